	.target	sm_80

	.elftype	@"ET_EXEC"


//--------------------- .note.nv.tkinfo           --------------------------
	.section	.note.nv.tkinfo,"",@"SHT_NOTE"
	.sectionflags	@"SHF_NOTE_NV_TKINFO"
	.tkinfo
        /*0018*/ 	.word	0x00000002
        /*0030*/ 	.string	""
        /*0030*/ 	.string	"ptxas"
        /*0030*/ 	.string	"Cuda compilation tools, release 13.0, V13.0.88"
        /*0030*/ 	.string	"Build cuda_13.0.r13.0/compiler.36424714_0"
        /*0030*/ 	.string	"-arch sm_80 -m 64 "



//--------------------- .note.nv.cuinfo           --------------------------
	.section	.note.nv.cuinfo,"",@"SHT_NOTE"
	.sectionflags	@"SHF_NOTE_NV_CUINFO"
        /*0018*/ 	.short	0x0002
        /*001a*/ 	.short	0x0050
        /*001c*/ 	.short	0x0082
	.zero		2


//--------------------- .nv.info                  --------------------------
	.section	.nv.info,"",@"SHT_CUDA_INFO"
	.align	4


	//----- nvinfo : EIATTR_REGCOUNT
	.align		4
        /*0000*/ 	.byte	0x04, 0x2f
        /*0002*/ 	.short	(.L_29 - .L_28)
	.align		4
.L_28:
        /*0004*/ 	.word	index@(_Z25selective_scan_bwd_kernelI32Selective_Scan_bwd_kernel_traitsILi32ELi4ELb1ELb1ELb1ELb1ELb1EfN3c107complexIfEEEEv12SSMParamsBwd)
        /*0008*/ 	.word	0x00000098


	//----- nvinfo : EIATTR_FRAME_SIZE
	.align		4
.L_29:
        /*000c*/ 	.byte	0x04, 0x11
        /*000e*/ 	.short	(.L_31 - .L_30)
	.align		4
.L_30:
        /*0010*/ 	.word	index@(_Z25selective_scan_bwd_kernelI32Selective_Scan_bwd_kernel_traitsILi32ELi4ELb1ELb1ELb1ELb1ELb1EfN3c107complexIfEEEEv12SSMParamsBwd)
        /*0014*/ 	.word	0x00000000


	//----- nvinfo : EIATTR_REGCOUNT
	.align		4
.L_31:
        /*0018*/ 	.byte	0x04, 0x2f
        /*001a*/ 	.short	(.L_33 - .L_32)
	.align		4
.L_32:
        /*001c*/ 	.word	index@(_Z25selective_scan_bwd_kernelI32Selective_Scan_bwd_kernel_traitsILi32ELi4ELb1ELb1ELb1ELb1ELb0EfN3c107complexIfEEEEv12SSMParamsBwd)
        /*0020*/ 	.word	0x00000098


	//----- nvinfo : EIATTR_FRAME_SIZE
	.align		4
.L_33:
        /*0024*/ 	.byte	0x04, 0x11
        /*0026*/ 	.short	(.L_35 - .L_34)
	.align		4
.L_34:
        /*0028*/ 	.word	index@(_Z25selective_scan_bwd_kernelI32Selective_Scan_bwd_kernel_traitsILi32ELi4ELb1ELb1ELb1ELb1ELb0EfN3c107complexIfEEEEv12SSMParamsBwd)
        /*002c*/ 	.word	0x00000000


	//----- nvinfo : EIATTR_REGCOUNT
	.align		4
.L_35:
        /*0030*/ 	.byte	0x04, 0x2f
        /*0032*/ 	.short	(.L_37 - .L_36)
	.align		4
.L_36:
        /*0034*/ 	.word	index@(_Z25selective_scan_bwd_kernelI32Selective_Scan_bwd_kernel_traitsILi32ELi4ELb1ELb1ELb1ELb0ELb1EfN3c107complexIfEEEEv12SSMParamsBwd)
        /*0038*/ 	.word	0x000000ac


	//----- nvinfo : EIATTR_FRAME_SIZE
	.align		4
.L_37:
        /*003c*/ 	.byte	0x04, 0x11
        /*003e*/ 	.short	(.L_39 - .L_38)
	.align		4
.L_38:
        /*0040*/ 	.word	index@(_Z25selective_scan_bwd_kernelI32Selective_Scan_bwd_kernel_traitsILi32ELi4ELb1ELb1ELb1ELb0ELb1EfN3c107complexIfEEEEv12SSMParamsBwd)
        /*0044*/ 	.word	0x00000000


	//----- nvinfo : EIATTR_REGCOUNT
	.align		4
.L_39:
        /*0048*/ 	.byte	0x04, 0x2f
        /*004a*/ 	.short	(.L_41 - .L_40)
	.align		4
.L_40:
        /*004c*/ 	.word	index@(_Z25selective_scan_bwd_kernelI32Selective_Scan_bwd_kernel_traitsILi32ELi4ELb1ELb1ELb1ELb0ELb0EfN3c107complexIfEEEEv12SSMParamsBwd)
        /*0050*/ 	.word	0x000000a8


	//----- nvinfo : EIATTR_FRAME_SIZE
	.align		4
.L_41:
        /*0054*/ 	.byte	0x04, 0x11
        /*0056*/ 	.short	(.L_43 - .L_42)
	.align		4
.L_42:
        /*0058*/ 	.word	index@(_Z25selective_scan_bwd_kernelI32Selective_Scan_bwd_kernel_traitsILi32ELi4ELb1ELb1ELb1ELb0ELb0EfN3c107complexIfEEEEv12SSMParamsBwd)
        /*005c*/ 	.word	0x00000000


	//----- nvinfo : EIATTR_REGCOUNT
	.align		4
.L_43:
        /*0060*/ 	.byte	0x04, 0x2f
        /*0062*/ 	.short	(.L_45 - .L_44)
	.align		4
.L_44:
        /*0064*/ 	.word	index@(_Z25selective_scan_bwd_kernelI32Selective_Scan_bwd_kernel_traitsILi32ELi4ELb1ELb1ELb0ELb1ELb1EfN3c107complexIfEEEEv12SSMParamsBwd)
        /*0068*/ 	.word	0x00000094


	//----- nvinfo : EIATTR_FRAME_SIZE
	.align		4
.L_45:
        /*006c*/ 	.byte	0x04, 0x11
        /*006e*/ 	.short	(.L_47 - .L_46)
	.align		4
.L_46:
        /*0070*/ 	.word	index@(_Z25selective_scan_bwd_kernelI32Selective_Scan_bwd_kernel_traitsILi32ELi4ELb1ELb1ELb0ELb1ELb1EfN3c107complexIfEEEEv12SSMParamsBwd)
        /*0074*/ 	.word	0x00000000


	//----- nvinfo : EIATTR_REGCOUNT
	.align		4
.L_47:
        /*0078*/ 	.byte	0x04, 0x2f
        /*007a*/ 	.short	(.L_49 - .L_48)
	.align		4
.L_48:
        /*007c*/ 	.word	index@(_Z25selective_scan_bwd_kernelI32Selective_Scan_bwd_kernel_traitsILi32ELi4ELb1ELb1ELb0ELb1ELb0EfN3c107complexIfEEEEv12SSMParamsBwd)
        /*0080*/ 	.word	0x00000092


	//----- nvinfo : EIATTR_FRAME_SIZE
	.align		4
.L_49:
        /*0084*/ 	.byte	0x04, 0x11
        /*0086*/ 	.short	(.L_51 - .L_50)
	.align		4
.L_50:
        /*0088*/ 	.word	index@(_Z25selective_scan_bwd_kernelI32Selective_Scan_bwd_kernel_traitsILi32ELi4ELb1ELb1ELb0ELb1ELb0EfN3c107complexIfEEEEv12SSMParamsBwd)
        /*008c*/ 	.word	0x00000000


	//----- nvinfo : EIATTR_REGCOUNT
	.align		4
.L_51:
        /*0090*/ 	.byte	0x04, 0x2f
        /*0092*/ 	.short	(.L_53 - .L_52)
	.align		4
.L_52:
        /*0094*/ 	.word	index@(_Z25selective_scan_bwd_kernelI32Selective_Scan_bwd_kernel_traitsILi32ELi4ELb1ELb1ELb0ELb0ELb1EfN3c107complexIfEEEEv12SSMParamsBwd)
        /*0098*/ 	.word	0x0000009b


	//----- nvinfo : EIATTR_FRAME_SIZE
	.align		4
.L_53:
        /*009c*/ 	.byte	0x04, 0x11
        /*009e*/ 	.short	(.L_55 - .L_54)
	.align		4
.L_54:
        /*00a0*/ 	.word	index@(_Z25selective_scan_bwd_kernelI32Selective_Scan_bwd_kernel_traitsILi32ELi4ELb1ELb1ELb0ELb0ELb1EfN3c107complexIfEEEEv12SSMParamsBwd)
        /*00a4*/ 	.word	0x00000000


	//----- nvinfo : EIATTR_REGCOUNT
	.align		4
.L_55:
        /*00a8*/ 	.byte	0x04, 0x2f
        /*00aa*/ 	.short	(.L_57 - .L_56)
	.align		4
.L_56:
        /*00ac*/ 	.word	index@(_Z25selective_scan_bwd_kernelI32Selective_Scan_bwd_kernel_traitsILi32ELi4ELb1ELb1ELb0ELb0ELb0EfN3c107complexIfEEEEv12SSMParamsBwd)
        /*00b0*/ 	.word	0x0000009f


	//----- nvinfo : EIATTR_FRAME_SIZE
	.align		4
.L_57:
        /*00b4*/ 	.byte	0x04, 0x11
        /*00b6*/ 	.short	(.L_59 - .L_58)
	.align		4
.L_58:
        /*00b8*/ 	.word	index@(_Z25selective_scan_bwd_kernelI32Selective_Scan_bwd_kernel_traitsILi32ELi4ELb1ELb1ELb0ELb0ELb0EfN3c107complexIfEEEEv12SSMParamsBwd)
        /*00bc*/ 	.word	0x00000000


	//----- nvinfo : EIATTR_REGCOUNT
	.align		4
.L_59:
        /*00c0*/ 	.byte	0x04, 0x2f
        /*00c2*/ 	.short	(.L_61 - .L_60)
	.align		4
.L_60:
        /*00c4*/ 	.word	index@(_Z25selective_scan_bwd_kernelI32Selective_Scan_bwd_kernel_traitsILi32ELi4ELb1ELb0ELb1ELb1ELb1EfN3c107complexIfEEEEv12SSMParamsBwd)
        /*00c8*/ 	.word	0x0000008e


	//----- nvinfo : EIATTR_FRAME_SIZE
	.align		4
.L_61:
        /*00cc*/ 	.byte	0x04, 0x11
        /*00ce*/ 	.short	(.L_63 - .L_62)
	.align		4
.L_62:
        /*00d0*/ 	.word	index@(_Z25selective_scan_bwd_kernelI32Selective_Scan_bwd_kernel_traitsILi32ELi4ELb1ELb0ELb1ELb1ELb1EfN3c107complexIfEEEEv12SSMParamsBwd)
        /*00d4*/ 	.word	0x00000000


	//----- nvinfo : EIATTR_REGCOUNT
	.align		4
.L_63:
        /*00d8*/ 	.byte	0x04, 0x2f
        /*00da*/ 	.short	(.L_65 - .L_64)
	.align		4
.L_64:
        /*00dc*/ 	.word	index@(_Z25selective_scan_bwd_kernelI32Selective_Scan_bwd_kernel_traitsILi32ELi4ELb1ELb0ELb1ELb1ELb0EfN3c107complexIfEEEEv12SSMParamsBwd)
        /*00e0*/ 	.word	0x00000094


	//----- nvinfo : EIATTR_FRAME_SIZE
	.align		4
.L_65:
        /*00e4*/ 	.byte	0x04, 0x11
        /*00e6*/ 	.short	(.L_67 - .L_66)
	.align		4
.L_66:
        /*00e8*/ 	.word	index@(_Z25selective_scan_bwd_kernelI32Selective_Scan_bwd_kernel_traitsILi32ELi4ELb1ELb0ELb1ELb1ELb0EfN3c107complexIfEEEEv12SSMParamsBwd)
        /*00ec*/ 	.word	0x00000000


	//----- nvinfo : EIATTR_REGCOUNT
	.align		4
.L_67:
        /*00f0*/ 	.byte	0x04, 0x2f
        /*00f2*/ 	.short	(.L_69 - .L_68)
	.align		4
.L_68:
        /*00f4*/ 	.word	index@(_Z25selective_scan_bwd_kernelI32Selective_Scan_bwd_kernel_traitsILi32ELi4ELb1ELb0ELb1ELb0ELb1EfN3c107complexIfEEEEv12SSMParamsBwd)
        /*00f8*/ 	.word	0x0000009b


	//----- nvinfo : EIATTR_FRAME_SIZE
	.align		4
.L_69:
        /*00fc*/ 	.byte	0x04, 0x11
        /*00fe*/ 	.short	(.L_71 - .L_70)
	.align		4
.L_70:
        /*0100*/ 	.word	index@(_Z25selective_scan_bwd_kernelI32Selective_Scan_bwd_kernel_traitsILi32ELi4ELb1ELb0ELb1ELb0ELb1EfN3c107complexIfEEEEv12SSMParamsBwd)
        /*0104*/ 	.word	0x00000000


	//----- nvinfo : EIATTR_REGCOUNT
	.align		4
.L_71:
        /*0108*/ 	.byte	0x04, 0x2f
        /*010a*/ 	.short	(.L_73 - .L_72)
	.align		4
.L_72:
        /*010c*/ 	.word	index@(_Z25selective_scan_bwd_kernelI32Selective_Scan_bwd_kernel_traitsILi32ELi4ELb1ELb0ELb1ELb0ELb0EfN3c107complexIfEEEEv12SSMParamsBwd)
        /*0110*/ 	.word	0x0000009b


	//----- nvinfo : EIATTR_FRAME_SIZE
	.align		4
.L_73:
        /*0114*/ 	.byte	0x04, 0x11
        /*0116*/ 	.short	(.L_75 - .L_74)
	.align		4
.L_74:
        /*0118*/ 	.word	index@(_Z25selective_scan_bwd_kernelI32Selective_Scan_bwd_kernel_traitsILi32ELi4ELb1ELb0ELb1ELb0ELb0EfN3c107complexIfEEEEv12SSMParamsBwd)
        /*011c*/ 	.word	0x00000000


	//----- nvinfo : EIATTR_REGCOUNT
	.align		4
.L_75:
        /*0120*/ 	.byte	0x04, 0x2f
        /*0122*/ 	.short	(.L_77 - .L_76)
	.align		4
.L_76:
        /*0124*/ 	.word	index@(_Z25selective_scan_bwd_kernelI32Selective_Scan_bwd_kernel_traitsILi32ELi4ELb1ELb0ELb0ELb1ELb1EfN3c107complexIfEEEEv12SSMParamsBwd)
        /*0128*/ 	.word	0x0000006f


	//----- nvinfo : EIATTR_FRAME_SIZE
	.align		4
.L_77:
        /*012c*/ 	.byte	0x04, 0x11
        /*012e*/ 	.short	(.L_79 - .L_78)
	.align		4
.L_78:
        /*0130*/ 	.word	index@(_Z25selective_scan_bwd_kernelI32Selective_Scan_bwd_kernel_traitsILi32ELi4ELb1ELb0ELb0ELb1ELb1EfN3c107complexIfEEEEv12SSMParamsBwd)
        /*0134*/ 	.word	0x00000000


	//----- nvinfo : EIATTR_REGCOUNT
	.align		4
.L_79:
        /*0138*/ 	.byte	0x04, 0x2f
        /*013a*/ 	.short	(.L_81 - .L_80)
	.align		4
.L_80:
        /*013c*/ 	.word	index@(_Z25selective_scan_bwd_kernelI32Selective_Scan_bwd_kernel_traitsILi32ELi4ELb1ELb0ELb0ELb1ELb0EfN3c107complexIfEEEEv12SSMParamsBwd)
        /*0140*/ 	.word	0x00000069


	//----- nvinfo : EIATTR_FRAME_SIZE
	.align		4
.L_81:
        /*0144*/ 	.byte	0x04, 0x11
        /*0146*/ 	.short	(.L_83 - .L_82)
	.align		4
.L_82:
        /*0148*/ 	.word	index@(_Z25selective_scan_bwd_kernelI32Selective_Scan_bwd_kernel_traitsILi32ELi4ELb1ELb0ELb0ELb1ELb0EfN3c107complexIfEEEEv12SSMParamsBwd)
        /*014c*/ 	.word	0x00000000


	//----- nvinfo : EIATTR_REGCOUNT
	.align		4
.L_83:
        /*0150*/ 	.byte	0x04, 0x2f
        /*0152*/ 	.short	(.L_85 - .L_84)
	.align		4
.L_84:
        /*0154*/ 	.word	index@(_Z25selective_scan_bwd_kernelI32Selective_Scan_bwd_kernel_traitsILi32ELi4ELb1ELb0ELb0ELb0ELb1EfN3c107complexIfEEEEv12SSMParamsBwd)
        /*0158*/ 	.word	0x00000071


	//----- nvinfo : EIATTR_FRAME_SIZE
	.align		4
.L_85:
        /*015c*/ 	.byte	0x04, 0x11
        /*015e*/ 	.short	(.L_87 - .L_86)
	.align		4
.L_86:
        /*0160*/ 	.word	index@(_Z25selective_scan_bwd_kernelI32Selective_Scan_bwd_kernel_traitsILi32ELi4ELb1ELb0ELb0ELb0ELb1EfN3c107complexIfEEEEv12SSMParamsBwd)
        /*0164*/ 	.word	0x00000000


	//----- nvinfo : EIATTR_REGCOUNT
	.align		4
.L_87:
        /*0168*/ 	.byte	0x04, 0x2f
        /*016a*/ 	.short	(.L_89 - .L_88)
	.align		4
.L_88:
        /*016c*/ 	.word	index@(_Z25selective_scan_bwd_kernelI32Selective_Scan_bwd_kernel_traitsILi32ELi4ELb1ELb0ELb0ELb0ELb0EfN3c107complexIfEEEEv12SSMParamsBwd)
        /*0170*/ 	.word	0x00000072


	//----- nvinfo : EIATTR_FRAME_SIZE
	.align		4
.L_89:
        /*0174*/ 	.byte	0x04, 0x11
        /*0176*/ 	.short	(.L_91 - .L_90)
	.align		4
.L_90:
        /*0178*/ 	.word	index@(_Z25selective_scan_bwd_kernelI32Selective_Scan_bwd_kernel_traitsILi32ELi4ELb1ELb0ELb0ELb0ELb0EfN3c107complexIfEEEEv12SSMParamsBwd)
        /*017c*/ 	.word	0x00000000


	//----- nvinfo : EIATTR_REGCOUNT
	.align		4
.L_91:
        /*0180*/ 	.byte	0x04, 0x2f
        /*0182*/ 	.short	(.L_93 - .L_92)
	.align		4
.L_92:
        /*0184*/ 	.word	index@(_Z25selective_scan_bwd_kernelI32Selective_Scan_bwd_kernel_traitsILi32ELi4ELb0ELb1ELb1ELb1ELb1EfN3c107complexIfEEEEv12SSMParamsBwd)
        /*0188*/ 	.word	0x000000b2


	//----- nvinfo : EIATTR_FRAME_SIZE
	.align		4
.L_93:
        /*018c*/ 	.byte	0x04, 0x11
        /*018e*/ 	.short	(.L_95 - .L_94)
	.align		4
.L_94:
        /*0190*/ 	.word	index@(_Z25selective_scan_bwd_kernelI32Selective_Scan_bwd_kernel_traitsILi32ELi4ELb0ELb1ELb1ELb1ELb1EfN3c107complexIfEEEEv12SSMParamsBwd)
        /*0194*/ 	.word	0x00000000


	//----- nvinfo : EIATTR_REGCOUNT
	.align		4
.L_95:
        /*0198*/ 	.byte	0x04, 0x2f
        /*019a*/ 	.short	(.L_97 - .L_96)
	.align		4
.L_96:
        /*019c*/ 	.word	index@(_Z25selective_scan_bwd_kernelI32Selective_Scan_bwd_kernel_traitsILi32ELi4ELb0ELb1ELb1ELb1ELb0EfN3c107complexIfEEEEv12SSMParamsBwd)
        /*01a0*/ 	.word	0x000000a8


	//----- nvinfo : EIATTR_FRAME_SIZE
	.align		4
.L_97:
        /*01a4*/ 	.byte	0x04, 0x11
        /*01a6*/ 	.short	(.L_99 - .L_98)
	.align		4
.L_98:
        /*01a8*/ 	.word	index@(_Z25selective_scan_bwd_kernelI32Selective_Scan_bwd_kernel_traitsILi32ELi4ELb0ELb1ELb1ELb1ELb0EfN3c107complexIfEEEEv12SSMParamsBwd)
        /*01ac*/ 	.word	0x00000000


	//----- nvinfo : EIATTR_REGCOUNT
	.align		4
.L_99:
        /*01b0*/ 	.byte	0x04, 0x2f
        /*01b2*/ 	.short	(.L_101 - .L_100)
	.align		4
.L_100:
        /*01b4*/ 	.word	index@(_Z25selective_scan_bwd_kernelI32Selective_Scan_bwd_kernel_traitsILi32ELi4ELb0ELb1ELb1ELb0ELb1EfN3c107complexIfEEEEv12SSMParamsBwd)
        /*01b8*/ 	.word	0x000000b0


	//----- nvinfo : EIATTR_FRAME_SIZE
	.align		4
.L_101:
        /*01bc*/ 	.byte	0x04, 0x11
        /*01be*/ 	.short	(.L_103 - .L_102)
	.align		4
.L_102:
        /*01c0*/ 	.word	index@(_Z25selective_scan_bwd_kernelI32Selective_Scan_bwd_kernel_traitsILi32ELi4ELb0ELb1ELb1ELb0ELb1EfN3c107complexIfEEEEv12SSMParamsBwd)
        /*01c4*/ 	.word	0x00000000


	//----- nvinfo : EIATTR_REGCOUNT
	.align		4
.L_103:
        /*01c8*/ 	.byte	0x04, 0x2f
        /*01ca*/ 	.short	(.L_105 - .L_104)
	.align		4
.L_104:
        /*01cc*/ 	.word	index@(_Z25selective_scan_bwd_kernelI32Selective_Scan_bwd_kernel_traitsILi32ELi4ELb0ELb1ELb1ELb0ELb0EfN3c107complexIfEEEEv12SSMParamsBwd)
        /*01d0*/ 	.word	0x000000a8


	//----- nvinfo : EIATTR_FRAME_SIZE
	.align		4
.L_105:
        /*01d4*/ 	.byte	0x04, 0x11
        /*01d6*/ 	.short	(.L_107 - .L_106)
	.align		4
.L_106:
        /*01d8*/ 	.word	index@(_Z25selective_scan_bwd_kernelI32Selective_Scan_bwd_kernel_traitsILi32ELi4ELb0ELb1ELb1ELb0ELb0EfN3c107complexIfEEEEv12SSMParamsBwd)
        /*01dc*/ 	.word	0x00000000


	//----- nvinfo : EIATTR_REGCOUNT
	.align		4
.L_107:
        /*01e0*/ 	.byte	0x04, 0x2f
        /*01e2*/ 	.short	(.L_109 - .L_108)
	.align		4
.L_108:
        /*01e4*/ 	.word	index@(_Z25selective_scan_bwd_kernelI32Selective_Scan_bwd_kernel_traitsILi32ELi4ELb0ELb1ELb0ELb1ELb1EfN3c107complexIfEEEEv12SSMParamsBwd)
        /*01e8*/ 	.word	0x000000a0


	//----- nvinfo : EIATTR_FRAME_SIZE
	.align		4
.L_109:
        /*01ec*/ 	.byte	0x04, 0x11
        /*01ee*/ 	.short	(.L_111 - .L_110)
	.align		4
.L_110:
        /*01f0*/ 	.word	index@(_Z25selective_scan_bwd_kernelI32Selective_Scan_bwd_kernel_traitsILi32ELi4ELb0ELb1ELb0ELb1ELb1EfN3c107complexIfEEEEv12SSMParamsBwd)
        /*01f4*/ 	.word	0x00000000


	//----- nvinfo : EIATTR_REGCOUNT
	.align		4
.L_111:
        /*01f8*/ 	.byte	0x04, 0x2f
        /*01fa*/ 	.short	(.L_113 - .L_112)
	.align		4
.L_112:
        /*01fc*/ 	.word	index@(_Z25selective_scan_bwd_kernelI32Selective_Scan_bwd_kernel_traitsILi32ELi4ELb0ELb1ELb0ELb1ELb0EfN3c107complexIfEEEEv12SSMParamsBwd)
        /*0200*/ 	.word	0x00000098


	//----- nvinfo : EIATTR_FRAME_SIZE
	.align		4
.L_113:
        /*0204*/ 	.byte	0x04, 0x11
        /*0206*/ 	.short	(.L_115 - .L_114)
	.align		4
.L_114:
        /*0208*/ 	.word	index@(_Z25selective_scan_bwd_kernelI32Selective_Scan_bwd_kernel_traitsILi32ELi4ELb0ELb1ELb0ELb1ELb0EfN3c107complexIfEEEEv12SSMParamsBwd)
        /*020c*/ 	.word	0x00000000


	//----- nvinfo : EIATTR_REGCOUNT
	.align		4
.L_115:
        /*0210*/ 	.byte	0x04, 0x2f
        /*0212*/ 	.short	(.L_117 - .L_116)
	.align		4
.L_116:
        /*0214*/ 	.word	index@(_Z25selective_scan_bwd_kernelI32Selective_Scan_bwd_kernel_traitsILi32ELi4ELb0ELb1ELb0ELb0ELb1EfN3c107complexIfEEEEv12SSMParamsBwd)
        /*0218*/ 	.word	0x000000a6


	//----- nvinfo : EIATTR_FRAME_SIZE
	.align		4
.L_117:
        /*021c*/ 	.byte	0x04, 0x11
        /*021e*/ 	.short	(.L_119 - .L_118)
	.align		4
.L_118:
        /*0220*/ 	.word	index@(_Z25selective_scan_bwd_kernelI32Selective_Scan_bwd_kernel_traitsILi32ELi4ELb0ELb1ELb0ELb0ELb1EfN3c107complexIfEEEEv12SSMParamsBwd)
        /*0224*/ 	.word	0x00000000


	//----- nvinfo : EIATTR_REGCOUNT
	.align		4
.L_119:
        /*0228*/ 	.byte	0x04, 0x2f
        /*022a*/ 	.short	(.L_121 - .L_120)
	.align		4
.L_120:
        /*022c*/ 	.word	index@(_Z25selective_scan_bwd_kernelI32Selective_Scan_bwd_kernel_traitsILi32ELi4ELb0ELb1ELb0ELb0ELb0EfN3c107complexIfEEEEv12SSMParamsBwd)
        /*0230*/ 	.word	0x0000009d


	//----- nvinfo : EIATTR_FRAME_SIZE
	.align		4
.L_121:
        /*0234*/ 	.byte	0x04, 0x11
        /*0236*/ 	.short	(.L_123 - .L_122)
	.align		4
.L_122:
        /*0238*/ 	.word	index@(_Z25selective_scan_bwd_kernelI32Selective_Scan_bwd_kernel_traitsILi32ELi4ELb0ELb1ELb0ELb0ELb0EfN3c107complexIfEEEEv12SSMParamsBwd)
        /*023c*/ 	.word	0x00000000


	//----- nvinfo : EIATTR_REGCOUNT
	.align		4
.L_123:
        /*0240*/ 	.byte	0x04, 0x2f
        /*0242*/ 	.short	(.L_125 - .L_124)
	.align		4
.L_124:
        /*0244*/ 	.word	index@(_Z25selective_scan_bwd_kernelI32Selective_Scan_bwd_kernel_traitsILi32ELi4ELb0ELb0ELb1ELb1ELb1EfN3c107complexIfEEEEv12SSMParamsBwd)
        /*0248*/ 	.word	0x0000009b


	//----- nvinfo : EIATTR_FRAME_SIZE
	.align		4
.L_125:
        /*024c*/ 	.byte	0x04, 0x11
        /*024e*/ 	.short	(.L_127 - .L_126)
	.align		4
.L_126:
        /*0250*/ 	.word	index@(_Z25selective_scan_bwd_kernelI32Selective_Scan_bwd_kernel_traitsILi32ELi4ELb0ELb0ELb1ELb1ELb1EfN3c107complexIfEEEEv12SSMParamsBwd)
        /*0254*/ 	.word	0x00000000


	//----- nvinfo : EIATTR_REGCOUNT
	.align		4
.L_127:
        /*0258*/ 	.byte	0x04, 0x2f
        /*025a*/ 	.short	(.L_129 - .L_128)
	.align		4
.L_128:
        /*025c*/ 	.word	index@(_Z25selective_scan_bwd_kernelI32Selective_Scan_bwd_kernel_traitsILi32ELi4ELb0ELb0ELb1ELb1ELb0EfN3c107complexIfEEEEv12SSMParamsBwd)
        /*0260*/ 	.word	0x00000095


	//----- nvinfo : EIATTR_FRAME_SIZE
	.align		4
.L_129:
        /*0264*/ 	.byte	0x04, 0x11
        /*0266*/ 	.short	(.L_131 - .L_130)
	.align		4
.L_130:
        /*0268*/ 	.word	index@(_Z25selective_scan_bwd_kernelI32Selective_Scan_bwd_kernel_traitsILi32ELi4ELb0ELb0ELb1ELb1ELb0EfN3c107complexIfEEEEv12SSMParamsBwd)
        /*026c*/ 	.word	0x00000000


	//----- nvinfo : EIATTR_REGCOUNT
	.align		4
.L_131:
        /*0270*/ 	.byte	0x04, 0x2f
        /*0272*/ 	.short	(.L_133 - .L_132)
	.align		4
.L_132:
        /*0274*/ 	.word	index@(_Z25selective_scan_bwd_kernelI32Selective_Scan_bwd_kernel_traitsILi32ELi4ELb0ELb0ELb1ELb0ELb1EfN3c107complexIfEEEEv12SSMParamsBwd)
        /*0278*/ 	.word	0x0000009c


	//----- nvinfo : EIATTR_FRAME_SIZE
	.align		4
.L_133:
        /*027c*/ 	.byte	0x04, 0x11
        /*027e*/ 	.short	(.L_135 - .L_134)
	.align		4
.L_134:
        /*0280*/ 	.word	index@(_Z25selective_scan_bwd_kernelI32Selective_Scan_bwd_kernel_traitsILi32ELi4ELb0ELb0ELb1ELb0ELb1EfN3c107complexIfEEEEv12SSMParamsBwd)
        /*0284*/ 	.word	0x00000000


	//----- nvinfo : EIATTR_REGCOUNT
	.align		4
.L_135:
        /*0288*/ 	.byte	0x04, 0x2f
        /*028a*/ 	.short	(.L_137 - .L_136)
	.align		4
.L_136:
        /*028c*/ 	.word	index@(_Z25selective_scan_bwd_kernelI32Selective_Scan_bwd_kernel_traitsILi32ELi4ELb0ELb0ELb1ELb0ELb0EfN3c107complexIfEEEEv12SSMParamsBwd)
        /*0290*/ 	.word	0x00000094


	//----- nvinfo : EIATTR_FRAME_SIZE
	.align		4
.L_137:
        /*0294*/ 	.byte	0x04, 0x11
        /*0296*/ 	.short	(.L_139 - .L_138)
	.align		4
.L_138:
        /*0298*/ 	.word	index@(_Z25selective_scan_bwd_kernelI32Selective_Scan_bwd_kernel_traitsILi32ELi4ELb0ELb0ELb1ELb0ELb0EfN3c107complexIfEEEEv12SSMParamsBwd)
        /*029c*/ 	.word	0x00000000


	//----- nvinfo : EIATTR_REGCOUNT
	.align		4
.L_139:
        /*02a0*/ 	.byte	0x04, 0x2f
        /*02a2*/ 	.short	(.L_141 - .L_140)
	.align		4
.L_140:
        /*02a4*/ 	.word	index@(_Z25selective_scan_bwd_kernelI32Selective_Scan_bwd_kernel_traitsILi32ELi4ELb0ELb0ELb0ELb1ELb1EfN3c107complexIfEEEEv12SSMParamsBwd)
        /*02a8*/ 	.word	0x0000007c


	//----- nvinfo : EIATTR_FRAME_SIZE
	.align		4
.L_141:
        /*02ac*/ 	.byte	0x04, 0x11
        /*02ae*/ 	.short	(.L_143 - .L_142)
	.align		4
.L_142:
        /*02b0*/ 	.word	index@(_Z25selective_scan_bwd_kernelI32Selective_Scan_bwd_kernel_traitsILi32ELi4ELb0ELb0ELb0ELb1ELb1EfN3c107complexIfEEEEv12SSMParamsBwd)
        /*02b4*/ 	.word	0x00000000


	//----- nvinfo : EIATTR_REGCOUNT
	.align		4
.L_143:
        /*02b8*/ 	.byte	0x04, 0x2f
        /*02ba*/ 	.short	(.L_145 - .L_144)
	.align		4
.L_144:
        /*02bc*/ 	.word	index@(_Z25selective_scan_bwd_kernelI32Selective_Scan_bwd_kernel_traitsILi32ELi4ELb0ELb0ELb0ELb1ELb0EfN3c107complexIfEEEEv12SSMParamsBwd)
        /*02c0*/ 	.word	0x00000077


	//----- nvinfo : EIATTR_FRAME_SIZE
	.align		4
.L_145:
        /*02c4*/ 	.byte	0x04, 0x11
        /*02c6*/ 	.short	(.L_147 - .L_146)
	.align		4
.L_146:
        /*02c8*/ 	.word	index@(_Z25selective_scan_bwd_kernelI32Selective_Scan_bwd_kernel_traitsILi32ELi4ELb0ELb0ELb0ELb1ELb0EfN3c107complexIfEEEEv12SSMParamsBwd)
        /*02cc*/ 	.word	0x00000000


	//----- nvinfo : EIATTR_REGCOUNT
	.align		4
.L_147:
        /*02d0*/ 	.byte	0x04, 0x2f
        /*02d2*/ 	.short	(.L_149 - .L_148)
	.align		4
.L_148:
        /*02d4*/ 	.word	index@(_Z25selective_scan_bwd_kernelI32Selective_Scan_bwd_kernel_traitsILi32ELi4ELb0ELb0ELb0ELb0ELb1EfN3c107complexIfEEEEv12SSMParamsBwd)
        /*02d8*/ 	.word	0x0000007f


	//----- nvinfo : EIATTR_FRAME_SIZE
	.align		4
.L_149:
        /*02dc*/ 	.byte	0x04, 0x11
        /*02de*/ 	.short	(.L_151 - .L_150)
	.align		4
.L_150:
        /*02e0*/ 	.word	index@(_Z25selective_scan_bwd_kernelI32Selective_Scan_bwd_kernel_traitsILi32ELi4ELb0ELb0ELb0ELb0ELb1EfN3c107complexIfEEEEv12SSMParamsBwd)
        /*02e4*/ 	.word	0x00000000


	//----- nvinfo : EIATTR_REGCOUNT
	.align		4
.L_151:
        /*02e8*/ 	.byte	0x04, 0x2f
        /*02ea*/ 	.short	(.L_153 - .L_152)
	.align		4
.L_152:
        /*02ec*/ 	.word	index@(_Z25selective_scan_bwd_kernelI32Selective_Scan_bwd_kernel_traitsILi32ELi4ELb0ELb0ELb0ELb0ELb0EfN3c107complexIfEEEEv12SSMParamsBwd)
        /*02f0*/ 	.word	0x0000007c


	//----- nvinfo : EIATTR_FRAME_SIZE
	.align		4
.L_153:
        /*02f4*/ 	.byte	0x04, 0x11
        /*02f6*/ 	.short	(.L_155 - .L_154)
	.align		4
.L_154:
        /*02f8*/ 	.word	index@(_Z25selective_scan_bwd_kernelI32Selective_Scan_bwd_kernel_traitsILi32ELi4ELb0ELb0ELb0ELb0ELb0EfN3c107complexIfEEEEv12SSMParamsBwd)
        /*02fc*/ 	.word	0x00000000


	//----- nvinfo : EIATTR_REGCOUNT
	.align		4
.L_155:
        /*0300*/ 	.byte	0x04, 0x2f
        /*0302*/ 	.short	(.L_157 - .L_156)
	.align		4
.L_156:
        /*0304*/ 	.word	index@(_Z25selective_scan_bwd_kernelI32Selective_Scan_bwd_kernel_traitsILi32ELi8ELb1ELb1ELb1ELb1ELb1EfN3c107complexIfEEEEv12SSMParamsBwd)
        /*0308*/ 	.word	0x000000d2


	//----- nvinfo : EIATTR_FRAME_SIZE
	.align		4
.L_157:
        /*030c*/ 	.byte	0x04, 0x11
        /*030e*/ 	.short	(.L_159 - .L_158)
	.align		4
.L_158:
        /*0310*/ 	.word	index@(_Z25selective_scan_bwd_kernelI32Selective_Scan_bwd_kernel_traitsILi32ELi8ELb1ELb1ELb1ELb1ELb1EfN3c107complexIfEEEEv12SSMParamsBwd)
        /*0314*/ 	.word	0x00000000


	//----- nvinfo : EIATTR_REGCOUNT
	.align		4
.L_159:
        /*0318*/ 	.byte	0x04, 0x2f
        /*031a*/ 	.short	(.L_161 - .L_160)
	.align		4
.L_160:
        /*031c*/ 	.word	index@(_Z25selective_scan_bwd_kernelI32Selective_Scan_bwd_kernel_traitsILi32ELi8ELb1ELb1ELb1ELb1ELb0EfN3c107complexIfEEEEv12SSMParamsBwd)
        /*0320*/ 	.word	0x000000d2


	//----- nvinfo : EIATTR_FRAME_SIZE
	.align		4
.L_161:
        /*0324*/ 	.byte	0x04, 0x11
        /*0326*/ 	.short	(.L_163 - .L_162)
	.align		4
.L_162:
        /*0328*/ 	.word	index@(_Z25selective_scan_bwd_kernelI32Selective_Scan_bwd_kernel_traitsILi32ELi8ELb1ELb1ELb1ELb1ELb0EfN3c107complexIfEEEEv12SSMParamsBwd)
        /*032c*/ 	.word	0x00000000


	//----- nvinfo : EIATTR_REGCOUNT
	.align		4
.L_163:
        /*0330*/ 	.byte	0x04, 0x2f
        /*0332*/ 	.short	(.L_165 - .L_164)
	.align		4
.L_164:
        /*0334*/ 	.word	index@(_Z25selective_scan_bwd_kernelI32Selective_Scan_bwd_kernel_traitsILi32ELi8ELb1ELb1ELb1ELb0ELb1EfN3c107complexIfEEEEv12SSMParamsBwd)
        /*0338*/ 	.word	0x000000dc


	//----- nvinfo : EIATTR_FRAME_SIZE
	.align		4
.L_165:
        /*033c*/ 	.byte	0x04, 0x11
        /*033e*/ 	.short	(.L_167 - .L_166)
	.align		4
.L_166:
        /*0340*/ 	.word	index@(_Z25selective_scan_bwd_kernelI32Selective_Scan_bwd_kernel_traitsILi32ELi8ELb1ELb1ELb1ELb0ELb1EfN3c107complexIfEEEEv12SSMParamsBwd)
        /*0344*/ 	.word	0x00000000


	//----- nvinfo : EIATTR_REGCOUNT
	.align		4
.L_167:
        /*0348*/ 	.byte	0x04, 0x2f
        /*034a*/ 	.short	(.L_169 - .L_168)
	.align		4
.L_168:
        /*034c*/ 	.word	index@(_Z25selective_scan_bwd_kernelI32Selective_Scan_bwd_kernel_traitsILi32ELi8ELb1ELb1ELb1ELb0ELb0EfN3c107complexIfEEEEv12SSMParamsBwd)
        /*0350*/ 	.word	0x000000e4


	//----- nvinfo : EIATTR_FRAME_SIZE
	.align		4
.L_169:
        /*0354*/ 	.byte	0x04, 0x11
        /*0356*/ 	.short	(.L_171 - .L_170)
	.align		4
.L_170:
        /*0358*/ 	.word	index@(_Z25selective_scan_bwd_kernelI32Selective_Scan_bwd_kernel_traitsILi32ELi8ELb1ELb1ELb1ELb0ELb0EfN3c107complexIfEEEEv12SSMParamsBwd)
        /*035c*/ 	.word	0x00000000


	//----- nvinfo : EIATTR_REGCOUNT
	.align		4
.L_171:
        /*0360*/ 	.byte	0x04, 0x2f
        /*0362*/ 	.short	(.L_173 - .L_172)
	.align		4
.L_172:
        /*0364*/ 	.word	index@(_Z25selective_scan_bwd_kernelI32Selective_Scan_bwd_kernel_traitsILi32ELi8ELb1ELb1ELb0ELb1ELb1EfN3c107complexIfEEEEv12SSMParamsBwd)
        /*0368*/ 	.word	0x000000a8


	//----- nvinfo : EIATTR_FRAME_SIZE
	.align		4
.L_173:
        /*036c*/ 	.byte	0x04, 0x11
        /*036e*/ 	.short	(.L_175 - .L_174)
	.align		4
.L_174:
        /*0370*/ 	.word	index@(_Z25selective_scan_bwd_kernelI32Selective_Scan_bwd_kernel_traitsILi32ELi8ELb1ELb1ELb0ELb1ELb1EfN3c107complexIfEEEEv12SSMParamsBwd)
        /*0374*/ 	.word	0x00000000


	//----- nvinfo : EIATTR_REGCOUNT
	.align		4
.L_175:
        /*0378*/ 	.byte	0x04, 0x2f
        /*037a*/ 	.short	(.L_177 - .L_176)
	.align		4
.L_176:
        /*037c*/ 	.word	index@(_Z25selective_scan_bwd_kernelI32Selective_Scan_bwd_kernel_traitsILi32ELi8ELb1ELb1ELb0ELb1ELb0EfN3c107complexIfEEEEv12SSMParamsBwd)
        /*0380*/ 	.word	0x000000a8


	//----- nvinfo : EIATTR_FRAME_SIZE
	.align		4
.L_177:
        /*0384*/ 	.byte	0x04, 0x11
        /*0386*/ 	.short	(.L_179 - .L_178)
	.align		4
.L_178:
        /*0388*/ 	.word	index@(_Z25selective_scan_bwd_kernelI32Selective_Scan_bwd_kernel_traitsILi32ELi8ELb1ELb1ELb0ELb1ELb0EfN3c107complexIfEEEEv12SSMParamsBwd)
        /*038c*/ 	.word	0x00000000


	//----- nvinfo : EIATTR_REGCOUNT
	.align		4
.L_179:
        /*0390*/ 	.byte	0x04, 0x2f
        /*0392*/ 	.short	(.L_181 - .L_180)
	.align		4
.L_180:
        /*0394*/ 	.word	index@(_Z25selective_scan_bwd_kernelI32Selective_Scan_bwd_kernel_traitsILi32ELi8ELb1ELb1ELb0ELb0ELb1EfN3c107complexIfEEEEv12SSMParamsBwd)
        /*0398*/ 	.word	0x000000ba


	//----- nvinfo : EIATTR_FRAME_SIZE
	.align		4
.L_181:
        /*039c*/ 	.byte	0x04, 0x11
        /*039e*/ 	.short	(.L_183 - .L_182)
	.align		4
.L_182:
        /*03a0*/ 	.word	index@(_Z25selective_scan_bwd_kernelI32Selective_Scan_bwd_kernel_traitsILi32ELi8ELb1ELb1ELb0ELb0ELb1EfN3c107complexIfEEEEv12SSMParamsBwd)
        /*03a4*/ 	.word	0x00000000


	//----- nvinfo : EIATTR_REGCOUNT
	.align		4
.L_183:
        /*03a8*/ 	.byte	0x04, 0x2f
        /*03aa*/ 	.short	(.L_185 - .L_184)
	.align		4
.L_184:
        /*03ac*/ 	.word	index@(_Z25selective_scan_bwd_kernelI32Selective_Scan_bwd_kernel_traitsILi32ELi8ELb1ELb1ELb0ELb0ELb0EfN3c107complexIfEEEEv12SSMParamsBwd)
        /*03b0*/ 	.word	0x000000b6


	//----- nvinfo : EIATTR_FRAME_SIZE
	.align		4
.L_185:
        /*03b4*/ 	.byte	0x04, 0x11
        /*03b6*/ 	.short	(.L_187 - .L_186)
	.align		4
.L_186:
        /*03b8*/ 	.word	index@(_Z25selective_scan_bwd_kernelI32Selective_Scan_bwd_kernel_traitsILi32ELi8ELb1ELb1ELb0ELb0ELb0EfN3c107complexIfEEEEv12SSMParamsBwd)
        /*03bc*/ 	.word	0x00000000


	//----- nvinfo : EIATTR_REGCOUNT
	.align		4
.L_187:
        /*03c0*/ 	.byte	0x04, 0x2f
        /*03c2*/ 	.short	(.L_189 - .L_188)
	.align		4
.L_188:
        /*03c4*/ 	.word	index@(_Z25selective_scan_bwd_kernelI32Selective_Scan_bwd_kernel_traitsILi32ELi8ELb1ELb0ELb1ELb1ELb1EfN3c107complexIfEEEEv12SSMParamsBwd)
        /*03c8*/ 	.word	0x000000b0


	//----- nvinfo : EIATTR_FRAME_SIZE
	.align		4
.L_189:
        /*03cc*/ 	.byte	0x04, 0x11
        /*03ce*/ 	.short	(.L_191 - .L_190)
	.align		4
.L_190:
        /*03d0*/ 	.word	index@(_Z25selective_scan_bwd_kernelI32Selective_Scan_bwd_kernel_traitsILi32ELi8ELb1ELb0ELb1ELb1ELb1EfN3c107complexIfEEEEv12SSMParamsBwd)
        /*03d4*/ 	.word	0x00000000


	//----- nvinfo : EIATTR_REGCOUNT
	.align		4
.L_191:
        /*03d8*/ 	.byte	0x04, 0x2f
        /*03da*/ 	.short	(.L_193 - .L_192)
	.align		4
.L_192:
        /*03dc*/ 	.word	index@(_Z25selective_scan_bwd_kernelI32Selective_Scan_bwd_kernel_traitsILi32ELi8ELb1ELb0ELb1ELb1ELb0EfN3c107complexIfEEEEv12SSMParamsBwd)
        /*03e0*/ 	.word	0x000000b1


	//----- nvinfo : EIATTR_FRAME_SIZE
	.align		4
.L_193:
        /*03e4*/ 	.byte	0x04, 0x11
        /*03e6*/ 	.short	(.L_195 - .L_194)
	.align		4
.L_194:
        /*03e8*/ 	.word	index@(_Z25selective_scan_bwd_kernelI32Selective_Scan_bwd_kernel_traitsILi32ELi8ELb1ELb0ELb1ELb1ELb0EfN3c107complexIfEEEEv12SSMParamsBwd)
        /*03ec*/ 	.word	0x00000000


	//----- nvinfo : EIATTR_REGCOUNT
	.align		4
.L_195:
        /*03f0*/ 	.byte	0x04, 0x2f
        /*03f2*/ 	.short	(.L_197 - .L_196)
	.align		4
.L_196:
        /*03f4*/ 	.word	index@(_Z25selective_scan_bwd_kernelI32Selective_Scan_bwd_kernel_traitsILi32ELi8ELb1ELb0ELb1ELb0ELb1EfN3c107complexIfEEEEv12SSMParamsBwd)
        /*03f8*/ 	.word	0x000000b2


	//----- nvinfo : EIATTR_FRAME_SIZE
	.align		4
.L_197:
        /*03fc*/ 	.byte	0x04, 0x11
        /*03fe*/ 	.short	(.L_199 - .L_198)
	.align		4
.L_198:
        /*0400*/ 	.word	index@(_Z25selective_scan_bwd_kernelI32Selective_Scan_bwd_kernel_traitsILi32ELi8ELb1ELb0ELb1ELb0ELb1EfN3c107complexIfEEEEv12SSMParamsBwd)
        /*0404*/ 	.word	0x00000000


	//----- nvinfo : EIATTR_REGCOUNT
	.align		4
.L_199:
        /*0408*/ 	.byte	0x04, 0x2f
        /*040a*/ 	.short	(.L_201 - .L_200)
	.align		4
.L_200:
        /*040c*/ 	.word	index@(_Z25selective_scan_bwd_kernelI32Selective_Scan_bwd_kernel_traitsILi32ELi8ELb1ELb0ELb1ELb0ELb0EfN3c107complexIfEEEEv12SSMParamsBwd)
        /*0410*/ 	.word	0x000000b4


	//----- nvinfo : EIATTR_FRAME_SIZE
	.align		4
.L_201:
        /*0414*/ 	.byte	0x04, 0x11
        /*0416*/ 	.short	(.L_203 - .L_202)
	.align		4
.L_202:
        /*0418*/ 	.word	index@(_Z25selective_scan_bwd_kernelI32Selective_Scan_bwd_kernel_traitsILi32ELi8ELb1ELb0ELb1ELb0ELb0EfN3c107complexIfEEEEv12SSMParamsBwd)
        /*041c*/ 	.word	0x00000000


	//----- nvinfo : EIATTR_REGCOUNT
	.align		4
.L_203:
        /*0420*/ 	.byte	0x04, 0x2f
        /*0422*/ 	.short	(.L_205 - .L_204)
	.align		4
.L_204:
        /*0424*/ 	.word	index@(_Z25selective_scan_bwd_kernelI32Selective_Scan_bwd_kernel_traitsILi32ELi8ELb1ELb0ELb0ELb1ELb1EfN3c107complexIfEEEEv12SSMParamsBwd)
        /*0428*/ 	.word	0x00000093


	//----- nvinfo : EIATTR_FRAME_SIZE
	.align		4
.L_205:
        /*042c*/ 	.byte	0x04, 0x11
        /*042e*/ 	.short	(.L_207 - .L_206)
	.align		4
.L_206:
        /*0430*/ 	.word	index@(_Z25selective_scan_bwd_kernelI32Selective_Scan_bwd_kernel_traitsILi32ELi8ELb1ELb0ELb0ELb1ELb1EfN3c107complexIfEEEEv12SSMParamsBwd)
        /*0434*/ 	.word	0x00000000


	//----- nvinfo : EIATTR_REGCOUNT
	.align		4
.L_207:
        /*0438*/ 	.byte	0x04, 0x2f
        /*043a*/ 	.short	(.L_209 - .L_208)
	.align		4
.L_208:
        /*043c*/ 	.word	index@(_Z25selective_scan_bwd_kernelI32Selective_Scan_bwd_kernel_traitsILi32ELi8ELb1ELb0ELb0ELb1ELb0EfN3c107complexIfEEEEv12SSMParamsBwd)
        /*0440*/ 	.word	0x00000094


	//----- nvinfo : EIATTR_FRAME_SIZE
	.align		4
.L_209:
        /*0444*/ 	.byte	0x04, 0x11
        /*0446*/ 	.short	(.L_211 - .L_210)
	.align		4
.L_210:
        /*0448*/ 	.word	index@(_Z25selective_scan_bwd_kernelI32Selective_Scan_bwd_kernel_traitsILi32ELi8ELb1ELb0ELb0ELb1ELb0EfN3c107complexIfEEEEv12SSMParamsBwd)
        /*044c*/ 	.word	0x00000000


	//----- nvinfo : EIATTR_REGCOUNT
	.align		4
.L_211:
        /*0450*/ 	.byte	0x04, 0x2f
        /*0452*/ 	.short	(.L_213 - .L_212)
	.align		4
.L_212:
        /*0454*/ 	.word	index@(_Z25selective_scan_bwd_kernelI32Selective_Scan_bwd_kernel_traitsILi32ELi8ELb1ELb0ELb0ELb0ELb1EfN3c107complexIfEEEEv12SSMParamsBwd)
        /*0458*/ 	.word	0x00000098


	//----- nvinfo : EIATTR_FRAME_SIZE
	.align		4
.L_213:
        /*045c*/ 	.byte	0x04, 0x11
        /*045e*/ 	.short	(.L_215 - .L_214)
	.align		4
.L_214:
        /*0460*/ 	.word	index@(_Z25selective_scan_bwd_kernelI32Selective_Scan_bwd_kernel_traitsILi32ELi8ELb1ELb0ELb0ELb0ELb1EfN3c107complexIfEEEEv12SSMParamsBwd)
        /*0464*/ 	.word	0x00000000


	//----- nvinfo : EIATTR_REGCOUNT
	.align		4
.L_215:
        /*0468*/ 	.byte	0x04, 0x2f
        /*046a*/ 	.short	(.L_217 - .L_216)
	.align		4
.L_216:
        /*046c*/ 	.word	index@(_Z25selective_scan_bwd_kernelI32Selective_Scan_bwd_kernel_traitsILi32ELi8ELb1ELb0ELb0ELb0ELb0EfN3c107complexIfEEEEv12SSMParamsBwd)
        /*0470*/ 	.word	0x0000009f


	//----- nvinfo : EIATTR_FRAME_SIZE
	.align		4
.L_217:
        /*0474*/ 	.byte	0x04, 0x11
        /*0476*/ 	.short	(.L_219 - .L_218)
	.align		4
.L_218:
        /*0478*/ 	.word	index@(_Z25selective_scan_bwd_kernelI32Selective_Scan_bwd_kernel_traitsILi32ELi8ELb1ELb0ELb0ELb0ELb0EfN3c107complexIfEEEEv12SSMParamsBwd)
        /*047c*/ 	.word	0x00000000


	//----- nvinfo : EIATTR_REGCOUNT
	.align		4
.L_219:
        /*0480*/ 	.byte	0x04, 0x2f
        /*0482*/ 	.short	(.L_221 - .L_220)
	.align		4
.L_220:
        /*0484*/ 	.word	index@(_Z25selective_scan_bwd_kernelI32Selective_Scan_bwd_kernel_traitsILi32ELi8ELb0ELb1ELb1ELb1ELb1EfN3c107complexIfEEEEv12SSMParamsBwd)
        /*0488*/ 	.word	0x000000e8


	//----- nvinfo : EIATTR_FRAME_SIZE
	.align		4
.L_221:
        /*048c*/ 	.byte	0x04, 0x11
        /*048e*/ 	.short	(.L_223 - .L_222)
	.align		4
.L_222:
        /*0490*/ 	.word	index@(_Z25selective_scan_bwd_kernelI32Selective_Scan_bwd_kernel_traitsILi32ELi8ELb0ELb1ELb1ELb1ELb1EfN3c107complexIfEEEEv12SSMParamsBwd)
        /*0494*/ 	.word	0x00000000


	//----- nvinfo : EIATTR_REGCOUNT
	.align		4
.L_223:
        /*0498*/ 	.byte	0x04, 0x2f
        /*049a*/ 	.short	(.L_225 - .L_224)
	.align		4
.L_224:
        /*049c*/ 	.word	index@(_Z25selective_scan_bwd_kernelI32Selective_Scan_bwd_kernel_traitsILi32ELi8ELb0ELb1ELb1ELb1ELb0EfN3c107complexIfEEEEv12SSMParamsBwd)
        /*04a0*/ 	.word	0x000000e0


	//----- nvinfo : EIATTR_FRAME_SIZE
	.align		4
.L_225:
        /*04a4*/ 	.byte	0x04, 0x11
        /*04a6*/ 	.short	(.L_227 - .L_226)
	.align		4
.L_226:
        /*04a8*/ 	.word	index@(_Z25selective_scan_bwd_kernelI32Selective_Scan_bwd_kernel_traitsILi32ELi8ELb0ELb1ELb1ELb1ELb0EfN3c107complexIfEEEEv12SSMParamsBwd)
        /*04ac*/ 	.word	0x00000000


	//----- nvinfo : EIATTR_REGCOUNT
	.align		4
.L_227:
        /*04b0*/ 	.byte	0x04, 0x2f
        /*04b2*/ 	.short	(.L_229 - .L_228)
	.align		4
.L_228:
        /*04b4*/ 	.word	index@(_Z25selective_scan_bwd_kernelI32Selective_Scan_bwd_kernel_traitsILi32ELi8ELb0ELb1ELb1ELb0ELb1EfN3c107complexIfEEEEv12SSMParamsBwd)
        /*04b8*/ 	.word	0x000000f4


	//----- nvinfo : EIATTR_FRAME_SIZE
	.align		4
.L_229:
        /*04bc*/ 	.byte	0x04, 0x11
        /*04be*/ 	.short	(.L_231 - .L_230)
	.align		4
.L_230:
        /*04c0*/ 	.word	index@(_Z25selective_scan_bwd_kernelI32Selective_Scan_bwd_kernel_traitsILi32ELi8ELb0ELb1ELb1ELb0ELb1EfN3c107complexIfEEEEv12SSMParamsBwd)
        /*04c4*/ 	.word	0x00000000


	//----- nvinfo : EIATTR_REGCOUNT
	.align		4
.L_231:
        /*04c8*/ 	.byte	0x04, 0x2f
        /*04ca*/ 	.short	(.L_233 - .L_232)
	.align		4
.L_232:
        /*04cc*/ 	.word	index@(_Z25selective_scan_bwd_kernelI32Selective_Scan_bwd_kernel_traitsILi32ELi8ELb0ELb1ELb1ELb0ELb0EfN3c107complexIfEEEEv12SSMParamsBwd)
        /*04d0*/ 	.word	0x000000e4


	//----- nvinfo : EIATTR_FRAME_SIZE
	.align		4
.L_233:
        /*04d4*/ 	.byte	0x04, 0x11
        /*04d6*/ 	.short	(.L_235 - .L_234)
	.align		4
.L_234:
        /*04d8*/ 	.word	index@(_Z25selective_scan_bwd_kernelI32Selective_Scan_bwd_kernel_traitsILi32ELi8ELb0ELb1ELb1ELb0ELb0EfN3c107complexIfEEEEv12SSMParamsBwd)
        /*04dc*/ 	.word	0x00000000


	//----- nvinfo : EIATTR_REGCOUNT
	.align		4
.L_235:
        /*04e0*/ 	.byte	0x04, 0x2f
        /*04e2*/ 	.short	(.L_237 - .L_236)
	.align		4
.L_236:
        /*04e4*/ 	.word	index@(_Z25selective_scan_bwd_kernelI32Selective_Scan_bwd_kernel_traitsILi32ELi8ELb0ELb1ELb0ELb1ELb1EfN3c107complexIfEEEEv12SSMParamsBwd)
        /*04e8*/ 	.word	0x000000ce


	//----- nvinfo : EIATTR_FRAME_SIZE
	.align		4
.L_237:
        /*04ec*/ 	.byte	0x04, 0x11
        /*04ee*/ 	.short	(.L_239 - .L_238)
	.align		4
.L_238:
        /*04f0*/ 	.word	index@(_Z25selective_scan_bwd_kernelI32Selective_Scan_bwd_kernel_traitsILi32ELi8ELb0ELb1ELb0ELb1ELb1EfN3c107complexIfEEEEv12SSMParamsBwd)
        /*04f4*/ 	.word	0x00000000


	//----- nvinfo : EIATTR_REGCOUNT
	.align		4
.L_239:
        /*04f8*/ 	.byte	0x04, 0x2f
        /*04fa*/ 	.short	(.L_241 - .L_240)
	.align		4
.L_240:
        /*04fc*/ 	.word	index@(_Z25selective_scan_bwd_kernelI32Selective_Scan_bwd_kernel_traitsILi32ELi8ELb0ELb1ELb0ELb1ELb0EfN3c107complexIfEEEEv12SSMParamsBwd)
        /*0500*/ 	.word	0x000000ba


	//----- nvinfo : EIATTR_FRAME_SIZE
	.align		4
.L_241:
        /*0504*/ 	.byte	0x04, 0x11
        /*0506*/ 	.short	(.L_243 - .L_242)
	.align		4
.L_242:
        /*0508*/ 	.word	index@(_Z25selective_scan_bwd_kernelI32Selective_Scan_bwd_kernel_traitsILi32ELi8ELb0ELb1ELb0ELb1ELb0EfN3c107complexIfEEEEv12SSMParamsBwd)
        /*050c*/ 	.word	0x00000000


	//----- nvinfo : EIATTR_REGCOUNT
	.align		4
.L_243:
        /*0510*/ 	.byte	0x04, 0x2f
        /*0512*/ 	.short	(.L_245 - .L_244)
	.align		4
.L_244:
        /*0514*/ 	.word	index@(_Z25selective_scan_bwd_kernelI32Selective_Scan_bwd_kernel_traitsILi32ELi8ELb0ELb1ELb0ELb0ELb1EfN3c107complexIfEEEEv12SSMParamsBwd)
        /*0518*/ 	.word	0x000000c6


	//----- nvinfo : EIATTR_FRAME_SIZE
	.align		4
.L_245:
        /*051c*/ 	.byte	0x04, 0x11
        /*051e*/ 	.short	(.L_247 - .L_246)
	.align		4
.L_246:
        /*0520*/ 	.word	index@(_Z25selective_scan_bwd_kernelI32Selective_Scan_bwd_kernel_traitsILi32ELi8ELb0ELb1ELb0ELb0ELb1EfN3c107complexIfEEEEv12SSMParamsBwd)
        /*0524*/ 	.word	0x00000000


	//----- nvinfo : EIATTR_REGCOUNT
	.align		4
.L_247:
        /*0528*/ 	.byte	0x04, 0x2f
        /*052a*/ 	.short	(.L_249 - .L_248)
	.align		4
.L_248:
        /*052c*/ 	.word	index@(_Z25selective_scan_bwd_kernelI32Selective_Scan_bwd_kernel_traitsILi32ELi8ELb0ELb1ELb0ELb0ELb0EfN3c107complexIfEEEEv12SSMParamsBwd)
        /*0530*/ 	.word	0x000000bd


	//----- nvinfo : EIATTR_FRAME_SIZE
	.align		4
.L_249:
        /*0534*/ 	.byte	0x04, 0x11
        /*0536*/ 	.short	(.L_251 - .L_250)
	.align		4
.L_250:
        /*0538*/ 	.word	index@(_Z25selective_scan_bwd_kernelI32Selective_Scan_bwd_kernel_traitsILi32ELi8ELb0ELb1ELb0ELb0ELb0EfN3c107complexIfEEEEv12SSMParamsBwd)
        /*053c*/ 	.word	0x00000000


	//----- nvinfo : EIATTR_REGCOUNT
	.align		4
.L_251:
        /*0540*/ 	.byte	0x04, 0x2f
        /*0542*/ 	.short	(.L_253 - .L_252)
	.align		4
.L_252:
        /*0544*/ 	.word	index@(_Z25selective_scan_bwd_kernelI32Selective_Scan_bwd_kernel_traitsILi32ELi8ELb0ELb0ELb1ELb1ELb1EfN3c107complexIfEEEEv12SSMParamsBwd)
        /*0548*/ 	.word	0x000000c2


	//----- nvinfo : EIATTR_FRAME_SIZE
	.align		4
.L_253:
        /*054c*/ 	.byte	0x04, 0x11
        /*054e*/ 	.short	(.L_255 - .L_254)
	.align		4
.L_254:
        /*0550*/ 	.word	index@(_Z25selective_scan_bwd_kernelI32Selective_Scan_bwd_kernel_traitsILi32ELi8ELb0ELb0ELb1ELb1ELb1EfN3c107complexIfEEEEv12SSMParamsBwd)
        /*0554*/ 	.word	0x00000000


	//----- nvinfo : EIATTR_REGCOUNT
	.align		4
.L_255:
        /*0558*/ 	.byte	0x04, 0x2f
        /*055a*/ 	.short	(.L_257 - .L_256)
	.align		4
.L_256:
        /*055c*/ 	.word	index@(_Z25selective_scan_bwd_kernelI32Selective_Scan_bwd_kernel_traitsILi32ELi8ELb0ELb0ELb1ELb1ELb0EfN3c107complexIfEEEEv12SSMParamsBwd)
        /*0560*/ 	.word	0x000000ba


	//----- nvinfo : EIATTR_FRAME_SIZE
	.align		4
.L_257:
        /*0564*/ 	.byte	0x04, 0x11
        /*0566*/ 	.short	(.L_259 - .L_258)
	.align		4
.L_258:
        /*0568*/ 	.word	index@(_Z25selective_scan_bwd_kernelI32Selective_Scan_bwd_kernel_traitsILi32ELi8ELb0ELb0ELb1ELb1ELb0EfN3c107complexIfEEEEv12SSMParamsBwd)
        /*056c*/ 	.word	0x00000000


	//----- nvinfo : EIATTR_REGCOUNT
	.align		4
.L_259:
        /*0570*/ 	.byte	0x04, 0x2f
        /*0572*/ 	.short	(.L_261 - .L_260)
	.align		4
.L_260:
        /*0574*/ 	.word	index@(_Z25selective_scan_bwd_kernelI32Selective_Scan_bwd_kernel_traitsILi32ELi8ELb0ELb0ELb1ELb0ELb1EfN3c107complexIfEEEEv12SSMParamsBwd)
        /*0578*/ 	.word	0x000000d0


	//----- nvinfo : EIATTR_FRAME_SIZE
	.align		4
.L_261:
        /*057c*/ 	.byte	0x04, 0x11
        /*057e*/ 	.short	(.L_263 - .L_262)
	.align		4
.L_262:
        /*0580*/ 	.word	index@(_Z25selective_scan_bwd_kernelI32Selective_Scan_bwd_kernel_traitsILi32ELi8ELb0ELb0ELb1ELb0ELb1EfN3c107complexIfEEEEv12SSMParamsBwd)
        /*0584*/ 	.word	0x00000000


	//----- nvinfo : EIATTR_REGCOUNT
	.align		4
.L_263:
        /*0588*/ 	.byte	0x04, 0x2f
        /*058a*/ 	.short	(.L_265 - .L_264)
	.align		4
.L_264:
        /*058c*/ 	.word	index@(_Z25selective_scan_bwd_kernelI32Selective_Scan_bwd_kernel_traitsILi32ELi8ELb0ELb0ELb1ELb0ELb0EfN3c107complexIfEEEEv12SSMParamsBwd)
        /*0590*/ 	.word	0x000000cc


	//----- nvinfo : EIATTR_FRAME_SIZE
	.align		4
.L_265:
        /*0594*/ 	.byte	0x04, 0x11
        /*0596*/ 	.short	(.L_267 - .L_266)
	.align		4
.L_266:
        /*0598*/ 	.word	index@(_Z25selective_scan_bwd_kernelI32Selective_Scan_bwd_kernel_traitsILi32ELi8ELb0ELb0ELb1ELb0ELb0EfN3c107complexIfEEEEv12SSMParamsBwd)
        /*059c*/ 	.word	0x00000000


	//----- nvinfo : EIATTR_REGCOUNT
	.align		4
.L_267:
        /*05a0*/ 	.byte	0x04, 0x2f
        /*05a2*/ 	.short	(.L_269 - .L_268)
	.align		4
.L_268:
        /*05a4*/ 	.word	index@(_Z25selective_scan_bwd_kernelI32Selective_Scan_bwd_kernel_traitsILi32ELi8ELb0ELb0ELb0ELb1ELb1EfN3c107complexIfEEEEv12SSMParamsBwd)
        /*05a8*/ 	.word	0x000000a8


	//----- nvinfo : EIATTR_FRAME_SIZE
	.align		4
.L_269:
        /*05ac*/ 	.byte	0x04, 0x11
        /*05ae*/ 	.short	(.L_271 - .L_270)
	.align		4
.L_270:
        /*05b0*/ 	.word	index@(_Z25selective_scan_bwd_kernelI32Selective_Scan_bwd_kernel_traitsILi32ELi8ELb0ELb0ELb0ELb1ELb1EfN3c107complexIfEEEEv12SSMParamsBwd)
        /*05b4*/ 	.word	0x00000000


	//----- nvinfo : EIATTR_REGCOUNT
	.align		4
.L_271:
        /*05b8*/ 	.byte	0x04, 0x2f
        /*05ba*/ 	.short	(.L_273 - .L_272)
	.align		4
.L_272:
        /*05bc*/ 	.word	index@(_Z25selective_scan_bwd_kernelI32Selective_Scan_bwd_kernel_traitsILi32ELi8ELb0ELb0ELb0ELb1ELb0EfN3c107complexIfEEEEv12SSMParamsBwd)
        /*05c0*/ 	.word	0x000000ac


	//----- nvinfo : EIATTR_FRAME_SIZE
	.align		4
.L_273:
        /*05c4*/ 	.byte	0x04, 0x11
        /*05c6*/ 	.short	(.L_275 - .L_274)
	.align		4
.L_274:
        /*05c8*/ 	.word	index@(_Z25selective_scan_bwd_kernelI32Selective_Scan_bwd_kernel_traitsILi32ELi8ELb0ELb0ELb0ELb1ELb0EfN3c107complexIfEEEEv12SSMParamsBwd)
        /*05cc*/ 	.word	0x00000000


	//----- nvinfo : EIATTR_REGCOUNT
	.align		4
.L_275:
        /*05d0*/ 	.byte	0x04, 0x2f
        /*05d2*/ 	.short	(.L_277 - .L_276)
	.align		4
.L_276:
        /*05d4*/ 	.word	index@(_Z25selective_scan_bwd_kernelI32Selective_Scan_bwd_kernel_traitsILi32ELi8ELb0ELb0ELb0ELb0ELb1EfN3c107complexIfEEEEv12SSMParamsBwd)
        /*05d8*/ 	.word	0x000000c2


	//----- nvinfo : EIATTR_FRAME_SIZE
	.align		4
.L_277:
        /*05dc*/ 	.byte	0x04, 0x11
        /*05de*/ 	.short	(.L_279 - .L_278)
	.align		4
.L_278:
        /*05e0*/ 	.word	index@(_Z25selective_scan_bwd_kernelI32Selective_Scan_bwd_kernel_traitsILi32ELi8ELb0ELb0ELb0ELb0ELb1EfN3c107complexIfEEEEv12SSMParamsBwd)
        /*05e4*/ 	.word	0x00000000


	//----- nvinfo : EIATTR_REGCOUNT
	.align		4
.L_279:
        /*05e8*/ 	.byte	0x04, 0x2f
        /*05ea*/ 	.short	(.L_281 - .L_280)
	.align		4
.L_280:
        /*05ec*/ 	.word	index@(_Z25selective_scan_bwd_kernelI32Selective_Scan_bwd_kernel_traitsILi32ELi8ELb0ELb0ELb0ELb0ELb0EfN3c107complexIfEEEEv12SSMParamsBwd)
        /*05f0*/ 	.word	0x000000b9


	//----- nvinfo : EIATTR_FRAME_SIZE
	.align		4
.L_281:
        /*05f4*/ 	.byte	0x04, 0x11
        /*05f6*/ 	.short	(.L_283 - .L_282)
	.align		4
.L_282:
        /*05f8*/ 	.word	index@(_Z25selective_scan_bwd_kernelI32Selective_Scan_bwd_kernel_traitsILi32ELi8ELb0ELb0ELb0ELb0ELb0EfN3c107complexIfEEEEv12SSMParamsBwd)
        /*05fc*/ 	.word	0x00000000


	//----- nvinfo : EIATTR_REGCOUNT
	.align		4
.L_283:
        /*0600*/ 	.byte	0x04, 0x2f
        /*0602*/ 	.short	(.L_285 - .L_284)
	.align		4
.L_284:
        /*0604*/ 	.word	index@(_Z25selective_scan_bwd_kernelI32Selective_Scan_bwd_kernel_traitsILi32ELi16ELb1ELb1ELb1ELb1ELb1EfN3c107complexIfEEEEv12SSMParamsBwd)
        /*0608*/ 	.word	0x000000fe


	//----- nvinfo : EIATTR_FRAME_SIZE
	.align		4
.L_285:
        /*060c*/ 	.byte	0x04, 0x11
        /*060e*/ 	.short	(.L_287 - .L_286)
	.align		4
.L_286:
        /*0610*/ 	.word	index@(_Z25selective_scan_bwd_kernelI32Selective_Scan_bwd_kernel_traitsILi32ELi16ELb1ELb1ELb1ELb1ELb1EfN3c107complexIfEEEEv12SSMParamsBwd)
        /*0614*/ 	.word	0x00000000


	//----- nvinfo : EIATTR_REGCOUNT
	.align		4
.L_287:
        /*0618*/ 	.byte	0x04, 0x2f
        /*061a*/ 	.short	(.L_289 - .L_288)
	.align		4
.L_288:
        /*061c*/ 	.word	index@(_Z25selective_scan_bwd_kernelI32Selective_Scan_bwd_kernel_traitsILi32ELi16ELb1ELb1ELb1ELb1ELb0EfN3c107complexIfEEEEv12SSMParamsBwd)
        /*0620*/ 	.word	0x000000fe


	//----- nvinfo : EIATTR_FRAME_SIZE
	.align		4
.L_289:
        /*0624*/ 	.byte	0x04, 0x11
        /*0626*/ 	.short	(.L_291 - .L_290)
	.align		4
.L_290:
        /*0628*/ 	.word	index@(_Z25selective_scan_bwd_kernelI32Selective_Scan_bwd_kernel_traitsILi32ELi16ELb1ELb1ELb1ELb1ELb0EfN3c107complexIfEEEEv12SSMParamsBwd)
        /*062c*/ 	.word	0x00000000


	//----- nvinfo : EIATTR_REGCOUNT
	.align		4
.L_291:
        /*0630*/ 	.byte	0x04, 0x2f
        /*0632*/ 	.short	(.L_293 - .L_292)
	.align		4
.L_292:
        /*0634*/ 	.word	index@(_Z25selective_scan_bwd_kernelI32Selective_Scan_bwd_kernel_traitsILi32ELi16ELb1ELb1ELb1ELb0ELb1EfN3c107complexIfEEEEv12SSMParamsBwd)
        /*0638*/ 	.word	0x000000ff


	//----- nvinfo : EIATTR_FRAME_SIZE
	.align		4
.L_293:
        /*063c*/ 	.byte	0x04, 0x11
        /*063e*/ 	.short	(.L_295 - .L_294)
	.align		4
.L_294:
        /*0640*/ 	.word	index@(_Z25selective_scan_bwd_kernelI32Selective_Scan_bwd_kernel_traitsILi32ELi16ELb1ELb1ELb1ELb0ELb1EfN3c107complexIfEEEEv12SSMParamsBwd)
        /*0644*/ 	.word	0x00000000


	//----- nvinfo : EIATTR_REGCOUNT
	.align		4
.L_295:
        /*0648*/ 	.byte	0x04, 0x2f
        /*064a*/ 	.short	(.L_297 - .L_296)
	.align		4
.L_296:
        /*064c*/ 	.word	index@(_Z25selective_scan_bwd_kernelI32Selective_Scan_bwd_kernel_traitsILi32ELi16ELb1ELb1ELb1ELb0ELb0EfN3c107complexIfEEEEv12SSMParamsBwd)
        /*0650*/ 	.word	0x000000ff


	//----- nvinfo : EIATTR_FRAME_SIZE
	.align		4
.L_297:
        /*0654*/ 	.byte	0x04, 0x11
        /*0656*/ 	.short	(.L_299 - .L_298)
	.align		4
.L_298:
        /*0658*/ 	.word	index@(_Z25selective_scan_bwd_kernelI32Selective_Scan_bwd_kernel_traitsILi32ELi16ELb1ELb1ELb1ELb0ELb0EfN3c107complexIfEEEEv12SSMParamsBwd)
        /*065c*/ 	.word	0x00000000


	//----- nvinfo : EIATTR_REGCOUNT
	.align		4
.L_299:
        /*0660*/ 	.byte	0x04, 0x2f
        /*0662*/ 	.short	(.L_301 - .L_300)
	.align		4
.L_300:
        /*0664*/ 	.word	index@(_Z25selective_scan_bwd_kernelI32Selective_Scan_bwd_kernel_traitsILi32ELi16ELb1ELb1ELb0ELb1ELb1EfN3c107complexIfEEEEv12SSMParamsBwd)
        /*0668*/ 	.word	0x000000f2


	//----- nvinfo : EIATTR_FRAME_SIZE
	.align		4
.L_301:
        /*066c*/ 	.byte	0x04, 0x11
        /*066e*/ 	.short	(.L_303 - .L_302)
	.align		4
.L_302:
        /*0670*/ 	.word	index@(_Z25selective_scan_bwd_kernelI32Selective_Scan_bwd_kernel_traitsILi32ELi16ELb1ELb1ELb0ELb1ELb1EfN3c107complexIfEEEEv12SSMParamsBwd)
        /*0674*/ 	.word	0x00000000


	//----- nvinfo : EIATTR_REGCOUNT
	.align		4
.L_303:
        /*0678*/ 	.byte	0x04, 0x2f
        /*067a*/ 	.short	(.L_305 - .L_304)
	.align		4
.L_304:
        /*067c*/ 	.word	index@(_Z25selective_scan_bwd_kernelI32Selective_Scan_bwd_kernel_traitsILi32ELi16ELb1ELb1ELb0ELb1ELb0EfN3c107complexIfEEEEv12SSMParamsBwd)
        /*0680*/ 	.word	0x000000f2


	//----- nvinfo : EIATTR_FRAME_SIZE
	.align		4
.L_305:
        /*0684*/ 	.byte	0x04, 0x11
        /*0686*/ 	.short	(.L_307 - .L_306)
	.align		4
.L_306:
        /*0688*/ 	.word	index@(_Z25selective_scan_bwd_kernelI32Selective_Scan_bwd_kernel_traitsILi32ELi16ELb1ELb1ELb0ELb1ELb0EfN3c107complexIfEEEEv12SSMParamsBwd)
        /*068c*/ 	.word	0x00000000


	//----- nvinfo : EIATTR_REGCOUNT
	.align		4
.L_307:
        /*0690*/ 	.byte	0x04, 0x2f
        /*0692*/ 	.short	(.L_309 - .L_308)
	.align		4
.L_308:
        /*0694*/ 	.word	index@(_Z25selective_scan_bwd_kernelI32Selective_Scan_bwd_kernel_traitsILi32ELi16ELb1ELb1ELb0ELb0ELb1EfN3c107complexIfEEEEv12SSMParamsBwd)
        /*0698*/ 	.word	0x000000ff


	//----- nvinfo : EIATTR_FRAME_SIZE
	.align		4
.L_309:
        /*069c*/ 	.byte	0x04, 0x11
        /*069e*/ 	.short	(.L_311 - .L_310)
	.align		4
.L_310:
        /*06a0*/ 	.word	index@(_Z25selective_scan_bwd_kernelI32Selective_Scan_bwd_kernel_traitsILi32ELi16ELb1ELb1ELb0ELb0ELb1EfN3c107complexIfEEEEv12SSMParamsBwd)
        /*06a4*/ 	.word	0x00000000


	//----- nvinfo : EIATTR_REGCOUNT
	.align		4
.L_311:
        /*06a8*/ 	.byte	0x04, 0x2f
        /*06aa*/ 	.short	(.L_313 - .L_312)
	.align		4
.L_312:
        /*06ac*/ 	.word	index@(_Z25selective_scan_bwd_kernelI32Selective_Scan_bwd_kernel_traitsILi32ELi16ELb1ELb1ELb0ELb0ELb0EfN3c107complexIfEEEEv12SSMParamsBwd)
        /*06b0*/ 	.word	0x000000fe


	//----- nvinfo : EIATTR_FRAME_SIZE
	.align		4
.L_313:
        /*06b4*/ 	.byte	0x04, 0x11
        /*06b6*/ 	.short	(.L_315 - .L_314)
	.align		4
.L_314:
        /*06b8*/ 	.word	index@(_Z25selective_scan_bwd_kernelI32Selective_Scan_bwd_kernel_traitsILi32ELi16ELb1ELb1ELb0ELb0ELb0EfN3c107complexIfEEEEv12SSMParamsBwd)
        /*06bc*/ 	.word	0x00000000


	//----- nvinfo : EIATTR_REGCOUNT
	.align		4
.L_315:
        /*06c0*/ 	.byte	0x04, 0x2f
        /*06c2*/ 	.short	(.L_317 - .L_316)
	.align		4
.L_316:
        /*06c4*/ 	.word	index@(_Z25selective_scan_bwd_kernelI32Selective_Scan_bwd_kernel_traitsILi32ELi16ELb1ELb0ELb1ELb1ELb1EfN3c107complexIfEEEEv12SSMParamsBwd)
        /*06c8*/ 	.word	0x000000ef


	//----- nvinfo : EIATTR_FRAME_SIZE
	.align		4
.L_317:
        /*06cc*/ 	.byte	0x04, 0x11
        /*06ce*/ 	.short	(.L_319 - .L_318)
	.align		4
.L_318:
        /*06d0*/ 	.word	index@(_Z25selective_scan_bwd_kernelI32Selective_Scan_bwd_kernel_traitsILi32ELi16ELb1ELb0ELb1ELb1ELb1EfN3c107complexIfEEEEv12SSMParamsBwd)
        /*06d4*/ 	.word	0x00000000


	//----- nvinfo : EIATTR_REGCOUNT
	.align		4
.L_319:
        /*06d8*/ 	.byte	0x04, 0x2f
        /*06da*/ 	.short	(.L_321 - .L_320)
	.align		4
.L_320:
        /*06dc*/ 	.word	index@(_Z25selective_scan_bwd_kernelI32Selective_Scan_bwd_kernel_traitsILi32ELi16ELb1ELb0ELb1ELb1ELb0EfN3c107complexIfEEEEv12SSMParamsBwd)
        /*06e0*/ 	.word	0x000000f1


	//----- nvinfo : EIATTR_FRAME_SIZE
	.align		4
.L_321:
        /*06e4*/ 	.byte	0x04, 0x11
        /*06e6*/ 	.short	(.L_323 - .L_322)
	.align		4
.L_322:
        /*06e8*/ 	.word	index@(_Z25selective_scan_bwd_kernelI32Selective_Scan_bwd_kernel_traitsILi32ELi16ELb1ELb0ELb1ELb1ELb0EfN3c107complexIfEEEEv12SSMParamsBwd)
        /*06ec*/ 	.word	0x00000000


	//----- nvinfo : EIATTR_REGCOUNT
	.align		4
.L_323:
        /*06f0*/ 	.byte	0x04, 0x2f
        /*06f2*/ 	.short	(.L_325 - .L_324)
	.align		4
.L_324:
        /*06f4*/ 	.word	index@(_Z25selective_scan_bwd_kernelI32Selective_Scan_bwd_kernel_traitsILi32ELi16ELb1ELb0ELb1ELb0ELb1EfN3c107complexIfEEEEv12SSMParamsBwd)
        /*06f8*/ 	.word	0x000000fa


	//----- nvinfo : EIATTR_FRAME_SIZE
	.align		4
.L_325:
        /*06fc*/ 	.byte	0x04, 0x11
        /*06fe*/ 	.short	(.L_327 - .L_326)
	.align		4
.L_326:
        /*0700*/ 	.word	index@(_Z25selective_scan_bwd_kernelI32Selective_Scan_bwd_kernel_traitsILi32ELi16ELb1ELb0ELb1ELb0ELb1EfN3c107complexIfEEEEv12SSMParamsBwd)
        /*0704*/ 	.word	0x00000000


	//----- nvinfo : EIATTR_REGCOUNT
	.align		4
.L_327:
        /*0708*/ 	.byte	0x04, 0x2f
        /*070a*/ 	.short	(.L_329 - .L_328)
	.align		4
.L_328:
        /*070c*/ 	.word	index@(_Z25selective_scan_bwd_kernelI32Selective_Scan_bwd_kernel_traitsILi32ELi16ELb1ELb0ELb1ELb0ELb0EfN3c107complexIfEEEEv12SSMParamsBwd)
        /*0710*/ 	.word	0x000000ff


	//----- nvinfo : EIATTR_FRAME_SIZE
	.align		4
.L_329:
        /*0714*/ 	.byte	0x04, 0x11
        /*0716*/ 	.short	(.L_331 - .L_330)
	.align		4
.L_330:
        /*0718*/ 	.word	index@(_Z25selective_scan_bwd_kernelI32Selective_Scan_bwd_kernel_traitsILi32ELi16ELb1ELb0ELb1ELb0ELb0EfN3c107complexIfEEEEv12SSMParamsBwd)
        /*071c*/ 	.word	0x00000010


	//----- nvinfo : EIATTR_REGCOUNT
	.align		4
.L_331:
        /*0720*/ 	.byte	0x04, 0x2f
        /*0722*/ 	.short	(.L_333 - .L_332)
	.align		4
.L_332:
        /*0724*/ 	.word	index@(_Z25selective_scan_bwd_kernelI32Selective_Scan_bwd_kernel_traitsILi32ELi16ELb1ELb0ELb0ELb1ELb1EfN3c107complexIfEEEEv12SSMParamsBwd)
        /*0728*/ 	.word	0x000000db


	//----- nvinfo : EIATTR_FRAME_SIZE
	.align		4
.L_333:
        /*072c*/ 	.byte	0x04, 0x11
        /*072e*/ 	.short	(.L_335 - .L_334)
	.align		4
.L_334:
        /*0730*/ 	.word	index@(_Z25selective_scan_bwd_kernelI32Selective_Scan_bwd_kernel_traitsILi32ELi16ELb1ELb0ELb0ELb1ELb1EfN3c107complexIfEEEEv12SSMParamsBwd)
        /*0734*/ 	.word	0x00000000


	//----- nvinfo : EIATTR_REGCOUNT
	.align		4
.L_335:
        /*0738*/ 	.byte	0x04, 0x2f
        /*073a*/ 	.short	(.L_337 - .L_336)
	.align		4
.L_336:
        /*073c*/ 	.word	index@(_Z25selective_scan_bwd_kernelI32Selective_Scan_bwd_kernel_traitsILi32ELi16ELb1ELb0ELb0ELb1ELb0EfN3c107complexIfEEEEv12SSMParamsBwd)
        /*0740*/ 	.word	0x000000dc


	//----- nvinfo : EIATTR_FRAME_SIZE
	.align		4
.L_337:
        /*0744*/ 	.byte	0x04, 0x11
        /*0746*/ 	.short	(.L_339 - .L_338)
	.align		4
.L_338:
        /*0748*/ 	.word	index@(_Z25selective_scan_bwd_kernelI32Selective_Scan_bwd_kernel_traitsILi32ELi16ELb1ELb0ELb0ELb1ELb0EfN3c107complexIfEEEEv12SSMParamsBwd)
        /*074c*/ 	.word	0x00000000


	//----- nvinfo : EIATTR_REGCOUNT
	.align		4
.L_339:
        /*0750*/ 	.byte	0x04, 0x2f
        /*0752*/ 	.short	(.L_341 - .L_340)
	.align		4
.L_340:
        /*0754*/ 	.word	index@(_Z25selective_scan_bwd_kernelI32Selective_Scan_bwd_kernel_traitsILi32ELi16ELb1ELb0ELb0ELb0ELb1EfN3c107complexIfEEEEv12SSMParamsBwd)
        /*0758*/ 	.word	0x000000d7


	//----- nvinfo : EIATTR_FRAME_SIZE
	.align		4
.L_341:
        /*075c*/ 	.byte	0x04, 0x11
        /*075e*/ 	.short	(.L_343 - .L_342)
	.align		4
.L_342:
        /*0760*/ 	.word	index@(_Z25selective_scan_bwd_kernelI32Selective_Scan_bwd_kernel_traitsILi32ELi16ELb1ELb0ELb0ELb0ELb1EfN3c107complexIfEEEEv12SSMParamsBwd)
        /*0764*/ 	.word	0x00000000


	//----- nvinfo : EIATTR_REGCOUNT
	.align		4
.L_343:
        /*0768*/ 	.byte	0x04, 0x2f
        /*076a*/ 	.short	(.L_345 - .L_344)
	.align		4
.L_344:
        /*076c*/ 	.word	index@(_Z25selective_scan_bwd_kernelI32Selective_Scan_bwd_kernel_traitsILi32ELi16ELb1ELb0ELb0ELb0ELb0EfN3c107complexIfEEEEv12SSMParamsBwd)
        /*0770*/ 	.word	0x000000db


	//----- nvinfo : EIATTR_FRAME_SIZE
	.align		4
.L_345:
        /*0774*/ 	.byte	0x04, 0x11
        /*0776*/ 	.short	(.L_347 - .L_346)
	.align		4
.L_346:
        /*0778*/ 	.word	index@(_Z25selective_scan_bwd_kernelI32Selective_Scan_bwd_kernel_traitsILi32ELi16ELb1ELb0ELb0ELb0ELb0EfN3c107complexIfEEEEv12SSMParamsBwd)
        /*077c*/ 	.word	0x00000000


	//----- nvinfo : EIATTR_REGCOUNT
	.align		4
.L_347:
        /*0780*/ 	.byte	0x04, 0x2f
        /*0782*/ 	.short	(.L_349 - .L_348)
	.align		4
.L_348:
        /*0784*/ 	.word	index@(_Z25selective_scan_bwd_kernelI32Selective_Scan_bwd_kernel_traitsILi32ELi16ELb0ELb1ELb1ELb1ELb1EfN3c107complexIfEEEEv12SSMParamsBwd)
        /*0788*/ 	.word	0x000000ff


	//----- nvinfo : EIATTR_FRAME_SIZE
	.align		4
.L_349:
        /*078c*/ 	.byte	0x04, 0x11
        /*078e*/ 	.short	(.L_351 - .L_350)
	.align		4
.L_350:
        /*0790*/ 	.word	index@(_Z25selective_scan_bwd_kernelI32Selective_Scan_bwd_kernel_traitsILi32ELi16ELb0ELb1ELb1ELb1ELb1EfN3c107complexIfEEEEv12SSMParamsBwd)
        /*0794*/ 	.word	0x00000000


	//----- nvinfo : EIATTR_REGCOUNT
	.align		4
.L_351:
        /*0798*/ 	.byte	0x04, 0x2f
        /*079a*/ 	.short	(.L_353 - .L_352)
	.align		4
.L_352:
        /*079c*/ 	.word	index@(_Z25selective_scan_bwd_kernelI32Selective_Scan_bwd_kernel_traitsILi32ELi16ELb0ELb1ELb1ELb1ELb0EfN3c107complexIfEEEEv12SSMParamsBwd)
        /*07a0*/ 	.word	0x000000ff


	//----- nvinfo : EIATTR_FRAME_SIZE
	.align		4
.L_353:
        /*07a4*/ 	.byte	0x04, 0x11
        /*07a6*/ 	.short	(.L_355 - .L_354)
	.align		4
.L_354:
        /*07a8*/ 	.word	index@(_Z25selective_scan_bwd_kernelI32Selective_Scan_bwd_kernel_traitsILi32ELi16ELb0ELb1ELb1ELb1ELb0EfN3c107complexIfEEEEv12SSMParamsBwd)
        /*07ac*/ 	.word	0x00000000


	//----- nvinfo : EIATTR_REGCOUNT
	.align		4
.L_355:
        /*07b0*/ 	.byte	0x04, 0x2f
        /*07b2*/ 	.short	(.L_357 - .L_356)
	.align		4
.L_356:
        /*07b4*/ 	.word	index@(_Z25selective_scan_bwd_kernelI32Selective_Scan_bwd_kernel_traitsILi32ELi16ELb0ELb1ELb1ELb0ELb1EfN3c107complexIfEEEEv12SSMParamsBwd)
        /*07b8*/ 	.word	0x000000ff


	//----- nvinfo : EIATTR_FRAME_SIZE
	.align		4
.L_357:
        /*07bc*/ 	.byte	0x04, 0x11
        /*07be*/ 	.short	(.L_359 - .L_358)
	.align		4
.L_358:
        /*07c0*/ 	.word	index@(_Z25selective_scan_bwd_kernelI32Selective_Scan_bwd_kernel_traitsILi32ELi16ELb0ELb1ELb1ELb0ELb1EfN3c107complexIfEEEEv12SSMParamsBwd)
        /*07c4*/ 	.word	0x00000028


	//----- nvinfo : EIATTR_REGCOUNT
	.align		4
.L_359:
        /*07c8*/ 	.byte	0x04, 0x2f
        /*07ca*/ 	.short	(.L_361 - .L_360)
	.align		4
.L_360:
        /*07cc*/ 	.word	index@(_Z25selective_scan_bwd_kernelI32Selective_Scan_bwd_kernel_traitsILi32ELi16ELb0ELb1ELb1ELb0ELb0EfN3c107complexIfEEEEv12SSMParamsBwd)
        /*07d0*/ 	.word	0x000000ff


	//----- nvinfo : EIATTR_FRAME_SIZE
	.align		4
.L_361:
        /*07d4*/ 	.byte	0x04, 0x11
        /*07d6*/ 	.short	(.L_363 - .L_362)
	.align		4
.L_362:
        /*07d8*/ 	.word	index@(_Z25selective_scan_bwd_kernelI32Selective_Scan_bwd_kernel_traitsILi32ELi16ELb0ELb1ELb1ELb0ELb0EfN3c107complexIfEEEEv12SSMParamsBwd)
        /*07dc*/ 	.word	0x00000020


	//----- nvinfo : EIATTR_REGCOUNT
	.align		4
.L_363:
        /*07e0*/ 	.byte	0x04, 0x2f
        /*07e2*/ 	.short	(.L_365 - .L_364)
	.align		4
.L_364:
        /*07e4*/ 	.word	index@(_Z25selective_scan_bwd_kernelI32Selective_Scan_bwd_kernel_traitsILi32ELi16ELb0ELb1ELb0ELb1ELb1EfN3c107complexIfEEEEv12SSMParamsBwd)
        /*07e8*/ 	.word	0x000000ff


	//----- nvinfo : EIATTR_FRAME_SIZE
	.align		4
.L_365:
        /*07ec*/ 	.byte	0x04, 0x11
        /*07ee*/ 	.short	(.L_367 - .L_366)
	.align		4
.L_366:
        /*07f0*/ 	.word	index@(_Z25selective_scan_bwd_kernelI32Selective_Scan_bwd_kernel_traitsILi32ELi16ELb0ELb1ELb0ELb1ELb1EfN3c107complexIfEEEEv12SSMParamsBwd)
        /*07f4*/ 	.word	0x00000000


	//----- nvinfo : EIATTR_REGCOUNT
	.align		4
.L_367:
        /*07f8*/ 	.byte	0x04, 0x2f
        /*07fa*/ 	.short	(.L_369 - .L_368)
	.align		4
.L_368:
        /*07fc*/ 	.word	index@(_Z25selective_scan_bwd_kernelI32Selective_Scan_bwd_kernel_traitsILi32ELi16ELb0ELb1ELb0ELb1ELb0EfN3c107complexIfEEEEv12SSMParamsBwd)
        /*0800*/ 	.word	0x000000ff


	//----- nvinfo : EIATTR_FRAME_SIZE
	.align		4
.L_369:
        /*0804*/ 	.byte	0x04, 0x11
        /*0806*/ 	.short	(.L_371 - .L_370)
	.align		4
.L_370:
        /*0808*/ 	.word	index@(_Z25selective_scan_bwd_kernelI32Selective_Scan_bwd_kernel_traitsILi32ELi16ELb0ELb1ELb0ELb1ELb0EfN3c107complexIfEEEEv12SSMParamsBwd)
        /*080c*/ 	.word	0x00000000


	//----- nvinfo : EIATTR_REGCOUNT
	.align		4
.L_371:
        /*0810*/ 	.byte	0x04, 0x2f
        /*0812*/ 	.short	(.L_373 - .L_372)
	.align		4
.L_372:
        /*0814*/ 	.word	index@(_Z25selective_scan_bwd_kernelI32Selective_Scan_bwd_kernel_traitsILi32ELi16ELb0ELb1ELb0ELb0ELb1EfN3c107complexIfEEEEv12SSMParamsBwd)
        /*0818*/ 	.word	0x000000ff


	//----- nvinfo : EIATTR_FRAME_SIZE
	.align		4
.L_373:
        /*081c*/ 	.byte	0x04, 0x11
        /*081e*/ 	.short	(.L_375 - .L_374)
	.align		4
.L_374:
        /*0820*/ 	.word	index@(_Z25selective_scan_bwd_kernelI32Selective_Scan_bwd_kernel_traitsILi32ELi16ELb0ELb1ELb0ELb0ELb1EfN3c107complexIfEEEEv12SSMParamsBwd)
        /*0824*/ 	.word	0x00000008


	//----- nvinfo : EIATTR_REGCOUNT
	.align		4
.L_375:
        /*0828*/ 	.byte	0x04, 0x2f
        /*082a*/ 	.short	(.L_377 - .L_376)
	.align		4
.L_376:
        /*082c*/ 	.word	index@(_Z25selective_scan_bwd_kernelI32Selective_Scan_bwd_kernel_traitsILi32ELi16ELb0ELb1ELb0ELb0ELb0EfN3c107complexIfEEEEv12SSMParamsBwd)
        /*0830*/ 	.word	0x000000ff


	//----- nvinfo : EIATTR_FRAME_SIZE
	.align		4
.L_377:
        /*0834*/ 	.byte	0x04, 0x11
        /*0836*/ 	.short	(.L_379 - .L_378)
	.align		4
.L_378:
        /*0838*/ 	.word	index@(_Z25selective_scan_bwd_kernelI32Selective_Scan_bwd_kernel_traitsILi32ELi16ELb0ELb1ELb0ELb0ELb0EfN3c107complexIfEEEEv12SSMParamsBwd)
        /*083c*/ 	.word	0x00000008


	//----- nvinfo : EIATTR_REGCOUNT
	.align		4
.L_379:
        /*0840*/ 	.byte	0x04, 0x2f
        /*0842*/ 	.short	(.L_381 - .L_380)
	.align		4
.L_380:
        /*0844*/ 	.word	index@(_Z25selective_scan_bwd_kernelI32Selective_Scan_bwd_kernel_traitsILi32ELi16ELb0ELb0ELb1ELb1ELb1EfN3c107complexIfEEEEv12SSMParamsBwd)
        /*0848*/ 	.word	0x000000ff


	//----- nvinfo : EIATTR_FRAME_SIZE
	.align		4
.L_381:
        /*084c*/ 	.byte	0x04, 0x11
        /*084e*/ 	.short	(.L_383 - .L_382)
	.align		4
.L_382:
        /*0850*/ 	.word	index@(_Z25selective_scan_bwd_kernelI32Selective_Scan_bwd_kernel_traitsILi32ELi16ELb0ELb0ELb1ELb1ELb1EfN3c107complexIfEEEEv12SSMParamsBwd)
        /*0854*/ 	.word	0x00000010


	//----- nvinfo : EIATTR_REGCOUNT
	.align		4
.L_383:
        /*0858*/ 	.byte	0x04, 0x2f
        /*085a*/ 	.short	(.L_385 - .L_384)
	.align		4
.L_384:
        /*085c*/ 	.word	index@(_Z25selective_scan_bwd_kernelI32Selective_Scan_bwd_kernel_traitsILi32ELi16ELb0ELb0ELb1ELb1ELb0EfN3c107complexIfEEEEv12SSMParamsBwd)
        /*0860*/ 	.word	0x000000ff


	//----- nvinfo : EIATTR_FRAME_SIZE
	.align		4
.L_385:
        /*0864*/ 	.byte	0x04, 0x11
        /*0866*/ 	.short	(.L_387 - .L_386)
	.align		4
.L_386:
        /*0868*/ 	.word	index@(_Z25selective_scan_bwd_kernelI32Selective_Scan_bwd_kernel_traitsILi32ELi16ELb0ELb0ELb1ELb1ELb0EfN3c107complexIfEEEEv12SSMParamsBwd)
        /*086c*/ 	.word	0x00000010


	//----- nvinfo : EIATTR_REGCOUNT
	.align		4
.L_387:
        /*0870*/ 	.byte	0x04, 0x2f
        /*0872*/ 	.short	(.L_389 - .L_388)
	.align		4
.L_388:
        /*0874*/ 	.word	index@(_Z25selective_scan_bwd_kernelI32Selective_Scan_bwd_kernel_traitsILi32ELi16ELb0ELb0ELb1ELb0ELb1EfN3c107complexIfEEEEv12SSMParamsBwd)
        /*0878*/ 	.word	0x000000ff


	//----- nvinfo : EIATTR_FRAME_SIZE
	.align		4
.L_389:
        /*087c*/ 	.byte	0x04, 0x11
        /*087e*/ 	.short	(.L_391 - .L_390)
	.align		4
.L_390:
        /*0880*/ 	.word	index@(_Z25selective_scan_bwd_kernelI32Selective_Scan_bwd_kernel_traitsILi32ELi16ELb0ELb0ELb1ELb0ELb1EfN3c107complexIfEEEEv12SSMParamsBwd)
        /*0884*/ 	.word	0x00000060


	//----- nvinfo : EIATTR_REGCOUNT
	.align		4
.L_391:
        /*0888*/ 	.byte	0x04, 0x2f
        /*088a*/ 	.short	(.L_393 - .L_392)
	.align		4
.L_392:
        /*088c*/ 	.word	index@(_Z25selective_scan_bwd_kernelI32Selective_Scan_bwd_kernel_traitsILi32ELi16ELb0ELb0ELb1ELb0ELb0EfN3c107complexIfEEEEv12SSMParamsBwd)
        /*0890*/ 	.word	0x000000ff


	//----- nvinfo : EIATTR_FRAME_SIZE
	.align		4
.L_393:
        /*0894*/ 	.byte	0x04, 0x11
        /*0896*/ 	.short	(.L_395 - .L_394)
	.align		4
.L_394:
        /*0898*/ 	.word	index@(_Z25selective_scan_bwd_kernelI32Selective_Scan_bwd_kernel_traitsILi32ELi16ELb0ELb0ELb1ELb0ELb0EfN3c107complexIfEEEEv12SSMParamsBwd)
        /*089c*/ 	.word	0x00000058


	//----- nvinfo : EIATTR_REGCOUNT
	.align		4
.L_395:
        /*08a0*/ 	.byte	0x04, 0x2f
        /*08a2*/ 	.short	(.L_397 - .L_396)
	.align		4
.L_396:
        /*08a4*/ 	.word	index@(_Z25selective_scan_bwd_kernelI32Selective_Scan_bwd_kernel_traitsILi32ELi16ELb0ELb0ELb0ELb1ELb1EfN3c107complexIfEEEEv12SSMParamsBwd)
        /*08a8*/ 	.word	0x000000fe


	//----- nvinfo : EIATTR_FRAME_SIZE
	.align		4
.L_397:
        /*08ac*/ 	.byte	0x04, 0x11
        /*08ae*/ 	.short	(.L_399 - .L_398)
	.align		4
.L_398:
        /*08b0*/ 	.word	index@(_Z25selective_scan_bwd_kernelI32Selective_Scan_bwd_kernel_traitsILi32ELi16ELb0ELb0ELb0ELb1ELb1EfN3c107complexIfEEEEv12SSMParamsBwd)
        /*08b4*/ 	.word	0x00000000


	//----- nvinfo : EIATTR_REGCOUNT
	.align		4
.L_399:
        /*08b8*/ 	.byte	0x04, 0x2f
        /*08ba*/ 	.short	(.L_401 - .L_400)
	.align		4
.L_400:
        /*08bc*/ 	.word	index@(_Z25selective_scan_bwd_kernelI32Selective_Scan_bwd_kernel_traitsILi32ELi16ELb0ELb0ELb0ELb1ELb0EfN3c107complexIfEEEEv12SSMParamsBwd)
        /*08c0*/ 	.word	0x000000f3


	//----- nvinfo : EIATTR_FRAME_SIZE
	.align		4
.L_401:
        /*08c4*/ 	.byte	0x04, 0x11
        /*08c6*/ 	.short	(.L_403 - .L_402)
	.align		4
.L_402:
        /*08c8*/ 	.word	index@(_Z25selective_scan_bwd_kernelI32Selective_Scan_bwd_kernel_traitsILi32ELi16ELb0ELb0ELb0ELb1ELb0EfN3c107complexIfEEEEv12SSMParamsBwd)
        /*08cc*/ 	.word	0x00000000


	//----- nvinfo : EIATTR_REGCOUNT
	.align		4
.L_403:
        /*08d0*/ 	.byte	0x04, 0x2f
        /*08d2*/ 	.short	(.L_405 - .L_404)
	.align		4
.L_404:
        /*08d4*/ 	.word	index@(_Z25selective_scan_bwd_kernelI32Selective_Scan_bwd_kernel_traitsILi32ELi16ELb0ELb0ELb0ELb0ELb1EfN3c107complexIfEEEEv12SSMParamsBwd)
        /*08d8*/ 	.word	0x000000ff


	//----- nvinfo : EIATTR_FRAME_SIZE
	.align		4
.L_405:
        /*08dc*/ 	.byte	0x04, 0x11
        /*08de*/ 	.short	(.L_407 - .L_406)
	.align		4
.L_406:
        /*08e0*/ 	.word	index@(_Z25selective_scan_bwd_kernelI32Selective_Scan_bwd_kernel_traitsILi32ELi16ELb0ELb0ELb0ELb0ELb1EfN3c107complexIfEEEEv12SSMParamsBwd)
        /*08e4*/ 	.word	0x00000000


	//----- nvinfo : EIATTR_REGCOUNT
	.align		4
.L_407:
        /*08e8*/ 	.byte	0x04, 0x2f
        /*08ea*/ 	.short	(.L_409 - .L_408)
	.align		4
.L_408:
        /*08ec*/ 	.word	index@(_Z25selective_scan_bwd_kernelI32Selective_Scan_bwd_kernel_traitsILi32ELi16ELb0ELb0ELb0ELb0ELb0EfN3c107complexIfEEEEv12SSMParamsBwd)
        /*08f0*/ 	.word	0x000000ff


	//----- nvinfo : EIATTR_FRAME_SIZE
	.align		4
.L_409:
        /*08f4*/ 	.byte	0x04, 0x11
        /*08f6*/ 	.short	(.L_411 - .L_410)
	.align		4
.L_410:
        /*08f8*/ 	.word	index@(_Z25selective_scan_bwd_kernelI32Selective_Scan_bwd_kernel_traitsILi32ELi16ELb0ELb0ELb0ELb0ELb0EfN3c107complexIfEEEEv12SSMParamsBwd)
        /*08fc*/ 	.word	0x00000000


	//----- nvinfo : EIATTR_REGCOUNT
	.align		4
.L_411:
        /*0900*/ 	.byte	0x04, 0x2f
        /*0902*/ 	.short	(.L_413 - .L_412)
	.align		4
.L_412:
        /*0904*/ 	.word	index@(_Z25selective_scan_bwd_kernelI32Selective_Scan_bwd_kernel_traitsILi64ELi16ELb1ELb1ELb1ELb1ELb1EfN3c107complexIfEEEEv12SSMParamsBwd)
        /*0908*/ 	.word	0x000000fe


	//----- nvinfo : EIATTR_FRAME_SIZE
	.align		4
.L_413:
        /*090c*/ 	.byte	0x04, 0x11
        /*090e*/ 	.short	(.L_415 - .L_414)
	.align		4
.L_414:
        /*0910*/ 	.word	index@($__internal_191_$__cuda_sm70_shflsync_up)
        /*0914*/ 	.word	0x00000000


	//----- nvinfo : EIATTR_FRAME_SIZE
	.align		4
.L_415:
        /*0918*/ 	.byte	0x04, 0x11
        /*091a*/ 	.short	(.L_417 - .L_416)
	.align		4
.L_416:
        /*091c*/ 	.word	index@($__internal_190_$__cuda_sm70_shflsync_idx_p)
        /*0920*/ 	.word	0x00000000


	//----- nvinfo : EIATTR_FRAME_SIZE
	.align		4
.L_417:
        /*0924*/ 	.byte	0x04, 0x11
        /*0926*/ 	.short	(.L_419 - .L_418)
	.align		4
.L_418:
        /*0928*/ 	.word	index@($__internal_189_$__cuda_sm70_shflsync_down)
        /*092c*/ 	.word	0x00000000


	//----- nvinfo : EIATTR_FRAME_SIZE
	.align		4
.L_419:
        /*0930*/ 	.byte	0x04, 0x11
        /*0932*/ 	.short	(.L_421 - .L_420)
	.align		4
.L_420:
        /*0934*/ 	.word	index@(_Z25selective_scan_bwd_kernelI32Selective_Scan_bwd_kernel_traitsILi64ELi16ELb1ELb1ELb1ELb1ELb1EfN3c107complexIfEEEEv12SSMParamsBwd)
        /*0938*/ 	.word	0x00000000


	//----- nvinfo : EIATTR_REGCOUNT
	.align		4
.L_421:
        /*093c*/ 	.byte	0x04, 0x2f
        /*093e*/ 	.short	(.L_423 - .L_422)
	.align		4
.L_422:
        /*0940*/ 	.word	index@(_Z25selective_scan_bwd_kernelI32Selective_Scan_bwd_kernel_traitsILi64ELi16ELb1ELb1ELb1ELb1ELb0EfN3c107complexIfEEEEv12SSMParamsBwd)
        /*0944*/ 	.word	0x000000fe


	//----- nvinfo : EIATTR_FRAME_SIZE
	.align		4
.L_423:
        /*0948*/ 	.byte	0x04, 0x11
        /*094a*/ 	.short	(.L_425 - .L_424)
	.align		4
.L_424:
        /*094c*/ 	.word	index@($__internal_188_$__cuda_sm70_shflsync_up)
        /*0950*/ 	.word	0x00000000


	//----- nvinfo : EIATTR_FRAME_SIZE
	.align		4
.L_425:
        /*0954*/ 	.byte	0x04, 0x11
        /*0956*/ 	.short	(.L_427 - .L_426)
	.align		4
.L_426:
        /*0958*/ 	.word	index@($__internal_187_$__cuda_sm70_shflsync_idx_p)
        /*095c*/ 	.word	0x00000000


	//----- nvinfo : EIATTR_FRAME_SIZE
	.align		4
.L_427:
        /*0960*/ 	.byte	0x04, 0x11
        /*0962*/ 	.short	(.L_429 - .L_428)
	.align		4
.L_428:
        /*0964*/ 	.word	index@($__internal_186_$__cuda_sm70_shflsync_down)
        /*0968*/ 	.word	0x00000000


	//----- nvinfo : EIATTR_FRAME_SIZE
	.align		4
.L_429:
        /*096c*/ 	.byte	0x04, 0x11
        /*096e*/ 	.short	(.L_431 - .L_430)
	.align		4
.L_430:
        /*0970*/ 	.word	index@(_Z25selective_scan_bwd_kernelI32Selective_Scan_bwd_kernel_traitsILi64ELi16ELb1ELb1ELb1ELb1ELb0EfN3c107complexIfEEEEv12SSMParamsBwd)
        /*0974*/ 	.word	0x00000000


	//----- nvinfo : EIATTR_REGCOUNT
	.align		4
.L_431:
        /*0978*/ 	.byte	0x04, 0x2f
        /*097a*/ 	.short	(.L_433 - .L_432)
	.align		4
.L_432:
        /*097c*/ 	.word	index@(_Z25selective_scan_bwd_kernelI32Selective_Scan_bwd_kernel_traitsILi64ELi16ELb1ELb1ELb1ELb0ELb1EfN3c107complexIfEEEEv12SSMParamsBwd)
        /*0980*/ 	.word	0x000000ff


	//----- nvinfo : EIATTR_FRAME_SIZE
	.align		4
.L_433:
        /*0984*/ 	.byte	0x04, 0x11
        /*0986*/ 	.short	(.L_435 - .L_434)
	.align		4
.L_434:
        /*0988*/ 	.word	index@($__internal_185_$__cuda_sm70_shflsync_up)
        /*098c*/ 	.word	0x00000000


	//----- nvinfo : EIATTR_FRAME_SIZE
	.align		4
.L_435:
        /*0990*/ 	.byte	0x04, 0x11
        /*0992*/ 	.short	(.L_437 - .L_436)
	.align		4
.L_436:
        /*0994*/ 	.word	index@($__internal_184_$__cuda_sm70_shflsync_idx_p)
        /*0998*/ 	.word	0x00000000


	//----- nvinfo : EIATTR_FRAME_SIZE
	.align		4
.L_437:
        /*099c*/ 	.byte	0x04, 0x11
        /*099e*/ 	.short	(.L_439 - .L_438)
	.align		4
.L_438:
        /*09a0*/ 	.word	index@($__internal_183_$__cuda_sm70_shflsync_down)
        /*09a4*/ 	.word	0x00000000


	//----- nvinfo : EIATTR_FRAME_SIZE
	.align		4
.L_439:
        /*09a8*/ 	.byte	0x04, 0x11
        /*09aa*/ 	.short	(.L_441 - .L_440)
	.align		4
.L_440:
        /*09ac*/ 	.word	index@(_Z25selective_scan_bwd_kernelI32Selective_Scan_bwd_kernel_traitsILi64ELi16ELb1ELb1ELb1ELb0ELb1EfN3c107complexIfEEEEv12SSMParamsBwd)
        /*09b0*/ 	.word	0x00000008


	//----- nvinfo : EIATTR_REGCOUNT
	.align		4
.L_441:
        /*09b4*/ 	.byte	0x04, 0x2f
        /*09b6*/ 	.short	(.L_443 - .L_442)
	.align		4
.L_442:
        /*09b8*/ 	.word	index@(_Z25selective_scan_bwd_kernelI32Selective_Scan_bwd_kernel_traitsILi64ELi16ELb1ELb1ELb1ELb0ELb0EfN3c107complexIfEEEEv12SSMParamsBwd)
        /*09bc*/ 	.word	0x000000fe


	//----- nvinfo : EIATTR_FRAME_SIZE
	.align		4
.L_443:
        /*09c0*/ 	.byte	0x04, 0x11
        /*09c2*/ 	.short	(.L_445 - .L_444)
	.align		4
.L_444:
        /*09c4*/ 	.word	index@($__internal_182_$__cuda_sm70_shflsync_up)
        /*09c8*/ 	.word	0x00000000


	//----- nvinfo : EIATTR_FRAME_SIZE
	.align		4
.L_445:
        /*09cc*/ 	.byte	0x04, 0x11
        /*09ce*/ 	.short	(.L_447 - .L_446)
	.align		4
.L_446:
        /*09d0*/ 	.word	index@($__internal_181_$__cuda_sm70_shflsync_idx_p)
        /*09d4*/ 	.word	0x00000000


	//----- nvinfo : EIATTR_FRAME_SIZE
	.align		4
.L_447:
        /*09d8*/ 	.byte	0x04, 0x11
        /*09da*/ 	.short	(.L_449 - .L_448)
	.align		4
.L_448:
        /*09dc*/ 	.word	index@($__internal_180_$__cuda_sm70_shflsync_down)
        /*09e0*/ 	.word	0x00000000


	//----- nvinfo : EIATTR_FRAME_SIZE
	.align		4
.L_449:
        /*09e4*/ 	.byte	0x04, 0x11
        /*09e6*/ 	.short	(.L_451 - .L_450)
	.align		4
.L_450:
        /*09e8*/ 	.word	index@(_Z25selective_scan_bwd_kernelI32Selective_Scan_bwd_kernel_traitsILi64ELi16ELb1ELb1ELb1ELb0ELb0EfN3c107complexIfEEEEv12SSMParamsBwd)
        /*09ec*/ 	.word	0x00000000


	//----- nvinfo : EIATTR_REGCOUNT
	.align		4
.L_451:
        /*09f0*/ 	.byte	0x04, 0x2f
        /*09f2*/ 	.short	(.L_453 - .L_452)
	.align		4
.L_452:
        /*09f4*/ 	.word	index@(_Z25selective_scan_bwd_kernelI32Selective_Scan_bwd_kernel_traitsILi64ELi16ELb1ELb1ELb0ELb1ELb1EfN3c107complexIfEEEEv12SSMParamsBwd)
        /*09f8*/ 	.word	0x000000fc


	//----- nvinfo : EIATTR_FRAME_SIZE
	.align		4
.L_453:
        /*09fc*/ 	.byte	0x04, 0x11
        /*09fe*/ 	.short	(.L_455 - .L_454)
	.align		4
.L_454:
        /*0a00*/ 	.word	index@($__internal_179_$__cuda_sm70_shflsync_up)
        /*0a04*/ 	.word	0x00000000


	//----- nvinfo : EIATTR_FRAME_SIZE
	.align		4
.L_455:
        /*0a08*/ 	.byte	0x04, 0x11
        /*0a0a*/ 	.short	(.L_457 - .L_456)
	.align		4
.L_456:
        /*0a0c*/ 	.word	index@($__internal_178_$__cuda_sm70_shflsync_idx_p)
        /*0a10*/ 	.word	0x00000000


	//----- nvinfo : EIATTR_FRAME_SIZE
	.align		4
.L_457:
        /*0a14*/ 	.byte	0x04, 0x11
        /*0a16*/ 	.short	(.L_459 - .L_458)
	.align		4
.L_458:
        /*0a18*/ 	.word	index@($__internal_177_$__cuda_sm70_shflsync_down)
        /*0a1c*/ 	.word	0x00000000


	//----- nvinfo : EIATTR_FRAME_SIZE
	.align		4
.L_459:
        /*0a20*/ 	.byte	0x04, 0x11
        /*0a22*/ 	.short	(.L_461 - .L_460)
	.align		4
.L_460:
        /*0a24*/ 	.word	index@(_Z25selective_scan_bwd_kernelI32Selective_Scan_bwd_kernel_traitsILi64ELi16ELb1ELb1ELb0ELb1ELb1EfN3c107complexIfEEEEv12SSMParamsBwd)
        /*0a28*/ 	.word	0x00000000


	//----- nvinfo : EIATTR_REGCOUNT
	.align		4
.L_461:
        /*0a2c*/ 	.byte	0x04, 0x2f
        /*0a2e*/ 	.short	(.L_463 - .L_462)
	.align		4
.L_462:
        /*0a30*/ 	.word	index@(_Z25selective_scan_bwd_kernelI32Selective_Scan_bwd_kernel_traitsILi64ELi16ELb1ELb1ELb0ELb1ELb0EfN3c107complexIfEEEEv12SSMParamsBwd)
        /*0a34*/ 	.word	0x000000fa


	//----- nvinfo : EIATTR_FRAME_SIZE
	.align		4
.L_463:
        /*0a38*/ 	.byte	0x04, 0x11
        /*0a3a*/ 	.short	(.L_465 - .L_464)
	.align		4
.L_464:
        /*0a3c*/ 	.word	index@($__internal_176_$__cuda_sm70_shflsync_up)
        /*0a40*/ 	.word	0x00000000


	//----- nvinfo : EIATTR_FRAME_SIZE
	.align		4
.L_465:
        /*0a44*/ 	.byte	0x04, 0x11
        /*0a46*/ 	.short	(.L_467 - .L_466)
	.align		4
.L_466:
        /*0a48*/ 	.word	index@($__internal_175_$__cuda_sm70_shflsync_idx_p)
        /*0a4c*/ 	.word	0x00000000


	//----- nvinfo : EIATTR_FRAME_SIZE
	.align		4
.L_467:
        /*0a50*/ 	.byte	0x04, 0x11
        /*0a52*/ 	.short	(.L_469 - .L_468)
	.align		4
.L_468:
        /*0a54*/ 	.word	index@($__internal_174_$__cuda_sm70_shflsync_down)
        /*0a58*/ 	.word	0x00000000


	//----- nvinfo : EIATTR_FRAME_SIZE
	.align		4
.L_469:
        /*0a5c*/ 	.byte	0x04, 0x11
        /*0a5e*/ 	.short	(.L_471 - .L_470)
	.align		4
.L_470:
        /*0a60*/ 	.word	index@(_Z25selective_scan_bwd_kernelI32Selective_Scan_bwd_kernel_traitsILi64ELi16ELb1ELb1ELb0ELb1ELb0EfN3c107complexIfEEEEv12SSMParamsBwd)
        /*0a64*/ 	.word	0x00000000


	//----- nvinfo : EIATTR_REGCOUNT
	.align		4
.L_471:
        /*0a68*/ 	.byte	0x04, 0x2f
        /*0a6a*/ 	.short	(.L_473 - .L_472)
	.align		4
.L_472:
        /*0a6c*/ 	.word	index@(_Z25selective_scan_bwd_kernelI32Selective_Scan_bwd_kernel_traitsILi64ELi16ELb1ELb1ELb0ELb0ELb1EfN3c107complexIfEEEEv12SSMParamsBwd)
        /*0a70*/ 	.word	0x000000ff


	//----- nvinfo : EIATTR_FRAME_SIZE
	.align		4
.L_473:
        /*0a74*/ 	.byte	0x04, 0x11
        /*0a76*/ 	.short	(.L_475 - .L_474)
	.align		4
.L_474:
        /*0a78*/ 	.word	index@($__internal_173_$__cuda_sm70_shflsync_up)
        /*0a7c*/ 	.word	0x00000000


	//----- nvinfo : EIATTR_FRAME_SIZE
	.align		4
.L_475:
        /*0a80*/ 	.byte	0x04, 0x11
        /*0a82*/ 	.short	(.L_477 - .L_476)
	.align		4
.L_476:
        /*0a84*/ 	.word	index@($__internal_172_$__cuda_sm70_shflsync_idx_p)
        /*0a88*/ 	.word	0x00000000


	//----- nvinfo : EIATTR_FRAME_SIZE
	.align		4
.L_477:
        /*0a8c*/ 	.byte	0x04, 0x11
        /*0a8e*/ 	.short	(.L_479 - .L_478)
	.align		4
.L_478:
        /*0a90*/ 	.word	index@($__internal_171_$__cuda_sm70_shflsync_down)
        /*0a94*/ 	.word	0x00000000


	//----- nvinfo : EIATTR_FRAME_SIZE
	.align		4
.L_479:
        /*0a98*/ 	.byte	0x04, 0x11
        /*0a9a*/ 	.short	(.L_481 - .L_480)
	.align		4
.L_480:
        /*0a9c*/ 	.word	index@(_Z25selective_scan_bwd_kernelI32Selective_Scan_bwd_kernel_traitsILi64ELi16ELb1ELb1ELb0ELb0ELb1EfN3c107complexIfEEEEv12SSMParamsBwd)
        /*0aa0*/ 	.word	0x00000008


	//----- nvinfo : EIATTR_REGCOUNT
	.align		4
.L_481:
        /*0aa4*/ 	.byte	0x04, 0x2f
        /*0aa6*/ 	.short	(.L_483 - .L_482)
	.align		4
.L_482:
        /*0aa8*/ 	.word	index@(_Z25selective_scan_bwd_kernelI32Selective_Scan_bwd_kernel_traitsILi64ELi16ELb1ELb1ELb0ELb0ELb0EfN3c107complexIfEEEEv12SSMParamsBwd)
        /*0aac*/ 	.word	0x000000f7


	//----- nvinfo : EIATTR_FRAME_SIZE
	.align		4
.L_483:
        /*0ab0*/ 	.byte	0x04, 0x11
        /*0ab2*/ 	.short	(.L_485 - .L_484)
	.align		4
.L_484:
        /*0ab4*/ 	.word	index@($__internal_170_$__cuda_sm70_shflsync_up)
        /*0ab8*/ 	.word	0x00000000


	//----- nvinfo : EIATTR_FRAME_SIZE
	.align		4
.L_485:
        /*0abc*/ 	.byte	0x04, 0x11
        /*0abe*/ 	.short	(.L_487 - .L_486)
	.align		4
.L_486:
        /*0ac0*/ 	.word	index@($__internal_169_$__cuda_sm70_shflsync_idx_p)
        /*0ac4*/ 	.word	0x00000000


	//----- nvinfo : EIATTR_FRAME_SIZE
	.align		4
.L_487:
        /*0ac8*/ 	.byte	0x04, 0x11
        /*0aca*/ 	.short	(.L_489 - .L_488)
	.align		4
.L_488:
        /*0acc*/ 	.word	index@($__internal_168_$__cuda_sm70_shflsync_down)
        /*0ad0*/ 	.word	0x00000000


	//----- nvinfo : EIATTR_FRAME_SIZE
	.align		4
.L_489:
        /*0ad4*/ 	.byte	0x04, 0x11
        /*0ad6*/ 	.short	(.L_491 - .L_490)
	.align		4
.L_490:
        /*0ad8*/ 	.word	index@(_Z25selective_scan_bwd_kernelI32Selective_Scan_bwd_kernel_traitsILi64ELi16ELb1ELb1ELb0ELb0ELb0EfN3c107complexIfEEEEv12SSMParamsBwd)
        /*0adc*/ 	.word	0x00000000


	//----- nvinfo : EIATTR_REGCOUNT
	.align		4
.L_491:
        /*0ae0*/ 	.byte	0x04, 0x2f
        /*0ae2*/ 	.short	(.L_493 - .L_492)
	.align		4
.L_492:
        /*0ae4*/ 	.word	index@(_Z25selective_scan_bwd_kernelI32Selective_Scan_bwd_kernel_traitsILi64ELi16ELb1ELb0ELb1ELb1ELb1EfN3c107complexIfEEEEv12SSMParamsBwd)
        /*0ae8*/ 	.word	0x000000ff


	//----- nvinfo : EIATTR_FRAME_SIZE
	.align		4
.L_493:
        /*0aec*/ 	.byte	0x04, 0x11
        /*0aee*/ 	.short	(.L_495 - .L_494)
	.align		4
.L_494:
        /*0af0*/ 	.word	index@($__internal_167_$__cuda_sm70_shflsync_up)
        /*0af4*/ 	.word	0x00000000


	//----- nvinfo : EIATTR_FRAME_SIZE
	.align		4
.L_495:
        /*0af8*/ 	.byte	0x04, 0x11
        /*0afa*/ 	.short	(.L_497 - .L_496)
	.align		4
.L_496:
        /*0afc*/ 	.word	index@($__internal_166_$__cuda_sm70_shflsync_idx_p)
        /*0b00*/ 	.word	0x00000000


	//----- nvinfo : EIATTR_FRAME_SIZE
	.align		4
.L_497:
        /*0b04*/ 	.byte	0x04, 0x11
        /*0b06*/ 	.short	(.L_499 - .L_498)
	.align		4
.L_498:
        /*0b08*/ 	.word	index@($__internal_165_$__cuda_sm70_shflsync_down)
        /*0b0c*/ 	.word	0x00000000


	//----- nvinfo : EIATTR_FRAME_SIZE
	.align		4
.L_499:
        /*0b10*/ 	.byte	0x04, 0x11
        /*0b12*/ 	.short	(.L_501 - .L_500)
	.align		4
.L_500:
        /*0b14*/ 	.word	index@(_Z25selective_scan_bwd_kernelI32Selective_Scan_bwd_kernel_traitsILi64ELi16ELb1ELb0ELb1ELb1ELb1EfN3c107complexIfEEEEv12SSMParamsBwd)
        /*0b18*/ 	.word	0x00000008


	//----- nvinfo : EIATTR_REGCOUNT
	.align		4
.L_501:
        /*0b1c*/ 	.byte	0x04, 0x2f
        /*0b1e*/ 	.short	(.L_503 - .L_502)
	.align		4
.L_502:
        /*0b20*/ 	.word	index@(_Z25selective_scan_bwd_kernelI32Selective_Scan_bwd_kernel_traitsILi64ELi16ELb1ELb0ELb1ELb1ELb0EfN3c107complexIfEEEEv12SSMParamsBwd)
        /*0b24*/ 	.word	0x000000ff


	//----- nvinfo : EIATTR_FRAME_SIZE
	.align		4
.L_503:
        /*0b28*/ 	.byte	0x04, 0x11
        /*0b2a*/ 	.short	(.L_505 - .L_504)
	.align		4
.L_504:
        /*0b2c*/ 	.word	index@($__internal_164_$__cuda_sm70_shflsync_up)
        /*0b30*/ 	.word	0x00000000


	//----- nvinfo : EIATTR_FRAME_SIZE
	.align		4
.L_505:
        /*0b34*/ 	.byte	0x04, 0x11
        /*0b36*/ 	.short	(.L_507 - .L_506)
	.align		4
.L_506:
        /*0b38*/ 	.word	index@($__internal_163_$__cuda_sm70_shflsync_idx_p)
        /*0b3c*/ 	.word	0x00000000


	//----- nvinfo : EIATTR_FRAME_SIZE
	.align		4
.L_507:
        /*0b40*/ 	.byte	0x04, 0x11
        /*0b42*/ 	.short	(.L_509 - .L_508)
	.align		4
.L_508:
        /*0b44*/ 	.word	index@($__internal_162_$__cuda_sm70_shflsync_down)
        /*0b48*/ 	.word	0x00000000


	//----- nvinfo : EIATTR_FRAME_SIZE
	.align		4
.L_509:
        /*0b4c*/ 	.byte	0x04, 0x11
        /*0b4e*/ 	.short	(.L_511 - .L_510)
	.align		4
.L_510:
        /*0b50*/ 	.word	index@(_Z25selective_scan_bwd_kernelI32Selective_Scan_bwd_kernel_traitsILi64ELi16ELb1ELb0ELb1ELb1ELb0EfN3c107complexIfEEEEv12SSMParamsBwd)
        /*0b54*/ 	.word	0x00000008


	//----- nvinfo : EIATTR_REGCOUNT
	.align		4
.L_511:
        /*0b58*/ 	.byte	0x04, 0x2f
        /*0b5a*/ 	.short	(.L_513 - .L_512)
	.align		4
.L_512:
        /*0b5c*/ 	.word	index@(_Z25selective_scan_bwd_kernelI32Selective_Scan_bwd_kernel_traitsILi64ELi16ELb1ELb0ELb1ELb0ELb1EfN3c107complexIfEEEEv12SSMParamsBwd)
        /*0b60*/ 	.word	0x000000ff


	//----- nvinfo : EIATTR_FRAME_SIZE
	.align		4
.L_513:
        /*0b64*/ 	.byte	0x04, 0x11
        /*0b66*/ 	.short	(.L_515 - .L_514)
	.align		4
.L_514:
        /*0b68*/ 	.word	index@($__internal_161_$__cuda_sm70_shflsync_up)
        /*0b6c*/ 	.word	0x00000000


	//----- nvinfo : EIATTR_FRAME_SIZE
	.align		4
.L_515:
        /*0b70*/ 	.byte	0x04, 0x11
        /*0b72*/ 	.short	(.L_517 - .L_516)
	.align		4
.L_516:
        /*0b74*/ 	.word	index@($__internal_160_$__cuda_sm70_shflsync_idx_p)
        /*0b78*/ 	.word	0x00000000


	//----- nvinfo : EIATTR_FRAME_SIZE
	.align		4
.L_517:
        /*0b7c*/ 	.byte	0x04, 0x11
        /*0b7e*/ 	.short	(.L_519 - .L_518)
	.align		4
.L_518:
        /*0b80*/ 	.word	index@($__internal_159_$__cuda_sm70_shflsync_down)
        /*0b84*/ 	.word	0x00000000


	//----- nvinfo : EIATTR_FRAME_SIZE
	.align		4
.L_519:
        /*0b88*/ 	.byte	0x04, 0x11
        /*0b8a*/ 	.short	(.L_521 - .L_520)
	.align		4
.L_520:
        /*0b8c*/ 	.word	index@(_Z25selective_scan_bwd_kernelI32Selective_Scan_bwd_kernel_traitsILi64ELi16ELb1ELb0ELb1ELb0ELb1EfN3c107complexIfEEEEv12SSMParamsBwd)
        /*0b90*/ 	.word	0x00000008


	//----- nvinfo : EIATTR_REGCOUNT
	.align		4
.L_521:
        /*0b94*/ 	.byte	0x04, 0x2f
        /*0b96*/ 	.short	(.L_523 - .L_522)
	.align		4
.L_522:
        /*0b98*/ 	.word	index@(_Z25selective_scan_bwd_kernelI32Selective_Scan_bwd_kernel_traitsILi64ELi16ELb1ELb0ELb1ELb0ELb0EfN3c107complexIfEEEEv12SSMParamsBwd)
        /*0b9c*/ 	.word	0x000000ff


	//----- nvinfo : EIATTR_FRAME_SIZE
	.align		4
.L_523:
        /*0ba0*/ 	.byte	0x04, 0x11
        /*0ba2*/ 	.short	(.L_525 - .L_524)
	.align		4
.L_524:
        /*0ba4*/ 	.word	index@($__internal_158_$__cuda_sm70_shflsync_up)
        /*0ba8*/ 	.word	0x00000000


	//----- nvinfo : EIATTR_FRAME_SIZE
	.align		4
.L_525:
        /*0bac*/ 	.byte	0x04, 0x11
        /*0bae*/ 	.short	(.L_527 - .L_526)
	.align		4
.L_526:
        /*0bb0*/ 	.word	index@($__internal_157_$__cuda_sm70_shflsync_idx_p)
        /*0bb4*/ 	.word	0x00000000


	//----- nvinfo : EIATTR_FRAME_SIZE
	.align		4
.L_527:
        /*0bb8*/ 	.byte	0x04, 0x11
        /*0bba*/ 	.short	(.L_529 - .L_528)
	.align		4
.L_528:
        /*0bbc*/ 	.word	index@($__internal_156_$__cuda_sm70_shflsync_down)
        /*0bc0*/ 	.word	0x00000000


	//----- nvinfo : EIATTR_FRAME_SIZE
	.align		4
.L_529:
        /*0bc4*/ 	.byte	0x04, 0x11
        /*0bc6*/ 	.short	(.L_531 - .L_530)
	.align		4
.L_530:
        /*0bc8*/ 	.word	index@(_Z25selective_scan_bwd_kernelI32Selective_Scan_bwd_kernel_traitsILi64ELi16ELb1ELb0ELb1ELb0ELb0EfN3c107complexIfEEEEv12SSMParamsBwd)
        /*0bcc*/ 	.word	0x00000000


	//----- nvinfo : EIATTR_REGCOUNT
	.align		4
.L_531:
        /*0bd0*/ 	.byte	0x04, 0x2f
        /*0bd2*/ 	.short	(.L_533 - .L_532)
	.align		4
.L_532:
        /*0bd4*/ 	.word	index@(_Z25selective_scan_bwd_kernelI32Selective_Scan_bwd_kernel_traitsILi64ELi16ELb1ELb0ELb0ELb1ELb1EfN3c107complexIfEEEEv12SSMParamsBwd)
        /*0bd8*/ 	.word	0x000000f3


	//----- nvinfo : EIATTR_FRAME_SIZE
	.align		4
.L_533:
        /*0bdc*/ 	.byte	0x04, 0x11
        /*0bde*/ 	.short	(.L_535 - .L_534)
	.align		4
.L_534:
        /*0be0*/ 	.word	index@($__internal_155_$__cuda_sm70_shflsync_up)
        /*0be4*/ 	.word	0x00000000


	//----- nvinfo : EIATTR_FRAME_SIZE
	.align		4
.L_535:
        /*0be8*/ 	.byte	0x04, 0x11
        /*0bea*/ 	.short	(.L_537 - .L_536)
	.align		4
.L_536:
        /*0bec*/ 	.word	index@($__internal_154_$__cuda_sm70_shflsync_idx_p)
        /*0bf0*/ 	.word	0x00000000


	//----- nvinfo : EIATTR_FRAME_SIZE
	.align		4
.L_537:
        /*0bf4*/ 	.byte	0x04, 0x11
        /*0bf6*/ 	.short	(.L_539 - .L_538)
	.align		4
.L_538:
        /*0bf8*/ 	.word	index@($__internal_153_$__cuda_sm70_shflsync_down)
        /*0bfc*/ 	.word	0x00000000


	//----- nvinfo : EIATTR_FRAME_SIZE
	.align		4
.L_539:
        /*0c00*/ 	.byte	0x04, 0x11
        /*0c02*/ 	.short	(.L_541 - .L_540)
	.align		4
.L_540:
        /*0c04*/ 	.word	index@(_Z25selective_scan_bwd_kernelI32Selective_Scan_bwd_kernel_traitsILi64ELi16ELb1ELb0ELb0ELb1ELb1EfN3c107complexIfEEEEv12SSMParamsBwd)
        /*0c08*/ 	.word	0x00000000


	//----- nvinfo : EIATTR_REGCOUNT
	.align		4
.L_541:
        /*0c0c*/ 	.byte	0x04, 0x2f
        /*0c0e*/ 	.short	(.L_543 - .L_542)
	.align		4
.L_542:
        /*0c10*/ 	.word	index@(_Z25selective_scan_bwd_kernelI32Selective_Scan_bwd_kernel_traitsILi64ELi16ELb1ELb0ELb0ELb1ELb0EfN3c107complexIfEEEEv12SSMParamsBwd)
        /*0c14*/ 	.word	0x000000f3


	//----- nvinfo : EIATTR_FRAME_SIZE
	.align		4
.L_543:
        /*0c18*/ 	.byte	0x04, 0x11
        /*0c1a*/ 	.short	(.L_545 - .L_544)
	.align		4
.L_544:
        /*0c1c*/ 	.word	index@($__internal_152_$__cuda_sm70_shflsync_up)
        /*0c20*/ 	.word	0x00000000


	//----- nvinfo : EIATTR_FRAME_SIZE
	.align		4
.L_545:
        /*0c24*/ 	.byte	0x04, 0x11
        /*0c26*/ 	.short	(.L_547 - .L_546)
	.align		4
.L_546:
        /*0c28*/ 	.word	index@($__internal_151_$__cuda_sm70_shflsync_idx_p)
        /*0c2c*/ 	.word	0x00000000


	//----- nvinfo : EIATTR_FRAME_SIZE
	.align		4
.L_547:
        /*0c30*/ 	.byte	0x04, 0x11
        /*0c32*/ 	.short	(.L_549 - .L_548)
	.align		4
.L_548:
        /*0c34*/ 	.word	index@($__internal_150_$__cuda_sm70_shflsync_down)
        /*0c38*/ 	.word	0x00000000


	//----- nvinfo : EIATTR_FRAME_SIZE
	.align		4
.L_549:
        /*0c3c*/ 	.byte	0x04, 0x11
        /*0c3e*/ 	.short	(.L_551 - .L_550)
	.align		4
.L_550:
        /*0c40*/ 	.word	index@(_Z25selective_scan_bwd_kernelI32Selective_Scan_bwd_kernel_traitsILi64ELi16ELb1ELb0ELb0ELb1ELb0EfN3c107complexIfEEEEv12SSMParamsBwd)
        /*0c44*/ 	.word	0x00000000


	//----- nvinfo : EIATTR_REGCOUNT
	.align		4
.L_551:
        /*0c48*/ 	.byte	0x04, 0x2f
        /*0c4a*/ 	.short	(.L_553 - .L_552)
	.align		4
.L_552:
        /*0c4c*/ 	.word	index@(_Z25selective_scan_bwd_kernelI32Selective_Scan_bwd_kernel_traitsILi64ELi16ELb1ELb0ELb0ELb0ELb1EfN3c107complexIfEEEEv12SSMParamsBwd)
        /*0c50*/ 	.word	0x000000f4


	//----- nvinfo : EIATTR_FRAME_SIZE
	.align		4
.L_553:
        /*0c54*/ 	.byte	0x04, 0x11
        /*0c56*/ 	.short	(.L_555 - .L_554)
	.align		4
.L_554:
        /*0c58*/ 	.word	index@($__internal_149_$__cuda_sm70_shflsync_up)
        /*0c5c*/ 	.word	0x00000000


	//----- nvinfo : EIATTR_FRAME_SIZE
	.align		4
.L_555:
        /*0c60*/ 	.byte	0x04, 0x11
        /*0c62*/ 	.short	(.L_557 - .L_556)
	.align		4
.L_556:
        /*0c64*/ 	.word	index@($__internal_148_$__cuda_sm70_shflsync_idx_p)
        /*0c68*/ 	.word	0x00000000


	//----- nvinfo : EIATTR_FRAME_SIZE
	.align		4
.L_557:
        /*0c6c*/ 	.byte	0x04, 0x11
        /*0c6e*/ 	.short	(.L_559 - .L_558)
	.align		4
.L_558:
        /*0c70*/ 	.word	index@($__internal_147_$__cuda_sm70_shflsync_down)
        /*0c74*/ 	.word	0x00000000


	//----- nvinfo : EIATTR_FRAME_SIZE
	.align		4
.L_559:
        /*0c78*/ 	.byte	0x04, 0x11
        /*0c7a*/ 	.short	(.L_561 - .L_560)
	.align		4
.L_560:
        /*0c7c*/ 	.word	index@(_Z25selective_scan_bwd_kernelI32Selective_Scan_bwd_kernel_traitsILi64ELi16ELb1ELb0ELb0ELb0ELb1EfN3c107complexIfEEEEv12SSMParamsBwd)
        /*0c80*/ 	.word	0x00000000


	//----- nvinfo : EIATTR_REGCOUNT
	.align		4
.L_561:
        /*0c84*/ 	.byte	0x04, 0x2f
        /*0c86*/ 	.short	(.L_563 - .L_562)
	.align		4
.L_562:
        /*0c88*/ 	.word	index@(_Z25selective_scan_bwd_kernelI32Selective_Scan_bwd_kernel_traitsILi64ELi16ELb1ELb0ELb0ELb0ELb0EfN3c107complexIfEEEEv12SSMParamsBwd)
        /*0c8c*/ 	.word	0x000000f3


	//----- nvinfo : EIATTR_FRAME_SIZE
	.align		4
.L_563:
        /*0c90*/ 	.byte	0x04, 0x11
        /*0c92*/ 	.short	(.L_565 - .L_564)
	.align		4
.L_564:
        /*0c94*/ 	.word	index@($__internal_146_$__cuda_sm70_shflsync_up)
        /*0c98*/ 	.word	0x00000000


	//----- nvinfo : EIATTR_FRAME_SIZE
	.align		4
.L_565:
        /*0c9c*/ 	.byte	0x04, 0x11
        /*0c9e*/ 	.short	(.L_567 - .L_566)
	.align		4
.L_566:
        /*0ca0*/ 	.word	index@($__internal_145_$__cuda_sm70_shflsync_idx_p)
        /*0ca4*/ 	.word	0x00000000


	//----- nvinfo : EIATTR_FRAME_SIZE
	.align		4
.L_567:
        /*0ca8*/ 	.byte	0x04, 0x11
        /*0caa*/ 	.short	(.L_569 - .L_568)
	.align		4
.L_568:
        /*0cac*/ 	.word	index@($__internal_144_$__cuda_sm70_shflsync_down)
        /*0cb0*/ 	.word	0x00000000


	//----- nvinfo : EIATTR_FRAME_SIZE
	.align		4
.L_569:
        /*0cb4*/ 	.byte	0x04, 0x11
        /*0cb6*/ 	.short	(.L_571 - .L_570)
	.align		4
.L_570:
        /*0cb8*/ 	.word	index@(_Z25selective_scan_bwd_kernelI32Selective_Scan_bwd_kernel_traitsILi64ELi16ELb1ELb0ELb0ELb0ELb0EfN3c107complexIfEEEEv12SSMParamsBwd)
        /*0cbc*/ 	.word	0x00000000


	//----- nvinfo : EIATTR_REGCOUNT
	.align		4
.L_571:
        /*0cc0*/ 	.byte	0x04, 0x2f
        /*0cc2*/ 	.short	(.L_573 - .L_572)
	.align		4
.L_572:
        /*0cc4*/ 	.word	index@(_Z25selective_scan_bwd_kernelI32Selective_Scan_bwd_kernel_traitsILi64ELi16ELb0ELb1ELb1ELb1ELb1EfN3c107complexIfEEEEv12SSMParamsBwd)
        /*0cc8*/ 	.word	0x000000ff


	//----- nvinfo : EIATTR_FRAME_SIZE
	.align		4
.L_573:
        /*0ccc*/ 	.byte	0x04, 0x11
        /*0cce*/ 	.short	(.L_575 - .L_574)
	.align		4
.L_574:
        /*0cd0*/ 	.word	index@($__internal_143_$__cuda_sm70_shflsync_up)
        /*0cd4*/ 	.word	0x00000000


	//----- nvinfo : EIATTR_FRAME_SIZE
	.align		4
.L_575:
        /*0cd8*/ 	.byte	0x04, 0x11
        /*0cda*/ 	.short	(.L_577 - .L_576)
	.align		4
.L_576:
        /*0cdc*/ 	.word	index@($__internal_142_$__cuda_sm70_shflsync_idx_p)
        /*0ce0*/ 	.word	0x00000000


	//----- nvinfo : EIATTR_FRAME_SIZE
	.align		4
.L_577:
        /*0ce4*/ 	.byte	0x04, 0x11
        /*0ce6*/ 	.short	(.L_579 - .L_578)
	.align		4
.L_578:
        /*0ce8*/ 	.word	index@($__internal_141_$__cuda_sm70_shflsync_down)
        /*0cec*/ 	.word	0x00000000


	//----- nvinfo : EIATTR_FRAME_SIZE
	.align		4
.L_579:
        /*0cf0*/ 	.byte	0x04, 0x11
        /*0cf2*/ 	.short	(.L_581 - .L_580)
	.align		4
.L_580:
        /*0cf4*/ 	.word	index@(_Z25selective_scan_bwd_kernelI32Selective_Scan_bwd_kernel_traitsILi64ELi16ELb0ELb1ELb1ELb1ELb1EfN3c107complexIfEEEEv12SSMParamsBwd)
        /*0cf8*/ 	.word	0x00000020


	//----- nvinfo : EIATTR_REGCOUNT
	.align		4
.L_581:
        /*0cfc*/ 	.byte	0x04, 0x2f
        /*0cfe*/ 	.short	(.L_583 - .L_582)
	.align		4
.L_582:
        /*0d00*/ 	.word	index@(_Z25selective_scan_bwd_kernelI32Selective_Scan_bwd_kernel_traitsILi64ELi16ELb0ELb1ELb1ELb1ELb0EfN3c107complexIfEEEEv12SSMParamsBwd)
        /*0d04*/ 	.word	0x000000ff


	//----- nvinfo : EIATTR_FRAME_SIZE
	.align		4
.L_583:
        /*0d08*/ 	.byte	0x04, 0x11
        /*0d0a*/ 	.short	(.L_585 - .L_584)
	.align		4
.L_584:
        /*0d0c*/ 	.word	index@($__internal_140_$__cuda_sm70_shflsync_up)
        /*0d10*/ 	.word	0x00000000


	//----- nvinfo : EIATTR_FRAME_SIZE
	.align		4
.L_585:
        /*0d14*/ 	.byte	0x04, 0x11
        /*0d16*/ 	.short	(.L_587 - .L_586)
	.align		4
.L_586:
        /*0d18*/ 	.word	index@($__internal_139_$__cuda_sm70_shflsync_idx_p)
        /*0d1c*/ 	.word	0x00000000


	//----- nvinfo : EIATTR_FRAME_SIZE
	.align		4
.L_587:
        /*0d20*/ 	.byte	0x04, 0x11
        /*0d22*/ 	.short	(.L_589 - .L_588)
	.align		4
.L_588:
        /*0d24*/ 	.word	index@($__internal_138_$__cuda_sm70_shflsync_down)
        /*0d28*/ 	.word	0x00000000


	//----- nvinfo : EIATTR_FRAME_SIZE
	.align		4
.L_589:
        /*0d2c*/ 	.byte	0x04, 0x11
        /*0d2e*/ 	.short	(.L_591 - .L_590)
	.align		4
.L_590:
        /*0d30*/ 	.word	index@(_Z25selective_scan_bwd_kernelI32Selective_Scan_bwd_kernel_traitsILi64ELi16ELb0ELb1ELb1ELb1ELb0EfN3c107complexIfEEEEv12SSMParamsBwd)
        /*0d34*/ 	.word	0x00000018


	//----- nvinfo : EIATTR_REGCOUNT
	.align		4
.L_591:
        /*0d38*/ 	.byte	0x04, 0x2f
        /*0d3a*/ 	.short	(.L_593 - .L_592)
	.align		4
.L_592:
        /*0d3c*/ 	.word	index@(_Z25selective_scan_bwd_kernelI32Selective_Scan_bwd_kernel_traitsILi64ELi16ELb0ELb1ELb1ELb0ELb1EfN3c107complexIfEEEEv12SSMParamsBwd)
        /*0d40*/ 	.word	0x000000ff


	//----- nvinfo : EIATTR_FRAME_SIZE
	.align		4
.L_593:
        /*0d44*/ 	.byte	0x04, 0x11
        /*0d46*/ 	.short	(.L_595 - .L_594)
	.align		4
.L_594:
        /*0d48*/ 	.word	index@($__internal_137_$__cuda_sm70_shflsync_up)
        /*0d4c*/ 	.word	0x00000000


	//----- nvinfo : EIATTR_FRAME_SIZE
	.align		4
.L_595:
        /*0d50*/ 	.byte	0x04, 0x11
        /*0d52*/ 	.short	(.L_597 - .L_596)
	.align		4
.L_596:
        /*0d54*/ 	.word	index@($__internal_136_$__cuda_sm70_shflsync_idx_p)
        /*0d58*/ 	.word	0x00000000


	//----- nvinfo : EIATTR_FRAME_SIZE
	.align		4
.L_597:
        /*0d5c*/ 	.byte	0x04, 0x11
        /*0d5e*/ 	.short	(.L_599 - .L_598)
	.align		4
.L_598:
        /*0d60*/ 	.word	index@($__internal_135_$__cuda_sm70_shflsync_down)
        /*0d64*/ 	.word	0x00000000


	//----- nvinfo : EIATTR_FRAME_SIZE
	.align		4
.L_599:
        /*0d68*/ 	.byte	0x04, 0x11
        /*0d6a*/ 	.short	(.L_601 - .L_600)
	.align		4
.L_600:
        /*0d6c*/ 	.word	index@(_Z25selective_scan_bwd_kernelI32Selective_Scan_bwd_kernel_traitsILi64ELi16ELb0ELb1ELb1ELb0ELb1EfN3c107complexIfEEEEv12SSMParamsBwd)
        /*0d70*/ 	.word	0x00000018


	//----- nvinfo : EIATTR_REGCOUNT
	.align		4
.L_601:
        /*0d74*/ 	.byte	0x04, 0x2f
        /*0d76*/ 	.short	(.L_603 - .L_602)
	.align		4
.L_602:
        /*0d78*/ 	.word	index@(_Z25selective_scan_bwd_kernelI32Selective_Scan_bwd_kernel_traitsILi64ELi16ELb0ELb1ELb1ELb0ELb0EfN3c107complexIfEEEEv12SSMParamsBwd)
        /*0d7c*/ 	.word	0x000000ff


	//----- nvinfo : EIATTR_FRAME_SIZE
	.align		4
.L_603:
        /*0d80*/ 	.byte	0x04, 0x11
        /*0d82*/ 	.short	(.L_605 - .L_604)
	.align		4
.L_604:
        /*0d84*/ 	.word	index@($__internal_134_$__cuda_sm70_shflsync_up)
        /*0d88*/ 	.word	0x00000000


	//----- nvinfo : EIATTR_FRAME_SIZE
	.align		4
.L_605:
        /*0d8c*/ 	.byte	0x04, 0x11
        /*0d8e*/ 	.short	(.L_607 - .L_606)
	.align		4
.L_606:
        /*0d90*/ 	.word	index@($__internal_133_$__cuda_sm70_shflsync_idx_p)
        /*0d94*/ 	.word	0x00000000


	//----- nvinfo : EIATTR_FRAME_SIZE
	.align		4
.L_607:
        /*0d98*/ 	.byte	0x04, 0x11
        /*0d9a*/ 	.short	(.L_609 - .L_608)
	.align		4
.L_608:
        /*0d9c*/ 	.word	index@($__internal_132_$__cuda_sm70_shflsync_down)
        /*0da0*/ 	.word	0x00000000


	//----- nvinfo : EIATTR_FRAME_SIZE
	.align		4
.L_609:
        /*0da4*/ 	.byte	0x04, 0x11
        /*0da6*/ 	.short	(.L_611 - .L_610)
	.align		4
.L_610:
        /*0da8*/ 	.word	index@(_Z25selective_scan_bwd_kernelI32Selective_Scan_bwd_kernel_traitsILi64ELi16ELb0ELb1ELb1ELb0ELb0EfN3c107complexIfEEEEv12SSMParamsBwd)
        /*0dac*/ 	.word	0x00000008


	//----- nvinfo : EIATTR_REGCOUNT
	.align		4
.L_611:
        /*0db0*/ 	.byte	0x04, 0x2f
        /*0db2*/ 	.short	(.L_613 - .L_612)
	.align		4
.L_612:
        /*0db4*/ 	.word	index@(_Z25selective_scan_bwd_kernelI32Selective_Scan_bwd_kernel_traitsILi64ELi16ELb0ELb1ELb0ELb1ELb1EfN3c107complexIfEEEEv12SSMParamsBwd)
        /*0db8*/ 	.word	0x000000ff


	//----- nvinfo : EIATTR_FRAME_SIZE
	.align		4
.L_613:
        /*0dbc*/ 	.byte	0x04, 0x11
        /*0dbe*/ 	.short	(.L_615 - .L_614)
	.align		4
.L_614:
        /*0dc0*/ 	.word	index@($__internal_131_$__cuda_sm70_shflsync_up)
        /*0dc4*/ 	.word	0x00000000


	//----- nvinfo : EIATTR_FRAME_SIZE
	.align		4
.L_615:
        /*0dc8*/ 	.byte	0x04, 0x11
        /*0dca*/ 	.short	(.L_617 - .L_616)
	.align		4
.L_616:
        /*0dcc*/ 	.word	index@($__internal_130_$__cuda_sm70_shflsync_idx_p)
        /*0dd0*/ 	.word	0x00000000


	//----- nvinfo : EIATTR_FRAME_SIZE
	.align		4
.L_617:
        /*0dd4*/ 	.byte	0x04, 0x11
        /*0dd6*/ 	.short	(.L_619 - .L_618)
	.align		4
.L_618:
        /*0dd8*/ 	.word	index@($__internal_129_$__cuda_sm70_shflsync_down)
        /*0ddc*/ 	.word	0x00000000


	//----- nvinfo : EIATTR_FRAME_SIZE
	.align		4
.L_619:
        /*0de0*/ 	.byte	0x04, 0x11
        /*0de2*/ 	.short	(.L_621 - .L_620)
	.align		4
.L_620:
        /*0de4*/ 	.word	index@(_Z25selective_scan_bwd_kernelI32Selective_Scan_bwd_kernel_traitsILi64ELi16ELb0ELb1ELb0ELb1ELb1EfN3c107complexIfEEEEv12SSMParamsBwd)
        /*0de8*/ 	.word	0x00000020


	//----- nvinfo : EIATTR_REGCOUNT
	.align		4
.L_621:
        /*0dec*/ 	.byte	0x04, 0x2f
        /*0dee*/ 	.short	(.L_623 - .L_622)
	.align		4
.L_622:
        /*0df0*/ 	.word	index@(_Z25selective_scan_bwd_kernelI32Selective_Scan_bwd_kernel_traitsILi64ELi16ELb0ELb1ELb0ELb1ELb0EfN3c107complexIfEEEEv12SSMParamsBwd)
        /*0df4*/ 	.word	0x000000ff


	//----- nvinfo : EIATTR_FRAME_SIZE
	.align		4
.L_623:
        /*0df8*/ 	.byte	0x04, 0x11
        /*0dfa*/ 	.short	(.L_625 - .L_624)
	.align		4
.L_624:
        /*0dfc*/ 	.word	index@($__internal_128_$__cuda_sm70_shflsync_up)
        /*0e00*/ 	.word	0x00000000


	//----- nvinfo : EIATTR_FRAME_SIZE
	.align		4
.L_625:
        /*0e04*/ 	.byte	0x04, 0x11
        /*0e06*/ 	.short	(.L_627 - .L_626)
	.align		4
.L_626:
        /*0e08*/ 	.word	index@($__internal_127_$__cuda_sm70_shflsync_idx_p)
        /*0e0c*/ 	.word	0x00000000


	//----- nvinfo : EIATTR_FRAME_SIZE
	.align		4
.L_627:
        /*0e10*/ 	.byte	0x04, 0x11
        /*0e12*/ 	.short	(.L_629 - .L_628)
	.align		4
.L_628:
        /*0e14*/ 	.word	index@($__internal_126_$__cuda_sm70_shflsync_down)
        /*0e18*/ 	.word	0x00000000


	//----- nvinfo : EIATTR_FRAME_SIZE
	.align		4
.L_629:
        /*0e1c*/ 	.byte	0x04, 0x11
        /*0e1e*/ 	.short	(.L_631 - .L_630)
	.align		4
.L_630:
        /*0e20*/ 	.word	index@(_Z25selective_scan_bwd_kernelI32Selective_Scan_bwd_kernel_traitsILi64ELi16ELb0ELb1ELb0ELb1ELb0EfN3c107complexIfEEEEv12SSMParamsBwd)
        /*0e24*/ 	.word	0x00000018


	//----- nvinfo : EIATTR_REGCOUNT
	.align		4
.L_631:
        /*0e28*/ 	.byte	0x04, 0x2f
        /*0e2a*/ 	.short	(.L_633 - .L_632)
	.align		4
.L_632:
        /*0e2c*/ 	.word	index@(_Z25selective_scan_bwd_kernelI32Selective_Scan_bwd_kernel_traitsILi64ELi16ELb0ELb1ELb0ELb0ELb1EfN3c107complexIfEEEEv12SSMParamsBwd)
        /*0e30*/ 	.word	0x000000ff


	//----- nvinfo : EIATTR_FRAME_SIZE
	.align		4
.L_633:
        /*0e34*/ 	.byte	0x04, 0x11
        /*0e36*/ 	.short	(.L_635 - .L_634)
	.align		4
.L_634:
        /*0e38*/ 	.word	index@($__internal_125_$__cuda_sm70_shflsync_up)
        /*0e3c*/ 	.word	0x00000000


	//----- nvinfo : EIATTR_FRAME_SIZE
	.align		4
.L_635:
        /*0e40*/ 	.byte	0x04, 0x11
        /*0e42*/ 	.short	(.L_637 - .L_636)
	.align		4
.L_636:
        /*0e44*/ 	.word	index@($__internal_124_$__cuda_sm70_shflsync_idx_p)
        /*0e48*/ 	.word	0x00000000


	//----- nvinfo : EIATTR_FRAME_SIZE
	.align		4
.L_637:
        /*0e4c*/ 	.byte	0x04, 0x11
        /*0e4e*/ 	.short	(.L_639 - .L_638)
	.align		4
.L_638:
        /*0e50*/ 	.word	index@($__internal_123_$__cuda_sm70_shflsync_down)
        /*0e54*/ 	.word	0x00000000


	//----- nvinfo : EIATTR_FRAME_SIZE
	.align		4
.L_639:
        /*0e58*/ 	.byte	0x04, 0x11
        /*0e5a*/ 	.short	(.L_641 - .L_640)
	.align		4
.L_640:
        /*0e5c*/ 	.word	index@(_Z25selective_scan_bwd_kernelI32Selective_Scan_bwd_kernel_traitsILi64ELi16ELb0ELb1ELb0ELb0ELb1EfN3c107complexIfEEEEv12SSMParamsBwd)
        /*0e60*/ 	.word	0x00000018


	//----- nvinfo : EIATTR_REGCOUNT
	.align		4
.L_641:
        /*0e64*/ 	.byte	0x04, 0x2f
        /*0e66*/ 	.short	(.L_643 - .L_642)
	.align		4
.L_642:
        /*0e68*/ 	.word	index@(_Z25selective_scan_bwd_kernelI32Selective_Scan_bwd_kernel_traitsILi64ELi16ELb0ELb1ELb0ELb0ELb0EfN3c107complexIfEEEEv12SSMParamsBwd)
        /*0e6c*/ 	.word	0x000000ff


	//----- nvinfo : EIATTR_FRAME_SIZE
	.align		4
.L_643:
        /*0e70*/ 	.byte	0x04, 0x11
        /*0e72*/ 	.short	(.L_645 - .L_644)
	.align		4
.L_644:
        /*0e74*/ 	.word	index@($__internal_122_$__cuda_sm70_shflsync_up)
        /*0e78*/ 	.word	0x00000000


	//----- nvinfo : EIATTR_FRAME_SIZE
	.align		4
.L_645:
        /*0e7c*/ 	.byte	0x04, 0x11
        /*0e7e*/ 	.short	(.L_647 - .L_646)
	.align		4
.L_646:
        /*0e80*/ 	.word	index@($__internal_121_$__cuda_sm70_shflsync_idx_p)
        /*0e84*/ 	.word	0x00000000


	//----- nvinfo : EIATTR_FRAME_SIZE
	.align		4
.L_647:
        /*0e88*/ 	.byte	0x04, 0x11
        /*0e8a*/ 	.short	(.L_649 - .L_648)
	.align		4
.L_648:
        /*0e8c*/ 	.word	index@($__internal_120_$__cuda_sm70_shflsync_down)
        /*0e90*/ 	.word	0x00000000


	//----- nvinfo : EIATTR_FRAME_SIZE
	.align		4
.L_649:
        /*0e94*/ 	.byte	0x04, 0x11
        /*0e96*/ 	.short	(.L_651 - .L_650)
	.align		4
.L_650:
        /*0e98*/ 	.word	index@(_Z25selective_scan_bwd_kernelI32Selective_Scan_bwd_kernel_traitsILi64ELi16ELb0ELb1ELb0ELb0ELb0EfN3c107complexIfEEEEv12SSMParamsBwd)
        /*0e9c*/ 	.word	0x00000008


	//----- nvinfo : EIATTR_REGCOUNT
	.align		4
.L_651:
        /*0ea0*/ 	.byte	0x04, 0x2f
        /*0ea2*/ 	.short	(.L_653 - .L_652)
	.align		4
.L_652:
        /*0ea4*/ 	.word	index@(_Z25selective_scan_bwd_kernelI32Selective_Scan_bwd_kernel_traitsILi64ELi16ELb0ELb0ELb1ELb1ELb1EfN3c107complexIfEEEEv12SSMParamsBwd)
        /*0ea8*/ 	.word	0x000000ff


	//----- nvinfo : EIATTR_FRAME_SIZE
	.align		4
.L_653:
        /*0eac*/ 	.byte	0x04, 0x11
        /*0eae*/ 	.short	(.L_655 - .L_654)
	.align		4
.L_654:
        /*0eb0*/ 	.word	index@($__internal_119_$__cuda_sm70_shflsync_up)
        /*0eb4*/ 	.word	0x00000000


	//----- nvinfo : EIATTR_FRAME_SIZE
	.align		4
.L_655:
        /*0eb8*/ 	.byte	0x04, 0x11
        /*0eba*/ 	.short	(.L_657 - .L_656)
	.align		4
.L_656:
        /*0ebc*/ 	.word	index@($__internal_118_$__cuda_sm70_shflsync_idx_p)
        /*0ec0*/ 	.word	0x00000000


	//----- nvinfo : EIATTR_FRAME_SIZE
	.align		4
.L_657:
        /*0ec4*/ 	.byte	0x04, 0x11
        /*0ec6*/ 	.short	(.L_659 - .L_658)
	.align		4
.L_658:
        /*0ec8*/ 	.word	index@($__internal_117_$__cuda_sm70_shflsync_down)
        /*0ecc*/ 	.word	0x00000000


	//----- nvinfo : EIATTR_FRAME_SIZE
	.align		4
.L_659:
        /*0ed0*/ 	.byte	0x04, 0x11
        /*0ed2*/ 	.short	(.L_661 - .L_660)
	.align		4
.L_660:
        /*0ed4*/ 	.word	index@(_Z25selective_scan_bwd_kernelI32Selective_Scan_bwd_kernel_traitsILi64ELi16ELb0ELb0ELb1ELb1ELb1EfN3c107complexIfEEEEv12SSMParamsBwd)
        /*0ed8*/ 	.word	0x00000020


	//----- nvinfo : EIATTR_REGCOUNT
	.align		4
.L_661:
        /*0edc*/ 	.byte	0x04, 0x2f
        /*0ede*/ 	.short	(.L_663 - .L_662)
	.align		4
.L_662:
        /*0ee0*/ 	.word	index@(_Z25selective_scan_bwd_kernelI32Selective_Scan_bwd_kernel_traitsILi64ELi16ELb0ELb0ELb1ELb1ELb0EfN3c107complexIfEEEEv12SSMParamsBwd)
        /*0ee4*/ 	.word	0x000000ff


	//----- nvinfo : EIATTR_FRAME_SIZE
	.align		4
.L_663:
        /*0ee8*/ 	.byte	0x04, 0x11
        /*0eea*/ 	.short	(.L_665 - .L_664)
	.align		4
.L_664:
        /*0eec*/ 	.word	index@($__internal_116_$__cuda_sm70_shflsync_up)
        /*0ef0*/ 	.word	0x00000000


	//----- nvinfo : EIATTR_FRAME_SIZE
	.align		4
.L_665:
        /*0ef4*/ 	.byte	0x04, 0x11
        /*0ef6*/ 	.short	(.L_667 - .L_666)
	.align		4
.L_666:
        /*0ef8*/ 	.word	index@($__internal_115_$__cuda_sm70_shflsync_idx_p)
        /*0efc*/ 	.word	0x00000000


	//----- nvinfo : EIATTR_FRAME_SIZE
	.align		4
.L_667:
        /*0f00*/ 	.byte	0x04, 0x11
        /*0f02*/ 	.short	(.L_669 - .L_668)
	.align		4
.L_668:
        /*0f04*/ 	.word	index@($__internal_114_$__cuda_sm70_shflsync_down)
        /*0f08*/ 	.word	0x00000000


	//----- nvinfo : EIATTR_FRAME_SIZE
	.align		4
.L_669:
        /*0f0c*/ 	.byte	0x04, 0x11
        /*0f0e*/ 	.short	(.L_671 - .L_670)
	.align		4
.L_670:
        /*0f10*/ 	.word	index@(_Z25selective_scan_bwd_kernelI32Selective_Scan_bwd_kernel_traitsILi64ELi16ELb0ELb0ELb1ELb1ELb0EfN3c107complexIfEEEEv12SSMParamsBwd)
        /*0f14*/ 	.word	0x00000010


	//----- nvinfo : EIATTR_REGCOUNT
	.align		4
.L_671:
        /*0f18*/ 	.byte	0x04, 0x2f
        /*0f1a*/ 	.short	(.L_673 - .L_672)
	.align		4
.L_672:
        /*0f1c*/ 	.word	index@(_Z25selective_scan_bwd_kernelI32Selective_Scan_bwd_kernel_traitsILi64ELi16ELb0ELb0ELb1ELb0ELb1EfN3c107complexIfEEEEv12SSMParamsBwd)
        /*0f20*/ 	.word	0x000000ff


	//----- nvinfo : EIATTR_FRAME_SIZE
	.align		4
.L_673:
        /*0f24*/ 	.byte	0x04, 0x11
        /*0f26*/ 	.short	(.L_675 - .L_674)
	.align		4
.L_674:
        /*0f28*/ 	.word	index@($__internal_113_$__cuda_sm70_shflsync_up)
        /*0f2c*/ 	.word	0x00000000


	//----- nvinfo : EIATTR_FRAME_SIZE
	.align		4
.L_675:
        /*0f30*/ 	.byte	0x04, 0x11
        /*0f32*/ 	.short	(.L_677 - .L_676)
	.align		4
.L_676:
        /*0f34*/ 	.word	index@($__internal_112_$__cuda_sm70_shflsync_idx_p)
        /*0f38*/ 	.word	0x00000000


	//----- nvinfo : EIATTR_FRAME_SIZE
	.align		4
.L_677:
        /*0f3c*/ 	.byte	0x04, 0x11
        /*0f3e*/ 	.short	(.L_679 - .L_678)
	.align		4
.L_678:
        /*0f40*/ 	.word	index@($__internal_111_$__cuda_sm70_shflsync_down)
        /*0f44*/ 	.word	0x00000000


	//----- nvinfo : EIATTR_FRAME_SIZE
	.align		4
.L_679:
        /*0f48*/ 	.byte	0x04, 0x11
        /*0f4a*/ 	.short	(.L_681 - .L_680)
	.align		4
.L_680:
        /*0f4c*/ 	.word	index@(_Z25selective_scan_bwd_kernelI32Selective_Scan_bwd_kernel_traitsILi64ELi16ELb0ELb0ELb1ELb0ELb1EfN3c107complexIfEEEEv12SSMParamsBwd)
        /*0f50*/ 	.word	0x00000050


	//----- nvinfo : EIATTR_REGCOUNT
	.align		4
.L_681:
        /*0f54*/ 	.byte	0x04, 0x2f
        /*0f56*/ 	.short	(.L_683 - .L_682)
	.align		4
.L_682:
        /*0f58*/ 	.word	index@(_Z25selective_scan_bwd_kernelI32Selective_Scan_bwd_kernel_traitsILi64ELi16ELb0ELb0ELb1ELb0ELb0EfN3c107complexIfEEEEv12SSMParamsBwd)
        /*0f5c*/ 	.word	0x000000ff


	//----- nvinfo : EIATTR_FRAME_SIZE
	.align		4
.L_683:
        /*0f60*/ 	.byte	0x04, 0x11
        /*0f62*/ 	.short	(.L_685 - .L_684)
	.align		4
.L_684:
        /*0f64*/ 	.word	index@($__internal_110_$__cuda_sm70_shflsync_up)
        /*0f68*/ 	.word	0x00000000


	//----- nvinfo : EIATTR_FRAME_SIZE
	.align		4
.L_685:
        /*0f6c*/ 	.byte	0x04, 0x11
        /*0f6e*/ 	.short	(.L_687 - .L_686)
	.align		4
.L_686:
        /*0f70*/ 	.word	index@($__internal_109_$__cuda_sm70_shflsync_idx_p)
        /*0f74*/ 	.word	0x00000000


	//----- nvinfo : EIATTR_FRAME_SIZE
	.align		4
.L_687:
        /*0f78*/ 	.byte	0x04, 0x11
        /*0f7a*/ 	.short	(.L_689 - .L_688)
	.align		4
.L_688:
        /*0f7c*/ 	.word	index@($__internal_108_$__cuda_sm70_shflsync_down)
        /*0f80*/ 	.word	0x00000000


	//----- nvinfo : EIATTR_FRAME_SIZE
	.align		4
.L_689:
        /*0f84*/ 	.byte	0x04, 0x11
        /*0f86*/ 	.short	(.L_691 - .L_690)
	.align		4
.L_690:
        /*0f88*/ 	.word	index@(_Z25selective_scan_bwd_kernelI32Selective_Scan_bwd_kernel_traitsILi64ELi16ELb0ELb0ELb1ELb0ELb0EfN3c107complexIfEEEEv12SSMParamsBwd)
        /*0f8c*/ 	.word	0x00000048


	//----- nvinfo : EIATTR_REGCOUNT
	.align		4
.L_691:
        /*0f90*/ 	.byte	0x04, 0x2f
        /*0f92*/ 	.short	(.L_693 - .L_692)
	.align		4
.L_692:
        /*0f94*/ 	.word	index@(_Z25selective_scan_bwd_kernelI32Selective_Scan_bwd_kernel_traitsILi64ELi16ELb0ELb0ELb0ELb1ELb1EfN3c107complexIfEEEEv12SSMParamsBwd)
        /*0f98*/ 	.word	0x000000ff


	//----- nvinfo : EIATTR_FRAME_SIZE
	.align		4
.L_693:
        /*0f9c*/ 	.byte	0x04, 0x11
        /*0f9e*/ 	.short	(.L_695 - .L_694)
	.align		4
.L_694:
        /*0fa0*/ 	.word	index@($__internal_107_$__cuda_sm70_shflsync_up)
        /*0fa4*/ 	.word	0x00000000


	//----- nvinfo : EIATTR_FRAME_SIZE
	.align		4
.L_695:
        /*0fa8*/ 	.byte	0x04, 0x11
        /*0faa*/ 	.short	(.L_697 - .L_696)
	.align		4
.L_696:
        /*0fac*/ 	.word	index@($__internal_106_$__cuda_sm70_shflsync_idx_p)
        /*0fb0*/ 	.word	0x00000000


	//----- nvinfo : EIATTR_FRAME_SIZE
	.align		4
.L_697:
        /*0fb4*/ 	.byte	0x04, 0x11
        /*0fb6*/ 	.short	(.L_699 - .L_698)
	.align		4
.L_698:
        /*0fb8*/ 	.word	index@($__internal_105_$__cuda_sm70_shflsync_down)
        /*0fbc*/ 	.word	0x00000000


	//----- nvinfo : EIATTR_FRAME_SIZE
	.align		4
.L_699:
        /*0fc0*/ 	.byte	0x04, 0x11
        /*0fc2*/ 	.short	(.L_701 - .L_700)
	.align		4
.L_700:
        /*0fc4*/ 	.word	index@(_Z25selective_scan_bwd_kernelI32Selective_Scan_bwd_kernel_traitsILi64ELi16ELb0ELb0ELb0ELb1ELb1EfN3c107complexIfEEEEv12SSMParamsBwd)
        /*0fc8*/ 	.word	0x00000000


	//----- nvinfo : EIATTR_REGCOUNT
	.align		4
.L_701:
        /*0fcc*/ 	.byte	0x04, 0x2f
        /*0fce*/ 	.short	(.L_703 - .L_702)
	.align		4
.L_702:
        /*0fd0*/ 	.word	index@(_Z25selective_scan_bwd_kernelI32Selective_Scan_bwd_kernel_traitsILi64ELi16ELb0ELb0ELb0ELb1ELb0EfN3c107complexIfEEEEv12SSMParamsBwd)
        /*0fd4*/ 	.word	0x000000f9


	//----- nvinfo : EIATTR_FRAME_SIZE
	.align		4
.L_703:
        /*0fd8*/ 	.byte	0x04, 0x11
        /*0fda*/ 	.short	(.L_705 - .L_704)
	.align		4
.L_704:
        /*0fdc*/ 	.word	index@($__internal_104_$__cuda_sm70_shflsync_up)
        /*0fe0*/ 	.word	0x00000000


	//----- nvinfo : EIATTR_FRAME_SIZE
	.align		4
.L_705:
        /*0fe4*/ 	.byte	0x04, 0x11
        /*0fe6*/ 	.short	(.L_707 - .L_706)
	.align		4
.L_706:
        /*0fe8*/ 	.word	index@($__internal_103_$__cuda_sm70_shflsync_idx_p)
        /*0fec*/ 	.word	0x00000000


	//----- nvinfo : EIATTR_FRAME_SIZE
	.align		4
.L_707:
        /*0ff0*/ 	.byte	0x04, 0x11
        /*0ff2*/ 	.short	(.L_709 - .L_708)
	.align		4
.L_708:
        /*0ff4*/ 	.word	index@($__internal_102_$__cuda_sm70_shflsync_down)
        /*0ff8*/ 	.word	0x00000000


	//----- nvinfo : EIATTR_FRAME_SIZE
	.align		4
.L_709:
        /*0ffc*/ 	.byte	0x04, 0x11
        /*0ffe*/ 	.short	(.L_711 - .L_710)
	.align		4
.L_710:
        /*1000*/ 	.word	index@(_Z25selective_scan_bwd_kernelI32Selective_Scan_bwd_kernel_traitsILi64ELi16ELb0ELb0ELb0ELb1ELb0EfN3c107complexIfEEEEv12SSMParamsBwd)
        /*1004*/ 	.word	0x00000000


	//----- nvinfo : EIATTR_REGCOUNT
	.align		4
.L_711:
        /*1008*/ 	.byte	0x04, 0x2f
        /*100a*/ 	.short	(.L_713 - .L_712)
	.align		4
.L_712:
        /*100c*/ 	.word	index@(_Z25selective_scan_bwd_kernelI32Selective_Scan_bwd_kernel_traitsILi64ELi16ELb0ELb0ELb0ELb0ELb1EfN3c107complexIfEEEEv12SSMParamsBwd)
        /*1010*/ 	.word	0x000000fb


	//----- nvinfo : EIATTR_FRAME_SIZE
	.align		4
.L_713:
        /*1014*/ 	.byte	0x04, 0x11
        /*1016*/ 	.short	(.L_715 - .L_714)
	.align		4
.L_714:
        /*1018*/ 	.word	index@($__internal_101_$__cuda_sm70_shflsync_up)
        /*101c*/ 	.word	0x00000000


	//----- nvinfo : EIATTR_FRAME_SIZE
	.align		4
.L_715:
        /*1020*/ 	.byte	0x04, 0x11
        /*1022*/ 	.short	(.L_717 - .L_716)
	.align		4
.L_716:
        /*1024*/ 	.word	index@($__internal_100_$__cuda_sm70_shflsync_idx_p)
        /*1028*/ 	.word	0x00000000


	//----- nvinfo : EIATTR_FRAME_SIZE
	.align		4
.L_717:
        /*102c*/ 	.byte	0x04, 0x11
        /*102e*/ 	.short	(.L_719 - .L_718)
	.align		4
.L_718:
        /*1030*/ 	.word	index@($__internal_99_$__cuda_sm70_shflsync_down)
        /*1034*/ 	.word	0x00000000


	//----- nvinfo : EIATTR_FRAME_SIZE
	.align		4
.L_719:
        /*1038*/ 	.byte	0x04, 0x11
        /*103a*/ 	.short	(.L_721 - .L_720)
	.align		4
.L_720:
        /*103c*/ 	.word	index@(_Z25selective_scan_bwd_kernelI32Selective_Scan_bwd_kernel_traitsILi64ELi16ELb0ELb0ELb0ELb0ELb1EfN3c107complexIfEEEEv12SSMParamsBwd)
        /*1040*/ 	.word	0x00000000


	//----- nvinfo : EIATTR_REGCOUNT
	.align		4
.L_721:
        /*1044*/ 	.byte	0x04, 0x2f
        /*1046*/ 	.short	(.L_723 - .L_722)
	.align		4
.L_722:
        /*1048*/ 	.word	index@(_Z25selective_scan_bwd_kernelI32Selective_Scan_bwd_kernel_traitsILi64ELi16ELb0ELb0ELb0ELb0ELb0EfN3c107complexIfEEEEv12SSMParamsBwd)
        /*104c*/ 	.word	0x000000f6


	//----- nvinfo : EIATTR_FRAME_SIZE
	.align		4
.L_723:
        /*1050*/ 	.byte	0x04, 0x11
        /*1052*/ 	.short	(.L_725 - .L_724)
	.align		4
.L_724:
        /*1054*/ 	.word	index@($__internal_98_$__cuda_sm70_shflsync_up)
        /*1058*/ 	.word	0x00000000


	//----- nvinfo : EIATTR_FRAME_SIZE
	.align		4
.L_725:
        /*105c*/ 	.byte	0x04, 0x11
        /*105e*/ 	.short	(.L_727 - .L_726)
	.align		4
.L_726:
        /*1060*/ 	.word	index@($__internal_97_$__cuda_sm70_shflsync_idx_p)
        /*1064*/ 	.word	0x00000000


	//----- nvinfo : EIATTR_FRAME_SIZE
	.align		4
.L_727:
        /*1068*/ 	.byte	0x04, 0x11
        /*106a*/ 	.short	(.L_729 - .L_728)
	.align		4
.L_728:
        /*106c*/ 	.word	index@($__internal_96_$__cuda_sm70_shflsync_down)
        /*1070*/ 	.word	0x00000000


	//----- nvinfo : EIATTR_FRAME_SIZE
	.align		4
.L_729:
        /*1074*/ 	.byte	0x04, 0x11
        /*1076*/ 	.short	(.L_731 - .L_730)
	.align		4
.L_730:
        /*1078*/ 	.word	index@(_Z25selective_scan_bwd_kernelI32Selective_Scan_bwd_kernel_traitsILi64ELi16ELb0ELb0ELb0ELb0ELb0EfN3c107complexIfEEEEv12SSMParamsBwd)
        /*107c*/ 	.word	0x00000000


	//----- nvinfo : EIATTR_REGCOUNT
	.align		4
.L_731:
        /*1080*/ 	.byte	0x04, 0x2f
        /*1082*/ 	.short	(.L_733 - .L_732)
	.align		4
.L_732:
        /*1084*/ 	.word	index@(_Z25selective_scan_bwd_kernelI32Selective_Scan_bwd_kernel_traitsILi128ELi16ELb1ELb1ELb1ELb1ELb1EfN3c107complexIfEEEEv12SSMParamsBwd)
        /*1088*/ 	.word	0x000000fe


	//----- nvinfo : EIATTR_FRAME_SIZE
	.align		4
.L_733:
        /*108c*/ 	.byte	0x04, 0x11
        /*108e*/ 	.short	(.L_735 - .L_734)
	.align		4
.L_734:
        /*1090*/ 	.word	index@($__internal_95_$__cuda_sm70_shflsync_up)
        /*1094*/ 	.word	0x00000000


	//----- nvinfo : EIATTR_FRAME_SIZE
	.align		4
.L_735:
        /*1098*/ 	.byte	0x04, 0x11
        /*109a*/ 	.short	(.L_737 - .L_736)
	.align		4
.L_736:
        /*109c*/ 	.word	index@($__internal_94_$__cuda_sm70_shflsync_idx_p)
        /*10a0*/ 	.word	0x00000000


	//----- nvinfo : EIATTR_FRAME_SIZE
	.align		4
.L_737:
        /*10a4*/ 	.byte	0x04, 0x11
        /*10a6*/ 	.short	(.L_739 - .L_738)
	.align		4
.L_738:
        /*10a8*/ 	.word	index@($__internal_93_$__cuda_sm70_shflsync_down)
        /*10ac*/ 	.word	0x00000000


	//----- nvinfo : EIATTR_FRAME_SIZE
	.align		4
.L_739:
        /*10b0*/ 	.byte	0x04, 0x11
        /*10b2*/ 	.short	(.L_741 - .L_740)
	.align		4
.L_740:
        /*10b4*/ 	.word	index@(_Z25selective_scan_bwd_kernelI32Selective_Scan_bwd_kernel_traitsILi128ELi16ELb1ELb1ELb1ELb1ELb1EfN3c107complexIfEEEEv12SSMParamsBwd)
        /*10b8*/ 	.word	0x00000000


	//----- nvinfo : EIATTR_REGCOUNT
	.align		4
.L_741:
        /*10bc*/ 	.byte	0x04, 0x2f
        /*10be*/ 	.short	(.L_743 - .L_742)
	.align		4
.L_742:
        /*10c0*/ 	.word	index@(_Z25selective_scan_bwd_kernelI32Selective_Scan_bwd_kernel_traitsILi128ELi16ELb1ELb1ELb1ELb1ELb0EfN3c107complexIfEEEEv12SSMParamsBwd)
        /*10c4*/ 	.word	0x000000fe


	//----- nvinfo : EIATTR_FRAME_SIZE
	.align		4
.L_743:
        /*10c8*/ 	.byte	0x04, 0x11
        /*10ca*/ 	.short	(.L_745 - .L_744)
	.align		4
.L_744:
        /*10cc*/ 	.word	index@($__internal_92_$__cuda_sm70_shflsync_up)
        /*10d0*/ 	.word	0x00000000


	//----- nvinfo : EIATTR_FRAME_SIZE
	.align		4
.L_745:
        /*10d4*/ 	.byte	0x04, 0x11
        /*10d6*/ 	.short	(.L_747 - .L_746)
	.align		4
.L_746:
        /*10d8*/ 	.word	index@($__internal_91_$__cuda_sm70_shflsync_idx_p)
        /*10dc*/ 	.word	0x00000000


	//----- nvinfo : EIATTR_FRAME_SIZE
	.align		4
.L_747:
        /*10e0*/ 	.byte	0x04, 0x11
        /*10e2*/ 	.short	(.L_749 - .L_748)
	.align		4
.L_748:
        /*10e4*/ 	.word	index@($__internal_90_$__cuda_sm70_shflsync_down)
        /*10e8*/ 	.word	0x00000000


	//----- nvinfo : EIATTR_FRAME_SIZE
	.align		4
.L_749:
        /*10ec*/ 	.byte	0x04, 0x11
        /*10ee*/ 	.short	(.L_751 - .L_750)
	.align		4
.L_750:
        /*10f0*/ 	.word	index@(_Z25selective_scan_bwd_kernelI32Selective_Scan_bwd_kernel_traitsILi128ELi16ELb1ELb1ELb1ELb1ELb0EfN3c107complexIfEEEEv12SSMParamsBwd)
        /*10f4*/ 	.word	0x00000000


	//----- nvinfo : EIATTR_REGCOUNT
	.align		4
.L_751:
        /*10f8*/ 	.byte	0x04, 0x2f
        /*10fa*/ 	.short	(.L_753 - .L_752)
	.align		4
.L_752:
        /*10fc*/ 	.word	index@(_Z25selective_scan_bwd_kernelI32Selective_Scan_bwd_kernel_traitsILi128ELi16ELb1ELb1ELb1ELb0ELb1EfN3c107complexIfEEEEv12SSMParamsBwd)
        /*1100*/ 	.word	0x000000ff


	//----- nvinfo : EIATTR_FRAME_SIZE
	.align		4
.L_753:
        /*1104*/ 	.byte	0x04, 0x11
        /*1106*/ 	.short	(.L_755 - .L_754)
	.align		4
.L_754:
        /*1108*/ 	.word	index@($__internal_89_$__cuda_sm70_shflsync_up)
        /*110c*/ 	.word	0x00000000


	//----- nvinfo : EIATTR_FRAME_SIZE
	.align		4
.L_755:
        /*1110*/ 	.byte	0x04, 0x11
        /*1112*/ 	.short	(.L_757 - .L_756)
	.align		4
.L_756:
        /*1114*/ 	.word	index@($__internal_88_$__cuda_sm70_shflsync_idx_p)
        /*1118*/ 	.word	0x00000000


	//----- nvinfo : EIATTR_FRAME_SIZE
	.align		4
.L_757:
        /*111c*/ 	.byte	0x04, 0x11
        /*111e*/ 	.short	(.L_759 - .L_758)
	.align		4
.L_758:
        /*1120*/ 	.word	index@($__internal_87_$__cuda_sm70_shflsync_down)
        /*1124*/ 	.word	0x00000000


	//----- nvinfo : EIATTR_FRAME_SIZE
	.align		4
.L_759:
        /*1128*/ 	.byte	0x04, 0x11
        /*112a*/ 	.short	(.L_761 - .L_760)
	.align		4
.L_760:
        /*112c*/ 	.word	index@(_Z25selective_scan_bwd_kernelI32Selective_Scan_bwd_kernel_traitsILi128ELi16ELb1ELb1ELb1ELb0ELb1EfN3c107complexIfEEEEv12SSMParamsBwd)
        /*1130*/ 	.word	0x00000010


	//----- nvinfo : EIATTR_REGCOUNT
	.align		4
.L_761:
        /*1134*/ 	.byte	0x04, 0x2f
        /*1136*/ 	.short	(.L_763 - .L_762)
	.align		4
.L_762:
        /*1138*/ 	.word	index@(_Z25selective_scan_bwd_kernelI32Selective_Scan_bwd_kernel_traitsILi128ELi16ELb1ELb1ELb1ELb0ELb0EfN3c107complexIfEEEEv12SSMParamsBwd)
        /*113c*/ 	.word	0x000000fe


	//----- nvinfo : EIATTR_FRAME_SIZE
	.align		4
.L_763:
        /*1140*/ 	.byte	0x04, 0x11
        /*1142*/ 	.short	(.L_765 - .L_764)
	.align		4
.L_764:
        /*1144*/ 	.word	index@($__internal_86_$__cuda_sm70_shflsync_up)
        /*1148*/ 	.word	0x00000000


	//----- nvinfo : EIATTR_FRAME_SIZE
	.align		4
.L_765:
        /*114c*/ 	.byte	0x04, 0x11
        /*114e*/ 	.short	(.L_767 - .L_766)
	.align		4
.L_766:
        /*1150*/ 	.word	index@($__internal_85_$__cuda_sm70_shflsync_idx_p)
        /*1154*/ 	.word	0x00000000


	//----- nvinfo : EIATTR_FRAME_SIZE
	.align		4
.L_767:
        /*1158*/ 	.byte	0x04, 0x11
        /*115a*/ 	.short	(.L_769 - .L_768)
	.align		4
.L_768:
        /*115c*/ 	.word	index@($__internal_84_$__cuda_sm70_shflsync_down)
        /*1160*/ 	.word	0x00000000


	//----- nvinfo : EIATTR_FRAME_SIZE
	.align		4
.L_769:
        /*1164*/ 	.byte	0x04, 0x11
        /*1166*/ 	.short	(.L_771 - .L_770)
	.align		4
.L_770:
        /*1168*/ 	.word	index@(_Z25selective_scan_bwd_kernelI32Selective_Scan_bwd_kernel_traitsILi128ELi16ELb1ELb1ELb1ELb0ELb0EfN3c107complexIfEEEEv12SSMParamsBwd)
        /*116c*/ 	.word	0x00000000


	//----- nvinfo : EIATTR_REGCOUNT
	.align		4
.L_771:
        /*1170*/ 	.byte	0x04, 0x2f
        /*1172*/ 	.short	(.L_773 - .L_772)
	.align		4
.L_772:
        /*1174*/ 	.word	index@(_Z25selective_scan_bwd_kernelI32Selective_Scan_bwd_kernel_traitsILi128ELi16ELb1ELb1ELb0ELb1ELb1EfN3c107complexIfEEEEv12SSMParamsBwd)
        /*1178*/ 	.word	0x000000fd


	//----- nvinfo : EIATTR_FRAME_SIZE
	.align		4
.L_773:
        /*117c*/ 	.byte	0x04, 0x11
        /*117e*/ 	.short	(.L_775 - .L_774)
	.align		4
.L_774:
        /*1180*/ 	.word	index@($__internal_83_$__cuda_sm70_shflsync_up)
        /*1184*/ 	.word	0x00000000


	//----- nvinfo : EIATTR_FRAME_SIZE
	.align		4
.L_775:
        /*1188*/ 	.byte	0x04, 0x11
        /*118a*/ 	.short	(.L_777 - .L_776)
	.align		4
.L_776:
        /*118c*/ 	.word	index@($__internal_82_$__cuda_sm70_shflsync_idx_p)
        /*1190*/ 	.word	0x00000000


	//----- nvinfo : EIATTR_FRAME_SIZE
	.align		4
.L_777:
        /*1194*/ 	.byte	0x04, 0x11
        /*1196*/ 	.short	(.L_779 - .L_778)
	.align		4
.L_778:
        /*1198*/ 	.word	index@($__internal_81_$__cuda_sm70_shflsync_down)
        /*119c*/ 	.word	0x00000000


	//----- nvinfo : EIATTR_FRAME_SIZE
	.align		4
.L_779:
        /*11a0*/ 	.byte	0x04, 0x11
        /*11a2*/ 	.short	(.L_781 - .L_780)
	.align		4
.L_780:
        /*11a4*/ 	.word	index@(_Z25selective_scan_bwd_kernelI32Selective_Scan_bwd_kernel_traitsILi128ELi16ELb1ELb1ELb0ELb1ELb1EfN3c107complexIfEEEEv12SSMParamsBwd)
        /*11a8*/ 	.word	0x00000000


	//----- nvinfo : EIATTR_REGCOUNT
	.align		4
.L_781:
        /*11ac*/ 	.byte	0x04, 0x2f
        /*11ae*/ 	.short	(.L_783 - .L_782)
	.align		4
.L_782:
        /*11b0*/ 	.word	index@(_Z25selective_scan_bwd_kernelI32Selective_Scan_bwd_kernel_traitsILi128ELi16ELb1ELb1ELb0ELb1ELb0EfN3c107complexIfEEEEv12SSMParamsBwd)
        /*11b4*/ 	.word	0x000000fb


	//----- nvinfo : EIATTR_FRAME_SIZE
	.align		4
.L_783:
        /*11b8*/ 	.byte	0x04, 0x11
        /*11ba*/ 	.short	(.L_785 - .L_784)
	.align		4
.L_784:
        /*11bc*/ 	.word	index@($__internal_80_$__cuda_sm70_shflsync_up)
        /*11c0*/ 	.word	0x00000000


	//----- nvinfo : EIATTR_FRAME_SIZE
	.align		4
.L_785:
        /*11c4*/ 	.byte	0x04, 0x11
        /*11c6*/ 	.short	(.L_787 - .L_786)
	.align		4
.L_786:
        /*11c8*/ 	.word	index@($__internal_79_$__cuda_sm70_shflsync_idx_p)
        /*11cc*/ 	.word	0x00000000


	//----- nvinfo : EIATTR_FRAME_SIZE
	.align		4
.L_787:
        /*11d0*/ 	.byte	0x04, 0x11
        /*11d2*/ 	.short	(.L_789 - .L_788)
	.align		4
.L_788:
        /*11d4*/ 	.word	index@($__internal_78_$__cuda_sm70_shflsync_down)
        /*11d8*/ 	.word	0x00000000


	//----- nvinfo : EIATTR_FRAME_SIZE
	.align		4
.L_789:
        /*11dc*/ 	.byte	0x04, 0x11
        /*11de*/ 	.short	(.L_791 - .L_790)
	.align		4
.L_790:
        /*11e0*/ 	.word	index@(_Z25selective_scan_bwd_kernelI32Selective_Scan_bwd_kernel_traitsILi128ELi16ELb1ELb1ELb0ELb1ELb0EfN3c107complexIfEEEEv12SSMParamsBwd)
        /*11e4*/ 	.word	0x00000000


	//----- nvinfo : EIATTR_REGCOUNT
	.align		4
.L_791:
        /*11e8*/ 	.byte	0x04, 0x2f
        /*11ea*/ 	.short	(.L_793 - .L_792)
	.align		4
.L_792:
        /*11ec*/ 	.word	index@(_Z25selective_scan_bwd_kernelI32Selective_Scan_bwd_kernel_traitsILi128ELi16ELb1ELb1ELb0ELb0ELb1EfN3c107complexIfEEEEv12SSMParamsBwd)
        /*11f0*/ 	.word	0x000000ff


	//----- nvinfo : EIATTR_FRAME_SIZE
	.align		4
.L_793:
        /*11f4*/ 	.byte	0x04, 0x11
        /*11f6*/ 	.short	(.L_795 - .L_794)
	.align		4
.L_794:
        /*11f8*/ 	.word	index@($__internal_77_$__cuda_sm70_shflsync_up)
        /*11fc*/ 	.word	0x00000000


	//----- nvinfo : EIATTR_FRAME_SIZE
	.align		4
.L_795:
        /*1200*/ 	.byte	0x04, 0x11
        /*1202*/ 	.short	(.L_797 - .L_796)
	.align		4
.L_796:
        /*1204*/ 	.word	index@($__internal_76_$__cuda_sm70_shflsync_idx_p)
        /*1208*/ 	.word	0x00000000


	//----- nvinfo : EIATTR_FRAME_SIZE
	.align		4
.L_797:
        /*120c*/ 	.byte	0x04, 0x11
        /*120e*/ 	.short	(.L_799 - .L_798)
	.align		4
.L_798:
        /*1210*/ 	.word	index@($__internal_75_$__cuda_sm70_shflsync_down)
        /*1214*/ 	.word	0x00000000


	//----- nvinfo : EIATTR_FRAME_SIZE
	.align		4
.L_799:
        /*1218*/ 	.byte	0x04, 0x11
        /*121a*/ 	.short	(.L_801 - .L_800)
	.align		4
.L_800:
        /*121c*/ 	.word	index@(_Z25selective_scan_bwd_kernelI32Selective_Scan_bwd_kernel_traitsILi128ELi16ELb1ELb1ELb0ELb0ELb1EfN3c107complexIfEEEEv12SSMParamsBwd)
        /*1220*/ 	.word	0x00000008


	//----- nvinfo : EIATTR_REGCOUNT
	.align		4
.L_801:
        /*1224*/ 	.byte	0x04, 0x2f
        /*1226*/ 	.short	(.L_803 - .L_802)
	.align		4
.L_802:
        /*1228*/ 	.word	index@(_Z25selective_scan_bwd_kernelI32Selective_Scan_bwd_kernel_traitsILi128ELi16ELb1ELb1ELb0ELb0ELb0EfN3c107complexIfEEEEv12SSMParamsBwd)
        /*122c*/ 	.word	0x000000fc


	//----- nvinfo : EIATTR_FRAME_SIZE
	.align		4
.L_803:
        /*1230*/ 	.byte	0x04, 0x11
        /*1232*/ 	.short	(.L_805 - .L_804)
	.align		4
.L_804:
        /*1234*/ 	.word	index@($__internal_74_$__cuda_sm70_shflsync_up)
        /*1238*/ 	.word	0x00000000


	//----- nvinfo : EIATTR_FRAME_SIZE
	.align		4
.L_805:
        /*123c*/ 	.byte	0x04, 0x11
        /*123e*/ 	.short	(.L_807 - .L_806)
	.align		4
.L_806:
        /*1240*/ 	.word	index@($__internal_73_$__cuda_sm70_shflsync_idx_p)
        /*1244*/ 	.word	0x00000000


	//----- nvinfo : EIATTR_FRAME_SIZE
	.align		4
.L_807:
        /*1248*/ 	.byte	0x04, 0x11
        /*124a*/ 	.short	(.L_809 - .L_808)
	.align		4
.L_808:
        /*124c*/ 	.word	index@($__internal_72_$__cuda_sm70_shflsync_down)
        /*1250*/ 	.word	0x00000000


	//----- nvinfo : EIATTR_FRAME_SIZE
	.align		4
.L_809:
        /*1254*/ 	.byte	0x04, 0x11
        /*1256*/ 	.short	(.L_811 - .L_810)
	.align		4
.L_810:
        /*1258*/ 	.word	index@(_Z25selective_scan_bwd_kernelI32Selective_Scan_bwd_kernel_traitsILi128ELi16ELb1ELb1ELb0ELb0ELb0EfN3c107complexIfEEEEv12SSMParamsBwd)
        /*125c*/ 	.word	0x00000000


	//----- nvinfo : EIATTR_REGCOUNT
	.align		4
.L_811:
        /*1260*/ 	.byte	0x04, 0x2f
        /*1262*/ 	.short	(.L_813 - .L_812)
	.align		4
.L_812:
        /*1264*/ 	.word	index@(_Z25selective_scan_bwd_kernelI32Selective_Scan_bwd_kernel_traitsILi128ELi16ELb1ELb0ELb1ELb1ELb1EfN3c107complexIfEEEEv12SSMParamsBwd)
        /*1268*/ 	.word	0x000000ff


	//----- nvinfo : EIATTR_FRAME_SIZE
	.align		4
.L_813:
        /*126c*/ 	.byte	0x04, 0x11
        /*126e*/ 	.short	(.L_815 - .L_814)
	.align		4
.L_814:
        /*1270*/ 	.word	index@($__internal_71_$__cuda_sm70_shflsync_up)
        /*1274*/ 	.word	0x00000000


	//----- nvinfo : EIATTR_FRAME_SIZE
	.align		4
.L_815:
        /*1278*/ 	.byte	0x04, 0x11
        /*127a*/ 	.short	(.L_817 - .L_816)
	.align		4
.L_816:
        /*127c*/ 	.word	index@($__internal_70_$__cuda_sm70_shflsync_idx_p)
        /*1280*/ 	.word	0x00000000


	//----- nvinfo : EIATTR_FRAME_SIZE
	.align		4
.L_817:
        /*1284*/ 	.byte	0x04, 0x11
        /*1286*/ 	.short	(.L_819 - .L_818)
	.align		4
.L_818:
        /*1288*/ 	.word	index@($__internal_69_$__cuda_sm70_shflsync_down)
        /*128c*/ 	.word	0x00000000


	//----- nvinfo : EIATTR_FRAME_SIZE
	.align		4
.L_819:
        /*1290*/ 	.byte	0x04, 0x11
        /*1292*/ 	.short	(.L_821 - .L_820)
	.align		4
.L_820:
        /*1294*/ 	.word	index@(_Z25selective_scan_bwd_kernelI32Selective_Scan_bwd_kernel_traitsILi128ELi16ELb1ELb0ELb1ELb1ELb1EfN3c107complexIfEEEEv12SSMParamsBwd)
        /*1298*/ 	.word	0x00000008


	//----- nvinfo : EIATTR_REGCOUNT
	.align		4
.L_821:
        /*129c*/ 	.byte	0x04, 0x2f
        /*129e*/ 	.short	(.L_823 - .L_822)
	.align		4
.L_822:
        /*12a0*/ 	.word	index@(_Z25selective_scan_bwd_kernelI32Selective_Scan_bwd_kernel_traitsILi128ELi16ELb1ELb0ELb1ELb1ELb0EfN3c107complexIfEEEEv12SSMParamsBwd)
        /*12a4*/ 	.word	0x000000ff


	//----- nvinfo : EIATTR_FRAME_SIZE
	.align		4
.L_823:
        /*12a8*/ 	.byte	0x04, 0x11
        /*12aa*/ 	.short	(.L_825 - .L_824)
	.align		4
.L_824:
        /*12ac*/ 	.word	index@($__internal_68_$__cuda_sm70_shflsync_up)
        /*12b0*/ 	.word	0x00000000


	//----- nvinfo : EIATTR_FRAME_SIZE
	.align		4
.L_825:
        /*12b4*/ 	.byte	0x04, 0x11
        /*12b6*/ 	.short	(.L_827 - .L_826)
	.align		4
.L_826:
        /*12b8*/ 	.word	index@($__internal_67_$__cuda_sm70_shflsync_idx_p)
        /*12bc*/ 	.word	0x00000000


	//----- nvinfo : EIATTR_FRAME_SIZE
	.align		4
.L_827:
        /*12c0*/ 	.byte	0x04, 0x11
        /*12c2*/ 	.short	(.L_829 - .L_828)
	.align		4
.L_828:
        /*12c4*/ 	.word	index@($__internal_66_$__cuda_sm70_shflsync_down)
        /*12c8*/ 	.word	0x00000000


	//----- nvinfo : EIATTR_FRAME_SIZE
	.align		4
.L_829:
        /*12cc*/ 	.byte	0x04, 0x11
        /*12ce*/ 	.short	(.L_831 - .L_830)
	.align		4
.L_830:
        /*12d0*/ 	.word	index@(_Z25selective_scan_bwd_kernelI32Selective_Scan_bwd_kernel_traitsILi128ELi16ELb1ELb0ELb1ELb1ELb0EfN3c107complexIfEEEEv12SSMParamsBwd)
        /*12d4*/ 	.word	0x00000008


	//----- nvinfo : EIATTR_REGCOUNT
	.align		4
.L_831:
        /*12d8*/ 	.byte	0x04, 0x2f
        /*12da*/ 	.short	(.L_833 - .L_832)
	.align		4
.L_832:
        /*12dc*/ 	.word	index@(_Z25selective_scan_bwd_kernelI32Selective_Scan_bwd_kernel_traitsILi128ELi16ELb1ELb0ELb1ELb0ELb1EfN3c107complexIfEEEEv12SSMParamsBwd)
        /*12e0*/ 	.word	0x000000ff


	//----- nvinfo : EIATTR_FRAME_SIZE
	.align		4
.L_833:
        /*12e4*/ 	.byte	0x04, 0x11
        /*12e6*/ 	.short	(.L_835 - .L_834)
	.align		4
.L_834:
        /*12e8*/ 	.word	index@($__internal_65_$__cuda_sm70_shflsync_up)
        /*12ec*/ 	.word	0x00000000


	//----- nvinfo : EIATTR_FRAME_SIZE
	.align		4
.L_835:
        /*12f0*/ 	.byte	0x04, 0x11
        /*12f2*/ 	.short	(.L_837 - .L_836)
	.align		4
.L_836:
        /*12f4*/ 	.word	index@($__internal_64_$__cuda_sm70_shflsync_idx_p)
        /*12f8*/ 	.word	0x00000000


	//----- nvinfo : EIATTR_FRAME_SIZE
	.align		4
.L_837:
        /*12fc*/ 	.byte	0x04, 0x11
        /*12fe*/ 	.short	(.L_839 - .L_838)
	.align		4
.L_838:
        /*1300*/ 	.word	index@($__internal_63_$__cuda_sm70_shflsync_down)
        /*1304*/ 	.word	0x00000000


	//----- nvinfo : EIATTR_FRAME_SIZE
	.align		4
.L_839:
        /*1308*/ 	.byte	0x04, 0x11
        /*130a*/ 	.short	(.L_841 - .L_840)
	.align		4
.L_840:
        /*130c*/ 	.word	index@(_Z25selective_scan_bwd_kernelI32Selective_Scan_bwd_kernel_traitsILi128ELi16ELb1ELb0ELb1ELb0ELb1EfN3c107complexIfEEEEv12SSMParamsBwd)
        /*1310*/ 	.word	0x00000008


	//----- nvinfo : EIATTR_REGCOUNT
	.align		4
.L_841:
        /*1314*/ 	.byte	0x04, 0x2f
        /*1316*/ 	.short	(.L_843 - .L_842)
	.align		4
.L_842:
        /*1318*/ 	.word	index@(_Z25selective_scan_bwd_kernelI32Selective_Scan_bwd_kernel_traitsILi128ELi16ELb1ELb0ELb1ELb0ELb0EfN3c107complexIfEEEEv12SSMParamsBwd)
        /*131c*/ 	.word	0x000000ff


	//----- nvinfo : EIATTR_FRAME_SIZE
	.align		4
.L_843:
        /*1320*/ 	.byte	0x04, 0x11
        /*1322*/ 	.short	(.L_845 - .L_844)
	.align		4
.L_844:
        /*1324*/ 	.word	index@($__internal_62_$__cuda_sm70_shflsync_up)
        /*1328*/ 	.word	0x00000000


	//----- nvinfo : EIATTR_FRAME_SIZE
	.align		4
.L_845:
        /*132c*/ 	.byte	0x04, 0x11
        /*132e*/ 	.short	(.L_847 - .L_846)
	.align		4
.L_846:
        /*1330*/ 	.word	index@($__internal_61_$__cuda_sm70_shflsync_idx_p)
        /*1334*/ 	.word	0x00000000


	//----- nvinfo : EIATTR_FRAME_SIZE
	.align		4
.L_847:
        /*1338*/ 	.byte	0x04, 0x11
        /*133a*/ 	.short	(.L_849 - .L_848)
	.align		4
.L_848:
        /*133c*/ 	.word	index@($__internal_60_$__cuda_sm70_shflsync_down)
        /*1340*/ 	.word	0x00000000


	//----- nvinfo : EIATTR_FRAME_SIZE
	.align		4
.L_849:
        /*1344*/ 	.byte	0x04, 0x11
        /*1346*/ 	.short	(.L_851 - .L_850)
	.align		4
.L_850:
        /*1348*/ 	.word	index@(_Z25selective_scan_bwd_kernelI32Selective_Scan_bwd_kernel_traitsILi128ELi16ELb1ELb0ELb1ELb0ELb0EfN3c107complexIfEEEEv12SSMParamsBwd)
        /*134c*/ 	.word	0x00000008


	//----- nvinfo : EIATTR_REGCOUNT
	.align		4
.L_851:
        /*1350*/ 	.byte	0x04, 0x2f
        /*1352*/ 	.short	(.L_853 - .L_852)
	.align		4
.L_852:
        /*1354*/ 	.word	index@(_Z25selective_scan_bwd_kernelI32Selective_Scan_bwd_kernel_traitsILi128ELi16ELb1ELb0ELb0ELb1ELb1EfN3c107complexIfEEEEv12SSMParamsBwd)
        /*1358*/ 	.word	0x000000f8


	//----- nvinfo : EIATTR_FRAME_SIZE
	.align		4
.L_853:
        /*135c*/ 	.byte	0x04, 0x11
        /*135e*/ 	.short	(.L_855 - .L_854)
	.align		4
.L_854:
        /*1360*/ 	.word	index@($__internal_59_$__cuda_sm70_shflsync_up)
        /*1364*/ 	.word	0x00000000


	//----- nvinfo : EIATTR_FRAME_SIZE
	.align		4
.L_855:
        /*1368*/ 	.byte	0x04, 0x11
        /*136a*/ 	.short	(.L_857 - .L_856)
	.align		4
.L_856:
        /*136c*/ 	.word	index@($__internal_58_$__cuda_sm70_shflsync_idx_p)
        /*1370*/ 	.word	0x00000000


	//----- nvinfo : EIATTR_FRAME_SIZE
	.align		4
.L_857:
        /*1374*/ 	.byte	0x04, 0x11
        /*1376*/ 	.short	(.L_859 - .L_858)
	.align		4
.L_858:
        /*1378*/ 	.word	index@($__internal_57_$__cuda_sm70_shflsync_down)
        /*137c*/ 	.word	0x00000000


	//----- nvinfo : EIATTR_FRAME_SIZE
	.align		4
.L_859:
        /*1380*/ 	.byte	0x04, 0x11
        /*1382*/ 	.short	(.L_861 - .L_860)
	.align		4
.L_860:
        /*1384*/ 	.word	index@(_Z25selective_scan_bwd_kernelI32Selective_Scan_bwd_kernel_traitsILi128ELi16ELb1ELb0ELb0ELb1ELb1EfN3c107complexIfEEEEv12SSMParamsBwd)
        /*1388*/ 	.word	0x00000000


	//----- nvinfo : EIATTR_REGCOUNT
	.align		4
.L_861:
        /*138c*/ 	.byte	0x04, 0x2f
        /*138e*/ 	.short	(.L_863 - .L_862)
	.align		4
.L_862:
        /*1390*/ 	.word	index@(_Z25selective_scan_bwd_kernelI32Selective_Scan_bwd_kernel_traitsILi128ELi16ELb1ELb0ELb0ELb1ELb0EfN3c107complexIfEEEEv12SSMParamsBwd)
        /*1394*/ 	.word	0x000000f8


	//----- nvinfo : EIATTR_FRAME_SIZE
	.align		4
.L_863:
        /*1398*/ 	.byte	0x04, 0x11
        /*139a*/ 	.short	(.L_865 - .L_864)
	.align		4
.L_864:
        /*139c*/ 	.word	index@($__internal_56_$__cuda_sm70_shflsync_up)
        /*13a0*/ 	.word	0x00000000


	//----- nvinfo : EIATTR_FRAME_SIZE
	.align		4
.L_865:
        /*13a4*/ 	.byte	0x04, 0x11
        /*13a6*/ 	.short	(.L_867 - .L_866)
	.align		4
.L_866:
        /*13a8*/ 	.word	index@($__internal_55_$__cuda_sm70_shflsync_idx_p)
        /*13ac*/ 	.word	0x00000000


	//----- nvinfo : EIATTR_FRAME_SIZE
	.align		4
.L_867:
        /*13b0*/ 	.byte	0x04, 0x11
        /*13b2*/ 	.short	(.L_869 - .L_868)
	.align		4
.L_868:
        /*13b4*/ 	.word	index@($__internal_54_$__cuda_sm70_shflsync_down)
        /*13b8*/ 	.word	0x00000000


	//----- nvinfo : EIATTR_FRAME_SIZE
	.align		4
.L_869:
        /*13bc*/ 	.byte	0x04, 0x11
        /*13be*/ 	.short	(.L_871 - .L_870)
	.align		4
.L_870:
        /*13c0*/ 	.word	index@(_Z25selective_scan_bwd_kernelI32Selective_Scan_bwd_kernel_traitsILi128ELi16ELb1ELb0ELb0ELb1ELb0EfN3c107complexIfEEEEv12SSMParamsBwd)
        /*13c4*/ 	.word	0x00000000


	//----- nvinfo : EIATTR_REGCOUNT
	.align		4
.L_871:
        /*13c8*/ 	.byte	0x04, 0x2f
        /*13ca*/ 	.short	(.L_873 - .L_872)
	.align		4
.L_872:
        /*13cc*/ 	.word	index@(_Z25selective_scan_bwd_kernelI32Selective_Scan_bwd_kernel_traitsILi128ELi16ELb1ELb0ELb0ELb0ELb1EfN3c107complexIfEEEEv12SSMParamsBwd)
        /*13d0*/ 	.word	0x000000fb


	//----- nvinfo : EIATTR_FRAME_SIZE
	.align		4
.L_873:
        /*13d4*/ 	.byte	0x04, 0x11
        /*13d6*/ 	.short	(.L_875 - .L_874)
	.align		4
.L_874:
        /*13d8*/ 	.word	index@($__internal_53_$__cuda_sm70_shflsync_up)
        /*13dc*/ 	.word	0x00000000


	//----- nvinfo : EIATTR_FRAME_SIZE
	.align		4
.L_875:
        /*13e0*/ 	.byte	0x04, 0x11
        /*13e2*/ 	.short	(.L_877 - .L_876)
	.align		4
.L_876:
        /*13e4*/ 	.word	index@($__internal_52_$__cuda_sm70_shflsync_idx_p)
        /*13e8*/ 	.word	0x00000000


	//----- nvinfo : EIATTR_FRAME_SIZE
	.align		4
.L_877:
        /*13ec*/ 	.byte	0x04, 0x11
        /*13ee*/ 	.short	(.L_879 - .L_878)
	.align		4
.L_878:
        /*13f0*/ 	.word	index@($__internal_51_$__cuda_sm70_shflsync_down)
        /*13f4*/ 	.word	0x00000000


	//----- nvinfo : EIATTR_FRAME_SIZE
	.align		4
.L_879:
        /*13f8*/ 	.byte	0x04, 0x11
        /*13fa*/ 	.short	(.L_881 - .L_880)
	.align		4
.L_880:
        /*13fc*/ 	.word	index@(_Z25selective_scan_bwd_kernelI32Selective_Scan_bwd_kernel_traitsILi128ELi16ELb1ELb0ELb0ELb0ELb1EfN3c107complexIfEEEEv12SSMParamsBwd)
        /*1400*/ 	.word	0x00000000


	//----- nvinfo : EIATTR_REGCOUNT
	.align		4
.L_881:
        /*1404*/ 	.byte	0x04, 0x2f
        /*1406*/ 	.short	(.L_883 - .L_882)
	.align		4
.L_882:
        /*1408*/ 	.word	index@(_Z25selective_scan_bwd_kernelI32Selective_Scan_bwd_kernel_traitsILi128ELi16ELb1ELb0ELb0ELb0ELb0EfN3c107complexIfEEEEv12SSMParamsBwd)
        /*140c*/ 	.word	0x000000f8


	//----- nvinfo : EIATTR_FRAME_SIZE
	.align		4
.L_883:
        /*1410*/ 	.byte	0x04, 0x11
        /*1412*/ 	.short	(.L_885 - .L_884)
	.align		4
.L_884:
        /*1414*/ 	.word	index@($__internal_50_$__cuda_sm70_shflsync_up)
        /*1418*/ 	.word	0x00000000


	//----- nvinfo : EIATTR_FRAME_SIZE
	.align		4
.L_885:
        /*141c*/ 	.byte	0x04, 0x11
        /*141e*/ 	.short	(.L_887 - .L_886)
	.align		4
.L_886:
        /*1420*/ 	.word	index@($__internal_49_$__cuda_sm70_shflsync_idx_p)
        /*1424*/ 	.word	0x00000000


	//----- nvinfo : EIATTR_FRAME_SIZE
	.align		4
.L_887:
        /*1428*/ 	.byte	0x04, 0x11
        /*142a*/ 	.short	(.L_889 - .L_888)
	.align		4
.L_888:
        /*142c*/ 	.word	index@($__internal_48_$__cuda_sm70_shflsync_down)
        /*1430*/ 	.word	0x00000000


	//----- nvinfo : EIATTR_FRAME_SIZE
	.align		4
.L_889:
        /*1434*/ 	.byte	0x04, 0x11
        /*1436*/ 	.short	(.L_891 - .L_890)
	.align		4
.L_890:
        /*1438*/ 	.word	index@(_Z25selective_scan_bwd_kernelI32Selective_Scan_bwd_kernel_traitsILi128ELi16ELb1ELb0ELb0ELb0ELb0EfN3c107complexIfEEEEv12SSMParamsBwd)
        /*143c*/ 	.word	0x00000000


	//----- nvinfo : EIATTR_REGCOUNT
	.align		4
.L_891:
        /*1440*/ 	.byte	0x04, 0x2f
        /*1442*/ 	.short	(.L_893 - .L_892)
	.align		4
.L_892:
        /*1444*/ 	.word	index@(_Z25selective_scan_bwd_kernelI32Selective_Scan_bwd_kernel_traitsILi128ELi16ELb0ELb1ELb1ELb1ELb1EfN3c107complexIfEEEEv12SSMParamsBwd)
        /*1448*/ 	.word	0x000000ff


	//----- nvinfo : EIATTR_FRAME_SIZE
	.align		4
.L_893:
        /*144c*/ 	.byte	0x04, 0x11
        /*144e*/ 	.short	(.L_895 - .L_894)
	.align		4
.L_894:
        /*1450*/ 	.word	index@($__internal_47_$__cuda_sm70_shflsync_up)
        /*1454*/ 	.word	0x00000000


	//----- nvinfo : EIATTR_FRAME_SIZE
	.align		4
.L_895:
        /*1458*/ 	.byte	0x04, 0x11
        /*145a*/ 	.short	(.L_897 - .L_896)
	.align		4
.L_896:
        /*145c*/ 	.word	index@($__internal_46_$__cuda_sm70_shflsync_idx_p)
        /*1460*/ 	.word	0x00000000


	//----- nvinfo : EIATTR_FRAME_SIZE
	.align		4
.L_897:
        /*1464*/ 	.byte	0x04, 0x11
        /*1466*/ 	.short	(.L_899 - .L_898)
	.align		4
.L_898:
        /*1468*/ 	.word	index@($__internal_45_$__cuda_sm70_shflsync_down)
        /*146c*/ 	.word	0x00000000


	//----- nvinfo : EIATTR_FRAME_SIZE
	.align		4
.L_899:
        /*1470*/ 	.byte	0x04, 0x11
        /*1472*/ 	.short	(.L_901 - .L_900)
	.align		4
.L_900:
        /*1474*/ 	.word	index@(_Z25selective_scan_bwd_kernelI32Selective_Scan_bwd_kernel_traitsILi128ELi16ELb0ELb1ELb1ELb1ELb1EfN3c107complexIfEEEEv12SSMParamsBwd)
        /*1478*/ 	.word	0x00000028


	//----- nvinfo : EIATTR_REGCOUNT
	.align		4
.L_901:
        /*147c*/ 	.byte	0x04, 0x2f
        /*147e*/ 	.short	(.L_903 - .L_902)
	.align		4
.L_902:
        /*1480*/ 	.word	index@(_Z25selective_scan_bwd_kernelI32Selective_Scan_bwd_kernel_traitsILi128ELi16ELb0ELb1ELb1ELb1ELb0EfN3c107complexIfEEEEv12SSMParamsBwd)
        /*1484*/ 	.word	0x000000ff


	//----- nvinfo : EIATTR_FRAME_SIZE
	.align		4
.L_903:
        /*1488*/ 	.byte	0x04, 0x11
        /*148a*/ 	.short	(.L_905 - .L_904)
	.align		4
.L_904:
        /*148c*/ 	.word	index@($__internal_44_$__cuda_sm70_shflsync_up)
        /*1490*/ 	.word	0x00000000


	//----- nvinfo : EIATTR_FRAME_SIZE
	.align		4
.L_905:
        /*1494*/ 	.byte	0x04, 0x11
        /*1496*/ 	.short	(.L_907 - .L_906)
	.align		4
.L_906:
        /*1498*/ 	.word	index@($__internal_43_$__cuda_sm70_shflsync_idx_p)
        /*149c*/ 	.word	0x00000000


	//----- nvinfo : EIATTR_FRAME_SIZE
	.align		4
.L_907:
        /*14a0*/ 	.byte	0x04, 0x11
        /*14a2*/ 	.short	(.L_909 - .L_908)
	.align		4
.L_908:
        /*14a4*/ 	.word	index@($__internal_42_$__cuda_sm70_shflsync_down)
        /*14a8*/ 	.word	0x00000000


	//----- nvinfo : EIATTR_FRAME_SIZE
	.align		4
.L_909:
        /*14ac*/ 	.byte	0x04, 0x11
        /*14ae*/ 	.short	(.L_911 - .L_910)
	.align		4
.L_910:
        /*14b0*/ 	.word	index@(_Z25selective_scan_bwd_kernelI32Selective_Scan_bwd_kernel_traitsILi128ELi16ELb0ELb1ELb1ELb1ELb0EfN3c107complexIfEEEEv12SSMParamsBwd)
        /*14b4*/ 	.word	0x00000020


	//----- nvinfo : EIATTR_REGCOUNT
	.align		4
.L_911:
        /*14b8*/ 	.byte	0x04, 0x2f
        /*14ba*/ 	.short	(.L_913 - .L_912)
	.align		4
.L_912:
        /*14bc*/ 	.word	index@(_Z25selective_scan_bwd_kernelI32Selective_Scan_bwd_kernel_traitsILi128ELi16ELb0ELb1ELb1ELb0ELb1EfN3c107complexIfEEEEv12SSMParamsBwd)
        /*14c0*/ 	.word	0x000000ff


	//----- nvinfo : EIATTR_FRAME_SIZE
	.align		4
.L_913:
        /*14c4*/ 	.byte	0x04, 0x11
        /*14c6*/ 	.short	(.L_915 - .L_914)
	.align		4
.L_914:
        /*14c8*/ 	.word	index@($__internal_41_$__cuda_sm70_shflsync_up)
        /*14cc*/ 	.word	0x00000000


	//----- nvinfo : EIATTR_FRAME_SIZE
	.align		4
.L_915:
        /*14d0*/ 	.byte	0x04, 0x11
        /*14d2*/ 	.short	(.L_917 - .L_916)
	.align		4
.L_916:
        /*14d4*/ 	.word	index@($__internal_40_$__cuda_sm70_shflsync_idx_p)
        /*14d8*/ 	.word	0x00000000


	//----- nvinfo : EIATTR_FRAME_SIZE
	.align		4
.L_917:
        /*14dc*/ 	.byte	0x04, 0x11
        /*14de*/ 	.short	(.L_919 - .L_918)
	.align		4
.L_918:
        /*14e0*/ 	.word	index@($__internal_39_$__cuda_sm70_shflsync_down)
        /*14e4*/ 	.word	0x00000000


	//----- nvinfo : EIATTR_FRAME_SIZE
	.align		4
.L_919:
        /*14e8*/ 	.byte	0x04, 0x11
        /*14ea*/ 	.short	(.L_921 - .L_920)
	.align		4
.L_920:
        /*14ec*/ 	.word	index@(_Z25selective_scan_bwd_kernelI32Selective_Scan_bwd_kernel_traitsILi128ELi16ELb0ELb1ELb1ELb0ELb1EfN3c107complexIfEEEEv12SSMParamsBwd)
        /*14f0*/ 	.word	0x00000018


	//----- nvinfo : EIATTR_REGCOUNT
	.align		4
.L_921:
        /*14f4*/ 	.byte	0x04, 0x2f
        /*14f6*/ 	.short	(.L_923 - .L_922)
	.align		4
.L_922:
        /*14f8*/ 	.word	index@(_Z25selective_scan_bwd_kernelI32Selective_Scan_bwd_kernel_traitsILi128ELi16ELb0ELb1ELb1ELb0ELb0EfN3c107complexIfEEEEv12SSMParamsBwd)
        /*14fc*/ 	.word	0x000000ff


	//----- nvinfo : EIATTR_FRAME_SIZE
	.align		4
.L_923:
        /*1500*/ 	.byte	0x04, 0x11
        /*1502*/ 	.short	(.L_925 - .L_924)
	.align		4
.L_924:
        /*1504*/ 	.word	index@($__internal_38_$__cuda_sm70_shflsync_up)
        /*1508*/ 	.word	0x00000000


	//----- nvinfo : EIATTR_FRAME_SIZE
	.align		4
.L_925:
        /*150c*/ 	.byte	0x04, 0x11
        /*150e*/ 	.short	(.L_927 - .L_926)
	.align		4
.L_926:
        /*1510*/ 	.word	index@($__internal_37_$__cuda_sm70_shflsync_idx_p)
        /*1514*/ 	.word	0x00000000


	//----- nvinfo : EIATTR_FRAME_SIZE
	.align		4
.L_927:
        /*1518*/ 	.byte	0x04, 0x11
        /*151a*/ 	.short	(.L_929 - .L_928)
	.align		4
.L_928:
        /*151c*/ 	.word	index@($__internal_36_$__cuda_sm70_shflsync_down)
        /*1520*/ 	.word	0x00000000


	//----- nvinfo : EIATTR_FRAME_SIZE
	.align		4
.L_929:
        /*1524*/ 	.byte	0x04, 0x11
        /*1526*/ 	.short	(.L_931 - .L_930)
	.align		4
.L_930:
        /*1528*/ 	.word	index@(_Z25selective_scan_bwd_kernelI32Selective_Scan_bwd_kernel_traitsILi128ELi16ELb0ELb1ELb1ELb0ELb0EfN3c107complexIfEEEEv12SSMParamsBwd)
        /*152c*/ 	.word	0x00000010


	//----- nvinfo : EIATTR_REGCOUNT
	.align		4
.L_931:
        /*1530*/ 	.byte	0x04, 0x2f
        /*1532*/ 	.short	(.L_933 - .L_932)
	.align		4
.L_932:
        /*1534*/ 	.word	index@(_Z25selective_scan_bwd_kernelI32Selective_Scan_bwd_kernel_traitsILi128ELi16ELb0ELb1ELb0ELb1ELb1EfN3c107complexIfEEEEv12SSMParamsBwd)
        /*1538*/ 	.word	0x000000ff


	//----- nvinfo : EIATTR_FRAME_SIZE
	.align		4
.L_933:
        /*153c*/ 	.byte	0x04, 0x11
        /*153e*/ 	.short	(.L_935 - .L_934)
	.align		4
.L_934:
        /*1540*/ 	.word	index@($__internal_35_$__cuda_sm70_shflsync_up)
        /*1544*/ 	.word	0x00000000


	//----- nvinfo : EIATTR_FRAME_SIZE
	.align		4
.L_935:
        /*1548*/ 	.byte	0x04, 0x11
        /*154a*/ 	.short	(.L_937 - .L_936)
	.align		4
.L_936:
        /*154c*/ 	.word	index@($__internal_34_$__cuda_sm70_shflsync_idx_p)
        /*1550*/ 	.word	0x00000000


	//----- nvinfo : EIATTR_FRAME_SIZE
	.align		4
.L_937:
        /*1554*/ 	.byte	0x04, 0x11
        /*1556*/ 	.short	(.L_939 - .L_938)
	.align		4
.L_938:
        /*1558*/ 	.word	index@($__internal_33_$__cuda_sm70_shflsync_down)
        /*155c*/ 	.word	0x00000000


	//----- nvinfo : EIATTR_FRAME_SIZE
	.align		4
.L_939:
        /*1560*/ 	.byte	0x04, 0x11
        /*1562*/ 	.short	(.L_941 - .L_940)
	.align		4
.L_940:
        /*1564*/ 	.word	index@(_Z25selective_scan_bwd_kernelI32Selective_Scan_bwd_kernel_traitsILi128ELi16ELb0ELb1ELb0ELb1ELb1EfN3c107complexIfEEEEv12SSMParamsBwd)
        /*1568*/ 	.word	0x00000028


	//----- nvinfo : EIATTR_REGCOUNT
	.align		4
.L_941:
        /*156c*/ 	.byte	0x04, 0x2f
        /*156e*/ 	.short	(.L_943 - .L_942)
	.align		4
.L_942:
        /*1570*/ 	.word	index@(_Z25selective_scan_bwd_kernelI32Selective_Scan_bwd_kernel_traitsILi128ELi16ELb0ELb1ELb0ELb1ELb0EfN3c107complexIfEEEEv12SSMParamsBwd)
        /*1574*/ 	.word	0x000000ff


	//----- nvinfo : EIATTR_FRAME_SIZE
	.align		4
.L_943:
        /*1578*/ 	.byte	0x04, 0x11
        /*157a*/ 	.short	(.L_945 - .L_944)
	.align		4
.L_944:
        /*157c*/ 	.word	index@($__internal_32_$__cuda_sm70_shflsync_up)
        /*1580*/ 	.word	0x00000000


	//----- nvinfo : EIATTR_FRAME_SIZE
	.align		4
.L_945:
        /*1584*/ 	.byte	0x04, 0x11
        /*1586*/ 	.short	(.L_947 - .L_946)
	.align		4
.L_946:
        /*1588*/ 	.word	index@($__internal_31_$__cuda_sm70_shflsync_idx_p)
        /*158c*/ 	.word	0x00000000


	//----- nvinfo : EIATTR_FRAME_SIZE
	.align		4
.L_947:
        /*1590*/ 	.byte	0x04, 0x11
        /*1592*/ 	.short	(.L_949 - .L_948)
	.align		4
.L_948:
        /*1594*/ 	.word	index@($__internal_30_$__cuda_sm70_shflsync_down)
        /*1598*/ 	.word	0x00000000


	//----- nvinfo : EIATTR_FRAME_SIZE
	.align		4
.L_949:
        /*159c*/ 	.byte	0x04, 0x11
        /*159e*/ 	.short	(.L_951 - .L_950)
	.align		4
.L_950:
        /*15a0*/ 	.word	index@(_Z25selective_scan_bwd_kernelI32Selective_Scan_bwd_kernel_traitsILi128ELi16ELb0ELb1ELb0ELb1ELb0EfN3c107complexIfEEEEv12SSMParamsBwd)
        /*15a4*/ 	.word	0x00000018


	//----- nvinfo : EIATTR_REGCOUNT
	.align		4
.L_951:
        /*15a8*/ 	.byte	0x04, 0x2f
        /*15aa*/ 	.short	(.L_953 - .L_952)
	.align		4
.L_952:
        /*15ac*/ 	.word	index@(_Z25selective_scan_bwd_kernelI32Selective_Scan_bwd_kernel_traitsILi128ELi16ELb0ELb1ELb0ELb0ELb1EfN3c107complexIfEEEEv12SSMParamsBwd)
        /*15b0*/ 	.word	0x000000ff


	//----- nvinfo : EIATTR_FRAME_SIZE
	.align		4
.L_953:
        /*15b4*/ 	.byte	0x04, 0x11
        /*15b6*/ 	.short	(.L_955 - .L_954)
	.align		4
.L_954:
        /*15b8*/ 	.word	index@($__internal_29_$__cuda_sm70_shflsync_up)
        /*15bc*/ 	.word	0x00000000


	//----- nvinfo : EIATTR_FRAME_SIZE
	.align		4
.L_955:
        /*15c0*/ 	.byte	0x04, 0x11
        /*15c2*/ 	.short	(.L_957 - .L_956)
	.align		4
.L_956:
        /*15c4*/ 	.word	index@($__internal_28_$__cuda_sm70_shflsync_idx_p)
        /*15c8*/ 	.word	0x00000000


	//----- nvinfo : EIATTR_FRAME_SIZE
	.align		4
.L_957:
        /*15cc*/ 	.byte	0x04, 0x11
        /*15ce*/ 	.short	(.L_959 - .L_958)
	.align		4
.L_958:
        /*15d0*/ 	.word	index@($__internal_27_$__cuda_sm70_shflsync_down)
        /*15d4*/ 	.word	0x00000000


	//----- nvinfo : EIATTR_FRAME_SIZE
	.align		4
.L_959:
        /*15d8*/ 	.byte	0x04, 0x11
        /*15da*/ 	.short	(.L_961 - .L_960)
	.align		4
.L_960:
        /*15dc*/ 	.word	index@(_Z25selective_scan_bwd_kernelI32Selective_Scan_bwd_kernel_traitsILi128ELi16ELb0ELb1ELb0ELb0ELb1EfN3c107complexIfEEEEv12SSMParamsBwd)
        /*15e0*/ 	.word	0x00000018


	//----- nvinfo : EIATTR_REGCOUNT
	.align		4
.L_961:
        /*15e4*/ 	.byte	0x04, 0x2f
        /*15e6*/ 	.short	(.L_963 - .L_962)
	.align		4
.L_962:
        /*15e8*/ 	.word	index@(_Z25selective_scan_bwd_kernelI32Selective_Scan_bwd_kernel_traitsILi128ELi16ELb0ELb1ELb0ELb0ELb0EfN3c107complexIfEEEEv12SSMParamsBwd)
        /*15ec*/ 	.word	0x000000ff


	//----- nvinfo : EIATTR_FRAME_SIZE
	.align		4
.L_963:
        /*15f0*/ 	.byte	0x04, 0x11
        /*15f2*/ 	.short	(.L_965 - .L_964)
	.align		4
.L_964:
        /*15f4*/ 	.word	index@($__internal_26_$__cuda_sm70_shflsync_up)
        /*15f8*/ 	.word	0x00000000


	//----- nvinfo : EIATTR_FRAME_SIZE
	.align		4
.L_965:
        /*15fc*/ 	.byte	0x04, 0x11
        /*15fe*/ 	.short	(.L_967 - .L_966)
	.align		4
.L_966:
        /*1600*/ 	.word	index@($__internal_25_$__cuda_sm70_shflsync_idx_p)
        /*1604*/ 	.word	0x00000000


	//----- nvinfo : EIATTR_FRAME_SIZE
	.align		4
.L_967:
        /*1608*/ 	.byte	0x04, 0x11
        /*160a*/ 	.short	(.L_969 - .L_968)
	.align		4
.L_968:
        /*160c*/ 	.word	index@($__internal_24_$__cuda_sm70_shflsync_down)
        /*1610*/ 	.word	0x00000000


	//----- nvinfo : EIATTR_FRAME_SIZE
	.align		4
.L_969:
        /*1614*/ 	.byte	0x04, 0x11
        /*1616*/ 	.short	(.L_971 - .L_970)
	.align		4
.L_970:
        /*1618*/ 	.word	index@(_Z25selective_scan_bwd_kernelI32Selective_Scan_bwd_kernel_traitsILi128ELi16ELb0ELb1ELb0ELb0ELb0EfN3c107complexIfEEEEv12SSMParamsBwd)
        /*161c*/ 	.word	0x00000008


	//----- nvinfo : EIATTR_REGCOUNT
	.align		4
.L_971:
        /*1620*/ 	.byte	0x04, 0x2f
        /*1622*/ 	.short	(.L_973 - .L_972)
	.align		4
.L_972:
        /*1624*/ 	.word	index@(_Z25selective_scan_bwd_kernelI32Selective_Scan_bwd_kernel_traitsILi128ELi16ELb0ELb0ELb1ELb1ELb1EfN3c107complexIfEEEEv12SSMParamsBwd)
        /*1628*/ 	.word	0x000000ff


	//----- nvinfo : EIATTR_FRAME_SIZE
	.align		4
.L_973:
        /*162c*/ 	.byte	0x04, 0x11
        /*162e*/ 	.short	(.L_975 - .L_974)
	.align		4
.L_974:
        /*1630*/ 	.word	index@($__internal_23_$__cuda_sm70_shflsync_up)
        /*1634*/ 	.word	0x00000000


	//----- nvinfo : EIATTR_FRAME_SIZE
	.align		4
.L_975:
        /*1638*/ 	.byte	0x04, 0x11
        /*163a*/ 	.short	(.L_977 - .L_976)
	.align		4
.L_976:
        /*163c*/ 	.word	index@($__internal_22_$__cuda_sm70_shflsync_idx_p)
        /*1640*/ 	.word	0x00000000


	//----- nvinfo : EIATTR_FRAME_SIZE
	.align		4
.L_977:
        /*1644*/ 	.byte	0x04, 0x11
        /*1646*/ 	.short	(.L_979 - .L_978)
	.align		4
.L_978:
        /*1648*/ 	.word	index@($__internal_21_$__cuda_sm70_shflsync_down)
        /*164c*/ 	.word	0x00000000


	//----- nvinfo : EIATTR_FRAME_SIZE
	.align		4
.L_979:
        /*1650*/ 	.byte	0x04, 0x11
        /*1652*/ 	.short	(.L_981 - .L_980)
	.align		4
.L_980:
        /*1654*/ 	.word	index@(_Z25selective_scan_bwd_kernelI32Selective_Scan_bwd_kernel_traitsILi128ELi16ELb0ELb0ELb1ELb1ELb1EfN3c107complexIfEEEEv12SSMParamsBwd)
        /*1658*/ 	.word	0x00000020


	//----- nvinfo : EIATTR_REGCOUNT
	.align		4
.L_981:
        /*165c*/ 	.byte	0x04, 0x2f
        /*165e*/ 	.short	(.L_983 - .L_982)
	.align		4
.L_982:
        /*1660*/ 	.word	index@(_Z25selective_scan_bwd_kernelI32Selective_Scan_bwd_kernel_traitsILi128ELi16ELb0ELb0ELb1ELb1ELb0EfN3c107complexIfEEEEv12SSMParamsBwd)
        /*1664*/ 	.word	0x000000ff


	//----- nvinfo : EIATTR_FRAME_SIZE
	.align		4
.L_983:
        /*1668*/ 	.byte	0x04, 0x11
        /*166a*/ 	.short	(.L_985 - .L_984)
	.align		4
.L_984:
        /*166c*/ 	.word	index@($__internal_20_$__cuda_sm70_shflsync_up)
        /*1670*/ 	.word	0x00000000


	//----- nvinfo : EIATTR_FRAME_SIZE
	.align		4
.L_985:
        /*1674*/ 	.byte	0x04, 0x11
        /*1676*/ 	.short	(.L_987 - .L_986)
	.align		4
.L_986:
        /*1678*/ 	.word	index@($__internal_19_$__cuda_sm70_shflsync_idx_p)
        /*167c*/ 	.word	0x00000000


	//----- nvinfo : EIATTR_FRAME_SIZE
	.align		4
.L_987:
        /*1680*/ 	.byte	0x04, 0x11
        /*1682*/ 	.short	(.L_989 - .L_988)
	.align		4
.L_988:
        /*1684*/ 	.word	index@($__internal_18_$__cuda_sm70_shflsync_down)
        /*1688*/ 	.word	0x00000000


	//----- nvinfo : EIATTR_FRAME_SIZE
	.align		4
.L_989:
        /*168c*/ 	.byte	0x04, 0x11
        /*168e*/ 	.short	(.L_991 - .L_990)
	.align		4
.L_990:
        /*1690*/ 	.word	index@(_Z25selective_scan_bwd_kernelI32Selective_Scan_bwd_kernel_traitsILi128ELi16ELb0ELb0ELb1ELb1ELb0EfN3c107complexIfEEEEv12SSMParamsBwd)
        /*1694*/ 	.word	0x00000018


	//----- nvinfo : EIATTR_REGCOUNT
	.align		4
.L_991:
        /*1698*/ 	.byte	0x04, 0x2f
        /*169a*/ 	.short	(.L_993 - .L_992)
	.align		4
.L_992:
        /*169c*/ 	.word	index@(_Z25selective_scan_bwd_kernelI32Selective_Scan_bwd_kernel_traitsILi128ELi16ELb0ELb0ELb1ELb0ELb1EfN3c107complexIfEEEEv12SSMParamsBwd)
        /*16a0*/ 	.word	0x000000ff


	//----- nvinfo : EIATTR_FRAME_SIZE
	.align		4
.L_993:
        /*16a4*/ 	.byte	0x04, 0x11
        /*16a6*/ 	.short	(.L_995 - .L_994)
	.align		4
.L_994:
        /*16a8*/ 	.word	index@($__internal_17_$__cuda_sm70_shflsync_up)
        /*16ac*/ 	.word	0x00000000


	//----- nvinfo : EIATTR_FRAME_SIZE
	.align		4
.L_995:
        /*16b0*/ 	.byte	0x04, 0x11
        /*16b2*/ 	.short	(.L_997 - .L_996)
	.align		4
.L_996:
        /*16b4*/ 	.word	index@($__internal_16_$__cuda_sm70_shflsync_idx_p)
        /*16b8*/ 	.word	0x00000000


	//----- nvinfo : EIATTR_FRAME_SIZE
	.align		4
.L_997:
        /*16bc*/ 	.byte	0x04, 0x11
        /*16be*/ 	.short	(.L_999 - .L_998)
	.align		4
.L_998:
        /*16c0*/ 	.word	index@($__internal_15_$__cuda_sm70_shflsync_down)
        /*16c4*/ 	.word	0x00000000


	//----- nvinfo : EIATTR_FRAME_SIZE
	.align		4
.L_999:
        /*16c8*/ 	.byte	0x04, 0x11
        /*16ca*/ 	.short	(.L_1001 - .L_1000)
	.align		4
.L_1000:
        /*16cc*/ 	.word	index@(_Z25selective_scan_bwd_kernelI32Selective_Scan_bwd_kernel_traitsILi128ELi16ELb0ELb0ELb1ELb0ELb1EfN3c107complexIfEEEEv12SSMParamsBwd)
        /*16d0*/ 	.word	0x00000050


	//----- nvinfo : EIATTR_REGCOUNT
	.align		4
.L_1001:
        /*16d4*/ 	.byte	0x04, 0x2f
        /*16d6*/ 	.short	(.L_1003 - .L_1002)
	.align		4
.L_1002:
        /*16d8*/ 	.word	index@(_Z25selective_scan_bwd_kernelI32Selective_Scan_bwd_kernel_traitsILi128ELi16ELb0ELb0ELb1ELb0ELb0EfN3c107complexIfEEEEv12SSMParamsBwd)
        /*16dc*/ 	.word	0x000000ff


	//----- nvinfo : EIATTR_FRAME_SIZE
	.align		4
.L_1003:
        /*16e0*/ 	.byte	0x04, 0x11
        /*16e2*/ 	.short	(.L_1005 - .L_1004)
	.align		4
.L_1004:
        /*16e4*/ 	.word	index@($__internal_14_$__cuda_sm70_shflsync_up)
        /*16e8*/ 	.word	0x00000000


	//----- nvinfo : EIATTR_FRAME_SIZE
	.align		4
.L_1005:
        /*16ec*/ 	.byte	0x04, 0x11
        /*16ee*/ 	.short	(.L_1007 - .L_1006)
	.align		4
.L_1006:
        /*16f0*/ 	.word	index@($__internal_13_$__cuda_sm70_shflsync_idx_p)
        /*16f4*/ 	.word	0x00000000


	//----- nvinfo : EIATTR_FRAME_SIZE
	.align		4
.L_1007:
        /*16f8*/ 	.byte	0x04, 0x11
        /*16fa*/ 	.short	(.L_1009 - .L_1008)
	.align		4
.L_1008:
        /*16fc*/ 	.word	index@($__internal_12_$__cuda_sm70_shflsync_down)
        /*1700*/ 	.word	0x00000000


	//----- nvinfo : EIATTR_FRAME_SIZE
	.align		4
.L_1009:
        /*1704*/ 	.byte	0x04, 0x11
        /*1706*/ 	.short	(.L_1011 - .L_1010)
	.align		4
.L_1010:
        /*1708*/ 	.word	index@(_Z25selective_scan_bwd_kernelI32Selective_Scan_bwd_kernel_traitsILi128ELi16ELb0ELb0ELb1ELb0ELb0EfN3c107complexIfEEEEv12SSMParamsBwd)
        /*170c*/ 	.word	0x00000048


	//----- nvinfo : EIATTR_REGCOUNT
	.align		4
.L_1011:
        /*1710*/ 	.byte	0x04, 0x2f
        /*1712*/ 	.short	(.L_1013 - .L_1012)
	.align		4
.L_1012:
        /*1714*/ 	.word	index@(_Z25selective_scan_bwd_kernelI32Selective_Scan_bwd_kernel_traitsILi128ELi16ELb0ELb0ELb0ELb1ELb1EfN3c107complexIfEEEEv12SSMParamsBwd)
        /*1718*/ 	.word	0x000000fd


	//----- nvinfo : EIATTR_FRAME_SIZE
	.align		4
.L_1013:
        /*171c*/ 	.byte	0x04, 0x11
        /*171e*/ 	.short	(.L_1015 - .L_1014)
	.align		4
.L_1014:
        /*1720*/ 	.word	index@($__internal_11_$__cuda_sm70_shflsync_up)
        /*1724*/ 	.word	0x00000000


	//----- nvinfo : EIATTR_FRAME_SIZE
	.align		4
.L_1015:
        /*1728*/ 	.byte	0x04, 0x11
        /*172a*/ 	.short	(.L_1017 - .L_1016)
	.align		4
.L_1016:
        /*172c*/ 	.word	index@($__internal_10_$__cuda_sm70_shflsync_idx_p)
        /*1730*/ 	.word	0x00000000


	//----- nvinfo : EIATTR_FRAME_SIZE
	.align		4
.L_1017:
        /*1734*/ 	.byte	0x04, 0x11
        /*1736*/ 	.short	(.L_1019 - .L_1018)
	.align		4
.L_1018:
        /*1738*/ 	.word	index@($__internal_9_$__cuda_sm70_shflsync_down)
        /*173c*/ 	.word	0x00000000


	//----- nvinfo : EIATTR_FRAME_SIZE
	.align		4
.L_1019:
        /*1740*/ 	.byte	0x04, 0x11
        /*1742*/ 	.short	(.L_1021 - .L_1020)
	.align		4
.L_1020:
        /*1744*/ 	.word	index@(_Z25selective_scan_bwd_kernelI32Selective_Scan_bwd_kernel_traitsILi128ELi16ELb0ELb0ELb0ELb1ELb1EfN3c107complexIfEEEEv12SSMParamsBwd)
        /*1748*/ 	.word	0x00000010


	//----- nvinfo : EIATTR_REGCOUNT
	.align		4
.L_1021:
        /*174c*/ 	.byte	0x04, 0x2f
        /*174e*/ 	.short	(.L_1023 - .L_1022)
	.align		4
.L_1022:
        /*1750*/ 	.word	index@(_Z25selective_scan_bwd_kernelI32Selective_Scan_bwd_kernel_traitsILi128ELi16ELb0ELb0ELb0ELb1ELb0EfN3c107complexIfEEEEv12SSMParamsBwd)
        /*1754*/ 	.word	0x000000ff


	//----- nvinfo : EIATTR_FRAME_SIZE
	.align		4
.L_1023:
        /*1758*/ 	.byte	0x04, 0x11
        /*175a*/ 	.short	(.L_1025 - .L_1024)
	.align		4
.L_1024:
        /*175c*/ 	.word	index@($__internal_8_$__cuda_sm70_shflsync_up)
        /*1760*/ 	.word	0x00000000


	//----- nvinfo : EIATTR_FRAME_SIZE
	.align		4
.L_1025:
        /*1764*/ 	.byte	0x04, 0x11
        /*1766*/ 	.short	(.L_1027 - .L_1026)
	.align		4
.L_1026:
        /*1768*/ 	.word	index@($__internal_7_$__cuda_sm70_shflsync_idx_p)
        /*176c*/ 	.word	0x00000000


	//----- nvinfo : EIATTR_FRAME_SIZE
	.align		4
.L_1027:
        /*1770*/ 	.byte	0x04, 0x11
        /*1772*/ 	.short	(.L_1029 - .L_1028)
	.align		4
.L_1028:
        /*1774*/ 	.word	index@($__internal_6_$__cuda_sm70_shflsync_down)
        /*1778*/ 	.word	0x00000000


	//----- nvinfo : EIATTR_FRAME_SIZE
	.align		4
.L_1029:
        /*177c*/ 	.byte	0x04, 0x11
        /*177e*/ 	.short	(.L_1031 - .L_1030)
	.align		4
.L_1030:
        /*1780*/ 	.word	index@(_Z25selective_scan_bwd_kernelI32Selective_Scan_bwd_kernel_traitsILi128ELi16ELb0ELb0ELb0ELb1ELb0EfN3c107complexIfEEEEv12SSMParamsBwd)
        /*1784*/ 	.word	0x00000000


	//----- nvinfo : EIATTR_REGCOUNT
	.align		4
.L_1031:
        /*1788*/ 	.byte	0x04, 0x2f
        /*178a*/ 	.short	(.L_1033 - .L_1032)
	.align		4
.L_1032:
        /*178c*/ 	.word	index@(_Z25selective_scan_bwd_kernelI32Selective_Scan_bwd_kernel_traitsILi128ELi16ELb0ELb0ELb0ELb0ELb1EfN3c107complexIfEEEEv12SSMParamsBwd)
        /*1790*/ 	.word	0x000000ff


	//----- nvinfo : EIATTR_FRAME_SIZE
	.align		4
.L_1033:
        /*1794*/ 	.byte	0x04, 0x11
        /*1796*/ 	.short	(.L_1035 - .L_1034)
	.align		4
.L_1034:
        /*1798*/ 	.word	index@($__internal_5_$__cuda_sm70_shflsync_up)
        /*179c*/ 	.word	0x00000000


	//----- nvinfo : EIATTR_FRAME_SIZE
	.align		4
.L_1035:
        /*17a0*/ 	.byte	0x04, 0x11
        /*17a2*/ 	.short	(.L_1037 - .L_1036)
	.align		4
.L_1036:
        /*17a4*/ 	.word	index@($__internal_4_$__cuda_sm70_shflsync_idx_p)
        /*17a8*/ 	.word	0x00000000


	//----- nvinfo : EIATTR_FRAME_SIZE
	.align		4
.L_1037:
        /*17ac*/ 	.byte	0x04, 0x11
        /*17ae*/ 	.short	(.L_1039 - .L_1038)
	.align		4
.L_1038:
        /*17b0*/ 	.word	index@($__internal_3_$__cuda_sm70_shflsync_down)
        /*17b4*/ 	.word	0x00000000


	//----- nvinfo : EIATTR_FRAME_SIZE
	.align		4
.L_1039:
        /*17b8*/ 	.byte	0x04, 0x11
        /*17ba*/ 	.short	(.L_1041 - .L_1040)
	.align		4
.L_1040:
        /*17bc*/ 	.word	index@(_Z25selective_scan_bwd_kernelI32Selective_Scan_bwd_kernel_traitsILi128ELi16ELb0ELb0ELb0ELb0ELb1EfN3c107complexIfEEEEv12SSMParamsBwd)
        /*17c0*/ 	.word	0x00000000


	//----- nvinfo : EIATTR_REGCOUNT
	.align		4
.L_1041:
        /*17c4*/ 	.byte	0x04, 0x2f
        /*17c6*/ 	.short	(.L_1043 - .L_1042)
	.align		4
.L_1042:
        /*17c8*/ 	.word	index@(_Z25selective_scan_bwd_kernelI32Selective_Scan_bwd_kernel_traitsILi128ELi16ELb0ELb0ELb0ELb0ELb0EfN3c107complexIfEEEEv12SSMParamsBwd)
        /*17cc*/ 	.word	0x000000ff


	//----- nvinfo : EIATTR_FRAME_SIZE
	.align		4
.L_1043:
        /*17d0*/ 	.byte	0x04, 0x11
        /*17d2*/ 	.short	(.L_1045 - .L_1044)
	.align		4
.L_1044:
        /*17d4*/ 	.word	index@($__internal_2_$__cuda_sm70_shflsync_up)
        /*17d8*/ 	.word	0x00000000


	//----- nvinfo : EIATTR_FRAME_SIZE
	.align		4
.L_1045:
        /*17dc*/ 	.byte	0x04, 0x11
        /*17de*/ 	.short	(.L_1047 - .L_1046)
	.align		4
.L_1046:
        /*17e0*/ 	.word	index@($__internal_1_$__cuda_sm70_shflsync_idx_p)
        /*17e4*/ 	.word	0x00000000


	//----- nvinfo : EIATTR_FRAME_SIZE
	.align		4
.L_1047:
        /*17e8*/ 	.byte	0x04, 0x11
        /*17ea*/ 	.short	(.L_1049 - .L_1048)
	.align		4
.L_1048:
        /*17ec*/ 	.word	index@($__internal_0_$__cuda_sm70_shflsync_down)
        /*17f0*/ 	.word	0x00000000


	//----- nvinfo : EIATTR_FRAME_SIZE
	.align		4
.L_1049:
        /*17f4*/ 	.byte	0x04, 0x11
        /*17f6*/ 	.short	(.L_1051 - .L_1050)
	.align		4
.L_1050:
        /*17f8*/ 	.word	index@(_Z25selective_scan_bwd_kernelI32Selective_Scan_bwd_kernel_traitsILi128ELi16ELb0ELb0ELb0ELb0ELb0EfN3c107complexIfEEEEv12SSMParamsBwd)
        /*17fc*/ 	.word	0x00000000


	//----- nvinfo : EIATTR_MIN_STACK_SIZE
	.align		4
.L_1051:
        /*1800*/ 	.byte	0x04, 0x12
        /*1802*/ 	.short	(.L_1053 - .L_1052)
	.align		4
.L_1052:
        /*1804*/ 	.word	index@(_Z25selective_scan_bwd_kernelI32Selective_Scan_bwd_kernel_traitsILi128ELi16ELb0ELb0ELb0ELb0ELb0EfN3c107complexIfEEEEv12SSMParamsBwd)
        /*1808*/ 	.word	0x00000000


	//----- nvinfo : EIATTR_MIN_STACK_SIZE
	.align		4
.L_1053:
        /*180c*/ 	.byte	0x04, 0x12
        /*180e*/ 	.short	(.L_1055 - .L_1054)
	.align		4
.L_1054:
        /*1810*/ 	.word	index@(_Z25selective_scan_bwd_kernelI32Selective_Scan_bwd_kernel_traitsILi128ELi16ELb0ELb0ELb0ELb0ELb1EfN3c107complexIfEEEEv12SSMParamsBwd)
        /*1814*/ 	.word	0x00000000


	//----- nvinfo : EIATTR_MIN_STACK_SIZE
	.align		4
.L_1055:
        /*1818*/ 	.byte	0x04, 0x12
        /*181a*/ 	.short	(.L_1057 - .L_1056)
	.align		4
.L_1056:
        /*181c*/ 	.word	index@(_Z25selective_scan_bwd_kernelI32Selective_Scan_bwd_kernel_traitsILi128ELi16ELb0ELb0ELb0ELb1ELb0EfN3c107complexIfEEEEv12SSMParamsBwd)
        /*1820*/ 	.word	0x00000000


	//----- nvinfo : EIATTR_MIN_STACK_SIZE
	.align		4
.L_1057:
        /*1824*/ 	.byte	0x04, 0x12
        /*1826*/ 	.short	(.L_1059 - .L_1058)
	.align		4
.L_1058:
        /*1828*/ 	.word	index@(_Z25selective_scan_bwd_kernelI32Selective_Scan_bwd_kernel_traitsILi128ELi16ELb0ELb0ELb0ELb1ELb1EfN3c107complexIfEEEEv12SSMParamsBwd)
        /*182c*/ 	.word	0x00000010


	//----- nvinfo : EIATTR_MIN_STACK_SIZE
	.align		4
.L_1059:
        /*1830*/ 	.byte	0x04, 0x12
        /*1832*/ 	.short	(.L_1061 - .L_1060)
	.align		4
.L_1060:
        /*1834*/ 	.word	index@(_Z25selective_scan_bwd_kernelI32Selective_Scan_bwd_kernel_traitsILi128ELi16ELb0ELb0ELb1ELb0ELb0EfN3c107complexIfEEEEv12SSMParamsBwd)
        /*1838*/ 	.word	0x00000048


	//----- nvinfo : EIATTR_MIN_STACK_SIZE
	.align		4
.L_1061:
        /*183c*/ 	.byte	0x04, 0x12
        /*183e*/ 	.short	(.L_1063 - .L_1062)
	.align		4
.L_1062:
        /*1840*/ 	.word	index@(_Z25selective_scan_bwd_kernelI32Selective_Scan_bwd_kernel_traitsILi128ELi16ELb0ELb0ELb1ELb0ELb1EfN3c107complexIfEEEEv12SSMParamsBwd)
        /*1844*/ 	.word	0x00000050


	//----- nvinfo : EIATTR_MIN_STACK_SIZE
	.align		4
.L_1063:
        /*1848*/ 	.byte	0x04, 0x12
        /*184a*/ 	.short	(.L_1065 - .L_1064)
	.align		4
.L_1064:
        /*184c*/ 	.word	index@(_Z25selective_scan_bwd_kernelI32Selective_Scan_bwd_kernel_traitsILi128ELi16ELb0ELb0ELb1ELb1ELb0EfN3c107complexIfEEEEv12SSMParamsBwd)
        /*1850*/ 	.word	0x00000018


	//----- nvinfo : EIATTR_MIN_STACK_SIZE
	.align		4
.L_1065:
        /*1854*/ 	.byte	0x04, 0x12
        /*1856*/ 	.short	(.L_1067 - .L_1066)
	.align		4
.L_1066:
        /*1858*/ 	.word	index@(_Z25selective_scan_bwd_kernelI32Selective_Scan_bwd_kernel_traitsILi128ELi16ELb0ELb0ELb1ELb1ELb1EfN3c107complexIfEEEEv12SSMParamsBwd)
        /*185c*/ 	.word	0x00000020


	//----- nvinfo : EIATTR_MIN_STACK_SIZE
	.align		4
.L_1067:
        /*1860*/ 	.byte	0x04, 0x12
        /*1862*/ 	.short	(.L_1069 - .L_1068)
	.align		4
.L_1068:
        /*1864*/ 	.word	index@(_Z25selective_scan_bwd_kernelI32Selective_Scan_bwd_kernel_traitsILi128ELi16ELb0ELb1ELb0ELb0ELb0EfN3c107complexIfEEEEv12SSMParamsBwd)
        /*1868*/ 	.word	0x00000008


	//----- nvinfo : EIATTR_MIN_STACK_SIZE
	.align		4
.L_1069:
        /*186c*/ 	.byte	0x04, 0x12
        /*186e*/ 	.short	(.L_1071 - .L_1070)
	.align		4
.L_1070:
        /*1870*/ 	.word	index@(_Z25selective_scan_bwd_kernelI32Selective_Scan_bwd_kernel_traitsILi128ELi16ELb0ELb1ELb0ELb0ELb1EfN3c107complexIfEEEEv12SSMParamsBwd)
        /*1874*/ 	.word	0x00000018


	//----- nvinfo : EIATTR_MIN_STACK_SIZE
	.align		4
.L_1071:
        /*1878*/ 	.byte	0x04, 0x12
        /*187a*/ 	.short	(.L_1073 - .L_1072)
	.align		4
.L_1072:
        /*187c*/ 	.word	index@(_Z25selective_scan_bwd_kernelI32Selective_Scan_bwd_kernel_traitsILi128ELi16ELb0ELb1ELb0ELb1ELb0EfN3c107complexIfEEEEv12SSMParamsBwd)
        /*1880*/ 	.word	0x00000018


	//----- nvinfo : EIATTR_MIN_STACK_SIZE
	.align		4
.L_1073:
        /*1884*/ 	.byte	0x04, 0x12
        /*1886*/ 	.short	(.L_1075 - .L_1074)
	.align		4
.L_1074:
        /*1888*/ 	.word	index@(_Z25selective_scan_bwd_kernelI32Selective_Scan_bwd_kernel_traitsILi128ELi16ELb0ELb1ELb0ELb1ELb1EfN3c107complexIfEEEEv12SSMParamsBwd)
        /*188c*/ 	.word	0x00000028


	//----- nvinfo : EIATTR_MIN_STACK_SIZE
	.align		4
.L_1075:
        /*1890*/ 	.byte	0x04, 0x12
        /*1892*/ 	.short	(.L_1077 - .L_1076)
	.align		4
.L_1076:
        /*1894*/ 	.word	index@(_Z25selective_scan_bwd_kernelI32Selective_Scan_bwd_kernel_traitsILi128ELi16ELb0ELb1ELb1ELb0ELb0EfN3c107complexIfEEEEv12SSMParamsBwd)
        /*1898*/ 	.word	0x00000010


	//----- nvinfo : EIATTR_MIN_STACK_SIZE
	.align		4
.L_1077:
        /*189c*/ 	.byte	0x04, 0x12
        /*189e*/ 	.short	(.L_1079 - .L_1078)
	.align		4
.L_1078:
        /*18a0*/ 	.word	index@(_Z25selective_scan_bwd_kernelI32Selective_Scan_bwd_kernel_traitsILi128ELi16ELb0ELb1ELb1ELb0ELb1EfN3c107complexIfEEEEv12SSMParamsBwd)
        /*18a4*/ 	.word	0x00000018


	//----- nvinfo : EIATTR_MIN_STACK_SIZE
	.align		4
.L_1079:
        /*18a8*/ 	.byte	0x04, 0x12
        /*18aa*/ 	.short	(.L_1081 - .L_1080)
	.align		4
.L_1080:
        /*18ac*/ 	.word	index@(_Z25selective_scan_bwd_kernelI32Selective_Scan_bwd_kernel_traitsILi128ELi16ELb0ELb1ELb1ELb1ELb0EfN3c107complexIfEEEEv12SSMParamsBwd)
        /*18b0*/ 	.word	0x00000020


	//----- nvinfo : EIATTR_MIN_STACK_SIZE
	.align		4
.L_1081:
        /*18b4*/ 	.byte	0x04, 0x12
        /*18b6*/ 	.short	(.L_1083 - .L_1082)
	.align		4
.L_1082:
        /*18b8*/ 	.word	index@(_Z25selective_scan_bwd_kernelI32Selective_Scan_bwd_kernel_traitsILi128ELi16ELb0ELb1ELb1ELb1ELb1EfN3c107complexIfEEEEv12SSMParamsBwd)
        /*18bc*/ 	.word	0x00000028


	//----- nvinfo : EIATTR_MIN_STACK_SIZE
	.align		4
.L_1083:
        /*18c0*/ 	.byte	0x04, 0x12
        /*18c2*/ 	.short	(.L_1085 - .L_1084)
	.align		4
.L_1084:
        /*18c4*/ 	.word	index@(_Z25selective_scan_bwd_kernelI32Selective_Scan_bwd_kernel_traitsILi128ELi16ELb1ELb0ELb0ELb0ELb0EfN3c107complexIfEEEEv12SSMParamsBwd)
        /*18c8*/ 	.word	0x00000000


	//----- nvinfo : EIATTR_MIN_STACK_SIZE
	.align		4
.L_1085:
        /*18cc*/ 	.byte	0x04, 0x12
        /*18ce*/ 	.short	(.L_1087 - .L_1086)
	.align		4
.L_1086:
        /*18d0*/ 	.word	index@(_Z25selective_scan_bwd_kernelI32Selective_Scan_bwd_kernel_traitsILi128ELi16ELb1ELb0ELb0ELb0ELb1EfN3c107complexIfEEEEv12SSMParamsBwd)
        /*18d4*/ 	.word	0x00000000


	//----- nvinfo : EIATTR_MIN_STACK_SIZE
	.align		4
.L_1087:
        /*18d8*/ 	.byte	0x04, 0x12
        /*18da*/ 	.short	(.L_1089 - .L_1088)
	.align		4
.L_1088:
        /*18dc*/ 	.word	index@(_Z25selective_scan_bwd_kernelI32Selective_Scan_bwd_kernel_traitsILi128ELi16ELb1ELb0ELb0ELb1ELb0EfN3c107complexIfEEEEv12SSMParamsBwd)
        /*18e0*/ 	.word	0x00000000


	//----- nvinfo : EIATTR_MIN_STACK_SIZE
	.align		4
.L_1089:
        /*18e4*/ 	.byte	0x04, 0x12
        /*18e6*/ 	.short	(.L_1091 - .L_1090)
	.align		4
.L_1090:
        /*18e8*/ 	.word	index@(_Z25selective_scan_bwd_kernelI32Selective_Scan_bwd_kernel_traitsILi128ELi16ELb1ELb0ELb0ELb1ELb1EfN3c107complexIfEEEEv12SSMParamsBwd)
        /*18ec*/ 	.word	0x00000000


	//----- nvinfo : EIATTR_MIN_STACK_SIZE
	.align		4
.L_1091:
        /*18f0*/ 	.byte	0x04, 0x12
        /*18f2*/ 	.short	(.L_1093 - .L_1092)
	.align		4
.L_1092:
        /*18f4*/ 	.word	index@(_Z25selective_scan_bwd_kernelI32Selective_Scan_bwd_kernel_traitsILi128ELi16ELb1ELb0ELb1ELb0ELb0EfN3c107complexIfEEEEv12SSMParamsBwd)
        /*18f8*/ 	.word	0x00000008


	//----- nvinfo : EIATTR_MIN_STACK_SIZE
	.align		4
.L_1093:
        /*18fc*/ 	.byte	0x04, 0x12
        /*18fe*/ 	.short	(.L_1095 - .L_1094)
	.align		4
.L_1094:
        /*1900*/ 	.word	index@(_Z25selective_scan_bwd_kernelI32Selective_Scan_bwd_kernel_traitsILi128ELi16ELb1ELb0ELb1ELb0ELb1EfN3c107complexIfEEEEv12SSMParamsBwd)
        /*1904*/ 	.word	0x00000008


	//----- nvinfo : EIATTR_MIN_STACK_SIZE
	.align		4
.L_1095:
        /*1908*/ 	.byte	0x04, 0x12
        /*190a*/ 	.short	(.L_1097 - .L_1096)
	.align		4
.L_1096:
        /*190c*/ 	.word	index@(_Z25selective_scan_bwd_kernelI32Selective_Scan_bwd_kernel_traitsILi128ELi16ELb1ELb0ELb1ELb1ELb0EfN3c107complexIfEEEEv12SSMParamsBwd)
        /*1910*/ 	.word	0x00000008


	//----- nvinfo : EIATTR_MIN_STACK_SIZE
	.align		4
.L_1097:
        /*1914*/ 	.byte	0x04, 0x12
        /*1916*/ 	.short	(.L_1099 - .L_1098)
	.align		4
.L_1098:
        /*1918*/ 	.word	index@(_Z25selective_scan_bwd_kernelI32Selective_Scan_bwd_kernel_traitsILi128ELi16ELb1ELb0ELb1ELb1ELb1EfN3c107complexIfEEEEv12SSMParamsBwd)
        /*191c*/ 	.word	0x00000008


	//----- nvinfo : EIATTR_MIN_STACK_SIZE
	.align		4
.L_1099:
        /*1920*/ 	.byte	0x04, 0x12
        /*1922*/ 	.short	(.L_1101 - .L_1100)
	.align		4
.L_1100:
        /*1924*/ 	.word	index@(_Z25selective_scan_bwd_kernelI32Selective_Scan_bwd_kernel_traitsILi128ELi16ELb1ELb1ELb0ELb0ELb0EfN3c107complexIfEEEEv12SSMParamsBwd)
        /*1928*/ 	.word	0x00000000


	//----- nvinfo : EIATTR_MIN_STACK_SIZE
	.align		4
.L_1101:
        /*192c*/ 	.byte	0x04, 0x12
        /*192e*/ 	.short	(.L_1103 - .L_1102)
	.align		4
.L_1102:
        /*1930*/ 	.word	index@(_Z25selective_scan_bwd_kernelI32Selective_Scan_bwd_kernel_traitsILi128ELi16ELb1ELb1ELb0ELb0ELb1EfN3c107complexIfEEEEv12SSMParamsBwd)
        /*1934*/ 	.word	0x00000008


	//----- nvinfo : EIATTR_MIN_STACK_SIZE
	.align		4
.L_1103:
        /*1938*/ 	.byte	0x04, 0x12
        /*193a*/ 	.short	(.L_1105 - .L_1104)
	.align		4
.L_1104:
        /*193c*/ 	.word	index@(_Z25selective_scan_bwd_kernelI32Selective_Scan_bwd_kernel_traitsILi128ELi16ELb1ELb1ELb0ELb1ELb0EfN3c107complexIfEEEEv12SSMParamsBwd)
        /*1940*/ 	.word	0x00000000


	//----- nvinfo : EIATTR_MIN_STACK_SIZE
	.align		4
.L_1105:
        /*1944*/ 	.byte	0x04, 0x12
        /*1946*/ 	.short	(.L_1107 - .L_1106)
	.align		4
.L_1106:
        /*1948*/ 	.word	index@(_Z25selective_scan_bwd_kernelI32Selective_Scan_bwd_kernel_traitsILi128ELi16ELb1ELb1ELb0ELb1ELb1EfN3c107complexIfEEEEv12SSMParamsBwd)
        /*194c*/ 	.word	0x00000000


	//----- nvinfo : EIATTR_MIN_STACK_SIZE
	.align		4
.L_1107:
        /*1950*/ 	.byte	0x04, 0x12
        /*1952*/ 	.short	(.L_1109 - .L_1108)
	.align		4
.L_1108:
        /*1954*/ 	.word	index@(_Z25selective_scan_bwd_kernelI32Selective_Scan_bwd_kernel_traitsILi128ELi16ELb1ELb1ELb1ELb0ELb0EfN3c107complexIfEEEEv12SSMParamsBwd)
        /*1958*/ 	.word	0x00000000


	//----- nvinfo : EIATTR_MIN_STACK_SIZE
	.align		4
.L_1109:
        /*195c*/ 	.byte	0x04, 0x12
        /*195e*/ 	.short	(.L_1111 - .L_1110)
	.align		4
.L_1110:
        /*1960*/ 	.word	index@(_Z25selective_scan_bwd_kernelI32Selective_Scan_bwd_kernel_traitsILi128ELi16ELb1ELb1ELb1ELb0ELb1EfN3c107complexIfEEEEv12SSMParamsBwd)
        /*1964*/ 	.word	0x00000010


	//----- nvinfo : EIATTR_MIN_STACK_SIZE
	.align		4
.L_1111:
        /*1968*/ 	.byte	0x04, 0x12
        /*196a*/ 	.short	(.L_1113 - .L_1112)
	.align		4
.L_1112:
        /*196c*/ 	.word	index@(_Z25selective_scan_bwd_kernelI32Selective_Scan_bwd_kernel_traitsILi128ELi16ELb1ELb1ELb1ELb1ELb0EfN3c107complexIfEEEEv12SSMParamsBwd)
        /*1970*/ 	.word	0x00000000


	//----- nvinfo : EIATTR_MIN_STACK_SIZE
	.align		4
.L_1113:
        /*1974*/ 	.byte	0x04, 0x12
        /*1976*/ 	.short	(.L_1115 - .L_1114)
	.align		4
.L_1114:
        /*1978*/ 	.word	index@(_Z25selective_scan_bwd_kernelI32Selective_Scan_bwd_kernel_traitsILi128ELi16ELb1ELb1ELb1ELb1ELb1EfN3c107complexIfEEEEv12SSMParamsBwd)
        /*197c*/ 	.word	0x00000000


	//----- nvinfo : EIATTR_MIN_STACK_SIZE
	.align		4
.L_1115:
        /*1980*/ 	.byte	0x04, 0x12
        /*1982*/ 	.short	(.L_1117 - .L_1116)
	.align		4
.L_1116:
        /*1984*/ 	.word	index@(_Z25selective_scan_bwd_kernelI32Selective_Scan_bwd_kernel_traitsILi64ELi16ELb0ELb0ELb0ELb0ELb0EfN3c107complexIfEEEEv12SSMParamsBwd)
        /*1988*/ 	.word	0x00000000


	//----- nvinfo : EIATTR_MIN_STACK_SIZE
	.align		4
.L_1117:
        /*198c*/ 	.byte	0x04, 0x12
        /*198e*/ 	.short	(.L_1119 - .L_1118)
	.align		4
.L_1118:
        /*1990*/ 	.word	index@(_Z25selective_scan_bwd_kernelI32Selective_Scan_bwd_kernel_traitsILi64ELi16ELb0ELb0ELb0ELb0ELb1EfN3c107complexIfEEEEv12SSMParamsBwd)
        /*1994*/ 	.word	0x00000000


	//----- nvinfo : EIATTR_MIN_STACK_SIZE
	.align		4
.L_1119:
        /*1998*/ 	.byte	0x04, 0x12
        /*199a*/ 	.short	(.L_1121 - .L_1120)
	.align		4
.L_1120:
        /*199c*/ 	.word	index@(_Z25selective_scan_bwd_kernelI32Selective_Scan_bwd_kernel_traitsILi64ELi16ELb0ELb0ELb0ELb1ELb0EfN3c107complexIfEEEEv12SSMParamsBwd)
        /*19a0*/ 	.word	0x00000000


	//----- nvinfo : EIATTR_MIN_STACK_SIZE
	.align		4
.L_1121:
        /*19a4*/ 	.byte	0x04, 0x12
        /*19a6*/ 	.short	(.L_1123 - .L_1122)
	.align		4
.L_1122:
        /*19a8*/ 	.word	index@(_Z25selective_scan_bwd_kernelI32Selective_Scan_bwd_kernel_traitsILi64ELi16ELb0ELb0ELb0ELb1ELb1EfN3c107complexIfEEEEv12SSMParamsBwd)
        /*19ac*/ 	.word	0x00000000


	//----- nvinfo : EIATTR_MIN_STACK_SIZE
	.align		4
.L_1123:
        /*19b0*/ 	.byte	0x04, 0x12
        /*19b2*/ 	.short	(.L_1125 - .L_1124)
	.align		4
.L_1124:
        /*19b4*/ 	.word	index@(_Z25selective_scan_bwd_kernelI32Selective_Scan_bwd_kernel_traitsILi64ELi16ELb0ELb0ELb1ELb0ELb0EfN3c107complexIfEEEEv12SSMParamsBwd)
        /*19b8*/ 	.word	0x00000048


	//----- nvinfo : EIATTR_MIN_STACK_SIZE
	.align		4
.L_1125:
        /*19bc*/ 	.byte	0x04, 0x12
        /*19be*/ 	.short	(.L_1127 - .L_1126)
	.align		4
.L_1126:
        /*19c0*/ 	.word	index@(_Z25selective_scan_bwd_kernelI32Selective_Scan_bwd_kernel_traitsILi64ELi16ELb0ELb0ELb1ELb0ELb1EfN3c107complexIfEEEEv12SSMParamsBwd)
        /*19c4*/ 	.word	0x00000050


	//----- nvinfo : EIATTR_MIN_STACK_SIZE
	.align		4
.L_1127:
        /*19c8*/ 	.byte	0x04, 0x12
        /*19ca*/ 	.short	(.L_1129 - .L_1128)
	.align		4
.L_1128:
        /*19cc*/ 	.word	index@(_Z25selective_scan_bwd_kernelI32Selective_Scan_bwd_kernel_traitsILi64ELi16ELb0ELb0ELb1ELb1ELb0EfN3c107complexIfEEEEv12SSMParamsBwd)
        /*19d0*/ 	.word	0x00000010


	//----- nvinfo : EIATTR_MIN_STACK_SIZE
	.align		4
.L_1129:
        /*19d4*/ 	.byte	0x04, 0x12
        /*19d6*/ 	.short	(.L_1131 - .L_1130)
	.align		4
.L_1130:
        /*19d8*/ 	.word	index@(_Z25selective_scan_bwd_kernelI32Selective_Scan_bwd_kernel_traitsILi64ELi16ELb0ELb0ELb1ELb1ELb1EfN3c107complexIfEEEEv12SSMParamsBwd)
        /*19dc*/ 	.word	0x00000020


	//----- nvinfo : EIATTR_MIN_STACK_SIZE
	.align		4
.L_1131:
        /*19e0*/ 	.byte	0x04, 0x12
        /*19e2*/ 	.short	(.L_1133 - .L_1132)
	.align		4
.L_1132:
        /*19e4*/ 	.word	index@(_Z25selective_scan_bwd_kernelI32Selective_Scan_bwd_kernel_traitsILi64ELi16ELb0ELb1ELb0ELb0ELb0EfN3c107complexIfEEEEv12SSMParamsBwd)
        /*19e8*/ 	.word	0x00000008


	//----- nvinfo : EIATTR_MIN_STACK_SIZE
	.align		4
.L_1133:
        /*19ec*/ 	.byte	0x04, 0x12
        /*19ee*/ 	.short	(.L_1135 - .L_1134)
	.align		4
.L_1134:
        /*19f0*/ 	.word	index@(_Z25selective_scan_bwd_kernelI32Selective_Scan_bwd_kernel_traitsILi64ELi16ELb0ELb1ELb0ELb0ELb1EfN3c107complexIfEEEEv12SSMParamsBwd)
        /*19f4*/ 	.word	0x00000018


	//----- nvinfo : EIATTR_MIN_STACK_SIZE
	.align		4
.L_1135:
        /*19f8*/ 	.byte	0x04, 0x12
        /*19fa*/ 	.short	(.L_1137 - .L_1136)
	.align		4
.L_1136:
        /*19fc*/ 	.word	index@(_Z25selective_scan_bwd_kernelI32Selective_Scan_bwd_kernel_traitsILi64ELi16ELb0ELb1ELb0ELb1ELb0EfN3c107complexIfEEEEv12SSMParamsBwd)
        /*1a00*/ 	.word	0x00000018


	//----- nvinfo : EIATTR_MIN_STACK_SIZE
	.align		4
.L_1137:
        /*1a04*/ 	.byte	0x04, 0x12
        /*1a06*/ 	.short	(.L_1139 - .L_1138)
	.align		4
.L_1138:
        /*1a08*/ 	.word	index@(_Z25selective_scan_bwd_kernelI32Selective_Scan_bwd_kernel_traitsILi64ELi16ELb0ELb1ELb0ELb1ELb1EfN3c107complexIfEEEEv12SSMParamsBwd)
        /*1a0c*/ 	.word	0x00000020


	//----- nvinfo : EIATTR_MIN_STACK_SIZE
	.align		4
.L_1139:
        /*1a10*/ 	.byte	0x04, 0x12
        /*1a12*/ 	.short	(.L_1141 - .L_1140)
	.align		4
.L_1140:
        /*1a14*/ 	.word	index@(_Z25selective_scan_bwd_kernelI32Selective_Scan_bwd_kernel_traitsILi64ELi16ELb0ELb1ELb1ELb0ELb0EfN3c107complexIfEEEEv12SSMParamsBwd)
        /*1a18*/ 	.word	0x00000008


	//----- nvinfo : EIATTR_MIN_STACK_SIZE
	.align		4
.L_1141:
        /*1a1c*/ 	.byte	0x04, 0x12
        /*1a1e*/ 	.short	(.L_1143 - .L_1142)
	.align		4
.L_1142:
        /*1a20*/ 	.word	index@(_Z25selective_scan_bwd_kernelI32Selective_Scan_bwd_kernel_traitsILi64ELi16ELb0ELb1ELb1ELb0ELb1EfN3c107complexIfEEEEv12SSMParamsBwd)
        /*1a24*/ 	.word	0x00000018


	//----- nvinfo : EIATTR_MIN_STACK_SIZE
	.align		4
.L_1143:
        /*1a28*/ 	.byte	0x04, 0x12
        /*1a2a*/ 	.short	(.L_1145 - .L_1144)
	.align		4
.L_1144:
        /*1a2c*/ 	.word	index@(_Z25selective_scan_bwd_kernelI32Selective_Scan_bwd_kernel_traitsILi64ELi16ELb0ELb1ELb1ELb1ELb0EfN3c107complexIfEEEEv12SSMParamsBwd)
        /*1a30*/ 	.word	0x00000018


	//----- nvinfo : EIATTR_MIN_STACK_SIZE
	.align		4
.L_1145:
        /*1a34*/ 	.byte	0x04, 0x12
        /*1a36*/ 	.short	(.L_1147 - .L_1146)
	.align		4
.L_1146:
        /*1a38*/ 	.word	index@(_Z25selective_scan_bwd_kernelI32Selective_Scan_bwd_kernel_traitsILi64ELi16ELb0ELb1ELb1ELb1ELb1EfN3c107complexIfEEEEv12SSMParamsBwd)
        /*1a3c*/ 	.word	0x00000020


	//----- nvinfo : EIATTR_MIN_STACK_SIZE
	.align		4
.L_1147:
        /*1a40*/ 	.byte	0x04, 0x12
        /*1a42*/ 	.short	(.L_1149 - .L_1148)
	.align		4
.L_1148:
        /*1a44*/ 	.word	index@(_Z25selective_scan_bwd_kernelI32Selective_Scan_bwd_kernel_traitsILi64ELi16ELb1ELb0ELb0ELb0ELb0EfN3c107complexIfEEEEv12SSMParamsBwd)
        /*1a48*/ 	.word	0x00000000


	//----- nvinfo : EIATTR_MIN_STACK_SIZE
	.align		4
.L_1149:
        /*1a4c*/ 	.byte	0x04, 0x12
        /*1a4e*/ 	.short	(.L_1151 - .L_1150)
	.align		4
.L_1150:
        /*1a50*/ 	.word	index@(_Z25selective_scan_bwd_kernelI32Selective_Scan_bwd_kernel_traitsILi64ELi16ELb1ELb0ELb0ELb0ELb1EfN3c107complexIfEEEEv12SSMParamsBwd)
        /*1a54*/ 	.word	0x00000000


	//----- nvinfo : EIATTR_MIN_STACK_SIZE
	.align		4
.L_1151:
        /*1a58*/ 	.byte	0x04, 0x12
        /*1a5a*/ 	.short	(.L_1153 - .L_1152)
	.align		4
.L_1152:
        /*1a5c*/ 	.word	index@(_Z25selective_scan_bwd_kernelI32Selective_Scan_bwd_kernel_traitsILi64ELi16ELb1ELb0ELb0ELb1ELb0EfN3c107complexIfEEEEv12SSMParamsBwd)
        /*1a60*/ 	.word	0x00000000


	//----- nvinfo : EIATTR_MIN_STACK_SIZE
	.align		4
.L_1153:
        /*1a64*/ 	.byte	0x04, 0x12
        /*1a66*/ 	.short	(.L_1155 - .L_1154)
	.align		4
.L_1154:
        /*1a68*/ 	.word	index@(_Z25selective_scan_bwd_kernelI32Selective_Scan_bwd_kernel_traitsILi64ELi16ELb1ELb0ELb0ELb1ELb1EfN3c107complexIfEEEEv12SSMParamsBwd)
        /*1a6c*/ 	.word	0x00000000


	//----- nvinfo : EIATTR_MIN_STACK_SIZE
	.align		4
.L_1155:
        /*1a70*/ 	.byte	0x04, 0x12
        /*1a72*/ 	.short	(.L_1157 - .L_1156)
	.align		4
.L_1156:
        /*1a74*/ 	.word	index@(_Z25selective_scan_bwd_kernelI32Selective_Scan_bwd_kernel_traitsILi64ELi16ELb1ELb0ELb1ELb0ELb0EfN3c107complexIfEEEEv12SSMParamsBwd)
        /*1a78*/ 	.word	0x00000000


	//----- nvinfo : EIATTR_MIN_STACK_SIZE
	.align		4
.L_1157:
        /*1a7c*/ 	.byte	0x04, 0x12
        /*1a7e*/ 	.short	(.L_1159 - .L_1158)
	.align		4
.L_1158:
        /*1a80*/ 	.word	index@(_Z25selective_scan_bwd_kernelI32Selective_Scan_bwd_kernel_traitsILi64ELi16ELb1ELb0ELb1ELb0ELb1EfN3c107complexIfEEEEv12SSMParamsBwd)
        /*1a84*/ 	.word	0x00000008


	//----- nvinfo : EIATTR_MIN_STACK_SIZE
	.align		4
.L_1159:
        /*1a88*/ 	.byte	0x04, 0x12
        /*1a8a*/ 	.short	(.L_1161 - .L_1160)
	.align		4
.L_1160:
        /*1a8c*/ 	.word	index@(_Z25selective_scan_bwd_kernelI32Selective_Scan_bwd_kernel_traitsILi64ELi16ELb1ELb0ELb1ELb1ELb0EfN3c107complexIfEEEEv12SSMParamsBwd)
        /*1a90*/ 	.word	0x00000008


	//----- nvinfo : EIATTR_MIN_STACK_SIZE
	.align		4
.L_1161:
        /*1a94*/ 	.byte	0x04, 0x12
        /*1a96*/ 	.short	(.L_1163 - .L_1162)
	.align		4
.L_1162:
        /*1a98*/ 	.word	index@(_Z25selective_scan_bwd_kernelI32Selective_Scan_bwd_kernel_traitsILi64ELi16ELb1ELb0ELb1ELb1ELb1EfN3c107complexIfEEEEv12SSMParamsBwd)
        /*1a9c*/ 	.word	0x00000008


	//----- nvinfo : EIATTR_MIN_STACK_SIZE
	.align		4
.L_1163:
        /*1aa0*/ 	.byte	0x04, 0x12
        /*1aa2*/ 	.short	(.L_1165 - .L_1164)
	.align		4
.L_1164:
        /*1aa4*/ 	.word	index@(_Z25selective_scan_bwd_kernelI32Selective_Scan_bwd_kernel_traitsILi64ELi16ELb1ELb1ELb0ELb0ELb0EfN3c107complexIfEEEEv12SSMParamsBwd)
        /*1aa8*/ 	.word	0x00000000


	//----- nvinfo : EIATTR_MIN_STACK_SIZE
	.align		4
.L_1165:
        /*1aac*/ 	.byte	0x04, 0x12
        /*1aae*/ 	.short	(.L_1167 - .L_1166)
	.align		4
.L_1166:
        /*1ab0*/ 	.word	index@(_Z25selective_scan_bwd_kernelI32Selective_Scan_bwd_kernel_traitsILi64ELi16ELb1ELb1ELb0ELb0ELb1EfN3c107complexIfEEEEv12SSMParamsBwd)
        /*1ab4*/ 	.word	0x00000008


	//----- nvinfo : EIATTR_MIN_STACK_SIZE
	.align		4
.L_1167:
        /*1ab8*/ 	.byte	0x04, 0x12
        /*1aba*/ 	.short	(.L_1169 - .L_1168)
	.align		4
.L_1168:
        /*1abc*/ 	.word	index@(_Z25selective_scan_bwd_kernelI32Selective_Scan_bwd_kernel_traitsILi64ELi16ELb1ELb1ELb0ELb1ELb0EfN3c107complexIfEEEEv12SSMParamsBwd)
        /*1ac0*/ 	.word	0x00000000


	//----- nvinfo : EIATTR_MIN_STACK_SIZE
	.align		4
.L_1169:
        /*1ac4*/ 	.byte	0x04, 0x12
        /*1ac6*/ 	.short	(.L_1171 - .L_1170)
	.align		4
.L_1170:
        /*1ac8*/ 	.word	index@(_Z25selective_scan_bwd_kernelI32Selective_Scan_bwd_kernel_traitsILi64ELi16ELb1ELb1ELb0ELb1ELb1EfN3c107complexIfEEEEv12SSMParamsBwd)
        /*1acc*/ 	.word	0x00000000


	//----- nvinfo : EIATTR_MIN_STACK_SIZE
	.align		4
.L_1171:
        /*1ad0*/ 	.byte	0x04, 0x12
        /*1ad2*/ 	.short	(.L_1173 - .L_1172)
	.align		4
.L_1172:
        /*1ad4*/ 	.word	index@(_Z25selective_scan_bwd_kernelI32Selective_Scan_bwd_kernel_traitsILi64ELi16ELb1ELb1ELb1ELb0ELb0EfN3c107complexIfEEEEv12SSMParamsBwd)
        /*1ad8*/ 	.word	0x00000000


	//----- nvinfo : EIATTR_MIN_STACK_SIZE
	.align		4
.L_1173:
        /*1adc*/ 	.byte	0x04, 0x12
        /*1ade*/ 	.short	(.L_1175 - .L_1174)
	.align		4
.L_1174:
        /*1ae0*/ 	.word	index@(_Z25selective_scan_bwd_kernelI32Selective_Scan_bwd_kernel_traitsILi64ELi16ELb1ELb1ELb1ELb0ELb1EfN3c107complexIfEEEEv12SSMParamsBwd)
        /*1ae4*/ 	.word	0x00000008


	//----- nvinfo : EIATTR_MIN_STACK_SIZE
	.align		4
.L_1175:
        /*1ae8*/ 	.byte	0x04, 0x12
        /*1aea*/ 	.short	(.L_1177 - .L_1176)
	.align		4
.L_1176:
        /*1aec*/ 	.word	index@(_Z25selective_scan_bwd_kernelI32Selective_Scan_bwd_kernel_traitsILi64ELi16ELb1ELb1ELb1ELb1ELb0EfN3c107complexIfEEEEv12SSMParamsBwd)
        /*1af0*/ 	.word	0x00000000


	//----- nvinfo : EIATTR_MIN_STACK_SIZE
	.align		4
.L_1177:
        /*1af4*/ 	.byte	0x04, 0x12
        /*1af6*/ 	.short	(.L_1179 - .L_1178)
	.align		4
.L_1178:
        /*1af8*/ 	.word	index@(_Z25selective_scan_bwd_kernelI32Selective_Scan_bwd_kernel_traitsILi64ELi16ELb1ELb1ELb1ELb1ELb1EfN3c107complexIfEEEEv12SSMParamsBwd)
        /*1afc*/ 	.word	0x00000000


	//----- nvinfo : EIATTR_MIN_STACK_SIZE
	.align		4
.L_1179:
        /*1b00*/ 	.byte	0x04, 0x12
        /*1b02*/ 	.short	(.L_1181 - .L_1180)
	.align		4
.L_1180:
        /*1b04*/ 	.word	index@(_Z25selective_scan_bwd_kernelI32Selective_Scan_bwd_kernel_traitsILi32ELi16ELb0ELb0ELb0ELb0ELb0EfN3c107complexIfEEEEv12SSMParamsBwd)
        /*1b08*/ 	.word	0x00000000


	//----- nvinfo : EIATTR_MIN_STACK_SIZE
	.align		4
.L_1181:
        /*1b0c*/ 	.byte	0x04, 0x12
        /*1b0e*/ 	.short	(.L_1183 - .L_1182)
	.align		4
.L_1182:
        /*1b10*/ 	.word	index@(_Z25selective_scan_bwd_kernelI32Selective_Scan_bwd_kernel_traitsILi32ELi16ELb0ELb0ELb0ELb0ELb1EfN3c107complexIfEEEEv12SSMParamsBwd)
        /*1b14*/ 	.word	0x00000000


	//----- nvinfo : EIATTR_MIN_STACK_SIZE
	.align		4
.L_1183:
        /*1b18*/ 	.byte	0x04, 0x12
        /*1b1a*/ 	.short	(.L_1185 - .L_1184)
	.align		4
.L_1184:
        /*1b1c*/ 	.word	index@(_Z25selective_scan_bwd_kernelI32Selective_Scan_bwd_kernel_traitsILi32ELi16ELb0ELb0ELb0ELb1ELb0EfN3c107complexIfEEEEv12SSMParamsBwd)
        /*1b20*/ 	.word	0x00000000


	//----- nvinfo : EIATTR_MIN_STACK_SIZE
	.align		4
.L_1185:
        /*1b24*/ 	.byte	0x04, 0x12
        /*1b26*/ 	.short	(.L_1187 - .L_1186)
	.align		4
.L_1186:
        /*1b28*/ 	.word	index@(_Z25selective_scan_bwd_kernelI32Selective_Scan_bwd_kernel_traitsILi32ELi16ELb0ELb0ELb0ELb1ELb1EfN3c107complexIfEEEEv12SSMParamsBwd)
        /*1b2c*/ 	.word	0x00000000


	//----- nvinfo : EIATTR_MIN_STACK_SIZE
	.align		4
.L_1187:
        /*1b30*/ 	.byte	0x04, 0x12
        /*1b32*/ 	.short	(.L_1189 - .L_1188)
	.align		4
.L_1188:
        /*1b34*/ 	.word	index@(_Z25selective_scan_bwd_kernelI32Selective_Scan_bwd_kernel_traitsILi32ELi16ELb0ELb0ELb1ELb0ELb0EfN3c107complexIfEEEEv12SSMParamsBwd)
        /*1b38*/ 	.word	0x00000058


	//----- nvinfo : EIATTR_MIN_STACK_SIZE
	.align		4
.L_1189:
        /*1b3c*/ 	.byte	0x04, 0x12
        /*1b3e*/ 	.short	(.L_1191 - .L_1190)
	.align		4
.L_1190:
        /*1b40*/ 	.word	index@(_Z25selective_scan_bwd_kernelI32Selective_Scan_bwd_kernel_traitsILi32ELi16ELb0ELb0ELb1ELb0ELb1EfN3c107complexIfEEEEv12SSMParamsBwd)
        /*1b44*/ 	.word	0x00000060


	//----- nvinfo : EIATTR_MIN_STACK_SIZE
	.align		4
.L_1191:
        /*1b48*/ 	.byte	0x04, 0x12
        /*1b4a*/ 	.short	(.L_1193 - .L_1192)
	.align		4
.L_1192:
        /*1b4c*/ 	.word	index@(_Z25selective_scan_bwd_kernelI32Selective_Scan_bwd_kernel_traitsILi32ELi16ELb0ELb0ELb1ELb1ELb0EfN3c107complexIfEEEEv12SSMParamsBwd)
        /*1b50*/ 	.word	0x00000010


	//----- nvinfo : EIATTR_MIN_STACK_SIZE
	.align		4
.L_1193:
        /*1b54*/ 	.byte	0x04, 0x12
        /*1b56*/ 	.short	(.L_1195 - .L_1194)
	.align		4
.L_1194:
        /*1b58*/ 	.word	index@(_Z25selective_scan_bwd_kernelI32Selective_Scan_bwd_kernel_traitsILi32ELi16ELb0ELb0ELb1ELb1ELb1EfN3c107complexIfEEEEv12SSMParamsBwd)
        /*1b5c*/ 	.word	0x00000010


	//----- nvinfo : EIATTR_MIN_STACK_SIZE
	.align		4
.L_1195:
        /*1b60*/ 	.byte	0x04, 0x12
        /*1b62*/ 	.short	(.L_1197 - .L_1196)
	.align		4
.L_1196:
        /*1b64*/ 	.word	index@(_Z25selective_scan_bwd_kernelI32Selective_Scan_bwd_kernel_traitsILi32ELi16ELb0ELb1ELb0ELb0ELb0EfN3c107complexIfEEEEv12SSMParamsBwd)
        /*1b68*/ 	.word	0x00000008


	//----- nvinfo : EIATTR_MIN_STACK_SIZE
	.align		4
.L_1197:
        /*1b6c*/ 	.byte	0x04, 0x12
        /*1b6e*/ 	.short	(.L_1199 - .L_1198)
	.align		4
.L_1198:
        /*1b70*/ 	.word	index@(_Z25selective_scan_bwd_kernelI32Selective_Scan_bwd_kernel_traitsILi32ELi16ELb0ELb1ELb0ELb0ELb1EfN3c107complexIfEEEEv12SSMParamsBwd)
        /*1b74*/ 	.word	0x00000008


	//----- nvinfo : EIATTR_MIN_STACK_SIZE
	.align		4
.L_1199:
        /*1b78*/ 	.byte	0x04, 0x12
        /*1b7a*/ 	.short	(.L_1201 - .L_1200)
	.align		4
.L_1200:
        /*1b7c*/ 	.word	index@(_Z25selective_scan_bwd_kernelI32Selective_Scan_bwd_kernel_traitsILi32ELi16ELb0ELb1ELb0ELb1ELb0EfN3c107complexIfEEEEv12SSMParamsBwd)
        /*1b80*/ 	.word	0x00000000


	//----- nvinfo : EIATTR_MIN_STACK_SIZE
	.align		4
.L_1201:
        /*1b84*/ 	.byte	0x04, 0x12
        /*1b86*/ 	.short	(.L_1203 - .L_1202)
	.align		4
.L_1202:
        /*1b88*/ 	.word	index@(_Z25selective_scan_bwd_kernelI32Selective_Scan_bwd_kernel_traitsILi32ELi16ELb0ELb1ELb0ELb1ELb1EfN3c107complexIfEEEEv12SSMParamsBwd)
        /*1b8c*/ 	.word	0x00000000


	//----- nvinfo : EIATTR_MIN_STACK_SIZE
	.align		4
.L_1203:
        /*1b90*/ 	.byte	0x04, 0x12
        /*1b92*/ 	.short	(.L_1205 - .L_1204)
	.align		4
.L_1204:
        /*1b94*/ 	.word	index@(_Z25selective_scan_bwd_kernelI32Selective_Scan_bwd_kernel_traitsILi32ELi16ELb0ELb1ELb1ELb0ELb0EfN3c107complexIfEEEEv12SSMParamsBwd)
        /*1b98*/ 	.word	0x00000020


	//----- nvinfo : EIATTR_MIN_STACK_SIZE
	.align		4
.L_1205:
        /*1b9c*/ 	.byte	0x04, 0x12
        /*1b9e*/ 	.short	(.L_1207 - .L_1206)
	.align		4
.L_1206:
        /*1ba0*/ 	.word	index@(_Z25selective_scan_bwd_kernelI32Selective_Scan_bwd_kernel_traitsILi32ELi16ELb0ELb1ELb1ELb0ELb1EfN3c107complexIfEEEEv12SSMParamsBwd)
        /*1ba4*/ 	.word	0x00000028


	//----- nvinfo : EIATTR_MIN_STACK_SIZE
	.align		4
.L_1207:
        /*1ba8*/ 	.byte	0x04, 0x12
        /*1baa*/ 	.short	(.L_1209 - .L_1208)
	.align		4
.L_1208:
        /*1bac*/ 	.word	index@(_Z25selective_scan_bwd_kernelI32Selective_Scan_bwd_kernel_traitsILi32ELi16ELb0ELb1ELb1ELb1ELb0EfN3c107complexIfEEEEv12SSMParamsBwd)
        /*1bb0*/ 	.word	0x00000000


	//----- nvinfo : EIATTR_MIN_STACK_SIZE
	.align		4
.L_1209:
        /*1bb4*/ 	.byte	0x04, 0x12
        /*1bb6*/ 	.short	(.L_1211 - .L_1210)
	.align		4
.L_1210:
        /*1bb8*/ 	.word	index@(_Z25selective_scan_bwd_kernelI32Selective_Scan_bwd_kernel_traitsILi32ELi16ELb0ELb1ELb1ELb1ELb1EfN3c107complexIfEEEEv12SSMParamsBwd)
        /*1bbc*/ 	.word	0x00000000


	//----- nvinfo : EIATTR_MIN_STACK_SIZE
	.align		4
.L_1211:
        /*1bc0*/ 	.byte	0x04, 0x12
        /*1bc2*/ 	.short	(.L_1213 - .L_1212)
	.align		4
.L_1212:
        /*1bc4*/ 	.word	index@(_Z25selective_scan_bwd_kernelI32Selective_Scan_bwd_kernel_traitsILi32ELi16ELb1ELb0ELb0ELb0ELb0EfN3c107complexIfEEEEv12SSMParamsBwd)
        /*1bc8*/ 	.word	0x00000000


	//----- nvinfo : EIATTR_MIN_STACK_SIZE
	.align		4
.L_1213:
        /*1bcc*/ 	.byte	0x04, 0x12
        /*1bce*/ 	.short	(.L_1215 - .L_1214)
	.align		4
.L_1214:
        /*1bd0*/ 	.word	index@(_Z25selective_scan_bwd_kernelI32Selective_Scan_bwd_kernel_traitsILi32ELi16ELb1ELb0ELb0ELb0ELb1EfN3c107complexIfEEEEv12SSMParamsBwd)
        /*1bd4*/ 	.word	0x00000000


	//----- nvinfo : EIATTR_MIN_STACK_SIZE
	.align		4
.L_1215:
        /*1bd8*/ 	.byte	0x04, 0x12
        /*1bda*/ 	.short	(.L_1217 - .L_1216)
	.align		4
.L_1216:
        /*1bdc*/ 	.word	index@(_Z25selective_scan_bwd_kernelI32Selective_Scan_bwd_kernel_traitsILi32ELi16ELb1ELb0ELb0ELb1ELb0EfN3c107complexIfEEEEv12SSMParamsBwd)
        /*1be0*/ 	.word	0x00000000


	//----- nvinfo : EIATTR_MIN_STACK_SIZE
	.align		4
.L_1217:
        /*1be4*/ 	.byte	0x04, 0x12
        /*1be6*/ 	.short	(.L_1219 - .L_1218)
	.align		4
.L_1218:
        /*1be8*/ 	.word	index@(_Z25selective_scan_bwd_kernelI32Selective_Scan_bwd_kernel_traitsILi32ELi16ELb1ELb0ELb0ELb1ELb1EfN3c107complexIfEEEEv12SSMParamsBwd)
        /*1bec*/ 	.word	0x00000000


	//----- nvinfo : EIATTR_MIN_STACK_SIZE
	.align		4
.L_1219:
        /*1bf0*/ 	.byte	0x04, 0x12
        /*1bf2*/ 	.short	(.L_1221 - .L_1220)
	.align		4
.L_1220:
        /*1bf4*/ 	.word	index@(_Z25selective_scan_bwd_kernelI32Selective_Scan_bwd_kernel_traitsILi32ELi16ELb1ELb0ELb1ELb0ELb0EfN3c107complexIfEEEEv12SSMParamsBwd)
        /*1bf8*/ 	.word	0x00000010


	//----- nvinfo : EIATTR_MIN_STACK_SIZE
	.align		4
.L_1221:
        /*1bfc*/ 	.byte	0x04, 0x12
        /*1bfe*/ 	.short	(.L_1223 - .L_1222)
	.align		4
.L_1222:
        /*1c00*/ 	.word	index@(_Z25selective_scan_bwd_kernelI32Selective_Scan_bwd_kernel_traitsILi32ELi16ELb1ELb0ELb1ELb0ELb1EfN3c107complexIfEEEEv12SSMParamsBwd)
        /*1c04*/ 	.word	0x00000000


	//----- nvinfo : EIATTR_MIN_STACK_SIZE
	.align		4
.L_1223:
        /*1c08*/ 	.byte	0x04, 0x12
        /*1c0a*/ 	.short	(.L_1225 - .L_1224)
	.align		4
.L_1224:
        /*1c0c*/ 	.word	index@(_Z25selective_scan_bwd_kernelI32Selective_Scan_bwd_kernel_traitsILi32ELi16ELb1ELb0ELb1ELb1ELb0EfN3c107complexIfEEEEv12SSMParamsBwd)
        /*1c10*/ 	.word	0x00000000


	//----- nvinfo : EIATTR_MIN_STACK_SIZE
	.align		4
.L_1225:
        /*1c14*/ 	.byte	0x04, 0x12
        /*1c16*/ 	.short	(.L_1227 - .L_1226)
	.align		4
.L_1226:
        /*1c18*/ 	.word	index@(_Z25selective_scan_bwd_kernelI32Selective_Scan_bwd_kernel_traitsILi32ELi16ELb1ELb0ELb1ELb1ELb1EfN3c107complexIfEEEEv12SSMParamsBwd)
        /*1c1c*/ 	.word	0x00000000


	//----- nvinfo : EIATTR_MIN_STACK_SIZE
	.align		4
.L_1227:
        /*1c20*/ 	.byte	0x04, 0x12
        /*1c22*/ 	.short	(.L_1229 - .L_1228)
	.align		4
.L_1228:
        /*1c24*/ 	.word	index@(_Z25selective_scan_bwd_kernelI32Selective_Scan_bwd_kernel_traitsILi32ELi16ELb1ELb1ELb0ELb0ELb0EfN3c107complexIfEEEEv12SSMParamsBwd)
        /*1c28*/ 	.word	0x00000000


	//----- nvinfo : EIATTR_MIN_STACK_SIZE
	.align		4
.L_1229:
        /*1c2c*/ 	.byte	0x04, 0x12
        /*1c2e*/ 	.short	(.L_1231 - .L_1230)
	.align		4
.L_1230:
        /*1c30*/ 	.word	index@(_Z25selective_scan_bwd_kernelI32Selective_Scan_bwd_kernel_traitsILi32ELi16ELb1ELb1ELb0ELb0ELb1EfN3c107complexIfEEEEv12SSMParamsBwd)
        /*1c34*/ 	.word	0x00000000


	//----- nvinfo : EIATTR_MIN_STACK_SIZE
	.align		4
.L_1231:
        /*1c38*/ 	.byte	0x04, 0x12
        /*1c3a*/ 	.short	(.L_1233 - .L_1232)
	.align		4
.L_1232:
        /*1c3c*/ 	.word	index@(_Z25selective_scan_bwd_kernelI32Selective_Scan_bwd_kernel_traitsILi32ELi16ELb1ELb1ELb0ELb1ELb0EfN3c107complexIfEEEEv12SSMParamsBwd)
        /*1c40*/ 	.word	0x00000000


	//----- nvinfo : EIATTR_MIN_STACK_SIZE
	.align		4
.L_1233:
        /*1c44*/ 	.byte	0x04, 0x12
        /*1c46*/ 	.short	(.L_1235 - .L_1234)
	.align		4
.L_1234:
        /*1c48*/ 	.word	index@(_Z25selective_scan_bwd_kernelI32Selective_Scan_bwd_kernel_traitsILi32ELi16ELb1ELb1ELb0ELb1ELb1EfN3c107complexIfEEEEv12SSMParamsBwd)
        /*1c4c*/ 	.word	0x00000000


	//----- nvinfo : EIATTR_MIN_STACK_SIZE
	.align		4
.L_1235:
        /*1c50*/ 	.byte	0x04, 0x12
        /*1c52*/ 	.short	(.L_1237 - .L_1236)
	.align		4
.L_1236:
        /*1c54*/ 	.word	index@(_Z25selective_scan_bwd_kernelI32Selective_Scan_bwd_kernel_traitsILi32ELi16ELb1ELb1ELb1ELb0ELb0EfN3c107complexIfEEEEv12SSMParamsBwd)
        /*1c58*/ 	.word	0x00000000


	//----- nvinfo : EIATTR_MIN_STACK_SIZE
	.align		4
.L_1237:
        /*1c5c*/ 	.byte	0x04, 0x12
        /*1c5e*/ 	.short	(.L_1239 - .L_1238)
	.align		4
.L_1238:
        /*1c60*/ 	.word	index@(_Z25selective_scan_bwd_kernelI32Selective_Scan_bwd_kernel_traitsILi32ELi16ELb1ELb1ELb1ELb0ELb1EfN3c107complexIfEEEEv12SSMParamsBwd)
        /*1c64*/ 	.word	0x00000000


	//----- nvinfo : EIATTR_MIN_STACK_SIZE
	.align		4
.L_1239:
        /*1c68*/ 	.byte	0x04, 0x12
        /*1c6a*/ 	.short	(.L_1241 - .L_1240)
	.align		4
.L_1240:
        /*1c6c*/ 	.word	index@(_Z25selective_scan_bwd_kernelI32Selective_Scan_bwd_kernel_traitsILi32ELi16ELb1ELb1ELb1ELb1ELb0EfN3c107complexIfEEEEv12SSMParamsBwd)
        /*1c70*/ 	.word	0x00000000


	//----- nvinfo : EIATTR_MIN_STACK_SIZE
	.align		4
.L_1241:
        /*1c74*/ 	.byte	0x04, 0x12
        /*1c76*/ 	.short	(.L_1243 - .L_1242)
	.align		4
.L_1242:
        /*1c78*/ 	.word	index@(_Z25selective_scan_bwd_kernelI32Selective_Scan_bwd_kernel_traitsILi32ELi16ELb1ELb1ELb1ELb1ELb1EfN3c107complexIfEEEEv12SSMParamsBwd)
        /*1c7c*/ 	.word	0x00000000


	//----- nvinfo : EIATTR_MIN_STACK_SIZE
	.align		4
.L_1243:
        /*1c80*/ 	.byte	0x04, 0x12
        /*1c82*/ 	.short	(.L_1245 - .L_1244)
	.align		4
.L_1244:
        /*1c84*/ 	.word	index@(_Z25selective_scan_bwd_kernelI32Selective_Scan_bwd_kernel_traitsILi32ELi8ELb0ELb0ELb0ELb0ELb0EfN3c107complexIfEEEEv12SSMParamsBwd)
        /*1c88*/ 	.word	0x00000000


	//----- nvinfo : EIATTR_MIN_STACK_SIZE
	.align		4
.L_1245:
        /*1c8c*/ 	.byte	0x04, 0x12
        /*1c8e*/ 	.short	(.L_1247 - .L_1246)
	.align		4
.L_1246:
        /*1c90*/ 	.word	index@(_Z25selective_scan_bwd_kernelI32Selective_Scan_bwd_kernel_traitsILi32ELi8ELb0ELb0ELb0ELb0ELb1EfN3c107complexIfEEEEv12SSMParamsBwd)
        /*1c94*/ 	.word	0x00000000


	//----- nvinfo : EIATTR_MIN_STACK_SIZE
	.align		4
.L_1247:
        /*1c98*/ 	.byte	0x04, 0x12
        /*1c9a*/ 	.short	(.L_1249 - .L_1248)
	.align		4
.L_1248:
        /*1c9c*/ 	.word	index@(_Z25selective_scan_bwd_kernelI32Selective_Scan_bwd_kernel_traitsILi32ELi8ELb0ELb0ELb0ELb1ELb0EfN3c107complexIfEEEEv12SSMParamsBwd)
        /*1ca0*/ 	.word	0x00000000


	//----- nvinfo : EIATTR_MIN_STACK_SIZE
	.align		4
.L_1249:
        /*1ca4*/ 	.byte	0x04, 0x12
        /*1ca6*/ 	.short	(.L_1251 - .L_1250)
	.align		4
.L_1250:
        /*1ca8*/ 	.word	index@(_Z25selective_scan_bwd_kernelI32Selective_Scan_bwd_kernel_traitsILi32ELi8ELb0ELb0ELb0ELb1ELb1EfN3c107complexIfEEEEv12SSMParamsBwd)
        /*1cac*/ 	.word	0x00000000


	//----- nvinfo : EIATTR_MIN_STACK_SIZE
	.align		4
.L_1251:
        /*1cb0*/ 	.byte	0x04, 0x12
        /*1cb2*/ 	.short	(.L_1253 - .L_1252)
	.align		4
.L_1252:
        /*1cb4*/ 	.word	index@(_Z25selective_scan_bwd_kernelI32Selective_Scan_bwd_kernel_traitsILi32ELi8ELb0ELb0ELb1ELb0ELb0EfN3c107complexIfEEEEv12SSMParamsBwd)
        /*1cb8*/ 	.word	0x00000000


	//----- nvinfo : EIATTR_MIN_STACK_SIZE
	.align		4
.L_1253:
        /*1cbc*/ 	.byte	0x04, 0x12
        /*1cbe*/ 	.short	(.L_1255 - .L_1254)
	.align		4
.L_1254:
        /*1cc0*/ 	.word	index@(_Z25selective_scan_bwd_kernelI32Selective_Scan_bwd_kernel_traitsILi32ELi8ELb0ELb0ELb1ELb0ELb1EfN3c107complexIfEEEEv12SSMParamsBwd)
        /*1cc4*/ 	.word	0x00000000


	//----- nvinfo : EIATTR_MIN_STACK_SIZE
	.align		4
.L_1255:
        /*1cc8*/ 	.byte	0x04, 0x12
        /*1cca*/ 	.short	(.L_1257 - .L_1256)
	.align		4
.L_1256:
        /*1ccc*/ 	.word	index@(_Z25selective_scan_bwd_kernelI32Selective_Scan_bwd_kernel_traitsILi32ELi8ELb0ELb0ELb1ELb1ELb0EfN3c107complexIfEEEEv12SSMParamsBwd)
        /*1cd0*/ 	.word	0x00000000


	//----- nvinfo : EIATTR_MIN_STACK_SIZE
	.align		4
.L_1257:
        /*1cd4*/ 	.byte	0x04, 0x12
        /*1cd6*/ 	.short	(.L_1259 - .L_1258)
	.align		4
.L_1258:
        /*1cd8*/ 	.word	index@(_Z25selective_scan_bwd_kernelI32Selective_Scan_bwd_kernel_traitsILi32ELi8ELb0ELb0ELb1ELb1ELb1EfN3c107complexIfEEEEv12SSMParamsBwd)
        /*1cdc*/ 	.word	0x00000000


	//----- nvinfo : EIATTR_MIN_STACK_SIZE
	.align		4
.L_1259:
        /*1ce0*/ 	.byte	0x04, 0x12
        /*1ce2*/ 	.short	(.L_1261 - .L_1260)
	.align		4
.L_1260:
        /*1ce4*/ 	.word	index@(_Z25selective_scan_bwd_kernelI32Selective_Scan_bwd_kernel_traitsILi32ELi8ELb0ELb1ELb0ELb0ELb0EfN3c107complexIfEEEEv12SSMParamsBwd)
        /*1ce8*/ 	.word	0x00000000


	//----- nvinfo : EIATTR_MIN_STACK_SIZE
	.align		4
.L_1261:
        /*1cec*/ 	.byte	0x04, 0x12
        /*1cee*/ 	.short	(.L_1263 - .L_1262)
	.align		4
.L_1262:
        /*1cf0*/ 	.word	index@(_Z25selective_scan_bwd_kernelI32Selective_Scan_bwd_kernel_traitsILi32ELi8ELb0ELb1ELb0ELb0ELb1EfN3c107complexIfEEEEv12SSMParamsBwd)
        /*1cf4*/ 	.word	0x00000000


	//----- nvinfo : EIATTR_MIN_STACK_SIZE
	.align		4
.L_1263:
        /*1cf8*/ 	.byte	0x04, 0x12
        /*1cfa*/ 	.short	(.L_1265 - .L_1264)
	.align		4
.L_1264:
        /*1cfc*/ 	.word	index@(_Z25selective_scan_bwd_kernelI32Selective_Scan_bwd_kernel_traitsILi32ELi8ELb0ELb1ELb0ELb1ELb0EfN3c107complexIfEEEEv12SSMParamsBwd)
        /*1d00*/ 	.word	0x00000000


	//----- nvinfo : EIATTR_MIN_STACK_SIZE
	.align		4
.L_1265:
        /*1d04*/ 	.byte	0x04, 0x12
        /*1d06*/ 	.short	(.L_1267 - .L_1266)
	.align		4
.L_1266:
        /*1d08*/ 	.word	index@(_Z25selective_scan_bwd_kernelI32Selective_Scan_bwd_kernel_traitsILi32ELi8ELb0ELb1ELb0ELb1ELb1EfN3c107complexIfEEEEv12SSMParamsBwd)
        /*1d0c*/ 	.word	0x00000000


	//----- nvinfo : EIATTR_MIN_STACK_SIZE
	.align		4
.L_1267:
        /*1d10*/ 	.byte	0x04, 0x12
        /*1d12*/ 	.short	(.L_1269 - .L_1268)
	.align		4
.L_1268:
        /*1d14*/ 	.word	index@(_Z25selective_scan_bwd_kernelI32Selective_Scan_bwd_kernel_traitsILi32ELi8ELb0ELb1ELb1ELb0ELb0EfN3c107complexIfEEEEv12SSMParamsBwd)
        /*1d18*/ 	.word	0x00000000


	//----- nvinfo : EIATTR_MIN_STACK_SIZE
	.align		4
.L_1269:
        /*1d1c*/ 	.byte	0x04, 0x12
        /*1d1e*/ 	.short	(.L_1271 - .L_1270)
	.align		4
.L_1270:
        /*1d20*/ 	.word	index@(_Z25selective_scan_bwd_kernelI32Selective_Scan_bwd_kernel_traitsILi32ELi8ELb0ELb1ELb1ELb0ELb1EfN3c107complexIfEEEEv12SSMParamsBwd)
        /*1d24*/ 	.word	0x00000000


	//----- nvinfo : EIATTR_MIN_STACK_SIZE
	.align		4
.L_1271:
        /*1d28*/ 	.byte	0x04, 0x12
        /*1d2a*/ 	.short	(.L_1273 - .L_1272)
	.align		4
.L_1272:
        /*1d2c*/ 	.word	index@(_Z25selective_scan_bwd_kernelI32Selective_Scan_bwd_kernel_traitsILi32ELi8ELb0ELb1ELb1ELb1ELb0EfN3c107complexIfEEEEv12SSMParamsBwd)
        /*1d30*/ 	.word	0x00000000


	//----- nvinfo : EIATTR_MIN_STACK_SIZE
	.align		4
.L_1273:
        /*1d34*/ 	.byte	0x04, 0x12
        /*1d36*/ 	.short	(.L_1275 - .L_1274)
	.align		4
.L_1274:
        /*1d38*/ 	.word	index@(_Z25selective_scan_bwd_kernelI32Selective_Scan_bwd_kernel_traitsILi32ELi8ELb0ELb1ELb1ELb1ELb1EfN3c107complexIfEEEEv12SSMParamsBwd)
        /*1d3c*/ 	.word	0x00000000


	//----- nvinfo : EIATTR_MIN_STACK_SIZE
	.align		4
.L_1275:
        /*1d40*/ 	.byte	0x04, 0x12
        /*1d42*/ 	.short	(.L_1277 - .L_1276)
	.align		4
.L_1276:
        /*1d44*/ 	.word	index@(_Z25selective_scan_bwd_kernelI32Selective_Scan_bwd_kernel_traitsILi32ELi8ELb1ELb0ELb0ELb0ELb0EfN3c107complexIfEEEEv12SSMParamsBwd)
        /*1d48*/ 	.word	0x00000000


	//----- nvinfo : EIATTR_MIN_STACK_SIZE
	.align		4
.L_1277:
        /*1d4c*/ 	.byte	0x04, 0x12
        /*1d4e*/ 	.short	(.L_1279 - .L_1278)
	.align		4
.L_1278:
        /*1d50*/ 	.word	index@(_Z25selective_scan_bwd_kernelI32Selective_Scan_bwd_kernel_traitsILi32ELi8ELb1ELb0ELb0ELb0ELb1EfN3c107complexIfEEEEv12SSMParamsBwd)
        /*1d54*/ 	.word	0x00000000


	//----- nvinfo : EIATTR_MIN_STACK_SIZE
	.align		4
.L_1279:
        /*1d58*/ 	.byte	0x04, 0x12
        /*1d5a*/ 	.short	(.L_1281 - .L_1280)
	.align		4
.L_1280:
        /*1d5c*/ 	.word	index@(_Z25selective_scan_bwd_kernelI32Selective_Scan_bwd_kernel_traitsILi32ELi8ELb1ELb0ELb0ELb1ELb0EfN3c107complexIfEEEEv12SSMParamsBwd)
        /*1d60*/ 	.word	0x00000000


	//----- nvinfo : EIATTR_MIN_STACK_SIZE
	.align		4
.L_1281:
        /*1d64*/ 	.byte	0x04, 0x12
        /*1d66*/ 	.short	(.L_1283 - .L_1282)
	.align		4
.L_1282:
        /*1d68*/ 	.word	index@(_Z25selective_scan_bwd_kernelI32Selective_Scan_bwd_kernel_traitsILi32ELi8ELb1ELb0ELb0ELb1ELb1EfN3c107complexIfEEEEv12SSMParamsBwd)
        /*1d6c*/ 	.word	0x00000000


	//----- nvinfo : EIATTR_MIN_STACK_SIZE
	.align		4
.L_1283:
        /*1d70*/ 	.byte	0x04, 0x12
        /*1d72*/ 	.short	(.L_1285 - .L_1284)
	.align		4
.L_1284:
        /*1d74*/ 	.word	index@(_Z25selective_scan_bwd_kernelI32Selective_Scan_bwd_kernel_traitsILi32ELi8ELb1ELb0ELb1ELb0ELb0EfN3c107complexIfEEEEv12SSMParamsBwd)
        /*1d78*/ 	.word	0x00000000


	//----- nvinfo : EIATTR_MIN_STACK_SIZE
	.align		4
.L_1285:
        /*1d7c*/ 	.byte	0x04, 0x12
        /*1d7e*/ 	.short	(.L_1287 - .L_1286)
	.align		4
.L_1286:
        /*1d80*/ 	.word	index@(_Z25selective_scan_bwd_kernelI32Selective_Scan_bwd_kernel_traitsILi32ELi8ELb1ELb0ELb1ELb0ELb1EfN3c107complexIfEEEEv12SSMParamsBwd)
        /*1d84*/ 	.word	0x00000000


	//----- nvinfo : EIATTR_MIN_STACK_SIZE
	.align		4
.L_1287:
        /*1d88*/ 	.byte	0x04, 0x12
        /*1d8a*/ 	.short	(.L_1289 - .L_1288)
	.align		4
.L_1288:
        /*1d8c*/ 	.word	index@(_Z25selective_scan_bwd_kernelI32Selective_Scan_bwd_kernel_traitsILi32ELi8ELb1ELb0ELb1ELb1ELb0EfN3c107complexIfEEEEv12SSMParamsBwd)
        /*1d90*/ 	.word	0x00000000


	//----- nvinfo : EIATTR_MIN_STACK_SIZE
	.align		4
.L_1289:
        /*1d94*/ 	.byte	0x04, 0x12
        /*1d96*/ 	.short	(.L_1291 - .L_1290)
	.align		4
.L_1290:
        /*1d98*/ 	.word	index@(_Z25selective_scan_bwd_kernelI32Selective_Scan_bwd_kernel_traitsILi32ELi8ELb1ELb0ELb1ELb1ELb1EfN3c107complexIfEEEEv12SSMParamsBwd)
        /*1d9c*/ 	.word	0x00000000


	//----- nvinfo : EIATTR_MIN_STACK_SIZE
	.align		4
.L_1291:
        /*1da0*/ 	.byte	0x04, 0x12
        /*1da2*/ 	.short	(.L_1293 - .L_1292)
	.align		4
.L_1292:
        /*1da4*/ 	.word	index@(_Z25selective_scan_bwd_kernelI32Selective_Scan_bwd_kernel_traitsILi32ELi8ELb1ELb1ELb0ELb0ELb0EfN3c107complexIfEEEEv12SSMParamsBwd)
        /*1da8*/ 	.word	0x00000000


	//----- nvinfo : EIATTR_MIN_STACK_SIZE
	.align		4
.L_1293:
        /*1dac*/ 	.byte	0x04, 0x12
        /*1dae*/ 	.short	(.L_1295 - .L_1294)
	.align		4
.L_1294:
        /*1db0*/ 	.word	index@(_Z25selective_scan_bwd_kernelI32Selective_Scan_bwd_kernel_traitsILi32ELi8ELb1ELb1ELb0ELb0ELb1EfN3c107complexIfEEEEv12SSMParamsBwd)
        /*1db4*/ 	.word	0x00000000


	//----- nvinfo : EIATTR_MIN_STACK_SIZE
	.align		4
.L_1295:
        /*1db8*/ 	.byte	0x04, 0x12
        /*1dba*/ 	.short	(.L_1297 - .L_1296)
	.align		4
.L_1296:
        /*1dbc*/ 	.word	index@(_Z25selective_scan_bwd_kernelI32Selective_Scan_bwd_kernel_traitsILi32ELi8ELb1ELb1ELb0ELb1ELb0EfN3c107complexIfEEEEv12SSMParamsBwd)
        /*1dc0*/ 	.word	0x00000000


	//----- nvinfo : EIATTR_MIN_STACK_SIZE
	.align		4
.L_1297:
        /*1dc4*/ 	.byte	0x04, 0x12
        /*1dc6*/ 	.short	(.L_1299 - .L_1298)
	.align		4
.L_1298:
        /*1dc8*/ 	.word	index@(_Z25selective_scan_bwd_kernelI32Selective_Scan_bwd_kernel_traitsILi32ELi8ELb1ELb1ELb0ELb1ELb1EfN3c107complexIfEEEEv12SSMParamsBwd)
        /*1dcc*/ 	.word	0x00000000


	//----- nvinfo : EIATTR_MIN_STACK_SIZE
	.align		4
.L_1299:
        /*1dd0*/ 	.byte	0x04, 0x12
        /*1dd2*/ 	.short	(.L_1301 - .L_1300)
	.align		4
.L_1300:
        /*1dd4*/ 	.word	index@(_Z25selective_scan_bwd_kernelI32Selective_Scan_bwd_kernel_traitsILi32ELi8ELb1ELb1ELb1ELb0ELb0EfN3c107complexIfEEEEv12SSMParamsBwd)
        /*1dd8*/ 	.word	0x00000000


	//----- nvinfo : EIATTR_MIN_STACK_SIZE
	.align		4
.L_1301:
        /*1ddc*/ 	.byte	0x04, 0x12
        /*1dde*/ 	.short	(.L_1303 - .L_1302)
	.align		4
.L_1302:
        /*1de0*/ 	.word	index@(_Z25selective_scan_bwd_kernelI32Selective_Scan_bwd_kernel_traitsILi32ELi8ELb1ELb1ELb1ELb0ELb1EfN3c107complexIfEEEEv12SSMParamsBwd)
        /*1de4*/ 	.word	0x00000000


	//----- nvinfo : EIATTR_MIN_STACK_SIZE
	.align		4
.L_1303:
        /*1de8*/ 	.byte	0x04, 0x12
        /*1dea*/ 	.short	(.L_1305 - .L_1304)
	.align		4
.L_1304:
        /*1dec*/ 	.word	index@(_Z25selective_scan_bwd_kernelI32Selective_Scan_bwd_kernel_traitsILi32ELi8ELb1ELb1ELb1ELb1ELb0EfN3c107complexIfEEEEv12SSMParamsBwd)
        /*1df0*/ 	.word	0x00000000


	//----- nvinfo : EIATTR_MIN_STACK_SIZE
	.align		4
.L_1305:
        /*1df4*/ 	.byte	0x04, 0x12
        /*1df6*/ 	.short	(.L_1307 - .L_1306)
	.align		4
.L_1306:
        /*1df8*/ 	.word	index@(_Z25selective_scan_bwd_kernelI32Selective_Scan_bwd_kernel_traitsILi32ELi8ELb1ELb1ELb1ELb1ELb1EfN3c107complexIfEEEEv12SSMParamsBwd)
        /*1dfc*/ 	.word	0x00000000


	//----- nvinfo : EIATTR_MIN_STACK_SIZE
	.align		4
.L_1307:
        /*1e00*/ 	.byte	0x04, 0x12
        /*1e02*/ 	.short	(.L_1309 - .L_1308)
	.align		4
.L_1308:
        /*1e04*/ 	.word	index@(_Z25selective_scan_bwd_kernelI32Selective_Scan_bwd_kernel_traitsILi32ELi4ELb0ELb0ELb0ELb0ELb0EfN3c107complexIfEEEEv12SSMParamsBwd)
        /*1e08*/ 	.word	0x00000000


	//----- nvinfo : EIATTR_MIN_STACK_SIZE
	.align		4
.L_1309:
        /*1e0c*/ 	.byte	0x04, 0x12
        /*1e0e*/ 	.short	(.L_1311 - .L_1310)
	.align		4
.L_1310:
        /*1e10*/ 	.word	index@(_Z25selective_scan_bwd_kernelI32Selective_Scan_bwd_kernel_traitsILi32ELi4ELb0ELb0ELb0ELb0ELb1EfN3c107complexIfEEEEv12SSMParamsBwd)
        /*1e14*/ 	.word	0x00000000


	//----- nvinfo : EIATTR_MIN_STACK_SIZE
	.align		4
.L_1311:
        /*1e18*/ 	.byte	0x04, 0x12
        /*1e1a*/ 	.short	(.L_1313 - .L_1312)
	.align		4
.L_1312:
        /*1e1c*/ 	.word	index@(_Z25selective_scan_bwd_kernelI32Selective_Scan_bwd_kernel_traitsILi32ELi4ELb0ELb0ELb0ELb1ELb0EfN3c107complexIfEEEEv12SSMParamsBwd)
        /*1e20*/ 	.word	0x00000000


	//----- nvinfo : EIATTR_MIN_STACK_SIZE
	.align		4
.L_1313:
        /*1e24*/ 	.byte	0x04, 0x12
        /*1e26*/ 	.short	(.L_1315 - .L_1314)
	.align		4
.L_1314:
        /*1e28*/ 	.word	index@(_Z25selective_scan_bwd_kernelI32Selective_Scan_bwd_kernel_traitsILi32ELi4ELb0ELb0ELb0ELb1ELb1EfN3c107complexIfEEEEv12SSMParamsBwd)
        /*1e2c*/ 	.word	0x00000000


	//----- nvinfo : EIATTR_MIN_STACK_SIZE
	.align		4
.L_1315:
        /*1e30*/ 	.byte	0x04, 0x12
        /*1e32*/ 	.short	(.L_1317 - .L_1316)
	.align		4
.L_1316:
        /*1e34*/ 	.word	index@(_Z25selective_scan_bwd_kernelI32Selective_Scan_bwd_kernel_traitsILi32ELi4ELb0ELb0ELb1ELb0ELb0EfN3c107complexIfEEEEv12SSMParamsBwd)
        /*1e38*/ 	.word	0x00000000


	//----- nvinfo : EIATTR_MIN_STACK_SIZE
	.align		4
.L_1317:
        /*1e3c*/ 	.byte	0x04, 0x12
        /*1e3e*/ 	.short	(.L_1319 - .L_1318)
	.align		4
.L_1318:
        /*1e40*/ 	.word	index@(_Z25selective_scan_bwd_kernelI32Selective_Scan_bwd_kernel_traitsILi32ELi4ELb0ELb0ELb1ELb0ELb1EfN3c107complexIfEEEEv12SSMParamsBwd)
        /*1e44*/ 	.word	0x00000000


	//----- nvinfo : EIATTR_MIN_STACK_SIZE
	.align		4
.L_1319:
        /*1e48*/ 	.byte	0x04, 0x12
        /*1e4a*/ 	.short	(.L_1321 - .L_1320)
	.align		4
.L_1320:
        /*1e4c*/ 	.word	index@(_Z25selective_scan_bwd_kernelI32Selective_Scan_bwd_kernel_traitsILi32ELi4ELb0ELb0ELb1ELb1ELb0EfN3c107complexIfEEEEv12SSMParamsBwd)
        /*1e50*/ 	.word	0x00000000


	//----- nvinfo : EIATTR_MIN_STACK_SIZE
	.align		4
.L_1321:
        /*1e54*/ 	.byte	0x04, 0x12
        /*1e56*/ 	.short	(.L_1323 - .L_1322)
	.align		4
.L_1322:
        /*1e58*/ 	.word	index@(_Z25selective_scan_bwd_kernelI32Selective_Scan_bwd_kernel_traitsILi32ELi4ELb0ELb0ELb1ELb1ELb1EfN3c107complexIfEEEEv12SSMParamsBwd)
        /*1e5c*/ 	.word	0x00000000


	//----- nvinfo : EIATTR_MIN_STACK_SIZE
	.align		4
.L_1323:
        /*1e60*/ 	.byte	0x04, 0x12
        /*1e62*/ 	.short	(.L_1325 - .L_1324)
	.align		4
.L_1324:
        /*1e64*/ 	.word	index@(_Z25selective_scan_bwd_kernelI32Selective_Scan_bwd_kernel_traitsILi32ELi4ELb0ELb1ELb0ELb0ELb0EfN3c107complexIfEEEEv12SSMParamsBwd)
        /*1e68*/ 	.word	0x00000000


	//----- nvinfo : EIATTR_MIN_STACK_SIZE
	.align		4
.L_1325:
        /*1e6c*/ 	.byte	0x04, 0x12
        /*1e6e*/ 	.short	(.L_1327 - .L_1326)
	.align		4
.L_1326:
        /*1e70*/ 	.word	index@(_Z25selective_scan_bwd_kernelI32Selective_Scan_bwd_kernel_traitsILi32ELi4ELb0ELb1ELb0ELb0ELb1EfN3c107complexIfEEEEv12SSMParamsBwd)
        /*1e74*/ 	.word	0x00000000


	//----- nvinfo : EIATTR_MIN_STACK_SIZE
	.align		4
.L_1327:
        /*1e78*/ 	.byte	0x04, 0x12
        /*1e7a*/ 	.short	(.L_1329 - .L_1328)
	.align		4
.L_1328:
        /*1e7c*/ 	.word	index@(_Z25selective_scan_bwd_kernelI32Selective_Scan_bwd_kernel_traitsILi32ELi4ELb0ELb1ELb0ELb1ELb0EfN3c107complexIfEEEEv12SSMParamsBwd)
        /*1e80*/ 	.word	0x00000000


	//----- nvinfo : EIATTR_MIN_STACK_SIZE
	.align		4
.L_1329:
        /*1e84*/ 	.byte	0x04, 0x12
        /*1e86*/ 	.short	(.L_1331 - .L_1330)
	.align		4
.L_1330:
        /*1e88*/ 	.word	index@(_Z25selective_scan_bwd_kernelI32Selective_Scan_bwd_kernel_traitsILi32ELi4ELb0ELb1ELb0ELb1ELb1EfN3c107complexIfEEEEv12SSMParamsBwd)
        /*1e8c*/ 	.word	0x00000000


	//----- nvinfo : EIATTR_MIN_STACK_SIZE
	.align		4
.L_1331:
        /*1e90*/ 	.byte	0x04, 0x12
        /*1e92*/ 	.short	(.L_1333 - .L_1332)
	.align		4
.L_1332:
        /*1e94*/ 	.word	index@(_Z25selective_scan_bwd_kernelI32Selective_Scan_bwd_kernel_traitsILi32ELi4ELb0ELb1ELb1ELb0ELb0EfN3c107complexIfEEEEv12SSMParamsBwd)
        /*1e98*/ 	.word	0x00000000


	//----- nvinfo : EIATTR_MIN_STACK_SIZE
	.align		4
.L_1333:
        /*1e9c*/ 	.byte	0x04, 0x12
        /*1e9e*/ 	.short	(.L_1335 - .L_1334)
	.align		4
.L_1334:
        /*1ea0*/ 	.word	index@(_Z25selective_scan_bwd_kernelI32Selective_Scan_bwd_kernel_traitsILi32ELi4ELb0ELb1ELb1ELb0ELb1EfN3c107complexIfEEEEv12SSMParamsBwd)
        /*1ea4*/ 	.word	0x00000000


	//----- nvinfo : EIATTR_MIN_STACK_SIZE
	.align		4
.L_1335:
        /*1ea8*/ 	.byte	0x04, 0x12
        /*1eaa*/ 	.short	(.L_1337 - .L_1336)
	.align		4
.L_1336:
        /*1eac*/ 	.word	index@(_Z25selective_scan_bwd_kernelI32Selective_Scan_bwd_kernel_traitsILi32ELi4ELb0ELb1ELb1ELb1ELb0EfN3c107complexIfEEEEv12SSMParamsBwd)
        /*1eb0*/ 	.word	0x00000000


	//----- nvinfo : EIATTR_MIN_STACK_SIZE
	.align		4
.L_1337:
        /*1eb4*/ 	.byte	0x04, 0x12
        /*1eb6*/ 	.short	(.L_1339 - .L_1338)
	.align		4
.L_1338:
        /*1eb8*/ 	.word	index@(_Z25selective_scan_bwd_kernelI32Selective_Scan_bwd_kernel_traitsILi32ELi4ELb0ELb1ELb1ELb1ELb1EfN3c107complexIfEEEEv12SSMParamsBwd)
        /*1ebc*/ 	.word	0x00000000


	//----- nvinfo : EIATTR_MIN_STACK_SIZE
	.align		4
.L_1339:
        /*1ec0*/ 	.byte	0x04, 0x12
        /*1ec2*/ 	.short	(.L_1341 - .L_1340)
	.align		4
.L_1340:
        /*1ec4*/ 	.word	index@(_Z25selective_scan_bwd_kernelI32Selective_Scan_bwd_kernel_traitsILi32ELi4ELb1ELb0ELb0ELb0ELb0EfN3c107complexIfEEEEv12SSMParamsBwd)
        /*1ec8*/ 	.word	0x00000000


	//----- nvinfo : EIATTR_MIN_STACK_SIZE
	.align		4
.L_1341:
        /*1ecc*/ 	.byte	0x04, 0x12
        /*1ece*/ 	.short	(.L_1343 - .L_1342)
	.align		4
.L_1342:
        /*1ed0*/ 	.word	index@(_Z25selective_scan_bwd_kernelI32Selective_Scan_bwd_kernel_traitsILi32ELi4ELb1ELb0ELb0ELb0ELb1EfN3c107complexIfEEEEv12SSMParamsBwd)
        /*1ed4*/ 	.word	0x00000000


	//----- nvinfo : EIATTR_MIN_STACK_SIZE
	.align		4
.L_1343:
        /*1ed8*/ 	.byte	0x04, 0x12
        /*1eda*/ 	.short	(.L_1345 - .L_1344)
	.align		4
.L_1344:
        /*1edc*/ 	.word	index@(_Z25selective_scan_bwd_kernelI32Selective_Scan_bwd_kernel_traitsILi32ELi4ELb1ELb0ELb0ELb1ELb0EfN3c107complexIfEEEEv12SSMParamsBwd)
        /*1ee0*/ 	.word	0x00000000


	//----- nvinfo : EIATTR_MIN_STACK_SIZE
	.align		4
.L_1345:
        /*1ee4*/ 	.byte	0x04, 0x12
        /*1ee6*/ 	.short	(.L_1347 - .L_1346)
	.align		4
.L_1346:
        /*1ee8*/ 	.word	index@(_Z25selective_scan_bwd_kernelI32Selective_Scan_bwd_kernel_traitsILi32ELi4ELb1ELb0ELb0ELb1ELb1EfN3c107complexIfEEEEv12SSMParamsBwd)
        /*1eec*/ 	.word	0x00000000


	//----- nvinfo : EIATTR_MIN_STACK_SIZE
	.align		4
.L_1347:
        /*1ef0*/ 	.byte	0x04, 0x12
        /*1ef2*/ 	.short	(.L_1349 - .L_1348)
	.align		4
.L_1348:
        /*1ef4*/ 	.word	index@(_Z25selective_scan_bwd_kernelI32Selective_Scan_bwd_kernel_traitsILi32ELi4ELb1ELb0ELb1ELb0ELb0EfN3c107complexIfEEEEv12SSMParamsBwd)
        /*1ef8*/ 	.word	0x00000000


	//----- nvinfo : EIATTR_MIN_STACK_SIZE
	.align		4
.L_1349:
        /*1efc*/ 	.byte	0x04, 0x12
        /*1efe*/ 	.short	(.L_1351 - .L_1350)
	.align		4
.L_1350:
        /*1f00*/ 	.word	index@(_Z25selective_scan_bwd_kernelI32Selective_Scan_bwd_kernel_traitsILi32ELi4ELb1ELb0ELb1ELb0ELb1EfN3c107complexIfEEEEv12SSMParamsBwd)
        /*1f04*/ 	.word	0x00000000


	//----- nvinfo : EIATTR_MIN_STACK_SIZE
	.align		4
.L_1351:
        /*1f08*/ 	.byte	0x04, 0x12
        /*1f0a*/ 	.short	(.L_1353 - .L_1352)
	.align		4
.L_1352:
        /*1f0c*/ 	.word	index@(_Z25selective_scan_bwd_kernelI32Selective_Scan_bwd_kernel_traitsILi32ELi4ELb1ELb0ELb1ELb1ELb0EfN3c107complexIfEEEEv12SSMParamsBwd)
        /*1f10*/ 	.word	0x00000000


	//----- nvinfo : EIATTR_MIN_STACK_SIZE
	.align		4
.L_1353:
        /*1f14*/ 	.byte	0x04, 0x12
        /*1f16*/ 	.short	(.L_1355 - .L_1354)
	.align		4
.L_1354:
        /*1f18*/ 	.word	index@(_Z25selective_scan_bwd_kernelI32Selective_Scan_bwd_kernel_traitsILi32ELi4ELb1ELb0ELb1ELb1ELb1EfN3c107complexIfEEEEv12SSMParamsBwd)
        /*1f1c*/ 	.word	0x00000000


	//----- nvinfo : EIATTR_MIN_STACK_SIZE
	.align		4
.L_1355:
        /*1f20*/ 	.byte	0x04, 0x12
        /*1f22*/ 	.short	(.L_1357 - .L_1356)
	.align		4
.L_1356:
        /*1f24*/ 	.word	index@(_Z25selective_scan_bwd_kernelI32Selective_Scan_bwd_kernel_traitsILi32ELi4ELb1ELb1ELb0ELb0ELb0EfN3c107complexIfEEEEv12SSMParamsBwd)
        /*1f28*/ 	.word	0x00000000


	//----- nvinfo : EIATTR_MIN_STACK_SIZE
	.align		4
.L_1357:
        /*1f2c*/ 	.byte	0x04, 0x12
        /*1f2e*/ 	.short	(.L_1359 - .L_1358)
	.align		4
.L_1358:
        /*1f30*/ 	.word	index@(_Z25selective_scan_bwd_kernelI32Selective_Scan_bwd_kernel_traitsILi32ELi4ELb1ELb1ELb0ELb0ELb1EfN3c107complexIfEEEEv12SSMParamsBwd)
        /*1f34*/ 	.word	0x00000000


	//----- nvinfo : EIATTR_MIN_STACK_SIZE
	.align		4
.L_1359:
        /*1f38*/ 	.byte	0x04, 0x12
        /*1f3a*/ 	.short	(.L_1361 - .L_1360)
	.align		4
.L_1360:
        /*1f3c*/ 	.word	index@(_Z25selective_scan_bwd_kernelI32Selective_Scan_bwd_kernel_traitsILi32ELi4ELb1ELb1ELb0ELb1ELb0EfN3c107complexIfEEEEv12SSMParamsBwd)
        /*1f40*/ 	.word	0x00000000


	//----- nvinfo : EIATTR_MIN_STACK_SIZE
	.align		4
.L_1361:
        /*1f44*/ 	.byte	0x04, 0x12
        /*1f46*/ 	.short	(.L_1363 - .L_1362)
	.align		4
.L_1362:
        /*1f48*/ 	.word	index@(_Z25selective_scan_bwd_kernelI32Selective_Scan_bwd_kernel_traitsILi32ELi4ELb1ELb1ELb0ELb1ELb1EfN3c107complexIfEEEEv12SSMParamsBwd)
        /*1f4c*/ 	.word	0x00000000


	//----- nvinfo : EIATTR_MIN_STACK_SIZE
	.align		4
.L_1363:
        /*1f50*/ 	.byte	0x04, 0x12
        /*1f52*/ 	.short	(.L_1365 - .L_1364)
	.align		4
.L_1364:
        /*1f54*/ 	.word	index@(_Z25selective_scan_bwd_kernelI32Selective_Scan_bwd_kernel_traitsILi32ELi4ELb1ELb1ELb1ELb0ELb0EfN3c107complexIfEEEEv12SSMParamsBwd)
        /*1f58*/ 	.word	0x00000000


	//----- nvinfo : EIATTR_MIN_STACK_SIZE
	.align		4
.L_1365:
        /*1f5c*/ 	.byte	0x04, 0x12
        /*1f5e*/ 	.short	(.L_1367 - .L_1366)
	.align		4
.L_1366:
        /*1f60*/ 	.word	index@(_Z25selective_scan_bwd_kernelI32Selective_Scan_bwd_kernel_traitsILi32ELi4ELb1ELb1ELb1ELb0ELb1EfN3c107complexIfEEEEv12SSMParamsBwd)
        /*1f64*/ 	.word	0x00000000


	//----- nvinfo : EIATTR_MIN_STACK_SIZE
	.align		4
.L_1367:
        /*1f68*/ 	.byte	0x04, 0x12
        /*1f6a*/ 	.short	(.L_1369 - .L_1368)
	.align		4
.L_1368:
        /*1f6c*/ 	.word	index@(_Z25selective_scan_bwd_kernelI32Selective_Scan_bwd_kernel_traitsILi32ELi4ELb1ELb1ELb1ELb1ELb0EfN3c107complexIfEEEEv12SSMParamsBwd)
        /*1f70*/ 	.word	0x00000000


	//----- nvinfo : EIATTR_MIN_STACK_SIZE
	.align		4
.L_1369:
        /*1f74*/ 	.byte	0x04, 0x12
        /*1f76*/ 	.short	(.L_1371 - .L_1370)
	.align		4
.L_1370:
        /*1f78*/ 	.word	index@(_Z25selective_scan_bwd_kernelI32Selective_Scan_bwd_kernel_traitsILi32ELi4ELb1ELb1ELb1ELb1ELb1EfN3c107complexIfEEEEv12SSMParamsBwd)
        /*1f7c*/ 	.word	0x00000000
.L_1371:


//--------------------- .nv.info._Z25selective_scan_bwd_kernelI32Selective_Scan_bwd_kernel_traitsILi128ELi16ELb0ELb0ELb0ELb0ELb0EfN3c107complexIfEEEEv12SSMParamsBwd --------------------------
	.section	.nv.info._Z25selective_scan_bwd_kernelI32Selective_Scan_bwd_kernel_traitsILi128ELi16ELb0ELb0ELb0ELb0ELb0EfN3c107complexIfEEEEv12SSMParamsBwd,"",@"SHT_CUDA_INFO"
	.sectionflags	@""
	.align	4


	//----- nvinfo : EIATTR_CUDA_API_VERSION
	.align		4
        /*0000*/ 	.byte	0x04, 0x37
        /*0002*/ 	.short	(.L_1373 - .L_1372)
.L_1372:
        /*0004*/ 	.word	0x00000082


	//----- nvinfo : EIATTR_SW2861232_WAR
	.align		4
.L_1373:
        /*0008*/ 	.byte	0x01, 0x35
	.zero		2


	//----- nvinfo : EIATTR_PARAM_CBANK
	.align		4
        /*000c*/ 	.byte	0x04, 0x0a
        /*000e*/ 	.short	(.L_1375 - .L_1374)
	.align		4
.L_1374:
        /*0010*/ 	.word	index@(.nv.constant0._Z25selective_scan_bwd_kernelI32Selective_Scan_bwd_kernel_traitsILi128ELi16ELb0ELb0ELb0ELb0ELb0EfN3c107complexIfEEEEv12SSMParamsBwd)
        /*0014*/ 	.short	0x0160
        /*0016*/ 	.short	0x01f0


	//----- nvinfo : EIATTR_CBANK_PARAM_SIZE
	.align		4
.L_1375:
        /*0018*/ 	.byte	0x03, 0x19
        /*001a*/ 	.short	0x01f0


	//----- nvinfo : EIATTR_KPARAM_INFO
	.align		4
        /*001c*/ 	.byte	0x04, 0x17
        /*001e*/ 	.short	(.L_1377 - .L_1376)
.L_1376:
        /*0020*/ 	.word	0x00000000
        /*0024*/ 	.short	0x0000
        /*0026*/ 	.short	0x0000
        /*0028*/ 	.byte	0x00, 0xf0, 0xc1, 0x07


	//----- nvinfo : EIATTR_MAXREG_COUNT
	.align		4
.L_1377:
        /*002c*/ 	.byte	0x03, 0x1b
        /*002e*/ 	.short	0x00ff


	//----- nvinfo : EIATTR_NUM_BARRIERS
	.align		4
        /*0030*/ 	.byte	0x02, 0x4c
        /*0032*/ 	.byte	0x01
	.zero		1


	//----- nvinfo : EIATTR_MERCURY_ISA_VERSION
	.align		4
        /*0034*/ 	.byte	0x03, 0x5f
        /*0036*/ 	.short	0x0000


	//----- nvinfo : EIATTR_COOP_GROUP_MASK_REGIDS
	.align		4
        /*0038*/ 	.byte	0x04, 0x29
        /*003a*/ 	.short	(.L_1379 - .L_1378)


	//   ....[0]....
.L_1378:
        /*003c*/ 	.word	0xffffffff


	//   ....[1]....
        /*0040*/ 	.word	0xffffffff


	//   ....[2]....
        /*0044*/ 	.word	0xffffffff


	//   ....[3]....
        /*0048*/ 	.word	0xffffffff


	//   ....[4]....
        /*004c*/ 	.word	0xffffffff


	//   ....[5]....
        /*0050*/ 	.word	0xffffffff


	//   ....[6]....
        /*0054*/ 	.word	0xffffffff


	//   ....[7]....
        /*0058*/ 	.word	0xffffffff


	//   ....[8]....
        /*005c*/ 	.word	0xffffffff


	//   ....[9]....
        /*0060*/ 	.word	0xffffffff


	//   ....[10]....
        /*0064*/ 	.word	0xffffffff


	//   ....[11]....
        /*0068*/ 	.word	0xffffffff


	//   ....[12]....
        /*006c*/ 	.word	0xffffffff


	//   ....[13]....
        /*0070*/ 	.word	0xffffffff


	//   ....[14]....
        /*0074*/ 	.word	0xffffffff


	//   ....[15]....
        /*0078*/ 	.word	0xffffffff


	//   ....[16]....
        /*007c*/ 	.word	0xffffffff


	//   ....[17]....
        /*0080*/ 	.word	0xffffffff


	//   ....[18]....
        /*0084*/ 	.word	0xffffffff


	//   ....[19]....
        /*0088*/ 	.word	0xffffffff


	//   ....[20]....
        /*008c*/ 	.word	0xffffffff


	//   ....[21]....
        /*0090*/ 	.word	0xffffffff


	//   ....[22]....
        /*0094*/ 	.word	0xffffffff


	//   ....[23]....
        /*0098*/ 	.word	0xffffffff


	//   ....[24]....
        /*009c*/ 	.word	0xffffffff


	//   ....[25]....
        /*00a0*/ 	.word	0xffffffff


	//   ....[26]....
        /*00a4*/ 	.word	0xffffffff


	//   ....[27]....
        /*00a8*/ 	.word	0xffffffff


	//   ....[28]....
        /*00ac*/ 	.word	0xffffffff


	//   ....[29]....
        /*00b0*/ 	.word	0xffffffff


	//   ....[30]....
        /*00b4*/ 	.word	0xffffffff


	//   ....[31]....
        /*00b8*/ 	.word	0xffffffff


	//   ....[32]....
        /*00bc*/ 	.word	0xffffffff


	//   ....[33]....
        /*00c0*/ 	.word	0xffffffff


	//   ....[34]....
        /*00c4*/ 	.word	0xffffffff


	//   ....[35]....
        /*00c8*/ 	.word	0xffffffff


	//   ....[36]....
        /*00cc*/ 	.word	0xffffffff


	//   ....[37]....
        /*00d0*/ 	.word	0xffffffff


	//   ....[38]....
        /*00d4*/ 	.word	0xffffffff


	//   ....[39]....
        /*00d8*/ 	.word	0xffffffff


	//   ....[40]....
        /*00dc*/ 	.word	0xffffffff


	//   ....[41]....
        /*00e0*/ 	.word	0xffffffff


	//   ....[42]....
        /*00e4*/ 	.word	0xffffffff


	//   ....[43]....
        /*00e8*/ 	.word	0xffffffff


	//   ....[44]....
        /*00ec*/ 	.word	0xffffffff


	//   ....[45]....
        /*00f0*/ 	.word	0xffffffff


	//   ....[46]....
        /*00f4*/ 	.word	0xffffffff


	//   ....[47]....
        /*00f8*/ 	.word	0xffffffff


	//   ....[48]....
        /*00fc*/ 	.word	0xffffffff


	//   ....[49]....
        /*0100*/ 	.word	0xffffffff


	//   ....[50]....
        /*0104*/ 	.word	0xffffffff


	//   ....[51]....
        /*0108*/ 	.word	0xffffffff


	//   ....[52]....
        /*010c*/ 	.word	0xffffffff


	//   ....[53]....
        /*0110*/ 	.word	0xffffffff


	//   ....[54]....
        /*0114*/ 	.word	0xffffffff


	//   ....[55]....
        /*0118*/ 	.word	0xffffffff


	//   ....[56]....
        /*011c*/ 	.word	0xffffffff


	//   ....[57]....
        /*0120*/ 	.word	0xffffffff


	//   ....[58]....
        /*0124*/ 	.word	0xffffffff


	//   ....[59]....
        /*0128*/ 	.word	0xffffffff


	//   ....[60]....
        /*012c*/ 	.word	0xffffffff


	//   ....[61]....
        /*0130*/ 	.word	0xffffffff


	//   ....[62]....
        /*0134*/ 	.word	0xffffffff


	//   ....[63]....
        /*0138*/ 	.word	0xffffffff


	//   ....[64]....
        /*013c*/ 	.word	0xffffffff


	//   ....[65]....
        /*0140*/ 	.word	0xffffffff


	//   ....[66]....
        /*0144*/ 	.word	0xffffffff


	//   ....[67]....
        /*0148*/ 	.word	0xffffffff


	//   ....[68]....
        /*014c*/ 	.word	0xffffffff


	//   ....[69]....
        /*0150*/ 	.word	0xffffffff


	//   ....[70]....
        /*0154*/ 	.word	0xffffffff


	//   ....[71]....
        /*0158*/ 	.word	0xffffffff


	//   ....[72]....
        /*015c*/ 	.word	0xffffffff


	//   ....[73]....
        /*0160*/ 	.word	0xffffffff


	//   ....[74]....
        /*0164*/ 	.word	0xffffffff


	//   ....[75]....
        /*0168*/ 	.word	0xffffffff


	//   ....[76]....
        /*016c*/ 	.word	0xffffffff


	//   ....[77]....
        /*0170*/ 	.word	0xffffffff


	//   ....[78]....
        /*0174*/ 	.word	0xffffffff


	//   ....[79]....
        /*0178*/ 	.word	0xffffffff


	//   ....[80]....
        /*017c*/ 	.word	0xffffffff


	//   ....[81]....
        /*0180*/ 	.word	0xffffffff


	//   ....[82]....
        /*0184*/ 	.word	0xffffffff


	//   ....[83]....
        /*0188*/ 	.word	0xffffffff


	//   ....[84]....
        /*018c*/ 	.word	0xffffffff


	//   ....[85]....
        /*0190*/ 	.word	0xffffffff


	//   ....[86]....
        /*0194*/ 	.word	0xffffffff


	//   ....[87]....
        /*0198*/ 	.word	0xffffffff


	//   ....[88]....
        /*019c*/ 	.word	0xffffffff


	//   ....[89]....
        /*01a0*/ 	.word	0xffffffff


	//   ....[90]....
        /*01a4*/ 	.word	0xffffffff


	//   ....[91]....
        /*01a8*/ 	.word	0xffffffff


	//   ....[92]....
        /*01ac*/ 	.word	0xffffffff


	//   ....[93]....
        /*01b0*/ 	.word	0xffffffff


	//   ....[94]....
        /*01b4*/ 	.word	0xffffffff


	//   ....[95]....
        /*01b8*/ 	.word	0xffffffff


	//   ....[96]....
        /*01bc*/ 	.word	0xffffffff


	//   ....[97]....
        /*01c0*/ 	.word	0xffffffff


	//   ....[98]....
        /*01c4*/ 	.word	0xffffffff


	//   ....[99]....
        /*01c8*/ 	.word	0xffffffff


	//   ....[100]....
        /*01cc*/ 	.word	0xffffffff


	//   ....[101]....
        /*01d0*/ 	.word	0xffffffff


	//   ....[102]....
        /*01d4*/ 	.word	0xffffffff


	//   ....[103]....
        /*01d8*/ 	.word	0xffffffff


	//   ....[104]....
        /*01dc*/ 	.word	0xffffffff


	//   ....[105]....
        /*01e0*/ 	.word	0xffffffff


	//   ....[106]....
        /*01e4*/ 	.word	0xffffffff


	//   ....[107]....
        /*01e8*/ 	.word	0xffffffff


	//   ....[108]....
        /*01ec*/ 	.word	0xffffffff


	//   ....[109]....
        /*01f0*/ 	.word	0xffffffff


	//   ....[110]....
        /*01f4*/ 	.word	0xffffffff


	//   ....[111]....
        /*01f8*/ 	.word	0xffffffff


	//   ....[112]....
        /*01fc*/ 	.word	0xffffffff


	//   ....[113]....
        /*0200*/ 	.word	0xffffffff


	//   ....[114]....
        /*0204*/ 	.word	0xffffffff


	//   ....[115]....
        /*0208*/ 	.word	0xffffffff


	//   ....[116]....
        /*020c*/ 	.word	0xffffffff


	//   ....[117]....
        /*0210*/ 	.word	0xffffffff


	//   ....[118]....
        /*0214*/ 	.word	0xffffffff


	//   ....[119]....
        /*0218*/ 	.word	0xffffffff


	//   ....[120]....
        /*021c*/ 	.word	0xffffffff


	//   ....[121]....
        /*0220*/ 	.word	0xffffffff


	//   ....[122]....
        /*0224*/ 	.word	0xffffffff


	//   ....[123]....
        /*0228*/ 	.word	0xffffffff


	//   ....[124]....
        /*022c*/ 	.word	0xffffffff


	//   ....[125]....
        /*0230*/ 	.word	0xffffffff


	//   ....[126]....
        /*0234*/ 	.word	0xffffffff


	//   ....[127]....
        /*0238*/ 	.word	0xffffffff


	//   ....[128]....
        /*023c*/ 	.word	0xffffffff


	//   ....[129]....
        /*0240*/ 	.word	0xffffffff


	//   ....[130]....
        /*0244*/ 	.word	0xffffffff


	//   ....[131]....
        /*0248*/ 	.word	0xffffffff


	//   ....[132]....
        /*024c*/ 	.word	0xffffffff


	//   ....[133]....
        /*0250*/ 	.word	0xffffffff


	//   ....[134]....
        /*0254*/ 	.word	0xffffffff


	//   ....[135]....
        /*0258*/ 	.word	0xffffffff


	//   ....[136]....
        /*025c*/ 	.word	0xffffffff


	//   ....[137]....
        /*0260*/ 	.word	0xffffffff


	//   ....[138]....
        /*0264*/ 	.word	0xffffffff


	//   ....[139]....
        /*0268*/ 	.word	0xffffffff


	//   ....[140]....
        /*026c*/ 	.word	0xffffffff


	//   ....[141]....
        /*0270*/ 	.word	0xffffffff


	//   ....[142]....
        /*0274*/ 	.word	0xffffffff


	//   ....[143]....
        /*0278*/ 	.word	0xffffffff


	//   ....[144]....
        /*027c*/ 	.word	0xffffffff


	//   ....[145]....
        /*0280*/ 	.word	0xffffffff


	//   ....[146]....
        /*0284*/ 	.word	0xffffffff


	//   ....[147]....
        /*0288*/ 	.word	0xffffffff


	//   ....[148]....
        /*028c*/ 	.word	0xffffffff


	//   ....[149]....
        /*0290*/ 	.word	0xffffffff


	//   ....[150]....
        /*0294*/ 	.word	0xffffffff


	//   ....[151]....
        /*0298*/ 	.word	0xffffffff


	//   ....[152]....
        /*029c*/ 	.word	0xffffffff


	//   ....[153]....
        /*02a0*/ 	.word	0xffffffff


	//   ....[154]....
        /*02a4*/ 	.word	0xffffffff


	//   ....[155]....
        /*02a8*/ 	.word	0xffffffff


	//   ....[156]....
        /*02ac*/ 	.word	0xffffffff


	//   ....[157]....
        /*02b0*/ 	.word	0xffffffff


	//   ....[158]....
        /*02b4*/ 	.word	0xffffffff


	//----- nvinfo : EIATTR_COOP_GROUP_INSTR_OFFSETS
	.align		4
.L_1379:
        /*02b8*/ 	.byte	0x04, 0x28
        /*02ba*/ 	.short	(.L_1381 - .L_1380)


	//   ....[0]....
.L_1380:
        /*02bc*/ 	.word	0x00000fc0


	//   ....[1]....
        /*02c0*/ 	.word	0x00001430


	//   ....[2]....
        /*02c4*/ 	.word	0x000018d0


	//   ....[3]....
        /*02c8*/ 	.word	0x00003cc0


	//   ....[4]....
        /*02cc*/ 	.word	0x00003ce0


	//   ....[5]....
        /*02d0*/ 	.word	0x00003d10


	//   ....[6]....
        /*02d4*/ 	.word	0x00003d20


	//   ....[7]....
        /*02d8*/ 	.word	0x00003dd0


	//   ....[8]....
        /*02dc*/ 	.word	0x00003df0


	//   ....[9]....
        /*02e0*/ 	.word	0x00003e00


	//   ....[10]....
        /*02e4*/ 	.word	0x00003e10


	//   ....[11]....
        /*02e8*/ 	.word	0x00003ed0


	//   ....[12]....
        /*02ec*/ 	.word	0x00003ef0


	//   ....[13]....
        /*02f0*/ 	.word	0x00003f00


	//   ....[14]....
        /*02f4*/ 	.word	0x00003f10


	//   ....[15]....
        /*02f8*/ 	.word	0x00003fd0


	//   ....[16]....
        /*02fc*/ 	.word	0x00003ff0


	//   ....[17]....
        /*0300*/ 	.word	0x00004000


	//   ....[18]....
        /*0304*/ 	.word	0x00004010


	//   ....[19]....
        /*0308*/ 	.word	0x000040d0


	//   ....[20]....
        /*030c*/ 	.word	0x000040e0


	//   ....[21]....
        /*0310*/ 	.word	0x000040f0


	//   ....[22]....
        /*0314*/ 	.word	0x00004100


	//   ....[23]....
        /*0318*/ 	.word	0x00004260


	//   ....[24]....
        /*031c*/ 	.word	0x000042d0


	//   ....[25]....
        /*0320*/ 	.word	0x00004340


	//   ....[26]....
        /*0324*/ 	.word	0x000043b0


	//   ....[27]....
        /*0328*/ 	.word	0x000043d0


	//   ....[28]....
        /*032c*/ 	.word	0x000043e0


	//   ....[29]....
        /*0330*/ 	.word	0x000043f0


	//   ....[30]....
        /*0334*/ 	.word	0x00004400


	//   ....[31]....
        /*0338*/ 	.word	0x00004410


	//   ....[32]....
        /*033c*/ 	.word	0x00004420


	//   ....[33]....
        /*0340*/ 	.word	0x00004430


	//   ....[34]....
        /*0344*/ 	.word	0x00004440


	//   ....[35]....
        /*0348*/ 	.word	0x00005a20


	//   ....[36]....
        /*034c*/ 	.word	0x00005a40


	//   ....[37]....
        /*0350*/ 	.word	0x00005a50


	//   ....[38]....
        /*0354*/ 	.word	0x00005a60


	//   ....[39]....
        /*0358*/ 	.word	0x00005b80


	//   ....[40]....
        /*035c*/ 	.word	0x00005b90


	//   ....[41]....
        /*0360*/ 	.word	0x00005ba0


	//   ....[42]....
        /*0364*/ 	.word	0x00005bb0


	//   ....[43]....
        /*0368*/ 	.word	0x00005cd0


	//   ....[44]....
        /*036c*/ 	.word	0x00005cf0


	//   ....[45]....
        /*0370*/ 	.word	0x00005d00


	//   ....[46]....
        /*0374*/ 	.word	0x00005d10


	//   ....[47]....
        /*0378*/ 	.word	0x00005e30


	//   ....[48]....
        /*037c*/ 	.word	0x00005e40


	//   ....[49]....
        /*0380*/ 	.word	0x00005e50


	//   ....[50]....
        /*0384*/ 	.word	0x00005e60


	//   ....[51]....
        /*0388*/ 	.word	0x00005f80


	//   ....[52]....
        /*038c*/ 	.word	0x00005fa0


	//   ....[53]....
        /*0390*/ 	.word	0x00005fb0


	//   ....[54]....
        /*0394*/ 	.word	0x00005fc0


	//   ....[55]....
        /*0398*/ 	.word	0x000060c0


	//   ....[56]....
        /*039c*/ 	.word	0x000060d0


	//   ....[57]....
        /*03a0*/ 	.word	0x000060e0


	//   ....[58]....
        /*03a4*/ 	.word	0x000060f0


	//   ....[59]....
        /*03a8*/ 	.word	0x00006100


	//   ....[60]....
        /*03ac*/ 	.word	0x00006110


	//   ....[61]....
        /*03b0*/ 	.word	0x00006120


	//   ....[62]....
        /*03b4*/ 	.word	0x00006150


	//   ....[63]....
        /*03b8*/ 	.word	0x00006180


	//   ....[64]....
        /*03bc*/ 	.word	0x000061b0


	//   ....[65]....
        /*03c0*/ 	.word	0x000061d0


	//   ....[66]....
        /*03c4*/ 	.word	0x000061e0


	//   ....[67]....
        /*03c8*/ 	.word	0x000078d0


	//   ....[68]....
        /*03cc*/ 	.word	0x00007910


	//   ....[69]....
        /*03d0*/ 	.word	0x00007960


	//   ....[70]....
        /*03d4*/ 	.word	0x00007990


	//   ....[71]....
        /*03d8*/ 	.word	0x00007a60


	//   ....[72]....
        /*03dc*/ 	.word	0x00007a90


	//   ....[73]....
        /*03e0*/ 	.word	0x00007ad0


	//   ....[74]....
        /*03e4*/ 	.word	0x00007b00


	//   ....[75]....
        /*03e8*/ 	.word	0x00007bd0


	//   ....[76]....
        /*03ec*/ 	.word	0x00007c10


	//   ....[77]....
        /*03f0*/ 	.word	0x00007c40


	//   ....[78]....
        /*03f4*/ 	.word	0x00007c70


	//   ....[79]....
        /*03f8*/ 	.word	0x00007d30


	//   ....[80]....
        /*03fc*/ 	.word	0x00007d60


	//   ....[81]....
        /*0400*/ 	.word	0x00007da0


	//   ....[82]....
        /*0404*/ 	.word	0x00007dd0


	//   ....[83]....
        /*0408*/ 	.word	0x00007f20


	//   ....[84]....
        /*040c*/ 	.word	0x00007f60


	//   ....[85]....
        /*0410*/ 	.word	0x00007f90


	//   ....[86]....
        /*0414*/ 	.word	0x00007fc0


	//   ....[87]....
        /*0418*/ 	.word	0x000088d0


	//   ....[88]....
        /*041c*/ 	.word	0x000092c0


	//   ....[89]....
        /*0420*/ 	.word	0x00009910


	//   ....[90]....
        /*0424*/ 	.word	0x00009970


	//   ....[91]....
        /*0428*/ 	.word	0x000099c0


	//   ....[92]....
        /*042c*/ 	.word	0x000099e0


	//   ....[93]....
        /*0430*/ 	.word	0x00009a00


	//   ....[94]....
        /*0434*/ 	.word	0x00009b20


	//   ....[95]....
        /*0438*/ 	.word	0x00009b70


	//   ....[96]....
        /*043c*/ 	.word	0x00009bc0


	//   ....[97]....
        /*0440*/ 	.word	0x00009be0


	//   ....[98]....
        /*0444*/ 	.word	0x00009c00


	//   ....[99]....
        /*0448*/ 	.word	0x0000a3e0


	//   ....[100]....
        /*044c*/ 	.word	0x0000a460


	//   ....[101]....
        /*0450*/ 	.word	0x0000a4d0


	//   ....[102]....
        /*0454*/ 	.word	0x0000a540


	//   ....[103]....
        /*0458*/ 	.word	0x0000a690


	//   ....[104]....
        /*045c*/ 	.word	0x0000a700


	//   ....[105]....
        /*0460*/ 	.word	0x0000a770


	//   ....[106]....
        /*0464*/ 	.word	0x0000a7e0


	//   ....[107]....
        /*0468*/ 	.word	0x0000a900


	//   ....[108]....
        /*046c*/ 	.word	0x0000a970


	//   ....[109]....
        /*0470*/ 	.word	0x0000a9e0


	//   ....[110]....
        /*0474*/ 	.word	0x0000aa50


	//   ....[111]....
        /*0478*/ 	.word	0x0000ab80


	//   ....[112]....
        /*047c*/ 	.word	0x0000abf0


	//   ....[113]....
        /*0480*/ 	.word	0x0000ac60


	//   ....[114]....
        /*0484*/ 	.word	0x0000acd0


	//   ....[115]....
        /*0488*/ 	.word	0x0000ae00


	//   ....[116]....
        /*048c*/ 	.word	0x0000ae70


	//   ....[117]....
        /*0490*/ 	.word	0x0000aee0


	//   ....[118]....
        /*0494*/ 	.word	0x0000af50


	//   ....[119]....
        /*0498*/ 	.word	0x0000afc0


	//   ....[120]....
        /*049c*/ 	.word	0x0000b030


	//   ....[121]....
        /*04a0*/ 	.word	0x0000b0a0


	//   ....[122]....
        /*04a4*/ 	.word	0x0000b110


	//   ....[123]....
        /*04a8*/ 	.word	0x0000b1a0


	//   ....[124]....
        /*04ac*/ 	.word	0x0000b210


	//   ....[125]....
        /*04b0*/ 	.word	0x0000b280


	//   ....[126]....
        /*04b4*/ 	.word	0x0000b2f0


	//   ....[127]....
        /*04b8*/ 	.word	0x0000b360


	//   ....[128]....
        /*04bc*/ 	.word	0x0000b3e0


	//   ....[129]....
        /*04c0*/ 	.word	0x0000b450


	//   ....[130]....
        /*04c4*/ 	.word	0x0000b4c0


	//   ....[131]....
        /*04c8*/ 	.word	0x0000b530


	//   ....[132]....
        /*04cc*/ 	.word	0x0000b5a0


	//   ....[133]....
        /*04d0*/ 	.word	0x0000b610


	//   ....[134]....
        /*04d4*/ 	.word	0x0000b680


	//   ....[135]....
        /*04d8*/ 	.word	0x0000b6f0


	//   ....[136]....
        /*04dc*/ 	.word	0x0000b770


	//   ....[137]....
        /*04e0*/ 	.word	0x0000b7e0


	//   ....[138]....
        /*04e4*/ 	.word	0x0000b850


	//   ....[139]....
        /*04e8*/ 	.word	0x0000b8c0


	//   ....[140]....
        /*04ec*/ 	.word	0x0000b930


	//   ....[141]....
        /*04f0*/ 	.word	0x0000b9a0


	//   ....[142]....
        /*04f4*/ 	.word	0x0000ba10


	//   ....[143]....
        /*04f8*/ 	.word	0x0000ba80


	//   ....[144]....
        /*04fc*/ 	.word	0x0000bb00


	//   ....[145]....
        /*0500*/ 	.word	0x0000bb70


	//   ....[146]....
        /*0504*/ 	.word	0x0000bbe0


	//   ....[147]....
        /*0508*/ 	.word	0x0000bc50


	//   ....[148]....
        /*050c*/ 	.word	0x0000bcc0


	//   ....[149]....
        /*0510*/ 	.word	0x0000bd30


	//   ....[150]....
        /*0514*/ 	.word	0x0000bda0


	//   ....[151]....
        /*0518*/ 	.word	0x0000be10


	//   ....[152]....
        /*051c*/ 	.word	0x0000be80


	//   ....[153]....
        /*0520*/ 	.word	0x0000bef0


	//   ....[154]....
        /*0524*/ 	.word	0x0000bf60


	//   ....[155]....
        /*0528*/ 	.word	0x0000c050


	//   ....[156]....
        /*052c*/ 	.word	0x0000c0c0


	//   ....[157]....
        /*0530*/ 	.word	0x0000c130


	//   ....[158]....
        /*0534*/ 	.word	0x0000c1a0


	//----- nvinfo : EIATTR_EXIT_INSTR_OFFSETS
	.align		4
.L_1381:
        /*0538*/ 	.byte	0x04, 0x1c
        /*053a*/ 	.short	(.L_1383 - .L_1382)


	//   ....[0]....
.L_1382:
        /*053c*/ 	.word	0x00009d30


	//   ....[1]....
        /*0540*/ 	.word	0x0000a380


	//----- nvinfo : EIATTR_MAX_THREADS
	.align		4
.L_1383:
        /*0544*/ 	.byte	0x04, 0x05
        /*0546*/ 	.short	(.L_1385 - .L_1384)
.L_1384:
        /*0548*/ 	.word	0x00000080
        /*054c*/ 	.word	0x00000001
        /*0550*/ 	.word	0x00000001


	//----- nvinfo : EIATTR_CRS_STACK_SIZE
	.align		4
.L_1385:
        /*0554*/ 	.byte	0x04, 0x1e
        /*0556*/ 	.short	(.L_1387 - .L_1386)
.L_1386:
        /*0558*/ 	.word	0x00000000
.L_1387:


//--------------------- .nv.info._Z25selective_scan_bwd_kernelI32Selective_Scan_bwd_kernel_traitsILi128ELi16ELb0ELb0ELb0ELb0ELb1EfN3c107complexIfEEEEv12SSMParamsBwd --------------------------
	.section	.nv.info._Z25selective_scan_bwd_kernelI32Selective_Scan_bwd_kernel_traitsILi128ELi16ELb0ELb0ELb0ELb0ELb1EfN3c107complexIfEEEEv12SSMParamsBwd,"",@"SHT_CUDA_INFO"
	.sectionflags	@""
	.align	4


	//----- nvinfo : EIATTR_CUDA_API_VERSION
	.align		4
        /*0000*/ 	.byte	0x04, 0x37
        /*0002*/ 	.short	(.L_1389 - .L_1388)
.L_1388:
        /*0004*/ 	.word	0x00000082


	//----- nvinfo : EIATTR_SW2861232_WAR
	.align		4
.L_1389:
        /*0008*/ 	.byte	0x01, 0x35
	.zero		2


	//----- nvinfo : EIATTR_PARAM_CBANK
	.align		4
        /*000c*/ 	.byte	0x04, 0x0a
        /*000e*/ 	.short	(.L_1391 - .L_1390)
	.align		4
.L_1390:
        /*0010*/ 	.word	index@(.nv.constant0._Z25selective_scan_bwd_kernelI32Selective_Scan_bwd_kernel_traitsILi128ELi16ELb0ELb0ELb0ELb0ELb1EfN3c107complexIfEEEEv12SSMParamsBwd)
        /*0014*/ 	.short	0x0160
        /*0016*/ 	.short	0x01f0


	//----- nvinfo : EIATTR_CBANK_PARAM_SIZE
	.align		4
.L_1391:
        /*0018*/ 	.byte	0x03, 0x19
        /*001a*/ 	.short	0x01f0


	//----- nvinfo : EIATTR_KPARAM_INFO
	.align		4
        /*001c*/ 	.byte	0x04, 0x17
        /*001e*/ 	.short	(.L_1393 - .L_1392)
.L_1392:
        /*0020*/ 	.word	0x00000000
        /*0024*/ 	.short	0x0000
        /*0026*/ 	.short	0x0000
        /*0028*/ 	.byte	0x00, 0xf0, 0xc1, 0x07


	//----- nvinfo : EIATTR_MAXREG_COUNT
	.align		4
.L_1393:
        /*002c*/ 	.byte	0x03, 0x1b
        /*002e*/ 	.short	0x00ff


	//----- nvinfo : EIATTR_NUM_BARRIERS
	.align		4
        /*0030*/ 	.byte	0x02, 0x4c
        /*0032*/ 	.byte	0x01
	.zero		1


	//----- nvinfo : EIATTR_MERCURY_ISA_VERSION
	.align		4
        /*0034*/ 	.byte	0x03, 0x5f
        /*0036*/ 	.short	0x0000


	//----- nvinfo : EIATTR_COOP_GROUP_MASK_REGIDS
	.align		4
        /*0038*/ 	.byte	0x04, 0x29
        /*003a*/ 	.short	(.L_1395 - .L_1394)


	//   ....[0]....
.L_1394:
        /*003c*/ 	.word	0xffffffff


	//   ....[1]....
        /*0040*/ 	.word	0xffffffff


	//   ....[2]....
        /*0044*/ 	.word	0xffffffff


	//   ....[3]....
        /*0048*/ 	.word	0xffffffff


	//   ....[4]....
        /*004c*/ 	.word	0xffffffff


	//   ....[5]....
        /*0050*/ 	.word	0xffffffff


	//   ....[6]....
        /*0054*/ 	.word	0xffffffff


	//   ....[7]....
        /*0058*/ 	.word	0xffffffff


	//   ....[8]....
        /*005c*/ 	.word	0xffffffff


	//   ....[9]....
        /*0060*/ 	.word	0xffffffff


	//   ....[10]....
        /*0064*/ 	.word	0xffffffff


	//   ....[11]....
        /*0068*/ 	.word	0xffffffff


	//   ....[12]....
        /*006c*/ 	.word	0xffffffff


	//   ....[13]....
        /*0070*/ 	.word	0xffffffff


	//   ....[14]....
        /*0074*/ 	.word	0xffffffff


	//   ....[15]....
        /*0078*/ 	.word	0xffffffff


	//   ....[16]....
        /*007c*/ 	.word	0xffffffff


	//   ....[17]....
        /*0080*/ 	.word	0xffffffff


	//   ....[18]....
        /*0084*/ 	.word	0xffffffff


	//   ....[19]....
        /*0088*/ 	.word	0xffffffff


	//   ....[20]....
        /*008c*/ 	.word	0xffffffff


	//   ....[21]....
        /*0090*/ 	.word	0xffffffff


	//   ....[22]....
        /*0094*/ 	.word	0xffffffff


	//   ....[23]....
        /*0098*/ 	.word	0xffffffff


	//   ....[24]....
        /*009c*/ 	.word	0xffffffff


	//   ....[25]....
        /*00a0*/ 	.word	0xffffffff


	//   ....[26]....
        /*00a4*/ 	.word	0xffffffff


	//   ....[27]....
        /*00a8*/ 	.word	0xffffffff


	//   ....[28]....
        /*00ac*/ 	.word	0xffffffff


	//   ....[29]....
        /*00b0*/ 	.word	0xffffffff


	//   ....[30]....
        /*00b4*/ 	.word	0xffffffff


	//   ....[31]....
        /*00b8*/ 	.word	0xffffffff


	//   ....[32]....
        /*00bc*/ 	.word	0xffffffff


	//   ....[33]....
        /*00c0*/ 	.word	0xffffffff


	//   ....[34]....
        /*00c4*/ 	.word	0xffffffff


	//   ....[35]....
        /*00c8*/ 	.word	0xffffffff


	//   ....[36]....
        /*00cc*/ 	.word	0xffffffff


	//   ....[37]....
        /*00d0*/ 	.word	0xffffffff


	//   ....[38]....
        /*00d4*/ 	.word	0xffffffff


	//   ....[39]....
        /*00d8*/ 	.word	0xffffffff


	//   ....[40]....
        /*00dc*/ 	.word	0xffffffff


	//   ....[41]....
        /*00e0*/ 	.word	0xffffffff


	//   ....[42]....
        /*00e4*/ 	.word	0xffffffff


	//   ....[43]....
        /*00e8*/ 	.word	0xffffffff


	//   ....[44]....
        /*00ec*/ 	.word	0xffffffff


	//   ....[45]....
        /*00f0*/ 	.word	0xffffffff


	//   ....[46]....
        /*00f4*/ 	.word	0xffffffff


	//   ....[47]....
        /*00f8*/ 	.word	0xffffffff


	//   ....[48]....
        /*00fc*/ 	.word	0xffffffff


	//   ....[49]....
        /*0100*/ 	.word	0xffffffff


	//   ....[50]....
        /*0104*/ 	.word	0xffffffff


	//   ....[51]....
        /*0108*/ 	.word	0xffffffff


	//   ....[52]....
        /*010c*/ 	.word	0xffffffff


	//   ....[53]....
        /*0110*/ 	.word	0xffffffff


	//   ....[54]....
        /*0114*/ 	.word	0xffffffff


	//   ....[55]....
        /*0118*/ 	.word	0xffffffff


	//   ....[56]....
        /*011c*/ 	.word	0xffffffff


	//   ....[57]....
        /*0120*/ 	.word	0xffffffff


	//   ....[58]....
        /*0124*/ 	.word	0xffffffff


	//   ....[59]....
        /*0128*/ 	.word	0xffffffff


	//   ....[60]....
        /*012c*/ 	.word	0xffffffff


	//   ....[61]....
        /*0130*/ 	.word	0xffffffff


	//   ....[62]....
        /*0134*/ 	.word	0xffffffff


	//   ....[63]....
        /*0138*/ 	.word	0xffffffff


	//   ....[64]....
        /*013c*/ 	.word	0xffffffff


	//   ....[65]....
        /*0140*/ 	.word	0xffffffff


	//   ....[66]....
        /*0144*/ 	.word	0xffffffff


	//   ....[67]....
        /*0148*/ 	.word	0xffffffff


	//   ....[68]....
        /*014c*/ 	.word	0xffffffff


	//   ....[69]....
        /*0150*/ 	.word	0xffffffff


	//   ....[70]....
        /*0154*/ 	.word	0xffffffff


	//   ....[71]....
        /*0158*/ 	.word	0xffffffff


	//   ....[72]....
        /*015c*/ 	.word	0xffffffff


	//   ....[73]....
        /*0160*/ 	.word	0xffffffff


	//   ....[74]....
        /*0164*/ 	.word	0xffffffff


	//   ....[75]....
        /*0168*/ 	.word	0xffffffff


	//   ....[76]....
        /*016c*/ 	.word	0xffffffff


	//   ....[77]....
        /*0170*/ 	.word	0xffffffff


	//   ....[78]....
        /*0174*/ 	.word	0xffffffff


	//   ....[79]....
        /*0178*/ 	.word	0xffffffff


	//   ....[80]....
        /*017c*/ 	.word	0xffffffff


	//   ....[81]....
        /*0180*/ 	.word	0xffffffff


	//   ....[82]....
        /*0184*/ 	.word	0xffffffff


	//   ....[83]....
        /*0188*/ 	.word	0xffffffff


	//   ....[84]....
        /*018c*/ 	.word	0xffffffff


	//   ....[85]....
        /*0190*/ 	.word	0xffffffff


	//   ....[86]....
        /*0194*/ 	.word	0xffffffff


	//   ....[87]....
        /*0198*/ 	.word	0xffffffff


	//   ....[88]....
        /*019c*/ 	.word	0xffffffff


	//   ....[89]....
        /*01a0*/ 	.word	0xffffffff


	//   ....[90]....
        /*01a4*/ 	.word	0xffffffff


	//   ....[91]....
        /*01a8*/ 	.word	0xffffffff


	//   ....[92]....
        /*01ac*/ 	.word	0xffffffff


	//   ....[93]....
        /*01b0*/ 	.word	0xffffffff


	//   ....[94]....
        /*01b4*/ 	.word	0xffffffff


	//   ....[95]....
        /*01b8*/ 	.word	0xffffffff


	//   ....[96]....
        /*01bc*/ 	.word	0xffffffff


	//   ....[97]....
        /*01c0*/ 	.word	0xffffffff


	//   ....[98]....
        /*01c4*/ 	.word	0xffffffff


	//   ....[99]....
        /*01c8*/ 	.word	0xffffffff


	//   ....[100]....
        /*01cc*/ 	.word	0xffffffff


	//   ....[101]....
        /*01d0*/ 	.word	0xffffffff


	//   ....[102]....
        /*01d4*/ 	.word	0xffffffff


	//   ....[103]....
        /*01d8*/ 	.word	0xffffffff


	//   ....[104]....
        /*01dc*/ 	.word	0xffffffff


	//   ....[105]....
        /*01e0*/ 	.word	0xffffffff


	//   ....[106]....
        /*01e4*/ 	.word	0xffffffff


	//   ....[107]....
        /*01e8*/ 	.word	0xffffffff


	//   ....[108]....
        /*01ec*/ 	.word	0xffffffff


	//   ....[109]....
        /*01f0*/ 	.word	0xffffffff


	//   ....[110]....
        /*01f4*/ 	.word	0xffffffff


	//   ....[111]....
        /*01f8*/ 	.word	0xffffffff


	//   ....[112]....
        /*01fc*/ 	.word	0xffffffff


	//   ....[113]....
        /*0200*/ 	.word	0xffffffff


	//   ....[114]....
        /*0204*/ 	.word	0xffffffff


	//   ....[115]....
        /*0208*/ 	.word	0xffffffff


	//   ....[116]....
        /*020c*/ 	.word	0xffffffff


	//   ....[117]....
        /*0210*/ 	.word	0xffffffff


	//   ....[118]....
        /*0214*/ 	.word	0xffffffff


	//   ....[119]....
        /*0218*/ 	.word	0xffffffff


	//   ....[120]....
        /*021c*/ 	.word	0xffffffff


	//   ....[121]....
        /*0220*/ 	.word	0xffffffff


	//   ....[122]....
        /*0224*/ 	.word	0xffffffff


	//   ....[123]....
        /*0228*/ 	.word	0xffffffff


	//   ....[124]....
        /*022c*/ 	.word	0xffffffff


	//   ....[125]....
        /*0230*/ 	.word	0xffffffff


	//   ....[126]....
        /*0234*/ 	.word	0xffffffff


	//   ....[127]....
        /*0238*/ 	.word	0xffffffff


	//   ....[128]....
        /*023c*/ 	.word	0xffffffff


	//   ....[129]....
        /*0240*/ 	.word	0xffffffff


	//   ....[130]....
        /*0244*/ 	.word	0xffffffff


	//   ....[131]....
        /*0248*/ 	.word	0xffffffff


	//   ....[132]....
        /*024c*/ 	.word	0xffffffff


	//   ....[133]....
        /*0250*/ 	.word	0xffffffff


	//   ....[134]....
        /*0254*/ 	.word	0xffffffff


	//   ....[135]....
        /*0258*/ 	.word	0xffffffff


	//   ....[136]....
        /*025c*/ 	.word	0xffffffff


	//   ....[137]....
        /*0260*/ 	.word	0xffffffff


	//   ....[138]....
        /*0264*/ 	.word	0xffffffff


	//   ....[139]....
        /*0268*/ 	.word	0xffffffff


	//   ....[140]....
        /*026c*/ 	.word	0xffffffff


	//   ....[141]....
        /*0270*/ 	.word	0xffffffff


	//   ....[142]....
        /*0274*/ 	.word	0xffffffff


	//   ....[143]....
        /*0278*/ 	.word	0xffffffff


	//   ....[144]....
        /*027c*/ 	.word	0xffffffff


	//   ....[145]....
        /*0280*/ 	.word	0xffffffff


	//   ....[146]....
        /*0284*/ 	.word	0xffffffff


	//   ....[147]....
        /*0288*/ 	.word	0xffffffff


	//   ....[148]....
        /*028c*/ 	.word	0xffffffff


	//   ....[149]....
        /*0290*/ 	.word	0xffffffff


	//   ....[150]....
        /*0294*/ 	.word	0xffffffff


	//   ....[151]....
        /*0298*/ 	.word	0xffffffff


	//   ....[152]....
        /*029c*/ 	.word	0xffffffff


	//   ....[153]....
        /*02a0*/ 	.word	0xffffffff


	//   ....[154]....
        /*02a4*/ 	.word	0xffffffff


	//   ....[155]....
        /*02a8*/ 	.word	0xffffffff


	//   ....[156]....
        /*02ac*/ 	.word	0xffffffff


	//   ....[157]....
        /*02b0*/ 	.word	0xffffffff


	//   ....[158]....
        /*02b4*/ 	.word	0xffffffff


	//   ....[159]....
        /*02b8*/ 	.word	0xffffffff


	//   ....[160]....
        /*02bc*/ 	.word	0xffffffff


	//   ....[161]....
        /*02c0*/ 	.word	0xffffffff


	//   ....[162]....
        /*02c4*/ 	.word	0xffffffff


	//----- nvinfo : EIATTR_COOP_GROUP_INSTR_OFFSETS
	.align		4
.L_1395:
        /*02c8*/ 	.byte	0x04, 0x28
        /*02ca*/ 	.short	(.L_1397 - .L_1396)


	//   ....[0]....
.L_1396:
        /*02cc*/ 	.word	0x00000fa0


	//   ....[1]....
        /*02d0*/ 	.word	0x00001490


	//   ....[2]....
        /*02d4*/ 	.word	0x00001d80


	//   ....[3]....
        /*02d8*/ 	.word	0x000021a0


	//   ....[4]....
        /*02dc*/ 	.word	0x00002810


	//   ....[5]....
        /*02e0*/ 	.word	0x000030c0


	//   ....[6]....
        /*02e4*/ 	.word	0x00003ab0


	//   ....[7]....
        /*02e8*/ 	.word	0x000062d0


	//   ....[8]....
        /*02ec*/ 	.word	0x000062f0


	//   ....[9]....
        /*02f0*/ 	.word	0x00006320


	//   ....[10]....
        /*02f4*/ 	.word	0x00006330


	//   ....[11]....
        /*02f8*/ 	.word	0x000063e0


	//   ....[12]....
        /*02fc*/ 	.word	0x00006400


	//   ....[13]....
        /*0300*/ 	.word	0x00006410


	//   ....[14]....
        /*0304*/ 	.word	0x00006420


	//   ....[15]....
        /*0308*/ 	.word	0x000064e0


	//   ....[16]....
        /*030c*/ 	.word	0x00006500


	//   ....[17]....
        /*0310*/ 	.word	0x00006510


	//   ....[18]....
        /*0314*/ 	.word	0x00006520


	//   ....[19]....
        /*0318*/ 	.word	0x000065e0


	//   ....[20]....
        /*031c*/ 	.word	0x00006600


	//   ....[21]....
        /*0320*/ 	.word	0x00006610


	//   ....[22]....
        /*0324*/ 	.word	0x00006620


	//   ....[23]....
        /*0328*/ 	.word	0x000066e0


	//   ....[24]....
        /*032c*/ 	.word	0x000066f0


	//   ....[25]....
        /*0330*/ 	.word	0x00006700


	//   ....[26]....
        /*0334*/ 	.word	0x00006710


	//   ....[27]....
        /*0338*/ 	.word	0x00006870


	//   ....[28]....
        /*033c*/ 	.word	0x000068e0


	//   ....[29]....
        /*0340*/ 	.word	0x00006950


	//   ....[30]....
        /*0344*/ 	.word	0x000069c0


	//   ....[31]....
        /*0348*/ 	.word	0x000069e0


	//   ....[32]....
        /*034c*/ 	.word	0x000069f0


	//   ....[33]....
        /*0350*/ 	.word	0x00006a00


	//   ....[34]....
        /*0354*/ 	.word	0x00006a10


	//   ....[35]....
        /*0358*/ 	.word	0x00006a20


	//   ....[36]....
        /*035c*/ 	.word	0x00006a30


	//   ....[37]....
        /*0360*/ 	.word	0x00006a40


	//   ....[38]....
        /*0364*/ 	.word	0x00006a50


	//   ....[39]....
        /*0368*/ 	.word	0x00008050


	//   ....[40]....
        /*036c*/ 	.word	0x00008070


	//   ....[41]....
        /*0370*/ 	.word	0x00008080


	//   ....[42]....
        /*0374*/ 	.word	0x00008090


	//   ....[43]....
        /*0378*/ 	.word	0x000081a0


	//   ....[44]....
        /*037c*/ 	.word	0x000081b0


	//   ....[45]....
        /*0380*/ 	.word	0x000081c0


	//   ....[46]....
        /*0384*/ 	.word	0x000081d0


	//   ....[47]....
        /*0388*/ 	.word	0x000082e0


	//   ....[48]....
        /*038c*/ 	.word	0x00008300


	//   ....[49]....
        /*0390*/ 	.word	0x00008310


	//   ....[50]....
        /*0394*/ 	.word	0x00008320


	//   ....[51]....
        /*0398*/ 	.word	0x00008430


	//   ....[52]....
        /*039c*/ 	.word	0x00008440


	//   ....[53]....
        /*03a0*/ 	.word	0x00008450


	//   ....[54]....
        /*03a4*/ 	.word	0x00008460


	//   ....[55]....
        /*03a8*/ 	.word	0x00008570


	//   ....[56]....
        /*03ac*/ 	.word	0x00008590


	//   ....[57]....
        /*03b0*/ 	.word	0x000085a0


	//   ....[58]....
        /*03b4*/ 	.word	0x000085b0


	//   ....[59]....
        /*03b8*/ 	.word	0x000086b0


	//   ....[60]....
        /*03bc*/ 	.word	0x000086c0


	//   ....[61]....
        /*03c0*/ 	.word	0x000086d0


	//   ....[62]....
        /*03c4*/ 	.word	0x000086e0


	//   ....[63]....
        /*03c8*/ 	.word	0x000086f0


	//   ....[64]....
        /*03cc*/ 	.word	0x00008700


	//   ....[65]....
        /*03d0*/ 	.word	0x00008710


	//   ....[66]....
        /*03d4*/ 	.word	0x00008740


	//   ....[67]....
        /*03d8*/ 	.word	0x00008770


	//   ....[68]....
        /*03dc*/ 	.word	0x000087a0


	//   ....[69]....
        /*03e0*/ 	.word	0x000087b0


	//   ....[70]....
        /*03e4*/ 	.word	0x000087c0


	//   ....[71]....
        /*03e8*/ 	.word	0x00009e40


	//   ....[72]....
        /*03ec*/ 	.word	0x00009ef0


	//   ....[73]....
        /*03f0*/ 	.word	0x00009f20


	//   ....[74]....
        /*03f4*/ 	.word	0x00009f50


	//   ....[75]....
        /*03f8*/ 	.word	0x0000a050


	//   ....[76]....
        /*03fc*/ 	.word	0x0000a090


	//   ....[77]....
        /*0400*/ 	.word	0x0000a0c0


	//   ....[78]....
        /*0404*/ 	.word	0x0000a0f0


	//   ....[79]....
        /*0408*/ 	.word	0x0000a200


	//   ....[80]....
        /*040c*/ 	.word	0x0000a240


	//   ....[81]....
        /*0410*/ 	.word	0x0000a270


	//   ....[82]....
        /*0414*/ 	.word	0x0000a2a0


	//   ....[83]....
        /*0418*/ 	.word	0x0000a420


	//   ....[84]....
        /*041c*/ 	.word	0x0000a450


	//   ....[85]....
        /*0420*/ 	.word	0x0000a480


	//   ....[86]....
        /*0424*/ 	.word	0x0000a4b0


	//   ....[87]....
        /*0428*/ 	.word	0x0000a610


	//   ....[88]....
        /*042c*/ 	.word	0x0000a650


	//   ....[89]....
        /*0430*/ 	.word	0x0000a680


	//   ....[90]....
        /*0434*/ 	.word	0x0000a6b0


	//   ....[91]....
        /*0438*/ 	.word	0x0000ae00


	//   ....[92]....
        /*043c*/ 	.word	0x0000b800


	//   ....[93]....
        /*0440*/ 	.word	0x0000be70


	//   ....[94]....
        /*0444*/ 	.word	0x0000bed0


	//   ....[95]....
        /*0448*/ 	.word	0x0000bf20


	//   ....[96]....
        /*044c*/ 	.word	0x0000bf40


	//   ....[97]....
        /*0450*/ 	.word	0x0000bf60


	//   ....[98]....
        /*0454*/ 	.word	0x0000c080


	//   ....[99]....
        /*0458*/ 	.word	0x0000c0d0


	//   ....[100]....
        /*045c*/ 	.word	0x0000c120


	//   ....[101]....
        /*0460*/ 	.word	0x0000c140


	//   ....[102]....
        /*0464*/ 	.word	0x0000c160


	//   ....[103]....
        /*0468*/ 	.word	0x0000c940


	//   ....[104]....
        /*046c*/ 	.word	0x0000c9c0


	//   ....[105]....
        /*0470*/ 	.word	0x0000ca30


	//   ....[106]....
        /*0474*/ 	.word	0x0000caa0


	//   ....[107]....
        /*0478*/ 	.word	0x0000cbf0


	//   ....[108]....
        /*047c*/ 	.word	0x0000cc60


	//   ....[109]....
        /*0480*/ 	.word	0x0000ccd0


	//   ....[110]....
        /*0484*/ 	.word	0x0000cd40


	//   ....[111]....
        /*0488*/ 	.word	0x0000ce60


	//   ....[112]....
        /*048c*/ 	.word	0x0000ced0


	//   ....[113]....
        /*0490*/ 	.word	0x0000cf40


	//   ....[114]....
        /*0494*/ 	.word	0x0000cfb0


	//   ....[115]....
        /*0498*/ 	.word	0x0000d0e0


	//   ....[116]....
        /*049c*/ 	.word	0x0000d150


	//   ....[117]....
        /*04a0*/ 	.word	0x0000d1c0


	//   ....[118]....
        /*04a4*/ 	.word	0x0000d230


	//   ....[119]....
        /*04a8*/ 	.word	0x0000d360


	//   ....[120]....
        /*04ac*/ 	.word	0x0000d3d0


	//   ....[121]....
        /*04b0*/ 	.word	0x0000d440


	//   ....[122]....
        /*04b4*/ 	.word	0x0000d4b0


	//   ....[123]....
        /*04b8*/ 	.word	0x0000d520


	//   ....[124]....
        /*04bc*/ 	.word	0x0000d590


	//   ....[125]....
        /*04c0*/ 	.word	0x0000d600


	//   ....[126]....
        /*04c4*/ 	.word	0x0000d670


	//   ....[127]....
        /*04c8*/ 	.word	0x0000d700


	//   ....[128]....
        /*04cc*/ 	.word	0x0000d770


	//   ....[129]....
        /*04d0*/ 	.word	0x0000d7e0


	//   ....[130]....
        /*04d4*/ 	.word	0x0000d850


	//   ....[131]....
        /*04d8*/ 	.word	0x0000d8c0


	//   ....[132]....
        /*04dc*/ 	.word	0x0000d940


	//   ....[133]....
        /*04e0*/ 	.word	0x0000d9b0


	//   ....[134]....
        /*04e4*/ 	.word	0x0000da20


	//   ....[135]....
        /*04e8*/ 	.word	0x0000da90


	//   ....[136]....
        /*04ec*/ 	.word	0x0000db00


	//   ....[137]....
        /*04f0*/ 	.word	0x0000db70


	//   ....[138]....
        /*04f4*/ 	.word	0x0000dbe0


	//   ....[139]....
        /*04f8*/ 	.word	0x0000dc50


	//   ....[140]....
        /*04fc*/ 	.word	0x0000dcd0


	//   ....[141]....
        /*0500*/ 	.word	0x0000dd40


	//   ....[142]....
        /*0504*/ 	.word	0x0000ddb0


	//   ....[143]....
        /*0508*/ 	.word	0x0000de20


	//   ....[144]....
        /*050c*/ 	.word	0x0000de90


	//   ....[145]....
        /*0510*/ 	.word	0x0000df00


	//   ....[146]....
        /*0514*/ 	.word	0x0000df70


	//   ....[147]....
        /*0518*/ 	.word	0x0000dfe0


	//   ....[148]....
        /*051c*/ 	.word	0x0000e060


	//   ....[149]....
        /*0520*/ 	.word	0x0000e0d0


	//   ....[150]....
        /*0524*/ 	.word	0x0000e140


	//   ....[151]....
        /*0528*/ 	.word	0x0000e1b0


	//   ....[152]....
        /*052c*/ 	.word	0x0000e220


	//   ....[153]....
        /*0530*/ 	.word	0x0000e290


	//   ....[154]....
        /*0534*/ 	.word	0x0000e300


	//   ....[155]....
        /*0538*/ 	.word	0x0000e370


	//   ....[156]....
        /*053c*/ 	.word	0x0000e3e0


	//   ....[157]....
        /*0540*/ 	.word	0x0000e450


	//   ....[158]....
        /*0544*/ 	.word	0x0000e4c0


	//   ....[159]....
        /*0548*/ 	.word	0x0000e5a0


	//   ....[160]....
        /*054c*/ 	.word	0x0000e610


	//   ....[161]....
        /*0550*/ 	.word	0x0000e680


	//   ....[162]....
        /*0554*/ 	.word	0x0000e6f0


	//----- nvinfo : EIATTR_EXIT_INSTR_OFFSETS
	.align		4
.L_1397:
        /*0558*/ 	.byte	0x04, 0x1c
        /*055a*/ 	.short	(.L_1399 - .L_1398)


	//   ....[0]....
.L_1398:
        /*055c*/ 	.word	0x0000c290


	//   ....[1]....
        /*0560*/ 	.word	0x0000c8e0


	//----- nvinfo : EIATTR_MAX_THREADS
	.align		4
.L_1399:
        /*0564*/ 	.byte	0x04, 0x05
        /*0566*/ 	.short	(.L_1401 - .L_1400)
.L_1400:
        /*0568*/ 	.word	0x00000080
        /*056c*/ 	.word	0x00000001
        /*0570*/ 	.word	0x00000001


	//----- nvinfo : EIATTR_CRS_STACK_SIZE
	.align		4
.L_1401:
        /*0574*/ 	.byte	0x04, 0x1e
        /*0576*/ 	.short	(.L_1403 - .L_1402)
.L_1402:
        /*0578*/ 	.word	0x00000000
.L_1403:


//--------------------- .nv.info._Z25selective_scan_bwd_kernelI32Selective_Scan_bwd_kernel_traitsILi128ELi16ELb0ELb0ELb0ELb1ELb0EfN3c107complexIfEEEEv12SSMParamsBwd --------------------------
	.section	.nv.info._Z25selective_scan_bwd_kernelI32Selective_Scan_bwd_kernel_traitsILi128ELi16ELb0ELb0ELb0ELb1ELb0EfN3c107complexIfEEEEv12SSMParamsBwd,"",@"SHT_CUDA_INFO"
	.sectionflags	@""
	.align	4


	//----- nvinfo : EIATTR_CUDA_API_VERSION
	.align		4
        /*0000*/ 	.byte	0x04, 0x37
        /*0002*/ 	.short	(.L_1405 - .L_1404)
.L_1404:
        /*0004*/ 	.word	0x00000082


	//----- nvinfo : EIATTR_SW2861232_WAR
	.align		4
.L_1405:
        /*0008*/ 	.byte	0x01, 0x35
	.zero		2


	//----- nvinfo : EIATTR_PARAM_CBANK
	.align		4
        /*000c*/ 	.byte	0x04, 0x0a
        /*000e*/ 	.short	(.L_1407 - .L_1406)
	.align		4
.L_1406:
        /*0010*/ 	.word	index@(.nv.constant0._Z25selective_scan_bwd_kernelI32Selective_Scan_bwd_kernel_traitsILi128ELi16ELb0ELb0ELb0ELb1ELb0EfN3c107complexIfEEEEv12SSMParamsBwd)
        /*0014*/ 	.short	0x0160
        /*0016*/ 	.short	0x01f0


	//----- nvinfo : EIATTR_CBANK_PARAM_SIZE
	.align		4
.L_1407:
        /*0018*/ 	.byte	0x03, 0x19
        /*001a*/ 	.short	0x01f0


	//----- nvinfo : EIATTR_KPARAM_INFO
	.align		4
        /*001c*/ 	.byte	0x04, 0x17
        /*001e*/ 	.short	(.L_1409 - .L_1408)
.L_1408:
        /*0020*/ 	.word	0x00000000
        /*0024*/ 	.short	0x0000
        /*0026*/ 	.short	0x0000
        /*0028*/ 	.byte	0x00, 0xf0, 0xc1, 0x07


	//----- nvinfo : EIATTR_MAXREG_COUNT
	.align		4
.L_1409:
        /*002c*/ 	.byte	0x03, 0x1b
        /*002e*/ 	.short	0x00ff


	//----- nvinfo : EIATTR_NUM_BARRIERS
	.align		4
        /*0030*/ 	.byte	0x02, 0x4c
        /*0032*/ 	.byte	0x01
	.zero		1


	//----- nvinfo : EIATTR_MERCURY_ISA_VERSION
	.align		4
        /*0034*/ 	.byte	0x03, 0x5f
        /*0036*/ 	.short	0x0000


	//----- nvinfo : EIATTR_COOP_GROUP_MASK_REGIDS
	.align		4
        /*0038*/ 	.byte	0x04, 0x29
        /*003a*/ 	.short	(.L_1411 - .L_1410)


	//   ....[0]....
.L_1410:
        /*003c*/ 	.word	0xffffffff


	//   ....[1]....
        /*0040*/ 	.word	0xffffffff


	//   ....[2]....
        /*0044*/ 	.word	0xffffffff


	//   ....[3]....
        /*0048*/ 	.word	0xffffffff


	//   ....[4]....
        /*004c*/ 	.word	0xffffffff


	//   ....[5]....
        /*0050*/ 	.word	0xffffffff


	//   ....[6]....
        /*0054*/ 	.word	0xffffffff


	//   ....[7]....
        /*0058*/ 	.word	0xffffffff


	//   ....[8]....
        /*005c*/ 	.word	0xffffffff


	//   ....[9]....
        /*0060*/ 	.word	0xffffffff


	//   ....[10]....
        /*0064*/ 	.word	0xffffffff


	//   ....[11]....
        /*0068*/ 	.word	0xffffffff


	//   ....[12]....
        /*006c*/ 	.word	0xffffffff


	//   ....[13]....
        /*0070*/ 	.word	0xffffffff


	//   ....[14]....
        /*0074*/ 	.word	0xffffffff


	//   ....[15]....
        /*0078*/ 	.word	0xffffffff


	//   ....[16]....
        /*007c*/ 	.word	0xffffffff


	//   ....[17]....
        /*0080*/ 	.word	0xffffffff


	//   ....[18]....
        /*0084*/ 	.word	0xffffffff


	//   ....[19]....
        /*0088*/ 	.word	0xffffffff


	//   ....[20]....
        /*008c*/ 	.word	0xffffffff


	//   ....[21]....
        /*0090*/ 	.word	0xffffffff


	//   ....[22]....
        /*0094*/ 	.word	0xffffffff


	//   ....[23]....
        /*0098*/ 	.word	0xffffffff


	//   ....[24]....
        /*009c*/ 	.word	0xffffffff


	//   ....[25]....
        /*00a0*/ 	.word	0xffffffff


	//   ....[26]....
        /*00a4*/ 	.word	0xffffffff


	//   ....[27]....
        /*00a8*/ 	.word	0xffffffff


	//   ....[28]....
        /*00ac*/ 	.word	0xffffffff


	//   ....[29]....
        /*00b0*/ 	.word	0xffffffff


	//   ....[30]....
        /*00b4*/ 	.word	0xffffffff


	//   ....[31]....
        /*00b8*/ 	.word	0xffffffff


	//   ....[32]....
        /*00bc*/ 	.word	0xffffffff


	//   ....[33]....
        /*00c0*/ 	.word	0xffffffff


	//   ....[34]....
        /*00c4*/ 	.word	0xffffffff


	//   ....[35]....
        /*00c8*/ 	.word	0xffffffff


	//   ....[36]....
        /*00cc*/ 	.word	0xffffffff


	//   ....[37]....
        /*00d0*/ 	.word	0xffffffff


	//   ....[38]....
        /*00d4*/ 	.word	0xffffffff


	//   ....[39]....
        /*00d8*/ 	.word	0xffffffff


	//   ....[40]....
        /*00dc*/ 	.word	0xffffffff


	//   ....[41]....
        /*00e0*/ 	.word	0xffffffff


	//   ....[42]....
        /*00e4*/ 	.word	0xffffffff


	//   ....[43]....
        /*00e8*/ 	.word	0xffffffff


	//   ....[44]....
        /*00ec*/ 	.word	0xffffffff


	//   ....[45]....
        /*00f0*/ 	.word	0xffffffff


	//   ....[46]....
        /*00f4*/ 	.word	0xffffffff


	//   ....[47]....
        /*00f8*/ 	.word	0xffffffff


	//   ....[48]....
        /*00fc*/ 	.word	0xffffffff


	//   ....[49]....
        /*0100*/ 	.word	0xffffffff


	//   ....[50]....
        /*0104*/ 	.word	0xffffffff


	//   ....[51]....
        /*0108*/ 	.word	0xffffffff


	//   ....[52]....
        /*010c*/ 	.word	0xffffffff


	//   ....[53]....
        /*0110*/ 	.word	0xffffffff


	//   ....[54]....
        /*0114*/ 	.word	0xffffffff


	//   ....[55]....
        /*0118*/ 	.word	0xffffffff


	//   ....[56]....
        /*011c*/ 	.word	0xffffffff


	//   ....[57]....
        /*0120*/ 	.word	0xffffffff


	//   ....[58]....
        /*0124*/ 	.word	0xffffffff


	//   ....[59]....
        /*0128*/ 	.word	0xffffffff


	//   ....[60]....
        /*012c*/ 	.word	0xffffffff


	//   ....[61]....
        /*0130*/ 	.word	0xffffffff


	//   ....[62]....
        /*0134*/ 	.word	0xffffffff


	//   ....[63]....
        /*0138*/ 	.word	0xffffffff


	//   ....[64]....
        /*013c*/ 	.word	0xffffffff


	//   ....[65]....
        /*0140*/ 	.word	0xffffffff


	//   ....[66]....
        /*0144*/ 	.word	0xffffffff


	//   ....[67]....
        /*0148*/ 	.word	0xffffffff


	//   ....[68]....
        /*014c*/ 	.word	0xffffffff


	//   ....[69]....
        /*0150*/ 	.word	0xffffffff


	//   ....[70]....
        /*0154*/ 	.word	0xffffffff


	//   ....[71]....
        /*0158*/ 	.word	0xffffffff


	//   ....[72]....
        /*015c*/ 	.word	0xffffffff


	//   ....[73]....
        /*0160*/ 	.word	0xffffffff


	//   ....[74]....
        /*0164*/ 	.word	0xffffffff


	//   ....[75]....
        /*0168*/ 	.word	0xffffffff


	//   ....[76]....
        /*016c*/ 	.word	0xffffffff


	//   ....[77]....
        /*0170*/ 	.word	0xffffffff


	//   ....[78]....
        /*0174*/ 	.word	0xffffffff


	//   ....[79]....
        /*0178*/ 	.word	0xffffffff


	//   ....[80]....
        /*017c*/ 	.word	0xffffffff


	//   ....[81]....
        /*0180*/ 	.word	0xffffffff


	//   ....[82]....
        /*0184*/ 	.word	0xffffffff


	//   ....[83]....
        /*0188*/ 	.word	0xffffffff


	//   ....[84]....
        /*018c*/ 	.word	0xffffffff


	//   ....[85]....
        /*0190*/ 	.word	0xffffffff


	//   ....[86]....
        /*0194*/ 	.word	0xffffffff


	//   ....[87]....
        /*0198*/ 	.word	0xffffffff


	//   ....[88]....
        /*019c*/ 	.word	0xffffffff


	//   ....[89]....
        /*01a0*/ 	.word	0xffffffff


	//   ....[90]....
        /*01a4*/ 	.word	0xffffffff


	//   ....[91]....
        /*01a8*/ 	.word	0xffffffff


	//   ....[92]....
        /*01ac*/ 	.word	0xffffffff


	//   ....[93]....
        /*01b0*/ 	.word	0xffffffff


	//   ....[94]....
        /*01b4*/ 	.word	0xffffffff


	//   ....[95]....
        /*01b8*/ 	.word	0xffffffff


	//   ....[96]....
        /*01bc*/ 	.word	0xffffffff


	//   ....[97]....
        /*01c0*/ 	.word	0xffffffff


	//   ....[98]....
        /*01c4*/ 	.word	0xffffffff


	//   ....[99]....
        /*01c8*/ 	.word	0xffffffff


	//   ....[100]....
        /*01cc*/ 	.word	0xffffffff


	//   ....[101]....
        /*01d0*/ 	.word	0xffffffff


	//   ....[102]....
        /*01d4*/ 	.word	0xffffffff


	//   ....[103]....
        /*01d8*/ 	.word	0xffffffff


	//   ....[104]....
        /*01dc*/ 	.word	0xffffffff


	//   ....[105]....
        /*01e0*/ 	.word	0xffffffff


	//   ....[106]....
        /*01e4*/ 	.word	0xffffffff


	//   ....[107]....
        /*01e8*/ 	.word	0xffffffff


	//   ....[108]....
        /*01ec*/ 	.word	0xffffffff


	//   ....[109]....
        /*01f0*/ 	.word	0xffffffff


	//   ....[110]....
        /*01f4*/ 	.word	0xffffffff


	//   ....[111]....
        /*01f8*/ 	.word	0xffffffff


	//   ....[112]....
        /*01fc*/ 	.word	0xffffffff


	//   ....[113]....
        /*0200*/ 	.word	0xffffffff


	//   ....[114]....
        /*0204*/ 	.word	0xffffffff


	//   ....[115]....
        /*0208*/ 	.word	0xffffffff


	//   ....[116]....
        /*020c*/ 	.word	0xffffffff


	//   ....[117]....
        /*0210*/ 	.word	0xffffffff


	//   ....[118]....
        /*0214*/ 	.word	0xffffffff


	//   ....[119]....
        /*0218*/ 	.word	0xffffffff


	//   ....[120]....
        /*021c*/ 	.word	0xffffffff


	//   ....[121]....
        /*0220*/ 	.word	0xffffffff


	//   ....[122]....
        /*0224*/ 	.word	0xffffffff


	//   ....[123]....
        /*0228*/ 	.word	0xffffffff


	//   ....[124]....
        /*022c*/ 	.word	0xffffffff


	//   ....[125]....
        /*0230*/ 	.word	0xffffffff


	//   ....[126]....
        /*0234*/ 	.word	0xffffffff


	//   ....[127]....
        /*0238*/ 	.word	0xffffffff


	//   ....[128]....
        /*023c*/ 	.word	0xffffffff


	//   ....[129]....
        /*0240*/ 	.word	0xffffffff


	//   ....[130]....
        /*0244*/ 	.word	0xffffffff


	//   ....[131]....
        /*0248*/ 	.word	0xffffffff


	//   ....[132]....
        /*024c*/ 	.word	0xffffffff


	//   ....[133]....
        /*0250*/ 	.word	0xffffffff


	//   ....[134]....
        /*0254*/ 	.word	0xffffffff


	//   ....[135]....
        /*0258*/ 	.word	0xffffffff


	//   ....[136]....
        /*025c*/ 	.word	0xffffffff


	//   ....[137]....
        /*0260*/ 	.word	0xffffffff


	//   ....[138]....
        /*0264*/ 	.word	0xffffffff


	//   ....[139]....
        /*0268*/ 	.word	0xffffffff


	//   ....[140]....
        /*026c*/ 	.word	0xffffffff


	//   ....[141]....
        /*0270*/ 	.word	0xffffffff


	//   ....[142]....
        /*0274*/ 	.word	0xffffffff


	//   ....[143]....
        /*0278*/ 	.word	0xffffffff


	//   ....[144]....
        /*027c*/ 	.word	0xffffffff


	//   ....[145]....
        /*0280*/ 	.word	0xffffffff


	//   ....[146]....
        /*0284*/ 	.word	0xffffffff


	//   ....[147]....
        /*0288*/ 	.word	0xffffffff


	//   ....[148]....
        /*028c*/ 	.word	0xffffffff


	//   ....[149]....
        /*0290*/ 	.word	0xffffffff


	//   ....[150]....
        /*0294*/ 	.word	0xffffffff


	//   ....[151]....
        /*0298*/ 	.word	0xffffffff


	//   ....[152]....
        /*029c*/ 	.word	0xffffffff


	//   ....[153]....
        /*02a0*/ 	.word	0xffffffff


	//   ....[154]....
        /*02a4*/ 	.word	0xffffffff


	//   ....[155]....
        /*02a8*/ 	.word	0xffffffff


	//   ....[156]....
        /*02ac*/ 	.word	0xffffffff


	//   ....[157]....
        /*02b0*/ 	.word	0xffffffff


	//   ....[158]....
        /*02b4*/ 	.word	0xffffffff


	//   ....[159]....
        /*02b8*/ 	.word	0xffffffff


	//----- nvinfo : EIATTR_COOP_GROUP_INSTR_OFFSETS
	.align		4
.L_1411:
        /*02bc*/ 	.byte	0x04, 0x28
        /*02be*/ 	.short	(.L_1413 - .L_1412)


	//   ....[0]....
.L_1412:
        /*02c0*/ 	.word	0x00000e80


	//   ....[1]....
        /*02c4*/ 	.word	0x000013c0


	//   ....[2]....
        /*02c8*/ 	.word	0x000018d0


	//   ....[3]....
        /*02cc*/ 	.word	0x00005c70


	//   ....[4]....
        /*02d0*/ 	.word	0x00005c90


	//   ....[5]....
        /*02d4*/ 	.word	0x00005cc0


	//   ....[6]....
        /*02d8*/ 	.word	0x00005cd0


	//   ....[7]....
        /*02dc*/ 	.word	0x00005d80


	//   ....[8]....
        /*02e0*/ 	.word	0x00005da0


	//   ....[9]....
        /*02e4*/ 	.word	0x00005db0


	//   ....[10]....
        /*02e8*/ 	.word	0x00005dc0


	//   ....[11]....
        /*02ec*/ 	.word	0x00005e80


	//   ....[12]....
        /*02f0*/ 	.word	0x00005ea0


	//   ....[13]....
        /*02f4*/ 	.word	0x00005eb0


	//   ....[14]....
        /*02f8*/ 	.word	0x00005ec0


	//   ....[15]....
        /*02fc*/ 	.word	0x00005f80


	//   ....[16]....
        /*0300*/ 	.word	0x00005fa0


	//   ....[17]....
        /*0304*/ 	.word	0x00005fb0


	//   ....[18]....
        /*0308*/ 	.word	0x00005fc0


	//   ....[19]....
        /*030c*/ 	.word	0x00006080


	//   ....[20]....
        /*0310*/ 	.word	0x00006090


	//   ....[21]....
        /*0314*/ 	.word	0x000060a0


	//   ....[22]....
        /*0318*/ 	.word	0x000060b0


	//   ....[23]....
        /*031c*/ 	.word	0x00006210


	//   ....[24]....
        /*0320*/ 	.word	0x00006280


	//   ....[25]....
        /*0324*/ 	.word	0x000062f0


	//   ....[26]....
        /*0328*/ 	.word	0x00006360


	//   ....[27]....
        /*032c*/ 	.word	0x00006380


	//   ....[28]....
        /*0330*/ 	.word	0x00006390


	//   ....[29]....
        /*0334*/ 	.word	0x000063a0


	//   ....[30]....
        /*0338*/ 	.word	0x000063b0


	//   ....[31]....
        /*033c*/ 	.word	0x000063c0


	//   ....[32]....
        /*0340*/ 	.word	0x000063d0


	//   ....[33]....
        /*0344*/ 	.word	0x000063e0


	//   ....[34]....
        /*0348*/ 	.word	0x000063f0


	//   ....[35]....
        /*034c*/ 	.word	0x000079a0


	//   ....[36]....
        /*0350*/ 	.word	0x000079c0


	//   ....[37]....
        /*0354*/ 	.word	0x000079d0


	//   ....[38]....
        /*0358*/ 	.word	0x000079e0


	//   ....[39]....
        /*035c*/ 	.word	0x00007b00


	//   ....[40]....
        /*0360*/ 	.word	0x00007b10


	//   ....[41]....
        /*0364*/ 	.word	0x00007b20


	//   ....[42]....
        /*0368*/ 	.word	0x00007b30


	//   ....[43]....
        /*036c*/ 	.word	0x00007c50


	//   ....[44]....
        /*0370*/ 	.word	0x00007c70


	//   ....[45]....
        /*0374*/ 	.word	0x00007c80


	//   ....[46]....
        /*0378*/ 	.word	0x00007c90


	//   ....[47]....
        /*037c*/ 	.word	0x00007db0


	//   ....[48]....
        /*0380*/ 	.word	0x00007dc0


	//   ....[49]....
        /*0384*/ 	.word	0x00007dd0


	//   ....[50]....
        /*0388*/ 	.word	0x00007de0


	//   ....[51]....
        /*038c*/ 	.word	0x00007f00


	//   ....[52]....
        /*0390*/ 	.word	0x00007f20


	//   ....[53]....
        /*0394*/ 	.word	0x00007f30


	//   ....[54]....
        /*0398*/ 	.word	0x00007f40


	//   ....[55]....
        /*039c*/ 	.word	0x00008040


	//   ....[56]....
        /*03a0*/ 	.word	0x00008050


	//   ....[57]....
        /*03a4*/ 	.word	0x00008060


	//   ....[58]....
        /*03a8*/ 	.word	0x00008070


	//   ....[59]....
        /*03ac*/ 	.word	0x00008080


	//   ....[60]....
        /*03b0*/ 	.word	0x00008090


	//   ....[61]....
        /*03b4*/ 	.word	0x000080a0


	//   ....[62]....
        /*03b8*/ 	.word	0x000080d0


	//   ....[63]....
        /*03bc*/ 	.word	0x00008100


	//   ....[64]....
        /*03c0*/ 	.word	0x00008130


	//   ....[65]....
        /*03c4*/ 	.word	0x00008150


	//   ....[66]....
        /*03c8*/ 	.word	0x00008160


	//   ....[67]....
        /*03cc*/ 	.word	0x00009780


	//   ....[68]....
        /*03d0*/ 	.word	0x000097b0


	//   ....[69]....
        /*03d4*/ 	.word	0x000097f0


	//   ....[70]....
        /*03d8*/ 	.word	0x00009820


	//   ....[71]....
        /*03dc*/ 	.word	0x00009930


	//   ....[72]....
        /*03e0*/ 	.word	0x00009970


	//   ....[73]....
        /*03e4*/ 	.word	0x000099a0


	//   ....[74]....
        /*03e8*/ 	.word	0x000099d0


	//   ....[75]....
        /*03ec*/ 	.word	0x00009a70


	//   ....[76]....
        /*03f0*/ 	.word	0x00009aa0


	//   ....[77]....
        /*03f4*/ 	.word	0x00009ad0


	//   ....[78]....
        /*03f8*/ 	.word	0x00009b00


	//   ....[79]....
        /*03fc*/ 	.word	0x00009ba0


	//   ....[80]....
        /*0400*/ 	.word	0x00009be0


	//   ....[81]....
        /*0404*/ 	.word	0x00009c30


	//   ....[82]....
        /*0408*/ 	.word	0x00009c60


	//   ....[83]....
        /*040c*/ 	.word	0x00009db0


	//   ....[84]....
        /*0410*/ 	.word	0x00009de0


	//   ....[85]....
        /*0414*/ 	.word	0x00009e40


	//   ....[86]....
        /*0418*/ 	.word	0x00009e70


	//   ....[87]....
        /*041c*/ 	.word	0x0000a940


	//   ....[88]....
        /*0420*/ 	.word	0x0000b2b0


	//   ....[89]....
        /*0424*/ 	.word	0x0000bb80


	//   ....[90]....
        /*0428*/ 	.word	0x0000c1a0


	//   ....[91]....
        /*042c*/ 	.word	0x0000c200


	//   ....[92]....
        /*0430*/ 	.word	0x0000c250


	//   ....[93]....
        /*0434*/ 	.word	0x0000c270


	//   ....[94]....
        /*0438*/ 	.word	0x0000c290


	//   ....[95]....
        /*043c*/ 	.word	0x0000c390


	//   ....[96]....
        /*0440*/ 	.word	0x0000c3e0


	//   ....[97]....
        /*0444*/ 	.word	0x0000c430


	//   ....[98]....
        /*0448*/ 	.word	0x0000c450


	//   ....[99]....
        /*044c*/ 	.word	0x0000c470


	//   ....[100]....
        /*0450*/ 	.word	0x0000cb20


	//   ....[101]....
        /*0454*/ 	.word	0x0000cba0


	//   ....[102]....
        /*0458*/ 	.word	0x0000cc10


	//   ....[103]....
        /*045c*/ 	.word	0x0000cc80


	//   ....[104]....
        /*0460*/ 	.word	0x0000cdd0


	//   ....[105]....
        /*0464*/ 	.word	0x0000ce40


	//   ....[106]....
        /*0468*/ 	.word	0x0000ceb0


	//   ....[107]....
        /*046c*/ 	.word	0x0000cf20


	//   ....[108]....
        /*0470*/ 	.word	0x0000d040


	//   ....[109]....
        /*0474*/ 	.word	0x0000d0b0


	//   ....[110]....
        /*0478*/ 	.word	0x0000d120


	//   ....[111]....
        /*047c*/ 	.word	0x0000d190


	//   ....[112]....
        /*0480*/ 	.word	0x0000d2c0


	//   ....[113]....
        /*0484*/ 	.word	0x0000d330


	//   ....[114]....
        /*0488*/ 	.word	0x0000d3a0


	//   ....[115]....
        /*048c*/ 	.word	0x0000d410


	//   ....[116]....
        /*0490*/ 	.word	0x0000d540


	//   ....[117]....
        /*0494*/ 	.word	0x0000d5b0


	//   ....[118]....
        /*0498*/ 	.word	0x0000d620


	//   ....[119]....
        /*049c*/ 	.word	0x0000d690


	//   ....[120]....
        /*04a0*/ 	.word	0x0000d700


	//   ....[121]....
        /*04a4*/ 	.word	0x0000d770


	//   ....[122]....
        /*04a8*/ 	.word	0x0000d7e0


	//   ....[123]....
        /*04ac*/ 	.word	0x0000d850


	//   ....[124]....
        /*04b0*/ 	.word	0x0000d8f0


	//   ....[125]....
        /*04b4*/ 	.word	0x0000d960


	//   ....[126]....
        /*04b8*/ 	.word	0x0000d9d0


	//   ....[127]....
        /*04bc*/ 	.word	0x0000da40


	//   ....[128]....
        /*04c0*/ 	.word	0x0000dab0


	//   ....[129]....
        /*04c4*/ 	.word	0x0000db30


	//   ....[130]....
        /*04c8*/ 	.word	0x0000dba0


	//   ....[131]....
        /*04cc*/ 	.word	0x0000dc10


	//   ....[132]....
        /*04d0*/ 	.word	0x0000dc80


	//   ....[133]....
        /*04d4*/ 	.word	0x0000dcf0


	//   ....[134]....
        /*04d8*/ 	.word	0x0000dd60


	//   ....[135]....
        /*04dc*/ 	.word	0x0000ddd0


	//   ....[136]....
        /*04e0*/ 	.word	0x0000de40


	//   ....[137]....
        /*04e4*/ 	.word	0x0000dec0


	//   ....[138]....
        /*04e8*/ 	.word	0x0000df30


	//   ....[139]....
        /*04ec*/ 	.word	0x0000dfa0


	//   ....[140]....
        /*04f0*/ 	.word	0x0000e010


	//   ....[141]....
        /*04f4*/ 	.word	0x0000e080


	//   ....[142]....
        /*04f8*/ 	.word	0x0000e0f0


	//   ....[143]....
        /*04fc*/ 	.word	0x0000e160


	//   ....[144]....
        /*0500*/ 	.word	0x0000e1d0


	//   ....[145]....
        /*0504*/ 	.word	0x0000e250


	//   ....[146]....
        /*0508*/ 	.word	0x0000e2c0


	//   ....[147]....
        /*050c*/ 	.word	0x0000e330


	//   ....[148]....
        /*0510*/ 	.word	0x0000e3a0


	//   ....[149]....
        /*0514*/ 	.word	0x0000e410


	//   ....[150]....
        /*0518*/ 	.word	0x0000e480


	//   ....[151]....
        /*051c*/ 	.word	0x0000e4f0


	//   ....[152]....
        /*0520*/ 	.word	0x0000e560


	//   ....[153]....
        /*0524*/ 	.word	0x0000e5d0


	//   ....[154]....
        /*0528*/ 	.word	0x0000e640


	//   ....[155]....
        /*052c*/ 	.word	0x0000e6b0


	//   ....[156]....
        /*0530*/ 	.word	0x0000e7a0


	//   ....[157]....
        /*0534*/ 	.word	0x0000e810


	//   ....[158]....
        /*0538*/ 	.word	0x0000e880


	//   ....[159]....
        /*053c*/ 	.word	0x0000e8f0


	//----- nvinfo : EIATTR_EXIT_INSTR_OFFSETS
	.align		4
.L_1413:
        /*0540*/ 	.byte	0x04, 0x1c
        /*0542*/ 	.short	(.L_1415 - .L_1414)


	//   ....[0]....
.L_1414:
        /*0544*/ 	.word	0x0000c580


	//   ....[1]....
        /*0548*/ 	.word	0x0000cac0


	//----- nvinfo : EIATTR_MAX_THREADS
	.align		4
.L_1415:
        /*054c*/ 	.byte	0x04, 0x05
        /*054e*/ 	.short	(.L_1417 - .L_1416)
.L_1416:
        /*0550*/ 	.word	0x00000080
        /*0554*/ 	.word	0x00000001
        /*0558*/ 	.word	0x00000001


	//----- nvinfo : EIATTR_CRS_STACK_SIZE
	.align		4
.L_1417:
        /*055c*/ 	.byte	0x04, 0x1e
        /*055e*/ 	.short	(.L_1419 - .L_1418)
.L_1418:
        /*0560*/ 	.word	0x00000000
.L_1419:


//--------------------- .nv.info._Z25selective_scan_bwd_kernelI32Selective_Scan_bwd_kernel_traitsILi128ELi16ELb0ELb0ELb0ELb1ELb1EfN3c107complexIfEEEEv12SSMParamsBwd --------------------------
	.section	.nv.info._Z25selective_scan_bwd_kernelI32Selective_Scan_bwd_kernel_traitsILi128ELi16ELb0ELb0ELb0ELb1ELb1EfN3c107complexIfEEEEv12SSMParamsBwd,"",@"SHT_CUDA_INFO"
	.sectionflags	@""
	.align	4


	//----- nvinfo : EIATTR_CUDA_API_VERSION
	.align		4
        /*0000*/ 	.byte	0x04, 0x37
        /*0002*/ 	.short	(.L_1421 - .L_1420)
.L_1420:
        /*0004*/ 	.word	0x00000082


	//----- nvinfo : EIATTR_SW2861232_WAR
	.align		4
.L_1421:
        /*0008*/ 	.byte	0x01, 0x35
	.zero		2


	//----- nvinfo : EIATTR_PARAM_CBANK
	.align		4
        /*000c*/ 	.byte	0x04, 0x0a
        /*000e*/ 	.short	(.L_1423 - .L_1422)
	.align		4
.L_1422:
        /*0010*/ 	.word	index@(.nv.constant0._Z25selective_scan_bwd_kernelI32Selective_Scan_bwd_kernel_traitsILi128ELi16ELb0ELb0ELb0ELb1ELb1EfN3c107complexIfEEEEv12SSMParamsBwd)
        /*0014*/ 	.short	0x0160
        /*0016*/ 	.short	0x01f0


	//----- nvinfo : EIATTR_CBANK_PARAM_SIZE
	.align		4
.L_1423:
        /*0018*/ 	.byte	0x03, 0x19
        /*001a*/ 	.short	0x01f0


	//----- nvinfo : EIATTR_KPARAM_INFO
	.align		4
        /*001c*/ 	.byte	0x04, 0x17
        /*001e*/ 	.short	(.L_1425 - .L_1424)
.L_1424:
        /*0020*/ 	.word	0x00000000
        /*0024*/ 	.short	0x0000
        /*0026*/ 	.short	0x0000
        /*0028*/ 	.byte	0x00, 0xf0, 0xc1, 0x07


	//----- nvinfo : EIATTR_MAXREG_COUNT
	.align		4
.L_1425:
        /*002c*/ 	.byte	0x03, 0x1b
        /*002e*/ 	.short	0x00ff


	//----- nvinfo : EIATTR_NUM_BARRIERS
	.align		4
        /*0030*/ 	.byte	0x02, 0x4c
        /*0032*/ 	.byte	0x01
	.zero		1


	//----- nvinfo : EIATTR_ANNOTATIONS
	.align		4
        /*0034*/ 	.byte	0x04, 0x55
        /*0036*/ 	.short	(.L_1427 - .L_1426)


	//   ....[0]....
.L_1426:
        /*0038*/ 	.word	0x00000001
        /*003c*/ 	.byte	0x20, 0x05, 0x00, 0x00, 0x01, 0x00, 0x00, 0x00, 0x30, 0x05, 0x00, 0x00, 0x01, 0x00, 0x00, 0x00
        /*004c*/ 	.byte	0xc0, 0xe5, 0x00, 0x00, 0x01, 0x00, 0x00, 0x00, 0xb0, 0xe7, 0x00, 0x00


	//----- nvinfo : EIATTR_MERCURY_ISA_VERSION
	.align		4
.L_1427:
        /*0058*/ 	.byte	0x03, 0x5f
        /*005a*/ 	.short	0x0000


	//----- nvinfo : EIATTR_COOP_GROUP_MASK_REGIDS
	.align		4
        /*005c*/ 	.byte	0x04, 0x29
        /*005e*/ 	.short	(.L_1429 - .L_1428)


	//   ....[0]....
.L_1428:
        /*0060*/ 	.word	0xffffffff


	//   ....[1]....
        /*0064*/ 	.word	0xffffffff


	//   ....[2]....
        /*0068*/ 	.word	0xffffffff


	//   ....[3]....
        /*006c*/ 	.word	0xffffffff


	//   ....[4]....
        /*0070*/ 	.word	0xffffffff


	//   ....[5]....
        /*0074*/ 	.word	0xffffffff


	//   ....[6]....
        /*0078*/ 	.word	0xffffffff


	//   ....[7]....
        /*007c*/ 	.word	0xffffffff


	//   ....[8]....
        /*0080*/ 	.word	0xffffffff


	//   ....[9]....
        /*0084*/ 	.word	0xffffffff


	//   ....[10]....
        /*0088*/ 	.word	0xffffffff


	//   ....[11]....
        /*008c*/ 	.word	0xffffffff


	//   ....[12]....
        /*0090*/ 	.word	0xffffffff


	//   ....[13]....
        /*0094*/ 	.word	0xffffffff


	//   ....[14]....
        /*0098*/ 	.word	0xffffffff


	//   ....[15]....
        /*009c*/ 	.word	0xffffffff


	//   ....[16]....
        /*00a0*/ 	.word	0xffffffff


	//   ....[17]....
        /*00a4*/ 	.word	0xffffffff


	//   ....[18]....
        /*00a8*/ 	.word	0xffffffff


	//   ....[19]....
        /*00ac*/ 	.word	0xffffffff


	//   ....[20]....
        /*00b0*/ 	.word	0xffffffff


	//   ....[21]....
        /*00b4*/ 	.word	0xffffffff


	//   ....[22]....
        /*00b8*/ 	.word	0xffffffff


	//   ....[23]....
        /*00bc*/ 	.word	0xffffffff


	//   ....[24]....
        /*00c0*/ 	.word	0xffffffff


	//   ....[25]....
        /*00c4*/ 	.word	0xffffffff


	//   ....[26]....
        /*00c8*/ 	.word	0xffffffff


	//   ....[27]....
        /*00cc*/ 	.word	0xffffffff


	//   ....[28]....
        /*00d0*/ 	.word	0xffffffff


	//   ....[29]....
        /*00d4*/ 	.word	0xffffffff


	//   ....[30]....
        /*00d8*/ 	.word	0xffffffff


	//   ....[31]....
        /*00dc*/ 	.word	0xffffffff


	//   ....[32]....
        /*00e0*/ 	.word	0xffffffff


	//   ....[33]....
        /*00e4*/ 	.word	0xffffffff


	//   ....[34]....
        /*00e8*/ 	.word	0xffffffff


	//   ....[35]....
        /*00ec*/ 	.word	0xffffffff


	//   ....[36]....
        /*00f0*/ 	.word	0xffffffff


	//   ....[37]....
        /*00f4*/ 	.word	0xffffffff


	//   ....[38]....
        /*00f8*/ 	.word	0xffffffff


	//   ....[39]....
        /*00fc*/ 	.word	0xffffffff


	//   ....[40]....
        /*0100*/ 	.word	0xffffffff


	//   ....[41]....
        /*0104*/ 	.word	0xffffffff


	//   ....[42]....
        /*0108*/ 	.word	0xffffffff


	//   ....[43]....
        /*010c*/ 	.word	0xffffffff


	//   ....[44]....
        /*0110*/ 	.word	0xffffffff


	//   ....[45]....
        /*0114*/ 	.word	0xffffffff


	//   ....[46]....
        /*0118*/ 	.word	0xffffffff


	//   ....[47]....
        /*011c*/ 	.word	0xffffffff


	//   ....[48]....
        /*0120*/ 	.word	0xffffffff


	//   ....[49]....
        /*0124*/ 	.word	0xffffffff


	//   ....[50]....
        /*0128*/ 	.word	0xffffffff


	//   ....[51]....
        /*012c*/ 	.word	0xffffffff


	//   ....[52]....
        /*0130*/ 	.word	0xffffffff


	//   ....[53]....
        /*0134*/ 	.word	0xffffffff


	//   ....[54]....
        /*0138*/ 	.word	0xffffffff


	//   ....[55]....
        /*013c*/ 	.word	0xffffffff


	//   ....[56]....
        /*0140*/ 	.word	0xffffffff


	//   ....[57]....
        /*0144*/ 	.word	0xffffffff


	//   ....[58]....
        /*0148*/ 	.word	0xffffffff


	//   ....[59]....
        /*014c*/ 	.word	0xffffffff


	//   ....[60]....
        /*0150*/ 	.word	0xffffffff


	//   ....[61]....
        /*0154*/ 	.word	0xffffffff


	//   ....[62]....
        /*0158*/ 	.word	0xffffffff


	//   ....[63]....
        /*015c*/ 	.word	0xffffffff


	//   ....[64]....
        /*0160*/ 	.word	0xffffffff


	//   ....[65]....
        /*0164*/ 	.word	0xffffffff


	//   ....[66]....
        /*0168*/ 	.word	0xffffffff


	//   ....[67]....
        /*016c*/ 	.word	0xffffffff


	//   ....[68]....
        /*0170*/ 	.word	0xffffffff


	//   ....[69]....
        /*0174*/ 	.word	0xffffffff


	//   ....[70]....
        /*0178*/ 	.word	0xffffffff


	//   ....[71]....
        /*017c*/ 	.word	0xffffffff


	//   ....[72]....
        /*0180*/ 	.word	0xffffffff


	//   ....[73]....
        /*0184*/ 	.word	0xffffffff


	//   ....[74]....
        /*0188*/ 	.word	0xffffffff


	//   ....[75]....
        /*018c*/ 	.word	0xffffffff


	//   ....[76]....
        /*0190*/ 	.word	0xffffffff


	//   ....[77]....
        /*0194*/ 	.word	0xffffffff


	//   ....[78]....
        /*0198*/ 	.word	0xffffffff


	//   ....[79]....
        /*019c*/ 	.word	0xffffffff


	//   ....[80]....
        /*01a0*/ 	.word	0xffffffff


	//   ....[81]....
        /*01a4*/ 	.word	0xffffffff


	//   ....[82]....
        /*01a8*/ 	.word	0xffffffff


	//   ....[83]....
        /*01ac*/ 	.word	0xffffffff


	//   ....[84]....
        /*01b0*/ 	.word	0xffffffff


	//   ....[85]....
        /*01b4*/ 	.word	0xffffffff


	//   ....[86]....
        /*01b8*/ 	.word	0xffffffff


	//   ....[87]....
        /*01bc*/ 	.word	0xffffffff


	//   ....[88]....
        /*01c0*/ 	.word	0xffffffff


	//   ....[89]....
        /*01c4*/ 	.word	0xffffffff


	//   ....[90]....
        /*01c8*/ 	.word	0xffffffff


	//   ....[91]....
        /*01cc*/ 	.word	0xffffffff


	//   ....[92]....
        /*01d0*/ 	.word	0xffffffff


	//   ....[93]....
        /*01d4*/ 	.word	0xffffffff


	//   ....[94]....
        /*01d8*/ 	.word	0xffffffff


	//   ....[95]....
        /*01dc*/ 	.word	0xffffffff


	//   ....[96]....
        /*01e0*/ 	.word	0xffffffff


	//   ....[97]....
        /*01e4*/ 	.word	0xffffffff


	//   ....[98]....
        /*01e8*/ 	.word	0xffffffff


	//   ....[99]....
        /*01ec*/ 	.word	0xffffffff


	//   ....[100]....
        /*01f0*/ 	.word	0xffffffff


	//   ....[101]....
        /*01f4*/ 	.word	0xffffffff


	//   ....[102]....
        /*01f8*/ 	.word	0xffffffff


	//   ....[103]....
        /*01fc*/ 	.word	0xffffffff


	//   ....[104]....
        /*0200*/ 	.word	0xffffffff


	//   ....[105]....
        /*0204*/ 	.word	0xffffffff


	//   ....[106]....
        /*0208*/ 	.word	0xffffffff


	//   ....[107]....
        /*020c*/ 	.word	0xffffffff


	//   ....[108]....
        /*0210*/ 	.word	0xffffffff


	//   ....[109]....
        /*0214*/ 	.word	0xffffffff


	//   ....[110]....
        /*0218*/ 	.word	0xffffffff


	//   ....[111]....
        /*021c*/ 	.word	0xffffffff


	//   ....[112]....
        /*0220*/ 	.word	0xffffffff


	//   ....[113]....
        /*0224*/ 	.word	0xffffffff


	//   ....[114]....
        /*0228*/ 	.word	0xffffffff


	//   ....[115]....
        /*022c*/ 	.word	0xffffffff


	//   ....[116]....
        /*0230*/ 	.word	0xffffffff


	//   ....[117]....
        /*0234*/ 	.word	0xffffffff


	//   ....[118]....
        /*0238*/ 	.word	0xffffffff


	//   ....[119]....
        /*023c*/ 	.word	0xffffffff


	//   ....[120]....
        /*0240*/ 	.word	0xffffffff


	//   ....[121]....
        /*0244*/ 	.word	0xffffffff


	//   ....[122]....
        /*0248*/ 	.word	0xffffffff


	//   ....[123]....
        /*024c*/ 	.word	0xffffffff


	//   ....[124]....
        /*0250*/ 	.word	0xffffffff


	//   ....[125]....
        /*0254*/ 	.word	0xffffffff


	//   ....[126]....
        /*0258*/ 	.word	0xffffffff


	//   ....[127]....
        /*025c*/ 	.word	0xffffffff


	//   ....[128]....
        /*0260*/ 	.word	0xffffffff


	//   ....[129]....
        /*0264*/ 	.word	0xffffffff


	//   ....[130]....
        /*0268*/ 	.word	0xffffffff


	//   ....[131]....
        /*026c*/ 	.word	0xffffffff


	//   ....[132]....
        /*0270*/ 	.word	0xffffffff


	//   ....[133]....
        /*0274*/ 	.word	0xffffffff


	//   ....[134]....
        /*0278*/ 	.word	0xffffffff


	//   ....[135]....
        /*027c*/ 	.word	0xffffffff


	//   ....[136]....
        /*0280*/ 	.word	0xffffffff


	//   ....[137]....
        /*0284*/ 	.word	0xffffffff


	//   ....[138]....
        /*0288*/ 	.word	0xffffffff


	//   ....[139]....
        /*028c*/ 	.word	0xffffffff


	//   ....[140]....
        /*0290*/ 	.word	0xffffffff


	//   ....[141]....
        /*0294*/ 	.word	0xffffffff


	//   ....[142]....
        /*0298*/ 	.word	0xffffffff


	//   ....[143]....
        /*029c*/ 	.word	0xffffffff


	//   ....[144]....
        /*02a0*/ 	.word	0xffffffff


	//   ....[145]....
        /*02a4*/ 	.word	0xffffffff


	//   ....[146]....
        /*02a8*/ 	.word	0xffffffff


	//   ....[147]....
        /*02ac*/ 	.word	0xffffffff


	//   ....[148]....
        /*02b0*/ 	.word	0xffffffff


	//   ....[149]....
        /*02b4*/ 	.word	0xffffffff


	//   ....[150]....
        /*02b8*/ 	.word	0xffffffff


	//   ....[151]....
        /*02bc*/ 	.word	0xffffffff


	//   ....[152]....
        /*02c0*/ 	.word	0xffffffff


	//   ....[153]....
        /*02c4*/ 	.word	0xffffffff


	//   ....[154]....
        /*02c8*/ 	.word	0xffffffff


	//   ....[155]....
        /*02cc*/ 	.word	0xffffffff


	//   ....[156]....
        /*02d0*/ 	.word	0xffffffff


	//   ....[157]....
        /*02d4*/ 	.word	0xffffffff


	//   ....[158]....
        /*02d8*/ 	.word	0xffffffff


	//   ....[159]....
        /*02dc*/ 	.word	0xffffffff


	//   ....[160]....
        /*02e0*/ 	.word	0xffffffff


	//   ....[161]....
        /*02e4*/ 	.word	0xffffffff


	//   ....[162]....
        /*02e8*/ 	.word	0xffffffff


	//   ....[163]....
        /*02ec*/ 	.word	0xffffffff


	//----- nvinfo : EIATTR_COOP_GROUP_INSTR_OFFSETS
	.align		4
.L_1429:
        /*02f0*/ 	.byte	0x04, 0x28
        /*02f2*/ 	.short	(.L_1431 - .L_1430)


	//   ....[0]....
.L_1430:
        /*02f4*/ 	.word	0x00000ee0


	//   ....[1]....
        /*02f8*/ 	.word	0x00001360


	//   ....[2]....
        /*02fc*/ 	.word	0x000019a0


	//   ....[3]....
        /*0300*/ 	.word	0x00004370


	//   ....[4]....
        /*0304*/ 	.word	0x000049e0


	//   ....[5]....
        /*0308*/ 	.word	0x000052a0


	//   ....[6]....
        /*030c*/ 	.word	0x00005c50


	//   ....[7]....
        /*0310*/ 	.word	0x00007fc0


	//   ....[8]....
        /*0314*/ 	.word	0x00007fe0


	//   ....[9]....
        /*0318*/ 	.word	0x00008010


	//   ....[10]....
        /*031c*/ 	.word	0x00008020


	//   ....[11]....
        /*0320*/ 	.word	0x000080d0


	//   ....[12]....
        /*0324*/ 	.word	0x000080f0


	//   ....[13]....
        /*0328*/ 	.word	0x00008100


	//   ....[14]....
        /*032c*/ 	.word	0x00008110


	//   ....[15]....
        /*0330*/ 	.word	0x000081d0


	//   ....[16]....
        /*0334*/ 	.word	0x000081f0


	//   ....[17]....
        /*0338*/ 	.word	0x00008200


	//   ....[18]....
        /*033c*/ 	.word	0x00008210


	//   ....[19]....
        /*0340*/ 	.word	0x000082d0


	//   ....[20]....
        /*0344*/ 	.word	0x000082f0


	//   ....[21]....
        /*0348*/ 	.word	0x00008300


	//   ....[22]....
        /*034c*/ 	.word	0x00008310


	//   ....[23]....
        /*0350*/ 	.word	0x000083d0


	//   ....[24]....
        /*0354*/ 	.word	0x000083e0


	//   ....[25]....
        /*0358*/ 	.word	0x000083f0


	//   ....[26]....
        /*035c*/ 	.word	0x00008400


	//   ....[27]....
        /*0360*/ 	.word	0x00008560


	//   ....[28]....
        /*0364*/ 	.word	0x000085d0


	//   ....[29]....
        /*0368*/ 	.word	0x00008640


	//   ....[30]....
        /*036c*/ 	.word	0x000086b0


	//   ....[31]....
        /*0370*/ 	.word	0x000086d0


	//   ....[32]....
        /*0374*/ 	.word	0x000086e0


	//   ....[33]....
        /*0378*/ 	.word	0x000086f0


	//   ....[34]....
        /*037c*/ 	.word	0x00008700


	//   ....[35]....
        /*0380*/ 	.word	0x00008710


	//   ....[36]....
        /*0384*/ 	.word	0x00008720


	//   ....[37]....
        /*0388*/ 	.word	0x00008730


	//   ....[38]....
        /*038c*/ 	.word	0x00008740


	//   ....[39]....
        /*0390*/ 	.word	0x00009cd0


	//   ....[40]....
        /*0394*/ 	.word	0x00009cf0


	//   ....[41]....
        /*0398*/ 	.word	0x00009d00


	//   ....[42]....
        /*039c*/ 	.word	0x00009d10


	//   ....[43]....
        /*03a0*/ 	.word	0x00009e20


	//   ....[44]....
        /*03a4*/ 	.word	0x00009e30


	//   ....[45]....
        /*03a8*/ 	.word	0x00009e40


	//   ....[46]....
        /*03ac*/ 	.word	0x00009e50


	//   ....[47]....
        /*03b0*/ 	.word	0x00009f60


	//   ....[48]....
        /*03b4*/ 	.word	0x00009f80


	//   ....[49]....
        /*03b8*/ 	.word	0x00009f90


	//   ....[50]....
        /*03bc*/ 	.word	0x00009fa0


	//   ....[51]....
        /*03c0*/ 	.word	0x0000a0b0


	//   ....[52]....
        /*03c4*/ 	.word	0x0000a0c0


	//   ....[53]....
        /*03c8*/ 	.word	0x0000a0d0


	//   ....[54]....
        /*03cc*/ 	.word	0x0000a0e0


	//   ....[55]....
        /*03d0*/ 	.word	0x0000a1f0


	//   ....[56]....
        /*03d4*/ 	.word	0x0000a210


	//   ....[57]....
        /*03d8*/ 	.word	0x0000a220


	//   ....[58]....
        /*03dc*/ 	.word	0x0000a230


	//   ....[59]....
        /*03e0*/ 	.word	0x0000a330


	//   ....[60]....
        /*03e4*/ 	.word	0x0000a340


	//   ....[61]....
        /*03e8*/ 	.word	0x0000a350


	//   ....[62]....
        /*03ec*/ 	.word	0x0000a360


	//   ....[63]....
        /*03f0*/ 	.word	0x0000a370


	//   ....[64]....
        /*03f4*/ 	.word	0x0000a380


	//   ....[65]....
        /*03f8*/ 	.word	0x0000a390


	//   ....[66]....
        /*03fc*/ 	.word	0x0000a3c0


	//   ....[67]....
        /*0400*/ 	.word	0x0000a3f0


	//   ....[68]....
        /*0404*/ 	.word	0x0000a420


	//   ....[69]....
        /*0408*/ 	.word	0x0000a430


	//   ....[70]....
        /*040c*/ 	.word	0x0000a440


	//   ....[71]....
        /*0410*/ 	.word	0x0000bac0


	//   ....[72]....
        /*0414*/ 	.word	0x0000baf0


	//   ....[73]....
        /*0418*/ 	.word	0x0000bb20


	//   ....[74]....
        /*041c*/ 	.word	0x0000bb50


	//   ....[75]....
        /*0420*/ 	.word	0x0000bc10


	//   ....[76]....
        /*0424*/ 	.word	0x0000bc40


	//   ....[77]....
        /*0428*/ 	.word	0x0000bc70


	//   ....[78]....
        /*042c*/ 	.word	0x0000bcb0


	//   ....[79]....
        /*0430*/ 	.word	0x0000be00


	//   ....[80]....
        /*0434*/ 	.word	0x0000be30


	//   ....[81]....
        /*0438*/ 	.word	0x0000be60


	//   ....[82]....
        /*043c*/ 	.word	0x0000be90


	//   ....[83]....
        /*0440*/ 	.word	0x0000bfc0


	//   ....[84]....
        /*0444*/ 	.word	0x0000c000


	//   ....[85]....
        /*0448*/ 	.word	0x0000c030


	//   ....[86]....
        /*044c*/ 	.word	0x0000c060


	//   ....[87]....
        /*0450*/ 	.word	0x0000c230


	//   ....[88]....
        /*0454*/ 	.word	0x0000c270


	//   ....[89]....
        /*0458*/ 	.word	0x0000c2b0


	//   ....[90]....
        /*045c*/ 	.word	0x0000c2e0


	//   ....[91]....
        /*0460*/ 	.word	0x0000cc50


	//   ....[92]....
        /*0464*/ 	.word	0x0000d5c0


	//   ....[93]....
        /*0468*/ 	.word	0x0000de70


	//   ....[94]....
        /*046c*/ 	.word	0x0000e470


	//   ....[95]....
        /*0470*/ 	.word	0x0000e4d0


	//   ....[96]....
        /*0474*/ 	.word	0x0000e520


	//   ....[97]....
        /*0478*/ 	.word	0x0000e540


	//   ....[98]....
        /*047c*/ 	.word	0x0000e560


	//   ....[99]....
        /*0480*/ 	.word	0x0000e670


	//   ....[100]....
        /*0484*/ 	.word	0x0000e6c0


	//   ....[101]....
        /*0488*/ 	.word	0x0000e710


	//   ....[102]....
        /*048c*/ 	.word	0x0000e730


	//   ....[103]....
        /*0490*/ 	.word	0x0000e750


	//   ....[104]....
        /*0494*/ 	.word	0x0000ee10


	//   ....[105]....
        /*0498*/ 	.word	0x0000ee90


	//   ....[106]....
        /*049c*/ 	.word	0x0000ef00


	//   ....[107]....
        /*04a0*/ 	.word	0x0000ef70


	//   ....[108]....
        /*04a4*/ 	.word	0x0000f0c0


	//   ....[109]....
        /*04a8*/ 	.word	0x0000f130


	//   ....[110]....
        /*04ac*/ 	.word	0x0000f1a0


	//   ....[111]....
        /*04b0*/ 	.word	0x0000f210


	//   ....[112]....
        /*04b4*/ 	.word	0x0000f330


	//   ....[113]....
        /*04b8*/ 	.word	0x0000f3a0


	//   ....[114]....
        /*04bc*/ 	.word	0x0000f410


	//   ....[115]....
        /*04c0*/ 	.word	0x0000f480


	//   ....[116]....
        /*04c4*/ 	.word	0x0000f5b0


	//   ....[117]....
        /*04c8*/ 	.word	0x0000f620


	//   ....[118]....
        /*04cc*/ 	.word	0x0000f690


	//   ....[119]....
        /*04d0*/ 	.word	0x0000f700


	//   ....[120]....
        /*04d4*/ 	.word	0x0000f830


	//   ....[121]....
        /*04d8*/ 	.word	0x0000f8a0


	//   ....[122]....
        /*04dc*/ 	.word	0x0000f910


	//   ....[123]....
        /*04e0*/ 	.word	0x0000f980


	//   ....[124]....
        /*04e4*/ 	.word	0x0000f9f0


	//   ....[125]....
        /*04e8*/ 	.word	0x0000fa60


	//   ....[126]....
        /*04ec*/ 	.word	0x0000fad0


	//   ....[127]....
        /*04f0*/ 	.word	0x0000fb40


	//   ....[128]....
        /*04f4*/ 	.word	0x0000fbd0


	//   ....[129]....
        /*04f8*/ 	.word	0x0000fc40


	//   ....[130]....
        /*04fc*/ 	.word	0x0000fcb0


	//   ....[131]....
        /*0500*/ 	.word	0x0000fd20


	//   ....[132]....
        /*0504*/ 	.word	0x0000fda0


	//   ....[133]....
        /*0508*/ 	.word	0x0000fe20


	//   ....[134]....
        /*050c*/ 	.word	0x0000fe90


	//   ....[135]....
        /*0510*/ 	.word	0x0000ff00


	//   ....[136]....
        /*0514*/ 	.word	0x0000ff70


	//   ....[137]....
        /*0518*/ 	.word	0x0000ffe0


	//   ....[138]....
        /*051c*/ 	.word	0x00010050


	//   ....[139]....
        /*0520*/ 	.word	0x000100c0


	//   ....[140]....
        /*0524*/ 	.word	0x00010130


	//   ....[141]....
        /*0528*/ 	.word	0x000101b0


	//   ....[142]....
        /*052c*/ 	.word	0x00010220


	//   ....[143]....
        /*0530*/ 	.word	0x00010290


	//   ....[144]....
        /*0534*/ 	.word	0x00010300


	//   ....[145]....
        /*0538*/ 	.word	0x00010370


	//   ....[146]....
        /*053c*/ 	.word	0x000103e0


	//   ....[147]....
        /*0540*/ 	.word	0x00010450


	//   ....[148]....
        /*0544*/ 	.word	0x000104c0


	//   ....[149]....
        /*0548*/ 	.word	0x00010540


	//   ....[150]....
        /*054c*/ 	.word	0x000105b0


	//   ....[151]....
        /*0550*/ 	.word	0x00010620


	//   ....[152]....
        /*0554*/ 	.word	0x00010690


	//   ....[153]....
        /*0558*/ 	.word	0x00010700


	//   ....[154]....
        /*055c*/ 	.word	0x00010770


	//   ....[155]....
        /*0560*/ 	.word	0x000107e0


	//   ....[156]....
        /*0564*/ 	.word	0x00010850


	//   ....[157]....
        /*0568*/ 	.word	0x000108c0


	//   ....[158]....
        /*056c*/ 	.word	0x00010930


	//   ....[159]....
        /*0570*/ 	.word	0x000109a0


	//   ....[160]....
        /*0574*/ 	.word	0x00010a80


	//   ....[161]....
        /*0578*/ 	.word	0x00010af0


	//   ....[162]....
        /*057c*/ 	.word	0x00010b60


	//   ....[163]....
        /*0580*/ 	.word	0x00010bd0


	//----- nvinfo : EIATTR_EXIT_INSTR_OFFSETS
	.align		4
.L_1431:
        /*0584*/ 	.byte	0x04, 0x1c
        /*0586*/ 	.short	(.L_1433 - .L_1432)


	//   ....[0]....
.L_1432:
        /*0588*/ 	.word	0x0000e870


	//   ....[1]....
        /*058c*/ 	.word	0x0000edb0


	//----- nvinfo : EIATTR_MAX_THREADS
	.align		4
.L_1433:
        /*0590*/ 	.byte	0x04, 0x05
        /*0592*/ 	.short	(.L_1435 - .L_1434)
.L_1434:
        /*0594*/ 	.word	0x00000080
        /*0598*/ 	.word	0x00000001
        /*059c*/ 	.word	0x00000001


	//----- nvinfo : EIATTR_CRS_STACK_SIZE
	.align		4
.L_1435:
        /*05a0*/ 	.byte	0x04, 0x1e
        /*05a2*/ 	.short	(.L_1437 - .L_1436)
.L_1436:
        /*05a4*/ 	.word	0x00000000
.L_1437:


//--------------------- .nv.info._Z25selective_scan_bwd_kernelI32Selective_Scan_bwd_kernel_traitsILi128ELi16ELb0ELb0ELb1ELb0ELb0EfN3c107complexIfEEEEv12SSMParamsBwd --------------------------
	.section	.nv.info._Z25selective_scan_bwd_kernelI32Selective_Scan_bwd_kernel_traitsILi128ELi16ELb0ELb0ELb1ELb0ELb0EfN3c107complexIfEEEEv12SSMParamsBwd,"",@"SHT_CUDA_INFO"
	.sectionflags	@""
	.align	4


	//----- nvinfo : EIATTR_CUDA_API_VERSION
	.align		4
        /*0000*/ 	.byte	0x04, 0x37
        /*0002*/ 	.short	(.L_1439 - .L_1438)
.L_1438:
        /*0004*/ 	.word	0x00000082


	//----- nvinfo : EIATTR_SW2861232_WAR
	.align		4
.L_1439:
        /*0008*/ 	.byte	0x01, 0x35
	.zero		2


	//----- nvinfo : EIATTR_PARAM_CBANK
	.align		4
        /*000c*/ 	.byte	0x04, 0x0a
        /*000e*/ 	.short	(.L_1441 - .L_1440)
	.align		4
.L_1440:
        /*0010*/ 	.word	index@(.nv.constant0._Z25selective_scan_bwd_kernelI32Selective_Scan_bwd_kernel_traitsILi128ELi16ELb0ELb0ELb1ELb0ELb0EfN3c107complexIfEEEEv12SSMParamsBwd)
        /*0014*/ 	.short	0x0160
        /*0016*/ 	.short	0x01f0


	//----- nvinfo : EIATTR_CBANK_PARAM_SIZE
	.align		4
.L_1441:
        /*0018*/ 	.byte	0x03, 0x19
        /*001a*/ 	.short	0x01f0


	//----- nvinfo : EIATTR_KPARAM_INFO
	.align		4
        /*001c*/ 	.byte	0x04, 0x17
        /*001e*/ 	.short	(.L_1443 - .L_1442)
.L_1442:
        /*0020*/ 	.word	0x00000000
        /*0024*/ 	.short	0x0000
        /*0026*/ 	.short	0x0000
        /*0028*/ 	.byte	0x00, 0xf0, 0xc1, 0x07


	//----- nvinfo : EIATTR_MAXREG_COUNT
	.align		4
.L_1443:
        /*002c*/ 	.byte	0x03, 0x1b
        /*002e*/ 	.short	0x00ff


	//----- nvinfo : EIATTR_NUM_BARRIERS
	.align		4
        /*0030*/ 	.byte	0x02, 0x4c
        /*0032*/ 	.byte	0x01
	.zero		1


	//----- nvinfo : EIATTR_ANNOTATIONS
	.align		4
        /*0034*/ 	.byte	0x04, 0x55
        /*0036*/ 	.short	(.L_1445 - .L_1444)


	//   ....[0]....
.L_1444:
        /*0038*/ 	.word	0x00000001
        /*003c*/ 	.byte	0x30, 0x02, 0x00, 0x00, 0x01, 0x00, 0x00, 0x00, 0x60, 0x02, 0x00, 0x00, 0x01, 0x00, 0x00, 0x00
        /* <DEDUP_REMOVED lines=19> */
        /*017c*/ 	.byte	0xf0, 0xd4, 0x00, 0x00, 0x01, 0x00, 0x00, 0x00, 0x00, 0xd7, 0x00, 0x00


	//----- nvinfo : EIATTR_MERCURY_ISA_VERSION
	.align		4
.L_1445:
        /*0188*/ 	.byte	0x03, 0x5f
        /*018a*/ 	.short	0x0000


	//----- nvinfo : EIATTR_COOP_GROUP_MASK_REGIDS
	.align		4
        /*018c*/ 	.byte	0x04, 0x29
        /*018e*/ 	.short	(.L_1447 - .L_1446)


	//   ....[0]....
.L_1446:
        /*0190*/ 	.word	0xffffffff


	//   ....[1]....
        /*0194*/ 	.word	0xffffffff


	//   ....[2]....
        /*0198*/ 	.word	0xffffffff


	//   ....[3]....
        /*019c*/ 	.word	0xffffffff


	//   ....[4]....
        /*01a0*/ 	.word	0xffffffff


	//   ....[5]....
        /*01a4*/ 	.word	0xffffffff


	//   ....[6]....
        /*01a8*/ 	.word	0xffffffff


	//   ....[7]....
        /*01ac*/ 	.word	0xffffffff


	//   ....[8]....
        /*01b0*/ 	.word	0xffffffff


	//   ....[9]....
        /*01b4*/ 	.word	0xffffffff


	//   ....[10]....
        /*01b8*/ 	.word	0xffffffff


	//   ....[11]....
        /*01bc*/ 	.word	0xffffffff


	//   ....[12]....
        /*01c0*/ 	.word	0xffffffff


	//   ....[13]....
        /*01c4*/ 	.word	0xffffffff


	//   ....[14]....
        /*01c8*/ 	.word	0xffffffff


	//   ....[15]....
        /*01cc*/ 	.word	0xffffffff


	//   ....[16]....
        /*01d0*/ 	.word	0xffffffff


	//   ....[17]....
        /*01d4*/ 	.word	0xffffffff


	//   ....[18]....
        /*01d8*/ 	.word	0xffffffff


	//   ....[19]....
        /*01dc*/ 	.word	0xffffffff


	//   ....[20]....
        /*01e0*/ 	.word	0xffffffff


	//   ....[21]....
        /*01e4*/ 	.word	0xffffffff


	//   ....[22]....
        /*01e8*/ 	.word	0xffffffff


	//   ....[23]....
        /*01ec*/ 	.word	0xffffffff


	//   ....[24]....
        /*01f0*/ 	.word	0xffffffff


	//   ....[25]....
        /*01f4*/ 	.word	0xffffffff


	//   ....[26]....
        /*01f8*/ 	.word	0xffffffff


	//   ....[27]....
        /*01fc*/ 	.word	0xffffffff


	//   ....[28]....
        /*0200*/ 	.word	0xffffffff


	//   ....[29]....
        /*0204*/ 	.word	0xffffffff


	//   ....[30]....
        /*0208*/ 	.word	0xffffffff


	//   ....[31]....
        /*020c*/ 	.word	0xffffffff


	//   ....[32]....
        /*0210*/ 	.word	0xffffffff


	//   ....[33]....
        /*0214*/ 	.word	0xffffffff


	//   ....[34]....
        /*0218*/ 	.word	0xffffffff


	//   ....[35]....
        /*021c*/ 	.word	0xffffffff


	//   ....[36]....
        /*0220*/ 	.word	0xffffffff


	//   ....[37]....
        /*0224*/ 	.word	0xffffffff


	//   ....[38]....
        /*0228*/ 	.word	0xffffffff


	//   ....[39]....
        /*022c*/ 	.word	0xffffffff


	//   ....[40]....
        /*0230*/ 	.word	0xffffffff


	//   ....[41]....
        /*0234*/ 	.word	0xffffffff


	//   ....[42]....
        /*0238*/ 	.word	0xffffffff


	//   ....[43]....
        /*023c*/ 	.word	0xffffffff


	//   ....[44]....
        /*0240*/ 	.word	0xffffffff


	//   ....[45]....
        /*0244*/ 	.word	0xffffffff


	//   ....[46]....
        /*0248*/ 	.word	0xffffffff


	//   ....[47]....
        /*024c*/ 	.word	0xffffffff


	//   ....[48]....
        /*0250*/ 	.word	0xffffffff


	//   ....[49]....
        /*0254*/ 	.word	0xffffffff


	//   ....[50]....
        /*0258*/ 	.word	0xffffffff


	//   ....[51]....
        /*025c*/ 	.word	0xffffffff


	//   ....[52]....
        /*0260*/ 	.word	0xffffffff


	//   ....[53]....
        /*0264*/ 	.word	0xffffffff


	//   ....[54]....
        /*0268*/ 	.word	0xffffffff


	//   ....[55]....
        /*026c*/ 	.word	0xffffffff


	//   ....[56]....
        /*0270*/ 	.word	0xffffffff


	//   ....[57]....
        /*0274*/ 	.word	0xffffffff


	//   ....[58]....
        /*0278*/ 	.word	0xffffffff


	//   ....[59]....
        /*027c*/ 	.word	0xffffffff


	//   ....[60]....
        /*0280*/ 	.word	0xffffffff


	//   ....[61]....
        /*0284*/ 	.word	0xffffffff


	//   ....[62]....
        /*0288*/ 	.word	0xffffffff


	//   ....[63]....
        /*028c*/ 	.word	0xffffffff


	//   ....[64]....
        /*0290*/ 	.word	0xffffffff


	//   ....[65]....
        /*0294*/ 	.word	0xffffffff


	//   ....[66]....
        /*0298*/ 	.word	0xffffffff


	//   ....[67]....
        /*029c*/ 	.word	0xffffffff


	//   ....[68]....
        /*02a0*/ 	.word	0xffffffff


	//   ....[69]....
        /*02a4*/ 	.word	0xffffffff


	//   ....[70]....
        /*02a8*/ 	.word	0xffffffff


	//   ....[71]....
        /*02ac*/ 	.word	0xffffffff


	//   ....[72]....
        /*02b0*/ 	.word	0xffffffff


	//   ....[73]....
        /*02b4*/ 	.word	0xffffffff


	//   ....[74]....
        /*02b8*/ 	.word	0xffffffff


	//   ....[75]....
        /*02bc*/ 	.word	0xffffffff


	//   ....[76]....
        /*02c0*/ 	.word	0xffffffff


	//   ....[77]....
        /*02c4*/ 	.word	0xffffffff


	//   ....[78]....
        /*02c8*/ 	.word	0xffffffff


	//   ....[79]....
        /*02cc*/ 	.word	0xffffffff


	//   ....[80]....
        /*02d0*/ 	.word	0xffffffff


	//   ....[81]....
        /*02d4*/ 	.word	0xffffffff


	//   ....[82]....
        /*02d8*/ 	.word	0xffffffff


	//   ....[83]....
        /*02dc*/ 	.word	0xffffffff


	//   ....[84]....
        /*02e0*/ 	.word	0xffffffff


	//   ....[85]....
        /*02e4*/ 	.word	0xffffffff


	//   ....[86]....
        /*02e8*/ 	.word	0xffffffff


	//   ....[87]....
        /*02ec*/ 	.word	0xffffffff


	//   ....[88]....
        /*02f0*/ 	.word	0xffffffff


	//   ....[89]....
        /*02f4*/ 	.word	0xffffffff


	//   ....[90]....
        /*02f8*/ 	.word	0xffffffff


	//   ....[91]....
        /*02fc*/ 	.word	0xffffffff


	//   ....[92]....
        /*0300*/ 	.word	0xffffffff


	//   ....[93]....
        /*0304*/ 	.word	0xffffffff


	//   ....[94]....
        /*0308*/ 	.word	0xffffffff


	//   ....[95]....
        /*030c*/ 	.word	0xffffffff


	//   ....[96]....
        /*0310*/ 	.word	0xffffffff


	//   ....[97]....
        /*0314*/ 	.word	0xffffffff


	//   ....[98]....
        /*0318*/ 	.word	0xffffffff


	//   ....[99]....
        /*031c*/ 	.word	0xffffffff


	//   ....[100]....
        /*0320*/ 	.word	0xffffffff


	//   ....[101]....
        /*0324*/ 	.word	0xffffffff


	//   ....[102]....
        /*0328*/ 	.word	0xffffffff


	//   ....[103]....
        /*032c*/ 	.word	0xffffffff


	//   ....[104]....
        /*0330*/ 	.word	0xffffffff


	//   ....[105]....
        /*0334*/ 	.word	0xffffffff


	//   ....[106]....
        /*0338*/ 	.word	0xffffffff


	//   ....[107]....
        /*033c*/ 	.word	0xffffffff


	//   ....[108]....
        /*0340*/ 	.word	0xffffffff


	//   ....[109]....
        /*0344*/ 	.word	0xffffffff


	//   ....[110]....
        /*0348*/ 	.word	0xffffffff


	//   ....[111]....
        /*034c*/ 	.word	0xffffffff


	//   ....[112]....
        /*0350*/ 	.word	0xffffffff


	//   ....[113]....
        /*0354*/ 	.word	0xffffffff


	//   ....[114]....
        /*0358*/ 	.word	0xffffffff


	//   ....[115]....
        /*035c*/ 	.word	0xffffffff


	//   ....[116]....
        /*0360*/ 	.word	0xffffffff


	//   ....[117]....
        /*0364*/ 	.word	0xffffffff


	//   ....[118]....
        /*0368*/ 	.word	0xffffffff


	//   ....[119]....
        /*036c*/ 	.word	0xffffffff


	//   ....[120]....
        /*0370*/ 	.word	0xffffffff


	//   ....[121]....
        /*0374*/ 	.word	0xffffffff


	//   ....[122]....
        /*0378*/ 	.word	0xffffffff


	//   ....[123]....
        /*037c*/ 	.word	0xffffffff


	//   ....[124]....
        /*0380*/ 	.word	0xffffffff


	//   ....[125]....
        /*0384*/ 	.word	0xffffffff


	//   ....[126]....
        /*0388*/ 	.word	0xffffffff


	//   ....[127]....
        /*038c*/ 	.word	0xffffffff


	//   ....[128]....
        /*0390*/ 	.word	0xffffffff


	//   ....[129]....
        /*0394*/ 	.word	0xffffffff


	//   ....[130]....
        /*0398*/ 	.word	0xffffffff


	//   ....[131]....
        /*039c*/ 	.word	0xffffffff


	//   ....[132]....
        /*03a0*/ 	.word	0xffffffff


	//   ....[133]....
        /*03a4*/ 	.word	0xffffffff


	//   ....[134]....
        /*03a8*/ 	.word	0xffffffff


	//   ....[135]....
        /*03ac*/ 	.word	0xffffffff


	//   ....[136]....
        /*03b0*/ 	.word	0xffffffff


	//   ....[137]....
        /*03b4*/ 	.word	0xffffffff


	//   ....[138]....
        /*03b8*/ 	.word	0xffffffff


	//   ....[139]....
        /*03bc*/ 	.word	0xffffffff


	//   ....[140]....
        /*03c0*/ 	.word	0xffffffff


	//   ....[141]....
        /*03c4*/ 	.word	0xffffffff


	//   ....[142]....
        /*03c8*/ 	.word	0xffffffff


	//   ....[143]....
        /*03cc*/ 	.word	0xffffffff


	//   ....[144]....
        /*03d0*/ 	.word	0xffffffff


	//   ....[145]....
        /*03d4*/ 	.word	0xffffffff


	//   ....[146]....
        /*03d8*/ 	.word	0xffffffff


	//   ....[147]....
        /*03dc*/ 	.word	0xffffffff


	//   ....[148]....
        /*03e0*/ 	.word	0xffffffff


	//   ....[149]....
        /*03e4*/ 	.word	0xffffffff


	//   ....[150]....
        /*03e8*/ 	.word	0xffffffff


	//   ....[151]....
        /*03ec*/ 	.word	0xffffffff


	//   ....[152]....
        /*03f0*/ 	.word	0xffffffff


	//   ....[153]....
        /*03f4*/ 	.word	0xffffffff


	//   ....[154]....
        /*03f8*/ 	.word	0xffffffff


	//   ....[155]....
        /*03fc*/ 	.word	0xffffffff


	//   ....[156]....
        /*0400*/ 	.word	0xffffffff


	//   ....[157]....
        /*0404*/ 	.word	0xffffffff


	//   ....[158]....
        /*0408*/ 	.word	0xffffffff


	//   ....[159]....
        /*040c*/ 	.word	0xffffffff


	//----- nvinfo : EIATTR_COOP_GROUP_INSTR_OFFSETS
	.align		4
.L_1447:
        /*0410*/ 	.byte	0x04, 0x28
        /*0412*/ 	.short	(.L_1449 - .L_1448)


	//   ....[0]....
.L_1448:
        /*0414*/ 	.word	0x000012d0


	//   ....[1]....
        /*0418*/ 	.word	0x00001850


	//   ....[2]....
        /*041c*/ 	.word	0x00001e40


	//   ....[3]....
        /*0420*/ 	.word	0x00003b00


	//   ....[4]....
        /*0424*/ 	.word	0x000055b0


	//   ....[5]....
        /*0428*/ 	.word	0x000055d0


	//   ....[6]....
        /*042c*/ 	.word	0x000055f0


	//   ....[7]....
        /*0430*/ 	.word	0x00005600


	//   ....[8]....
        /*0434*/ 	.word	0x00005680


	//   ....[9]....
        /*0438*/ 	.word	0x000056c0


	//   ....[10]....
        /*043c*/ 	.word	0x000056e0


	//   ....[11]....
        /*0440*/ 	.word	0x00005700


	//   ....[12]....
        /*0444*/ 	.word	0x00005780


	//   ....[13]....
        /*0448*/ 	.word	0x000057c0


	//   ....[14]....
        /*044c*/ 	.word	0x000057f0


	//   ....[15]....
        /*0450*/ 	.word	0x00005800


	//   ....[16]....
        /*0454*/ 	.word	0x00005890


	//   ....[17]....
        /*0458*/ 	.word	0x000058d0


	//   ....[18]....
        /*045c*/ 	.word	0x000058f0


	//   ....[19]....
        /*0460*/ 	.word	0x00005900


	//   ....[20]....
        /*0464*/ 	.word	0x000059c0


	//   ....[21]....
        /*0468*/ 	.word	0x000059e0


	//   ....[22]....
        /*046c*/ 	.word	0x000059f0


	//   ....[23]....
        /*0470*/ 	.word	0x00005a00


	//   ....[24]....
        /*0474*/ 	.word	0x00005b50


	//   ....[25]....
        /*0478*/ 	.word	0x00005bb0


	//   ....[26]....
        /*047c*/ 	.word	0x00005c10


	//   ....[27]....
        /*0480*/ 	.word	0x00005c70


	//   ....[28]....
        /*0484*/ 	.word	0x00005c90


	//   ....[29]....
        /*0488*/ 	.word	0x00005ca0


	//   ....[30]....
        /*048c*/ 	.word	0x00005cb0


	//   ....[31]....
        /*0490*/ 	.word	0x00005cc0


	//   ....[32]....
        /*0494*/ 	.word	0x00005cd0


	//   ....[33]....
        /*0498*/ 	.word	0x00005ce0


	//   ....[34]....
        /*049c*/ 	.word	0x00005cf0


	//   ....[35]....
        /*04a0*/ 	.word	0x00005d00


	//   ....[36]....
        /*04a4*/ 	.word	0x00007310


	//   ....[37]....
        /*04a8*/ 	.word	0x00007330


	//   ....[38]....
        /*04ac*/ 	.word	0x00007340


	//   ....[39]....
        /*04b0*/ 	.word	0x00007350


	//   ....[40]....
        /*04b4*/ 	.word	0x00007470


	//   ....[41]....
        /*04b8*/ 	.word	0x00007480


	//   ....[42]....
        /*04bc*/ 	.word	0x00007490


	//   ....[43]....
        /*04c0*/ 	.word	0x000074a0


	//   ....[44]....
        /*04c4*/ 	.word	0x000075c0


	//   ....[45]....
        /*04c8*/ 	.word	0x000075e0


	//   ....[46]....
        /*04cc*/ 	.word	0x000075f0


	//   ....[47]....
        /*04d0*/ 	.word	0x00007600


	//   ....[48]....
        /*04d4*/ 	.word	0x00007720


	//   ....[49]....
        /*04d8*/ 	.word	0x00007730


	//   ....[50]....
        /*04dc*/ 	.word	0x00007740


	//   ....[51]....
        /*04e0*/ 	.word	0x00007750


	//   ....[52]....
        /*04e4*/ 	.word	0x00007870


	//   ....[53]....
        /*04e8*/ 	.word	0x00007890


	//   ....[54]....
        /*04ec*/ 	.word	0x000078a0


	//   ....[55]....
        /*04f0*/ 	.word	0x000078b0


	//   ....[56]....
        /*04f4*/ 	.word	0x000079b0


	//   ....[57]....
        /*04f8*/ 	.word	0x000079c0


	//   ....[58]....
        /*04fc*/ 	.word	0x000079d0


	//   ....[59]....
        /*0500*/ 	.word	0x000079e0


	//   ....[60]....
        /*0504*/ 	.word	0x000079f0


	//   ....[61]....
        /*0508*/ 	.word	0x00007a00


	//   ....[62]....
        /*050c*/ 	.word	0x00007a10


	//   ....[63]....
        /*0510*/ 	.word	0x00007a40


	//   ....[64]....
        /*0514*/ 	.word	0x00007a70


	//   ....[65]....
        /*0518*/ 	.word	0x00007aa0


	//   ....[66]....
        /*051c*/ 	.word	0x00007ab0


	//   ....[67]....
        /*0520*/ 	.word	0x00007ac0


	//   ....[68]....
        /*0524*/ 	.word	0x0000b720


	//   ....[69]....
        /*0528*/ 	.word	0x0000b760


	//   ....[70]....
        /*052c*/ 	.word	0x0000b7a0


	//   ....[71]....
        /*0530*/ 	.word	0x0000b7e0


	//   ....[72]....
        /*0534*/ 	.word	0x0000b890


	//   ....[73]....
        /*0538*/ 	.word	0x0000b8c0


	//   ....[74]....
        /*053c*/ 	.word	0x0000b8f0


	//   ....[75]....
        /*0540*/ 	.word	0x0000b920


	//   ....[76]....
        /*0544*/ 	.word	0x0000b9c0


	//   ....[77]....
        /*0548*/ 	.word	0x0000b9f0


	//   ....[78]....
        /*054c*/ 	.word	0x0000ba20


	//   ....[79]....
        /*0550*/ 	.word	0x0000ba50


	//   ....[80]....
        /*0554*/ 	.word	0x0000baf0


	//   ....[81]....
        /*0558*/ 	.word	0x0000bb20


	//   ....[82]....
        /*055c*/ 	.word	0x0000bb50


	//   ....[83]....
        /*0560*/ 	.word	0x0000bb80


	//   ....[84]....
        /*0564*/ 	.word	0x0000bc20


	//   ....[85]....
        /*0568*/ 	.word	0x0000bc50


	//   ....[86]....
        /*056c*/ 	.word	0x0000bc80


	//   ....[87]....
        /*0570*/ 	.word	0x0000bcb0


	//   ....[88]....
        /*0574*/ 	.word	0x0000c460


	//   ....[89]....
        /*0578*/ 	.word	0x0000cdc0


	//   ....[90]....
        /*057c*/ 	.word	0x0000d570


	//   ....[91]....
        /*0580*/ 	.word	0x0000d590


	//   ....[92]....
        /*0584*/ 	.word	0x0000d5b0


	//   ....[93]....
        /*0588*/ 	.word	0x0000d5d0


	//   ....[94]....
        /*058c*/ 	.word	0x0000d5f0


	//   ....[95]....
        /*0590*/ 	.word	0x0000d780


	//   ....[96]....
        /*0594*/ 	.word	0x0000d7a0


	//   ....[97]....
        /*0598*/ 	.word	0x0000d7c0


	//   ....[98]....
        /*059c*/ 	.word	0x0000d7e0


	//   ....[99]....
        /*05a0*/ 	.word	0x0000d800


	//   ....[100]....
        /*05a4*/ 	.word	0x0000dc30


	//   ....[101]....
        /*05a8*/ 	.word	0x0000dcb0


	//   ....[102]....
        /*05ac*/ 	.word	0x0000dd20


	//   ....[103]....
        /*05b0*/ 	.word	0x0000dd90


	//   ....[104]....
        /*05b4*/ 	.word	0x0000dee0


	//   ....[105]....
        /*05b8*/ 	.word	0x0000df50


	//   ....[106]....
        /*05bc*/ 	.word	0x0000dfc0


	//   ....[107]....
        /*05c0*/ 	.word	0x0000e030


	//   ....[108]....
        /*05c4*/ 	.word	0x0000e160


	//   ....[109]....
        /*05c8*/ 	.word	0x0000e1d0


	//   ....[110]....
        /*05cc*/ 	.word	0x0000e240


	//   ....[111]....
        /*05d0*/ 	.word	0x0000e2b0


	//   ....[112]....
        /*05d4*/ 	.word	0x0000e400


	//   ....[113]....
        /*05d8*/ 	.word	0x0000e470


	//   ....[114]....
        /*05dc*/ 	.word	0x0000e4e0


	//   ....[115]....
        /*05e0*/ 	.word	0x0000e550


	//   ....[116]....
        /*05e4*/ 	.word	0x0000e690


	//   ....[117]....
        /*05e8*/ 	.word	0x0000e700


	//   ....[118]....
        /*05ec*/ 	.word	0x0000e770


	//   ....[119]....
        /*05f0*/ 	.word	0x0000e7e0


	//   ....[120]....
        /*05f4*/ 	.word	0x0000e840


	//   ....[121]....
        /*05f8*/ 	.word	0x0000e8b0


	//   ....[122]....
        /*05fc*/ 	.word	0x0000e920


	//   ....[123]....
        /*0600*/ 	.word	0x0000e990


	//   ....[124]....
        /*0604*/ 	.word	0x0000ea10


	//   ....[125]....
        /*0608*/ 	.word	0x0000ea70


	//   ....[126]....
        /*060c*/ 	.word	0x0000ead0


	//   ....[127]....
        /*0610*/ 	.word	0x0000eb30


	//   ....[128]....
        /*0614*/ 	.word	0x0000ebb0


	//   ....[129]....
        /*0618*/ 	.word	0x0000ec30


	//   ....[130]....
        /*061c*/ 	.word	0x0000eca0


	//   ....[131]....
        /*0620*/ 	.word	0x0000ed10


	//   ....[132]....
        /*0624*/ 	.word	0x0000ed90


	//   ....[133]....
        /*0628*/ 	.word	0x0000ee00


	//   ....[134]....
        /*062c*/ 	.word	0x0000ee70


	//   ....[135]....
        /*0630*/ 	.word	0x0000eee0


	//   ....[136]....
        /*0634*/ 	.word	0x0000ef60


	//   ....[137]....
        /*0638*/ 	.word	0x0000efe0


	//   ....[138]....
        /*063c*/ 	.word	0x0000f050


	//   ....[139]....
        /*0640*/ 	.word	0x0000f0c0


	//   ....[140]....
        /*0644*/ 	.word	0x0000f140


	//   ....[141]....
        /*0648*/ 	.word	0x0000f1b0


	//   ....[142]....
        /*064c*/ 	.word	0x0000f220


	//   ....[143]....
        /*0650*/ 	.word	0x0000f290


	//   ....[144]....
        /*0654*/ 	.word	0x0000f310


	//   ....[145]....
        /*0658*/ 	.word	0x0000f390


	//   ....[146]....
        /*065c*/ 	.word	0x0000f400


	//   ....[147]....
        /*0660*/ 	.word	0x0000f470


	//   ....[148]....
        /*0664*/ 	.word	0x0000f4e0


	//   ....[149]....
        /*0668*/ 	.word	0x0000f540


	//   ....[150]....
        /*066c*/ 	.word	0x0000f5a0


	//   ....[151]....
        /*0670*/ 	.word	0x0000f600


	//   ....[152]....
        /*0674*/ 	.word	0x0000f690


	//   ....[153]....
        /*0678*/ 	.word	0x0000f700


	//   ....[154]....
        /*067c*/ 	.word	0x0000f770


	//   ....[155]....
        /*0680*/ 	.word	0x0000f7e0


	//   ....[156]....
        /*0684*/ 	.word	0x0000f8b0


	//   ....[157]....
        /*0688*/ 	.word	0x0000f910


	//   ....[158]....
        /*068c*/ 	.word	0x0000f970


	//   ....[159]....
        /*0690*/ 	.word	0x0000f9d0


	//----- nvinfo : EIATTR_EXIT_INSTR_OFFSETS
	.align		4
.L_1449:
        /*0694*/ 	.byte	0x04, 0x1c
        /*0696*/ 	.short	(.L_1451 - .L_1450)


	//   ....[0]....
.L_1450:
        /*0698*/ 	.word	0x0000d930


	//   ....[1]....
        /*069c*/ 	.word	0x0000dbd0


	//----- nvinfo : EIATTR_MAX_THREADS
	.align		4
.L_1451:
        /*06a0*/ 	.byte	0x04, 0x05
        /*06a2*/ 	.short	(.L_1453 - .L_1452)
.L_1452:
        /*06a4*/ 	.word	0x00000080
        /*06a8*/ 	.word	0x00000001
        /*06ac*/ 	.word	0x00000001


	//----- nvinfo : EIATTR_CRS_STACK_SIZE
	.align		4
.L_1453:
        /*06b0*/ 	.byte	0x04, 0x1e
        /*06b2*/ 	.short	(.L_1455 - .L_1454)
.L_1454:
        /*06b4*/ 	.word	0x00000000
.L_1455:


//--------------------- .nv.info._Z25selective_scan_bwd_kernelI32Selective_Scan_bwd_kernel_traitsILi128ELi16ELb0ELb0ELb1ELb0ELb1EfN3c107complexIfEEEEv12SSMParamsBwd --------------------------
	.section	.nv.info._Z25selective_scan_bwd_kernelI32Selective_Scan_bwd_kernel_traitsILi128ELi16ELb0ELb0ELb1ELb0ELb1EfN3c107complexIfEEEEv12SSMParamsBwd,"",@"SHT_CUDA_INFO"
	.sectionflags	@""
	.align	4


	//----- nvinfo : EIATTR_CUDA_API_VERSION
	.align		4
        /*0000*/ 	.byte	0x04, 0x37
        /*0002*/ 	.short	(.L_1457 - .L_1456)
.L_1456:
        /*0004*/ 	.word	0x00000082


	//----- nvinfo : EIATTR_SW2861232_WAR
	.align		4
.L_1457:
        /*0008*/ 	.byte	0x01, 0x35
	.zero		2


	//----- nvinfo : EIATTR_PARAM_CBANK
	.align		4
        /*000c*/ 	.byte	0x04, 0x0a
        /*000e*/ 	.short	(.L_1459 - .L_1458)
	.align		4
.L_1458:
        /*0010*/ 	.word	index@(.nv.constant0._Z25selective_scan_bwd_kernelI32Selective_Scan_bwd_kernel_traitsILi128ELi16ELb0ELb0ELb1ELb0ELb1EfN3c107complexIfEEEEv12SSMParamsBwd)
        /*0014*/ 	.short	0x0160
        /*0016*/ 	.short	0x01f0


	//----- nvinfo : EIATTR_CBANK_PARAM_SIZE
	.align		4
.L_1459:
        /*0018*/ 	.byte	0x03, 0x19
        /*001a*/ 	.short	0x01f0


	//----- nvinfo : EIATTR_KPARAM_INFO
	.align		4
        /*001c*/ 	.byte	0x04, 0x17
        /*001e*/ 	.short	(.L_1461 - .L_1460)
.L_1460:
        /*0020*/ 	.word	0x00000000
        /*0024*/ 	.short	0x0000
        /*0026*/ 	.short	0x0000
        /*0028*/ 	.byte	0x00, 0xf0, 0xc1, 0x07


	//----- nvinfo : EIATTR_MAXREG_COUNT
	.align		4
.L_1461:
        /*002c*/ 	.byte	0x03, 0x1b
        /*002e*/ 	.short	0x00ff


	//----- nvinfo : EIATTR_NUM_BARRIERS
	.align		4
        /*0030*/ 	.byte	0x02, 0x4c
        /*0032*/ 	.byte	0x01
	.zero		1


	//----- nvinfo : EIATTR_ANNOTATIONS
	.align		4
        /*0034*/ 	.byte	0x04, 0x55
        /*0036*/ 	.short	(.L_1463 - .L_1462)


	//   ....[0]....
.L_1462:
        /* <DEDUP_REMOVED lines=23> */


	//----- nvinfo : EIATTR_MERCURY_ISA_VERSION
	.align		4
.L_1463:
        /*0198*/ 	.byte	0x03, 0x5f
        /*019a*/ 	.short	0x0000


	//----- nvinfo : EIATTR_COOP_GROUP_MASK_REGIDS
	.align		4
        /*019c*/ 	.byte	0x04, 0x29
        /*019e*/ 	.short	(.L_1465 - .L_1464)


	//   ....[0]....
.L_1464:
        /*01a0*/ 	.word	0xffffffff


	//   ....[1]....
        /*01a4*/ 	.word	0xffffffff


	//   ....[2]....
        /*01a8*/ 	.word	0xffffffff


	//   ....[3]....
        /*01ac*/ 	.word	0xffffffff


	//   ....[4]....
        /*01b0*/ 	.word	0xffffffff


	//   ....[5]....
        /*01b4*/ 	.word	0xffffffff


	//   ....[6]....
        /*01b8*/ 	.word	0xffffffff


	//   ....[7]....
        /*01bc*/ 	.word	0xffffffff


	//   ....[8]....
        /*01c0*/ 	.word	0xffffffff


	//   ....[9]....
        /*01c4*/ 	.word	0xffffffff


	//   ....[10]....
        /*01c8*/ 	.word	0xffffffff


	//   ....[11]....
        /*01cc*/ 	.word	0xffffffff


	//   ....[12]....
        /*01d0*/ 	.word	0xffffffff


	//   ....[13]....
        /*01d4*/ 	.word	0xffffffff


	//   ....[14]....
        /*01d8*/ 	.word	0xffffffff


	//   ....[15]....
        /*01dc*/ 	.word	0xffffffff


	//   ....[16]....
        /*01e0*/ 	.word	0xffffffff


	//   ....[17]....
        /*01e4*/ 	.word	0xffffffff


	//   ....[18]....
        /*01e8*/ 	.word	0xffffffff


	//   ....[19]....
        /*01ec*/ 	.word	0xffffffff


	//   ....[20]....
        /*01f0*/ 	.word	0xffffffff


	//   ....[21]....
        /*01f4*/ 	.word	0xffffffff


	//   ....[22]....
        /*01f8*/ 	.word	0xffffffff


	//   ....[23]....
        /*01fc*/ 	.word	0xffffffff


	//   ....[24]....
        /*0200*/ 	.word	0xffffffff


	//   ....[25]....
        /*0204*/ 	.word	0xffffffff


	//   ....[26]....
        /*0208*/ 	.word	0xffffffff


	//   ....[27]....
        /*020c*/ 	.word	0xffffffff


	//   ....[28]....
        /*0210*/ 	.word	0xffffffff


	//   ....[29]....
        /*0214*/ 	.word	0xffffffff


	//   ....[30]....
        /*0218*/ 	.word	0xffffffff


	//   ....[31]....
        /*021c*/ 	.word	0xffffffff


	//   ....[32]....
        /*0220*/ 	.word	0xffffffff


	//   ....[33]....
        /*0224*/ 	.word	0xffffffff


	//   ....[34]....
        /*0228*/ 	.word	0xffffffff


	//   ....[35]....
        /*022c*/ 	.word	0xffffffff


	//   ....[36]....
        /*0230*/ 	.word	0xffffffff


	//   ....[37]....
        /*0234*/ 	.word	0xffffffff


	//   ....[38]....
        /*0238*/ 	.word	0xffffffff


	//   ....[39]....
        /*023c*/ 	.word	0xffffffff


	//   ....[40]....
        /*0240*/ 	.word	0xffffffff


	//   ....[41]....
        /*0244*/ 	.word	0xffffffff


	//   ....[42]....
        /*0248*/ 	.word	0xffffffff


	//   ....[43]....
        /*024c*/ 	.word	0xffffffff


	//   ....[44]....
        /*0250*/ 	.word	0xffffffff


	//   ....[45]....
        /*0254*/ 	.word	0xffffffff


	//   ....[46]....
        /*0258*/ 	.word	0xffffffff


	//   ....[47]....
        /*025c*/ 	.word	0xffffffff


	//   ....[48]....
        /*0260*/ 	.word	0xffffffff


	//   ....[49]....
        /*0264*/ 	.word	0xffffffff


	//   ....[50]....
        /*0268*/ 	.word	0xffffffff


	//   ....[51]....
        /*026c*/ 	.word	0xffffffff


	//   ....[52]....
        /*0270*/ 	.word	0xffffffff


	//   ....[53]....
        /*0274*/ 	.word	0xffffffff


	//   ....[54]....
        /*0278*/ 	.word	0xffffffff


	//   ....[55]....
        /*027c*/ 	.word	0xffffffff


	//   ....[56]....
        /*0280*/ 	.word	0xffffffff


	//   ....[57]....
        /*0284*/ 	.word	0xffffffff


	//   ....[58]....
        /*0288*/ 	.word	0xffffffff


	//   ....[59]....
        /*028c*/ 	.word	0xffffffff


	//   ....[60]....
        /*0290*/ 	.word	0xffffffff


	//   ....[61]....
        /*0294*/ 	.word	0xffffffff


	//   ....[62]....
        /*0298*/ 	.word	0xffffffff


	//   ....[63]....
        /*029c*/ 	.word	0xffffffff


	//   ....[64]....
        /*02a0*/ 	.word	0xffffffff


	//   ....[65]....
        /*02a4*/ 	.word	0xffffffff


	//   ....[66]....
        /*02a8*/ 	.word	0xffffffff


	//   ....[67]....
        /*02ac*/ 	.word	0xffffffff


	//   ....[68]....
        /*02b0*/ 	.word	0xffffffff


	//   ....[69]....
        /*02b4*/ 	.word	0xffffffff


	//   ....[70]....
        /*02b8*/ 	.word	0xffffffff


	//   ....[71]....
        /*02bc*/ 	.word	0xffffffff


	//   ....[72]....
        /*02c0*/ 	.word	0xffffffff


	//   ....[73]....
        /*02c4*/ 	.word	0xffffffff


	//   ....[74]....
        /*02c8*/ 	.word	0xffffffff


	//   ....[75]....
        /*02cc*/ 	.word	0xffffffff


	//   ....[76]....
        /*02d0*/ 	.word	0xffffffff


	//   ....[77]....
        /*02d4*/ 	.word	0xffffffff


	//   ....[78]....
        /*02d8*/ 	.word	0xffffffff


	//   ....[79]....
        /*02dc*/ 	.word	0xffffffff


	//   ....[80]....
        /*02e0*/ 	.word	0xffffffff


	//   ....[81]....
        /*02e4*/ 	.word	0xffffffff


	//   ....[82]....
        /*02e8*/ 	.word	0xffffffff


	//   ....[83]....
        /*02ec*/ 	.word	0xffffffff


	//   ....[84]....
        /*02f0*/ 	.word	0xffffffff


	//   ....[85]....
        /*02f4*/ 	.word	0xffffffff


	//   ....[86]....
        /*02f8*/ 	.word	0xffffffff


	//   ....[87]....
        /*02fc*/ 	.word	0xffffffff


	//   ....[88]....
        /*0300*/ 	.word	0xffffffff


	//   ....[89]....
        /*0304*/ 	.word	0xffffffff


	//   ....[90]....
        /*0308*/ 	.word	0xffffffff


	//   ....[91]....
        /*030c*/ 	.word	0xffffffff


	//   ....[92]....
        /*0310*/ 	.word	0xffffffff


	//   ....[93]....
        /*0314*/ 	.word	0xffffffff


	//   ....[94]....
        /*0318*/ 	.word	0xffffffff


	//   ....[95]....
        /*031c*/ 	.word	0xffffffff


	//   ....[96]....
        /*0320*/ 	.word	0xffffffff


	//   ....[97]....
        /*0324*/ 	.word	0xffffffff


	//   ....[98]....
        /*0328*/ 	.word	0xffffffff


	//   ....[99]....
        /*032c*/ 	.word	0xffffffff


	//   ....[100]....
        /*0330*/ 	.word	0xffffffff


	//   ....[101]....
        /*0334*/ 	.word	0xffffffff


	//   ....[102]....
        /*0338*/ 	.word	0xffffffff


	//   ....[103]....
        /*033c*/ 	.word	0xffffffff


	//   ....[104]....
        /*0340*/ 	.word	0xffffffff


	//   ....[105]....
        /*0344*/ 	.word	0xffffffff


	//   ....[106]....
        /*0348*/ 	.word	0xffffffff


	//   ....[107]....
        /*034c*/ 	.word	0xffffffff


	//   ....[108]....
        /*0350*/ 	.word	0xffffffff


	//   ....[109]....
        /*0354*/ 	.word	0xffffffff


	//   ....[110]....
        /*0358*/ 	.word	0xffffffff


	//   ....[111]....
        /*035c*/ 	.word	0xffffffff


	//   ....[112]....
        /*0360*/ 	.word	0xffffffff


	//   ....[113]....
        /*0364*/ 	.word	0xffffffff


	//   ....[114]....
        /*0368*/ 	.word	0xffffffff


	//   ....[115]....
        /*036c*/ 	.word	0xffffffff


	//   ....[116]....
        /*0370*/ 	.word	0xffffffff


	//   ....[117]....
        /*0374*/ 	.word	0xffffffff


	//   ....[118]....
        /*0378*/ 	.word	0xffffffff


	//   ....[119]....
        /*037c*/ 	.word	0xffffffff


	//   ....[120]....
        /*0380*/ 	.word	0xffffffff


	//   ....[121]....
        /*0384*/ 	.word	0xffffffff


	//   ....[122]....
        /*0388*/ 	.word	0xffffffff


	//   ....[123]....
        /*038c*/ 	.word	0xffffffff


	//   ....[124]....
        /*0390*/ 	.word	0xffffffff


	//   ....[125]....
        /*0394*/ 	.word	0xffffffff


	//   ....[126]....
        /*0398*/ 	.word	0xffffffff


	//   ....[127]....
        /*039c*/ 	.word	0xffffffff


	//   ....[128]....
        /*03a0*/ 	.word	0xffffffff


	//   ....[129]....
        /*03a4*/ 	.word	0xffffffff


	//   ....[130]....
        /*03a8*/ 	.word	0xffffffff


	//   ....[131]....
        /*03ac*/ 	.word	0xffffffff


	//   ....[132]....
        /*03b0*/ 	.word	0xffffffff


	//   ....[133]....
        /*03b4*/ 	.word	0xffffffff


	//   ....[134]....
        /*03b8*/ 	.word	0xffffffff


	//   ....[135]....
        /*03bc*/ 	.word	0xffffffff


	//   ....[136]....
        /*03c0*/ 	.word	0xffffffff


	//   ....[137]....
        /*03c4*/ 	.word	0xffffffff


	//   ....[138]....
        /*03c8*/ 	.word	0xffffffff


	//   ....[139]....
        /*03cc*/ 	.word	0xffffffff


	//   ....[140]....
        /*03d0*/ 	.word	0xffffffff


	//   ....[141]....
        /*03d4*/ 	.word	0xffffffff


	//   ....[142]....
        /*03d8*/ 	.word	0xffffffff


	//   ....[143]....
        /*03dc*/ 	.word	0xffffffff


	//   ....[144]....
        /*03e0*/ 	.word	0xffffffff


	//   ....[145]....
        /*03e4*/ 	.word	0xffffffff


	//   ....[146]....
        /*03e8*/ 	.word	0xffffffff


	//   ....[147]....
        /*03ec*/ 	.word	0xffffffff


	//   ....[148]....
        /*03f0*/ 	.word	0xffffffff


	//   ....[149]....
        /*03f4*/ 	.word	0xffffffff


	//   ....[150]....
        /*03f8*/ 	.word	0xffffffff


	//   ....[151]....
        /*03fc*/ 	.word	0xffffffff


	//   ....[152]....
        /*0400*/ 	.word	0xffffffff


	//   ....[153]....
        /*0404*/ 	.word	0xffffffff


	//   ....[154]....
        /*0408*/ 	.word	0xffffffff


	//   ....[155]....
        /*040c*/ 	.word	0xffffffff


	//   ....[156]....
        /*0410*/ 	.word	0xffffffff


	//   ....[157]....
        /*0414*/ 	.word	0xffffffff


	//   ....[158]....
        /*0418*/ 	.word	0xffffffff


	//   ....[159]....
        /*041c*/ 	.word	0xffffffff


	//   ....[160]....
        /*0420*/ 	.word	0xffffffff


	//   ....[161]....
        /*0424*/ 	.word	0xffffffff


	//   ....[162]....
        /*0428*/ 	.word	0xffffffff


	//   ....[163]....
        /*042c*/ 	.word	0xffffffff


	//----- nvinfo : EIATTR_COOP_GROUP_INSTR_OFFSETS
	.align		4
.L_1465:
        /*0430*/ 	.byte	0x04, 0x28
        /*0432*/ 	.short	(.L_1467 - .L_1466)


	//   ....[0]....
.L_1466:
        /*0434*/ 	.word	0x00001300


	//   ....[1]....
        /*0438*/ 	.word	0x00001850


	//   ....[2]....
        /*043c*/ 	.word	0x00002120


	//   ....[3]....
        /*0440*/ 	.word	0x00002620


	//   ....[4]....
        /*0444*/ 	.word	0x00002c70


	//   ....[5]....
        /*0448*/ 	.word	0x00003530


	//   ....[6]....
        /*044c*/ 	.word	0x00004030


	//   ....[7]....
        /*0450*/ 	.word	0x000060a0


	//   ....[8]....
        /*0454*/ 	.word	0x00007bf0


	//   ....[9]....
        /*0458*/ 	.word	0x00007c10


	//   ....[10]....
        /*045c*/ 	.word	0x00007c30


	//   ....[11]....
        /*0460*/ 	.word	0x00007c40


	//   ....[12]....
        /*0464*/ 	.word	0x00007cc0


	//   ....[13]....
        /*0468*/ 	.word	0x00007cf0


	//   ....[14]....
        /*046c*/ 	.word	0x00007d20


	//   ....[15]....
        /*0470*/ 	.word	0x00007d40


	//   ....[16]....
        /*0474*/ 	.word	0x00007dc0


	//   ....[17]....
        /*0478*/ 	.word	0x00007e00


	//   ....[18]....
        /*047c*/ 	.word	0x00007e30


	//   ....[19]....
        /*0480*/ 	.word	0x00007e40


	//   ....[20]....
        /*0484*/ 	.word	0x00007ee0


	//   ....[21]....
        /*0488*/ 	.word	0x00007f10


	//   ....[22]....
        /*048c*/ 	.word	0x00007f30


	//   ....[23]....
        /*0490*/ 	.word	0x00007f40


	//   ....[24]....
        /*0494*/ 	.word	0x00008000


	//   ....[25]....
        /*0498*/ 	.word	0x00008020


	//   ....[26]....
        /*049c*/ 	.word	0x00008040


	//   ....[27]....
        /*04a0*/ 	.word	0x00008050


	//   ....[28]....
        /*04a4*/ 	.word	0x00008180


	//   ....[29]....
        /*04a8*/ 	.word	0x000081e0


	//   ....[30]....
        /*04ac*/ 	.word	0x00008240


	//   ....[31]....
        /*04b0*/ 	.word	0x000082a0


	//   ....[32]....
        /*04b4*/ 	.word	0x000082c0


	//   ....[33]....
        /*04b8*/ 	.word	0x000082d0


	//   ....[34]....
        /*04bc*/ 	.word	0x000082e0


	//   ....[35]....
        /*04c0*/ 	.word	0x000082f0


	//   ....[36]....
        /*04c4*/ 	.word	0x00008300


	//   ....[37]....
        /*04c8*/ 	.word	0x00008310


	//   ....[38]....
        /*04cc*/ 	.word	0x00008320


	//   ....[39]....
        /*04d0*/ 	.word	0x00008330


	//   ....[40]....
        /*04d4*/ 	.word	0x00009920


	//   ....[41]....
        /*04d8*/ 	.word	0x00009940


	//   ....[42]....
        /*04dc*/ 	.word	0x00009950


	//   ....[43]....
        /*04e0*/ 	.word	0x00009960


	//   ....[44]....
        /*04e4*/ 	.word	0x00009a80


	//   ....[45]....
        /*04e8*/ 	.word	0x00009a90


	//   ....[46]....
        /*04ec*/ 	.word	0x00009aa0


	//   ....[47]....
        /*04f0*/ 	.word	0x00009ab0


	//   ....[48]....
        /*04f4*/ 	.word	0x00009bd0


	//   ....[49]....
        /*04f8*/ 	.word	0x00009bf0


	//   ....[50]....
        /*04fc*/ 	.word	0x00009c00


	//   ....[51]....
        /*0500*/ 	.word	0x00009c10


	//   ....[52]....
        /*0504*/ 	.word	0x00009d30


	//   ....[53]....
        /*0508*/ 	.word	0x00009d40


	//   ....[54]....
        /*050c*/ 	.word	0x00009d50


	//   ....[55]....
        /*0510*/ 	.word	0x00009d60


	//   ....[56]....
        /*0514*/ 	.word	0x00009e80


	//   ....[57]....
        /*0518*/ 	.word	0x00009ea0


	//   ....[58]....
        /*051c*/ 	.word	0x00009eb0


	//   ....[59]....
        /*0520*/ 	.word	0x00009ec0


	//   ....[60]....
        /*0524*/ 	.word	0x00009fc0


	//   ....[61]....
        /*0528*/ 	.word	0x00009fd0


	//   ....[62]....
        /*052c*/ 	.word	0x00009fe0


	//   ....[63]....
        /*0530*/ 	.word	0x00009ff0


	//   ....[64]....
        /*0534*/ 	.word	0x0000a000


	//   ....[65]....
        /*0538*/ 	.word	0x0000a010


	//   ....[66]....
        /*053c*/ 	.word	0x0000a020


	//   ....[67]....
        /*0540*/ 	.word	0x0000a050


	//   ....[68]....
        /*0544*/ 	.word	0x0000a080


	//   ....[69]....
        /*0548*/ 	.word	0x0000a0b0


	//   ....[70]....
        /*054c*/ 	.word	0x0000a0c0


	//   ....[71]....
        /*0550*/ 	.word	0x0000a0d0


	//   ....[72]....
        /*0554*/ 	.word	0x0000dd30


	//   ....[73]....
        /*0558*/ 	.word	0x0000dd70


	//   ....[74]....
        /*055c*/ 	.word	0x0000ddb0


	//   ....[75]....
        /*0560*/ 	.word	0x0000ddf0


	//   ....[76]....
        /*0564*/ 	.word	0x0000deb0


	//   ....[77]....
        /*0568*/ 	.word	0x0000dee0


	//   ....[78]....
        /*056c*/ 	.word	0x0000df10


	//   ....[79]....
        /*0570*/ 	.word	0x0000df40


	//   ....[80]....
        /*0574*/ 	.word	0x0000dfe0


	//   ....[81]....
        /*0578*/ 	.word	0x0000e010


	//   ....[82]....
        /*057c*/ 	.word	0x0000e040


	//   ....[83]....
        /*0580*/ 	.word	0x0000e070


	//   ....[84]....
        /*0584*/ 	.word	0x0000e110


	//   ....[85]....
        /*0588*/ 	.word	0x0000e140


	//   ....[86]....
        /*058c*/ 	.word	0x0000e170


	//   ....[87]....
        /*0590*/ 	.word	0x0000e1a0


	//   ....[88]....
        /*0594*/ 	.word	0x0000e240


	//   ....[89]....
        /*0598*/ 	.word	0x0000e270


	//   ....[90]....
        /*059c*/ 	.word	0x0000e2a0


	//   ....[91]....
        /*05a0*/ 	.word	0x0000e2d0


	//   ....[92]....
        /*05a4*/ 	.word	0x0000ea40


	//   ....[93]....
        /*05a8*/ 	.word	0x0000f370


	//   ....[94]....
        /*05ac*/ 	.word	0x0000fb90


	//   ....[95]....
        /*05b0*/ 	.word	0x0000fbb0


	//   ....[96]....
        /*05b4*/ 	.word	0x0000fbd0


	//   ....[97]....
        /*05b8*/ 	.word	0x0000fbf0


	//   ....[98]....
        /*05bc*/ 	.word	0x0000fc10


	//   ....[99]....
        /*05c0*/ 	.word	0x0000fda0


	//   ....[100]....
        /*05c4*/ 	.word	0x0000fdc0


	//   ....[101]....
        /*05c8*/ 	.word	0x0000fde0


	//   ....[102]....
        /*05cc*/ 	.word	0x0000fe00


	//   ....[103]....
        /*05d0*/ 	.word	0x0000fe20


	//   ....[104]....
        /*05d4*/ 	.word	0x00010250


	//   ....[105]....
        /*05d8*/ 	.word	0x000102d0


	//   ....[106]....
        /*05dc*/ 	.word	0x00010340


	//   ....[107]....
        /*05e0*/ 	.word	0x000103b0


	//   ....[108]....
        /*05e4*/ 	.word	0x00010500


	//   ....[109]....
        /*05e8*/ 	.word	0x00010570


	//   ....[110]....
        /*05ec*/ 	.word	0x000105e0


	//   ....[111]....
        /*05f0*/ 	.word	0x00010650


	//   ....[112]....
        /*05f4*/ 	.word	0x00010770


	//   ....[113]....
        /*05f8*/ 	.word	0x000107e0


	//   ....[114]....
        /*05fc*/ 	.word	0x00010850


	//   ....[115]....
        /*0600*/ 	.word	0x000108c0


	//   ....[116]....
        /*0604*/ 	.word	0x000109e0


	//   ....[117]....
        /*0608*/ 	.word	0x00010a50


	//   ....[118]....
        /*060c*/ 	.word	0x00010ac0


	//   ....[119]....
        /*0610*/ 	.word	0x00010b30


	//   ....[120]....
        /*0614*/ 	.word	0x00010c70


	//   ....[121]....
        /*0618*/ 	.word	0x00010ce0


	//   ....[122]....
        /*061c*/ 	.word	0x00010d50


	//   ....[123]....
        /*0620*/ 	.word	0x00010dc0


	//   ....[124]....
        /*0624*/ 	.word	0x00010e20


	//   ....[125]....
        /*0628*/ 	.word	0x00010e90


	//   ....[126]....
        /*062c*/ 	.word	0x00010f00


	//   ....[127]....
        /*0630*/ 	.word	0x00010f70


	//   ....[128]....
        /*0634*/ 	.word	0x00010fe0


	//   ....[129]....
        /*0638*/ 	.word	0x00011040


	//   ....[130]....
        /*063c*/ 	.word	0x000110a0


	//   ....[131]....
        /*0640*/ 	.word	0x00011100


	//   ....[132]....
        /*0644*/ 	.word	0x00011180


	//   ....[133]....
        /*0648*/ 	.word	0x00011200


	//   ....[134]....
        /*064c*/ 	.word	0x00011270


	//   ....[135]....
        /*0650*/ 	.word	0x000112e0


	//   ....[136]....
        /*0654*/ 	.word	0x00011360


	//   ....[137]....
        /*0658*/ 	.word	0x000113d0


	//   ....[138]....
        /*065c*/ 	.word	0x00011440


	//   ....[139]....
        /*0660*/ 	.word	0x000114b0


	//   ....[140]....
        /*0664*/ 	.word	0x00011530


	//   ....[141]....
        /*0668*/ 	.word	0x000115b0


	//   ....[142]....
        /*066c*/ 	.word	0x00011620


	//   ....[143]....
        /*0670*/ 	.word	0x00011690


	//   ....[144]....
        /*0674*/ 	.word	0x00011710


	//   ....[145]....
        /*0678*/ 	.word	0x00011780


	//   ....[146]....
        /*067c*/ 	.word	0x000117f0


	//   ....[147]....
        /*0680*/ 	.word	0x00011860


	//   ....[148]....
        /*0684*/ 	.word	0x000118e0


	//   ....[149]....
        /*0688*/ 	.word	0x00011960


	//   ....[150]....
        /*068c*/ 	.word	0x000119d0


	//   ....[151]....
        /*0690*/ 	.word	0x00011a40


	//   ....[152]....
        /*0694*/ 	.word	0x00011ab0


	//   ....[153]....
        /*0698*/ 	.word	0x00011b10


	//   ....[154]....
        /*069c*/ 	.word	0x00011b70


	//   ....[155]....
        /*06a0*/ 	.word	0x00011bd0


	//   ....[156]....
        /*06a4*/ 	.word	0x00011c60


	//   ....[157]....
        /*06a8*/ 	.word	0x00011cd0


	//   ....[158]....
        /*06ac*/ 	.word	0x00011d40


	//   ....[159]....
        /*06b0*/ 	.word	0x00011db0


	//   ....[160]....
        /*06b4*/ 	.word	0x00011e80


	//   ....[161]....
        /*06b8*/ 	.word	0x00011ee0


	//   ....[162]....
        /*06bc*/ 	.word	0x00011f40


	//   ....[163]....
        /*06c0*/ 	.word	0x00011fa0


	//----- nvinfo : EIATTR_EXIT_INSTR_OFFSETS
	.align		4
.L_1467:
        /*06c4*/ 	.byte	0x04, 0x1c
        /*06c6*/ 	.short	(.L_1469 - .L_1468)


	//   ....[0]....
.L_1468:
        /*06c8*/ 	.word	0x0000ff50


	//   ....[1]....
        /*06cc*/ 	.word	0x000101f0


	//----- nvinfo : EIATTR_MAX_THREADS
	.align		4
.L_1469:
        /*06d0*/ 	.byte	0x04, 0x05
        /*06d2*/ 	.short	(.L_1471 - .L_1470)
.L_1470:
        /*06d4*/ 	.word	0x00000080
        /*06d8*/ 	.word	0x00000001
        /*06dc*/ 	.word	0x00000001


	//----- nvinfo : EIATTR_CRS_STACK_SIZE
	.align		4
.L_1471:
        /*06e0*/ 	.byte	0x04, 0x1e
        /*06e2*/ 	.short	(.L_1473 - .L_1472)
.L_1472:
        /*06e4*/ 	.word	0x00000000
.L_1473:


//--------------------- .nv.info._Z25selective_scan_bwd_kernelI32Selective_Scan_bwd_kernel_traitsILi128ELi16ELb0ELb0ELb1ELb1ELb0EfN3c107complexIfEEEEv12SSMParamsBwd --------------------------
	.section	.nv.info._Z25selective_scan_bwd_kernelI32Selective_Scan_bwd_kernel_traitsILi128ELi16ELb0ELb0ELb1ELb1ELb0EfN3c107complexIfEEEEv12SSMParamsBwd,"",@"SHT_CUDA_INFO"
	.sectionflags	@""
	.align	4


	//----- nvinfo : EIATTR_CUDA_API_VERSION
	.align		4
        /*0000*/ 	.byte	0x04, 0x37
        /*0002*/ 	.short	(.L_1475 - .L_1474)
.L_1474:
        /*0004*/ 	.word	0x00000082


	//----- nvinfo : EIATTR_SW2861232_WAR
	.align		4
.L_1475:
        /*0008*/ 	.byte	0x01, 0x35
	.zero		2


	//----- nvinfo : EIATTR_PARAM_CBANK
	.align		4
        /*000c*/ 	.byte	0x04, 0x0a
        /*000e*/ 	.short	(.L_1477 - .L_1476)
	.align		4
.L_1476:
        /*0010*/ 	.word	index@(.nv.constant0._Z25selective_scan_bwd_kernelI32Selective_Scan_bwd_kernel_traitsILi128ELi16ELb0ELb0ELb1ELb1ELb0EfN3c107complexIfEEEEv12SSMParamsBwd)
        /*0014*/ 	.short	0x0160
        /*0016*/ 	.short	0x01f0


	//----- nvinfo : EIATTR_CBANK_PARAM_SIZE
	.align		4
.L_1477:
        /*0018*/ 	.byte	0x03, 0x19
        /*001a*/ 	.short	0x01f0


	//----- nvinfo : EIATTR_KPARAM_INFO
	.align		4
        /*001c*/ 	.byte	0x04, 0x17
        /*001e*/ 	.short	(.L_1479 - .L_1478)
.L_1478:
        /*0020*/ 	.word	0x00000000
        /*0024*/ 	.short	0x0000
        /*0026*/ 	.short	0x0000
        /*0028*/ 	.byte	0x00, 0xf0, 0xc1, 0x07


	//----- nvinfo : EIATTR_MAXREG_COUNT
	.align		4
.L_1479:
        /*002c*/ 	.byte	0x03, 0x1b
        /*002e*/ 	.short	0x00ff


	//----- nvinfo : EIATTR_NUM_BARRIERS
	.align		4
        /*0030*/ 	.byte	0x02, 0x4c
        /*0032*/ 	.byte	0x01
	.zero		1


	//----- nvinfo : EIATTR_ANNOTATIONS
	.align		4
        /*0034*/ 	.byte	0x04, 0x55
        /*0036*/ 	.short	(.L_1481 - .L_1480)


	//   ....[0]....
.L_1480:
        /* <DEDUP_REMOVED lines=9> */
        /*00bc*/ 	.byte	0xe0, 0x00, 0x01, 0x00


	//----- nvinfo : EIATTR_MERCURY_ISA_VERSION
	.align		4
.L_1481:
        /*00c0*/ 	.byte	0x03, 0x5f
        /*00c2*/ 	.short	0x0000


	//----- nvinfo : EIATTR_COOP_GROUP_MASK_REGIDS
	.align		4
        /*00c4*/ 	.byte	0x04, 0x29
        /*00c6*/ 	.short	(.L_1483 - .L_1482)


	//   ....[0]....
.L_1482:
        /*00c8*/ 	.word	0xffffffff


	//   ....[1]....
        /*00cc*/ 	.word	0xffffffff


	//   ....[2]....
        /*00d0*/ 	.word	0xffffffff


	//   ....[3]....
        /*00d4*/ 	.word	0xffffffff


	//   ....[4]....
        /*00d8*/ 	.word	0xffffffff


	//   ....[5]....
        /*00dc*/ 	.word	0xffffffff


	//   ....[6]....
        /*00e0*/ 	.word	0xffffffff


	//   ....[7]....
        /*00e4*/ 	.word	0xffffffff


	//   ....[8]....
        /*00e8*/ 	.word	0xffffffff


	//   ....[9]....
        /*00ec*/ 	.word	0xffffffff


	//   ....[10]....
        /*00f0*/ 	.word	0xffffffff


	//   ....[11]....
        /*00f4*/ 	.word	0xffffffff


	//   ....[12]....
        /*00f8*/ 	.word	0xffffffff


	//   ....[13]....
        /*00fc*/ 	.word	0xffffffff


	//   ....[14]....
        /*0100*/ 	.word	0xffffffff


	//   ....[15]....
        /*0104*/ 	.word	0xffffffff


	//   ....[16]....
        /*0108*/ 	.word	0xffffffff


	//   ....[17]....
        /*010c*/ 	.word	0xffffffff


	//   ....[18]....
        /*0110*/ 	.word	0xffffffff


	//   ....[19]....
        /*0114*/ 	.word	0xffffffff


	//   ....[20]....
        /*0118*/ 	.word	0xffffffff


	//   ....[21]....
        /*011c*/ 	.word	0xffffffff


	//   ....[22]....
        /*0120*/ 	.word	0xffffffff


	//   ....[23]....
        /*0124*/ 	.word	0xffffffff


	//   ....[24]....
        /*0128*/ 	.word	0xffffffff


	//   ....[25]....
        /*012c*/ 	.word	0xffffffff


	//   ....[26]....
        /*0130*/ 	.word	0xffffffff


	//   ....[27]....
        /*0134*/ 	.word	0xffffffff


	//   ....[28]....
        /*0138*/ 	.word	0xffffffff


	//   ....[29]....
        /*013c*/ 	.word	0xffffffff


	//   ....[30]....
        /*0140*/ 	.word	0xffffffff


	//   ....[31]....
        /*0144*/ 	.word	0xffffffff


	//   ....[32]....
        /*0148*/ 	.word	0xffffffff


	//   ....[33]....
        /*014c*/ 	.word	0xffffffff


	//   ....[34]....
        /*0150*/ 	.word	0xffffffff


	//   ....[35]....
        /*0154*/ 	.word	0xffffffff


	//   ....[36]....
        /*0158*/ 	.word	0xffffffff


	//   ....[37]....
        /*015c*/ 	.word	0xffffffff


	//   ....[38]....
        /*0160*/ 	.word	0xffffffff


	//   ....[39]....
        /*0164*/ 	.word	0xffffffff


	//   ....[40]....
        /*0168*/ 	.word	0xffffffff


	//   ....[41]....
        /*016c*/ 	.word	0xffffffff


	//   ....[42]....
        /*0170*/ 	.word	0xffffffff


	//   ....[43]....
        /*0174*/ 	.word	0xffffffff


	//   ....[44]....
        /*0178*/ 	.word	0xffffffff


	//   ....[45]....
        /*017c*/ 	.word	0xffffffff


	//   ....[46]....
        /*0180*/ 	.word	0xffffffff


	//   ....[47]....
        /*0184*/ 	.word	0xffffffff


	//   ....[48]....
        /*0188*/ 	.word	0xffffffff


	//   ....[49]....
        /*018c*/ 	.word	0xffffffff


	//   ....[50]....
        /*0190*/ 	.word	0xffffffff


	//   ....[51]....
        /*0194*/ 	.word	0xffffffff


	//   ....[52]....
        /*0198*/ 	.word	0xffffffff


	//   ....[53]....
        /*019c*/ 	.word	0xffffffff


	//   ....[54]....
        /*01a0*/ 	.word	0xffffffff


	//   ....[55]....
        /*01a4*/ 	.word	0xffffffff


	//   ....[56]....
        /*01a8*/ 	.word	0xffffffff


	//   ....[57]....
        /*01ac*/ 	.word	0xffffffff


	//   ....[58]....
        /*01b0*/ 	.word	0xffffffff


	//   ....[59]....
        /*01b4*/ 	.word	0xffffffff


	//   ....[60]....
        /*01b8*/ 	.word	0xffffffff


	//   ....[61]....
        /*01bc*/ 	.word	0xffffffff


	//   ....[62]....
        /*01c0*/ 	.word	0xffffffff


	//   ....[63]....
        /*01c4*/ 	.word	0xffffffff


	//   ....[64]....
        /*01c8*/ 	.word	0xffffffff


	//   ....[65]....
        /*01cc*/ 	.word	0xffffffff


	//   ....[66]....
        /*01d0*/ 	.word	0xffffffff


	//   ....[67]....
        /*01d4*/ 	.word	0xffffffff


	//   ....[68]....
        /*01d8*/ 	.word	0xffffffff


	//   ....[69]....
        /*01dc*/ 	.word	0xffffffff


	//   ....[70]....
        /*01e0*/ 	.word	0xffffffff


	//   ....[71]....
        /*01e4*/ 	.word	0xffffffff


	//   ....[72]....
        /*01e8*/ 	.word	0xffffffff


	//   ....[73]....
        /*01ec*/ 	.word	0xffffffff


	//   ....[74]....
        /*01f0*/ 	.word	0xffffffff


	//   ....[75]....
        /*01f4*/ 	.word	0xffffffff


	//   ....[76]....
        /*01f8*/ 	.word	0xffffffff


	//   ....[77]....
        /*01fc*/ 	.word	0xffffffff


	//   ....[78]....
        /*0200*/ 	.word	0xffffffff


	//   ....[79]....
        /*0204*/ 	.word	0xffffffff


	//   ....[80]....
        /*0208*/ 	.word	0xffffffff


	//   ....[81]....
        /*020c*/ 	.word	0xffffffff


	//   ....[82]....
        /*0210*/ 	.word	0xffffffff


	//   ....[83]....
        /*0214*/ 	.word	0xffffffff


	//   ....[84]....
        /*0218*/ 	.word	0xffffffff


	//   ....[85]....
        /*021c*/ 	.word	0xffffffff


	//   ....[86]....
        /*0220*/ 	.word	0xffffffff


	//   ....[87]....
        /*0224*/ 	.word	0xffffffff


	//   ....[88]....
        /*0228*/ 	.word	0xffffffff


	//   ....[89]....
        /*022c*/ 	.word	0xffffffff


	//   ....[90]....
        /*0230*/ 	.word	0xffffffff


	//   ....[91]....
        /*0234*/ 	.word	0xffffffff


	//   ....[92]....
        /*0238*/ 	.word	0xffffffff


	//   ....[93]....
        /*023c*/ 	.word	0xffffffff


	//   ....[94]....
        /*0240*/ 	.word	0xffffffff


	//   ....[95]....
        /*0244*/ 	.word	0xffffffff


	//   ....[96]....
        /*0248*/ 	.word	0xffffffff


	//   ....[97]....
        /*024c*/ 	.word	0xffffffff


	//   ....[98]....
        /*0250*/ 	.word	0xffffffff


	//   ....[99]....
        /*0254*/ 	.word	0xffffffff


	//   ....[100]....
        /*0258*/ 	.word	0xffffffff


	//   ....[101]....
        /*025c*/ 	.word	0xffffffff


	//   ....[102]....
        /*0260*/ 	.word	0xffffffff


	//   ....[103]....
        /*0264*/ 	.word	0xffffffff


	//   ....[104]....
        /*0268*/ 	.word	0xffffffff


	//   ....[105]....
        /*026c*/ 	.word	0xffffffff


	//   ....[106]....
        /*0270*/ 	.word	0xffffffff


	//   ....[107]....
        /*0274*/ 	.word	0xffffffff


	//   ....[108]....
        /*0278*/ 	.word	0xffffffff


	//   ....[109]....
        /*027c*/ 	.word	0xffffffff


	//   ....[110]....
        /*0280*/ 	.word	0xffffffff


	//   ....[111]....
        /*0284*/ 	.word	0xffffffff


	//   ....[112]....
        /*0288*/ 	.word	0xffffffff


	//   ....[113]....
        /*028c*/ 	.word	0xffffffff


	//   ....[114]....
        /*0290*/ 	.word	0xffffffff


	//   ....[115]....
        /*0294*/ 	.word	0xffffffff


	//   ....[116]....
        /*0298*/ 	.word	0xffffffff


	//   ....[117]....
        /*029c*/ 	.word	0xffffffff


	//   ....[118]....
        /*02a0*/ 	.word	0xffffffff


	//   ....[119]....
        /*02a4*/ 	.word	0xffffffff


	//   ....[120]....
        /*02a8*/ 	.word	0xffffffff


	//   ....[121]....
        /*02ac*/ 	.word	0xffffffff


	//   ....[122]....
        /*02b0*/ 	.word	0xffffffff


	//   ....[123]....
        /*02b4*/ 	.word	0xffffffff


	//   ....[124]....
        /*02b8*/ 	.word	0xffffffff


	//   ....[125]....
        /*02bc*/ 	.word	0xffffffff


	//   ....[126]....
        /*02c0*/ 	.word	0xffffffff


	//   ....[127]....
        /*02c4*/ 	.word	0xffffffff


	//   ....[128]....
        /*02c8*/ 	.word	0xffffffff


	//   ....[129]....
        /*02cc*/ 	.word	0xffffffff


	//   ....[130]....
        /*02d0*/ 	.word	0xffffffff


	//   ....[131]....
        /*02d4*/ 	.word	0xffffffff


	//   ....[132]....
        /*02d8*/ 	.word	0xffffffff


	//   ....[133]....
        /*02dc*/ 	.word	0xffffffff


	//   ....[134]....
        /*02e0*/ 	.word	0xffffffff


	//   ....[135]....
        /*02e4*/ 	.word	0xffffffff


	//   ....[136]....
        /*02e8*/ 	.word	0xffffffff


	//   ....[137]....
        /*02ec*/ 	.word	0xffffffff


	//   ....[138]....
        /*02f0*/ 	.word	0xffffffff


	//   ....[139]....
        /*02f4*/ 	.word	0xffffffff


	//   ....[140]....
        /*02f8*/ 	.word	0xffffffff


	//   ....[141]....
        /*02fc*/ 	.word	0xffffffff


	//   ....[142]....
        /*0300*/ 	.word	0xffffffff


	//   ....[143]....
        /*0304*/ 	.word	0xffffffff


	//   ....[144]....
        /*0308*/ 	.word	0xffffffff


	//   ....[145]....
        /*030c*/ 	.word	0xffffffff


	//   ....[146]....
        /*0310*/ 	.word	0xffffffff


	//   ....[147]....
        /*0314*/ 	.word	0xffffffff


	//   ....[148]....
        /*0318*/ 	.word	0xffffffff


	//   ....[149]....
        /*031c*/ 	.word	0xffffffff


	//   ....[150]....
        /*0320*/ 	.word	0xffffffff


	//   ....[151]....
        /*0324*/ 	.word	0xffffffff


	//   ....[152]....
        /*0328*/ 	.word	0xffffffff


	//   ....[153]....
        /*032c*/ 	.word	0xffffffff


	//   ....[154]....
        /*0330*/ 	.word	0xffffffff


	//   ....[155]....
        /*0334*/ 	.word	0xffffffff


	//   ....[156]....
        /*0338*/ 	.word	0xffffffff


	//   ....[157]....
        /*033c*/ 	.word	0xffffffff


	//   ....[158]....
        /*0340*/ 	.word	0xffffffff


	//   ....[159]....
        /*0344*/ 	.word	0xffffffff


	//   ....[160]....
        /*0348*/ 	.word	0xffffffff


	//----- nvinfo : EIATTR_COOP_GROUP_INSTR_OFFSETS
	.align		4
.L_1483:
        /*034c*/ 	.byte	0x04, 0x28
        /*034e*/ 	.short	(.L_1485 - .L_1484)


	//   ....[0]....
.L_1484:
        /*0350*/ 	.word	0x000012b0


	//   ....[1]....
        /*0354*/ 	.word	0x00001770


	//   ....[2]....
        /*0358*/ 	.word	0x00001cd0


	//   ....[3]....
        /*035c*/ 	.word	0x00005b00


	//   ....[4]....
        /*0360*/ 	.word	0x00007570


	//   ....[5]....
        /*0364*/ 	.word	0x00007590


	//   ....[6]....
        /*0368*/ 	.word	0x000075c0


	//   ....[7]....
        /*036c*/ 	.word	0x000075d0


	//   ....[8]....
        /*0370*/ 	.word	0x00007680


	//   ....[9]....
        /*0374*/ 	.word	0x000076a0


	//   ....[10]....
        /*0378*/ 	.word	0x000076b0


	//   ....[11]....
        /*037c*/ 	.word	0x000076c0


	//   ....[12]....
        /*0380*/ 	.word	0x00007780


	//   ....[13]....
        /*0384*/ 	.word	0x000077a0


	//   ....[14]....
        /*0388*/ 	.word	0x000077b0


	//   ....[15]....
        /*038c*/ 	.word	0x000077c0


	//   ....[16]....
        /*0390*/ 	.word	0x00007880


	//   ....[17]....
        /*0394*/ 	.word	0x000078a0


	//   ....[18]....
        /*0398*/ 	.word	0x000078b0


	//   ....[19]....
        /*039c*/ 	.word	0x000078c0


	//   ....[20]....
        /*03a0*/ 	.word	0x00007980


	//   ....[21]....
        /*03a4*/ 	.word	0x00007990


	//   ....[22]....
        /*03a8*/ 	.word	0x000079b0


	//   ....[23]....
        /*03ac*/ 	.word	0x000079c0


	//   ....[24]....
        /*03b0*/ 	.word	0x00007b00


	//   ....[25]....
        /*03b4*/ 	.word	0x00007b60


	//   ....[26]....
        /*03b8*/ 	.word	0x00007bc0


	//   ....[27]....
        /*03bc*/ 	.word	0x00007c20


	//   ....[28]....
        /*03c0*/ 	.word	0x00007c40


	//   ....[29]....
        /*03c4*/ 	.word	0x00007c50


	//   ....[30]....
        /*03c8*/ 	.word	0x00007c60


	//   ....[31]....
        /*03cc*/ 	.word	0x00007c70


	//   ....[32]....
        /*03d0*/ 	.word	0x00007c80


	//   ....[33]....
        /*03d4*/ 	.word	0x00007c90


	//   ....[34]....
        /*03d8*/ 	.word	0x00007ca0


	//   ....[35]....
        /*03dc*/ 	.word	0x00007cb0


	//   ....[36]....
        /*03e0*/ 	.word	0x00009290


	//   ....[37]....
        /*03e4*/ 	.word	0x000092b0


	//   ....[38]....
        /*03e8*/ 	.word	0x000092c0


	//   ....[39]....
        /*03ec*/ 	.word	0x000092d0


	//   ....[40]....
        /*03f0*/ 	.word	0x000093f0


	//   ....[41]....
        /*03f4*/ 	.word	0x00009400


	//   ....[42]....
        /*03f8*/ 	.word	0x00009410


	//   ....[43]....
        /*03fc*/ 	.word	0x00009420


	//   ....[44]....
        /*0400*/ 	.word	0x00009540


	//   ....[45]....
        /*0404*/ 	.word	0x00009560


	//   ....[46]....
        /*0408*/ 	.word	0x00009570


	//   ....[47]....
        /*040c*/ 	.word	0x00009580


	//   ....[48]....
        /*0410*/ 	.word	0x000096a0


	//   ....[49]....
        /*0414*/ 	.word	0x000096b0


	//   ....[50]....
        /*0418*/ 	.word	0x000096c0


	//   ....[51]....
        /*041c*/ 	.word	0x000096d0


	//   ....[52]....
        /*0420*/ 	.word	0x000097f0


	//   ....[53]....
        /*0424*/ 	.word	0x00009810


	//   ....[54]....
        /*0428*/ 	.word	0x00009820


	//   ....[55]....
        /*042c*/ 	.word	0x00009830


	//   ....[56]....
        /*0430*/ 	.word	0x00009930


	//   ....[57]....
        /*0434*/ 	.word	0x00009940


	//   ....[58]....
        /*0438*/ 	.word	0x00009950


	//   ....[59]....
        /*043c*/ 	.word	0x00009960


	//   ....[60]....
        /*0440*/ 	.word	0x00009970


	//   ....[61]....
        /*0444*/ 	.word	0x00009980


	//   ....[62]....
        /*0448*/ 	.word	0x00009990


	//   ....[63]....
        /*044c*/ 	.word	0x000099c0


	//   ....[64]....
        /*0450*/ 	.word	0x000099f0


	//   ....[65]....
        /*0454*/ 	.word	0x00009a20


	//   ....[66]....
        /*0458*/ 	.word	0x00009a30


	//   ....[67]....
        /*045c*/ 	.word	0x00009a40


	//   ....[68]....
        /*0460*/ 	.word	0x0000d540


	//   ....[69]....
        /*0464*/ 	.word	0x0000d580


	//   ....[70]....
        /*0468*/ 	.word	0x0000d5c0


	//   ....[71]....
        /*046c*/ 	.word	0x0000d600


	//   ....[72]....
        /*0470*/ 	.word	0x0000d6c0


	//   ....[73]....
        /*0474*/ 	.word	0x0000d6f0


	//   ....[74]....
        /*0478*/ 	.word	0x0000d720


	//   ....[75]....
        /*047c*/ 	.word	0x0000d750


	//   ....[76]....
        /*0480*/ 	.word	0x0000d7f0


	//   ....[77]....
        /*0484*/ 	.word	0x0000d820


	//   ....[78]....
        /*0488*/ 	.word	0x0000d850


	//   ....[79]....
        /*048c*/ 	.word	0x0000d880


	//   ....[80]....
        /*0490*/ 	.word	0x0000d920


	//   ....[81]....
        /*0494*/ 	.word	0x0000d950


	//   ....[82]....
        /*0498*/ 	.word	0x0000d980


	//   ....[83]....
        /*049c*/ 	.word	0x0000d9b0


	//   ....[84]....
        /*04a0*/ 	.word	0x0000da50


	//   ....[85]....
        /*04a4*/ 	.word	0x0000da80


	//   ....[86]....
        /*04a8*/ 	.word	0x0000dab0


	//   ....[87]....
        /*04ac*/ 	.word	0x0000dae0


	//   ....[88]....
        /*04b0*/ 	.word	0x0000e530


	//   ....[89]....
        /*04b4*/ 	.word	0x0000ed80


	//   ....[90]....
        /*04b8*/ 	.word	0x0000f7a0


	//   ....[91]....
        /*04bc*/ 	.word	0x0000ff50


	//   ....[92]....
        /*04c0*/ 	.word	0x0000ff70


	//   ....[93]....
        /*04c4*/ 	.word	0x0000ff90


	//   ....[94]....
        /*04c8*/ 	.word	0x0000ffb0


	//   ....[95]....
        /*04cc*/ 	.word	0x0000ffd0


	//   ....[96]....
        /*04d0*/ 	.word	0x00010160


	//   ....[97]....
        /*04d4*/ 	.word	0x00010180


	//   ....[98]....
        /*04d8*/ 	.word	0x000101a0


	//   ....[99]....
        /*04dc*/ 	.word	0x000101c0


	//   ....[100]....
        /*04e0*/ 	.word	0x000101e0


	//   ....[101]....
        /*04e4*/ 	.word	0x00010610


	//   ....[102]....
        /*04e8*/ 	.word	0x00010690


	//   ....[103]....
        /*04ec*/ 	.word	0x00010700


	//   ....[104]....
        /*04f0*/ 	.word	0x00010770


	//   ....[105]....
        /*04f4*/ 	.word	0x000108c0


	//   ....[106]....
        /*04f8*/ 	.word	0x00010930


	//   ....[107]....
        /*04fc*/ 	.word	0x000109a0


	//   ....[108]....
        /*0500*/ 	.word	0x00010a10


	//   ....[109]....
        /*0504*/ 	.word	0x00010b30


	//   ....[110]....
        /*0508*/ 	.word	0x00010ba0


	//   ....[111]....
        /*050c*/ 	.word	0x00010c10


	//   ....[112]....
        /*0510*/ 	.word	0x00010c80


	//   ....[113]....
        /*0514*/ 	.word	0x00010da0


	//   ....[114]....
        /*0518*/ 	.word	0x00010e10


	//   ....[115]....
        /*051c*/ 	.word	0x00010e80


	//   ....[116]....
        /*0520*/ 	.word	0x00010ef0


	//   ....[117]....
        /*0524*/ 	.word	0x00011030


	//   ....[118]....
        /*0528*/ 	.word	0x000110a0


	//   ....[119]....
        /*052c*/ 	.word	0x00011110


	//   ....[120]....
        /*0530*/ 	.word	0x00011180


	//   ....[121]....
        /*0534*/ 	.word	0x000111e0


	//   ....[122]....
        /*0538*/ 	.word	0x00011250


	//   ....[123]....
        /*053c*/ 	.word	0x000112c0


	//   ....[124]....
        /*0540*/ 	.word	0x00011330


	//   ....[125]....
        /*0544*/ 	.word	0x000113a0


	//   ....[126]....
        /*0548*/ 	.word	0x00011400


	//   ....[127]....
        /*054c*/ 	.word	0x00011460


	//   ....[128]....
        /*0550*/ 	.word	0x000114c0


	//   ....[129]....
        /*0554*/ 	.word	0x00011540


	//   ....[130]....
        /*0558*/ 	.word	0x000115c0


	//   ....[131]....
        /*055c*/ 	.word	0x00011630


	//   ....[132]....
        /*0560*/ 	.word	0x000116a0


	//   ....[133]....
        /*0564*/ 	.word	0x00011710


	//   ....[134]....
        /*0568*/ 	.word	0x00011780


	//   ....[135]....
        /*056c*/ 	.word	0x000117f0


	//   ....[136]....
        /*0570*/ 	.word	0x00011860


	//   ....[137]....
        /*0574*/ 	.word	0x000118d0


	//   ....[138]....
        /*0578*/ 	.word	0x00011950


	//   ....[139]....
        /*057c*/ 	.word	0x000119c0


	//   ....[140]....
        /*0580*/ 	.word	0x00011a30


	//   ....[141]....
        /*0584*/ 	.word	0x00011aa0


	//   ....[142]....
        /*0588*/ 	.word	0x00011b10


	//   ....[143]....
        /*058c*/ 	.word	0x00011b80


	//   ....[144]....
        /*0590*/ 	.word	0x00011bf0


	//   ....[145]....
        /*0594*/ 	.word	0x00011c60


	//   ....[146]....
        /*0598*/ 	.word	0x00011ce0


	//   ....[147]....
        /*059c*/ 	.word	0x00011d50


	//   ....[148]....
        /*05a0*/ 	.word	0x00011dc0


	//   ....[149]....
        /*05a4*/ 	.word	0x00011e20


	//   ....[150]....
        /*05a8*/ 	.word	0x00011e80


	//   ....[151]....
        /*05ac*/ 	.word	0x00011ee0


	//   ....[152]....
        /*05b0*/ 	.word	0x00011f40


	//   ....[153]....
        /*05b4*/ 	.word	0x00011fd0


	//   ....[154]....
        /*05b8*/ 	.word	0x00012040


	//   ....[155]....
        /*05bc*/ 	.word	0x000120b0


	//   ....[156]....
        /*05c0*/ 	.word	0x00012120


	//   ....[157]....
        /*05c4*/ 	.word	0x000121f0


	//   ....[158]....
        /*05c8*/ 	.word	0x00012250


	//   ....[159]....
        /*05cc*/ 	.word	0x000122b0


	//   ....[160]....
        /*05d0*/ 	.word	0x00012310


	//----- nvinfo : EIATTR_EXIT_INSTR_OFFSETS
	.align		4
.L_1485:
        /*05d4*/ 	.byte	0x04, 0x1c
        /*05d6*/ 	.short	(.L_1487 - .L_1486)


	//   ....[0]....
.L_1486:
        /*05d8*/ 	.word	0x00010310


	//   ....[1]....
        /*05dc*/ 	.word	0x000105b0


	//----- nvinfo : EIATTR_MAX_THREADS
	.align		4
.L_1487:
        /*05e0*/ 	.byte	0x04, 0x05
        /*05e2*/ 	.short	(.L_1489 - .L_1488)
.L_1488:
        /*05e4*/ 	.word	0x00000080
        /*05e8*/ 	.word	0x00000001
        /*05ec*/ 	.word	0x00000001


	//----- nvinfo : EIATTR_CRS_STACK_SIZE
	.align		4
.L_1489:
        /*05f0*/ 	.byte	0x04, 0x1e
        /*05f2*/ 	.short	(.L_1491 - .L_1490)
.L_1490:
        /*05f4*/ 	.word	0x00000000
.L_1491:


//--------------------- .nv.info._Z25selective_scan_bwd_kernelI32Selective_Scan_bwd_kernel_traitsILi128ELi16ELb0ELb0ELb1ELb1ELb1EfN3c107complexIfEEEEv12SSMParamsBwd --------------------------
	.section	.nv.info._Z25selective_scan_bwd_kernelI32Selective_Scan_bwd_kernel_traitsILi128ELi16ELb0ELb0ELb1ELb1ELb1EfN3c107complexIfEEEEv12SSMParamsBwd,"",@"SHT_CUDA_INFO"
	.sectionflags	@""
	.align	4


	//----- nvinfo : EIATTR_CUDA_API_VERSION
	.align		4
        /*0000*/ 	.byte	0x04, 0x37
        /*0002*/ 	.short	(.L_1493 - .L_1492)
.L_1492:
        /*0004*/ 	.word	0x00000082


	//----- nvinfo : EIATTR_SW2861232_WAR
	.align		4
.L_1493:
        /*0008*/ 	.byte	0x01, 0x35
	.zero		2


	//----- nvinfo : EIATTR_PARAM_CBANK
	.align		4
        /*000c*/ 	.byte	0x04, 0x0a
        /*000e*/ 	.short	(.L_1495 - .L_1494)
	.align		4
.L_1494:
        /*0010*/ 	.word	index@(.nv.constant0._Z25selective_scan_bwd_kernelI32Selective_Scan_bwd_kernel_traitsILi128ELi16ELb0ELb0ELb1ELb1ELb1EfN3c107complexIfEEEEv12SSMParamsBwd)
        /*0014*/ 	.short	0x0160
        /*0016*/ 	.short	0x01f0


	//----- nvinfo : EIATTR_CBANK_PARAM_SIZE
	.align		4
.L_1495:
        /*0018*/ 	.byte	0x03, 0x19
        /*001a*/ 	.short	0x01f0


	//----- nvinfo : EIATTR_KPARAM_INFO
	.align		4
        /*001c*/ 	.byte	0x04, 0x17
        /*001e*/ 	.short	(.L_1497 - .L_1496)
.L_1496:
        /*0020*/ 	.word	0x00000000
        /*0024*/ 	.short	0x0000
        /*0026*/ 	.short	0x0000
        /*0028*/ 	.byte	0x00, 0xf0, 0xc1, 0x07


	//----- nvinfo : EIATTR_MAXREG_COUNT
	.align		4
.L_1497:
        /*002c*/ 	.byte	0x03, 0x1b
        /*002e*/ 	.short	0x00ff


	//----- nvinfo : EIATTR_NUM_BARRIERS
	.align		4
        /*0030*/ 	.byte	0x02, 0x4c
        /*0032*/ 	.byte	0x01
	.zero		1


	//----- nvinfo : EIATTR_ANNOTATIONS
	.align		4
        /*0034*/ 	.byte	0x04, 0x55
        /*0036*/ 	.short	(.L_1499 - .L_1498)


	//   ....[0]....
.L_1498:
        /* <DEDUP_REMOVED lines=12> */


	//----- nvinfo : EIATTR_MERCURY_ISA_VERSION
	.align		4
.L_1499:
        /*00e0*/ 	.byte	0x03, 0x5f
        /*00e2*/ 	.short	0x0000


	//----- nvinfo : EIATTR_COOP_GROUP_MASK_REGIDS
	.align		4
        /*00e4*/ 	.byte	0x04, 0x29
        /*00e6*/ 	.short	(.L_1501 - .L_1500)


	//   ....[0]....
.L_1500:
        /*00e8*/ 	.word	0xffffffff


	//   ....[1]....
        /*00ec*/ 	.word	0xffffffff


	//   ....[2]....
        /*00f0*/ 	.word	0xffffffff


	//   ....[3]....
        /*00f4*/ 	.word	0xffffffff


	//   ....[4]....
        /*00f8*/ 	.word	0xffffffff


	//   ....[5]....
        /*00fc*/ 	.word	0xffffffff


	//   ....[6]....
        /*0100*/ 	.word	0xffffffff


	//   ....[7]....
        /*0104*/ 	.word	0xffffffff


	//   ....[8]....
        /*0108*/ 	.word	0xffffffff


	//   ....[9]....
        /*010c*/ 	.word	0xffffffff


	//   ....[10]....
        /*0110*/ 	.word	0xffffffff


	//   ....[11]....
        /*0114*/ 	.word	0xffffffff


	//   ....[12]....
        /*0118*/ 	.word	0xffffffff


	//   ....[13]....
        /*011c*/ 	.word	0xffffffff


	//   ....[14]....
        /*0120*/ 	.word	0xffffffff


	//   ....[15]....
        /*0124*/ 	.word	0xffffffff


	//   ....[16]....
        /*0128*/ 	.word	0xffffffff


	//   ....[17]....
        /*012c*/ 	.word	0xffffffff


	//   ....[18]....
        /*0130*/ 	.word	0xffffffff


	//   ....[19]....
        /*0134*/ 	.word	0xffffffff


	//   ....[20]....
        /*0138*/ 	.word	0xffffffff


	//   ....[21]....
        /*013c*/ 	.word	0xffffffff


	//   ....[22]....
        /*0140*/ 	.word	0xffffffff


	//   ....[23]....
        /*0144*/ 	.word	0xffffffff


	//   ....[24]....
        /*0148*/ 	.word	0xffffffff


	//   ....[25]....
        /*014c*/ 	.word	0xffffffff


	//   ....[26]....
        /*0150*/ 	.word	0xffffffff


	//   ....[27]....
        /*0154*/ 	.word	0xffffffff


	//   ....[28]....
        /*0158*/ 	.word	0xffffffff


	//   ....[29]....
        /*015c*/ 	.word	0xffffffff


	//   ....[30]....
        /*0160*/ 	.word	0xffffffff


	//   ....[31]....
        /*0164*/ 	.word	0xffffffff


	//   ....[32]....
        /*0168*/ 	.word	0xffffffff


	//   ....[33]....
        /*016c*/ 	.word	0xffffffff


	//   ....[34]....
        /*0170*/ 	.word	0xffffffff


	//   ....[35]....
        /*0174*/ 	.word	0xffffffff


	//   ....[36]....
        /*0178*/ 	.word	0xffffffff


	//   ....[37]....
        /*017c*/ 	.word	0xffffffff


	//   ....[38]....
        /*0180*/ 	.word	0xffffffff


	//   ....[39]....
        /*0184*/ 	.word	0xffffffff


	//   ....[40]....
        /*0188*/ 	.word	0xffffffff


	//   ....[41]....
        /*018c*/ 	.word	0xffffffff


	//   ....[42]....
        /*0190*/ 	.word	0xffffffff


	//   ....[43]....
        /*0194*/ 	.word	0xffffffff


	//   ....[44]....
        /*0198*/ 	.word	0xffffffff


	//   ....[45]....
        /*019c*/ 	.word	0xffffffff


	//   ....[46]....
        /*01a0*/ 	.word	0xffffffff


	//   ....[47]....
        /*01a4*/ 	.word	0xffffffff


	//   ....[48]....
        /*01a8*/ 	.word	0xffffffff


	//   ....[49]....
        /*01ac*/ 	.word	0xffffffff


	//   ....[50]....
        /*01b0*/ 	.word	0xffffffff


	//   ....[51]....
        /*01b4*/ 	.word	0xffffffff


	//   ....[52]....
        /*01b8*/ 	.word	0xffffffff


	//   ....[53]....
        /*01bc*/ 	.word	0xffffffff


	//   ....[54]....
        /*01c0*/ 	.word	0xffffffff


	//   ....[55]....
        /*01c4*/ 	.word	0xffffffff


	//   ....[56]....
        /*01c8*/ 	.word	0xffffffff


	//   ....[57]....
        /*01cc*/ 	.word	0xffffffff


	//   ....[58]....
        /*01d0*/ 	.word	0xffffffff


	//   ....[59]....
        /*01d4*/ 	.word	0xffffffff


	//   ....[60]....
        /*01d8*/ 	.word	0xffffffff


	//   ....[61]....
        /*01dc*/ 	.word	0xffffffff


	//   ....[62]....
        /*01e0*/ 	.word	0xffffffff


	//   ....[63]....
        /*01e4*/ 	.word	0xffffffff


	//   ....[64]....
        /*01e8*/ 	.word	0xffffffff


	//   ....[65]....
        /*01ec*/ 	.word	0xffffffff


	//   ....[66]....
        /*01f0*/ 	.word	0xffffffff


	//   ....[67]....
        /*01f4*/ 	.word	0xffffffff


	//   ....[68]....
        /*01f8*/ 	.word	0xffffffff


	//   ....[69]....
        /*01fc*/ 	.word	0xffffffff


	//   ....[70]....
        /*0200*/ 	.word	0xffffffff


	//   ....[71]....
        /*0204*/ 	.word	0xffffffff


	//   ....[72]....
        /*0208*/ 	.word	0xffffffff


	//   ....[73]....
        /*020c*/ 	.word	0xffffffff


	//   ....[74]....
        /*0210*/ 	.word	0xffffffff


	//   ....[75]....
        /*0214*/ 	.word	0xffffffff


	//   ....[76]....
        /*0218*/ 	.word	0xffffffff


	//   ....[77]....
        /*021c*/ 	.word	0xffffffff


	//   ....[78]....
        /*0220*/ 	.word	0xffffffff


	//   ....[79]....
        /*0224*/ 	.word	0xffffffff


	//   ....[80]....
        /*0228*/ 	.word	0xffffffff


	//   ....[81]....
        /*022c*/ 	.word	0xffffffff


	//   ....[82]....
        /*0230*/ 	.word	0xffffffff


	//   ....[83]....
        /*0234*/ 	.word	0xffffffff


	//   ....[84]....
        /*0238*/ 	.word	0xffffffff


	//   ....[85]....
        /*023c*/ 	.word	0xffffffff


	//   ....[86]....
        /*0240*/ 	.word	0xffffffff


	//   ....[87]....
        /*0244*/ 	.word	0xffffffff


	//   ....[88]....
        /*0248*/ 	.word	0xffffffff


	//   ....[89]....
        /*024c*/ 	.word	0xffffffff


	//   ....[90]....
        /*0250*/ 	.word	0xffffffff


	//   ....[91]....
        /*0254*/ 	.word	0xffffffff


	//   ....[92]....
        /*0258*/ 	.word	0xffffffff


	//   ....[93]....
        /*025c*/ 	.word	0xffffffff


	//   ....[94]....
        /*0260*/ 	.word	0xffffffff


	//   ....[95]....
        /*0264*/ 	.word	0xffffffff


	//   ....[96]....
        /*0268*/ 	.word	0xffffffff


	//   ....[97]....
        /*026c*/ 	.word	0xffffffff


	//   ....[98]....
        /*0270*/ 	.word	0xffffffff


	//   ....[99]....
        /*0274*/ 	.word	0xffffffff


	//   ....[100]....
        /*0278*/ 	.word	0xffffffff


	//   ....[101]....
        /*027c*/ 	.word	0xffffffff


	//   ....[102]....
        /*0280*/ 	.word	0xffffffff


	//   ....[103]....
        /*0284*/ 	.word	0xffffffff


	//   ....[104]....
        /*0288*/ 	.word	0xffffffff


	//   ....[105]....
        /*028c*/ 	.word	0xffffffff


	//   ....[106]....
        /*0290*/ 	.word	0xffffffff


	//   ....[107]....
        /*0294*/ 	.word	0xffffffff


	//   ....[108]....
        /*0298*/ 	.word	0xffffffff


	//   ....[109]....
        /*029c*/ 	.word	0xffffffff


	//   ....[110]....
        /*02a0*/ 	.word	0xffffffff


	//   ....[111]....
        /*02a4*/ 	.word	0xffffffff


	//   ....[112]....
        /*02a8*/ 	.word	0xffffffff


	//   ....[113]....
        /*02ac*/ 	.word	0xffffffff


	//   ....[114]....
        /*02b0*/ 	.word	0xffffffff


	//   ....[115]....
        /*02b4*/ 	.word	0xffffffff


	//   ....[116]....
        /*02b8*/ 	.word	0xffffffff


	//   ....[117]....
        /*02bc*/ 	.word	0xffffffff


	//   ....[118]....
        /*02c0*/ 	.word	0xffffffff


	//   ....[119]....
        /*02c4*/ 	.word	0xffffffff


	//   ....[120]....
        /*02c8*/ 	.word	0xffffffff


	//   ....[121]....
        /*02cc*/ 	.word	0xffffffff


	//   ....[122]....
        /*02d0*/ 	.word	0xffffffff


	//   ....[123]....
        /*02d4*/ 	.word	0xffffffff


	//   ....[124]....
        /*02d8*/ 	.word	0xffffffff


	//   ....[125]....
        /*02dc*/ 	.word	0xffffffff


	//   ....[126]....
        /*02e0*/ 	.word	0xffffffff


	//   ....[127]....
        /*02e4*/ 	.word	0xffffffff


	//   ....[128]....
        /*02e8*/ 	.word	0xffffffff


	//   ....[129]....
        /*02ec*/ 	.word	0xffffffff


	//   ....[130]....
        /*02f0*/ 	.word	0xffffffff


	//   ....[131]....
        /*02f4*/ 	.word	0xffffffff


	//   ....[132]....
        /*02f8*/ 	.word	0xffffffff


	//   ....[133]....
        /*02fc*/ 	.word	0xffffffff


	//   ....[134]....
        /*0300*/ 	.word	0xffffffff


	//   ....[135]....
        /*0304*/ 	.word	0xffffffff


	//   ....[136]....
        /*0308*/ 	.word	0xffffffff


	//   ....[137]....
        /*030c*/ 	.word	0xffffffff


	//   ....[138]....
        /*0310*/ 	.word	0xffffffff


	//   ....[139]....
        /*0314*/ 	.word	0xffffffff


	//   ....[140]....
        /*0318*/ 	.word	0xffffffff


	//   ....[141]....
        /*031c*/ 	.word	0xffffffff


	//   ....[142]....
        /*0320*/ 	.word	0xffffffff


	//   ....[143]....
        /*0324*/ 	.word	0xffffffff


	//   ....[144]....
        /*0328*/ 	.word	0xffffffff


	//   ....[145]....
        /*032c*/ 	.word	0xffffffff


	//   ....[146]....
        /*0330*/ 	.word	0xffffffff


	//   ....[147]....
        /*0334*/ 	.word	0xffffffff


	//   ....[148]....
        /*0338*/ 	.word	0xffffffff


	//   ....[149]....
        /*033c*/ 	.word	0xffffffff


	//   ....[150]....
        /*0340*/ 	.word	0xffffffff


	//   ....[151]....
        /*0344*/ 	.word	0xffffffff


	//   ....[152]....
        /*0348*/ 	.word	0xffffffff


	//   ....[153]....
        /*034c*/ 	.word	0xffffffff


	//   ....[154]....
        /*0350*/ 	.word	0xffffffff


	//   ....[155]....
        /*0354*/ 	.word	0xffffffff


	//   ....[156]....
        /*0358*/ 	.word	0xffffffff


	//   ....[157]....
        /*035c*/ 	.word	0xffffffff


	//   ....[158]....
        /*0360*/ 	.word	0xffffffff


	//   ....[159]....
        /*0364*/ 	.word	0xffffffff


	//   ....[160]....
        /*0368*/ 	.word	0xffffffff


	//   ....[161]....
        /*036c*/ 	.word	0xffffffff


	//   ....[162]....
        /*0370*/ 	.word	0xffffffff


	//   ....[163]....
        /*0374*/ 	.word	0xffffffff


	//   ....[164]....
        /*0378*/ 	.word	0xffffffff


	//----- nvinfo : EIATTR_COOP_GROUP_INSTR_OFFSETS
	.align		4
.L_1501:
        /*037c*/ 	.byte	0x04, 0x28
        /*037e*/ 	.short	(.L_1503 - .L_1502)


	//   ....[0]....
.L_1502:
        /*0380*/ 	.word	0x00001300


	//   ....[1]....
        /*0384*/ 	.word	0x000017e0


	//   ....[2]....
        /*0388*/ 	.word	0x00001db0


	//   ....[3]....
        /*038c*/ 	.word	0x00004a10


	//   ....[4]....
        /*0390*/ 	.word	0x00005080


	//   ....[5]....
        /*0394*/ 	.word	0x00005940


	//   ....[6]....
        /*0398*/ 	.word	0x00006340


	//   ....[7]....
        /*039c*/ 	.word	0x00008160


	//   ....[8]....
        /*03a0*/ 	.word	0x00009cc0


	//   ....[9]....
        /*03a4*/ 	.word	0x00009ce0


	//   ....[10]....
        /*03a8*/ 	.word	0x00009d10


	//   ....[11]....
        /*03ac*/ 	.word	0x00009d20


	//   ....[12]....
        /*03b0*/ 	.word	0x00009dd0


	//   ....[13]....
        /*03b4*/ 	.word	0x00009df0


	//   ....[14]....
        /*03b8*/ 	.word	0x00009e00


	//   ....[15]....
        /*03bc*/ 	.word	0x00009e10


	//   ....[16]....
        /*03c0*/ 	.word	0x00009ed0


	//   ....[17]....
        /*03c4*/ 	.word	0x00009ef0


	//   ....[18]....
        /*03c8*/ 	.word	0x00009f00


	//   ....[19]....
        /*03cc*/ 	.word	0x00009f10


	//   ....[20]....
        /*03d0*/ 	.word	0x00009fd0


	//   ....[21]....
        /*03d4*/ 	.word	0x00009ff0


	//   ....[22]....
        /*03d8*/ 	.word	0x0000a000


	//   ....[23]....
        /*03dc*/ 	.word	0x0000a010


	//   ....[24]....
        /*03e0*/ 	.word	0x0000a0d0


	//   ....[25]....
        /*03e4*/ 	.word	0x0000a0f0


	//   ....[26]....
        /*03e8*/ 	.word	0x0000a110


	//   ....[27]....
        /*03ec*/ 	.word	0x0000a120


	//   ....[28]....
        /*03f0*/ 	.word	0x0000a250


	//   ....[29]....
        /*03f4*/ 	.word	0x0000a2b0


	//   ....[30]....
        /*03f8*/ 	.word	0x0000a310


	//   ....[31]....
        /*03fc*/ 	.word	0x0000a370


	//   ....[32]....
        /*0400*/ 	.word	0x0000a390


	//   ....[33]....
        /*0404*/ 	.word	0x0000a3a0


	//   ....[34]....
        /*0408*/ 	.word	0x0000a3b0


	//   ....[35]....
        /*040c*/ 	.word	0x0000a3c0


	//   ....[36]....
        /*0410*/ 	.word	0x0000a3d0


	//   ....[37]....
        /*0414*/ 	.word	0x0000a3e0


	//   ....[38]....
        /*0418*/ 	.word	0x0000a3f0


	//   ....[39]....
        /*041c*/ 	.word	0x0000a400


	//   ....[40]....
        /*0420*/ 	.word	0x0000b9d0


	//   ....[41]....
        /*0424*/ 	.word	0x0000b9f0


	//   ....[42]....
        /*0428*/ 	.word	0x0000ba00


	//   ....[43]....
        /*042c*/ 	.word	0x0000ba10


	//   ....[44]....
        /*0430*/ 	.word	0x0000bb20


	//   ....[45]....
        /*0434*/ 	.word	0x0000bb30


	//   ....[46]....
        /*0438*/ 	.word	0x0000bb40


	//   ....[47]....
        /*043c*/ 	.word	0x0000bb50


	//   ....[48]....
        /*0440*/ 	.word	0x0000bc60


	//   ....[49]....
        /*0444*/ 	.word	0x0000bc80


	//   ....[50]....
        /*0448*/ 	.word	0x0000bc90


	//   ....[51]....
        /*044c*/ 	.word	0x0000bca0


	//   ....[52]....
        /*0450*/ 	.word	0x0000bdb0


	//   ....[53]....
        /*0454*/ 	.word	0x0000bdc0


	//   ....[54]....
        /*0458*/ 	.word	0x0000bdd0


	//   ....[55]....
        /*045c*/ 	.word	0x0000bde0


	//   ....[56]....
        /*0460*/ 	.word	0x0000bef0


	//   ....[57]....
        /*0464*/ 	.word	0x0000bf10


	//   ....[58]....
        /*0468*/ 	.word	0x0000bf20


	//   ....[59]....
        /*046c*/ 	.word	0x0000bf30


	//   ....[60]....
        /*0470*/ 	.word	0x0000c030


	//   ....[61]....
        /*0474*/ 	.word	0x0000c040


	//   ....[62]....
        /*0478*/ 	.word	0x0000c050


	//   ....[63]....
        /*047c*/ 	.word	0x0000c060


	//   ....[64]....
        /*0480*/ 	.word	0x0000c070


	//   ....[65]....
        /*0484*/ 	.word	0x0000c080


	//   ....[66]....
        /*0488*/ 	.word	0x0000c090


	//   ....[67]....
        /*048c*/ 	.word	0x0000c0c0


	//   ....[68]....
        /*0490*/ 	.word	0x0000c0f0


	//   ....[69]....
        /*0494*/ 	.word	0x0000c120


	//   ....[70]....
        /*0498*/ 	.word	0x0000c130


	//   ....[71]....
        /*049c*/ 	.word	0x0000c140


	//   ....[72]....
        /*04a0*/ 	.word	0x0000fc60


	//   ....[73]....
        /*04a4*/ 	.word	0x0000fca0


	//   ....[74]....
        /*04a8*/ 	.word	0x0000fce0


	//   ....[75]....
        /*04ac*/ 	.word	0x0000fd20


	//   ....[76]....
        /*04b0*/ 	.word	0x0000fde0


	//   ....[77]....
        /*04b4*/ 	.word	0x0000fe10


	//   ....[78]....
        /*04b8*/ 	.word	0x0000fe40


	//   ....[79]....
        /*04bc*/ 	.word	0x0000fe70


	//   ....[80]....
        /*04c0*/ 	.word	0x0000ff10


	//   ....[81]....
        /*04c4*/ 	.word	0x0000ff40


	//   ....[82]....
        /*04c8*/ 	.word	0x0000ff70


	//   ....[83]....
        /*04cc*/ 	.word	0x0000ffa0


	//   ....[84]....
        /*04d0*/ 	.word	0x00010040


	//   ....[85]....
        /*04d4*/ 	.word	0x00010070


	//   ....[86]....
        /*04d8*/ 	.word	0x000100a0


	//   ....[87]....
        /*04dc*/ 	.word	0x000100d0


	//   ....[88]....
        /*04e0*/ 	.word	0x00010170


	//   ....[89]....
        /*04e4*/ 	.word	0x000101a0


	//   ....[90]....
        /*04e8*/ 	.word	0x000101d0


	//   ....[91]....
        /*04ec*/ 	.word	0x00010200


	//   ....[92]....
        /*04f0*/ 	.word	0x00010c70


	//   ....[93]....
        /*04f4*/ 	.word	0x00011580


	//   ....[94]....
        /*04f8*/ 	.word	0x00011e60


	//   ....[95]....
        /*04fc*/ 	.word	0x00012680


	//   ....[96]....
        /*0500*/ 	.word	0x000126a0


	//   ....[97]....
        /*0504*/ 	.word	0x000126c0


	//   ....[98]....
        /*0508*/ 	.word	0x000126e0


	//   ....[99]....
        /*050c*/ 	.word	0x00012700


	//   ....[100]....
        /*0510*/ 	.word	0x00012890


	//   ....[101]....
        /*0514*/ 	.word	0x000128b0


	//   ....[102]....
        /*0518*/ 	.word	0x000128d0


	//   ....[103]....
        /*051c*/ 	.word	0x000128f0


	//   ....[104]....
        /*0520*/ 	.word	0x00012910


	//   ....[105]....
        /*0524*/ 	.word	0x00012d40


	//   ....[106]....
        /*0528*/ 	.word	0x00012dc0


	//   ....[107]....
        /*052c*/ 	.word	0x00012e30


	//   ....[108]....
        /*0530*/ 	.word	0x00012ea0


	//   ....[109]....
        /*0534*/ 	.word	0x00012ff0


	//   ....[110]....
        /*0538*/ 	.word	0x00013060


	//   ....[111]....
        /*053c*/ 	.word	0x000130d0


	//   ....[112]....
        /*0540*/ 	.word	0x00013140


	//   ....[113]....
        /*0544*/ 	.word	0x00013260


	//   ....[114]....
        /*0548*/ 	.word	0x000132d0


	//   ....[115]....
        /*054c*/ 	.word	0x00013340


	//   ....[116]....
        /*0550*/ 	.word	0x000133b0


	//   ....[117]....
        /*0554*/ 	.word	0x000134d0


	//   ....[118]....
        /*0558*/ 	.word	0x00013540


	//   ....[119]....
        /*055c*/ 	.word	0x000135b0


	//   ....[120]....
        /*0560*/ 	.word	0x00013620


	//   ....[121]....
        /*0564*/ 	.word	0x00013780


	//   ....[122]....
        /*0568*/ 	.word	0x000137f0


	//   ....[123]....
        /*056c*/ 	.word	0x00013860


	//   ....[124]....
        /*0570*/ 	.word	0x000138d0


	//   ....[125]....
        /*0574*/ 	.word	0x00013930


	//   ....[126]....
        /*0578*/ 	.word	0x000139a0


	//   ....[127]....
        /*057c*/ 	.word	0x00013a10


	//   ....[128]....
        /*0580*/ 	.word	0x00013a80


	//   ....[129]....
        /*0584*/ 	.word	0x00013ae0


	//   ....[130]....
        /*0588*/ 	.word	0x00013b40


	//   ....[131]....
        /*058c*/ 	.word	0x00013ba0


	//   ....[132]....
        /*0590*/ 	.word	0x00013c00


	//   ....[133]....
        /*0594*/ 	.word	0x00013c80


	//   ....[134]....
        /*0598*/ 	.word	0x00013d00


	//   ....[135]....
        /*059c*/ 	.word	0x00013d70


	//   ....[136]....
        /*05a0*/ 	.word	0x00013de0


	//   ....[137]....
        /*05a4*/ 	.word	0x00013e60


	//   ....[138]....
        /*05a8*/ 	.word	0x00013ed0


	//   ....[139]....
        /*05ac*/ 	.word	0x00013f40


	//   ....[140]....
        /*05b0*/ 	.word	0x00013fb0


	//   ....[141]....
        /*05b4*/ 	.word	0x00014030


	//   ....[142]....
        /*05b8*/ 	.word	0x000140b0


	//   ....[143]....
        /*05bc*/ 	.word	0x00014120


	//   ....[144]....
        /*05c0*/ 	.word	0x00014190


	//   ....[145]....
        /*05c4*/ 	.word	0x00014210


	//   ....[146]....
        /*05c8*/ 	.word	0x00014280


	//   ....[147]....
        /*05cc*/ 	.word	0x000142f0


	//   ....[148]....
        /*05d0*/ 	.word	0x00014360


	//   ....[149]....
        /*05d4*/ 	.word	0x000143e0


	//   ....[150]....
        /*05d8*/ 	.word	0x00014460


	//   ....[151]....
        /*05dc*/ 	.word	0x000144d0


	//   ....[152]....
        /*05e0*/ 	.word	0x00014540


	//   ....[153]....
        /*05e4*/ 	.word	0x000145b0


	//   ....[154]....
        /*05e8*/ 	.word	0x00014610


	//   ....[155]....
        /*05ec*/ 	.word	0x00014670


	//   ....[156]....
        /*05f0*/ 	.word	0x000146d0


	//   ....[157]....
        /*05f4*/ 	.word	0x00014760


	//   ....[158]....
        /*05f8*/ 	.word	0x000147d0


	//   ....[159]....
        /*05fc*/ 	.word	0x00014840


	//   ....[160]....
        /*0600*/ 	.word	0x000148b0


	//   ....[161]....
        /*0604*/ 	.word	0x00014980


	//   ....[162]....
        /*0608*/ 	.word	0x000149e0


	//   ....[163]....
        /*060c*/ 	.word	0x00014a40


	//   ....[164]....
        /*0610*/ 	.word	0x00014aa0


	//----- nvinfo : EIATTR_EXIT_INSTR_OFFSETS
	.align		4
.L_1503:
        /*0614*/ 	.byte	0x04, 0x1c
        /*0616*/ 	.short	(.L_1505 - .L_1504)


	//   ....[0]....
.L_1504:
        /*0618*/ 	.word	0x00012a40


	//   ....[1]....
        /*061c*/ 	.word	0x00012ce0


	//----- nvinfo : EIATTR_MAX_THREADS
	.align		4
.L_1505:
        /*0620*/ 	.byte	0x04, 0x05
        /*0622*/ 	.short	(.L_1507 - .L_1506)
.L_1506:
        /*0624*/ 	.word	0x00000080
        /*0628*/ 	.word	0x00000001
        /*062c*/ 	.word	0x00000001


	//----- nvinfo : EIATTR_CRS_STACK_SIZE
	.align		4
.L_1507:
        /*0630*/ 	.byte	0x04, 0x1e
        /*0632*/ 	.short	(.L_1509 - .L_1508)
.L_1508:
        /*0634*/ 	.word	0x00000000
.L_1509:


//--------------------- .nv.info._Z25selective_scan_bwd_kernelI32Selective_Scan_bwd_kernel_traitsILi128ELi16ELb0ELb1ELb0ELb0ELb0EfN3c107complexIfEEEEv12SSMParamsBwd --------------------------
	.section	.nv.info._Z25selective_scan_bwd_kernelI32Selective_Scan_bwd_kernel_traitsILi128ELi16ELb0ELb1ELb0ELb0ELb0EfN3c107complexIfEEEEv12SSMParamsBwd,"",@"SHT_CUDA_INFO"
	.sectionflags	@""
	.align	4


	//----- nvinfo : EIATTR_CUDA_API_VERSION
	.align		4
        /*0000*/ 	.byte	0x04, 0x37
        /*0002*/ 	.short	(.L_1511 - .L_1510)
.L_1510:
        /*0004*/ 	.word	0x00000082


	//----- nvinfo : EIATTR_SW2861232_WAR
	.align		4
.L_1511:
        /*0008*/ 	.byte	0x01, 0x35
	.zero		2


	//----- nvinfo : EIATTR_PARAM_CBANK
	.align		4
        /*000c*/ 	.byte	0x04, 0x0a
        /*000e*/ 	.short	(.L_1513 - .L_1512)
	.align		4
.L_1512:
        /*0010*/ 	.word	index@(.nv.constant0._Z25selective_scan_bwd_kernelI32Selective_Scan_bwd_kernel_traitsILi128ELi16ELb0ELb1ELb0ELb0ELb0EfN3c107complexIfEEEEv12SSMParamsBwd)
        /*0014*/ 	.short	0x0160
        /*0016*/ 	.short	0x01f0


	//----- nvinfo : EIATTR_CBANK_PARAM_SIZE
	.align		4
.L_1513:
        /*0018*/ 	.byte	0x03, 0x19
        /*001a*/ 	.short	0x01f0


	//----- nvinfo : EIATTR_KPARAM_INFO
	.align		4
        /*001c*/ 	.byte	0x04, 0x17
        /*001e*/ 	.short	(.L_1515 - .L_1514)
.L_1514:
        /*0020*/ 	.word	0x00000000
        /*0024*/ 	.short	0x0000
        /*0026*/ 	.short	0x0000
        /*0028*/ 	.byte	0x00, 0xf0, 0xc1, 0x07


	//----- nvinfo : EIATTR_MAXREG_COUNT
	.align		4
.L_1515:
        /*002c*/ 	.byte	0x03, 0x1b
        /*002e*/ 	.short	0x00ff


	//----- nvinfo : EIATTR_NUM_BARRIERS
	.align		4
        /*0030*/ 	.byte	0x02, 0x4c
        /*0032*/ 	.byte	0x01
	.zero		1


	//----- nvinfo : EIATTR_ANNOTATIONS
	.align		4
        /*0034*/ 	.byte	0x04, 0x55
        /*0036*/ 	.short	(.L_1517 - .L_1516)


	//   ....[0]....
.L_1516:
        /*0038*/ 	.word	0x00000001
        /*003c*/ 	.byte	0x30, 0x02, 0x00, 0x00, 0x01, 0x00, 0x00, 0x00, 0x60, 0x02, 0x00, 0x00, 0x01, 0x00, 0x00, 0x00
        /*004c*/ 	.byte	0xf0, 0x09, 0x00, 0x00, 0x01, 0x00, 0x00, 0x00, 0x10, 0x0a, 0x00, 0x00, 0x01, 0x00, 0x00, 0x00
        /*005c*/ 	.byte	0xc0, 0x0a, 0x00, 0x00, 0x01, 0x00, 0x00, 0x00, 0xf0, 0x1e, 0x00, 0x00, 0x01, 0x00, 0x00, 0x00
        /*006c*/ 	.byte	0x60, 0xbc, 0x00, 0x00, 0x01, 0x00, 0x00, 0x00, 0x00, 0xc6, 0x00, 0x00, 0x01, 0x00, 0x00, 0x00
        /*007c*/ 	.byte	0xc0, 0xca, 0x00, 0x00, 0x01, 0x00, 0x00, 0x00, 0xd0, 0xcc, 0x00, 0x00


	//----- nvinfo : EIATTR_MERCURY_ISA_VERSION
	.align		4
.L_1517:
        /*0088*/ 	.byte	0x03, 0x5f
        /*008a*/ 	.short	0x0000


	//----- nvinfo : EIATTR_COOP_GROUP_MASK_REGIDS
	.align		4
        /*008c*/ 	.byte	0x04, 0x29
        /*008e*/ 	.short	(.L_1519 - .L_1518)


	//   ....[0]....
.L_1518:
        /*0090*/ 	.word	0xffffffff


	//   ....[1]....
        /*0094*/ 	.word	0xffffffff


	//   ....[2]....
        /*0098*/ 	.word	0xffffffff


	//   ....[3]....
        /*009c*/ 	.word	0xffffffff


	//   ....[4]....
        /*00a0*/ 	.word	0xffffffff


	//   ....[5]....
        /*00a4*/ 	.word	0xffffffff


	//   ....[6]....
        /*00a8*/ 	.word	0xffffffff


	//   ....[7]....
        /*00ac*/ 	.word	0xffffffff


	//   ....[8]....
        /*00b0*/ 	.word	0xffffffff


	//   ....[9]....
        /*00b4*/ 	.word	0xffffffff


	//   ....[10]....
        /*00b8*/ 	.word	0xffffffff


	//   ....[11]....
        /*00bc*/ 	.word	0xffffffff


	//   ....[12]....
        /*00c0*/ 	.word	0xffffffff


	//   ....[13]....
        /*00c4*/ 	.word	0xffffffff


	//   ....[14]....
        /*00c8*/ 	.word	0xffffffff


	//   ....[15]....
        /*00cc*/ 	.word	0xffffffff


	//   ....[16]....
        /*00d0*/ 	.word	0xffffffff


	//   ....[17]....
        /*00d4*/ 	.word	0xffffffff


	//   ....[18]....
        /*00d8*/ 	.word	0xffffffff


	//   ....[19]....
        /*00dc*/ 	.word	0xffffffff


	//   ....[20]....
        /*00e0*/ 	.word	0xffffffff


	//   ....[21]....
        /*00e4*/ 	.word	0xffffffff


	//   ....[22]....
        /*00e8*/ 	.word	0xffffffff


	//   ....[23]....
        /*00ec*/ 	.word	0xffffffff


	//   ....[24]....
        /*00f0*/ 	.word	0xffffffff


	//   ....[25]....
        /*00f4*/ 	.word	0xffffffff


	//   ....[26]....
        /*00f8*/ 	.word	0xffffffff


	//   ....[27]....
        /*00fc*/ 	.word	0xffffffff


	//   ....[28]....
        /*0100*/ 	.word	0xffffffff


	//   ....[29]....
        /*0104*/ 	.word	0xffffffff


	//   ....[30]....
        /*0108*/ 	.word	0xffffffff


	//   ....[31]....
        /*010c*/ 	.word	0xffffffff


	//   ....[32]....
        /*0110*/ 	.word	0xffffffff


	//   ....[33]....
        /*0114*/ 	.word	0xffffffff


	//   ....[34]....
        /*0118*/ 	.word	0xffffffff


	//   ....[35]....
        /*011c*/ 	.word	0xffffffff


	//   ....[36]....
        /*0120*/ 	.word	0xffffffff


	//   ....[37]....
        /*0124*/ 	.word	0xffffffff


	//   ....[38]....
        /*0128*/ 	.word	0xffffffff


	//   ....[39]....
        /*012c*/ 	.word	0xffffffff


	//   ....[40]....
        /*0130*/ 	.word	0xffffffff


	//   ....[41]....
        /*0134*/ 	.word	0xffffffff


	//   ....[42]....
        /*0138*/ 	.word	0xffffffff


	//   ....[43]....
        /*013c*/ 	.word	0xffffffff


	//   ....[44]....
        /*0140*/ 	.word	0xffffffff


	//   ....[45]....
        /*0144*/ 	.word	0xffffffff


	//   ....[46]....
        /*0148*/ 	.word	0xffffffff


	//   ....[47]....
        /*014c*/ 	.word	0xffffffff


	//   ....[48]....
        /*0150*/ 	.word	0xffffffff


	//   ....[49]....
        /*0154*/ 	.word	0xffffffff


	//   ....[50]....
        /*0158*/ 	.word	0xffffffff


	//   ....[51]....
        /*015c*/ 	.word	0xffffffff


	//   ....[52]....
        /*0160*/ 	.word	0xffffffff


	//   ....[53]....
        /*0164*/ 	.word	0xffffffff


	//   ....[54]....
        /*0168*/ 	.word	0xffffffff


	//   ....[55]....
        /*016c*/ 	.word	0xffffffff


	//   ....[56]....
        /*0170*/ 	.word	0xffffffff


	//   ....[57]....
        /*0174*/ 	.word	0xffffffff


	//   ....[58]....
        /*0178*/ 	.word	0xffffffff


	//   ....[59]....
        /*017c*/ 	.word	0xffffffff


	//   ....[60]....
        /*0180*/ 	.word	0xffffffff


	//   ....[61]....
        /*0184*/ 	.word	0xffffffff


	//   ....[62]....
        /*0188*/ 	.word	0xffffffff


	//   ....[63]....
        /*018c*/ 	.word	0xffffffff


	//   ....[64]....
        /*0190*/ 	.word	0xffffffff


	//   ....[65]....
        /*0194*/ 	.word	0xffffffff


	//   ....[66]....
        /*0198*/ 	.word	0xffffffff


	//   ....[67]....
        /*019c*/ 	.word	0xffffffff


	//   ....[68]....
        /*01a0*/ 	.word	0xffffffff


	//   ....[69]....
        /*01a4*/ 	.word	0xffffffff


	//   ....[70]....
        /*01a8*/ 	.word	0xffffffff


	//   ....[71]....
        /*01ac*/ 	.word	0xffffffff


	//   ....[72]....
        /*01b0*/ 	.word	0xffffffff


	//   ....[73]....
        /*01b4*/ 	.word	0xffffffff


	//   ....[74]....
        /*01b8*/ 	.word	0xffffffff


	//   ....[75]....
        /*01bc*/ 	.word	0xffffffff


	//   ....[76]....
        /*01c0*/ 	.word	0xffffffff


	//   ....[77]....
        /*01c4*/ 	.word	0xffffffff


	//   ....[78]....
        /*01c8*/ 	.word	0xffffffff


	//   ....[79]....
        /*01cc*/ 	.word	0xffffffff


	//   ....[80]....
        /*01d0*/ 	.word	0xffffffff


	//   ....[81]....
        /*01d4*/ 	.word	0xffffffff


	//   ....[82]....
        /*01d8*/ 	.word	0xffffffff


	//   ....[83]....
        /*01dc*/ 	.word	0xffffffff


	//   ....[84]....
        /*01e0*/ 	.word	0xffffffff


	//   ....[85]....
        /*01e4*/ 	.word	0xffffffff


	//   ....[86]....
        /*01e8*/ 	.word	0xffffffff


	//   ....[87]....
        /*01ec*/ 	.word	0xffffffff


	//   ....[88]....
        /*01f0*/ 	.word	0xffffffff


	//   ....[89]....
        /*01f4*/ 	.word	0xffffffff


	//   ....[90]....
        /*01f8*/ 	.word	0xffffffff


	//   ....[91]....
        /*01fc*/ 	.word	0xffffffff


	//   ....[92]....
        /*0200*/ 	.word	0xffffffff


	//   ....[93]....
        /*0204*/ 	.word	0xffffffff


	//   ....[94]....
        /*0208*/ 	.word	0xffffffff


	//   ....[95]....
        /*020c*/ 	.word	0xffffffff


	//   ....[96]....
        /*0210*/ 	.word	0xffffffff


	//   ....[97]....
        /*0214*/ 	.word	0xffffffff


	//   ....[98]....
        /*0218*/ 	.word	0xffffffff


	//   ....[99]....
        /*021c*/ 	.word	0xffffffff


	//   ....[100]....
        /*0220*/ 	.word	0xffffffff


	//   ....[101]....
        /*0224*/ 	.word	0xffffffff


	//   ....[102]....
        /*0228*/ 	.word	0xffffffff


	//   ....[103]....
        /*022c*/ 	.word	0xffffffff


	//   ....[104]....
        /*0230*/ 	.word	0xffffffff


	//   ....[105]....
        /*0234*/ 	.word	0xffffffff


	//   ....[106]....
        /*0238*/ 	.word	0xffffffff


	//   ....[107]....
        /*023c*/ 	.word	0xffffffff


	//   ....[108]....
        /*0240*/ 	.word	0xffffffff


	//   ....[109]....
        /*0244*/ 	.word	0xffffffff


	//   ....[110]....
        /*0248*/ 	.word	0xffffffff


	//   ....[111]....
        /*024c*/ 	.word	0xffffffff


	//   ....[112]....
        /*0250*/ 	.word	0xffffffff


	//   ....[113]....
        /*0254*/ 	.word	0xffffffff


	//   ....[114]....
        /*0258*/ 	.word	0xffffffff


	//   ....[115]....
        /*025c*/ 	.word	0xffffffff


	//   ....[116]....
        /*0260*/ 	.word	0xffffffff


	//   ....[117]....
        /*0264*/ 	.word	0xffffffff


	//   ....[118]....
        /*0268*/ 	.word	0xffffffff


	//   ....[119]....
        /*026c*/ 	.word	0xffffffff


	//   ....[120]....
        /*0270*/ 	.word	0xffffffff


	//   ....[121]....
        /*0274*/ 	.word	0xffffffff


	//   ....[122]....
        /*0278*/ 	.word	0xffffffff


	//   ....[123]....
        /*027c*/ 	.word	0xffffffff


	//   ....[124]....
        /*0280*/ 	.word	0xffffffff


	//   ....[125]....
        /*0284*/ 	.word	0xffffffff


	//   ....[126]....
        /*0288*/ 	.word	0xffffffff


	//   ....[127]....
        /*028c*/ 	.word	0xffffffff


	//   ....[128]....
        /*0290*/ 	.word	0xffffffff


	//   ....[129]....
        /*0294*/ 	.word	0xffffffff


	//   ....[130]....
        /*0298*/ 	.word	0xffffffff


	//   ....[131]....
        /*029c*/ 	.word	0xffffffff


	//   ....[132]....
        /*02a0*/ 	.word	0xffffffff


	//   ....[133]....
        /*02a4*/ 	.word	0xffffffff


	//   ....[134]....
        /*02a8*/ 	.word	0xffffffff


	//   ....[135]....
        /*02ac*/ 	.word	0xffffffff


	//   ....[136]....
        /*02b0*/ 	.word	0xffffffff


	//   ....[137]....
        /*02b4*/ 	.word	0xffffffff


	//   ....[138]....
        /*02b8*/ 	.word	0xffffffff


	//   ....[139]....
        /*02bc*/ 	.word	0xffffffff


	//   ....[140]....
        /*02c0*/ 	.word	0xffffffff


	//   ....[141]....
        /*02c4*/ 	.word	0xffffffff


	//   ....[142]....
        /*02c8*/ 	.word	0xffffffff


	//   ....[143]....
        /*02cc*/ 	.word	0xffffffff


	//   ....[144]....
        /*02d0*/ 	.word	0xffffffff


	//   ....[145]....
        /*02d4*/ 	.word	0xffffffff


	//   ....[146]....
        /*02d8*/ 	.word	0xffffffff


	//   ....[147]....
        /*02dc*/ 	.word	0xffffffff


	//   ....[148]....
        /*02e0*/ 	.word	0xffffffff


	//   ....[149]....
        /*02e4*/ 	.word	0xffffffff


	//   ....[150]....
        /*02e8*/ 	.word	0xffffffff


	//   ....[151]....
        /*02ec*/ 	.word	0xffffffff


	//   ....[152]....
        /*02f0*/ 	.word	0xffffffff


	//   ....[153]....
        /*02f4*/ 	.word	0xffffffff


	//   ....[154]....
        /*02f8*/ 	.word	0xffffffff


	//   ....[155]....
        /*02fc*/ 	.word	0xffffffff


	//   ....[156]....
        /*0300*/ 	.word	0xffffffff


	//   ....[157]....
        /*0304*/ 	.word	0xffffffff


	//   ....[158]....
        /*0308*/ 	.word	0xffffffff


	//   ....[159]....
        /*030c*/ 	.word	0xffffffff


	//----- nvinfo : EIATTR_COOP_GROUP_INSTR_OFFSETS
	.align		4
.L_1519:
        /*0310*/ 	.byte	0x04, 0x28
        /*0312*/ 	.short	(.L_1521 - .L_1520)


	//   ....[0]....
.L_1520:
        /*0314*/ 	.word	0x000012c0


	//   ....[1]....
        /*0318*/ 	.word	0x000017d0


	//   ....[2]....
        /*031c*/ 	.word	0x00001ce0


	//   ....[3]....
        /*0320*/ 	.word	0x00003830


	//   ....[4]....
        /*0324*/ 	.word	0x00005210


	//   ....[5]....
        /*0328*/ 	.word	0x00005230


	//   ....[6]....
        /*032c*/ 	.word	0x00005250


	//   ....[7]....
        /*0330*/ 	.word	0x00005260


	//   ....[8]....
        /*0334*/ 	.word	0x000052e0


	//   ....[9]....
        /*0338*/ 	.word	0x00005310


	//   ....[10]....
        /*033c*/ 	.word	0x00005350


	//   ....[11]....
        /*0340*/ 	.word	0x00005360


	//   ....[12]....
        /*0344*/ 	.word	0x000053e0


	//   ....[13]....
        /*0348*/ 	.word	0x00005400


	//   ....[14]....
        /*034c*/ 	.word	0x00005440


	//   ....[15]....
        /*0350*/ 	.word	0x00005460


	//   ....[16]....
        /*0354*/ 	.word	0x00005500


	//   ....[17]....
        /*0358*/ 	.word	0x00005530


	//   ....[18]....
        /*035c*/ 	.word	0x00005550


	//   ....[19]....
        /*0360*/ 	.word	0x00005560


	//   ....[20]....
        /*0364*/ 	.word	0x00005620


	//   ....[21]....
        /*0368*/ 	.word	0x00005630


	//   ....[22]....
        /*036c*/ 	.word	0x00005650


	//   ....[23]....
        /*0370*/ 	.word	0x00005660


	//   ....[24]....
        /*0374*/ 	.word	0x000057b0


	//   ....[25]....
        /*0378*/ 	.word	0x00005800


	//   ....[26]....
        /*037c*/ 	.word	0x00005850


	//   ....[27]....
        /*0380*/ 	.word	0x000058a0


	//   ....[28]....
        /*0384*/ 	.word	0x000058c0


	//   ....[29]....
        /*0388*/ 	.word	0x000058d0


	//   ....[30]....
        /*038c*/ 	.word	0x000058e0


	//   ....[31]....
        /*0390*/ 	.word	0x000058f0


	//   ....[32]....
        /*0394*/ 	.word	0x00005900


	//   ....[33]....
        /*0398*/ 	.word	0x00005910


	//   ....[34]....
        /*039c*/ 	.word	0x00005920


	//   ....[35]....
        /*03a0*/ 	.word	0x00005930


	//   ....[36]....
        /*03a4*/ 	.word	0x00006f10


	//   ....[37]....
        /*03a8*/ 	.word	0x00006f30


	//   ....[38]....
        /*03ac*/ 	.word	0x00006f40


	//   ....[39]....
        /*03b0*/ 	.word	0x00006f50


	//   ....[40]....
        /*03b4*/ 	.word	0x00007070


	//   ....[41]....
        /*03b8*/ 	.word	0x00007080


	//   ....[42]....
        /*03bc*/ 	.word	0x00007090


	//   ....[43]....
        /*03c0*/ 	.word	0x000070a0


	//   ....[44]....
        /*03c4*/ 	.word	0x000071c0


	//   ....[45]....
        /*03c8*/ 	.word	0x000071e0


	//   ....[46]....
        /*03cc*/ 	.word	0x000071f0


	//   ....[47]....
        /*03d0*/ 	.word	0x00007200


	//   ....[48]....
        /*03d4*/ 	.word	0x00007320


	//   ....[49]....
        /*03d8*/ 	.word	0x00007330


	//   ....[50]....
        /*03dc*/ 	.word	0x00007340


	//   ....[51]....
        /*03e0*/ 	.word	0x00007350


	//   ....[52]....
        /*03e4*/ 	.word	0x00007470


	//   ....[53]....
        /*03e8*/ 	.word	0x00007490


	//   ....[54]....
        /*03ec*/ 	.word	0x000074a0


	//   ....[55]....
        /*03f0*/ 	.word	0x000074b0


	//   ....[56]....
        /*03f4*/ 	.word	0x000075b0


	//   ....[57]....
        /*03f8*/ 	.word	0x000075c0


	//   ....[58]....
        /*03fc*/ 	.word	0x000075d0


	//   ....[59]....
        /*0400*/ 	.word	0x000075e0


	//   ....[60]....
        /*0404*/ 	.word	0x000075f0


	//   ....[61]....
        /*0408*/ 	.word	0x00007600


	//   ....[62]....
        /*040c*/ 	.word	0x00007620


	//   ....[63]....
        /*0410*/ 	.word	0x00007650


	//   ....[64]....
        /*0414*/ 	.word	0x00007680


	//   ....[65]....
        /*0418*/ 	.word	0x00007690


	//   ....[66]....
        /*041c*/ 	.word	0x000076a0


	//   ....[67]....
        /*0420*/ 	.word	0x000076b0


	//   ....[68]....
        /*0424*/ 	.word	0x0000ad70


	//   ....[69]....
        /*0428*/ 	.word	0x0000adb0


	//   ....[70]....
        /*042c*/ 	.word	0x0000adf0


	//   ....[71]....
        /*0430*/ 	.word	0x0000ae30


	//   ....[72]....
        /*0434*/ 	.word	0x0000aef0


	//   ....[73]....
        /*0438*/ 	.word	0x0000af20


	//   ....[74]....
        /*043c*/ 	.word	0x0000af50


	//   ....[75]....
        /*0440*/ 	.word	0x0000af80


	//   ....[76]....
        /*0444*/ 	.word	0x0000b040


	//   ....[77]....
        /*0448*/ 	.word	0x0000b070


	//   ....[78]....
        /*044c*/ 	.word	0x0000b0a0


	//   ....[79]....
        /*0450*/ 	.word	0x0000b0d0


	//   ....[80]....
        /*0454*/ 	.word	0x0000b170


	//   ....[81]....
        /*0458*/ 	.word	0x0000b1a0


	//   ....[82]....
        /*045c*/ 	.word	0x0000b1d0


	//   ....[83]....
        /*0460*/ 	.word	0x0000b200


	//   ....[84]....
        /*0464*/ 	.word	0x0000b2a0


	//   ....[85]....
        /*0468*/ 	.word	0x0000b2d0


	//   ....[86]....
        /*046c*/ 	.word	0x0000b300


	//   ....[87]....
        /*0470*/ 	.word	0x0000b330


	//   ....[88]....
        /*0474*/ 	.word	0x0000ba30


	//   ....[89]....
        /*0478*/ 	.word	0x0000c390


	//   ....[90]....
        /*047c*/ 	.word	0x0000cb40


	//   ....[91]....
        /*0480*/ 	.word	0x0000cb60


	//   ....[92]....
        /*0484*/ 	.word	0x0000cb80


	//   ....[93]....
        /*0488*/ 	.word	0x0000cba0


	//   ....[94]....
        /*048c*/ 	.word	0x0000cbc0


	//   ....[95]....
        /*0490*/ 	.word	0x0000cd50


	//   ....[96]....
        /*0494*/ 	.word	0x0000cd70


	//   ....[97]....
        /*0498*/ 	.word	0x0000cd90


	//   ....[98]....
        /*049c*/ 	.word	0x0000cdb0


	//   ....[99]....
        /*04a0*/ 	.word	0x0000cdd0


	//   ....[100]....
        /*04a4*/ 	.word	0x0000d200


	//   ....[101]....
        /*04a8*/ 	.word	0x0000d280


	//   ....[102]....
        /*04ac*/ 	.word	0x0000d2f0


	//   ....[103]....
        /*04b0*/ 	.word	0x0000d360


	//   ....[104]....
        /*04b4*/ 	.word	0x0000d4b0


	//   ....[105]....
        /*04b8*/ 	.word	0x0000d520


	//   ....[106]....
        /*04bc*/ 	.word	0x0000d590


	//   ....[107]....
        /*04c0*/ 	.word	0x0000d600


	//   ....[108]....
        /*04c4*/ 	.word	0x0000d750


	//   ....[109]....
        /*04c8*/ 	.word	0x0000d7c0


	//   ....[110]....
        /*04cc*/ 	.word	0x0000d830


	//   ....[111]....
        /*04d0*/ 	.word	0x0000d8a0


	//   ....[112]....
        /*04d4*/ 	.word	0x0000d9c0


	//   ....[113]....
        /*04d8*/ 	.word	0x0000da30


	//   ....[114]....
        /*04dc*/ 	.word	0x0000daa0


	//   ....[115]....
        /*04e0*/ 	.word	0x0000db10


	//   ....[116]....
        /*04e4*/ 	.word	0x0000dc60


	//   ....[117]....
        /*04e8*/ 	.word	0x0000dcd0


	//   ....[118]....
        /*04ec*/ 	.word	0x0000dd40


	//   ....[119]....
        /*04f0*/ 	.word	0x0000ddb0


	//   ....[120]....
        /*04f4*/ 	.word	0x0000de20


	//   ....[121]....
        /*04f8*/ 	.word	0x0000de90


	//   ....[122]....
        /*04fc*/ 	.word	0x0000df00


	//   ....[123]....
        /*0500*/ 	.word	0x0000df70


	//   ....[124]....
        /*0504*/ 	.word	0x0000dfc0


	//   ....[125]....
        /*0508*/ 	.word	0x0000e010


	//   ....[126]....
        /*050c*/ 	.word	0x0000e060


	//   ....[127]....
        /*0510*/ 	.word	0x0000e0b0


	//   ....[128]....
        /*0514*/ 	.word	0x0000e130


	//   ....[129]....
        /*0518*/ 	.word	0x0000e1b0


	//   ....[130]....
        /*051c*/ 	.word	0x0000e220


	//   ....[131]....
        /*0520*/ 	.word	0x0000e290


	//   ....[132]....
        /*0524*/ 	.word	0x0000e300


	//   ....[133]....
        /*0528*/ 	.word	0x0000e370


	//   ....[134]....
        /*052c*/ 	.word	0x0000e3e0


	//   ....[135]....
        /*0530*/ 	.word	0x0000e450


	//   ....[136]....
        /*0534*/ 	.word	0x0000e4c0


	//   ....[137]....
        /*0538*/ 	.word	0x0000e540


	//   ....[138]....
        /*053c*/ 	.word	0x0000e5b0


	//   ....[139]....
        /*0540*/ 	.word	0x0000e620


	//   ....[140]....
        /*0544*/ 	.word	0x0000e690


	//   ....[141]....
        /*0548*/ 	.word	0x0000e700


	//   ....[142]....
        /*054c*/ 	.word	0x0000e770


	//   ....[143]....
        /*0550*/ 	.word	0x0000e7e0


	//   ....[144]....
        /*0554*/ 	.word	0x0000e850


	//   ....[145]....
        /*0558*/ 	.word	0x0000e8d0


	//   ....[146]....
        /*055c*/ 	.word	0x0000e940


	//   ....[147]....
        /*0560*/ 	.word	0x0000e9b0


	//   ....[148]....
        /*0564*/ 	.word	0x0000ea00


	//   ....[149]....
        /*0568*/ 	.word	0x0000ea50


	//   ....[150]....
        /*056c*/ 	.word	0x0000eaa0


	//   ....[151]....
        /*0570*/ 	.word	0x0000eaf0


	//   ....[152]....
        /*0574*/ 	.word	0x0000eb70


	//   ....[153]....
        /*0578*/ 	.word	0x0000ebe0


	//   ....[154]....
        /*057c*/ 	.word	0x0000ec50


	//   ....[155]....
        /*0580*/ 	.word	0x0000ecc0


	//   ....[156]....
        /*0584*/ 	.word	0x0000ed80


	//   ....[157]....
        /*0588*/ 	.word	0x0000edd0


	//   ....[158]....
        /*058c*/ 	.word	0x0000ee20


	//   ....[159]....
        /*0590*/ 	.word	0x0000ee70


	//----- nvinfo : EIATTR_EXIT_INSTR_OFFSETS
	.align		4
.L_1521:
        /*0594*/ 	.byte	0x04, 0x1c
        /*0596*/ 	.short	(.L_1523 - .L_1522)


	//   ....[0]....
.L_1522:
        /*0598*/ 	.word	0x0000cf00


	//   ....[1]....
        /*059c*/ 	.word	0x0000d1a0


	//----- nvinfo : EIATTR_MAX_THREADS
	.align		4
.L_1523:
        /*05a0*/ 	.byte	0x04, 0x05
        /*05a2*/ 	.short	(.L_1525 - .L_1524)
.L_1524:
        /*05a4*/ 	.word	0x00000080
        /*05a8*/ 	.word	0x00000001
        /*05ac*/ 	.word	0x00000001


	//----- nvinfo : EIATTR_CRS_STACK_SIZE
	.align		4
.L_1525:
        /*05b0*/ 	.byte	0x04, 0x1e
        /*05b2*/ 	.short	(.L_1527 - .L_1526)
.L_1526:
        /*05b4*/ 	.word	0x00000000
.L_1527:


//--------------------- .nv.info._Z25selective_scan_bwd_kernelI32Selective_Scan_bwd_kernel_traitsILi128ELi16ELb0ELb1ELb0ELb0ELb1EfN3c107complexIfEEEEv12SSMParamsBwd --------------------------
	.section	.nv.info._Z25selective_scan_bwd_kernelI32Selective_Scan_bwd_kernel_traitsILi128ELi16ELb0ELb1ELb0ELb0ELb1EfN3c107complexIfEEEEv12SSMParamsBwd,"",@"SHT_CUDA_INFO"
	.sectionflags	@""
	.align	4


	//----- nvinfo : EIATTR_CUDA_API_VERSION
	.align		4
        /*0000*/ 	.byte	0x04, 0x37
        /*0002*/ 	.short	(.L_1529 - .L_1528)
.L_1528:
        /*0004*/ 	.word	0x00000082


	//----- nvinfo : EIATTR_SW2861232_WAR
	.align		4
.L_1529:
        /*0008*/ 	.byte	0x01, 0x35
	.zero		2


	//----- nvinfo : EIATTR_PARAM_CBANK
	.align		4
        /*000c*/ 	.byte	0x04, 0x0a
        /*000e*/ 	.short	(.L_1531 - .L_1530)
	.align		4
.L_1530:
        /*0010*/ 	.word	index@(.nv.constant0._Z25selective_scan_bwd_kernelI32Selective_Scan_bwd_kernel_traitsILi128ELi16ELb0ELb1ELb0ELb0ELb1EfN3c107complexIfEEEEv12SSMParamsBwd)
        /*0014*/ 	.short	0x0160
        /*0016*/ 	.short	0x01f0


	//----- nvinfo : EIATTR_CBANK_PARAM_SIZE
	.align		4
.L_1531:
        /*0018*/ 	.byte	0x03, 0x19
        /*001a*/ 	.short	0x01f0


	//----- nvinfo : EIATTR_KPARAM_INFO
	.align		4
        /*001c*/ 	.byte	0x04, 0x17
        /*001e*/ 	.short	(.L_1533 - .L_1532)
.L_1532:
        /*0020*/ 	.word	0x00000000
        /*0024*/ 	.short	0x0000
        /*0026*/ 	.short	0x0000
        /*0028*/ 	.byte	0x00, 0xf0, 0xc1, 0x07


	//----- nvinfo : EIATTR_MAXREG_COUNT
	.align		4
.L_1533:
        /*002c*/ 	.byte	0x03, 0x1b
        /*002e*/ 	.short	0x00ff


	//----- nvinfo : EIATTR_NUM_BARRIERS
	.align		4
        /*0030*/ 	.byte	0x02, 0x4c
        /*0032*/ 	.byte	0x01
	.zero		1


	//----- nvinfo : EIATTR_ANNOTATIONS
	.align		4
        /*0034*/ 	.byte	0x04, 0x55
        /*0036*/ 	.short	(.L_1535 - .L_1534)


	//   ....[0]....
.L_1534:
        /* <DEDUP_REMOVED lines=9> */


	//----- nvinfo : EIATTR_MERCURY_ISA_VERSION
	.align		4
.L_1535:
        /*00b8*/ 	.byte	0x03, 0x5f
        /*00ba*/ 	.short	0x0000


	//----- nvinfo : EIATTR_COOP_GROUP_MASK_REGIDS
	.align		4
        /*00bc*/ 	.byte	0x04, 0x29
        /*00be*/ 	.short	(.L_1537 - .L_1536)


	//   ....[0]....
.L_1536:
        /*00c0*/ 	.word	0xffffffff


	//   ....[1]....
        /*00c4*/ 	.word	0xffffffff


	//   ....[2]....
        /*00c8*/ 	.word	0xffffffff


	//   ....[3]....
        /*00cc*/ 	.word	0xffffffff


	//   ....[4]....
        /*00d0*/ 	.word	0xffffffff


	//   ....[5]....
        /*00d4*/ 	.word	0xffffffff


	//   ....[6]....
        /*00d8*/ 	.word	0xffffffff


	//   ....[7]....
        /*00dc*/ 	.word	0xffffffff


	//   ....[8]....
        /*00e0*/ 	.word	0xffffffff


	//   ....[9]....
        /*00e4*/ 	.word	0xffffffff


	//   ....[10]....
        /*00e8*/ 	.word	0xffffffff


	//   ....[11]....
        /*00ec*/ 	.word	0xffffffff


	//   ....[12]....
        /*00f0*/ 	.word	0xffffffff


	//   ....[13]....
        /*00f4*/ 	.word	0xffffffff


	//   ....[14]....
        /*00f8*/ 	.word	0xffffffff


	//   ....[15]....
        /*00fc*/ 	.word	0xffffffff


	//   ....[16]....
        /*0100*/ 	.word	0xffffffff


	//   ....[17]....
        /*0104*/ 	.word	0xffffffff


	//   ....[18]....
        /*0108*/ 	.word	0xffffffff


	//   ....[19]....
        /*010c*/ 	.word	0xffffffff


	//   ....[20]....
        /*0110*/ 	.word	0xffffffff


	//   ....[21]....
        /*0114*/ 	.word	0xffffffff


	//   ....[22]....
        /*0118*/ 	.word	0xffffffff


	//   ....[23]....
        /*011c*/ 	.word	0xffffffff


	//   ....[24]....
        /*0120*/ 	.word	0xffffffff


	//   ....[25]....
        /*0124*/ 	.word	0xffffffff


	//   ....[26]....
        /*0128*/ 	.word	0xffffffff


	//   ....[27]....
        /*012c*/ 	.word	0xffffffff


	//   ....[28]....
        /*0130*/ 	.word	0xffffffff


	//   ....[29]....
        /*0134*/ 	.word	0xffffffff


	//   ....[30]....
        /*0138*/ 	.word	0xffffffff


	//   ....[31]....
        /*013c*/ 	.word	0xffffffff


	//   ....[32]....
        /*0140*/ 	.word	0xffffffff


	//   ....[33]....
        /*0144*/ 	.word	0xffffffff


	//   ....[34]....
        /*0148*/ 	.word	0xffffffff


	//   ....[35]....
        /*014c*/ 	.word	0xffffffff


	//   ....[36]....
        /*0150*/ 	.word	0xffffffff


	//   ....[37]....
        /*0154*/ 	.word	0xffffffff


	//   ....[38]....
        /*0158*/ 	.word	0xffffffff


	//   ....[39]....
        /*015c*/ 	.word	0xffffffff


	//   ....[40]....
        /*0160*/ 	.word	0xffffffff


	//   ....[41]....
        /*0164*/ 	.word	0xffffffff


	//   ....[42]....
        /*0168*/ 	.word	0xffffffff


	//   ....[43]....
        /*016c*/ 	.word	0xffffffff


	//   ....[44]....
        /*0170*/ 	.word	0xffffffff


	//   ....[45]....
        /*0174*/ 	.word	0xffffffff


	//   ....[46]....
        /*0178*/ 	.word	0xffffffff


	//   ....[47]....
        /*017c*/ 	.word	0xffffffff


	//   ....[48]....
        /*0180*/ 	.word	0xffffffff


	//   ....[49]....
        /*0184*/ 	.word	0xffffffff


	//   ....[50]....
        /*0188*/ 	.word	0xffffffff


	//   ....[51]....
        /*018c*/ 	.word	0xffffffff


	//   ....[52]....
        /*0190*/ 	.word	0xffffffff


	//   ....[53]....
        /*0194*/ 	.word	0xffffffff


	//   ....[54]....
        /*0198*/ 	.word	0xffffffff


	//   ....[55]....
        /*019c*/ 	.word	0xffffffff


	//   ....[56]....
        /*01a0*/ 	.word	0xffffffff


	//   ....[57]....
        /*01a4*/ 	.word	0xffffffff


	//   ....[58]....
        /*01a8*/ 	.word	0xffffffff


	//   ....[59]....
        /*01ac*/ 	.word	0xffffffff


	//   ....[60]....
        /*01b0*/ 	.word	0xffffffff


	//   ....[61]....
        /*01b4*/ 	.word	0xffffffff


	//   ....[62]....
        /*01b8*/ 	.word	0xffffffff


	//   ....[63]....
        /*01bc*/ 	.word	0xffffffff


	//   ....[64]....
        /*01c0*/ 	.word	0xffffffff


	//   ....[65]....
        /*01c4*/ 	.word	0xffffffff


	//   ....[66]....
        /*01c8*/ 	.word	0xffffffff


	//   ....[67]....
        /*01cc*/ 	.word	0xffffffff


	//   ....[68]....
        /*01d0*/ 	.word	0xffffffff


	//   ....[69]....
        /*01d4*/ 	.word	0xffffffff


	//   ....[70]....
        /*01d8*/ 	.word	0xffffffff


	//   ....[71]....
        /*01dc*/ 	.word	0xffffffff


	//   ....[72]....
        /*01e0*/ 	.word	0xffffffff


	//   ....[73]....
        /*01e4*/ 	.word	0xffffffff


	//   ....[74]....
        /*01e8*/ 	.word	0xffffffff


	//   ....[75]....
        /*01ec*/ 	.word	0xffffffff


	//   ....[76]....
        /*01f0*/ 	.word	0xffffffff


	//   ....[77]....
        /*01f4*/ 	.word	0xffffffff


	//   ....[78]....
        /*01f8*/ 	.word	0xffffffff


	//   ....[79]....
        /*01fc*/ 	.word	0xffffffff


	//   ....[80]....
        /*0200*/ 	.word	0xffffffff


	//   ....[81]....
        /*0204*/ 	.word	0xffffffff


	//   ....[82]....
        /*0208*/ 	.word	0xffffffff


	//   ....[83]....
        /*020c*/ 	.word	0xffffffff


	//   ....[84]....
        /*0210*/ 	.word	0xffffffff


	//   ....[85]....
        /*0214*/ 	.word	0xffffffff


	//   ....[86]....
        /*0218*/ 	.word	0xffffffff


	//   ....[87]....
        /*021c*/ 	.word	0xffffffff


	//   ....[88]....
        /*0220*/ 	.word	0xffffffff


	//   ....[89]....
        /*0224*/ 	.word	0xffffffff


	//   ....[90]....
        /*0228*/ 	.word	0xffffffff


	//   ....[91]....
        /*022c*/ 	.word	0xffffffff


	//   ....[92]....
        /*0230*/ 	.word	0xffffffff


	//   ....[93]....
        /*0234*/ 	.word	0xffffffff


	//   ....[94]....
        /*0238*/ 	.word	0xffffffff


	//   ....[95]....
        /*023c*/ 	.word	0xffffffff


	//   ....[96]....
        /*0240*/ 	.word	0xffffffff


	//   ....[97]....
        /*0244*/ 	.word	0xffffffff


	//   ....[98]....
        /*0248*/ 	.word	0xffffffff


	//   ....[99]....
        /*024c*/ 	.word	0xffffffff


	//   ....[100]....
        /*0250*/ 	.word	0xffffffff


	//   ....[101]....
        /*0254*/ 	.word	0xffffffff


	//   ....[102]....
        /*0258*/ 	.word	0xffffffff


	//   ....[103]....
        /*025c*/ 	.word	0xffffffff


	//   ....[104]....
        /*0260*/ 	.word	0xffffffff


	//   ....[105]....
        /*0264*/ 	.word	0xffffffff


	//   ....[106]....
        /*0268*/ 	.word	0xffffffff


	//   ....[107]....
        /*026c*/ 	.word	0xffffffff


	//   ....[108]....
        /*0270*/ 	.word	0xffffffff


	//   ....[109]....
        /*0274*/ 	.word	0xffffffff


	//   ....[110]....
        /*0278*/ 	.word	0xffffffff


	//   ....[111]....
        /*027c*/ 	.word	0xffffffff


	//   ....[112]....
        /*0280*/ 	.word	0xffffffff


	//   ....[113]....
        /*0284*/ 	.word	0xffffffff


	//   ....[114]....
        /*0288*/ 	.word	0xffffffff


	//   ....[115]....
        /*028c*/ 	.word	0xffffffff


	//   ....[116]....
        /*0290*/ 	.word	0xffffffff


	//   ....[117]....
        /*0294*/ 	.word	0xffffffff


	//   ....[118]....
        /*0298*/ 	.word	0xffffffff


	//   ....[119]....
        /*029c*/ 	.word	0xffffffff


	//   ....[120]....
        /*02a0*/ 	.word	0xffffffff


	//   ....[121]....
        /*02a4*/ 	.word	0xffffffff


	//   ....[122]....
        /*02a8*/ 	.word	0xffffffff


	//   ....[123]....
        /*02ac*/ 	.word	0xffffffff


	//   ....[124]....
        /*02b0*/ 	.word	0xffffffff


	//   ....[125]....
        /*02b4*/ 	.word	0xffffffff


	//   ....[126]....
        /*02b8*/ 	.word	0xffffffff


	//   ....[127]....
        /*02bc*/ 	.word	0xffffffff


	//   ....[128]....
        /*02c0*/ 	.word	0xffffffff


	//   ....[129]....
        /*02c4*/ 	.word	0xffffffff


	//   ....[130]....
        /*02c8*/ 	.word	0xffffffff


	//   ....[131]....
        /*02cc*/ 	.word	0xffffffff


	//   ....[132]....
        /*02d0*/ 	.word	0xffffffff


	//   ....[133]....
        /*02d4*/ 	.word	0xffffffff


	//   ....[134]....
        /*02d8*/ 	.word	0xffffffff


	//   ....[135]....
        /*02dc*/ 	.word	0xffffffff


	//   ....[136]....
        /*02e0*/ 	.word	0xffffffff


	//   ....[137]....
        /*02e4*/ 	.word	0xffffffff


	//   ....[138]....
        /*02e8*/ 	.word	0xffffffff


	//   ....[139]....
        /*02ec*/ 	.word	0xffffffff


	//   ....[140]....
        /*02f0*/ 	.word	0xffffffff


	//   ....[141]....
        /*02f4*/ 	.word	0xffffffff


	//   ....[142]....
        /*02f8*/ 	.word	0xffffffff


	//   ....[143]....
        /*02fc*/ 	.word	0xffffffff


	//   ....[144]....
        /*0300*/ 	.word	0xffffffff


	//   ....[145]....
        /*0304*/ 	.word	0xffffffff


	//   ....[146]....
        /*0308*/ 	.word	0xffffffff


	//   ....[147]....
        /*030c*/ 	.word	0xffffffff


	//   ....[148]....
        /*0310*/ 	.word	0xffffffff


	//   ....[149]....
        /*0314*/ 	.word	0xffffffff


	//   ....[150]....
        /*0318*/ 	.word	0xffffffff


	//   ....[151]....
        /*031c*/ 	.word	0xffffffff


	//   ....[152]....
        /*0320*/ 	.word	0xffffffff


	//   ....[153]....
        /*0324*/ 	.word	0xffffffff


	//   ....[154]....
        /*0328*/ 	.word	0xffffffff


	//   ....[155]....
        /*032c*/ 	.word	0xffffffff


	//   ....[156]....
        /*0330*/ 	.word	0xffffffff


	//   ....[157]....
        /*0334*/ 	.word	0xffffffff


	//   ....[158]....
        /*0338*/ 	.word	0xffffffff


	//   ....[159]....
        /*033c*/ 	.word	0xffffffff


	//   ....[160]....
        /*0340*/ 	.word	0xffffffff


	//   ....[161]....
        /*0344*/ 	.word	0xffffffff


	//   ....[162]....
        /*0348*/ 	.word	0xffffffff


	//   ....[163]....
        /*034c*/ 	.word	0xffffffff


	//----- nvinfo : EIATTR_COOP_GROUP_INSTR_OFFSETS
	.align		4
.L_1537:
        /*0350*/ 	.byte	0x04, 0x28
        /*0352*/ 	.short	(.L_1539 - .L_1538)


	//   ....[0]....
.L_1538:
        /*0354*/ 	.word	0x00001310


	//   ....[1]....
        /*0358*/ 	.word	0x00001880


	//   ....[2]....
        /*035c*/ 	.word	0x000021b0


	//   ....[3]....
        /*0360*/ 	.word	0x00002600


	//   ....[4]....
        /*0364*/ 	.word	0x00002c90


	//   ....[5]....
        /*0368*/ 	.word	0x00003510


	//   ....[6]....
        /*036c*/ 	.word	0x00003f20


	//   ....[7]....
        /*0370*/ 	.word	0x00005e10


	//   ....[8]....
        /*0374*/ 	.word	0x000078c0


	//   ....[9]....
        /*0378*/ 	.word	0x000078e0


	//   ....[10]....
        /*037c*/ 	.word	0x00007900


	//   ....[11]....
        /*0380*/ 	.word	0x00007910


	//   ....[12]....
        /*0384*/ 	.word	0x00007980


	//   ....[13]....
        /*0388*/ 	.word	0x000079f0


	//   ....[14]....
        /*038c*/ 	.word	0x00007a00


	//   ....[15]....
        /*0390*/ 	.word	0x00007a80


	//   ....[16]....
        /*0394*/ 	.word	0x00007ac0


	//   ....[17]....
        /*0398*/ 	.word	0x00007af0


	//   ....[18]....
        /*039c*/ 	.word	0x00007b00


	//   ....[19]....
        /*03a0*/ 	.word	0x00007b60


	//   ....[20]....
        /*03a4*/ 	.word	0x00007bc0


	//   ....[21]....
        /*03a8*/ 	.word	0x00007bf0


	//   ....[22]....
        /*03ac*/ 	.word	0x00007c50


	//   ....[23]....
        /*03b0*/ 	.word	0x00007c70


	//   ....[24]....
        /*03b4*/ 	.word	0x00007c80


	//   ....[25]....
        /*03b8*/ 	.word	0x00007ce0


	//   ....[26]....
        /*03bc*/ 	.word	0x00007cf0


	//   ....[27]....
        /*03c0*/ 	.word	0x00007d00


	//   ....[28]....
        /*03c4*/ 	.word	0x00007e50


	//   ....[29]....
        /*03c8*/ 	.word	0x00007eb0


	//   ....[30]....
        /*03cc*/ 	.word	0x00007f10


	//   ....[31]....
        /*03d0*/ 	.word	0x00007f70


	//   ....[32]....
        /*03d4*/ 	.word	0x00007f90


	//   ....[33]....
        /*03d8*/ 	.word	0x00007fa0


	//   ....[34]....
        /*03dc*/ 	.word	0x00007fb0


	//   ....[35]....
        /*03e0*/ 	.word	0x00007fc0


	//   ....[36]....
        /*03e4*/ 	.word	0x00007fd0


	//   ....[37]....
        /*03e8*/ 	.word	0x00007fe0


	//   ....[38]....
        /*03ec*/ 	.word	0x00007ff0


	//   ....[39]....
        /*03f0*/ 	.word	0x00008000


	//   ....[40]....
        /*03f4*/ 	.word	0x00009630


	//   ....[41]....
        /*03f8*/ 	.word	0x00009650


	//   ....[42]....
        /*03fc*/ 	.word	0x00009660


	//   ....[43]....
        /*0400*/ 	.word	0x00009670


	//   ....[44]....
        /*0404*/ 	.word	0x00009780


	//   ....[45]....
        /*0408*/ 	.word	0x00009790


	//   ....[46]....
        /*040c*/ 	.word	0x000097a0


	//   ....[47]....
        /*0410*/ 	.word	0x000097b0


	//   ....[48]....
        /*0414*/ 	.word	0x000098c0


	//   ....[49]....
        /*0418*/ 	.word	0x000098e0


	//   ....[50]....
        /*041c*/ 	.word	0x000098f0


	//   ....[51]....
        /*0420*/ 	.word	0x00009900


	//   ....[52]....
        /*0424*/ 	.word	0x00009a10


	//   ....[53]....
        /*0428*/ 	.word	0x00009a20


	//   ....[54]....
        /*042c*/ 	.word	0x00009a30


	//   ....[55]....
        /*0430*/ 	.word	0x00009a40


	//   ....[56]....
        /*0434*/ 	.word	0x00009b50


	//   ....[57]....
        /*0438*/ 	.word	0x00009b70


	//   ....[58]....
        /*043c*/ 	.word	0x00009b80


	//   ....[59]....
        /*0440*/ 	.word	0x00009b90


	//   ....[60]....
        /*0444*/ 	.word	0x00009c90


	//   ....[61]....
        /*0448*/ 	.word	0x00009ca0


	//   ....[62]....
        /*044c*/ 	.word	0x00009cb0


	//   ....[63]....
        /*0450*/ 	.word	0x00009cc0


	//   ....[64]....
        /*0454*/ 	.word	0x00009cd0


	//   ....[65]....
        /*0458*/ 	.word	0x00009ce0


	//   ....[66]....
        /*045c*/ 	.word	0x00009cf0


	//   ....[67]....
        /*0460*/ 	.word	0x00009d20


	//   ....[68]....
        /*0464*/ 	.word	0x00009d50


	//   ....[69]....
        /*0468*/ 	.word	0x00009d80


	//   ....[70]....
        /*046c*/ 	.word	0x00009d90


	//   ....[71]....
        /*0470*/ 	.word	0x00009da0


	//   ....[72]....
        /*0474*/ 	.word	0x0000d480


	//   ....[73]....
        /*0478*/ 	.word	0x0000d4c0


	//   ....[74]....
        /*047c*/ 	.word	0x0000d500


	//   ....[75]....
        /*0480*/ 	.word	0x0000d540


	//   ....[76]....
        /*0484*/ 	.word	0x0000d5f0


	//   ....[77]....
        /*0488*/ 	.word	0x0000d620


	//   ....[78]....
        /*048c*/ 	.word	0x0000d650


	//   ....[79]....
        /*0490*/ 	.word	0x0000d680


	//   ....[80]....
        /*0494*/ 	.word	0x0000d720


	//   ....[81]....
        /*0498*/ 	.word	0x0000d750


	//   ....[82]....
        /*049c*/ 	.word	0x0000d780


	//   ....[83]....
        /*04a0*/ 	.word	0x0000d7b0


	//   ....[84]....
        /*04a4*/ 	.word	0x0000d850


	//   ....[85]....
        /*04a8*/ 	.word	0x0000d880


	//   ....[86]....
        /*04ac*/ 	.word	0x0000d8b0


	//   ....[87]....
        /*04b0*/ 	.word	0x0000d8e0


	//   ....[88]....
        /*04b4*/ 	.word	0x0000d980


	//   ....[89]....
        /*04b8*/ 	.word	0x0000d9b0


	//   ....[90]....
        /*04bc*/ 	.word	0x0000d9e0


	//   ....[91]....
        /*04c0*/ 	.word	0x0000da10


	//   ....[92]....
        /*04c4*/ 	.word	0x0000e100


	//   ....[93]....
        /*04c8*/ 	.word	0x0000ea30


	//   ....[94]....
        /*04cc*/ 	.word	0x0000f250


	//   ....[95]....
        /*04d0*/ 	.word	0x0000f270


	//   ....[96]....
        /*04d4*/ 	.word	0x0000f290


	//   ....[97]....
        /*04d8*/ 	.word	0x0000f2b0


	//   ....[98]....
        /*04dc*/ 	.word	0x0000f2d0


	//   ....[99]....
        /*04e0*/ 	.word	0x0000f460


	//   ....[100]....
        /*04e4*/ 	.word	0x0000f480


	//   ....[101]....
        /*04e8*/ 	.word	0x0000f4a0


	//   ....[102]....
        /*04ec*/ 	.word	0x0000f4c0


	//   ....[103]....
        /*04f0*/ 	.word	0x0000f4e0


	//   ....[104]....
        /*04f4*/ 	.word	0x0000f910


	//   ....[105]....
        /*04f8*/ 	.word	0x0000f990


	//   ....[106]....
        /*04fc*/ 	.word	0x0000fa00


	//   ....[107]....
        /*0500*/ 	.word	0x0000fa70


	//   ....[108]....
        /*0504*/ 	.word	0x0000fbc0


	//   ....[109]....
        /*0508*/ 	.word	0x0000fc30


	//   ....[110]....
        /*050c*/ 	.word	0x0000fca0


	//   ....[111]....
        /*0510*/ 	.word	0x0000fd10


	//   ....[112]....
        /*0514*/ 	.word	0x0000fe40


	//   ....[113]....
        /*0518*/ 	.word	0x0000feb0


	//   ....[114]....
        /*051c*/ 	.word	0x0000ff20


	//   ....[115]....
        /*0520*/ 	.word	0x0000ff90


	//   ....[116]....
        /*0524*/ 	.word	0x000100b0


	//   ....[117]....
        /*0528*/ 	.word	0x00010120


	//   ....[118]....
        /*052c*/ 	.word	0x00010190


	//   ....[119]....
        /*0530*/ 	.word	0x00010200


	//   ....[120]....
        /*0534*/ 	.word	0x00010340


	//   ....[121]....
        /*0538*/ 	.word	0x000103b0


	//   ....[122]....
        /*053c*/ 	.word	0x00010420


	//   ....[123]....
        /*0540*/ 	.word	0x00010490


	//   ....[124]....
        /*0544*/ 	.word	0x00010500


	//   ....[125]....
        /*0548*/ 	.word	0x00010570


	//   ....[126]....
        /*054c*/ 	.word	0x000105e0


	//   ....[127]....
        /*0550*/ 	.word	0x00010650


	//   ....[128]....
        /*0554*/ 	.word	0x000106b0


	//   ....[129]....
        /*0558*/ 	.word	0x00010710


	//   ....[130]....
        /*055c*/ 	.word	0x00010770


	//   ....[131]....
        /*0560*/ 	.word	0x000107d0


	//   ....[132]....
        /*0564*/ 	.word	0x00010850


	//   ....[133]....
        /*0568*/ 	.word	0x000108d0


	//   ....[134]....
        /*056c*/ 	.word	0x00010940


	//   ....[135]....
        /*0570*/ 	.word	0x000109b0


	//   ....[136]....
        /*0574*/ 	.word	0x00010a20


	//   ....[137]....
        /*0578*/ 	.word	0x00010a90


	//   ....[138]....
        /*057c*/ 	.word	0x00010b00


	//   ....[139]....
        /*0580*/ 	.word	0x00010b70


	//   ....[140]....
        /*0584*/ 	.word	0x00010be0


	//   ....[141]....
        /*0588*/ 	.word	0x00010c60


	//   ....[142]....
        /*058c*/ 	.word	0x00010cd0


	//   ....[143]....
        /*0590*/ 	.word	0x00010d40


	//   ....[144]....
        /*0594*/ 	.word	0x00010db0


	//   ....[145]....
        /*0598*/ 	.word	0x00010e20


	//   ....[146]....
        /*059c*/ 	.word	0x00010e90


	//   ....[147]....
        /*05a0*/ 	.word	0x00010f00


	//   ....[148]....
        /*05a4*/ 	.word	0x00010f70


	//   ....[149]....
        /*05a8*/ 	.word	0x00010ff0


	//   ....[150]....
        /*05ac*/ 	.word	0x00011060


	//   ....[151]....
        /*05b0*/ 	.word	0x000110d0


	//   ....[152]....
        /*05b4*/ 	.word	0x00011130


	//   ....[153]....
        /*05b8*/ 	.word	0x00011190


	//   ....[154]....
        /*05bc*/ 	.word	0x000111f0


	//   ....[155]....
        /*05c0*/ 	.word	0x00011250


	//   ....[156]....
        /*05c4*/ 	.word	0x000112e0


	//   ....[157]....
        /*05c8*/ 	.word	0x00011350


	//   ....[158]....
        /*05cc*/ 	.word	0x000113c0


	//   ....[159]....
        /*05d0*/ 	.word	0x00011430


	//   ....[160]....
        /*05d4*/ 	.word	0x00011500


	//   ....[161]....
        /*05d8*/ 	.word	0x00011560


	//   ....[162]....
        /*05dc*/ 	.word	0x000115c0


	//   ....[163]....
        /*05e0*/ 	.word	0x00011620


	//----- nvinfo : EIATTR_EXIT_INSTR_OFFSETS
	.align		4
.L_1539:
        /*05e4*/ 	.byte	0x04, 0x1c
        /*05e6*/ 	.short	(.L_1541 - .L_1540)


	//   ....[0]....
.L_1540:
        /*05e8*/ 	.word	0x0000f610


	//   ....[1]....
        /*05ec*/ 	.word	0x0000f8b0


	//----- nvinfo : EIATTR_MAX_THREADS
	.align		4
.L_1541:
        /*05f0*/ 	.byte	0x04, 0x05
        /*05f2*/ 	.short	(.L_1543 - .L_1542)
.L_1542:
        /*05f4*/ 	.word	0x00000080
        /*05f8*/ 	.word	0x00000001
        /*05fc*/ 	.word	0x00000001


	//----- nvinfo : EIATTR_CRS_STACK_SIZE
	.align		4
.L_1543:
        /*0600*/ 	.byte	0x04, 0x1e
        /*0602*/ 	.short	(.L_1545 - .L_1544)
.L_1544:
        /*0604*/ 	.word	0x00000000
.L_1545:


//--------------------- .nv.info._Z25selective_scan_bwd_kernelI32Selective_Scan_bwd_kernel_traitsILi128ELi16ELb0ELb1ELb0ELb1ELb0EfN3c107complexIfEEEEv12SSMParamsBwd --------------------------
	.section	.nv.info._Z25selective_scan_bwd_kernelI32Selective_Scan_bwd_kernel_traitsILi128ELi16ELb0ELb1ELb0ELb1ELb0EfN3c107complexIfEEEEv12SSMParamsBwd,"",@"SHT_CUDA_INFO"
	.sectionflags	@""
	.align	4


	//----- nvinfo : EIATTR_CUDA_API_VERSION
	.align		4
        /*0000*/ 	.byte	0x04, 0x37
        /*0002*/ 	.short	(.L_1547 - .L_1546)
.L_1546:
        /*0004*/ 	.word	0x00000082


	//----- nvinfo : EIATTR_SW2861232_WAR
	.align		4
.L_1547:
        /*0008*/ 	.byte	0x01, 0x35
	.zero		2


	//----- nvinfo : EIATTR_PARAM_CBANK
	.align		4
        /*000c*/ 	.byte	0x04, 0x0a
        /*000e*/ 	.short	(.L_1549 - .L_1548)
	.align		4
.L_1548:
        /*0010*/ 	.word	index@(.nv.constant0._Z25selective_scan_bwd_kernelI32Selective_Scan_bwd_kernel_traitsILi128ELi16ELb0ELb1ELb0ELb1ELb0EfN3c107complexIfEEEEv12SSMParamsBwd)
        /*0014*/ 	.short	0x0160
        /*0016*/ 	.short	0x01f0


	//----- nvinfo : EIATTR_CBANK_PARAM_SIZE
	.align		4
.L_1549:
        /*0018*/ 	.byte	0x03, 0x19
        /*001a*/ 	.short	0x01f0


	//----- nvinfo : EIATTR_KPARAM_INFO
	.align		4
        /*001c*/ 	.byte	0x04, 0x17
        /*001e*/ 	.short	(.L_1551 - .L_1550)
.L_1550:
        /*0020*/ 	.word	0x00000000
        /*0024*/ 	.short	0x0000
        /*0026*/ 	.short	0x0000
        /*0028*/ 	.byte	0x00, 0xf0, 0xc1, 0x07


	//----- nvinfo : EIATTR_MAXREG_COUNT
	.align		4
.L_1551:
        /*002c*/ 	.byte	0x03, 0x1b
        /*002e*/ 	.short	0x00ff


	//----- nvinfo : EIATTR_NUM_BARRIERS
	.align		4
        /*0030*/ 	.byte	0x02, 0x4c
        /*0032*/ 	.byte	0x01
	.zero		1


	//----- nvinfo : EIATTR_ANNOTATIONS
	.align		4
        /*0034*/ 	.byte	0x04, 0x55
        /*0036*/ 	.short	(.L_1553 - .L_1552)


	//   ....[0]....
.L_1552:
        /* <DEDUP_REMOVED lines=11> */


	//----- nvinfo : EIATTR_MERCURY_ISA_VERSION
	.align		4
.L_1553:
        /*00d0*/ 	.byte	0x03, 0x5f
        /*00d2*/ 	.short	0x0000


	//----- nvinfo : EIATTR_COOP_GROUP_MASK_REGIDS
	.align		4
        /*00d4*/ 	.byte	0x04, 0x29
        /*00d6*/ 	.short	(.L_1555 - .L_1554)


	//   ....[0]....
.L_1554:
        /*00d8*/ 	.word	0xffffffff


	//   ....[1]....
        /*00dc*/ 	.word	0xffffffff


	//   ....[2]....
        /*00e0*/ 	.word	0xffffffff


	//   ....[3]....
        /*00e4*/ 	.word	0xffffffff


	//   ....[4]....
        /*00e8*/ 	.word	0xffffffff


	//   ....[5]....
        /*00ec*/ 	.word	0xffffffff


	//   ....[6]....
        /*00f0*/ 	.word	0xffffffff


	//   ....[7]....
        /*00f4*/ 	.word	0xffffffff


	//   ....[8]....
        /*00f8*/ 	.word	0xffffffff


	//   ....[9]....
        /*00fc*/ 	.word	0xffffffff


	//   ....[10]....
        /*0100*/ 	.word	0xffffffff


	//   ....[11]....
        /*0104*/ 	.word	0xffffffff


	//   ....[12]....
        /*0108*/ 	.word	0xffffffff


	//   ....[13]....
        /*010c*/ 	.word	0xffffffff


	//   ....[14]....
        /*0110*/ 	.word	0xffffffff


	//   ....[15]....
        /*0114*/ 	.word	0xffffffff


	//   ....[16]....
        /*0118*/ 	.word	0xffffffff


	//   ....[17]....
        /*011c*/ 	.word	0xffffffff


	//   ....[18]....
        /*0120*/ 	.word	0xffffffff


	//   ....[19]....
        /*0124*/ 	.word	0xffffffff


	//   ....[20]....
        /*0128*/ 	.word	0xffffffff


	//   ....[21]....
        /*012c*/ 	.word	0xffffffff


	//   ....[22]....
        /*0130*/ 	.word	0xffffffff


	//   ....[23]....
        /*0134*/ 	.word	0xffffffff


	//   ....[24]....
        /*0138*/ 	.word	0xffffffff


	//   ....[25]....
        /*013c*/ 	.word	0xffffffff


	//   ....[26]....
        /*0140*/ 	.word	0xffffffff


	//   ....[27]....
        /*0144*/ 	.word	0xffffffff


	//   ....[28]....
        /*0148*/ 	.word	0xffffffff


	//   ....[29]....
        /*014c*/ 	.word	0xffffffff


	//   ....[30]....
        /*0150*/ 	.word	0xffffffff


	//   ....[31]....
        /*0154*/ 	.word	0xffffffff


	//   ....[32]....
        /*0158*/ 	.word	0xffffffff


	//   ....[33]....
        /*015c*/ 	.word	0xffffffff


	//   ....[34]....
        /*0160*/ 	.word	0xffffffff


	//   ....[35]....
        /*0164*/ 	.word	0xffffffff


	//   ....[36]....
        /*0168*/ 	.word	0xffffffff


	//   ....[37]....
        /*016c*/ 	.word	0xffffffff


	//   ....[38]....
        /*0170*/ 	.word	0xffffffff


	//   ....[39]....
        /*0174*/ 	.word	0xffffffff


	//   ....[40]....
        /*0178*/ 	.word	0xffffffff


	//   ....[41]....
        /*017c*/ 	.word	0xffffffff


	//   ....[42]....
        /*0180*/ 	.word	0xffffffff


	//   ....[43]....
        /*0184*/ 	.word	0xffffffff


	//   ....[44]....
        /*0188*/ 	.word	0xffffffff


	//   ....[45]....
        /*018c*/ 	.word	0xffffffff


	//   ....[46]....
        /*0190*/ 	.word	0xffffffff


	//   ....[47]....
        /*0194*/ 	.word	0xffffffff


	//   ....[48]....
        /*0198*/ 	.word	0xffffffff


	//   ....[49]....
        /*019c*/ 	.word	0xffffffff


	//   ....[50]....
        /*01a0*/ 	.word	0xffffffff


	//   ....[51]....
        /*01a4*/ 	.word	0xffffffff


	//   ....[52]....
        /*01a8*/ 	.word	0xffffffff


	//   ....[53]....
        /*01ac*/ 	.word	0xffffffff


	//   ....[54]....
        /*01b0*/ 	.word	0xffffffff


	//   ....[55]....
        /*01b4*/ 	.word	0xffffffff


	//   ....[56]....
        /*01b8*/ 	.word	0xffffffff


	//   ....[57]....
        /*01bc*/ 	.word	0xffffffff


	//   ....[58]....
        /*01c0*/ 	.word	0xffffffff


	//   ....[59]....
        /*01c4*/ 	.word	0xffffffff


	//   ....[60]....
        /*01c8*/ 	.word	0xffffffff


	//   ....[61]....
        /*01cc*/ 	.word	0xffffffff


	//   ....[62]....
        /*01d0*/ 	.word	0xffffffff


	//   ....[63]....
        /*01d4*/ 	.word	0xffffffff


	//   ....[64]....
        /*01d8*/ 	.word	0xffffffff


	//   ....[65]....
        /*01dc*/ 	.word	0xffffffff


	//   ....[66]....
        /*01e0*/ 	.word	0xffffffff


	//   ....[67]....
        /*01e4*/ 	.word	0xffffffff


	//   ....[68]....
        /*01e8*/ 	.word	0xffffffff


	//   ....[69]....
        /*01ec*/ 	.word	0xffffffff


	//   ....[70]....
        /*01f0*/ 	.word	0xffffffff


	//   ....[71]....
        /*01f4*/ 	.word	0xffffffff


	//   ....[72]....
        /*01f8*/ 	.word	0xffffffff


	//   ....[73]....
        /*01fc*/ 	.word	0xffffffff


	//   ....[74]....
        /*0200*/ 	.word	0xffffffff


	//   ....[75]....
        /*0204*/ 	.word	0xffffffff


	//   ....[76]....
        /*0208*/ 	.word	0xffffffff


	//   ....[77]....
        /*020c*/ 	.word	0xffffffff


	//   ....[78]....
        /*0210*/ 	.word	0xffffffff


	//   ....[79]....
        /*0214*/ 	.word	0xffffffff


	//   ....[80]....
        /*0218*/ 	.word	0xffffffff


	//   ....[81]....
        /*021c*/ 	.word	0xffffffff


	//   ....[82]....
        /*0220*/ 	.word	0xffffffff


	//   ....[83]....
        /*0224*/ 	.word	0xffffffff


	//   ....[84]....
        /*0228*/ 	.word	0xffffffff


	//   ....[85]....
        /*022c*/ 	.word	0xffffffff


	//   ....[86]....
        /*0230*/ 	.word	0xffffffff


	//   ....[87]....
        /*0234*/ 	.word	0xffffffff


	//   ....[88]....
        /*0238*/ 	.word	0xffffffff


	//   ....[89]....
        /*023c*/ 	.word	0xffffffff


	//   ....[90]....
        /*0240*/ 	.word	0xffffffff


	//   ....[91]....
        /*0244*/ 	.word	0xffffffff


	//   ....[92]....
        /*0248*/ 	.word	0xffffffff


	//   ....[93]....
        /*024c*/ 	.word	0xffffffff


	//   ....[94]....
        /*0250*/ 	.word	0xffffffff


	//   ....[95]....
        /*0254*/ 	.word	0xffffffff


	//   ....[96]....
        /*0258*/ 	.word	0xffffffff


	//   ....[97]....
        /*025c*/ 	.word	0xffffffff


	//   ....[98]....
        /*0260*/ 	.word	0xffffffff


	//   ....[99]....
        /*0264*/ 	.word	0xffffffff


	//   ....[100]....
        /*0268*/ 	.word	0xffffffff


	//   ....[101]....
        /*026c*/ 	.word	0xffffffff


	//   ....[102]....
        /*0270*/ 	.word	0xffffffff


	//   ....[103]....
        /*0274*/ 	.word	0xffffffff


	//   ....[104]....
        /*0278*/ 	.word	0xffffffff


	//   ....[105]....
        /*027c*/ 	.word	0xffffffff


	//   ....[106]....
        /*0280*/ 	.word	0xffffffff


	//   ....[107]....
        /*0284*/ 	.word	0xffffffff


	//   ....[108]....
        /*0288*/ 	.word	0xffffffff


	//   ....[109]....
        /*028c*/ 	.word	0xffffffff


	//   ....[110]....
        /*0290*/ 	.word	0xffffffff


	//   ....[111]....
        /*0294*/ 	.word	0xffffffff


	//   ....[112]....
        /*0298*/ 	.word	0xffffffff


	//   ....[113]....
        /*029c*/ 	.word	0xffffffff


	//   ....[114]....
        /*02a0*/ 	.word	0xffffffff


	//   ....[115]....
        /*02a4*/ 	.word	0xffffffff


	//   ....[116]....
        /*02a8*/ 	.word	0xffffffff


	//   ....[117]....
        /*02ac*/ 	.word	0xffffffff


	//   ....[118]....
        /*02b0*/ 	.word	0xffffffff


	//   ....[119]....
        /*02b4*/ 	.word	0xffffffff


	//   ....[120]....
        /*02b8*/ 	.word	0xffffffff


	//   ....[121]....
        /*02bc*/ 	.word	0xffffffff


	//   ....[122]....
        /*02c0*/ 	.word	0xffffffff


	//   ....[123]....
        /*02c4*/ 	.word	0xffffffff


	//   ....[124]....
        /*02c8*/ 	.word	0xffffffff


	//   ....[125]....
        /*02cc*/ 	.word	0xffffffff


	//   ....[126]....
        /*02d0*/ 	.word	0xffffffff


	//   ....[127]....
        /*02d4*/ 	.word	0xffffffff


	//   ....[128]....
        /*02d8*/ 	.word	0xffffffff


	//   ....[129]....
        /*02dc*/ 	.word	0xffffffff


	//   ....[130]....
        /*02e0*/ 	.word	0xffffffff


	//   ....[131]....
        /*02e4*/ 	.word	0xffffffff


	//   ....[132]....
        /*02e8*/ 	.word	0xffffffff


	//   ....[133]....
        /*02ec*/ 	.word	0xffffffff


	//   ....[134]....
        /*02f0*/ 	.word	0xffffffff


	//   ....[135]....
        /*02f4*/ 	.word	0xffffffff


	//   ....[136]....
        /*02f8*/ 	.word	0xffffffff


	//   ....[137]....
        /*02fc*/ 	.word	0xffffffff


	//   ....[138]....
        /*0300*/ 	.word	0xffffffff


	//   ....[139]....
        /*0304*/ 	.word	0xffffffff


	//   ....[140]....
        /*0308*/ 	.word	0xffffffff


	//   ....[141]....
        /*030c*/ 	.word	0xffffffff


	//   ....[142]....
        /*0310*/ 	.word	0xffffffff


	//   ....[143]....
        /*0314*/ 	.word	0xffffffff


	//   ....[144]....
        /*0318*/ 	.word	0xffffffff


	//   ....[145]....
        /*031c*/ 	.word	0xffffffff


	//   ....[146]....
        /*0320*/ 	.word	0xffffffff


	//   ....[147]....
        /*0324*/ 	.word	0xffffffff


	//   ....[148]....
        /*0328*/ 	.word	0xffffffff


	//   ....[149]....
        /*032c*/ 	.word	0xffffffff


	//   ....[150]....
        /*0330*/ 	.word	0xffffffff


	//   ....[151]....
        /*0334*/ 	.word	0xffffffff


	//   ....[152]....
        /*0338*/ 	.word	0xffffffff


	//   ....[153]....
        /*033c*/ 	.word	0xffffffff


	//   ....[154]....
        /*0340*/ 	.word	0xffffffff


	//   ....[155]....
        /*0344*/ 	.word	0xffffffff


	//   ....[156]....
        /*0348*/ 	.word	0xffffffff


	//   ....[157]....
        /*034c*/ 	.word	0xffffffff


	//   ....[158]....
        /*0350*/ 	.word	0xffffffff


	//   ....[159]....
        /*0354*/ 	.word	0xffffffff


	//   ....[160]....
        /*0358*/ 	.word	0xffffffff


	//----- nvinfo : EIATTR_COOP_GROUP_INSTR_OFFSETS
	.align		4
.L_1555:
        /*035c*/ 	.byte	0x04, 0x28
        /*035e*/ 	.short	(.L_1557 - .L_1556)


	//   ....[0]....
.L_1556:
        /*0360*/ 	.word	0x000012b0


	//   ....[1]....
        /*0364*/ 	.word	0x00001790


	//   ....[2]....
        /*0368*/ 	.word	0x00001d30


	//   ....[3]....
        /*036c*/ 	.word	0x00005a40


	//   ....[4]....
        /*0370*/ 	.word	0x000075b0


	//   ....[5]....
        /*0374*/ 	.word	0x000075d0


	//   ....[6]....
        /*0378*/ 	.word	0x000075f0


	//   ....[7]....
        /*037c*/ 	.word	0x00007600


	//   ....[8]....
        /*0380*/ 	.word	0x000076b0


	//   ....[9]....
        /*0384*/ 	.word	0x000076e0


	//   ....[10]....
        /*0388*/ 	.word	0x00007740


	//   ....[11]....
        /*038c*/ 	.word	0x00007760


	//   ....[12]....
        /*0390*/ 	.word	0x000077a0


	//   ....[13]....
        /*0394*/ 	.word	0x000077d0


	//   ....[14]....
        /*0398*/ 	.word	0x00007840


	//   ....[15]....
        /*039c*/ 	.word	0x00007860


	//   ....[16]....
        /*03a0*/ 	.word	0x000078b0


	//   ....[17]....
        /*03a4*/ 	.word	0x000078d0


	//   ....[18]....
        /*03a8*/ 	.word	0x00007940


	//   ....[19]....
        /*03ac*/ 	.word	0x00007960


	//   ....[20]....
        /*03b0*/ 	.word	0x00007970


	//   ....[21]....
        /*03b4*/ 	.word	0x000079d0


	//   ....[22]....
        /*03b8*/ 	.word	0x000079f0


	//   ....[23]....
        /*03bc*/ 	.word	0x00007a00


	//   ....[24]....
        /*03c0*/ 	.word	0x00007b60


	//   ....[25]....
        /*03c4*/ 	.word	0x00007bc0


	//   ....[26]....
        /*03c8*/ 	.word	0x00007c20


	//   ....[27]....
        /*03cc*/ 	.word	0x00007c80


	//   ....[28]....
        /*03d0*/ 	.word	0x00007ca0


	//   ....[29]....
        /*03d4*/ 	.word	0x00007cb0


	//   ....[30]....
        /*03d8*/ 	.word	0x00007cc0


	//   ....[31]....
        /*03dc*/ 	.word	0x00007cd0


	//   ....[32]....
        /*03e0*/ 	.word	0x00007ce0


	//   ....[33]....
        /*03e4*/ 	.word	0x00007cf0


	//   ....[34]....
        /*03e8*/ 	.word	0x00007d00


	//   ....[35]....
        /*03ec*/ 	.word	0x00007d10


	//   ....[36]....
        /*03f0*/ 	.word	0x00009330


	//   ....[37]....
        /*03f4*/ 	.word	0x00009350


	//   ....[38]....
        /*03f8*/ 	.word	0x00009360


	//   ....[39]....
        /*03fc*/ 	.word	0x00009370


	//   ....[40]....
        /*0400*/ 	.word	0x00009490


	//   ....[41]....
        /*0404*/ 	.word	0x000094a0


	//   ....[42]....
        /*0408*/ 	.word	0x000094b0


	//   ....[43]....
        /*040c*/ 	.word	0x000094c0


	//   ....[44]....
        /*0410*/ 	.word	0x000095e0


	//   ....[45]....
        /*0414*/ 	.word	0x00009600


	//   ....[46]....
        /*0418*/ 	.word	0x00009610


	//   ....[47]....
        /*041c*/ 	.word	0x00009620


	//   ....[48]....
        /*0420*/ 	.word	0x00009740


	//   ....[49]....
        /*0424*/ 	.word	0x00009750


	//   ....[50]....
        /*0428*/ 	.word	0x00009760


	//   ....[51]....
        /*042c*/ 	.word	0x00009770


	//   ....[52]....
        /*0430*/ 	.word	0x00009890


	//   ....[53]....
        /*0434*/ 	.word	0x000098b0


	//   ....[54]....
        /*0438*/ 	.word	0x000098c0


	//   ....[55]....
        /*043c*/ 	.word	0x000098d0


	//   ....[56]....
        /*0440*/ 	.word	0x000099d0


	//   ....[57]....
        /*0444*/ 	.word	0x000099e0


	//   ....[58]....
        /*0448*/ 	.word	0x000099f0


	//   ....[59]....
        /*044c*/ 	.word	0x00009a00


	//   ....[60]....
        /*0450*/ 	.word	0x00009a10


	//   ....[61]....
        /*0454*/ 	.word	0x00009a20


	//   ....[62]....
        /*0458*/ 	.word	0x00009a30


	//   ....[63]....
        /*045c*/ 	.word	0x00009a60


	//   ....[64]....
        /*0460*/ 	.word	0x00009a90


	//   ....[65]....
        /*0464*/ 	.word	0x00009ac0


	//   ....[66]....
        /*0468*/ 	.word	0x00009ad0


	//   ....[67]....
        /*046c*/ 	.word	0x00009ae0


	//   ....[68]....
        /*0470*/ 	.word	0x0000cfe0


	//   ....[69]....
        /*0474*/ 	.word	0x0000d020


	//   ....[70]....
        /*0478*/ 	.word	0x0000d060


	//   ....[71]....
        /*047c*/ 	.word	0x0000d0a0


	//   ....[72]....
        /*0480*/ 	.word	0x0000d160


	//   ....[73]....
        /*0484*/ 	.word	0x0000d1b0


	//   ....[74]....
        /*0488*/ 	.word	0x0000d1e0


	//   ....[75]....
        /*048c*/ 	.word	0x0000d210


	//   ....[76]....
        /*0490*/ 	.word	0x0000d290


	//   ....[77]....
        /*0494*/ 	.word	0x0000d2e0


	//   ....[78]....
        /*0498*/ 	.word	0x0000d310


	//   ....[79]....
        /*049c*/ 	.word	0x0000d340


	//   ....[80]....
        /*04a0*/ 	.word	0x0000d3d0


	//   ....[81]....
        /*04a4*/ 	.word	0x0000d410


	//   ....[82]....
        /*04a8*/ 	.word	0x0000d440


	//   ....[83]....
        /*04ac*/ 	.word	0x0000d470


	//   ....[84]....
        /*04b0*/ 	.word	0x0000d500


	//   ....[85]....
        /*04b4*/ 	.word	0x0000d540


	//   ....[86]....
        /*04b8*/ 	.word	0x0000d570


	//   ....[87]....
        /*04bc*/ 	.word	0x0000d5a0


	//   ....[88]....
        /*04c0*/ 	.word	0x0000e0a0


	//   ....[89]....
        /*04c4*/ 	.word	0x0000e8f0


	//   ....[90]....
        /*04c8*/ 	.word	0x0000f310


	//   ....[91]....
        /*04cc*/ 	.word	0x0000fac0


	//   ....[92]....
        /*04d0*/ 	.word	0x0000fae0


	//   ....[93]....
        /*04d4*/ 	.word	0x0000fb00


	//   ....[94]....
        /*04d8*/ 	.word	0x0000fb20


	//   ....[95]....
        /*04dc*/ 	.word	0x0000fb40


	//   ....[96]....
        /*04e0*/ 	.word	0x0000fcd0


	//   ....[97]....
        /*04e4*/ 	.word	0x0000fcf0


	//   ....[98]....
        /*04e8*/ 	.word	0x0000fd10


	//   ....[99]....
        /*04ec*/ 	.word	0x0000fd30


	//   ....[100]....
        /*04f0*/ 	.word	0x0000fd50


	//   ....[101]....
        /*04f4*/ 	.word	0x00010180


	//   ....[102]....
        /*04f8*/ 	.word	0x00010200


	//   ....[103]....
        /*04fc*/ 	.word	0x00010270


	//   ....[104]....
        /*0500*/ 	.word	0x000102e0


	//   ....[105]....
        /*0504*/ 	.word	0x00010430


	//   ....[106]....
        /*0508*/ 	.word	0x000104a0


	//   ....[107]....
        /*050c*/ 	.word	0x00010510


	//   ....[108]....
        /*0510*/ 	.word	0x00010580


	//   ....[109]....
        /*0514*/ 	.word	0x000106d0


	//   ....[110]....
        /*0518*/ 	.word	0x00010740


	//   ....[111]....
        /*051c*/ 	.word	0x000107b0


	//   ....[112]....
        /*0520*/ 	.word	0x00010820


	//   ....[113]....
        /*0524*/ 	.word	0x00010940


	//   ....[114]....
        /*0528*/ 	.word	0x000109b0


	//   ....[115]....
        /*052c*/ 	.word	0x00010a20


	//   ....[116]....
        /*0530*/ 	.word	0x00010a90


	//   ....[117]....
        /*0534*/ 	.word	0x00010bd0


	//   ....[118]....
        /*0538*/ 	.word	0x00010c40


	//   ....[119]....
        /*053c*/ 	.word	0x00010cb0


	//   ....[120]....
        /*0540*/ 	.word	0x00010d20


	//   ....[121]....
        /*0544*/ 	.word	0x00010da0


	//   ....[122]....
        /*0548*/ 	.word	0x00010e10


	//   ....[123]....
        /*054c*/ 	.word	0x00010e80


	//   ....[124]....
        /*0550*/ 	.word	0x00010ef0


	//   ....[125]....
        /*0554*/ 	.word	0x00010f80


	//   ....[126]....
        /*0558*/ 	.word	0x00010fe0


	//   ....[127]....
        /*055c*/ 	.word	0x00011040


	//   ....[128]....
        /*0560*/ 	.word	0x000110a0


	//   ....[129]....
        /*0564*/ 	.word	0x00011120


	//   ....[130]....
        /*0568*/ 	.word	0x000111a0


	//   ....[131]....
        /*056c*/ 	.word	0x00011210


	//   ....[132]....
        /*0570*/ 	.word	0x00011280


	//   ....[133]....
        /*0574*/ 	.word	0x000112f0


	//   ....[134]....
        /*0578*/ 	.word	0x00011360


	//   ....[135]....
        /*057c*/ 	.word	0x000113d0


	//   ....[136]....
        /*0580*/ 	.word	0x00011440


	//   ....[137]....
        /*0584*/ 	.word	0x000114b0


	//   ....[138]....
        /*0588*/ 	.word	0x00011530


	//   ....[139]....
        /*058c*/ 	.word	0x000115a0


	//   ....[140]....
        /*0590*/ 	.word	0x00011610


	//   ....[141]....
        /*0594*/ 	.word	0x00011680


	//   ....[142]....
        /*0598*/ 	.word	0x000116f0


	//   ....[143]....
        /*059c*/ 	.word	0x00011760


	//   ....[144]....
        /*05a0*/ 	.word	0x000117d0


	//   ....[145]....
        /*05a4*/ 	.word	0x00011840


	//   ....[146]....
        /*05a8*/ 	.word	0x000118c0


	//   ....[147]....
        /*05ac*/ 	.word	0x00011930


	//   ....[148]....
        /*05b0*/ 	.word	0x000119a0


	//   ....[149]....
        /*05b4*/ 	.word	0x00011a00


	//   ....[150]....
        /*05b8*/ 	.word	0x00011a60


	//   ....[151]....
        /*05bc*/ 	.word	0x00011ac0


	//   ....[152]....
        /*05c0*/ 	.word	0x00011b20


	//   ....[153]....
        /*05c4*/ 	.word	0x00011bb0


	//   ....[154]....
        /*05c8*/ 	.word	0x00011c20


	//   ....[155]....
        /*05cc*/ 	.word	0x00011c90


	//   ....[156]....
        /*05d0*/ 	.word	0x00011d00


	//   ....[157]....
        /*05d4*/ 	.word	0x00011dd0


	//   ....[158]....
        /*05d8*/ 	.word	0x00011e30


	//   ....[159]....
        /*05dc*/ 	.word	0x00011e90


	//   ....[160]....
        /*05e0*/ 	.word	0x00011ef0


	//----- nvinfo : EIATTR_EXIT_INSTR_OFFSETS
	.align		4
.L_1557:
        /*05e4*/ 	.byte	0x04, 0x1c
        /*05e6*/ 	.short	(.L_1559 - .L_1558)


	//   ....[0]....
.L_1558:
        /*05e8*/ 	.word	0x0000fe80


	//   ....[1]....
        /*05ec*/ 	.word	0x00010120


	//----- nvinfo : EIATTR_MAX_THREADS
	.align		4
.L_1559:
        /*05f0*/ 	.byte	0x04, 0x05
        /*05f2*/ 	.short	(.L_1561 - .L_1560)
.L_1560:
        /*05f4*/ 	.word	0x00000080
        /*05f8*/ 	.word	0x00000001
        /*05fc*/ 	.word	0x00000001


	//----- nvinfo : EIATTR_CRS_STACK_SIZE
	.align		4
.L_1561:
        /*0600*/ 	.byte	0x04, 0x1e
        /*0602*/ 	.short	(.L_1563 - .L_1562)
.L_1562:
        /*0604*/ 	.word	0x00000000
.L_1563:


//--------------------- .nv.info._Z25selective_scan_bwd_kernelI32Selective_Scan_bwd_kernel_traitsILi128ELi16ELb0ELb1ELb0ELb1ELb1EfN3c107complexIfEEEEv12SSMParamsBwd --------------------------
	.section	.nv.info._Z25selective_scan_bwd_kernelI32Selective_Scan_bwd_kernel_traitsILi128ELi16ELb0ELb1ELb0ELb1ELb1EfN3c107complexIfEEEEv12SSMParamsBwd,"",@"SHT_CUDA_INFO"
	.sectionflags	@""
	.align	4


	//----- nvinfo : EIATTR_CUDA_API_VERSION
	.align		4
        /*0000*/ 	.byte	0x04, 0x37
        /*0002*/ 	.short	(.L_1565 - .L_1564)
.L_1564:
        /*0004*/ 	.word	0x00000082


	//----- nvinfo : EIATTR_SW2861232_WAR
	.align		4
.L_1565:
        /*0008*/ 	.byte	0x01, 0x35
	.zero		2


	//----- nvinfo : EIATTR_PARAM_CBANK
	.align		4
        /*000c*/ 	.byte	0x04, 0x0a
        /*000e*/ 	.short	(.L_1567 - .L_1566)
	.align		4
.L_1566:
        /*0010*/ 	.word	index@(.nv.constant0._Z25selective_scan_bwd_kernelI32Selective_Scan_bwd_kernel_traitsILi128ELi16ELb0ELb1ELb0ELb1ELb1EfN3c107complexIfEEEEv12SSMParamsBwd)
        /*0014*/ 	.short	0x0160
        /*0016*/ 	.short	0x01f0


	//----- nvinfo : EIATTR_CBANK_PARAM_SIZE
	.align		4
.L_1567:
        /*0018*/ 	.byte	0x03, 0x19
        /*001a*/ 	.short	0x01f0


	//----- nvinfo : EIATTR_KPARAM_INFO
	.align		4
        /*001c*/ 	.byte	0x04, 0x17
        /*001e*/ 	.short	(.L_1569 - .L_1568)
.L_1568:
        /*0020*/ 	.word	0x00000000
        /*0024*/ 	.short	0x0000
        /*0026*/ 	.short	0x0000
        /*0028*/ 	.byte	0x00, 0xf0, 0xc1, 0x07


	//----- nvinfo : EIATTR_MAXREG_COUNT
	.align		4
.L_1569:
        /*002c*/ 	.byte	0x03, 0x1b
        /*002e*/ 	.short	0x00ff


	//----- nvinfo : EIATTR_NUM_BARRIERS
	.align		4
        /*0030*/ 	.byte	0x02, 0x4c
        /*0032*/ 	.byte	0x01
	.zero		1


	//----- nvinfo : EIATTR_ANNOTATIONS
	.align		4
        /*0034*/ 	.byte	0x04, 0x55
        /*0036*/ 	.short	(.L_1571 - .L_1570)


	//   ....[0]....
.L_1570:
        /* <DEDUP_REMOVED lines=13> */


	//----- nvinfo : EIATTR_MERCURY_ISA_VERSION
	.align		4
.L_1571:
        /*00f0*/ 	.byte	0x03, 0x5f
        /*00f2*/ 	.short	0x0000


	//----- nvinfo : EIATTR_COOP_GROUP_MASK_REGIDS
	.align		4
        /*00f4*/ 	.byte	0x04, 0x29
        /*00f6*/ 	.short	(.L_1573 - .L_1572)


	//   ....[0]....
.L_1572:
        /*00f8*/ 	.word	0xffffffff


	//   ....[1]....
        /*00fc*/ 	.word	0xffffffff


	//   ....[2]....
        /*0100*/ 	.word	0xffffffff


	//   ....[3]....
        /*0104*/ 	.word	0xffffffff


	//   ....[4]....
        /*0108*/ 	.word	0xffffffff


	//   ....[5]....
        /*010c*/ 	.word	0xffffffff


	//   ....[6]....
        /*0110*/ 	.word	0xffffffff


	//   ....[7]....
        /*0114*/ 	.word	0xffffffff


	//   ....[8]....
        /*0118*/ 	.word	0xffffffff


	//   ....[9]....
        /*011c*/ 	.word	0xffffffff


	//   ....[10]....
        /*0120*/ 	.word	0xffffffff


	//   ....[11]....
        /*0124*/ 	.word	0xffffffff


	//   ....[12]....
        /*0128*/ 	.word	0xffffffff


	//   ....[13]....
        /*012c*/ 	.word	0xffffffff


	//   ....[14]....
        /*0130*/ 	.word	0xffffffff


	//   ....[15]....
        /*0134*/ 	.word	0xffffffff


	//   ....[16]....
        /*0138*/ 	.word	0xffffffff


	//   ....[17]....
        /*013c*/ 	.word	0xffffffff


	//   ....[18]....
        /*0140*/ 	.word	0xffffffff


	//   ....[19]....
        /*0144*/ 	.word	0xffffffff


	//   ....[20]....
        /*0148*/ 	.word	0xffffffff


	//   ....[21]....
        /*014c*/ 	.word	0xffffffff


	//   ....[22]....
        /*0150*/ 	.word	0xffffffff


	//   ....[23]....
        /*0154*/ 	.word	0xffffffff


	//   ....[24]....
        /*0158*/ 	.word	0xffffffff


	//   ....[25]....
        /*015c*/ 	.word	0xffffffff


	//   ....[26]....
        /*0160*/ 	.word	0xffffffff


	//   ....[27]....
        /*0164*/ 	.word	0xffffffff


	//   ....[28]....
        /*0168*/ 	.word	0xffffffff


	//   ....[29]....
        /*016c*/ 	.word	0xffffffff


	//   ....[30]....
        /*0170*/ 	.word	0xffffffff


	//   ....[31]....
        /*0174*/ 	.word	0xffffffff


	//   ....[32]....
        /*0178*/ 	.word	0xffffffff


	//   ....[33]....
        /*017c*/ 	.word	0xffffffff


	//   ....[34]....
        /*0180*/ 	.word	0xffffffff


	//   ....[35]....
        /*0184*/ 	.word	0xffffffff


	//   ....[36]....
        /*0188*/ 	.word	0xffffffff


	//   ....[37]....
        /*018c*/ 	.word	0xffffffff


	//   ....[38]....
        /*0190*/ 	.word	0xffffffff


	//   ....[39]....
        /*0194*/ 	.word	0xffffffff


	//   ....[40]....
        /*0198*/ 	.word	0xffffffff


	//   ....[41]....
        /*019c*/ 	.word	0xffffffff


	//   ....[42]....
        /*01a0*/ 	.word	0xffffffff


	//   ....[43]....
        /*01a4*/ 	.word	0xffffffff


	//   ....[44]....
        /*01a8*/ 	.word	0xffffffff


	//   ....[45]....
        /*01ac*/ 	.word	0xffffffff


	//   ....[46]....
        /*01b0*/ 	.word	0xffffffff


	//   ....[47]....
        /*01b4*/ 	.word	0xffffffff


	//   ....[48]....
        /*01b8*/ 	.word	0xffffffff


	//   ....[49]....
        /*01bc*/ 	.word	0xffffffff


	//   ....[50]....
        /*01c0*/ 	.word	0xffffffff


	//   ....[51]....
        /*01c4*/ 	.word	0xffffffff


	//   ....[52]....
        /*01c8*/ 	.word	0xffffffff


	//   ....[53]....
        /*01cc*/ 	.word	0xffffffff


	//   ....[54]....
        /*01d0*/ 	.word	0xffffffff


	//   ....[55]....
        /*01d4*/ 	.word	0xffffffff


	//   ....[56]....
        /*01d8*/ 	.word	0xffffffff


	//   ....[57]....
        /*01dc*/ 	.word	0xffffffff


	//   ....[58]....
        /*01e0*/ 	.word	0xffffffff


	//   ....[59]....
        /*01e4*/ 	.word	0xffffffff


	//   ....[60]....
        /*01e8*/ 	.word	0xffffffff


	//   ....[61]....
        /*01ec*/ 	.word	0xffffffff


	//   ....[62]....
        /*01f0*/ 	.word	0xffffffff


	//   ....[63]....
        /*01f4*/ 	.word	0xffffffff


	//   ....[64]....
        /*01f8*/ 	.word	0xffffffff


	//   ....[65]....
        /*01fc*/ 	.word	0xffffffff


	//   ....[66]....
        /*0200*/ 	.word	0xffffffff


	//   ....[67]....
        /*0204*/ 	.word	0xffffffff


	//   ....[68]....
        /*0208*/ 	.word	0xffffffff


	//   ....[69]....
        /*020c*/ 	.word	0xffffffff


	//   ....[70]....
        /*0210*/ 	.word	0xffffffff


	//   ....[71]....
        /*0214*/ 	.word	0xffffffff


	//   ....[72]....
        /*0218*/ 	.word	0xffffffff


	//   ....[73]....
        /*021c*/ 	.word	0xffffffff


	//   ....[74]....
        /*0220*/ 	.word	0xffffffff


	//   ....[75]....
        /*0224*/ 	.word	0xffffffff


	//   ....[76]....
        /*0228*/ 	.word	0xffffffff


	//   ....[77]....
        /*022c*/ 	.word	0xffffffff


	//   ....[78]....
        /*0230*/ 	.word	0xffffffff


	//   ....[79]....
        /*0234*/ 	.word	0xffffffff


	//   ....[80]....
        /*0238*/ 	.word	0xffffffff


	//   ....[81]....
        /*023c*/ 	.word	0xffffffff


	//   ....[82]....
        /*0240*/ 	.word	0xffffffff


	//   ....[83]....
        /*0244*/ 	.word	0xffffffff


	//   ....[84]....
        /*0248*/ 	.word	0xffffffff


	//   ....[85]....
        /*024c*/ 	.word	0xffffffff


	//   ....[86]....
        /*0250*/ 	.word	0xffffffff


	//   ....[87]....
        /*0254*/ 	.word	0xffffffff


	//   ....[88]....
        /*0258*/ 	.word	0xffffffff


	//   ....[89]....
        /*025c*/ 	.word	0xffffffff


	//   ....[90]....
        /*0260*/ 	.word	0xffffffff


	//   ....[91]....
        /*0264*/ 	.word	0xffffffff


	//   ....[92]....
        /*0268*/ 	.word	0xffffffff


	//   ....[93]....
        /*026c*/ 	.word	0xffffffff


	//   ....[94]....
        /*0270*/ 	.word	0xffffffff


	//   ....[95]....
        /*0274*/ 	.word	0xffffffff


	//   ....[96]....
        /*0278*/ 	.word	0xffffffff


	//   ....[97]....
        /*027c*/ 	.word	0xffffffff


	//   ....[98]....
        /*0280*/ 	.word	0xffffffff


	//   ....[99]....
        /*0284*/ 	.word	0xffffffff


	//   ....[100]....
        /*0288*/ 	.word	0xffffffff


	//   ....[101]....
        /*028c*/ 	.word	0xffffffff


	//   ....[102]....
        /*0290*/ 	.word	0xffffffff


	//   ....[103]....
        /*0294*/ 	.word	0xffffffff


	//   ....[104]....
        /*0298*/ 	.word	0xffffffff


	//   ....[105]....
        /*029c*/ 	.word	0xffffffff


	//   ....[106]....
        /*02a0*/ 	.word	0xffffffff


	//   ....[107]....
        /*02a4*/ 	.word	0xffffffff


	//   ....[108]....
        /*02a8*/ 	.word	0xffffffff


	//   ....[109]....
        /*02ac*/ 	.word	0xffffffff


	//   ....[110]....
        /*02b0*/ 	.word	0xffffffff


	//   ....[111]....
        /*02b4*/ 	.word	0xffffffff


	//   ....[112]....
        /*02b8*/ 	.word	0xffffffff


	//   ....[113]....
        /*02bc*/ 	.word	0xffffffff


	//   ....[114]....
        /*02c0*/ 	.word	0xffffffff


	//   ....[115]....
        /*02c4*/ 	.word	0xffffffff


	//   ....[116]....
        /*02c8*/ 	.word	0xffffffff


	//   ....[117]....
        /*02cc*/ 	.word	0xffffffff


	//   ....[118]....
        /*02d0*/ 	.word	0xffffffff


	//   ....[119]....
        /*02d4*/ 	.word	0xffffffff


	//   ....[120]....
        /*02d8*/ 	.word	0xffffffff


	//   ....[121]....
        /*02dc*/ 	.word	0xffffffff


	//   ....[122]....
        /*02e0*/ 	.word	0xffffffff


	//   ....[123]....
        /*02e4*/ 	.word	0xffffffff


	//   ....[124]....
        /*02e8*/ 	.word	0xffffffff


	//   ....[125]....
        /*02ec*/ 	.word	0xffffffff


	//   ....[126]....
        /*02f0*/ 	.word	0xffffffff


	//   ....[127]....
        /*02f4*/ 	.word	0xffffffff


	//   ....[128]....
        /*02f8*/ 	.word	0xffffffff


	//   ....[129]....
        /*02fc*/ 	.word	0xffffffff


	//   ....[130]....
        /*0300*/ 	.word	0xffffffff


	//   ....[131]....
        /*0304*/ 	.word	0xffffffff


	//   ....[132]....
        /*0308*/ 	.word	0xffffffff


	//   ....[133]....
        /*030c*/ 	.word	0xffffffff


	//   ....[134]....
        /*0310*/ 	.word	0xffffffff


	//   ....[135]....
        /*0314*/ 	.word	0xffffffff


	//   ....[136]....
        /*0318*/ 	.word	0xffffffff


	//   ....[137]....
        /*031c*/ 	.word	0xffffffff


	//   ....[138]....
        /*0320*/ 	.word	0xffffffff


	//   ....[139]....
        /*0324*/ 	.word	0xffffffff


	//   ....[140]....
        /*0328*/ 	.word	0xffffffff


	//   ....[141]....
        /*032c*/ 	.word	0xffffffff


	//   ....[142]....
        /*0330*/ 	.word	0xffffffff


	//   ....[143]....
        /*0334*/ 	.word	0xffffffff


	//   ....[144]....
        /*0338*/ 	.word	0xffffffff


	//   ....[145]....
        /*033c*/ 	.word	0xffffffff


	//   ....[146]....
        /*0340*/ 	.word	0xffffffff


	//   ....[147]....
        /*0344*/ 	.word	0xffffffff


	//   ....[148]....
        /*0348*/ 	.word	0xffffffff


	//   ....[149]....
        /*034c*/ 	.word	0xffffffff


	//   ....[150]....
        /*0350*/ 	.word	0xffffffff


	//   ....[151]....
        /*0354*/ 	.word	0xffffffff


	//   ....[152]....
        /*0358*/ 	.word	0xffffffff


	//   ....[153]....
        /*035c*/ 	.word	0xffffffff


	//   ....[154]....
        /*0360*/ 	.word	0xffffffff


	//   ....[155]....
        /*0364*/ 	.word	0xffffffff


	//   ....[156]....
        /*0368*/ 	.word	0xffffffff


	//   ....[157]....
        /*036c*/ 	.word	0xffffffff


	//   ....[158]....
        /*0370*/ 	.word	0xffffffff


	//   ....[159]....
        /*0374*/ 	.word	0xffffffff


	//   ....[160]....
        /*0378*/ 	.word	0xffffffff


	//   ....[161]....
        /*037c*/ 	.word	0xffffffff


	//   ....[162]....
        /*0380*/ 	.word	0xffffffff


	//   ....[163]....
        /*0384*/ 	.word	0xffffffff


	//   ....[164]....
        /*0388*/ 	.word	0xffffffff


	//----- nvinfo : EIATTR_COOP_GROUP_INSTR_OFFSETS
	.align		4
.L_1573:
        /*038c*/ 	.byte	0x04, 0x28
        /*038e*/ 	.short	(.L_1575 - .L_1574)


	//   ....[0]....
.L_1574:
        /*0390*/ 	.word	0x00001300


	//   ....[1]....
        /*0394*/ 	.word	0x00001830


	//   ....[2]....
        /*0398*/ 	.word	0x00001dd0


	//   ....[3]....
        /*039c*/ 	.word	0x00004a00


	//   ....[4]....
        /*03a0*/ 	.word	0x00005070


	//   ....[5]....
        /*03a4*/ 	.word	0x00005910


	//   ....[6]....
        /*03a8*/ 	.word	0x00006310


	//   ....[7]....
        /*03ac*/ 	.word	0x000081c0


	//   ....[8]....
        /*03b0*/ 	.word	0x00009ca0


	//   ....[9]....
        /*03b4*/ 	.word	0x00009cc0


	//   ....[10]....
        /*03b8*/ 	.word	0x00009ce0


	//   ....[11]....
        /*03bc*/ 	.word	0x00009cf0


	//   ....[12]....
        /*03c0*/ 	.word	0x00009d60


	//   ....[13]....
        /*03c4*/ 	.word	0x00009dd0


	//   ....[14]....
        /*03c8*/ 	.word	0x00009e30


	//   ....[15]....
        /*03cc*/ 	.word	0x00009e50


	//   ....[16]....
        /*03d0*/ 	.word	0x00009ea0


	//   ....[17]....
        /*03d4*/ 	.word	0x00009ec0


	//   ....[18]....
        /*03d8*/ 	.word	0x00009f30


	//   ....[19]....
        /*03dc*/ 	.word	0x00009f50


	//   ....[20]....
        /*03e0*/ 	.word	0x00009fa0


	//   ....[21]....
        /*03e4*/ 	.word	0x00009fd0


	//   ....[22]....
        /*03e8*/ 	.word	0x0000a030


	//   ....[23]....
        /*03ec*/ 	.word	0x0000a050


	//   ....[24]....
        /*03f0*/ 	.word	0x0000a060


	//   ....[25]....
        /*03f4*/ 	.word	0x0000a0b0


	//   ....[26]....
        /*03f8*/ 	.word	0x0000a0d0


	//   ....[27]....
        /*03fc*/ 	.word	0x0000a0e0


	//   ....[28]....
        /*0400*/ 	.word	0x0000a230


	//   ....[29]....
        /*0404*/ 	.word	0x0000a290


	//   ....[30]....
        /*0408*/ 	.word	0x0000a2f0


	//   ....[31]....
        /*040c*/ 	.word	0x0000a350


	//   ....[32]....
        /*0410*/ 	.word	0x0000a370


	//   ....[33]....
        /*0414*/ 	.word	0x0000a380


	//   ....[34]....
        /*0418*/ 	.word	0x0000a390


	//   ....[35]....
        /*041c*/ 	.word	0x0000a3a0


	//   ....[36]....
        /*0420*/ 	.word	0x0000a3b0


	//   ....[37]....
        /*0424*/ 	.word	0x0000a3c0


	//   ....[38]....
        /*0428*/ 	.word	0x0000a3d0


	//   ....[39]....
        /*042c*/ 	.word	0x0000a3e0


	//   ....[40]....
        /*0430*/ 	.word	0x0000ba10


	//   ....[41]....
        /*0434*/ 	.word	0x0000ba30


	//   ....[42]....
        /*0438*/ 	.word	0x0000ba40


	//   ....[43]....
        /*043c*/ 	.word	0x0000ba50


	//   ....[44]....
        /*0440*/ 	.word	0x0000bb60


	//   ....[45]....
        /*0444*/ 	.word	0x0000bb70


	//   ....[46]....
        /*0448*/ 	.word	0x0000bb80


	//   ....[47]....
        /*044c*/ 	.word	0x0000bb90


	//   ....[48]....
        /*0450*/ 	.word	0x0000bca0


	//   ....[49]....
        /*0454*/ 	.word	0x0000bcc0


	//   ....[50]....
        /*0458*/ 	.word	0x0000bcd0


	//   ....[51]....
        /*045c*/ 	.word	0x0000bce0


	//   ....[52]....
        /*0460*/ 	.word	0x0000bdf0


	//   ....[53]....
        /*0464*/ 	.word	0x0000be00


	//   ....[54]....
        /*0468*/ 	.word	0x0000be10


	//   ....[55]....
        /*046c*/ 	.word	0x0000be20


	//   ....[56]....
        /*0470*/ 	.word	0x0000bf30


	//   ....[57]....
        /*0474*/ 	.word	0x0000bf50


	//   ....[58]....
        /*0478*/ 	.word	0x0000bf60


	//   ....[59]....
        /*047c*/ 	.word	0x0000bf70


	//   ....[60]....
        /*0480*/ 	.word	0x0000c070


	//   ....[61]....
        /*0484*/ 	.word	0x0000c080


	//   ....[62]....
        /*0488*/ 	.word	0x0000c090


	//   ....[63]....
        /*048c*/ 	.word	0x0000c0a0


	//   ....[64]....
        /*0490*/ 	.word	0x0000c0b0


	//   ....[65]....
        /*0494*/ 	.word	0x0000c0c0


	//   ....[66]....
        /*0498*/ 	.word	0x0000c0d0


	//   ....[67]....
        /*049c*/ 	.word	0x0000c100


	//   ....[68]....
        /*04a0*/ 	.word	0x0000c130


	//   ....[69]....
        /*04a4*/ 	.word	0x0000c160


	//   ....[70]....
        /*04a8*/ 	.word	0x0000c170


	//   ....[71]....
        /*04ac*/ 	.word	0x0000c180


	//   ....[72]....
        /*04b0*/ 	.word	0x0000f6f0


	//   ....[73]....
        /*04b4*/ 	.word	0x0000f730


	//   ....[74]....
        /*04b8*/ 	.word	0x0000f770


	//   ....[75]....
        /*04bc*/ 	.word	0x0000f7b0


	//   ....[76]....
        /*04c0*/ 	.word	0x0000f870


	//   ....[77]....
        /*04c4*/ 	.word	0x0000f8a0


	//   ....[78]....
        /*04c8*/ 	.word	0x0000f8d0


	//   ....[79]....
        /*04cc*/ 	.word	0x0000f900


	//   ....[80]....
        /*04d0*/ 	.word	0x0000f9a0


	//   ....[81]....
        /*04d4*/ 	.word	0x0000f9d0


	//   ....[82]....
        /*04d8*/ 	.word	0x0000fa00


	//   ....[83]....
        /*04dc*/ 	.word	0x0000fa30


	//   ....[84]....
        /*04e0*/ 	.word	0x0000fad0


	//   ....[85]....
        /*04e4*/ 	.word	0x0000fb00


	//   ....[86]....
        /*04e8*/ 	.word	0x0000fb30


	//   ....[87]....
        /*04ec*/ 	.word	0x0000fb60


	//   ....[88]....
        /*04f0*/ 	.word	0x0000fc00


	//   ....[89]....
        /*04f4*/ 	.word	0x0000fc30


	//   ....[90]....
        /*04f8*/ 	.word	0x0000fc60


	//   ....[91]....
        /*04fc*/ 	.word	0x0000fc90


	//   ....[92]....
        /*0500*/ 	.word	0x00010780


	//   ....[93]....
        /*0504*/ 	.word	0x00010fe0


	//   ....[94]....
        /*0508*/ 	.word	0x00011970


	//   ....[95]....
        /*050c*/ 	.word	0x00012190


	//   ....[96]....
        /*0510*/ 	.word	0x000121b0


	//   ....[97]....
        /*0514*/ 	.word	0x000121d0


	//   ....[98]....
        /*0518*/ 	.word	0x000121f0


	//   ....[99]....
        /*051c*/ 	.word	0x00012210


	//   ....[100]....
        /*0520*/ 	.word	0x000123a0


	//   ....[101]....
        /*0524*/ 	.word	0x000123c0


	//   ....[102]....
        /*0528*/ 	.word	0x000123e0


	//   ....[103]....
        /*052c*/ 	.word	0x00012400


	//   ....[104]....
        /*0530*/ 	.word	0x00012420


	//   ....[105]....
        /*0534*/ 	.word	0x00012850


	//   ....[106]....
        /*0538*/ 	.word	0x000128d0


	//   ....[107]....
        /*053c*/ 	.word	0x00012940


	//   ....[108]....
        /*0540*/ 	.word	0x000129b0


	//   ....[109]....
        /*0544*/ 	.word	0x00012b00


	//   ....[110]....
        /*0548*/ 	.word	0x00012b70


	//   ....[111]....
        /*054c*/ 	.word	0x00012be0


	//   ....[112]....
        /*0550*/ 	.word	0x00012c50


	//   ....[113]....
        /*0554*/ 	.word	0x00012d80


	//   ....[114]....
        /*0558*/ 	.word	0x00012df0


	//   ....[115]....
        /*055c*/ 	.word	0x00012e60


	//   ....[116]....
        /*0560*/ 	.word	0x00012ed0


	//   ....[117]....
        /*0564*/ 	.word	0x00012ff0


	//   ....[118]....
        /*0568*/ 	.word	0x00013060


	//   ....[119]....
        /*056c*/ 	.word	0x000130d0


	//   ....[120]....
        /*0570*/ 	.word	0x00013140


	//   ....[121]....
        /*0574*/ 	.word	0x00013280


	//   ....[122]....
        /*0578*/ 	.word	0x000132f0


	//   ....[123]....
        /*057c*/ 	.word	0x00013360


	//   ....[124]....
        /*0580*/ 	.word	0x000133d0


	//   ....[125]....
        /*0584*/ 	.word	0x00013440


	//   ....[126]....
        /*0588*/ 	.word	0x000134b0


	//   ....[127]....
        /*058c*/ 	.word	0x00013520


	//   ....[128]....
        /*0590*/ 	.word	0x00013590


	//   ....[129]....
        /*0594*/ 	.word	0x000135f0


	//   ....[130]....
        /*0598*/ 	.word	0x00013650


	//   ....[131]....
        /*059c*/ 	.word	0x000136b0


	//   ....[132]....
        /*05a0*/ 	.word	0x00013710


	//   ....[133]....
        /*05a4*/ 	.word	0x00013790


	//   ....[134]....
        /*05a8*/ 	.word	0x00013810


	//   ....[135]....
        /*05ac*/ 	.word	0x00013880


	//   ....[136]....
        /*05b0*/ 	.word	0x000138f0


	//   ....[137]....
        /*05b4*/ 	.word	0x00013970


	//   ....[138]....
        /*05b8*/ 	.word	0x000139e0


	//   ....[139]....
        /*05bc*/ 	.word	0x00013a50


	//   ....[140]....
        /*05c0*/ 	.word	0x00013ac0


	//   ....[141]....
        /*05c4*/ 	.word	0x00013b40


	//   ....[142]....
        /*05c8*/ 	.word	0x00013bc0


	//   ....[143]....
        /*05cc*/ 	.word	0x00013c30


	//   ....[144]....
        /*05d0*/ 	.word	0x00013ca0


	//   ....[145]....
        /*05d4*/ 	.word	0x00013d20


	//   ....[146]....
        /*05d8*/ 	.word	0x00013d90


	//   ....[147]....
        /*05dc*/ 	.word	0x00013e00


	//   ....[148]....
        /*05e0*/ 	.word	0x00013e70


	//   ....[149]....
        /*05e4*/ 	.word	0x00013ef0


	//   ....[150]....
        /*05e8*/ 	.word	0x00013f70


	//   ....[151]....
        /*05ec*/ 	.word	0x00013fe0


	//   ....[152]....
        /*05f0*/ 	.word	0x00014050


	//   ....[153]....
        /*05f4*/ 	.word	0x000140c0


	//   ....[154]....
        /*05f8*/ 	.word	0x00014120


	//   ....[155]....
        /*05fc*/ 	.word	0x00014180


	//   ....[156]....
        /*0600*/ 	.word	0x000141e0


	//   ....[157]....
        /*0604*/ 	.word	0x00014270


	//   ....[158]....
        /*0608*/ 	.word	0x000142e0


	//   ....[159]....
        /*060c*/ 	.word	0x00014350


	//   ....[160]....
        /*0610*/ 	.word	0x000143c0


	//   ....[161]....
        /*0614*/ 	.word	0x00014490


	//   ....[162]....
        /*0618*/ 	.word	0x000144f0


	//   ....[163]....
        /*061c*/ 	.word	0x00014550


	//   ....[164]....
        /*0620*/ 	.word	0x000145b0


	//----- nvinfo : EIATTR_EXIT_INSTR_OFFSETS
	.align		4
.L_1575:
        /*0624*/ 	.byte	0x04, 0x1c
        /*0626*/ 	.short	(.L_1577 - .L_1576)


	//   ....[0]....
.L_1576:
        /*0628*/ 	.word	0x00012550


	//   ....[1]....
        /*062c*/ 	.word	0x000127f0


	//----- nvinfo : EIATTR_MAX_THREADS
	.align		4
.L_1577:
        /*0630*/ 	.byte	0x04, 0x05
        /*0632*/ 	.short	(.L_1579 - .L_1578)
.L_1578:
        /*0634*/ 	.word	0x00000080
        /*0638*/ 	.word	0x00000001
        /*063c*/ 	.word	0x00000001


	//----- nvinfo : EIATTR_CRS_STACK_SIZE
	.align		4
.L_1579:
        /*0640*/ 	.byte	0x04, 0x1e
        /*0642*/ 	.short	(.L_1581 - .L_1580)
.L_1580:
        /*0644*/ 	.word	0x00000000
.L_1581:


//--------------------- .nv.info._Z25selective_scan_bwd_kernelI32Selective_Scan_bwd_kernel_traitsILi128ELi16ELb0ELb1ELb1ELb0ELb0EfN3c107complexIfEEEEv12SSMParamsBwd --------------------------
	.section	.nv.info._Z25selective_scan_bwd_kernelI32Selective_Scan_bwd_kernel_traitsILi128ELi16ELb0ELb1ELb1ELb0ELb0EfN3c107complexIfEEEEv12SSMParamsBwd,"",@"SHT_CUDA_INFO"
	.sectionflags	@""
	.align	4


	//----- nvinfo : EIATTR_CUDA_API_VERSION
	.align		4
        /*0000*/ 	.byte	0x04, 0x37
        /*0002*/ 	.short	(.L_1583 - .L_1582)
.L_1582:
        /*0004*/ 	.word	0x00000082


	//----- nvinfo : EIATTR_SW2861232_WAR
	.align		4
.L_1583:
        /*0008*/ 	.byte	0x01, 0x35
	.zero		2


	//----- nvinfo : EIATTR_PARAM_CBANK
	.align		4
        /*000c*/ 	.byte	0x04, 0x0a
        /*000e*/ 	.short	(.L_1585 - .L_1584)
	.align		4
.L_1584:
        /*0010*/ 	.word	index@(.nv.constant0._Z25selective_scan_bwd_kernelI32Selective_Scan_bwd_kernel_traitsILi128ELi16ELb0ELb1ELb1ELb0ELb0EfN3c107complexIfEEEEv12SSMParamsBwd)
        /*0014*/ 	.short	0x0160
        /*0016*/ 	.short	0x01f0


	//----- nvinfo : EIATTR_CBANK_PARAM_SIZE
	.align		4
.L_1585:
        /*0018*/ 	.byte	0x03, 0x19
        /*001a*/ 	.short	0x01f0


	//----- nvinfo : EIATTR_KPARAM_INFO
	.align		4
        /*001c*/ 	.byte	0x04, 0x17
        /*001e*/ 	.short	(.L_1587 - .L_1586)
.L_1586:
        /*0020*/ 	.word	0x00000000
        /*0024*/ 	.short	0x0000
        /*0026*/ 	.short	0x0000
        /*0028*/ 	.byte	0x00, 0xf0, 0xc1, 0x07


	//----- nvinfo : EIATTR_MAXREG_COUNT
	.align		4
.L_1587:
        /*002c*/ 	.byte	0x03, 0x1b
        /*002e*/ 	.short	0x00ff


	//----- nvinfo : EIATTR_NUM_BARRIERS
	.align		4
        /*0030*/ 	.byte	0x02, 0x4c
        /*0032*/ 	.byte	0x01
	.zero		1


	//----- nvinfo : EIATTR_ANNOTATIONS
	.align		4
        /*0034*/ 	.byte	0x04, 0x55
        /*0036*/ 	.short	(.L_1589 - .L_1588)


	//   ....[0]....
.L_1588:
        /*0038*/ 	.word	0x00000001
        /*003c*/ 	.byte	0x20, 0x02, 0x00, 0x00, 0x01, 0x00, 0x00, 0x00, 0x50, 0x02, 0x00, 0x00, 0x01, 0x00, 0x00, 0x00
        /*004c*/ 	.byte	0x80, 0x0a, 0x00, 0x00, 0x01, 0x00, 0x00, 0x00, 0xa0, 0x0a, 0x00, 0x00, 0x01, 0x00, 0x00, 0x00
        /*005c*/ 	.byte	0x70, 0x0b, 0x00, 0x00, 0x01, 0x00, 0x00, 0x00, 0x10, 0x1b, 0x00, 0x00, 0x01, 0x00, 0x00, 0x00
        /*006c*/ 	.byte	0x20, 0x1b, 0x00, 0x00, 0x01, 0x00, 0x00, 0x00, 0x00, 0x1f, 0x00, 0x00, 0x01, 0x00, 0x00, 0x00
        /*007c*/ 	.byte	0x60, 0xc8, 0x00, 0x00, 0x01, 0x00, 0x00, 0x00, 0x70, 0xc8, 0x00, 0x00, 0x01, 0x00, 0x00, 0x00
        /*008c*/ 	.byte	0xc0, 0xcc, 0x00, 0x00, 0x01, 0x00, 0x00, 0x00, 0x60, 0xd6, 0x00, 0x00, 0x01, 0x00, 0x00, 0x00
        /*009c*/ 	.byte	0x50, 0xdb, 0x00, 0x00, 0x01, 0x00, 0x00, 0x00, 0x60, 0xdd, 0x00, 0x00


	//----- nvinfo : EIATTR_MERCURY_ISA_VERSION
	.align		4
.L_1589:
        /*00a8*/ 	.byte	0x03, 0x5f
        /*00aa*/ 	.short	0x0000


	//----- nvinfo : EIATTR_COOP_GROUP_MASK_REGIDS
	.align		4
        /*00ac*/ 	.byte	0x04, 0x29
        /*00ae*/ 	.short	(.L_1591 - .L_1590)


	//   ....[0]....
.L_1590:
        /*00b0*/ 	.word	0xffffffff


	//   ....[1]....
        /*00b4*/ 	.word	0xffffffff


	//   ....[2]....
        /*00b8*/ 	.word	0xffffffff


	//   ....[3]....
        /*00bc*/ 	.word	0xffffffff


	//   ....[4]....
        /*00c0*/ 	.word	0xffffffff


	//   ....[5]....
        /*00c4*/ 	.word	0xffffffff


	//   ....[6]....
        /*00c8*/ 	.word	0xffffffff


	//   ....[7]....
        /*00cc*/ 	.word	0xffffffff


	//   ....[8]....
        /*00d0*/ 	.word	0xffffffff


	//   ....[9]....
        /*00d4*/ 	.word	0xffffffff


	//   ....[10]....
        /*00d8*/ 	.word	0xffffffff


	//   ....[11]....
        /*00dc*/ 	.word	0xffffffff


	//   ....[12]....
        /*00e0*/ 	.word	0xffffffff


	//   ....[13]....
        /*00e4*/ 	.word	0xffffffff


	//   ....[14]....
        /*00e8*/ 	.word	0xffffffff


	//   ....[15]....
        /*00ec*/ 	.word	0xffffffff


	//   ....[16]....
        /*00f0*/ 	.word	0xffffffff


	//   ....[17]....
        /*00f4*/ 	.word	0xffffffff


	//   ....[18]....
        /*00f8*/ 	.word	0xffffffff


	//   ....[19]....
        /*00fc*/ 	.word	0xffffffff


	//   ....[20]....
        /*0100*/ 	.word	0xffffffff


	//   ....[21]....
        /*0104*/ 	.word	0xffffffff


	//   ....[22]....
        /*0108*/ 	.word	0xffffffff


	//   ....[23]....
        /*010c*/ 	.word	0xffffffff


	//   ....[24]....
        /*0110*/ 	.word	0xffffffff


	//   ....[25]....
        /*0114*/ 	.word	0xffffffff


	//   ....[26]....
        /*0118*/ 	.word	0xffffffff


	//   ....[27]....
        /*011c*/ 	.word	0xffffffff


	//   ....[28]....
        /*0120*/ 	.word	0xffffffff


	//   ....[29]....
        /*0124*/ 	.word	0xffffffff


	//   ....[30]....
        /*0128*/ 	.word	0xffffffff


	//   ....[31]....
        /*012c*/ 	.word	0xffffffff


	//   ....[32]....
        /*0130*/ 	.word	0xffffffff


	//   ....[33]....
        /*0134*/ 	.word	0xffffffff


	//   ....[34]....
        /*0138*/ 	.word	0xffffffff


	//   ....[35]....
        /*013c*/ 	.word	0xffffffff


	//   ....[36]....
        /*0140*/ 	.word	0xffffffff


	//   ....[37]....
        /*0144*/ 	.word	0xffffffff


	//   ....[38]....
        /*0148*/ 	.word	0xffffffff


	//   ....[39]....
        /*014c*/ 	.word	0xffffffff


	//   ....[40]....
        /*0150*/ 	.word	0xffffffff


	//   ....[41]....
        /*0154*/ 	.word	0xffffffff


	//   ....[42]....
        /*0158*/ 	.word	0xffffffff


	//   ....[43]....
        /*015c*/ 	.word	0xffffffff


	//   ....[44]....
        /*0160*/ 	.word	0xffffffff


	//   ....[45]....
        /*0164*/ 	.word	0xffffffff


	//   ....[46]....
        /*0168*/ 	.word	0xffffffff


	//   ....[47]....
        /*016c*/ 	.word	0xffffffff


	//   ....[48]....
        /*0170*/ 	.word	0xffffffff


	//   ....[49]....
        /*0174*/ 	.word	0xffffffff


	//   ....[50]....
        /*0178*/ 	.word	0xffffffff


	//   ....[51]....
        /*017c*/ 	.word	0xffffffff


	//   ....[52]....
        /*0180*/ 	.word	0xffffffff


	//   ....[53]....
        /*0184*/ 	.word	0xffffffff


	//   ....[54]....
        /*0188*/ 	.word	0xffffffff


	//   ....[55]....
        /*018c*/ 	.word	0xffffffff


	//   ....[56]....
        /*0190*/ 	.word	0xffffffff


	//   ....[57]....
        /*0194*/ 	.word	0xffffffff


	//   ....[58]....
        /*0198*/ 	.word	0xffffffff


	//   ....[59]....
        /*019c*/ 	.word	0xffffffff


	//   ....[60]....
        /*01a0*/ 	.word	0xffffffff


	//   ....[61]....
        /*01a4*/ 	.word	0xffffffff


	//   ....[62]....
        /*01a8*/ 	.word	0xffffffff


	//   ....[63]....
        /*01ac*/ 	.word	0xffffffff


	//   ....[64]....
        /*01b0*/ 	.word	0xffffffff


	//   ....[65]....
        /*01b4*/ 	.word	0xffffffff


	//   ....[66]....
        /*01b8*/ 	.word	0xffffffff


	//   ....[67]....
        /*01bc*/ 	.word	0xffffffff


	//   ....[68]....
        /*01c0*/ 	.word	0xffffffff


	//   ....[69]....
        /*01c4*/ 	.word	0xffffffff


	//   ....[70]....
        /*01c8*/ 	.word	0xffffffff


	//   ....[71]....
        /*01cc*/ 	.word	0xffffffff


	//   ....[72]....
        /*01d0*/ 	.word	0xffffffff


	//   ....[73]....
        /*01d4*/ 	.word	0xffffffff


	//   ....[74]....
        /*01d8*/ 	.word	0xffffffff


	//   ....[75]....
        /*01dc*/ 	.word	0xffffffff


	//   ....[76]....
        /*01e0*/ 	.word	0xffffffff


	//   ....[77]....
        /*01e4*/ 	.word	0xffffffff


	//   ....[78]....
        /*01e8*/ 	.word	0xffffffff


	//   ....[79]....
        /*01ec*/ 	.word	0xffffffff


	//   ....[80]....
        /*01f0*/ 	.word	0xffffffff


	//   ....[81]....
        /*01f4*/ 	.word	0xffffffff


	//   ....[82]....
        /*01f8*/ 	.word	0xffffffff


	//   ....[83]....
        /*01fc*/ 	.word	0xffffffff


	//   ....[84]....
        /*0200*/ 	.word	0xffffffff


	//   ....[85]....
        /*0204*/ 	.word	0xffffffff


	//   ....[86]....
        /*0208*/ 	.word	0xffffffff


	//   ....[87]....
        /*020c*/ 	.word	0xffffffff


	//   ....[88]....
        /*0210*/ 	.word	0xffffffff


	//   ....[89]....
        /*0214*/ 	.word	0xffffffff


	//   ....[90]....
        /*0218*/ 	.word	0xffffffff


	//   ....[91]....
        /*021c*/ 	.word	0xffffffff


	//   ....[92]....
        /*0220*/ 	.word	0xffffffff


	//   ....[93]....
        /*0224*/ 	.word	0xffffffff


	//   ....[94]....
        /*0228*/ 	.word	0xffffffff


	//   ....[95]....
        /*022c*/ 	.word	0xffffffff


	//   ....[96]....
        /*0230*/ 	.word	0xffffffff


	//   ....[97]....
        /*0234*/ 	.word	0xffffffff


	//   ....[98]....
        /*0238*/ 	.word	0xffffffff


	//   ....[99]....
        /*023c*/ 	.word	0xffffffff


	//   ....[100]....
        /*0240*/ 	.word	0xffffffff


	//   ....[101]....
        /*0244*/ 	.word	0xffffffff


	//   ....[102]....
        /*0248*/ 	.word	0xffffffff


	//   ....[103]....
        /*024c*/ 	.word	0xffffffff


	//   ....[104]....
        /*0250*/ 	.word	0xffffffff


	//   ....[105]....
        /*0254*/ 	.word	0xffffffff


	//   ....[106]....
        /*0258*/ 	.word	0xffffffff


	//   ....[107]....
        /*025c*/ 	.word	0xffffffff


	//   ....[108]....
        /*0260*/ 	.word	0xffffffff


	//   ....[109]....
        /*0264*/ 	.word	0xffffffff


	//   ....[110]....
        /*0268*/ 	.word	0xffffffff


	//   ....[111]....
        /*026c*/ 	.word	0xffffffff


	//   ....[112]....
        /*0270*/ 	.word	0xffffffff


	//   ....[113]....
        /*0274*/ 	.word	0xffffffff


	//   ....[114]....
        /*0278*/ 	.word	0xffffffff


	//   ....[115]....
        /*027c*/ 	.word	0xffffffff


	//   ....[116]....
        /*0280*/ 	.word	0xffffffff


	//   ....[117]....
        /*0284*/ 	.word	0xffffffff


	//   ....[118]....
        /*0288*/ 	.word	0xffffffff


	//   ....[119]....
        /*028c*/ 	.word	0xffffffff


	//   ....[120]....
        /*0290*/ 	.word	0xffffffff


	//   ....[121]....
        /*0294*/ 	.word	0xffffffff


	//   ....[122]....
        /*0298*/ 	.word	0xffffffff


	//   ....[123]....
        /*029c*/ 	.word	0xffffffff


	//   ....[124]....
        /*02a0*/ 	.word	0xffffffff


	//   ....[125]....
        /*02a4*/ 	.word	0xffffffff


	//   ....[126]....
        /*02a8*/ 	.word	0xffffffff


	//   ....[127]....
        /*02ac*/ 	.word	0xffffffff


	//   ....[128]....
        /*02b0*/ 	.word	0xffffffff


	//   ....[129]....
        /*02b4*/ 	.word	0xffffffff


	//   ....[130]....
        /*02b8*/ 	.word	0xffffffff


	//   ....[131]....
        /*02bc*/ 	.word	0xffffffff


	//   ....[132]....
        /*02c0*/ 	.word	0xffffffff


	//   ....[133]....
        /*02c4*/ 	.word	0xffffffff


	//   ....[134]....
        /*02c8*/ 	.word	0xffffffff


	//   ....[135]....
        /*02cc*/ 	.word	0xffffffff


	//   ....[136]....
        /*02d0*/ 	.word	0xffffffff


	//   ....[137]....
        /*02d4*/ 	.word	0xffffffff


	//   ....[138]....
        /*02d8*/ 	.word	0xffffffff


	//   ....[139]....
        /*02dc*/ 	.word	0xffffffff


	//   ....[140]....
        /*02e0*/ 	.word	0xffffffff


	//   ....[141]....
        /*02e4*/ 	.word	0xffffffff


	//   ....[142]....
        /*02e8*/ 	.word	0xffffffff


	//   ....[143]....
        /*02ec*/ 	.word	0xffffffff


	//   ....[144]....
        /*02f0*/ 	.word	0xffffffff


	//   ....[145]....
        /*02f4*/ 	.word	0xffffffff


	//   ....[146]....
        /*02f8*/ 	.word	0xffffffff


	//   ....[147]....
        /*02fc*/ 	.word	0xffffffff


	//   ....[148]....
        /*0300*/ 	.word	0xffffffff


	//   ....[149]....
        /*0304*/ 	.word	0xffffffff


	//   ....[150]....
        /*0308*/ 	.word	0xffffffff


	//----- nvinfo : EIATTR_COOP_GROUP_INSTR_OFFSETS
	.align		4
.L_1591:
        /*030c*/ 	.byte	0x04, 0x28
        /*030e*/ 	.short	(.L_1593 - .L_1592)


	//   ....[0]....
.L_1592:
        /*0310*/ 	.word	0x00001300


	//   ....[1]....
        /*0314*/ 	.word	0x000017d0


	//   ....[2]....
        /*0318*/ 	.word	0x00001cd0


	//   ....[3]....
        /*031c*/ 	.word	0x00003280


	//   ....[4]....
        /*0320*/ 	.word	0x00004280


	//   ....[5]....
        /*0324*/ 	.word	0x00005b50


	//   ....[6]....
        /*0328*/ 	.word	0x00005b70


	//   ....[7]....
        /*032c*/ 	.word	0x00005b90


	//   ....[8]....
        /*0330*/ 	.word	0x00005ba0


	//   ....[9]....
        /*0334*/ 	.word	0x00005c40


	//   ....[10]....
        /*0338*/ 	.word	0x00005c70


	//   ....[11]....
        /*033c*/ 	.word	0x00005c90


	//   ....[12]....
        /*0340*/ 	.word	0x00005ca0


	//   ....[13]....
        /*0344*/ 	.word	0x00005d50


	//   ....[14]....
        /*0348*/ 	.word	0x00005d80


	//   ....[15]....
        /*034c*/ 	.word	0x00005d90


	//   ....[16]....
        /*0350*/ 	.word	0x00005da0


	//   ....[17]....
        /*0354*/ 	.word	0x00005e70


	//   ....[18]....
        /*0358*/ 	.word	0x00005e80


	//   ....[19]....
        /*035c*/ 	.word	0x00005e90


	//   ....[20]....
        /*0360*/ 	.word	0x00005ea0


	//   ....[21]....
        /*0364*/ 	.word	0x00005f30


	//   ....[22]....
        /*0368*/ 	.word	0x00005f70


	//   ....[23]....
        /*036c*/ 	.word	0x00005f90


	//   ....[24]....
        /*0370*/ 	.word	0x00005fa0


	//   ....[25]....
        /*0374*/ 	.word	0x00006100


	//   ....[26]....
        /*0378*/ 	.word	0x00006160


	//   ....[27]....
        /*037c*/ 	.word	0x000061c0


	//   ....[28]....
        /*0380*/ 	.word	0x00006220


	//   ....[29]....
        /*0384*/ 	.word	0x00006240


	//   ....[30]....
        /*0388*/ 	.word	0x00006250


	//   ....[31]....
        /*038c*/ 	.word	0x00006260


	//   ....[32]....
        /*0390*/ 	.word	0x00006270


	//   ....[33]....
        /*0394*/ 	.word	0x00006280


	//   ....[34]....
        /*0398*/ 	.word	0x00006290


	//   ....[35]....
        /*039c*/ 	.word	0x000062a0


	//   ....[36]....
        /*03a0*/ 	.word	0x000062b0


	//   ....[37]....
        /*03a4*/ 	.word	0x000078a0


	//   ....[38]....
        /*03a8*/ 	.word	0x000078c0


	//   ....[39]....
        /*03ac*/ 	.word	0x000078d0


	//   ....[40]....
        /*03b0*/ 	.word	0x000078e0


	//   ....[41]....
        /*03b4*/ 	.word	0x000079f0


	//   ....[42]....
        /*03b8*/ 	.word	0x00007a00


	//   ....[43]....
        /*03bc*/ 	.word	0x00007a10


	//   ....[44]....
        /*03c0*/ 	.word	0x00007a20


	//   ....[45]....
        /*03c4*/ 	.word	0x00007b30


	//   ....[46]....
        /*03c8*/ 	.word	0x00007b50


	//   ....[47]....
        /*03cc*/ 	.word	0x00007b60


	//   ....[48]....
        /*03d0*/ 	.word	0x00007b70


	//   ....[49]....
        /*03d4*/ 	.word	0x00007c80


	//   ....[50]....
        /*03d8*/ 	.word	0x00007c90


	//   ....[51]....
        /*03dc*/ 	.word	0x00007ca0


	//   ....[52]....
        /*03e0*/ 	.word	0x00007cb0


	//   ....[53]....
        /*03e4*/ 	.word	0x00007dc0


	//   ....[54]....
        /*03e8*/ 	.word	0x00007de0


	//   ....[55]....
        /*03ec*/ 	.word	0x00007df0


	//   ....[56]....
        /*03f0*/ 	.word	0x00007e00


	//   ....[57]....
        /*03f4*/ 	.word	0x00007f00


	//   ....[58]....
        /*03f8*/ 	.word	0x00007f10


	//   ....[59]....
        /*03fc*/ 	.word	0x00007f20


	//   ....[60]....
        /*0400*/ 	.word	0x00007f30


	//   ....[61]....
        /*0404*/ 	.word	0x00007f40


	//   ....[62]....
        /*0408*/ 	.word	0x00007f50


	//   ....[63]....
        /*040c*/ 	.word	0x00007f60


	//   ....[64]....
        /*0410*/ 	.word	0x00007f90


	//   ....[65]....
        /*0414*/ 	.word	0x00007fc0


	//   ....[66]....
        /*0418*/ 	.word	0x00007ff0


	//   ....[67]....
        /*041c*/ 	.word	0x00008000


	//   ....[68]....
        /*0420*/ 	.word	0x00008010


	//   ....[69]....
        /*0424*/ 	.word	0x0000c2d0


	//   ....[70]....
        /*0428*/ 	.word	0x0000c310


	//   ....[71]....
        /*042c*/ 	.word	0x0000c410


	//   ....[72]....
        /*0430*/ 	.word	0x0000c440


	//   ....[73]....
        /*0434*/ 	.word	0x0000c520


	//   ....[74]....
        /*0438*/ 	.word	0x0000c550


	//   ....[75]....
        /*043c*/ 	.word	0x0000c5f0


	//   ....[76]....
        /*0440*/ 	.word	0x0000c610


	//   ....[77]....
        /*0444*/ 	.word	0x0000c640


	//   ....[78]....
        /*0448*/ 	.word	0x0000c660


	//   ....[79]....
        /*044c*/ 	.word	0x0000ca70


	//   ....[80]....
        /*0450*/ 	.word	0x0000d3e0


	//   ....[81]....
        /*0454*/ 	.word	0x0000dbd0


	//   ....[82]....
        /*0458*/ 	.word	0x0000dbf0


	//   ....[83]....
        /*045c*/ 	.word	0x0000dc10


	//   ....[84]....
        /*0460*/ 	.word	0x0000dc30


	//   ....[85]....
        /*0464*/ 	.word	0x0000dc50


	//   ....[86]....
        /*0468*/ 	.word	0x0000dde0


	//   ....[87]....
        /*046c*/ 	.word	0x0000de00


	//   ....[88]....
        /*0470*/ 	.word	0x0000de20


	//   ....[89]....
        /*0474*/ 	.word	0x0000de40


	//   ....[90]....
        /*0478*/ 	.word	0x0000de60


	//   ....[91]....
        /*047c*/ 	.word	0x0000e170


	//   ....[92]....
        /*0480*/ 	.word	0x0000e1f0


	//   ....[93]....
        /*0484*/ 	.word	0x0000e260


	//   ....[94]....
        /*0488*/ 	.word	0x0000e2d0


	//   ....[95]....
        /*048c*/ 	.word	0x0000e420


	//   ....[96]....
        /*0490*/ 	.word	0x0000e490


	//   ....[97]....
        /*0494*/ 	.word	0x0000e500


	//   ....[98]....
        /*0498*/ 	.word	0x0000e570


	//   ....[99]....
        /*049c*/ 	.word	0x0000e6c0


	//   ....[100]....
        /*04a0*/ 	.word	0x0000e730


	//   ....[101]....
        /*04a4*/ 	.word	0x0000e7a0


	//   ....[102]....
        /*04a8*/ 	.word	0x0000e810


	//   ....[103]....
        /*04ac*/ 	.word	0x0000e930


	//   ....[104]....
        /*04b0*/ 	.word	0x0000e9a0


	//   ....[105]....
        /*04b4*/ 	.word	0x0000ea10


	//   ....[106]....
        /*04b8*/ 	.word	0x0000ea80


	//   ....[107]....
        /*04bc*/ 	.word	0x0000ebd0


	//   ....[108]....
        /*04c0*/ 	.word	0x0000ec40


	//   ....[109]....
        /*04c4*/ 	.word	0x0000ecb0


	//   ....[110]....
        /*04c8*/ 	.word	0x0000ed20


	//   ....[111]....
        /*04cc*/ 	.word	0x0000ed90


	//   ....[112]....
        /*04d0*/ 	.word	0x0000ee00


	//   ....[113]....
        /*04d4*/ 	.word	0x0000ee70


	//   ....[114]....
        /*04d8*/ 	.word	0x0000eee0


	//   ....[115]....
        /*04dc*/ 	.word	0x0000ef40


	//   ....[116]....
        /*04e0*/ 	.word	0x0000efa0


	//   ....[117]....
        /*04e4*/ 	.word	0x0000f000


	//   ....[118]....
        /*04e8*/ 	.word	0x0000f060


	//   ....[119]....
        /*04ec*/ 	.word	0x0000f0e0


	//   ....[120]....
        /*04f0*/ 	.word	0x0000f160


	//   ....[121]....
        /*04f4*/ 	.word	0x0000f1d0


	//   ....[122]....
        /*04f8*/ 	.word	0x0000f240


	//   ....[123]....
        /*04fc*/ 	.word	0x0000f2b0


	//   ....[124]....
        /*0500*/ 	.word	0x0000f320


	//   ....[125]....
        /*0504*/ 	.word	0x0000f390


	//   ....[126]....
        /*0508*/ 	.word	0x0000f400


	//   ....[127]....
        /*050c*/ 	.word	0x0000f470


	//   ....[128]....
        /*0510*/ 	.word	0x0000f4f0


	//   ....[129]....
        /*0514*/ 	.word	0x0000f560


	//   ....[130]....
        /*0518*/ 	.word	0x0000f5d0


	//   ....[131]....
        /*051c*/ 	.word	0x0000f640


	//   ....[132]....
        /*0520*/ 	.word	0x0000f6b0


	//   ....[133]....
        /*0524*/ 	.word	0x0000f720


	//   ....[134]....
        /*0528*/ 	.word	0x0000f790


	//   ....[135]....
        /*052c*/ 	.word	0x0000f800


	//   ....[136]....
        /*0530*/ 	.word	0x0000f880


	//   ....[137]....
        /*0534*/ 	.word	0x0000f8f0


	//   ....[138]....
        /*0538*/ 	.word	0x0000f960


	//   ....[139]....
        /*053c*/ 	.word	0x0000f9c0


	//   ....[140]....
        /*0540*/ 	.word	0x0000fa20


	//   ....[141]....
        /*0544*/ 	.word	0x0000fa80


	//   ....[142]....
        /*0548*/ 	.word	0x0000fae0


	//   ....[143]....
        /*054c*/ 	.word	0x0000fb70


	//   ....[144]....
        /*0550*/ 	.word	0x0000fbe0


	//   ....[145]....
        /*0554*/ 	.word	0x0000fc50


	//   ....[146]....
        /*0558*/ 	.word	0x0000fcc0


	//   ....[147]....
        /*055c*/ 	.word	0x0000fd90


	//   ....[148]....
        /*0560*/ 	.word	0x0000fdf0


	//   ....[149]....
        /*0564*/ 	.word	0x0000fe50


	//   ....[150]....
        /*0568*/ 	.word	0x0000feb0


	//----- nvinfo : EIATTR_EXIT_INSTR_OFFSETS
	.align		4
.L_1593:
        /*056c*/ 	.byte	0x04, 0x1c
        /*056e*/ 	.short	(.L_1595 - .L_1594)


	//   ....[0]....
.L_1594:
        /*0570*/ 	.word	0x0000df90


	//   ....[1]....
        /*0574*/ 	.word	0x0000e110


	//----- nvinfo : EIATTR_MAX_THREADS
	.align		4
.L_1595:
        /*0578*/ 	.byte	0x04, 0x05
        /*057a*/ 	.short	(.L_1597 - .L_1596)
.L_1596:
        /*057c*/ 	.word	0x00000080
        /*0580*/ 	.word	0x00000001
        /*0584*/ 	.word	0x00000001


	//----- nvinfo : EIATTR_CRS_STACK_SIZE
	.align		4
.L_1597:
        /*0588*/ 	.byte	0x04, 0x1e
        /*058a*/ 	.short	(.L_1599 - .L_1598)
.L_1598:
        /*058c*/ 	.word	0x00000000
.L_1599:


//--------------------- .nv.info._Z25selective_scan_bwd_kernelI32Selective_Scan_bwd_kernel_traitsILi128ELi16ELb0ELb1ELb1ELb0ELb1EfN3c107complexIfEEEEv12SSMParamsBwd --------------------------
	.section	.nv.info._Z25selective_scan_bwd_kernelI32Selective_Scan_bwd_kernel_traitsILi128ELi16ELb0ELb1ELb1ELb0ELb1EfN3c107complexIfEEEEv12SSMParamsBwd,"",@"SHT_CUDA_INFO"
	.sectionflags	@""
	.align	4


	//----- nvinfo : EIATTR_CUDA_API_VERSION
	.align		4
        /*0000*/ 	.byte	0x04, 0x37
        /*0002*/ 	.short	(.L_1601 - .L_1600)
.L_1600:
        /*0004*/ 	.word	0x00000082


	//----- nvinfo : EIATTR_SW2861232_WAR
	.align		4
.L_1601:
        /*0008*/ 	.byte	0x01, 0x35
	.zero		2


	//----- nvinfo : EIATTR_PARAM_CBANK
	.align		4
        /*000c*/ 	.byte	0x04, 0x0a
        /*000e*/ 	.short	(.L_1603 - .L_1602)
	.align		4
.L_1602:
        /*0010*/ 	.word	index@(.nv.constant0._Z25selective_scan_bwd_kernelI32Selective_Scan_bwd_kernel_traitsILi128ELi16ELb0ELb1ELb1ELb0ELb1EfN3c107complexIfEEEEv12SSMParamsBwd)
        /*0014*/ 	.short	0x0160
        /*0016*/ 	.short	0x01f0


	//----- nvinfo : EIATTR_CBANK_PARAM_SIZE
	.align		4
.L_1603:
        /*0018*/ 	.byte	0x03, 0x19
        /*001a*/ 	.short	0x01f0


	//----- nvinfo : EIATTR_KPARAM_INFO
	.align		4
        /*001c*/ 	.byte	0x04, 0x17
        /*001e*/ 	.short	(.L_1605 - .L_1604)
.L_1604:
        /*0020*/ 	.word	0x00000000
        /*0024*/ 	.short	0x0000
        /*0026*/ 	.short	0x0000
        /*0028*/ 	.byte	0x00, 0xf0, 0xc1, 0x07


	//----- nvinfo : EIATTR_MAXREG_COUNT
	.align		4
.L_1605:
        /*002c*/ 	.byte	0x03, 0x1b
        /*002e*/ 	.short	0x00ff


	//----- nvinfo : EIATTR_NUM_BARRIERS
	.align		4
        /*0030*/ 	.byte	0x02, 0x4c
        /*0032*/ 	.byte	0x01
	.zero		1


	//----- nvinfo : EIATTR_ANNOTATIONS
	.align		4
        /*0034*/ 	.byte	0x04, 0x55
        /*0036*/ 	.short	(.L_1607 - .L_1606)


	//   ....[0]....
.L_1606:
        /* <DEDUP_REMOVED lines=9> */


	//----- nvinfo : EIATTR_MERCURY_ISA_VERSION
	.align		4
.L_1607:
        /*00b8*/ 	.byte	0x03, 0x5f
        /*00ba*/ 	.short	0x0000


	//----- nvinfo : EIATTR_COOP_GROUP_MASK_REGIDS
	.align		4
        /*00bc*/ 	.byte	0x04, 0x29
        /*00be*/ 	.short	(.L_1609 - .L_1608)


	//   ....[0]....
.L_1608:
        /*00c0*/ 	.word	0xffffffff


	//   ....[1]....
        /*00c4*/ 	.word	0xffffffff


	//   ....[2]....
        /*00c8*/ 	.word	0xffffffff


	//   ....[3]....
        /*00cc*/ 	.word	0xffffffff


	//   ....[4]....
        /*00d0*/ 	.word	0xffffffff


	//   ....[5]....
        /*00d4*/ 	.word	0xffffffff


	//   ....[6]....
        /*00d8*/ 	.word	0xffffffff


	//   ....[7]....
        /*00dc*/ 	.word	0xffffffff


	//   ....[8]....
        /*00e0*/ 	.word	0xffffffff


	//   ....[9]....
        /*00e4*/ 	.word	0xffffffff


	//   ....[10]....
        /*00e8*/ 	.word	0xffffffff


	//   ....[11]....
        /*00ec*/ 	.word	0xffffffff


	//   ....[12]....
        /*00f0*/ 	.word	0xffffffff


	//   ....[13]....
        /*00f4*/ 	.word	0xffffffff


	//   ....[14]....
        /*00f8*/ 	.word	0xffffffff


	//   ....[15]....
        /*00fc*/ 	.word	0xffffffff


	//   ....[16]....
        /*0100*/ 	.word	0xffffffff


	//   ....[17]....
        /*0104*/ 	.word	0xffffffff


	//   ....[18]....
        /*0108*/ 	.word	0xffffffff


	//   ....[19]....
        /*010c*/ 	.word	0xffffffff


	//   ....[20]....
        /*0110*/ 	.word	0xffffffff


	//   ....[21]....
        /*0114*/ 	.word	0xffffffff


	//   ....[22]....
        /*0118*/ 	.word	0xffffffff


	//   ....[23]....
        /*011c*/ 	.word	0xffffffff


	//   ....[24]....
        /*0120*/ 	.word	0xffffffff


	//   ....[25]....
        /*0124*/ 	.word	0xffffffff


	//   ....[26]....
        /*0128*/ 	.word	0xffffffff


	//   ....[27]....
        /*012c*/ 	.word	0xffffffff


	//   ....[28]....
        /*0130*/ 	.word	0xffffffff


	//   ....[29]....
        /*0134*/ 	.word	0xffffffff


	//   ....[30]....
        /*0138*/ 	.word	0xffffffff


	//   ....[31]....
        /*013c*/ 	.word	0xffffffff


	//   ....[32]....
        /*0140*/ 	.word	0xffffffff


	//   ....[33]....
        /*0144*/ 	.word	0xffffffff


	//   ....[34]....
        /*0148*/ 	.word	0xffffffff


	//   ....[35]....
        /*014c*/ 	.word	0xffffffff


	//   ....[36]....
        /*0150*/ 	.word	0xffffffff


	//   ....[37]....
        /*0154*/ 	.word	0xffffffff


	//   ....[38]....
        /*0158*/ 	.word	0xffffffff


	//   ....[39]....
        /*015c*/ 	.word	0xffffffff


	//   ....[40]....
        /*0160*/ 	.word	0xffffffff


	//   ....[41]....
        /*0164*/ 	.word	0xffffffff


	//   ....[42]....
        /*0168*/ 	.word	0xffffffff


	//   ....[43]....
        /*016c*/ 	.word	0xffffffff


	//   ....[44]....
        /*0170*/ 	.word	0xffffffff


	//   ....[45]....
        /*0174*/ 	.word	0xffffffff


	//   ....[46]....
        /*0178*/ 	.word	0xffffffff


	//   ....[47]....
        /*017c*/ 	.word	0xffffffff


	//   ....[48]....
        /*0180*/ 	.word	0xffffffff


	//   ....[49]....
        /*0184*/ 	.word	0xffffffff


	//   ....[50]....
        /*0188*/ 	.word	0xffffffff


	//   ....[51]....
        /*018c*/ 	.word	0xffffffff


	//   ....[52]....
        /*0190*/ 	.word	0xffffffff


	//   ....[53]....
        /*0194*/ 	.word	0xffffffff


	//   ....[54]....
        /*0198*/ 	.word	0xffffffff


	//   ....[55]....
        /*019c*/ 	.word	0xffffffff


	//   ....[56]....
        /*01a0*/ 	.word	0xffffffff


	//   ....[57]....
        /*01a4*/ 	.word	0xffffffff


	//   ....[58]....
        /*01a8*/ 	.word	0xffffffff


	//   ....[59]....
        /*01ac*/ 	.word	0xffffffff


	//   ....[60]....
        /*01b0*/ 	.word	0xffffffff


	//   ....[61]....
        /*01b4*/ 	.word	0xffffffff


	//   ....[62]....
        /*01b8*/ 	.word	0xffffffff


	//   ....[63]....
        /*01bc*/ 	.word	0xffffffff


	//   ....[64]....
        /*01c0*/ 	.word	0xffffffff


	//   ....[65]....
        /*01c4*/ 	.word	0xffffffff


	//   ....[66]....
        /*01c8*/ 	.word	0xffffffff


	//   ....[67]....
        /*01cc*/ 	.word	0xffffffff


	//   ....[68]....
        /*01d0*/ 	.word	0xffffffff


	//   ....[69]....
        /*01d4*/ 	.word	0xffffffff


	//   ....[70]....
        /*01d8*/ 	.word	0xffffffff


	//   ....[71]....
        /*01dc*/ 	.word	0xffffffff


	//   ....[72]....
        /*01e0*/ 	.word	0xffffffff


	//   ....[73]....
        /*01e4*/ 	.word	0xffffffff


	//   ....[74]....
        /*01e8*/ 	.word	0xffffffff


	//   ....[75]....
        /*01ec*/ 	.word	0xffffffff


	//   ....[76]....
        /*01f0*/ 	.word	0xffffffff


	//   ....[77]....
        /*01f4*/ 	.word	0xffffffff


	//   ....[78]....
        /*01f8*/ 	.word	0xffffffff


	//   ....[79]....
        /*01fc*/ 	.word	0xffffffff


	//   ....[80]....
        /*0200*/ 	.word	0xffffffff


	//   ....[81]....
        /*0204*/ 	.word	0xffffffff


	//   ....[82]....
        /*0208*/ 	.word	0xffffffff


	//   ....[83]....
        /*020c*/ 	.word	0xffffffff


	//   ....[84]....
        /*0210*/ 	.word	0xffffffff


	//   ....[85]....
        /*0214*/ 	.word	0xffffffff


	//   ....[86]....
        /*0218*/ 	.word	0xffffffff


	//   ....[87]....
        /*021c*/ 	.word	0xffffffff


	//   ....[88]....
        /*0220*/ 	.word	0xffffffff


	//   ....[89]....
        /*0224*/ 	.word	0xffffffff


	//   ....[90]....
        /*0228*/ 	.word	0xffffffff


	//   ....[91]....
        /*022c*/ 	.word	0xffffffff


	//   ....[92]....
        /*0230*/ 	.word	0xffffffff


	//   ....[93]....
        /*0234*/ 	.word	0xffffffff


	//   ....[94]....
        /*0238*/ 	.word	0xffffffff


	//   ....[95]....
        /*023c*/ 	.word	0xffffffff


	//   ....[96]....
        /*0240*/ 	.word	0xffffffff


	//   ....[97]....
        /*0244*/ 	.word	0xffffffff


	//   ....[98]....
        /*0248*/ 	.word	0xffffffff


	//   ....[99]....
        /*024c*/ 	.word	0xffffffff


	//   ....[100]....
        /*0250*/ 	.word	0xffffffff


	//   ....[101]....
        /*0254*/ 	.word	0xffffffff


	//   ....[102]....
        /*0258*/ 	.word	0xffffffff


	//   ....[103]....
        /*025c*/ 	.word	0xffffffff


	//   ....[104]....
        /*0260*/ 	.word	0xffffffff


	//   ....[105]....
        /*0264*/ 	.word	0xffffffff


	//   ....[106]....
        /*0268*/ 	.word	0xffffffff


	//   ....[107]....
        /*026c*/ 	.word	0xffffffff


	//   ....[108]....
        /*0270*/ 	.word	0xffffffff


	//   ....[109]....
        /*0274*/ 	.word	0xffffffff


	//   ....[110]....
        /*0278*/ 	.word	0xffffffff


	//   ....[111]....
        /*027c*/ 	.word	0xffffffff


	//   ....[112]....
        /*0280*/ 	.word	0xffffffff


	//   ....[113]....
        /*0284*/ 	.word	0xffffffff


	//   ....[114]....
        /*0288*/ 	.word	0xffffffff


	//   ....[115]....
        /*028c*/ 	.word	0xffffffff


	//   ....[116]....
        /*0290*/ 	.word	0xffffffff


	//   ....[117]....
        /*0294*/ 	.word	0xffffffff


	//   ....[118]....
        /*0298*/ 	.word	0xffffffff


	//   ....[119]....
        /*029c*/ 	.word	0xffffffff


	//   ....[120]....
        /*02a0*/ 	.word	0xffffffff


	//   ....[121]....
        /*02a4*/ 	.word	0xffffffff


	//   ....[122]....
        /*02a8*/ 	.word	0xffffffff


	//   ....[123]....
        /*02ac*/ 	.word	0xffffffff


	//   ....[124]....
        /*02b0*/ 	.word	0xffffffff


	//   ....[125]....
        /*02b4*/ 	.word	0xffffffff


	//   ....[126]....
        /*02b8*/ 	.word	0xffffffff


	//   ....[127]....
        /*02bc*/ 	.word	0xffffffff


	//   ....[128]....
        /*02c0*/ 	.word	0xffffffff


	//   ....[129]....
        /*02c4*/ 	.word	0xffffffff


	//   ....[130]....
        /*02c8*/ 	.word	0xffffffff


	//   ....[131]....
        /*02cc*/ 	.word	0xffffffff


	//   ....[132]....
        /*02d0*/ 	.word	0xffffffff


	//   ....[133]....
        /*02d4*/ 	.word	0xffffffff


	//   ....[134]....
        /*02d8*/ 	.word	0xffffffff


	//   ....[135]....
        /*02dc*/ 	.word	0xffffffff


	//   ....[136]....
        /*02e0*/ 	.word	0xffffffff


	//   ....[137]....
        /*02e4*/ 	.word	0xffffffff


	//   ....[138]....
        /*02e8*/ 	.word	0xffffffff


	//   ....[139]....
        /*02ec*/ 	.word	0xffffffff


	//   ....[140]....
        /*02f0*/ 	.word	0xffffffff


	//   ....[141]....
        /*02f4*/ 	.word	0xffffffff


	//   ....[142]....
        /*02f8*/ 	.word	0xffffffff


	//   ....[143]....
        /*02fc*/ 	.word	0xffffffff


	//   ....[144]....
        /*0300*/ 	.word	0xffffffff


	//   ....[145]....
        /*0304*/ 	.word	0xffffffff


	//   ....[146]....
        /*0308*/ 	.word	0xffffffff


	//   ....[147]....
        /*030c*/ 	.word	0xffffffff


	//   ....[148]....
        /*0310*/ 	.word	0xffffffff


	//   ....[149]....
        /*0314*/ 	.word	0xffffffff


	//   ....[150]....
        /*0318*/ 	.word	0xffffffff


	//   ....[151]....
        /*031c*/ 	.word	0xffffffff


	//   ....[152]....
        /*0320*/ 	.word	0xffffffff


	//   ....[153]....
        /*0324*/ 	.word	0xffffffff


	//   ....[154]....
        /*0328*/ 	.word	0xffffffff


	//----- nvinfo : EIATTR_COOP_GROUP_INSTR_OFFSETS
	.align		4
.L_1609:
        /*032c*/ 	.byte	0x04, 0x28
        /*032e*/ 	.short	(.L_1611 - .L_1610)


	//   ....[0]....
.L_1610:
        /*0330*/ 	.word	0x000013f0


	//   ....[1]....
        /*0334*/ 	.word	0x000018f0


	//   ....[2]....
        /*0338*/ 	.word	0x00002200


	//   ....[3]....
        /*033c*/ 	.word	0x00002610


	//   ....[4]....
        /*0340*/ 	.word	0x00002ca0


	//   ....[5]....
        /*0344*/ 	.word	0x00003530


	//   ....[6]....
        /*0348*/ 	.word	0x00003f50


	//   ....[7]....
        /*034c*/ 	.word	0x000058e0


	//   ....[8]....
        /*0350*/ 	.word	0x00007890


	//   ....[9]....
        /*0354*/ 	.word	0x000081e0


	//   ....[10]....
        /*0358*/ 	.word	0x00008200


	//   ....[11]....
        /*035c*/ 	.word	0x00008220


	//   ....[12]....
        /*0360*/ 	.word	0x00008230


	//   ....[13]....
        /*0364*/ 	.word	0x000082a0


	//   ....[14]....
        /*0368*/ 	.word	0x00008310


	//   ....[15]....
        /*036c*/ 	.word	0x00008320


	//   ....[16]....
        /*0370*/ 	.word	0x000083a0


	//   ....[17]....
        /*0374*/ 	.word	0x000083e0


	//   ....[18]....
        /*0378*/ 	.word	0x00008410


	//   ....[19]....
        /*037c*/ 	.word	0x00008420


	//   ....[20]....
        /*0380*/ 	.word	0x00008480


	//   ....[21]....
        /*0384*/ 	.word	0x000084e0


	//   ....[22]....
        /*0388*/ 	.word	0x00008510


	//   ....[23]....
        /*038c*/ 	.word	0x00008570


	//   ....[24]....
        /*0390*/ 	.word	0x00008590


	//   ....[25]....
        /*0394*/ 	.word	0x000085a0


	//   ....[26]....
        /*0398*/ 	.word	0x00008600


	//   ....[27]....
        /*039c*/ 	.word	0x00008610


	//   ....[28]....
        /*03a0*/ 	.word	0x00008620


	//   ....[29]....
        /*03a4*/ 	.word	0x00008770


	//   ....[30]....
        /*03a8*/ 	.word	0x000087d0


	//   ....[31]....
        /*03ac*/ 	.word	0x00008830


	//   ....[32]....
        /*03b0*/ 	.word	0x00008890


	//   ....[33]....
        /*03b4*/ 	.word	0x000088b0


	//   ....[34]....
        /*03b8*/ 	.word	0x000088c0


	//   ....[35]....
        /*03bc*/ 	.word	0x000088d0


	//   ....[36]....
        /*03c0*/ 	.word	0x000088e0


	//   ....[37]....
        /*03c4*/ 	.word	0x000088f0


	//   ....[38]....
        /*03c8*/ 	.word	0x00008900


	//   ....[39]....
        /*03cc*/ 	.word	0x00008910


	//   ....[40]....
        /*03d0*/ 	.word	0x00008920


	//   ....[41]....
        /*03d4*/ 	.word	0x00009f50


	//   ....[42]....
        /*03d8*/ 	.word	0x00009f70


	//   ....[43]....
        /*03dc*/ 	.word	0x00009f80


	//   ....[44]....
        /*03e0*/ 	.word	0x00009f90


	//   ....[45]....
        /*03e4*/ 	.word	0x0000a0a0


	//   ....[46]....
        /*03e8*/ 	.word	0x0000a0b0


	//   ....[47]....
        /*03ec*/ 	.word	0x0000a0c0


	//   ....[48]....
        /*03f0*/ 	.word	0x0000a0d0


	//   ....[49]....
        /*03f4*/ 	.word	0x0000a1e0


	//   ....[50]....
        /*03f8*/ 	.word	0x0000a200


	//   ....[51]....
        /*03fc*/ 	.word	0x0000a210


	//   ....[52]....
        /*0400*/ 	.word	0x0000a220


	//   ....[53]....
        /*0404*/ 	.word	0x0000a330


	//   ....[54]....
        /*0408*/ 	.word	0x0000a340


	//   ....[55]....
        /*040c*/ 	.word	0x0000a350


	//   ....[56]....
        /*0410*/ 	.word	0x0000a360


	//   ....[57]....
        /*0414*/ 	.word	0x0000a470


	//   ....[58]....
        /*0418*/ 	.word	0x0000a490


	//   ....[59]....
        /*041c*/ 	.word	0x0000a4a0


	//   ....[60]....
        /*0420*/ 	.word	0x0000a4b0


	//   ....[61]....
        /*0424*/ 	.word	0x0000a5b0


	//   ....[62]....
        /*0428*/ 	.word	0x0000a5c0


	//   ....[63]....
        /*042c*/ 	.word	0x0000a5d0


	//   ....[64]....
        /*0430*/ 	.word	0x0000a5e0


	//   ....[65]....
        /*0434*/ 	.word	0x0000a5f0


	//   ....[66]....
        /*0438*/ 	.word	0x0000a600


	//   ....[67]....
        /*043c*/ 	.word	0x0000a610


	//   ....[68]....
        /*0440*/ 	.word	0x0000a640


	//   ....[69]....
        /*0444*/ 	.word	0x0000a670


	//   ....[70]....
        /*0448*/ 	.word	0x0000a6a0


	//   ....[71]....
        /*044c*/ 	.word	0x0000a6b0


	//   ....[72]....
        /*0450*/ 	.word	0x0000a6c0


	//   ....[73]....
        /*0454*/ 	.word	0x0000e9c0


	//   ....[74]....
        /*0458*/ 	.word	0x0000ea00


	//   ....[75]....
        /*045c*/ 	.word	0x0000eaf0


	//   ....[76]....
        /*0460*/ 	.word	0x0000eb20


	//   ....[77]....
        /*0464*/ 	.word	0x0000ec00


	//   ....[78]....
        /*0468*/ 	.word	0x0000ec30


	//   ....[79]....
        /*046c*/ 	.word	0x0000eca0


	//   ....[80]....
        /*0470*/ 	.word	0x0000ecc0


	//   ....[81]....
        /*0474*/ 	.word	0x0000ecf0


	//   ....[82]....
        /*0478*/ 	.word	0x0000ed10


	//   ....[83]....
        /*047c*/ 	.word	0x0000f110


	//   ....[84]....
        /*0480*/ 	.word	0x0000fa40


	//   ....[85]....
        /*0484*/ 	.word	0x00010290


	//   ....[86]....
        /*0488*/ 	.word	0x000102b0


	//   ....[87]....
        /*048c*/ 	.word	0x000102d0


	//   ....[88]....
        /*0490*/ 	.word	0x000102f0


	//   ....[89]....
        /*0494*/ 	.word	0x00010310


	//   ....[90]....
        /*0498*/ 	.word	0x000104a0


	//   ....[91]....
        /*049c*/ 	.word	0x000104c0


	//   ....[92]....
        /*04a0*/ 	.word	0x000104e0


	//   ....[93]....
        /*04a4*/ 	.word	0x00010500


	//   ....[94]....
        /*04a8*/ 	.word	0x00010520


	//   ....[95]....
        /*04ac*/ 	.word	0x00010830


	//   ....[96]....
        /*04b0*/ 	.word	0x000108b0


	//   ....[97]....
        /*04b4*/ 	.word	0x00010920


	//   ....[98]....
        /*04b8*/ 	.word	0x00010990


	//   ....[99]....
        /*04bc*/ 	.word	0x00010ae0


	//   ....[100]....
        /*04c0*/ 	.word	0x00010b50


	//   ....[101]....
        /*04c4*/ 	.word	0x00010bc0


	//   ....[102]....
        /*04c8*/ 	.word	0x00010c30


	//   ....[103]....
        /*04cc*/ 	.word	0x00010d60


	//   ....[104]....
        /*04d0*/ 	.word	0x00010dd0


	//   ....[105]....
        /*04d4*/ 	.word	0x00010e40


	//   ....[106]....
        /*04d8*/ 	.word	0x00010eb0


	//   ....[107]....
        /*04dc*/ 	.word	0x00010fd0


	//   ....[108]....
        /*04e0*/ 	.word	0x00011040


	//   ....[109]....
        /*04e4*/ 	.word	0x000110b0


	//   ....[110]....
        /*04e8*/ 	.word	0x00011120


	//   ....[111]....
        /*04ec*/ 	.word	0x00011260


	//   ....[112]....
        /*04f0*/ 	.word	0x000112d0


	//   ....[113]....
        /*04f4*/ 	.word	0x00011340


	//   ....[114]....
        /*04f8*/ 	.word	0x000113b0


	//   ....[115]....
        /*04fc*/ 	.word	0x00011420


	//   ....[116]....
        /*0500*/ 	.word	0x00011490


	//   ....[117]....
        /*0504*/ 	.word	0x00011500


	//   ....[118]....
        /*0508*/ 	.word	0x00011570


	//   ....[119]....
        /*050c*/ 	.word	0x000115d0


	//   ....[120]....
        /*0510*/ 	.word	0x00011630


	//   ....[121]....
        /*0514*/ 	.word	0x00011690


	//   ....[122]....
        /*0518*/ 	.word	0x000116f0


	//   ....[123]....
        /*051c*/ 	.word	0x00011770


	//   ....[124]....
        /*0520*/ 	.word	0x000117f0


	//   ....[125]....
        /*0524*/ 	.word	0x00011860


	//   ....[126]....
        /*0528*/ 	.word	0x000118d0


	//   ....[127]....
        /*052c*/ 	.word	0x00011940


	//   ....[128]....
        /*0530*/ 	.word	0x000119b0


	//   ....[129]....
        /*0534*/ 	.word	0x00011a20


	//   ....[130]....
        /*0538*/ 	.word	0x00011a90


	//   ....[131]....
        /*053c*/ 	.word	0x00011b00


	//   ....[132]....
        /*0540*/ 	.word	0x00011b80


	//   ....[133]....
        /*0544*/ 	.word	0x00011bf0


	//   ....[134]....
        /*0548*/ 	.word	0x00011c60


	//   ....[135]....
        /*054c*/ 	.word	0x00011cd0


	//   ....[136]....
        /*0550*/ 	.word	0x00011d40


	//   ....[137]....
        /*0554*/ 	.word	0x00011db0


	//   ....[138]....
        /*0558*/ 	.word	0x00011e20


	//   ....[139]....
        /*055c*/ 	.word	0x00011e90


	//   ....[140]....
        /*0560*/ 	.word	0x00011f10


	//   ....[141]....
        /*0564*/ 	.word	0x00011f80


	//   ....[142]....
        /*0568*/ 	.word	0x00011ff0


	//   ....[143]....
        /*056c*/ 	.word	0x00012050


	//   ....[144]....
        /*0570*/ 	.word	0x000120b0


	//   ....[145]....
        /*0574*/ 	.word	0x00012110


	//   ....[146]....
        /*0578*/ 	.word	0x00012170


	//   ....[147]....
        /*057c*/ 	.word	0x00012200


	//   ....[148]....
        /*0580*/ 	.word	0x00012270


	//   ....[149]....
        /*0584*/ 	.word	0x000122e0


	//   ....[150]....
        /*0588*/ 	.word	0x00012350


	//   ....[151]....
        /*058c*/ 	.word	0x00012420


	//   ....[152]....
        /*0590*/ 	.word	0x00012480


	//   ....[153]....
        /*0594*/ 	.word	0x000124e0


	//   ....[154]....
        /*0598*/ 	.word	0x00012540


	//----- nvinfo : EIATTR_EXIT_INSTR_OFFSETS
	.align		4
.L_1611:
        /*059c*/ 	.byte	0x04, 0x1c
        /*059e*/ 	.short	(.L_1613 - .L_1612)


	//   ....[0]....
.L_1612:
        /*05a0*/ 	.word	0x00010650


	//   ....[1]....
        /*05a4*/ 	.word	0x000107d0


	//----- nvinfo : EIATTR_MAX_THREADS
	.align		4
.L_1613:
        /*05a8*/ 	.byte	0x04, 0x05
        /*05aa*/ 	.short	(.L_1615 - .L_1614)
.L_1614:
        /*05ac*/ 	.word	0x00000080
        /*05b0*/ 	.word	0x00000001
        /*05b4*/ 	.word	0x00000001


	//----- nvinfo : EIATTR_CRS_STACK_SIZE
	.align		4
.L_1615:
        /*05b8*/ 	.byte	0x04, 0x1e
        /*05ba*/ 	.short	(.L_1617 - .L_1616)
.L_1616:
        /*05bc*/ 	.word	0x00000000
.L_1617:


//--------------------- .nv.info._Z25selective_scan_bwd_kernelI32Selective_Scan_bwd_kernel_traitsILi128ELi16ELb0ELb1ELb1ELb1ELb0EfN3c107complexIfEEEEv12SSMParamsBwd --------------------------
	.section	.nv.info._Z25selective_scan_bwd_kernelI32Selective_Scan_bwd_kernel_traitsILi128ELi16ELb0ELb1ELb1ELb1ELb0EfN3c107complexIfEEEEv12SSMParamsBwd,"",@"SHT_CUDA_INFO"
	.sectionflags	@""
	.align	4


	//----- nvinfo : EIATTR_CUDA_API_VERSION
	.align		4
        /*0000*/ 	.byte	0x04, 0x37
        /*0002*/ 	.short	(.L_1619 - .L_1618)
.L_1618:
        /*0004*/ 	.word	0x00000082


	//----- nvinfo : EIATTR_SW2861232_WAR
	.align		4
.L_1619:
        /*0008*/ 	.byte	0x01, 0x35
	.zero		2


	//----- nvinfo : EIATTR_PARAM_CBANK
	.align		4
        /*000c*/ 	.byte	0x04, 0x0a
        /*000e*/ 	.short	(.L_1621 - .L_1620)
	.align		4
.L_1620:
        /*0010*/ 	.word	index@(.nv.constant0._Z25selective_scan_bwd_kernelI32Selective_Scan_bwd_kernel_traitsILi128ELi16ELb0ELb1ELb1ELb1ELb0EfN3c107complexIfEEEEv12SSMParamsBwd)
        /*0014*/ 	.short	0x0160
        /*0016*/ 	.short	0x01f0


	//----- nvinfo : EIATTR_CBANK_PARAM_SIZE
	.align		4
.L_1621:
        /*0018*/ 	.byte	0x03, 0x19
        /*001a*/ 	.short	0x01f0


	//----- nvinfo : EIATTR_KPARAM_INFO
	.align		4
        /*001c*/ 	.byte	0x04, 0x17
        /*001e*/ 	.short	(.L_1623 - .L_1622)
.L_1622:
        /*0020*/ 	.word	0x00000000
        /*0024*/ 	.short	0x0000
        /*0026*/ 	.short	0x0000
        /*0028*/ 	.byte	0x00, 0xf0, 0xc1, 0x07


	//----- nvinfo : EIATTR_MAXREG_COUNT
	.align		4
.L_1623:
        /*002c*/ 	.byte	0x03, 0x1b
        /*002e*/ 	.short	0x00ff


	//----- nvinfo : EIATTR_NUM_BARRIERS
	.align		4
        /*0030*/ 	.byte	0x02, 0x4c
        /*0032*/ 	.byte	0x01
	.zero		1


	//----- nvinfo : EIATTR_ANNOTATIONS
	.align		4
        /*0034*/ 	.byte	0x04, 0x55
        /*0036*/ 	.short	(.L_1625 - .L_1624)


	//   ....[0]....
.L_1624:
        /* <DEDUP_REMOVED lines=12> */


	//----- nvinfo : EIATTR_MERCURY_ISA_VERSION
	.align		4
.L_1625:
        /*00e0*/ 	.byte	0x03, 0x5f
        /*00e2*/ 	.short	0x0000


	//----- nvinfo : EIATTR_COOP_GROUP_MASK_REGIDS
	.align		4
        /*00e4*/ 	.byte	0x04, 0x29
        /*00e6*/ 	.short	(.L_1627 - .L_1626)


	//   ....[0]....
.L_1626:
        /*00e8*/ 	.word	0xffffffff


	//   ....[1]....
        /*00ec*/ 	.word	0xffffffff


	//   ....[2]....
        /*00f0*/ 	.word	0xffffffff


	//   ....[3]....
        /*00f4*/ 	.word	0xffffffff


	//   ....[4]....
        /*00f8*/ 	.word	0xffffffff


	//   ....[5]....
        /*00fc*/ 	.word	0xffffffff


	//   ....[6]....
        /*0100*/ 	.word	0xffffffff


	//   ....[7]....
        /*0104*/ 	.word	0xffffffff


	//   ....[8]....
        /*0108*/ 	.word	0xffffffff


	//   ....[9]....
        /*010c*/ 	.word	0xffffffff


	//   ....[10]....
        /*0110*/ 	.word	0xffffffff


	//   ....[11]....
        /*0114*/ 	.word	0xffffffff


	//   ....[12]....
        /*0118*/ 	.word	0xffffffff


	//   ....[13]....
        /*011c*/ 	.word	0xffffffff


	//   ....[14]....
        /*0120*/ 	.word	0xffffffff


	//   ....[15]....
        /*0124*/ 	.word	0xffffffff


	//   ....[16]....
        /*0128*/ 	.word	0xffffffff


	//   ....[17]....
        /*012c*/ 	.word	0xffffffff


	//   ....[18]....
        /*0130*/ 	.word	0xffffffff


	//   ....[19]....
        /*0134*/ 	.word	0xffffffff


	//   ....[20]....
        /*0138*/ 	.word	0xffffffff


	//   ....[21]....
        /*013c*/ 	.word	0xffffffff


	//   ....[22]....
        /*0140*/ 	.word	0xffffffff


	//   ....[23]....
        /*0144*/ 	.word	0xffffffff


	//   ....[24]....
        /*0148*/ 	.word	0xffffffff


	//   ....[25]....
        /*014c*/ 	.word	0xffffffff


	//   ....[26]....
        /*0150*/ 	.word	0xffffffff


	//   ....[27]....
        /*0154*/ 	.word	0xffffffff


	//   ....[28]....
        /*0158*/ 	.word	0xffffffff


	//   ....[29]....
        /*015c*/ 	.word	0xffffffff


	//   ....[30]....
        /*0160*/ 	.word	0xffffffff


	//   ....[31]....
        /*0164*/ 	.word	0xffffffff


	//   ....[32]....
        /*0168*/ 	.word	0xffffffff


	//   ....[33]....
        /*016c*/ 	.word	0xffffffff


	//   ....[34]....
        /*0170*/ 	.word	0xffffffff


	//   ....[35]....
        /*0174*/ 	.word	0xffffffff


	//   ....[36]....
        /*0178*/ 	.word	0xffffffff


	//   ....[37]....
        /*017c*/ 	.word	0xffffffff


	//   ....[38]....
        /*0180*/ 	.word	0xffffffff


	//   ....[39]....
        /*0184*/ 	.word	0xffffffff


	//   ....[40]....
        /*0188*/ 	.word	0xffffffff


	//   ....[41]....
        /*018c*/ 	.word	0xffffffff


	//   ....[42]....
        /*0190*/ 	.word	0xffffffff


	//   ....[43]....
        /*0194*/ 	.word	0xffffffff


	//   ....[44]....
        /*0198*/ 	.word	0xffffffff


	//   ....[45]....
        /*019c*/ 	.word	0xffffffff


	//   ....[46]....
        /*01a0*/ 	.word	0xffffffff


	//   ....[47]....
        /*01a4*/ 	.word	0xffffffff


	//   ....[48]....
        /*01a8*/ 	.word	0xffffffff


	//   ....[49]....
        /*01ac*/ 	.word	0xffffffff


	//   ....[50]....
        /*01b0*/ 	.word	0xffffffff


	//   ....[51]....
        /*01b4*/ 	.word	0xffffffff


	//   ....[52]....
        /*01b8*/ 	.word	0xffffffff


	//   ....[53]....
        /*01bc*/ 	.word	0xffffffff


	//   ....[54]....
        /*01c0*/ 	.word	0xffffffff


	//   ....[55]....
        /*01c4*/ 	.word	0xffffffff


	//   ....[56]....
        /*01c8*/ 	.word	0xffffffff


	//   ....[57]....
        /*01cc*/ 	.word	0xffffffff


	//   ....[58]....
        /*01d0*/ 	.word	0xffffffff


	//   ....[59]....
        /*01d4*/ 	.word	0xffffffff


	//   ....[60]....
        /*01d8*/ 	.word	0xffffffff


	//   ....[61]....
        /*01dc*/ 	.word	0xffffffff


	//   ....[62]....
        /*01e0*/ 	.word	0xffffffff


	//   ....[63]....
        /*01e4*/ 	.word	0xffffffff


	//   ....[64]....
        /*01e8*/ 	.word	0xffffffff


	//   ....[65]....
        /*01ec*/ 	.word	0xffffffff


	//   ....[66]....
        /*01f0*/ 	.word	0xffffffff


	//   ....[67]....
        /*01f4*/ 	.word	0xffffffff


	//   ....[68]....
        /*01f8*/ 	.word	0xffffffff


	//   ....[69]....
        /*01fc*/ 	.word	0xffffffff


	//   ....[70]....
        /*0200*/ 	.word	0xffffffff


	//   ....[71]....
        /*0204*/ 	.word	0xffffffff


	//   ....[72]....
        /*0208*/ 	.word	0xffffffff


	//   ....[73]....
        /*020c*/ 	.word	0xffffffff


	//   ....[74]....
        /*0210*/ 	.word	0xffffffff


	//   ....[75]....
        /*0214*/ 	.word	0xffffffff


	//   ....[76]....
        /*0218*/ 	.word	0xffffffff


	//   ....[77]....
        /*021c*/ 	.word	0xffffffff


	//   ....[78]....
        /*0220*/ 	.word	0xffffffff


	//   ....[79]....
        /*0224*/ 	.word	0xffffffff


	//   ....[80]....
        /*0228*/ 	.word	0xffffffff


	//   ....[81]....
        /*022c*/ 	.word	0xffffffff


	//   ....[82]....
        /*0230*/ 	.word	0xffffffff


	//   ....[83]....
        /*0234*/ 	.word	0xffffffff


	//   ....[84]....
        /*0238*/ 	.word	0xffffffff


	//   ....[85]....
        /*023c*/ 	.word	0xffffffff


	//   ....[86]....
        /*0240*/ 	.word	0xffffffff


	//   ....[87]....
        /*0244*/ 	.word	0xffffffff


	//   ....[88]....
        /*0248*/ 	.word	0xffffffff


	//   ....[89]....
        /*024c*/ 	.word	0xffffffff


	//   ....[90]....
        /*0250*/ 	.word	0xffffffff


	//   ....[91]....
        /*0254*/ 	.word	0xffffffff


	//   ....[92]....
        /*0258*/ 	.word	0xffffffff


	//   ....[93]....
        /*025c*/ 	.word	0xffffffff


	//   ....[94]....
        /*0260*/ 	.word	0xffffffff


	//   ....[95]....
        /*0264*/ 	.word	0xffffffff


	//   ....[96]....
        /*0268*/ 	.word	0xffffffff


	//   ....[97]....
        /*026c*/ 	.word	0xffffffff


	//   ....[98]....
        /*0270*/ 	.word	0xffffffff


	//   ....[99]....
        /*0274*/ 	.word	0xffffffff


	//   ....[100]....
        /*0278*/ 	.word	0xffffffff


	//   ....[101]....
        /*027c*/ 	.word	0xffffffff


	//   ....[102]....
        /*0280*/ 	.word	0xffffffff


	//   ....[103]....
        /*0284*/ 	.word	0xffffffff


	//   ....[104]....
        /*0288*/ 	.word	0xffffffff


	//   ....[105]....
        /*028c*/ 	.word	0xffffffff


	//   ....[106]....
        /*0290*/ 	.word	0xffffffff


	//   ....[107]....
        /*0294*/ 	.word	0xffffffff


	//   ....[108]....
        /*0298*/ 	.word	0xffffffff


	//   ....[109]....
        /*029c*/ 	.word	0xffffffff


	//   ....[110]....
        /*02a0*/ 	.word	0xffffffff


	//   ....[111]....
        /*02a4*/ 	.word	0xffffffff


	//   ....[112]....
        /*02a8*/ 	.word	0xffffffff


	//   ....[113]....
        /*02ac*/ 	.word	0xffffffff


	//   ....[114]....
        /*02b0*/ 	.word	0xffffffff


	//   ....[115]....
        /*02b4*/ 	.word	0xffffffff


	//   ....[116]....
        /*02b8*/ 	.word	0xffffffff


	//   ....[117]....
        /*02bc*/ 	.word	0xffffffff


	//   ....[118]....
        /*02c0*/ 	.word	0xffffffff


	//   ....[119]....
        /*02c4*/ 	.word	0xffffffff


	//   ....[120]....
        /*02c8*/ 	.word	0xffffffff


	//   ....[121]....
        /*02cc*/ 	.word	0xffffffff


	//   ....[122]....
        /*02d0*/ 	.word	0xffffffff


	//   ....[123]....
        /*02d4*/ 	.word	0xffffffff


	//   ....[124]....
        /*02d8*/ 	.word	0xffffffff


	//   ....[125]....
        /*02dc*/ 	.word	0xffffffff


	//   ....[126]....
        /*02e0*/ 	.word	0xffffffff


	//   ....[127]....
        /*02e4*/ 	.word	0xffffffff


	//   ....[128]....
        /*02e8*/ 	.word	0xffffffff


	//   ....[129]....
        /*02ec*/ 	.word	0xffffffff


	//   ....[130]....
        /*02f0*/ 	.word	0xffffffff


	//   ....[131]....
        /*02f4*/ 	.word	0xffffffff


	//   ....[132]....
        /*02f8*/ 	.word	0xffffffff


	//   ....[133]....
        /*02fc*/ 	.word	0xffffffff


	//   ....[134]....
        /*0300*/ 	.word	0xffffffff


	//   ....[135]....
        /*0304*/ 	.word	0xffffffff


	//   ....[136]....
        /*0308*/ 	.word	0xffffffff


	//   ....[137]....
        /*030c*/ 	.word	0xffffffff


	//   ....[138]....
        /*0310*/ 	.word	0xffffffff


	//   ....[139]....
        /*0314*/ 	.word	0xffffffff


	//   ....[140]....
        /*0318*/ 	.word	0xffffffff


	//   ....[141]....
        /*031c*/ 	.word	0xffffffff


	//   ....[142]....
        /*0320*/ 	.word	0xffffffff


	//   ....[143]....
        /*0324*/ 	.word	0xffffffff


	//   ....[144]....
        /*0328*/ 	.word	0xffffffff


	//   ....[145]....
        /*032c*/ 	.word	0xffffffff


	//   ....[146]....
        /*0330*/ 	.word	0xffffffff


	//   ....[147]....
        /*0334*/ 	.word	0xffffffff


	//   ....[148]....
        /*0338*/ 	.word	0xffffffff


	//   ....[149]....
        /*033c*/ 	.word	0xffffffff


	//   ....[150]....
        /*0340*/ 	.word	0xffffffff


	//   ....[151]....
        /*0344*/ 	.word	0xffffffff


	//----- nvinfo : EIATTR_COOP_GROUP_INSTR_OFFSETS
	.align		4
.L_1627:
        /*0348*/ 	.byte	0x04, 0x28
        /*034a*/ 	.short	(.L_1629 - .L_1628)


	//   ....[0]....
.L_1628:
        /*034c*/ 	.word	0x000012f0


	//   ....[1]....
        /*0350*/ 	.word	0x00001780


	//   ....[2]....
        /*0354*/ 	.word	0x00001d10


	//   ....[3]....
        /*0358*/ 	.word	0x000056e0


	//   ....[4]....
        /*035c*/ 	.word	0x00006550


	//   ....[5]....
        /*0360*/ 	.word	0x00007e40


	//   ....[6]....
        /*0364*/ 	.word	0x00007e60


	//   ....[7]....
        /*0368*/ 	.word	0x00007e80


	//   ....[8]....
        /*036c*/ 	.word	0x00007e90


	//   ....[9]....
        /*0370*/ 	.word	0x00007f50


	//   ....[10]....
        /*0374*/ 	.word	0x00007f70


	//   ....[11]....
        /*0378*/ 	.word	0x00007fd0


	//   ....[12]....
        /*037c*/ 	.word	0x00007ff0


	//   ....[13]....
        /*0380*/ 	.word	0x00008030


	//   ....[14]....
        /*0384*/ 	.word	0x00008060


	//   ....[15]....
        /*0388*/ 	.word	0x000080d0


	//   ....[16]....
        /*038c*/ 	.word	0x000080f0


	//   ....[17]....
        /*0390*/ 	.word	0x00008130


	//   ....[18]....
        /*0394*/ 	.word	0x00008160


	//   ....[19]....
        /*0398*/ 	.word	0x000081d0


	//   ....[20]....
        /*039c*/ 	.word	0x000081f0


	//   ....[21]....
        /*03a0*/ 	.word	0x00008200


	//   ....[22]....
        /*03a4*/ 	.word	0x00008260


	//   ....[23]....
        /*03a8*/ 	.word	0x00008280


	//   ....[24]....
        /*03ac*/ 	.word	0x00008290


	//   ....[25]....
        /*03b0*/ 	.word	0x000083e0


	//   ....[26]....
        /*03b4*/ 	.word	0x00008440


	//   ....[27]....
        /*03b8*/ 	.word	0x000084a0


	//   ....[28]....
        /*03bc*/ 	.word	0x00008500


	//   ....[29]....
        /*03c0*/ 	.word	0x00008520


	//   ....[30]....
        /*03c4*/ 	.word	0x00008530


	//   ....[31]....
        /*03c8*/ 	.word	0x00008540


	//   ....[32]....
        /*03cc*/ 	.word	0x00008550


	//   ....[33]....
        /*03d0*/ 	.word	0x00008560


	//   ....[34]....
        /*03d4*/ 	.word	0x00008570


	//   ....[35]....
        /*03d8*/ 	.word	0x00008580


	//   ....[36]....
        /*03dc*/ 	.word	0x00008590


	//   ....[37]....
        /*03e0*/ 	.word	0x00009b70


	//   ....[38]....
        /*03e4*/ 	.word	0x00009b90


	//   ....[39]....
        /*03e8*/ 	.word	0x00009ba0


	//   ....[40]....
        /*03ec*/ 	.word	0x00009bb0


	//   ....[41]....
        /*03f0*/ 	.word	0x00009cc0


	//   ....[42]....
        /*03f4*/ 	.word	0x00009cd0


	//   ....[43]....
        /*03f8*/ 	.word	0x00009ce0


	//   ....[44]....
        /*03fc*/ 	.word	0x00009cf0


	//   ....[45]....
        /*0400*/ 	.word	0x00009e00


	//   ....[46]....
        /*0404*/ 	.word	0x00009e20


	//   ....[47]....
        /*0408*/ 	.word	0x00009e30


	//   ....[48]....
        /*040c*/ 	.word	0x00009e40


	//   ....[49]....
        /*0410*/ 	.word	0x00009f50


	//   ....[50]....
        /*0414*/ 	.word	0x00009f60


	//   ....[51]....
        /*0418*/ 	.word	0x00009f70


	//   ....[52]....
        /*041c*/ 	.word	0x00009f80


	//   ....[53]....
        /*0420*/ 	.word	0x0000a090


	//   ....[54]....
        /*0424*/ 	.word	0x0000a0b0


	//   ....[55]....
        /*0428*/ 	.word	0x0000a0c0


	//   ....[56]....
        /*042c*/ 	.word	0x0000a0d0


	//   ....[57]....
        /*0430*/ 	.word	0x0000a1d0


	//   ....[58]....
        /*0434*/ 	.word	0x0000a1e0


	//   ....[59]....
        /*0438*/ 	.word	0x0000a1f0


	//   ....[60]....
        /*043c*/ 	.word	0x0000a200


	//   ....[61]....
        /*0440*/ 	.word	0x0000a210


	//   ....[62]....
        /*0444*/ 	.word	0x0000a220


	//   ....[63]....
        /*0448*/ 	.word	0x0000a230


	//   ....[64]....
        /*044c*/ 	.word	0x0000a260


	//   ....[65]....
        /*0450*/ 	.word	0x0000a290


	//   ....[66]....
        /*0454*/ 	.word	0x0000a2c0


	//   ....[67]....
        /*0458*/ 	.word	0x0000a2d0


	//   ....[68]....
        /*045c*/ 	.word	0x0000a2e0


	//   ....[69]....
        /*0460*/ 	.word	0x0000e480


	//   ....[70]....
        /*0464*/ 	.word	0x0000e4c0


	//   ....[71]....
        /*0468*/ 	.word	0x0000e5b0


	//   ....[72]....
        /*046c*/ 	.word	0x0000e5e0


	//   ....[73]....
        /*0470*/ 	.word	0x0000e6c0


	//   ....[74]....
        /*0474*/ 	.word	0x0000e6f0


	//   ....[75]....
        /*0478*/ 	.word	0x0000e7a0


	//   ....[76]....
        /*047c*/ 	.word	0x0000e7c0


	//   ....[77]....
        /*0480*/ 	.word	0x0000e7f0


	//   ....[78]....
        /*0484*/ 	.word	0x0000e810


	//   ....[79]....
        /*0488*/ 	.word	0x0000ef40


	//   ....[80]....
        /*048c*/ 	.word	0x0000f7b0


	//   ....[81]....
        /*0490*/ 	.word	0x000101c0


	//   ....[82]....
        /*0494*/ 	.word	0x00010990


	//   ....[83]....
        /*0498*/ 	.word	0x000109b0


	//   ....[84]....
        /*049c*/ 	.word	0x000109d0


	//   ....[85]....
        /*04a0*/ 	.word	0x000109f0


	//   ....[86]....
        /*04a4*/ 	.word	0x00010a10


	//   ....[87]....
        /*04a8*/ 	.word	0x00010ba0


	//   ....[88]....
        /*04ac*/ 	.word	0x00010bc0


	//   ....[89]....
        /*04b0*/ 	.word	0x00010be0


	//   ....[90]....
        /*04b4*/ 	.word	0x00010c00


	//   ....[91]....
        /*04b8*/ 	.word	0x00010c20


	//   ....[92]....
        /*04bc*/ 	.word	0x00010f30


	//   ....[93]....
        /*04c0*/ 	.word	0x00010fb0


	//   ....[94]....
        /*04c4*/ 	.word	0x00011020


	//   ....[95]....
        /*04c8*/ 	.word	0x00011090


	//   ....[96]....
        /*04cc*/ 	.word	0x000111e0


	//   ....[97]....
        /*04d0*/ 	.word	0x00011250


	//   ....[98]....
        /*04d4*/ 	.word	0x000112c0


	//   ....[99]....
        /*04d8*/ 	.word	0x00011330


	//   ....[100]....
        /*04dc*/ 	.word	0x00011480


	//   ....[101]....
        /*04e0*/ 	.word	0x000114f0


	//   ....[102]....
        /*04e4*/ 	.word	0x00011560


	//   ....[103]....
        /*04e8*/ 	.word	0x000115d0


	//   ....[104]....
        /*04ec*/ 	.word	0x000116f0


	//   ....[105]....
        /*04f0*/ 	.word	0x00011760


	//   ....[106]....
        /*04f4*/ 	.word	0x000117d0


	//   ....[107]....
        /*04f8*/ 	.word	0x00011840


	//   ....[108]....
        /*04fc*/ 	.word	0x00011980


	//   ....[109]....
        /*0500*/ 	.word	0x000119f0


	//   ....[110]....
        /*0504*/ 	.word	0x00011a60


	//   ....[111]....
        /*0508*/ 	.word	0x00011ad0


	//   ....[112]....
        /*050c*/ 	.word	0x00011b50


	//   ....[113]....
        /*0510*/ 	.word	0x00011bc0


	//   ....[114]....
        /*0514*/ 	.word	0x00011c30


	//   ....[115]....
        /*0518*/ 	.word	0x00011ca0


	//   ....[116]....
        /*051c*/ 	.word	0x00011d00


	//   ....[117]....
        /*0520*/ 	.word	0x00011d60


	//   ....[118]....
        /*0524*/ 	.word	0x00011dc0


	//   ....[119]....
        /*0528*/ 	.word	0x00011e20


	//   ....[120]....
        /*052c*/ 	.word	0x00011ea0


	//   ....[121]....
        /*0530*/ 	.word	0x00011f20


	//   ....[122]....
        /*0534*/ 	.word	0x00011f90


	//   ....[123]....
        /*0538*/ 	.word	0x00012000


	//   ....[124]....
        /*053c*/ 	.word	0x00012070


	//   ....[125]....
        /*0540*/ 	.word	0x000120e0


	//   ....[126]....
        /*0544*/ 	.word	0x00012150


	//   ....[127]....
        /*0548*/ 	.word	0x000121c0


	//   ....[128]....
        /*054c*/ 	.word	0x00012230


	//   ....[129]....
        /*0550*/ 	.word	0x000122b0


	//   ....[130]....
        /*0554*/ 	.word	0x00012320


	//   ....[131]....
        /*0558*/ 	.word	0x00012390


	//   ....[132]....
        /*055c*/ 	.word	0x00012400


	//   ....[133]....
        /*0560*/ 	.word	0x00012470


	//   ....[134]....
        /*0564*/ 	.word	0x000124e0


	//   ....[135]....
        /*0568*/ 	.word	0x00012550


	//   ....[136]....
        /*056c*/ 	.word	0x000125c0


	//   ....[137]....
        /*0570*/ 	.word	0x00012640


	//   ....[138]....
        /*0574*/ 	.word	0x000126b0


	//   ....[139]....
        /*0578*/ 	.word	0x00012720


	//   ....[140]....
        /*057c*/ 	.word	0x00012780


	//   ....[141]....
        /*0580*/ 	.word	0x000127e0


	//   ....[142]....
        /*0584*/ 	.word	0x00012840


	//   ....[143]....
        /*0588*/ 	.word	0x000128a0


	//   ....[144]....
        /*058c*/ 	.word	0x00012930


	//   ....[145]....
        /*0590*/ 	.word	0x000129a0


	//   ....[146]....
        /*0594*/ 	.word	0x00012a10


	//   ....[147]....
        /*0598*/ 	.word	0x00012a80


	//   ....[148]....
        /*059c*/ 	.word	0x00012b50


	//   ....[149]....
        /*05a0*/ 	.word	0x00012bb0


	//   ....[150]....
        /*05a4*/ 	.word	0x00012c10


	//   ....[151]....
        /*05a8*/ 	.word	0x00012c70


	//----- nvinfo : EIATTR_EXIT_INSTR_OFFSETS
	.align		4
.L_1629:
        /*05ac*/ 	.byte	0x04, 0x1c
        /*05ae*/ 	.short	(.L_1631 - .L_1630)


	//   ....[0]....
.L_1630:
        /*05b0*/ 	.word	0x00010d50


	//   ....[1]....
        /*05b4*/ 	.word	0x00010ed0


	//----- nvinfo : EIATTR_MAX_THREADS
	.align		4
.L_1631:
        /*05b8*/ 	.byte	0x04, 0x05
        /*05ba*/ 	.short	(.L_1633 - .L_1632)
.L_1632:
        /*05bc*/ 	.word	0x00000080
        /*05c0*/ 	.word	0x00000001
        /*05c4*/ 	.word	0x00000001


	//----- nvinfo : EIATTR_CRS_STACK_SIZE
	.align		4
.L_1633:
        /*05c8*/ 	.byte	0x04, 0x1e
        /*05ca*/ 	.short	(.L_1635 - .L_1634)
.L_1634:
        /*05cc*/ 	.word	0x00000000
.L_1635:


//--------------------- .nv.info._Z25selective_scan_bwd_kernelI32Selective_Scan_bwd_kernel_traitsILi128ELi16ELb0ELb1ELb1ELb1ELb1EfN3c107complexIfEEEEv12SSMParamsBwd --------------------------
	.section	.nv.info._Z25selective_scan_bwd_kernelI32Selective_Scan_bwd_kernel_traitsILi128ELi16ELb0ELb1ELb1ELb1ELb1EfN3c107complexIfEEEEv12SSMParamsBwd,"",@"SHT_CUDA_INFO"
	.sectionflags	@""
	.align	4


	//----- nvinfo : EIATTR_CUDA_API_VERSION
	.align		4
        /*0000*/ 	.byte	0x04, 0x37
        /*0002*/ 	.short	(.L_1637 - .L_1636)
.L_1636:
        /*0004*/ 	.word	0x00000082


	//----- nvinfo : EIATTR_SW2861232_WAR
	.align		4
.L_1637:
        /*0008*/ 	.byte	0x01, 0x35
	.zero		2


	//----- nvinfo : EIATTR_PARAM_CBANK
	.align		4
        /*000c*/ 	.byte	0x04, 0x0a
        /*000e*/ 	.short	(.L_1639 - .L_1638)
	.align		4
.L_1638:
        /*0010*/ 	.word	index@(.nv.constant0._Z25selective_scan_bwd_kernelI32Selective_Scan_bwd_kernel_traitsILi128ELi16ELb0ELb1ELb1ELb1ELb1EfN3c107complexIfEEEEv12SSMParamsBwd)
        /*0014*/ 	.short	0x0160
        /*0016*/ 	.short	0x01f0


	//----- nvinfo : EIATTR_CBANK_PARAM_SIZE
	.align		4
.L_1639:
        /*0018*/ 	.byte	0x03, 0x19
        /*001a*/ 	.short	0x01f0


	//----- nvinfo : EIATTR_KPARAM_INFO
	.align		4
        /*001c*/ 	.byte	0x04, 0x17
        /*001e*/ 	.short	(.L_1641 - .L_1640)
.L_1640:
        /*0020*/ 	.word	0x00000000
        /*0024*/ 	.short	0x0000
        /*0026*/ 	.short	0x0000
        /*0028*/ 	.byte	0x00, 0xf0, 0xc1, 0x07


	//----- nvinfo : EIATTR_MAXREG_COUNT
	.align		4
.L_1641:
        /*002c*/ 	.byte	0x03, 0x1b
        /*002e*/ 	.short	0x00ff


	//----- nvinfo : EIATTR_NUM_BARRIERS
	.align		4
        /*0030*/ 	.byte	0x02, 0x4c
        /*0032*/ 	.byte	0x01
	.zero		1


	//----- nvinfo : EIATTR_ANNOTATIONS
	.align		4
        /*0034*/ 	.byte	0x04, 0x55
        /*0036*/ 	.short	(.L_1643 - .L_1642)


	//   ....[0]....
.L_1642:
        /* <DEDUP_REMOVED lines=13> */


	//----- nvinfo : EIATTR_MERCURY_ISA_VERSION
	.align		4
.L_1643:
        /*00f0*/ 	.byte	0x03, 0x5f
        /*00f2*/ 	.short	0x0000


	//----- nvinfo : EIATTR_COOP_GROUP_MASK_REGIDS
	.align		4
        /*00f4*/ 	.byte	0x04, 0x29
        /*00f6*/ 	.short	(.L_1645 - .L_1644)


	//   ....[0]....
.L_1644:
        /*00f8*/ 	.word	0xffffffff


	//   ....[1]....
        /*00fc*/ 	.word	0xffffffff


	//   ....[2]....
        /*0100*/ 	.word	0xffffffff


	//   ....[3]....
        /*0104*/ 	.word	0xffffffff


	//   ....[4]....
        /*0108*/ 	.word	0xffffffff


	//   ....[5]....
        /*010c*/ 	.word	0xffffffff


	//   ....[6]....
        /*0110*/ 	.word	0xffffffff


	//   ....[7]....
        /*0114*/ 	.word	0xffffffff


	//   ....[8]....
        /*0118*/ 	.word	0xffffffff


	//   ....[9]....
        /*011c*/ 	.word	0xffffffff


	//   ....[10]....
        /*0120*/ 	.word	0xffffffff


	//   ....[11]....
        /*0124*/ 	.word	0xffffffff


	//   ....[12]....
        /*0128*/ 	.word	0xffffffff


	//   ....[13]....
        /*012c*/ 	.word	0xffffffff


	//   ....[14]....
        /*0130*/ 	.word	0xffffffff


	//   ....[15]....
        /*0134*/ 	.word	0xffffffff


	//   ....[16]....
        /*0138*/ 	.word	0xffffffff


	//   ....[17]....
        /*013c*/ 	.word	0xffffffff


	//   ....[18]....
        /*0140*/ 	.word	0xffffffff


	//   ....[19]....
        /*0144*/ 	.word	0xffffffff


	//   ....[20]....
        /*0148*/ 	.word	0xffffffff


	//   ....[21]....
        /*014c*/ 	.word	0xffffffff


	//   ....[22]....
        /*0150*/ 	.word	0xffffffff


	//   ....[23]....
        /*0154*/ 	.word	0xffffffff


	//   ....[24]....
        /*0158*/ 	.word	0xffffffff


	//   ....[25]....
        /*015c*/ 	.word	0xffffffff


	//   ....[26]....
        /*0160*/ 	.word	0xffffffff


	//   ....[27]....
        /*0164*/ 	.word	0xffffffff


	//   ....[28]....
        /*0168*/ 	.word	0xffffffff


	//   ....[29]....
        /*016c*/ 	.word	0xffffffff


	//   ....[30]....
        /*0170*/ 	.word	0xffffffff


	//   ....[31]....
        /*0174*/ 	.word	0xffffffff


	//   ....[32]....
        /*0178*/ 	.word	0xffffffff


	//   ....[33]....
        /*017c*/ 	.word	0xffffffff


	//   ....[34]....
        /*0180*/ 	.word	0xffffffff


	//   ....[35]....
        /*0184*/ 	.word	0xffffffff


	//   ....[36]....
        /*0188*/ 	.word	0xffffffff


	//   ....[37]....
        /*018c*/ 	.word	0xffffffff


	//   ....[38]....
        /*0190*/ 	.word	0xffffffff


	//   ....[39]....
        /*0194*/ 	.word	0xffffffff


	//   ....[40]....
        /*0198*/ 	.word	0xffffffff


	//   ....[41]....
        /*019c*/ 	.word	0xffffffff


	//   ....[42]....
        /*01a0*/ 	.word	0xffffffff


	//   ....[43]....
        /*01a4*/ 	.word	0xffffffff


	//   ....[44]....
        /*01a8*/ 	.word	0xffffffff


	//   ....[45]....
        /*01ac*/ 	.word	0xffffffff


	//   ....[46]....
        /*01b0*/ 	.word	0xffffffff


	//   ....[47]....
        /*01b4*/ 	.word	0xffffffff


	//   ....[48]....
        /*01b8*/ 	.word	0xffffffff


	//   ....[49]....
        /*01bc*/ 	.word	0xffffffff


	//   ....[50]....
        /*01c0*/ 	.word	0xffffffff


	//   ....[51]....
        /*01c4*/ 	.word	0xffffffff


	//   ....[52]....
        /*01c8*/ 	.word	0xffffffff


	//   ....[53]....
        /*01cc*/ 	.word	0xffffffff


	//   ....[54]....
        /*01d0*/ 	.word	0xffffffff


	//   ....[55]....
        /*01d4*/ 	.word	0xffffffff


	//   ....[56]....
        /*01d8*/ 	.word	0xffffffff


	//   ....[57]....
        /*01dc*/ 	.word	0xffffffff


	//   ....[58]....
        /*01e0*/ 	.word	0xffffffff


	//   ....[59]....
        /*01e4*/ 	.word	0xffffffff


	//   ....[60]....
        /*01e8*/ 	.word	0xffffffff


	//   ....[61]....
        /*01ec*/ 	.word	0xffffffff


	//   ....[62]....
        /*01f0*/ 	.word	0xffffffff


	//   ....[63]....
        /*01f4*/ 	.word	0xffffffff


	//   ....[64]....
        /*01f8*/ 	.word	0xffffffff


	//   ....[65]....
        /*01fc*/ 	.word	0xffffffff


	//   ....[66]....
        /*0200*/ 	.word	0xffffffff


	//   ....[67]....
        /*0204*/ 	.word	0xffffffff


	//   ....[68]....
        /*0208*/ 	.word	0xffffffff


	//   ....[69]....
        /*020c*/ 	.word	0xffffffff


	//   ....[70]....
        /*0210*/ 	.word	0xffffffff


	//   ....[71]....
        /*0214*/ 	.word	0xffffffff


	//   ....[72]....
        /*0218*/ 	.word	0xffffffff


	//   ....[73]....
        /*021c*/ 	.word	0xffffffff


	//   ....[74]....
        /*0220*/ 	.word	0xffffffff


	//   ....[75]....
        /*0224*/ 	.word	0xffffffff


	//   ....[76]....
        /*0228*/ 	.word	0xffffffff


	//   ....[77]....
        /*022c*/ 	.word	0xffffffff


	//   ....[78]....
        /*0230*/ 	.word	0xffffffff


	//   ....[79]....
        /*0234*/ 	.word	0xffffffff


	//   ....[80]....
        /*0238*/ 	.word	0xffffffff


	//   ....[81]....
        /*023c*/ 	.word	0xffffffff


	//   ....[82]....
        /*0240*/ 	.word	0xffffffff


	//   ....[83]....
        /*0244*/ 	.word	0xffffffff


	//   ....[84]....
        /*0248*/ 	.word	0xffffffff


	//   ....[85]....
        /*024c*/ 	.word	0xffffffff


	//   ....[86]....
        /*0250*/ 	.word	0xffffffff


	//   ....[87]....
        /*0254*/ 	.word	0xffffffff


	//   ....[88]....
        /*0258*/ 	.word	0xffffffff


	//   ....[89]....
        /*025c*/ 	.word	0xffffffff


	//   ....[90]....
        /*0260*/ 	.word	0xffffffff


	//   ....[91]....
        /*0264*/ 	.word	0xffffffff


	//   ....[92]....
        /*0268*/ 	.word	0xffffffff


	//   ....[93]....
        /*026c*/ 	.word	0xffffffff


	//   ....[94]....
        /*0270*/ 	.word	0xffffffff


	//   ....[95]....
        /*0274*/ 	.word	0xffffffff


	//   ....[96]....
        /*0278*/ 	.word	0xffffffff


	//   ....[97]....
        /*027c*/ 	.word	0xffffffff


	//   ....[98]....
        /*0280*/ 	.word	0xffffffff


	//   ....[99]....
        /*0284*/ 	.word	0xffffffff


	//   ....[100]....
        /*0288*/ 	.word	0xffffffff


	//   ....[101]....
        /*028c*/ 	.word	0xffffffff


	//   ....[102]....
        /*0290*/ 	.word	0xffffffff


	//   ....[103]....
        /*0294*/ 	.word	0xffffffff


	//   ....[104]....
        /*0298*/ 	.word	0xffffffff


	//   ....[105]....
        /*029c*/ 	.word	0xffffffff


	//   ....[106]....
        /*02a0*/ 	.word	0xffffffff


	//   ....[107]....
        /*02a4*/ 	.word	0xffffffff


	//   ....[108]....
        /*02a8*/ 	.word	0xffffffff


	//   ....[109]....
        /*02ac*/ 	.word	0xffffffff


	//   ....[110]....
        /*02b0*/ 	.word	0xffffffff


	//   ....[111]....
        /*02b4*/ 	.word	0xffffffff


	//   ....[112]....
        /*02b8*/ 	.word	0xffffffff


	//   ....[113]....
        /*02bc*/ 	.word	0xffffffff


	//   ....[114]....
        /*02c0*/ 	.word	0xffffffff


	//   ....[115]....
        /*02c4*/ 	.word	0xffffffff


	//   ....[116]....
        /*02c8*/ 	.word	0xffffffff


	//   ....[117]....
        /*02cc*/ 	.word	0xffffffff


	//   ....[118]....
        /*02d0*/ 	.word	0xffffffff


	//   ....[119]....
        /*02d4*/ 	.word	0xffffffff


	//   ....[120]....
        /*02d8*/ 	.word	0xffffffff


	//   ....[121]....
        /*02dc*/ 	.word	0xffffffff


	//   ....[122]....
        /*02e0*/ 	.word	0xffffffff


	//   ....[123]....
        /*02e4*/ 	.word	0xffffffff


	//   ....[124]....
        /*02e8*/ 	.word	0xffffffff


	//   ....[125]....
        /*02ec*/ 	.word	0xffffffff


	//   ....[126]....
        /*02f0*/ 	.word	0xffffffff


	//   ....[127]....
        /*02f4*/ 	.word	0xffffffff


	//   ....[128]....
        /*02f8*/ 	.word	0xffffffff


	//   ....[129]....
        /*02fc*/ 	.word	0xffffffff


	//   ....[130]....
        /*0300*/ 	.word	0xffffffff


	//   ....[131]....
        /*0304*/ 	.word	0xffffffff


	//   ....[132]....
        /*0308*/ 	.word	0xffffffff


	//   ....[133]....
        /*030c*/ 	.word	0xffffffff


	//   ....[134]....
        /*0310*/ 	.word	0xffffffff


	//   ....[135]....
        /*0314*/ 	.word	0xffffffff


	//   ....[136]....
        /*0318*/ 	.word	0xffffffff


	//   ....[137]....
        /*031c*/ 	.word	0xffffffff


	//   ....[138]....
        /*0320*/ 	.word	0xffffffff


	//   ....[139]....
        /*0324*/ 	.word	0xffffffff


	//   ....[140]....
        /*0328*/ 	.word	0xffffffff


	//   ....[141]....
        /*032c*/ 	.word	0xffffffff


	//   ....[142]....
        /*0330*/ 	.word	0xffffffff


	//   ....[143]....
        /*0334*/ 	.word	0xffffffff


	//   ....[144]....
        /*0338*/ 	.word	0xffffffff


	//   ....[145]....
        /*033c*/ 	.word	0xffffffff


	//   ....[146]....
        /*0340*/ 	.word	0xffffffff


	//   ....[147]....
        /*0344*/ 	.word	0xffffffff


	//   ....[148]....
        /*0348*/ 	.word	0xffffffff


	//   ....[149]....
        /*034c*/ 	.word	0xffffffff


	//   ....[150]....
        /*0350*/ 	.word	0xffffffff


	//   ....[151]....
        /*0354*/ 	.word	0xffffffff


	//   ....[152]....
        /*0358*/ 	.word	0xffffffff


	//   ....[153]....
        /*035c*/ 	.word	0xffffffff


	//   ....[154]....
        /*0360*/ 	.word	0xffffffff


	//   ....[155]....
        /*0364*/ 	.word	0xffffffff


	//----- nvinfo : EIATTR_COOP_GROUP_INSTR_OFFSETS
	.align		4
.L_1645:
        /*0368*/ 	.byte	0x04, 0x28
        /*036a*/ 	.short	(.L_1647 - .L_1646)


	//   ....[0]....
.L_1646:
        /*036c*/ 	.word	0x000013f0


	//   ....[1]....
        /*0370*/ 	.word	0x00001870


	//   ....[2]....
        /*0374*/ 	.word	0x00001df0


	//   ....[3]....
        /*0378*/ 	.word	0x00004a10


	//   ....[4]....
        /*037c*/ 	.word	0x00005080


	//   ....[5]....
        /*0380*/ 	.word	0x00005920


	//   ....[6]....
        /*0384*/ 	.word	0x00006330


	//   ....[7]....
        /*0388*/ 	.word	0x00007db0


	//   ....[8]....
        /*038c*/ 	.word	0x00009c80


	//   ....[9]....
        /*0390*/ 	.word	0x0000a5d0


	//   ....[10]....
        /*0394*/ 	.word	0x0000a5f0


	//   ....[11]....
        /*0398*/ 	.word	0x0000a610


	//   ....[12]....
        /*039c*/ 	.word	0x0000a620


	//   ....[13]....
        /*03a0*/ 	.word	0x0000a690


	//   ....[14]....
        /*03a4*/ 	.word	0x0000a700


	//   ....[15]....
        /*03a8*/ 	.word	0x0000a760


	//   ....[16]....
        /*03ac*/ 	.word	0x0000a780


	//   ....[17]....
        /*03b0*/ 	.word	0x0000a7d0


	//   ....[18]....
        /*03b4*/ 	.word	0x0000a7f0


	//   ....[19]....
        /*03b8*/ 	.word	0x0000a860


	//   ....[20]....
        /*03bc*/ 	.word	0x0000a880


	//   ....[21]....
        /*03c0*/ 	.word	0x0000a8d0


	//   ....[22]....
        /*03c4*/ 	.word	0x0000a900


	//   ....[23]....
        /*03c8*/ 	.word	0x0000a960


	//   ....[24]....
        /*03cc*/ 	.word	0x0000a980


	//   ....[25]....
        /*03d0*/ 	.word	0x0000a990


	//   ....[26]....
        /*03d4*/ 	.word	0x0000a9e0


	//   ....[27]....
        /*03d8*/ 	.word	0x0000aa00


	//   ....[28]....
        /*03dc*/ 	.word	0x0000aa10


	//   ....[29]....
        /*03e0*/ 	.word	0x0000ab60


	//   ....[30]....
        /*03e4*/ 	.word	0x0000abc0


	//   ....[31]....
        /*03e8*/ 	.word	0x0000ac20


	//   ....[32]....
        /*03ec*/ 	.word	0x0000ac80


	//   ....[33]....
        /*03f0*/ 	.word	0x0000aca0


	//   ....[34]....
        /*03f4*/ 	.word	0x0000acb0


	//   ....[35]....
        /*03f8*/ 	.word	0x0000acc0


	//   ....[36]....
        /*03fc*/ 	.word	0x0000acd0


	//   ....[37]....
        /*0400*/ 	.word	0x0000ace0


	//   ....[38]....
        /*0404*/ 	.word	0x0000acf0


	//   ....[39]....
        /*0408*/ 	.word	0x0000ad00


	//   ....[40]....
        /*040c*/ 	.word	0x0000ad10


	//   ....[41]....
        /*0410*/ 	.word	0x0000c340


	//   ....[42]....
        /*0414*/ 	.word	0x0000c360


	//   ....[43]....
        /*0418*/ 	.word	0x0000c370


	//   ....[44]....
        /*041c*/ 	.word	0x0000c380


	//   ....[45]....
        /*0420*/ 	.word	0x0000c490


	//   ....[46]....
        /*0424*/ 	.word	0x0000c4a0


	//   ....[47]....
        /*0428*/ 	.word	0x0000c4b0


	//   ....[48]....
        /*042c*/ 	.word	0x0000c4c0


	//   ....[49]....
        /*0430*/ 	.word	0x0000c5d0


	//   ....[50]....
        /*0434*/ 	.word	0x0000c5f0


	//   ....[51]....
        /*0438*/ 	.word	0x0000c600


	//   ....[52]....
        /*043c*/ 	.word	0x0000c610


	//   ....[53]....
        /*0440*/ 	.word	0x0000c720


	//   ....[54]....
        /*0444*/ 	.word	0x0000c730


	//   ....[55]....
        /*0448*/ 	.word	0x0000c740


	//   ....[56]....
        /*044c*/ 	.word	0x0000c750


	//   ....[57]....
        /*0450*/ 	.word	0x0000c860


	//   ....[58]....
        /*0454*/ 	.word	0x0000c880


	//   ....[59]....
        /*0458*/ 	.word	0x0000c890


	//   ....[60]....
        /*045c*/ 	.word	0x0000c8a0


	//   ....[61]....
        /*0460*/ 	.word	0x0000c9a0


	//   ....[62]....
        /*0464*/ 	.word	0x0000c9b0


	//   ....[63]....
        /*0468*/ 	.word	0x0000c9c0


	//   ....[64]....
        /*046c*/ 	.word	0x0000c9d0


	//   ....[65]....
        /*0470*/ 	.word	0x0000c9e0


	//   ....[66]....
        /*0474*/ 	.word	0x0000c9f0


	//   ....[67]....
        /*0478*/ 	.word	0x0000ca00


	//   ....[68]....
        /*047c*/ 	.word	0x0000ca30


	//   ....[69]....
        /*0480*/ 	.word	0x0000ca60


	//   ....[70]....
        /*0484*/ 	.word	0x0000ca90


	//   ....[71]....
        /*0488*/ 	.word	0x0000caa0


	//   ....[72]....
        /*048c*/ 	.word	0x0000cab0


	//   ....[73]....
        /*0490*/ 	.word	0x00010c90


	//   ....[74]....
        /*0494*/ 	.word	0x00010cd0


	//   ....[75]....
        /*0498*/ 	.word	0x00010dc0


	//   ....[76]....
        /*049c*/ 	.word	0x00010df0


	//   ....[77]....
        /*04a0*/ 	.word	0x00010ed0


	//   ....[78]....
        /*04a4*/ 	.word	0x00010f00


	//   ....[79]....
        /*04a8*/ 	.word	0x00010f30


	//   ....[80]....
        /*04ac*/ 	.word	0x00010f50


	//   ....[81]....
        /*04b0*/ 	.word	0x00010f80


	//   ....[82]....
        /*04b4*/ 	.word	0x00010fa0


	//   ....[83]....
        /*04b8*/ 	.word	0x00011730


	//   ....[84]....
        /*04bc*/ 	.word	0x00011f80


	//   ....[85]....
        /*04c0*/ 	.word	0x00012930


	//   ....[86]....
        /*04c4*/ 	.word	0x00013170


	//   ....[87]....
        /*04c8*/ 	.word	0x00013190


	//   ....[88]....
        /*04cc*/ 	.word	0x000131b0


	//   ....[89]....
        /*04d0*/ 	.word	0x000131d0


	//   ....[90]....
        /*04d4*/ 	.word	0x000131f0


	//   ....[91]....
        /*04d8*/ 	.word	0x00013380


	//   ....[92]....
        /*04dc*/ 	.word	0x000133a0


	//   ....[93]....
        /*04e0*/ 	.word	0x000133c0


	//   ....[94]....
        /*04e4*/ 	.word	0x000133e0


	//   ....[95]....
        /*04e8*/ 	.word	0x00013400


	//   ....[96]....
        /*04ec*/ 	.word	0x00013710


	//   ....[97]....
        /*04f0*/ 	.word	0x00013790


	//   ....[98]....
        /*04f4*/ 	.word	0x00013800


	//   ....[99]....
        /*04f8*/ 	.word	0x00013870


	//   ....[100]....
        /*04fc*/ 	.word	0x000139c0


	//   ....[101]....
        /*0500*/ 	.word	0x00013a30


	//   ....[102]....
        /*0504*/ 	.word	0x00013aa0


	//   ....[103]....
        /*0508*/ 	.word	0x00013b10


	//   ....[104]....
        /*050c*/ 	.word	0x00013c40


	//   ....[105]....
        /*0510*/ 	.word	0x00013cb0


	//   ....[106]....
        /*0514*/ 	.word	0x00013d20


	//   ....[107]....
        /*0518*/ 	.word	0x00013d90


	//   ....[108]....
        /*051c*/ 	.word	0x00013eb0


	//   ....[109]....
        /*0520*/ 	.word	0x00013f20


	//   ....[110]....
        /*0524*/ 	.word	0x00013f90


	//   ....[111]....
        /*0528*/ 	.word	0x00014000


	//   ....[112]....
        /*052c*/ 	.word	0x00014140


	//   ....[113]....
        /*0530*/ 	.word	0x000141b0


	//   ....[114]....
        /*0534*/ 	.word	0x00014220


	//   ....[115]....
        /*0538*/ 	.word	0x00014290


	//   ....[116]....
        /*053c*/ 	.word	0x00014300


	//   ....[117]....
        /*0540*/ 	.word	0x00014370


	//   ....[118]....
        /*0544*/ 	.word	0x000143e0


	//   ....[119]....
        /*0548*/ 	.word	0x00014450


	//   ....[120]....
        /*054c*/ 	.word	0x000144b0


	//   ....[121]....
        /*0550*/ 	.word	0x00014510


	//   ....[122]....
        /*0554*/ 	.word	0x00014570


	//   ....[123]....
        /*0558*/ 	.word	0x000145d0


	//   ....[124]....
        /*055c*/ 	.word	0x00014650


	//   ....[125]....
        /*0560*/ 	.word	0x000146d0


	//   ....[126]....
        /*0564*/ 	.word	0x00014740


	//   ....[127]....
        /*0568*/ 	.word	0x000147b0


	//   ....[128]....
        /*056c*/ 	.word	0x00014830


	//   ....[129]....
        /*0570*/ 	.word	0x000148a0


	//   ....[130]....
        /*0574*/ 	.word	0x00014910


	//   ....[131]....
        /*0578*/ 	.word	0x00014980


	//   ....[132]....
        /*057c*/ 	.word	0x00014a00


	//   ....[133]....
        /*0580*/ 	.word	0x00014a80


	//   ....[134]....
        /*0584*/ 	.word	0x00014af0


	//   ....[135]....
        /*0588*/ 	.word	0x00014b60


	//   ....[136]....
        /*058c*/ 	.word	0x00014be0


	//   ....[137]....
        /*0590*/ 	.word	0x00014c50


	//   ....[138]....
        /*0594*/ 	.word	0x00014cc0


	//   ....[139]....
        /*0598*/ 	.word	0x00014d30


	//   ....[140]....
        /*059c*/ 	.word	0x00014db0


	//   ....[141]....
        /*05a0*/ 	.word	0x00014e30


	//   ....[142]....
        /*05a4*/ 	.word	0x00014ea0


	//   ....[143]....
        /*05a8*/ 	.word	0x00014f10


	//   ....[144]....
        /*05ac*/ 	.word	0x00014f80


	//   ....[145]....
        /*05b0*/ 	.word	0x00014fe0


	//   ....[146]....
        /*05b4*/ 	.word	0x00015040


	//   ....[147]....
        /*05b8*/ 	.word	0x000150a0


	//   ....[148]....
        /*05bc*/ 	.word	0x00015130


	//   ....[149]....
        /*05c0*/ 	.word	0x000151a0


	//   ....[150]....
        /*05c4*/ 	.word	0x00015210


	//   ....[151]....
        /*05c8*/ 	.word	0x00015280


	//   ....[152]....
        /*05cc*/ 	.word	0x00015350


	//   ....[153]....
        /*05d0*/ 	.word	0x000153b0


	//   ....[154]....
        /*05d4*/ 	.word	0x00015410


	//   ....[155]....
        /*05d8*/ 	.word	0x00015470


	//----- nvinfo : EIATTR_EXIT_INSTR_OFFSETS
	.align		4
.L_1647:
        /*05dc*/ 	.byte	0x04, 0x1c
        /*05de*/ 	.short	(.L_1649 - .L_1648)


	//   ....[0]....
.L_1648:
        /*05e0*/ 	.word	0x00013530


	//   ....[1]....
        /*05e4*/ 	.word	0x000136b0


	//----- nvinfo : EIATTR_MAX_THREADS
	.align		4
.L_1649:
        /*05e8*/ 	.byte	0x04, 0x05
        /*05ea*/ 	.short	(.L_1651 - .L_1650)
.L_1650:
        /*05ec*/ 	.word	0x00000080
        /*05f0*/ 	.word	0x00000001
        /*05f4*/ 	.word	0x00000001


	//----- nvinfo : EIATTR_CRS_STACK_SIZE
	.align		4
.L_1651:
        /*05f8*/ 	.byte	0x04, 0x1e
        /*05fa*/ 	.short	(.L_1653 - .L_1652)
.L_1652:
        /*05fc*/ 	.word	0x00000000
.L_1653:


//--------------------- .nv.info._Z25selective_scan_bwd_kernelI32Selective_Scan_bwd_kernel_traitsILi128ELi16ELb1ELb0ELb0ELb0ELb0EfN3c107complexIfEEEEv12SSMParamsBwd --------------------------
	.section	.nv.info._Z25selective_scan_bwd_kernelI32Selective_Scan_bwd_kernel_traitsILi128ELi16ELb1ELb0ELb0ELb0ELb0EfN3c107complexIfEEEEv12SSMParamsBwd,"",@"SHT_CUDA_INFO"
	.sectionflags	@""
	.align	4


	//----- nvinfo : EIATTR_CUDA_API_VERSION
	.align		4
        /*0000*/ 	.byte	0x04, 0x37
        /*0002*/ 	.short	(.L_1655 - .L_1654)
.L_1654:
        /*0004*/ 	.word	0x00000082


	//----- nvinfo : EIATTR_SW2861232_WAR
	.align		4
.L_1655:
        /*0008*/ 	.byte	0x01, 0x35
	.zero		2


	//----- nvinfo : EIATTR_PARAM_CBANK
	.align		4
        /*000c*/ 	.byte	0x04, 0x0a
        /*000e*/ 	.short	(.L_1657 - .L_1656)
	.align		4
.L_1656:
        /*0010*/ 	.word	index@(.nv.constant0._Z25selective_scan_bwd_kernelI32Selective_Scan_bwd_kernel_traitsILi128ELi16ELb1ELb0ELb0ELb0ELb0EfN3c107complexIfEEEEv12SSMParamsBwd)
        /*0014*/ 	.short	0x0160
        /*0016*/ 	.short	0x01f0


	//----- nvinfo : EIATTR_CBANK_PARAM_SIZE
	.align		4
.L_1657:
        /*0018*/ 	.byte	0x03, 0x19
        /*001a*/ 	.short	0x01f0


	//----- nvinfo : EIATTR_KPARAM_INFO
	.align		4
        /*001c*/ 	.byte	0x04, 0x17
        /*001e*/ 	.short	(.L_1659 - .L_1658)
.L_1658:
        /*0020*/ 	.word	0x00000000
        /*0024*/ 	.short	0x0000
        /*0026*/ 	.short	0x0000
        /*0028*/ 	.byte	0x00, 0xf0, 0xc1, 0x07


	//----- nvinfo : EIATTR_MAXREG_COUNT
	.align		4
.L_1659:
        /*002c*/ 	.byte	0x03, 0x1b
        /*002e*/ 	.short	0x00ff


	//----- nvinfo : EIATTR_NUM_BARRIERS
	.align		4
        /*0030*/ 	.byte	0x02, 0x4c
        /*0032*/ 	.byte	0x01
	.zero		1


	//----- nvinfo : EIATTR_MERCURY_ISA_VERSION
	.align		4
        /*0034*/ 	.byte	0x03, 0x5f
        /*0036*/ 	.short	0x0000


	//----- nvinfo : EIATTR_COOP_GROUP_MASK_REGIDS
	.align		4
        /*0038*/ 	.byte	0x04, 0x29
        /*003a*/ 	.short	(.L_1661 - .L_1660)


	//   ....[0]....
.L_1660:
        /*003c*/ 	.word	0xffffffff


	//   ....[1]....
        /*0040*/ 	.word	0xffffffff


	//   ....[2]....
        /*0044*/ 	.word	0xffffffff


	//   ....[3]....
        /*0048*/ 	.word	0xffffffff


	//   ....[4]....
        /*004c*/ 	.word	0xffffffff


	//   ....[5]....
        /*0050*/ 	.word	0xffffffff


	//   ....[6]....
        /*0054*/ 	.word	0xffffffff


	//   ....[7]....
        /*0058*/ 	.word	0xffffffff


	//   ....[8]....
        /*005c*/ 	.word	0xffffffff


	//   ....[9]....
        /*0060*/ 	.word	0xffffffff


	//   ....[10]....
        /*0064*/ 	.word	0xffffffff


	//   ....[11]....
        /*0068*/ 	.word	0xffffffff


	//   ....[12]....
        /*006c*/ 	.word	0xffffffff


	//   ....[13]....
        /*0070*/ 	.word	0xffffffff


	//   ....[14]....
        /*0074*/ 	.word	0xffffffff


	//   ....[15]....
        /*0078*/ 	.word	0xffffffff


	//   ....[16]....
        /*007c*/ 	.word	0xffffffff


	//   ....[17]....
        /*0080*/ 	.word	0xffffffff


	//   ....[18]....
        /*0084*/ 	.word	0xffffffff


	//   ....[19]....
        /*0088*/ 	.word	0xffffffff


	//   ....[20]....
        /*008c*/ 	.word	0xffffffff


	//   ....[21]....
        /*0090*/ 	.word	0xffffffff


	//   ....[22]....
        /*0094*/ 	.word	0xffffffff


	//   ....[23]....
        /*0098*/ 	.word	0xffffffff


	//   ....[24]....
        /*009c*/ 	.word	0xffffffff


	//   ....[25]....
        /*00a0*/ 	.word	0xffffffff


	//   ....[26]....
        /*00a4*/ 	.word	0xffffffff


	//   ....[27]....
        /*00a8*/ 	.word	0xffffffff


	//   ....[28]....
        /*00ac*/ 	.word	0xffffffff


	//   ....[29]....
        /*00b0*/ 	.word	0xffffffff


	//   ....[30]....
        /*00b4*/ 	.word	0xffffffff


	//   ....[31]....
        /*00b8*/ 	.word	0xffffffff


	//   ....[32]....
        /*00bc*/ 	.word	0xffffffff


	//   ....[33]....
        /*00c0*/ 	.word	0xffffffff


	//   ....[34]....
        /*00c4*/ 	.word	0xffffffff


	//   ....[35]....
        /*00c8*/ 	.word	0xffffffff


	//   ....[36]....
        /*00cc*/ 	.word	0xffffffff


	//   ....[37]....
        /*00d0*/ 	.word	0xffffffff


	//   ....[38]....
        /*00d4*/ 	.word	0xffffffff


	//   ....[39]....
        /*00d8*/ 	.word	0xffffffff


	//   ....[40]....
        /*00dc*/ 	.word	0xffffffff


	//   ....[41]....
        /*00e0*/ 	.word	0xffffffff


	//   ....[42]....
        /*00e4*/ 	.word	0xffffffff


	//   ....[43]....
        /*00e8*/ 	.word	0xffffffff


	//   ....[44]....
        /*00ec*/ 	.word	0xffffffff


	//   ....[45]....
        /*00f0*/ 	.word	0xffffffff


	//   ....[46]....
        /*00f4*/ 	.word	0xffffffff


	//   ....[47]....
        /*00f8*/ 	.word	0xffffffff


	//   ....[48]....
        /*00fc*/ 	.word	0xffffffff


	//   ....[49]....
        /*0100*/ 	.word	0xffffffff


	//   ....[50]....
        /*0104*/ 	.word	0xffffffff


	//   ....[51]....
        /*0108*/ 	.word	0xffffffff


	//   ....[52]....
        /*010c*/ 	.word	0xffffffff


	//   ....[53]....
        /*0110*/ 	.word	0xffffffff


	//   ....[54]....
        /*0114*/ 	.word	0xffffffff


	//   ....[55]....
        /*0118*/ 	.word	0xffffffff


	//   ....[56]....
        /*011c*/ 	.word	0xffffffff


	//   ....[57]....
        /*0120*/ 	.word	0xffffffff


	//   ....[58]....
        /*0124*/ 	.word	0xffffffff


	//   ....[59]....
        /*0128*/ 	.word	0xffffffff


	//   ....[60]....
        /*012c*/ 	.word	0xffffffff


	//   ....[61]....
        /*0130*/ 	.word	0xffffffff


	//   ....[62]....
        /*0134*/ 	.word	0xffffffff


	//   ....[63]....
        /*0138*/ 	.word	0xffffffff


	//   ....[64]....
        /*013c*/ 	.word	0xffffffff


	//   ....[65]....
        /*0140*/ 	.word	0xffffffff


	//   ....[66]....
        /*0144*/ 	.word	0xffffffff


	//   ....[67]....
        /*0148*/ 	.word	0xffffffff


	//   ....[68]....
        /*014c*/ 	.word	0xffffffff


	//   ....[69]....
        /*0150*/ 	.word	0xffffffff


	//   ....[70]....
        /*0154*/ 	.word	0xffffffff


	//   ....[71]....
        /*0158*/ 	.word	0xffffffff


	//   ....[72]....
        /*015c*/ 	.word	0xffffffff


	//   ....[73]....
        /*0160*/ 	.word	0xffffffff


	//   ....[74]....
        /*0164*/ 	.word	0xffffffff


	//   ....[75]....
        /*0168*/ 	.word	0xffffffff


	//   ....[76]....
        /*016c*/ 	.word	0xffffffff


	//   ....[77]....
        /*0170*/ 	.word	0xffffffff


	//   ....[78]....
        /*0174*/ 	.word	0xffffffff


	//   ....[79]....
        /*0178*/ 	.word	0xffffffff


	//   ....[80]....
        /*017c*/ 	.word	0xffffffff


	//   ....[81]....
        /*0180*/ 	.word	0xffffffff


	//   ....[82]....
        /*0184*/ 	.word	0xffffffff


	//   ....[83]....
        /*0188*/ 	.word	0xffffffff


	//   ....[84]....
        /*018c*/ 	.word	0xffffffff


	//   ....[85]....
        /*0190*/ 	.word	0xffffffff


	//   ....[86]....
        /*0194*/ 	.word	0xffffffff


	//   ....[87]....
        /*0198*/ 	.word	0xffffffff


	//   ....[88]....
        /*019c*/ 	.word	0xffffffff


	//   ....[89]....
        /*01a0*/ 	.word	0xffffffff


	//   ....[90]....
        /*01a4*/ 	.word	0xffffffff


	//   ....[91]....
        /*01a8*/ 	.word	0xffffffff


	//   ....[92]....
        /*01ac*/ 	.word	0xffffffff


	//   ....[93]....
        /*01b0*/ 	.word	0xffffffff


	//   ....[94]....
        /*01b4*/ 	.word	0xffffffff


	//   ....[95]....
        /*01b8*/ 	.word	0xffffffff


	//   ....[96]....
        /*01bc*/ 	.word	0xffffffff


	//   ....[97]....
        /*01c0*/ 	.word	0xffffffff


	//   ....[98]....
        /*01c4*/ 	.word	0xffffffff


	//   ....[99]....
        /*01c8*/ 	.word	0xffffffff


	//   ....[100]....
        /*01cc*/ 	.word	0xffffffff


	//   ....[101]....
        /*01d0*/ 	.word	0xffffffff


	//   ....[102]....
        /*01d4*/ 	.word	0xffffffff


	//   ....[103]....
        /*01d8*/ 	.word	0xffffffff


	//   ....[104]....
        /*01dc*/ 	.word	0xffffffff


	//   ....[105]....
        /*01e0*/ 	.word	0xffffffff


	//   ....[106]....
        /*01e4*/ 	.word	0xffffffff


	//   ....[107]....
        /*01e8*/ 	.word	0xffffffff


	//   ....[108]....
        /*01ec*/ 	.word	0xffffffff


	//   ....[109]....
        /*01f0*/ 	.word	0xffffffff


	//   ....[110]....
        /*01f4*/ 	.word	0xffffffff


	//   ....[111]....
        /*01f8*/ 	.word	0xffffffff


	//   ....[112]....
        /*01fc*/ 	.word	0xffffffff


	//   ....[113]....
        /*0200*/ 	.word	0xffffffff


	//   ....[114]....
        /*0204*/ 	.word	0xffffffff


	//   ....[115]....
        /*0208*/ 	.word	0xffffffff


	//   ....[116]....
        /*020c*/ 	.word	0xffffffff


	//   ....[117]....
        /*0210*/ 	.word	0xffffffff


	//   ....[118]....
        /*0214*/ 	.word	0xffffffff


	//   ....[119]....
        /*0218*/ 	.word	0xffffffff


	//   ....[120]....
        /*021c*/ 	.word	0xffffffff


	//   ....[121]....
        /*0220*/ 	.word	0xffffffff


	//   ....[122]....
        /*0224*/ 	.word	0xffffffff


	//   ....[123]....
        /*0228*/ 	.word	0xffffffff


	//   ....[124]....
        /*022c*/ 	.word	0xffffffff


	//   ....[125]....
        /*0230*/ 	.word	0xffffffff


	//   ....[126]....
        /*0234*/ 	.word	0xffffffff


	//   ....[127]....
        /*0238*/ 	.word	0xffffffff


	//   ....[128]....
        /*023c*/ 	.word	0xffffffff


	//   ....[129]....
        /*0240*/ 	.word	0xffffffff


	//   ....[130]....
        /*0244*/ 	.word	0xffffffff


	//   ....[131]....
        /*0248*/ 	.word	0xffffffff


	//   ....[132]....
        /*024c*/ 	.word	0xffffffff


	//   ....[133]....
        /*0250*/ 	.word	0xffffffff


	//   ....[134]....
        /*0254*/ 	.word	0xffffffff


	//   ....[135]....
        /*0258*/ 	.word	0xffffffff


	//   ....[136]....
        /*025c*/ 	.word	0xffffffff


	//   ....[137]....
        /*0260*/ 	.word	0xffffffff


	//   ....[138]....
        /*0264*/ 	.word	0xffffffff


	//   ....[139]....
        /*0268*/ 	.word	0xffffffff


	//   ....[140]....
        /*026c*/ 	.word	0xffffffff


	//   ....[141]....
        /*0270*/ 	.word	0xffffffff


	//   ....[142]....
        /*0274*/ 	.word	0xffffffff


	//   ....[143]....
        /*0278*/ 	.word	0xffffffff


	//   ....[144]....
        /*027c*/ 	.word	0xffffffff


	//   ....[145]....
        /*0280*/ 	.word	0xffffffff


	//   ....[146]....
        /*0284*/ 	.word	0xffffffff


	//   ....[147]....
        /*0288*/ 	.word	0xffffffff


	//   ....[148]....
        /*028c*/ 	.word	0xffffffff


	//   ....[149]....
        /*0290*/ 	.word	0xffffffff


	//   ....[150]....
        /*0294*/ 	.word	0xffffffff


	//   ....[151]....
        /*0298*/ 	.word	0xffffffff


	//   ....[152]....
        /*029c*/ 	.word	0xffffffff


	//   ....[153]....
        /*02a0*/ 	.word	0xffffffff


	//   ....[154]....
        /*02a4*/ 	.word	0xffffffff


	//   ....[155]....
        /*02a8*/ 	.word	0xffffffff


	//   ....[156]....
        /*02ac*/ 	.word	0xffffffff


	//   ....[157]....
        /*02b0*/ 	.word	0xffffffff


	//   ....[158]....
        /*02b4*/ 	.word	0xffffffff


	//----- nvinfo : EIATTR_COOP_GROUP_INSTR_OFFSETS
	.align		4
.L_1661:
        /*02b8*/ 	.byte	0x04, 0x28
        /*02ba*/ 	.short	(.L_1663 - .L_1662)


	//   ....[0]....
.L_1662:
        /*02bc*/ 	.word	0x00000700


	//   ....[1]....
        /*02c0*/ 	.word	0x00000810


	//   ....[2]....
        /*02c4*/ 	.word	0x00000970


	//   ....[3]....
        /*02c8*/ 	.word	0x00002b30


	//   ....[4]....
        /*02cc*/ 	.word	0x00002b50


	//   ....[5]....
        /*02d0*/ 	.word	0x00002b80


	//   ....[6]....
        /*02d4*/ 	.word	0x00002b90


	//   ....[7]....
        /*02d8*/ 	.word	0x00002c40


	//   ....[8]....
        /*02dc*/ 	.word	0x00002c60


	//   ....[9]....
        /*02e0*/ 	.word	0x00002c70


	//   ....[10]....
        /*02e4*/ 	.word	0x00002c80


	//   ....[11]....
        /*02e8*/ 	.word	0x00002d40


	//   ....[12]....
        /*02ec*/ 	.word	0x00002d60


	//   ....[13]....
        /*02f0*/ 	.word	0x00002d70


	//   ....[14]....
        /*02f4*/ 	.word	0x00002d80


	//   ....[15]....
        /*02f8*/ 	.word	0x00002e40


	//   ....[16]....
        /*02fc*/ 	.word	0x00002e60


	//   ....[17]....
        /*0300*/ 	.word	0x00002e70


	//   ....[18]....
        /*0304*/ 	.word	0x00002e80


	//   ....[19]....
        /*0308*/ 	.word	0x00002f40


	//   ....[20]....
        /*030c*/ 	.word	0x00002f50


	//   ....[21]....
        /*0310*/ 	.word	0x00002f60


	//   ....[22]....
        /*0314*/ 	.word	0x00002f70


	//   ....[23]....
        /*0318*/ 	.word	0x000030b0


	//   ....[24]....
        /*031c*/ 	.word	0x00003120


	//   ....[25]....
        /*0320*/ 	.word	0x00003190


	//   ....[26]....
        /*0324*/ 	.word	0x00003200


	//   ....[27]....
        /*0328*/ 	.word	0x00003220


	//   ....[28]....
        /*032c*/ 	.word	0x00003230


	//   ....[29]....
        /*0330*/ 	.word	0x00003240


	//   ....[30]....
        /*0334*/ 	.word	0x00003250


	//   ....[31]....
        /*0338*/ 	.word	0x00003260


	//   ....[32]....
        /*033c*/ 	.word	0x00003270


	//   ....[33]....
        /*0340*/ 	.word	0x00003280


	//   ....[34]....
        /*0344*/ 	.word	0x00003290


	//   ....[35]....
        /*0348*/ 	.word	0x00004830


	//   ....[36]....
        /*034c*/ 	.word	0x00004850


	//   ....[37]....
        /*0350*/ 	.word	0x00004860


	//   ....[38]....
        /*0354*/ 	.word	0x00004870


	//   ....[39]....
        /*0358*/ 	.word	0x00004990


	//   ....[40]....
        /*035c*/ 	.word	0x000049a0


	//   ....[41]....
        /*0360*/ 	.word	0x000049b0


	//   ....[42]....
        /*0364*/ 	.word	0x000049c0


	//   ....[43]....
        /*0368*/ 	.word	0x00004ae0


	//   ....[44]....
        /*036c*/ 	.word	0x00004b00


	//   ....[45]....
        /*0370*/ 	.word	0x00004b10


	//   ....[46]....
        /*0374*/ 	.word	0x00004b20


	//   ....[47]....
        /*0378*/ 	.word	0x00004c40


	//   ....[48]....
        /*037c*/ 	.word	0x00004c50


	//   ....[49]....
        /*0380*/ 	.word	0x00004c60


	//   ....[50]....
        /*0384*/ 	.word	0x00004c70


	//   ....[51]....
        /*0388*/ 	.word	0x00004d90


	//   ....[52]....
        /*038c*/ 	.word	0x00004db0


	//   ....[53]....
        /*0390*/ 	.word	0x00004dc0


	//   ....[54]....
        /*0394*/ 	.word	0x00004dd0


	//   ....[55]....
        /*0398*/ 	.word	0x00004ed0


	//   ....[56]....
        /*039c*/ 	.word	0x00004ee0


	//   ....[57]....
        /*03a0*/ 	.word	0x00004ef0


	//   ....[58]....
        /*03a4*/ 	.word	0x00004f00


	//   ....[59]....
        /*03a8*/ 	.word	0x00004f10


	//   ....[60]....
        /*03ac*/ 	.word	0x00004f20


	//   ....[61]....
        /*03b0*/ 	.word	0x00004f30


	//   ....[62]....
        /*03b4*/ 	.word	0x00004f60


	//   ....[63]....
        /*03b8*/ 	.word	0x00004f90


	//   ....[64]....
        /*03bc*/ 	.word	0x00004fc0


	//   ....[65]....
        /*03c0*/ 	.word	0x00004fe0


	//   ....[66]....
        /*03c4*/ 	.word	0x00004ff0


	//   ....[67]....
        /*03c8*/ 	.word	0x00005ca0


	//   ....[68]....
        /*03cc*/ 	.word	0x00006690


	//   ....[69]....
        /*03d0*/ 	.word	0x00006700


	//   ....[70]....
        /*03d4*/ 	.word	0x00006730


	//   ....[71]....
        /*03d8*/ 	.word	0x00006830


	//   ....[72]....
        /*03dc*/ 	.word	0x00006860


	//   ....[73]....
        /*03e0*/ 	.word	0x000068a0


	//   ....[74]....
        /*03e4*/ 	.word	0x000068d0


	//   ....[75]....
        /*03e8*/ 	.word	0x000069a0


	//   ....[76]....
        /*03ec*/ 	.word	0x000069e0


	//   ....[77]....
        /*03f0*/ 	.word	0x00006a10


	//   ....[78]....
        /*03f4*/ 	.word	0x00006a40


	//   ....[79]....
        /*03f8*/ 	.word	0x00006b70


	//   ....[80]....
        /*03fc*/ 	.word	0x00006bc0


	//   ....[81]....
        /*0400*/ 	.word	0x00006bf0


	//   ....[82]....
        /*0404*/ 	.word	0x00006c20


	//   ....[83]....
        /*0408*/ 	.word	0x00006d00


	//   ....[84]....
        /*040c*/ 	.word	0x00006d40


	//   ....[85]....
        /*0410*/ 	.word	0x00006d70


	//   ....[86]....
        /*0414*/ 	.word	0x00006da0


	//   ....[87]....
        /*0418*/ 	.word	0x000075e0


	//   ....[88]....
        /*041c*/ 	.word	0x000077b0


	//   ....[89]....
        /*0420*/ 	.word	0x00007970


	//   ....[90]....
        /*0424*/ 	.word	0x000079d0


	//   ....[91]....
        /*0428*/ 	.word	0x00007a20


	//   ....[92]....
        /*042c*/ 	.word	0x00007a40


	//   ....[93]....
        /*0430*/ 	.word	0x00007a60


	//   ....[94]....
        /*0434*/ 	.word	0x00007b60


	//   ....[95]....
        /*0438*/ 	.word	0x00007bb0


	//   ....[96]....
        /*043c*/ 	.word	0x00007c00


	//   ....[97]....
        /*0440*/ 	.word	0x00007c20


	//   ....[98]....
        /*0444*/ 	.word	0x00007c40


	//   ....[99]....
        /*0448*/ 	.word	0x000082f0


	//   ....[100]....
        /*044c*/ 	.word	0x00008370


	//   ....[101]....
        /*0450*/ 	.word	0x000083e0


	//   ....[102]....
        /*0454*/ 	.word	0x00008450


	//   ....[103]....
        /*0458*/ 	.word	0x000085a0


	//   ....[104]....
        /*045c*/ 	.word	0x00008610


	//   ....[105]....
        /*0460*/ 	.word	0x00008680


	//   ....[106]....
        /*0464*/ 	.word	0x000086f0


	//   ....[107]....
        /*0468*/ 	.word	0x00008810


	//   ....[108]....
        /*046c*/ 	.word	0x00008880


	//   ....[109]....
        /*0470*/ 	.word	0x000088f0


	//   ....[110]....
        /*0474*/ 	.word	0x00008960


	//   ....[111]....
        /*0478*/ 	.word	0x00008a90


	//   ....[112]....
        /*047c*/ 	.word	0x00008b00


	//   ....[113]....
        /*0480*/ 	.word	0x00008b70


	//   ....[114]....
        /*0484*/ 	.word	0x00008be0


	//   ....[115]....
        /*0488*/ 	.word	0x00008d10


	//   ....[116]....
        /*048c*/ 	.word	0x00008d80


	//   ....[117]....
        /*0490*/ 	.word	0x00008df0


	//   ....[118]....
        /*0494*/ 	.word	0x00008e60


	//   ....[119]....
        /*0498*/ 	.word	0x00008ed0


	//   ....[120]....
        /*049c*/ 	.word	0x00008f40


	//   ....[121]....
        /*04a0*/ 	.word	0x00008fb0


	//   ....[122]....
        /*04a4*/ 	.word	0x00009020


	//   ....[123]....
        /*04a8*/ 	.word	0x000090c0


	//   ....[124]....
        /*04ac*/ 	.word	0x00009130


	//   ....[125]....
        /*04b0*/ 	.word	0x000091a0


	//   ....[126]....
        /*04b4*/ 	.word	0x00009210


	//   ....[127]....
        /*04b8*/ 	.word	0x00009290


	//   ....[128]....
        /*04bc*/ 	.word	0x00009310


	//   ....[129]....
        /*04c0*/ 	.word	0x00009380


	//   ....[130]....
        /*04c4*/ 	.word	0x000093f0


	//   ....[131]....
        /*04c8*/ 	.word	0x00009460


	//   ....[132]....
        /*04cc*/ 	.word	0x000094d0


	//   ....[133]....
        /*04d0*/ 	.word	0x00009540


	//   ....[134]....
        /*04d4*/ 	.word	0x000095b0


	//   ....[135]....
        /*04d8*/ 	.word	0x00009620


	//   ....[136]....
        /*04dc*/ 	.word	0x000096a0


	//   ....[137]....
        /*04e0*/ 	.word	0x00009710


	//   ....[138]....
        /*04e4*/ 	.word	0x00009780


	//   ....[139]....
        /*04e8*/ 	.word	0x000097f0


	//   ....[140]....
        /*04ec*/ 	.word	0x00009860


	//   ....[141]....
        /*04f0*/ 	.word	0x000098d0


	//   ....[142]....
        /*04f4*/ 	.word	0x00009940


	//   ....[143]....
        /*04f8*/ 	.word	0x000099b0


	//   ....[144]....
        /*04fc*/ 	.word	0x00009a30


	//   ....[145]....
        /*0500*/ 	.word	0x00009aa0


	//   ....[146]....
        /*0504*/ 	.word	0x00009b10


	//   ....[147]....
        /*0508*/ 	.word	0x00009b80


	//   ....[148]....
        /*050c*/ 	.word	0x00009bf0


	//   ....[149]....
        /*0510*/ 	.word	0x00009c60


	//   ....[150]....
        /*0514*/ 	.word	0x00009cd0


	//   ....[151]....
        /*0518*/ 	.word	0x00009d40


	//   ....[152]....
        /*051c*/ 	.word	0x00009db0


	//   ....[153]....
        /*0520*/ 	.word	0x00009e20


	//   ....[154]....
        /*0524*/ 	.word	0x00009e90


	//   ....[155]....
        /*0528*/ 	.word	0x00009f60


	//   ....[156]....
        /*052c*/ 	.word	0x00009fd0


	//   ....[157]....
        /*0530*/ 	.word	0x0000a040


	//   ....[158]....
        /*0534*/ 	.word	0x0000a0b0


	//----- nvinfo : EIATTR_EXIT_INSTR_OFFSETS
	.align		4
.L_1663:
        /*0538*/ 	.byte	0x04, 0x1c
        /*053a*/ 	.short	(.L_1665 - .L_1664)


	//   ....[0]....
.L_1664:
        /*053c*/ 	.word	0x00007d50


	//   ....[1]....
        /*0540*/ 	.word	0x00008290


	//----- nvinfo : EIATTR_MAX_THREADS
	.align		4
.L_1665:
        /*0544*/ 	.byte	0x04, 0x05
        /*0546*/ 	.short	(.L_1667 - .L_1666)
.L_1666:
        /*0548*/ 	.word	0x00000080
        /*054c*/ 	.word	0x00000001
        /*0550*/ 	.word	0x00000001


	//----- nvinfo : EIATTR_CRS_STACK_SIZE
	.align		4
.L_1667:
        /*0554*/ 	.byte	0x04, 0x1e
        /*0556*/ 	.short	(.L_1669 - .L_1668)
.L_1668:
        /*0558*/ 	.word	0x00000000
.L_1669:


//--------------------- .nv.info._Z25selective_scan_bwd_kernelI32Selective_Scan_bwd_kernel_traitsILi128ELi16ELb1ELb0ELb0ELb0ELb1EfN3c107complexIfEEEEv12SSMParamsBwd --------------------------
	.section	.nv.info._Z25selective_scan_bwd_kernelI32Selective_Scan_bwd_kernel_traitsILi128ELi16ELb1ELb0ELb0ELb0ELb1EfN3c107complexIfEEEEv12SSMParamsBwd,"",@"SHT_CUDA_INFO"
	.sectionflags	@""
	.align	4


	//----- nvinfo : EIATTR_CUDA_API_VERSION
	.align		4
        /*0000*/ 	.byte	0x04, 0x37
        /*0002*/ 	.short	(.L_1671 - .L_1670)
.L_1670:
        /*0004*/ 	.word	0x00000082


	//----- nvinfo : EIATTR_SW2861232_WAR
	.align		4
.L_1671:
        /*0008*/ 	.byte	0x01, 0x35
	.zero		2


	//----- nvinfo : EIATTR_PARAM_CBANK
	.align		4
        /*000c*/ 	.byte	0x04, 0x0a
        /*000e*/ 	.short	(.L_1673 - .L_1672)
	.align		4
.L_1672:
        /*0010*/ 	.word	index@(.nv.constant0._Z25selective_scan_bwd_kernelI32Selective_Scan_bwd_kernel_traitsILi128ELi16ELb1ELb0ELb0ELb0ELb1EfN3c107complexIfEEEEv12SSMParamsBwd)
        /*0014*/ 	.short	0x0160
        /*0016*/ 	.short	0x01f0


	//----- nvinfo : EIATTR_CBANK_PARAM_SIZE
	.align		4
.L_1673:
        /*0018*/ 	.byte	0x03, 0x19
        /*001a*/ 	.short	0x01f0


	//----- nvinfo : EIATTR_KPARAM_INFO
	.align		4
        /*001c*/ 	.byte	0x04, 0x17
        /*001e*/ 	.short	(.L_1675 - .L_1674)
.L_1674:
        /*0020*/ 	.word	0x00000000
        /*0024*/ 	.short	0x0000
        /*0026*/ 	.short	0x0000
        /*0028*/ 	.byte	0x00, 0xf0, 0xc1, 0x07


	//----- nvinfo : EIATTR_MAXREG_COUNT
	.align		4
.L_1675:
        /*002c*/ 	.byte	0x03, 0x1b
        /*002e*/ 	.short	0x00ff


	//----- nvinfo : EIATTR_NUM_BARRIERS
	.align		4
        /*0030*/ 	.byte	0x02, 0x4c
        /*0032*/ 	.byte	0x01
	.zero		1


	//----- nvinfo : EIATTR_MERCURY_ISA_VERSION
	.align		4
        /*0034*/ 	.byte	0x03, 0x5f
        /*0036*/ 	.short	0x0000


	//----- nvinfo : EIATTR_COOP_GROUP_MASK_REGIDS
	.align		4
        /*0038*/ 	.byte	0x04, 0x29
        /*003a*/ 	.short	(.L_1677 - .L_1676)


	//   ....[0]....
.L_1676:
        /*003c*/ 	.word	0xffffffff


	//   ....[1]....
        /*0040*/ 	.word	0xffffffff


	//   ....[2]....
        /*0044*/ 	.word	0xffffffff


	//   ....[3]....
        /*0048*/ 	.word	0xffffffff


	//   ....[4]....
        /*004c*/ 	.word	0xffffffff


	//   ....[5]....
        /*0050*/ 	.word	0xffffffff


	//   ....[6]....
        /*0054*/ 	.word	0xffffffff


	//   ....[7]....
        /*0058*/ 	.word	0xffffffff


	//   ....[8]....
        /*005c*/ 	.word	0xffffffff


	//   ....[9]....
        /*0060*/ 	.word	0xffffffff


	//   ....[10]....
        /*0064*/ 	.word	0xffffffff


	//   ....[11]....
        /*0068*/ 	.word	0xffffffff


	//   ....[12]....
        /*006c*/ 	.word	0xffffffff


	//   ....[13]....
        /*0070*/ 	.word	0xffffffff


	//   ....[14]....
        /*0074*/ 	.word	0xffffffff


	//   ....[15]....
        /*0078*/ 	.word	0xffffffff


	//   ....[16]....
        /*007c*/ 	.word	0xffffffff


	//   ....[17]....
        /*0080*/ 	.word	0xffffffff


	//   ....[18]....
        /*0084*/ 	.word	0xffffffff


	//   ....[19]....
        /*0088*/ 	.word	0xffffffff


	//   ....[20]....
        /*008c*/ 	.word	0xffffffff


	//   ....[21]....
        /*0090*/ 	.word	0xffffffff


	//   ....[22]....
        /*0094*/ 	.word	0xffffffff


	//   ....[23]....
        /*0098*/ 	.word	0xffffffff


	//   ....[24]....
        /*009c*/ 	.word	0xffffffff


	//   ....[25]....
        /*00a0*/ 	.word	0xffffffff


	//   ....[26]....
        /*00a4*/ 	.word	0xffffffff


	//   ....[27]....
        /*00a8*/ 	.word	0xffffffff


	//   ....[28]....
        /*00ac*/ 	.word	0xffffffff


	//   ....[29]....
        /*00b0*/ 	.word	0xffffffff


	//   ....[30]....
        /*00b4*/ 	.word	0xffffffff


	//   ....[31]....
        /*00b8*/ 	.word	0xffffffff


	//   ....[32]....
        /*00bc*/ 	.word	0xffffffff


	//   ....[33]....
        /*00c0*/ 	.word	0xffffffff


	//   ....[34]....
        /*00c4*/ 	.word	0xffffffff


	//   ....[35]....
        /*00c8*/ 	.word	0xffffffff


	//   ....[36]....
        /*00cc*/ 	.word	0xffffffff


	//   ....[37]....
        /*00d0*/ 	.word	0xffffffff


	//   ....[38]....
        /*00d4*/ 	.word	0xffffffff


	//   ....[39]....
        /*00d8*/ 	.word	0xffffffff


	//   ....[40]....
        /*00dc*/ 	.word	0xffffffff


	//   ....[41]....
        /*00e0*/ 	.word	0xffffffff


	//   ....[42]....
        /*00e4*/ 	.word	0xffffffff


	//   ....[43]....
        /*00e8*/ 	.word	0xffffffff


	//   ....[44]....
        /*00ec*/ 	.word	0xffffffff


	//   ....[45]....
        /*00f0*/ 	.word	0xffffffff


	//   ....[46]....
        /*00f4*/ 	.word	0xffffffff


	//   ....[47]....
        /*00f8*/ 	.word	0xffffffff


	//   ....[48]....
        /*00fc*/ 	.word	0xffffffff


	//   ....[49]....
        /*0100*/ 	.word	0xffffffff


	//   ....[50]....
        /*0104*/ 	.word	0xffffffff


	//   ....[51]....
        /*0108*/ 	.word	0xffffffff


	//   ....[52]....
        /*010c*/ 	.word	0xffffffff


	//   ....[53]....
        /*0110*/ 	.word	0xffffffff


	//   ....[54]....
        /*0114*/ 	.word	0xffffffff


	//   ....[55]....
        /*0118*/ 	.word	0xffffffff


	//   ....[56]....
        /*011c*/ 	.word	0xffffffff


	//   ....[57]....
        /*0120*/ 	.word	0xffffffff


	//   ....[58]....
        /*0124*/ 	.word	0xffffffff


	//   ....[59]....
        /*0128*/ 	.word	0xffffffff


	//   ....[60]....
        /*012c*/ 	.word	0xffffffff


	//   ....[61]....
        /*0130*/ 	.word	0xffffffff


	//   ....[62]....
        /*0134*/ 	.word	0xffffffff


	//   ....[63]....
        /*0138*/ 	.word	0xffffffff


	//   ....[64]....
        /*013c*/ 	.word	0xffffffff


	//   ....[65]....
        /*0140*/ 	.word	0xffffffff


	//   ....[66]....
        /*0144*/ 	.word	0xffffffff


	//   ....[67]....
        /*0148*/ 	.word	0xffffffff


	//   ....[68]....
        /*014c*/ 	.word	0xffffffff


	//   ....[69]....
        /*0150*/ 	.word	0xffffffff


	//   ....[70]....
        /*0154*/ 	.word	0xffffffff


	//   ....[71]....
        /*0158*/ 	.word	0xffffffff


	//   ....[72]....
        /*015c*/ 	.word	0xffffffff


	//   ....[73]....
        /*0160*/ 	.word	0xffffffff


	//   ....[74]....
        /*0164*/ 	.word	0xffffffff


	//   ....[75]....
        /*0168*/ 	.word	0xffffffff


	//   ....[76]....
        /*016c*/ 	.word	0xffffffff


	//   ....[77]....
        /*0170*/ 	.word	0xffffffff


	//   ....[78]....
        /*0174*/ 	.word	0xffffffff


	//   ....[79]....
        /*0178*/ 	.word	0xffffffff


	//   ....[80]....
        /*017c*/ 	.word	0xffffffff


	//   ....[81]....
        /*0180*/ 	.word	0xffffffff


	//   ....[82]....
        /*0184*/ 	.word	0xffffffff


	//   ....[83]....
        /*0188*/ 	.word	0xffffffff


	//   ....[84]....
        /*018c*/ 	.word	0xffffffff


	//   ....[85]....
        /*0190*/ 	.word	0xffffffff


	//   ....[86]....
        /*0194*/ 	.word	0xffffffff


	//   ....[87]....
        /*0198*/ 	.word	0xffffffff


	//   ....[88]....
        /*019c*/ 	.word	0xffffffff


	//   ....[89]....
        /*01a0*/ 	.word	0xffffffff


	//   ....[90]....
        /*01a4*/ 	.word	0xffffffff


	//   ....[91]....
        /*01a8*/ 	.word	0xffffffff


	//   ....[92]....
        /*01ac*/ 	.word	0xffffffff


	//   ....[93]....
        /*01b0*/ 	.word	0xffffffff


	//   ....[94]....
        /*01b4*/ 	.word	0xffffffff


	//   ....[95]....
        /*01b8*/ 	.word	0xffffffff


	//   ....[96]....
        /*01bc*/ 	.word	0xffffffff


	//   ....[97]....
        /*01c0*/ 	.word	0xffffffff


	//   ....[98]....
        /*01c4*/ 	.word	0xffffffff


	//   ....[99]....
        /*01c8*/ 	.word	0xffffffff


	//   ....[100]....
        /*01cc*/ 	.word	0xffffffff


	//   ....[101]....
        /*01d0*/ 	.word	0xffffffff


	//   ....[102]....
        /*01d4*/ 	.word	0xffffffff


	//   ....[103]....
        /*01d8*/ 	.word	0xffffffff


	//   ....[104]....
        /*01dc*/ 	.word	0xffffffff


	//   ....[105]....
        /*01e0*/ 	.word	0xffffffff


	//   ....[106]....
        /*01e4*/ 	.word	0xffffffff


	//   ....[107]....
        /*01e8*/ 	.word	0xffffffff


	//   ....[108]....
        /*01ec*/ 	.word	0xffffffff


	//   ....[109]....
        /*01f0*/ 	.word	0xffffffff


	//   ....[110]....
        /*01f4*/ 	.word	0xffffffff


	//   ....[111]....
        /*01f8*/ 	.word	0xffffffff


	//   ....[112]....
        /*01fc*/ 	.word	0xffffffff


	//   ....[113]....
        /*0200*/ 	.word	0xffffffff


	//   ....[114]....
        /*0204*/ 	.word	0xffffffff


	//   ....[115]....
        /*0208*/ 	.word	0xffffffff


	//   ....[116]....
        /*020c*/ 	.word	0xffffffff


	//   ....[117]....
        /*0210*/ 	.word	0xffffffff


	//   ....[118]....
        /*0214*/ 	.word	0xffffffff


	//   ....[119]....
        /*0218*/ 	.word	0xffffffff


	//   ....[120]....
        /*021c*/ 	.word	0xffffffff


	//   ....[121]....
        /*0220*/ 	.word	0xffffffff


	//   ....[122]....
        /*0224*/ 	.word	0xffffffff


	//   ....[123]....
        /*0228*/ 	.word	0xffffffff


	//   ....[124]....
        /*022c*/ 	.word	0xffffffff


	//   ....[125]....
        /*0230*/ 	.word	0xffffffff


	//   ....[126]....
        /*0234*/ 	.word	0xffffffff


	//   ....[127]....
        /*0238*/ 	.word	0xffffffff


	//   ....[128]....
        /*023c*/ 	.word	0xffffffff


	//   ....[129]....
        /*0240*/ 	.word	0xffffffff


	//   ....[130]....
        /*0244*/ 	.word	0xffffffff


	//   ....[131]....
        /*0248*/ 	.word	0xffffffff


	//   ....[132]....
        /*024c*/ 	.word	0xffffffff


	//   ....[133]....
        /*0250*/ 	.word	0xffffffff


	//   ....[134]....
        /*0254*/ 	.word	0xffffffff


	//   ....[135]....
        /*0258*/ 	.word	0xffffffff


	//   ....[136]....
        /*025c*/ 	.word	0xffffffff


	//   ....[137]....
        /*0260*/ 	.word	0xffffffff


	//   ....[138]....
        /*0264*/ 	.word	0xffffffff


	//   ....[139]....
        /*0268*/ 	.word	0xffffffff


	//   ....[140]....
        /*026c*/ 	.word	0xffffffff


	//   ....[141]....
        /*0270*/ 	.word	0xffffffff


	//   ....[142]....
        /*0274*/ 	.word	0xffffffff


	//   ....[143]....
        /*0278*/ 	.word	0xffffffff


	//   ....[144]....
        /*027c*/ 	.word	0xffffffff


	//   ....[145]....
        /*0280*/ 	.word	0xffffffff


	//   ....[146]....
        /*0284*/ 	.word	0xffffffff


	//   ....[147]....
        /*0288*/ 	.word	0xffffffff


	//   ....[148]....
        /*028c*/ 	.word	0xffffffff


	//   ....[149]....
        /*0290*/ 	.word	0xffffffff


	//   ....[150]....
        /*0294*/ 	.word	0xffffffff


	//   ....[151]....
        /*0298*/ 	.word	0xffffffff


	//   ....[152]....
        /*029c*/ 	.word	0xffffffff


	//   ....[153]....
        /*02a0*/ 	.word	0xffffffff


	//   ....[154]....
        /*02a4*/ 	.word	0xffffffff


	//   ....[155]....
        /*02a8*/ 	.word	0xffffffff


	//   ....[156]....
        /*02ac*/ 	.word	0xffffffff


	//   ....[157]....
        /*02b0*/ 	.word	0xffffffff


	//   ....[158]....
        /*02b4*/ 	.word	0xffffffff


	//   ....[159]....
        /*02b8*/ 	.word	0xffffffff


	//   ....[160]....
        /*02bc*/ 	.word	0xffffffff


	//   ....[161]....
        /*02c0*/ 	.word	0xffffffff


	//   ....[162]....
        /*02c4*/ 	.word	0xffffffff


	//----- nvinfo : EIATTR_COOP_GROUP_INSTR_OFFSETS
	.align		4
.L_1677:
        /*02c8*/ 	.byte	0x04, 0x28
        /*02ca*/ 	.short	(.L_1679 - .L_1678)


	//   ....[0]....
.L_1678:
        /*02cc*/ 	.word	0x00000700


	//   ....[1]....
        /*02d0*/ 	.word	0x00000810


	//   ....[2]....
        /*02d4*/ 	.word	0x000009c0


	//   ....[3]....
        /*02d8*/ 	.word	0x00000b50


	//   ....[4]....
        /*02dc*/ 	.word	0x00001010


	//   ....[5]....
        /*02e0*/ 	.word	0x00001730


	//   ....[6]....
        /*02e4*/ 	.word	0x00001b20


	//   ....[7]....
        /*02e8*/ 	.word	0x00003c70


	//   ....[8]....
        /*02ec*/ 	.word	0x00003c90


	//   ....[9]....
        /*02f0*/ 	.word	0x00003cc0


	//   ....[10]....
        /*02f4*/ 	.word	0x00003cd0


	//   ....[11]....
        /*02f8*/ 	.word	0x00003d80


	//   ....[12]....
        /*02fc*/ 	.word	0x00003da0


	//   ....[13]....
        /*0300*/ 	.word	0x00003db0


	//   ....[14]....
        /*0304*/ 	.word	0x00003dc0


	//   ....[15]....
        /*0308*/ 	.word	0x00003e80


	//   ....[16]....
        /*030c*/ 	.word	0x00003ea0


	//   ....[17]....
        /*0310*/ 	.word	0x00003eb0


	//   ....[18]....
        /*0314*/ 	.word	0x00003ec0


	//   ....[19]....
        /*0318*/ 	.word	0x00003f80


	//   ....[20]....
        /*031c*/ 	.word	0x00003fa0


	//   ....[21]....
        /*0320*/ 	.word	0x00003fb0


	//   ....[22]....
        /*0324*/ 	.word	0x00003fc0


	//   ....[23]....
        /*0328*/ 	.word	0x00004080


	//   ....[24]....
        /*032c*/ 	.word	0x00004090


	//   ....[25]....
        /*0330*/ 	.word	0x000040a0


	//   ....[26]....
        /*0334*/ 	.word	0x000040b0


	//   ....[27]....
        /*0338*/ 	.word	0x00004210


	//   ....[28]....
        /*033c*/ 	.word	0x00004280


	//   ....[29]....
        /*0340*/ 	.word	0x000042f0


	//   ....[30]....
        /*0344*/ 	.word	0x00004360


	//   ....[31]....
        /*0348*/ 	.word	0x00004380


	//   ....[32]....
        /*034c*/ 	.word	0x00004390


	//   ....[33]....
        /*0350*/ 	.word	0x000043a0


	//   ....[34]....
        /*0354*/ 	.word	0x000043b0


	//   ....[35]....
        /*0358*/ 	.word	0x000043c0


	//   ....[36]....
        /*035c*/ 	.word	0x000043d0


	//   ....[37]....
        /*0360*/ 	.word	0x000043e0


	//   ....[38]....
        /*0364*/ 	.word	0x000043f0


	//   ....[39]....
        /*0368*/ 	.word	0x00005970


	//   ....[40]....
        /*036c*/ 	.word	0x00005990


	//   ....[41]....
        /*0370*/ 	.word	0x000059a0


	//   ....[42]....
        /*0374*/ 	.word	0x000059b0


	//   ....[43]....
        /*0378*/ 	.word	0x00005ac0


	//   ....[44]....
        /*037c*/ 	.word	0x00005ad0


	//   ....[45]....
        /*0380*/ 	.word	0x00005ae0


	//   ....[46]....
        /*0384*/ 	.word	0x00005af0


	//   ....[47]....
        /*0388*/ 	.word	0x00005c00


	//   ....[48]....
        /*038c*/ 	.word	0x00005c20


	//   ....[49]....
        /*0390*/ 	.word	0x00005c30


	//   ....[50]....
        /*0394*/ 	.word	0x00005c40


	//   ....[51]....
        /*0398*/ 	.word	0x00005d50


	//   ....[52]....
        /*039c*/ 	.word	0x00005d60


	//   ....[53]....
        /*03a0*/ 	.word	0x00005d70


	//   ....[54]....
        /*03a4*/ 	.word	0x00005d80


	//   ....[55]....
        /*03a8*/ 	.word	0x00005e90


	//   ....[56]....
        /*03ac*/ 	.word	0x00005eb0


	//   ....[57]....
        /*03b0*/ 	.word	0x00005ec0


	//   ....[58]....
        /*03b4*/ 	.word	0x00005ed0


	//   ....[59]....
        /*03b8*/ 	.word	0x00005fd0


	//   ....[60]....
        /*03bc*/ 	.word	0x00005fe0


	//   ....[61]....
        /*03c0*/ 	.word	0x00005ff0


	//   ....[62]....
        /*03c4*/ 	.word	0x00006000


	//   ....[63]....
        /*03c8*/ 	.word	0x00006010


	//   ....[64]....
        /*03cc*/ 	.word	0x00006020


	//   ....[65]....
        /*03d0*/ 	.word	0x00006030


	//   ....[66]....
        /*03d4*/ 	.word	0x00006060


	//   ....[67]....
        /*03d8*/ 	.word	0x00006090


	//   ....[68]....
        /*03dc*/ 	.word	0x000060c0


	//   ....[69]....
        /*03e0*/ 	.word	0x000060e0


	//   ....[70]....
        /*03e4*/ 	.word	0x000060f0


	//   ....[71]....
        /*03e8*/ 	.word	0x00007720


	//   ....[72]....
        /*03ec*/ 	.word	0x00007760


	//   ....[73]....
        /*03f0*/ 	.word	0x00007790


	//   ....[74]....
        /*03f4*/ 	.word	0x000077c0


	//   ....[75]....
        /*03f8*/ 	.word	0x00007880


	//   ....[76]....
        /*03fc*/ 	.word	0x000078b0


	//   ....[77]....
        /*0400*/ 	.word	0x000078e0


	//   ....[78]....
        /*0404*/ 	.word	0x00007910


	//   ....[79]....
        /*0408*/ 	.word	0x000079b0


	//   ....[80]....
        /*040c*/ 	.word	0x000079e0


	//   ....[81]....
        /*0410*/ 	.word	0x00007a10


	//   ....[82]....
        /*0414*/ 	.word	0x00007a50


	//   ....[83]....
        /*0418*/ 	.word	0x00007b50


	//   ....[84]....
        /*041c*/ 	.word	0x00007b90


	//   ....[85]....
        /*0420*/ 	.word	0x00007bc0


	//   ....[86]....
        /*0424*/ 	.word	0x00007bf0


	//   ....[87]....
        /*0428*/ 	.word	0x00007d00


	//   ....[88]....
        /*042c*/ 	.word	0x00007d40


	//   ....[89]....
        /*0430*/ 	.word	0x00007d70


	//   ....[90]....
        /*0434*/ 	.word	0x00007da0


	//   ....[91]....
        /*0438*/ 	.word	0x00008600


	//   ....[92]....
        /*043c*/ 	.word	0x00008760


	//   ....[93]....
        /*0440*/ 	.word	0x00008990


	//   ....[94]....
        /*0444*/ 	.word	0x000089f0


	//   ....[95]....
        /*0448*/ 	.word	0x00008a40


	//   ....[96]....
        /*044c*/ 	.word	0x00008a60


	//   ....[97]....
        /*0450*/ 	.word	0x00008a80


	//   ....[98]....
        /*0454*/ 	.word	0x00008b80


	//   ....[99]....
        /*0458*/ 	.word	0x00008bd0


	//   ....[100]....
        /*045c*/ 	.word	0x00008c20


	//   ....[101]....
        /*0460*/ 	.word	0x00008c40


	//   ....[102]....
        /*0464*/ 	.word	0x00008c60


	//   ....[103]....
        /*0468*/ 	.word	0x00009310


	//   ....[104]....
        /*046c*/ 	.word	0x00009390


	//   ....[105]....
        /*0470*/ 	.word	0x00009400


	//   ....[106]....
        /*0474*/ 	.word	0x00009470


	//   ....[107]....
        /*0478*/ 	.word	0x000095c0


	//   ....[108]....
        /*047c*/ 	.word	0x00009630


	//   ....[109]....
        /*0480*/ 	.word	0x000096a0


	//   ....[110]....
        /*0484*/ 	.word	0x00009710


	//   ....[111]....
        /*0488*/ 	.word	0x00009830


	//   ....[112]....
        /*048c*/ 	.word	0x000098a0


	//   ....[113]....
        /*0490*/ 	.word	0x00009910


	//   ....[114]....
        /*0494*/ 	.word	0x00009980


	//   ....[115]....
        /*0498*/ 	.word	0x00009ab0


	//   ....[116]....
        /*049c*/ 	.word	0x00009b20


	//   ....[117]....
        /*04a0*/ 	.word	0x00009b90


	//   ....[118]....
        /*04a4*/ 	.word	0x00009c00


	//   ....[119]....
        /*04a8*/ 	.word	0x00009d30


	//   ....[120]....
        /*04ac*/ 	.word	0x00009da0


	//   ....[121]....
        /*04b0*/ 	.word	0x00009e10


	//   ....[122]....
        /*04b4*/ 	.word	0x00009e80


	//   ....[123]....
        /*04b8*/ 	.word	0x00009ef0


	//   ....[124]....
        /*04bc*/ 	.word	0x00009f60


	//   ....[125]....
        /*04c0*/ 	.word	0x00009fd0


	//   ....[126]....
        /*04c4*/ 	.word	0x0000a040


	//   ....[127]....
        /*04c8*/ 	.word	0x0000a0d0


	//   ....[128]....
        /*04cc*/ 	.word	0x0000a140


	//   ....[129]....
        /*04d0*/ 	.word	0x0000a1b0


	//   ....[130]....
        /*04d4*/ 	.word	0x0000a220


	//   ....[131]....
        /*04d8*/ 	.word	0x0000a290


	//   ....[132]....
        /*04dc*/ 	.word	0x0000a310


	//   ....[133]....
        /*04e0*/ 	.word	0x0000a380


	//   ....[134]....
        /*04e4*/ 	.word	0x0000a3f0


	//   ....[135]....
        /*04e8*/ 	.word	0x0000a460


	//   ....[136]....
        /*04ec*/ 	.word	0x0000a4d0


	//   ....[137]....
        /*04f0*/ 	.word	0x0000a540


	//   ....[138]....
        /*04f4*/ 	.word	0x0000a5b0


	//   ....[139]....
        /*04f8*/ 	.word	0x0000a620


	//   ....[140]....
        /*04fc*/ 	.word	0x0000a6a0


	//   ....[141]....
        /*0500*/ 	.word	0x0000a710


	//   ....[142]....
        /*0504*/ 	.word	0x0000a780


	//   ....[143]....
        /*0508*/ 	.word	0x0000a7f0


	//   ....[144]....
        /*050c*/ 	.word	0x0000a860


	//   ....[145]....
        /*0510*/ 	.word	0x0000a8d0


	//   ....[146]....
        /*0514*/ 	.word	0x0000a940


	//   ....[147]....
        /*0518*/ 	.word	0x0000a9b0


	//   ....[148]....
        /*051c*/ 	.word	0x0000aa30


	//   ....[149]....
        /*0520*/ 	.word	0x0000aaa0


	//   ....[150]....
        /*0524*/ 	.word	0x0000ab10


	//   ....[151]....
        /*0528*/ 	.word	0x0000ab80


	//   ....[152]....
        /*052c*/ 	.word	0x0000abf0


	//   ....[153]....
        /*0530*/ 	.word	0x0000ac60


	//   ....[154]....
        /*0534*/ 	.word	0x0000acd0


	//   ....[155]....
        /*0538*/ 	.word	0x0000ad40


	//   ....[156]....
        /*053c*/ 	.word	0x0000adb0


	//   ....[157]....
        /*0540*/ 	.word	0x0000ae20


	//   ....[158]....
        /*0544*/ 	.word	0x0000ae90


	//   ....[159]....
        /*0548*/ 	.word	0x0000af80


	//   ....[160]....
        /*054c*/ 	.word	0x0000aff0


	//   ....[161]....
        /*0550*/ 	.word	0x0000b060


	//   ....[162]....
        /*0554*/ 	.word	0x0000b0d0


	//----- nvinfo : EIATTR_EXIT_INSTR_OFFSETS
	.align		4
.L_1679:
        /*0558*/ 	.byte	0x04, 0x1c
        /*055a*/ 	.short	(.L_1681 - .L_1680)


	//   ....[0]....
.L_1680:
        /*055c*/ 	.word	0x00008d70


	//   ....[1]....
        /*0560*/ 	.word	0x000092b0


	//----- nvinfo : EIATTR_MAX_THREADS
	.align		4
.L_1681:
        /*0564*/ 	.byte	0x04, 0x05
        /*0566*/ 	.short	(.L_1683 - .L_1682)
.L_1682:
        /*0568*/ 	.word	0x00000080
        /*056c*/ 	.word	0x00000001
        /*0570*/ 	.word	0x00000001


	//----- nvinfo : EIATTR_CRS_STACK_SIZE
	.align		4
.L_1683:
        /*0574*/ 	.byte	0x04, 0x1e
        /*0576*/ 	.short	(.L_1685 - .L_1684)
.L_1684:
        /*0578*/ 	.word	0x00000000
.L_1685:


//--------------------- .nv.info._Z25selective_scan_bwd_kernelI32Selective_Scan_bwd_kernel_traitsILi128ELi16ELb1ELb0ELb0ELb1ELb0EfN3c107complexIfEEEEv12SSMParamsBwd --------------------------
	.section	.nv.info._Z25selective_scan_bwd_kernelI32Selective_Scan_bwd_kernel_traitsILi128ELi16ELb1ELb0ELb0ELb1ELb0EfN3c107complexIfEEEEv12SSMParamsBwd,"",@"SHT_CUDA_INFO"
	.sectionflags	@""
	.align	4


	//----- nvinfo : EIATTR_CUDA_API_VERSION
	.align		4
        /*0000*/ 	.byte	0x04, 0x37
        /*0002*/ 	.short	(.L_1687 - .L_1686)
.L_1686:
        /*0004*/ 	.word	0x00000082


	//----- nvinfo : EIATTR_SW2861232_WAR
	.align		4
.L_1687:
        /*0008*/ 	.byte	0x01, 0x35
	.zero		2


	//----- nvinfo : EIATTR_PARAM_CBANK
	.align		4
        /*000c*/ 	.byte	0x04, 0x0a
        /*000e*/ 	.short	(.L_1689 - .L_1688)
	.align		4
.L_1688:
        /*0010*/ 	.word	index@(.nv.constant0._Z25selective_scan_bwd_kernelI32Selective_Scan_bwd_kernel_traitsILi128ELi16ELb1ELb0ELb0ELb1ELb0EfN3c107complexIfEEEEv12SSMParamsBwd)
        /*0014*/ 	.short	0x0160
        /*0016*/ 	.short	0x01f0


	//----- nvinfo : EIATTR_CBANK_PARAM_SIZE
	.align		4
.L_1689:
        /*0018*/ 	.byte	0x03, 0x19
        /*001a*/ 	.short	0x01f0


	//----- nvinfo : EIATTR_KPARAM_INFO
	.align		4
        /*001c*/ 	.byte	0x04, 0x17
        /*001e*/ 	.short	(.L_1691 - .L_1690)
.L_1690:
        /*0020*/ 	.word	0x00000000
        /*0024*/ 	.short	0x0000
        /*0026*/ 	.short	0x0000
        /*0028*/ 	.byte	0x00, 0xf0, 0xc1, 0x07


	//----- nvinfo : EIATTR_MAXREG_COUNT
	.align		4
.L_1691:
        /*002c*/ 	.byte	0x03, 0x1b
        /*002e*/ 	.short	0x00ff


	//----- nvinfo : EIATTR_NUM_BARRIERS
	.align		4
        /*0030*/ 	.byte	0x02, 0x4c
        /*0032*/ 	.byte	0x01
	.zero		1


	//----- nvinfo : EIATTR_MERCURY_ISA_VERSION
	.align		4
        /*0034*/ 	.byte	0x03, 0x5f
        /*0036*/ 	.short	0x0000


	//----- nvinfo : EIATTR_COOP_GROUP_MASK_REGIDS
	.align		4
        /*0038*/ 	.byte	0x04, 0x29
        /*003a*/ 	.short	(.L_1693 - .L_1692)


	//   ....[0]....
.L_1692:
        /*003c*/ 	.word	0xffffffff


	//   ....[1]....
        /*0040*/ 	.word	0xffffffff


	//   ....[2]....
        /*0044*/ 	.word	0xffffffff


	//   ....[3]....
        /*0048*/ 	.word	0xffffffff


	//   ....[4]....
        /*004c*/ 	.word	0xffffffff


	//   ....[5]....
        /*0050*/ 	.word	0xffffffff


	//   ....[6]....
        /*0054*/ 	.word	0xffffffff


	//   ....[7]....
        /*0058*/ 	.word	0xffffffff


	//   ....[8]....
        /*005c*/ 	.word	0xffffffff


	//   ....[9]....
        /*0060*/ 	.word	0xffffffff


	//   ....[10]....
        /*0064*/ 	.word	0xffffffff


	//   ....[11]....
        /*0068*/ 	.word	0xffffffff


	//   ....[12]....
        /*006c*/ 	.word	0xffffffff


	//   ....[13]....
        /*0070*/ 	.word	0xffffffff


	//   ....[14]....
        /*0074*/ 	.word	0xffffffff


	//   ....[15]....
        /*0078*/ 	.word	0xffffffff


	//   ....[16]....
        /*007c*/ 	.word	0xffffffff


	//   ....[17]....
        /*0080*/ 	.word	0xffffffff


	//   ....[18]....
        /*0084*/ 	.word	0xffffffff


	//   ....[19]....
        /*0088*/ 	.word	0xffffffff


	//   ....[20]....
        /*008c*/ 	.word	0xffffffff


	//   ....[21]....
        /*0090*/ 	.word	0xffffffff


	//   ....[22]....
        /*0094*/ 	.word	0xffffffff


	//   ....[23]....
        /*0098*/ 	.word	0xffffffff


	//   ....[24]....
        /*009c*/ 	.word	0xffffffff


	//   ....[25]....
        /*00a0*/ 	.word	0xffffffff


	//   ....[26]....
        /*00a4*/ 	.word	0xffffffff


	//   ....[27]....
        /*00a8*/ 	.word	0xffffffff


	//   ....[28]....
        /*00ac*/ 	.word	0xffffffff


	//   ....[29]....
        /*00b0*/ 	.word	0xffffffff


	//   ....[30]....
        /*00b4*/ 	.word	0xffffffff


	//   ....[31]....
        /*00b8*/ 	.word	0xffffffff


	//   ....[32]....
        /*00bc*/ 	.word	0xffffffff


	//   ....[33]....
        /*00c0*/ 	.word	0xffffffff


	//   ....[34]....
        /*00c4*/ 	.word	0xffffffff


	//   ....[35]....
        /*00c8*/ 	.word	0xffffffff


	//   ....[36]....
        /*00cc*/ 	.word	0xffffffff


	//   ....[37]....
        /*00d0*/ 	.word	0xffffffff


	//   ....[38]....
        /*00d4*/ 	.word	0xffffffff


	//   ....[39]....
        /*00d8*/ 	.word	0xffffffff


	//   ....[40]....
        /*00dc*/ 	.word	0xffffffff


	//   ....[41]....
        /*00e0*/ 	.word	0xffffffff


	//   ....[42]....
        /*00e4*/ 	.word	0xffffffff


	//   ....[43]....
        /*00e8*/ 	.word	0xffffffff


	//   ....[44]....
        /*00ec*/ 	.word	0xffffffff


	//   ....[45]....
        /*00f0*/ 	.word	0xffffffff


	//   ....[46]....
        /*00f4*/ 	.word	0xffffffff


	//   ....[47]....
        /*00f8*/ 	.word	0xffffffff


	//   ....[48]....
        /*00fc*/ 	.word	0xffffffff


	//   ....[49]....
        /*0100*/ 	.word	0xffffffff


	//   ....[50]....
        /*0104*/ 	.word	0xffffffff


	//   ....[51]....
        /*0108*/ 	.word	0xffffffff


	//   ....[52]....
        /*010c*/ 	.word	0xffffffff


	//   ....[53]....
        /*0110*/ 	.word	0xffffffff


	//   ....[54]....
        /*0114*/ 	.word	0xffffffff


	//   ....[55]....
        /*0118*/ 	.word	0xffffffff


	//   ....[56]....
        /*011c*/ 	.word	0xffffffff


	//   ....[57]....
        /*0120*/ 	.word	0xffffffff


	//   ....[58]....
        /*0124*/ 	.word	0xffffffff


	//   ....[59]....
        /*0128*/ 	.word	0xffffffff


	//   ....[60]....
        /*012c*/ 	.word	0xffffffff


	//   ....[61]....
        /*0130*/ 	.word	0xffffffff


	//   ....[62]....
        /*0134*/ 	.word	0xffffffff


	//   ....[63]....
        /*0138*/ 	.word	0xffffffff


	//   ....[64]....
        /*013c*/ 	.word	0xffffffff


	//   ....[65]....
        /*0140*/ 	.word	0xffffffff


	//   ....[66]....
        /*0144*/ 	.word	0xffffffff


	//   ....[67]....
        /*0148*/ 	.word	0xffffffff


	//   ....[68]....
        /*014c*/ 	.word	0xffffffff


	//   ....[69]....
        /*0150*/ 	.word	0xffffffff


	//   ....[70]....
        /*0154*/ 	.word	0xffffffff


	//   ....[71]....
        /*0158*/ 	.word	0xffffffff


	//   ....[72]....
        /*015c*/ 	.word	0xffffffff


	//   ....[73]....
        /*0160*/ 	.word	0xffffffff


	//   ....[74]....
        /*0164*/ 	.word	0xffffffff


	//   ....[75]....
        /*0168*/ 	.word	0xffffffff


	//   ....[76]....
        /*016c*/ 	.word	0xffffffff


	//   ....[77]....
        /*0170*/ 	.word	0xffffffff


	//   ....[78]....
        /*0174*/ 	.word	0xffffffff


	//   ....[79]....
        /*0178*/ 	.word	0xffffffff


	//   ....[80]....
        /*017c*/ 	.word	0xffffffff


	//   ....[81]....
        /*0180*/ 	.word	0xffffffff


	//   ....[82]....
        /*0184*/ 	.word	0xffffffff


	//   ....[83]....
        /*0188*/ 	.word	0xffffffff


	//   ....[84]....
        /*018c*/ 	.word	0xffffffff


	//   ....[85]....
        /*0190*/ 	.word	0xffffffff


	//   ....[86]....
        /*0194*/ 	.word	0xffffffff


	//   ....[87]....
        /*0198*/ 	.word	0xffffffff


	//   ....[88]....
        /*019c*/ 	.word	0xffffffff


	//   ....[89]....
        /*01a0*/ 	.word	0xffffffff


	//   ....[90]....
        /*01a4*/ 	.word	0xffffffff


	//   ....[91]....
        /*01a8*/ 	.word	0xffffffff


	//   ....[92]....
        /*01ac*/ 	.word	0xffffffff


	//   ....[93]....
        /*01b0*/ 	.word	0xffffffff


	//   ....[94]....
        /*01b4*/ 	.word	0xffffffff


	//   ....[95]....
        /*01b8*/ 	.word	0xffffffff


	//   ....[96]....
        /*01bc*/ 	.word	0xffffffff


	//   ....[97]....
        /*01c0*/ 	.word	0xffffffff


	//   ....[98]....
        /*01c4*/ 	.word	0xffffffff


	//   ....[99]....
        /*01c8*/ 	.word	0xffffffff


	//   ....[100]....
        /*01cc*/ 	.word	0xffffffff


	//   ....[101]....
        /*01d0*/ 	.word	0xffffffff


	//   ....[102]....
        /*01d4*/ 	.word	0xffffffff


	//   ....[103]....
        /*01d8*/ 	.word	0xffffffff


	//   ....[104]....
        /*01dc*/ 	.word	0xffffffff


	//   ....[105]....
        /*01e0*/ 	.word	0xffffffff


	//   ....[106]....
        /*01e4*/ 	.word	0xffffffff


	//   ....[107]....
        /*01e8*/ 	.word	0xffffffff


	//   ....[108]....
        /*01ec*/ 	.word	0xffffffff


	//   ....[109]....
        /*01f0*/ 	.word	0xffffffff


	//   ....[110]....
        /*01f4*/ 	.word	0xffffffff


	//   ....[111]....
        /*01f8*/ 	.word	0xffffffff


	//   ....[112]....
        /*01fc*/ 	.word	0xffffffff


	//   ....[113]....
        /*0200*/ 	.word	0xffffffff


	//   ....[114]....
        /*0204*/ 	.word	0xffffffff


	//   ....[115]....
        /*0208*/ 	.word	0xffffffff


	//   ....[116]....
        /*020c*/ 	.word	0xffffffff


	//   ....[117]....
        /*0210*/ 	.word	0xffffffff


	//   ....[118]....
        /*0214*/ 	.word	0xffffffff


	//   ....[119]....
        /*0218*/ 	.word	0xffffffff


	//   ....[120]....
        /*021c*/ 	.word	0xffffffff


	//   ....[121]....
        /*0220*/ 	.word	0xffffffff


	//   ....[122]....
        /*0224*/ 	.word	0xffffffff


	//   ....[123]....
        /*0228*/ 	.word	0xffffffff


	//   ....[124]....
        /*022c*/ 	.word	0xffffffff


	//   ....[125]....
        /*0230*/ 	.word	0xffffffff


	//   ....[126]....
        /*0234*/ 	.word	0xffffffff


	//   ....[127]....
        /*0238*/ 	.word	0xffffffff


	//   ....[128]....
        /*023c*/ 	.word	0xffffffff


	//   ....[129]....
        /*0240*/ 	.word	0xffffffff


	//   ....[130]....
        /*0244*/ 	.word	0xffffffff


	//   ....[131]....
        /*0248*/ 	.word	0xffffffff


	//   ....[132]....
        /*024c*/ 	.word	0xffffffff


	//   ....[133]....
        /*0250*/ 	.word	0xffffffff


	//   ....[134]....
        /*0254*/ 	.word	0xffffffff


	//   ....[135]....
        /*0258*/ 	.word	0xffffffff


	//   ....[136]....
        /*025c*/ 	.word	0xffffffff


	//   ....[137]....
        /*0260*/ 	.word	0xffffffff


	//   ....[138]....
        /*0264*/ 	.word	0xffffffff


	//   ....[139]....
        /*0268*/ 	.word	0xffffffff


	//   ....[140]....
        /*026c*/ 	.word	0xffffffff


	//   ....[141]....
        /*0270*/ 	.word	0xffffffff


	//   ....[142]....
        /*0274*/ 	.word	0xffffffff


	//   ....[143]....
        /*0278*/ 	.word	0xffffffff


	//   ....[144]....
        /*027c*/ 	.word	0xffffffff


	//   ....[145]....
        /*0280*/ 	.word	0xffffffff


	//   ....[146]....
        /*0284*/ 	.word	0xffffffff


	//   ....[147]....
        /*0288*/ 	.word	0xffffffff


	//   ....[148]....
        /*028c*/ 	.word	0xffffffff


	//   ....[149]....
        /*0290*/ 	.word	0xffffffff


	//   ....[150]....
        /*0294*/ 	.word	0xffffffff


	//   ....[151]....
        /*0298*/ 	.word	0xffffffff


	//   ....[152]....
        /*029c*/ 	.word	0xffffffff


	//   ....[153]....
        /*02a0*/ 	.word	0xffffffff


	//   ....[154]....
        /*02a4*/ 	.word	0xffffffff


	//   ....[155]....
        /*02a8*/ 	.word	0xffffffff


	//   ....[156]....
        /*02ac*/ 	.word	0xffffffff


	//   ....[157]....
        /*02b0*/ 	.word	0xffffffff


	//   ....[158]....
        /*02b4*/ 	.word	0xffffffff


	//   ....[159]....
        /*02b8*/ 	.word	0xffffffff


	//----- nvinfo : EIATTR_COOP_GROUP_INSTR_OFFSETS
	.align		4
.L_1693:
        /*02bc*/ 	.byte	0x04, 0x28
        /*02be*/ 	.short	(.L_1695 - .L_1694)


	//   ....[0]....
.L_1694:
        /*02c0*/ 	.word	0x000006f0


	//   ....[1]....
        /*02c4*/ 	.word	0x00000800


	//   ....[2]....
        /*02c8*/ 	.word	0x00000950


	//   ....[3]....
        /*02cc*/ 	.word	0x00004cb0


	//   ....[4]....
        /*02d0*/ 	.word	0x00004cd0


	//   ....[5]....
        /*02d4*/ 	.word	0x00004d00


	//   ....[6]....
        /*02d8*/ 	.word	0x00004d10


	//   ....[7]....
        /*02dc*/ 	.word	0x00004dc0


	//   ....[8]....
        /*02e0*/ 	.word	0x00004de0


	//   ....[9]....
        /*02e4*/ 	.word	0x00004df0


	//   ....[10]....
        /*02e8*/ 	.word	0x00004e00


	//   ....[11]....
        /*02ec*/ 	.word	0x00004ec0


	//   ....[12]....
        /*02f0*/ 	.word	0x00004ee0


	//   ....[13]....
        /*02f4*/ 	.word	0x00004ef0


	//   ....[14]....
        /*02f8*/ 	.word	0x00004f00


	//   ....[15]....
        /*02fc*/ 	.word	0x00004fc0


	//   ....[16]....
        /*0300*/ 	.word	0x00004fe0


	//   ....[17]....
        /*0304*/ 	.word	0x00004ff0


	//   ....[18]....
        /*0308*/ 	.word	0x00005000


	//   ....[19]....
        /*030c*/ 	.word	0x000050c0


	//   ....[20]....
        /*0310*/ 	.word	0x000050d0


	//   ....[21]....
        /*0314*/ 	.word	0x000050e0


	//   ....[22]....
        /*0318*/ 	.word	0x000050f0


	//   ....[23]....
        /*031c*/ 	.word	0x00005230


	//   ....[24]....
        /*0320*/ 	.word	0x000052a0


	//   ....[25]....
        /*0324*/ 	.word	0x00005310


	//   ....[26]....
        /*0328*/ 	.word	0x00005380


	//   ....[27]....
        /*032c*/ 	.word	0x000053a0


	//   ....[28]....
        /*0330*/ 	.word	0x000053b0


	//   ....[29]....
        /*0334*/ 	.word	0x000053c0


	//   ....[30]....
        /*0338*/ 	.word	0x000053d0


	//   ....[31]....
        /*033c*/ 	.word	0x000053e0


	//   ....[32]....
        /*0340*/ 	.word	0x000053f0


	//   ....[33]....
        /*0344*/ 	.word	0x00005400


	//   ....[34]....
        /*0348*/ 	.word	0x00005410


	//   ....[35]....
        /*034c*/ 	.word	0x000069b0


	//   ....[36]....
        /*0350*/ 	.word	0x000069d0


	//   ....[37]....
        /*0354*/ 	.word	0x000069e0


	//   ....[38]....
        /*0358*/ 	.word	0x000069f0


	//   ....[39]....
        /*035c*/ 	.word	0x00006b10


	//   ....[40]....
        /*0360*/ 	.word	0x00006b20


	//   ....[41]....
        /*0364*/ 	.word	0x00006b30


	//   ....[42]....
        /*0368*/ 	.word	0x00006b40


	//   ....[43]....
        /*036c*/ 	.word	0x00006c60


	//   ....[44]....
        /*0370*/ 	.word	0x00006c80


	//   ....[45]....
        /*0374*/ 	.word	0x00006c90


	//   ....[46]....
        /*0378*/ 	.word	0x00006ca0


	//   ....[47]....
        /*037c*/ 	.word	0x00006dc0


	//   ....[48]....
        /*0380*/ 	.word	0x00006dd0


	//   ....[49]....
        /*0384*/ 	.word	0x00006de0


	//   ....[50]....
        /*0388*/ 	.word	0x00006df0


	//   ....[51]....
        /*038c*/ 	.word	0x00006f10


	//   ....[52]....
        /*0390*/ 	.word	0x00006f30


	//   ....[53]....
        /*0394*/ 	.word	0x00006f40


	//   ....[54]....
        /*0398*/ 	.word	0x00006f50


	//   ....[55]....
        /*039c*/ 	.word	0x00007050


	//   ....[56]....
        /*03a0*/ 	.word	0x00007060


	//   ....[57]....
        /*03a4*/ 	.word	0x00007070


	//   ....[58]....
        /*03a8*/ 	.word	0x00007080


	//   ....[59]....
        /*03ac*/ 	.word	0x00007090


	//   ....[60]....
        /*03b0*/ 	.word	0x000070a0


	//   ....[61]....
        /*03b4*/ 	.word	0x000070b0


	//   ....[62]....
        /*03b8*/ 	.word	0x000070e0


	//   ....[63]....
        /*03bc*/ 	.word	0x00007110


	//   ....[64]....
        /*03c0*/ 	.word	0x00007140


	//   ....[65]....
        /*03c4*/ 	.word	0x00007160


	//   ....[66]....
        /*03c8*/ 	.word	0x00007170


	//   ....[67]....
        /*03cc*/ 	.word	0x00008650


	//   ....[68]....
        /*03d0*/ 	.word	0x00008720


	//   ....[69]....
        /*03d4*/ 	.word	0x00008790


	//   ....[70]....
        /*03d8*/ 	.word	0x000087c0


	//   ....[71]....
        /*03dc*/ 	.word	0x000088f0


	//   ....[72]....
        /*03e0*/ 	.word	0x00008930


	//   ....[73]....
        /*03e4*/ 	.word	0x00008960


	//   ....[74]....
        /*03e8*/ 	.word	0x00008990


	//   ....[75]....
        /*03ec*/ 	.word	0x00008a30


	//   ....[76]....
        /*03f0*/ 	.word	0x00008a60


	//   ....[77]....
        /*03f4*/ 	.word	0x00008a90


	//   ....[78]....
        /*03f8*/ 	.word	0x00008ac0


	//   ....[79]....
        /*03fc*/ 	.word	0x00008b60


	//   ....[80]....
        /*0400*/ 	.word	0x00008b90


	//   ....[81]....
        /*0404*/ 	.word	0x00008bc0


	//   ....[82]....
        /*0408*/ 	.word	0x00008bf0


	//   ....[83]....
        /*040c*/ 	.word	0x00008d00


	//   ....[84]....
        /*0410*/ 	.word	0x00008d40


	//   ....[85]....
        /*0414*/ 	.word	0x00008d70


	//   ....[86]....
        /*0418*/ 	.word	0x00008da0


	//   ....[87]....
        /*041c*/ 	.word	0x000095d0


	//   ....[88]....
        /*0420*/ 	.word	0x00009c40


	//   ....[89]....
        /*0424*/ 	.word	0x00009fd0


	//   ....[90]....
        /*0428*/ 	.word	0x0000a200


	//   ....[91]....
        /*042c*/ 	.word	0x0000a260


	//   ....[92]....
        /*0430*/ 	.word	0x0000a2b0


	//   ....[93]....
        /*0434*/ 	.word	0x0000a2d0


	//   ....[94]....
        /*0438*/ 	.word	0x0000a2f0


	//   ....[95]....
        /*043c*/ 	.word	0x0000a3f0


	//   ....[96]....
        /*0440*/ 	.word	0x0000a440


	//   ....[97]....
        /*0444*/ 	.word	0x0000a490


	//   ....[98]....
        /*0448*/ 	.word	0x0000a4b0


	//   ....[99]....
        /*044c*/ 	.word	0x0000a4d0


	//   ....[100]....
        /*0450*/ 	.word	0x0000ab80


	//   ....[101]....
        /*0454*/ 	.word	0x0000ac00


	//   ....[102]....
        /*0458*/ 	.word	0x0000ac70


	//   ....[103]....
        /*045c*/ 	.word	0x0000ace0


	//   ....[104]....
        /*0460*/ 	.word	0x0000ae30


	//   ....[105]....
        /*0464*/ 	.word	0x0000aea0


	//   ....[106]....
        /*0468*/ 	.word	0x0000af10


	//   ....[107]....
        /*046c*/ 	.word	0x0000af80


	//   ....[108]....
        /*0470*/ 	.word	0x0000b0a0


	//   ....[109]....
        /*0474*/ 	.word	0x0000b110


	//   ....[110]....
        /*0478*/ 	.word	0x0000b180


	//   ....[111]....
        /*047c*/ 	.word	0x0000b1f0


	//   ....[112]....
        /*0480*/ 	.word	0x0000b320


	//   ....[113]....
        /*0484*/ 	.word	0x0000b390


	//   ....[114]....
        /*0488*/ 	.word	0x0000b400


	//   ....[115]....
        /*048c*/ 	.word	0x0000b470


	//   ....[116]....
        /*0490*/ 	.word	0x0000b5a0


	//   ....[117]....
        /*0494*/ 	.word	0x0000b610


	//   ....[118]....
        /*0498*/ 	.word	0x0000b680


	//   ....[119]....
        /*049c*/ 	.word	0x0000b6f0


	//   ....[120]....
        /*04a0*/ 	.word	0x0000b760


	//   ....[121]....
        /*04a4*/ 	.word	0x0000b7d0


	//   ....[122]....
        /*04a8*/ 	.word	0x0000b840


	//   ....[123]....
        /*04ac*/ 	.word	0x0000b8b0


	//   ....[124]....
        /*04b0*/ 	.word	0x0000b950


	//   ....[125]....
        /*04b4*/ 	.word	0x0000b9c0


	//   ....[126]....
        /*04b8*/ 	.word	0x0000ba30


	//   ....[127]....
        /*04bc*/ 	.word	0x0000baa0


	//   ....[128]....
        /*04c0*/ 	.word	0x0000bb20


	//   ....[129]....
        /*04c4*/ 	.word	0x0000bba0


	//   ....[130]....
        /*04c8*/ 	.word	0x0000bc10


	//   ....[131]....
        /*04cc*/ 	.word	0x0000bc80


	//   ....[132]....
        /*04d0*/ 	.word	0x0000bcf0


	//   ....[133]....
        /*04d4*/ 	.word	0x0000bd60


	//   ....[134]....
        /*04d8*/ 	.word	0x0000bdd0


	//   ....[135]....
        /*04dc*/ 	.word	0x0000be40


	//   ....[136]....
        /*04e0*/ 	.word	0x0000beb0


	//   ....[137]....
        /*04e4*/ 	.word	0x0000bf30


	//   ....[138]....
        /*04e8*/ 	.word	0x0000bfa0


	//   ....[139]....
        /*04ec*/ 	.word	0x0000c010


	//   ....[140]....
        /*04f0*/ 	.word	0x0000c080


	//   ....[141]....
        /*04f4*/ 	.word	0x0000c0f0


	//   ....[142]....
        /*04f8*/ 	.word	0x0000c160


	//   ....[143]....
        /*04fc*/ 	.word	0x0000c1d0


	//   ....[144]....
        /*0500*/ 	.word	0x0000c240


	//   ....[145]....
        /*0504*/ 	.word	0x0000c2c0


	//   ....[146]....
        /*0508*/ 	.word	0x0000c330


	//   ....[147]....
        /*050c*/ 	.word	0x0000c3a0


	//   ....[148]....
        /*0510*/ 	.word	0x0000c410


	//   ....[149]....
        /*0514*/ 	.word	0x0000c480


	//   ....[150]....
        /*0518*/ 	.word	0x0000c4f0


	//   ....[151]....
        /*051c*/ 	.word	0x0000c560


	//   ....[152]....
        /*0520*/ 	.word	0x0000c5d0


	//   ....[153]....
        /*0524*/ 	.word	0x0000c640


	//   ....[154]....
        /*0528*/ 	.word	0x0000c6b0


	//   ....[155]....
        /*052c*/ 	.word	0x0000c720


	//   ....[156]....
        /*0530*/ 	.word	0x0000c7f0


	//   ....[157]....
        /*0534*/ 	.word	0x0000c860


	//   ....[158]....
        /*0538*/ 	.word	0x0000c8d0


	//   ....[159]....
        /*053c*/ 	.word	0x0000c940


	//----- nvinfo : EIATTR_EXIT_INSTR_OFFSETS
	.align		4
.L_1695:
        /*0540*/ 	.byte	0x04, 0x1c
        /*0542*/ 	.short	(.L_1697 - .L_1696)


	//   ....[0]....
.L_1696:
        /*0544*/ 	.word	0x0000a5e0


	//   ....[1]....
        /*0548*/ 	.word	0x0000ab20


	//----- nvinfo : EIATTR_MAX_THREADS
	.align		4
.L_1697:
        /*054c*/ 	.byte	0x04, 0x05
        /*054e*/ 	.short	(.L_1699 - .L_1698)
.L_1698:
        /*0550*/ 	.word	0x00000080
        /*0554*/ 	.word	0x00000001
        /*0558*/ 	.word	0x00000001


	//----- nvinfo : EIATTR_CRS_STACK_SIZE
	.align		4
.L_1699:
        /*055c*/ 	.byte	0x04, 0x1e
        /*055e*/ 	.short	(.L_1701 - .L_1700)
.L_1700:
        /*0560*/ 	.word	0x00000000
.L_1701:


//--------------------- .nv.info._Z25selective_scan_bwd_kernelI32Selective_Scan_bwd_kernel_traitsILi128ELi16ELb1ELb0ELb0ELb1ELb1EfN3c107complexIfEEEEv12SSMParamsBwd --------------------------
	.section	.nv.info._Z25selective_scan_bwd_kernelI32Selective_Scan_bwd_kernel_traitsILi128ELi16ELb1ELb0ELb0ELb1ELb1EfN3c107complexIfEEEEv12SSMParamsBwd,"",@"SHT_CUDA_INFO"
	.sectionflags	@""
	.align	4


	//----- nvinfo : EIATTR_CUDA_API_VERSION
	.align		4
        /*0000*/ 	.byte	0x04, 0x37
        /*0002*/ 	.short	(.L_1703 - .L_1702)
.L_1702:
        /*0004*/ 	.word	0x00000082


	//----- nvinfo : EIATTR_SW2861232_WAR
	.align		4
.L_1703:
        /*0008*/ 	.byte	0x01, 0x35
	.zero		2


	//----- nvinfo : EIATTR_PARAM_CBANK
	.align		4
        /*000c*/ 	.byte	0x04, 0x0a
        /*000e*/ 	.short	(.L_1705 - .L_1704)
	.align		4
.L_1704:
        /*0010*/ 	.word	index@(.nv.constant0._Z25selective_scan_bwd_kernelI32Selective_Scan_bwd_kernel_traitsILi128ELi16ELb1ELb0ELb0ELb1ELb1EfN3c107complexIfEEEEv12SSMParamsBwd)
        /*0014*/ 	.short	0x0160
        /*0016*/ 	.short	0x01f0


	//----- nvinfo : EIATTR_CBANK_PARAM_SIZE
	.align		4
.L_1705:
        /*0018*/ 	.byte	0x03, 0x19
        /*001a*/ 	.short	0x01f0


	//----- nvinfo : EIATTR_KPARAM_INFO
	.align		4
        /*001c*/ 	.byte	0x04, 0x17
        /*001e*/ 	.short	(.L_1707 - .L_1706)
.L_1706:
        /*0020*/ 	.word	0x00000000
        /*0024*/ 	.short	0x0000
        /*0026*/ 	.short	0x0000
        /*0028*/ 	.byte	0x00, 0xf0, 0xc1, 0x07


	//----- nvinfo : EIATTR_MAXREG_COUNT
	.align		4
.L_1707:
        /*002c*/ 	.byte	0x03, 0x1b
        /*002e*/ 	.short	0x00ff


	//----- nvinfo : EIATTR_NUM_BARRIERS
	.align		4
        /*0030*/ 	.byte	0x02, 0x4c
        /*0032*/ 	.byte	0x01
	.zero		1


	//----- nvinfo : EIATTR_MERCURY_ISA_VERSION
	.align		4
        /*0034*/ 	.byte	0x03, 0x5f
        /*0036*/ 	.short	0x0000


	//----- nvinfo : EIATTR_COOP_GROUP_MASK_REGIDS
	.align		4
        /*0038*/ 	.byte	0x04, 0x29
        /*003a*/ 	.short	(.L_1709 - .L_1708)


	//   ....[0]....
.L_1708:
        /*003c*/ 	.word	0xffffffff


	//   ....[1]....
        /*0040*/ 	.word	0xffffffff


	//   ....[2]....
        /*0044*/ 	.word	0xffffffff


	//   ....[3]....
        /*0048*/ 	.word	0xffffffff


	//   ....[4]....
        /*004c*/ 	.word	0xffffffff


	//   ....[5]....
        /*0050*/ 	.word	0xffffffff


	//   ....[6]....
        /*0054*/ 	.word	0xffffffff


	//   ....[7]....
        /*0058*/ 	.word	0xffffffff


	//   ....[8]....
        /*005c*/ 	.word	0xffffffff


	//   ....[9]....
        /*0060*/ 	.word	0xffffffff


	//   ....[10]....
        /*0064*/ 	.word	0xffffffff


	//   ....[11]....
        /*0068*/ 	.word	0xffffffff


	//   ....[12]....
        /*006c*/ 	.word	0xffffffff


	//   ....[13]....
        /*0070*/ 	.word	0xffffffff


	//   ....[14]....
        /*0074*/ 	.word	0xffffffff


	//   ....[15]....
        /*0078*/ 	.word	0xffffffff


	//   ....[16]....
        /*007c*/ 	.word	0xffffffff


	//   ....[17]....
        /*0080*/ 	.word	0xffffffff


	//   ....[18]....
        /*0084*/ 	.word	0xffffffff


	//   ....[19]....
        /*0088*/ 	.word	0xffffffff


	//   ....[20]....
        /*008c*/ 	.word	0xffffffff


	//   ....[21]....
        /*0090*/ 	.word	0xffffffff


	//   ....[22]....
        /*0094*/ 	.word	0xffffffff


	//   ....[23]....
        /*0098*/ 	.word	0xffffffff


	//   ....[24]....
        /*009c*/ 	.word	0xffffffff


	//   ....[25]....
        /*00a0*/ 	.word	0xffffffff


	//   ....[26]....
        /*00a4*/ 	.word	0xffffffff


	//   ....[27]....
        /*00a8*/ 	.word	0xffffffff


	//   ....[28]....
        /*00ac*/ 	.word	0xffffffff


	//   ....[29]....
        /*00b0*/ 	.word	0xffffffff


	//   ....[30]....
        /*00b4*/ 	.word	0xffffffff


	//   ....[31]....
        /*00b8*/ 	.word	0xffffffff


	//   ....[32]....
        /*00bc*/ 	.word	0xffffffff


	//   ....[33]....
        /*00c0*/ 	.word	0xffffffff


	//   ....[34]....
        /*00c4*/ 	.word	0xffffffff


	//   ....[35]....
        /*00c8*/ 	.word	0xffffffff


	//   ....[36]....
        /*00cc*/ 	.word	0xffffffff


	//   ....[37]....
        /*00d0*/ 	.word	0xffffffff


	//   ....[38]....
        /*00d4*/ 	.word	0xffffffff


	//   ....[39]....
        /*00d8*/ 	.word	0xffffffff


	//   ....[40]....
        /*00dc*/ 	.word	0xffffffff


	//   ....[41]....
        /*00e0*/ 	.word	0xffffffff


	//   ....[42]....
        /*00e4*/ 	.word	0xffffffff


	//   ....[43]....
        /*00e8*/ 	.word	0xffffffff


	//   ....[44]....
        /*00ec*/ 	.word	0xffffffff


	//   ....[45]....
        /*00f0*/ 	.word	0xffffffff


	//   ....[46]....
        /*00f4*/ 	.word	0xffffffff


	//   ....[47]....
        /*00f8*/ 	.word	0xffffffff


	//   ....[48]....
        /*00fc*/ 	.word	0xffffffff


	//   ....[49]....
        /*0100*/ 	.word	0xffffffff


	//   ....[50]....
        /*0104*/ 	.word	0xffffffff


	//   ....[51]....
        /*0108*/ 	.word	0xffffffff


	//   ....[52]....
        /*010c*/ 	.word	0xffffffff


	//   ....[53]....
        /*0110*/ 	.word	0xffffffff


	//   ....[54]....
        /*0114*/ 	.word	0xffffffff


	//   ....[55]....
        /*0118*/ 	.word	0xffffffff


	//   ....[56]....
        /*011c*/ 	.word	0xffffffff


	//   ....[57]....
        /*0120*/ 	.word	0xffffffff


	//   ....[58]....
        /*0124*/ 	.word	0xffffffff


	//   ....[59]....
        /*0128*/ 	.word	0xffffffff


	//   ....[60]....
        /*012c*/ 	.word	0xffffffff


	//   ....[61]....
        /*0130*/ 	.word	0xffffffff


	//   ....[62]....
        /*0134*/ 	.word	0xffffffff


	//   ....[63]....
        /*0138*/ 	.word	0xffffffff


	//   ....[64]....
        /*013c*/ 	.word	0xffffffff


	//   ....[65]....
        /*0140*/ 	.word	0xffffffff


	//   ....[66]....
        /*0144*/ 	.word	0xffffffff


	//   ....[67]....
        /*0148*/ 	.word	0xffffffff


	//   ....[68]....
        /*014c*/ 	.word	0xffffffff


	//   ....[69]....
        /*0150*/ 	.word	0xffffffff


	//   ....[70]....
        /*0154*/ 	.word	0xffffffff


	//   ....[71]....
        /*0158*/ 	.word	0xffffffff


	//   ....[72]....
        /*015c*/ 	.word	0xffffffff


	//   ....[73]....
        /*0160*/ 	.word	0xffffffff


	//   ....[74]....
        /*0164*/ 	.word	0xffffffff


	//   ....[75]....
        /*0168*/ 	.word	0xffffffff


	//   ....[76]....
        /*016c*/ 	.word	0xffffffff


	//   ....[77]....
        /*0170*/ 	.word	0xffffffff


	//   ....[78]....
        /*0174*/ 	.word	0xffffffff


	//   ....[79]....
        /*0178*/ 	.word	0xffffffff


	//   ....[80]....
        /*017c*/ 	.word	0xffffffff


	//   ....[81]....
        /*0180*/ 	.word	0xffffffff


	//   ....[82]....
        /*0184*/ 	.word	0xffffffff


	//   ....[83]....
        /*0188*/ 	.word	0xffffffff


	//   ....[84]....
        /*018c*/ 	.word	0xffffffff


	//   ....[85]....
        /*0190*/ 	.word	0xffffffff


	//   ....[86]....
        /*0194*/ 	.word	0xffffffff


	//   ....[87]....
        /*0198*/ 	.word	0xffffffff


	//   ....[88]....
        /*019c*/ 	.word	0xffffffff


	//   ....[89]....
        /*01a0*/ 	.word	0xffffffff


	//   ....[90]....
        /*01a4*/ 	.word	0xffffffff


	//   ....[91]....
        /*01a8*/ 	.word	0xffffffff


	//   ....[92]....
        /*01ac*/ 	.word	0xffffffff


	//   ....[93]....
        /*01b0*/ 	.word	0xffffffff


	//   ....[94]....
        /*01b4*/ 	.word	0xffffffff


	//   ....[95]....
        /*01b8*/ 	.word	0xffffffff


	//   ....[96]....
        /*01bc*/ 	.word	0xffffffff


	//   ....[97]....
        /*01c0*/ 	.word	0xffffffff


	//   ....[98]....
        /*01c4*/ 	.word	0xffffffff


	//   ....[99]....
        /*01c8*/ 	.word	0xffffffff


	//   ....[100]....
        /*01cc*/ 	.word	0xffffffff


	//   ....[101]....
        /*01d0*/ 	.word	0xffffffff


	//   ....[102]....
        /*01d4*/ 	.word	0xffffffff


	//   ....[103]....
        /*01d8*/ 	.word	0xffffffff


	//   ....[104]....
        /*01dc*/ 	.word	0xffffffff


	//   ....[105]....
        /*01e0*/ 	.word	0xffffffff


	//   ....[106]....
        /*01e4*/ 	.word	0xffffffff


	//   ....[107]....
        /*01e8*/ 	.word	0xffffffff


	//   ....[108]....
        /*01ec*/ 	.word	0xffffffff


	//   ....[109]....
        /*01f0*/ 	.word	0xffffffff


	//   ....[110]....
        /*01f4*/ 	.word	0xffffffff


	//   ....[111]....
        /*01f8*/ 	.word	0xffffffff


	//   ....[112]....
        /*01fc*/ 	.word	0xffffffff


	//   ....[113]....
        /*0200*/ 	.word	0xffffffff


	//   ....[114]....
        /*0204*/ 	.word	0xffffffff


	//   ....[115]....
        /*0208*/ 	.word	0xffffffff


	//   ....[116]....
        /*020c*/ 	.word	0xffffffff


	//   ....[117]....
        /*0210*/ 	.word	0xffffffff


	//   ....[118]....
        /*0214*/ 	.word	0xffffffff


	//   ....[119]....
        /*0218*/ 	.word	0xffffffff


	//   ....[120]....
        /*021c*/ 	.word	0xffffffff


	//   ....[121]....
        /*0220*/ 	.word	0xffffffff


	//   ....[122]....
        /*0224*/ 	.word	0xffffffff


	//   ....[123]....
        /*0228*/ 	.word	0xffffffff


	//   ....[124]....
        /*022c*/ 	.word	0xffffffff


	//   ....[125]....
        /*0230*/ 	.word	0xffffffff


	//   ....[126]....
        /*0234*/ 	.word	0xffffffff


	//   ....[127]....
        /*0238*/ 	.word	0xffffffff


	//   ....[128]....
        /*023c*/ 	.word	0xffffffff


	//   ....[129]....
        /*0240*/ 	.word	0xffffffff


	//   ....[130]....
        /*0244*/ 	.word	0xffffffff


	//   ....[131]....
        /*0248*/ 	.word	0xffffffff


	//   ....[132]....
        /*024c*/ 	.word	0xffffffff


	//   ....[133]....
        /*0250*/ 	.word	0xffffffff


	//   ....[134]....
        /*0254*/ 	.word	0xffffffff


	//   ....[135]....
        /*0258*/ 	.word	0xffffffff


	//   ....[136]....
        /*025c*/ 	.word	0xffffffff


	//   ....[137]....
        /*0260*/ 	.word	0xffffffff


	//   ....[138]....
        /*0264*/ 	.word	0xffffffff


	//   ....[139]....
        /*0268*/ 	.word	0xffffffff


	//   ....[140]....
        /*026c*/ 	.word	0xffffffff


	//   ....[141]....
        /*0270*/ 	.word	0xffffffff


	//   ....[142]....
        /*0274*/ 	.word	0xffffffff


	//   ....[143]....
        /*0278*/ 	.word	0xffffffff


	//   ....[144]....
        /*027c*/ 	.word	0xffffffff


	//   ....[145]....
        /*0280*/ 	.word	0xffffffff


	//   ....[146]....
        /*0284*/ 	.word	0xffffffff


	//   ....[147]....
        /*0288*/ 	.word	0xffffffff


	//   ....[148]....
        /*028c*/ 	.word	0xffffffff


	//   ....[149]....
        /*0290*/ 	.word	0xffffffff


	//   ....[150]....
        /*0294*/ 	.word	0xffffffff


	//   ....[151]....
        /*0298*/ 	.word	0xffffffff


	//   ....[152]....
        /*029c*/ 	.word	0xffffffff


	//   ....[153]....
        /*02a0*/ 	.word	0xffffffff


	//   ....[154]....
        /*02a4*/ 	.word	0xffffffff


	//   ....[155]....
        /*02a8*/ 	.word	0xffffffff


	//   ....[156]....
        /*02ac*/ 	.word	0xffffffff


	//   ....[157]....
        /*02b0*/ 	.word	0xffffffff


	//   ....[158]....
        /*02b4*/ 	.word	0xffffffff


	//   ....[159]....
        /*02b8*/ 	.word	0xffffffff


	//   ....[160]....
        /*02bc*/ 	.word	0xffffffff


	//   ....[161]....
        /*02c0*/ 	.word	0xffffffff


	//   ....[162]....
        /*02c4*/ 	.word	0xffffffff


	//   ....[163]....
        /*02c8*/ 	.word	0xffffffff


	//----- nvinfo : EIATTR_COOP_GROUP_INSTR_OFFSETS
	.align		4
.L_1709:
        /*02cc*/ 	.byte	0x04, 0x28
        /*02ce*/ 	.short	(.L_1711 - .L_1710)


	//   ....[0]....
.L_1710:
        /*02d0*/ 	.word	0x000006f0


	//   ....[1]....
        /*02d4*/ 	.word	0x00000800


	//   ....[2]....
        /*02d8*/ 	.word	0x00000990


	//   ....[3]....
        /*02dc*/ 	.word	0x00002f40


	//   ....[4]....
        /*02e0*/ 	.word	0x000034d0


	//   ....[5]....
        /*02e4*/ 	.word	0x00003b10


	//   ....[6]....
        /*02e8*/ 	.word	0x00003f10


	//   ....[7]....
        /*02ec*/ 	.word	0x00005f50


	//   ....[8]....
        /*02f0*/ 	.word	0x00005f70


	//   ....[9]....
        /*02f4*/ 	.word	0x00005fa0


	//   ....[10]....
        /*02f8*/ 	.word	0x00005fb0


	//   ....[11]....
        /*02fc*/ 	.word	0x00006060


	//   ....[12]....
        /*0300*/ 	.word	0x00006080


	//   ....[13]....
        /*0304*/ 	.word	0x00006090


	//   ....[14]....
        /*0308*/ 	.word	0x000060a0


	//   ....[15]....
        /*030c*/ 	.word	0x00006160


	//   ....[16]....
        /*0310*/ 	.word	0x00006180


	//   ....[17]....
        /*0314*/ 	.word	0x00006190


	//   ....[18]....
        /*0318*/ 	.word	0x000061a0


	//   ....[19]....
        /*031c*/ 	.word	0x00006260


	//   ....[20]....
        /*0320*/ 	.word	0x00006280


	//   ....[21]....
        /*0324*/ 	.word	0x00006290


	//   ....[22]....
        /*0328*/ 	.word	0x000062a0


	//   ....[23]....
        /*032c*/ 	.word	0x00006360


	//   ....[24]....
        /*0330*/ 	.word	0x00006370


	//   ....[25]....
        /*0334*/ 	.word	0x00006380


	//   ....[26]....
        /*0338*/ 	.word	0x00006390


	//   ....[27]....
        /*033c*/ 	.word	0x000064d0


	//   ....[28]....
        /*0340*/ 	.word	0x00006540


	//   ....[29]....
        /*0344*/ 	.word	0x000065b0


	//   ....[30]....
        /*0348*/ 	.word	0x00006620


	//   ....[31]....
        /*034c*/ 	.word	0x00006640


	//   ....[32]....
        /*0350*/ 	.word	0x00006650


	//   ....[33]....
        /*0354*/ 	.word	0x00006660


	//   ....[34]....
        /*0358*/ 	.word	0x00006670


	//   ....[35]....
        /*035c*/ 	.word	0x00006680


	//   ....[36]....
        /*0360*/ 	.word	0x00006690


	//   ....[37]....
        /*0364*/ 	.word	0x000066a0


	//   ....[38]....
        /*0368*/ 	.word	0x000066b0


	//   ....[39]....
        /*036c*/ 	.word	0x00007c50


	//   ....[40]....
        /*0370*/ 	.word	0x00007c70


	//   ....[41]....
        /*0374*/ 	.word	0x00007c80


	//   ....[42]....
        /*0378*/ 	.word	0x00007c90


	//   ....[43]....
        /*037c*/ 	.word	0x00007db0


	//   ....[44]....
        /*0380*/ 	.word	0x00007dc0


	//   ....[45]....
        /*0384*/ 	.word	0x00007dd0


	//   ....[46]....
        /*0388*/ 	.word	0x00007de0


	//   ....[47]....
        /*038c*/ 	.word	0x00007f00


	//   ....[48]....
        /*0390*/ 	.word	0x00007f20


	//   ....[49]....
        /*0394*/ 	.word	0x00007f30


	//   ....[50]....
        /*0398*/ 	.word	0x00007f40


	//   ....[51]....
        /*039c*/ 	.word	0x00008060


	//   ....[52]....
        /*03a0*/ 	.word	0x00008070


	//   ....[53]....
        /*03a4*/ 	.word	0x00008080


	//   ....[54]....
        /*03a8*/ 	.word	0x00008090


	//   ....[55]....
        /*03ac*/ 	.word	0x000081b0


	//   ....[56]....
        /*03b0*/ 	.word	0x000081d0


	//   ....[57]....
        /*03b4*/ 	.word	0x000081e0


	//   ....[58]....
        /*03b8*/ 	.word	0x000081f0


	//   ....[59]....
        /*03bc*/ 	.word	0x000082f0


	//   ....[60]....
        /*03c0*/ 	.word	0x00008300


	//   ....[61]....
        /*03c4*/ 	.word	0x00008310


	//   ....[62]....
        /*03c8*/ 	.word	0x00008320


	//   ....[63]....
        /*03cc*/ 	.word	0x00008330


	//   ....[64]....
        /*03d0*/ 	.word	0x00008340


	//   ....[65]....
        /*03d4*/ 	.word	0x00008350


	//   ....[66]....
        /*03d8*/ 	.word	0x00008380


	//   ....[67]....
        /*03dc*/ 	.word	0x000083b0


	//   ....[68]....
        /*03e0*/ 	.word	0x000083e0


	//   ....[69]....
        /*03e4*/ 	.word	0x00008400


	//   ....[70]....
        /*03e8*/ 	.word	0x00008410


	//   ....[71]....
        /*03ec*/ 	.word	0x000099d0


	//   ....[72]....
        /*03f0*/ 	.word	0x00009a00


	//   ....[73]....
        /*03f4*/ 	.word	0x00009a30


	//   ....[74]....
        /*03f8*/ 	.word	0x00009a60


	//   ....[75]....
        /*03fc*/ 	.word	0x00009ba0


	//   ....[76]....
        /*0400*/ 	.word	0x00009be0


	//   ....[77]....
        /*0404*/ 	.word	0x00009c10


	//   ....[78]....
        /*0408*/ 	.word	0x00009c40


	//   ....[79]....
        /*040c*/ 	.word	0x00009ce0


	//   ....[80]....
        /*0410*/ 	.word	0x00009d10


	//   ....[81]....
        /*0414*/ 	.word	0x00009d40


	//   ....[82]....
        /*0418*/ 	.word	0x00009d70


	//   ....[83]....
        /*041c*/ 	.word	0x00009e80


	//   ....[84]....
        /*0420*/ 	.word	0x00009ec0


	//   ....[85]....
        /*0424*/ 	.word	0x00009ef0


	//   ....[86]....
        /*0428*/ 	.word	0x00009f20


	//   ....[87]....
        /*042c*/ 	.word	0x0000a0b0


	//   ....[88]....
        /*0430*/ 	.word	0x0000a0f0


	//   ....[89]....
        /*0434*/ 	.word	0x0000a120


	//   ....[90]....
        /*0438*/ 	.word	0x0000a150


	//   ....[91]....
        /*043c*/ 	.word	0x0000a880


	//   ....[92]....
        /*0440*/ 	.word	0x0000ace0


	//   ....[93]....
        /*0444*/ 	.word	0x0000b270


	//   ....[94]....
        /*0448*/ 	.word	0x0000b4a0


	//   ....[95]....
        /*044c*/ 	.word	0x0000b500


	//   ....[96]....
        /*0450*/ 	.word	0x0000b550


	//   ....[97]....
        /*0454*/ 	.word	0x0000b570


	//   ....[98]....
        /*0458*/ 	.word	0x0000b590


	//   ....[99]....
        /*045c*/ 	.word	0x0000b690


	//   ....[100]....
        /*0460*/ 	.word	0x0000b6e0


	//   ....[101]....
        /*0464*/ 	.word	0x0000b730


	//   ....[102]....
        /*0468*/ 	.word	0x0000b750


	//   ....[103]....
        /*046c*/ 	.word	0x0000b770


	//   ....[104]....
        /*0470*/ 	.word	0x0000be20


	//   ....[105]....
        /*0474*/ 	.word	0x0000bea0


	//   ....[106]....
        /*0478*/ 	.word	0x0000bf10


	//   ....[107]....
        /*047c*/ 	.word	0x0000bf80


	//   ....[108]....
        /*0480*/ 	.word	0x0000c0d0


	//   ....[109]....
        /*0484*/ 	.word	0x0000c140


	//   ....[110]....
        /*0488*/ 	.word	0x0000c1b0


	//   ....[111]....
        /*048c*/ 	.word	0x0000c220


	//   ....[112]....
        /*0490*/ 	.word	0x0000c340


	//   ....[113]....
        /*0494*/ 	.word	0x0000c3b0


	//   ....[114]....
        /*0498*/ 	.word	0x0000c420


	//   ....[115]....
        /*049c*/ 	.word	0x0000c490


	//   ....[116]....
        /*04a0*/ 	.word	0x0000c5c0


	//   ....[117]....
        /*04a4*/ 	.word	0x0000c630


	//   ....[118]....
        /*04a8*/ 	.word	0x0000c6a0


	//   ....[119]....
        /*04ac*/ 	.word	0x0000c710


	//   ....[120]....
        /*04b0*/ 	.word	0x0000c840


	//   ....[121]....
        /*04b4*/ 	.word	0x0000c8b0


	//   ....[122]....
        /*04b8*/ 	.word	0x0000c920


	//   ....[123]....
        /*04bc*/ 	.word	0x0000c990


	//   ....[124]....
        /*04c0*/ 	.word	0x0000ca00


	//   ....[125]....
        /*04c4*/ 	.word	0x0000ca70


	//   ....[126]....
        /*04c8*/ 	.word	0x0000cae0


	//   ....[127]....
        /*04cc*/ 	.word	0x0000cb50


	//   ....[128]....
        /*04d0*/ 	.word	0x0000cbf0


	//   ....[129]....
        /*04d4*/ 	.word	0x0000cc60


	//   ....[130]....
        /*04d8*/ 	.word	0x0000ccd0


	//   ....[131]....
        /*04dc*/ 	.word	0x0000cd40


	//   ....[132]....
        /*04e0*/ 	.word	0x0000cdc0


	//   ....[133]....
        /*04e4*/ 	.word	0x0000ce40


	//   ....[134]....
        /*04e8*/ 	.word	0x0000ceb0


	//   ....[135]....
        /*04ec*/ 	.word	0x0000cf20


	//   ....[136]....
        /*04f0*/ 	.word	0x0000cf90


	//   ....[137]....
        /*04f4*/ 	.word	0x0000d000


	//   ....[138]....
        /*04f8*/ 	.word	0x0000d070


	//   ....[139]....
        /*04fc*/ 	.word	0x0000d0e0


	//   ....[140]....
        /*0500*/ 	.word	0x0000d150


	//   ....[141]....
        /*0504*/ 	.word	0x0000d1d0


	//   ....[142]....
        /*0508*/ 	.word	0x0000d240


	//   ....[143]....
        /*050c*/ 	.word	0x0000d2b0


	//   ....[144]....
        /*0510*/ 	.word	0x0000d320


	//   ....[145]....
        /*0514*/ 	.word	0x0000d390


	//   ....[146]....
        /*0518*/ 	.word	0x0000d400


	//   ....[147]....
        /*051c*/ 	.word	0x0000d470


	//   ....[148]....
        /*0520*/ 	.word	0x0000d4e0


	//   ....[149]....
        /*0524*/ 	.word	0x0000d560


	//   ....[150]....
        /*0528*/ 	.word	0x0000d5d0


	//   ....[151]....
        /*052c*/ 	.word	0x0000d640


	//   ....[152]....
        /*0530*/ 	.word	0x0000d6b0


	//   ....[153]....
        /*0534*/ 	.word	0x0000d720


	//   ....[154]....
        /*0538*/ 	.word	0x0000d790


	//   ....[155]....
        /*053c*/ 	.word	0x0000d800


	//   ....[156]....
        /*0540*/ 	.word	0x0000d870


	//   ....[157]....
        /*0544*/ 	.word	0x0000d8e0


	//   ....[158]....
        /*0548*/ 	.word	0x0000d950


	//   ....[159]....
        /*054c*/ 	.word	0x0000d9c0


	//   ....[160]....
        /*0550*/ 	.word	0x0000da90


	//   ....[161]....
        /*0554*/ 	.word	0x0000db00


	//   ....[162]....
        /*0558*/ 	.word	0x0000db70


	//   ....[163]....
        /*055c*/ 	.word	0x0000dbe0


	//----- nvinfo : EIATTR_EXIT_INSTR_OFFSETS
	.align		4
.L_1711:
        /*0560*/ 	.byte	0x04, 0x1c
        /*0562*/ 	.short	(.L_1713 - .L_1712)


	//   ....[0]....
.L_1712:
        /*0564*/ 	.word	0x0000b880


	//   ....[1]....
        /*0568*/ 	.word	0x0000bdc0


	//----- nvinfo : EIATTR_MAX_THREADS
	.align		4
.L_1713:
        /*056c*/ 	.byte	0x04, 0x05
        /*056e*/ 	.short	(.L_1715 - .L_1714)
.L_1714:
        /*0570*/ 	.word	0x00000080
        /*0574*/ 	.word	0x00000001
        /*0578*/ 	.word	0x00000001


	//----- nvinfo : EIATTR_CRS_STACK_SIZE
	.align		4
.L_1715:
        /*057c*/ 	.byte	0x04, 0x1e
        /*057e*/ 	.short	(.L_1717 - .L_1716)
.L_1716:
        /*0580*/ 	.word	0x00000000
.L_1717:


//--------------------- .nv.info._Z25selective_scan_bwd_kernelI32Selective_Scan_bwd_kernel_traitsILi128ELi16ELb1ELb0ELb1ELb0ELb0EfN3c107complexIfEEEEv12SSMParamsBwd --------------------------
	.section	.nv.info._Z25selective_scan_bwd_kernelI32Selective_Scan_bwd_kernel_traitsILi128ELi16ELb1ELb0ELb1ELb0ELb0EfN3c107complexIfEEEEv12SSMParamsBwd,"",@"SHT_CUDA_INFO"
	.sectionflags	@""
	.align	4


	//----- nvinfo : EIATTR_CUDA_API_VERSION
	.align		4
        /*0000*/ 	.byte	0x04, 0x37
        /*0002*/ 	.short	(.L_1719 - .L_1718)
.L_1718:
        /*0004*/ 	.word	0x00000082


	//----- nvinfo : EIATTR_SW2861232_WAR
	.align		4
.L_1719:
        /*0008*/ 	.byte	0x01, 0x35
	.zero		2


	//----- nvinfo : EIATTR_PARAM_CBANK
	.align		4
        /*000c*/ 	.byte	0x04, 0x0a
        /*000e*/ 	.short	(.L_1721 - .L_1720)
	.align		4
.L_1720:
        /*0010*/ 	.word	index@(.nv.constant0._Z25selective_scan_bwd_kernelI32Selective_Scan_bwd_kernel_traitsILi128ELi16ELb1ELb0ELb1ELb0ELb0EfN3c107complexIfEEEEv12SSMParamsBwd)
        /*0014*/ 	.short	0x0160
        /*0016*/ 	.short	0x01f0


	//----- nvinfo : EIATTR_CBANK_PARAM_SIZE
	.align		4
.L_1721:
        /*0018*/ 	.byte	0x03, 0x19
        /*001a*/ 	.short	0x01f0


	//----- nvinfo : EIATTR_KPARAM_INFO
	.align		4
        /*001c*/ 	.byte	0x04, 0x17
        /*001e*/ 	.short	(.L_1723 - .L_1722)
.L_1722:
        /*0020*/ 	.word	0x00000000
        /*0024*/ 	.short	0x0000
        /*0026*/ 	.short	0x0000
        /*0028*/ 	.byte	0x00, 0xf0, 0xc1, 0x07


	//----- nvinfo : EIATTR_MAXREG_COUNT
	.align		4
.L_1723:
        /*002c*/ 	.byte	0x03, 0x1b
        /*002e*/ 	.short	0x00ff


	//----- nvinfo : EIATTR_NUM_BARRIERS
	.align		4
        /*0030*/ 	.byte	0x02, 0x4c
        /*0032*/ 	.byte	0x01
	.zero		1


	//----- nvinfo : EIATTR_ANNOTATIONS
	.align		4
        /*0034*/ 	.byte	0x04, 0x55
        /*0036*/ 	.short	(.L_1725 - .L_1724)


	//   ....[0]....
.L_1724:
        /*0038*/ 	.word	0x00000001
        /*003c*/ 	.byte	0x50, 0x02, 0x00, 0x00, 0x01, 0x00, 0x00, 0x00, 0x20, 0x0a, 0x00, 0x00, 0x01, 0x00, 0x00, 0x00
        /*004c*/ 	.byte	0x90, 0x0a, 0x00, 0x00, 0x01, 0x00, 0x00, 0x00, 0x00, 0x10, 0x00, 0x00, 0x01, 0x00, 0x00, 0x00
        /*005c*/ 	.byte	0x30, 0xab, 0x00, 0x00


	//----- nvinfo : EIATTR_MERCURY_ISA_VERSION
	.align		4
.L_1725:
        /*0060*/ 	.byte	0x03, 0x5f
        /*0062*/ 	.short	0x0000


	//----- nvinfo : EIATTR_COOP_GROUP_MASK_REGIDS
	.align		4
        /*0064*/ 	.byte	0x04, 0x29
        /*0066*/ 	.short	(.L_1727 - .L_1726)


	//   ....[0]....
.L_1726:
        /*0068*/ 	.word	0xffffffff


	//   ....[1]....
        /*006c*/ 	.word	0xffffffff


	//   ....[2]....
        /*0070*/ 	.word	0xffffffff


	//   ....[3]....
        /*0074*/ 	.word	0xffffffff


	//   ....[4]....
        /*0078*/ 	.word	0xffffffff


	//   ....[5]....
        /*007c*/ 	.word	0xffffffff


	//   ....[6]....
        /*0080*/ 	.word	0xffffffff


	//   ....[7]....
        /*0084*/ 	.word	0xffffffff


	//   ....[8]....
        /*0088*/ 	.word	0xffffffff


	//   ....[9]....
        /*008c*/ 	.word	0xffffffff


	//   ....[10]....
        /*0090*/ 	.word	0xffffffff


	//   ....[11]....
        /*0094*/ 	.word	0xffffffff


	//   ....[12]....
        /*0098*/ 	.word	0xffffffff


	//   ....[13]....
        /*009c*/ 	.word	0xffffffff


	//   ....[14]....
        /*00a0*/ 	.word	0xffffffff


	//   ....[15]....
        /*00a4*/ 	.word	0xffffffff


	//   ....[16]....
        /*00a8*/ 	.word	0xffffffff


	//   ....[17]....
        /*00ac*/ 	.word	0xffffffff


	//   ....[18]....
        /*00b0*/ 	.word	0xffffffff


	//   ....[19]....
        /*00b4*/ 	.word	0xffffffff


	//   ....[20]....
        /*00b8*/ 	.word	0xffffffff


	//   ....[21]....
        /*00bc*/ 	.word	0xffffffff


	//   ....[22]....
        /*00c0*/ 	.word	0xffffffff


	//   ....[23]....
        /*00c4*/ 	.word	0xffffffff


	//   ....[24]....
        /*00c8*/ 	.word	0xffffffff


	//   ....[25]....
        /*00cc*/ 	.word	0xffffffff


	//   ....[26]....
        /*00d0*/ 	.word	0xffffffff


	//   ....[27]....
        /*00d4*/ 	.word	0xffffffff


	//   ....[28]....
        /*00d8*/ 	.word	0xffffffff


	//   ....[29]....
        /*00dc*/ 	.word	0xffffffff


	//   ....[30]....
        /*00e0*/ 	.word	0xffffffff


	//   ....[31]....
        /*00e4*/ 	.word	0xffffffff


	//   ....[32]....
        /*00e8*/ 	.word	0xffffffff


	//   ....[33]....
        /*00ec*/ 	.word	0xffffffff


	//   ....[34]....
        /*00f0*/ 	.word	0xffffffff


	//   ....[35]....
        /*00f4*/ 	.word	0xffffffff


	//   ....[36]....
        /*00f8*/ 	.word	0xffffffff


	//   ....[37]....
        /*00fc*/ 	.word	0xffffffff


	//   ....[38]....
        /*0100*/ 	.word	0xffffffff


	//   ....[39]....
        /*0104*/ 	.word	0xffffffff


	//   ....[40]....
        /*0108*/ 	.word	0xffffffff


	//   ....[41]....
        /*010c*/ 	.word	0xffffffff


	//   ....[42]....
        /*0110*/ 	.word	0xffffffff


	//   ....[43]....
        /*0114*/ 	.word	0xffffffff


	//   ....[44]....
        /*0118*/ 	.word	0xffffffff


	//   ....[45]....
        /*011c*/ 	.word	0xffffffff


	//   ....[46]....
        /*0120*/ 	.word	0xffffffff


	//   ....[47]....
        /*0124*/ 	.word	0xffffffff


	//   ....[48]....
        /*0128*/ 	.word	0xffffffff


	//   ....[49]....
        /*012c*/ 	.word	0xffffffff


	//   ....[50]....
        /*0130*/ 	.word	0xffffffff


	//   ....[51]....
        /*0134*/ 	.word	0xffffffff


	//   ....[52]....
        /*0138*/ 	.word	0xffffffff


	//   ....[53]....
        /*013c*/ 	.word	0xffffffff


	//   ....[54]....
        /*0140*/ 	.word	0xffffffff


	//   ....[55]....
        /*0144*/ 	.word	0xffffffff


	//   ....[56]....
        /*0148*/ 	.word	0xffffffff


	//   ....[57]....
        /*014c*/ 	.word	0xffffffff


	//   ....[58]....
        /*0150*/ 	.word	0xffffffff


	//   ....[59]....
        /*0154*/ 	.word	0xffffffff


	//   ....[60]....
        /*0158*/ 	.word	0xffffffff


	//   ....[61]....
        /*015c*/ 	.word	0xffffffff


	//   ....[62]....
        /*0160*/ 	.word	0xffffffff


	//   ....[63]....
        /*0164*/ 	.word	0xffffffff


	//   ....[64]....
        /*0168*/ 	.word	0xffffffff


	//   ....[65]....
        /*016c*/ 	.word	0xffffffff


	//   ....[66]....
        /*0170*/ 	.word	0xffffffff


	//   ....[67]....
        /*0174*/ 	.word	0xffffffff


	//   ....[68]....
        /*0178*/ 	.word	0xffffffff


	//   ....[69]....
        /*017c*/ 	.word	0xffffffff


	//   ....[70]....
        /*0180*/ 	.word	0xffffffff


	//   ....[71]....
        /*0184*/ 	.word	0xffffffff


	//   ....[72]....
        /*0188*/ 	.word	0xffffffff


	//   ....[73]....
        /*018c*/ 	.word	0xffffffff


	//   ....[74]....
        /*0190*/ 	.word	0xffffffff


	//   ....[75]....
        /*0194*/ 	.word	0xffffffff


	//   ....[76]....
        /*0198*/ 	.word	0xffffffff


	//   ....[77]....
        /*019c*/ 	.word	0xffffffff


	//   ....[78]....
        /*01a0*/ 	.word	0xffffffff


	//   ....[79]....
        /*01a4*/ 	.word	0xffffffff


	//   ....[80]....
        /*01a8*/ 	.word	0xffffffff


	//   ....[81]....
        /*01ac*/ 	.word	0xffffffff


	//   ....[82]....
        /*01b0*/ 	.word	0xffffffff


	//   ....[83]....
        /*01b4*/ 	.word	0xffffffff


	//   ....[84]....
        /*01b8*/ 	.word	0xffffffff


	//   ....[85]....
        /*01bc*/ 	.word	0xffffffff


	//   ....[86]....
        /*01c0*/ 	.word	0xffffffff


	//   ....[87]....
        /*01c4*/ 	.word	0xffffffff


	//   ....[88]....
        /*01c8*/ 	.word	0xffffffff


	//   ....[89]....
        /*01cc*/ 	.word	0xffffffff


	//   ....[90]....
        /*01d0*/ 	.word	0xffffffff


	//   ....[91]....
        /*01d4*/ 	.word	0xffffffff


	//   ....[92]....
        /*01d8*/ 	.word	0xffffffff


	//   ....[93]....
        /*01dc*/ 	.word	0xffffffff


	//   ....[94]....
        /*01e0*/ 	.word	0xffffffff


	//   ....[95]....
        /*01e4*/ 	.word	0xffffffff


	//   ....[96]....
        /*01e8*/ 	.word	0xffffffff


	//   ....[97]....
        /*01ec*/ 	.word	0xffffffff


	//   ....[98]....
        /*01f0*/ 	.word	0xffffffff


	//   ....[99]....
        /*01f4*/ 	.word	0xffffffff


	//   ....[100]....
        /*01f8*/ 	.word	0xffffffff


	//   ....[101]....
        /*01fc*/ 	.word	0xffffffff


	//   ....[102]....
        /*0200*/ 	.word	0xffffffff


	//   ....[103]....
        /*0204*/ 	.word	0xffffffff


	//   ....[104]....
        /*0208*/ 	.word	0xffffffff


	//   ....[105]....
        /*020c*/ 	.word	0xffffffff


	//   ....[106]....
        /*0210*/ 	.word	0xffffffff


	//   ....[107]....
        /*0214*/ 	.word	0xffffffff


	//   ....[108]....
        /*0218*/ 	.word	0xffffffff


	//   ....[109]....
        /*021c*/ 	.word	0xffffffff


	//   ....[110]....
        /*0220*/ 	.word	0xffffffff


	//   ....[111]....
        /*0224*/ 	.word	0xffffffff


	//   ....[112]....
        /*0228*/ 	.word	0xffffffff


	//   ....[113]....
        /*022c*/ 	.word	0xffffffff


	//   ....[114]....
        /*0230*/ 	.word	0xffffffff


	//   ....[115]....
        /*0234*/ 	.word	0xffffffff


	//   ....[116]....
        /*0238*/ 	.word	0xffffffff


	//   ....[117]....
        /*023c*/ 	.word	0xffffffff


	//   ....[118]....
        /*0240*/ 	.word	0xffffffff


	//   ....[119]....
        /*0244*/ 	.word	0xffffffff


	//   ....[120]....
        /*0248*/ 	.word	0xffffffff


	//   ....[121]....
        /*024c*/ 	.word	0xffffffff


	//   ....[122]....
        /*0250*/ 	.word	0xffffffff


	//   ....[123]....
        /*0254*/ 	.word	0xffffffff


	//   ....[124]....
        /*0258*/ 	.word	0xffffffff


	//   ....[125]....
        /*025c*/ 	.word	0xffffffff


	//   ....[126]....
        /*0260*/ 	.word	0xffffffff


	//   ....[127]....
        /*0264*/ 	.word	0xffffffff


	//   ....[128]....
        /*0268*/ 	.word	0xffffffff


	//   ....[129]....
        /*026c*/ 	.word	0xffffffff


	//   ....[130]....
        /*0270*/ 	.word	0xffffffff


	//   ....[131]....
        /*0274*/ 	.word	0xffffffff


	//   ....[132]....
        /*0278*/ 	.word	0xffffffff


	//   ....[133]....
        /*027c*/ 	.word	0xffffffff


	//   ....[134]....
        /*0280*/ 	.word	0xffffffff


	//   ....[135]....
        /*0284*/ 	.word	0xffffffff


	//   ....[136]....
        /*0288*/ 	.word	0xffffffff


	//   ....[137]....
        /*028c*/ 	.word	0xffffffff


	//   ....[138]....
        /*0290*/ 	.word	0xffffffff


	//   ....[139]....
        /*0294*/ 	.word	0xffffffff


	//   ....[140]....
        /*0298*/ 	.word	0xffffffff


	//   ....[141]....
        /*029c*/ 	.word	0xffffffff


	//   ....[142]....
        /*02a0*/ 	.word	0xffffffff


	//   ....[143]....
        /*02a4*/ 	.word	0xffffffff


	//   ....[144]....
        /*02a8*/ 	.word	0xffffffff


	//   ....[145]....
        /*02ac*/ 	.word	0xffffffff


	//   ....[146]....
        /*02b0*/ 	.word	0xffffffff


	//   ....[147]....
        /*02b4*/ 	.word	0xffffffff


	//   ....[148]....
        /*02b8*/ 	.word	0xffffffff


	//   ....[149]....
        /*02bc*/ 	.word	0xffffffff


	//   ....[150]....
        /*02c0*/ 	.word	0xffffffff


	//   ....[151]....
        /*02c4*/ 	.word	0xffffffff


	//   ....[152]....
        /*02c8*/ 	.word	0xffffffff


	//   ....[153]....
        /*02cc*/ 	.word	0xffffffff


	//   ....[154]....
        /*02d0*/ 	.word	0xffffffff


	//   ....[155]....
        /*02d4*/ 	.word	0xffffffff


	//   ....[156]....
        /*02d8*/ 	.word	0xffffffff


	//   ....[157]....
        /*02dc*/ 	.word	0xffffffff


	//   ....[158]....
        /*02e0*/ 	.word	0xffffffff


	//   ....[159]....
        /*02e4*/ 	.word	0xffffffff


	//----- nvinfo : EIATTR_COOP_GROUP_INSTR_OFFSETS
	.align		4
.L_1727:
        /*02e8*/ 	.byte	0x04, 0x28
        /*02ea*/ 	.short	(.L_1729 - .L_1728)


	//   ....[0]....
.L_1728:
        /*02ec*/ 	.word	0x00000bb0


	//   ....[1]....
        /*02f0*/ 	.word	0x00000cc0


	//   ....[2]....
        /*02f4*/ 	.word	0x00000db0


	//   ....[3]....
        /*02f8*/ 	.word	0x00002060


	//   ....[4]....
        /*02fc*/ 	.word	0x00003910


	//   ....[5]....
        /*0300*/ 	.word	0x00003930


	//   ....[6]....
        /*0304*/ 	.word	0x00003960


	//   ....[7]....
        /*0308*/ 	.word	0x00003970


	//   ....[8]....
        /*030c*/ 	.word	0x00003a20


	//   ....[9]....
        /*0310*/ 	.word	0x00003a40


	//   ....[10]....
        /*0314*/ 	.word	0x00003a50


	//   ....[11]....
        /*0318*/ 	.word	0x00003a60


	//   ....[12]....
        /*031c*/ 	.word	0x00003b20


	//   ....[13]....
        /*0320*/ 	.word	0x00003b40


	//   ....[14]....
        /*0324*/ 	.word	0x00003b50


	//   ....[15]....
        /*0328*/ 	.word	0x00003b60


	//   ....[16]....
        /*032c*/ 	.word	0x00003c20


	//   ....[17]....
        /*0330*/ 	.word	0x00003c40


	//   ....[18]....
        /*0334*/ 	.word	0x00003c50


	//   ....[19]....
        /*0338*/ 	.word	0x00003c60


	//   ....[20]....
        /*033c*/ 	.word	0x00003d20


	//   ....[21]....
        /*0340*/ 	.word	0x00003d30


	//   ....[22]....
        /*0344*/ 	.word	0x00003d40


	//   ....[23]....
        /*0348*/ 	.word	0x00003d50


	//   ....[24]....
        /*034c*/ 	.word	0x00003ea0


	//   ....[25]....
        /*0350*/ 	.word	0x00003f00


	//   ....[26]....
        /*0354*/ 	.word	0x00003f60


	//   ....[27]....
        /*0358*/ 	.word	0x00003fc0


	//   ....[28]....
        /*035c*/ 	.word	0x00003fe0


	//   ....[29]....
        /*0360*/ 	.word	0x00003ff0


	//   ....[30]....
        /*0364*/ 	.word	0x00004000


	//   ....[31]....
        /*0368*/ 	.word	0x00004010


	//   ....[32]....
        /*036c*/ 	.word	0x00004020


	//   ....[33]....
        /*0370*/ 	.word	0x00004030


	//   ....[34]....
        /*0374*/ 	.word	0x00004040


	//   ....[35]....
        /*0378*/ 	.word	0x00004050


	//   ....[36]....
        /*037c*/ 	.word	0x00005670


	//   ....[37]....
        /*0380*/ 	.word	0x00005690


	//   ....[38]....
        /*0384*/ 	.word	0x000056a0


	//   ....[39]....
        /*0388*/ 	.word	0x000056b0


	//   ....[40]....
        /*038c*/ 	.word	0x000057d0


	//   ....[41]....
        /*0390*/ 	.word	0x000057e0


	//   ....[42]....
        /*0394*/ 	.word	0x000057f0


	//   ....[43]....
        /*0398*/ 	.word	0x00005800


	//   ....[44]....
        /*039c*/ 	.word	0x00005920


	//   ....[45]....
        /*03a0*/ 	.word	0x00005940


	//   ....[46]....
        /*03a4*/ 	.word	0x00005950


	//   ....[47]....
        /*03a8*/ 	.word	0x00005960


	//   ....[48]....
        /*03ac*/ 	.word	0x00005a80


	//   ....[49]....
        /*03b0*/ 	.word	0x00005a90


	//   ....[50]....
        /*03b4*/ 	.word	0x00005aa0


	//   ....[51]....
        /*03b8*/ 	.word	0x00005ab0


	//   ....[52]....
        /*03bc*/ 	.word	0x00005bd0


	//   ....[53]....
        /*03c0*/ 	.word	0x00005bf0


	//   ....[54]....
        /*03c4*/ 	.word	0x00005c00


	//   ....[55]....
        /*03c8*/ 	.word	0x00005c10


	//   ....[56]....
        /*03cc*/ 	.word	0x00005d10


	//   ....[57]....
        /*03d0*/ 	.word	0x00005d20


	//   ....[58]....
        /*03d4*/ 	.word	0x00005d30


	//   ....[59]....
        /*03d8*/ 	.word	0x00005d40


	//   ....[60]....
        /*03dc*/ 	.word	0x00005d50


	//   ....[61]....
        /*03e0*/ 	.word	0x00005d60


	//   ....[62]....
        /*03e4*/ 	.word	0x00005d70


	//   ....[63]....
        /*03e8*/ 	.word	0x00005da0


	//   ....[64]....
        /*03ec*/ 	.word	0x00005dd0


	//   ....[65]....
        /*03f0*/ 	.word	0x00005e00


	//   ....[66]....
        /*03f4*/ 	.word	0x00005e10


	//   ....[67]....
        /*03f8*/ 	.word	0x00005e20


	//   ....[68]....
        /*03fc*/ 	.word	0x00009a10


	//   ....[69]....
        /*0400*/ 	.word	0x00009a50


	//   ....[70]....
        /*0404*/ 	.word	0x00009a90


	//   ....[71]....
        /*0408*/ 	.word	0x00009ad0


	//   ....[72]....
        /*040c*/ 	.word	0x00009b90


	//   ....[73]....
        /*0410*/ 	.word	0x00009bc0


	//   ....[74]....
        /*0414*/ 	.word	0x00009bf0


	//   ....[75]....
        /*0418*/ 	.word	0x00009c20


	//   ....[76]....
        /*041c*/ 	.word	0x00009cc0


	//   ....[77]....
        /*0420*/ 	.word	0x00009cf0


	//   ....[78]....
        /*0424*/ 	.word	0x00009d20


	//   ....[79]....
        /*0428*/ 	.word	0x00009d50


	//   ....[80]....
        /*042c*/ 	.word	0x00009df0


	//   ....[81]....
        /*0430*/ 	.word	0x00009e20


	//   ....[82]....
        /*0434*/ 	.word	0x00009e50


	//   ....[83]....
        /*0438*/ 	.word	0x00009e80


	//   ....[84]....
        /*043c*/ 	.word	0x00009f20


	//   ....[85]....
        /*0440*/ 	.word	0x00009f50


	//   ....[86]....
        /*0444*/ 	.word	0x00009f80


	//   ....[87]....
        /*0448*/ 	.word	0x00009fb0


	//   ....[88]....
        /*044c*/ 	.word	0x0000a6a0


	//   ....[89]....
        /*0450*/ 	.word	0x0000a960


	//   ....[90]....
        /*0454*/ 	.word	0x0000abb0


	//   ....[91]....
        /*0458*/ 	.word	0x0000abd0


	//   ....[92]....
        /*045c*/ 	.word	0x0000abf0


	//   ....[93]....
        /*0460*/ 	.word	0x0000ac10


	//   ....[94]....
        /*0464*/ 	.word	0x0000ac30


	//   ....[95]....
        /*0468*/ 	.word	0x0000ad50


	//   ....[96]....
        /*046c*/ 	.word	0x0000ada0


	//   ....[97]....
        /*0470*/ 	.word	0x0000adf0


	//   ....[98]....
        /*0474*/ 	.word	0x0000ae10


	//   ....[99]....
        /*0478*/ 	.word	0x0000ae30


	//   ....[100]....
        /*047c*/ 	.word	0x0000b260


	//   ....[101]....
        /*0480*/ 	.word	0x0000b2e0


	//   ....[102]....
        /*0484*/ 	.word	0x0000b350


	//   ....[103]....
        /*0488*/ 	.word	0x0000b3c0


	//   ....[104]....
        /*048c*/ 	.word	0x0000b510


	//   ....[105]....
        /*0490*/ 	.word	0x0000b580


	//   ....[106]....
        /*0494*/ 	.word	0x0000b5f0


	//   ....[107]....
        /*0498*/ 	.word	0x0000b660


	//   ....[108]....
        /*049c*/ 	.word	0x0000b780


	//   ....[109]....
        /*04a0*/ 	.word	0x0000b7f0


	//   ....[110]....
        /*04a4*/ 	.word	0x0000b860


	//   ....[111]....
        /*04a8*/ 	.word	0x0000b8d0


	//   ....[112]....
        /*04ac*/ 	.word	0x0000ba00


	//   ....[113]....
        /*04b0*/ 	.word	0x0000ba70


	//   ....[114]....
        /*04b4*/ 	.word	0x0000bae0


	//   ....[115]....
        /*04b8*/ 	.word	0x0000bb50


	//   ....[116]....
        /*04bc*/ 	.word	0x0000bc80


	//   ....[117]....
        /*04c0*/ 	.word	0x0000bcf0


	//   ....[118]....
        /*04c4*/ 	.word	0x0000bd60


	//   ....[119]....
        /*04c8*/ 	.word	0x0000bdd0


	//   ....[120]....
        /*04cc*/ 	.word	0x0000be40


	//   ....[121]....
        /*04d0*/ 	.word	0x0000beb0


	//   ....[122]....
        /*04d4*/ 	.word	0x0000bf20


	//   ....[123]....
        /*04d8*/ 	.word	0x0000bf90


	//   ....[124]....
        /*04dc*/ 	.word	0x0000c000


	//   ....[125]....
        /*04e0*/ 	.word	0x0000c060


	//   ....[126]....
        /*04e4*/ 	.word	0x0000c0c0


	//   ....[127]....
        /*04e8*/ 	.word	0x0000c120


	//   ....[128]....
        /*04ec*/ 	.word	0x0000c190


	//   ....[129]....
        /*04f0*/ 	.word	0x0000c210


	//   ....[130]....
        /*04f4*/ 	.word	0x0000c280


	//   ....[131]....
        /*04f8*/ 	.word	0x0000c2f0


	//   ....[132]....
        /*04fc*/ 	.word	0x0000c360


	//   ....[133]....
        /*0500*/ 	.word	0x0000c3d0


	//   ....[134]....
        /*0504*/ 	.word	0x0000c440


	//   ....[135]....
        /*0508*/ 	.word	0x0000c4b0


	//   ....[136]....
        /*050c*/ 	.word	0x0000c520


	//   ....[137]....
        /*0510*/ 	.word	0x0000c5a0


	//   ....[138]....
        /*0514*/ 	.word	0x0000c610


	//   ....[139]....
        /*0518*/ 	.word	0x0000c680


	//   ....[140]....
        /*051c*/ 	.word	0x0000c6f0


	//   ....[141]....
        /*0520*/ 	.word	0x0000c760


	//   ....[142]....
        /*0524*/ 	.word	0x0000c7d0


	//   ....[143]....
        /*0528*/ 	.word	0x0000c840


	//   ....[144]....
        /*052c*/ 	.word	0x0000c8b0


	//   ....[145]....
        /*0530*/ 	.word	0x0000c930


	//   ....[146]....
        /*0534*/ 	.word	0x0000c9a0


	//   ....[147]....
        /*0538*/ 	.word	0x0000ca10


	//   ....[148]....
        /*053c*/ 	.word	0x0000ca70


	//   ....[149]....
        /*0540*/ 	.word	0x0000cad0


	//   ....[150]....
        /*0544*/ 	.word	0x0000cb30


	//   ....[151]....
        /*0548*/ 	.word	0x0000cb90


	//   ....[152]....
        /*054c*/ 	.word	0x0000cc00


	//   ....[153]....
        /*0550*/ 	.word	0x0000cc70


	//   ....[154]....
        /*0554*/ 	.word	0x0000cce0


	//   ....[155]....
        /*0558*/ 	.word	0x0000cd50


	//   ....[156]....
        /*055c*/ 	.word	0x0000ce20


	//   ....[157]....
        /*0560*/ 	.word	0x0000ce80


	//   ....[158]....
        /*0564*/ 	.word	0x0000cee0


	//   ....[159]....
        /*0568*/ 	.word	0x0000cf40


	//----- nvinfo : EIATTR_EXIT_INSTR_OFFSETS
	.align		4
.L_1729:
        /*056c*/ 	.byte	0x04, 0x1c
        /*056e*/ 	.short	(.L_1731 - .L_1730)


	//   ....[0]....
.L_1730:
        /*0570*/ 	.word	0x0000af60


	//   ....[1]....
        /*0574*/ 	.word	0x0000b200


	//----- nvinfo : EIATTR_MAX_THREADS
	.align		4
.L_1731:
        /*0578*/ 	.byte	0x04, 0x05
        /*057a*/ 	.short	(.L_1733 - .L_1732)
.L_1732:
        /*057c*/ 	.word	0x00000080
        /*0580*/ 	.word	0x00000001
        /*0584*/ 	.word	0x00000001


	//----- nvinfo : EIATTR_CRS_STACK_SIZE
	.align		4
.L_1733:
        /*0588*/ 	.byte	0x04, 0x1e
        /*058a*/ 	.short	(.L_1735 - .L_1734)
.L_1734:
        /*058c*/ 	.word	0x00000000
.L_1735:


//--------------------- .nv.info._Z25selective_scan_bwd_kernelI32Selective_Scan_bwd_kernel_traitsILi128ELi16ELb1ELb0ELb1ELb0ELb1EfN3c107complexIfEEEEv12SSMParamsBwd --------------------------
	.section	.nv.info._Z25selective_scan_bwd_kernelI32Selective_Scan_bwd_kernel_traitsILi128ELi16ELb1ELb0ELb1ELb0ELb1EfN3c107complexIfEEEEv12SSMParamsBwd,"",@"SHT_CUDA_INFO"
	.sectionflags	@""
	.align	4


	//----- nvinfo : EIATTR_CUDA_API_VERSION
	.align		4
        /*0000*/ 	.byte	0x04, 0x37
        /*0002*/ 	.short	(.L_1737 - .L_1736)
.L_1736:
        /*0004*/ 	.word	0x00000082


	//----- nvinfo : EIATTR_SW2861232_WAR
	.align		4
.L_1737:
        /*0008*/ 	.byte	0x01, 0x35
	.zero		2


	//----- nvinfo : EIATTR_PARAM_CBANK
	.align		4
        /*000c*/ 	.byte	0x04, 0x0a
        /*000e*/ 	.short	(.L_1739 - .L_1738)
	.align		4
.L_1738:
        /*0010*/ 	.word	index@(.nv.constant0._Z25selective_scan_bwd_kernelI32Selective_Scan_bwd_kernel_traitsILi128ELi16ELb1ELb0ELb1ELb0ELb1EfN3c107complexIfEEEEv12SSMParamsBwd)
        /*0014*/ 	.short	0x0160
        /*0016*/ 	.short	0x01f0


	//----- nvinfo : EIATTR_CBANK_PARAM_SIZE
	.align		4
.L_1739:
        /*0018*/ 	.byte	0x03, 0x19
        /*001a*/ 	.short	0x01f0


	//----- nvinfo : EIATTR_KPARAM_INFO
	.align		4
        /*001c*/ 	.byte	0x04, 0x17
        /*001e*/ 	.short	(.L_1741 - .L_1740)
.L_1740:
        /*0020*/ 	.word	0x00000000
        /*0024*/ 	.short	0x0000
        /*0026*/ 	.short	0x0000
        /*0028*/ 	.byte	0x00, 0xf0, 0xc1, 0x07


	//----- nvinfo : EIATTR_MAXREG_COUNT
	.align		4
.L_1741:
        /*002c*/ 	.byte	0x03, 0x1b
        /*002e*/ 	.short	0x00ff


	//----- nvinfo : EIATTR_NUM_BARRIERS
	.align		4
        /*0030*/ 	.byte	0x02, 0x4c
        /*0032*/ 	.byte	0x01
	.zero		1


	//----- nvinfo : EIATTR_ANNOTATIONS
	.align		4
        /*0034*/ 	.byte	0x04, 0x55
        /*0036*/ 	.short	(.L_1743 - .L_1742)


	//   ....[0]....
.L_1742:
        /*0038*/ 	.word	0x00000001
        /*003c*/ 	.byte	0x20, 0x02, 0x00, 0x00, 0x01, 0x00, 0x00, 0x00, 0x50, 0x02, 0x00, 0x00, 0x01, 0x00, 0x00, 0x00
        /*004c*/ 	.byte	0xf0, 0x09, 0x00, 0x00, 0x01, 0x00, 0x00, 0x00, 0x10, 0x0a, 0x00, 0x00, 0x01, 0x00, 0x00, 0x00
        /*005c*/ 	.byte	0x80, 0x0a, 0x00, 0x00, 0x01, 0x00, 0x00, 0x00, 0x30, 0x24, 0x00, 0x00, 0x01, 0x00, 0x00, 0x00
        /*006c*/ 	.byte	0x30, 0xb6, 0x00, 0x00, 0x01, 0x00, 0x00, 0x00, 0xc0, 0xbb, 0x00, 0x00, 0x01, 0x00, 0x00, 0x00
        /*007c*/ 	.byte	0x40, 0xbc, 0x00, 0x00, 0x01, 0x00, 0x00, 0x00, 0x50, 0xbe, 0x00, 0x00


	//----- nvinfo : EIATTR_MERCURY_ISA_VERSION
	.align		4
.L_1743:
        /*0088*/ 	.byte	0x03, 0x5f
        /*008a*/ 	.short	0x0000


	//----- nvinfo : EIATTR_COOP_GROUP_MASK_REGIDS
	.align		4
        /*008c*/ 	.byte	0x04, 0x29
        /*008e*/ 	.short	(.L_1745 - .L_1744)


	//   ....[0]....
.L_1744:
        /*0090*/ 	.word	0xffffffff


	//   ....[1]....
        /*0094*/ 	.word	0xffffffff


	//   ....[2]....
        /*0098*/ 	.word	0xffffffff


	//   ....[3]....
        /*009c*/ 	.word	0xffffffff


	//   ....[4]....
        /*00a0*/ 	.word	0xffffffff


	//   ....[5]....
        /*00a4*/ 	.word	0xffffffff


	//   ....[6]....
        /*00a8*/ 	.word	0xffffffff


	//   ....[7]....
        /*00ac*/ 	.word	0xffffffff


	//   ....[8]....
        /*00b0*/ 	.word	0xffffffff


	//   ....[9]....
        /*00b4*/ 	.word	0xffffffff


	//   ....[10]....
        /*00b8*/ 	.word	0xffffffff


	//   ....[11]....
        /*00bc*/ 	.word	0xffffffff


	//   ....[12]....
        /*00c0*/ 	.word	0xffffffff


	//   ....[13]....
        /*00c4*/ 	.word	0xffffffff


	//   ....[14]....
        /*00c8*/ 	.word	0xffffffff


	//   ....[15]....
        /*00cc*/ 	.word	0xffffffff


	//   ....[16]....
        /*00d0*/ 	.word	0xffffffff


	//   ....[17]....
        /*00d4*/ 	.word	0xffffffff


	//   ....[18]....
        /*00d8*/ 	.word	0xffffffff


	//   ....[19]....
        /*00dc*/ 	.word	0xffffffff


	//   ....[20]....
        /*00e0*/ 	.word	0xffffffff


	//   ....[21]....
        /*00e4*/ 	.word	0xffffffff


	//   ....[22]....
        /*00e8*/ 	.word	0xffffffff


	//   ....[23]....
        /*00ec*/ 	.word	0xffffffff


	//   ....[24]....
        /*00f0*/ 	.word	0xffffffff


	//   ....[25]....
        /*00f4*/ 	.word	0xffffffff


	//   ....[26]....
        /*00f8*/ 	.word	0xffffffff


	//   ....[27]....
        /*00fc*/ 	.word	0xffffffff


	//   ....[28]....
        /*0100*/ 	.word	0xffffffff


	//   ....[29]....
        /*0104*/ 	.word	0xffffffff


	//   ....[30]....
        /*0108*/ 	.word	0xffffffff


	//   ....[31]....
        /*010c*/ 	.word	0xffffffff


	//   ....[32]....
        /*0110*/ 	.word	0xffffffff


	//   ....[33]....
        /*0114*/ 	.word	0xffffffff


	//   ....[34]....
        /*0118*/ 	.word	0xffffffff


	//   ....[35]....
        /*011c*/ 	.word	0xffffffff


	//   ....[36]....
        /*0120*/ 	.word	0xffffffff


	//   ....[37]....
        /*0124*/ 	.word	0xffffffff


	//   ....[38]....
        /*0128*/ 	.word	0xffffffff


	//   ....[39]....
        /*012c*/ 	.word	0xffffffff


	//   ....[40]....
        /*0130*/ 	.word	0xffffffff


	//   ....[41]....
        /*0134*/ 	.word	0xffffffff


	//   ....[42]....
        /*0138*/ 	.word	0xffffffff


	//   ....[43]....
        /*013c*/ 	.word	0xffffffff


	//   ....[44]....
        /*0140*/ 	.word	0xffffffff


	//   ....[45]....
        /*0144*/ 	.word	0xffffffff


	//   ....[46]....
        /*0148*/ 	.word	0xffffffff


	//   ....[47]....
        /*014c*/ 	.word	0xffffffff


	//   ....[48]....
        /*0150*/ 	.word	0xffffffff


	//   ....[49]....
        /*0154*/ 	.word	0xffffffff


	//   ....[50]....
        /*0158*/ 	.word	0xffffffff


	//   ....[51]....
        /*015c*/ 	.word	0xffffffff


	//   ....[52]....
        /*0160*/ 	.word	0xffffffff


	//   ....[53]....
        /*0164*/ 	.word	0xffffffff


	//   ....[54]....
        /*0168*/ 	.word	0xffffffff


	//   ....[55]....
        /*016c*/ 	.word	0xffffffff


	//   ....[56]....
        /*0170*/ 	.word	0xffffffff


	//   ....[57]....
        /*0174*/ 	.word	0xffffffff


	//   ....[58]....
        /*0178*/ 	.word	0xffffffff


	//   ....[59]....
        /*017c*/ 	.word	0xffffffff


	//   ....[60]....
        /*0180*/ 	.word	0xffffffff


	//   ....[61]....
        /*0184*/ 	.word	0xffffffff


	//   ....[62]....
        /*0188*/ 	.word	0xffffffff


	//   ....[63]....
        /*018c*/ 	.word	0xffffffff


	//   ....[64]....
        /*0190*/ 	.word	0xffffffff


	//   ....[65]....
        /*0194*/ 	.word	0xffffffff


	//   ....[66]....
        /*0198*/ 	.word	0xffffffff


	//   ....[67]....
        /*019c*/ 	.word	0xffffffff


	//   ....[68]....
        /*01a0*/ 	.word	0xffffffff


	//   ....[69]....
        /*01a4*/ 	.word	0xffffffff


	//   ....[70]....
        /*01a8*/ 	.word	0xffffffff


	//   ....[71]....
        /*01ac*/ 	.word	0xffffffff


	//   ....[72]....
        /*01b0*/ 	.word	0xffffffff


	//   ....[73]....
        /*01b4*/ 	.word	0xffffffff


	//   ....[74]....
        /*01b8*/ 	.word	0xffffffff


	//   ....[75]....
        /*01bc*/ 	.word	0xffffffff


	//   ....[76]....
        /*01c0*/ 	.word	0xffffffff


	//   ....[77]....
        /*01c4*/ 	.word	0xffffffff


	//   ....[78]....
        /*01c8*/ 	.word	0xffffffff


	//   ....[79]....
        /*01cc*/ 	.word	0xffffffff


	//   ....[80]....
        /*01d0*/ 	.word	0xffffffff


	//   ....[81]....
        /*01d4*/ 	.word	0xffffffff


	//   ....[82]....
        /*01d8*/ 	.word	0xffffffff


	//   ....[83]....
        /*01dc*/ 	.word	0xffffffff


	//   ....[84]....
        /*01e0*/ 	.word	0xffffffff


	//   ....[85]....
        /*01e4*/ 	.word	0xffffffff


	//   ....[86]....
        /*01e8*/ 	.word	0xffffffff


	//   ....[87]....
        /*01ec*/ 	.word	0xffffffff


	//   ....[88]....
        /*01f0*/ 	.word	0xffffffff


	//   ....[89]....
        /*01f4*/ 	.word	0xffffffff


	//   ....[90]....
        /*01f8*/ 	.word	0xffffffff


	//   ....[91]....
        /*01fc*/ 	.word	0xffffffff


	//   ....[92]....
        /*0200*/ 	.word	0xffffffff


	//   ....[93]....
        /*0204*/ 	.word	0xffffffff


	//   ....[94]....
        /*0208*/ 	.word	0xffffffff


	//   ....[95]....
        /*020c*/ 	.word	0xffffffff


	//   ....[96]....
        /*0210*/ 	.word	0xffffffff


	//   ....[97]....
        /*0214*/ 	.word	0xffffffff


	//   ....[98]....
        /*0218*/ 	.word	0xffffffff


	//   ....[99]....
        /*021c*/ 	.word	0xffffffff


	//   ....[100]....
        /*0220*/ 	.word	0xffffffff


	//   ....[101]....
        /*0224*/ 	.word	0xffffffff


	//   ....[102]....
        /*0228*/ 	.word	0xffffffff


	//   ....[103]....
        /*022c*/ 	.word	0xffffffff


	//   ....[104]....
        /*0230*/ 	.word	0xffffffff


	//   ....[105]....
        /*0234*/ 	.word	0xffffffff


	//   ....[106]....
        /*0238*/ 	.word	0xffffffff


	//   ....[107]....
        /*023c*/ 	.word	0xffffffff


	//   ....[108]....
        /*0240*/ 	.word	0xffffffff


	//   ....[109]....
        /*0244*/ 	.word	0xffffffff


	//   ....[110]....
        /*0248*/ 	.word	0xffffffff


	//   ....[111]....
        /*024c*/ 	.word	0xffffffff


	//   ....[112]....
        /*0250*/ 	.word	0xffffffff


	//   ....[113]....
        /*0254*/ 	.word	0xffffffff


	//   ....[114]....
        /*0258*/ 	.word	0xffffffff


	//   ....[115]....
        /*025c*/ 	.word	0xffffffff


	//   ....[116]....
        /*0260*/ 	.word	0xffffffff


	//   ....[117]....
        /*0264*/ 	.word	0xffffffff


	//   ....[118]....
        /*0268*/ 	.word	0xffffffff


	//   ....[119]....
        /*026c*/ 	.word	0xffffffff


	//   ....[120]....
        /*0270*/ 	.word	0xffffffff


	//   ....[121]....
        /*0274*/ 	.word	0xffffffff


	//   ....[122]....
        /*0278*/ 	.word	0xffffffff


	//   ....[123]....
        /*027c*/ 	.word	0xffffffff


	//   ....[124]....
        /*0280*/ 	.word	0xffffffff


	//   ....[125]....
        /*0284*/ 	.word	0xffffffff


	//   ....[126]....
        /*0288*/ 	.word	0xffffffff


	//   ....[127]....
        /*028c*/ 	.word	0xffffffff


	//   ....[128]....
        /*0290*/ 	.word	0xffffffff


	//   ....[129]....
        /*0294*/ 	.word	0xffffffff


	//   ....[130]....
        /*0298*/ 	.word	0xffffffff


	//   ....[131]....
        /*029c*/ 	.word	0xffffffff


	//   ....[132]....
        /*02a0*/ 	.word	0xffffffff


	//   ....[133]....
        /*02a4*/ 	.word	0xffffffff


	//   ....[134]....
        /*02a8*/ 	.word	0xffffffff


	//   ....[135]....
        /*02ac*/ 	.word	0xffffffff


	//   ....[136]....
        /*02b0*/ 	.word	0xffffffff


	//   ....[137]....
        /*02b4*/ 	.word	0xffffffff


	//   ....[138]....
        /*02b8*/ 	.word	0xffffffff


	//   ....[139]....
        /*02bc*/ 	.word	0xffffffff


	//   ....[140]....
        /*02c0*/ 	.word	0xffffffff


	//   ....[141]....
        /*02c4*/ 	.word	0xffffffff


	//   ....[142]....
        /*02c8*/ 	.word	0xffffffff


	//   ....[143]....
        /*02cc*/ 	.word	0xffffffff


	//   ....[144]....
        /*02d0*/ 	.word	0xffffffff


	//   ....[145]....
        /*02d4*/ 	.word	0xffffffff


	//   ....[146]....
        /*02d8*/ 	.word	0xffffffff


	//   ....[147]....
        /*02dc*/ 	.word	0xffffffff


	//   ....[148]....
        /*02e0*/ 	.word	0xffffffff


	//   ....[149]....
        /*02e4*/ 	.word	0xffffffff


	//   ....[150]....
        /*02e8*/ 	.word	0xffffffff


	//   ....[151]....
        /*02ec*/ 	.word	0xffffffff


	//   ....[152]....
        /*02f0*/ 	.word	0xffffffff


	//   ....[153]....
        /*02f4*/ 	.word	0xffffffff


	//   ....[154]....
        /*02f8*/ 	.word	0xffffffff


	//   ....[155]....
        /*02fc*/ 	.word	0xffffffff


	//   ....[156]....
        /*0300*/ 	.word	0xffffffff


	//   ....[157]....
        /*0304*/ 	.word	0xffffffff


	//   ....[158]....
        /*0308*/ 	.word	0xffffffff


	//   ....[159]....
        /*030c*/ 	.word	0xffffffff


	//   ....[160]....
        /*0310*/ 	.word	0xffffffff


	//   ....[161]....
        /*0314*/ 	.word	0xffffffff


	//   ....[162]....
        /*0318*/ 	.word	0xffffffff


	//   ....[163]....
        /*031c*/ 	.word	0xffffffff


	//----- nvinfo : EIATTR_COOP_GROUP_INSTR_OFFSETS
	.align		4
.L_1745:
        /*0320*/ 	.byte	0x04, 0x28
        /*0322*/ 	.short	(.L_1747 - .L_1746)


	//   ....[0]....
.L_1746:
        /*0324*/ 	.word	0x00000bd0


	//   ....[1]....
        /*0328*/ 	.word	0x00000ce0


	//   ....[2]....
        /*032c*/ 	.word	0x00000ef0


	//   ....[3]....
        /*0330*/ 	.word	0x000010c0


	//   ....[4]....
        /*0334*/ 	.word	0x000016f0


	//   ....[5]....
        /*0338*/ 	.word	0x00001d40


	//   ....[6]....
        /*033c*/ 	.word	0x00002170


	//   ....[7]....
        /*0340*/ 	.word	0x000032d0


	//   ....[8]....
        /*0344*/ 	.word	0x00004ba0


	//   ....[9]....
        /*0348*/ 	.word	0x00004bc0


	//   ....[10]....
        /*034c*/ 	.word	0x00004bf0


	//   ....[11]....
        /*0350*/ 	.word	0x00004c00


	//   ....[12]....
        /*0354*/ 	.word	0x00004cb0


	//   ....[13]....
        /*0358*/ 	.word	0x00004cd0


	//   ....[14]....
        /*035c*/ 	.word	0x00004ce0


	//   ....[15]....
        /*0360*/ 	.word	0x00004cf0


	//   ....[16]....
        /*0364*/ 	.word	0x00004db0


	//   ....[17]....
        /*0368*/ 	.word	0x00004dd0


	//   ....[18]....
        /*036c*/ 	.word	0x00004de0


	//   ....[19]....
        /*0370*/ 	.word	0x00004df0


	//   ....[20]....
        /*0374*/ 	.word	0x00004eb0


	//   ....[21]....
        /*0378*/ 	.word	0x00004ed0


	//   ....[22]....
        /*037c*/ 	.word	0x00004ee0


	//   ....[23]....
        /*0380*/ 	.word	0x00004ef0


	//   ....[24]....
        /*0384*/ 	.word	0x00004fb0


	//   ....[25]....
        /*0388*/ 	.word	0x00004fc0


	//   ....[26]....
        /*038c*/ 	.word	0x00004fd0


	//   ....[27]....
        /*0390*/ 	.word	0x00004fe0


	//   ....[28]....
        /*0394*/ 	.word	0x00005120


	//   ....[29]....
        /*0398*/ 	.word	0x00005180


	//   ....[30]....
        /*039c*/ 	.word	0x000051e0


	//   ....[31]....
        /*03a0*/ 	.word	0x00005240


	//   ....[32]....
        /*03a4*/ 	.word	0x00005260


	//   ....[33]....
        /*03a8*/ 	.word	0x00005270


	//   ....[34]....
        /*03ac*/ 	.word	0x00005280


	//   ....[35]....
        /*03b0*/ 	.word	0x00005290


	//   ....[36]....
        /*03b4*/ 	.word	0x000052a0


	//   ....[37]....
        /*03b8*/ 	.word	0x000052b0


	//   ....[38]....
        /*03bc*/ 	.word	0x000052c0


	//   ....[39]....
        /*03c0*/ 	.word	0x000052d0


	//   ....[40]....
        /*03c4*/ 	.word	0x000068a0


	//   ....[41]....
        /*03c8*/ 	.word	0x000068c0


	//   ....[42]....
        /*03cc*/ 	.word	0x000068d0


	//   ....[43]....
        /*03d0*/ 	.word	0x000068e0


	//   ....[44]....
        /*03d4*/ 	.word	0x00006a00


	//   ....[45]....
        /*03d8*/ 	.word	0x00006a10


	//   ....[46]....
        /*03dc*/ 	.word	0x00006a20


	//   ....[47]....
        /*03e0*/ 	.word	0x00006a30


	//   ....[48]....
        /*03e4*/ 	.word	0x00006b50


	//   ....[49]....
        /*03e8*/ 	.word	0x00006b70


	//   ....[50]....
        /*03ec*/ 	.word	0x00006b80


	//   ....[51]....
        /*03f0*/ 	.word	0x00006b90


	//   ....[52]....
        /*03f4*/ 	.word	0x00006cb0


	//   ....[53]....
        /*03f8*/ 	.word	0x00006cc0


	//   ....[54]....
        /*03fc*/ 	.word	0x00006cd0


	//   ....[55]....
        /*0400*/ 	.word	0x00006ce0


	//   ....[56]....
        /*0404*/ 	.word	0x00006e00


	//   ....[57]....
        /*0408*/ 	.word	0x00006e20


	//   ....[58]....
        /*040c*/ 	.word	0x00006e30


	//   ....[59]....
        /*0410*/ 	.word	0x00006e40


	//   ....[60]....
        /*0414*/ 	.word	0x00006f40


	//   ....[61]....
        /*0418*/ 	.word	0x00006f50


	//   ....[62]....
        /*041c*/ 	.word	0x00006f60


	//   ....[63]....
        /*0420*/ 	.word	0x00006f70


	//   ....[64]....
        /*0424*/ 	.word	0x00006f80


	//   ....[65]....
        /*0428*/ 	.word	0x00006f90


	//   ....[66]....
        /*042c*/ 	.word	0x00006fa0


	//   ....[67]....
        /*0430*/ 	.word	0x00006fd0


	//   ....[68]....
        /*0434*/ 	.word	0x00007000


	//   ....[69]....
        /*0438*/ 	.word	0x00007030


	//   ....[70]....
        /*043c*/ 	.word	0x00007040


	//   ....[71]....
        /*0440*/ 	.word	0x00007050


	//   ....[72]....
        /*0444*/ 	.word	0x0000ab80


	//   ....[73]....
        /*0448*/ 	.word	0x0000abc0


	//   ....[74]....
        /*044c*/ 	.word	0x0000ac00


	//   ....[75]....
        /*0450*/ 	.word	0x0000ac40


	//   ....[76]....
        /*0454*/ 	.word	0x0000ad00


	//   ....[77]....
        /*0458*/ 	.word	0x0000ad30


	//   ....[78]....
        /*045c*/ 	.word	0x0000ad60


	//   ....[79]....
        /*0460*/ 	.word	0x0000ad90


	//   ....[80]....
        /*0464*/ 	.word	0x0000ae30


	//   ....[81]....
        /*0468*/ 	.word	0x0000ae60


	//   ....[82]....
        /*046c*/ 	.word	0x0000ae90


	//   ....[83]....
        /*0470*/ 	.word	0x0000aec0


	//   ....[84]....
        /*0474*/ 	.word	0x0000af60


	//   ....[85]....
        /*0478*/ 	.word	0x0000af90


	//   ....[86]....
        /*047c*/ 	.word	0x0000afc0


	//   ....[87]....
        /*0480*/ 	.word	0x0000aff0


	//   ....[88]....
        /*0484*/ 	.word	0x0000b090


	//   ....[89]....
        /*0488*/ 	.word	0x0000b0e0


	//   ....[90]....
        /*048c*/ 	.word	0x0000b110


	//   ....[91]....
        /*0490*/ 	.word	0x0000b140


	//   ....[92]....
        /*0494*/ 	.word	0x0000b7d0


	//   ....[93]....
        /*0498*/ 	.word	0x0000ba30


	//   ....[94]....
        /*049c*/ 	.word	0x0000bcc0


	//   ....[95]....
        /*04a0*/ 	.word	0x0000bce0


	//   ....[96]....
        /*04a4*/ 	.word	0x0000bd00


	//   ....[97]....
        /*04a8*/ 	.word	0x0000bd20


	//   ....[98]....
        /*04ac*/ 	.word	0x0000bd40


	//   ....[99]....
        /*04b0*/ 	.word	0x0000bed0


	//   ....[100]....
        /*04b4*/ 	.word	0x0000bef0


	//   ....[101]....
        /*04b8*/ 	.word	0x0000bf10


	//   ....[102]....
        /*04bc*/ 	.word	0x0000bf30


	//   ....[103]....
        /*04c0*/ 	.word	0x0000bf50


	//   ....[104]....
        /*04c4*/ 	.word	0x0000c380


	//   ....[105]....
        /*04c8*/ 	.word	0x0000c400


	//   ....[106]....
        /*04cc*/ 	.word	0x0000c470


	//   ....[107]....
        /*04d0*/ 	.word	0x0000c4e0


	//   ....[108]....
        /*04d4*/ 	.word	0x0000c630


	//   ....[109]....
        /*04d8*/ 	.word	0x0000c6a0


	//   ....[110]....
        /*04dc*/ 	.word	0x0000c710


	//   ....[111]....
        /*04e0*/ 	.word	0x0000c780


	//   ....[112]....
        /*04e4*/ 	.word	0x0000c8a0


	//   ....[113]....
        /*04e8*/ 	.word	0x0000c910


	//   ....[114]....
        /*04ec*/ 	.word	0x0000c980


	//   ....[115]....
        /*04f0*/ 	.word	0x0000c9f0


	//   ....[116]....
        /*04f4*/ 	.word	0x0000cb10


	//   ....[117]....
        /*04f8*/ 	.word	0x0000cb80


	//   ....[118]....
        /*04fc*/ 	.word	0x0000cbf0


	//   ....[119]....
        /*0500*/ 	.word	0x0000cc60


	//   ....[120]....
        /*0504*/ 	.word	0x0000cd90


	//   ....[121]....
        /*0508*/ 	.word	0x0000ce00


	//   ....[122]....
        /*050c*/ 	.word	0x0000ce70


	//   ....[123]....
        /*0510*/ 	.word	0x0000cee0


	//   ....[124]....
        /*0514*/ 	.word	0x0000cf50


	//   ....[125]....
        /*0518*/ 	.word	0x0000cfc0


	//   ....[126]....
        /*051c*/ 	.word	0x0000d030


	//   ....[127]....
        /*0520*/ 	.word	0x0000d0a0


	//   ....[128]....
        /*0524*/ 	.word	0x0000d120


	//   ....[129]....
        /*0528*/ 	.word	0x0000d180


	//   ....[130]....
        /*052c*/ 	.word	0x0000d1e0


	//   ....[131]....
        /*0530*/ 	.word	0x0000d240


	//   ....[132]....
        /*0534*/ 	.word	0x0000d2b0


	//   ....[133]....
        /*0538*/ 	.word	0x0000d330


	//   ....[134]....
        /*053c*/ 	.word	0x0000d3a0


	//   ....[135]....
        /*0540*/ 	.word	0x0000d410


	//   ....[136]....
        /*0544*/ 	.word	0x0000d480


	//   ....[137]....
        /*0548*/ 	.word	0x0000d4f0


	//   ....[138]....
        /*054c*/ 	.word	0x0000d560


	//   ....[139]....
        /*0550*/ 	.word	0x0000d5d0


	//   ....[140]....
        /*0554*/ 	.word	0x0000d640


	//   ....[141]....
        /*0558*/ 	.word	0x0000d6c0


	//   ....[142]....
        /*055c*/ 	.word	0x0000d730


	//   ....[143]....
        /*0560*/ 	.word	0x0000d7a0


	//   ....[144]....
        /*0564*/ 	.word	0x0000d810


	//   ....[145]....
        /*0568*/ 	.word	0x0000d880


	//   ....[146]....
        /*056c*/ 	.word	0x0000d8f0


	//   ....[147]....
        /*0570*/ 	.word	0x0000d960


	//   ....[148]....
        /*0574*/ 	.word	0x0000d9d0


	//   ....[149]....
        /*0578*/ 	.word	0x0000da50


	//   ....[150]....
        /*057c*/ 	.word	0x0000dac0


	//   ....[151]....
        /*0580*/ 	.word	0x0000db30


	//   ....[152]....
        /*0584*/ 	.word	0x0000db90


	//   ....[153]....
        /*0588*/ 	.word	0x0000dbf0


	//   ....[154]....
        /*058c*/ 	.word	0x0000dc50


	//   ....[155]....
        /*0590*/ 	.word	0x0000dcb0


	//   ....[156]....
        /*0594*/ 	.word	0x0000dd40


	//   ....[157]....
        /*0598*/ 	.word	0x0000ddb0


	//   ....[158]....
        /*059c*/ 	.word	0x0000de20


	//   ....[159]....
        /*05a0*/ 	.word	0x0000de90


	//   ....[160]....
        /*05a4*/ 	.word	0x0000df60


	//   ....[161]....
        /*05a8*/ 	.word	0x0000dfc0


	//   ....[162]....
        /*05ac*/ 	.word	0x0000e020


	//   ....[163]....
        /*05b0*/ 	.word	0x0000e080


	//----- nvinfo : EIATTR_EXIT_INSTR_OFFSETS
	.align		4
.L_1747:
        /*05b4*/ 	.byte	0x04, 0x1c
        /*05b6*/ 	.short	(.L_1749 - .L_1748)


	//   ....[0]....
.L_1748:
        /*05b8*/ 	.word	0x0000c080


	//   ....[1]....
        /*05bc*/ 	.word	0x0000c320


	//----- nvinfo : EIATTR_MAX_THREADS
	.align		4
.L_1749:
        /*05c0*/ 	.byte	0x04, 0x05
        /*05c2*/ 	.short	(.L_1751 - .L_1750)
.L_1750:
        /*05c4*/ 	.word	0x00000080
        /*05c8*/ 	.word	0x00000001
        /*05cc*/ 	.word	0x00000001


	//----- nvinfo : EIATTR_CRS_STACK_SIZE
	.align		4
.L_1751:
        /*05d0*/ 	.byte	0x04, 0x1e
        /*05d2*/ 	.short	(.L_1753 - .L_1752)
.L_1752:
        /*05d4*/ 	.word	0x00000000
.L_1753:


//--------------------- .nv.info._Z25selective_scan_bwd_kernelI32Selective_Scan_bwd_kernel_traitsILi128ELi16ELb1ELb0ELb1ELb1ELb0EfN3c107complexIfEEEEv12SSMParamsBwd --------------------------
	.section	.nv.info._Z25selective_scan_bwd_kernelI32Selective_Scan_bwd_kernel_traitsILi128ELi16ELb1ELb0ELb1ELb1ELb0EfN3c107complexIfEEEEv12SSMParamsBwd,"",@"SHT_CUDA_INFO"
	.sectionflags	@""
	.align	4


	//----- nvinfo : EIATTR_CUDA_API_VERSION
	.align		4
        /*0000*/ 	.byte	0x04, 0x37
        /*0002*/ 	.short	(.L_1755 - .L_1754)
.L_1754:
        /*0004*/ 	.word	0x00000082


	//----- nvinfo : EIATTR_SW2861232_WAR
	.align		4
.L_1755:
        /*0008*/ 	.byte	0x01, 0x35
	.zero		2


	//----- nvinfo : EIATTR_PARAM_CBANK
	.align		4
        /*000c*/ 	.byte	0x04, 0x0a
        /*000e*/ 	.short	(.L_1757 - .L_1756)
	.align		4
.L_1756:
        /*0010*/ 	.word	index@(.nv.constant0._Z25selective_scan_bwd_kernelI32Selective_Scan_bwd_kernel_traitsILi128ELi16ELb1ELb0ELb1ELb1ELb0EfN3c107complexIfEEEEv12SSMParamsBwd)
        /*0014*/ 	.short	0x0160
        /*0016*/ 	.short	0x01f0


	//----- nvinfo : EIATTR_CBANK_PARAM_SIZE
	.align		4
.L_1757:
        /*0018*/ 	.byte	0x03, 0x19
        /*001a*/ 	.short	0x01f0


	//----- nvinfo : EIATTR_KPARAM_INFO
	.align		4
        /*001c*/ 	.byte	0x04, 0x17
        /*001e*/ 	.short	(.L_1759 - .L_1758)
.L_1758:
        /*0020*/ 	.word	0x00000000
        /*0024*/ 	.short	0x0000
        /*0026*/ 	.short	0x0000
        /*0028*/ 	.byte	0x00, 0xf0, 0xc1, 0x07


	//----- nvinfo : EIATTR_MAXREG_COUNT
	.align		4
.L_1759:
        /*002c*/ 	.byte	0x03, 0x1b
        /*002e*/ 	.short	0x00ff


	//----- nvinfo : EIATTR_NUM_BARRIERS
	.align		4
        /*0030*/ 	.byte	0x02, 0x4c
        /*0032*/ 	.byte	0x01
	.zero		1


	//----- nvinfo : EIATTR_ANNOTATIONS
	.align		4
        /*0034*/ 	.byte	0x04, 0x55
        /*0036*/ 	.short	(.L_1761 - .L_1760)


	//   ....[0]....
.L_1760:
        /*0038*/ 	.word	0x00000001
        /*003c*/ 	.byte	0x30, 0x02, 0x00, 0x00, 0x01, 0x00, 0x00, 0x00, 0x60, 0x02, 0x00, 0x00, 0x01, 0x00, 0x00, 0x00
        /*004c*/ 	.byte	0x00, 0x0a, 0x00, 0x00, 0x01, 0x00, 0x00, 0x00, 0x40, 0x0a, 0x00, 0x00, 0x01, 0x00, 0x00, 0x00
        /*005c*/ 	.byte	0x10, 0x1a, 0x00, 0x00, 0x01, 0x00, 0x00, 0x00, 0x60, 0x34, 0x00, 0x00, 0x01, 0x00, 0x00, 0x00
        /*006c*/ 	.byte	0x80, 0xc5, 0x00, 0x00, 0x01, 0x00, 0x00, 0x00, 0x60, 0xd3, 0x00, 0x00, 0x01, 0x00, 0x00, 0x00
        /*007c*/ 	.byte	0xe0, 0xd3, 0x00, 0x00, 0x01, 0x00, 0x00, 0x00, 0xf0, 0xd5, 0x00, 0x00


	//----- nvinfo : EIATTR_MERCURY_ISA_VERSION
	.align		4
.L_1761:
        /*0088*/ 	.byte	0x03, 0x5f
        /*008a*/ 	.short	0x0000


	//----- nvinfo : EIATTR_COOP_GROUP_MASK_REGIDS
	.align		4
        /*008c*/ 	.byte	0x04, 0x29
        /*008e*/ 	.short	(.L_1763 - .L_1762)


	//   ....[0]....
.L_1762:
        /*0090*/ 	.word	0xffffffff


	//   ....[1]....
        /*0094*/ 	.word	0xffffffff


	//   ....[2]....
        /*0098*/ 	.word	0xffffffff


	//   ....[3]....
        /*009c*/ 	.word	0xffffffff


	//   ....[4]....
        /*00a0*/ 	.word	0xffffffff


	//   ....[5]....
        /*00a4*/ 	.word	0xffffffff


	//   ....[6]....
        /*00a8*/ 	.word	0xffffffff


	//   ....[7]....
        /*00ac*/ 	.word	0xffffffff


	//   ....[8]....
        /*00b0*/ 	.word	0xffffffff


	//   ....[9]....
        /*00b4*/ 	.word	0xffffffff


	//   ....[10]....
        /*00b8*/ 	.word	0xffffffff


	//   ....[11]....
        /*00bc*/ 	.word	0xffffffff


	//   ....[12]....
        /*00c0*/ 	.word	0xffffffff


	//   ....[13]....
        /*00c4*/ 	.word	0xffffffff


	//   ....[14]....
        /*00c8*/ 	.word	0xffffffff


	//   ....[15]....
        /*00cc*/ 	.word	0xffffffff


	//   ....[16]....
        /*00d0*/ 	.word	0xffffffff


	//   ....[17]....
        /*00d4*/ 	.word	0xffffffff


	//   ....[18]....
        /*00d8*/ 	.word	0xffffffff


	//   ....[19]....
        /*00dc*/ 	.word	0xffffffff


	//   ....[20]....
        /*00e0*/ 	.word	0xffffffff


	//   ....[21]....
        /*00e4*/ 	.word	0xffffffff


	//   ....[22]....
        /*00e8*/ 	.word	0xffffffff


	//   ....[23]....
        /*00ec*/ 	.word	0xffffffff


	//   ....[24]....
        /*00f0*/ 	.word	0xffffffff


	//   ....[25]....
        /*00f4*/ 	.word	0xffffffff


	//   ....[26]....
        /*00f8*/ 	.word	0xffffffff


	//   ....[27]....
        /*00fc*/ 	.word	0xffffffff


	//   ....[28]....
        /*0100*/ 	.word	0xffffffff


	//   ....[29]....
        /*0104*/ 	.word	0xffffffff


	//   ....[30]....
        /*0108*/ 	.word	0xffffffff


	//   ....[31]....
        /*010c*/ 	.word	0xffffffff


	//   ....[32]....
        /*0110*/ 	.word	0xffffffff


	//   ....[33]....
        /*0114*/ 	.word	0xffffffff


	//   ....[34]....
        /*0118*/ 	.word	0xffffffff


	//   ....[35]....
        /*011c*/ 	.word	0xffffffff


	//   ....[36]....
        /*0120*/ 	.word	0xffffffff


	//   ....[37]....
        /*0124*/ 	.word	0xffffffff


	//   ....[38]....
        /*0128*/ 	.word	0xffffffff


	//   ....[39]....
        /*012c*/ 	.word	0xffffffff


	//   ....[40]....
        /*0130*/ 	.word	0xffffffff


	//   ....[41]....
        /*0134*/ 	.word	0xffffffff


	//   ....[42]....
        /*0138*/ 	.word	0xffffffff


	//   ....[43]....
        /*013c*/ 	.word	0xffffffff


	//   ....[44]....
        /*0140*/ 	.word	0xffffffff


	//   ....[45]....
        /*0144*/ 	.word	0xffffffff


	//   ....[46]....
        /*0148*/ 	.word	0xffffffff


	//   ....[47]....
        /*014c*/ 	.word	0xffffffff


	//   ....[48]....
        /*0150*/ 	.word	0xffffffff


	//   ....[49]....
        /*0154*/ 	.word	0xffffffff


	//   ....[50]....
        /*0158*/ 	.word	0xffffffff


	//   ....[51]....
        /*015c*/ 	.word	0xffffffff


	//   ....[52]....
        /*0160*/ 	.word	0xffffffff


	//   ....[53]....
        /*0164*/ 	.word	0xffffffff


	//   ....[54]....
        /*0168*/ 	.word	0xffffffff


	//   ....[55]....
        /*016c*/ 	.word	0xffffffff


	//   ....[56]....
        /*0170*/ 	.word	0xffffffff


	//   ....[57]....
        /*0174*/ 	.word	0xffffffff


	//   ....[58]....
        /*0178*/ 	.word	0xffffffff


	//   ....[59]....
        /*017c*/ 	.word	0xffffffff


	//   ....[60]....
        /*0180*/ 	.word	0xffffffff


	//   ....[61]....
        /*0184*/ 	.word	0xffffffff


	//   ....[62]....
        /*0188*/ 	.word	0xffffffff


	//   ....[63]....
        /*018c*/ 	.word	0xffffffff


	//   ....[64]....
        /*0190*/ 	.word	0xffffffff


	//   ....[65]....
        /*0194*/ 	.word	0xffffffff


	//   ....[66]....
        /*0198*/ 	.word	0xffffffff


	//   ....[67]....
        /*019c*/ 	.word	0xffffffff


	//   ....[68]....
        /*01a0*/ 	.word	0xffffffff


	//   ....[69]....
        /*01a4*/ 	.word	0xffffffff


	//   ....[70]....
        /*01a8*/ 	.word	0xffffffff


	//   ....[71]....
        /*01ac*/ 	.word	0xffffffff


	//   ....[72]....
        /*01b0*/ 	.word	0xffffffff


	//   ....[73]....
        /*01b4*/ 	.word	0xffffffff


	//   ....[74]....
        /*01b8*/ 	.word	0xffffffff


	//   ....[75]....
        /*01bc*/ 	.word	0xffffffff


	//   ....[76]....
        /*01c0*/ 	.word	0xffffffff


	//   ....[77]....
        /*01c4*/ 	.word	0xffffffff


	//   ....[78]....
        /*01c8*/ 	.word	0xffffffff


	//   ....[79]....
        /*01cc*/ 	.word	0xffffffff


	//   ....[80]....
        /*01d0*/ 	.word	0xffffffff


	//   ....[81]....
        /*01d4*/ 	.word	0xffffffff


	//   ....[82]....
        /*01d8*/ 	.word	0xffffffff


	//   ....[83]....
        /*01dc*/ 	.word	0xffffffff


	//   ....[84]....
        /*01e0*/ 	.word	0xffffffff


	//   ....[85]....
        /*01e4*/ 	.word	0xffffffff


	//   ....[86]....
        /*01e8*/ 	.word	0xffffffff


	//   ....[87]....
        /*01ec*/ 	.word	0xffffffff


	//   ....[88]....
        /*01f0*/ 	.word	0xffffffff


	//   ....[89]....
        /*01f4*/ 	.word	0xffffffff


	//   ....[90]....
        /*01f8*/ 	.word	0xffffffff


	//   ....[91]....
        /*01fc*/ 	.word	0xffffffff


	//   ....[92]....
        /*0200*/ 	.word	0xffffffff


	//   ....[93]....
        /*0204*/ 	.word	0xffffffff


	//   ....[94]....
        /*0208*/ 	.word	0xffffffff


	//   ....[95]....
        /*020c*/ 	.word	0xffffffff


	//   ....[96]....
        /*0210*/ 	.word	0xffffffff


	//   ....[97]....
        /*0214*/ 	.word	0xffffffff


	//   ....[98]....
        /*0218*/ 	.word	0xffffffff


	//   ....[99]....
        /*021c*/ 	.word	0xffffffff


	//   ....[100]....
        /*0220*/ 	.word	0xffffffff


	//   ....[101]....
        /*0224*/ 	.word	0xffffffff


	//   ....[102]....
        /*0228*/ 	.word	0xffffffff


	//   ....[103]....
        /*022c*/ 	.word	0xffffffff


	//   ....[104]....
        /*0230*/ 	.word	0xffffffff


	//   ....[105]....
        /*0234*/ 	.word	0xffffffff


	//   ....[106]....
        /*0238*/ 	.word	0xffffffff


	//   ....[107]....
        /*023c*/ 	.word	0xffffffff


	//   ....[108]....
        /*0240*/ 	.word	0xffffffff


	//   ....[109]....
        /*0244*/ 	.word	0xffffffff


	//   ....[110]....
        /*0248*/ 	.word	0xffffffff


	//   ....[111]....
        /*024c*/ 	.word	0xffffffff


	//   ....[112]....
        /*0250*/ 	.word	0xffffffff


	//   ....[113]....
        /*0254*/ 	.word	0xffffffff


	//   ....[114]....
        /*0258*/ 	.word	0xffffffff


	//   ....[115]....
        /*025c*/ 	.word	0xffffffff


	//   ....[116]....
        /*0260*/ 	.word	0xffffffff


	//   ....[117]....
        /*0264*/ 	.word	0xffffffff


	//   ....[118]....
        /*0268*/ 	.word	0xffffffff


	//   ....[119]....
        /*026c*/ 	.word	0xffffffff


	//   ....[120]....
        /*0270*/ 	.word	0xffffffff


	//   ....[121]....
        /*0274*/ 	.word	0xffffffff


	//   ....[122]....
        /*0278*/ 	.word	0xffffffff


	//   ....[123]....
        /*027c*/ 	.word	0xffffffff


	//   ....[124]....
        /*0280*/ 	.word	0xffffffff


	//   ....[125]....
        /*0284*/ 	.word	0xffffffff


	//   ....[126]....
        /*0288*/ 	.word	0xffffffff


	//   ....[127]....
        /*028c*/ 	.word	0xffffffff


	//   ....[128]....
        /*0290*/ 	.word	0xffffffff


	//   ....[129]....
        /*0294*/ 	.word	0xffffffff


	//   ....[130]....
        /*0298*/ 	.word	0xffffffff


	//   ....[131]....
        /*029c*/ 	.word	0xffffffff


	//   ....[132]....
        /*02a0*/ 	.word	0xffffffff


	//   ....[133]....
        /*02a4*/ 	.word	0xffffffff


	//   ....[134]....
        /*02a8*/ 	.word	0xffffffff


	//   ....[135]....
        /*02ac*/ 	.word	0xffffffff


	//   ....[136]....
        /*02b0*/ 	.word	0xffffffff


	//   ....[137]....
        /*02b4*/ 	.word	0xffffffff


	//   ....[138]....
        /*02b8*/ 	.word	0xffffffff


	//   ....[139]....
        /*02bc*/ 	.word	0xffffffff


	//   ....[140]....
        /*02c0*/ 	.word	0xffffffff


	//   ....[141]....
        /*02c4*/ 	.word	0xffffffff


	//   ....[142]....
        /*02c8*/ 	.word	0xffffffff


	//   ....[143]....
        /*02cc*/ 	.word	0xffffffff


	//   ....[144]....
        /*02d0*/ 	.word	0xffffffff


	//   ....[145]....
        /*02d4*/ 	.word	0xffffffff


	//   ....[146]....
        /*02d8*/ 	.word	0xffffffff


	//   ....[147]....
        /*02dc*/ 	.word	0xffffffff


	//   ....[148]....
        /*02e0*/ 	.word	0xffffffff


	//   ....[149]....
        /*02e4*/ 	.word	0xffffffff


	//   ....[150]....
        /*02e8*/ 	.word	0xffffffff


	//   ....[151]....
        /*02ec*/ 	.word	0xffffffff


	//   ....[152]....
        /*02f0*/ 	.word	0xffffffff


	//   ....[153]....
        /*02f4*/ 	.word	0xffffffff


	//   ....[154]....
        /*02f8*/ 	.word	0xffffffff


	//   ....[155]....
        /*02fc*/ 	.word	0xffffffff


	//   ....[156]....
        /*0300*/ 	.word	0xffffffff


	//   ....[157]....
        /*0304*/ 	.word	0xffffffff


	//   ....[158]....
        /*0308*/ 	.word	0xffffffff


	//   ....[159]....
        /*030c*/ 	.word	0xffffffff


	//   ....[160]....
        /*0310*/ 	.word	0xffffffff


	//----- nvinfo : EIATTR_COOP_GROUP_INSTR_OFFSETS
	.align		4
.L_1763:
        /*0314*/ 	.byte	0x04, 0x28
        /*0316*/ 	.short	(.L_1765 - .L_1764)


	//   ....[0]....
.L_1764:
        /*0318*/ 	.word	0x00000bc0


	//   ....[1]....
        /*031c*/ 	.word	0x00000cd0


	//   ....[2]....
        /*0320*/ 	.word	0x00000e40


	//   ....[3]....
        /*0324*/ 	.word	0x000041b0


	//   ....[4]....
        /*0328*/ 	.word	0x00005ac0


	//   ....[5]....
        /*032c*/ 	.word	0x00005ae0


	//   ....[6]....
        /*0330*/ 	.word	0x00005b10


	//   ....[7]....
        /*0334*/ 	.word	0x00005b20


	//   ....[8]....
        /*0338*/ 	.word	0x00005bd0


	//   ....[9]....
        /*033c*/ 	.word	0x00005bf0


	//   ....[10]....
        /*0340*/ 	.word	0x00005c00


	//   ....[11]....
        /*0344*/ 	.word	0x00005c10


	//   ....[12]....
        /*0348*/ 	.word	0x00005cd0


	//   ....[13]....
        /*034c*/ 	.word	0x00005cf0


	//   ....[14]....
        /*0350*/ 	.word	0x00005d00


	//   ....[15]....
        /*0354*/ 	.word	0x00005d10


	//   ....[16]....
        /*0358*/ 	.word	0x00005dd0


	//   ....[17]....
        /*035c*/ 	.word	0x00005df0


	//   ....[18]....
        /*0360*/ 	.word	0x00005e00


	//   ....[19]....
        /*0364*/ 	.word	0x00005e10


	//   ....[20]....
        /*0368*/ 	.word	0x00005ed0


	//   ....[21]....
        /*036c*/ 	.word	0x00005ee0


	//   ....[22]....
        /*0370*/ 	.word	0x00005ef0


	//   ....[23]....
        /*0374*/ 	.word	0x00005f00


	//   ....[24]....
        /*0378*/ 	.word	0x00006020


	//   ....[25]....
        /*037c*/ 	.word	0x00006080


	//   ....[26]....
        /*0380*/ 	.word	0x000060e0


	//   ....[27]....
        /*0384*/ 	.word	0x00006140


	//   ....[28]....
        /*0388*/ 	.word	0x00006160


	//   ....[29]....
        /*038c*/ 	.word	0x00006170


	//   ....[30]....
        /*0390*/ 	.word	0x00006180


	//   ....[31]....
        /*0394*/ 	.word	0x00006190


	//   ....[32]....
        /*0398*/ 	.word	0x000061a0


	//   ....[33]....
        /*039c*/ 	.word	0x000061b0


	//   ....[34]....
        /*03a0*/ 	.word	0x000061c0


	//   ....[35]....
        /*03a4*/ 	.word	0x000061d0


	//   ....[36]....
        /*03a8*/ 	.word	0x000077f0


	//   ....[37]....
        /*03ac*/ 	.word	0x00007810


	//   ....[38]....
        /*03b0*/ 	.word	0x00007820


	//   ....[39]....
        /*03b4*/ 	.word	0x00007830


	//   ....[40]....
        /*03b8*/ 	.word	0x00007950


	//   ....[41]....
        /*03bc*/ 	.word	0x00007960


	//   ....[42]....
        /*03c0*/ 	.word	0x00007970


	//   ....[43]....
        /*03c4*/ 	.word	0x00007980


	//   ....[44]....
        /*03c8*/ 	.word	0x00007aa0


	//   ....[45]....
        /*03cc*/ 	.word	0x00007ac0


	//   ....[46]....
        /*03d0*/ 	.word	0x00007ad0


	//   ....[47]....
        /*03d4*/ 	.word	0x00007ae0


	//   ....[48]....
        /*03d8*/ 	.word	0x00007c00


	//   ....[49]....
        /*03dc*/ 	.word	0x00007c10


	//   ....[50]....
        /*03e0*/ 	.word	0x00007c20


	//   ....[51]....
        /*03e4*/ 	.word	0x00007c30


	//   ....[52]....
        /*03e8*/ 	.word	0x00007d50


	//   ....[53]....
        /*03ec*/ 	.word	0x00007d70


	//   ....[54]....
        /*03f0*/ 	.word	0x00007d80


	//   ....[55]....
        /*03f4*/ 	.word	0x00007d90


	//   ....[56]....
        /*03f8*/ 	.word	0x00007e90


	//   ....[57]....
        /*03fc*/ 	.word	0x00007ea0


	//   ....[58]....
        /*0400*/ 	.word	0x00007eb0


	//   ....[59]....
        /*0404*/ 	.word	0x00007ec0


	//   ....[60]....
        /*0408*/ 	.word	0x00007ed0


	//   ....[61]....
        /*040c*/ 	.word	0x00007ee0


	//   ....[62]....
        /*0410*/ 	.word	0x00007ef0


	//   ....[63]....
        /*0414*/ 	.word	0x00007f20


	//   ....[64]....
        /*0418*/ 	.word	0x00007f50


	//   ....[65]....
        /*041c*/ 	.word	0x00007f80


	//   ....[66]....
        /*0420*/ 	.word	0x00007f90


	//   ....[67]....
        /*0424*/ 	.word	0x00007fa0


	//   ....[68]....
        /*0428*/ 	.word	0x0000ba90


	//   ....[69]....
        /*042c*/ 	.word	0x0000bad0


	//   ....[70]....
        /*0430*/ 	.word	0x0000bb10


	//   ....[71]....
        /*0434*/ 	.word	0x0000bb50


	//   ....[72]....
        /*0438*/ 	.word	0x0000bc10


	//   ....[73]....
        /*043c*/ 	.word	0x0000bc40


	//   ....[74]....
        /*0440*/ 	.word	0x0000bc70


	//   ....[75]....
        /*0444*/ 	.word	0x0000bca0


	//   ....[76]....
        /*0448*/ 	.word	0x0000bd40


	//   ....[77]....
        /*044c*/ 	.word	0x0000bd70


	//   ....[78]....
        /*0450*/ 	.word	0x0000bda0


	//   ....[79]....
        /*0454*/ 	.word	0x0000bdd0


	//   ....[80]....
        /*0458*/ 	.word	0x0000be70


	//   ....[81]....
        /*045c*/ 	.word	0x0000bea0


	//   ....[82]....
        /*0460*/ 	.word	0x0000bed0


	//   ....[83]....
        /*0464*/ 	.word	0x0000bf00


	//   ....[84]....
        /*0468*/ 	.word	0x0000bfa0


	//   ....[85]....
        /*046c*/ 	.word	0x0000bff0


	//   ....[86]....
        /*0470*/ 	.word	0x0000c020


	//   ....[87]....
        /*0474*/ 	.word	0x0000c050


	//   ....[88]....
        /*0478*/ 	.word	0x0000c7e0


	//   ....[89]....
        /*047c*/ 	.word	0x0000cd70


	//   ....[90]....
        /*0480*/ 	.word	0x0000d1b0


	//   ....[91]....
        /*0484*/ 	.word	0x0000d460


	//   ....[92]....
        /*0488*/ 	.word	0x0000d480


	//   ....[93]....
        /*048c*/ 	.word	0x0000d4a0


	//   ....[94]....
        /*0490*/ 	.word	0x0000d4c0


	//   ....[95]....
        /*0494*/ 	.word	0x0000d4e0


	//   ....[96]....
        /*0498*/ 	.word	0x0000d670


	//   ....[97]....
        /*049c*/ 	.word	0x0000d690


	//   ....[98]....
        /*04a0*/ 	.word	0x0000d6b0


	//   ....[99]....
        /*04a4*/ 	.word	0x0000d6d0


	//   ....[100]....
        /*04a8*/ 	.word	0x0000d6f0


	//   ....[101]....
        /*04ac*/ 	.word	0x0000db20


	//   ....[102]....
        /*04b0*/ 	.word	0x0000dba0


	//   ....[103]....
        /*04b4*/ 	.word	0x0000dc10


	//   ....[104]....
        /*04b8*/ 	.word	0x0000dc80


	//   ....[105]....
        /*04bc*/ 	.word	0x0000ddd0


	//   ....[106]....
        /*04c0*/ 	.word	0x0000de40


	//   ....[107]....
        /*04c4*/ 	.word	0x0000deb0


	//   ....[108]....
        /*04c8*/ 	.word	0x0000df20


	//   ....[109]....
        /*04cc*/ 	.word	0x0000e040


	//   ....[110]....
        /*04d0*/ 	.word	0x0000e0b0


	//   ....[111]....
        /*04d4*/ 	.word	0x0000e120


	//   ....[112]....
        /*04d8*/ 	.word	0x0000e190


	//   ....[113]....
        /*04dc*/ 	.word	0x0000e2b0


	//   ....[114]....
        /*04e0*/ 	.word	0x0000e320


	//   ....[115]....
        /*04e4*/ 	.word	0x0000e390


	//   ....[116]....
        /*04e8*/ 	.word	0x0000e400


	//   ....[117]....
        /*04ec*/ 	.word	0x0000e530


	//   ....[118]....
        /*04f0*/ 	.word	0x0000e5a0


	//   ....[119]....
        /*04f4*/ 	.word	0x0000e610


	//   ....[120]....
        /*04f8*/ 	.word	0x0000e680


	//   ....[121]....
        /*04fc*/ 	.word	0x0000e6f0


	//   ....[122]....
        /*0500*/ 	.word	0x0000e760


	//   ....[123]....
        /*0504*/ 	.word	0x0000e7d0


	//   ....[124]....
        /*0508*/ 	.word	0x0000e840


	//   ....[125]....
        /*050c*/ 	.word	0x0000e8c0


	//   ....[126]....
        /*0510*/ 	.word	0x0000e920


	//   ....[127]....
        /*0514*/ 	.word	0x0000e980


	//   ....[128]....
        /*0518*/ 	.word	0x0000e9e0


	//   ....[129]....
        /*051c*/ 	.word	0x0000ea50


	//   ....[130]....
        /*0520*/ 	.word	0x0000ead0


	//   ....[131]....
        /*0524*/ 	.word	0x0000eb40


	//   ....[132]....
        /*0528*/ 	.word	0x0000ebb0


	//   ....[133]....
        /*052c*/ 	.word	0x0000ec20


	//   ....[134]....
        /*0530*/ 	.word	0x0000ec90


	//   ....[135]....
        /*0534*/ 	.word	0x0000ed00


	//   ....[136]....
        /*0538*/ 	.word	0x0000ed70


	//   ....[137]....
        /*053c*/ 	.word	0x0000ede0


	//   ....[138]....
        /*0540*/ 	.word	0x0000ee60


	//   ....[139]....
        /*0544*/ 	.word	0x0000eed0


	//   ....[140]....
        /*0548*/ 	.word	0x0000ef40


	//   ....[141]....
        /*054c*/ 	.word	0x0000efb0


	//   ....[142]....
        /*0550*/ 	.word	0x0000f020


	//   ....[143]....
        /*0554*/ 	.word	0x0000f090


	//   ....[144]....
        /*0558*/ 	.word	0x0000f100


	//   ....[145]....
        /*055c*/ 	.word	0x0000f170


	//   ....[146]....
        /*0560*/ 	.word	0x0000f1f0


	//   ....[147]....
        /*0564*/ 	.word	0x0000f260


	//   ....[148]....
        /*0568*/ 	.word	0x0000f2d0


	//   ....[149]....
        /*056c*/ 	.word	0x0000f330


	//   ....[150]....
        /*0570*/ 	.word	0x0000f390


	//   ....[151]....
        /*0574*/ 	.word	0x0000f3f0


	//   ....[152]....
        /*0578*/ 	.word	0x0000f450


	//   ....[153]....
        /*057c*/ 	.word	0x0000f4e0


	//   ....[154]....
        /*0580*/ 	.word	0x0000f550


	//   ....[155]....
        /*0584*/ 	.word	0x0000f5c0


	//   ....[156]....
        /*0588*/ 	.word	0x0000f630


	//   ....[157]....
        /*058c*/ 	.word	0x0000f700


	//   ....[158]....
        /*0590*/ 	.word	0x0000f760


	//   ....[159]....
        /*0594*/ 	.word	0x0000f7c0


	//   ....[160]....
        /*0598*/ 	.word	0x0000f820


	//----- nvinfo : EIATTR_EXIT_INSTR_OFFSETS
	.align		4
.L_1765:
        /*059c*/ 	.byte	0x04, 0x1c
        /*059e*/ 	.short	(.L_1767 - .L_1766)


	//   ....[0]....
.L_1766:
        /*05a0*/ 	.word	0x0000d820


	//   ....[1]....
        /*05a4*/ 	.word	0x0000dac0


	//----- nvinfo : EIATTR_MAX_THREADS
	.align		4
.L_1767:
        /*05a8*/ 	.byte	0x04, 0x05
        /*05aa*/ 	.short	(.L_1769 - .L_1768)
.L_1768:
        /*05ac*/ 	.word	0x00000080
        /*05b0*/ 	.word	0x00000001
        /*05b4*/ 	.word	0x00000001


	//----- nvinfo : EIATTR_CRS_STACK_SIZE
	.align		4
.L_1769:
        /*05b8*/ 	.byte	0x04, 0x1e
        /*05ba*/ 	.short	(.L_1771 - .L_1770)
.L_1770:
        /*05bc*/ 	.word	0x00000000
.L_1771:


//--------------------- .nv.info._Z25selective_scan_bwd_kernelI32Selective_Scan_bwd_kernel_traitsILi128ELi16ELb1ELb0ELb1ELb1ELb1EfN3c107complexIfEEEEv12SSMParamsBwd --------------------------
	.section	.nv.info._Z25selective_scan_bwd_kernelI32Selective_Scan_bwd_kernel_traitsILi128ELi16ELb1ELb0ELb1ELb1ELb1EfN3c107complexIfEEEEv12SSMParamsBwd,"",@"SHT_CUDA_INFO"
	.sectionflags	@""
	.align	4


	//----- nvinfo : EIATTR_CUDA_API_VERSION
	.align		4
        /*0000*/ 	.byte	0x04, 0x37
        /*0002*/ 	.short	(.L_1773 - .L_1772)
.L_1772:
        /*0004*/ 	.word	0x00000082


	//----- nvinfo : EIATTR_SW2861232_WAR
	.align		4
.L_1773:
        /*0008*/ 	.byte	0x01, 0x35
	.zero		2


	//----- nvinfo : EIATTR_PARAM_CBANK
	.align		4
        /*000c*/ 	.byte	0x04, 0x0a
        /*000e*/ 	.short	(.L_1775 - .L_1774)
	.align		4
.L_1774:
        /*0010*/ 	.word	index@(.nv.constant0._Z25selective_scan_bwd_kernelI32Selective_Scan_bwd_kernel_traitsILi128ELi16ELb1ELb0ELb1ELb1ELb1EfN3c107complexIfEEEEv12SSMParamsBwd)
        /*0014*/ 	.short	0x0160
        /*0016*/ 	.short	0x01f0


	//----- nvinfo : EIATTR_CBANK_PARAM_SIZE
	.align		4
.L_1775:
        /*0018*/ 	.byte	0x03, 0x19
        /*001a*/ 	.short	0x01f0


	//----- nvinfo : EIATTR_KPARAM_INFO
	.align		4
        /*001c*/ 	.byte	0x04, 0x17
        /*001e*/ 	.short	(.L_1777 - .L_1776)
.L_1776:
        /*0020*/ 	.word	0x00000000
        /*0024*/ 	.short	0x0000
        /*0026*/ 	.short	0x0000
        /*0028*/ 	.byte	0x00, 0xf0, 0xc1, 0x07


	//----- nvinfo : EIATTR_MAXREG_COUNT
	.align		4
.L_1777:
        /*002c*/ 	.byte	0x03, 0x1b
        /*002e*/ 	.short	0x00ff


	//----- nvinfo : EIATTR_NUM_BARRIERS
	.align		4
        /*0030*/ 	.byte	0x02, 0x4c
        /*0032*/ 	.byte	0x01
	.zero		1


	//----- nvinfo : EIATTR_ANNOTATIONS
	.align		4
        /*0034*/ 	.byte	0x04, 0x55
        /*0036*/ 	.short	(.L_1779 - .L_1778)


	//   ....[0]....
.L_1778:
        /*0038*/ 	.word	0x00000001
        /*003c*/ 	.byte	0x30, 0x02, 0x00, 0x00, 0x01, 0x00, 0x00, 0x00, 0x60, 0x02, 0x00, 0x00, 0x01, 0x00, 0x00, 0x00
        /*004c*/ 	.byte	0xf0, 0x09, 0x00, 0x00, 0x01, 0x00, 0x00, 0x00, 0x10, 0x0a, 0x00, 0x00, 0x01, 0x00, 0x00, 0x00
        /*005c*/ 	.byte	0x20, 0x3c, 0x00, 0x00, 0x01, 0x00, 0x00, 0x00, 0x20, 0x48, 0x00, 0x00, 0x01, 0x00, 0x00, 0x00
        /*006c*/ 	.byte	0x90, 0xd9, 0x00, 0x00, 0x01, 0x00, 0x00, 0x00, 0x70, 0xe6, 0x00, 0x00, 0x01, 0x00, 0x00, 0x00
        /*007c*/ 	.byte	0xd0, 0xe7, 0x00, 0x00, 0x01, 0x00, 0x00, 0x00, 0xe0, 0xe9, 0x00, 0x00


	//----- nvinfo : EIATTR_MERCURY_ISA_VERSION
	.align		4
.L_1779:
        /*0088*/ 	.byte	0x03, 0x5f
        /*008a*/ 	.short	0x0000


	//----- nvinfo : EIATTR_COOP_GROUP_MASK_REGIDS
	.align		4
        /*008c*/ 	.byte	0x04, 0x29
        /*008e*/ 	.short	(.L_1781 - .L_1780)


	//   ....[0]....
.L_1780:
        /*0090*/ 	.word	0xffffffff


	//   ....[1]....
        /*0094*/ 	.word	0xffffffff


	//   ....[2]....
        /*0098*/ 	.word	0xffffffff


	//   ....[3]....
        /*009c*/ 	.word	0xffffffff


	//   ....[4]....
        /*00a0*/ 	.word	0xffffffff


	//   ....[5]....
        /*00a4*/ 	.word	0xffffffff


	//   ....[6]....
        /*00a8*/ 	.word	0xffffffff


	//   ....[7]....
        /*00ac*/ 	.word	0xffffffff


	//   ....[8]....
        /*00b0*/ 	.word	0xffffffff


	//   ....[9]....
        /*00b4*/ 	.word	0xffffffff


	//   ....[10]....
        /*00b8*/ 	.word	0xffffffff


	//   ....[11]....
        /*00bc*/ 	.word	0xffffffff


	//   ....[12]....
        /*00c0*/ 	.word	0xffffffff


	//   ....[13]....
        /*00c4*/ 	.word	0xffffffff


	//   ....[14]....
        /*00c8*/ 	.word	0xffffffff


	//   ....[15]....
        /*00cc*/ 	.word	0xffffffff


	//   ....[16]....
        /*00d0*/ 	.word	0xffffffff


	//   ....[17]....
        /*00d4*/ 	.word	0xffffffff


	//   ....[18]....
        /*00d8*/ 	.word	0xffffffff


	//   ....[19]....
        /*00dc*/ 	.word	0xffffffff


	//   ....[20]....
        /*00e0*/ 	.word	0xffffffff


	//   ....[21]....
        /*00e4*/ 	.word	0xffffffff


	//   ....[22]....
        /*00e8*/ 	.word	0xffffffff


	//   ....[23]....
        /*00ec*/ 	.word	0xffffffff


	//   ....[24]....
        /*00f0*/ 	.word	0xffffffff


	//   ....[25]....
        /*00f4*/ 	.word	0xffffffff


	//   ....[26]....
        /*00f8*/ 	.word	0xffffffff


	//   ....[27]....
        /*00fc*/ 	.word	0xffffffff


	//   ....[28]....
        /*0100*/ 	.word	0xffffffff


	//   ....[29]....
        /*0104*/ 	.word	0xffffffff


	//   ....[30]....
        /*0108*/ 	.word	0xffffffff


	//   ....[31]....
        /*010c*/ 	.word	0xffffffff


	//   ....[32]....
        /*0110*/ 	.word	0xffffffff


	//   ....[33]....
        /*0114*/ 	.word	0xffffffff


	//   ....[34]....
        /*0118*/ 	.word	0xffffffff


	//   ....[35]....
        /*011c*/ 	.word	0xffffffff


	//   ....[36]....
        /*0120*/ 	.word	0xffffffff


	//   ....[37]....
        /*0124*/ 	.word	0xffffffff


	//   ....[38]....
        /*0128*/ 	.word	0xffffffff


	//   ....[39]....
        /*012c*/ 	.word	0xffffffff


	//   ....[40]....
        /*0130*/ 	.word	0xffffffff


	//   ....[41]....
        /*0134*/ 	.word	0xffffffff


	//   ....[42]....
        /*0138*/ 	.word	0xffffffff


	//   ....[43]....
        /*013c*/ 	.word	0xffffffff


	//   ....[44]....
        /*0140*/ 	.word	0xffffffff


	//   ....[45]....
        /*0144*/ 	.word	0xffffffff


	//   ....[46]....
        /*0148*/ 	.word	0xffffffff


	//   ....[47]....
        /*014c*/ 	.word	0xffffffff


	//   ....[48]....
        /*0150*/ 	.word	0xffffffff


	//   ....[49]....
        /*0154*/ 	.word	0xffffffff


	//   ....[50]....
        /*0158*/ 	.word	0xffffffff


	//   ....[51]....
        /*015c*/ 	.word	0xffffffff


	//   ....[52]....
        /*0160*/ 	.word	0xffffffff


	//   ....[53]....
        /*0164*/ 	.word	0xffffffff


	//   ....[54]....
        /*0168*/ 	.word	0xffffffff


	//   ....[55]....
        /*016c*/ 	.word	0xffffffff


	//   ....[56]....
        /*0170*/ 	.word	0xffffffff


	//   ....[57]....
        /*0174*/ 	.word	0xffffffff


	//   ....[58]....
        /*0178*/ 	.word	0xffffffff


	//   ....[59]....
        /*017c*/ 	.word	0xffffffff


	//   ....[60]....
        /*0180*/ 	.word	0xffffffff


	//   ....[61]....
        /*0184*/ 	.word	0xffffffff


	//   ....[62]....
        /*0188*/ 	.word	0xffffffff


	//   ....[63]....
        /*018c*/ 	.word	0xffffffff


	//   ....[64]....
        /*0190*/ 	.word	0xffffffff


	//   ....[65]....
        /*0194*/ 	.word	0xffffffff


	//   ....[66]....
        /*0198*/ 	.word	0xffffffff


	//   ....[67]....
        /*019c*/ 	.word	0xffffffff


	//   ....[68]....
        /*01a0*/ 	.word	0xffffffff


	//   ....[69]....
        /*01a4*/ 	.word	0xffffffff


	//   ....[70]....
        /*01a8*/ 	.word	0xffffffff


	//   ....[71]....
        /*01ac*/ 	.word	0xffffffff


	//   ....[72]....
        /*01b0*/ 	.word	0xffffffff


	//   ....[73]....
        /*01b4*/ 	.word	0xffffffff


	//   ....[74]....
        /*01b8*/ 	.word	0xffffffff


	//   ....[75]....
        /*01bc*/ 	.word	0xffffffff


	//   ....[76]....
        /*01c0*/ 	.word	0xffffffff


	//   ....[77]....
        /*01c4*/ 	.word	0xffffffff


	//   ....[78]....
        /*01c8*/ 	.word	0xffffffff


	//   ....[79]....
        /*01cc*/ 	.word	0xffffffff


	//   ....[80]....
        /*01d0*/ 	.word	0xffffffff


	//   ....[81]....
        /*01d4*/ 	.word	0xffffffff


	//   ....[82]....
        /*01d8*/ 	.word	0xffffffff


	//   ....[83]....
        /*01dc*/ 	.word	0xffffffff


	//   ....[84]....
        /*01e0*/ 	.word	0xffffffff


	//   ....[85]....
        /*01e4*/ 	.word	0xffffffff


	//   ....[86]....
        /*01e8*/ 	.word	0xffffffff


	//   ....[87]....
        /*01ec*/ 	.word	0xffffffff


	//   ....[88]....
        /*01f0*/ 	.word	0xffffffff


	//   ....[89]....
        /*01f4*/ 	.word	0xffffffff


	//   ....[90]....
        /*01f8*/ 	.word	0xffffffff


	//   ....[91]....
        /*01fc*/ 	.word	0xffffffff


	//   ....[92]....
        /*0200*/ 	.word	0xffffffff


	//   ....[93]....
        /*0204*/ 	.word	0xffffffff


	//   ....[94]....
        /*0208*/ 	.word	0xffffffff


	//   ....[95]....
        /*020c*/ 	.word	0xffffffff


	//   ....[96]....
        /*0210*/ 	.word	0xffffffff


	//   ....[97]....
        /*0214*/ 	.word	0xffffffff


	//   ....[98]....
        /*0218*/ 	.word	0xffffffff


	//   ....[99]....
        /*021c*/ 	.word	0xffffffff


	//   ....[100]....
        /*0220*/ 	.word	0xffffffff


	//   ....[101]....
        /*0224*/ 	.word	0xffffffff


	//   ....[102]....
        /*0228*/ 	.word	0xffffffff


	//   ....[103]....
        /*022c*/ 	.word	0xffffffff


	//   ....[104]....
        /*0230*/ 	.word	0xffffffff


	//   ....[105]....
        /*0234*/ 	.word	0xffffffff


	//   ....[106]....
        /*0238*/ 	.word	0xffffffff


	//   ....[107]....
        /*023c*/ 	.word	0xffffffff


	//   ....[108]....
        /*0240*/ 	.word	0xffffffff


	//   ....[109]....
        /*0244*/ 	.word	0xffffffff


	//   ....[110]....
        /*0248*/ 	.word	0xffffffff


	//   ....[111]....
        /*024c*/ 	.word	0xffffffff


	//   ....[112]....
        /*0250*/ 	.word	0xffffffff


	//   ....[113]....
        /*0254*/ 	.word	0xffffffff


	//   ....[114]....
        /*0258*/ 	.word	0xffffffff


	//   ....[115]....
        /*025c*/ 	.word	0xffffffff


	//   ....[116]....
        /*0260*/ 	.word	0xffffffff


	//   ....[117]....
        /*0264*/ 	.word	0xffffffff


	//   ....[118]....
        /*0268*/ 	.word	0xffffffff


	//   ....[119]....
        /*026c*/ 	.word	0xffffffff


	//   ....[120]....
        /*0270*/ 	.word	0xffffffff


	//   ....[121]....
        /*0274*/ 	.word	0xffffffff


	//   ....[122]....
        /*0278*/ 	.word	0xffffffff


	//   ....[123]....
        /*027c*/ 	.word	0xffffffff


	//   ....[124]....
        /*0280*/ 	.word	0xffffffff


	//   ....[125]....
        /*0284*/ 	.word	0xffffffff


	//   ....[126]....
        /*0288*/ 	.word	0xffffffff


	//   ....[127]....
        /*028c*/ 	.word	0xffffffff


	//   ....[128]....
        /*0290*/ 	.word	0xffffffff


	//   ....[129]....
        /*0294*/ 	.word	0xffffffff


	//   ....[130]....
        /*0298*/ 	.word	0xffffffff


	//   ....[131]....
        /*029c*/ 	.word	0xffffffff


	//   ....[132]....
        /*02a0*/ 	.word	0xffffffff


	//   ....[133]....
        /*02a4*/ 	.word	0xffffffff


	//   ....[134]....
        /*02a8*/ 	.word	0xffffffff


	//   ....[135]....
        /*02ac*/ 	.word	0xffffffff


	//   ....[136]....
        /*02b0*/ 	.word	0xffffffff


	//   ....[137]....
        /*02b4*/ 	.word	0xffffffff


	//   ....[138]....
        /*02b8*/ 	.word	0xffffffff


	//   ....[139]....
        /*02bc*/ 	.word	0xffffffff


	//   ....[140]....
        /*02c0*/ 	.word	0xffffffff


	//   ....[141]....
        /*02c4*/ 	.word	0xffffffff


	//   ....[142]....
        /*02c8*/ 	.word	0xffffffff


	//   ....[143]....
        /*02cc*/ 	.word	0xffffffff


	//   ....[144]....
        /*02d0*/ 	.word	0xffffffff


	//   ....[145]....
        /*02d4*/ 	.word	0xffffffff


	//   ....[146]....
        /*02d8*/ 	.word	0xffffffff


	//   ....[147]....
        /*02dc*/ 	.word	0xffffffff


	//   ....[148]....
        /*02e0*/ 	.word	0xffffffff


	//   ....[149]....
        /*02e4*/ 	.word	0xffffffff


	//   ....[150]....
        /*02e8*/ 	.word	0xffffffff


	//   ....[151]....
        /*02ec*/ 	.word	0xffffffff


	//   ....[152]....
        /*02f0*/ 	.word	0xffffffff


	//   ....[153]....
        /*02f4*/ 	.word	0xffffffff


	//   ....[154]....
        /*02f8*/ 	.word	0xffffffff


	//   ....[155]....
        /*02fc*/ 	.word	0xffffffff


	//   ....[156]....
        /*0300*/ 	.word	0xffffffff


	//   ....[157]....
        /*0304*/ 	.word	0xffffffff


	//   ....[158]....
        /*0308*/ 	.word	0xffffffff


	//   ....[159]....
        /*030c*/ 	.word	0xffffffff


	//   ....[160]....
        /*0310*/ 	.word	0xffffffff


	//   ....[161]....
        /*0314*/ 	.word	0xffffffff


	//   ....[162]....
        /*0318*/ 	.word	0xffffffff


	//   ....[163]....
        /*031c*/ 	.word	0xffffffff


	//   ....[164]....
        /*0320*/ 	.word	0xffffffff


	//----- nvinfo : EIATTR_COOP_GROUP_INSTR_OFFSETS
	.align		4
.L_1781:
        /*0324*/ 	.byte	0x04, 0x28
        /*0326*/ 	.short	(.L_1783 - .L_1782)


	//   ....[0]....
.L_1782:
        /*0328*/ 	.word	0x00000b80


	//   ....[1]....
        /*032c*/ 	.word	0x00000c90


	//   ....[2]....
        /*0330*/ 	.word	0x00000e90


	//   ....[3]....
        /*0334*/ 	.word	0x000034b0


	//   ....[4]....
        /*0338*/ 	.word	0x00003980


	//   ....[5]....
        /*033c*/ 	.word	0x00004140


	//   ....[6]....
        /*0340*/ 	.word	0x00004560


	//   ....[7]....
        /*0344*/ 	.word	0x000055c0


	//   ....[8]....
        /*0348*/ 	.word	0x00006e90


	//   ....[9]....
        /*034c*/ 	.word	0x00006eb0


	//   ....[10]....
        /*0350*/ 	.word	0x00006ee0


	//   ....[11]....
        /*0354*/ 	.word	0x00006ef0


	//   ....[12]....
        /*0358*/ 	.word	0x00006fa0


	//   ....[13]....
        /*035c*/ 	.word	0x00006fc0


	//   ....[14]....
        /*0360*/ 	.word	0x00006fd0


	//   ....[15]....
        /*0364*/ 	.word	0x00006fe0


	//   ....[16]....
        /*0368*/ 	.word	0x000070a0


	//   ....[17]....
        /*036c*/ 	.word	0x000070c0


	//   ....[18]....
        /*0370*/ 	.word	0x000070d0


	//   ....[19]....
        /*0374*/ 	.word	0x000070e0


	//   ....[20]....
        /*0378*/ 	.word	0x000071a0


	//   ....[21]....
        /*037c*/ 	.word	0x000071c0


	//   ....[22]....
        /*0380*/ 	.word	0x000071d0


	//   ....[23]....
        /*0384*/ 	.word	0x000071e0


	//   ....[24]....
        /*0388*/ 	.word	0x000072a0


	//   ....[25]....
        /*038c*/ 	.word	0x000072b0


	//   ....[26]....
        /*0390*/ 	.word	0x000072d0


	//   ....[27]....
        /*0394*/ 	.word	0x000072e0


	//   ....[28]....
        /*0398*/ 	.word	0x00007420


	//   ....[29]....
        /*039c*/ 	.word	0x00007480


	//   ....[30]....
        /*03a0*/ 	.word	0x000074e0


	//   ....[31]....
        /*03a4*/ 	.word	0x00007540


	//   ....[32]....
        /*03a8*/ 	.word	0x00007560


	//   ....[33]....
        /*03ac*/ 	.word	0x00007570


	//   ....[34]....
        /*03b0*/ 	.word	0x00007580


	//   ....[35]....
        /*03b4*/ 	.word	0x00007590


	//   ....[36]....
        /*03b8*/ 	.word	0x000075a0


	//   ....[37]....
        /*03bc*/ 	.word	0x000075b0


	//   ....[38]....
        /*03c0*/ 	.word	0x000075c0


	//   ....[39]....
        /*03c4*/ 	.word	0x000075d0


	//   ....[40]....
        /*03c8*/ 	.word	0x00008be0


	//   ....[41]....
        /*03cc*/ 	.word	0x00008c00


	//   ....[42]....
        /*03d0*/ 	.word	0x00008c10


	//   ....[43]....
        /*03d4*/ 	.word	0x00008c20


	//   ....[44]....
        /*03d8*/ 	.word	0x00008d40


	//   ....[45]....
        /*03dc*/ 	.word	0x00008d50


	//   ....[46]....
        /*03e0*/ 	.word	0x00008d60


	//   ....[47]....
        /*03e4*/ 	.word	0x00008d70


	//   ....[48]....
        /*03e8*/ 	.word	0x00008e90


	//   ....[49]....
        /*03ec*/ 	.word	0x00008eb0


	//   ....[50]....
        /*03f0*/ 	.word	0x00008ec0


	//   ....[51]....
        /*03f4*/ 	.word	0x00008ed0


	//   ....[52]....
        /*03f8*/ 	.word	0x00008ff0


	//   ....[53]....
        /*03fc*/ 	.word	0x00009000


	//   ....[54]....
        /*0400*/ 	.word	0x00009010


	//   ....[55]....
        /*0404*/ 	.word	0x00009020


	//   ....[56]....
        /*0408*/ 	.word	0x00009140


	//   ....[57]....
        /*040c*/ 	.word	0x00009160


	//   ....[58]....
        /*0410*/ 	.word	0x00009170


	//   ....[59]....
        /*0414*/ 	.word	0x00009180


	//   ....[60]....
        /*0418*/ 	.word	0x00009280


	//   ....[61]....
        /*041c*/ 	.word	0x00009290


	//   ....[62]....
        /*0420*/ 	.word	0x000092a0


	//   ....[63]....
        /*0424*/ 	.word	0x000092b0


	//   ....[64]....
        /*0428*/ 	.word	0x000092c0


	//   ....[65]....
        /*042c*/ 	.word	0x000092d0


	//   ....[66]....
        /*0430*/ 	.word	0x000092e0


	//   ....[67]....
        /*0434*/ 	.word	0x00009310


	//   ....[68]....
        /*0438*/ 	.word	0x00009340


	//   ....[69]....
        /*043c*/ 	.word	0x00009370


	//   ....[70]....
        /*0440*/ 	.word	0x00009380


	//   ....[71]....
        /*0444*/ 	.word	0x00009390


	//   ....[72]....
        /*0448*/ 	.word	0x0000cea0


	//   ....[73]....
        /*044c*/ 	.word	0x0000cee0


	//   ....[74]....
        /*0450*/ 	.word	0x0000cf20


	//   ....[75]....
        /*0454*/ 	.word	0x0000cf60


	//   ....[76]....
        /*0458*/ 	.word	0x0000d020


	//   ....[77]....
        /*045c*/ 	.word	0x0000d050


	//   ....[78]....
        /*0460*/ 	.word	0x0000d080


	//   ....[79]....
        /*0464*/ 	.word	0x0000d0b0


	//   ....[80]....
        /*0468*/ 	.word	0x0000d150


	//   ....[81]....
        /*046c*/ 	.word	0x0000d180


	//   ....[82]....
        /*0470*/ 	.word	0x0000d1b0


	//   ....[83]....
        /*0474*/ 	.word	0x0000d1e0


	//   ....[84]....
        /*0478*/ 	.word	0x0000d280


	//   ....[85]....
        /*047c*/ 	.word	0x0000d2b0


	//   ....[86]....
        /*0480*/ 	.word	0x0000d2e0


	//   ....[87]....
        /*0484*/ 	.word	0x0000d310


	//   ....[88]....
        /*0488*/ 	.word	0x0000d3b0


	//   ....[89]....
        /*048c*/ 	.word	0x0000d3e0


	//   ....[90]....
        /*0490*/ 	.word	0x0000d410


	//   ....[91]....
        /*0494*/ 	.word	0x0000d440


	//   ....[92]....
        /*0498*/ 	.word	0x0000db30


	//   ....[93]....
        /*049c*/ 	.word	0x0000e0e0


	//   ....[94]....
        /*04a0*/ 	.word	0x0000e480


	//   ....[95]....
        /*04a4*/ 	.word	0x0000e850


	//   ....[96]....
        /*04a8*/ 	.word	0x0000e870


	//   ....[97]....
        /*04ac*/ 	.word	0x0000e890


	//   ....[98]....
        /*04b0*/ 	.word	0x0000e8b0


	//   ....[99]....
        /*04b4*/ 	.word	0x0000e8d0


	//   ....[100]....
        /*04b8*/ 	.word	0x0000ea60


	//   ....[101]....
        /*04bc*/ 	.word	0x0000ea80


	//   ....[102]....
        /*04c0*/ 	.word	0x0000eaa0


	//   ....[103]....
        /*04c4*/ 	.word	0x0000eac0


	//   ....[104]....
        /*04c8*/ 	.word	0x0000eae0


	//   ....[105]....
        /*04cc*/ 	.word	0x0000ef10


	//   ....[106]....
        /*04d0*/ 	.word	0x0000ef90


	//   ....[107]....
        /*04d4*/ 	.word	0x0000f000


	//   ....[108]....
        /*04d8*/ 	.word	0x0000f070


	//   ....[109]....
        /*04dc*/ 	.word	0x0000f1c0


	//   ....[110]....
        /*04e0*/ 	.word	0x0000f230


	//   ....[111]....
        /*04e4*/ 	.word	0x0000f2a0


	//   ....[112]....
        /*04e8*/ 	.word	0x0000f310


	//   ....[113]....
        /*04ec*/ 	.word	0x0000f430


	//   ....[114]....
        /*04f0*/ 	.word	0x0000f4a0


	//   ....[115]....
        /*04f4*/ 	.word	0x0000f510


	//   ....[116]....
        /*04f8*/ 	.word	0x0000f580


	//   ....[117]....
        /*04fc*/ 	.word	0x0000f6a0


	//   ....[118]....
        /*0500*/ 	.word	0x0000f710


	//   ....[119]....
        /*0504*/ 	.word	0x0000f780


	//   ....[120]....
        /*0508*/ 	.word	0x0000f7f0


	//   ....[121]....
        /*050c*/ 	.word	0x0000f930


	//   ....[122]....
        /*0510*/ 	.word	0x0000f9a0


	//   ....[123]....
        /*0514*/ 	.word	0x0000fa10


	//   ....[124]....
        /*0518*/ 	.word	0x0000fa80


	//   ....[125]....
        /*051c*/ 	.word	0x0000faf0


	//   ....[126]....
        /*0520*/ 	.word	0x0000fb60


	//   ....[127]....
        /*0524*/ 	.word	0x0000fbd0


	//   ....[128]....
        /*0528*/ 	.word	0x0000fc40


	//   ....[129]....
        /*052c*/ 	.word	0x0000fcc0


	//   ....[130]....
        /*0530*/ 	.word	0x0000fd20


	//   ....[131]....
        /*0534*/ 	.word	0x0000fd80


	//   ....[132]....
        /*0538*/ 	.word	0x0000fde0


	//   ....[133]....
        /*053c*/ 	.word	0x0000fe50


	//   ....[134]....
        /*0540*/ 	.word	0x0000fed0


	//   ....[135]....
        /*0544*/ 	.word	0x0000ff40


	//   ....[136]....
        /*0548*/ 	.word	0x0000ffb0


	//   ....[137]....
        /*054c*/ 	.word	0x00010020


	//   ....[138]....
        /*0550*/ 	.word	0x00010090


	//   ....[139]....
        /*0554*/ 	.word	0x00010100


	//   ....[140]....
        /*0558*/ 	.word	0x00010170


	//   ....[141]....
        /*055c*/ 	.word	0x000101e0


	//   ....[142]....
        /*0560*/ 	.word	0x00010260


	//   ....[143]....
        /*0564*/ 	.word	0x000102d0


	//   ....[144]....
        /*0568*/ 	.word	0x00010340


	//   ....[145]....
        /*056c*/ 	.word	0x000103b0


	//   ....[146]....
        /*0570*/ 	.word	0x00010420


	//   ....[147]....
        /*0574*/ 	.word	0x00010490


	//   ....[148]....
        /*0578*/ 	.word	0x00010500


	//   ....[149]....
        /*057c*/ 	.word	0x00010570


	//   ....[150]....
        /*0580*/ 	.word	0x000105f0


	//   ....[151]....
        /*0584*/ 	.word	0x00010660


	//   ....[152]....
        /*0588*/ 	.word	0x000106d0


	//   ....[153]....
        /*058c*/ 	.word	0x00010730


	//   ....[154]....
        /*0590*/ 	.word	0x00010790


	//   ....[155]....
        /*0594*/ 	.word	0x000107f0


	//   ....[156]....
        /*0598*/ 	.word	0x00010850


	//   ....[157]....
        /*059c*/ 	.word	0x000108e0


	//   ....[158]....
        /*05a0*/ 	.word	0x00010950


	//   ....[159]....
        /*05a4*/ 	.word	0x000109c0


	//   ....[160]....
        /*05a8*/ 	.word	0x00010a30


	//   ....[161]....
        /*05ac*/ 	.word	0x00010b00


	//   ....[162]....
        /*05b0*/ 	.word	0x00010b60


	//   ....[163]....
        /*05b4*/ 	.word	0x00010bc0


	//   ....[164]....
        /*05b8*/ 	.word	0x00010c20


	//----- nvinfo : EIATTR_EXIT_INSTR_OFFSETS
	.align		4
.L_1783:
        /*05bc*/ 	.byte	0x04, 0x1c
        /*05be*/ 	.short	(.L_1785 - .L_1784)


	//   ....[0]....
.L_1784:
        /*05c0*/ 	.word	0x0000ec10


	//   ....[1]....
        /*05c4*/ 	.word	0x0000eeb0


	//----- nvinfo : EIATTR_MAX_THREADS
	.align		4
.L_1785:
        /*05c8*/ 	.byte	0x04, 0x05
        /*05ca*/ 	.short	(.L_1787 - .L_1786)
.L_1786:
        /*05cc*/ 	.word	0x00000080
        /*05d0*/ 	.word	0x00000001
        /*05d4*/ 	.word	0x00000001


	//----- nvinfo : EIATTR_CRS_STACK_SIZE
	.align		4
.L_1787:
        /*05d8*/ 	.byte	0x04, 0x1e
        /*05da*/ 	.short	(.L_1789 - .L_1788)
.L_1788:
        /*05dc*/ 	.word	0x00000000
.L_1789:


//--------------------- .nv.info._Z25selective_scan_bwd_kernelI32Selective_Scan_bwd_kernel_traitsILi128ELi16ELb1ELb1ELb0ELb0ELb0EfN3c107complexIfEEEEv12SSMParamsBwd --------------------------
	.section	.nv.info._Z25selective_scan_bwd_kernelI32Selective_Scan_bwd_kernel_traitsILi128ELi16ELb1ELb1ELb0ELb0ELb0EfN3c107complexIfEEEEv12SSMParamsBwd,"",@"SHT_CUDA_INFO"
	.sectionflags	@""
	.align	4


	//----- nvinfo : EIATTR_CUDA_API_VERSION
	.align		4
        /*0000*/ 	.byte	0x04, 0x37
        /*0002*/ 	.short	(.L_1791 - .L_1790)
.L_1790:
        /*0004*/ 	.word	0x00000082


	//----- nvinfo : EIATTR_SW2861232_WAR
	.align		4
.L_1791:
        /*0008*/ 	.byte	0x01, 0x35
	.zero		2


	//----- nvinfo : EIATTR_PARAM_CBANK
	.align		4
        /*000c*/ 	.byte	0x04, 0x0a
        /*000e*/ 	.short	(.L_1793 - .L_1792)
	.align		4
.L_1792:
        /*0010*/ 	.word	index@(.nv.constant0._Z25selective_scan_bwd_kernelI32Selective_Scan_bwd_kernel_traitsILi128ELi16ELb1ELb1ELb0ELb0ELb0EfN3c107complexIfEEEEv12SSMParamsBwd)
        /*0014*/ 	.short	0x0160
        /*0016*/ 	.short	0x01f0


	//----- nvinfo : EIATTR_CBANK_PARAM_SIZE
	.align		4
.L_1793:
        /*0018*/ 	.byte	0x03, 0x19
        /*001a*/ 	.short	0x01f0


	//----- nvinfo : EIATTR_KPARAM_INFO
	.align		4
        /*001c*/ 	.byte	0x04, 0x17
        /*001e*/ 	.short	(.L_1795 - .L_1794)
.L_1794:
        /*0020*/ 	.word	0x00000000
        /*0024*/ 	.short	0x0000
        /*0026*/ 	.short	0x0000
        /*0028*/ 	.byte	0x00, 0xf0, 0xc1, 0x07


	//----- nvinfo : EIATTR_MAXREG_COUNT
	.align		4
.L_1795:
        /*002c*/ 	.byte	0x03, 0x1b
        /*002e*/ 	.short	0x00ff


	//----- nvinfo : EIATTR_NUM_BARRIERS
	.align		4
        /*0030*/ 	.byte	0x02, 0x4c
        /*0032*/ 	.byte	0x01
	.zero		1


	//----- nvinfo : EIATTR_MERCURY_ISA_VERSION
	.align		4
        /*0034*/ 	.byte	0x03, 0x5f
        /*0036*/ 	.short	0x0000


	//----- nvinfo : EIATTR_COOP_GROUP_MASK_REGIDS
	.align		4
        /*0038*/ 	.byte	0x04, 0x29
        /*003a*/ 	.short	(.L_1797 - .L_1796)


	//   ....[0]....
.L_1796:
        /*003c*/ 	.word	0xffffffff


	//   ....[1]....
        /*0040*/ 	.word	0xffffffff


	//   ....[2]....
        /*0044*/ 	.word	0xffffffff


	//   ....[3]....
        /*0048*/ 	.word	0xffffffff


	//   ....[4]....
        /*004c*/ 	.word	0xffffffff


	//   ....[5]....
        /*0050*/ 	.word	0xffffffff


	//   ....[6]....
        /*0054*/ 	.word	0xffffffff


	//   ....[7]....
        /*0058*/ 	.word	0xffffffff


	//   ....[8]....
        /*005c*/ 	.word	0xffffffff


	//   ....[9]....
        /*0060*/ 	.word	0xffffffff


	//   ....[10]....
        /*0064*/ 	.word	0xffffffff


	//   ....[11]....
        /*0068*/ 	.word	0xffffffff


	//   ....[12]....
        /*006c*/ 	.word	0xffffffff


	//   ....[13]....
        /*0070*/ 	.word	0xffffffff


	//   ....[14]....
        /*0074*/ 	.word	0xffffffff


	//   ....[15]....
        /*0078*/ 	.word	0xffffffff


	//   ....[16]....
        /*007c*/ 	.word	0xffffffff


	//   ....[17]....
        /*0080*/ 	.word	0xffffffff


	//   ....[18]....
        /*0084*/ 	.word	0xffffffff


	//   ....[19]....
        /*0088*/ 	.word	0xffffffff


	//   ....[20]....
        /*008c*/ 	.word	0xffffffff


	//   ....[21]....
        /*0090*/ 	.word	0xffffffff


	//   ....[22]....
        /*0094*/ 	.word	0xffffffff


	//   ....[23]....
        /*0098*/ 	.word	0xffffffff


	//   ....[24]....
        /*009c*/ 	.word	0xffffffff


	//   ....[25]....
        /*00a0*/ 	.word	0xffffffff


	//   ....[26]....
        /*00a4*/ 	.word	0xffffffff


	//   ....[27]....
        /*00a8*/ 	.word	0xffffffff


	//   ....[28]....
        /*00ac*/ 	.word	0xffffffff


	//   ....[29]....
        /*00b0*/ 	.word	0xffffffff


	//   ....[30]....
        /*00b4*/ 	.word	0xffffffff


	//   ....[31]....
        /*00b8*/ 	.word	0xffffffff


	//   ....[32]....
        /*00bc*/ 	.word	0xffffffff


	//   ....[33]....
        /*00c0*/ 	.word	0xffffffff


	//   ....[34]....
        /*00c4*/ 	.word	0xffffffff


	//   ....[35]....
        /*00c8*/ 	.word	0xffffffff


	//   ....[36]....
        /*00cc*/ 	.word	0xffffffff


	//   ....[37]....
        /*00d0*/ 	.word	0xffffffff


	//   ....[38]....
        /*00d4*/ 	.word	0xffffffff


	//   ....[39]....
        /*00d8*/ 	.word	0xffffffff


	//   ....[40]....
        /*00dc*/ 	.word	0xffffffff


	//   ....[41]....
        /*00e0*/ 	.word	0xffffffff


	//   ....[42]....
        /*00e4*/ 	.word	0xffffffff


	//   ....[43]....
        /*00e8*/ 	.word	0xffffffff


	//   ....[44]....
        /*00ec*/ 	.word	0xffffffff


	//   ....[45]....
        /*00f0*/ 	.word	0xffffffff


	//   ....[46]....
        /*00f4*/ 	.word	0xffffffff


	//   ....[47]....
        /*00f8*/ 	.word	0xffffffff


	//   ....[48]....
        /*00fc*/ 	.word	0xffffffff


	//   ....[49]....
        /*0100*/ 	.word	0xffffffff


	//   ....[50]....
        /*0104*/ 	.word	0xffffffff


	//   ....[51]....
        /*0108*/ 	.word	0xffffffff


	//   ....[52]....
        /*010c*/ 	.word	0xffffffff


	//   ....[53]....
        /*0110*/ 	.word	0xffffffff


	//   ....[54]....
        /*0114*/ 	.word	0xffffffff


	//   ....[55]....
        /*0118*/ 	.word	0xffffffff


	//   ....[56]....
        /*011c*/ 	.word	0xffffffff


	//   ....[57]....
        /*0120*/ 	.word	0xffffffff


	//   ....[58]....
        /*0124*/ 	.word	0xffffffff


	//   ....[59]....
        /*0128*/ 	.word	0xffffffff


	//   ....[60]....
        /*012c*/ 	.word	0xffffffff


	//   ....[61]....
        /*0130*/ 	.word	0xffffffff


	//   ....[62]....
        /*0134*/ 	.word	0xffffffff


	//   ....[63]....
        /*0138*/ 	.word	0xffffffff


	//   ....[64]....
        /*013c*/ 	.word	0xffffffff


	//   ....[65]....
        /*0140*/ 	.word	0xffffffff


	//   ....[66]....
        /*0144*/ 	.word	0xffffffff


	//   ....[67]....
        /*0148*/ 	.word	0xffffffff


	//   ....[68]....
        /*014c*/ 	.word	0xffffffff


	//   ....[69]....
        /*0150*/ 	.word	0xffffffff


	//   ....[70]....
        /*0154*/ 	.word	0xffffffff


	//   ....[71]....
        /*0158*/ 	.word	0xffffffff


	//   ....[72]....
        /*015c*/ 	.word	0xffffffff


	//   ....[73]....
        /*0160*/ 	.word	0xffffffff


	//   ....[74]....
        /*0164*/ 	.word	0xffffffff


	//   ....[75]....
        /*0168*/ 	.word	0xffffffff


	//   ....[76]....
        /*016c*/ 	.word	0xffffffff


	//   ....[77]....
        /*0170*/ 	.word	0xffffffff


	//   ....[78]....
        /*0174*/ 	.word	0xffffffff


	//   ....[79]....
        /*0178*/ 	.word	0xffffffff


	//   ....[80]....
        /*017c*/ 	.word	0xffffffff


	//   ....[81]....
        /*0180*/ 	.word	0xffffffff


	//   ....[82]....
        /*0184*/ 	.word	0xffffffff


	//   ....[83]....
        /*0188*/ 	.word	0xffffffff


	//   ....[84]....
        /*018c*/ 	.word	0xffffffff


	//   ....[85]....
        /*0190*/ 	.word	0xffffffff


	//   ....[86]....
        /*0194*/ 	.word	0xffffffff


	//   ....[87]....
        /*0198*/ 	.word	0xffffffff


	//   ....[88]....
        /*019c*/ 	.word	0xffffffff


	//   ....[89]....
        /*01a0*/ 	.word	0xffffffff


	//   ....[90]....
        /*01a4*/ 	.word	0xffffffff


	//   ....[91]....
        /*01a8*/ 	.word	0xffffffff


	//   ....[92]....
        /*01ac*/ 	.word	0xffffffff


	//   ....[93]....
        /*01b0*/ 	.word	0xffffffff


	//   ....[94]....
        /*01b4*/ 	.word	0xffffffff


	//   ....[95]....
        /*01b8*/ 	.word	0xffffffff


	//   ....[96]....
        /*01bc*/ 	.word	0xffffffff


	//   ....[97]....
        /*01c0*/ 	.word	0xffffffff


	//   ....[98]....
        /*01c4*/ 	.word	0xffffffff


	//   ....[99]....
        /*01c8*/ 	.word	0xffffffff


	//   ....[100]....
        /*01cc*/ 	.word	0xffffffff


	//   ....[101]....
        /*01d0*/ 	.word	0xffffffff


	//   ....[102]....
        /*01d4*/ 	.word	0xffffffff


	//   ....[103]....
        /*01d8*/ 	.word	0xffffffff


	//   ....[104]....
        /*01dc*/ 	.word	0xffffffff


	//   ....[105]....
        /*01e0*/ 	.word	0xffffffff


	//   ....[106]....
        /*01e4*/ 	.word	0xffffffff


	//   ....[107]....
        /*01e8*/ 	.word	0xffffffff


	//   ....[108]....
        /*01ec*/ 	.word	0xffffffff


	//   ....[109]....
        /*01f0*/ 	.word	0xffffffff


	//   ....[110]....
        /*01f4*/ 	.word	0xffffffff


	//   ....[111]....
        /*01f8*/ 	.word	0xffffffff


	//   ....[112]....
        /*01fc*/ 	.word	0xffffffff


	//   ....[113]....
        /*0200*/ 	.word	0xffffffff


	//   ....[114]....
        /*0204*/ 	.word	0xffffffff


	//   ....[115]....
        /*0208*/ 	.word	0xffffffff


	//   ....[116]....
        /*020c*/ 	.word	0xffffffff


	//   ....[117]....
        /*0210*/ 	.word	0xffffffff


	//   ....[118]....
        /*0214*/ 	.word	0xffffffff


	//   ....[119]....
        /*0218*/ 	.word	0xffffffff


	//   ....[120]....
        /*021c*/ 	.word	0xffffffff


	//   ....[121]....
        /*0220*/ 	.word	0xffffffff


	//   ....[122]....
        /*0224*/ 	.word	0xffffffff


	//   ....[123]....
        /*0228*/ 	.word	0xffffffff


	//   ....[124]....
        /*022c*/ 	.word	0xffffffff


	//   ....[125]....
        /*0230*/ 	.word	0xffffffff


	//   ....[126]....
        /*0234*/ 	.word	0xffffffff


	//   ....[127]....
        /*0238*/ 	.word	0xffffffff


	//   ....[128]....
        /*023c*/ 	.word	0xffffffff


	//   ....[129]....
        /*0240*/ 	.word	0xffffffff


	//   ....[130]....
        /*0244*/ 	.word	0xffffffff


	//   ....[131]....
        /*0248*/ 	.word	0xffffffff


	//   ....[132]....
        /*024c*/ 	.word	0xffffffff


	//   ....[133]....
        /*0250*/ 	.word	0xffffffff


	//   ....[134]....
        /*0254*/ 	.word	0xffffffff


	//   ....[135]....
        /*0258*/ 	.word	0xffffffff


	//   ....[136]....
        /*025c*/ 	.word	0xffffffff


	//   ....[137]....
        /*0260*/ 	.word	0xffffffff


	//   ....[138]....
        /*0264*/ 	.word	0xffffffff


	//   ....[139]....
        /*0268*/ 	.word	0xffffffff


	//   ....[140]....
        /*026c*/ 	.word	0xffffffff


	//   ....[141]....
        /*0270*/ 	.word	0xffffffff


	//   ....[142]....
        /*0274*/ 	.word	0xffffffff


	//   ....[143]....
        /*0278*/ 	.word	0xffffffff


	//   ....[144]....
        /*027c*/ 	.word	0xffffffff


	//   ....[145]....
        /*0280*/ 	.word	0xffffffff


	//   ....[146]....
        /*0284*/ 	.word	0xffffffff


	//   ....[147]....
        /*0288*/ 	.word	0xffffffff


	//   ....[148]....
        /*028c*/ 	.word	0xffffffff


	//   ....[149]....
        /*0290*/ 	.word	0xffffffff


	//   ....[150]....
        /*0294*/ 	.word	0xffffffff


	//   ....[151]....
        /*0298*/ 	.word	0xffffffff


	//   ....[152]....
        /*029c*/ 	.word	0xffffffff


	//   ....[153]....
        /*02a0*/ 	.word	0xffffffff


	//   ....[154]....
        /*02a4*/ 	.word	0xffffffff


	//   ....[155]....
        /*02a8*/ 	.word	0xffffffff


	//   ....[156]....
        /*02ac*/ 	.word	0xffffffff


	//   ....[157]....
        /*02b0*/ 	.word	0xffffffff


	//   ....[158]....
        /*02b4*/ 	.word	0xffffffff


	//   ....[159]....
        /*02b8*/ 	.word	0xffffffff


	//----- nvinfo : EIATTR_COOP_GROUP_INSTR_OFFSETS
	.align		4
.L_1797:
        /*02bc*/ 	.byte	0x04, 0x28
        /*02be*/ 	.short	(.L_1799 - .L_1798)


	//   ....[0]....
.L_1798:
        /*02c0*/ 	.word	0x00000b90


	//   ....[1]....
        /*02c4*/ 	.word	0x00000ca0


	//   ....[2]....
        /*02c8*/ 	.word	0x00000d90


	//   ....[3]....
        /*02cc*/ 	.word	0x00001e40


	//   ....[4]....
        /*02d0*/ 	.word	0x000036c0


	//   ....[5]....
        /*02d4*/ 	.word	0x000036e0


	//   ....[6]....
        /*02d8*/ 	.word	0x00003710


	//   ....[7]....
        /*02dc*/ 	.word	0x00003720


	//   ....[8]....
        /*02e0*/ 	.word	0x000037d0


	//   ....[9]....
        /*02e4*/ 	.word	0x000037f0


	//   ....[10]....
        /*02e8*/ 	.word	0x00003800


	//   ....[11]....
        /*02ec*/ 	.word	0x00003810


	//   ....[12]....
        /*02f0*/ 	.word	0x000038d0


	//   ....[13]....
        /*02f4*/ 	.word	0x000038f0


	//   ....[14]....
        /*02f8*/ 	.word	0x00003900


	//   ....[15]....
        /*02fc*/ 	.word	0x00003910


	//   ....[16]....
        /*0300*/ 	.word	0x000039d0


	//   ....[17]....
        /*0304*/ 	.word	0x000039f0


	//   ....[18]....
        /*0308*/ 	.word	0x00003a00


	//   ....[19]....
        /*030c*/ 	.word	0x00003a10


	//   ....[20]....
        /*0310*/ 	.word	0x00003ad0


	//   ....[21]....
        /*0314*/ 	.word	0x00003b00


	//   ....[22]....
        /*0318*/ 	.word	0x00003b20


	//   ....[23]....
        /*031c*/ 	.word	0x00003b30


	//   ....[24]....
        /*0320*/ 	.word	0x00003c60


	//   ....[25]....
        /*0324*/ 	.word	0x00003cd0


	//   ....[26]....
        /*0328*/ 	.word	0x00003d40


	//   ....[27]....
        /*032c*/ 	.word	0x00003db0


	//   ....[28]....
        /*0330*/ 	.word	0x00003dd0


	//   ....[29]....
        /*0334*/ 	.word	0x00003de0


	//   ....[30]....
        /*0338*/ 	.word	0x00003df0


	//   ....[31]....
        /*033c*/ 	.word	0x00003e00


	//   ....[32]....
        /*0340*/ 	.word	0x00003e10


	//   ....[33]....
        /*0344*/ 	.word	0x00003e20


	//   ....[34]....
        /*0348*/ 	.word	0x00003e30


	//   ....[35]....
        /*034c*/ 	.word	0x00003e40


	//   ....[36]....
        /*0350*/ 	.word	0x00005450


	//   ....[37]....
        /*0354*/ 	.word	0x00005470


	//   ....[38]....
        /*0358*/ 	.word	0x00005480


	//   ....[39]....
        /*035c*/ 	.word	0x00005490


	//   ....[40]....
        /*0360*/ 	.word	0x000055b0


	//   ....[41]....
        /*0364*/ 	.word	0x000055c0


	//   ....[42]....
        /*0368*/ 	.word	0x000055d0


	//   ....[43]....
        /*036c*/ 	.word	0x000055e0


	//   ....[44]....
        /*0370*/ 	.word	0x00005700


	//   ....[45]....
        /*0374*/ 	.word	0x00005720


	//   ....[46]....
        /*0378*/ 	.word	0x00005730


	//   ....[47]....
        /*037c*/ 	.word	0x00005740


	//   ....[48]....
        /*0380*/ 	.word	0x00005860


	//   ....[49]....
        /*0384*/ 	.word	0x00005870


	//   ....[50]....
        /*0388*/ 	.word	0x00005880


	//   ....[51]....
        /*038c*/ 	.word	0x00005890


	//   ....[52]....
        /*0390*/ 	.word	0x000059b0


	//   ....[53]....
        /*0394*/ 	.word	0x000059d0


	//   ....[54]....
        /*0398*/ 	.word	0x000059e0


	//   ....[55]....
        /*039c*/ 	.word	0x000059f0


	//   ....[56]....
        /*03a0*/ 	.word	0x00005af0


	//   ....[57]....
        /*03a4*/ 	.word	0x00005b00


	//   ....[58]....
        /*03a8*/ 	.word	0x00005b10


	//   ....[59]....
        /*03ac*/ 	.word	0x00005b20


	//   ....[60]....
        /*03b0*/ 	.word	0x00005b30


	//   ....[61]....
        /*03b4*/ 	.word	0x00005b40


	//   ....[62]....
        /*03b8*/ 	.word	0x00005b50


	//   ....[63]....
        /*03bc*/ 	.word	0x00005b80


	//   ....[64]....
        /*03c0*/ 	.word	0x00005bb0


	//   ....[65]....
        /*03c4*/ 	.word	0x00005be0


	//   ....[66]....
        /*03c8*/ 	.word	0x00005c00


	//   ....[67]....
        /*03cc*/ 	.word	0x00005c10


	//   ....[68]....
        /*03d0*/ 	.word	0x00009190


	//   ....[69]....
        /*03d4*/ 	.word	0x000091d0


	//   ....[70]....
        /*03d8*/ 	.word	0x00009210


	//   ....[71]....
        /*03dc*/ 	.word	0x00009250


	//   ....[72]....
        /*03e0*/ 	.word	0x00009310


	//   ....[73]....
        /*03e4*/ 	.word	0x00009360


	//   ....[74]....
        /*03e8*/ 	.word	0x00009390


	//   ....[75]....
        /*03ec*/ 	.word	0x000093c0


	//   ....[76]....
        /*03f0*/ 	.word	0x00009440


	//   ....[77]....
        /*03f4*/ 	.word	0x00009490


	//   ....[78]....
        /*03f8*/ 	.word	0x000094c0


	//   ....[79]....
        /*03fc*/ 	.word	0x000094f0


	//   ....[80]....
        /*0400*/ 	.word	0x00009580


	//   ....[81]....
        /*0404*/ 	.word	0x000095c0


	//   ....[82]....
        /*0408*/ 	.word	0x000095f0


	//   ....[83]....
        /*040c*/ 	.word	0x00009620


	//   ....[84]....
        /*0410*/ 	.word	0x000096b0


	//   ....[85]....
        /*0414*/ 	.word	0x000096f0


	//   ....[86]....
        /*0418*/ 	.word	0x00009720


	//   ....[87]....
        /*041c*/ 	.word	0x00009750


	//   ....[88]....
        /*0420*/ 	.word	0x00009f20


	//   ....[89]....
        /*0424*/ 	.word	0x0000a1e0


	//   ....[90]....
        /*0428*/ 	.word	0x0000a3b0


	//   ....[91]....
        /*042c*/ 	.word	0x0000a410


	//   ....[92]....
        /*0430*/ 	.word	0x0000a460


	//   ....[93]....
        /*0434*/ 	.word	0x0000a480


	//   ....[94]....
        /*0438*/ 	.word	0x0000a4a0


	//   ....[95]....
        /*043c*/ 	.word	0x0000a5c0


	//   ....[96]....
        /*0440*/ 	.word	0x0000a610


	//   ....[97]....
        /*0444*/ 	.word	0x0000a660


	//   ....[98]....
        /*0448*/ 	.word	0x0000a680


	//   ....[99]....
        /*044c*/ 	.word	0x0000a6a0


	//   ....[100]....
        /*0450*/ 	.word	0x0000aad0


	//   ....[101]....
        /*0454*/ 	.word	0x0000ab50


	//   ....[102]....
        /*0458*/ 	.word	0x0000abc0


	//   ....[103]....
        /*045c*/ 	.word	0x0000ac30


	//   ....[104]....
        /*0460*/ 	.word	0x0000ad80


	//   ....[105]....
        /*0464*/ 	.word	0x0000adf0


	//   ....[106]....
        /*0468*/ 	.word	0x0000ae60


	//   ....[107]....
        /*046c*/ 	.word	0x0000aed0


	//   ....[108]....
        /*0470*/ 	.word	0x0000aff0


	//   ....[109]....
        /*0474*/ 	.word	0x0000b060


	//   ....[110]....
        /*0478*/ 	.word	0x0000b0d0


	//   ....[111]....
        /*047c*/ 	.word	0x0000b140


	//   ....[112]....
        /*0480*/ 	.word	0x0000b260


	//   ....[113]....
        /*0484*/ 	.word	0x0000b2d0


	//   ....[114]....
        /*0488*/ 	.word	0x0000b340


	//   ....[115]....
        /*048c*/ 	.word	0x0000b3b0


	//   ....[116]....
        /*0490*/ 	.word	0x0000b510


	//   ....[117]....
        /*0494*/ 	.word	0x0000b580


	//   ....[118]....
        /*0498*/ 	.word	0x0000b5f0


	//   ....[119]....
        /*049c*/ 	.word	0x0000b660


	//   ....[120]....
        /*04a0*/ 	.word	0x0000b6d0


	//   ....[121]....
        /*04a4*/ 	.word	0x0000b740


	//   ....[122]....
        /*04a8*/ 	.word	0x0000b7b0


	//   ....[123]....
        /*04ac*/ 	.word	0x0000b820


	//   ....[124]....
        /*04b0*/ 	.word	0x0000b890


	//   ....[125]....
        /*04b4*/ 	.word	0x0000b900


	//   ....[126]....
        /*04b8*/ 	.word	0x0000b970


	//   ....[127]....
        /*04bc*/ 	.word	0x0000b9e0


	//   ....[128]....
        /*04c0*/ 	.word	0x0000ba50


	//   ....[129]....
        /*04c4*/ 	.word	0x0000bad0


	//   ....[130]....
        /*04c8*/ 	.word	0x0000bb40


	//   ....[131]....
        /*04cc*/ 	.word	0x0000bbb0


	//   ....[132]....
        /*04d0*/ 	.word	0x0000bc20


	//   ....[133]....
        /*04d4*/ 	.word	0x0000bc90


	//   ....[134]....
        /*04d8*/ 	.word	0x0000bd00


	//   ....[135]....
        /*04dc*/ 	.word	0x0000bd70


	//   ....[136]....
        /*04e0*/ 	.word	0x0000bde0


	//   ....[137]....
        /*04e4*/ 	.word	0x0000be60


	//   ....[138]....
        /*04e8*/ 	.word	0x0000bed0


	//   ....[139]....
        /*04ec*/ 	.word	0x0000bf40


	//   ....[140]....
        /*04f0*/ 	.word	0x0000bfb0


	//   ....[141]....
        /*04f4*/ 	.word	0x0000c020


	//   ....[142]....
        /*04f8*/ 	.word	0x0000c090


	//   ....[143]....
        /*04fc*/ 	.word	0x0000c100


	//   ....[144]....
        /*0500*/ 	.word	0x0000c170


	//   ....[145]....
        /*0504*/ 	.word	0x0000c1f0


	//   ....[146]....
        /*0508*/ 	.word	0x0000c260


	//   ....[147]....
        /*050c*/ 	.word	0x0000c2d0


	//   ....[148]....
        /*0510*/ 	.word	0x0000c340


	//   ....[149]....
        /*0514*/ 	.word	0x0000c3b0


	//   ....[150]....
        /*0518*/ 	.word	0x0000c420


	//   ....[151]....
        /*051c*/ 	.word	0x0000c490


	//   ....[152]....
        /*0520*/ 	.word	0x0000c500


	//   ....[153]....
        /*0524*/ 	.word	0x0000c570


	//   ....[154]....
        /*0528*/ 	.word	0x0000c5e0


	//   ....[155]....
        /*052c*/ 	.word	0x0000c650


	//   ....[156]....
        /*0530*/ 	.word	0x0000c720


	//   ....[157]....
        /*0534*/ 	.word	0x0000c790


	//   ....[158]....
        /*0538*/ 	.word	0x0000c800


	//   ....[159]....
        /*053c*/ 	.word	0x0000c870


	//----- nvinfo : EIATTR_EXIT_INSTR_OFFSETS
	.align		4
.L_1799:
        /*0540*/ 	.byte	0x04, 0x1c
        /*0542*/ 	.short	(.L_1801 - .L_1800)


	//   ....[0]....
.L_1800:
        /*0544*/ 	.word	0x0000a7d0


	//   ....[1]....
        /*0548*/ 	.word	0x0000aa70


	//----- nvinfo : EIATTR_MAX_THREADS
	.align		4
.L_1801:
        /*054c*/ 	.byte	0x04, 0x05
        /*054e*/ 	.short	(.L_1803 - .L_1802)
.L_1802:
        /*0550*/ 	.word	0x00000080
        /*0554*/ 	.word	0x00000001
        /*0558*/ 	.word	0x00000001


	//----- nvinfo : EIATTR_CRS_STACK_SIZE
	.align		4
.L_1803:
        /*055c*/ 	.byte	0x04, 0x1e
        /*055e*/ 	.short	(.L_1805 - .L_1804)
.L_1804:
        /*0560*/ 	.word	0x00000000
.L_1805:


//--------------------- .nv.info._Z25selective_scan_bwd_kernelI32Selective_Scan_bwd_kernel_traitsILi128ELi16ELb1ELb1ELb0ELb0ELb1EfN3c107complexIfEEEEv12SSMParamsBwd --------------------------
	.section	.nv.info._Z25selective_scan_bwd_kernelI32Selective_Scan_bwd_kernel_traitsILi128ELi16ELb1ELb1ELb0ELb0ELb1EfN3c107complexIfEEEEv12SSMParamsBwd,"",@"SHT_CUDA_INFO"
	.sectionflags	@""
	.align	4


	//----- nvinfo : EIATTR_CUDA_API_VERSION
	.align		4
        /*0000*/ 	.byte	0x04, 0x37
        /*0002*/ 	.short	(.L_1807 - .L_1806)
.L_1806:
        /*0004*/ 	.word	0x00000082


	//----- nvinfo : EIATTR_SW2861232_WAR
	.align		4
.L_1807:
        /*0008*/ 	.byte	0x01, 0x35
	.zero		2


	//----- nvinfo : EIATTR_PARAM_CBANK
	.align		4
        /*000c*/ 	.byte	0x04, 0x0a
        /*000e*/ 	.short	(.L_1809 - .L_1808)
	.align		4
.L_1808:
        /*0010*/ 	.word	index@(.nv.constant0._Z25selective_scan_bwd_kernelI32Selective_Scan_bwd_kernel_traitsILi128ELi16ELb1ELb1ELb0ELb0ELb1EfN3c107complexIfEEEEv12SSMParamsBwd)
        /*0014*/ 	.short	0x0160
        /*0016*/ 	.short	0x01f0


	//----- nvinfo : EIATTR_CBANK_PARAM_SIZE
	.align		4
.L_1809:
        /*0018*/ 	.byte	0x03, 0x19
        /*001a*/ 	.short	0x01f0


	//----- nvinfo : EIATTR_KPARAM_INFO
	.align		4
        /*001c*/ 	.byte	0x04, 0x17
        /*001e*/ 	.short	(.L_1811 - .L_1810)
.L_1810:
        /*0020*/ 	.word	0x00000000
        /*0024*/ 	.short	0x0000
        /*0026*/ 	.short	0x0000
        /*0028*/ 	.byte	0x00, 0xf0, 0xc1, 0x07


	//----- nvinfo : EIATTR_MAXREG_COUNT
	.align		4
.L_1811:
        /*002c*/ 	.byte	0x03, 0x1b
        /*002e*/ 	.short	0x00ff


	//----- nvinfo : EIATTR_NUM_BARRIERS
	.align		4
        /*0030*/ 	.byte	0x02, 0x4c
        /*0032*/ 	.byte	0x01
	.zero		1


	//----- nvinfo : EIATTR_ANNOTATIONS
	.align		4
        /*0034*/ 	.byte	0x04, 0x55
        /*0036*/ 	.short	(.L_1813 - .L_1812)


	//   ....[0]....
.L_1812:
        /*0038*/ 	.word	0x00000001
        /*003c*/ 	.byte	0x40, 0x02, 0x00, 0x00, 0x01, 0x00, 0x00, 0x00, 0x70, 0x02, 0x00, 0x00, 0x01, 0x00, 0x00, 0x00
        /*004c*/ 	.byte	0xc0, 0x09, 0x00, 0x00, 0x01, 0x00, 0x00, 0x00, 0xe0, 0x09, 0x00, 0x00, 0x01, 0x00, 0x00, 0x00
        /*005c*/ 	.byte	0x50, 0x0a, 0x00, 0x00, 0x01, 0x00, 0x00, 0x00, 0x00, 0x24, 0x00, 0x00, 0x01, 0x00, 0x00, 0x00
        /*006c*/ 	.byte	0xf0, 0xaf, 0x00, 0x00, 0x01, 0x00, 0x00, 0x00, 0xb0, 0xb5, 0x00, 0x00, 0x01, 0x00, 0x00, 0x00
        /*007c*/ 	.byte	0x30, 0xb6, 0x00, 0x00, 0x01, 0x00, 0x00, 0x00, 0x40, 0xb8, 0x00, 0x00


	//----- nvinfo : EIATTR_MERCURY_ISA_VERSION
	.align		4
.L_1813:
        /*0088*/ 	.byte	0x03, 0x5f
        /*008a*/ 	.short	0x0000


	//----- nvinfo : EIATTR_COOP_GROUP_MASK_REGIDS
	.align		4
        /*008c*/ 	.byte	0x04, 0x29
        /*008e*/ 	.short	(.L_1815 - .L_1814)


	//   ....[0]....
.L_1814:
        /*0090*/ 	.word	0xffffffff


	//   ....[1]....
        /*0094*/ 	.word	0xffffffff


	//   ....[2]....
        /*0098*/ 	.word	0xffffffff


	//   ....[3]....
        /*009c*/ 	.word	0xffffffff


	//   ....[4]....
        /*00a0*/ 	.word	0xffffffff


	//   ....[5]....
        /*00a4*/ 	.word	0xffffffff


	//   ....[6]....
        /*00a8*/ 	.word	0xffffffff


	//   ....[7]....
        /*00ac*/ 	.word	0xffffffff


	//   ....[8]....
        /*00b0*/ 	.word	0xffffffff


	//   ....[9]....
        /*00b4*/ 	.word	0xffffffff


	//   ....[10]....
        /*00b8*/ 	.word	0xffffffff


	//   ....[11]....
        /*00bc*/ 	.word	0xffffffff


	//   ....[12]....
        /*00c0*/ 	.word	0xffffffff


	//   ....[13]....
        /*00c4*/ 	.word	0xffffffff


	//   ....[14]....
        /*00c8*/ 	.word	0xffffffff


	//   ....[15]....
        /*00cc*/ 	.word	0xffffffff


	//   ....[16]....
        /*00d0*/ 	.word	0xffffffff


	//   ....[17]....
        /*00d4*/ 	.word	0xffffffff


	//   ....[18]....
        /*00d8*/ 	.word	0xffffffff


	//   ....[19]....
        /*00dc*/ 	.word	0xffffffff


	//   ....[20]....
        /*00e0*/ 	.word	0xffffffff


	//   ....[21]....
        /*00e4*/ 	.word	0xffffffff


	//   ....[22]....
        /*00e8*/ 	.word	0xffffffff


	//   ....[23]....
        /*00ec*/ 	.word	0xffffffff


	//   ....[24]....
        /*00f0*/ 	.word	0xffffffff


	//   ....[25]....
        /*00f4*/ 	.word	0xffffffff


	//   ....[26]....
        /*00f8*/ 	.word	0xffffffff


	//   ....[27]....
        /*00fc*/ 	.word	0xffffffff


	//   ....[28]....
        /*0100*/ 	.word	0xffffffff


	//   ....[29]....
        /*0104*/ 	.word	0xffffffff


	//   ....[30]....
        /*0108*/ 	.word	0xffffffff


	//   ....[31]....
        /*010c*/ 	.word	0xffffffff


	//   ....[32]....
        /*0110*/ 	.word	0xffffffff


	//   ....[33]....
        /*0114*/ 	.word	0xffffffff


	//   ....[34]....
        /*0118*/ 	.word	0xffffffff


	//   ....[35]....
        /*011c*/ 	.word	0xffffffff


	//   ....[36]....
        /*0120*/ 	.word	0xffffffff


	//   ....[37]....
        /*0124*/ 	.word	0xffffffff


	//   ....[38]....
        /*0128*/ 	.word	0xffffffff


	//   ....[39]....
        /*012c*/ 	.word	0xffffffff


	//   ....[40]....
        /*0130*/ 	.word	0xffffffff


	//   ....[41]....
        /*0134*/ 	.word	0xffffffff


	//   ....[42]....
        /*0138*/ 	.word	0xffffffff


	//   ....[43]....
        /*013c*/ 	.word	0xffffffff


	//   ....[44]....
        /*0140*/ 	.word	0xffffffff


	//   ....[45]....
        /*0144*/ 	.word	0xffffffff


	//   ....[46]....
        /*0148*/ 	.word	0xffffffff


	//   ....[47]....
        /*014c*/ 	.word	0xffffffff


	//   ....[48]....
        /*0150*/ 	.word	0xffffffff


	//   ....[49]....
        /*0154*/ 	.word	0xffffffff


	//   ....[50]....
        /*0158*/ 	.word	0xffffffff


	//   ....[51]....
        /*015c*/ 	.word	0xffffffff


	//   ....[52]....
        /*0160*/ 	.word	0xffffffff


	//   ....[53]....
        /*0164*/ 	.word	0xffffffff


	//   ....[54]....
        /*0168*/ 	.word	0xffffffff


	//   ....[55]....
        /*016c*/ 	.word	0xffffffff


	//   ....[56]....
        /*0170*/ 	.word	0xffffffff


	//   ....[57]....
        /*0174*/ 	.word	0xffffffff


	//   ....[58]....
        /*0178*/ 	.word	0xffffffff


	//   ....[59]....
        /*017c*/ 	.word	0xffffffff


	//   ....[60]....
        /*0180*/ 	.word	0xffffffff


	//   ....[61]....
        /*0184*/ 	.word	0xffffffff


	//   ....[62]....
        /*0188*/ 	.word	0xffffffff


	//   ....[63]....
        /*018c*/ 	.word	0xffffffff


	//   ....[64]....
        /*0190*/ 	.word	0xffffffff


	//   ....[65]....
        /*0194*/ 	.word	0xffffffff


	//   ....[66]....
        /*0198*/ 	.word	0xffffffff


	//   ....[67]....
        /*019c*/ 	.word	0xffffffff


	//   ....[68]....
        /*01a0*/ 	.word	0xffffffff


	//   ....[69]....
        /*01a4*/ 	.word	0xffffffff


	//   ....[70]....
        /*01a8*/ 	.word	0xffffffff


	//   ....[71]....
        /*01ac*/ 	.word	0xffffffff


	//   ....[72]....
        /*01b0*/ 	.word	0xffffffff


	//   ....[73]....
        /*01b4*/ 	.word	0xffffffff


	//   ....[74]....
        /*01b8*/ 	.word	0xffffffff


	//   ....[75]....
        /*01bc*/ 	.word	0xffffffff


	//   ....[76]....
        /*01c0*/ 	.word	0xffffffff


	//   ....[77]....
        /*01c4*/ 	.word	0xffffffff


	//   ....[78]....
        /*01c8*/ 	.word	0xffffffff


	//   ....[79]....
        /*01cc*/ 	.word	0xffffffff


	//   ....[80]....
        /*01d0*/ 	.word	0xffffffff


	//   ....[81]....
        /*01d4*/ 	.word	0xffffffff


	//   ....[82]....
        /*01d8*/ 	.word	0xffffffff


	//   ....[83]....
        /*01dc*/ 	.word	0xffffffff


	//   ....[84]....
        /*01e0*/ 	.word	0xffffffff


	//   ....[85]....
        /*01e4*/ 	.word	0xffffffff


	//   ....[86]....
        /*01e8*/ 	.word	0xffffffff


	//   ....[87]....
        /*01ec*/ 	.word	0xffffffff


	//   ....[88]....
        /*01f0*/ 	.word	0xffffffff


	//   ....[89]....
        /*01f4*/ 	.word	0xffffffff


	//   ....[90]....
        /*01f8*/ 	.word	0xffffffff


	//   ....[91]....
        /*01fc*/ 	.word	0xffffffff


	//   ....[92]....
        /*0200*/ 	.word	0xffffffff


	//   ....[93]....
        /*0204*/ 	.word	0xffffffff


	//   ....[94]....
        /*0208*/ 	.word	0xffffffff


	//   ....[95]....
        /*020c*/ 	.word	0xffffffff


	//   ....[96]....
        /*0210*/ 	.word	0xffffffff


	//   ....[97]....
        /*0214*/ 	.word	0xffffffff


	//   ....[98]....
        /*0218*/ 	.word	0xffffffff


	//   ....[99]....
        /*021c*/ 	.word	0xffffffff


	//   ....[100]....
        /*0220*/ 	.word	0xffffffff


	//   ....[101]....
        /*0224*/ 	.word	0xffffffff


	//   ....[102]....
        /*0228*/ 	.word	0xffffffff


	//   ....[103]....
        /*022c*/ 	.word	0xffffffff


	//   ....[104]....
        /*0230*/ 	.word	0xffffffff


	//   ....[105]....
        /*0234*/ 	.word	0xffffffff


	//   ....[106]....
        /*0238*/ 	.word	0xffffffff


	//   ....[107]....
        /*023c*/ 	.word	0xffffffff


	//   ....[108]....
        /*0240*/ 	.word	0xffffffff


	//   ....[109]....
        /*0244*/ 	.word	0xffffffff


	//   ....[110]....
        /*0248*/ 	.word	0xffffffff


	//   ....[111]....
        /*024c*/ 	.word	0xffffffff


	//   ....[112]....
        /*0250*/ 	.word	0xffffffff


	//   ....[113]....
        /*0254*/ 	.word	0xffffffff


	//   ....[114]....
        /*0258*/ 	.word	0xffffffff


	//   ....[115]....
        /*025c*/ 	.word	0xffffffff


	//   ....[116]....
        /*0260*/ 	.word	0xffffffff


	//   ....[117]....
        /*0264*/ 	.word	0xffffffff


	//   ....[118]....
        /*0268*/ 	.word	0xffffffff


	//   ....[119]....
        /*026c*/ 	.word	0xffffffff


	//   ....[120]....
        /*0270*/ 	.word	0xffffffff


	//   ....[121]....
        /*0274*/ 	.word	0xffffffff


	//   ....[122]....
        /*0278*/ 	.word	0xffffffff


	//   ....[123]....
        /*027c*/ 	.word	0xffffffff


	//   ....[124]....
        /*0280*/ 	.word	0xffffffff


	//   ....[125]....
        /*0284*/ 	.word	0xffffffff


	//   ....[126]....
        /*0288*/ 	.word	0xffffffff


	//   ....[127]....
        /*028c*/ 	.word	0xffffffff


	//   ....[128]....
        /*0290*/ 	.word	0xffffffff


	//   ....[129]....
        /*0294*/ 	.word	0xffffffff


	//   ....[130]....
        /*0298*/ 	.word	0xffffffff


	//   ....[131]....
        /*029c*/ 	.word	0xffffffff


	//   ....[132]....
        /*02a0*/ 	.word	0xffffffff


	//   ....[133]....
        /*02a4*/ 	.word	0xffffffff


	//   ....[134]....
        /*02a8*/ 	.word	0xffffffff


	//   ....[135]....
        /*02ac*/ 	.word	0xffffffff


	//   ....[136]....
        /*02b0*/ 	.word	0xffffffff


	//   ....[137]....
        /*02b4*/ 	.word	0xffffffff


	//   ....[138]....
        /*02b8*/ 	.word	0xffffffff


	//   ....[139]....
        /*02bc*/ 	.word	0xffffffff


	//   ....[140]....
        /*02c0*/ 	.word	0xffffffff


	//   ....[141]....
        /*02c4*/ 	.word	0xffffffff


	//   ....[142]....
        /*02c8*/ 	.word	0xffffffff


	//   ....[143]....
        /*02cc*/ 	.word	0xffffffff


	//   ....[144]....
        /*02d0*/ 	.word	0xffffffff


	//   ....[145]....
        /*02d4*/ 	.word	0xffffffff


	//   ....[146]....
        /*02d8*/ 	.word	0xffffffff


	//   ....[147]....
        /*02dc*/ 	.word	0xffffffff


	//   ....[148]....
        /*02e0*/ 	.word	0xffffffff


	//   ....[149]....
        /*02e4*/ 	.word	0xffffffff


	//   ....[150]....
        /*02e8*/ 	.word	0xffffffff


	//   ....[151]....
        /*02ec*/ 	.word	0xffffffff


	//   ....[152]....
        /*02f0*/ 	.word	0xffffffff


	//   ....[153]....
        /*02f4*/ 	.word	0xffffffff


	//   ....[154]....
        /*02f8*/ 	.word	0xffffffff


	//   ....[155]....
        /*02fc*/ 	.word	0xffffffff


	//   ....[156]....
        /*0300*/ 	.word	0xffffffff


	//   ....[157]....
        /*0304*/ 	.word	0xffffffff


	//   ....[158]....
        /*0308*/ 	.word	0xffffffff


	//   ....[159]....
        /*030c*/ 	.word	0xffffffff


	//   ....[160]....
        /*0310*/ 	.word	0xffffffff


	//   ....[161]....
        /*0314*/ 	.word	0xffffffff


	//   ....[162]....
        /*0318*/ 	.word	0xffffffff


	//   ....[163]....
        /*031c*/ 	.word	0xffffffff


	//----- nvinfo : EIATTR_COOP_GROUP_INSTR_OFFSETS
	.align		4
.L_1815:
        /*0320*/ 	.byte	0x04, 0x28
        /*0322*/ 	.short	(.L_1817 - .L_1816)


	//   ....[0]....
.L_1816:
        /*0324*/ 	.word	0x00000ba0


	//   ....[1]....
        /*0328*/ 	.word	0x00000cb0


	//   ....[2]....
        /*032c*/ 	.word	0x00000ec0


	//   ....[3]....
        /*0330*/ 	.word	0x00001090


	//   ....[4]....
        /*0334*/ 	.word	0x000016d0


	//   ....[5]....
        /*0338*/ 	.word	0x00001d10


	//   ....[6]....
        /*033c*/ 	.word	0x00002140


	//   ....[7]....
        /*0340*/ 	.word	0x00003370


	//   ....[8]....
        /*0344*/ 	.word	0x00004b50


	//   ....[9]....
        /*0348*/ 	.word	0x00004b70


	//   ....[10]....
        /*034c*/ 	.word	0x00004b90


	//   ....[11]....
        /*0350*/ 	.word	0x00004ba0


	//   ....[12]....
        /*0354*/ 	.word	0x00004c40


	//   ....[13]....
        /*0358*/ 	.word	0x00004c70


	//   ....[14]....
        /*035c*/ 	.word	0x00004c90


	//   ....[15]....
        /*0360*/ 	.word	0x00004ca0


	//   ....[16]....
        /*0364*/ 	.word	0x00004d50


	//   ....[17]....
        /*0368*/ 	.word	0x00004d80


	//   ....[18]....
        /*036c*/ 	.word	0x00004d90


	//   ....[19]....
        /*0370*/ 	.word	0x00004da0


	//   ....[20]....
        /*0374*/ 	.word	0x00004e70


	//   ....[21]....
        /*0378*/ 	.word	0x00004e80


	//   ....[22]....
        /*037c*/ 	.word	0x00004e90


	//   ....[23]....
        /*0380*/ 	.word	0x00004ea0


	//   ....[24]....
        /*0384*/ 	.word	0x00004f30


	//   ....[25]....
        /*0388*/ 	.word	0x00004f70


	//   ....[26]....
        /*038c*/ 	.word	0x00004f90


	//   ....[27]....
        /*0390*/ 	.word	0x00004fa0


	//   ....[28]....
        /*0394*/ 	.word	0x00005100


	//   ....[29]....
        /*0398*/ 	.word	0x00005160


	//   ....[30]....
        /*039c*/ 	.word	0x000051c0


	//   ....[31]....
        /*03a0*/ 	.word	0x00005220


	//   ....[32]....
        /*03a4*/ 	.word	0x00005240


	//   ....[33]....
        /*03a8*/ 	.word	0x00005250


	//   ....[34]....
        /*03ac*/ 	.word	0x00005260


	//   ....[35]....
        /*03b0*/ 	.word	0x00005270


	//   ....[36]....
        /*03b4*/ 	.word	0x00005280


	//   ....[37]....
        /*03b8*/ 	.word	0x00005290


	//   ....[38]....
        /*03bc*/ 	.word	0x000052a0


	//   ....[39]....
        /*03c0*/ 	.word	0x000052b0


	//   ....[40]....
        /*03c4*/ 	.word	0x000068b0


	//   ....[41]....
        /*03c8*/ 	.word	0x000068d0


	//   ....[42]....
        /*03cc*/ 	.word	0x000068e0


	//   ....[43]....
        /*03d0*/ 	.word	0x000068f0


	//   ....[44]....
        /*03d4*/ 	.word	0x00006a10


	//   ....[45]....
        /*03d8*/ 	.word	0x00006a20


	//   ....[46]....
        /*03dc*/ 	.word	0x00006a30


	//   ....[47]....
        /*03e0*/ 	.word	0x00006a40


	//   ....[48]....
        /*03e4*/ 	.word	0x00006b60


	//   ....[49]....
        /*03e8*/ 	.word	0x00006b80


	//   ....[50]....
        /*03ec*/ 	.word	0x00006b90


	//   ....[51]....
        /*03f0*/ 	.word	0x00006ba0


	//   ....[52]....
        /*03f4*/ 	.word	0x00006cc0


	//   ....[53]....
        /*03f8*/ 	.word	0x00006cd0


	//   ....[54]....
        /*03fc*/ 	.word	0x00006ce0


	//   ....[55]....
        /*0400*/ 	.word	0x00006cf0


	//   ....[56]....
        /*0404*/ 	.word	0x00006e10


	//   ....[57]....
        /*0408*/ 	.word	0x00006e30


	//   ....[58]....
        /*040c*/ 	.word	0x00006e40


	//   ....[59]....
        /*0410*/ 	.word	0x00006e50


	//   ....[60]....
        /*0414*/ 	.word	0x00006f50


	//   ....[61]....
        /*0418*/ 	.word	0x00006f60


	//   ....[62]....
        /*041c*/ 	.word	0x00006f70


	//   ....[63]....
        /*0420*/ 	.word	0x00006f80


	//   ....[64]....
        /*0424*/ 	.word	0x00006f90


	//   ....[65]....
        /*0428*/ 	.word	0x00006fa0


	//   ....[66]....
        /*042c*/ 	.word	0x00006fb0


	//   ....[67]....
        /*0430*/ 	.word	0x00006fe0


	//   ....[68]....
        /*0434*/ 	.word	0x00007010


	//   ....[69]....
        /*0438*/ 	.word	0x00007040


	//   ....[70]....
        /*043c*/ 	.word	0x00007050


	//   ....[71]....
        /*0440*/ 	.word	0x00007060


	//   ....[72]....
        /*0444*/ 	.word	0x0000a440


	//   ....[73]....
        /*0448*/ 	.word	0x0000a480


	//   ....[74]....
        /*044c*/ 	.word	0x0000a4c0


	//   ....[75]....
        /*0450*/ 	.word	0x0000a500


	//   ....[76]....
        /*0454*/ 	.word	0x0000a5f0


	//   ....[77]....
        /*0458*/ 	.word	0x0000a640


	//   ....[78]....
        /*045c*/ 	.word	0x0000a670


	//   ....[79]....
        /*0460*/ 	.word	0x0000a6a0


	//   ....[80]....
        /*0464*/ 	.word	0x0000a720


	//   ....[81]....
        /*0468*/ 	.word	0x0000a770


	//   ....[82]....
        /*046c*/ 	.word	0x0000a7a0


	//   ....[83]....
        /*0470*/ 	.word	0x0000a7d0


	//   ....[84]....
        /*0474*/ 	.word	0x0000a860


	//   ....[85]....
        /*0478*/ 	.word	0x0000a8a0


	//   ....[86]....
        /*047c*/ 	.word	0x0000a8d0


	//   ....[87]....
        /*0480*/ 	.word	0x0000a900


	//   ....[88]....
        /*0484*/ 	.word	0x0000a990


	//   ....[89]....
        /*0488*/ 	.word	0x0000a9d0


	//   ....[90]....
        /*048c*/ 	.word	0x0000aa00


	//   ....[91]....
        /*0490*/ 	.word	0x0000aa30


	//   ....[92]....
        /*0494*/ 	.word	0x0000b1e0


	//   ....[93]....
        /*0498*/ 	.word	0x0000b420


	//   ....[94]....
        /*049c*/ 	.word	0x0000b6b0


	//   ....[95]....
        /*04a0*/ 	.word	0x0000b6d0


	//   ....[96]....
        /*04a4*/ 	.word	0x0000b6f0


	//   ....[97]....
        /*04a8*/ 	.word	0x0000b710


	//   ....[98]....
        /*04ac*/ 	.word	0x0000b730


	//   ....[99]....
        /*04b0*/ 	.word	0x0000b8c0


	//   ....[100]....
        /*04b4*/ 	.word	0x0000b8e0


	//   ....[101]....
        /*04b8*/ 	.word	0x0000b900


	//   ....[102]....
        /*04bc*/ 	.word	0x0000b920


	//   ....[103]....
        /*04c0*/ 	.word	0x0000b940


	//   ....[104]....
        /*04c4*/ 	.word	0x0000bd70


	//   ....[105]....
        /*04c8*/ 	.word	0x0000bdf0


	//   ....[106]....
        /*04cc*/ 	.word	0x0000be60


	//   ....[107]....
        /*04d0*/ 	.word	0x0000bed0


	//   ....[108]....
        /*04d4*/ 	.word	0x0000c020


	//   ....[109]....
        /*04d8*/ 	.word	0x0000c090


	//   ....[110]....
        /*04dc*/ 	.word	0x0000c100


	//   ....[111]....
        /*04e0*/ 	.word	0x0000c170


	//   ....[112]....
        /*04e4*/ 	.word	0x0000c2c0


	//   ....[113]....
        /*04e8*/ 	.word	0x0000c330


	//   ....[114]....
        /*04ec*/ 	.word	0x0000c3a0


	//   ....[115]....
        /*04f0*/ 	.word	0x0000c410


	//   ....[116]....
        /*04f4*/ 	.word	0x0000c530


	//   ....[117]....
        /*04f8*/ 	.word	0x0000c5a0


	//   ....[118]....
        /*04fc*/ 	.word	0x0000c610


	//   ....[119]....
        /*0500*/ 	.word	0x0000c680


	//   ....[120]....
        /*0504*/ 	.word	0x0000c7d0


	//   ....[121]....
        /*0508*/ 	.word	0x0000c840


	//   ....[122]....
        /*050c*/ 	.word	0x0000c8b0


	//   ....[123]....
        /*0510*/ 	.word	0x0000c920


	//   ....[124]....
        /*0514*/ 	.word	0x0000c990


	//   ....[125]....
        /*0518*/ 	.word	0x0000ca00


	//   ....[126]....
        /*051c*/ 	.word	0x0000ca70


	//   ....[127]....
        /*0520*/ 	.word	0x0000cae0


	//   ....[128]....
        /*0524*/ 	.word	0x0000cb40


	//   ....[129]....
        /*0528*/ 	.word	0x0000cba0


	//   ....[130]....
        /*052c*/ 	.word	0x0000cc00


	//   ....[131]....
        /*0530*/ 	.word	0x0000cc60


	//   ....[132]....
        /*0534*/ 	.word	0x0000cce0


	//   ....[133]....
        /*0538*/ 	.word	0x0000cd60


	//   ....[134]....
        /*053c*/ 	.word	0x0000cdd0


	//   ....[135]....
        /*0540*/ 	.word	0x0000ce40


	//   ....[136]....
        /*0544*/ 	.word	0x0000ceb0


	//   ....[137]....
        /*0548*/ 	.word	0x0000cf20


	//   ....[138]....
        /*054c*/ 	.word	0x0000cf90


	//   ....[139]....
        /*0550*/ 	.word	0x0000d000


	//   ....[140]....
        /*0554*/ 	.word	0x0000d070


	//   ....[141]....
        /*0558*/ 	.word	0x0000d0f0


	//   ....[142]....
        /*055c*/ 	.word	0x0000d160


	//   ....[143]....
        /*0560*/ 	.word	0x0000d1d0


	//   ....[144]....
        /*0564*/ 	.word	0x0000d240


	//   ....[145]....
        /*0568*/ 	.word	0x0000d2b0


	//   ....[146]....
        /*056c*/ 	.word	0x0000d320


	//   ....[147]....
        /*0570*/ 	.word	0x0000d390


	//   ....[148]....
        /*0574*/ 	.word	0x0000d400


	//   ....[149]....
        /*0578*/ 	.word	0x0000d480


	//   ....[150]....
        /*057c*/ 	.word	0x0000d4f0


	//   ....[151]....
        /*0580*/ 	.word	0x0000d560


	//   ....[152]....
        /*0584*/ 	.word	0x0000d5c0


	//   ....[153]....
        /*0588*/ 	.word	0x0000d620


	//   ....[154]....
        /*058c*/ 	.word	0x0000d680


	//   ....[155]....
        /*0590*/ 	.word	0x0000d6e0


	//   ....[156]....
        /*0594*/ 	.word	0x0000d770


	//   ....[157]....
        /*0598*/ 	.word	0x0000d7e0


	//   ....[158]....
        /*059c*/ 	.word	0x0000d850


	//   ....[159]....
        /*05a0*/ 	.word	0x0000d8c0


	//   ....[160]....
        /*05a4*/ 	.word	0x0000d990


	//   ....[161]....
        /*05a8*/ 	.word	0x0000d9f0


	//   ....[162]....
        /*05ac*/ 	.word	0x0000da50


	//   ....[163]....
        /*05b0*/ 	.word	0x0000dab0


	//----- nvinfo : EIATTR_EXIT_INSTR_OFFSETS
	.align		4
.L_1817:
        /*05b4*/ 	.byte	0x04, 0x1c
        /*05b6*/ 	.short	(.L_1819 - .L_1818)


	//   ....[0]....
.L_1818:
        /*05b8*/ 	.word	0x0000ba70


	//   ....[1]....
        /*05bc*/ 	.word	0x0000bd10


	//----- nvinfo : EIATTR_MAX_THREADS
	.align		4
.L_1819:
        /*05c0*/ 	.byte	0x04, 0x05
        /*05c2*/ 	.short	(.L_1821 - .L_1820)
.L_1820:
        /*05c4*/ 	.word	0x00000080
        /*05c8*/ 	.word	0x00000001
        /*05cc*/ 	.word	0x00000001


	//----- nvinfo : EIATTR_CRS_STACK_SIZE
	.align		4
.L_1821:
        /*05d0*/ 	.byte	0x04, 0x1e
        /*05d2*/ 	.short	(.L_1823 - .L_1822)
.L_1822:
        /*05d4*/ 	.word	0x00000000
.L_1823:


//--------------------- .nv.info._Z25selective_scan_bwd_kernelI32Selective_Scan_bwd_kernel_traitsILi128ELi16ELb1ELb1ELb0ELb1ELb0EfN3c107complexIfEEEEv12SSMParamsBwd --------------------------
	.section	.nv.info._Z25selective_scan_bwd_kernelI32Selective_Scan_bwd_kernel_traitsILi128ELi16ELb1ELb1ELb0ELb1ELb0EfN3c107complexIfEEEEv12SSMParamsBwd,"",@"SHT_CUDA_INFO"
	.sectionflags	@""
	.align	4


	//----- nvinfo : EIATTR_CUDA_API_VERSION
	.align		4
        /*0000*/ 	.byte	0x04, 0x37
        /*0002*/ 	.short	(.L_1825 - .L_1824)
.L_1824:
        /*0004*/ 	.word	0x00000082


	//----- nvinfo : EIATTR_SW2861232_WAR
	.align		4
.L_1825:
        /*0008*/ 	.byte	0x01, 0x35
	.zero		2


	//----- nvinfo : EIATTR_PARAM_CBANK
	.align		4
        /*000c*/ 	.byte	0x04, 0x0a
        /*000e*/ 	.short	(.L_1827 - .L_1826)
	.align		4
.L_1826:
        /*0010*/ 	.word	index@(.nv.constant0._Z25selective_scan_bwd_kernelI32Selective_Scan_bwd_kernel_traitsILi128ELi16ELb1ELb1ELb0ELb1ELb0EfN3c107complexIfEEEEv12SSMParamsBwd)
        /*0014*/ 	.short	0x0160
        /*0016*/ 	.short	0x01f0


	//----- nvinfo : EIATTR_CBANK_PARAM_SIZE
	.align		4
.L_1827:
        /*0018*/ 	.byte	0x03, 0x19
        /*001a*/ 	.short	0x01f0


	//----- nvinfo : EIATTR_KPARAM_INFO
	.align		4
        /*001c*/ 	.byte	0x04, 0x17
        /*001e*/ 	.short	(.L_1829 - .L_1828)
.L_1828:
        /*0020*/ 	.word	0x00000000
        /*0024*/ 	.short	0x0000
        /*0026*/ 	.short	0x0000
        /*0028*/ 	.byte	0x00, 0xf0, 0xc1, 0x07


	//----- nvinfo : EIATTR_MAXREG_COUNT
	.align		4
.L_1829:
        /*002c*/ 	.byte	0x03, 0x1b
        /*002e*/ 	.short	0x00ff


	//----- nvinfo : EIATTR_NUM_BARRIERS
	.align		4
        /*0030*/ 	.byte	0x02, 0x4c
        /*0032*/ 	.byte	0x01
	.zero		1


	//----- nvinfo : EIATTR_MERCURY_ISA_VERSION
	.align		4
        /*0034*/ 	.byte	0x03, 0x5f
        /*0036*/ 	.short	0x0000


	//----- nvinfo : EIATTR_COOP_GROUP_MASK_REGIDS
	.align		4
        /*0038*/ 	.byte	0x04, 0x29
        /*003a*/ 	.short	(.L_1831 - .L_1830)


	//   ....[0]....
.L_1830:
        /*003c*/ 	.word	0xffffffff


	//   ....[1]....
        /*0040*/ 	.word	0xffffffff


	//   ....[2]....
        /*0044*/ 	.word	0xffffffff


	//   ....[3]....
        /*0048*/ 	.word	0xffffffff


	//   ....[4]....
        /*004c*/ 	.word	0xffffffff


	//   ....[5]....
        /*0050*/ 	.word	0xffffffff


	//   ....[6]....
        /*0054*/ 	.word	0xffffffff


	//   ....[7]....
        /*0058*/ 	.word	0xffffffff


	//   ....[8]....
        /*005c*/ 	.word	0xffffffff


	//   ....[9]....
        /*0060*/ 	.word	0xffffffff


	//   ....[10]....
        /*0064*/ 	.word	0xffffffff


	//   ....[11]....
        /*0068*/ 	.word	0xffffffff


	//   ....[12]....
        /*006c*/ 	.word	0xffffffff


	//   ....[13]....
        /*0070*/ 	.word	0xffffffff


	//   ....[14]....
        /*0074*/ 	.word	0xffffffff


	//   ....[15]....
        /*0078*/ 	.word	0xffffffff


	//   ....[16]....
        /*007c*/ 	.word	0xffffffff


	//   ....[17]....
        /*0080*/ 	.word	0xffffffff


	//   ....[18]....
        /*0084*/ 	.word	0xffffffff


	//   ....[19]....
        /*0088*/ 	.word	0xffffffff


	//   ....[20]....
        /*008c*/ 	.word	0xffffffff


	//   ....[21]....
        /*0090*/ 	.word	0xffffffff


	//   ....[22]....
        /*0094*/ 	.word	0xffffffff


	//   ....[23]....
        /*0098*/ 	.word	0xffffffff


	//   ....[24]....
        /*009c*/ 	.word	0xffffffff


	//   ....[25]....
        /*00a0*/ 	.word	0xffffffff


	//   ....[26]....
        /*00a4*/ 	.word	0xffffffff


	//   ....[27]....
        /*00a8*/ 	.word	0xffffffff


	//   ....[28]....
        /*00ac*/ 	.word	0xffffffff


	//   ....[29]....
        /*00b0*/ 	.word	0xffffffff


	//   ....[30]....
        /*00b4*/ 	.word	0xffffffff


	//   ....[31]....
        /*00b8*/ 	.word	0xffffffff


	//   ....[32]....
        /*00bc*/ 	.word	0xffffffff


	//   ....[33]....
        /*00c0*/ 	.word	0xffffffff


	//   ....[34]....
        /*00c4*/ 	.word	0xffffffff


	//   ....[35]....
        /*00c8*/ 	.word	0xffffffff


	//   ....[36]....
        /*00cc*/ 	.word	0xffffffff


	//   ....[37]....
        /*00d0*/ 	.word	0xffffffff


	//   ....[38]....
        /*00d4*/ 	.word	0xffffffff


	//   ....[39]....
        /*00d8*/ 	.word	0xffffffff


	//   ....[40]....
        /*00dc*/ 	.word	0xffffffff


	//   ....[41]....
        /*00e0*/ 	.word	0xffffffff


	//   ....[42]....
        /*00e4*/ 	.word	0xffffffff


	//   ....[43]....
        /*00e8*/ 	.word	0xffffffff


	//   ....[44]....
        /*00ec*/ 	.word	0xffffffff


	//   ....[45]....
        /*00f0*/ 	.word	0xffffffff


	//   ....[46]....
        /*00f4*/ 	.word	0xffffffff


	//   ....[47]....
        /*00f8*/ 	.word	0xffffffff


	//   ....[48]....
        /*00fc*/ 	.word	0xffffffff


	//   ....[49]....
        /*0100*/ 	.word	0xffffffff


	//   ....[50]....
        /*0104*/ 	.word	0xffffffff


	//   ....[51]....
        /*0108*/ 	.word	0xffffffff


	//   ....[52]....
        /*010c*/ 	.word	0xffffffff


	//   ....[53]....
        /*0110*/ 	.word	0xffffffff


	//   ....[54]....
        /*0114*/ 	.word	0xffffffff


	//   ....[55]....
        /*0118*/ 	.word	0xffffffff


	//   ....[56]....
        /*011c*/ 	.word	0xffffffff


	//   ....[57]....
        /*0120*/ 	.word	0xffffffff


	//   ....[58]....
        /*0124*/ 	.word	0xffffffff


	//   ....[59]....
        /*0128*/ 	.word	0xffffffff


	//   ....[60]....
        /*012c*/ 	.word	0xffffffff


	//   ....[61]....
        /*0130*/ 	.word	0xffffffff


	//   ....[62]....
        /*0134*/ 	.word	0xffffffff


	//   ....[63]....
        /*0138*/ 	.word	0xffffffff


	//   ....[64]....
        /*013c*/ 	.word	0xffffffff


	//   ....[65]....
        /*0140*/ 	.word	0xffffffff


	//   ....[66]....
        /*0144*/ 	.word	0xffffffff


	//   ....[67]....
        /*0148*/ 	.word	0xffffffff


	//   ....[68]....
        /*014c*/ 	.word	0xffffffff


	//   ....[69]....
        /*0150*/ 	.word	0xffffffff


	//   ....[70]....
        /*0154*/ 	.word	0xffffffff


	//   ....[71]....
        /*0158*/ 	.word	0xffffffff


	//   ....[72]....
        /*015c*/ 	.word	0xffffffff


	//   ....[73]....
        /*0160*/ 	.word	0xffffffff


	//   ....[74]....
        /*0164*/ 	.word	0xffffffff


	//   ....[75]....
        /*0168*/ 	.word	0xffffffff


	//   ....[76]....
        /*016c*/ 	.word	0xffffffff


	//   ....[77]....
        /*0170*/ 	.word	0xffffffff


	//   ....[78]....
        /*0174*/ 	.word	0xffffffff


	//   ....[79]....
        /*0178*/ 	.word	0xffffffff


	//   ....[80]....
        /*017c*/ 	.word	0xffffffff


	//   ....[81]....
        /*0180*/ 	.word	0xffffffff


	//   ....[82]....
        /*0184*/ 	.word	0xffffffff


	//   ....[83]....
        /*0188*/ 	.word	0xffffffff


	//   ....[84]....
        /*018c*/ 	.word	0xffffffff


	//   ....[85]....
        /*0190*/ 	.word	0xffffffff


	//   ....[86]....
        /*0194*/ 	.word	0xffffffff


	//   ....[87]....
        /*0198*/ 	.word	0xffffffff


	//   ....[88]....
        /*019c*/ 	.word	0xffffffff


	//   ....[89]....
        /*01a0*/ 	.word	0xffffffff


	//   ....[90]....
        /*01a4*/ 	.word	0xffffffff


	//   ....[91]....
        /*01a8*/ 	.word	0xffffffff


	//   ....[92]....
        /*01ac*/ 	.word	0xffffffff


	//   ....[93]....
        /*01b0*/ 	.word	0xffffffff


	//   ....[94]....
        /*01b4*/ 	.word	0xffffffff


	//   ....[95]....
        /*01b8*/ 	.word	0xffffffff


	//   ....[96]....
        /*01bc*/ 	.word	0xffffffff


	//   ....[97]....
        /*01c0*/ 	.word	0xffffffff


	//   ....[98]....
        /*01c4*/ 	.word	0xffffffff


	//   ....[99]....
        /*01c8*/ 	.word	0xffffffff


	//   ....[100]....
        /*01cc*/ 	.word	0xffffffff


	//   ....[101]....
        /*01d0*/ 	.word	0xffffffff


	//   ....[102]....
        /*01d4*/ 	.word	0xffffffff


	//   ....[103]....
        /*01d8*/ 	.word	0xffffffff


	//   ....[104]....
        /*01dc*/ 	.word	0xffffffff


	//   ....[105]....
        /*01e0*/ 	.word	0xffffffff


	//   ....[106]....
        /*01e4*/ 	.word	0xffffffff


	//   ....[107]....
        /*01e8*/ 	.word	0xffffffff


	//   ....[108]....
        /*01ec*/ 	.word	0xffffffff


	//   ....[109]....
        /*01f0*/ 	.word	0xffffffff


	//   ....[110]....
        /*01f4*/ 	.word	0xffffffff


	//   ....[111]....
        /*01f8*/ 	.word	0xffffffff


	//   ....[112]....
        /*01fc*/ 	.word	0xffffffff


	//   ....[113]....
        /*0200*/ 	.word	0xffffffff


	//   ....[114]....
        /*0204*/ 	.word	0xffffffff


	//   ....[115]....
        /*0208*/ 	.word	0xffffffff


	//   ....[116]....
        /*020c*/ 	.word	0xffffffff


	//   ....[117]....
        /*0210*/ 	.word	0xffffffff


	//   ....[118]....
        /*0214*/ 	.word	0xffffffff


	//   ....[119]....
        /*0218*/ 	.word	0xffffffff


	//   ....[120]....
        /*021c*/ 	.word	0xffffffff


	//   ....[121]....
        /*0220*/ 	.word	0xffffffff


	//   ....[122]....
        /*0224*/ 	.word	0xffffffff


	//   ....[123]....
        /*0228*/ 	.word	0xffffffff


	//   ....[124]....
        /*022c*/ 	.word	0xffffffff


	//   ....[125]....
        /*0230*/ 	.word	0xffffffff


	//   ....[126]....
        /*0234*/ 	.word	0xffffffff


	//   ....[127]....
        /*0238*/ 	.word	0xffffffff


	//   ....[128]....
        /*023c*/ 	.word	0xffffffff


	//   ....[129]....
        /*0240*/ 	.word	0xffffffff


	//   ....[130]....
        /*0244*/ 	.word	0xffffffff


	//   ....[131]....
        /*0248*/ 	.word	0xffffffff


	//   ....[132]....
        /*024c*/ 	.word	0xffffffff


	//   ....[133]....
        /*0250*/ 	.word	0xffffffff


	//   ....[134]....
        /*0254*/ 	.word	0xffffffff


	//   ....[135]....
        /*0258*/ 	.word	0xffffffff


	//   ....[136]....
        /*025c*/ 	.word	0xffffffff


	//   ....[137]....
        /*0260*/ 	.word	0xffffffff


	//   ....[138]....
        /*0264*/ 	.word	0xffffffff


	//   ....[139]....
        /*0268*/ 	.word	0xffffffff


	//   ....[140]....
        /*026c*/ 	.word	0xffffffff


	//   ....[141]....
        /*0270*/ 	.word	0xffffffff


	//   ....[142]....
        /*0274*/ 	.word	0xffffffff


	//   ....[143]....
        /*0278*/ 	.word	0xffffffff


	//   ....[144]....
        /*027c*/ 	.word	0xffffffff


	//   ....[145]....
        /*0280*/ 	.word	0xffffffff


	//   ....[146]....
        /*0284*/ 	.word	0xffffffff


	//   ....[147]....
        /*0288*/ 	.word	0xffffffff


	//   ....[148]....
        /*028c*/ 	.word	0xffffffff


	//   ....[149]....
        /*0290*/ 	.word	0xffffffff


	//   ....[150]....
        /*0294*/ 	.word	0xffffffff


	//   ....[151]....
        /*0298*/ 	.word	0xffffffff


	//   ....[152]....
        /*029c*/ 	.word	0xffffffff


	//   ....[153]....
        /*02a0*/ 	.word	0xffffffff


	//   ....[154]....
        /*02a4*/ 	.word	0xffffffff


	//   ....[155]....
        /*02a8*/ 	.word	0xffffffff


	//   ....[156]....
        /*02ac*/ 	.word	0xffffffff


	//   ....[157]....
        /*02b0*/ 	.word	0xffffffff


	//   ....[158]....
        /*02b4*/ 	.word	0xffffffff


	//   ....[159]....
        /*02b8*/ 	.word	0xffffffff


	//   ....[160]....
        /*02bc*/ 	.word	0xffffffff


	//----- nvinfo : EIATTR_COOP_GROUP_INSTR_OFFSETS
	.align		4
.L_1831:
        /*02c0*/ 	.byte	0x04, 0x28
        /*02c2*/ 	.short	(.L_1833 - .L_1832)


	//   ....[0]....
.L_1832:
        /*02c4*/ 	.word	0x00000bb0


	//   ....[1]....
        /*02c8*/ 	.word	0x00000cc0


	//   ....[2]....
        /*02cc*/ 	.word	0x00000ea0


	//   ....[3]....
        /*02d0*/ 	.word	0x000040d0


	//   ....[4]....
        /*02d4*/ 	.word	0x00005960


	//   ....[5]....
        /*02d8*/ 	.word	0x00005980


	//   ....[6]....
        /*02dc*/ 	.word	0x000059b0


	//   ....[7]....
        /*02e0*/ 	.word	0x000059c0


	//   ....[8]....
        /*02e4*/ 	.word	0x00005a70


	//   ....[9]....
        /*02e8*/ 	.word	0x00005a90


	//   ....[10]....
        /*02ec*/ 	.word	0x00005aa0


	//   ....[11]....
        /*02f0*/ 	.word	0x00005ab0


	//   ....[12]....
        /*02f4*/ 	.word	0x00005b70


	//   ....[13]....
        /*02f8*/ 	.word	0x00005b90


	//   ....[14]....
        /*02fc*/ 	.word	0x00005ba0


	//   ....[15]....
        /*0300*/ 	.word	0x00005bb0


	//   ....[16]....
        /*0304*/ 	.word	0x00005c70


	//   ....[17]....
        /*0308*/ 	.word	0x00005c90


	//   ....[18]....
        /*030c*/ 	.word	0x00005ca0


	//   ....[19]....
        /*0310*/ 	.word	0x00005cb0


	//   ....[20]....
        /*0314*/ 	.word	0x00005d70


	//   ....[21]....
        /*0318*/ 	.word	0x00005da0


	//   ....[22]....
        /*031c*/ 	.word	0x00005dc0


	//   ....[23]....
        /*0320*/ 	.word	0x00005dd0


	//   ....[24]....
        /*0324*/ 	.word	0x00005f00


	//   ....[25]....
        /*0328*/ 	.word	0x00005f70


	//   ....[26]....
        /*032c*/ 	.word	0x00005fe0


	//   ....[27]....
        /*0330*/ 	.word	0x00006050


	//   ....[28]....
        /*0334*/ 	.word	0x00006070


	//   ....[29]....
        /*0338*/ 	.word	0x00006080


	//   ....[30]....
        /*033c*/ 	.word	0x00006090


	//   ....[31]....
        /*0340*/ 	.word	0x000060a0


	//   ....[32]....
        /*0344*/ 	.word	0x000060b0


	//   ....[33]....
        /*0348*/ 	.word	0x000060c0


	//   ....[34]....
        /*034c*/ 	.word	0x000060d0


	//   ....[35]....
        /*0350*/ 	.word	0x000060e0


	//   ....[36]....
        /*0354*/ 	.word	0x000076e0


	//   ....[37]....
        /*0358*/ 	.word	0x00007700


	//   ....[38]....
        /*035c*/ 	.word	0x00007710


	//   ....[39]....
        /*0360*/ 	.word	0x00007720


	//   ....[40]....
        /*0364*/ 	.word	0x00007840


	//   ....[41]....
        /*0368*/ 	.word	0x00007850


	//   ....[42]....
        /*036c*/ 	.word	0x00007860


	//   ....[43]....
        /*0370*/ 	.word	0x00007870


	//   ....[44]....
        /*0374*/ 	.word	0x00007990


	//   ....[45]....
        /*0378*/ 	.word	0x000079b0


	//   ....[46]....
        /*037c*/ 	.word	0x000079c0


	//   ....[47]....
        /*0380*/ 	.word	0x000079d0


	//   ....[48]....
        /*0384*/ 	.word	0x00007af0


	//   ....[49]....
        /*0388*/ 	.word	0x00007b00


	//   ....[50]....
        /*038c*/ 	.word	0x00007b10


	//   ....[51]....
        /*0390*/ 	.word	0x00007b20


	//   ....[52]....
        /*0394*/ 	.word	0x00007c40


	//   ....[53]....
        /*0398*/ 	.word	0x00007c60


	//   ....[54]....
        /*039c*/ 	.word	0x00007c70


	//   ....[55]....
        /*03a0*/ 	.word	0x00007c80


	//   ....[56]....
        /*03a4*/ 	.word	0x00007d80


	//   ....[57]....
        /*03a8*/ 	.word	0x00007d90


	//   ....[58]....
        /*03ac*/ 	.word	0x00007da0


	//   ....[59]....
        /*03b0*/ 	.word	0x00007db0


	//   ....[60]....
        /*03b4*/ 	.word	0x00007dc0


	//   ....[61]....
        /*03b8*/ 	.word	0x00007dd0


	//   ....[62]....
        /*03bc*/ 	.word	0x00007de0


	//   ....[63]....
        /*03c0*/ 	.word	0x00007e10


	//   ....[64]....
        /*03c4*/ 	.word	0x00007e40


	//   ....[65]....
        /*03c8*/ 	.word	0x00007e70


	//   ....[66]....
        /*03cc*/ 	.word	0x00007e90


	//   ....[67]....
        /*03d0*/ 	.word	0x00007ea0


	//   ....[68]....
        /*03d4*/ 	.word	0x0000b280


	//   ....[69]....
        /*03d8*/ 	.word	0x0000b2c0


	//   ....[70]....
        /*03dc*/ 	.word	0x0000b300


	//   ....[71]....
        /*03e0*/ 	.word	0x0000b340


	//   ....[72]....
        /*03e4*/ 	.word	0x0000b400


	//   ....[73]....
        /*03e8*/ 	.word	0x0000b430


	//   ....[74]....
        /*03ec*/ 	.word	0x0000b460


	//   ....[75]....
        /*03f0*/ 	.word	0x0000b490


	//   ....[76]....
        /*03f4*/ 	.word	0x0000b530


	//   ....[77]....
        /*03f8*/ 	.word	0x0000b560


	//   ....[78]....
        /*03fc*/ 	.word	0x0000b590


	//   ....[79]....
        /*0400*/ 	.word	0x0000b5c0


	//   ....[80]....
        /*0404*/ 	.word	0x0000b680


	//   ....[81]....
        /*0408*/ 	.word	0x0000b6b0


	//   ....[82]....
        /*040c*/ 	.word	0x0000b6e0


	//   ....[83]....
        /*0410*/ 	.word	0x0000b710


	//   ....[84]....
        /*0414*/ 	.word	0x0000b7d0


	//   ....[85]....
        /*0418*/ 	.word	0x0000b800


	//   ....[86]....
        /*041c*/ 	.word	0x0000b830


	//   ....[87]....
        /*0420*/ 	.word	0x0000b860


	//   ....[88]....
        /*0424*/ 	.word	0x0000c150


	//   ....[89]....
        /*0428*/ 	.word	0x0000c6b0


	//   ....[90]....
        /*042c*/ 	.word	0x0000cb20


	//   ....[91]....
        /*0430*/ 	.word	0x0000cd40


	//   ....[92]....
        /*0434*/ 	.word	0x0000cda0


	//   ....[93]....
        /*0438*/ 	.word	0x0000cdf0


	//   ....[94]....
        /*043c*/ 	.word	0x0000ce10


	//   ....[95]....
        /*0440*/ 	.word	0x0000ce30


	//   ....[96]....
        /*0444*/ 	.word	0x0000cf50


	//   ....[97]....
        /*0448*/ 	.word	0x0000cfa0


	//   ....[98]....
        /*044c*/ 	.word	0x0000cff0


	//   ....[99]....
        /*0450*/ 	.word	0x0000d010


	//   ....[100]....
        /*0454*/ 	.word	0x0000d030


	//   ....[101]....
        /*0458*/ 	.word	0x0000d460


	//   ....[102]....
        /*045c*/ 	.word	0x0000d4e0


	//   ....[103]....
        /*0460*/ 	.word	0x0000d550


	//   ....[104]....
        /*0464*/ 	.word	0x0000d5c0


	//   ....[105]....
        /*0468*/ 	.word	0x0000d710


	//   ....[106]....
        /*046c*/ 	.word	0x0000d780


	//   ....[107]....
        /*0470*/ 	.word	0x0000d7f0


	//   ....[108]....
        /*0474*/ 	.word	0x0000d860


	//   ....[109]....
        /*0478*/ 	.word	0x0000d990


	//   ....[110]....
        /*047c*/ 	.word	0x0000da00


	//   ....[111]....
        /*0480*/ 	.word	0x0000da70


	//   ....[112]....
        /*0484*/ 	.word	0x0000dae0


	//   ....[113]....
        /*0488*/ 	.word	0x0000dc30


	//   ....[114]....
        /*048c*/ 	.word	0x0000dca0


	//   ....[115]....
        /*0490*/ 	.word	0x0000dd10


	//   ....[116]....
        /*0494*/ 	.word	0x0000dd80


	//   ....[117]....
        /*0498*/ 	.word	0x0000deb0


	//   ....[118]....
        /*049c*/ 	.word	0x0000df20


	//   ....[119]....
        /*04a0*/ 	.word	0x0000df90


	//   ....[120]....
        /*04a4*/ 	.word	0x0000e000


	//   ....[121]....
        /*04a8*/ 	.word	0x0000e070


	//   ....[122]....
        /*04ac*/ 	.word	0x0000e0e0


	//   ....[123]....
        /*04b0*/ 	.word	0x0000e150


	//   ....[124]....
        /*04b4*/ 	.word	0x0000e1c0


	//   ....[125]....
        /*04b8*/ 	.word	0x0000e240


	//   ....[126]....
        /*04bc*/ 	.word	0x0000e2b0


	//   ....[127]....
        /*04c0*/ 	.word	0x0000e320


	//   ....[128]....
        /*04c4*/ 	.word	0x0000e390


	//   ....[129]....
        /*04c8*/ 	.word	0x0000e400


	//   ....[130]....
        /*04cc*/ 	.word	0x0000e480


	//   ....[131]....
        /*04d0*/ 	.word	0x0000e4f0


	//   ....[132]....
        /*04d4*/ 	.word	0x0000e560


	//   ....[133]....
        /*04d8*/ 	.word	0x0000e5d0


	//   ....[134]....
        /*04dc*/ 	.word	0x0000e640


	//   ....[135]....
        /*04e0*/ 	.word	0x0000e6b0


	//   ....[136]....
        /*04e4*/ 	.word	0x0000e720


	//   ....[137]....
        /*04e8*/ 	.word	0x0000e790


	//   ....[138]....
        /*04ec*/ 	.word	0x0000e810


	//   ....[139]....
        /*04f0*/ 	.word	0x0000e880


	//   ....[140]....
        /*04f4*/ 	.word	0x0000e8f0


	//   ....[141]....
        /*04f8*/ 	.word	0x0000e960


	//   ....[142]....
        /*04fc*/ 	.word	0x0000e9d0


	//   ....[143]....
        /*0500*/ 	.word	0x0000ea40


	//   ....[144]....
        /*0504*/ 	.word	0x0000eab0


	//   ....[145]....
        /*0508*/ 	.word	0x0000eb20


	//   ....[146]....
        /*050c*/ 	.word	0x0000eba0


	//   ....[147]....
        /*0510*/ 	.word	0x0000ec10


	//   ....[148]....
        /*0514*/ 	.word	0x0000ec80


	//   ....[149]....
        /*0518*/ 	.word	0x0000ecf0


	//   ....[150]....
        /*051c*/ 	.word	0x0000ed60


	//   ....[151]....
        /*0520*/ 	.word	0x0000edd0


	//   ....[152]....
        /*0524*/ 	.word	0x0000ee40


	//   ....[153]....
        /*0528*/ 	.word	0x0000eeb0


	//   ....[154]....
        /*052c*/ 	.word	0x0000ef20


	//   ....[155]....
        /*0530*/ 	.word	0x0000ef90


	//   ....[156]....
        /*0534*/ 	.word	0x0000f000


	//   ....[157]....
        /*0538*/ 	.word	0x0000f0d0


	//   ....[158]....
        /*053c*/ 	.word	0x0000f140


	//   ....[159]....
        /*0540*/ 	.word	0x0000f1b0


	//   ....[160]....
        /*0544*/ 	.word	0x0000f220


	//----- nvinfo : EIATTR_EXIT_INSTR_OFFSETS
	.align		4
.L_1833:
        /*0548*/ 	.byte	0x04, 0x1c
        /*054a*/ 	.short	(.L_1835 - .L_1834)


	//   ....[0]....
.L_1834:
        /*054c*/ 	.word	0x0000d160


	//   ....[1]....
        /*0550*/ 	.word	0x0000d400


	//----- nvinfo : EIATTR_MAX_THREADS
	.align		4
.L_1835:
        /*0554*/ 	.byte	0x04, 0x05
        /*0556*/ 	.short	(.L_1837 - .L_1836)
.L_1836:
        /*0558*/ 	.word	0x00000080
        /*055c*/ 	.word	0x00000001
        /*0560*/ 	.word	0x00000001


	//----- nvinfo : EIATTR_CRS_STACK_SIZE
	.align		4
.L_1837:
        /*0564*/ 	.byte	0x04, 0x1e
        /*0566*/ 	.short	(.L_1839 - .L_1838)
.L_1838:
        /*0568*/ 	.word	0x00000000
.L_1839:


//--------------------- .nv.info._Z25selective_scan_bwd_kernelI32Selective_Scan_bwd_kernel_traitsILi128ELi16ELb1ELb1ELb0ELb1ELb1EfN3c107complexIfEEEEv12SSMParamsBwd --------------------------
	.section	.nv.info._Z25selective_scan_bwd_kernelI32Selective_Scan_bwd_kernel_traitsILi128ELi16ELb1ELb1ELb0ELb1ELb1EfN3c107complexIfEEEEv12SSMParamsBwd,"",@"SHT_CUDA_INFO"
	.sectionflags	@""
	.align	4


	//----- nvinfo : EIATTR_CUDA_API_VERSION
	.align		4
        /*0000*/ 	.byte	0x04, 0x37
        /*0002*/ 	.short	(.L_1841 - .L_1840)
.L_1840:
        /*0004*/ 	.word	0x00000082


	//----- nvinfo : EIATTR_SW2861232_WAR
	.align		4
.L_1841:
        /*0008*/ 	.byte	0x01, 0x35
	.zero		2


	//----- nvinfo : EIATTR_PARAM_CBANK
	.align		4
        /*000c*/ 	.byte	0x04, 0x0a
        /*000e*/ 	.short	(.L_1843 - .L_1842)
	.align		4
.L_1842:
        /*0010*/ 	.word	index@(.nv.constant0._Z25selective_scan_bwd_kernelI32Selective_Scan_bwd_kernel_traitsILi128ELi16ELb1ELb1ELb0ELb1ELb1EfN3c107complexIfEEEEv12SSMParamsBwd)
        /*0014*/ 	.short	0x0160
        /*0016*/ 	.short	0x01f0


	//----- nvinfo : EIATTR_CBANK_PARAM_SIZE
	.align		4
.L_1843:
        /*0018*/ 	.byte	0x03, 0x19
        /*001a*/ 	.short	0x01f0


	//----- nvinfo : EIATTR_KPARAM_INFO
	.align		4
        /*001c*/ 	.byte	0x04, 0x17
        /*001e*/ 	.short	(.L_1845 - .L_1844)
.L_1844:
        /*0020*/ 	.word	0x00000000
        /*0024*/ 	.short	0x0000
        /*0026*/ 	.short	0x0000
        /*0028*/ 	.byte	0x00, 0xf0, 0xc1, 0x07


	//----- nvinfo : EIATTR_MAXREG_COUNT
	.align		4
.L_1845:
        /*002c*/ 	.byte	0x03, 0x1b
        /*002e*/ 	.short	0x00ff


	//----- nvinfo : EIATTR_NUM_BARRIERS
	.align		4
        /*0030*/ 	.byte	0x02, 0x4c
        /*0032*/ 	.byte	0x01
	.zero		1


	//----- nvinfo : EIATTR_MERCURY_ISA_VERSION
	.align		4
        /*0034*/ 	.byte	0x03, 0x5f
        /*0036*/ 	.short	0x0000


	//----- nvinfo : EIATTR_COOP_GROUP_MASK_REGIDS
	.align		4
        /*0038*/ 	.byte	0x04, 0x29
        /*003a*/ 	.short	(.L_1847 - .L_1846)


	//   ....[0]....
.L_1846:
        /*003c*/ 	.word	0xffffffff


	//   ....[1]....
        /*0040*/ 	.word	0xffffffff


	//   ....[2]....
        /*0044*/ 	.word	0xffffffff


	//   ....[3]....
        /*0048*/ 	.word	0xffffffff


	//   ....[4]....
        /*004c*/ 	.word	0xffffffff


	//   ....[5]....
        /*0050*/ 	.word	0xffffffff


	//   ....[6]....
        /*0054*/ 	.word	0xffffffff


	//   ....[7]....
        /*0058*/ 	.word	0xffffffff


	//   ....[8]....
        /*005c*/ 	.word	0xffffffff


	//   ....[9]....
        /*0060*/ 	.word	0xffffffff


	//   ....[10]....
        /*0064*/ 	.word	0xffffffff


	//   ....[11]....
        /*0068*/ 	.word	0xffffffff


	//   ....[12]....
        /*006c*/ 	.word	0xffffffff


	//   ....[13]....
        /*0070*/ 	.word	0xffffffff


	//   ....[14]....
        /*0074*/ 	.word	0xffffffff


	//   ....[15]....
        /*0078*/ 	.word	0xffffffff


	//   ....[16]....
        /*007c*/ 	.word	0xffffffff


	//   ....[17]....
        /*0080*/ 	.word	0xffffffff


	//   ....[18]....
        /*0084*/ 	.word	0xffffffff


	//   ....[19]....
        /*0088*/ 	.word	0xffffffff


	//   ....[20]....
        /*008c*/ 	.word	0xffffffff


	//   ....[21]....
        /*0090*/ 	.word	0xffffffff


	//   ....[22]....
        /*0094*/ 	.word	0xffffffff


	//   ....[23]....
        /*0098*/ 	.word	0xffffffff


	//   ....[24]....
        /*009c*/ 	.word	0xffffffff


	//   ....[25]....
        /*00a0*/ 	.word	0xffffffff


	//   ....[26]....
        /*00a4*/ 	.word	0xffffffff


	//   ....[27]....
        /*00a8*/ 	.word	0xffffffff


	//   ....[28]....
        /*00ac*/ 	.word	0xffffffff


	//   ....[29]....
        /*00b0*/ 	.word	0xffffffff


	//   ....[30]....
        /*00b4*/ 	.word	0xffffffff


	//   ....[31]....
        /*00b8*/ 	.word	0xffffffff


	//   ....[32]....
        /*00bc*/ 	.word	0xffffffff


	//   ....[33]....
        /*00c0*/ 	.word	0xffffffff


	//   ....[34]....
        /*00c4*/ 	.word	0xffffffff


	//   ....[35]....
        /*00c8*/ 	.word	0xffffffff


	//   ....[36]....
        /*00cc*/ 	.word	0xffffffff


	//   ....[37]....
        /*00d0*/ 	.word	0xffffffff


	//   ....[38]....
        /*00d4*/ 	.word	0xffffffff


	//   ....[39]....
        /*00d8*/ 	.word	0xffffffff


	//   ....[40]....
        /*00dc*/ 	.word	0xffffffff


	//   ....[41]....
        /*00e0*/ 	.word	0xffffffff


	//   ....[42]....
        /*00e4*/ 	.word	0xffffffff


	//   ....[43]....
        /*00e8*/ 	.word	0xffffffff


	//   ....[44]....
        /*00ec*/ 	.word	0xffffffff


	//   ....[45]....
        /*00f0*/ 	.word	0xffffffff


	//   ....[46]....
        /*00f4*/ 	.word	0xffffffff


	//   ....[47]....
        /*00f8*/ 	.word	0xffffffff


	//   ....[48]....
        /*00fc*/ 	.word	0xffffffff


	//   ....[49]....
        /*0100*/ 	.word	0xffffffff


	//   ....[50]....
        /*0104*/ 	.word	0xffffffff


	//   ....[51]....
        /*0108*/ 	.word	0xffffffff


	//   ....[52]....
        /*010c*/ 	.word	0xffffffff


	//   ....[53]....
        /*0110*/ 	.word	0xffffffff


	//   ....[54]....
        /*0114*/ 	.word	0xffffffff


	//   ....[55]....
        /*0118*/ 	.word	0xffffffff


	//   ....[56]....
        /*011c*/ 	.word	0xffffffff


	//   ....[57]....
        /*0120*/ 	.word	0xffffffff


	//   ....[58]....
        /*0124*/ 	.word	0xffffffff


	//   ....[59]....
        /*0128*/ 	.word	0xffffffff


	//   ....[60]....
        /*012c*/ 	.word	0xffffffff


	//   ....[61]....
        /*0130*/ 	.word	0xffffffff


	//   ....[62]....
        /*0134*/ 	.word	0xffffffff


	//   ....[63]....
        /*0138*/ 	.word	0xffffffff


	//   ....[64]....
        /*013c*/ 	.word	0xffffffff


	//   ....[65]....
        /*0140*/ 	.word	0xffffffff


	//   ....[66]....
        /*0144*/ 	.word	0xffffffff


	//   ....[67]....
        /*0148*/ 	.word	0xffffffff


	//   ....[68]....
        /*014c*/ 	.word	0xffffffff


	//   ....[69]....
        /*0150*/ 	.word	0xffffffff


	//   ....[70]....
        /*0154*/ 	.word	0xffffffff


	//   ....[71]....
        /*0158*/ 	.word	0xffffffff


	//   ....[72]....
        /*015c*/ 	.word	0xffffffff


	//   ....[73]....
        /*0160*/ 	.word	0xffffffff


	//   ....[74]....
        /*0164*/ 	.word	0xffffffff


	//   ....[75]....
        /*0168*/ 	.word	0xffffffff


	//   ....[76]....
        /*016c*/ 	.word	0xffffffff


	//   ....[77]....
        /*0170*/ 	.word	0xffffffff


	//   ....[78]....
        /*0174*/ 	.word	0xffffffff


	//   ....[79]....
        /*0178*/ 	.word	0xffffffff


	//   ....[80]....
        /*017c*/ 	.word	0xffffffff


	//   ....[81]....
        /*0180*/ 	.word	0xffffffff


	//   ....[82]....
        /*0184*/ 	.word	0xffffffff


	//   ....[83]....
        /*0188*/ 	.word	0xffffffff


	//   ....[84]....
        /*018c*/ 	.word	0xffffffff


	//   ....[85]....
        /*0190*/ 	.word	0xffffffff


	//   ....[86]....
        /*0194*/ 	.word	0xffffffff


	//   ....[87]....
        /*0198*/ 	.word	0xffffffff


	//   ....[88]....
        /*019c*/ 	.word	0xffffffff


	//   ....[89]....
        /*01a0*/ 	.word	0xffffffff


	//   ....[90]....
        /*01a4*/ 	.word	0xffffffff


	//   ....[91]....
        /*01a8*/ 	.word	0xffffffff


	//   ....[92]....
        /*01ac*/ 	.word	0xffffffff


	//   ....[93]....
        /*01b0*/ 	.word	0xffffffff


	//   ....[94]....
        /*01b4*/ 	.word	0xffffffff


	//   ....[95]....
        /*01b8*/ 	.word	0xffffffff


	//   ....[96]....
        /*01bc*/ 	.word	0xffffffff


	//   ....[97]....
        /*01c0*/ 	.word	0xffffffff


	//   ....[98]....
        /*01c4*/ 	.word	0xffffffff


	//   ....[99]....
        /*01c8*/ 	.word	0xffffffff


	//   ....[100]....
        /*01cc*/ 	.word	0xffffffff


	//   ....[101]....
        /*01d0*/ 	.word	0xffffffff


	//   ....[102]....
        /*01d4*/ 	.word	0xffffffff


	//   ....[103]....
        /*01d8*/ 	.word	0xffffffff


	//   ....[104]....
        /*01dc*/ 	.word	0xffffffff


	//   ....[105]....
        /*01e0*/ 	.word	0xffffffff


	//   ....[106]....
        /*01e4*/ 	.word	0xffffffff


	//   ....[107]....
        /*01e8*/ 	.word	0xffffffff


	//   ....[108]....
        /*01ec*/ 	.word	0xffffffff


	//   ....[109]....
        /*01f0*/ 	.word	0xffffffff


	//   ....[110]....
        /*01f4*/ 	.word	0xffffffff


	//   ....[111]....
        /*01f8*/ 	.word	0xffffffff


	//   ....[112]....
        /*01fc*/ 	.word	0xffffffff


	//   ....[113]....
        /*0200*/ 	.word	0xffffffff


	//   ....[114]....
        /*0204*/ 	.word	0xffffffff


	//   ....[115]....
        /*0208*/ 	.word	0xffffffff


	//   ....[116]....
        /*020c*/ 	.word	0xffffffff


	//   ....[117]....
        /*0210*/ 	.word	0xffffffff


	//   ....[118]....
        /*0214*/ 	.word	0xffffffff


	//   ....[119]....
        /*0218*/ 	.word	0xffffffff


	//   ....[120]....
        /*021c*/ 	.word	0xffffffff


	//   ....[121]....
        /*0220*/ 	.word	0xffffffff


	//   ....[122]....
        /*0224*/ 	.word	0xffffffff


	//   ....[123]....
        /*0228*/ 	.word	0xffffffff


	//   ....[124]....
        /*022c*/ 	.word	0xffffffff


	//   ....[125]....
        /*0230*/ 	.word	0xffffffff


	//   ....[126]....
        /*0234*/ 	.word	0xffffffff


	//   ....[127]....
        /*0238*/ 	.word	0xffffffff


	//   ....[128]....
        /*023c*/ 	.word	0xffffffff


	//   ....[129]....
        /*0240*/ 	.word	0xffffffff


	//   ....[130]....
        /*0244*/ 	.word	0xffffffff


	//   ....[131]....
        /*0248*/ 	.word	0xffffffff


	//   ....[132]....
        /*024c*/ 	.word	0xffffffff


	//   ....[133]....
        /*0250*/ 	.word	0xffffffff


	//   ....[134]....
        /*0254*/ 	.word	0xffffffff


	//   ....[135]....
        /*0258*/ 	.word	0xffffffff


	//   ....[136]....
        /*025c*/ 	.word	0xffffffff


	//   ....[137]....
        /*0260*/ 	.word	0xffffffff


	//   ....[138]....
        /*0264*/ 	.word	0xffffffff


	//   ....[139]....
        /*0268*/ 	.word	0xffffffff


	//   ....[140]....
        /*026c*/ 	.word	0xffffffff


	//   ....[141]....
        /*0270*/ 	.word	0xffffffff


	//   ....[142]....
        /*0274*/ 	.word	0xffffffff


	//   ....[143]....
        /*0278*/ 	.word	0xffffffff


	//   ....[144]....
        /*027c*/ 	.word	0xffffffff


	//   ....[145]....
        /*0280*/ 	.word	0xffffffff


	//   ....[146]....
        /*0284*/ 	.word	0xffffffff


	//   ....[147]....
        /*0288*/ 	.word	0xffffffff


	//   ....[148]....
        /*028c*/ 	.word	0xffffffff


	//   ....[149]....
        /*0290*/ 	.word	0xffffffff


	//   ....[150]....
        /*0294*/ 	.word	0xffffffff


	//   ....[151]....
        /*0298*/ 	.word	0xffffffff


	//   ....[152]....
        /*029c*/ 	.word	0xffffffff


	//   ....[153]....
        /*02a0*/ 	.word	0xffffffff


	//   ....[154]....
        /*02a4*/ 	.word	0xffffffff


	//   ....[155]....
        /*02a8*/ 	.word	0xffffffff


	//   ....[156]....
        /*02ac*/ 	.word	0xffffffff


	//   ....[157]....
        /*02b0*/ 	.word	0xffffffff


	//   ....[158]....
        /*02b4*/ 	.word	0xffffffff


	//   ....[159]....
        /*02b8*/ 	.word	0xffffffff


	//   ....[160]....
        /*02bc*/ 	.word	0xffffffff


	//   ....[161]....
        /*02c0*/ 	.word	0xffffffff


	//   ....[162]....
        /*02c4*/ 	.word	0xffffffff


	//   ....[163]....
        /*02c8*/ 	.word	0xffffffff


	//   ....[164]....
        /*02cc*/ 	.word	0xffffffff


	//----- nvinfo : EIATTR_COOP_GROUP_INSTR_OFFSETS
	.align		4
.L_1847:
        /*02d0*/ 	.byte	0x04, 0x28
        /*02d2*/ 	.short	(.L_1849 - .L_1848)


	//   ....[0]....
.L_1848:
        /*02d4*/ 	.word	0x00000b60


	//   ....[1]....
        /*02d8*/ 	.word	0x00000c70


	//   ....[2]....
        /*02dc*/ 	.word	0x00000e70


	//   ....[3]....
        /*02e0*/ 	.word	0x00003490


	//   ....[4]....
        /*02e4*/ 	.word	0x00003af0


	//   ....[5]....
        /*02e8*/ 	.word	0x00004150


	//   ....[6]....
        /*02ec*/ 	.word	0x00004530


	//   ....[7]....
        /*02f0*/ 	.word	0x000054c0


	//   ....[8]....
        /*02f4*/ 	.word	0x00006d30


	//   ....[9]....
        /*02f8*/ 	.word	0x00006d50


	//   ....[10]....
        /*02fc*/ 	.word	0x00006d70


	//   ....[11]....
        /*0300*/ 	.word	0x00006d80


	//   ....[12]....
        /*0304*/ 	.word	0x00006e30


	//   ....[13]....
        /*0308*/ 	.word	0x00006e50


	//   ....[14]....
        /*030c*/ 	.word	0x00006e70


	//   ....[15]....
        /*0310*/ 	.word	0x00006e80


	//   ....[16]....
        /*0314*/ 	.word	0x00006f10


	//   ....[17]....
        /*0318*/ 	.word	0x00006f40


	//   ....[18]....
        /*031c*/ 	.word	0x00006f70


	//   ....[19]....
        /*0320*/ 	.word	0x00006f80


	//   ....[20]....
        /*0324*/ 	.word	0x00007000


	//   ....[21]....
        /*0328*/ 	.word	0x00007040


	//   ....[22]....
        /*032c*/ 	.word	0x00007060


	//   ....[23]....
        /*0330*/ 	.word	0x00007080


	//   ....[24]....
        /*0334*/ 	.word	0x00007140


	//   ....[25]....
        /*0338*/ 	.word	0x00007170


	//   ....[26]....
        /*033c*/ 	.word	0x00007190


	//   ....[27]....
        /*0340*/ 	.word	0x000071a0


	//   ....[28]....
        /*0344*/ 	.word	0x000072d0


	//   ....[29]....
        /*0348*/ 	.word	0x00007340


	//   ....[30]....
        /*034c*/ 	.word	0x000073b0


	//   ....[31]....
        /*0350*/ 	.word	0x00007420


	//   ....[32]....
        /*0354*/ 	.word	0x00007440


	//   ....[33]....
        /*0358*/ 	.word	0x00007450


	//   ....[34]....
        /*035c*/ 	.word	0x00007460


	//   ....[35]....
        /*0360*/ 	.word	0x00007470


	//   ....[36]....
        /*0364*/ 	.word	0x00007480


	//   ....[37]....
        /*0368*/ 	.word	0x00007490


	//   ....[38]....
        /*036c*/ 	.word	0x000074a0


	//   ....[39]....
        /*0370*/ 	.word	0x000074b0


	//   ....[40]....
        /*0374*/ 	.word	0x00008aa0


	//   ....[41]....
        /*0378*/ 	.word	0x00008ac0


	//   ....[42]....
        /*037c*/ 	.word	0x00008ad0


	//   ....[43]....
        /*0380*/ 	.word	0x00008ae0


	//   ....[44]....
        /*0384*/ 	.word	0x00008c00


	//   ....[45]....
        /*0388*/ 	.word	0x00008c10


	//   ....[46]....
        /*038c*/ 	.word	0x00008c20


	//   ....[47]....
        /*0390*/ 	.word	0x00008c30


	//   ....[48]....
        /*0394*/ 	.word	0x00008d50


	//   ....[49]....
        /*0398*/ 	.word	0x00008d70


	//   ....[50]....
        /*039c*/ 	.word	0x00008d80


	//   ....[51]....
        /*03a0*/ 	.word	0x00008d90


	//   ....[52]....
        /*03a4*/ 	.word	0x00008eb0


	//   ....[53]....
        /*03a8*/ 	.word	0x00008ec0


	//   ....[54]....
        /*03ac*/ 	.word	0x00008ed0


	//   ....[55]....
        /*03b0*/ 	.word	0x00008ee0


	//   ....[56]....
        /*03b4*/ 	.word	0x00009000


	//   ....[57]....
        /*03b8*/ 	.word	0x00009020


	//   ....[58]....
        /*03bc*/ 	.word	0x00009030


	//   ....[59]....
        /*03c0*/ 	.word	0x00009040


	//   ....[60]....
        /*03c4*/ 	.word	0x00009140


	//   ....[61]....
        /*03c8*/ 	.word	0x00009150


	//   ....[62]....
        /*03cc*/ 	.word	0x00009160


	//   ....[63]....
        /*03d0*/ 	.word	0x00009170


	//   ....[64]....
        /*03d4*/ 	.word	0x00009180


	//   ....[65]....
        /*03d8*/ 	.word	0x00009190


	//   ....[66]....
        /*03dc*/ 	.word	0x000091a0


	//   ....[67]....
        /*03e0*/ 	.word	0x000091d0


	//   ....[68]....
        /*03e4*/ 	.word	0x00009200


	//   ....[69]....
        /*03e8*/ 	.word	0x00009230


	//   ....[70]....
        /*03ec*/ 	.word	0x00009250


	//   ....[71]....
        /*03f0*/ 	.word	0x00009260


	//   ....[72]....
        /*03f4*/ 	.word	0x0000c670


	//   ....[73]....
        /*03f8*/ 	.word	0x0000c6b0


	//   ....[74]....
        /*03fc*/ 	.word	0x0000c6f0


	//   ....[75]....
        /*0400*/ 	.word	0x0000c730


	//   ....[76]....
        /*0404*/ 	.word	0x0000c7f0


	//   ....[77]....
        /*0408*/ 	.word	0x0000c820


	//   ....[78]....
        /*040c*/ 	.word	0x0000c850


	//   ....[79]....
        /*0410*/ 	.word	0x0000c880


	//   ....[80]....
        /*0414*/ 	.word	0x0000c920


	//   ....[81]....
        /*0418*/ 	.word	0x0000c950


	//   ....[82]....
        /*041c*/ 	.word	0x0000c980


	//   ....[83]....
        /*0420*/ 	.word	0x0000c9b0


	//   ....[84]....
        /*0424*/ 	.word	0x0000ca70


	//   ....[85]....
        /*0428*/ 	.word	0x0000caa0


	//   ....[86]....
        /*042c*/ 	.word	0x0000cad0


	//   ....[87]....
        /*0430*/ 	.word	0x0000cb00


	//   ....[88]....
        /*0434*/ 	.word	0x0000cbc0


	//   ....[89]....
        /*0438*/ 	.word	0x0000cbf0


	//   ....[90]....
        /*043c*/ 	.word	0x0000cc20


	//   ....[91]....
        /*0440*/ 	.word	0x0000cc50


	//   ....[92]....
        /*0444*/ 	.word	0x0000d4f0


	//   ....[93]....
        /*0448*/ 	.word	0x0000d950


	//   ....[94]....
        /*044c*/ 	.word	0x0000dec0


	//   ....[95]....
        /*0450*/ 	.word	0x0000e0c0


	//   ....[96]....
        /*0454*/ 	.word	0x0000e120


	//   ....[97]....
        /*0458*/ 	.word	0x0000e170


	//   ....[98]....
        /*045c*/ 	.word	0x0000e190


	//   ....[99]....
        /*0460*/ 	.word	0x0000e1b0


	//   ....[100]....
        /*0464*/ 	.word	0x0000e2d0


	//   ....[101]....
        /*0468*/ 	.word	0x0000e320


	//   ....[102]....
        /*046c*/ 	.word	0x0000e370


	//   ....[103]....
        /*0470*/ 	.word	0x0000e390


	//   ....[104]....
        /*0474*/ 	.word	0x0000e3b0


	//   ....[105]....
        /*0478*/ 	.word	0x0000e7e0


	//   ....[106]....
        /*047c*/ 	.word	0x0000e860


	//   ....[107]....
        /*0480*/ 	.word	0x0000e8d0


	//   ....[108]....
        /*0484*/ 	.word	0x0000e940


	//   ....[109]....
        /*0488*/ 	.word	0x0000ea90


	//   ....[110]....
        /*048c*/ 	.word	0x0000eb00


	//   ....[111]....
        /*0490*/ 	.word	0x0000eb70


	//   ....[112]....
        /*0494*/ 	.word	0x0000ebe0


	//   ....[113]....
        /*0498*/ 	.word	0x0000ed10


	//   ....[114]....
        /*049c*/ 	.word	0x0000ed80


	//   ....[115]....
        /*04a0*/ 	.word	0x0000edf0


	//   ....[116]....
        /*04a4*/ 	.word	0x0000ee60


	//   ....[117]....
        /*04a8*/ 	.word	0x0000efb0


	//   ....[118]....
        /*04ac*/ 	.word	0x0000f020


	//   ....[119]....
        /*04b0*/ 	.word	0x0000f090


	//   ....[120]....
        /*04b4*/ 	.word	0x0000f100


	//   ....[121]....
        /*04b8*/ 	.word	0x0000f230


	//   ....[122]....
        /*04bc*/ 	.word	0x0000f2a0


	//   ....[123]....
        /*04c0*/ 	.word	0x0000f310


	//   ....[124]....
        /*04c4*/ 	.word	0x0000f380


	//   ....[125]....
        /*04c8*/ 	.word	0x0000f3f0


	//   ....[126]....
        /*04cc*/ 	.word	0x0000f460


	//   ....[127]....
        /*04d0*/ 	.word	0x0000f4d0


	//   ....[128]....
        /*04d4*/ 	.word	0x0000f540


	//   ....[129]....
        /*04d8*/ 	.word	0x0000f5b0


	//   ....[130]....
        /*04dc*/ 	.word	0x0000f620


	//   ....[131]....
        /*04e0*/ 	.word	0x0000f690


	//   ....[132]....
        /*04e4*/ 	.word	0x0000f700


	//   ....[133]....
        /*04e8*/ 	.word	0x0000f770


	//   ....[134]....
        /*04ec*/ 	.word	0x0000f7f0


	//   ....[135]....
        /*04f0*/ 	.word	0x0000f860


	//   ....[136]....
        /*04f4*/ 	.word	0x0000f8d0


	//   ....[137]....
        /*04f8*/ 	.word	0x0000f940


	//   ....[138]....
        /*04fc*/ 	.word	0x0000f9b0


	//   ....[139]....
        /*0500*/ 	.word	0x0000fa20


	//   ....[140]....
        /*0504*/ 	.word	0x0000fa90


	//   ....[141]....
        /*0508*/ 	.word	0x0000fb00


	//   ....[142]....
        /*050c*/ 	.word	0x0000fb80


	//   ....[143]....
        /*0510*/ 	.word	0x0000fbf0


	//   ....[144]....
        /*0514*/ 	.word	0x0000fc60


	//   ....[145]....
        /*0518*/ 	.word	0x0000fcd0


	//   ....[146]....
        /*051c*/ 	.word	0x0000fd40


	//   ....[147]....
        /*0520*/ 	.word	0x0000fdb0


	//   ....[148]....
        /*0524*/ 	.word	0x0000fe20


	//   ....[149]....
        /*0528*/ 	.word	0x0000fe90


	//   ....[150]....
        /*052c*/ 	.word	0x0000ff10


	//   ....[151]....
        /*0530*/ 	.word	0x0000ff80


	//   ....[152]....
        /*0534*/ 	.word	0x0000fff0


	//   ....[153]....
        /*0538*/ 	.word	0x00010060


	//   ....[154]....
        /*053c*/ 	.word	0x000100d0


	//   ....[155]....
        /*0540*/ 	.word	0x00010140


	//   ....[156]....
        /*0544*/ 	.word	0x000101b0


	//   ....[157]....
        /*0548*/ 	.word	0x00010220


	//   ....[158]....
        /*054c*/ 	.word	0x00010290


	//   ....[159]....
        /*0550*/ 	.word	0x00010300


	//   ....[160]....
        /*0554*/ 	.word	0x00010370


	//   ....[161]....
        /*0558*/ 	.word	0x00010440


	//   ....[162]....
        /*055c*/ 	.word	0x000104b0


	//   ....[163]....
        /*0560*/ 	.word	0x00010520


	//   ....[164]....
        /*0564*/ 	.word	0x00010590


	//----- nvinfo : EIATTR_EXIT_INSTR_OFFSETS
	.align		4
.L_1849:
        /*0568*/ 	.byte	0x04, 0x1c
        /*056a*/ 	.short	(.L_1851 - .L_1850)


	//   ....[0]....
.L_1850:
        /*056c*/ 	.word	0x0000e4e0


	//   ....[1]....
        /*0570*/ 	.word	0x0000e780


	//----- nvinfo : EIATTR_MAX_THREADS
	.align		4
.L_1851:
        /*0574*/ 	.byte	0x04, 0x05
        /*0576*/ 	.short	(.L_1853 - .L_1852)
.L_1852:
        /*0578*/ 	.word	0x00000080
        /*057c*/ 	.word	0x00000001
        /*0580*/ 	.word	0x00000001


	//----- nvinfo : EIATTR_CRS_STACK_SIZE
	.align		4
.L_1853:
        /*0584*/ 	.byte	0x04, 0x1e
        /*0586*/ 	.short	(.L_1855 - .L_1854)
.L_1854:
        /*0588*/ 	.word	0x00000000
.L_1855:


//--------------------- .nv.info._Z25selective_scan_bwd_kernelI32Selective_Scan_bwd_kernel_traitsILi128ELi16ELb1ELb1ELb1ELb0ELb0EfN3c107complexIfEEEEv12SSMParamsBwd --------------------------
	.section	.nv.info._Z25selective_scan_bwd_kernelI32Selective_Scan_bwd_kernel_traitsILi128ELi16ELb1ELb1ELb1ELb0ELb0EfN3c107complexIfEEEEv12SSMParamsBwd,"",@"SHT_CUDA_INFO"
	.sectionflags	@""
	.align	4


	//----- nvinfo : EIATTR_CUDA_API_VERSION
	.align		4
        /*0000*/ 	.byte	0x04, 0x37
        /*0002*/ 	.short	(.L_1857 - .L_1856)
.L_1856:
        /*0004*/ 	.word	0x00000082


	//----- nvinfo : EIATTR_SW2861232_WAR
	.align		4
.L_1857:
        /*0008*/ 	.byte	0x01, 0x35
	.zero		2


	//----- nvinfo : EIATTR_PARAM_CBANK
	.align		4
        /*000c*/ 	.byte	0x04, 0x0a
        /*000e*/ 	.short	(.L_1859 - .L_1858)
	.align		4
.L_1858:
        /*0010*/ 	.word	index@(.nv.constant0._Z25selective_scan_bwd_kernelI32Selective_Scan_bwd_kernel_traitsILi128ELi16ELb1ELb1ELb1ELb0ELb0EfN3c107complexIfEEEEv12SSMParamsBwd)
        /*0014*/ 	.short	0x0160
        /*0016*/ 	.short	0x01f0


	//----- nvinfo : EIATTR_CBANK_PARAM_SIZE
	.align		4
.L_1859:
        /*0018*/ 	.byte	0x03, 0x19
        /*001a*/ 	.short	0x01f0


	//----- nvinfo : EIATTR_KPARAM_INFO
	.align		4
        /*001c*/ 	.byte	0x04, 0x17
        /*001e*/ 	.short	(.L_1861 - .L_1860)
.L_1860:
        /*0020*/ 	.word	0x00000000
        /*0024*/ 	.short	0x0000
        /*0026*/ 	.short	0x0000
        /*0028*/ 	.byte	0x00, 0xf0, 0xc1, 0x07


	//----- nvinfo : EIATTR_MAXREG_COUNT
	.align		4
.L_1861:
        /*002c*/ 	.byte	0x03, 0x1b
        /*002e*/ 	.short	0x00ff


	//----- nvinfo : EIATTR_NUM_BARRIERS
	.align		4
        /*0030*/ 	.byte	0x02, 0x4c
        /*0032*/ 	.byte	0x01
	.zero		1


	//----- nvinfo : EIATTR_MERCURY_ISA_VERSION
	.align		4
        /*0034*/ 	.byte	0x03, 0x5f
        /*0036*/ 	.short	0x0000


	//----- nvinfo : EIATTR_COOP_GROUP_MASK_REGIDS
	.align		4
        /*0038*/ 	.byte	0x04, 0x29
        /*003a*/ 	.short	(.L_1863 - .L_1862)


	//   ....[0]....
.L_1862:
        /*003c*/ 	.word	0xffffffff


	//   ....[1]....
        /*0040*/ 	.word	0xffffffff


	//   ....[2]....
        /*0044*/ 	.word	0xffffffff


	//   ....[3]....
        /*0048*/ 	.word	0xffffffff


	//   ....[4]....
        /*004c*/ 	.word	0xffffffff


	//   ....[5]....
        /*0050*/ 	.word	0xffffffff


	//   ....[6]....
        /*0054*/ 	.word	0xffffffff


	//   ....[7]....
        /*0058*/ 	.word	0xffffffff


	//   ....[8]....
        /*005c*/ 	.word	0xffffffff


	//   ....[9]....
        /*0060*/ 	.word	0xffffffff


	//   ....[10]....
        /*0064*/ 	.word	0xffffffff


	//   ....[11]....
        /*0068*/ 	.word	0xffffffff


	//   ....[12]....
        /*006c*/ 	.word	0xffffffff


	//   ....[13]....
        /*0070*/ 	.word	0xffffffff


	//   ....[14]....
        /*0074*/ 	.word	0xffffffff


	//   ....[15]....
        /*0078*/ 	.word	0xffffffff


	//   ....[16]....
        /*007c*/ 	.word	0xffffffff


	//   ....[17]....
        /*0080*/ 	.word	0xffffffff


	//   ....[18]....
        /*0084*/ 	.word	0xffffffff


	//   ....[19]....
        /*0088*/ 	.word	0xffffffff


	//   ....[20]....
        /*008c*/ 	.word	0xffffffff


	//   ....[21]....
        /*0090*/ 	.word	0xffffffff


	//   ....[22]....
        /*0094*/ 	.word	0xffffffff


	//   ....[23]....
        /*0098*/ 	.word	0xffffffff


	//   ....[24]....
        /*009c*/ 	.word	0xffffffff


	//   ....[25]....
        /*00a0*/ 	.word	0xffffffff


	//   ....[26]....
        /*00a4*/ 	.word	0xffffffff


	//   ....[27]....
        /*00a8*/ 	.word	0xffffffff


	//   ....[28]....
        /*00ac*/ 	.word	0xffffffff


	//   ....[29]....
        /*00b0*/ 	.word	0xffffffff


	//   ....[30]....
        /*00b4*/ 	.word	0xffffffff


	//   ....[31]....
        /*00b8*/ 	.word	0xffffffff


	//   ....[32]....
        /*00bc*/ 	.word	0xffffffff


	//   ....[33]....
        /*00c0*/ 	.word	0xffffffff


	//   ....[34]....
        /*00c4*/ 	.word	0xffffffff


	//   ....[35]....
        /*00c8*/ 	.word	0xffffffff


	//   ....[36]....
        /*00cc*/ 	.word	0xffffffff


	//   ....[37]....
        /*00d0*/ 	.word	0xffffffff


	//   ....[38]....
        /*00d4*/ 	.word	0xffffffff


	//   ....[39]....
        /*00d8*/ 	.word	0xffffffff


	//   ....[40]....
        /*00dc*/ 	.word	0xffffffff


	//   ....[41]....
        /*00e0*/ 	.word	0xffffffff


	//   ....[42]....
        /*00e4*/ 	.word	0xffffffff


	//   ....[43]....
        /*00e8*/ 	.word	0xffffffff


	//   ....[44]....
        /*00ec*/ 	.word	0xffffffff


	//   ....[45]....
        /*00f0*/ 	.word	0xffffffff


	//   ....[46]....
        /*00f4*/ 	.word	0xffffffff


	//   ....[47]....
        /*00f8*/ 	.word	0xffffffff


	//   ....[48]....
        /*00fc*/ 	.word	0xffffffff


	//   ....[49]....
        /*0100*/ 	.word	0xffffffff


	//   ....[50]....
        /*0104*/ 	.word	0xffffffff


	//   ....[51]....
        /*0108*/ 	.word	0xffffffff


	//   ....[52]....
        /*010c*/ 	.word	0xffffffff


	//   ....[53]....
        /*0110*/ 	.word	0xffffffff


	//   ....[54]....
        /*0114*/ 	.word	0xffffffff


	//   ....[55]....
        /*0118*/ 	.word	0xffffffff


	//   ....[56]....
        /*011c*/ 	.word	0xffffffff


	//   ....[57]....
        /*0120*/ 	.word	0xffffffff


	//   ....[58]....
        /*0124*/ 	.word	0xffffffff


	//   ....[59]....
        /*0128*/ 	.word	0xffffffff


	//   ....[60]....
        /*012c*/ 	.word	0xffffffff


	//   ....[61]....
        /*0130*/ 	.word	0xffffffff


	//   ....[62]....
        /*0134*/ 	.word	0xffffffff


	//   ....[63]....
        /*0138*/ 	.word	0xffffffff


	//   ....[64]....
        /*013c*/ 	.word	0xffffffff


	//   ....[65]....
        /*0140*/ 	.word	0xffffffff


	//   ....[66]....
        /*0144*/ 	.word	0xffffffff


	//   ....[67]....
        /*0148*/ 	.word	0xffffffff


	//   ....[68]....
        /*014c*/ 	.word	0xffffffff


	//   ....[69]....
        /*0150*/ 	.word	0xffffffff


	//   ....[70]....
        /*0154*/ 	.word	0xffffffff


	//   ....[71]....
        /*0158*/ 	.word	0xffffffff


	//   ....[72]....
        /*015c*/ 	.word	0xffffffff


	//   ....[73]....
        /*0160*/ 	.word	0xffffffff


	//   ....[74]....
        /*0164*/ 	.word	0xffffffff


	//   ....[75]....
        /*0168*/ 	.word	0xffffffff


	//   ....[76]....
        /*016c*/ 	.word	0xffffffff


	//   ....[77]....
        /*0170*/ 	.word	0xffffffff


	//   ....[78]....
        /*0174*/ 	.word	0xffffffff


	//   ....[79]....
        /*0178*/ 	.word	0xffffffff


	//   ....[80]....
        /*017c*/ 	.word	0xffffffff


	//   ....[81]....
        /*0180*/ 	.word	0xffffffff


	//   ....[82]....
        /*0184*/ 	.word	0xffffffff


	//   ....[83]....
        /*0188*/ 	.word	0xffffffff


	//   ....[84]....
        /*018c*/ 	.word	0xffffffff


	//   ....[85]....
        /*0190*/ 	.word	0xffffffff


	//   ....[86]....
        /*0194*/ 	.word	0xffffffff


	//   ....[87]....
        /*0198*/ 	.word	0xffffffff


	//   ....[88]....
        /*019c*/ 	.word	0xffffffff


	//   ....[89]....
        /*01a0*/ 	.word	0xffffffff


	//   ....[90]....
        /*01a4*/ 	.word	0xffffffff


	//   ....[91]....
        /*01a8*/ 	.word	0xffffffff


	//   ....[92]....
        /*01ac*/ 	.word	0xffffffff


	//   ....[93]....
        /*01b0*/ 	.word	0xffffffff


	//   ....[94]....
        /*01b4*/ 	.word	0xffffffff


	//   ....[95]....
        /*01b8*/ 	.word	0xffffffff


	//   ....[96]....
        /*01bc*/ 	.word	0xffffffff


	//   ....[97]....
        /*01c0*/ 	.word	0xffffffff


	//   ....[98]....
        /*01c4*/ 	.word	0xffffffff


	//   ....[99]....
        /*01c8*/ 	.word	0xffffffff


	//   ....[100]....
        /*01cc*/ 	.word	0xffffffff


	//   ....[101]....
        /*01d0*/ 	.word	0xffffffff


	//   ....[102]....
        /*01d4*/ 	.word	0xffffffff


	//   ....[103]....
        /*01d8*/ 	.word	0xffffffff


	//   ....[104]....
        /*01dc*/ 	.word	0xffffffff


	//   ....[105]....
        /*01e0*/ 	.word	0xffffffff


	//   ....[106]....
        /*01e4*/ 	.word	0xffffffff


	//   ....[107]....
        /*01e8*/ 	.word	0xffffffff


	//   ....[108]....
        /*01ec*/ 	.word	0xffffffff


	//   ....[109]....
        /*01f0*/ 	.word	0xffffffff


	//   ....[110]....
        /*01f4*/ 	.word	0xffffffff


	//   ....[111]....
        /*01f8*/ 	.word	0xffffffff


	//   ....[112]....
        /*01fc*/ 	.word	0xffffffff


	//   ....[113]....
        /*0200*/ 	.word	0xffffffff


	//   ....[114]....
        /*0204*/ 	.word	0xffffffff


	//   ....[115]....
        /*0208*/ 	.word	0xffffffff


	//   ....[116]....
        /*020c*/ 	.word	0xffffffff


	//   ....[117]....
        /*0210*/ 	.word	0xffffffff


	//   ....[118]....
        /*0214*/ 	.word	0xffffffff


	//   ....[119]....
        /*0218*/ 	.word	0xffffffff


	//   ....[120]....
        /*021c*/ 	.word	0xffffffff


	//   ....[121]....
        /*0220*/ 	.word	0xffffffff


	//   ....[122]....
        /*0224*/ 	.word	0xffffffff


	//   ....[123]....
        /*0228*/ 	.word	0xffffffff


	//   ....[124]....
        /*022c*/ 	.word	0xffffffff


	//   ....[125]....
        /*0230*/ 	.word	0xffffffff


	//   ....[126]....
        /*0234*/ 	.word	0xffffffff


	//   ....[127]....
        /*0238*/ 	.word	0xffffffff


	//   ....[128]....
        /*023c*/ 	.word	0xffffffff


	//   ....[129]....
        /*0240*/ 	.word	0xffffffff


	//   ....[130]....
        /*0244*/ 	.word	0xffffffff


	//   ....[131]....
        /*0248*/ 	.word	0xffffffff


	//   ....[132]....
        /*024c*/ 	.word	0xffffffff


	//   ....[133]....
        /*0250*/ 	.word	0xffffffff


	//   ....[134]....
        /*0254*/ 	.word	0xffffffff


	//   ....[135]....
        /*0258*/ 	.word	0xffffffff


	//   ....[136]....
        /*025c*/ 	.word	0xffffffff


	//   ....[137]....
        /*0260*/ 	.word	0xffffffff


	//   ....[138]....
        /*0264*/ 	.word	0xffffffff


	//   ....[139]....
        /*0268*/ 	.word	0xffffffff


	//   ....[140]....
        /*026c*/ 	.word	0xffffffff


	//   ....[141]....
        /*0270*/ 	.word	0xffffffff


	//   ....[142]....
        /*0274*/ 	.word	0xffffffff


	//   ....[143]....
        /*0278*/ 	.word	0xffffffff


	//   ....[144]....
        /*027c*/ 	.word	0xffffffff


	//   ....[145]....
        /*0280*/ 	.word	0xffffffff


	//   ....[146]....
        /*0284*/ 	.word	0xffffffff


	//   ....[147]....
        /*0288*/ 	.word	0xffffffff


	//   ....[148]....
        /*028c*/ 	.word	0xffffffff


	//   ....[149]....
        /*0290*/ 	.word	0xffffffff


	//   ....[150]....
        /*0294*/ 	.word	0xffffffff


	//----- nvinfo : EIATTR_COOP_GROUP_INSTR_OFFSETS
	.align		4
.L_1863:
        /*0298*/ 	.byte	0x04, 0x28
        /*029a*/ 	.short	(.L_1865 - .L_1864)


	//   ....[0]....
.L_1864:
        /*029c*/ 	.word	0x00000c70


	//   ....[1]....
        /*02a0*/ 	.word	0x00000d80


	//   ....[2]....
        /*02a4*/ 	.word	0x00000e70


	//   ....[3]....
        /*02a8*/ 	.word	0x000017d0


	//   ....[4]....
        /*02ac*/ 	.word	0x00002130


	//   ....[5]....
        /*02b0*/ 	.word	0x000038d0


	//   ....[6]....
        /*02b4*/ 	.word	0x000038f0


	//   ....[7]....
        /*02b8*/ 	.word	0x00003920


	//   ....[8]....
        /*02bc*/ 	.word	0x00003930


	//   ....[9]....
        /*02c0*/ 	.word	0x000039e0


	//   ....[10]....
        /*02c4*/ 	.word	0x00003a00


	//   ....[11]....
        /*02c8*/ 	.word	0x00003a10


	//   ....[12]....
        /*02cc*/ 	.word	0x00003a20


	//   ....[13]....
        /*02d0*/ 	.word	0x00003ae0


	//   ....[14]....
        /*02d4*/ 	.word	0x00003b00


	//   ....[15]....
        /*02d8*/ 	.word	0x00003b10


	//   ....[16]....
        /*02dc*/ 	.word	0x00003b20


	//   ....[17]....
        /*02e0*/ 	.word	0x00003be0


	//   ....[18]....
        /*02e4*/ 	.word	0x00003c00


	//   ....[19]....
        /*02e8*/ 	.word	0x00003c10


	//   ....[20]....
        /*02ec*/ 	.word	0x00003c20


	//   ....[21]....
        /*02f0*/ 	.word	0x00003ce0


	//   ....[22]....
        /*02f4*/ 	.word	0x00003d00


	//   ....[23]....
        /*02f8*/ 	.word	0x00003d20


	//   ....[24]....
        /*02fc*/ 	.word	0x00003d30


	//   ....[25]....
        /*0300*/ 	.word	0x00003e70


	//   ....[26]....
        /*0304*/ 	.word	0x00003ee0


	//   ....[27]....
        /*0308*/ 	.word	0x00003f50


	//   ....[28]....
        /*030c*/ 	.word	0x00003fc0


	//   ....[29]....
        /*0310*/ 	.word	0x00003fe0


	//   ....[30]....
        /*0314*/ 	.word	0x00003ff0


	//   ....[31]....
        /*0318*/ 	.word	0x00004000


	//   ....[32]....
        /*031c*/ 	.word	0x00004010


	//   ....[33]....
        /*0320*/ 	.word	0x00004020


	//   ....[34]....
        /*0324*/ 	.word	0x00004030


	//   ....[35]....
        /*0328*/ 	.word	0x00004040


	//   ....[36]....
        /*032c*/ 	.word	0x00004050


	//   ....[37]....
        /*0330*/ 	.word	0x00005660


	//   ....[38]....
        /*0334*/ 	.word	0x00005680


	//   ....[39]....
        /*0338*/ 	.word	0x00005690


	//   ....[40]....
        /*033c*/ 	.word	0x000056a0


	//   ....[41]....
        /*0340*/ 	.word	0x000057c0


	//   ....[42]....
        /*0344*/ 	.word	0x000057d0


	//   ....[43]....
        /*0348*/ 	.word	0x000057e0


	//   ....[44]....
        /*034c*/ 	.word	0x000057f0


	//   ....[45]....
        /*0350*/ 	.word	0x00005910


	//   ....[46]....
        /*0354*/ 	.word	0x00005930


	//   ....[47]....
        /*0358*/ 	.word	0x00005940


	//   ....[48]....
        /*035c*/ 	.word	0x00005950


	//   ....[49]....
        /*0360*/ 	.word	0x00005a70


	//   ....[50]....
        /*0364*/ 	.word	0x00005a80


	//   ....[51]....
        /*0368*/ 	.word	0x00005a90


	//   ....[52]....
        /*036c*/ 	.word	0x00005aa0


	//   ....[53]....
        /*0370*/ 	.word	0x00005bc0


	//   ....[54]....
        /*0374*/ 	.word	0x00005be0


	//   ....[55]....
        /*0378*/ 	.word	0x00005bf0


	//   ....[56]....
        /*037c*/ 	.word	0x00005c00


	//   ....[57]....
        /*0380*/ 	.word	0x00005d00


	//   ....[58]....
        /*0384*/ 	.word	0x00005d10


	//   ....[59]....
        /*0388*/ 	.word	0x00005d20


	//   ....[60]....
        /*038c*/ 	.word	0x00005d30


	//   ....[61]....
        /*0390*/ 	.word	0x00005d40


	//   ....[62]....
        /*0394*/ 	.word	0x00005d50


	//   ....[63]....
        /*0398*/ 	.word	0x00005d60


	//   ....[64]....
        /*039c*/ 	.word	0x00005d90


	//   ....[65]....
        /*03a0*/ 	.word	0x00005dc0


	//   ....[66]....
        /*03a4*/ 	.word	0x00005df0


	//   ....[67]....
        /*03a8*/ 	.word	0x00005e10


	//   ....[68]....
        /*03ac*/ 	.word	0x00005e20


	//   ....[69]....
        /*03b0*/ 	.word	0x00009f30


	//   ....[70]....
        /*03b4*/ 	.word	0x00009f70


	//   ....[71]....
        /*03b8*/ 	.word	0x0000a060


	//   ....[72]....
        /*03bc*/ 	.word	0x0000a090


	//   ....[73]....
        /*03c0*/ 	.word	0x0000a170


	//   ....[74]....
        /*03c4*/ 	.word	0x0000a1a0


	//   ....[75]....
        /*03c8*/ 	.word	0x0000a280


	//   ....[76]....
        /*03cc*/ 	.word	0x0000a2b0


	//   ....[77]....
        /*03d0*/ 	.word	0x0000a390


	//   ....[78]....
        /*03d4*/ 	.word	0x0000a3c0


	//   ....[79]....
        /*03d8*/ 	.word	0x0000a840


	//   ....[80]....
        /*03dc*/ 	.word	0x0000ab20


	//   ....[81]....
        /*03e0*/ 	.word	0x0000ace0


	//   ....[82]....
        /*03e4*/ 	.word	0x0000ad40


	//   ....[83]....
        /*03e8*/ 	.word	0x0000ad90


	//   ....[84]....
        /*03ec*/ 	.word	0x0000adb0


	//   ....[85]....
        /*03f0*/ 	.word	0x0000add0


	//   ....[86]....
        /*03f4*/ 	.word	0x0000aef0


	//   ....[87]....
        /*03f8*/ 	.word	0x0000af40


	//   ....[88]....
        /*03fc*/ 	.word	0x0000af90


	//   ....[89]....
        /*0400*/ 	.word	0x0000afb0


	//   ....[90]....
        /*0404*/ 	.word	0x0000afd0


	//   ....[91]....
        /*0408*/ 	.word	0x0000b2e0


	//   ....[92]....
        /*040c*/ 	.word	0x0000b360


	//   ....[93]....
        /*0410*/ 	.word	0x0000b3d0


	//   ....[94]....
        /*0414*/ 	.word	0x0000b440


	//   ....[95]....
        /*0418*/ 	.word	0x0000b590


	//   ....[96]....
        /*041c*/ 	.word	0x0000b600


	//   ....[97]....
        /*0420*/ 	.word	0x0000b670


	//   ....[98]....
        /*0424*/ 	.word	0x0000b6e0


	//   ....[99]....
        /*0428*/ 	.word	0x0000b800


	//   ....[100]....
        /*042c*/ 	.word	0x0000b870


	//   ....[101]....
        /*0430*/ 	.word	0x0000b8e0


	//   ....[102]....
        /*0434*/ 	.word	0x0000b950


	//   ....[103]....
        /*0438*/ 	.word	0x0000ba70


	//   ....[104]....
        /*043c*/ 	.word	0x0000bae0


	//   ....[105]....
        /*0440*/ 	.word	0x0000bb50


	//   ....[106]....
        /*0444*/ 	.word	0x0000bbc0


	//   ....[107]....
        /*0448*/ 	.word	0x0000bd10


	//   ....[108]....
        /*044c*/ 	.word	0x0000bd80


	//   ....[109]....
        /*0450*/ 	.word	0x0000bdf0


	//   ....[110]....
        /*0454*/ 	.word	0x0000be60


	//   ....[111]....
        /*0458*/ 	.word	0x0000bed0


	//   ....[112]....
        /*045c*/ 	.word	0x0000bf40


	//   ....[113]....
        /*0460*/ 	.word	0x0000bfb0


	//   ....[114]....
        /*0464*/ 	.word	0x0000c020


	//   ....[115]....
        /*0468*/ 	.word	0x0000c090


	//   ....[116]....
        /*046c*/ 	.word	0x0000c100


	//   ....[117]....
        /*0470*/ 	.word	0x0000c170


	//   ....[118]....
        /*0474*/ 	.word	0x0000c1e0


	//   ....[119]....
        /*0478*/ 	.word	0x0000c250


	//   ....[120]....
        /*047c*/ 	.word	0x0000c2d0


	//   ....[121]....
        /*0480*/ 	.word	0x0000c340


	//   ....[122]....
        /*0484*/ 	.word	0x0000c3b0


	//   ....[123]....
        /*0488*/ 	.word	0x0000c420


	//   ....[124]....
        /*048c*/ 	.word	0x0000c490


	//   ....[125]....
        /*0490*/ 	.word	0x0000c500


	//   ....[126]....
        /*0494*/ 	.word	0x0000c570


	//   ....[127]....
        /*0498*/ 	.word	0x0000c5e0


	//   ....[128]....
        /*049c*/ 	.word	0x0000c660


	//   ....[129]....
        /*04a0*/ 	.word	0x0000c6d0


	//   ....[130]....
        /*04a4*/ 	.word	0x0000c740


	//   ....[131]....
        /*04a8*/ 	.word	0x0000c7b0


	//   ....[132]....
        /*04ac*/ 	.word	0x0000c820


	//   ....[133]....
        /*04b0*/ 	.word	0x0000c890


	//   ....[134]....
        /*04b4*/ 	.word	0x0000c900


	//   ....[135]....
        /*04b8*/ 	.word	0x0000c970


	//   ....[136]....
        /*04bc*/ 	.word	0x0000c9f0


	//   ....[137]....
        /*04c0*/ 	.word	0x0000ca60


	//   ....[138]....
        /*04c4*/ 	.word	0x0000cad0


	//   ....[139]....
        /*04c8*/ 	.word	0x0000cb40


	//   ....[140]....
        /*04cc*/ 	.word	0x0000cbb0


	//   ....[141]....
        /*04d0*/ 	.word	0x0000cc20


	//   ....[142]....
        /*04d4*/ 	.word	0x0000cc90


	//   ....[143]....
        /*04d8*/ 	.word	0x0000cd00


	//   ....[144]....
        /*04dc*/ 	.word	0x0000cd70


	//   ....[145]....
        /*04e0*/ 	.word	0x0000cde0


	//   ....[146]....
        /*04e4*/ 	.word	0x0000ce50


	//   ....[147]....
        /*04e8*/ 	.word	0x0000cf20


	//   ....[148]....
        /*04ec*/ 	.word	0x0000cf90


	//   ....[149]....
        /*04f0*/ 	.word	0x0000d000


	//   ....[150]....
        /*04f4*/ 	.word	0x0000d070


	//----- nvinfo : EIATTR_EXIT_INSTR_OFFSETS
	.align		4
.L_1865:
        /*04f8*/ 	.byte	0x04, 0x1c
        /*04fa*/ 	.short	(.L_1867 - .L_1866)


	//   ....[0]....
.L_1866:
        /*04fc*/ 	.word	0x0000b100


	//   ....[1]....
        /*0500*/ 	.word	0x0000b280


	//----- nvinfo : EIATTR_MAX_THREADS
	.align		4
.L_1867:
        /*0504*/ 	.byte	0x04, 0x05
        /*0506*/ 	.short	(.L_1869 - .L_1868)
.L_1868:
        /*0508*/ 	.word	0x00000080
        /*050c*/ 	.word	0x00000001
        /*0510*/ 	.word	0x00000001


	//----- nvinfo : EIATTR_CRS_STACK_SIZE
	.align		4
.L_1869:
        /*0514*/ 	.byte	0x04, 0x1e
        /*0516*/ 	.short	(.L_1871 - .L_1870)
.L_1870:
        /*0518*/ 	.word	0x00000000
.L_1871:


//--------------------- .nv.info._Z25selective_scan_bwd_kernelI32Selective_Scan_bwd_kernel_traitsILi128ELi16ELb1ELb1ELb1ELb0ELb1EfN3c107complexIfEEEEv12SSMParamsBwd --------------------------
	.section	.nv.info._Z25selective_scan_bwd_kernelI32Selective_Scan_bwd_kernel_traitsILi128ELi16ELb1ELb1ELb1ELb0ELb1EfN3c107complexIfEEEEv12SSMParamsBwd,"",@"SHT_CUDA_INFO"
	.sectionflags	@""
	.align	4


	//----- nvinfo : EIATTR_CUDA_API_VERSION
	.align		4
        /*0000*/ 	.byte	0x04, 0x37
        /*0002*/ 	.short	(.L_1873 - .L_1872)
.L_1872:
        /*0004*/ 	.word	0x00000082


	//----- nvinfo : EIATTR_SW2861232_WAR
	.align		4
.L_1873:
        /*0008*/ 	.byte	0x01, 0x35
	.zero		2


	//----- nvinfo : EIATTR_PARAM_CBANK
	.align		4
        /*000c*/ 	.byte	0x04, 0x0a
        /*000e*/ 	.short	(.L_1875 - .L_1874)
	.align		4
.L_1874:
        /*0010*/ 	.word	index@(.nv.constant0._Z25selective_scan_bwd_kernelI32Selective_Scan_bwd_kernel_traitsILi128ELi16ELb1ELb1ELb1ELb0ELb1EfN3c107complexIfEEEEv12SSMParamsBwd)
        /*0014*/ 	.short	0x0160
        /*0016*/ 	.short	0x01f0


	//----- nvinfo : EIATTR_CBANK_PARAM_SIZE
	.align		4
.L_1875:
        /*0018*/ 	.byte	0x03, 0x19
        /*001a*/ 	.short	0x01f0


	//----- nvinfo : EIATTR_KPARAM_INFO
	.align		4
        /*001c*/ 	.byte	0x04, 0x17
        /*001e*/ 	.short	(.L_1877 - .L_1876)
.L_1876:
        /*0020*/ 	.word	0x00000000
        /*0024*/ 	.short	0x0000
        /*0026*/ 	.short	0x0000
        /*0028*/ 	.byte	0x00, 0xf0, 0xc1, 0x07


	//----- nvinfo : EIATTR_MAXREG_COUNT
	.align		4
.L_1877:
        /*002c*/ 	.byte	0x03, 0x1b
        /*002e*/ 	.short	0x00ff


	//----- nvinfo : EIATTR_NUM_BARRIERS
	.align		4
        /*0030*/ 	.byte	0x02, 0x4c
        /*0032*/ 	.byte	0x01
	.zero		1


	//----- nvinfo : EIATTR_ANNOTATIONS
	.align		4
        /*0034*/ 	.byte	0x04, 0x55
        /*0036*/ 	.short	(.L_1879 - .L_1878)


	//   ....[0]....
.L_1878:
        /*0038*/ 	.word	0x00000001
        /*003c*/ 	.byte	0x20, 0x02, 0x00, 0x00, 0x01, 0x00, 0x00, 0x00, 0x50, 0x02, 0x00, 0x00, 0x01, 0x00, 0x00, 0x00
        /*004c*/ 	.byte	0xb0, 0x0a, 0x00, 0x00, 0x01, 0x00, 0x00, 0x00, 0x10, 0x0b, 0x00, 0x00, 0x01, 0x00, 0x00, 0x00
        /*005c*/ 	.byte	0xb0, 0x0b, 0x00, 0x00, 0x01, 0x00, 0x00, 0x00, 0x60, 0x25, 0x00, 0x00, 0x01, 0x00, 0x00, 0x00
        /*006c*/ 	.byte	0xd0, 0x26, 0x00, 0x00, 0x01, 0x00, 0x00, 0x00, 0xb0, 0x76, 0x00, 0x00, 0x01, 0x00, 0x00, 0x00
        /*007c*/ 	.byte	0x40, 0xb9, 0x00, 0x00, 0x01, 0x00, 0x00, 0x00, 0x40, 0xbf, 0x00, 0x00, 0x01, 0x00, 0x00, 0x00
        /*008c*/ 	.byte	0xc0, 0xbf, 0x00, 0x00, 0x01, 0x00, 0x00, 0x00, 0xd0, 0xc1, 0x00, 0x00


	//----- nvinfo : EIATTR_MERCURY_ISA_VERSION
	.align		4
.L_1879:
        /*0098*/ 	.byte	0x03, 0x5f
        /*009a*/ 	.short	0x0000


	//----- nvinfo : EIATTR_COOP_GROUP_MASK_REGIDS
	.align		4
        /*009c*/ 	.byte	0x04, 0x29
        /*009e*/ 	.short	(.L_1881 - .L_1880)


	//   ....[0]....
.L_1880:
        /*00a0*/ 	.word	0xffffffff


	//   ....[1]....
        /*00a4*/ 	.word	0xffffffff


	//   ....[2]....
        /*00a8*/ 	.word	0xffffffff


	//   ....[3]....
        /*00ac*/ 	.word	0xffffffff


	//   ....[4]....
        /*00b0*/ 	.word	0xffffffff


	//   ....[5]....
        /*00b4*/ 	.word	0xffffffff


	//   ....[6]....
        /*00b8*/ 	.word	0xffffffff


	//   ....[7]....
        /*00bc*/ 	.word	0xffffffff


	//   ....[8]....
        /*00c0*/ 	.word	0xffffffff


	//   ....[9]....
        /*00c4*/ 	.word	0xffffffff


	//   ....[10]....
        /*00c8*/ 	.word	0xffffffff


	//   ....[11]....
        /*00cc*/ 	.word	0xffffffff


	//   ....[12]....
        /*00d0*/ 	.word	0xffffffff


	//   ....[13]....
        /*00d4*/ 	.word	0xffffffff


	//   ....[14]....
        /*00d8*/ 	.word	0xffffffff


	//   ....[15]....
        /*00dc*/ 	.word	0xffffffff


	//   ....[16]....
        /*00e0*/ 	.word	0xffffffff


	//   ....[17]....
        /*00e4*/ 	.word	0xffffffff


	//   ....[18]....
        /*00e8*/ 	.word	0xffffffff


	//   ....[19]....
        /*00ec*/ 	.word	0xffffffff


	//   ....[20]....
        /*00f0*/ 	.word	0xffffffff


	//   ....[21]....
        /*00f4*/ 	.word	0xffffffff


	//   ....[22]....
        /*00f8*/ 	.word	0xffffffff


	//   ....[23]....
        /*00fc*/ 	.word	0xffffffff


	//   ....[24]....
        /*0100*/ 	.word	0xffffffff


	//   ....[25]....
        /*0104*/ 	.word	0xffffffff


	//   ....[26]....
        /*0108*/ 	.word	0xffffffff


	//   ....[27]....
        /*010c*/ 	.word	0xffffffff


	//   ....[28]....
        /*0110*/ 	.word	0xffffffff


	//   ....[29]....
        /*0114*/ 	.word	0xffffffff


	//   ....[30]....
        /*0118*/ 	.word	0xffffffff


	//   ....[31]....
        /*011c*/ 	.word	0xffffffff


	//   ....[32]....
        /*0120*/ 	.word	0xffffffff


	//   ....[33]....
        /*0124*/ 	.word	0xffffffff


	//   ....[34]....
        /*0128*/ 	.word	0xffffffff


	//   ....[35]....
        /*012c*/ 	.word	0xffffffff


	//   ....[36]....
        /*0130*/ 	.word	0xffffffff


	//   ....[37]....
        /*0134*/ 	.word	0xffffffff


	//   ....[38]....
        /*0138*/ 	.word	0xffffffff


	//   ....[39]....
        /*013c*/ 	.word	0xffffffff


	//   ....[40]....
        /*0140*/ 	.word	0xffffffff


	//   ....[41]....
        /*0144*/ 	.word	0xffffffff


	//   ....[42]....
        /*0148*/ 	.word	0xffffffff


	//   ....[43]....
        /*014c*/ 	.word	0xffffffff


	//   ....[44]....
        /*0150*/ 	.word	0xffffffff


	//   ....[45]....
        /*0154*/ 	.word	0xffffffff


	//   ....[46]....
        /*0158*/ 	.word	0xffffffff


	//   ....[47]....
        /*015c*/ 	.word	0xffffffff


	//   ....[48]....
        /*0160*/ 	.word	0xffffffff


	//   ....[49]....
        /*0164*/ 	.word	0xffffffff


	//   ....[50]....
        /*0168*/ 	.word	0xffffffff


	//   ....[51]....
        /*016c*/ 	.word	0xffffffff


	//   ....[52]....
        /*0170*/ 	.word	0xffffffff


	//   ....[53]....
        /*0174*/ 	.word	0xffffffff


	//   ....[54]....
        /*0178*/ 	.word	0xffffffff


	//   ....[55]....
        /*017c*/ 	.word	0xffffffff


	//   ....[56]....
        /*0180*/ 	.word	0xffffffff


	//   ....[57]....
        /*0184*/ 	.word	0xffffffff


	//   ....[58]....
        /*0188*/ 	.word	0xffffffff


	//   ....[59]....
        /*018c*/ 	.word	0xffffffff


	//   ....[60]....
        /*0190*/ 	.word	0xffffffff


	//   ....[61]....
        /*0194*/ 	.word	0xffffffff


	//   ....[62]....
        /*0198*/ 	.word	0xffffffff


	//   ....[63]....
        /*019c*/ 	.word	0xffffffff


	//   ....[64]....
        /*01a0*/ 	.word	0xffffffff


	//   ....[65]....
        /*01a4*/ 	.word	0xffffffff


	//   ....[66]....
        /*01a8*/ 	.word	0xffffffff


	//   ....[67]....
        /*01ac*/ 	.word	0xffffffff


	//   ....[68]....
        /*01b0*/ 	.word	0xffffffff


	//   ....[69]....
        /*01b4*/ 	.word	0xffffffff


	//   ....[70]....
        /*01b8*/ 	.word	0xffffffff


	//   ....[71]....
        /*01bc*/ 	.word	0xffffffff


	//   ....[72]....
        /*01c0*/ 	.word	0xffffffff


	//   ....[73]....
        /*01c4*/ 	.word	0xffffffff


	//   ....[74]....
        /*01c8*/ 	.word	0xffffffff


	//   ....[75]....
        /*01cc*/ 	.word	0xffffffff


	//   ....[76]....
        /*01d0*/ 	.word	0xffffffff


	//   ....[77]....
        /*01d4*/ 	.word	0xffffffff


	//   ....[78]....
        /*01d8*/ 	.word	0xffffffff


	//   ....[79]....
        /*01dc*/ 	.word	0xffffffff


	//   ....[80]....
        /*01e0*/ 	.word	0xffffffff


	//   ....[81]....
        /*01e4*/ 	.word	0xffffffff


	//   ....[82]....
        /*01e8*/ 	.word	0xffffffff


	//   ....[83]....
        /*01ec*/ 	.word	0xffffffff


	//   ....[84]....
        /*01f0*/ 	.word	0xffffffff


	//   ....[85]....
        /*01f4*/ 	.word	0xffffffff


	//   ....[86]....
        /*01f8*/ 	.word	0xffffffff


	//   ....[87]....
        /*01fc*/ 	.word	0xffffffff


	//   ....[88]....
        /*0200*/ 	.word	0xffffffff


	//   ....[89]....
        /*0204*/ 	.word	0xffffffff


	//   ....[90]....
        /*0208*/ 	.word	0xffffffff


	//   ....[91]....
        /*020c*/ 	.word	0xffffffff


	//   ....[92]....
        /*0210*/ 	.word	0xffffffff


	//   ....[93]....
        /*0214*/ 	.word	0xffffffff


	//   ....[94]....
        /*0218*/ 	.word	0xffffffff


	//   ....[95]....
        /*021c*/ 	.word	0xffffffff


	//   ....[96]....
        /*0220*/ 	.word	0xffffffff


	//   ....[97]....
        /*0224*/ 	.word	0xffffffff


	//   ....[98]....
        /*0228*/ 	.word	0xffffffff


	//   ....[99]....
        /*022c*/ 	.word	0xffffffff


	//   ....[100]....
        /*0230*/ 	.word	0xffffffff


	//   ....[101]....
        /*0234*/ 	.word	0xffffffff


	//   ....[102]....
        /*0238*/ 	.word	0xffffffff


	//   ....[103]....
        /*023c*/ 	.word	0xffffffff


	//   ....[104]....
        /*0240*/ 	.word	0xffffffff


	//   ....[105]....
        /*0244*/ 	.word	0xffffffff


	//   ....[106]....
        /*0248*/ 	.word	0xffffffff


	//   ....[107]....
        /*024c*/ 	.word	0xffffffff


	//   ....[108]....
        /*0250*/ 	.word	0xffffffff


	//   ....[109]....
        /*0254*/ 	.word	0xffffffff


	//   ....[110]....
        /*0258*/ 	.word	0xffffffff


	//   ....[111]....
        /*025c*/ 	.word	0xffffffff


	//   ....[112]....
        /*0260*/ 	.word	0xffffffff


	//   ....[113]....
        /*0264*/ 	.word	0xffffffff


	//   ....[114]....
        /*0268*/ 	.word	0xffffffff


	//   ....[115]....
        /*026c*/ 	.word	0xffffffff


	//   ....[116]....
        /*0270*/ 	.word	0xffffffff


	//   ....[117]....
        /*0274*/ 	.word	0xffffffff


	//   ....[118]....
        /*0278*/ 	.word	0xffffffff


	//   ....[119]....
        /*027c*/ 	.word	0xffffffff


	//   ....[120]....
        /*0280*/ 	.word	0xffffffff


	//   ....[121]....
        /*0284*/ 	.word	0xffffffff


	//   ....[122]....
        /*0288*/ 	.word	0xffffffff


	//   ....[123]....
        /*028c*/ 	.word	0xffffffff


	//   ....[124]....
        /*0290*/ 	.word	0xffffffff


	//   ....[125]....
        /*0294*/ 	.word	0xffffffff


	//   ....[126]....
        /*0298*/ 	.word	0xffffffff


	//   ....[127]....
        /*029c*/ 	.word	0xffffffff


	//   ....[128]....
        /*02a0*/ 	.word	0xffffffff


	//   ....[129]....
        /*02a4*/ 	.word	0xffffffff


	//   ....[130]....
        /*02a8*/ 	.word	0xffffffff


	//   ....[131]....
        /*02ac*/ 	.word	0xffffffff


	//   ....[132]....
        /*02b0*/ 	.word	0xffffffff


	//   ....[133]....
        /*02b4*/ 	.word	0xffffffff


	//   ....[134]....
        /*02b8*/ 	.word	0xffffffff


	//   ....[135]....
        /*02bc*/ 	.word	0xffffffff


	//   ....[136]....
        /*02c0*/ 	.word	0xffffffff


	//   ....[137]....
        /*02c4*/ 	.word	0xffffffff


	//   ....[138]....
        /*02c8*/ 	.word	0xffffffff


	//   ....[139]....
        /*02cc*/ 	.word	0xffffffff


	//   ....[140]....
        /*02d0*/ 	.word	0xffffffff


	//   ....[141]....
        /*02d4*/ 	.word	0xffffffff


	//   ....[142]....
        /*02d8*/ 	.word	0xffffffff


	//   ....[143]....
        /*02dc*/ 	.word	0xffffffff


	//   ....[144]....
        /*02e0*/ 	.word	0xffffffff


	//   ....[145]....
        /*02e4*/ 	.word	0xffffffff


	//   ....[146]....
        /*02e8*/ 	.word	0xffffffff


	//   ....[147]....
        /*02ec*/ 	.word	0xffffffff


	//   ....[148]....
        /*02f0*/ 	.word	0xffffffff


	//   ....[149]....
        /*02f4*/ 	.word	0xffffffff


	//   ....[150]....
        /*02f8*/ 	.word	0xffffffff


	//   ....[151]....
        /*02fc*/ 	.word	0xffffffff


	//   ....[152]....
        /*0300*/ 	.word	0xffffffff


	//   ....[153]....
        /*0304*/ 	.word	0xffffffff


	//   ....[154]....
        /*0308*/ 	.word	0xffffffff


	//----- nvinfo : EIATTR_COOP_GROUP_INSTR_OFFSETS
	.align		4
.L_1881:
        /*030c*/ 	.byte	0x04, 0x28
        /*030e*/ 	.short	(.L_1883 - .L_1882)


	//   ....[0]....
.L_1882:
        /*0310*/ 	.word	0x00000d00


	//   ....[1]....
        /*0314*/ 	.word	0x00000e10


	//   ....[2]....
        /*0318*/ 	.word	0x00001020


	//   ....[3]....
        /*031c*/ 	.word	0x00001200


	//   ....[4]....
        /*0320*/ 	.word	0x000017b0


	//   ....[5]....
        /*0324*/ 	.word	0x00001e80


	//   ....[6]....
        /*0328*/ 	.word	0x00002290


	//   ....[7]....
        /*032c*/ 	.word	0x00002de0


	//   ....[8]....
        /*0330*/ 	.word	0x00003760


	//   ....[9]....
        /*0334*/ 	.word	0x00004df0


	//   ....[10]....
        /*0338*/ 	.word	0x00004e10


	//   ....[11]....
        /*033c*/ 	.word	0x00004e30


	//   ....[12]....
        /*0340*/ 	.word	0x00004e40


	//   ....[13]....
        /*0344*/ 	.word	0x00004ee0


	//   ....[14]....
        /*0348*/ 	.word	0x00004f20


	//   ....[15]....
        /*034c*/ 	.word	0x00004f30


	//   ....[16]....
        /*0350*/ 	.word	0x00004f40


	//   ....[17]....
        /*0354*/ 	.word	0x00004ff0


	//   ....[18]....
        /*0358*/ 	.word	0x00005020


	//   ....[19]....
        /*035c*/ 	.word	0x00005030


	//   ....[20]....
        /*0360*/ 	.word	0x00005040


	//   ....[21]....
        /*0364*/ 	.word	0x000050e0


	//   ....[22]....
        /*0368*/ 	.word	0x00005110


	//   ....[23]....
        /*036c*/ 	.word	0x00005130


	//   ....[24]....
        /*0370*/ 	.word	0x00005140


	//   ....[25]....
        /*0374*/ 	.word	0x000051e0


	//   ....[26]....
        /*0378*/ 	.word	0x00005210


	//   ....[27]....
        /*037c*/ 	.word	0x00005230


	//   ....[28]....
        /*0380*/ 	.word	0x00005240


	//   ....[29]....
        /*0384*/ 	.word	0x00005370


	//   ....[30]....
        /*0388*/ 	.word	0x000053c0


	//   ....[31]....
        /*038c*/ 	.word	0x00005410


	//   ....[32]....
        /*0390*/ 	.word	0x00005460


	//   ....[33]....
        /*0394*/ 	.word	0x00005480


	//   ....[34]....
        /*0398*/ 	.word	0x00005490


	//   ....[35]....
        /*039c*/ 	.word	0x000054a0


	//   ....[36]....
        /*03a0*/ 	.word	0x000054b0


	//   ....[37]....
        /*03a4*/ 	.word	0x000054c0


	//   ....[38]....
        /*03a8*/ 	.word	0x000054d0


	//   ....[39]....
        /*03ac*/ 	.word	0x000054e0


	//   ....[40]....
        /*03b0*/ 	.word	0x000054f0


	//   ....[41]....
        /*03b4*/ 	.word	0x00006af0


	//   ....[42]....
        /*03b8*/ 	.word	0x00006b10


	//   ....[43]....
        /*03bc*/ 	.word	0x00006b20


	//   ....[44]....
        /*03c0*/ 	.word	0x00006b30


	//   ....[45]....
        /*03c4*/ 	.word	0x00006c50


	//   ....[46]....
        /*03c8*/ 	.word	0x00006c60


	//   ....[47]....
        /*03cc*/ 	.word	0x00006c70


	//   ....[48]....
        /*03d0*/ 	.word	0x00006c80


	//   ....[49]....
        /*03d4*/ 	.word	0x00006da0


	//   ....[50]....
        /*03d8*/ 	.word	0x00006dc0


	//   ....[51]....
        /*03dc*/ 	.word	0x00006dd0


	//   ....[52]....
        /*03e0*/ 	.word	0x00006de0


	//   ....[53]....
        /*03e4*/ 	.word	0x00006f00


	//   ....[54]....
        /*03e8*/ 	.word	0x00006f10


	//   ....[55]....
        /*03ec*/ 	.word	0x00006f20


	//   ....[56]....
        /*03f0*/ 	.word	0x00006f30


	//   ....[57]....
        /*03f4*/ 	.word	0x00007050


	//   ....[58]....
        /*03f8*/ 	.word	0x00007070


	//   ....[59]....
        /*03fc*/ 	.word	0x00007080


	//   ....[60]....
        /*0400*/ 	.word	0x00007090


	//   ....[61]....
        /*0404*/ 	.word	0x00007190


	//   ....[62]....
        /*0408*/ 	.word	0x000071a0


	//   ....[63]....
        /*040c*/ 	.word	0x000071b0


	//   ....[64]....
        /*0410*/ 	.word	0x000071c0


	//   ....[65]....
        /*0414*/ 	.word	0x000071d0


	//   ....[66]....
        /*0418*/ 	.word	0x000071e0


	//   ....[67]....
        /*041c*/ 	.word	0x000071f0


	//   ....[68]....
        /*0420*/ 	.word	0x00007220


	//   ....[69]....
        /*0424*/ 	.word	0x00007250


	//   ....[70]....
        /*0428*/ 	.word	0x00007280


	//   ....[71]....
        /*042c*/ 	.word	0x00007290


	//   ....[72]....
        /*0430*/ 	.word	0x000072a0


	//   ....[73]....
        /*0434*/ 	.word	0x0000b230


	//   ....[74]....
        /*0438*/ 	.word	0x0000b270


	//   ....[75]....
        /*043c*/ 	.word	0x0000b390


	//   ....[76]....
        /*0440*/ 	.word	0x0000b3c0


	//   ....[77]....
        /*0444*/ 	.word	0x0000b4a0


	//   ....[78]....
        /*0448*/ 	.word	0x0000b4d0


	//   ....[79]....
        /*044c*/ 	.word	0x0000b5b0


	//   ....[80]....
        /*0450*/ 	.word	0x0000b5e0


	//   ....[81]....
        /*0454*/ 	.word	0x0000b6c0


	//   ....[82]....
        /*0458*/ 	.word	0x0000b6f0


	//   ....[83]....
        /*045c*/ 	.word	0x0000bb50


	//   ....[84]....
        /*0460*/ 	.word	0x0000bdb0


	//   ....[85]....
        /*0464*/ 	.word	0x0000c040


	//   ....[86]....
        /*0468*/ 	.word	0x0000c060


	//   ....[87]....
        /*046c*/ 	.word	0x0000c080


	//   ....[88]....
        /*0470*/ 	.word	0x0000c0a0


	//   ....[89]....
        /*0474*/ 	.word	0x0000c0c0


	//   ....[90]....
        /*0478*/ 	.word	0x0000c250


	//   ....[91]....
        /*047c*/ 	.word	0x0000c270


	//   ....[92]....
        /*0480*/ 	.word	0x0000c290


	//   ....[93]....
        /*0484*/ 	.word	0x0000c2b0


	//   ....[94]....
        /*0488*/ 	.word	0x0000c2d0


	//   ....[95]....
        /*048c*/ 	.word	0x0000c5e0


	//   ....[96]....
        /*0490*/ 	.word	0x0000c660


	//   ....[97]....
        /*0494*/ 	.word	0x0000c6d0


	//   ....[98]....
        /*0498*/ 	.word	0x0000c740


	//   ....[99]....
        /*049c*/ 	.word	0x0000c890


	//   ....[100]....
        /*04a0*/ 	.word	0x0000c900


	//   ....[101]....
        /*04a4*/ 	.word	0x0000c970


	//   ....[102]....
        /*04a8*/ 	.word	0x0000c9e0


	//   ....[103]....
        /*04ac*/ 	.word	0x0000cb10


	//   ....[104]....
        /*04b0*/ 	.word	0x0000cb80


	//   ....[105]....
        /*04b4*/ 	.word	0x0000cbf0


	//   ....[106]....
        /*04b8*/ 	.word	0x0000cc60


	//   ....[107]....
        /*04bc*/ 	.word	0x0000cd80


	//   ....[108]....
        /*04c0*/ 	.word	0x0000cdf0


	//   ....[109]....
        /*04c4*/ 	.word	0x0000ce60


	//   ....[110]....
        /*04c8*/ 	.word	0x0000ced0


	//   ....[111]....
        /*04cc*/ 	.word	0x0000d010


	//   ....[112]....
        /*04d0*/ 	.word	0x0000d080


	//   ....[113]....
        /*04d4*/ 	.word	0x0000d0f0


	//   ....[114]....
        /*04d8*/ 	.word	0x0000d160


	//   ....[115]....
        /*04dc*/ 	.word	0x0000d1d0


	//   ....[116]....
        /*04e0*/ 	.word	0x0000d240


	//   ....[117]....
        /*04e4*/ 	.word	0x0000d2b0


	//   ....[118]....
        /*04e8*/ 	.word	0x0000d320


	//   ....[119]....
        /*04ec*/ 	.word	0x0000d390


	//   ....[120]....
        /*04f0*/ 	.word	0x0000d3e0


	//   ....[121]....
        /*04f4*/ 	.word	0x0000d430


	//   ....[122]....
        /*04f8*/ 	.word	0x0000d480


	//   ....[123]....
        /*04fc*/ 	.word	0x0000d500


	//   ....[124]....
        /*0500*/ 	.word	0x0000d580


	//   ....[125]....
        /*0504*/ 	.word	0x0000d5f0


	//   ....[126]....
        /*0508*/ 	.word	0x0000d660


	//   ....[127]....
        /*050c*/ 	.word	0x0000d6d0


	//   ....[128]....
        /*0510*/ 	.word	0x0000d740


	//   ....[129]....
        /*0514*/ 	.word	0x0000d7b0


	//   ....[130]....
        /*0518*/ 	.word	0x0000d820


	//   ....[131]....
        /*051c*/ 	.word	0x0000d890


	//   ....[132]....
        /*0520*/ 	.word	0x0000d910


	//   ....[133]....
        /*0524*/ 	.word	0x0000d980


	//   ....[134]....
        /*0528*/ 	.word	0x0000d9f0


	//   ....[135]....
        /*052c*/ 	.word	0x0000da60


	//   ....[136]....
        /*0530*/ 	.word	0x0000dad0


	//   ....[137]....
        /*0534*/ 	.word	0x0000db40


	//   ....[138]....
        /*0538*/ 	.word	0x0000dbb0


	//   ....[139]....
        /*053c*/ 	.word	0x0000dc20


	//   ....[140]....
        /*0540*/ 	.word	0x0000dca0


	//   ....[141]....
        /*0544*/ 	.word	0x0000dd10


	//   ....[142]....
        /*0548*/ 	.word	0x0000dd80


	//   ....[143]....
        /*054c*/ 	.word	0x0000ddd0


	//   ....[144]....
        /*0550*/ 	.word	0x0000de20


	//   ....[145]....
        /*0554*/ 	.word	0x0000de70


	//   ....[146]....
        /*0558*/ 	.word	0x0000dec0


	//   ....[147]....
        /*055c*/ 	.word	0x0000df50


	//   ....[148]....
        /*0560*/ 	.word	0x0000dfc0


	//   ....[149]....
        /*0564*/ 	.word	0x0000e030


	//   ....[150]....
        /*0568*/ 	.word	0x0000e0a0


	//   ....[151]....
        /*056c*/ 	.word	0x0000e160


	//   ....[152]....
        /*0570*/ 	.word	0x0000e1b0


	//   ....[153]....
        /*0574*/ 	.word	0x0000e200


	//   ....[154]....
        /*0578*/ 	.word	0x0000e250


	//----- nvinfo : EIATTR_EXIT_INSTR_OFFSETS
	.align		4
.L_1883:
        /*057c*/ 	.byte	0x04, 0x1c
        /*057e*/ 	.short	(.L_1885 - .L_1884)


	//   ....[0]....
.L_1884:
        /*0580*/ 	.word	0x0000c400


	//   ....[1]....
        /*0584*/ 	.word	0x0000c580


	//----- nvinfo : EIATTR_MAX_THREADS
	.align		4
.L_1885:
        /*0588*/ 	.byte	0x04, 0x05
        /*058a*/ 	.short	(.L_1887 - .L_1886)
.L_1886:
        /*058c*/ 	.word	0x00000080
        /*0590*/ 	.word	0x00000001
        /*0594*/ 	.word	0x00000001


	//----- nvinfo : EIATTR_CRS_STACK_SIZE
	.align		4
.L_1887:
        /*0598*/ 	.byte	0x04, 0x1e
        /*059a*/ 	.short	(.L_1889 - .L_1888)
.L_1888:
        /*059c*/ 	.word	0x00000000
.L_1889:


//--------------------- .nv.info._Z25selective_scan_bwd_kernelI32Selective_Scan_bwd_kernel_traitsILi128ELi16ELb1ELb1ELb1ELb1ELb0EfN3c107complexIfEEEEv12SSMParamsBwd --------------------------
	.section	.nv.info._Z25selective_scan_bwd_kernelI32Selective_Scan_bwd_kernel_traitsILi128ELi16ELb1ELb1ELb1ELb1ELb0EfN3c107complexIfEEEEv12SSMParamsBwd,"",@"SHT_CUDA_INFO"
	.sectionflags	@""
	.align	4


	//----- nvinfo : EIATTR_CUDA_API_VERSION
	.align		4
        /*0000*/ 	.byte	0x04, 0x37
        /*0002*/ 	.short	(.L_1891 - .L_1890)
.L_1890:
        /*0004*/ 	.word	0x00000082


	//----- nvinfo : EIATTR_SW2861232_WAR
	.align		4
.L_1891:
        /*0008*/ 	.byte	0x01, 0x35
	.zero		2


	//----- nvinfo : EIATTR_PARAM_CBANK
	.align		4
        /*000c*/ 	.byte	0x04, 0x0a
        /*000e*/ 	.short	(.L_1893 - .L_1892)
	.align		4
.L_1892:
        /*0010*/ 	.word	index@(.nv.constant0._Z25selective_scan_bwd_kernelI32Selective_Scan_bwd_kernel_traitsILi128ELi16ELb1ELb1ELb1ELb1ELb0EfN3c107complexIfEEEEv12SSMParamsBwd)
        /*0014*/ 	.short	0x0160
        /*0016*/ 	.short	0x01f0


	//----- nvinfo : EIATTR_CBANK_PARAM_SIZE
	.align		4
.L_1893:
        /*0018*/ 	.byte	0x03, 0x19
        /*001a*/ 	.short	0x01f0


	//----- nvinfo : EIATTR_KPARAM_INFO
	.align		4
        /*001c*/ 	.byte	0x04, 0x17
        /*001e*/ 	.short	(.L_1895 - .L_1894)
.L_1894:
        /*0020*/ 	.word	0x00000000
        /*0024*/ 	.short	0x0000
        /*0026*/ 	.short	0x0000
        /*0028*/ 	.byte	0x00, 0xf0, 0xc1, 0x07


	//----- nvinfo : EIATTR_MAXREG_COUNT
	.align		4
.L_1895:
        /*002c*/ 	.byte	0x03, 0x1b
        /*002e*/ 	.short	0x00ff


	//----- nvinfo : EIATTR_NUM_BARRIERS
	.align		4
        /*0030*/ 	.byte	0x02, 0x4c
        /*0032*/ 	.byte	0x01
	.zero		1


	//----- nvinfo : EIATTR_MERCURY_ISA_VERSION
	.align		4
        /*0034*/ 	.byte	0x03, 0x5f
        /*0036*/ 	.short	0x0000


	//----- nvinfo : EIATTR_COOP_GROUP_MASK_REGIDS
	.align		4
        /*0038*/ 	.byte	0x04, 0x29
        /*003a*/ 	.short	(.L_1897 - .L_1896)


	//   ....[0]....
.L_1896:
        /*003c*/ 	.word	0xffffffff


	//   ....[1]....
        /*0040*/ 	.word	0xffffffff


	//   ....[2]....
        /*0044*/ 	.word	0xffffffff


	//   ....[3]....
        /*0048*/ 	.word	0xffffffff


	//   ....[4]....
        /*004c*/ 	.word	0xffffffff


	//   ....[5]....
        /*0050*/ 	.word	0xffffffff


	//   ....[6]....
        /*0054*/ 	.word	0xffffffff


	//   ....[7]....
        /*0058*/ 	.word	0xffffffff


	//   ....[8]....
        /*005c*/ 	.word	0xffffffff


	//   ....[9]....
        /*0060*/ 	.word	0xffffffff


	//   ....[10]....
        /*0064*/ 	.word	0xffffffff


	//   ....[11]....
        /*0068*/ 	.word	0xffffffff


	//   ....[12]....
        /*006c*/ 	.word	0xffffffff


	//   ....[13]....
        /*0070*/ 	.word	0xffffffff


	//   ....[14]....
        /*0074*/ 	.word	0xffffffff


	//   ....[15]....
        /*0078*/ 	.word	0xffffffff


	//   ....[16]....
        /*007c*/ 	.word	0xffffffff


	//   ....[17]....
        /*0080*/ 	.word	0xffffffff


	//   ....[18]....
        /*0084*/ 	.word	0xffffffff


	//   ....[19]....
        /*0088*/ 	.word	0xffffffff


	//   ....[20]....
        /*008c*/ 	.word	0xffffffff


	//   ....[21]....
        /*0090*/ 	.word	0xffffffff


	//   ....[22]....
        /*0094*/ 	.word	0xffffffff


	//   ....[23]....
        /*0098*/ 	.word	0xffffffff


	//   ....[24]....
        /*009c*/ 	.word	0xffffffff


	//   ....[25]....
        /*00a0*/ 	.word	0xffffffff


	//   ....[26]....
        /*00a4*/ 	.word	0xffffffff


	//   ....[27]....
        /*00a8*/ 	.word	0xffffffff


	//   ....[28]....
        /*00ac*/ 	.word	0xffffffff


	//   ....[29]....
        /*00b0*/ 	.word	0xffffffff


	//   ....[30]....
        /*00b4*/ 	.word	0xffffffff


	//   ....[31]....
        /*00b8*/ 	.word	0xffffffff


	//   ....[32]....
        /*00bc*/ 	.word	0xffffffff


	//   ....[33]....
        /*00c0*/ 	.word	0xffffffff


	//   ....[34]....
        /*00c4*/ 	.word	0xffffffff


	//   ....[35]....
        /*00c8*/ 	.word	0xffffffff


	//   ....[36]....
        /*00cc*/ 	.word	0xffffffff


	//   ....[37]....
        /*00d0*/ 	.word	0xffffffff


	//   ....[38]....
        /*00d4*/ 	.word	0xffffffff


	//   ....[39]....
        /*00d8*/ 	.word	0xffffffff


	//   ....[40]....
        /*00dc*/ 	.word	0xffffffff


	//   ....[41]....
        /*00e0*/ 	.word	0xffffffff


	//   ....[42]....
        /*00e4*/ 	.word	0xffffffff


	//   ....[43]....
        /*00e8*/ 	.word	0xffffffff


	//   ....[44]....
        /*00ec*/ 	.word	0xffffffff


	//   ....[45]....
        /*00f0*/ 	.word	0xffffffff


	//   ....[46]....
        /*00f4*/ 	.word	0xffffffff


	//   ....[47]....
        /*00f8*/ 	.word	0xffffffff


	//   ....[48]....
        /*00fc*/ 	.word	0xffffffff


	//   ....[49]....
        /*0100*/ 	.word	0xffffffff


	//   ....[50]....
        /*0104*/ 	.word	0xffffffff


	//   ....[51]....
        /*0108*/ 	.word	0xffffffff


	//   ....[52]....
        /*010c*/ 	.word	0xffffffff


	//   ....[53]....
        /*0110*/ 	.word	0xffffffff


	//   ....[54]....
        /*0114*/ 	.word	0xffffffff


	//   ....[55]....
        /*0118*/ 	.word	0xffffffff


	//   ....[56]....
        /*011c*/ 	.word	0xffffffff


	//   ....[57]....
        /*0120*/ 	.word	0xffffffff


	//   ....[58]....
        /*0124*/ 	.word	0xffffffff


	//   ....[59]....
        /*0128*/ 	.word	0xffffffff


	//   ....[60]....
        /*012c*/ 	.word	0xffffffff


	//   ....[61]....
        /*0130*/ 	.word	0xffffffff


	//   ....[62]....
        /*0134*/ 	.word	0xffffffff


	//   ....[63]....
        /*0138*/ 	.word	0xffffffff


	//   ....[64]....
        /*013c*/ 	.word	0xffffffff


	//   ....[65]....
        /*0140*/ 	.word	0xffffffff


	//   ....[66]....
        /*0144*/ 	.word	0xffffffff


	//   ....[67]....
        /*0148*/ 	.word	0xffffffff


	//   ....[68]....
        /*014c*/ 	.word	0xffffffff


	//   ....[69]....
        /*0150*/ 	.word	0xffffffff


	//   ....[70]....
        /*0154*/ 	.word	0xffffffff


	//   ....[71]....
        /*0158*/ 	.word	0xffffffff


	//   ....[72]....
        /*015c*/ 	.word	0xffffffff


	//   ....[73]....
        /*0160*/ 	.word	0xffffffff


	//   ....[74]....
        /*0164*/ 	.word	0xffffffff


	//   ....[75]....
        /*0168*/ 	.word	0xffffffff


	//   ....[76]....
        /*016c*/ 	.word	0xffffffff


	//   ....[77]....
        /*0170*/ 	.word	0xffffffff


	//   ....[78]....
        /*0174*/ 	.word	0xffffffff


	//   ....[79]....
        /*0178*/ 	.word	0xffffffff


	//   ....[80]....
        /*017c*/ 	.word	0xffffffff


	//   ....[81]....
        /*0180*/ 	.word	0xffffffff


	//   ....[82]....
        /*0184*/ 	.word	0xffffffff


	//   ....[83]....
        /*0188*/ 	.word	0xffffffff


	//   ....[84]....
        /*018c*/ 	.word	0xffffffff


	//   ....[85]....
        /*0190*/ 	.word	0xffffffff


	//   ....[86]....
        /*0194*/ 	.word	0xffffffff


	//   ....[87]....
        /*0198*/ 	.word	0xffffffff


	//   ....[88]....
        /*019c*/ 	.word	0xffffffff


	//   ....[89]....
        /*01a0*/ 	.word	0xffffffff


	//   ....[90]....
        /*01a4*/ 	.word	0xffffffff


	//   ....[91]....
        /*01a8*/ 	.word	0xffffffff


	//   ....[92]....
        /*01ac*/ 	.word	0xffffffff


	//   ....[93]....
        /*01b0*/ 	.word	0xffffffff


	//   ....[94]....
        /*01b4*/ 	.word	0xffffffff


	//   ....[95]....
        /*01b8*/ 	.word	0xffffffff


	//   ....[96]....
        /*01bc*/ 	.word	0xffffffff


	//   ....[97]....
        /*01c0*/ 	.word	0xffffffff


	//   ....[98]....
        /*01c4*/ 	.word	0xffffffff


	//   ....[99]....
        /*01c8*/ 	.word	0xffffffff


	//   ....[100]....
        /*01cc*/ 	.word	0xffffffff


	//   ....[101]....
        /*01d0*/ 	.word	0xffffffff


	//   ....[102]....
        /*01d4*/ 	.word	0xffffffff


	//   ....[103]....
        /*01d8*/ 	.word	0xffffffff


	//   ....[104]....
        /*01dc*/ 	.word	0xffffffff


	//   ....[105]....
        /*01e0*/ 	.word	0xffffffff


	//   ....[106]....
        /*01e4*/ 	.word	0xffffffff


	//   ....[107]....
        /*01e8*/ 	.word	0xffffffff


	//   ....[108]....
        /*01ec*/ 	.word	0xffffffff


	//   ....[109]....
        /*01f0*/ 	.word	0xffffffff


	//   ....[110]....
        /*01f4*/ 	.word	0xffffffff


	//   ....[111]....
        /*01f8*/ 	.word	0xffffffff


	//   ....[112]....
        /*01fc*/ 	.word	0xffffffff


	//   ....[113]....
        /*0200*/ 	.word	0xffffffff


	//   ....[114]....
        /*0204*/ 	.word	0xffffffff


	//   ....[115]....
        /*0208*/ 	.word	0xffffffff


	//   ....[116]....
        /*020c*/ 	.word	0xffffffff


	//   ....[117]....
        /*0210*/ 	.word	0xffffffff


	//   ....[118]....
        /*0214*/ 	.word	0xffffffff


	//   ....[119]....
        /*0218*/ 	.word	0xffffffff


	//   ....[120]....
        /*021c*/ 	.word	0xffffffff


	//   ....[121]....
        /*0220*/ 	.word	0xffffffff


	//   ....[122]....
        /*0224*/ 	.word	0xffffffff


	//   ....[123]....
        /*0228*/ 	.word	0xffffffff


	//   ....[124]....
        /*022c*/ 	.word	0xffffffff


	//   ....[125]....
        /*0230*/ 	.word	0xffffffff


	//   ....[126]....
        /*0234*/ 	.word	0xffffffff


	//   ....[127]....
        /*0238*/ 	.word	0xffffffff


	//   ....[128]....
        /*023c*/ 	.word	0xffffffff


	//   ....[129]....
        /*0240*/ 	.word	0xffffffff


	//   ....[130]....
        /*0244*/ 	.word	0xffffffff


	//   ....[131]....
        /*0248*/ 	.word	0xffffffff


	//   ....[132]....
        /*024c*/ 	.word	0xffffffff


	//   ....[133]....
        /*0250*/ 	.word	0xffffffff


	//   ....[134]....
        /*0254*/ 	.word	0xffffffff


	//   ....[135]....
        /*0258*/ 	.word	0xffffffff


	//   ....[136]....
        /*025c*/ 	.word	0xffffffff


	//   ....[137]....
        /*0260*/ 	.word	0xffffffff


	//   ....[138]....
        /*0264*/ 	.word	0xffffffff


	//   ....[139]....
        /*0268*/ 	.word	0xffffffff


	//   ....[140]....
        /*026c*/ 	.word	0xffffffff


	//   ....[141]....
        /*0270*/ 	.word	0xffffffff


	//   ....[142]....
        /*0274*/ 	.word	0xffffffff


	//   ....[143]....
        /*0278*/ 	.word	0xffffffff


	//   ....[144]....
        /*027c*/ 	.word	0xffffffff


	//   ....[145]....
        /*0280*/ 	.word	0xffffffff


	//   ....[146]....
        /*0284*/ 	.word	0xffffffff


	//   ....[147]....
        /*0288*/ 	.word	0xffffffff


	//   ....[148]....
        /*028c*/ 	.word	0xffffffff


	//   ....[149]....
        /*0290*/ 	.word	0xffffffff


	//   ....[150]....
        /*0294*/ 	.word	0xffffffff


	//   ....[151]....
        /*0298*/ 	.word	0xffffffff


	//----- nvinfo : EIATTR_COOP_GROUP_INSTR_OFFSETS
	.align		4
.L_1897:
        /*029c*/ 	.byte	0x04, 0x28
        /*029e*/ 	.short	(.L_1899 - .L_1898)


	//   ....[0]....
.L_1898:
        /*02a0*/ 	.word	0x00000c90


	//   ....[1]....
        /*02a4*/ 	.word	0x00000da0


	//   ....[2]....
        /*02a8*/ 	.word	0x00000f10


	//   ....[3]....
        /*02ac*/ 	.word	0x00003b80


	//   ....[4]....
        /*02b0*/ 	.word	0x000043c0


	//   ....[5]....
        /*02b4*/ 	.word	0x00005b70


	//   ....[6]....
        /*02b8*/ 	.word	0x00005b90


	//   ....[7]....
        /*02bc*/ 	.word	0x00005bc0


	//   ....[8]....
        /*02c0*/ 	.word	0x00005bd0


	//   ....[9]....
        /*02c4*/ 	.word	0x00005c80


	//   ....[10]....
        /*02c8*/ 	.word	0x00005ca0


	//   ....[11]....
        /*02cc*/ 	.word	0x00005cb0


	//   ....[12]....
        /*02d0*/ 	.word	0x00005cc0


	//   ....[13]....
        /*02d4*/ 	.word	0x00005d80


	//   ....[14]....
        /*02d8*/ 	.word	0x00005da0


	//   ....[15]....
        /*02dc*/ 	.word	0x00005db0


	//   ....[16]....
        /*02e0*/ 	.word	0x00005dc0


	//   ....[17]....
        /*02e4*/ 	.word	0x00005e80


	//   ....[18]....
        /*02e8*/ 	.word	0x00005ea0


	//   ....[19]....
        /*02ec*/ 	.word	0x00005eb0


	//   ....[20]....
        /*02f0*/ 	.word	0x00005ec0


	//   ....[21]....
        /*02f4*/ 	.word	0x00005f80


	//   ....[22]....
        /*02f8*/ 	.word	0x00005fb0


	//   ....[23]....
        /*02fc*/ 	.word	0x00005fd0


	//   ....[24]....
        /*0300*/ 	.word	0x00005fe0


	//   ....[25]....
        /*0304*/ 	.word	0x00006110


	//   ....[26]....
        /*0308*/ 	.word	0x00006180


	//   ....[27]....
        /*030c*/ 	.word	0x000061f0


	//   ....[28]....
        /*0310*/ 	.word	0x00006260


	//   ....[29]....
        /*0314*/ 	.word	0x00006280


	//   ....[30]....
        /*0318*/ 	.word	0x00006290


	//   ....[31]....
        /*031c*/ 	.word	0x000062a0


	//   ....[32]....
        /*0320*/ 	.word	0x000062b0


	//   ....[33]....
        /*0324*/ 	.word	0x000062c0


	//   ....[34]....
        /*0328*/ 	.word	0x000062d0


	//   ....[35]....
        /*032c*/ 	.word	0x000062e0


	//   ....[36]....
        /*0330*/ 	.word	0x000062f0


	//   ....[37]....
        /*0334*/ 	.word	0x000078f0


	//   ....[38]....
        /*0338*/ 	.word	0x00007910


	//   ....[39]....
        /*033c*/ 	.word	0x00007920


	//   ....[40]....
        /*0340*/ 	.word	0x00007930


	//   ....[41]....
        /*0344*/ 	.word	0x00007a50


	//   ....[42]....
        /*0348*/ 	.word	0x00007a60


	//   ....[43]....
        /*034c*/ 	.word	0x00007a70


	//   ....[44]....
        /*0350*/ 	.word	0x00007a80


	//   ....[45]....
        /*0354*/ 	.word	0x00007ba0


	//   ....[46]....
        /*0358*/ 	.word	0x00007bc0


	//   ....[47]....
        /*035c*/ 	.word	0x00007bd0


	//   ....[48]....
        /*0360*/ 	.word	0x00007be0


	//   ....[49]....
        /*0364*/ 	.word	0x00007d00


	//   ....[50]....
        /*0368*/ 	.word	0x00007d10


	//   ....[51]....
        /*036c*/ 	.word	0x00007d20


	//   ....[52]....
        /*0370*/ 	.word	0x00007d30


	//   ....[53]....
        /*0374*/ 	.word	0x00007e50


	//   ....[54]....
        /*0378*/ 	.word	0x00007e70


	//   ....[55]....
        /*037c*/ 	.word	0x00007e80


	//   ....[56]....
        /*0380*/ 	.word	0x00007e90


	//   ....[57]....
        /*0384*/ 	.word	0x00007f90


	//   ....[58]....
        /*0388*/ 	.word	0x00007fa0


	//   ....[59]....
        /*038c*/ 	.word	0x00007fb0


	//   ....[60]....
        /*0390*/ 	.word	0x00007fc0


	//   ....[61]....
        /*0394*/ 	.word	0x00007fd0


	//   ....[62]....
        /*0398*/ 	.word	0x00007fe0


	//   ....[63]....
        /*039c*/ 	.word	0x00007ff0


	//   ....[64]....
        /*03a0*/ 	.word	0x00008020


	//   ....[65]....
        /*03a4*/ 	.word	0x00008050


	//   ....[66]....
        /*03a8*/ 	.word	0x00008080


	//   ....[67]....
        /*03ac*/ 	.word	0x000080a0


	//   ....[68]....
        /*03b0*/ 	.word	0x000080b0


	//   ....[69]....
        /*03b4*/ 	.word	0x0000c020


	//   ....[70]....
        /*03b8*/ 	.word	0x0000c060


	//   ....[71]....
        /*03bc*/ 	.word	0x0000c150


	//   ....[72]....
        /*03c0*/ 	.word	0x0000c180


	//   ....[73]....
        /*03c4*/ 	.word	0x0000c260


	//   ....[74]....
        /*03c8*/ 	.word	0x0000c290


	//   ....[75]....
        /*03cc*/ 	.word	0x0000c370


	//   ....[76]....
        /*03d0*/ 	.word	0x0000c3a0


	//   ....[77]....
        /*03d4*/ 	.word	0x0000c480


	//   ....[78]....
        /*03d8*/ 	.word	0x0000c4b0


	//   ....[79]....
        /*03dc*/ 	.word	0x0000caa0


	//   ....[80]....
        /*03e0*/ 	.word	0x0000d030


	//   ....[81]....
        /*03e4*/ 	.word	0x0000d470


	//   ....[82]....
        /*03e8*/ 	.word	0x0000d670


	//   ....[83]....
        /*03ec*/ 	.word	0x0000d6d0


	//   ....[84]....
        /*03f0*/ 	.word	0x0000d720


	//   ....[85]....
        /*03f4*/ 	.word	0x0000d740


	//   ....[86]....
        /*03f8*/ 	.word	0x0000d760


	//   ....[87]....
        /*03fc*/ 	.word	0x0000d880


	//   ....[88]....
        /*0400*/ 	.word	0x0000d8d0


	//   ....[89]....
        /*0404*/ 	.word	0x0000d920


	//   ....[90]....
        /*0408*/ 	.word	0x0000d940


	//   ....[91]....
        /*040c*/ 	.word	0x0000d960


	//   ....[92]....
        /*0410*/ 	.word	0x0000dc70


	//   ....[93]....
        /*0414*/ 	.word	0x0000dcf0


	//   ....[94]....
        /*0418*/ 	.word	0x0000dd60


	//   ....[95]....
        /*041c*/ 	.word	0x0000ddd0


	//   ....[96]....
        /*0420*/ 	.word	0x0000df20


	//   ....[97]....
        /*0424*/ 	.word	0x0000df90


	//   ....[98]....
        /*0428*/ 	.word	0x0000e000


	//   ....[99]....
        /*042c*/ 	.word	0x0000e070


	//   ....[100]....
        /*0430*/ 	.word	0x0000e1a0


	//   ....[101]....
        /*0434*/ 	.word	0x0000e210


	//   ....[102]....
        /*0438*/ 	.word	0x0000e280


	//   ....[103]....
        /*043c*/ 	.word	0x0000e2f0


	//   ....[104]....
        /*0440*/ 	.word	0x0000e440


	//   ....[105]....
        /*0444*/ 	.word	0x0000e4b0


	//   ....[106]....
        /*0448*/ 	.word	0x0000e520


	//   ....[107]....
        /*044c*/ 	.word	0x0000e590


	//   ....[108]....
        /*0450*/ 	.word	0x0000e6c0


	//   ....[109]....
        /*0454*/ 	.word	0x0000e730


	//   ....[110]....
        /*0458*/ 	.word	0x0000e7a0


	//   ....[111]....
        /*045c*/ 	.word	0x0000e810


	//   ....[112]....
        /*0460*/ 	.word	0x0000e880


	//   ....[113]....
        /*0464*/ 	.word	0x0000e8f0


	//   ....[114]....
        /*0468*/ 	.word	0x0000e960


	//   ....[115]....
        /*046c*/ 	.word	0x0000e9d0


	//   ....[116]....
        /*0470*/ 	.word	0x0000ea50


	//   ....[117]....
        /*0474*/ 	.word	0x0000eac0


	//   ....[118]....
        /*0478*/ 	.word	0x0000eb30


	//   ....[119]....
        /*047c*/ 	.word	0x0000eba0


	//   ....[120]....
        /*0480*/ 	.word	0x0000ec10


	//   ....[121]....
        /*0484*/ 	.word	0x0000ec90


	//   ....[122]....
        /*0488*/ 	.word	0x0000ed00


	//   ....[123]....
        /*048c*/ 	.word	0x0000ed70


	//   ....[124]....
        /*0490*/ 	.word	0x0000ede0


	//   ....[125]....
        /*0494*/ 	.word	0x0000ee50


	//   ....[126]....
        /*0498*/ 	.word	0x0000eec0


	//   ....[127]....
        /*049c*/ 	.word	0x0000ef30


	//   ....[128]....
        /*04a0*/ 	.word	0x0000efa0


	//   ....[129]....
        /*04a4*/ 	.word	0x0000f020


	//   ....[130]....
        /*04a8*/ 	.word	0x0000f090


	//   ....[131]....
        /*04ac*/ 	.word	0x0000f100


	//   ....[132]....
        /*04b0*/ 	.word	0x0000f170


	//   ....[133]....
        /*04b4*/ 	.word	0x0000f1e0


	//   ....[134]....
        /*04b8*/ 	.word	0x0000f250


	//   ....[135]....
        /*04bc*/ 	.word	0x0000f2c0


	//   ....[136]....
        /*04c0*/ 	.word	0x0000f330


	//   ....[137]....
        /*04c4*/ 	.word	0x0000f3b0


	//   ....[138]....
        /*04c8*/ 	.word	0x0000f420


	//   ....[139]....
        /*04cc*/ 	.word	0x0000f490


	//   ....[140]....
        /*04d0*/ 	.word	0x0000f500


	//   ....[141]....
        /*04d4*/ 	.word	0x0000f570


	//   ....[142]....
        /*04d8*/ 	.word	0x0000f5e0


	//   ....[143]....
        /*04dc*/ 	.word	0x0000f650


	//   ....[144]....
        /*04e0*/ 	.word	0x0000f6c0


	//   ....[145]....
        /*04e4*/ 	.word	0x0000f730


	//   ....[146]....
        /*04e8*/ 	.word	0x0000f7a0


	//   ....[147]....
        /*04ec*/ 	.word	0x0000f810


	//   ....[148]....
        /*04f0*/ 	.word	0x0000f8e0


	//   ....[149]....
        /*04f4*/ 	.word	0x0000f950


	//   ....[150]....
        /*04f8*/ 	.word	0x0000f9c0


	//   ....[151]....
        /*04fc*/ 	.word	0x0000fa30


	//----- nvinfo : EIATTR_EXIT_INSTR_OFFSETS
	.align		4
.L_1899:
        /*0500*/ 	.byte	0x04, 0x1c
        /*0502*/ 	.short	(.L_1901 - .L_1900)


	//   ....[0]....
.L_1900:
        /*0504*/ 	.word	0x0000da90


	//   ....[1]....
        /*0508*/ 	.word	0x0000dc10


	//----- nvinfo : EIATTR_MAX_THREADS
	.align		4
.L_1901:
        /*050c*/ 	.byte	0x04, 0x05
        /*050e*/ 	.short	(.L_1903 - .L_1902)
.L_1902:
        /*0510*/ 	.word	0x00000080
        /*0514*/ 	.word	0x00000001
        /*0518*/ 	.word	0x00000001


	//----- nvinfo : EIATTR_CRS_STACK_SIZE
	.align		4
.L_1903:
        /*051c*/ 	.byte	0x04, 0x1e
        /*051e*/ 	.short	(.L_1905 - .L_1904)
.L_1904:
        /*0520*/ 	.word	0x00000000
.L_1905:


//--------------------- .nv.info._Z25selective_scan_bwd_kernelI32Selective_Scan_bwd_kernel_traitsILi128ELi16ELb1ELb1ELb1ELb1ELb1EfN3c107complexIfEEEEv12SSMParamsBwd --------------------------
	.section	.nv.info._Z25selective_scan_bwd_kernelI32Selective_Scan_bwd_kernel_traitsILi128ELi16ELb1ELb1ELb1ELb1ELb1EfN3c107complexIfEEEEv12SSMParamsBwd,"",@"SHT_CUDA_INFO"
	.sectionflags	@""
	.align	4


	//----- nvinfo : EIATTR_CUDA_API_VERSION
	.align		4
        /*0000*/ 	.byte	0x04, 0x37
        /*0002*/ 	.short	(.L_1907 - .L_1906)
.L_1906:
        /*0004*/ 	.word	0x00000082


	//----- nvinfo : EIATTR_SW2861232_WAR
	.align		4
.L_1907:
        /*0008*/ 	.byte	0x01, 0x35
	.zero		2


	//----- nvinfo : EIATTR_PARAM_CBANK
	.align		4
        /*000c*/ 	.byte	0x04, 0x0a
        /*000e*/ 	.short	(.L_1909 - .L_1908)
	.align		4
.L_1908:
        /*0010*/ 	.word	index@(.nv.constant0._Z25selective_scan_bwd_kernelI32Selective_Scan_bwd_kernel_traitsILi128ELi16ELb1ELb1ELb1ELb1ELb1EfN3c107complexIfEEEEv12SSMParamsBwd)
        /*0014*/ 	.short	0x0160
        /*0016*/ 	.short	0x01f0


	//----- nvinfo : EIATTR_CBANK_PARAM_SIZE
	.align		4
.L_1909:
        /*0018*/ 	.byte	0x03, 0x19
        /*001a*/ 	.short	0x01f0


	//----- nvinfo : EIATTR_KPARAM_INFO
	.align		4
        /*001c*/ 	.byte	0x04, 0x17
        /*001e*/ 	.short	(.L_1911 - .L_1910)
.L_1910:
        /*0020*/ 	.word	0x00000000
        /*0024*/ 	.short	0x0000
        /*0026*/ 	.short	0x0000
        /*0028*/ 	.byte	0x00, 0xf0, 0xc1, 0x07


	//----- nvinfo : EIATTR_MAXREG_COUNT
	.align		4
.L_1911:
        /*002c*/ 	.byte	0x03, 0x1b
        /*002e*/ 	.short	0x00ff


	//----- nvinfo : EIATTR_NUM_BARRIERS
	.align		4
        /*0030*/ 	.byte	0x02, 0x4c
        /*0032*/ 	.byte	0x01
	.zero		1


	//----- nvinfo : EIATTR_MERCURY_ISA_VERSION
	.align		4
        /*0034*/ 	.byte	0x03, 0x5f
        /*0036*/ 	.short	0x0000


	//----- nvinfo : EIATTR_COOP_GROUP_MASK_REGIDS
	.align		4
        /*0038*/ 	.byte	0x04, 0x29
        /*003a*/ 	.short	(.L_1913 - .L_1912)


	//   ....[0]....
.L_1912:
        /*003c*/ 	.word	0xffffffff


	//   ....[1]....
        /*0040*/ 	.word	0xffffffff


	//   ....[2]....
        /*0044*/ 	.word	0xffffffff


	//   ....[3]....
        /*0048*/ 	.word	0xffffffff


	//   ....[4]....
        /*004c*/ 	.word	0xffffffff


	//   ....[5]....
        /*0050*/ 	.word	0xffffffff


	//   ....[6]....
        /*0054*/ 	.word	0xffffffff


	//   ....[7]....
        /*0058*/ 	.word	0xffffffff


	//   ....[8]....
        /*005c*/ 	.word	0xffffffff


	//   ....[9]....
        /*0060*/ 	.word	0xffffffff


	//   ....[10]....
        /*0064*/ 	.word	0xffffffff


	//   ....[11]....
        /*0068*/ 	.word	0xffffffff


	//   ....[12]....
        /*006c*/ 	.word	0xffffffff


	//   ....[13]....
        /*0070*/ 	.word	0xffffffff


	//   ....[14]....
        /*0074*/ 	.word	0xffffffff


	//   ....[15]....
        /*0078*/ 	.word	0xffffffff


	//   ....[16]....
        /*007c*/ 	.word	0xffffffff


	//   ....[17]....
        /*0080*/ 	.word	0xffffffff


	//   ....[18]....
        /*0084*/ 	.word	0xffffffff


	//   ....[19]....
        /*0088*/ 	.word	0xffffffff


	//   ....[20]....
        /*008c*/ 	.word	0xffffffff


	//   ....[21]....
        /*0090*/ 	.word	0xffffffff


	//   ....[22]....
        /*0094*/ 	.word	0xffffffff


	//   ....[23]....
        /*0098*/ 	.word	0xffffffff


	//   ....[24]....
        /*009c*/ 	.word	0xffffffff


	//   ....[25]....
        /*00a0*/ 	.word	0xffffffff


	//   ....[26]....
        /*00a4*/ 	.word	0xffffffff


	//   ....[27]....
        /*00a8*/ 	.word	0xffffffff


	//   ....[28]....
        /*00ac*/ 	.word	0xffffffff


	//   ....[29]....
        /*00b0*/ 	.word	0xffffffff


	//   ....[30]....
        /*00b4*/ 	.word	0xffffffff


	//   ....[31]....
        /*00b8*/ 	.word	0xffffffff


	//   ....[32]....
        /*00bc*/ 	.word	0xffffffff


	//   ....[33]....
        /*00c0*/ 	.word	0xffffffff


	//   ....[34]....
        /*00c4*/ 	.word	0xffffffff


	//   ....[35]....
        /*00c8*/ 	.word	0xffffffff


	//   ....[36]....
        /*00cc*/ 	.word	0xffffffff


	//   ....[37]....
        /*00d0*/ 	.word	0xffffffff


	//   ....[38]....
        /*00d4*/ 	.word	0xffffffff


	//   ....[39]....
        /*00d8*/ 	.word	0xffffffff


	//   ....[40]....
        /*00dc*/ 	.word	0xffffffff


	//   ....[41]....
        /*00e0*/ 	.word	0xffffffff


	//   ....[42]....
        /*00e4*/ 	.word	0xffffffff


	//   ....[43]....
        /*00e8*/ 	.word	0xffffffff


	//   ....[44]....
        /*00ec*/ 	.word	0xffffffff


	//   ....[45]....
        /*00f0*/ 	.word	0xffffffff


	//   ....[46]....
        /*00f4*/ 	.word	0xffffffff


	//   ....[47]....
        /*00f8*/ 	.word	0xffffffff


	//   ....[48]....
        /*00fc*/ 	.word	0xffffffff


	//   ....[49]....
        /*0100*/ 	.word	0xffffffff


	//   ....[50]....
        /*0104*/ 	.word	0xffffffff


	//   ....[51]....
        /*0108*/ 	.word	0xffffffff


	//   ....[52]....
        /*010c*/ 	.word	0xffffffff


	//   ....[53]....
        /*0110*/ 	.word	0xffffffff


	//   ....[54]....
        /*0114*/ 	.word	0xffffffff


	//   ....[55]....
        /*0118*/ 	.word	0xffffffff


	//   ....[56]....
        /*011c*/ 	.word	0xffffffff


	//   ....[57]....
        /*0120*/ 	.word	0xffffffff


	//   ....[58]....
        /*0124*/ 	.word	0xffffffff


	//   ....[59]....
        /*0128*/ 	.word	0xffffffff


	//   ....[60]....
        /*012c*/ 	.word	0xffffffff


	//   ....[61]....
        /*0130*/ 	.word	0xffffffff


	//   ....[62]....
        /*0134*/ 	.word	0xffffffff


	//   ....[63]....
        /*0138*/ 	.word	0xffffffff


	//   ....[64]....
        /*013c*/ 	.word	0xffffffff


	//   ....[65]....
        /*0140*/ 	.word	0xffffffff


	//   ....[66]....
        /*0144*/ 	.word	0xffffffff


	//   ....[67]....
        /*0148*/ 	.word	0xffffffff


	//   ....[68]....
        /*014c*/ 	.word	0xffffffff


	//   ....[69]....
        /*0150*/ 	.word	0xffffffff


	//   ....[70]....
        /*0154*/ 	.word	0xffffffff


	//   ....[71]....
        /*0158*/ 	.word	0xffffffff


	//   ....[72]....
        /*015c*/ 	.word	0xffffffff


	//   ....[73]....
        /*0160*/ 	.word	0xffffffff


	//   ....[74]....
        /*0164*/ 	.word	0xffffffff


	//   ....[75]....
        /*0168*/ 	.word	0xffffffff


	//   ....[76]....
        /*016c*/ 	.word	0xffffffff


	//   ....[77]....
        /*0170*/ 	.word	0xffffffff


	//   ....[78]....
        /*0174*/ 	.word	0xffffffff


	//   ....[79]....
        /*0178*/ 	.word	0xffffffff


	//   ....[80]....
        /*017c*/ 	.word	0xffffffff


	//   ....[81]....
        /*0180*/ 	.word	0xffffffff


	//   ....[82]....
        /*0184*/ 	.word	0xffffffff


	//   ....[83]....
        /*0188*/ 	.word	0xffffffff


	//   ....[84]....
        /*018c*/ 	.word	0xffffffff


	//   ....[85]....
        /*0190*/ 	.word	0xffffffff


	//   ....[86]....
        /*0194*/ 	.word	0xffffffff


	//   ....[87]....
        /*0198*/ 	.word	0xffffffff


	//   ....[88]....
        /*019c*/ 	.word	0xffffffff


	//   ....[89]....
        /*01a0*/ 	.word	0xffffffff


	//   ....[90]....
        /*01a4*/ 	.word	0xffffffff


	//   ....[91]....
        /*01a8*/ 	.word	0xffffffff


	//   ....[92]....
        /*01ac*/ 	.word	0xffffffff


	//   ....[93]....
        /*01b0*/ 	.word	0xffffffff


	//   ....[94]....
        /*01b4*/ 	.word	0xffffffff


	//   ....[95]....
        /*01b8*/ 	.word	0xffffffff


	//   ....[96]....
        /*01bc*/ 	.word	0xffffffff


	//   ....[97]....
        /*01c0*/ 	.word	0xffffffff


	//   ....[98]....
        /*01c4*/ 	.word	0xffffffff


	//   ....[99]....
        /*01c8*/ 	.word	0xffffffff


	//   ....[100]....
        /*01cc*/ 	.word	0xffffffff


	//   ....[101]....
        /*01d0*/ 	.word	0xffffffff


	//   ....[102]....
        /*01d4*/ 	.word	0xffffffff


	//   ....[103]....
        /*01d8*/ 	.word	0xffffffff


	//   ....[104]....
        /*01dc*/ 	.word	0xffffffff


	//   ....[105]....
        /*01e0*/ 	.word	0xffffffff


	//   ....[106]....
        /*01e4*/ 	.word	0xffffffff


	//   ....[107]....
        /*01e8*/ 	.word	0xffffffff


	//   ....[108]....
        /*01ec*/ 	.word	0xffffffff


	//   ....[109]....
        /*01f0*/ 	.word	0xffffffff


	//   ....[110]....
        /*01f4*/ 	.word	0xffffffff


	//   ....[111]....
        /*01f8*/ 	.word	0xffffffff


	//   ....[112]....
        /*01fc*/ 	.word	0xffffffff


	//   ....[113]....
        /*0200*/ 	.word	0xffffffff


	//   ....[114]....
        /*0204*/ 	.word	0xffffffff


	//   ....[115]....
        /*0208*/ 	.word	0xffffffff


	//   ....[116]....
        /*020c*/ 	.word	0xffffffff


	//   ....[117]....
        /*0210*/ 	.word	0xffffffff


	//   ....[118]....
        /*0214*/ 	.word	0xffffffff


	//   ....[119]....
        /*0218*/ 	.word	0xffffffff


	//   ....[120]....
        /*021c*/ 	.word	0xffffffff


	//   ....[121]....
        /*0220*/ 	.word	0xffffffff


	//   ....[122]....
        /*0224*/ 	.word	0xffffffff


	//   ....[123]....
        /*0228*/ 	.word	0xffffffff


	//   ....[124]....
        /*022c*/ 	.word	0xffffffff


	//   ....[125]....
        /*0230*/ 	.word	0xffffffff


	//   ....[126]....
        /*0234*/ 	.word	0xffffffff


	//   ....[127]....
        /*0238*/ 	.word	0xffffffff


	//   ....[128]....
        /*023c*/ 	.word	0xffffffff


	//   ....[129]....
        /*0240*/ 	.word	0xffffffff


	//   ....[130]....
        /*0244*/ 	.word	0xffffffff


	//   ....[131]....
        /*0248*/ 	.word	0xffffffff


	//   ....[132]....
        /*024c*/ 	.word	0xffffffff


	//   ....[133]....
        /*0250*/ 	.word	0xffffffff


	//   ....[134]....
        /*0254*/ 	.word	0xffffffff


	//   ....[135]....
        /*0258*/ 	.word	0xffffffff


	//   ....[136]....
        /*025c*/ 	.word	0xffffffff


	//   ....[137]....
        /*0260*/ 	.word	0xffffffff


	//   ....[138]....
        /*0264*/ 	.word	0xffffffff


	//   ....[139]....
        /*0268*/ 	.word	0xffffffff


	//   ....[140]....
        /*026c*/ 	.word	0xffffffff


	//   ....[141]....
        /*0270*/ 	.word	0xffffffff


	//   ....[142]....
        /*0274*/ 	.word	0xffffffff


	//   ....[143]....
        /*0278*/ 	.word	0xffffffff


	//   ....[144]....
        /*027c*/ 	.word	0xffffffff


	//   ....[145]....
        /*0280*/ 	.word	0xffffffff


	//   ....[146]....
        /*0284*/ 	.word	0xffffffff


	//   ....[147]....
        /*0288*/ 	.word	0xffffffff


	//   ....[148]....
        /*028c*/ 	.word	0xffffffff


	//   ....[149]....
        /*0290*/ 	.word	0xffffffff


	//   ....[150]....
        /*0294*/ 	.word	0xffffffff


	//   ....[151]....
        /*0298*/ 	.word	0xffffffff


	//   ....[152]....
        /*029c*/ 	.word	0xffffffff


	//   ....[153]....
        /*02a0*/ 	.word	0xffffffff


	//   ....[154]....
        /*02a4*/ 	.word	0xffffffff


	//   ....[155]....
        /*02a8*/ 	.word	0xffffffff


	//----- nvinfo : EIATTR_COOP_GROUP_INSTR_OFFSETS
	.align		4
.L_1913:
        /*02ac*/ 	.byte	0x04, 0x28
        /*02ae*/ 	.short	(.L_1915 - .L_1914)


	//   ....[0]....
.L_1914:
        /*02b0*/ 	.word	0x00000ca0


	//   ....[1]....
        /*02b4*/ 	.word	0x00000db0


	//   ....[2]....
        /*02b8*/ 	.word	0x00000fb0


	//   ....[3]....
        /*02bc*/ 	.word	0x000035c0


	//   ....[4]....
        /*02c0*/ 	.word	0x00003c20


	//   ....[5]....
        /*02c4*/ 	.word	0x00004280


	//   ....[6]....
        /*02c8*/ 	.word	0x00004660


	//   ....[7]....
        /*02cc*/ 	.word	0x00004fd0


	//   ....[8]....
        /*02d0*/ 	.word	0x000057d0


	//   ....[9]....
        /*02d4*/ 	.word	0x00006f90


	//   ....[10]....
        /*02d8*/ 	.word	0x00006fb0


	//   ....[11]....
        /*02dc*/ 	.word	0x00006fd0


	//   ....[12]....
        /*02e0*/ 	.word	0x00006fe0


	//   ....[13]....
        /*02e4*/ 	.word	0x00007090


	//   ....[14]....
        /*02e8*/ 	.word	0x000070b0


	//   ....[15]....
        /*02ec*/ 	.word	0x000070d0


	//   ....[16]....
        /*02f0*/ 	.word	0x000070e0


	//   ....[17]....
        /*02f4*/ 	.word	0x00007170


	//   ....[18]....
        /*02f8*/ 	.word	0x000071a0


	//   ....[19]....
        /*02fc*/ 	.word	0x000071d0


	//   ....[20]....
        /*0300*/ 	.word	0x000071e0


	//   ....[21]....
        /*0304*/ 	.word	0x00007260


	//   ....[22]....
        /*0308*/ 	.word	0x000072a0


	//   ....[23]....
        /*030c*/ 	.word	0x000072c0


	//   ....[24]....
        /*0310*/ 	.word	0x000072e0


	//   ....[25]....
        /*0314*/ 	.word	0x000073a0


	//   ....[26]....
        /*0318*/ 	.word	0x000073d0


	//   ....[27]....
        /*031c*/ 	.word	0x000073f0


	//   ....[28]....
        /*0320*/ 	.word	0x00007400


	//   ....[29]....
        /*0324*/ 	.word	0x00007530


	//   ....[30]....
        /*0328*/ 	.word	0x000075a0


	//   ....[31]....
        /*032c*/ 	.word	0x00007610


	//   ....[32]....
        /*0330*/ 	.word	0x00007680


	//   ....[33]....
        /*0334*/ 	.word	0x000076a0


	//   ....[34]....
        /*0338*/ 	.word	0x000076b0


	//   ....[35]....
        /*033c*/ 	.word	0x000076c0


	//   ....[36]....
        /*0340*/ 	.word	0x000076d0


	//   ....[37]....
        /*0344*/ 	.word	0x000076e0


	//   ....[38]....
        /*0348*/ 	.word	0x000076f0


	//   ....[39]....
        /*034c*/ 	.word	0x00007700


	//   ....[40]....
        /*0350*/ 	.word	0x00007710


	//   ....[41]....
        /*0354*/ 	.word	0x00008d00


	//   ....[42]....
        /*0358*/ 	.word	0x00008d20


	//   ....[43]....
        /*035c*/ 	.word	0x00008d30


	//   ....[44]....
        /*0360*/ 	.word	0x00008d40


	//   ....[45]....
        /*0364*/ 	.word	0x00008e60


	//   ....[46]....
        /*0368*/ 	.word	0x00008e70


	//   ....[47]....
        /*036c*/ 	.word	0x00008e80


	//   ....[48]....
        /*0370*/ 	.word	0x00008e90


	//   ....[49]....
        /*0374*/ 	.word	0x00008fb0


	//   ....[50]....
        /*0378*/ 	.word	0x00008fd0


	//   ....[51]....
        /*037c*/ 	.word	0x00008fe0


	//   ....[52]....
        /*0380*/ 	.word	0x00008ff0


	//   ....[53]....
        /*0384*/ 	.word	0x00009110


	//   ....[54]....
        /*0388*/ 	.word	0x00009120


	//   ....[55]....
        /*038c*/ 	.word	0x00009130


	//   ....[56]....
        /*0390*/ 	.word	0x00009140


	//   ....[57]....
        /*0394*/ 	.word	0x00009260


	//   ....[58]....
        /*0398*/ 	.word	0x00009280


	//   ....[59]....
        /*039c*/ 	.word	0x00009290


	//   ....[60]....
        /*03a0*/ 	.word	0x000092a0


	//   ....[61]....
        /*03a4*/ 	.word	0x000093a0


	//   ....[62]....
        /*03a8*/ 	.word	0x000093b0


	//   ....[63]....
        /*03ac*/ 	.word	0x000093c0


	//   ....[64]....
        /*03b0*/ 	.word	0x000093d0


	//   ....[65]....
        /*03b4*/ 	.word	0x000093e0


	//   ....[66]....
        /*03b8*/ 	.word	0x000093f0


	//   ....[67]....
        /*03bc*/ 	.word	0x00009400


	//   ....[68]....
        /*03c0*/ 	.word	0x00009430


	//   ....[69]....
        /*03c4*/ 	.word	0x00009460


	//   ....[70]....
        /*03c8*/ 	.word	0x00009490


	//   ....[71]....
        /*03cc*/ 	.word	0x000094b0


	//   ....[72]....
        /*03d0*/ 	.word	0x000094c0


	//   ....[73]....
        /*03d4*/ 	.word	0x0000d470


	//   ....[74]....
        /*03d8*/ 	.word	0x0000d4b0


	//   ....[75]....
        /*03dc*/ 	.word	0x0000d5a0


	//   ....[76]....
        /*03e0*/ 	.word	0x0000d5d0


	//   ....[77]....
        /*03e4*/ 	.word	0x0000d6b0


	//   ....[78]....
        /*03e8*/ 	.word	0x0000d6e0


	//   ....[79]....
        /*03ec*/ 	.word	0x0000d7c0


	//   ....[80]....
        /*03f0*/ 	.word	0x0000d7f0


	//   ....[81]....
        /*03f4*/ 	.word	0x0000d8d0


	//   ....[82]....
        /*03f8*/ 	.word	0x0000d900


	//   ....[83]....
        /*03fc*/ 	.word	0x0000de70


	//   ....[84]....
        /*0400*/ 	.word	0x0000e2f0


	//   ....[85]....
        /*0404*/ 	.word	0x0000e850


	//   ....[86]....
        /*0408*/ 	.word	0x0000ea40


	//   ....[87]....
        /*040c*/ 	.word	0x0000eaa0


	//   ....[88]....
        /*0410*/ 	.word	0x0000eaf0


	//   ....[89]....
        /*0414*/ 	.word	0x0000eb10


	//   ....[90]....
        /*0418*/ 	.word	0x0000eb30


	//   ....[91]....
        /*041c*/ 	.word	0x0000ec50


	//   ....[92]....
        /*0420*/ 	.word	0x0000eca0


	//   ....[93]....
        /*0424*/ 	.word	0x0000ecf0


	//   ....[94]....
        /*0428*/ 	.word	0x0000ed10


	//   ....[95]....
        /*042c*/ 	.word	0x0000ed30


	//   ....[96]....
        /*0430*/ 	.word	0x0000f040


	//   ....[97]....
        /*0434*/ 	.word	0x0000f0c0


	//   ....[98]....
        /*0438*/ 	.word	0x0000f130


	//   ....[99]....
        /*043c*/ 	.word	0x0000f1a0


	//   ....[100]....
        /*0440*/ 	.word	0x0000f2f0


	//   ....[101]....
        /*0444*/ 	.word	0x0000f360


	//   ....[102]....
        /*0448*/ 	.word	0x0000f3d0


	//   ....[103]....
        /*044c*/ 	.word	0x0000f440


	//   ....[104]....
        /*0450*/ 	.word	0x0000f570


	//   ....[105]....
        /*0454*/ 	.word	0x0000f5e0


	//   ....[106]....
        /*0458*/ 	.word	0x0000f650


	//   ....[107]....
        /*045c*/ 	.word	0x0000f6c0


	//   ....[108]....
        /*0460*/ 	.word	0x0000f810


	//   ....[109]....
        /*0464*/ 	.word	0x0000f880


	//   ....[110]....
        /*0468*/ 	.word	0x0000f8f0


	//   ....[111]....
        /*046c*/ 	.word	0x0000f960


	//   ....[112]....
        /*0470*/ 	.word	0x0000fa90


	//   ....[113]....
        /*0474*/ 	.word	0x0000fb00


	//   ....[114]....
        /*0478*/ 	.word	0x0000fb70


	//   ....[115]....
        /*047c*/ 	.word	0x0000fbe0


	//   ....[116]....
        /*0480*/ 	.word	0x0000fc50


	//   ....[117]....
        /*0484*/ 	.word	0x0000fcc0


	//   ....[118]....
        /*0488*/ 	.word	0x0000fd30


	//   ....[119]....
        /*048c*/ 	.word	0x0000fda0


	//   ....[120]....
        /*0490*/ 	.word	0x0000fe10


	//   ....[121]....
        /*0494*/ 	.word	0x0000fe80


	//   ....[122]....
        /*0498*/ 	.word	0x0000fef0


	//   ....[123]....
        /*049c*/ 	.word	0x0000ff60


	//   ....[124]....
        /*04a0*/ 	.word	0x0000ffd0


	//   ....[125]....
        /*04a4*/ 	.word	0x00010050


	//   ....[126]....
        /*04a8*/ 	.word	0x000100c0


	//   ....[127]....
        /*04ac*/ 	.word	0x00010130


	//   ....[128]....
        /*04b0*/ 	.word	0x000101a0


	//   ....[129]....
        /*04b4*/ 	.word	0x00010210


	//   ....[130]....
        /*04b8*/ 	.word	0x00010280


	//   ....[131]....
        /*04bc*/ 	.word	0x000102f0


	//   ....[132]....
        /*04c0*/ 	.word	0x00010360


	//   ....[133]....
        /*04c4*/ 	.word	0x000103e0


	//   ....[134]....
        /*04c8*/ 	.word	0x00010450


	//   ....[135]....
        /*04cc*/ 	.word	0x000104c0


	//   ....[136]....
        /*04d0*/ 	.word	0x00010530


	//   ....[137]....
        /*04d4*/ 	.word	0x000105a0


	//   ....[138]....
        /*04d8*/ 	.word	0x00010610


	//   ....[139]....
        /*04dc*/ 	.word	0x00010680


	//   ....[140]....
        /*04e0*/ 	.word	0x000106f0


	//   ....[141]....
        /*04e4*/ 	.word	0x00010770


	//   ....[142]....
        /*04e8*/ 	.word	0x000107e0


	//   ....[143]....
        /*04ec*/ 	.word	0x00010850


	//   ....[144]....
        /*04f0*/ 	.word	0x000108c0


	//   ....[145]....
        /*04f4*/ 	.word	0x00010930


	//   ....[146]....
        /*04f8*/ 	.word	0x000109a0


	//   ....[147]....
        /*04fc*/ 	.word	0x00010a10


	//   ....[148]....
        /*0500*/ 	.word	0x00010a80


	//   ....[149]....
        /*0504*/ 	.word	0x00010af0


	//   ....[150]....
        /*0508*/ 	.word	0x00010b60


	//   ....[151]....
        /*050c*/ 	.word	0x00010bd0


	//   ....[152]....
        /*0510*/ 	.word	0x00010ca0


	//   ....[153]....
        /*0514*/ 	.word	0x00010d10


	//   ....[154]....
        /*0518*/ 	.word	0x00010d80


	//   ....[155]....
        /*051c*/ 	.word	0x00010df0


	//----- nvinfo : EIATTR_EXIT_INSTR_OFFSETS
	.align		4
.L_1915:
        /*0520*/ 	.byte	0x04, 0x1c
        /*0522*/ 	.short	(.L_1917 - .L_1916)


	//   ....[0]....
.L_1916:
        /*0524*/ 	.word	0x0000ee60


	//   ....[1]....
        /*0528*/ 	.word	0x0000efe0


	//----- nvinfo : EIATTR_MAX_THREADS
	.align		4
.L_1917:
        /*052c*/ 	.byte	0x04, 0x05
        /*052e*/ 	.short	(.L_1919 - .L_1918)
.L_1918:
        /*0530*/ 	.word	0x00000080
        /*0534*/ 	.word	0x00000001
        /*0538*/ 	.word	0x00000001


	//----- nvinfo : EIATTR_CRS_STACK_SIZE
	.align		4
.L_1919:
        /*053c*/ 	.byte	0x04, 0x1e
        /*053e*/ 	.short	(.L_1921 - .L_1920)
.L_1920:
        /*0540*/ 	.word	0x00000000
.L_1921:


//--------------------- .nv.info._Z25selective_scan_bwd_kernelI32Selective_Scan_bwd_kernel_traitsILi64ELi16ELb0ELb0ELb0ELb0ELb0EfN3c107complexIfEEEEv12SSMParamsBwd --------------------------
	.section	.nv.info._Z25selective_scan_bwd_kernelI32Selective_Scan_bwd_kernel_traitsILi64ELi16ELb0ELb0ELb0ELb0ELb0EfN3c107complexIfEEEEv12SSMParamsBwd,"",@"SHT_CUDA_INFO"
	.sectionflags	@""
	.align	4


	//----- nvinfo : EIATTR_CUDA_API_VERSION
	.align		4
        /*0000*/ 	.byte	0x04, 0x37
        /*0002*/ 	.short	(.L_1923 - .L_1922)
.L_1922:
        /*0004*/ 	.word	0x00000082


	//----- nvinfo : EIATTR_SW2861232_WAR
	.align		4
.L_1923:
        /*0008*/ 	.byte	0x01, 0x35
	.zero		2


	//----- nvinfo : EIATTR_PARAM_CBANK
	.align		4
        /*000c*/ 	.byte	0x04, 0x0a
        /*000e*/ 	.short	(.L_1925 - .L_1924)
	.align		4
.L_1924:
        /*0010*/ 	.word	index@(.nv.constant0._Z25selective_scan_bwd_kernelI32Selective_Scan_bwd_kernel_traitsILi64ELi16ELb0ELb0ELb0ELb0ELb0EfN3c107complexIfEEEEv12SSMParamsBwd)
        /*0014*/ 	.short	0x0160
        /*0016*/ 	.short	0x01f0


	//----- nvinfo : EIATTR_CBANK_PARAM_SIZE
	.align		4
.L_1925:
        /*0018*/ 	.byte	0x03, 0x19
        /*001a*/ 	.short	0x01f0


	//----- nvinfo : EIATTR_KPARAM_INFO
	.align		4
        /*001c*/ 	.byte	0x04, 0x17
        /*001e*/ 	.short	(.L_1927 - .L_1926)
.L_1926:
        /*0020*/ 	.word	0x00000000
        /*0024*/ 	.short	0x0000
        /*0026*/ 	.short	0x0000
        /*0028*/ 	.byte	0x00, 0xf0, 0xc1, 0x07


	//----- nvinfo : EIATTR_MAXREG_COUNT
	.align		4
.L_1927:
        /*002c*/ 	.byte	0x03, 0x1b
        /*002e*/ 	.short	0x00ff


	//----- nvinfo : EIATTR_NUM_BARRIERS
	.align		4
        /*0030*/ 	.byte	0x02, 0x4c
        /*0032*/ 	.byte	0x01
	.zero		1


	//----- nvinfo : EIATTR_MERCURY_ISA_VERSION
	.align		4
        /*0034*/ 	.byte	0x03, 0x5f
        /*0036*/ 	.short	0x0000


	//----- nvinfo : EIATTR_COOP_GROUP_MASK_REGIDS
	.align		4
        /*0038*/ 	.byte	0x04, 0x29
        /*003a*/ 	.short	(.L_1929 - .L_1928)


	//   ....[0]....
.L_1928:
        /*003c*/ 	.word	0xffffffff


	//   ....[1]....
        /*0040*/ 	.word	0xffffffff


	//   ....[2]....
        /*0044*/ 	.word	0xffffffff


	//   ....[3]....
        /*0048*/ 	.word	0xffffffff


	//   ....[4]....
        /*004c*/ 	.word	0xffffffff


	//   ....[5]....
        /*0050*/ 	.word	0xffffffff


	//   ....[6]....
        /*0054*/ 	.word	0xffffffff


	//   ....[7]....
        /*0058*/ 	.word	0xffffffff


	//   ....[8]....
        /*005c*/ 	.word	0xffffffff


	//   ....[9]....
        /*0060*/ 	.word	0xffffffff


	//   ....[10]....
        /*0064*/ 	.word	0xffffffff


	//   ....[11]....
        /*0068*/ 	.word	0xffffffff


	//   ....[12]....
        /*006c*/ 	.word	0xffffffff


	//   ....[13]....
        /*0070*/ 	.word	0xffffffff


	//   ....[14]....
        /*0074*/ 	.word	0xffffffff


	//   ....[15]....
        /*0078*/ 	.word	0xffffffff


	//   ....[16]....
        /*007c*/ 	.word	0xffffffff


	//   ....[17]....
        /*0080*/ 	.word	0xffffffff


	//   ....[18]....
        /*0084*/ 	.word	0xffffffff


	//   ....[19]....
        /*0088*/ 	.word	0xffffffff


	//   ....[20]....
        /*008c*/ 	.word	0xffffffff


	//   ....[21]....
        /*0090*/ 	.word	0xffffffff


	//   ....[22]....
        /*0094*/ 	.word	0xffffffff


	//   ....[23]....
        /*0098*/ 	.word	0xffffffff


	//   ....[24]....
        /*009c*/ 	.word	0xffffffff


	//   ....[25]....
        /*00a0*/ 	.word	0xffffffff


	//   ....[26]....
        /*00a4*/ 	.word	0xffffffff


	//   ....[27]....
        /*00a8*/ 	.word	0xffffffff


	//   ....[28]....
        /*00ac*/ 	.word	0xffffffff


	//   ....[29]....
        /*00b0*/ 	.word	0xffffffff


	//   ....[30]....
        /*00b4*/ 	.word	0xffffffff


	//   ....[31]....
        /*00b8*/ 	.word	0xffffffff


	//   ....[32]....
        /*00bc*/ 	.word	0xffffffff


	//   ....[33]....
        /*00c0*/ 	.word	0xffffffff


	//   ....[34]....
        /*00c4*/ 	.word	0xffffffff


	//   ....[35]....
        /*00c8*/ 	.word	0xffffffff


	//   ....[36]....
        /*00cc*/ 	.word	0xffffffff


	//   ....[37]....
        /*00d0*/ 	.word	0xffffffff


	//   ....[38]....
        /*00d4*/ 	.word	0xffffffff


	//   ....[39]....
        /*00d8*/ 	.word	0xffffffff


	//   ....[40]....
        /*00dc*/ 	.word	0xffffffff


	//   ....[41]....
        /*00e0*/ 	.word	0xffffffff


	//   ....[42]....
        /*00e4*/ 	.word	0xffffffff


	//   ....[43]....
        /*00e8*/ 	.word	0xffffffff


	//   ....[44]....
        /*00ec*/ 	.word	0xffffffff


	//   ....[45]....
        /*00f0*/ 	.word	0xffffffff


	//   ....[46]....
        /*00f4*/ 	.word	0xffffffff


	//   ....[47]....
        /*00f8*/ 	.word	0xffffffff


	//   ....[48]....
        /*00fc*/ 	.word	0xffffffff


	//   ....[49]....
        /*0100*/ 	.word	0xffffffff


	//   ....[50]....
        /*0104*/ 	.word	0xffffffff


	//   ....[51]....
        /*0108*/ 	.word	0xffffffff


	//   ....[52]....
        /*010c*/ 	.word	0xffffffff


	//   ....[53]....
        /*0110*/ 	.word	0xffffffff


	//   ....[54]....
        /*0114*/ 	.word	0xffffffff


	//   ....[55]....
        /*0118*/ 	.word	0xffffffff


	//   ....[56]....
        /*011c*/ 	.word	0xffffffff


	//   ....[57]....
        /*0120*/ 	.word	0xffffffff


	//   ....[58]....
        /*0124*/ 	.word	0xffffffff


	//   ....[59]....
        /*0128*/ 	.word	0xffffffff


	//   ....[60]....
        /*012c*/ 	.word	0xffffffff


	//   ....[61]....
        /*0130*/ 	.word	0xffffffff


	//   ....[62]....
        /*0134*/ 	.word	0xffffffff


	//   ....[63]....
        /*0138*/ 	.word	0xffffffff


	//   ....[64]....
        /*013c*/ 	.word	0xffffffff


	//   ....[65]....
        /*0140*/ 	.word	0xffffffff


	//   ....[66]....
        /*0144*/ 	.word	0xffffffff


	//   ....[67]....
        /*0148*/ 	.word	0xffffffff


	//   ....[68]....
        /*014c*/ 	.word	0xffffffff


	//   ....[69]....
        /*0150*/ 	.word	0xffffffff


	//   ....[70]....
        /*0154*/ 	.word	0xffffffff


	//   ....[71]....
        /*0158*/ 	.word	0xffffffff


	//   ....[72]....
        /*015c*/ 	.word	0xffffffff


	//   ....[73]....
        /*0160*/ 	.word	0xffffffff


	//   ....[74]....
        /*0164*/ 	.word	0xffffffff


	//   ....[75]....
        /*0168*/ 	.word	0xffffffff


	//   ....[76]....
        /*016c*/ 	.word	0xffffffff


	//   ....[77]....
        /*0170*/ 	.word	0xffffffff


	//   ....[78]....
        /*0174*/ 	.word	0xffffffff


	//   ....[79]....
        /*0178*/ 	.word	0xffffffff


	//   ....[80]....
        /*017c*/ 	.word	0xffffffff


	//   ....[81]....
        /*0180*/ 	.word	0xffffffff


	//   ....[82]....
        /*0184*/ 	.word	0xffffffff


	//   ....[83]....
        /*0188*/ 	.word	0xffffffff


	//   ....[84]....
        /*018c*/ 	.word	0xffffffff


	//   ....[85]....
        /*0190*/ 	.word	0xffffffff


	//   ....[86]....
        /*0194*/ 	.word	0xffffffff


	//   ....[87]....
        /*0198*/ 	.word	0xffffffff


	//   ....[88]....
        /*019c*/ 	.word	0xffffffff


	//   ....[89]....
        /*01a0*/ 	.word	0xffffffff


	//   ....[90]....
        /*01a4*/ 	.word	0xffffffff


	//   ....[91]....
        /*01a8*/ 	.word	0xffffffff


	//   ....[92]....
        /*01ac*/ 	.word	0xffffffff


	//   ....[93]....
        /*01b0*/ 	.word	0xffffffff


	//   ....[94]....
        /*01b4*/ 	.word	0xffffffff


	//   ....[95]....
        /*01b8*/ 	.word	0xffffffff


	//   ....[96]....
        /*01bc*/ 	.word	0xffffffff


	//   ....[97]....
        /*01c0*/ 	.word	0xffffffff


	//   ....[98]....
        /*01c4*/ 	.word	0xffffffff


	//   ....[99]....
        /*01c8*/ 	.word	0xffffffff


	//   ....[100]....
        /*01cc*/ 	.word	0xffffffff


	//   ....[101]....
        /*01d0*/ 	.word	0xffffffff


	//   ....[102]....
        /*01d4*/ 	.word	0xffffffff


	//   ....[103]....
        /*01d8*/ 	.word	0xffffffff


	//   ....[104]....
        /*01dc*/ 	.word	0xffffffff


	//   ....[105]....
        /*01e0*/ 	.word	0xffffffff


	//   ....[106]....
        /*01e4*/ 	.word	0xffffffff


	//   ....[107]....
        /*01e8*/ 	.word	0xffffffff


	//   ....[108]....
        /*01ec*/ 	.word	0xffffffff


	//   ....[109]....
        /*01f0*/ 	.word	0xffffffff


	//   ....[110]....
        /*01f4*/ 	.word	0xffffffff


	//   ....[111]....
        /*01f8*/ 	.word	0xffffffff


	//   ....[112]....
        /*01fc*/ 	.word	0xffffffff


	//   ....[113]....
        /*0200*/ 	.word	0xffffffff


	//   ....[114]....
        /*0204*/ 	.word	0xffffffff


	//   ....[115]....
        /*0208*/ 	.word	0xffffffff


	//   ....[116]....
        /*020c*/ 	.word	0xffffffff


	//   ....[117]....
        /*0210*/ 	.word	0xffffffff


	//   ....[118]....
        /*0214*/ 	.word	0xffffffff


	//   ....[119]....
        /*0218*/ 	.word	0xffffffff


	//   ....[120]....
        /*021c*/ 	.word	0xffffffff


	//   ....[121]....
        /*0220*/ 	.word	0xffffffff


	//   ....[122]....
        /*0224*/ 	.word	0xffffffff


	//   ....[123]....
        /*0228*/ 	.word	0xffffffff


	//   ....[124]....
        /*022c*/ 	.word	0xffffffff


	//   ....[125]....
        /*0230*/ 	.word	0xffffffff


	//   ....[126]....
        /*0234*/ 	.word	0xffffffff


	//   ....[127]....
        /*0238*/ 	.word	0xffffffff


	//   ....[128]....
        /*023c*/ 	.word	0xffffffff


	//   ....[129]....
        /*0240*/ 	.word	0xffffffff


	//   ....[130]....
        /*0244*/ 	.word	0xffffffff


	//   ....[131]....
        /*0248*/ 	.word	0xffffffff


	//   ....[132]....
        /*024c*/ 	.word	0xffffffff


	//   ....[133]....
        /*0250*/ 	.word	0xffffffff


	//   ....[134]....
        /*0254*/ 	.word	0xffffffff


	//   ....[135]....
        /*0258*/ 	.word	0xffffffff


	//   ....[136]....
        /*025c*/ 	.word	0xffffffff


	//   ....[137]....
        /*0260*/ 	.word	0xffffffff


	//   ....[138]....
        /*0264*/ 	.word	0xffffffff


	//   ....[139]....
        /*0268*/ 	.word	0xffffffff


	//   ....[140]....
        /*026c*/ 	.word	0xffffffff


	//   ....[141]....
        /*0270*/ 	.word	0xffffffff


	//   ....[142]....
        /*0274*/ 	.word	0xffffffff


	//   ....[143]....
        /*0278*/ 	.word	0xffffffff


	//   ....[144]....
        /*027c*/ 	.word	0xffffffff


	//   ....[145]....
        /*0280*/ 	.word	0xffffffff


	//   ....[146]....
        /*0284*/ 	.word	0xffffffff


	//   ....[147]....
        /*0288*/ 	.word	0xffffffff


	//   ....[148]....
        /*028c*/ 	.word	0xffffffff


	//   ....[149]....
        /*0290*/ 	.word	0xffffffff


	//   ....[150]....
        /*0294*/ 	.word	0xffffffff


	//   ....[151]....
        /*0298*/ 	.word	0xffffffff


	//   ....[152]....
        /*029c*/ 	.word	0xffffffff


	//   ....[153]....
        /*02a0*/ 	.word	0xffffffff


	//   ....[154]....
        /*02a4*/ 	.word	0xffffffff


	//   ....[155]....
        /*02a8*/ 	.word	0xffffffff


	//   ....[156]....
        /*02ac*/ 	.word	0xffffffff


	//   ....[157]....
        /*02b0*/ 	.word	0xffffffff


	//   ....[158]....
        /*02b4*/ 	.word	0xffffffff


	//----- nvinfo : EIATTR_COOP_GROUP_INSTR_OFFSETS
	.align		4
.L_1929:
        /*02b8*/ 	.byte	0x04, 0x28
        /*02ba*/ 	.short	(.L_1931 - .L_1930)


	//   ....[0]....
.L_1930:
        /*02bc*/ 	.word	0x00000f60


	//   ....[1]....
        /*02c0*/ 	.word	0x00001440


	//   ....[2]....
        /*02c4*/ 	.word	0x00001910


	//   ....[3]....
        /*02c8*/ 	.word	0x00003bb0


	//   ....[4]....
        /*02cc*/ 	.word	0x00003bd0


	//   ....[5]....
        /*02d0*/ 	.word	0x00003c00


	//   ....[6]....
        /*02d4*/ 	.word	0x00003c10


	//   ....[7]....
        /*02d8*/ 	.word	0x00003cc0


	//   ....[8]....
        /*02dc*/ 	.word	0x00003ce0


	//   ....[9]....
        /*02e0*/ 	.word	0x00003cf0


	//   ....[10]....
        /*02e4*/ 	.word	0x00003d00


	//   ....[11]....
        /*02e8*/ 	.word	0x00003dc0


	//   ....[12]....
        /*02ec*/ 	.word	0x00003de0


	//   ....[13]....
        /*02f0*/ 	.word	0x00003df0


	//   ....[14]....
        /*02f4*/ 	.word	0x00003e00


	//   ....[15]....
        /*02f8*/ 	.word	0x00003ec0


	//   ....[16]....
        /*02fc*/ 	.word	0x00003ee0


	//   ....[17]....
        /*0300*/ 	.word	0x00003ef0


	//   ....[18]....
        /*0304*/ 	.word	0x00003f00


	//   ....[19]....
        /*0308*/ 	.word	0x00003fc0


	//   ....[20]....
        /*030c*/ 	.word	0x00003fd0


	//   ....[21]....
        /*0310*/ 	.word	0x00003fe0


	//   ....[22]....
        /*0314*/ 	.word	0x00003ff0


	//   ....[23]....
        /*0318*/ 	.word	0x00004140


	//   ....[24]....
        /*031c*/ 	.word	0x000041b0


	//   ....[25]....
        /*0320*/ 	.word	0x00004220


	//   ....[26]....
        /*0324*/ 	.word	0x00004290


	//   ....[27]....
        /*0328*/ 	.word	0x000042b0


	//   ....[28]....
        /*032c*/ 	.word	0x000042c0


	//   ....[29]....
        /*0330*/ 	.word	0x000042d0


	//   ....[30]....
        /*0334*/ 	.word	0x000042e0


	//   ....[31]....
        /*0338*/ 	.word	0x000042f0


	//   ....[32]....
        /*033c*/ 	.word	0x00004300


	//   ....[33]....
        /*0340*/ 	.word	0x00004310


	//   ....[34]....
        /*0344*/ 	.word	0x00004320


	//   ....[35]....
        /*0348*/ 	.word	0x000055d0


	//   ....[36]....
        /*034c*/ 	.word	0x000055f0


	//   ....[37]....
        /*0350*/ 	.word	0x00005600


	//   ....[38]....
        /*0354*/ 	.word	0x00005610


	//   ....[39]....
        /*0358*/ 	.word	0x00005720


	//   ....[40]....
        /*035c*/ 	.word	0x00005730


	//   ....[41]....
        /*0360*/ 	.word	0x00005740


	//   ....[42]....
        /*0364*/ 	.word	0x00005750


	//   ....[43]....
        /*0368*/ 	.word	0x00005860


	//   ....[44]....
        /*036c*/ 	.word	0x00005880


	//   ....[45]....
        /*0370*/ 	.word	0x00005890


	//   ....[46]....
        /*0374*/ 	.word	0x000058a0


	//   ....[47]....
        /*0378*/ 	.word	0x000059b0


	//   ....[48]....
        /*037c*/ 	.word	0x000059c0


	//   ....[49]....
        /*0380*/ 	.word	0x000059d0


	//   ....[50]....
        /*0384*/ 	.word	0x000059e0


	//   ....[51]....
        /*0388*/ 	.word	0x00005af0


	//   ....[52]....
        /*038c*/ 	.word	0x00005b10


	//   ....[53]....
        /*0390*/ 	.word	0x00005b20


	//   ....[54]....
        /*0394*/ 	.word	0x00005b30


	//   ....[55]....
        /*0398*/ 	.word	0x00005c30


	//   ....[56]....
        /*039c*/ 	.word	0x00005c40


	//   ....[57]....
        /*03a0*/ 	.word	0x00005c50


	//   ....[58]....
        /*03a4*/ 	.word	0x00005c60


	//   ....[59]....
        /*03a8*/ 	.word	0x00005c70


	//   ....[60]....
        /*03ac*/ 	.word	0x00005c80


	//   ....[61]....
        /*03b0*/ 	.word	0x00005c90


	//   ....[62]....
        /*03b4*/ 	.word	0x00005cc0


	//   ....[63]....
        /*03b8*/ 	.word	0x00005cf0


	//   ....[64]....
        /*03bc*/ 	.word	0x00005d00


	//   ....[65]....
        /*03c0*/ 	.word	0x00005d10


	//   ....[66]....
        /*03c4*/ 	.word	0x00005d20


	//   ....[67]....
        /*03c8*/ 	.word	0x00007310


	//   ....[68]....
        /*03cc*/ 	.word	0x00007340


	//   ....[69]....
        /*03d0*/ 	.word	0x00007370


	//   ....[70]....
        /*03d4*/ 	.word	0x000073b0


	//   ....[71]....
        /*03d8*/ 	.word	0x00007480


	//   ....[72]....
        /*03dc*/ 	.word	0x000074b0


	//   ....[73]....
        /*03e0*/ 	.word	0x00007510


	//   ....[74]....
        /*03e4*/ 	.word	0x00007540


	//   ....[75]....
        /*03e8*/ 	.word	0x00007650


	//   ....[76]....
        /*03ec*/ 	.word	0x00007680


	//   ....[77]....
        /*03f0*/ 	.word	0x000076c0


	//   ....[78]....
        /*03f4*/ 	.word	0x000076f0


	//   ....[79]....
        /*03f8*/ 	.word	0x00007790


	//   ....[80]....
        /*03fc*/ 	.word	0x000077c0


	//   ....[81]....
        /*0400*/ 	.word	0x000077f0


	//   ....[82]....
        /*0404*/ 	.word	0x00007830


	//   ....[83]....
        /*0408*/ 	.word	0x000078e0


	//   ....[84]....
        /*040c*/ 	.word	0x00007910


	//   ....[85]....
        /*0410*/ 	.word	0x00007980


	//   ....[86]....
        /*0414*/ 	.word	0x000079c0


	//   ....[87]....
        /*0418*/ 	.word	0x00008220


	//   ....[88]....
        /*041c*/ 	.word	0x00008c30


	//   ....[89]....
        /*0420*/ 	.word	0x00009240


	//   ....[90]....
        /*0424*/ 	.word	0x000092a0


	//   ....[91]....
        /*0428*/ 	.word	0x00009300


	//   ....[92]....
        /*042c*/ 	.word	0x00009320


	//   ....[93]....
        /*0430*/ 	.word	0x00009340


	//   ....[94]....
        /*0434*/ 	.word	0x00009420


	//   ....[95]....
        /*0438*/ 	.word	0x00009470


	//   ....[96]....
        /*043c*/ 	.word	0x000094c0


	//   ....[97]....
        /*0440*/ 	.word	0x000094f0


	//   ....[98]....
        /*0444*/ 	.word	0x00009510


	//   ....[99]....
        /*0448*/ 	.word	0x00009cb0


	//   ....[100]....
        /*044c*/ 	.word	0x00009d30


	//   ....[101]....
        /*0450*/ 	.word	0x00009da0


	//   ....[102]....
        /*0454*/ 	.word	0x00009e10


	//   ....[103]....
        /*0458*/ 	.word	0x00009f60


	//   ....[104]....
        /*045c*/ 	.word	0x00009fd0


	//   ....[105]....
        /*0460*/ 	.word	0x0000a040


	//   ....[106]....
        /*0464*/ 	.word	0x0000a0b0


	//   ....[107]....
        /*0468*/ 	.word	0x0000a1d0


	//   ....[108]....
        /*046c*/ 	.word	0x0000a240


	//   ....[109]....
        /*0470*/ 	.word	0x0000a2b0


	//   ....[110]....
        /*0474*/ 	.word	0x0000a320


	//   ....[111]....
        /*0478*/ 	.word	0x0000a440


	//   ....[112]....
        /*047c*/ 	.word	0x0000a4b0


	//   ....[113]....
        /*0480*/ 	.word	0x0000a520


	//   ....[114]....
        /*0484*/ 	.word	0x0000a590


	//   ....[115]....
        /*0488*/ 	.word	0x0000a6d0


	//   ....[116]....
        /*048c*/ 	.word	0x0000a740


	//   ....[117]....
        /*0490*/ 	.word	0x0000a7b0


	//   ....[118]....
        /*0494*/ 	.word	0x0000a820


	//   ....[119]....
        /*0498*/ 	.word	0x0000a880


	//   ....[120]....
        /*049c*/ 	.word	0x0000a8f0


	//   ....[121]....
        /*04a0*/ 	.word	0x0000a960


	//   ....[122]....
        /*04a4*/ 	.word	0x0000a9d0


	//   ....[123]....
        /*04a8*/ 	.word	0x0000aa60


	//   ....[124]....
        /*04ac*/ 	.word	0x0000aad0


	//   ....[125]....
        /*04b0*/ 	.word	0x0000ab40


	//   ....[126]....
        /*04b4*/ 	.word	0x0000abb0


	//   ....[127]....
        /*04b8*/ 	.word	0x0000ac30


	//   ....[128]....
        /*04bc*/ 	.word	0x0000acb0


	//   ....[129]....
        /*04c0*/ 	.word	0x0000ad20


	//   ....[130]....
        /*04c4*/ 	.word	0x0000ad90


	//   ....[131]....
        /*04c8*/ 	.word	0x0000ae00


	//   ....[132]....
        /*04cc*/ 	.word	0x0000ae70


	//   ....[133]....
        /*04d0*/ 	.word	0x0000aee0


	//   ....[134]....
        /*04d4*/ 	.word	0x0000af50


	//   ....[135]....
        /*04d8*/ 	.word	0x0000afc0


	//   ....[136]....
        /*04dc*/ 	.word	0x0000b040


	//   ....[137]....
        /*04e0*/ 	.word	0x0000b0b0


	//   ....[138]....
        /*04e4*/ 	.word	0x0000b120


	//   ....[139]....
        /*04e8*/ 	.word	0x0000b190


	//   ....[140]....
        /*04ec*/ 	.word	0x0000b200


	//   ....[141]....
        /*04f0*/ 	.word	0x0000b270


	//   ....[142]....
        /*04f4*/ 	.word	0x0000b2e0


	//   ....[143]....
        /*04f8*/ 	.word	0x0000b350


	//   ....[144]....
        /*04fc*/ 	.word	0x0000b3d0


	//   ....[145]....
        /*0500*/ 	.word	0x0000b440


	//   ....[146]....
        /*0504*/ 	.word	0x0000b4b0


	//   ....[147]....
        /*0508*/ 	.word	0x0000b520


	//   ....[148]....
        /*050c*/ 	.word	0x0000b590


	//   ....[149]....
        /*0510*/ 	.word	0x0000b600


	//   ....[150]....
        /*0514*/ 	.word	0x0000b670


	//   ....[151]....
        /*0518*/ 	.word	0x0000b6e0


	//   ....[152]....
        /*051c*/ 	.word	0x0000b750


	//   ....[153]....
        /*0520*/ 	.word	0x0000b7c0


	//   ....[154]....
        /*0524*/ 	.word	0x0000b830


	//   ....[155]....
        /*0528*/ 	.word	0x0000b900


	//   ....[156]....
        /*052c*/ 	.word	0x0000b970


	//   ....[157]....
        /*0530*/ 	.word	0x0000b9e0


	//   ....[158]....
        /*0534*/ 	.word	0x0000ba50


	//----- nvinfo : EIATTR_EXIT_INSTR_OFFSETS
	.align		4
.L_1931:
        /*0538*/ 	.byte	0x04, 0x1c
        /*053a*/ 	.short	(.L_1933 - .L_1932)


	//   ....[0]....
.L_1932:
        /*053c*/ 	.word	0x00009600


	//   ....[1]....
        /*0540*/ 	.word	0x00009c50


	//----- nvinfo : EIATTR_MAX_THREADS
	.align		4
.L_1933:
        /*0544*/ 	.byte	0x04, 0x05
        /*0546*/ 	.short	(.L_1935 - .L_1934)
.L_1934:
        /*0548*/ 	.word	0x00000040
        /*054c*/ 	.word	0x00000001
        /*0550*/ 	.word	0x00000001


	//----- nvinfo : EIATTR_CRS_STACK_SIZE
	.align		4
.L_1935:
        /*0554*/ 	.byte	0x04, 0x1e
        /*0556*/ 	.short	(.L_1937 - .L_1936)
.L_1936:
        /*0558*/ 	.word	0x00000000
.L_1937:


//--------------------- .nv.info._Z25selective_scan_bwd_kernelI32Selective_Scan_bwd_kernel_traitsILi64ELi16ELb0ELb0ELb0ELb0ELb1EfN3c107complexIfEEEEv12SSMParamsBwd --------------------------
	.section	.nv.info._Z25selective_scan_bwd_kernelI32Selective_Scan_bwd_kernel_traitsILi64ELi16ELb0ELb0ELb0ELb0ELb1EfN3c107complexIfEEEEv12SSMParamsBwd,"",@"SHT_CUDA_INFO"
	.sectionflags	@""
	.align	4


	//----- nvinfo : EIATTR_CUDA_API_VERSION
	.align		4
        /*0000*/ 	.byte	0x04, 0x37
        /*0002*/ 	.short	(.L_1939 - .L_1938)
.L_1938:
        /*0004*/ 	.word	0x00000082


	//----- nvinfo : EIATTR_SW2861232_WAR
	.align		4
.L_1939:
        /*0008*/ 	.byte	0x01, 0x35
	.zero		2


	//----- nvinfo : EIATTR_PARAM_CBANK
	.align		4
        /*000c*/ 	.byte	0x04, 0x0a
        /*000e*/ 	.short	(.L_1941 - .L_1940)
	.align		4
.L_1940:
        /*0010*/ 	.word	index@(.nv.constant0._Z25selective_scan_bwd_kernelI32Selective_Scan_bwd_kernel_traitsILi64ELi16ELb0ELb0ELb0ELb0ELb1EfN3c107complexIfEEEEv12SSMParamsBwd)
        /*0014*/ 	.short	0x0160
        /*0016*/ 	.short	0x01f0


	//----- nvinfo : EIATTR_CBANK_PARAM_SIZE
	.align		4
.L_1941:
        /*0018*/ 	.byte	0x03, 0x19
        /*001a*/ 	.short	0x01f0


	//----- nvinfo : EIATTR_KPARAM_INFO
	.align		4
        /*001c*/ 	.byte	0x04, 0x17
        /*001e*/ 	.short	(.L_1943 - .L_1942)
.L_1942:
        /*0020*/ 	.word	0x00000000
        /*0024*/ 	.short	0x0000
        /*0026*/ 	.short	0x0000
        /*0028*/ 	.byte	0x00, 0xf0, 0xc1, 0x07


	//----- nvinfo : EIATTR_MAXREG_COUNT
	.align		4
.L_1943:
        /*002c*/ 	.byte	0x03, 0x1b
        /*002e*/ 	.short	0x00ff


	//----- nvinfo : EIATTR_NUM_BARRIERS
	.align		4
        /*0030*/ 	.byte	0x02, 0x4c
        /*0032*/ 	.byte	0x01
	.zero		1


	//----- nvinfo : EIATTR_MERCURY_ISA_VERSION
	.align		4
        /*0034*/ 	.byte	0x03, 0x5f
        /*0036*/ 	.short	0x0000


	//----- nvinfo : EIATTR_COOP_GROUP_MASK_REGIDS
	.align		4
        /*0038*/ 	.byte	0x04, 0x29
        /*003a*/ 	.short	(.L_1945 - .L_1944)


	//   ....[0]....
.L_1944:
        /*003c*/ 	.word	0xffffffff


	//   ....[1]....
        /*0040*/ 	.word	0xffffffff


	//   ....[2]....
        /*0044*/ 	.word	0xffffffff


	//   ....[3]....
        /*0048*/ 	.word	0xffffffff


	//   ....[4]....
        /*004c*/ 	.word	0xffffffff


	//   ....[5]....
        /*0050*/ 	.word	0xffffffff


	//   ....[6]....
        /*0054*/ 	.word	0xffffffff


	//   ....[7]....
        /*0058*/ 	.word	0xffffffff


	//   ....[8]....
        /*005c*/ 	.word	0xffffffff


	//   ....[9]....
        /*0060*/ 	.word	0xffffffff


	//   ....[10]....
        /*0064*/ 	.word	0xffffffff


	//   ....[11]....
        /*0068*/ 	.word	0xffffffff


	//   ....[12]....
        /*006c*/ 	.word	0xffffffff


	//   ....[13]....
        /*0070*/ 	.word	0xffffffff


	//   ....[14]....
        /*0074*/ 	.word	0xffffffff


	//   ....[15]....
        /*0078*/ 	.word	0xffffffff


	//   ....[16]....
        /*007c*/ 	.word	0xffffffff


	//   ....[17]....
        /*0080*/ 	.word	0xffffffff


	//   ....[18]....
        /*0084*/ 	.word	0xffffffff


	//   ....[19]....
        /*0088*/ 	.word	0xffffffff


	//   ....[20]....
        /*008c*/ 	.word	0xffffffff


	//   ....[21]....
        /*0090*/ 	.word	0xffffffff


	//   ....[22]....
        /*0094*/ 	.word	0xffffffff


	//   ....[23]....
        /*0098*/ 	.word	0xffffffff


	//   ....[24]....
        /*009c*/ 	.word	0xffffffff


	//   ....[25]....
        /*00a0*/ 	.word	0xffffffff


	//   ....[26]....
        /*00a4*/ 	.word	0xffffffff


	//   ....[27]....
        /*00a8*/ 	.word	0xffffffff


	//   ....[28]....
        /*00ac*/ 	.word	0xffffffff


	//   ....[29]....
        /*00b0*/ 	.word	0xffffffff


	//   ....[30]....
        /*00b4*/ 	.word	0xffffffff


	//   ....[31]....
        /*00b8*/ 	.word	0xffffffff


	//   ....[32]....
        /*00bc*/ 	.word	0xffffffff


	//   ....[33]....
        /*00c0*/ 	.word	0xffffffff


	//   ....[34]....
        /*00c4*/ 	.word	0xffffffff


	//   ....[35]....
        /*00c8*/ 	.word	0xffffffff


	//   ....[36]....
        /*00cc*/ 	.word	0xffffffff


	//   ....[37]....
        /*00d0*/ 	.word	0xffffffff


	//   ....[38]....
        /*00d4*/ 	.word	0xffffffff


	//   ....[39]....
        /*00d8*/ 	.word	0xffffffff


	//   ....[40]....
        /*00dc*/ 	.word	0xffffffff


	//   ....[41]....
        /*00e0*/ 	.word	0xffffffff


	//   ....[42]....
        /*00e4*/ 	.word	0xffffffff


	//   ....[43]....
        /*00e8*/ 	.word	0xffffffff


	//   ....[44]....
        /*00ec*/ 	.word	0xffffffff


	//   ....[45]....
        /*00f0*/ 	.word	0xffffffff


	//   ....[46]....
        /*00f4*/ 	.word	0xffffffff


	//   ....[47]....
        /*00f8*/ 	.word	0xffffffff


	//   ....[48]....
        /*00fc*/ 	.word	0xffffffff


	//   ....[49]....
        /*0100*/ 	.word	0xffffffff


	//   ....[50]....
        /*0104*/ 	.word	0xffffffff


	//   ....[51]....
        /*0108*/ 	.word	0xffffffff


	//   ....[52]....
        /*010c*/ 	.word	0xffffffff


	//   ....[53]....
        /*0110*/ 	.word	0xffffffff


	//   ....[54]....
        /*0114*/ 	.word	0xffffffff


	//   ....[55]....
        /*0118*/ 	.word	0xffffffff


	//   ....[56]....
        /*011c*/ 	.word	0xffffffff


	//   ....[57]....
        /*0120*/ 	.word	0xffffffff


	//   ....[58]....
        /*0124*/ 	.word	0xffffffff


	//   ....[59]....
        /*0128*/ 	.word	0xffffffff


	//   ....[60]....
        /*012c*/ 	.word	0xffffffff


	//   ....[61]....
        /*0130*/ 	.word	0xffffffff


	//   ....[62]....
        /*0134*/ 	.word	0xffffffff


	//   ....[63]....
        /*0138*/ 	.word	0xffffffff


	//   ....[64]....
        /*013c*/ 	.word	0xffffffff


	//   ....[65]....
        /*0140*/ 	.word	0xffffffff


	//   ....[66]....
        /*0144*/ 	.word	0xffffffff


	//   ....[67]....
        /*0148*/ 	.word	0xffffffff


	//   ....[68]....
        /*014c*/ 	.word	0xffffffff


	//   ....[69]....
        /*0150*/ 	.word	0xffffffff


	//   ....[70]....
        /*0154*/ 	.word	0xffffffff


	//   ....[71]....
        /*0158*/ 	.word	0xffffffff


	//   ....[72]....
        /*015c*/ 	.word	0xffffffff


	//   ....[73]....
        /*0160*/ 	.word	0xffffffff


	//   ....[74]....
        /*0164*/ 	.word	0xffffffff


	//   ....[75]....
        /*0168*/ 	.word	0xffffffff


	//   ....[76]....
        /*016c*/ 	.word	0xffffffff


	//   ....[77]....
        /*0170*/ 	.word	0xffffffff


	//   ....[78]....
        /*0174*/ 	.word	0xffffffff


	//   ....[79]....
        /*0178*/ 	.word	0xffffffff


	//   ....[80]....
        /*017c*/ 	.word	0xffffffff


	//   ....[81]....
        /*0180*/ 	.word	0xffffffff


	//   ....[82]....
        /*0184*/ 	.word	0xffffffff


	//   ....[83]....
        /*0188*/ 	.word	0xffffffff


	//   ....[84]....
        /*018c*/ 	.word	0xffffffff


	//   ....[85]....
        /*0190*/ 	.word	0xffffffff


	//   ....[86]....
        /*0194*/ 	.word	0xffffffff


	//   ....[87]....
        /*0198*/ 	.word	0xffffffff


	//   ....[88]....
        /*019c*/ 	.word	0xffffffff


	//   ....[89]....
        /*01a0*/ 	.word	0xffffffff


	//   ....[90]....
        /*01a4*/ 	.word	0xffffffff


	//   ....[91]....
        /*01a8*/ 	.word	0xffffffff


	//   ....[92]....
        /*01ac*/ 	.word	0xffffffff


	//   ....[93]....
        /*01b0*/ 	.word	0xffffffff


	//   ....[94]....
        /*01b4*/ 	.word	0xffffffff


	//   ....[95]....
        /*01b8*/ 	.word	0xffffffff


	//   ....[96]....
        /*01bc*/ 	.word	0xffffffff


	//   ....[97]....
        /*01c0*/ 	.word	0xffffffff


	//   ....[98]....
        /*01c4*/ 	.word	0xffffffff


	//   ....[99]....
        /*01c8*/ 	.word	0xffffffff


	//   ....[100]....
        /*01cc*/ 	.word	0xffffffff


	//   ....[101]....
        /*01d0*/ 	.word	0xffffffff


	//   ....[102]....
        /*01d4*/ 	.word	0xffffffff


	//   ....[103]....
        /*01d8*/ 	.word	0xffffffff


	//   ....[104]....
        /*01dc*/ 	.word	0xffffffff


	//   ....[105]....
        /*01e0*/ 	.word	0xffffffff


	//   ....[106]....
        /*01e4*/ 	.word	0xffffffff


	//   ....[107]....
        /*01e8*/ 	.word	0xffffffff


	//   ....[108]....
        /*01ec*/ 	.word	0xffffffff


	//   ....[109]....
        /*01f0*/ 	.word	0xffffffff


	//   ....[110]....
        /*01f4*/ 	.word	0xffffffff


	//   ....[111]....
        /*01f8*/ 	.word	0xffffffff


	//   ....[112]....
        /*01fc*/ 	.word	0xffffffff


	//   ....[113]....
        /*0200*/ 	.word	0xffffffff


	//   ....[114]....
        /*0204*/ 	.word	0xffffffff


	//   ....[115]....
        /*0208*/ 	.word	0xffffffff


	//   ....[116]....
        /*020c*/ 	.word	0xffffffff


	//   ....[117]....
        /*0210*/ 	.word	0xffffffff


	//   ....[118]....
        /*0214*/ 	.word	0xffffffff


	//   ....[119]....
        /*0218*/ 	.word	0xffffffff


	//   ....[120]....
        /*021c*/ 	.word	0xffffffff


	//   ....[121]....
        /*0220*/ 	.word	0xffffffff


	//   ....[122]....
        /*0224*/ 	.word	0xffffffff


	//   ....[123]....
        /*0228*/ 	.word	0xffffffff


	//   ....[124]....
        /*022c*/ 	.word	0xffffffff


	//   ....[125]....
        /*0230*/ 	.word	0xffffffff


	//   ....[126]....
        /*0234*/ 	.word	0xffffffff


	//   ....[127]....
        /*0238*/ 	.word	0xffffffff


	//   ....[128]....
        /*023c*/ 	.word	0xffffffff


	//   ....[129]....
        /*0240*/ 	.word	0xffffffff


	//   ....[130]....
        /*0244*/ 	.word	0xffffffff


	//   ....[131]....
        /*0248*/ 	.word	0xffffffff


	//   ....[132]....
        /*024c*/ 	.word	0xffffffff


	//   ....[133]....
        /*0250*/ 	.word	0xffffffff


	//   ....[134]....
        /*0254*/ 	.word	0xffffffff


	//   ....[135]....
        /*0258*/ 	.word	0xffffffff


	//   ....[136]....
        /*025c*/ 	.word	0xffffffff


	//   ....[137]....
        /*0260*/ 	.word	0xffffffff


	//   ....[138]....
        /*0264*/ 	.word	0xffffffff


	//   ....[139]....
        /*0268*/ 	.word	0xffffffff


	//   ....[140]....
        /*026c*/ 	.word	0xffffffff


	//   ....[141]....
        /*0270*/ 	.word	0xffffffff


	//   ....[142]....
        /*0274*/ 	.word	0xffffffff


	//   ....[143]....
        /*0278*/ 	.word	0xffffffff


	//   ....[144]....
        /*027c*/ 	.word	0xffffffff


	//   ....[145]....
        /*0280*/ 	.word	0xffffffff


	//   ....[146]....
        /*0284*/ 	.word	0xffffffff


	//   ....[147]....
        /*0288*/ 	.word	0xffffffff


	//   ....[148]....
        /*028c*/ 	.word	0xffffffff


	//   ....[149]....
        /*0290*/ 	.word	0xffffffff


	//   ....[150]....
        /*0294*/ 	.word	0xffffffff


	//   ....[151]....
        /*0298*/ 	.word	0xffffffff


	//   ....[152]....
        /*029c*/ 	.word	0xffffffff


	//   ....[153]....
        /*02a0*/ 	.word	0xffffffff


	//   ....[154]....
        /*02a4*/ 	.word	0xffffffff


	//   ....[155]....
        /*02a8*/ 	.word	0xffffffff


	//   ....[156]....
        /*02ac*/ 	.word	0xffffffff


	//   ....[157]....
        /*02b0*/ 	.word	0xffffffff


	//   ....[158]....
        /*02b4*/ 	.word	0xffffffff


	//   ....[159]....
        /*02b8*/ 	.word	0xffffffff


	//   ....[160]....
        /*02bc*/ 	.word	0xffffffff


	//   ....[161]....
        /*02c0*/ 	.word	0xffffffff


	//   ....[162]....
        /*02c4*/ 	.word	0xffffffff


	//----- nvinfo : EIATTR_COOP_GROUP_INSTR_OFFSETS
	.align		4
.L_1945:
        /*02c8*/ 	.byte	0x04, 0x28
        /*02ca*/ 	.short	(.L_1947 - .L_1946)


	//   ....[0]....
.L_1946:
        /*02cc*/ 	.word	0x00000fa0


	//   ....[1]....
        /*02d0*/ 	.word	0x00001480


	//   ....[2]....
        /*02d4*/ 	.word	0x00001d80


	//   ....[3]....
        /*02d8*/ 	.word	0x00002190


	//   ....[4]....
        /*02dc*/ 	.word	0x00002810


	//   ....[5]....
        /*02e0*/ 	.word	0x000030b0


	//   ....[6]....
        /*02e4*/ 	.word	0x00003aa0


	//   ....[7]....
        /*02e8*/ 	.word	0x00006150


	//   ....[8]....
        /*02ec*/ 	.word	0x00006170


	//   ....[9]....
        /*02f0*/ 	.word	0x000061a0


	//   ....[10]....
        /*02f4*/ 	.word	0x000061b0


	//   ....[11]....
        /*02f8*/ 	.word	0x00006260


	//   ....[12]....
        /*02fc*/ 	.word	0x00006280


	//   ....[13]....
        /*0300*/ 	.word	0x00006290


	//   ....[14]....
        /*0304*/ 	.word	0x000062a0


	//   ....[15]....
        /*0308*/ 	.word	0x00006360


	//   ....[16]....
        /*030c*/ 	.word	0x00006380


	//   ....[17]....
        /*0310*/ 	.word	0x00006390


	//   ....[18]....
        /*0314*/ 	.word	0x000063a0


	//   ....[19]....
        /*0318*/ 	.word	0x00006460


	//   ....[20]....
        /*031c*/ 	.word	0x00006480


	//   ....[21]....
        /*0320*/ 	.word	0x00006490


	//   ....[22]....
        /*0324*/ 	.word	0x000064a0


	//   ....[23]....
        /*0328*/ 	.word	0x00006560


	//   ....[24]....
        /*032c*/ 	.word	0x00006570


	//   ....[25]....
        /*0330*/ 	.word	0x00006580


	//   ....[26]....
        /*0334*/ 	.word	0x00006590


	//   ....[27]....
        /*0338*/ 	.word	0x000066e0


	//   ....[28]....
        /*033c*/ 	.word	0x00006750


	//   ....[29]....
        /*0340*/ 	.word	0x000067c0


	//   ....[30]....
        /*0344*/ 	.word	0x00006830


	//   ....[31]....
        /*0348*/ 	.word	0x00006850


	//   ....[32]....
        /*034c*/ 	.word	0x00006860


	//   ....[33]....
        /*0350*/ 	.word	0x00006870


	//   ....[34]....
        /*0354*/ 	.word	0x00006880


	//   ....[35]....
        /*0358*/ 	.word	0x00006890


	//   ....[36]....
        /*035c*/ 	.word	0x000068a0


	//   ....[37]....
        /*0360*/ 	.word	0x000068b0


	//   ....[38]....
        /*0364*/ 	.word	0x000068c0


	//   ....[39]....
        /*0368*/ 	.word	0x00007bb0


	//   ....[40]....
        /*036c*/ 	.word	0x00007bd0


	//   ....[41]....
        /*0370*/ 	.word	0x00007be0


	//   ....[42]....
        /*0374*/ 	.word	0x00007bf0


	//   ....[43]....
        /*0378*/ 	.word	0x00007d00


	//   ....[44]....
        /*037c*/ 	.word	0x00007d10


	//   ....[45]....
        /*0380*/ 	.word	0x00007d20


	//   ....[46]....
        /*0384*/ 	.word	0x00007d30


	//   ....[47]....
        /*0388*/ 	.word	0x00007e40


	//   ....[48]....
        /*038c*/ 	.word	0x00007e60


	//   ....[49]....
        /*0390*/ 	.word	0x00007e70


	//   ....[50]....
        /*0394*/ 	.word	0x00007e80


	//   ....[51]....
        /*0398*/ 	.word	0x00007f90


	//   ....[52]....
        /*039c*/ 	.word	0x00007fa0


	//   ....[53]....
        /*03a0*/ 	.word	0x00007fb0


	//   ....[54]....
        /*03a4*/ 	.word	0x00007fc0


	//   ....[55]....
        /*03a8*/ 	.word	0x000080d0


	//   ....[56]....
        /*03ac*/ 	.word	0x000080f0


	//   ....[57]....
        /*03b0*/ 	.word	0x00008100


	//   ....[58]....
        /*03b4*/ 	.word	0x00008110


	//   ....[59]....
        /*03b8*/ 	.word	0x00008210


	//   ....[60]....
        /*03bc*/ 	.word	0x00008220


	//   ....[61]....
        /*03c0*/ 	.word	0x00008230


	//   ....[62]....
        /*03c4*/ 	.word	0x00008240


	//   ....[63]....
        /*03c8*/ 	.word	0x00008250


	//   ....[64]....
        /*03cc*/ 	.word	0x00008260


	//   ....[65]....
        /*03d0*/ 	.word	0x00008270


	//   ....[66]....
        /*03d4*/ 	.word	0x000082a0


	//   ....[67]....
        /*03d8*/ 	.word	0x000082c0


	//   ....[68]....
        /*03dc*/ 	.word	0x000082d0


	//   ....[69]....
        /*03e0*/ 	.word	0x000082e0


	//   ....[70]....
        /*03e4*/ 	.word	0x000082f0


	//   ....[71]....
        /*03e8*/ 	.word	0x000097a0


	//   ....[72]....
        /*03ec*/ 	.word	0x000098b0


	//   ....[73]....
        /*03f0*/ 	.word	0x000098e0


	//   ....[74]....
        /*03f4*/ 	.word	0x00009910


	//   ....[75]....
        /*03f8*/ 	.word	0x00009a20


	//   ....[76]....
        /*03fc*/ 	.word	0x00009a60


	//   ....[77]....
        /*0400*/ 	.word	0x00009a90


	//   ....[78]....
        /*0404*/ 	.word	0x00009ac0


	//   ....[79]....
        /*0408*/ 	.word	0x00009bf0


	//   ....[80]....
        /*040c*/ 	.word	0x00009c30


	//   ....[81]....
        /*0410*/ 	.word	0x00009c60


	//   ....[82]....
        /*0414*/ 	.word	0x00009c90


	//   ....[83]....
        /*0418*/ 	.word	0x00009e50


	//   ....[84]....
        /*041c*/ 	.word	0x00009ea0


	//   ....[85]....
        /*0420*/ 	.word	0x00009ed0


	//   ....[86]....
        /*0424*/ 	.word	0x00009f00


	//   ....[87]....
        /*0428*/ 	.word	0x0000a070


	//   ....[88]....
        /*042c*/ 	.word	0x0000a0b0


	//   ....[89]....
        /*0430*/ 	.word	0x0000a0f0


	//   ....[90]....
        /*0434*/ 	.word	0x0000a120


	//   ....[91]....
        /*0438*/ 	.word	0x0000a730


	//   ....[92]....
        /*043c*/ 	.word	0x0000b130


	//   ....[93]....
        /*0440*/ 	.word	0x0000b780


	//   ....[94]....
        /*0444*/ 	.word	0x0000b7e0


	//   ....[95]....
        /*0448*/ 	.word	0x0000b840


	//   ....[96]....
        /*044c*/ 	.word	0x0000b860


	//   ....[97]....
        /*0450*/ 	.word	0x0000b880


	//   ....[98]....
        /*0454*/ 	.word	0x0000b960


	//   ....[99]....
        /*0458*/ 	.word	0x0000b9b0


	//   ....[100]....
        /*045c*/ 	.word	0x0000ba10


	//   ....[101]....
        /*0460*/ 	.word	0x0000ba30


	//   ....[102]....
        /*0464*/ 	.word	0x0000ba50


	//   ....[103]....
        /*0468*/ 	.word	0x0000c1f0


	//   ....[104]....
        /*046c*/ 	.word	0x0000c270


	//   ....[105]....
        /*0470*/ 	.word	0x0000c2e0


	//   ....[106]....
        /*0474*/ 	.word	0x0000c350


	//   ....[107]....
        /*0478*/ 	.word	0x0000c4a0


	//   ....[108]....
        /*047c*/ 	.word	0x0000c510


	//   ....[109]....
        /*0480*/ 	.word	0x0000c580


	//   ....[110]....
        /*0484*/ 	.word	0x0000c5f0


	//   ....[111]....
        /*0488*/ 	.word	0x0000c710


	//   ....[112]....
        /*048c*/ 	.word	0x0000c780


	//   ....[113]....
        /*0490*/ 	.word	0x0000c7f0


	//   ....[114]....
        /*0494*/ 	.word	0x0000c860


	//   ....[115]....
        /*0498*/ 	.word	0x0000c980


	//   ....[116]....
        /*049c*/ 	.word	0x0000c9f0


	//   ....[117]....
        /*04a0*/ 	.word	0x0000ca60


	//   ....[118]....
        /*04a4*/ 	.word	0x0000cad0


	//   ....[119]....
        /*04a8*/ 	.word	0x0000cc10


	//   ....[120]....
        /*04ac*/ 	.word	0x0000cc80


	//   ....[121]....
        /*04b0*/ 	.word	0x0000ccf0


	//   ....[122]....
        /*04b4*/ 	.word	0x0000cd60


	//   ....[123]....
        /*04b8*/ 	.word	0x0000cdc0


	//   ....[124]....
        /*04bc*/ 	.word	0x0000ce30


	//   ....[125]....
        /*04c0*/ 	.word	0x0000cea0


	//   ....[126]....
        /*04c4*/ 	.word	0x0000cf10


	//   ....[127]....
        /*04c8*/ 	.word	0x0000cf80


	//   ....[128]....
        /*04cc*/ 	.word	0x0000cff0


	//   ....[129]....
        /*04d0*/ 	.word	0x0000d060


	//   ....[130]....
        /*04d4*/ 	.word	0x0000d0d0


	//   ....[131]....
        /*04d8*/ 	.word	0x0000d140


	//   ....[132]....
        /*04dc*/ 	.word	0x0000d1c0


	//   ....[133]....
        /*04e0*/ 	.word	0x0000d230


	//   ....[134]....
        /*04e4*/ 	.word	0x0000d2a0


	//   ....[135]....
        /*04e8*/ 	.word	0x0000d310


	//   ....[136]....
        /*04ec*/ 	.word	0x0000d380


	//   ....[137]....
        /*04f0*/ 	.word	0x0000d3f0


	//   ....[138]....
        /*04f4*/ 	.word	0x0000d460


	//   ....[139]....
        /*04f8*/ 	.word	0x0000d4d0


	//   ....[140]....
        /*04fc*/ 	.word	0x0000d550


	//   ....[141]....
        /*0500*/ 	.word	0x0000d5c0


	//   ....[142]....
        /*0504*/ 	.word	0x0000d630


	//   ....[143]....
        /*0508*/ 	.word	0x0000d6a0


	//   ....[144]....
        /*050c*/ 	.word	0x0000d710


	//   ....[145]....
        /*0510*/ 	.word	0x0000d780


	//   ....[146]....
        /*0514*/ 	.word	0x0000d7f0


	//   ....[147]....
        /*0518*/ 	.word	0x0000d860


	//   ....[148]....
        /*051c*/ 	.word	0x0000d8e0


	//   ....[149]....
        /*0520*/ 	.word	0x0000d950


	//   ....[150]....
        /*0524*/ 	.word	0x0000d9c0


	//   ....[151]....
        /*0528*/ 	.word	0x0000da30


	//   ....[152]....
        /*052c*/ 	.word	0x0000daa0


	//   ....[153]....
        /*0530*/ 	.word	0x0000db10


	//   ....[154]....
        /*0534*/ 	.word	0x0000db80


	//   ....[155]....
        /*0538*/ 	.word	0x0000dbf0


	//   ....[156]....
        /*053c*/ 	.word	0x0000dc60


	//   ....[157]....
        /*0540*/ 	.word	0x0000dcd0


	//   ....[158]....
        /*0544*/ 	.word	0x0000dd40


	//   ....[159]....
        /*0548*/ 	.word	0x0000de10


	//   ....[160]....
        /*054c*/ 	.word	0x0000de80


	//   ....[161]....
        /*0550*/ 	.word	0x0000def0


	//   ....[162]....
        /*0554*/ 	.word	0x0000df60


	//----- nvinfo : EIATTR_EXIT_INSTR_OFFSETS
	.align		4
.L_1947:
        /*0558*/ 	.byte	0x04, 0x1c
        /*055a*/ 	.short	(.L_1949 - .L_1948)


	//   ....[0]....
.L_1948:
        /*055c*/ 	.word	0x0000bb40


	//   ....[1]....
        /*0560*/ 	.word	0x0000c190


	//----- nvinfo : EIATTR_MAX_THREADS
	.align		4
.L_1949:
        /*0564*/ 	.byte	0x04, 0x05
        /*0566*/ 	.short	(.L_1951 - .L_1950)
.L_1950:
        /*0568*/ 	.word	0x00000040
        /*056c*/ 	.word	0x00000001
        /*0570*/ 	.word	0x00000001


	//----- nvinfo : EIATTR_CRS_STACK_SIZE
	.align		4
.L_1951:
        /*0574*/ 	.byte	0x04, 0x1e
        /*0576*/ 	.short	(.L_1953 - .L_1952)
.L_1952:
        /*0578*/ 	.word	0x00000000
.L_1953:


//--------------------- .nv.info._Z25selective_scan_bwd_kernelI32Selective_Scan_bwd_kernel_traitsILi64ELi16ELb0ELb0ELb0ELb1ELb0EfN3c107complexIfEEEEv12SSMParamsBwd --------------------------
	.section	.nv.info._Z25selective_scan_bwd_kernelI32Selective_Scan_bwd_kernel_traitsILi64ELi16ELb0ELb0ELb0ELb1ELb0EfN3c107complexIfEEEEv12SSMParamsBwd,"",@"SHT_CUDA_INFO"
	.sectionflags	@""
	.align	4


	//----- nvinfo : EIATTR_CUDA_API_VERSION
	.align		4
        /*0000*/ 	.byte	0x04, 0x37
        /*0002*/ 	.short	(.L_1955 - .L_1954)
.L_1954:
        /*0004*/ 	.word	0x00000082


	//----- nvinfo : EIATTR_SW2861232_WAR
	.align		4
.L_1955:
        /*0008*/ 	.byte	0x01, 0x35
	.zero		2


	//----- nvinfo : EIATTR_PARAM_CBANK
	.align		4
        /*000c*/ 	.byte	0x04, 0x0a
        /*000e*/ 	.short	(.L_1957 - .L_1956)
	.align		4
.L_1956:
        /*0010*/ 	.word	index@(.nv.constant0._Z25selective_scan_bwd_kernelI32Selective_Scan_bwd_kernel_traitsILi64ELi16ELb0ELb0ELb0ELb1ELb0EfN3c107complexIfEEEEv12SSMParamsBwd)
        /*0014*/ 	.short	0x0160
        /*0016*/ 	.short	0x01f0


	//----- nvinfo : EIATTR_CBANK_PARAM_SIZE
	.align		4
.L_1957:
        /*0018*/ 	.byte	0x03, 0x19
        /*001a*/ 	.short	0x01f0


	//----- nvinfo : EIATTR_KPARAM_INFO
	.align		4
        /*001c*/ 	.byte	0x04, 0x17
        /*001e*/ 	.short	(.L_1959 - .L_1958)
.L_1958:
        /*0020*/ 	.word	0x00000000
        /*0024*/ 	.short	0x0000
        /*0026*/ 	.short	0x0000
        /*0028*/ 	.byte	0x00, 0xf0, 0xc1, 0x07


	//----- nvinfo : EIATTR_MAXREG_COUNT
	.align		4
.L_1959:
        /*002c*/ 	.byte	0x03, 0x1b
        /*002e*/ 	.short	0x00ff


	//----- nvinfo : EIATTR_NUM_BARRIERS
	.align		4
        /*0030*/ 	.byte	0x02, 0x4c
        /*0032*/ 	.byte	0x01
	.zero		1


	//----- nvinfo : EIATTR_MERCURY_ISA_VERSION
	.align		4
        /*0034*/ 	.byte	0x03, 0x5f
        /*0036*/ 	.short	0x0000


	//----- nvinfo : EIATTR_COOP_GROUP_MASK_REGIDS
	.align		4
        /*0038*/ 	.byte	0x04, 0x29
        /*003a*/ 	.short	(.L_1961 - .L_1960)


	//   ....[0]....
.L_1960:
        /*003c*/ 	.word	0xffffffff


	//   ....[1]....
        /*0040*/ 	.word	0xffffffff


	//   ....[2]....
        /*0044*/ 	.word	0xffffffff


	//   ....[3]....
        /*0048*/ 	.word	0xffffffff


	//   ....[4]....
        /*004c*/ 	.word	0xffffffff


	//   ....[5]....
        /*0050*/ 	.word	0xffffffff


	//   ....[6]....
        /*0054*/ 	.word	0xffffffff


	//   ....[7]....
        /*0058*/ 	.word	0xffffffff


	//   ....[8]....
        /*005c*/ 	.word	0xffffffff


	//   ....[9]....
        /*0060*/ 	.word	0xffffffff


	//   ....[10]....
        /*0064*/ 	.word	0xffffffff


	//   ....[11]....
        /*0068*/ 	.word	0xffffffff


	//   ....[12]....
        /*006c*/ 	.word	0xffffffff


	//   ....[13]....
        /*0070*/ 	.word	0xffffffff


	//   ....[14]....
        /*0074*/ 	.word	0xffffffff


	//   ....[15]....
        /*0078*/ 	.word	0xffffffff


	//   ....[16]....
        /*007c*/ 	.word	0xffffffff


	//   ....[17]....
        /*0080*/ 	.word	0xffffffff


	//   ....[18]....
        /*0084*/ 	.word	0xffffffff


	//   ....[19]....
        /*0088*/ 	.word	0xffffffff


	//   ....[20]....
        /*008c*/ 	.word	0xffffffff


	//   ....[21]....
        /*0090*/ 	.word	0xffffffff


	//   ....[22]....
        /*0094*/ 	.word	0xffffffff


	//   ....[23]....
        /*0098*/ 	.word	0xffffffff


	//   ....[24]....
        /*009c*/ 	.word	0xffffffff


	//   ....[25]....
        /*00a0*/ 	.word	0xffffffff


	//   ....[26]....
        /*00a4*/ 	.word	0xffffffff


	//   ....[27]....
        /*00a8*/ 	.word	0xffffffff


	//   ....[28]....
        /*00ac*/ 	.word	0xffffffff


	//   ....[29]....
        /*00b0*/ 	.word	0xffffffff


	//   ....[30]....
        /*00b4*/ 	.word	0xffffffff


	//   ....[31]....
        /*00b8*/ 	.word	0xffffffff


	//   ....[32]....
        /*00bc*/ 	.word	0xffffffff


	//   ....[33]....
        /*00c0*/ 	.word	0xffffffff


	//   ....[34]....
        /*00c4*/ 	.word	0xffffffff


	//   ....[35]....
        /*00c8*/ 	.word	0xffffffff


	//   ....[36]....
        /*00cc*/ 	.word	0xffffffff


	//   ....[37]....
        /*00d0*/ 	.word	0xffffffff


	//   ....[38]....
        /*00d4*/ 	.word	0xffffffff


	//   ....[39]....
        /*00d8*/ 	.word	0xffffffff


	//   ....[40]....
        /*00dc*/ 	.word	0xffffffff


	//   ....[41]....
        /*00e0*/ 	.word	0xffffffff


	//   ....[42]....
        /*00e4*/ 	.word	0xffffffff


	//   ....[43]....
        /*00e8*/ 	.word	0xffffffff


	//   ....[44]....
        /*00ec*/ 	.word	0xffffffff


	//   ....[45]....
        /*00f0*/ 	.word	0xffffffff


	//   ....[46]....
        /*00f4*/ 	.word	0xffffffff


	//   ....[47]....
        /*00f8*/ 	.word	0xffffffff


	//   ....[48]....
        /*00fc*/ 	.word	0xffffffff


	//   ....[49]....
        /*0100*/ 	.word	0xffffffff


	//   ....[50]....
        /*0104*/ 	.word	0xffffffff


	//   ....[51]....
        /*0108*/ 	.word	0xffffffff


	//   ....[52]....
        /*010c*/ 	.word	0xffffffff


	//   ....[53]....
        /*0110*/ 	.word	0xffffffff


	//   ....[54]....
        /*0114*/ 	.word	0xffffffff


	//   ....[55]....
        /*0118*/ 	.word	0xffffffff


	//   ....[56]....
        /*011c*/ 	.word	0xffffffff


	//   ....[57]....
        /*0120*/ 	.word	0xffffffff


	//   ....[58]....
        /*0124*/ 	.word	0xffffffff


	//   ....[59]....
        /*0128*/ 	.word	0xffffffff


	//   ....[60]....
        /*012c*/ 	.word	0xffffffff


	//   ....[61]....
        /*0130*/ 	.word	0xffffffff


	//   ....[62]....
        /*0134*/ 	.word	0xffffffff


	//   ....[63]....
        /*0138*/ 	.word	0xffffffff


	//   ....[64]....
        /*013c*/ 	.word	0xffffffff


	//   ....[65]....
        /*0140*/ 	.word	0xffffffff


	//   ....[66]....
        /*0144*/ 	.word	0xffffffff


	//   ....[67]....
        /*0148*/ 	.word	0xffffffff


	//   ....[68]....
        /*014c*/ 	.word	0xffffffff


	//   ....[69]....
        /*0150*/ 	.word	0xffffffff


	//   ....[70]....
        /*0154*/ 	.word	0xffffffff


	//   ....[71]....
        /*0158*/ 	.word	0xffffffff


	//   ....[72]....
        /*015c*/ 	.word	0xffffffff


	//   ....[73]....
        /*0160*/ 	.word	0xffffffff


	//   ....[74]....
        /*0164*/ 	.word	0xffffffff


	//   ....[75]....
        /*0168*/ 	.word	0xffffffff


	//   ....[76]....
        /*016c*/ 	.word	0xffffffff


	//   ....[77]....
        /*0170*/ 	.word	0xffffffff


	//   ....[78]....
        /*0174*/ 	.word	0xffffffff


	//   ....[79]....
        /*0178*/ 	.word	0xffffffff


	//   ....[80]....
        /*017c*/ 	.word	0xffffffff


	//   ....[81]....
        /*0180*/ 	.word	0xffffffff


	//   ....[82]....
        /*0184*/ 	.word	0xffffffff


	//   ....[83]....
        /*0188*/ 	.word	0xffffffff


	//   ....[84]....
        /*018c*/ 	.word	0xffffffff


	//   ....[85]....
        /*0190*/ 	.word	0xffffffff


	//   ....[86]....
        /*0194*/ 	.word	0xffffffff


	//   ....[87]....
        /*0198*/ 	.word	0xffffffff


	//   ....[88]....
        /*019c*/ 	.word	0xffffffff


	//   ....[89]....
        /*01a0*/ 	.word	0xffffffff


	//   ....[90]....
        /*01a4*/ 	.word	0xffffffff


	//   ....[91]....
        /*01a8*/ 	.word	0xffffffff


	//   ....[92]....
        /*01ac*/ 	.word	0xffffffff


	//   ....[93]....
        /*01b0*/ 	.word	0xffffffff


	//   ....[94]....
        /*01b4*/ 	.word	0xffffffff


	//   ....[95]....
        /*01b8*/ 	.word	0xffffffff


	//   ....[96]....
        /*01bc*/ 	.word	0xffffffff


	//   ....[97]....
        /*01c0*/ 	.word	0xffffffff


	//   ....[98]....
        /*01c4*/ 	.word	0xffffffff


	//   ....[99]....
        /*01c8*/ 	.word	0xffffffff


	//   ....[100]....
        /*01cc*/ 	.word	0xffffffff


	//   ....[101]....
        /*01d0*/ 	.word	0xffffffff


	//   ....[102]....
        /*01d4*/ 	.word	0xffffffff


	//   ....[103]....
        /*01d8*/ 	.word	0xffffffff


	//   ....[104]....
        /*01dc*/ 	.word	0xffffffff


	//   ....[105]....
        /*01e0*/ 	.word	0xffffffff


	//   ....[106]....
        /*01e4*/ 	.word	0xffffffff


	//   ....[107]....
        /*01e8*/ 	.word	0xffffffff


	//   ....[108]....
        /*01ec*/ 	.word	0xffffffff


	//   ....[109]....
        /*01f0*/ 	.word	0xffffffff


	//   ....[110]....
        /*01f4*/ 	.word	0xffffffff


	//   ....[111]....
        /*01f8*/ 	.word	0xffffffff


	//   ....[112]....
        /*01fc*/ 	.word	0xffffffff


	//   ....[113]....
        /*0200*/ 	.word	0xffffffff


	//   ....[114]....
        /*0204*/ 	.word	0xffffffff


	//   ....[115]....
        /*0208*/ 	.word	0xffffffff


	//   ....[116]....
        /*020c*/ 	.word	0xffffffff


	//   ....[117]....
        /*0210*/ 	.word	0xffffffff


	//   ....[118]....
        /*0214*/ 	.word	0xffffffff


	//   ....[119]....
        /*0218*/ 	.word	0xffffffff


	//   ....[120]....
        /*021c*/ 	.word	0xffffffff


	//   ....[121]....
        /*0220*/ 	.word	0xffffffff


	//   ....[122]....
        /*0224*/ 	.word	0xffffffff


	//   ....[123]....
        /*0228*/ 	.word	0xffffffff


	//   ....[124]....
        /*022c*/ 	.word	0xffffffff


	//   ....[125]....
        /*0230*/ 	.word	0xffffffff


	//   ....[126]....
        /*0234*/ 	.word	0xffffffff


	//   ....[127]....
        /*0238*/ 	.word	0xffffffff


	//   ....[128]....
        /*023c*/ 	.word	0xffffffff


	//   ....[129]....
        /*0240*/ 	.word	0xffffffff


	//   ....[130]....
        /*0244*/ 	.word	0xffffffff


	//   ....[131]....
        /*0248*/ 	.word	0xffffffff


	//   ....[132]....
        /*024c*/ 	.word	0xffffffff


	//   ....[133]....
        /*0250*/ 	.word	0xffffffff


	//   ....[134]....
        /*0254*/ 	.word	0xffffffff


	//   ....[135]....
        /*0258*/ 	.word	0xffffffff


	//   ....[136]....
        /*025c*/ 	.word	0xffffffff


	//   ....[137]....
        /*0260*/ 	.word	0xffffffff


	//   ....[138]....
        /*0264*/ 	.word	0xffffffff


	//   ....[139]....
        /*0268*/ 	.word	0xffffffff


	//   ....[140]....
        /*026c*/ 	.word	0xffffffff


	//   ....[141]....
        /*0270*/ 	.word	0xffffffff


	//   ....[142]....
        /*0274*/ 	.word	0xffffffff


	//   ....[143]....
        /*0278*/ 	.word	0xffffffff


	//   ....[144]....
        /*027c*/ 	.word	0xffffffff


	//   ....[145]....
        /*0280*/ 	.word	0xffffffff


	//   ....[146]....
        /*0284*/ 	.word	0xffffffff


	//   ....[147]....
        /*0288*/ 	.word	0xffffffff


	//   ....[148]....
        /*028c*/ 	.word	0xffffffff


	//   ....[149]....
        /*0290*/ 	.word	0xffffffff


	//   ....[150]....
        /*0294*/ 	.word	0xffffffff


	//   ....[151]....
        /*0298*/ 	.word	0xffffffff


	//   ....[152]....
        /*029c*/ 	.word	0xffffffff


	//   ....[153]....
        /*02a0*/ 	.word	0xffffffff


	//   ....[154]....
        /*02a4*/ 	.word	0xffffffff


	//   ....[155]....
        /*02a8*/ 	.word	0xffffffff


	//   ....[156]....
        /*02ac*/ 	.word	0xffffffff


	//   ....[157]....
        /*02b0*/ 	.word	0xffffffff


	//   ....[158]....
        /*02b4*/ 	.word	0xffffffff


	//   ....[159]....
        /*02b8*/ 	.word	0xffffffff


	//----- nvinfo : EIATTR_COOP_GROUP_INSTR_OFFSETS
	.align		4
.L_1961:
        /*02bc*/ 	.byte	0x04, 0x28
        /*02be*/ 	.short	(.L_1963 - .L_1962)


	//   ....[0]....
.L_1962:
        /*02c0*/ 	.word	0x00000e40


	//   ....[1]....
        /*02c4*/ 	.word	0x000013c0


	//   ....[2]....
        /*02c8*/ 	.word	0x00001930


	//   ....[3]....
        /*02cc*/ 	.word	0x00005b80


	//   ....[4]....
        /*02d0*/ 	.word	0x00005ba0


	//   ....[5]....
        /*02d4*/ 	.word	0x00005bd0


	//   ....[6]....
        /*02d8*/ 	.word	0x00005be0


	//   ....[7]....
        /*02dc*/ 	.word	0x00005c90


	//   ....[8]....
        /*02e0*/ 	.word	0x00005cb0


	//   ....[9]....
        /*02e4*/ 	.word	0x00005cc0


	//   ....[10]....
        /*02e8*/ 	.word	0x00005cd0


	//   ....[11]....
        /*02ec*/ 	.word	0x00005d90


	//   ....[12]....
        /*02f0*/ 	.word	0x00005db0


	//   ....[13]....
        /*02f4*/ 	.word	0x00005dc0


	//   ....[14]....
        /*02f8*/ 	.word	0x00005dd0


	//   ....[15]....
        /*02fc*/ 	.word	0x00005e90


	//   ....[16]....
        /*0300*/ 	.word	0x00005eb0


	//   ....[17]....
        /*0304*/ 	.word	0x00005ec0


	//   ....[18]....
        /*0308*/ 	.word	0x00005ed0


	//   ....[19]....
        /*030c*/ 	.word	0x00005f90


	//   ....[20]....
        /*0310*/ 	.word	0x00005fa0


	//   ....[21]....
        /*0314*/ 	.word	0x00005fb0


	//   ....[22]....
        /*0318*/ 	.word	0x00005fc0


	//   ....[23]....
        /*031c*/ 	.word	0x00006110


	//   ....[24]....
        /*0320*/ 	.word	0x00006180


	//   ....[25]....
        /*0324*/ 	.word	0x000061f0


	//   ....[26]....
        /*0328*/ 	.word	0x00006260


	//   ....[27]....
        /*032c*/ 	.word	0x00006280


	//   ....[28]....
        /*0330*/ 	.word	0x00006290


	//   ....[29]....
        /*0334*/ 	.word	0x000062a0


	//   ....[30]....
        /*0338*/ 	.word	0x000062b0


	//   ....[31]....
        /*033c*/ 	.word	0x000062c0


	//   ....[32]....
        /*0340*/ 	.word	0x000062d0


	//   ....[33]....
        /*0344*/ 	.word	0x000062e0


	//   ....[34]....
        /*0348*/ 	.word	0x000062f0


	//   ....[35]....
        /*034c*/ 	.word	0x00007590


	//   ....[36]....
        /*0350*/ 	.word	0x000075b0


	//   ....[37]....
        /*0354*/ 	.word	0x000075c0


	//   ....[38]....
        /*0358*/ 	.word	0x000075d0


	//   ....[39]....
        /*035c*/ 	.word	0x000076e0


	//   ....[40]....
        /*0360*/ 	.word	0x000076f0


	//   ....[41]....
        /*0364*/ 	.word	0x00007700


	//   ....[42]....
        /*0368*/ 	.word	0x00007710


	//   ....[43]....
        /*036c*/ 	.word	0x00007820


	//   ....[44]....
        /*0370*/ 	.word	0x00007840


	//   ....[45]....
        /*0374*/ 	.word	0x00007850


	//   ....[46]....
        /*0378*/ 	.word	0x00007860


	//   ....[47]....
        /*037c*/ 	.word	0x00007970


	//   ....[48]....
        /*0380*/ 	.word	0x00007980


	//   ....[49]....
        /*0384*/ 	.word	0x00007990


	//   ....[50]....
        /*0388*/ 	.word	0x000079a0


	//   ....[51]....
        /*038c*/ 	.word	0x00007ab0


	//   ....[52]....
        /*0390*/ 	.word	0x00007ad0


	//   ....[53]....
        /*0394*/ 	.word	0x00007ae0


	//   ....[54]....
        /*0398*/ 	.word	0x00007af0


	//   ....[55]....
        /*039c*/ 	.word	0x00007bf0


	//   ....[56]....
        /*03a0*/ 	.word	0x00007c00


	//   ....[57]....
        /*03a4*/ 	.word	0x00007c10


	//   ....[58]....
        /*03a8*/ 	.word	0x00007c20


	//   ....[59]....
        /*03ac*/ 	.word	0x00007c30


	//   ....[60]....
        /*03b0*/ 	.word	0x00007c40


	//   ....[61]....
        /*03b4*/ 	.word	0x00007c50


	//   ....[62]....
        /*03b8*/ 	.word	0x00007c80


	//   ....[63]....
        /*03bc*/ 	.word	0x00007ca0


	//   ....[64]....
        /*03c0*/ 	.word	0x00007cb0


	//   ....[65]....
        /*03c4*/ 	.word	0x00007cc0


	//   ....[66]....
        /*03c8*/ 	.word	0x00007cd0


	//   ....[67]....
        /*03cc*/ 	.word	0x000091c0


	//   ....[68]....
        /*03d0*/ 	.word	0x000091f0


	//   ....[69]....
        /*03d4*/ 	.word	0x00009220


	//   ....[70]....
        /*03d8*/ 	.word	0x00009250


	//   ....[71]....
        /*03dc*/ 	.word	0x00009300


	//   ....[72]....
        /*03e0*/ 	.word	0x00009330


	//   ....[73]....
        /*03e4*/ 	.word	0x00009370


	//   ....[74]....
        /*03e8*/ 	.word	0x000093a0


	//   ....[75]....
        /*03ec*/ 	.word	0x00009480


	//   ....[76]....
        /*03f0*/ 	.word	0x000094c0


	//   ....[77]....
        /*03f4*/ 	.word	0x000094f0


	//   ....[78]....
        /*03f8*/ 	.word	0x00009520


	//   ....[79]....
        /*03fc*/ 	.word	0x00009640


	//   ....[80]....
        /*0400*/ 	.word	0x00009670


	//   ....[81]....
        /*0404*/ 	.word	0x000096a0


	//   ....[82]....
        /*0408*/ 	.word	0x000096d0


	//   ....[83]....
        /*040c*/ 	.word	0x000097d0


	//   ....[84]....
        /*0410*/ 	.word	0x00009810


	//   ....[85]....
        /*0414*/ 	.word	0x00009860


	//   ....[86]....
        /*0418*/ 	.word	0x00009890


	//   ....[87]....
        /*041c*/ 	.word	0x0000a300


	//   ....[88]....
        /*0420*/ 	.word	0x0000ac50


	//   ....[89]....
        /*0424*/ 	.word	0x0000b560


	//   ....[90]....
        /*0428*/ 	.word	0x0000bb50


	//   ....[91]....
        /*042c*/ 	.word	0x0000bbb0


	//   ....[92]....
        /*0430*/ 	.word	0x0000bc10


	//   ....[93]....
        /*0434*/ 	.word	0x0000bc30


	//   ....[94]....
        /*0438*/ 	.word	0x0000bc50


	//   ....[95]....
        /*043c*/ 	.word	0x0000bd10


	//   ....[96]....
        /*0440*/ 	.word	0x0000bd60


	//   ....[97]....
        /*0444*/ 	.word	0x0000bdc0


	//   ....[98]....
        /*0448*/ 	.word	0x0000bde0


	//   ....[99]....
        /*044c*/ 	.word	0x0000be00


	//   ....[100]....
        /*0450*/ 	.word	0x0000c470


	//   ....[101]....
        /*0454*/ 	.word	0x0000c4f0


	//   ....[102]....
        /*0458*/ 	.word	0x0000c560


	//   ....[103]....
        /*045c*/ 	.word	0x0000c5d0


	//   ....[104]....
        /*0460*/ 	.word	0x0000c720


	//   ....[105]....
        /*0464*/ 	.word	0x0000c790


	//   ....[106]....
        /*0468*/ 	.word	0x0000c800


	//   ....[107]....
        /*046c*/ 	.word	0x0000c870


	//   ....[108]....
        /*0470*/ 	.word	0x0000c990


	//   ....[109]....
        /*0474*/ 	.word	0x0000ca00


	//   ....[110]....
        /*0478*/ 	.word	0x0000ca70


	//   ....[111]....
        /*047c*/ 	.word	0x0000cae0


	//   ....[112]....
        /*0480*/ 	.word	0x0000cc00


	//   ....[113]....
        /*0484*/ 	.word	0x0000cc70


	//   ....[114]....
        /*0488*/ 	.word	0x0000cce0


	//   ....[115]....
        /*048c*/ 	.word	0x0000cd50


	//   ....[116]....
        /*0490*/ 	.word	0x0000ce90


	//   ....[117]....
        /*0494*/ 	.word	0x0000cf00


	//   ....[118]....
        /*0498*/ 	.word	0x0000cf70


	//   ....[119]....
        /*049c*/ 	.word	0x0000cfe0


	//   ....[120]....
        /*04a0*/ 	.word	0x0000d040


	//   ....[121]....
        /*04a4*/ 	.word	0x0000d0b0


	//   ....[122]....
        /*04a8*/ 	.word	0x0000d120


	//   ....[123]....
        /*04ac*/ 	.word	0x0000d190


	//   ....[124]....
        /*04b0*/ 	.word	0x0000d200


	//   ....[125]....
        /*04b4*/ 	.word	0x0000d270


	//   ....[126]....
        /*04b8*/ 	.word	0x0000d2e0


	//   ....[127]....
        /*04bc*/ 	.word	0x0000d350


	//   ....[128]....
        /*04c0*/ 	.word	0x0000d3c0


	//   ....[129]....
        /*04c4*/ 	.word	0x0000d440


	//   ....[130]....
        /*04c8*/ 	.word	0x0000d4b0


	//   ....[131]....
        /*04cc*/ 	.word	0x0000d520


	//   ....[132]....
        /*04d0*/ 	.word	0x0000d590


	//   ....[133]....
        /*04d4*/ 	.word	0x0000d600


	//   ....[134]....
        /*04d8*/ 	.word	0x0000d670


	//   ....[135]....
        /*04dc*/ 	.word	0x0000d6e0


	//   ....[136]....
        /*04e0*/ 	.word	0x0000d750


	//   ....[137]....
        /*04e4*/ 	.word	0x0000d7d0


	//   ....[138]....
        /*04e8*/ 	.word	0x0000d840


	//   ....[139]....
        /*04ec*/ 	.word	0x0000d8b0


	//   ....[140]....
        /*04f0*/ 	.word	0x0000d920


	//   ....[141]....
        /*04f4*/ 	.word	0x0000d990


	//   ....[142]....
        /*04f8*/ 	.word	0x0000da00


	//   ....[143]....
        /*04fc*/ 	.word	0x0000da70


	//   ....[144]....
        /*0500*/ 	.word	0x0000dae0


	//   ....[145]....
        /*0504*/ 	.word	0x0000db60


	//   ....[146]....
        /*0508*/ 	.word	0x0000dbd0


	//   ....[147]....
        /*050c*/ 	.word	0x0000dc40


	//   ....[148]....
        /*0510*/ 	.word	0x0000dcb0


	//   ....[149]....
        /*0514*/ 	.word	0x0000dd20


	//   ....[150]....
        /*0518*/ 	.word	0x0000dd90


	//   ....[151]....
        /*051c*/ 	.word	0x0000de00


	//   ....[152]....
        /*0520*/ 	.word	0x0000de70


	//   ....[153]....
        /*0524*/ 	.word	0x0000dee0


	//   ....[154]....
        /*0528*/ 	.word	0x0000df50


	//   ....[155]....
        /*052c*/ 	.word	0x0000dfc0


	//   ....[156]....
        /*0530*/ 	.word	0x0000e090


	//   ....[157]....
        /*0534*/ 	.word	0x0000e100


	//   ....[158]....
        /*0538*/ 	.word	0x0000e170


	//   ....[159]....
        /*053c*/ 	.word	0x0000e1e0


	//----- nvinfo : EIATTR_EXIT_INSTR_OFFSETS
	.align		4
.L_1963:
        /*0540*/ 	.byte	0x04, 0x1c
        /*0542*/ 	.short	(.L_1965 - .L_1964)


	//   ....[0]....
.L_1964:
        /*0544*/ 	.word	0x0000bed0


	//   ....[1]....
        /*0548*/ 	.word	0x0000c410


	//----- nvinfo : EIATTR_MAX_THREADS
	.align		4
.L_1965:
        /*054c*/ 	.byte	0x04, 0x05
        /*054e*/ 	.short	(.L_1967 - .L_1966)
.L_1966:
        /*0550*/ 	.word	0x00000040
        /*0554*/ 	.word	0x00000001
        /*0558*/ 	.word	0x00000001


	//----- nvinfo : EIATTR_CRS_STACK_SIZE
	.align		4
.L_1967:
        /*055c*/ 	.byte	0x04, 0x1e
        /*055e*/ 	.short	(.L_1969 - .L_1968)
.L_1968:
        /*0560*/ 	.word	0x00000000
.L_1969:


//--------------------- .nv.info._Z25selective_scan_bwd_kernelI32Selective_Scan_bwd_kernel_traitsILi64ELi16ELb0ELb0ELb0ELb1ELb1EfN3c107complexIfEEEEv12SSMParamsBwd --------------------------
	.section	.nv.info._Z25selective_scan_bwd_kernelI32Selective_Scan_bwd_kernel_traitsILi64ELi16ELb0ELb0ELb0ELb1ELb1EfN3c107complexIfEEEEv12SSMParamsBwd,"",@"SHT_CUDA_INFO"
	.sectionflags	@""
	.align	4


	//----- nvinfo : EIATTR_CUDA_API_VERSION
	.align		4
        /*0000*/ 	.byte	0x04, 0x37
        /*0002*/ 	.short	(.L_1971 - .L_1970)
.L_1970:
        /*0004*/ 	.word	0x00000082


	//----- nvinfo : EIATTR_SW2861232_WAR
	.align		4
.L_1971:
        /*0008*/ 	.byte	0x01, 0x35
	.zero		2


	//----- nvinfo : EIATTR_PARAM_CBANK
	.align		4
        /*000c*/ 	.byte	0x04, 0x0a
        /*000e*/ 	.short	(.L_1973 - .L_1972)
	.align		4
.L_1972:
        /*0010*/ 	.word	index@(.nv.constant0._Z25selective_scan_bwd_kernelI32Selective_Scan_bwd_kernel_traitsILi64ELi16ELb0ELb0ELb0ELb1ELb1EfN3c107complexIfEEEEv12SSMParamsBwd)
        /*0014*/ 	.short	0x0160
        /*0016*/ 	.short	0x01f0


	//----- nvinfo : EIATTR_CBANK_PARAM_SIZE
	.align		4
.L_1973:
        /*0018*/ 	.byte	0x03, 0x19
        /*001a*/ 	.short	0x01f0


	//----- nvinfo : EIATTR_KPARAM_INFO
	.align		4
        /*001c*/ 	.byte	0x04, 0x17
        /*001e*/ 	.short	(.L_1975 - .L_1974)
.L_1974:
        /*0020*/ 	.word	0x00000000
        /*0024*/ 	.short	0x0000
        /*0026*/ 	.short	0x0000
        /*0028*/ 	.byte	0x00, 0xf0, 0xc1, 0x07


	//----- nvinfo : EIATTR_MAXREG_COUNT
	.align		4
.L_1975:
        /*002c*/ 	.byte	0x03, 0x1b
        /*002e*/ 	.short	0x00ff


	//----- nvinfo : EIATTR_NUM_BARRIERS
	.align		4
        /*0030*/ 	.byte	0x02, 0x4c
        /*0032*/ 	.byte	0x01
	.zero		1


	//----- nvinfo : EIATTR_MERCURY_ISA_VERSION
	.align		4
        /*0034*/ 	.byte	0x03, 0x5f
        /*0036*/ 	.short	0x0000


	//----- nvinfo : EIATTR_COOP_GROUP_MASK_REGIDS
	.align		4
        /*0038*/ 	.byte	0x04, 0x29
        /*003a*/ 	.short	(.L_1977 - .L_1976)


	//   ....[0]....
.L_1976:
        /*003c*/ 	.word	0xffffffff


	//   ....[1]....
        /*0040*/ 	.word	0xffffffff


	//   ....[2]....
        /*0044*/ 	.word	0xffffffff


	//   ....[3]....
        /*0048*/ 	.word	0xffffffff


	//   ....[4]....
        /*004c*/ 	.word	0xffffffff


	//   ....[5]....
        /*0050*/ 	.word	0xffffffff


	//   ....[6]....
        /*0054*/ 	.word	0xffffffff


	//   ....[7]....
        /*0058*/ 	.word	0xffffffff


	//   ....[8]....
        /*005c*/ 	.word	0xffffffff


	//   ....[9]....
        /*0060*/ 	.word	0xffffffff


	//   ....[10]....
        /*0064*/ 	.word	0xffffffff


	//   ....[11]....
        /*0068*/ 	.word	0xffffffff


	//   ....[12]....
        /*006c*/ 	.word	0xffffffff


	//   ....[13]....
        /*0070*/ 	.word	0xffffffff


	//   ....[14]....
        /*0074*/ 	.word	0xffffffff


	//   ....[15]....
        /*0078*/ 	.word	0xffffffff


	//   ....[16]....
        /*007c*/ 	.word	0xffffffff


	//   ....[17]....
        /*0080*/ 	.word	0xffffffff


	//   ....[18]....
        /*0084*/ 	.word	0xffffffff


	//   ....[19]....
        /*0088*/ 	.word	0xffffffff


	//   ....[20]....
        /*008c*/ 	.word	0xffffffff


	//   ....[21]....
        /*0090*/ 	.word	0xffffffff


	//   ....[22]....
        /*0094*/ 	.word	0xffffffff


	//   ....[23]....
        /*0098*/ 	.word	0xffffffff


	//   ....[24]....
        /*009c*/ 	.word	0xffffffff


	//   ....[25]....
        /*00a0*/ 	.word	0xffffffff


	//   ....[26]....
        /*00a4*/ 	.word	0xffffffff


	//   ....[27]....
        /*00a8*/ 	.word	0xffffffff


	//   ....[28]....
        /*00ac*/ 	.word	0xffffffff


	//   ....[29]....
        /*00b0*/ 	.word	0xffffffff


	//   ....[30]....
        /*00b4*/ 	.word	0xffffffff


	//   ....[31]....
        /*00b8*/ 	.word	0xffffffff


	//   ....[32]....
        /*00bc*/ 	.word	0xffffffff


	//   ....[33]....
        /*00c0*/ 	.word	0xffffffff


	//   ....[34]....
        /*00c4*/ 	.word	0xffffffff


	//   ....[35]....
        /*00c8*/ 	.word	0xffffffff


	//   ....[36]....
        /*00cc*/ 	.word	0xffffffff


	//   ....[37]....
        /*00d0*/ 	.word	0xffffffff


	//   ....[38]....
        /*00d4*/ 	.word	0xffffffff


	//   ....[39]....
        /*00d8*/ 	.word	0xffffffff


	//   ....[40]....
        /*00dc*/ 	.word	0xffffffff


	//   ....[41]....
        /*00e0*/ 	.word	0xffffffff


	//   ....[42]....
        /*00e4*/ 	.word	0xffffffff


	//   ....[43]....
        /*00e8*/ 	.word	0xffffffff


	//   ....[44]....
        /*00ec*/ 	.word	0xffffffff


	//   ....[45]....
        /*00f0*/ 	.word	0xffffffff


	//   ....[46]....
        /*00f4*/ 	.word	0xffffffff


	//   ....[47]....
        /*00f8*/ 	.word	0xffffffff


	//   ....[48]....
        /*00fc*/ 	.word	0xffffffff


	//   ....[49]....
        /*0100*/ 	.word	0xffffffff


	//   ....[50]....
        /*0104*/ 	.word	0xffffffff


	//   ....[51]....
        /*0108*/ 	.word	0xffffffff


	//   ....[52]....
        /*010c*/ 	.word	0xffffffff


	//   ....[53]....
        /*0110*/ 	.word	0xffffffff


	//   ....[54]....
        /*0114*/ 	.word	0xffffffff


	//   ....[55]....
        /*0118*/ 	.word	0xffffffff


	//   ....[56]....
        /*011c*/ 	.word	0xffffffff


	//   ....[57]....
        /*0120*/ 	.word	0xffffffff


	//   ....[58]....
        /*0124*/ 	.word	0xffffffff


	//   ....[59]....
        /*0128*/ 	.word	0xffffffff


	//   ....[60]....
        /*012c*/ 	.word	0xffffffff


	//   ....[61]....
        /*0130*/ 	.word	0xffffffff


	//   ....[62]....
        /*0134*/ 	.word	0xffffffff


	//   ....[63]....
        /*0138*/ 	.word	0xffffffff


	//   ....[64]....
        /*013c*/ 	.word	0xffffffff


	//   ....[65]....
        /*0140*/ 	.word	0xffffffff


	//   ....[66]....
        /*0144*/ 	.word	0xffffffff


	//   ....[67]....
        /*0148*/ 	.word	0xffffffff


	//   ....[68]....
        /*014c*/ 	.word	0xffffffff


	//   ....[69]....
        /*0150*/ 	.word	0xffffffff


	//   ....[70]....
        /*0154*/ 	.word	0xffffffff


	//   ....[71]....
        /*0158*/ 	.word	0xffffffff


	//   ....[72]....
        /*015c*/ 	.word	0xffffffff


	//   ....[73]....
        /*0160*/ 	.word	0xffffffff


	//   ....[74]....
        /*0164*/ 	.word	0xffffffff


	//   ....[75]....
        /*0168*/ 	.word	0xffffffff


	//   ....[76]....
        /*016c*/ 	.word	0xffffffff


	//   ....[77]....
        /*0170*/ 	.word	0xffffffff


	//   ....[78]....
        /*0174*/ 	.word	0xffffffff


	//   ....[79]....
        /*0178*/ 	.word	0xffffffff


	//   ....[80]....
        /*017c*/ 	.word	0xffffffff


	//   ....[81]....
        /*0180*/ 	.word	0xffffffff


	//   ....[82]....
        /*0184*/ 	.word	0xffffffff


	//   ....[83]....
        /*0188*/ 	.word	0xffffffff


	//   ....[84]....
        /*018c*/ 	.word	0xffffffff


	//   ....[85]....
        /*0190*/ 	.word	0xffffffff


	//   ....[86]....
        /*0194*/ 	.word	0xffffffff


	//   ....[87]....
        /*0198*/ 	.word	0xffffffff


	//   ....[88]....
        /*019c*/ 	.word	0xffffffff


	//   ....[89]....
        /*01a0*/ 	.word	0xffffffff


	//   ....[90]....
        /*01a4*/ 	.word	0xffffffff


	//   ....[91]....
        /*01a8*/ 	.word	0xffffffff


	//   ....[92]....
        /*01ac*/ 	.word	0xffffffff


	//   ....[93]....
        /*01b0*/ 	.word	0xffffffff


	//   ....[94]....
        /*01b4*/ 	.word	0xffffffff


	//   ....[95]....
        /*01b8*/ 	.word	0xffffffff


	//   ....[96]....
        /*01bc*/ 	.word	0xffffffff


	//   ....[97]....
        /*01c0*/ 	.word	0xffffffff


	//   ....[98]....
        /*01c4*/ 	.word	0xffffffff


	//   ....[99]....
        /*01c8*/ 	.word	0xffffffff


	//   ....[100]....
        /*01cc*/ 	.word	0xffffffff


	//   ....[101]....
        /*01d0*/ 	.word	0xffffffff


	//   ....[102]....
        /*01d4*/ 	.word	0xffffffff


	//   ....[103]....
        /*01d8*/ 	.word	0xffffffff


	//   ....[104]....
        /*01dc*/ 	.word	0xffffffff


	//   ....[105]....
        /*01e0*/ 	.word	0xffffffff


	//   ....[106]....
        /*01e4*/ 	.word	0xffffffff


	//   ....[107]....
        /*01e8*/ 	.word	0xffffffff


	//   ....[108]....
        /*01ec*/ 	.word	0xffffffff


	//   ....[109]....
        /*01f0*/ 	.word	0xffffffff


	//   ....[110]....
        /*01f4*/ 	.word	0xffffffff


	//   ....[111]....
        /*01f8*/ 	.word	0xffffffff


	//   ....[112]....
        /*01fc*/ 	.word	0xffffffff


	//   ....[113]....
        /*0200*/ 	.word	0xffffffff


	//   ....[114]....
        /*0204*/ 	.word	0xffffffff


	//   ....[115]....
        /*0208*/ 	.word	0xffffffff


	//   ....[116]....
        /*020c*/ 	.word	0xffffffff


	//   ....[117]....
        /*0210*/ 	.word	0xffffffff


	//   ....[118]....
        /*0214*/ 	.word	0xffffffff


	//   ....[119]....
        /*0218*/ 	.word	0xffffffff


	//   ....[120]....
        /*021c*/ 	.word	0xffffffff


	//   ....[121]....
        /*0220*/ 	.word	0xffffffff


	//   ....[122]....
        /*0224*/ 	.word	0xffffffff


	//   ....[123]....
        /*0228*/ 	.word	0xffffffff


	//   ....[124]....
        /*022c*/ 	.word	0xffffffff


	//   ....[125]....
        /*0230*/ 	.word	0xffffffff


	//   ....[126]....
        /*0234*/ 	.word	0xffffffff


	//   ....[127]....
        /*0238*/ 	.word	0xffffffff


	//   ....[128]....
        /*023c*/ 	.word	0xffffffff


	//   ....[129]....
        /*0240*/ 	.word	0xffffffff


	//   ....[130]....
        /*0244*/ 	.word	0xffffffff


	//   ....[131]....
        /*0248*/ 	.word	0xffffffff


	//   ....[132]....
        /*024c*/ 	.word	0xffffffff


	//   ....[133]....
        /*0250*/ 	.word	0xffffffff


	//   ....[134]....
        /*0254*/ 	.word	0xffffffff


	//   ....[135]....
        /*0258*/ 	.word	0xffffffff


	//   ....[136]....
        /*025c*/ 	.word	0xffffffff


	//   ....[137]....
        /*0260*/ 	.word	0xffffffff


	//   ....[138]....
        /*0264*/ 	.word	0xffffffff


	//   ....[139]....
        /*0268*/ 	.word	0xffffffff


	//   ....[140]....
        /*026c*/ 	.word	0xffffffff


	//   ....[141]....
        /*0270*/ 	.word	0xffffffff


	//   ....[142]....
        /*0274*/ 	.word	0xffffffff


	//   ....[143]....
        /*0278*/ 	.word	0xffffffff


	//   ....[144]....
        /*027c*/ 	.word	0xffffffff


	//   ....[145]....
        /*0280*/ 	.word	0xffffffff


	//   ....[146]....
        /*0284*/ 	.word	0xffffffff


	//   ....[147]....
        /*0288*/ 	.word	0xffffffff


	//   ....[148]....
        /*028c*/ 	.word	0xffffffff


	//   ....[149]....
        /*0290*/ 	.word	0xffffffff


	//   ....[150]....
        /*0294*/ 	.word	0xffffffff


	//   ....[151]....
        /*0298*/ 	.word	0xffffffff


	//   ....[152]....
        /*029c*/ 	.word	0xffffffff


	//   ....[153]....
        /*02a0*/ 	.word	0xffffffff


	//   ....[154]....
        /*02a4*/ 	.word	0xffffffff


	//   ....[155]....
        /*02a8*/ 	.word	0xffffffff


	//   ....[156]....
        /*02ac*/ 	.word	0xffffffff


	//   ....[157]....
        /*02b0*/ 	.word	0xffffffff


	//   ....[158]....
        /*02b4*/ 	.word	0xffffffff


	//   ....[159]....
        /*02b8*/ 	.word	0xffffffff


	//   ....[160]....
        /*02bc*/ 	.word	0xffffffff


	//   ....[161]....
        /*02c0*/ 	.word	0xffffffff


	//   ....[162]....
        /*02c4*/ 	.word	0xffffffff


	//   ....[163]....
        /*02c8*/ 	.word	0xffffffff


	//----- nvinfo : EIATTR_COOP_GROUP_INSTR_OFFSETS
	.align		4
.L_1977:
        /*02cc*/ 	.byte	0x04, 0x28
        /*02ce*/ 	.short	(.L_1979 - .L_1978)


	//   ....[0]....
.L_1978:
        /*02d0*/ 	.word	0x00000de0


	//   ....[1]....
        /*02d4*/ 	.word	0x000012c0


	//   ....[2]....
        /*02d8*/ 	.word	0x00001990


	//   ....[3]....
        /*02dc*/ 	.word	0x00004300


	//   ....[4]....
        /*02e0*/ 	.word	0x000049c0


	//   ....[5]....
        /*02e4*/ 	.word	0x00005230


	//   ....[6]....
        /*02e8*/ 	.word	0x00005bd0


	//   ....[7]....
        /*02ec*/ 	.word	0x00007df0


	//   ....[8]....
        /*02f0*/ 	.word	0x00007e10


	//   ....[9]....
        /*02f4*/ 	.word	0x00007e40


	//   ....[10]....
        /*02f8*/ 	.word	0x00007e50


	//   ....[11]....
        /*02fc*/ 	.word	0x00007f00


	//   ....[12]....
        /*0300*/ 	.word	0x00007f20


	//   ....[13]....
        /*0304*/ 	.word	0x00007f30


	//   ....[14]....
        /*0308*/ 	.word	0x00007f40


	//   ....[15]....
        /*030c*/ 	.word	0x00008000


	//   ....[16]....
        /*0310*/ 	.word	0x00008020


	//   ....[17]....
        /*0314*/ 	.word	0x00008030


	//   ....[18]....
        /*0318*/ 	.word	0x00008040


	//   ....[19]....
        /*031c*/ 	.word	0x00008100


	//   ....[20]....
        /*0320*/ 	.word	0x00008120


	//   ....[21]....
        /*0324*/ 	.word	0x00008130


	//   ....[22]....
        /*0328*/ 	.word	0x00008140


	//   ....[23]....
        /*032c*/ 	.word	0x00008200


	//   ....[24]....
        /*0330*/ 	.word	0x00008210


	//   ....[25]....
        /*0334*/ 	.word	0x00008220


	//   ....[26]....
        /*0338*/ 	.word	0x00008230


	//   ....[27]....
        /*033c*/ 	.word	0x00008380


	//   ....[28]....
        /*0340*/ 	.word	0x000083f0


	//   ....[29]....
        /*0344*/ 	.word	0x00008460


	//   ....[30]....
        /*0348*/ 	.word	0x000084d0


	//   ....[31]....
        /*034c*/ 	.word	0x000084f0


	//   ....[32]....
        /*0350*/ 	.word	0x00008500


	//   ....[33]....
        /*0354*/ 	.word	0x00008510


	//   ....[34]....
        /*0358*/ 	.word	0x00008520


	//   ....[35]....
        /*035c*/ 	.word	0x00008530


	//   ....[36]....
        /*0360*/ 	.word	0x00008540


	//   ....[37]....
        /*0364*/ 	.word	0x00008550


	//   ....[38]....
        /*0368*/ 	.word	0x00008560


	//   ....[39]....
        /*036c*/ 	.word	0x00009800


	//   ....[40]....
        /*0370*/ 	.word	0x00009820


	//   ....[41]....
        /*0374*/ 	.word	0x00009830


	//   ....[42]....
        /*0378*/ 	.word	0x00009840


	//   ....[43]....
        /*037c*/ 	.word	0x00009950


	//   ....[44]....
        /*0380*/ 	.word	0x00009960


	//   ....[45]....
        /*0384*/ 	.word	0x00009970


	//   ....[46]....
        /*0388*/ 	.word	0x00009980


	//   ....[47]....
        /*038c*/ 	.word	0x00009a90


	//   ....[48]....
        /*0390*/ 	.word	0x00009ab0


	//   ....[49]....
        /*0394*/ 	.word	0x00009ac0


	//   ....[50]....
        /*0398*/ 	.word	0x00009ad0


	//   ....[51]....
        /*039c*/ 	.word	0x00009be0


	//   ....[52]....
        /*03a0*/ 	.word	0x00009bf0


	//   ....[53]....
        /*03a4*/ 	.word	0x00009c00


	//   ....[54]....
        /*03a8*/ 	.word	0x00009c10


	//   ....[55]....
        /*03ac*/ 	.word	0x00009d20


	//   ....[56]....
        /*03b0*/ 	.word	0x00009d40


	//   ....[57]....
        /*03b4*/ 	.word	0x00009d50


	//   ....[58]....
        /*03b8*/ 	.word	0x00009d60


	//   ....[59]....
        /*03bc*/ 	.word	0x00009e60


	//   ....[60]....
        /*03c0*/ 	.word	0x00009e70


	//   ....[61]....
        /*03c4*/ 	.word	0x00009e80


	//   ....[62]....
        /*03c8*/ 	.word	0x00009e90


	//   ....[63]....
        /*03cc*/ 	.word	0x00009ea0


	//   ....[64]....
        /*03d0*/ 	.word	0x00009eb0


	//   ....[65]....
        /*03d4*/ 	.word	0x00009ec0


	//   ....[66]....
        /*03d8*/ 	.word	0x00009ef0


	//   ....[67]....
        /*03dc*/ 	.word	0x00009f10


	//   ....[68]....
        /*03e0*/ 	.word	0x00009f20


	//   ....[69]....
        /*03e4*/ 	.word	0x00009f30


	//   ....[70]....
        /*03e8*/ 	.word	0x00009f40


	//   ....[71]....
        /*03ec*/ 	.word	0x0000b3d0


	//   ....[72]....
        /*03f0*/ 	.word	0x0000b420


	//   ....[73]....
        /*03f4*/ 	.word	0x0000b450


	//   ....[74]....
        /*03f8*/ 	.word	0x0000b480


	//   ....[75]....
        /*03fc*/ 	.word	0x0000b530


	//   ....[76]....
        /*0400*/ 	.word	0x0000b580


	//   ....[77]....
        /*0404*/ 	.word	0x0000b5c0


	//   ....[78]....
        /*0408*/ 	.word	0x0000b5f0


	//   ....[79]....
        /*040c*/ 	.word	0x0000b710


	//   ....[80]....
        /*0410*/ 	.word	0x0000b750


	//   ....[81]....
        /*0414*/ 	.word	0x0000b780


	//   ....[82]....
        /*0418*/ 	.word	0x0000b7b0


	//   ....[83]....
        /*041c*/ 	.word	0x0000b900


	//   ....[84]....
        /*0420*/ 	.word	0x0000b950


	//   ....[85]....
        /*0424*/ 	.word	0x0000b980


	//   ....[86]....
        /*0428*/ 	.word	0x0000b9b0


	//   ....[87]....
        /*042c*/ 	.word	0x0000bb10


	//   ....[88]....
        /*0430*/ 	.word	0x0000bb50


	//   ....[89]....
        /*0434*/ 	.word	0x0000bb80


	//   ....[90]....
        /*0438*/ 	.word	0x0000bbb0


	//   ....[91]....
        /*043c*/ 	.word	0x0000c520


	//   ....[92]....
        /*0440*/ 	.word	0x0000ce60


	//   ....[93]....
        /*0444*/ 	.word	0x0000d750


	//   ....[94]....
        /*0448*/ 	.word	0x0000dd40


	//   ....[95]....
        /*044c*/ 	.word	0x0000dda0


	//   ....[96]....
        /*0450*/ 	.word	0x0000de00


	//   ....[97]....
        /*0454*/ 	.word	0x0000de20


	//   ....[98]....
        /*0458*/ 	.word	0x0000de40


	//   ....[99]....
        /*045c*/ 	.word	0x0000df00


	//   ....[100]....
        /*0460*/ 	.word	0x0000df50


	//   ....[101]....
        /*0464*/ 	.word	0x0000dfb0


	//   ....[102]....
        /*0468*/ 	.word	0x0000dfd0


	//   ....[103]....
        /*046c*/ 	.word	0x0000dff0


	//   ....[104]....
        /*0470*/ 	.word	0x0000e660


	//   ....[105]....
        /*0474*/ 	.word	0x0000e6e0


	//   ....[106]....
        /*0478*/ 	.word	0x0000e750


	//   ....[107]....
        /*047c*/ 	.word	0x0000e7c0


	//   ....[108]....
        /*0480*/ 	.word	0x0000e910


	//   ....[109]....
        /*0484*/ 	.word	0x0000e980


	//   ....[110]....
        /*0488*/ 	.word	0x0000e9f0


	//   ....[111]....
        /*048c*/ 	.word	0x0000ea60


	//   ....[112]....
        /*0490*/ 	.word	0x0000eb80


	//   ....[113]....
        /*0494*/ 	.word	0x0000ebf0


	//   ....[114]....
        /*0498*/ 	.word	0x0000ec60


	//   ....[115]....
        /*049c*/ 	.word	0x0000ecd0


	//   ....[116]....
        /*04a0*/ 	.word	0x0000edf0


	//   ....[117]....
        /*04a4*/ 	.word	0x0000ee60


	//   ....[118]....
        /*04a8*/ 	.word	0x0000eed0


	//   ....[119]....
        /*04ac*/ 	.word	0x0000ef40


	//   ....[120]....
        /*04b0*/ 	.word	0x0000f080


	//   ....[121]....
        /*04b4*/ 	.word	0x0000f0f0


	//   ....[122]....
        /*04b8*/ 	.word	0x0000f160


	//   ....[123]....
        /*04bc*/ 	.word	0x0000f1d0


	//   ....[124]....
        /*04c0*/ 	.word	0x0000f230


	//   ....[125]....
        /*04c4*/ 	.word	0x0000f2a0


	//   ....[126]....
        /*04c8*/ 	.word	0x0000f310


	//   ....[127]....
        /*04cc*/ 	.word	0x0000f380


	//   ....[128]....
        /*04d0*/ 	.word	0x0000f400


	//   ....[129]....
        /*04d4*/ 	.word	0x0000f470


	//   ....[130]....
        /*04d8*/ 	.word	0x0000f4e0


	//   ....[131]....
        /*04dc*/ 	.word	0x0000f550


	//   ....[132]....
        /*04e0*/ 	.word	0x0000f5d0


	//   ....[133]....
        /*04e4*/ 	.word	0x0000f650


	//   ....[134]....
        /*04e8*/ 	.word	0x0000f6c0


	//   ....[135]....
        /*04ec*/ 	.word	0x0000f730


	//   ....[136]....
        /*04f0*/ 	.word	0x0000f7a0


	//   ....[137]....
        /*04f4*/ 	.word	0x0000f810


	//   ....[138]....
        /*04f8*/ 	.word	0x0000f880


	//   ....[139]....
        /*04fc*/ 	.word	0x0000f8f0


	//   ....[140]....
        /*0500*/ 	.word	0x0000f960


	//   ....[141]....
        /*0504*/ 	.word	0x0000f9e0


	//   ....[142]....
        /*0508*/ 	.word	0x0000fa50


	//   ....[143]....
        /*050c*/ 	.word	0x0000fac0


	//   ....[144]....
        /*0510*/ 	.word	0x0000fb30


	//   ....[145]....
        /*0514*/ 	.word	0x0000fba0


	//   ....[146]....
        /*0518*/ 	.word	0x0000fc10


	//   ....[147]....
        /*051c*/ 	.word	0x0000fc80


	//   ....[148]....
        /*0520*/ 	.word	0x0000fcf0


	//   ....[149]....
        /*0524*/ 	.word	0x0000fd70


	//   ....[150]....
        /*0528*/ 	.word	0x0000fde0


	//   ....[151]....
        /*052c*/ 	.word	0x0000fe50


	//   ....[152]....
        /*0530*/ 	.word	0x0000fec0


	//   ....[153]....
        /*0534*/ 	.word	0x0000ff30


	//   ....[154]....
        /*0538*/ 	.word	0x0000ffa0


	//   ....[155]....
        /*053c*/ 	.word	0x00010010


	//   ....[156]....
        /*0540*/ 	.word	0x00010080


	//   ....[157]....
        /*0544*/ 	.word	0x000100f0


	//   ....[158]....
        /*0548*/ 	.word	0x00010160


	//   ....[159]....
        /*054c*/ 	.word	0x000101d0


	//   ....[160]....
        /*0550*/ 	.word	0x000102a0


	//   ....[161]....
        /*0554*/ 	.word	0x00010310


	//   ....[162]....
        /*0558*/ 	.word	0x00010380


	//   ....[163]....
        /*055c*/ 	.word	0x000103f0


	//----- nvinfo : EIATTR_EXIT_INSTR_OFFSETS
	.align		4
.L_1979:
        /*0560*/ 	.byte	0x04, 0x1c
        /*0562*/ 	.short	(.L_1981 - .L_1980)


	//   ....[0]....
.L_1980:
        /*0564*/ 	.word	0x0000e0c0


	//   ....[1]....
        /*0568*/ 	.word	0x0000e600


	//----- nvinfo : EIATTR_MAX_THREADS
	.align		4
.L_1981:
        /*056c*/ 	.byte	0x04, 0x05
        /*056e*/ 	.short	(.L_1983 - .L_1982)
.L_1982:
        /*0570*/ 	.word	0x00000040
        /*0574*/ 	.word	0x00000001
        /*0578*/ 	.word	0x00000001


	//----- nvinfo : EIATTR_CRS_STACK_SIZE
	.align		4
.L_1983:
        /*057c*/ 	.byte	0x04, 0x1e
        /*057e*/ 	.short	(.L_1985 - .L_1984)
.L_1984:
        /*0580*/ 	.word	0x00000000
.L_1985:


//--------------------- .nv.info._Z25selective_scan_bwd_kernelI32Selective_Scan_bwd_kernel_traitsILi64ELi16ELb0ELb0ELb1ELb0ELb0EfN3c107complexIfEEEEv12SSMParamsBwd --------------------------
	.section	.nv.info._Z25selective_scan_bwd_kernelI32Selective_Scan_bwd_kernel_traitsILi64ELi16ELb0ELb0ELb1ELb0ELb0EfN3c107complexIfEEEEv12SSMParamsBwd,"",@"SHT_CUDA_INFO"
	.sectionflags	@""
	.align	4


	//----- nvinfo : EIATTR_CUDA_API_VERSION
	.align		4
        /*0000*/ 	.byte	0x04, 0x37
        /*0002*/ 	.short	(.L_1987 - .L_1986)
.L_1986:
        /*0004*/ 	.word	0x00000082


	//----- nvinfo : EIATTR_SW2861232_WAR
	.align		4
.L_1987:
        /*0008*/ 	.byte	0x01, 0x35
	.zero		2


	//----- nvinfo : EIATTR_PARAM_CBANK
	.align		4
        /*000c*/ 	.byte	0x04, 0x0a
        /*000e*/ 	.short	(.L_1989 - .L_1988)
	.align		4
.L_1988:
        /*0010*/ 	.word	index@(.nv.constant0._Z25selective_scan_bwd_kernelI32Selective_Scan_bwd_kernel_traitsILi64ELi16ELb0ELb0ELb1ELb0ELb0EfN3c107complexIfEEEEv12SSMParamsBwd)
        /*0014*/ 	.short	0x0160
        /*0016*/ 	.short	0x01f0


	//----- nvinfo : EIATTR_CBANK_PARAM_SIZE
	.align		4
.L_1989:
        /*0018*/ 	.byte	0x03, 0x19
        /*001a*/ 	.short	0x01f0


	//----- nvinfo : EIATTR_KPARAM_INFO
	.align		4
        /*001c*/ 	.byte	0x04, 0x17
        /*001e*/ 	.short	(.L_1991 - .L_1990)
.L_1990:
        /*0020*/ 	.word	0x00000000
        /*0024*/ 	.short	0x0000
        /*0026*/ 	.short	0x0000
        /*0028*/ 	.byte	0x00, 0xf0, 0xc1, 0x07


	//----- nvinfo : EIATTR_MAXREG_COUNT
	.align		4
.L_1991:
        /*002c*/ 	.byte	0x03, 0x1b
        /*002e*/ 	.short	0x00ff


	//----- nvinfo : EIATTR_NUM_BARRIERS
	.align		4
        /*0030*/ 	.byte	0x02, 0x4c
        /*0032*/ 	.byte	0x01
	.zero		1


	//----- nvinfo : EIATTR_ANNOTATIONS
	.align		4
        /*0034*/ 	.byte	0x04, 0x55
        /*0036*/ 	.short	(.L_1993 - .L_1992)


	//   ....[0]....
.L_1992:
        /* <DEDUP_REMOVED lines=22> */


	//----- nvinfo : EIATTR_MERCURY_ISA_VERSION
	.align		4
.L_1993:
        /*0188*/ 	.byte	0x03, 0x5f
        /*018a*/ 	.short	0x0000


	//----- nvinfo : EIATTR_COOP_GROUP_MASK_REGIDS
	.align		4
        /*018c*/ 	.byte	0x04, 0x29
        /*018e*/ 	.short	(.L_1995 - .L_1994)


	//   ....[0]....
.L_1994:
        /*0190*/ 	.word	0xffffffff


	//   ....[1]....
        /*0194*/ 	.word	0xffffffff


	//   ....[2]....
        /*0198*/ 	.word	0xffffffff


	//   ....[3]....
        /*019c*/ 	.word	0xffffffff


	//   ....[4]....
        /*01a0*/ 	.word	0xffffffff


	//   ....[5]....
        /*01a4*/ 	.word	0xffffffff


	//   ....[6]....
        /*01a8*/ 	.word	0xffffffff


	//   ....[7]....
        /*01ac*/ 	.word	0xffffffff


	//   ....[8]....
        /*01b0*/ 	.word	0xffffffff


	//   ....[9]....
        /*01b4*/ 	.word	0xffffffff


	//   ....[10]....
        /*01b8*/ 	.word	0xffffffff


	//   ....[11]....
        /*01bc*/ 	.word	0xffffffff


	//   ....[12]....
        /*01c0*/ 	.word	0xffffffff


	//   ....[13]....
        /*01c4*/ 	.word	0xffffffff


	//   ....[14]....
        /*01c8*/ 	.word	0xffffffff


	//   ....[15]....
        /*01cc*/ 	.word	0xffffffff


	//   ....[16]....
        /*01d0*/ 	.word	0xffffffff


	//   ....[17]....
        /*01d4*/ 	.word	0xffffffff


	//   ....[18]....
        /*01d8*/ 	.word	0xffffffff


	//   ....[19]....
        /*01dc*/ 	.word	0xffffffff


	//   ....[20]....
        /*01e0*/ 	.word	0xffffffff


	//   ....[21]....
        /*01e4*/ 	.word	0xffffffff


	//   ....[22]....
        /*01e8*/ 	.word	0xffffffff


	//   ....[23]....
        /*01ec*/ 	.word	0xffffffff


	//   ....[24]....
        /*01f0*/ 	.word	0xffffffff


	//   ....[25]....
        /*01f4*/ 	.word	0xffffffff


	//   ....[26]....
        /*01f8*/ 	.word	0xffffffff


	//   ....[27]....
        /*01fc*/ 	.word	0xffffffff


	//   ....[28]....
        /*0200*/ 	.word	0xffffffff


	//   ....[29]....
        /*0204*/ 	.word	0xffffffff


	//   ....[30]....
        /*0208*/ 	.word	0xffffffff


	//   ....[31]....
        /*020c*/ 	.word	0xffffffff


	//   ....[32]....
        /*0210*/ 	.word	0xffffffff


	//   ....[33]....
        /*0214*/ 	.word	0xffffffff


	//   ....[34]....
        /*0218*/ 	.word	0xffffffff


	//   ....[35]....
        /*021c*/ 	.word	0xffffffff


	//   ....[36]....
        /*0220*/ 	.word	0xffffffff


	//   ....[37]....
        /*0224*/ 	.word	0xffffffff


	//   ....[38]....
        /*0228*/ 	.word	0xffffffff


	//   ....[39]....
        /*022c*/ 	.word	0xffffffff


	//   ....[40]....
        /*0230*/ 	.word	0xffffffff


	//   ....[41]....
        /*0234*/ 	.word	0xffffffff


	//   ....[42]....
        /*0238*/ 	.word	0xffffffff


	//   ....[43]....
        /*023c*/ 	.word	0xffffffff


	//   ....[44]....
        /*0240*/ 	.word	0xffffffff


	//   ....[45]....
        /*0244*/ 	.word	0xffffffff


	//   ....[46]....
        /*0248*/ 	.word	0xffffffff


	//   ....[47]....
        /*024c*/ 	.word	0xffffffff


	//   ....[48]....
        /*0250*/ 	.word	0xffffffff


	//   ....[49]....
        /*0254*/ 	.word	0xffffffff


	//   ....[50]....
        /*0258*/ 	.word	0xffffffff


	//   ....[51]....
        /*025c*/ 	.word	0xffffffff


	//   ....[52]....
        /*0260*/ 	.word	0xffffffff


	//   ....[53]....
        /*0264*/ 	.word	0xffffffff


	//   ....[54]....
        /*0268*/ 	.word	0xffffffff


	//   ....[55]....
        /*026c*/ 	.word	0xffffffff


	//   ....[56]....
        /*0270*/ 	.word	0xffffffff


	//   ....[57]....
        /*0274*/ 	.word	0xffffffff


	//   ....[58]....
        /*0278*/ 	.word	0xffffffff


	//   ....[59]....
        /*027c*/ 	.word	0xffffffff


	//   ....[60]....
        /*0280*/ 	.word	0xffffffff


	//   ....[61]....
        /*0284*/ 	.word	0xffffffff


	//   ....[62]....
        /*0288*/ 	.word	0xffffffff


	//   ....[63]....
        /*028c*/ 	.word	0xffffffff


	//   ....[64]....
        /*0290*/ 	.word	0xffffffff


	//   ....[65]....
        /*0294*/ 	.word	0xffffffff


	//   ....[66]....
        /*0298*/ 	.word	0xffffffff


	//   ....[67]....
        /*029c*/ 	.word	0xffffffff


	//   ....[68]....
        /*02a0*/ 	.word	0xffffffff


	//   ....[69]....
        /*02a4*/ 	.word	0xffffffff


	//   ....[70]....
        /*02a8*/ 	.word	0xffffffff


	//   ....[71]....
        /*02ac*/ 	.word	0xffffffff


	//   ....[72]....
        /*02b0*/ 	.word	0xffffffff


	//   ....[73]....
        /*02b4*/ 	.word	0xffffffff


	//   ....[74]....
        /*02b8*/ 	.word	0xffffffff


	//   ....[75]....
        /*02bc*/ 	.word	0xffffffff


	//   ....[76]....
        /*02c0*/ 	.word	0xffffffff


	//   ....[77]....
        /*02c4*/ 	.word	0xffffffff


	//   ....[78]....
        /*02c8*/ 	.word	0xffffffff


	//   ....[79]....
        /*02cc*/ 	.word	0xffffffff


	//   ....[80]....
        /*02d0*/ 	.word	0xffffffff


	//   ....[81]....
        /*02d4*/ 	.word	0xffffffff


	//   ....[82]....
        /*02d8*/ 	.word	0xffffffff


	//   ....[83]....
        /*02dc*/ 	.word	0xffffffff


	//   ....[84]....
        /*02e0*/ 	.word	0xffffffff


	//   ....[85]....
        /*02e4*/ 	.word	0xffffffff


	//   ....[86]....
        /*02e8*/ 	.word	0xffffffff


	//   ....[87]....
        /*02ec*/ 	.word	0xffffffff


	//   ....[88]....
        /*02f0*/ 	.word	0xffffffff


	//   ....[89]....
        /*02f4*/ 	.word	0xffffffff


	//   ....[90]....
        /*02f8*/ 	.word	0xffffffff


	//   ....[91]....
        /*02fc*/ 	.word	0xffffffff


	//   ....[92]....
        /*0300*/ 	.word	0xffffffff


	//   ....[93]....
        /*0304*/ 	.word	0xffffffff


	//   ....[94]....
        /*0308*/ 	.word	0xffffffff


	//   ....[95]....
        /*030c*/ 	.word	0xffffffff


	//   ....[96]....
        /*0310*/ 	.word	0xffffffff


	//   ....[97]....
        /*0314*/ 	.word	0xffffffff


	//   ....[98]....
        /*0318*/ 	.word	0xffffffff


	//   ....[99]....
        /*031c*/ 	.word	0xffffffff


	//   ....[100]....
        /*0320*/ 	.word	0xffffffff


	//   ....[101]....
        /*0324*/ 	.word	0xffffffff


	//   ....[102]....
        /*0328*/ 	.word	0xffffffff


	//   ....[103]....
        /*032c*/ 	.word	0xffffffff


	//   ....[104]....
        /*0330*/ 	.word	0xffffffff


	//   ....[105]....
        /*0334*/ 	.word	0xffffffff


	//   ....[106]....
        /*0338*/ 	.word	0xffffffff


	//   ....[107]....
        /*033c*/ 	.word	0xffffffff


	//   ....[108]....
        /*0340*/ 	.word	0xffffffff


	//   ....[109]....
        /*0344*/ 	.word	0xffffffff


	//   ....[110]....
        /*0348*/ 	.word	0xffffffff


	//   ....[111]....
        /*034c*/ 	.word	0xffffffff


	//   ....[112]....
        /*0350*/ 	.word	0xffffffff


	//   ....[113]....
        /*0354*/ 	.word	0xffffffff


	//   ....[114]....
        /*0358*/ 	.word	0xffffffff


	//   ....[115]....
        /*035c*/ 	.word	0xffffffff


	//   ....[116]....
        /*0360*/ 	.word	0xffffffff


	//   ....[117]....
        /*0364*/ 	.word	0xffffffff


	//   ....[118]....
        /*0368*/ 	.word	0xffffffff


	//   ....[119]....
        /*036c*/ 	.word	0xffffffff


	//   ....[120]....
        /*0370*/ 	.word	0xffffffff


	//   ....[121]....
        /*0374*/ 	.word	0xffffffff


	//   ....[122]....
        /*0378*/ 	.word	0xffffffff


	//   ....[123]....
        /*037c*/ 	.word	0xffffffff


	//   ....[124]....
        /*0380*/ 	.word	0xffffffff


	//   ....[125]....
        /*0384*/ 	.word	0xffffffff


	//   ....[126]....
        /*0388*/ 	.word	0xffffffff


	//   ....[127]....
        /*038c*/ 	.word	0xffffffff


	//   ....[128]....
        /*0390*/ 	.word	0xffffffff


	//   ....[129]....
        /*0394*/ 	.word	0xffffffff


	//   ....[130]....
        /*0398*/ 	.word	0xffffffff


	//   ....[131]....
        /*039c*/ 	.word	0xffffffff


	//   ....[132]....
        /*03a0*/ 	.word	0xffffffff


	//   ....[133]....
        /*03a4*/ 	.word	0xffffffff


	//   ....[134]....
        /*03a8*/ 	.word	0xffffffff


	//   ....[135]....
        /*03ac*/ 	.word	0xffffffff


	//   ....[136]....
        /*03b0*/ 	.word	0xffffffff


	//   ....[137]....
        /*03b4*/ 	.word	0xffffffff


	//   ....[138]....
        /*03b8*/ 	.word	0xffffffff


	//   ....[139]....
        /*03bc*/ 	.word	0xffffffff


	//   ....[140]....
        /*03c0*/ 	.word	0xffffffff


	//   ....[141]....
        /*03c4*/ 	.word	0xffffffff


	//   ....[142]....
        /*03c8*/ 	.word	0xffffffff


	//   ....[143]....
        /*03cc*/ 	.word	0xffffffff


	//   ....[144]....
        /*03d0*/ 	.word	0xffffffff


	//   ....[145]....
        /*03d4*/ 	.word	0xffffffff


	//   ....[146]....
        /*03d8*/ 	.word	0xffffffff


	//   ....[147]....
        /*03dc*/ 	.word	0xffffffff


	//   ....[148]....
        /*03e0*/ 	.word	0xffffffff


	//   ....[149]....
        /*03e4*/ 	.word	0xffffffff


	//   ....[150]....
        /*03e8*/ 	.word	0xffffffff


	//   ....[151]....
        /*03ec*/ 	.word	0xffffffff


	//   ....[152]....
        /*03f0*/ 	.word	0xffffffff


	//   ....[153]....
        /*03f4*/ 	.word	0xffffffff


	//   ....[154]....
        /*03f8*/ 	.word	0xffffffff


	//   ....[155]....
        /*03fc*/ 	.word	0xffffffff


	//   ....[156]....
        /*0400*/ 	.word	0xffffffff


	//   ....[157]....
        /*0404*/ 	.word	0xffffffff


	//   ....[158]....
        /*0408*/ 	.word	0xffffffff


	//   ....[159]....
        /*040c*/ 	.word	0xffffffff


	//----- nvinfo : EIATTR_COOP_GROUP_INSTR_OFFSETS
	.align		4
.L_1995:
        /*0410*/ 	.byte	0x04, 0x28
        /*0412*/ 	.short	(.L_1997 - .L_1996)


	//   ....[0]....
.L_1996:
        /*0414*/ 	.word	0x000012e0


	//   ....[1]....
        /*0418*/ 	.word	0x00001870


	//   ....[2]....
        /*041c*/ 	.word	0x00001e10


	//   ....[3]....
        /*0420*/ 	.word	0x00003a50


	//   ....[4]....
        /*0424*/ 	.word	0x00005490


	//   ....[5]....
        /*0428*/ 	.word	0x000054b0


	//   ....[6]....
        /*042c*/ 	.word	0x000054d0


	//   ....[7]....
        /*0430*/ 	.word	0x000054e0


	//   ....[8]....
        /*0434*/ 	.word	0x00005560


	//   ....[9]....
        /*0438*/ 	.word	0x00005590


	//   ....[10]....
        /*043c*/ 	.word	0x000055c0


	//   ....[11]....
        /*0440*/ 	.word	0x000055e0


	//   ....[12]....
        /*0444*/ 	.word	0x00005660


	//   ....[13]....
        /*0448*/ 	.word	0x000056a0


	//   ....[14]....
        /*044c*/ 	.word	0x000056d0


	//   ....[15]....
        /*0450*/ 	.word	0x000056e0


	//   ....[16]....
        /*0454*/ 	.word	0x00005790


	//   ....[17]....
        /*0458*/ 	.word	0x000057c0


	//   ....[18]....
        /*045c*/ 	.word	0x000057d0


	//   ....[19]....
        /*0460*/ 	.word	0x000057e0


	//   ....[20]....
        /*0464*/ 	.word	0x000058a0


	//   ....[21]....
        /*0468*/ 	.word	0x000058c0


	//   ....[22]....
        /*046c*/ 	.word	0x000058d0


	//   ....[23]....
        /*0470*/ 	.word	0x000058e0


	//   ....[24]....
        /*0474*/ 	.word	0x00005a30


	//   ....[25]....
        /*0478*/ 	.word	0x00005a90


	//   ....[26]....
        /*047c*/ 	.word	0x00005af0


	//   ....[27]....
        /*0480*/ 	.word	0x00005b50


	//   ....[28]....
        /*0484*/ 	.word	0x00005b70


	//   ....[29]....
        /*0488*/ 	.word	0x00005b80


	//   ....[30]....
        /*048c*/ 	.word	0x00005b90


	//   ....[31]....
        /*0490*/ 	.word	0x00005ba0


	//   ....[32]....
        /*0494*/ 	.word	0x00005bb0


	//   ....[33]....
        /*0498*/ 	.word	0x00005bc0


	//   ....[34]....
        /*049c*/ 	.word	0x00005bd0


	//   ....[35]....
        /*04a0*/ 	.word	0x00005be0


	//   ....[36]....
        /*04a4*/ 	.word	0x00006ee0


	//   ....[37]....
        /*04a8*/ 	.word	0x00006f00


	//   ....[38]....
        /*04ac*/ 	.word	0x00006f10


	//   ....[39]....
        /*04b0*/ 	.word	0x00006f20


	//   ....[40]....
        /*04b4*/ 	.word	0x00007030


	//   ....[41]....
        /*04b8*/ 	.word	0x00007040


	//   ....[42]....
        /*04bc*/ 	.word	0x00007050


	//   ....[43]....
        /*04c0*/ 	.word	0x00007060


	//   ....[44]....
        /*04c4*/ 	.word	0x00007170


	//   ....[45]....
        /*04c8*/ 	.word	0x00007190


	//   ....[46]....
        /*04cc*/ 	.word	0x000071a0


	//   ....[47]....
        /*04d0*/ 	.word	0x000071b0


	//   ....[48]....
        /*04d4*/ 	.word	0x000072c0


	//   ....[49]....
        /*04d8*/ 	.word	0x000072d0


	//   ....[50]....
        /*04dc*/ 	.word	0x000072e0


	//   ....[51]....
        /*04e0*/ 	.word	0x000072f0


	//   ....[52]....
        /*04e4*/ 	.word	0x00007400


	//   ....[53]....
        /*04e8*/ 	.word	0x00007420


	//   ....[54]....
        /*04ec*/ 	.word	0x00007430


	//   ....[55]....
        /*04f0*/ 	.word	0x00007440


	//   ....[56]....
        /*04f4*/ 	.word	0x00007540


	//   ....[57]....
        /*04f8*/ 	.word	0x00007550


	//   ....[58]....
        /*04fc*/ 	.word	0x00007560


	//   ....[59]....
        /*0500*/ 	.word	0x00007570


	//   ....[60]....
        /*0504*/ 	.word	0x00007580


	//   ....[61]....
        /*0508*/ 	.word	0x00007590


	//   ....[62]....
        /*050c*/ 	.word	0x000075a0


	//   ....[63]....
        /*0510*/ 	.word	0x000075d0


	//   ....[64]....
        /*0514*/ 	.word	0x00007600


	//   ....[65]....
        /*0518*/ 	.word	0x00007630


	//   ....[66]....
        /*051c*/ 	.word	0x00007640


	//   ....[67]....
        /*0520*/ 	.word	0x00007650


	//   ....[68]....
        /*0524*/ 	.word	0x0000b0d0


	//   ....[69]....
        /*0528*/ 	.word	0x0000b110


	//   ....[70]....
        /*052c*/ 	.word	0x0000b150


	//   ....[71]....
        /*0530*/ 	.word	0x0000b190


	//   ....[72]....
        /*0534*/ 	.word	0x0000b250


	//   ....[73]....
        /*0538*/ 	.word	0x0000b280


	//   ....[74]....
        /*053c*/ 	.word	0x0000b2b0


	//   ....[75]....
        /*0540*/ 	.word	0x0000b2e0


	//   ....[76]....
        /*0544*/ 	.word	0x0000b3a0


	//   ....[77]....
        /*0548*/ 	.word	0x0000b3d0


	//   ....[78]....
        /*054c*/ 	.word	0x0000b400


	//   ....[79]....
        /*0550*/ 	.word	0x0000b430


	//   ....[80]....
        /*0554*/ 	.word	0x0000b4d0


	//   ....[81]....
        /*0558*/ 	.word	0x0000b500


	//   ....[82]....
        /*055c*/ 	.word	0x0000b530


	//   ....[83]....
        /*0560*/ 	.word	0x0000b560


	//   ....[84]....
        /*0564*/ 	.word	0x0000b600


	//   ....[85]....
        /*0568*/ 	.word	0x0000b630


	//   ....[86]....
        /*056c*/ 	.word	0x0000b670


	//   ....[87]....
        /*0570*/ 	.word	0x0000b6a0


	//   ....[88]....
        /*0574*/ 	.word	0x0000bd70


	//   ....[89]....
        /*0578*/ 	.word	0x0000c6d0


	//   ....[90]....
        /*057c*/ 	.word	0x0000ce90


	//   ....[91]....
        /*0580*/ 	.word	0x0000ceb0


	//   ....[92]....
        /*0584*/ 	.word	0x0000ced0


	//   ....[93]....
        /*0588*/ 	.word	0x0000cef0


	//   ....[94]....
        /*058c*/ 	.word	0x0000cf10


	//   ....[95]....
        /*0590*/ 	.word	0x0000d060


	//   ....[96]....
        /*0594*/ 	.word	0x0000d080


	//   ....[97]....
        /*0598*/ 	.word	0x0000d0a0


	//   ....[98]....
        /*059c*/ 	.word	0x0000d0d0


	//   ....[99]....
        /*05a0*/ 	.word	0x0000d0f0


	//   ....[100]....
        /*05a4*/ 	.word	0x0000d4e0


	//   ....[101]....
        /*05a8*/ 	.word	0x0000d560


	//   ....[102]....
        /*05ac*/ 	.word	0x0000d5d0


	//   ....[103]....
        /*05b0*/ 	.word	0x0000d640


	//   ....[104]....
        /*05b4*/ 	.word	0x0000d790


	//   ....[105]....
        /*05b8*/ 	.word	0x0000d800


	//   ....[106]....
        /*05bc*/ 	.word	0x0000d870


	//   ....[107]....
        /*05c0*/ 	.word	0x0000d8e0


	//   ....[108]....
        /*05c4*/ 	.word	0x0000da20


	//   ....[109]....
        /*05c8*/ 	.word	0x0000da90


	//   ....[110]....
        /*05cc*/ 	.word	0x0000db00


	//   ....[111]....
        /*05d0*/ 	.word	0x0000db70


	//   ....[112]....
        /*05d4*/ 	.word	0x0000dcc0


	//   ....[113]....
        /*05d8*/ 	.word	0x0000dd30


	//   ....[114]....
        /*05dc*/ 	.word	0x0000dda0


	//   ....[115]....
        /*05e0*/ 	.word	0x0000de10


	//   ....[116]....
        /*05e4*/ 	.word	0x0000df50


	//   ....[117]....
        /*05e8*/ 	.word	0x0000dfc0


	//   ....[118]....
        /*05ec*/ 	.word	0x0000e030


	//   ....[119]....
        /*05f0*/ 	.word	0x0000e0a0


	//   ....[120]....
        /*05f4*/ 	.word	0x0000e100


	//   ....[121]....
        /*05f8*/ 	.word	0x0000e170


	//   ....[122]....
        /*05fc*/ 	.word	0x0000e1e0


	//   ....[123]....
        /*0600*/ 	.word	0x0000e250


	//   ....[124]....
        /*0604*/ 	.word	0x0000e2b0


	//   ....[125]....
        /*0608*/ 	.word	0x0000e310


	//   ....[126]....
        /*060c*/ 	.word	0x0000e370


	//   ....[127]....
        /*0610*/ 	.word	0x0000e3d0


	//   ....[128]....
        /*0614*/ 	.word	0x0000e450


	//   ....[129]....
        /*0618*/ 	.word	0x0000e4d0


	//   ....[130]....
        /*061c*/ 	.word	0x0000e540


	//   ....[131]....
        /*0620*/ 	.word	0x0000e5b0


	//   ....[132]....
        /*0624*/ 	.word	0x0000e630


	//   ....[133]....
        /*0628*/ 	.word	0x0000e6a0


	//   ....[134]....
        /*062c*/ 	.word	0x0000e710


	//   ....[135]....
        /*0630*/ 	.word	0x0000e780


	//   ....[136]....
        /*0634*/ 	.word	0x0000e800


	//   ....[137]....
        /*0638*/ 	.word	0x0000e880


	//   ....[138]....
        /*063c*/ 	.word	0x0000e8f0


	//   ....[139]....
        /*0640*/ 	.word	0x0000e960


	//   ....[140]....
        /*0644*/ 	.word	0x0000e9e0


	//   ....[141]....
        /*0648*/ 	.word	0x0000ea50


	//   ....[142]....
        /*064c*/ 	.word	0x0000eac0


	//   ....[143]....
        /*0650*/ 	.word	0x0000eb30


	//   ....[144]....
        /*0654*/ 	.word	0x0000ebb0


	//   ....[145]....
        /*0658*/ 	.word	0x0000ec30


	//   ....[146]....
        /*065c*/ 	.word	0x0000eca0


	//   ....[147]....
        /*0660*/ 	.word	0x0000ed10


	//   ....[148]....
        /*0664*/ 	.word	0x0000ed80


	//   ....[149]....
        /*0668*/ 	.word	0x0000ede0


	//   ....[150]....
        /*066c*/ 	.word	0x0000ee40


	//   ....[151]....
        /*0670*/ 	.word	0x0000eea0


	//   ....[152]....
        /*0674*/ 	.word	0x0000ef30


	//   ....[153]....
        /*0678*/ 	.word	0x0000efa0


	//   ....[154]....
        /*067c*/ 	.word	0x0000f010


	//   ....[155]....
        /*0680*/ 	.word	0x0000f080


	//   ....[156]....
        /*0684*/ 	.word	0x0000f150


	//   ....[157]....
        /*0688*/ 	.word	0x0000f1b0


	//   ....[158]....
        /*068c*/ 	.word	0x0000f210


	//   ....[159]....
        /*0690*/ 	.word	0x0000f270


	//----- nvinfo : EIATTR_EXIT_INSTR_OFFSETS
	.align		4
.L_1997:
        /*0694*/ 	.byte	0x04, 0x1c
        /*0696*/ 	.short	(.L_1999 - .L_1998)


	//   ....[0]....
.L_1998:
        /*0698*/ 	.word	0x0000d1e0


	//   ....[1]....
        /*069c*/ 	.word	0x0000d480


	//----- nvinfo : EIATTR_MAX_THREADS
	.align		4
.L_1999:
        /*06a0*/ 	.byte	0x04, 0x05
        /*06a2*/ 	.short	(.L_2001 - .L_2000)
.L_2000:
        /*06a4*/ 	.word	0x00000040
        /*06a8*/ 	.word	0x00000001
        /*06ac*/ 	.word	0x00000001


	//----- nvinfo : EIATTR_CRS_STACK_SIZE
	.align		4
.L_2001:
        /*06b0*/ 	.byte	0x04, 0x1e
        /*06b2*/ 	.short	(.L_2003 - .L_2002)
.L_2002:
        /*06b4*/ 	.word	0x00000000
.L_2003:


//--------------------- .nv.info._Z25selective_scan_bwd_kernelI32Selective_Scan_bwd_kernel_traitsILi64ELi16ELb0ELb0ELb1ELb0ELb1EfN3c107complexIfEEEEv12SSMParamsBwd --------------------------
	.section	.nv.info._Z25selective_scan_bwd_kernelI32Selective_Scan_bwd_kernel_traitsILi64ELi16ELb0ELb0ELb1ELb0ELb1EfN3c107complexIfEEEEv12SSMParamsBwd,"",@"SHT_CUDA_INFO"
	.sectionflags	@""
	.align	4


	//----- nvinfo : EIATTR_CUDA_API_VERSION
	.align		4
        /*0000*/ 	.byte	0x04, 0x37
        /*0002*/ 	.short	(.L_2005 - .L_2004)
.L_2004:
        /*0004*/ 	.word	0x00000082


	//----- nvinfo : EIATTR_SW2861232_WAR
	.align		4
.L_2005:
        /*0008*/ 	.byte	0x01, 0x35
	.zero		2


	//----- nvinfo : EIATTR_PARAM_CBANK
	.align		4
        /*000c*/ 	.byte	0x04, 0x0a
        /*000e*/ 	.short	(.L_2007 - .L_2006)
	.align		4
.L_2006:
        /*0010*/ 	.word	index@(.nv.constant0._Z25selective_scan_bwd_kernelI32Selective_Scan_bwd_kernel_traitsILi64ELi16ELb0ELb0ELb1ELb0ELb1EfN3c107complexIfEEEEv12SSMParamsBwd)
        /*0014*/ 	.short	0x0160
        /*0016*/ 	.short	0x01f0


	//----- nvinfo : EIATTR_CBANK_PARAM_SIZE
	.align		4
.L_2007:
        /*0018*/ 	.byte	0x03, 0x19
        /*001a*/ 	.short	0x01f0


	//----- nvinfo : EIATTR_KPARAM_INFO
	.align		4
        /*001c*/ 	.byte	0x04, 0x17
        /*001e*/ 	.short	(.L_2009 - .L_2008)
.L_2008:
        /*0020*/ 	.word	0x00000000
        /*0024*/ 	.short	0x0000
        /*0026*/ 	.short	0x0000
        /*0028*/ 	.byte	0x00, 0xf0, 0xc1, 0x07


	//----- nvinfo : EIATTR_MAXREG_COUNT
	.align		4
.L_2009:
        /*002c*/ 	.byte	0x03, 0x1b
        /*002e*/ 	.short	0x00ff


	//----- nvinfo : EIATTR_NUM_BARRIERS
	.align		4
        /*0030*/ 	.byte	0x02, 0x4c
        /*0032*/ 	.byte	0x01
	.zero		1


	//----- nvinfo : EIATTR_ANNOTATIONS
	.align		4
        /*0034*/ 	.byte	0x04, 0x55
        /*0036*/ 	.short	(.L_2011 - .L_2010)


	//   ....[0]....
.L_2010:
        /* <DEDUP_REMOVED lines=23> */


	//----- nvinfo : EIATTR_MERCURY_ISA_VERSION
	.align		4
.L_2011:
        /*0198*/ 	.byte	0x03, 0x5f
        /*019a*/ 	.short	0x0000


	//----- nvinfo : EIATTR_COOP_GROUP_MASK_REGIDS
	.align		4
        /*019c*/ 	.byte	0x04, 0x29
        /*019e*/ 	.short	(.L_2013 - .L_2012)


	//   ....[0]....
.L_2012:
        /*01a0*/ 	.word	0xffffffff


	//   ....[1]....
        /*01a4*/ 	.word	0xffffffff


	//   ....[2]....
        /*01a8*/ 	.word	0xffffffff


	//   ....[3]....
        /*01ac*/ 	.word	0xffffffff


	//   ....[4]....
        /*01b0*/ 	.word	0xffffffff


	//   ....[5]....
        /*01b4*/ 	.word	0xffffffff


	//   ....[6]....
        /*01b8*/ 	.word	0xffffffff


	//   ....[7]....
        /*01bc*/ 	.word	0xffffffff


	//   ....[8]....
        /*01c0*/ 	.word	0xffffffff


	//   ....[9]....
        /*01c4*/ 	.word	0xffffffff


	//   ....[10]....
        /*01c8*/ 	.word	0xffffffff


	//   ....[11]....
        /*01cc*/ 	.word	0xffffffff


	//   ....[12]....
        /*01d0*/ 	.word	0xffffffff


	//   ....[13]....
        /*01d4*/ 	.word	0xffffffff


	//   ....[14]....
        /*01d8*/ 	.word	0xffffffff


	//   ....[15]....
        /*01dc*/ 	.word	0xffffffff


	//   ....[16]....
        /*01e0*/ 	.word	0xffffffff


	//   ....[17]....
        /*01e4*/ 	.word	0xffffffff


	//   ....[18]....
        /*01e8*/ 	.word	0xffffffff


	//   ....[19]....
        /*01ec*/ 	.word	0xffffffff


	//   ....[20]....
        /*01f0*/ 	.word	0xffffffff


	//   ....[21]....
        /*01f4*/ 	.word	0xffffffff


	//   ....[22]....
        /*01f8*/ 	.word	0xffffffff


	//   ....[23]....
        /*01fc*/ 	.word	0xffffffff


	//   ....[24]....
        /*0200*/ 	.word	0xffffffff


	//   ....[25]....
        /*0204*/ 	.word	0xffffffff


	//   ....[26]....
        /*0208*/ 	.word	0xffffffff


	//   ....[27]....
        /*020c*/ 	.word	0xffffffff


	//   ....[28]....
        /*0210*/ 	.word	0xffffffff


	//   ....[29]....
        /*0214*/ 	.word	0xffffffff


	//   ....[30]....
        /*0218*/ 	.word	0xffffffff


	//   ....[31]....
        /*021c*/ 	.word	0xffffffff


	//   ....[32]....
        /*0220*/ 	.word	0xffffffff


	//   ....[33]....
        /*0224*/ 	.word	0xffffffff


	//   ....[34]....
        /*0228*/ 	.word	0xffffffff


	//   ....[35]....
        /*022c*/ 	.word	0xffffffff


	//   ....[36]....
        /*0230*/ 	.word	0xffffffff


	//   ....[37]....
        /*0234*/ 	.word	0xffffffff


	//   ....[38]....
        /*0238*/ 	.word	0xffffffff


	//   ....[39]....
        /*023c*/ 	.word	0xffffffff


	//   ....[40]....
        /*0240*/ 	.word	0xffffffff


	//   ....[41]....
        /*0244*/ 	.word	0xffffffff


	//   ....[42]....
        /*0248*/ 	.word	0xffffffff


	//   ....[43]....
        /*024c*/ 	.word	0xffffffff


	//   ....[44]....
        /*0250*/ 	.word	0xffffffff


	//   ....[45]....
        /*0254*/ 	.word	0xffffffff


	//   ....[46]....
        /*0258*/ 	.word	0xffffffff


	//   ....[47]....
        /*025c*/ 	.word	0xffffffff


	//   ....[48]....
        /*0260*/ 	.word	0xffffffff


	//   ....[49]....
        /*0264*/ 	.word	0xffffffff


	//   ....[50]....
        /*0268*/ 	.word	0xffffffff


	//   ....[51]....
        /*026c*/ 	.word	0xffffffff


	//   ....[52]....
        /*0270*/ 	.word	0xffffffff


	//   ....[53]....
        /*0274*/ 	.word	0xffffffff


	//   ....[54]....
        /*0278*/ 	.word	0xffffffff


	//   ....[55]....
        /*027c*/ 	.word	0xffffffff


	//   ....[56]....
        /*0280*/ 	.word	0xffffffff


	//   ....[57]....
        /*0284*/ 	.word	0xffffffff


	//   ....[58]....
        /*0288*/ 	.word	0xffffffff


	//   ....[59]....
        /*028c*/ 	.word	0xffffffff


	//   ....[60]....
        /*0290*/ 	.word	0xffffffff


	//   ....[61]....
        /*0294*/ 	.word	0xffffffff


	//   ....[62]....
        /*0298*/ 	.word	0xffffffff


	//   ....[63]....
        /*029c*/ 	.word	0xffffffff


	//   ....[64]....
        /*02a0*/ 	.word	0xffffffff


	//   ....[65]....
        /*02a4*/ 	.word	0xffffffff


	//   ....[66]....
        /*02a8*/ 	.word	0xffffffff


	//   ....[67]....
        /*02ac*/ 	.word	0xffffffff


	//   ....[68]....
        /*02b0*/ 	.word	0xffffffff


	//   ....[69]....
        /*02b4*/ 	.word	0xffffffff


	//   ....[70]....
        /*02b8*/ 	.word	0xffffffff


	//   ....[71]....
        /*02bc*/ 	.word	0xffffffff


	//   ....[72]....
        /*02c0*/ 	.word	0xffffffff


	//   ....[73]....
        /*02c4*/ 	.word	0xffffffff


	//   ....[74]....
        /*02c8*/ 	.word	0xffffffff


	//   ....[75]....
        /*02cc*/ 	.word	0xffffffff


	//   ....[76]....
        /*02d0*/ 	.word	0xffffffff


	//   ....[77]....
        /*02d4*/ 	.word	0xffffffff


	//   ....[78]....
        /*02d8*/ 	.word	0xffffffff


	//   ....[79]....
        /*02dc*/ 	.word	0xffffffff


	//   ....[80]....
        /*02e0*/ 	.word	0xffffffff


	//   ....[81]....
        /*02e4*/ 	.word	0xffffffff


	//   ....[82]....
        /*02e8*/ 	.word	0xffffffff


	//   ....[83]....
        /*02ec*/ 	.word	0xffffffff


	//   ....[84]....
        /*02f0*/ 	.word	0xffffffff


	//   ....[85]....
        /*02f4*/ 	.word	0xffffffff


	//   ....[86]....
        /*02f8*/ 	.word	0xffffffff


	//   ....[87]....
        /*02fc*/ 	.word	0xffffffff


	//   ....[88]....
        /*0300*/ 	.word	0xffffffff


	//   ....[89]....
        /*0304*/ 	.word	0xffffffff


	//   ....[90]....
        /*0308*/ 	.word	0xffffffff


	//   ....[91]....
        /*030c*/ 	.word	0xffffffff


	//   ....[92]....
        /*0310*/ 	.word	0xffffffff


	//   ....[93]....
        /*0314*/ 	.word	0xffffffff


	//   ....[94]....
        /*0318*/ 	.word	0xffffffff


	//   ....[95]....
        /*031c*/ 	.word	0xffffffff


	//   ....[96]....
        /*0320*/ 	.word	0xffffffff


	//   ....[97]....
        /*0324*/ 	.word	0xffffffff


	//   ....[98]....
        /*0328*/ 	.word	0xffffffff


	//   ....[99]....
        /*032c*/ 	.word	0xffffffff


	//   ....[100]....
        /*0330*/ 	.word	0xffffffff


	//   ....[101]....
        /*0334*/ 	.word	0xffffffff


	//   ....[102]....
        /*0338*/ 	.word	0xffffffff


	//   ....[103]....
        /*033c*/ 	.word	0xffffffff


	//   ....[104]....
        /*0340*/ 	.word	0xffffffff


	//   ....[105]....
        /*0344*/ 	.word	0xffffffff


	//   ....[106]....
        /*0348*/ 	.word	0xffffffff


	//   ....[107]....
        /*034c*/ 	.word	0xffffffff


	//   ....[108]....
        /*0350*/ 	.word	0xffffffff


	//   ....[109]....
        /*0354*/ 	.word	0xffffffff


	//   ....[110]....
        /*0358*/ 	.word	0xffffffff


	//   ....[111]....
        /*035c*/ 	.word	0xffffffff


	//   ....[112]....
        /*0360*/ 	.word	0xffffffff


	//   ....[113]....
        /*0364*/ 	.word	0xffffffff


	//   ....[114]....
        /*0368*/ 	.word	0xffffffff


	//   ....[115]....
        /*036c*/ 	.word	0xffffffff


	//   ....[116]....
        /*0370*/ 	.word	0xffffffff


	//   ....[117]....
        /*0374*/ 	.word	0xffffffff


	//   ....[118]....
        /*0378*/ 	.word	0xffffffff


	//   ....[119]....
        /*037c*/ 	.word	0xffffffff


	//   ....[120]....
        /*0380*/ 	.word	0xffffffff


	//   ....[121]....
        /*0384*/ 	.word	0xffffffff


	//   ....[122]....
        /*0388*/ 	.word	0xffffffff


	//   ....[123]....
        /*038c*/ 	.word	0xffffffff


	//   ....[124]....
        /*0390*/ 	.word	0xffffffff


	//   ....[125]....
        /*0394*/ 	.word	0xffffffff


	//   ....[126]....
        /*0398*/ 	.word	0xffffffff


	//   ....[127]....
        /*039c*/ 	.word	0xffffffff


	//   ....[128]....
        /*03a0*/ 	.word	0xffffffff


	//   ....[129]....
        /*03a4*/ 	.word	0xffffffff


	//   ....[130]....
        /*03a8*/ 	.word	0xffffffff


	//   ....[131]....
        /*03ac*/ 	.word	0xffffffff


	//   ....[132]....
        /*03b0*/ 	.word	0xffffffff


	//   ....[133]....
        /*03b4*/ 	.word	0xffffffff


	//   ....[134]....
        /*03b8*/ 	.word	0xffffffff


	//   ....[135]....
        /*03bc*/ 	.word	0xffffffff


	//   ....[136]....
        /*03c0*/ 	.word	0xffffffff


	//   ....[137]....
        /*03c4*/ 	.word	0xffffffff


	//   ....[138]....
        /*03c8*/ 	.word	0xffffffff


	//   ....[139]....
        /*03cc*/ 	.word	0xffffffff


	//   ....[140]....
        /*03d0*/ 	.word	0xffffffff


	//   ....[141]....
        /*03d4*/ 	.word	0xffffffff


	//   ....[142]....
        /*03d8*/ 	.word	0xffffffff


	//   ....[143]....
        /*03dc*/ 	.word	0xffffffff


	//   ....[144]....
        /*03e0*/ 	.word	0xffffffff


	//   ....[145]....
        /*03e4*/ 	.word	0xffffffff


	//   ....[146]....
        /*03e8*/ 	.word	0xffffffff


	//   ....[147]....
        /*03ec*/ 	.word	0xffffffff


	//   ....[148]....
        /*03f0*/ 	.word	0xffffffff


	//   ....[149]....
        /*03f4*/ 	.word	0xffffffff


	//   ....[150]....
        /*03f8*/ 	.word	0xffffffff


	//   ....[151]....
        /*03fc*/ 	.word	0xffffffff


	//   ....[152]....
        /*0400*/ 	.word	0xffffffff


	//   ....[153]....
        /*0404*/ 	.word	0xffffffff


	//   ....[154]....
        /*0408*/ 	.word	0xffffffff


	//   ....[155]....
        /*040c*/ 	.word	0xffffffff


	//   ....[156]....
        /*0410*/ 	.word	0xffffffff


	//   ....[157]....
        /*0414*/ 	.word	0xffffffff


	//   ....[158]....
        /*0418*/ 	.word	0xffffffff


	//   ....[159]....
        /*041c*/ 	.word	0xffffffff


	//   ....[160]....
        /*0420*/ 	.word	0xffffffff


	//   ....[161]....
        /*0424*/ 	.word	0xffffffff


	//   ....[162]....
        /*0428*/ 	.word	0xffffffff


	//   ....[163]....
        /*042c*/ 	.word	0xffffffff


	//----- nvinfo : EIATTR_COOP_GROUP_INSTR_OFFSETS
	.align		4
.L_2013:
        /*0430*/ 	.byte	0x04, 0x28
        /*0432*/ 	.short	(.L_2015 - .L_2014)


	//   ....[0]....
.L_2014:
        /*0434*/ 	.word	0x00001310


	//   ....[1]....
        /*0438*/ 	.word	0x00001850


	//   ....[2]....
        /*043c*/ 	.word	0x00002110


	//   ....[3]....
        /*0440*/ 	.word	0x00002620


	//   ....[4]....
        /*0444*/ 	.word	0x00002c60


	//   ....[5]....
        /*0448*/ 	.word	0x00003520


	//   ....[6]....
        /*044c*/ 	.word	0x00004020


	//   ....[7]....
        /*0450*/ 	.word	0x00006080


	//   ....[8]....
        /*0454*/ 	.word	0x00007a40


	//   ....[9]....
        /*0458*/ 	.word	0x00007a60


	//   ....[10]....
        /*045c*/ 	.word	0x00007a80


	//   ....[11]....
        /*0460*/ 	.word	0x00007a90


	//   ....[12]....
        /*0464*/ 	.word	0x00007b20


	//   ....[13]....
        /*0468*/ 	.word	0x00007b50


	//   ....[14]....
        /*046c*/ 	.word	0x00007b70


	//   ....[15]....
        /*0470*/ 	.word	0x00007b90


	//   ....[16]....
        /*0474*/ 	.word	0x00007c10


	//   ....[17]....
        /*0478*/ 	.word	0x00007c50


	//   ....[18]....
        /*047c*/ 	.word	0x00007c80


	//   ....[19]....
        /*0480*/ 	.word	0x00007c90


	//   ....[20]....
        /*0484*/ 	.word	0x00007d60


	//   ....[21]....
        /*0488*/ 	.word	0x00007d70


	//   ....[22]....
        /*048c*/ 	.word	0x00007d80


	//   ....[23]....
        /*0490*/ 	.word	0x00007d90


	//   ....[24]....
        /*0494*/ 	.word	0x00007e50


	//   ....[25]....
        /*0498*/ 	.word	0x00007e60


	//   ....[26]....
        /*049c*/ 	.word	0x00007e80


	//   ....[27]....
        /*04a0*/ 	.word	0x00007e90


	//   ....[28]....
        /*04a4*/ 	.word	0x00007fd0


	//   ....[29]....
        /*04a8*/ 	.word	0x00008030


	//   ....[30]....
        /*04ac*/ 	.word	0x00008090


	//   ....[31]....
        /*04b0*/ 	.word	0x000080f0


	//   ....[32]....
        /*04b4*/ 	.word	0x00008110


	//   ....[33]....
        /*04b8*/ 	.word	0x00008120


	//   ....[34]....
        /*04bc*/ 	.word	0x00008130


	//   ....[35]....
        /*04c0*/ 	.word	0x00008140


	//   ....[36]....
        /*04c4*/ 	.word	0x00008150


	//   ....[37]....
        /*04c8*/ 	.word	0x00008160


	//   ....[38]....
        /*04cc*/ 	.word	0x00008170


	//   ....[39]....
        /*04d0*/ 	.word	0x00008180


	//   ....[40]....
        /*04d4*/ 	.word	0x00009490


	//   ....[41]....
        /*04d8*/ 	.word	0x000094b0


	//   ....[42]....
        /*04dc*/ 	.word	0x000094c0


	//   ....[43]....
        /*04e0*/ 	.word	0x000094d0


	//   ....[44]....
        /*04e4*/ 	.word	0x000095e0


	//   ....[45]....
        /*04e8*/ 	.word	0x000095f0


	//   ....[46]....
        /*04ec*/ 	.word	0x00009600


	//   ....[47]....
        /*04f0*/ 	.word	0x00009610


	//   ....[48]....
        /*04f4*/ 	.word	0x00009720


	//   ....[49]....
        /*04f8*/ 	.word	0x00009740


	//   ....[50]....
        /*04fc*/ 	.word	0x00009750


	//   ....[51]....
        /*0500*/ 	.word	0x00009760


	//   ....[52]....
        /*0504*/ 	.word	0x00009870


	//   ....[53]....
        /*0508*/ 	.word	0x00009880


	//   ....[54]....
        /*050c*/ 	.word	0x00009890


	//   ....[55]....
        /*0510*/ 	.word	0x000098a0


	//   ....[56]....
        /*0514*/ 	.word	0x000099b0


	//   ....[57]....
        /*0518*/ 	.word	0x000099d0


	//   ....[58]....
        /*051c*/ 	.word	0x000099e0


	//   ....[59]....
        /*0520*/ 	.word	0x000099f0


	//   ....[60]....
        /*0524*/ 	.word	0x00009af0


	//   ....[61]....
        /*0528*/ 	.word	0x00009b00


	//   ....[62]....
        /*052c*/ 	.word	0x00009b10


	//   ....[63]....
        /*0530*/ 	.word	0x00009b20


	//   ....[64]....
        /*0534*/ 	.word	0x00009b30


	//   ....[65]....
        /*0538*/ 	.word	0x00009b40


	//   ....[66]....
        /*053c*/ 	.word	0x00009b50


	//   ....[67]....
        /*0540*/ 	.word	0x00009b80


	//   ....[68]....
        /*0544*/ 	.word	0x00009bb0


	//   ....[69]....
        /*0548*/ 	.word	0x00009be0


	//   ....[70]....
        /*054c*/ 	.word	0x00009bf0


	//   ....[71]....
        /*0550*/ 	.word	0x00009c00


	//   ....[72]....
        /*0554*/ 	.word	0x0000d680


	//   ....[73]....
        /*0558*/ 	.word	0x0000d6c0


	//   ....[74]....
        /*055c*/ 	.word	0x0000d700


	//   ....[75]....
        /*0560*/ 	.word	0x0000d740


	//   ....[76]....
        /*0564*/ 	.word	0x0000d800


	//   ....[77]....
        /*0568*/ 	.word	0x0000d830


	//   ....[78]....
        /*056c*/ 	.word	0x0000d860


	//   ....[79]....
        /*0570*/ 	.word	0x0000d890


	//   ....[80]....
        /*0574*/ 	.word	0x0000d950


	//   ....[81]....
        /*0578*/ 	.word	0x0000d980


	//   ....[82]....
        /*057c*/ 	.word	0x0000d9b0


	//   ....[83]....
        /*0580*/ 	.word	0x0000d9e0


	//   ....[84]....
        /*0584*/ 	.word	0x0000da80


	//   ....[85]....
        /*0588*/ 	.word	0x0000dab0


	//   ....[86]....
        /*058c*/ 	.word	0x0000daf0


	//   ....[87]....
        /*0590*/ 	.word	0x0000db20


	//   ....[88]....
        /*0594*/ 	.word	0x0000dbe0


	//   ....[89]....
        /*0598*/ 	.word	0x0000dc10


	//   ....[90]....
        /*059c*/ 	.word	0x0000dc40


	//   ....[91]....
        /*05a0*/ 	.word	0x0000dc70


	//   ....[92]....
        /*05a4*/ 	.word	0x0000e2f0


	//   ....[93]....
        /*05a8*/ 	.word	0x0000ec20


	//   ....[94]....
        /*05ac*/ 	.word	0x0000f450


	//   ....[95]....
        /*05b0*/ 	.word	0x0000f470


	//   ....[96]....
        /*05b4*/ 	.word	0x0000f490


	//   ....[97]....
        /*05b8*/ 	.word	0x0000f4b0


	//   ....[98]....
        /*05bc*/ 	.word	0x0000f4d0


	//   ....[99]....
        /*05c0*/ 	.word	0x0000f620


	//   ....[100]....
        /*05c4*/ 	.word	0x0000f640


	//   ....[101]....
        /*05c8*/ 	.word	0x0000f660


	//   ....[102]....
        /*05cc*/ 	.word	0x0000f690


	//   ....[103]....
        /*05d0*/ 	.word	0x0000f6b0


	//   ....[104]....
        /*05d4*/ 	.word	0x0000faa0


	//   ....[105]....
        /*05d8*/ 	.word	0x0000fb20


	//   ....[106]....
        /*05dc*/ 	.word	0x0000fb90


	//   ....[107]....
        /*05e0*/ 	.word	0x0000fc00


	//   ....[108]....
        /*05e4*/ 	.word	0x0000fd50


	//   ....[109]....
        /*05e8*/ 	.word	0x0000fdc0


	//   ....[110]....
        /*05ec*/ 	.word	0x0000fe30


	//   ....[111]....
        /*05f0*/ 	.word	0x0000fea0


	//   ....[112]....
        /*05f4*/ 	.word	0x0000ffc0


	//   ....[113]....
        /*05f8*/ 	.word	0x00010030


	//   ....[114]....
        /*05fc*/ 	.word	0x000100a0


	//   ....[115]....
        /*0600*/ 	.word	0x00010110


	//   ....[116]....
        /*0604*/ 	.word	0x00010230


	//   ....[117]....
        /*0608*/ 	.word	0x000102a0


	//   ....[118]....
        /*060c*/ 	.word	0x00010310


	//   ....[119]....
        /*0610*/ 	.word	0x00010380


	//   ....[120]....
        /*0614*/ 	.word	0x000104c0


	//   ....[121]....
        /*0618*/ 	.word	0x00010530


	//   ....[122]....
        /*061c*/ 	.word	0x000105a0


	//   ....[123]....
        /*0620*/ 	.word	0x00010610


	//   ....[124]....
        /*0624*/ 	.word	0x00010670


	//   ....[125]....
        /*0628*/ 	.word	0x000106e0


	//   ....[126]....
        /*062c*/ 	.word	0x00010750


	//   ....[127]....
        /*0630*/ 	.word	0x000107c0


	//   ....[128]....
        /*0634*/ 	.word	0x00010830


	//   ....[129]....
        /*0638*/ 	.word	0x00010890


	//   ....[130]....
        /*063c*/ 	.word	0x000108f0


	//   ....[131]....
        /*0640*/ 	.word	0x00010950


	//   ....[132]....
        /*0644*/ 	.word	0x000109d0


	//   ....[133]....
        /*0648*/ 	.word	0x00010a50


	//   ....[134]....
        /*064c*/ 	.word	0x00010ac0


	//   ....[135]....
        /*0650*/ 	.word	0x00010b30


	//   ....[136]....
        /*0654*/ 	.word	0x00010bb0


	//   ....[137]....
        /*0658*/ 	.word	0x00010c20


	//   ....[138]....
        /*065c*/ 	.word	0x00010c90


	//   ....[139]....
        /*0660*/ 	.word	0x00010d00


	//   ....[140]....
        /*0664*/ 	.word	0x00010d80


	//   ....[141]....
        /*0668*/ 	.word	0x00010e00


	//   ....[142]....
        /*066c*/ 	.word	0x00010e70


	//   ....[143]....
        /*0670*/ 	.word	0x00010ee0


	//   ....[144]....
        /*0674*/ 	.word	0x00010f60


	//   ....[145]....
        /*0678*/ 	.word	0x00010fd0


	//   ....[146]....
        /*067c*/ 	.word	0x00011040


	//   ....[147]....
        /*0680*/ 	.word	0x000110b0


	//   ....[148]....
        /*0684*/ 	.word	0x00011130


	//   ....[149]....
        /*0688*/ 	.word	0x000111b0


	//   ....[150]....
        /*068c*/ 	.word	0x00011220


	//   ....[151]....
        /*0690*/ 	.word	0x00011290


	//   ....[152]....
        /*0694*/ 	.word	0x00011300


	//   ....[153]....
        /*0698*/ 	.word	0x00011360


	//   ....[154]....
        /*069c*/ 	.word	0x000113c0


	//   ....[155]....
        /*06a0*/ 	.word	0x00011420


	//   ....[156]....
        /*06a4*/ 	.word	0x000114b0


	//   ....[157]....
        /*06a8*/ 	.word	0x00011520


	//   ....[158]....
        /*06ac*/ 	.word	0x00011590


	//   ....[159]....
        /*06b0*/ 	.word	0x00011600


	//   ....[160]....
        /*06b4*/ 	.word	0x000116d0


	//   ....[161]....
        /*06b8*/ 	.word	0x00011730


	//   ....[162]....
        /*06bc*/ 	.word	0x00011790


	//   ....[163]....
        /*06c0*/ 	.word	0x000117f0


	//----- nvinfo : EIATTR_EXIT_INSTR_OFFSETS
	.align		4
.L_2015:
        /*06c4*/ 	.byte	0x04, 0x1c
        /*06c6*/ 	.short	(.L_2017 - .L_2016)


	//   ....[0]....
.L_2016:
        /*06c8*/ 	.word	0x0000f7a0


	//   ....[1]....
        /*06cc*/ 	.word	0x0000fa40


	//----- nvinfo : EIATTR_MAX_THREADS
	.align		4
.L_2017:
        /*06d0*/ 	.byte	0x04, 0x05
        /*06d2*/ 	.short	(.L_2019 - .L_2018)
.L_2018:
        /*06d4*/ 	.word	0x00000040
        /*06d8*/ 	.word	0x00000001
        /*06dc*/ 	.word	0x00000001


	//----- nvinfo : EIATTR_CRS_STACK_SIZE
	.align		4
.L_2019:
        /*06e0*/ 	.byte	0x04, 0x1e
        /*06e2*/ 	.short	(.L_2021 - .L_2020)
.L_2020:
        /*06e4*/ 	.word	0x00000000
.L_2021:


//--------------------- .nv.info._Z25selective_scan_bwd_kernelI32Selective_Scan_bwd_kernel_traitsILi64ELi16ELb0ELb0ELb1ELb1ELb0EfN3c107complexIfEEEEv12SSMParamsBwd --------------------------
	.section	.nv.info._Z25selective_scan_bwd_kernelI32Selective_Scan_bwd_kernel_traitsILi64ELi16ELb0ELb0ELb1ELb1ELb0EfN3c107complexIfEEEEv12SSMParamsBwd,"",@"SHT_CUDA_INFO"
	.sectionflags	@""
	.align	4


	//----- nvinfo : EIATTR_CUDA_API_VERSION
	.align		4
        /*0000*/ 	.byte	0x04, 0x37
        /*0002*/ 	.short	(.L_2023 - .L_2022)
.L_2022:
        /*0004*/ 	.word	0x00000082


	//----- nvinfo : EIATTR_SW2861232_WAR
	.align		4
.L_2023:
        /*0008*/ 	.byte	0x01, 0x35
	.zero		2


	//----- nvinfo : EIATTR_PARAM_CBANK
	.align		4
        /*000c*/ 	.byte	0x04, 0x0a
        /*000e*/ 	.short	(.L_2025 - .L_2024)
	.align		4
.L_2024:
        /*0010*/ 	.word	index@(.nv.constant0._Z25selective_scan_bwd_kernelI32Selective_Scan_bwd_kernel_traitsILi64ELi16ELb0ELb0ELb1ELb1ELb0EfN3c107complexIfEEEEv12SSMParamsBwd)
        /*0014*/ 	.short	0x0160
        /*0016*/ 	.short	0x01f0


	//----- nvinfo : EIATTR_CBANK_PARAM_SIZE
	.align		4
.L_2025:
        /*0018*/ 	.byte	0x03, 0x19
        /*001a*/ 	.short	0x01f0


	//----- nvinfo : EIATTR_KPARAM_INFO
	.align		4
        /*001c*/ 	.byte	0x04, 0x17
        /*001e*/ 	.short	(.L_2027 - .L_2026)
.L_2026:
        /*0020*/ 	.word	0x00000000
        /*0024*/ 	.short	0x0000
        /*0026*/ 	.short	0x0000
        /*0028*/ 	.byte	0x00, 0xf0, 0xc1, 0x07


	//----- nvinfo : EIATTR_MAXREG_COUNT
	.align		4
.L_2027:
        /*002c*/ 	.byte	0x03, 0x1b
        /*002e*/ 	.short	0x00ff


	//----- nvinfo : EIATTR_NUM_BARRIERS
	.align		4
        /*0030*/ 	.byte	0x02, 0x4c
        /*0032*/ 	.byte	0x01
	.zero		1


	//----- nvinfo : EIATTR_ANNOTATIONS
	.align		4
        /*0034*/ 	.byte	0x04, 0x55
        /*0036*/ 	.short	(.L_2029 - .L_2028)


	//   ....[0]....
.L_2028:
        /* <DEDUP_REMOVED lines=9> */


	//----- nvinfo : EIATTR_MERCURY_ISA_VERSION
	.align		4
.L_2029:
        /*00b0*/ 	.byte	0x03, 0x5f
        /*00b2*/ 	.short	0x0000


	//----- nvinfo : EIATTR_COOP_GROUP_MASK_REGIDS
	.align		4
        /*00b4*/ 	.byte	0x04, 0x29
        /*00b6*/ 	.short	(.L_2031 - .L_2030)


	//   ....[0]....
.L_2030:
        /*00b8*/ 	.word	0xffffffff


	//   ....[1]....
        /*00bc*/ 	.word	0xffffffff


	//   ....[2]....
        /*00c0*/ 	.word	0xffffffff


	//   ....[3]....
        /*00c4*/ 	.word	0xffffffff


	//   ....[4]....
        /*00c8*/ 	.word	0xffffffff


	//   ....[5]....
        /*00cc*/ 	.word	0xffffffff


	//   ....[6]....
        /*00d0*/ 	.word	0xffffffff


	//   ....[7]....
        /*00d4*/ 	.word	0xffffffff


	//   ....[8]....
        /*00d8*/ 	.word	0xffffffff


	//   ....[9]....
        /*00dc*/ 	.word	0xffffffff


	//   ....[10]....
        /*00e0*/ 	.word	0xffffffff


	//   ....[11]....
        /*00e4*/ 	.word	0xffffffff


	//   ....[12]....
        /*00e8*/ 	.word	0xffffffff


	//   ....[13]....
        /*00ec*/ 	.word	0xffffffff


	//   ....[14]....
        /*00f0*/ 	.word	0xffffffff


	//   ....[15]....
        /*00f4*/ 	.word	0xffffffff


	//   ....[16]....
        /*00f8*/ 	.word	0xffffffff


	//   ....[17]....
        /*00fc*/ 	.word	0xffffffff


	//   ....[18]....
        /*0100*/ 	.word	0xffffffff


	//   ....[19]....
        /*0104*/ 	.word	0xffffffff


	//   ....[20]....
        /*0108*/ 	.word	0xffffffff


	//   ....[21]....
        /*010c*/ 	.word	0xffffffff


	//   ....[22]....
        /*0110*/ 	.word	0xffffffff


	//   ....[23]....
        /*0114*/ 	.word	0xffffffff


	//   ....[24]....
        /*0118*/ 	.word	0xffffffff


	//   ....[25]....
        /*011c*/ 	.word	0xffffffff


	//   ....[26]....
        /*0120*/ 	.word	0xffffffff


	//   ....[27]....
        /*0124*/ 	.word	0xffffffff


	//   ....[28]....
        /*0128*/ 	.word	0xffffffff


	//   ....[29]....
        /*012c*/ 	.word	0xffffffff


	//   ....[30]....
        /*0130*/ 	.word	0xffffffff


	//   ....[31]....
        /*0134*/ 	.word	0xffffffff


	//   ....[32]....
        /*0138*/ 	.word	0xffffffff


	//   ....[33]....
        /*013c*/ 	.word	0xffffffff


	//   ....[34]....
        /*0140*/ 	.word	0xffffffff


	//   ....[35]....
        /*0144*/ 	.word	0xffffffff


	//   ....[36]....
        /*0148*/ 	.word	0xffffffff


	//   ....[37]....
        /*014c*/ 	.word	0xffffffff


	//   ....[38]....
        /*0150*/ 	.word	0xffffffff


	//   ....[39]....
        /*0154*/ 	.word	0xffffffff


	//   ....[40]....
        /*0158*/ 	.word	0xffffffff


	//   ....[41]....
        /*015c*/ 	.word	0xffffffff


	//   ....[42]....
        /*0160*/ 	.word	0xffffffff


	//   ....[43]....
        /*0164*/ 	.word	0xffffffff


	//   ....[44]....
        /*0168*/ 	.word	0xffffffff


	//   ....[45]....
        /*016c*/ 	.word	0xffffffff


	//   ....[46]....
        /*0170*/ 	.word	0xffffffff


	//   ....[47]....
        /*0174*/ 	.word	0xffffffff


	//   ....[48]....
        /*0178*/ 	.word	0xffffffff


	//   ....[49]....
        /*017c*/ 	.word	0xffffffff


	//   ....[50]....
        /*0180*/ 	.word	0xffffffff


	//   ....[51]....
        /*0184*/ 	.word	0xffffffff


	//   ....[52]....
        /*0188*/ 	.word	0xffffffff


	//   ....[53]....
        /*018c*/ 	.word	0xffffffff


	//   ....[54]....
        /*0190*/ 	.word	0xffffffff


	//   ....[55]....
        /*0194*/ 	.word	0xffffffff


	//   ....[56]....
        /*0198*/ 	.word	0xffffffff


	//   ....[57]....
        /*019c*/ 	.word	0xffffffff


	//   ....[58]....
        /*01a0*/ 	.word	0xffffffff


	//   ....[59]....
        /*01a4*/ 	.word	0xffffffff


	//   ....[60]....
        /*01a8*/ 	.word	0xffffffff


	//   ....[61]....
        /*01ac*/ 	.word	0xffffffff


	//   ....[62]....
        /*01b0*/ 	.word	0xffffffff


	//   ....[63]....
        /*01b4*/ 	.word	0xffffffff


	//   ....[64]....
        /*01b8*/ 	.word	0xffffffff


	//   ....[65]....
        /*01bc*/ 	.word	0xffffffff


	//   ....[66]....
        /*01c0*/ 	.word	0xffffffff


	//   ....[67]....
        /*01c4*/ 	.word	0xffffffff


	//   ....[68]....
        /*01c8*/ 	.word	0xffffffff


	//   ....[69]....
        /*01cc*/ 	.word	0xffffffff


	//   ....[70]....
        /*01d0*/ 	.word	0xffffffff


	//   ....[71]....
        /*01d4*/ 	.word	0xffffffff


	//   ....[72]....
        /*01d8*/ 	.word	0xffffffff


	//   ....[73]....
        /*01dc*/ 	.word	0xffffffff


	//   ....[74]....
        /*01e0*/ 	.word	0xffffffff


	//   ....[75]....
        /*01e4*/ 	.word	0xffffffff


	//   ....[76]....
        /*01e8*/ 	.word	0xffffffff


	//   ....[77]....
        /*01ec*/ 	.word	0xffffffff


	//   ....[78]....
        /*01f0*/ 	.word	0xffffffff


	//   ....[79]....
        /*01f4*/ 	.word	0xffffffff


	//   ....[80]....
        /*01f8*/ 	.word	0xffffffff


	//   ....[81]....
        /*01fc*/ 	.word	0xffffffff


	//   ....[82]....
        /*0200*/ 	.word	0xffffffff


	//   ....[83]....
        /*0204*/ 	.word	0xffffffff


	//   ....[84]....
        /*0208*/ 	.word	0xffffffff


	//   ....[85]....
        /*020c*/ 	.word	0xffffffff


	//   ....[86]....
        /*0210*/ 	.word	0xffffffff


	//   ....[87]....
        /*0214*/ 	.word	0xffffffff


	//   ....[88]....
        /*0218*/ 	.word	0xffffffff


	//   ....[89]....
        /*021c*/ 	.word	0xffffffff


	//   ....[90]....
        /*0220*/ 	.word	0xffffffff


	//   ....[91]....
        /*0224*/ 	.word	0xffffffff


	//   ....[92]....
        /*0228*/ 	.word	0xffffffff


	//   ....[93]....
        /*022c*/ 	.word	0xffffffff


	//   ....[94]....
        /*0230*/ 	.word	0xffffffff


	//   ....[95]....
        /*0234*/ 	.word	0xffffffff


	//   ....[96]....
        /*0238*/ 	.word	0xffffffff


	//   ....[97]....
        /*023c*/ 	.word	0xffffffff


	//   ....[98]....
        /*0240*/ 	.word	0xffffffff


	//   ....[99]....
        /*0244*/ 	.word	0xffffffff


	//   ....[100]....
        /*0248*/ 	.word	0xffffffff


	//   ....[101]....
        /*024c*/ 	.word	0xffffffff


	//   ....[102]....
        /*0250*/ 	.word	0xffffffff


	//   ....[103]....
        /*0254*/ 	.word	0xffffffff


	//   ....[104]....
        /*0258*/ 	.word	0xffffffff


	//   ....[105]....
        /*025c*/ 	.word	0xffffffff


	//   ....[106]....
        /*0260*/ 	.word	0xffffffff


	//   ....[107]....
        /*0264*/ 	.word	0xffffffff


	//   ....[108]....
        /*0268*/ 	.word	0xffffffff


	//   ....[109]....
        /*026c*/ 	.word	0xffffffff


	//   ....[110]....
        /*0270*/ 	.word	0xffffffff


	//   ....[111]....
        /*0274*/ 	.word	0xffffffff


	//   ....[112]....
        /*0278*/ 	.word	0xffffffff


	//   ....[113]....
        /*027c*/ 	.word	0xffffffff


	//   ....[114]....
        /*0280*/ 	.word	0xffffffff


	//   ....[115]....
        /*0284*/ 	.word	0xffffffff


	//   ....[116]....
        /*0288*/ 	.word	0xffffffff


	//   ....[117]....
        /*028c*/ 	.word	0xffffffff


	//   ....[118]....
        /*0290*/ 	.word	0xffffffff


	//   ....[119]....
        /*0294*/ 	.word	0xffffffff


	//   ....[120]....
        /*0298*/ 	.word	0xffffffff


	//   ....[121]....
        /*029c*/ 	.word	0xffffffff


	//   ....[122]....
        /*02a0*/ 	.word	0xffffffff


	//   ....[123]....
        /*02a4*/ 	.word	0xffffffff


	//   ....[124]....
        /*02a8*/ 	.word	0xffffffff


	//   ....[125]....
        /*02ac*/ 	.word	0xffffffff


	//   ....[126]....
        /*02b0*/ 	.word	0xffffffff


	//   ....[127]....
        /*02b4*/ 	.word	0xffffffff


	//   ....[128]....
        /*02b8*/ 	.word	0xffffffff


	//   ....[129]....
        /*02bc*/ 	.word	0xffffffff


	//   ....[130]....
        /*02c0*/ 	.word	0xffffffff


	//   ....[131]....
        /*02c4*/ 	.word	0xffffffff


	//   ....[132]....
        /*02c8*/ 	.word	0xffffffff


	//   ....[133]....
        /*02cc*/ 	.word	0xffffffff


	//   ....[134]....
        /*02d0*/ 	.word	0xffffffff


	//   ....[135]....
        /*02d4*/ 	.word	0xffffffff


	//   ....[136]....
        /*02d8*/ 	.word	0xffffffff


	//   ....[137]....
        /*02dc*/ 	.word	0xffffffff


	//   ....[138]....
        /*02e0*/ 	.word	0xffffffff


	//   ....[139]....
        /*02e4*/ 	.word	0xffffffff


	//   ....[140]....
        /*02e8*/ 	.word	0xffffffff


	//   ....[141]....
        /*02ec*/ 	.word	0xffffffff


	//   ....[142]....
        /*02f0*/ 	.word	0xffffffff


	//   ....[143]....
        /*02f4*/ 	.word	0xffffffff


	//   ....[144]....
        /*02f8*/ 	.word	0xffffffff


	//   ....[145]....
        /*02fc*/ 	.word	0xffffffff


	//   ....[146]....
        /*0300*/ 	.word	0xffffffff


	//   ....[147]....
        /*0304*/ 	.word	0xffffffff


	//   ....[148]....
        /*0308*/ 	.word	0xffffffff


	//   ....[149]....
        /*030c*/ 	.word	0xffffffff


	//   ....[150]....
        /*0310*/ 	.word	0xffffffff


	//   ....[151]....
        /*0314*/ 	.word	0xffffffff


	//   ....[152]....
        /*0318*/ 	.word	0xffffffff


	//   ....[153]....
        /*031c*/ 	.word	0xffffffff


	//   ....[154]....
        /*0320*/ 	.word	0xffffffff


	//   ....[155]....
        /*0324*/ 	.word	0xffffffff


	//   ....[156]....
        /*0328*/ 	.word	0xffffffff


	//   ....[157]....
        /*032c*/ 	.word	0xffffffff


	//   ....[158]....
        /*0330*/ 	.word	0xffffffff


	//   ....[159]....
        /*0334*/ 	.word	0xffffffff


	//   ....[160]....
        /*0338*/ 	.word	0xffffffff


	//----- nvinfo : EIATTR_COOP_GROUP_INSTR_OFFSETS
	.align		4
.L_2031:
        /*033c*/ 	.byte	0x04, 0x28
        /*033e*/ 	.short	(.L_2033 - .L_2032)


	//   ....[0]....
.L_2032:
        /*0340*/ 	.word	0x000012b0


	//   ....[1]....
        /*0344*/ 	.word	0x00001770


	//   ....[2]....
        /*0348*/ 	.word	0x00001cf0


	//   ....[3]....
        /*034c*/ 	.word	0x00005a30


	//   ....[4]....
        /*0350*/ 	.word	0x00007410


	//   ....[5]....
        /*0354*/ 	.word	0x00007430


	//   ....[6]....
        /*0358*/ 	.word	0x00007460


	//   ....[7]....
        /*035c*/ 	.word	0x00007470


	//   ....[8]....
        /*0360*/ 	.word	0x00007520


	//   ....[9]....
        /*0364*/ 	.word	0x00007540


	//   ....[10]....
        /*0368*/ 	.word	0x00007550


	//   ....[11]....
        /*036c*/ 	.word	0x00007560


	//   ....[12]....
        /*0370*/ 	.word	0x00007620


	//   ....[13]....
        /*0374*/ 	.word	0x00007640


	//   ....[14]....
        /*0378*/ 	.word	0x00007650


	//   ....[15]....
        /*037c*/ 	.word	0x00007660


	//   ....[16]....
        /*0380*/ 	.word	0x00007720


	//   ....[17]....
        /*0384*/ 	.word	0x00007740


	//   ....[18]....
        /*0388*/ 	.word	0x00007750


	//   ....[19]....
        /*038c*/ 	.word	0x00007760


	//   ....[20]....
        /*0390*/ 	.word	0x00007820


	//   ....[21]....
        /*0394*/ 	.word	0x00007830


	//   ....[22]....
        /*0398*/ 	.word	0x00007850


	//   ....[23]....
        /*039c*/ 	.word	0x00007860


	//   ....[24]....
        /*03a0*/ 	.word	0x000079a0


	//   ....[25]....
        /*03a4*/ 	.word	0x00007a00


	//   ....[26]....
        /*03a8*/ 	.word	0x00007a60


	//   ....[27]....
        /*03ac*/ 	.word	0x00007ac0


	//   ....[28]....
        /*03b0*/ 	.word	0x00007ae0


	//   ....[29]....
        /*03b4*/ 	.word	0x00007af0


	//   ....[30]....
        /*03b8*/ 	.word	0x00007b00


	//   ....[31]....
        /*03bc*/ 	.word	0x00007b10


	//   ....[32]....
        /*03c0*/ 	.word	0x00007b20


	//   ....[33]....
        /*03c4*/ 	.word	0x00007b30


	//   ....[34]....
        /*03c8*/ 	.word	0x00007b40


	//   ....[35]....
        /*03cc*/ 	.word	0x00007b50


	//   ....[36]....
        /*03d0*/ 	.word	0x00008e30


	//   ....[37]....
        /*03d4*/ 	.word	0x00008e50


	//   ....[38]....
        /*03d8*/ 	.word	0x00008e60


	//   ....[39]....
        /*03dc*/ 	.word	0x00008e70


	//   ....[40]....
        /*03e0*/ 	.word	0x00008f80


	//   ....[41]....
        /*03e4*/ 	.word	0x00008f90


	//   ....[42]....
        /*03e8*/ 	.word	0x00008fa0


	//   ....[43]....
        /*03ec*/ 	.word	0x00008fb0


	//   ....[44]....
        /*03f0*/ 	.word	0x000090c0


	//   ....[45]....
        /*03f4*/ 	.word	0x000090e0


	//   ....[46]....
        /*03f8*/ 	.word	0x000090f0


	//   ....[47]....
        /*03fc*/ 	.word	0x00009100


	//   ....[48]....
        /*0400*/ 	.word	0x00009210


	//   ....[49]....
        /*0404*/ 	.word	0x00009220


	//   ....[50]....
        /*0408*/ 	.word	0x00009230


	//   ....[51]....
        /*040c*/ 	.word	0x00009240


	//   ....[52]....
        /*0410*/ 	.word	0x00009350


	//   ....[53]....
        /*0414*/ 	.word	0x00009370


	//   ....[54]....
        /*0418*/ 	.word	0x00009380


	//   ....[55]....
        /*041c*/ 	.word	0x00009390


	//   ....[56]....
        /*0420*/ 	.word	0x00009490


	//   ....[57]....
        /*0424*/ 	.word	0x000094a0


	//   ....[58]....
        /*0428*/ 	.word	0x000094b0


	//   ....[59]....
        /*042c*/ 	.word	0x000094c0


	//   ....[60]....
        /*0430*/ 	.word	0x000094d0


	//   ....[61]....
        /*0434*/ 	.word	0x000094e0


	//   ....[62]....
        /*0438*/ 	.word	0x000094f0


	//   ....[63]....
        /*043c*/ 	.word	0x00009520


	//   ....[64]....
        /*0440*/ 	.word	0x00009550


	//   ....[65]....
        /*0444*/ 	.word	0x00009580


	//   ....[66]....
        /*0448*/ 	.word	0x00009590


	//   ....[67]....
        /*044c*/ 	.word	0x000095a0


	//   ....[68]....
        /*0450*/ 	.word	0x0000ced0


	//   ....[69]....
        /*0454*/ 	.word	0x0000cf10


	//   ....[70]....
        /*0458*/ 	.word	0x0000cf50


	//   ....[71]....
        /*045c*/ 	.word	0x0000cf90


	//   ....[72]....
        /*0460*/ 	.word	0x0000d050


	//   ....[73]....
        /*0464*/ 	.word	0x0000d080


	//   ....[74]....
        /*0468*/ 	.word	0x0000d0b0


	//   ....[75]....
        /*046c*/ 	.word	0x0000d0e0


	//   ....[76]....
        /*0470*/ 	.word	0x0000d180


	//   ....[77]....
        /*0474*/ 	.word	0x0000d1b0


	//   ....[78]....
        /*0478*/ 	.word	0x0000d1e0


	//   ....[79]....
        /*047c*/ 	.word	0x0000d210


	//   ....[80]....
        /*0480*/ 	.word	0x0000d2b0


	//   ....[81]....
        /*0484*/ 	.word	0x0000d2e0


	//   ....[82]....
        /*0488*/ 	.word	0x0000d310


	//   ....[83]....
        /*048c*/ 	.word	0x0000d340


	//   ....[84]....
        /*0490*/ 	.word	0x0000d3e0


	//   ....[85]....
        /*0494*/ 	.word	0x0000d410


	//   ....[86]....
        /*0498*/ 	.word	0x0000d440


	//   ....[87]....
        /*049c*/ 	.word	0x0000d470


	//   ....[88]....
        /*04a0*/ 	.word	0x0000de30


	//   ....[89]....
        /*04a4*/ 	.word	0x0000e770


	//   ....[90]....
        /*04a8*/ 	.word	0x0000f090


	//   ....[91]....
        /*04ac*/ 	.word	0x0000f870


	//   ....[92]....
        /*04b0*/ 	.word	0x0000f890


	//   ....[93]....
        /*04b4*/ 	.word	0x0000f8b0


	//   ....[94]....
        /*04b8*/ 	.word	0x0000f8d0


	//   ....[95]....
        /*04bc*/ 	.word	0x0000f8f0


	//   ....[96]....
        /*04c0*/ 	.word	0x0000fa40


	//   ....[97]....
        /*04c4*/ 	.word	0x0000fa60


	//   ....[98]....
        /*04c8*/ 	.word	0x0000fa80


	//   ....[99]....
        /*04cc*/ 	.word	0x0000fab0


	//   ....[100]....
        /*04d0*/ 	.word	0x0000fad0


	//   ....[101]....
        /*04d4*/ 	.word	0x0000fec0


	//   ....[102]....
        /*04d8*/ 	.word	0x0000ff40


	//   ....[103]....
        /*04dc*/ 	.word	0x0000ffb0


	//   ....[104]....
        /*04e0*/ 	.word	0x00010020


	//   ....[105]....
        /*04e4*/ 	.word	0x00010170


	//   ....[106]....
        /*04e8*/ 	.word	0x000101e0


	//   ....[107]....
        /*04ec*/ 	.word	0x00010250


	//   ....[108]....
        /*04f0*/ 	.word	0x000102c0


	//   ....[109]....
        /*04f4*/ 	.word	0x000103e0


	//   ....[110]....
        /*04f8*/ 	.word	0x00010450


	//   ....[111]....
        /*04fc*/ 	.word	0x000104c0


	//   ....[112]....
        /*0500*/ 	.word	0x00010530


	//   ....[113]....
        /*0504*/ 	.word	0x00010650


	//   ....[114]....
        /*0508*/ 	.word	0x000106c0


	//   ....[115]....
        /*050c*/ 	.word	0x00010730


	//   ....[116]....
        /*0510*/ 	.word	0x000107a0


	//   ....[117]....
        /*0514*/ 	.word	0x00010900


	//   ....[118]....
        /*0518*/ 	.word	0x00010970


	//   ....[119]....
        /*051c*/ 	.word	0x000109e0


	//   ....[120]....
        /*0520*/ 	.word	0x00010a50


	//   ....[121]....
        /*0524*/ 	.word	0x00010ab0


	//   ....[122]....
        /*0528*/ 	.word	0x00010b20


	//   ....[123]....
        /*052c*/ 	.word	0x00010b90


	//   ....[124]....
        /*0530*/ 	.word	0x00010c00


	//   ....[125]....
        /*0534*/ 	.word	0x00010c60


	//   ....[126]....
        /*0538*/ 	.word	0x00010cc0


	//   ....[127]....
        /*053c*/ 	.word	0x00010d20


	//   ....[128]....
        /*0540*/ 	.word	0x00010d80


	//   ....[129]....
        /*0544*/ 	.word	0x00010e00


	//   ....[130]....
        /*0548*/ 	.word	0x00010e80


	//   ....[131]....
        /*054c*/ 	.word	0x00010ef0


	//   ....[132]....
        /*0550*/ 	.word	0x00010f60


	//   ....[133]....
        /*0554*/ 	.word	0x00010fd0


	//   ....[134]....
        /*0558*/ 	.word	0x00011040


	//   ....[135]....
        /*055c*/ 	.word	0x000110b0


	//   ....[136]....
        /*0560*/ 	.word	0x00011120


	//   ....[137]....
        /*0564*/ 	.word	0x00011190


	//   ....[138]....
        /*0568*/ 	.word	0x00011210


	//   ....[139]....
        /*056c*/ 	.word	0x00011280


	//   ....[140]....
        /*0570*/ 	.word	0x000112f0


	//   ....[141]....
        /*0574*/ 	.word	0x00011360


	//   ....[142]....
        /*0578*/ 	.word	0x000113d0


	//   ....[143]....
        /*057c*/ 	.word	0x00011440


	//   ....[144]....
        /*0580*/ 	.word	0x000114b0


	//   ....[145]....
        /*0584*/ 	.word	0x00011520


	//   ....[146]....
        /*0588*/ 	.word	0x000115a0


	//   ....[147]....
        /*058c*/ 	.word	0x00011610


	//   ....[148]....
        /*0590*/ 	.word	0x00011680


	//   ....[149]....
        /*0594*/ 	.word	0x000116e0


	//   ....[150]....
        /*0598*/ 	.word	0x00011740


	//   ....[151]....
        /*059c*/ 	.word	0x000117a0


	//   ....[152]....
        /*05a0*/ 	.word	0x00011800


	//   ....[153]....
        /*05a4*/ 	.word	0x00011890


	//   ....[154]....
        /*05a8*/ 	.word	0x00011900


	//   ....[155]....
        /*05ac*/ 	.word	0x00011970


	//   ....[156]....
        /*05b0*/ 	.word	0x000119e0


	//   ....[157]....
        /*05b4*/ 	.word	0x00011ab0


	//   ....[158]....
        /*05b8*/ 	.word	0x00011b10


	//   ....[159]....
        /*05bc*/ 	.word	0x00011b70


	//   ....[160]....
        /*05c0*/ 	.word	0x00011bd0


	//----- nvinfo : EIATTR_EXIT_INSTR_OFFSETS
	.align		4
.L_2033:
        /*05c4*/ 	.byte	0x04, 0x1c
        /*05c6*/ 	.short	(.L_2035 - .L_2034)


	//   ....[0]....
.L_2034:
        /*05c8*/ 	.word	0x0000fbc0


	//   ....[1]....
        /*05cc*/ 	.word	0x0000fe60


	//----- nvinfo : EIATTR_MAX_THREADS
	.align		4
.L_2035:
        /*05d0*/ 	.byte	0x04, 0x05
        /*05d2*/ 	.short	(.L_2037 - .L_2036)
.L_2036:
        /*05d4*/ 	.word	0x00000040
        /*05d8*/ 	.word	0x00000001
        /*05dc*/ 	.word	0x00000001


	//----- nvinfo : EIATTR_CRS_STACK_SIZE
	.align		4
.L_2037:
        /*05e0*/ 	.byte	0x04, 0x1e
        /*05e2*/ 	.short	(.L_2039 - .L_2038)
.L_2038:
        /*05e4*/ 	.word	0x00000000
.L_2039:


//--------------------- .nv.info._Z25selective_scan_bwd_kernelI32Selective_Scan_bwd_kernel_traitsILi64ELi16ELb0ELb0ELb1ELb1ELb1EfN3c107complexIfEEEEv12SSMParamsBwd --------------------------
	.section	.nv.info._Z25selective_scan_bwd_kernelI32Selective_Scan_bwd_kernel_traitsILi64ELi16ELb0ELb0ELb1ELb1ELb1EfN3c107complexIfEEEEv12SSMParamsBwd,"",@"SHT_CUDA_INFO"
	.sectionflags	@""
	.align	4


	//----- nvinfo : EIATTR_CUDA_API_VERSION
	.align		4
        /*0000*/ 	.byte	0x04, 0x37
        /*0002*/ 	.short	(.L_2041 - .L_2040)
.L_2040:
        /*0004*/ 	.word	0x00000082


	//----- nvinfo : EIATTR_SW2861232_WAR
	.align		4
.L_2041:
        /*0008*/ 	.byte	0x01, 0x35
	.zero		2


	//----- nvinfo : EIATTR_PARAM_CBANK
	.align		4
        /*000c*/ 	.byte	0x04, 0x0a
        /*000e*/ 	.short	(.L_2043 - .L_2042)
	.align		4
.L_2042:
        /*0010*/ 	.word	index@(.nv.constant0._Z25selective_scan_bwd_kernelI32Selective_Scan_bwd_kernel_traitsILi64ELi16ELb0ELb0ELb1ELb1ELb1EfN3c107complexIfEEEEv12SSMParamsBwd)
        /*0014*/ 	.short	0x0160
        /*0016*/ 	.short	0x01f0


	//----- nvinfo : EIATTR_CBANK_PARAM_SIZE
	.align		4
.L_2043:
        /*0018*/ 	.byte	0x03, 0x19
        /*001a*/ 	.short	0x01f0


	//----- nvinfo : EIATTR_KPARAM_INFO
	.align		4
        /*001c*/ 	.byte	0x04, 0x17
        /*001e*/ 	.short	(.L_2045 - .L_2044)
.L_2044:
        /*0020*/ 	.word	0x00000000
        /*0024*/ 	.short	0x0000
        /*0026*/ 	.short	0x0000
        /*0028*/ 	.byte	0x00, 0xf0, 0xc1, 0x07


	//----- nvinfo : EIATTR_MAXREG_COUNT
	.align		4
.L_2045:
        /*002c*/ 	.byte	0x03, 0x1b
        /*002e*/ 	.short	0x00ff


	//----- nvinfo : EIATTR_NUM_BARRIERS
	.align		4
        /*0030*/ 	.byte	0x02, 0x4c
        /*0032*/ 	.byte	0x01
	.zero		1


	//----- nvinfo : EIATTR_ANNOTATIONS
	.align		4
        /*0034*/ 	.byte	0x04, 0x55
        /*0036*/ 	.short	(.L_2047 - .L_2046)


	//   ....[0]....
.L_2046:
        /* <DEDUP_REMOVED lines=10> */


	//----- nvinfo : EIATTR_MERCURY_ISA_VERSION
	.align		4
.L_2047:
        /*00c0*/ 	.byte	0x03, 0x5f
        /*00c2*/ 	.short	0x0000


	//----- nvinfo : EIATTR_COOP_GROUP_MASK_REGIDS
	.align		4
        /*00c4*/ 	.byte	0x04, 0x29
        /*00c6*/ 	.short	(.L_2049 - .L_2048)


	//   ....[0]....
.L_2048:
        /*00c8*/ 	.word	0xffffffff


	//   ....[1]....
        /*00cc*/ 	.word	0xffffffff


	//   ....[2]....
        /*00d0*/ 	.word	0xffffffff


	//   ....[3]....
        /*00d4*/ 	.word	0xffffffff


	//   ....[4]....
        /*00d8*/ 	.word	0xffffffff


	//   ....[5]....
        /*00dc*/ 	.word	0xffffffff


	//   ....[6]....
        /*00e0*/ 	.word	0xffffffff


	//   ....[7]....
        /*00e4*/ 	.word	0xffffffff


	//   ....[8]....
        /*00e8*/ 	.word	0xffffffff


	//   ....[9]....
        /*00ec*/ 	.word	0xffffffff


	//   ....[10]....
        /*00f0*/ 	.word	0xffffffff


	//   ....[11]....
        /*00f4*/ 	.word	0xffffffff


	//   ....[12]....
        /*00f8*/ 	.word	0xffffffff


	//   ....[13]....
        /*00fc*/ 	.word	0xffffffff


	//   ....[14]....
        /*0100*/ 	.word	0xffffffff


	//   ....[15]....
        /*0104*/ 	.word	0xffffffff


	//   ....[16]....
        /*0108*/ 	.word	0xffffffff


	//   ....[17]....
        /*010c*/ 	.word	0xffffffff


	//   ....[18]....
        /*0110*/ 	.word	0xffffffff


	//   ....[19]....
        /*0114*/ 	.word	0xffffffff


	//   ....[20]....
        /*0118*/ 	.word	0xffffffff


	//   ....[21]....
        /*011c*/ 	.word	0xffffffff


	//   ....[22]....
        /*0120*/ 	.word	0xffffffff


	//   ....[23]....
        /*0124*/ 	.word	0xffffffff


	//   ....[24]....
        /*0128*/ 	.word	0xffffffff


	//   ....[25]....
        /*012c*/ 	.word	0xffffffff


	//   ....[26]....
        /*0130*/ 	.word	0xffffffff


	//   ....[27]....
        /*0134*/ 	.word	0xffffffff


	//   ....[28]....
        /*0138*/ 	.word	0xffffffff


	//   ....[29]....
        /*013c*/ 	.word	0xffffffff


	//   ....[30]....
        /*0140*/ 	.word	0xffffffff


	//   ....[31]....
        /*0144*/ 	.word	0xffffffff


	//   ....[32]....
        /*0148*/ 	.word	0xffffffff


	//   ....[33]....
        /*014c*/ 	.word	0xffffffff


	//   ....[34]....
        /*0150*/ 	.word	0xffffffff


	//   ....[35]....
        /*0154*/ 	.word	0xffffffff


	//   ....[36]....
        /*0158*/ 	.word	0xffffffff


	//   ....[37]....
        /*015c*/ 	.word	0xffffffff


	//   ....[38]....
        /*0160*/ 	.word	0xffffffff


	//   ....[39]....
        /*0164*/ 	.word	0xffffffff


	//   ....[40]....
        /*0168*/ 	.word	0xffffffff


	//   ....[41]....
        /*016c*/ 	.word	0xffffffff


	//   ....[42]....
        /*0170*/ 	.word	0xffffffff


	//   ....[43]....
        /*0174*/ 	.word	0xffffffff


	//   ....[44]....
        /*0178*/ 	.word	0xffffffff


	//   ....[45]....
        /*017c*/ 	.word	0xffffffff


	//   ....[46]....
        /*0180*/ 	.word	0xffffffff


	//   ....[47]....
        /*0184*/ 	.word	0xffffffff


	//   ....[48]....
        /*0188*/ 	.word	0xffffffff


	//   ....[49]....
        /*018c*/ 	.word	0xffffffff


	//   ....[50]....
        /*0190*/ 	.word	0xffffffff


	//   ....[51]....
        /*0194*/ 	.word	0xffffffff


	//   ....[52]....
        /*0198*/ 	.word	0xffffffff


	//   ....[53]....
        /*019c*/ 	.word	0xffffffff


	//   ....[54]....
        /*01a0*/ 	.word	0xffffffff


	//   ....[55]....
        /*01a4*/ 	.word	0xffffffff


	//   ....[56]....
        /*01a8*/ 	.word	0xffffffff


	//   ....[57]....
        /*01ac*/ 	.word	0xffffffff


	//   ....[58]....
        /*01b0*/ 	.word	0xffffffff


	//   ....[59]....
        /*01b4*/ 	.word	0xffffffff


	//   ....[60]....
        /*01b8*/ 	.word	0xffffffff


	//   ....[61]....
        /*01bc*/ 	.word	0xffffffff


	//   ....[62]....
        /*01c0*/ 	.word	0xffffffff


	//   ....[63]....
        /*01c4*/ 	.word	0xffffffff


	//   ....[64]....
        /*01c8*/ 	.word	0xffffffff


	//   ....[65]....
        /*01cc*/ 	.word	0xffffffff


	//   ....[66]....
        /*01d0*/ 	.word	0xffffffff


	//   ....[67]....
        /*01d4*/ 	.word	0xffffffff


	//   ....[68]....
        /*01d8*/ 	.word	0xffffffff


	//   ....[69]....
        /*01dc*/ 	.word	0xffffffff


	//   ....[70]....
        /*01e0*/ 	.word	0xffffffff


	//   ....[71]....
        /*01e4*/ 	.word	0xffffffff


	//   ....[72]....
        /*01e8*/ 	.word	0xffffffff


	//   ....[73]....
        /*01ec*/ 	.word	0xffffffff


	//   ....[74]....
        /*01f0*/ 	.word	0xffffffff


	//   ....[75]....
        /*01f4*/ 	.word	0xffffffff


	//   ....[76]....
        /*01f8*/ 	.word	0xffffffff


	//   ....[77]....
        /*01fc*/ 	.word	0xffffffff


	//   ....[78]....
        /*0200*/ 	.word	0xffffffff


	//   ....[79]....
        /*0204*/ 	.word	0xffffffff


	//   ....[80]....
        /*0208*/ 	.word	0xffffffff


	//   ....[81]....
        /*020c*/ 	.word	0xffffffff


	//   ....[82]....
        /*0210*/ 	.word	0xffffffff


	//   ....[83]....
        /*0214*/ 	.word	0xffffffff


	//   ....[84]....
        /*0218*/ 	.word	0xffffffff


	//   ....[85]....
        /*021c*/ 	.word	0xffffffff


	//   ....[86]....
        /*0220*/ 	.word	0xffffffff


	//   ....[87]....
        /*0224*/ 	.word	0xffffffff


	//   ....[88]....
        /*0228*/ 	.word	0xffffffff


	//   ....[89]....
        /*022c*/ 	.word	0xffffffff


	//   ....[90]....
        /*0230*/ 	.word	0xffffffff


	//   ....[91]....
        /*0234*/ 	.word	0xffffffff


	//   ....[92]....
        /*0238*/ 	.word	0xffffffff


	//   ....[93]....
        /*023c*/ 	.word	0xffffffff


	//   ....[94]....
        /*0240*/ 	.word	0xffffffff


	//   ....[95]....
        /*0244*/ 	.word	0xffffffff


	//   ....[96]....
        /*0248*/ 	.word	0xffffffff


	//   ....[97]....
        /*024c*/ 	.word	0xffffffff


	//   ....[98]....
        /*0250*/ 	.word	0xffffffff


	//   ....[99]....
        /*0254*/ 	.word	0xffffffff


	//   ....[100]....
        /*0258*/ 	.word	0xffffffff


	//   ....[101]....
        /*025c*/ 	.word	0xffffffff


	//   ....[102]....
        /*0260*/ 	.word	0xffffffff


	//   ....[103]....
        /*0264*/ 	.word	0xffffffff


	//   ....[104]....
        /*0268*/ 	.word	0xffffffff


	//   ....[105]....
        /*026c*/ 	.word	0xffffffff


	//   ....[106]....
        /*0270*/ 	.word	0xffffffff


	//   ....[107]....
        /*0274*/ 	.word	0xffffffff


	//   ....[108]....
        /*0278*/ 	.word	0xffffffff


	//   ....[109]....
        /*027c*/ 	.word	0xffffffff


	//   ....[110]....
        /*0280*/ 	.word	0xffffffff


	//   ....[111]....
        /*0284*/ 	.word	0xffffffff


	//   ....[112]....
        /*0288*/ 	.word	0xffffffff


	//   ....[113]....
        /*028c*/ 	.word	0xffffffff


	//   ....[114]....
        /*0290*/ 	.word	0xffffffff


	//   ....[115]....
        /*0294*/ 	.word	0xffffffff


	//   ....[116]....
        /*0298*/ 	.word	0xffffffff


	//   ....[117]....
        /*029c*/ 	.word	0xffffffff


	//   ....[118]....
        /*02a0*/ 	.word	0xffffffff


	//   ....[119]....
        /*02a4*/ 	.word	0xffffffff


	//   ....[120]....
        /*02a8*/ 	.word	0xffffffff


	//   ....[121]....
        /*02ac*/ 	.word	0xffffffff


	//   ....[122]....
        /*02b0*/ 	.word	0xffffffff


	//   ....[123]....
        /*02b4*/ 	.word	0xffffffff


	//   ....[124]....
        /*02b8*/ 	.word	0xffffffff


	//   ....[125]....
        /*02bc*/ 	.word	0xffffffff


	//   ....[126]....
        /*02c0*/ 	.word	0xffffffff


	//   ....[127]....
        /*02c4*/ 	.word	0xffffffff


	//   ....[128]....
        /*02c8*/ 	.word	0xffffffff


	//   ....[129]....
        /*02cc*/ 	.word	0xffffffff


	//   ....[130]....
        /*02d0*/ 	.word	0xffffffff


	//   ....[131]....
        /*02d4*/ 	.word	0xffffffff


	//   ....[132]....
        /*02d8*/ 	.word	0xffffffff


	//   ....[133]....
        /*02dc*/ 	.word	0xffffffff


	//   ....[134]....
        /*02e0*/ 	.word	0xffffffff


	//   ....[135]....
        /*02e4*/ 	.word	0xffffffff


	//   ....[136]....
        /*02e8*/ 	.word	0xffffffff


	//   ....[137]....
        /*02ec*/ 	.word	0xffffffff


	//   ....[138]....
        /*02f0*/ 	.word	0xffffffff


	//   ....[139]....
        /*02f4*/ 	.word	0xffffffff


	//   ....[140]....
        /*02f8*/ 	.word	0xffffffff


	//   ....[141]....
        /*02fc*/ 	.word	0xffffffff


	//   ....[142]....
        /*0300*/ 	.word	0xffffffff


	//   ....[143]....
        /*0304*/ 	.word	0xffffffff


	//   ....[144]....
        /*0308*/ 	.word	0xffffffff


	//   ....[145]....
        /*030c*/ 	.word	0xffffffff


	//   ....[146]....
        /*0310*/ 	.word	0xffffffff


	//   ....[147]....
        /*0314*/ 	.word	0xffffffff


	//   ....[148]....
        /*0318*/ 	.word	0xffffffff


	//   ....[149]....
        /*031c*/ 	.word	0xffffffff


	//   ....[150]....
        /*0320*/ 	.word	0xffffffff


	//   ....[151]....
        /*0324*/ 	.word	0xffffffff


	//   ....[152]....
        /*0328*/ 	.word	0xffffffff


	//   ....[153]....
        /*032c*/ 	.word	0xffffffff


	//   ....[154]....
        /*0330*/ 	.word	0xffffffff


	//   ....[155]....
        /*0334*/ 	.word	0xffffffff


	//   ....[156]....
        /*0338*/ 	.word	0xffffffff


	//   ....[157]....
        /*033c*/ 	.word	0xffffffff


	//   ....[158]....
        /*0340*/ 	.word	0xffffffff


	//   ....[159]....
        /*0344*/ 	.word	0xffffffff


	//   ....[160]....
        /*0348*/ 	.word	0xffffffff


	//   ....[161]....
        /*034c*/ 	.word	0xffffffff


	//   ....[162]....
        /*0350*/ 	.word	0xffffffff


	//   ....[163]....
        /*0354*/ 	.word	0xffffffff


	//   ....[164]....
        /*0358*/ 	.word	0xffffffff


	//----- nvinfo : EIATTR_COOP_GROUP_INSTR_OFFSETS
	.align		4
.L_2049:
        /*035c*/ 	.byte	0x04, 0x28
        /*035e*/ 	.short	(.L_2051 - .L_2050)


	//   ....[0]....
.L_2050:
        /*0360*/ 	.word	0x00001300


	//   ....[1]....
        /*0364*/ 	.word	0x000017e0


	//   ....[2]....
        /*0368*/ 	.word	0x00001d90


	//   ....[3]....
        /*036c*/ 	.word	0x000049f0


	//   ....[4]....
        /*0370*/ 	.word	0x00005080


	//   ....[5]....
        /*0374*/ 	.word	0x00005930


	//   ....[6]....
        /*0378*/ 	.word	0x00006330


	//   ....[7]....
        /*037c*/ 	.word	0x00008130


	//   ....[8]....
        /*0380*/ 	.word	0x00009b00


	//   ....[9]....
        /*0384*/ 	.word	0x00009b20


	//   ....[10]....
        /*0388*/ 	.word	0x00009b50


	//   ....[11]....
        /*038c*/ 	.word	0x00009b60


	//   ....[12]....
        /*0390*/ 	.word	0x00009c10


	//   ....[13]....
        /*0394*/ 	.word	0x00009c30


	//   ....[14]....
        /*0398*/ 	.word	0x00009c40


	//   ....[15]....
        /*039c*/ 	.word	0x00009c50


	//   ....[16]....
        /*03a0*/ 	.word	0x00009d10


	//   ....[17]....
        /*03a4*/ 	.word	0x00009d30


	//   ....[18]....
        /*03a8*/ 	.word	0x00009d40


	//   ....[19]....
        /*03ac*/ 	.word	0x00009d50


	//   ....[20]....
        /*03b0*/ 	.word	0x00009e10


	//   ....[21]....
        /*03b4*/ 	.word	0x00009e30


	//   ....[22]....
        /*03b8*/ 	.word	0x00009e40


	//   ....[23]....
        /*03bc*/ 	.word	0x00009e50


	//   ....[24]....
        /*03c0*/ 	.word	0x00009f10


	//   ....[25]....
        /*03c4*/ 	.word	0x00009f30


	//   ....[26]....
        /*03c8*/ 	.word	0x00009f50


	//   ....[27]....
        /*03cc*/ 	.word	0x00009f60


	//   ....[28]....
        /*03d0*/ 	.word	0x0000a090


	//   ....[29]....
        /*03d4*/ 	.word	0x0000a0f0


	//   ....[30]....
        /*03d8*/ 	.word	0x0000a150


	//   ....[31]....
        /*03dc*/ 	.word	0x0000a1b0


	//   ....[32]....
        /*03e0*/ 	.word	0x0000a1d0


	//   ....[33]....
        /*03e4*/ 	.word	0x0000a1e0


	//   ....[34]....
        /*03e8*/ 	.word	0x0000a1f0


	//   ....[35]....
        /*03ec*/ 	.word	0x0000a200


	//   ....[36]....
        /*03f0*/ 	.word	0x0000a210


	//   ....[37]....
        /*03f4*/ 	.word	0x0000a220


	//   ....[38]....
        /*03f8*/ 	.word	0x0000a230


	//   ....[39]....
        /*03fc*/ 	.word	0x0000a240


	//   ....[40]....
        /*0400*/ 	.word	0x0000b530


	//   ....[41]....
        /*0404*/ 	.word	0x0000b550


	//   ....[42]....
        /*0408*/ 	.word	0x0000b560


	//   ....[43]....
        /*040c*/ 	.word	0x0000b570


	//   ....[44]....
        /*0410*/ 	.word	0x0000b680


	//   ....[45]....
        /*0414*/ 	.word	0x0000b690


	//   ....[46]....
        /*0418*/ 	.word	0x0000b6a0


	//   ....[47]....
        /*041c*/ 	.word	0x0000b6b0


	//   ....[48]....
        /*0420*/ 	.word	0x0000b7c0


	//   ....[49]....
        /*0424*/ 	.word	0x0000b7e0


	//   ....[50]....
        /*0428*/ 	.word	0x0000b7f0


	//   ....[51]....
        /*042c*/ 	.word	0x0000b800


	//   ....[52]....
        /*0430*/ 	.word	0x0000b910


	//   ....[53]....
        /*0434*/ 	.word	0x0000b920


	//   ....[54]....
        /*0438*/ 	.word	0x0000b930


	//   ....[55]....
        /*043c*/ 	.word	0x0000b940


	//   ....[56]....
        /*0440*/ 	.word	0x0000ba50


	//   ....[57]....
        /*0444*/ 	.word	0x0000ba70


	//   ....[58]....
        /*0448*/ 	.word	0x0000ba80


	//   ....[59]....
        /*044c*/ 	.word	0x0000ba90


	//   ....[60]....
        /*0450*/ 	.word	0x0000bb90


	//   ....[61]....
        /*0454*/ 	.word	0x0000bba0


	//   ....[62]....
        /*0458*/ 	.word	0x0000bbb0


	//   ....[63]....
        /*045c*/ 	.word	0x0000bbc0


	//   ....[64]....
        /*0460*/ 	.word	0x0000bbd0


	//   ....[65]....
        /*0464*/ 	.word	0x0000bbe0


	//   ....[66]....
        /*0468*/ 	.word	0x0000bbf0


	//   ....[67]....
        /*046c*/ 	.word	0x0000bc20


	//   ....[68]....
        /*0470*/ 	.word	0x0000bc50


	//   ....[69]....
        /*0474*/ 	.word	0x0000bc80


	//   ....[70]....
        /*0478*/ 	.word	0x0000bc90


	//   ....[71]....
        /*047c*/ 	.word	0x0000bca0


	//   ....[72]....
        /*0480*/ 	.word	0x0000f5f0


	//   ....[73]....
        /*0484*/ 	.word	0x0000f630


	//   ....[74]....
        /*0488*/ 	.word	0x0000f670


	//   ....[75]....
        /*048c*/ 	.word	0x0000f6b0


	//   ....[76]....
        /*0490*/ 	.word	0x0000f770


	//   ....[77]....
        /*0494*/ 	.word	0x0000f7a0


	//   ....[78]....
        /*0498*/ 	.word	0x0000f7d0


	//   ....[79]....
        /*049c*/ 	.word	0x0000f800


	//   ....[80]....
        /*04a0*/ 	.word	0x0000f8a0


	//   ....[81]....
        /*04a4*/ 	.word	0x0000f8d0


	//   ....[82]....
        /*04a8*/ 	.word	0x0000f900


	//   ....[83]....
        /*04ac*/ 	.word	0x0000f930


	//   ....[84]....
        /*04b0*/ 	.word	0x0000f9d0


	//   ....[85]....
        /*04b4*/ 	.word	0x0000fa00


	//   ....[86]....
        /*04b8*/ 	.word	0x0000fa30


	//   ....[87]....
        /*04bc*/ 	.word	0x0000fa60


	//   ....[88]....
        /*04c0*/ 	.word	0x0000fb00


	//   ....[89]....
        /*04c4*/ 	.word	0x0000fb30


	//   ....[90]....
        /*04c8*/ 	.word	0x0000fb60


	//   ....[91]....
        /*04cc*/ 	.word	0x0000fb90


	//   ....[92]....
        /*04d0*/ 	.word	0x00010540


	//   ....[93]....
        /*04d4*/ 	.word	0x00010e80


	//   ....[94]....
        /*04d8*/ 	.word	0x00011730


	//   ....[95]....
        /*04dc*/ 	.word	0x00011f60


	//   ....[96]....
        /*04e0*/ 	.word	0x00011f80


	//   ....[97]....
        /*04e4*/ 	.word	0x00011fa0


	//   ....[98]....
        /*04e8*/ 	.word	0x00011fc0


	//   ....[99]....
        /*04ec*/ 	.word	0x00011fe0


	//   ....[100]....
        /*04f0*/ 	.word	0x00012130


	//   ....[101]....
        /*04f4*/ 	.word	0x00012150


	//   ....[102]....
        /*04f8*/ 	.word	0x00012170


	//   ....[103]....
        /*04fc*/ 	.word	0x000121a0


	//   ....[104]....
        /*0500*/ 	.word	0x000121c0


	//   ....[105]....
        /*0504*/ 	.word	0x000125b0


	//   ....[106]....
        /*0508*/ 	.word	0x00012630


	//   ....[107]....
        /*050c*/ 	.word	0x000126a0


	//   ....[108]....
        /*0510*/ 	.word	0x00012710


	//   ....[109]....
        /*0514*/ 	.word	0x00012860


	//   ....[110]....
        /*0518*/ 	.word	0x000128d0


	//   ....[111]....
        /*051c*/ 	.word	0x00012940


	//   ....[112]....
        /*0520*/ 	.word	0x000129b0


	//   ....[113]....
        /*0524*/ 	.word	0x00012ad0


	//   ....[114]....
        /*0528*/ 	.word	0x00012b40


	//   ....[115]....
        /*052c*/ 	.word	0x00012bb0


	//   ....[116]....
        /*0530*/ 	.word	0x00012c20


	//   ....[117]....
        /*0534*/ 	.word	0x00012d40


	//   ....[118]....
        /*0538*/ 	.word	0x00012db0


	//   ....[119]....
        /*053c*/ 	.word	0x00012e20


	//   ....[120]....
        /*0540*/ 	.word	0x00012e90


	//   ....[121]....
        /*0544*/ 	.word	0x00012ff0


	//   ....[122]....
        /*0548*/ 	.word	0x00013060


	//   ....[123]....
        /*054c*/ 	.word	0x000130d0


	//   ....[124]....
        /*0550*/ 	.word	0x00013140


	//   ....[125]....
        /*0554*/ 	.word	0x000131a0


	//   ....[126]....
        /*0558*/ 	.word	0x00013210


	//   ....[127]....
        /*055c*/ 	.word	0x00013280


	//   ....[128]....
        /*0560*/ 	.word	0x000132f0


	//   ....[129]....
        /*0564*/ 	.word	0x00013350


	//   ....[130]....
        /*0568*/ 	.word	0x000133b0


	//   ....[131]....
        /*056c*/ 	.word	0x00013410


	//   ....[132]....
        /*0570*/ 	.word	0x00013470


	//   ....[133]....
        /*0574*/ 	.word	0x000134f0


	//   ....[134]....
        /*0578*/ 	.word	0x00013570


	//   ....[135]....
        /*057c*/ 	.word	0x000135e0


	//   ....[136]....
        /*0580*/ 	.word	0x00013650


	//   ....[137]....
        /*0584*/ 	.word	0x000136d0


	//   ....[138]....
        /*0588*/ 	.word	0x00013740


	//   ....[139]....
        /*058c*/ 	.word	0x000137b0


	//   ....[140]....
        /*0590*/ 	.word	0x00013820


	//   ....[141]....
        /*0594*/ 	.word	0x000138a0


	//   ....[142]....
        /*0598*/ 	.word	0x00013920


	//   ....[143]....
        /*059c*/ 	.word	0x00013990


	//   ....[144]....
        /*05a0*/ 	.word	0x00013a00


	//   ....[145]....
        /*05a4*/ 	.word	0x00013a80


	//   ....[146]....
        /*05a8*/ 	.word	0x00013af0


	//   ....[147]....
        /*05ac*/ 	.word	0x00013b60


	//   ....[148]....
        /*05b0*/ 	.word	0x00013bd0


	//   ....[149]....
        /*05b4*/ 	.word	0x00013c50


	//   ....[150]....
        /*05b8*/ 	.word	0x00013cd0


	//   ....[151]....
        /*05bc*/ 	.word	0x00013d40


	//   ....[152]....
        /*05c0*/ 	.word	0x00013db0


	//   ....[153]....
        /*05c4*/ 	.word	0x00013e20


	//   ....[154]....
        /*05c8*/ 	.word	0x00013e80


	//   ....[155]....
        /*05cc*/ 	.word	0x00013ee0


	//   ....[156]....
        /*05d0*/ 	.word	0x00013f40


	//   ....[157]....
        /*05d4*/ 	.word	0x00013fd0


	//   ....[158]....
        /*05d8*/ 	.word	0x00014040


	//   ....[159]....
        /*05dc*/ 	.word	0x000140b0


	//   ....[160]....
        /*05e0*/ 	.word	0x00014120


	//   ....[161]....
        /*05e4*/ 	.word	0x000141f0


	//   ....[162]....
        /*05e8*/ 	.word	0x00014250


	//   ....[163]....
        /*05ec*/ 	.word	0x000142b0


	//   ....[164]....
        /*05f0*/ 	.word	0x00014310


	//----- nvinfo : EIATTR_EXIT_INSTR_OFFSETS
	.align		4
.L_2051:
        /*05f4*/ 	.byte	0x04, 0x1c
        /*05f6*/ 	.short	(.L_2053 - .L_2052)


	//   ....[0]....
.L_2052:
        /*05f8*/ 	.word	0x000122b0


	//   ....[1]....
        /*05fc*/ 	.word	0x00012550


	//----- nvinfo : EIATTR_MAX_THREADS
	.align		4
.L_2053:
        /*0600*/ 	.byte	0x04, 0x05
        /*0602*/ 	.short	(.L_2055 - .L_2054)
.L_2054:
        /*0604*/ 	.word	0x00000040
        /*0608*/ 	.word	0x00000001
        /*060c*/ 	.word	0x00000001


	//----- nvinfo : EIATTR_CRS_STACK_SIZE
	.align		4
.L_2055:
        /*0610*/ 	.byte	0x04, 0x1e
        /*0612*/ 	.short	(.L_2057 - .L_2056)
.L_2056:
        /*0614*/ 	.word	0x00000000
.L_2057:


//--------------------- .nv.info._Z25selective_scan_bwd_kernelI32Selective_Scan_bwd_kernel_traitsILi64ELi16ELb0ELb1ELb0ELb0ELb0EfN3c107complexIfEEEEv12SSMParamsBwd --------------------------
	.section	.nv.info._Z25selective_scan_bwd_kernelI32Selective_Scan_bwd_kernel_traitsILi64ELi16ELb0ELb1ELb0ELb0ELb0EfN3c107complexIfEEEEv12SSMParamsBwd,"",@"SHT_CUDA_INFO"
	.sectionflags	@""
	.align	4


	//----- nvinfo : EIATTR_CUDA_API_VERSION
	.align		4
        /*0000*/ 	.byte	0x04, 0x37
        /*0002*/ 	.short	(.L_2059 - .L_2058)
.L_2058:
        /*0004*/ 	.word	0x00000082


	//----- nvinfo : EIATTR_SW2861232_WAR
	.align		4
.L_2059:
        /*0008*/ 	.byte	0x01, 0x35
	.zero		2


	//----- nvinfo : EIATTR_PARAM_CBANK
	.align		4
        /*000c*/ 	.byte	0x04, 0x0a
        /*000e*/ 	.short	(.L_2061 - .L_2060)
	.align		4
.L_2060:
        /*0010*/ 	.word	index@(.nv.constant0._Z25selective_scan_bwd_kernelI32Selective_Scan_bwd_kernel_traitsILi64ELi16ELb0ELb1ELb0ELb0ELb0EfN3c107complexIfEEEEv12SSMParamsBwd)
        /*0014*/ 	.short	0x0160
        /*0016*/ 	.short	0x01f0


	//----- nvinfo : EIATTR_CBANK_PARAM_SIZE
	.align		4
.L_2061:
        /*0018*/ 	.byte	0x03, 0x19
        /*001a*/ 	.short	0x01f0


	//----- nvinfo : EIATTR_KPARAM_INFO
	.align		4
        /*001c*/ 	.byte	0x04, 0x17
        /*001e*/ 	.short	(.L_2063 - .L_2062)
.L_2062:
        /*0020*/ 	.word	0x00000000
        /*0024*/ 	.short	0x0000
        /*0026*/ 	.short	0x0000
        /*0028*/ 	.byte	0x00, 0xf0, 0xc1, 0x07


	//----- nvinfo : EIATTR_MAXREG_COUNT
	.align		4
.L_2063:
        /*002c*/ 	.byte	0x03, 0x1b
        /*002e*/ 	.short	0x00ff


	//----- nvinfo : EIATTR_NUM_BARRIERS
	.align		4
        /*0030*/ 	.byte	0x02, 0x4c
        /*0032*/ 	.byte	0x01
	.zero		1


	//----- nvinfo : EIATTR_ANNOTATIONS
	.align		4
        /*0034*/ 	.byte	0x04, 0x55
        /*0036*/ 	.short	(.L_2065 - .L_2064)


	//   ....[0]....
.L_2064:
        /*0038*/ 	.word	0x00000001
        /*003c*/ 	.byte	0x30, 0x02, 0x00, 0x00, 0x01, 0x00, 0x00, 0x00, 0x60, 0x02, 0x00, 0x00, 0x01, 0x00, 0x00, 0x00
        /*004c*/ 	.byte	0xf0, 0x09, 0x00, 0x00, 0x01, 0x00, 0x00, 0x00, 0x10, 0x0a, 0x00, 0x00, 0x01, 0x00, 0x00, 0x00
        /*005c*/ 	.byte	0xc0, 0x0a, 0x00, 0x00, 0x01, 0x00, 0x00, 0x00, 0xd0, 0x1e, 0x00, 0x00, 0x01, 0x00, 0x00, 0x00
        /*006c*/ 	.byte	0xc0, 0xb5, 0x00, 0x00, 0x01, 0x00, 0x00, 0x00, 0x40, 0xbf, 0x00, 0x00, 0x01, 0x00, 0x00, 0x00
        /*007c*/ 	.byte	0x10, 0xc4, 0x00, 0x00, 0x01, 0x00, 0x00, 0x00, 0xf0, 0xc5, 0x00, 0x00


	//----- nvinfo : EIATTR_MERCURY_ISA_VERSION
	.align		4
.L_2065:
        /*0088*/ 	.byte	0x03, 0x5f
        /*008a*/ 	.short	0x0000


	//----- nvinfo : EIATTR_COOP_GROUP_MASK_REGIDS
	.align		4
        /*008c*/ 	.byte	0x04, 0x29
        /*008e*/ 	.short	(.L_2067 - .L_2066)


	//   ....[0]....
.L_2066:
        /*0090*/ 	.word	0xffffffff


	//   ....[1]....
        /*0094*/ 	.word	0xffffffff


	//   ....[2]....
        /*0098*/ 	.word	0xffffffff


	//   ....[3]....
        /*009c*/ 	.word	0xffffffff


	//   ....[4]....
        /*00a0*/ 	.word	0xffffffff


	//   ....[5]....
        /*00a4*/ 	.word	0xffffffff


	//   ....[6]....
        /*00a8*/ 	.word	0xffffffff


	//   ....[7]....
        /*00ac*/ 	.word	0xffffffff


	//   ....[8]....
        /*00b0*/ 	.word	0xffffffff


	//   ....[9]....
        /*00b4*/ 	.word	0xffffffff


	//   ....[10]....
        /*00b8*/ 	.word	0xffffffff


	//   ....[11]....
        /*00bc*/ 	.word	0xffffffff


	//   ....[12]....
        /*00c0*/ 	.word	0xffffffff


	//   ....[13]....
        /*00c4*/ 	.word	0xffffffff


	//   ....[14]....
        /*00c8*/ 	.word	0xffffffff


	//   ....[15]....
        /*00cc*/ 	.word	0xffffffff


	//   ....[16]....
        /*00d0*/ 	.word	0xffffffff


	//   ....[17]....
        /*00d4*/ 	.word	0xffffffff


	//   ....[18]....
        /*00d8*/ 	.word	0xffffffff


	//   ....[19]....
        /*00dc*/ 	.word	0xffffffff


	//   ....[20]....
        /*00e0*/ 	.word	0xffffffff


	//   ....[21]....
        /*00e4*/ 	.word	0xffffffff


	//   ....[22]....
        /*00e8*/ 	.word	0xffffffff


	//   ....[23]....
        /*00ec*/ 	.word	0xffffffff


	//   ....[24]....
        /*00f0*/ 	.word	0xffffffff


	//   ....[25]....
        /*00f4*/ 	.word	0xffffffff


	//   ....[26]....
        /*00f8*/ 	.word	0xffffffff


	//   ....[27]....
        /*00fc*/ 	.word	0xffffffff


	//   ....[28]....
        /*0100*/ 	.word	0xffffffff


	//   ....[29]....
        /*0104*/ 	.word	0xffffffff


	//   ....[30]....
        /*0108*/ 	.word	0xffffffff


	//   ....[31]....
        /*010c*/ 	.word	0xffffffff


	//   ....[32]....
        /*0110*/ 	.word	0xffffffff


	//   ....[33]....
        /*0114*/ 	.word	0xffffffff


	//   ....[34]....
        /*0118*/ 	.word	0xffffffff


	//   ....[35]....
        /*011c*/ 	.word	0xffffffff


	//   ....[36]....
        /*0120*/ 	.word	0xffffffff


	//   ....[37]....
        /*0124*/ 	.word	0xffffffff


	//   ....[38]....
        /*0128*/ 	.word	0xffffffff


	//   ....[39]....
        /*012c*/ 	.word	0xffffffff


	//   ....[40]....
        /*0130*/ 	.word	0xffffffff


	//   ....[41]....
        /*0134*/ 	.word	0xffffffff


	//   ....[42]....
        /*0138*/ 	.word	0xffffffff


	//   ....[43]....
        /*013c*/ 	.word	0xffffffff


	//   ....[44]....
        /*0140*/ 	.word	0xffffffff


	//   ....[45]....
        /*0144*/ 	.word	0xffffffff


	//   ....[46]....
        /*0148*/ 	.word	0xffffffff


	//   ....[47]....
        /*014c*/ 	.word	0xffffffff


	//   ....[48]....
        /*0150*/ 	.word	0xffffffff


	//   ....[49]....
        /*0154*/ 	.word	0xffffffff


	//   ....[50]....
        /*0158*/ 	.word	0xffffffff


	//   ....[51]....
        /*015c*/ 	.word	0xffffffff


	//   ....[52]....
        /*0160*/ 	.word	0xffffffff


	//   ....[53]....
        /*0164*/ 	.word	0xffffffff


	//   ....[54]....
        /*0168*/ 	.word	0xffffffff


	//   ....[55]....
        /*016c*/ 	.word	0xffffffff


	//   ....[56]....
        /*0170*/ 	.word	0xffffffff


	//   ....[57]....
        /*0174*/ 	.word	0xffffffff


	//   ....[58]....
        /*0178*/ 	.word	0xffffffff


	//   ....[59]....
        /*017c*/ 	.word	0xffffffff


	//   ....[60]....
        /*0180*/ 	.word	0xffffffff


	//   ....[61]....
        /*0184*/ 	.word	0xffffffff


	//   ....[62]....
        /*0188*/ 	.word	0xffffffff


	//   ....[63]....
        /*018c*/ 	.word	0xffffffff


	//   ....[64]....
        /*0190*/ 	.word	0xffffffff


	//   ....[65]....
        /*0194*/ 	.word	0xffffffff


	//   ....[66]....
        /*0198*/ 	.word	0xffffffff


	//   ....[67]....
        /*019c*/ 	.word	0xffffffff


	//   ....[68]....
        /*01a0*/ 	.word	0xffffffff


	//   ....[69]....
        /*01a4*/ 	.word	0xffffffff


	//   ....[70]....
        /*01a8*/ 	.word	0xffffffff


	//   ....[71]....
        /*01ac*/ 	.word	0xffffffff


	//   ....[72]....
        /*01b0*/ 	.word	0xffffffff


	//   ....[73]....
        /*01b4*/ 	.word	0xffffffff


	//   ....[74]....
        /*01b8*/ 	.word	0xffffffff


	//   ....[75]....
        /*01bc*/ 	.word	0xffffffff


	//   ....[76]....
        /*01c0*/ 	.word	0xffffffff


	//   ....[77]....
        /*01c4*/ 	.word	0xffffffff


	//   ....[78]....
        /*01c8*/ 	.word	0xffffffff


	//   ....[79]....
        /*01cc*/ 	.word	0xffffffff


	//   ....[80]....
        /*01d0*/ 	.word	0xffffffff


	//   ....[81]....
        /*01d4*/ 	.word	0xffffffff


	//   ....[82]....
        /*01d8*/ 	.word	0xffffffff


	//   ....[83]....
        /*01dc*/ 	.word	0xffffffff


	//   ....[84]....
        /*01e0*/ 	.word	0xffffffff


	//   ....[85]....
        /*01e4*/ 	.word	0xffffffff


	//   ....[86]....
        /*01e8*/ 	.word	0xffffffff


	//   ....[87]....
        /*01ec*/ 	.word	0xffffffff


	//   ....[88]....
        /*01f0*/ 	.word	0xffffffff


	//   ....[89]....
        /*01f4*/ 	.word	0xffffffff


	//   ....[90]....
        /*01f8*/ 	.word	0xffffffff


	//   ....[91]....
        /*01fc*/ 	.word	0xffffffff


	//   ....[92]....
        /*0200*/ 	.word	0xffffffff


	//   ....[93]....
        /*0204*/ 	.word	0xffffffff


	//   ....[94]....
        /*0208*/ 	.word	0xffffffff


	//   ....[95]....
        /*020c*/ 	.word	0xffffffff


	//   ....[96]....
        /*0210*/ 	.word	0xffffffff


	//   ....[97]....
        /*0214*/ 	.word	0xffffffff


	//   ....[98]....
        /*0218*/ 	.word	0xffffffff


	//   ....[99]....
        /*021c*/ 	.word	0xffffffff


	//   ....[100]....
        /*0220*/ 	.word	0xffffffff


	//   ....[101]....
        /*0224*/ 	.word	0xffffffff


	//   ....[102]....
        /*0228*/ 	.word	0xffffffff


	//   ....[103]....
        /*022c*/ 	.word	0xffffffff


	//   ....[104]....
        /*0230*/ 	.word	0xffffffff


	//   ....[105]....
        /*0234*/ 	.word	0xffffffff


	//   ....[106]....
        /*0238*/ 	.word	0xffffffff


	//   ....[107]....
        /*023c*/ 	.word	0xffffffff


	//   ....[108]....
        /*0240*/ 	.word	0xffffffff


	//   ....[109]....
        /*0244*/ 	.word	0xffffffff


	//   ....[110]....
        /*0248*/ 	.word	0xffffffff


	//   ....[111]....
        /*024c*/ 	.word	0xffffffff


	//   ....[112]....
        /*0250*/ 	.word	0xffffffff


	//   ....[113]....
        /*0254*/ 	.word	0xffffffff


	//   ....[114]....
        /*0258*/ 	.word	0xffffffff


	//   ....[115]....
        /*025c*/ 	.word	0xffffffff


	//   ....[116]....
        /*0260*/ 	.word	0xffffffff


	//   ....[117]....
        /*0264*/ 	.word	0xffffffff


	//   ....[118]....
        /*0268*/ 	.word	0xffffffff


	//   ....[119]....
        /*026c*/ 	.word	0xffffffff


	//   ....[120]....
        /*0270*/ 	.word	0xffffffff


	//   ....[121]....
        /*0274*/ 	.word	0xffffffff


	//   ....[122]....
        /*0278*/ 	.word	0xffffffff


	//   ....[123]....
        /*027c*/ 	.word	0xffffffff


	//   ....[124]....
        /*0280*/ 	.word	0xffffffff


	//   ....[125]....
        /*0284*/ 	.word	0xffffffff


	//   ....[126]....
        /*0288*/ 	.word	0xffffffff


	//   ....[127]....
        /*028c*/ 	.word	0xffffffff


	//   ....[128]....
        /*0290*/ 	.word	0xffffffff


	//   ....[129]....
        /*0294*/ 	.word	0xffffffff


	//   ....[130]....
        /*0298*/ 	.word	0xffffffff


	//   ....[131]....
        /*029c*/ 	.word	0xffffffff


	//   ....[132]....
        /*02a0*/ 	.word	0xffffffff


	//   ....[133]....
        /*02a4*/ 	.word	0xffffffff


	//   ....[134]....
        /*02a8*/ 	.word	0xffffffff


	//   ....[135]....
        /*02ac*/ 	.word	0xffffffff


	//   ....[136]....
        /*02b0*/ 	.word	0xffffffff


	//   ....[137]....
        /*02b4*/ 	.word	0xffffffff


	//   ....[138]....
        /*02b8*/ 	.word	0xffffffff


	//   ....[139]....
        /*02bc*/ 	.word	0xffffffff


	//   ....[140]....
        /*02c0*/ 	.word	0xffffffff


	//   ....[141]....
        /*02c4*/ 	.word	0xffffffff


	//   ....[142]....
        /*02c8*/ 	.word	0xffffffff


	//   ....[143]....
        /*02cc*/ 	.word	0xffffffff


	//   ....[144]....
        /*02d0*/ 	.word	0xffffffff


	//   ....[145]....
        /*02d4*/ 	.word	0xffffffff


	//   ....[146]....
        /*02d8*/ 	.word	0xffffffff


	//   ....[147]....
        /*02dc*/ 	.word	0xffffffff


	//   ....[148]....
        /*02e0*/ 	.word	0xffffffff


	//   ....[149]....
        /*02e4*/ 	.word	0xffffffff


	//   ....[150]....
        /*02e8*/ 	.word	0xffffffff


	//   ....[151]....
        /*02ec*/ 	.word	0xffffffff


	//   ....[152]....
        /*02f0*/ 	.word	0xffffffff


	//   ....[153]....
        /*02f4*/ 	.word	0xffffffff


	//   ....[154]....
        /*02f8*/ 	.word	0xffffffff


	//   ....[155]....
        /*02fc*/ 	.word	0xffffffff


	//   ....[156]....
        /*0300*/ 	.word	0xffffffff


	//   ....[157]....
        /*0304*/ 	.word	0xffffffff


	//   ....[158]....
        /*0308*/ 	.word	0xffffffff


	//   ....[159]....
        /*030c*/ 	.word	0xffffffff


	//----- nvinfo : EIATTR_COOP_GROUP_INSTR_OFFSETS
	.align		4
.L_2067:
        /*0310*/ 	.byte	0x04, 0x28
        /*0312*/ 	.short	(.L_2069 - .L_2068)


	//   ....[0]....
.L_2068:
        /*0314*/ 	.word	0x000012c0


	//   ....[1]....
        /*0318*/ 	.word	0x000017d0


	//   ....[2]....
        /*031c*/ 	.word	0x00001cb0


	//   ....[3]....
        /*0320*/ 	.word	0x00003740


	//   ....[4]....
        /*0324*/ 	.word	0x000050f0


	//   ....[5]....
        /*0328*/ 	.word	0x00005110


	//   ....[6]....
        /*032c*/ 	.word	0x00005130


	//   ....[7]....
        /*0330*/ 	.word	0x00005140


	//   ....[8]....
        /*0334*/ 	.word	0x000051c0


	//   ....[9]....
        /*0338*/ 	.word	0x000051f0


	//   ....[10]....
        /*033c*/ 	.word	0x00005230


	//   ....[11]....
        /*0340*/ 	.word	0x00005240


	//   ....[12]....
        /*0344*/ 	.word	0x000052c0


	//   ....[13]....
        /*0348*/ 	.word	0x000052e0


	//   ....[14]....
        /*034c*/ 	.word	0x00005320


	//   ....[15]....
        /*0350*/ 	.word	0x00005340


	//   ....[16]....
        /*0354*/ 	.word	0x000053d0


	//   ....[17]....
        /*0358*/ 	.word	0x00005410


	//   ....[18]....
        /*035c*/ 	.word	0x00005430


	//   ....[19]....
        /*0360*/ 	.word	0x00005440


	//   ....[20]....
        /*0364*/ 	.word	0x00005510


	//   ....[21]....
        /*0368*/ 	.word	0x00005520


	//   ....[22]....
        /*036c*/ 	.word	0x00005530


	//   ....[23]....
        /*0370*/ 	.word	0x00005540


	//   ....[24]....
        /*0374*/ 	.word	0x00005680


	//   ....[25]....
        /*0378*/ 	.word	0x000056d0


	//   ....[26]....
        /*037c*/ 	.word	0x00005720


	//   ....[27]....
        /*0380*/ 	.word	0x00005770


	//   ....[28]....
        /*0384*/ 	.word	0x00005790


	//   ....[29]....
        /*0388*/ 	.word	0x000057a0


	//   ....[30]....
        /*038c*/ 	.word	0x000057b0


	//   ....[31]....
        /*0390*/ 	.word	0x000057c0


	//   ....[32]....
        /*0394*/ 	.word	0x000057d0


	//   ....[33]....
        /*0398*/ 	.word	0x000057e0


	//   ....[34]....
        /*039c*/ 	.word	0x000057f0


	//   ....[35]....
        /*03a0*/ 	.word	0x00005800


	//   ....[36]....
        /*03a4*/ 	.word	0x00006b20


	//   ....[37]....
        /*03a8*/ 	.word	0x00006b40


	//   ....[38]....
        /*03ac*/ 	.word	0x00006b50


	//   ....[39]....
        /*03b0*/ 	.word	0x00006b60


	//   ....[40]....
        /*03b4*/ 	.word	0x00006c70


	//   ....[41]....
        /*03b8*/ 	.word	0x00006c80


	//   ....[42]....
        /*03bc*/ 	.word	0x00006c90


	//   ....[43]....
        /*03c0*/ 	.word	0x00006ca0


	//   ....[44]....
        /*03c4*/ 	.word	0x00006db0


	//   ....[45]....
        /*03c8*/ 	.word	0x00006dd0


	//   ....[46]....
        /*03cc*/ 	.word	0x00006de0


	//   ....[47]....
        /*03d0*/ 	.word	0x00006df0


	//   ....[48]....
        /*03d4*/ 	.word	0x00006f00


	//   ....[49]....
        /*03d8*/ 	.word	0x00006f10


	//   ....[50]....
        /*03dc*/ 	.word	0x00006f20


	//   ....[51]....
        /*03e0*/ 	.word	0x00006f30


	//   ....[52]....
        /*03e4*/ 	.word	0x00007040


	//   ....[53]....
        /*03e8*/ 	.word	0x00007060


	//   ....[54]....
        /*03ec*/ 	.word	0x00007070


	//   ....[55]....
        /*03f0*/ 	.word	0x00007080


	//   ....[56]....
        /*03f4*/ 	.word	0x00007180


	//   ....[57]....
        /*03f8*/ 	.word	0x00007190


	//   ....[58]....
        /*03fc*/ 	.word	0x000071a0


	//   ....[59]....
        /*0400*/ 	.word	0x000071b0


	//   ....[60]....
        /*0404*/ 	.word	0x000071c0


	//   ....[61]....
        /*0408*/ 	.word	0x000071d0


	//   ....[62]....
        /*040c*/ 	.word	0x000071f0


	//   ....[63]....
        /*0410*/ 	.word	0x00007220


	//   ....[64]....
        /*0414*/ 	.word	0x00007250


	//   ....[65]....
        /*0418*/ 	.word	0x00007260


	//   ....[66]....
        /*041c*/ 	.word	0x00007270


	//   ....[67]....
        /*0420*/ 	.word	0x00007280


	//   ....[68]....
        /*0424*/ 	.word	0x0000a770


	//   ....[69]....
        /*0428*/ 	.word	0x0000a7b0


	//   ....[70]....
        /*042c*/ 	.word	0x0000a7f0


	//   ....[71]....
        /*0430*/ 	.word	0x0000a830


	//   ....[72]....
        /*0434*/ 	.word	0x0000a8f0


	//   ....[73]....
        /*0438*/ 	.word	0x0000a920


	//   ....[74]....
        /*043c*/ 	.word	0x0000a950


	//   ....[75]....
        /*0440*/ 	.word	0x0000a980


	//   ....[76]....
        /*0444*/ 	.word	0x0000aa20


	//   ....[77]....
        /*0448*/ 	.word	0x0000aa50


	//   ....[78]....
        /*044c*/ 	.word	0x0000aa80


	//   ....[79]....
        /*0450*/ 	.word	0x0000aab0


	//   ....[80]....
        /*0454*/ 	.word	0x0000ab50


	//   ....[81]....
        /*0458*/ 	.word	0x0000ab80


	//   ....[82]....
        /*045c*/ 	.word	0x0000abb0


	//   ....[83]....
        /*0460*/ 	.word	0x0000abe0


	//   ....[84]....
        /*0464*/ 	.word	0x0000ac80


	//   ....[85]....
        /*0468*/ 	.word	0x0000acb0


	//   ....[86]....
        /*046c*/ 	.word	0x0000ace0


	//   ....[87]....
        /*0470*/ 	.word	0x0000ad10


	//   ....[88]....
        /*0474*/ 	.word	0x0000b390


	//   ....[89]....
        /*0478*/ 	.word	0x0000bce0


	//   ....[90]....
        /*047c*/ 	.word	0x0000c4a0


	//   ....[91]....
        /*0480*/ 	.word	0x0000c4c0


	//   ....[92]....
        /*0484*/ 	.word	0x0000c4e0


	//   ....[93]....
        /*0488*/ 	.word	0x0000c500


	//   ....[94]....
        /*048c*/ 	.word	0x0000c520


	//   ....[95]....
        /*0490*/ 	.word	0x0000c670


	//   ....[96]....
        /*0494*/ 	.word	0x0000c690


	//   ....[97]....
        /*0498*/ 	.word	0x0000c6b0


	//   ....[98]....
        /*049c*/ 	.word	0x0000c6e0


	//   ....[99]....
        /*04a0*/ 	.word	0x0000c700


	//   ....[100]....
        /*04a4*/ 	.word	0x0000caf0


	//   ....[101]....
        /*04a8*/ 	.word	0x0000cb70


	//   ....[102]....
        /*04ac*/ 	.word	0x0000cbe0


	//   ....[103]....
        /*04b0*/ 	.word	0x0000cc50


	//   ....[104]....
        /*04b4*/ 	.word	0x0000cda0


	//   ....[105]....
        /*04b8*/ 	.word	0x0000ce10


	//   ....[106]....
        /*04bc*/ 	.word	0x0000ce80


	//   ....[107]....
        /*04c0*/ 	.word	0x0000cef0


	//   ....[108]....
        /*04c4*/ 	.word	0x0000d030


	//   ....[109]....
        /*04c8*/ 	.word	0x0000d0a0


	//   ....[110]....
        /*04cc*/ 	.word	0x0000d110


	//   ....[111]....
        /*04d0*/ 	.word	0x0000d180


	//   ....[112]....
        /*04d4*/ 	.word	0x0000d2a0


	//   ....[113]....
        /*04d8*/ 	.word	0x0000d310


	//   ....[114]....
        /*04dc*/ 	.word	0x0000d380


	//   ....[115]....
        /*04e0*/ 	.word	0x0000d3f0


	//   ....[116]....
        /*04e4*/ 	.word	0x0000d530


	//   ....[117]....
        /*04e8*/ 	.word	0x0000d5a0


	//   ....[118]....
        /*04ec*/ 	.word	0x0000d610


	//   ....[119]....
        /*04f0*/ 	.word	0x0000d680


	//   ....[120]....
        /*04f4*/ 	.word	0x0000d6f0


	//   ....[121]....
        /*04f8*/ 	.word	0x0000d760


	//   ....[122]....
        /*04fc*/ 	.word	0x0000d7d0


	//   ....[123]....
        /*0500*/ 	.word	0x0000d840


	//   ....[124]....
        /*0504*/ 	.word	0x0000d8b0


	//   ....[125]....
        /*0508*/ 	.word	0x0000d900


	//   ....[126]....
        /*050c*/ 	.word	0x0000d950


	//   ....[127]....
        /*0510*/ 	.word	0x0000d9a0


	//   ....[128]....
        /*0514*/ 	.word	0x0000da20


	//   ....[129]....
        /*0518*/ 	.word	0x0000daa0


	//   ....[130]....
        /*051c*/ 	.word	0x0000db10


	//   ....[131]....
        /*0520*/ 	.word	0x0000db80


	//   ....[132]....
        /*0524*/ 	.word	0x0000dbf0


	//   ....[133]....
        /*0528*/ 	.word	0x0000dc60


	//   ....[134]....
        /*052c*/ 	.word	0x0000dcd0


	//   ....[135]....
        /*0530*/ 	.word	0x0000dd40


	//   ....[136]....
        /*0534*/ 	.word	0x0000ddb0


	//   ....[137]....
        /*0538*/ 	.word	0x0000de30


	//   ....[138]....
        /*053c*/ 	.word	0x0000dea0


	//   ....[139]....
        /*0540*/ 	.word	0x0000df10


	//   ....[140]....
        /*0544*/ 	.word	0x0000df80


	//   ....[141]....
        /*0548*/ 	.word	0x0000dff0


	//   ....[142]....
        /*054c*/ 	.word	0x0000e060


	//   ....[143]....
        /*0550*/ 	.word	0x0000e0d0


	//   ....[144]....
        /*0554*/ 	.word	0x0000e140


	//   ....[145]....
        /*0558*/ 	.word	0x0000e1c0


	//   ....[146]....
        /*055c*/ 	.word	0x0000e230


	//   ....[147]....
        /*0560*/ 	.word	0x0000e2a0


	//   ....[148]....
        /*0564*/ 	.word	0x0000e2f0


	//   ....[149]....
        /*0568*/ 	.word	0x0000e340


	//   ....[150]....
        /*056c*/ 	.word	0x0000e390


	//   ....[151]....
        /*0570*/ 	.word	0x0000e3e0


	//   ....[152]....
        /*0574*/ 	.word	0x0000e450


	//   ....[153]....
        /*0578*/ 	.word	0x0000e4c0


	//   ....[154]....
        /*057c*/ 	.word	0x0000e530


	//   ....[155]....
        /*0580*/ 	.word	0x0000e5a0


	//   ....[156]....
        /*0584*/ 	.word	0x0000e660


	//   ....[157]....
        /*0588*/ 	.word	0x0000e6b0


	//   ....[158]....
        /*058c*/ 	.word	0x0000e700


	//   ....[159]....
        /*0590*/ 	.word	0x0000e750


	//----- nvinfo : EIATTR_EXIT_INSTR_OFFSETS
	.align		4
.L_2069:
        /*0594*/ 	.byte	0x04, 0x1c
        /*0596*/ 	.short	(.L_2071 - .L_2070)


	//   ....[0]....
.L_2070:
        /*0598*/ 	.word	0x0000c7f0


	//   ....[1]....
        /*059c*/ 	.word	0x0000ca90


	//----- nvinfo : EIATTR_MAX_THREADS
	.align		4
.L_2071:
        /*05a0*/ 	.byte	0x04, 0x05
        /*05a2*/ 	.short	(.L_2073 - .L_2072)
.L_2072:
        /*05a4*/ 	.word	0x00000040
        /*05a8*/ 	.word	0x00000001
        /*05ac*/ 	.word	0x00000001


	//----- nvinfo : EIATTR_CRS_STACK_SIZE
	.align		4
.L_2073:
        /*05b0*/ 	.byte	0x04, 0x1e
        /*05b2*/ 	.short	(.L_2075 - .L_2074)
.L_2074:
        /*05b4*/ 	.word	0x00000000
.L_2075:


//--------------------- .nv.info._Z25selective_scan_bwd_kernelI32Selective_Scan_bwd_kernel_traitsILi64ELi16ELb0ELb1ELb0ELb0ELb1EfN3c107complexIfEEEEv12SSMParamsBwd --------------------------
	.section	.nv.info._Z25selective_scan_bwd_kernelI32Selective_Scan_bwd_kernel_traitsILi64ELi16ELb0ELb1ELb0ELb0ELb1EfN3c107complexIfEEEEv12SSMParamsBwd,"",@"SHT_CUDA_INFO"
	.sectionflags	@""
	.align	4


	//----- nvinfo : EIATTR_CUDA_API_VERSION
	.align		4
        /*0000*/ 	.byte	0x04, 0x37
        /*0002*/ 	.short	(.L_2077 - .L_2076)
.L_2076:
        /*0004*/ 	.word	0x00000082


	//----- nvinfo : EIATTR_SW2861232_WAR
	.align		4
.L_2077:
        /*0008*/ 	.byte	0x01, 0x35
	.zero		2


	//----- nvinfo : EIATTR_PARAM_CBANK
	.align		4
        /*000c*/ 	.byte	0x04, 0x0a
        /*000e*/ 	.short	(.L_2079 - .L_2078)
	.align		4
.L_2078:
        /*0010*/ 	.word	index@(.nv.constant0._Z25selective_scan_bwd_kernelI32Selective_Scan_bwd_kernel_traitsILi64ELi16ELb0ELb1ELb0ELb0ELb1EfN3c107complexIfEEEEv12SSMParamsBwd)
        /*0014*/ 	.short	0x0160
        /*0016*/ 	.short	0x01f0


	//----- nvinfo : EIATTR_CBANK_PARAM_SIZE
	.align		4
.L_2079:
        /*0018*/ 	.byte	0x03, 0x19
        /*001a*/ 	.short	0x01f0


	//----- nvinfo : EIATTR_KPARAM_INFO
	.align		4
        /*001c*/ 	.byte	0x04, 0x17
        /*001e*/ 	.short	(.L_2081 - .L_2080)
.L_2080:
        /*0020*/ 	.word	0x00000000
        /*0024*/ 	.short	0x0000
        /*0026*/ 	.short	0x0000
        /*0028*/ 	.byte	0x00, 0xf0, 0xc1, 0x07


	//----- nvinfo : EIATTR_MAXREG_COUNT
	.align		4
.L_2081:
        /*002c*/ 	.byte	0x03, 0x1b
        /*002e*/ 	.short	0x00ff


	//----- nvinfo : EIATTR_NUM_BARRIERS
	.align		4
        /*0030*/ 	.byte	0x02, 0x4c
        /*0032*/ 	.byte	0x01
	.zero		1


	//----- nvinfo : EIATTR_ANNOTATIONS
	.align		4
        /*0034*/ 	.byte	0x04, 0x55
        /*0036*/ 	.short	(.L_2083 - .L_2082)


	//   ....[0]....
.L_2082:
        /*0038*/ 	.word	0x00000001
        /*003c*/ 	.byte	0x40, 0x02, 0x00, 0x00, 0x01, 0x00, 0x00, 0x00, 0x70, 0x02, 0x00, 0x00, 0x01, 0x00, 0x00, 0x00
        /*004c*/ 	.byte	0xc0, 0x09, 0x00, 0x00, 0x01, 0x00, 0x00, 0x00, 0xe0, 0x09, 0x00, 0x00, 0x01, 0x00, 0x00, 0x00
        /*005c*/ 	.byte	0x60, 0x36, 0x00, 0x00, 0x01, 0x00, 0x00, 0x00, 0x00, 0x44, 0x00, 0x00, 0x01, 0x00, 0x00, 0x00
        /*006c*/ 	.byte	0xd0, 0x46, 0x00, 0x00, 0x01, 0x00, 0x00, 0x00, 0x10, 0xd8, 0x00, 0x00, 0x01, 0x00, 0x00, 0x00
        /*007c*/ 	.byte	0x30, 0xdc, 0x00, 0x00, 0x01, 0x00, 0x00, 0x00, 0x40, 0xe5, 0x00, 0x00, 0x01, 0x00, 0x00, 0x00
        /*008c*/ 	.byte	0xa0, 0xea, 0x00, 0x00, 0x01, 0x00, 0x00, 0x00, 0x80, 0xec, 0x00, 0x00


	//----- nvinfo : EIATTR_MERCURY_ISA_VERSION
	.align		4
.L_2083:
        /*0098*/ 	.byte	0x03, 0x5f
        /*009a*/ 	.short	0x0000


	//----- nvinfo : EIATTR_COOP_GROUP_MASK_REGIDS
	.align		4
        /*009c*/ 	.byte	0x04, 0x29
        /*009e*/ 	.short	(.L_2085 - .L_2084)


	//   ....[0]....
.L_2084:
        /*00a0*/ 	.word	0xffffffff


	//   ....[1]....
        /*00a4*/ 	.word	0xffffffff


	//   ....[2]....
        /*00a8*/ 	.word	0xffffffff


	//   ....[3]....
        /*00ac*/ 	.word	0xffffffff


	//   ....[4]....
        /*00b0*/ 	.word	0xffffffff


	//   ....[5]....
        /*00b4*/ 	.word	0xffffffff


	//   ....[6]....
        /*00b8*/ 	.word	0xffffffff


	//   ....[7]....
        /*00bc*/ 	.word	0xffffffff


	//   ....[8]....
        /*00c0*/ 	.word	0xffffffff


	//   ....[9]....
        /*00c4*/ 	.word	0xffffffff


	//   ....[10]....
        /*00c8*/ 	.word	0xffffffff


	//   ....[11]....
        /*00cc*/ 	.word	0xffffffff


	//   ....[12]....
        /*00d0*/ 	.word	0xffffffff


	//   ....[13]....
        /*00d4*/ 	.word	0xffffffff


	//   ....[14]....
        /*00d8*/ 	.word	0xffffffff


	//   ....[15]....
        /*00dc*/ 	.word	0xffffffff


	//   ....[16]....
        /*00e0*/ 	.word	0xffffffff


	//   ....[17]....
        /*00e4*/ 	.word	0xffffffff


	//   ....[18]....
        /*00e8*/ 	.word	0xffffffff


	//   ....[19]....
        /*00ec*/ 	.word	0xffffffff


	//   ....[20]....
        /*00f0*/ 	.word	0xffffffff


	//   ....[21]....
        /*00f4*/ 	.word	0xffffffff


	//   ....[22]....
        /*00f8*/ 	.word	0xffffffff


	//   ....[23]....
        /*00fc*/ 	.word	0xffffffff


	//   ....[24]....
        /*0100*/ 	.word	0xffffffff


	//   ....[25]....
        /*0104*/ 	.word	0xffffffff


	//   ....[26]....
        /*0108*/ 	.word	0xffffffff


	//   ....[27]....
        /*010c*/ 	.word	0xffffffff


	//   ....[28]....
        /*0110*/ 	.word	0xffffffff


	//   ....[29]....
        /*0114*/ 	.word	0xffffffff


	//   ....[30]....
        /*0118*/ 	.word	0xffffffff


	//   ....[31]....
        /*011c*/ 	.word	0xffffffff


	//   ....[32]....
        /*0120*/ 	.word	0xffffffff


	//   ....[33]....
        /*0124*/ 	.word	0xffffffff


	//   ....[34]....
        /*0128*/ 	.word	0xffffffff


	//   ....[35]....
        /*012c*/ 	.word	0xffffffff


	//   ....[36]....
        /*0130*/ 	.word	0xffffffff


	//   ....[37]....
        /*0134*/ 	.word	0xffffffff


	//   ....[38]....
        /*0138*/ 	.word	0xffffffff


	//   ....[39]....
        /*013c*/ 	.word	0xffffffff


	//   ....[40]....
        /*0140*/ 	.word	0xffffffff


	//   ....[41]....
        /*0144*/ 	.word	0xffffffff


	//   ....[42]....
        /*0148*/ 	.word	0xffffffff


	//   ....[43]....
        /*014c*/ 	.word	0xffffffff


	//   ....[44]....
        /*0150*/ 	.word	0xffffffff


	//   ....[45]....
        /*0154*/ 	.word	0xffffffff


	//   ....[46]....
        /*0158*/ 	.word	0xffffffff


	//   ....[47]....
        /*015c*/ 	.word	0xffffffff


	//   ....[48]....
        /*0160*/ 	.word	0xffffffff


	//   ....[49]....
        /*0164*/ 	.word	0xffffffff


	//   ....[50]....
        /*0168*/ 	.word	0xffffffff


	//   ....[51]....
        /*016c*/ 	.word	0xffffffff


	//   ....[52]....
        /*0170*/ 	.word	0xffffffff


	//   ....[53]....
        /*0174*/ 	.word	0xffffffff


	//   ....[54]....
        /*0178*/ 	.word	0xffffffff


	//   ....[55]....
        /*017c*/ 	.word	0xffffffff


	//   ....[56]....
        /*0180*/ 	.word	0xffffffff


	//   ....[57]....
        /*0184*/ 	.word	0xffffffff


	//   ....[58]....
        /*0188*/ 	.word	0xffffffff


	//   ....[59]....
        /*018c*/ 	.word	0xffffffff


	//   ....[60]....
        /*0190*/ 	.word	0xffffffff


	//   ....[61]....
        /*0194*/ 	.word	0xffffffff


	//   ....[62]....
        /*0198*/ 	.word	0xffffffff


	//   ....[63]....
        /*019c*/ 	.word	0xffffffff


	//   ....[64]....
        /*01a0*/ 	.word	0xffffffff


	//   ....[65]....
        /*01a4*/ 	.word	0xffffffff


	//   ....[66]....
        /*01a8*/ 	.word	0xffffffff


	//   ....[67]....
        /*01ac*/ 	.word	0xffffffff


	//   ....[68]....
        /*01b0*/ 	.word	0xffffffff


	//   ....[69]....
        /*01b4*/ 	.word	0xffffffff


	//   ....[70]....
        /*01b8*/ 	.word	0xffffffff


	//   ....[71]....
        /*01bc*/ 	.word	0xffffffff


	//   ....[72]....
        /*01c0*/ 	.word	0xffffffff


	//   ....[73]....
        /*01c4*/ 	.word	0xffffffff


	//   ....[74]....
        /*01c8*/ 	.word	0xffffffff


	//   ....[75]....
        /*01cc*/ 	.word	0xffffffff


	//   ....[76]....
        /*01d0*/ 	.word	0xffffffff


	//   ....[77]....
        /*01d4*/ 	.word	0xffffffff


	//   ....[78]....
        /*01d8*/ 	.word	0xffffffff


	//   ....[79]....
        /*01dc*/ 	.word	0xffffffff


	//   ....[80]....
        /*01e0*/ 	.word	0xffffffff


	//   ....[81]....
        /*01e4*/ 	.word	0xffffffff


	//   ....[82]....
        /*01e8*/ 	.word	0xffffffff


	//   ....[83]....
        /*01ec*/ 	.word	0xffffffff


	//   ....[84]....
        /*01f0*/ 	.word	0xffffffff


	//   ....[85]....
        /*01f4*/ 	.word	0xffffffff


	//   ....[86]....
        /*01f8*/ 	.word	0xffffffff


	//   ....[87]....
        /*01fc*/ 	.word	0xffffffff


	//   ....[88]....
        /*0200*/ 	.word	0xffffffff


	//   ....[89]....
        /*0204*/ 	.word	0xffffffff


	//   ....[90]....
        /*0208*/ 	.word	0xffffffff


	//   ....[91]....
        /*020c*/ 	.word	0xffffffff


	//   ....[92]....
        /*0210*/ 	.word	0xffffffff


	//   ....[93]....
        /*0214*/ 	.word	0xffffffff


	//   ....[94]....
        /*0218*/ 	.word	0xffffffff


	//   ....[95]....
        /*021c*/ 	.word	0xffffffff


	//   ....[96]....
        /*0220*/ 	.word	0xffffffff


	//   ....[97]....
        /*0224*/ 	.word	0xffffffff


	//   ....[98]....
        /*0228*/ 	.word	0xffffffff


	//   ....[99]....
        /*022c*/ 	.word	0xffffffff


	//   ....[100]....
        /*0230*/ 	.word	0xffffffff


	//   ....[101]....
        /*0234*/ 	.word	0xffffffff


	//   ....[102]....
        /*0238*/ 	.word	0xffffffff


	//   ....[103]....
        /*023c*/ 	.word	0xffffffff


	//   ....[104]....
        /*0240*/ 	.word	0xffffffff


	//   ....[105]....
        /*0244*/ 	.word	0xffffffff


	//   ....[106]....
        /*0248*/ 	.word	0xffffffff


	//   ....[107]....
        /*024c*/ 	.word	0xffffffff


	//   ....[108]....
        /*0250*/ 	.word	0xffffffff


	//   ....[109]....
        /*0254*/ 	.word	0xffffffff


	//   ....[110]....
        /*0258*/ 	.word	0xffffffff


	//   ....[111]....
        /*025c*/ 	.word	0xffffffff


	//   ....[112]....
        /*0260*/ 	.word	0xffffffff


	//   ....[113]....
        /*0264*/ 	.word	0xffffffff


	//   ....[114]....
        /*0268*/ 	.word	0xffffffff


	//   ....[115]....
        /*026c*/ 	.word	0xffffffff


	//   ....[116]....
        /*0270*/ 	.word	0xffffffff


	//   ....[117]....
        /*0274*/ 	.word	0xffffffff


	//   ....[118]....
        /*0278*/ 	.word	0xffffffff


	//   ....[119]....
        /*027c*/ 	.word	0xffffffff


	//   ....[120]....
        /*0280*/ 	.word	0xffffffff


	//   ....[121]....
        /*0284*/ 	.word	0xffffffff


	//   ....[122]....
        /*0288*/ 	.word	0xffffffff


	//   ....[123]....
        /*028c*/ 	.word	0xffffffff


	//   ....[124]....
        /*0290*/ 	.word	0xffffffff


	//   ....[125]....
        /*0294*/ 	.word	0xffffffff


	//   ....[126]....
        /*0298*/ 	.word	0xffffffff


	//   ....[127]....
        /*029c*/ 	.word	0xffffffff


	//   ....[128]....
        /*02a0*/ 	.word	0xffffffff


	//   ....[129]....
        /*02a4*/ 	.word	0xffffffff


	//   ....[130]....
        /*02a8*/ 	.word	0xffffffff


	//   ....[131]....
        /*02ac*/ 	.word	0xffffffff


	//   ....[132]....
        /*02b0*/ 	.word	0xffffffff


	//   ....[133]....
        /*02b4*/ 	.word	0xffffffff


	//   ....[134]....
        /*02b8*/ 	.word	0xffffffff


	//   ....[135]....
        /*02bc*/ 	.word	0xffffffff


	//   ....[136]....
        /*02c0*/ 	.word	0xffffffff


	//   ....[137]....
        /*02c4*/ 	.word	0xffffffff


	//   ....[138]....
        /*02c8*/ 	.word	0xffffffff


	//   ....[139]....
        /*02cc*/ 	.word	0xffffffff


	//   ....[140]....
        /*02d0*/ 	.word	0xffffffff


	//   ....[141]....
        /*02d4*/ 	.word	0xffffffff


	//   ....[142]....
        /*02d8*/ 	.word	0xffffffff


	//   ....[143]....
        /*02dc*/ 	.word	0xffffffff


	//   ....[144]....
        /*02e0*/ 	.word	0xffffffff


	//   ....[145]....
        /*02e4*/ 	.word	0xffffffff


	//   ....[146]....
        /*02e8*/ 	.word	0xffffffff


	//   ....[147]....
        /*02ec*/ 	.word	0xffffffff


	//   ....[148]....
        /*02f0*/ 	.word	0xffffffff


	//   ....[149]....
        /*02f4*/ 	.word	0xffffffff


	//   ....[150]....
        /*02f8*/ 	.word	0xffffffff


	//   ....[151]....
        /*02fc*/ 	.word	0xffffffff


	//   ....[152]....
        /*0300*/ 	.word	0xffffffff


	//   ....[153]....
        /*0304*/ 	.word	0xffffffff


	//   ....[154]....
        /*0308*/ 	.word	0xffffffff


	//   ....[155]....
        /*030c*/ 	.word	0xffffffff


	//   ....[156]....
        /*0310*/ 	.word	0xffffffff


	//   ....[157]....
        /*0314*/ 	.word	0xffffffff


	//   ....[158]....
        /*0318*/ 	.word	0xffffffff


	//   ....[159]....
        /*031c*/ 	.word	0xffffffff


	//   ....[160]....
        /*0320*/ 	.word	0xffffffff


	//   ....[161]....
        /*0324*/ 	.word	0xffffffff


	//   ....[162]....
        /*0328*/ 	.word	0xffffffff


	//   ....[163]....
        /*032c*/ 	.word	0xffffffff


	//----- nvinfo : EIATTR_COOP_GROUP_INSTR_OFFSETS
	.align		4
.L_2085:
        /*0330*/ 	.byte	0x04, 0x28
        /*0332*/ 	.short	(.L_2087 - .L_2086)


	//   ....[0]....
.L_2086:
        /*0334*/ 	.word	0x00001310


	//   ....[1]....
        /*0338*/ 	.word	0x00001880


	//   ....[2]....
        /*033c*/ 	.word	0x00002180


	//   ....[3]....
        /*0340*/ 	.word	0x000025f0


	//   ....[4]....
        /*0344*/ 	.word	0x00002cb0


	//   ....[5]....
        /*0348*/ 	.word	0x00003500


	//   ....[6]....
        /*034c*/ 	.word	0x00003f00


	//   ....[7]....
        /*0350*/ 	.word	0x00005d50


	//   ....[8]....
        /*0354*/ 	.word	0x00007710


	//   ....[9]....
        /*0358*/ 	.word	0x00007730


	//   ....[10]....
        /*035c*/ 	.word	0x00007750


	//   ....[11]....
        /*0360*/ 	.word	0x00007760


	//   ....[12]....
        /*0364*/ 	.word	0x00007800


	//   ....[13]....
        /*0368*/ 	.word	0x00007840


	//   ....[14]....
        /*036c*/ 	.word	0x000078a0


	//   ....[15]....
        /*0370*/ 	.word	0x000078c0


	//   ....[16]....
        /*0374*/ 	.word	0x00007910


	//   ....[17]....
        /*0378*/ 	.word	0x00007930


	//   ....[18]....
        /*037c*/ 	.word	0x000079a0


	//   ....[19]....
        /*0380*/ 	.word	0x000079c0


	//   ....[20]....
        /*0384*/ 	.word	0x000079d0


	//   ....[21]....
        /*0388*/ 	.word	0x00007a20


	//   ....[22]....
        /*038c*/ 	.word	0x00007aa0


	//   ....[23]....
        /*0390*/ 	.word	0x00007ac0


	//   ....[24]....
        /*0394*/ 	.word	0x00007ad0


	//   ....[25]....
        /*0398*/ 	.word	0x00007b20


	//   ....[26]....
        /*039c*/ 	.word	0x00007b50


	//   ....[27]....
        /*03a0*/ 	.word	0x00007b60


	//   ....[28]....
        /*03a4*/ 	.word	0x00007cc0


	//   ....[29]....
        /*03a8*/ 	.word	0x00007d20


	//   ....[30]....
        /*03ac*/ 	.word	0x00007d80


	//   ....[31]....
        /*03b0*/ 	.word	0x00007de0


	//   ....[32]....
        /*03b4*/ 	.word	0x00007e00


	//   ....[33]....
        /*03b8*/ 	.word	0x00007e10


	//   ....[34]....
        /*03bc*/ 	.word	0x00007e20


	//   ....[35]....
        /*03c0*/ 	.word	0x00007e30


	//   ....[36]....
        /*03c4*/ 	.word	0x00007e40


	//   ....[37]....
        /*03c8*/ 	.word	0x00007e50


	//   ....[38]....
        /*03cc*/ 	.word	0x00007e60


	//   ....[39]....
        /*03d0*/ 	.word	0x00007e70


	//   ....[40]....
        /*03d4*/ 	.word	0x00009190


	//   ....[41]....
        /*03d8*/ 	.word	0x000091b0


	//   ....[42]....
        /*03dc*/ 	.word	0x000091c0


	//   ....[43]....
        /*03e0*/ 	.word	0x000091d0


	//   ....[44]....
        /*03e4*/ 	.word	0x000092e0


	//   ....[45]....
        /*03e8*/ 	.word	0x000092f0


	//   ....[46]....
        /*03ec*/ 	.word	0x00009300


	//   ....[47]....
        /*03f0*/ 	.word	0x00009310


	//   ....[48]....
        /*03f4*/ 	.word	0x00009420


	//   ....[49]....
        /*03f8*/ 	.word	0x00009440


	//   ....[50]....
        /*03fc*/ 	.word	0x00009450


	//   ....[51]....
        /*0400*/ 	.word	0x00009460


	//   ....[52]....
        /*0404*/ 	.word	0x00009570


	//   ....[53]....
        /*0408*/ 	.word	0x00009580


	//   ....[54]....
        /*040c*/ 	.word	0x00009590


	//   ....[55]....
        /*0410*/ 	.word	0x000095a0


	//   ....[56]....
        /*0414*/ 	.word	0x000096b0


	//   ....[57]....
        /*0418*/ 	.word	0x000096d0


	//   ....[58]....
        /*041c*/ 	.word	0x000096e0


	//   ....[59]....
        /*0420*/ 	.word	0x000096f0


	//   ....[60]....
        /*0424*/ 	.word	0x000097f0


	//   ....[61]....
        /*0428*/ 	.word	0x00009800


	//   ....[62]....
        /*042c*/ 	.word	0x00009810


	//   ....[63]....
        /*0430*/ 	.word	0x00009820


	//   ....[64]....
        /*0434*/ 	.word	0x00009830


	//   ....[65]....
        /*0438*/ 	.word	0x00009840


	//   ....[66]....
        /*043c*/ 	.word	0x00009850


	//   ....[67]....
        /*0440*/ 	.word	0x00009880


	//   ....[68]....
        /*0444*/ 	.word	0x000098b0


	//   ....[69]....
        /*0448*/ 	.word	0x000098e0


	//   ....[70]....
        /*044c*/ 	.word	0x000098f0


	//   ....[71]....
        /*0450*/ 	.word	0x00009900


	//   ....[72]....
        /*0454*/ 	.word	0x0000ce30


	//   ....[73]....
        /*0458*/ 	.word	0x0000ce70


	//   ....[74]....
        /*045c*/ 	.word	0x0000ceb0


	//   ....[75]....
        /*0460*/ 	.word	0x0000cef0


	//   ....[76]....
        /*0464*/ 	.word	0x0000cfb0


	//   ....[77]....
        /*0468*/ 	.word	0x0000d000


	//   ....[78]....
        /*046c*/ 	.word	0x0000d030


	//   ....[79]....
        /*0470*/ 	.word	0x0000d060


	//   ....[80]....
        /*0474*/ 	.word	0x0000d100


	//   ....[81]....
        /*0478*/ 	.word	0x0000d130


	//   ....[82]....
        /*047c*/ 	.word	0x0000d170


	//   ....[83]....
        /*0480*/ 	.word	0x0000d1a0


	//   ....[84]....
        /*0484*/ 	.word	0x0000d240


	//   ....[85]....
        /*0488*/ 	.word	0x0000d270


	//   ....[86]....
        /*048c*/ 	.word	0x0000d2a0


	//   ....[87]....
        /*0490*/ 	.word	0x0000d2d0


	//   ....[88]....
        /*0494*/ 	.word	0x0000d370


	//   ....[89]....
        /*0498*/ 	.word	0x0000d3a0


	//   ....[90]....
        /*049c*/ 	.word	0x0000d3d0


	//   ....[91]....
        /*04a0*/ 	.word	0x0000d400


	//   ....[92]....
        /*04a4*/ 	.word	0x0000d9e0


	//   ....[93]....
        /*04a8*/ 	.word	0x0000e300


	//   ....[94]....
        /*04ac*/ 	.word	0x0000eb30


	//   ....[95]....
        /*04b0*/ 	.word	0x0000eb50


	//   ....[96]....
        /*04b4*/ 	.word	0x0000eb70


	//   ....[97]....
        /*04b8*/ 	.word	0x0000eb90


	//   ....[98]....
        /*04bc*/ 	.word	0x0000ebb0


	//   ....[99]....
        /*04c0*/ 	.word	0x0000ed00


	//   ....[100]....
        /*04c4*/ 	.word	0x0000ed20


	//   ....[101]....
        /*04c8*/ 	.word	0x0000ed40


	//   ....[102]....
        /*04cc*/ 	.word	0x0000ed70


	//   ....[103]....
        /*04d0*/ 	.word	0x0000ed90


	//   ....[104]....
        /*04d4*/ 	.word	0x0000f180


	//   ....[105]....
        /*04d8*/ 	.word	0x0000f200


	//   ....[106]....
        /*04dc*/ 	.word	0x0000f270


	//   ....[107]....
        /*04e0*/ 	.word	0x0000f2e0


	//   ....[108]....
        /*04e4*/ 	.word	0x0000f430


	//   ....[109]....
        /*04e8*/ 	.word	0x0000f4a0


	//   ....[110]....
        /*04ec*/ 	.word	0x0000f510


	//   ....[111]....
        /*04f0*/ 	.word	0x0000f580


	//   ....[112]....
        /*04f4*/ 	.word	0x0000f6c0


	//   ....[113]....
        /*04f8*/ 	.word	0x0000f730


	//   ....[114]....
        /*04fc*/ 	.word	0x0000f7a0


	//   ....[115]....
        /*0500*/ 	.word	0x0000f810


	//   ....[116]....
        /*0504*/ 	.word	0x0000f930


	//   ....[117]....
        /*0508*/ 	.word	0x0000f9a0


	//   ....[118]....
        /*050c*/ 	.word	0x0000fa10


	//   ....[119]....
        /*0510*/ 	.word	0x0000fa80


	//   ....[120]....
        /*0514*/ 	.word	0x0000fbe0


	//   ....[121]....
        /*0518*/ 	.word	0x0000fc50


	//   ....[122]....
        /*051c*/ 	.word	0x0000fcc0


	//   ....[123]....
        /*0520*/ 	.word	0x0000fd30


	//   ....[124]....
        /*0524*/ 	.word	0x0000fdb0


	//   ....[125]....
        /*0528*/ 	.word	0x0000fe20


	//   ....[126]....
        /*052c*/ 	.word	0x0000fe90


	//   ....[127]....
        /*0530*/ 	.word	0x0000ff00


	//   ....[128]....
        /*0534*/ 	.word	0x0000ff60


	//   ....[129]....
        /*0538*/ 	.word	0x0000ffc0


	//   ....[130]....
        /*053c*/ 	.word	0x00010020


	//   ....[131]....
        /*0540*/ 	.word	0x00010080


	//   ....[132]....
        /*0544*/ 	.word	0x00010100


	//   ....[133]....
        /*0548*/ 	.word	0x00010180


	//   ....[134]....
        /*054c*/ 	.word	0x000101f0


	//   ....[135]....
        /*0550*/ 	.word	0x00010260


	//   ....[136]....
        /*0554*/ 	.word	0x000102d0


	//   ....[137]....
        /*0558*/ 	.word	0x00010340


	//   ....[138]....
        /*055c*/ 	.word	0x000103b0


	//   ....[139]....
        /*0560*/ 	.word	0x00010420


	//   ....[140]....
        /*0564*/ 	.word	0x00010490


	//   ....[141]....
        /*0568*/ 	.word	0x00010510


	//   ....[142]....
        /*056c*/ 	.word	0x00010580


	//   ....[143]....
        /*0570*/ 	.word	0x000105f0


	//   ....[144]....
        /*0574*/ 	.word	0x00010660


	//   ....[145]....
        /*0578*/ 	.word	0x000106d0


	//   ....[146]....
        /*057c*/ 	.word	0x00010740


	//   ....[147]....
        /*0580*/ 	.word	0x000107b0


	//   ....[148]....
        /*0584*/ 	.word	0x00010820


	//   ....[149]....
        /*0588*/ 	.word	0x000108a0


	//   ....[150]....
        /*058c*/ 	.word	0x00010910


	//   ....[151]....
        /*0590*/ 	.word	0x00010980


	//   ....[152]....
        /*0594*/ 	.word	0x000109e0


	//   ....[153]....
        /*0598*/ 	.word	0x00010a40


	//   ....[154]....
        /*059c*/ 	.word	0x00010aa0


	//   ....[155]....
        /*05a0*/ 	.word	0x00010b00


	//   ....[156]....
        /*05a4*/ 	.word	0x00010b90


	//   ....[157]....
        /*05a8*/ 	.word	0x00010c00


	//   ....[158]....
        /*05ac*/ 	.word	0x00010c70


	//   ....[159]....
        /*05b0*/ 	.word	0x00010ce0


	//   ....[160]....
        /*05b4*/ 	.word	0x00010db0


	//   ....[161]....
        /*05b8*/ 	.word	0x00010e10


	//   ....[162]....
        /*05bc*/ 	.word	0x00010e70


	//   ....[163]....
        /*05c0*/ 	.word	0x00010ed0


	//----- nvinfo : EIATTR_EXIT_INSTR_OFFSETS
	.align		4
.L_2087:
        /*05c4*/ 	.byte	0x04, 0x1c
        /*05c6*/ 	.short	(.L_2089 - .L_2088)


	//   ....[0]....
.L_2088:
        /*05c8*/ 	.word	0x0000ee80


	//   ....[1]....
        /*05cc*/ 	.word	0x0000f120


	//----- nvinfo : EIATTR_MAX_THREADS
	.align		4
.L_2089:
        /*05d0*/ 	.byte	0x04, 0x05
        /*05d2*/ 	.short	(.L_2091 - .L_2090)
.L_2090:
        /*05d4*/ 	.word	0x00000040
        /*05d8*/ 	.word	0x00000001
        /*05dc*/ 	.word	0x00000001


	//----- nvinfo : EIATTR_CRS_STACK_SIZE
	.align		4
.L_2091:
        /*05e0*/ 	.byte	0x04, 0x1e
        /*05e2*/ 	.short	(.L_2093 - .L_2092)
.L_2092:
        /*05e4*/ 	.word	0x00000000
.L_2093:


//--------------------- .nv.info._Z25selective_scan_bwd_kernelI32Selective_Scan_bwd_kernel_traitsILi64ELi16ELb0ELb1ELb0ELb1ELb0EfN3c107complexIfEEEEv12SSMParamsBwd --------------------------
	.section	.nv.info._Z25selective_scan_bwd_kernelI32Selective_Scan_bwd_kernel_traitsILi64ELi16ELb0ELb1ELb0ELb1ELb0EfN3c107complexIfEEEEv12SSMParamsBwd,"",@"SHT_CUDA_INFO"
	.sectionflags	@""
	.align	4


	//----- nvinfo : EIATTR_CUDA_API_VERSION
	.align		4
        /*0000*/ 	.byte	0x04, 0x37
        /*0002*/ 	.short	(.L_2095 - .L_2094)
.L_2094:
        /*0004*/ 	.word	0x00000082


	//----- nvinfo : EIATTR_SW2861232_WAR
	.align		4
.L_2095:
        /*0008*/ 	.byte	0x01, 0x35
	.zero		2


	//----- nvinfo : EIATTR_PARAM_CBANK
	.align		4
        /*000c*/ 	.byte	0x04, 0x0a
        /*000e*/ 	.short	(.L_2097 - .L_2096)
	.align		4
.L_2096:
        /*0010*/ 	.word	index@(.nv.constant0._Z25selective_scan_bwd_kernelI32Selective_Scan_bwd_kernel_traitsILi64ELi16ELb0ELb1ELb0ELb1ELb0EfN3c107complexIfEEEEv12SSMParamsBwd)
        /*0014*/ 	.short	0x0160
        /*0016*/ 	.short	0x01f0


	//----- nvinfo : EIATTR_CBANK_PARAM_SIZE
	.align		4
.L_2097:
        /*0018*/ 	.byte	0x03, 0x19
        /*001a*/ 	.short	0x01f0


	//----- nvinfo : EIATTR_KPARAM_INFO
	.align		4
        /*001c*/ 	.byte	0x04, 0x17
        /*001e*/ 	.short	(.L_2099 - .L_2098)
.L_2098:
        /*0020*/ 	.word	0x00000000
        /*0024*/ 	.short	0x0000
        /*0026*/ 	.short	0x0000
        /*0028*/ 	.byte	0x00, 0xf0, 0xc1, 0x07


	//----- nvinfo : EIATTR_MAXREG_COUNT
	.align		4
.L_2099:
        /*002c*/ 	.byte	0x03, 0x1b
        /*002e*/ 	.short	0x00ff


	//----- nvinfo : EIATTR_NUM_BARRIERS
	.align		4
        /*0030*/ 	.byte	0x02, 0x4c
        /*0032*/ 	.byte	0x01
	.zero		1


	//----- nvinfo : EIATTR_ANNOTATIONS
	.align		4
        /*0034*/ 	.byte	0x04, 0x55
        /*0036*/ 	.short	(.L_2101 - .L_2100)


	//   ....[0]....
.L_2100:
        /* <DEDUP_REMOVED lines=11> */


	//----- nvinfo : EIATTR_MERCURY_ISA_VERSION
	.align		4
.L_2101:
        /*00d0*/ 	.byte	0x03, 0x5f
        /*00d2*/ 	.short	0x0000


	//----- nvinfo : EIATTR_COOP_GROUP_MASK_REGIDS
	.align		4
        /*00d4*/ 	.byte	0x04, 0x29
        /*00d6*/ 	.short	(.L_2103 - .L_2102)


	//   ....[0]....
.L_2102:
        /*00d8*/ 	.word	0xffffffff


	//   ....[1]....
        /*00dc*/ 	.word	0xffffffff


	//   ....[2]....
        /*00e0*/ 	.word	0xffffffff


	//   ....[3]....
        /*00e4*/ 	.word	0xffffffff


	//   ....[4]....
        /*00e8*/ 	.word	0xffffffff


	//   ....[5]....
        /*00ec*/ 	.word	0xffffffff


	//   ....[6]....
        /*00f0*/ 	.word	0xffffffff


	//   ....[7]....
        /*00f4*/ 	.word	0xffffffff


	//   ....[8]....
        /*00f8*/ 	.word	0xffffffff


	//   ....[9]....
        /*00fc*/ 	.word	0xffffffff


	//   ....[10]....
        /*0100*/ 	.word	0xffffffff


	//   ....[11]....
        /*0104*/ 	.word	0xffffffff


	//   ....[12]....
        /*0108*/ 	.word	0xffffffff


	//   ....[13]....
        /*010c*/ 	.word	0xffffffff


	//   ....[14]....
        /*0110*/ 	.word	0xffffffff


	//   ....[15]....
        /*0114*/ 	.word	0xffffffff


	//   ....[16]....
        /*0118*/ 	.word	0xffffffff


	//   ....[17]....
        /*011c*/ 	.word	0xffffffff


	//   ....[18]....
        /*0120*/ 	.word	0xffffffff


	//   ....[19]....
        /*0124*/ 	.word	0xffffffff


	//   ....[20]....
        /*0128*/ 	.word	0xffffffff


	//   ....[21]....
        /*012c*/ 	.word	0xffffffff


	//   ....[22]....
        /*0130*/ 	.word	0xffffffff


	//   ....[23]....
        /*0134*/ 	.word	0xffffffff


	//   ....[24]....
        /*0138*/ 	.word	0xffffffff


	//   ....[25]....
        /*013c*/ 	.word	0xffffffff


	//   ....[26]....
        /*0140*/ 	.word	0xffffffff


	//   ....[27]....
        /*0144*/ 	.word	0xffffffff


	//   ....[28]....
        /*0148*/ 	.word	0xffffffff


	//   ....[29]....
        /*014c*/ 	.word	0xffffffff


	//   ....[30]....
        /*0150*/ 	.word	0xffffffff


	//   ....[31]....
        /*0154*/ 	.word	0xffffffff


	//   ....[32]....
        /*0158*/ 	.word	0xffffffff


	//   ....[33]....
        /*015c*/ 	.word	0xffffffff


	//   ....[34]....
        /*0160*/ 	.word	0xffffffff


	//   ....[35]....
        /*0164*/ 	.word	0xffffffff


	//   ....[36]....
        /*0168*/ 	.word	0xffffffff


	//   ....[37]....
        /*016c*/ 	.word	0xffffffff


	//   ....[38]....
        /*0170*/ 	.word	0xffffffff


	//   ....[39]....
        /*0174*/ 	.word	0xffffffff


	//   ....[40]....
        /*0178*/ 	.word	0xffffffff


	//   ....[41]....
        /*017c*/ 	.word	0xffffffff


	//   ....[42]....
        /*0180*/ 	.word	0xffffffff


	//   ....[43]....
        /*0184*/ 	.word	0xffffffff


	//   ....[44]....
        /*0188*/ 	.word	0xffffffff


	//   ....[45]....
        /*018c*/ 	.word	0xffffffff


	//   ....[46]....
        /*0190*/ 	.word	0xffffffff


	//   ....[47]....
        /*0194*/ 	.word	0xffffffff


	//   ....[48]....
        /*0198*/ 	.word	0xffffffff


	//   ....[49]....
        /*019c*/ 	.word	0xffffffff


	//   ....[50]....
        /*01a0*/ 	.word	0xffffffff


	//   ....[51]....
        /*01a4*/ 	.word	0xffffffff


	//   ....[52]....
        /*01a8*/ 	.word	0xffffffff


	//   ....[53]....
        /*01ac*/ 	.word	0xffffffff


	//   ....[54]....
        /*01b0*/ 	.word	0xffffffff


	//   ....[55]....
        /*01b4*/ 	.word	0xffffffff


	//   ....[56]....
        /*01b8*/ 	.word	0xffffffff


	//   ....[57]....
        /*01bc*/ 	.word	0xffffffff


	//   ....[58]....
        /*01c0*/ 	.word	0xffffffff


	//   ....[59]....
        /*01c4*/ 	.word	0xffffffff


	//   ....[60]....
        /*01c8*/ 	.word	0xffffffff


	//   ....[61]....
        /*01cc*/ 	.word	0xffffffff


	//   ....[62]....
        /*01d0*/ 	.word	0xffffffff


	//   ....[63]....
        /*01d4*/ 	.word	0xffffffff


	//   ....[64]....
        /*01d8*/ 	.word	0xffffffff


	//   ....[65]....
        /*01dc*/ 	.word	0xffffffff


	//   ....[66]....
        /*01e0*/ 	.word	0xffffffff


	//   ....[67]....
        /*01e4*/ 	.word	0xffffffff


	//   ....[68]....
        /*01e8*/ 	.word	0xffffffff


	//   ....[69]....
        /*01ec*/ 	.word	0xffffffff


	//   ....[70]....
        /*01f0*/ 	.word	0xffffffff


	//   ....[71]....
        /*01f4*/ 	.word	0xffffffff


	//   ....[72]....
        /*01f8*/ 	.word	0xffffffff


	//   ....[73]....
        /*01fc*/ 	.word	0xffffffff


	//   ....[74]....
        /*0200*/ 	.word	0xffffffff


	//   ....[75]....
        /*0204*/ 	.word	0xffffffff


	//   ....[76]....
        /*0208*/ 	.word	0xffffffff


	//   ....[77]....
        /*020c*/ 	.word	0xffffffff


	//   ....[78]....
        /*0210*/ 	.word	0xffffffff


	//   ....[79]....
        /*0214*/ 	.word	0xffffffff


	//   ....[80]....
        /*0218*/ 	.word	0xffffffff


	//   ....[81]....
        /*021c*/ 	.word	0xffffffff


	//   ....[82]....
        /*0220*/ 	.word	0xffffffff


	//   ....[83]....
        /*0224*/ 	.word	0xffffffff


	//   ....[84]....
        /*0228*/ 	.word	0xffffffff


	//   ....[85]....
        /*022c*/ 	.word	0xffffffff


	//   ....[86]....
        /*0230*/ 	.word	0xffffffff


	//   ....[87]....
        /*0234*/ 	.word	0xffffffff


	//   ....[88]....
        /*0238*/ 	.word	0xffffffff


	//   ....[89]....
        /*023c*/ 	.word	0xffffffff


	//   ....[90]....
        /*0240*/ 	.word	0xffffffff


	//   ....[91]....
        /*0244*/ 	.word	0xffffffff


	//   ....[92]....
        /*0248*/ 	.word	0xffffffff


	//   ....[93]....
        /*024c*/ 	.word	0xffffffff


	//   ....[94]....
        /*0250*/ 	.word	0xffffffff


	//   ....[95]....
        /*0254*/ 	.word	0xffffffff


	//   ....[96]....
        /*0258*/ 	.word	0xffffffff


	//   ....[97]....
        /*025c*/ 	.word	0xffffffff


	//   ....[98]....
        /*0260*/ 	.word	0xffffffff


	//   ....[99]....
        /*0264*/ 	.word	0xffffffff


	//   ....[100]....
        /*0268*/ 	.word	0xffffffff


	//   ....[101]....
        /*026c*/ 	.word	0xffffffff


	//   ....[102]....
        /*0270*/ 	.word	0xffffffff


	//   ....[103]....
        /*0274*/ 	.word	0xffffffff


	//   ....[104]....
        /*0278*/ 	.word	0xffffffff


	//   ....[105]....
        /*027c*/ 	.word	0xffffffff


	//   ....[106]....
        /*0280*/ 	.word	0xffffffff


	//   ....[107]....
        /*0284*/ 	.word	0xffffffff


	//   ....[108]....
        /*0288*/ 	.word	0xffffffff


	//   ....[109]....
        /*028c*/ 	.word	0xffffffff


	//   ....[110]....
        /*0290*/ 	.word	0xffffffff


	//   ....[111]....
        /*0294*/ 	.word	0xffffffff


	//   ....[112]....
        /*0298*/ 	.word	0xffffffff


	//   ....[113]....
        /*029c*/ 	.word	0xffffffff


	//   ....[114]....
        /*02a0*/ 	.word	0xffffffff


	//   ....[115]....
        /*02a4*/ 	.word	0xffffffff


	//   ....[116]....
        /*02a8*/ 	.word	0xffffffff


	//   ....[117]....
        /*02ac*/ 	.word	0xffffffff


	//   ....[118]....
        /*02b0*/ 	.word	0xffffffff


	//   ....[119]....
        /*02b4*/ 	.word	0xffffffff


	//   ....[120]....
        /*02b8*/ 	.word	0xffffffff


	//   ....[121]....
        /*02bc*/ 	.word	0xffffffff


	//   ....[122]....
        /*02c0*/ 	.word	0xffffffff


	//   ....[123]....
        /*02c4*/ 	.word	0xffffffff


	//   ....[124]....
        /*02c8*/ 	.word	0xffffffff


	//   ....[125]....
        /*02cc*/ 	.word	0xffffffff


	//   ....[126]....
        /*02d0*/ 	.word	0xffffffff


	//   ....[127]....
        /*02d4*/ 	.word	0xffffffff


	//   ....[128]....
        /*02d8*/ 	.word	0xffffffff


	//   ....[129]....
        /*02dc*/ 	.word	0xffffffff


	//   ....[130]....
        /*02e0*/ 	.word	0xffffffff


	//   ....[131]....
        /*02e4*/ 	.word	0xffffffff


	//   ....[132]....
        /*02e8*/ 	.word	0xffffffff


	//   ....[133]....
        /*02ec*/ 	.word	0xffffffff


	//   ....[134]....
        /*02f0*/ 	.word	0xffffffff


	//   ....[135]....
        /*02f4*/ 	.word	0xffffffff


	//   ....[136]....
        /*02f8*/ 	.word	0xffffffff


	//   ....[137]....
        /*02fc*/ 	.word	0xffffffff


	//   ....[138]....
        /*0300*/ 	.word	0xffffffff


	//   ....[139]....
        /*0304*/ 	.word	0xffffffff


	//   ....[140]....
        /*0308*/ 	.word	0xffffffff


	//   ....[141]....
        /*030c*/ 	.word	0xffffffff


	//   ....[142]....
        /*0310*/ 	.word	0xffffffff


	//   ....[143]....
        /*0314*/ 	.word	0xffffffff


	//   ....[144]....
        /*0318*/ 	.word	0xffffffff


	//   ....[145]....
        /*031c*/ 	.word	0xffffffff


	//   ....[146]....
        /*0320*/ 	.word	0xffffffff


	//   ....[147]....
        /*0324*/ 	.word	0xffffffff


	//   ....[148]....
        /*0328*/ 	.word	0xffffffff


	//   ....[149]....
        /*032c*/ 	.word	0xffffffff


	//   ....[150]....
        /*0330*/ 	.word	0xffffffff


	//   ....[151]....
        /*0334*/ 	.word	0xffffffff


	//   ....[152]....
        /*0338*/ 	.word	0xffffffff


	//   ....[153]....
        /*033c*/ 	.word	0xffffffff


	//   ....[154]....
        /*0340*/ 	.word	0xffffffff


	//   ....[155]....
        /*0344*/ 	.word	0xffffffff


	//   ....[156]....
        /*0348*/ 	.word	0xffffffff


	//   ....[157]....
        /*034c*/ 	.word	0xffffffff


	//   ....[158]....
        /*0350*/ 	.word	0xffffffff


	//   ....[159]....
        /*0354*/ 	.word	0xffffffff


	//   ....[160]....
        /*0358*/ 	.word	0xffffffff


	//----- nvinfo : EIATTR_COOP_GROUP_INSTR_OFFSETS
	.align		4
.L_2103:
        /*035c*/ 	.byte	0x04, 0x28
        /*035e*/ 	.short	(.L_2105 - .L_2104)


	//   ....[0]....
.L_2104:
        /*0360*/ 	.word	0x000012b0


	//   ....[1]....
        /*0364*/ 	.word	0x00001780


	//   ....[2]....
        /*0368*/ 	.word	0x00001d00


	//   ....[3]....
        /*036c*/ 	.word	0x00005a00


	//   ....[4]....
        /*0370*/ 	.word	0x00007420


	//   ....[5]....
        /*0374*/ 	.word	0x00007440


	//   ....[6]....
        /*0378*/ 	.word	0x00007460


	//   ....[7]....
        /*037c*/ 	.word	0x00007470


	//   ....[8]....
        /*0380*/ 	.word	0x00007530


	//   ....[9]....
        /*0384*/ 	.word	0x00007550


	//   ....[10]....
        /*0388*/ 	.word	0x000075b0


	//   ....[11]....
        /*038c*/ 	.word	0x000075d0


	//   ....[12]....
        /*0390*/ 	.word	0x00007610


	//   ....[13]....
        /*0394*/ 	.word	0x00007640


	//   ....[14]....
        /*0398*/ 	.word	0x00007660


	//   ....[15]....
        /*039c*/ 	.word	0x000076e0


	//   ....[16]....
        /*03a0*/ 	.word	0x00007710


	//   ....[17]....
        /*03a4*/ 	.word	0x00007740


	//   ....[18]....
        /*03a8*/ 	.word	0x00007760


	//   ....[19]....
        /*03ac*/ 	.word	0x000077c0


	//   ....[20]....
        /*03b0*/ 	.word	0x000077f0


	//   ....[21]....
        /*03b4*/ 	.word	0x00007830


	//   ....[22]....
        /*03b8*/ 	.word	0x00007860


	//   ....[23]....
        /*03bc*/ 	.word	0x00007870


	//   ....[24]....
        /*03c0*/ 	.word	0x000079d0


	//   ....[25]....
        /*03c4*/ 	.word	0x00007a30


	//   ....[26]....
        /*03c8*/ 	.word	0x00007a90


	//   ....[27]....
        /*03cc*/ 	.word	0x00007af0


	//   ....[28]....
        /*03d0*/ 	.word	0x00007b10


	//   ....[29]....
        /*03d4*/ 	.word	0x00007b20


	//   ....[30]....
        /*03d8*/ 	.word	0x00007b30


	//   ....[31]....
        /*03dc*/ 	.word	0x00007b40


	//   ....[32]....
        /*03e0*/ 	.word	0x00007b50


	//   ....[33]....
        /*03e4*/ 	.word	0x00007b60


	//   ....[34]....
        /*03e8*/ 	.word	0x00007b70


	//   ....[35]....
        /*03ec*/ 	.word	0x00007b80


	//   ....[36]....
        /*03f0*/ 	.word	0x00008ed0


	//   ....[37]....
        /*03f4*/ 	.word	0x00008ef0


	//   ....[38]....
        /*03f8*/ 	.word	0x00008f00


	//   ....[39]....
        /*03fc*/ 	.word	0x00008f10


	//   ....[40]....
        /*0400*/ 	.word	0x00009020


	//   ....[41]....
        /*0404*/ 	.word	0x00009030


	//   ....[42]....
        /*0408*/ 	.word	0x00009040


	//   ....[43]....
        /*040c*/ 	.word	0x00009050


	//   ....[44]....
        /*0410*/ 	.word	0x00009160


	//   ....[45]....
        /*0414*/ 	.word	0x00009180


	//   ....[46]....
        /*0418*/ 	.word	0x00009190


	//   ....[47]....
        /*041c*/ 	.word	0x000091a0


	//   ....[48]....
        /*0420*/ 	.word	0x000092b0


	//   ....[49]....
        /*0424*/ 	.word	0x000092c0


	//   ....[50]....
        /*0428*/ 	.word	0x000092d0


	//   ....[51]....
        /*042c*/ 	.word	0x000092e0


	//   ....[52]....
        /*0430*/ 	.word	0x000093f0


	//   ....[53]....
        /*0434*/ 	.word	0x00009410


	//   ....[54]....
        /*0438*/ 	.word	0x00009420


	//   ....[55]....
        /*043c*/ 	.word	0x00009430


	//   ....[56]....
        /*0440*/ 	.word	0x00009530


	//   ....[57]....
        /*0444*/ 	.word	0x00009540


	//   ....[58]....
        /*0448*/ 	.word	0x00009550


	//   ....[59]....
        /*044c*/ 	.word	0x00009560


	//   ....[60]....
        /*0450*/ 	.word	0x00009570


	//   ....[61]....
        /*0454*/ 	.word	0x00009580


	//   ....[62]....
        /*0458*/ 	.word	0x00009590


	//   ....[63]....
        /*045c*/ 	.word	0x000095c0


	//   ....[64]....
        /*0460*/ 	.word	0x000095f0


	//   ....[65]....
        /*0464*/ 	.word	0x00009620


	//   ....[66]....
        /*0468*/ 	.word	0x00009630


	//   ....[67]....
        /*046c*/ 	.word	0x00009640


	//   ....[68]....
        /*0470*/ 	.word	0x0000c9c0


	//   ....[69]....
        /*0474*/ 	.word	0x0000ca00


	//   ....[70]....
        /*0478*/ 	.word	0x0000ca40


	//   ....[71]....
        /*047c*/ 	.word	0x0000ca80


	//   ....[72]....
        /*0480*/ 	.word	0x0000cb40


	//   ....[73]....
        /*0484*/ 	.word	0x0000cb70


	//   ....[74]....
        /*0488*/ 	.word	0x0000cba0


	//   ....[75]....
        /*048c*/ 	.word	0x0000cbd0


	//   ....[76]....
        /*0490*/ 	.word	0x0000cc70


	//   ....[77]....
        /*0494*/ 	.word	0x0000cca0


	//   ....[78]....
        /*0498*/ 	.word	0x0000ccd0


	//   ....[79]....
        /*049c*/ 	.word	0x0000cd00


	//   ....[80]....
        /*04a0*/ 	.word	0x0000cda0


	//   ....[81]....
        /*04a4*/ 	.word	0x0000cdd0


	//   ....[82]....
        /*04a8*/ 	.word	0x0000ce00


	//   ....[83]....
        /*04ac*/ 	.word	0x0000ce30


	//   ....[84]....
        /*04b0*/ 	.word	0x0000ced0


	//   ....[85]....
        /*04b4*/ 	.word	0x0000cf00


	//   ....[86]....
        /*04b8*/ 	.word	0x0000cf30


	//   ....[87]....
        /*04bc*/ 	.word	0x0000cf60


	//   ....[88]....
        /*04c0*/ 	.word	0x0000d9a0


	//   ....[89]....
        /*04c4*/ 	.word	0x0000e1e0


	//   ....[90]....
        /*04c8*/ 	.word	0x0000ebf0


	//   ....[91]....
        /*04cc*/ 	.word	0x0000f3b0


	//   ....[92]....
        /*04d0*/ 	.word	0x0000f3d0


	//   ....[93]....
        /*04d4*/ 	.word	0x0000f3f0


	//   ....[94]....
        /*04d8*/ 	.word	0x0000f410


	//   ....[95]....
        /*04dc*/ 	.word	0x0000f430


	//   ....[96]....
        /*04e0*/ 	.word	0x0000f580


	//   ....[97]....
        /*04e4*/ 	.word	0x0000f5a0


	//   ....[98]....
        /*04e8*/ 	.word	0x0000f5c0


	//   ....[99]....
        /*04ec*/ 	.word	0x0000f5f0


	//   ....[100]....
        /*04f0*/ 	.word	0x0000f610


	//   ....[101]....
        /*04f4*/ 	.word	0x0000fa00


	//   ....[102]....
        /*04f8*/ 	.word	0x0000fa80


	//   ....[103]....
        /*04fc*/ 	.word	0x0000faf0


	//   ....[104]....
        /*0500*/ 	.word	0x0000fb60


	//   ....[105]....
        /*0504*/ 	.word	0x0000fcb0


	//   ....[106]....
        /*0508*/ 	.word	0x0000fd20


	//   ....[107]....
        /*050c*/ 	.word	0x0000fd90


	//   ....[108]....
        /*0510*/ 	.word	0x0000fe00


	//   ....[109]....
        /*0514*/ 	.word	0x0000ff40


	//   ....[110]....
        /*0518*/ 	.word	0x0000ffb0


	//   ....[111]....
        /*051c*/ 	.word	0x00010020


	//   ....[112]....
        /*0520*/ 	.word	0x00010090


	//   ....[113]....
        /*0524*/ 	.word	0x000101b0


	//   ....[114]....
        /*0528*/ 	.word	0x00010220


	//   ....[115]....
        /*052c*/ 	.word	0x00010290


	//   ....[116]....
        /*0530*/ 	.word	0x00010300


	//   ....[117]....
        /*0534*/ 	.word	0x00010450


	//   ....[118]....
        /*0538*/ 	.word	0x000104c0


	//   ....[119]....
        /*053c*/ 	.word	0x00010530


	//   ....[120]....
        /*0540*/ 	.word	0x000105a0


	//   ....[121]....
        /*0544*/ 	.word	0x00010620


	//   ....[122]....
        /*0548*/ 	.word	0x00010690


	//   ....[123]....
        /*054c*/ 	.word	0x00010700


	//   ....[124]....
        /*0550*/ 	.word	0x00010770


	//   ....[125]....
        /*0554*/ 	.word	0x000107e0


	//   ....[126]....
        /*0558*/ 	.word	0x00010840


	//   ....[127]....
        /*055c*/ 	.word	0x000108a0


	//   ....[128]....
        /*0560*/ 	.word	0x00010900


	//   ....[129]....
        /*0564*/ 	.word	0x00010970


	//   ....[130]....
        /*0568*/ 	.word	0x000109f0


	//   ....[131]....
        /*056c*/ 	.word	0x00010a60


	//   ....[132]....
        /*0570*/ 	.word	0x00010ad0


	//   ....[133]....
        /*0574*/ 	.word	0x00010b40


	//   ....[134]....
        /*0578*/ 	.word	0x00010bb0


	//   ....[135]....
        /*057c*/ 	.word	0x00010c20


	//   ....[136]....
        /*0580*/ 	.word	0x00010c90


	//   ....[137]....
        /*0584*/ 	.word	0x00010d00


	//   ....[138]....
        /*0588*/ 	.word	0x00010d80


	//   ....[139]....
        /*058c*/ 	.word	0x00010df0


	//   ....[140]....
        /*0590*/ 	.word	0x00010e60


	//   ....[141]....
        /*0594*/ 	.word	0x00010ed0


	//   ....[142]....
        /*0598*/ 	.word	0x00010f40


	//   ....[143]....
        /*059c*/ 	.word	0x00010fb0


	//   ....[144]....
        /*05a0*/ 	.word	0x00011020


	//   ....[145]....
        /*05a4*/ 	.word	0x00011090


	//   ....[146]....
        /*05a8*/ 	.word	0x00011110


	//   ....[147]....
        /*05ac*/ 	.word	0x00011180


	//   ....[148]....
        /*05b0*/ 	.word	0x000111f0


	//   ....[149]....
        /*05b4*/ 	.word	0x00011250


	//   ....[150]....
        /*05b8*/ 	.word	0x000112b0


	//   ....[151]....
        /*05bc*/ 	.word	0x00011310


	//   ....[152]....
        /*05c0*/ 	.word	0x00011370


	//   ....[153]....
        /*05c4*/ 	.word	0x00011400


	//   ....[154]....
        /*05c8*/ 	.word	0x00011470


	//   ....[155]....
        /*05cc*/ 	.word	0x000114e0


	//   ....[156]....
        /*05d0*/ 	.word	0x00011550


	//   ....[157]....
        /*05d4*/ 	.word	0x00011620


	//   ....[158]....
        /*05d8*/ 	.word	0x00011680


	//   ....[159]....
        /*05dc*/ 	.word	0x000116e0


	//   ....[160]....
        /*05e0*/ 	.word	0x00011740


	//----- nvinfo : EIATTR_EXIT_INSTR_OFFSETS
	.align		4
.L_2105:
        /*05e4*/ 	.byte	0x04, 0x1c
        /*05e6*/ 	.short	(.L_2107 - .L_2106)


	//   ....[0]....
.L_2106:
        /*05e8*/ 	.word	0x0000f700


	//   ....[1]....
        /*05ec*/ 	.word	0x0000f9a0


	//----- nvinfo : EIATTR_MAX_THREADS
	.align		4
.L_2107:
        /*05f0*/ 	.byte	0x04, 0x05
        /*05f2*/ 	.short	(.L_2109 - .L_2108)
.L_2108:
        /*05f4*/ 	.word	0x00000040
        /*05f8*/ 	.word	0x00000001
        /*05fc*/ 	.word	0x00000001


	//----- nvinfo : EIATTR_CRS_STACK_SIZE
	.align		4
.L_2109:
        /*0600*/ 	.byte	0x04, 0x1e
        /*0602*/ 	.short	(.L_2111 - .L_2110)
.L_2110:
        /*0604*/ 	.word	0x00000000
.L_2111:


//--------------------- .nv.info._Z25selective_scan_bwd_kernelI32Selective_Scan_bwd_kernel_traitsILi64ELi16ELb0ELb1ELb0ELb1ELb1EfN3c107complexIfEEEEv12SSMParamsBwd --------------------------
	.section	.nv.info._Z25selective_scan_bwd_kernelI32Selective_Scan_bwd_kernel_traitsILi64ELi16ELb0ELb1ELb0ELb1ELb1EfN3c107complexIfEEEEv12SSMParamsBwd,"",@"SHT_CUDA_INFO"
	.sectionflags	@""
	.align	4


	//----- nvinfo : EIATTR_CUDA_API_VERSION
	.align		4
        /*0000*/ 	.byte	0x04, 0x37
        /*0002*/ 	.short	(.L_2113 - .L_2112)
.L_2112:
        /*0004*/ 	.word	0x00000082


	//----- nvinfo : EIATTR_SW2861232_WAR
	.align		4
.L_2113:
        /*0008*/ 	.byte	0x01, 0x35
	.zero		2


	//----- nvinfo : EIATTR_PARAM_CBANK
	.align		4
        /*000c*/ 	.byte	0x04, 0x0a
        /*000e*/ 	.short	(.L_2115 - .L_2114)
	.align		4
.L_2114:
        /*0010*/ 	.word	index@(.nv.constant0._Z25selective_scan_bwd_kernelI32Selective_Scan_bwd_kernel_traitsILi64ELi16ELb0ELb1ELb0ELb1ELb1EfN3c107complexIfEEEEv12SSMParamsBwd)
        /*0014*/ 	.short	0x0160
        /*0016*/ 	.short	0x01f0


	//----- nvinfo : EIATTR_CBANK_PARAM_SIZE
	.align		4
.L_2115:
        /*0018*/ 	.byte	0x03, 0x19
        /*001a*/ 	.short	0x01f0


	//----- nvinfo : EIATTR_KPARAM_INFO
	.align		4
        /*001c*/ 	.byte	0x04, 0x17
        /*001e*/ 	.short	(.L_2117 - .L_2116)
.L_2116:
        /*0020*/ 	.word	0x00000000
        /*0024*/ 	.short	0x0000
        /*0026*/ 	.short	0x0000
        /*0028*/ 	.byte	0x00, 0xf0, 0xc1, 0x07


	//----- nvinfo : EIATTR_MAXREG_COUNT
	.align		4
.L_2117:
        /*002c*/ 	.byte	0x03, 0x1b
        /*002e*/ 	.short	0x00ff


	//----- nvinfo : EIATTR_NUM_BARRIERS
	.align		4
        /*0030*/ 	.byte	0x02, 0x4c
        /*0032*/ 	.byte	0x01
	.zero		1


	//----- nvinfo : EIATTR_ANNOTATIONS
	.align		4
        /*0034*/ 	.byte	0x04, 0x55
        /*0036*/ 	.short	(.L_2119 - .L_2118)


	//   ....[0]....
.L_2118:
        /* <DEDUP_REMOVED lines=11> */


	//----- nvinfo : EIATTR_MERCURY_ISA_VERSION
	.align		4
.L_2119:
        /*00d0*/ 	.byte	0x03, 0x5f
        /*00d2*/ 	.short	0x0000


	//----- nvinfo : EIATTR_COOP_GROUP_MASK_REGIDS
	.align		4
        /*00d4*/ 	.byte	0x04, 0x29
        /*00d6*/ 	.short	(.L_2121 - .L_2120)


	//   ....[0]....
.L_2120:
        /*00d8*/ 	.word	0xffffffff


	//   ....[1]....
        /*00dc*/ 	.word	0xffffffff


	//   ....[2]....
        /*00e0*/ 	.word	0xffffffff


	//   ....[3]....
        /*00e4*/ 	.word	0xffffffff


	//   ....[4]....
        /*00e8*/ 	.word	0xffffffff


	//   ....[5]....
        /*00ec*/ 	.word	0xffffffff


	//   ....[6]....
        /*00f0*/ 	.word	0xffffffff


	//   ....[7]....
        /*00f4*/ 	.word	0xffffffff


	//   ....[8]....
        /*00f8*/ 	.word	0xffffffff


	//   ....[9]....
        /*00fc*/ 	.word	0xffffffff


	//   ....[10]....
        /*0100*/ 	.word	0xffffffff


	//   ....[11]....
        /*0104*/ 	.word	0xffffffff


	//   ....[12]....
        /*0108*/ 	.word	0xffffffff


	//   ....[13]....
        /*010c*/ 	.word	0xffffffff


	//   ....[14]....
        /*0110*/ 	.word	0xffffffff


	//   ....[15]....
        /*0114*/ 	.word	0xffffffff


	//   ....[16]....
        /*0118*/ 	.word	0xffffffff


	//   ....[17]....
        /*011c*/ 	.word	0xffffffff


	//   ....[18]....
        /*0120*/ 	.word	0xffffffff


	//   ....[19]....
        /*0124*/ 	.word	0xffffffff


	//   ....[20]....
        /*0128*/ 	.word	0xffffffff


	//   ....[21]....
        /*012c*/ 	.word	0xffffffff


	//   ....[22]....
        /*0130*/ 	.word	0xffffffff


	//   ....[23]....
        /*0134*/ 	.word	0xffffffff


	//   ....[24]....
        /*0138*/ 	.word	0xffffffff


	//   ....[25]....
        /*013c*/ 	.word	0xffffffff


	//   ....[26]....
        /*0140*/ 	.word	0xffffffff


	//   ....[27]....
        /*0144*/ 	.word	0xffffffff


	//   ....[28]....
        /*0148*/ 	.word	0xffffffff


	//   ....[29]....
        /*014c*/ 	.word	0xffffffff


	//   ....[30]....
        /*0150*/ 	.word	0xffffffff


	//   ....[31]....
        /*0154*/ 	.word	0xffffffff


	//   ....[32]....
        /*0158*/ 	.word	0xffffffff


	//   ....[33]....
        /*015c*/ 	.word	0xffffffff


	//   ....[34]....
        /*0160*/ 	.word	0xffffffff


	//   ....[35]....
        /*0164*/ 	.word	0xffffffff


	//   ....[36]....
        /*0168*/ 	.word	0xffffffff


	//   ....[37]....
        /*016c*/ 	.word	0xffffffff


	//   ....[38]....
        /*0170*/ 	.word	0xffffffff


	//   ....[39]....
        /*0174*/ 	.word	0xffffffff


	//   ....[40]....
        /*0178*/ 	.word	0xffffffff


	//   ....[41]....
        /*017c*/ 	.word	0xffffffff


	//   ....[42]....
        /*0180*/ 	.word	0xffffffff


	//   ....[43]....
        /*0184*/ 	.word	0xffffffff


	//   ....[44]....
        /*0188*/ 	.word	0xffffffff


	//   ....[45]....
        /*018c*/ 	.word	0xffffffff


	//   ....[46]....
        /*0190*/ 	.word	0xffffffff


	//   ....[47]....
        /*0194*/ 	.word	0xffffffff


	//   ....[48]....
        /*0198*/ 	.word	0xffffffff


	//   ....[49]....
        /*019c*/ 	.word	0xffffffff


	//   ....[50]....
        /*01a0*/ 	.word	0xffffffff


	//   ....[51]....
        /*01a4*/ 	.word	0xffffffff


	//   ....[52]....
        /*01a8*/ 	.word	0xffffffff


	//   ....[53]....
        /*01ac*/ 	.word	0xffffffff


	//   ....[54]....
        /*01b0*/ 	.word	0xffffffff


	//   ....[55]....
        /*01b4*/ 	.word	0xffffffff


	//   ....[56]....
        /*01b8*/ 	.word	0xffffffff


	//   ....[57]....
        /*01bc*/ 	.word	0xffffffff


	//   ....[58]....
        /*01c0*/ 	.word	0xffffffff


	//   ....[59]....
        /*01c4*/ 	.word	0xffffffff


	//   ....[60]....
        /*01c8*/ 	.word	0xffffffff


	//   ....[61]....
        /*01cc*/ 	.word	0xffffffff


	//   ....[62]....
        /*01d0*/ 	.word	0xffffffff


	//   ....[63]....
        /*01d4*/ 	.word	0xffffffff


	//   ....[64]....
        /*01d8*/ 	.word	0xffffffff


	//   ....[65]....
        /*01dc*/ 	.word	0xffffffff


	//   ....[66]....
        /*01e0*/ 	.word	0xffffffff


	//   ....[67]....
        /*01e4*/ 	.word	0xffffffff


	//   ....[68]....
        /*01e8*/ 	.word	0xffffffff


	//   ....[69]....
        /*01ec*/ 	.word	0xffffffff


	//   ....[70]....
        /*01f0*/ 	.word	0xffffffff


	//   ....[71]....
        /*01f4*/ 	.word	0xffffffff


	//   ....[72]....
        /*01f8*/ 	.word	0xffffffff


	//   ....[73]....
        /*01fc*/ 	.word	0xffffffff


	//   ....[74]....
        /*0200*/ 	.word	0xffffffff


	//   ....[75]....
        /*0204*/ 	.word	0xffffffff


	//   ....[76]....
        /*0208*/ 	.word	0xffffffff


	//   ....[77]....
        /*020c*/ 	.word	0xffffffff


	//   ....[78]....
        /*0210*/ 	.word	0xffffffff


	//   ....[79]....
        /*0214*/ 	.word	0xffffffff


	//   ....[80]....
        /*0218*/ 	.word	0xffffffff


	//   ....[81]....
        /*021c*/ 	.word	0xffffffff


	//   ....[82]....
        /*0220*/ 	.word	0xffffffff


	//   ....[83]....
        /*0224*/ 	.word	0xffffffff


	//   ....[84]....
        /*0228*/ 	.word	0xffffffff


	//   ....[85]....
        /*022c*/ 	.word	0xffffffff


	//   ....[86]....
        /*0230*/ 	.word	0xffffffff


	//   ....[87]....
        /*0234*/ 	.word	0xffffffff


	//   ....[88]....
        /*0238*/ 	.word	0xffffffff


	//   ....[89]....
        /*023c*/ 	.word	0xffffffff


	//   ....[90]....
        /*0240*/ 	.word	0xffffffff


	//   ....[91]....
        /*0244*/ 	.word	0xffffffff


	//   ....[92]....
        /*0248*/ 	.word	0xffffffff


	//   ....[93]....
        /*024c*/ 	.word	0xffffffff


	//   ....[94]....
        /*0250*/ 	.word	0xffffffff


	//   ....[95]....
        /*0254*/ 	.word	0xffffffff


	//   ....[96]....
        /*0258*/ 	.word	0xffffffff


	//   ....[97]....
        /*025c*/ 	.word	0xffffffff


	//   ....[98]....
        /*0260*/ 	.word	0xffffffff


	//   ....[99]....
        /*0264*/ 	.word	0xffffffff


	//   ....[100]....
        /*0268*/ 	.word	0xffffffff


	//   ....[101]....
        /*026c*/ 	.word	0xffffffff


	//   ....[102]....
        /*0270*/ 	.word	0xffffffff


	//   ....[103]....
        /*0274*/ 	.word	0xffffffff


	//   ....[104]....
        /*0278*/ 	.word	0xffffffff


	//   ....[105]....
        /*027c*/ 	.word	0xffffffff


	//   ....[106]....
        /*0280*/ 	.word	0xffffffff


	//   ....[107]....
        /*0284*/ 	.word	0xffffffff


	//   ....[108]....
        /*0288*/ 	.word	0xffffffff


	//   ....[109]....
        /*028c*/ 	.word	0xffffffff


	//   ....[110]....
        /*0290*/ 	.word	0xffffffff


	//   ....[111]....
        /*0294*/ 	.word	0xffffffff


	//   ....[112]....
        /*0298*/ 	.word	0xffffffff


	//   ....[113]....
        /*029c*/ 	.word	0xffffffff


	//   ....[114]....
        /*02a0*/ 	.word	0xffffffff


	//   ....[115]....
        /*02a4*/ 	.word	0xffffffff


	//   ....[116]....
        /*02a8*/ 	.word	0xffffffff


	//   ....[117]....
        /*02ac*/ 	.word	0xffffffff


	//   ....[118]....
        /*02b0*/ 	.word	0xffffffff


	//   ....[119]....
        /*02b4*/ 	.word	0xffffffff


	//   ....[120]....
        /*02b8*/ 	.word	0xffffffff


	//   ....[121]....
        /*02bc*/ 	.word	0xffffffff


	//   ....[122]....
        /*02c0*/ 	.word	0xffffffff


	//   ....[123]....
        /*02c4*/ 	.word	0xffffffff


	//   ....[124]....
        /*02c8*/ 	.word	0xffffffff


	//   ....[125]....
        /*02cc*/ 	.word	0xffffffff


	//   ....[126]....
        /*02d0*/ 	.word	0xffffffff


	//   ....[127]....
        /*02d4*/ 	.word	0xffffffff


	//   ....[128]....
        /*02d8*/ 	.word	0xffffffff


	//   ....[129]....
        /*02dc*/ 	.word	0xffffffff


	//   ....[130]....
        /*02e0*/ 	.word	0xffffffff


	//   ....[131]....
        /*02e4*/ 	.word	0xffffffff


	//   ....[132]....
        /*02e8*/ 	.word	0xffffffff


	//   ....[133]....
        /*02ec*/ 	.word	0xffffffff


	//   ....[134]....
        /*02f0*/ 	.word	0xffffffff


	//   ....[135]....
        /*02f4*/ 	.word	0xffffffff


	//   ....[136]....
        /*02f8*/ 	.word	0xffffffff


	//   ....[137]....
        /*02fc*/ 	.word	0xffffffff


	//   ....[138]....
        /*0300*/ 	.word	0xffffffff


	//   ....[139]....
        /*0304*/ 	.word	0xffffffff


	//   ....[140]....
        /*0308*/ 	.word	0xffffffff


	//   ....[141]....
        /*030c*/ 	.word	0xffffffff


	//   ....[142]....
        /*0310*/ 	.word	0xffffffff


	//   ....[143]....
        /*0314*/ 	.word	0xffffffff


	//   ....[144]....
        /*0318*/ 	.word	0xffffffff


	//   ....[145]....
        /*031c*/ 	.word	0xffffffff


	//   ....[146]....
        /*0320*/ 	.word	0xffffffff


	//   ....[147]....
        /*0324*/ 	.word	0xffffffff


	//   ....[148]....
        /*0328*/ 	.word	0xffffffff


	//   ....[149]....
        /*032c*/ 	.word	0xffffffff


	//   ....[150]....
        /*0330*/ 	.word	0xffffffff


	//   ....[151]....
        /*0334*/ 	.word	0xffffffff


	//   ....[152]....
        /*0338*/ 	.word	0xffffffff


	//   ....[153]....
        /*033c*/ 	.word	0xffffffff


	//   ....[154]....
        /*0340*/ 	.word	0xffffffff


	//   ....[155]....
        /*0344*/ 	.word	0xffffffff


	//   ....[156]....
        /*0348*/ 	.word	0xffffffff


	//   ....[157]....
        /*034c*/ 	.word	0xffffffff


	//   ....[158]....
        /*0350*/ 	.word	0xffffffff


	//   ....[159]....
        /*0354*/ 	.word	0xffffffff


	//   ....[160]....
        /*0358*/ 	.word	0xffffffff


	//   ....[161]....
        /*035c*/ 	.word	0xffffffff


	//   ....[162]....
        /*0360*/ 	.word	0xffffffff


	//   ....[163]....
        /*0364*/ 	.word	0xffffffff


	//   ....[164]....
        /*0368*/ 	.word	0xffffffff


	//----- nvinfo : EIATTR_COOP_GROUP_INSTR_OFFSETS
	.align		4
.L_2121:
        /*036c*/ 	.byte	0x04, 0x28
        /*036e*/ 	.short	(.L_2123 - .L_2122)


	//   ....[0]....
.L_2122:
        /*0370*/ 	.word	0x00001300


	//   ....[1]....
        /*0374*/ 	.word	0x00001820


	//   ....[2]....
        /*0378*/ 	.word	0x00001db0


	//   ....[3]....
        /*037c*/ 	.word	0x000049d0


	//   ....[4]....
        /*0380*/ 	.word	0x00005050


	//   ....[5]....
        /*0384*/ 	.word	0x000058e0


	//   ....[6]....
        /*0388*/ 	.word	0x000062e0


	//   ....[7]....
        /*038c*/ 	.word	0x00008130


	//   ....[8]....
        /*0390*/ 	.word	0x00009aa0


	//   ....[9]....
        /*0394*/ 	.word	0x00009ac0


	//   ....[10]....
        /*0398*/ 	.word	0x00009ae0


	//   ....[11]....
        /*039c*/ 	.word	0x00009af0


	//   ....[12]....
        /*03a0*/ 	.word	0x00009b60


	//   ....[13]....
        /*03a4*/ 	.word	0x00009bd0


	//   ....[14]....
        /*03a8*/ 	.word	0x00009c30


	//   ....[15]....
        /*03ac*/ 	.word	0x00009c50


	//   ....[16]....
        /*03b0*/ 	.word	0x00009ca0


	//   ....[17]....
        /*03b4*/ 	.word	0x00009cd0


	//   ....[18]....
        /*03b8*/ 	.word	0x00009d30


	//   ....[19]....
        /*03bc*/ 	.word	0x00009d50


	//   ....[20]....
        /*03c0*/ 	.word	0x00009da0


	//   ....[21]....
        /*03c4*/ 	.word	0x00009dc0


	//   ....[22]....
        /*03c8*/ 	.word	0x00009e30


	//   ....[23]....
        /*03cc*/ 	.word	0x00009e50


	//   ....[24]....
        /*03d0*/ 	.word	0x00009e60


	//   ....[25]....
        /*03d4*/ 	.word	0x00009ec0


	//   ....[26]....
        /*03d8*/ 	.word	0x00009ee0


	//   ....[27]....
        /*03dc*/ 	.word	0x00009ef0


	//   ....[28]....
        /*03e0*/ 	.word	0x0000a050


	//   ....[29]....
        /*03e4*/ 	.word	0x0000a0b0


	//   ....[30]....
        /*03e8*/ 	.word	0x0000a110


	//   ....[31]....
        /*03ec*/ 	.word	0x0000a170


	//   ....[32]....
        /*03f0*/ 	.word	0x0000a190


	//   ....[33]....
        /*03f4*/ 	.word	0x0000a1a0


	//   ....[34]....
        /*03f8*/ 	.word	0x0000a1b0


	//   ....[35]....
        /*03fc*/ 	.word	0x0000a1c0


	//   ....[36]....
        /*0400*/ 	.word	0x0000a1d0


	//   ....[37]....
        /*0404*/ 	.word	0x0000a1e0


	//   ....[38]....
        /*0408*/ 	.word	0x0000a1f0


	//   ....[39]....
        /*040c*/ 	.word	0x0000a200


	//   ....[40]....
        /*0410*/ 	.word	0x0000b520


	//   ....[41]....
        /*0414*/ 	.word	0x0000b540


	//   ....[42]....
        /*0418*/ 	.word	0x0000b550


	//   ....[43]....
        /*041c*/ 	.word	0x0000b560


	//   ....[44]....
        /*0420*/ 	.word	0x0000b670


	//   ....[45]....
        /*0424*/ 	.word	0x0000b680


	//   ....[46]....
        /*0428*/ 	.word	0x0000b690


	//   ....[47]....
        /*042c*/ 	.word	0x0000b6a0


	//   ....[48]....
        /*0430*/ 	.word	0x0000b7b0


	//   ....[49]....
        /*0434*/ 	.word	0x0000b7d0


	//   ....[50]....
        /*0438*/ 	.word	0x0000b7e0


	//   ....[51]....
        /*043c*/ 	.word	0x0000b7f0


	//   ....[52]....
        /*0440*/ 	.word	0x0000b900


	//   ....[53]....
        /*0444*/ 	.word	0x0000b910


	//   ....[54]....
        /*0448*/ 	.word	0x0000b920


	//   ....[55]....
        /*044c*/ 	.word	0x0000b930


	//   ....[56]....
        /*0450*/ 	.word	0x0000ba40


	//   ....[57]....
        /*0454*/ 	.word	0x0000ba60


	//   ....[58]....
        /*0458*/ 	.word	0x0000ba70


	//   ....[59]....
        /*045c*/ 	.word	0x0000ba80


	//   ....[60]....
        /*0460*/ 	.word	0x0000bb80


	//   ....[61]....
        /*0464*/ 	.word	0x0000bb90


	//   ....[62]....
        /*0468*/ 	.word	0x0000bba0


	//   ....[63]....
        /*046c*/ 	.word	0x0000bbb0


	//   ....[64]....
        /*0470*/ 	.word	0x0000bbc0


	//   ....[65]....
        /*0474*/ 	.word	0x0000bbd0


	//   ....[66]....
        /*0478*/ 	.word	0x0000bbe0


	//   ....[67]....
        /*047c*/ 	.word	0x0000bc10


	//   ....[68]....
        /*0480*/ 	.word	0x0000bc40


	//   ....[69]....
        /*0484*/ 	.word	0x0000bc70


	//   ....[70]....
        /*0488*/ 	.word	0x0000bc80


	//   ....[71]....
        /*048c*/ 	.word	0x0000bc90


	//   ....[72]....
        /*0490*/ 	.word	0x0000f050


	//   ....[73]....
        /*0494*/ 	.word	0x0000f090


	//   ....[74]....
        /*0498*/ 	.word	0x0000f0d0


	//   ....[75]....
        /*049c*/ 	.word	0x0000f110


	//   ....[76]....
        /*04a0*/ 	.word	0x0000f1d0


	//   ....[77]....
        /*04a4*/ 	.word	0x0000f220


	//   ....[78]....
        /*04a8*/ 	.word	0x0000f250


	//   ....[79]....
        /*04ac*/ 	.word	0x0000f280


	//   ....[80]....
        /*04b0*/ 	.word	0x0000f300


	//   ....[81]....
        /*04b4*/ 	.word	0x0000f350


	//   ....[82]....
        /*04b8*/ 	.word	0x0000f380


	//   ....[83]....
        /*04bc*/ 	.word	0x0000f3b0


	//   ....[84]....
        /*04c0*/ 	.word	0x0000f440


	//   ....[85]....
        /*04c4*/ 	.word	0x0000f480


	//   ....[86]....
        /*04c8*/ 	.word	0x0000f4b0


	//   ....[87]....
        /*04cc*/ 	.word	0x0000f4e0


	//   ....[88]....
        /*04d0*/ 	.word	0x0000f570


	//   ....[89]....
        /*04d4*/ 	.word	0x0000f5b0


	//   ....[90]....
        /*04d8*/ 	.word	0x0000f5e0


	//   ....[91]....
        /*04dc*/ 	.word	0x0000f610


	//   ....[92]....
        /*04e0*/ 	.word	0x00010010


	//   ....[93]....
        /*04e4*/ 	.word	0x00010860


	//   ....[94]....
        /*04e8*/ 	.word	0x000111f0


	//   ....[95]....
        /*04ec*/ 	.word	0x00011a20


	//   ....[96]....
        /*04f0*/ 	.word	0x00011a40


	//   ....[97]....
        /*04f4*/ 	.word	0x00011a60


	//   ....[98]....
        /*04f8*/ 	.word	0x00011a80


	//   ....[99]....
        /*04fc*/ 	.word	0x00011aa0


	//   ....[100]....
        /*0500*/ 	.word	0x00011bf0


	//   ....[101]....
        /*0504*/ 	.word	0x00011c10


	//   ....[102]....
        /*0508*/ 	.word	0x00011c30


	//   ....[103]....
        /*050c*/ 	.word	0x00011c60


	//   ....[104]....
        /*0510*/ 	.word	0x00011c80


	//   ....[105]....
        /*0514*/ 	.word	0x00012070


	//   ....[106]....
        /*0518*/ 	.word	0x000120f0


	//   ....[107]....
        /*051c*/ 	.word	0x00012160


	//   ....[108]....
        /*0520*/ 	.word	0x000121d0


	//   ....[109]....
        /*0524*/ 	.word	0x00012320


	//   ....[110]....
        /*0528*/ 	.word	0x00012390


	//   ....[111]....
        /*052c*/ 	.word	0x00012400


	//   ....[112]....
        /*0530*/ 	.word	0x00012470


	//   ....[113]....
        /*0534*/ 	.word	0x000125b0


	//   ....[114]....
        /*0538*/ 	.word	0x00012620


	//   ....[115]....
        /*053c*/ 	.word	0x00012690


	//   ....[116]....
        /*0540*/ 	.word	0x00012700


	//   ....[117]....
        /*0544*/ 	.word	0x00012820


	//   ....[118]....
        /*0548*/ 	.word	0x00012890


	//   ....[119]....
        /*054c*/ 	.word	0x00012900


	//   ....[120]....
        /*0550*/ 	.word	0x00012970


	//   ....[121]....
        /*0554*/ 	.word	0x00012ad0


	//   ....[122]....
        /*0558*/ 	.word	0x00012b40


	//   ....[123]....
        /*055c*/ 	.word	0x00012bb0


	//   ....[124]....
        /*0560*/ 	.word	0x00012c20


	//   ....[125]....
        /*0564*/ 	.word	0x00012ca0


	//   ....[126]....
        /*0568*/ 	.word	0x00012d10


	//   ....[127]....
        /*056c*/ 	.word	0x00012d80


	//   ....[128]....
        /*0570*/ 	.word	0x00012df0


	//   ....[129]....
        /*0574*/ 	.word	0x00012e50


	//   ....[130]....
        /*0578*/ 	.word	0x00012eb0


	//   ....[131]....
        /*057c*/ 	.word	0x00012f10


	//   ....[132]....
        /*0580*/ 	.word	0x00012f70


	//   ....[133]....
        /*0584*/ 	.word	0x00012ff0


	//   ....[134]....
        /*0588*/ 	.word	0x00013070


	//   ....[135]....
        /*058c*/ 	.word	0x000130e0


	//   ....[136]....
        /*0590*/ 	.word	0x00013150


	//   ....[137]....
        /*0594*/ 	.word	0x000131d0


	//   ....[138]....
        /*0598*/ 	.word	0x00013240


	//   ....[139]....
        /*059c*/ 	.word	0x000132b0


	//   ....[140]....
        /*05a0*/ 	.word	0x00013320


	//   ....[141]....
        /*05a4*/ 	.word	0x000133a0


	//   ....[142]....
        /*05a8*/ 	.word	0x00013420


	//   ....[143]....
        /*05ac*/ 	.word	0x00013490


	//   ....[144]....
        /*05b0*/ 	.word	0x00013500


	//   ....[145]....
        /*05b4*/ 	.word	0x00013580


	//   ....[146]....
        /*05b8*/ 	.word	0x000135f0


	//   ....[147]....
        /*05bc*/ 	.word	0x00013660


	//   ....[148]....
        /*05c0*/ 	.word	0x000136d0


	//   ....[149]....
        /*05c4*/ 	.word	0x00013750


	//   ....[150]....
        /*05c8*/ 	.word	0x000137d0


	//   ....[151]....
        /*05cc*/ 	.word	0x00013840


	//   ....[152]....
        /*05d0*/ 	.word	0x000138b0


	//   ....[153]....
        /*05d4*/ 	.word	0x00013920


	//   ....[154]....
        /*05d8*/ 	.word	0x00013980


	//   ....[155]....
        /*05dc*/ 	.word	0x000139e0


	//   ....[156]....
        /*05e0*/ 	.word	0x00013a40


	//   ....[157]....
        /*05e4*/ 	.word	0x00013ad0


	//   ....[158]....
        /*05e8*/ 	.word	0x00013b40


	//   ....[159]....
        /*05ec*/ 	.word	0x00013bb0


	//   ....[160]....
        /*05f0*/ 	.word	0x00013c20


	//   ....[161]....
        /*05f4*/ 	.word	0x00013cf0


	//   ....[162]....
        /*05f8*/ 	.word	0x00013d50


	//   ....[163]....
        /*05fc*/ 	.word	0x00013db0


	//   ....[164]....
        /*0600*/ 	.word	0x00013e10


	//----- nvinfo : EIATTR_EXIT_INSTR_OFFSETS
	.align		4
.L_2123:
        /*0604*/ 	.byte	0x04, 0x1c
        /*0606*/ 	.short	(.L_2125 - .L_2124)


	//   ....[0]....
.L_2124:
        /*0608*/ 	.word	0x00011d70


	//   ....[1]....
        /*060c*/ 	.word	0x00012010


	//----- nvinfo : EIATTR_MAX_THREADS
	.align		4
.L_2125:
        /*0610*/ 	.byte	0x04, 0x05
        /*0612*/ 	.short	(.L_2127 - .L_2126)
.L_2126:
        /*0614*/ 	.word	0x00000040
        /*0618*/ 	.word	0x00000001
        /*061c*/ 	.word	0x00000001


	//----- nvinfo : EIATTR_CRS_STACK_SIZE
	.align		4
.L_2127:
        /*0620*/ 	.byte	0x04, 0x1e
        /*0622*/ 	.short	(.L_2129 - .L_2128)
.L_2128:
        /*0624*/ 	.word	0x00000000
.L_2129:


//--------------------- .nv.info._Z25selective_scan_bwd_kernelI32Selective_Scan_bwd_kernel_traitsILi64ELi16ELb0ELb1ELb1ELb0ELb0EfN3c107complexIfEEEEv12SSMParamsBwd --------------------------
	.section	.nv.info._Z25selective_scan_bwd_kernelI32Selective_Scan_bwd_kernel_traitsILi64ELi16ELb0ELb1ELb1ELb0ELb0EfN3c107complexIfEEEEv12SSMParamsBwd,"",@"SHT_CUDA_INFO"
	.sectionflags	@""
	.align	4


	//----- nvinfo : EIATTR_CUDA_API_VERSION
	.align		4
        /*0000*/ 	.byte	0x04, 0x37
        /*0002*/ 	.short	(.L_2131 - .L_2130)
.L_2130:
        /*0004*/ 	.word	0x00000082


	//----- nvinfo : EIATTR_SW2861232_WAR
	.align		4
.L_2131:
        /*0008*/ 	.byte	0x01, 0x35
	.zero		2


	//----- nvinfo : EIATTR_PARAM_CBANK
	.align		4
        /*000c*/ 	.byte	0x04, 0x0a
        /*000e*/ 	.short	(.L_2133 - .L_2132)
	.align		4
.L_2132:
        /*0010*/ 	.word	index@(.nv.constant0._Z25selective_scan_bwd_kernelI32Selective_Scan_bwd_kernel_traitsILi64ELi16ELb0ELb1ELb1ELb0ELb0EfN3c107complexIfEEEEv12SSMParamsBwd)
        /*0014*/ 	.short	0x0160
        /*0016*/ 	.short	0x01f0


	//----- nvinfo : EIATTR_CBANK_PARAM_SIZE
	.align		4
.L_2133:
        /*0018*/ 	.byte	0x03, 0x19
        /*001a*/ 	.short	0x01f0


	//----- nvinfo : EIATTR_KPARAM_INFO
	.align		4
        /*001c*/ 	.byte	0x04, 0x17
        /*001e*/ 	.short	(.L_2135 - .L_2134)
.L_2134:
        /*0020*/ 	.word	0x00000000
        /*0024*/ 	.short	0x0000
        /*0026*/ 	.short	0x0000
        /*0028*/ 	.byte	0x00, 0xf0, 0xc1, 0x07


	//----- nvinfo : EIATTR_MAXREG_COUNT
	.align		4
.L_2135:
        /*002c*/ 	.byte	0x03, 0x1b
        /*002e*/ 	.short	0x00ff


	//----- nvinfo : EIATTR_NUM_BARRIERS
	.align		4
        /*0030*/ 	.byte	0x02, 0x4c
        /*0032*/ 	.byte	0x01
	.zero		1


	//----- nvinfo : EIATTR_ANNOTATIONS
	.align		4
        /*0034*/ 	.byte	0x04, 0x55
        /*0036*/ 	.short	(.L_2137 - .L_2136)


	//   ....[0]....
.L_2136:
        /*0038*/ 	.word	0x00000001
        /*003c*/ 	.byte	0x20, 0x02, 0x00, 0x00, 0x01, 0x00, 0x00, 0x00, 0x50, 0x02, 0x00, 0x00, 0x01, 0x00, 0x00, 0x00
        /*004c*/ 	.byte	0x80, 0x0a, 0x00, 0x00, 0x01, 0x00, 0x00, 0x00, 0xa0, 0x0a, 0x00, 0x00, 0x01, 0x00, 0x00, 0x00
        /*005c*/ 	.byte	0x70, 0x0b, 0x00, 0x00, 0x01, 0x00, 0x00, 0x00, 0xf0, 0x1e, 0x00, 0x00, 0x01, 0x00, 0x00, 0x00
        /*006c*/ 	.byte	0x00, 0xc6, 0x00, 0x00, 0x01, 0x00, 0x00, 0x00, 0x90, 0xcf, 0x00, 0x00, 0x01, 0x00, 0x00, 0x00
        /*007c*/ 	.byte	0x80, 0xd4, 0x00, 0x00, 0x01, 0x00, 0x00, 0x00, 0x60, 0xd6, 0x00, 0x00


	//----- nvinfo : EIATTR_MERCURY_ISA_VERSION
	.align		4
.L_2137:
        /*0088*/ 	.byte	0x03, 0x5f
        /*008a*/ 	.short	0x0000


	//----- nvinfo : EIATTR_COOP_GROUP_MASK_REGIDS
	.align		4
        /*008c*/ 	.byte	0x04, 0x29
        /*008e*/ 	.short	(.L_2139 - .L_2138)


	//   ....[0]....
.L_2138:
        /*0090*/ 	.word	0xffffffff


	//   ....[1]....
        /*0094*/ 	.word	0xffffffff


	//   ....[2]....
        /*0098*/ 	.word	0xffffffff


	//   ....[3]....
        /*009c*/ 	.word	0xffffffff


	//   ....[4]....
        /*00a0*/ 	.word	0xffffffff


	//   ....[5]....
        /*00a4*/ 	.word	0xffffffff


	//   ....[6]....
        /*00a8*/ 	.word	0xffffffff


	//   ....[7]....
        /*00ac*/ 	.word	0xffffffff


	//   ....[8]....
        /*00b0*/ 	.word	0xffffffff


	//   ....[9]....
        /*00b4*/ 	.word	0xffffffff


	//   ....[10]....
        /*00b8*/ 	.word	0xffffffff


	//   ....[11]....
        /*00bc*/ 	.word	0xffffffff


	//   ....[12]....
        /*00c0*/ 	.word	0xffffffff


	//   ....[13]....
        /*00c4*/ 	.word	0xffffffff


	//   ....[14]....
        /*00c8*/ 	.word	0xffffffff


	//   ....[15]....
        /*00cc*/ 	.word	0xffffffff


	//   ....[16]....
        /*00d0*/ 	.word	0xffffffff


	//   ....[17]....
        /*00d4*/ 	.word	0xffffffff


	//   ....[18]....
        /*00d8*/ 	.word	0xffffffff


	//   ....[19]....
        /*00dc*/ 	.word	0xffffffff


	//   ....[20]....
        /*00e0*/ 	.word	0xffffffff


	//   ....[21]....
        /*00e4*/ 	.word	0xffffffff


	//   ....[22]....
        /*00e8*/ 	.word	0xffffffff


	//   ....[23]....
        /*00ec*/ 	.word	0xffffffff


	//   ....[24]....
        /*00f0*/ 	.word	0xffffffff


	//   ....[25]....
        /*00f4*/ 	.word	0xffffffff


	//   ....[26]....
        /*00f8*/ 	.word	0xffffffff


	//   ....[27]....
        /*00fc*/ 	.word	0xffffffff


	//   ....[28]....
        /*0100*/ 	.word	0xffffffff


	//   ....[29]....
        /*0104*/ 	.word	0xffffffff


	//   ....[30]....
        /*0108*/ 	.word	0xffffffff


	//   ....[31]....
        /*010c*/ 	.word	0xffffffff


	//   ....[32]....
        /*0110*/ 	.word	0xffffffff


	//   ....[33]....
        /*0114*/ 	.word	0xffffffff


	//   ....[34]....
        /*0118*/ 	.word	0xffffffff


	//   ....[35]....
        /*011c*/ 	.word	0xffffffff


	//   ....[36]....
        /*0120*/ 	.word	0xffffffff


	//   ....[37]....
        /*0124*/ 	.word	0xffffffff


	//   ....[38]....
        /*0128*/ 	.word	0xffffffff


	//   ....[39]....
        /*012c*/ 	.word	0xffffffff


	//   ....[40]....
        /*0130*/ 	.word	0xffffffff


	//   ....[41]....
        /*0134*/ 	.word	0xffffffff


	//   ....[42]....
        /*0138*/ 	.word	0xffffffff


	//   ....[43]....
        /*013c*/ 	.word	0xffffffff


	//   ....[44]....
        /*0140*/ 	.word	0xffffffff


	//   ....[45]....
        /*0144*/ 	.word	0xffffffff


	//   ....[46]....
        /*0148*/ 	.word	0xffffffff


	//   ....[47]....
        /*014c*/ 	.word	0xffffffff


	//   ....[48]....
        /*0150*/ 	.word	0xffffffff


	//   ....[49]....
        /*0154*/ 	.word	0xffffffff


	//   ....[50]....
        /*0158*/ 	.word	0xffffffff


	//   ....[51]....
        /*015c*/ 	.word	0xffffffff


	//   ....[52]....
        /*0160*/ 	.word	0xffffffff


	//   ....[53]....
        /*0164*/ 	.word	0xffffffff


	//   ....[54]....
        /*0168*/ 	.word	0xffffffff


	//   ....[55]....
        /*016c*/ 	.word	0xffffffff


	//   ....[56]....
        /*0170*/ 	.word	0xffffffff


	//   ....[57]....
        /*0174*/ 	.word	0xffffffff


	//   ....[58]....
        /*0178*/ 	.word	0xffffffff


	//   ....[59]....
        /*017c*/ 	.word	0xffffffff


	//   ....[60]....
        /*0180*/ 	.word	0xffffffff


	//   ....[61]....
        /*0184*/ 	.word	0xffffffff


	//   ....[62]....
        /*0188*/ 	.word	0xffffffff


	//   ....[63]....
        /*018c*/ 	.word	0xffffffff


	//   ....[64]....
        /*0190*/ 	.word	0xffffffff


	//   ....[65]....
        /*0194*/ 	.word	0xffffffff


	//   ....[66]....
        /*0198*/ 	.word	0xffffffff


	//   ....[67]....
        /*019c*/ 	.word	0xffffffff


	//   ....[68]....
        /*01a0*/ 	.word	0xffffffff


	//   ....[69]....
        /*01a4*/ 	.word	0xffffffff


	//   ....[70]....
        /*01a8*/ 	.word	0xffffffff


	//   ....[71]....
        /*01ac*/ 	.word	0xffffffff


	//   ....[72]....
        /*01b0*/ 	.word	0xffffffff


	//   ....[73]....
        /*01b4*/ 	.word	0xffffffff


	//   ....[74]....
        /*01b8*/ 	.word	0xffffffff


	//   ....[75]....
        /*01bc*/ 	.word	0xffffffff


	//   ....[76]....
        /*01c0*/ 	.word	0xffffffff


	//   ....[77]....
        /*01c4*/ 	.word	0xffffffff


	//   ....[78]....
        /*01c8*/ 	.word	0xffffffff


	//   ....[79]....
        /*01cc*/ 	.word	0xffffffff


	//   ....[80]....
        /*01d0*/ 	.word	0xffffffff


	//   ....[81]....
        /*01d4*/ 	.word	0xffffffff


	//   ....[82]....
        /*01d8*/ 	.word	0xffffffff


	//   ....[83]....
        /*01dc*/ 	.word	0xffffffff


	//   ....[84]....
        /*01e0*/ 	.word	0xffffffff


	//   ....[85]....
        /*01e4*/ 	.word	0xffffffff


	//   ....[86]....
        /*01e8*/ 	.word	0xffffffff


	//   ....[87]....
        /*01ec*/ 	.word	0xffffffff


	//   ....[88]....
        /*01f0*/ 	.word	0xffffffff


	//   ....[89]....
        /*01f4*/ 	.word	0xffffffff


	//   ....[90]....
        /*01f8*/ 	.word	0xffffffff


	//   ....[91]....
        /*01fc*/ 	.word	0xffffffff


	//   ....[92]....
        /*0200*/ 	.word	0xffffffff


	//   ....[93]....
        /*0204*/ 	.word	0xffffffff


	//   ....[94]....
        /*0208*/ 	.word	0xffffffff


	//   ....[95]....
        /*020c*/ 	.word	0xffffffff


	//   ....[96]....
        /*0210*/ 	.word	0xffffffff


	//   ....[97]....
        /*0214*/ 	.word	0xffffffff


	//   ....[98]....
        /*0218*/ 	.word	0xffffffff


	//   ....[99]....
        /*021c*/ 	.word	0xffffffff


	//   ....[100]....
        /*0220*/ 	.word	0xffffffff


	//   ....[101]....
        /*0224*/ 	.word	0xffffffff


	//   ....[102]....
        /*0228*/ 	.word	0xffffffff


	//   ....[103]....
        /*022c*/ 	.word	0xffffffff


	//   ....[104]....
        /*0230*/ 	.word	0xffffffff


	//   ....[105]....
        /*0234*/ 	.word	0xffffffff


	//   ....[106]....
        /*0238*/ 	.word	0xffffffff


	//   ....[107]....
        /*023c*/ 	.word	0xffffffff


	//   ....[108]....
        /*0240*/ 	.word	0xffffffff


	//   ....[109]....
        /*0244*/ 	.word	0xffffffff


	//   ....[110]....
        /*0248*/ 	.word	0xffffffff


	//   ....[111]....
        /*024c*/ 	.word	0xffffffff


	//   ....[112]....
        /*0250*/ 	.word	0xffffffff


	//   ....[113]....
        /*0254*/ 	.word	0xffffffff


	//   ....[114]....
        /*0258*/ 	.word	0xffffffff


	//   ....[115]....
        /*025c*/ 	.word	0xffffffff


	//   ....[116]....
        /*0260*/ 	.word	0xffffffff


	//   ....[117]....
        /*0264*/ 	.word	0xffffffff


	//   ....[118]....
        /*0268*/ 	.word	0xffffffff


	//   ....[119]....
        /*026c*/ 	.word	0xffffffff


	//   ....[120]....
        /*0270*/ 	.word	0xffffffff


	//   ....[121]....
        /*0274*/ 	.word	0xffffffff


	//   ....[122]....
        /*0278*/ 	.word	0xffffffff


	//   ....[123]....
        /*027c*/ 	.word	0xffffffff


	//   ....[124]....
        /*0280*/ 	.word	0xffffffff


	//   ....[125]....
        /*0284*/ 	.word	0xffffffff


	//   ....[126]....
        /*0288*/ 	.word	0xffffffff


	//   ....[127]....
        /*028c*/ 	.word	0xffffffff


	//   ....[128]....
        /*0290*/ 	.word	0xffffffff


	//   ....[129]....
        /*0294*/ 	.word	0xffffffff


	//   ....[130]....
        /*0298*/ 	.word	0xffffffff


	//   ....[131]....
        /*029c*/ 	.word	0xffffffff


	//   ....[132]....
        /*02a0*/ 	.word	0xffffffff


	//   ....[133]....
        /*02a4*/ 	.word	0xffffffff


	//   ....[134]....
        /*02a8*/ 	.word	0xffffffff


	//   ....[135]....
        /*02ac*/ 	.word	0xffffffff


	//   ....[136]....
        /*02b0*/ 	.word	0xffffffff


	//   ....[137]....
        /*02b4*/ 	.word	0xffffffff


	//   ....[138]....
        /*02b8*/ 	.word	0xffffffff


	//   ....[139]....
        /*02bc*/ 	.word	0xffffffff


	//   ....[140]....
        /*02c0*/ 	.word	0xffffffff


	//   ....[141]....
        /*02c4*/ 	.word	0xffffffff


	//   ....[142]....
        /*02c8*/ 	.word	0xffffffff


	//   ....[143]....
        /*02cc*/ 	.word	0xffffffff


	//   ....[144]....
        /*02d0*/ 	.word	0xffffffff


	//   ....[145]....
        /*02d4*/ 	.word	0xffffffff


	//   ....[146]....
        /*02d8*/ 	.word	0xffffffff


	//   ....[147]....
        /*02dc*/ 	.word	0xffffffff


	//   ....[148]....
        /*02e0*/ 	.word	0xffffffff


	//   ....[149]....
        /*02e4*/ 	.word	0xffffffff


	//   ....[150]....
        /*02e8*/ 	.word	0xffffffff


	//----- nvinfo : EIATTR_COOP_GROUP_INSTR_OFFSETS
	.align		4
.L_2139:
        /*02ec*/ 	.byte	0x04, 0x28
        /*02ee*/ 	.short	(.L_2141 - .L_2140)


	//   ....[0]....
.L_2140:
        /*02f0*/ 	.word	0x00001300


	//   ....[1]....
        /*02f4*/ 	.word	0x000017e0


	//   ....[2]....
        /*02f8*/ 	.word	0x00001ce0


	//   ....[3]....
        /*02fc*/ 	.word	0x00003240


	//   ....[4]....
        /*0300*/ 	.word	0x000041d0


	//   ....[5]....
        /*0304*/ 	.word	0x000059e0


	//   ....[6]....
        /*0308*/ 	.word	0x00005a00


	//   ....[7]....
        /*030c*/ 	.word	0x00005a20


	//   ....[8]....
        /*0310*/ 	.word	0x00005a30


	//   ....[9]....
        /*0314*/ 	.word	0x00005ab0


	//   ....[10]....
        /*0318*/ 	.word	0x00005ae0


	//   ....[11]....
        /*031c*/ 	.word	0x00005b20


	//   ....[12]....
        /*0320*/ 	.word	0x00005b30


	//   ....[13]....
        /*0324*/ 	.word	0x00005bb0


	//   ....[14]....
        /*0328*/ 	.word	0x00005bd0


	//   ....[15]....
        /*032c*/ 	.word	0x00005c10


	//   ....[16]....
        /*0330*/ 	.word	0x00005c30


	//   ....[17]....
        /*0334*/ 	.word	0x00005cc0


	//   ....[18]....
        /*0338*/ 	.word	0x00005d00


	//   ....[19]....
        /*033c*/ 	.word	0x00005d20


	//   ....[20]....
        /*0340*/ 	.word	0x00005d30


	//   ....[21]....
        /*0344*/ 	.word	0x00005e00


	//   ....[22]....
        /*0348*/ 	.word	0x00005e10


	//   ....[23]....
        /*034c*/ 	.word	0x00005e20


	//   ....[24]....
        /*0350*/ 	.word	0x00005e30


	//   ....[25]....
        /*0354*/ 	.word	0x00005f70


	//   ....[26]....
        /*0358*/ 	.word	0x00005fc0


	//   ....[27]....
        /*035c*/ 	.word	0x00006010


	//   ....[28]....
        /*0360*/ 	.word	0x00006060


	//   ....[29]....
        /*0364*/ 	.word	0x00006080


	//   ....[30]....
        /*0368*/ 	.word	0x00006090


	//   ....[31]....
        /*036c*/ 	.word	0x000060a0


	//   ....[32]....
        /*0370*/ 	.word	0x000060b0


	//   ....[33]....
        /*0374*/ 	.word	0x000060c0


	//   ....[34]....
        /*0378*/ 	.word	0x000060d0


	//   ....[35]....
        /*037c*/ 	.word	0x000060e0


	//   ....[36]....
        /*0380*/ 	.word	0x000060f0


	//   ....[37]....
        /*0384*/ 	.word	0x00007410


	//   ....[38]....
        /*0388*/ 	.word	0x00007430


	//   ....[39]....
        /*038c*/ 	.word	0x00007440


	//   ....[40]....
        /*0390*/ 	.word	0x00007450


	//   ....[41]....
        /*0394*/ 	.word	0x00007560


	//   ....[42]....
        /*0398*/ 	.word	0x00007570


	//   ....[43]....
        /*039c*/ 	.word	0x00007580


	//   ....[44]....
        /*03a0*/ 	.word	0x00007590


	//   ....[45]....
        /*03a4*/ 	.word	0x000076a0


	//   ....[46]....
        /*03a8*/ 	.word	0x000076c0


	//   ....[47]....
        /*03ac*/ 	.word	0x000076d0


	//   ....[48]....
        /*03b0*/ 	.word	0x000076e0


	//   ....[49]....
        /*03b4*/ 	.word	0x000077f0


	//   ....[50]....
        /*03b8*/ 	.word	0x00007800


	//   ....[51]....
        /*03bc*/ 	.word	0x00007810


	//   ....[52]....
        /*03c0*/ 	.word	0x00007820


	//   ....[53]....
        /*03c4*/ 	.word	0x00007930


	//   ....[54]....
        /*03c8*/ 	.word	0x00007950


	//   ....[55]....
        /*03cc*/ 	.word	0x00007960


	//   ....[56]....
        /*03d0*/ 	.word	0x00007970


	//   ....[57]....
        /*03d4*/ 	.word	0x00007a70


	//   ....[58]....
        /*03d8*/ 	.word	0x00007a80


	//   ....[59]....
        /*03dc*/ 	.word	0x00007a90


	//   ....[60]....
        /*03e0*/ 	.word	0x00007aa0


	//   ....[61]....
        /*03e4*/ 	.word	0x00007ab0


	//   ....[62]....
        /*03e8*/ 	.word	0x00007ac0


	//   ....[63]....
        /*03ec*/ 	.word	0x00007ae0


	//   ....[64]....
        /*03f0*/ 	.word	0x00007b10


	//   ....[65]....
        /*03f4*/ 	.word	0x00007b40


	//   ....[66]....
        /*03f8*/ 	.word	0x00007b50


	//   ....[67]....
        /*03fc*/ 	.word	0x00007b60


	//   ....[68]....
        /*0400*/ 	.word	0x00007b70


	//   ....[69]....
        /*0404*/ 	.word	0x0000bc50


	//   ....[70]....
        /*0408*/ 	.word	0x0000bc90


	//   ....[71]....
        /*040c*/ 	.word	0x0000bd90


	//   ....[72]....
        /*0410*/ 	.word	0x0000bdc0


	//   ....[73]....
        /*0414*/ 	.word	0x0000bea0


	//   ....[74]....
        /*0418*/ 	.word	0x0000bed0


	//   ....[75]....
        /*041c*/ 	.word	0x0000bf70


	//   ....[76]....
        /*0420*/ 	.word	0x0000bf90


	//   ....[77]....
        /*0424*/ 	.word	0x0000bfd0


	//   ....[78]....
        /*0428*/ 	.word	0x0000c000


	//   ....[79]....
        /*042c*/ 	.word	0x0000c3b0


	//   ....[80]....
        /*0430*/ 	.word	0x0000cd10


	//   ....[81]....
        /*0434*/ 	.word	0x0000d510


	//   ....[82]....
        /*0438*/ 	.word	0x0000d530


	//   ....[83]....
        /*043c*/ 	.word	0x0000d550


	//   ....[84]....
        /*0440*/ 	.word	0x0000d570


	//   ....[85]....
        /*0444*/ 	.word	0x0000d590


	//   ....[86]....
        /*0448*/ 	.word	0x0000d6e0


	//   ....[87]....
        /*044c*/ 	.word	0x0000d700


	//   ....[88]....
        /*0450*/ 	.word	0x0000d720


	//   ....[89]....
        /*0454*/ 	.word	0x0000d750


	//   ....[90]....
        /*0458*/ 	.word	0x0000d770


	//   ....[91]....
        /*045c*/ 	.word	0x0000da40


	//   ....[92]....
        /*0460*/ 	.word	0x0000dac0


	//   ....[93]....
        /*0464*/ 	.word	0x0000db30


	//   ....[94]....
        /*0468*/ 	.word	0x0000dba0


	//   ....[95]....
        /*046c*/ 	.word	0x0000dcf0


	//   ....[96]....
        /*0470*/ 	.word	0x0000dd60


	//   ....[97]....
        /*0474*/ 	.word	0x0000ddd0


	//   ....[98]....
        /*0478*/ 	.word	0x0000de40


	//   ....[99]....
        /*047c*/ 	.word	0x0000df80


	//   ....[100]....
        /*0480*/ 	.word	0x0000dff0


	//   ....[101]....
        /*0484*/ 	.word	0x0000e060


	//   ....[102]....
        /*0488*/ 	.word	0x0000e0d0


	//   ....[103]....
        /*048c*/ 	.word	0x0000e1f0


	//   ....[104]....
        /*0490*/ 	.word	0x0000e260


	//   ....[105]....
        /*0494*/ 	.word	0x0000e2d0


	//   ....[106]....
        /*0498*/ 	.word	0x0000e340


	//   ....[107]....
        /*049c*/ 	.word	0x0000e480


	//   ....[108]....
        /*04a0*/ 	.word	0x0000e4f0


	//   ....[109]....
        /*04a4*/ 	.word	0x0000e560


	//   ....[110]....
        /*04a8*/ 	.word	0x0000e5d0


	//   ....[111]....
        /*04ac*/ 	.word	0x0000e640


	//   ....[112]....
        /*04b0*/ 	.word	0x0000e6b0


	//   ....[113]....
        /*04b4*/ 	.word	0x0000e720


	//   ....[114]....
        /*04b8*/ 	.word	0x0000e790


	//   ....[115]....
        /*04bc*/ 	.word	0x0000e800


	//   ....[116]....
        /*04c0*/ 	.word	0x0000e850


	//   ....[117]....
        /*04c4*/ 	.word	0x0000e8a0


	//   ....[118]....
        /*04c8*/ 	.word	0x0000e8f0


	//   ....[119]....
        /*04cc*/ 	.word	0x0000e970


	//   ....[120]....
        /*04d0*/ 	.word	0x0000e9f0


	//   ....[121]....
        /*04d4*/ 	.word	0x0000ea60


	//   ....[122]....
        /*04d8*/ 	.word	0x0000ead0


	//   ....[123]....
        /*04dc*/ 	.word	0x0000eb40


	//   ....[124]....
        /*04e0*/ 	.word	0x0000ebb0


	//   ....[125]....
        /*04e4*/ 	.word	0x0000ec20


	//   ....[126]....
        /*04e8*/ 	.word	0x0000ec90


	//   ....[127]....
        /*04ec*/ 	.word	0x0000ed00


	//   ....[128]....
        /*04f0*/ 	.word	0x0000ed80


	//   ....[129]....
        /*04f4*/ 	.word	0x0000edf0


	//   ....[130]....
        /*04f8*/ 	.word	0x0000ee60


	//   ....[131]....
        /*04fc*/ 	.word	0x0000eed0


	//   ....[132]....
        /*0500*/ 	.word	0x0000ef40


	//   ....[133]....
        /*0504*/ 	.word	0x0000efb0


	//   ....[134]....
        /*0508*/ 	.word	0x0000f020


	//   ....[135]....
        /*050c*/ 	.word	0x0000f090


	//   ....[136]....
        /*0510*/ 	.word	0x0000f110


	//   ....[137]....
        /*0514*/ 	.word	0x0000f180


	//   ....[138]....
        /*0518*/ 	.word	0x0000f1f0


	//   ....[139]....
        /*051c*/ 	.word	0x0000f240


	//   ....[140]....
        /*0520*/ 	.word	0x0000f290


	//   ....[141]....
        /*0524*/ 	.word	0x0000f2e0


	//   ....[142]....
        /*0528*/ 	.word	0x0000f330


	//   ....[143]....
        /*052c*/ 	.word	0x0000f3a0


	//   ....[144]....
        /*0530*/ 	.word	0x0000f410


	//   ....[145]....
        /*0534*/ 	.word	0x0000f480


	//   ....[146]....
        /*0538*/ 	.word	0x0000f4f0


	//   ....[147]....
        /*053c*/ 	.word	0x0000f5b0


	//   ....[148]....
        /*0540*/ 	.word	0x0000f600


	//   ....[149]....
        /*0544*/ 	.word	0x0000f650


	//   ....[150]....
        /*0548*/ 	.word	0x0000f6a0


	//----- nvinfo : EIATTR_EXIT_INSTR_OFFSETS
	.align		4
.L_2141:
        /*054c*/ 	.byte	0x04, 0x1c
        /*054e*/ 	.short	(.L_2143 - .L_2142)


	//   ....[0]....
.L_2142:
        /*0550*/ 	.word	0x0000d860


	//   ....[1]....
        /*0554*/ 	.word	0x0000d9e0


	//----- nvinfo : EIATTR_MAX_THREADS
	.align		4
.L_2143:
        /*0558*/ 	.byte	0x04, 0x05
        /*055a*/ 	.short	(.L_2145 - .L_2144)
.L_2144:
        /*055c*/ 	.word	0x00000040
        /*0560*/ 	.word	0x00000001
        /*0564*/ 	.word	0x00000001


	//----- nvinfo : EIATTR_CRS_STACK_SIZE
	.align		4
.L_2145:
        /*0568*/ 	.byte	0x04, 0x1e
        /*056a*/ 	.short	(.L_2147 - .L_2146)
.L_2146:
        /*056c*/ 	.word	0x00000000
.L_2147:


//--------------------- .nv.info._Z25selective_scan_bwd_kernelI32Selective_Scan_bwd_kernel_traitsILi64ELi16ELb0ELb1ELb1ELb0ELb1EfN3c107complexIfEEEEv12SSMParamsBwd --------------------------
	.section	.nv.info._Z25selective_scan_bwd_kernelI32Selective_Scan_bwd_kernel_traitsILi64ELi16ELb0ELb1ELb1ELb0ELb1EfN3c107complexIfEEEEv12SSMParamsBwd,"",@"SHT_CUDA_INFO"
	.sectionflags	@""
	.align	4


	//----- nvinfo : EIATTR_CUDA_API_VERSION
	.align		4
        /*0000*/ 	.byte	0x04, 0x37
        /*0002*/ 	.short	(.L_2149 - .L_2148)
.L_2148:
        /*0004*/ 	.word	0x00000082


	//----- nvinfo : EIATTR_SW2861232_WAR
	.align		4
.L_2149:
        /*0008*/ 	.byte	0x01, 0x35
	.zero		2


	//----- nvinfo : EIATTR_PARAM_CBANK
	.align		4
        /*000c*/ 	.byte	0x04, 0x0a
        /*000e*/ 	.short	(.L_2151 - .L_2150)
	.align		4
.L_2150:
        /*0010*/ 	.word	index@(.nv.constant0._Z25selective_scan_bwd_kernelI32Selective_Scan_bwd_kernel_traitsILi64ELi16ELb0ELb1ELb1ELb0ELb1EfN3c107complexIfEEEEv12SSMParamsBwd)
        /*0014*/ 	.short	0x0160
        /*0016*/ 	.short	0x01f0


	//----- nvinfo : EIATTR_CBANK_PARAM_SIZE
	.align		4
.L_2151:
        /*0018*/ 	.byte	0x03, 0x19
        /*001a*/ 	.short	0x01f0


	//----- nvinfo : EIATTR_KPARAM_INFO
	.align		4
        /*001c*/ 	.byte	0x04, 0x17
        /*001e*/ 	.short	(.L_2153 - .L_2152)
.L_2152:
        /*0020*/ 	.word	0x00000000
        /*0024*/ 	.short	0x0000
        /*0026*/ 	.short	0x0000
        /*0028*/ 	.byte	0x00, 0xf0, 0xc1, 0x07


	//----- nvinfo : EIATTR_MAXREG_COUNT
	.align		4
.L_2153:
        /*002c*/ 	.byte	0x03, 0x1b
        /*002e*/ 	.short	0x00ff


	//----- nvinfo : EIATTR_NUM_BARRIERS
	.align		4
        /*0030*/ 	.byte	0x02, 0x4c
        /*0032*/ 	.byte	0x01
	.zero		1


	//----- nvinfo : EIATTR_ANNOTATIONS
	.align		4
        /*0034*/ 	.byte	0x04, 0x55
        /*0036*/ 	.short	(.L_2155 - .L_2154)


	//   ....[0]....
.L_2154:
        /*0038*/ 	.word	0x00000001
        /*003c*/ 	.byte	0x20, 0x02, 0x00, 0x00, 0x01, 0x00, 0x00, 0x00, 0x50, 0x02, 0x00, 0x00, 0x01, 0x00, 0x00, 0x00
        /*004c*/ 	.byte	0xb0, 0x0a, 0x00, 0x00, 0x01, 0x00, 0x00, 0x00, 0x10, 0x0b, 0x00, 0x00, 0x01, 0x00, 0x00, 0x00
        /*005c*/ 	.byte	0x60, 0x36, 0x00, 0x00, 0x01, 0x00, 0x00, 0x00, 0x10, 0x44, 0x00, 0x00, 0x01, 0x00, 0x00, 0x00
        /*006c*/ 	.byte	0xe0, 0x46, 0x00, 0x00, 0x01, 0x00, 0x00, 0x00, 0x50, 0xe8, 0x00, 0x00, 0x01, 0x00, 0x00, 0x00
        /*007c*/ 	.byte	0x80, 0xec, 0x00, 0x00, 0x01, 0x00, 0x00, 0x00, 0xa0, 0xf5, 0x00, 0x00, 0x01, 0x00, 0x00, 0x00
        /*008c*/ 	.byte	0x20, 0xfb, 0x00, 0x00, 0x01, 0x00, 0x00, 0x00, 0x00, 0xfd, 0x00, 0x00


	//----- nvinfo : EIATTR_MERCURY_ISA_VERSION
	.align		4
.L_2155:
        /*0098*/ 	.byte	0x03, 0x5f
        /*009a*/ 	.short	0x0000


	//----- nvinfo : EIATTR_COOP_GROUP_MASK_REGIDS
	.align		4
        /*009c*/ 	.byte	0x04, 0x29
        /*009e*/ 	.short	(.L_2157 - .L_2156)


	//   ....[0]....
.L_2156:
        /*00a0*/ 	.word	0xffffffff


	//   ....[1]....
        /*00a4*/ 	.word	0xffffffff


	//   ....[2]....
        /*00a8*/ 	.word	0xffffffff


	//   ....[3]....
        /*00ac*/ 	.word	0xffffffff


	//   ....[4]....
        /*00b0*/ 	.word	0xffffffff


	//   ....[5]....
        /*00b4*/ 	.word	0xffffffff


	//   ....[6]....
        /*00b8*/ 	.word	0xffffffff


	//   ....[7]....
        /*00bc*/ 	.word	0xffffffff


	//   ....[8]....
        /*00c0*/ 	.word	0xffffffff


	//   ....[9]....
        /*00c4*/ 	.word	0xffffffff


	//   ....[10]....
        /*00c8*/ 	.word	0xffffffff


	//   ....[11]....
        /*00cc*/ 	.word	0xffffffff


	//   ....[12]....
        /*00d0*/ 	.word	0xffffffff


	//   ....[13]....
        /*00d4*/ 	.word	0xffffffff


	//   ....[14]....
        /*00d8*/ 	.word	0xffffffff


	//   ....[15]....
        /*00dc*/ 	.word	0xffffffff


	//   ....[16]....
        /*00e0*/ 	.word	0xffffffff


	//   ....[17]....
        /*00e4*/ 	.word	0xffffffff


	//   ....[18]....
        /*00e8*/ 	.word	0xffffffff


	//   ....[19]....
        /*00ec*/ 	.word	0xffffffff


	//   ....[20]....
        /*00f0*/ 	.word	0xffffffff


	//   ....[21]....
        /*00f4*/ 	.word	0xffffffff


	//   ....[22]....
        /*00f8*/ 	.word	0xffffffff


	//   ....[23]....
        /*00fc*/ 	.word	0xffffffff


	//   ....[24]....
        /*0100*/ 	.word	0xffffffff


	//   ....[25]....
        /*0104*/ 	.word	0xffffffff


	//   ....[26]....
        /*0108*/ 	.word	0xffffffff


	//   ....[27]....
        /*010c*/ 	.word	0xffffffff


	//   ....[28]....
        /*0110*/ 	.word	0xffffffff


	//   ....[29]....
        /*0114*/ 	.word	0xffffffff


	//   ....[30]....
        /*0118*/ 	.word	0xffffffff


	//   ....[31]....
        /*011c*/ 	.word	0xffffffff


	//   ....[32]....
        /*0120*/ 	.word	0xffffffff


	//   ....[33]....
        /*0124*/ 	.word	0xffffffff


	//   ....[34]....
        /*0128*/ 	.word	0xffffffff


	//   ....[35]....
        /*012c*/ 	.word	0xffffffff


	//   ....[36]....
        /*0130*/ 	.word	0xffffffff


	//   ....[37]....
        /*0134*/ 	.word	0xffffffff


	//   ....[38]....
        /*0138*/ 	.word	0xffffffff


	//   ....[39]....
        /*013c*/ 	.word	0xffffffff


	//   ....[40]....
        /*0140*/ 	.word	0xffffffff


	//   ....[41]....
        /*0144*/ 	.word	0xffffffff


	//   ....[42]....
        /*0148*/ 	.word	0xffffffff


	//   ....[43]....
        /*014c*/ 	.word	0xffffffff


	//   ....[44]....
        /*0150*/ 	.word	0xffffffff


	//   ....[45]....
        /*0154*/ 	.word	0xffffffff


	//   ....[46]....
        /*0158*/ 	.word	0xffffffff


	//   ....[47]....
        /*015c*/ 	.word	0xffffffff


	//   ....[48]....
        /*0160*/ 	.word	0xffffffff


	//   ....[49]....
        /*0164*/ 	.word	0xffffffff


	//   ....[50]....
        /*0168*/ 	.word	0xffffffff


	//   ....[51]....
        /*016c*/ 	.word	0xffffffff


	//   ....[52]....
        /*0170*/ 	.word	0xffffffff


	//   ....[53]....
        /*0174*/ 	.word	0xffffffff


	//   ....[54]....
        /*0178*/ 	.word	0xffffffff


	//   ....[55]....
        /*017c*/ 	.word	0xffffffff


	//   ....[56]....
        /*0180*/ 	.word	0xffffffff


	//   ....[57]....
        /*0184*/ 	.word	0xffffffff


	//   ....[58]....
        /*0188*/ 	.word	0xffffffff


	//   ....[59]....
        /*018c*/ 	.word	0xffffffff


	//   ....[60]....
        /*0190*/ 	.word	0xffffffff


	//   ....[61]....
        /*0194*/ 	.word	0xffffffff


	//   ....[62]....
        /*0198*/ 	.word	0xffffffff


	//   ....[63]....
        /*019c*/ 	.word	0xffffffff


	//   ....[64]....
        /*01a0*/ 	.word	0xffffffff


	//   ....[65]....
        /*01a4*/ 	.word	0xffffffff


	//   ....[66]....
        /*01a8*/ 	.word	0xffffffff


	//   ....[67]....
        /*01ac*/ 	.word	0xffffffff


	//   ....[68]....
        /*01b0*/ 	.word	0xffffffff


	//   ....[69]....
        /*01b4*/ 	.word	0xffffffff


	//   ....[70]....
        /*01b8*/ 	.word	0xffffffff


	//   ....[71]....
        /*01bc*/ 	.word	0xffffffff


	//   ....[72]....
        /*01c0*/ 	.word	0xffffffff


	//   ....[73]....
        /*01c4*/ 	.word	0xffffffff


	//   ....[74]....
        /*01c8*/ 	.word	0xffffffff


	//   ....[75]....
        /*01cc*/ 	.word	0xffffffff


	//   ....[76]....
        /*01d0*/ 	.word	0xffffffff


	//   ....[77]....
        /*01d4*/ 	.word	0xffffffff


	//   ....[78]....
        /*01d8*/ 	.word	0xffffffff


	//   ....[79]....
        /*01dc*/ 	.word	0xffffffff


	//   ....[80]....
        /*01e0*/ 	.word	0xffffffff


	//   ....[81]....
        /*01e4*/ 	.word	0xffffffff


	//   ....[82]....
        /*01e8*/ 	.word	0xffffffff


	//   ....[83]....
        /*01ec*/ 	.word	0xffffffff


	//   ....[84]....
        /*01f0*/ 	.word	0xffffffff


	//   ....[85]....
        /*01f4*/ 	.word	0xffffffff


	//   ....[86]....
        /*01f8*/ 	.word	0xffffffff


	//   ....[87]....
        /*01fc*/ 	.word	0xffffffff


	//   ....[88]....
        /*0200*/ 	.word	0xffffffff


	//   ....[89]....
        /*0204*/ 	.word	0xffffffff


	//   ....[90]....
        /*0208*/ 	.word	0xffffffff


	//   ....[91]....
        /*020c*/ 	.word	0xffffffff


	//   ....[92]....
        /*0210*/ 	.word	0xffffffff


	//   ....[93]....
        /*0214*/ 	.word	0xffffffff


	//   ....[94]....
        /*0218*/ 	.word	0xffffffff


	//   ....[95]....
        /*021c*/ 	.word	0xffffffff


	//   ....[96]....
        /*0220*/ 	.word	0xffffffff


	//   ....[97]....
        /*0224*/ 	.word	0xffffffff


	//   ....[98]....
        /*0228*/ 	.word	0xffffffff


	//   ....[99]....
        /*022c*/ 	.word	0xffffffff


	//   ....[100]....
        /*0230*/ 	.word	0xffffffff


	//   ....[101]....
        /*0234*/ 	.word	0xffffffff


	//   ....[102]....
        /*0238*/ 	.word	0xffffffff


	//   ....[103]....
        /*023c*/ 	.word	0xffffffff


	//   ....[104]....
        /*0240*/ 	.word	0xffffffff


	//   ....[105]....
        /*0244*/ 	.word	0xffffffff


	//   ....[106]....
        /*0248*/ 	.word	0xffffffff


	//   ....[107]....
        /*024c*/ 	.word	0xffffffff


	//   ....[108]....
        /*0250*/ 	.word	0xffffffff


	//   ....[109]....
        /*0254*/ 	.word	0xffffffff


	//   ....[110]....
        /*0258*/ 	.word	0xffffffff


	//   ....[111]....
        /*025c*/ 	.word	0xffffffff


	//   ....[112]....
        /*0260*/ 	.word	0xffffffff


	//   ....[113]....
        /*0264*/ 	.word	0xffffffff


	//   ....[114]....
        /*0268*/ 	.word	0xffffffff


	//   ....[115]....
        /*026c*/ 	.word	0xffffffff


	//   ....[116]....
        /*0270*/ 	.word	0xffffffff


	//   ....[117]....
        /*0274*/ 	.word	0xffffffff


	//   ....[118]....
        /*0278*/ 	.word	0xffffffff


	//   ....[119]....
        /*027c*/ 	.word	0xffffffff


	//   ....[120]....
        /*0280*/ 	.word	0xffffffff


	//   ....[121]....
        /*0284*/ 	.word	0xffffffff


	//   ....[122]....
        /*0288*/ 	.word	0xffffffff


	//   ....[123]....
        /*028c*/ 	.word	0xffffffff


	//   ....[124]....
        /*0290*/ 	.word	0xffffffff


	//   ....[125]....
        /*0294*/ 	.word	0xffffffff


	//   ....[126]....
        /*0298*/ 	.word	0xffffffff


	//   ....[127]....
        /*029c*/ 	.word	0xffffffff


	//   ....[128]....
        /*02a0*/ 	.word	0xffffffff


	//   ....[129]....
        /*02a4*/ 	.word	0xffffffff


	//   ....[130]....
        /*02a8*/ 	.word	0xffffffff


	//   ....[131]....
        /*02ac*/ 	.word	0xffffffff


	//   ....[132]....
        /*02b0*/ 	.word	0xffffffff


	//   ....[133]....
        /*02b4*/ 	.word	0xffffffff


	//   ....[134]....
        /*02b8*/ 	.word	0xffffffff


	//   ....[135]....
        /*02bc*/ 	.word	0xffffffff


	//   ....[136]....
        /*02c0*/ 	.word	0xffffffff


	//   ....[137]....
        /*02c4*/ 	.word	0xffffffff


	//   ....[138]....
        /*02c8*/ 	.word	0xffffffff


	//   ....[139]....
        /*02cc*/ 	.word	0xffffffff


	//   ....[140]....
        /*02d0*/ 	.word	0xffffffff


	//   ....[141]....
        /*02d4*/ 	.word	0xffffffff


	//   ....[142]....
        /*02d8*/ 	.word	0xffffffff


	//   ....[143]....
        /*02dc*/ 	.word	0xffffffff


	//   ....[144]....
        /*02e0*/ 	.word	0xffffffff


	//   ....[145]....
        /*02e4*/ 	.word	0xffffffff


	//   ....[146]....
        /*02e8*/ 	.word	0xffffffff


	//   ....[147]....
        /*02ec*/ 	.word	0xffffffff


	//   ....[148]....
        /*02f0*/ 	.word	0xffffffff


	//   ....[149]....
        /*02f4*/ 	.word	0xffffffff


	//   ....[150]....
        /*02f8*/ 	.word	0xffffffff


	//   ....[151]....
        /*02fc*/ 	.word	0xffffffff


	//   ....[152]....
        /*0300*/ 	.word	0xffffffff


	//   ....[153]....
        /*0304*/ 	.word	0xffffffff


	//   ....[154]....
        /*0308*/ 	.word	0xffffffff


	//----- nvinfo : EIATTR_COOP_GROUP_INSTR_OFFSETS
	.align		4
.L_2157:
        /*030c*/ 	.byte	0x04, 0x28
        /*030e*/ 	.short	(.L_2159 - .L_2158)


	//   ....[0]....
.L_2158:
        /*0310*/ 	.word	0x000013e0


	//   ....[1]....
        /*0314*/ 	.word	0x000018c0


	//   ....[2]....
        /*0318*/ 	.word	0x000021b0


	//   ....[3]....
        /*031c*/ 	.word	0x000025e0


	//   ....[4]....
        /*0320*/ 	.word	0x00002c60


	//   ....[5]....
        /*0324*/ 	.word	0x00003500


	//   ....[6]....
        /*0328*/ 	.word	0x00003f10


	//   ....[7]....
        /*032c*/ 	.word	0x00005880


	//   ....[8]....
        /*0330*/ 	.word	0x00007840


	//   ....[9]....
        /*0334*/ 	.word	0x00008020


	//   ....[10]....
        /*0338*/ 	.word	0x00008040


	//   ....[11]....
        /*033c*/ 	.word	0x00008060


	//   ....[12]....
        /*0340*/ 	.word	0x00008070


	//   ....[13]....
        /*0344*/ 	.word	0x00008110


	//   ....[14]....
        /*0348*/ 	.word	0x00008150


	//   ....[15]....
        /*034c*/ 	.word	0x000081b0


	//   ....[16]....
        /*0350*/ 	.word	0x000081d0


	//   ....[17]....
        /*0354*/ 	.word	0x00008220


	//   ....[18]....
        /*0358*/ 	.word	0x00008240


	//   ....[19]....
        /*035c*/ 	.word	0x00008260


	//   ....[20]....
        /*0360*/ 	.word	0x000082c0


	//   ....[21]....
        /*0364*/ 	.word	0x00008320


	//   ....[22]....
        /*0368*/ 	.word	0x00008340


	//   ....[23]....
        /*036c*/ 	.word	0x00008390


	//   ....[24]....
        /*0370*/ 	.word	0x000083c0


	//   ....[25]....
        /*0374*/ 	.word	0x000083e0


	//   ....[26]....
        /*0378*/ 	.word	0x00008430


	//   ....[27]....
        /*037c*/ 	.word	0x00008460


	//   ....[28]....
        /*0380*/ 	.word	0x00008470


	//   ....[29]....
        /*0384*/ 	.word	0x000085d0


	//   ....[30]....
        /*0388*/ 	.word	0x00008630


	//   ....[31]....
        /*038c*/ 	.word	0x00008690


	//   ....[32]....
        /*0390*/ 	.word	0x000086f0


	//   ....[33]....
        /*0394*/ 	.word	0x00008710


	//   ....[34]....
        /*0398*/ 	.word	0x00008720


	//   ....[35]....
        /*039c*/ 	.word	0x00008730


	//   ....[36]....
        /*03a0*/ 	.word	0x00008740


	//   ....[37]....
        /*03a4*/ 	.word	0x00008750


	//   ....[38]....
        /*03a8*/ 	.word	0x00008760


	//   ....[39]....
        /*03ac*/ 	.word	0x00008770


	//   ....[40]....
        /*03b0*/ 	.word	0x00008780


	//   ....[41]....
        /*03b4*/ 	.word	0x00009aa0


	//   ....[42]....
        /*03b8*/ 	.word	0x00009ac0


	//   ....[43]....
        /*03bc*/ 	.word	0x00009ad0


	//   ....[44]....
        /*03c0*/ 	.word	0x00009ae0


	//   ....[45]....
        /*03c4*/ 	.word	0x00009bf0


	//   ....[46]....
        /*03c8*/ 	.word	0x00009c00


	//   ....[47]....
        /*03cc*/ 	.word	0x00009c10


	//   ....[48]....
        /*03d0*/ 	.word	0x00009c20


	//   ....[49]....
        /*03d4*/ 	.word	0x00009d30


	//   ....[50]....
        /*03d8*/ 	.word	0x00009d50


	//   ....[51]....
        /*03dc*/ 	.word	0x00009d60


	//   ....[52]....
        /*03e0*/ 	.word	0x00009d70


	//   ....[53]....
        /*03e4*/ 	.word	0x00009e80


	//   ....[54]....
        /*03e8*/ 	.word	0x00009e90


	//   ....[55]....
        /*03ec*/ 	.word	0x00009ea0


	//   ....[56]....
        /*03f0*/ 	.word	0x00009eb0


	//   ....[57]....
        /*03f4*/ 	.word	0x00009fc0


	//   ....[58]....
        /*03f8*/ 	.word	0x00009fe0


	//   ....[59]....
        /*03fc*/ 	.word	0x00009ff0


	//   ....[60]....
        /*0400*/ 	.word	0x0000a000


	//   ....[61]....
        /*0404*/ 	.word	0x0000a100


	//   ....[62]....
        /*0408*/ 	.word	0x0000a110


	//   ....[63]....
        /*040c*/ 	.word	0x0000a120


	//   ....[64]....
        /*0410*/ 	.word	0x0000a130


	//   ....[65]....
        /*0414*/ 	.word	0x0000a140


	//   ....[66]....
        /*0418*/ 	.word	0x0000a150


	//   ....[67]....
        /*041c*/ 	.word	0x0000a160


	//   ....[68]....
        /*0420*/ 	.word	0x0000a190


	//   ....[69]....
        /*0424*/ 	.word	0x0000a1c0


	//   ....[70]....
        /*0428*/ 	.word	0x0000a1f0


	//   ....[71]....
        /*042c*/ 	.word	0x0000a200


	//   ....[72]....
        /*0430*/ 	.word	0x0000a210


	//   ....[73]....
        /*0434*/ 	.word	0x0000e330


	//   ....[74]....
        /*0438*/ 	.word	0x0000e370


	//   ....[75]....
        /*043c*/ 	.word	0x0000e460


	//   ....[76]....
        /*0440*/ 	.word	0x0000e490


	//   ....[77]....
        /*0444*/ 	.word	0x0000e570


	//   ....[78]....
        /*0448*/ 	.word	0x0000e5a0


	//   ....[79]....
        /*044c*/ 	.word	0x0000e5f0


	//   ....[80]....
        /*0450*/ 	.word	0x0000e610


	//   ....[81]....
        /*0454*/ 	.word	0x0000e640


	//   ....[82]....
        /*0458*/ 	.word	0x0000e660


	//   ....[83]....
        /*045c*/ 	.word	0x0000ea30


	//   ....[84]....
        /*0460*/ 	.word	0x0000f360


	//   ....[85]....
        /*0464*/ 	.word	0x0000fbb0


	//   ....[86]....
        /*0468*/ 	.word	0x0000fbd0


	//   ....[87]....
        /*046c*/ 	.word	0x0000fbf0


	//   ....[88]....
        /*0470*/ 	.word	0x0000fc10


	//   ....[89]....
        /*0474*/ 	.word	0x0000fc30


	//   ....[90]....
        /*0478*/ 	.word	0x0000fd80


	//   ....[91]....
        /*047c*/ 	.word	0x0000fda0


	//   ....[92]....
        /*0480*/ 	.word	0x0000fdc0


	//   ....[93]....
        /*0484*/ 	.word	0x0000fdf0


	//   ....[94]....
        /*0488*/ 	.word	0x0000fe10


	//   ....[95]....
        /*048c*/ 	.word	0x000100e0


	//   ....[96]....
        /*0490*/ 	.word	0x00010160


	//   ....[97]....
        /*0494*/ 	.word	0x000101d0


	//   ....[98]....
        /*0498*/ 	.word	0x00010240


	//   ....[99]....
        /*049c*/ 	.word	0x00010390


	//   ....[100]....
        /*04a0*/ 	.word	0x00010400


	//   ....[101]....
        /*04a4*/ 	.word	0x00010470


	//   ....[102]....
        /*04a8*/ 	.word	0x000104e0


	//   ....[103]....
        /*04ac*/ 	.word	0x00010620


	//   ....[104]....
        /*04b0*/ 	.word	0x00010690


	//   ....[105]....
        /*04b4*/ 	.word	0x00010700


	//   ....[106]....
        /*04b8*/ 	.word	0x00010770


	//   ....[107]....
        /*04bc*/ 	.word	0x00010890


	//   ....[108]....
        /*04c0*/ 	.word	0x00010900


	//   ....[109]....
        /*04c4*/ 	.word	0x00010970


	//   ....[110]....
        /*04c8*/ 	.word	0x000109e0


	//   ....[111]....
        /*04cc*/ 	.word	0x00010b40


	//   ....[112]....
        /*04d0*/ 	.word	0x00010bb0


	//   ....[113]....
        /*04d4*/ 	.word	0x00010c20


	//   ....[114]....
        /*04d8*/ 	.word	0x00010c90


	//   ....[115]....
        /*04dc*/ 	.word	0x00010d10


	//   ....[116]....
        /*04e0*/ 	.word	0x00010d80


	//   ....[117]....
        /*04e4*/ 	.word	0x00010df0


	//   ....[118]....
        /*04e8*/ 	.word	0x00010e60


	//   ....[119]....
        /*04ec*/ 	.word	0x00010ec0


	//   ....[120]....
        /*04f0*/ 	.word	0x00010f20


	//   ....[121]....
        /*04f4*/ 	.word	0x00010f80


	//   ....[122]....
        /*04f8*/ 	.word	0x00010fe0


	//   ....[123]....
        /*04fc*/ 	.word	0x00011060


	//   ....[124]....
        /*0500*/ 	.word	0x000110e0


	//   ....[125]....
        /*0504*/ 	.word	0x00011150


	//   ....[126]....
        /*0508*/ 	.word	0x000111c0


	//   ....[127]....
        /*050c*/ 	.word	0x00011230


	//   ....[128]....
        /*0510*/ 	.word	0x000112a0


	//   ....[129]....
        /*0514*/ 	.word	0x00011310


	//   ....[130]....
        /*0518*/ 	.word	0x00011380


	//   ....[131]....
        /*051c*/ 	.word	0x000113f0


	//   ....[132]....
        /*0520*/ 	.word	0x00011470


	//   ....[133]....
        /*0524*/ 	.word	0x000114e0


	//   ....[134]....
        /*0528*/ 	.word	0x00011550


	//   ....[135]....
        /*052c*/ 	.word	0x000115c0


	//   ....[136]....
        /*0530*/ 	.word	0x00011630


	//   ....[137]....
        /*0534*/ 	.word	0x000116a0


	//   ....[138]....
        /*0538*/ 	.word	0x00011710


	//   ....[139]....
        /*053c*/ 	.word	0x00011780


	//   ....[140]....
        /*0540*/ 	.word	0x00011800


	//   ....[141]....
        /*0544*/ 	.word	0x00011870


	//   ....[142]....
        /*0548*/ 	.word	0x000118e0


	//   ....[143]....
        /*054c*/ 	.word	0x00011940


	//   ....[144]....
        /*0550*/ 	.word	0x000119a0


	//   ....[145]....
        /*0554*/ 	.word	0x00011a00


	//   ....[146]....
        /*0558*/ 	.word	0x00011a60


	//   ....[147]....
        /*055c*/ 	.word	0x00011af0


	//   ....[148]....
        /*0560*/ 	.word	0x00011b60


	//   ....[149]....
        /*0564*/ 	.word	0x00011bd0


	//   ....[150]....
        /*0568*/ 	.word	0x00011c40


	//   ....[151]....
        /*056c*/ 	.word	0x00011d10


	//   ....[152]....
        /*0570*/ 	.word	0x00011d70


	//   ....[153]....
        /*0574*/ 	.word	0x00011dd0


	//   ....[154]....
        /*0578*/ 	.word	0x00011e30


	//----- nvinfo : EIATTR_EXIT_INSTR_OFFSETS
	.align		4
.L_2159:
        /*057c*/ 	.byte	0x04, 0x1c
        /*057e*/ 	.short	(.L_2161 - .L_2160)


	//   ....[0]....
.L_2160:
        /*0580*/ 	.word	0x0000ff00


	//   ....[1]....
        /*0584*/ 	.word	0x00010080


	//----- nvinfo : EIATTR_MAX_THREADS
	.align		4
.L_2161:
        /*0588*/ 	.byte	0x04, 0x05
        /*058a*/ 	.short	(.L_2163 - .L_2162)
.L_2162:
        /*058c*/ 	.word	0x00000040
        /*0590*/ 	.word	0x00000001
        /*0594*/ 	.word	0x00000001


	//----- nvinfo : EIATTR_CRS_STACK_SIZE
	.align		4
.L_2163:
        /*0598*/ 	.byte	0x04, 0x1e
        /*059a*/ 	.short	(.L_2165 - .L_2164)
.L_2164:
        /*059c*/ 	.word	0x00000000
.L_2165:


//--------------------- .nv.info._Z25selective_scan_bwd_kernelI32Selective_Scan_bwd_kernel_traitsILi64ELi16ELb0ELb1ELb1ELb1ELb0EfN3c107complexIfEEEEv12SSMParamsBwd --------------------------
	.section	.nv.info._Z25selective_scan_bwd_kernelI32Selective_Scan_bwd_kernel_traitsILi64ELi16ELb0ELb1ELb1ELb1ELb0EfN3c107complexIfEEEEv12SSMParamsBwd,"",@"SHT_CUDA_INFO"
	.sectionflags	@""
	.align	4


	//----- nvinfo : EIATTR_CUDA_API_VERSION
	.align		4
        /*0000*/ 	.byte	0x04, 0x37
        /*0002*/ 	.short	(.L_2167 - .L_2166)
.L_2166:
        /*0004*/ 	.word	0x00000082


	//----- nvinfo : EIATTR_SW2861232_WAR
	.align		4
.L_2167:
        /*0008*/ 	.byte	0x01, 0x35
	.zero		2


	//----- nvinfo : EIATTR_PARAM_CBANK
	.align		4
        /*000c*/ 	.byte	0x04, 0x0a
        /*000e*/ 	.short	(.L_2169 - .L_2168)
	.align		4
.L_2168:
        /*0010*/ 	.word	index@(.nv.constant0._Z25selective_scan_bwd_kernelI32Selective_Scan_bwd_kernel_traitsILi64ELi16ELb0ELb1ELb1ELb1ELb0EfN3c107complexIfEEEEv12SSMParamsBwd)
        /*0014*/ 	.short	0x0160
        /*0016*/ 	.short	0x01f0


	//----- nvinfo : EIATTR_CBANK_PARAM_SIZE
	.align		4
.L_2169:
        /*0018*/ 	.byte	0x03, 0x19
        /*001a*/ 	.short	0x01f0


	//----- nvinfo : EIATTR_KPARAM_INFO
	.align		4
        /*001c*/ 	.byte	0x04, 0x17
        /*001e*/ 	.short	(.L_2171 - .L_2170)
.L_2170:
        /*0020*/ 	.word	0x00000000
        /*0024*/ 	.short	0x0000
        /*0026*/ 	.short	0x0000
        /*0028*/ 	.byte	0x00, 0xf0, 0xc1, 0x07


	//----- nvinfo : EIATTR_MAXREG_COUNT
	.align		4
.L_2171:
        /*002c*/ 	.byte	0x03, 0x1b
        /*002e*/ 	.short	0x00ff


	//----- nvinfo : EIATTR_NUM_BARRIERS
	.align		4
        /*0030*/ 	.byte	0x02, 0x4c
        /*0032*/ 	.byte	0x01
	.zero		1


	//----- nvinfo : EIATTR_ANNOTATIONS
	.align		4
        /*0034*/ 	.byte	0x04, 0x55
        /*0036*/ 	.short	(.L_2173 - .L_2172)


	//   ....[0]....
.L_2172:
        /* <DEDUP_REMOVED lines=11> */


	//----- nvinfo : EIATTR_MERCURY_ISA_VERSION
	.align		4
.L_2173:
        /*00d0*/ 	.byte	0x03, 0x5f
        /*00d2*/ 	.short	0x0000


	//----- nvinfo : EIATTR_COOP_GROUP_MASK_REGIDS
	.align		4
        /*00d4*/ 	.byte	0x04, 0x29
        /*00d6*/ 	.short	(.L_2175 - .L_2174)


	//   ....[0]....
.L_2174:
        /*00d8*/ 	.word	0xffffffff


	//   ....[1]....
        /*00dc*/ 	.word	0xffffffff


	//   ....[2]....
        /*00e0*/ 	.word	0xffffffff


	//   ....[3]....
        /*00e4*/ 	.word	0xffffffff


	//   ....[4]....
        /*00e8*/ 	.word	0xffffffff


	//   ....[5]....
        /*00ec*/ 	.word	0xffffffff


	//   ....[6]....
        /*00f0*/ 	.word	0xffffffff


	//   ....[7]....
        /*00f4*/ 	.word	0xffffffff


	//   ....[8]....
        /*00f8*/ 	.word	0xffffffff


	//   ....[9]....
        /*00fc*/ 	.word	0xffffffff


	//   ....[10]....
        /*0100*/ 	.word	0xffffffff


	//   ....[11]....
        /*0104*/ 	.word	0xffffffff


	//   ....[12]....
        /*0108*/ 	.word	0xffffffff


	//   ....[13]....
        /*010c*/ 	.word	0xffffffff


	//   ....[14]....
        /*0110*/ 	.word	0xffffffff


	//   ....[15]....
        /*0114*/ 	.word	0xffffffff


	//   ....[16]....
        /*0118*/ 	.word	0xffffffff


	//   ....[17]....
        /*011c*/ 	.word	0xffffffff


	//   ....[18]....
        /*0120*/ 	.word	0xffffffff


	//   ....[19]....
        /*0124*/ 	.word	0xffffffff


	//   ....[20]....
        /*0128*/ 	.word	0xffffffff


	//   ....[21]....
        /*012c*/ 	.word	0xffffffff


	//   ....[22]....
        /*0130*/ 	.word	0xffffffff


	//   ....[23]....
        /*0134*/ 	.word	0xffffffff


	//   ....[24]....
        /*0138*/ 	.word	0xffffffff


	//   ....[25]....
        /*013c*/ 	.word	0xffffffff


	//   ....[26]....
        /*0140*/ 	.word	0xffffffff


	//   ....[27]....
        /*0144*/ 	.word	0xffffffff


	//   ....[28]....
        /*0148*/ 	.word	0xffffffff


	//   ....[29]....
        /*014c*/ 	.word	0xffffffff


	//   ....[30]....
        /*0150*/ 	.word	0xffffffff


	//   ....[31]....
        /*0154*/ 	.word	0xffffffff


	//   ....[32]....
        /*0158*/ 	.word	0xffffffff


	//   ....[33]....
        /*015c*/ 	.word	0xffffffff


	//   ....[34]....
        /*0160*/ 	.word	0xffffffff


	//   ....[35]....
        /*0164*/ 	.word	0xffffffff


	//   ....[36]....
        /*0168*/ 	.word	0xffffffff


	//   ....[37]....
        /*016c*/ 	.word	0xffffffff


	//   ....[38]....
        /*0170*/ 	.word	0xffffffff


	//   ....[39]....
        /*0174*/ 	.word	0xffffffff


	//   ....[40]....
        /*0178*/ 	.word	0xffffffff


	//   ....[41]....
        /*017c*/ 	.word	0xffffffff


	//   ....[42]....
        /*0180*/ 	.word	0xffffffff


	//   ....[43]....
        /*0184*/ 	.word	0xffffffff


	//   ....[44]....
        /*0188*/ 	.word	0xffffffff


	//   ....[45]....
        /*018c*/ 	.word	0xffffffff


	//   ....[46]....
        /*0190*/ 	.word	0xffffffff


	//   ....[47]....
        /*0194*/ 	.word	0xffffffff


	//   ....[48]....
        /*0198*/ 	.word	0xffffffff


	//   ....[49]....
        /*019c*/ 	.word	0xffffffff


	//   ....[50]....
        /*01a0*/ 	.word	0xffffffff


	//   ....[51]....
        /*01a4*/ 	.word	0xffffffff


	//   ....[52]....
        /*01a8*/ 	.word	0xffffffff


	//   ....[53]....
        /*01ac*/ 	.word	0xffffffff


	//   ....[54]....
        /*01b0*/ 	.word	0xffffffff


	//   ....[55]....
        /*01b4*/ 	.word	0xffffffff


	//   ....[56]....
        /*01b8*/ 	.word	0xffffffff


	//   ....[57]....
        /*01bc*/ 	.word	0xffffffff


	//   ....[58]....
        /*01c0*/ 	.word	0xffffffff


	//   ....[59]....
        /*01c4*/ 	.word	0xffffffff


	//   ....[60]....
        /*01c8*/ 	.word	0xffffffff


	//   ....[61]....
        /*01cc*/ 	.word	0xffffffff


	//   ....[62]....
        /*01d0*/ 	.word	0xffffffff


	//   ....[63]....
        /*01d4*/ 	.word	0xffffffff


	//   ....[64]....
        /*01d8*/ 	.word	0xffffffff


	//   ....[65]....
        /*01dc*/ 	.word	0xffffffff


	//   ....[66]....
        /*01e0*/ 	.word	0xffffffff


	//   ....[67]....
        /*01e4*/ 	.word	0xffffffff


	//   ....[68]....
        /*01e8*/ 	.word	0xffffffff


	//   ....[69]....
        /*01ec*/ 	.word	0xffffffff


	//   ....[70]....
        /*01f0*/ 	.word	0xffffffff


	//   ....[71]....
        /*01f4*/ 	.word	0xffffffff


	//   ....[72]....
        /*01f8*/ 	.word	0xffffffff


	//   ....[73]....
        /*01fc*/ 	.word	0xffffffff


	//   ....[74]....
        /*0200*/ 	.word	0xffffffff


	//   ....[75]....
        /*0204*/ 	.word	0xffffffff


	//   ....[76]....
        /*0208*/ 	.word	0xffffffff


	//   ....[77]....
        /*020c*/ 	.word	0xffffffff


	//   ....[78]....
        /*0210*/ 	.word	0xffffffff


	//   ....[79]....
        /*0214*/ 	.word	0xffffffff


	//   ....[80]....
        /*0218*/ 	.word	0xffffffff


	//   ....[81]....
        /*021c*/ 	.word	0xffffffff


	//   ....[82]....
        /*0220*/ 	.word	0xffffffff


	//   ....[83]....
        /*0224*/ 	.word	0xffffffff


	//   ....[84]....
        /*0228*/ 	.word	0xffffffff


	//   ....[85]....
        /*022c*/ 	.word	0xffffffff


	//   ....[86]....
        /*0230*/ 	.word	0xffffffff


	//   ....[87]....
        /*0234*/ 	.word	0xffffffff


	//   ....[88]....
        /*0238*/ 	.word	0xffffffff


	//   ....[89]....
        /*023c*/ 	.word	0xffffffff


	//   ....[90]....
        /*0240*/ 	.word	0xffffffff


	//   ....[91]....
        /*0244*/ 	.word	0xffffffff


	//   ....[92]....
        /*0248*/ 	.word	0xffffffff


	//   ....[93]....
        /*024c*/ 	.word	0xffffffff


	//   ....[94]....
        /*0250*/ 	.word	0xffffffff


	//   ....[95]....
        /*0254*/ 	.word	0xffffffff


	//   ....[96]....
        /*0258*/ 	.word	0xffffffff


	//   ....[97]....
        /*025c*/ 	.word	0xffffffff


	//   ....[98]....
        /*0260*/ 	.word	0xffffffff


	//   ....[99]....
        /*0264*/ 	.word	0xffffffff


	//   ....[100]....
        /*0268*/ 	.word	0xffffffff


	//   ....[101]....
        /*026c*/ 	.word	0xffffffff


	//   ....[102]....
        /*0270*/ 	.word	0xffffffff


	//   ....[103]....
        /*0274*/ 	.word	0xffffffff


	//   ....[104]....
        /*0278*/ 	.word	0xffffffff


	//   ....[105]....
        /*027c*/ 	.word	0xffffffff


	//   ....[106]....
        /*0280*/ 	.word	0xffffffff


	//   ....[107]....
        /*0284*/ 	.word	0xffffffff


	//   ....[108]....
        /*0288*/ 	.word	0xffffffff


	//   ....[109]....
        /*028c*/ 	.word	0xffffffff


	//   ....[110]....
        /*0290*/ 	.word	0xffffffff


	//   ....[111]....
        /*0294*/ 	.word	0xffffffff


	//   ....[112]....
        /*0298*/ 	.word	0xffffffff


	//   ....[113]....
        /*029c*/ 	.word	0xffffffff


	//   ....[114]....
        /*02a0*/ 	.word	0xffffffff


	//   ....[115]....
        /*02a4*/ 	.word	0xffffffff


	//   ....[116]....
        /*02a8*/ 	.word	0xffffffff


	//   ....[117]....
        /*02ac*/ 	.word	0xffffffff


	//   ....[118]....
        /*02b0*/ 	.word	0xffffffff


	//   ....[119]....
        /*02b4*/ 	.word	0xffffffff


	//   ....[120]....
        /*02b8*/ 	.word	0xffffffff


	//   ....[121]....
        /*02bc*/ 	.word	0xffffffff


	//   ....[122]....
        /*02c0*/ 	.word	0xffffffff


	//   ....[123]....
        /*02c4*/ 	.word	0xffffffff


	//   ....[124]....
        /*02c8*/ 	.word	0xffffffff


	//   ....[125]....
        /*02cc*/ 	.word	0xffffffff


	//   ....[126]....
        /*02d0*/ 	.word	0xffffffff


	//   ....[127]....
        /*02d4*/ 	.word	0xffffffff


	//   ....[128]....
        /*02d8*/ 	.word	0xffffffff


	//   ....[129]....
        /*02dc*/ 	.word	0xffffffff


	//   ....[130]....
        /*02e0*/ 	.word	0xffffffff


	//   ....[131]....
        /*02e4*/ 	.word	0xffffffff


	//   ....[132]....
        /*02e8*/ 	.word	0xffffffff


	//   ....[133]....
        /*02ec*/ 	.word	0xffffffff


	//   ....[134]....
        /*02f0*/ 	.word	0xffffffff


	//   ....[135]....
        /*02f4*/ 	.word	0xffffffff


	//   ....[136]....
        /*02f8*/ 	.word	0xffffffff


	//   ....[137]....
        /*02fc*/ 	.word	0xffffffff


	//   ....[138]....
        /*0300*/ 	.word	0xffffffff


	//   ....[139]....
        /*0304*/ 	.word	0xffffffff


	//   ....[140]....
        /*0308*/ 	.word	0xffffffff


	//   ....[141]....
        /*030c*/ 	.word	0xffffffff


	//   ....[142]....
        /*0310*/ 	.word	0xffffffff


	//   ....[143]....
        /*0314*/ 	.word	0xffffffff


	//   ....[144]....
        /*0318*/ 	.word	0xffffffff


	//   ....[145]....
        /*031c*/ 	.word	0xffffffff


	//   ....[146]....
        /*0320*/ 	.word	0xffffffff


	//   ....[147]....
        /*0324*/ 	.word	0xffffffff


	//   ....[148]....
        /*0328*/ 	.word	0xffffffff


	//   ....[149]....
        /*032c*/ 	.word	0xffffffff


	//   ....[150]....
        /*0330*/ 	.word	0xffffffff


	//   ....[151]....
        /*0334*/ 	.word	0xffffffff


	//----- nvinfo : EIATTR_COOP_GROUP_INSTR_OFFSETS
	.align		4
.L_2175:
        /*0338*/ 	.byte	0x04, 0x28
        /*033a*/ 	.short	(.L_2177 - .L_2176)


	//   ....[0]....
.L_2176:
        /*033c*/ 	.word	0x000012f0


	//   ....[1]....
        /*0340*/ 	.word	0x000017a0


	//   ....[2]....
        /*0344*/ 	.word	0x00001d00


	//   ....[3]....
        /*0348*/ 	.word	0x00005700


	//   ....[4]....
        /*034c*/ 	.word	0x00006580


	//   ....[5]....
        /*0350*/ 	.word	0x00007cc0


	//   ....[6]....
        /*0354*/ 	.word	0x00007ce0


	//   ....[7]....
        /*0358*/ 	.word	0x00007d00


	//   ....[8]....
        /*035c*/ 	.word	0x00007d10


	//   ....[9]....
        /*0360*/ 	.word	0x00007dd0


	//   ....[10]....
        /*0364*/ 	.word	0x00007df0


	//   ....[11]....
        /*0368*/ 	.word	0x00007e50


	//   ....[12]....
        /*036c*/ 	.word	0x00007e70


	//   ....[13]....
        /*0370*/ 	.word	0x00007eb0


	//   ....[14]....
        /*0374*/ 	.word	0x00007ee0


	//   ....[15]....
        /*0378*/ 	.word	0x00007f00


	//   ....[16]....
        /*037c*/ 	.word	0x00007f80


	//   ....[17]....
        /*0380*/ 	.word	0x00007fb0


	//   ....[18]....
        /*0384*/ 	.word	0x00007fe0


	//   ....[19]....
        /*0388*/ 	.word	0x00008000


	//   ....[20]....
        /*038c*/ 	.word	0x00008060


	//   ....[21]....
        /*0390*/ 	.word	0x00008090


	//   ....[22]....
        /*0394*/ 	.word	0x000080d0


	//   ....[23]....
        /*0398*/ 	.word	0x00008100


	//   ....[24]....
        /*039c*/ 	.word	0x00008110


	//   ....[25]....
        /*03a0*/ 	.word	0x00008270


	//   ....[26]....
        /*03a4*/ 	.word	0x000082d0


	//   ....[27]....
        /*03a8*/ 	.word	0x00008330


	//   ....[28]....
        /*03ac*/ 	.word	0x00008390


	//   ....[29]....
        /*03b0*/ 	.word	0x000083b0


	//   ....[30]....
        /*03b4*/ 	.word	0x000083c0


	//   ....[31]....
        /*03b8*/ 	.word	0x000083d0


	//   ....[32]....
        /*03bc*/ 	.word	0x000083e0


	//   ....[33]....
        /*03c0*/ 	.word	0x000083f0


	//   ....[34]....
        /*03c4*/ 	.word	0x00008400


	//   ....[35]....
        /*03c8*/ 	.word	0x00008410


	//   ....[36]....
        /*03cc*/ 	.word	0x00008420


	//   ....[37]....
        /*03d0*/ 	.word	0x00009770


	//   ....[38]....
        /*03d4*/ 	.word	0x00009790


	//   ....[39]....
        /*03d8*/ 	.word	0x000097a0


	//   ....[40]....
        /*03dc*/ 	.word	0x000097b0


	//   ....[41]....
        /*03e0*/ 	.word	0x000098c0


	//   ....[42]....
        /*03e4*/ 	.word	0x000098d0


	//   ....[43]....
        /*03e8*/ 	.word	0x000098e0


	//   ....[44]....
        /*03ec*/ 	.word	0x000098f0


	//   ....[45]....
        /*03f0*/ 	.word	0x00009a00


	//   ....[46]....
        /*03f4*/ 	.word	0x00009a20


	//   ....[47]....
        /*03f8*/ 	.word	0x00009a30


	//   ....[48]....
        /*03fc*/ 	.word	0x00009a40


	//   ....[49]....
        /*0400*/ 	.word	0x00009b50


	//   ....[50]....
        /*0404*/ 	.word	0x00009b60


	//   ....[51]....
        /*0408*/ 	.word	0x00009b70


	//   ....[52]....
        /*040c*/ 	.word	0x00009b80


	//   ....[53]....
        /*0410*/ 	.word	0x00009c90


	//   ....[54]....
        /*0414*/ 	.word	0x00009cb0


	//   ....[55]....
        /*0418*/ 	.word	0x00009cc0


	//   ....[56]....
        /*041c*/ 	.word	0x00009cd0


	//   ....[57]....
        /*0420*/ 	.word	0x00009dd0


	//   ....[58]....
        /*0424*/ 	.word	0x00009de0


	//   ....[59]....
        /*0428*/ 	.word	0x00009df0


	//   ....[60]....
        /*042c*/ 	.word	0x00009e00


	//   ....[61]....
        /*0430*/ 	.word	0x00009e10


	//   ....[62]....
        /*0434*/ 	.word	0x00009e20


	//   ....[63]....
        /*0438*/ 	.word	0x00009e30


	//   ....[64]....
        /*043c*/ 	.word	0x00009e60


	//   ....[65]....
        /*0440*/ 	.word	0x00009e90


	//   ....[66]....
        /*0444*/ 	.word	0x00009ec0


	//   ....[67]....
        /*0448*/ 	.word	0x00009ed0


	//   ....[68]....
        /*044c*/ 	.word	0x00009ee0


	//   ....[69]....
        /*0450*/ 	.word	0x0000dea0


	//   ....[70]....
        /*0454*/ 	.word	0x0000dee0


	//   ....[71]....
        /*0458*/ 	.word	0x0000dfd0


	//   ....[72]....
        /*045c*/ 	.word	0x0000e000


	//   ....[73]....
        /*0460*/ 	.word	0x0000e0e0


	//   ....[74]....
        /*0464*/ 	.word	0x0000e110


	//   ....[75]....
        /*0468*/ 	.word	0x0000e1f0


	//   ....[76]....
        /*046c*/ 	.word	0x0000e210


	//   ....[77]....
        /*0470*/ 	.word	0x0000e240


	//   ....[78]....
        /*0474*/ 	.word	0x0000e260


	//   ....[79]....
        /*0478*/ 	.word	0x0000ea50


	//   ....[80]....
        /*047c*/ 	.word	0x0000f170


	//   ....[81]....
        /*0480*/ 	.word	0x0000fb90


	//   ....[82]....
        /*0484*/ 	.word	0x00010370


	//   ....[83]....
        /*0488*/ 	.word	0x00010390


	//   ....[84]....
        /*048c*/ 	.word	0x000103b0


	//   ....[85]....
        /*0490*/ 	.word	0x000103d0


	//   ....[86]....
        /*0494*/ 	.word	0x000103f0


	//   ....[87]....
        /*0498*/ 	.word	0x00010540


	//   ....[88]....
        /*049c*/ 	.word	0x00010560


	//   ....[89]....
        /*04a0*/ 	.word	0x00010580


	//   ....[90]....
        /*04a4*/ 	.word	0x000105b0


	//   ....[91]....
        /*04a8*/ 	.word	0x000105d0


	//   ....[92]....
        /*04ac*/ 	.word	0x000108a0


	//   ....[93]....
        /*04b0*/ 	.word	0x00010920


	//   ....[94]....
        /*04b4*/ 	.word	0x00010990


	//   ....[95]....
        /*04b8*/ 	.word	0x00010a00


	//   ....[96]....
        /*04bc*/ 	.word	0x00010b50


	//   ....[97]....
        /*04c0*/ 	.word	0x00010bc0


	//   ....[98]....
        /*04c4*/ 	.word	0x00010c30


	//   ....[99]....
        /*04c8*/ 	.word	0x00010ca0


	//   ....[100]....
        /*04cc*/ 	.word	0x00010de0


	//   ....[101]....
        /*04d0*/ 	.word	0x00010e50


	//   ....[102]....
        /*04d4*/ 	.word	0x00010ec0


	//   ....[103]....
        /*04d8*/ 	.word	0x00010f30


	//   ....[104]....
        /*04dc*/ 	.word	0x00011050


	//   ....[105]....
        /*04e0*/ 	.word	0x000110c0


	//   ....[106]....
        /*04e4*/ 	.word	0x00011130


	//   ....[107]....
        /*04e8*/ 	.word	0x000111a0


	//   ....[108]....
        /*04ec*/ 	.word	0x000112f0


	//   ....[109]....
        /*04f0*/ 	.word	0x00011360


	//   ....[110]....
        /*04f4*/ 	.word	0x000113d0


	//   ....[111]....
        /*04f8*/ 	.word	0x00011440


	//   ....[112]....
        /*04fc*/ 	.word	0x000114c0


	//   ....[113]....
        /*0500*/ 	.word	0x00011530


	//   ....[114]....
        /*0504*/ 	.word	0x000115a0


	//   ....[115]....
        /*0508*/ 	.word	0x00011610


	//   ....[116]....
        /*050c*/ 	.word	0x00011680


	//   ....[117]....
        /*0510*/ 	.word	0x000116e0


	//   ....[118]....
        /*0514*/ 	.word	0x00011740


	//   ....[119]....
        /*0518*/ 	.word	0x000117a0


	//   ....[120]....
        /*051c*/ 	.word	0x00011810


	//   ....[121]....
        /*0520*/ 	.word	0x00011890


	//   ....[122]....
        /*0524*/ 	.word	0x00011900


	//   ....[123]....
        /*0528*/ 	.word	0x00011970


	//   ....[124]....
        /*052c*/ 	.word	0x000119e0


	//   ....[125]....
        /*0530*/ 	.word	0x00011a50


	//   ....[126]....
        /*0534*/ 	.word	0x00011ac0


	//   ....[127]....
        /*0538*/ 	.word	0x00011b30


	//   ....[128]....
        /*053c*/ 	.word	0x00011ba0


	//   ....[129]....
        /*0540*/ 	.word	0x00011c20


	//   ....[130]....
        /*0544*/ 	.word	0x00011c90


	//   ....[131]....
        /*0548*/ 	.word	0x00011d00


	//   ....[132]....
        /*054c*/ 	.word	0x00011d70


	//   ....[133]....
        /*0550*/ 	.word	0x00011de0


	//   ....[134]....
        /*0554*/ 	.word	0x00011e50


	//   ....[135]....
        /*0558*/ 	.word	0x00011ec0


	//   ....[136]....
        /*055c*/ 	.word	0x00011f30


	//   ....[137]....
        /*0560*/ 	.word	0x00011fb0


	//   ....[138]....
        /*0564*/ 	.word	0x00012020


	//   ....[139]....
        /*0568*/ 	.word	0x00012090


	//   ....[140]....
        /*056c*/ 	.word	0x000120f0


	//   ....[141]....
        /*0570*/ 	.word	0x00012150


	//   ....[142]....
        /*0574*/ 	.word	0x000121b0


	//   ....[143]....
        /*0578*/ 	.word	0x00012210


	//   ....[144]....
        /*057c*/ 	.word	0x000122a0


	//   ....[145]....
        /*0580*/ 	.word	0x00012310


	//   ....[146]....
        /*0584*/ 	.word	0x00012380


	//   ....[147]....
        /*0588*/ 	.word	0x000123f0


	//   ....[148]....
        /*058c*/ 	.word	0x000124c0


	//   ....[149]....
        /*0590*/ 	.word	0x00012520


	//   ....[150]....
        /*0594*/ 	.word	0x00012580


	//   ....[151]....
        /*0598*/ 	.word	0x000125e0


	//----- nvinfo : EIATTR_EXIT_INSTR_OFFSETS
	.align		4
.L_2177:
        /*059c*/ 	.byte	0x04, 0x1c
        /*059e*/ 	.short	(.L_2179 - .L_2178)


	//   ....[0]....
.L_2178:
        /*05a0*/ 	.word	0x000106c0


	//   ....[1]....
        /*05a4*/ 	.word	0x00010840


	//----- nvinfo : EIATTR_MAX_THREADS
	.align		4
.L_2179:
        /*05a8*/ 	.byte	0x04, 0x05
        /*05aa*/ 	.short	(.L_2181 - .L_2180)
.L_2180:
        /*05ac*/ 	.word	0x00000040
        /*05b0*/ 	.word	0x00000001
        /*05b4*/ 	.word	0x00000001


	//----- nvinfo : EIATTR_CRS_STACK_SIZE
	.align		4
.L_2181:
        /*05b8*/ 	.byte	0x04, 0x1e
        /*05ba*/ 	.short	(.L_2183 - .L_2182)
.L_2182:
        /*05bc*/ 	.word	0x00000000
.L_2183:


//--------------------- .nv.info._Z25selective_scan_bwd_kernelI32Selective_Scan_bwd_kernel_traitsILi64ELi16ELb0ELb1ELb1ELb1ELb1EfN3c107complexIfEEEEv12SSMParamsBwd --------------------------
	.section	.nv.info._Z25selective_scan_bwd_kernelI32Selective_Scan_bwd_kernel_traitsILi64ELi16ELb0ELb1ELb1ELb1ELb1EfN3c107complexIfEEEEv12SSMParamsBwd,"",@"SHT_CUDA_INFO"
	.sectionflags	@""
	.align	4


	//----- nvinfo : EIATTR_CUDA_API_VERSION
	.align		4
        /*0000*/ 	.byte	0x04, 0x37
        /*0002*/ 	.short	(.L_2185 - .L_2184)
.L_2184:
        /*0004*/ 	.word	0x00000082


	//----- nvinfo : EIATTR_SW2861232_WAR
	.align		4
.L_2185:
        /*0008*/ 	.byte	0x01, 0x35
	.zero		2


	//----- nvinfo : EIATTR_PARAM_CBANK
	.align		4
        /*000c*/ 	.byte	0x04, 0x0a
        /*000e*/ 	.short	(.L_2187 - .L_2186)
	.align		4
.L_2186:
        /*0010*/ 	.word	index@(.nv.constant0._Z25selective_scan_bwd_kernelI32Selective_Scan_bwd_kernel_traitsILi64ELi16ELb0ELb1ELb1ELb1ELb1EfN3c107complexIfEEEEv12SSMParamsBwd)
        /*0014*/ 	.short	0x0160
        /*0016*/ 	.short	0x01f0


	//----- nvinfo : EIATTR_CBANK_PARAM_SIZE
	.align		4
.L_2187:
        /*0018*/ 	.byte	0x03, 0x19
        /*001a*/ 	.short	0x01f0


	//----- nvinfo : EIATTR_KPARAM_INFO
	.align		4
        /*001c*/ 	.byte	0x04, 0x17
        /*001e*/ 	.short	(.L_2189 - .L_2188)
.L_2188:
        /*0020*/ 	.word	0x00000000
        /*0024*/ 	.short	0x0000
        /*0026*/ 	.short	0x0000
        /*0028*/ 	.byte	0x00, 0xf0, 0xc1, 0x07


	//----- nvinfo : EIATTR_MAXREG_COUNT
	.align		4
.L_2189:
        /*002c*/ 	.byte	0x03, 0x1b
        /*002e*/ 	.short	0x00ff


	//----- nvinfo : EIATTR_NUM_BARRIERS
	.align		4
        /*0030*/ 	.byte	0x02, 0x4c
        /*0032*/ 	.byte	0x01
	.zero		1


	//----- nvinfo : EIATTR_ANNOTATIONS
	.align		4
        /*0034*/ 	.byte	0x04, 0x55
        /*0036*/ 	.short	(.L_2191 - .L_2190)


	//   ....[0]....
.L_2190:
        /* <DEDUP_REMOVED lines=11> */


	//----- nvinfo : EIATTR_MERCURY_ISA_VERSION
	.align		4
.L_2191:
        /*00d0*/ 	.byte	0x03, 0x5f
        /*00d2*/ 	.short	0x0000


	//----- nvinfo : EIATTR_COOP_GROUP_MASK_REGIDS
	.align		4
        /*00d4*/ 	.byte	0x04, 0x29
        /*00d6*/ 	.short	(.L_2193 - .L_2192)


	//   ....[0]....
.L_2192:
        /*00d8*/ 	.word	0xffffffff


	//   ....[1]....
        /*00dc*/ 	.word	0xffffffff


	//   ....[2]....
        /*00e0*/ 	.word	0xffffffff


	//   ....[3]....
        /*00e4*/ 	.word	0xffffffff


	//   ....[4]....
        /*00e8*/ 	.word	0xffffffff


	//   ....[5]....
        /*00ec*/ 	.word	0xffffffff


	//   ....[6]....
        /*00f0*/ 	.word	0xffffffff


	//   ....[7]....
        /*00f4*/ 	.word	0xffffffff


	//   ....[8]....
        /*00f8*/ 	.word	0xffffffff


	//   ....[9]....
        /*00fc*/ 	.word	0xffffffff


	//   ....[10]....
        /*0100*/ 	.word	0xffffffff


	//   ....[11]....
        /*0104*/ 	.word	0xffffffff


	//   ....[12]....
        /*0108*/ 	.word	0xffffffff


	//   ....[13]....
        /*010c*/ 	.word	0xffffffff


	//   ....[14]....
        /*0110*/ 	.word	0xffffffff


	//   ....[15]....
        /*0114*/ 	.word	0xffffffff


	//   ....[16]....
        /*0118*/ 	.word	0xffffffff


	//   ....[17]....
        /*011c*/ 	.word	0xffffffff


	//   ....[18]....
        /*0120*/ 	.word	0xffffffff


	//   ....[19]....
        /*0124*/ 	.word	0xffffffff


	//   ....[20]....
        /*0128*/ 	.word	0xffffffff


	//   ....[21]....
        /*012c*/ 	.word	0xffffffff


	//   ....[22]....
        /*0130*/ 	.word	0xffffffff


	//   ....[23]....
        /*0134*/ 	.word	0xffffffff


	//   ....[24]....
        /*0138*/ 	.word	0xffffffff


	//   ....[25]....
        /*013c*/ 	.word	0xffffffff


	//   ....[26]....
        /*0140*/ 	.word	0xffffffff


	//   ....[27]....
        /*0144*/ 	.word	0xffffffff


	//   ....[28]....
        /*0148*/ 	.word	0xffffffff


	//   ....[29]....
        /*014c*/ 	.word	0xffffffff


	//   ....[30]....
        /*0150*/ 	.word	0xffffffff


	//   ....[31]....
        /*0154*/ 	.word	0xffffffff


	//   ....[32]....
        /*0158*/ 	.word	0xffffffff


	//   ....[33]....
        /*015c*/ 	.word	0xffffffff


	//   ....[34]....
        /*0160*/ 	.word	0xffffffff


	//   ....[35]....
        /*0164*/ 	.word	0xffffffff


	//   ....[36]....
        /*0168*/ 	.word	0xffffffff


	//   ....[37]....
        /*016c*/ 	.word	0xffffffff


	//   ....[38]....
        /*0170*/ 	.word	0xffffffff


	//   ....[39]....
        /*0174*/ 	.word	0xffffffff


	//   ....[40]....
        /*0178*/ 	.word	0xffffffff


	//   ....[41]....
        /*017c*/ 	.word	0xffffffff


	//   ....[42]....
        /*0180*/ 	.word	0xffffffff


	//   ....[43]....
        /*0184*/ 	.word	0xffffffff


	//   ....[44]....
        /*0188*/ 	.word	0xffffffff


	//   ....[45]....
        /*018c*/ 	.word	0xffffffff


	//   ....[46]....
        /*0190*/ 	.word	0xffffffff


	//   ....[47]....
        /*0194*/ 	.word	0xffffffff


	//   ....[48]....
        /*0198*/ 	.word	0xffffffff


	//   ....[49]....
        /*019c*/ 	.word	0xffffffff


	//   ....[50]....
        /*01a0*/ 	.word	0xffffffff


	//   ....[51]....
        /*01a4*/ 	.word	0xffffffff


	//   ....[52]....
        /*01a8*/ 	.word	0xffffffff


	//   ....[53]....
        /*01ac*/ 	.word	0xffffffff


	//   ....[54]....
        /*01b0*/ 	.word	0xffffffff


	//   ....[55]....
        /*01b4*/ 	.word	0xffffffff


	//   ....[56]....
        /*01b8*/ 	.word	0xffffffff


	//   ....[57]....
        /*01bc*/ 	.word	0xffffffff


	//   ....[58]....
        /*01c0*/ 	.word	0xffffffff


	//   ....[59]....
        /*01c4*/ 	.word	0xffffffff


	//   ....[60]....
        /*01c8*/ 	.word	0xffffffff


	//   ....[61]....
        /*01cc*/ 	.word	0xffffffff


	//   ....[62]....
        /*01d0*/ 	.word	0xffffffff


	//   ....[63]....
        /*01d4*/ 	.word	0xffffffff


	//   ....[64]....
        /*01d8*/ 	.word	0xffffffff


	//   ....[65]....
        /*01dc*/ 	.word	0xffffffff


	//   ....[66]....
        /*01e0*/ 	.word	0xffffffff


	//   ....[67]....
        /*01e4*/ 	.word	0xffffffff


	//   ....[68]....
        /*01e8*/ 	.word	0xffffffff


	//   ....[69]....
        /*01ec*/ 	.word	0xffffffff


	//   ....[70]....
        /*01f0*/ 	.word	0xffffffff


	//   ....[71]....
        /*01f4*/ 	.word	0xffffffff


	//   ....[72]....
        /*01f8*/ 	.word	0xffffffff


	//   ....[73]....
        /*01fc*/ 	.word	0xffffffff


	//   ....[74]....
        /*0200*/ 	.word	0xffffffff


	//   ....[75]....
        /*0204*/ 	.word	0xffffffff


	//   ....[76]....
        /*0208*/ 	.word	0xffffffff


	//   ....[77]....
        /*020c*/ 	.word	0xffffffff


	//   ....[78]....
        /*0210*/ 	.word	0xffffffff


	//   ....[79]....
        /*0214*/ 	.word	0xffffffff


	//   ....[80]....
        /*0218*/ 	.word	0xffffffff


	//   ....[81]....
        /*021c*/ 	.word	0xffffffff


	//   ....[82]....
        /*0220*/ 	.word	0xffffffff


	//   ....[83]....
        /*0224*/ 	.word	0xffffffff


	//   ....[84]....
        /*0228*/ 	.word	0xffffffff


	//   ....[85]....
        /*022c*/ 	.word	0xffffffff


	//   ....[86]....
        /*0230*/ 	.word	0xffffffff


	//   ....[87]....
        /*0234*/ 	.word	0xffffffff


	//   ....[88]....
        /*0238*/ 	.word	0xffffffff


	//   ....[89]....
        /*023c*/ 	.word	0xffffffff


	//   ....[90]....
        /*0240*/ 	.word	0xffffffff


	//   ....[91]....
        /*0244*/ 	.word	0xffffffff


	//   ....[92]....
        /*0248*/ 	.word	0xffffffff


	//   ....[93]....
        /*024c*/ 	.word	0xffffffff


	//   ....[94]....
        /*0250*/ 	.word	0xffffffff


	//   ....[95]....
        /*0254*/ 	.word	0xffffffff


	//   ....[96]....
        /*0258*/ 	.word	0xffffffff


	//   ....[97]....
        /*025c*/ 	.word	0xffffffff


	//   ....[98]....
        /*0260*/ 	.word	0xffffffff


	//   ....[99]....
        /*0264*/ 	.word	0xffffffff


	//   ....[100]....
        /*0268*/ 	.word	0xffffffff


	//   ....[101]....
        /*026c*/ 	.word	0xffffffff


	//   ....[102]....
        /*0270*/ 	.word	0xffffffff


	//   ....[103]....
        /*0274*/ 	.word	0xffffffff


	//   ....[104]....
        /*0278*/ 	.word	0xffffffff


	//   ....[105]....
        /*027c*/ 	.word	0xffffffff


	//   ....[106]....
        /*0280*/ 	.word	0xffffffff


	//   ....[107]....
        /*0284*/ 	.word	0xffffffff


	//   ....[108]....
        /*0288*/ 	.word	0xffffffff


	//   ....[109]....
        /*028c*/ 	.word	0xffffffff


	//   ....[110]....
        /*0290*/ 	.word	0xffffffff


	//   ....[111]....
        /*0294*/ 	.word	0xffffffff


	//   ....[112]....
        /*0298*/ 	.word	0xffffffff


	//   ....[113]....
        /*029c*/ 	.word	0xffffffff


	//   ....[114]....
        /*02a0*/ 	.word	0xffffffff


	//   ....[115]....
        /*02a4*/ 	.word	0xffffffff


	//   ....[116]....
        /*02a8*/ 	.word	0xffffffff


	//   ....[117]....
        /*02ac*/ 	.word	0xffffffff


	//   ....[118]....
        /*02b0*/ 	.word	0xffffffff


	//   ....[119]....
        /*02b4*/ 	.word	0xffffffff


	//   ....[120]....
        /*02b8*/ 	.word	0xffffffff


	//   ....[121]....
        /*02bc*/ 	.word	0xffffffff


	//   ....[122]....
        /*02c0*/ 	.word	0xffffffff


	//   ....[123]....
        /*02c4*/ 	.word	0xffffffff


	//   ....[124]....
        /*02c8*/ 	.word	0xffffffff


	//   ....[125]....
        /*02cc*/ 	.word	0xffffffff


	//   ....[126]....
        /*02d0*/ 	.word	0xffffffff


	//   ....[127]....
        /*02d4*/ 	.word	0xffffffff


	//   ....[128]....
        /*02d8*/ 	.word	0xffffffff


	//   ....[129]....
        /*02dc*/ 	.word	0xffffffff


	//   ....[130]....
        /*02e0*/ 	.word	0xffffffff


	//   ....[131]....
        /*02e4*/ 	.word	0xffffffff


	//   ....[132]....
        /*02e8*/ 	.word	0xffffffff


	//   ....[133]....
        /*02ec*/ 	.word	0xffffffff


	//   ....[134]....
        /*02f0*/ 	.word	0xffffffff


	//   ....[135]....
        /*02f4*/ 	.word	0xffffffff


	//   ....[136]....
        /*02f8*/ 	.word	0xffffffff


	//   ....[137]....
        /*02fc*/ 	.word	0xffffffff


	//   ....[138]....
        /*0300*/ 	.word	0xffffffff


	//   ....[139]....
        /*0304*/ 	.word	0xffffffff


	//   ....[140]....
        /*0308*/ 	.word	0xffffffff


	//   ....[141]....
        /*030c*/ 	.word	0xffffffff


	//   ....[142]....
        /*0310*/ 	.word	0xffffffff


	//   ....[143]....
        /*0314*/ 	.word	0xffffffff


	//   ....[144]....
        /*0318*/ 	.word	0xffffffff


	//   ....[145]....
        /*031c*/ 	.word	0xffffffff


	//   ....[146]....
        /*0320*/ 	.word	0xffffffff


	//   ....[147]....
        /*0324*/ 	.word	0xffffffff


	//   ....[148]....
        /*0328*/ 	.word	0xffffffff


	//   ....[149]....
        /*032c*/ 	.word	0xffffffff


	//   ....[150]....
        /*0330*/ 	.word	0xffffffff


	//   ....[151]....
        /*0334*/ 	.word	0xffffffff


	//   ....[152]....
        /*0338*/ 	.word	0xffffffff


	//   ....[153]....
        /*033c*/ 	.word	0xffffffff


	//   ....[154]....
        /*0340*/ 	.word	0xffffffff


	//   ....[155]....
        /*0344*/ 	.word	0xffffffff


	//----- nvinfo : EIATTR_COOP_GROUP_INSTR_OFFSETS
	.align		4
.L_2193:
        /*0348*/ 	.byte	0x04, 0x28
        /*034a*/ 	.short	(.L_2195 - .L_2194)


	//   ....[0]....
.L_2194:
        /*034c*/ 	.word	0x000013f0


	//   ....[1]....
        /*0350*/ 	.word	0x00001870


	//   ....[2]....
        /*0354*/ 	.word	0x00001dd0


	//   ....[3]....
        /*0358*/ 	.word	0x00004a00


	//   ....[4]....
        /*035c*/ 	.word	0x00005080


	//   ....[5]....
        /*0360*/ 	.word	0x00005910


	//   ....[6]....
        /*0364*/ 	.word	0x00006320


	//   ....[7]....
        /*0368*/ 	.word	0x00007d10


	//   ....[8]....
        /*036c*/ 	.word	0x00009bb0


	//   ....[9]....
        /*0370*/ 	.word	0x0000a380


	//   ....[10]....
        /*0374*/ 	.word	0x0000a3a0


	//   ....[11]....
        /*0378*/ 	.word	0x0000a3c0


	//   ....[12]....
        /*037c*/ 	.word	0x0000a3d0


	//   ....[13]....
        /*0380*/ 	.word	0x0000a440


	//   ....[14]....
        /*0384*/ 	.word	0x0000a4b0


	//   ....[15]....
        /*0388*/ 	.word	0x0000a510


	//   ....[16]....
        /*038c*/ 	.word	0x0000a530


	//   ....[17]....
        /*0390*/ 	.word	0x0000a580


	//   ....[18]....
        /*0394*/ 	.word	0x0000a5b0


	//   ....[19]....
        /*0398*/ 	.word	0x0000a610


	//   ....[20]....
        /*039c*/ 	.word	0x0000a630


	//   ....[21]....
        /*03a0*/ 	.word	0x0000a680


	//   ....[22]....
        /*03a4*/ 	.word	0x0000a6a0


	//   ....[23]....
        /*03a8*/ 	.word	0x0000a710


	//   ....[24]....
        /*03ac*/ 	.word	0x0000a730


	//   ....[25]....
        /*03b0*/ 	.word	0x0000a740


	//   ....[26]....
        /*03b4*/ 	.word	0x0000a7a0


	//   ....[27]....
        /*03b8*/ 	.word	0x0000a7c0


	//   ....[28]....
        /*03bc*/ 	.word	0x0000a7d0


	//   ....[29]....
        /*03c0*/ 	.word	0x0000a930


	//   ....[30]....
        /*03c4*/ 	.word	0x0000a990


	//   ....[31]....
        /*03c8*/ 	.word	0x0000a9f0


	//   ....[32]....
        /*03cc*/ 	.word	0x0000aa50


	//   ....[33]....
        /*03d0*/ 	.word	0x0000aa70


	//   ....[34]....
        /*03d4*/ 	.word	0x0000aa80


	//   ....[35]....
        /*03d8*/ 	.word	0x0000aa90


	//   ....[36]....
        /*03dc*/ 	.word	0x0000aaa0


	//   ....[37]....
        /*03e0*/ 	.word	0x0000aab0


	//   ....[38]....
        /*03e4*/ 	.word	0x0000aac0


	//   ....[39]....
        /*03e8*/ 	.word	0x0000aad0


	//   ....[40]....
        /*03ec*/ 	.word	0x0000aae0


	//   ....[41]....
        /*03f0*/ 	.word	0x0000be00


	//   ....[42]....
        /*03f4*/ 	.word	0x0000be20


	//   ....[43]....
        /*03f8*/ 	.word	0x0000be30


	//   ....[44]....
        /*03fc*/ 	.word	0x0000be40


	//   ....[45]....
        /*0400*/ 	.word	0x0000bf50


	//   ....[46]....
        /*0404*/ 	.word	0x0000bf60


	//   ....[47]....
        /*0408*/ 	.word	0x0000bf70


	//   ....[48]....
        /*040c*/ 	.word	0x0000bf80


	//   ....[49]....
        /*0410*/ 	.word	0x0000c090


	//   ....[50]....
        /*0414*/ 	.word	0x0000c0b0


	//   ....[51]....
        /*0418*/ 	.word	0x0000c0c0


	//   ....[52]....
        /*041c*/ 	.word	0x0000c0d0


	//   ....[53]....
        /*0420*/ 	.word	0x0000c1e0


	//   ....[54]....
        /*0424*/ 	.word	0x0000c1f0


	//   ....[55]....
        /*0428*/ 	.word	0x0000c200


	//   ....[56]....
        /*042c*/ 	.word	0x0000c210


	//   ....[57]....
        /*0430*/ 	.word	0x0000c320


	//   ....[58]....
        /*0434*/ 	.word	0x0000c340


	//   ....[59]....
        /*0438*/ 	.word	0x0000c350


	//   ....[60]....
        /*043c*/ 	.word	0x0000c360


	//   ....[61]....
        /*0440*/ 	.word	0x0000c460


	//   ....[62]....
        /*0444*/ 	.word	0x0000c470


	//   ....[63]....
        /*0448*/ 	.word	0x0000c480


	//   ....[64]....
        /*044c*/ 	.word	0x0000c490


	//   ....[65]....
        /*0450*/ 	.word	0x0000c4a0


	//   ....[66]....
        /*0454*/ 	.word	0x0000c4b0


	//   ....[67]....
        /*0458*/ 	.word	0x0000c4c0


	//   ....[68]....
        /*045c*/ 	.word	0x0000c4f0


	//   ....[69]....
        /*0460*/ 	.word	0x0000c520


	//   ....[70]....
        /*0464*/ 	.word	0x0000c550


	//   ....[71]....
        /*0468*/ 	.word	0x0000c560


	//   ....[72]....
        /*046c*/ 	.word	0x0000c570


	//   ....[73]....
        /*0470*/ 	.word	0x00010580


	//   ....[74]....
        /*0474*/ 	.word	0x000105c0


	//   ....[75]....
        /*0478*/ 	.word	0x000106b0


	//   ....[76]....
        /*047c*/ 	.word	0x000106e0


	//   ....[77]....
        /*0480*/ 	.word	0x000107c0


	//   ....[78]....
        /*0484*/ 	.word	0x000107f0


	//   ....[79]....
        /*0488*/ 	.word	0x00010870


	//   ....[80]....
        /*048c*/ 	.word	0x00010890


	//   ....[81]....
        /*0490*/ 	.word	0x000108c0


	//   ....[82]....
        /*0494*/ 	.word	0x000108e0


	//   ....[83]....
        /*0498*/ 	.word	0x00010fc0


	//   ....[84]....
        /*049c*/ 	.word	0x00011800


	//   ....[85]....
        /*04a0*/ 	.word	0x000121b0


	//   ....[86]....
        /*04a4*/ 	.word	0x00012a00


	//   ....[87]....
        /*04a8*/ 	.word	0x00012a20


	//   ....[88]....
        /*04ac*/ 	.word	0x00012a40


	//   ....[89]....
        /*04b0*/ 	.word	0x00012a60


	//   ....[90]....
        /*04b4*/ 	.word	0x00012a80


	//   ....[91]....
        /*04b8*/ 	.word	0x00012bd0


	//   ....[92]....
        /*04bc*/ 	.word	0x00012bf0


	//   ....[93]....
        /*04c0*/ 	.word	0x00012c10


	//   ....[94]....
        /*04c4*/ 	.word	0x00012c40


	//   ....[95]....
        /*04c8*/ 	.word	0x00012c60


	//   ....[96]....
        /*04cc*/ 	.word	0x00012f30


	//   ....[97]....
        /*04d0*/ 	.word	0x00012fb0


	//   ....[98]....
        /*04d4*/ 	.word	0x00013020


	//   ....[99]....
        /*04d8*/ 	.word	0x00013090


	//   ....[100]....
        /*04dc*/ 	.word	0x000131e0


	//   ....[101]....
        /*04e0*/ 	.word	0x00013250


	//   ....[102]....
        /*04e4*/ 	.word	0x000132c0


	//   ....[103]....
        /*04e8*/ 	.word	0x00013330


	//   ....[104]....
        /*04ec*/ 	.word	0x00013470


	//   ....[105]....
        /*04f0*/ 	.word	0x000134e0


	//   ....[106]....
        /*04f4*/ 	.word	0x00013550


	//   ....[107]....
        /*04f8*/ 	.word	0x000135c0


	//   ....[108]....
        /*04fc*/ 	.word	0x000136e0


	//   ....[109]....
        /*0500*/ 	.word	0x00013750


	//   ....[110]....
        /*0504*/ 	.word	0x000137c0


	//   ....[111]....
        /*0508*/ 	.word	0x00013830


	//   ....[112]....
        /*050c*/ 	.word	0x00013990


	//   ....[113]....
        /*0510*/ 	.word	0x00013a00


	//   ....[114]....
        /*0514*/ 	.word	0x00013a70


	//   ....[115]....
        /*0518*/ 	.word	0x00013ae0


	//   ....[116]....
        /*051c*/ 	.word	0x00013b60


	//   ....[117]....
        /*0520*/ 	.word	0x00013bd0


	//   ....[118]....
        /*0524*/ 	.word	0x00013c40


	//   ....[119]....
        /*0528*/ 	.word	0x00013cb0


	//   ....[120]....
        /*052c*/ 	.word	0x00013d10


	//   ....[121]....
        /*0530*/ 	.word	0x00013d70


	//   ....[122]....
        /*0534*/ 	.word	0x00013dd0


	//   ....[123]....
        /*0538*/ 	.word	0x00013e30


	//   ....[124]....
        /*053c*/ 	.word	0x00013eb0


	//   ....[125]....
        /*0540*/ 	.word	0x00013f30


	//   ....[126]....
        /*0544*/ 	.word	0x00013fa0


	//   ....[127]....
        /*0548*/ 	.word	0x00014010


	//   ....[128]....
        /*054c*/ 	.word	0x00014090


	//   ....[129]....
        /*0550*/ 	.word	0x00014100


	//   ....[130]....
        /*0554*/ 	.word	0x00014170


	//   ....[131]....
        /*0558*/ 	.word	0x000141e0


	//   ....[132]....
        /*055c*/ 	.word	0x00014260


	//   ....[133]....
        /*0560*/ 	.word	0x000142e0


	//   ....[134]....
        /*0564*/ 	.word	0x00014350


	//   ....[135]....
        /*0568*/ 	.word	0x000143c0


	//   ....[136]....
        /*056c*/ 	.word	0x00014440


	//   ....[137]....
        /*0570*/ 	.word	0x000144b0


	//   ....[138]....
        /*0574*/ 	.word	0x00014520


	//   ....[139]....
        /*0578*/ 	.word	0x00014590


	//   ....[140]....
        /*057c*/ 	.word	0x00014610


	//   ....[141]....
        /*0580*/ 	.word	0x00014690


	//   ....[142]....
        /*0584*/ 	.word	0x00014700


	//   ....[143]....
        /*0588*/ 	.word	0x00014770


	//   ....[144]....
        /*058c*/ 	.word	0x000147e0


	//   ....[145]....
        /*0590*/ 	.word	0x00014840


	//   ....[146]....
        /*0594*/ 	.word	0x000148a0


	//   ....[147]....
        /*0598*/ 	.word	0x00014900


	//   ....[148]....
        /*059c*/ 	.word	0x00014990


	//   ....[149]....
        /*05a0*/ 	.word	0x00014a00


	//   ....[150]....
        /*05a4*/ 	.word	0x00014a70


	//   ....[151]....
        /*05a8*/ 	.word	0x00014ae0


	//   ....[152]....
        /*05ac*/ 	.word	0x00014bb0


	//   ....[153]....
        /*05b0*/ 	.word	0x00014c10


	//   ....[154]....
        /*05b4*/ 	.word	0x00014c70


	//   ....[155]....
        /*05b8*/ 	.word	0x00014cd0


	//----- nvinfo : EIATTR_EXIT_INSTR_OFFSETS
	.align		4
.L_2195:
        /*05bc*/ 	.byte	0x04, 0x1c
        /*05be*/ 	.short	(.L_2197 - .L_2196)


	//   ....[0]....
.L_2196:
        /*05c0*/ 	.word	0x00012d50


	//   ....[1]....
        /*05c4*/ 	.word	0x00012ed0


	//----- nvinfo : EIATTR_MAX_THREADS
	.align		4
.L_2197:
        /*05c8*/ 	.byte	0x04, 0x05
        /*05ca*/ 	.short	(.L_2199 - .L_2198)
.L_2198:
        /*05cc*/ 	.word	0x00000040
        /*05d0*/ 	.word	0x00000001
        /*05d4*/ 	.word	0x00000001


	//----- nvinfo : EIATTR_CRS_STACK_SIZE
	.align		4
.L_2199:
        /*05d8*/ 	.byte	0x04, 0x1e
        /*05da*/ 	.short	(.L_2201 - .L_2200)
.L_2200:
        /*05dc*/ 	.word	0x00000000
.L_2201:


//--------------------- .nv.info._Z25selective_scan_bwd_kernelI32Selective_Scan_bwd_kernel_traitsILi64ELi16ELb1ELb0ELb0ELb0ELb0EfN3c107complexIfEEEEv12SSMParamsBwd --------------------------
	.section	.nv.info._Z25selective_scan_bwd_kernelI32Selective_Scan_bwd_kernel_traitsILi64ELi16ELb1ELb0ELb0ELb0ELb0EfN3c107complexIfEEEEv12SSMParamsBwd,"",@"SHT_CUDA_INFO"
	.sectionflags	@""
	.align	4


	//----- nvinfo : EIATTR_CUDA_API_VERSION
	.align		4
        /*0000*/ 	.byte	0x04, 0x37
        /*0002*/ 	.short	(.L_2203 - .L_2202)
.L_2202:
        /*0004*/ 	.word	0x00000082


	//----- nvinfo : EIATTR_SW2861232_WAR
	.align		4
.L_2203:
        /*0008*/ 	.byte	0x01, 0x35
	.zero		2


	//----- nvinfo : EIATTR_PARAM_CBANK
	.align		4
        /*000c*/ 	.byte	0x04, 0x0a
        /*000e*/ 	.short	(.L_2205 - .L_2204)
	.align		4
.L_2204:
        /*0010*/ 	.word	index@(.nv.constant0._Z25selective_scan_bwd_kernelI32Selective_Scan_bwd_kernel_traitsILi64ELi16ELb1ELb0ELb0ELb0ELb0EfN3c107complexIfEEEEv12SSMParamsBwd)
        /*0014*/ 	.short	0x0160
        /*0016*/ 	.short	0x01f0


	//----- nvinfo : EIATTR_CBANK_PARAM_SIZE
	.align		4
.L_2205:
        /*0018*/ 	.byte	0x03, 0x19
        /*001a*/ 	.short	0x01f0


	//----- nvinfo : EIATTR_KPARAM_INFO
	.align		4
        /*001c*/ 	.byte	0x04, 0x17
        /*001e*/ 	.short	(.L_2207 - .L_2206)
.L_2206:
        /*0020*/ 	.word	0x00000000
        /*0024*/ 	.short	0x0000
        /*0026*/ 	.short	0x0000
        /*0028*/ 	.byte	0x00, 0xf0, 0xc1, 0x07


	//----- nvinfo : EIATTR_MAXREG_COUNT
	.align		4
.L_2207:
        /*002c*/ 	.byte	0x03, 0x1b
        /*002e*/ 	.short	0x00ff


	//----- nvinfo : EIATTR_NUM_BARRIERS
	.align		4
        /*0030*/ 	.byte	0x02, 0x4c
        /*0032*/ 	.byte	0x01
	.zero		1


	//----- nvinfo : EIATTR_MERCURY_ISA_VERSION
	.align		4
        /*0034*/ 	.byte	0x03, 0x5f
        /*0036*/ 	.short	0x0000


	//----- nvinfo : EIATTR_COOP_GROUP_MASK_REGIDS
	.align		4
        /*0038*/ 	.byte	0x04, 0x29
        /*003a*/ 	.short	(.L_2209 - .L_2208)


	//   ....[0]....
.L_2208:
        /*003c*/ 	.word	0xffffffff


	//   ....[1]....
        /*0040*/ 	.word	0xffffffff


	//   ....[2]....
        /*0044*/ 	.word	0xffffffff


	//   ....[3]....
        /*0048*/ 	.word	0xffffffff


	//   ....[4]....
        /*004c*/ 	.word	0xffffffff


	//   ....[5]....
        /*0050*/ 	.word	0xffffffff


	//   ....[6]....
        /*0054*/ 	.word	0xffffffff


	//   ....[7]....
        /*0058*/ 	.word	0xffffffff


	//   ....[8]....
        /*005c*/ 	.word	0xffffffff


	//   ....[9]....
        /*0060*/ 	.word	0xffffffff


	//   ....[10]....
        /*0064*/ 	.word	0xffffffff


	//   ....[11]....
        /*0068*/ 	.word	0xffffffff


	//   ....[12]....
        /*006c*/ 	.word	0xffffffff


	//   ....[13]....
        /*0070*/ 	.word	0xffffffff


	//   ....[14]....
        /*0074*/ 	.word	0xffffffff


	//   ....[15]....
        /*0078*/ 	.word	0xffffffff


	//   ....[16]....
        /*007c*/ 	.word	0xffffffff


	//   ....[17]....
        /*0080*/ 	.word	0xffffffff


	//   ....[18]....
        /*0084*/ 	.word	0xffffffff


	//   ....[19]....
        /*0088*/ 	.word	0xffffffff


	//   ....[20]....
        /*008c*/ 	.word	0xffffffff


	//   ....[21]....
        /*0090*/ 	.word	0xffffffff


	//   ....[22]....
        /*0094*/ 	.word	0xffffffff


	//   ....[23]....
        /*0098*/ 	.word	0xffffffff


	//   ....[24]....
        /*009c*/ 	.word	0xffffffff


	//   ....[25]....
        /*00a0*/ 	.word	0xffffffff


	//   ....[26]....
        /*00a4*/ 	.word	0xffffffff


	//   ....[27]....
        /*00a8*/ 	.word	0xffffffff


	//   ....[28]....
        /*00ac*/ 	.word	0xffffffff


	//   ....[29]....
        /*00b0*/ 	.word	0xffffffff


	//   ....[30]....
        /*00b4*/ 	.word	0xffffffff


	//   ....[31]....
        /*00b8*/ 	.word	0xffffffff


	//   ....[32]....
        /*00bc*/ 	.word	0xffffffff


	//   ....[33]....
        /*00c0*/ 	.word	0xffffffff


	//   ....[34]....
        /*00c4*/ 	.word	0xffffffff


	//   ....[35]....
        /*00c8*/ 	.word	0xffffffff


	//   ....[36]....
        /*00cc*/ 	.word	0xffffffff


	//   ....[37]....
        /*00d0*/ 	.word	0xffffffff


	//   ....[38]....
        /*00d4*/ 	.word	0xffffffff


	//   ....[39]....
        /*00d8*/ 	.word	0xffffffff


	//   ....[40]....
        /*00dc*/ 	.word	0xffffffff


	//   ....[41]....
        /*00e0*/ 	.word	0xffffffff


	//   ....[42]....
        /*00e4*/ 	.word	0xffffffff


	//   ....[43]....
        /*00e8*/ 	.word	0xffffffff


	//   ....[44]....
        /*00ec*/ 	.word	0xffffffff


	//   ....[45]....
        /*00f0*/ 	.word	0xffffffff


	//   ....[46]....
        /*00f4*/ 	.word	0xffffffff


	//   ....[47]....
        /*00f8*/ 	.word	0xffffffff


	//   ....[48]....
        /*00fc*/ 	.word	0xffffffff


	//   ....[49]....
        /*0100*/ 	.word	0xffffffff


	//   ....[50]....
        /*0104*/ 	.word	0xffffffff


	//   ....[51]....
        /*0108*/ 	.word	0xffffffff


	//   ....[52]....
        /*010c*/ 	.word	0xffffffff


	//   ....[53]....
        /*0110*/ 	.word	0xffffffff


	//   ....[54]....
        /*0114*/ 	.word	0xffffffff


	//   ....[55]....
        /*0118*/ 	.word	0xffffffff


	//   ....[56]....
        /*011c*/ 	.word	0xffffffff


	//   ....[57]....
        /*0120*/ 	.word	0xffffffff


	//   ....[58]....
        /*0124*/ 	.word	0xffffffff


	//   ....[59]....
        /*0128*/ 	.word	0xffffffff


	//   ....[60]....
        /*012c*/ 	.word	0xffffffff


	//   ....[61]....
        /*0130*/ 	.word	0xffffffff


	//   ....[62]....
        /*0134*/ 	.word	0xffffffff


	//   ....[63]....
        /*0138*/ 	.word	0xffffffff


	//   ....[64]....
        /*013c*/ 	.word	0xffffffff


	//   ....[65]....
        /*0140*/ 	.word	0xffffffff


	//   ....[66]....
        /*0144*/ 	.word	0xffffffff


	//   ....[67]....
        /*0148*/ 	.word	0xffffffff


	//   ....[68]....
        /*014c*/ 	.word	0xffffffff


	//   ....[69]....
        /*0150*/ 	.word	0xffffffff


	//   ....[70]....
        /*0154*/ 	.word	0xffffffff


	//   ....[71]....
        /*0158*/ 	.word	0xffffffff


	//   ....[72]....
        /*015c*/ 	.word	0xffffffff


	//   ....[73]....
        /*0160*/ 	.word	0xffffffff


	//   ....[74]....
        /*0164*/ 	.word	0xffffffff


	//   ....[75]....
        /*0168*/ 	.word	0xffffffff


	//   ....[76]....
        /*016c*/ 	.word	0xffffffff


	//   ....[77]....
        /*0170*/ 	.word	0xffffffff


	//   ....[78]....
        /*0174*/ 	.word	0xffffffff


	//   ....[79]....
        /*0178*/ 	.word	0xffffffff


	//   ....[80]....
        /*017c*/ 	.word	0xffffffff


	//   ....[81]....
        /*0180*/ 	.word	0xffffffff


	//   ....[82]....
        /*0184*/ 	.word	0xffffffff


	//   ....[83]....
        /*0188*/ 	.word	0xffffffff


	//   ....[84]....
        /*018c*/ 	.word	0xffffffff


	//   ....[85]....
        /*0190*/ 	.word	0xffffffff


	//   ....[86]....
        /*0194*/ 	.word	0xffffffff


	//   ....[87]....
        /*0198*/ 	.word	0xffffffff


	//   ....[88]....
        /*019c*/ 	.word	0xffffffff


	//   ....[89]....
        /*01a0*/ 	.word	0xffffffff


	//   ....[90]....
        /*01a4*/ 	.word	0xffffffff


	//   ....[91]....
        /*01a8*/ 	.word	0xffffffff


	//   ....[92]....
        /*01ac*/ 	.word	0xffffffff


	//   ....[93]....
        /*01b0*/ 	.word	0xffffffff


	//   ....[94]....
        /*01b4*/ 	.word	0xffffffff


	//   ....[95]....
        /*01b8*/ 	.word	0xffffffff


	//   ....[96]....
        /*01bc*/ 	.word	0xffffffff


	//   ....[97]....
        /*01c0*/ 	.word	0xffffffff


	//   ....[98]....
        /*01c4*/ 	.word	0xffffffff


	//   ....[99]....
        /*01c8*/ 	.word	0xffffffff


	//   ....[100]....
        /*01cc*/ 	.word	0xffffffff


	//   ....[101]....
        /*01d0*/ 	.word	0xffffffff


	//   ....[102]....
        /*01d4*/ 	.word	0xffffffff


	//   ....[103]....
        /*01d8*/ 	.word	0xffffffff


	//   ....[104]....
        /*01dc*/ 	.word	0xffffffff


	//   ....[105]....
        /*01e0*/ 	.word	0xffffffff


	//   ....[106]....
        /*01e4*/ 	.word	0xffffffff


	//   ....[107]....
        /*01e8*/ 	.word	0xffffffff


	//   ....[108]....
        /*01ec*/ 	.word	0xffffffff


	//   ....[109]....
        /*01f0*/ 	.word	0xffffffff


	//   ....[110]....
        /*01f4*/ 	.word	0xffffffff


	//   ....[111]....
        /*01f8*/ 	.word	0xffffffff


	//   ....[112]....
        /*01fc*/ 	.word	0xffffffff


	//   ....[113]....
        /*0200*/ 	.word	0xffffffff


	//   ....[114]....
        /*0204*/ 	.word	0xffffffff


	//   ....[115]....
        /*0208*/ 	.word	0xffffffff


	//   ....[116]....
        /*020c*/ 	.word	0xffffffff


	//   ....[117]....
        /*0210*/ 	.word	0xffffffff


	//   ....[118]....
        /*0214*/ 	.word	0xffffffff


	//   ....[119]....
        /*0218*/ 	.word	0xffffffff


	//   ....[120]....
        /*021c*/ 	.word	0xffffffff


	//   ....[121]....
        /*0220*/ 	.word	0xffffffff


	//   ....[122]....
        /*0224*/ 	.word	0xffffffff


	//   ....[123]....
        /*0228*/ 	.word	0xffffffff


	//   ....[124]....
        /*022c*/ 	.word	0xffffffff


	//   ....[125]....
        /*0230*/ 	.word	0xffffffff


	//   ....[126]....
        /*0234*/ 	.word	0xffffffff


	//   ....[127]....
        /*0238*/ 	.word	0xffffffff


	//   ....[128]....
        /*023c*/ 	.word	0xffffffff


	//   ....[129]....
        /*0240*/ 	.word	0xffffffff


	//   ....[130]....
        /*0244*/ 	.word	0xffffffff


	//   ....[131]....
        /*0248*/ 	.word	0xffffffff


	//   ....[132]....
        /*024c*/ 	.word	0xffffffff


	//   ....[133]....
        /*0250*/ 	.word	0xffffffff


	//   ....[134]....
        /*0254*/ 	.word	0xffffffff


	//   ....[135]....
        /*0258*/ 	.word	0xffffffff


	//   ....[136]....
        /*025c*/ 	.word	0xffffffff


	//   ....[137]....
        /*0260*/ 	.word	0xffffffff


	//   ....[138]....
        /*0264*/ 	.word	0xffffffff


	//   ....[139]....
        /*0268*/ 	.word	0xffffffff


	//   ....[140]....
        /*026c*/ 	.word	0xffffffff


	//   ....[141]....
        /*0270*/ 	.word	0xffffffff


	//   ....[142]....
        /*0274*/ 	.word	0xffffffff


	//   ....[143]....
        /*0278*/ 	.word	0xffffffff


	//   ....[144]....
        /*027c*/ 	.word	0xffffffff


	//   ....[145]....
        /*0280*/ 	.word	0xffffffff


	//   ....[146]....
        /*0284*/ 	.word	0xffffffff


	//   ....[147]....
        /*0288*/ 	.word	0xffffffff


	//   ....[148]....
        /*028c*/ 	.word	0xffffffff


	//   ....[149]....
        /*0290*/ 	.word	0xffffffff


	//   ....[150]....
        /*0294*/ 	.word	0xffffffff


	//   ....[151]....
        /*0298*/ 	.word	0xffffffff


	//   ....[152]....
        /*029c*/ 	.word	0xffffffff


	//   ....[153]....
        /*02a0*/ 	.word	0xffffffff


	//   ....[154]....
        /*02a4*/ 	.word	0xffffffff


	//   ....[155]....
        /*02a8*/ 	.word	0xffffffff


	//   ....[156]....
        /*02ac*/ 	.word	0xffffffff


	//   ....[157]....
        /*02b0*/ 	.word	0xffffffff


	//   ....[158]....
        /*02b4*/ 	.word	0xffffffff


	//----- nvinfo : EIATTR_COOP_GROUP_INSTR_OFFSETS
	.align		4
.L_2209:
        /*02b8*/ 	.byte	0x04, 0x28
        /*02ba*/ 	.short	(.L_2211 - .L_2210)


	//   ....[0]....
.L_2210:
        /*02bc*/ 	.word	0x00000720


	//   ....[1]....
        /*02c0*/ 	.word	0x00000830


	//   ....[2]....
        /*02c4*/ 	.word	0x00000970


	//   ....[3]....
        /*02c8*/ 	.word	0x000029f0


	//   ....[4]....
        /*02cc*/ 	.word	0x00002a10


	//   ....[5]....
        /*02d0*/ 	.word	0x00002a40


	//   ....[6]....
        /*02d4*/ 	.word	0x00002a50


	//   ....[7]....
        /*02d8*/ 	.word	0x00002b00


	//   ....[8]....
        /*02dc*/ 	.word	0x00002b20


	//   ....[9]....
        /*02e0*/ 	.word	0x00002b30


	//   ....[10]....
        /*02e4*/ 	.word	0x00002b40


	//   ....[11]....
        /*02e8*/ 	.word	0x00002c00


	//   ....[12]....
        /*02ec*/ 	.word	0x00002c20


	//   ....[13]....
        /*02f0*/ 	.word	0x00002c30


	//   ....[14]....
        /*02f4*/ 	.word	0x00002c40


	//   ....[15]....
        /*02f8*/ 	.word	0x00002d00


	//   ....[16]....
        /*02fc*/ 	.word	0x00002d20


	//   ....[17]....
        /*0300*/ 	.word	0x00002d30


	//   ....[18]....
        /*0304*/ 	.word	0x00002d40


	//   ....[19]....
        /*0308*/ 	.word	0x00002e00


	//   ....[20]....
        /*030c*/ 	.word	0x00002e10


	//   ....[21]....
        /*0310*/ 	.word	0x00002e20


	//   ....[22]....
        /*0314*/ 	.word	0x00002e30


	//   ....[23]....
        /*0318*/ 	.word	0x00002f80


	//   ....[24]....
        /*031c*/ 	.word	0x00002ff0


	//   ....[25]....
        /*0320*/ 	.word	0x00003060


	//   ....[26]....
        /*0324*/ 	.word	0x000030d0


	//   ....[27]....
        /*0328*/ 	.word	0x000030f0


	//   ....[28]....
        /*032c*/ 	.word	0x00003100


	//   ....[29]....
        /*0330*/ 	.word	0x00003110


	//   ....[30]....
        /*0334*/ 	.word	0x00003120


	//   ....[31]....
        /*0338*/ 	.word	0x00003130


	//   ....[32]....
        /*033c*/ 	.word	0x00003140


	//   ....[33]....
        /*0340*/ 	.word	0x00003150


	//   ....[34]....
        /*0344*/ 	.word	0x00003160


	//   ....[35]....
        /*0348*/ 	.word	0x000043f0


	//   ....[36]....
        /*034c*/ 	.word	0x00004410


	//   ....[37]....
        /*0350*/ 	.word	0x00004420


	//   ....[38]....
        /*0354*/ 	.word	0x00004430


	//   ....[39]....
        /*0358*/ 	.word	0x00004540


	//   ....[40]....
        /*035c*/ 	.word	0x00004550


	//   ....[41]....
        /*0360*/ 	.word	0x00004560


	//   ....[42]....
        /*0364*/ 	.word	0x00004570


	//   ....[43]....
        /*0368*/ 	.word	0x00004680


	//   ....[44]....
        /*036c*/ 	.word	0x000046a0


	//   ....[45]....
        /*0370*/ 	.word	0x000046b0


	//   ....[46]....
        /*0374*/ 	.word	0x000046c0


	//   ....[47]....
        /*0378*/ 	.word	0x000047d0


	//   ....[48]....
        /*037c*/ 	.word	0x000047e0


	//   ....[49]....
        /*0380*/ 	.word	0x000047f0


	//   ....[50]....
        /*0384*/ 	.word	0x00004800


	//   ....[51]....
        /*0388*/ 	.word	0x00004910


	//   ....[52]....
        /*038c*/ 	.word	0x00004930


	//   ....[53]....
        /*0390*/ 	.word	0x00004940


	//   ....[54]....
        /*0394*/ 	.word	0x00004950


	//   ....[55]....
        /*0398*/ 	.word	0x00004a50


	//   ....[56]....
        /*039c*/ 	.word	0x00004a60


	//   ....[57]....
        /*03a0*/ 	.word	0x00004a70


	//   ....[58]....
        /*03a4*/ 	.word	0x00004a80


	//   ....[59]....
        /*03a8*/ 	.word	0x00004a90


	//   ....[60]....
        /*03ac*/ 	.word	0x00004aa0


	//   ....[61]....
        /*03b0*/ 	.word	0x00004ab0


	//   ....[62]....
        /*03b4*/ 	.word	0x00004ae0


	//   ....[63]....
        /*03b8*/ 	.word	0x00004b10


	//   ....[64]....
        /*03bc*/ 	.word	0x00004b30


	//   ....[65]....
        /*03c0*/ 	.word	0x00004b40


	//   ....[66]....
        /*03c4*/ 	.word	0x00004b50


	//   ....[67]....
        /*03c8*/ 	.word	0x00006090


	//   ....[68]....
        /*03cc*/ 	.word	0x000060e0


	//   ....[69]....
        /*03d0*/ 	.word	0x00006120


	//   ....[70]....
        /*03d4*/ 	.word	0x00006150


	//   ....[71]....
        /*03d8*/ 	.word	0x00006220


	//   ....[72]....
        /*03dc*/ 	.word	0x00006250


	//   ....[73]....
        /*03e0*/ 	.word	0x00006290


	//   ....[74]....
        /*03e4*/ 	.word	0x000062c0


	//   ....[75]....
        /*03e8*/ 	.word	0x00006430


	//   ....[76]....
        /*03ec*/ 	.word	0x00006470


	//   ....[77]....
        /*03f0*/ 	.word	0x000064a0


	//   ....[78]....
        /*03f4*/ 	.word	0x000064d0


	//   ....[79]....
        /*03f8*/ 	.word	0x00006570


	//   ....[80]....
        /*03fc*/ 	.word	0x000065a0


	//   ....[81]....
        /*0400*/ 	.word	0x000065d0


	//   ....[82]....
        /*0404*/ 	.word	0x00006600


	//   ....[83]....
        /*0408*/ 	.word	0x000066d0


	//   ....[84]....
        /*040c*/ 	.word	0x00006710


	//   ....[85]....
        /*0410*/ 	.word	0x00006740


	//   ....[86]....
        /*0414*/ 	.word	0x00006770


	//   ....[87]....
        /*0418*/ 	.word	0x00006ed0


	//   ....[88]....
        /*041c*/ 	.word	0x00007140


	//   ....[89]....
        /*0420*/ 	.word	0x00007300


	//   ....[90]....
        /*0424*/ 	.word	0x00007360


	//   ....[91]....
        /*0428*/ 	.word	0x000073c0


	//   ....[92]....
        /*042c*/ 	.word	0x000073e0


	//   ....[93]....
        /*0430*/ 	.word	0x00007400


	//   ....[94]....
        /*0434*/ 	.word	0x000074c0


	//   ....[95]....
        /*0438*/ 	.word	0x00007510


	//   ....[96]....
        /*043c*/ 	.word	0x00007560


	//   ....[97]....
        /*0440*/ 	.word	0x00007590


	//   ....[98]....
        /*0444*/ 	.word	0x000075b0


	//   ....[99]....
        /*0448*/ 	.word	0x00007c20


	//   ....[100]....
        /*044c*/ 	.word	0x00007ca0


	//   ....[101]....
        /*0450*/ 	.word	0x00007d10


	//   ....[102]....
        /*0454*/ 	.word	0x00007d80


	//   ....[103]....
        /*0458*/ 	.word	0x00007ed0


	//   ....[104]....
        /*045c*/ 	.word	0x00007f40


	//   ....[105]....
        /*0460*/ 	.word	0x00007fb0


	//   ....[106]....
        /*0464*/ 	.word	0x00008020


	//   ....[107]....
        /*0468*/ 	.word	0x00008140


	//   ....[108]....
        /*046c*/ 	.word	0x000081b0


	//   ....[109]....
        /*0470*/ 	.word	0x00008220


	//   ....[110]....
        /*0474*/ 	.word	0x00008290


	//   ....[111]....
        /*0478*/ 	.word	0x000083b0


	//   ....[112]....
        /*047c*/ 	.word	0x00008420


	//   ....[113]....
        /*0480*/ 	.word	0x00008490


	//   ....[114]....
        /*0484*/ 	.word	0x00008500


	//   ....[115]....
        /*0488*/ 	.word	0x00008640


	//   ....[116]....
        /*048c*/ 	.word	0x000086b0


	//   ....[117]....
        /*0490*/ 	.word	0x00008720


	//   ....[118]....
        /*0494*/ 	.word	0x00008790


	//   ....[119]....
        /*0498*/ 	.word	0x000087f0


	//   ....[120]....
        /*049c*/ 	.word	0x00008860


	//   ....[121]....
        /*04a0*/ 	.word	0x000088d0


	//   ....[122]....
        /*04a4*/ 	.word	0x00008940


	//   ....[123]....
        /*04a8*/ 	.word	0x000089d0


	//   ....[124]....
        /*04ac*/ 	.word	0x00008a40


	//   ....[125]....
        /*04b0*/ 	.word	0x00008ab0


	//   ....[126]....
        /*04b4*/ 	.word	0x00008b20


	//   ....[127]....
        /*04b8*/ 	.word	0x00008ba0


	//   ....[128]....
        /*04bc*/ 	.word	0x00008c20


	//   ....[129]....
        /*04c0*/ 	.word	0x00008c90


	//   ....[130]....
        /*04c4*/ 	.word	0x00008d00


	//   ....[131]....
        /*04c8*/ 	.word	0x00008d70


	//   ....[132]....
        /*04cc*/ 	.word	0x00008de0


	//   ....[133]....
        /*04d0*/ 	.word	0x00008e50


	//   ....[134]....
        /*04d4*/ 	.word	0x00008ec0


	//   ....[135]....
        /*04d8*/ 	.word	0x00008f30


	//   ....[136]....
        /*04dc*/ 	.word	0x00008fb0


	//   ....[137]....
        /*04e0*/ 	.word	0x00009020


	//   ....[138]....
        /*04e4*/ 	.word	0x00009090


	//   ....[139]....
        /*04e8*/ 	.word	0x00009100


	//   ....[140]....
        /*04ec*/ 	.word	0x00009170


	//   ....[141]....
        /*04f0*/ 	.word	0x000091e0


	//   ....[142]....
        /*04f4*/ 	.word	0x00009250


	//   ....[143]....
        /*04f8*/ 	.word	0x000092c0


	//   ....[144]....
        /*04fc*/ 	.word	0x00009340


	//   ....[145]....
        /*0500*/ 	.word	0x000093b0


	//   ....[146]....
        /*0504*/ 	.word	0x00009420


	//   ....[147]....
        /*0508*/ 	.word	0x00009490


	//   ....[148]....
        /*050c*/ 	.word	0x00009500


	//   ....[149]....
        /*0510*/ 	.word	0x00009570


	//   ....[150]....
        /*0514*/ 	.word	0x000095e0


	//   ....[151]....
        /*0518*/ 	.word	0x00009650


	//   ....[152]....
        /*051c*/ 	.word	0x000096c0


	//   ....[153]....
        /*0520*/ 	.word	0x00009730


	//   ....[154]....
        /*0524*/ 	.word	0x000097a0


	//   ....[155]....
        /*0528*/ 	.word	0x00009880


	//   ....[156]....
        /*052c*/ 	.word	0x000098f0


	//   ....[157]....
        /*0530*/ 	.word	0x00009960


	//   ....[158]....
        /*0534*/ 	.word	0x000099d0


	//----- nvinfo : EIATTR_EXIT_INSTR_OFFSETS
	.align		4
.L_2211:
        /*0538*/ 	.byte	0x04, 0x1c
        /*053a*/ 	.short	(.L_2213 - .L_2212)


	//   ....[0]....
.L_2212:
        /*053c*/ 	.word	0x00007680


	//   ....[1]....
        /*0540*/ 	.word	0x00007bc0


	//----- nvinfo : EIATTR_MAX_THREADS
	.align		4
.L_2213:
        /*0544*/ 	.byte	0x04, 0x05
        /*0546*/ 	.short	(.L_2215 - .L_2214)
.L_2214:
        /*0548*/ 	.word	0x00000040
        /*054c*/ 	.word	0x00000001
        /*0550*/ 	.word	0x00000001


	//----- nvinfo : EIATTR_CRS_STACK_SIZE
	.align		4
.L_2215:
        /*0554*/ 	.byte	0x04, 0x1e
        /*0556*/ 	.short	(.L_2217 - .L_2216)
.L_2216:
        /*0558*/ 	.word	0x00000000
.L_2217:


//--------------------- .nv.info._Z25selective_scan_bwd_kernelI32Selective_Scan_bwd_kernel_traitsILi64ELi16ELb1ELb0ELb0ELb0ELb1EfN3c107complexIfEEEEv12SSMParamsBwd --------------------------
	.section	.nv.info._Z25selective_scan_bwd_kernelI32Selective_Scan_bwd_kernel_traitsILi64ELi16ELb1ELb0ELb0ELb0ELb1EfN3c107complexIfEEEEv12SSMParamsBwd,"",@"SHT_CUDA_INFO"
	.sectionflags	@""
	.align	4


	//----- nvinfo : EIATTR_CUDA_API_VERSION
	.align		4
        /*0000*/ 	.byte	0x04, 0x37
        /*0002*/ 	.short	(.L_2219 - .L_2218)
.L_2218:
        /*0004*/ 	.word	0x00000082


	//----- nvinfo : EIATTR_SW2861232_WAR
	.align		4
.L_2219:
        /*0008*/ 	.byte	0x01, 0x35
	.zero		2


	//----- nvinfo : EIATTR_PARAM_CBANK
	.align		4
        /*000c*/ 	.byte	0x04, 0x0a
        /*000e*/ 	.short	(.L_2221 - .L_2220)
	.align		4
.L_2220:
        /*0010*/ 	.word	index@(.nv.constant0._Z25selective_scan_bwd_kernelI32Selective_Scan_bwd_kernel_traitsILi64ELi16ELb1ELb0ELb0ELb0ELb1EfN3c107complexIfEEEEv12SSMParamsBwd)
        /*0014*/ 	.short	0x0160
        /*0016*/ 	.short	0x01f0


	//----- nvinfo : EIATTR_CBANK_PARAM_SIZE
	.align		4
.L_2221:
        /*0018*/ 	.byte	0x03, 0x19
        /*001a*/ 	.short	0x01f0


	//----- nvinfo : EIATTR_KPARAM_INFO
	.align		4
        /*001c*/ 	.byte	0x04, 0x17
        /*001e*/ 	.short	(.L_2223 - .L_2222)
.L_2222:
        /*0020*/ 	.word	0x00000000
        /*0024*/ 	.short	0x0000
        /*0026*/ 	.short	0x0000
        /*0028*/ 	.byte	0x00, 0xf0, 0xc1, 0x07


	//----- nvinfo : EIATTR_MAXREG_COUNT
	.align		4
.L_2223:
        /*002c*/ 	.byte	0x03, 0x1b
        /*002e*/ 	.short	0x00ff


	//----- nvinfo : EIATTR_NUM_BARRIERS
	.align		4
        /*0030*/ 	.byte	0x02, 0x4c
        /*0032*/ 	.byte	0x01
	.zero		1


	//----- nvinfo : EIATTR_MERCURY_ISA_VERSION
	.align		4
        /*0034*/ 	.byte	0x03, 0x5f
        /*0036*/ 	.short	0x0000


	//----- nvinfo : EIATTR_COOP_GROUP_MASK_REGIDS
	.align		4
        /*0038*/ 	.byte	0x04, 0x29
        /*003a*/ 	.short	(.L_2225 - .L_2224)


	//   ....[0]....
.L_2224:
        /*003c*/ 	.word	0xffffffff


	//   ....[1]....
        /*0040*/ 	.word	0xffffffff


	//   ....[2]....
        /*0044*/ 	.word	0xffffffff


	//   ....[3]....
        /*0048*/ 	.word	0xffffffff


	//   ....[4]....
        /*004c*/ 	.word	0xffffffff


	//   ....[5]....
        /*0050*/ 	.word	0xffffffff


	//   ....[6]....
        /*0054*/ 	.word	0xffffffff


	//   ....[7]....
        /*0058*/ 	.word	0xffffffff


	//   ....[8]....
        /*005c*/ 	.word	0xffffffff


	//   ....[9]....
        /*0060*/ 	.word	0xffffffff


	//   ....[10]....
        /*0064*/ 	.word	0xffffffff


	//   ....[11]....
        /*0068*/ 	.word	0xffffffff


	//   ....[12]....
        /*006c*/ 	.word	0xffffffff


	//   ....[13]....
        /*0070*/ 	.word	0xffffffff


	//   ....[14]....
        /*0074*/ 	.word	0xffffffff


	//   ....[15]....
        /*0078*/ 	.word	0xffffffff


	//   ....[16]....
        /*007c*/ 	.word	0xffffffff


	//   ....[17]....
        /*0080*/ 	.word	0xffffffff


	//   ....[18]....
        /*0084*/ 	.word	0xffffffff


	//   ....[19]....
        /*0088*/ 	.word	0xffffffff


	//   ....[20]....
        /*008c*/ 	.word	0xffffffff


	//   ....[21]....
        /*0090*/ 	.word	0xffffffff


	//   ....[22]....
        /*0094*/ 	.word	0xffffffff


	//   ....[23]....
        /*0098*/ 	.word	0xffffffff


	//   ....[24]....
        /*009c*/ 	.word	0xffffffff


	//   ....[25]....
        /*00a0*/ 	.word	0xffffffff


	//   ....[26]....
        /*00a4*/ 	.word	0xffffffff


	//   ....[27]....
        /*00a8*/ 	.word	0xffffffff


	//   ....[28]....
        /*00ac*/ 	.word	0xffffffff


	//   ....[29]....
        /*00b0*/ 	.word	0xffffffff


	//   ....[30]....
        /*00b4*/ 	.word	0xffffffff


	//   ....[31]....
        /*00b8*/ 	.word	0xffffffff


	//   ....[32]....
        /*00bc*/ 	.word	0xffffffff


	//   ....[33]....
        /*00c0*/ 	.word	0xffffffff


	//   ....[34]....
        /*00c4*/ 	.word	0xffffffff


	//   ....[35]....
        /*00c8*/ 	.word	0xffffffff


	//   ....[36]....
        /*00cc*/ 	.word	0xffffffff


	//   ....[37]....
        /*00d0*/ 	.word	0xffffffff


	//   ....[38]....
        /*00d4*/ 	.word	0xffffffff


	//   ....[39]....
        /*00d8*/ 	.word	0xffffffff


	//   ....[40]....
        /*00dc*/ 	.word	0xffffffff


	//   ....[41]....
        /*00e0*/ 	.word	0xffffffff


	//   ....[42]....
        /*00e4*/ 	.word	0xffffffff


	//   ....[43]....
        /*00e8*/ 	.word	0xffffffff


	//   ....[44]....
        /*00ec*/ 	.word	0xffffffff


	//   ....[45]....
        /*00f0*/ 	.word	0xffffffff


	//   ....[46]....
        /*00f4*/ 	.word	0xffffffff


	//   ....[47]....
        /*00f8*/ 	.word	0xffffffff


	//   ....[48]....
        /*00fc*/ 	.word	0xffffffff


	//   ....[49]....
        /*0100*/ 	.word	0xffffffff


	//   ....[50]....
        /*0104*/ 	.word	0xffffffff


	//   ....[51]....
        /*0108*/ 	.word	0xffffffff


	//   ....[52]....
        /*010c*/ 	.word	0xffffffff


	//   ....[53]....
        /*0110*/ 	.word	0xffffffff


	//   ....[54]....
        /*0114*/ 	.word	0xffffffff


	//   ....[55]....
        /*0118*/ 	.word	0xffffffff


	//   ....[56]....
        /*011c*/ 	.word	0xffffffff


	//   ....[57]....
        /*0120*/ 	.word	0xffffffff


	//   ....[58]....
        /*0124*/ 	.word	0xffffffff


	//   ....[59]....
        /*0128*/ 	.word	0xffffffff


	//   ....[60]....
        /*012c*/ 	.word	0xffffffff


	//   ....[61]....
        /*0130*/ 	.word	0xffffffff


	//   ....[62]....
        /*0134*/ 	.word	0xffffffff


	//   ....[63]....
        /*0138*/ 	.word	0xffffffff


	//   ....[64]....
        /*013c*/ 	.word	0xffffffff


	//   ....[65]....
        /*0140*/ 	.word	0xffffffff


	//   ....[66]....
        /*0144*/ 	.word	0xffffffff


	//   ....[67]....
        /*0148*/ 	.word	0xffffffff


	//   ....[68]....
        /*014c*/ 	.word	0xffffffff


	//   ....[69]....
        /*0150*/ 	.word	0xffffffff


	//   ....[70]....
        /*0154*/ 	.word	0xffffffff


	//   ....[71]....
        /*0158*/ 	.word	0xffffffff


	//   ....[72]....
        /*015c*/ 	.word	0xffffffff


	//   ....[73]....
        /*0160*/ 	.word	0xffffffff


	//   ....[74]....
        /*0164*/ 	.word	0xffffffff


	//   ....[75]....
        /*0168*/ 	.word	0xffffffff


	//   ....[76]....
        /*016c*/ 	.word	0xffffffff


	//   ....[77]....
        /*0170*/ 	.word	0xffffffff


	//   ....[78]....
        /*0174*/ 	.word	0xffffffff


	//   ....[79]....
        /*0178*/ 	.word	0xffffffff


	//   ....[80]....
        /*017c*/ 	.word	0xffffffff


	//   ....[81]....
        /*0180*/ 	.word	0xffffffff


	//   ....[82]....
        /*0184*/ 	.word	0xffffffff


	//   ....[83]....
        /*0188*/ 	.word	0xffffffff


	//   ....[84]....
        /*018c*/ 	.word	0xffffffff


	//   ....[85]....
        /*0190*/ 	.word	0xffffffff


	//   ....[86]....
        /*0194*/ 	.word	0xffffffff


	//   ....[87]....
        /*0198*/ 	.word	0xffffffff


	//   ....[88]....
        /*019c*/ 	.word	0xffffffff


	//   ....[89]....
        /*01a0*/ 	.word	0xffffffff


	//   ....[90]....
        /*01a4*/ 	.word	0xffffffff


	//   ....[91]....
        /*01a8*/ 	.word	0xffffffff


	//   ....[92]....
        /*01ac*/ 	.word	0xffffffff


	//   ....[93]....
        /*01b0*/ 	.word	0xffffffff


	//   ....[94]....
        /*01b4*/ 	.word	0xffffffff


	//   ....[95]....
        /*01b8*/ 	.word	0xffffffff


	//   ....[96]....
        /*01bc*/ 	.word	0xffffffff


	//   ....[97]....
        /*01c0*/ 	.word	0xffffffff


	//   ....[98]....
        /*01c4*/ 	.word	0xffffffff


	//   ....[99]....
        /*01c8*/ 	.word	0xffffffff


	//   ....[100]....
        /*01cc*/ 	.word	0xffffffff


	//   ....[101]....
        /*01d0*/ 	.word	0xffffffff


	//   ....[102]....
        /*01d4*/ 	.word	0xffffffff


	//   ....[103]....
        /*01d8*/ 	.word	0xffffffff


	//   ....[104]....
        /*01dc*/ 	.word	0xffffffff


	//   ....[105]....
        /*01e0*/ 	.word	0xffffffff


	//   ....[106]....
        /*01e4*/ 	.word	0xffffffff


	//   ....[107]....
        /*01e8*/ 	.word	0xffffffff


	//   ....[108]....
        /*01ec*/ 	.word	0xffffffff


	//   ....[109]....
        /*01f0*/ 	.word	0xffffffff


	//   ....[110]....
        /*01f4*/ 	.word	0xffffffff


	//   ....[111]....
        /*01f8*/ 	.word	0xffffffff


	//   ....[112]....
        /*01fc*/ 	.word	0xffffffff


	//   ....[113]....
        /*0200*/ 	.word	0xffffffff


	//   ....[114]....
        /*0204*/ 	.word	0xffffffff


	//   ....[115]....
        /*0208*/ 	.word	0xffffffff


	//   ....[116]....
        /*020c*/ 	.word	0xffffffff


	//   ....[117]....
        /*0210*/ 	.word	0xffffffff


	//   ....[118]....
        /*0214*/ 	.word	0xffffffff


	//   ....[119]....
        /*0218*/ 	.word	0xffffffff


	//   ....[120]....
        /*021c*/ 	.word	0xffffffff


	//   ....[121]....
        /*0220*/ 	.word	0xffffffff


	//   ....[122]....
        /*0224*/ 	.word	0xffffffff


	//   ....[123]....
        /*0228*/ 	.word	0xffffffff


	//   ....[124]....
        /*022c*/ 	.word	0xffffffff


	//   ....[125]....
        /*0230*/ 	.word	0xffffffff


	//   ....[126]....
        /*0234*/ 	.word	0xffffffff


	//   ....[127]....
        /*0238*/ 	.word	0xffffffff


	//   ....[128]....
        /*023c*/ 	.word	0xffffffff


	//   ....[129]....
        /*0240*/ 	.word	0xffffffff


	//   ....[130]....
        /*0244*/ 	.word	0xffffffff


	//   ....[131]....
        /*0248*/ 	.word	0xffffffff


	//   ....[132]....
        /*024c*/ 	.word	0xffffffff


	//   ....[133]....
        /*0250*/ 	.word	0xffffffff


	//   ....[134]....
        /*0254*/ 	.word	0xffffffff


	//   ....[135]....
        /*0258*/ 	.word	0xffffffff


	//   ....[136]....
        /*025c*/ 	.word	0xffffffff


	//   ....[137]....
        /*0260*/ 	.word	0xffffffff


	//   ....[138]....
        /*0264*/ 	.word	0xffffffff


	//   ....[139]....
        /*0268*/ 	.word	0xffffffff


	//   ....[140]....
        /*026c*/ 	.word	0xffffffff


	//   ....[141]....
        /*0270*/ 	.word	0xffffffff


	//   ....[142]....
        /*0274*/ 	.word	0xffffffff


	//   ....[143]....
        /*0278*/ 	.word	0xffffffff


	//   ....[144]....
        /*027c*/ 	.word	0xffffffff


	//   ....[145]....
        /*0280*/ 	.word	0xffffffff


	//   ....[146]....
        /*0284*/ 	.word	0xffffffff


	//   ....[147]....
        /*0288*/ 	.word	0xffffffff


	//   ....[148]....
        /*028c*/ 	.word	0xffffffff


	//   ....[149]....
        /*0290*/ 	.word	0xffffffff


	//   ....[150]....
        /*0294*/ 	.word	0xffffffff


	//   ....[151]....
        /*0298*/ 	.word	0xffffffff


	//   ....[152]....
        /*029c*/ 	.word	0xffffffff


	//   ....[153]....
        /*02a0*/ 	.word	0xffffffff


	//   ....[154]....
        /*02a4*/ 	.word	0xffffffff


	//   ....[155]....
        /*02a8*/ 	.word	0xffffffff


	//   ....[156]....
        /*02ac*/ 	.word	0xffffffff


	//   ....[157]....
        /*02b0*/ 	.word	0xffffffff


	//   ....[158]....
        /*02b4*/ 	.word	0xffffffff


	//   ....[159]....
        /*02b8*/ 	.word	0xffffffff


	//   ....[160]....
        /*02bc*/ 	.word	0xffffffff


	//   ....[161]....
        /*02c0*/ 	.word	0xffffffff


	//   ....[162]....
        /*02c4*/ 	.word	0xffffffff


	//----- nvinfo : EIATTR_COOP_GROUP_INSTR_OFFSETS
	.align		4
.L_2225:
        /*02c8*/ 	.byte	0x04, 0x28
        /*02ca*/ 	.short	(.L_2227 - .L_2226)


	//   ....[0]....
.L_2226:
        /*02cc*/ 	.word	0x00000700


	//   ....[1]....
        /*02d0*/ 	.word	0x00000810


	//   ....[2]....
        /*02d4*/ 	.word	0x000009c0


	//   ....[3]....
        /*02d8*/ 	.word	0x00000b50


	//   ....[4]....
        /*02dc*/ 	.word	0x00001030


	//   ....[5]....
        /*02e0*/ 	.word	0x00001730


	//   ....[6]....
        /*02e4*/ 	.word	0x00001b20


	//   ....[7]....
        /*02e8*/ 	.word	0x00003b10


	//   ....[8]....
        /*02ec*/ 	.word	0x00003b30


	//   ....[9]....
        /*02f0*/ 	.word	0x00003b60


	//   ....[10]....
        /*02f4*/ 	.word	0x00003b70


	//   ....[11]....
        /*02f8*/ 	.word	0x00003c20


	//   ....[12]....
        /*02fc*/ 	.word	0x00003c40


	//   ....[13]....
        /*0300*/ 	.word	0x00003c50


	//   ....[14]....
        /*0304*/ 	.word	0x00003c60


	//   ....[15]....
        /*0308*/ 	.word	0x00003d20


	//   ....[16]....
        /*030c*/ 	.word	0x00003d40


	//   ....[17]....
        /*0310*/ 	.word	0x00003d50


	//   ....[18]....
        /*0314*/ 	.word	0x00003d60


	//   ....[19]....
        /*0318*/ 	.word	0x00003e20


	//   ....[20]....
        /*031c*/ 	.word	0x00003e40


	//   ....[21]....
        /*0320*/ 	.word	0x00003e50


	//   ....[22]....
        /*0324*/ 	.word	0x00003e60


	//   ....[23]....
        /*0328*/ 	.word	0x00003f20


	//   ....[24]....
        /*032c*/ 	.word	0x00003f30


	//   ....[25]....
        /*0330*/ 	.word	0x00003f40


	//   ....[26]....
        /*0334*/ 	.word	0x00003f50


	//   ....[27]....
        /*0338*/ 	.word	0x000040a0


	//   ....[28]....
        /*033c*/ 	.word	0x00004110


	//   ....[29]....
        /*0340*/ 	.word	0x00004180


	//   ....[30]....
        /*0344*/ 	.word	0x000041f0


	//   ....[31]....
        /*0348*/ 	.word	0x00004210


	//   ....[32]....
        /*034c*/ 	.word	0x00004220


	//   ....[33]....
        /*0350*/ 	.word	0x00004230


	//   ....[34]....
        /*0354*/ 	.word	0x00004240


	//   ....[35]....
        /*0358*/ 	.word	0x00004250


	//   ....[36]....
        /*035c*/ 	.word	0x00004260


	//   ....[37]....
        /*0360*/ 	.word	0x00004270


	//   ....[38]....
        /*0364*/ 	.word	0x00004280


	//   ....[39]....
        /*0368*/ 	.word	0x000054f0


	//   ....[40]....
        /*036c*/ 	.word	0x00005510


	//   ....[41]....
        /*0370*/ 	.word	0x00005520


	//   ....[42]....
        /*0374*/ 	.word	0x00005530


	//   ....[43]....
        /*0378*/ 	.word	0x00005650


	//   ....[44]....
        /*037c*/ 	.word	0x00005660


	//   ....[45]....
        /*0380*/ 	.word	0x00005670


	//   ....[46]....
        /*0384*/ 	.word	0x00005680


	//   ....[47]....
        /*0388*/ 	.word	0x000057a0


	//   ....[48]....
        /*038c*/ 	.word	0x000057c0


	//   ....[49]....
        /*0390*/ 	.word	0x000057d0


	//   ....[50]....
        /*0394*/ 	.word	0x000057e0


	//   ....[51]....
        /*0398*/ 	.word	0x00005900


	//   ....[52]....
        /*039c*/ 	.word	0x00005910


	//   ....[53]....
        /*03a0*/ 	.word	0x00005920


	//   ....[54]....
        /*03a4*/ 	.word	0x00005930


	//   ....[55]....
        /*03a8*/ 	.word	0x00005a50


	//   ....[56]....
        /*03ac*/ 	.word	0x00005a70


	//   ....[57]....
        /*03b0*/ 	.word	0x00005a80


	//   ....[58]....
        /*03b4*/ 	.word	0x00005a90


	//   ....[59]....
        /*03b8*/ 	.word	0x00005b90


	//   ....[60]....
        /*03bc*/ 	.word	0x00005ba0


	//   ....[61]....
        /*03c0*/ 	.word	0x00005bb0


	//   ....[62]....
        /*03c4*/ 	.word	0x00005bc0


	//   ....[63]....
        /*03c8*/ 	.word	0x00005bd0


	//   ....[64]....
        /*03cc*/ 	.word	0x00005be0


	//   ....[65]....
        /*03d0*/ 	.word	0x00005bf0


	//   ....[66]....
        /*03d4*/ 	.word	0x00005c20


	//   ....[67]....
        /*03d8*/ 	.word	0x00005c50


	//   ....[68]....
        /*03dc*/ 	.word	0x00005c60


	//   ....[69]....
        /*03e0*/ 	.word	0x00005c70


	//   ....[70]....
        /*03e4*/ 	.word	0x00005c80


	//   ....[71]....
        /*03e8*/ 	.word	0x00007190


	//   ....[72]....
        /*03ec*/ 	.word	0x000071c0


	//   ....[73]....
        /*03f0*/ 	.word	0x000071f0


	//   ....[74]....
        /*03f4*/ 	.word	0x00007220


	//   ....[75]....
        /*03f8*/ 	.word	0x000072e0


	//   ....[76]....
        /*03fc*/ 	.word	0x00007310


	//   ....[77]....
        /*0400*/ 	.word	0x00007340


	//   ....[78]....
        /*0404*/ 	.word	0x00007370


	//   ....[79]....
        /*0408*/ 	.word	0x00007430


	//   ....[80]....
        /*040c*/ 	.word	0x00007460


	//   ....[81]....
        /*0410*/ 	.word	0x000074a0


	//   ....[82]....
        /*0414*/ 	.word	0x000074d0


	//   ....[83]....
        /*0418*/ 	.word	0x00007640


	//   ....[84]....
        /*041c*/ 	.word	0x00007680


	//   ....[85]....
        /*0420*/ 	.word	0x000076b0


	//   ....[86]....
        /*0424*/ 	.word	0x000076f0


	//   ....[87]....
        /*0428*/ 	.word	0x00007880


	//   ....[88]....
        /*042c*/ 	.word	0x000078c0


	//   ....[89]....
        /*0430*/ 	.word	0x00007900


	//   ....[90]....
        /*0434*/ 	.word	0x00007930


	//   ....[91]....
        /*0438*/ 	.word	0x00007f90


	//   ....[92]....
        /*043c*/ 	.word	0x00008110


	//   ....[93]....
        /*0440*/ 	.word	0x00008330


	//   ....[94]....
        /*0444*/ 	.word	0x00008390


	//   ....[95]....
        /*0448*/ 	.word	0x000083f0


	//   ....[96]....
        /*044c*/ 	.word	0x00008410


	//   ....[97]....
        /*0450*/ 	.word	0x00008430


	//   ....[98]....
        /*0454*/ 	.word	0x000084f0


	//   ....[99]....
        /*0458*/ 	.word	0x00008540


	//   ....[100]....
        /*045c*/ 	.word	0x00008590


	//   ....[101]....
        /*0460*/ 	.word	0x000085c0


	//   ....[102]....
        /*0464*/ 	.word	0x000085e0


	//   ....[103]....
        /*0468*/ 	.word	0x00008c50


	//   ....[104]....
        /*046c*/ 	.word	0x00008cd0


	//   ....[105]....
        /*0470*/ 	.word	0x00008d40


	//   ....[106]....
        /*0474*/ 	.word	0x00008db0


	//   ....[107]....
        /*0478*/ 	.word	0x00008f00


	//   ....[108]....
        /*047c*/ 	.word	0x00008f70


	//   ....[109]....
        /*0480*/ 	.word	0x00008fe0


	//   ....[110]....
        /*0484*/ 	.word	0x00009050


	//   ....[111]....
        /*0488*/ 	.word	0x00009170


	//   ....[112]....
        /*048c*/ 	.word	0x000091e0


	//   ....[113]....
        /*0490*/ 	.word	0x00009250


	//   ....[114]....
        /*0494*/ 	.word	0x000092c0


	//   ....[115]....
        /*0498*/ 	.word	0x000093e0


	//   ....[116]....
        /*049c*/ 	.word	0x00009450


	//   ....[117]....
        /*04a0*/ 	.word	0x000094c0


	//   ....[118]....
        /*04a4*/ 	.word	0x00009530


	//   ....[119]....
        /*04a8*/ 	.word	0x00009670


	//   ....[120]....
        /*04ac*/ 	.word	0x000096e0


	//   ....[121]....
        /*04b0*/ 	.word	0x00009750


	//   ....[122]....
        /*04b4*/ 	.word	0x000097c0


	//   ....[123]....
        /*04b8*/ 	.word	0x00009820


	//   ....[124]....
        /*04bc*/ 	.word	0x00009890


	//   ....[125]....
        /*04c0*/ 	.word	0x00009900


	//   ....[126]....
        /*04c4*/ 	.word	0x00009970


	//   ....[127]....
        /*04c8*/ 	.word	0x00009a00


	//   ....[128]....
        /*04cc*/ 	.word	0x00009a70


	//   ....[129]....
        /*04d0*/ 	.word	0x00009ae0


	//   ....[130]....
        /*04d4*/ 	.word	0x00009b50


	//   ....[131]....
        /*04d8*/ 	.word	0x00009bd0


	//   ....[132]....
        /*04dc*/ 	.word	0x00009c50


	//   ....[133]....
        /*04e0*/ 	.word	0x00009cc0


	//   ....[134]....
        /*04e4*/ 	.word	0x00009d30


	//   ....[135]....
        /*04e8*/ 	.word	0x00009da0


	//   ....[136]....
        /*04ec*/ 	.word	0x00009e10


	//   ....[137]....
        /*04f0*/ 	.word	0x00009e80


	//   ....[138]....
        /*04f4*/ 	.word	0x00009ef0


	//   ....[139]....
        /*04f8*/ 	.word	0x00009f60


	//   ....[140]....
        /*04fc*/ 	.word	0x00009fe0


	//   ....[141]....
        /*0500*/ 	.word	0x0000a050


	//   ....[142]....
        /*0504*/ 	.word	0x0000a0c0


	//   ....[143]....
        /*0508*/ 	.word	0x0000a130


	//   ....[144]....
        /*050c*/ 	.word	0x0000a1a0


	//   ....[145]....
        /*0510*/ 	.word	0x0000a210


	//   ....[146]....
        /*0514*/ 	.word	0x0000a280


	//   ....[147]....
        /*0518*/ 	.word	0x0000a2f0


	//   ....[148]....
        /*051c*/ 	.word	0x0000a370


	//   ....[149]....
        /*0520*/ 	.word	0x0000a3e0


	//   ....[150]....
        /*0524*/ 	.word	0x0000a450


	//   ....[151]....
        /*0528*/ 	.word	0x0000a4c0


	//   ....[152]....
        /*052c*/ 	.word	0x0000a530


	//   ....[153]....
        /*0530*/ 	.word	0x0000a5a0


	//   ....[154]....
        /*0534*/ 	.word	0x0000a610


	//   ....[155]....
        /*0538*/ 	.word	0x0000a680


	//   ....[156]....
        /*053c*/ 	.word	0x0000a6f0


	//   ....[157]....
        /*0540*/ 	.word	0x0000a760


	//   ....[158]....
        /*0544*/ 	.word	0x0000a7d0


	//   ....[159]....
        /*0548*/ 	.word	0x0000a8b0


	//   ....[160]....
        /*054c*/ 	.word	0x0000a920


	//   ....[161]....
        /*0550*/ 	.word	0x0000a990


	//   ....[162]....
        /*0554*/ 	.word	0x0000aa00


	//----- nvinfo : EIATTR_EXIT_INSTR_OFFSETS
	.align		4
.L_2227:
        /*0558*/ 	.byte	0x04, 0x1c
        /*055a*/ 	.short	(.L_2229 - .L_2228)


	//   ....[0]....
.L_2228:
        /*055c*/ 	.word	0x000086b0


	//   ....[1]....
        /*0560*/ 	.word	0x00008bf0


	//----- nvinfo : EIATTR_MAX_THREADS
	.align		4
.L_2229:
        /*0564*/ 	.byte	0x04, 0x05
        /*0566*/ 	.short	(.L_2231 - .L_2230)
.L_2230:
        /*0568*/ 	.word	0x00000040
        /*056c*/ 	.word	0x00000001
        /*0570*/ 	.word	0x00000001


	//----- nvinfo : EIATTR_CRS_STACK_SIZE
	.align		4
.L_2231:
        /*0574*/ 	.byte	0x04, 0x1e
        /*0576*/ 	.short	(.L_2233 - .L_2232)
.L_2232:
        /*0578*/ 	.word	0x00000000
.L_2233:


//--------------------- .nv.info._Z25selective_scan_bwd_kernelI32Selective_Scan_bwd_kernel_traitsILi64ELi16ELb1ELb0ELb0ELb1ELb0EfN3c107complexIfEEEEv12SSMParamsBwd --------------------------
	.section	.nv.info._Z25selective_scan_bwd_kernelI32Selective_Scan_bwd_kernel_traitsILi64ELi16ELb1ELb0ELb0ELb1ELb0EfN3c107complexIfEEEEv12SSMParamsBwd,"",@"SHT_CUDA_INFO"
	.sectionflags	@""
	.align	4


	//----- nvinfo : EIATTR_CUDA_API_VERSION
	.align		4
        /*0000*/ 	.byte	0x04, 0x37
        /*0002*/ 	.short	(.L_2235 - .L_2234)
.L_2234:
        /*0004*/ 	.word	0x00000082


	//----- nvinfo : EIATTR_SW2861232_WAR
	.align		4
.L_2235:
        /*0008*/ 	.byte	0x01, 0x35
	.zero		2


	//----- nvinfo : EIATTR_PARAM_CBANK
	.align		4
        /*000c*/ 	.byte	0x04, 0x0a
        /*000e*/ 	.short	(.L_2237 - .L_2236)
	.align		4
.L_2236:
        /*0010*/ 	.word	index@(.nv.constant0._Z25selective_scan_bwd_kernelI32Selective_Scan_bwd_kernel_traitsILi64ELi16ELb1ELb0ELb0ELb1ELb0EfN3c107complexIfEEEEv12SSMParamsBwd)
        /*0014*/ 	.short	0x0160
        /*0016*/ 	.short	0x01f0


	//----- nvinfo : EIATTR_CBANK_PARAM_SIZE
	.align		4
.L_2237:
        /*0018*/ 	.byte	0x03, 0x19
        /*001a*/ 	.short	0x01f0


	//----- nvinfo : EIATTR_KPARAM_INFO
	.align		4
        /*001c*/ 	.byte	0x04, 0x17
        /*001e*/ 	.short	(.L_2239 - .L_2238)
.L_2238:
        /*0020*/ 	.word	0x00000000
        /*0024*/ 	.short	0x0000
        /*0026*/ 	.short	0x0000
        /*0028*/ 	.byte	0x00, 0xf0, 0xc1, 0x07


	//----- nvinfo : EIATTR_MAXREG_COUNT
	.align		4
.L_2239:
        /*002c*/ 	.byte	0x03, 0x1b
        /*002e*/ 	.short	0x00ff


	//----- nvinfo : EIATTR_NUM_BARRIERS
	.align		4
        /*0030*/ 	.byte	0x02, 0x4c
        /*0032*/ 	.byte	0x01
	.zero		1


	//----- nvinfo : EIATTR_MERCURY_ISA_VERSION
	.align		4
        /*0034*/ 	.byte	0x03, 0x5f
        /*0036*/ 	.short	0x0000


	//----- nvinfo : EIATTR_COOP_GROUP_MASK_REGIDS
	.align		4
        /*0038*/ 	.byte	0x04, 0x29
        /*003a*/ 	.short	(.L_2241 - .L_2240)


	//   ....[0]....
.L_2240:
        /*003c*/ 	.word	0xffffffff


	//   ....[1]....
        /*0040*/ 	.word	0xffffffff


	//   ....[2]....
        /*0044*/ 	.word	0xffffffff


	//   ....[3]....
        /*0048*/ 	.word	0xffffffff


	//   ....[4]....
        /*004c*/ 	.word	0xffffffff


	//   ....[5]....
        /*0050*/ 	.word	0xffffffff


	//   ....[6]....
        /*0054*/ 	.word	0xffffffff


	//   ....[7]....
        /*0058*/ 	.word	0xffffffff


	//   ....[8]....
        /*005c*/ 	.word	0xffffffff


	//   ....[9]....
        /*0060*/ 	.word	0xffffffff


	//   ....[10]....
        /*0064*/ 	.word	0xffffffff


	//   ....[11]....
        /*0068*/ 	.word	0xffffffff


	//   ....[12]....
        /*006c*/ 	.word	0xffffffff


	//   ....[13]....
        /*0070*/ 	.word	0xffffffff


	//   ....[14]....
        /*0074*/ 	.word	0xffffffff


	//   ....[15]....
        /*0078*/ 	.word	0xffffffff


	//   ....[16]....
        /*007c*/ 	.word	0xffffffff


	//   ....[17]....
        /*0080*/ 	.word	0xffffffff


	//   ....[18]....
        /*0084*/ 	.word	0xffffffff


	//   ....[19]....
        /*0088*/ 	.word	0xffffffff


	//   ....[20]....
        /*008c*/ 	.word	0xffffffff


	//   ....[21]....
        /*0090*/ 	.word	0xffffffff


	//   ....[22]....
        /*0094*/ 	.word	0xffffffff


	//   ....[23]....
        /*0098*/ 	.word	0xffffffff


	//   ....[24]....
        /*009c*/ 	.word	0xffffffff


	//   ....[25]....
        /*00a0*/ 	.word	0xffffffff


	//   ....[26]....
        /*00a4*/ 	.word	0xffffffff


	//   ....[27]....
        /*00a8*/ 	.word	0xffffffff


	//   ....[28]....
        /*00ac*/ 	.word	0xffffffff


	//   ....[29]....
        /*00b0*/ 	.word	0xffffffff


	//   ....[30]....
        /*00b4*/ 	.word	0xffffffff


	//   ....[31]....
        /*00b8*/ 	.word	0xffffffff


	//   ....[32]....
        /*00bc*/ 	.word	0xffffffff


	//   ....[33]....
        /*00c0*/ 	.word	0xffffffff


	//   ....[34]....
        /*00c4*/ 	.word	0xffffffff


	//   ....[35]....
        /*00c8*/ 	.word	0xffffffff


	//   ....[36]....
        /*00cc*/ 	.word	0xffffffff


	//   ....[37]....
        /*00d0*/ 	.word	0xffffffff


	//   ....[38]....
        /*00d4*/ 	.word	0xffffffff


	//   ....[39]....
        /*00d8*/ 	.word	0xffffffff


	//   ....[40]....
        /*00dc*/ 	.word	0xffffffff


	//   ....[41]....
        /*00e0*/ 	.word	0xffffffff


	//   ....[42]....
        /*00e4*/ 	.word	0xffffffff


	//   ....[43]....
        /*00e8*/ 	.word	0xffffffff


	//   ....[44]....
        /*00ec*/ 	.word	0xffffffff


	//   ....[45]....
        /*00f0*/ 	.word	0xffffffff


	//   ....[46]....
        /*00f4*/ 	.word	0xffffffff


	//   ....[47]....
        /*00f8*/ 	.word	0xffffffff


	//   ....[48]....
        /*00fc*/ 	.word	0xffffffff


	//   ....[49]....
        /*0100*/ 	.word	0xffffffff


	//   ....[50]....
        /*0104*/ 	.word	0xffffffff


	//   ....[51]....
        /*0108*/ 	.word	0xffffffff


	//   ....[52]....
        /*010c*/ 	.word	0xffffffff


	//   ....[53]....
        /*0110*/ 	.word	0xffffffff


	//   ....[54]....
        /*0114*/ 	.word	0xffffffff


	//   ....[55]....
        /*0118*/ 	.word	0xffffffff


	//   ....[56]....
        /*011c*/ 	.word	0xffffffff


	//   ....[57]....
        /*0120*/ 	.word	0xffffffff


	//   ....[58]....
        /*0124*/ 	.word	0xffffffff


	//   ....[59]....
        /*0128*/ 	.word	0xffffffff


	//   ....[60]....
        /*012c*/ 	.word	0xffffffff


	//   ....[61]....
        /*0130*/ 	.word	0xffffffff


	//   ....[62]....
        /*0134*/ 	.word	0xffffffff


	//   ....[63]....
        /*0138*/ 	.word	0xffffffff


	//   ....[64]....
        /*013c*/ 	.word	0xffffffff


	//   ....[65]....
        /*0140*/ 	.word	0xffffffff


	//   ....[66]....
        /*0144*/ 	.word	0xffffffff


	//   ....[67]....
        /*0148*/ 	.word	0xffffffff


	//   ....[68]....
        /*014c*/ 	.word	0xffffffff


	//   ....[69]....
        /*0150*/ 	.word	0xffffffff


	//   ....[70]....
        /*0154*/ 	.word	0xffffffff


	//   ....[71]....
        /*0158*/ 	.word	0xffffffff


	//   ....[72]....
        /*015c*/ 	.word	0xffffffff


	//   ....[73]....
        /*0160*/ 	.word	0xffffffff


	//   ....[74]....
        /*0164*/ 	.word	0xffffffff


	//   ....[75]....
        /*0168*/ 	.word	0xffffffff


	//   ....[76]....
        /*016c*/ 	.word	0xffffffff


	//   ....[77]....
        /*0170*/ 	.word	0xffffffff


	//   ....[78]....
        /*0174*/ 	.word	0xffffffff


	//   ....[79]....
        /*0178*/ 	.word	0xffffffff


	//   ....[80]....
        /*017c*/ 	.word	0xffffffff


	//   ....[81]....
        /*0180*/ 	.word	0xffffffff


	//   ....[82]....
        /*0184*/ 	.word	0xffffffff


	//   ....[83]....
        /*0188*/ 	.word	0xffffffff


	//   ....[84]....
        /*018c*/ 	.word	0xffffffff


	//   ....[85]....
        /*0190*/ 	.word	0xffffffff


	//   ....[86]....
        /*0194*/ 	.word	0xffffffff


	//   ....[87]....
        /*0198*/ 	.word	0xffffffff


	//   ....[88]....
        /*019c*/ 	.word	0xffffffff


	//   ....[89]....
        /*01a0*/ 	.word	0xffffffff


	//   ....[90]....
        /*01a4*/ 	.word	0xffffffff


	//   ....[91]....
        /*01a8*/ 	.word	0xffffffff


	//   ....[92]....
        /*01ac*/ 	.word	0xffffffff


	//   ....[93]....
        /*01b0*/ 	.word	0xffffffff


	//   ....[94]....
        /*01b4*/ 	.word	0xffffffff


	//   ....[95]....
        /*01b8*/ 	.word	0xffffffff


	//   ....[96]....
        /*01bc*/ 	.word	0xffffffff


	//   ....[97]....
        /*01c0*/ 	.word	0xffffffff


	//   ....[98]....
        /*01c4*/ 	.word	0xffffffff


	//   ....[99]....
        /*01c8*/ 	.word	0xffffffff


	//   ....[100]....
        /*01cc*/ 	.word	0xffffffff


	//   ....[101]....
        /*01d0*/ 	.word	0xffffffff


	//   ....[102]....
        /*01d4*/ 	.word	0xffffffff


	//   ....[103]....
        /*01d8*/ 	.word	0xffffffff


	//   ....[104]....
        /*01dc*/ 	.word	0xffffffff


	//   ....[105]....
        /*01e0*/ 	.word	0xffffffff


	//   ....[106]....
        /*01e4*/ 	.word	0xffffffff


	//   ....[107]....
        /*01e8*/ 	.word	0xffffffff


	//   ....[108]....
        /*01ec*/ 	.word	0xffffffff


	//   ....[109]....
        /*01f0*/ 	.word	0xffffffff


	//   ....[110]....
        /*01f4*/ 	.word	0xffffffff


	//   ....[111]....
        /*01f8*/ 	.word	0xffffffff


	//   ....[112]....
        /*01fc*/ 	.word	0xffffffff


	//   ....[113]....
        /*0200*/ 	.word	0xffffffff


	//   ....[114]....
        /*0204*/ 	.word	0xffffffff


	//   ....[115]....
        /*0208*/ 	.word	0xffffffff


	//   ....[116]....
        /*020c*/ 	.word	0xffffffff


	//   ....[117]....
        /*0210*/ 	.word	0xffffffff


	//   ....[118]....
        /*0214*/ 	.word	0xffffffff


	//   ....[119]....
        /*0218*/ 	.word	0xffffffff


	//   ....[120]....
        /*021c*/ 	.word	0xffffffff


	//   ....[121]....
        /*0220*/ 	.word	0xffffffff


	//   ....[122]....
        /*0224*/ 	.word	0xffffffff


	//   ....[123]....
        /*0228*/ 	.word	0xffffffff


	//   ....[124]....
        /*022c*/ 	.word	0xffffffff


	//   ....[125]....
        /*0230*/ 	.word	0xffffffff


	//   ....[126]....
        /*0234*/ 	.word	0xffffffff


	//   ....[127]....
        /*0238*/ 	.word	0xffffffff


	//   ....[128]....
        /*023c*/ 	.word	0xffffffff


	//   ....[129]....
        /*0240*/ 	.word	0xffffffff


	//   ....[130]....
        /*0244*/ 	.word	0xffffffff


	//   ....[131]....
        /*0248*/ 	.word	0xffffffff


	//   ....[132]....
        /*024c*/ 	.word	0xffffffff


	//   ....[133]....
        /*0250*/ 	.word	0xffffffff


	//   ....[134]....
        /*0254*/ 	.word	0xffffffff


	//   ....[135]....
        /*0258*/ 	.word	0xffffffff


	//   ....[136]....
        /*025c*/ 	.word	0xffffffff


	//   ....[137]....
        /*0260*/ 	.word	0xffffffff


	//   ....[138]....
        /*0264*/ 	.word	0xffffffff


	//   ....[139]....
        /*0268*/ 	.word	0xffffffff


	//   ....[140]....
        /*026c*/ 	.word	0xffffffff


	//   ....[141]....
        /*0270*/ 	.word	0xffffffff


	//   ....[142]....
        /*0274*/ 	.word	0xffffffff


	//   ....[143]....
        /*0278*/ 	.word	0xffffffff


	//   ....[144]....
        /*027c*/ 	.word	0xffffffff


	//   ....[145]....
        /*0280*/ 	.word	0xffffffff


	//   ....[146]....
        /*0284*/ 	.word	0xffffffff


	//   ....[147]....
        /*0288*/ 	.word	0xffffffff


	//   ....[148]....
        /*028c*/ 	.word	0xffffffff


	//   ....[149]....
        /*0290*/ 	.word	0xffffffff


	//   ....[150]....
        /*0294*/ 	.word	0xffffffff


	//   ....[151]....
        /*0298*/ 	.word	0xffffffff


	//   ....[152]....
        /*029c*/ 	.word	0xffffffff


	//   ....[153]....
        /*02a0*/ 	.word	0xffffffff


	//   ....[154]....
        /*02a4*/ 	.word	0xffffffff


	//   ....[155]....
        /*02a8*/ 	.word	0xffffffff


	//   ....[156]....
        /*02ac*/ 	.word	0xffffffff


	//   ....[157]....
        /*02b0*/ 	.word	0xffffffff


	//   ....[158]....
        /*02b4*/ 	.word	0xffffffff


	//   ....[159]....
        /*02b8*/ 	.word	0xffffffff


	//----- nvinfo : EIATTR_COOP_GROUP_INSTR_OFFSETS
	.align		4
.L_2241:
        /*02bc*/ 	.byte	0x04, 0x28
        /*02be*/ 	.short	(.L_2243 - .L_2242)


	//   ....[0]....
.L_2242:
        /*02c0*/ 	.word	0x000006f0


	//   ....[1]....
        /*02c4*/ 	.word	0x00000800


	//   ....[2]....
        /*02c8*/ 	.word	0x000009e0


	//   ....[3]....
        /*02cc*/ 	.word	0x00004b50


	//   ....[4]....
        /*02d0*/ 	.word	0x00004b70


	//   ....[5]....
        /*02d4*/ 	.word	0x00004ba0


	//   ....[6]....
        /*02d8*/ 	.word	0x00004bb0


	//   ....[7]....
        /*02dc*/ 	.word	0x00004c60


	//   ....[8]....
        /*02e0*/ 	.word	0x00004c80


	//   ....[9]....
        /*02e4*/ 	.word	0x00004c90


	//   ....[10]....
        /*02e8*/ 	.word	0x00004ca0


	//   ....[11]....
        /*02ec*/ 	.word	0x00004d60


	//   ....[12]....
        /*02f0*/ 	.word	0x00004d80


	//   ....[13]....
        /*02f4*/ 	.word	0x00004d90


	//   ....[14]....
        /*02f8*/ 	.word	0x00004da0


	//   ....[15]....
        /*02fc*/ 	.word	0x00004e60


	//   ....[16]....
        /*0300*/ 	.word	0x00004e80


	//   ....[17]....
        /*0304*/ 	.word	0x00004e90


	//   ....[18]....
        /*0308*/ 	.word	0x00004ea0


	//   ....[19]....
        /*030c*/ 	.word	0x00004f60


	//   ....[20]....
        /*0310*/ 	.word	0x00004f70


	//   ....[21]....
        /*0314*/ 	.word	0x00004f80


	//   ....[22]....
        /*0318*/ 	.word	0x00004f90


	//   ....[23]....
        /*031c*/ 	.word	0x000050e0


	//   ....[24]....
        /*0320*/ 	.word	0x00005150


	//   ....[25]....
        /*0324*/ 	.word	0x000051c0


	//   ....[26]....
        /*0328*/ 	.word	0x00005230


	//   ....[27]....
        /*032c*/ 	.word	0x00005250


	//   ....[28]....
        /*0330*/ 	.word	0x00005260


	//   ....[29]....
        /*0334*/ 	.word	0x00005270


	//   ....[30]....
        /*0338*/ 	.word	0x00005280


	//   ....[31]....
        /*033c*/ 	.word	0x00005290


	//   ....[32]....
        /*0340*/ 	.word	0x000052a0


	//   ....[33]....
        /*0344*/ 	.word	0x000052b0


	//   ....[34]....
        /*0348*/ 	.word	0x000052c0


	//   ....[35]....
        /*034c*/ 	.word	0x00006550


	//   ....[36]....
        /*0350*/ 	.word	0x00006570


	//   ....[37]....
        /*0354*/ 	.word	0x00006580


	//   ....[38]....
        /*0358*/ 	.word	0x00006590


	//   ....[39]....
        /*035c*/ 	.word	0x000066a0


	//   ....[40]....
        /*0360*/ 	.word	0x000066b0


	//   ....[41]....
        /*0364*/ 	.word	0x000066c0


	//   ....[42]....
        /*0368*/ 	.word	0x000066d0


	//   ....[43]....
        /*036c*/ 	.word	0x000067e0


	//   ....[44]....
        /*0370*/ 	.word	0x00006800


	//   ....[45]....
        /*0374*/ 	.word	0x00006810


	//   ....[46]....
        /*0378*/ 	.word	0x00006820


	//   ....[47]....
        /*037c*/ 	.word	0x00006930


	//   ....[48]....
        /*0380*/ 	.word	0x00006940


	//   ....[49]....
        /*0384*/ 	.word	0x00006950


	//   ....[50]....
        /*0388*/ 	.word	0x00006960


	//   ....[51]....
        /*038c*/ 	.word	0x00006a70


	//   ....[52]....
        /*0390*/ 	.word	0x00006a90


	//   ....[53]....
        /*0394*/ 	.word	0x00006aa0


	//   ....[54]....
        /*0398*/ 	.word	0x00006ab0


	//   ....[55]....
        /*039c*/ 	.word	0x00006bb0


	//   ....[56]....
        /*03a0*/ 	.word	0x00006bc0


	//   ....[57]....
        /*03a4*/ 	.word	0x00006bd0


	//   ....[58]....
        /*03a8*/ 	.word	0x00006be0


	//   ....[59]....
        /*03ac*/ 	.word	0x00006bf0


	//   ....[60]....
        /*03b0*/ 	.word	0x00006c00


	//   ....[61]....
        /*03b4*/ 	.word	0x00006c10


	//   ....[62]....
        /*03b8*/ 	.word	0x00006c40


	//   ....[63]....
        /*03bc*/ 	.word	0x00006c70


	//   ....[64]....
        /*03c0*/ 	.word	0x00006c90


	//   ....[65]....
        /*03c4*/ 	.word	0x00006ca0


	//   ....[66]....
        /*03c8*/ 	.word	0x00006cb0


	//   ....[67]....
        /*03cc*/ 	.word	0x00008140


	//   ....[68]....
        /*03d0*/ 	.word	0x00008170


	//   ....[69]....
        /*03d4*/ 	.word	0x000081b0


	//   ....[70]....
        /*03d8*/ 	.word	0x000081e0


	//   ....[71]....
        /*03dc*/ 	.word	0x00008300


	//   ....[72]....
        /*03e0*/ 	.word	0x00008340


	//   ....[73]....
        /*03e4*/ 	.word	0x00008370


	//   ....[74]....
        /*03e8*/ 	.word	0x000083a0


	//   ....[75]....
        /*03ec*/ 	.word	0x00008440


	//   ....[76]....
        /*03f0*/ 	.word	0x00008470


	//   ....[77]....
        /*03f4*/ 	.word	0x000084a0


	//   ....[78]....
        /*03f8*/ 	.word	0x000084d0


	//   ....[79]....
        /*03fc*/ 	.word	0x00008570


	//   ....[80]....
        /*0400*/ 	.word	0x000085a0


	//   ....[81]....
        /*0404*/ 	.word	0x000085d0


	//   ....[82]....
        /*0408*/ 	.word	0x00008600


	//   ....[83]....
        /*040c*/ 	.word	0x000086b0


	//   ....[84]....
        /*0410*/ 	.word	0x000086e0


	//   ....[85]....
        /*0414*/ 	.word	0x00008720


	//   ....[86]....
        /*0418*/ 	.word	0x00008750


	//   ....[87]....
        /*041c*/ 	.word	0x00008f40


	//   ....[88]....
        /*0420*/ 	.word	0x00009630


	//   ....[89]....
        /*0424*/ 	.word	0x00009940


	//   ....[90]....
        /*0428*/ 	.word	0x00009b70


	//   ....[91]....
        /*042c*/ 	.word	0x00009bd0


	//   ....[92]....
        /*0430*/ 	.word	0x00009c30


	//   ....[93]....
        /*0434*/ 	.word	0x00009c50


	//   ....[94]....
        /*0438*/ 	.word	0x00009c70


	//   ....[95]....
        /*043c*/ 	.word	0x00009d30


	//   ....[96]....
        /*0440*/ 	.word	0x00009d80


	//   ....[97]....
        /*0444*/ 	.word	0x00009dd0


	//   ....[98]....
        /*0448*/ 	.word	0x00009e00


	//   ....[99]....
        /*044c*/ 	.word	0x00009e20


	//   ....[100]....
        /*0450*/ 	.word	0x0000a490


	//   ....[101]....
        /*0454*/ 	.word	0x0000a510


	//   ....[102]....
        /*0458*/ 	.word	0x0000a580


	//   ....[103]....
        /*045c*/ 	.word	0x0000a5f0


	//   ....[104]....
        /*0460*/ 	.word	0x0000a740


	//   ....[105]....
        /*0464*/ 	.word	0x0000a7b0


	//   ....[106]....
        /*0468*/ 	.word	0x0000a820


	//   ....[107]....
        /*046c*/ 	.word	0x0000a890


	//   ....[108]....
        /*0470*/ 	.word	0x0000a9b0


	//   ....[109]....
        /*0474*/ 	.word	0x0000aa20


	//   ....[110]....
        /*0478*/ 	.word	0x0000aa90


	//   ....[111]....
        /*047c*/ 	.word	0x0000ab00


	//   ....[112]....
        /*0480*/ 	.word	0x0000ac20


	//   ....[113]....
        /*0484*/ 	.word	0x0000ac90


	//   ....[114]....
        /*0488*/ 	.word	0x0000ad00


	//   ....[115]....
        /*048c*/ 	.word	0x0000ad70


	//   ....[116]....
        /*0490*/ 	.word	0x0000aeb0


	//   ....[117]....
        /*0494*/ 	.word	0x0000af20


	//   ....[118]....
        /*0498*/ 	.word	0x0000af90


	//   ....[119]....
        /*049c*/ 	.word	0x0000b000


	//   ....[120]....
        /*04a0*/ 	.word	0x0000b060


	//   ....[121]....
        /*04a4*/ 	.word	0x0000b0d0


	//   ....[122]....
        /*04a8*/ 	.word	0x0000b140


	//   ....[123]....
        /*04ac*/ 	.word	0x0000b1b0


	//   ....[124]....
        /*04b0*/ 	.word	0x0000b240


	//   ....[125]....
        /*04b4*/ 	.word	0x0000b2b0


	//   ....[126]....
        /*04b8*/ 	.word	0x0000b320


	//   ....[127]....
        /*04bc*/ 	.word	0x0000b390


	//   ....[128]....
        /*04c0*/ 	.word	0x0000b410


	//   ....[129]....
        /*04c4*/ 	.word	0x0000b490


	//   ....[130]....
        /*04c8*/ 	.word	0x0000b500


	//   ....[131]....
        /*04cc*/ 	.word	0x0000b570


	//   ....[132]....
        /*04d0*/ 	.word	0x0000b5e0


	//   ....[133]....
        /*04d4*/ 	.word	0x0000b650


	//   ....[134]....
        /*04d8*/ 	.word	0x0000b6c0


	//   ....[135]....
        /*04dc*/ 	.word	0x0000b730


	//   ....[136]....
        /*04e0*/ 	.word	0x0000b7a0


	//   ....[137]....
        /*04e4*/ 	.word	0x0000b820


	//   ....[138]....
        /*04e8*/ 	.word	0x0000b890


	//   ....[139]....
        /*04ec*/ 	.word	0x0000b900


	//   ....[140]....
        /*04f0*/ 	.word	0x0000b970


	//   ....[141]....
        /*04f4*/ 	.word	0x0000b9e0


	//   ....[142]....
        /*04f8*/ 	.word	0x0000ba50


	//   ....[143]....
        /*04fc*/ 	.word	0x0000bac0


	//   ....[144]....
        /*0500*/ 	.word	0x0000bb30


	//   ....[145]....
        /*0504*/ 	.word	0x0000bbb0


	//   ....[146]....
        /*0508*/ 	.word	0x0000bc20


	//   ....[147]....
        /*050c*/ 	.word	0x0000bc90


	//   ....[148]....
        /*0510*/ 	.word	0x0000bd00


	//   ....[149]....
        /*0514*/ 	.word	0x0000bd70


	//   ....[150]....
        /*0518*/ 	.word	0x0000bde0


	//   ....[151]....
        /*051c*/ 	.word	0x0000be50


	//   ....[152]....
        /*0520*/ 	.word	0x0000bec0


	//   ....[153]....
        /*0524*/ 	.word	0x0000bf30


	//   ....[154]....
        /*0528*/ 	.word	0x0000bfa0


	//   ....[155]....
        /*052c*/ 	.word	0x0000c010


	//   ....[156]....
        /*0530*/ 	.word	0x0000c0f0


	//   ....[157]....
        /*0534*/ 	.word	0x0000c160


	//   ....[158]....
        /*0538*/ 	.word	0x0000c1d0


	//   ....[159]....
        /*053c*/ 	.word	0x0000c240


	//----- nvinfo : EIATTR_EXIT_INSTR_OFFSETS
	.align		4
.L_2243:
        /*0540*/ 	.byte	0x04, 0x1c
        /*0542*/ 	.short	(.L_2245 - .L_2244)


	//   ....[0]....
.L_2244:
        /*0544*/ 	.word	0x00009ef0


	//   ....[1]....
        /*0548*/ 	.word	0x0000a430


	//----- nvinfo : EIATTR_MAX_THREADS
	.align		4
.L_2245:
        /*054c*/ 	.byte	0x04, 0x05
        /*054e*/ 	.short	(.L_2247 - .L_2246)
.L_2246:
        /*0550*/ 	.word	0x00000040
        /*0554*/ 	.word	0x00000001
        /*0558*/ 	.word	0x00000001


	//----- nvinfo : EIATTR_CRS_STACK_SIZE
	.align		4
.L_2247:
        /*055c*/ 	.byte	0x04, 0x1e
        /*055e*/ 	.short	(.L_2249 - .L_2248)
.L_2248:
        /*0560*/ 	.word	0x00000000
.L_2249:


//--------------------- .nv.info._Z25selective_scan_bwd_kernelI32Selective_Scan_bwd_kernel_traitsILi64ELi16ELb1ELb0ELb0ELb1ELb1EfN3c107complexIfEEEEv12SSMParamsBwd --------------------------
	.section	.nv.info._Z25selective_scan_bwd_kernelI32Selective_Scan_bwd_kernel_traitsILi64ELi16ELb1ELb0ELb0ELb1ELb1EfN3c107complexIfEEEEv12SSMParamsBwd,"",@"SHT_CUDA_INFO"
	.sectionflags	@""
	.align	4


	//----- nvinfo : EIATTR_CUDA_API_VERSION
	.align		4
        /*0000*/ 	.byte	0x04, 0x37
        /*0002*/ 	.short	(.L_2251 - .L_2250)
.L_2250:
        /*0004*/ 	.word	0x00000082


	//----- nvinfo : EIATTR_SW2861232_WAR
	.align		4
.L_2251:
        /*0008*/ 	.byte	0x01, 0x35
	.zero		2


	//----- nvinfo : EIATTR_PARAM_CBANK
	.align		4
        /*000c*/ 	.byte	0x04, 0x0a
        /*000e*/ 	.short	(.L_2253 - .L_2252)
	.align		4
.L_2252:
        /*0010*/ 	.word	index@(.nv.constant0._Z25selective_scan_bwd_kernelI32Selective_Scan_bwd_kernel_traitsILi64ELi16ELb1ELb0ELb0ELb1ELb1EfN3c107complexIfEEEEv12SSMParamsBwd)
        /*0014*/ 	.short	0x0160
        /*0016*/ 	.short	0x01f0


	//----- nvinfo : EIATTR_CBANK_PARAM_SIZE
	.align		4
.L_2253:
        /*0018*/ 	.byte	0x03, 0x19
        /*001a*/ 	.short	0x01f0


	//----- nvinfo : EIATTR_KPARAM_INFO
	.align		4
        /*001c*/ 	.byte	0x04, 0x17
        /*001e*/ 	.short	(.L_2255 - .L_2254)
.L_2254:
        /*0020*/ 	.word	0x00000000
        /*0024*/ 	.short	0x0000
        /*0026*/ 	.short	0x0000
        /*0028*/ 	.byte	0x00, 0xf0, 0xc1, 0x07


	//----- nvinfo : EIATTR_MAXREG_COUNT
	.align		4
.L_2255:
        /*002c*/ 	.byte	0x03, 0x1b
        /*002e*/ 	.short	0x00ff


	//----- nvinfo : EIATTR_NUM_BARRIERS
	.align		4
        /*0030*/ 	.byte	0x02, 0x4c
        /*0032*/ 	.byte	0x01
	.zero		1


	//----- nvinfo : EIATTR_MERCURY_ISA_VERSION
	.align		4
        /*0034*/ 	.byte	0x03, 0x5f
        /*0036*/ 	.short	0x0000


	//----- nvinfo : EIATTR_COOP_GROUP_MASK_REGIDS
	.align		4
        /*0038*/ 	.byte	0x04, 0x29
        /*003a*/ 	.short	(.L_2257 - .L_2256)


	//   ....[0]....
.L_2256:
        /*003c*/ 	.word	0xffffffff


	//   ....[1]....
        /*0040*/ 	.word	0xffffffff


	//   ....[2]....
        /*0044*/ 	.word	0xffffffff


	//   ....[3]....
        /*0048*/ 	.word	0xffffffff


	//   ....[4]....
        /*004c*/ 	.word	0xffffffff


	//   ....[5]....
        /*0050*/ 	.word	0xffffffff


	//   ....[6]....
        /*0054*/ 	.word	0xffffffff


	//   ....[7]....
        /*0058*/ 	.word	0xffffffff


	//   ....[8]....
        /*005c*/ 	.word	0xffffffff


	//   ....[9]....
        /*0060*/ 	.word	0xffffffff


	//   ....[10]....
        /*0064*/ 	.word	0xffffffff


	//   ....[11]....
        /*0068*/ 	.word	0xffffffff


	//   ....[12]....
        /*006c*/ 	.word	0xffffffff


	//   ....[13]....
        /*0070*/ 	.word	0xffffffff


	//   ....[14]....
        /*0074*/ 	.word	0xffffffff


	//   ....[15]....
        /*0078*/ 	.word	0xffffffff


	//   ....[16]....
        /*007c*/ 	.word	0xffffffff


	//   ....[17]....
        /*0080*/ 	.word	0xffffffff


	//   ....[18]....
        /*0084*/ 	.word	0xffffffff


	//   ....[19]....
        /*0088*/ 	.word	0xffffffff


	//   ....[20]....
        /*008c*/ 	.word	0xffffffff


	//   ....[21]....
        /*0090*/ 	.word	0xffffffff


	//   ....[22]....
        /*0094*/ 	.word	0xffffffff


	//   ....[23]....
        /*0098*/ 	.word	0xffffffff


	//   ....[24]....
        /*009c*/ 	.word	0xffffffff


	//   ....[25]....
        /*00a0*/ 	.word	0xffffffff


	//   ....[26]....
        /*00a4*/ 	.word	0xffffffff


	//   ....[27]....
        /*00a8*/ 	.word	0xffffffff


	//   ....[28]....
        /*00ac*/ 	.word	0xffffffff


	//   ....[29]....
        /*00b0*/ 	.word	0xffffffff


	//   ....[30]....
        /*00b4*/ 	.word	0xffffffff


	//   ....[31]....
        /*00b8*/ 	.word	0xffffffff


	//   ....[32]....
        /*00bc*/ 	.word	0xffffffff


	//   ....[33]....
        /*00c0*/ 	.word	0xffffffff


	//   ....[34]....
        /*00c4*/ 	.word	0xffffffff


	//   ....[35]....
        /*00c8*/ 	.word	0xffffffff


	//   ....[36]....
        /*00cc*/ 	.word	0xffffffff


	//   ....[37]....
        /*00d0*/ 	.word	0xffffffff


	//   ....[38]....
        /*00d4*/ 	.word	0xffffffff


	//   ....[39]....
        /*00d8*/ 	.word	0xffffffff


	//   ....[40]....
        /*00dc*/ 	.word	0xffffffff


	//   ....[41]....
        /*00e0*/ 	.word	0xffffffff


	//   ....[42]....
        /*00e4*/ 	.word	0xffffffff


	//   ....[43]....
        /*00e8*/ 	.word	0xffffffff


	//   ....[44]....
        /*00ec*/ 	.word	0xffffffff


	//   ....[45]....
        /*00f0*/ 	.word	0xffffffff


	//   ....[46]....
        /*00f4*/ 	.word	0xffffffff


	//   ....[47]....
        /*00f8*/ 	.word	0xffffffff


	//   ....[48]....
        /*00fc*/ 	.word	0xffffffff


	//   ....[49]....
        /*0100*/ 	.word	0xffffffff


	//   ....[50]....
        /*0104*/ 	.word	0xffffffff


	//   ....[51]....
        /*0108*/ 	.word	0xffffffff


	//   ....[52]....
        /*010c*/ 	.word	0xffffffff


	//   ....[53]....
        /*0110*/ 	.word	0xffffffff


	//   ....[54]....
        /*0114*/ 	.word	0xffffffff


	//   ....[55]....
        /*0118*/ 	.word	0xffffffff


	//   ....[56]....
        /*011c*/ 	.word	0xffffffff


	//   ....[57]....
        /*0120*/ 	.word	0xffffffff


	//   ....[58]....
        /*0124*/ 	.word	0xffffffff


	//   ....[59]....
        /*0128*/ 	.word	0xffffffff


	//   ....[60]....
        /*012c*/ 	.word	0xffffffff


	//   ....[61]....
        /*0130*/ 	.word	0xffffffff


	//   ....[62]....
        /*0134*/ 	.word	0xffffffff


	//   ....[63]....
        /*0138*/ 	.word	0xffffffff


	//   ....[64]....
        /*013c*/ 	.word	0xffffffff


	//   ....[65]....
        /*0140*/ 	.word	0xffffffff


	//   ....[66]....
        /*0144*/ 	.word	0xffffffff


	//   ....[67]....
        /*0148*/ 	.word	0xffffffff


	//   ....[68]....
        /*014c*/ 	.word	0xffffffff


	//   ....[69]....
        /*0150*/ 	.word	0xffffffff


	//   ....[70]....
        /*0154*/ 	.word	0xffffffff


	//   ....[71]....
        /*0158*/ 	.word	0xffffffff


	//   ....[72]....
        /*015c*/ 	.word	0xffffffff


	//   ....[73]....
        /*0160*/ 	.word	0xffffffff


	//   ....[74]....
        /*0164*/ 	.word	0xffffffff


	//   ....[75]....
        /*0168*/ 	.word	0xffffffff


	//   ....[76]....
        /*016c*/ 	.word	0xffffffff


	//   ....[77]....
        /*0170*/ 	.word	0xffffffff


	//   ....[78]....
        /*0174*/ 	.word	0xffffffff


	//   ....[79]....
        /*0178*/ 	.word	0xffffffff


	//   ....[80]....
        /*017c*/ 	.word	0xffffffff


	//   ....[81]....
        /*0180*/ 	.word	0xffffffff


	//   ....[82]....
        /*0184*/ 	.word	0xffffffff


	//   ....[83]....
        /*0188*/ 	.word	0xffffffff


	//   ....[84]....
        /*018c*/ 	.word	0xffffffff


	//   ....[85]....
        /*0190*/ 	.word	0xffffffff


	//   ....[86]....
        /*0194*/ 	.word	0xffffffff


	//   ....[87]....
        /*0198*/ 	.word	0xffffffff


	//   ....[88]....
        /*019c*/ 	.word	0xffffffff


	//   ....[89]....
        /*01a0*/ 	.word	0xffffffff


	//   ....[90]....
        /*01a4*/ 	.word	0xffffffff


	//   ....[91]....
        /*01a8*/ 	.word	0xffffffff


	//   ....[92]....
        /*01ac*/ 	.word	0xffffffff


	//   ....[93]....
        /*01b0*/ 	.word	0xffffffff


	//   ....[94]....
        /*01b4*/ 	.word	0xffffffff


	//   ....[95]....
        /*01b8*/ 	.word	0xffffffff


	//   ....[96]....
        /*01bc*/ 	.word	0xffffffff


	//   ....[97]....
        /*01c0*/ 	.word	0xffffffff


	//   ....[98]....
        /*01c4*/ 	.word	0xffffffff


	//   ....[99]....
        /*01c8*/ 	.word	0xffffffff


	//   ....[100]....
        /*01cc*/ 	.word	0xffffffff


	//   ....[101]....
        /*01d0*/ 	.word	0xffffffff


	//   ....[102]....
        /*01d4*/ 	.word	0xffffffff


	//   ....[103]....
        /*01d8*/ 	.word	0xffffffff


	//   ....[104]....
        /*01dc*/ 	.word	0xffffffff


	//   ....[105]....
        /*01e0*/ 	.word	0xffffffff


	//   ....[106]....
        /*01e4*/ 	.word	0xffffffff


	//   ....[107]....
        /*01e8*/ 	.word	0xffffffff


	//   ....[108]....
        /*01ec*/ 	.word	0xffffffff


	//   ....[109]....
        /*01f0*/ 	.word	0xffffffff


	//   ....[110]....
        /*01f4*/ 	.word	0xffffffff


	//   ....[111]....
        /*01f8*/ 	.word	0xffffffff


	//   ....[112]....
        /*01fc*/ 	.word	0xffffffff


	//   ....[113]....
        /*0200*/ 	.word	0xffffffff


	//   ....[114]....
        /*0204*/ 	.word	0xffffffff


	//   ....[115]....
        /*0208*/ 	.word	0xffffffff


	//   ....[116]....
        /*020c*/ 	.word	0xffffffff


	//   ....[117]....
        /*0210*/ 	.word	0xffffffff


	//   ....[118]....
        /*0214*/ 	.word	0xffffffff


	//   ....[119]....
        /*0218*/ 	.word	0xffffffff


	//   ....[120]....
        /*021c*/ 	.word	0xffffffff


	//   ....[121]....
        /*0220*/ 	.word	0xffffffff


	//   ....[122]....
        /*0224*/ 	.word	0xffffffff


	//   ....[123]....
        /*0228*/ 	.word	0xffffffff


	//   ....[124]....
        /*022c*/ 	.word	0xffffffff


	//   ....[125]....
        /*0230*/ 	.word	0xffffffff


	//   ....[126]....
        /*0234*/ 	.word	0xffffffff


	//   ....[127]....
        /*0238*/ 	.word	0xffffffff


	//   ....[128]....
        /*023c*/ 	.word	0xffffffff


	//   ....[129]....
        /*0240*/ 	.word	0xffffffff


	//   ....[130]....
        /*0244*/ 	.word	0xffffffff


	//   ....[131]....
        /*0248*/ 	.word	0xffffffff


	//   ....[132]....
        /*024c*/ 	.word	0xffffffff


	//   ....[133]....
        /*0250*/ 	.word	0xffffffff


	//   ....[134]....
        /*0254*/ 	.word	0xffffffff


	//   ....[135]....
        /*0258*/ 	.word	0xffffffff


	//   ....[136]....
        /*025c*/ 	.word	0xffffffff


	//   ....[137]....
        /*0260*/ 	.word	0xffffffff


	//   ....[138]....
        /*0264*/ 	.word	0xffffffff


	//   ....[139]....
        /*0268*/ 	.word	0xffffffff


	//   ....[140]....
        /*026c*/ 	.word	0xffffffff


	//   ....[141]....
        /*0270*/ 	.word	0xffffffff


	//   ....[142]....
        /*0274*/ 	.word	0xffffffff


	//   ....[143]....
        /*0278*/ 	.word	0xffffffff


	//   ....[144]....
        /*027c*/ 	.word	0xffffffff


	//   ....[145]....
        /*0280*/ 	.word	0xffffffff


	//   ....[146]....
        /*0284*/ 	.word	0xffffffff


	//   ....[147]....
        /*0288*/ 	.word	0xffffffff


	//   ....[148]....
        /*028c*/ 	.word	0xffffffff


	//   ....[149]....
        /*0290*/ 	.word	0xffffffff


	//   ....[150]....
        /*0294*/ 	.word	0xffffffff


	//   ....[151]....
        /*0298*/ 	.word	0xffffffff


	//   ....[152]....
        /*029c*/ 	.word	0xffffffff


	//   ....[153]....
        /*02a0*/ 	.word	0xffffffff


	//   ....[154]....
        /*02a4*/ 	.word	0xffffffff


	//   ....[155]....
        /*02a8*/ 	.word	0xffffffff


	//   ....[156]....
        /*02ac*/ 	.word	0xffffffff


	//   ....[157]....
        /*02b0*/ 	.word	0xffffffff


	//   ....[158]....
        /*02b4*/ 	.word	0xffffffff


	//   ....[159]....
        /*02b8*/ 	.word	0xffffffff


	//   ....[160]....
        /*02bc*/ 	.word	0xffffffff


	//   ....[161]....
        /*02c0*/ 	.word	0xffffffff


	//   ....[162]....
        /*02c4*/ 	.word	0xffffffff


	//   ....[163]....
        /*02c8*/ 	.word	0xffffffff


	//----- nvinfo : EIATTR_COOP_GROUP_INSTR_OFFSETS
	.align		4
.L_2257:
        /*02cc*/ 	.byte	0x04, 0x28
        /*02ce*/ 	.short	(.L_2259 - .L_2258)


	//   ....[0]....
.L_2258:
        /*02d0*/ 	.word	0x000006f0


	//   ....[1]....
        /*02d4*/ 	.word	0x00000800


	//   ....[2]....
        /*02d8*/ 	.word	0x00000a40


	//   ....[3]....
        /*02dc*/ 	.word	0x00002f40


	//   ....[4]....
        /*02e0*/ 	.word	0x00003440


	//   ....[5]....
        /*02e4*/ 	.word	0x00003b10


	//   ....[6]....
        /*02e8*/ 	.word	0x00003f10


	//   ....[7]....
        /*02ec*/ 	.word	0x00005df0


	//   ....[8]....
        /*02f0*/ 	.word	0x00005e10


	//   ....[9]....
        /*02f4*/ 	.word	0x00005e40


	//   ....[10]....
        /*02f8*/ 	.word	0x00005e50


	//   ....[11]....
        /*02fc*/ 	.word	0x00005f00


	//   ....[12]....
        /*0300*/ 	.word	0x00005f20


	//   ....[13]....
        /*0304*/ 	.word	0x00005f30


	//   ....[14]....
        /*0308*/ 	.word	0x00005f40


	//   ....[15]....
        /*030c*/ 	.word	0x00006000


	//   ....[16]....
        /*0310*/ 	.word	0x00006020


	//   ....[17]....
        /*0314*/ 	.word	0x00006030


	//   ....[18]....
        /*0318*/ 	.word	0x00006040


	//   ....[19]....
        /*031c*/ 	.word	0x00006100


	//   ....[20]....
        /*0320*/ 	.word	0x00006120


	//   ....[21]....
        /*0324*/ 	.word	0x00006130


	//   ....[22]....
        /*0328*/ 	.word	0x00006140


	//   ....[23]....
        /*032c*/ 	.word	0x00006200


	//   ....[24]....
        /*0330*/ 	.word	0x00006210


	//   ....[25]....
        /*0334*/ 	.word	0x00006220


	//   ....[26]....
        /*0338*/ 	.word	0x00006230


	//   ....[27]....
        /*033c*/ 	.word	0x00006380


	//   ....[28]....
        /*0340*/ 	.word	0x000063f0


	//   ....[29]....
        /*0344*/ 	.word	0x00006460


	//   ....[30]....
        /*0348*/ 	.word	0x000064d0


	//   ....[31]....
        /*034c*/ 	.word	0x000064f0


	//   ....[32]....
        /*0350*/ 	.word	0x00006500


	//   ....[33]....
        /*0354*/ 	.word	0x00006510


	//   ....[34]....
        /*0358*/ 	.word	0x00006520


	//   ....[35]....
        /*035c*/ 	.word	0x00006530


	//   ....[36]....
        /*0360*/ 	.word	0x00006540


	//   ....[37]....
        /*0364*/ 	.word	0x00006550


	//   ....[38]....
        /*0368*/ 	.word	0x00006560


	//   ....[39]....
        /*036c*/ 	.word	0x000077f0


	//   ....[40]....
        /*0370*/ 	.word	0x00007810


	//   ....[41]....
        /*0374*/ 	.word	0x00007820


	//   ....[42]....
        /*0378*/ 	.word	0x00007830


	//   ....[43]....
        /*037c*/ 	.word	0x00007940


	//   ....[44]....
        /*0380*/ 	.word	0x00007950


	//   ....[45]....
        /*0384*/ 	.word	0x00007960


	//   ....[46]....
        /*0388*/ 	.word	0x00007970


	//   ....[47]....
        /*038c*/ 	.word	0x00007a80


	//   ....[48]....
        /*0390*/ 	.word	0x00007aa0


	//   ....[49]....
        /*0394*/ 	.word	0x00007ab0


	//   ....[50]....
        /*0398*/ 	.word	0x00007ac0


	//   ....[51]....
        /*039c*/ 	.word	0x00007bd0


	//   ....[52]....
        /*03a0*/ 	.word	0x00007be0


	//   ....[53]....
        /*03a4*/ 	.word	0x00007bf0


	//   ....[54]....
        /*03a8*/ 	.word	0x00007c00


	//   ....[55]....
        /*03ac*/ 	.word	0x00007d10


	//   ....[56]....
        /*03b0*/ 	.word	0x00007d30


	//   ....[57]....
        /*03b4*/ 	.word	0x00007d40


	//   ....[58]....
        /*03b8*/ 	.word	0x00007d50


	//   ....[59]....
        /*03bc*/ 	.word	0x00007e50


	//   ....[60]....
        /*03c0*/ 	.word	0x00007e60


	//   ....[61]....
        /*03c4*/ 	.word	0x00007e70


	//   ....[62]....
        /*03c8*/ 	.word	0x00007e80


	//   ....[63]....
        /*03cc*/ 	.word	0x00007e90


	//   ....[64]....
        /*03d0*/ 	.word	0x00007ea0


	//   ....[65]....
        /*03d4*/ 	.word	0x00007eb0


	//   ....[66]....
        /*03d8*/ 	.word	0x00007ee0


	//   ....[67]....
        /*03dc*/ 	.word	0x00007f10


	//   ....[68]....
        /*03e0*/ 	.word	0x00007f30


	//   ....[69]....
        /*03e4*/ 	.word	0x00007f40


	//   ....[70]....
        /*03e8*/ 	.word	0x00007f50


	//   ....[71]....
        /*03ec*/ 	.word	0x000093e0


	//   ....[72]....
        /*03f0*/ 	.word	0x00009410


	//   ....[73]....
        /*03f4*/ 	.word	0x00009450


	//   ....[74]....
        /*03f8*/ 	.word	0x00009480


	//   ....[75]....
        /*03fc*/ 	.word	0x000095a0


	//   ....[76]....
        /*0400*/ 	.word	0x000095e0


	//   ....[77]....
        /*0404*/ 	.word	0x00009610


	//   ....[78]....
        /*0408*/ 	.word	0x00009640


	//   ....[79]....
        /*040c*/ 	.word	0x000096e0


	//   ....[80]....
        /*0410*/ 	.word	0x00009710


	//   ....[81]....
        /*0414*/ 	.word	0x00009740


	//   ....[82]....
        /*0418*/ 	.word	0x00009770


	//   ....[83]....
        /*041c*/ 	.word	0x00009810


	//   ....[84]....
        /*0420*/ 	.word	0x00009840


	//   ....[85]....
        /*0424*/ 	.word	0x00009870


	//   ....[86]....
        /*0428*/ 	.word	0x000098a0


	//   ....[87]....
        /*042c*/ 	.word	0x00009950


	//   ....[88]....
        /*0430*/ 	.word	0x00009980


	//   ....[89]....
        /*0434*/ 	.word	0x000099c0


	//   ....[90]....
        /*0438*/ 	.word	0x000099f0


	//   ....[91]....
        /*043c*/ 	.word	0x0000a1e0


	//   ....[92]....
        /*0440*/ 	.word	0x0000a8d0


	//   ....[93]....
        /*0444*/ 	.word	0x0000abe0


	//   ....[94]....
        /*0448*/ 	.word	0x0000ae10


	//   ....[95]....
        /*044c*/ 	.word	0x0000ae70


	//   ....[96]....
        /*0450*/ 	.word	0x0000aed0


	//   ....[97]....
        /*0454*/ 	.word	0x0000aef0


	//   ....[98]....
        /*0458*/ 	.word	0x0000af10


	//   ....[99]....
        /*045c*/ 	.word	0x0000afd0


	//   ....[100]....
        /*0460*/ 	.word	0x0000b020


	//   ....[101]....
        /*0464*/ 	.word	0x0000b070


	//   ....[102]....
        /*0468*/ 	.word	0x0000b0a0


	//   ....[103]....
        /*046c*/ 	.word	0x0000b0c0


	//   ....[104]....
        /*0470*/ 	.word	0x0000b730


	//   ....[105]....
        /*0474*/ 	.word	0x0000b7b0


	//   ....[106]....
        /*0478*/ 	.word	0x0000b820


	//   ....[107]....
        /*047c*/ 	.word	0x0000b890


	//   ....[108]....
        /*0480*/ 	.word	0x0000b9e0


	//   ....[109]....
        /*0484*/ 	.word	0x0000ba50


	//   ....[110]....
        /*0488*/ 	.word	0x0000bac0


	//   ....[111]....
        /*048c*/ 	.word	0x0000bb30


	//   ....[112]....
        /*0490*/ 	.word	0x0000bc50


	//   ....[113]....
        /*0494*/ 	.word	0x0000bcc0


	//   ....[114]....
        /*0498*/ 	.word	0x0000bd30


	//   ....[115]....
        /*049c*/ 	.word	0x0000bda0


	//   ....[116]....
        /*04a0*/ 	.word	0x0000bec0


	//   ....[117]....
        /*04a4*/ 	.word	0x0000bf30


	//   ....[118]....
        /*04a8*/ 	.word	0x0000bfa0


	//   ....[119]....
        /*04ac*/ 	.word	0x0000c010


	//   ....[120]....
        /*04b0*/ 	.word	0x0000c150


	//   ....[121]....
        /*04b4*/ 	.word	0x0000c1c0


	//   ....[122]....
        /*04b8*/ 	.word	0x0000c230


	//   ....[123]....
        /*04bc*/ 	.word	0x0000c2a0


	//   ....[124]....
        /*04c0*/ 	.word	0x0000c300


	//   ....[125]....
        /*04c4*/ 	.word	0x0000c370


	//   ....[126]....
        /*04c8*/ 	.word	0x0000c3e0


	//   ....[127]....
        /*04cc*/ 	.word	0x0000c450


	//   ....[128]....
        /*04d0*/ 	.word	0x0000c4e0


	//   ....[129]....
        /*04d4*/ 	.word	0x0000c550


	//   ....[130]....
        /*04d8*/ 	.word	0x0000c5c0


	//   ....[131]....
        /*04dc*/ 	.word	0x0000c630


	//   ....[132]....
        /*04e0*/ 	.word	0x0000c6b0


	//   ....[133]....
        /*04e4*/ 	.word	0x0000c730


	//   ....[134]....
        /*04e8*/ 	.word	0x0000c7a0


	//   ....[135]....
        /*04ec*/ 	.word	0x0000c810


	//   ....[136]....
        /*04f0*/ 	.word	0x0000c880


	//   ....[137]....
        /*04f4*/ 	.word	0x0000c8f0


	//   ....[138]....
        /*04f8*/ 	.word	0x0000c960


	//   ....[139]....
        /*04fc*/ 	.word	0x0000c9d0


	//   ....[140]....
        /*0500*/ 	.word	0x0000ca40


	//   ....[141]....
        /*0504*/ 	.word	0x0000cac0


	//   ....[142]....
        /*0508*/ 	.word	0x0000cb30


	//   ....[143]....
        /*050c*/ 	.word	0x0000cba0


	//   ....[144]....
        /*0510*/ 	.word	0x0000cc10


	//   ....[145]....
        /*0514*/ 	.word	0x0000cc80


	//   ....[146]....
        /*0518*/ 	.word	0x0000ccf0


	//   ....[147]....
        /*051c*/ 	.word	0x0000cd60


	//   ....[148]....
        /*0520*/ 	.word	0x0000cdd0


	//   ....[149]....
        /*0524*/ 	.word	0x0000ce50


	//   ....[150]....
        /*0528*/ 	.word	0x0000cec0


	//   ....[151]....
        /*052c*/ 	.word	0x0000cf30


	//   ....[152]....
        /*0530*/ 	.word	0x0000cfa0


	//   ....[153]....
        /*0534*/ 	.word	0x0000d010


	//   ....[154]....
        /*0538*/ 	.word	0x0000d080


	//   ....[155]....
        /*053c*/ 	.word	0x0000d0f0


	//   ....[156]....
        /*0540*/ 	.word	0x0000d160


	//   ....[157]....
        /*0544*/ 	.word	0x0000d1d0


	//   ....[158]....
        /*0548*/ 	.word	0x0000d240


	//   ....[159]....
        /*054c*/ 	.word	0x0000d2b0


	//   ....[160]....
        /*0550*/ 	.word	0x0000d390


	//   ....[161]....
        /*0554*/ 	.word	0x0000d400


	//   ....[162]....
        /*0558*/ 	.word	0x0000d470


	//   ....[163]....
        /*055c*/ 	.word	0x0000d4e0


	//----- nvinfo : EIATTR_EXIT_INSTR_OFFSETS
	.align		4
.L_2259:
        /*0560*/ 	.byte	0x04, 0x1c
        /*0562*/ 	.short	(.L_2261 - .L_2260)


	//   ....[0]....
.L_2260:
        /*0564*/ 	.word	0x0000b190


	//   ....[1]....
        /*0568*/ 	.word	0x0000b6d0


	//----- nvinfo : EIATTR_MAX_THREADS
	.align		4
.L_2261:
        /*056c*/ 	.byte	0x04, 0x05
        /*056e*/ 	.short	(.L_2263 - .L_2262)
.L_2262:
        /*0570*/ 	.word	0x00000040
        /*0574*/ 	.word	0x00000001
        /*0578*/ 	.word	0x00000001


	//----- nvinfo : EIATTR_CRS_STACK_SIZE
	.align		4
.L_2263:
        /*057c*/ 	.byte	0x04, 0x1e
        /*057e*/ 	.short	(.L_2265 - .L_2264)
.L_2264:
        /*0580*/ 	.word	0x00000000
.L_2265:


//--------------------- .nv.info._Z25selective_scan_bwd_kernelI32Selective_Scan_bwd_kernel_traitsILi64ELi16ELb1ELb0ELb1ELb0ELb0EfN3c107complexIfEEEEv12SSMParamsBwd --------------------------
	.section	.nv.info._Z25selective_scan_bwd_kernelI32Selective_Scan_bwd_kernel_traitsILi64ELi16ELb1ELb0ELb1ELb0ELb0EfN3c107complexIfEEEEv12SSMParamsBwd,"",@"SHT_CUDA_INFO"
	.sectionflags	@""
	.align	4


	//----- nvinfo : EIATTR_CUDA_API_VERSION
	.align		4
        /*0000*/ 	.byte	0x04, 0x37
        /*0002*/ 	.short	(.L_2267 - .L_2266)
.L_2266:
        /*0004*/ 	.word	0x00000082


	//----- nvinfo : EIATTR_SW2861232_WAR
	.align		4
.L_2267:
        /*0008*/ 	.byte	0x01, 0x35
	.zero		2


	//----- nvinfo : EIATTR_PARAM_CBANK
	.align		4
        /*000c*/ 	.byte	0x04, 0x0a
        /*000e*/ 	.short	(.L_2269 - .L_2268)
	.align		4
.L_2268:
        /*0010*/ 	.word	index@(.nv.constant0._Z25selective_scan_bwd_kernelI32Selective_Scan_bwd_kernel_traitsILi64ELi16ELb1ELb0ELb1ELb0ELb0EfN3c107complexIfEEEEv12SSMParamsBwd)
        /*0014*/ 	.short	0x0160
        /*0016*/ 	.short	0x01f0


	//----- nvinfo : EIATTR_CBANK_PARAM_SIZE
	.align		4
.L_2269:
        /*0018*/ 	.byte	0x03, 0x19
        /*001a*/ 	.short	0x01f0


	//----- nvinfo : EIATTR_KPARAM_INFO
	.align		4
        /*001c*/ 	.byte	0x04, 0x17
        /*001e*/ 	.short	(.L_2271 - .L_2270)
.L_2270:
        /*0020*/ 	.word	0x00000000
        /*0024*/ 	.short	0x0000
        /*0026*/ 	.short	0x0000
        /*0028*/ 	.byte	0x00, 0xf0, 0xc1, 0x07


	//----- nvinfo : EIATTR_MAXREG_COUNT
	.align		4
.L_2271:
        /*002c*/ 	.byte	0x03, 0x1b
        /*002e*/ 	.short	0x00ff


	//----- nvinfo : EIATTR_NUM_BARRIERS
	.align		4
        /*0030*/ 	.byte	0x02, 0x4c
        /*0032*/ 	.byte	0x01
	.zero		1


	//----- nvinfo : EIATTR_MERCURY_ISA_VERSION
	.align		4
        /*0034*/ 	.byte	0x03, 0x5f
        /*0036*/ 	.short	0x0000


	//----- nvinfo : EIATTR_COOP_GROUP_MASK_REGIDS
	.align		4
        /*0038*/ 	.byte	0x04, 0x29
        /*003a*/ 	.short	(.L_2273 - .L_2272)


	//   ....[0]....
.L_2272:
        /*003c*/ 	.word	0xffffffff


	//   ....[1]....
        /*0040*/ 	.word	0xffffffff


	//   ....[2]....
        /*0044*/ 	.word	0xffffffff


	//   ....[3]....
        /*0048*/ 	.word	0xffffffff


	//   ....[4]....
        /*004c*/ 	.word	0xffffffff


	//   ....[5]....
        /*0050*/ 	.word	0xffffffff


	//   ....[6]....
        /*0054*/ 	.word	0xffffffff


	//   ....[7]....
        /*0058*/ 	.word	0xffffffff


	//   ....[8]....
        /*005c*/ 	.word	0xffffffff


	//   ....[9]....
        /*0060*/ 	.word	0xffffffff


	//   ....[10]....
        /*0064*/ 	.word	0xffffffff


	//   ....[11]....
        /*0068*/ 	.word	0xffffffff


	//   ....[12]....
        /*006c*/ 	.word	0xffffffff


	//   ....[13]....
        /*0070*/ 	.word	0xffffffff


	//   ....[14]....
        /*0074*/ 	.word	0xffffffff


	//   ....[15]....
        /*0078*/ 	.word	0xffffffff


	//   ....[16]....
        /*007c*/ 	.word	0xffffffff


	//   ....[17]....
        /*0080*/ 	.word	0xffffffff


	//   ....[18]....
        /*0084*/ 	.word	0xffffffff


	//   ....[19]....
        /*0088*/ 	.word	0xffffffff


	//   ....[20]....
        /*008c*/ 	.word	0xffffffff


	//   ....[21]....
        /*0090*/ 	.word	0xffffffff


	//   ....[22]....
        /*0094*/ 	.word	0xffffffff


	//   ....[23]....
        /*0098*/ 	.word	0xffffffff


	//   ....[24]....
        /*009c*/ 	.word	0xffffffff


	//   ....[25]....
        /*00a0*/ 	.word	0xffffffff


	//   ....[26]....
        /*00a4*/ 	.word	0xffffffff


	//   ....[27]....
        /*00a8*/ 	.word	0xffffffff


	//   ....[28]....
        /*00ac*/ 	.word	0xffffffff


	//   ....[29]....
        /*00b0*/ 	.word	0xffffffff


	//   ....[30]....
        /*00b4*/ 	.word	0xffffffff


	//   ....[31]....
        /*00b8*/ 	.word	0xffffffff


	//   ....[32]....
        /*00bc*/ 	.word	0xffffffff


	//   ....[33]....
        /*00c0*/ 	.word	0xffffffff


	//   ....[34]....
        /*00c4*/ 	.word	0xffffffff


	//   ....[35]....
        /*00c8*/ 	.word	0xffffffff


	//   ....[36]....
        /*00cc*/ 	.word	0xffffffff


	//   ....[37]....
        /*00d0*/ 	.word	0xffffffff


	//   ....[38]....
        /*00d4*/ 	.word	0xffffffff


	//   ....[39]....
        /*00d8*/ 	.word	0xffffffff


	//   ....[40]....
        /*00dc*/ 	.word	0xffffffff


	//   ....[41]....
        /*00e0*/ 	.word	0xffffffff


	//   ....[42]....
        /*00e4*/ 	.word	0xffffffff


	//   ....[43]....
        /*00e8*/ 	.word	0xffffffff


	//   ....[44]....
        /*00ec*/ 	.word	0xffffffff


	//   ....[45]....
        /*00f0*/ 	.word	0xffffffff


	//   ....[46]....
        /*00f4*/ 	.word	0xffffffff


	//   ....[47]....
        /*00f8*/ 	.word	0xffffffff


	//   ....[48]....
        /*00fc*/ 	.word	0xffffffff


	//   ....[49]....
        /*0100*/ 	.word	0xffffffff


	//   ....[50]....
        /*0104*/ 	.word	0xffffffff


	//   ....[51]....
        /*0108*/ 	.word	0xffffffff


	//   ....[52]....
        /*010c*/ 	.word	0xffffffff


	//   ....[53]....
        /*0110*/ 	.word	0xffffffff


	//   ....[54]....
        /*0114*/ 	.word	0xffffffff


	//   ....[55]....
        /*0118*/ 	.word	0xffffffff


	//   ....[56]....
        /*011c*/ 	.word	0xffffffff


	//   ....[57]....
        /*0120*/ 	.word	0xffffffff


	//   ....[58]....
        /*0124*/ 	.word	0xffffffff


	//   ....[59]....
        /*0128*/ 	.word	0xffffffff


	//   ....[60]....
        /*012c*/ 	.word	0xffffffff


	//   ....[61]....
        /*0130*/ 	.word	0xffffffff


	//   ....[62]....
        /*0134*/ 	.word	0xffffffff


	//   ....[63]....
        /*0138*/ 	.word	0xffffffff


	//   ....[64]....
        /*013c*/ 	.word	0xffffffff


	//   ....[65]....
        /*0140*/ 	.word	0xffffffff


	//   ....[66]....
        /*0144*/ 	.word	0xffffffff


	//   ....[67]....
        /*0148*/ 	.word	0xffffffff


	//   ....[68]....
        /*014c*/ 	.word	0xffffffff


	//   ....[69]....
        /*0150*/ 	.word	0xffffffff


	//   ....[70]....
        /*0154*/ 	.word	0xffffffff


	//   ....[71]....
        /*0158*/ 	.word	0xffffffff


	//   ....[72]....
        /*015c*/ 	.word	0xffffffff


	//   ....[73]....
        /*0160*/ 	.word	0xffffffff


	//   ....[74]....
        /*0164*/ 	.word	0xffffffff


	//   ....[75]....
        /*0168*/ 	.word	0xffffffff


	//   ....[76]....
        /*016c*/ 	.word	0xffffffff


	//   ....[77]....
        /*0170*/ 	.word	0xffffffff


	//   ....[78]....
        /*0174*/ 	.word	0xffffffff


	//   ....[79]....
        /*0178*/ 	.word	0xffffffff


	//   ....[80]....
        /*017c*/ 	.word	0xffffffff


	//   ....[81]....
        /*0180*/ 	.word	0xffffffff


	//   ....[82]....
        /*0184*/ 	.word	0xffffffff


	//   ....[83]....
        /*0188*/ 	.word	0xffffffff


	//   ....[84]....
        /*018c*/ 	.word	0xffffffff


	//   ....[85]....
        /*0190*/ 	.word	0xffffffff


	//   ....[86]....
        /*0194*/ 	.word	0xffffffff


	//   ....[87]....
        /*0198*/ 	.word	0xffffffff


	//   ....[88]....
        /*019c*/ 	.word	0xffffffff


	//   ....[89]....
        /*01a0*/ 	.word	0xffffffff


	//   ....[90]....
        /*01a4*/ 	.word	0xffffffff


	//   ....[91]....
        /*01a8*/ 	.word	0xffffffff


	//   ....[92]....
        /*01ac*/ 	.word	0xffffffff


	//   ....[93]....
        /*01b0*/ 	.word	0xffffffff


	//   ....[94]....
        /*01b4*/ 	.word	0xffffffff


	//   ....[95]....
        /*01b8*/ 	.word	0xffffffff


	//   ....[96]....
        /*01bc*/ 	.word	0xffffffff


	//   ....[97]....
        /*01c0*/ 	.word	0xffffffff


	//   ....[98]....
        /*01c4*/ 	.word	0xffffffff


	//   ....[99]....
        /*01c8*/ 	.word	0xffffffff


	//   ....[100]....
        /*01cc*/ 	.word	0xffffffff


	//   ....[101]....
        /*01d0*/ 	.word	0xffffffff


	//   ....[102]....
        /*01d4*/ 	.word	0xffffffff


	//   ....[103]....
        /*01d8*/ 	.word	0xffffffff


	//   ....[104]....
        /*01dc*/ 	.word	0xffffffff


	//   ....[105]....
        /*01e0*/ 	.word	0xffffffff


	//   ....[106]....
        /*01e4*/ 	.word	0xffffffff


	//   ....[107]....
        /*01e8*/ 	.word	0xffffffff


	//   ....[108]....
        /*01ec*/ 	.word	0xffffffff


	//   ....[109]....
        /*01f0*/ 	.word	0xffffffff


	//   ....[110]....
        /*01f4*/ 	.word	0xffffffff


	//   ....[111]....
        /*01f8*/ 	.word	0xffffffff


	//   ....[112]....
        /*01fc*/ 	.word	0xffffffff


	//   ....[113]....
        /*0200*/ 	.word	0xffffffff


	//   ....[114]....
        /*0204*/ 	.word	0xffffffff


	//   ....[115]....
        /*0208*/ 	.word	0xffffffff


	//   ....[116]....
        /*020c*/ 	.word	0xffffffff


	//   ....[117]....
        /*0210*/ 	.word	0xffffffff


	//   ....[118]....
        /*0214*/ 	.word	0xffffffff


	//   ....[119]....
        /*0218*/ 	.word	0xffffffff


	//   ....[120]....
        /*021c*/ 	.word	0xffffffff


	//   ....[121]....
        /*0220*/ 	.word	0xffffffff


	//   ....[122]....
        /*0224*/ 	.word	0xffffffff


	//   ....[123]....
        /*0228*/ 	.word	0xffffffff


	//   ....[124]....
        /*022c*/ 	.word	0xffffffff


	//   ....[125]....
        /*0230*/ 	.word	0xffffffff


	//   ....[126]....
        /*0234*/ 	.word	0xffffffff


	//   ....[127]....
        /*0238*/ 	.word	0xffffffff


	//   ....[128]....
        /*023c*/ 	.word	0xffffffff


	//   ....[129]....
        /*0240*/ 	.word	0xffffffff


	//   ....[130]....
        /*0244*/ 	.word	0xffffffff


	//   ....[131]....
        /*0248*/ 	.word	0xffffffff


	//   ....[132]....
        /*024c*/ 	.word	0xffffffff


	//   ....[133]....
        /*0250*/ 	.word	0xffffffff


	//   ....[134]....
        /*0254*/ 	.word	0xffffffff


	//   ....[135]....
        /*0258*/ 	.word	0xffffffff


	//   ....[136]....
        /*025c*/ 	.word	0xffffffff


	//   ....[137]....
        /*0260*/ 	.word	0xffffffff


	//   ....[138]....
        /*0264*/ 	.word	0xffffffff


	//   ....[139]....
        /*0268*/ 	.word	0xffffffff


	//   ....[140]....
        /*026c*/ 	.word	0xffffffff


	//   ....[141]....
        /*0270*/ 	.word	0xffffffff


	//   ....[142]....
        /*0274*/ 	.word	0xffffffff


	//   ....[143]....
        /*0278*/ 	.word	0xffffffff


	//   ....[144]....
        /*027c*/ 	.word	0xffffffff


	//   ....[145]....
        /*0280*/ 	.word	0xffffffff


	//   ....[146]....
        /*0284*/ 	.word	0xffffffff


	//   ....[147]....
        /*0288*/ 	.word	0xffffffff


	//   ....[148]....
        /*028c*/ 	.word	0xffffffff


	//   ....[149]....
        /*0290*/ 	.word	0xffffffff


	//   ....[150]....
        /*0294*/ 	.word	0xffffffff


	//   ....[151]....
        /*0298*/ 	.word	0xffffffff


	//   ....[152]....
        /*029c*/ 	.word	0xffffffff


	//   ....[153]....
        /*02a0*/ 	.word	0xffffffff


	//   ....[154]....
        /*02a4*/ 	.word	0xffffffff


	//   ....[155]....
        /*02a8*/ 	.word	0xffffffff


	//   ....[156]....
        /*02ac*/ 	.word	0xffffffff


	//   ....[157]....
        /*02b0*/ 	.word	0xffffffff


	//   ....[158]....
        /*02b4*/ 	.word	0xffffffff


	//   ....[159]....
        /*02b8*/ 	.word	0xffffffff


	//----- nvinfo : EIATTR_COOP_GROUP_INSTR_OFFSETS
	.align		4
.L_2273:
        /*02bc*/ 	.byte	0x04, 0x28
        /*02be*/ 	.short	(.L_2275 - .L_2274)


	//   ....[0]....
.L_2274:
        /*02c0*/ 	.word	0x00000b90


	//   ....[1]....
        /*02c4*/ 	.word	0x00000ca0


	//   ....[2]....
        /*02c8*/ 	.word	0x00000d90


	//   ....[3]....
        /*02cc*/ 	.word	0x00001fb0


	//   ....[4]....
        /*02d0*/ 	.word	0x00003780


	//   ....[5]....
        /*02d4*/ 	.word	0x000037a0


	//   ....[6]....
        /*02d8*/ 	.word	0x000037d0


	//   ....[7]....
        /*02dc*/ 	.word	0x000037e0


	//   ....[8]....
        /*02e0*/ 	.word	0x00003890


	//   ....[9]....
        /*02e4*/ 	.word	0x000038b0


	//   ....[10]....
        /*02e8*/ 	.word	0x000038c0


	//   ....[11]....
        /*02ec*/ 	.word	0x000038d0


	//   ....[12]....
        /*02f0*/ 	.word	0x00003990


	//   ....[13]....
        /*02f4*/ 	.word	0x000039b0


	//   ....[14]....
        /*02f8*/ 	.word	0x000039c0


	//   ....[15]....
        /*02fc*/ 	.word	0x000039d0


	//   ....[16]....
        /*0300*/ 	.word	0x00003a90


	//   ....[17]....
        /*0304*/ 	.word	0x00003ab0


	//   ....[18]....
        /*0308*/ 	.word	0x00003ac0


	//   ....[19]....
        /*030c*/ 	.word	0x00003ad0


	//   ....[20]....
        /*0310*/ 	.word	0x00003b90


	//   ....[21]....
        /*0314*/ 	.word	0x00003ba0


	//   ....[22]....
        /*0318*/ 	.word	0x00003bb0


	//   ....[23]....
        /*031c*/ 	.word	0x00003bc0


	//   ....[24]....
        /*0320*/ 	.word	0x00003d00


	//   ....[25]....
        /*0324*/ 	.word	0x00003d60


	//   ....[26]....
        /*0328*/ 	.word	0x00003dc0


	//   ....[27]....
        /*032c*/ 	.word	0x00003e20


	//   ....[28]....
        /*0330*/ 	.word	0x00003e40


	//   ....[29]....
        /*0334*/ 	.word	0x00003e50


	//   ....[30]....
        /*0338*/ 	.word	0x00003e60


	//   ....[31]....
        /*033c*/ 	.word	0x00003e70


	//   ....[32]....
        /*0340*/ 	.word	0x00003e80


	//   ....[33]....
        /*0344*/ 	.word	0x00003e90


	//   ....[34]....
        /*0348*/ 	.word	0x00003ea0


	//   ....[35]....
        /*034c*/ 	.word	0x00003eb0


	//   ....[36]....
        /*0350*/ 	.word	0x00005180


	//   ....[37]....
        /*0354*/ 	.word	0x000051a0


	//   ....[38]....
        /*0358*/ 	.word	0x000051b0


	//   ....[39]....
        /*035c*/ 	.word	0x000051c0


	//   ....[40]....
        /*0360*/ 	.word	0x000052d0


	//   ....[41]....
        /*0364*/ 	.word	0x000052e0


	//   ....[42]....
        /*0368*/ 	.word	0x000052f0


	//   ....[43]....
        /*036c*/ 	.word	0x00005300


	//   ....[44]....
        /*0370*/ 	.word	0x00005410


	//   ....[45]....
        /*0374*/ 	.word	0x00005430


	//   ....[46]....
        /*0378*/ 	.word	0x00005440


	//   ....[47]....
        /*037c*/ 	.word	0x00005450


	//   ....[48]....
        /*0380*/ 	.word	0x00005560


	//   ....[49]....
        /*0384*/ 	.word	0x00005570


	//   ....[50]....
        /*0388*/ 	.word	0x00005580


	//   ....[51]....
        /*038c*/ 	.word	0x00005590


	//   ....[52]....
        /*0390*/ 	.word	0x000056a0


	//   ....[53]....
        /*0394*/ 	.word	0x000056c0


	//   ....[54]....
        /*0398*/ 	.word	0x000056d0


	//   ....[55]....
        /*039c*/ 	.word	0x000056e0


	//   ....[56]....
        /*03a0*/ 	.word	0x000057e0


	//   ....[57]....
        /*03a4*/ 	.word	0x000057f0


	//   ....[58]....
        /*03a8*/ 	.word	0x00005800


	//   ....[59]....
        /*03ac*/ 	.word	0x00005810


	//   ....[60]....
        /*03b0*/ 	.word	0x00005820


	//   ....[61]....
        /*03b4*/ 	.word	0x00005830


	//   ....[62]....
        /*03b8*/ 	.word	0x00005840


	//   ....[63]....
        /*03bc*/ 	.word	0x00005870


	//   ....[64]....
        /*03c0*/ 	.word	0x000058a0


	//   ....[65]....
        /*03c4*/ 	.word	0x000058d0


	//   ....[66]....
        /*03c8*/ 	.word	0x000058e0


	//   ....[67]....
        /*03cc*/ 	.word	0x000058f0


	//   ....[68]....
        /*03d0*/ 	.word	0x00009300


	//   ....[69]....
        /*03d4*/ 	.word	0x00009340


	//   ....[70]....
        /*03d8*/ 	.word	0x00009380


	//   ....[71]....
        /*03dc*/ 	.word	0x000093c0


	//   ....[72]....
        /*03e0*/ 	.word	0x00009480


	//   ....[73]....
        /*03e4*/ 	.word	0x000094b0


	//   ....[74]....
        /*03e8*/ 	.word	0x000094e0


	//   ....[75]....
        /*03ec*/ 	.word	0x00009510


	//   ....[76]....
        /*03f0*/ 	.word	0x000095b0


	//   ....[77]....
        /*03f4*/ 	.word	0x000095e0


	//   ....[78]....
        /*03f8*/ 	.word	0x00009610


	//   ....[79]....
        /*03fc*/ 	.word	0x00009640


	//   ....[80]....
        /*0400*/ 	.word	0x000096e0


	//   ....[81]....
        /*0404*/ 	.word	0x00009710


	//   ....[82]....
        /*0408*/ 	.word	0x00009740


	//   ....[83]....
        /*040c*/ 	.word	0x00009770


	//   ....[84]....
        /*0410*/ 	.word	0x00009810


	//   ....[85]....
        /*0414*/ 	.word	0x00009840


	//   ....[86]....
        /*0418*/ 	.word	0x00009870


	//   ....[87]....
        /*041c*/ 	.word	0x000098a0


	//   ....[88]....
        /*0420*/ 	.word	0x00009ef0


	//   ....[89]....
        /*0424*/ 	.word	0x0000a1b0


	//   ....[90]....
        /*0428*/ 	.word	0x0000a380


	//   ....[91]....
        /*042c*/ 	.word	0x0000a3e0


	//   ....[92]....
        /*0430*/ 	.word	0x0000a440


	//   ....[93]....
        /*0434*/ 	.word	0x0000a460


	//   ....[94]....
        /*0438*/ 	.word	0x0000a480


	//   ....[95]....
        /*043c*/ 	.word	0x0000a560


	//   ....[96]....
        /*0440*/ 	.word	0x0000a5b0


	//   ....[97]....
        /*0444*/ 	.word	0x0000a600


	//   ....[98]....
        /*0448*/ 	.word	0x0000a630


	//   ....[99]....
        /*044c*/ 	.word	0x0000a650


	//   ....[100]....
        /*0450*/ 	.word	0x0000aa40


	//   ....[101]....
        /*0454*/ 	.word	0x0000aac0


	//   ....[102]....
        /*0458*/ 	.word	0x0000ab30


	//   ....[103]....
        /*045c*/ 	.word	0x0000aba0


	//   ....[104]....
        /*0460*/ 	.word	0x0000acf0


	//   ....[105]....
        /*0464*/ 	.word	0x0000ad60


	//   ....[106]....
        /*0468*/ 	.word	0x0000add0


	//   ....[107]....
        /*046c*/ 	.word	0x0000ae40


	//   ....[108]....
        /*0470*/ 	.word	0x0000af60


	//   ....[109]....
        /*0474*/ 	.word	0x0000afd0


	//   ....[110]....
        /*0478*/ 	.word	0x0000b040


	//   ....[111]....
        /*047c*/ 	.word	0x0000b0b0


	//   ....[112]....
        /*0480*/ 	.word	0x0000b1d0


	//   ....[113]....
        /*0484*/ 	.word	0x0000b240


	//   ....[114]....
        /*0488*/ 	.word	0x0000b2b0


	//   ....[115]....
        /*048c*/ 	.word	0x0000b320


	//   ....[116]....
        /*0490*/ 	.word	0x0000b460


	//   ....[117]....
        /*0494*/ 	.word	0x0000b4d0


	//   ....[118]....
        /*0498*/ 	.word	0x0000b540


	//   ....[119]....
        /*049c*/ 	.word	0x0000b5b0


	//   ....[120]....
        /*04a0*/ 	.word	0x0000b620


	//   ....[121]....
        /*04a4*/ 	.word	0x0000b690


	//   ....[122]....
        /*04a8*/ 	.word	0x0000b700


	//   ....[123]....
        /*04ac*/ 	.word	0x0000b770


	//   ....[124]....
        /*04b0*/ 	.word	0x0000b7e0


	//   ....[125]....
        /*04b4*/ 	.word	0x0000b840


	//   ....[126]....
        /*04b8*/ 	.word	0x0000b8a0


	//   ....[127]....
        /*04bc*/ 	.word	0x0000b900


	//   ....[128]....
        /*04c0*/ 	.word	0x0000b980


	//   ....[129]....
        /*04c4*/ 	.word	0x0000ba00


	//   ....[130]....
        /*04c8*/ 	.word	0x0000ba70


	//   ....[131]....
        /*04cc*/ 	.word	0x0000bae0


	//   ....[132]....
        /*04d0*/ 	.word	0x0000bb50


	//   ....[133]....
        /*04d4*/ 	.word	0x0000bbc0


	//   ....[134]....
        /*04d8*/ 	.word	0x0000bc30


	//   ....[135]....
        /*04dc*/ 	.word	0x0000bca0


	//   ....[136]....
        /*04e0*/ 	.word	0x0000bd10


	//   ....[137]....
        /*04e4*/ 	.word	0x0000bd90


	//   ....[138]....
        /*04e8*/ 	.word	0x0000be00


	//   ....[139]....
        /*04ec*/ 	.word	0x0000be70


	//   ....[140]....
        /*04f0*/ 	.word	0x0000bee0


	//   ....[141]....
        /*04f4*/ 	.word	0x0000bf50


	//   ....[142]....
        /*04f8*/ 	.word	0x0000bfc0


	//   ....[143]....
        /*04fc*/ 	.word	0x0000c030


	//   ....[144]....
        /*0500*/ 	.word	0x0000c0a0


	//   ....[145]....
        /*0504*/ 	.word	0x0000c120


	//   ....[146]....
        /*0508*/ 	.word	0x0000c190


	//   ....[147]....
        /*050c*/ 	.word	0x0000c200


	//   ....[148]....
        /*0510*/ 	.word	0x0000c260


	//   ....[149]....
        /*0514*/ 	.word	0x0000c2c0


	//   ....[150]....
        /*0518*/ 	.word	0x0000c320


	//   ....[151]....
        /*051c*/ 	.word	0x0000c380


	//   ....[152]....
        /*0520*/ 	.word	0x0000c3f0


	//   ....[153]....
        /*0524*/ 	.word	0x0000c460


	//   ....[154]....
        /*0528*/ 	.word	0x0000c4d0


	//   ....[155]....
        /*052c*/ 	.word	0x0000c540


	//   ....[156]....
        /*0530*/ 	.word	0x0000c610


	//   ....[157]....
        /*0534*/ 	.word	0x0000c670


	//   ....[158]....
        /*0538*/ 	.word	0x0000c6d0


	//   ....[159]....
        /*053c*/ 	.word	0x0000c730


	//----- nvinfo : EIATTR_EXIT_INSTR_OFFSETS
	.align		4
.L_2275:
        /*0540*/ 	.byte	0x04, 0x1c
        /*0542*/ 	.short	(.L_2277 - .L_2276)


	//   ....[0]....
.L_2276:
        /*0544*/ 	.word	0x0000a740


	//   ....[1]....
        /*0548*/ 	.word	0x0000a9e0


	//----- nvinfo : EIATTR_MAX_THREADS
	.align		4
.L_2277:
        /*054c*/ 	.byte	0x04, 0x05
        /*054e*/ 	.short	(.L_2279 - .L_2278)
.L_2278:
        /*0550*/ 	.word	0x00000040
        /*0554*/ 	.word	0x00000001
        /*0558*/ 	.word	0x00000001


	//----- nvinfo : EIATTR_CRS_STACK_SIZE
	.align		4
.L_2279:
        /*055c*/ 	.byte	0x04, 0x1e
        /*055e*/ 	.short	(.L_2281 - .L_2280)
.L_2280:
        /*0560*/ 	.word	0x00000000
.L_2281:


//--------------------- .nv.info._Z25selective_scan_bwd_kernelI32Selective_Scan_bwd_kernel_traitsILi64ELi16ELb1ELb0ELb1ELb0ELb1EfN3c107complexIfEEEEv12SSMParamsBwd --------------------------
	.section	.nv.info._Z25selective_scan_bwd_kernelI32Selective_Scan_bwd_kernel_traitsILi64ELi16ELb1ELb0ELb1ELb0ELb1EfN3c107complexIfEEEEv12SSMParamsBwd,"",@"SHT_CUDA_INFO"
	.sectionflags	@""
	.align	4


	//----- nvinfo : EIATTR_CUDA_API_VERSION
	.align		4
        /*0000*/ 	.byte	0x04, 0x37
        /*0002*/ 	.short	(.L_2283 - .L_2282)
.L_2282:
        /*0004*/ 	.word	0x00000082


	//----- nvinfo : EIATTR_SW2861232_WAR
	.align		4
.L_2283:
        /*0008*/ 	.byte	0x01, 0x35
	.zero		2


	//----- nvinfo : EIATTR_PARAM_CBANK
	.align		4
        /*000c*/ 	.byte	0x04, 0x0a
        /*000e*/ 	.short	(.L_2285 - .L_2284)
	.align		4
.L_2284:
        /*0010*/ 	.word	index@(.nv.constant0._Z25selective_scan_bwd_kernelI32Selective_Scan_bwd_kernel_traitsILi64ELi16ELb1ELb0ELb1ELb0ELb1EfN3c107complexIfEEEEv12SSMParamsBwd)
        /*0014*/ 	.short	0x0160
        /*0016*/ 	.short	0x01f0


	//----- nvinfo : EIATTR_CBANK_PARAM_SIZE
	.align		4
.L_2285:
        /*0018*/ 	.byte	0x03, 0x19
        /*001a*/ 	.short	0x01f0


	//----- nvinfo : EIATTR_KPARAM_INFO
	.align		4
        /*001c*/ 	.byte	0x04, 0x17
        /*001e*/ 	.short	(.L_2287 - .L_2286)
.L_2286:
        /*0020*/ 	.word	0x00000000
        /*0024*/ 	.short	0x0000
        /*0026*/ 	.short	0x0000
        /*0028*/ 	.byte	0x00, 0xf0, 0xc1, 0x07


	//----- nvinfo : EIATTR_MAXREG_COUNT
	.align		4
.L_2287:
        /*002c*/ 	.byte	0x03, 0x1b
        /*002e*/ 	.short	0x00ff


	//----- nvinfo : EIATTR_NUM_BARRIERS
	.align		4
        /*0030*/ 	.byte	0x02, 0x4c
        /*0032*/ 	.byte	0x01
	.zero		1


	//----- nvinfo : EIATTR_ANNOTATIONS
	.align		4
        /*0034*/ 	.byte	0x04, 0x55
        /*0036*/ 	.short	(.L_2289 - .L_2288)


	//   ....[0]....
.L_2288:
        /*0038*/ 	.word	0x00000001
        /*003c*/ 	.byte	0x30, 0x02, 0x00, 0x00, 0x01, 0x00, 0x00, 0x00, 0x10, 0x0a, 0x00, 0x00, 0x01, 0x00, 0x00, 0x00
        /*004c*/ 	.byte	0x80, 0x0a, 0x00, 0x00, 0x01, 0x00, 0x00, 0x00, 0x30, 0x24, 0x00, 0x00, 0x01, 0x00, 0x00, 0x00
        /*005c*/ 	.byte	0xc0, 0xb4, 0x00, 0x00


	//----- nvinfo : EIATTR_MERCURY_ISA_VERSION
	.align		4
.L_2289:
        /*0060*/ 	.byte	0x03, 0x5f
        /*0062*/ 	.short	0x0000


	//----- nvinfo : EIATTR_COOP_GROUP_MASK_REGIDS
	.align		4
        /*0064*/ 	.byte	0x04, 0x29
        /*0066*/ 	.short	(.L_2291 - .L_2290)


	//   ....[0]....
.L_2290:
        /*0068*/ 	.word	0xffffffff


	//   ....[1]....
        /*006c*/ 	.word	0xffffffff


	//   ....[2]....
        /*0070*/ 	.word	0xffffffff


	//   ....[3]....
        /*0074*/ 	.word	0xffffffff


	//   ....[4]....
        /*0078*/ 	.word	0xffffffff


	//   ....[5]....
        /*007c*/ 	.word	0xffffffff


	//   ....[6]....
        /*0080*/ 	.word	0xffffffff


	//   ....[7]....
        /*0084*/ 	.word	0xffffffff


	//   ....[8]....
        /*0088*/ 	.word	0xffffffff


	//   ....[9]....
        /*008c*/ 	.word	0xffffffff


	//   ....[10]....
        /*0090*/ 	.word	0xffffffff


	//   ....[11]....
        /*0094*/ 	.word	0xffffffff


	//   ....[12]....
        /*0098*/ 	.word	0xffffffff


	//   ....[13]....
        /*009c*/ 	.word	0xffffffff


	//   ....[14]....
        /*00a0*/ 	.word	0xffffffff


	//   ....[15]....
        /*00a4*/ 	.word	0xffffffff


	//   ....[16]....
        /*00a8*/ 	.word	0xffffffff


	//   ....[17]....
        /*00ac*/ 	.word	0xffffffff


	//   ....[18]....
        /*00b0*/ 	.word	0xffffffff


	//   ....[19]....
        /*00b4*/ 	.word	0xffffffff


	//   ....[20]....
        /*00b8*/ 	.word	0xffffffff


	//   ....[21]....
        /*00bc*/ 	.word	0xffffffff


	//   ....[22]....
        /*00c0*/ 	.word	0xffffffff


	//   ....[23]....
        /*00c4*/ 	.word	0xffffffff


	//   ....[24]....
        /*00c8*/ 	.word	0xffffffff


	//   ....[25]....
        /*00cc*/ 	.word	0xffffffff


	//   ....[26]....
        /*00d0*/ 	.word	0xffffffff


	//   ....[27]....
        /*00d4*/ 	.word	0xffffffff


	//   ....[28]....
        /*00d8*/ 	.word	0xffffffff


	//   ....[29]....
        /*00dc*/ 	.word	0xffffffff


	//   ....[30]....
        /*00e0*/ 	.word	0xffffffff


	//   ....[31]....
        /*00e4*/ 	.word	0xffffffff


	//   ....[32]....
        /*00e8*/ 	.word	0xffffffff


	//   ....[33]....
        /*00ec*/ 	.word	0xffffffff


	//   ....[34]....
        /*00f0*/ 	.word	0xffffffff


	//   ....[35]....
        /*00f4*/ 	.word	0xffffffff


	//   ....[36]....
        /*00f8*/ 	.word	0xffffffff


	//   ....[37]....
        /*00fc*/ 	.word	0xffffffff


	//   ....[38]....
        /*0100*/ 	.word	0xffffffff


	//   ....[39]....
        /*0104*/ 	.word	0xffffffff


	//   ....[40]....
        /*0108*/ 	.word	0xffffffff


	//   ....[41]....
        /*010c*/ 	.word	0xffffffff


	//   ....[42]....
        /*0110*/ 	.word	0xffffffff


	//   ....[43]....
        /*0114*/ 	.word	0xffffffff


	//   ....[44]....
        /*0118*/ 	.word	0xffffffff


	//   ....[45]....
        /*011c*/ 	.word	0xffffffff


	//   ....[46]....
        /*0120*/ 	.word	0xffffffff


	//   ....[47]....
        /*0124*/ 	.word	0xffffffff


	//   ....[48]....
        /*0128*/ 	.word	0xffffffff


	//   ....[49]....
        /*012c*/ 	.word	0xffffffff


	//   ....[50]....
        /*0130*/ 	.word	0xffffffff


	//   ....[51]....
        /*0134*/ 	.word	0xffffffff


	//   ....[52]....
        /*0138*/ 	.word	0xffffffff


	//   ....[53]....
        /*013c*/ 	.word	0xffffffff


	//   ....[54]....
        /*0140*/ 	.word	0xffffffff


	//   ....[55]....
        /*0144*/ 	.word	0xffffffff


	//   ....[56]....
        /*0148*/ 	.word	0xffffffff


	//   ....[57]....
        /*014c*/ 	.word	0xffffffff


	//   ....[58]....
        /*0150*/ 	.word	0xffffffff


	//   ....[59]....
        /*0154*/ 	.word	0xffffffff


	//   ....[60]....
        /*0158*/ 	.word	0xffffffff


	//   ....[61]....
        /*015c*/ 	.word	0xffffffff


	//   ....[62]....
        /*0160*/ 	.word	0xffffffff


	//   ....[63]....
        /*0164*/ 	.word	0xffffffff


	//   ....[64]....
        /*0168*/ 	.word	0xffffffff


	//   ....[65]....
        /*016c*/ 	.word	0xffffffff


	//   ....[66]....
        /*0170*/ 	.word	0xffffffff


	//   ....[67]....
        /*0174*/ 	.word	0xffffffff


	//   ....[68]....
        /*0178*/ 	.word	0xffffffff


	//   ....[69]....
        /*017c*/ 	.word	0xffffffff


	//   ....[70]....
        /*0180*/ 	.word	0xffffffff


	//   ....[71]....
        /*0184*/ 	.word	0xffffffff


	//   ....[72]....
        /*0188*/ 	.word	0xffffffff


	//   ....[73]....
        /*018c*/ 	.word	0xffffffff


	//   ....[74]....
        /*0190*/ 	.word	0xffffffff


	//   ....[75]....
        /*0194*/ 	.word	0xffffffff


	//   ....[76]....
        /*0198*/ 	.word	0xffffffff


	//   ....[77]....
        /*019c*/ 	.word	0xffffffff


	//   ....[78]....
        /*01a0*/ 	.word	0xffffffff


	//   ....[79]....
        /*01a4*/ 	.word	0xffffffff


	//   ....[80]....
        /*01a8*/ 	.word	0xffffffff


	//   ....[81]....
        /*01ac*/ 	.word	0xffffffff


	//   ....[82]....
        /*01b0*/ 	.word	0xffffffff


	//   ....[83]....
        /*01b4*/ 	.word	0xffffffff


	//   ....[84]....
        /*01b8*/ 	.word	0xffffffff


	//   ....[85]....
        /*01bc*/ 	.word	0xffffffff


	//   ....[86]....
        /*01c0*/ 	.word	0xffffffff


	//   ....[87]....
        /*01c4*/ 	.word	0xffffffff


	//   ....[88]....
        /*01c8*/ 	.word	0xffffffff


	//   ....[89]....
        /*01cc*/ 	.word	0xffffffff


	//   ....[90]....
        /*01d0*/ 	.word	0xffffffff


	//   ....[91]....
        /*01d4*/ 	.word	0xffffffff


	//   ....[92]....
        /*01d8*/ 	.word	0xffffffff


	//   ....[93]....
        /*01dc*/ 	.word	0xffffffff


	//   ....[94]....
        /*01e0*/ 	.word	0xffffffff


	//   ....[95]....
        /*01e4*/ 	.word	0xffffffff


	//   ....[96]....
        /*01e8*/ 	.word	0xffffffff


	//   ....[97]....
        /*01ec*/ 	.word	0xffffffff


	//   ....[98]....
        /*01f0*/ 	.word	0xffffffff


	//   ....[99]....
        /*01f4*/ 	.word	0xffffffff


	//   ....[100]....
        /*01f8*/ 	.word	0xffffffff


	//   ....[101]....
        /*01fc*/ 	.word	0xffffffff


	//   ....[102]....
        /*0200*/ 	.word	0xffffffff


	//   ....[103]....
        /*0204*/ 	.word	0xffffffff


	//   ....[104]....
        /*0208*/ 	.word	0xffffffff


	//   ....[105]....
        /*020c*/ 	.word	0xffffffff


	//   ....[106]....
        /*0210*/ 	.word	0xffffffff


	//   ....[107]....
        /*0214*/ 	.word	0xffffffff


	//   ....[108]....
        /*0218*/ 	.word	0xffffffff


	//   ....[109]....
        /*021c*/ 	.word	0xffffffff


	//   ....[110]....
        /*0220*/ 	.word	0xffffffff


	//   ....[111]....
        /*0224*/ 	.word	0xffffffff


	//   ....[112]....
        /*0228*/ 	.word	0xffffffff


	//   ....[113]....
        /*022c*/ 	.word	0xffffffff


	//   ....[114]....
        /*0230*/ 	.word	0xffffffff


	//   ....[115]....
        /*0234*/ 	.word	0xffffffff


	//   ....[116]....
        /*0238*/ 	.word	0xffffffff


	//   ....[117]....
        /*023c*/ 	.word	0xffffffff


	//   ....[118]....
        /*0240*/ 	.word	0xffffffff


	//   ....[119]....
        /*0244*/ 	.word	0xffffffff


	//   ....[120]....
        /*0248*/ 	.word	0xffffffff


	//   ....[121]....
        /*024c*/ 	.word	0xffffffff


	//   ....[122]....
        /*0250*/ 	.word	0xffffffff


	//   ....[123]....
        /*0254*/ 	.word	0xffffffff


	//   ....[124]....
        /*0258*/ 	.word	0xffffffff


	//   ....[125]....
        /*025c*/ 	.word	0xffffffff


	//   ....[126]....
        /*0260*/ 	.word	0xffffffff


	//   ....[127]....
        /*0264*/ 	.word	0xffffffff


	//   ....[128]....
        /*0268*/ 	.word	0xffffffff


	//   ....[129]....
        /*026c*/ 	.word	0xffffffff


	//   ....[130]....
        /*0270*/ 	.word	0xffffffff


	//   ....[131]....
        /*0274*/ 	.word	0xffffffff


	//   ....[132]....
        /*0278*/ 	.word	0xffffffff


	//   ....[133]....
        /*027c*/ 	.word	0xffffffff


	//   ....[134]....
        /*0280*/ 	.word	0xffffffff


	//   ....[135]....
        /*0284*/ 	.word	0xffffffff


	//   ....[136]....
        /*0288*/ 	.word	0xffffffff


	//   ....[137]....
        /*028c*/ 	.word	0xffffffff


	//   ....[138]....
        /*0290*/ 	.word	0xffffffff


	//   ....[139]....
        /*0294*/ 	.word	0xffffffff


	//   ....[140]....
        /*0298*/ 	.word	0xffffffff


	//   ....[141]....
        /*029c*/ 	.word	0xffffffff


	//   ....[142]....
        /*02a0*/ 	.word	0xffffffff


	//   ....[143]....
        /*02a4*/ 	.word	0xffffffff


	//   ....[144]....
        /*02a8*/ 	.word	0xffffffff


	//   ....[145]....
        /*02ac*/ 	.word	0xffffffff


	//   ....[146]....
        /*02b0*/ 	.word	0xffffffff


	//   ....[147]....
        /*02b4*/ 	.word	0xffffffff


	//   ....[148]....
        /*02b8*/ 	.word	0xffffffff


	//   ....[149]....
        /*02bc*/ 	.word	0xffffffff


	//   ....[150]....
        /*02c0*/ 	.word	0xffffffff


	//   ....[151]....
        /*02c4*/ 	.word	0xffffffff


	//   ....[152]....
        /*02c8*/ 	.word	0xffffffff


	//   ....[153]....
        /*02cc*/ 	.word	0xffffffff


	//   ....[154]....
        /*02d0*/ 	.word	0xffffffff


	//   ....[155]....
        /*02d4*/ 	.word	0xffffffff


	//   ....[156]....
        /*02d8*/ 	.word	0xffffffff


	//   ....[157]....
        /*02dc*/ 	.word	0xffffffff


	//   ....[158]....
        /*02e0*/ 	.word	0xffffffff


	//   ....[159]....
        /*02e4*/ 	.word	0xffffffff


	//   ....[160]....
        /*02e8*/ 	.word	0xffffffff


	//   ....[161]....
        /*02ec*/ 	.word	0xffffffff


	//   ....[162]....
        /*02f0*/ 	.word	0xffffffff


	//   ....[163]....
        /*02f4*/ 	.word	0xffffffff


	//----- nvinfo : EIATTR_COOP_GROUP_INSTR_OFFSETS
	.align		4
.L_2291:
        /*02f8*/ 	.byte	0x04, 0x28
        /*02fa*/ 	.short	(.L_2293 - .L_2292)


	//   ....[0]....
.L_2292:
        /*02fc*/ 	.word	0x00000bd0


	//   ....[1]....
        /*0300*/ 	.word	0x00000ce0


	//   ....[2]....
        /*0304*/ 	.word	0x00000ef0


	//   ....[3]....
        /*0308*/ 	.word	0x000010c0


	//   ....[4]....
        /*030c*/ 	.word	0x000016f0


	//   ....[5]....
        /*0310*/ 	.word	0x00001d30


	//   ....[6]....
        /*0314*/ 	.word	0x00002170


	//   ....[7]....
        /*0318*/ 	.word	0x00003250


	//   ....[8]....
        /*031c*/ 	.word	0x00004a40


	//   ....[9]....
        /*0320*/ 	.word	0x00004a60


	//   ....[10]....
        /*0324*/ 	.word	0x00004a90


	//   ....[11]....
        /*0328*/ 	.word	0x00004aa0


	//   ....[12]....
        /*032c*/ 	.word	0x00004b50


	//   ....[13]....
        /*0330*/ 	.word	0x00004b70


	//   ....[14]....
        /*0334*/ 	.word	0x00004b80


	//   ....[15]....
        /*0338*/ 	.word	0x00004b90


	//   ....[16]....
        /*033c*/ 	.word	0x00004c50


	//   ....[17]....
        /*0340*/ 	.word	0x00004c70


	//   ....[18]....
        /*0344*/ 	.word	0x00004c80


	//   ....[19]....
        /*0348*/ 	.word	0x00004c90


	//   ....[20]....
        /*034c*/ 	.word	0x00004d50


	//   ....[21]....
        /*0350*/ 	.word	0x00004d70


	//   ....[22]....
        /*0354*/ 	.word	0x00004d80


	//   ....[23]....
        /*0358*/ 	.word	0x00004d90


	//   ....[24]....
        /*035c*/ 	.word	0x00004e50


	//   ....[25]....
        /*0360*/ 	.word	0x00004e60


	//   ....[26]....
        /*0364*/ 	.word	0x00004e80


	//   ....[27]....
        /*0368*/ 	.word	0x00004e90


	//   ....[28]....
        /*036c*/ 	.word	0x00004fd0


	//   ....[29]....
        /*0370*/ 	.word	0x00005030


	//   ....[30]....
        /*0374*/ 	.word	0x00005090


	//   ....[31]....
        /*0378*/ 	.word	0x000050f0


	//   ....[32]....
        /*037c*/ 	.word	0x00005110


	//   ....[33]....
        /*0380*/ 	.word	0x00005120


	//   ....[34]....
        /*0384*/ 	.word	0x00005130


	//   ....[35]....
        /*0388*/ 	.word	0x00005140


	//   ....[36]....
        /*038c*/ 	.word	0x00005150


	//   ....[37]....
        /*0390*/ 	.word	0x00005160


	//   ....[38]....
        /*0394*/ 	.word	0x00005170


	//   ....[39]....
        /*0398*/ 	.word	0x00005180


	//   ....[40]....
        /*039c*/ 	.word	0x00006400


	//   ....[41]....
        /*03a0*/ 	.word	0x00006420


	//   ....[42]....
        /*03a4*/ 	.word	0x00006430


	//   ....[43]....
        /*03a8*/ 	.word	0x00006440


	//   ....[44]....
        /*03ac*/ 	.word	0x00006550


	//   ....[45]....
        /*03b0*/ 	.word	0x00006560


	//   ....[46]....
        /*03b4*/ 	.word	0x00006570


	//   ....[47]....
        /*03b8*/ 	.word	0x00006580


	//   ....[48]....
        /*03bc*/ 	.word	0x00006690


	//   ....[49]....
        /*03c0*/ 	.word	0x000066b0


	//   ....[50]....
        /*03c4*/ 	.word	0x000066c0


	//   ....[51]....
        /*03c8*/ 	.word	0x000066d0


	//   ....[52]....
        /*03cc*/ 	.word	0x000067e0


	//   ....[53]....
        /*03d0*/ 	.word	0x000067f0


	//   ....[54]....
        /*03d4*/ 	.word	0x00006800


	//   ....[55]....
        /*03d8*/ 	.word	0x00006810


	//   ....[56]....
        /*03dc*/ 	.word	0x00006920


	//   ....[57]....
        /*03e0*/ 	.word	0x00006940


	//   ....[58]....
        /*03e4*/ 	.word	0x00006950


	//   ....[59]....
        /*03e8*/ 	.word	0x00006960


	//   ....[60]....
        /*03ec*/ 	.word	0x00006a60


	//   ....[61]....
        /*03f0*/ 	.word	0x00006a70


	//   ....[62]....
        /*03f4*/ 	.word	0x00006a80


	//   ....[63]....
        /*03f8*/ 	.word	0x00006a90


	//   ....[64]....
        /*03fc*/ 	.word	0x00006aa0


	//   ....[65]....
        /*0400*/ 	.word	0x00006ab0


	//   ....[66]....
        /*0404*/ 	.word	0x00006ac0


	//   ....[67]....
        /*0408*/ 	.word	0x00006af0


	//   ....[68]....
        /*040c*/ 	.word	0x00006b20


	//   ....[69]....
        /*0410*/ 	.word	0x00006b50


	//   ....[70]....
        /*0414*/ 	.word	0x00006b60


	//   ....[71]....
        /*0418*/ 	.word	0x00006b70


	//   ....[72]....
        /*041c*/ 	.word	0x0000a4c0


	//   ....[73]....
        /*0420*/ 	.word	0x0000a500


	//   ....[74]....
        /*0424*/ 	.word	0x0000a540


	//   ....[75]....
        /*0428*/ 	.word	0x0000a580


	//   ....[76]....
        /*042c*/ 	.word	0x0000a640


	//   ....[77]....
        /*0430*/ 	.word	0x0000a670


	//   ....[78]....
        /*0434*/ 	.word	0x0000a6a0


	//   ....[79]....
        /*0438*/ 	.word	0x0000a6d0


	//   ....[80]....
        /*043c*/ 	.word	0x0000a770


	//   ....[81]....
        /*0440*/ 	.word	0x0000a7a0


	//   ....[82]....
        /*0444*/ 	.word	0x0000a7d0


	//   ....[83]....
        /*0448*/ 	.word	0x0000a800


	//   ....[84]....
        /*044c*/ 	.word	0x0000a8a0


	//   ....[85]....
        /*0450*/ 	.word	0x0000a8d0


	//   ....[86]....
        /*0454*/ 	.word	0x0000a900


	//   ....[87]....
        /*0458*/ 	.word	0x0000a930


	//   ....[88]....
        /*045c*/ 	.word	0x0000a9d0


	//   ....[89]....
        /*0460*/ 	.word	0x0000aa00


	//   ....[90]....
        /*0464*/ 	.word	0x0000aa30


	//   ....[91]....
        /*0468*/ 	.word	0x0000aa60


	//   ....[92]....
        /*046c*/ 	.word	0x0000b060


	//   ....[93]....
        /*0470*/ 	.word	0x0000b2e0


	//   ....[94]....
        /*0474*/ 	.word	0x0000b550


	//   ....[95]....
        /*0478*/ 	.word	0x0000b570


	//   ....[96]....
        /*047c*/ 	.word	0x0000b590


	//   ....[97]....
        /*0480*/ 	.word	0x0000b5b0


	//   ....[98]....
        /*0484*/ 	.word	0x0000b5d0


	//   ....[99]....
        /*0488*/ 	.word	0x0000b6b0


	//   ....[100]....
        /*048c*/ 	.word	0x0000b700


	//   ....[101]....
        /*0490*/ 	.word	0x0000b760


	//   ....[102]....
        /*0494*/ 	.word	0x0000b780


	//   ....[103]....
        /*0498*/ 	.word	0x0000b7a0


	//   ....[104]....
        /*049c*/ 	.word	0x0000bb90


	//   ....[105]....
        /*04a0*/ 	.word	0x0000bc10


	//   ....[106]....
        /*04a4*/ 	.word	0x0000bc80


	//   ....[107]....
        /*04a8*/ 	.word	0x0000bcf0


	//   ....[108]....
        /*04ac*/ 	.word	0x0000be40


	//   ....[109]....
        /*04b0*/ 	.word	0x0000beb0


	//   ....[110]....
        /*04b4*/ 	.word	0x0000bf20


	//   ....[111]....
        /*04b8*/ 	.word	0x0000bf90


	//   ....[112]....
        /*04bc*/ 	.word	0x0000c0b0


	//   ....[113]....
        /*04c0*/ 	.word	0x0000c120


	//   ....[114]....
        /*04c4*/ 	.word	0x0000c190


	//   ....[115]....
        /*04c8*/ 	.word	0x0000c200


	//   ....[116]....
        /*04cc*/ 	.word	0x0000c320


	//   ....[117]....
        /*04d0*/ 	.word	0x0000c390


	//   ....[118]....
        /*04d4*/ 	.word	0x0000c400


	//   ....[119]....
        /*04d8*/ 	.word	0x0000c470


	//   ....[120]....
        /*04dc*/ 	.word	0x0000c5d0


	//   ....[121]....
        /*04e0*/ 	.word	0x0000c640


	//   ....[122]....
        /*04e4*/ 	.word	0x0000c6b0


	//   ....[123]....
        /*04e8*/ 	.word	0x0000c720


	//   ....[124]....
        /*04ec*/ 	.word	0x0000c780


	//   ....[125]....
        /*04f0*/ 	.word	0x0000c7f0


	//   ....[126]....
        /*04f4*/ 	.word	0x0000c860


	//   ....[127]....
        /*04f8*/ 	.word	0x0000c8d0


	//   ....[128]....
        /*04fc*/ 	.word	0x0000c940


	//   ....[129]....
        /*0500*/ 	.word	0x0000c9a0


	//   ....[130]....
        /*0504*/ 	.word	0x0000ca00


	//   ....[131]....
        /*0508*/ 	.word	0x0000ca60


	//   ....[132]....
        /*050c*/ 	.word	0x0000cae0


	//   ....[133]....
        /*0510*/ 	.word	0x0000cb60


	//   ....[134]....
        /*0514*/ 	.word	0x0000cbd0


	//   ....[135]....
        /*0518*/ 	.word	0x0000cc40


	//   ....[136]....
        /*051c*/ 	.word	0x0000ccb0


	//   ....[137]....
        /*0520*/ 	.word	0x0000cd20


	//   ....[138]....
        /*0524*/ 	.word	0x0000cd90


	//   ....[139]....
        /*0528*/ 	.word	0x0000ce00


	//   ....[140]....
        /*052c*/ 	.word	0x0000ce70


	//   ....[141]....
        /*0530*/ 	.word	0x0000cef0


	//   ....[142]....
        /*0534*/ 	.word	0x0000cf60


	//   ....[143]....
        /*0538*/ 	.word	0x0000cfd0


	//   ....[144]....
        /*053c*/ 	.word	0x0000d040


	//   ....[145]....
        /*0540*/ 	.word	0x0000d0b0


	//   ....[146]....
        /*0544*/ 	.word	0x0000d120


	//   ....[147]....
        /*0548*/ 	.word	0x0000d190


	//   ....[148]....
        /*054c*/ 	.word	0x0000d200


	//   ....[149]....
        /*0550*/ 	.word	0x0000d280


	//   ....[150]....
        /*0554*/ 	.word	0x0000d2f0


	//   ....[151]....
        /*0558*/ 	.word	0x0000d360


	//   ....[152]....
        /*055c*/ 	.word	0x0000d3c0


	//   ....[153]....
        /*0560*/ 	.word	0x0000d420


	//   ....[154]....
        /*0564*/ 	.word	0x0000d480


	//   ....[155]....
        /*0568*/ 	.word	0x0000d4e0


	//   ....[156]....
        /*056c*/ 	.word	0x0000d550


	//   ....[157]....
        /*0570*/ 	.word	0x0000d5c0


	//   ....[158]....
        /*0574*/ 	.word	0x0000d630


	//   ....[159]....
        /*0578*/ 	.word	0x0000d6a0


	//   ....[160]....
        /*057c*/ 	.word	0x0000d770


	//   ....[161]....
        /*0580*/ 	.word	0x0000d7d0


	//   ....[162]....
        /*0584*/ 	.word	0x0000d830


	//   ....[163]....
        /*0588*/ 	.word	0x0000d890


	//----- nvinfo : EIATTR_EXIT_INSTR_OFFSETS
	.align		4
.L_2293:
        /*058c*/ 	.byte	0x04, 0x1c
        /*058e*/ 	.short	(.L_2295 - .L_2294)


	//   ....[0]....
.L_2294:
        /*0590*/ 	.word	0x0000b890


	//   ....[1]....
        /*0594*/ 	.word	0x0000bb30


	//----- nvinfo : EIATTR_MAX_THREADS
	.align		4
.L_2295:
        /*0598*/ 	.byte	0x04, 0x05
        /*059a*/ 	.short	(.L_2297 - .L_2296)
.L_2296:
        /*059c*/ 	.word	0x00000040
        /*05a0*/ 	.word	0x00000001
        /*05a4*/ 	.word	0x00000001


	//----- nvinfo : EIATTR_CRS_STACK_SIZE
	.align		4
.L_2297:
        /*05a8*/ 	.byte	0x04, 0x1e
        /*05aa*/ 	.short	(.L_2299 - .L_2298)
.L_2298:
        /*05ac*/ 	.word	0x00000000
.L_2299:


//--------------------- .nv.info._Z25selective_scan_bwd_kernelI32Selective_Scan_bwd_kernel_traitsILi64ELi16ELb1ELb0ELb1ELb1ELb0EfN3c107complexIfEEEEv12SSMParamsBwd --------------------------
	.section	.nv.info._Z25selective_scan_bwd_kernelI32Selective_Scan_bwd_kernel_traitsILi64ELi16ELb1ELb0ELb1ELb1ELb0EfN3c107complexIfEEEEv12SSMParamsBwd,"",@"SHT_CUDA_INFO"
	.sectionflags	@""
	.align	4


	//----- nvinfo : EIATTR_CUDA_API_VERSION
	.align		4
        /*0000*/ 	.byte	0x04, 0x37
        /*0002*/ 	.short	(.L_2301 - .L_2300)
.L_2300:
        /*0004*/ 	.word	0x00000082


	//----- nvinfo : EIATTR_SW2861232_WAR
	.align		4
.L_2301:
        /*0008*/ 	.byte	0x01, 0x35
	.zero		2


	//----- nvinfo : EIATTR_PARAM_CBANK
	.align		4
        /*000c*/ 	.byte	0x04, 0x0a
        /*000e*/ 	.short	(.L_2303 - .L_2302)
	.align		4
.L_2302:
        /*0010*/ 	.word	index@(.nv.constant0._Z25selective_scan_bwd_kernelI32Selective_Scan_bwd_kernel_traitsILi64ELi16ELb1ELb0ELb1ELb1ELb0EfN3c107complexIfEEEEv12SSMParamsBwd)
        /*0014*/ 	.short	0x0160
        /*0016*/ 	.short	0x01f0


	//----- nvinfo : EIATTR_CBANK_PARAM_SIZE
	.align		4
.L_2303:
        /*0018*/ 	.byte	0x03, 0x19
        /*001a*/ 	.short	0x01f0


	//----- nvinfo : EIATTR_KPARAM_INFO
	.align		4
        /*001c*/ 	.byte	0x04, 0x17
        /*001e*/ 	.short	(.L_2305 - .L_2304)
.L_2304:
        /*0020*/ 	.word	0x00000000
        /*0024*/ 	.short	0x0000
        /*0026*/ 	.short	0x0000
        /*0028*/ 	.byte	0x00, 0xf0, 0xc1, 0x07


	//----- nvinfo : EIATTR_MAXREG_COUNT
	.align		4
.L_2305:
        /*002c*/ 	.byte	0x03, 0x1b
        /*002e*/ 	.short	0x00ff


	//----- nvinfo : EIATTR_NUM_BARRIERS
	.align		4
        /*0030*/ 	.byte	0x02, 0x4c
        /*0032*/ 	.byte	0x01
	.zero		1


	//----- nvinfo : EIATTR_ANNOTATIONS
	.align		4
        /*0034*/ 	.byte	0x04, 0x55
        /*0036*/ 	.short	(.L_2307 - .L_2306)


	//   ....[0]....
.L_2306:
        /*0038*/ 	.word	0x00000001
        /*003c*/ 	.byte	0x40, 0x02, 0x00, 0x00, 0x01, 0x00, 0x00, 0x00, 0x30, 0x0a, 0x00, 0x00, 0x01, 0x00, 0x00, 0x00
        /*004c*/ 	.byte	0x10, 0x1a, 0x00, 0x00, 0x01, 0x00, 0x00, 0x00, 0x60, 0x34, 0x00, 0x00, 0x01, 0x00, 0x00, 0x00
        /*005c*/ 	.byte	0x80, 0xcc, 0x00, 0x00


	//----- nvinfo : EIATTR_MERCURY_ISA_VERSION
	.align		4
.L_2307:
        /*0060*/ 	.byte	0x03, 0x5f
        /*0062*/ 	.short	0x0000


	//----- nvinfo : EIATTR_COOP_GROUP_MASK_REGIDS
	.align		4
        /*0064*/ 	.byte	0x04, 0x29
        /*0066*/ 	.short	(.L_2309 - .L_2308)


	//   ....[0]....
.L_2308:
        /*0068*/ 	.word	0xffffffff


	//   ....[1]....
        /*006c*/ 	.word	0xffffffff


	//   ....[2]....
        /*0070*/ 	.word	0xffffffff


	//   ....[3]....
        /*0074*/ 	.word	0xffffffff


	//   ....[4]....
        /*0078*/ 	.word	0xffffffff


	//   ....[5]....
        /*007c*/ 	.word	0xffffffff


	//   ....[6]....
        /*0080*/ 	.word	0xffffffff


	//   ....[7]....
        /*0084*/ 	.word	0xffffffff


	//   ....[8]....
        /*0088*/ 	.word	0xffffffff


	//   ....[9]....
        /*008c*/ 	.word	0xffffffff


	//   ....[10]....
        /*0090*/ 	.word	0xffffffff


	//   ....[11]....
        /*0094*/ 	.word	0xffffffff


	//   ....[12]....
        /*0098*/ 	.word	0xffffffff


	//   ....[13]....
        /*009c*/ 	.word	0xffffffff


	//   ....[14]....
        /*00a0*/ 	.word	0xffffffff


	//   ....[15]....
        /*00a4*/ 	.word	0xffffffff


	//   ....[16]....
        /*00a8*/ 	.word	0xffffffff


	//   ....[17]....
        /*00ac*/ 	.word	0xffffffff


	//   ....[18]....
        /*00b0*/ 	.word	0xffffffff


	//   ....[19]....
        /*00b4*/ 	.word	0xffffffff


	//   ....[20]....
        /*00b8*/ 	.word	0xffffffff


	//   ....[21]....
        /*00bc*/ 	.word	0xffffffff


	//   ....[22]....
        /*00c0*/ 	.word	0xffffffff


	//   ....[23]....
        /*00c4*/ 	.word	0xffffffff


	//   ....[24]....
        /*00c8*/ 	.word	0xffffffff


	//   ....[25]....
        /*00cc*/ 	.word	0xffffffff


	//   ....[26]....
        /*00d0*/ 	.word	0xffffffff


	//   ....[27]....
        /*00d4*/ 	.word	0xffffffff


	//   ....[28]....
        /*00d8*/ 	.word	0xffffffff


	//   ....[29]....
        /*00dc*/ 	.word	0xffffffff


	//   ....[30]....
        /*00e0*/ 	.word	0xffffffff


	//   ....[31]....
        /*00e4*/ 	.word	0xffffffff


	//   ....[32]....
        /*00e8*/ 	.word	0xffffffff


	//   ....[33]....
        /*00ec*/ 	.word	0xffffffff


	//   ....[34]....
        /*00f0*/ 	.word	0xffffffff


	//   ....[35]....
        /*00f4*/ 	.word	0xffffffff


	//   ....[36]....
        /*00f8*/ 	.word	0xffffffff


	//   ....[37]....
        /*00fc*/ 	.word	0xffffffff


	//   ....[38]....
        /*0100*/ 	.word	0xffffffff


	//   ....[39]....
        /*0104*/ 	.word	0xffffffff


	//   ....[40]....
        /*0108*/ 	.word	0xffffffff


	//   ....[41]....
        /*010c*/ 	.word	0xffffffff


	//   ....[42]....
        /*0110*/ 	.word	0xffffffff


	//   ....[43]....
        /*0114*/ 	.word	0xffffffff


	//   ....[44]....
        /*0118*/ 	.word	0xffffffff


	//   ....[45]....
        /*011c*/ 	.word	0xffffffff


	//   ....[46]....
        /*0120*/ 	.word	0xffffffff


	//   ....[47]....
        /*0124*/ 	.word	0xffffffff


	//   ....[48]....
        /*0128*/ 	.word	0xffffffff


	//   ....[49]....
        /*012c*/ 	.word	0xffffffff


	//   ....[50]....
        /*0130*/ 	.word	0xffffffff


	//   ....[51]....
        /*0134*/ 	.word	0xffffffff


	//   ....[52]....
        /*0138*/ 	.word	0xffffffff


	//   ....[53]....
        /*013c*/ 	.word	0xffffffff


	//   ....[54]....
        /*0140*/ 	.word	0xffffffff


	//   ....[55]....
        /*0144*/ 	.word	0xffffffff


	//   ....[56]....
        /*0148*/ 	.word	0xffffffff


	//   ....[57]....
        /*014c*/ 	.word	0xffffffff


	//   ....[58]....
        /*0150*/ 	.word	0xffffffff


	//   ....[59]....
        /*0154*/ 	.word	0xffffffff


	//   ....[60]....
        /*0158*/ 	.word	0xffffffff


	//   ....[61]....
        /*015c*/ 	.word	0xffffffff


	//   ....[62]....
        /*0160*/ 	.word	0xffffffff


	//   ....[63]....
        /*0164*/ 	.word	0xffffffff


	//   ....[64]....
        /*0168*/ 	.word	0xffffffff


	//   ....[65]....
        /*016c*/ 	.word	0xffffffff


	//   ....[66]....
        /*0170*/ 	.word	0xffffffff


	//   ....[67]....
        /*0174*/ 	.word	0xffffffff


	//   ....[68]....
        /*0178*/ 	.word	0xffffffff


	//   ....[69]....
        /*017c*/ 	.word	0xffffffff


	//   ....[70]....
        /*0180*/ 	.word	0xffffffff


	//   ....[71]....
        /*0184*/ 	.word	0xffffffff


	//   ....[72]....
        /*0188*/ 	.word	0xffffffff


	//   ....[73]....
        /*018c*/ 	.word	0xffffffff


	//   ....[74]....
        /*0190*/ 	.word	0xffffffff


	//   ....[75]....
        /*0194*/ 	.word	0xffffffff


	//   ....[76]....
        /*0198*/ 	.word	0xffffffff


	//   ....[77]....
        /*019c*/ 	.word	0xffffffff


	//   ....[78]....
        /*01a0*/ 	.word	0xffffffff


	//   ....[79]....
        /*01a4*/ 	.word	0xffffffff


	//   ....[80]....
        /*01a8*/ 	.word	0xffffffff


	//   ....[81]....
        /*01ac*/ 	.word	0xffffffff


	//   ....[82]....
        /*01b0*/ 	.word	0xffffffff


	//   ....[83]....
        /*01b4*/ 	.word	0xffffffff


	//   ....[84]....
        /*01b8*/ 	.word	0xffffffff


	//   ....[85]....
        /*01bc*/ 	.word	0xffffffff


	//   ....[86]....
        /*01c0*/ 	.word	0xffffffff


	//   ....[87]....
        /*01c4*/ 	.word	0xffffffff


	//   ....[88]....
        /*01c8*/ 	.word	0xffffffff


	//   ....[89]....
        /*01cc*/ 	.word	0xffffffff


	//   ....[90]....
        /*01d0*/ 	.word	0xffffffff


	//   ....[91]....
        /*01d4*/ 	.word	0xffffffff


	//   ....[92]....
        /*01d8*/ 	.word	0xffffffff


	//   ....[93]....
        /*01dc*/ 	.word	0xffffffff


	//   ....[94]....
        /*01e0*/ 	.word	0xffffffff


	//   ....[95]....
        /*01e4*/ 	.word	0xffffffff


	//   ....[96]....
        /*01e8*/ 	.word	0xffffffff


	//   ....[97]....
        /*01ec*/ 	.word	0xffffffff


	//   ....[98]....
        /*01f0*/ 	.word	0xffffffff


	//   ....[99]....
        /*01f4*/ 	.word	0xffffffff


	//   ....[100]....
        /*01f8*/ 	.word	0xffffffff


	//   ....[101]....
        /*01fc*/ 	.word	0xffffffff


	//   ....[102]....
        /*0200*/ 	.word	0xffffffff


	//   ....[103]....
        /*0204*/ 	.word	0xffffffff


	//   ....[104]....
        /*0208*/ 	.word	0xffffffff


	//   ....[105]....
        /*020c*/ 	.word	0xffffffff


	//   ....[106]....
        /*0210*/ 	.word	0xffffffff


	//   ....[107]....
        /*0214*/ 	.word	0xffffffff


	//   ....[108]....
        /*0218*/ 	.word	0xffffffff


	//   ....[109]....
        /*021c*/ 	.word	0xffffffff


	//   ....[110]....
        /*0220*/ 	.word	0xffffffff


	//   ....[111]....
        /*0224*/ 	.word	0xffffffff


	//   ....[112]....
        /*0228*/ 	.word	0xffffffff


	//   ....[113]....
        /*022c*/ 	.word	0xffffffff


	//   ....[114]....
        /*0230*/ 	.word	0xffffffff


	//   ....[115]....
        /*0234*/ 	.word	0xffffffff


	//   ....[116]....
        /*0238*/ 	.word	0xffffffff


	//   ....[117]....
        /*023c*/ 	.word	0xffffffff


	//   ....[118]....
        /*0240*/ 	.word	0xffffffff


	//   ....[119]....
        /*0244*/ 	.word	0xffffffff


	//   ....[120]....
        /*0248*/ 	.word	0xffffffff


	//   ....[121]....
        /*024c*/ 	.word	0xffffffff


	//   ....[122]....
        /*0250*/ 	.word	0xffffffff


	//   ....[123]....
        /*0254*/ 	.word	0xffffffff


	//   ....[124]....
        /*0258*/ 	.word	0xffffffff


	//   ....[125]....
        /*025c*/ 	.word	0xffffffff


	//   ....[126]....
        /*0260*/ 	.word	0xffffffff


	//   ....[127]....
        /*0264*/ 	.word	0xffffffff


	//   ....[128]....
        /*0268*/ 	.word	0xffffffff


	//   ....[129]....
        /*026c*/ 	.word	0xffffffff


	//   ....[130]....
        /*0270*/ 	.word	0xffffffff


	//   ....[131]....
        /*0274*/ 	.word	0xffffffff


	//   ....[132]....
        /*0278*/ 	.word	0xffffffff


	//   ....[133]....
        /*027c*/ 	.word	0xffffffff


	//   ....[134]....
        /*0280*/ 	.word	0xffffffff


	//   ....[135]....
        /*0284*/ 	.word	0xffffffff


	//   ....[136]....
        /*0288*/ 	.word	0xffffffff


	//   ....[137]....
        /*028c*/ 	.word	0xffffffff


	//   ....[138]....
        /*0290*/ 	.word	0xffffffff


	//   ....[139]....
        /*0294*/ 	.word	0xffffffff


	//   ....[140]....
        /*0298*/ 	.word	0xffffffff


	//   ....[141]....
        /*029c*/ 	.word	0xffffffff


	//   ....[142]....
        /*02a0*/ 	.word	0xffffffff


	//   ....[143]....
        /*02a4*/ 	.word	0xffffffff


	//   ....[144]....
        /*02a8*/ 	.word	0xffffffff


	//   ....[145]....
        /*02ac*/ 	.word	0xffffffff


	//   ....[146]....
        /*02b0*/ 	.word	0xffffffff


	//   ....[147]....
        /*02b4*/ 	.word	0xffffffff


	//   ....[148]....
        /*02b8*/ 	.word	0xffffffff


	//   ....[149]....
        /*02bc*/ 	.word	0xffffffff


	//   ....[150]....
        /*02c0*/ 	.word	0xffffffff


	//   ....[151]....
        /*02c4*/ 	.word	0xffffffff


	//   ....[152]....
        /*02c8*/ 	.word	0xffffffff


	//   ....[153]....
        /*02cc*/ 	.word	0xffffffff


	//   ....[154]....
        /*02d0*/ 	.word	0xffffffff


	//   ....[155]....
        /*02d4*/ 	.word	0xffffffff


	//   ....[156]....
        /*02d8*/ 	.word	0xffffffff


	//   ....[157]....
        /*02dc*/ 	.word	0xffffffff


	//   ....[158]....
        /*02e0*/ 	.word	0xffffffff


	//   ....[159]....
        /*02e4*/ 	.word	0xffffffff


	//   ....[160]....
        /*02e8*/ 	.word	0xffffffff


	//----- nvinfo : EIATTR_COOP_GROUP_INSTR_OFFSETS
	.align		4
.L_2309:
        /*02ec*/ 	.byte	0x04, 0x28
        /*02ee*/ 	.short	(.L_2311 - .L_2310)


	//   ....[0]....
.L_2310:
        /*02f0*/ 	.word	0x00000bc0


	//   ....[1]....
        /*02f4*/ 	.word	0x00000cd0


	//   ....[2]....
        /*02f8*/ 	.word	0x00000eb0


	//   ....[3]....
        /*02fc*/ 	.word	0x00004180


	//   ....[4]....
        /*0300*/ 	.word	0x00005960


	//   ....[5]....
        /*0304*/ 	.word	0x00005980


	//   ....[6]....
        /*0308*/ 	.word	0x000059b0


	//   ....[7]....
        /*030c*/ 	.word	0x000059c0


	//   ....[8]....
        /*0310*/ 	.word	0x00005a70


	//   ....[9]....
        /*0314*/ 	.word	0x00005a90


	//   ....[10]....
        /*0318*/ 	.word	0x00005aa0


	//   ....[11]....
        /*031c*/ 	.word	0x00005ab0


	//   ....[12]....
        /*0320*/ 	.word	0x00005b70


	//   ....[13]....
        /*0324*/ 	.word	0x00005b90


	//   ....[14]....
        /*0328*/ 	.word	0x00005ba0


	//   ....[15]....
        /*032c*/ 	.word	0x00005bb0


	//   ....[16]....
        /*0330*/ 	.word	0x00005c70


	//   ....[17]....
        /*0334*/ 	.word	0x00005c90


	//   ....[18]....
        /*0338*/ 	.word	0x00005ca0


	//   ....[19]....
        /*033c*/ 	.word	0x00005cb0


	//   ....[20]....
        /*0340*/ 	.word	0x00005d70


	//   ....[21]....
        /*0344*/ 	.word	0x00005d80


	//   ....[22]....
        /*0348*/ 	.word	0x00005da0


	//   ....[23]....
        /*034c*/ 	.word	0x00005db0


	//   ....[24]....
        /*0350*/ 	.word	0x00005ef0


	//   ....[25]....
        /*0354*/ 	.word	0x00005f50


	//   ....[26]....
        /*0358*/ 	.word	0x00005fb0


	//   ....[27]....
        /*035c*/ 	.word	0x00006010


	//   ....[28]....
        /*0360*/ 	.word	0x00006030


	//   ....[29]....
        /*0364*/ 	.word	0x00006040


	//   ....[30]....
        /*0368*/ 	.word	0x00006050


	//   ....[31]....
        /*036c*/ 	.word	0x00006060


	//   ....[32]....
        /*0370*/ 	.word	0x00006070


	//   ....[33]....
        /*0374*/ 	.word	0x00006080


	//   ....[34]....
        /*0378*/ 	.word	0x00006090


	//   ....[35]....
        /*037c*/ 	.word	0x000060a0


	//   ....[36]....
        /*0380*/ 	.word	0x00007370


	//   ....[37]....
        /*0384*/ 	.word	0x00007390


	//   ....[38]....
        /*0388*/ 	.word	0x000073a0


	//   ....[39]....
        /*038c*/ 	.word	0x000073b0


	//   ....[40]....
        /*0390*/ 	.word	0x000074c0


	//   ....[41]....
        /*0394*/ 	.word	0x000074d0


	//   ....[42]....
        /*0398*/ 	.word	0x000074e0


	//   ....[43]....
        /*039c*/ 	.word	0x000074f0


	//   ....[44]....
        /*03a0*/ 	.word	0x00007600


	//   ....[45]....
        /*03a4*/ 	.word	0x00007620


	//   ....[46]....
        /*03a8*/ 	.word	0x00007630


	//   ....[47]....
        /*03ac*/ 	.word	0x00007640


	//   ....[48]....
        /*03b0*/ 	.word	0x00007750


	//   ....[49]....
        /*03b4*/ 	.word	0x00007760


	//   ....[50]....
        /*03b8*/ 	.word	0x00007770


	//   ....[51]....
        /*03bc*/ 	.word	0x00007780


	//   ....[52]....
        /*03c0*/ 	.word	0x00007890


	//   ....[53]....
        /*03c4*/ 	.word	0x000078b0


	//   ....[54]....
        /*03c8*/ 	.word	0x000078c0


	//   ....[55]....
        /*03cc*/ 	.word	0x000078d0


	//   ....[56]....
        /*03d0*/ 	.word	0x000079d0


	//   ....[57]....
        /*03d4*/ 	.word	0x000079e0


	//   ....[58]....
        /*03d8*/ 	.word	0x000079f0


	//   ....[59]....
        /*03dc*/ 	.word	0x00007a00


	//   ....[60]....
        /*03e0*/ 	.word	0x00007a10


	//   ....[61]....
        /*03e4*/ 	.word	0x00007a20


	//   ....[62]....
        /*03e8*/ 	.word	0x00007a30


	//   ....[63]....
        /*03ec*/ 	.word	0x00007a60


	//   ....[64]....
        /*03f0*/ 	.word	0x00007a90


	//   ....[65]....
        /*03f4*/ 	.word	0x00007ac0


	//   ....[66]....
        /*03f8*/ 	.word	0x00007ad0


	//   ....[67]....
        /*03fc*/ 	.word	0x00007ae0


	//   ....[68]....
        /*0400*/ 	.word	0x0000b3f0


	//   ....[69]....
        /*0404*/ 	.word	0x0000b430


	//   ....[70]....
        /*0408*/ 	.word	0x0000b470


	//   ....[71]....
        /*040c*/ 	.word	0x0000b4b0


	//   ....[72]....
        /*0410*/ 	.word	0x0000b570


	//   ....[73]....
        /*0414*/ 	.word	0x0000b5a0


	//   ....[74]....
        /*0418*/ 	.word	0x0000b5d0


	//   ....[75]....
        /*041c*/ 	.word	0x0000b600


	//   ....[76]....
        /*0420*/ 	.word	0x0000b6a0


	//   ....[77]....
        /*0424*/ 	.word	0x0000b6d0


	//   ....[78]....
        /*0428*/ 	.word	0x0000b700


	//   ....[79]....
        /*042c*/ 	.word	0x0000b730


	//   ....[80]....
        /*0430*/ 	.word	0x0000b7d0


	//   ....[81]....
        /*0434*/ 	.word	0x0000b800


	//   ....[82]....
        /*0438*/ 	.word	0x0000b830


	//   ....[83]....
        /*043c*/ 	.word	0x0000b860


	//   ....[84]....
        /*0440*/ 	.word	0x0000b900


	//   ....[85]....
        /*0444*/ 	.word	0x0000b950


	//   ....[86]....
        /*0448*/ 	.word	0x0000b980


	//   ....[87]....
        /*044c*/ 	.word	0x0000b9b0


	//   ....[88]....
        /*0450*/ 	.word	0x0000c090


	//   ....[89]....
        /*0454*/ 	.word	0x0000c620


	//   ....[90]....
        /*0458*/ 	.word	0x0000ca60


	//   ....[91]....
        /*045c*/ 	.word	0x0000cd10


	//   ....[92]....
        /*0460*/ 	.word	0x0000cd30


	//   ....[93]....
        /*0464*/ 	.word	0x0000cd50


	//   ....[94]....
        /*0468*/ 	.word	0x0000cd70


	//   ....[95]....
        /*046c*/ 	.word	0x0000cd90


	//   ....[96]....
        /*0470*/ 	.word	0x0000ce70


	//   ....[97]....
        /*0474*/ 	.word	0x0000cec0


	//   ....[98]....
        /*0478*/ 	.word	0x0000cf20


	//   ....[99]....
        /*047c*/ 	.word	0x0000cf40


	//   ....[100]....
        /*0480*/ 	.word	0x0000cf60


	//   ....[101]....
        /*0484*/ 	.word	0x0000d350


	//   ....[102]....
        /*0488*/ 	.word	0x0000d3d0


	//   ....[103]....
        /*048c*/ 	.word	0x0000d440


	//   ....[104]....
        /*0490*/ 	.word	0x0000d4b0


	//   ....[105]....
        /*0494*/ 	.word	0x0000d600


	//   ....[106]....
        /*0498*/ 	.word	0x0000d670


	//   ....[107]....
        /*049c*/ 	.word	0x0000d6e0


	//   ....[108]....
        /*04a0*/ 	.word	0x0000d750


	//   ....[109]....
        /*04a4*/ 	.word	0x0000d870


	//   ....[110]....
        /*04a8*/ 	.word	0x0000d8e0


	//   ....[111]....
        /*04ac*/ 	.word	0x0000d950


	//   ....[112]....
        /*04b0*/ 	.word	0x0000d9c0


	//   ....[113]....
        /*04b4*/ 	.word	0x0000dae0


	//   ....[114]....
        /*04b8*/ 	.word	0x0000db50


	//   ....[115]....
        /*04bc*/ 	.word	0x0000dbc0


	//   ....[116]....
        /*04c0*/ 	.word	0x0000dc30


	//   ....[117]....
        /*04c4*/ 	.word	0x0000dd90


	//   ....[118]....
        /*04c8*/ 	.word	0x0000de00


	//   ....[119]....
        /*04cc*/ 	.word	0x0000de70


	//   ....[120]....
        /*04d0*/ 	.word	0x0000dee0


	//   ....[121]....
        /*04d4*/ 	.word	0x0000df40


	//   ....[122]....
        /*04d8*/ 	.word	0x0000dfb0


	//   ....[123]....
        /*04dc*/ 	.word	0x0000e020


	//   ....[124]....
        /*04e0*/ 	.word	0x0000e090


	//   ....[125]....
        /*04e4*/ 	.word	0x0000e100


	//   ....[126]....
        /*04e8*/ 	.word	0x0000e160


	//   ....[127]....
        /*04ec*/ 	.word	0x0000e1c0


	//   ....[128]....
        /*04f0*/ 	.word	0x0000e220


	//   ....[129]....
        /*04f4*/ 	.word	0x0000e2a0


	//   ....[130]....
        /*04f8*/ 	.word	0x0000e320


	//   ....[131]....
        /*04fc*/ 	.word	0x0000e390


	//   ....[132]....
        /*0500*/ 	.word	0x0000e400


	//   ....[133]....
        /*0504*/ 	.word	0x0000e470


	//   ....[134]....
        /*0508*/ 	.word	0x0000e4e0


	//   ....[135]....
        /*050c*/ 	.word	0x0000e550


	//   ....[136]....
        /*0510*/ 	.word	0x0000e5c0


	//   ....[137]....
        /*0514*/ 	.word	0x0000e630


	//   ....[138]....
        /*0518*/ 	.word	0x0000e6b0


	//   ....[139]....
        /*051c*/ 	.word	0x0000e720


	//   ....[140]....
        /*0520*/ 	.word	0x0000e790


	//   ....[141]....
        /*0524*/ 	.word	0x0000e800


	//   ....[142]....
        /*0528*/ 	.word	0x0000e870


	//   ....[143]....
        /*052c*/ 	.word	0x0000e8e0


	//   ....[144]....
        /*0530*/ 	.word	0x0000e950


	//   ....[145]....
        /*0534*/ 	.word	0x0000e9c0


	//   ....[146]....
        /*0538*/ 	.word	0x0000ea40


	//   ....[147]....
        /*053c*/ 	.word	0x0000eab0


	//   ....[148]....
        /*0540*/ 	.word	0x0000eb20


	//   ....[149]....
        /*0544*/ 	.word	0x0000eb80


	//   ....[150]....
        /*0548*/ 	.word	0x0000ebe0


	//   ....[151]....
        /*054c*/ 	.word	0x0000ec40


	//   ....[152]....
        /*0550*/ 	.word	0x0000eca0


	//   ....[153]....
        /*0554*/ 	.word	0x0000ed10


	//   ....[154]....
        /*0558*/ 	.word	0x0000ed80


	//   ....[155]....
        /*055c*/ 	.word	0x0000edf0


	//   ....[156]....
        /*0560*/ 	.word	0x0000ee60


	//   ....[157]....
        /*0564*/ 	.word	0x0000ef30


	//   ....[158]....
        /*0568*/ 	.word	0x0000ef90


	//   ....[159]....
        /*056c*/ 	.word	0x0000eff0


	//   ....[160]....
        /*0570*/ 	.word	0x0000f050


	//----- nvinfo : EIATTR_EXIT_INSTR_OFFSETS
	.align		4
.L_2311:
        /*0574*/ 	.byte	0x04, 0x1c
        /*0576*/ 	.short	(.L_2313 - .L_2312)


	//   ....[0]....
.L_2312:
        /*0578*/ 	.word	0x0000d050


	//   ....[1]....
        /*057c*/ 	.word	0x0000d2f0


	//----- nvinfo : EIATTR_MAX_THREADS
	.align		4
.L_2313:
        /*0580*/ 	.byte	0x04, 0x05
        /*0582*/ 	.short	(.L_2315 - .L_2314)
.L_2314:
        /*0584*/ 	.word	0x00000040
        /*0588*/ 	.word	0x00000001
        /*058c*/ 	.word	0x00000001


	//----- nvinfo : EIATTR_CRS_STACK_SIZE
	.align		4
.L_2315:
        /*0590*/ 	.byte	0x04, 0x1e
        /*0592*/ 	.short	(.L_2317 - .L_2316)
.L_2316:
        /*0594*/ 	.word	0x00000000
.L_2317:


//--------------------- .nv.info._Z25selective_scan_bwd_kernelI32Selective_Scan_bwd_kernel_traitsILi64ELi16ELb1ELb0ELb1ELb1ELb1EfN3c107complexIfEEEEv12SSMParamsBwd --------------------------
	.section	.nv.info._Z25selective_scan_bwd_kernelI32Selective_Scan_bwd_kernel_traitsILi64ELi16ELb1ELb0ELb1ELb1ELb1EfN3c107complexIfEEEEv12SSMParamsBwd,"",@"SHT_CUDA_INFO"
	.sectionflags	@""
	.align	4


	//----- nvinfo : EIATTR_CUDA_API_VERSION
	.align		4
        /*0000*/ 	.byte	0x04, 0x37
        /*0002*/ 	.short	(.L_2319 - .L_2318)
.L_2318:
        /*0004*/ 	.word	0x00000082


	//----- nvinfo : EIATTR_SW2861232_WAR
	.align		4
.L_2319:
        /*0008*/ 	.byte	0x01, 0x35
	.zero		2


	//----- nvinfo : EIATTR_PARAM_CBANK
	.align		4
        /*000c*/ 	.byte	0x04, 0x0a
        /*000e*/ 	.short	(.L_2321 - .L_2320)
	.align		4
.L_2320:
        /*0010*/ 	.word	index@(.nv.constant0._Z25selective_scan_bwd_kernelI32Selective_Scan_bwd_kernel_traitsILi64ELi16ELb1ELb0ELb1ELb1ELb1EfN3c107complexIfEEEEv12SSMParamsBwd)
        /*0014*/ 	.short	0x0160
        /*0016*/ 	.short	0x01f0


	//----- nvinfo : EIATTR_CBANK_PARAM_SIZE
	.align		4
.L_2321:
        /*0018*/ 	.byte	0x03, 0x19
        /*001a*/ 	.short	0x01f0


	//----- nvinfo : EIATTR_KPARAM_INFO
	.align		4
        /*001c*/ 	.byte	0x04, 0x17
        /*001e*/ 	.short	(.L_2323 - .L_2322)
.L_2322:
        /*0020*/ 	.word	0x00000000
        /*0024*/ 	.short	0x0000
        /*0026*/ 	.short	0x0000
        /*0028*/ 	.byte	0x00, 0xf0, 0xc1, 0x07


	//----- nvinfo : EIATTR_MAXREG_COUNT
	.align		4
.L_2323:
        /*002c*/ 	.byte	0x03, 0x1b
        /*002e*/ 	.short	0x00ff


	//----- nvinfo : EIATTR_NUM_BARRIERS
	.align		4
        /*0030*/ 	.byte	0x02, 0x4c
        /*0032*/ 	.byte	0x01
	.zero		1


	//----- nvinfo : EIATTR_ANNOTATIONS
	.align		4
        /*0034*/ 	.byte	0x04, 0x55
        /*0036*/ 	.short	(.L_2325 - .L_2324)


	//   ....[0]....
.L_2324:
        /*0038*/ 	.word	0x00000001
        /*003c*/ 	.byte	0x30, 0x02, 0x00, 0x00, 0x01, 0x00, 0x00, 0x00, 0x60, 0x02, 0x00, 0x00, 0x01, 0x00, 0x00, 0x00
        /*004c*/ 	.byte	0xf0, 0x09, 0x00, 0x00, 0x01, 0x00, 0x00, 0x00, 0x10, 0x0a, 0x00, 0x00, 0x01, 0x00, 0x00, 0x00
        /*005c*/ 	.byte	0xd0, 0x36, 0x00, 0x00, 0x01, 0x00, 0x00, 0x00, 0x20, 0x48, 0x00, 0x00, 0x01, 0x00, 0x00, 0x00
        /*006c*/ 	.byte	0x00, 0xd6, 0x00, 0x00, 0x01, 0x00, 0x00, 0x00, 0xf0, 0xde, 0x00, 0x00, 0x01, 0x00, 0x00, 0x00
        /*007c*/ 	.byte	0x50, 0xe0, 0x00, 0x00, 0x01, 0x00, 0x00, 0x00, 0x30, 0xe2, 0x00, 0x00


	//----- nvinfo : EIATTR_MERCURY_ISA_VERSION
	.align		4
.L_2325:
        /*0088*/ 	.byte	0x03, 0x5f
        /*008a*/ 	.short	0x0000


	//----- nvinfo : EIATTR_COOP_GROUP_MASK_REGIDS
	.align		4
        /*008c*/ 	.byte	0x04, 0x29
        /*008e*/ 	.short	(.L_2327 - .L_2326)


	//   ....[0]....
.L_2326:
        /*0090*/ 	.word	0xffffffff


	//   ....[1]....
        /*0094*/ 	.word	0xffffffff


	//   ....[2]....
        /*0098*/ 	.word	0xffffffff


	//   ....[3]....
        /*009c*/ 	.word	0xffffffff


	//   ....[4]....
        /*00a0*/ 	.word	0xffffffff


	//   ....[5]....
        /*00a4*/ 	.word	0xffffffff


	//   ....[6]....
        /*00a8*/ 	.word	0xffffffff


	//   ....[7]....
        /*00ac*/ 	.word	0xffffffff


	//   ....[8]....
        /*00b0*/ 	.word	0xffffffff


	//   ....[9]....
        /*00b4*/ 	.word	0xffffffff


	//   ....[10]....
        /*00b8*/ 	.word	0xffffffff


	//   ....[11]....
        /*00bc*/ 	.word	0xffffffff


	//   ....[12]....
        /*00c0*/ 	.word	0xffffffff


	//   ....[13]....
        /*00c4*/ 	.word	0xffffffff


	//   ....[14]....
        /*00c8*/ 	.word	0xffffffff


	//   ....[15]....
        /*00cc*/ 	.word	0xffffffff


	//   ....[16]....
        /*00d0*/ 	.word	0xffffffff


	//   ....[17]....
        /*00d4*/ 	.word	0xffffffff


	//   ....[18]....
        /*00d8*/ 	.word	0xffffffff


	//   ....[19]....
        /*00dc*/ 	.word	0xffffffff


	//   ....[20]....
        /*00e0*/ 	.word	0xffffffff


	//   ....[21]....
        /*00e4*/ 	.word	0xffffffff


	//   ....[22]....
        /*00e8*/ 	.word	0xffffffff


	//   ....[23]....
        /*00ec*/ 	.word	0xffffffff


	//   ....[24]....
        /*00f0*/ 	.word	0xffffffff


	//   ....[25]....
        /*00f4*/ 	.word	0xffffffff


	//   ....[26]....
        /*00f8*/ 	.word	0xffffffff


	//   ....[27]....
        /*00fc*/ 	.word	0xffffffff


	//   ....[28]....
        /*0100*/ 	.word	0xffffffff


	//   ....[29]....
        /*0104*/ 	.word	0xffffffff


	//   ....[30]....
        /*0108*/ 	.word	0xffffffff


	//   ....[31]....
        /*010c*/ 	.word	0xffffffff


	//   ....[32]....
        /*0110*/ 	.word	0xffffffff


	//   ....[33]....
        /*0114*/ 	.word	0xffffffff


	//   ....[34]....
        /*0118*/ 	.word	0xffffffff


	//   ....[35]....
        /*011c*/ 	.word	0xffffffff


	//   ....[36]....
        /*0120*/ 	.word	0xffffffff


	//   ....[37]....
        /*0124*/ 	.word	0xffffffff


	//   ....[38]....
        /*0128*/ 	.word	0xffffffff


	//   ....[39]....
        /*012c*/ 	.word	0xffffffff


	//   ....[40]....
        /*0130*/ 	.word	0xffffffff


	//   ....[41]....
        /*0134*/ 	.word	0xffffffff


	//   ....[42]....
        /*0138*/ 	.word	0xffffffff


	//   ....[43]....
        /*013c*/ 	.word	0xffffffff


	//   ....[44]....
        /*0140*/ 	.word	0xffffffff


	//   ....[45]....
        /*0144*/ 	.word	0xffffffff


	//   ....[46]....
        /*0148*/ 	.word	0xffffffff


	//   ....[47]....
        /*014c*/ 	.word	0xffffffff


	//   ....[48]....
        /*0150*/ 	.word	0xffffffff


	//   ....[49]....
        /*0154*/ 	.word	0xffffffff


	//   ....[50]....
        /*0158*/ 	.word	0xffffffff


	//   ....[51]....
        /*015c*/ 	.word	0xffffffff


	//   ....[52]....
        /*0160*/ 	.word	0xffffffff


	//   ....[53]....
        /*0164*/ 	.word	0xffffffff


	//   ....[54]....
        /*0168*/ 	.word	0xffffffff


	//   ....[55]....
        /*016c*/ 	.word	0xffffffff


	//   ....[56]....
        /*0170*/ 	.word	0xffffffff


	//   ....[57]....
        /*0174*/ 	.word	0xffffffff


	//   ....[58]....
        /*0178*/ 	.word	0xffffffff


	//   ....[59]....
        /*017c*/ 	.word	0xffffffff


	//   ....[60]....
        /*0180*/ 	.word	0xffffffff


	//   ....[61]....
        /*0184*/ 	.word	0xffffffff


	//   ....[62]....
        /*0188*/ 	.word	0xffffffff


	//   ....[63]....
        /*018c*/ 	.word	0xffffffff


	//   ....[64]....
        /*0190*/ 	.word	0xffffffff


	//   ....[65]....
        /*0194*/ 	.word	0xffffffff


	//   ....[66]....
        /*0198*/ 	.word	0xffffffff


	//   ....[67]....
        /*019c*/ 	.word	0xffffffff


	//   ....[68]....
        /*01a0*/ 	.word	0xffffffff


	//   ....[69]....
        /*01a4*/ 	.word	0xffffffff


	//   ....[70]....
        /*01a8*/ 	.word	0xffffffff


	//   ....[71]....
        /*01ac*/ 	.word	0xffffffff


	//   ....[72]....
        /*01b0*/ 	.word	0xffffffff


	//   ....[73]....
        /*01b4*/ 	.word	0xffffffff


	//   ....[74]....
        /*01b8*/ 	.word	0xffffffff


	//   ....[75]....
        /*01bc*/ 	.word	0xffffffff


	//   ....[76]....
        /*01c0*/ 	.word	0xffffffff


	//   ....[77]....
        /*01c4*/ 	.word	0xffffffff


	//   ....[78]....
        /*01c8*/ 	.word	0xffffffff


	//   ....[79]....
        /*01cc*/ 	.word	0xffffffff


	//   ....[80]....
        /*01d0*/ 	.word	0xffffffff


	//   ....[81]....
        /*01d4*/ 	.word	0xffffffff


	//   ....[82]....
        /*01d8*/ 	.word	0xffffffff


	//   ....[83]....
        /*01dc*/ 	.word	0xffffffff


	//   ....[84]....
        /*01e0*/ 	.word	0xffffffff


	//   ....[85]....
        /*01e4*/ 	.word	0xffffffff


	//   ....[86]....
        /*01e8*/ 	.word	0xffffffff


	//   ....[87]....
        /*01ec*/ 	.word	0xffffffff


	//   ....[88]....
        /*01f0*/ 	.word	0xffffffff


	//   ....[89]....
        /*01f4*/ 	.word	0xffffffff


	//   ....[90]....
        /*01f8*/ 	.word	0xffffffff


	//   ....[91]....
        /*01fc*/ 	.word	0xffffffff


	//   ....[92]....
        /*0200*/ 	.word	0xffffffff


	//   ....[93]....
        /*0204*/ 	.word	0xffffffff


	//   ....[94]....
        /*0208*/ 	.word	0xffffffff


	//   ....[95]....
        /*020c*/ 	.word	0xffffffff


	//   ....[96]....
        /*0210*/ 	.word	0xffffffff


	//   ....[97]....
        /*0214*/ 	.word	0xffffffff


	//   ....[98]....
        /*0218*/ 	.word	0xffffffff


	//   ....[99]....
        /*021c*/ 	.word	0xffffffff


	//   ....[100]....
        /*0220*/ 	.word	0xffffffff


	//   ....[101]....
        /*0224*/ 	.word	0xffffffff


	//   ....[102]....
        /*0228*/ 	.word	0xffffffff


	//   ....[103]....
        /*022c*/ 	.word	0xffffffff


	//   ....[104]....
        /*0230*/ 	.word	0xffffffff


	//   ....[105]....
        /*0234*/ 	.word	0xffffffff


	//   ....[106]....
        /*0238*/ 	.word	0xffffffff


	//   ....[107]....
        /*023c*/ 	.word	0xffffffff


	//   ....[108]....
        /*0240*/ 	.word	0xffffffff


	//   ....[109]....
        /*0244*/ 	.word	0xffffffff


	//   ....[110]....
        /*0248*/ 	.word	0xffffffff


	//   ....[111]....
        /*024c*/ 	.word	0xffffffff


	//   ....[112]....
        /*0250*/ 	.word	0xffffffff


	//   ....[113]....
        /*0254*/ 	.word	0xffffffff


	//   ....[114]....
        /*0258*/ 	.word	0xffffffff


	//   ....[115]....
        /*025c*/ 	.word	0xffffffff


	//   ....[116]....
        /*0260*/ 	.word	0xffffffff


	//   ....[117]....
        /*0264*/ 	.word	0xffffffff


	//   ....[118]....
        /*0268*/ 	.word	0xffffffff


	//   ....[119]....
        /*026c*/ 	.word	0xffffffff


	//   ....[120]....
        /*0270*/ 	.word	0xffffffff


	//   ....[121]....
        /*0274*/ 	.word	0xffffffff


	//   ....[122]....
        /*0278*/ 	.word	0xffffffff


	//   ....[123]....
        /*027c*/ 	.word	0xffffffff


	//   ....[124]....
        /*0280*/ 	.word	0xffffffff


	//   ....[125]....
        /*0284*/ 	.word	0xffffffff


	//   ....[126]....
        /*0288*/ 	.word	0xffffffff


	//   ....[127]....
        /*028c*/ 	.word	0xffffffff


	//   ....[128]....
        /*0290*/ 	.word	0xffffffff


	//   ....[129]....
        /*0294*/ 	.word	0xffffffff


	//   ....[130]....
        /*0298*/ 	.word	0xffffffff


	//   ....[131]....
        /*029c*/ 	.word	0xffffffff


	//   ....[132]....
        /*02a0*/ 	.word	0xffffffff


	//   ....[133]....
        /*02a4*/ 	.word	0xffffffff


	//   ....[134]....
        /*02a8*/ 	.word	0xffffffff


	//   ....[135]....
        /*02ac*/ 	.word	0xffffffff


	//   ....[136]....
        /*02b0*/ 	.word	0xffffffff


	//   ....[137]....
        /*02b4*/ 	.word	0xffffffff


	//   ....[138]....
        /*02b8*/ 	.word	0xffffffff


	//   ....[139]....
        /*02bc*/ 	.word	0xffffffff


	//   ....[140]....
        /*02c0*/ 	.word	0xffffffff


	//   ....[141]....
        /*02c4*/ 	.word	0xffffffff


	//   ....[142]....
        /*02c8*/ 	.word	0xffffffff


	//   ....[143]....
        /*02cc*/ 	.word	0xffffffff


	//   ....[144]....
        /*02d0*/ 	.word	0xffffffff


	//   ....[145]....
        /*02d4*/ 	.word	0xffffffff


	//   ....[146]....
        /*02d8*/ 	.word	0xffffffff


	//   ....[147]....
        /*02dc*/ 	.word	0xffffffff


	//   ....[148]....
        /*02e0*/ 	.word	0xffffffff


	//   ....[149]....
        /*02e4*/ 	.word	0xffffffff


	//   ....[150]....
        /*02e8*/ 	.word	0xffffffff


	//   ....[151]....
        /*02ec*/ 	.word	0xffffffff


	//   ....[152]....
        /*02f0*/ 	.word	0xffffffff


	//   ....[153]....
        /*02f4*/ 	.word	0xffffffff


	//   ....[154]....
        /*02f8*/ 	.word	0xffffffff


	//   ....[155]....
        /*02fc*/ 	.word	0xffffffff


	//   ....[156]....
        /*0300*/ 	.word	0xffffffff


	//   ....[157]....
        /*0304*/ 	.word	0xffffffff


	//   ....[158]....
        /*0308*/ 	.word	0xffffffff


	//   ....[159]....
        /*030c*/ 	.word	0xffffffff


	//   ....[160]....
        /*0310*/ 	.word	0xffffffff


	//   ....[161]....
        /*0314*/ 	.word	0xffffffff


	//   ....[162]....
        /*0318*/ 	.word	0xffffffff


	//   ....[163]....
        /*031c*/ 	.word	0xffffffff


	//   ....[164]....
        /*0320*/ 	.word	0xffffffff


	//----- nvinfo : EIATTR_COOP_GROUP_INSTR_OFFSETS
	.align		4
.L_2327:
        /*0324*/ 	.byte	0x04, 0x28
        /*0326*/ 	.short	(.L_2329 - .L_2328)


	//   ....[0]....
.L_2328:
        /*0328*/ 	.word	0x00000b80


	//   ....[1]....
        /*032c*/ 	.word	0x00000c90


	//   ....[2]....
        /*0330*/ 	.word	0x00000e90


	//   ....[3]....
        /*0334*/ 	.word	0x000034b0


	//   ....[4]....
        /*0338*/ 	.word	0x000039a0


	//   ....[5]....
        /*033c*/ 	.word	0x00004000


	//   ....[6]....
        /*0340*/ 	.word	0x00004560


	//   ....[7]....
        /*0344*/ 	.word	0x00005540


	//   ....[8]....
        /*0348*/ 	.word	0x00006d30


	//   ....[9]....
        /*034c*/ 	.word	0x00006d50


	//   ....[10]....
        /*0350*/ 	.word	0x00006d80


	//   ....[11]....
        /*0354*/ 	.word	0x00006d90


	//   ....[12]....
        /*0358*/ 	.word	0x00006e40


	//   ....[13]....
        /*035c*/ 	.word	0x00006e60


	//   ....[14]....
        /*0360*/ 	.word	0x00006e70


	//   ....[15]....
        /*0364*/ 	.word	0x00006e80


	//   ....[16]....
        /*0368*/ 	.word	0x00006f40


	//   ....[17]....
        /*036c*/ 	.word	0x00006f60


	//   ....[18]....
        /*0370*/ 	.word	0x00006f70


	//   ....[19]....
        /*0374*/ 	.word	0x00006f80


	//   ....[20]....
        /*0378*/ 	.word	0x00007040


	//   ....[21]....
        /*037c*/ 	.word	0x00007060


	//   ....[22]....
        /*0380*/ 	.word	0x00007070


	//   ....[23]....
        /*0384*/ 	.word	0x00007080


	//   ....[24]....
        /*0388*/ 	.word	0x00007140


	//   ....[25]....
        /*038c*/ 	.word	0x00007150


	//   ....[26]....
        /*0390*/ 	.word	0x00007170


	//   ....[27]....
        /*0394*/ 	.word	0x00007180


	//   ....[28]....
        /*0398*/ 	.word	0x000072c0


	//   ....[29]....
        /*039c*/ 	.word	0x00007320


	//   ....[30]....
        /*03a0*/ 	.word	0x00007380


	//   ....[31]....
        /*03a4*/ 	.word	0x000073e0


	//   ....[32]....
        /*03a8*/ 	.word	0x00007400


	//   ....[33]....
        /*03ac*/ 	.word	0x00007410


	//   ....[34]....
        /*03b0*/ 	.word	0x00007420


	//   ....[35]....
        /*03b4*/ 	.word	0x00007430


	//   ....[36]....
        /*03b8*/ 	.word	0x00007440


	//   ....[37]....
        /*03bc*/ 	.word	0x00007450


	//   ....[38]....
        /*03c0*/ 	.word	0x00007460


	//   ....[39]....
        /*03c4*/ 	.word	0x00007470


	//   ....[40]....
        /*03c8*/ 	.word	0x00008750


	//   ....[41]....
        /*03cc*/ 	.word	0x00008770


	//   ....[42]....
        /*03d0*/ 	.word	0x00008780


	//   ....[43]....
        /*03d4*/ 	.word	0x00008790


	//   ....[44]....
        /*03d8*/ 	.word	0x000088a0


	//   ....[45]....
        /*03dc*/ 	.word	0x000088b0


	//   ....[46]....
        /*03e0*/ 	.word	0x000088c0


	//   ....[47]....
        /*03e4*/ 	.word	0x000088d0


	//   ....[48]....
        /*03e8*/ 	.word	0x000089e0


	//   ....[49]....
        /*03ec*/ 	.word	0x00008a00


	//   ....[50]....
        /*03f0*/ 	.word	0x00008a10


	//   ....[51]....
        /*03f4*/ 	.word	0x00008a20


	//   ....[52]....
        /*03f8*/ 	.word	0x00008b30


	//   ....[53]....
        /*03fc*/ 	.word	0x00008b40


	//   ....[54]....
        /*0400*/ 	.word	0x00008b50


	//   ....[55]....
        /*0404*/ 	.word	0x00008b60


	//   ....[56]....
        /*0408*/ 	.word	0x00008c70


	//   ....[57]....
        /*040c*/ 	.word	0x00008c90


	//   ....[58]....
        /*0410*/ 	.word	0x00008ca0


	//   ....[59]....
        /*0414*/ 	.word	0x00008cb0


	//   ....[60]....
        /*0418*/ 	.word	0x00008db0


	//   ....[61]....
        /*041c*/ 	.word	0x00008dc0


	//   ....[62]....
        /*0420*/ 	.word	0x00008dd0


	//   ....[63]....
        /*0424*/ 	.word	0x00008de0


	//   ....[64]....
        /*0428*/ 	.word	0x00008df0


	//   ....[65]....
        /*042c*/ 	.word	0x00008e00


	//   ....[66]....
        /*0430*/ 	.word	0x00008e20


	//   ....[67]....
        /*0434*/ 	.word	0x00008e50


	//   ....[68]....
        /*0438*/ 	.word	0x00008e80


	//   ....[69]....
        /*043c*/ 	.word	0x00008e90


	//   ....[70]....
        /*0440*/ 	.word	0x00008ea0


	//   ....[71]....
        /*0444*/ 	.word	0x00008eb0


	//   ....[72]....
        /*0448*/ 	.word	0x0000c7f0


	//   ....[73]....
        /*044c*/ 	.word	0x0000c830


	//   ....[74]....
        /*0450*/ 	.word	0x0000c870


	//   ....[75]....
        /*0454*/ 	.word	0x0000c8b0


	//   ....[76]....
        /*0458*/ 	.word	0x0000c970


	//   ....[77]....
        /*045c*/ 	.word	0x0000c9c0


	//   ....[78]....
        /*0460*/ 	.word	0x0000c9f0


	//   ....[79]....
        /*0464*/ 	.word	0x0000ca20


	//   ....[80]....
        /*0468*/ 	.word	0x0000caa0


	//   ....[81]....
        /*046c*/ 	.word	0x0000caf0


	//   ....[82]....
        /*0470*/ 	.word	0x0000cb20


	//   ....[83]....
        /*0474*/ 	.word	0x0000cb50


	//   ....[84]....
        /*0478*/ 	.word	0x0000cbe0


	//   ....[85]....
        /*047c*/ 	.word	0x0000cc20


	//   ....[86]....
        /*0480*/ 	.word	0x0000cc50


	//   ....[87]....
        /*0484*/ 	.word	0x0000cc80


	//   ....[88]....
        /*0488*/ 	.word	0x0000cd10


	//   ....[89]....
        /*048c*/ 	.word	0x0000cd50


	//   ....[90]....
        /*0490*/ 	.word	0x0000cd90


	//   ....[91]....
        /*0494*/ 	.word	0x0000cdc0


	//   ....[92]....
        /*0498*/ 	.word	0x0000d300


	//   ....[93]....
        /*049c*/ 	.word	0x0000d890


	//   ....[94]....
        /*04a0*/ 	.word	0x0000dca0


	//   ....[95]....
        /*04a4*/ 	.word	0x0000e0e0


	//   ....[96]....
        /*04a8*/ 	.word	0x0000e100


	//   ....[97]....
        /*04ac*/ 	.word	0x0000e120


	//   ....[98]....
        /*04b0*/ 	.word	0x0000e140


	//   ....[99]....
        /*04b4*/ 	.word	0x0000e160


	//   ....[100]....
        /*04b8*/ 	.word	0x0000e2b0


	//   ....[101]....
        /*04bc*/ 	.word	0x0000e2d0


	//   ....[102]....
        /*04c0*/ 	.word	0x0000e2f0


	//   ....[103]....
        /*04c4*/ 	.word	0x0000e320


	//   ....[104]....
        /*04c8*/ 	.word	0x0000e340


	//   ....[105]....
        /*04cc*/ 	.word	0x0000e730


	//   ....[106]....
        /*04d0*/ 	.word	0x0000e7b0


	//   ....[107]....
        /*04d4*/ 	.word	0x0000e820


	//   ....[108]....
        /*04d8*/ 	.word	0x0000e890


	//   ....[109]....
        /*04dc*/ 	.word	0x0000e9e0


	//   ....[110]....
        /*04e0*/ 	.word	0x0000ea50


	//   ....[111]....
        /*04e4*/ 	.word	0x0000eac0


	//   ....[112]....
        /*04e8*/ 	.word	0x0000eb30


	//   ....[113]....
        /*04ec*/ 	.word	0x0000ec50


	//   ....[114]....
        /*04f0*/ 	.word	0x0000ecc0


	//   ....[115]....
        /*04f4*/ 	.word	0x0000ed30


	//   ....[116]....
        /*04f8*/ 	.word	0x0000eda0


	//   ....[117]....
        /*04fc*/ 	.word	0x0000eec0


	//   ....[118]....
        /*0500*/ 	.word	0x0000ef30


	//   ....[119]....
        /*0504*/ 	.word	0x0000efa0


	//   ....[120]....
        /*0508*/ 	.word	0x0000f010


	//   ....[121]....
        /*050c*/ 	.word	0x0000f170


	//   ....[122]....
        /*0510*/ 	.word	0x0000f1e0


	//   ....[123]....
        /*0514*/ 	.word	0x0000f250


	//   ....[124]....
        /*0518*/ 	.word	0x0000f2c0


	//   ....[125]....
        /*051c*/ 	.word	0x0000f320


	//   ....[126]....
        /*0520*/ 	.word	0x0000f390


	//   ....[127]....
        /*0524*/ 	.word	0x0000f400


	//   ....[128]....
        /*0528*/ 	.word	0x0000f470


	//   ....[129]....
        /*052c*/ 	.word	0x0000f4e0


	//   ....[130]....
        /*0530*/ 	.word	0x0000f540


	//   ....[131]....
        /*0534*/ 	.word	0x0000f5a0


	//   ....[132]....
        /*0538*/ 	.word	0x0000f600


	//   ....[133]....
        /*053c*/ 	.word	0x0000f680


	//   ....[134]....
        /*0540*/ 	.word	0x0000f700


	//   ....[135]....
        /*0544*/ 	.word	0x0000f770


	//   ....[136]....
        /*0548*/ 	.word	0x0000f7e0


	//   ....[137]....
        /*054c*/ 	.word	0x0000f850


	//   ....[138]....
        /*0550*/ 	.word	0x0000f8c0


	//   ....[139]....
        /*0554*/ 	.word	0x0000f930


	//   ....[140]....
        /*0558*/ 	.word	0x0000f9a0


	//   ....[141]....
        /*055c*/ 	.word	0x0000fa10


	//   ....[142]....
        /*0560*/ 	.word	0x0000fa90


	//   ....[143]....
        /*0564*/ 	.word	0x0000fb00


	//   ....[144]....
        /*0568*/ 	.word	0x0000fb70


	//   ....[145]....
        /*056c*/ 	.word	0x0000fbe0


	//   ....[146]....
        /*0570*/ 	.word	0x0000fc50


	//   ....[147]....
        /*0574*/ 	.word	0x0000fcc0


	//   ....[148]....
        /*0578*/ 	.word	0x0000fd30


	//   ....[149]....
        /*057c*/ 	.word	0x0000fda0


	//   ....[150]....
        /*0580*/ 	.word	0x0000fe20


	//   ....[151]....
        /*0584*/ 	.word	0x0000fe90


	//   ....[152]....
        /*0588*/ 	.word	0x0000ff00


	//   ....[153]....
        /*058c*/ 	.word	0x0000ff60


	//   ....[154]....
        /*0590*/ 	.word	0x0000ffc0


	//   ....[155]....
        /*0594*/ 	.word	0x00010020


	//   ....[156]....
        /*0598*/ 	.word	0x00010080


	//   ....[157]....
        /*059c*/ 	.word	0x000100f0


	//   ....[158]....
        /*05a0*/ 	.word	0x00010160


	//   ....[159]....
        /*05a4*/ 	.word	0x000101d0


	//   ....[160]....
        /*05a8*/ 	.word	0x00010240


	//   ....[161]....
        /*05ac*/ 	.word	0x00010310


	//   ....[162]....
        /*05b0*/ 	.word	0x00010370


	//   ....[163]....
        /*05b4*/ 	.word	0x000103d0


	//   ....[164]....
        /*05b8*/ 	.word	0x00010430


	//----- nvinfo : EIATTR_EXIT_INSTR_OFFSETS
	.align		4
.L_2329:
        /*05bc*/ 	.byte	0x04, 0x1c
        /*05be*/ 	.short	(.L_2331 - .L_2330)


	//   ....[0]....
.L_2330:
        /*05c0*/ 	.word	0x0000e430


	//   ....[1]....
        /*05c4*/ 	.word	0x0000e6d0


	//----- nvinfo : EIATTR_MAX_THREADS
	.align		4
.L_2331:
        /*05c8*/ 	.byte	0x04, 0x05
        /*05ca*/ 	.short	(.L_2333 - .L_2332)
.L_2332:
        /*05cc*/ 	.word	0x00000040
        /*05d0*/ 	.word	0x00000001
        /*05d4*/ 	.word	0x00000001


	//----- nvinfo : EIATTR_CRS_STACK_SIZE
	.align		4
.L_2333:
        /*05d8*/ 	.byte	0x04, 0x1e
        /*05da*/ 	.short	(.L_2335 - .L_2334)
.L_2334:
        /*05dc*/ 	.word	0x00000000
.L_2335:


//--------------------- .nv.info._Z25selective_scan_bwd_kernelI32Selective_Scan_bwd_kernel_traitsILi64ELi16ELb1ELb1ELb0ELb0ELb0EfN3c107complexIfEEEEv12SSMParamsBwd --------------------------
	.section	.nv.info._Z25selective_scan_bwd_kernelI32Selective_Scan_bwd_kernel_traitsILi64ELi16ELb1ELb1ELb0ELb0ELb0EfN3c107complexIfEEEEv12SSMParamsBwd,"",@"SHT_CUDA_INFO"
	.sectionflags	@""
	.align	4


	//----- nvinfo : EIATTR_CUDA_API_VERSION
	.align		4
        /*0000*/ 	.byte	0x04, 0x37
        /*0002*/ 	.short	(.L_2337 - .L_2336)
.L_2336:
        /*0004*/ 	.word	0x00000082


	//----- nvinfo : EIATTR_SW2861232_WAR
	.align		4
.L_2337:
        /*0008*/ 	.byte	0x01, 0x35
	.zero		2


	//----- nvinfo : EIATTR_PARAM_CBANK
	.align		4
        /*000c*/ 	.byte	0x04, 0x0a
        /*000e*/ 	.short	(.L_2339 - .L_2338)
	.align		4
.L_2338:
        /*0010*/ 	.word	index@(.nv.constant0._Z25selective_scan_bwd_kernelI32Selective_Scan_bwd_kernel_traitsILi64ELi16ELb1ELb1ELb0ELb0ELb0EfN3c107complexIfEEEEv12SSMParamsBwd)
        /*0014*/ 	.short	0x0160
        /*0016*/ 	.short	0x01f0


	//----- nvinfo : EIATTR_CBANK_PARAM_SIZE
	.align		4
.L_2339:
        /*0018*/ 	.byte	0x03, 0x19
        /*001a*/ 	.short	0x01f0


	//----- nvinfo : EIATTR_KPARAM_INFO
	.align		4
        /*001c*/ 	.byte	0x04, 0x17
        /*001e*/ 	.short	(.L_2341 - .L_2340)
.L_2340:
        /*0020*/ 	.word	0x00000000
        /*0024*/ 	.short	0x0000
        /*0026*/ 	.short	0x0000
        /*0028*/ 	.byte	0x00, 0xf0, 0xc1, 0x07


	//----- nvinfo : EIATTR_MAXREG_COUNT
	.align		4
.L_2341:
        /*002c*/ 	.byte	0x03, 0x1b
        /*002e*/ 	.short	0x00ff


	//----- nvinfo : EIATTR_NUM_BARRIERS
	.align		4
        /*0030*/ 	.byte	0x02, 0x4c
        /*0032*/ 	.byte	0x01
	.zero		1


	//----- nvinfo : EIATTR_MERCURY_ISA_VERSION
	.align		4
        /*0034*/ 	.byte	0x03, 0x5f
        /*0036*/ 	.short	0x0000


	//----- nvinfo : EIATTR_COOP_GROUP_MASK_REGIDS
	.align		4
        /*0038*/ 	.byte	0x04, 0x29
        /*003a*/ 	.short	(.L_2343 - .L_2342)


	//   ....[0]....
.L_2342:
        /*003c*/ 	.word	0xffffffff


	//   ....[1]....
        /*0040*/ 	.word	0xffffffff


	//   ....[2]....
        /*0044*/ 	.word	0xffffffff


	//   ....[3]....
        /*0048*/ 	.word	0xffffffff


	//   ....[4]....
        /*004c*/ 	.word	0xffffffff


	//   ....[5]....
        /*0050*/ 	.word	0xffffffff


	//   ....[6]....
        /*0054*/ 	.word	0xffffffff


	//   ....[7]....
        /*0058*/ 	.word	0xffffffff


	//   ....[8]....
        /*005c*/ 	.word	0xffffffff


	//   ....[9]....
        /*0060*/ 	.word	0xffffffff


	//   ....[10]....
        /*0064*/ 	.word	0xffffffff


	//   ....[11]....
        /*0068*/ 	.word	0xffffffff


	//   ....[12]....
        /*006c*/ 	.word	0xffffffff


	//   ....[13]....
        /*0070*/ 	.word	0xffffffff


	//   ....[14]....
        /*0074*/ 	.word	0xffffffff


	//   ....[15]....
        /*0078*/ 	.word	0xffffffff


	//   ....[16]....
        /*007c*/ 	.word	0xffffffff


	//   ....[17]....
        /*0080*/ 	.word	0xffffffff


	//   ....[18]....
        /*0084*/ 	.word	0xffffffff


	//   ....[19]....
        /*0088*/ 	.word	0xffffffff


	//   ....[20]....
        /*008c*/ 	.word	0xffffffff


	//   ....[21]....
        /*0090*/ 	.word	0xffffffff


	//   ....[22]....
        /*0094*/ 	.word	0xffffffff


	//   ....[23]....
        /*0098*/ 	.word	0xffffffff


	//   ....[24]....
        /*009c*/ 	.word	0xffffffff


	//   ....[25]....
        /*00a0*/ 	.word	0xffffffff


	//   ....[26]....
        /*00a4*/ 	.word	0xffffffff


	//   ....[27]....
        /*00a8*/ 	.word	0xffffffff


	//   ....[28]....
        /*00ac*/ 	.word	0xffffffff


	//   ....[29]....
        /*00b0*/ 	.word	0xffffffff


	//   ....[30]....
        /*00b4*/ 	.word	0xffffffff


	//   ....[31]....
        /*00b8*/ 	.word	0xffffffff


	//   ....[32]....
        /*00bc*/ 	.word	0xffffffff


	//   ....[33]....
        /*00c0*/ 	.word	0xffffffff


	//   ....[34]....
        /*00c4*/ 	.word	0xffffffff


	//   ....[35]....
        /*00c8*/ 	.word	0xffffffff


	//   ....[36]....
        /*00cc*/ 	.word	0xffffffff


	//   ....[37]....
        /*00d0*/ 	.word	0xffffffff


	//   ....[38]....
        /*00d4*/ 	.word	0xffffffff


	//   ....[39]....
        /*00d8*/ 	.word	0xffffffff


	//   ....[40]....
        /*00dc*/ 	.word	0xffffffff


	//   ....[41]....
        /*00e0*/ 	.word	0xffffffff


	//   ....[42]....
        /*00e4*/ 	.word	0xffffffff


	//   ....[43]....
        /*00e8*/ 	.word	0xffffffff


	//   ....[44]....
        /*00ec*/ 	.word	0xffffffff


	//   ....[45]....
        /*00f0*/ 	.word	0xffffffff


	//   ....[46]....
        /*00f4*/ 	.word	0xffffffff


	//   ....[47]....
        /*00f8*/ 	.word	0xffffffff


	//   ....[48]....
        /*00fc*/ 	.word	0xffffffff


	//   ....[49]....
        /*0100*/ 	.word	0xffffffff


	//   ....[50]....
        /*0104*/ 	.word	0xffffffff


	//   ....[51]....
        /*0108*/ 	.word	0xffffffff


	//   ....[52]....
        /*010c*/ 	.word	0xffffffff


	//   ....[53]....
        /*0110*/ 	.word	0xffffffff


	//   ....[54]....
        /*0114*/ 	.word	0xffffffff


	//   ....[55]....
        /*0118*/ 	.word	0xffffffff


	//   ....[56]....
        /*011c*/ 	.word	0xffffffff


	//   ....[57]....
        /*0120*/ 	.word	0xffffffff


	//   ....[58]....
        /*0124*/ 	.word	0xffffffff


	//   ....[59]....
        /*0128*/ 	.word	0xffffffff


	//   ....[60]....
        /*012c*/ 	.word	0xffffffff


	//   ....[61]....
        /*0130*/ 	.word	0xffffffff


	//   ....[62]....
        /*0134*/ 	.word	0xffffffff


	//   ....[63]....
        /*0138*/ 	.word	0xffffffff


	//   ....[64]....
        /*013c*/ 	.word	0xffffffff


	//   ....[65]....
        /*0140*/ 	.word	0xffffffff


	//   ....[66]....
        /*0144*/ 	.word	0xffffffff


	//   ....[67]....
        /*0148*/ 	.word	0xffffffff


	//   ....[68]....
        /*014c*/ 	.word	0xffffffff


	//   ....[69]....
        /*0150*/ 	.word	0xffffffff


	//   ....[70]....
        /*0154*/ 	.word	0xffffffff


	//   ....[71]....
        /*0158*/ 	.word	0xffffffff


	//   ....[72]....
        /*015c*/ 	.word	0xffffffff


	//   ....[73]....
        /*0160*/ 	.word	0xffffffff


	//   ....[74]....
        /*0164*/ 	.word	0xffffffff


	//   ....[75]....
        /*0168*/ 	.word	0xffffffff


	//   ....[76]....
        /*016c*/ 	.word	0xffffffff


	//   ....[77]....
        /*0170*/ 	.word	0xffffffff


	//   ....[78]....
        /*0174*/ 	.word	0xffffffff


	//   ....[79]....
        /*0178*/ 	.word	0xffffffff


	//   ....[80]....
        /*017c*/ 	.word	0xffffffff


	//   ....[81]....
        /*0180*/ 	.word	0xffffffff


	//   ....[82]....
        /*0184*/ 	.word	0xffffffff


	//   ....[83]....
        /*0188*/ 	.word	0xffffffff


	//   ....[84]....
        /*018c*/ 	.word	0xffffffff


	//   ....[85]....
        /*0190*/ 	.word	0xffffffff


	//   ....[86]....
        /*0194*/ 	.word	0xffffffff


	//   ....[87]....
        /*0198*/ 	.word	0xffffffff


	//   ....[88]....
        /*019c*/ 	.word	0xffffffff


	//   ....[89]....
        /*01a0*/ 	.word	0xffffffff


	//   ....[90]....
        /*01a4*/ 	.word	0xffffffff


	//   ....[91]....
        /*01a8*/ 	.word	0xffffffff


	//   ....[92]....
        /*01ac*/ 	.word	0xffffffff


	//   ....[93]....
        /*01b0*/ 	.word	0xffffffff


	//   ....[94]....
        /*01b4*/ 	.word	0xffffffff


	//   ....[95]....
        /*01b8*/ 	.word	0xffffffff


	//   ....[96]....
        /*01bc*/ 	.word	0xffffffff


	//   ....[97]....
        /*01c0*/ 	.word	0xffffffff


	//   ....[98]....
        /*01c4*/ 	.word	0xffffffff


	//   ....[99]....
        /*01c8*/ 	.word	0xffffffff


	//   ....[100]....
        /*01cc*/ 	.word	0xffffffff


	//   ....[101]....
        /*01d0*/ 	.word	0xffffffff


	//   ....[102]....
        /*01d4*/ 	.word	0xffffffff


	//   ....[103]....
        /*01d8*/ 	.word	0xffffffff


	//   ....[104]....
        /*01dc*/ 	.word	0xffffffff


	//   ....[105]....
        /*01e0*/ 	.word	0xffffffff


	//   ....[106]....
        /*01e4*/ 	.word	0xffffffff


	//   ....[107]....
        /*01e8*/ 	.word	0xffffffff


	//   ....[108]....
        /*01ec*/ 	.word	0xffffffff


	//   ....[109]....
        /*01f0*/ 	.word	0xffffffff


	//   ....[110]....
        /*01f4*/ 	.word	0xffffffff


	//   ....[111]....
        /*01f8*/ 	.word	0xffffffff


	//   ....[112]....
        /*01fc*/ 	.word	0xffffffff


	//   ....[113]....
        /*0200*/ 	.word	0xffffffff


	//   ....[114]....
        /*0204*/ 	.word	0xffffffff


	//   ....[115]....
        /*0208*/ 	.word	0xffffffff


	//   ....[116]....
        /*020c*/ 	.word	0xffffffff


	//   ....[117]....
        /*0210*/ 	.word	0xffffffff


	//   ....[118]....
        /*0214*/ 	.word	0xffffffff


	//   ....[119]....
        /*0218*/ 	.word	0xffffffff


	//   ....[120]....
        /*021c*/ 	.word	0xffffffff


	//   ....[121]....
        /*0220*/ 	.word	0xffffffff


	//   ....[122]....
        /*0224*/ 	.word	0xffffffff


	//   ....[123]....
        /*0228*/ 	.word	0xffffffff


	//   ....[124]....
        /*022c*/ 	.word	0xffffffff


	//   ....[125]....
        /*0230*/ 	.word	0xffffffff


	//   ....[126]....
        /*0234*/ 	.word	0xffffffff


	//   ....[127]....
        /*0238*/ 	.word	0xffffffff


	//   ....[128]....
        /*023c*/ 	.word	0xffffffff


	//   ....[129]....
        /*0240*/ 	.word	0xffffffff


	//   ....[130]....
        /*0244*/ 	.word	0xffffffff


	//   ....[131]....
        /*0248*/ 	.word	0xffffffff


	//   ....[132]....
        /*024c*/ 	.word	0xffffffff


	//   ....[133]....
        /*0250*/ 	.word	0xffffffff


	//   ....[134]....
        /*0254*/ 	.word	0xffffffff


	//   ....[135]....
        /*0258*/ 	.word	0xffffffff


	//   ....[136]....
        /*025c*/ 	.word	0xffffffff


	//   ....[137]....
        /*0260*/ 	.word	0xffffffff


	//   ....[138]....
        /*0264*/ 	.word	0xffffffff


	//   ....[139]....
        /*0268*/ 	.word	0xffffffff


	//   ....[140]....
        /*026c*/ 	.word	0xffffffff


	//   ....[141]....
        /*0270*/ 	.word	0xffffffff


	//   ....[142]....
        /*0274*/ 	.word	0xffffffff


	//   ....[143]....
        /*0278*/ 	.word	0xffffffff


	//   ....[144]....
        /*027c*/ 	.word	0xffffffff


	//   ....[145]....
        /*0280*/ 	.word	0xffffffff


	//   ....[146]....
        /*0284*/ 	.word	0xffffffff


	//   ....[147]....
        /*0288*/ 	.word	0xffffffff


	//   ....[148]....
        /*028c*/ 	.word	0xffffffff


	//   ....[149]....
        /*0290*/ 	.word	0xffffffff


	//   ....[150]....
        /*0294*/ 	.word	0xffffffff


	//   ....[151]....
        /*0298*/ 	.word	0xffffffff


	//   ....[152]....
        /*029c*/ 	.word	0xffffffff


	//   ....[153]....
        /*02a0*/ 	.word	0xffffffff


	//   ....[154]....
        /*02a4*/ 	.word	0xffffffff


	//   ....[155]....
        /*02a8*/ 	.word	0xffffffff


	//   ....[156]....
        /*02ac*/ 	.word	0xffffffff


	//   ....[157]....
        /*02b0*/ 	.word	0xffffffff


	//   ....[158]....
        /*02b4*/ 	.word	0xffffffff


	//   ....[159]....
        /*02b8*/ 	.word	0xffffffff


	//----- nvinfo : EIATTR_COOP_GROUP_INSTR_OFFSETS
	.align		4
.L_2343:
        /*02bc*/ 	.byte	0x04, 0x28
        /*02be*/ 	.short	(.L_2345 - .L_2344)


	//   ....[0]....
.L_2344:
        /*02c0*/ 	.word	0x00000b90


	//   ....[1]....
        /*02c4*/ 	.word	0x00000ca0


	//   ....[2]....
        /*02c8*/ 	.word	0x00000d90


	//   ....[3]....
        /*02cc*/ 	.word	0x00001e80


	//   ....[4]....
        /*02d0*/ 	.word	0x00003550


	//   ....[5]....
        /*02d4*/ 	.word	0x00003570


	//   ....[6]....
        /*02d8*/ 	.word	0x000035a0


	//   ....[7]....
        /*02dc*/ 	.word	0x000035b0


	//   ....[8]....
        /*02e0*/ 	.word	0x00003660


	//   ....[9]....
        /*02e4*/ 	.word	0x00003680


	//   ....[10]....
        /*02e8*/ 	.word	0x00003690


	//   ....[11]....
        /*02ec*/ 	.word	0x000036a0


	//   ....[12]....
        /*02f0*/ 	.word	0x00003760


	//   ....[13]....
        /*02f4*/ 	.word	0x00003780


	//   ....[14]....
        /*02f8*/ 	.word	0x00003790


	//   ....[15]....
        /*02fc*/ 	.word	0x000037a0


	//   ....[16]....
        /*0300*/ 	.word	0x00003860


	//   ....[17]....
        /*0304*/ 	.word	0x00003880


	//   ....[18]....
        /*0308*/ 	.word	0x00003890


	//   ....[19]....
        /*030c*/ 	.word	0x000038a0


	//   ....[20]....
        /*0310*/ 	.word	0x00003950


	//   ....[21]....
        /*0314*/ 	.word	0x00003970


	//   ....[22]....
        /*0318*/ 	.word	0x00003990


	//   ....[23]....
        /*031c*/ 	.word	0x000039a0


	//   ....[24]....
        /*0320*/ 	.word	0x00003b00


	//   ....[25]....
        /*0324*/ 	.word	0x00003b70


	//   ....[26]....
        /*0328*/ 	.word	0x00003be0


	//   ....[27]....
        /*032c*/ 	.word	0x00003c50


	//   ....[28]....
        /*0330*/ 	.word	0x00003c70


	//   ....[29]....
        /*0334*/ 	.word	0x00003c80


	//   ....[30]....
        /*0338*/ 	.word	0x00003c90


	//   ....[31]....
        /*033c*/ 	.word	0x00003ca0


	//   ....[32]....
        /*0340*/ 	.word	0x00003cb0


	//   ....[33]....
        /*0344*/ 	.word	0x00003cc0


	//   ....[34]....
        /*0348*/ 	.word	0x00003cd0


	//   ....[35]....
        /*034c*/ 	.word	0x00003ce0


	//   ....[36]....
        /*0350*/ 	.word	0x00004fd0


	//   ....[37]....
        /*0354*/ 	.word	0x00004ff0


	//   ....[38]....
        /*0358*/ 	.word	0x00005000


	//   ....[39]....
        /*035c*/ 	.word	0x00005010


	//   ....[40]....
        /*0360*/ 	.word	0x00005130


	//   ....[41]....
        /*0364*/ 	.word	0x00005140


	//   ....[42]....
        /*0368*/ 	.word	0x00005150


	//   ....[43]....
        /*036c*/ 	.word	0x00005160


	//   ....[44]....
        /*0370*/ 	.word	0x00005280


	//   ....[45]....
        /*0374*/ 	.word	0x000052a0


	//   ....[46]....
        /*0378*/ 	.word	0x000052b0


	//   ....[47]....
        /*037c*/ 	.word	0x000052c0


	//   ....[48]....
        /*0380*/ 	.word	0x000053e0


	//   ....[49]....
        /*0384*/ 	.word	0x000053f0


	//   ....[50]....
        /*0388*/ 	.word	0x00005400


	//   ....[51]....
        /*038c*/ 	.word	0x00005410


	//   ....[52]....
        /*0390*/ 	.word	0x00005530


	//   ....[53]....
        /*0394*/ 	.word	0x00005550


	//   ....[54]....
        /*0398*/ 	.word	0x00005560


	//   ....[55]....
        /*039c*/ 	.word	0x00005570


	//   ....[56]....
        /*03a0*/ 	.word	0x00005670


	//   ....[57]....
        /*03a4*/ 	.word	0x00005680


	//   ....[58]....
        /*03a8*/ 	.word	0x00005690


	//   ....[59]....
        /*03ac*/ 	.word	0x000056a0


	//   ....[60]....
        /*03b0*/ 	.word	0x000056b0


	//   ....[61]....
        /*03b4*/ 	.word	0x000056c0


	//   ....[62]....
        /*03b8*/ 	.word	0x000056d0


	//   ....[63]....
        /*03bc*/ 	.word	0x00005700


	//   ....[64]....
        /*03c0*/ 	.word	0x00005730


	//   ....[65]....
        /*03c4*/ 	.word	0x00005760


	//   ....[66]....
        /*03c8*/ 	.word	0x00005770


	//   ....[67]....
        /*03cc*/ 	.word	0x00005780


	//   ....[68]....
        /*03d0*/ 	.word	0x00008b60


	//   ....[69]....
        /*03d4*/ 	.word	0x00008ba0


	//   ....[70]....
        /*03d8*/ 	.word	0x00008be0


	//   ....[71]....
        /*03dc*/ 	.word	0x00008c20


	//   ....[72]....
        /*03e0*/ 	.word	0x00008ce0


	//   ....[73]....
        /*03e4*/ 	.word	0x00008d10


	//   ....[74]....
        /*03e8*/ 	.word	0x00008d40


	//   ....[75]....
        /*03ec*/ 	.word	0x00008d70


	//   ....[76]....
        /*03f0*/ 	.word	0x00008e30


	//   ....[77]....
        /*03f4*/ 	.word	0x00008e60


	//   ....[78]....
        /*03f8*/ 	.word	0x00008e90


	//   ....[79]....
        /*03fc*/ 	.word	0x00008ec0


	//   ....[80]....
        /*0400*/ 	.word	0x00008f60


	//   ....[81]....
        /*0404*/ 	.word	0x00008f90


	//   ....[82]....
        /*0408*/ 	.word	0x00008fd0


	//   ....[83]....
        /*040c*/ 	.word	0x00009000


	//   ....[84]....
        /*0410*/ 	.word	0x00009090


	//   ....[85]....
        /*0414*/ 	.word	0x000090d0


	//   ....[86]....
        /*0418*/ 	.word	0x00009100


	//   ....[87]....
        /*041c*/ 	.word	0x00009130


	//   ....[88]....
        /*0420*/ 	.word	0x00009850


	//   ....[89]....
        /*0424*/ 	.word	0x00009b10


	//   ....[90]....
        /*0428*/ 	.word	0x00009ce0


	//   ....[91]....
        /*042c*/ 	.word	0x00009d40


	//   ....[92]....
        /*0430*/ 	.word	0x00009da0


	//   ....[93]....
        /*0434*/ 	.word	0x00009dc0


	//   ....[94]....
        /*0438*/ 	.word	0x00009de0


	//   ....[95]....
        /*043c*/ 	.word	0x00009ec0


	//   ....[96]....
        /*0440*/ 	.word	0x00009f10


	//   ....[97]....
        /*0444*/ 	.word	0x00009f60


	//   ....[98]....
        /*0448*/ 	.word	0x00009f90


	//   ....[99]....
        /*044c*/ 	.word	0x00009fb0


	//   ....[100]....
        /*0450*/ 	.word	0x0000a3a0


	//   ....[101]....
        /*0454*/ 	.word	0x0000a420


	//   ....[102]....
        /*0458*/ 	.word	0x0000a490


	//   ....[103]....
        /*045c*/ 	.word	0x0000a500


	//   ....[104]....
        /*0460*/ 	.word	0x0000a650


	//   ....[105]....
        /*0464*/ 	.word	0x0000a6c0


	//   ....[106]....
        /*0468*/ 	.word	0x0000a730


	//   ....[107]....
        /*046c*/ 	.word	0x0000a7a0


	//   ....[108]....
        /*0470*/ 	.word	0x0000a8c0


	//   ....[109]....
        /*0474*/ 	.word	0x0000a930


	//   ....[110]....
        /*0478*/ 	.word	0x0000a9a0


	//   ....[111]....
        /*047c*/ 	.word	0x0000aa10


	//   ....[112]....
        /*0480*/ 	.word	0x0000ab50


	//   ....[113]....
        /*0484*/ 	.word	0x0000abc0


	//   ....[114]....
        /*0488*/ 	.word	0x0000ac30


	//   ....[115]....
        /*048c*/ 	.word	0x0000aca0


	//   ....[116]....
        /*0490*/ 	.word	0x0000ade0


	//   ....[117]....
        /*0494*/ 	.word	0x0000ae50


	//   ....[118]....
        /*0498*/ 	.word	0x0000aec0


	//   ....[119]....
        /*049c*/ 	.word	0x0000af30


	//   ....[120]....
        /*04a0*/ 	.word	0x0000af90


	//   ....[121]....
        /*04a4*/ 	.word	0x0000b000


	//   ....[122]....
        /*04a8*/ 	.word	0x0000b070


	//   ....[123]....
        /*04ac*/ 	.word	0x0000b0e0


	//   ....[124]....
        /*04b0*/ 	.word	0x0000b160


	//   ....[125]....
        /*04b4*/ 	.word	0x0000b1d0


	//   ....[126]....
        /*04b8*/ 	.word	0x0000b240


	//   ....[127]....
        /*04bc*/ 	.word	0x0000b2b0


	//   ....[128]....
        /*04c0*/ 	.word	0x0000b330


	//   ....[129]....
        /*04c4*/ 	.word	0x0000b3b0


	//   ....[130]....
        /*04c8*/ 	.word	0x0000b420


	//   ....[131]....
        /*04cc*/ 	.word	0x0000b490


	//   ....[132]....
        /*04d0*/ 	.word	0x0000b500


	//   ....[133]....
        /*04d4*/ 	.word	0x0000b570


	//   ....[134]....
        /*04d8*/ 	.word	0x0000b5e0


	//   ....[135]....
        /*04dc*/ 	.word	0x0000b650


	//   ....[136]....
        /*04e0*/ 	.word	0x0000b6c0


	//   ....[137]....
        /*04e4*/ 	.word	0x0000b740


	//   ....[138]....
        /*04e8*/ 	.word	0x0000b7b0


	//   ....[139]....
        /*04ec*/ 	.word	0x0000b820


	//   ....[140]....
        /*04f0*/ 	.word	0x0000b890


	//   ....[141]....
        /*04f4*/ 	.word	0x0000b900


	//   ....[142]....
        /*04f8*/ 	.word	0x0000b970


	//   ....[143]....
        /*04fc*/ 	.word	0x0000b9e0


	//   ....[144]....
        /*0500*/ 	.word	0x0000ba50


	//   ....[145]....
        /*0504*/ 	.word	0x0000bad0


	//   ....[146]....
        /*0508*/ 	.word	0x0000bb40


	//   ....[147]....
        /*050c*/ 	.word	0x0000bbb0


	//   ....[148]....
        /*0510*/ 	.word	0x0000bc20


	//   ....[149]....
        /*0514*/ 	.word	0x0000bc90


	//   ....[150]....
        /*0518*/ 	.word	0x0000bd00


	//   ....[151]....
        /*051c*/ 	.word	0x0000bd70


	//   ....[152]....
        /*0520*/ 	.word	0x0000bde0


	//   ....[153]....
        /*0524*/ 	.word	0x0000be50


	//   ....[154]....
        /*0528*/ 	.word	0x0000bec0


	//   ....[155]....
        /*052c*/ 	.word	0x0000bf30


	//   ....[156]....
        /*0530*/ 	.word	0x0000c010


	//   ....[157]....
        /*0534*/ 	.word	0x0000c080


	//   ....[158]....
        /*0538*/ 	.word	0x0000c0f0


	//   ....[159]....
        /*053c*/ 	.word	0x0000c160


	//----- nvinfo : EIATTR_EXIT_INSTR_OFFSETS
	.align		4
.L_2345:
        /*0540*/ 	.byte	0x04, 0x1c
        /*0542*/ 	.short	(.L_2347 - .L_2346)


	//   ....[0]....
.L_2346:
        /*0544*/ 	.word	0x0000a0a0


	//   ....[1]....
        /*0548*/ 	.word	0x0000a340


	//----- nvinfo : EIATTR_MAX_THREADS
	.align		4
.L_2347:
        /*054c*/ 	.byte	0x04, 0x05
        /*054e*/ 	.short	(.L_2349 - .L_2348)
.L_2348:
        /*0550*/ 	.word	0x00000040
        /*0554*/ 	.word	0x00000001
        /*0558*/ 	.word	0x00000001


	//----- nvinfo : EIATTR_CRS_STACK_SIZE
	.align		4
.L_2349:
        /*055c*/ 	.byte	0x04, 0x1e
        /*055e*/ 	.short	(.L_2351 - .L_2350)
.L_2350:
        /*0560*/ 	.word	0x00000000
.L_2351:


//--------------------- .nv.info._Z25selective_scan_bwd_kernelI32Selective_Scan_bwd_kernel_traitsILi64ELi16ELb1ELb1ELb0ELb0ELb1EfN3c107complexIfEEEEv12SSMParamsBwd --------------------------
	.section	.nv.info._Z25selective_scan_bwd_kernelI32Selective_Scan_bwd_kernel_traitsILi64ELi16ELb1ELb1ELb0ELb0ELb1EfN3c107complexIfEEEEv12SSMParamsBwd,"",@"SHT_CUDA_INFO"
	.sectionflags	@""
	.align	4


	//----- nvinfo : EIATTR_CUDA_API_VERSION
	.align		4
        /*0000*/ 	.byte	0x04, 0x37
        /*0002*/ 	.short	(.L_2353 - .L_2352)
.L_2352:
        /*0004*/ 	.word	0x00000082


	//----- nvinfo : EIATTR_SW2861232_WAR
	.align		4
.L_2353:
        /*0008*/ 	.byte	0x01, 0x35
	.zero		2


	//----- nvinfo : EIATTR_PARAM_CBANK
	.align		4
        /*000c*/ 	.byte	0x04, 0x0a
        /*000e*/ 	.short	(.L_2355 - .L_2354)
	.align		4
.L_2354:
        /*0010*/ 	.word	index@(.nv.constant0._Z25selective_scan_bwd_kernelI32Selective_Scan_bwd_kernel_traitsILi64ELi16ELb1ELb1ELb0ELb0ELb1EfN3c107complexIfEEEEv12SSMParamsBwd)
        /*0014*/ 	.short	0x0160
        /*0016*/ 	.short	0x01f0


	//----- nvinfo : EIATTR_CBANK_PARAM_SIZE
	.align		4
.L_2355:
        /*0018*/ 	.byte	0x03, 0x19
        /*001a*/ 	.short	0x01f0


	//----- nvinfo : EIATTR_KPARAM_INFO
	.align		4
        /*001c*/ 	.byte	0x04, 0x17
        /*001e*/ 	.short	(.L_2357 - .L_2356)
.L_2356:
        /*0020*/ 	.word	0x00000000
        /*0024*/ 	.short	0x0000
        /*0026*/ 	.short	0x0000
        /*0028*/ 	.byte	0x00, 0xf0, 0xc1, 0x07


	//----- nvinfo : EIATTR_MAXREG_COUNT
	.align		4
.L_2357:
        /*002c*/ 	.byte	0x03, 0x1b
        /*002e*/ 	.short	0x00ff


	//----- nvinfo : EIATTR_NUM_BARRIERS
	.align		4
        /*0030*/ 	.byte	0x02, 0x4c
        /*0032*/ 	.byte	0x01
	.zero		1


	//----- nvinfo : EIATTR_ANNOTATIONS
	.align		4
        /*0034*/ 	.byte	0x04, 0x55
        /*0036*/ 	.short	(.L_2359 - .L_2358)


	//   ....[0]....
.L_2358:
        /*0038*/ 	.word	0x00000001
        /*003c*/ 	.byte	0x40, 0x02, 0x00, 0x00, 0x01, 0x00, 0x00, 0x00, 0x70, 0x02, 0x00, 0x00, 0x01, 0x00, 0x00, 0x00
        /*004c*/ 	.byte	0xc0, 0x09, 0x00, 0x00, 0x01, 0x00, 0x00, 0x00, 0xe0, 0x09, 0x00, 0x00, 0x01, 0x00, 0x00, 0x00
        /*005c*/ 	.byte	0x50, 0x0a, 0x00, 0x00, 0x01, 0x00, 0x00, 0x00, 0x00, 0x24, 0x00, 0x00, 0x01, 0x00, 0x00, 0x00
        /*006c*/ 	.byte	0xc0, 0xa8, 0x00, 0x00, 0x01, 0x00, 0x00, 0x00, 0x50, 0xae, 0x00, 0x00, 0x01, 0x00, 0x00, 0x00
        /*007c*/ 	.byte	0xd0, 0xae, 0x00, 0x00, 0x01, 0x00, 0x00, 0x00, 0xb0, 0xb0, 0x00, 0x00


	//----- nvinfo : EIATTR_MERCURY_ISA_VERSION
	.align		4
.L_2359:
        /*0088*/ 	.byte	0x03, 0x5f
        /*008a*/ 	.short	0x0000


	//----- nvinfo : EIATTR_COOP_GROUP_MASK_REGIDS
	.align		4
        /*008c*/ 	.byte	0x04, 0x29
        /*008e*/ 	.short	(.L_2361 - .L_2360)


	//   ....[0]....
.L_2360:
        /*0090*/ 	.word	0xffffffff


	//   ....[1]....
        /*0094*/ 	.word	0xffffffff


	//   ....[2]....
        /*0098*/ 	.word	0xffffffff


	//   ....[3]....
        /*009c*/ 	.word	0xffffffff


	//   ....[4]....
        /*00a0*/ 	.word	0xffffffff


	//   ....[5]....
        /*00a4*/ 	.word	0xffffffff


	//   ....[6]....
        /*00a8*/ 	.word	0xffffffff


	//   ....[7]....
        /*00ac*/ 	.word	0xffffffff


	//   ....[8]....
        /*00b0*/ 	.word	0xffffffff


	//   ....[9]....
        /*00b4*/ 	.word	0xffffffff


	//   ....[10]....
        /*00b8*/ 	.word	0xffffffff


	//   ....[11]....
        /*00bc*/ 	.word	0xffffffff


	//   ....[12]....
        /*00c0*/ 	.word	0xffffffff


	//   ....[13]....
        /*00c4*/ 	.word	0xffffffff


	//   ....[14]....
        /*00c8*/ 	.word	0xffffffff


	//   ....[15]....
        /*00cc*/ 	.word	0xffffffff


	//   ....[16]....
        /*00d0*/ 	.word	0xffffffff


	//   ....[17]....
        /*00d4*/ 	.word	0xffffffff


	//   ....[18]....
        /*00d8*/ 	.word	0xffffffff


	//   ....[19]....
        /*00dc*/ 	.word	0xffffffff


	//   ....[20]....
        /*00e0*/ 	.word	0xffffffff


	//   ....[21]....
        /*00e4*/ 	.word	0xffffffff


	//   ....[22]....
        /*00e8*/ 	.word	0xffffffff


	//   ....[23]....
        /*00ec*/ 	.word	0xffffffff


	//   ....[24]....
        /*00f0*/ 	.word	0xffffffff


	//   ....[25]....
        /*00f4*/ 	.word	0xffffffff


	//   ....[26]....
        /*00f8*/ 	.word	0xffffffff


	//   ....[27]....
        /*00fc*/ 	.word	0xffffffff


	//   ....[28]....
        /*0100*/ 	.word	0xffffffff


	//   ....[29]....
        /*0104*/ 	.word	0xffffffff


	//   ....[30]....
        /*0108*/ 	.word	0xffffffff


	//   ....[31]....
        /*010c*/ 	.word	0xffffffff


	//   ....[32]....
        /*0110*/ 	.word	0xffffffff


	//   ....[33]....
        /*0114*/ 	.word	0xffffffff


	//   ....[34]....
        /*0118*/ 	.word	0xffffffff


	//   ....[35]....
        /*011c*/ 	.word	0xffffffff


	//   ....[36]....
        /*0120*/ 	.word	0xffffffff


	//   ....[37]....
        /*0124*/ 	.word	0xffffffff


	//   ....[38]....
        /*0128*/ 	.word	0xffffffff


	//   ....[39]....
        /*012c*/ 	.word	0xffffffff


	//   ....[40]....
        /*0130*/ 	.word	0xffffffff


	//   ....[41]....
        /*0134*/ 	.word	0xffffffff


	//   ....[42]....
        /*0138*/ 	.word	0xffffffff


	//   ....[43]....
        /*013c*/ 	.word	0xffffffff


	//   ....[44]....
        /*0140*/ 	.word	0xffffffff


	//   ....[45]....
        /*0144*/ 	.word	0xffffffff


	//   ....[46]....
        /*0148*/ 	.word	0xffffffff


	//   ....[47]....
        /*014c*/ 	.word	0xffffffff


	//   ....[48]....
        /*0150*/ 	.word	0xffffffff


	//   ....[49]....
        /*0154*/ 	.word	0xffffffff


	//   ....[50]....
        /*0158*/ 	.word	0xffffffff


	//   ....[51]....
        /*015c*/ 	.word	0xffffffff


	//   ....[52]....
        /*0160*/ 	.word	0xffffffff


	//   ....[53]....
        /*0164*/ 	.word	0xffffffff


	//   ....[54]....
        /*0168*/ 	.word	0xffffffff


	//   ....[55]....
        /*016c*/ 	.word	0xffffffff


	//   ....[56]....
        /*0170*/ 	.word	0xffffffff


	//   ....[57]....
        /*0174*/ 	.word	0xffffffff


	//   ....[58]....
        /*0178*/ 	.word	0xffffffff


	//   ....[59]....
        /*017c*/ 	.word	0xffffffff


	//   ....[60]....
        /*0180*/ 	.word	0xffffffff


	//   ....[61]....
        /*0184*/ 	.word	0xffffffff


	//   ....[62]....
        /*0188*/ 	.word	0xffffffff


	//   ....[63]....
        /*018c*/ 	.word	0xffffffff


	//   ....[64]....
        /*0190*/ 	.word	0xffffffff


	//   ....[65]....
        /*0194*/ 	.word	0xffffffff


	//   ....[66]....
        /*0198*/ 	.word	0xffffffff


	//   ....[67]....
        /*019c*/ 	.word	0xffffffff


	//   ....[68]....
        /*01a0*/ 	.word	0xffffffff


	//   ....[69]....
        /*01a4*/ 	.word	0xffffffff


	//   ....[70]....
        /*01a8*/ 	.word	0xffffffff


	//   ....[71]....
        /*01ac*/ 	.word	0xffffffff


	//   ....[72]....
        /*01b0*/ 	.word	0xffffffff


	//   ....[73]....
        /*01b4*/ 	.word	0xffffffff


	//   ....[74]....
        /*01b8*/ 	.word	0xffffffff


	//   ....[75]....
        /*01bc*/ 	.word	0xffffffff


	//   ....[76]....
        /*01c0*/ 	.word	0xffffffff


	//   ....[77]....
        /*01c4*/ 	.word	0xffffffff


	//   ....[78]....
        /*01c8*/ 	.word	0xffffffff


	//   ....[79]....
        /*01cc*/ 	.word	0xffffffff


	//   ....[80]....
        /*01d0*/ 	.word	0xffffffff


	//   ....[81]....
        /*01d4*/ 	.word	0xffffffff


	//   ....[82]....
        /*01d8*/ 	.word	0xffffffff


	//   ....[83]....
        /*01dc*/ 	.word	0xffffffff


	//   ....[84]....
        /*01e0*/ 	.word	0xffffffff


	//   ....[85]....
        /*01e4*/ 	.word	0xffffffff


	//   ....[86]....
        /*01e8*/ 	.word	0xffffffff


	//   ....[87]....
        /*01ec*/ 	.word	0xffffffff


	//   ....[88]....
        /*01f0*/ 	.word	0xffffffff


	//   ....[89]....
        /*01f4*/ 	.word	0xffffffff


	//   ....[90]....
        /*01f8*/ 	.word	0xffffffff


	//   ....[91]....
        /*01fc*/ 	.word	0xffffffff


	//   ....[92]....
        /*0200*/ 	.word	0xffffffff


	//   ....[93]....
        /*0204*/ 	.word	0xffffffff


	//   ....[94]....
        /*0208*/ 	.word	0xffffffff


	//   ....[95]....
        /*020c*/ 	.word	0xffffffff


	//   ....[96]....
        /*0210*/ 	.word	0xffffffff


	//   ....[97]....
        /*0214*/ 	.word	0xffffffff


	//   ....[98]....
        /*0218*/ 	.word	0xffffffff


	//   ....[99]....
        /*021c*/ 	.word	0xffffffff


	//   ....[100]....
        /*0220*/ 	.word	0xffffffff


	//   ....[101]....
        /*0224*/ 	.word	0xffffffff


	//   ....[102]....
        /*0228*/ 	.word	0xffffffff


	//   ....[103]....
        /*022c*/ 	.word	0xffffffff


	//   ....[104]....
        /*0230*/ 	.word	0xffffffff


	//   ....[105]....
        /*0234*/ 	.word	0xffffffff


	//   ....[106]....
        /*0238*/ 	.word	0xffffffff


	//   ....[107]....
        /*023c*/ 	.word	0xffffffff


	//   ....[108]....
        /*0240*/ 	.word	0xffffffff


	//   ....[109]....
        /*0244*/ 	.word	0xffffffff


	//   ....[110]....
        /*0248*/ 	.word	0xffffffff


	//   ....[111]....
        /*024c*/ 	.word	0xffffffff


	//   ....[112]....
        /*0250*/ 	.word	0xffffffff


	//   ....[113]....
        /*0254*/ 	.word	0xffffffff


	//   ....[114]....
        /*0258*/ 	.word	0xffffffff


	//   ....[115]....
        /*025c*/ 	.word	0xffffffff


	//   ....[116]....
        /*0260*/ 	.word	0xffffffff


	//   ....[117]....
        /*0264*/ 	.word	0xffffffff


	//   ....[118]....
        /*0268*/ 	.word	0xffffffff


	//   ....[119]....
        /*026c*/ 	.word	0xffffffff


	//   ....[120]....
        /*0270*/ 	.word	0xffffffff


	//   ....[121]....
        /*0274*/ 	.word	0xffffffff


	//   ....[122]....
        /*0278*/ 	.word	0xffffffff


	//   ....[123]....
        /*027c*/ 	.word	0xffffffff


	//   ....[124]....
        /*0280*/ 	.word	0xffffffff


	//   ....[125]....
        /*0284*/ 	.word	0xffffffff


	//   ....[126]....
        /*0288*/ 	.word	0xffffffff


	//   ....[127]....
        /*028c*/ 	.word	0xffffffff


	//   ....[128]....
        /*0290*/ 	.word	0xffffffff


	//   ....[129]....
        /*0294*/ 	.word	0xffffffff


	//   ....[130]....
        /*0298*/ 	.word	0xffffffff


	//   ....[131]....
        /*029c*/ 	.word	0xffffffff


	//   ....[132]....
        /*02a0*/ 	.word	0xffffffff


	//   ....[133]....
        /*02a4*/ 	.word	0xffffffff


	//   ....[134]....
        /*02a8*/ 	.word	0xffffffff


	//   ....[135]....
        /*02ac*/ 	.word	0xffffffff


	//   ....[136]....
        /*02b0*/ 	.word	0xffffffff


	//   ....[137]....
        /*02b4*/ 	.word	0xffffffff


	//   ....[138]....
        /*02b8*/ 	.word	0xffffffff


	//   ....[139]....
        /*02bc*/ 	.word	0xffffffff


	//   ....[140]....
        /*02c0*/ 	.word	0xffffffff


	//   ....[141]....
        /*02c4*/ 	.word	0xffffffff


	//   ....[142]....
        /*02c8*/ 	.word	0xffffffff


	//   ....[143]....
        /*02cc*/ 	.word	0xffffffff


	//   ....[144]....
        /*02d0*/ 	.word	0xffffffff


	//   ....[145]....
        /*02d4*/ 	.word	0xffffffff


	//   ....[146]....
        /*02d8*/ 	.word	0xffffffff


	//   ....[147]....
        /*02dc*/ 	.word	0xffffffff


	//   ....[148]....
        /*02e0*/ 	.word	0xffffffff


	//   ....[149]....
        /*02e4*/ 	.word	0xffffffff


	//   ....[150]....
        /*02e8*/ 	.word	0xffffffff


	//   ....[151]....
        /*02ec*/ 	.word	0xffffffff


	//   ....[152]....
        /*02f0*/ 	.word	0xffffffff


	//   ....[153]....
        /*02f4*/ 	.word	0xffffffff


	//   ....[154]....
        /*02f8*/ 	.word	0xffffffff


	//   ....[155]....
        /*02fc*/ 	.word	0xffffffff


	//   ....[156]....
        /*0300*/ 	.word	0xffffffff


	//   ....[157]....
        /*0304*/ 	.word	0xffffffff


	//   ....[158]....
        /*0308*/ 	.word	0xffffffff


	//   ....[159]....
        /*030c*/ 	.word	0xffffffff


	//   ....[160]....
        /*0310*/ 	.word	0xffffffff


	//   ....[161]....
        /*0314*/ 	.word	0xffffffff


	//   ....[162]....
        /*0318*/ 	.word	0xffffffff


	//   ....[163]....
        /*031c*/ 	.word	0xffffffff


	//----- nvinfo : EIATTR_COOP_GROUP_INSTR_OFFSETS
	.align		4
.L_2361:
        /*0320*/ 	.byte	0x04, 0x28
        /*0322*/ 	.short	(.L_2363 - .L_2362)


	//   ....[0]....
.L_2362:
        /*0324*/ 	.word	0x00000ba0


	//   ....[1]....
        /*0328*/ 	.word	0x00000cb0


	//   ....[2]....
        /*032c*/ 	.word	0x00000ec0


	//   ....[3]....
        /*0330*/ 	.word	0x00001090


	//   ....[4]....
        /*0334*/ 	.word	0x000016b0


	//   ....[5]....
        /*0338*/ 	.word	0x00001d00


	//   ....[6]....
        /*033c*/ 	.word	0x00002140


	//   ....[7]....
        /*0340*/ 	.word	0x00003320


	//   ....[8]....
        /*0344*/ 	.word	0x000049e0


	//   ....[9]....
        /*0348*/ 	.word	0x00004a00


	//   ....[10]....
        /*034c*/ 	.word	0x00004a20


	//   ....[11]....
        /*0350*/ 	.word	0x00004a30


	//   ....[12]....
        /*0354*/ 	.word	0x00004ab0


	//   ....[13]....
        /*0358*/ 	.word	0x00004ae0


	//   ....[14]....
        /*035c*/ 	.word	0x00004b20


	//   ....[15]....
        /*0360*/ 	.word	0x00004b30


	//   ....[16]....
        /*0364*/ 	.word	0x00004bb0


	//   ....[17]....
        /*0368*/ 	.word	0x00004bd0


	//   ....[18]....
        /*036c*/ 	.word	0x00004c10


	//   ....[19]....
        /*0370*/ 	.word	0x00004c30


	//   ....[20]....
        /*0374*/ 	.word	0x00004cc0


	//   ....[21]....
        /*0378*/ 	.word	0x00004d00


	//   ....[22]....
        /*037c*/ 	.word	0x00004d20


	//   ....[23]....
        /*0380*/ 	.word	0x00004d30


	//   ....[24]....
        /*0384*/ 	.word	0x00004e00


	//   ....[25]....
        /*0388*/ 	.word	0x00004e10


	//   ....[26]....
        /*038c*/ 	.word	0x00004e20


	//   ....[27]....
        /*0390*/ 	.word	0x00004e30


	//   ....[28]....
        /*0394*/ 	.word	0x00004f70


	//   ....[29]....
        /*0398*/ 	.word	0x00004fc0


	//   ....[30]....
        /*039c*/ 	.word	0x00005010


	//   ....[31]....
        /*03a0*/ 	.word	0x00005060


	//   ....[32]....
        /*03a4*/ 	.word	0x00005080


	//   ....[33]....
        /*03a8*/ 	.word	0x00005090


	//   ....[34]....
        /*03ac*/ 	.word	0x000050a0


	//   ....[35]....
        /*03b0*/ 	.word	0x000050b0


	//   ....[36]....
        /*03b4*/ 	.word	0x000050c0


	//   ....[37]....
        /*03b8*/ 	.word	0x000050d0


	//   ....[38]....
        /*03bc*/ 	.word	0x000050e0


	//   ....[39]....
        /*03c0*/ 	.word	0x000050f0


	//   ....[40]....
        /*03c4*/ 	.word	0x00006430


	//   ....[41]....
        /*03c8*/ 	.word	0x00006450


	//   ....[42]....
        /*03cc*/ 	.word	0x00006460


	//   ....[43]....
        /*03d0*/ 	.word	0x00006470


	//   ....[44]....
        /*03d4*/ 	.word	0x00006590


	//   ....[45]....
        /*03d8*/ 	.word	0x000065a0


	//   ....[46]....
        /*03dc*/ 	.word	0x000065b0


	//   ....[47]....
        /*03e0*/ 	.word	0x000065c0


	//   ....[48]....
        /*03e4*/ 	.word	0x000066e0


	//   ....[49]....
        /*03e8*/ 	.word	0x00006700


	//   ....[50]....
        /*03ec*/ 	.word	0x00006710


	//   ....[51]....
        /*03f0*/ 	.word	0x00006720


	//   ....[52]....
        /*03f4*/ 	.word	0x00006840


	//   ....[53]....
        /*03f8*/ 	.word	0x00006850


	//   ....[54]....
        /*03fc*/ 	.word	0x00006860


	//   ....[55]....
        /*0400*/ 	.word	0x00006870


	//   ....[56]....
        /*0404*/ 	.word	0x00006990


	//   ....[57]....
        /*0408*/ 	.word	0x000069b0


	//   ....[58]....
        /*040c*/ 	.word	0x000069c0


	//   ....[59]....
        /*0410*/ 	.word	0x000069d0


	//   ....[60]....
        /*0414*/ 	.word	0x00006ad0


	//   ....[61]....
        /*0418*/ 	.word	0x00006ae0


	//   ....[62]....
        /*041c*/ 	.word	0x00006af0


	//   ....[63]....
        /*0420*/ 	.word	0x00006b00


	//   ....[64]....
        /*0424*/ 	.word	0x00006b10


	//   ....[65]....
        /*0428*/ 	.word	0x00006b20


	//   ....[66]....
        /*042c*/ 	.word	0x00006b40


	//   ....[67]....
        /*0430*/ 	.word	0x00006b70


	//   ....[68]....
        /*0434*/ 	.word	0x00006ba0


	//   ....[69]....
        /*0438*/ 	.word	0x00006bb0


	//   ....[70]....
        /*043c*/ 	.word	0x00006bc0


	//   ....[71]....
        /*0440*/ 	.word	0x00006bd0


	//   ....[72]....
        /*0444*/ 	.word	0x00009de0


	//   ....[73]....
        /*0448*/ 	.word	0x00009e20


	//   ....[74]....
        /*044c*/ 	.word	0x00009e60


	//   ....[75]....
        /*0450*/ 	.word	0x00009ea0


	//   ....[76]....
        /*0454*/ 	.word	0x00009f60


	//   ....[77]....
        /*0458*/ 	.word	0x00009f90


	//   ....[78]....
        /*045c*/ 	.word	0x00009fc0


	//   ....[79]....
        /*0460*/ 	.word	0x00009ff0


	//   ....[80]....
        /*0464*/ 	.word	0x0000a090


	//   ....[81]....
        /*0468*/ 	.word	0x0000a0c0


	//   ....[82]....
        /*046c*/ 	.word	0x0000a0f0


	//   ....[83]....
        /*0470*/ 	.word	0x0000a120


	//   ....[84]....
        /*0474*/ 	.word	0x0000a1c0


	//   ....[85]....
        /*0478*/ 	.word	0x0000a1f0


	//   ....[86]....
        /*047c*/ 	.word	0x0000a220


	//   ....[87]....
        /*0480*/ 	.word	0x0000a250


	//   ....[88]....
        /*0484*/ 	.word	0x0000a2f0


	//   ....[89]....
        /*0488*/ 	.word	0x0000a340


	//   ....[90]....
        /*048c*/ 	.word	0x0000a370


	//   ....[91]....
        /*0490*/ 	.word	0x0000a3a0


	//   ....[92]....
        /*0494*/ 	.word	0x0000aa60


	//   ....[93]....
        /*0498*/ 	.word	0x0000acc0


	//   ....[94]....
        /*049c*/ 	.word	0x0000af60


	//   ....[95]....
        /*04a0*/ 	.word	0x0000af80


	//   ....[96]....
        /*04a4*/ 	.word	0x0000afa0


	//   ....[97]....
        /*04a8*/ 	.word	0x0000afc0


	//   ....[98]....
        /*04ac*/ 	.word	0x0000afe0


	//   ....[99]....
        /*04b0*/ 	.word	0x0000b130


	//   ....[100]....
        /*04b4*/ 	.word	0x0000b150


	//   ....[101]....
        /*04b8*/ 	.word	0x0000b170


	//   ....[102]....
        /*04bc*/ 	.word	0x0000b1a0


	//   ....[103]....
        /*04c0*/ 	.word	0x0000b1c0


	//   ....[104]....
        /*04c4*/ 	.word	0x0000b5b0


	//   ....[105]....
        /*04c8*/ 	.word	0x0000b630


	//   ....[106]....
        /*04cc*/ 	.word	0x0000b6a0


	//   ....[107]....
        /*04d0*/ 	.word	0x0000b710


	//   ....[108]....
        /*04d4*/ 	.word	0x0000b860


	//   ....[109]....
        /*04d8*/ 	.word	0x0000b8d0


	//   ....[110]....
        /*04dc*/ 	.word	0x0000b940


	//   ....[111]....
        /*04e0*/ 	.word	0x0000b9b0


	//   ....[112]....
        /*04e4*/ 	.word	0x0000baf0


	//   ....[113]....
        /*04e8*/ 	.word	0x0000bb60


	//   ....[114]....
        /*04ec*/ 	.word	0x0000bbd0


	//   ....[115]....
        /*04f0*/ 	.word	0x0000bc40


	//   ....[116]....
        /*04f4*/ 	.word	0x0000bd60


	//   ....[117]....
        /*04f8*/ 	.word	0x0000bdd0


	//   ....[118]....
        /*04fc*/ 	.word	0x0000be40


	//   ....[119]....
        /*0500*/ 	.word	0x0000beb0


	//   ....[120]....
        /*0504*/ 	.word	0x0000bff0


	//   ....[121]....
        /*0508*/ 	.word	0x0000c060


	//   ....[122]....
        /*050c*/ 	.word	0x0000c0d0


	//   ....[123]....
        /*0510*/ 	.word	0x0000c140


	//   ....[124]....
        /*0514*/ 	.word	0x0000c1b0


	//   ....[125]....
        /*0518*/ 	.word	0x0000c220


	//   ....[126]....
        /*051c*/ 	.word	0x0000c290


	//   ....[127]....
        /*0520*/ 	.word	0x0000c300


	//   ....[128]....
        /*0524*/ 	.word	0x0000c370


	//   ....[129]....
        /*0528*/ 	.word	0x0000c3c0


	//   ....[130]....
        /*052c*/ 	.word	0x0000c410


	//   ....[131]....
        /*0530*/ 	.word	0x0000c460


	//   ....[132]....
        /*0534*/ 	.word	0x0000c4d0


	//   ....[133]....
        /*0538*/ 	.word	0x0000c550


	//   ....[134]....
        /*053c*/ 	.word	0x0000c5c0


	//   ....[135]....
        /*0540*/ 	.word	0x0000c630


	//   ....[136]....
        /*0544*/ 	.word	0x0000c6a0


	//   ....[137]....
        /*0548*/ 	.word	0x0000c710


	//   ....[138]....
        /*054c*/ 	.word	0x0000c780


	//   ....[139]....
        /*0550*/ 	.word	0x0000c7f0


	//   ....[140]....
        /*0554*/ 	.word	0x0000c860


	//   ....[141]....
        /*0558*/ 	.word	0x0000c8e0


	//   ....[142]....
        /*055c*/ 	.word	0x0000c950


	//   ....[143]....
        /*0560*/ 	.word	0x0000c9c0


	//   ....[144]....
        /*0564*/ 	.word	0x0000ca30


	//   ....[145]....
        /*0568*/ 	.word	0x0000caa0


	//   ....[146]....
        /*056c*/ 	.word	0x0000cb10


	//   ....[147]....
        /*0570*/ 	.word	0x0000cb80


	//   ....[148]....
        /*0574*/ 	.word	0x0000cbf0


	//   ....[149]....
        /*0578*/ 	.word	0x0000cc70


	//   ....[150]....
        /*057c*/ 	.word	0x0000cce0


	//   ....[151]....
        /*0580*/ 	.word	0x0000cd50


	//   ....[152]....
        /*0584*/ 	.word	0x0000cda0


	//   ....[153]....
        /*0588*/ 	.word	0x0000cdf0


	//   ....[154]....
        /*058c*/ 	.word	0x0000ce40


	//   ....[155]....
        /*0590*/ 	.word	0x0000ce90


	//   ....[156]....
        /*0594*/ 	.word	0x0000cf00


	//   ....[157]....
        /*0598*/ 	.word	0x0000cf70


	//   ....[158]....
        /*059c*/ 	.word	0x0000cfe0


	//   ....[159]....
        /*05a0*/ 	.word	0x0000d050


	//   ....[160]....
        /*05a4*/ 	.word	0x0000d110


	//   ....[161]....
        /*05a8*/ 	.word	0x0000d160


	//   ....[162]....
        /*05ac*/ 	.word	0x0000d1b0


	//   ....[163]....
        /*05b0*/ 	.word	0x0000d200


	//----- nvinfo : EIATTR_EXIT_INSTR_OFFSETS
	.align		4
.L_2363:
        /*05b4*/ 	.byte	0x04, 0x1c
        /*05b6*/ 	.short	(.L_2365 - .L_2364)


	//   ....[0]....
.L_2364:
        /*05b8*/ 	.word	0x0000b2b0


	//   ....[1]....
        /*05bc*/ 	.word	0x0000b550


	//----- nvinfo : EIATTR_MAX_THREADS
	.align		4
.L_2365:
        /*05c0*/ 	.byte	0x04, 0x05
        /*05c2*/ 	.short	(.L_2367 - .L_2366)
.L_2366:
        /*05c4*/ 	.word	0x00000040
        /*05c8*/ 	.word	0x00000001
        /*05cc*/ 	.word	0x00000001


	//----- nvinfo : EIATTR_CRS_STACK_SIZE
	.align		4
.L_2367:
        /*05d0*/ 	.byte	0x04, 0x1e
        /*05d2*/ 	.short	(.L_2369 - .L_2368)
.L_2368:
        /*05d4*/ 	.word	0x00000000
.L_2369:


//--------------------- .nv.info._Z25selective_scan_bwd_kernelI32Selective_Scan_bwd_kernel_traitsILi64ELi16ELb1ELb1ELb0ELb1ELb0EfN3c107complexIfEEEEv12SSMParamsBwd --------------------------
	.section	.nv.info._Z25selective_scan_bwd_kernelI32Selective_Scan_bwd_kernel_traitsILi64ELi16ELb1ELb1ELb0ELb1ELb0EfN3c107complexIfEEEEv12SSMParamsBwd,"",@"SHT_CUDA_INFO"
	.sectionflags	@""
	.align	4


	//----- nvinfo : EIATTR_CUDA_API_VERSION
	.align		4
        /*0000*/ 	.byte	0x04, 0x37
        /*0002*/ 	.short	(.L_2371 - .L_2370)
.L_2370:
        /*0004*/ 	.word	0x00000082


	//----- nvinfo : EIATTR_SW2861232_WAR
	.align		4
.L_2371:
        /*0008*/ 	.byte	0x01, 0x35
	.zero		2


	//----- nvinfo : EIATTR_PARAM_CBANK
	.align		4
        /*000c*/ 	.byte	0x04, 0x0a
        /*000e*/ 	.short	(.L_2373 - .L_2372)
	.align		4
.L_2372:
        /*0010*/ 	.word	index@(.nv.constant0._Z25selective_scan_bwd_kernelI32Selective_Scan_bwd_kernel_traitsILi64ELi16ELb1ELb1ELb0ELb1ELb0EfN3c107complexIfEEEEv12SSMParamsBwd)
        /*0014*/ 	.short	0x0160
        /*0016*/ 	.short	0x01f0


	//----- nvinfo : EIATTR_CBANK_PARAM_SIZE
	.align		4
.L_2373:
        /*0018*/ 	.byte	0x03, 0x19
        /*001a*/ 	.short	0x01f0


	//----- nvinfo : EIATTR_KPARAM_INFO
	.align		4
        /*001c*/ 	.byte	0x04, 0x17
        /*001e*/ 	.short	(.L_2375 - .L_2374)
.L_2374:
        /*0020*/ 	.word	0x00000000
        /*0024*/ 	.short	0x0000
        /*0026*/ 	.short	0x0000
        /*0028*/ 	.byte	0x00, 0xf0, 0xc1, 0x07


	//----- nvinfo : EIATTR_MAXREG_COUNT
	.align		4
.L_2375:
        /*002c*/ 	.byte	0x03, 0x1b
        /*002e*/ 	.short	0x00ff


	//----- nvinfo : EIATTR_NUM_BARRIERS
	.align		4
        /*0030*/ 	.byte	0x02, 0x4c
        /*0032*/ 	.byte	0x01
	.zero		1


	//----- nvinfo : EIATTR_MERCURY_ISA_VERSION
	.align		4
        /*0034*/ 	.byte	0x03, 0x5f
        /*0036*/ 	.short	0x0000


	//----- nvinfo : EIATTR_COOP_GROUP_MASK_REGIDS
	.align		4
        /*0038*/ 	.byte	0x04, 0x29
        /*003a*/ 	.short	(.L_2377 - .L_2376)


	//   ....[0]....
.L_2376:
        /*003c*/ 	.word	0xffffffff


	//   ....[1]....
        /*0040*/ 	.word	0xffffffff


	//   ....[2]....
        /*0044*/ 	.word	0xffffffff


	//   ....[3]....
        /*0048*/ 	.word	0xffffffff


	//   ....[4]....
        /*004c*/ 	.word	0xffffffff


	//   ....[5]....
        /*0050*/ 	.word	0xffffffff


	//   ....[6]....
        /*0054*/ 	.word	0xffffffff


	//   ....[7]....
        /*0058*/ 	.word	0xffffffff


	//   ....[8]....
        /*005c*/ 	.word	0xffffffff


	//   ....[9]....
        /*0060*/ 	.word	0xffffffff


	//   ....[10]....
        /*0064*/ 	.word	0xffffffff


	//   ....[11]....
        /*0068*/ 	.word	0xffffffff


	//   ....[12]....
        /*006c*/ 	.word	0xffffffff


	//   ....[13]....
        /*0070*/ 	.word	0xffffffff


	//   ....[14]....
        /*0074*/ 	.word	0xffffffff


	//   ....[15]....
        /*0078*/ 	.word	0xffffffff


	//   ....[16]....
        /*007c*/ 	.word	0xffffffff


	//   ....[17]....
        /*0080*/ 	.word	0xffffffff


	//   ....[18]....
        /*0084*/ 	.word	0xffffffff


	//   ....[19]....
        /*0088*/ 	.word	0xffffffff


	//   ....[20]....
        /*008c*/ 	.word	0xffffffff


	//   ....[21]....
        /*0090*/ 	.word	0xffffffff


	//   ....[22]....
        /*0094*/ 	.word	0xffffffff


	//   ....[23]....
        /*0098*/ 	.word	0xffffffff


	//   ....[24]....
        /*009c*/ 	.word	0xffffffff


	//   ....[25]....
        /*00a0*/ 	.word	0xffffffff


	//   ....[26]....
        /*00a4*/ 	.word	0xffffffff


	//   ....[27]....
        /*00a8*/ 	.word	0xffffffff


	//   ....[28]....
        /*00ac*/ 	.word	0xffffffff


	//   ....[29]....
        /*00b0*/ 	.word	0xffffffff


	//   ....[30]....
        /*00b4*/ 	.word	0xffffffff


	//   ....[31]....
        /*00b8*/ 	.word	0xffffffff


	//   ....[32]....
        /*00bc*/ 	.word	0xffffffff


	//   ....[33]....
        /*00c0*/ 	.word	0xffffffff


	//   ....[34]....
        /*00c4*/ 	.word	0xffffffff


	//   ....[35]....
        /*00c8*/ 	.word	0xffffffff


	//   ....[36]....
        /*00cc*/ 	.word	0xffffffff


	//   ....[37]....
        /*00d0*/ 	.word	0xffffffff


	//   ....[38]....
        /*00d4*/ 	.word	0xffffffff


	//   ....[39]....
        /*00d8*/ 	.word	0xffffffff


	//   ....[40]....
        /*00dc*/ 	.word	0xffffffff


	//   ....[41]....
        /*00e0*/ 	.word	0xffffffff


	//   ....[42]....
        /*00e4*/ 	.word	0xffffffff


	//   ....[43]....
        /*00e8*/ 	.word	0xffffffff


	//   ....[44]....
        /*00ec*/ 	.word	0xffffffff


	//   ....[45]....
        /*00f0*/ 	.word	0xffffffff


	//   ....[46]....
        /*00f4*/ 	.word	0xffffffff


	//   ....[47]....
        /*00f8*/ 	.word	0xffffffff


	//   ....[48]....
        /*00fc*/ 	.word	0xffffffff


	//   ....[49]....
        /*0100*/ 	.word	0xffffffff


	//   ....[50]....
        /*0104*/ 	.word	0xffffffff


	//   ....[51]....
        /*0108*/ 	.word	0xffffffff


	//   ....[52]....
        /*010c*/ 	.word	0xffffffff


	//   ....[53]....
        /*0110*/ 	.word	0xffffffff


	//   ....[54]....
        /*0114*/ 	.word	0xffffffff


	//   ....[55]....
        /*0118*/ 	.word	0xffffffff


	//   ....[56]....
        /*011c*/ 	.word	0xffffffff


	//   ....[57]....
        /*0120*/ 	.word	0xffffffff


	//   ....[58]....
        /*0124*/ 	.word	0xffffffff


	//   ....[59]....
        /*0128*/ 	.word	0xffffffff


	//   ....[60]....
        /*012c*/ 	.word	0xffffffff


	//   ....[61]....
        /*0130*/ 	.word	0xffffffff


	//   ....[62]....
        /*0134*/ 	.word	0xffffffff


	//   ....[63]....
        /*0138*/ 	.word	0xffffffff


	//   ....[64]....
        /*013c*/ 	.word	0xffffffff


	//   ....[65]....
        /*0140*/ 	.word	0xffffffff


	//   ....[66]....
        /*0144*/ 	.word	0xffffffff


	//   ....[67]....
        /*0148*/ 	.word	0xffffffff


	//   ....[68]....
        /*014c*/ 	.word	0xffffffff


	//   ....[69]....
        /*0150*/ 	.word	0xffffffff


	//   ....[70]....
        /*0154*/ 	.word	0xffffffff


	//   ....[71]....
        /*0158*/ 	.word	0xffffffff


	//   ....[72]....
        /*015c*/ 	.word	0xffffffff


	//   ....[73]....
        /*0160*/ 	.word	0xffffffff


	//   ....[74]....
        /*0164*/ 	.word	0xffffffff


	//   ....[75]....
        /*0168*/ 	.word	0xffffffff


	//   ....[76]....
        /*016c*/ 	.word	0xffffffff


	//   ....[77]....
        /*0170*/ 	.word	0xffffffff


	//   ....[78]....
        /*0174*/ 	.word	0xffffffff


	//   ....[79]....
        /*0178*/ 	.word	0xffffffff


	//   ....[80]....
        /*017c*/ 	.word	0xffffffff


	//   ....[81]....
        /*0180*/ 	.word	0xffffffff


	//   ....[82]....
        /*0184*/ 	.word	0xffffffff


	//   ....[83]....
        /*0188*/ 	.word	0xffffffff


	//   ....[84]....
        /*018c*/ 	.word	0xffffffff


	//   ....[85]....
        /*0190*/ 	.word	0xffffffff


	//   ....[86]....
        /*0194*/ 	.word	0xffffffff


	//   ....[87]....
        /*0198*/ 	.word	0xffffffff


	//   ....[88]....
        /*019c*/ 	.word	0xffffffff


	//   ....[89]....
        /*01a0*/ 	.word	0xffffffff


	//   ....[90]....
        /*01a4*/ 	.word	0xffffffff


	//   ....[91]....
        /*01a8*/ 	.word	0xffffffff


	//   ....[92]....
        /*01ac*/ 	.word	0xffffffff


	//   ....[93]....
        /*01b0*/ 	.word	0xffffffff


	//   ....[94]....
        /*01b4*/ 	.word	0xffffffff


	//   ....[95]....
        /*01b8*/ 	.word	0xffffffff


	//   ....[96]....
        /*01bc*/ 	.word	0xffffffff


	//   ....[97]....
        /*01c0*/ 	.word	0xffffffff


	//   ....[98]....
        /*01c4*/ 	.word	0xffffffff


	//   ....[99]....
        /*01c8*/ 	.word	0xffffffff


	//   ....[100]....
        /*01cc*/ 	.word	0xffffffff


	//   ....[101]....
        /*01d0*/ 	.word	0xffffffff


	//   ....[102]....
        /*01d4*/ 	.word	0xffffffff


	//   ....[103]....
        /*01d8*/ 	.word	0xffffffff


	//   ....[104]....
        /*01dc*/ 	.word	0xffffffff


	//   ....[105]....
        /*01e0*/ 	.word	0xffffffff


	//   ....[106]....
        /*01e4*/ 	.word	0xffffffff


	//   ....[107]....
        /*01e8*/ 	.word	0xffffffff


	//   ....[108]....
        /*01ec*/ 	.word	0xffffffff


	//   ....[109]....
        /*01f0*/ 	.word	0xffffffff


	//   ....[110]....
        /*01f4*/ 	.word	0xffffffff


	//   ....[111]....
        /*01f8*/ 	.word	0xffffffff


	//   ....[112]....
        /*01fc*/ 	.word	0xffffffff


	//   ....[113]....
        /*0200*/ 	.word	0xffffffff


	//   ....[114]....
        /*0204*/ 	.word	0xffffffff


	//   ....[115]....
        /*0208*/ 	.word	0xffffffff


	//   ....[116]....
        /*020c*/ 	.word	0xffffffff


	//   ....[117]....
        /*0210*/ 	.word	0xffffffff


	//   ....[118]....
        /*0214*/ 	.word	0xffffffff


	//   ....[119]....
        /*0218*/ 	.word	0xffffffff


	//   ....[120]....
        /*021c*/ 	.word	0xffffffff


	//   ....[121]....
        /*0220*/ 	.word	0xffffffff


	//   ....[122]....
        /*0224*/ 	.word	0xffffffff


	//   ....[123]....
        /*0228*/ 	.word	0xffffffff


	//   ....[124]....
        /*022c*/ 	.word	0xffffffff


	//   ....[125]....
        /*0230*/ 	.word	0xffffffff


	//   ....[126]....
        /*0234*/ 	.word	0xffffffff


	//   ....[127]....
        /*0238*/ 	.word	0xffffffff


	//   ....[128]....
        /*023c*/ 	.word	0xffffffff


	//   ....[129]....
        /*0240*/ 	.word	0xffffffff


	//   ....[130]....
        /*0244*/ 	.word	0xffffffff


	//   ....[131]....
        /*0248*/ 	.word	0xffffffff


	//   ....[132]....
        /*024c*/ 	.word	0xffffffff


	//   ....[133]....
        /*0250*/ 	.word	0xffffffff


	//   ....[134]....
        /*0254*/ 	.word	0xffffffff


	//   ....[135]....
        /*0258*/ 	.word	0xffffffff


	//   ....[136]....
        /*025c*/ 	.word	0xffffffff


	//   ....[137]....
        /*0260*/ 	.word	0xffffffff


	//   ....[138]....
        /*0264*/ 	.word	0xffffffff


	//   ....[139]....
        /*0268*/ 	.word	0xffffffff


	//   ....[140]....
        /*026c*/ 	.word	0xffffffff


	//   ....[141]....
        /*0270*/ 	.word	0xffffffff


	//   ....[142]....
        /*0274*/ 	.word	0xffffffff


	//   ....[143]....
        /*0278*/ 	.word	0xffffffff


	//   ....[144]....
        /*027c*/ 	.word	0xffffffff


	//   ....[145]....
        /*0280*/ 	.word	0xffffffff


	//   ....[146]....
        /*0284*/ 	.word	0xffffffff


	//   ....[147]....
        /*0288*/ 	.word	0xffffffff


	//   ....[148]....
        /*028c*/ 	.word	0xffffffff


	//   ....[149]....
        /*0290*/ 	.word	0xffffffff


	//   ....[150]....
        /*0294*/ 	.word	0xffffffff


	//   ....[151]....
        /*0298*/ 	.word	0xffffffff


	//   ....[152]....
        /*029c*/ 	.word	0xffffffff


	//   ....[153]....
        /*02a0*/ 	.word	0xffffffff


	//   ....[154]....
        /*02a4*/ 	.word	0xffffffff


	//   ....[155]....
        /*02a8*/ 	.word	0xffffffff


	//   ....[156]....
        /*02ac*/ 	.word	0xffffffff


	//   ....[157]....
        /*02b0*/ 	.word	0xffffffff


	//   ....[158]....
        /*02b4*/ 	.word	0xffffffff


	//   ....[159]....
        /*02b8*/ 	.word	0xffffffff


	//   ....[160]....
        /*02bc*/ 	.word	0xffffffff


	//----- nvinfo : EIATTR_COOP_GROUP_INSTR_OFFSETS
	.align		4
.L_2377:
        /*02c0*/ 	.byte	0x04, 0x28
        /*02c2*/ 	.short	(.L_2379 - .L_2378)


	//   ....[0]....
.L_2378:
        /*02c4*/ 	.word	0x00000bb0


	//   ....[1]....
        /*02c8*/ 	.word	0x00000cc0


	//   ....[2]....
        /*02cc*/ 	.word	0x00000ea0


	//   ....[3]....
        /*02d0*/ 	.word	0x000040d0


	//   ....[4]....
        /*02d4*/ 	.word	0x00005800


	//   ....[5]....
        /*02d8*/ 	.word	0x00005820


	//   ....[6]....
        /*02dc*/ 	.word	0x00005850


	//   ....[7]....
        /*02e0*/ 	.word	0x00005860


	//   ....[8]....
        /*02e4*/ 	.word	0x00005910


	//   ....[9]....
        /*02e8*/ 	.word	0x00005930


	//   ....[10]....
        /*02ec*/ 	.word	0x00005940


	//   ....[11]....
        /*02f0*/ 	.word	0x00005950


	//   ....[12]....
        /*02f4*/ 	.word	0x00005a10


	//   ....[13]....
        /*02f8*/ 	.word	0x00005a30


	//   ....[14]....
        /*02fc*/ 	.word	0x00005a40


	//   ....[15]....
        /*0300*/ 	.word	0x00005a50


	//   ....[16]....
        /*0304*/ 	.word	0x00005b10


	//   ....[17]....
        /*0308*/ 	.word	0x00005b30


	//   ....[18]....
        /*030c*/ 	.word	0x00005b40


	//   ....[19]....
        /*0310*/ 	.word	0x00005b50


	//   ....[20]....
        /*0314*/ 	.word	0x00005c10


	//   ....[21]....
        /*0318*/ 	.word	0x00005c30


	//   ....[22]....
        /*031c*/ 	.word	0x00005c50


	//   ....[23]....
        /*0320*/ 	.word	0x00005c60


	//   ....[24]....
        /*0324*/ 	.word	0x00005dc0


	//   ....[25]....
        /*0328*/ 	.word	0x00005e30


	//   ....[26]....
        /*032c*/ 	.word	0x00005ea0


	//   ....[27]....
        /*0330*/ 	.word	0x00005f10


	//   ....[28]....
        /*0334*/ 	.word	0x00005f30


	//   ....[29]....
        /*0338*/ 	.word	0x00005f40


	//   ....[30]....
        /*033c*/ 	.word	0x00005f50


	//   ....[31]....
        /*0340*/ 	.word	0x00005f60


	//   ....[32]....
        /*0344*/ 	.word	0x00005f70


	//   ....[33]....
        /*0348*/ 	.word	0x00005f80


	//   ....[34]....
        /*034c*/ 	.word	0x00005f90


	//   ....[35]....
        /*0350*/ 	.word	0x00005fa0


	//   ....[36]....
        /*0354*/ 	.word	0x00007290


	//   ....[37]....
        /*0358*/ 	.word	0x000072b0


	//   ....[38]....
        /*035c*/ 	.word	0x000072c0


	//   ....[39]....
        /*0360*/ 	.word	0x000072d0


	//   ....[40]....
        /*0364*/ 	.word	0x000073f0


	//   ....[41]....
        /*0368*/ 	.word	0x00007400


	//   ....[42]....
        /*036c*/ 	.word	0x00007410


	//   ....[43]....
        /*0370*/ 	.word	0x00007420


	//   ....[44]....
        /*0374*/ 	.word	0x00007540


	//   ....[45]....
        /*0378*/ 	.word	0x00007560


	//   ....[46]....
        /*037c*/ 	.word	0x00007570


	//   ....[47]....
        /*0380*/ 	.word	0x00007580


	//   ....[48]....
        /*0384*/ 	.word	0x000076a0


	//   ....[49]....
        /*0388*/ 	.word	0x000076b0


	//   ....[50]....
        /*038c*/ 	.word	0x000076c0


	//   ....[51]....
        /*0390*/ 	.word	0x000076d0


	//   ....[52]....
        /*0394*/ 	.word	0x000077f0


	//   ....[53]....
        /*0398*/ 	.word	0x00007810


	//   ....[54]....
        /*039c*/ 	.word	0x00007820


	//   ....[55]....
        /*03a0*/ 	.word	0x00007830


	//   ....[56]....
        /*03a4*/ 	.word	0x00007930


	//   ....[57]....
        /*03a8*/ 	.word	0x00007940


	//   ....[58]....
        /*03ac*/ 	.word	0x00007950


	//   ....[59]....
        /*03b0*/ 	.word	0x00007960


	//   ....[60]....
        /*03b4*/ 	.word	0x00007970


	//   ....[61]....
        /*03b8*/ 	.word	0x00007980


	//   ....[62]....
        /*03bc*/ 	.word	0x00007990


	//   ....[63]....
        /*03c0*/ 	.word	0x000079c0


	//   ....[64]....
        /*03c4*/ 	.word	0x000079e0


	//   ....[65]....
        /*03c8*/ 	.word	0x000079f0


	//   ....[66]....
        /*03cc*/ 	.word	0x00007a00


	//   ....[67]....
        /*03d0*/ 	.word	0x00007a10


	//   ....[68]....
        /*03d4*/ 	.word	0x0000ac80


	//   ....[69]....
        /*03d8*/ 	.word	0x0000acc0


	//   ....[70]....
        /*03dc*/ 	.word	0x0000ad00


	//   ....[71]....
        /*03e0*/ 	.word	0x0000ad40


	//   ....[72]....
        /*03e4*/ 	.word	0x0000adf0


	//   ....[73]....
        /*03e8*/ 	.word	0x0000ae20


	//   ....[74]....
        /*03ec*/ 	.word	0x0000ae50


	//   ....[75]....
        /*03f0*/ 	.word	0x0000ae80


	//   ....[76]....
        /*03f4*/ 	.word	0x0000af20


	//   ....[77]....
        /*03f8*/ 	.word	0x0000af50


	//   ....[78]....
        /*03fc*/ 	.word	0x0000af80


	//   ....[79]....
        /*0400*/ 	.word	0x0000afb0


	//   ....[80]....
        /*0404*/ 	.word	0x0000b050


	//   ....[81]....
        /*0408*/ 	.word	0x0000b0a0


	//   ....[82]....
        /*040c*/ 	.word	0x0000b0d0


	//   ....[83]....
        /*0410*/ 	.word	0x0000b100


	//   ....[84]....
        /*0414*/ 	.word	0x0000b180


	//   ....[85]....
        /*0418*/ 	.word	0x0000b1d0


	//   ....[86]....
        /*041c*/ 	.word	0x0000b200


	//   ....[87]....
        /*0420*/ 	.word	0x0000b230


	//   ....[88]....
        /*0424*/ 	.word	0x0000baa0


	//   ....[89]....
        /*0428*/ 	.word	0x0000c030


	//   ....[90]....
        /*042c*/ 	.word	0x0000c470


	//   ....[91]....
        /*0430*/ 	.word	0x0000c690


	//   ....[92]....
        /*0434*/ 	.word	0x0000c6f0


	//   ....[93]....
        /*0438*/ 	.word	0x0000c750


	//   ....[94]....
        /*043c*/ 	.word	0x0000c770


	//   ....[95]....
        /*0440*/ 	.word	0x0000c790


	//   ....[96]....
        /*0444*/ 	.word	0x0000c870


	//   ....[97]....
        /*0448*/ 	.word	0x0000c8c0


	//   ....[98]....
        /*044c*/ 	.word	0x0000c910


	//   ....[99]....
        /*0450*/ 	.word	0x0000c940


	//   ....[100]....
        /*0454*/ 	.word	0x0000c960


	//   ....[101]....
        /*0458*/ 	.word	0x0000cd50


	//   ....[102]....
        /*045c*/ 	.word	0x0000cdd0


	//   ....[103]....
        /*0460*/ 	.word	0x0000ce40


	//   ....[104]....
        /*0464*/ 	.word	0x0000ceb0


	//   ....[105]....
        /*0468*/ 	.word	0x0000d000


	//   ....[106]....
        /*046c*/ 	.word	0x0000d070


	//   ....[107]....
        /*0470*/ 	.word	0x0000d0e0


	//   ....[108]....
        /*0474*/ 	.word	0x0000d150


	//   ....[109]....
        /*0478*/ 	.word	0x0000d270


	//   ....[110]....
        /*047c*/ 	.word	0x0000d2e0


	//   ....[111]....
        /*0480*/ 	.word	0x0000d350


	//   ....[112]....
        /*0484*/ 	.word	0x0000d3c0


	//   ....[113]....
        /*0488*/ 	.word	0x0000d500


	//   ....[114]....
        /*048c*/ 	.word	0x0000d570


	//   ....[115]....
        /*0490*/ 	.word	0x0000d5e0


	//   ....[116]....
        /*0494*/ 	.word	0x0000d650


	//   ....[117]....
        /*0498*/ 	.word	0x0000d780


	//   ....[118]....
        /*049c*/ 	.word	0x0000d7f0


	//   ....[119]....
        /*04a0*/ 	.word	0x0000d860


	//   ....[120]....
        /*04a4*/ 	.word	0x0000d8d0


	//   ....[121]....
        /*04a8*/ 	.word	0x0000d930


	//   ....[122]....
        /*04ac*/ 	.word	0x0000d9a0


	//   ....[123]....
        /*04b0*/ 	.word	0x0000da10


	//   ....[124]....
        /*04b4*/ 	.word	0x0000da80


	//   ....[125]....
        /*04b8*/ 	.word	0x0000db10


	//   ....[126]....
        /*04bc*/ 	.word	0x0000db80


	//   ....[127]....
        /*04c0*/ 	.word	0x0000dbf0


	//   ....[128]....
        /*04c4*/ 	.word	0x0000dc60


	//   ....[129]....
        /*04c8*/ 	.word	0x0000dce0


	//   ....[130]....
        /*04cc*/ 	.word	0x0000dd60


	//   ....[131]....
        /*04d0*/ 	.word	0x0000ddd0


	//   ....[132]....
        /*04d4*/ 	.word	0x0000de40


	//   ....[133]....
        /*04d8*/ 	.word	0x0000deb0


	//   ....[134]....
        /*04dc*/ 	.word	0x0000df20


	//   ....[135]....
        /*04e0*/ 	.word	0x0000df90


	//   ....[136]....
        /*04e4*/ 	.word	0x0000e000


	//   ....[137]....
        /*04e8*/ 	.word	0x0000e070


	//   ....[138]....
        /*04ec*/ 	.word	0x0000e0f0


	//   ....[139]....
        /*04f0*/ 	.word	0x0000e160


	//   ....[140]....
        /*04f4*/ 	.word	0x0000e1d0


	//   ....[141]....
        /*04f8*/ 	.word	0x0000e240


	//   ....[142]....
        /*04fc*/ 	.word	0x0000e2b0


	//   ....[143]....
        /*0500*/ 	.word	0x0000e320


	//   ....[144]....
        /*0504*/ 	.word	0x0000e390


	//   ....[145]....
        /*0508*/ 	.word	0x0000e400


	//   ....[146]....
        /*050c*/ 	.word	0x0000e480


	//   ....[147]....
        /*0510*/ 	.word	0x0000e4f0


	//   ....[148]....
        /*0514*/ 	.word	0x0000e560


	//   ....[149]....
        /*0518*/ 	.word	0x0000e5d0


	//   ....[150]....
        /*051c*/ 	.word	0x0000e640


	//   ....[151]....
        /*0520*/ 	.word	0x0000e6b0


	//   ....[152]....
        /*0524*/ 	.word	0x0000e720


	//   ....[153]....
        /*0528*/ 	.word	0x0000e790


	//   ....[154]....
        /*052c*/ 	.word	0x0000e800


	//   ....[155]....
        /*0530*/ 	.word	0x0000e870


	//   ....[156]....
        /*0534*/ 	.word	0x0000e8e0


	//   ....[157]....
        /*0538*/ 	.word	0x0000e9c0


	//   ....[158]....
        /*053c*/ 	.word	0x0000ea30


	//   ....[159]....
        /*0540*/ 	.word	0x0000eaa0


	//   ....[160]....
        /*0544*/ 	.word	0x0000eb10


	//----- nvinfo : EIATTR_EXIT_INSTR_OFFSETS
	.align		4
.L_2379:
        /*0548*/ 	.byte	0x04, 0x1c
        /*054a*/ 	.short	(.L_2381 - .L_2380)


	//   ....[0]....
.L_2380:
        /*054c*/ 	.word	0x0000ca50


	//   ....[1]....
        /*0550*/ 	.word	0x0000ccf0


	//----- nvinfo : EIATTR_MAX_THREADS
	.align		4
.L_2381:
        /*0554*/ 	.byte	0x04, 0x05
        /*0556*/ 	.short	(.L_2383 - .L_2382)
.L_2382:
        /*0558*/ 	.word	0x00000040
        /*055c*/ 	.word	0x00000001
        /*0560*/ 	.word	0x00000001


	//----- nvinfo : EIATTR_CRS_STACK_SIZE
	.align		4
.L_2383:
        /*0564*/ 	.byte	0x04, 0x1e
        /*0566*/ 	.short	(.L_2385 - .L_2384)
.L_2384:
        /*0568*/ 	.word	0x00000000
.L_2385:


//--------------------- .nv.info._Z25selective_scan_bwd_kernelI32Selective_Scan_bwd_kernel_traitsILi64ELi16ELb1ELb1ELb0ELb1ELb1EfN3c107complexIfEEEEv12SSMParamsBwd --------------------------
	.section	.nv.info._Z25selective_scan_bwd_kernelI32Selective_Scan_bwd_kernel_traitsILi64ELi16ELb1ELb1ELb0ELb1ELb1EfN3c107complexIfEEEEv12SSMParamsBwd,"",@"SHT_CUDA_INFO"
	.sectionflags	@""
	.align	4


	//----- nvinfo : EIATTR_CUDA_API_VERSION
	.align		4
        /*0000*/ 	.byte	0x04, 0x37
        /*0002*/ 	.short	(.L_2387 - .L_2386)
.L_2386:
        /*0004*/ 	.word	0x00000082


	//----- nvinfo : EIATTR_SW2861232_WAR
	.align		4
.L_2387:
        /*0008*/ 	.byte	0x01, 0x35
	.zero		2


	//----- nvinfo : EIATTR_PARAM_CBANK
	.align		4
        /*000c*/ 	.byte	0x04, 0x0a
        /*000e*/ 	.short	(.L_2389 - .L_2388)
	.align		4
.L_2388:
        /*0010*/ 	.word	index@(.nv.constant0._Z25selective_scan_bwd_kernelI32Selective_Scan_bwd_kernel_traitsILi64ELi16ELb1ELb1ELb0ELb1ELb1EfN3c107complexIfEEEEv12SSMParamsBwd)
        /*0014*/ 	.short	0x0160
        /*0016*/ 	.short	0x01f0


	//----- nvinfo : EIATTR_CBANK_PARAM_SIZE
	.align		4
.L_2389:
        /*0018*/ 	.byte	0x03, 0x19
        /*001a*/ 	.short	0x01f0


	//----- nvinfo : EIATTR_KPARAM_INFO
	.align		4
        /*001c*/ 	.byte	0x04, 0x17
        /*001e*/ 	.short	(.L_2391 - .L_2390)
.L_2390:
        /*0020*/ 	.word	0x00000000
        /*0024*/ 	.short	0x0000
        /*0026*/ 	.short	0x0000
        /*0028*/ 	.byte	0x00, 0xf0, 0xc1, 0x07


	//----- nvinfo : EIATTR_MAXREG_COUNT
	.align		4
.L_2391:
        /*002c*/ 	.byte	0x03, 0x1b
        /*002e*/ 	.short	0x00ff


	//----- nvinfo : EIATTR_NUM_BARRIERS
	.align		4
        /*0030*/ 	.byte	0x02, 0x4c
        /*0032*/ 	.byte	0x01
	.zero		1


	//----- nvinfo : EIATTR_MERCURY_ISA_VERSION
	.align		4
        /*0034*/ 	.byte	0x03, 0x5f
        /*0036*/ 	.short	0x0000


	//----- nvinfo : EIATTR_COOP_GROUP_MASK_REGIDS
	.align		4
        /*0038*/ 	.byte	0x04, 0x29
        /*003a*/ 	.short	(.L_2393 - .L_2392)


	//   ....[0]....
.L_2392:
        /*003c*/ 	.word	0xffffffff


	//   ....[1]....
        /*0040*/ 	.word	0xffffffff


	//   ....[2]....
        /*0044*/ 	.word	0xffffffff


	//   ....[3]....
        /*0048*/ 	.word	0xffffffff


	//   ....[4]....
        /*004c*/ 	.word	0xffffffff


	//   ....[5]....
        /*0050*/ 	.word	0xffffffff


	//   ....[6]....
        /*0054*/ 	.word	0xffffffff


	//   ....[7]....
        /*0058*/ 	.word	0xffffffff


	//   ....[8]....
        /*005c*/ 	.word	0xffffffff


	//   ....[9]....
        /*0060*/ 	.word	0xffffffff


	//   ....[10]....
        /*0064*/ 	.word	0xffffffff


	//   ....[11]....
        /*0068*/ 	.word	0xffffffff


	//   ....[12]....
        /*006c*/ 	.word	0xffffffff


	//   ....[13]....
        /*0070*/ 	.word	0xffffffff


	//   ....[14]....
        /*0074*/ 	.word	0xffffffff


	//   ....[15]....
        /*0078*/ 	.word	0xffffffff


	//   ....[16]....
        /*007c*/ 	.word	0xffffffff


	//   ....[17]....
        /*0080*/ 	.word	0xffffffff


	//   ....[18]....
        /*0084*/ 	.word	0xffffffff


	//   ....[19]....
        /*0088*/ 	.word	0xffffffff


	//   ....[20]....
        /*008c*/ 	.word	0xffffffff


	//   ....[21]....
        /*0090*/ 	.word	0xffffffff


	//   ....[22]....
        /*0094*/ 	.word	0xffffffff


	//   ....[23]....
        /*0098*/ 	.word	0xffffffff


	//   ....[24]....
        /*009c*/ 	.word	0xffffffff


	//   ....[25]....
        /*00a0*/ 	.word	0xffffffff


	//   ....[26]....
        /*00a4*/ 	.word	0xffffffff


	//   ....[27]....
        /*00a8*/ 	.word	0xffffffff


	//   ....[28]....
        /*00ac*/ 	.word	0xffffffff


	//   ....[29]....
        /*00b0*/ 	.word	0xffffffff


	//   ....[30]....
        /*00b4*/ 	.word	0xffffffff


	//   ....[31]....
        /*00b8*/ 	.word	0xffffffff


	//   ....[32]....
        /*00bc*/ 	.word	0xffffffff


	//   ....[33]....
        /*00c0*/ 	.word	0xffffffff


	//   ....[34]....
        /*00c4*/ 	.word	0xffffffff


	//   ....[35]....
        /*00c8*/ 	.word	0xffffffff


	//   ....[36]....
        /*00cc*/ 	.word	0xffffffff


	//   ....[37]....
        /*00d0*/ 	.word	0xffffffff


	//   ....[38]....
        /*00d4*/ 	.word	0xffffffff


	//   ....[39]....
        /*00d8*/ 	.word	0xffffffff


	//   ....[40]....
        /*00dc*/ 	.word	0xffffffff


	//   ....[41]....
        /*00e0*/ 	.word	0xffffffff


	//   ....[42]....
        /*00e4*/ 	.word	0xffffffff


	//   ....[43]....
        /*00e8*/ 	.word	0xffffffff


	//   ....[44]....
        /*00ec*/ 	.word	0xffffffff


	//   ....[45]....
        /*00f0*/ 	.word	0xffffffff


	//   ....[46]....
        /*00f4*/ 	.word	0xffffffff


	//   ....[47]....
        /*00f8*/ 	.word	0xffffffff


	//   ....[48]....
        /*00fc*/ 	.word	0xffffffff


	//   ....[49]....
        /*0100*/ 	.word	0xffffffff


	//   ....[50]....
        /*0104*/ 	.word	0xffffffff


	//   ....[51]....
        /*0108*/ 	.word	0xffffffff


	//   ....[52]....
        /*010c*/ 	.word	0xffffffff


	//   ....[53]....
        /*0110*/ 	.word	0xffffffff


	//   ....[54]....
        /*0114*/ 	.word	0xffffffff


	//   ....[55]....
        /*0118*/ 	.word	0xffffffff


	//   ....[56]....
        /*011c*/ 	.word	0xffffffff


	//   ....[57]....
        /*0120*/ 	.word	0xffffffff


	//   ....[58]....
        /*0124*/ 	.word	0xffffffff


	//   ....[59]....
        /*0128*/ 	.word	0xffffffff


	//   ....[60]....
        /*012c*/ 	.word	0xffffffff


	//   ....[61]....
        /*0130*/ 	.word	0xffffffff


	//   ....[62]....
        /*0134*/ 	.word	0xffffffff


	//   ....[63]....
        /*0138*/ 	.word	0xffffffff


	//   ....[64]....
        /*013c*/ 	.word	0xffffffff


	//   ....[65]....
        /*0140*/ 	.word	0xffffffff


	//   ....[66]....
        /*0144*/ 	.word	0xffffffff


	//   ....[67]....
        /*0148*/ 	.word	0xffffffff


	//   ....[68]....
        /*014c*/ 	.word	0xffffffff


	//   ....[69]....
        /*0150*/ 	.word	0xffffffff


	//   ....[70]....
        /*0154*/ 	.word	0xffffffff


	//   ....[71]....
        /*0158*/ 	.word	0xffffffff


	//   ....[72]....
        /*015c*/ 	.word	0xffffffff


	//   ....[73]....
        /*0160*/ 	.word	0xffffffff


	//   ....[74]....
        /*0164*/ 	.word	0xffffffff


	//   ....[75]....
        /*0168*/ 	.word	0xffffffff


	//   ....[76]....
        /*016c*/ 	.word	0xffffffff


	//   ....[77]....
        /*0170*/ 	.word	0xffffffff


	//   ....[78]....
        /*0174*/ 	.word	0xffffffff


	//   ....[79]....
        /*0178*/ 	.word	0xffffffff


	//   ....[80]....
        /*017c*/ 	.word	0xffffffff


	//   ....[81]....
        /*0180*/ 	.word	0xffffffff


	//   ....[82]....
        /*0184*/ 	.word	0xffffffff


	//   ....[83]....
        /*0188*/ 	.word	0xffffffff


	//   ....[84]....
        /*018c*/ 	.word	0xffffffff


	//   ....[85]....
        /*0190*/ 	.word	0xffffffff


	//   ....[86]....
        /*0194*/ 	.word	0xffffffff


	//   ....[87]....
        /*0198*/ 	.word	0xffffffff


	//   ....[88]....
        /*019c*/ 	.word	0xffffffff


	//   ....[89]....
        /*01a0*/ 	.word	0xffffffff


	//   ....[90]....
        /*01a4*/ 	.word	0xffffffff


	//   ....[91]....
        /*01a8*/ 	.word	0xffffffff


	//   ....[92]....
        /*01ac*/ 	.word	0xffffffff


	//   ....[93]....
        /*01b0*/ 	.word	0xffffffff


	//   ....[94]....
        /*01b4*/ 	.word	0xffffffff


	//   ....[95]....
        /*01b8*/ 	.word	0xffffffff


	//   ....[96]....
        /*01bc*/ 	.word	0xffffffff


	//   ....[97]....
        /*01c0*/ 	.word	0xffffffff


	//   ....[98]....
        /*01c4*/ 	.word	0xffffffff


	//   ....[99]....
        /*01c8*/ 	.word	0xffffffff


	//   ....[100]....
        /*01cc*/ 	.word	0xffffffff


	//   ....[101]....
        /*01d0*/ 	.word	0xffffffff


	//   ....[102]....
        /*01d4*/ 	.word	0xffffffff


	//   ....[103]....
        /*01d8*/ 	.word	0xffffffff


	//   ....[104]....
        /*01dc*/ 	.word	0xffffffff


	//   ....[105]....
        /*01e0*/ 	.word	0xffffffff


	//   ....[106]....
        /*01e4*/ 	.word	0xffffffff


	//   ....[107]....
        /*01e8*/ 	.word	0xffffffff


	//   ....[108]....
        /*01ec*/ 	.word	0xffffffff


	//   ....[109]....
        /*01f0*/ 	.word	0xffffffff


	//   ....[110]....
        /*01f4*/ 	.word	0xffffffff


	//   ....[111]....
        /*01f8*/ 	.word	0xffffffff


	//   ....[112]....
        /*01fc*/ 	.word	0xffffffff


	//   ....[113]....
        /*0200*/ 	.word	0xffffffff


	//   ....[114]....
        /*0204*/ 	.word	0xffffffff


	//   ....[115]....
        /*0208*/ 	.word	0xffffffff


	//   ....[116]....
        /*020c*/ 	.word	0xffffffff


	//   ....[117]....
        /*0210*/ 	.word	0xffffffff


	//   ....[118]....
        /*0214*/ 	.word	0xffffffff


	//   ....[119]....
        /*0218*/ 	.word	0xffffffff


	//   ....[120]....
        /*021c*/ 	.word	0xffffffff


	//   ....[121]....
        /*0220*/ 	.word	0xffffffff


	//   ....[122]....
        /*0224*/ 	.word	0xffffffff


	//   ....[123]....
        /*0228*/ 	.word	0xffffffff


	//   ....[124]....
        /*022c*/ 	.word	0xffffffff


	//   ....[125]....
        /*0230*/ 	.word	0xffffffff


	//   ....[126]....
        /*0234*/ 	.word	0xffffffff


	//   ....[127]....
        /*0238*/ 	.word	0xffffffff


	//   ....[128]....
        /*023c*/ 	.word	0xffffffff


	//   ....[129]....
        /*0240*/ 	.word	0xffffffff


	//   ....[130]....
        /*0244*/ 	.word	0xffffffff


	//   ....[131]....
        /*0248*/ 	.word	0xffffffff


	//   ....[132]....
        /*024c*/ 	.word	0xffffffff


	//   ....[133]....
        /*0250*/ 	.word	0xffffffff


	//   ....[134]....
        /*0254*/ 	.word	0xffffffff


	//   ....[135]....
        /*0258*/ 	.word	0xffffffff


	//   ....[136]....
        /*025c*/ 	.word	0xffffffff


	//   ....[137]....
        /*0260*/ 	.word	0xffffffff


	//   ....[138]....
        /*0264*/ 	.word	0xffffffff


	//   ....[139]....
        /*0268*/ 	.word	0xffffffff


	//   ....[140]....
        /*026c*/ 	.word	0xffffffff


	//   ....[141]....
        /*0270*/ 	.word	0xffffffff


	//   ....[142]....
        /*0274*/ 	.word	0xffffffff


	//   ....[143]....
        /*0278*/ 	.word	0xffffffff


	//   ....[144]....
        /*027c*/ 	.word	0xffffffff


	//   ....[145]....
        /*0280*/ 	.word	0xffffffff


	//   ....[146]....
        /*0284*/ 	.word	0xffffffff


	//   ....[147]....
        /*0288*/ 	.word	0xffffffff


	//   ....[148]....
        /*028c*/ 	.word	0xffffffff


	//   ....[149]....
        /*0290*/ 	.word	0xffffffff


	//   ....[150]....
        /*0294*/ 	.word	0xffffffff


	//   ....[151]....
        /*0298*/ 	.word	0xffffffff


	//   ....[152]....
        /*029c*/ 	.word	0xffffffff


	//   ....[153]....
        /*02a0*/ 	.word	0xffffffff


	//   ....[154]....
        /*02a4*/ 	.word	0xffffffff


	//   ....[155]....
        /*02a8*/ 	.word	0xffffffff


	//   ....[156]....
        /*02ac*/ 	.word	0xffffffff


	//   ....[157]....
        /*02b0*/ 	.word	0xffffffff


	//   ....[158]....
        /*02b4*/ 	.word	0xffffffff


	//   ....[159]....
        /*02b8*/ 	.word	0xffffffff


	//   ....[160]....
        /*02bc*/ 	.word	0xffffffff


	//   ....[161]....
        /*02c0*/ 	.word	0xffffffff


	//   ....[162]....
        /*02c4*/ 	.word	0xffffffff


	//   ....[163]....
        /*02c8*/ 	.word	0xffffffff


	//   ....[164]....
        /*02cc*/ 	.word	0xffffffff


	//----- nvinfo : EIATTR_COOP_GROUP_INSTR_OFFSETS
	.align		4
.L_2393:
        /*02d0*/ 	.byte	0x04, 0x28
        /*02d2*/ 	.short	(.L_2395 - .L_2394)


	//   ....[0]....
.L_2394:
        /*02d4*/ 	.word	0x00000b60


	//   ....[1]....
        /*02d8*/ 	.word	0x00000c70


	//   ....[2]....
        /*02dc*/ 	.word	0x00000e70


	//   ....[3]....
        /*02e0*/ 	.word	0x00003490


	//   ....[4]....
        /*02e4*/ 	.word	0x00003ae0


	//   ....[5]....
        /*02e8*/ 	.word	0x00004140


	//   ....[6]....
        /*02ec*/ 	.word	0x00004530


	//   ....[7]....
        /*02f0*/ 	.word	0x000054b0


	//   ....[8]....
        /*02f4*/ 	.word	0x00006bc0


	//   ....[9]....
        /*02f8*/ 	.word	0x00006be0


	//   ....[10]....
        /*02fc*/ 	.word	0x00006c00


	//   ....[11]....
        /*0300*/ 	.word	0x00006c10


	//   ....[12]....
        /*0304*/ 	.word	0x00006c90


	//   ....[13]....
        /*0308*/ 	.word	0x00006cc0


	//   ....[14]....
        /*030c*/ 	.word	0x00006d00


	//   ....[15]....
        /*0310*/ 	.word	0x00006d10


	//   ....[16]....
        /*0314*/ 	.word	0x00006d90


	//   ....[17]....
        /*0318*/ 	.word	0x00006dd0


	//   ....[18]....
        /*031c*/ 	.word	0x00006e00


	//   ....[19]....
        /*0320*/ 	.word	0x00006e10


	//   ....[20]....
        /*0324*/ 	.word	0x00006ec0


	//   ....[21]....
        /*0328*/ 	.word	0x00006ef0


	//   ....[22]....
        /*032c*/ 	.word	0x00006f00


	//   ....[23]....
        /*0330*/ 	.word	0x00006f10


	//   ....[24]....
        /*0334*/ 	.word	0x00006fd0


	//   ....[25]....
        /*0338*/ 	.word	0x00007000


	//   ....[26]....
        /*033c*/ 	.word	0x00007010


	//   ....[27]....
        /*0340*/ 	.word	0x00007020


	//   ....[28]....
        /*0344*/ 	.word	0x00007180


	//   ....[29]....
        /*0348*/ 	.word	0x000071f0


	//   ....[30]....
        /*034c*/ 	.word	0x00007260


	//   ....[31]....
        /*0350*/ 	.word	0x000072d0


	//   ....[32]....
        /*0354*/ 	.word	0x000072f0


	//   ....[33]....
        /*0358*/ 	.word	0x00007300


	//   ....[34]....
        /*035c*/ 	.word	0x00007310


	//   ....[35]....
        /*0360*/ 	.word	0x00007320


	//   ....[36]....
        /*0364*/ 	.word	0x00007330


	//   ....[37]....
        /*0368*/ 	.word	0x00007340


	//   ....[38]....
        /*036c*/ 	.word	0x00007350


	//   ....[39]....
        /*0370*/ 	.word	0x00007360


	//   ....[40]....
        /*0374*/ 	.word	0x00008650


	//   ....[41]....
        /*0378*/ 	.word	0x00008670


	//   ....[42]....
        /*037c*/ 	.word	0x00008680


	//   ....[43]....
        /*0380*/ 	.word	0x00008690


	//   ....[44]....
        /*0384*/ 	.word	0x000087b0


	//   ....[45]....
        /*0388*/ 	.word	0x000087c0


	//   ....[46]....
        /*038c*/ 	.word	0x000087d0


	//   ....[47]....
        /*0390*/ 	.word	0x000087e0


	//   ....[48]....
        /*0394*/ 	.word	0x00008900


	//   ....[49]....
        /*0398*/ 	.word	0x00008920


	//   ....[50]....
        /*039c*/ 	.word	0x00008930


	//   ....[51]....
        /*03a0*/ 	.word	0x00008940


	//   ....[52]....
        /*03a4*/ 	.word	0x00008a60


	//   ....[53]....
        /*03a8*/ 	.word	0x00008a70


	//   ....[54]....
        /*03ac*/ 	.word	0x00008a80


	//   ....[55]....
        /*03b0*/ 	.word	0x00008a90


	//   ....[56]....
        /*03b4*/ 	.word	0x00008bb0


	//   ....[57]....
        /*03b8*/ 	.word	0x00008bd0


	//   ....[58]....
        /*03bc*/ 	.word	0x00008be0


	//   ....[59]....
        /*03c0*/ 	.word	0x00008bf0


	//   ....[60]....
        /*03c4*/ 	.word	0x00008cf0


	//   ....[61]....
        /*03c8*/ 	.word	0x00008d00


	//   ....[62]....
        /*03cc*/ 	.word	0x00008d10


	//   ....[63]....
        /*03d0*/ 	.word	0x00008d20


	//   ....[64]....
        /*03d4*/ 	.word	0x00008d30


	//   ....[65]....
        /*03d8*/ 	.word	0x00008d40


	//   ....[66]....
        /*03dc*/ 	.word	0x00008d50


	//   ....[67]....
        /*03e0*/ 	.word	0x00008d80


	//   ....[68]....
        /*03e4*/ 	.word	0x00008db0


	//   ....[69]....
        /*03e8*/ 	.word	0x00008dc0


	//   ....[70]....
        /*03ec*/ 	.word	0x00008dd0


	//   ....[71]....
        /*03f0*/ 	.word	0x00008de0


	//   ....[72]....
        /*03f4*/ 	.word	0x0000c070


	//   ....[73]....
        /*03f8*/ 	.word	0x0000c0b0


	//   ....[74]....
        /*03fc*/ 	.word	0x0000c0f0


	//   ....[75]....
        /*0400*/ 	.word	0x0000c130


	//   ....[76]....
        /*0404*/ 	.word	0x0000c1e0


	//   ....[77]....
        /*0408*/ 	.word	0x0000c210


	//   ....[78]....
        /*040c*/ 	.word	0x0000c240


	//   ....[79]....
        /*0410*/ 	.word	0x0000c270


	//   ....[80]....
        /*0414*/ 	.word	0x0000c310


	//   ....[81]....
        /*0418*/ 	.word	0x0000c340


	//   ....[82]....
        /*041c*/ 	.word	0x0000c370


	//   ....[83]....
        /*0420*/ 	.word	0x0000c3a0


	//   ....[84]....
        /*0424*/ 	.word	0x0000c440


	//   ....[85]....
        /*0428*/ 	.word	0x0000c470


	//   ....[86]....
        /*042c*/ 	.word	0x0000c4b0


	//   ....[87]....
        /*0430*/ 	.word	0x0000c4e0


	//   ....[88]....
        /*0434*/ 	.word	0x0000c580


	//   ....[89]....
        /*0438*/ 	.word	0x0000c5b0


	//   ....[90]....
        /*043c*/ 	.word	0x0000c5e0


	//   ....[91]....
        /*0440*/ 	.word	0x0000c610


	//   ....[92]....
        /*0444*/ 	.word	0x0000ce40


	//   ....[93]....
        /*0448*/ 	.word	0x0000d2e0


	//   ....[94]....
        /*044c*/ 	.word	0x0000d810


	//   ....[95]....
        /*0450*/ 	.word	0x0000da10


	//   ....[96]....
        /*0454*/ 	.word	0x0000da70


	//   ....[97]....
        /*0458*/ 	.word	0x0000dad0


	//   ....[98]....
        /*045c*/ 	.word	0x0000daf0


	//   ....[99]....
        /*0460*/ 	.word	0x0000db10


	//   ....[100]....
        /*0464*/ 	.word	0x0000dbf0


	//   ....[101]....
        /*0468*/ 	.word	0x0000dc40


	//   ....[102]....
        /*046c*/ 	.word	0x0000dc90


	//   ....[103]....
        /*0470*/ 	.word	0x0000dcc0


	//   ....[104]....
        /*0474*/ 	.word	0x0000dce0


	//   ....[105]....
        /*0478*/ 	.word	0x0000e0d0


	//   ....[106]....
        /*047c*/ 	.word	0x0000e150


	//   ....[107]....
        /*0480*/ 	.word	0x0000e1c0


	//   ....[108]....
        /*0484*/ 	.word	0x0000e230


	//   ....[109]....
        /*0488*/ 	.word	0x0000e380


	//   ....[110]....
        /*048c*/ 	.word	0x0000e3f0


	//   ....[111]....
        /*0490*/ 	.word	0x0000e460


	//   ....[112]....
        /*0494*/ 	.word	0x0000e4d0


	//   ....[113]....
        /*0498*/ 	.word	0x0000e620


	//   ....[114]....
        /*049c*/ 	.word	0x0000e690


	//   ....[115]....
        /*04a0*/ 	.word	0x0000e700


	//   ....[116]....
        /*04a4*/ 	.word	0x0000e770


	//   ....[117]....
        /*04a8*/ 	.word	0x0000e8c0


	//   ....[118]....
        /*04ac*/ 	.word	0x0000e930


	//   ....[119]....
        /*04b0*/ 	.word	0x0000e9a0


	//   ....[120]....
        /*04b4*/ 	.word	0x0000ea10


	//   ....[121]....
        /*04b8*/ 	.word	0x0000eb50


	//   ....[122]....
        /*04bc*/ 	.word	0x0000ebc0


	//   ....[123]....
        /*04c0*/ 	.word	0x0000ec30


	//   ....[124]....
        /*04c4*/ 	.word	0x0000eca0


	//   ....[125]....
        /*04c8*/ 	.word	0x0000ed00


	//   ....[126]....
        /*04cc*/ 	.word	0x0000ed70


	//   ....[127]....
        /*04d0*/ 	.word	0x0000ede0


	//   ....[128]....
        /*04d4*/ 	.word	0x0000ee50


	//   ....[129]....
        /*04d8*/ 	.word	0x0000eed0


	//   ....[130]....
        /*04dc*/ 	.word	0x0000ef40


	//   ....[131]....
        /*04e0*/ 	.word	0x0000efb0


	//   ....[132]....
        /*04e4*/ 	.word	0x0000f020


	//   ....[133]....
        /*04e8*/ 	.word	0x0000f0a0


	//   ....[134]....
        /*04ec*/ 	.word	0x0000f120


	//   ....[135]....
        /*04f0*/ 	.word	0x0000f190


	//   ....[136]....
        /*04f4*/ 	.word	0x0000f200


	//   ....[137]....
        /*04f8*/ 	.word	0x0000f270


	//   ....[138]....
        /*04fc*/ 	.word	0x0000f2e0


	//   ....[139]....
        /*0500*/ 	.word	0x0000f350


	//   ....[140]....
        /*0504*/ 	.word	0x0000f3c0


	//   ....[141]....
        /*0508*/ 	.word	0x0000f430


	//   ....[142]....
        /*050c*/ 	.word	0x0000f4b0


	//   ....[143]....
        /*0510*/ 	.word	0x0000f520


	//   ....[144]....
        /*0514*/ 	.word	0x0000f590


	//   ....[145]....
        /*0518*/ 	.word	0x0000f600


	//   ....[146]....
        /*051c*/ 	.word	0x0000f670


	//   ....[147]....
        /*0520*/ 	.word	0x0000f6e0


	//   ....[148]....
        /*0524*/ 	.word	0x0000f750


	//   ....[149]....
        /*0528*/ 	.word	0x0000f7c0


	//   ....[150]....
        /*052c*/ 	.word	0x0000f840


	//   ....[151]....
        /*0530*/ 	.word	0x0000f8b0


	//   ....[152]....
        /*0534*/ 	.word	0x0000f920


	//   ....[153]....
        /*0538*/ 	.word	0x0000f990


	//   ....[154]....
        /*053c*/ 	.word	0x0000fa00


	//   ....[155]....
        /*0540*/ 	.word	0x0000fa70


	//   ....[156]....
        /*0544*/ 	.word	0x0000fae0


	//   ....[157]....
        /*0548*/ 	.word	0x0000fb50


	//   ....[158]....
        /*054c*/ 	.word	0x0000fbc0


	//   ....[159]....
        /*0550*/ 	.word	0x0000fc30


	//   ....[160]....
        /*0554*/ 	.word	0x0000fca0


	//   ....[161]....
        /*0558*/ 	.word	0x0000fd70


	//   ....[162]....
        /*055c*/ 	.word	0x0000fde0


	//   ....[163]....
        /*0560*/ 	.word	0x0000fe50


	//   ....[164]....
        /*0564*/ 	.word	0x0000fec0


	//----- nvinfo : EIATTR_EXIT_INSTR_OFFSETS
	.align		4
.L_2395:
        /*0568*/ 	.byte	0x04, 0x1c
        /*056a*/ 	.short	(.L_2397 - .L_2396)


	//   ....[0]....
.L_2396:
        /*056c*/ 	.word	0x0000ddd0


	//   ....[1]....
        /*0570*/ 	.word	0x0000e070


	//----- nvinfo : EIATTR_MAX_THREADS
	.align		4
.L_2397:
        /*0574*/ 	.byte	0x04, 0x05
        /*0576*/ 	.short	(.L_2399 - .L_2398)
.L_2398:
        /*0578*/ 	.word	0x00000040
        /*057c*/ 	.word	0x00000001
        /*0580*/ 	.word	0x00000001


	//----- nvinfo : EIATTR_CRS_STACK_SIZE
	.align		4
.L_2399:
        /*0584*/ 	.byte	0x04, 0x1e
        /*0586*/ 	.short	(.L_2401 - .L_2400)
.L_2400:
        /*0588*/ 	.word	0x00000000
.L_2401:


//--------------------- .nv.info._Z25selective_scan_bwd_kernelI32Selective_Scan_bwd_kernel_traitsILi64ELi16ELb1ELb1ELb1ELb0ELb0EfN3c107complexIfEEEEv12SSMParamsBwd --------------------------
	.section	.nv.info._Z25selective_scan_bwd_kernelI32Selective_Scan_bwd_kernel_traitsILi64ELi16ELb1ELb1ELb1ELb0ELb0EfN3c107complexIfEEEEv12SSMParamsBwd,"",@"SHT_CUDA_INFO"
	.sectionflags	@""
	.align	4


	//----- nvinfo : EIATTR_CUDA_API_VERSION
	.align		4
        /*0000*/ 	.byte	0x04, 0x37
        /*0002*/ 	.short	(.L_2403 - .L_2402)
.L_2402:
        /*0004*/ 	.word	0x00000082


	//----- nvinfo : EIATTR_SW2861232_WAR
	.align		4
.L_2403:
        /*0008*/ 	.byte	0x01, 0x35
	.zero		2


	//----- nvinfo : EIATTR_PARAM_CBANK
	.align		4
        /*000c*/ 	.byte	0x04, 0x0a
        /*000e*/ 	.short	(.L_2405 - .L_2404)
	.align		4
.L_2404:
        /*0010*/ 	.word	index@(.nv.constant0._Z25selective_scan_bwd_kernelI32Selective_Scan_bwd_kernel_traitsILi64ELi16ELb1ELb1ELb1ELb0ELb0EfN3c107complexIfEEEEv12SSMParamsBwd)
        /*0014*/ 	.short	0x0160
        /*0016*/ 	.short	0x01f0


	//----- nvinfo : EIATTR_CBANK_PARAM_SIZE
	.align		4
.L_2405:
        /*0018*/ 	.byte	0x03, 0x19
        /*001a*/ 	.short	0x01f0


	//----- nvinfo : EIATTR_KPARAM_INFO
	.align		4
        /*001c*/ 	.byte	0x04, 0x17
        /*001e*/ 	.short	(.L_2407 - .L_2406)
.L_2406:
        /*0020*/ 	.word	0x00000000
        /*0024*/ 	.short	0x0000
        /*0026*/ 	.short	0x0000
        /*0028*/ 	.byte	0x00, 0xf0, 0xc1, 0x07


	//----- nvinfo : EIATTR_MAXREG_COUNT
	.align		4
.L_2407:
        /*002c*/ 	.byte	0x03, 0x1b
        /*002e*/ 	.short	0x00ff


	//----- nvinfo : EIATTR_NUM_BARRIERS
	.align		4
        /*0030*/ 	.byte	0x02, 0x4c
        /*0032*/ 	.byte	0x01
	.zero		1


	//----- nvinfo : EIATTR_MERCURY_ISA_VERSION
	.align		4
        /*0034*/ 	.byte	0x03, 0x5f
        /*0036*/ 	.short	0x0000


	//----- nvinfo : EIATTR_COOP_GROUP_MASK_REGIDS
	.align		4
        /*0038*/ 	.byte	0x04, 0x29
        /*003a*/ 	.short	(.L_2409 - .L_2408)


	//   ....[0]....
.L_2408:
        /*003c*/ 	.word	0xffffffff


	//   ....[1]....
        /*0040*/ 	.word	0xffffffff


	//   ....[2]....
        /*0044*/ 	.word	0xffffffff


	//   ....[3]....
        /*0048*/ 	.word	0xffffffff


	//   ....[4]....
        /*004c*/ 	.word	0xffffffff


	//   ....[5]....
        /*0050*/ 	.word	0xffffffff


	//   ....[6]....
        /*0054*/ 	.word	0xffffffff


	//   ....[7]....
        /*0058*/ 	.word	0xffffffff


	//   ....[8]....
        /*005c*/ 	.word	0xffffffff


	//   ....[9]....
        /*0060*/ 	.word	0xffffffff


	//   ....[10]....
        /*0064*/ 	.word	0xffffffff


	//   ....[11]....
        /*0068*/ 	.word	0xffffffff


	//   ....[12]....
        /*006c*/ 	.word	0xffffffff


	//   ....[13]....
        /*0070*/ 	.word	0xffffffff


	//   ....[14]....
        /*0074*/ 	.word	0xffffffff


	//   ....[15]....
        /*0078*/ 	.word	0xffffffff


	//   ....[16]....
        /*007c*/ 	.word	0xffffffff


	//   ....[17]....
        /*0080*/ 	.word	0xffffffff


	//   ....[18]....
        /*0084*/ 	.word	0xffffffff


	//   ....[19]....
        /*0088*/ 	.word	0xffffffff


	//   ....[20]....
        /*008c*/ 	.word	0xffffffff


	//   ....[21]....
        /*0090*/ 	.word	0xffffffff


	//   ....[22]....
        /*0094*/ 	.word	0xffffffff


	//   ....[23]....
        /*0098*/ 	.word	0xffffffff


	//   ....[24]....
        /*009c*/ 	.word	0xffffffff


	//   ....[25]....
        /*00a0*/ 	.word	0xffffffff


	//   ....[26]....
        /*00a4*/ 	.word	0xffffffff


	//   ....[27]....
        /*00a8*/ 	.word	0xffffffff


	//   ....[28]....
        /*00ac*/ 	.word	0xffffffff


	//   ....[29]....
        /*00b0*/ 	.word	0xffffffff


	//   ....[30]....
        /*00b4*/ 	.word	0xffffffff


	//   ....[31]....
        /*00b8*/ 	.word	0xffffffff


	//   ....[32]....
        /*00bc*/ 	.word	0xffffffff


	//   ....[33]....
        /*00c0*/ 	.word	0xffffffff


	//   ....[34]....
        /*00c4*/ 	.word	0xffffffff


	//   ....[35]....
        /*00c8*/ 	.word	0xffffffff


	//   ....[36]....
        /*00cc*/ 	.word	0xffffffff


	//   ....[37]....
        /*00d0*/ 	.word	0xffffffff


	//   ....[38]....
        /*00d4*/ 	.word	0xffffffff


	//   ....[39]....
        /*00d8*/ 	.word	0xffffffff


	//   ....[40]....
        /*00dc*/ 	.word	0xffffffff


	//   ....[41]....
        /*00e0*/ 	.word	0xffffffff


	//   ....[42]....
        /*00e4*/ 	.word	0xffffffff


	//   ....[43]....
        /*00e8*/ 	.word	0xffffffff


	//   ....[44]....
        /*00ec*/ 	.word	0xffffffff


	//   ....[45]....
        /*00f0*/ 	.word	0xffffffff


	//   ....[46]....
        /*00f4*/ 	.word	0xffffffff


	//   ....[47]....
        /*00f8*/ 	.word	0xffffffff


	//   ....[48]....
        /*00fc*/ 	.word	0xffffffff


	//   ....[49]....
        /*0100*/ 	.word	0xffffffff


	//   ....[50]....
        /*0104*/ 	.word	0xffffffff


	//   ....[51]....
        /*0108*/ 	.word	0xffffffff


	//   ....[52]....
        /*010c*/ 	.word	0xffffffff


	//   ....[53]....
        /*0110*/ 	.word	0xffffffff


	//   ....[54]....
        /*0114*/ 	.word	0xffffffff


	//   ....[55]....
        /*0118*/ 	.word	0xffffffff


	//   ....[56]....
        /*011c*/ 	.word	0xffffffff


	//   ....[57]....
        /*0120*/ 	.word	0xffffffff


	//   ....[58]....
        /*0124*/ 	.word	0xffffffff


	//   ....[59]....
        /*0128*/ 	.word	0xffffffff


	//   ....[60]....
        /*012c*/ 	.word	0xffffffff


	//   ....[61]....
        /*0130*/ 	.word	0xffffffff


	//   ....[62]....
        /*0134*/ 	.word	0xffffffff


	//   ....[63]....
        /*0138*/ 	.word	0xffffffff


	//   ....[64]....
        /*013c*/ 	.word	0xffffffff


	//   ....[65]....
        /*0140*/ 	.word	0xffffffff


	//   ....[66]....
        /*0144*/ 	.word	0xffffffff


	//   ....[67]....
        /*0148*/ 	.word	0xffffffff


	//   ....[68]....
        /*014c*/ 	.word	0xffffffff


	//   ....[69]....
        /*0150*/ 	.word	0xffffffff


	//   ....[70]....
        /*0154*/ 	.word	0xffffffff


	//   ....[71]....
        /*0158*/ 	.word	0xffffffff


	//   ....[72]....
        /*015c*/ 	.word	0xffffffff


	//   ....[73]....
        /*0160*/ 	.word	0xffffffff


	//   ....[74]....
        /*0164*/ 	.word	0xffffffff


	//   ....[75]....
        /*0168*/ 	.word	0xffffffff


	//   ....[76]....
        /*016c*/ 	.word	0xffffffff


	//   ....[77]....
        /*0170*/ 	.word	0xffffffff


	//   ....[78]....
        /*0174*/ 	.word	0xffffffff


	//   ....[79]....
        /*0178*/ 	.word	0xffffffff


	//   ....[80]....
        /*017c*/ 	.word	0xffffffff


	//   ....[81]....
        /*0180*/ 	.word	0xffffffff


	//   ....[82]....
        /*0184*/ 	.word	0xffffffff


	//   ....[83]....
        /*0188*/ 	.word	0xffffffff


	//   ....[84]....
        /*018c*/ 	.word	0xffffffff


	//   ....[85]....
        /*0190*/ 	.word	0xffffffff


	//   ....[86]....
        /*0194*/ 	.word	0xffffffff


	//   ....[87]....
        /*0198*/ 	.word	0xffffffff


	//   ....[88]....
        /*019c*/ 	.word	0xffffffff


	//   ....[89]....
        /*01a0*/ 	.word	0xffffffff


	//   ....[90]....
        /*01a4*/ 	.word	0xffffffff


	//   ....[91]....
        /*01a8*/ 	.word	0xffffffff


	//   ....[92]....
        /*01ac*/ 	.word	0xffffffff


	//   ....[93]....
        /*01b0*/ 	.word	0xffffffff


	//   ....[94]....
        /*01b4*/ 	.word	0xffffffff


	//   ....[95]....
        /*01b8*/ 	.word	0xffffffff


	//   ....[96]....
        /*01bc*/ 	.word	0xffffffff


	//   ....[97]....
        /*01c0*/ 	.word	0xffffffff


	//   ....[98]....
        /*01c4*/ 	.word	0xffffffff


	//   ....[99]....
        /*01c8*/ 	.word	0xffffffff


	//   ....[100]....
        /*01cc*/ 	.word	0xffffffff


	//   ....[101]....
        /*01d0*/ 	.word	0xffffffff


	//   ....[102]....
        /*01d4*/ 	.word	0xffffffff


	//   ....[103]....
        /*01d8*/ 	.word	0xffffffff


	//   ....[104]....
        /*01dc*/ 	.word	0xffffffff


	//   ....[105]....
        /*01e0*/ 	.word	0xffffffff


	//   ....[106]....
        /*01e4*/ 	.word	0xffffffff


	//   ....[107]....
        /*01e8*/ 	.word	0xffffffff


	//   ....[108]....
        /*01ec*/ 	.word	0xffffffff


	//   ....[109]....
        /*01f0*/ 	.word	0xffffffff


	//   ....[110]....
        /*01f4*/ 	.word	0xffffffff


	//   ....[111]....
        /*01f8*/ 	.word	0xffffffff


	//   ....[112]....
        /*01fc*/ 	.word	0xffffffff


	//   ....[113]....
        /*0200*/ 	.word	0xffffffff


	//   ....[114]....
        /*0204*/ 	.word	0xffffffff


	//   ....[115]....
        /*0208*/ 	.word	0xffffffff


	//   ....[116]....
        /*020c*/ 	.word	0xffffffff


	//   ....[117]....
        /*0210*/ 	.word	0xffffffff


	//   ....[118]....
        /*0214*/ 	.word	0xffffffff


	//   ....[119]....
        /*0218*/ 	.word	0xffffffff


	//   ....[120]....
        /*021c*/ 	.word	0xffffffff


	//   ....[121]....
        /*0220*/ 	.word	0xffffffff


	//   ....[122]....
        /*0224*/ 	.word	0xffffffff


	//   ....[123]....
        /*0228*/ 	.word	0xffffffff


	//   ....[124]....
        /*022c*/ 	.word	0xffffffff


	//   ....[125]....
        /*0230*/ 	.word	0xffffffff


	//   ....[126]....
        /*0234*/ 	.word	0xffffffff


	//   ....[127]....
        /*0238*/ 	.word	0xffffffff


	//   ....[128]....
        /*023c*/ 	.word	0xffffffff


	//   ....[129]....
        /*0240*/ 	.word	0xffffffff


	//   ....[130]....
        /*0244*/ 	.word	0xffffffff


	//   ....[131]....
        /*0248*/ 	.word	0xffffffff


	//   ....[132]....
        /*024c*/ 	.word	0xffffffff


	//   ....[133]....
        /*0250*/ 	.word	0xffffffff


	//   ....[134]....
        /*0254*/ 	.word	0xffffffff


	//   ....[135]....
        /*0258*/ 	.word	0xffffffff


	//   ....[136]....
        /*025c*/ 	.word	0xffffffff


	//   ....[137]....
        /*0260*/ 	.word	0xffffffff


	//   ....[138]....
        /*0264*/ 	.word	0xffffffff


	//   ....[139]....
        /*0268*/ 	.word	0xffffffff


	//   ....[140]....
        /*026c*/ 	.word	0xffffffff


	//   ....[141]....
        /*0270*/ 	.word	0xffffffff


	//   ....[142]....
        /*0274*/ 	.word	0xffffffff


	//   ....[143]....
        /*0278*/ 	.word	0xffffffff


	//   ....[144]....
        /*027c*/ 	.word	0xffffffff


	//   ....[145]....
        /*0280*/ 	.word	0xffffffff


	//   ....[146]....
        /*0284*/ 	.word	0xffffffff


	//   ....[147]....
        /*0288*/ 	.word	0xffffffff


	//   ....[148]....
        /*028c*/ 	.word	0xffffffff


	//   ....[149]....
        /*0290*/ 	.word	0xffffffff


	//   ....[150]....
        /*0294*/ 	.word	0xffffffff


	//----- nvinfo : EIATTR_COOP_GROUP_INSTR_OFFSETS
	.align		4
.L_2409:
        /*0298*/ 	.byte	0x04, 0x28
        /*029a*/ 	.short	(.L_2411 - .L_2410)


	//   ....[0]....
.L_2410:
        /*029c*/ 	.word	0x00000c70


	//   ....[1]....
        /*02a0*/ 	.word	0x00000d80


	//   ....[2]....
        /*02a4*/ 	.word	0x00000e70


	//   ....[3]....
        /*02a8*/ 	.word	0x000017d0


	//   ....[4]....
        /*02ac*/ 	.word	0x00002100


	//   ....[5]....
        /*02b0*/ 	.word	0x00003760


	//   ....[6]....
        /*02b4*/ 	.word	0x00003780


	//   ....[7]....
        /*02b8*/ 	.word	0x000037b0


	//   ....[8]....
        /*02bc*/ 	.word	0x000037c0


	//   ....[9]....
        /*02c0*/ 	.word	0x00003870


	//   ....[10]....
        /*02c4*/ 	.word	0x00003890


	//   ....[11]....
        /*02c8*/ 	.word	0x000038a0


	//   ....[12]....
        /*02cc*/ 	.word	0x000038b0


	//   ....[13]....
        /*02d0*/ 	.word	0x00003970


	//   ....[14]....
        /*02d4*/ 	.word	0x00003990


	//   ....[15]....
        /*02d8*/ 	.word	0x000039a0


	//   ....[16]....
        /*02dc*/ 	.word	0x000039b0


	//   ....[17]....
        /*02e0*/ 	.word	0x00003a70


	//   ....[18]....
        /*02e4*/ 	.word	0x00003a90


	//   ....[19]....
        /*02e8*/ 	.word	0x00003aa0


	//   ....[20]....
        /*02ec*/ 	.word	0x00003ab0


	//   ....[21]....
        /*02f0*/ 	.word	0x00003b70


	//   ....[22]....
        /*02f4*/ 	.word	0x00003b90


	//   ....[23]....
        /*02f8*/ 	.word	0x00003ba0


	//   ....[24]....
        /*02fc*/ 	.word	0x00003bb0


	//   ....[25]....
        /*0300*/ 	.word	0x00003d00


	//   ....[26]....
        /*0304*/ 	.word	0x00003d70


	//   ....[27]....
        /*0308*/ 	.word	0x00003de0


	//   ....[28]....
        /*030c*/ 	.word	0x00003e50


	//   ....[29]....
        /*0310*/ 	.word	0x00003e70


	//   ....[30]....
        /*0314*/ 	.word	0x00003e80


	//   ....[31]....
        /*0318*/ 	.word	0x00003e90


	//   ....[32]....
        /*031c*/ 	.word	0x00003ea0


	//   ....[33]....
        /*0320*/ 	.word	0x00003eb0


	//   ....[34]....
        /*0324*/ 	.word	0x00003ec0


	//   ....[35]....
        /*0328*/ 	.word	0x00003ed0


	//   ....[36]....
        /*032c*/ 	.word	0x00003ee0


	//   ....[37]....
        /*0330*/ 	.word	0x000051e0


	//   ....[38]....
        /*0334*/ 	.word	0x00005200


	//   ....[39]....
        /*0338*/ 	.word	0x00005210


	//   ....[40]....
        /*033c*/ 	.word	0x00005220


	//   ....[41]....
        /*0340*/ 	.word	0x00005340


	//   ....[42]....
        /*0344*/ 	.word	0x00005350


	//   ....[43]....
        /*0348*/ 	.word	0x00005360


	//   ....[44]....
        /*034c*/ 	.word	0x00005370


	//   ....[45]....
        /*0350*/ 	.word	0x00005490


	//   ....[46]....
        /*0354*/ 	.word	0x000054b0


	//   ....[47]....
        /*0358*/ 	.word	0x000054c0


	//   ....[48]....
        /*035c*/ 	.word	0x000054d0


	//   ....[49]....
        /*0360*/ 	.word	0x000055f0


	//   ....[50]....
        /*0364*/ 	.word	0x00005600


	//   ....[51]....
        /*0368*/ 	.word	0x00005610


	//   ....[52]....
        /*036c*/ 	.word	0x00005620


	//   ....[53]....
        /*0370*/ 	.word	0x00005740


	//   ....[54]....
        /*0374*/ 	.word	0x00005760


	//   ....[55]....
        /*0378*/ 	.word	0x00005770


	//   ....[56]....
        /*037c*/ 	.word	0x00005780


	//   ....[57]....
        /*0380*/ 	.word	0x00005880


	//   ....[58]....
        /*0384*/ 	.word	0x00005890


	//   ....[59]....
        /*0388*/ 	.word	0x000058a0


	//   ....[60]....
        /*038c*/ 	.word	0x000058b0


	//   ....[61]....
        /*0390*/ 	.word	0x000058c0


	//   ....[62]....
        /*0394*/ 	.word	0x000058d0


	//   ....[63]....
        /*0398*/ 	.word	0x000058e0


	//   ....[64]....
        /*039c*/ 	.word	0x00005910


	//   ....[65]....
        /*03a0*/ 	.word	0x00005940


	//   ....[66]....
        /*03a4*/ 	.word	0x00005950


	//   ....[67]....
        /*03a8*/ 	.word	0x00005960


	//   ....[68]....
        /*03ac*/ 	.word	0x00005970


	//   ....[69]....
        /*03b0*/ 	.word	0x000098e0


	//   ....[70]....
        /*03b4*/ 	.word	0x00009920


	//   ....[71]....
        /*03b8*/ 	.word	0x00009a10


	//   ....[72]....
        /*03bc*/ 	.word	0x00009a40


	//   ....[73]....
        /*03c0*/ 	.word	0x00009b20


	//   ....[74]....
        /*03c4*/ 	.word	0x00009b50


	//   ....[75]....
        /*03c8*/ 	.word	0x00009c30


	//   ....[76]....
        /*03cc*/ 	.word	0x00009c60


	//   ....[77]....
        /*03d0*/ 	.word	0x00009d40


	//   ....[78]....
        /*03d4*/ 	.word	0x00009d70


	//   ....[79]....
        /*03d8*/ 	.word	0x0000a1b0


	//   ....[80]....
        /*03dc*/ 	.word	0x0000a490


	//   ....[81]....
        /*03e0*/ 	.word	0x0000a650


	//   ....[82]....
        /*03e4*/ 	.word	0x0000a6b0


	//   ....[83]....
        /*03e8*/ 	.word	0x0000a710


	//   ....[84]....
        /*03ec*/ 	.word	0x0000a730


	//   ....[85]....
        /*03f0*/ 	.word	0x0000a750


	//   ....[86]....
        /*03f4*/ 	.word	0x0000a830


	//   ....[87]....
        /*03f8*/ 	.word	0x0000a880


	//   ....[88]....
        /*03fc*/ 	.word	0x0000a8d0


	//   ....[89]....
        /*0400*/ 	.word	0x0000a900


	//   ....[90]....
        /*0404*/ 	.word	0x0000a920


	//   ....[91]....
        /*0408*/ 	.word	0x0000abf0


	//   ....[92]....
        /*040c*/ 	.word	0x0000ac70


	//   ....[93]....
        /*0410*/ 	.word	0x0000ace0


	//   ....[94]....
        /*0414*/ 	.word	0x0000ad50


	//   ....[95]....
        /*0418*/ 	.word	0x0000aea0


	//   ....[96]....
        /*041c*/ 	.word	0x0000af10


	//   ....[97]....
        /*0420*/ 	.word	0x0000af80


	//   ....[98]....
        /*0424*/ 	.word	0x0000aff0


	//   ....[99]....
        /*0428*/ 	.word	0x0000b110


	//   ....[100]....
        /*042c*/ 	.word	0x0000b180


	//   ....[101]....
        /*0430*/ 	.word	0x0000b1f0


	//   ....[102]....
        /*0434*/ 	.word	0x0000b260


	//   ....[103]....
        /*0438*/ 	.word	0x0000b3a0


	//   ....[104]....
        /*043c*/ 	.word	0x0000b410


	//   ....[105]....
        /*0440*/ 	.word	0x0000b480


	//   ....[106]....
        /*0444*/ 	.word	0x0000b4f0


	//   ....[107]....
        /*0448*/ 	.word	0x0000b630


	//   ....[108]....
        /*044c*/ 	.word	0x0000b6a0


	//   ....[109]....
        /*0450*/ 	.word	0x0000b710


	//   ....[110]....
        /*0454*/ 	.word	0x0000b780


	//   ....[111]....
        /*0458*/ 	.word	0x0000b7f0


	//   ....[112]....
        /*045c*/ 	.word	0x0000b860


	//   ....[113]....
        /*0460*/ 	.word	0x0000b8d0


	//   ....[114]....
        /*0464*/ 	.word	0x0000b940


	//   ....[115]....
        /*0468*/ 	.word	0x0000b9b0


	//   ....[116]....
        /*046c*/ 	.word	0x0000ba20


	//   ....[117]....
        /*0470*/ 	.word	0x0000ba90


	//   ....[118]....
        /*0474*/ 	.word	0x0000bb00


	//   ....[119]....
        /*0478*/ 	.word	0x0000bb80


	//   ....[120]....
        /*047c*/ 	.word	0x0000bc00


	//   ....[121]....
        /*0480*/ 	.word	0x0000bc70


	//   ....[122]....
        /*0484*/ 	.word	0x0000bce0


	//   ....[123]....
        /*0488*/ 	.word	0x0000bd50


	//   ....[124]....
        /*048c*/ 	.word	0x0000bdc0


	//   ....[125]....
        /*0490*/ 	.word	0x0000be30


	//   ....[126]....
        /*0494*/ 	.word	0x0000bea0


	//   ....[127]....
        /*0498*/ 	.word	0x0000bf10


	//   ....[128]....
        /*049c*/ 	.word	0x0000bf90


	//   ....[129]....
        /*04a0*/ 	.word	0x0000c000


	//   ....[130]....
        /*04a4*/ 	.word	0x0000c070


	//   ....[131]....
        /*04a8*/ 	.word	0x0000c0e0


	//   ....[132]....
        /*04ac*/ 	.word	0x0000c150


	//   ....[133]....
        /*04b0*/ 	.word	0x0000c1c0


	//   ....[134]....
        /*04b4*/ 	.word	0x0000c230


	//   ....[135]....
        /*04b8*/ 	.word	0x0000c2a0


	//   ....[136]....
        /*04bc*/ 	.word	0x0000c320


	//   ....[137]....
        /*04c0*/ 	.word	0x0000c390


	//   ....[138]....
        /*04c4*/ 	.word	0x0000c400


	//   ....[139]....
        /*04c8*/ 	.word	0x0000c470


	//   ....[140]....
        /*04cc*/ 	.word	0x0000c4e0


	//   ....[141]....
        /*04d0*/ 	.word	0x0000c550


	//   ....[142]....
        /*04d4*/ 	.word	0x0000c5c0


	//   ....[143]....
        /*04d8*/ 	.word	0x0000c630


	//   ....[144]....
        /*04dc*/ 	.word	0x0000c6a0


	//   ....[145]....
        /*04e0*/ 	.word	0x0000c710


	//   ....[146]....
        /*04e4*/ 	.word	0x0000c780


	//   ....[147]....
        /*04e8*/ 	.word	0x0000c860


	//   ....[148]....
        /*04ec*/ 	.word	0x0000c8d0


	//   ....[149]....
        /*04f0*/ 	.word	0x0000c940


	//   ....[150]....
        /*04f4*/ 	.word	0x0000c9b0


	//----- nvinfo : EIATTR_EXIT_INSTR_OFFSETS
	.align		4
.L_2411:
        /*04f8*/ 	.byte	0x04, 0x1c
        /*04fa*/ 	.short	(.L_2413 - .L_2412)


	//   ....[0]....
.L_2412:
        /*04fc*/ 	.word	0x0000aa10


	//   ....[1]....
        /*0500*/ 	.word	0x0000ab90


	//----- nvinfo : EIATTR_MAX_THREADS
	.align		4
.L_2413:
        /*0504*/ 	.byte	0x04, 0x05
        /*0506*/ 	.short	(.L_2415 - .L_2414)
.L_2414:
        /*0508*/ 	.word	0x00000040
        /*050c*/ 	.word	0x00000001
        /*0510*/ 	.word	0x00000001


	//----- nvinfo : EIATTR_CRS_STACK_SIZE
	.align		4
.L_2415:
        /*0514*/ 	.byte	0x04, 0x1e
        /*0516*/ 	.short	(.L_2417 - .L_2416)
.L_2416:
        /*0518*/ 	.word	0x00000000
.L_2417:


//--------------------- .nv.info._Z25selective_scan_bwd_kernelI32Selective_Scan_bwd_kernel_traitsILi64ELi16ELb1ELb1ELb1ELb0ELb1EfN3c107complexIfEEEEv12SSMParamsBwd --------------------------
	.section	.nv.info._Z25selective_scan_bwd_kernelI32Selective_Scan_bwd_kernel_traitsILi64ELi16ELb1ELb1ELb1ELb0ELb1EfN3c107complexIfEEEEv12SSMParamsBwd,"",@"SHT_CUDA_INFO"
	.sectionflags	@""
	.align	4


	//----- nvinfo : EIATTR_CUDA_API_VERSION
	.align		4
        /*0000*/ 	.byte	0x04, 0x37
        /*0002*/ 	.short	(.L_2419 - .L_2418)
.L_2418:
        /*0004*/ 	.word	0x00000082


	//----- nvinfo : EIATTR_SW2861232_WAR
	.align		4
.L_2419:
        /*0008*/ 	.byte	0x01, 0x35
	.zero		2


	//----- nvinfo : EIATTR_PARAM_CBANK
	.align		4
        /*000c*/ 	.byte	0x04, 0x0a
        /*000e*/ 	.short	(.L_2421 - .L_2420)
	.align		4
.L_2420:
        /*0010*/ 	.word	index@(.nv.constant0._Z25selective_scan_bwd_kernelI32Selective_Scan_bwd_kernel_traitsILi64ELi16ELb1ELb1ELb1ELb0ELb1EfN3c107complexIfEEEEv12SSMParamsBwd)
        /*0014*/ 	.short	0x0160
        /*0016*/ 	.short	0x01f0


	//----- nvinfo : EIATTR_CBANK_PARAM_SIZE
	.align		4
.L_2421:
        /*0018*/ 	.byte	0x03, 0x19
        /*001a*/ 	.short	0x01f0


	//----- nvinfo : EIATTR_KPARAM_INFO
	.align		4
        /*001c*/ 	.byte	0x04, 0x17
        /*001e*/ 	.short	(.L_2423 - .L_2422)
.L_2422:
        /*0020*/ 	.word	0x00000000
        /*0024*/ 	.short	0x0000
        /*0026*/ 	.short	0x0000
        /*0028*/ 	.byte	0x00, 0xf0, 0xc1, 0x07


	//----- nvinfo : EIATTR_MAXREG_COUNT
	.align		4
.L_2423:
        /*002c*/ 	.byte	0x03, 0x1b
        /*002e*/ 	.short	0x00ff


	//----- nvinfo : EIATTR_NUM_BARRIERS
	.align		4
        /*0030*/ 	.byte	0x02, 0x4c
        /*0032*/ 	.byte	0x01
	.zero		1


	//----- nvinfo : EIATTR_ANNOTATIONS
	.align		4
        /*0034*/ 	.byte	0x04, 0x55
        /*0036*/ 	.short	(.L_2425 - .L_2424)


	//   ....[0]....
.L_2424:
        /*0038*/ 	.word	0x00000001
        /*003c*/ 	.byte	0x20, 0x02, 0x00, 0x00, 0x01, 0x00, 0x00, 0x00, 0x50, 0x02, 0x00, 0x00, 0x01, 0x00, 0x00, 0x00
        /*004c*/ 	.byte	0xb0, 0x0a, 0x00, 0x00, 0x01, 0x00, 0x00, 0x00, 0x10, 0x0b, 0x00, 0x00, 0x01, 0x00, 0x00, 0x00
        /*005c*/ 	.byte	0xb0, 0x0b, 0x00, 0x00, 0x01, 0x00, 0x00, 0x00, 0x60, 0x25, 0x00, 0x00, 0x01, 0x00, 0x00, 0x00
        /*006c*/ 	.byte	0xa0, 0xb2, 0x00, 0x00, 0x01, 0x00, 0x00, 0x00, 0x40, 0xb8, 0x00, 0x00, 0x01, 0x00, 0x00, 0x00
        /*007c*/ 	.byte	0xc0, 0xb8, 0x00, 0x00, 0x01, 0x00, 0x00, 0x00, 0xa0, 0xba, 0x00, 0x00


	//----- nvinfo : EIATTR_MERCURY_ISA_VERSION
	.align		4
.L_2425:
        /*0088*/ 	.byte	0x03, 0x5f
        /*008a*/ 	.short	0x0000


	//----- nvinfo : EIATTR_COOP_GROUP_MASK_REGIDS
	.align		4
        /*008c*/ 	.byte	0x04, 0x29
        /*008e*/ 	.short	(.L_2427 - .L_2426)


	//   ....[0]....
.L_2426:
        /*0090*/ 	.word	0xffffffff


	//   ....[1]....
        /*0094*/ 	.word	0xffffffff


	//   ....[2]....
        /*0098*/ 	.word	0xffffffff


	//   ....[3]....
        /*009c*/ 	.word	0xffffffff


	//   ....[4]....
        /*00a0*/ 	.word	0xffffffff


	//   ....[5]....
        /*00a4*/ 	.word	0xffffffff


	//   ....[6]....
        /*00a8*/ 	.word	0xffffffff


	//   ....[7]....
        /*00ac*/ 	.word	0xffffffff


	//   ....[8]....
        /*00b0*/ 	.word	0xffffffff


	//   ....[9]....
        /*00b4*/ 	.word	0xffffffff


	//   ....[10]....
        /*00b8*/ 	.word	0xffffffff


	//   ....[11]....
        /*00bc*/ 	.word	0xffffffff


	//   ....[12]....
        /*00c0*/ 	.word	0xffffffff


	//   ....[13]....
        /*00c4*/ 	.word	0xffffffff


	//   ....[14]....
        /*00c8*/ 	.word	0xffffffff


	//   ....[15]....
        /*00cc*/ 	.word	0xffffffff


	//   ....[16]....
        /*00d0*/ 	.word	0xffffffff


	//   ....[17]....
        /*00d4*/ 	.word	0xffffffff


	//   ....[18]....
        /*00d8*/ 	.word	0xffffffff


	//   ....[19]....
        /*00dc*/ 	.word	0xffffffff


	//   ....[20]....
        /*00e0*/ 	.word	0xffffffff


	//   ....[21]....
        /*00e4*/ 	.word	0xffffffff


	//   ....[22]....
        /*00e8*/ 	.word	0xffffffff


	//   ....[23]....
        /*00ec*/ 	.word	0xffffffff


	//   ....[24]....
        /*00f0*/ 	.word	0xffffffff


	//   ....[25]....
        /*00f4*/ 	.word	0xffffffff


	//   ....[26]....
        /*00f8*/ 	.word	0xffffffff


	//   ....[27]....
        /*00fc*/ 	.word	0xffffffff


	//   ....[28]....
        /*0100*/ 	.word	0xffffffff


	//   ....[29]....
        /*0104*/ 	.word	0xffffffff


	//   ....[30]....
        /*0108*/ 	.word	0xffffffff


	//   ....[31]....
        /*010c*/ 	.word	0xffffffff


	//   ....[32]....
        /*0110*/ 	.word	0xffffffff


	//   ....[33]....
        /*0114*/ 	.word	0xffffffff


	//   ....[34]....
        /*0118*/ 	.word	0xffffffff


	//   ....[35]....
        /*011c*/ 	.word	0xffffffff


	//   ....[36]....
        /*0120*/ 	.word	0xffffffff


	//   ....[37]....
        /*0124*/ 	.word	0xffffffff


	//   ....[38]....
        /*0128*/ 	.word	0xffffffff


	//   ....[39]....
        /*012c*/ 	.word	0xffffffff


	//   ....[40]....
        /*0130*/ 	.word	0xffffffff


	//   ....[41]....
        /*0134*/ 	.word	0xffffffff


	//   ....[42]....
        /*0138*/ 	.word	0xffffffff


	//   ....[43]....
        /*013c*/ 	.word	0xffffffff


	//   ....[44]....
        /*0140*/ 	.word	0xffffffff


	//   ....[45]....
        /*0144*/ 	.word	0xffffffff


	//   ....[46]....
        /*0148*/ 	.word	0xffffffff


	//   ....[47]....
        /*014c*/ 	.word	0xffffffff


	//   ....[48]....
        /*0150*/ 	.word	0xffffffff


	//   ....[49]....
        /*0154*/ 	.word	0xffffffff


	//   ....[50]....
        /*0158*/ 	.word	0xffffffff


	//   ....[51]....
        /*015c*/ 	.word	0xffffffff


	//   ....[52]....
        /*0160*/ 	.word	0xffffffff


	//   ....[53]....
        /*0164*/ 	.word	0xffffffff


	//   ....[54]....
        /*0168*/ 	.word	0xffffffff


	//   ....[55]....
        /*016c*/ 	.word	0xffffffff


	//   ....[56]....
        /*0170*/ 	.word	0xffffffff


	//   ....[57]....
        /*0174*/ 	.word	0xffffffff


	//   ....[58]....
        /*0178*/ 	.word	0xffffffff


	//   ....[59]....
        /*017c*/ 	.word	0xffffffff


	//   ....[60]....
        /*0180*/ 	.word	0xffffffff


	//   ....[61]....
        /*0184*/ 	.word	0xffffffff


	//   ....[62]....
        /*0188*/ 	.word	0xffffffff


	//   ....[63]....
        /*018c*/ 	.word	0xffffffff


	//   ....[64]....
        /*0190*/ 	.word	0xffffffff


	//   ....[65]....
        /*0194*/ 	.word	0xffffffff


	//   ....[66]....
        /*0198*/ 	.word	0xffffffff


	//   ....[67]....
        /*019c*/ 	.word	0xffffffff


	//   ....[68]....
        /*01a0*/ 	.word	0xffffffff


	//   ....[69]....
        /*01a4*/ 	.word	0xffffffff


	//   ....[70]....
        /*01a8*/ 	.word	0xffffffff


	//   ....[71]....
        /*01ac*/ 	.word	0xffffffff


	//   ....[72]....
        /*01b0*/ 	.word	0xffffffff


	//   ....[73]....
        /*01b4*/ 	.word	0xffffffff


	//   ....[74]....
        /*01b8*/ 	.word	0xffffffff


	//   ....[75]....
        /*01bc*/ 	.word	0xffffffff


	//   ....[76]....
        /*01c0*/ 	.word	0xffffffff


	//   ....[77]....
        /*01c4*/ 	.word	0xffffffff


	//   ....[78]....
        /*01c8*/ 	.word	0xffffffff


	//   ....[79]....
        /*01cc*/ 	.word	0xffffffff


	//   ....[80]....
        /*01d0*/ 	.word	0xffffffff


	//   ....[81]....
        /*01d4*/ 	.word	0xffffffff


	//   ....[82]....
        /*01d8*/ 	.word	0xffffffff


	//   ....[83]....
        /*01dc*/ 	.word	0xffffffff


	//   ....[84]....
        /*01e0*/ 	.word	0xffffffff


	//   ....[85]....
        /*01e4*/ 	.word	0xffffffff


	//   ....[86]....
        /*01e8*/ 	.word	0xffffffff


	//   ....[87]....
        /*01ec*/ 	.word	0xffffffff


	//   ....[88]....
        /*01f0*/ 	.word	0xffffffff


	//   ....[89]....
        /*01f4*/ 	.word	0xffffffff


	//   ....[90]....
        /*01f8*/ 	.word	0xffffffff


	//   ....[91]....
        /*01fc*/ 	.word	0xffffffff


	//   ....[92]....
        /*0200*/ 	.word	0xffffffff


	//   ....[93]....
        /*0204*/ 	.word	0xffffffff


	//   ....[94]....
        /*0208*/ 	.word	0xffffffff


	//   ....[95]....
        /*020c*/ 	.word	0xffffffff


	//   ....[96]....
        /*0210*/ 	.word	0xffffffff


	//   ....[97]....
        /*0214*/ 	.word	0xffffffff


	//   ....[98]....
        /*0218*/ 	.word	0xffffffff


	//   ....[99]....
        /*021c*/ 	.word	0xffffffff


	//   ....[100]....
        /*0220*/ 	.word	0xffffffff


	//   ....[101]....
        /*0224*/ 	.word	0xffffffff


	//   ....[102]....
        /*0228*/ 	.word	0xffffffff


	//   ....[103]....
        /*022c*/ 	.word	0xffffffff


	//   ....[104]....
        /*0230*/ 	.word	0xffffffff


	//   ....[105]....
        /*0234*/ 	.word	0xffffffff


	//   ....[106]....
        /*0238*/ 	.word	0xffffffff


	//   ....[107]....
        /*023c*/ 	.word	0xffffffff


	//   ....[108]....
        /*0240*/ 	.word	0xffffffff


	//   ....[109]....
        /*0244*/ 	.word	0xffffffff


	//   ....[110]....
        /*0248*/ 	.word	0xffffffff


	//   ....[111]....
        /*024c*/ 	.word	0xffffffff


	//   ....[112]....
        /*0250*/ 	.word	0xffffffff


	//   ....[113]....
        /*0254*/ 	.word	0xffffffff


	//   ....[114]....
        /*0258*/ 	.word	0xffffffff


	//   ....[115]....
        /*025c*/ 	.word	0xffffffff


	//   ....[116]....
        /*0260*/ 	.word	0xffffffff


	//   ....[117]....
        /*0264*/ 	.word	0xffffffff


	//   ....[118]....
        /*0268*/ 	.word	0xffffffff


	//   ....[119]....
        /*026c*/ 	.word	0xffffffff


	//   ....[120]....
        /*0270*/ 	.word	0xffffffff


	//   ....[121]....
        /*0274*/ 	.word	0xffffffff


	//   ....[122]....
        /*0278*/ 	.word	0xffffffff


	//   ....[123]....
        /*027c*/ 	.word	0xffffffff


	//   ....[124]....
        /*0280*/ 	.word	0xffffffff


	//   ....[125]....
        /*0284*/ 	.word	0xffffffff


	//   ....[126]....
        /*0288*/ 	.word	0xffffffff


	//   ....[127]....
        /*028c*/ 	.word	0xffffffff


	//   ....[128]....
        /*0290*/ 	.word	0xffffffff


	//   ....[129]....
        /*0294*/ 	.word	0xffffffff


	//   ....[130]....
        /*0298*/ 	.word	0xffffffff


	//   ....[131]....
        /*029c*/ 	.word	0xffffffff


	//   ....[132]....
        /*02a0*/ 	.word	0xffffffff


	//   ....[133]....
        /*02a4*/ 	.word	0xffffffff


	//   ....[134]....
        /*02a8*/ 	.word	0xffffffff


	//   ....[135]....
        /*02ac*/ 	.word	0xffffffff


	//   ....[136]....
        /*02b0*/ 	.word	0xffffffff


	//   ....[137]....
        /*02b4*/ 	.word	0xffffffff


	//   ....[138]....
        /*02b8*/ 	.word	0xffffffff


	//   ....[139]....
        /*02bc*/ 	.word	0xffffffff


	//   ....[140]....
        /*02c0*/ 	.word	0xffffffff


	//   ....[141]....
        /*02c4*/ 	.word	0xffffffff


	//   ....[142]....
        /*02c8*/ 	.word	0xffffffff


	//   ....[143]....
        /*02cc*/ 	.word	0xffffffff


	//   ....[144]....
        /*02d0*/ 	.word	0xffffffff


	//   ....[145]....
        /*02d4*/ 	.word	0xffffffff


	//   ....[146]....
        /*02d8*/ 	.word	0xffffffff


	//   ....[147]....
        /*02dc*/ 	.word	0xffffffff


	//   ....[148]....
        /*02e0*/ 	.word	0xffffffff


	//   ....[149]....
        /*02e4*/ 	.word	0xffffffff


	//   ....[150]....
        /*02e8*/ 	.word	0xffffffff


	//   ....[151]....
        /*02ec*/ 	.word	0xffffffff


	//   ....[152]....
        /*02f0*/ 	.word	0xffffffff


	//   ....[153]....
        /*02f4*/ 	.word	0xffffffff


	//   ....[154]....
        /*02f8*/ 	.word	0xffffffff


	//----- nvinfo : EIATTR_COOP_GROUP_INSTR_OFFSETS
	.align		4
.L_2427:
        /*02fc*/ 	.byte	0x04, 0x28
        /*02fe*/ 	.short	(.L_2429 - .L_2428)


	//   ....[0]....
.L_2428:
        /*0300*/ 	.word	0x00000d00


	//   ....[1]....
        /*0304*/ 	.word	0x00000e10


	//   ....[2]....
        /*0308*/ 	.word	0x00001020


	//   ....[3]....
        /*030c*/ 	.word	0x00001200


	//   ....[4]....
        /*0310*/ 	.word	0x00001820


	//   ....[5]....
        /*0314*/ 	.word	0x00001e60


	//   ....[6]....
        /*0318*/ 	.word	0x00002290


	//   ....[7]....
        /*031c*/ 	.word	0x00002dd0


	//   ....[8]....
        /*0320*/ 	.word	0x00003700


	//   ....[9]....
        /*0324*/ 	.word	0x00004c70


	//   ....[10]....
        /*0328*/ 	.word	0x00004c90


	//   ....[11]....
        /*032c*/ 	.word	0x00004cb0


	//   ....[12]....
        /*0330*/ 	.word	0x00004cc0


	//   ....[13]....
        /*0334*/ 	.word	0x00004d40


	//   ....[14]....
        /*0338*/ 	.word	0x00004d70


	//   ....[15]....
        /*033c*/ 	.word	0x00004db0


	//   ....[16]....
        /*0340*/ 	.word	0x00004dc0


	//   ....[17]....
        /*0344*/ 	.word	0x00004e40


	//   ....[18]....
        /*0348*/ 	.word	0x00004e60


	//   ....[19]....
        /*034c*/ 	.word	0x00004ea0


	//   ....[20]....
        /*0350*/ 	.word	0x00004ec0


	//   ....[21]....
        /*0354*/ 	.word	0x00004f60


	//   ....[22]....
        /*0358*/ 	.word	0x00004f90


	//   ....[23]....
        /*035c*/ 	.word	0x00004fb0


	//   ....[24]....
        /*0360*/ 	.word	0x00004fc0


	//   ....[25]....
        /*0364*/ 	.word	0x00005080


	//   ....[26]....
        /*0368*/ 	.word	0x000050a0


	//   ....[27]....
        /*036c*/ 	.word	0x000050b0


	//   ....[28]....
        /*0370*/ 	.word	0x000050c0


	//   ....[29]....
        /*0374*/ 	.word	0x00005200


	//   ....[30]....
        /*0378*/ 	.word	0x00005250


	//   ....[31]....
        /*037c*/ 	.word	0x000052a0


	//   ....[32]....
        /*0380*/ 	.word	0x000052f0


	//   ....[33]....
        /*0384*/ 	.word	0x00005310


	//   ....[34]....
        /*0388*/ 	.word	0x00005320


	//   ....[35]....
        /*038c*/ 	.word	0x00005330


	//   ....[36]....
        /*0390*/ 	.word	0x00005340


	//   ....[37]....
        /*0394*/ 	.word	0x00005350


	//   ....[38]....
        /*0398*/ 	.word	0x00005360


	//   ....[39]....
        /*039c*/ 	.word	0x00005370


	//   ....[40]....
        /*03a0*/ 	.word	0x00005380


	//   ....[41]....
        /*03a4*/ 	.word	0x000066c0


	//   ....[42]....
        /*03a8*/ 	.word	0x000066e0


	//   ....[43]....
        /*03ac*/ 	.word	0x000066f0


	//   ....[44]....
        /*03b0*/ 	.word	0x00006700


	//   ....[45]....
        /*03b4*/ 	.word	0x00006820


	//   ....[46]....
        /*03b8*/ 	.word	0x00006830


	//   ....[47]....
        /*03bc*/ 	.word	0x00006840


	//   ....[48]....
        /*03c0*/ 	.word	0x00006850


	//   ....[49]....
        /*03c4*/ 	.word	0x00006970


	//   ....[50]....
        /*03c8*/ 	.word	0x00006990


	//   ....[51]....
        /*03cc*/ 	.word	0x000069a0


	//   ....[52]....
        /*03d0*/ 	.word	0x000069b0


	//   ....[53]....
        /*03d4*/ 	.word	0x00006ad0


	//   ....[54]....
        /*03d8*/ 	.word	0x00006ae0


	//   ....[55]....
        /*03dc*/ 	.word	0x00006af0


	//   ....[56]....
        /*03e0*/ 	.word	0x00006b00


	//   ....[57]....
        /*03e4*/ 	.word	0x00006c20


	//   ....[58]....
        /*03e8*/ 	.word	0x00006c40


	//   ....[59]....
        /*03ec*/ 	.word	0x00006c50


	//   ....[60]....
        /*03f0*/ 	.word	0x00006c60


	//   ....[61]....
        /*03f4*/ 	.word	0x00006d60


	//   ....[62]....
        /*03f8*/ 	.word	0x00006d70


	//   ....[63]....
        /*03fc*/ 	.word	0x00006d80


	//   ....[64]....
        /*0400*/ 	.word	0x00006d90


	//   ....[65]....
        /*0404*/ 	.word	0x00006da0


	//   ....[66]....
        /*0408*/ 	.word	0x00006db0


	//   ....[67]....
        /*040c*/ 	.word	0x00006dd0


	//   ....[68]....
        /*0410*/ 	.word	0x00006e00


	//   ....[69]....
        /*0414*/ 	.word	0x00006e30


	//   ....[70]....
        /*0418*/ 	.word	0x00006e40


	//   ....[71]....
        /*041c*/ 	.word	0x00006e50


	//   ....[72]....
        /*0420*/ 	.word	0x00006e60


	//   ....[73]....
        /*0424*/ 	.word	0x0000abd0


	//   ....[74]....
        /*0428*/ 	.word	0x0000ac10


	//   ....[75]....
        /*042c*/ 	.word	0x0000ad00


	//   ....[76]....
        /*0430*/ 	.word	0x0000ad30


	//   ....[77]....
        /*0434*/ 	.word	0x0000ae10


	//   ....[78]....
        /*0438*/ 	.word	0x0000ae40


	//   ....[79]....
        /*043c*/ 	.word	0x0000af20


	//   ....[80]....
        /*0440*/ 	.word	0x0000af50


	//   ....[81]....
        /*0444*/ 	.word	0x0000b030


	//   ....[82]....
        /*0448*/ 	.word	0x0000b060


	//   ....[83]....
        /*044c*/ 	.word	0x0000b440


	//   ....[84]....
        /*0450*/ 	.word	0x0000b6b0


	//   ....[85]....
        /*0454*/ 	.word	0x0000b950


	//   ....[86]....
        /*0458*/ 	.word	0x0000b970


	//   ....[87]....
        /*045c*/ 	.word	0x0000b990


	//   ....[88]....
        /*0460*/ 	.word	0x0000b9b0


	//   ....[89]....
        /*0464*/ 	.word	0x0000b9d0


	//   ....[90]....
        /*0468*/ 	.word	0x0000bb20


	//   ....[91]....
        /*046c*/ 	.word	0x0000bb40


	//   ....[92]....
        /*0470*/ 	.word	0x0000bb60


	//   ....[93]....
        /*0474*/ 	.word	0x0000bb90


	//   ....[94]....
        /*0478*/ 	.word	0x0000bbb0


	//   ....[95]....
        /*047c*/ 	.word	0x0000be80


	//   ....[96]....
        /*0480*/ 	.word	0x0000bf00


	//   ....[97]....
        /*0484*/ 	.word	0x0000bf70


	//   ....[98]....
        /*0488*/ 	.word	0x0000bfe0


	//   ....[99]....
        /*048c*/ 	.word	0x0000c130


	//   ....[100]....
        /*0490*/ 	.word	0x0000c1a0


	//   ....[101]....
        /*0494*/ 	.word	0x0000c210


	//   ....[102]....
        /*0498*/ 	.word	0x0000c280


	//   ....[103]....
        /*049c*/ 	.word	0x0000c3c0


	//   ....[104]....
        /*04a0*/ 	.word	0x0000c430


	//   ....[105]....
        /*04a4*/ 	.word	0x0000c4a0


	//   ....[106]....
        /*04a8*/ 	.word	0x0000c510


	//   ....[107]....
        /*04ac*/ 	.word	0x0000c630


	//   ....[108]....
        /*04b0*/ 	.word	0x0000c6a0


	//   ....[109]....
        /*04b4*/ 	.word	0x0000c710


	//   ....[110]....
        /*04b8*/ 	.word	0x0000c780


	//   ....[111]....
        /*04bc*/ 	.word	0x0000c8c0


	//   ....[112]....
        /*04c0*/ 	.word	0x0000c930


	//   ....[113]....
        /*04c4*/ 	.word	0x0000c9a0


	//   ....[114]....
        /*04c8*/ 	.word	0x0000ca10


	//   ....[115]....
        /*04cc*/ 	.word	0x0000ca80


	//   ....[116]....
        /*04d0*/ 	.word	0x0000caf0


	//   ....[117]....
        /*04d4*/ 	.word	0x0000cb60


	//   ....[118]....
        /*04d8*/ 	.word	0x0000cbd0


	//   ....[119]....
        /*04dc*/ 	.word	0x0000cc40


	//   ....[120]....
        /*04e0*/ 	.word	0x0000cc90


	//   ....[121]....
        /*04e4*/ 	.word	0x0000cce0


	//   ....[122]....
        /*04e8*/ 	.word	0x0000cd30


	//   ....[123]....
        /*04ec*/ 	.word	0x0000cda0


	//   ....[124]....
        /*04f0*/ 	.word	0x0000ce20


	//   ....[125]....
        /*04f4*/ 	.word	0x0000ce90


	//   ....[126]....
        /*04f8*/ 	.word	0x0000cf00


	//   ....[127]....
        /*04fc*/ 	.word	0x0000cf70


	//   ....[128]....
        /*0500*/ 	.word	0x0000cfe0


	//   ....[129]....
        /*0504*/ 	.word	0x0000d050


	//   ....[130]....
        /*0508*/ 	.word	0x0000d0c0


	//   ....[131]....
        /*050c*/ 	.word	0x0000d130


	//   ....[132]....
        /*0510*/ 	.word	0x0000d1b0


	//   ....[133]....
        /*0514*/ 	.word	0x0000d220


	//   ....[134]....
        /*0518*/ 	.word	0x0000d290


	//   ....[135]....
        /*051c*/ 	.word	0x0000d300


	//   ....[136]....
        /*0520*/ 	.word	0x0000d370


	//   ....[137]....
        /*0524*/ 	.word	0x0000d3e0


	//   ....[138]....
        /*0528*/ 	.word	0x0000d450


	//   ....[139]....
        /*052c*/ 	.word	0x0000d4c0


	//   ....[140]....
        /*0530*/ 	.word	0x0000d540


	//   ....[141]....
        /*0534*/ 	.word	0x0000d5b0


	//   ....[142]....
        /*0538*/ 	.word	0x0000d620


	//   ....[143]....
        /*053c*/ 	.word	0x0000d670


	//   ....[144]....
        /*0540*/ 	.word	0x0000d6c0


	//   ....[145]....
        /*0544*/ 	.word	0x0000d710


	//   ....[146]....
        /*0548*/ 	.word	0x0000d760


	//   ....[147]....
        /*054c*/ 	.word	0x0000d7d0


	//   ....[148]....
        /*0550*/ 	.word	0x0000d840


	//   ....[149]....
        /*0554*/ 	.word	0x0000d8b0


	//   ....[150]....
        /*0558*/ 	.word	0x0000d920


	//   ....[151]....
        /*055c*/ 	.word	0x0000d9e0


	//   ....[152]....
        /*0560*/ 	.word	0x0000da30


	//   ....[153]....
        /*0564*/ 	.word	0x0000da80


	//   ....[154]....
        /*0568*/ 	.word	0x0000dad0


	//----- nvinfo : EIATTR_EXIT_INSTR_OFFSETS
	.align		4
.L_2429:
        /*056c*/ 	.byte	0x04, 0x1c
        /*056e*/ 	.short	(.L_2431 - .L_2430)


	//   ....[0]....
.L_2430:
        /*0570*/ 	.word	0x0000bca0


	//   ....[1]....
        /*0574*/ 	.word	0x0000be20


	//----- nvinfo : EIATTR_MAX_THREADS
	.align		4
.L_2431:
        /*0578*/ 	.byte	0x04, 0x05
        /*057a*/ 	.short	(.L_2433 - .L_2432)
.L_2432:
        /*057c*/ 	.word	0x00000040
        /*0580*/ 	.word	0x00000001
        /*0584*/ 	.word	0x00000001


	//----- nvinfo : EIATTR_CRS_STACK_SIZE
	.align		4
.L_2433:
        /*0588*/ 	.byte	0x04, 0x1e
        /*058a*/ 	.short	(.L_2435 - .L_2434)
.L_2434:
        /*058c*/ 	.word	0x00000000
.L_2435:


//--------------------- .nv.info._Z25selective_scan_bwd_kernelI32Selective_Scan_bwd_kernel_traitsILi64ELi16ELb1ELb1ELb1ELb1ELb0EfN3c107complexIfEEEEv12SSMParamsBwd --------------------------
	.section	.nv.info._Z25selective_scan_bwd_kernelI32Selective_Scan_bwd_kernel_traitsILi64ELi16ELb1ELb1ELb1ELb1ELb0EfN3c107complexIfEEEEv12SSMParamsBwd,"",@"SHT_CUDA_INFO"
	.sectionflags	@""
	.align	4


	//----- nvinfo : EIATTR_CUDA_API_VERSION
	.align		4
        /*0000*/ 	.byte	0x04, 0x37
        /*0002*/ 	.short	(.L_2437 - .L_2436)
.L_2436:
        /*0004*/ 	.word	0x00000082


	//----- nvinfo : EIATTR_SW2861232_WAR
	.align		4
.L_2437:
        /*0008*/ 	.byte	0x01, 0x35
	.zero		2


	//----- nvinfo : EIATTR_PARAM_CBANK
	.align		4
        /*000c*/ 	.byte	0x04, 0x0a
        /*000e*/ 	.short	(.L_2439 - .L_2438)
	.align		4
.L_2438:
        /*0010*/ 	.word	index@(.nv.constant0._Z25selective_scan_bwd_kernelI32Selective_Scan_bwd_kernel_traitsILi64ELi16ELb1ELb1ELb1ELb1ELb0EfN3c107complexIfEEEEv12SSMParamsBwd)
        /*0014*/ 	.short	0x0160
        /*0016*/ 	.short	0x01f0


	//----- nvinfo : EIATTR_CBANK_PARAM_SIZE
	.align		4
.L_2439:
        /*0018*/ 	.byte	0x03, 0x19
        /*001a*/ 	.short	0x01f0


	//----- nvinfo : EIATTR_KPARAM_INFO
	.align		4
        /*001c*/ 	.byte	0x04, 0x17
        /*001e*/ 	.short	(.L_2441 - .L_2440)
.L_2440:
        /*0020*/ 	.word	0x00000000
        /*0024*/ 	.short	0x0000
        /*0026*/ 	.short	0x0000
        /*0028*/ 	.byte	0x00, 0xf0, 0xc1, 0x07


	//----- nvinfo : EIATTR_MAXREG_COUNT
	.align		4
.L_2441:
        /*002c*/ 	.byte	0x03, 0x1b
        /*002e*/ 	.short	0x00ff


	//----- nvinfo : EIATTR_NUM_BARRIERS
	.align		4
        /*0030*/ 	.byte	0x02, 0x4c
        /*0032*/ 	.byte	0x01
	.zero		1


	//----- nvinfo : EIATTR_MERCURY_ISA_VERSION
	.align		4
        /*0034*/ 	.byte	0x03, 0x5f
        /*0036*/ 	.short	0x0000


	//----- nvinfo : EIATTR_COOP_GROUP_MASK_REGIDS
	.align		4
        /*0038*/ 	.byte	0x04, 0x29
        /*003a*/ 	.short	(.L_2443 - .L_2442)


	//   ....[0]....
.L_2442:
        /*003c*/ 	.word	0xffffffff


	//   ....[1]....
        /*0040*/ 	.word	0xffffffff


	//   ....[2]....
        /*0044*/ 	.word	0xffffffff


	//   ....[3]....
        /*0048*/ 	.word	0xffffffff


	//   ....[4]....
        /*004c*/ 	.word	0xffffffff


	//   ....[5]....
        /*0050*/ 	.word	0xffffffff


	//   ....[6]....
        /*0054*/ 	.word	0xffffffff


	//   ....[7]....
        /*0058*/ 	.word	0xffffffff


	//   ....[8]....
        /*005c*/ 	.word	0xffffffff


	//   ....[9]....
        /*0060*/ 	.word	0xffffffff


	//   ....[10]....
        /*0064*/ 	.word	0xffffffff


	//   ....[11]....
        /*0068*/ 	.word	0xffffffff


	//   ....[12]....
        /*006c*/ 	.word	0xffffffff


	//   ....[13]....
        /*0070*/ 	.word	0xffffffff


	//   ....[14]....
        /*0074*/ 	.word	0xffffffff


	//   ....[15]....
        /*0078*/ 	.word	0xffffffff


	//   ....[16]....
        /*007c*/ 	.word	0xffffffff


	//   ....[17]....
        /*0080*/ 	.word	0xffffffff


	//   ....[18]....
        /*0084*/ 	.word	0xffffffff


	//   ....[19]....
        /*0088*/ 	.word	0xffffffff


	//   ....[20]....
        /*008c*/ 	.word	0xffffffff


	//   ....[21]....
        /*0090*/ 	.word	0xffffffff


	//   ....[22]....
        /*0094*/ 	.word	0xffffffff


	//   ....[23]....
        /*0098*/ 	.word	0xffffffff


	//   ....[24]....
        /*009c*/ 	.word	0xffffffff


	//   ....[25]....
        /*00a0*/ 	.word	0xffffffff


	//   ....[26]....
        /*00a4*/ 	.word	0xffffffff


	//   ....[27]....
        /*00a8*/ 	.word	0xffffffff


	//   ....[28]....
        /*00ac*/ 	.word	0xffffffff


	//   ....[29]....
        /*00b0*/ 	.word	0xffffffff


	//   ....[30]....
        /*00b4*/ 	.word	0xffffffff


	//   ....[31]....
        /*00b8*/ 	.word	0xffffffff


	//   ....[32]....
        /*00bc*/ 	.word	0xffffffff


	//   ....[33]....
        /*00c0*/ 	.word	0xffffffff


	//   ....[34]....
        /*00c4*/ 	.word	0xffffffff


	//   ....[35]....
        /*00c8*/ 	.word	0xffffffff


	//   ....[36]....
        /*00cc*/ 	.word	0xffffffff


	//   ....[37]....
        /*00d0*/ 	.word	0xffffffff


	//   ....[38]....
        /*00d4*/ 	.word	0xffffffff


	//   ....[39]....
        /*00d8*/ 	.word	0xffffffff


	//   ....[40]....
        /*00dc*/ 	.word	0xffffffff


	//   ....[41]....
        /*00e0*/ 	.word	0xffffffff


	//   ....[42]....
        /*00e4*/ 	.word	0xffffffff


	//   ....[43]....
        /*00e8*/ 	.word	0xffffffff


	//   ....[44]....
        /*00ec*/ 	.word	0xffffffff


	//   ....[45]....
        /*00f0*/ 	.word	0xffffffff


	//   ....[46]....
        /*00f4*/ 	.word	0xffffffff


	//   ....[47]....
        /*00f8*/ 	.word	0xffffffff


	//   ....[48]....
        /*00fc*/ 	.word	0xffffffff


	//   ....[49]....
        /*0100*/ 	.word	0xffffffff


	//   ....[50]....
        /*0104*/ 	.word	0xffffffff


	//   ....[51]....
        /*0108*/ 	.word	0xffffffff


	//   ....[52]....
        /*010c*/ 	.word	0xffffffff


	//   ....[53]....
        /*0110*/ 	.word	0xffffffff


	//   ....[54]....
        /*0114*/ 	.word	0xffffffff


	//   ....[55]....
        /*0118*/ 	.word	0xffffffff


	//   ....[56]....
        /*011c*/ 	.word	0xffffffff


	//   ....[57]....
        /*0120*/ 	.word	0xffffffff


	//   ....[58]....
        /*0124*/ 	.word	0xffffffff


	//   ....[59]....
        /*0128*/ 	.word	0xffffffff


	//   ....[60]....
        /*012c*/ 	.word	0xffffffff


	//   ....[61]....
        /*0130*/ 	.word	0xffffffff


	//   ....[62]....
        /*0134*/ 	.word	0xffffffff


	//   ....[63]....
        /*0138*/ 	.word	0xffffffff


	//   ....[64]....
        /*013c*/ 	.word	0xffffffff


	//   ....[65]....
        /*0140*/ 	.word	0xffffffff


	//   ....[66]....
        /*0144*/ 	.word	0xffffffff


	//   ....[67]....
        /*0148*/ 	.word	0xffffffff


	//   ....[68]....
        /*014c*/ 	.word	0xffffffff


	//   ....[69]....
        /*0150*/ 	.word	0xffffffff


	//   ....[70]....
        /*0154*/ 	.word	0xffffffff


	//   ....[71]....
        /*0158*/ 	.word	0xffffffff


	//   ....[72]....
        /*015c*/ 	.word	0xffffffff


	//   ....[73]....
        /*0160*/ 	.word	0xffffffff


	//   ....[74]....
        /*0164*/ 	.word	0xffffffff


	//   ....[75]....
        /*0168*/ 	.word	0xffffffff


	//   ....[76]....
        /*016c*/ 	.word	0xffffffff


	//   ....[77]....
        /*0170*/ 	.word	0xffffffff


	//   ....[78]....
        /*0174*/ 	.word	0xffffffff


	//   ....[79]....
        /*0178*/ 	.word	0xffffffff


	//   ....[80]....
        /*017c*/ 	.word	0xffffffff


	//   ....[81]....
        /*0180*/ 	.word	0xffffffff


	//   ....[82]....
        /*0184*/ 	.word	0xffffffff


	//   ....[83]....
        /*0188*/ 	.word	0xffffffff


	//   ....[84]....
        /*018c*/ 	.word	0xffffffff


	//   ....[85]....
        /*0190*/ 	.word	0xffffffff


	//   ....[86]....
        /*0194*/ 	.word	0xffffffff


	//   ....[87]....
        /*0198*/ 	.word	0xffffffff


	//   ....[88]....
        /*019c*/ 	.word	0xffffffff


	//   ....[89]....
        /*01a0*/ 	.word	0xffffffff


	//   ....[90]....
        /*01a4*/ 	.word	0xffffffff


	//   ....[91]....
        /*01a8*/ 	.word	0xffffffff


	//   ....[92]....
        /*01ac*/ 	.word	0xffffffff


	//   ....[93]....
        /*01b0*/ 	.word	0xffffffff


	//   ....[94]....
        /*01b4*/ 	.word	0xffffffff


	//   ....[95]....
        /*01b8*/ 	.word	0xffffffff


	//   ....[96]....
        /*01bc*/ 	.word	0xffffffff


	//   ....[97]....
        /*01c0*/ 	.word	0xffffffff


	//   ....[98]....
        /*01c4*/ 	.word	0xffffffff


	//   ....[99]....
        /*01c8*/ 	.word	0xffffffff


	//   ....[100]....
        /*01cc*/ 	.word	0xffffffff


	//   ....[101]....
        /*01d0*/ 	.word	0xffffffff


	//   ....[102]....
        /*01d4*/ 	.word	0xffffffff


	//   ....[103]....
        /*01d8*/ 	.word	0xffffffff


	//   ....[104]....
        /*01dc*/ 	.word	0xffffffff


	//   ....[105]....
        /*01e0*/ 	.word	0xffffffff


	//   ....[106]....
        /*01e4*/ 	.word	0xffffffff


	//   ....[107]....
        /*01e8*/ 	.word	0xffffffff


	//   ....[108]....
        /*01ec*/ 	.word	0xffffffff


	//   ....[109]....
        /*01f0*/ 	.word	0xffffffff


	//   ....[110]....
        /*01f4*/ 	.word	0xffffffff


	//   ....[111]....
        /*01f8*/ 	.word	0xffffffff


	//   ....[112]....
        /*01fc*/ 	.word	0xffffffff


	//   ....[113]....
        /*0200*/ 	.word	0xffffffff


	//   ....[114]....
        /*0204*/ 	.word	0xffffffff


	//   ....[115]....
        /*0208*/ 	.word	0xffffffff


	//   ....[116]....
        /*020c*/ 	.word	0xffffffff


	//   ....[117]....
        /*0210*/ 	.word	0xffffffff


	//   ....[118]....
        /*0214*/ 	.word	0xffffffff


	//   ....[119]....
        /*0218*/ 	.word	0xffffffff


	//   ....[120]....
        /*021c*/ 	.word	0xffffffff


	//   ....[121]....
        /*0220*/ 	.word	0xffffffff


	//   ....[122]....
        /*0224*/ 	.word	0xffffffff


	//   ....[123]....
        /*0228*/ 	.word	0xffffffff


	//   ....[124]....
        /*022c*/ 	.word	0xffffffff


	//   ....[125]....
        /*0230*/ 	.word	0xffffffff


	//   ....[126]....
        /*0234*/ 	.word	0xffffffff


	//   ....[127]....
        /*0238*/ 	.word	0xffffffff


	//   ....[128]....
        /*023c*/ 	.word	0xffffffff


	//   ....[129]....
        /*0240*/ 	.word	0xffffffff


	//   ....[130]....
        /*0244*/ 	.word	0xffffffff


	//   ....[131]....
        /*0248*/ 	.word	0xffffffff


	//   ....[132]....
        /*024c*/ 	.word	0xffffffff


	//   ....[133]....
        /*0250*/ 	.word	0xffffffff


	//   ....[134]....
        /*0254*/ 	.word	0xffffffff


	//   ....[135]....
        /*0258*/ 	.word	0xffffffff


	//   ....[136]....
        /*025c*/ 	.word	0xffffffff


	//   ....[137]....
        /*0260*/ 	.word	0xffffffff


	//   ....[138]....
        /*0264*/ 	.word	0xffffffff


	//   ....[139]....
        /*0268*/ 	.word	0xffffffff


	//   ....[140]....
        /*026c*/ 	.word	0xffffffff


	//   ....[141]....
        /*0270*/ 	.word	0xffffffff


	//   ....[142]....
        /*0274*/ 	.word	0xffffffff


	//   ....[143]....
        /*0278*/ 	.word	0xffffffff


	//   ....[144]....
        /*027c*/ 	.word	0xffffffff


	//   ....[145]....
        /*0280*/ 	.word	0xffffffff


	//   ....[146]....
        /*0284*/ 	.word	0xffffffff


	//   ....[147]....
        /*0288*/ 	.word	0xffffffff


	//   ....[148]....
        /*028c*/ 	.word	0xffffffff


	//   ....[149]....
        /*0290*/ 	.word	0xffffffff


	//   ....[150]....
        /*0294*/ 	.word	0xffffffff


	//   ....[151]....
        /*0298*/ 	.word	0xffffffff


	//----- nvinfo : EIATTR_COOP_GROUP_INSTR_OFFSETS
	.align		4
.L_2443:
        /*029c*/ 	.byte	0x04, 0x28
        /*029e*/ 	.short	(.L_2445 - .L_2444)


	//   ....[0]....
.L_2444:
        /*02a0*/ 	.word	0x00000c90


	//   ....[1]....
        /*02a4*/ 	.word	0x00000da0


	//   ....[2]....
        /*02a8*/ 	.word	0x00000f50


	//   ....[3]....
        /*02ac*/ 	.word	0x00003b80


	//   ....[4]....
        /*02b0*/ 	.word	0x000043b0


	//   ....[5]....
        /*02b4*/ 	.word	0x00005a00


	//   ....[6]....
        /*02b8*/ 	.word	0x00005a20


	//   ....[7]....
        /*02bc*/ 	.word	0x00005a50


	//   ....[8]....
        /*02c0*/ 	.word	0x00005a60


	//   ....[9]....
        /*02c4*/ 	.word	0x00005b10


	//   ....[10]....
        /*02c8*/ 	.word	0x00005b30


	//   ....[11]....
        /*02cc*/ 	.word	0x00005b40


	//   ....[12]....
        /*02d0*/ 	.word	0x00005b50


	//   ....[13]....
        /*02d4*/ 	.word	0x00005c10


	//   ....[14]....
        /*02d8*/ 	.word	0x00005c30


	//   ....[15]....
        /*02dc*/ 	.word	0x00005c40


	//   ....[16]....
        /*02e0*/ 	.word	0x00005c50


	//   ....[17]....
        /*02e4*/ 	.word	0x00005d10


	//   ....[18]....
        /*02e8*/ 	.word	0x00005d30


	//   ....[19]....
        /*02ec*/ 	.word	0x00005d40


	//   ....[20]....
        /*02f0*/ 	.word	0x00005d50


	//   ....[21]....
        /*02f4*/ 	.word	0x00005e10


	//   ....[22]....
        /*02f8*/ 	.word	0x00005e30


	//   ....[23]....
        /*02fc*/ 	.word	0x00005e50


	//   ....[24]....
        /*0300*/ 	.word	0x00005e60


	//   ....[25]....
        /*0304*/ 	.word	0x00005fc0


	//   ....[26]....
        /*0308*/ 	.word	0x00006030


	//   ....[27]....
        /*030c*/ 	.word	0x000060a0


	//   ....[28]....
        /*0310*/ 	.word	0x00006110


	//   ....[29]....
        /*0314*/ 	.word	0x00006130


	//   ....[30]....
        /*0318*/ 	.word	0x00006140


	//   ....[31]....
        /*031c*/ 	.word	0x00006150


	//   ....[32]....
        /*0320*/ 	.word	0x00006160


	//   ....[33]....
        /*0324*/ 	.word	0x00006170


	//   ....[34]....
        /*0328*/ 	.word	0x00006180


	//   ....[35]....
        /*032c*/ 	.word	0x00006190


	//   ....[36]....
        /*0330*/ 	.word	0x000061a0


	//   ....[37]....
        /*0334*/ 	.word	0x00007490


	//   ....[38]....
        /*0338*/ 	.word	0x000074b0


	//   ....[39]....
        /*033c*/ 	.word	0x000074c0


	//   ....[40]....
        /*0340*/ 	.word	0x000074d0


	//   ....[41]....
        /*0344*/ 	.word	0x000075f0


	//   ....[42]....
        /*0348*/ 	.word	0x00007600


	//   ....[43]....
        /*034c*/ 	.word	0x00007610


	//   ....[44]....
        /*0350*/ 	.word	0x00007620


	//   ....[45]....
        /*0354*/ 	.word	0x00007740


	//   ....[46]....
        /*0358*/ 	.word	0x00007760


	//   ....[47]....
        /*035c*/ 	.word	0x00007770


	//   ....[48]....
        /*0360*/ 	.word	0x00007780


	//   ....[49]....
        /*0364*/ 	.word	0x000078a0


	//   ....[50]....
        /*0368*/ 	.word	0x000078b0


	//   ....[51]....
        /*036c*/ 	.word	0x000078c0


	//   ....[52]....
        /*0370*/ 	.word	0x000078d0


	//   ....[53]....
        /*0374*/ 	.word	0x000079f0


	//   ....[54]....
        /*0378*/ 	.word	0x00007a10


	//   ....[55]....
        /*037c*/ 	.word	0x00007a20


	//   ....[56]....
        /*0380*/ 	.word	0x00007a30


	//   ....[57]....
        /*0384*/ 	.word	0x00007b30


	//   ....[58]....
        /*0388*/ 	.word	0x00007b40


	//   ....[59]....
        /*038c*/ 	.word	0x00007b50


	//   ....[60]....
        /*0390*/ 	.word	0x00007b60


	//   ....[61]....
        /*0394*/ 	.word	0x00007b70


	//   ....[62]....
        /*0398*/ 	.word	0x00007b80


	//   ....[63]....
        /*039c*/ 	.word	0x00007b90


	//   ....[64]....
        /*03a0*/ 	.word	0x00007bc0


	//   ....[65]....
        /*03a4*/ 	.word	0x00007bf0


	//   ....[66]....
        /*03a8*/ 	.word	0x00007c00


	//   ....[67]....
        /*03ac*/ 	.word	0x00007c10


	//   ....[68]....
        /*03b0*/ 	.word	0x00007c20


	//   ....[69]....
        /*03b4*/ 	.word	0x0000ba10


	//   ....[70]....
        /*03b8*/ 	.word	0x0000ba50


	//   ....[71]....
        /*03bc*/ 	.word	0x0000bb40


	//   ....[72]....
        /*03c0*/ 	.word	0x0000bb70


	//   ....[73]....
        /*03c4*/ 	.word	0x0000bc50


	//   ....[74]....
        /*03c8*/ 	.word	0x0000bc80


	//   ....[75]....
        /*03cc*/ 	.word	0x0000bd60


	//   ....[76]....
        /*03d0*/ 	.word	0x0000bd90


	//   ....[77]....
        /*03d4*/ 	.word	0x0000be70


	//   ....[78]....
        /*03d8*/ 	.word	0x0000bea0


	//   ....[79]....
        /*03dc*/ 	.word	0x0000c460


	//   ....[80]....
        /*03e0*/ 	.word	0x0000c9f0


	//   ....[81]....
        /*03e4*/ 	.word	0x0000ce60


	//   ....[82]....
        /*03e8*/ 	.word	0x0000d030


	//   ....[83]....
        /*03ec*/ 	.word	0x0000d090


	//   ....[84]....
        /*03f0*/ 	.word	0x0000d0f0


	//   ....[85]....
        /*03f4*/ 	.word	0x0000d110


	//   ....[86]....
        /*03f8*/ 	.word	0x0000d130


	//   ....[87]....
        /*03fc*/ 	.word	0x0000d210


	//   ....[88]....
        /*0400*/ 	.word	0x0000d260


	//   ....[89]....
        /*0404*/ 	.word	0x0000d2b0


	//   ....[90]....
        /*0408*/ 	.word	0x0000d2e0


	//   ....[91]....
        /*040c*/ 	.word	0x0000d300


	//   ....[92]....
        /*0410*/ 	.word	0x0000d5d0


	//   ....[93]....
        /*0414*/ 	.word	0x0000d650


	//   ....[94]....
        /*0418*/ 	.word	0x0000d6c0


	//   ....[95]....
        /*041c*/ 	.word	0x0000d730


	//   ....[96]....
        /*0420*/ 	.word	0x0000d880


	//   ....[97]....
        /*0424*/ 	.word	0x0000d8f0


	//   ....[98]....
        /*0428*/ 	.word	0x0000d960


	//   ....[99]....
        /*042c*/ 	.word	0x0000d9d0


	//   ....[100]....
        /*0430*/ 	.word	0x0000daf0


	//   ....[101]....
        /*0434*/ 	.word	0x0000db60


	//   ....[102]....
        /*0438*/ 	.word	0x0000dbd0


	//   ....[103]....
        /*043c*/ 	.word	0x0000dc40


	//   ....[104]....
        /*0440*/ 	.word	0x0000dd80


	//   ....[105]....
        /*0444*/ 	.word	0x0000ddf0


	//   ....[106]....
        /*0448*/ 	.word	0x0000de60


	//   ....[107]....
        /*044c*/ 	.word	0x0000ded0


	//   ....[108]....
        /*0450*/ 	.word	0x0000e000


	//   ....[109]....
        /*0454*/ 	.word	0x0000e070


	//   ....[110]....
        /*0458*/ 	.word	0x0000e0e0


	//   ....[111]....
        /*045c*/ 	.word	0x0000e150


	//   ....[112]....
        /*0460*/ 	.word	0x0000e1b0


	//   ....[113]....
        /*0464*/ 	.word	0x0000e220


	//   ....[114]....
        /*0468*/ 	.word	0x0000e290


	//   ....[115]....
        /*046c*/ 	.word	0x0000e300


	//   ....[116]....
        /*0470*/ 	.word	0x0000e390


	//   ....[117]....
        /*0474*/ 	.word	0x0000e400


	//   ....[118]....
        /*0478*/ 	.word	0x0000e470


	//   ....[119]....
        /*047c*/ 	.word	0x0000e4e0


	//   ....[120]....
        /*0480*/ 	.word	0x0000e560


	//   ....[121]....
        /*0484*/ 	.word	0x0000e5e0


	//   ....[122]....
        /*0488*/ 	.word	0x0000e650


	//   ....[123]....
        /*048c*/ 	.word	0x0000e6c0


	//   ....[124]....
        /*0490*/ 	.word	0x0000e730


	//   ....[125]....
        /*0494*/ 	.word	0x0000e7a0


	//   ....[126]....
        /*0498*/ 	.word	0x0000e810


	//   ....[127]....
        /*049c*/ 	.word	0x0000e880


	//   ....[128]....
        /*04a0*/ 	.word	0x0000e8f0


	//   ....[129]....
        /*04a4*/ 	.word	0x0000e970


	//   ....[130]....
        /*04a8*/ 	.word	0x0000e9e0


	//   ....[131]....
        /*04ac*/ 	.word	0x0000ea50


	//   ....[132]....
        /*04b0*/ 	.word	0x0000eac0


	//   ....[133]....
        /*04b4*/ 	.word	0x0000eb30


	//   ....[134]....
        /*04b8*/ 	.word	0x0000eba0


	//   ....[135]....
        /*04bc*/ 	.word	0x0000ec10


	//   ....[136]....
        /*04c0*/ 	.word	0x0000ec80


	//   ....[137]....
        /*04c4*/ 	.word	0x0000ed00


	//   ....[138]....
        /*04c8*/ 	.word	0x0000ed70


	//   ....[139]....
        /*04cc*/ 	.word	0x0000ede0


	//   ....[140]....
        /*04d0*/ 	.word	0x0000ee50


	//   ....[141]....
        /*04d4*/ 	.word	0x0000eec0


	//   ....[142]....
        /*04d8*/ 	.word	0x0000ef30


	//   ....[143]....
        /*04dc*/ 	.word	0x0000efa0


	//   ....[144]....
        /*04e0*/ 	.word	0x0000f010


	//   ....[145]....
        /*04e4*/ 	.word	0x0000f080


	//   ....[146]....
        /*04e8*/ 	.word	0x0000f0f0


	//   ....[147]....
        /*04ec*/ 	.word	0x0000f160


	//   ....[148]....
        /*04f0*/ 	.word	0x0000f240


	//   ....[149]....
        /*04f4*/ 	.word	0x0000f2b0


	//   ....[150]....
        /*04f8*/ 	.word	0x0000f320


	//   ....[151]....
        /*04fc*/ 	.word	0x0000f390


	//----- nvinfo : EIATTR_EXIT_INSTR_OFFSETS
	.align		4
.L_2445:
        /*0500*/ 	.byte	0x04, 0x1c
        /*0502*/ 	.short	(.L_2447 - .L_2446)


	//   ....[0]....
.L_2446:
        /*0504*/ 	.word	0x0000d3f0


	//   ....[1]....
        /*0508*/ 	.word	0x0000d570


	//----- nvinfo : EIATTR_MAX_THREADS
	.align		4
.L_2447:
        /*050c*/ 	.byte	0x04, 0x05
        /*050e*/ 	.short	(.L_2449 - .L_2448)
.L_2448:
        /*0510*/ 	.word	0x00000040
        /*0514*/ 	.word	0x00000001
        /*0518*/ 	.word	0x00000001


	//----- nvinfo : EIATTR_CRS_STACK_SIZE
	.align		4
.L_2449:
        /*051c*/ 	.byte	0x04, 0x1e
        /*051e*/ 	.short	(.L_2451 - .L_2450)
.L_2450:
        /*0520*/ 	.word	0x00000000
.L_2451:


//--------------------- .nv.info._Z25selective_scan_bwd_kernelI32Selective_Scan_bwd_kernel_traitsILi64ELi16ELb1ELb1ELb1ELb1ELb1EfN3c107complexIfEEEEv12SSMParamsBwd --------------------------
	.section	.nv.info._Z25selective_scan_bwd_kernelI32Selective_Scan_bwd_kernel_traitsILi64ELi16ELb1ELb1ELb1ELb1ELb1EfN3c107complexIfEEEEv12SSMParamsBwd,"",@"SHT_CUDA_INFO"
	.sectionflags	@""
	.align	4


	//----- nvinfo : EIATTR_CUDA_API_VERSION
	.align		4
        /*0000*/ 	.byte	0x04, 0x37
        /*0002*/ 	.short	(.L_2453 - .L_2452)
.L_2452:
        /*0004*/ 	.word	0x00000082


	//----- nvinfo : EIATTR_SW2861232_WAR
	.align		4
.L_2453:
        /*0008*/ 	.byte	0x01, 0x35
	.zero		2


	//----- nvinfo : EIATTR_PARAM_CBANK
	.align		4
        /*000c*/ 	.byte	0x04, 0x0a
        /*000e*/ 	.short	(.L_2455 - .L_2454)
	.align		4
.L_2454:
        /*0010*/ 	.word	index@(.nv.constant0._Z25selective_scan_bwd_kernelI32Selective_Scan_bwd_kernel_traitsILi64ELi16ELb1ELb1ELb1ELb1ELb1EfN3c107complexIfEEEEv12SSMParamsBwd)
        /*0014*/ 	.short	0x0160
        /*0016*/ 	.short	0x01f0


	//----- nvinfo : EIATTR_CBANK_PARAM_SIZE
	.align		4
.L_2455:
        /*0018*/ 	.byte	0x03, 0x19
        /*001a*/ 	.short	0x01f0


	//----- nvinfo : EIATTR_KPARAM_INFO
	.align		4
        /*001c*/ 	.byte	0x04, 0x17
        /*001e*/ 	.short	(.L_2457 - .L_2456)
.L_2456:
        /*0020*/ 	.word	0x00000000
        /*0024*/ 	.short	0x0000
        /*0026*/ 	.short	0x0000
        /*0028*/ 	.byte	0x00, 0xf0, 0xc1, 0x07


	//----- nvinfo : EIATTR_MAXREG_COUNT
	.align		4
.L_2457:
        /*002c*/ 	.byte	0x03, 0x1b
        /*002e*/ 	.short	0x00ff


	//----- nvinfo : EIATTR_NUM_BARRIERS
	.align		4
        /*0030*/ 	.byte	0x02, 0x4c
        /*0032*/ 	.byte	0x01
	.zero		1


	//----- nvinfo : EIATTR_MERCURY_ISA_VERSION
	.align		4
        /*0034*/ 	.byte	0x03, 0x5f
        /*0036*/ 	.short	0x0000


	//----- nvinfo : EIATTR_COOP_GROUP_MASK_REGIDS
	.align		4
        /*0038*/ 	.byte	0x04, 0x29
        /*003a*/ 	.short	(.L_2459 - .L_2458)


	//   ....[0]....
.L_2458:
        /*003c*/ 	.word	0xffffffff


	//   ....[1]....
        /*0040*/ 	.word	0xffffffff


	//   ....[2]....
        /*0044*/ 	.word	0xffffffff


	//   ....[3]....
        /*0048*/ 	.word	0xffffffff


	//   ....[4]....
        /*004c*/ 	.word	0xffffffff


	//   ....[5]....
        /*0050*/ 	.word	0xffffffff


	//   ....[6]....
        /*0054*/ 	.word	0xffffffff


	//   ....[7]....
        /*0058*/ 	.word	0xffffffff


	//   ....[8]....
        /*005c*/ 	.word	0xffffffff


	//   ....[9]....
        /*0060*/ 	.word	0xffffffff


	//   ....[10]....
        /*0064*/ 	.word	0xffffffff


	//   ....[11]....
        /*0068*/ 	.word	0xffffffff


	//   ....[12]....
        /*006c*/ 	.word	0xffffffff


	//   ....[13]....
        /*0070*/ 	.word	0xffffffff


	//   ....[14]....
        /*0074*/ 	.word	0xffffffff


	//   ....[15]....
        /*0078*/ 	.word	0xffffffff


	//   ....[16]....
        /*007c*/ 	.word	0xffffffff


	//   ....[17]....
        /*0080*/ 	.word	0xffffffff


	//   ....[18]....
        /*0084*/ 	.word	0xffffffff


	//   ....[19]....
        /*0088*/ 	.word	0xffffffff


	//   ....[20]....
        /*008c*/ 	.word	0xffffffff


	//   ....[21]....
        /*0090*/ 	.word	0xffffffff


	//   ....[22]....
        /*0094*/ 	.word	0xffffffff


	//   ....[23]....
        /*0098*/ 	.word	0xffffffff


	//   ....[24]....
        /*009c*/ 	.word	0xffffffff


	//   ....[25]....
        /*00a0*/ 	.word	0xffffffff


	//   ....[26]....
        /*00a4*/ 	.word	0xffffffff


	//   ....[27]....
        /*00a8*/ 	.word	0xffffffff


	//   ....[28]....
        /*00ac*/ 	.word	0xffffffff


	//   ....[29]....
        /*00b0*/ 	.word	0xffffffff


	//   ....[30]....
        /*00b4*/ 	.word	0xffffffff


	//   ....[31]....
        /*00b8*/ 	.word	0xffffffff


	//   ....[32]....
        /*00bc*/ 	.word	0xffffffff


	//   ....[33]....
        /*00c0*/ 	.word	0xffffffff


	//   ....[34]....
        /*00c4*/ 	.word	0xffffffff


	//   ....[35]....
        /*00c8*/ 	.word	0xffffffff


	//   ....[36]....
        /*00cc*/ 	.word	0xffffffff


	//   ....[37]....
        /*00d0*/ 	.word	0xffffffff


	//   ....[38]....
        /*00d4*/ 	.word	0xffffffff


	//   ....[39]....
        /*00d8*/ 	.word	0xffffffff


	//   ....[40]....
        /*00dc*/ 	.word	0xffffffff


	//   ....[41]....
        /*00e0*/ 	.word	0xffffffff


	//   ....[42]....
        /*00e4*/ 	.word	0xffffffff


	//   ....[43]....
        /*00e8*/ 	.word	0xffffffff


	//   ....[44]....
        /*00ec*/ 	.word	0xffffffff


	//   ....[45]....
        /*00f0*/ 	.word	0xffffffff


	//   ....[46]....
        /*00f4*/ 	.word	0xffffffff


	//   ....[47]....
        /*00f8*/ 	.word	0xffffffff


	//   ....[48]....
        /*00fc*/ 	.word	0xffffffff


	//   ....[49]....
        /*0100*/ 	.word	0xffffffff


	//   ....[50]....
        /*0104*/ 	.word	0xffffffff


	//   ....[51]....
        /*0108*/ 	.word	0xffffffff


	//   ....[52]....
        /*010c*/ 	.word	0xffffffff


	//   ....[53]....
        /*0110*/ 	.word	0xffffffff


	//   ....[54]....
        /*0114*/ 	.word	0xffffffff


	//   ....[55]....
        /*0118*/ 	.word	0xffffffff


	//   ....[56]....
        /*011c*/ 	.word	0xffffffff


	//   ....[57]....
        /*0120*/ 	.word	0xffffffff


	//   ....[58]....
        /*0124*/ 	.word	0xffffffff


	//   ....[59]....
        /*0128*/ 	.word	0xffffffff


	//   ....[60]....
        /*012c*/ 	.word	0xffffffff


	//   ....[61]....
        /*0130*/ 	.word	0xffffffff


	//   ....[62]....
        /*0134*/ 	.word	0xffffffff


	//   ....[63]....
        /*0138*/ 	.word	0xffffffff


	//   ....[64]....
        /*013c*/ 	.word	0xffffffff


	//   ....[65]....
        /*0140*/ 	.word	0xffffffff


	//   ....[66]....
        /*0144*/ 	.word	0xffffffff


	//   ....[67]....
        /*0148*/ 	.word	0xffffffff


	//   ....[68]....
        /*014c*/ 	.word	0xffffffff


	//   ....[69]....
        /*0150*/ 	.word	0xffffffff


	//   ....[70]....
        /*0154*/ 	.word	0xffffffff


	//   ....[71]....
        /*0158*/ 	.word	0xffffffff


	//   ....[72]....
        /*015c*/ 	.word	0xffffffff


	//   ....[73]....
        /*0160*/ 	.word	0xffffffff


	//   ....[74]....
        /*0164*/ 	.word	0xffffffff


	//   ....[75]....
        /*0168*/ 	.word	0xffffffff


	//   ....[76]....
        /*016c*/ 	.word	0xffffffff


	//   ....[77]....
        /*0170*/ 	.word	0xffffffff


	//   ....[78]....
        /*0174*/ 	.word	0xffffffff


	//   ....[79]....
        /*0178*/ 	.word	0xffffffff


	//   ....[80]....
        /*017c*/ 	.word	0xffffffff


	//   ....[81]....
        /*0180*/ 	.word	0xffffffff


	//   ....[82]....
        /*0184*/ 	.word	0xffffffff


	//   ....[83]....
        /*0188*/ 	.word	0xffffffff


	//   ....[84]....
        /*018c*/ 	.word	0xffffffff


	//   ....[85]....
        /*0190*/ 	.word	0xffffffff


	//   ....[86]....
        /*0194*/ 	.word	0xffffffff


	//   ....[87]....
        /*0198*/ 	.word	0xffffffff


	//   ....[88]....
        /*019c*/ 	.word	0xffffffff


	//   ....[89]....
        /*01a0*/ 	.word	0xffffffff


	//   ....[90]....
        /*01a4*/ 	.word	0xffffffff


	//   ....[91]....
        /*01a8*/ 	.word	0xffffffff


	//   ....[92]....
        /*01ac*/ 	.word	0xffffffff


	//   ....[93]....
        /*01b0*/ 	.word	0xffffffff


	//   ....[94]....
        /*01b4*/ 	.word	0xffffffff


	//   ....[95]....
        /*01b8*/ 	.word	0xffffffff


	//   ....[96]....
        /*01bc*/ 	.word	0xffffffff


	//   ....[97]....
        /*01c0*/ 	.word	0xffffffff


	//   ....[98]....
        /*01c4*/ 	.word	0xffffffff


	//   ....[99]....
        /*01c8*/ 	.word	0xffffffff


	//   ....[100]....
        /*01cc*/ 	.word	0xffffffff


	//   ....[101]....
        /*01d0*/ 	.word	0xffffffff


	//   ....[102]....
        /*01d4*/ 	.word	0xffffffff


	//   ....[103]....
        /*01d8*/ 	.word	0xffffffff


	//   ....[104]....
        /*01dc*/ 	.word	0xffffffff


	//   ....[105]....
        /*01e0*/ 	.word	0xffffffff


	//   ....[106]....
        /*01e4*/ 	.word	0xffffffff


	//   ....[107]....
        /*01e8*/ 	.word	0xffffffff


	//   ....[108]....
        /*01ec*/ 	.word	0xffffffff


	//   ....[109]....
        /*01f0*/ 	.word	0xffffffff


	//   ....[110]....
        /*01f4*/ 	.word	0xffffffff


	//   ....[111]....
        /*01f8*/ 	.word	0xffffffff


	//   ....[112]....
        /*01fc*/ 	.word	0xffffffff


	//   ....[113]....
        /*0200*/ 	.word	0xffffffff


	//   ....[114]....
        /*0204*/ 	.word	0xffffffff


	//   ....[115]....
        /*0208*/ 	.word	0xffffffff


	//   ....[116]....
        /*020c*/ 	.word	0xffffffff


	//   ....[117]....
        /*0210*/ 	.word	0xffffffff


	//   ....[118]....
        /*0214*/ 	.word	0xffffffff


	//   ....[119]....
        /*0218*/ 	.word	0xffffffff


	//   ....[120]....
        /*021c*/ 	.word	0xffffffff


	//   ....[121]....
        /*0220*/ 	.word	0xffffffff


	//   ....[122]....
        /*0224*/ 	.word	0xffffffff


	//   ....[123]....
        /*0228*/ 	.word	0xffffffff


	//   ....[124]....
        /*022c*/ 	.word	0xffffffff


	//   ....[125]....
        /*0230*/ 	.word	0xffffffff


	//   ....[126]....
        /*0234*/ 	.word	0xffffffff


	//   ....[127]....
        /*0238*/ 	.word	0xffffffff


	//   ....[128]....
        /*023c*/ 	.word	0xffffffff


	//   ....[129]....
        /*0240*/ 	.word	0xffffffff


	//   ....[130]....
        /*0244*/ 	.word	0xffffffff


	//   ....[131]....
        /*0248*/ 	.word	0xffffffff


	//   ....[132]....
        /*024c*/ 	.word	0xffffffff


	//   ....[133]....
        /*0250*/ 	.word	0xffffffff


	//   ....[134]....
        /*0254*/ 	.word	0xffffffff


	//   ....[135]....
        /*0258*/ 	.word	0xffffffff


	//   ....[136]....
        /*025c*/ 	.word	0xffffffff


	//   ....[137]....
        /*0260*/ 	.word	0xffffffff


	//   ....[138]....
        /*0264*/ 	.word	0xffffffff


	//   ....[139]....
        /*0268*/ 	.word	0xffffffff


	//   ....[140]....
        /*026c*/ 	.word	0xffffffff


	//   ....[141]....
        /*0270*/ 	.word	0xffffffff


	//   ....[142]....
        /*0274*/ 	.word	0xffffffff


	//   ....[143]....
        /*0278*/ 	.word	0xffffffff


	//   ....[144]....
        /*027c*/ 	.word	0xffffffff


	//   ....[145]....
        /*0280*/ 	.word	0xffffffff


	//   ....[146]....
        /*0284*/ 	.word	0xffffffff


	//   ....[147]....
        /*0288*/ 	.word	0xffffffff


	//   ....[148]....
        /*028c*/ 	.word	0xffffffff


	//   ....[149]....
        /*0290*/ 	.word	0xffffffff


	//   ....[150]....
        /*0294*/ 	.word	0xffffffff


	//   ....[151]....
        /*0298*/ 	.word	0xffffffff


	//   ....[152]....
        /*029c*/ 	.word	0xffffffff


	//   ....[153]....
        /*02a0*/ 	.word	0xffffffff


	//   ....[154]....
        /*02a4*/ 	.word	0xffffffff


	//   ....[155]....
        /*02a8*/ 	.word	0xffffffff


	//----- nvinfo : EIATTR_COOP_GROUP_INSTR_OFFSETS
	.align		4
.L_2459:
        /*02ac*/ 	.byte	0x04, 0x28
        /*02ae*/ 	.short	(.L_2461 - .L_2460)


	//   ....[0]....
.L_2460:
        /*02b0*/ 	.word	0x00000ca0


	//   ....[1]....
        /*02b4*/ 	.word	0x00000db0


	//   ....[2]....
        /*02b8*/ 	.word	0x00000fb0


	//   ....[3]....
        /*02bc*/ 	.word	0x000035c0


	//   ....[4]....
        /*02c0*/ 	.word	0x00003c00


	//   ....[5]....
        /*02c4*/ 	.word	0x00004250


	//   ....[6]....
        /*02c8*/ 	.word	0x00004660


	//   ....[7]....
        /*02cc*/ 	.word	0x00004fd0


	//   ....[8]....
        /*02d0*/ 	.word	0x000057d0


	//   ....[9]....
        /*02d4*/ 	.word	0x00006e20


	//   ....[10]....
        /*02d8*/ 	.word	0x00006e40


	//   ....[11]....
        /*02dc*/ 	.word	0x00006e60


	//   ....[12]....
        /*02e0*/ 	.word	0x00006e70


	//   ....[13]....
        /*02e4*/ 	.word	0x00006ef0


	//   ....[14]....
        /*02e8*/ 	.word	0x00006f20


	//   ....[15]....
        /*02ec*/ 	.word	0x00006f60


	//   ....[16]....
        /*02f0*/ 	.word	0x00006f70


	//   ....[17]....
        /*02f4*/ 	.word	0x00006ff0


	//   ....[18]....
        /*02f8*/ 	.word	0x00007030


	//   ....[19]....
        /*02fc*/ 	.word	0x00007060


	//   ....[20]....
        /*0300*/ 	.word	0x00007070


	//   ....[21]....
        /*0304*/ 	.word	0x00007120


	//   ....[22]....
        /*0308*/ 	.word	0x00007150


	//   ....[23]....
        /*030c*/ 	.word	0x00007160


	//   ....[24]....
        /*0310*/ 	.word	0x00007170


	//   ....[25]....
        /*0314*/ 	.word	0x00007230


	//   ....[26]....
        /*0318*/ 	.word	0x00007260


	//   ....[27]....
        /*031c*/ 	.word	0x00007270


	//   ....[28]....
        /*0320*/ 	.word	0x00007280


	//   ....[29]....
        /*0324*/ 	.word	0x000073e0


	//   ....[30]....
        /*0328*/ 	.word	0x00007450


	//   ....[31]....
        /*032c*/ 	.word	0x000074c0


	//   ....[32]....
        /*0330*/ 	.word	0x00007530


	//   ....[33]....
        /*0334*/ 	.word	0x00007550


	//   ....[34]....
        /*0338*/ 	.word	0x00007560


	//   ....[35]....
        /*033c*/ 	.word	0x00007570


	//   ....[36]....
        /*0340*/ 	.word	0x00007580


	//   ....[37]....
        /*0344*/ 	.word	0x00007590


	//   ....[38]....
        /*0348*/ 	.word	0x000075a0


	//   ....[39]....
        /*034c*/ 	.word	0x000075b0


	//   ....[40]....
        /*0350*/ 	.word	0x000075c0


	//   ....[41]....
        /*0354*/ 	.word	0x000088b0


	//   ....[42]....
        /*0358*/ 	.word	0x000088d0


	//   ....[43]....
        /*035c*/ 	.word	0x000088e0


	//   ....[44]....
        /*0360*/ 	.word	0x000088f0


	//   ....[45]....
        /*0364*/ 	.word	0x00008a10


	//   ....[46]....
        /*0368*/ 	.word	0x00008a20


	//   ....[47]....
        /*036c*/ 	.word	0x00008a30


	//   ....[48]....
        /*0370*/ 	.word	0x00008a40


	//   ....[49]....
        /*0374*/ 	.word	0x00008b60


	//   ....[50]....
        /*0378*/ 	.word	0x00008b80


	//   ....[51]....
        /*037c*/ 	.word	0x00008b90


	//   ....[52]....
        /*0380*/ 	.word	0x00008ba0


	//   ....[53]....
        /*0384*/ 	.word	0x00008cc0


	//   ....[54]....
        /*0388*/ 	.word	0x00008cd0


	//   ....[55]....
        /*038c*/ 	.word	0x00008ce0


	//   ....[56]....
        /*0390*/ 	.word	0x00008cf0


	//   ....[57]....
        /*0394*/ 	.word	0x00008e10


	//   ....[58]....
        /*0398*/ 	.word	0x00008e30


	//   ....[59]....
        /*039c*/ 	.word	0x00008e40


	//   ....[60]....
        /*03a0*/ 	.word	0x00008e50


	//   ....[61]....
        /*03a4*/ 	.word	0x00008f50


	//   ....[62]....
        /*03a8*/ 	.word	0x00008f60


	//   ....[63]....
        /*03ac*/ 	.word	0x00008f70


	//   ....[64]....
        /*03b0*/ 	.word	0x00008f80


	//   ....[65]....
        /*03b4*/ 	.word	0x00008f90


	//   ....[66]....
        /*03b8*/ 	.word	0x00008fa0


	//   ....[67]....
        /*03bc*/ 	.word	0x00008fb0


	//   ....[68]....
        /*03c0*/ 	.word	0x00008fe0


	//   ....[69]....
        /*03c4*/ 	.word	0x00009010


	//   ....[70]....
        /*03c8*/ 	.word	0x00009020


	//   ....[71]....
        /*03cc*/ 	.word	0x00009030


	//   ....[72]....
        /*03d0*/ 	.word	0x00009040


	//   ....[73]....
        /*03d4*/ 	.word	0x0000ce60


	//   ....[74]....
        /*03d8*/ 	.word	0x0000cea0


	//   ....[75]....
        /*03dc*/ 	.word	0x0000cf90


	//   ....[76]....
        /*03e0*/ 	.word	0x0000cfc0


	//   ....[77]....
        /*03e4*/ 	.word	0x0000d0a0


	//   ....[78]....
        /*03e8*/ 	.word	0x0000d0d0


	//   ....[79]....
        /*03ec*/ 	.word	0x0000d1b0


	//   ....[80]....
        /*03f0*/ 	.word	0x0000d1e0


	//   ....[81]....
        /*03f4*/ 	.word	0x0000d2c0


	//   ....[82]....
        /*03f8*/ 	.word	0x0000d2f0


	//   ....[83]....
        /*03fc*/ 	.word	0x0000d840


	//   ....[84]....
        /*0400*/ 	.word	0x0000dce0


	//   ....[85]....
        /*0404*/ 	.word	0x0000e240


	//   ....[86]....
        /*0408*/ 	.word	0x0000e410


	//   ....[87]....
        /*040c*/ 	.word	0x0000e470


	//   ....[88]....
        /*0410*/ 	.word	0x0000e4d0


	//   ....[89]....
        /*0414*/ 	.word	0x0000e4f0


	//   ....[90]....
        /*0418*/ 	.word	0x0000e510


	//   ....[91]....
        /*041c*/ 	.word	0x0000e5f0


	//   ....[92]....
        /*0420*/ 	.word	0x0000e640


	//   ....[93]....
        /*0424*/ 	.word	0x0000e690


	//   ....[94]....
        /*0428*/ 	.word	0x0000e6c0


	//   ....[95]....
        /*042c*/ 	.word	0x0000e6e0


	//   ....[96]....
        /*0430*/ 	.word	0x0000e9b0


	//   ....[97]....
        /*0434*/ 	.word	0x0000ea30


	//   ....[98]....
        /*0438*/ 	.word	0x0000eaa0


	//   ....[99]....
        /*043c*/ 	.word	0x0000eb10


	//   ....[100]....
        /*0440*/ 	.word	0x0000ec60


	//   ....[101]....
        /*0444*/ 	.word	0x0000ecd0


	//   ....[102]....
        /*0448*/ 	.word	0x0000ed40


	//   ....[103]....
        /*044c*/ 	.word	0x0000edb0


	//   ....[104]....
        /*0450*/ 	.word	0x0000ef00


	//   ....[105]....
        /*0454*/ 	.word	0x0000ef70


	//   ....[106]....
        /*0458*/ 	.word	0x0000efe0


	//   ....[107]....
        /*045c*/ 	.word	0x0000f050


	//   ....[108]....
        /*0460*/ 	.word	0x0000f1a0


	//   ....[109]....
        /*0464*/ 	.word	0x0000f210


	//   ....[110]....
        /*0468*/ 	.word	0x0000f280


	//   ....[111]....
        /*046c*/ 	.word	0x0000f2f0


	//   ....[112]....
        /*0470*/ 	.word	0x0000f430


	//   ....[113]....
        /*0474*/ 	.word	0x0000f4a0


	//   ....[114]....
        /*0478*/ 	.word	0x0000f510


	//   ....[115]....
        /*047c*/ 	.word	0x0000f580


	//   ....[116]....
        /*0480*/ 	.word	0x0000f5e0


	//   ....[117]....
        /*0484*/ 	.word	0x0000f650


	//   ....[118]....
        /*0488*/ 	.word	0x0000f6c0


	//   ....[119]....
        /*048c*/ 	.word	0x0000f730


	//   ....[120]....
        /*0490*/ 	.word	0x0000f7b0


	//   ....[121]....
        /*0494*/ 	.word	0x0000f820


	//   ....[122]....
        /*0498*/ 	.word	0x0000f890


	//   ....[123]....
        /*049c*/ 	.word	0x0000f900


	//   ....[124]....
        /*04a0*/ 	.word	0x0000f980


	//   ....[125]....
        /*04a4*/ 	.word	0x0000fa00


	//   ....[126]....
        /*04a8*/ 	.word	0x0000fa70


	//   ....[127]....
        /*04ac*/ 	.word	0x0000fae0


	//   ....[128]....
        /*04b0*/ 	.word	0x0000fb50


	//   ....[129]....
        /*04b4*/ 	.word	0x0000fbc0


	//   ....[130]....
        /*04b8*/ 	.word	0x0000fc30


	//   ....[131]....
        /*04bc*/ 	.word	0x0000fca0


	//   ....[132]....
        /*04c0*/ 	.word	0x0000fd10


	//   ....[133]....
        /*04c4*/ 	.word	0x0000fd90


	//   ....[134]....
        /*04c8*/ 	.word	0x0000fe00


	//   ....[135]....
        /*04cc*/ 	.word	0x0000fe70


	//   ....[136]....
        /*04d0*/ 	.word	0x0000fee0


	//   ....[137]....
        /*04d4*/ 	.word	0x0000ff50


	//   ....[138]....
        /*04d8*/ 	.word	0x0000ffc0


	//   ....[139]....
        /*04dc*/ 	.word	0x00010030


	//   ....[140]....
        /*04e0*/ 	.word	0x000100a0


	//   ....[141]....
        /*04e4*/ 	.word	0x00010120


	//   ....[142]....
        /*04e8*/ 	.word	0x00010190


	//   ....[143]....
        /*04ec*/ 	.word	0x00010200


	//   ....[144]....
        /*04f0*/ 	.word	0x00010270


	//   ....[145]....
        /*04f4*/ 	.word	0x000102e0


	//   ....[146]....
        /*04f8*/ 	.word	0x00010350


	//   ....[147]....
        /*04fc*/ 	.word	0x000103c0


	//   ....[148]....
        /*0500*/ 	.word	0x00010430


	//   ....[149]....
        /*0504*/ 	.word	0x000104a0


	//   ....[150]....
        /*0508*/ 	.word	0x00010510


	//   ....[151]....
        /*050c*/ 	.word	0x00010580


	//   ....[152]....
        /*0510*/ 	.word	0x00010650


	//   ....[153]....
        /*0514*/ 	.word	0x000106c0


	//   ....[154]....
        /*0518*/ 	.word	0x00010730


	//   ....[155]....
        /*051c*/ 	.word	0x000107a0


	//----- nvinfo : EIATTR_EXIT_INSTR_OFFSETS
	.align		4
.L_2461:
        /*0520*/ 	.byte	0x04, 0x1c
        /*0522*/ 	.short	(.L_2463 - .L_2462)


	//   ....[0]....
.L_2462:
        /*0524*/ 	.word	0x0000e7d0


	//   ....[1]....
        /*0528*/ 	.word	0x0000e950


	//----- nvinfo : EIATTR_MAX_THREADS
	.align		4
.L_2463:
        /*052c*/ 	.byte	0x04, 0x05
        /*052e*/ 	.short	(.L_2465 - .L_2464)
.L_2464:
        /*0530*/ 	.word	0x00000040
        /*0534*/ 	.word	0x00000001
        /*0538*/ 	.word	0x00000001


	//----- nvinfo : EIATTR_CRS_STACK_SIZE
	.align		4
.L_2465:
        /*053c*/ 	.byte	0x04, 0x1e
        /*053e*/ 	.short	(.L_2467 - .L_2466)
.L_2466:
        /*0540*/ 	.word	0x00000000
.L_2467:


//--------------------- .nv.info._Z25selective_scan_bwd_kernelI32Selective_Scan_bwd_kernel_traitsILi32ELi16ELb0ELb0ELb0ELb0ELb0EfN3c107complexIfEEEEv12SSMParamsBwd --------------------------
	.section	.nv.info._Z25selective_scan_bwd_kernelI32Selective_Scan_bwd_kernel_traitsILi32ELi16ELb0ELb0ELb0ELb0ELb0EfN3c107complexIfEEEEv12SSMParamsBwd,"",@"SHT_CUDA_INFO"
	.sectionflags	@""
	.align	4


	//----- nvinfo : EIATTR_CUDA_API_VERSION
	.align		4
        /*0000*/ 	.byte	0x04, 0x37
        /*0002*/ 	.short	(.L_2469 - .L_2468)
.L_2468:
        /*0004*/ 	.word	0x00000082


	//----- nvinfo : EIATTR_SW2861232_WAR
	.align		4
.L_2469:
        /*0008*/ 	.byte	0x01, 0x35
	.zero		2


	//----- nvinfo : EIATTR_PARAM_CBANK
	.align		4
        /*000c*/ 	.byte	0x04, 0x0a
        /*000e*/ 	.short	(.L_2471 - .L_2470)
	.align		4
.L_2470:
        /*0010*/ 	.word	index@(.nv.constant0._Z25selective_scan_bwd_kernelI32Selective_Scan_bwd_kernel_traitsILi32ELi16ELb0ELb0ELb0ELb0ELb0EfN3c107complexIfEEEEv12SSMParamsBwd)
        /*0014*/ 	.short	0x0160
        /*0016*/ 	.short	0x01f0


	//----- nvinfo : EIATTR_CBANK_PARAM_SIZE
	.align		4
.L_2471:
        /*0018*/ 	.byte	0x03, 0x19
        /*001a*/ 	.short	0x01f0


	//----- nvinfo : EIATTR_KPARAM_INFO
	.align		4
        /*001c*/ 	.byte	0x04, 0x17
        /*001e*/ 	.short	(.L_2473 - .L_2472)
.L_2472:
        /*0020*/ 	.word	0x00000000
        /*0024*/ 	.short	0x0000
        /*0026*/ 	.short	0x0000
        /*0028*/ 	.byte	0x00, 0xf0, 0xc1, 0x07


	//----- nvinfo : EIATTR_MAXREG_COUNT
	.align		4
.L_2473:
        /*002c*/ 	.byte	0x03, 0x1b
        /*002e*/ 	.short	0x00ff


	//----- nvinfo : EIATTR_NUM_BARRIERS
	.align		4
        /*0030*/ 	.byte	0x02, 0x4c
        /*0032*/ 	.byte	0x01
	.zero		1


	//----- nvinfo : EIATTR_MERCURY_ISA_VERSION
	.align		4
        /*0034*/ 	.byte	0x03, 0x5f
        /*0036*/ 	.short	0x0000


	//----- nvinfo : EIATTR_COOP_GROUP_MASK_REGIDS
	.align		4
        /*0038*/ 	.byte	0x04, 0x29
        /*003a*/ 	.short	(.L_2475 - .L_2474)


	//   ....[0]....
.L_2474:
        /*003c*/ 	.word	0xffffffff


	//   ....[1]....
        /*0040*/ 	.word	0xffffffff


	//   ....[2]....
        /*0044*/ 	.word	0xffffffff


	//   ....[3]....
        /*0048*/ 	.word	0xffffffff


	//   ....[4]....
        /*004c*/ 	.word	0xffffffff


	//   ....[5]....
        /*0050*/ 	.word	0xffffffff


	//   ....[6]....
        /*0054*/ 	.word	0xffffffff


	//   ....[7]....
        /*0058*/ 	.word	0xffffffff


	//   ....[8]....
        /*005c*/ 	.word	0xffffffff


	//   ....[9]....
        /*0060*/ 	.word	0xffffffff


	//   ....[10]....
        /*0064*/ 	.word	0xffffffff


	//   ....[11]....
        /*0068*/ 	.word	0xffffffff


	//   ....[12]....
        /*006c*/ 	.word	0xffffffff


	//   ....[13]....
        /*0070*/ 	.word	0xffffffff


	//   ....[14]....
        /*0074*/ 	.word	0xffffffff


	//   ....[15]....
        /*0078*/ 	.word	0xffffffff


	//   ....[16]....
        /*007c*/ 	.word	0xffffffff


	//   ....[17]....
        /*0080*/ 	.word	0xffffffff


	//   ....[18]....
        /*0084*/ 	.word	0xffffffff


	//   ....[19]....
        /*0088*/ 	.word	0xffffffff


	//   ....[20]....
        /*008c*/ 	.word	0xffffffff


	//   ....[21]....
        /*0090*/ 	.word	0xffffffff


	//   ....[22]....
        /*0094*/ 	.word	0xffffffff


	//   ....[23]....
        /*0098*/ 	.word	0xffffffff


	//   ....[24]....
        /*009c*/ 	.word	0xffffffff


	//   ....[25]....
        /*00a0*/ 	.word	0xffffffff


	//   ....[26]....
        /*00a4*/ 	.word	0xffffffff


	//   ....[27]....
        /*00a8*/ 	.word	0xffffffff


	//   ....[28]....
        /*00ac*/ 	.word	0xffffffff


	//   ....[29]....
        /*00b0*/ 	.word	0xffffffff


	//   ....[30]....
        /*00b4*/ 	.word	0xffffffff


	//   ....[31]....
        /*00b8*/ 	.word	0xffffffff


	//   ....[32]....
        /*00bc*/ 	.word	0xffffffff


	//   ....[33]....
        /*00c0*/ 	.word	0xffffffff


	//   ....[34]....
        /*00c4*/ 	.word	0xffffffff


	//   ....[35]....
        /*00c8*/ 	.word	0xffffffff


	//   ....[36]....
        /*00cc*/ 	.word	0xffffffff


	//   ....[37]....
        /*00d0*/ 	.word	0xffffffff


	//   ....[38]....
        /*00d4*/ 	.word	0xffffffff


	//   ....[39]....
        /*00d8*/ 	.word	0xffffffff


	//   ....[40]....
        /*00dc*/ 	.word	0xffffffff


	//   ....[41]....
        /*00e0*/ 	.word	0xffffffff


	//   ....[42]....
        /*00e4*/ 	.word	0xffffffff


	//   ....[43]....
        /*00e8*/ 	.word	0xffffffff


	//   ....[44]....
        /*00ec*/ 	.word	0xffffffff


	//   ....[45]....
        /*00f0*/ 	.word	0xffffffff


	//   ....[46]....
        /*00f4*/ 	.word	0xffffffff


	//   ....[47]....
        /*00f8*/ 	.word	0xffffffff


	//   ....[48]....
        /*00fc*/ 	.word	0xffffffff


	//   ....[49]....
        /*0100*/ 	.word	0xffffffff


	//   ....[50]....
        /*0104*/ 	.word	0xffffffff


	//   ....[51]....
        /*0108*/ 	.word	0xffffffff


	//   ....[52]....
        /*010c*/ 	.word	0xffffffff


	//   ....[53]....
        /*0110*/ 	.word	0xffffffff


	//   ....[54]....
        /*0114*/ 	.word	0xffffffff


	//   ....[55]....
        /*0118*/ 	.word	0xffffffff


	//   ....[56]....
        /*011c*/ 	.word	0xffffffff


	//   ....[57]....
        /*0120*/ 	.word	0xffffffff


	//   ....[58]....
        /*0124*/ 	.word	0xffffffff


	//   ....[59]....
        /*0128*/ 	.word	0xffffffff


	//   ....[60]....
        /*012c*/ 	.word	0xffffffff


	//   ....[61]....
        /*0130*/ 	.word	0xffffffff


	//   ....[62]....
        /*0134*/ 	.word	0xffffffff


	//   ....[63]....
        /*0138*/ 	.word	0xffffffff


	//   ....[64]....
        /*013c*/ 	.word	0xffffffff


	//   ....[65]....
        /*0140*/ 	.word	0xffffffff


	//   ....[66]....
        /*0144*/ 	.word	0xffffffff


	//   ....[67]....
        /*0148*/ 	.word	0xffffffff


	//   ....[68]....
        /*014c*/ 	.word	0xffffffff


	//   ....[69]....
        /*0150*/ 	.word	0xffffffff


	//   ....[70]....
        /*0154*/ 	.word	0xffffffff


	//   ....[71]....
        /*0158*/ 	.word	0xffffffff


	//   ....[72]....
        /*015c*/ 	.word	0xffffffff


	//   ....[73]....
        /*0160*/ 	.word	0xffffffff


	//   ....[74]....
        /*0164*/ 	.word	0xffffffff


	//   ....[75]....
        /*0168*/ 	.word	0xffffffff


	//   ....[76]....
        /*016c*/ 	.word	0xffffffff


	//   ....[77]....
        /*0170*/ 	.word	0xffffffff


	//   ....[78]....
        /*0174*/ 	.word	0xffffffff


	//   ....[79]....
        /*0178*/ 	.word	0xffffffff


	//   ....[80]....
        /*017c*/ 	.word	0xffffffff


	//   ....[81]....
        /*0180*/ 	.word	0xffffffff


	//   ....[82]....
        /*0184*/ 	.word	0xffffffff


	//   ....[83]....
        /*0188*/ 	.word	0xffffffff


	//   ....[84]....
        /*018c*/ 	.word	0xffffffff


	//   ....[85]....
        /*0190*/ 	.word	0xffffffff


	//   ....[86]....
        /*0194*/ 	.word	0xffffffff


	//   ....[87]....
        /*0198*/ 	.word	0xffffffff


	//   ....[88]....
        /*019c*/ 	.word	0xffffffff


	//   ....[89]....
        /*01a0*/ 	.word	0xffffffff


	//   ....[90]....
        /*01a4*/ 	.word	0xffffffff


	//----- nvinfo : EIATTR_COOP_GROUP_INSTR_OFFSETS
	.align		4
.L_2475:
        /*01a8*/ 	.byte	0x04, 0x28
        /*01aa*/ 	.short	(.L_2477 - .L_2476)


	//   ....[0]....
.L_2476:
        /*01ac*/ 	.word	0x00000f40


	//   ....[1]....
        /*01b0*/ 	.word	0x00001400


	//   ....[2]....
        /*01b4*/ 	.word	0x00001920


	//   ....[3]....
        /*01b8*/ 	.word	0x00003a80


	//   ....[4]....
        /*01bc*/ 	.word	0x00003ac0


	//   ....[5]....
        /*01c0*/ 	.word	0x00003b00


	//   ....[6]....
        /*01c4*/ 	.word	0x00003b40


	//   ....[7]....
        /*01c8*/ 	.word	0x00003b80


	//   ....[8]....
        /*01cc*/ 	.word	0x00003bb0


	//   ....[9]....
        /*01d0*/ 	.word	0x00003cd0


	//   ....[10]....
        /*01d4*/ 	.word	0x00003d30


	//   ....[11]....
        /*01d8*/ 	.word	0x00003d70


	//   ....[12]....
        /*01dc*/ 	.word	0x00003da0


	//   ....[13]....
        /*01e0*/ 	.word	0x00004000


	//   ....[14]....
        /*01e4*/ 	.word	0x00004030


	//   ....[15]....
        /*01e8*/ 	.word	0x00004060


	//   ....[16]....
        /*01ec*/ 	.word	0x00004090


	//   ....[17]....
        /*01f0*/ 	.word	0x00004280


	//   ....[18]....
        /*01f4*/ 	.word	0x000042d0


	//   ....[19]....
        /*01f8*/ 	.word	0x00004300


	//   ....[20]....
        /*01fc*/ 	.word	0x00004330


	//   ....[21]....
        /*0200*/ 	.word	0x00004520


	//   ....[22]....
        /*0204*/ 	.word	0x00004550


	//   ....[23]....
        /*0208*/ 	.word	0x000045a0


	//   ....[24]....
        /*020c*/ 	.word	0x000045d0


	//   ....[25]....
        /*0210*/ 	.word	0x00004760


	//   ....[26]....
        /*0214*/ 	.word	0x000047d0


	//   ....[27]....
        /*0218*/ 	.word	0x00004810


	//   ....[28]....
        /*021c*/ 	.word	0x00004850


	//   ....[29]....
        /*0220*/ 	.word	0x000049f0


	//   ....[30]....
        /*0224*/ 	.word	0x00004a20


	//   ....[31]....
        /*0228*/ 	.word	0x00004a40


	//   ....[32]....
        /*022c*/ 	.word	0x00004a50


	//   ....[33]....
        /*0230*/ 	.word	0x00004b30


	//   ....[34]....
        /*0234*/ 	.word	0x00004b60


	//   ....[35]....
        /*0238*/ 	.word	0x00004b80


	//   ....[36]....
        /*023c*/ 	.word	0x00004b90


	//   ....[37]....
        /*0240*/ 	.word	0x00004c70


	//   ....[38]....
        /*0244*/ 	.word	0x00004c90


	//   ....[39]....
        /*0248*/ 	.word	0x00004ca0


	//   ....[40]....
        /*024c*/ 	.word	0x00004cb0


	//   ....[41]....
        /*0250*/ 	.word	0x00004d90


	//   ....[42]....
        /*0254*/ 	.word	0x00004db0


	//   ....[43]....
        /*0258*/ 	.word	0x00004dc0


	//   ....[44]....
        /*025c*/ 	.word	0x00004dd0


	//   ....[45]....
        /*0260*/ 	.word	0x00004eb0


	//   ....[46]....
        /*0264*/ 	.word	0x00004ed0


	//   ....[47]....
        /*0268*/ 	.word	0x00004ee0


	//   ....[48]....
        /*026c*/ 	.word	0x00004ef0


	//   ....[49]....
        /*0270*/ 	.word	0x00004fd0


	//   ....[50]....
        /*0274*/ 	.word	0x00005010


	//   ....[51]....
        /*0278*/ 	.word	0x00005050


	//   ....[52]....
        /*027c*/ 	.word	0x00005090


	//   ....[53]....
        /*0280*/ 	.word	0x000050c0


	//   ....[54]....
        /*0284*/ 	.word	0x000050f0


	//   ....[55]....
        /*0288*/ 	.word	0x00005120


	//   ....[56]....
        /*028c*/ 	.word	0x00005150


	//   ....[57]....
        /*0290*/ 	.word	0x000051c0


	//   ....[58]....
        /*0294*/ 	.word	0x000051f0


	//   ....[59]....
        /*0298*/ 	.word	0x00006970


	//   ....[60]....
        /*029c*/ 	.word	0x000069d0


	//   ....[61]....
        /*02a0*/ 	.word	0x00006a00


	//   ....[62]....
        /*02a4*/ 	.word	0x00006a30


	//   ....[63]....
        /*02a8*/ 	.word	0x00006b70


	//   ....[64]....
        /*02ac*/ 	.word	0x00006bb0


	//   ....[65]....
        /*02b0*/ 	.word	0x00006be0


	//   ....[66]....
        /*02b4*/ 	.word	0x00006c10


	//   ....[67]....
        /*02b8*/ 	.word	0x00006cb0


	//   ....[68]....
        /*02bc*/ 	.word	0x00006d00


	//   ....[69]....
        /*02c0*/ 	.word	0x00006d40


	//   ....[70]....
        /*02c4*/ 	.word	0x00006d70


	//   ....[71]....
        /*02c8*/ 	.word	0x00006f00


	//   ....[72]....
        /*02cc*/ 	.word	0x00006f40


	//   ....[73]....
        /*02d0*/ 	.word	0x00006f70


	//   ....[74]....
        /*02d4*/ 	.word	0x00006fa0


	//   ....[75]....
        /*02d8*/ 	.word	0x00007100


	//   ....[76]....
        /*02dc*/ 	.word	0x00007140


	//   ....[77]....
        /*02e0*/ 	.word	0x00007170


	//   ....[78]....
        /*02e4*/ 	.word	0x000071a0


	//   ....[79]....
        /*02e8*/ 	.word	0x000078f0


	//   ....[80]....
        /*02ec*/ 	.word	0x00008120


	//   ....[81]....
        /*02f0*/ 	.word	0x00008720


	//   ....[82]....
        /*02f4*/ 	.word	0x00008770


	//   ....[83]....
        /*02f8*/ 	.word	0x000087a0


	//   ....[84]....
        /*02fc*/ 	.word	0x000087c0


	//   ....[85]....
        /*0300*/ 	.word	0x000087e0


	//   ....[86]....
        /*0304*/ 	.word	0x000088b0


	//   ....[87]....
        /*0308*/ 	.word	0x00008900


	//   ....[88]....
        /*030c*/ 	.word	0x00008920


	//   ....[89]....
        /*0310*/ 	.word	0x00008940


	//   ....[90]....
        /*0314*/ 	.word	0x00008960


	//----- nvinfo : EIATTR_EXIT_INSTR_OFFSETS
	.align		4
.L_2477:
        /*0318*/ 	.byte	0x04, 0x1c
        /*031a*/ 	.short	(.L_2479 - .L_2478)


	//   ....[0]....
.L_2478:
        /*031c*/ 	.word	0x00008a40


	//   ....[1]....
        /*0320*/ 	.word	0x00009090


	//----- nvinfo : EIATTR_MAX_THREADS
	.align		4
.L_2479:
        /*0324*/ 	.byte	0x04, 0x05
        /*0326*/ 	.short	(.L_2481 - .L_2480)
.L_2480:
        /*0328*/ 	.word	0x00000020
        /*032c*/ 	.word	0x00000001
        /*0330*/ 	.word	0x00000001


	//----- nvinfo : EIATTR_CRS_STACK_SIZE
	.align		4
.L_2481:
        /*0334*/ 	.byte	0x04, 0x1e
        /*0336*/ 	.short	(.L_2483 - .L_2482)
.L_2482:
        /*0338*/ 	.word	0x00000000
.L_2483:


//--------------------- .nv.info._Z25selective_scan_bwd_kernelI32Selective_Scan_bwd_kernel_traitsILi32ELi16ELb0ELb0ELb0ELb0ELb1EfN3c107complexIfEEEEv12SSMParamsBwd --------------------------
	.section	.nv.info._Z25selective_scan_bwd_kernelI32Selective_Scan_bwd_kernel_traitsILi32ELi16ELb0ELb0ELb0ELb0ELb1EfN3c107complexIfEEEEv12SSMParamsBwd,"",@"SHT_CUDA_INFO"
	.sectionflags	@""
	.align	4


	//----- nvinfo : EIATTR_CUDA_API_VERSION
	.align		4
        /*0000*/ 	.byte	0x04, 0x37
        /*0002*/ 	.short	(.L_2485 - .L_2484)
.L_2484:
        /*0004*/ 	.word	0x00000082


	//----- nvinfo : EIATTR_SW2861232_WAR
	.align		4
.L_2485:
        /*0008*/ 	.byte	0x01, 0x35
	.zero		2


	//----- nvinfo : EIATTR_PARAM_CBANK
	.align		4
        /*000c*/ 	.byte	0x04, 0x0a
        /*000e*/ 	.short	(.L_2487 - .L_2486)
	.align		4
.L_2486:
        /*0010*/ 	.word	index@(.nv.constant0._Z25selective_scan_bwd_kernelI32Selective_Scan_bwd_kernel_traitsILi32ELi16ELb0ELb0ELb0ELb0ELb1EfN3c107complexIfEEEEv12SSMParamsBwd)
        /*0014*/ 	.short	0x0160
        /*0016*/ 	.short	0x01f0


	//----- nvinfo : EIATTR_CBANK_PARAM_SIZE
	.align		4
.L_2487:
        /*0018*/ 	.byte	0x03, 0x19
        /*001a*/ 	.short	0x01f0


	//----- nvinfo : EIATTR_KPARAM_INFO
	.align		4
        /*001c*/ 	.byte	0x04, 0x17
        /*001e*/ 	.short	(.L_2489 - .L_2488)
.L_2488:
        /*0020*/ 	.word	0x00000000
        /*0024*/ 	.short	0x0000
        /*0026*/ 	.short	0x0000
        /*0028*/ 	.byte	0x00, 0xf0, 0xc1, 0x07


	//----- nvinfo : EIATTR_MAXREG_COUNT
	.align		4
.L_2489:
        /*002c*/ 	.byte	0x03, 0x1b
        /*002e*/ 	.short	0x00ff


	//----- nvinfo : EIATTR_NUM_BARRIERS
	.align		4
        /*0030*/ 	.byte	0x02, 0x4c
        /*0032*/ 	.byte	0x01
	.zero		1


	//----- nvinfo : EIATTR_MERCURY_ISA_VERSION
	.align		4
        /*0034*/ 	.byte	0x03, 0x5f
        /*0036*/ 	.short	0x0000


	//----- nvinfo : EIATTR_COOP_GROUP_MASK_REGIDS
	.align		4
        /*0038*/ 	.byte	0x04, 0x29
        /*003a*/ 	.short	(.L_2491 - .L_2490)


	//   ....[0]....
.L_2490:
        /*003c*/ 	.word	0xffffffff


	//   ....[1]....
        /*0040*/ 	.word	0xffffffff


	//   ....[2]....
        /*0044*/ 	.word	0xffffffff


	//   ....[3]....
        /*0048*/ 	.word	0xffffffff


	//   ....[4]....
        /*004c*/ 	.word	0xffffffff


	//   ....[5]....
        /*0050*/ 	.word	0xffffffff


	//   ....[6]....
        /*0054*/ 	.word	0xffffffff


	//   ....[7]....
        /*0058*/ 	.word	0xffffffff


	//   ....[8]....
        /*005c*/ 	.word	0xffffffff


	//   ....[9]....
        /*0060*/ 	.word	0xffffffff


	//   ....[10]....
        /*0064*/ 	.word	0xffffffff


	//   ....[11]....
        /*0068*/ 	.word	0xffffffff


	//   ....[12]....
        /*006c*/ 	.word	0xffffffff


	//   ....[13]....
        /*0070*/ 	.word	0xffffffff


	//   ....[14]....
        /*0074*/ 	.word	0xffffffff


	//   ....[15]....
        /*0078*/ 	.word	0xffffffff


	//   ....[16]....
        /*007c*/ 	.word	0xffffffff


	//   ....[17]....
        /*0080*/ 	.word	0xffffffff


	//   ....[18]....
        /*0084*/ 	.word	0xffffffff


	//   ....[19]....
        /*0088*/ 	.word	0xffffffff


	//   ....[20]....
        /*008c*/ 	.word	0xffffffff


	//   ....[21]....
        /*0090*/ 	.word	0xffffffff


	//   ....[22]....
        /*0094*/ 	.word	0xffffffff


	//   ....[23]....
        /*0098*/ 	.word	0xffffffff


	//   ....[24]....
        /*009c*/ 	.word	0xffffffff


	//   ....[25]....
        /*00a0*/ 	.word	0xffffffff


	//   ....[26]....
        /*00a4*/ 	.word	0xffffffff


	//   ....[27]....
        /*00a8*/ 	.word	0xffffffff


	//   ....[28]....
        /*00ac*/ 	.word	0xffffffff


	//   ....[29]....
        /*00b0*/ 	.word	0xffffffff


	//   ....[30]....
        /*00b4*/ 	.word	0xffffffff


	//   ....[31]....
        /*00b8*/ 	.word	0xffffffff


	//   ....[32]....
        /*00bc*/ 	.word	0xffffffff


	//   ....[33]....
        /*00c0*/ 	.word	0xffffffff


	//   ....[34]....
        /*00c4*/ 	.word	0xffffffff


	//   ....[35]....
        /*00c8*/ 	.word	0xffffffff


	//   ....[36]....
        /*00cc*/ 	.word	0xffffffff


	//   ....[37]....
        /*00d0*/ 	.word	0xffffffff


	//   ....[38]....
        /*00d4*/ 	.word	0xffffffff


	//   ....[39]....
        /*00d8*/ 	.word	0xffffffff


	//   ....[40]....
        /*00dc*/ 	.word	0xffffffff


	//   ....[41]....
        /*00e0*/ 	.word	0xffffffff


	//   ....[42]....
        /*00e4*/ 	.word	0xffffffff


	//   ....[43]....
        /*00e8*/ 	.word	0xffffffff


	//   ....[44]....
        /*00ec*/ 	.word	0xffffffff


	//   ....[45]....
        /*00f0*/ 	.word	0xffffffff


	//   ....[46]....
        /*00f4*/ 	.word	0xffffffff


	//   ....[47]....
        /*00f8*/ 	.word	0xffffffff


	//   ....[48]....
        /*00fc*/ 	.word	0xffffffff


	//   ....[49]....
        /*0100*/ 	.word	0xffffffff


	//   ....[50]....
        /*0104*/ 	.word	0xffffffff


	//   ....[51]....
        /*0108*/ 	.word	0xffffffff


	//   ....[52]....
        /*010c*/ 	.word	0xffffffff


	//   ....[53]....
        /*0110*/ 	.word	0xffffffff


	//   ....[54]....
        /*0114*/ 	.word	0xffffffff


	//   ....[55]....
        /*0118*/ 	.word	0xffffffff


	//   ....[56]....
        /*011c*/ 	.word	0xffffffff


	//   ....[57]....
        /*0120*/ 	.word	0xffffffff


	//   ....[58]....
        /*0124*/ 	.word	0xffffffff


	//   ....[59]....
        /*0128*/ 	.word	0xffffffff


	//   ....[60]....
        /*012c*/ 	.word	0xffffffff


	//   ....[61]....
        /*0130*/ 	.word	0xffffffff


	//   ....[62]....
        /*0134*/ 	.word	0xffffffff


	//   ....[63]....
        /*0138*/ 	.word	0xffffffff


	//   ....[64]....
        /*013c*/ 	.word	0xffffffff


	//   ....[65]....
        /*0140*/ 	.word	0xffffffff


	//   ....[66]....
        /*0144*/ 	.word	0xffffffff


	//   ....[67]....
        /*0148*/ 	.word	0xffffffff


	//   ....[68]....
        /*014c*/ 	.word	0xffffffff


	//   ....[69]....
        /*0150*/ 	.word	0xffffffff


	//   ....[70]....
        /*0154*/ 	.word	0xffffffff


	//   ....[71]....
        /*0158*/ 	.word	0xffffffff


	//   ....[72]....
        /*015c*/ 	.word	0xffffffff


	//   ....[73]....
        /*0160*/ 	.word	0xffffffff


	//   ....[74]....
        /*0164*/ 	.word	0xffffffff


	//   ....[75]....
        /*0168*/ 	.word	0xffffffff


	//   ....[76]....
        /*016c*/ 	.word	0xffffffff


	//   ....[77]....
        /*0170*/ 	.word	0xffffffff


	//   ....[78]....
        /*0174*/ 	.word	0xffffffff


	//   ....[79]....
        /*0178*/ 	.word	0xffffffff


	//   ....[80]....
        /*017c*/ 	.word	0xffffffff


	//   ....[81]....
        /*0180*/ 	.word	0xffffffff


	//   ....[82]....
        /*0184*/ 	.word	0xffffffff


	//   ....[83]....
        /*0188*/ 	.word	0xffffffff


	//   ....[84]....
        /*018c*/ 	.word	0xffffffff


	//   ....[85]....
        /*0190*/ 	.word	0xffffffff


	//   ....[86]....
        /*0194*/ 	.word	0xffffffff


	//   ....[87]....
        /*0198*/ 	.word	0xffffffff


	//   ....[88]....
        /*019c*/ 	.word	0xffffffff


	//   ....[89]....
        /*01a0*/ 	.word	0xffffffff


	//   ....[90]....
        /*01a4*/ 	.word	0xffffffff


	//   ....[91]....
        /*01a8*/ 	.word	0xffffffff


	//   ....[92]....
        /*01ac*/ 	.word	0xffffffff


	//   ....[93]....
        /*01b0*/ 	.word	0xffffffff


	//   ....[94]....
        /*01b4*/ 	.word	0xffffffff


	//----- nvinfo : EIATTR_COOP_GROUP_INSTR_OFFSETS
	.align		4
.L_2491:
        /*01b8*/ 	.byte	0x04, 0x28
        /*01ba*/ 	.short	(.L_2493 - .L_2492)


	//   ....[0]....
.L_2492:
        /*01bc*/ 	.word	0x00000fd0


	//   ....[1]....
        /*01c0*/ 	.word	0x00001490


	//   ....[2]....
        /*01c4*/ 	.word	0x00001d20


	//   ....[3]....
        /*01c8*/ 	.word	0x00002130


	//   ....[4]....
        /*01cc*/ 	.word	0x000027d0


	//   ....[5]....
        /*01d0*/ 	.word	0x00003050


	//   ....[6]....
        /*01d4*/ 	.word	0x00003a40


	//   ....[7]....
        /*01d8*/ 	.word	0x00005f00


	//   ....[8]....
        /*01dc*/ 	.word	0x00005f40


	//   ....[9]....
        /*01e0*/ 	.word	0x00005f80


	//   ....[10]....
        /*01e4*/ 	.word	0x00005fc0


	//   ....[11]....
        /*01e8*/ 	.word	0x00006130


	//   ....[12]....
        /*01ec*/ 	.word	0x00006170


	//   ....[13]....
        /*01f0*/ 	.word	0x000061a0


	//   ....[14]....
        /*01f4*/ 	.word	0x000061d0


	//   ....[15]....
        /*01f8*/ 	.word	0x00006360


	//   ....[16]....
        /*01fc*/ 	.word	0x000063a0


	//   ....[17]....
        /*0200*/ 	.word	0x000063e0


	//   ....[18]....
        /*0204*/ 	.word	0x00006420


	//   ....[19]....
        /*0208*/ 	.word	0x00006630


	//   ....[20]....
        /*020c*/ 	.word	0x00006670


	//   ....[21]....
        /*0210*/ 	.word	0x000066a0


	//   ....[22]....
        /*0214*/ 	.word	0x000066d0


	//   ....[23]....
        /*0218*/ 	.word	0x000068d0


	//   ....[24]....
        /*021c*/ 	.word	0x00006900


	//   ....[25]....
        /*0220*/ 	.word	0x00006940


	//   ....[26]....
        /*0224*/ 	.word	0x00006970


	//   ....[27]....
        /*0228*/ 	.word	0x00006a80


	//   ....[28]....
        /*022c*/ 	.word	0x00006ae0


	//   ....[29]....
        /*0230*/ 	.word	0x00006b20


	//   ....[30]....
        /*0234*/ 	.word	0x00006b50


	//   ....[31]....
        /*0238*/ 	.word	0x00006b80


	//   ....[32]....
        /*023c*/ 	.word	0x00006bd0


	//   ....[33]....
        /*0240*/ 	.word	0x00006f10


	//   ....[34]....
        /*0244*/ 	.word	0x00006f40


	//   ....[35]....
        /*0248*/ 	.word	0x00006f60


	//   ....[36]....
        /*024c*/ 	.word	0x00006f70


	//   ....[37]....
        /*0250*/ 	.word	0x00007050


	//   ....[38]....
        /*0254*/ 	.word	0x00007070


	//   ....[39]....
        /*0258*/ 	.word	0x00007080


	//   ....[40]....
        /*025c*/ 	.word	0x00007090


	//   ....[41]....
        /*0260*/ 	.word	0x00007170


	//   ....[42]....
        /*0264*/ 	.word	0x00007190


	//   ....[43]....
        /*0268*/ 	.word	0x000071a0


	//   ....[44]....
        /*026c*/ 	.word	0x000071b0


	//   ....[45]....
        /*0270*/ 	.word	0x00007290


	//   ....[46]....
        /*0274*/ 	.word	0x000072b0


	//   ....[47]....
        /*0278*/ 	.word	0x000072c0


	//   ....[48]....
        /*027c*/ 	.word	0x000072d0


	//   ....[49]....
        /*0280*/ 	.word	0x000073b0


	//   ....[50]....
        /*0284*/ 	.word	0x000073d0


	//   ....[51]....
        /*0288*/ 	.word	0x000073e0


	//   ....[52]....
        /*028c*/ 	.word	0x000073f0


	//   ....[53]....
        /*0290*/ 	.word	0x000074d0


	//   ....[54]....
        /*0294*/ 	.word	0x00007510


	//   ....[55]....
        /*0298*/ 	.word	0x00007540


	//   ....[56]....
        /*029c*/ 	.word	0x00007550


	//   ....[57]....
        /*02a0*/ 	.word	0x00007560


	//   ....[58]....
        /*02a4*/ 	.word	0x00007570


	//   ....[59]....
        /*02a8*/ 	.word	0x00007580


	//   ....[60]....
        /*02ac*/ 	.word	0x000075b0


	//   ....[61]....
        /*02b0*/ 	.word	0x00007d90


	//   ....[62]....
        /*02b4*/ 	.word	0x00007e00


	//   ....[63]....
        /*02b8*/ 	.word	0x00008e40


	//   ....[64]....
        /*02bc*/ 	.word	0x00008ea0


	//   ....[65]....
        /*02c0*/ 	.word	0x00008f00


	//   ....[66]....
        /*02c4*/ 	.word	0x00008f30


	//   ....[67]....
        /*02c8*/ 	.word	0x00008fe0


	//   ....[68]....
        /*02cc*/ 	.word	0x00009010


	//   ....[69]....
        /*02d0*/ 	.word	0x00009060


	//   ....[70]....
        /*02d4*/ 	.word	0x00009090


	//   ....[71]....
        /*02d8*/ 	.word	0x00009140


	//   ....[72]....
        /*02dc*/ 	.word	0x000091a0


	//   ....[73]....
        /*02e0*/ 	.word	0x000091d0


	//   ....[74]....
        /*02e4*/ 	.word	0x00009200


	//   ....[75]....
        /*02e8*/ 	.word	0x000092b0


	//   ....[76]....
        /*02ec*/ 	.word	0x000092f0


	//   ....[77]....
        /*02f0*/ 	.word	0x00009340


	//   ....[78]....
        /*02f4*/ 	.word	0x00009370


	//   ....[79]....
        /*02f8*/ 	.word	0x00009450


	//   ....[80]....
        /*02fc*/ 	.word	0x00009510


	//   ....[81]....
        /*0300*/ 	.word	0x00009540


	//   ....[82]....
        /*0304*/ 	.word	0x00009570


	//   ....[83]....
        /*0308*/ 	.word	0x00009d70


	//   ....[84]....
        /*030c*/ 	.word	0x0000a590


	//   ....[85]....
        /*0310*/ 	.word	0x0000ab90


	//   ....[86]....
        /*0314*/ 	.word	0x0000abe0


	//   ....[87]....
        /*0318*/ 	.word	0x0000ac10


	//   ....[88]....
        /*031c*/ 	.word	0x0000ac30


	//   ....[89]....
        /*0320*/ 	.word	0x0000ac50


	//   ....[90]....
        /*0324*/ 	.word	0x0000ad20


	//   ....[91]....
        /*0328*/ 	.word	0x0000ad70


	//   ....[92]....
        /*032c*/ 	.word	0x0000ad90


	//   ....[93]....
        /*0330*/ 	.word	0x0000adb0


	//   ....[94]....
        /*0334*/ 	.word	0x0000add0


	//----- nvinfo : EIATTR_EXIT_INSTR_OFFSETS
	.align		4
.L_2493:
        /*0338*/ 	.byte	0x04, 0x1c
        /*033a*/ 	.short	(.L_2495 - .L_2494)


	//   ....[0]....
.L_2494:
        /*033c*/ 	.word	0x0000aeb0


	//   ....[1]....
        /*0340*/ 	.word	0x0000b500


	//----- nvinfo : EIATTR_MAX_THREADS
	.align		4
.L_2495:
        /*0344*/ 	.byte	0x04, 0x05
        /*0346*/ 	.short	(.L_2497 - .L_2496)
.L_2496:
        /*0348*/ 	.word	0x00000020
        /*034c*/ 	.word	0x00000001
        /*0350*/ 	.word	0x00000001


	//----- nvinfo : EIATTR_CRS_STACK_SIZE
	.align		4
.L_2497:
        /*0354*/ 	.byte	0x04, 0x1e
        /*0356*/ 	.short	(.L_2499 - .L_2498)
.L_2498:
        /*0358*/ 	.word	0x00000000
.L_2499:


//--------------------- .nv.info._Z25selective_scan_bwd_kernelI32Selective_Scan_bwd_kernel_traitsILi32ELi16ELb0ELb0ELb0ELb1ELb0EfN3c107complexIfEEEEv12SSMParamsBwd --------------------------
	.section	.nv.info._Z25selective_scan_bwd_kernelI32Selective_Scan_bwd_kernel_traitsILi32ELi16ELb0ELb0ELb0ELb1ELb0EfN3c107complexIfEEEEv12SSMParamsBwd,"",@"SHT_CUDA_INFO"
	.sectionflags	@""
	.align	4


	//----- nvinfo : EIATTR_CUDA_API_VERSION
	.align		4
        /*0000*/ 	.byte	0x04, 0x37
        /*0002*/ 	.short	(.L_2501 - .L_2500)
.L_2500:
        /*0004*/ 	.word	0x00000082


	//----- nvinfo : EIATTR_SW2861232_WAR
	.align		4
.L_2501:
        /*0008*/ 	.byte	0x01, 0x35
	.zero		2


	//----- nvinfo : EIATTR_PARAM_CBANK
	.align		4
        /*000c*/ 	.byte	0x04, 0x0a
        /*000e*/ 	.short	(.L_2503 - .L_2502)
	.align		4
.L_2502:
        /*0010*/ 	.word	index@(.nv.constant0._Z25selective_scan_bwd_kernelI32Selective_Scan_bwd_kernel_traitsILi32ELi16ELb0ELb0ELb0ELb1ELb0EfN3c107complexIfEEEEv12SSMParamsBwd)
        /*0014*/ 	.short	0x0160
        /*0016*/ 	.short	0x01f0


	//----- nvinfo : EIATTR_CBANK_PARAM_SIZE
	.align		4
.L_2503:
        /*0018*/ 	.byte	0x03, 0x19
        /*001a*/ 	.short	0x01f0


	//----- nvinfo : EIATTR_KPARAM_INFO
	.align		4
        /*001c*/ 	.byte	0x04, 0x17
        /*001e*/ 	.short	(.L_2505 - .L_2504)
.L_2504:
        /*0020*/ 	.word	0x00000000
        /*0024*/ 	.short	0x0000
        /*0026*/ 	.short	0x0000
        /*0028*/ 	.byte	0x00, 0xf0, 0xc1, 0x07


	//----- nvinfo : EIATTR_MAXREG_COUNT
	.align		4
.L_2505:
        /*002c*/ 	.byte	0x03, 0x1b
        /*002e*/ 	.short	0x00ff


	//----- nvinfo : EIATTR_NUM_BARRIERS
	.align		4
        /*0030*/ 	.byte	0x02, 0x4c
        /*0032*/ 	.byte	0x01
	.zero		1


	//----- nvinfo : EIATTR_MERCURY_ISA_VERSION
	.align		4
        /*0034*/ 	.byte	0x03, 0x5f
        /*0036*/ 	.short	0x0000


	//----- nvinfo : EIATTR_COOP_GROUP_MASK_REGIDS
	.align		4
        /*0038*/ 	.byte	0x04, 0x29
        /*003a*/ 	.short	(.L_2507 - .L_2506)


	//   ....[0]....
.L_2506:
        /*003c*/ 	.word	0xffffffff


	//   ....[1]....
        /*0040*/ 	.word	0xffffffff


	//   ....[2]....
        /*0044*/ 	.word	0xffffffff


	//   ....[3]....
        /*0048*/ 	.word	0xffffffff


	//   ....[4]....
        /*004c*/ 	.word	0xffffffff


	//   ....[5]....
        /*0050*/ 	.word	0xffffffff


	//   ....[6]....
        /*0054*/ 	.word	0xffffffff


	//   ....[7]....
        /*0058*/ 	.word	0xffffffff


	//   ....[8]....
        /*005c*/ 	.word	0xffffffff


	//   ....[9]....
        /*0060*/ 	.word	0xffffffff


	//   ....[10]....
        /*0064*/ 	.word	0xffffffff


	//   ....[11]....
        /*0068*/ 	.word	0xffffffff


	//   ....[12]....
        /*006c*/ 	.word	0xffffffff


	//   ....[13]....
        /*0070*/ 	.word	0xffffffff


	//   ....[14]....
        /*0074*/ 	.word	0xffffffff


	//   ....[15]....
        /*0078*/ 	.word	0xffffffff


	//   ....[16]....
        /*007c*/ 	.word	0xffffffff


	//   ....[17]....
        /*0080*/ 	.word	0xffffffff


	//   ....[18]....
        /*0084*/ 	.word	0xffffffff


	//   ....[19]....
        /*0088*/ 	.word	0xffffffff


	//   ....[20]....
        /*008c*/ 	.word	0xffffffff


	//   ....[21]....
        /*0090*/ 	.word	0xffffffff


	//   ....[22]....
        /*0094*/ 	.word	0xffffffff


	//   ....[23]....
        /*0098*/ 	.word	0xffffffff


	//   ....[24]....
        /*009c*/ 	.word	0xffffffff


	//   ....[25]....
        /*00a0*/ 	.word	0xffffffff


	//   ....[26]....
        /*00a4*/ 	.word	0xffffffff


	//   ....[27]....
        /*00a8*/ 	.word	0xffffffff


	//   ....[28]....
        /*00ac*/ 	.word	0xffffffff


	//   ....[29]....
        /*00b0*/ 	.word	0xffffffff


	//   ....[30]....
        /*00b4*/ 	.word	0xffffffff


	//   ....[31]....
        /*00b8*/ 	.word	0xffffffff


	//   ....[32]....
        /*00bc*/ 	.word	0xffffffff


	//   ....[33]....
        /*00c0*/ 	.word	0xffffffff


	//   ....[34]....
        /*00c4*/ 	.word	0xffffffff


	//   ....[35]....
        /*00c8*/ 	.word	0xffffffff


	//   ....[36]....
        /*00cc*/ 	.word	0xffffffff


	//   ....[37]....
        /*00d0*/ 	.word	0xffffffff


	//   ....[38]....
        /*00d4*/ 	.word	0xffffffff


	//   ....[39]....
        /*00d8*/ 	.word	0xffffffff


	//   ....[40]....
        /*00dc*/ 	.word	0xffffffff


	//   ....[41]....
        /*00e0*/ 	.word	0xffffffff


	//   ....[42]....
        /*00e4*/ 	.word	0xffffffff


	//   ....[43]....
        /*00e8*/ 	.word	0xffffffff


	//   ....[44]....
        /*00ec*/ 	.word	0xffffffff


	//   ....[45]....
        /*00f0*/ 	.word	0xffffffff


	//   ....[46]....
        /*00f4*/ 	.word	0xffffffff


	//   ....[47]....
        /*00f8*/ 	.word	0xffffffff


	//   ....[48]....
        /*00fc*/ 	.word	0xffffffff


	//   ....[49]....
        /*0100*/ 	.word	0xffffffff


	//   ....[50]....
        /*0104*/ 	.word	0xffffffff


	//   ....[51]....
        /*0108*/ 	.word	0xffffffff


	//   ....[52]....
        /*010c*/ 	.word	0xffffffff


	//   ....[53]....
        /*0110*/ 	.word	0xffffffff


	//   ....[54]....
        /*0114*/ 	.word	0xffffffff


	//   ....[55]....
        /*0118*/ 	.word	0xffffffff


	//   ....[56]....
        /*011c*/ 	.word	0xffffffff


	//   ....[57]....
        /*0120*/ 	.word	0xffffffff


	//   ....[58]....
        /*0124*/ 	.word	0xffffffff


	//   ....[59]....
        /*0128*/ 	.word	0xffffffff


	//   ....[60]....
        /*012c*/ 	.word	0xffffffff


	//   ....[61]....
        /*0130*/ 	.word	0xffffffff


	//   ....[62]....
        /*0134*/ 	.word	0xffffffff


	//   ....[63]....
        /*0138*/ 	.word	0xffffffff


	//   ....[64]....
        /*013c*/ 	.word	0xffffffff


	//   ....[65]....
        /*0140*/ 	.word	0xffffffff


	//   ....[66]....
        /*0144*/ 	.word	0xffffffff


	//   ....[67]....
        /*0148*/ 	.word	0xffffffff


	//   ....[68]....
        /*014c*/ 	.word	0xffffffff


	//   ....[69]....
        /*0150*/ 	.word	0xffffffff


	//   ....[70]....
        /*0154*/ 	.word	0xffffffff


	//   ....[71]....
        /*0158*/ 	.word	0xffffffff


	//   ....[72]....
        /*015c*/ 	.word	0xffffffff


	//   ....[73]....
        /*0160*/ 	.word	0xffffffff


	//   ....[74]....
        /*0164*/ 	.word	0xffffffff


	//   ....[75]....
        /*0168*/ 	.word	0xffffffff


	//   ....[76]....
        /*016c*/ 	.word	0xffffffff


	//   ....[77]....
        /*0170*/ 	.word	0xffffffff


	//   ....[78]....
        /*0174*/ 	.word	0xffffffff


	//   ....[79]....
        /*0178*/ 	.word	0xffffffff


	//   ....[80]....
        /*017c*/ 	.word	0xffffffff


	//   ....[81]....
        /*0180*/ 	.word	0xffffffff


	//   ....[82]....
        /*0184*/ 	.word	0xffffffff


	//   ....[83]....
        /*0188*/ 	.word	0xffffffff


	//   ....[84]....
        /*018c*/ 	.word	0xffffffff


	//   ....[85]....
        /*0190*/ 	.word	0xffffffff


	//   ....[86]....
        /*0194*/ 	.word	0xffffffff


	//   ....[87]....
        /*0198*/ 	.word	0xffffffff


	//   ....[88]....
        /*019c*/ 	.word	0xffffffff


	//   ....[89]....
        /*01a0*/ 	.word	0xffffffff


	//   ....[90]....
        /*01a4*/ 	.word	0xffffffff


	//   ....[91]....
        /*01a8*/ 	.word	0xffffffff


	//----- nvinfo : EIATTR_COOP_GROUP_INSTR_OFFSETS
	.align		4
.L_2507:
        /*01ac*/ 	.byte	0x04, 0x28
        /*01ae*/ 	.short	(.L_2509 - .L_2508)


	//   ....[0]....
.L_2508:
        /*01b0*/ 	.word	0x00000ea0


	//   ....[1]....
        /*01b4*/ 	.word	0x00001440


	//   ....[2]....
        /*01b8*/ 	.word	0x000019c0


	//   ....[3]....
        /*01bc*/ 	.word	0x00005c50


	//   ....[4]....
        /*01c0*/ 	.word	0x00005c90


	//   ....[5]....
        /*01c4*/ 	.word	0x00005cd0


	//   ....[6]....
        /*01c8*/ 	.word	0x00005d10


	//   ....[7]....
        /*01cc*/ 	.word	0x00005e70


	//   ....[8]....
        /*01d0*/ 	.word	0x00005ea0


	//   ....[9]....
        /*01d4*/ 	.word	0x00005ee0


	//   ....[10]....
        /*01d8*/ 	.word	0x00005f10


	//   ....[11]....
        /*01dc*/ 	.word	0x00006170


	//   ....[12]....
        /*01e0*/ 	.word	0x000061a0


	//   ....[13]....
        /*01e4*/ 	.word	0x000061d0


	//   ....[14]....
        /*01e8*/ 	.word	0x00006200


	//   ....[15]....
        /*01ec*/ 	.word	0x000063f0


	//   ....[16]....
        /*01f0*/ 	.word	0x00006430


	//   ....[17]....
        /*01f4*/ 	.word	0x00006460


	//   ....[18]....
        /*01f8*/ 	.word	0x00006490


	//   ....[19]....
        /*01fc*/ 	.word	0x000066c0


	//   ....[20]....
        /*0200*/ 	.word	0x000066f0


	//   ....[21]....
        /*0204*/ 	.word	0x00006740


	//   ....[22]....
        /*0208*/ 	.word	0x00006770


	//   ....[23]....
        /*020c*/ 	.word	0x000068f0


	//   ....[24]....
        /*0210*/ 	.word	0x00006960


	//   ....[25]....
        /*0214*/ 	.word	0x000069a0


	//   ....[26]....
        /*0218*/ 	.word	0x000069e0


	//   ....[27]....
        /*021c*/ 	.word	0x00006a20


	//   ....[28]....
        /*0220*/ 	.word	0x00006a50


	//   ....[29]....
        /*0224*/ 	.word	0x00006be0


	//   ....[30]....
        /*0228*/ 	.word	0x00006c30


	//   ....[31]....
        /*022c*/ 	.word	0x00006c70


	//   ....[32]....
        /*0230*/ 	.word	0x00006c80


	//   ....[33]....
        /*0234*/ 	.word	0x00006d80


	//   ....[34]....
        /*0238*/ 	.word	0x00006dc0


	//   ....[35]....
        /*023c*/ 	.word	0x00006df0


	//   ....[36]....
        /*0240*/ 	.word	0x00006e10


	//   ....[37]....
        /*0244*/ 	.word	0x00006f10


	//   ....[38]....
        /*0248*/ 	.word	0x00006f50


	//   ....[39]....
        /*024c*/ 	.word	0x00006f80


	//   ....[40]....
        /*0250*/ 	.word	0x00006fa0


	//   ....[41]....
        /*0254*/ 	.word	0x000070a0


	//   ....[42]....
        /*0258*/ 	.word	0x000070e0


	//   ....[43]....
        /*025c*/ 	.word	0x00007120


	//   ....[44]....
        /*0260*/ 	.word	0x00007140


	//   ....[45]....
        /*0264*/ 	.word	0x00007220


	//   ....[46]....
        /*0268*/ 	.word	0x00007250


	//   ....[47]....
        /*026c*/ 	.word	0x00007270


	//   ....[48]....
        /*0270*/ 	.word	0x00007280


	//   ....[49]....
        /*0274*/ 	.word	0x00007360


	//   ....[50]....
        /*0278*/ 	.word	0x000073a0


	//   ....[51]....
        /*027c*/ 	.word	0x000073e0


	//   ....[52]....
        /*0280*/ 	.word	0x00007420


	//   ....[53]....
        /*0284*/ 	.word	0x00007450


	//   ....[54]....
        /*0288*/ 	.word	0x00007480


	//   ....[55]....
        /*028c*/ 	.word	0x000074b0


	//   ....[56]....
        /*0290*/ 	.word	0x000074e0


	//   ....[57]....
        /*0294*/ 	.word	0x00007510


	//   ....[58]....
        /*0298*/ 	.word	0x00007b70


	//   ....[59]....
        /*029c*/ 	.word	0x00008ba0


	//   ....[60]....
        /*02a0*/ 	.word	0x00008c50


	//   ....[61]....
        /*02a4*/ 	.word	0x00008c80


	//   ....[62]....
        /*02a8*/ 	.word	0x00008cb0


	//   ....[63]....
        /*02ac*/ 	.word	0x00008dd0


	//   ....[64]....
        /*02b0*/ 	.word	0x00008e10


	//   ....[65]....
        /*02b4*/ 	.word	0x00008e40


	//   ....[66]....
        /*02b8*/ 	.word	0x00008e70


	//   ....[67]....
        /*02bc*/ 	.word	0x00008f80


	//   ....[68]....
        /*02c0*/ 	.word	0x00008fc0


	//   ....[69]....
        /*02c4*/ 	.word	0x00008ff0


	//   ....[70]....
        /*02c8*/ 	.word	0x00009020


	//   ....[71]....
        /*02cc*/ 	.word	0x00009140


	//   ....[72]....
        /*02d0*/ 	.word	0x00009180


	//   ....[73]....
        /*02d4*/ 	.word	0x000091b0


	//   ....[74]....
        /*02d8*/ 	.word	0x000091e0


	//   ....[75]....
        /*02dc*/ 	.word	0x00009360


	//   ....[76]....
        /*02e0*/ 	.word	0x000093a0


	//   ....[77]....
        /*02e4*/ 	.word	0x000093d0


	//   ....[78]....
        /*02e8*/ 	.word	0x00009400


	//   ....[79]....
        /*02ec*/ 	.word	0x00009d80


	//   ....[80]....
        /*02f0*/ 	.word	0x0000a510


	//   ....[81]....
        /*02f4*/ 	.word	0x0000adc0


	//   ....[82]....
        /*02f8*/ 	.word	0x0000b3c0


	//   ....[83]....
        /*02fc*/ 	.word	0x0000b410


	//   ....[84]....
        /*0300*/ 	.word	0x0000b440


	//   ....[85]....
        /*0304*/ 	.word	0x0000b460


	//   ....[86]....
        /*0308*/ 	.word	0x0000b480


	//   ....[87]....
        /*030c*/ 	.word	0x0000b530


	//   ....[88]....
        /*0310*/ 	.word	0x0000b580


	//   ....[89]....
        /*0314*/ 	.word	0x0000b5a0


	//   ....[90]....
        /*0318*/ 	.word	0x0000b5c0


	//   ....[91]....
        /*031c*/ 	.word	0x0000b5e0


	//----- nvinfo : EIATTR_EXIT_INSTR_OFFSETS
	.align		4
.L_2509:
        /*0320*/ 	.byte	0x04, 0x1c
        /*0322*/ 	.short	(.L_2511 - .L_2510)


	//   ....[0]....
.L_2510:
        /*0324*/ 	.word	0x0000b6a0


	//   ....[1]....
        /*0328*/ 	.word	0x0000bbe0


	//----- nvinfo : EIATTR_MAX_THREADS
	.align		4
.L_2511:
        /*032c*/ 	.byte	0x04, 0x05
        /*032e*/ 	.short	(.L_2513 - .L_2512)
.L_2512:
        /*0330*/ 	.word	0x00000020
        /*0334*/ 	.word	0x00000001
        /*0338*/ 	.word	0x00000001


	//----- nvinfo : EIATTR_CRS_STACK_SIZE
	.align		4
.L_2513:
        /*033c*/ 	.byte	0x04, 0x1e
        /*033e*/ 	.short	(.L_2515 - .L_2514)
.L_2514:
        /*0340*/ 	.word	0x00000000
.L_2515:


//--------------------- .nv.info._Z25selective_scan_bwd_kernelI32Selective_Scan_bwd_kernel_traitsILi32ELi16ELb0ELb0ELb0ELb1ELb1EfN3c107complexIfEEEEv12SSMParamsBwd --------------------------
	.section	.nv.info._Z25selective_scan_bwd_kernelI32Selective_Scan_bwd_kernel_traitsILi32ELi16ELb0ELb0ELb0ELb1ELb1EfN3c107complexIfEEEEv12SSMParamsBwd,"",@"SHT_CUDA_INFO"
	.sectionflags	@""
	.align	4


	//----- nvinfo : EIATTR_CUDA_API_VERSION
	.align		4
        /*0000*/ 	.byte	0x04, 0x37
        /*0002*/ 	.short	(.L_2517 - .L_2516)
.L_2516:
        /*0004*/ 	.word	0x00000082


	//----- nvinfo : EIATTR_SW2861232_WAR
	.align		4
.L_2517:
        /*0008*/ 	.byte	0x01, 0x35
	.zero		2


	//----- nvinfo : EIATTR_PARAM_CBANK
	.align		4
        /*000c*/ 	.byte	0x04, 0x0a
        /*000e*/ 	.short	(.L_2519 - .L_2518)
	.align		4
.L_2518:
        /*0010*/ 	.word	index@(.nv.constant0._Z25selective_scan_bwd_kernelI32Selective_Scan_bwd_kernel_traitsILi32ELi16ELb0ELb0ELb0ELb1ELb1EfN3c107complexIfEEEEv12SSMParamsBwd)
        /*0014*/ 	.short	0x0160
        /*0016*/ 	.short	0x01f0


	//----- nvinfo : EIATTR_CBANK_PARAM_SIZE
	.align		4
.L_2519:
        /*0018*/ 	.byte	0x03, 0x19
        /*001a*/ 	.short	0x01f0


	//----- nvinfo : EIATTR_KPARAM_INFO
	.align		4
        /*001c*/ 	.byte	0x04, 0x17
        /*001e*/ 	.short	(.L_2521 - .L_2520)
.L_2520:
        /*0020*/ 	.word	0x00000000
        /*0024*/ 	.short	0x0000
        /*0026*/ 	.short	0x0000
        /*0028*/ 	.byte	0x00, 0xf0, 0xc1, 0x07


	//----- nvinfo : EIATTR_MAXREG_COUNT
	.align		4
.L_2521:
        /*002c*/ 	.byte	0x03, 0x1b
        /*002e*/ 	.short	0x00ff


	//----- nvinfo : EIATTR_NUM_BARRIERS
	.align		4
        /*0030*/ 	.byte	0x02, 0x4c
        /*0032*/ 	.byte	0x01
	.zero		1


	//----- nvinfo : EIATTR_MERCURY_ISA_VERSION
	.align		4
        /*0034*/ 	.byte	0x03, 0x5f
        /*0036*/ 	.short	0x0000


	//----- nvinfo : EIATTR_COOP_GROUP_MASK_REGIDS
	.align		4
        /*0038*/ 	.byte	0x04, 0x29
        /*003a*/ 	.short	(.L_2523 - .L_2522)


	//   ....[0]....
.L_2522:
        /*003c*/ 	.word	0xffffffff


	//   ....[1]....
        /*0040*/ 	.word	0xffffffff


	//   ....[2]....
        /*0044*/ 	.word	0xffffffff


	//   ....[3]....
        /*0048*/ 	.word	0xffffffff


	//   ....[4]....
        /*004c*/ 	.word	0xffffffff


	//   ....[5]....
        /*0050*/ 	.word	0xffffffff


	//   ....[6]....
        /*0054*/ 	.word	0xffffffff


	//   ....[7]....
        /*0058*/ 	.word	0xffffffff


	//   ....[8]....
        /*005c*/ 	.word	0xffffffff


	//   ....[9]....
        /*0060*/ 	.word	0xffffffff


	//   ....[10]....
        /*0064*/ 	.word	0xffffffff


	//   ....[11]....
        /*0068*/ 	.word	0xffffffff


	//   ....[12]....
        /*006c*/ 	.word	0xffffffff


	//   ....[13]....
        /*0070*/ 	.word	0xffffffff


	//   ....[14]....
        /*0074*/ 	.word	0xffffffff


	//   ....[15]....
        /*0078*/ 	.word	0xffffffff


	//   ....[16]....
        /*007c*/ 	.word	0xffffffff


	//   ....[17]....
        /*0080*/ 	.word	0xffffffff


	//   ....[18]....
        /*0084*/ 	.word	0xffffffff


	//   ....[19]....
        /*0088*/ 	.word	0xffffffff


	//   ....[20]....
        /*008c*/ 	.word	0xffffffff


	//   ....[21]....
        /*0090*/ 	.word	0xffffffff


	//   ....[22]....
        /*0094*/ 	.word	0xffffffff


	//   ....[23]....
        /*0098*/ 	.word	0xffffffff


	//   ....[24]....
        /*009c*/ 	.word	0xffffffff


	//   ....[25]....
        /*00a0*/ 	.word	0xffffffff


	//   ....[26]....
        /*00a4*/ 	.word	0xffffffff


	//   ....[27]....
        /*00a8*/ 	.word	0xffffffff


	//   ....[28]....
        /*00ac*/ 	.word	0xffffffff


	//   ....[29]....
        /*00b0*/ 	.word	0xffffffff


	//   ....[30]....
        /*00b4*/ 	.word	0xffffffff


	//   ....[31]....
        /*00b8*/ 	.word	0xffffffff


	//   ....[32]....
        /*00bc*/ 	.word	0xffffffff


	//   ....[33]....
        /*00c0*/ 	.word	0xffffffff


	//   ....[34]....
        /*00c4*/ 	.word	0xffffffff


	//   ....[35]....
        /*00c8*/ 	.word	0xffffffff


	//   ....[36]....
        /*00cc*/ 	.word	0xffffffff


	//   ....[37]....
        /*00d0*/ 	.word	0xffffffff


	//   ....[38]....
        /*00d4*/ 	.word	0xffffffff


	//   ....[39]....
        /*00d8*/ 	.word	0xffffffff


	//   ....[40]....
        /*00dc*/ 	.word	0xffffffff


	//   ....[41]....
        /*00e0*/ 	.word	0xffffffff


	//   ....[42]....
        /*00e4*/ 	.word	0xffffffff


	//   ....[43]....
        /*00e8*/ 	.word	0xffffffff


	//   ....[44]....
        /*00ec*/ 	.word	0xffffffff


	//   ....[45]....
        /*00f0*/ 	.word	0xffffffff


	//   ....[46]....
        /*00f4*/ 	.word	0xffffffff


	//   ....[47]....
        /*00f8*/ 	.word	0xffffffff


	//   ....[48]....
        /*00fc*/ 	.word	0xffffffff


	//   ....[49]....
        /*0100*/ 	.word	0xffffffff


	//   ....[50]....
        /*0104*/ 	.word	0xffffffff


	//   ....[51]....
        /*0108*/ 	.word	0xffffffff


	//   ....[52]....
        /*010c*/ 	.word	0xffffffff


	//   ....[53]....
        /*0110*/ 	.word	0xffffffff


	//   ....[54]....
        /*0114*/ 	.word	0xffffffff


	//   ....[55]....
        /*0118*/ 	.word	0xffffffff


	//   ....[56]....
        /*011c*/ 	.word	0xffffffff


	//   ....[57]....
        /*0120*/ 	.word	0xffffffff


	//   ....[58]....
        /*0124*/ 	.word	0xffffffff


	//   ....[59]....
        /*0128*/ 	.word	0xffffffff


	//   ....[60]....
        /*012c*/ 	.word	0xffffffff


	//   ....[61]....
        /*0130*/ 	.word	0xffffffff


	//   ....[62]....
        /*0134*/ 	.word	0xffffffff


	//   ....[63]....
        /*0138*/ 	.word	0xffffffff


	//   ....[64]....
        /*013c*/ 	.word	0xffffffff


	//   ....[65]....
        /*0140*/ 	.word	0xffffffff


	//   ....[66]....
        /*0144*/ 	.word	0xffffffff


	//   ....[67]....
        /*0148*/ 	.word	0xffffffff


	//   ....[68]....
        /*014c*/ 	.word	0xffffffff


	//   ....[69]....
        /*0150*/ 	.word	0xffffffff


	//   ....[70]....
        /*0154*/ 	.word	0xffffffff


	//   ....[71]....
        /*0158*/ 	.word	0xffffffff


	//   ....[72]....
        /*015c*/ 	.word	0xffffffff


	//   ....[73]....
        /*0160*/ 	.word	0xffffffff


	//   ....[74]....
        /*0164*/ 	.word	0xffffffff


	//   ....[75]....
        /*0168*/ 	.word	0xffffffff


	//   ....[76]....
        /*016c*/ 	.word	0xffffffff


	//   ....[77]....
        /*0170*/ 	.word	0xffffffff


	//   ....[78]....
        /*0174*/ 	.word	0xffffffff


	//   ....[79]....
        /*0178*/ 	.word	0xffffffff


	//   ....[80]....
        /*017c*/ 	.word	0xffffffff


	//   ....[81]....
        /*0180*/ 	.word	0xffffffff


	//   ....[82]....
        /*0184*/ 	.word	0xffffffff


	//   ....[83]....
        /*0188*/ 	.word	0xffffffff


	//   ....[84]....
        /*018c*/ 	.word	0xffffffff


	//   ....[85]....
        /*0190*/ 	.word	0xffffffff


	//   ....[86]....
        /*0194*/ 	.word	0xffffffff


	//   ....[87]....
        /*0198*/ 	.word	0xffffffff


	//   ....[88]....
        /*019c*/ 	.word	0xffffffff


	//   ....[89]....
        /*01a0*/ 	.word	0xffffffff


	//   ....[90]....
        /*01a4*/ 	.word	0xffffffff


	//   ....[91]....
        /*01a8*/ 	.word	0xffffffff


	//   ....[92]....
        /*01ac*/ 	.word	0xffffffff


	//   ....[93]....
        /*01b0*/ 	.word	0xffffffff


	//   ....[94]....
        /*01b4*/ 	.word	0xffffffff


	//   ....[95]....
        /*01b8*/ 	.word	0xffffffff


	//----- nvinfo : EIATTR_COOP_GROUP_INSTR_OFFSETS
	.align		4
.L_2523:
        /*01bc*/ 	.byte	0x04, 0x28
        /*01be*/ 	.short	(.L_2525 - .L_2524)


	//   ....[0]....
.L_2524:
        /*01c0*/ 	.word	0x00000db0


	//   ....[1]....
        /*01c4*/ 	.word	0x000012d0


	//   ....[2]....
        /*01c8*/ 	.word	0x00001950


	//   ....[3]....
        /*01cc*/ 	.word	0x000042e0


	//   ....[4]....
        /*01d0*/ 	.word	0x000049b0


	//   ....[5]....
        /*01d4*/ 	.word	0x00005200


	//   ....[6]....
        /*01d8*/ 	.word	0x00005bc0


	//   ....[7]....
        /*01dc*/ 	.word	0x00007e60


	//   ....[8]....
        /*01e0*/ 	.word	0x00007ea0


	//   ....[9]....
        /*01e4*/ 	.word	0x00007ee0


	//   ....[10]....
        /*01e8*/ 	.word	0x00007f20


	//   ....[11]....
        /*01ec*/ 	.word	0x00007f50


	//   ....[12]....
        /*01f0*/ 	.word	0x00007f80


	//   ....[13]....
        /*01f4*/ 	.word	0x000080b0


	//   ....[14]....
        /*01f8*/ 	.word	0x000080f0


	//   ....[15]....
        /*01fc*/ 	.word	0x00008120


	//   ....[16]....
        /*0200*/ 	.word	0x00008150


	//   ....[17]....
        /*0204*/ 	.word	0x00008390


	//   ....[18]....
        /*0208*/ 	.word	0x000083d0


	//   ....[19]....
        /*020c*/ 	.word	0x00008400


	//   ....[20]....
        /*0210*/ 	.word	0x00008430


	//   ....[21]....
        /*0214*/ 	.word	0x00008650


	//   ....[22]....
        /*0218*/ 	.word	0x00008690


	//   ....[23]....
        /*021c*/ 	.word	0x000086c0


	//   ....[24]....
        /*0220*/ 	.word	0x000086f0


	//   ....[25]....
        /*0224*/ 	.word	0x000088d0


	//   ....[26]....
        /*0228*/ 	.word	0x00008900


	//   ....[27]....
        /*022c*/ 	.word	0x00008940


	//   ....[28]....
        /*0230*/ 	.word	0x00008970


	//   ....[29]....
        /*0234*/ 	.word	0x00008b60


	//   ....[30]....
        /*0238*/ 	.word	0x00008bf0


	//   ....[31]....
        /*023c*/ 	.word	0x00008c20


	//   ....[32]....
        /*0240*/ 	.word	0x00008c50


	//   ....[33]....
        /*0244*/ 	.word	0x00008e40


	//   ....[34]....
        /*0248*/ 	.word	0x00008e70


	//   ....[35]....
        /*024c*/ 	.word	0x00008e90


	//   ....[36]....
        /*0250*/ 	.word	0x00008ea0


	//   ....[37]....
        /*0254*/ 	.word	0x00008fa0


	//   ....[38]....
        /*0258*/ 	.word	0x00008fe0


	//   ....[39]....
        /*025c*/ 	.word	0x00009010


	//   ....[40]....
        /*0260*/ 	.word	0x00009030


	//   ....[41]....
        /*0264*/ 	.word	0x00009130


	//   ....[42]....
        /*0268*/ 	.word	0x00009170


	//   ....[43]....
        /*026c*/ 	.word	0x000091a0


	//   ....[44]....
        /*0270*/ 	.word	0x000091c0


	//   ....[45]....
        /*0274*/ 	.word	0x000092c0


	//   ....[46]....
        /*0278*/ 	.word	0x00009300


	//   ....[47]....
        /*027c*/ 	.word	0x00009340


	//   ....[48]....
        /*0280*/ 	.word	0x00009360


	//   ....[49]....
        /*0284*/ 	.word	0x00009450


	//   ....[50]....
        /*0288*/ 	.word	0x00009480


	//   ....[51]....
        /*028c*/ 	.word	0x00009490


	//   ....[52]....
        /*0290*/ 	.word	0x000094a0


	//   ....[53]....
        /*0294*/ 	.word	0x00009580


	//   ....[54]....
        /*0298*/ 	.word	0x000095c0


	//   ....[55]....
        /*029c*/ 	.word	0x00009600


	//   ....[56]....
        /*02a0*/ 	.word	0x00009640


	//   ....[57]....
        /*02a4*/ 	.word	0x00009670


	//   ....[58]....
        /*02a8*/ 	.word	0x000096a0


	//   ....[59]....
        /*02ac*/ 	.word	0x000096d0


	//   ....[60]....
        /*02b0*/ 	.word	0x00009700


	//   ....[61]....
        /*02b4*/ 	.word	0x00009730


	//   ....[62]....
        /*02b8*/ 	.word	0x00009c40


	//   ....[63]....
        /*02bc*/ 	.word	0x0000adb0


	//   ....[64]....
        /*02c0*/ 	.word	0x0000ae60


	//   ....[65]....
        /*02c4*/ 	.word	0x0000ae90


	//   ....[66]....
        /*02c8*/ 	.word	0x0000aec0


	//   ....[67]....
        /*02cc*/ 	.word	0x0000afd0


	//   ....[68]....
        /*02d0*/ 	.word	0x0000b010


	//   ....[69]....
        /*02d4*/ 	.word	0x0000b040


	//   ....[70]....
        /*02d8*/ 	.word	0x0000b070


	//   ....[71]....
        /*02dc*/ 	.word	0x0000b110


	//   ....[72]....
        /*02e0*/ 	.word	0x0000b150


	//   ....[73]....
        /*02e4*/ 	.word	0x0000b190


	//   ....[74]....
        /*02e8*/ 	.word	0x0000b1c0


	//   ....[75]....
        /*02ec*/ 	.word	0x0000b2d0


	//   ....[76]....
        /*02f0*/ 	.word	0x0000b310


	//   ....[77]....
        /*02f4*/ 	.word	0x0000b340


	//   ....[78]....
        /*02f8*/ 	.word	0x0000b370


	//   ....[79]....
        /*02fc*/ 	.word	0x0000b4f0


	//   ....[80]....
        /*0300*/ 	.word	0x0000b520


	//   ....[81]....
        /*0304*/ 	.word	0x0000b550


	//   ....[82]....
        /*0308*/ 	.word	0x0000b580


	//   ....[83]....
        /*030c*/ 	.word	0x0000bfa0


	//   ....[84]....
        /*0310*/ 	.word	0x0000c660


	//   ....[85]....
        /*0314*/ 	.word	0x0000cfd0


	//   ....[86]....
        /*0318*/ 	.word	0x0000d5a0


	//   ....[87]....
        /*031c*/ 	.word	0x0000d5f0


	//   ....[88]....
        /*0320*/ 	.word	0x0000d620


	//   ....[89]....
        /*0324*/ 	.word	0x0000d640


	//   ....[90]....
        /*0328*/ 	.word	0x0000d660


	//   ....[91]....
        /*032c*/ 	.word	0x0000d710


	//   ....[92]....
        /*0330*/ 	.word	0x0000d760


	//   ....[93]....
        /*0334*/ 	.word	0x0000d780


	//   ....[94]....
        /*0338*/ 	.word	0x0000d7a0


	//   ....[95]....
        /*033c*/ 	.word	0x0000d7c0


	//----- nvinfo : EIATTR_EXIT_INSTR_OFFSETS
	.align		4
.L_2525:
        /*0340*/ 	.byte	0x04, 0x1c
        /*0342*/ 	.short	(.L_2527 - .L_2526)


	//   ....[0]....
.L_2526:
        /*0344*/ 	.word	0x0000d880


	//   ....[1]....
        /*0348*/ 	.word	0x0000ddc0


	//----- nvinfo : EIATTR_MAX_THREADS
	.align		4
.L_2527:
        /*034c*/ 	.byte	0x04, 0x05
        /*034e*/ 	.short	(.L_2529 - .L_2528)
.L_2528:
        /*0350*/ 	.word	0x00000020
        /*0354*/ 	.word	0x00000001
        /*0358*/ 	.word	0x00000001


	//----- nvinfo : EIATTR_CRS_STACK_SIZE
	.align		4
.L_2529:
        /*035c*/ 	.byte	0x04, 0x1e
        /*035e*/ 	.short	(.L_2531 - .L_2530)
.L_2530:
        /*0360*/ 	.word	0x00000000
.L_2531:


//--------------------- .nv.info._Z25selective_scan_bwd_kernelI32Selective_Scan_bwd_kernel_traitsILi32ELi16ELb0ELb0ELb1ELb0ELb0EfN3c107complexIfEEEEv12SSMParamsBwd --------------------------
	.section	.nv.info._Z25selective_scan_bwd_kernelI32Selective_Scan_bwd_kernel_traitsILi32ELi16ELb0ELb0ELb1ELb0ELb0EfN3c107complexIfEEEEv12SSMParamsBwd,"",@"SHT_CUDA_INFO"
	.sectionflags	@""
	.align	4


	//----- nvinfo : EIATTR_CUDA_API_VERSION
	.align		4
        /*0000*/ 	.byte	0x04, 0x37
        /*0002*/ 	.short	(.L_2533 - .L_2532)
.L_2532:
        /*0004*/ 	.word	0x00000082


	//----- nvinfo : EIATTR_SW2861232_WAR
	.align		4
.L_2533:
        /*0008*/ 	.byte	0x01, 0x35
	.zero		2


	//----- nvinfo : EIATTR_PARAM_CBANK
	.align		4
        /*000c*/ 	.byte	0x04, 0x0a
        /*000e*/ 	.short	(.L_2535 - .L_2534)
	.align		4
.L_2534:
        /*0010*/ 	.word	index@(.nv.constant0._Z25selective_scan_bwd_kernelI32Selective_Scan_bwd_kernel_traitsILi32ELi16ELb0ELb0ELb1ELb0ELb0EfN3c107complexIfEEEEv12SSMParamsBwd)
        /*0014*/ 	.short	0x0160
        /*0016*/ 	.short	0x01f0


	//----- nvinfo : EIATTR_CBANK_PARAM_SIZE
	.align		4
.L_2535:
        /*0018*/ 	.byte	0x03, 0x19
        /*001a*/ 	.short	0x01f0


	//----- nvinfo : EIATTR_KPARAM_INFO
	.align		4
        /*001c*/ 	.byte	0x04, 0x17
        /*001e*/ 	.short	(.L_2537 - .L_2536)
.L_2536:
        /*0020*/ 	.word	0x00000000
        /*0024*/ 	.short	0x0000
        /*0026*/ 	.short	0x0000
        /*0028*/ 	.byte	0x00, 0xf0, 0xc1, 0x07


	//----- nvinfo : EIATTR_MAXREG_COUNT
	.align		4
.L_2537:
        /*002c*/ 	.byte	0x03, 0x1b
        /*002e*/ 	.short	0x00ff


	//----- nvinfo : EIATTR_NUM_BARRIERS
	.align		4
        /*0030*/ 	.byte	0x02, 0x4c
        /*0032*/ 	.byte	0x01
	.zero		1


	//----- nvinfo : EIATTR_ANNOTATIONS
	.align		4
        /*0034*/ 	.byte	0x04, 0x55
        /*0036*/ 	.short	(.L_2539 - .L_2538)


	//   ....[0]....
.L_2538:
        /* <DEDUP_REMOVED lines=25> */


	//----- nvinfo : EIATTR_MERCURY_ISA_VERSION
	.align		4
.L_2539:
        /*01b8*/ 	.byte	0x03, 0x5f
        /*01ba*/ 	.short	0x0000


	//----- nvinfo : EIATTR_COOP_GROUP_MASK_REGIDS
	.align		4
        /*01bc*/ 	.byte	0x04, 0x29
        /*01be*/ 	.short	(.L_2541 - .L_2540)


	//   ....[0]....
.L_2540:
        /*01c0*/ 	.word	0xffffffff


	//   ....[1]....
        /*01c4*/ 	.word	0xffffffff


	//   ....[2]....
        /*01c8*/ 	.word	0xffffffff


	//   ....[3]....
        /*01cc*/ 	.word	0xffffffff


	//   ....[4]....
        /*01d0*/ 	.word	0xffffffff


	//   ....[5]....
        /*01d4*/ 	.word	0xffffffff


	//   ....[6]....
        /*01d8*/ 	.word	0xffffffff


	//   ....[7]....
        /*01dc*/ 	.word	0xffffffff


	//   ....[8]....
        /*01e0*/ 	.word	0xffffffff


	//   ....[9]....
        /*01e4*/ 	.word	0xffffffff


	//   ....[10]....
        /*01e8*/ 	.word	0xffffffff


	//   ....[11]....
        /*01ec*/ 	.word	0xffffffff


	//   ....[12]....
        /*01f0*/ 	.word	0xffffffff


	//   ....[13]....
        /*01f4*/ 	.word	0xffffffff


	//   ....[14]....
        /*01f8*/ 	.word	0xffffffff


	//   ....[15]....
        /*01fc*/ 	.word	0xffffffff


	//   ....[16]....
        /*0200*/ 	.word	0xffffffff


	//   ....[17]....
        /*0204*/ 	.word	0xffffffff


	//   ....[18]....
        /*0208*/ 	.word	0xffffffff


	//   ....[19]....
        /*020c*/ 	.word	0xffffffff


	//   ....[20]....
        /*0210*/ 	.word	0xffffffff


	//   ....[21]....
        /*0214*/ 	.word	0xffffffff


	//   ....[22]....
        /*0218*/ 	.word	0xffffffff


	//   ....[23]....
        /*021c*/ 	.word	0xffffffff


	//   ....[24]....
        /*0220*/ 	.word	0xffffffff


	//   ....[25]....
        /*0224*/ 	.word	0xffffffff


	//   ....[26]....
        /*0228*/ 	.word	0xffffffff


	//   ....[27]....
        /*022c*/ 	.word	0xffffffff


	//   ....[28]....
        /*0230*/ 	.word	0xffffffff


	//   ....[29]....
        /*0234*/ 	.word	0xffffffff


	//   ....[30]....
        /*0238*/ 	.word	0xffffffff


	//   ....[31]....
        /*023c*/ 	.word	0xffffffff


	//   ....[32]....
        /*0240*/ 	.word	0xffffffff


	//   ....[33]....
        /*0244*/ 	.word	0xffffffff


	//   ....[34]....
        /*0248*/ 	.word	0xffffffff


	//   ....[35]....
        /*024c*/ 	.word	0xffffffff


	//   ....[36]....
        /*0250*/ 	.word	0xffffffff


	//   ....[37]....
        /*0254*/ 	.word	0xffffffff


	//   ....[38]....
        /*0258*/ 	.word	0xffffffff


	//   ....[39]....
        /*025c*/ 	.word	0xffffffff


	//   ....[40]....
        /*0260*/ 	.word	0xffffffff


	//   ....[41]....
        /*0264*/ 	.word	0xffffffff


	//   ....[42]....
        /*0268*/ 	.word	0xffffffff


	//   ....[43]....
        /*026c*/ 	.word	0xffffffff


	//   ....[44]....
        /*0270*/ 	.word	0xffffffff


	//   ....[45]....
        /*0274*/ 	.word	0xffffffff


	//   ....[46]....
        /*0278*/ 	.word	0xffffffff


	//   ....[47]....
        /*027c*/ 	.word	0xffffffff


	//   ....[48]....
        /*0280*/ 	.word	0xffffffff


	//   ....[49]....
        /*0284*/ 	.word	0xffffffff


	//   ....[50]....
        /*0288*/ 	.word	0xffffffff


	//   ....[51]....
        /*028c*/ 	.word	0xffffffff


	//   ....[52]....
        /*0290*/ 	.word	0xffffffff


	//   ....[53]....
        /*0294*/ 	.word	0xffffffff


	//   ....[54]....
        /*0298*/ 	.word	0xffffffff


	//   ....[55]....
        /*029c*/ 	.word	0xffffffff


	//   ....[56]....
        /*02a0*/ 	.word	0xffffffff


	//   ....[57]....
        /*02a4*/ 	.word	0xffffffff


	//   ....[58]....
        /*02a8*/ 	.word	0xffffffff


	//   ....[59]....
        /*02ac*/ 	.word	0xffffffff


	//   ....[60]....
        /*02b0*/ 	.word	0xffffffff


	//   ....[61]....
        /*02b4*/ 	.word	0xffffffff


	//   ....[62]....
        /*02b8*/ 	.word	0xffffffff


	//   ....[63]....
        /*02bc*/ 	.word	0xffffffff


	//   ....[64]....
        /*02c0*/ 	.word	0xffffffff


	//   ....[65]....
        /*02c4*/ 	.word	0xffffffff


	//   ....[66]....
        /*02c8*/ 	.word	0xffffffff


	//   ....[67]....
        /*02cc*/ 	.word	0xffffffff


	//   ....[68]....
        /*02d0*/ 	.word	0xffffffff


	//   ....[69]....
        /*02d4*/ 	.word	0xffffffff


	//   ....[70]....
        /*02d8*/ 	.word	0xffffffff


	//   ....[71]....
        /*02dc*/ 	.word	0xffffffff


	//   ....[72]....
        /*02e0*/ 	.word	0xffffffff


	//   ....[73]....
        /*02e4*/ 	.word	0xffffffff


	//   ....[74]....
        /*02e8*/ 	.word	0xffffffff


	//   ....[75]....
        /*02ec*/ 	.word	0xffffffff


	//   ....[76]....
        /*02f0*/ 	.word	0xffffffff


	//   ....[77]....
        /*02f4*/ 	.word	0xffffffff


	//   ....[78]....
        /*02f8*/ 	.word	0xffffffff


	//   ....[79]....
        /*02fc*/ 	.word	0xffffffff


	//   ....[80]....
        /*0300*/ 	.word	0xffffffff


	//   ....[81]....
        /*0304*/ 	.word	0xffffffff


	//   ....[82]....
        /*0308*/ 	.word	0xffffffff


	//   ....[83]....
        /*030c*/ 	.word	0xffffffff


	//   ....[84]....
        /*0310*/ 	.word	0xffffffff


	//   ....[85]....
        /*0314*/ 	.word	0xffffffff


	//   ....[86]....
        /*0318*/ 	.word	0xffffffff


	//   ....[87]....
        /*031c*/ 	.word	0xffffffff


	//   ....[88]....
        /*0320*/ 	.word	0xffffffff


	//   ....[89]....
        /*0324*/ 	.word	0xffffffff


	//   ....[90]....
        /*0328*/ 	.word	0xffffffff


	//   ....[91]....
        /*032c*/ 	.word	0xffffffff


	//----- nvinfo : EIATTR_COOP_GROUP_INSTR_OFFSETS
	.align		4
.L_2541:
        /*0330*/ 	.byte	0x04, 0x28
        /*0332*/ 	.short	(.L_2543 - .L_2542)


	//   ....[0]....
.L_2542:
        /*0334*/ 	.word	0x000011e0


	//   ....[1]....
        /*0338*/ 	.word	0x000016c0


	//   ....[2]....
        /*033c*/ 	.word	0x00001be0


	//   ....[3]....
        /*0340*/ 	.word	0x00003930


	//   ....[4]....
        /*0344*/ 	.word	0x00004dc0


	//   ....[5]....
        /*0348*/ 	.word	0x00004e00


	//   ....[6]....
        /*034c*/ 	.word	0x00004e40


	//   ....[7]....
        /*0350*/ 	.word	0x00004e70


	//   ....[8]....
        /*0354*/ 	.word	0x00004ea0


	//   ....[9]....
        /*0358*/ 	.word	0x00005070


	//   ....[10]....
        /*035c*/ 	.word	0x000050a0


	//   ....[11]....
        /*0360*/ 	.word	0x000050e0


	//   ....[12]....
        /*0364*/ 	.word	0x00005110


	//   ....[13]....
        /*0368*/ 	.word	0x00005330


	//   ....[14]....
        /*036c*/ 	.word	0x00005370


	//   ....[15]....
        /*0370*/ 	.word	0x000053a0


	//   ....[16]....
        /*0374*/ 	.word	0x000053d0


	//   ....[17]....
        /*0378*/ 	.word	0x00005580


	//   ....[18]....
        /*037c*/ 	.word	0x000055b0


	//   ....[19]....
        /*0380*/ 	.word	0x000055f0


	//   ....[20]....
        /*0384*/ 	.word	0x00005620


	//   ....[21]....
        /*0388*/ 	.word	0x00005820


	//   ....[22]....
        /*038c*/ 	.word	0x00005860


	//   ....[23]....
        /*0390*/ 	.word	0x000058a0


	//   ....[24]....
        /*0394*/ 	.word	0x000058d0


	//   ....[25]....
        /*0398*/ 	.word	0x00005ac0


	//   ....[26]....
        /*039c*/ 	.word	0x00005b10


	//   ....[27]....
        /*03a0*/ 	.word	0x00005b40


	//   ....[28]....
        /*03a4*/ 	.word	0x00005b80


	//   ....[29]....
        /*03a8*/ 	.word	0x00005bb0


	//   ....[30]....
        /*03ac*/ 	.word	0x00006840


	//   ....[31]....
        /*03b0*/ 	.word	0x00006870


	//   ....[32]....
        /*03b4*/ 	.word	0x00006880


	//   ....[33]....
        /*03b8*/ 	.word	0x00006890


	//   ....[34]....
        /*03bc*/ 	.word	0x00006980


	//   ....[35]....
        /*03c0*/ 	.word	0x000069b0


	//   ....[36]....
        /*03c4*/ 	.word	0x000069c0


	//   ....[37]....
        /*03c8*/ 	.word	0x000069d0


	//   ....[38]....
        /*03cc*/ 	.word	0x00006ac0


	//   ....[39]....
        /*03d0*/ 	.word	0x00006af0


	//   ....[40]....
        /*03d4*/ 	.word	0x00006b00


	//   ....[41]....
        /*03d8*/ 	.word	0x00006b10


	//   ....[42]....
        /*03dc*/ 	.word	0x00006c00


	//   ....[43]....
        /*03e0*/ 	.word	0x00006c30


	//   ....[44]....
        /*03e4*/ 	.word	0x00006c40


	//   ....[45]....
        /*03e8*/ 	.word	0x00006c50


	//   ....[46]....
        /*03ec*/ 	.word	0x00006d40


	//   ....[47]....
        /*03f0*/ 	.word	0x00006d70


	//   ....[48]....
        /*03f4*/ 	.word	0x00006d80


	//   ....[49]....
        /*03f8*/ 	.word	0x00006d90


	//   ....[50]....
        /*03fc*/ 	.word	0x00006e70


	//   ....[51]....
        /*0400*/ 	.word	0x00006ea0


	//   ....[52]....
        /*0404*/ 	.word	0x00006eb0


	//   ....[53]....
        /*0408*/ 	.word	0x00006ec0


	//   ....[54]....
        /*040c*/ 	.word	0x00006f50


	//   ....[55]....
        /*0410*/ 	.word	0x00006f60


	//   ....[56]....
        /*0414*/ 	.word	0x00006f70


	//   ....[57]....
        /*0418*/ 	.word	0x00006f80


	//   ....[58]....
        /*041c*/ 	.word	0x00006f90


	//   ....[59]....
        /*0420*/ 	.word	0x00006fb0


	//   ....[60]....
        /*0424*/ 	.word	0x0000a560


	//   ....[61]....
        /*0428*/ 	.word	0x0000a5a0


	//   ....[62]....
        /*042c*/ 	.word	0x0000a5e0


	//   ....[63]....
        /*0430*/ 	.word	0x0000a620


	//   ....[64]....
        /*0434*/ 	.word	0x0000a6e0


	//   ....[65]....
        /*0438*/ 	.word	0x0000a730


	//   ....[66]....
        /*043c*/ 	.word	0x0000a760


	//   ....[67]....
        /*0440*/ 	.word	0x0000a790


	//   ....[68]....
        /*0444*/ 	.word	0x0000a810


	//   ....[69]....
        /*0448*/ 	.word	0x0000a860


	//   ....[70]....
        /*044c*/ 	.word	0x0000a890


	//   ....[71]....
        /*0450*/ 	.word	0x0000a8c0


	//   ....[72]....
        /*0454*/ 	.word	0x0000a950


	//   ....[73]....
        /*0458*/ 	.word	0x0000a990


	//   ....[74]....
        /*045c*/ 	.word	0x0000a9c0


	//   ....[75]....
        /*0460*/ 	.word	0x0000a9f0


	//   ....[76]....
        /*0464*/ 	.word	0x0000aa80


	//   ....[77]....
        /*0468*/ 	.word	0x0000aac0


	//   ....[78]....
        /*046c*/ 	.word	0x0000aaf0


	//   ....[79]....
        /*0470*/ 	.word	0x0000ab20


	//   ....[80]....
        /*0474*/ 	.word	0x0000b310


	//   ....[81]....
        /*0478*/ 	.word	0x0000bac0


	//   ....[82]....
        /*047c*/ 	.word	0x0000c250


	//   ....[83]....
        /*0480*/ 	.word	0x0000c270


	//   ....[84]....
        /*0484*/ 	.word	0x0000c290


	//   ....[85]....
        /*0488*/ 	.word	0x0000c2b0


	//   ....[86]....
        /*048c*/ 	.word	0x0000c2d0


	//   ....[87]....
        /*0490*/ 	.word	0x0000c3e0


	//   ....[88]....
        /*0494*/ 	.word	0x0000c400


	//   ....[89]....
        /*0498*/ 	.word	0x0000c420


	//   ....[90]....
        /*049c*/ 	.word	0x0000c440


	//   ....[91]....
        /*04a0*/ 	.word	0x0000c460


	//----- nvinfo : EIATTR_EXIT_INSTR_OFFSETS
	.align		4
.L_2543:
        /*04a4*/ 	.byte	0x04, 0x1c
        /*04a6*/ 	.short	(.L_2545 - .L_2544)


	//   ....[0]....
.L_2544:
        /*04a8*/ 	.word	0x0000c540


	//   ....[1]....
        /*04ac*/ 	.word	0x0000c7e0


	//----- nvinfo : EIATTR_MAX_THREADS
	.align		4
.L_2545:
        /*04b0*/ 	.byte	0x04, 0x05
        /*04b2*/ 	.short	(.L_2547 - .L_2546)
.L_2546:
        /*04b4*/ 	.word	0x00000020
        /*04b8*/ 	.word	0x00000001
        /*04bc*/ 	.word	0x00000001


	//----- nvinfo : EIATTR_CRS_STACK_SIZE
	.align		4
.L_2547:
        /*04c0*/ 	.byte	0x04, 0x1e
        /*04c2*/ 	.short	(.L_2549 - .L_2548)
.L_2548:
        /*04c4*/ 	.word	0x00000000
.L_2549:


//--------------------- .nv.info._Z25selective_scan_bwd_kernelI32Selective_Scan_bwd_kernel_traitsILi32ELi16ELb0ELb0ELb1ELb0ELb1EfN3c107complexIfEEEEv12SSMParamsBwd --------------------------
	.section	.nv.info._Z25selective_scan_bwd_kernelI32Selective_Scan_bwd_kernel_traitsILi32ELi16ELb0ELb0ELb1ELb0ELb1EfN3c107complexIfEEEEv12SSMParamsBwd,"",@"SHT_CUDA_INFO"
	.sectionflags	@""
	.align	4


	//----- nvinfo : EIATTR_CUDA_API_VERSION
	.align		4
        /*0000*/ 	.byte	0x04, 0x37
        /*0002*/ 	.short	(.L_2551 - .L_2550)
.L_2550:
        /*0004*/ 	.word	0x00000082


	//----- nvinfo : EIATTR_SW2861232_WAR
	.align		4
.L_2551:
        /*0008*/ 	.byte	0x01, 0x35
	.zero		2


	//----- nvinfo : EIATTR_PARAM_CBANK
	.align		4
        /*000c*/ 	.byte	0x04, 0x0a
        /*000e*/ 	.short	(.L_2553 - .L_2552)
	.align		4
.L_2552:
        /*0010*/ 	.word	index@(.nv.constant0._Z25selective_scan_bwd_kernelI32Selective_Scan_bwd_kernel_traitsILi32ELi16ELb0ELb0ELb1ELb0ELb1EfN3c107complexIfEEEEv12SSMParamsBwd)
        /*0014*/ 	.short	0x0160
        /*0016*/ 	.short	0x01f0


	//----- nvinfo : EIATTR_CBANK_PARAM_SIZE
	.align		4
.L_2553:
        /*0018*/ 	.byte	0x03, 0x19
        /*001a*/ 	.short	0x01f0


	//----- nvinfo : EIATTR_KPARAM_INFO
	.align		4
        /*001c*/ 	.byte	0x04, 0x17
        /*001e*/ 	.short	(.L_2555 - .L_2554)
.L_2554:
        /*0020*/ 	.word	0x00000000
        /*0024*/ 	.short	0x0000
        /*0026*/ 	.short	0x0000
        /*0028*/ 	.byte	0x00, 0xf0, 0xc1, 0x07


	//----- nvinfo : EIATTR_MAXREG_COUNT
	.align		4
.L_2555:
        /*002c*/ 	.byte	0x03, 0x1b
        /*002e*/ 	.short	0x00ff


	//----- nvinfo : EIATTR_NUM_BARRIERS
	.align		4
        /*0030*/ 	.byte	0x02, 0x4c
        /*0032*/ 	.byte	0x01
	.zero		1


	//----- nvinfo : EIATTR_ANNOTATIONS
	.align		4
        /*0034*/ 	.byte	0x04, 0x55
        /*0036*/ 	.short	(.L_2557 - .L_2556)


	//   ....[0]....
.L_2556:
        /* <DEDUP_REMOVED lines=27> */


	//----- nvinfo : EIATTR_MERCURY_ISA_VERSION
	.align		4
.L_2557:
        /*01d8*/ 	.byte	0x03, 0x5f
        /*01da*/ 	.short	0x0000


	//----- nvinfo : EIATTR_COOP_GROUP_MASK_REGIDS
	.align		4
        /*01dc*/ 	.byte	0x04, 0x29
        /*01de*/ 	.short	(.L_2559 - .L_2558)


	//   ....[0]....
.L_2558:
        /*01e0*/ 	.word	0xffffffff


	//   ....[1]....
        /*01e4*/ 	.word	0xffffffff


	//   ....[2]....
        /*01e8*/ 	.word	0xffffffff


	//   ....[3]....
        /*01ec*/ 	.word	0xffffffff


	//   ....[4]....
        /*01f0*/ 	.word	0xffffffff


	//   ....[5]....
        /*01f4*/ 	.word	0xffffffff


	//   ....[6]....
        /*01f8*/ 	.word	0xffffffff


	//   ....[7]....
        /*01fc*/ 	.word	0xffffffff


	//   ....[8]....
        /*0200*/ 	.word	0xffffffff


	//   ....[9]....
        /*0204*/ 	.word	0xffffffff


	//   ....[10]....
        /*0208*/ 	.word	0xffffffff


	//   ....[11]....
        /*020c*/ 	.word	0xffffffff


	//   ....[12]....
        /*0210*/ 	.word	0xffffffff


	//   ....[13]....
        /*0214*/ 	.word	0xffffffff


	//   ....[14]....
        /*0218*/ 	.word	0xffffffff


	//   ....[15]....
        /*021c*/ 	.word	0xffffffff


	//   ....[16]....
        /*0220*/ 	.word	0xffffffff


	//   ....[17]....
        /*0224*/ 	.word	0xffffffff


	//   ....[18]....
        /*0228*/ 	.word	0xffffffff


	//   ....[19]....
        /*022c*/ 	.word	0xffffffff


	//   ....[20]....
        /*0230*/ 	.word	0xffffffff


	//   ....[21]....
        /*0234*/ 	.word	0xffffffff


	//   ....[22]....
        /*0238*/ 	.word	0xffffffff


	//   ....[23]....
        /*023c*/ 	.word	0xffffffff


	//   ....[24]....
        /*0240*/ 	.word	0xffffffff


	//   ....[25]....
        /*0244*/ 	.word	0xffffffff


	//   ....[26]....
        /*0248*/ 	.word	0xffffffff


	//   ....[27]....
        /*024c*/ 	.word	0xffffffff


	//   ....[28]....
        /*0250*/ 	.word	0xffffffff


	//   ....[29]....
        /*0254*/ 	.word	0xffffffff


	//   ....[30]....
        /*0258*/ 	.word	0xffffffff


	//   ....[31]....
        /*025c*/ 	.word	0xffffffff


	//   ....[32]....
        /*0260*/ 	.word	0xffffffff


	//   ....[33]....
        /*0264*/ 	.word	0xffffffff


	//   ....[34]....
        /*0268*/ 	.word	0xffffffff


	//   ....[35]....
        /*026c*/ 	.word	0xffffffff


	//   ....[36]....
        /*0270*/ 	.word	0xffffffff


	//   ....[37]....
        /*0274*/ 	.word	0xffffffff


	//   ....[38]....
        /*0278*/ 	.word	0xffffffff


	//   ....[39]....
        /*027c*/ 	.word	0xffffffff


	//   ....[40]....
        /*0280*/ 	.word	0xffffffff


	//   ....[41]....
        /*0284*/ 	.word	0xffffffff


	//   ....[42]....
        /*0288*/ 	.word	0xffffffff


	//   ....[43]....
        /*028c*/ 	.word	0xffffffff


	//   ....[44]....
        /*0290*/ 	.word	0xffffffff


	//   ....[45]....
        /*0294*/ 	.word	0xffffffff


	//   ....[46]....
        /*0298*/ 	.word	0xffffffff


	//   ....[47]....
        /*029c*/ 	.word	0xffffffff


	//   ....[48]....
        /*02a0*/ 	.word	0xffffffff


	//   ....[49]....
        /*02a4*/ 	.word	0xffffffff


	//   ....[50]....
        /*02a8*/ 	.word	0xffffffff


	//   ....[51]....
        /*02ac*/ 	.word	0xffffffff


	//   ....[52]....
        /*02b0*/ 	.word	0xffffffff


	//   ....[53]....
        /*02b4*/ 	.word	0xffffffff


	//   ....[54]....
        /*02b8*/ 	.word	0xffffffff


	//   ....[55]....
        /*02bc*/ 	.word	0xffffffff


	//   ....[56]....
        /*02c0*/ 	.word	0xffffffff


	//   ....[57]....
        /*02c4*/ 	.word	0xffffffff


	//   ....[58]....
        /*02c8*/ 	.word	0xffffffff


	//   ....[59]....
        /*02cc*/ 	.word	0xffffffff


	//   ....[60]....
        /*02d0*/ 	.word	0xffffffff


	//   ....[61]....
        /*02d4*/ 	.word	0xffffffff


	//   ....[62]....
        /*02d8*/ 	.word	0xffffffff


	//   ....[63]....
        /*02dc*/ 	.word	0xffffffff


	//   ....[64]....
        /*02e0*/ 	.word	0xffffffff


	//   ....[65]....
        /*02e4*/ 	.word	0xffffffff


	//   ....[66]....
        /*02e8*/ 	.word	0xffffffff


	//   ....[67]....
        /*02ec*/ 	.word	0xffffffff


	//   ....[68]....
        /*02f0*/ 	.word	0xffffffff


	//   ....[69]....
        /*02f4*/ 	.word	0xffffffff


	//   ....[70]....
        /*02f8*/ 	.word	0xffffffff


	//   ....[71]....
        /*02fc*/ 	.word	0xffffffff


	//   ....[72]....
        /*0300*/ 	.word	0xffffffff


	//   ....[73]....
        /*0304*/ 	.word	0xffffffff


	//   ....[74]....
        /*0308*/ 	.word	0xffffffff


	//   ....[75]....
        /*030c*/ 	.word	0xffffffff


	//   ....[76]....
        /*0310*/ 	.word	0xffffffff


	//   ....[77]....
        /*0314*/ 	.word	0xffffffff


	//   ....[78]....
        /*0318*/ 	.word	0xffffffff


	//   ....[79]....
        /*031c*/ 	.word	0xffffffff


	//   ....[80]....
        /*0320*/ 	.word	0xffffffff


	//   ....[81]....
        /*0324*/ 	.word	0xffffffff


	//   ....[82]....
        /*0328*/ 	.word	0xffffffff


	//   ....[83]....
        /*032c*/ 	.word	0xffffffff


	//   ....[84]....
        /*0330*/ 	.word	0xffffffff


	//   ....[85]....
        /*0334*/ 	.word	0xffffffff


	//   ....[86]....
        /*0338*/ 	.word	0xffffffff


	//   ....[87]....
        /*033c*/ 	.word	0xffffffff


	//   ....[88]....
        /*0340*/ 	.word	0xffffffff


	//   ....[89]....
        /*0344*/ 	.word	0xffffffff


	//   ....[90]....
        /*0348*/ 	.word	0xffffffff


	//   ....[91]....
        /*034c*/ 	.word	0xffffffff


	//   ....[92]....
        /*0350*/ 	.word	0xffffffff


	//   ....[93]....
        /*0354*/ 	.word	0xffffffff


	//   ....[94]....
        /*0358*/ 	.word	0xffffffff


	//   ....[95]....
        /*035c*/ 	.word	0xffffffff


	//----- nvinfo : EIATTR_COOP_GROUP_INSTR_OFFSETS
	.align		4
.L_2559:
        /*0360*/ 	.byte	0x04, 0x28
        /*0362*/ 	.short	(.L_2561 - .L_2560)


	//   ....[0]....
.L_2560:
        /*0364*/ 	.word	0x00001220


	//   ....[1]....
        /*0368*/ 	.word	0x00001710


	//   ....[2]....
        /*036c*/ 	.word	0x00002010


	//   ....[3]....
        /*0370*/ 	.word	0x00002440


	//   ....[4]....
        /*0374*/ 	.word	0x00002ae0


	//   ....[5]....
        /*0378*/ 	.word	0x00003360


	//   ....[6]....
        /*037c*/ 	.word	0x00003da0


	//   ....[7]....
        /*0380*/ 	.word	0x00005e90


	//   ....[8]....
        /*0384*/ 	.word	0x000073a0


	//   ....[9]....
        /*0388*/ 	.word	0x000073e0


	//   ....[10]....
        /*038c*/ 	.word	0x00007420


	//   ....[11]....
        /*0390*/ 	.word	0x00007450


	//   ....[12]....
        /*0394*/ 	.word	0x00007480


	//   ....[13]....
        /*0398*/ 	.word	0x00007610


	//   ....[14]....
        /*039c*/ 	.word	0x00007670


	//   ....[15]....
        /*03a0*/ 	.word	0x000076a0


	//   ....[16]....
        /*03a4*/ 	.word	0x000076d0


	//   ....[17]....
        /*03a8*/ 	.word	0x000078b0


	//   ....[18]....
        /*03ac*/ 	.word	0x000078e0


	//   ....[19]....
        /*03b0*/ 	.word	0x00007920


	//   ....[20]....
        /*03b4*/ 	.word	0x00007950


	//   ....[21]....
        /*03b8*/ 	.word	0x00007b50


	//   ....[22]....
        /*03bc*/ 	.word	0x00007b80


	//   ....[23]....
        /*03c0*/ 	.word	0x00007bc0


	//   ....[24]....
        /*03c4*/ 	.word	0x00007bf0


	//   ....[25]....
        /*03c8*/ 	.word	0x00007df0


	//   ....[26]....
        /*03cc*/ 	.word	0x00007e30


	//   ....[27]....
        /*03d0*/ 	.word	0x00007e70


	//   ....[28]....
        /*03d4*/ 	.word	0x00007ea0


	//   ....[29]....
        /*03d8*/ 	.word	0x00008090


	//   ....[30]....
        /*03dc*/ 	.word	0x000080e0


	//   ....[31]....
        /*03e0*/ 	.word	0x00008110


	//   ....[32]....
        /*03e4*/ 	.word	0x00008150


	//   ....[33]....
        /*03e8*/ 	.word	0x00008180


	//   ....[34]....
        /*03ec*/ 	.word	0x00008e10


	//   ....[35]....
        /*03f0*/ 	.word	0x00008e40


	//   ....[36]....
        /*03f4*/ 	.word	0x00008e50


	//   ....[37]....
        /*03f8*/ 	.word	0x00008e60


	//   ....[38]....
        /*03fc*/ 	.word	0x00008f50


	//   ....[39]....
        /*0400*/ 	.word	0x00008f80


	//   ....[40]....
        /*0404*/ 	.word	0x00008f90


	//   ....[41]....
        /*0408*/ 	.word	0x00008fa0


	//   ....[42]....
        /*040c*/ 	.word	0x00009090


	//   ....[43]....
        /*0410*/ 	.word	0x000090c0


	//   ....[44]....
        /*0414*/ 	.word	0x000090d0


	//   ....[45]....
        /*0418*/ 	.word	0x000090e0


	//   ....[46]....
        /*041c*/ 	.word	0x000091d0


	//   ....[47]....
        /*0420*/ 	.word	0x00009200


	//   ....[48]....
        /*0424*/ 	.word	0x00009210


	//   ....[49]....
        /*0428*/ 	.word	0x00009220


	//   ....[50]....
        /*042c*/ 	.word	0x00009310


	//   ....[51]....
        /*0430*/ 	.word	0x00009340


	//   ....[52]....
        /*0434*/ 	.word	0x00009350


	//   ....[53]....
        /*0438*/ 	.word	0x00009360


	//   ....[54]....
        /*043c*/ 	.word	0x00009440


	//   ....[55]....
        /*0440*/ 	.word	0x00009470


	//   ....[56]....
        /*0444*/ 	.word	0x00009480


	//   ....[57]....
        /*0448*/ 	.word	0x00009490


	//   ....[58]....
        /*044c*/ 	.word	0x00009520


	//   ....[59]....
        /*0450*/ 	.word	0x00009530


	//   ....[60]....
        /*0454*/ 	.word	0x00009540


	//   ....[61]....
        /*0458*/ 	.word	0x00009550


	//   ....[62]....
        /*045c*/ 	.word	0x00009560


	//   ....[63]....
        /*0460*/ 	.word	0x00009580


	//   ....[64]....
        /*0464*/ 	.word	0x0000cb40


	//   ....[65]....
        /*0468*/ 	.word	0x0000cb80


	//   ....[66]....
        /*046c*/ 	.word	0x0000cbc0


	//   ....[67]....
        /*0470*/ 	.word	0x0000cc00


	//   ....[68]....
        /*0474*/ 	.word	0x0000ccc0


	//   ....[69]....
        /*0478*/ 	.word	0x0000cd10


	//   ....[70]....
        /*047c*/ 	.word	0x0000cd40


	//   ....[71]....
        /*0480*/ 	.word	0x0000cd70


	//   ....[72]....
        /*0484*/ 	.word	0x0000cdf0


	//   ....[73]....
        /*0488*/ 	.word	0x0000ce40


	//   ....[74]....
        /*048c*/ 	.word	0x0000ce70


	//   ....[75]....
        /*0490*/ 	.word	0x0000cea0


	//   ....[76]....
        /*0494*/ 	.word	0x0000cf30


	//   ....[77]....
        /*0498*/ 	.word	0x0000cf70


	//   ....[78]....
        /*049c*/ 	.word	0x0000cfa0


	//   ....[79]....
        /*04a0*/ 	.word	0x0000cfd0


	//   ....[80]....
        /*04a4*/ 	.word	0x0000d060


	//   ....[81]....
        /*04a8*/ 	.word	0x0000d0a0


	//   ....[82]....
        /*04ac*/ 	.word	0x0000d0d0


	//   ....[83]....
        /*04b0*/ 	.word	0x0000d100


	//   ....[84]....
        /*04b4*/ 	.word	0x0000d8d0


	//   ....[85]....
        /*04b8*/ 	.word	0x0000dff0


	//   ....[86]....
        /*04bc*/ 	.word	0x0000e7f0


	//   ....[87]....
        /*04c0*/ 	.word	0x0000e810


	//   ....[88]....
        /*04c4*/ 	.word	0x0000e830


	//   ....[89]....
        /*04c8*/ 	.word	0x0000e850


	//   ....[90]....
        /*04cc*/ 	.word	0x0000e870


	//   ....[91]....
        /*04d0*/ 	.word	0x0000e980


	//   ....[92]....
        /*04d4*/ 	.word	0x0000e9a0


	//   ....[93]....
        /*04d8*/ 	.word	0x0000e9c0


	//   ....[94]....
        /*04dc*/ 	.word	0x0000e9e0


	//   ....[95]....
        /*04e0*/ 	.word	0x0000ea00


	//----- nvinfo : EIATTR_EXIT_INSTR_OFFSETS
	.align		4
.L_2561:
        /*04e4*/ 	.byte	0x04, 0x1c
        /*04e6*/ 	.short	(.L_2563 - .L_2562)


	//   ....[0]....
.L_2562:
        /*04e8*/ 	.word	0x0000eae0


	//   ....[1]....
        /*04ec*/ 	.word	0x0000ed80


	//----- nvinfo : EIATTR_MAX_THREADS
	.align		4
.L_2563:
        /*04f0*/ 	.byte	0x04, 0x05
        /*04f2*/ 	.short	(.L_2565 - .L_2564)
.L_2564:
        /*04f4*/ 	.word	0x00000020
        /*04f8*/ 	.word	0x00000001
        /*04fc*/ 	.word	0x00000001


	//----- nvinfo : EIATTR_CRS_STACK_SIZE
	.align		4
.L_2565:
        /*0500*/ 	.byte	0x04, 0x1e
        /*0502*/ 	.short	(.L_2567 - .L_2566)
.L_2566:
        /*0504*/ 	.word	0x00000000
.L_2567:


//--------------------- .nv.info._Z25selective_scan_bwd_kernelI32Selective_Scan_bwd_kernel_traitsILi32ELi16ELb0ELb0ELb1ELb1ELb0EfN3c107complexIfEEEEv12SSMParamsBwd --------------------------
	.section	.nv.info._Z25selective_scan_bwd_kernelI32Selective_Scan_bwd_kernel_traitsILi32ELi16ELb0ELb0ELb1ELb1ELb0EfN3c107complexIfEEEEv12SSMParamsBwd,"",@"SHT_CUDA_INFO"
	.sectionflags	@""
	.align	4


	//----- nvinfo : EIATTR_CUDA_API_VERSION
	.align		4
        /*0000*/ 	.byte	0x04, 0x37
        /*0002*/ 	.short	(.L_2569 - .L_2568)
.L_2568:
        /*0004*/ 	.word	0x00000082


	//----- nvinfo : EIATTR_SW2861232_WAR
	.align		4
.L_2569:
        /*0008*/ 	.byte	0x01, 0x35
	.zero		2


	//----- nvinfo : EIATTR_PARAM_CBANK
	.align		4
        /*000c*/ 	.byte	0x04, 0x0a
        /*000e*/ 	.short	(.L_2571 - .L_2570)
	.align		4
.L_2570:
        /*0010*/ 	.word	index@(.nv.constant0._Z25selective_scan_bwd_kernelI32Selective_Scan_bwd_kernel_traitsILi32ELi16ELb0ELb0ELb1ELb1ELb0EfN3c107complexIfEEEEv12SSMParamsBwd)
        /*0014*/ 	.short	0x0160
        /*0016*/ 	.short	0x01f0


	//----- nvinfo : EIATTR_CBANK_PARAM_SIZE
	.align		4
.L_2571:
        /*0018*/ 	.byte	0x03, 0x19
        /*001a*/ 	.short	0x01f0


	//----- nvinfo : EIATTR_KPARAM_INFO
	.align		4
        /*001c*/ 	.byte	0x04, 0x17
        /*001e*/ 	.short	(.L_2573 - .L_2572)
.L_2572:
        /*0020*/ 	.word	0x00000000
        /*0024*/ 	.short	0x0000
        /*0026*/ 	.short	0x0000
        /*0028*/ 	.byte	0x00, 0xf0, 0xc1, 0x07


	//----- nvinfo : EIATTR_MAXREG_COUNT
	.align		4
.L_2573:
        /*002c*/ 	.byte	0x03, 0x1b
        /*002e*/ 	.short	0x00ff


	//----- nvinfo : EIATTR_NUM_BARRIERS
	.align		4
        /*0030*/ 	.byte	0x02, 0x4c
        /*0032*/ 	.byte	0x01
	.zero		1


	//----- nvinfo : EIATTR_ANNOTATIONS
	.align		4
        /*0034*/ 	.byte	0x04, 0x55
        /*0036*/ 	.short	(.L_2575 - .L_2574)


	//   ....[0]....
.L_2574:
        /*0038*/ 	.word	0x00000001
        /*003c*/ 	.byte	0x20, 0x02, 0x00, 0x00, 0x01, 0x00, 0x00, 0x00, 0x50, 0x02, 0x00, 0x00, 0x01, 0x00, 0x00, 0x00
        /*004c*/ 	.byte	0xc0, 0x09, 0x00, 0x00, 0x01, 0x00, 0x00, 0x00, 0xe0, 0x09, 0x00, 0x00, 0x01, 0x00, 0x00, 0x00
        /*005c*/ 	.byte	0xc0, 0x25, 0x00, 0x00, 0x01, 0x00, 0x00, 0x00, 0x20, 0x28, 0x00, 0x00, 0x01, 0x00, 0x00, 0x00
        /*006c*/ 	.byte	0x90, 0x42, 0x00, 0x00, 0x01, 0x00, 0x00, 0x00, 0xb0, 0xcd, 0x00, 0x00, 0x01, 0x00, 0x00, 0x00
        /*007c*/ 	.byte	0x30, 0xd1, 0x00, 0x00, 0x01, 0x00, 0x00, 0x00, 0xe0, 0xde, 0x00, 0x00, 0x01, 0x00, 0x00, 0x00
        /*008c*/ 	.byte	0x40, 0xe6, 0x00, 0x00, 0x01, 0x00, 0x00, 0x00, 0x10, 0xeb, 0x00, 0x00, 0x01, 0x00, 0x00, 0x00
        /*009c*/ 	.byte	0xa0, 0xec, 0x00, 0x00


	//----- nvinfo : EIATTR_MERCURY_ISA_VERSION
	.align		4
.L_2575:
        /*00a0*/ 	.byte	0x03, 0x5f
        /*00a2*/ 	.short	0x0000


	//----- nvinfo : EIATTR_COOP_GROUP_MASK_REGIDS
	.align		4
        /*00a4*/ 	.byte	0x04, 0x29
        /*00a6*/ 	.short	(.L_2577 - .L_2576)


	//   ....[0]....
.L_2576:
        /*00a8*/ 	.word	0xffffffff


	//   ....[1]....
        /*00ac*/ 	.word	0xffffffff


	//   ....[2]....
        /*00b0*/ 	.word	0xffffffff


	//   ....[3]....
        /*00b4*/ 	.word	0xffffffff


	//   ....[4]....
        /*00b8*/ 	.word	0xffffffff


	//   ....[5]....
        /*00bc*/ 	.word	0xffffffff


	//   ....[6]....
        /*00c0*/ 	.word	0xffffffff


	//   ....[7]....
        /*00c4*/ 	.word	0xffffffff


	//   ....[8]....
        /*00c8*/ 	.word	0xffffffff


	//   ....[9]....
        /*00cc*/ 	.word	0xffffffff


	//   ....[10]....
        /*00d0*/ 	.word	0xffffffff


	//   ....[11]....
        /*00d4*/ 	.word	0xffffffff


	//   ....[12]....
        /*00d8*/ 	.word	0xffffffff


	//   ....[13]....
        /*00dc*/ 	.word	0xffffffff


	//   ....[14]....
        /*00e0*/ 	.word	0xffffffff


	//   ....[15]....
        /*00e4*/ 	.word	0xffffffff


	//   ....[16]....
        /*00e8*/ 	.word	0xffffffff


	//   ....[17]....
        /*00ec*/ 	.word	0xffffffff


	//   ....[18]....
        /*00f0*/ 	.word	0xffffffff


	//   ....[19]....
        /*00f4*/ 	.word	0xffffffff


	//   ....[20]....
        /*00f8*/ 	.word	0xffffffff


	//   ....[21]....
        /*00fc*/ 	.word	0xffffffff


	//   ....[22]....
        /*0100*/ 	.word	0xffffffff


	//   ....[23]....
        /*0104*/ 	.word	0xffffffff


	//   ....[24]....
        /*0108*/ 	.word	0xffffffff


	//   ....[25]....
        /*010c*/ 	.word	0xffffffff


	//   ....[26]....
        /*0110*/ 	.word	0xffffffff


	//   ....[27]....
        /*0114*/ 	.word	0xffffffff


	//   ....[28]....
        /*0118*/ 	.word	0xffffffff


	//   ....[29]....
        /*011c*/ 	.word	0xffffffff


	//   ....[30]....
        /*0120*/ 	.word	0xffffffff


	//   ....[31]....
        /*0124*/ 	.word	0xffffffff


	//   ....[32]....
        /*0128*/ 	.word	0xffffffff


	//   ....[33]....
        /*012c*/ 	.word	0xffffffff


	//   ....[34]....
        /*0130*/ 	.word	0xffffffff


	//   ....[35]....
        /*0134*/ 	.word	0xffffffff


	//   ....[36]....
        /*0138*/ 	.word	0xffffffff


	//   ....[37]....
        /*013c*/ 	.word	0xffffffff


	//   ....[38]....
        /*0140*/ 	.word	0xffffffff


	//   ....[39]....
        /*0144*/ 	.word	0xffffffff


	//   ....[40]....
        /*0148*/ 	.word	0xffffffff


	//   ....[41]....
        /*014c*/ 	.word	0xffffffff


	//   ....[42]....
        /*0150*/ 	.word	0xffffffff


	//   ....[43]....
        /*0154*/ 	.word	0xffffffff


	//   ....[44]....
        /*0158*/ 	.word	0xffffffff


	//   ....[45]....
        /*015c*/ 	.word	0xffffffff


	//   ....[46]....
        /*0160*/ 	.word	0xffffffff


	//   ....[47]....
        /*0164*/ 	.word	0xffffffff


	//   ....[48]....
        /*0168*/ 	.word	0xffffffff


	//   ....[49]....
        /*016c*/ 	.word	0xffffffff


	//   ....[50]....
        /*0170*/ 	.word	0xffffffff


	//   ....[51]....
        /*0174*/ 	.word	0xffffffff


	//   ....[52]....
        /*0178*/ 	.word	0xffffffff


	//   ....[53]....
        /*017c*/ 	.word	0xffffffff


	//   ....[54]....
        /*0180*/ 	.word	0xffffffff


	//   ....[55]....
        /*0184*/ 	.word	0xffffffff


	//   ....[56]....
        /*0188*/ 	.word	0xffffffff


	//   ....[57]....
        /*018c*/ 	.word	0xffffffff


	//   ....[58]....
        /*0190*/ 	.word	0xffffffff


	//   ....[59]....
        /*0194*/ 	.word	0xffffffff


	//   ....[60]....
        /*0198*/ 	.word	0xffffffff


	//   ....[61]....
        /*019c*/ 	.word	0xffffffff


	//   ....[62]....
        /*01a0*/ 	.word	0xffffffff


	//   ....[63]....
        /*01a4*/ 	.word	0xffffffff


	//   ....[64]....
        /*01a8*/ 	.word	0xffffffff


	//   ....[65]....
        /*01ac*/ 	.word	0xffffffff


	//   ....[66]....
        /*01b0*/ 	.word	0xffffffff


	//   ....[67]....
        /*01b4*/ 	.word	0xffffffff


	//   ....[68]....
        /*01b8*/ 	.word	0xffffffff


	//   ....[69]....
        /*01bc*/ 	.word	0xffffffff


	//   ....[70]....
        /*01c0*/ 	.word	0xffffffff


	//   ....[71]....
        /*01c4*/ 	.word	0xffffffff


	//   ....[72]....
        /*01c8*/ 	.word	0xffffffff


	//   ....[73]....
        /*01cc*/ 	.word	0xffffffff


	//   ....[74]....
        /*01d0*/ 	.word	0xffffffff


	//   ....[75]....
        /*01d4*/ 	.word	0xffffffff


	//   ....[76]....
        /*01d8*/ 	.word	0xffffffff


	//   ....[77]....
        /*01dc*/ 	.word	0xffffffff


	//   ....[78]....
        /*01e0*/ 	.word	0xffffffff


	//   ....[79]....
        /*01e4*/ 	.word	0xffffffff


	//   ....[80]....
        /*01e8*/ 	.word	0xffffffff


	//   ....[81]....
        /*01ec*/ 	.word	0xffffffff


	//   ....[82]....
        /*01f0*/ 	.word	0xffffffff


	//   ....[83]....
        /*01f4*/ 	.word	0xffffffff


	//   ....[84]....
        /*01f8*/ 	.word	0xffffffff


	//   ....[85]....
        /*01fc*/ 	.word	0xffffffff


	//   ....[86]....
        /*0200*/ 	.word	0xffffffff


	//   ....[87]....
        /*0204*/ 	.word	0xffffffff


	//   ....[88]....
        /*0208*/ 	.word	0xffffffff


	//   ....[89]....
        /*020c*/ 	.word	0xffffffff


	//   ....[90]....
        /*0210*/ 	.word	0xffffffff


	//   ....[91]....
        /*0214*/ 	.word	0xffffffff


	//   ....[92]....
        /*0218*/ 	.word	0xffffffff


	//----- nvinfo : EIATTR_COOP_GROUP_INSTR_OFFSETS
	.align		4
.L_2577:
        /*021c*/ 	.byte	0x04, 0x28
        /*021e*/ 	.short	(.L_2579 - .L_2578)


	//   ....[0]....
.L_2578:
        /*0220*/ 	.word	0x000011f0


	//   ....[1]....
        /*0224*/ 	.word	0x00001690


	//   ....[2]....
        /*0228*/ 	.word	0x00001bc0


	//   ....[3]....
        /*022c*/ 	.word	0x00005860


	//   ....[4]....
        /*0230*/ 	.word	0x00006ca0


	//   ....[5]....
        /*0234*/ 	.word	0x00006ce0


	//   ....[6]....
        /*0238*/ 	.word	0x00006d20


	//   ....[7]....
        /*023c*/ 	.word	0x00006d50


	//   ....[8]....
        /*0240*/ 	.word	0x00006d80


	//   ....[9]....
        /*0244*/ 	.word	0x00006db0


	//   ....[10]....
        /*0248*/ 	.word	0x00006ef0


	//   ....[11]....
        /*024c*/ 	.word	0x00006f20


	//   ....[12]....
        /*0250*/ 	.word	0x00006f70


	//   ....[13]....
        /*0254*/ 	.word	0x00006fb0


	//   ....[14]....
        /*0258*/ 	.word	0x000071a0


	//   ....[15]....
        /*025c*/ 	.word	0x000071d0


	//   ....[16]....
        /*0260*/ 	.word	0x00007210


	//   ....[17]....
        /*0264*/ 	.word	0x00007240


	//   ....[18]....
        /*0268*/ 	.word	0x00007450


	//   ....[19]....
        /*026c*/ 	.word	0x000074a0


	//   ....[20]....
        /*0270*/ 	.word	0x000074d0


	//   ....[21]....
        /*0274*/ 	.word	0x00007500


	//   ....[22]....
        /*0278*/ 	.word	0x000076d0


	//   ....[23]....
        /*027c*/ 	.word	0x00007730


	//   ....[24]....
        /*0280*/ 	.word	0x00007770


	//   ....[25]....
        /*0284*/ 	.word	0x000077a0


	//   ....[26]....
        /*0288*/ 	.word	0x00007950


	//   ....[27]....
        /*028c*/ 	.word	0x00007990


	//   ....[28]....
        /*0290*/ 	.word	0x000079c0


	//   ....[29]....
        /*0294*/ 	.word	0x000079f0


	//   ....[30]....
        /*0298*/ 	.word	0x00008710


	//   ....[31]....
        /*029c*/ 	.word	0x00008740


	//   ....[32]....
        /*02a0*/ 	.word	0x00008750


	//   ....[33]....
        /*02a4*/ 	.word	0x00008760


	//   ....[34]....
        /*02a8*/ 	.word	0x00008850


	//   ....[35]....
        /*02ac*/ 	.word	0x00008870


	//   ....[36]....
        /*02b0*/ 	.word	0x00008880


	//   ....[37]....
        /*02b4*/ 	.word	0x00008890


	//   ....[38]....
        /*02b8*/ 	.word	0x00008980


	//   ....[39]....
        /*02bc*/ 	.word	0x000089a0


	//   ....[40]....
        /*02c0*/ 	.word	0x000089b0


	//   ....[41]....
        /*02c4*/ 	.word	0x000089c0


	//   ....[42]....
        /*02c8*/ 	.word	0x00008ab0


	//   ....[43]....
        /*02cc*/ 	.word	0x00008ad0


	//   ....[44]....
        /*02d0*/ 	.word	0x00008ae0


	//   ....[45]....
        /*02d4*/ 	.word	0x00008af0


	//   ....[46]....
        /*02d8*/ 	.word	0x00008be0


	//   ....[47]....
        /*02dc*/ 	.word	0x00008c00


	//   ....[48]....
        /*02e0*/ 	.word	0x00008c10


	//   ....[49]....
        /*02e4*/ 	.word	0x00008c20


	//   ....[50]....
        /*02e8*/ 	.word	0x00008d00


	//   ....[51]....
        /*02ec*/ 	.word	0x00008d30


	//   ....[52]....
        /*02f0*/ 	.word	0x00008d40


	//   ....[53]....
        /*02f4*/ 	.word	0x00008dc0


	//   ....[54]....
        /*02f8*/ 	.word	0x00008de0


	//   ....[55]....
        /*02fc*/ 	.word	0x00008df0


	//   ....[56]....
        /*0300*/ 	.word	0x00008e00


	//   ....[57]....
        /*0304*/ 	.word	0x00008e10


	//   ....[58]....
        /*0308*/ 	.word	0x00008e30


	//   ....[59]....
        /*030c*/ 	.word	0x00008e40


	//   ....[60]....
        /*0310*/ 	.word	0x0000c3f0


	//   ....[61]....
        /*0314*/ 	.word	0x0000c430


	//   ....[62]....
        /*0318*/ 	.word	0x0000c470


	//   ....[63]....
        /*031c*/ 	.word	0x0000c4b0


	//   ....[64]....
        /*0320*/ 	.word	0x0000c570


	//   ....[65]....
        /*0324*/ 	.word	0x0000c5c0


	//   ....[66]....
        /*0328*/ 	.word	0x0000c5f0


	//   ....[67]....
        /*032c*/ 	.word	0x0000c620


	//   ....[68]....
        /*0330*/ 	.word	0x0000c6c0


	//   ....[69]....
        /*0334*/ 	.word	0x0000c6f0


	//   ....[70]....
        /*0338*/ 	.word	0x0000c730


	//   ....[71]....
        /*033c*/ 	.word	0x0000c760


	//   ....[72]....
        /*0340*/ 	.word	0x0000c800


	//   ....[73]....
        /*0344*/ 	.word	0x0000c830


	//   ....[74]....
        /*0348*/ 	.word	0x0000c860


	//   ....[75]....
        /*034c*/ 	.word	0x0000c890


	//   ....[76]....
        /*0350*/ 	.word	0x0000c930


	//   ....[77]....
        /*0354*/ 	.word	0x0000c960


	//   ....[78]....
        /*0358*/ 	.word	0x0000c990


	//   ....[79]....
        /*035c*/ 	.word	0x0000c9c0


	//   ....[80]....
        /*0360*/ 	.word	0x0000d360


	//   ....[81]....
        /*0364*/ 	.word	0x0000d9f0


	//   ....[82]....
        /*0368*/ 	.word	0x0000e3f0


	//   ....[83]....
        /*036c*/ 	.word	0x0000eb60


	//   ....[84]....
        /*0370*/ 	.word	0x0000eb80


	//   ....[85]....
        /*0374*/ 	.word	0x0000eba0


	//   ....[86]....
        /*0378*/ 	.word	0x0000ebc0


	//   ....[87]....
        /*037c*/ 	.word	0x0000ebe0


	//   ....[88]....
        /*0380*/ 	.word	0x0000ecf0


	//   ....[89]....
        /*0384*/ 	.word	0x0000ed10


	//   ....[90]....
        /*0388*/ 	.word	0x0000ed30


	//   ....[91]....
        /*038c*/ 	.word	0x0000ed50


	//   ....[92]....
        /*0390*/ 	.word	0x0000ed70


	//----- nvinfo : EIATTR_EXIT_INSTR_OFFSETS
	.align		4
.L_2579:
        /*0394*/ 	.byte	0x04, 0x1c
        /*0396*/ 	.short	(.L_2581 - .L_2580)


	//   ....[0]....
.L_2580:
        /*0398*/ 	.word	0x0000ee50


	//   ....[1]....
        /*039c*/ 	.word	0x0000f0f0


	//----- nvinfo : EIATTR_MAX_THREADS
	.align		4
.L_2581:
        /*03a0*/ 	.byte	0x04, 0x05
        /*03a2*/ 	.short	(.L_2583 - .L_2582)
.L_2582:
        /*03a4*/ 	.word	0x00000020
        /*03a8*/ 	.word	0x00000001
        /*03ac*/ 	.word	0x00000001


	//----- nvinfo : EIATTR_CRS_STACK_SIZE
	.align		4
.L_2583:
        /*03b0*/ 	.byte	0x04, 0x1e
        /*03b2*/ 	.short	(.L_2585 - .L_2584)
.L_2584:
        /*03b4*/ 	.word	0x00000000
.L_2585:


//--------------------- .nv.info._Z25selective_scan_bwd_kernelI32Selective_Scan_bwd_kernel_traitsILi32ELi16ELb0ELb0ELb1ELb1ELb1EfN3c107complexIfEEEEv12SSMParamsBwd --------------------------
	.section	.nv.info._Z25selective_scan_bwd_kernelI32Selective_Scan_bwd_kernel_traitsILi32ELi16ELb0ELb0ELb1ELb1ELb1EfN3c107complexIfEEEEv12SSMParamsBwd,"",@"SHT_CUDA_INFO"
	.sectionflags	@""
	.align	4


	//----- nvinfo : EIATTR_CUDA_API_VERSION
	.align		4
        /*0000*/ 	.byte	0x04, 0x37
        /*0002*/ 	.short	(.L_2587 - .L_2586)
.L_2586:
        /*0004*/ 	.word	0x00000082


	//----- nvinfo : EIATTR_SW2861232_WAR
	.align		4
.L_2587:
        /*0008*/ 	.byte	0x01, 0x35
	.zero		2


	//----- nvinfo : EIATTR_PARAM_CBANK
	.align		4
        /*000c*/ 	.byte	0x04, 0x0a
        /*000e*/ 	.short	(.L_2589 - .L_2588)
	.align		4
.L_2588:
        /*0010*/ 	.word	index@(.nv.constant0._Z25selective_scan_bwd_kernelI32Selective_Scan_bwd_kernel_traitsILi32ELi16ELb0ELb0ELb1ELb1ELb1EfN3c107complexIfEEEEv12SSMParamsBwd)
        /*0014*/ 	.short	0x0160
        /*0016*/ 	.short	0x01f0


	//----- nvinfo : EIATTR_CBANK_PARAM_SIZE
	.align		4
.L_2589:
        /*0018*/ 	.byte	0x03, 0x19
        /*001a*/ 	.short	0x01f0


	//----- nvinfo : EIATTR_KPARAM_INFO
	.align		4
        /*001c*/ 	.byte	0x04, 0x17
        /*001e*/ 	.short	(.L_2591 - .L_2590)
.L_2590:
        /*0020*/ 	.word	0x00000000
        /*0024*/ 	.short	0x0000
        /*0026*/ 	.short	0x0000
        /*0028*/ 	.byte	0x00, 0xf0, 0xc1, 0x07


	//----- nvinfo : EIATTR_MAXREG_COUNT
	.align		4
.L_2591:
        /*002c*/ 	.byte	0x03, 0x1b
        /*002e*/ 	.short	0x00ff


	//----- nvinfo : EIATTR_NUM_BARRIERS
	.align		4
        /*0030*/ 	.byte	0x02, 0x4c
        /*0032*/ 	.byte	0x01
	.zero		1


	//----- nvinfo : EIATTR_ANNOTATIONS
	.align		4
        /*0034*/ 	.byte	0x04, 0x55
        /*0036*/ 	.short	(.L_2593 - .L_2592)


	//   ....[0]....
.L_2592:
        /* <DEDUP_REMOVED lines=8> */


	//----- nvinfo : EIATTR_MERCURY_ISA_VERSION
	.align		4
.L_2593:
        /*00a0*/ 	.byte	0x03, 0x5f
        /*00a2*/ 	.short	0x0000


	//----- nvinfo : EIATTR_COOP_GROUP_MASK_REGIDS
	.align		4
        /*00a4*/ 	.byte	0x04, 0x29
        /*00a6*/ 	.short	(.L_2595 - .L_2594)


	//   ....[0]....
.L_2594:
        /*00a8*/ 	.word	0xffffffff


	//   ....[1]....
        /*00ac*/ 	.word	0xffffffff


	//   ....[2]....
        /*00b0*/ 	.word	0xffffffff


	//   ....[3]....
        /*00b4*/ 	.word	0xffffffff


	//   ....[4]....
        /*00b8*/ 	.word	0xffffffff


	//   ....[5]....
        /*00bc*/ 	.word	0xffffffff


	//   ....[6]....
        /*00c0*/ 	.word	0xffffffff


	//   ....[7]....
        /*00c4*/ 	.word	0xffffffff


	//   ....[8]....
        /*00c8*/ 	.word	0xffffffff


	//   ....[9]....
        /*00cc*/ 	.word	0xffffffff


	//   ....[10]....
        /*00d0*/ 	.word	0xffffffff


	//   ....[11]....
        /*00d4*/ 	.word	0xffffffff


	//   ....[12]....
        /*00d8*/ 	.word	0xffffffff


	//   ....[13]....
        /*00dc*/ 	.word	0xffffffff


	//   ....[14]....
        /*00e0*/ 	.word	0xffffffff


	//   ....[15]....
        /*00e4*/ 	.word	0xffffffff


	//   ....[16]....
        /*00e8*/ 	.word	0xffffffff


	//   ....[17]....
        /*00ec*/ 	.word	0xffffffff


	//   ....[18]....
        /*00f0*/ 	.word	0xffffffff


	//   ....[19]....
        /*00f4*/ 	.word	0xffffffff


	//   ....[20]....
        /*00f8*/ 	.word	0xffffffff


	//   ....[21]....
        /*00fc*/ 	.word	0xffffffff


	//   ....[22]....
        /*0100*/ 	.word	0xffffffff


	//   ....[23]....
        /*0104*/ 	.word	0xffffffff


	//   ....[24]....
        /*0108*/ 	.word	0xffffffff


	//   ....[25]....
        /*010c*/ 	.word	0xffffffff


	//   ....[26]....
        /*0110*/ 	.word	0xffffffff


	//   ....[27]....
        /*0114*/ 	.word	0xffffffff


	//   ....[28]....
        /*0118*/ 	.word	0xffffffff


	//   ....[29]....
        /*011c*/ 	.word	0xffffffff


	//   ....[30]....
        /*0120*/ 	.word	0xffffffff


	//   ....[31]....
        /*0124*/ 	.word	0xffffffff


	//   ....[32]....
        /*0128*/ 	.word	0xffffffff


	//   ....[33]....
        /*012c*/ 	.word	0xffffffff


	//   ....[34]....
        /*0130*/ 	.word	0xffffffff


	//   ....[35]....
        /*0134*/ 	.word	0xffffffff


	//   ....[36]....
        /*0138*/ 	.word	0xffffffff


	//   ....[37]....
        /*013c*/ 	.word	0xffffffff


	//   ....[38]....
        /*0140*/ 	.word	0xffffffff


	//   ....[39]....
        /*0144*/ 	.word	0xffffffff


	//   ....[40]....
        /*0148*/ 	.word	0xffffffff


	//   ....[41]....
        /*014c*/ 	.word	0xffffffff


	//   ....[42]....
        /*0150*/ 	.word	0xffffffff


	//   ....[43]....
        /*0154*/ 	.word	0xffffffff


	//   ....[44]....
        /*0158*/ 	.word	0xffffffff


	//   ....[45]....
        /*015c*/ 	.word	0xffffffff


	//   ....[46]....
        /*0160*/ 	.word	0xffffffff


	//   ....[47]....
        /*0164*/ 	.word	0xffffffff


	//   ....[48]....
        /*0168*/ 	.word	0xffffffff


	//   ....[49]....
        /*016c*/ 	.word	0xffffffff


	//   ....[50]....
        /*0170*/ 	.word	0xffffffff


	//   ....[51]....
        /*0174*/ 	.word	0xffffffff


	//   ....[52]....
        /*0178*/ 	.word	0xffffffff


	//   ....[53]....
        /*017c*/ 	.word	0xffffffff


	//   ....[54]....
        /*0180*/ 	.word	0xffffffff


	//   ....[55]....
        /*0184*/ 	.word	0xffffffff


	//   ....[56]....
        /*0188*/ 	.word	0xffffffff


	//   ....[57]....
        /*018c*/ 	.word	0xffffffff


	//   ....[58]....
        /*0190*/ 	.word	0xffffffff


	//   ....[59]....
        /*0194*/ 	.word	0xffffffff


	//   ....[60]....
        /*0198*/ 	.word	0xffffffff


	//   ....[61]....
        /*019c*/ 	.word	0xffffffff


	//   ....[62]....
        /*01a0*/ 	.word	0xffffffff


	//   ....[63]....
        /*01a4*/ 	.word	0xffffffff


	//   ....[64]....
        /*01a8*/ 	.word	0xffffffff


	//   ....[65]....
        /*01ac*/ 	.word	0xffffffff


	//   ....[66]....
        /*01b0*/ 	.word	0xffffffff


	//   ....[67]....
        /*01b4*/ 	.word	0xffffffff


	//   ....[68]....
        /*01b8*/ 	.word	0xffffffff


	//   ....[69]....
        /*01bc*/ 	.word	0xffffffff


	//   ....[70]....
        /*01c0*/ 	.word	0xffffffff


	//   ....[71]....
        /*01c4*/ 	.word	0xffffffff


	//   ....[72]....
        /*01c8*/ 	.word	0xffffffff


	//   ....[73]....
        /*01cc*/ 	.word	0xffffffff


	//   ....[74]....
        /*01d0*/ 	.word	0xffffffff


	//   ....[75]....
        /*01d4*/ 	.word	0xffffffff


	//   ....[76]....
        /*01d8*/ 	.word	0xffffffff


	//   ....[77]....
        /*01dc*/ 	.word	0xffffffff


	//   ....[78]....
        /*01e0*/ 	.word	0xffffffff


	//   ....[79]....
        /*01e4*/ 	.word	0xffffffff


	//   ....[80]....
        /*01e8*/ 	.word	0xffffffff


	//   ....[81]....
        /*01ec*/ 	.word	0xffffffff


	//   ....[82]....
        /*01f0*/ 	.word	0xffffffff


	//   ....[83]....
        /*01f4*/ 	.word	0xffffffff


	//   ....[84]....
        /*01f8*/ 	.word	0xffffffff


	//   ....[85]....
        /*01fc*/ 	.word	0xffffffff


	//   ....[86]....
        /*0200*/ 	.word	0xffffffff


	//   ....[87]....
        /*0204*/ 	.word	0xffffffff


	//   ....[88]....
        /*0208*/ 	.word	0xffffffff


	//   ....[89]....
        /*020c*/ 	.word	0xffffffff


	//   ....[90]....
        /*0210*/ 	.word	0xffffffff


	//   ....[91]....
        /*0214*/ 	.word	0xffffffff


	//   ....[92]....
        /*0218*/ 	.word	0xffffffff


	//   ....[93]....
        /*021c*/ 	.word	0xffffffff


	//   ....[94]....
        /*0220*/ 	.word	0xffffffff


	//   ....[95]....
        /*0224*/ 	.word	0xffffffff


	//   ....[96]....
        /*0228*/ 	.word	0xffffffff


	//----- nvinfo : EIATTR_COOP_GROUP_INSTR_OFFSETS
	.align		4
.L_2595:
        /*022c*/ 	.byte	0x04, 0x28
        /*022e*/ 	.short	(.L_2597 - .L_2596)


	//   ....[0]....
.L_2596:
        /*0230*/ 	.word	0x00001220


	//   ....[1]....
        /*0234*/ 	.word	0x00001690


	//   ....[2]....
        /*0238*/ 	.word	0x00001bc0


	//   ....[3]....
        /*023c*/ 	.word	0x000047f0


	//   ....[4]....
        /*0240*/ 	.word	0x00004ea0


	//   ....[5]....
        /*0244*/ 	.word	0x00005720


	//   ....[6]....
        /*0248*/ 	.word	0x00006120


	//   ....[7]....
        /*024c*/ 	.word	0x00007ec0


	//   ....[8]....
        /*0250*/ 	.word	0x00009300


	//   ....[9]....
        /*0254*/ 	.word	0x00009340


	//   ....[10]....
        /*0258*/ 	.word	0x00009380


	//   ....[11]....
        /*025c*/ 	.word	0x000093b0


	//   ....[12]....
        /*0260*/ 	.word	0x000093e0


	//   ....[13]....
        /*0264*/ 	.word	0x00009410


	//   ....[14]....
        /*0268*/ 	.word	0x00009540


	//   ....[15]....
        /*026c*/ 	.word	0x00009570


	//   ....[16]....
        /*0270*/ 	.word	0x000095b0


	//   ....[17]....
        /*0274*/ 	.word	0x00009610


	//   ....[18]....
        /*0278*/ 	.word	0x00009800


	//   ....[19]....
        /*027c*/ 	.word	0x00009830


	//   ....[20]....
        /*0280*/ 	.word	0x00009870


	//   ....[21]....
        /*0284*/ 	.word	0x000098a0


	//   ....[22]....
        /*0288*/ 	.word	0x00009ac0


	//   ....[23]....
        /*028c*/ 	.word	0x00009b00


	//   ....[24]....
        /*0290*/ 	.word	0x00009b40


	//   ....[25]....
        /*0294*/ 	.word	0x00009b70


	//   ....[26]....
        /*0298*/ 	.word	0x00009d40


	//   ....[27]....
        /*029c*/ 	.word	0x00009d80


	//   ....[28]....
        /*02a0*/ 	.word	0x00009dd0


	//   ....[29]....
        /*02a4*/ 	.word	0x00009e00


	//   ....[30]....
        /*02a8*/ 	.word	0x00009fb0


	//   ....[31]....
        /*02ac*/ 	.word	0x0000a000


	//   ....[32]....
        /*02b0*/ 	.word	0x0000a040


	//   ....[33]....
        /*02b4*/ 	.word	0x0000a070


	//   ....[34]....
        /*02b8*/ 	.word	0x0000ad70


	//   ....[35]....
        /*02bc*/ 	.word	0x0000ada0


	//   ....[36]....
        /*02c0*/ 	.word	0x0000adb0


	//   ....[37]....
        /*02c4*/ 	.word	0x0000adc0


	//   ....[38]....
        /*02c8*/ 	.word	0x0000aeb0


	//   ....[39]....
        /*02cc*/ 	.word	0x0000aed0


	//   ....[40]....
        /*02d0*/ 	.word	0x0000aee0


	//   ....[41]....
        /*02d4*/ 	.word	0x0000aef0


	//   ....[42]....
        /*02d8*/ 	.word	0x0000afe0


	//   ....[43]....
        /*02dc*/ 	.word	0x0000b000


	//   ....[44]....
        /*02e0*/ 	.word	0x0000b010


	//   ....[45]....
        /*02e4*/ 	.word	0x0000b020


	//   ....[46]....
        /*02e8*/ 	.word	0x0000b110


	//   ....[47]....
        /*02ec*/ 	.word	0x0000b130


	//   ....[48]....
        /*02f0*/ 	.word	0x0000b140


	//   ....[49]....
        /*02f4*/ 	.word	0x0000b150


	//   ....[50]....
        /*02f8*/ 	.word	0x0000b240


	//   ....[51]....
        /*02fc*/ 	.word	0x0000b260


	//   ....[52]....
        /*0300*/ 	.word	0x0000b270


	//   ....[53]....
        /*0304*/ 	.word	0x0000b280


	//   ....[54]....
        /*0308*/ 	.word	0x0000b360


	//   ....[55]....
        /*030c*/ 	.word	0x0000b390


	//   ....[56]....
        /*0310*/ 	.word	0x0000b3a0


	//   ....[57]....
        /*0314*/ 	.word	0x0000b420


	//   ....[58]....
        /*0318*/ 	.word	0x0000b440


	//   ....[59]....
        /*031c*/ 	.word	0x0000b450


	//   ....[60]....
        /*0320*/ 	.word	0x0000b460


	//   ....[61]....
        /*0324*/ 	.word	0x0000b470


	//   ....[62]....
        /*0328*/ 	.word	0x0000b490


	//   ....[63]....
        /*032c*/ 	.word	0x0000b4a0


	//   ....[64]....
        /*0330*/ 	.word	0x0000ea50


	//   ....[65]....
        /*0334*/ 	.word	0x0000ea90


	//   ....[66]....
        /*0338*/ 	.word	0x0000ead0


	//   ....[67]....
        /*033c*/ 	.word	0x0000eb10


	//   ....[68]....
        /*0340*/ 	.word	0x0000ebd0


	//   ....[69]....
        /*0344*/ 	.word	0x0000ec20


	//   ....[70]....
        /*0348*/ 	.word	0x0000ec50


	//   ....[71]....
        /*034c*/ 	.word	0x0000ec80


	//   ....[72]....
        /*0350*/ 	.word	0x0000ed20


	//   ....[73]....
        /*0354*/ 	.word	0x0000ed50


	//   ....[74]....
        /*0358*/ 	.word	0x0000ed90


	//   ....[75]....
        /*035c*/ 	.word	0x0000edc0


	//   ....[76]....
        /*0360*/ 	.word	0x0000ee60


	//   ....[77]....
        /*0364*/ 	.word	0x0000ee90


	//   ....[78]....
        /*0368*/ 	.word	0x0000eec0


	//   ....[79]....
        /*036c*/ 	.word	0x0000eef0


	//   ....[80]....
        /*0370*/ 	.word	0x0000ef90


	//   ....[81]....
        /*0374*/ 	.word	0x0000efc0


	//   ....[82]....
        /*0378*/ 	.word	0x0000f000


	//   ....[83]....
        /*037c*/ 	.word	0x0000f030


	//   ....[84]....
        /*0380*/ 	.word	0x0000f9f0


	//   ....[85]....
        /*0384*/ 	.word	0x00010080


	//   ....[86]....
        /*0388*/ 	.word	0x000109e0


	//   ....[87]....
        /*038c*/ 	.word	0x000111e0


	//   ....[88]....
        /*0390*/ 	.word	0x00011200


	//   ....[89]....
        /*0394*/ 	.word	0x00011220


	//   ....[90]....
        /*0398*/ 	.word	0x00011240


	//   ....[91]....
        /*039c*/ 	.word	0x00011260


	//   ....[92]....
        /*03a0*/ 	.word	0x00011370


	//   ....[93]....
        /*03a4*/ 	.word	0x00011390


	//   ....[94]....
        /*03a8*/ 	.word	0x000113b0


	//   ....[95]....
        /*03ac*/ 	.word	0x000113d0


	//   ....[96]....
        /*03b0*/ 	.word	0x000113f0


	//----- nvinfo : EIATTR_EXIT_INSTR_OFFSETS
	.align		4
.L_2597:
        /*03b4*/ 	.byte	0x04, 0x1c
        /*03b6*/ 	.short	(.L_2599 - .L_2598)


	//   ....[0]....
.L_2598:
        /*03b8*/ 	.word	0x000114d0


	//   ....[1]....
        /*03bc*/ 	.word	0x00011770


	//----- nvinfo : EIATTR_MAX_THREADS
	.align		4
.L_2599:
        /*03c0*/ 	.byte	0x04, 0x05
        /*03c2*/ 	.short	(.L_2601 - .L_2600)
.L_2600:
        /*03c4*/ 	.word	0x00000020
        /*03c8*/ 	.word	0x00000001
        /*03cc*/ 	.word	0x00000001


	//----- nvinfo : EIATTR_CRS_STACK_SIZE
	.align		4
.L_2601:
        /*03d0*/ 	.byte	0x04, 0x1e
        /*03d2*/ 	.short	(.L_2603 - .L_2602)
.L_2602:
        /*03d4*/ 	.word	0x00000000
.L_2603:


//--------------------- .nv.info._Z25selective_scan_bwd_kernelI32Selective_Scan_bwd_kernel_traitsILi32ELi16ELb0ELb1ELb0ELb0ELb0EfN3c107complexIfEEEEv12SSMParamsBwd --------------------------
	.section	.nv.info._Z25selective_scan_bwd_kernelI32Selective_Scan_bwd_kernel_traitsILi32ELi16ELb0ELb1ELb0ELb0ELb0EfN3c107complexIfEEEEv12SSMParamsBwd,"",@"SHT_CUDA_INFO"
	.sectionflags	@""
	.align	4


	//----- nvinfo : EIATTR_CUDA_API_VERSION
	.align		4
        /*0000*/ 	.byte	0x04, 0x37
        /*0002*/ 	.short	(.L_2605 - .L_2604)
.L_2604:
        /*0004*/ 	.word	0x00000082


	//----- nvinfo : EIATTR_SW2861232_WAR
	.align		4
.L_2605:
        /*0008*/ 	.byte	0x01, 0x35
	.zero		2


	//----- nvinfo : EIATTR_PARAM_CBANK
	.align		4
        /*000c*/ 	.byte	0x04, 0x0a
        /*000e*/ 	.short	(.L_2607 - .L_2606)
	.align		4
.L_2606:
        /*0010*/ 	.word	index@(.nv.constant0._Z25selective_scan_bwd_kernelI32Selective_Scan_bwd_kernel_traitsILi32ELi16ELb0ELb1ELb0ELb0ELb0EfN3c107complexIfEEEEv12SSMParamsBwd)
        /*0014*/ 	.short	0x0160
        /*0016*/ 	.short	0x01f0


	//----- nvinfo : EIATTR_CBANK_PARAM_SIZE
	.align		4
.L_2607:
        /*0018*/ 	.byte	0x03, 0x19
        /*001a*/ 	.short	0x01f0


	//----- nvinfo : EIATTR_KPARAM_INFO
	.align		4
        /*001c*/ 	.byte	0x04, 0x17
        /*001e*/ 	.short	(.L_2609 - .L_2608)
.L_2608:
        /*0020*/ 	.word	0x00000000
        /*0024*/ 	.short	0x0000
        /*0026*/ 	.short	0x0000
        /*0028*/ 	.byte	0x00, 0xf0, 0xc1, 0x07


	//----- nvinfo : EIATTR_MAXREG_COUNT
	.align		4
.L_2609:
        /*002c*/ 	.byte	0x03, 0x1b
        /*002e*/ 	.short	0x00ff


	//----- nvinfo : EIATTR_NUM_BARRIERS
	.align		4
        /*0030*/ 	.byte	0x02, 0x4c
        /*0032*/ 	.byte	0x01
	.zero		1


	//----- nvinfo : EIATTR_ANNOTATIONS
	.align		4
        /*0034*/ 	.byte	0x04, 0x55
        /*0036*/ 	.short	(.L_2611 - .L_2610)


	//   ....[0]....
.L_2610:
        /*0038*/ 	.word	0x00000001
        /*003c*/ 	.byte	0x40, 0x02, 0x00, 0x00, 0x01, 0x00, 0x00, 0x00, 0x70, 0x02, 0x00, 0x00, 0x01, 0x00, 0x00, 0x00
        /*004c*/ 	.byte	0xc0, 0x09, 0x00, 0x00, 0x01, 0x00, 0x00, 0x00, 0xe0, 0x09, 0x00, 0x00, 0x01, 0x00, 0x00, 0x00
        /*005c*/ 	.byte	0x50, 0x0a, 0x00, 0x00, 0x01, 0x00, 0x00, 0x00, 0xc0, 0x1d, 0x00, 0x00, 0x01, 0x00, 0x00, 0x00
        /*006c*/ 	.byte	0x90, 0xa8, 0x00, 0x00, 0x01, 0x00, 0x00, 0x00, 0x20, 0xb0, 0x00, 0x00, 0x01, 0x00, 0x00, 0x00
        /*007c*/ 	.byte	0x10, 0xb5, 0x00, 0x00, 0x01, 0x00, 0x00, 0x00, 0xa0, 0xb6, 0x00, 0x00


	//----- nvinfo : EIATTR_MERCURY_ISA_VERSION
	.align		4
.L_2611:
        /*0088*/ 	.byte	0x03, 0x5f
        /*008a*/ 	.short	0x0000


	//----- nvinfo : EIATTR_COOP_GROUP_MASK_REGIDS
	.align		4
        /*008c*/ 	.byte	0x04, 0x29
        /*008e*/ 	.short	(.L_2613 - .L_2612)


	//   ....[0]....
.L_2612:
        /*0090*/ 	.word	0xffffffff


	//   ....[1]....
        /*0094*/ 	.word	0xffffffff


	//   ....[2]....
        /*0098*/ 	.word	0xffffffff


	//   ....[3]....
        /*009c*/ 	.word	0xffffffff


	//   ....[4]....
        /*00a0*/ 	.word	0xffffffff


	//   ....[5]....
        /*00a4*/ 	.word	0xffffffff


	//   ....[6]....
        /*00a8*/ 	.word	0xffffffff


	//   ....[7]....
        /*00ac*/ 	.word	0xffffffff


	//   ....[8]....
        /*00b0*/ 	.word	0xffffffff


	//   ....[9]....
        /*00b4*/ 	.word	0xffffffff


	//   ....[10]....
        /*00b8*/ 	.word	0xffffffff


	//   ....[11]....
        /*00bc*/ 	.word	0xffffffff


	//   ....[12]....
        /*00c0*/ 	.word	0xffffffff


	//   ....[13]....
        /*00c4*/ 	.word	0xffffffff


	//   ....[14]....
        /*00c8*/ 	.word	0xffffffff


	//   ....[15]....
        /*00cc*/ 	.word	0xffffffff


	//   ....[16]....
        /*00d0*/ 	.word	0xffffffff


	//   ....[17]....
        /*00d4*/ 	.word	0xffffffff


	//   ....[18]....
        /*00d8*/ 	.word	0xffffffff


	//   ....[19]....
        /*00dc*/ 	.word	0xffffffff


	//   ....[20]....
        /*00e0*/ 	.word	0xffffffff


	//   ....[21]....
        /*00e4*/ 	.word	0xffffffff


	//   ....[22]....
        /*00e8*/ 	.word	0xffffffff


	//   ....[23]....
        /*00ec*/ 	.word	0xffffffff


	//   ....[24]....
        /*00f0*/ 	.word	0xffffffff


	//   ....[25]....
        /*00f4*/ 	.word	0xffffffff


	//   ....[26]....
        /*00f8*/ 	.word	0xffffffff


	//   ....[27]....
        /*00fc*/ 	.word	0xffffffff


	//   ....[28]....
        /*0100*/ 	.word	0xffffffff


	//   ....[29]....
        /*0104*/ 	.word	0xffffffff


	//   ....[30]....
        /*0108*/ 	.word	0xffffffff


	//   ....[31]....
        /*010c*/ 	.word	0xffffffff


	//   ....[32]....
        /*0110*/ 	.word	0xffffffff


	//   ....[33]....
        /*0114*/ 	.word	0xffffffff


	//   ....[34]....
        /*0118*/ 	.word	0xffffffff


	//   ....[35]....
        /*011c*/ 	.word	0xffffffff


	//   ....[36]....
        /*0120*/ 	.word	0xffffffff


	//   ....[37]....
        /*0124*/ 	.word	0xffffffff


	//   ....[38]....
        /*0128*/ 	.word	0xffffffff


	//   ....[39]....
        /*012c*/ 	.word	0xffffffff


	//   ....[40]....
        /*0130*/ 	.word	0xffffffff


	//   ....[41]....
        /*0134*/ 	.word	0xffffffff


	//   ....[42]....
        /*0138*/ 	.word	0xffffffff


	//   ....[43]....
        /*013c*/ 	.word	0xffffffff


	//   ....[44]....
        /*0140*/ 	.word	0xffffffff


	//   ....[45]....
        /*0144*/ 	.word	0xffffffff


	//   ....[46]....
        /*0148*/ 	.word	0xffffffff


	//   ....[47]....
        /*014c*/ 	.word	0xffffffff


	//   ....[48]....
        /*0150*/ 	.word	0xffffffff


	//   ....[49]....
        /*0154*/ 	.word	0xffffffff


	//   ....[50]....
        /*0158*/ 	.word	0xffffffff


	//   ....[51]....
        /*015c*/ 	.word	0xffffffff


	//   ....[52]....
        /*0160*/ 	.word	0xffffffff


	//   ....[53]....
        /*0164*/ 	.word	0xffffffff


	//   ....[54]....
        /*0168*/ 	.word	0xffffffff


	//   ....[55]....
        /*016c*/ 	.word	0xffffffff


	//   ....[56]....
        /*0170*/ 	.word	0xffffffff


	//   ....[57]....
        /*0174*/ 	.word	0xffffffff


	//   ....[58]....
        /*0178*/ 	.word	0xffffffff


	//   ....[59]....
        /*017c*/ 	.word	0xffffffff


	//   ....[60]....
        /*0180*/ 	.word	0xffffffff


	//   ....[61]....
        /*0184*/ 	.word	0xffffffff


	//   ....[62]....
        /*0188*/ 	.word	0xffffffff


	//   ....[63]....
        /*018c*/ 	.word	0xffffffff


	//   ....[64]....
        /*0190*/ 	.word	0xffffffff


	//   ....[65]....
        /*0194*/ 	.word	0xffffffff


	//   ....[66]....
        /*0198*/ 	.word	0xffffffff


	//   ....[67]....
        /*019c*/ 	.word	0xffffffff


	//   ....[68]....
        /*01a0*/ 	.word	0xffffffff


	//   ....[69]....
        /*01a4*/ 	.word	0xffffffff


	//   ....[70]....
        /*01a8*/ 	.word	0xffffffff


	//   ....[71]....
        /*01ac*/ 	.word	0xffffffff


	//   ....[72]....
        /*01b0*/ 	.word	0xffffffff


	//   ....[73]....
        /*01b4*/ 	.word	0xffffffff


	//   ....[74]....
        /*01b8*/ 	.word	0xffffffff


	//   ....[75]....
        /*01bc*/ 	.word	0xffffffff


	//   ....[76]....
        /*01c0*/ 	.word	0xffffffff


	//   ....[77]....
        /*01c4*/ 	.word	0xffffffff


	//   ....[78]....
        /*01c8*/ 	.word	0xffffffff


	//   ....[79]....
        /*01cc*/ 	.word	0xffffffff


	//   ....[80]....
        /*01d0*/ 	.word	0xffffffff


	//   ....[81]....
        /*01d4*/ 	.word	0xffffffff


	//   ....[82]....
        /*01d8*/ 	.word	0xffffffff


	//   ....[83]....
        /*01dc*/ 	.word	0xffffffff


	//   ....[84]....
        /*01e0*/ 	.word	0xffffffff


	//   ....[85]....
        /*01e4*/ 	.word	0xffffffff


	//   ....[86]....
        /*01e8*/ 	.word	0xffffffff


	//   ....[87]....
        /*01ec*/ 	.word	0xffffffff


	//   ....[88]....
        /*01f0*/ 	.word	0xffffffff


	//   ....[89]....
        /*01f4*/ 	.word	0xffffffff


	//   ....[90]....
        /*01f8*/ 	.word	0xffffffff


	//   ....[91]....
        /*01fc*/ 	.word	0xffffffff


	//----- nvinfo : EIATTR_COOP_GROUP_INSTR_OFFSETS
	.align		4
.L_2613:
        /*0200*/ 	.byte	0x04, 0x28
        /*0202*/ 	.short	(.L_2615 - .L_2614)


	//   ....[0]....
.L_2614:
        /*0204*/ 	.word	0x000011f0


	//   ....[1]....
        /*0208*/ 	.word	0x000016d0


	//   ....[2]....
        /*020c*/ 	.word	0x00001b90


	//   ....[3]....
        /*0210*/ 	.word	0x00003440


	//   ....[4]....
        /*0214*/ 	.word	0x00004960


	//   ....[5]....
        /*0218*/ 	.word	0x000049a0


	//   ....[6]....
        /*021c*/ 	.word	0x000049d0


	//   ....[7]....
        /*0220*/ 	.word	0x00004a00


	//   ....[8]....
        /*0224*/ 	.word	0x00004a30


	//   ....[9]....
        /*0228*/ 	.word	0x00004b40


	//   ....[10]....
        /*022c*/ 	.word	0x00004b60


	//   ....[11]....
        /*0230*/ 	.word	0x00004b70


	//   ....[12]....
        /*0234*/ 	.word	0x00004b80


	//   ....[13]....
        /*0238*/ 	.word	0x00004c40


	//   ....[14]....
        /*023c*/ 	.word	0x00004c70


	//   ....[15]....
        /*0240*/ 	.word	0x00004c80


	//   ....[16]....
        /*0244*/ 	.word	0x00004c90


	//   ....[17]....
        /*0248*/ 	.word	0x00004d70


	//   ....[18]....
        /*024c*/ 	.word	0x00004dc0


	//   ....[19]....
        /*0250*/ 	.word	0x00004df0


	//   ....[20]....
        /*0254*/ 	.word	0x00004e10


	//   ....[21]....
        /*0258*/ 	.word	0x00004f70


	//   ....[22]....
        /*025c*/ 	.word	0x00004fc0


	//   ....[23]....
        /*0260*/ 	.word	0x00004ff0


	//   ....[24]....
        /*0264*/ 	.word	0x00005020


	//   ....[25]....
        /*0268*/ 	.word	0x00005150


	//   ....[26]....
        /*026c*/ 	.word	0x00005180


	//   ....[27]....
        /*0270*/ 	.word	0x000051b0


	//   ....[28]....
        /*0274*/ 	.word	0x000051e0


	//   ....[29]....
        /*0278*/ 	.word	0x000052c0


	//   ....[30]....
        /*027c*/ 	.word	0x000060c0


	//   ....[31]....
        /*0280*/ 	.word	0x000060d0


	//   ....[32]....
        /*0284*/ 	.word	0x000060e0


	//   ....[33]....
        /*0288*/ 	.word	0x000060f0


	//   ....[34]....
        /*028c*/ 	.word	0x00006220


	//   ....[35]....
        /*0290*/ 	.word	0x00006240


	//   ....[36]....
        /*0294*/ 	.word	0x00006260


	//   ....[37]....
        /*0298*/ 	.word	0x00006270


	//   ....[38]....
        /*029c*/ 	.word	0x00006360


	//   ....[39]....
        /*02a0*/ 	.word	0x00006380


	//   ....[40]....
        /*02a4*/ 	.word	0x00006390


	//   ....[41]....
        /*02a8*/ 	.word	0x000063a0


	//   ....[42]....
        /*02ac*/ 	.word	0x00006490


	//   ....[43]....
        /*02b0*/ 	.word	0x000064b0


	//   ....[44]....
        /*02b4*/ 	.word	0x000064c0


	//   ....[45]....
        /*02b8*/ 	.word	0x000064d0


	//   ....[46]....
        /*02bc*/ 	.word	0x000065c0


	//   ....[47]....
        /*02c0*/ 	.word	0x000065e0


	//   ....[48]....
        /*02c4*/ 	.word	0x000065f0


	//   ....[49]....
        /*02c8*/ 	.word	0x00006600


	//   ....[50]....
        /*02cc*/ 	.word	0x000066e0


	//   ....[51]....
        /*02d0*/ 	.word	0x00006710


	//   ....[52]....
        /*02d4*/ 	.word	0x00006720


	//   ....[53]....
        /*02d8*/ 	.word	0x00006730


	//   ....[54]....
        /*02dc*/ 	.word	0x00006740


	//   ....[55]....
        /*02e0*/ 	.word	0x00006750


	//   ....[56]....
        /*02e4*/ 	.word	0x00006770


	//   ....[57]....
        /*02e8*/ 	.word	0x000067c0


	//   ....[58]....
        /*02ec*/ 	.word	0x000067f0


	//   ....[59]....
        /*02f0*/ 	.word	0x00006810


	//   ....[60]....
        /*02f4*/ 	.word	0x00009900


	//   ....[61]....
        /*02f8*/ 	.word	0x00009940


	//   ....[62]....
        /*02fc*/ 	.word	0x00009980


	//   ....[63]....
        /*0300*/ 	.word	0x000099c0


	//   ....[64]....
        /*0304*/ 	.word	0x00009a80


	//   ....[65]....
        /*0308*/ 	.word	0x00009ab0


	//   ....[66]....
        /*030c*/ 	.word	0x00009ae0


	//   ....[67]....
        /*0310*/ 	.word	0x00009b10


	//   ....[68]....
        /*0314*/ 	.word	0x00009bb0


	//   ....[69]....
        /*0318*/ 	.word	0x00009be0


	//   ....[70]....
        /*031c*/ 	.word	0x00009c10


	//   ....[71]....
        /*0320*/ 	.word	0x00009c40


	//   ....[72]....
        /*0324*/ 	.word	0x00009ce0


	//   ....[73]....
        /*0328*/ 	.word	0x00009d30


	//   ....[74]....
        /*032c*/ 	.word	0x00009d60


	//   ....[75]....
        /*0330*/ 	.word	0x00009d90


	//   ....[76]....
        /*0334*/ 	.word	0x00009e10


	//   ....[77]....
        /*0338*/ 	.word	0x00009e60


	//   ....[78]....
        /*033c*/ 	.word	0x00009e90


	//   ....[79]....
        /*0340*/ 	.word	0x00009ec0


	//   ....[80]....
        /*0344*/ 	.word	0x0000a620


	//   ....[81]....
        /*0348*/ 	.word	0x0000adc0


	//   ....[82]....
        /*034c*/ 	.word	0x0000b560


	//   ....[83]....
        /*0350*/ 	.word	0x0000b580


	//   ....[84]....
        /*0354*/ 	.word	0x0000b5a0


	//   ....[85]....
        /*0358*/ 	.word	0x0000b5c0


	//   ....[86]....
        /*035c*/ 	.word	0x0000b5e0


	//   ....[87]....
        /*0360*/ 	.word	0x0000b6f0


	//   ....[88]....
        /*0364*/ 	.word	0x0000b710


	//   ....[89]....
        /*0368*/ 	.word	0x0000b730


	//   ....[90]....
        /*036c*/ 	.word	0x0000b750


	//   ....[91]....
        /*0370*/ 	.word	0x0000b770


	//----- nvinfo : EIATTR_EXIT_INSTR_OFFSETS
	.align		4
.L_2615:
        /*0374*/ 	.byte	0x04, 0x1c
        /*0376*/ 	.short	(.L_2617 - .L_2616)


	//   ....[0]....
.L_2616:
        /*0378*/ 	.word	0x0000b850


	//   ....[1]....
        /*037c*/ 	.word	0x0000baf0


	//----- nvinfo : EIATTR_MAX_THREADS
	.align		4
.L_2617:
        /*0380*/ 	.byte	0x04, 0x05
        /*0382*/ 	.short	(.L_2619 - .L_2618)
.L_2618:
        /*0384*/ 	.word	0x00000020
        /*0388*/ 	.word	0x00000001
        /*038c*/ 	.word	0x00000001


	//----- nvinfo : EIATTR_CRS_STACK_SIZE
	.align		4
.L_2619:
        /*0390*/ 	.byte	0x04, 0x1e
        /*0392*/ 	.short	(.L_2621 - .L_2620)
.L_2620:
        /*0394*/ 	.word	0x00000000
.L_2621:


//--------------------- .nv.info._Z25selective_scan_bwd_kernelI32Selective_Scan_bwd_kernel_traitsILi32ELi16ELb0ELb1ELb0ELb0ELb1EfN3c107complexIfEEEEv12SSMParamsBwd --------------------------
	.section	.nv.info._Z25selective_scan_bwd_kernelI32Selective_Scan_bwd_kernel_traitsILi32ELi16ELb0ELb1ELb0ELb0ELb1EfN3c107complexIfEEEEv12SSMParamsBwd,"",@"SHT_CUDA_INFO"
	.sectionflags	@""
	.align	4


	//----- nvinfo : EIATTR_CUDA_API_VERSION
	.align		4
        /*0000*/ 	.byte	0x04, 0x37
        /*0002*/ 	.short	(.L_2623 - .L_2622)
.L_2622:
        /*0004*/ 	.word	0x00000082


	//----- nvinfo : EIATTR_SW2861232_WAR
	.align		4
.L_2623:
        /*0008*/ 	.byte	0x01, 0x35
	.zero		2


	//----- nvinfo : EIATTR_PARAM_CBANK
	.align		4
        /*000c*/ 	.byte	0x04, 0x0a
        /*000e*/ 	.short	(.L_2625 - .L_2624)
	.align		4
.L_2624:
        /*0010*/ 	.word	index@(.nv.constant0._Z25selective_scan_bwd_kernelI32Selective_Scan_bwd_kernel_traitsILi32ELi16ELb0ELb1ELb0ELb0ELb1EfN3c107complexIfEEEEv12SSMParamsBwd)
        /*0014*/ 	.short	0x0160
        /*0016*/ 	.short	0x01f0


	//----- nvinfo : EIATTR_CBANK_PARAM_SIZE
	.align		4
.L_2625:
        /*0018*/ 	.byte	0x03, 0x19
        /*001a*/ 	.short	0x01f0


	//----- nvinfo : EIATTR_KPARAM_INFO
	.align		4
        /*001c*/ 	.byte	0x04, 0x17
        /*001e*/ 	.short	(.L_2627 - .L_2626)
.L_2626:
        /*0020*/ 	.word	0x00000000
        /*0024*/ 	.short	0x0000
        /*0026*/ 	.short	0x0000
        /*0028*/ 	.byte	0x00, 0xf0, 0xc1, 0x07


	//----- nvinfo : EIATTR_MAXREG_COUNT
	.align		4
.L_2627:
        /*002c*/ 	.byte	0x03, 0x1b
        /*002e*/ 	.short	0x00ff


	//----- nvinfo : EIATTR_NUM_BARRIERS
	.align		4
        /*0030*/ 	.byte	0x02, 0x4c
        /*0032*/ 	.byte	0x01
	.zero		1


	//----- nvinfo : EIATTR_ANNOTATIONS
	.align		4
        /*0034*/ 	.byte	0x04, 0x55
        /*0036*/ 	.short	(.L_2629 - .L_2628)


	//   ....[0]....
.L_2628:
        /*0038*/ 	.word	0x00000001
        /*003c*/ 	.byte	0x40, 0x02, 0x00, 0x00, 0x01, 0x00, 0x00, 0x00, 0x70, 0x02, 0x00, 0x00, 0x01, 0x00, 0x00, 0x00
        /*004c*/ 	.byte	0xc0, 0x09, 0x00, 0x00, 0x01, 0x00, 0x00, 0x00, 0xe0, 0x09, 0x00, 0x00, 0x01, 0x00, 0x00, 0x00
        /*005c*/ 	.byte	0x40, 0x42, 0x00, 0x00, 0x01, 0x00, 0x00, 0x00, 0x10, 0x45, 0x00, 0x00, 0x01, 0x00, 0x00, 0x00
        /*006c*/ 	.byte	0x30, 0xce, 0x00, 0x00, 0x01, 0x00, 0x00, 0x00, 0x50, 0xd5, 0x00, 0x00, 0x01, 0x00, 0x00, 0x00
        /*007c*/ 	.byte	0xb0, 0xda, 0x00, 0x00, 0x01, 0x00, 0x00, 0x00, 0x40, 0xdc, 0x00, 0x00


	//----- nvinfo : EIATTR_MERCURY_ISA_VERSION
	.align		4
.L_2629:
        /*0088*/ 	.byte	0x03, 0x5f
        /*008a*/ 	.short	0x0000


	//----- nvinfo : EIATTR_COOP_GROUP_MASK_REGIDS
	.align		4
        /*008c*/ 	.byte	0x04, 0x29
        /*008e*/ 	.short	(.L_2631 - .L_2630)


	//   ....[0]....
.L_2630:
        /*0090*/ 	.word	0xffffffff


	//   ....[1]....
        /*0094*/ 	.word	0xffffffff


	//   ....[2]....
        /*0098*/ 	.word	0xffffffff


	//   ....[3]....
        /*009c*/ 	.word	0xffffffff


	//   ....[4]....
        /*00a0*/ 	.word	0xffffffff


	//   ....[5]....
        /*00a4*/ 	.word	0xffffffff


	//   ....[6]....
        /*00a8*/ 	.word	0xffffffff


	//   ....[7]....
        /*00ac*/ 	.word	0xffffffff


	//   ....[8]....
        /*00b0*/ 	.word	0xffffffff


	//   ....[9]....
        /*00b4*/ 	.word	0xffffffff


	//   ....[10]....
        /*00b8*/ 	.word	0xffffffff


	//   ....[11]....
        /*00bc*/ 	.word	0xffffffff


	//   ....[12]....
        /*00c0*/ 	.word	0xffffffff


	//   ....[13]....
        /*00c4*/ 	.word	0xffffffff


	//   ....[14]....
        /*00c8*/ 	.word	0xffffffff


	//   ....[15]....
        /*00cc*/ 	.word	0xffffffff


	//   ....[16]....
        /*00d0*/ 	.word	0xffffffff


	//   ....[17]....
        /*00d4*/ 	.word	0xffffffff


	//   ....[18]....
        /*00d8*/ 	.word	0xffffffff


	//   ....[19]....
        /*00dc*/ 	.word	0xffffffff


	//   ....[20]....
        /*00e0*/ 	.word	0xffffffff


	//   ....[21]....
        /*00e4*/ 	.word	0xffffffff


	//   ....[22]....
        /*00e8*/ 	.word	0xffffffff


	//   ....[23]....
        /*00ec*/ 	.word	0xffffffff


	//   ....[24]....
        /*00f0*/ 	.word	0xffffffff


	//   ....[25]....
        /*00f4*/ 	.word	0xffffffff


	//   ....[26]....
        /*00f8*/ 	.word	0xffffffff


	//   ....[27]....
        /*00fc*/ 	.word	0xffffffff


	//   ....[28]....
        /*0100*/ 	.word	0xffffffff


	//   ....[29]....
        /*0104*/ 	.word	0xffffffff


	//   ....[30]....
        /*0108*/ 	.word	0xffffffff


	//   ....[31]....
        /*010c*/ 	.word	0xffffffff


	//   ....[32]....
        /*0110*/ 	.word	0xffffffff


	//   ....[33]....
        /*0114*/ 	.word	0xffffffff


	//   ....[34]....
        /*0118*/ 	.word	0xffffffff


	//   ....[35]....
        /*011c*/ 	.word	0xffffffff


	//   ....[36]....
        /*0120*/ 	.word	0xffffffff


	//   ....[37]....
        /*0124*/ 	.word	0xffffffff


	//   ....[38]....
        /*0128*/ 	.word	0xffffffff


	//   ....[39]....
        /*012c*/ 	.word	0xffffffff


	//   ....[40]....
        /*0130*/ 	.word	0xffffffff


	//   ....[41]....
        /*0134*/ 	.word	0xffffffff


	//   ....[42]....
        /*0138*/ 	.word	0xffffffff


	//   ....[43]....
        /*013c*/ 	.word	0xffffffff


	//   ....[44]....
        /*0140*/ 	.word	0xffffffff


	//   ....[45]....
        /*0144*/ 	.word	0xffffffff


	//   ....[46]....
        /*0148*/ 	.word	0xffffffff


	//   ....[47]....
        /*014c*/ 	.word	0xffffffff


	//   ....[48]....
        /*0150*/ 	.word	0xffffffff


	//   ....[49]....
        /*0154*/ 	.word	0xffffffff


	//   ....[50]....
        /*0158*/ 	.word	0xffffffff


	//   ....[51]....
        /*015c*/ 	.word	0xffffffff


	//   ....[52]....
        /*0160*/ 	.word	0xffffffff


	//   ....[53]....
        /*0164*/ 	.word	0xffffffff


	//   ....[54]....
        /*0168*/ 	.word	0xffffffff


	//   ....[55]....
        /*016c*/ 	.word	0xffffffff


	//   ....[56]....
        /*0170*/ 	.word	0xffffffff


	//   ....[57]....
        /*0174*/ 	.word	0xffffffff


	//   ....[58]....
        /*0178*/ 	.word	0xffffffff


	//   ....[59]....
        /*017c*/ 	.word	0xffffffff


	//   ....[60]....
        /*0180*/ 	.word	0xffffffff


	//   ....[61]....
        /*0184*/ 	.word	0xffffffff


	//   ....[62]....
        /*0188*/ 	.word	0xffffffff


	//   ....[63]....
        /*018c*/ 	.word	0xffffffff


	//   ....[64]....
        /*0190*/ 	.word	0xffffffff


	//   ....[65]....
        /*0194*/ 	.word	0xffffffff


	//   ....[66]....
        /*0198*/ 	.word	0xffffffff


	//   ....[67]....
        /*019c*/ 	.word	0xffffffff


	//   ....[68]....
        /*01a0*/ 	.word	0xffffffff


	//   ....[69]....
        /*01a4*/ 	.word	0xffffffff


	//   ....[70]....
        /*01a8*/ 	.word	0xffffffff


	//   ....[71]....
        /*01ac*/ 	.word	0xffffffff


	//   ....[72]....
        /*01b0*/ 	.word	0xffffffff


	//   ....[73]....
        /*01b4*/ 	.word	0xffffffff


	//   ....[74]....
        /*01b8*/ 	.word	0xffffffff


	//   ....[75]....
        /*01bc*/ 	.word	0xffffffff


	//   ....[76]....
        /*01c0*/ 	.word	0xffffffff


	//   ....[77]....
        /*01c4*/ 	.word	0xffffffff


	//   ....[78]....
        /*01c8*/ 	.word	0xffffffff


	//   ....[79]....
        /*01cc*/ 	.word	0xffffffff


	//   ....[80]....
        /*01d0*/ 	.word	0xffffffff


	//   ....[81]....
        /*01d4*/ 	.word	0xffffffff


	//   ....[82]....
        /*01d8*/ 	.word	0xffffffff


	//   ....[83]....
        /*01dc*/ 	.word	0xffffffff


	//   ....[84]....
        /*01e0*/ 	.word	0xffffffff


	//   ....[85]....
        /*01e4*/ 	.word	0xffffffff


	//   ....[86]....
        /*01e8*/ 	.word	0xffffffff


	//   ....[87]....
        /*01ec*/ 	.word	0xffffffff


	//   ....[88]....
        /*01f0*/ 	.word	0xffffffff


	//   ....[89]....
        /*01f4*/ 	.word	0xffffffff


	//   ....[90]....
        /*01f8*/ 	.word	0xffffffff


	//   ....[91]....
        /*01fc*/ 	.word	0xffffffff


	//   ....[92]....
        /*0200*/ 	.word	0xffffffff


	//   ....[93]....
        /*0204*/ 	.word	0xffffffff


	//   ....[94]....
        /*0208*/ 	.word	0xffffffff


	//   ....[95]....
        /*020c*/ 	.word	0xffffffff


	//----- nvinfo : EIATTR_COOP_GROUP_INSTR_OFFSETS
	.align		4
.L_2631:
        /*0210*/ 	.byte	0x04, 0x28
        /*0212*/ 	.short	(.L_2633 - .L_2632)


	//   ....[0]....
.L_2632:
        /*0214*/ 	.word	0x00001240


	//   ....[1]....
        /*0218*/ 	.word	0x00001720


	//   ....[2]....
        /*021c*/ 	.word	0x00002010


	//   ....[3]....
        /*0220*/ 	.word	0x00002430


	//   ....[4]....
        /*0224*/ 	.word	0x00002aa0


	//   ....[5]....
        /*0228*/ 	.word	0x00003340


	//   ....[6]....
        /*022c*/ 	.word	0x00003d40


	//   ....[7]....
        /*0230*/ 	.word	0x00005a00


	//   ....[8]....
        /*0234*/ 	.word	0x00006f20


	//   ....[9]....
        /*0238*/ 	.word	0x00006f60


	//   ....[10]....
        /*023c*/ 	.word	0x00006f90


	//   ....[11]....
        /*0240*/ 	.word	0x00006fc0


	//   ....[12]....
        /*0244*/ 	.word	0x00006ff0


	//   ....[13]....
        /*0248*/ 	.word	0x00007110


	//   ....[14]....
        /*024c*/ 	.word	0x00007140


	//   ....[15]....
        /*0250*/ 	.word	0x00007170


	//   ....[16]....
        /*0254*/ 	.word	0x000071a0


	//   ....[17]....
        /*0258*/ 	.word	0x00007270


	//   ....[18]....
        /*025c*/ 	.word	0x00007290


	//   ....[19]....
        /*0260*/ 	.word	0x000072a0


	//   ....[20]....
        /*0264*/ 	.word	0x000072b0


	//   ....[21]....
        /*0268*/ 	.word	0x00007370


	//   ....[22]....
        /*026c*/ 	.word	0x000073b0


	//   ....[23]....
        /*0270*/ 	.word	0x000073e0


	//   ....[24]....
        /*0274*/ 	.word	0x00007400


	//   ....[25]....
        /*0278*/ 	.word	0x000074f0


	//   ....[26]....
        /*027c*/ 	.word	0x00007520


	//   ....[27]....
        /*0280*/ 	.word	0x00007560


	//   ....[28]....
        /*0284*/ 	.word	0x00007590


	//   ....[29]....
        /*0288*/ 	.word	0x000076e0


	//   ....[30]....
        /*028c*/ 	.word	0x00007710


	//   ....[31]....
        /*0290*/ 	.word	0x00007740


	//   ....[32]....
        /*0294*/ 	.word	0x00007770


	//   ....[33]....
        /*0298*/ 	.word	0x00007820


	//   ....[34]....
        /*029c*/ 	.word	0x00008610


	//   ....[35]....
        /*02a0*/ 	.word	0x00008680


	//   ....[36]....
        /*02a4*/ 	.word	0x000086a0


	//   ....[37]....
        /*02a8*/ 	.word	0x000086b0


	//   ....[38]....
        /*02ac*/ 	.word	0x000087e0


	//   ....[39]....
        /*02b0*/ 	.word	0x00008800


	//   ....[40]....
        /*02b4*/ 	.word	0x00008820


	//   ....[41]....
        /*02b8*/ 	.word	0x00008830


	//   ....[42]....
        /*02bc*/ 	.word	0x00008920


	//   ....[43]....
        /*02c0*/ 	.word	0x00008940


	//   ....[44]....
        /*02c4*/ 	.word	0x00008950


	//   ....[45]....
        /*02c8*/ 	.word	0x00008960


	//   ....[46]....
        /*02cc*/ 	.word	0x00008a50


	//   ....[47]....
        /*02d0*/ 	.word	0x00008a70


	//   ....[48]....
        /*02d4*/ 	.word	0x00008a80


	//   ....[49]....
        /*02d8*/ 	.word	0x00008a90


	//   ....[50]....
        /*02dc*/ 	.word	0x00008b80


	//   ....[51]....
        /*02e0*/ 	.word	0x00008ba0


	//   ....[52]....
        /*02e4*/ 	.word	0x00008bb0


	//   ....[53]....
        /*02e8*/ 	.word	0x00008bc0


	//   ....[54]....
        /*02ec*/ 	.word	0x00008ca0


	//   ....[55]....
        /*02f0*/ 	.word	0x00008cd0


	//   ....[56]....
        /*02f4*/ 	.word	0x00008ce0


	//   ....[57]....
        /*02f8*/ 	.word	0x00008d60


	//   ....[58]....
        /*02fc*/ 	.word	0x00008d80


	//   ....[59]....
        /*0300*/ 	.word	0x00008d90


	//   ....[60]....
        /*0304*/ 	.word	0x00008da0


	//   ....[61]....
        /*0308*/ 	.word	0x00008db0


	//   ....[62]....
        /*030c*/ 	.word	0x00008dd0


	//   ....[63]....
        /*0310*/ 	.word	0x00008de0


	//   ....[64]....
        /*0314*/ 	.word	0x0000bee0


	//   ....[65]....
        /*0318*/ 	.word	0x0000bf20


	//   ....[66]....
        /*031c*/ 	.word	0x0000bf60


	//   ....[67]....
        /*0320*/ 	.word	0x0000bfa0


	//   ....[68]....
        /*0324*/ 	.word	0x0000c060


	//   ....[69]....
        /*0328*/ 	.word	0x0000c0b0


	//   ....[70]....
        /*032c*/ 	.word	0x0000c0e0


	//   ....[71]....
        /*0330*/ 	.word	0x0000c110


	//   ....[72]....
        /*0334*/ 	.word	0x0000c190


	//   ....[73]....
        /*0338*/ 	.word	0x0000c1e0


	//   ....[74]....
        /*033c*/ 	.word	0x0000c210


	//   ....[75]....
        /*0340*/ 	.word	0x0000c240


	//   ....[76]....
        /*0344*/ 	.word	0x0000c2d0


	//   ....[77]....
        /*0348*/ 	.word	0x0000c310


	//   ....[78]....
        /*034c*/ 	.word	0x0000c350


	//   ....[79]....
        /*0350*/ 	.word	0x0000c380


	//   ....[80]....
        /*0354*/ 	.word	0x0000c400


	//   ....[81]....
        /*0358*/ 	.word	0x0000c440


	//   ....[82]....
        /*035c*/ 	.word	0x0000c490


	//   ....[83]....
        /*0360*/ 	.word	0x0000c4c0


	//   ....[84]....
        /*0364*/ 	.word	0x0000cbe0


	//   ....[85]....
        /*0368*/ 	.word	0x0000d310


	//   ....[86]....
        /*036c*/ 	.word	0x0000db00


	//   ....[87]....
        /*0370*/ 	.word	0x0000db20


	//   ....[88]....
        /*0374*/ 	.word	0x0000db40


	//   ....[89]....
        /*0378*/ 	.word	0x0000db60


	//   ....[90]....
        /*037c*/ 	.word	0x0000db80


	//   ....[91]....
        /*0380*/ 	.word	0x0000dc90


	//   ....[92]....
        /*0384*/ 	.word	0x0000dcb0


	//   ....[93]....
        /*0388*/ 	.word	0x0000dcd0


	//   ....[94]....
        /*038c*/ 	.word	0x0000dcf0


	//   ....[95]....
        /*0390*/ 	.word	0x0000dd10


	//----- nvinfo : EIATTR_EXIT_INSTR_OFFSETS
	.align		4
.L_2633:
        /*0394*/ 	.byte	0x04, 0x1c
        /*0396*/ 	.short	(.L_2635 - .L_2634)


	//   ....[0]....
.L_2634:
        /*0398*/ 	.word	0x0000ddf0


	//   ....[1]....
        /*039c*/ 	.word	0x0000e090


	//----- nvinfo : EIATTR_MAX_THREADS
	.align		4
.L_2635:
        /*03a0*/ 	.byte	0x04, 0x05
        /*03a2*/ 	.short	(.L_2637 - .L_2636)
.L_2636:
        /*03a4*/ 	.word	0x00000020
        /*03a8*/ 	.word	0x00000001
        /*03ac*/ 	.word	0x00000001


	//----- nvinfo : EIATTR_CRS_STACK_SIZE
	.align		4
.L_2637:
        /*03b0*/ 	.byte	0x04, 0x1e
        /*03b2*/ 	.short	(.L_2639 - .L_2638)
.L_2638:
        /*03b4*/ 	.word	0x00000000
.L_2639:


//--------------------- .nv.info._Z25selective_scan_bwd_kernelI32Selective_Scan_bwd_kernel_traitsILi32ELi16ELb0ELb1ELb0ELb1ELb0EfN3c107complexIfEEEEv12SSMParamsBwd --------------------------
	.section	.nv.info._Z25selective_scan_bwd_kernelI32Selective_Scan_bwd_kernel_traitsILi32ELi16ELb0ELb1ELb0ELb1ELb0EfN3c107complexIfEEEEv12SSMParamsBwd,"",@"SHT_CUDA_INFO"
	.sectionflags	@""
	.align	4


	//----- nvinfo : EIATTR_CUDA_API_VERSION
	.align		4
        /*0000*/ 	.byte	0x04, 0x37
        /*0002*/ 	.short	(.L_2641 - .L_2640)
.L_2640:
        /*0004*/ 	.word	0x00000082


	//----- nvinfo : EIATTR_SW2861232_WAR
	.align		4
.L_2641:
        /*0008*/ 	.byte	0x01, 0x35
	.zero		2


	//----- nvinfo : EIATTR_PARAM_CBANK
	.align		4
        /*000c*/ 	.byte	0x04, 0x0a
        /*000e*/ 	.short	(.L_2643 - .L_2642)
	.align		4
.L_2642:
        /*0010*/ 	.word	index@(.nv.constant0._Z25selective_scan_bwd_kernelI32Selective_Scan_bwd_kernel_traitsILi32ELi16ELb0ELb1ELb0ELb1ELb0EfN3c107complexIfEEEEv12SSMParamsBwd)
        /*0014*/ 	.short	0x0160
        /*0016*/ 	.short	0x01f0


	//----- nvinfo : EIATTR_CBANK_PARAM_SIZE
	.align		4
.L_2643:
        /*0018*/ 	.byte	0x03, 0x19
        /*001a*/ 	.short	0x01f0


	//----- nvinfo : EIATTR_KPARAM_INFO
	.align		4
        /*001c*/ 	.byte	0x04, 0x17
        /*001e*/ 	.short	(.L_2645 - .L_2644)
.L_2644:
        /*0020*/ 	.word	0x00000000
        /*0024*/ 	.short	0x0000
        /*0026*/ 	.short	0x0000
        /*0028*/ 	.byte	0x00, 0xf0, 0xc1, 0x07


	//----- nvinfo : EIATTR_MAXREG_COUNT
	.align		4
.L_2645:
        /*002c*/ 	.byte	0x03, 0x1b
        /*002e*/ 	.short	0x00ff


	//----- nvinfo : EIATTR_NUM_BARRIERS
	.align		4
        /*0030*/ 	.byte	0x02, 0x4c
        /*0032*/ 	.byte	0x01
	.zero		1


	//----- nvinfo : EIATTR_MERCURY_ISA_VERSION
	.align		4
        /*0034*/ 	.byte	0x03, 0x5f
        /*0036*/ 	.short	0x0000


	//----- nvinfo : EIATTR_COOP_GROUP_MASK_REGIDS
	.align		4
        /*0038*/ 	.byte	0x04, 0x29
        /*003a*/ 	.short	(.L_2647 - .L_2646)


	//   ....[0]....
.L_2646:
        /*003c*/ 	.word	0xffffffff


	//   ....[1]....
        /*0040*/ 	.word	0xffffffff


	//   ....[2]....
        /*0044*/ 	.word	0xffffffff


	//   ....[3]....
        /*0048*/ 	.word	0xffffffff


	//   ....[4]....
        /*004c*/ 	.word	0xffffffff


	//   ....[5]....
        /*0050*/ 	.word	0xffffffff


	//   ....[6]....
        /*0054*/ 	.word	0xffffffff


	//   ....[7]....
        /*0058*/ 	.word	0xffffffff


	//   ....[8]....
        /*005c*/ 	.word	0xffffffff


	//   ....[9]....
        /*0060*/ 	.word	0xffffffff


	//   ....[10]....
        /*0064*/ 	.word	0xffffffff


	//   ....[11]....
        /*0068*/ 	.word	0xffffffff


	//   ....[12]....
        /*006c*/ 	.word	0xffffffff


	//   ....[13]....
        /*0070*/ 	.word	0xffffffff


	//   ....[14]....
        /*0074*/ 	.word	0xffffffff


	//   ....[15]....
        /*0078*/ 	.word	0xffffffff


	//   ....[16]....
        /*007c*/ 	.word	0xffffffff


	//   ....[17]....
        /*0080*/ 	.word	0xffffffff


	//   ....[18]....
        /*0084*/ 	.word	0xffffffff


	//   ....[19]....
        /*0088*/ 	.word	0xffffffff


	//   ....[20]....
        /*008c*/ 	.word	0xffffffff


	//   ....[21]....
        /*0090*/ 	.word	0xffffffff


	//   ....[22]....
        /*0094*/ 	.word	0xffffffff


	//   ....[23]....
        /*0098*/ 	.word	0xffffffff


	//   ....[24]....
        /*009c*/ 	.word	0xffffffff


	//   ....[25]....
        /*00a0*/ 	.word	0xffffffff


	//   ....[26]....
        /*00a4*/ 	.word	0xffffffff


	//   ....[27]....
        /*00a8*/ 	.word	0xffffffff


	//   ....[28]....
        /*00ac*/ 	.word	0xffffffff


	//   ....[29]....
        /*00b0*/ 	.word	0xffffffff


	//   ....[30]....
        /*00b4*/ 	.word	0xffffffff


	//   ....[31]....
        /*00b8*/ 	.word	0xffffffff


	//   ....[32]....
        /*00bc*/ 	.word	0xffffffff


	//   ....[33]....
        /*00c0*/ 	.word	0xffffffff


	//   ....[34]....
        /*00c4*/ 	.word	0xffffffff


	//   ....[35]....
        /*00c8*/ 	.word	0xffffffff


	//   ....[36]....
        /*00cc*/ 	.word	0xffffffff


	//   ....[37]....
        /*00d0*/ 	.word	0xffffffff


	//   ....[38]....
        /*00d4*/ 	.word	0xffffffff


	//   ....[39]....
        /*00d8*/ 	.word	0xffffffff


	//   ....[40]....
        /*00dc*/ 	.word	0xffffffff


	//   ....[41]....
        /*00e0*/ 	.word	0xffffffff


	//   ....[42]....
        /*00e4*/ 	.word	0xffffffff


	//   ....[43]....
        /*00e8*/ 	.word	0xffffffff


	//   ....[44]....
        /*00ec*/ 	.word	0xffffffff


	//   ....[45]....
        /*00f0*/ 	.word	0xffffffff


	//   ....[46]....
        /*00f4*/ 	.word	0xffffffff


	//   ....[47]....
        /*00f8*/ 	.word	0xffffffff


	//   ....[48]....
        /*00fc*/ 	.word	0xffffffff


	//   ....[49]....
        /*0100*/ 	.word	0xffffffff


	//   ....[50]....
        /*0104*/ 	.word	0xffffffff


	//   ....[51]....
        /*0108*/ 	.word	0xffffffff


	//   ....[52]....
        /*010c*/ 	.word	0xffffffff


	//   ....[53]....
        /*0110*/ 	.word	0xffffffff


	//   ....[54]....
        /*0114*/ 	.word	0xffffffff


	//   ....[55]....
        /*0118*/ 	.word	0xffffffff


	//   ....[56]....
        /*011c*/ 	.word	0xffffffff


	//   ....[57]....
        /*0120*/ 	.word	0xffffffff


	//   ....[58]....
        /*0124*/ 	.word	0xffffffff


	//   ....[59]....
        /*0128*/ 	.word	0xffffffff


	//   ....[60]....
        /*012c*/ 	.word	0xffffffff


	//   ....[61]....
        /*0130*/ 	.word	0xffffffff


	//   ....[62]....
        /*0134*/ 	.word	0xffffffff


	//   ....[63]....
        /*0138*/ 	.word	0xffffffff


	//   ....[64]....
        /*013c*/ 	.word	0xffffffff


	//   ....[65]....
        /*0140*/ 	.word	0xffffffff


	//   ....[66]....
        /*0144*/ 	.word	0xffffffff


	//   ....[67]....
        /*0148*/ 	.word	0xffffffff


	//   ....[68]....
        /*014c*/ 	.word	0xffffffff


	//   ....[69]....
        /*0150*/ 	.word	0xffffffff


	//   ....[70]....
        /*0154*/ 	.word	0xffffffff


	//   ....[71]....
        /*0158*/ 	.word	0xffffffff


	//   ....[72]....
        /*015c*/ 	.word	0xffffffff


	//   ....[73]....
        /*0160*/ 	.word	0xffffffff


	//   ....[74]....
        /*0164*/ 	.word	0xffffffff


	//   ....[75]....
        /*0168*/ 	.word	0xffffffff


	//   ....[76]....
        /*016c*/ 	.word	0xffffffff


	//   ....[77]....
        /*0170*/ 	.word	0xffffffff


	//   ....[78]....
        /*0174*/ 	.word	0xffffffff


	//   ....[79]....
        /*0178*/ 	.word	0xffffffff


	//   ....[80]....
        /*017c*/ 	.word	0xffffffff


	//   ....[81]....
        /*0180*/ 	.word	0xffffffff


	//   ....[82]....
        /*0184*/ 	.word	0xffffffff


	//   ....[83]....
        /*0188*/ 	.word	0xffffffff


	//   ....[84]....
        /*018c*/ 	.word	0xffffffff


	//   ....[85]....
        /*0190*/ 	.word	0xffffffff


	//   ....[86]....
        /*0194*/ 	.word	0xffffffff


	//   ....[87]....
        /*0198*/ 	.word	0xffffffff


	//   ....[88]....
        /*019c*/ 	.word	0xffffffff


	//   ....[89]....
        /*01a0*/ 	.word	0xffffffff


	//   ....[90]....
        /*01a4*/ 	.word	0xffffffff


	//   ....[91]....
        /*01a8*/ 	.word	0xffffffff


	//   ....[92]....
        /*01ac*/ 	.word	0xffffffff


	//----- nvinfo : EIATTR_COOP_GROUP_INSTR_OFFSETS
	.align		4
.L_2647:
        /*01b0*/ 	.byte	0x04, 0x28
        /*01b2*/ 	.short	(.L_2649 - .L_2648)


	//   ....[0]....
.L_2648:
        /*01b4*/ 	.word	0x000011f0


	//   ....[1]....
        /*01b8*/ 	.word	0x000016b0


	//   ....[2]....
        /*01bc*/ 	.word	0x00001c10


	//   ....[3]....
        /*01c0*/ 	.word	0x00005700


	//   ....[4]....
        /*01c4*/ 	.word	0x00006bd0


	//   ....[5]....
        /*01c8*/ 	.word	0x00006c10


	//   ....[6]....
        /*01cc*/ 	.word	0x00006c40


	//   ....[7]....
        /*01d0*/ 	.word	0x00006c70


	//   ....[8]....
        /*01d4*/ 	.word	0x00006ca0


	//   ....[9]....
        /*01d8*/ 	.word	0x00006cd0


	//   ....[10]....
        /*01dc*/ 	.word	0x00006dc0


	//   ....[11]....
        /*01e0*/ 	.word	0x00006de0


	//   ....[12]....
        /*01e4*/ 	.word	0x00006df0


	//   ....[13]....
        /*01e8*/ 	.word	0x00006e00


	//   ....[14]....
        /*01ec*/ 	.word	0x00006ec0


	//   ....[15]....
        /*01f0*/ 	.word	0x00006f00


	//   ....[16]....
        /*01f4*/ 	.word	0x00006f20


	//   ....[17]....
        /*01f8*/ 	.word	0x00006f40


	//   ....[18]....
        /*01fc*/ 	.word	0x00007050


	//   ....[19]....
        /*0200*/ 	.word	0x00007090


	//   ....[20]....
        /*0204*/ 	.word	0x000070c0


	//   ....[21]....
        /*0208*/ 	.word	0x000070e0


	//   ....[22]....
        /*020c*/ 	.word	0x00007230


	//   ....[23]....
        /*0210*/ 	.word	0x00007260


	//   ....[24]....
        /*0214*/ 	.word	0x000072a0


	//   ....[25]....
        /*0218*/ 	.word	0x000072d0


	//   ....[26]....
        /*021c*/ 	.word	0x00007400


	//   ....[27]....
        /*0220*/ 	.word	0x00007450


	//   ....[28]....
        /*0224*/ 	.word	0x00007480


	//   ....[29]....
        /*0228*/ 	.word	0x00007550


	//   ....[30]....
        /*022c*/ 	.word	0x000082a0


	//   ....[31]....
        /*0230*/ 	.word	0x00008330


	//   ....[32]....
        /*0234*/ 	.word	0x00008350


	//   ....[33]....
        /*0238*/ 	.word	0x00008360


	//   ....[34]....
        /*023c*/ 	.word	0x00008490


	//   ....[35]....
        /*0240*/ 	.word	0x000084b0


	//   ....[36]....
        /*0244*/ 	.word	0x000084d0


	//   ....[37]....
        /*0248*/ 	.word	0x000084e0


	//   ....[38]....
        /*024c*/ 	.word	0x000085d0


	//   ....[39]....
        /*0250*/ 	.word	0x000085f0


	//   ....[40]....
        /*0254*/ 	.word	0x00008600


	//   ....[41]....
        /*0258*/ 	.word	0x00008610


	//   ....[42]....
        /*025c*/ 	.word	0x00008700


	//   ....[43]....
        /*0260*/ 	.word	0x00008720


	//   ....[44]....
        /*0264*/ 	.word	0x00008730


	//   ....[45]....
        /*0268*/ 	.word	0x00008740


	//   ....[46]....
        /*026c*/ 	.word	0x00008830


	//   ....[47]....
        /*0270*/ 	.word	0x00008850


	//   ....[48]....
        /*0274*/ 	.word	0x00008860


	//   ....[49]....
        /*0278*/ 	.word	0x00008870


	//   ....[50]....
        /*027c*/ 	.word	0x00008950


	//   ....[51]....
        /*0280*/ 	.word	0x00008980


	//   ....[52]....
        /*0284*/ 	.word	0x00008990


	//   ....[53]....
        /*0288*/ 	.word	0x000089a0


	//   ....[54]....
        /*028c*/ 	.word	0x000089b0


	//   ....[55]....
        /*0290*/ 	.word	0x000089c0


	//   ....[56]....
        /*0294*/ 	.word	0x00008a30


	//   ....[57]....
        /*0298*/ 	.word	0x00008a60


	//   ....[58]....
        /*029c*/ 	.word	0x00008a80


	//   ....[59]....
        /*02a0*/ 	.word	0x00008a90


	//   ....[60]....
        /*02a4*/ 	.word	0x0000bb50


	//   ....[61]....
        /*02a8*/ 	.word	0x0000bb90


	//   ....[62]....
        /*02ac*/ 	.word	0x0000bbd0


	//   ....[63]....
        /*02b0*/ 	.word	0x0000bc10


	//   ....[64]....
        /*02b4*/ 	.word	0x0000bcd0


	//   ....[65]....
        /*02b8*/ 	.word	0x0000bd20


	//   ....[66]....
        /*02bc*/ 	.word	0x0000bd50


	//   ....[67]....
        /*02c0*/ 	.word	0x0000bd80


	//   ....[68]....
        /*02c4*/ 	.word	0x0000be00


	//   ....[69]....
        /*02c8*/ 	.word	0x0000be50


	//   ....[70]....
        /*02cc*/ 	.word	0x0000be80


	//   ....[71]....
        /*02d0*/ 	.word	0x0000beb0


	//   ....[72]....
        /*02d4*/ 	.word	0x0000bf40


	//   ....[73]....
        /*02d8*/ 	.word	0x0000bf80


	//   ....[74]....
        /*02dc*/ 	.word	0x0000bfb0


	//   ....[75]....
        /*02e0*/ 	.word	0x0000bfe0


	//   ....[76]....
        /*02e4*/ 	.word	0x0000c080


	//   ....[77]....
        /*02e8*/ 	.word	0x0000c0b0


	//   ....[78]....
        /*02ec*/ 	.word	0x0000c0f0


	//   ....[79]....
        /*02f0*/ 	.word	0x0000c120


	//   ....[80]....
        /*02f4*/ 	.word	0x0000ca60


	//   ....[81]....
        /*02f8*/ 	.word	0x0000d090


	//   ....[82]....
        /*02fc*/ 	.word	0x0000dbd0


	//   ....[83]....
        /*0300*/ 	.word	0x0000e200


	//   ....[84]....
        /*0304*/ 	.word	0x0000e250


	//   ....[85]....
        /*0308*/ 	.word	0x0000e280


	//   ....[86]....
        /*030c*/ 	.word	0x0000e2a0


	//   ....[87]....
        /*0310*/ 	.word	0x0000e2c0


	//   ....[88]....
        /*0314*/ 	.word	0x0000e390


	//   ....[89]....
        /*0318*/ 	.word	0x0000e3e0


	//   ....[90]....
        /*031c*/ 	.word	0x0000e400


	//   ....[91]....
        /*0320*/ 	.word	0x0000e420


	//   ....[92]....
        /*0324*/ 	.word	0x0000e440


	//----- nvinfo : EIATTR_EXIT_INSTR_OFFSETS
	.align		4
.L_2649:
        /*0328*/ 	.byte	0x04, 0x1c
        /*032a*/ 	.short	(.L_2651 - .L_2650)


	//   ....[0]....
.L_2650:
        /*032c*/ 	.word	0x0000e520


	//   ....[1]....
        /*0330*/ 	.word	0x0000e7c0


	//----- nvinfo : EIATTR_MAX_THREADS
	.align		4
.L_2651:
        /*0334*/ 	.byte	0x04, 0x05
        /*0336*/ 	.short	(.L_2653 - .L_2652)
.L_2652:
        /*0338*/ 	.word	0x00000020
        /*033c*/ 	.word	0x00000001
        /*0340*/ 	.word	0x00000001


	//----- nvinfo : EIATTR_CRS_STACK_SIZE
	.align		4
.L_2653:
        /*0344*/ 	.byte	0x04, 0x1e
        /*0346*/ 	.short	(.L_2655 - .L_2654)
.L_2654:
        /*0348*/ 	.word	0x00000000
.L_2655:


//--------------------- .nv.info._Z25selective_scan_bwd_kernelI32Selective_Scan_bwd_kernel_traitsILi32ELi16ELb0ELb1ELb0ELb1ELb1EfN3c107complexIfEEEEv12SSMParamsBwd --------------------------
	.section	.nv.info._Z25selective_scan_bwd_kernelI32Selective_Scan_bwd_kernel_traitsILi32ELi16ELb0ELb1ELb0ELb1ELb1EfN3c107complexIfEEEEv12SSMParamsBwd,"",@"SHT_CUDA_INFO"
	.sectionflags	@""
	.align	4


	//----- nvinfo : EIATTR_CUDA_API_VERSION
	.align		4
        /*0000*/ 	.byte	0x04, 0x37
        /*0002*/ 	.short	(.L_2657 - .L_2656)
.L_2656:
        /*0004*/ 	.word	0x00000082


	//----- nvinfo : EIATTR_SW2861232_WAR
	.align		4
.L_2657:
        /*0008*/ 	.byte	0x01, 0x35
	.zero		2


	//----- nvinfo : EIATTR_PARAM_CBANK
	.align		4
        /*000c*/ 	.byte	0x04, 0x0a
        /*000e*/ 	.short	(.L_2659 - .L_2658)
	.align		4
.L_2658:
        /*0010*/ 	.word	index@(.nv.constant0._Z25selective_scan_bwd_kernelI32Selective_Scan_bwd_kernel_traitsILi32ELi16ELb0ELb1ELb0ELb1ELb1EfN3c107complexIfEEEEv12SSMParamsBwd)
        /*0014*/ 	.short	0x0160
        /*0016*/ 	.short	0x01f0


	//----- nvinfo : EIATTR_CBANK_PARAM_SIZE
	.align		4
.L_2659:
        /*0018*/ 	.byte	0x03, 0x19
        /*001a*/ 	.short	0x01f0


	//----- nvinfo : EIATTR_KPARAM_INFO
	.align		4
        /*001c*/ 	.byte	0x04, 0x17
        /*001e*/ 	.short	(.L_2661 - .L_2660)
.L_2660:
        /*0020*/ 	.word	0x00000000
        /*0024*/ 	.short	0x0000
        /*0026*/ 	.short	0x0000
        /*0028*/ 	.byte	0x00, 0xf0, 0xc1, 0x07


	//----- nvinfo : EIATTR_MAXREG_COUNT
	.align		4
.L_2661:
        /*002c*/ 	.byte	0x03, 0x1b
        /*002e*/ 	.short	0x00ff


	//----- nvinfo : EIATTR_NUM_BARRIERS
	.align		4
        /*0030*/ 	.byte	0x02, 0x4c
        /*0032*/ 	.byte	0x01
	.zero		1


	//----- nvinfo : EIATTR_MERCURY_ISA_VERSION
	.align		4
        /*0034*/ 	.byte	0x03, 0x5f
        /*0036*/ 	.short	0x0000


	//----- nvinfo : EIATTR_COOP_GROUP_MASK_REGIDS
	.align		4
        /*0038*/ 	.byte	0x04, 0x29
        /*003a*/ 	.short	(.L_2663 - .L_2662)


	//   ....[0]....
.L_2662:
        /*003c*/ 	.word	0xffffffff


	//   ....[1]....
        /*0040*/ 	.word	0xffffffff


	//   ....[2]....
        /*0044*/ 	.word	0xffffffff


	//   ....[3]....
        /*0048*/ 	.word	0xffffffff


	//   ....[4]....
        /*004c*/ 	.word	0xffffffff


	//   ....[5]....
        /*0050*/ 	.word	0xffffffff


	//   ....[6]....
        /*0054*/ 	.word	0xffffffff


	//   ....[7]....
        /*0058*/ 	.word	0xffffffff


	//   ....[8]....
        /*005c*/ 	.word	0xffffffff


	//   ....[9]....
        /*0060*/ 	.word	0xffffffff


	//   ....[10]....
        /*0064*/ 	.word	0xffffffff


	//   ....[11]....
        /*0068*/ 	.word	0xffffffff


	//   ....[12]....
        /*006c*/ 	.word	0xffffffff


	//   ....[13]....
        /*0070*/ 	.word	0xffffffff


	//   ....[14]....
        /*0074*/ 	.word	0xffffffff


	//   ....[15]....
        /*0078*/ 	.word	0xffffffff


	//   ....[16]....
        /*007c*/ 	.word	0xffffffff


	//   ....[17]....
        /*0080*/ 	.word	0xffffffff


	//   ....[18]....
        /*0084*/ 	.word	0xffffffff


	//   ....[19]....
        /*0088*/ 	.word	0xffffffff


	//   ....[20]....
        /*008c*/ 	.word	0xffffffff


	//   ....[21]....
        /*0090*/ 	.word	0xffffffff


	//   ....[22]....
        /*0094*/ 	.word	0xffffffff


	//   ....[23]....
        /*0098*/ 	.word	0xffffffff


	//   ....[24]....
        /*009c*/ 	.word	0xffffffff


	//   ....[25]....
        /*00a0*/ 	.word	0xffffffff


	//   ....[26]....
        /*00a4*/ 	.word	0xffffffff


	//   ....[27]....
        /*00a8*/ 	.word	0xffffffff


	//   ....[28]....
        /*00ac*/ 	.word	0xffffffff


	//   ....[29]....
        /*00b0*/ 	.word	0xffffffff


	//   ....[30]....
        /*00b4*/ 	.word	0xffffffff


	//   ....[31]....
        /*00b8*/ 	.word	0xffffffff


	//   ....[32]....
        /*00bc*/ 	.word	0xffffffff


	//   ....[33]....
        /*00c0*/ 	.word	0xffffffff


	//   ....[34]....
        /*00c4*/ 	.word	0xffffffff


	//   ....[35]....
        /*00c8*/ 	.word	0xffffffff


	//   ....[36]....
        /*00cc*/ 	.word	0xffffffff


	//   ....[37]....
        /*00d0*/ 	.word	0xffffffff


	//   ....[38]....
        /*00d4*/ 	.word	0xffffffff


	//   ....[39]....
        /*00d8*/ 	.word	0xffffffff


	//   ....[40]....
        /*00dc*/ 	.word	0xffffffff


	//   ....[41]....
        /*00e0*/ 	.word	0xffffffff


	//   ....[42]....
        /*00e4*/ 	.word	0xffffffff


	//   ....[43]....
        /*00e8*/ 	.word	0xffffffff


	//   ....[44]....
        /*00ec*/ 	.word	0xffffffff


	//   ....[45]....
        /*00f0*/ 	.word	0xffffffff


	//   ....[46]....
        /*00f4*/ 	.word	0xffffffff


	//   ....[47]....
        /*00f8*/ 	.word	0xffffffff


	//   ....[48]....
        /*00fc*/ 	.word	0xffffffff


	//   ....[49]....
        /*0100*/ 	.word	0xffffffff


	//   ....[50]....
        /*0104*/ 	.word	0xffffffff


	//   ....[51]....
        /*0108*/ 	.word	0xffffffff


	//   ....[52]....
        /*010c*/ 	.word	0xffffffff


	//   ....[53]....
        /*0110*/ 	.word	0xffffffff


	//   ....[54]....
        /*0114*/ 	.word	0xffffffff


	//   ....[55]....
        /*0118*/ 	.word	0xffffffff


	//   ....[56]....
        /*011c*/ 	.word	0xffffffff


	//   ....[57]....
        /*0120*/ 	.word	0xffffffff


	//   ....[58]....
        /*0124*/ 	.word	0xffffffff


	//   ....[59]....
        /*0128*/ 	.word	0xffffffff


	//   ....[60]....
        /*012c*/ 	.word	0xffffffff


	//   ....[61]....
        /*0130*/ 	.word	0xffffffff


	//   ....[62]....
        /*0134*/ 	.word	0xffffffff


	//   ....[63]....
        /*0138*/ 	.word	0xffffffff


	//   ....[64]....
        /*013c*/ 	.word	0xffffffff


	//   ....[65]....
        /*0140*/ 	.word	0xffffffff


	//   ....[66]....
        /*0144*/ 	.word	0xffffffff


	//   ....[67]....
        /*0148*/ 	.word	0xffffffff


	//   ....[68]....
        /*014c*/ 	.word	0xffffffff


	//   ....[69]....
        /*0150*/ 	.word	0xffffffff


	//   ....[70]....
        /*0154*/ 	.word	0xffffffff


	//   ....[71]....
        /*0158*/ 	.word	0xffffffff


	//   ....[72]....
        /*015c*/ 	.word	0xffffffff


	//   ....[73]....
        /*0160*/ 	.word	0xffffffff


	//   ....[74]....
        /*0164*/ 	.word	0xffffffff


	//   ....[75]....
        /*0168*/ 	.word	0xffffffff


	//   ....[76]....
        /*016c*/ 	.word	0xffffffff


	//   ....[77]....
        /*0170*/ 	.word	0xffffffff


	//   ....[78]....
        /*0174*/ 	.word	0xffffffff


	//   ....[79]....
        /*0178*/ 	.word	0xffffffff


	//   ....[80]....
        /*017c*/ 	.word	0xffffffff


	//   ....[81]....
        /*0180*/ 	.word	0xffffffff


	//   ....[82]....
        /*0184*/ 	.word	0xffffffff


	//   ....[83]....
        /*0188*/ 	.word	0xffffffff


	//   ....[84]....
        /*018c*/ 	.word	0xffffffff


	//   ....[85]....
        /*0190*/ 	.word	0xffffffff


	//   ....[86]....
        /*0194*/ 	.word	0xffffffff


	//   ....[87]....
        /*0198*/ 	.word	0xffffffff


	//   ....[88]....
        /*019c*/ 	.word	0xffffffff


	//   ....[89]....
        /*01a0*/ 	.word	0xffffffff


	//   ....[90]....
        /*01a4*/ 	.word	0xffffffff


	//   ....[91]....
        /*01a8*/ 	.word	0xffffffff


	//   ....[92]....
        /*01ac*/ 	.word	0xffffffff


	//   ....[93]....
        /*01b0*/ 	.word	0xffffffff


	//   ....[94]....
        /*01b4*/ 	.word	0xffffffff


	//   ....[95]....
        /*01b8*/ 	.word	0xffffffff


	//   ....[96]....
        /*01bc*/ 	.word	0xffffffff


	//----- nvinfo : EIATTR_COOP_GROUP_INSTR_OFFSETS
	.align		4
.L_2663:
        /*01c0*/ 	.byte	0x04, 0x28
        /*01c2*/ 	.short	(.L_2665 - .L_2664)


	//   ....[0]....
.L_2664:
        /*01c4*/ 	.word	0x000011e0


	//   ....[1]....
        /*01c8*/ 	.word	0x00001670


	//   ....[2]....
        /*01cc*/ 	.word	0x00001ba0


	//   ....[3]....
        /*01d0*/ 	.word	0x00004790


	//   ....[4]....
        /*01d4*/ 	.word	0x00004e40


	//   ....[5]....
        /*01d8*/ 	.word	0x000056c0


	//   ....[6]....
        /*01dc*/ 	.word	0x000060c0


	//   ....[7]....
        /*01e0*/ 	.word	0x00007c40


	//   ....[8]....
        /*01e4*/ 	.word	0x00009150


	//   ....[9]....
        /*01e8*/ 	.word	0x00009190


	//   ....[10]....
        /*01ec*/ 	.word	0x000091c0


	//   ....[11]....
        /*01f0*/ 	.word	0x000091f0


	//   ....[12]....
        /*01f4*/ 	.word	0x00009220


	//   ....[13]....
        /*01f8*/ 	.word	0x00009240


	//   ....[14]....
        /*01fc*/ 	.word	0x000092f0


	//   ....[15]....
        /*0200*/ 	.word	0x00009320


	//   ....[16]....
        /*0204*/ 	.word	0x00009330


	//   ....[17]....
        /*0208*/ 	.word	0x00009340


	//   ....[18]....
        /*020c*/ 	.word	0x00009400


	//   ....[19]....
        /*0210*/ 	.word	0x00009430


	//   ....[20]....
        /*0214*/ 	.word	0x00009450


	//   ....[21]....
        /*0218*/ 	.word	0x00009460


	//   ....[22]....
        /*021c*/ 	.word	0x00009520


	//   ....[23]....
        /*0220*/ 	.word	0x00009560


	//   ....[24]....
        /*0224*/ 	.word	0x00009590


	//   ....[25]....
        /*0228*/ 	.word	0x000095c0


	//   ....[26]....
        /*022c*/ 	.word	0x000096e0


	//   ....[27]....
        /*0230*/ 	.word	0x00009720


	//   ....[28]....
        /*0234*/ 	.word	0x00009750


	//   ....[29]....
        /*0238*/ 	.word	0x00009780


	//   ....[30]....
        /*023c*/ 	.word	0x000098c0


	//   ....[31]....
        /*0240*/ 	.word	0x00009900


	//   ....[32]....
        /*0244*/ 	.word	0x00009940


	//   ....[33]....
        /*0248*/ 	.word	0x00009a10


	//   ....[34]....
        /*024c*/ 	.word	0x0000a8b0


	//   ....[35]....
        /*0250*/ 	.word	0x0000a8c0


	//   ....[36]....
        /*0254*/ 	.word	0x0000a8d0


	//   ....[37]....
        /*0258*/ 	.word	0x0000a8e0


	//   ....[38]....
        /*025c*/ 	.word	0x0000aa10


	//   ....[39]....
        /*0260*/ 	.word	0x0000aa30


	//   ....[40]....
        /*0264*/ 	.word	0x0000aa50


	//   ....[41]....
        /*0268*/ 	.word	0x0000aa60


	//   ....[42]....
        /*026c*/ 	.word	0x0000ab50


	//   ....[43]....
        /*0270*/ 	.word	0x0000ab70


	//   ....[44]....
        /*0274*/ 	.word	0x0000ab80


	//   ....[45]....
        /*0278*/ 	.word	0x0000ab90


	//   ....[46]....
        /*027c*/ 	.word	0x0000ac80


	//   ....[47]....
        /*0280*/ 	.word	0x0000aca0


	//   ....[48]....
        /*0284*/ 	.word	0x0000acb0


	//   ....[49]....
        /*0288*/ 	.word	0x0000acc0


	//   ....[50]....
        /*028c*/ 	.word	0x0000adb0


	//   ....[51]....
        /*0290*/ 	.word	0x0000add0


	//   ....[52]....
        /*0294*/ 	.word	0x0000ade0


	//   ....[53]....
        /*0298*/ 	.word	0x0000adf0


	//   ....[54]....
        /*029c*/ 	.word	0x0000aed0


	//   ....[55]....
        /*02a0*/ 	.word	0x0000af00


	//   ....[56]....
        /*02a4*/ 	.word	0x0000af10


	//   ....[57]....
        /*02a8*/ 	.word	0x0000af90


	//   ....[58]....
        /*02ac*/ 	.word	0x0000afb0


	//   ....[59]....
        /*02b0*/ 	.word	0x0000afc0


	//   ....[60]....
        /*02b4*/ 	.word	0x0000afe0


	//   ....[61]....
        /*02b8*/ 	.word	0x0000aff0


	//   ....[62]....
        /*02bc*/ 	.word	0x0000b010


	//   ....[63]....
        /*02c0*/ 	.word	0x0000b020


	//   ....[64]....
        /*02c4*/ 	.word	0x0000e0e0


	//   ....[65]....
        /*02c8*/ 	.word	0x0000e120


	//   ....[66]....
        /*02cc*/ 	.word	0x0000e160


	//   ....[67]....
        /*02d0*/ 	.word	0x0000e1a0


	//   ....[68]....
        /*02d4*/ 	.word	0x0000e260


	//   ....[69]....
        /*02d8*/ 	.word	0x0000e290


	//   ....[70]....
        /*02dc*/ 	.word	0x0000e2c0


	//   ....[71]....
        /*02e0*/ 	.word	0x0000e2f0


	//   ....[72]....
        /*02e4*/ 	.word	0x0000e390


	//   ....[73]....
        /*02e8*/ 	.word	0x0000e3c0


	//   ....[74]....
        /*02ec*/ 	.word	0x0000e3f0


	//   ....[75]....
        /*02f0*/ 	.word	0x0000e420


	//   ....[76]....
        /*02f4*/ 	.word	0x0000e4c0


	//   ....[77]....
        /*02f8*/ 	.word	0x0000e510


	//   ....[78]....
        /*02fc*/ 	.word	0x0000e540


	//   ....[79]....
        /*0300*/ 	.word	0x0000e570


	//   ....[80]....
        /*0304*/ 	.word	0x0000e5f0


	//   ....[81]....
        /*0308*/ 	.word	0x0000e640


	//   ....[82]....
        /*030c*/ 	.word	0x0000e670


	//   ....[83]....
        /*0310*/ 	.word	0x0000e6a0


	//   ....[84]....
        /*0314*/ 	.word	0x0000efe0


	//   ....[85]....
        /*0318*/ 	.word	0x0000f600


	//   ....[86]....
        /*031c*/ 	.word	0x000100b0


	//   ....[87]....
        /*0320*/ 	.word	0x00010730


	//   ....[88]....
        /*0324*/ 	.word	0x00010780


	//   ....[89]....
        /*0328*/ 	.word	0x000107b0


	//   ....[90]....
        /*032c*/ 	.word	0x000107d0


	//   ....[91]....
        /*0330*/ 	.word	0x000107f0


	//   ....[92]....
        /*0334*/ 	.word	0x000108c0


	//   ....[93]....
        /*0338*/ 	.word	0x00010910


	//   ....[94]....
        /*033c*/ 	.word	0x00010930


	//   ....[95]....
        /*0340*/ 	.word	0x00010950


	//   ....[96]....
        /*0344*/ 	.word	0x00010970


	//----- nvinfo : EIATTR_EXIT_INSTR_OFFSETS
	.align		4
.L_2665:
        /*0348*/ 	.byte	0x04, 0x1c
        /*034a*/ 	.short	(.L_2667 - .L_2666)


	//   ....[0]....
.L_2666:
        /*034c*/ 	.word	0x00010a50


	//   ....[1]....
        /*0350*/ 	.word	0x00010cf0


	//----- nvinfo : EIATTR_MAX_THREADS
	.align		4
.L_2667:
        /*0354*/ 	.byte	0x04, 0x05
        /*0356*/ 	.short	(.L_2669 - .L_2668)
.L_2668:
        /*0358*/ 	.word	0x00000020
        /*035c*/ 	.word	0x00000001
        /*0360*/ 	.word	0x00000001


	//----- nvinfo : EIATTR_CRS_STACK_SIZE
	.align		4
.L_2669:
        /*0364*/ 	.byte	0x04, 0x1e
        /*0366*/ 	.short	(.L_2671 - .L_2670)
.L_2670:
        /*0368*/ 	.word	0x00000000
.L_2671:


//--------------------- .nv.info._Z25selective_scan_bwd_kernelI32Selective_Scan_bwd_kernel_traitsILi32ELi16ELb0ELb1ELb1ELb0ELb0EfN3c107complexIfEEEEv12SSMParamsBwd --------------------------
	.section	.nv.info._Z25selective_scan_bwd_kernelI32Selective_Scan_bwd_kernel_traitsILi32ELi16ELb0ELb1ELb1ELb0ELb0EfN3c107complexIfEEEEv12SSMParamsBwd,"",@"SHT_CUDA_INFO"
	.sectionflags	@""
	.align	4


	//----- nvinfo : EIATTR_CUDA_API_VERSION
	.align		4
        /*0000*/ 	.byte	0x04, 0x37
        /*0002*/ 	.short	(.L_2673 - .L_2672)
.L_2672:
        /*0004*/ 	.word	0x00000082


	//----- nvinfo : EIATTR_SW2861232_WAR
	.align		4
.L_2673:
        /*0008*/ 	.byte	0x01, 0x35
	.zero		2


	//----- nvinfo : EIATTR_PARAM_CBANK
	.align		4
        /*000c*/ 	.byte	0x04, 0x0a
        /*000e*/ 	.short	(.L_2675 - .L_2674)
	.align		4
.L_2674:
        /*0010*/ 	.word	index@(.nv.constant0._Z25selective_scan_bwd_kernelI32Selective_Scan_bwd_kernel_traitsILi32ELi16ELb0ELb1ELb1ELb0ELb0EfN3c107complexIfEEEEv12SSMParamsBwd)
        /*0014*/ 	.short	0x0160
        /*0016*/ 	.short	0x01f0


	//----- nvinfo : EIATTR_CBANK_PARAM_SIZE
	.align		4
.L_2675:
        /*0018*/ 	.byte	0x03, 0x19
        /*001a*/ 	.short	0x01f0


	//----- nvinfo : EIATTR_KPARAM_INFO
	.align		4
        /*001c*/ 	.byte	0x04, 0x17
        /*001e*/ 	.short	(.L_2677 - .L_2676)
.L_2676:
        /*0020*/ 	.word	0x00000000
        /*0024*/ 	.short	0x0000
        /*0026*/ 	.short	0x0000
        /*0028*/ 	.byte	0x00, 0xf0, 0xc1, 0x07


	//----- nvinfo : EIATTR_MAXREG_COUNT
	.align		4
.L_2677:
        /*002c*/ 	.byte	0x03, 0x1b
        /*002e*/ 	.short	0x00ff


	//----- nvinfo : EIATTR_NUM_BARRIERS
	.align		4
        /*0030*/ 	.byte	0x02, 0x4c
        /*0032*/ 	.byte	0x01
	.zero		1


	//----- nvinfo : EIATTR_ANNOTATIONS
	.align		4
        /*0034*/ 	.byte	0x04, 0x55
        /*0036*/ 	.short	(.L_2679 - .L_2678)


	//   ....[0]....
.L_2678:
        /* <DEDUP_REMOVED lines=11> */


	//----- nvinfo : EIATTR_MERCURY_ISA_VERSION
	.align		4
.L_2679:
        /*00d8*/ 	.byte	0x03, 0x5f
        /*00da*/ 	.short	0x0000


	//----- nvinfo : EIATTR_COOP_GROUP_MASK_REGIDS
	.align		4
        /*00dc*/ 	.byte	0x04, 0x29
        /*00de*/ 	.short	(.L_2681 - .L_2680)


	//   ....[0]....
.L_2680:
        /*00e0*/ 	.word	0xffffffff


	//   ....[1]....
        /*00e4*/ 	.word	0xffffffff


	//   ....[2]....
        /*00e8*/ 	.word	0xffffffff


	//   ....[3]....
        /*00ec*/ 	.word	0xffffffff


	//   ....[4]....
        /*00f0*/ 	.word	0xffffffff


	//   ....[5]....
        /*00f4*/ 	.word	0xffffffff


	//   ....[6]....
        /*00f8*/ 	.word	0xffffffff


	//   ....[7]....
        /*00fc*/ 	.word	0xffffffff


	//   ....[8]....
        /*0100*/ 	.word	0xffffffff


	//   ....[9]....
        /*0104*/ 	.word	0xffffffff


	//   ....[10]....
        /*0108*/ 	.word	0xffffffff


	//   ....[11]....
        /*010c*/ 	.word	0xffffffff


	//   ....[12]....
        /*0110*/ 	.word	0xffffffff


	//   ....[13]....
        /*0114*/ 	.word	0xffffffff


	//   ....[14]....
        /*0118*/ 	.word	0xffffffff


	//   ....[15]....
        /*011c*/ 	.word	0xffffffff


	//   ....[16]....
        /*0120*/ 	.word	0xffffffff


	//   ....[17]....
        /*0124*/ 	.word	0xffffffff


	//   ....[18]....
        /*0128*/ 	.word	0xffffffff


	//   ....[19]....
        /*012c*/ 	.word	0xffffffff


	//   ....[20]....
        /*0130*/ 	.word	0xffffffff


	//   ....[21]....
        /*0134*/ 	.word	0xffffffff


	//   ....[22]....
        /*0138*/ 	.word	0xffffffff


	//   ....[23]....
        /*013c*/ 	.word	0xffffffff


	//   ....[24]....
        /*0140*/ 	.word	0xffffffff


	//   ....[25]....
        /*0144*/ 	.word	0xffffffff


	//   ....[26]....
        /*0148*/ 	.word	0xffffffff


	//   ....[27]....
        /*014c*/ 	.word	0xffffffff


	//   ....[28]....
        /*0150*/ 	.word	0xffffffff


	//   ....[29]....
        /*0154*/ 	.word	0xffffffff


	//   ....[30]....
        /*0158*/ 	.word	0xffffffff


	//   ....[31]....
        /*015c*/ 	.word	0xffffffff


	//   ....[32]....
        /*0160*/ 	.word	0xffffffff


	//   ....[33]....
        /*0164*/ 	.word	0xffffffff


	//   ....[34]....
        /*0168*/ 	.word	0xffffffff


	//   ....[35]....
        /*016c*/ 	.word	0xffffffff


	//   ....[36]....
        /*0170*/ 	.word	0xffffffff


	//   ....[37]....
        /*0174*/ 	.word	0xffffffff


	//   ....[38]....
        /*0178*/ 	.word	0xffffffff


	//   ....[39]....
        /*017c*/ 	.word	0xffffffff


	//   ....[40]....
        /*0180*/ 	.word	0xffffffff


	//   ....[41]....
        /*0184*/ 	.word	0xffffffff


	//   ....[42]....
        /*0188*/ 	.word	0xffffffff


	//   ....[43]....
        /*018c*/ 	.word	0xffffffff


	//   ....[44]....
        /*0190*/ 	.word	0xffffffff


	//   ....[45]....
        /*0194*/ 	.word	0xffffffff


	//   ....[46]....
        /*0198*/ 	.word	0xffffffff


	//   ....[47]....
        /*019c*/ 	.word	0xffffffff


	//   ....[48]....
        /*01a0*/ 	.word	0xffffffff


	//   ....[49]....
        /*01a4*/ 	.word	0xffffffff


	//   ....[50]....
        /*01a8*/ 	.word	0xffffffff


	//   ....[51]....
        /*01ac*/ 	.word	0xffffffff


	//   ....[52]....
        /*01b0*/ 	.word	0xffffffff


	//   ....[53]....
        /*01b4*/ 	.word	0xffffffff


	//   ....[54]....
        /*01b8*/ 	.word	0xffffffff


	//   ....[55]....
        /*01bc*/ 	.word	0xffffffff


	//   ....[56]....
        /*01c0*/ 	.word	0xffffffff


	//   ....[57]....
        /*01c4*/ 	.word	0xffffffff


	//   ....[58]....
        /*01c8*/ 	.word	0xffffffff


	//   ....[59]....
        /*01cc*/ 	.word	0xffffffff


	//   ....[60]....
        /*01d0*/ 	.word	0xffffffff


	//   ....[61]....
        /*01d4*/ 	.word	0xffffffff


	//   ....[62]....
        /*01d8*/ 	.word	0xffffffff


	//   ....[63]....
        /*01dc*/ 	.word	0xffffffff


	//   ....[64]....
        /*01e0*/ 	.word	0xffffffff


	//   ....[65]....
        /*01e4*/ 	.word	0xffffffff


	//   ....[66]....
        /*01e8*/ 	.word	0xffffffff


	//   ....[67]....
        /*01ec*/ 	.word	0xffffffff


	//   ....[68]....
        /*01f0*/ 	.word	0xffffffff


	//   ....[69]....
        /*01f4*/ 	.word	0xffffffff


	//   ....[70]....
        /*01f8*/ 	.word	0xffffffff


	//   ....[71]....
        /*01fc*/ 	.word	0xffffffff


	//   ....[72]....
        /*0200*/ 	.word	0xffffffff


	//   ....[73]....
        /*0204*/ 	.word	0xffffffff


	//   ....[74]....
        /*0208*/ 	.word	0xffffffff


	//   ....[75]....
        /*020c*/ 	.word	0xffffffff


	//   ....[76]....
        /*0210*/ 	.word	0xffffffff


	//   ....[77]....
        /*0214*/ 	.word	0xffffffff


	//   ....[78]....
        /*0218*/ 	.word	0xffffffff


	//   ....[79]....
        /*021c*/ 	.word	0xffffffff


	//   ....[80]....
        /*0220*/ 	.word	0xffffffff


	//   ....[81]....
        /*0224*/ 	.word	0xffffffff


	//   ....[82]....
        /*0228*/ 	.word	0xffffffff


	//----- nvinfo : EIATTR_COOP_GROUP_INSTR_OFFSETS
	.align		4
.L_2681:
        /*022c*/ 	.byte	0x04, 0x28
        /*022e*/ 	.short	(.L_2683 - .L_2682)


	//   ....[0]....
.L_2682:
        /*0230*/ 	.word	0x00001450


	//   ....[1]....
        /*0234*/ 	.word	0x00001950


	//   ....[2]....
        /*0238*/ 	.word	0x00001e90


	//   ....[3]....
        /*023c*/ 	.word	0x000032f0


	//   ....[4]....
        /*0240*/ 	.word	0x000044a0


	//   ....[5]....
        /*0244*/ 	.word	0x00005710


	//   ....[6]....
        /*0248*/ 	.word	0x00005750


	//   ....[7]....
        /*024c*/ 	.word	0x00005790


	//   ....[8]....
        /*0250*/ 	.word	0x000057c0


	//   ....[9]....
        /*0254*/ 	.word	0x00005870


	//   ....[10]....
        /*0258*/ 	.word	0x000058a0


	//   ....[11]....
        /*025c*/ 	.word	0x000058e0


	//   ....[12]....
        /*0260*/ 	.word	0x000059d0


	//   ....[13]....
        /*0264*/ 	.word	0x00005ac0


	//   ....[14]....
        /*0268*/ 	.word	0x00005af0


	//   ....[15]....
        /*026c*/ 	.word	0x00005b30


	//   ....[16]....
        /*0270*/ 	.word	0x00005bb0


	//   ....[17]....
        /*0274*/ 	.word	0x00005bf0


	//   ....[18]....
        /*0278*/ 	.word	0x00005c00


	//   ....[19]....
        /*027c*/ 	.word	0x00005ca0


	//   ....[20]....
        /*0280*/ 	.word	0x00005cd0


	//   ....[21]....
        /*0284*/ 	.word	0x00005cf0


	//   ....[22]....
        /*0288*/ 	.word	0x00005d30


	//   ....[23]....
        /*028c*/ 	.word	0x00005d80


	//   ....[24]....
        /*0290*/ 	.word	0x00005de0


	//   ....[25]....
        /*0294*/ 	.word	0x00005df0


	//   ....[26]....
        /*0298*/ 	.word	0x00005e00


	//   ....[27]....
        /*029c*/ 	.word	0x00005e80


	//   ....[28]....
        /*02a0*/ 	.word	0x00005eb0


	//   ....[29]....
        /*02a4*/ 	.word	0x00005ee0


	//   ....[30]....
        /*02a8*/ 	.word	0x00005ef0


	//   ....[31]....
        /*02ac*/ 	.word	0x00006e50


	//   ....[32]....
        /*02b0*/ 	.word	0x00006f00


	//   ....[33]....
        /*02b4*/ 	.word	0x00006f10


	//   ....[34]....
        /*02b8*/ 	.word	0x00006f20


	//   ....[35]....
        /*02bc*/ 	.word	0x00007050


	//   ....[36]....
        /*02c0*/ 	.word	0x00007070


	//   ....[37]....
        /*02c4*/ 	.word	0x00007090


	//   ....[38]....
        /*02c8*/ 	.word	0x000070a0


	//   ....[39]....
        /*02cc*/ 	.word	0x00007190


	//   ....[40]....
        /*02d0*/ 	.word	0x000071b0


	//   ....[41]....
        /*02d4*/ 	.word	0x000071c0


	//   ....[42]....
        /*02d8*/ 	.word	0x000071d0


	//   ....[43]....
        /*02dc*/ 	.word	0x000072c0


	//   ....[44]....
        /*02e0*/ 	.word	0x000072e0


	//   ....[45]....
        /*02e4*/ 	.word	0x000072f0


	//   ....[46]....
        /*02e8*/ 	.word	0x00007300


	//   ....[47]....
        /*02ec*/ 	.word	0x000073f0


	//   ....[48]....
        /*02f0*/ 	.word	0x00007410


	//   ....[49]....
        /*02f4*/ 	.word	0x00007420


	//   ....[50]....
        /*02f8*/ 	.word	0x00007430


	//   ....[51]....
        /*02fc*/ 	.word	0x00007510


	//   ....[52]....
        /*0300*/ 	.word	0x00007540


	//   ....[53]....
        /*0304*/ 	.word	0x00007550


	//   ....[54]....
        /*0308*/ 	.word	0x00007560


	//   ....[55]....
        /*030c*/ 	.word	0x00007570


	//   ....[56]....
        /*0310*/ 	.word	0x00007580


	//   ....[57]....
        /*0314*/ 	.word	0x000075a0


	//   ....[58]....
        /*0318*/ 	.word	0x00007610


	//   ....[59]....
        /*031c*/ 	.word	0x00007640


	//   ....[60]....
        /*0320*/ 	.word	0x00007660


	//   ....[61]....
        /*0324*/ 	.word	0x0000b310


	//   ....[62]....
        /*0328*/ 	.word	0x0000b350


	//   ....[63]....
        /*032c*/ 	.word	0x0000b450


	//   ....[64]....
        /*0330*/ 	.word	0x0000b480


	//   ....[65]....
        /*0334*/ 	.word	0x0000b560


	//   ....[66]....
        /*0338*/ 	.word	0x0000b590


	//   ....[67]....
        /*033c*/ 	.word	0x0000b670


	//   ....[68]....
        /*0340*/ 	.word	0x0000b6a0


	//   ....[69]....
        /*0344*/ 	.word	0x0000b710


	//   ....[70]....
        /*0348*/ 	.word	0x0000b740


	//   ....[71]....
        /*034c*/ 	.word	0x0000bb30


	//   ....[72]....
        /*0350*/ 	.word	0x0000c290


	//   ....[73]....
        /*0354*/ 	.word	0x0000ca50


	//   ....[74]....
        /*0358*/ 	.word	0x0000ca70


	//   ....[75]....
        /*035c*/ 	.word	0x0000ca90


	//   ....[76]....
        /*0360*/ 	.word	0x0000cab0


	//   ....[77]....
        /*0364*/ 	.word	0x0000cad0


	//   ....[78]....
        /*0368*/ 	.word	0x0000cbe0


	//   ....[79]....
        /*036c*/ 	.word	0x0000cc00


	//   ....[80]....
        /*0370*/ 	.word	0x0000cc20


	//   ....[81]....
        /*0374*/ 	.word	0x0000cc40


	//   ....[82]....
        /*0378*/ 	.word	0x0000cc60


	//----- nvinfo : EIATTR_EXIT_INSTR_OFFSETS
	.align		4
.L_2683:
        /*037c*/ 	.byte	0x04, 0x1c
        /*037e*/ 	.short	(.L_2685 - .L_2684)


	//   ....[0]....
.L_2684:
        /*0380*/ 	.word	0x0000cd40


	//   ....[1]....
        /*0384*/ 	.word	0x0000cec0


	//----- nvinfo : EIATTR_MAX_THREADS
	.align		4
.L_2685:
        /*0388*/ 	.byte	0x04, 0x05
        /*038a*/ 	.short	(.L_2687 - .L_2686)
.L_2686:
        /*038c*/ 	.word	0x00000020
        /*0390*/ 	.word	0x00000001
        /*0394*/ 	.word	0x00000001


	//----- nvinfo : EIATTR_CRS_STACK_SIZE
	.align		4
.L_2687:
        /*0398*/ 	.byte	0x04, 0x1e
        /*039a*/ 	.short	(.L_2689 - .L_2688)
.L_2688:
        /*039c*/ 	.word	0x00000000
.L_2689:


//--------------------- .nv.info._Z25selective_scan_bwd_kernelI32Selective_Scan_bwd_kernel_traitsILi32ELi16ELb0ELb1ELb1ELb0ELb1EfN3c107complexIfEEEEv12SSMParamsBwd --------------------------
	.section	.nv.info._Z25selective_scan_bwd_kernelI32Selective_Scan_bwd_kernel_traitsILi32ELi16ELb0ELb1ELb1ELb0ELb1EfN3c107complexIfEEEEv12SSMParamsBwd,"",@"SHT_CUDA_INFO"
	.sectionflags	@""
	.align	4


	//----- nvinfo : EIATTR_CUDA_API_VERSION
	.align		4
        /*0000*/ 	.byte	0x04, 0x37
        /*0002*/ 	.short	(.L_2691 - .L_2690)
.L_2690:
        /*0004*/ 	.word	0x00000082


	//----- nvinfo : EIATTR_SW2861232_WAR
	.align		4
.L_2691:
        /*0008*/ 	.byte	0x01, 0x35
	.zero		2


	//----- nvinfo : EIATTR_PARAM_CBANK
	.align		4
        /*000c*/ 	.byte	0x04, 0x0a
        /*000e*/ 	.short	(.L_2693 - .L_2692)
	.align		4
.L_2692:
        /*0010*/ 	.word	index@(.nv.constant0._Z25selective_scan_bwd_kernelI32Selective_Scan_bwd_kernel_traitsILi32ELi16ELb0ELb1ELb1ELb0ELb1EfN3c107complexIfEEEEv12SSMParamsBwd)
        /*0014*/ 	.short	0x0160
        /*0016*/ 	.short	0x01f0


	//----- nvinfo : EIATTR_CBANK_PARAM_SIZE
	.align		4
.L_2693:
        /*0018*/ 	.byte	0x03, 0x19
        /*001a*/ 	.short	0x01f0


	//----- nvinfo : EIATTR_KPARAM_INFO
	.align		4
        /*001c*/ 	.byte	0x04, 0x17
        /*001e*/ 	.short	(.L_2695 - .L_2694)
.L_2694:
        /*0020*/ 	.word	0x00000000
        /*0024*/ 	.short	0x0000
        /*0026*/ 	.short	0x0000
        /*0028*/ 	.byte	0x00, 0xf0, 0xc1, 0x07


	//----- nvinfo : EIATTR_MAXREG_COUNT
	.align		4
.L_2695:
        /*002c*/ 	.byte	0x03, 0x1b
        /*002e*/ 	.short	0x00ff


	//----- nvinfo : EIATTR_NUM_BARRIERS
	.align		4
        /*0030*/ 	.byte	0x02, 0x4c
        /*0032*/ 	.byte	0x01
	.zero		1


	//----- nvinfo : EIATTR_ANNOTATIONS
	.align		4
        /*0034*/ 	.byte	0x04, 0x55
        /*0036*/ 	.short	(.L_2697 - .L_2696)


	//   ....[0]....
.L_2696:
        /* <DEDUP_REMOVED lines=12> */


	//----- nvinfo : EIATTR_MERCURY_ISA_VERSION
	.align		4
.L_2697:
        /*00e8*/ 	.byte	0x03, 0x5f
        /*00ea*/ 	.short	0x0000


	//----- nvinfo : EIATTR_COOP_GROUP_MASK_REGIDS
	.align		4
        /*00ec*/ 	.byte	0x04, 0x29
        /*00ee*/ 	.short	(.L_2699 - .L_2698)


	//   ....[0]....
.L_2698:
        /*00f0*/ 	.word	0xffffffff


	//   ....[1]....
        /*00f4*/ 	.word	0xffffffff


	//   ....[2]....
        /*00f8*/ 	.word	0xffffffff


	//   ....[3]....
        /*00fc*/ 	.word	0xffffffff


	//   ....[4]....
        /*0100*/ 	.word	0xffffffff


	//   ....[5]....
        /*0104*/ 	.word	0xffffffff


	//   ....[6]....
        /*0108*/ 	.word	0xffffffff


	//   ....[7]....
        /*010c*/ 	.word	0xffffffff


	//   ....[8]....
        /*0110*/ 	.word	0xffffffff


	//   ....[9]....
        /*0114*/ 	.word	0xffffffff


	//   ....[10]....
        /*0118*/ 	.word	0xffffffff


	//   ....[11]....
        /*011c*/ 	.word	0xffffffff


	//   ....[12]....
        /*0120*/ 	.word	0xffffffff


	//   ....[13]....
        /*0124*/ 	.word	0xffffffff


	//   ....[14]....
        /*0128*/ 	.word	0xffffffff


	//   ....[15]....
        /*012c*/ 	.word	0xffffffff


	//   ....[16]....
        /*0130*/ 	.word	0xffffffff


	//   ....[17]....
        /*0134*/ 	.word	0xffffffff


	//   ....[18]....
        /*0138*/ 	.word	0xffffffff


	//   ....[19]....
        /*013c*/ 	.word	0xffffffff


	//   ....[20]....
        /*0140*/ 	.word	0xffffffff


	//   ....[21]....
        /*0144*/ 	.word	0xffffffff


	//   ....[22]....
        /*0148*/ 	.word	0xffffffff


	//   ....[23]....
        /*014c*/ 	.word	0xffffffff


	//   ....[24]....
        /*0150*/ 	.word	0xffffffff


	//   ....[25]....
        /*0154*/ 	.word	0xffffffff


	//   ....[26]....
        /*0158*/ 	.word	0xffffffff


	//   ....[27]....
        /*015c*/ 	.word	0xffffffff


	//   ....[28]....
        /*0160*/ 	.word	0xffffffff


	//   ....[29]....
        /*0164*/ 	.word	0xffffffff


	//   ....[30]....
        /*0168*/ 	.word	0xffffffff


	//   ....[31]....
        /*016c*/ 	.word	0xffffffff


	//   ....[32]....
        /*0170*/ 	.word	0xffffffff


	//   ....[33]....
        /*0174*/ 	.word	0xffffffff


	//   ....[34]....
        /*0178*/ 	.word	0xffffffff


	//   ....[35]....
        /*017c*/ 	.word	0xffffffff


	//   ....[36]....
        /*0180*/ 	.word	0xffffffff


	//   ....[37]....
        /*0184*/ 	.word	0xffffffff


	//   ....[38]....
        /*0188*/ 	.word	0xffffffff


	//   ....[39]....
        /*018c*/ 	.word	0xffffffff


	//   ....[40]....
        /*0190*/ 	.word	0xffffffff


	//   ....[41]....
        /*0194*/ 	.word	0xffffffff


	//   ....[42]....
        /*0198*/ 	.word	0xffffffff


	//   ....[43]....
        /*019c*/ 	.word	0xffffffff


	//   ....[44]....
        /*01a0*/ 	.word	0xffffffff


	//   ....[45]....
        /*01a4*/ 	.word	0xffffffff


	//   ....[46]....
        /*01a8*/ 	.word	0xffffffff


	//   ....[47]....
        /*01ac*/ 	.word	0xffffffff


	//   ....[48]....
        /*01b0*/ 	.word	0xffffffff


	//   ....[49]....
        /*01b4*/ 	.word	0xffffffff


	//   ....[50]....
        /*01b8*/ 	.word	0xffffffff


	//   ....[51]....
        /*01bc*/ 	.word	0xffffffff


	//   ....[52]....
        /*01c0*/ 	.word	0xffffffff


	//   ....[53]....
        /*01c4*/ 	.word	0xffffffff


	//   ....[54]....
        /*01c8*/ 	.word	0xffffffff


	//   ....[55]....
        /*01cc*/ 	.word	0xffffffff


	//   ....[56]....
        /*01d0*/ 	.word	0xffffffff


	//   ....[57]....
        /*01d4*/ 	.word	0xffffffff


	//   ....[58]....
        /*01d8*/ 	.word	0xffffffff


	//   ....[59]....
        /*01dc*/ 	.word	0xffffffff


	//   ....[60]....
        /*01e0*/ 	.word	0xffffffff


	//   ....[61]....
        /*01e4*/ 	.word	0xffffffff


	//   ....[62]....
        /*01e8*/ 	.word	0xffffffff


	//   ....[63]....
        /*01ec*/ 	.word	0xffffffff


	//   ....[64]....
        /*01f0*/ 	.word	0xffffffff


	//   ....[65]....
        /*01f4*/ 	.word	0xffffffff


	//   ....[66]....
        /*01f8*/ 	.word	0xffffffff


	//   ....[67]....
        /*01fc*/ 	.word	0xffffffff


	//   ....[68]....
        /*0200*/ 	.word	0xffffffff


	//   ....[69]....
        /*0204*/ 	.word	0xffffffff


	//   ....[70]....
        /*0208*/ 	.word	0xffffffff


	//   ....[71]....
        /*020c*/ 	.word	0xffffffff


	//   ....[72]....
        /*0210*/ 	.word	0xffffffff


	//   ....[73]....
        /*0214*/ 	.word	0xffffffff


	//   ....[74]....
        /*0218*/ 	.word	0xffffffff


	//   ....[75]....
        /*021c*/ 	.word	0xffffffff


	//   ....[76]....
        /*0220*/ 	.word	0xffffffff


	//   ....[77]....
        /*0224*/ 	.word	0xffffffff


	//   ....[78]....
        /*0228*/ 	.word	0xffffffff


	//   ....[79]....
        /*022c*/ 	.word	0xffffffff


	//   ....[80]....
        /*0230*/ 	.word	0xffffffff


	//   ....[81]....
        /*0234*/ 	.word	0xffffffff


	//   ....[82]....
        /*0238*/ 	.word	0xffffffff


	//   ....[83]....
        /*023c*/ 	.word	0xffffffff


	//   ....[84]....
        /*0240*/ 	.word	0xffffffff


	//   ....[85]....
        /*0244*/ 	.word	0xffffffff


	//   ....[86]....
        /*0248*/ 	.word	0xffffffff


	//----- nvinfo : EIATTR_COOP_GROUP_INSTR_OFFSETS
	.align		4
.L_2699:
        /*024c*/ 	.byte	0x04, 0x28
        /*024e*/ 	.short	(.L_2701 - .L_2700)


	//   ....[0]....
.L_2700:
        /*0250*/ 	.word	0x00001470


	//   ....[1]....
        /*0254*/ 	.word	0x00001950


	//   ....[2]....
        /*0258*/ 	.word	0x000022a0


	//   ....[3]....
        /*025c*/ 	.word	0x000026b0


	//   ....[4]....
        /*0260*/ 	.word	0x00002d60


	//   ....[5]....
        /*0264*/ 	.word	0x000035d0


	//   ....[6]....
        /*0268*/ 	.word	0x00003fe0


	//   ....[7]....
        /*026c*/ 	.word	0x000059f0


	//   ....[8]....
        /*0270*/ 	.word	0x00007850


	//   ....[9]....
        /*0274*/ 	.word	0x00007bd0


	//   ....[10]....
        /*0278*/ 	.word	0x00007c00


	//   ....[11]....
        /*027c*/ 	.word	0x00007cc0


	//   ....[12]....
        /*0280*/ 	.word	0x00007cf0


	//   ....[13]....
        /*0284*/ 	.word	0x00007d10


	//   ....[14]....
        /*0288*/ 	.word	0x00007d70


	//   ....[15]....
        /*028c*/ 	.word	0x00007dc0


	//   ....[16]....
        /*0290*/ 	.word	0x00007df0


	//   ....[17]....
        /*0294*/ 	.word	0x00007e10


	//   ....[18]....
        /*0298*/ 	.word	0x00007e50


	//   ....[19]....
        /*029c*/ 	.word	0x00007e90


	//   ....[20]....
        /*02a0*/ 	.word	0x00007ea0


	//   ....[21]....
        /*02a4*/ 	.word	0x00007f40


	//   ....[22]....
        /*02a8*/ 	.word	0x00007f70


	//   ....[23]....
        /*02ac*/ 	.word	0x00007f90


	//   ....[24]....
        /*02b0*/ 	.word	0x00007fd0


	//   ....[25]....
        /*02b4*/ 	.word	0x00008020


	//   ....[26]....
        /*02b8*/ 	.word	0x00008080


	//   ....[27]....
        /*02bc*/ 	.word	0x00008090


	//   ....[28]....
        /*02c0*/ 	.word	0x000080a0


	//   ....[29]....
        /*02c4*/ 	.word	0x00008230


	//   ....[30]....
        /*02c8*/ 	.word	0x00008260


	//   ....[31]....
        /*02cc*/ 	.word	0x00008290


	//   ....[32]....
        /*02d0*/ 	.word	0x000082c0


	//   ....[33]....
        /*02d4*/ 	.word	0x00008450


	//   ....[34]....
        /*02d8*/ 	.word	0x00008460


	//   ....[35]....
        /*02dc*/ 	.word	0x000093f0


	//   ....[36]....
        /*02e0*/ 	.word	0x00009470


	//   ....[37]....
        /*02e4*/ 	.word	0x00009480


	//   ....[38]....
        /*02e8*/ 	.word	0x00009490


	//   ....[39]....
        /*02ec*/ 	.word	0x000095c0


	//   ....[40]....
        /*02f0*/ 	.word	0x000095e0


	//   ....[41]....
        /*02f4*/ 	.word	0x00009600


	//   ....[42]....
        /*02f8*/ 	.word	0x00009610


	//   ....[43]....
        /*02fc*/ 	.word	0x00009700


	//   ....[44]....
        /*0300*/ 	.word	0x00009730


	//   ....[45]....
        /*0304*/ 	.word	0x00009740


	//   ....[46]....
        /*0308*/ 	.word	0x00009750


	//   ....[47]....
        /*030c*/ 	.word	0x00009840


	//   ....[48]....
        /*0310*/ 	.word	0x00009870


	//   ....[49]....
        /*0314*/ 	.word	0x00009880


	//   ....[50]....
        /*0318*/ 	.word	0x00009890


	//   ....[51]....
        /*031c*/ 	.word	0x00009980


	//   ....[52]....
        /*0320*/ 	.word	0x000099b0


	//   ....[53]....
        /*0324*/ 	.word	0x000099c0


	//   ....[54]....
        /*0328*/ 	.word	0x000099d0


	//   ....[55]....
        /*032c*/ 	.word	0x00009ab0


	//   ....[56]....
        /*0330*/ 	.word	0x00009ae0


	//   ....[57]....
        /*0334*/ 	.word	0x00009af0


	//   ....[58]....
        /*0338*/ 	.word	0x00009b70


	//   ....[59]....
        /*033c*/ 	.word	0x00009ba0


	//   ....[60]....
        /*0340*/ 	.word	0x00009bb0


	//   ....[61]....
        /*0344*/ 	.word	0x00009bc0


	//   ....[62]....
        /*0348*/ 	.word	0x00009bd0


	//   ....[63]....
        /*034c*/ 	.word	0x00009bf0


	//   ....[64]....
        /*0350*/ 	.word	0x00009c00


	//   ....[65]....
        /*0354*/ 	.word	0x0000d8d0


	//   ....[66]....
        /*0358*/ 	.word	0x0000d910


	//   ....[67]....
        /*035c*/ 	.word	0x0000da10


	//   ....[68]....
        /*0360*/ 	.word	0x0000da40


	//   ....[69]....
        /*0364*/ 	.word	0x0000db20


	//   ....[70]....
        /*0368*/ 	.word	0x0000db50


	//   ....[71]....
        /*036c*/ 	.word	0x0000dc30


	//   ....[72]....
        /*0370*/ 	.word	0x0000dc60


	//   ....[73]....
        /*0374*/ 	.word	0x0000dcf0


	//   ....[74]....
        /*0378*/ 	.word	0x0000dd10


	//   ....[75]....
        /*037c*/ 	.word	0x0000e080


	//   ....[76]....
        /*0380*/ 	.word	0x0000e7b0


	//   ....[77]....
        /*0384*/ 	.word	0x0000efc0


	//   ....[78]....
        /*0388*/ 	.word	0x0000efe0


	//   ....[79]....
        /*038c*/ 	.word	0x0000f000


	//   ....[80]....
        /*0390*/ 	.word	0x0000f020


	//   ....[81]....
        /*0394*/ 	.word	0x0000f040


	//   ....[82]....
        /*0398*/ 	.word	0x0000f150


	//   ....[83]....
        /*039c*/ 	.word	0x0000f170


	//   ....[84]....
        /*03a0*/ 	.word	0x0000f190


	//   ....[85]....
        /*03a4*/ 	.word	0x0000f1b0


	//   ....[86]....
        /*03a8*/ 	.word	0x0000f1d0


	//----- nvinfo : EIATTR_EXIT_INSTR_OFFSETS
	.align		4
.L_2701:
        /*03ac*/ 	.byte	0x04, 0x1c
        /*03ae*/ 	.short	(.L_2703 - .L_2702)


	//   ....[0]....
.L_2702:
        /*03b0*/ 	.word	0x0000f2b0


	//   ....[1]....
        /*03b4*/ 	.word	0x0000f430


	//----- nvinfo : EIATTR_MAX_THREADS
	.align		4
.L_2703:
        /*03b8*/ 	.byte	0x04, 0x05
        /*03ba*/ 	.short	(.L_2705 - .L_2704)
.L_2704:
        /*03bc*/ 	.word	0x00000020
        /*03c0*/ 	.word	0x00000001
        /*03c4*/ 	.word	0x00000001


	//----- nvinfo : EIATTR_CRS_STACK_SIZE
	.align		4
.L_2705:
        /*03c8*/ 	.byte	0x04, 0x1e
        /*03ca*/ 	.short	(.L_2707 - .L_2706)
.L_2706:
        /*03cc*/ 	.word	0x00000000
.L_2707:


//--------------------- .nv.info._Z25selective_scan_bwd_kernelI32Selective_Scan_bwd_kernel_traitsILi32ELi16ELb0ELb1ELb1ELb1ELb0EfN3c107complexIfEEEEv12SSMParamsBwd --------------------------
	.section	.nv.info._Z25selective_scan_bwd_kernelI32Selective_Scan_bwd_kernel_traitsILi32ELi16ELb0ELb1ELb1ELb1ELb0EfN3c107complexIfEEEEv12SSMParamsBwd,"",@"SHT_CUDA_INFO"
	.sectionflags	@""
	.align	4


	//----- nvinfo : EIATTR_CUDA_API_VERSION
	.align		4
        /*0000*/ 	.byte	0x04, 0x37
        /*0002*/ 	.short	(.L_2709 - .L_2708)
.L_2708:
        /*0004*/ 	.word	0x00000082


	//----- nvinfo : EIATTR_SW2861232_WAR
	.align		4
.L_2709:
        /*0008*/ 	.byte	0x01, 0x35
	.zero		2


	//----- nvinfo : EIATTR_PARAM_CBANK
	.align		4
        /*000c*/ 	.byte	0x04, 0x0a
        /*000e*/ 	.short	(.L_2711 - .L_2710)
	.align		4
.L_2710:
        /*0010*/ 	.word	index@(.nv.constant0._Z25selective_scan_bwd_kernelI32Selective_Scan_bwd_kernel_traitsILi32ELi16ELb0ELb1ELb1ELb1ELb0EfN3c107complexIfEEEEv12SSMParamsBwd)
        /*0014*/ 	.short	0x0160
        /*0016*/ 	.short	0x01f0


	//----- nvinfo : EIATTR_CBANK_PARAM_SIZE
	.align		4
.L_2711:
        /*0018*/ 	.byte	0x03, 0x19
        /*001a*/ 	.short	0x01f0


	//----- nvinfo : EIATTR_KPARAM_INFO
	.align		4
        /*001c*/ 	.byte	0x04, 0x17
        /*001e*/ 	.short	(.L_2713 - .L_2712)
.L_2712:
        /*0020*/ 	.word	0x00000000
        /*0024*/ 	.short	0x0000
        /*0026*/ 	.short	0x0000
        /*0028*/ 	.byte	0x00, 0xf0, 0xc1, 0x07


	//----- nvinfo : EIATTR_MAXREG_COUNT
	.align		4
.L_2713:
        /*002c*/ 	.byte	0x03, 0x1b
        /*002e*/ 	.short	0x00ff


	//----- nvinfo : EIATTR_NUM_BARRIERS
	.align		4
        /*0030*/ 	.byte	0x02, 0x4c
        /*0032*/ 	.byte	0x01
	.zero		1


	//----- nvinfo : EIATTR_MERCURY_ISA_VERSION
	.align		4
        /*0034*/ 	.byte	0x03, 0x5f
        /*0036*/ 	.short	0x0000


	//----- nvinfo : EIATTR_COOP_GROUP_MASK_REGIDS
	.align		4
        /*0038*/ 	.byte	0x04, 0x29
        /*003a*/ 	.short	(.L_2715 - .L_2714)


	//   ....[0]....
.L_2714:
        /*003c*/ 	.word	0xffffffff


	//   ....[1]....
        /*0040*/ 	.word	0xffffffff


	//   ....[2]....
        /*0044*/ 	.word	0xffffffff


	//   ....[3]....
        /*0048*/ 	.word	0xffffffff


	//   ....[4]....
        /*004c*/ 	.word	0xffffffff


	//   ....[5]....
        /*0050*/ 	.word	0xffffffff


	//   ....[6]....
        /*0054*/ 	.word	0xffffffff


	//   ....[7]....
        /*0058*/ 	.word	0xffffffff


	//   ....[8]....
        /*005c*/ 	.word	0xffffffff


	//   ....[9]....
        /*0060*/ 	.word	0xffffffff


	//   ....[10]....
        /*0064*/ 	.word	0xffffffff


	//   ....[11]....
        /*0068*/ 	.word	0xffffffff


	//   ....[12]....
        /*006c*/ 	.word	0xffffffff


	//   ....[13]....
        /*0070*/ 	.word	0xffffffff


	//   ....[14]....
        /*0074*/ 	.word	0xffffffff


	//   ....[15]....
        /*0078*/ 	.word	0xffffffff


	//   ....[16]....
        /*007c*/ 	.word	0xffffffff


	//   ....[17]....
        /*0080*/ 	.word	0xffffffff


	//   ....[18]....
        /*0084*/ 	.word	0xffffffff


	//   ....[19]....
        /*0088*/ 	.word	0xffffffff


	//   ....[20]....
        /*008c*/ 	.word	0xffffffff


	//   ....[21]....
        /*0090*/ 	.word	0xffffffff


	//   ....[22]....
        /*0094*/ 	.word	0xffffffff


	//   ....[23]....
        /*0098*/ 	.word	0xffffffff


	//   ....[24]....
        /*009c*/ 	.word	0xffffffff


	//   ....[25]....
        /*00a0*/ 	.word	0xffffffff


	//   ....[26]....
        /*00a4*/ 	.word	0xffffffff


	//   ....[27]....
        /*00a8*/ 	.word	0xffffffff


	//   ....[28]....
        /*00ac*/ 	.word	0xffffffff


	//   ....[29]....
        /*00b0*/ 	.word	0xffffffff


	//   ....[30]....
        /*00b4*/ 	.word	0xffffffff


	//   ....[31]....
        /*00b8*/ 	.word	0xffffffff


	//   ....[32]....
        /*00bc*/ 	.word	0xffffffff


	//   ....[33]....
        /*00c0*/ 	.word	0xffffffff


	//   ....[34]....
        /*00c4*/ 	.word	0xffffffff


	//   ....[35]....
        /*00c8*/ 	.word	0xffffffff


	//   ....[36]....
        /*00cc*/ 	.word	0xffffffff


	//   ....[37]....
        /*00d0*/ 	.word	0xffffffff


	//   ....[38]....
        /*00d4*/ 	.word	0xffffffff


	//   ....[39]....
        /*00d8*/ 	.word	0xffffffff


	//   ....[40]....
        /*00dc*/ 	.word	0xffffffff


	//   ....[41]....
        /*00e0*/ 	.word	0xffffffff


	//   ....[42]....
        /*00e4*/ 	.word	0xffffffff


	//   ....[43]....
        /*00e8*/ 	.word	0xffffffff


	//   ....[44]....
        /*00ec*/ 	.word	0xffffffff


	//   ....[45]....
        /*00f0*/ 	.word	0xffffffff


	//   ....[46]....
        /*00f4*/ 	.word	0xffffffff


	//   ....[47]....
        /*00f8*/ 	.word	0xffffffff


	//   ....[48]....
        /*00fc*/ 	.word	0xffffffff


	//   ....[49]....
        /*0100*/ 	.word	0xffffffff


	//   ....[50]....
        /*0104*/ 	.word	0xffffffff


	//   ....[51]....
        /*0108*/ 	.word	0xffffffff


	//   ....[52]....
        /*010c*/ 	.word	0xffffffff


	//   ....[53]....
        /*0110*/ 	.word	0xffffffff


	//   ....[54]....
        /*0114*/ 	.word	0xffffffff


	//   ....[55]....
        /*0118*/ 	.word	0xffffffff


	//   ....[56]....
        /*011c*/ 	.word	0xffffffff


	//   ....[57]....
        /*0120*/ 	.word	0xffffffff


	//   ....[58]....
        /*0124*/ 	.word	0xffffffff


	//   ....[59]....
        /*0128*/ 	.word	0xffffffff


	//   ....[60]....
        /*012c*/ 	.word	0xffffffff


	//   ....[61]....
        /*0130*/ 	.word	0xffffffff


	//   ....[62]....
        /*0134*/ 	.word	0xffffffff


	//   ....[63]....
        /*0138*/ 	.word	0xffffffff


	//   ....[64]....
        /*013c*/ 	.word	0xffffffff


	//   ....[65]....
        /*0140*/ 	.word	0xffffffff


	//   ....[66]....
        /*0144*/ 	.word	0xffffffff


	//   ....[67]....
        /*0148*/ 	.word	0xffffffff


	//   ....[68]....
        /*014c*/ 	.word	0xffffffff


	//   ....[69]....
        /*0150*/ 	.word	0xffffffff


	//   ....[70]....
        /*0154*/ 	.word	0xffffffff


	//   ....[71]....
        /*0158*/ 	.word	0xffffffff


	//   ....[72]....
        /*015c*/ 	.word	0xffffffff


	//   ....[73]....
        /*0160*/ 	.word	0xffffffff


	//   ....[74]....
        /*0164*/ 	.word	0xffffffff


	//   ....[75]....
        /*0168*/ 	.word	0xffffffff


	//   ....[76]....
        /*016c*/ 	.word	0xffffffff


	//   ....[77]....
        /*0170*/ 	.word	0xffffffff


	//   ....[78]....
        /*0174*/ 	.word	0xffffffff


	//   ....[79]....
        /*0178*/ 	.word	0xffffffff


	//   ....[80]....
        /*017c*/ 	.word	0xffffffff


	//   ....[81]....
        /*0180*/ 	.word	0xffffffff


	//   ....[82]....
        /*0184*/ 	.word	0xffffffff


	//   ....[83]....
        /*0188*/ 	.word	0xffffffff


	//----- nvinfo : EIATTR_COOP_GROUP_INSTR_OFFSETS
	.align		4
.L_2715:
        /*018c*/ 	.byte	0x04, 0x28
        /*018e*/ 	.short	(.L_2717 - .L_2716)


	//   ....[0]....
.L_2716:
        /*0190*/ 	.word	0x00001440


	//   ....[1]....
        /*0194*/ 	.word	0x00001910


	//   ....[2]....
        /*0198*/ 	.word	0x00001e80


	//   ....[3]....
        /*019c*/ 	.word	0x00005600


	//   ....[4]....
        /*01a0*/ 	.word	0x00006710


	//   ....[5]....
        /*01a4*/ 	.word	0x00007a10


	//   ....[6]....
        /*01a8*/ 	.word	0x00007a50


	//   ....[7]....
        /*01ac*/ 	.word	0x00007a90


	//   ....[8]....
        /*01b0*/ 	.word	0x00007ac0


	//   ....[9]....
        /*01b4*/ 	.word	0x00007af0


	//   ....[10]....
        /*01b8*/ 	.word	0x00007be0


	//   ....[11]....
        /*01bc*/ 	.word	0x00007c20


	//   ....[12]....
        /*01c0*/ 	.word	0x00007c50


	//   ....[13]....
        /*01c4*/ 	.word	0x00007c80


	//   ....[14]....
        /*01c8*/ 	.word	0x00007da0


	//   ....[15]....
        /*01cc*/ 	.word	0x00007dd0


	//   ....[16]....
        /*01d0*/ 	.word	0x00007de0


	//   ....[17]....
        /*01d4*/ 	.word	0x00007df0


	//   ....[18]....
        /*01d8*/ 	.word	0x00007e50


	//   ....[19]....
        /*01dc*/ 	.word	0x00007e80


	//   ....[20]....
        /*01e0*/ 	.word	0x00007ee0


	//   ....[21]....
        /*01e4*/ 	.word	0x00007ef0


	//   ....[22]....
        /*01e8*/ 	.word	0x00007f70


	//   ....[23]....
        /*01ec*/ 	.word	0x00007f90


	//   ....[24]....
        /*01f0*/ 	.word	0x00007fe0


	//   ....[25]....
        /*01f4*/ 	.word	0x00007ff0


	//   ....[26]....
        /*01f8*/ 	.word	0x00008060


	//   ....[27]....
        /*01fc*/ 	.word	0x000080a0


	//   ....[28]....
        /*0200*/ 	.word	0x000080d0


	//   ....[29]....
        /*0204*/ 	.word	0x000080e0


	//   ....[30]....
        /*0208*/ 	.word	0x000080f0


	//   ....[31]....
        /*020c*/ 	.word	0x00009140


	//   ....[32]....
        /*0210*/ 	.word	0x00009170


	//   ....[33]....
        /*0214*/ 	.word	0x000091b0


	//   ....[34]....
        /*0218*/ 	.word	0x000091e0


	//   ....[35]....
        /*021c*/ 	.word	0x00009310


	//   ....[36]....
        /*0220*/ 	.word	0x00009330


	//   ....[37]....
        /*0224*/ 	.word	0x00009350


	//   ....[38]....
        /*0228*/ 	.word	0x00009360


	//   ....[39]....
        /*022c*/ 	.word	0x00009450


	//   ....[40]....
        /*0230*/ 	.word	0x00009470


	//   ....[41]....
        /*0234*/ 	.word	0x00009480


	//   ....[42]....
        /*0238*/ 	.word	0x00009490


	//   ....[43]....
        /*023c*/ 	.word	0x00009580


	//   ....[44]....
        /*0240*/ 	.word	0x000095a0


	//   ....[45]....
        /*0244*/ 	.word	0x000095b0


	//   ....[46]....
        /*0248*/ 	.word	0x000095c0


	//   ....[47]....
        /*024c*/ 	.word	0x000096b0


	//   ....[48]....
        /*0250*/ 	.word	0x000096d0


	//   ....[49]....
        /*0254*/ 	.word	0x000096e0


	//   ....[50]....
        /*0258*/ 	.word	0x000096f0


	//   ....[51]....
        /*025c*/ 	.word	0x000097d0


	//   ....[52]....
        /*0260*/ 	.word	0x00009810


	//   ....[53]....
        /*0264*/ 	.word	0x00009820


	//   ....[54]....
        /*0268*/ 	.word	0x00009830


	//   ....[55]....
        /*026c*/ 	.word	0x00009840


	//   ....[56]....
        /*0270*/ 	.word	0x00009850


	//   ....[57]....
        /*0274*/ 	.word	0x000098c0


	//   ....[58]....
        /*0278*/ 	.word	0x000098f0


	//   ....[59]....
        /*027c*/ 	.word	0x00009900


	//   ....[60]....
        /*0280*/ 	.word	0x00009910


	//   ....[61]....
        /*0284*/ 	.word	0x0000d650


	//   ....[62]....
        /*0288*/ 	.word	0x0000d690


	//   ....[63]....
        /*028c*/ 	.word	0x0000d780


	//   ....[64]....
        /*0290*/ 	.word	0x0000d7b0


	//   ....[65]....
        /*0294*/ 	.word	0x0000d890


	//   ....[66]....
        /*0298*/ 	.word	0x0000d8c0


	//   ....[67]....
        /*029c*/ 	.word	0x0000d9a0


	//   ....[68]....
        /*02a0*/ 	.word	0x0000d9d0


	//   ....[69]....
        /*02a4*/ 	.word	0x0000da10


	//   ....[70]....
        /*02a8*/ 	.word	0x0000da30


	//   ....[71]....
        /*02ac*/ 	.word	0x0000e060


	//   ....[72]....
        /*02b0*/ 	.word	0x0000e690


	//   ....[73]....
        /*02b4*/ 	.word	0x0000f1d0


	//   ....[74]....
        /*02b8*/ 	.word	0x0000f820


	//   ....[75]....
        /*02bc*/ 	.word	0x0000f870


	//   ....[76]....
        /*02c0*/ 	.word	0x0000f8a0


	//   ....[77]....
        /*02c4*/ 	.word	0x0000f8c0


	//   ....[78]....
        /*02c8*/ 	.word	0x0000f8e0


	//   ....[79]....
        /*02cc*/ 	.word	0x0000f9b0


	//   ....[80]....
        /*02d0*/ 	.word	0x0000fa00


	//   ....[81]....
        /*02d4*/ 	.word	0x0000fa20


	//   ....[82]....
        /*02d8*/ 	.word	0x0000fa40


	//   ....[83]....
        /*02dc*/ 	.word	0x0000fa60


	//----- nvinfo : EIATTR_EXIT_INSTR_OFFSETS
	.align		4
.L_2717:
        /*02e0*/ 	.byte	0x04, 0x1c
        /*02e2*/ 	.short	(.L_2719 - .L_2718)


	//   ....[0]....
.L_2718:
        /*02e4*/ 	.word	0x0000fb40


	//   ....[1]....
        /*02e8*/ 	.word	0x0000fcc0


	//----- nvinfo : EIATTR_MAX_THREADS
	.align		4
.L_2719:
        /*02ec*/ 	.byte	0x04, 0x05
        /*02ee*/ 	.short	(.L_2721 - .L_2720)
.L_2720:
        /*02f0*/ 	.word	0x00000020
        /*02f4*/ 	.word	0x00000001
        /*02f8*/ 	.word	0x00000001


	//----- nvinfo : EIATTR_CRS_STACK_SIZE
	.align		4
.L_2721:
        /*02fc*/ 	.byte	0x04, 0x1e
        /*02fe*/ 	.short	(.L_2723 - .L_2722)
.L_2722:
        /*0300*/ 	.word	0x00000000
.L_2723:


//--------------------- .nv.info._Z25selective_scan_bwd_kernelI32Selective_Scan_bwd_kernel_traitsILi32ELi16ELb0ELb1ELb1ELb1ELb1EfN3c107complexIfEEEEv12SSMParamsBwd --------------------------
	.section	.nv.info._Z25selective_scan_bwd_kernelI32Selective_Scan_bwd_kernel_traitsILi32ELi16ELb0ELb1ELb1ELb1ELb1EfN3c107complexIfEEEEv12SSMParamsBwd,"",@"SHT_CUDA_INFO"
	.sectionflags	@""
	.align	4


	//----- nvinfo : EIATTR_CUDA_API_VERSION
	.align		4
        /*0000*/ 	.byte	0x04, 0x37
        /*0002*/ 	.short	(.L_2725 - .L_2724)
.L_2724:
        /*0004*/ 	.word	0x00000082


	//----- nvinfo : EIATTR_SW2861232_WAR
	.align		4
.L_2725:
        /*0008*/ 	.byte	0x01, 0x35
	.zero		2


	//----- nvinfo : EIATTR_PARAM_CBANK
	.align		4
        /*000c*/ 	.byte	0x04, 0x0a
        /*000e*/ 	.short	(.L_2727 - .L_2726)
	.align		4
.L_2726:
        /*0010*/ 	.word	index@(.nv.constant0._Z25selective_scan_bwd_kernelI32Selective_Scan_bwd_kernel_traitsILi32ELi16ELb0ELb1ELb1ELb1ELb1EfN3c107complexIfEEEEv12SSMParamsBwd)
        /*0014*/ 	.short	0x0160
        /*0016*/ 	.short	0x01f0


	//----- nvinfo : EIATTR_CBANK_PARAM_SIZE
	.align		4
.L_2727:
        /*0018*/ 	.byte	0x03, 0x19
        /*001a*/ 	.short	0x01f0


	//----- nvinfo : EIATTR_KPARAM_INFO
	.align		4
        /*001c*/ 	.byte	0x04, 0x17
        /*001e*/ 	.short	(.L_2729 - .L_2728)
.L_2728:
        /*0020*/ 	.word	0x00000000
        /*0024*/ 	.short	0x0000
        /*0026*/ 	.short	0x0000
        /*0028*/ 	.byte	0x00, 0xf0, 0xc1, 0x07


	//----- nvinfo : EIATTR_MAXREG_COUNT
	.align		4
.L_2729:
        /*002c*/ 	.byte	0x03, 0x1b
        /*002e*/ 	.short	0x00ff


	//----- nvinfo : EIATTR_NUM_BARRIERS
	.align		4
        /*0030*/ 	.byte	0x02, 0x4c
        /*0032*/ 	.byte	0x01
	.zero		1


	//----- nvinfo : EIATTR_MERCURY_ISA_VERSION
	.align		4
        /*0034*/ 	.byte	0x03, 0x5f
        /*0036*/ 	.short	0x0000


	//----- nvinfo : EIATTR_COOP_GROUP_MASK_REGIDS
	.align		4
        /*0038*/ 	.byte	0x04, 0x29
        /*003a*/ 	.short	(.L_2731 - .L_2730)


	//   ....[0]....
.L_2730:
        /*003c*/ 	.word	0xffffffff


	//   ....[1]....
        /*0040*/ 	.word	0xffffffff


	//   ....[2]....
        /*0044*/ 	.word	0xffffffff


	//   ....[3]....
        /*0048*/ 	.word	0xffffffff


	//   ....[4]....
        /*004c*/ 	.word	0xffffffff


	//   ....[5]....
        /*0050*/ 	.word	0xffffffff


	//   ....[6]....
        /*0054*/ 	.word	0xffffffff


	//   ....[7]....
        /*0058*/ 	.word	0xffffffff


	//   ....[8]....
        /*005c*/ 	.word	0xffffffff


	//   ....[9]....
        /*0060*/ 	.word	0xffffffff


	//   ....[10]....
        /*0064*/ 	.word	0xffffffff


	//   ....[11]....
        /*0068*/ 	.word	0xffffffff


	//   ....[12]....
        /*006c*/ 	.word	0xffffffff


	//   ....[13]....
        /*0070*/ 	.word	0xffffffff


	//   ....[14]....
        /*0074*/ 	.word	0xffffffff


	//   ....[15]....
        /*0078*/ 	.word	0xffffffff


	//   ....[16]....
        /*007c*/ 	.word	0xffffffff


	//   ....[17]....
        /*0080*/ 	.word	0xffffffff


	//   ....[18]....
        /*0084*/ 	.word	0xffffffff


	//   ....[19]....
        /*0088*/ 	.word	0xffffffff


	//   ....[20]....
        /*008c*/ 	.word	0xffffffff


	//   ....[21]....
        /*0090*/ 	.word	0xffffffff


	//   ....[22]....
        /*0094*/ 	.word	0xffffffff


	//   ....[23]....
        /*0098*/ 	.word	0xffffffff


	//   ....[24]....
        /*009c*/ 	.word	0xffffffff


	//   ....[25]....
        /*00a0*/ 	.word	0xffffffff


	//   ....[26]....
        /*00a4*/ 	.word	0xffffffff


	//   ....[27]....
        /*00a8*/ 	.word	0xffffffff


	//   ....[28]....
        /*00ac*/ 	.word	0xffffffff


	//   ....[29]....
        /*00b0*/ 	.word	0xffffffff


	//   ....[30]....
        /*00b4*/ 	.word	0xffffffff


	//   ....[31]....
        /*00b8*/ 	.word	0xffffffff


	//   ....[32]....
        /*00bc*/ 	.word	0xffffffff


	//   ....[33]....
        /*00c0*/ 	.word	0xffffffff


	//   ....[34]....
        /*00c4*/ 	.word	0xffffffff


	//   ....[35]....
        /*00c8*/ 	.word	0xffffffff


	//   ....[36]....
        /*00cc*/ 	.word	0xffffffff


	//   ....[37]....
        /*00d0*/ 	.word	0xffffffff


	//   ....[38]....
        /*00d4*/ 	.word	0xffffffff


	//   ....[39]....
        /*00d8*/ 	.word	0xffffffff


	//   ....[40]....
        /*00dc*/ 	.word	0xffffffff


	//   ....[41]....
        /*00e0*/ 	.word	0xffffffff


	//   ....[42]....
        /*00e4*/ 	.word	0xffffffff


	//   ....[43]....
        /*00e8*/ 	.word	0xffffffff


	//   ....[44]....
        /*00ec*/ 	.word	0xffffffff


	//   ....[45]....
        /*00f0*/ 	.word	0xffffffff


	//   ....[46]....
        /*00f4*/ 	.word	0xffffffff


	//   ....[47]....
        /*00f8*/ 	.word	0xffffffff


	//   ....[48]....
        /*00fc*/ 	.word	0xffffffff


	//   ....[49]....
        /*0100*/ 	.word	0xffffffff


	//   ....[50]....
        /*0104*/ 	.word	0xffffffff


	//   ....[51]....
        /*0108*/ 	.word	0xffffffff


	//   ....[52]....
        /*010c*/ 	.word	0xffffffff


	//   ....[53]....
        /*0110*/ 	.word	0xffffffff


	//   ....[54]....
        /*0114*/ 	.word	0xffffffff


	//   ....[55]....
        /*0118*/ 	.word	0xffffffff


	//   ....[56]....
        /*011c*/ 	.word	0xffffffff


	//   ....[57]....
        /*0120*/ 	.word	0xffffffff


	//   ....[58]....
        /*0124*/ 	.word	0xffffffff


	//   ....[59]....
        /*0128*/ 	.word	0xffffffff


	//   ....[60]....
        /*012c*/ 	.word	0xffffffff


	//   ....[61]....
        /*0130*/ 	.word	0xffffffff


	//   ....[62]....
        /*0134*/ 	.word	0xffffffff


	//   ....[63]....
        /*0138*/ 	.word	0xffffffff


	//   ....[64]....
        /*013c*/ 	.word	0xffffffff


	//   ....[65]....
        /*0140*/ 	.word	0xffffffff


	//   ....[66]....
        /*0144*/ 	.word	0xffffffff


	//   ....[67]....
        /*0148*/ 	.word	0xffffffff


	//   ....[68]....
        /*014c*/ 	.word	0xffffffff


	//   ....[69]....
        /*0150*/ 	.word	0xffffffff


	//   ....[70]....
        /*0154*/ 	.word	0xffffffff


	//   ....[71]....
        /*0158*/ 	.word	0xffffffff


	//   ....[72]....
        /*015c*/ 	.word	0xffffffff


	//   ....[73]....
        /*0160*/ 	.word	0xffffffff


	//   ....[74]....
        /*0164*/ 	.word	0xffffffff


	//   ....[75]....
        /*0168*/ 	.word	0xffffffff


	//   ....[76]....
        /*016c*/ 	.word	0xffffffff


	//   ....[77]....
        /*0170*/ 	.word	0xffffffff


	//   ....[78]....
        /*0174*/ 	.word	0xffffffff


	//   ....[79]....
        /*0178*/ 	.word	0xffffffff


	//   ....[80]....
        /*017c*/ 	.word	0xffffffff


	//   ....[81]....
        /*0180*/ 	.word	0xffffffff


	//   ....[82]....
        /*0184*/ 	.word	0xffffffff


	//   ....[83]....
        /*0188*/ 	.word	0xffffffff


	//   ....[84]....
        /*018c*/ 	.word	0xffffffff


	//   ....[85]....
        /*0190*/ 	.word	0xffffffff


	//   ....[86]....
        /*0194*/ 	.word	0xffffffff


	//   ....[87]....
        /*0198*/ 	.word	0xffffffff


	//----- nvinfo : EIATTR_COOP_GROUP_INSTR_OFFSETS
	.align		4
.L_2731:
        /*019c*/ 	.byte	0x04, 0x28
        /*019e*/ 	.short	(.L_2733 - .L_2732)


	//   ....[0]....
.L_2732:
        /*01a0*/ 	.word	0x00001420


	//   ....[1]....
        /*01a4*/ 	.word	0x000018b0


	//   ....[2]....
        /*01a8*/ 	.word	0x00001de0


	//   ....[3]....
        /*01ac*/ 	.word	0x000049e0


	//   ....[4]....
        /*01b0*/ 	.word	0x00005080


	//   ....[5]....
        /*01b4*/ 	.word	0x00005910


	//   ....[6]....
        /*01b8*/ 	.word	0x00006310


	//   ....[7]....
        /*01bc*/ 	.word	0x00007de0


	//   ....[8]....
        /*01c0*/ 	.word	0x00009a20


	//   ....[9]....
        /*01c4*/ 	.word	0x00009da0


	//   ....[10]....
        /*01c8*/ 	.word	0x00009dd0


	//   ....[11]....
        /*01cc*/ 	.word	0x00009e90


	//   ....[12]....
        /*01d0*/ 	.word	0x00009ec0


	//   ....[13]....
        /*01d4*/ 	.word	0x00009f00


	//   ....[14]....
        /*01d8*/ 	.word	0x00009f30


	//   ....[15]....
        /*01dc*/ 	.word	0x00009f60


	//   ....[16]....
        /*01e0*/ 	.word	0x00009fa0


	//   ....[17]....
        /*01e4*/ 	.word	0x00009fe0


	//   ....[18]....
        /*01e8*/ 	.word	0x0000a010


	//   ....[19]....
        /*01ec*/ 	.word	0x0000a070


	//   ....[20]....
        /*01f0*/ 	.word	0x0000a0a0


	//   ....[21]....
        /*01f4*/ 	.word	0x0000a0f0


	//   ....[22]....
        /*01f8*/ 	.word	0x0000a140


	//   ....[23]....
        /*01fc*/ 	.word	0x0000a160


	//   ....[24]....
        /*0200*/ 	.word	0x0000a180


	//   ....[25]....
        /*0204*/ 	.word	0x0000a1e0


	//   ....[26]....
        /*0208*/ 	.word	0x0000a220


	//   ....[27]....
        /*020c*/ 	.word	0x0000a260


	//   ....[28]....
        /*0210*/ 	.word	0x0000a270


	//   ....[29]....
        /*0214*/ 	.word	0x0000a400


	//   ....[30]....
        /*0218*/ 	.word	0x0000a430


	//   ....[31]....
        /*021c*/ 	.word	0x0000a460


	//   ....[32]....
        /*0220*/ 	.word	0x0000a490


	//   ....[33]....
        /*0224*/ 	.word	0x0000a500


	//   ....[34]....
        /*0228*/ 	.word	0x0000a510


	//   ....[35]....
        /*022c*/ 	.word	0x0000b5c0


	//   ....[36]....
        /*0230*/ 	.word	0x0000b5f0


	//   ....[37]....
        /*0234*/ 	.word	0x0000b630


	//   ....[38]....
        /*0238*/ 	.word	0x0000b660


	//   ....[39]....
        /*023c*/ 	.word	0x0000b790


	//   ....[40]....
        /*0240*/ 	.word	0x0000b7b0


	//   ....[41]....
        /*0244*/ 	.word	0x0000b7d0


	//   ....[42]....
        /*0248*/ 	.word	0x0000b7e0


	//   ....[43]....
        /*024c*/ 	.word	0x0000b8d0


	//   ....[44]....
        /*0250*/ 	.word	0x0000b8f0


	//   ....[45]....
        /*0254*/ 	.word	0x0000b900


	//   ....[46]....
        /*0258*/ 	.word	0x0000b910


	//   ....[47]....
        /*025c*/ 	.word	0x0000ba00


	//   ....[48]....
        /*0260*/ 	.word	0x0000ba20


	//   ....[49]....
        /*0264*/ 	.word	0x0000ba30


	//   ....[50]....
        /*0268*/ 	.word	0x0000ba40


	//   ....[51]....
        /*026c*/ 	.word	0x0000bb30


	//   ....[52]....
        /*0270*/ 	.word	0x0000bb50


	//   ....[53]....
        /*0274*/ 	.word	0x0000bb60


	//   ....[54]....
        /*0278*/ 	.word	0x0000bb70


	//   ....[55]....
        /*027c*/ 	.word	0x0000bc50


	//   ....[56]....
        /*0280*/ 	.word	0x0000bc90


	//   ....[57]....
        /*0284*/ 	.word	0x0000bca0


	//   ....[58]....
        /*0288*/ 	.word	0x0000bcb0


	//   ....[59]....
        /*028c*/ 	.word	0x0000bd40


	//   ....[60]....
        /*0290*/ 	.word	0x0000bd50


	//   ....[61]....
        /*0294*/ 	.word	0x0000bd70


	//   ....[62]....
        /*0298*/ 	.word	0x0000bd80


	//   ....[63]....
        /*029c*/ 	.word	0x0000bda0


	//   ....[64]....
        /*02a0*/ 	.word	0x0000bdc0


	//   ....[65]....
        /*02a4*/ 	.word	0x0000faf0


	//   ....[66]....
        /*02a8*/ 	.word	0x0000fb30


	//   ....[67]....
        /*02ac*/ 	.word	0x0000fc20


	//   ....[68]....
        /*02b0*/ 	.word	0x0000fc50


	//   ....[69]....
        /*02b4*/ 	.word	0x0000fd30


	//   ....[70]....
        /*02b8*/ 	.word	0x0000fd60


	//   ....[71]....
        /*02bc*/ 	.word	0x0000fe10


	//   ....[72]....
        /*02c0*/ 	.word	0x0000fe30


	//   ....[73]....
        /*02c4*/ 	.word	0x0000fe60


	//   ....[74]....
        /*02c8*/ 	.word	0x0000fe80


	//   ....[75]....
        /*02cc*/ 	.word	0x000104e0


	//   ....[76]....
        /*02d0*/ 	.word	0x00010b50


	//   ....[77]....
        /*02d4*/ 	.word	0x000115b0


	//   ....[78]....
        /*02d8*/ 	.word	0x00011c50


	//   ....[79]....
        /*02dc*/ 	.word	0x00011ca0


	//   ....[80]....
        /*02e0*/ 	.word	0x00011cd0


	//   ....[81]....
        /*02e4*/ 	.word	0x00011cf0


	//   ....[82]....
        /*02e8*/ 	.word	0x00011d10


	//   ....[83]....
        /*02ec*/ 	.word	0x00011de0


	//   ....[84]....
        /*02f0*/ 	.word	0x00011e30


	//   ....[85]....
        /*02f4*/ 	.word	0x00011e50


	//   ....[86]....
        /*02f8*/ 	.word	0x00011e70


	//   ....[87]....
        /*02fc*/ 	.word	0x00011e90


	//----- nvinfo : EIATTR_EXIT_INSTR_OFFSETS
	.align		4
.L_2733:
        /*0300*/ 	.byte	0x04, 0x1c
        /*0302*/ 	.short	(.L_2735 - .L_2734)


	//   ....[0]....
.L_2734:
        /*0304*/ 	.word	0x00011f70


	//   ....[1]....
        /*0308*/ 	.word	0x000120f0


	//----- nvinfo : EIATTR_MAX_THREADS
	.align		4
.L_2735:
        /*030c*/ 	.byte	0x04, 0x05
        /*030e*/ 	.short	(.L_2737 - .L_2736)
.L_2736:
        /*0310*/ 	.word	0x00000020
        /*0314*/ 	.word	0x00000001
        /*0318*/ 	.word	0x00000001


	//----- nvinfo : EIATTR_CRS_STACK_SIZE
	.align		4
.L_2737:
        /*031c*/ 	.byte	0x04, 0x1e
        /*031e*/ 	.short	(.L_2739 - .L_2738)
.L_2738:
        /*0320*/ 	.word	0x00000000
.L_2739:


//--------------------- .nv.info._Z25selective_scan_bwd_kernelI32Selective_Scan_bwd_kernel_traitsILi32ELi16ELb1ELb0ELb0ELb0ELb0EfN3c107complexIfEEEEv12SSMParamsBwd --------------------------
	.section	.nv.info._Z25selective_scan_bwd_kernelI32Selective_Scan_bwd_kernel_traitsILi32ELi16ELb1ELb0ELb0ELb0ELb0EfN3c107complexIfEEEEv12SSMParamsBwd,"",@"SHT_CUDA_INFO"
	.sectionflags	@""
	.align	4


	//----- nvinfo : EIATTR_CUDA_API_VERSION
	.align		4
        /*0000*/ 	.byte	0x04, 0x37
        /*0002*/ 	.short	(.L_2741 - .L_2740)
.L_2740:
        /*0004*/ 	.word	0x00000082


	//----- nvinfo : EIATTR_SW2861232_WAR
	.align		4
.L_2741:
        /*0008*/ 	.byte	0x01, 0x35
	.zero		2


	//----- nvinfo : EIATTR_PARAM_CBANK
	.align		4
        /*000c*/ 	.byte	0x04, 0x0a
        /*000e*/ 	.short	(.L_2743 - .L_2742)
	.align		4
.L_2742:
        /*0010*/ 	.word	index@(.nv.constant0._Z25selective_scan_bwd_kernelI32Selective_Scan_bwd_kernel_traitsILi32ELi16ELb1ELb0ELb0ELb0ELb0EfN3c107complexIfEEEEv12SSMParamsBwd)
        /*0014*/ 	.short	0x0160
        /*0016*/ 	.short	0x01f0


	//----- nvinfo : EIATTR_CBANK_PARAM_SIZE
	.align		4
.L_2743:
        /*0018*/ 	.byte	0x03, 0x19
        /*001a*/ 	.short	0x01f0


	//----- nvinfo : EIATTR_KPARAM_INFO
	.align		4
        /*001c*/ 	.byte	0x04, 0x17
        /*001e*/ 	.short	(.L_2745 - .L_2744)
.L_2744:
        /*0020*/ 	.word	0x00000000
        /*0024*/ 	.short	0x0000
        /*0026*/ 	.short	0x0000
        /*0028*/ 	.byte	0x00, 0xf0, 0xc1, 0x07


	//----- nvinfo : EIATTR_MAXREG_COUNT
	.align		4
.L_2745:
        /*002c*/ 	.byte	0x03, 0x1b
        /*002e*/ 	.short	0x00ff


	//----- nvinfo : EIATTR_NUM_BARRIERS
	.align		4
        /*0030*/ 	.byte	0x02, 0x4c
        /*0032*/ 	.byte	0x01
	.zero		1


	//----- nvinfo : EIATTR_MERCURY_ISA_VERSION
	.align		4
        /*0034*/ 	.byte	0x03, 0x5f
        /*0036*/ 	.short	0x0000


	//----- nvinfo : EIATTR_COOP_GROUP_MASK_REGIDS
	.align		4
        /*0038*/ 	.byte	0x04, 0x29
        /*003a*/ 	.short	(.L_2747 - .L_2746)


	//   ....[0]....
.L_2746:
        /*003c*/ 	.word	0xffffffff


	//   ....[1]....
        /*0040*/ 	.word	0xffffffff


	//   ....[2]....
        /*0044*/ 	.word	0xffffffff


	//   ....[3]....
        /*0048*/ 	.word	0xffffffff


	//   ....[4]....
        /*004c*/ 	.word	0xffffffff


	//   ....[5]....
        /*0050*/ 	.word	0xffffffff


	//   ....[6]....
        /*0054*/ 	.word	0xffffffff


	//   ....[7]....
        /*0058*/ 	.word	0xffffffff


	//   ....[8]....
        /*005c*/ 	.word	0xffffffff


	//   ....[9]....
        /*0060*/ 	.word	0xffffffff


	//   ....[10]....
        /*0064*/ 	.word	0xffffffff


	//   ....[11]....
        /*0068*/ 	.word	0xffffffff


	//   ....[12]....
        /*006c*/ 	.word	0xffffffff


	//   ....[13]....
        /*0070*/ 	.word	0xffffffff


	//   ....[14]....
        /*0074*/ 	.word	0xffffffff


	//   ....[15]....
        /*0078*/ 	.word	0xffffffff


	//   ....[16]....
        /*007c*/ 	.word	0xffffffff


	//   ....[17]....
        /*0080*/ 	.word	0xffffffff


	//   ....[18]....
        /*0084*/ 	.word	0xffffffff


	//   ....[19]....
        /*0088*/ 	.word	0xffffffff


	//   ....[20]....
        /*008c*/ 	.word	0xffffffff


	//   ....[21]....
        /*0090*/ 	.word	0xffffffff


	//   ....[22]....
        /*0094*/ 	.word	0xffffffff


	//   ....[23]....
        /*0098*/ 	.word	0xffffffff


	//   ....[24]....
        /*009c*/ 	.word	0xffffffff


	//   ....[25]....
        /*00a0*/ 	.word	0xffffffff


	//   ....[26]....
        /*00a4*/ 	.word	0xffffffff


	//   ....[27]....
        /*00a8*/ 	.word	0xffffffff


	//   ....[28]....
        /*00ac*/ 	.word	0xffffffff


	//   ....[29]....
        /*00b0*/ 	.word	0xffffffff


	//   ....[30]....
        /*00b4*/ 	.word	0xffffffff


	//   ....[31]....
        /*00b8*/ 	.word	0xffffffff


	//   ....[32]....
        /*00bc*/ 	.word	0xffffffff


	//   ....[33]....
        /*00c0*/ 	.word	0xffffffff


	//   ....[34]....
        /*00c4*/ 	.word	0xffffffff


	//   ....[35]....
        /*00c8*/ 	.word	0xffffffff


	//   ....[36]....
        /*00cc*/ 	.word	0xffffffff


	//   ....[37]....
        /*00d0*/ 	.word	0xffffffff


	//   ....[38]....
        /*00d4*/ 	.word	0xffffffff


	//   ....[39]....
        /*00d8*/ 	.word	0xffffffff


	//   ....[40]....
        /*00dc*/ 	.word	0xffffffff


	//   ....[41]....
        /*00e0*/ 	.word	0xffffffff


	//   ....[42]....
        /*00e4*/ 	.word	0xffffffff


	//   ....[43]....
        /*00e8*/ 	.word	0xffffffff


	//   ....[44]....
        /*00ec*/ 	.word	0xffffffff


	//   ....[45]....
        /*00f0*/ 	.word	0xffffffff


	//   ....[46]....
        /*00f4*/ 	.word	0xffffffff


	//   ....[47]....
        /*00f8*/ 	.word	0xffffffff


	//   ....[48]....
        /*00fc*/ 	.word	0xffffffff


	//   ....[49]....
        /*0100*/ 	.word	0xffffffff


	//   ....[50]....
        /*0104*/ 	.word	0xffffffff


	//   ....[51]....
        /*0108*/ 	.word	0xffffffff


	//   ....[52]....
        /*010c*/ 	.word	0xffffffff


	//   ....[53]....
        /*0110*/ 	.word	0xffffffff


	//   ....[54]....
        /*0114*/ 	.word	0xffffffff


	//   ....[55]....
        /*0118*/ 	.word	0xffffffff


	//   ....[56]....
        /*011c*/ 	.word	0xffffffff


	//   ....[57]....
        /*0120*/ 	.word	0xffffffff


	//   ....[58]....
        /*0124*/ 	.word	0xffffffff


	//   ....[59]....
        /*0128*/ 	.word	0xffffffff


	//   ....[60]....
        /*012c*/ 	.word	0xffffffff


	//   ....[61]....
        /*0130*/ 	.word	0xffffffff


	//   ....[62]....
        /*0134*/ 	.word	0xffffffff


	//   ....[63]....
        /*0138*/ 	.word	0xffffffff


	//   ....[64]....
        /*013c*/ 	.word	0xffffffff


	//   ....[65]....
        /*0140*/ 	.word	0xffffffff


	//   ....[66]....
        /*0144*/ 	.word	0xffffffff


	//   ....[67]....
        /*0148*/ 	.word	0xffffffff


	//   ....[68]....
        /*014c*/ 	.word	0xffffffff


	//   ....[69]....
        /*0150*/ 	.word	0xffffffff


	//   ....[70]....
        /*0154*/ 	.word	0xffffffff


	//   ....[71]....
        /*0158*/ 	.word	0xffffffff


	//   ....[72]....
        /*015c*/ 	.word	0xffffffff


	//   ....[73]....
        /*0160*/ 	.word	0xffffffff


	//   ....[74]....
        /*0164*/ 	.word	0xffffffff


	//   ....[75]....
        /*0168*/ 	.word	0xffffffff


	//   ....[76]....
        /*016c*/ 	.word	0xffffffff


	//   ....[77]....
        /*0170*/ 	.word	0xffffffff


	//   ....[78]....
        /*0174*/ 	.word	0xffffffff


	//   ....[79]....
        /*0178*/ 	.word	0xffffffff


	//   ....[80]....
        /*017c*/ 	.word	0xffffffff


	//   ....[81]....
        /*0180*/ 	.word	0xffffffff


	//   ....[82]....
        /*0184*/ 	.word	0xffffffff


	//   ....[83]....
        /*0188*/ 	.word	0xffffffff


	//   ....[84]....
        /*018c*/ 	.word	0xffffffff


	//   ....[85]....
        /*0190*/ 	.word	0xffffffff


	//   ....[86]....
        /*0194*/ 	.word	0xffffffff


	//   ....[87]....
        /*0198*/ 	.word	0xffffffff


	//   ....[88]....
        /*019c*/ 	.word	0xffffffff


	//   ....[89]....
        /*01a0*/ 	.word	0xffffffff


	//   ....[90]....
        /*01a4*/ 	.word	0xffffffff


	//----- nvinfo : EIATTR_COOP_GROUP_INSTR_OFFSETS
	.align		4
.L_2747:
        /*01a8*/ 	.byte	0x04, 0x28
        /*01aa*/ 	.short	(.L_2749 - .L_2748)


	//   ....[0]....
.L_2748:
        /*01ac*/ 	.word	0x00000850


	//   ....[1]....
        /*01b0*/ 	.word	0x00000960


	//   ....[2]....
        /*01b4*/ 	.word	0x00000ad0


	//   ....[3]....
        /*01b8*/ 	.word	0x00002b30


	//   ....[4]....
        /*01bc*/ 	.word	0x00002b70


	//   ....[5]....
        /*01c0*/ 	.word	0x00002bb0


	//   ....[6]....
        /*01c4*/ 	.word	0x00002bf0


	//   ....[7]....
        /*01c8*/ 	.word	0x00002c30


	//   ....[8]....
        /*01cc*/ 	.word	0x00002c60


	//   ....[9]....
        /*01d0*/ 	.word	0x00002e20


	//   ....[10]....
        /*01d4*/ 	.word	0x00002e50


	//   ....[11]....
        /*01d8*/ 	.word	0x00002e90


	//   ....[12]....
        /*01dc*/ 	.word	0x00002ec0


	//   ....[13]....
        /*01e0*/ 	.word	0x00003100


	//   ....[14]....
        /*01e4*/ 	.word	0x00003140


	//   ....[15]....
        /*01e8*/ 	.word	0x00003170


	//   ....[16]....
        /*01ec*/ 	.word	0x000031a0


	//   ....[17]....
        /*01f0*/ 	.word	0x00003360


	//   ....[18]....
        /*01f4*/ 	.word	0x00003390


	//   ....[19]....
        /*01f8*/ 	.word	0x000033d0


	//   ....[20]....
        /*01fc*/ 	.word	0x00003400


	//   ....[21]....
        /*0200*/ 	.word	0x00003650


	//   ....[22]....
        /*0204*/ 	.word	0x00003690


	//   ....[23]....
        /*0208*/ 	.word	0x000036c0


	//   ....[24]....
        /*020c*/ 	.word	0x000036f0


	//   ....[25]....
        /*0210*/ 	.word	0x000038e0


	//   ....[26]....
        /*0214*/ 	.word	0x00003910


	//   ....[27]....
        /*0218*/ 	.word	0x00003920


	//   ....[28]....
        /*021c*/ 	.word	0x00003930


	//   ....[29]....
        /*0220*/ 	.word	0x00003940


	//   ....[30]....
        /*0224*/ 	.word	0x00003950


	//   ....[31]....
        /*0228*/ 	.word	0x00003960


	//   ....[32]....
        /*022c*/ 	.word	0x00003970


	//   ....[33]....
        /*0230*/ 	.word	0x00003a50


	//   ....[34]....
        /*0234*/ 	.word	0x00003a70


	//   ....[35]....
        /*0238*/ 	.word	0x00003a80


	//   ....[36]....
        /*023c*/ 	.word	0x00003a90


	//   ....[37]....
        /*0240*/ 	.word	0x00003b70


	//   ....[38]....
        /*0244*/ 	.word	0x00003b90


	//   ....[39]....
        /*0248*/ 	.word	0x00003ba0


	//   ....[40]....
        /*024c*/ 	.word	0x00003bb0


	//   ....[41]....
        /*0250*/ 	.word	0x00003c90


	//   ....[42]....
        /*0254*/ 	.word	0x00003cb0


	//   ....[43]....
        /*0258*/ 	.word	0x00003cc0


	//   ....[44]....
        /*025c*/ 	.word	0x00003cd0


	//   ....[45]....
        /*0260*/ 	.word	0x00003db0


	//   ....[46]....
        /*0264*/ 	.word	0x00003dd0


	//   ....[47]....
        /*0268*/ 	.word	0x00003de0


	//   ....[48]....
        /*026c*/ 	.word	0x00003df0


	//   ....[49]....
        /*0270*/ 	.word	0x00003ed0


	//   ....[50]....
        /*0274*/ 	.word	0x00003f10


	//   ....[51]....
        /*0278*/ 	.word	0x00003f50


	//   ....[52]....
        /*027c*/ 	.word	0x00003f80


	//   ....[53]....
        /*0280*/ 	.word	0x00003fc0


	//   ....[54]....
        /*0284*/ 	.word	0x00003ff0


	//   ....[55]....
        /*0288*/ 	.word	0x00004020


	//   ....[56]....
        /*028c*/ 	.word	0x00004040


	//   ....[57]....
        /*0290*/ 	.word	0x00004a10


	//   ....[58]....
        /*0294*/ 	.word	0x00004a60


	//   ....[59]....
        /*0298*/ 	.word	0x00005830


	//   ....[60]....
        /*029c*/ 	.word	0x000058a0


	//   ....[61]....
        /*02a0*/ 	.word	0x000058e0


	//   ....[62]....
        /*02a4*/ 	.word	0x00005910


	//   ....[63]....
        /*02a8*/ 	.word	0x00005a50


	//   ....[64]....
        /*02ac*/ 	.word	0x00005a80


	//   ....[65]....
        /*02b0*/ 	.word	0x00005ac0


	//   ....[66]....
        /*02b4*/ 	.word	0x00005af0


	//   ....[67]....
        /*02b8*/ 	.word	0x00005be0


	//   ....[68]....
        /*02bc*/ 	.word	0x00005c10


	//   ....[69]....
        /*02c0*/ 	.word	0x00005c50


	//   ....[70]....
        /*02c4*/ 	.word	0x00005c80


	//   ....[71]....
        /*02c8*/ 	.word	0x00005d30


	//   ....[72]....
        /*02cc*/ 	.word	0x00005d60


	//   ....[73]....
        /*02d0*/ 	.word	0x00005da0


	//   ....[74]....
        /*02d4*/ 	.word	0x00005dd0


	//   ....[75]....
        /*02d8*/ 	.word	0x00006010


	//   ....[76]....
        /*02dc*/ 	.word	0x00006050


	//   ....[77]....
        /*02e0*/ 	.word	0x00006080


	//   ....[78]....
        /*02e4*/ 	.word	0x000060e0


	//   ....[79]....
        /*02e8*/ 	.word	0x000067d0


	//   ....[80]....
        /*02ec*/ 	.word	0x00006a70


	//   ....[81]....
        /*02f0*/ 	.word	0x00006c40


	//   ....[82]....
        /*02f4*/ 	.word	0x00006c90


	//   ....[83]....
        /*02f8*/ 	.word	0x00006cc0


	//   ....[84]....
        /*02fc*/ 	.word	0x00006ce0


	//   ....[85]....
        /*0300*/ 	.word	0x00006d00


	//   ....[86]....
        /*0304*/ 	.word	0x00006dd0


	//   ....[87]....
        /*0308*/ 	.word	0x00006e20


	//   ....[88]....
        /*030c*/ 	.word	0x00006e40


	//   ....[89]....
        /*0310*/ 	.word	0x00006e60


	//   ....[90]....
        /*0314*/ 	.word	0x00006e80


	//----- nvinfo : EIATTR_EXIT_INSTR_OFFSETS
	.align		4
.L_2749:
        /*0318*/ 	.byte	0x04, 0x1c
        /*031a*/ 	.short	(.L_2751 - .L_2750)


	//   ....[0]....
.L_2750:
        /*031c*/ 	.word	0x00006f60


	//   ....[1]....
        /*0320*/ 	.word	0x000075b0


	//----- nvinfo : EIATTR_MAX_THREADS
	.align		4
.L_2751:
        /*0324*/ 	.byte	0x04, 0x05
        /*0326*/ 	.short	(.L_2753 - .L_2752)
.L_2752:
        /*0328*/ 	.word	0x00000020
        /*032c*/ 	.word	0x00000001
        /*0330*/ 	.word	0x00000001


	//----- nvinfo : EIATTR_CRS_STACK_SIZE
	.align		4
.L_2753:
        /*0334*/ 	.byte	0x04, 0x1e
        /*0336*/ 	.short	(.L_2755 - .L_2754)
.L_2754:
        /*0338*/ 	.word	0x00000000
.L_2755:


//--------------------- .nv.info._Z25selective_scan_bwd_kernelI32Selective_Scan_bwd_kernel_traitsILi32ELi16ELb1ELb0ELb0ELb0ELb1EfN3c107complexIfEEEEv12SSMParamsBwd --------------------------
	.section	.nv.info._Z25selective_scan_bwd_kernelI32Selective_Scan_bwd_kernel_traitsILi32ELi16ELb1ELb0ELb0ELb0ELb1EfN3c107complexIfEEEEv12SSMParamsBwd,"",@"SHT_CUDA_INFO"
	.sectionflags	@""
	.align	4


	//----- nvinfo : EIATTR_CUDA_API_VERSION
	.align		4
        /*0000*/ 	.byte	0x04, 0x37
        /*0002*/ 	.short	(.L_2757 - .L_2756)
.L_2756:
        /*0004*/ 	.word	0x00000082


	//----- nvinfo : EIATTR_SW2861232_WAR
	.align		4
.L_2757:
        /*0008*/ 	.byte	0x01, 0x35
	.zero		2


	//----- nvinfo : EIATTR_PARAM_CBANK
	.align		4
        /*000c*/ 	.byte	0x04, 0x0a
        /*000e*/ 	.short	(.L_2759 - .L_2758)
	.align		4
.L_2758:
        /*0010*/ 	.word	index@(.nv.constant0._Z25selective_scan_bwd_kernelI32Selective_Scan_bwd_kernel_traitsILi32ELi16ELb1ELb0ELb0ELb0ELb1EfN3c107complexIfEEEEv12SSMParamsBwd)
        /*0014*/ 	.short	0x0160
        /*0016*/ 	.short	0x01f0


	//----- nvinfo : EIATTR_CBANK_PARAM_SIZE
	.align		4
.L_2759:
        /*0018*/ 	.byte	0x03, 0x19
        /*001a*/ 	.short	0x01f0


	//----- nvinfo : EIATTR_KPARAM_INFO
	.align		4
        /*001c*/ 	.byte	0x04, 0x17
        /*001e*/ 	.short	(.L_2761 - .L_2760)
.L_2760:
        /*0020*/ 	.word	0x00000000
        /*0024*/ 	.short	0x0000
        /*0026*/ 	.short	0x0000
        /*0028*/ 	.byte	0x00, 0xf0, 0xc1, 0x07


	//----- nvinfo : EIATTR_MAXREG_COUNT
	.align		4
.L_2761:
        /*002c*/ 	.byte	0x03, 0x1b
        /*002e*/ 	.short	0x00ff


	//----- nvinfo : EIATTR_NUM_BARRIERS
	.align		4
        /*0030*/ 	.byte	0x02, 0x4c
        /*0032*/ 	.byte	0x01
	.zero		1


	//----- nvinfo : EIATTR_MERCURY_ISA_VERSION
	.align		4
        /*0034*/ 	.byte	0x03, 0x5f
        /*0036*/ 	.short	0x0000


	//----- nvinfo : EIATTR_COOP_GROUP_MASK_REGIDS
	.align		4
        /*0038*/ 	.byte	0x04, 0x29
        /*003a*/ 	.short	(.L_2763 - .L_2762)


	//   ....[0]....
.L_2762:
        /*003c*/ 	.word	0xffffffff


	//   ....[1]....
        /*0040*/ 	.word	0xffffffff


	//   ....[2]....
        /*0044*/ 	.word	0xffffffff


	//   ....[3]....
        /*0048*/ 	.word	0xffffffff


	//   ....[4]....
        /*004c*/ 	.word	0xffffffff


	//   ....[5]....
        /*0050*/ 	.word	0xffffffff


	//   ....[6]....
        /*0054*/ 	.word	0xffffffff


	//   ....[7]....
        /*0058*/ 	.word	0xffffffff


	//   ....[8]....
        /*005c*/ 	.word	0xffffffff


	//   ....[9]....
        /*0060*/ 	.word	0xffffffff


	//   ....[10]....
        /*0064*/ 	.word	0xffffffff


	//   ....[11]....
        /*0068*/ 	.word	0xffffffff


	//   ....[12]....
        /*006c*/ 	.word	0xffffffff


	//   ....[13]....
        /*0070*/ 	.word	0xffffffff


	//   ....[14]....
        /*0074*/ 	.word	0xffffffff


	//   ....[15]....
        /*0078*/ 	.word	0xffffffff


	//   ....[16]....
        /*007c*/ 	.word	0xffffffff


	//   ....[17]....
        /*0080*/ 	.word	0xffffffff


	//   ....[18]....
        /*0084*/ 	.word	0xffffffff


	//   ....[19]....
        /*0088*/ 	.word	0xffffffff


	//   ....[20]....
        /*008c*/ 	.word	0xffffffff


	//   ....[21]....
        /*0090*/ 	.word	0xffffffff


	//   ....[22]....
        /*0094*/ 	.word	0xffffffff


	//   ....[23]....
        /*0098*/ 	.word	0xffffffff


	//   ....[24]....
        /*009c*/ 	.word	0xffffffff


	//   ....[25]....
        /*00a0*/ 	.word	0xffffffff


	//   ....[26]....
        /*00a4*/ 	.word	0xffffffff


	//   ....[27]....
        /*00a8*/ 	.word	0xffffffff


	//   ....[28]....
        /*00ac*/ 	.word	0xffffffff


	//   ....[29]....
        /*00b0*/ 	.word	0xffffffff


	//   ....[30]....
        /*00b4*/ 	.word	0xffffffff


	//   ....[31]....
        /*00b8*/ 	.word	0xffffffff


	//   ....[32]....
        /*00bc*/ 	.word	0xffffffff


	//   ....[33]....
        /*00c0*/ 	.word	0xffffffff


	//   ....[34]....
        /*00c4*/ 	.word	0xffffffff


	//   ....[35]....
        /*00c8*/ 	.word	0xffffffff


	//   ....[36]....
        /*00cc*/ 	.word	0xffffffff


	//   ....[37]....
        /*00d0*/ 	.word	0xffffffff


	//   ....[38]....
        /*00d4*/ 	.word	0xffffffff


	//   ....[39]....
        /*00d8*/ 	.word	0xffffffff


	//   ....[40]....
        /*00dc*/ 	.word	0xffffffff


	//   ....[41]....
        /*00e0*/ 	.word	0xffffffff


	//   ....[42]....
        /*00e4*/ 	.word	0xffffffff


	//   ....[43]....
        /*00e8*/ 	.word	0xffffffff


	//   ....[44]....
        /*00ec*/ 	.word	0xffffffff


	//   ....[45]....
        /*00f0*/ 	.word	0xffffffff


	//   ....[46]....
        /*00f4*/ 	.word	0xffffffff


	//   ....[47]....
        /*00f8*/ 	.word	0xffffffff


	//   ....[48]....
        /*00fc*/ 	.word	0xffffffff


	//   ....[49]....
        /*0100*/ 	.word	0xffffffff


	//   ....[50]....
        /*0104*/ 	.word	0xffffffff


	//   ....[51]....
        /*0108*/ 	.word	0xffffffff


	//   ....[52]....
        /*010c*/ 	.word	0xffffffff


	//   ....[53]....
        /*0110*/ 	.word	0xffffffff


	//   ....[54]....
        /*0114*/ 	.word	0xffffffff


	//   ....[55]....
        /*0118*/ 	.word	0xffffffff


	//   ....[56]....
        /*011c*/ 	.word	0xffffffff


	//   ....[57]....
        /*0120*/ 	.word	0xffffffff


	//   ....[58]....
        /*0124*/ 	.word	0xffffffff


	//   ....[59]....
        /*0128*/ 	.word	0xffffffff


	//   ....[60]....
        /*012c*/ 	.word	0xffffffff


	//   ....[61]....
        /*0130*/ 	.word	0xffffffff


	//   ....[62]....
        /*0134*/ 	.word	0xffffffff


	//   ....[63]....
        /*0138*/ 	.word	0xffffffff


	//   ....[64]....
        /*013c*/ 	.word	0xffffffff


	//   ....[65]....
        /*0140*/ 	.word	0xffffffff


	//   ....[66]....
        /*0144*/ 	.word	0xffffffff


	//   ....[67]....
        /*0148*/ 	.word	0xffffffff


	//   ....[68]....
        /*014c*/ 	.word	0xffffffff


	//   ....[69]....
        /*0150*/ 	.word	0xffffffff


	//   ....[70]....
        /*0154*/ 	.word	0xffffffff


	//   ....[71]....
        /*0158*/ 	.word	0xffffffff


	//   ....[72]....
        /*015c*/ 	.word	0xffffffff


	//   ....[73]....
        /*0160*/ 	.word	0xffffffff


	//   ....[74]....
        /*0164*/ 	.word	0xffffffff


	//   ....[75]....
        /*0168*/ 	.word	0xffffffff


	//   ....[76]....
        /*016c*/ 	.word	0xffffffff


	//   ....[77]....
        /*0170*/ 	.word	0xffffffff


	//   ....[78]....
        /*0174*/ 	.word	0xffffffff


	//   ....[79]....
        /*0178*/ 	.word	0xffffffff


	//   ....[80]....
        /*017c*/ 	.word	0xffffffff


	//   ....[81]....
        /*0180*/ 	.word	0xffffffff


	//   ....[82]....
        /*0184*/ 	.word	0xffffffff


	//   ....[83]....
        /*0188*/ 	.word	0xffffffff


	//   ....[84]....
        /*018c*/ 	.word	0xffffffff


	//   ....[85]....
        /*0190*/ 	.word	0xffffffff


	//   ....[86]....
        /*0194*/ 	.word	0xffffffff


	//   ....[87]....
        /*0198*/ 	.word	0xffffffff


	//   ....[88]....
        /*019c*/ 	.word	0xffffffff


	//   ....[89]....
        /*01a0*/ 	.word	0xffffffff


	//   ....[90]....
        /*01a4*/ 	.word	0xffffffff


	//   ....[91]....
        /*01a8*/ 	.word	0xffffffff


	//   ....[92]....
        /*01ac*/ 	.word	0xffffffff


	//   ....[93]....
        /*01b0*/ 	.word	0xffffffff


	//   ....[94]....
        /*01b4*/ 	.word	0xffffffff


	//----- nvinfo : EIATTR_COOP_GROUP_INSTR_OFFSETS
	.align		4
.L_2763:
        /*01b8*/ 	.byte	0x04, 0x28
        /*01ba*/ 	.short	(.L_2765 - .L_2764)


	//   ....[0]....
.L_2764:
        /*01bc*/ 	.word	0x000006d0


	//   ....[1]....
        /*01c0*/ 	.word	0x000007e0


	//   ....[2]....
        /*01c4*/ 	.word	0x00000990


	//   ....[3]....
        /*01c8*/ 	.word	0x00000b20


	//   ....[4]....
        /*01cc*/ 	.word	0x00000fd0


	//   ....[5]....
        /*01d0*/ 	.word	0x000016e0


	//   ....[6]....
        /*01d4*/ 	.word	0x00001ae0


	//   ....[7]....
        /*01d8*/ 	.word	0x00003af0


	//   ....[8]....
        /*01dc*/ 	.word	0x00003b30


	//   ....[9]....
        /*01e0*/ 	.word	0x00003b70


	//   ....[10]....
        /*01e4*/ 	.word	0x00003bb0


	//   ....[11]....
        /*01e8*/ 	.word	0x00003bf0


	//   ....[12]....
        /*01ec*/ 	.word	0x00003c30


	//   ....[13]....
        /*01f0*/ 	.word	0x00003e00


	//   ....[14]....
        /*01f4*/ 	.word	0x00003e30


	//   ....[15]....
        /*01f8*/ 	.word	0x00003e70


	//   ....[16]....
        /*01fc*/ 	.word	0x00003ea0


	//   ....[17]....
        /*0200*/ 	.word	0x000040d0


	//   ....[18]....
        /*0204*/ 	.word	0x00004110


	//   ....[19]....
        /*0208*/ 	.word	0x00004140


	//   ....[20]....
        /*020c*/ 	.word	0x00004170


	//   ....[21]....
        /*0210*/ 	.word	0x00004390


	//   ....[22]....
        /*0214*/ 	.word	0x000043d0


	//   ....[23]....
        /*0218*/ 	.word	0x00004400


	//   ....[24]....
        /*021c*/ 	.word	0x00004430


	//   ....[25]....
        /*0220*/ 	.word	0x00004660


	//   ....[26]....
        /*0224*/ 	.word	0x000046a0


	//   ....[27]....
        /*0228*/ 	.word	0x000046e0


	//   ....[28]....
        /*022c*/ 	.word	0x00004710


	//   ....[29]....
        /*0230*/ 	.word	0x00004870


	//   ....[30]....
        /*0234*/ 	.word	0x000048b0


	//   ....[31]....
        /*0238*/ 	.word	0x000048f0


	//   ....[32]....
        /*023c*/ 	.word	0x00004920


	//   ....[33]....
        /*0240*/ 	.word	0x00004930


	//   ....[34]....
        /*0244*/ 	.word	0x00004940


	//   ....[35]....
        /*0248*/ 	.word	0x00004950


	//   ....[36]....
        /*024c*/ 	.word	0x00004960


	//   ....[37]....
        /*0250*/ 	.word	0x00004a40


	//   ....[38]....
        /*0254*/ 	.word	0x00004a60


	//   ....[39]....
        /*0258*/ 	.word	0x00004a70


	//   ....[40]....
        /*025c*/ 	.word	0x00004a80


	//   ....[41]....
        /*0260*/ 	.word	0x00004b60


	//   ....[42]....
        /*0264*/ 	.word	0x00004b80


	//   ....[43]....
        /*0268*/ 	.word	0x00004b90


	//   ....[44]....
        /*026c*/ 	.word	0x00004ba0


	//   ....[45]....
        /*0270*/ 	.word	0x00004c80


	//   ....[46]....
        /*0274*/ 	.word	0x00004ca0


	//   ....[47]....
        /*0278*/ 	.word	0x00004cb0


	//   ....[48]....
        /*027c*/ 	.word	0x00004cc0


	//   ....[49]....
        /*0280*/ 	.word	0x00004da0


	//   ....[50]....
        /*0284*/ 	.word	0x00004dc0


	//   ....[51]....
        /*0288*/ 	.word	0x00004dd0


	//   ....[52]....
        /*028c*/ 	.word	0x00004de0


	//   ....[53]....
        /*0290*/ 	.word	0x00004ec0


	//   ....[54]....
        /*0294*/ 	.word	0x00004f00


	//   ....[55]....
        /*0298*/ 	.word	0x00004f40


	//   ....[56]....
        /*029c*/ 	.word	0x00004f70


	//   ....[57]....
        /*02a0*/ 	.word	0x00004fb0


	//   ....[58]....
        /*02a4*/ 	.word	0x00004fe0


	//   ....[59]....
        /*02a8*/ 	.word	0x00005010


	//   ....[60]....
        /*02ac*/ 	.word	0x00005a40


	//   ....[61]....
        /*02b0*/ 	.word	0x00006170


	//   ....[62]....
        /*02b4*/ 	.word	0x000061a0


	//   ....[63]....
        /*02b8*/ 	.word	0x00006840


	//   ....[64]....
        /*02bc*/ 	.word	0x000068b0


	//   ....[65]....
        /*02c0*/ 	.word	0x000068e0


	//   ....[66]....
        /*02c4*/ 	.word	0x00006910


	//   ....[67]....
        /*02c8*/ 	.word	0x00006a90


	//   ....[68]....
        /*02cc*/ 	.word	0x00006ad0


	//   ....[69]....
        /*02d0*/ 	.word	0x00006b00


	//   ....[70]....
        /*02d4*/ 	.word	0x00006b30


	//   ....[71]....
        /*02d8*/ 	.word	0x00006c30


	//   ....[72]....
        /*02dc*/ 	.word	0x00006c60


	//   ....[73]....
        /*02e0*/ 	.word	0x00006c90


	//   ....[74]....
        /*02e4*/ 	.word	0x00006cc0


	//   ....[75]....
        /*02e8*/ 	.word	0x00006dc0


	//   ....[76]....
        /*02ec*/ 	.word	0x00006df0


	//   ....[77]....
        /*02f0*/ 	.word	0x00006e20


	//   ....[78]....
        /*02f4*/ 	.word	0x00006e50


	//   ....[79]....
        /*02f8*/ 	.word	0x00007010


	//   ....[80]....
        /*02fc*/ 	.word	0x00007050


	//   ....[81]....
        /*0300*/ 	.word	0x00007080


	//   ....[82]....
        /*0304*/ 	.word	0x000070b0


	//   ....[83]....
        /*0308*/ 	.word	0x000077a0


	//   ....[84]....
        /*030c*/ 	.word	0x00007920


	//   ....[85]....
        /*0310*/ 	.word	0x00007b50


	//   ....[86]....
        /*0314*/ 	.word	0x00007ba0


	//   ....[87]....
        /*0318*/ 	.word	0x00007bd0


	//   ....[88]....
        /*031c*/ 	.word	0x00007bf0


	//   ....[89]....
        /*0320*/ 	.word	0x00007c10


	//   ....[90]....
        /*0324*/ 	.word	0x00007cc0


	//   ....[91]....
        /*0328*/ 	.word	0x00007d10


	//   ....[92]....
        /*032c*/ 	.word	0x00007d30


	//   ....[93]....
        /*0330*/ 	.word	0x00007d50


	//   ....[94]....
        /*0334*/ 	.word	0x00007d70


	//----- nvinfo : EIATTR_EXIT_INSTR_OFFSETS
	.align		4
.L_2765:
        /*0338*/ 	.byte	0x04, 0x1c
        /*033a*/ 	.short	(.L_2767 - .L_2766)


	//   ....[0]....
.L_2766:
        /*033c*/ 	.word	0x00007e30


	//   ....[1]....
        /*0340*/ 	.word	0x00008370


	//----- nvinfo : EIATTR_MAX_THREADS
	.align		4
.L_2767:
        /*0344*/ 	.byte	0x04, 0x05
        /*0346*/ 	.short	(.L_2769 - .L_2768)
.L_2768:
        /*0348*/ 	.word	0x00000020
        /*034c*/ 	.word	0x00000001
        /*0350*/ 	.word	0x00000001


	//----- nvinfo : EIATTR_CRS_STACK_SIZE
	.align		4
.L_2769:
        /*0354*/ 	.byte	0x04, 0x1e
        /*0356*/ 	.short	(.L_2771 - .L_2770)
.L_2770:
        /*0358*/ 	.word	0x00000000
.L_2771:


//--------------------- .nv.info._Z25selective_scan_bwd_kernelI32Selective_Scan_bwd_kernel_traitsILi32ELi16ELb1ELb0ELb0ELb1ELb0EfN3c107complexIfEEEEv12SSMParamsBwd --------------------------
	.section	.nv.info._Z25selective_scan_bwd_kernelI32Selective_Scan_bwd_kernel_traitsILi32ELi16ELb1ELb0ELb0ELb1ELb0EfN3c107complexIfEEEEv12SSMParamsBwd,"",@"SHT_CUDA_INFO"
	.sectionflags	@""
	.align	4


	//----- nvinfo : EIATTR_CUDA_API_VERSION
	.align		4
        /*0000*/ 	.byte	0x04, 0x37
        /*0002*/ 	.short	(.L_2773 - .L_2772)
.L_2772:
        /*0004*/ 	.word	0x00000082


	//----- nvinfo : EIATTR_SW2861232_WAR
	.align		4
.L_2773:
        /*0008*/ 	.byte	0x01, 0x35
	.zero		2


	//----- nvinfo : EIATTR_PARAM_CBANK
	.align		4
        /*000c*/ 	.byte	0x04, 0x0a
        /*000e*/ 	.short	(.L_2775 - .L_2774)
	.align		4
.L_2774:
        /*0010*/ 	.word	index@(.nv.constant0._Z25selective_scan_bwd_kernelI32Selective_Scan_bwd_kernel_traitsILi32ELi16ELb1ELb0ELb0ELb1ELb0EfN3c107complexIfEEEEv12SSMParamsBwd)
        /*0014*/ 	.short	0x0160
        /*0016*/ 	.short	0x01f0


	//----- nvinfo : EIATTR_CBANK_PARAM_SIZE
	.align		4
.L_2775:
        /*0018*/ 	.byte	0x03, 0x19
        /*001a*/ 	.short	0x01f0


	//----- nvinfo : EIATTR_KPARAM_INFO
	.align		4
        /*001c*/ 	.byte	0x04, 0x17
        /*001e*/ 	.short	(.L_2777 - .L_2776)
.L_2776:
        /*0020*/ 	.word	0x00000000
        /*0024*/ 	.short	0x0000
        /*0026*/ 	.short	0x0000
        /*0028*/ 	.byte	0x00, 0xf0, 0xc1, 0x07


	//----- nvinfo : EIATTR_MAXREG_COUNT
	.align		4
.L_2777:
        /*002c*/ 	.byte	0x03, 0x1b
        /*002e*/ 	.short	0x00ff


	//----- nvinfo : EIATTR_NUM_BARRIERS
	.align		4
        /*0030*/ 	.byte	0x02, 0x4c
        /*0032*/ 	.byte	0x01
	.zero		1


	//----- nvinfo : EIATTR_MERCURY_ISA_VERSION
	.align		4
        /*0034*/ 	.byte	0x03, 0x5f
        /*0036*/ 	.short	0x0000


	//----- nvinfo : EIATTR_COOP_GROUP_MASK_REGIDS
	.align		4
        /*0038*/ 	.byte	0x04, 0x29
        /*003a*/ 	.short	(.L_2779 - .L_2778)


	//   ....[0]....
.L_2778:
        /*003c*/ 	.word	0xffffffff


	//   ....[1]....
        /*0040*/ 	.word	0xffffffff


	//   ....[2]....
        /*0044*/ 	.word	0xffffffff


	//   ....[3]....
        /*0048*/ 	.word	0xffffffff


	//   ....[4]....
        /*004c*/ 	.word	0xffffffff


	//   ....[5]....
        /*0050*/ 	.word	0xffffffff


	//   ....[6]....
        /*0054*/ 	.word	0xffffffff


	//   ....[7]....
        /*0058*/ 	.word	0xffffffff


	//   ....[8]....
        /*005c*/ 	.word	0xffffffff


	//   ....[9]....
        /*0060*/ 	.word	0xffffffff


	//   ....[10]....
        /*0064*/ 	.word	0xffffffff


	//   ....[11]....
        /*0068*/ 	.word	0xffffffff


	//   ....[12]....
        /*006c*/ 	.word	0xffffffff


	//   ....[13]....
        /*0070*/ 	.word	0xffffffff


	//   ....[14]....
        /*0074*/ 	.word	0xffffffff


	//   ....[15]....
        /*0078*/ 	.word	0xffffffff


	//   ....[16]....
        /*007c*/ 	.word	0xffffffff


	//   ....[17]....
        /*0080*/ 	.word	0xffffffff


	//   ....[18]....
        /*0084*/ 	.word	0xffffffff


	//   ....[19]....
        /*0088*/ 	.word	0xffffffff


	//   ....[20]....
        /*008c*/ 	.word	0xffffffff


	//   ....[21]....
        /*0090*/ 	.word	0xffffffff


	//   ....[22]....
        /*0094*/ 	.word	0xffffffff


	//   ....[23]....
        /*0098*/ 	.word	0xffffffff


	//   ....[24]....
        /*009c*/ 	.word	0xffffffff


	//   ....[25]....
        /*00a0*/ 	.word	0xffffffff


	//   ....[26]....
        /*00a4*/ 	.word	0xffffffff


	//   ....[27]....
        /*00a8*/ 	.word	0xffffffff


	//   ....[28]....
        /*00ac*/ 	.word	0xffffffff


	//   ....[29]....
        /*00b0*/ 	.word	0xffffffff


	//   ....[30]....
        /*00b4*/ 	.word	0xffffffff


	//   ....[31]....
        /*00b8*/ 	.word	0xffffffff


	//   ....[32]....
        /*00bc*/ 	.word	0xffffffff


	//   ....[33]....
        /*00c0*/ 	.word	0xffffffff


	//   ....[34]....
        /*00c4*/ 	.word	0xffffffff


	//   ....[35]....
        /*00c8*/ 	.word	0xffffffff


	//   ....[36]....
        /*00cc*/ 	.word	0xffffffff


	//   ....[37]....
        /*00d0*/ 	.word	0xffffffff


	//   ....[38]....
        /*00d4*/ 	.word	0xffffffff


	//   ....[39]....
        /*00d8*/ 	.word	0xffffffff


	//   ....[40]....
        /*00dc*/ 	.word	0xffffffff


	//   ....[41]....
        /*00e0*/ 	.word	0xffffffff


	//   ....[42]....
        /*00e4*/ 	.word	0xffffffff


	//   ....[43]....
        /*00e8*/ 	.word	0xffffffff


	//   ....[44]....
        /*00ec*/ 	.word	0xffffffff


	//   ....[45]....
        /*00f0*/ 	.word	0xffffffff


	//   ....[46]....
        /*00f4*/ 	.word	0xffffffff


	//   ....[47]....
        /*00f8*/ 	.word	0xffffffff


	//   ....[48]....
        /*00fc*/ 	.word	0xffffffff


	//   ....[49]....
        /*0100*/ 	.word	0xffffffff


	//   ....[50]....
        /*0104*/ 	.word	0xffffffff


	//   ....[51]....
        /*0108*/ 	.word	0xffffffff


	//   ....[52]....
        /*010c*/ 	.word	0xffffffff


	//   ....[53]....
        /*0110*/ 	.word	0xffffffff


	//   ....[54]....
        /*0114*/ 	.word	0xffffffff


	//   ....[55]....
        /*0118*/ 	.word	0xffffffff


	//   ....[56]....
        /*011c*/ 	.word	0xffffffff


	//   ....[57]....
        /*0120*/ 	.word	0xffffffff


	//   ....[58]....
        /*0124*/ 	.word	0xffffffff


	//   ....[59]....
        /*0128*/ 	.word	0xffffffff


	//   ....[60]....
        /*012c*/ 	.word	0xffffffff


	//   ....[61]....
        /*0130*/ 	.word	0xffffffff


	//   ....[62]....
        /*0134*/ 	.word	0xffffffff


	//   ....[63]....
        /*0138*/ 	.word	0xffffffff


	//   ....[64]....
        /*013c*/ 	.word	0xffffffff


	//   ....[65]....
        /*0140*/ 	.word	0xffffffff


	//   ....[66]....
        /*0144*/ 	.word	0xffffffff


	//   ....[67]....
        /*0148*/ 	.word	0xffffffff


	//   ....[68]....
        /*014c*/ 	.word	0xffffffff


	//   ....[69]....
        /*0150*/ 	.word	0xffffffff


	//   ....[70]....
        /*0154*/ 	.word	0xffffffff


	//   ....[71]....
        /*0158*/ 	.word	0xffffffff


	//   ....[72]....
        /*015c*/ 	.word	0xffffffff


	//   ....[73]....
        /*0160*/ 	.word	0xffffffff


	//   ....[74]....
        /*0164*/ 	.word	0xffffffff


	//   ....[75]....
        /*0168*/ 	.word	0xffffffff


	//   ....[76]....
        /*016c*/ 	.word	0xffffffff


	//   ....[77]....
        /*0170*/ 	.word	0xffffffff


	//   ....[78]....
        /*0174*/ 	.word	0xffffffff


	//   ....[79]....
        /*0178*/ 	.word	0xffffffff


	//   ....[80]....
        /*017c*/ 	.word	0xffffffff


	//   ....[81]....
        /*0180*/ 	.word	0xffffffff


	//   ....[82]....
        /*0184*/ 	.word	0xffffffff


	//   ....[83]....
        /*0188*/ 	.word	0xffffffff


	//   ....[84]....
        /*018c*/ 	.word	0xffffffff


	//   ....[85]....
        /*0190*/ 	.word	0xffffffff


	//   ....[86]....
        /*0194*/ 	.word	0xffffffff


	//   ....[87]....
        /*0198*/ 	.word	0xffffffff


	//   ....[88]....
        /*019c*/ 	.word	0xffffffff


	//   ....[89]....
        /*01a0*/ 	.word	0xffffffff


	//   ....[90]....
        /*01a4*/ 	.word	0xffffffff


	//   ....[91]....
        /*01a8*/ 	.word	0xffffffff


	//----- nvinfo : EIATTR_COOP_GROUP_INSTR_OFFSETS
	.align		4
.L_2779:
        /*01ac*/ 	.byte	0x04, 0x28
        /*01ae*/ 	.short	(.L_2781 - .L_2780)


	//   ....[0]....
.L_2780:
        /*01b0*/ 	.word	0x000006b0


	//   ....[1]....
        /*01b4*/ 	.word	0x000007c0


	//   ....[2]....
        /*01b8*/ 	.word	0x000009a0


	//   ....[3]....
        /*01bc*/ 	.word	0x00004a90


	//   ....[4]....
        /*01c0*/ 	.word	0x00004ad0


	//   ....[5]....
        /*01c4*/ 	.word	0x00004b10


	//   ....[6]....
        /*01c8*/ 	.word	0x00004b50


	//   ....[7]....
        /*01cc*/ 	.word	0x00004b90


	//   ....[8]....
        /*01d0*/ 	.word	0x00004bc0


	//   ....[9]....
        /*01d4*/ 	.word	0x00004d60


	//   ....[10]....
        /*01d8*/ 	.word	0x00004da0


	//   ....[11]....
        /*01dc*/ 	.word	0x00004dd0


	//   ....[12]....
        /*01e0*/ 	.word	0x00004e00


	//   ....[13]....
        /*01e4*/ 	.word	0x00005050


	//   ....[14]....
        /*01e8*/ 	.word	0x00005080


	//   ....[15]....
        /*01ec*/ 	.word	0x000050b0


	//   ....[16]....
        /*01f0*/ 	.word	0x000050e0


	//   ....[17]....
        /*01f4*/ 	.word	0x000052f0


	//   ....[18]....
        /*01f8*/ 	.word	0x00005330


	//   ....[19]....
        /*01fc*/ 	.word	0x00005360


	//   ....[20]....
        /*0200*/ 	.word	0x00005390


	//   ....[21]....
        /*0204*/ 	.word	0x000055a0


	//   ....[22]....
        /*0208*/ 	.word	0x000055e0


	//   ....[23]....
        /*020c*/ 	.word	0x00005620


	//   ....[24]....
        /*0210*/ 	.word	0x00005650


	//   ....[25]....
        /*0214*/ 	.word	0x00005830


	//   ....[26]....
        /*0218*/ 	.word	0x00005860


	//   ....[27]....
        /*021c*/ 	.word	0x00005870


	//   ....[28]....
        /*0220*/ 	.word	0x00005880


	//   ....[29]....
        /*0224*/ 	.word	0x00005890


	//   ....[30]....
        /*0228*/ 	.word	0x000058a0


	//   ....[31]....
        /*022c*/ 	.word	0x000058b0


	//   ....[32]....
        /*0230*/ 	.word	0x000058c0


	//   ....[33]....
        /*0234*/ 	.word	0x000059a0


	//   ....[34]....
        /*0238*/ 	.word	0x000059c0


	//   ....[35]....
        /*023c*/ 	.word	0x000059d0


	//   ....[36]....
        /*0240*/ 	.word	0x000059e0


	//   ....[37]....
        /*0244*/ 	.word	0x00005ac0


	//   ....[38]....
        /*0248*/ 	.word	0x00005ae0


	//   ....[39]....
        /*024c*/ 	.word	0x00005af0


	//   ....[40]....
        /*0250*/ 	.word	0x00005b00


	//   ....[41]....
        /*0254*/ 	.word	0x00005be0


	//   ....[42]....
        /*0258*/ 	.word	0x00005c00


	//   ....[43]....
        /*025c*/ 	.word	0x00005c10


	//   ....[44]....
        /*0260*/ 	.word	0x00005c20


	//   ....[45]....
        /*0264*/ 	.word	0x00005d00


	//   ....[46]....
        /*0268*/ 	.word	0x00005d20


	//   ....[47]....
        /*026c*/ 	.word	0x00005d30


	//   ....[48]....
        /*0270*/ 	.word	0x00005d40


	//   ....[49]....
        /*0274*/ 	.word	0x00005e20


	//   ....[50]....
        /*0278*/ 	.word	0x00005e60


	//   ....[51]....
        /*027c*/ 	.word	0x00005ea0


	//   ....[52]....
        /*0280*/ 	.word	0x00005ed0


	//   ....[53]....
        /*0284*/ 	.word	0x00005ef0


	//   ....[54]....
        /*0288*/ 	.word	0x00005f00


	//   ....[55]....
        /*028c*/ 	.word	0x00005f10


	//   ....[56]....
        /*0290*/ 	.word	0x00006960


	//   ....[57]....
        /*0294*/ 	.word	0x00007270


	//   ....[58]....
        /*0298*/ 	.word	0x000072b0


	//   ....[59]....
        /*029c*/ 	.word	0x00007860


	//   ....[60]....
        /*02a0*/ 	.word	0x00007890


	//   ....[61]....
        /*02a4*/ 	.word	0x000078c0


	//   ....[62]....
        /*02a8*/ 	.word	0x000078f0


	//   ....[63]....
        /*02ac*/ 	.word	0x00007a30


	//   ....[64]....
        /*02b0*/ 	.word	0x00007a70


	//   ....[65]....
        /*02b4*/ 	.word	0x00007aa0


	//   ....[66]....
        /*02b8*/ 	.word	0x00007ad0


	//   ....[67]....
        /*02bc*/ 	.word	0x00007c00


	//   ....[68]....
        /*02c0*/ 	.word	0x00007c30


	//   ....[69]....
        /*02c4*/ 	.word	0x00007c70


	//   ....[70]....
        /*02c8*/ 	.word	0x00007ca0


	//   ....[71]....
        /*02cc*/ 	.word	0x00007d90


	//   ....[72]....
        /*02d0*/ 	.word	0x00007dd0


	//   ....[73]....
        /*02d4*/ 	.word	0x00007e10


	//   ....[74]....
        /*02d8*/ 	.word	0x00007e40


	//   ....[75]....
        /*02dc*/ 	.word	0x00007fd0


	//   ....[76]....
        /*02e0*/ 	.word	0x00008000


	//   ....[77]....
        /*02e4*/ 	.word	0x00008070


	//   ....[78]....
        /*02e8*/ 	.word	0x000080a0


	//   ....[79]....
        /*02ec*/ 	.word	0x00008700


	//   ....[80]....
        /*02f0*/ 	.word	0x00008b90


	//   ....[81]....
        /*02f4*/ 	.word	0x000090f0


	//   ....[82]....
        /*02f8*/ 	.word	0x00009320


	//   ....[83]....
        /*02fc*/ 	.word	0x00009370


	//   ....[84]....
        /*0300*/ 	.word	0x000093a0


	//   ....[85]....
        /*0304*/ 	.word	0x000093c0


	//   ....[86]....
        /*0308*/ 	.word	0x000093e0


	//   ....[87]....
        /*030c*/ 	.word	0x00009490


	//   ....[88]....
        /*0310*/ 	.word	0x000094e0


	//   ....[89]....
        /*0314*/ 	.word	0x00009500


	//   ....[90]....
        /*0318*/ 	.word	0x00009520


	//   ....[91]....
        /*031c*/ 	.word	0x00009540


	//----- nvinfo : EIATTR_EXIT_INSTR_OFFSETS
	.align		4
.L_2781:
        /*0320*/ 	.byte	0x04, 0x1c
        /*0322*/ 	.short	(.L_2783 - .L_2782)


	//   ....[0]....
.L_2782:
        /*0324*/ 	.word	0x00009600


	//   ....[1]....
        /*0328*/ 	.word	0x00009b40


	//----- nvinfo : EIATTR_MAX_THREADS
	.align		4
.L_2783:
        /*032c*/ 	.byte	0x04, 0x05
        /*032e*/ 	.short	(.L_2785 - .L_2784)
.L_2784:
        /*0330*/ 	.word	0x00000020
        /*0334*/ 	.word	0x00000001
        /*0338*/ 	.word	0x00000001


	//----- nvinfo : EIATTR_CRS_STACK_SIZE
	.align		4
.L_2785:
        /*033c*/ 	.byte	0x04, 0x1e
        /*033e*/ 	.short	(.L_2787 - .L_2786)
.L_2786:
        /*0340*/ 	.word	0x00000000
.L_2787:


//--------------------- .nv.info._Z25selective_scan_bwd_kernelI32Selective_Scan_bwd_kernel_traitsILi32ELi16ELb1ELb0ELb0ELb1ELb1EfN3c107complexIfEEEEv12SSMParamsBwd --------------------------
	.section	.nv.info._Z25selective_scan_bwd_kernelI32Selective_Scan_bwd_kernel_traitsILi32ELi16ELb1ELb0ELb0ELb1ELb1EfN3c107complexIfEEEEv12SSMParamsBwd,"",@"SHT_CUDA_INFO"
	.sectionflags	@""
	.align	4


	//----- nvinfo : EIATTR_CUDA_API_VERSION
	.align		4
        /*0000*/ 	.byte	0x04, 0x37
        /*0002*/ 	.short	(.L_2789 - .L_2788)
.L_2788:
        /*0004*/ 	.word	0x00000082


	//----- nvinfo : EIATTR_SW2861232_WAR
	.align		4
.L_2789:
        /*0008*/ 	.byte	0x01, 0x35
	.zero		2


	//----- nvinfo : EIATTR_PARAM_CBANK
	.align		4
        /*000c*/ 	.byte	0x04, 0x0a
        /*000e*/ 	.short	(.L_2791 - .L_2790)
	.align		4
.L_2790:
        /*0010*/ 	.word	index@(.nv.constant0._Z25selective_scan_bwd_kernelI32Selective_Scan_bwd_kernel_traitsILi32ELi16ELb1ELb0ELb0ELb1ELb1EfN3c107complexIfEEEEv12SSMParamsBwd)
        /*0014*/ 	.short	0x0160
        /*0016*/ 	.short	0x01f0


	//----- nvinfo : EIATTR_CBANK_PARAM_SIZE
	.align		4
.L_2791:
        /*0018*/ 	.byte	0x03, 0x19
        /*001a*/ 	.short	0x01f0


	//----- nvinfo : EIATTR_KPARAM_INFO
	.align		4
        /*001c*/ 	.byte	0x04, 0x17
        /*001e*/ 	.short	(.L_2793 - .L_2792)
.L_2792:
        /*0020*/ 	.word	0x00000000
        /*0024*/ 	.short	0x0000
        /*0026*/ 	.short	0x0000
        /*0028*/ 	.byte	0x00, 0xf0, 0xc1, 0x07


	//----- nvinfo : EIATTR_MAXREG_COUNT
	.align		4
.L_2793:
        /*002c*/ 	.byte	0x03, 0x1b
        /*002e*/ 	.short	0x00ff


	//----- nvinfo : EIATTR_NUM_BARRIERS
	.align		4
        /*0030*/ 	.byte	0x02, 0x4c
        /*0032*/ 	.byte	0x01
	.zero		1


	//----- nvinfo : EIATTR_MERCURY_ISA_VERSION
	.align		4
        /*0034*/ 	.byte	0x03, 0x5f
        /*0036*/ 	.short	0x0000


	//----- nvinfo : EIATTR_COOP_GROUP_MASK_REGIDS
	.align		4
        /*0038*/ 	.byte	0x04, 0x29
        /*003a*/ 	.short	(.L_2795 - .L_2794)


	//   ....[0]....
.L_2794:
        /*003c*/ 	.word	0xffffffff


	//   ....[1]....
        /*0040*/ 	.word	0xffffffff


	//   ....[2]....
        /*0044*/ 	.word	0xffffffff


	//   ....[3]....
        /*0048*/ 	.word	0xffffffff


	//   ....[4]....
        /*004c*/ 	.word	0xffffffff


	//   ....[5]....
        /*0050*/ 	.word	0xffffffff


	//   ....[6]....
        /*0054*/ 	.word	0xffffffff


	//   ....[7]....
        /*0058*/ 	.word	0xffffffff


	//   ....[8]....
        /*005c*/ 	.word	0xffffffff


	//   ....[9]....
        /*0060*/ 	.word	0xffffffff


	//   ....[10]....
        /*0064*/ 	.word	0xffffffff


	//   ....[11]....
        /*0068*/ 	.word	0xffffffff


	//   ....[12]....
        /*006c*/ 	.word	0xffffffff


	//   ....[13]....
        /*0070*/ 	.word	0xffffffff


	//   ....[14]....
        /*0074*/ 	.word	0xffffffff


	//   ....[15]....
        /*0078*/ 	.word	0xffffffff


	//   ....[16]....
        /*007c*/ 	.word	0xffffffff


	//   ....[17]....
        /*0080*/ 	.word	0xffffffff


	//   ....[18]....
        /*0084*/ 	.word	0xffffffff


	//   ....[19]....
        /*0088*/ 	.word	0xffffffff


	//   ....[20]....
        /*008c*/ 	.word	0xffffffff


	//   ....[21]....
        /*0090*/ 	.word	0xffffffff


	//   ....[22]....
        /*0094*/ 	.word	0xffffffff


	//   ....[23]....
        /*0098*/ 	.word	0xffffffff


	//   ....[24]....
        /*009c*/ 	.word	0xffffffff


	//   ....[25]....
        /*00a0*/ 	.word	0xffffffff


	//   ....[26]....
        /*00a4*/ 	.word	0xffffffff


	//   ....[27]....
        /*00a8*/ 	.word	0xffffffff


	//   ....[28]....
        /*00ac*/ 	.word	0xffffffff


	//   ....[29]....
        /*00b0*/ 	.word	0xffffffff


	//   ....[30]....
        /*00b4*/ 	.word	0xffffffff


	//   ....[31]....
        /*00b8*/ 	.word	0xffffffff


	//   ....[32]....
        /*00bc*/ 	.word	0xffffffff


	//   ....[33]....
        /*00c0*/ 	.word	0xffffffff


	//   ....[34]....
        /*00c4*/ 	.word	0xffffffff


	//   ....[35]....
        /*00c8*/ 	.word	0xffffffff


	//   ....[36]....
        /*00cc*/ 	.word	0xffffffff


	//   ....[37]....
        /*00d0*/ 	.word	0xffffffff


	//   ....[38]....
        /*00d4*/ 	.word	0xffffffff


	//   ....[39]....
        /*00d8*/ 	.word	0xffffffff


	//   ....[40]....
        /*00dc*/ 	.word	0xffffffff


	//   ....[41]....
        /*00e0*/ 	.word	0xffffffff


	//   ....[42]....
        /*00e4*/ 	.word	0xffffffff


	//   ....[43]....
        /*00e8*/ 	.word	0xffffffff


	//   ....[44]....
        /*00ec*/ 	.word	0xffffffff


	//   ....[45]....
        /*00f0*/ 	.word	0xffffffff


	//   ....[46]....
        /*00f4*/ 	.word	0xffffffff


	//   ....[47]....
        /*00f8*/ 	.word	0xffffffff


	//   ....[48]....
        /*00fc*/ 	.word	0xffffffff


	//   ....[49]....
        /*0100*/ 	.word	0xffffffff


	//   ....[50]....
        /*0104*/ 	.word	0xffffffff


	//   ....[51]....
        /*0108*/ 	.word	0xffffffff


	//   ....[52]....
        /*010c*/ 	.word	0xffffffff


	//   ....[53]....
        /*0110*/ 	.word	0xffffffff


	//   ....[54]....
        /*0114*/ 	.word	0xffffffff


	//   ....[55]....
        /*0118*/ 	.word	0xffffffff


	//   ....[56]....
        /*011c*/ 	.word	0xffffffff


	//   ....[57]....
        /*0120*/ 	.word	0xffffffff


	//   ....[58]....
        /*0124*/ 	.word	0xffffffff


	//   ....[59]....
        /*0128*/ 	.word	0xffffffff


	//   ....[60]....
        /*012c*/ 	.word	0xffffffff


	//   ....[61]....
        /*0130*/ 	.word	0xffffffff


	//   ....[62]....
        /*0134*/ 	.word	0xffffffff


	//   ....[63]....
        /*0138*/ 	.word	0xffffffff


	//   ....[64]....
        /*013c*/ 	.word	0xffffffff


	//   ....[65]....
        /*0140*/ 	.word	0xffffffff


	//   ....[66]....
        /*0144*/ 	.word	0xffffffff


	//   ....[67]....
        /*0148*/ 	.word	0xffffffff


	//   ....[68]....
        /*014c*/ 	.word	0xffffffff


	//   ....[69]....
        /*0150*/ 	.word	0xffffffff


	//   ....[70]....
        /*0154*/ 	.word	0xffffffff


	//   ....[71]....
        /*0158*/ 	.word	0xffffffff


	//   ....[72]....
        /*015c*/ 	.word	0xffffffff


	//   ....[73]....
        /*0160*/ 	.word	0xffffffff


	//   ....[74]....
        /*0164*/ 	.word	0xffffffff


	//   ....[75]....
        /*0168*/ 	.word	0xffffffff


	//   ....[76]....
        /*016c*/ 	.word	0xffffffff


	//   ....[77]....
        /*0170*/ 	.word	0xffffffff


	//   ....[78]....
        /*0174*/ 	.word	0xffffffff


	//   ....[79]....
        /*0178*/ 	.word	0xffffffff


	//   ....[80]....
        /*017c*/ 	.word	0xffffffff


	//   ....[81]....
        /*0180*/ 	.word	0xffffffff


	//   ....[82]....
        /*0184*/ 	.word	0xffffffff


	//   ....[83]....
        /*0188*/ 	.word	0xffffffff


	//   ....[84]....
        /*018c*/ 	.word	0xffffffff


	//   ....[85]....
        /*0190*/ 	.word	0xffffffff


	//   ....[86]....
        /*0194*/ 	.word	0xffffffff


	//   ....[87]....
        /*0198*/ 	.word	0xffffffff


	//   ....[88]....
        /*019c*/ 	.word	0xffffffff


	//   ....[89]....
        /*01a0*/ 	.word	0xffffffff


	//   ....[90]....
        /*01a4*/ 	.word	0xffffffff


	//   ....[91]....
        /*01a8*/ 	.word	0xffffffff


	//   ....[92]....
        /*01ac*/ 	.word	0xffffffff


	//   ....[93]....
        /*01b0*/ 	.word	0xffffffff


	//   ....[94]....
        /*01b4*/ 	.word	0xffffffff


	//   ....[95]....
        /*01b8*/ 	.word	0xffffffff


	//----- nvinfo : EIATTR_COOP_GROUP_INSTR_OFFSETS
	.align		4
.L_2795:
        /*01bc*/ 	.byte	0x04, 0x28
        /*01be*/ 	.short	(.L_2797 - .L_2796)


	//   ....[0]....
.L_2796:
        /*01c0*/ 	.word	0x000006d0


	//   ....[1]....
        /*01c4*/ 	.word	0x000007e0


	//   ....[2]....
        /*01c8*/ 	.word	0x00000990


	//   ....[3]....
        /*01cc*/ 	.word	0x00002f20


	//   ....[4]....
        /*01d0*/ 	.word	0x000033b0


	//   ....[5]....
        /*01d4*/ 	.word	0x00003ad0


	//   ....[6]....
        /*01d8*/ 	.word	0x00003ee0


	//   ....[7]....
        /*01dc*/ 	.word	0x00005d90


	//   ....[8]....
        /*01e0*/ 	.word	0x00005dd0


	//   ....[9]....
        /*01e4*/ 	.word	0x00005e10


	//   ....[10]....
        /*01e8*/ 	.word	0x00005e50


	//   ....[11]....
        /*01ec*/ 	.word	0x00005e90


	//   ....[12]....
        /*01f0*/ 	.word	0x00005ec0


	//   ....[13]....
        /*01f4*/ 	.word	0x00006050


	//   ....[14]....
        /*01f8*/ 	.word	0x00006090


	//   ....[15]....
        /*01fc*/ 	.word	0x000060c0


	//   ....[16]....
        /*0200*/ 	.word	0x000060f0


	//   ....[17]....
        /*0204*/ 	.word	0x00006360


	//   ....[18]....
        /*0208*/ 	.word	0x00006390


	//   ....[19]....
        /*020c*/ 	.word	0x000063c0


	//   ....[20]....
        /*0210*/ 	.word	0x000063f0


	//   ....[21]....
        /*0214*/ 	.word	0x000065e0


	//   ....[22]....
        /*0218*/ 	.word	0x00006610


	//   ....[23]....
        /*021c*/ 	.word	0x00006650


	//   ....[24]....
        /*0220*/ 	.word	0x00006680


	//   ....[25]....
        /*0224*/ 	.word	0x000068b0


	//   ....[26]....
        /*0228*/ 	.word	0x000068f0


	//   ....[27]....
        /*022c*/ 	.word	0x00006920


	//   ....[28]....
        /*0230*/ 	.word	0x00006960


	//   ....[29]....
        /*0234*/ 	.word	0x00006b30


	//   ....[30]....
        /*0238*/ 	.word	0x00006b60


	//   ....[31]....
        /*023c*/ 	.word	0x00006b70


	//   ....[32]....
        /*0240*/ 	.word	0x00006b80


	//   ....[33]....
        /*0244*/ 	.word	0x00006b90


	//   ....[34]....
        /*0248*/ 	.word	0x00006ba0


	//   ....[35]....
        /*024c*/ 	.word	0x00006bb0


	//   ....[36]....
        /*0250*/ 	.word	0x00006bc0


	//   ....[37]....
        /*0254*/ 	.word	0x00006ca0


	//   ....[38]....
        /*0258*/ 	.word	0x00006cc0


	//   ....[39]....
        /*025c*/ 	.word	0x00006cd0


	//   ....[40]....
        /*0260*/ 	.word	0x00006ce0


	//   ....[41]....
        /*0264*/ 	.word	0x00006dc0


	//   ....[42]....
        /*0268*/ 	.word	0x00006de0


	//   ....[43]....
        /*026c*/ 	.word	0x00006df0


	//   ....[44]....
        /*0270*/ 	.word	0x00006e00


	//   ....[45]....
        /*0274*/ 	.word	0x00006ee0


	//   ....[46]....
        /*0278*/ 	.word	0x00006f00


	//   ....[47]....
        /*027c*/ 	.word	0x00006f10


	//   ....[48]....
        /*0280*/ 	.word	0x00006f20


	//   ....[49]....
        /*0284*/ 	.word	0x00007000


	//   ....[50]....
        /*0288*/ 	.word	0x00007020


	//   ....[51]....
        /*028c*/ 	.word	0x00007030


	//   ....[52]....
        /*0290*/ 	.word	0x00007040


	//   ....[53]....
        /*0294*/ 	.word	0x00007120


	//   ....[54]....
        /*0298*/ 	.word	0x00007160


	//   ....[55]....
        /*029c*/ 	.word	0x000071a0


	//   ....[56]....
        /*02a0*/ 	.word	0x000071d0


	//   ....[57]....
        /*02a4*/ 	.word	0x00007210


	//   ....[58]....
        /*02a8*/ 	.word	0x00007240


	//   ....[59]....
        /*02ac*/ 	.word	0x00007260


	//   ....[60]....
        /*02b0*/ 	.word	0x00007280


	//   ....[61]....
        /*02b4*/ 	.word	0x00008560


	//   ....[62]....
        /*02b8*/ 	.word	0x000085f0


	//   ....[63]....
        /*02bc*/ 	.word	0x00008b40


	//   ....[64]....
        /*02c0*/ 	.word	0x00008b70


	//   ....[65]....
        /*02c4*/ 	.word	0x00008ba0


	//   ....[66]....
        /*02c8*/ 	.word	0x00008bd0


	//   ....[67]....
        /*02cc*/ 	.word	0x00008d20


	//   ....[68]....
        /*02d0*/ 	.word	0x00008d60


	//   ....[69]....
        /*02d4*/ 	.word	0x00008d90


	//   ....[70]....
        /*02d8*/ 	.word	0x00008dc0


	//   ....[71]....
        /*02dc*/ 	.word	0x00008e70


	//   ....[72]....
        /*02e0*/ 	.word	0x00008ea0


	//   ....[73]....
        /*02e4*/ 	.word	0x00008ee0


	//   ....[74]....
        /*02e8*/ 	.word	0x00008f10


	//   ....[75]....
        /*02ec*/ 	.word	0x00009040


	//   ....[76]....
        /*02f0*/ 	.word	0x00009080


	//   ....[77]....
        /*02f4*/ 	.word	0x000090c0


	//   ....[78]....
        /*02f8*/ 	.word	0x00009110


	//   ....[79]....
        /*02fc*/ 	.word	0x000092d0


	//   ....[80]....
        /*0300*/ 	.word	0x00009300


	//   ....[81]....
        /*0304*/ 	.word	0x00009370


	//   ....[82]....
        /*0308*/ 	.word	0x000093a0


	//   ....[83]....
        /*030c*/ 	.word	0x000099e0


	//   ....[84]....
        /*0310*/ 	.word	0x00009e70


	//   ....[85]....
        /*0314*/ 	.word	0x0000a3d0


	//   ....[86]....
        /*0318*/ 	.word	0x0000a600


	//   ....[87]....
        /*031c*/ 	.word	0x0000a650


	//   ....[88]....
        /*0320*/ 	.word	0x0000a680


	//   ....[89]....
        /*0324*/ 	.word	0x0000a6a0


	//   ....[90]....
        /*0328*/ 	.word	0x0000a6c0


	//   ....[91]....
        /*032c*/ 	.word	0x0000a770


	//   ....[92]....
        /*0330*/ 	.word	0x0000a7c0


	//   ....[93]....
        /*0334*/ 	.word	0x0000a7e0


	//   ....[94]....
        /*0338*/ 	.word	0x0000a800


	//   ....[95]....
        /*033c*/ 	.word	0x0000a820


	//----- nvinfo : EIATTR_EXIT_INSTR_OFFSETS
	.align		4
.L_2797:
        /*0340*/ 	.byte	0x04, 0x1c
        /*0342*/ 	.short	(.L_2799 - .L_2798)


	//   ....[0]....
.L_2798:
        /*0344*/ 	.word	0x0000a8e0


	//   ....[1]....
        /*0348*/ 	.word	0x0000ae20


	//----- nvinfo : EIATTR_MAX_THREADS
	.align		4
.L_2799:
        /*034c*/ 	.byte	0x04, 0x05
        /*034e*/ 	.short	(.L_2801 - .L_2800)
.L_2800:
        /*0350*/ 	.word	0x00000020
        /*0354*/ 	.word	0x00000001
        /*0358*/ 	.word	0x00000001


	//----- nvinfo : EIATTR_CRS_STACK_SIZE
	.align		4
.L_2801:
        /*035c*/ 	.byte	0x04, 0x1e
        /*035e*/ 	.short	(.L_2803 - .L_2802)
.L_2802:
        /*0360*/ 	.word	0x00000000
.L_2803:


//--------------------- .nv.info._Z25selective_scan_bwd_kernelI32Selective_Scan_bwd_kernel_traitsILi32ELi16ELb1ELb0ELb1ELb0ELb0EfN3c107complexIfEEEEv12SSMParamsBwd --------------------------
	.section	.nv.info._Z25selective_scan_bwd_kernelI32Selective_Scan_bwd_kernel_traitsILi32ELi16ELb1ELb0ELb1ELb0ELb0EfN3c107complexIfEEEEv12SSMParamsBwd,"",@"SHT_CUDA_INFO"
	.sectionflags	@""
	.align	4


	//----- nvinfo : EIATTR_CUDA_API_VERSION
	.align		4
        /*0000*/ 	.byte	0x04, 0x37
        /*0002*/ 	.short	(.L_2805 - .L_2804)
.L_2804:
        /*0004*/ 	.word	0x00000082


	//----- nvinfo : EIATTR_SW2861232_WAR
	.align		4
.L_2805:
        /*0008*/ 	.byte	0x01, 0x35
	.zero		2


	//----- nvinfo : EIATTR_PARAM_CBANK
	.align		4
        /*000c*/ 	.byte	0x04, 0x0a
        /*000e*/ 	.short	(.L_2807 - .L_2806)
	.align		4
.L_2806:
        /*0010*/ 	.word	index@(.nv.constant0._Z25selective_scan_bwd_kernelI32Selective_Scan_bwd_kernel_traitsILi32ELi16ELb1ELb0ELb1ELb0ELb0EfN3c107complexIfEEEEv12SSMParamsBwd)
        /*0014*/ 	.short	0x0160
        /*0016*/ 	.short	0x01f0


	//----- nvinfo : EIATTR_CBANK_PARAM_SIZE
	.align		4
.L_2807:
        /*0018*/ 	.byte	0x03, 0x19
        /*001a*/ 	.short	0x01f0


	//----- nvinfo : EIATTR_KPARAM_INFO
	.align		4
        /*001c*/ 	.byte	0x04, 0x17
        /*001e*/ 	.short	(.L_2809 - .L_2808)
.L_2808:
        /*0020*/ 	.word	0x00000000
        /*0024*/ 	.short	0x0000
        /*0026*/ 	.short	0x0000
        /*0028*/ 	.byte	0x00, 0xf0, 0xc1, 0x07


	//----- nvinfo : EIATTR_MAXREG_COUNT
	.align		4
.L_2809:
        /*002c*/ 	.byte	0x03, 0x1b
        /*002e*/ 	.short	0x00ff


	//----- nvinfo : EIATTR_NUM_BARRIERS
	.align		4
        /*0030*/ 	.byte	0x02, 0x4c
        /*0032*/ 	.byte	0x01
	.zero		1


	//----- nvinfo : EIATTR_ANNOTATIONS
	.align		4
        /*0034*/ 	.byte	0x04, 0x55
        /*0036*/ 	.short	(.L_2811 - .L_2810)


	//   ....[0]....
.L_2810:
        /* <DEDUP_REMOVED lines=8> */


	//----- nvinfo : EIATTR_MERCURY_ISA_VERSION
	.align		4
.L_2811:
        /*00a0*/ 	.byte	0x03, 0x5f
        /*00a2*/ 	.short	0x0000


	//----- nvinfo : EIATTR_COOP_GROUP_MASK_REGIDS
	.align		4
        /*00a4*/ 	.byte	0x04, 0x29
        /*00a6*/ 	.short	(.L_2813 - .L_2812)


	//   ....[0]....
.L_2812:
        /*00a8*/ 	.word	0xffffffff


	//   ....[1]....
        /*00ac*/ 	.word	0xffffffff


	//   ....[2]....
        /*00b0*/ 	.word	0xffffffff


	//   ....[3]....
        /*00b4*/ 	.word	0xffffffff


	//   ....[4]....
        /*00b8*/ 	.word	0xffffffff


	//   ....[5]....
        /*00bc*/ 	.word	0xffffffff


	//   ....[6]....
        /*00c0*/ 	.word	0xffffffff


	//   ....[7]....
        /*00c4*/ 	.word	0xffffffff


	//   ....[8]....
        /*00c8*/ 	.word	0xffffffff


	//   ....[9]....
        /*00cc*/ 	.word	0xffffffff


	//   ....[10]....
        /*00d0*/ 	.word	0xffffffff


	//   ....[11]....
        /*00d4*/ 	.word	0xffffffff


	//   ....[12]....
        /*00d8*/ 	.word	0xffffffff


	//   ....[13]....
        /*00dc*/ 	.word	0xffffffff


	//   ....[14]....
        /*00e0*/ 	.word	0xffffffff


	//   ....[15]....
        /*00e4*/ 	.word	0xffffffff


	//   ....[16]....
        /*00e8*/ 	.word	0xffffffff


	//   ....[17]....
        /*00ec*/ 	.word	0xffffffff


	//   ....[18]....
        /*00f0*/ 	.word	0xffffffff


	//   ....[19]....
        /*00f4*/ 	.word	0xffffffff


	//   ....[20]....
        /*00f8*/ 	.word	0xffffffff


	//   ....[21]....
        /*00fc*/ 	.word	0xffffffff


	//   ....[22]....
        /*0100*/ 	.word	0xffffffff


	//   ....[23]....
        /*0104*/ 	.word	0xffffffff


	//   ....[24]....
        /*0108*/ 	.word	0xffffffff


	//   ....[25]....
        /*010c*/ 	.word	0xffffffff


	//   ....[26]....
        /*0110*/ 	.word	0xffffffff


	//   ....[27]....
        /*0114*/ 	.word	0xffffffff


	//   ....[28]....
        /*0118*/ 	.word	0xffffffff


	//   ....[29]....
        /*011c*/ 	.word	0xffffffff


	//   ....[30]....
        /*0120*/ 	.word	0xffffffff


	//   ....[31]....
        /*0124*/ 	.word	0xffffffff


	//   ....[32]....
        /*0128*/ 	.word	0xffffffff


	//   ....[33]....
        /*012c*/ 	.word	0xffffffff


	//   ....[34]....
        /*0130*/ 	.word	0xffffffff


	//   ....[35]....
        /*0134*/ 	.word	0xffffffff


	//   ....[36]....
        /*0138*/ 	.word	0xffffffff


	//   ....[37]....
        /*013c*/ 	.word	0xffffffff


	//   ....[38]....
        /*0140*/ 	.word	0xffffffff


	//   ....[39]....
        /*0144*/ 	.word	0xffffffff


	//   ....[40]....
        /*0148*/ 	.word	0xffffffff


	//   ....[41]....
        /*014c*/ 	.word	0xffffffff


	//   ....[42]....
        /*0150*/ 	.word	0xffffffff


	//   ....[43]....
        /*0154*/ 	.word	0xffffffff


	//   ....[44]....
        /*0158*/ 	.word	0xffffffff


	//   ....[45]....
        /*015c*/ 	.word	0xffffffff


	//   ....[46]....
        /*0160*/ 	.word	0xffffffff


	//   ....[47]....
        /*0164*/ 	.word	0xffffffff


	//   ....[48]....
        /*0168*/ 	.word	0xffffffff


	//   ....[49]....
        /*016c*/ 	.word	0xffffffff


	//   ....[50]....
        /*0170*/ 	.word	0xffffffff


	//   ....[51]....
        /*0174*/ 	.word	0xffffffff


	//   ....[52]....
        /*0178*/ 	.word	0xffffffff


	//   ....[53]....
        /*017c*/ 	.word	0xffffffff


	//   ....[54]....
        /*0180*/ 	.word	0xffffffff


	//   ....[55]....
        /*0184*/ 	.word	0xffffffff


	//   ....[56]....
        /*0188*/ 	.word	0xffffffff


	//   ....[57]....
        /*018c*/ 	.word	0xffffffff


	//   ....[58]....
        /*0190*/ 	.word	0xffffffff


	//   ....[59]....
        /*0194*/ 	.word	0xffffffff


	//   ....[60]....
        /*0198*/ 	.word	0xffffffff


	//   ....[61]....
        /*019c*/ 	.word	0xffffffff


	//   ....[62]....
        /*01a0*/ 	.word	0xffffffff


	//   ....[63]....
        /*01a4*/ 	.word	0xffffffff


	//   ....[64]....
        /*01a8*/ 	.word	0xffffffff


	//   ....[65]....
        /*01ac*/ 	.word	0xffffffff


	//   ....[66]....
        /*01b0*/ 	.word	0xffffffff


	//   ....[67]....
        /*01b4*/ 	.word	0xffffffff


	//   ....[68]....
        /*01b8*/ 	.word	0xffffffff


	//   ....[69]....
        /*01bc*/ 	.word	0xffffffff


	//   ....[70]....
        /*01c0*/ 	.word	0xffffffff


	//   ....[71]....
        /*01c4*/ 	.word	0xffffffff


	//   ....[72]....
        /*01c8*/ 	.word	0xffffffff


	//   ....[73]....
        /*01cc*/ 	.word	0xffffffff


	//   ....[74]....
        /*01d0*/ 	.word	0xffffffff


	//   ....[75]....
        /*01d4*/ 	.word	0xffffffff


	//   ....[76]....
        /*01d8*/ 	.word	0xffffffff


	//   ....[77]....
        /*01dc*/ 	.word	0xffffffff


	//   ....[78]....
        /*01e0*/ 	.word	0xffffffff


	//   ....[79]....
        /*01e4*/ 	.word	0xffffffff


	//   ....[80]....
        /*01e8*/ 	.word	0xffffffff


	//   ....[81]....
        /*01ec*/ 	.word	0xffffffff


	//   ....[82]....
        /*01f0*/ 	.word	0xffffffff


	//   ....[83]....
        /*01f4*/ 	.word	0xffffffff


	//   ....[84]....
        /*01f8*/ 	.word	0xffffffff


	//   ....[85]....
        /*01fc*/ 	.word	0xffffffff


	//   ....[86]....
        /*0200*/ 	.word	0xffffffff


	//   ....[87]....
        /*0204*/ 	.word	0xffffffff


	//   ....[88]....
        /*0208*/ 	.word	0xffffffff


	//   ....[89]....
        /*020c*/ 	.word	0xffffffff


	//   ....[90]....
        /*0210*/ 	.word	0xffffffff


	//   ....[91]....
        /*0214*/ 	.word	0xffffffff


	//----- nvinfo : EIATTR_COOP_GROUP_INSTR_OFFSETS
	.align		4
.L_2813:
        /*0218*/ 	.byte	0x04, 0x28
        /*021a*/ 	.short	(.L_2815 - .L_2814)


	//   ....[0]....
.L_2814:
        /*021c*/ 	.word	0x00000b80


	//   ....[1]....
        /*0220*/ 	.word	0x00000c90


	//   ....[2]....
        /*0224*/ 	.word	0x00000d80


	//   ....[3]....
        /*0228*/ 	.word	0x00001bd0


	//   ....[4]....
        /*022c*/ 	.word	0x00002f10


	//   ....[5]....
        /*0230*/ 	.word	0x00002f50


	//   ....[6]....
        /*0234*/ 	.word	0x00002f90


	//   ....[7]....
        /*0238*/ 	.word	0x00002fc0


	//   ....[8]....
        /*023c*/ 	.word	0x00002ff0


	//   ....[9]....
        /*0240*/ 	.word	0x00003020


	//   ....[10]....
        /*0244*/ 	.word	0x00003180


	//   ....[11]....
        /*0248*/ 	.word	0x000031b0


	//   ....[12]....
        /*024c*/ 	.word	0x000031e0


	//   ....[13]....
        /*0250*/ 	.word	0x00003240


	//   ....[14]....
        /*0254*/ 	.word	0x00003410


	//   ....[15]....
        /*0258*/ 	.word	0x00003440


	//   ....[16]....
        /*025c*/ 	.word	0x00003480


	//   ....[17]....
        /*0260*/ 	.word	0x000034e0


	//   ....[18]....
        /*0264*/ 	.word	0x000036b0


	//   ....[19]....
        /*0268*/ 	.word	0x00003700


	//   ....[20]....
        /*026c*/ 	.word	0x00003740


	//   ....[21]....
        /*0270*/ 	.word	0x00003770


	//   ....[22]....
        /*0274*/ 	.word	0x00003940


	//   ....[23]....
        /*0278*/ 	.word	0x000039d0


	//   ....[24]....
        /*027c*/ 	.word	0x00003a10


	//   ....[25]....
        /*0280*/ 	.word	0x00003a40


	//   ....[26]....
        /*0284*/ 	.word	0x00003c00


	//   ....[27]....
        /*0288*/ 	.word	0x00003c30


	//   ....[28]....
        /*028c*/ 	.word	0x00003c60


	//   ....[29]....
        /*0290*/ 	.word	0x00003ca0


	//   ....[30]....
        /*0294*/ 	.word	0x000048f0


	//   ....[31]....
        /*0298*/ 	.word	0x00004920


	//   ....[32]....
        /*029c*/ 	.word	0x000049c0


	//   ....[33]....
        /*02a0*/ 	.word	0x000049d0


	//   ....[34]....
        /*02a4*/ 	.word	0x00004ad0


	//   ....[35]....
        /*02a8*/ 	.word	0x00004b00


	//   ....[36]....
        /*02ac*/ 	.word	0x00004b10


	//   ....[37]....
        /*02b0*/ 	.word	0x00004b20


	//   ....[38]....
        /*02b4*/ 	.word	0x00004c20


	//   ....[39]....
        /*02b8*/ 	.word	0x00004c50


	//   ....[40]....
        /*02bc*/ 	.word	0x00004c60


	//   ....[41]....
        /*02c0*/ 	.word	0x00004c70


	//   ....[42]....
        /*02c4*/ 	.word	0x00004d70


	//   ....[43]....
        /*02c8*/ 	.word	0x00004da0


	//   ....[44]....
        /*02cc*/ 	.word	0x00004db0


	//   ....[45]....
        /*02d0*/ 	.word	0x00004dc0


	//   ....[46]....
        /*02d4*/ 	.word	0x00004ec0


	//   ....[47]....
        /*02d8*/ 	.word	0x00004ef0


	//   ....[48]....
        /*02dc*/ 	.word	0x00004f00


	//   ....[49]....
        /*02e0*/ 	.word	0x00004f10


	//   ....[50]....
        /*02e4*/ 	.word	0x00005000


	//   ....[51]....
        /*02e8*/ 	.word	0x00005040


	//   ....[52]....
        /*02ec*/ 	.word	0x00005050


	//   ....[53]....
        /*02f0*/ 	.word	0x00005060


	//   ....[54]....
        /*02f4*/ 	.word	0x000050e0


	//   ....[55]....
        /*02f8*/ 	.word	0x00005100


	//   ....[56]....
        /*02fc*/ 	.word	0x00005110


	//   ....[57]....
        /*0300*/ 	.word	0x00005120


	//   ....[58]....
        /*0304*/ 	.word	0x00005130


	//   ....[59]....
        /*0308*/ 	.word	0x00005460


	//   ....[60]....
        /*030c*/ 	.word	0x00008760


	//   ....[61]....
        /*0310*/ 	.word	0x000087a0


	//   ....[62]....
        /*0314*/ 	.word	0x000087e0


	//   ....[63]....
        /*0318*/ 	.word	0x00008820


	//   ....[64]....
        /*031c*/ 	.word	0x00008920


	//   ....[65]....
        /*0320*/ 	.word	0x00008960


	//   ....[66]....
        /*0324*/ 	.word	0x00008990


	//   ....[67]....
        /*0328*/ 	.word	0x000089c0


	//   ....[68]....
        /*032c*/ 	.word	0x00008a60


	//   ....[69]....
        /*0330*/ 	.word	0x00008a90


	//   ....[70]....
        /*0334*/ 	.word	0x00008ac0


	//   ....[71]....
        /*0338*/ 	.word	0x00008af0


	//   ....[72]....
        /*033c*/ 	.word	0x00008b90


	//   ....[73]....
        /*0340*/ 	.word	0x00008bc0


	//   ....[74]....
        /*0344*/ 	.word	0x00008bf0


	//   ....[75]....
        /*0348*/ 	.word	0x00008c20


	//   ....[76]....
        /*034c*/ 	.word	0x00008cc0


	//   ....[77]....
        /*0350*/ 	.word	0x00008d10


	//   ....[78]....
        /*0354*/ 	.word	0x00008d40


	//   ....[79]....
        /*0358*/ 	.word	0x00008d70


	//   ....[80]....
        /*035c*/ 	.word	0x000091f0


	//   ....[81]....
        /*0360*/ 	.word	0x000095a0


	//   ....[82]....
        /*0364*/ 	.word	0x000097d0


	//   ....[83]....
        /*0368*/ 	.word	0x000097f0


	//   ....[84]....
        /*036c*/ 	.word	0x00009810


	//   ....[85]....
        /*0370*/ 	.word	0x00009830


	//   ....[86]....
        /*0374*/ 	.word	0x00009850


	//   ....[87]....
        /*0378*/ 	.word	0x00009960


	//   ....[88]....
        /*037c*/ 	.word	0x00009980


	//   ....[89]....
        /*0380*/ 	.word	0x000099a0


	//   ....[90]....
        /*0384*/ 	.word	0x000099c0


	//   ....[91]....
        /*0388*/ 	.word	0x000099e0


	//----- nvinfo : EIATTR_EXIT_INSTR_OFFSETS
	.align		4
.L_2815:
        /*038c*/ 	.byte	0x04, 0x1c
        /*038e*/ 	.short	(.L_2817 - .L_2816)


	//   ....[0]....
.L_2816:
        /*0390*/ 	.word	0x00009ac0


	//   ....[1]....
        /*0394*/ 	.word	0x00009d60


	//----- nvinfo : EIATTR_MAX_THREADS
	.align		4
.L_2817:
        /*0398*/ 	.byte	0x04, 0x05
        /*039a*/ 	.short	(.L_2819 - .L_2818)
.L_2818:
        /*039c*/ 	.word	0x00000020
        /*03a0*/ 	.word	0x00000001
        /*03a4*/ 	.word	0x00000001


	//----- nvinfo : EIATTR_CRS_STACK_SIZE
	.align		4
.L_2819:
        /*03a8*/ 	.byte	0x04, 0x1e
        /*03aa*/ 	.short	(.L_2821 - .L_2820)
.L_2820:
        /*03ac*/ 	.word	0x00000000
.L_2821:


//--------------------- .nv.info._Z25selective_scan_bwd_kernelI32Selective_Scan_bwd_kernel_traitsILi32ELi16ELb1ELb0ELb1ELb0ELb1EfN3c107complexIfEEEEv12SSMParamsBwd --------------------------
	.section	.nv.info._Z25selective_scan_bwd_kernelI32Selective_Scan_bwd_kernel_traitsILi32ELi16ELb1ELb0ELb1ELb0ELb1EfN3c107complexIfEEEEv12SSMParamsBwd,"",@"SHT_CUDA_INFO"
	.sectionflags	@""
	.align	4


	//----- nvinfo : EIATTR_CUDA_API_VERSION
	.align		4
        /*0000*/ 	.byte	0x04, 0x37
        /*0002*/ 	.short	(.L_2823 - .L_2822)
.L_2822:
        /*0004*/ 	.word	0x00000082


	//----- nvinfo : EIATTR_SW2861232_WAR
	.align		4
.L_2823:
        /*0008*/ 	.byte	0x01, 0x35
	.zero		2


	//----- nvinfo : EIATTR_PARAM_CBANK
	.align		4
        /*000c*/ 	.byte	0x04, 0x0a
        /*000e*/ 	.short	(.L_2825 - .L_2824)
	.align		4
.L_2824:
        /*0010*/ 	.word	index@(.nv.constant0._Z25selective_scan_bwd_kernelI32Selective_Scan_bwd_kernel_traitsILi32ELi16ELb1ELb0ELb1ELb0ELb1EfN3c107complexIfEEEEv12SSMParamsBwd)
        /*0014*/ 	.short	0x0160
        /*0016*/ 	.short	0x01f0


	//----- nvinfo : EIATTR_CBANK_PARAM_SIZE
	.align		4
.L_2825:
        /*0018*/ 	.byte	0x03, 0x19
        /*001a*/ 	.short	0x01f0


	//----- nvinfo : EIATTR_KPARAM_INFO
	.align		4
        /*001c*/ 	.byte	0x04, 0x17
        /*001e*/ 	.short	(.L_2827 - .L_2826)
.L_2826:
        /*0020*/ 	.word	0x00000000
        /*0024*/ 	.short	0x0000
        /*0026*/ 	.short	0x0000
        /*0028*/ 	.byte	0x00, 0xf0, 0xc1, 0x07


	//----- nvinfo : EIATTR_MAXREG_COUNT
	.align		4
.L_2827:
        /*002c*/ 	.byte	0x03, 0x1b
        /*002e*/ 	.short	0x00ff


	//----- nvinfo : EIATTR_NUM_BARRIERS
	.align		4
        /*0030*/ 	.byte	0x02, 0x4c
        /*0032*/ 	.byte	0x01
	.zero		1


	//----- nvinfo : EIATTR_MERCURY_ISA_VERSION
	.align		4
        /*0034*/ 	.byte	0x03, 0x5f
        /*0036*/ 	.short	0x0000


	//----- nvinfo : EIATTR_COOP_GROUP_MASK_REGIDS
	.align		4
        /*0038*/ 	.byte	0x04, 0x29
        /*003a*/ 	.short	(.L_2829 - .L_2828)


	//   ....[0]....
.L_2828:
        /*003c*/ 	.word	0xffffffff


	//   ....[1]....
        /*0040*/ 	.word	0xffffffff


	//   ....[2]....
        /*0044*/ 	.word	0xffffffff


	//   ....[3]....
        /*0048*/ 	.word	0xffffffff


	//   ....[4]....
        /*004c*/ 	.word	0xffffffff


	//   ....[5]....
        /*0050*/ 	.word	0xffffffff


	//   ....[6]....
        /*0054*/ 	.word	0xffffffff


	//   ....[7]....
        /*0058*/ 	.word	0xffffffff


	//   ....[8]....
        /*005c*/ 	.word	0xffffffff


	//   ....[9]....
        /*0060*/ 	.word	0xffffffff


	//   ....[10]....
        /*0064*/ 	.word	0xffffffff


	//   ....[11]....
        /*0068*/ 	.word	0xffffffff


	//   ....[12]....
        /*006c*/ 	.word	0xffffffff


	//   ....[13]....
        /*0070*/ 	.word	0xffffffff


	//   ....[14]....
        /*0074*/ 	.word	0xffffffff


	//   ....[15]....
        /*0078*/ 	.word	0xffffffff


	//   ....[16]....
        /*007c*/ 	.word	0xffffffff


	//   ....[17]....
        /*0080*/ 	.word	0xffffffff


	//   ....[18]....
        /*0084*/ 	.word	0xffffffff


	//   ....[19]....
        /*0088*/ 	.word	0xffffffff


	//   ....[20]....
        /*008c*/ 	.word	0xffffffff


	//   ....[21]....
        /*0090*/ 	.word	0xffffffff


	//   ....[22]....
        /*0094*/ 	.word	0xffffffff


	//   ....[23]....
        /*0098*/ 	.word	0xffffffff


	//   ....[24]....
        /*009c*/ 	.word	0xffffffff


	//   ....[25]....
        /*00a0*/ 	.word	0xffffffff


	//   ....[26]....
        /*00a4*/ 	.word	0xffffffff


	//   ....[27]....
        /*00a8*/ 	.word	0xffffffff


	//   ....[28]....
        /*00ac*/ 	.word	0xffffffff


	//   ....[29]....
        /*00b0*/ 	.word	0xffffffff


	//   ....[30]....
        /*00b4*/ 	.word	0xffffffff


	//   ....[31]....
        /*00b8*/ 	.word	0xffffffff


	//   ....[32]....
        /*00bc*/ 	.word	0xffffffff


	//   ....[33]....
        /*00c0*/ 	.word	0xffffffff


	//   ....[34]....
        /*00c4*/ 	.word	0xffffffff


	//   ....[35]....
        /*00c8*/ 	.word	0xffffffff


	//   ....[36]....
        /*00cc*/ 	.word	0xffffffff


	//   ....[37]....
        /*00d0*/ 	.word	0xffffffff


	//   ....[38]....
        /*00d4*/ 	.word	0xffffffff


	//   ....[39]....
        /*00d8*/ 	.word	0xffffffff


	//   ....[40]....
        /*00dc*/ 	.word	0xffffffff


	//   ....[41]....
        /*00e0*/ 	.word	0xffffffff


	//   ....[42]....
        /*00e4*/ 	.word	0xffffffff


	//   ....[43]....
        /*00e8*/ 	.word	0xffffffff


	//   ....[44]....
        /*00ec*/ 	.word	0xffffffff


	//   ....[45]....
        /*00f0*/ 	.word	0xffffffff


	//   ....[46]....
        /*00f4*/ 	.word	0xffffffff


	//   ....[47]....
        /*00f8*/ 	.word	0xffffffff


	//   ....[48]....
        /*00fc*/ 	.word	0xffffffff


	//   ....[49]....
        /*0100*/ 	.word	0xffffffff


	//   ....[50]....
        /*0104*/ 	.word	0xffffffff


	//   ....[51]....
        /*0108*/ 	.word	0xffffffff


	//   ....[52]....
        /*010c*/ 	.word	0xffffffff


	//   ....[53]....
        /*0110*/ 	.word	0xffffffff


	//   ....[54]....
        /*0114*/ 	.word	0xffffffff


	//   ....[55]....
        /*0118*/ 	.word	0xffffffff


	//   ....[56]....
        /*011c*/ 	.word	0xffffffff


	//   ....[57]....
        /*0120*/ 	.word	0xffffffff


	//   ....[58]....
        /*0124*/ 	.word	0xffffffff


	//   ....[59]....
        /*0128*/ 	.word	0xffffffff


	//   ....[60]....
        /*012c*/ 	.word	0xffffffff


	//   ....[61]....
        /*0130*/ 	.word	0xffffffff


	//   ....[62]....
        /*0134*/ 	.word	0xffffffff


	//   ....[63]....
        /*0138*/ 	.word	0xffffffff


	//   ....[64]....
        /*013c*/ 	.word	0xffffffff


	//   ....[65]....
        /*0140*/ 	.word	0xffffffff


	//   ....[66]....
        /*0144*/ 	.word	0xffffffff


	//   ....[67]....
        /*0148*/ 	.word	0xffffffff


	//   ....[68]....
        /*014c*/ 	.word	0xffffffff


	//   ....[69]....
        /*0150*/ 	.word	0xffffffff


	//   ....[70]....
        /*0154*/ 	.word	0xffffffff


	//   ....[71]....
        /*0158*/ 	.word	0xffffffff


	//   ....[72]....
        /*015c*/ 	.word	0xffffffff


	//   ....[73]....
        /*0160*/ 	.word	0xffffffff


	//   ....[74]....
        /*0164*/ 	.word	0xffffffff


	//   ....[75]....
        /*0168*/ 	.word	0xffffffff


	//   ....[76]....
        /*016c*/ 	.word	0xffffffff


	//   ....[77]....
        /*0170*/ 	.word	0xffffffff


	//   ....[78]....
        /*0174*/ 	.word	0xffffffff


	//   ....[79]....
        /*0178*/ 	.word	0xffffffff


	//   ....[80]....
        /*017c*/ 	.word	0xffffffff


	//   ....[81]....
        /*0180*/ 	.word	0xffffffff


	//   ....[82]....
        /*0184*/ 	.word	0xffffffff


	//   ....[83]....
        /*0188*/ 	.word	0xffffffff


	//   ....[84]....
        /*018c*/ 	.word	0xffffffff


	//   ....[85]....
        /*0190*/ 	.word	0xffffffff


	//   ....[86]....
        /*0194*/ 	.word	0xffffffff


	//   ....[87]....
        /*0198*/ 	.word	0xffffffff


	//   ....[88]....
        /*019c*/ 	.word	0xffffffff


	//   ....[89]....
        /*01a0*/ 	.word	0xffffffff


	//   ....[90]....
        /*01a4*/ 	.word	0xffffffff


	//   ....[91]....
        /*01a8*/ 	.word	0xffffffff


	//   ....[92]....
        /*01ac*/ 	.word	0xffffffff


	//   ....[93]....
        /*01b0*/ 	.word	0xffffffff


	//   ....[94]....
        /*01b4*/ 	.word	0xffffffff


	//   ....[95]....
        /*01b8*/ 	.word	0xffffffff


	//----- nvinfo : EIATTR_COOP_GROUP_INSTR_OFFSETS
	.align		4
.L_2829:
        /*01bc*/ 	.byte	0x04, 0x28
        /*01be*/ 	.short	(.L_2831 - .L_2830)


	//   ....[0]....
.L_2830:
        /*01c0*/ 	.word	0x00000b70


	//   ....[1]....
        /*01c4*/ 	.word	0x00000c80


	//   ....[2]....
        /*01c8*/ 	.word	0x00000e90


	//   ....[3]....
        /*01cc*/ 	.word	0x00001060


	//   ....[4]....
        /*01d0*/ 	.word	0x00001650


	//   ....[5]....
        /*01d4*/ 	.word	0x00001d00


	//   ....[6]....
        /*01d8*/ 	.word	0x00002100


	//   ....[7]....
        /*01dc*/ 	.word	0x00002f50


	//   ....[8]....
        /*01e0*/ 	.word	0x00004000


	//   ....[9]....
        /*01e4*/ 	.word	0x00004040


	//   ....[10]....
        /*01e8*/ 	.word	0x00004080


	//   ....[11]....
        /*01ec*/ 	.word	0x000040c0


	//   ....[12]....
        /*01f0*/ 	.word	0x00004100


	//   ....[13]....
        /*01f4*/ 	.word	0x00004140


	//   ....[14]....
        /*01f8*/ 	.word	0x00004240


	//   ....[15]....
        /*01fc*/ 	.word	0x00004270


	//   ....[16]....
        /*0200*/ 	.word	0x000042a0


	//   ....[17]....
        /*0204*/ 	.word	0x000042d0


	//   ....[18]....
        /*0208*/ 	.word	0x000043a0


	//   ....[19]....
        /*020c*/ 	.word	0x000043d0


	//   ....[20]....
        /*0210*/ 	.word	0x00004420


	//   ....[21]....
        /*0214*/ 	.word	0x000044c0


	//   ....[22]....
        /*0218*/ 	.word	0x000046a0


	//   ....[23]....
        /*021c*/ 	.word	0x000046d0


	//   ....[24]....
        /*0220*/ 	.word	0x00004730


	//   ....[25]....
        /*0224*/ 	.word	0x00004760


	//   ....[26]....
        /*0228*/ 	.word	0x00004910


	//   ....[27]....
        /*022c*/ 	.word	0x00004980


	//   ....[28]....
        /*0230*/ 	.word	0x000049c0


	//   ....[29]....
        /*0234*/ 	.word	0x000049f0


	//   ....[30]....
        /*0238*/ 	.word	0x00004ba0


	//   ....[31]....
        /*023c*/ 	.word	0x00004bd0


	//   ....[32]....
        /*0240*/ 	.word	0x00004c50


	//   ....[33]....
        /*0244*/ 	.word	0x00004ce0


	//   ....[34]....
        /*0248*/ 	.word	0x00005750


	//   ....[35]....
        /*024c*/ 	.word	0x00005760


	//   ....[36]....
        /*0250*/ 	.word	0x00005770


	//   ....[37]....
        /*0254*/ 	.word	0x00005780


	//   ....[38]....
        /*0258*/ 	.word	0x00005870


	//   ....[39]....
        /*025c*/ 	.word	0x000058b0


	//   ....[40]....
        /*0260*/ 	.word	0x000058d0


	//   ....[41]....
        /*0264*/ 	.word	0x000058e0


	//   ....[42]....
        /*0268*/ 	.word	0x000059d0


	//   ....[43]....
        /*026c*/ 	.word	0x00005a10


	//   ....[44]....
        /*0270*/ 	.word	0x00005a40


	//   ....[45]....
        /*0274*/ 	.word	0x00005a70


	//   ....[46]....
        /*0278*/ 	.word	0x00005c10


	//   ....[47]....
        /*027c*/ 	.word	0x00005c50


	//   ....[48]....
        /*0280*/ 	.word	0x00005c80


	//   ....[49]....
        /*0284*/ 	.word	0x00005d60


	//   ....[50]....
        /*0288*/ 	.word	0x00005e90


	//   ....[51]....
        /*028c*/ 	.word	0x00005ed0


	//   ....[52]....
        /*0290*/ 	.word	0x00005f00


	//   ....[53]....
        /*0294*/ 	.word	0x00005f30


	//   ....[54]....
        /*0298*/ 	.word	0x000064a0


	//   ....[55]....
        /*029c*/ 	.word	0x000064d0


	//   ....[56]....
        /*02a0*/ 	.word	0x00006540


	//   ....[57]....
        /*02a4*/ 	.word	0x00006570


	//   ....[58]....
        /*02a8*/ 	.word	0x000065a0


	//   ....[59]....
        /*02ac*/ 	.word	0x000065d0


	//   ....[60]....
        /*02b0*/ 	.word	0x00006600


	//   ....[61]....
        /*02b4*/ 	.word	0x00006630


	//   ....[62]....
        /*02b8*/ 	.word	0x00006840


	//   ....[63]....
        /*02bc*/ 	.word	0x00006870


	//   ....[64]....
        /*02c0*/ 	.word	0x00009980


	//   ....[65]....
        /*02c4*/ 	.word	0x000099c0


	//   ....[66]....
        /*02c8*/ 	.word	0x00009a00


	//   ....[67]....
        /*02cc*/ 	.word	0x00009a40


	//   ....[68]....
        /*02d0*/ 	.word	0x00009b00


	//   ....[69]....
        /*02d4*/ 	.word	0x00009b30


	//   ....[70]....
        /*02d8*/ 	.word	0x00009b60


	//   ....[71]....
        /*02dc*/ 	.word	0x00009b90


	//   ....[72]....
        /*02e0*/ 	.word	0x00009c30


	//   ....[73]....
        /*02e4*/ 	.word	0x00009c60


	//   ....[74]....
        /*02e8*/ 	.word	0x00009c90


	//   ....[75]....
        /*02ec*/ 	.word	0x00009cc0


	//   ....[76]....
        /*02f0*/ 	.word	0x00009d60


	//   ....[77]....
        /*02f4*/ 	.word	0x00009d90


	//   ....[78]....
        /*02f8*/ 	.word	0x00009dc0


	//   ....[79]....
        /*02fc*/ 	.word	0x00009df0


	//   ....[80]....
        /*0300*/ 	.word	0x00009e90


	//   ....[81]....
        /*0304*/ 	.word	0x00009ec0


	//   ....[82]....
        /*0308*/ 	.word	0x00009ef0


	//   ....[83]....
        /*030c*/ 	.word	0x00009f20


	//   ....[84]....
        /*0310*/ 	.word	0x0000a4b0


	//   ....[85]....
        /*0314*/ 	.word	0x0000a760


	//   ....[86]....
        /*0318*/ 	.word	0x0000a930


	//   ....[87]....
        /*031c*/ 	.word	0x0000a980


	//   ....[88]....
        /*0320*/ 	.word	0x0000a9b0


	//   ....[89]....
        /*0324*/ 	.word	0x0000a9d0


	//   ....[90]....
        /*0328*/ 	.word	0x0000a9f0


	//   ....[91]....
        /*032c*/ 	.word	0x0000aac0


	//   ....[92]....
        /*0330*/ 	.word	0x0000ab10


	//   ....[93]....
        /*0334*/ 	.word	0x0000ab30


	//   ....[94]....
        /*0338*/ 	.word	0x0000ab50


	//   ....[95]....
        /*033c*/ 	.word	0x0000ab70


	//----- nvinfo : EIATTR_EXIT_INSTR_OFFSETS
	.align		4
.L_2831:
        /*0340*/ 	.byte	0x04, 0x1c
        /*0342*/ 	.short	(.L_2833 - .L_2832)


	//   ....[0]....
.L_2832:
        /*0344*/ 	.word	0x0000ac50


	//   ....[1]....
        /*0348*/ 	.word	0x0000aef0


	//----- nvinfo : EIATTR_MAX_THREADS
	.align		4
.L_2833:
        /*034c*/ 	.byte	0x04, 0x05
        /*034e*/ 	.short	(.L_2835 - .L_2834)
.L_2834:
        /*0350*/ 	.word	0x00000020
        /*0354*/ 	.word	0x00000001
        /*0358*/ 	.word	0x00000001


	//----- nvinfo : EIATTR_CRS_STACK_SIZE
	.align		4
.L_2835:
        /*035c*/ 	.byte	0x04, 0x1e
        /*035e*/ 	.short	(.L_2837 - .L_2836)
.L_2836:
        /*0360*/ 	.word	0x00000000
.L_2837:


//--------------------- .nv.info._Z25selective_scan_bwd_kernelI32Selective_Scan_bwd_kernel_traitsILi32ELi16ELb1ELb0ELb1ELb1ELb0EfN3c107complexIfEEEEv12SSMParamsBwd --------------------------
	.section	.nv.info._Z25selective_scan_bwd_kernelI32Selective_Scan_bwd_kernel_traitsILi32ELi16ELb1ELb0ELb1ELb1ELb0EfN3c107complexIfEEEEv12SSMParamsBwd,"",@"SHT_CUDA_INFO"
	.sectionflags	@""
	.align	4


	//----- nvinfo : EIATTR_CUDA_API_VERSION
	.align		4
        /*0000*/ 	.byte	0x04, 0x37
        /*0002*/ 	.short	(.L_2839 - .L_2838)
.L_2838:
        /*0004*/ 	.word	0x00000082


	//----- nvinfo : EIATTR_SW2861232_WAR
	.align		4
.L_2839:
        /*0008*/ 	.byte	0x01, 0x35
	.zero		2


	//----- nvinfo : EIATTR_PARAM_CBANK
	.align		4
        /*000c*/ 	.byte	0x04, 0x0a
        /*000e*/ 	.short	(.L_2841 - .L_2840)
	.align		4
.L_2840:
        /*0010*/ 	.word	index@(.nv.constant0._Z25selective_scan_bwd_kernelI32Selective_Scan_bwd_kernel_traitsILi32ELi16ELb1ELb0ELb1ELb1ELb0EfN3c107complexIfEEEEv12SSMParamsBwd)
        /*0014*/ 	.short	0x0160
        /*0016*/ 	.short	0x01f0


	//----- nvinfo : EIATTR_CBANK_PARAM_SIZE
	.align		4
.L_2841:
        /*0018*/ 	.byte	0x03, 0x19
        /*001a*/ 	.short	0x01f0


	//----- nvinfo : EIATTR_KPARAM_INFO
	.align		4
        /*001c*/ 	.byte	0x04, 0x17
        /*001e*/ 	.short	(.L_2843 - .L_2842)
.L_2842:
        /*0020*/ 	.word	0x00000000
        /*0024*/ 	.short	0x0000
        /*0026*/ 	.short	0x0000
        /*0028*/ 	.byte	0x00, 0xf0, 0xc1, 0x07


	//----- nvinfo : EIATTR_MAXREG_COUNT
	.align		4
.L_2843:
        /*002c*/ 	.byte	0x03, 0x1b
        /*002e*/ 	.short	0x00ff


	//----- nvinfo : EIATTR_NUM_BARRIERS
	.align		4
        /*0030*/ 	.byte	0x02, 0x4c
        /*0032*/ 	.byte	0x01
	.zero		1


	//----- nvinfo : EIATTR_MERCURY_ISA_VERSION
	.align		4
        /*0034*/ 	.byte	0x03, 0x5f
        /*0036*/ 	.short	0x0000


	//----- nvinfo : EIATTR_COOP_GROUP_MASK_REGIDS
	.align		4
        /*0038*/ 	.byte	0x04, 0x29
        /*003a*/ 	.short	(.L_2845 - .L_2844)


	//   ....[0]....
.L_2844:
        /*003c*/ 	.word	0xffffffff


	//   ....[1]....
        /*0040*/ 	.word	0xffffffff


	//   ....[2]....
        /*0044*/ 	.word	0xffffffff


	//   ....[3]....
        /*0048*/ 	.word	0xffffffff


	//   ....[4]....
        /*004c*/ 	.word	0xffffffff


	//   ....[5]....
        /*0050*/ 	.word	0xffffffff


	//   ....[6]....
        /*0054*/ 	.word	0xffffffff


	//   ....[7]....
        /*0058*/ 	.word	0xffffffff


	//   ....[8]....
        /*005c*/ 	.word	0xffffffff


	//   ....[9]....
        /*0060*/ 	.word	0xffffffff


	//   ....[10]....
        /*0064*/ 	.word	0xffffffff


	//   ....[11]....
        /*0068*/ 	.word	0xffffffff


	//   ....[12]....
        /*006c*/ 	.word	0xffffffff


	//   ....[13]....
        /*0070*/ 	.word	0xffffffff


	//   ....[14]....
        /*0074*/ 	.word	0xffffffff


	//   ....[15]....
        /*0078*/ 	.word	0xffffffff


	//   ....[16]....
        /*007c*/ 	.word	0xffffffff


	//   ....[17]....
        /*0080*/ 	.word	0xffffffff


	//   ....[18]....
        /*0084*/ 	.word	0xffffffff


	//   ....[19]....
        /*0088*/ 	.word	0xffffffff


	//   ....[20]....
        /*008c*/ 	.word	0xffffffff


	//   ....[21]....
        /*0090*/ 	.word	0xffffffff


	//   ....[22]....
        /*0094*/ 	.word	0xffffffff


	//   ....[23]....
        /*0098*/ 	.word	0xffffffff


	//   ....[24]....
        /*009c*/ 	.word	0xffffffff


	//   ....[25]....
        /*00a0*/ 	.word	0xffffffff


	//   ....[26]....
        /*00a4*/ 	.word	0xffffffff


	//   ....[27]....
        /*00a8*/ 	.word	0xffffffff


	//   ....[28]....
        /*00ac*/ 	.word	0xffffffff


	//   ....[29]....
        /*00b0*/ 	.word	0xffffffff


	//   ....[30]....
        /*00b4*/ 	.word	0xffffffff


	//   ....[31]....
        /*00b8*/ 	.word	0xffffffff


	//   ....[32]....
        /*00bc*/ 	.word	0xffffffff


	//   ....[33]....
        /*00c0*/ 	.word	0xffffffff


	//   ....[34]....
        /*00c4*/ 	.word	0xffffffff


	//   ....[35]....
        /*00c8*/ 	.word	0xffffffff


	//   ....[36]....
        /*00cc*/ 	.word	0xffffffff


	//   ....[37]....
        /*00d0*/ 	.word	0xffffffff


	//   ....[38]....
        /*00d4*/ 	.word	0xffffffff


	//   ....[39]....
        /*00d8*/ 	.word	0xffffffff


	//   ....[40]....
        /*00dc*/ 	.word	0xffffffff


	//   ....[41]....
        /*00e0*/ 	.word	0xffffffff


	//   ....[42]....
        /*00e4*/ 	.word	0xffffffff


	//   ....[43]....
        /*00e8*/ 	.word	0xffffffff


	//   ....[44]....
        /*00ec*/ 	.word	0xffffffff


	//   ....[45]....
        /*00f0*/ 	.word	0xffffffff


	//   ....[46]....
        /*00f4*/ 	.word	0xffffffff


	//   ....[47]....
        /*00f8*/ 	.word	0xffffffff


	//   ....[48]....
        /*00fc*/ 	.word	0xffffffff


	//   ....[49]....
        /*0100*/ 	.word	0xffffffff


	//   ....[50]....
        /*0104*/ 	.word	0xffffffff


	//   ....[51]....
        /*0108*/ 	.word	0xffffffff


	//   ....[52]....
        /*010c*/ 	.word	0xffffffff


	//   ....[53]....
        /*0110*/ 	.word	0xffffffff


	//   ....[54]....
        /*0114*/ 	.word	0xffffffff


	//   ....[55]....
        /*0118*/ 	.word	0xffffffff


	//   ....[56]....
        /*011c*/ 	.word	0xffffffff


	//   ....[57]....
        /*0120*/ 	.word	0xffffffff


	//   ....[58]....
        /*0124*/ 	.word	0xffffffff


	//   ....[59]....
        /*0128*/ 	.word	0xffffffff


	//   ....[60]....
        /*012c*/ 	.word	0xffffffff


	//   ....[61]....
        /*0130*/ 	.word	0xffffffff


	//   ....[62]....
        /*0134*/ 	.word	0xffffffff


	//   ....[63]....
        /*0138*/ 	.word	0xffffffff


	//   ....[64]....
        /*013c*/ 	.word	0xffffffff


	//   ....[65]....
        /*0140*/ 	.word	0xffffffff


	//   ....[66]....
        /*0144*/ 	.word	0xffffffff


	//   ....[67]....
        /*0148*/ 	.word	0xffffffff


	//   ....[68]....
        /*014c*/ 	.word	0xffffffff


	//   ....[69]....
        /*0150*/ 	.word	0xffffffff


	//   ....[70]....
        /*0154*/ 	.word	0xffffffff


	//   ....[71]....
        /*0158*/ 	.word	0xffffffff


	//   ....[72]....
        /*015c*/ 	.word	0xffffffff


	//   ....[73]....
        /*0160*/ 	.word	0xffffffff


	//   ....[74]....
        /*0164*/ 	.word	0xffffffff


	//   ....[75]....
        /*0168*/ 	.word	0xffffffff


	//   ....[76]....
        /*016c*/ 	.word	0xffffffff


	//   ....[77]....
        /*0170*/ 	.word	0xffffffff


	//   ....[78]....
        /*0174*/ 	.word	0xffffffff


	//   ....[79]....
        /*0178*/ 	.word	0xffffffff


	//   ....[80]....
        /*017c*/ 	.word	0xffffffff


	//   ....[81]....
        /*0180*/ 	.word	0xffffffff


	//   ....[82]....
        /*0184*/ 	.word	0xffffffff


	//   ....[83]....
        /*0188*/ 	.word	0xffffffff


	//   ....[84]....
        /*018c*/ 	.word	0xffffffff


	//   ....[85]....
        /*0190*/ 	.word	0xffffffff


	//   ....[86]....
        /*0194*/ 	.word	0xffffffff


	//   ....[87]....
        /*0198*/ 	.word	0xffffffff


	//   ....[88]....
        /*019c*/ 	.word	0xffffffff


	//   ....[89]....
        /*01a0*/ 	.word	0xffffffff


	//   ....[90]....
        /*01a4*/ 	.word	0xffffffff


	//   ....[91]....
        /*01a8*/ 	.word	0xffffffff


	//   ....[92]....
        /*01ac*/ 	.word	0xffffffff


	//----- nvinfo : EIATTR_COOP_GROUP_INSTR_OFFSETS
	.align		4
.L_2845:
        /*01b0*/ 	.byte	0x04, 0x28
        /*01b2*/ 	.short	(.L_2847 - .L_2846)


	//   ....[0]....
.L_2846:
        /*01b4*/ 	.word	0x00000b70


	//   ....[1]....
        /*01b8*/ 	.word	0x00000c80


	//   ....[2]....
        /*01bc*/ 	.word	0x00000e60


	//   ....[3]....
        /*01c0*/ 	.word	0x00003d50


	//   ....[4]....
        /*01c4*/ 	.word	0x00004f30


	//   ....[5]....
        /*01c8*/ 	.word	0x00004f70


	//   ....[6]....
        /*01cc*/ 	.word	0x00004fb0


	//   ....[7]....
        /*01d0*/ 	.word	0x00004ff0


	//   ....[8]....
        /*01d4*/ 	.word	0x00005030


	//   ....[9]....
        /*01d8*/ 	.word	0x00005070


	//   ....[10]....
        /*01dc*/ 	.word	0x00005140


	//   ....[11]....
        /*01e0*/ 	.word	0x000051a0


	//   ....[12]....
        /*01e4*/ 	.word	0x000051d0


	//   ....[13]....
        /*01e8*/ 	.word	0x00005200


	//   ....[14]....
        /*01ec*/ 	.word	0x00005340


	//   ....[15]....
        /*01f0*/ 	.word	0x00005370


	//   ....[16]....
        /*01f4*/ 	.word	0x000053c0


	//   ....[17]....
        /*01f8*/ 	.word	0x000053f0


	//   ....[18]....
        /*01fc*/ 	.word	0x000055c0


	//   ....[19]....
        /*0200*/ 	.word	0x00005600


	//   ....[20]....
        /*0204*/ 	.word	0x00005630


	//   ....[21]....
        /*0208*/ 	.word	0x00005660


	//   ....[22]....
        /*020c*/ 	.word	0x00005820


	//   ....[23]....
        /*0210*/ 	.word	0x00005890


	//   ....[24]....
        /*0214*/ 	.word	0x000058e0


	//   ....[25]....
        /*0218*/ 	.word	0x00005910


	//   ....[26]....
        /*021c*/ 	.word	0x00005a90


	//   ....[27]....
        /*0220*/ 	.word	0x00005ae0


	//   ....[28]....
        /*0224*/ 	.word	0x00005b20


	//   ....[29]....
        /*0228*/ 	.word	0x00005bf0


	//   ....[30]....
        /*022c*/ 	.word	0x000065b0


	//   ....[31]....
        /*0230*/ 	.word	0x00006630


	//   ....[32]....
        /*0234*/ 	.word	0x00006650


	//   ....[33]....
        /*0238*/ 	.word	0x00006660


	//   ....[34]....
        /*023c*/ 	.word	0x00006750


	//   ....[35]....
        /*0240*/ 	.word	0x00006790


	//   ....[36]....
        /*0244*/ 	.word	0x000067c0


	//   ....[37]....
        /*0248*/ 	.word	0x000067d0


	//   ....[38]....
        /*024c*/ 	.word	0x000068c0


	//   ....[39]....
        /*0250*/ 	.word	0x00006900


	//   ....[40]....
        /*0254*/ 	.word	0x00006930


	//   ....[41]....
        /*0258*/ 	.word	0x000069e0


	//   ....[42]....
        /*025c*/ 	.word	0x00006ae0


	//   ....[43]....
        /*0260*/ 	.word	0x00006b20


	//   ....[44]....
        /*0264*/ 	.word	0x00006b50


	//   ....[45]....
        /*0268*/ 	.word	0x00006c40


	//   ....[46]....
        /*026c*/ 	.word	0x00006d80


	//   ....[47]....
        /*0270*/ 	.word	0x00006dc0


	//   ....[48]....
        /*0274*/ 	.word	0x00006f60


	//   ....[49]....
        /*0278*/ 	.word	0x00006f90


	//   ....[50]....
        /*027c*/ 	.word	0x000070c0


	//   ....[51]....
        /*0280*/ 	.word	0x00007100


	//   ....[52]....
        /*0284*/ 	.word	0x00007140


	//   ....[53]....
        /*0288*/ 	.word	0x00007170


	//   ....[54]....
        /*028c*/ 	.word	0x00007440


	//   ....[55]....
        /*0290*/ 	.word	0x00007470


	//   ....[56]....
        /*0294*/ 	.word	0x00007720


	//   ....[57]....
        /*0298*/ 	.word	0x00007750


	//   ....[58]....
        /*029c*/ 	.word	0x00007780


	//   ....[59]....
        /*02a0*/ 	.word	0x000077b0


	//   ....[60]....
        /*02a4*/ 	.word	0x0000a8c0


	//   ....[61]....
        /*02a8*/ 	.word	0x0000a900


	//   ....[62]....
        /*02ac*/ 	.word	0x0000a940


	//   ....[63]....
        /*02b0*/ 	.word	0x0000a980


	//   ....[64]....
        /*02b4*/ 	.word	0x0000aa40


	//   ....[65]....
        /*02b8*/ 	.word	0x0000aa90


	//   ....[66]....
        /*02bc*/ 	.word	0x0000aac0


	//   ....[67]....
        /*02c0*/ 	.word	0x0000aaf0


	//   ....[68]....
        /*02c4*/ 	.word	0x0000ab70


	//   ....[69]....
        /*02c8*/ 	.word	0x0000abc0


	//   ....[70]....
        /*02cc*/ 	.word	0x0000abf0


	//   ....[71]....
        /*02d0*/ 	.word	0x0000ac20


	//   ....[72]....
        /*02d4*/ 	.word	0x0000acb0


	//   ....[73]....
        /*02d8*/ 	.word	0x0000acf0


	//   ....[74]....
        /*02dc*/ 	.word	0x0000ad20


	//   ....[75]....
        /*02e0*/ 	.word	0x0000ad50


	//   ....[76]....
        /*02e4*/ 	.word	0x0000ade0


	//   ....[77]....
        /*02e8*/ 	.word	0x0000ae20


	//   ....[78]....
        /*02ec*/ 	.word	0x0000ae50


	//   ....[79]....
        /*02f0*/ 	.word	0x0000ae80


	//   ....[80]....
        /*02f4*/ 	.word	0x0000b4c0


	//   ....[81]....
        /*02f8*/ 	.word	0x0000b960


	//   ....[82]....
        /*02fc*/ 	.word	0x0000bed0


	//   ....[83]....
        /*0300*/ 	.word	0x0000c0a0


	//   ....[84]....
        /*0304*/ 	.word	0x0000c0f0


	//   ....[85]....
        /*0308*/ 	.word	0x0000c120


	//   ....[86]....
        /*030c*/ 	.word	0x0000c140


	//   ....[87]....
        /*0310*/ 	.word	0x0000c160


	//   ....[88]....
        /*0314*/ 	.word	0x0000c230


	//   ....[89]....
        /*0318*/ 	.word	0x0000c280


	//   ....[90]....
        /*031c*/ 	.word	0x0000c2a0


	//   ....[91]....
        /*0320*/ 	.word	0x0000c2c0


	//   ....[92]....
        /*0324*/ 	.word	0x0000c2e0


	//----- nvinfo : EIATTR_EXIT_INSTR_OFFSETS
	.align		4
.L_2847:
        /*0328*/ 	.byte	0x04, 0x1c
        /*032a*/ 	.short	(.L_2849 - .L_2848)


	//   ....[0]....
.L_2848:
        /*032c*/ 	.word	0x0000c3c0


	//   ....[1]....
        /*0330*/ 	.word	0x0000c660


	//----- nvinfo : EIATTR_MAX_THREADS
	.align		4
.L_2849:
        /*0334*/ 	.byte	0x04, 0x05
        /*0336*/ 	.short	(.L_2851 - .L_2850)
.L_2850:
        /*0338*/ 	.word	0x00000020
        /*033c*/ 	.word	0x00000001
        /*0340*/ 	.word	0x00000001


	//----- nvinfo : EIATTR_CRS_STACK_SIZE
	.align		4
.L_2851:
        /*0344*/ 	.byte	0x04, 0x1e
        /*0346*/ 	.short	(.L_2853 - .L_2852)
.L_2852:
        /*0348*/ 	.word	0x00000000
.L_2853:


//--------------------- .nv.info._Z25selective_scan_bwd_kernelI32Selective_Scan_bwd_kernel_traitsILi32ELi16ELb1ELb0ELb1ELb1ELb1EfN3c107complexIfEEEEv12SSMParamsBwd --------------------------
	.section	.nv.info._Z25selective_scan_bwd_kernelI32Selective_Scan_bwd_kernel_traitsILi32ELi16ELb1ELb0ELb1ELb1ELb1EfN3c107complexIfEEEEv12SSMParamsBwd,"",@"SHT_CUDA_INFO"
	.sectionflags	@""
	.align	4


	//----- nvinfo : EIATTR_CUDA_API_VERSION
	.align		4
        /*0000*/ 	.byte	0x04, 0x37
        /*0002*/ 	.short	(.L_2855 - .L_2854)
.L_2854:
        /*0004*/ 	.word	0x00000082


	//----- nvinfo : EIATTR_SW2861232_WAR
	.align		4
.L_2855:
        /*0008*/ 	.byte	0x01, 0x35
	.zero		2


	//----- nvinfo : EIATTR_PARAM_CBANK
	.align		4
        /*000c*/ 	.byte	0x04, 0x0a
        /*000e*/ 	.short	(.L_2857 - .L_2856)
	.align		4
.L_2856:
        /*0010*/ 	.word	index@(.nv.constant0._Z25selective_scan_bwd_kernelI32Selective_Scan_bwd_kernel_traitsILi32ELi16ELb1ELb0ELb1ELb1ELb1EfN3c107complexIfEEEEv12SSMParamsBwd)
        /*0014*/ 	.short	0x0160
        /*0016*/ 	.short	0x01f0


	//----- nvinfo : EIATTR_CBANK_PARAM_SIZE
	.align		4
.L_2857:
        /*0018*/ 	.byte	0x03, 0x19
        /*001a*/ 	.short	0x01f0


	//----- nvinfo : EIATTR_KPARAM_INFO
	.align		4
        /*001c*/ 	.byte	0x04, 0x17
        /*001e*/ 	.short	(.L_2859 - .L_2858)
.L_2858:
        /*0020*/ 	.word	0x00000000
        /*0024*/ 	.short	0x0000
        /*0026*/ 	.short	0x0000
        /*0028*/ 	.byte	0x00, 0xf0, 0xc1, 0x07


	//----- nvinfo : EIATTR_MAXREG_COUNT
	.align		4
.L_2859:
        /*002c*/ 	.byte	0x03, 0x1b
        /*002e*/ 	.short	0x00ff


	//----- nvinfo : EIATTR_NUM_BARRIERS
	.align		4
        /*0030*/ 	.byte	0x02, 0x4c
        /*0032*/ 	.byte	0x01
	.zero		1


	//----- nvinfo : EIATTR_MERCURY_ISA_VERSION
	.align		4
        /*0034*/ 	.byte	0x03, 0x5f
        /*0036*/ 	.short	0x0000


	//----- nvinfo : EIATTR_COOP_GROUP_MASK_REGIDS
	.align		4
        /*0038*/ 	.byte	0x04, 0x29
        /*003a*/ 	.short	(.L_2861 - .L_2860)


	//   ....[0]....
.L_2860:
        /*003c*/ 	.word	0xffffffff


	//   ....[1]....
        /*0040*/ 	.word	0xffffffff


	//   ....[2]....
        /*0044*/ 	.word	0xffffffff


	//   ....[3]....
        /*0048*/ 	.word	0xffffffff


	//   ....[4]....
        /*004c*/ 	.word	0xffffffff


	//   ....[5]....
        /*0050*/ 	.word	0xffffffff


	//   ....[6]....
        /*0054*/ 	.word	0xffffffff


	//   ....[7]....
        /*0058*/ 	.word	0xffffffff


	//   ....[8]....
        /*005c*/ 	.word	0xffffffff


	//   ....[9]....
        /*0060*/ 	.word	0xffffffff


	//   ....[10]....
        /*0064*/ 	.word	0xffffffff


	//   ....[11]....
        /*0068*/ 	.word	0xffffffff


	//   ....[12]....
        /*006c*/ 	.word	0xffffffff


	//   ....[13]....
        /*0070*/ 	.word	0xffffffff


	//   ....[14]....
        /*0074*/ 	.word	0xffffffff


	//   ....[15]....
        /*0078*/ 	.word	0xffffffff


	//   ....[16]....
        /*007c*/ 	.word	0xffffffff


	//   ....[17]....
        /*0080*/ 	.word	0xffffffff


	//   ....[18]....
        /*0084*/ 	.word	0xffffffff


	//   ....[19]....
        /*0088*/ 	.word	0xffffffff


	//   ....[20]....
        /*008c*/ 	.word	0xffffffff


	//   ....[21]....
        /*0090*/ 	.word	0xffffffff


	//   ....[22]....
        /*0094*/ 	.word	0xffffffff


	//   ....[23]....
        /*0098*/ 	.word	0xffffffff


	//   ....[24]....
        /*009c*/ 	.word	0xffffffff


	//   ....[25]....
        /*00a0*/ 	.word	0xffffffff


	//   ....[26]....
        /*00a4*/ 	.word	0xffffffff


	//   ....[27]....
        /*00a8*/ 	.word	0xffffffff


	//   ....[28]....
        /*00ac*/ 	.word	0xffffffff


	//   ....[29]....
        /*00b0*/ 	.word	0xffffffff


	//   ....[30]....
        /*00b4*/ 	.word	0xffffffff


	//   ....[31]....
        /*00b8*/ 	.word	0xffffffff


	//   ....[32]....
        /*00bc*/ 	.word	0xffffffff


	//   ....[33]....
        /*00c0*/ 	.word	0xffffffff


	//   ....[34]....
        /*00c4*/ 	.word	0xffffffff


	//   ....[35]....
        /*00c8*/ 	.word	0xffffffff


	//   ....[36]....
        /*00cc*/ 	.word	0xffffffff


	//   ....[37]....
        /*00d0*/ 	.word	0xffffffff


	//   ....[38]....
        /*00d4*/ 	.word	0xffffffff


	//   ....[39]....
        /*00d8*/ 	.word	0xffffffff


	//   ....[40]....
        /*00dc*/ 	.word	0xffffffff


	//   ....[41]....
        /*00e0*/ 	.word	0xffffffff


	//   ....[42]....
        /*00e4*/ 	.word	0xffffffff


	//   ....[43]....
        /*00e8*/ 	.word	0xffffffff


	//   ....[44]....
        /*00ec*/ 	.word	0xffffffff


	//   ....[45]....
        /*00f0*/ 	.word	0xffffffff


	//   ....[46]....
        /*00f4*/ 	.word	0xffffffff


	//   ....[47]....
        /*00f8*/ 	.word	0xffffffff


	//   ....[48]....
        /*00fc*/ 	.word	0xffffffff


	//   ....[49]....
        /*0100*/ 	.word	0xffffffff


	//   ....[50]....
        /*0104*/ 	.word	0xffffffff


	//   ....[51]....
        /*0108*/ 	.word	0xffffffff


	//   ....[52]....
        /*010c*/ 	.word	0xffffffff


	//   ....[53]....
        /*0110*/ 	.word	0xffffffff


	//   ....[54]....
        /*0114*/ 	.word	0xffffffff


	//   ....[55]....
        /*0118*/ 	.word	0xffffffff


	//   ....[56]....
        /*011c*/ 	.word	0xffffffff


	//   ....[57]....
        /*0120*/ 	.word	0xffffffff


	//   ....[58]....
        /*0124*/ 	.word	0xffffffff


	//   ....[59]....
        /*0128*/ 	.word	0xffffffff


	//   ....[60]....
        /*012c*/ 	.word	0xffffffff


	//   ....[61]....
        /*0130*/ 	.word	0xffffffff


	//   ....[62]....
        /*0134*/ 	.word	0xffffffff


	//   ....[63]....
        /*0138*/ 	.word	0xffffffff


	//   ....[64]....
        /*013c*/ 	.word	0xffffffff


	//   ....[65]....
        /*0140*/ 	.word	0xffffffff


	//   ....[66]....
        /*0144*/ 	.word	0xffffffff


	//   ....[67]....
        /*0148*/ 	.word	0xffffffff


	//   ....[68]....
        /*014c*/ 	.word	0xffffffff


	//   ....[69]....
        /*0150*/ 	.word	0xffffffff


	//   ....[70]....
        /*0154*/ 	.word	0xffffffff


	//   ....[71]....
        /*0158*/ 	.word	0xffffffff


	//   ....[72]....
        /*015c*/ 	.word	0xffffffff


	//   ....[73]....
        /*0160*/ 	.word	0xffffffff


	//   ....[74]....
        /*0164*/ 	.word	0xffffffff


	//   ....[75]....
        /*0168*/ 	.word	0xffffffff


	//   ....[76]....
        /*016c*/ 	.word	0xffffffff


	//   ....[77]....
        /*0170*/ 	.word	0xffffffff


	//   ....[78]....
        /*0174*/ 	.word	0xffffffff


	//   ....[79]....
        /*0178*/ 	.word	0xffffffff


	//   ....[80]....
        /*017c*/ 	.word	0xffffffff


	//   ....[81]....
        /*0180*/ 	.word	0xffffffff


	//   ....[82]....
        /*0184*/ 	.word	0xffffffff


	//   ....[83]....
        /*0188*/ 	.word	0xffffffff


	//   ....[84]....
        /*018c*/ 	.word	0xffffffff


	//   ....[85]....
        /*0190*/ 	.word	0xffffffff


	//   ....[86]....
        /*0194*/ 	.word	0xffffffff


	//   ....[87]....
        /*0198*/ 	.word	0xffffffff


	//   ....[88]....
        /*019c*/ 	.word	0xffffffff


	//   ....[89]....
        /*01a0*/ 	.word	0xffffffff


	//   ....[90]....
        /*01a4*/ 	.word	0xffffffff


	//   ....[91]....
        /*01a8*/ 	.word	0xffffffff


	//   ....[92]....
        /*01ac*/ 	.word	0xffffffff


	//   ....[93]....
        /*01b0*/ 	.word	0xffffffff


	//   ....[94]....
        /*01b4*/ 	.word	0xffffffff


	//   ....[95]....
        /*01b8*/ 	.word	0xffffffff


	//   ....[96]....
        /*01bc*/ 	.word	0xffffffff


	//----- nvinfo : EIATTR_COOP_GROUP_INSTR_OFFSETS
	.align		4
.L_2861:
        /*01c0*/ 	.byte	0x04, 0x28
        /*01c2*/ 	.short	(.L_2863 - .L_2862)


	//   ....[0]....
.L_2862:
        /*01c4*/ 	.word	0x00000b30


	//   ....[1]....
        /*01c8*/ 	.word	0x00000c40


	//   ....[2]....
        /*01cc*/ 	.word	0x00000e40


	//   ....[3]....
        /*01d0*/ 	.word	0x00003460


	//   ....[4]....
        /*01d4*/ 	.word	0x00003a50


	//   ....[5]....
        /*01d8*/ 	.word	0x00004100


	//   ....[6]....
        /*01dc*/ 	.word	0x000044f0


	//   ....[7]....
        /*01e0*/ 	.word	0x00005130


	//   ....[8]....
        /*01e4*/ 	.word	0x000062f0


	//   ....[9]....
        /*01e8*/ 	.word	0x00006330


	//   ....[10]....
        /*01ec*/ 	.word	0x00006370


	//   ....[11]....
        /*01f0*/ 	.word	0x000063b0


	//   ....[12]....
        /*01f4*/ 	.word	0x000063f0


	//   ....[13]....
        /*01f8*/ 	.word	0x00006430


	//   ....[14]....
        /*01fc*/ 	.word	0x00006520


	//   ....[15]....
        /*0200*/ 	.word	0x00006550


	//   ....[16]....
        /*0204*/ 	.word	0x00006580


	//   ....[17]....
        /*0208*/ 	.word	0x000065a0


	//   ....[18]....
        /*020c*/ 	.word	0x000066a0


	//   ....[19]....
        /*0210*/ 	.word	0x00006710


	//   ....[20]....
        /*0214*/ 	.word	0x00006770


	//   ....[21]....
        /*0218*/ 	.word	0x000067a0


	//   ....[22]....
        /*021c*/ 	.word	0x00006950


	//   ....[23]....
        /*0220*/ 	.word	0x000069e0


	//   ....[24]....
        /*0224*/ 	.word	0x00006a10


	//   ....[25]....
        /*0228*/ 	.word	0x00006a40


	//   ....[26]....
        /*022c*/ 	.word	0x00006c00


	//   ....[27]....
        /*0230*/ 	.word	0x00006c60


	//   ....[28]....
        /*0234*/ 	.word	0x00006c90


	//   ....[29]....
        /*0238*/ 	.word	0x00006cc0


	//   ....[30]....
        /*023c*/ 	.word	0x00006e70


	//   ....[31]....
        /*0240*/ 	.word	0x00006ea0


	//   ....[32]....
        /*0244*/ 	.word	0x00006f50


	//   ....[33]....
        /*0248*/ 	.word	0x00006fc0


	//   ....[34]....
        /*024c*/ 	.word	0x00007990


	//   ....[35]....
        /*0250*/ 	.word	0x000079f0


	//   ....[36]....
        /*0254*/ 	.word	0x00007a10


	//   ....[37]....
        /*0258*/ 	.word	0x00007a20


	//   ....[38]....
        /*025c*/ 	.word	0x00007b10


	//   ....[39]....
        /*0260*/ 	.word	0x00007b50


	//   ....[40]....
        /*0264*/ 	.word	0x00007b80


	//   ....[41]....
        /*0268*/ 	.word	0x00007b90


	//   ....[42]....
        /*026c*/ 	.word	0x00007c80


	//   ....[43]....
        /*0270*/ 	.word	0x00007cc0


	//   ....[44]....
        /*0274*/ 	.word	0x00007d50


	//   ....[45]....
        /*0278*/ 	.word	0x00007d80


	//   ....[46]....
        /*027c*/ 	.word	0x00007ea0


	//   ....[47]....
        /*0280*/ 	.word	0x00007ee0


	//   ....[48]....
        /*0284*/ 	.word	0x00007f80


	//   ....[49]....
        /*0288*/ 	.word	0x00008020


	//   ....[50]....
        /*028c*/ 	.word	0x00008140


	//   ....[51]....
        /*0290*/ 	.word	0x00008180


	//   ....[52]....
        /*0294*/ 	.word	0x00008310


	//   ....[53]....
        /*0298*/ 	.word	0x00008340


	//   ....[54]....
        /*029c*/ 	.word	0x00008460


	//   ....[55]....
        /*02a0*/ 	.word	0x000084a0


	//   ....[56]....
        /*02a4*/ 	.word	0x000084e0


	//   ....[57]....
        /*02a8*/ 	.word	0x00008510


	//   ....[58]....
        /*02ac*/ 	.word	0x00008ae0


	//   ....[59]....
        /*02b0*/ 	.word	0x00008b10


	//   ....[60]....
        /*02b4*/ 	.word	0x00008b70


	//   ....[61]....
        /*02b8*/ 	.word	0x00008ba0


	//   ....[62]....
        /*02bc*/ 	.word	0x00008c10


	//   ....[63]....
        /*02c0*/ 	.word	0x00008c40


	//   ....[64]....
        /*02c4*/ 	.word	0x0000bca0


	//   ....[65]....
        /*02c8*/ 	.word	0x0000bce0


	//   ....[66]....
        /*02cc*/ 	.word	0x0000bd20


	//   ....[67]....
        /*02d0*/ 	.word	0x0000bd60


	//   ....[68]....
        /*02d4*/ 	.word	0x0000be20


	//   ....[69]....
        /*02d8*/ 	.word	0x0000be70


	//   ....[70]....
        /*02dc*/ 	.word	0x0000bea0


	//   ....[71]....
        /*02e0*/ 	.word	0x0000bed0


	//   ....[72]....
        /*02e4*/ 	.word	0x0000bf50


	//   ....[73]....
        /*02e8*/ 	.word	0x0000bfa0


	//   ....[74]....
        /*02ec*/ 	.word	0x0000bfd0


	//   ....[75]....
        /*02f0*/ 	.word	0x0000c000


	//   ....[76]....
        /*02f4*/ 	.word	0x0000c090


	//   ....[77]....
        /*02f8*/ 	.word	0x0000c0d0


	//   ....[78]....
        /*02fc*/ 	.word	0x0000c100


	//   ....[79]....
        /*0300*/ 	.word	0x0000c130


	//   ....[80]....
        /*0304*/ 	.word	0x0000c1c0


	//   ....[81]....
        /*0308*/ 	.word	0x0000c200


	//   ....[82]....
        /*030c*/ 	.word	0x0000c230


	//   ....[83]....
        /*0310*/ 	.word	0x0000c260


	//   ....[84]....
        /*0314*/ 	.word	0x0000c880


	//   ....[85]....
        /*0318*/ 	.word	0x0000cd20


	//   ....[86]....
        /*031c*/ 	.word	0x0000d250


	//   ....[87]....
        /*0320*/ 	.word	0x0000d450


	//   ....[88]....
        /*0324*/ 	.word	0x0000d4a0


	//   ....[89]....
        /*0328*/ 	.word	0x0000d4d0


	//   ....[90]....
        /*032c*/ 	.word	0x0000d4f0


	//   ....[91]....
        /*0330*/ 	.word	0x0000d510


	//   ....[92]....
        /*0334*/ 	.word	0x0000d5e0


	//   ....[93]....
        /*0338*/ 	.word	0x0000d630


	//   ....[94]....
        /*033c*/ 	.word	0x0000d650


	//   ....[95]....
        /*0340*/ 	.word	0x0000d670


	//   ....[96]....
        /*0344*/ 	.word	0x0000d690


	//----- nvinfo : EIATTR_EXIT_INSTR_OFFSETS
	.align		4
.L_2863:
        /*0348*/ 	.byte	0x04, 0x1c
        /*034a*/ 	.short	(.L_2865 - .L_2864)


	//   ....[0]....
.L_2864:
        /*034c*/ 	.word	0x0000d770


	//   ....[1]....
        /*0350*/ 	.word	0x0000da10


	//----- nvinfo : EIATTR_MAX_THREADS
	.align		4
.L_2865:
        /*0354*/ 	.byte	0x04, 0x05
        /*0356*/ 	.short	(.L_2867 - .L_2866)
.L_2866:
        /*0358*/ 	.word	0x00000020
        /*035c*/ 	.word	0x00000001
        /*0360*/ 	.word	0x00000001


	//----- nvinfo : EIATTR_CRS_STACK_SIZE
	.align		4
.L_2867:
        /*0364*/ 	.byte	0x04, 0x1e
        /*0366*/ 	.short	(.L_2869 - .L_2868)
.L_2868:
        /*0368*/ 	.word	0x00000000
.L_2869:


//--------------------- .nv.info._Z25selective_scan_bwd_kernelI32Selective_Scan_bwd_kernel_traitsILi32ELi16ELb1ELb1ELb0ELb0ELb0EfN3c107complexIfEEEEv12SSMParamsBwd --------------------------
	.section	.nv.info._Z25selective_scan_bwd_kernelI32Selective_Scan_bwd_kernel_traitsILi32ELi16ELb1ELb1ELb0ELb0ELb0EfN3c107complexIfEEEEv12SSMParamsBwd,"",@"SHT_CUDA_INFO"
	.sectionflags	@""
	.align	4


	//----- nvinfo : EIATTR_CUDA_API_VERSION
	.align		4
        /*0000*/ 	.byte	0x04, 0x37
        /*0002*/ 	.short	(.L_2871 - .L_2870)
.L_2870:
        /*0004*/ 	.word	0x00000082


	//----- nvinfo : EIATTR_SW2861232_WAR
	.align		4
.L_2871:
        /*0008*/ 	.byte	0x01, 0x35
	.zero		2


	//----- nvinfo : EIATTR_PARAM_CBANK
	.align		4
        /*000c*/ 	.byte	0x04, 0x0a
        /*000e*/ 	.short	(.L_2873 - .L_2872)
	.align		4
.L_2872:
        /*0010*/ 	.word	index@(.nv.constant0._Z25selective_scan_bwd_kernelI32Selective_Scan_bwd_kernel_traitsILi32ELi16ELb1ELb1ELb0ELb0ELb0EfN3c107complexIfEEEEv12SSMParamsBwd)
        /*0014*/ 	.short	0x0160
        /*0016*/ 	.short	0x01f0


	//----- nvinfo : EIATTR_CBANK_PARAM_SIZE
	.align		4
.L_2873:
        /*0018*/ 	.byte	0x03, 0x19
        /*001a*/ 	.short	0x01f0


	//----- nvinfo : EIATTR_KPARAM_INFO
	.align		4
        /*001c*/ 	.byte	0x04, 0x17
        /*001e*/ 	.short	(.L_2875 - .L_2874)
.L_2874:
        /*0020*/ 	.word	0x00000000
        /*0024*/ 	.short	0x0000
        /*0026*/ 	.short	0x0000
        /*0028*/ 	.byte	0x00, 0xf0, 0xc1, 0x07


	//----- nvinfo : EIATTR_MAXREG_COUNT
	.align		4
.L_2875:
        /*002c*/ 	.byte	0x03, 0x1b
        /*002e*/ 	.short	0x00ff


	//----- nvinfo : EIATTR_NUM_BARRIERS
	.align		4
        /*0030*/ 	.byte	0x02, 0x4c
        /*0032*/ 	.byte	0x01
	.zero		1


	//----- nvinfo : EIATTR_MERCURY_ISA_VERSION
	.align		4
        /*0034*/ 	.byte	0x03, 0x5f
        /*0036*/ 	.short	0x0000


	//----- nvinfo : EIATTR_COOP_GROUP_MASK_REGIDS
	.align		4
        /*0038*/ 	.byte	0x04, 0x29
        /*003a*/ 	.short	(.L_2877 - .L_2876)


	//   ....[0]....
.L_2876:
        /*003c*/ 	.word	0xffffffff


	//   ....[1]....
        /*0040*/ 	.word	0xffffffff


	//   ....[2]....
        /*0044*/ 	.word	0xffffffff


	//   ....[3]....
        /*0048*/ 	.word	0xffffffff


	//   ....[4]....
        /*004c*/ 	.word	0xffffffff


	//   ....[5]....
        /*0050*/ 	.word	0xffffffff


	//   ....[6]....
        /*0054*/ 	.word	0xffffffff


	//   ....[7]....
        /*0058*/ 	.word	0xffffffff


	//   ....[8]....
        /*005c*/ 	.word	0xffffffff


	//   ....[9]....
        /*0060*/ 	.word	0xffffffff


	//   ....[10]....
        /*0064*/ 	.word	0xffffffff


	//   ....[11]....
        /*0068*/ 	.word	0xffffffff


	//   ....[12]....
        /*006c*/ 	.word	0xffffffff


	//   ....[13]....
        /*0070*/ 	.word	0xffffffff


	//   ....[14]....
        /*0074*/ 	.word	0xffffffff


	//   ....[15]....
        /*0078*/ 	.word	0xffffffff


	//   ....[16]....
        /*007c*/ 	.word	0xffffffff


	//   ....[17]....
        /*0080*/ 	.word	0xffffffff


	//   ....[18]....
        /*0084*/ 	.word	0xffffffff


	//   ....[19]....
        /*0088*/ 	.word	0xffffffff


	//   ....[20]....
        /*008c*/ 	.word	0xffffffff


	//   ....[21]....
        /*0090*/ 	.word	0xffffffff


	//   ....[22]....
        /*0094*/ 	.word	0xffffffff


	//   ....[23]....
        /*0098*/ 	.word	0xffffffff


	//   ....[24]....
        /*009c*/ 	.word	0xffffffff


	//   ....[25]....
        /*00a0*/ 	.word	0xffffffff


	//   ....[26]....
        /*00a4*/ 	.word	0xffffffff


	//   ....[27]....
        /*00a8*/ 	.word	0xffffffff


	//   ....[28]....
        /*00ac*/ 	.word	0xffffffff


	//   ....[29]....
        /*00b0*/ 	.word	0xffffffff


	//   ....[30]....
        /*00b4*/ 	.word	0xffffffff


	//   ....[31]....
        /*00b8*/ 	.word	0xffffffff


	//   ....[32]....
        /*00bc*/ 	.word	0xffffffff


	//   ....[33]....
        /*00c0*/ 	.word	0xffffffff


	//   ....[34]....
        /*00c4*/ 	.word	0xffffffff


	//   ....[35]....
        /*00c8*/ 	.word	0xffffffff


	//   ....[36]....
        /*00cc*/ 	.word	0xffffffff


	//   ....[37]....
        /*00d0*/ 	.word	0xffffffff


	//   ....[38]....
        /*00d4*/ 	.word	0xffffffff


	//   ....[39]....
        /*00d8*/ 	.word	0xffffffff


	//   ....[40]....
        /*00dc*/ 	.word	0xffffffff


	//   ....[41]....
        /*00e0*/ 	.word	0xffffffff


	//   ....[42]....
        /*00e4*/ 	.word	0xffffffff


	//   ....[43]....
        /*00e8*/ 	.word	0xffffffff


	//   ....[44]....
        /*00ec*/ 	.word	0xffffffff


	//   ....[45]....
        /*00f0*/ 	.word	0xffffffff


	//   ....[46]....
        /*00f4*/ 	.word	0xffffffff


	//   ....[47]....
        /*00f8*/ 	.word	0xffffffff


	//   ....[48]....
        /*00fc*/ 	.word	0xffffffff


	//   ....[49]....
        /*0100*/ 	.word	0xffffffff


	//   ....[50]....
        /*0104*/ 	.word	0xffffffff


	//   ....[51]....
        /*0108*/ 	.word	0xffffffff


	//   ....[52]....
        /*010c*/ 	.word	0xffffffff


	//   ....[53]....
        /*0110*/ 	.word	0xffffffff


	//   ....[54]....
        /*0114*/ 	.word	0xffffffff


	//   ....[55]....
        /*0118*/ 	.word	0xffffffff


	//   ....[56]....
        /*011c*/ 	.word	0xffffffff


	//   ....[57]....
        /*0120*/ 	.word	0xffffffff


	//   ....[58]....
        /*0124*/ 	.word	0xffffffff


	//   ....[59]....
        /*0128*/ 	.word	0xffffffff


	//   ....[60]....
        /*012c*/ 	.word	0xffffffff


	//   ....[61]....
        /*0130*/ 	.word	0xffffffff


	//   ....[62]....
        /*0134*/ 	.word	0xffffffff


	//   ....[63]....
        /*0138*/ 	.word	0xffffffff


	//   ....[64]....
        /*013c*/ 	.word	0xffffffff


	//   ....[65]....
        /*0140*/ 	.word	0xffffffff


	//   ....[66]....
        /*0144*/ 	.word	0xffffffff


	//   ....[67]....
        /*0148*/ 	.word	0xffffffff


	//   ....[68]....
        /*014c*/ 	.word	0xffffffff


	//   ....[69]....
        /*0150*/ 	.word	0xffffffff


	//   ....[70]....
        /*0154*/ 	.word	0xffffffff


	//   ....[71]....
        /*0158*/ 	.word	0xffffffff


	//   ....[72]....
        /*015c*/ 	.word	0xffffffff


	//   ....[73]....
        /*0160*/ 	.word	0xffffffff


	//   ....[74]....
        /*0164*/ 	.word	0xffffffff


	//   ....[75]....
        /*0168*/ 	.word	0xffffffff


	//   ....[76]....
        /*016c*/ 	.word	0xffffffff


	//   ....[77]....
        /*0170*/ 	.word	0xffffffff


	//   ....[78]....
        /*0174*/ 	.word	0xffffffff


	//   ....[79]....
        /*0178*/ 	.word	0xffffffff


	//   ....[80]....
        /*017c*/ 	.word	0xffffffff


	//   ....[81]....
        /*0180*/ 	.word	0xffffffff


	//   ....[82]....
        /*0184*/ 	.word	0xffffffff


	//   ....[83]....
        /*0188*/ 	.word	0xffffffff


	//   ....[84]....
        /*018c*/ 	.word	0xffffffff


	//   ....[85]....
        /*0190*/ 	.word	0xffffffff


	//   ....[86]....
        /*0194*/ 	.word	0xffffffff


	//   ....[87]....
        /*0198*/ 	.word	0xffffffff


	//   ....[88]....
        /*019c*/ 	.word	0xffffffff


	//   ....[89]....
        /*01a0*/ 	.word	0xffffffff


	//   ....[90]....
        /*01a4*/ 	.word	0xffffffff


	//   ....[91]....
        /*01a8*/ 	.word	0xffffffff


	//----- nvinfo : EIATTR_COOP_GROUP_INSTR_OFFSETS
	.align		4
.L_2877:
        /*01ac*/ 	.byte	0x04, 0x28
        /*01ae*/ 	.short	(.L_2879 - .L_2878)


	//   ....[0]....
.L_2878:
        /*01b0*/ 	.word	0x00000b50


	//   ....[1]....
        /*01b4*/ 	.word	0x00000c60


	//   ....[2]....
        /*01b8*/ 	.word	0x00000d50


	//   ....[3]....
        /*01bc*/ 	.word	0x00001bb0


	//   ....[4]....
        /*01c0*/ 	.word	0x00002ea0


	//   ....[5]....
        /*01c4*/ 	.word	0x00002ee0


	//   ....[6]....
        /*01c8*/ 	.word	0x00002f10


	//   ....[7]....
        /*01cc*/ 	.word	0x00002f40


	//   ....[8]....
        /*01d0*/ 	.word	0x00002f70


	//   ....[9]....
        /*01d4*/ 	.word	0x00002fa0


	//   ....[10]....
        /*01d8*/ 	.word	0x00003050


	//   ....[11]....
        /*01dc*/ 	.word	0x00003090


	//   ....[12]....
        /*01e0*/ 	.word	0x000030b0


	//   ....[13]....
        /*01e4*/ 	.word	0x000030c0


	//   ....[14]....
        /*01e8*/ 	.word	0x00003170


	//   ....[15]....
        /*01ec*/ 	.word	0x000031b0


	//   ....[16]....
        /*01f0*/ 	.word	0x000031e0


	//   ....[17]....
        /*01f4*/ 	.word	0x00003210


	//   ....[18]....
        /*01f8*/ 	.word	0x000032f0


	//   ....[19]....
        /*01fc*/ 	.word	0x00003330


	//   ....[20]....
        /*0200*/ 	.word	0x00003370


	//   ....[21]....
        /*0204*/ 	.word	0x000033a0


	//   ....[22]....
        /*0208*/ 	.word	0x00003540


	//   ....[23]....
        /*020c*/ 	.word	0x00003590


	//   ....[24]....
        /*0210*/ 	.word	0x000035c0


	//   ....[25]....
        /*0214*/ 	.word	0x000035f0


	//   ....[26]....
        /*0218*/ 	.word	0x00003770


	//   ....[27]....
        /*021c*/ 	.word	0x000037b0


	//   ....[28]....
        /*0220*/ 	.word	0x000037e0


	//   ....[29]....
        /*0224*/ 	.word	0x00003f40


	//   ....[30]....
        /*0228*/ 	.word	0x00003f90


	//   ....[31]....
        /*022c*/ 	.word	0x00003fd0


	//   ....[32]....
        /*0230*/ 	.word	0x00003fe0


	//   ....[33]....
        /*0234*/ 	.word	0x00003ff0


	//   ....[34]....
        /*0238*/ 	.word	0x00004130


	//   ....[35]....
        /*023c*/ 	.word	0x00004180


	//   ....[36]....
        /*0240*/ 	.word	0x000041c0


	//   ....[37]....
        /*0244*/ 	.word	0x000041d0


	//   ....[38]....
        /*0248*/ 	.word	0x000042d0


	//   ....[39]....
        /*024c*/ 	.word	0x000042f0


	//   ....[40]....
        /*0250*/ 	.word	0x00004300


	//   ....[41]....
        /*0254*/ 	.word	0x00004310


	//   ....[42]....
        /*0258*/ 	.word	0x00004400


	//   ....[43]....
        /*025c*/ 	.word	0x00004420


	//   ....[44]....
        /*0260*/ 	.word	0x00004430


	//   ....[45]....
        /*0264*/ 	.word	0x00004440


	//   ....[46]....
        /*0268*/ 	.word	0x00004530


	//   ....[47]....
        /*026c*/ 	.word	0x00004550


	//   ....[48]....
        /*0270*/ 	.word	0x00004560


	//   ....[49]....
        /*0274*/ 	.word	0x00004570


	//   ....[50]....
        /*0278*/ 	.word	0x00004650


	//   ....[51]....
        /*027c*/ 	.word	0x00004690


	//   ....[52]....
        /*0280*/ 	.word	0x000046d0


	//   ....[53]....
        /*0284*/ 	.word	0x000046f0


	//   ....[54]....
        /*0288*/ 	.word	0x00004700


	//   ....[55]....
        /*028c*/ 	.word	0x00004770


	//   ....[56]....
        /*0290*/ 	.word	0x000047a0


	//   ....[57]....
        /*0294*/ 	.word	0x000047b0


	//   ....[58]....
        /*0298*/ 	.word	0x000047c0


	//   ....[59]....
        /*029c*/ 	.word	0x000047d0


	//   ....[60]....
        /*02a0*/ 	.word	0x00007e10


	//   ....[61]....
        /*02a4*/ 	.word	0x00007e50


	//   ....[62]....
        /*02a8*/ 	.word	0x00007e90


	//   ....[63]....
        /*02ac*/ 	.word	0x00007ed0


	//   ....[64]....
        /*02b0*/ 	.word	0x00007f90


	//   ....[65]....
        /*02b4*/ 	.word	0x00007fe0


	//   ....[66]....
        /*02b8*/ 	.word	0x00008010


	//   ....[67]....
        /*02bc*/ 	.word	0x00008040


	//   ....[68]....
        /*02c0*/ 	.word	0x000080c0


	//   ....[69]....
        /*02c4*/ 	.word	0x00008110


	//   ....[70]....
        /*02c8*/ 	.word	0x00008140


	//   ....[71]....
        /*02cc*/ 	.word	0x00008170


	//   ....[72]....
        /*02d0*/ 	.word	0x00008200


	//   ....[73]....
        /*02d4*/ 	.word	0x00008240


	//   ....[74]....
        /*02d8*/ 	.word	0x00008270


	//   ....[75]....
        /*02dc*/ 	.word	0x000082a0


	//   ....[76]....
        /*02e0*/ 	.word	0x00008330


	//   ....[77]....
        /*02e4*/ 	.word	0x00008370


	//   ....[78]....
        /*02e8*/ 	.word	0x000083a0


	//   ....[79]....
        /*02ec*/ 	.word	0x000083d0


	//   ....[80]....
        /*02f0*/ 	.word	0x00008a40


	//   ....[81]....
        /*02f4*/ 	.word	0x00008d10


	//   ....[82]....
        /*02f8*/ 	.word	0x00008ee0


	//   ....[83]....
        /*02fc*/ 	.word	0x00008f30


	//   ....[84]....
        /*0300*/ 	.word	0x00008f60


	//   ....[85]....
        /*0304*/ 	.word	0x00008f80


	//   ....[86]....
        /*0308*/ 	.word	0x00008fa0


	//   ....[87]....
        /*030c*/ 	.word	0x00009070


	//   ....[88]....
        /*0310*/ 	.word	0x000090c0


	//   ....[89]....
        /*0314*/ 	.word	0x000090e0


	//   ....[90]....
        /*0318*/ 	.word	0x00009100


	//   ....[91]....
        /*031c*/ 	.word	0x00009120


	//----- nvinfo : EIATTR_EXIT_INSTR_OFFSETS
	.align		4
.L_2879:
        /*0320*/ 	.byte	0x04, 0x1c
        /*0322*/ 	.short	(.L_2881 - .L_2880)


	//   ....[0]....
.L_2880:
        /*0324*/ 	.word	0x00009200


	//   ....[1]....
        /*0328*/ 	.word	0x000094a0


	//----- nvinfo : EIATTR_MAX_THREADS
	.align		4
.L_2881:
        /*032c*/ 	.byte	0x04, 0x05
        /*032e*/ 	.short	(.L_2883 - .L_2882)
.L_2882:
        /*0330*/ 	.word	0x00000020
        /*0334*/ 	.word	0x00000001
        /*0338*/ 	.word	0x00000001


	//----- nvinfo : EIATTR_CRS_STACK_SIZE
	.align		4
.L_2883:
        /*033c*/ 	.byte	0x04, 0x1e
        /*033e*/ 	.short	(.L_2885 - .L_2884)
.L_2884:
        /*0340*/ 	.word	0x00000000
.L_2885:


//--------------------- .nv.info._Z25selective_scan_bwd_kernelI32Selective_Scan_bwd_kernel_traitsILi32ELi16ELb1ELb1ELb0ELb0ELb1EfN3c107complexIfEEEEv12SSMParamsBwd --------------------------
	.section	.nv.info._Z25selective_scan_bwd_kernelI32Selective_Scan_bwd_kernel_traitsILi32ELi16ELb1ELb1ELb0ELb0ELb1EfN3c107complexIfEEEEv12SSMParamsBwd,"",@"SHT_CUDA_INFO"
	.sectionflags	@""
	.align	4


	//----- nvinfo : EIATTR_CUDA_API_VERSION
	.align		4
        /*0000*/ 	.byte	0x04, 0x37
        /*0002*/ 	.short	(.L_2887 - .L_2886)
.L_2886:
        /*0004*/ 	.word	0x00000082


	//----- nvinfo : EIATTR_SW2861232_WAR
	.align		4
.L_2887:
        /*0008*/ 	.byte	0x01, 0x35
	.zero		2


	//----- nvinfo : EIATTR_PARAM_CBANK
	.align		4
        /*000c*/ 	.byte	0x04, 0x0a
        /*000e*/ 	.short	(.L_2889 - .L_2888)
	.align		4
.L_2888:
        /*0010*/ 	.word	index@(.nv.constant0._Z25selective_scan_bwd_kernelI32Selective_Scan_bwd_kernel_traitsILi32ELi16ELb1ELb1ELb0ELb0ELb1EfN3c107complexIfEEEEv12SSMParamsBwd)
        /*0014*/ 	.short	0x0160
        /*0016*/ 	.short	0x01f0


	//----- nvinfo : EIATTR_CBANK_PARAM_SIZE
	.align		4
.L_2889:
        /*0018*/ 	.byte	0x03, 0x19
        /*001a*/ 	.short	0x01f0


	//----- nvinfo : EIATTR_KPARAM_INFO
	.align		4
        /*001c*/ 	.byte	0x04, 0x17
        /*001e*/ 	.short	(.L_2891 - .L_2890)
.L_2890:
        /*0020*/ 	.word	0x00000000
        /*0024*/ 	.short	0x0000
        /*0026*/ 	.short	0x0000
        /*0028*/ 	.byte	0x00, 0xf0, 0xc1, 0x07


	//----- nvinfo : EIATTR_MAXREG_COUNT
	.align		4
.L_2891:
        /*002c*/ 	.byte	0x03, 0x1b
        /*002e*/ 	.short	0x00ff


	//----- nvinfo : EIATTR_NUM_BARRIERS
	.align		4
        /*0030*/ 	.byte	0x02, 0x4c
        /*0032*/ 	.byte	0x01
	.zero		1


	//----- nvinfo : EIATTR_MERCURY_ISA_VERSION
	.align		4
        /*0034*/ 	.byte	0x03, 0x5f
        /*0036*/ 	.short	0x0000


	//----- nvinfo : EIATTR_COOP_GROUP_MASK_REGIDS
	.align		4
        /*0038*/ 	.byte	0x04, 0x29
        /*003a*/ 	.short	(.L_2893 - .L_2892)


	//   ....[0]....
.L_2892:
        /*003c*/ 	.word	0xffffffff


	//   ....[1]....
        /*0040*/ 	.word	0xffffffff


	//   ....[2]....
        /*0044*/ 	.word	0xffffffff


	//   ....[3]....
        /*0048*/ 	.word	0xffffffff


	//   ....[4]....
        /*004c*/ 	.word	0xffffffff


	//   ....[5]....
        /*0050*/ 	.word	0xffffffff


	//   ....[6]....
        /*0054*/ 	.word	0xffffffff


	//   ....[7]....
        /*0058*/ 	.word	0xffffffff


	//   ....[8]....
        /*005c*/ 	.word	0xffffffff


	//   ....[9]....
        /*0060*/ 	.word	0xffffffff


	//   ....[10]....
        /*0064*/ 	.word	0xffffffff


	//   ....[11]....
        /*0068*/ 	.word	0xffffffff


	//   ....[12]....
        /*006c*/ 	.word	0xffffffff


	//   ....[13]....
        /*0070*/ 	.word	0xffffffff


	//   ....[14]....
        /*0074*/ 	.word	0xffffffff


	//   ....[15]....
        /*0078*/ 	.word	0xffffffff


	//   ....[16]....
        /*007c*/ 	.word	0xffffffff


	//   ....[17]....
        /*0080*/ 	.word	0xffffffff


	//   ....[18]....
        /*0084*/ 	.word	0xffffffff


	//   ....[19]....
        /*0088*/ 	.word	0xffffffff


	//   ....[20]....
        /*008c*/ 	.word	0xffffffff


	//   ....[21]....
        /*0090*/ 	.word	0xffffffff


	//   ....[22]....
        /*0094*/ 	.word	0xffffffff


	//   ....[23]....
        /*0098*/ 	.word	0xffffffff


	//   ....[24]....
        /*009c*/ 	.word	0xffffffff


	//   ....[25]....
        /*00a0*/ 	.word	0xffffffff


	//   ....[26]....
        /*00a4*/ 	.word	0xffffffff


	//   ....[27]....
        /*00a8*/ 	.word	0xffffffff


	//   ....[28]....
        /*00ac*/ 	.word	0xffffffff


	//   ....[29]....
        /*00b0*/ 	.word	0xffffffff


	//   ....[30]....
        /*00b4*/ 	.word	0xffffffff


	//   ....[31]....
        /*00b8*/ 	.word	0xffffffff


	//   ....[32]....
        /*00bc*/ 	.word	0xffffffff


	//   ....[33]....
        /*00c0*/ 	.word	0xffffffff


	//   ....[34]....
        /*00c4*/ 	.word	0xffffffff


	//   ....[35]....
        /*00c8*/ 	.word	0xffffffff


	//   ....[36]....
        /*00cc*/ 	.word	0xffffffff


	//   ....[37]....
        /*00d0*/ 	.word	0xffffffff


	//   ....[38]....
        /*00d4*/ 	.word	0xffffffff


	//   ....[39]....
        /*00d8*/ 	.word	0xffffffff


	//   ....[40]....
        /*00dc*/ 	.word	0xffffffff


	//   ....[41]....
        /*00e0*/ 	.word	0xffffffff


	//   ....[42]....
        /*00e4*/ 	.word	0xffffffff


	//   ....[43]....
        /*00e8*/ 	.word	0xffffffff


	//   ....[44]....
        /*00ec*/ 	.word	0xffffffff


	//   ....[45]....
        /*00f0*/ 	.word	0xffffffff


	//   ....[46]....
        /*00f4*/ 	.word	0xffffffff


	//   ....[47]....
        /*00f8*/ 	.word	0xffffffff


	//   ....[48]....
        /*00fc*/ 	.word	0xffffffff


	//   ....[49]....
        /*0100*/ 	.word	0xffffffff


	//   ....[50]....
        /*0104*/ 	.word	0xffffffff


	//   ....[51]....
        /*0108*/ 	.word	0xffffffff


	//   ....[52]....
        /*010c*/ 	.word	0xffffffff


	//   ....[53]....
        /*0110*/ 	.word	0xffffffff


	//   ....[54]....
        /*0114*/ 	.word	0xffffffff


	//   ....[55]....
        /*0118*/ 	.word	0xffffffff


	//   ....[56]....
        /*011c*/ 	.word	0xffffffff


	//   ....[57]....
        /*0120*/ 	.word	0xffffffff


	//   ....[58]....
        /*0124*/ 	.word	0xffffffff


	//   ....[59]....
        /*0128*/ 	.word	0xffffffff


	//   ....[60]....
        /*012c*/ 	.word	0xffffffff


	//   ....[61]....
        /*0130*/ 	.word	0xffffffff


	//   ....[62]....
        /*0134*/ 	.word	0xffffffff


	//   ....[63]....
        /*0138*/ 	.word	0xffffffff


	//   ....[64]....
        /*013c*/ 	.word	0xffffffff


	//   ....[65]....
        /*0140*/ 	.word	0xffffffff


	//   ....[66]....
        /*0144*/ 	.word	0xffffffff


	//   ....[67]....
        /*0148*/ 	.word	0xffffffff


	//   ....[68]....
        /*014c*/ 	.word	0xffffffff


	//   ....[69]....
        /*0150*/ 	.word	0xffffffff


	//   ....[70]....
        /*0154*/ 	.word	0xffffffff


	//   ....[71]....
        /*0158*/ 	.word	0xffffffff


	//   ....[72]....
        /*015c*/ 	.word	0xffffffff


	//   ....[73]....
        /*0160*/ 	.word	0xffffffff


	//   ....[74]....
        /*0164*/ 	.word	0xffffffff


	//   ....[75]....
        /*0168*/ 	.word	0xffffffff


	//   ....[76]....
        /*016c*/ 	.word	0xffffffff


	//   ....[77]....
        /*0170*/ 	.word	0xffffffff


	//   ....[78]....
        /*0174*/ 	.word	0xffffffff


	//   ....[79]....
        /*0178*/ 	.word	0xffffffff


	//   ....[80]....
        /*017c*/ 	.word	0xffffffff


	//   ....[81]....
        /*0180*/ 	.word	0xffffffff


	//   ....[82]....
        /*0184*/ 	.word	0xffffffff


	//   ....[83]....
        /*0188*/ 	.word	0xffffffff


	//   ....[84]....
        /*018c*/ 	.word	0xffffffff


	//   ....[85]....
        /*0190*/ 	.word	0xffffffff


	//   ....[86]....
        /*0194*/ 	.word	0xffffffff


	//   ....[87]....
        /*0198*/ 	.word	0xffffffff


	//   ....[88]....
        /*019c*/ 	.word	0xffffffff


	//   ....[89]....
        /*01a0*/ 	.word	0xffffffff


	//   ....[90]....
        /*01a4*/ 	.word	0xffffffff


	//   ....[91]....
        /*01a8*/ 	.word	0xffffffff


	//   ....[92]....
        /*01ac*/ 	.word	0xffffffff


	//   ....[93]....
        /*01b0*/ 	.word	0xffffffff


	//   ....[94]....
        /*01b4*/ 	.word	0xffffffff


	//   ....[95]....
        /*01b8*/ 	.word	0xffffffff


	//----- nvinfo : EIATTR_COOP_GROUP_INSTR_OFFSETS
	.align		4
.L_2893:
        /*01bc*/ 	.byte	0x04, 0x28
        /*01be*/ 	.short	(.L_2895 - .L_2894)


	//   ....[0]....
.L_2894:
        /*01c0*/ 	.word	0x00000b70


	//   ....[1]....
        /*01c4*/ 	.word	0x00000c80


	//   ....[2]....
        /*01c8*/ 	.word	0x00000e90


	//   ....[3]....
        /*01cc*/ 	.word	0x00001060


	//   ....[4]....
        /*01d0*/ 	.word	0x00001630


	//   ....[5]....
        /*01d4*/ 	.word	0x00001d00


	//   ....[6]....
        /*01d8*/ 	.word	0x00002100


	//   ....[7]....
        /*01dc*/ 	.word	0x00002fd0


	//   ....[8]....
        /*01e0*/ 	.word	0x00004320


	//   ....[9]....
        /*01e4*/ 	.word	0x00004360


	//   ....[10]....
        /*01e8*/ 	.word	0x00004390


	//   ....[11]....
        /*01ec*/ 	.word	0x000043c0


	//   ....[12]....
        /*01f0*/ 	.word	0x000043d0


	//   ....[13]....
        /*01f4*/ 	.word	0x000043e0


	//   ....[14]....
        /*01f8*/ 	.word	0x000044a0


	//   ....[15]....
        /*01fc*/ 	.word	0x000044c0


	//   ....[16]....
        /*0200*/ 	.word	0x000044d0


	//   ....[17]....
        /*0204*/ 	.word	0x000044e0


	//   ....[18]....
        /*0208*/ 	.word	0x00004580


	//   ....[19]....
        /*020c*/ 	.word	0x000045c0


	//   ....[20]....
        /*0210*/ 	.word	0x00004600


	//   ....[21]....
        /*0214*/ 	.word	0x00004630


	//   ....[22]....
        /*0218*/ 	.word	0x00004770


	//   ....[23]....
        /*021c*/ 	.word	0x000047b0


	//   ....[24]....
        /*0220*/ 	.word	0x000047e0


	//   ....[25]....
        /*0224*/ 	.word	0x00004810


	//   ....[26]....
        /*0228*/ 	.word	0x00004990


	//   ....[27]....
        /*022c*/ 	.word	0x000049d0


	//   ....[28]....
        /*0230*/ 	.word	0x00004a10


	//   ....[29]....
        /*0234*/ 	.word	0x00004a40


	//   ....[30]....
        /*0238*/ 	.word	0x00004bc0


	//   ....[31]....
        /*023c*/ 	.word	0x00004c20


	//   ....[32]....
        /*0240*/ 	.word	0x00004c60


	//   ....[33]....
        /*0244*/ 	.word	0x000053b0


	//   ....[34]....
        /*0248*/ 	.word	0x00005420


	//   ....[35]....
        /*024c*/ 	.word	0x00005450


	//   ....[36]....
        /*0250*/ 	.word	0x00005460


	//   ....[37]....
        /*0254*/ 	.word	0x00005470


	//   ....[38]....
        /*0258*/ 	.word	0x000055d0


	//   ....[39]....
        /*025c*/ 	.word	0x00005610


	//   ....[40]....
        /*0260*/ 	.word	0x00005640


	//   ....[41]....
        /*0264*/ 	.word	0x00005660


	//   ....[42]....
        /*0268*/ 	.word	0x00005750


	//   ....[43]....
        /*026c*/ 	.word	0x00005770


	//   ....[44]....
        /*0270*/ 	.word	0x00005780


	//   ....[45]....
        /*0274*/ 	.word	0x00005790


	//   ....[46]....
        /*0278*/ 	.word	0x00005880


	//   ....[47]....
        /*027c*/ 	.word	0x000058a0


	//   ....[48]....
        /*0280*/ 	.word	0x000058b0


	//   ....[49]....
        /*0284*/ 	.word	0x000058c0


	//   ....[50]....
        /*0288*/ 	.word	0x000059b0


	//   ....[51]....
        /*028c*/ 	.word	0x000059d0


	//   ....[52]....
        /*0290*/ 	.word	0x000059e0


	//   ....[53]....
        /*0294*/ 	.word	0x000059f0


	//   ....[54]....
        /*0298*/ 	.word	0x00005ad0


	//   ....[55]....
        /*029c*/ 	.word	0x00005b10


	//   ....[56]....
        /*02a0*/ 	.word	0x00005b30


	//   ....[57]....
        /*02a4*/ 	.word	0x00005b40


	//   ....[58]....
        /*02a8*/ 	.word	0x00005b50


	//   ....[59]....
        /*02ac*/ 	.word	0x00005b60


	//   ....[60]....
        /*02b0*/ 	.word	0x00005bd0


	//   ....[61]....
        /*02b4*/ 	.word	0x00005c00


	//   ....[62]....
        /*02b8*/ 	.word	0x00005c20


	//   ....[63]....
        /*02bc*/ 	.word	0x00005c30


	//   ....[64]....
        /*02c0*/ 	.word	0x00009180


	//   ....[65]....
        /*02c4*/ 	.word	0x000091c0


	//   ....[66]....
        /*02c8*/ 	.word	0x00009200


	//   ....[67]....
        /*02cc*/ 	.word	0x00009240


	//   ....[68]....
        /*02d0*/ 	.word	0x00009300


	//   ....[69]....
        /*02d4*/ 	.word	0x00009330


	//   ....[70]....
        /*02d8*/ 	.word	0x00009360


	//   ....[71]....
        /*02dc*/ 	.word	0x00009390


	//   ....[72]....
        /*02e0*/ 	.word	0x00009430


	//   ....[73]....
        /*02e4*/ 	.word	0x00009460


	//   ....[74]....
        /*02e8*/ 	.word	0x00009490


	//   ....[75]....
        /*02ec*/ 	.word	0x000094c0


	//   ....[76]....
        /*02f0*/ 	.word	0x00009560


	//   ....[77]....
        /*02f4*/ 	.word	0x00009590


	//   ....[78]....
        /*02f8*/ 	.word	0x000095c0


	//   ....[79]....
        /*02fc*/ 	.word	0x000095f0


	//   ....[80]....
        /*0300*/ 	.word	0x00009690


	//   ....[81]....
        /*0304*/ 	.word	0x000096c0


	//   ....[82]....
        /*0308*/ 	.word	0x000096f0


	//   ....[83]....
        /*030c*/ 	.word	0x00009720


	//   ....[84]....
        /*0310*/ 	.word	0x00009da0


	//   ....[85]....
        /*0314*/ 	.word	0x0000a050


	//   ....[86]....
        /*0318*/ 	.word	0x0000a220


	//   ....[87]....
        /*031c*/ 	.word	0x0000a270


	//   ....[88]....
        /*0320*/ 	.word	0x0000a2a0


	//   ....[89]....
        /*0324*/ 	.word	0x0000a2c0


	//   ....[90]....
        /*0328*/ 	.word	0x0000a2e0


	//   ....[91]....
        /*032c*/ 	.word	0x0000a3b0


	//   ....[92]....
        /*0330*/ 	.word	0x0000a400


	//   ....[93]....
        /*0334*/ 	.word	0x0000a420


	//   ....[94]....
        /*0338*/ 	.word	0x0000a440


	//   ....[95]....
        /*033c*/ 	.word	0x0000a460


	//----- nvinfo : EIATTR_EXIT_INSTR_OFFSETS
	.align		4
.L_2895:
        /*0340*/ 	.byte	0x04, 0x1c
        /*0342*/ 	.short	(.L_2897 - .L_2896)


	//   ....[0]....
.L_2896:
        /*0344*/ 	.word	0x0000a540


	//   ....[1]....
        /*0348*/ 	.word	0x0000a7e0


	//----- nvinfo : EIATTR_MAX_THREADS
	.align		4
.L_2897:
        /*034c*/ 	.byte	0x04, 0x05
        /*034e*/ 	.short	(.L_2899 - .L_2898)
.L_2898:
        /*0350*/ 	.word	0x00000020
        /*0354*/ 	.word	0x00000001
        /*0358*/ 	.word	0x00000001


	//----- nvinfo : EIATTR_CRS_STACK_SIZE
	.align		4
.L_2899:
        /*035c*/ 	.byte	0x04, 0x1e
        /*035e*/ 	.short	(.L_2901 - .L_2900)
.L_2900:
        /*0360*/ 	.word	0x00000000
.L_2901:


//--------------------- .nv.info._Z25selective_scan_bwd_kernelI32Selective_Scan_bwd_kernel_traitsILi32ELi16ELb1ELb1ELb0ELb1ELb0EfN3c107complexIfEEEEv12SSMParamsBwd --------------------------
	.section	.nv.info._Z25selective_scan_bwd_kernelI32Selective_Scan_bwd_kernel_traitsILi32ELi16ELb1ELb1ELb0ELb1ELb0EfN3c107complexIfEEEEv12SSMParamsBwd,"",@"SHT_CUDA_INFO"
	.sectionflags	@""
	.align	4


	//----- nvinfo : EIATTR_CUDA_API_VERSION
	.align		4
        /*0000*/ 	.byte	0x04, 0x37
        /*0002*/ 	.short	(.L_2903 - .L_2902)
.L_2902:
        /*0004*/ 	.word	0x00000082


	//----- nvinfo : EIATTR_SW2861232_WAR
	.align		4
.L_2903:
        /*0008*/ 	.byte	0x01, 0x35
	.zero		2


	//----- nvinfo : EIATTR_PARAM_CBANK
	.align		4
        /*000c*/ 	.byte	0x04, 0x0a
        /*000e*/ 	.short	(.L_2905 - .L_2904)
	.align		4
.L_2904:
        /*0010*/ 	.word	index@(.nv.constant0._Z25selective_scan_bwd_kernelI32Selective_Scan_bwd_kernel_traitsILi32ELi16ELb1ELb1ELb0ELb1ELb0EfN3c107complexIfEEEEv12SSMParamsBwd)
        /*0014*/ 	.short	0x0160
        /*0016*/ 	.short	0x01f0


	//----- nvinfo : EIATTR_CBANK_PARAM_SIZE
	.align		4
.L_2905:
        /*0018*/ 	.byte	0x03, 0x19
        /*001a*/ 	.short	0x01f0


	//----- nvinfo : EIATTR_KPARAM_INFO
	.align		4
        /*001c*/ 	.byte	0x04, 0x17
        /*001e*/ 	.short	(.L_2907 - .L_2906)
.L_2906:
        /*0020*/ 	.word	0x00000000
        /*0024*/ 	.short	0x0000
        /*0026*/ 	.short	0x0000
        /*0028*/ 	.byte	0x00, 0xf0, 0xc1, 0x07


	//----- nvinfo : EIATTR_MAXREG_COUNT
	.align		4
.L_2907:
        /*002c*/ 	.byte	0x03, 0x1b
        /*002e*/ 	.short	0x00ff


	//----- nvinfo : EIATTR_NUM_BARRIERS
	.align		4
        /*0030*/ 	.byte	0x02, 0x4c
        /*0032*/ 	.byte	0x01
	.zero		1


	//----- nvinfo : EIATTR_MERCURY_ISA_VERSION
	.align		4
        /*0034*/ 	.byte	0x03, 0x5f
        /*0036*/ 	.short	0x0000


	//----- nvinfo : EIATTR_COOP_GROUP_MASK_REGIDS
	.align		4
        /*0038*/ 	.byte	0x04, 0x29
        /*003a*/ 	.short	(.L_2909 - .L_2908)


	//   ....[0]....
.L_2908:
        /*003c*/ 	.word	0xffffffff


	//   ....[1]....
        /*0040*/ 	.word	0xffffffff


	//   ....[2]....
        /*0044*/ 	.word	0xffffffff


	//   ....[3]....
        /*0048*/ 	.word	0xffffffff


	//   ....[4]....
        /*004c*/ 	.word	0xffffffff


	//   ....[5]....
        /*0050*/ 	.word	0xffffffff


	//   ....[6]....
        /*0054*/ 	.word	0xffffffff


	//   ....[7]....
        /*0058*/ 	.word	0xffffffff


	//   ....[8]....
        /*005c*/ 	.word	0xffffffff


	//   ....[9]....
        /*0060*/ 	.word	0xffffffff


	//   ....[10]....
        /*0064*/ 	.word	0xffffffff


	//   ....[11]....
        /*0068*/ 	.word	0xffffffff


	//   ....[12]....
        /*006c*/ 	.word	0xffffffff


	//   ....[13]....
        /*0070*/ 	.word	0xffffffff


	//   ....[14]....
        /*0074*/ 	.word	0xffffffff


	//   ....[15]....
        /*0078*/ 	.word	0xffffffff


	//   ....[16]....
        /*007c*/ 	.word	0xffffffff


	//   ....[17]....
        /*0080*/ 	.word	0xffffffff


	//   ....[18]....
        /*0084*/ 	.word	0xffffffff


	//   ....[19]....
        /*0088*/ 	.word	0xffffffff


	//   ....[20]....
        /*008c*/ 	.word	0xffffffff


	//   ....[21]....
        /*0090*/ 	.word	0xffffffff


	//   ....[22]....
        /*0094*/ 	.word	0xffffffff


	//   ....[23]....
        /*0098*/ 	.word	0xffffffff


	//   ....[24]....
        /*009c*/ 	.word	0xffffffff


	//   ....[25]....
        /*00a0*/ 	.word	0xffffffff


	//   ....[26]....
        /*00a4*/ 	.word	0xffffffff


	//   ....[27]....
        /*00a8*/ 	.word	0xffffffff


	//   ....[28]....
        /*00ac*/ 	.word	0xffffffff


	//   ....[29]....
        /*00b0*/ 	.word	0xffffffff


	//   ....[30]....
        /*00b4*/ 	.word	0xffffffff


	//   ....[31]....
        /*00b8*/ 	.word	0xffffffff


	//   ....[32]....
        /*00bc*/ 	.word	0xffffffff


	//   ....[33]....
        /*00c0*/ 	.word	0xffffffff


	//   ....[34]....
        /*00c4*/ 	.word	0xffffffff


	//   ....[35]....
        /*00c8*/ 	.word	0xffffffff


	//   ....[36]....
        /*00cc*/ 	.word	0xffffffff


	//   ....[37]....
        /*00d0*/ 	.word	0xffffffff


	//   ....[38]....
        /*00d4*/ 	.word	0xffffffff


	//   ....[39]....
        /*00d8*/ 	.word	0xffffffff


	//   ....[40]....
        /*00dc*/ 	.word	0xffffffff


	//   ....[41]....
        /*00e0*/ 	.word	0xffffffff


	//   ....[42]....
        /*00e4*/ 	.word	0xffffffff


	//   ....[43]....
        /*00e8*/ 	.word	0xffffffff


	//   ....[44]....
        /*00ec*/ 	.word	0xffffffff


	//   ....[45]....
        /*00f0*/ 	.word	0xffffffff


	//   ....[46]....
        /*00f4*/ 	.word	0xffffffff


	//   ....[47]....
        /*00f8*/ 	.word	0xffffffff


	//   ....[48]....
        /*00fc*/ 	.word	0xffffffff


	//   ....[49]....
        /*0100*/ 	.word	0xffffffff


	//   ....[50]....
        /*0104*/ 	.word	0xffffffff


	//   ....[51]....
        /*0108*/ 	.word	0xffffffff


	//   ....[52]....
        /*010c*/ 	.word	0xffffffff


	//   ....[53]....
        /*0110*/ 	.word	0xffffffff


	//   ....[54]....
        /*0114*/ 	.word	0xffffffff


	//   ....[55]....
        /*0118*/ 	.word	0xffffffff


	//   ....[56]....
        /*011c*/ 	.word	0xffffffff


	//   ....[57]....
        /*0120*/ 	.word	0xffffffff


	//   ....[58]....
        /*0124*/ 	.word	0xffffffff


	//   ....[59]....
        /*0128*/ 	.word	0xffffffff


	//   ....[60]....
        /*012c*/ 	.word	0xffffffff


	//   ....[61]....
        /*0130*/ 	.word	0xffffffff


	//   ....[62]....
        /*0134*/ 	.word	0xffffffff


	//   ....[63]....
        /*0138*/ 	.word	0xffffffff


	//   ....[64]....
        /*013c*/ 	.word	0xffffffff


	//   ....[65]....
        /*0140*/ 	.word	0xffffffff


	//   ....[66]....
        /*0144*/ 	.word	0xffffffff


	//   ....[67]....
        /*0148*/ 	.word	0xffffffff


	//   ....[68]....
        /*014c*/ 	.word	0xffffffff


	//   ....[69]....
        /*0150*/ 	.word	0xffffffff


	//   ....[70]....
        /*0154*/ 	.word	0xffffffff


	//   ....[71]....
        /*0158*/ 	.word	0xffffffff


	//   ....[72]....
        /*015c*/ 	.word	0xffffffff


	//   ....[73]....
        /*0160*/ 	.word	0xffffffff


	//   ....[74]....
        /*0164*/ 	.word	0xffffffff


	//   ....[75]....
        /*0168*/ 	.word	0xffffffff


	//   ....[76]....
        /*016c*/ 	.word	0xffffffff


	//   ....[77]....
        /*0170*/ 	.word	0xffffffff


	//   ....[78]....
        /*0174*/ 	.word	0xffffffff


	//   ....[79]....
        /*0178*/ 	.word	0xffffffff


	//   ....[80]....
        /*017c*/ 	.word	0xffffffff


	//   ....[81]....
        /*0180*/ 	.word	0xffffffff


	//   ....[82]....
        /*0184*/ 	.word	0xffffffff


	//   ....[83]....
        /*0188*/ 	.word	0xffffffff


	//   ....[84]....
        /*018c*/ 	.word	0xffffffff


	//   ....[85]....
        /*0190*/ 	.word	0xffffffff


	//   ....[86]....
        /*0194*/ 	.word	0xffffffff


	//   ....[87]....
        /*0198*/ 	.word	0xffffffff


	//   ....[88]....
        /*019c*/ 	.word	0xffffffff


	//   ....[89]....
        /*01a0*/ 	.word	0xffffffff


	//   ....[90]....
        /*01a4*/ 	.word	0xffffffff


	//   ....[91]....
        /*01a8*/ 	.word	0xffffffff


	//   ....[92]....
        /*01ac*/ 	.word	0xffffffff


	//----- nvinfo : EIATTR_COOP_GROUP_INSTR_OFFSETS
	.align		4
.L_2909:
        /*01b0*/ 	.byte	0x04, 0x28
        /*01b2*/ 	.short	(.L_2911 - .L_2910)


	//   ....[0]....
.L_2910:
        /*01b4*/ 	.word	0x00000b70


	//   ....[1]....
        /*01b8*/ 	.word	0x00000c80


	//   ....[2]....
        /*01bc*/ 	.word	0x00000e60


	//   ....[3]....
        /*01c0*/ 	.word	0x00003e60


	//   ....[4]....
        /*01c4*/ 	.word	0x00005150


	//   ....[5]....
        /*01c8*/ 	.word	0x00005190


	//   ....[6]....
        /*01cc*/ 	.word	0x000051d0


	//   ....[7]....
        /*01d0*/ 	.word	0x00005210


	//   ....[8]....
        /*01d4*/ 	.word	0x00005250


	//   ....[9]....
        /*01d8*/ 	.word	0x00005280


	//   ....[10]....
        /*01dc*/ 	.word	0x000053a0


	//   ....[11]....
        /*01e0*/ 	.word	0x000053e0


	//   ....[12]....
        /*01e4*/ 	.word	0x00005410


	//   ....[13]....
        /*01e8*/ 	.word	0x00005440


	//   ....[14]....
        /*01ec*/ 	.word	0x00005570


	//   ....[15]....
        /*01f0*/ 	.word	0x000055b0


	//   ....[16]....
        /*01f4*/ 	.word	0x000055e0


	//   ....[17]....
        /*01f8*/ 	.word	0x00005610


	//   ....[18]....
        /*01fc*/ 	.word	0x00005750


	//   ....[19]....
        /*0200*/ 	.word	0x00005790


	//   ....[20]....
        /*0204*/ 	.word	0x000057c0


	//   ....[21]....
        /*0208*/ 	.word	0x000057f0


	//   ....[22]....
        /*020c*/ 	.word	0x00005910


	//   ....[23]....
        /*0210*/ 	.word	0x00005940


	//   ....[24]....
        /*0214*/ 	.word	0x00005980


	//   ....[25]....
        /*0218*/ 	.word	0x000059b0


	//   ....[26]....
        /*021c*/ 	.word	0x00005ae0


	//   ....[27]....
        /*0220*/ 	.word	0x00005b10


	//   ....[28]....
        /*0224*/ 	.word	0x00005b40


	//   ....[29]....
        /*0228*/ 	.word	0x00005bb0


	//   ....[30]....
        /*022c*/ 	.word	0x00006510


	//   ....[31]....
        /*0230*/ 	.word	0x00006540


	//   ....[32]....
        /*0234*/ 	.word	0x00006570


	//   ....[33]....
        /*0238*/ 	.word	0x00006590


	//   ....[34]....
        /*023c*/ 	.word	0x000066a0


	//   ....[35]....
        /*0240*/ 	.word	0x00006ce0


	//   ....[36]....
        /*0244*/ 	.word	0x00006d10


	//   ....[37]....
        /*0248*/ 	.word	0x00006d30


	//   ....[38]....
        /*024c*/ 	.word	0x00006e10


	//   ....[39]....
        /*0250*/ 	.word	0x00006e30


	//   ....[40]....
        /*0254*/ 	.word	0x00006e40


	//   ....[41]....
        /*0258*/ 	.word	0x00006e50


	//   ....[42]....
        /*025c*/ 	.word	0x00006f30


	//   ....[43]....
        /*0260*/ 	.word	0x00006f50


	//   ....[44]....
        /*0264*/ 	.word	0x00006f60


	//   ....[45]....
        /*0268*/ 	.word	0x00006f70


	//   ....[46]....
        /*026c*/ 	.word	0x00007050


	//   ....[47]....
        /*0270*/ 	.word	0x00007080


	//   ....[48]....
        /*0274*/ 	.word	0x00007090


	//   ....[49]....
        /*0278*/ 	.word	0x000070a0


	//   ....[50]....
        /*027c*/ 	.word	0x00007190


	//   ....[51]....
        /*0280*/ 	.word	0x000071d0


	//   ....[52]....
        /*0284*/ 	.word	0x00007210


	//   ....[53]....
        /*0288*/ 	.word	0x00007250


	//   ....[54]....
        /*028c*/ 	.word	0x00007280


	//   ....[55]....
        /*0290*/ 	.word	0x000072b0


	//   ....[56]....
        /*0294*/ 	.word	0x000072e0


	//   ....[57]....
        /*0298*/ 	.word	0x00007340


	//   ....[58]....
        /*029c*/ 	.word	0x00007370


	//   ....[59]....
        /*02a0*/ 	.word	0x000073c0


	//   ....[60]....
        /*02a4*/ 	.word	0x0000a020


	//   ....[61]....
        /*02a8*/ 	.word	0x0000a060


	//   ....[62]....
        /*02ac*/ 	.word	0x0000a0a0


	//   ....[63]....
        /*02b0*/ 	.word	0x0000a0e0


	//   ....[64]....
        /*02b4*/ 	.word	0x0000a1b0


	//   ....[65]....
        /*02b8*/ 	.word	0x0000a1e0


	//   ....[66]....
        /*02bc*/ 	.word	0x0000a210


	//   ....[67]....
        /*02c0*/ 	.word	0x0000a240


	//   ....[68]....
        /*02c4*/ 	.word	0x0000a2e0


	//   ....[69]....
        /*02c8*/ 	.word	0x0000a330


	//   ....[70]....
        /*02cc*/ 	.word	0x0000a360


	//   ....[71]....
        /*02d0*/ 	.word	0x0000a390


	//   ....[72]....
        /*02d4*/ 	.word	0x0000a410


	//   ....[73]....
        /*02d8*/ 	.word	0x0000a460


	//   ....[74]....
        /*02dc*/ 	.word	0x0000a490


	//   ....[75]....
        /*02e0*/ 	.word	0x0000a4c0


	//   ....[76]....
        /*02e4*/ 	.word	0x0000a550


	//   ....[77]....
        /*02e8*/ 	.word	0x0000a590


	//   ....[78]....
        /*02ec*/ 	.word	0x0000a5c0


	//   ....[79]....
        /*02f0*/ 	.word	0x0000a5f0


	//   ....[80]....
        /*02f4*/ 	.word	0x0000adb0


	//   ....[81]....
        /*02f8*/ 	.word	0x0000b250


	//   ....[82]....
        /*02fc*/ 	.word	0x0000b770


	//   ....[83]....
        /*0300*/ 	.word	0x0000b990


	//   ....[84]....
        /*0304*/ 	.word	0x0000b9e0


	//   ....[85]....
        /*0308*/ 	.word	0x0000ba10


	//   ....[86]....
        /*030c*/ 	.word	0x0000ba30


	//   ....[87]....
        /*0310*/ 	.word	0x0000ba50


	//   ....[88]....
        /*0314*/ 	.word	0x0000bb20


	//   ....[89]....
        /*0318*/ 	.word	0x0000bb70


	//   ....[90]....
        /*031c*/ 	.word	0x0000bb90


	//   ....[91]....
        /*0320*/ 	.word	0x0000bbb0


	//   ....[92]....
        /*0324*/ 	.word	0x0000bbd0


	//----- nvinfo : EIATTR_EXIT_INSTR_OFFSETS
	.align		4
.L_2911:
        /*0328*/ 	.byte	0x04, 0x1c
        /*032a*/ 	.short	(.L_2913 - .L_2912)


	//   ....[0]....
.L_2912:
        /*032c*/ 	.word	0x0000bcb0


	//   ....[1]....
        /*0330*/ 	.word	0x0000bf50


	//----- nvinfo : EIATTR_MAX_THREADS
	.align		4
.L_2913:
        /*0334*/ 	.byte	0x04, 0x05
        /*0336*/ 	.short	(.L_2915 - .L_2914)
.L_2914:
        /*0338*/ 	.word	0x00000020
        /*033c*/ 	.word	0x00000001
        /*0340*/ 	.word	0x00000001


	//----- nvinfo : EIATTR_CRS_STACK_SIZE
	.align		4
.L_2915:
        /*0344*/ 	.byte	0x04, 0x1e
        /*0346*/ 	.short	(.L_2917 - .L_2916)
.L_2916:
        /*0348*/ 	.word	0x00000000
.L_2917:


//--------------------- .nv.info._Z25selective_scan_bwd_kernelI32Selective_Scan_bwd_kernel_traitsILi32ELi16ELb1ELb1ELb0ELb1ELb1EfN3c107complexIfEEEEv12SSMParamsBwd --------------------------
	.section	.nv.info._Z25selective_scan_bwd_kernelI32Selective_Scan_bwd_kernel_traitsILi32ELi16ELb1ELb1ELb0ELb1ELb1EfN3c107complexIfEEEEv12SSMParamsBwd,"",@"SHT_CUDA_INFO"
	.sectionflags	@""
	.align	4


	//----- nvinfo : EIATTR_CUDA_API_VERSION
	.align		4
        /*0000*/ 	.byte	0x04, 0x37
        /*0002*/ 	.short	(.L_2919 - .L_2918)
.L_2918:
        /*0004*/ 	.word	0x00000082


	//----- nvinfo : EIATTR_SW2861232_WAR
	.align		4
.L_2919:
        /*0008*/ 	.byte	0x01, 0x35
	.zero		2


	//----- nvinfo : EIATTR_PARAM_CBANK
	.align		4
        /*000c*/ 	.byte	0x04, 0x0a
        /*000e*/ 	.short	(.L_2921 - .L_2920)
	.align		4
.L_2920:
        /*0010*/ 	.word	index@(.nv.constant0._Z25selective_scan_bwd_kernelI32Selective_Scan_bwd_kernel_traitsILi32ELi16ELb1ELb1ELb0ELb1ELb1EfN3c107complexIfEEEEv12SSMParamsBwd)
        /*0014*/ 	.short	0x0160
        /*0016*/ 	.short	0x01f0


	//----- nvinfo : EIATTR_CBANK_PARAM_SIZE
	.align		4
.L_2921:
        /*0018*/ 	.byte	0x03, 0x19
        /*001a*/ 	.short	0x01f0


	//----- nvinfo : EIATTR_KPARAM_INFO
	.align		4
        /*001c*/ 	.byte	0x04, 0x17
        /*001e*/ 	.short	(.L_2923 - .L_2922)
.L_2922:
        /*0020*/ 	.word	0x00000000
        /*0024*/ 	.short	0x0000
        /*0026*/ 	.short	0x0000
        /*0028*/ 	.byte	0x00, 0xf0, 0xc1, 0x07


	//----- nvinfo : EIATTR_MAXREG_COUNT
	.align		4
.L_2923:
        /*002c*/ 	.byte	0x03, 0x1b
        /*002e*/ 	.short	0x00ff


	//----- nvinfo : EIATTR_NUM_BARRIERS
	.align		4
        /*0030*/ 	.byte	0x02, 0x4c
        /*0032*/ 	.byte	0x01
	.zero		1


	//----- nvinfo : EIATTR_MERCURY_ISA_VERSION
	.align		4
        /*0034*/ 	.byte	0x03, 0x5f
        /*0036*/ 	.short	0x0000


	//----- nvinfo : EIATTR_COOP_GROUP_MASK_REGIDS
	.align		4
        /*0038*/ 	.byte	0x04, 0x29
        /*003a*/ 	.short	(.L_2925 - .L_2924)


	//   ....[0]....
.L_2924:
        /*003c*/ 	.word	0xffffffff


	//   ....[1]....
        /*0040*/ 	.word	0xffffffff


	//   ....[2]....
        /*0044*/ 	.word	0xffffffff


	//   ....[3]....
        /*0048*/ 	.word	0xffffffff


	//   ....[4]....
        /*004c*/ 	.word	0xffffffff


	//   ....[5]....
        /*0050*/ 	.word	0xffffffff


	//   ....[6]....
        /*0054*/ 	.word	0xffffffff


	//   ....[7]....
        /*0058*/ 	.word	0xffffffff


	//   ....[8]....
        /*005c*/ 	.word	0xffffffff


	//   ....[9]....
        /*0060*/ 	.word	0xffffffff


	//   ....[10]....
        /*0064*/ 	.word	0xffffffff


	//   ....[11]....
        /*0068*/ 	.word	0xffffffff


	//   ....[12]....
        /*006c*/ 	.word	0xffffffff


	//   ....[13]....
        /*0070*/ 	.word	0xffffffff


	//   ....[14]....
        /*0074*/ 	.word	0xffffffff


	//   ....[15]....
        /*0078*/ 	.word	0xffffffff


	//   ....[16]....
        /*007c*/ 	.word	0xffffffff


	//   ....[17]....
        /*0080*/ 	.word	0xffffffff


	//   ....[18]....
        /*0084*/ 	.word	0xffffffff


	//   ....[19]....
        /*0088*/ 	.word	0xffffffff


	//   ....[20]....
        /*008c*/ 	.word	0xffffffff


	//   ....[21]....
        /*0090*/ 	.word	0xffffffff


	//   ....[22]....
        /*0094*/ 	.word	0xffffffff


	//   ....[23]....
        /*0098*/ 	.word	0xffffffff


	//   ....[24]....
        /*009c*/ 	.word	0xffffffff


	//   ....[25]....
        /*00a0*/ 	.word	0xffffffff


	//   ....[26]....
        /*00a4*/ 	.word	0xffffffff


	//   ....[27]....
        /*00a8*/ 	.word	0xffffffff


	//   ....[28]....
        /*00ac*/ 	.word	0xffffffff


	//   ....[29]....
        /*00b0*/ 	.word	0xffffffff


	//   ....[30]....
        /*00b4*/ 	.word	0xffffffff


	//   ....[31]....
        /*00b8*/ 	.word	0xffffffff


	//   ....[32]....
        /*00bc*/ 	.word	0xffffffff


	//   ....[33]....
        /*00c0*/ 	.word	0xffffffff


	//   ....[34]....
        /*00c4*/ 	.word	0xffffffff


	//   ....[35]....
        /*00c8*/ 	.word	0xffffffff


	//   ....[36]....
        /*00cc*/ 	.word	0xffffffff


	//   ....[37]....
        /*00d0*/ 	.word	0xffffffff


	//   ....[38]....
        /*00d4*/ 	.word	0xffffffff


	//   ....[39]....
        /*00d8*/ 	.word	0xffffffff


	//   ....[40]....
        /*00dc*/ 	.word	0xffffffff


	//   ....[41]....
        /*00e0*/ 	.word	0xffffffff


	//   ....[42]....
        /*00e4*/ 	.word	0xffffffff


	//   ....[43]....
        /*00e8*/ 	.word	0xffffffff


	//   ....[44]....
        /*00ec*/ 	.word	0xffffffff


	//   ....[45]....
        /*00f0*/ 	.word	0xffffffff


	//   ....[46]....
        /*00f4*/ 	.word	0xffffffff


	//   ....[47]....
        /*00f8*/ 	.word	0xffffffff


	//   ....[48]....
        /*00fc*/ 	.word	0xffffffff


	//   ....[49]....
        /*0100*/ 	.word	0xffffffff


	//   ....[50]....
        /*0104*/ 	.word	0xffffffff


	//   ....[51]....
        /*0108*/ 	.word	0xffffffff


	//   ....[52]....
        /*010c*/ 	.word	0xffffffff


	//   ....[53]....
        /*0110*/ 	.word	0xffffffff


	//   ....[54]....
        /*0114*/ 	.word	0xffffffff


	//   ....[55]....
        /*0118*/ 	.word	0xffffffff


	//   ....[56]....
        /*011c*/ 	.word	0xffffffff


	//   ....[57]....
        /*0120*/ 	.word	0xffffffff


	//   ....[58]....
        /*0124*/ 	.word	0xffffffff


	//   ....[59]....
        /*0128*/ 	.word	0xffffffff


	//   ....[60]....
        /*012c*/ 	.word	0xffffffff


	//   ....[61]....
        /*0130*/ 	.word	0xffffffff


	//   ....[62]....
        /*0134*/ 	.word	0xffffffff


	//   ....[63]....
        /*0138*/ 	.word	0xffffffff


	//   ....[64]....
        /*013c*/ 	.word	0xffffffff


	//   ....[65]....
        /*0140*/ 	.word	0xffffffff


	//   ....[66]....
        /*0144*/ 	.word	0xffffffff


	//   ....[67]....
        /*0148*/ 	.word	0xffffffff


	//   ....[68]....
        /*014c*/ 	.word	0xffffffff


	//   ....[69]....
        /*0150*/ 	.word	0xffffffff


	//   ....[70]....
        /*0154*/ 	.word	0xffffffff


	//   ....[71]....
        /*0158*/ 	.word	0xffffffff


	//   ....[72]....
        /*015c*/ 	.word	0xffffffff


	//   ....[73]....
        /*0160*/ 	.word	0xffffffff


	//   ....[74]....
        /*0164*/ 	.word	0xffffffff


	//   ....[75]....
        /*0168*/ 	.word	0xffffffff


	//   ....[76]....
        /*016c*/ 	.word	0xffffffff


	//   ....[77]....
        /*0170*/ 	.word	0xffffffff


	//   ....[78]....
        /*0174*/ 	.word	0xffffffff


	//   ....[79]....
        /*0178*/ 	.word	0xffffffff


	//   ....[80]....
        /*017c*/ 	.word	0xffffffff


	//   ....[81]....
        /*0180*/ 	.word	0xffffffff


	//   ....[82]....
        /*0184*/ 	.word	0xffffffff


	//   ....[83]....
        /*0188*/ 	.word	0xffffffff


	//   ....[84]....
        /*018c*/ 	.word	0xffffffff


	//   ....[85]....
        /*0190*/ 	.word	0xffffffff


	//   ....[86]....
        /*0194*/ 	.word	0xffffffff


	//   ....[87]....
        /*0198*/ 	.word	0xffffffff


	//   ....[88]....
        /*019c*/ 	.word	0xffffffff


	//   ....[89]....
        /*01a0*/ 	.word	0xffffffff


	//   ....[90]....
        /*01a4*/ 	.word	0xffffffff


	//   ....[91]....
        /*01a8*/ 	.word	0xffffffff


	//   ....[92]....
        /*01ac*/ 	.word	0xffffffff


	//   ....[93]....
        /*01b0*/ 	.word	0xffffffff


	//   ....[94]....
        /*01b4*/ 	.word	0xffffffff


	//   ....[95]....
        /*01b8*/ 	.word	0xffffffff


	//   ....[96]....
        /*01bc*/ 	.word	0xffffffff


	//----- nvinfo : EIATTR_COOP_GROUP_INSTR_OFFSETS
	.align		4
.L_2925:
        /*01c0*/ 	.byte	0x04, 0x28
        /*01c2*/ 	.short	(.L_2927 - .L_2926)


	//   ....[0]....
.L_2926:
        /*01c4*/ 	.word	0x00000b30


	//   ....[1]....
        /*01c8*/ 	.word	0x00000c40


	//   ....[2]....
        /*01cc*/ 	.word	0x00000e40


	//   ....[3]....
        /*01d0*/ 	.word	0x00003460


	//   ....[4]....
        /*01d4*/ 	.word	0x00003a40


	//   ....[5]....
        /*01d8*/ 	.word	0x000040f0


	//   ....[6]....
        /*01dc*/ 	.word	0x000044f0


	//   ....[7]....
        /*01e0*/ 	.word	0x000051f0


	//   ....[8]....
        /*01e4*/ 	.word	0x00006510


	//   ....[9]....
        /*01e8*/ 	.word	0x00006550


	//   ....[10]....
        /*01ec*/ 	.word	0x00006590


	//   ....[11]....
        /*01f0*/ 	.word	0x000065d0


	//   ....[12]....
        /*01f4*/ 	.word	0x00006610


	//   ....[13]....
        /*01f8*/ 	.word	0x00006640


	//   ....[14]....
        /*01fc*/ 	.word	0x00006780


	//   ....[15]....
        /*0200*/ 	.word	0x000067b0


	//   ....[16]....
        /*0204*/ 	.word	0x000067e0


	//   ....[17]....
        /*0208*/ 	.word	0x00006810


	//   ....[18]....
        /*020c*/ 	.word	0x00006940


	//   ....[19]....
        /*0210*/ 	.word	0x00006980


	//   ....[20]....
        /*0214*/ 	.word	0x000069b0


	//   ....[21]....
        /*0218*/ 	.word	0x000069e0


	//   ....[22]....
        /*021c*/ 	.word	0x00006b10


	//   ....[23]....
        /*0220*/ 	.word	0x00006b50


	//   ....[24]....
        /*0224*/ 	.word	0x00006b80


	//   ....[25]....
        /*0228*/ 	.word	0x00006bb0


	//   ....[26]....
        /*022c*/ 	.word	0x00006cd0


	//   ....[27]....
        /*0230*/ 	.word	0x00006d00


	//   ....[28]....
        /*0234*/ 	.word	0x00006d40


	//   ....[29]....
        /*0238*/ 	.word	0x00006d70


	//   ....[30]....
        /*023c*/ 	.word	0x00006e90


	//   ....[31]....
        /*0240*/ 	.word	0x00006ec0


	//   ....[32]....
        /*0244*/ 	.word	0x00006f00


	//   ....[33]....
        /*0248*/ 	.word	0x00006f30


	//   ....[34]....
        /*024c*/ 	.word	0x000078d0


	//   ....[35]....
        /*0250*/ 	.word	0x00007900


	//   ....[36]....
        /*0254*/ 	.word	0x00007930


	//   ....[37]....
        /*0258*/ 	.word	0x00007950


	//   ....[38]....
        /*025c*/ 	.word	0x00007a60


	//   ....[39]....
        /*0260*/ 	.word	0x000080a0


	//   ....[40]....
        /*0264*/ 	.word	0x000080d0


	//   ....[41]....
        /*0268*/ 	.word	0x000080f0


	//   ....[42]....
        /*026c*/ 	.word	0x000081d0


	//   ....[43]....
        /*0270*/ 	.word	0x000081f0


	//   ....[44]....
        /*0274*/ 	.word	0x00008200


	//   ....[45]....
        /*0278*/ 	.word	0x00008210


	//   ....[46]....
        /*027c*/ 	.word	0x000082f0


	//   ....[47]....
        /*0280*/ 	.word	0x00008310


	//   ....[48]....
        /*0284*/ 	.word	0x00008320


	//   ....[49]....
        /*0288*/ 	.word	0x00008330


	//   ....[50]....
        /*028c*/ 	.word	0x00008410


	//   ....[51]....
        /*0290*/ 	.word	0x00008440


	//   ....[52]....
        /*0294*/ 	.word	0x00008450


	//   ....[53]....
        /*0298*/ 	.word	0x00008460


	//   ....[54]....
        /*029c*/ 	.word	0x00008550


	//   ....[55]....
        /*02a0*/ 	.word	0x00008590


	//   ....[56]....
        /*02a4*/ 	.word	0x000085d0


	//   ....[57]....
        /*02a8*/ 	.word	0x00008610


	//   ....[58]....
        /*02ac*/ 	.word	0x00008640


	//   ....[59]....
        /*02b0*/ 	.word	0x00008670


	//   ....[60]....
        /*02b4*/ 	.word	0x000086a0


	//   ....[61]....
        /*02b8*/ 	.word	0x000086d0


	//   ....[62]....
        /*02bc*/ 	.word	0x00008700


	//   ....[63]....
        /*02c0*/ 	.word	0x00008790


	//   ....[64]....
        /*02c4*/ 	.word	0x0000b400


	//   ....[65]....
        /*02c8*/ 	.word	0x0000b440


	//   ....[66]....
        /*02cc*/ 	.word	0x0000b480


	//   ....[67]....
        /*02d0*/ 	.word	0x0000b4c0


	//   ....[68]....
        /*02d4*/ 	.word	0x0000b590


	//   ....[69]....
        /*02d8*/ 	.word	0x0000b5e0


	//   ....[70]....
        /*02dc*/ 	.word	0x0000b610


	//   ....[71]....
        /*02e0*/ 	.word	0x0000b640


	//   ....[72]....
        /*02e4*/ 	.word	0x0000b6c0


	//   ....[73]....
        /*02e8*/ 	.word	0x0000b710


	//   ....[74]....
        /*02ec*/ 	.word	0x0000b750


	//   ....[75]....
        /*02f0*/ 	.word	0x0000b780


	//   ....[76]....
        /*02f4*/ 	.word	0x0000b800


	//   ....[77]....
        /*02f8*/ 	.word	0x0000b840


	//   ....[78]....
        /*02fc*/ 	.word	0x0000b880


	//   ....[79]....
        /*0300*/ 	.word	0x0000b8b0


	//   ....[80]....
        /*0304*/ 	.word	0x0000b940


	//   ....[81]....
        /*0308*/ 	.word	0x0000b970


	//   ....[82]....
        /*030c*/ 	.word	0x0000b9b0


	//   ....[83]....
        /*0310*/ 	.word	0x0000b9e0


	//   ....[84]....
        /*0314*/ 	.word	0x0000c170


	//   ....[85]....
        /*0318*/ 	.word	0x0000c610


	//   ....[86]....
        /*031c*/ 	.word	0x0000cb40


	//   ....[87]....
        /*0320*/ 	.word	0x0000cd40


	//   ....[88]....
        /*0324*/ 	.word	0x0000cd90


	//   ....[89]....
        /*0328*/ 	.word	0x0000cdc0


	//   ....[90]....
        /*032c*/ 	.word	0x0000cde0


	//   ....[91]....
        /*0330*/ 	.word	0x0000ce00


	//   ....[92]....
        /*0334*/ 	.word	0x0000ced0


	//   ....[93]....
        /*0338*/ 	.word	0x0000cf20


	//   ....[94]....
        /*033c*/ 	.word	0x0000cf40


	//   ....[95]....
        /*0340*/ 	.word	0x0000cf60


	//   ....[96]....
        /*0344*/ 	.word	0x0000cf80


	//----- nvinfo : EIATTR_EXIT_INSTR_OFFSETS
	.align		4
.L_2927:
        /*0348*/ 	.byte	0x04, 0x1c
        /*034a*/ 	.short	(.L_2929 - .L_2928)


	//   ....[0]....
.L_2928:
        /*034c*/ 	.word	0x0000d060


	//   ....[1]....
        /*0350*/ 	.word	0x0000d300


	//----- nvinfo : EIATTR_MAX_THREADS
	.align		4
.L_2929:
        /*0354*/ 	.byte	0x04, 0x05
        /*0356*/ 	.short	(.L_2931 - .L_2930)
.L_2930:
        /*0358*/ 	.word	0x00000020
        /*035c*/ 	.word	0x00000001
        /*0360*/ 	.word	0x00000001


	//----- nvinfo : EIATTR_CRS_STACK_SIZE
	.align		4
.L_2931:
        /*0364*/ 	.byte	0x04, 0x1e
        /*0366*/ 	.short	(.L_2933 - .L_2932)
.L_2932:
        /*0368*/ 	.word	0x00000000
.L_2933:


//--------------------- .nv.info._Z25selective_scan_bwd_kernelI32Selective_Scan_bwd_kernel_traitsILi32ELi16ELb1ELb1ELb1ELb0ELb0EfN3c107complexIfEEEEv12SSMParamsBwd --------------------------
	.section	.nv.info._Z25selective_scan_bwd_kernelI32Selective_Scan_bwd_kernel_traitsILi32ELi16ELb1ELb1ELb1ELb0ELb0EfN3c107complexIfEEEEv12SSMParamsBwd,"",@"SHT_CUDA_INFO"
	.sectionflags	@""
	.align	4


	//----- nvinfo : EIATTR_CUDA_API_VERSION
	.align		4
        /*0000*/ 	.byte	0x04, 0x37
        /*0002*/ 	.short	(.L_2935 - .L_2934)
.L_2934:
        /*0004*/ 	.word	0x00000082


	//----- nvinfo : EIATTR_SW2861232_WAR
	.align		4
.L_2935:
        /*0008*/ 	.byte	0x01, 0x35
	.zero		2


	//----- nvinfo : EIATTR_PARAM_CBANK
	.align		4
        /*000c*/ 	.byte	0x04, 0x0a
        /*000e*/ 	.short	(.L_2937 - .L_2936)
	.align		4
.L_2936:
        /*0010*/ 	.word	index@(.nv.constant0._Z25selective_scan_bwd_kernelI32Selective_Scan_bwd_kernel_traitsILi32ELi16ELb1ELb1ELb1ELb0ELb0EfN3c107complexIfEEEEv12SSMParamsBwd)
        /*0014*/ 	.short	0x0160
        /*0016*/ 	.short	0x01f0


	//----- nvinfo : EIATTR_CBANK_PARAM_SIZE
	.align		4
.L_2937:
        /*0018*/ 	.byte	0x03, 0x19
        /*001a*/ 	.short	0x01f0


	//----- nvinfo : EIATTR_KPARAM_INFO
	.align		4
        /*001c*/ 	.byte	0x04, 0x17
        /*001e*/ 	.short	(.L_2939 - .L_2938)
.L_2938:
        /*0020*/ 	.word	0x00000000
        /*0024*/ 	.short	0x0000
        /*0026*/ 	.short	0x0000
        /*0028*/ 	.byte	0x00, 0xf0, 0xc1, 0x07


	//----- nvinfo : EIATTR_MAXREG_COUNT
	.align		4
.L_2939:
        /*002c*/ 	.byte	0x03, 0x1b
        /*002e*/ 	.short	0x00ff


	//----- nvinfo : EIATTR_NUM_BARRIERS
	.align		4
        /*0030*/ 	.byte	0x02, 0x4c
        /*0032*/ 	.byte	0x01
	.zero		1


	//----- nvinfo : EIATTR_MERCURY_ISA_VERSION
	.align		4
        /*0034*/ 	.byte	0x03, 0x5f
        /*0036*/ 	.short	0x0000


	//----- nvinfo : EIATTR_COOP_GROUP_MASK_REGIDS
	.align		4
        /*0038*/ 	.byte	0x04, 0x29
        /*003a*/ 	.short	(.L_2941 - .L_2940)


	//   ....[0]....
.L_2940:
        /*003c*/ 	.word	0xffffffff


	//   ....[1]....
        /*0040*/ 	.word	0xffffffff


	//   ....[2]....
        /*0044*/ 	.word	0xffffffff


	//   ....[3]....
        /*0048*/ 	.word	0xffffffff


	//   ....[4]....
        /*004c*/ 	.word	0xffffffff


	//   ....[5]....
        /*0050*/ 	.word	0xffffffff


	//   ....[6]....
        /*0054*/ 	.word	0xffffffff


	//   ....[7]....
        /*0058*/ 	.word	0xffffffff


	//   ....[8]....
        /*005c*/ 	.word	0xffffffff


	//   ....[9]....
        /*0060*/ 	.word	0xffffffff


	//   ....[10]....
        /*0064*/ 	.word	0xffffffff


	//   ....[11]....
        /*0068*/ 	.word	0xffffffff


	//   ....[12]....
        /*006c*/ 	.word	0xffffffff


	//   ....[13]....
        /*0070*/ 	.word	0xffffffff


	//   ....[14]....
        /*0074*/ 	.word	0xffffffff


	//   ....[15]....
        /*0078*/ 	.word	0xffffffff


	//   ....[16]....
        /*007c*/ 	.word	0xffffffff


	//   ....[17]....
        /*0080*/ 	.word	0xffffffff


	//   ....[18]....
        /*0084*/ 	.word	0xffffffff


	//   ....[19]....
        /*0088*/ 	.word	0xffffffff


	//   ....[20]....
        /*008c*/ 	.word	0xffffffff


	//   ....[21]....
        /*0090*/ 	.word	0xffffffff


	//   ....[22]....
        /*0094*/ 	.word	0xffffffff


	//   ....[23]....
        /*0098*/ 	.word	0xffffffff


	//   ....[24]....
        /*009c*/ 	.word	0xffffffff


	//   ....[25]....
        /*00a0*/ 	.word	0xffffffff


	//   ....[26]....
        /*00a4*/ 	.word	0xffffffff


	//   ....[27]....
        /*00a8*/ 	.word	0xffffffff


	//   ....[28]....
        /*00ac*/ 	.word	0xffffffff


	//   ....[29]....
        /*00b0*/ 	.word	0xffffffff


	//   ....[30]....
        /*00b4*/ 	.word	0xffffffff


	//   ....[31]....
        /*00b8*/ 	.word	0xffffffff


	//   ....[32]....
        /*00bc*/ 	.word	0xffffffff


	//   ....[33]....
        /*00c0*/ 	.word	0xffffffff


	//   ....[34]....
        /*00c4*/ 	.word	0xffffffff


	//   ....[35]....
        /*00c8*/ 	.word	0xffffffff


	//   ....[36]....
        /*00cc*/ 	.word	0xffffffff


	//   ....[37]....
        /*00d0*/ 	.word	0xffffffff


	//   ....[38]....
        /*00d4*/ 	.word	0xffffffff


	//   ....[39]....
        /*00d8*/ 	.word	0xffffffff


	//   ....[40]....
        /*00dc*/ 	.word	0xffffffff


	//   ....[41]....
        /*00e0*/ 	.word	0xffffffff


	//   ....[42]....
        /*00e4*/ 	.word	0xffffffff


	//   ....[43]....
        /*00e8*/ 	.word	0xffffffff


	//   ....[44]....
        /*00ec*/ 	.word	0xffffffff


	//   ....[45]....
        /*00f0*/ 	.word	0xffffffff


	//   ....[46]....
        /*00f4*/ 	.word	0xffffffff


	//   ....[47]....
        /*00f8*/ 	.word	0xffffffff


	//   ....[48]....
        /*00fc*/ 	.word	0xffffffff


	//   ....[49]....
        /*0100*/ 	.word	0xffffffff


	//   ....[50]....
        /*0104*/ 	.word	0xffffffff


	//   ....[51]....
        /*0108*/ 	.word	0xffffffff


	//   ....[52]....
        /*010c*/ 	.word	0xffffffff


	//   ....[53]....
        /*0110*/ 	.word	0xffffffff


	//   ....[54]....
        /*0114*/ 	.word	0xffffffff


	//   ....[55]....
        /*0118*/ 	.word	0xffffffff


	//   ....[56]....
        /*011c*/ 	.word	0xffffffff


	//   ....[57]....
        /*0120*/ 	.word	0xffffffff


	//   ....[58]....
        /*0124*/ 	.word	0xffffffff


	//   ....[59]....
        /*0128*/ 	.word	0xffffffff


	//   ....[60]....
        /*012c*/ 	.word	0xffffffff


	//   ....[61]....
        /*0130*/ 	.word	0xffffffff


	//   ....[62]....
        /*0134*/ 	.word	0xffffffff


	//   ....[63]....
        /*0138*/ 	.word	0xffffffff


	//   ....[64]....
        /*013c*/ 	.word	0xffffffff


	//   ....[65]....
        /*0140*/ 	.word	0xffffffff


	//   ....[66]....
        /*0144*/ 	.word	0xffffffff


	//   ....[67]....
        /*0148*/ 	.word	0xffffffff


	//   ....[68]....
        /*014c*/ 	.word	0xffffffff


	//   ....[69]....
        /*0150*/ 	.word	0xffffffff


	//   ....[70]....
        /*0154*/ 	.word	0xffffffff


	//   ....[71]....
        /*0158*/ 	.word	0xffffffff


	//   ....[72]....
        /*015c*/ 	.word	0xffffffff


	//   ....[73]....
        /*0160*/ 	.word	0xffffffff


	//   ....[74]....
        /*0164*/ 	.word	0xffffffff


	//   ....[75]....
        /*0168*/ 	.word	0xffffffff


	//   ....[76]....
        /*016c*/ 	.word	0xffffffff


	//   ....[77]....
        /*0170*/ 	.word	0xffffffff


	//   ....[78]....
        /*0174*/ 	.word	0xffffffff


	//   ....[79]....
        /*0178*/ 	.word	0xffffffff


	//   ....[80]....
        /*017c*/ 	.word	0xffffffff


	//   ....[81]....
        /*0180*/ 	.word	0xffffffff


	//   ....[82]....
        /*0184*/ 	.word	0xffffffff


	//----- nvinfo : EIATTR_COOP_GROUP_INSTR_OFFSETS
	.align		4
.L_2941:
        /*0188*/ 	.byte	0x04, 0x28
        /*018a*/ 	.short	(.L_2943 - .L_2942)


	//   ....[0]....
.L_2942:
        /*018c*/ 	.word	0x00000c30


	//   ....[1]....
        /*0190*/ 	.word	0x00000d40


	//   ....[2]....
        /*0194*/ 	.word	0x00000e30


	//   ....[3]....
        /*0198*/ 	.word	0x00001740


	//   ....[4]....
        /*019c*/ 	.word	0x00001f80


	//   ....[5]....
        /*01a0*/ 	.word	0x00003070


	//   ....[6]....
        /*01a4*/ 	.word	0x000030b0


	//   ....[7]....
        /*01a8*/ 	.word	0x000030f0


	//   ....[8]....
        /*01ac*/ 	.word	0x00003120


	//   ....[9]....
        /*01b0*/ 	.word	0x00003150


	//   ....[10]....
        /*01b4*/ 	.word	0x00003250


	//   ....[11]....
        /*01b8*/ 	.word	0x00003290


	//   ....[12]....
        /*01bc*/ 	.word	0x000032c0


	//   ....[13]....
        /*01c0*/ 	.word	0x000032f0


	//   ....[14]....
        /*01c4*/ 	.word	0x000033f0


	//   ....[15]....
        /*01c8*/ 	.word	0x00003420


	//   ....[16]....
        /*01cc*/ 	.word	0x00003460


	//   ....[17]....
        /*01d0*/ 	.word	0x00003490


	//   ....[18]....
        /*01d4*/ 	.word	0x00003590


	//   ....[19]....
        /*01d8*/ 	.word	0x000035a0


	//   ....[20]....
        /*01dc*/ 	.word	0x000035b0


	//   ....[21]....
        /*01e0*/ 	.word	0x000035c0


	//   ....[22]....
        /*01e4*/ 	.word	0x00003680


	//   ....[23]....
        /*01e8*/ 	.word	0x000036a0


	//   ....[24]....
        /*01ec*/ 	.word	0x000036b0


	//   ....[25]....
        /*01f0*/ 	.word	0x000036c0


	//   ....[26]....
        /*01f4*/ 	.word	0x00003740


	//   ....[27]....
        /*01f8*/ 	.word	0x00003780


	//   ....[28]....
        /*01fc*/ 	.word	0x000037b0


	//   ....[29]....
        /*0200*/ 	.word	0x000037f0


	//   ....[30]....
        /*0204*/ 	.word	0x00003810


	//   ....[31]....
        /*0208*/ 	.word	0x000041a0


	//   ....[32]....
        /*020c*/ 	.word	0x000041d0


	//   ....[33]....
        /*0210*/ 	.word	0x000041e0


	//   ....[34]....
        /*0214*/ 	.word	0x000041f0


	//   ....[35]....
        /*0218*/ 	.word	0x00004370


	//   ....[36]....
        /*021c*/ 	.word	0x000043b0


	//   ....[37]....
        /*0220*/ 	.word	0x000043c0


	//   ....[38]....
        /*0224*/ 	.word	0x000043d0


	//   ....[39]....
        /*0228*/ 	.word	0x000044d0


	//   ....[40]....
        /*022c*/ 	.word	0x000044f0


	//   ....[41]....
        /*0230*/ 	.word	0x00004500


	//   ....[42]....
        /*0234*/ 	.word	0x00004510


	//   ....[43]....
        /*0238*/ 	.word	0x00004600


	//   ....[44]....
        /*023c*/ 	.word	0x00004620


	//   ....[45]....
        /*0240*/ 	.word	0x00004630


	//   ....[46]....
        /*0244*/ 	.word	0x00004640


	//   ....[47]....
        /*0248*/ 	.word	0x00004730


	//   ....[48]....
        /*024c*/ 	.word	0x00004750


	//   ....[49]....
        /*0250*/ 	.word	0x00004760


	//   ....[50]....
        /*0254*/ 	.word	0x00004770


	//   ....[51]....
        /*0258*/ 	.word	0x00004850


	//   ....[52]....
        /*025c*/ 	.word	0x00004890


	//   ....[53]....
        /*0260*/ 	.word	0x000048d0


	//   ....[54]....
        /*0264*/ 	.word	0x000048f0


	//   ....[55]....
        /*0268*/ 	.word	0x00004900


	//   ....[56]....
        /*026c*/ 	.word	0x00004910


	//   ....[57]....
        /*0270*/ 	.word	0x00004920


	//   ....[58]....
        /*0274*/ 	.word	0x00004950


	//   ....[59]....
        /*0278*/ 	.word	0x00004980


	//   ....[60]....
        /*027c*/ 	.word	0x00004b30


	//   ....[61]....
        /*0280*/ 	.word	0x00008b70


	//   ....[62]....
        /*0284*/ 	.word	0x00008bb0


	//   ....[63]....
        /*0288*/ 	.word	0x00008ca0


	//   ....[64]....
        /*028c*/ 	.word	0x00008cd0


	//   ....[65]....
        /*0290*/ 	.word	0x00008db0


	//   ....[66]....
        /*0294*/ 	.word	0x00008de0


	//   ....[67]....
        /*0298*/ 	.word	0x00008ec0


	//   ....[68]....
        /*029c*/ 	.word	0x00008ef0


	//   ....[69]....
        /*02a0*/ 	.word	0x00008fd0


	//   ....[70]....
        /*02a4*/ 	.word	0x00009000


	//   ....[71]....
        /*02a8*/ 	.word	0x000093c0


	//   ....[72]....
        /*02ac*/ 	.word	0x00009690


	//   ....[73]....
        /*02b0*/ 	.word	0x00009850


	//   ....[74]....
        /*02b4*/ 	.word	0x000098a0


	//   ....[75]....
        /*02b8*/ 	.word	0x000098d0


	//   ....[76]....
        /*02bc*/ 	.word	0x000098f0


	//   ....[77]....
        /*02c0*/ 	.word	0x00009910


	//   ....[78]....
        /*02c4*/ 	.word	0x000099e0


	//   ....[79]....
        /*02c8*/ 	.word	0x00009a30


	//   ....[80]....
        /*02cc*/ 	.word	0x00009a50


	//   ....[81]....
        /*02d0*/ 	.word	0x00009a70


	//   ....[82]....
        /*02d4*/ 	.word	0x00009a90


	//----- nvinfo : EIATTR_EXIT_INSTR_OFFSETS
	.align		4
.L_2943:
        /*02d8*/ 	.byte	0x04, 0x1c
        /*02da*/ 	.short	(.L_2945 - .L_2944)


	//   ....[0]....
.L_2944:
        /*02dc*/ 	.word	0x00009b70


	//   ....[1]....
        /*02e0*/ 	.word	0x00009cf0


	//----- nvinfo : EIATTR_MAX_THREADS
	.align		4
.L_2945:
        /*02e4*/ 	.byte	0x04, 0x05
        /*02e6*/ 	.short	(.L_2947 - .L_2946)
.L_2946:
        /*02e8*/ 	.word	0x00000020
        /*02ec*/ 	.word	0x00000001
        /*02f0*/ 	.word	0x00000001


	//----- nvinfo : EIATTR_CRS_STACK_SIZE
	.align		4
.L_2947:
        /*02f4*/ 	.byte	0x04, 0x1e
        /*02f6*/ 	.short	(.L_2949 - .L_2948)
.L_2948:
        /*02f8*/ 	.word	0x00000000
.L_2949:


//--------------------- .nv.info._Z25selective_scan_bwd_kernelI32Selective_Scan_bwd_kernel_traitsILi32ELi16ELb1ELb1ELb1ELb0ELb1EfN3c107complexIfEEEEv12SSMParamsBwd --------------------------
	.section	.nv.info._Z25selective_scan_bwd_kernelI32Selective_Scan_bwd_kernel_traitsILi32ELi16ELb1ELb1ELb1ELb0ELb1EfN3c107complexIfEEEEv12SSMParamsBwd,"",@"SHT_CUDA_INFO"
	.sectionflags	@""
	.align	4


	//----- nvinfo : EIATTR_CUDA_API_VERSION
	.align		4
        /*0000*/ 	.byte	0x04, 0x37
        /*0002*/ 	.short	(.L_2951 - .L_2950)
.L_2950:
        /*0004*/ 	.word	0x00000082


	//----- nvinfo : EIATTR_SW2861232_WAR
	.align		4
.L_2951:
        /*0008*/ 	.byte	0x01, 0x35
	.zero		2


	//----- nvinfo : EIATTR_PARAM_CBANK
	.align		4
        /*000c*/ 	.byte	0x04, 0x0a
        /*000e*/ 	.short	(.L_2953 - .L_2952)
	.align		4
.L_2952:
        /*0010*/ 	.word	index@(.nv.constant0._Z25selective_scan_bwd_kernelI32Selective_Scan_bwd_kernel_traitsILi32ELi16ELb1ELb1ELb1ELb0ELb1EfN3c107complexIfEEEEv12SSMParamsBwd)
        /*0014*/ 	.short	0x0160
        /*0016*/ 	.short	0x01f0


	//----- nvinfo : EIATTR_CBANK_PARAM_SIZE
	.align		4
.L_2953:
        /*0018*/ 	.byte	0x03, 0x19
        /*001a*/ 	.short	0x01f0


	//----- nvinfo : EIATTR_KPARAM_INFO
	.align		4
        /*001c*/ 	.byte	0x04, 0x17
        /*001e*/ 	.short	(.L_2955 - .L_2954)
.L_2954:
        /*0020*/ 	.word	0x00000000
        /*0024*/ 	.short	0x0000
        /*0026*/ 	.short	0x0000
        /*0028*/ 	.byte	0x00, 0xf0, 0xc1, 0x07


	//----- nvinfo : EIATTR_MAXREG_COUNT
	.align		4
.L_2955:
        /*002c*/ 	.byte	0x03, 0x1b
        /*002e*/ 	.short	0x00ff


	//----- nvinfo : EIATTR_NUM_BARRIERS
	.align		4
        /*0030*/ 	.byte	0x02, 0x4c
        /*0032*/ 	.byte	0x01
	.zero		1


	//----- nvinfo : EIATTR_MERCURY_ISA_VERSION
	.align		4
        /*0034*/ 	.byte	0x03, 0x5f
        /*0036*/ 	.short	0x0000


	//----- nvinfo : EIATTR_COOP_GROUP_MASK_REGIDS
	.align		4
        /*0038*/ 	.byte	0x04, 0x29
        /*003a*/ 	.short	(.L_2957 - .L_2956)


	//   ....[0]....
.L_2956:
        /*003c*/ 	.word	0xffffffff


	//   ....[1]....
        /*0040*/ 	.word	0xffffffff


	//   ....[2]....
        /*0044*/ 	.word	0xffffffff


	//   ....[3]....
        /*0048*/ 	.word	0xffffffff


	//   ....[4]....
        /*004c*/ 	.word	0xffffffff


	//   ....[5]....
        /*0050*/ 	.word	0xffffffff


	//   ....[6]....
        /*0054*/ 	.word	0xffffffff


	//   ....[7]....
        /*0058*/ 	.word	0xffffffff


	//   ....[8]....
        /*005c*/ 	.word	0xffffffff


	//   ....[9]....
        /*0060*/ 	.word	0xffffffff


	//   ....[10]....
        /*0064*/ 	.word	0xffffffff


	//   ....[11]....
        /*0068*/ 	.word	0xffffffff


	//   ....[12]....
        /*006c*/ 	.word	0xffffffff


	//   ....[13]....
        /*0070*/ 	.word	0xffffffff


	//   ....[14]....
        /*0074*/ 	.word	0xffffffff


	//   ....[15]....
        /*0078*/ 	.word	0xffffffff


	//   ....[16]....
        /*007c*/ 	.word	0xffffffff


	//   ....[17]....
        /*0080*/ 	.word	0xffffffff


	//   ....[18]....
        /*0084*/ 	.word	0xffffffff


	//   ....[19]....
        /*0088*/ 	.word	0xffffffff


	//   ....[20]....
        /*008c*/ 	.word	0xffffffff


	//   ....[21]....
        /*0090*/ 	.word	0xffffffff


	//   ....[22]....
        /*0094*/ 	.word	0xffffffff


	//   ....[23]....
        /*0098*/ 	.word	0xffffffff


	//   ....[24]....
        /*009c*/ 	.word	0xffffffff


	//   ....[25]....
        /*00a0*/ 	.word	0xffffffff


	//   ....[26]....
        /*00a4*/ 	.word	0xffffffff


	//   ....[27]....
        /*00a8*/ 	.word	0xffffffff


	//   ....[28]....
        /*00ac*/ 	.word	0xffffffff


	//   ....[29]....
        /*00b0*/ 	.word	0xffffffff


	//   ....[30]....
        /*00b4*/ 	.word	0xffffffff


	//   ....[31]....
        /*00b8*/ 	.word	0xffffffff


	//   ....[32]....
        /*00bc*/ 	.word	0xffffffff


	//   ....[33]....
        /*00c0*/ 	.word	0xffffffff


	//   ....[34]....
        /*00c4*/ 	.word	0xffffffff


	//   ....[35]....
        /*00c8*/ 	.word	0xffffffff


	//   ....[36]....
        /*00cc*/ 	.word	0xffffffff


	//   ....[37]....
        /*00d0*/ 	.word	0xffffffff


	//   ....[38]....
        /*00d4*/ 	.word	0xffffffff


	//   ....[39]....
        /*00d8*/ 	.word	0xffffffff


	//   ....[40]....
        /*00dc*/ 	.word	0xffffffff


	//   ....[41]....
        /*00e0*/ 	.word	0xffffffff


	//   ....[42]....
        /*00e4*/ 	.word	0xffffffff


	//   ....[43]....
        /*00e8*/ 	.word	0xffffffff


	//   ....[44]....
        /*00ec*/ 	.word	0xffffffff


	//   ....[45]....
        /*00f0*/ 	.word	0xffffffff


	//   ....[46]....
        /*00f4*/ 	.word	0xffffffff


	//   ....[47]....
        /*00f8*/ 	.word	0xffffffff


	//   ....[48]....
        /*00fc*/ 	.word	0xffffffff


	//   ....[49]....
        /*0100*/ 	.word	0xffffffff


	//   ....[50]....
        /*0104*/ 	.word	0xffffffff


	//   ....[51]....
        /*0108*/ 	.word	0xffffffff


	//   ....[52]....
        /*010c*/ 	.word	0xffffffff


	//   ....[53]....
        /*0110*/ 	.word	0xffffffff


	//   ....[54]....
        /*0114*/ 	.word	0xffffffff


	//   ....[55]....
        /*0118*/ 	.word	0xffffffff


	//   ....[56]....
        /*011c*/ 	.word	0xffffffff


	//   ....[57]....
        /*0120*/ 	.word	0xffffffff


	//   ....[58]....
        /*0124*/ 	.word	0xffffffff


	//   ....[59]....
        /*0128*/ 	.word	0xffffffff


	//   ....[60]....
        /*012c*/ 	.word	0xffffffff


	//   ....[61]....
        /*0130*/ 	.word	0xffffffff


	//   ....[62]....
        /*0134*/ 	.word	0xffffffff


	//   ....[63]....
        /*0138*/ 	.word	0xffffffff


	//   ....[64]....
        /*013c*/ 	.word	0xffffffff


	//   ....[65]....
        /*0140*/ 	.word	0xffffffff


	//   ....[66]....
        /*0144*/ 	.word	0xffffffff


	//   ....[67]....
        /*0148*/ 	.word	0xffffffff


	//   ....[68]....
        /*014c*/ 	.word	0xffffffff


	//   ....[69]....
        /*0150*/ 	.word	0xffffffff


	//   ....[70]....
        /*0154*/ 	.word	0xffffffff


	//   ....[71]....
        /*0158*/ 	.word	0xffffffff


	//   ....[72]....
        /*015c*/ 	.word	0xffffffff


	//   ....[73]....
        /*0160*/ 	.word	0xffffffff


	//   ....[74]....
        /*0164*/ 	.word	0xffffffff


	//   ....[75]....
        /*0168*/ 	.word	0xffffffff


	//   ....[76]....
        /*016c*/ 	.word	0xffffffff


	//   ....[77]....
        /*0170*/ 	.word	0xffffffff


	//   ....[78]....
        /*0174*/ 	.word	0xffffffff


	//   ....[79]....
        /*0178*/ 	.word	0xffffffff


	//   ....[80]....
        /*017c*/ 	.word	0xffffffff


	//   ....[81]....
        /*0180*/ 	.word	0xffffffff


	//   ....[82]....
        /*0184*/ 	.word	0xffffffff


	//   ....[83]....
        /*0188*/ 	.word	0xffffffff


	//   ....[84]....
        /*018c*/ 	.word	0xffffffff


	//   ....[85]....
        /*0190*/ 	.word	0xffffffff


	//   ....[86]....
        /*0194*/ 	.word	0xffffffff


	//----- nvinfo : EIATTR_COOP_GROUP_INSTR_OFFSETS
	.align		4
.L_2957:
        /*0198*/ 	.byte	0x04, 0x28
        /*019a*/ 	.short	(.L_2959 - .L_2958)


	//   ....[0]....
.L_2958:
        /*019c*/ 	.word	0x00000ca0


	//   ....[1]....
        /*01a0*/ 	.word	0x00000db0


	//   ....[2]....
        /*01a4*/ 	.word	0x00000fc0


	//   ....[3]....
        /*01a8*/ 	.word	0x000011a0


	//   ....[4]....
        /*01ac*/ 	.word	0x00001770


	//   ....[5]....
        /*01b0*/ 	.word	0x00001e10


	//   ....[6]....
        /*01b4*/ 	.word	0x00002220


	//   ....[7]....
        /*01b8*/ 	.word	0x00002d00


	//   ....[8]....
        /*01bc*/ 	.word	0x000033b0


	//   ....[9]....
        /*01c0*/ 	.word	0x00004540


	//   ....[10]....
        /*01c4*/ 	.word	0x00004580


	//   ....[11]....
        /*01c8*/ 	.word	0x000045c0


	//   ....[12]....
        /*01cc*/ 	.word	0x000045f0


	//   ....[13]....
        /*01d0*/ 	.word	0x00004620


	//   ....[14]....
        /*01d4*/ 	.word	0x00004720


	//   ....[15]....
        /*01d8*/ 	.word	0x00004760


	//   ....[16]....
        /*01dc*/ 	.word	0x00004790


	//   ....[17]....
        /*01e0*/ 	.word	0x000047c0


	//   ....[18]....
        /*01e4*/ 	.word	0x000048d0


	//   ....[19]....
        /*01e8*/ 	.word	0x00004900


	//   ....[20]....
        /*01ec*/ 	.word	0x00004930


	//   ....[21]....
        /*01f0*/ 	.word	0x00004960


	//   ....[22]....
        /*01f4*/ 	.word	0x00004a20


	//   ....[23]....
        /*01f8*/ 	.word	0x00004a60


	//   ....[24]....
        /*01fc*/ 	.word	0x00004a70


	//   ....[25]....
        /*0200*/ 	.word	0x00004a80


	//   ....[26]....
        /*0204*/ 	.word	0x00004b40


	//   ....[27]....
        /*0208*/ 	.word	0x00004b60


	//   ....[28]....
        /*020c*/ 	.word	0x00004b70


	//   ....[29]....
        /*0210*/ 	.word	0x00004b80


	//   ....[30]....
        /*0214*/ 	.word	0x00004c10


	//   ....[31]....
        /*0218*/ 	.word	0x00004c40


	//   ....[32]....
        /*021c*/ 	.word	0x00004c70


	//   ....[33]....
        /*0220*/ 	.word	0x00004ca0


	//   ....[34]....
        /*0224*/ 	.word	0x00004cb0


	//   ....[35]....
        /*0228*/ 	.word	0x00005650


	//   ....[36]....
        /*022c*/ 	.word	0x00005680


	//   ....[37]....
        /*0230*/ 	.word	0x000056b0


	//   ....[38]....
        /*0234*/ 	.word	0x000056c0


	//   ....[39]....
        /*0238*/ 	.word	0x00005820


	//   ....[40]....
        /*023c*/ 	.word	0x00005860


	//   ....[41]....
        /*0240*/ 	.word	0x00005890


	//   ....[42]....
        /*0244*/ 	.word	0x000058b0


	//   ....[43]....
        /*0248*/ 	.word	0x000059a0


	//   ....[44]....
        /*024c*/ 	.word	0x000059c0


	//   ....[45]....
        /*0250*/ 	.word	0x000059d0


	//   ....[46]....
        /*0254*/ 	.word	0x000059e0


	//   ....[47]....
        /*0258*/ 	.word	0x00005ad0


	//   ....[48]....
        /*025c*/ 	.word	0x00005af0


	//   ....[49]....
        /*0260*/ 	.word	0x00005b00


	//   ....[50]....
        /*0264*/ 	.word	0x00005b10


	//   ....[51]....
        /*0268*/ 	.word	0x00005c00


	//   ....[52]....
        /*026c*/ 	.word	0x00005c20


	//   ....[53]....
        /*0270*/ 	.word	0x00005c30


	//   ....[54]....
        /*0274*/ 	.word	0x00005c40


	//   ....[55]....
        /*0278*/ 	.word	0x00005d30


	//   ....[56]....
        /*027c*/ 	.word	0x00005d70


	//   ....[57]....
        /*0280*/ 	.word	0x00005db0


	//   ....[58]....
        /*0284*/ 	.word	0x00005dd0


	//   ....[59]....
        /*0288*/ 	.word	0x00006040


	//   ....[60]....
        /*028c*/ 	.word	0x00006070


	//   ....[61]....
        /*0290*/ 	.word	0x00006140


	//   ....[62]....
        /*0294*/ 	.word	0x00006160


	//   ....[63]....
        /*0298*/ 	.word	0x00006290


	//   ....[64]....
        /*029c*/ 	.word	0x00006470


	//   ....[65]....
        /*02a0*/ 	.word	0x00009f50


	//   ....[66]....
        /*02a4*/ 	.word	0x00009f90


	//   ....[67]....
        /*02a8*/ 	.word	0x0000a080


	//   ....[68]....
        /*02ac*/ 	.word	0x0000a0b0


	//   ....[69]....
        /*02b0*/ 	.word	0x0000a190


	//   ....[70]....
        /*02b4*/ 	.word	0x0000a1c0


	//   ....[71]....
        /*02b8*/ 	.word	0x0000a2a0


	//   ....[72]....
        /*02bc*/ 	.word	0x0000a2d0


	//   ....[73]....
        /*02c0*/ 	.word	0x0000a350


	//   ....[74]....
        /*02c4*/ 	.word	0x0000a370


	//   ....[75]....
        /*02c8*/ 	.word	0x0000a790


	//   ....[76]....
        /*02cc*/ 	.word	0x0000aa30


	//   ....[77]....
        /*02d0*/ 	.word	0x0000abf0


	//   ....[78]....
        /*02d4*/ 	.word	0x0000ac40


	//   ....[79]....
        /*02d8*/ 	.word	0x0000ac70


	//   ....[80]....
        /*02dc*/ 	.word	0x0000ac90


	//   ....[81]....
        /*02e0*/ 	.word	0x0000acb0


	//   ....[82]....
        /*02e4*/ 	.word	0x0000ad80


	//   ....[83]....
        /*02e8*/ 	.word	0x0000add0


	//   ....[84]....
        /*02ec*/ 	.word	0x0000adf0


	//   ....[85]....
        /*02f0*/ 	.word	0x0000ae10


	//   ....[86]....
        /*02f4*/ 	.word	0x0000ae30


	//----- nvinfo : EIATTR_EXIT_INSTR_OFFSETS
	.align		4
.L_2959:
        /*02f8*/ 	.byte	0x04, 0x1c
        /*02fa*/ 	.short	(.L_2961 - .L_2960)


	//   ....[0]....
.L_2960:
        /*02fc*/ 	.word	0x0000af10


	//   ....[1]....
        /*0300*/ 	.word	0x0000b090


	//----- nvinfo : EIATTR_MAX_THREADS
	.align		4
.L_2961:
        /*0304*/ 	.byte	0x04, 0x05
        /*0306*/ 	.short	(.L_2963 - .L_2962)
.L_2962:
        /*0308*/ 	.word	0x00000020
        /*030c*/ 	.word	0x00000001
        /*0310*/ 	.word	0x00000001


	//----- nvinfo : EIATTR_CRS_STACK_SIZE
	.align		4
.L_2963:
        /*0314*/ 	.byte	0x04, 0x1e
        /*0316*/ 	.short	(.L_2965 - .L_2964)
.L_2964:
        /*0318*/ 	.word	0x00000000
.L_2965:


//--------------------- .nv.info._Z25selective_scan_bwd_kernelI32Selective_Scan_bwd_kernel_traitsILi32ELi16ELb1ELb1ELb1ELb1ELb0EfN3c107complexIfEEEEv12SSMParamsBwd --------------------------
	.section	.nv.info._Z25selective_scan_bwd_kernelI32Selective_Scan_bwd_kernel_traitsILi32ELi16ELb1ELb1ELb1ELb1ELb0EfN3c107complexIfEEEEv12SSMParamsBwd,"",@"SHT_CUDA_INFO"
	.sectionflags	@""
	.align	4


	//----- nvinfo : EIATTR_CUDA_API_VERSION
	.align		4
        /*0000*/ 	.byte	0x04, 0x37
        /*0002*/ 	.short	(.L_2967 - .L_2966)
.L_2966:
        /*0004*/ 	.word	0x00000082


	//----- nvinfo : EIATTR_SW2861232_WAR
	.align		4
.L_2967:
        /*0008*/ 	.byte	0x01, 0x35
	.zero		2


	//----- nvinfo : EIATTR_PARAM_CBANK
	.align		4
        /*000c*/ 	.byte	0x04, 0x0a
        /*000e*/ 	.short	(.L_2969 - .L_2968)
	.align		4
.L_2968:
        /*0010*/ 	.word	index@(.nv.constant0._Z25selective_scan_bwd_kernelI32Selective_Scan_bwd_kernel_traitsILi32ELi16ELb1ELb1ELb1ELb1ELb0EfN3c107complexIfEEEEv12SSMParamsBwd)
        /*0014*/ 	.short	0x0160
        /*0016*/ 	.short	0x01f0


	//----- nvinfo : EIATTR_CBANK_PARAM_SIZE
	.align		4
.L_2969:
        /*0018*/ 	.byte	0x03, 0x19
        /*001a*/ 	.short	0x01f0


	//----- nvinfo : EIATTR_KPARAM_INFO
	.align		4
        /*001c*/ 	.byte	0x04, 0x17
        /*001e*/ 	.short	(.L_2971 - .L_2970)
.L_2970:
        /*0020*/ 	.word	0x00000000
        /*0024*/ 	.short	0x0000
        /*0026*/ 	.short	0x0000
        /*0028*/ 	.byte	0x00, 0xf0, 0xc1, 0x07


	//----- nvinfo : EIATTR_MAXREG_COUNT
	.align		4
.L_2971:
        /*002c*/ 	.byte	0x03, 0x1b
        /*002e*/ 	.short	0x00ff


	//----- nvinfo : EIATTR_NUM_BARRIERS
	.align		4
        /*0030*/ 	.byte	0x02, 0x4c
        /*0032*/ 	.byte	0x01
	.zero		1


	//----- nvinfo : EIATTR_MERCURY_ISA_VERSION
	.align		4
        /*0034*/ 	.byte	0x03, 0x5f
        /*0036*/ 	.short	0x0000


	//----- nvinfo : EIATTR_COOP_GROUP_MASK_REGIDS
	.align		4
        /*0038*/ 	.byte	0x04, 0x29
        /*003a*/ 	.short	(.L_2973 - .L_2972)


	//   ....[0]....
.L_2972:
        /*003c*/ 	.word	0xffffffff


	//   ....[1]....
        /*0040*/ 	.word	0xffffffff


	//   ....[2]....
        /*0044*/ 	.word	0xffffffff


	//   ....[3]....
        /*0048*/ 	.word	0xffffffff


	//   ....[4]....
        /*004c*/ 	.word	0xffffffff


	//   ....[5]....
        /*0050*/ 	.word	0xffffffff


	//   ....[6]....
        /*0054*/ 	.word	0xffffffff


	//   ....[7]....
        /*0058*/ 	.word	0xffffffff


	//   ....[8]....
        /*005c*/ 	.word	0xffffffff


	//   ....[9]....
        /*0060*/ 	.word	0xffffffff


	//   ....[10]....
        /*0064*/ 	.word	0xffffffff


	//   ....[11]....
        /*0068*/ 	.word	0xffffffff


	//   ....[12]....
        /*006c*/ 	.word	0xffffffff


	//   ....[13]....
        /*0070*/ 	.word	0xffffffff


	//   ....[14]....
        /*0074*/ 	.word	0xffffffff


	//   ....[15]....
        /*0078*/ 	.word	0xffffffff


	//   ....[16]....
        /*007c*/ 	.word	0xffffffff


	//   ....[17]....
        /*0080*/ 	.word	0xffffffff


	//   ....[18]....
        /*0084*/ 	.word	0xffffffff


	//   ....[19]....
        /*0088*/ 	.word	0xffffffff


	//   ....[20]....
        /*008c*/ 	.word	0xffffffff


	//   ....[21]....
        /*0090*/ 	.word	0xffffffff


	//   ....[22]....
        /*0094*/ 	.word	0xffffffff


	//   ....[23]....
        /*0098*/ 	.word	0xffffffff


	//   ....[24]....
        /*009c*/ 	.word	0xffffffff


	//   ....[25]....
        /*00a0*/ 	.word	0xffffffff


	//   ....[26]....
        /*00a4*/ 	.word	0xffffffff


	//   ....[27]....
        /*00a8*/ 	.word	0xffffffff


	//   ....[28]....
        /*00ac*/ 	.word	0xffffffff


	//   ....[29]....
        /*00b0*/ 	.word	0xffffffff


	//   ....[30]....
        /*00b4*/ 	.word	0xffffffff


	//   ....[31]....
        /*00b8*/ 	.word	0xffffffff


	//   ....[32]....
        /*00bc*/ 	.word	0xffffffff


	//   ....[33]....
        /*00c0*/ 	.word	0xffffffff


	//   ....[34]....
        /*00c4*/ 	.word	0xffffffff


	//   ....[35]....
        /*00c8*/ 	.word	0xffffffff


	//   ....[36]....
        /*00cc*/ 	.word	0xffffffff


	//   ....[37]....
        /*00d0*/ 	.word	0xffffffff


	//   ....[38]....
        /*00d4*/ 	.word	0xffffffff


	//   ....[39]....
        /*00d8*/ 	.word	0xffffffff


	//   ....[40]....
        /*00dc*/ 	.word	0xffffffff


	//   ....[41]....
        /*00e0*/ 	.word	0xffffffff


	//   ....[42]....
        /*00e4*/ 	.word	0xffffffff


	//   ....[43]....
        /*00e8*/ 	.word	0xffffffff


	//   ....[44]....
        /*00ec*/ 	.word	0xffffffff


	//   ....[45]....
        /*00f0*/ 	.word	0xffffffff


	//   ....[46]....
        /*00f4*/ 	.word	0xffffffff


	//   ....[47]....
        /*00f8*/ 	.word	0xffffffff


	//   ....[48]....
        /*00fc*/ 	.word	0xffffffff


	//   ....[49]....
        /*0100*/ 	.word	0xffffffff


	//   ....[50]....
        /*0104*/ 	.word	0xffffffff


	//   ....[51]....
        /*0108*/ 	.word	0xffffffff


	//   ....[52]....
        /*010c*/ 	.word	0xffffffff


	//   ....[53]....
        /*0110*/ 	.word	0xffffffff


	//   ....[54]....
        /*0114*/ 	.word	0xffffffff


	//   ....[55]....
        /*0118*/ 	.word	0xffffffff


	//   ....[56]....
        /*011c*/ 	.word	0xffffffff


	//   ....[57]....
        /*0120*/ 	.word	0xffffffff


	//   ....[58]....
        /*0124*/ 	.word	0xffffffff


	//   ....[59]....
        /*0128*/ 	.word	0xffffffff


	//   ....[60]....
        /*012c*/ 	.word	0xffffffff


	//   ....[61]....
        /*0130*/ 	.word	0xffffffff


	//   ....[62]....
        /*0134*/ 	.word	0xffffffff


	//   ....[63]....
        /*0138*/ 	.word	0xffffffff


	//   ....[64]....
        /*013c*/ 	.word	0xffffffff


	//   ....[65]....
        /*0140*/ 	.word	0xffffffff


	//   ....[66]....
        /*0144*/ 	.word	0xffffffff


	//   ....[67]....
        /*0148*/ 	.word	0xffffffff


	//   ....[68]....
        /*014c*/ 	.word	0xffffffff


	//   ....[69]....
        /*0150*/ 	.word	0xffffffff


	//   ....[70]....
        /*0154*/ 	.word	0xffffffff


	//   ....[71]....
        /*0158*/ 	.word	0xffffffff


	//   ....[72]....
        /*015c*/ 	.word	0xffffffff


	//   ....[73]....
        /*0160*/ 	.word	0xffffffff


	//   ....[74]....
        /*0164*/ 	.word	0xffffffff


	//   ....[75]....
        /*0168*/ 	.word	0xffffffff


	//   ....[76]....
        /*016c*/ 	.word	0xffffffff


	//   ....[77]....
        /*0170*/ 	.word	0xffffffff


	//   ....[78]....
        /*0174*/ 	.word	0xffffffff


	//   ....[79]....
        /*0178*/ 	.word	0xffffffff


	//   ....[80]....
        /*017c*/ 	.word	0xffffffff


	//   ....[81]....
        /*0180*/ 	.word	0xffffffff


	//   ....[82]....
        /*0184*/ 	.word	0xffffffff


	//   ....[83]....
        /*0188*/ 	.word	0xffffffff


	//----- nvinfo : EIATTR_COOP_GROUP_INSTR_OFFSETS
	.align		4
.L_2973:
        /*018c*/ 	.byte	0x04, 0x28
        /*018e*/ 	.short	(.L_2975 - .L_2974)


	//   ....[0]....
.L_2974:
        /*0190*/ 	.word	0x00000c50


	//   ....[1]....
        /*0194*/ 	.word	0x00000d60


	//   ....[2]....
        /*0198*/ 	.word	0x00000f10


	//   ....[3]....
        /*019c*/ 	.word	0x00003af0


	//   ....[4]....
        /*01a0*/ 	.word	0x000041a0


	//   ....[5]....
        /*01a4*/ 	.word	0x00005350


	//   ....[6]....
        /*01a8*/ 	.word	0x00005390


	//   ....[7]....
        /*01ac*/ 	.word	0x000053d0


	//   ....[8]....
        /*01b0*/ 	.word	0x00005410


	//   ....[9]....
        /*01b4*/ 	.word	0x00005550


	//   ....[10]....
        /*01b8*/ 	.word	0x00005590


	//   ....[11]....
        /*01bc*/ 	.word	0x000055d0


	//   ....[12]....
        /*01c0*/ 	.word	0x00005600


	//   ....[13]....
        /*01c4*/ 	.word	0x00005760


	//   ....[14]....
        /*01c8*/ 	.word	0x000057a0


	//   ....[15]....
        /*01cc*/ 	.word	0x000057d0


	//   ....[16]....
        /*01d0*/ 	.word	0x00005800


	//   ....[17]....
        /*01d4*/ 	.word	0x00005960


	//   ....[18]....
        /*01d8*/ 	.word	0x000059a0


	//   ....[19]....
        /*01dc*/ 	.word	0x000059d0


	//   ....[20]....
        /*01e0*/ 	.word	0x00005a00


	//   ....[21]....
        /*01e4*/ 	.word	0x00005ba0


	//   ....[22]....
        /*01e8*/ 	.word	0x00005be0


	//   ....[23]....
        /*01ec*/ 	.word	0x00005c20


	//   ....[24]....
        /*01f0*/ 	.word	0x00005c50


	//   ....[25]....
        /*01f4*/ 	.word	0x00005d70


	//   ....[26]....
        /*01f8*/ 	.word	0x00005db0


	//   ....[27]....
        /*01fc*/ 	.word	0x00005de0


	//   ....[28]....
        /*0200*/ 	.word	0x00005e10


	//   ....[29]....
        /*0204*/ 	.word	0x00005e80


	//   ....[30]....
        /*0208*/ 	.word	0x00005eb0


	//   ....[31]....
        /*020c*/ 	.word	0x000068f0


	//   ....[32]....
        /*0210*/ 	.word	0x00006930


	//   ....[33]....
        /*0214*/ 	.word	0x00006970


	//   ....[34]....
        /*0218*/ 	.word	0x000069a0


	//   ....[35]....
        /*021c*/ 	.word	0x00006ad0


	//   ....[36]....
        /*0220*/ 	.word	0x00006ae0


	//   ....[37]....
        /*0224*/ 	.word	0x00006af0


	//   ....[38]....
        /*0228*/ 	.word	0x00006b00


	//   ....[39]....
        /*022c*/ 	.word	0x00006be0


	//   ....[40]....
        /*0230*/ 	.word	0x00006c00


	//   ....[41]....
        /*0234*/ 	.word	0x00006c10


	//   ....[42]....
        /*0238*/ 	.word	0x00006c20


	//   ....[43]....
        /*023c*/ 	.word	0x00006d10


	//   ....[44]....
        /*0240*/ 	.word	0x00006d40


	//   ....[45]....
        /*0244*/ 	.word	0x00006d50


	//   ....[46]....
        /*0248*/ 	.word	0x00006d60


	//   ....[47]....
        /*024c*/ 	.word	0x00006e50


	//   ....[48]....
        /*0250*/ 	.word	0x00006e80


	//   ....[49]....
        /*0254*/ 	.word	0x00006ea0


	//   ....[50]....
        /*0258*/ 	.word	0x00006eb0


	//   ....[51]....
        /*025c*/ 	.word	0x00006fa0


	//   ....[52]....
        /*0260*/ 	.word	0x00006fe0


	//   ....[53]....
        /*0264*/ 	.word	0x00007020


	//   ....[54]....
        /*0268*/ 	.word	0x00007060


	//   ....[55]....
        /*026c*/ 	.word	0x000070a0


	//   ....[56]....
        /*0270*/ 	.word	0x000070e0


	//   ....[57]....
        /*0274*/ 	.word	0x00007120


	//   ....[58]....
        /*0278*/ 	.word	0x00007140


	//   ....[59]....
        /*027c*/ 	.word	0x00007170


	//   ....[60]....
        /*0280*/ 	.word	0x00007190


	//   ....[61]....
        /*0284*/ 	.word	0x0000ad80


	//   ....[62]....
        /*0288*/ 	.word	0x0000adc0


	//   ....[63]....
        /*028c*/ 	.word	0x0000aeb0


	//   ....[64]....
        /*0290*/ 	.word	0x0000aee0


	//   ....[65]....
        /*0294*/ 	.word	0x0000afc0


	//   ....[66]....
        /*0298*/ 	.word	0x0000aff0


	//   ....[67]....
        /*029c*/ 	.word	0x0000b0d0


	//   ....[68]....
        /*02a0*/ 	.word	0x0000b100


	//   ....[69]....
        /*02a4*/ 	.word	0x0000b1e0


	//   ....[70]....
        /*02a8*/ 	.word	0x0000b210


	//   ....[71]....
        /*02ac*/ 	.word	0x0000b750


	//   ....[72]....
        /*02b0*/ 	.word	0x0000bbf0


	//   ....[73]....
        /*02b4*/ 	.word	0x0000c140


	//   ....[74]....
        /*02b8*/ 	.word	0x0000c310


	//   ....[75]....
        /*02bc*/ 	.word	0x0000c360


	//   ....[76]....
        /*02c0*/ 	.word	0x0000c390


	//   ....[77]....
        /*02c4*/ 	.word	0x0000c3b0


	//   ....[78]....
        /*02c8*/ 	.word	0x0000c3d0


	//   ....[79]....
        /*02cc*/ 	.word	0x0000c4a0


	//   ....[80]....
        /*02d0*/ 	.word	0x0000c4f0


	//   ....[81]....
        /*02d4*/ 	.word	0x0000c510


	//   ....[82]....
        /*02d8*/ 	.word	0x0000c530


	//   ....[83]....
        /*02dc*/ 	.word	0x0000c550


	//----- nvinfo : EIATTR_EXIT_INSTR_OFFSETS
	.align		4
.L_2975:
        /*02e0*/ 	.byte	0x04, 0x1c
        /*02e2*/ 	.short	(.L_2977 - .L_2976)


	//   ....[0]....
.L_2976:
        /*02e4*/ 	.word	0x0000c630


	//   ....[1]....
        /*02e8*/ 	.word	0x0000c7b0


	//----- nvinfo : EIATTR_MAX_THREADS
	.align		4
.L_2977:
        /*02ec*/ 	.byte	0x04, 0x05
        /*02ee*/ 	.short	(.L_2979 - .L_2978)
.L_2978:
        /*02f0*/ 	.word	0x00000020
        /*02f4*/ 	.word	0x00000001
        /*02f8*/ 	.word	0x00000001


	//----- nvinfo : EIATTR_CRS_STACK_SIZE
	.align		4
.L_2979:
        /*02fc*/ 	.byte	0x04, 0x1e
        /*02fe*/ 	.short	(.L_2981 - .L_2980)
.L_2980:
        /*0300*/ 	.word	0x00000000
.L_2981:


//--------------------- .nv.info._Z25selective_scan_bwd_kernelI32Selective_Scan_bwd_kernel_traitsILi32ELi16ELb1ELb1ELb1ELb1ELb1EfN3c107complexIfEEEEv12SSMParamsBwd --------------------------
	.section	.nv.info._Z25selective_scan_bwd_kernelI32Selective_Scan_bwd_kernel_traitsILi32ELi16ELb1ELb1ELb1ELb1ELb1EfN3c107complexIfEEEEv12SSMParamsBwd,"",@"SHT_CUDA_INFO"
	.sectionflags	@""
	.align	4


	//----- nvinfo : EIATTR_CUDA_API_VERSION
	.align		4
        /*0000*/ 	.byte	0x04, 0x37
        /*0002*/ 	.short	(.L_2983 - .L_2982)
.L_2982:
        /*0004*/ 	.word	0x00000082


	//----- nvinfo : EIATTR_SW2861232_WAR
	.align		4
.L_2983:
        /*0008*/ 	.byte	0x01, 0x35
	.zero		2


	//----- nvinfo : EIATTR_PARAM_CBANK
	.align		4
        /*000c*/ 	.byte	0x04, 0x0a
        /*000e*/ 	.short	(.L_2985 - .L_2984)
	.align		4
.L_2984:
        /*0010*/ 	.word	index@(.nv.constant0._Z25selective_scan_bwd_kernelI32Selective_Scan_bwd_kernel_traitsILi32ELi16ELb1ELb1ELb1ELb1ELb1EfN3c107complexIfEEEEv12SSMParamsBwd)
        /*0014*/ 	.short	0x0160
        /*0016*/ 	.short	0x01f0


	//----- nvinfo : EIATTR_CBANK_PARAM_SIZE
	.align		4
.L_2985:
        /*0018*/ 	.byte	0x03, 0x19
        /*001a*/ 	.short	0x01f0


	//----- nvinfo : EIATTR_KPARAM_INFO
	.align		4
        /*001c*/ 	.byte	0x04, 0x17
        /*001e*/ 	.short	(.L_2987 - .L_2986)
.L_2986:
        /*0020*/ 	.word	0x00000000
        /*0024*/ 	.short	0x0000
        /*0026*/ 	.short	0x0000
        /*0028*/ 	.byte	0x00, 0xf0, 0xc1, 0x07


	//----- nvinfo : EIATTR_MAXREG_COUNT
	.align		4
.L_2987:
        /*002c*/ 	.byte	0x03, 0x1b
        /*002e*/ 	.short	0x00ff


	//----- nvinfo : EIATTR_NUM_BARRIERS
	.align		4
        /*0030*/ 	.byte	0x02, 0x4c
        /*0032*/ 	.byte	0x01
	.zero		1


	//----- nvinfo : EIATTR_MERCURY_ISA_VERSION
	.align		4
        /*0034*/ 	.byte	0x03, 0x5f
        /*0036*/ 	.short	0x0000


	//----- nvinfo : EIATTR_COOP_GROUP_MASK_REGIDS
	.align		4
        /*0038*/ 	.byte	0x04, 0x29
        /*003a*/ 	.short	(.L_2989 - .L_2988)


	//   ....[0]....
.L_2988:
        /*003c*/ 	.word	0xffffffff


	//   ....[1]....
        /*0040*/ 	.word	0xffffffff


	//   ....[2]....
        /*0044*/ 	.word	0xffffffff


	//   ....[3]....
        /*0048*/ 	.word	0xffffffff


	//   ....[4]....
        /*004c*/ 	.word	0xffffffff


	//   ....[5]....
        /*0050*/ 	.word	0xffffffff


	//   ....[6]....
        /*0054*/ 	.word	0xffffffff


	//   ....[7]....
        /*0058*/ 	.word	0xffffffff


	//   ....[8]....
        /*005c*/ 	.word	0xffffffff


	//   ....[9]....
        /*0060*/ 	.word	0xffffffff


	//   ....[10]....
        /*0064*/ 	.word	0xffffffff


	//   ....[11]....
        /*0068*/ 	.word	0xffffffff


	//   ....[12]....
        /*006c*/ 	.word	0xffffffff


	//   ....[13]....
        /*0070*/ 	.word	0xffffffff


	//   ....[14]....
        /*0074*/ 	.word	0xffffffff


	//   ....[15]....
        /*0078*/ 	.word	0xffffffff


	//   ....[16]....
        /*007c*/ 	.word	0xffffffff


	//   ....[17]....
        /*0080*/ 	.word	0xffffffff


	//   ....[18]....
        /*0084*/ 	.word	0xffffffff


	//   ....[19]....
        /*0088*/ 	.word	0xffffffff


	//   ....[20]....
        /*008c*/ 	.word	0xffffffff


	//   ....[21]....
        /*0090*/ 	.word	0xffffffff


	//   ....[22]....
        /*0094*/ 	.word	0xffffffff


	//   ....[23]....
        /*0098*/ 	.word	0xffffffff


	//   ....[24]....
        /*009c*/ 	.word	0xffffffff


	//   ....[25]....
        /*00a0*/ 	.word	0xffffffff


	//   ....[26]....
        /*00a4*/ 	.word	0xffffffff


	//   ....[27]....
        /*00a8*/ 	.word	0xffffffff


	//   ....[28]....
        /*00ac*/ 	.word	0xffffffff


	//   ....[29]....
        /*00b0*/ 	.word	0xffffffff


	//   ....[30]....
        /*00b4*/ 	.word	0xffffffff


	//   ....[31]....
        /*00b8*/ 	.word	0xffffffff


	//   ....[32]....
        /*00bc*/ 	.word	0xffffffff


	//   ....[33]....
        /*00c0*/ 	.word	0xffffffff


	//   ....[34]....
        /*00c4*/ 	.word	0xffffffff


	//   ....[35]....
        /*00c8*/ 	.word	0xffffffff


	//   ....[36]....
        /*00cc*/ 	.word	0xffffffff


	//   ....[37]....
        /*00d0*/ 	.word	0xffffffff


	//   ....[38]....
        /*00d4*/ 	.word	0xffffffff


	//   ....[39]....
        /*00d8*/ 	.word	0xffffffff


	//   ....[40]....
        /*00dc*/ 	.word	0xffffffff


	//   ....[41]....
        /*00e0*/ 	.word	0xffffffff


	//   ....[42]....
        /*00e4*/ 	.word	0xffffffff


	//   ....[43]....
        /*00e8*/ 	.word	0xffffffff


	//   ....[44]....
        /*00ec*/ 	.word	0xffffffff


	//   ....[45]....
        /*00f0*/ 	.word	0xffffffff


	//   ....[46]....
        /*00f4*/ 	.word	0xffffffff


	//   ....[47]....
        /*00f8*/ 	.word	0xffffffff


	//   ....[48]....
        /*00fc*/ 	.word	0xffffffff


	//   ....[49]....
        /*0100*/ 	.word	0xffffffff


	//   ....[50]....
        /*0104*/ 	.word	0xffffffff


	//   ....[51]....
        /*0108*/ 	.word	0xffffffff


	//   ....[52]....
        /*010c*/ 	.word	0xffffffff


	//   ....[53]....
        /*0110*/ 	.word	0xffffffff


	//   ....[54]....
        /*0114*/ 	.word	0xffffffff


	//   ....[55]....
        /*0118*/ 	.word	0xffffffff


	//   ....[56]....
        /*011c*/ 	.word	0xffffffff


	//   ....[57]....
        /*0120*/ 	.word	0xffffffff


	//   ....[58]....
        /*0124*/ 	.word	0xffffffff


	//   ....[59]....
        /*0128*/ 	.word	0xffffffff


	//   ....[60]....
        /*012c*/ 	.word	0xffffffff


	//   ....[61]....
        /*0130*/ 	.word	0xffffffff


	//   ....[62]....
        /*0134*/ 	.word	0xffffffff


	//   ....[63]....
        /*0138*/ 	.word	0xffffffff


	//   ....[64]....
        /*013c*/ 	.word	0xffffffff


	//   ....[65]....
        /*0140*/ 	.word	0xffffffff


	//   ....[66]....
        /*0144*/ 	.word	0xffffffff


	//   ....[67]....
        /*0148*/ 	.word	0xffffffff


	//   ....[68]....
        /*014c*/ 	.word	0xffffffff


	//   ....[69]....
        /*0150*/ 	.word	0xffffffff


	//   ....[70]....
        /*0154*/ 	.word	0xffffffff


	//   ....[71]....
        /*0158*/ 	.word	0xffffffff


	//   ....[72]....
        /*015c*/ 	.word	0xffffffff


	//   ....[73]....
        /*0160*/ 	.word	0xffffffff


	//   ....[74]....
        /*0164*/ 	.word	0xffffffff


	//   ....[75]....
        /*0168*/ 	.word	0xffffffff


	//   ....[76]....
        /*016c*/ 	.word	0xffffffff


	//   ....[77]....
        /*0170*/ 	.word	0xffffffff


	//   ....[78]....
        /*0174*/ 	.word	0xffffffff


	//   ....[79]....
        /*0178*/ 	.word	0xffffffff


	//   ....[80]....
        /*017c*/ 	.word	0xffffffff


	//   ....[81]....
        /*0180*/ 	.word	0xffffffff


	//   ....[82]....
        /*0184*/ 	.word	0xffffffff


	//   ....[83]....
        /*0188*/ 	.word	0xffffffff


	//   ....[84]....
        /*018c*/ 	.word	0xffffffff


	//   ....[85]....
        /*0190*/ 	.word	0xffffffff


	//   ....[86]....
        /*0194*/ 	.word	0xffffffff


	//   ....[87]....
        /*0198*/ 	.word	0xffffffff


	//----- nvinfo : EIATTR_COOP_GROUP_INSTR_OFFSETS
	.align		4
.L_2989:
        /*019c*/ 	.byte	0x04, 0x28
        /*019e*/ 	.short	(.L_2991 - .L_2990)


	//   ....[0]....
.L_2990:
        /*01a0*/ 	.word	0x00000c60


	//   ....[1]....
        /*01a4*/ 	.word	0x00000d70


	//   ....[2]....
        /*01a8*/ 	.word	0x00000f70


	//   ....[3]....
        /*01ac*/ 	.word	0x00003580


	//   ....[4]....
        /*01b0*/ 	.word	0x00003bc0


	//   ....[5]....
        /*01b4*/ 	.word	0x00004230


	//   ....[6]....
        /*01b8*/ 	.word	0x00004610


	//   ....[7]....
        /*01bc*/ 	.word	0x00004f30


	//   ....[8]....
        /*01c0*/ 	.word	0x00005530


	//   ....[9]....
        /*01c4*/ 	.word	0x00006760


	//   ....[10]....
        /*01c8*/ 	.word	0x000067a0


	//   ....[11]....
        /*01cc*/ 	.word	0x000067e0


	//   ....[12]....
        /*01d0*/ 	.word	0x00006820


	//   ....[13]....
        /*01d4*/ 	.word	0x00006960


	//   ....[14]....
        /*01d8*/ 	.word	0x000069a0


	//   ....[15]....
        /*01dc*/ 	.word	0x000069e0


	//   ....[16]....
        /*01e0*/ 	.word	0x00006a10


	//   ....[17]....
        /*01e4*/ 	.word	0x00006b70


	//   ....[18]....
        /*01e8*/ 	.word	0x00006bb0


	//   ....[19]....
        /*01ec*/ 	.word	0x00006be0


	//   ....[20]....
        /*01f0*/ 	.word	0x00006c10


	//   ....[21]....
        /*01f4*/ 	.word	0x00006d70


	//   ....[22]....
        /*01f8*/ 	.word	0x00006db0


	//   ....[23]....
        /*01fc*/ 	.word	0x00006de0


	//   ....[24]....
        /*0200*/ 	.word	0x00006e10


	//   ....[25]....
        /*0204*/ 	.word	0x00006fb0


	//   ....[26]....
        /*0208*/ 	.word	0x00006ff0


	//   ....[27]....
        /*020c*/ 	.word	0x00007030


	//   ....[28]....
        /*0210*/ 	.word	0x00007060


	//   ....[29]....
        /*0214*/ 	.word	0x00007180


	//   ....[30]....
        /*0218*/ 	.word	0x000071c0


	//   ....[31]....
        /*021c*/ 	.word	0x000071f0


	//   ....[32]....
        /*0220*/ 	.word	0x00007220


	//   ....[33]....
        /*0224*/ 	.word	0x00007290


	//   ....[34]....
        /*0228*/ 	.word	0x000072c0


	//   ....[35]....
        /*022c*/ 	.word	0x00007d00


	//   ....[36]....
        /*0230*/ 	.word	0x00007d40


	//   ....[37]....
        /*0234*/ 	.word	0x00007d80


	//   ....[38]....
        /*0238*/ 	.word	0x00007db0


	//   ....[39]....
        /*023c*/ 	.word	0x00007ee0


	//   ....[40]....
        /*0240*/ 	.word	0x00007ef0


	//   ....[41]....
        /*0244*/ 	.word	0x00007f00


	//   ....[42]....
        /*0248*/ 	.word	0x00007f10


	//   ....[43]....
        /*024c*/ 	.word	0x00007ff0


	//   ....[44]....
        /*0250*/ 	.word	0x00008010


	//   ....[45]....
        /*0254*/ 	.word	0x00008020


	//   ....[46]....
        /*0258*/ 	.word	0x00008030


	//   ....[47]....
        /*025c*/ 	.word	0x00008120


	//   ....[48]....
        /*0260*/ 	.word	0x00008150


	//   ....[49]....
        /*0264*/ 	.word	0x00008160


	//   ....[50]....
        /*0268*/ 	.word	0x00008170


	//   ....[51]....
        /*026c*/ 	.word	0x00008260


	//   ....[52]....
        /*0270*/ 	.word	0x00008290


	//   ....[53]....
        /*0274*/ 	.word	0x000082b0


	//   ....[54]....
        /*0278*/ 	.word	0x000082c0


	//   ....[55]....
        /*027c*/ 	.word	0x000083b0


	//   ....[56]....
        /*0280*/ 	.word	0x000083f0


	//   ....[57]....
        /*0284*/ 	.word	0x00008430


	//   ....[58]....
        /*0288*/ 	.word	0x00008470


	//   ....[59]....
        /*028c*/ 	.word	0x000084b0


	//   ....[60]....
        /*0290*/ 	.word	0x000084f0


	//   ....[61]....
        /*0294*/ 	.word	0x00008530


	//   ....[62]....
        /*0298*/ 	.word	0x00008560


	//   ....[63]....
        /*029c*/ 	.word	0x00008590


	//   ....[64]....
        /*02a0*/ 	.word	0x000085b0


	//   ....[65]....
        /*02a4*/ 	.word	0x0000c1b0


	//   ....[66]....
        /*02a8*/ 	.word	0x0000c1f0


	//   ....[67]....
        /*02ac*/ 	.word	0x0000c2e0


	//   ....[68]....
        /*02b0*/ 	.word	0x0000c310


	//   ....[69]....
        /*02b4*/ 	.word	0x0000c3f0


	//   ....[70]....
        /*02b8*/ 	.word	0x0000c420


	//   ....[71]....
        /*02bc*/ 	.word	0x0000c500


	//   ....[72]....
        /*02c0*/ 	.word	0x0000c530


	//   ....[73]....
        /*02c4*/ 	.word	0x0000c610


	//   ....[74]....
        /*02c8*/ 	.word	0x0000c640


	//   ....[75]....
        /*02cc*/ 	.word	0x0000cb30


	//   ....[76]....
        /*02d0*/ 	.word	0x0000cfd0


	//   ....[77]....
        /*02d4*/ 	.word	0x0000d530


	//   ....[78]....
        /*02d8*/ 	.word	0x0000d700


	//   ....[79]....
        /*02dc*/ 	.word	0x0000d750


	//   ....[80]....
        /*02e0*/ 	.word	0x0000d780


	//   ....[81]....
        /*02e4*/ 	.word	0x0000d7a0


	//   ....[82]....
        /*02e8*/ 	.word	0x0000d7c0


	//   ....[83]....
        /*02ec*/ 	.word	0x0000d890


	//   ....[84]....
        /*02f0*/ 	.word	0x0000d8e0


	//   ....[85]....
        /*02f4*/ 	.word	0x0000d900


	//   ....[86]....
        /*02f8*/ 	.word	0x0000d920


	//   ....[87]....
        /*02fc*/ 	.word	0x0000d940


	//----- nvinfo : EIATTR_EXIT_INSTR_OFFSETS
	.align		4
.L_2991:
        /*0300*/ 	.byte	0x04, 0x1c
        /*0302*/ 	.short	(.L_2993 - .L_2992)


	//   ....[0]....
.L_2992:
        /*0304*/ 	.word	0x0000da20


	//   ....[1]....
        /*0308*/ 	.word	0x0000dba0


	//----- nvinfo : EIATTR_MAX_THREADS
	.align		4
.L_2993:
        /*030c*/ 	.byte	0x04, 0x05
        /*030e*/ 	.short	(.L_2995 - .L_2994)
.L_2994:
        /*0310*/ 	.word	0x00000020
        /*0314*/ 	.word	0x00000001
        /*0318*/ 	.word	0x00000001


	//----- nvinfo : EIATTR_CRS_STACK_SIZE
	.align		4
.L_2995:
        /*031c*/ 	.byte	0x04, 0x1e
        /*031e*/ 	.short	(.L_2997 - .L_2996)
.L_2996:
        /*0320*/ 	.word	0x00000000
.L_2997:


//--------------------- .nv.info._Z25selective_scan_bwd_kernelI32Selective_Scan_bwd_kernel_traitsILi32ELi8ELb0ELb0ELb0ELb0ELb0EfN3c107complexIfEEEEv12SSMParamsBwd --------------------------
	.section	.nv.info._Z25selective_scan_bwd_kernelI32Selective_Scan_bwd_kernel_traitsILi32ELi8ELb0ELb0ELb0ELb0ELb0EfN3c107complexIfEEEEv12SSMParamsBwd,"",@"SHT_CUDA_INFO"
	.sectionflags	@""
	.align	4


	//----- nvinfo : EIATTR_CUDA_API_VERSION
	.align		4
        /*0000*/ 	.byte	0x04, 0x37
        /*0002*/ 	.short	(.L_2999 - .L_2998)
.L_2998:
        /*0004*/ 	.word	0x00000082


	//----- nvinfo : EIATTR_SW2861232_WAR
	.align		4
.L_2999:
        /*0008*/ 	.byte	0x01, 0x35
	.zero		2


	//----- nvinfo : EIATTR_PARAM_CBANK
	.align		4
        /*000c*/ 	.byte	0x04, 0x0a
        /*000e*/ 	.short	(.L_3001 - .L_3000)
	.align		4
.L_3000:
        /*0010*/ 	.word	index@(.nv.constant0._Z25selective_scan_bwd_kernelI32Selective_Scan_bwd_kernel_traitsILi32ELi8ELb0ELb0ELb0ELb0ELb0EfN3c107complexIfEEEEv12SSMParamsBwd)
        /*0014*/ 	.short	0x0160
        /*0016*/ 	.short	0x01f0


	//----- nvinfo : EIATTR_CBANK_PARAM_SIZE
	.align		4
.L_3001:
        /*0018*/ 	.byte	0x03, 0x19
        /*001a*/ 	.short	0x01f0


	//----- nvinfo : EIATTR_KPARAM_INFO
	.align		4
        /*001c*/ 	.byte	0x04, 0x17
        /*001e*/ 	.short	(.L_3003 - .L_3002)
.L_3002:
        /*0020*/ 	.word	0x00000000
        /*0024*/ 	.short	0x0000
        /*0026*/ 	.short	0x0000
        /*0028*/ 	.byte	0x00, 0xf0, 0xc1, 0x07


	//----- nvinfo : EIATTR_MAXREG_COUNT
	.align		4
.L_3003:
        /*002c*/ 	.byte	0x03, 0x1b
        /*002e*/ 	.short	0x00ff


	//----- nvinfo : EIATTR_NUM_BARRIERS
	.align		4
        /*0030*/ 	.byte	0x02, 0x4c
        /*0032*/ 	.byte	0x01
	.zero		1


	//----- nvinfo : EIATTR_MERCURY_ISA_VERSION
	.align		4
        /*0034*/ 	.byte	0x03, 0x5f
        /*0036*/ 	.short	0x0000


	//----- nvinfo : EIATTR_COOP_GROUP_MASK_REGIDS
	.align		4
        /*0038*/ 	.byte	0x04, 0x29
        /*003a*/ 	.short	(.L_3005 - .L_3004)


	//   ....[0]....
.L_3004:
        /*003c*/ 	.word	0xffffffff


	//   ....[1]....
        /*0040*/ 	.word	0xffffffff


	//   ....[2]....
        /*0044*/ 	.word	0xffffffff


	//   ....[3]....
        /*0048*/ 	.word	0xffffffff


	//   ....[4]....
        /*004c*/ 	.word	0xffffffff


	//   ....[5]....
        /*0050*/ 	.word	0xffffffff


	//   ....[6]....
        /*0054*/ 	.word	0xffffffff


	//   ....[7]....
        /*0058*/ 	.word	0xffffffff


	//   ....[8]....
        /*005c*/ 	.word	0xffffffff


	//   ....[9]....
        /*0060*/ 	.word	0xffffffff


	//   ....[10]....
        /*0064*/ 	.word	0xffffffff


	//   ....[11]....
        /*0068*/ 	.word	0xffffffff


	//   ....[12]....
        /*006c*/ 	.word	0xffffffff


	//   ....[13]....
        /*0070*/ 	.word	0xffffffff


	//   ....[14]....
        /*0074*/ 	.word	0xffffffff


	//   ....[15]....
        /*0078*/ 	.word	0xffffffff


	//   ....[16]....
        /*007c*/ 	.word	0xffffffff


	//   ....[17]....
        /*0080*/ 	.word	0xffffffff


	//   ....[18]....
        /*0084*/ 	.word	0xffffffff


	//   ....[19]....
        /*0088*/ 	.word	0xffffffff


	//   ....[20]....
        /*008c*/ 	.word	0xffffffff


	//   ....[21]....
        /*0090*/ 	.word	0xffffffff


	//   ....[22]....
        /*0094*/ 	.word	0xffffffff


	//   ....[23]....
        /*0098*/ 	.word	0xffffffff


	//   ....[24]....
        /*009c*/ 	.word	0xffffffff


	//   ....[25]....
        /*00a0*/ 	.word	0xffffffff


	//   ....[26]....
        /*00a4*/ 	.word	0xffffffff


	//   ....[27]....
        /*00a8*/ 	.word	0xffffffff


	//   ....[28]....
        /*00ac*/ 	.word	0xffffffff


	//   ....[29]....
        /*00b0*/ 	.word	0xffffffff


	//   ....[30]....
        /*00b4*/ 	.word	0xffffffff


	//   ....[31]....
        /*00b8*/ 	.word	0xffffffff


	//   ....[32]....
        /*00bc*/ 	.word	0xffffffff


	//   ....[33]....
        /*00c0*/ 	.word	0xffffffff


	//   ....[34]....
        /*00c4*/ 	.word	0xffffffff


	//   ....[35]....
        /*00c8*/ 	.word	0xffffffff


	//   ....[36]....
        /*00cc*/ 	.word	0xffffffff


	//   ....[37]....
        /*00d0*/ 	.word	0xffffffff


	//   ....[38]....
        /*00d4*/ 	.word	0xffffffff


	//   ....[39]....
        /*00d8*/ 	.word	0xffffffff


	//   ....[40]....
        /*00dc*/ 	.word	0xffffffff


	//   ....[41]....
        /*00e0*/ 	.word	0xffffffff


	//   ....[42]....
        /*00e4*/ 	.word	0xffffffff


	//   ....[43]....
        /*00e8*/ 	.word	0xffffffff


	//   ....[44]....
        /*00ec*/ 	.word	0xffffffff


	//   ....[45]....
        /*00f0*/ 	.word	0xffffffff


	//   ....[46]....
        /*00f4*/ 	.word	0xffffffff


	//   ....[47]....
        /*00f8*/ 	.word	0xffffffff


	//   ....[48]....
        /*00fc*/ 	.word	0xffffffff


	//   ....[49]....
        /*0100*/ 	.word	0xffffffff


	//   ....[50]....
        /*0104*/ 	.word	0xffffffff


	//   ....[51]....
        /*0108*/ 	.word	0xffffffff


	//   ....[52]....
        /*010c*/ 	.word	0xffffffff


	//   ....[53]....
        /*0110*/ 	.word	0xffffffff


	//   ....[54]....
        /*0114*/ 	.word	0xffffffff


	//   ....[55]....
        /*0118*/ 	.word	0xffffffff


	//   ....[56]....
        /*011c*/ 	.word	0xffffffff


	//   ....[57]....
        /*0120*/ 	.word	0xffffffff


	//   ....[58]....
        /*0124*/ 	.word	0xffffffff


	//   ....[59]....
        /*0128*/ 	.word	0xffffffff


	//   ....[60]....
        /*012c*/ 	.word	0xffffffff


	//   ....[61]....
        /*0130*/ 	.word	0xffffffff


	//   ....[62]....
        /*0134*/ 	.word	0xffffffff


	//   ....[63]....
        /*0138*/ 	.word	0xffffffff


	//   ....[64]....
        /*013c*/ 	.word	0xffffffff


	//   ....[65]....
        /*0140*/ 	.word	0xffffffff


	//   ....[66]....
        /*0144*/ 	.word	0xffffffff


	//   ....[67]....
        /*0148*/ 	.word	0xffffffff


	//   ....[68]....
        /*014c*/ 	.word	0xffffffff


	//   ....[69]....
        /*0150*/ 	.word	0xffffffff


	//   ....[70]....
        /*0154*/ 	.word	0xffffffff


	//   ....[71]....
        /*0158*/ 	.word	0xffffffff


	//   ....[72]....
        /*015c*/ 	.word	0xffffffff


	//   ....[73]....
        /*0160*/ 	.word	0xffffffff


	//   ....[74]....
        /*0164*/ 	.word	0xffffffff


	//   ....[75]....
        /*0168*/ 	.word	0xffffffff


	//   ....[76]....
        /*016c*/ 	.word	0xffffffff


	//   ....[77]....
        /*0170*/ 	.word	0xffffffff


	//   ....[78]....
        /*0174*/ 	.word	0xffffffff


	//   ....[79]....
        /*0178*/ 	.word	0xffffffff


	//   ....[80]....
        /*017c*/ 	.word	0xffffffff


	//   ....[81]....
        /*0180*/ 	.word	0xffffffff


	//   ....[82]....
        /*0184*/ 	.word	0xffffffff


	//   ....[83]....
        /*0188*/ 	.word	0xffffffff


	//   ....[84]....
        /*018c*/ 	.word	0xffffffff


	//   ....[85]....
        /*0190*/ 	.word	0xffffffff


	//   ....[86]....
        /*0194*/ 	.word	0xffffffff


	//   ....[87]....
        /*0198*/ 	.word	0xffffffff


	//   ....[88]....
        /*019c*/ 	.word	0xffffffff


	//   ....[89]....
        /*01a0*/ 	.word	0xffffffff


	//   ....[90]....
        /*01a4*/ 	.word	0xffffffff


	//----- nvinfo : EIATTR_COOP_GROUP_INSTR_OFFSETS
	.align		4
.L_3005:
        /*01a8*/ 	.byte	0x04, 0x28
        /*01aa*/ 	.short	(.L_3007 - .L_3006)


	//   ....[0]....
.L_3006:
        /*01ac*/ 	.word	0x00000970


	//   ....[1]....
        /*01b0*/ 	.word	0x00000be0


	//   ....[2]....
        /*01b4*/ 	.word	0x00000e30


	//   ....[3]....
        /*01b8*/ 	.word	0x00001e70


	//   ....[4]....
        /*01bc*/ 	.word	0x00001eb0


	//   ....[5]....
        /*01c0*/ 	.word	0x00001ef0


	//   ....[6]....
        /*01c4*/ 	.word	0x00001f20


	//   ....[7]....
        /*01c8*/ 	.word	0x00001f50


	//   ....[8]....
        /*01cc*/ 	.word	0x00001f80


	//   ....[9]....
        /*01d0*/ 	.word	0x00002040


	//   ....[10]....
        /*01d4*/ 	.word	0x00002080


	//   ....[11]....
        /*01d8*/ 	.word	0x000020b0


	//   ....[12]....
        /*01dc*/ 	.word	0x000020e0


	//   ....[13]....
        /*01e0*/ 	.word	0x00002200


	//   ....[14]....
        /*01e4*/ 	.word	0x00002240


	//   ....[15]....
        /*01e8*/ 	.word	0x00002270


	//   ....[16]....
        /*01ec*/ 	.word	0x000022a0


	//   ....[17]....
        /*01f0*/ 	.word	0x00002480


	//   ....[18]....
        /*01f4*/ 	.word	0x000024c0


	//   ....[19]....
        /*01f8*/ 	.word	0x000024f0


	//   ....[20]....
        /*01fc*/ 	.word	0x00002520


	//   ....[21]....
        /*0200*/ 	.word	0x00002730


	//   ....[22]....
        /*0204*/ 	.word	0x00002760


	//   ....[23]....
        /*0208*/ 	.word	0x000027a0


	//   ....[24]....
        /*020c*/ 	.word	0x000027e0


	//   ....[25]....
        /*0210*/ 	.word	0x00002970


	//   ....[26]....
        /*0214*/ 	.word	0x000029a0


	//   ....[27]....
        /*0218*/ 	.word	0x000029e0


	//   ....[28]....
        /*021c*/ 	.word	0x00002a10


	//   ....[29]....
        /*0220*/ 	.word	0x00002a20


	//   ....[30]....
        /*0224*/ 	.word	0x00002a30


	//   ....[31]....
        /*0228*/ 	.word	0x00002a40


	//   ....[32]....
        /*022c*/ 	.word	0x00002a50


	//   ....[33]....
        /*0230*/ 	.word	0x00002b30


	//   ....[34]....
        /*0234*/ 	.word	0x00002b50


	//   ....[35]....
        /*0238*/ 	.word	0x00002b60


	//   ....[36]....
        /*023c*/ 	.word	0x00002b70


	//   ....[37]....
        /*0240*/ 	.word	0x00002c50


	//   ....[38]....
        /*0244*/ 	.word	0x00002c70


	//   ....[39]....
        /*0248*/ 	.word	0x00002c80


	//   ....[40]....
        /*024c*/ 	.word	0x00002c90


	//   ....[41]....
        /*0250*/ 	.word	0x00002d70


	//   ....[42]....
        /*0254*/ 	.word	0x00002d90


	//   ....[43]....
        /*0258*/ 	.word	0x00002da0


	//   ....[44]....
        /*025c*/ 	.word	0x00002db0


	//   ....[45]....
        /*0260*/ 	.word	0x00002e90


	//   ....[46]....
        /*0264*/ 	.word	0x00002eb0


	//   ....[47]....
        /*0268*/ 	.word	0x00002ec0


	//   ....[48]....
        /*026c*/ 	.word	0x00002ed0


	//   ....[49]....
        /*0270*/ 	.word	0x00002fb0


	//   ....[50]....
        /*0274*/ 	.word	0x00002fe0


	//   ....[51]....
        /*0278*/ 	.word	0x00002ff0


	//   ....[52]....
        /*027c*/ 	.word	0x00003000


	//   ....[53]....
        /*0280*/ 	.word	0x00003010


	//   ....[54]....
        /*0284*/ 	.word	0x00003020


	//   ....[55]....
        /*0288*/ 	.word	0x00003030


	//   ....[56]....
        /*028c*/ 	.word	0x00003050


	//   ....[57]....
        /*0290*/ 	.word	0x00003070


	//   ....[58]....
        /*0294*/ 	.word	0x00003090


	//   ....[59]....
        /*0298*/ 	.word	0x00003c80


	//   ....[60]....
        /*029c*/ 	.word	0x00003cf0


	//   ....[61]....
        /*02a0*/ 	.word	0x00003d30


	//   ....[62]....
        /*02a4*/ 	.word	0x00003d60


	//   ....[63]....
        /*02a8*/ 	.word	0x00003dd0


	//   ....[64]....
        /*02ac*/ 	.word	0x00003e30


	//   ....[65]....
        /*02b0*/ 	.word	0x00003e60


	//   ....[66]....
        /*02b4*/ 	.word	0x00003e90


	//   ....[67]....
        /*02b8*/ 	.word	0x00003f20


	//   ....[68]....
        /*02bc*/ 	.word	0x00003f60


	//   ....[69]....
        /*02c0*/ 	.word	0x00003fa0


	//   ....[70]....
        /*02c4*/ 	.word	0x00003fc0


	//   ....[71]....
        /*02c8*/ 	.word	0x00004050


	//   ....[72]....
        /*02cc*/ 	.word	0x00004090


	//   ....[73]....
        /*02d0*/ 	.word	0x000040c0


	//   ....[74]....
        /*02d4*/ 	.word	0x000040f0


	//   ....[75]....
        /*02d8*/ 	.word	0x000041d0


	//   ....[76]....
        /*02dc*/ 	.word	0x00004210


	//   ....[77]....
        /*02e0*/ 	.word	0x00004240


	//   ....[78]....
        /*02e4*/ 	.word	0x00004270


	//   ....[79]....
        /*02e8*/ 	.word	0x00004900


	//   ....[80]....
        /*02ec*/ 	.word	0x00004cb0


	//   ....[81]....
        /*02f0*/ 	.word	0x000050d0


	//   ....[82]....
        /*02f4*/ 	.word	0x00005120


	//   ....[83]....
        /*02f8*/ 	.word	0x00005150


	//   ....[84]....
        /*02fc*/ 	.word	0x00005170


	//   ....[85]....
        /*0300*/ 	.word	0x00005190


	//   ....[86]....
        /*0304*/ 	.word	0x00005240


	//   ....[87]....
        /*0308*/ 	.word	0x00005290


	//   ....[88]....
        /*030c*/ 	.word	0x000052b0


	//   ....[89]....
        /*0310*/ 	.word	0x000052d0


	//   ....[90]....
        /*0314*/ 	.word	0x000052f0


	//----- nvinfo : EIATTR_EXIT_INSTR_OFFSETS
	.align		4
.L_3007:
        /*0318*/ 	.byte	0x04, 0x1c
        /*031a*/ 	.short	(.L_3009 - .L_3008)


	//   ....[0]....
.L_3008:
        /*031c*/ 	.word	0x000053b0


	//   ....[1]....
        /*0320*/ 	.word	0x000058f0


	//----- nvinfo : EIATTR_MAX_THREADS
	.align		4
.L_3009:
        /*0324*/ 	.byte	0x04, 0x05
        /*0326*/ 	.short	(.L_3011 - .L_3010)
.L_3010:
        /*0328*/ 	.word	0x00000020
        /*032c*/ 	.word	0x00000001
        /*0330*/ 	.word	0x00000001


	//----- nvinfo : EIATTR_CRS_STACK_SIZE
	.align		4
.L_3011:
        /*0334*/ 	.byte	0x04, 0x1e
        /*0336*/ 	.short	(.L_3013 - .L_3012)
.L_3012:
        /*0338*/ 	.word	0x00000000
.L_3013:


//--------------------- .nv.info._Z25selective_scan_bwd_kernelI32Selective_Scan_bwd_kernel_traitsILi32ELi8ELb0ELb0ELb0ELb0ELb1EfN3c107complexIfEEEEv12SSMParamsBwd --------------------------
	.section	.nv.info._Z25selective_scan_bwd_kernelI32Selective_Scan_bwd_kernel_traitsILi32ELi8ELb0ELb0ELb0ELb0ELb1EfN3c107complexIfEEEEv12SSMParamsBwd,"",@"SHT_CUDA_INFO"
	.sectionflags	@""
	.align	4


	//----- nvinfo : EIATTR_CUDA_API_VERSION
	.align		4
        /*0000*/ 	.byte	0x04, 0x37
        /*0002*/ 	.short	(.L_3015 - .L_3014)
.L_3014:
        /*0004*/ 	.word	0x00000082


	//----- nvinfo : EIATTR_SW2861232_WAR
	.align		4
.L_3015:
        /*0008*/ 	.byte	0x01, 0x35
	.zero		2


	//----- nvinfo : EIATTR_PARAM_CBANK
	.align		4
        /*000c*/ 	.byte	0x04, 0x0a
        /*000e*/ 	.short	(.L_3017 - .L_3016)
	.align		4
.L_3016:
        /*0010*/ 	.word	index@(.nv.constant0._Z25selective_scan_bwd_kernelI32Selective_Scan_bwd_kernel_traitsILi32ELi8ELb0ELb0ELb0ELb0ELb1EfN3c107complexIfEEEEv12SSMParamsBwd)
        /*0014*/ 	.short	0x0160
        /*0016*/ 	.short	0x01f0


	//----- nvinfo : EIATTR_CBANK_PARAM_SIZE
	.align		4
.L_3017:
        /*0018*/ 	.byte	0x03, 0x19
        /*001a*/ 	.short	0x01f0


	//----- nvinfo : EIATTR_KPARAM_INFO
	.align		4
        /*001c*/ 	.byte	0x04, 0x17
        /*001e*/ 	.short	(.L_3019 - .L_3018)
.L_3018:
        /*0020*/ 	.word	0x00000000
        /*0024*/ 	.short	0x0000
        /*0026*/ 	.short	0x0000
        /*0028*/ 	.byte	0x00, 0xf0, 0xc1, 0x07


	//----- nvinfo : EIATTR_MAXREG_COUNT
	.align		4
.L_3019:
        /*002c*/ 	.byte	0x03, 0x1b
        /*002e*/ 	.short	0x00ff


	//----- nvinfo : EIATTR_NUM_BARRIERS
	.align		4
        /*0030*/ 	.byte	0x02, 0x4c
        /*0032*/ 	.byte	0x01
	.zero		1


	//----- nvinfo : EIATTR_MERCURY_ISA_VERSION
	.align		4
        /*0034*/ 	.byte	0x03, 0x5f
        /*0036*/ 	.short	0x0000


	//----- nvinfo : EIATTR_COOP_GROUP_MASK_REGIDS
	.align		4
        /*0038*/ 	.byte	0x04, 0x29
        /*003a*/ 	.short	(.L_3021 - .L_3020)


	//   ....[0]....
.L_3020:
        /*003c*/ 	.word	0xffffffff


	//   ....[1]....
        /*0040*/ 	.word	0xffffffff


	//   ....[2]....
        /*0044*/ 	.word	0xffffffff


	//   ....[3]....
        /*0048*/ 	.word	0xffffffff


	//   ....[4]....
        /*004c*/ 	.word	0xffffffff


	//   ....[5]....
        /*0050*/ 	.word	0xffffffff


	//   ....[6]....
        /*0054*/ 	.word	0xffffffff


	//   ....[7]....
        /*0058*/ 	.word	0xffffffff


	//   ....[8]....
        /*005c*/ 	.word	0xffffffff


	//   ....[9]....
        /*0060*/ 	.word	0xffffffff


	//   ....[10]....
        /*0064*/ 	.word	0xffffffff


	//   ....[11]....
        /*0068*/ 	.word	0xffffffff


	//   ....[12]....
        /*006c*/ 	.word	0xffffffff


	//   ....[13]....
        /*0070*/ 	.word	0xffffffff


	//   ....[14]....
        /*0074*/ 	.word	0xffffffff


	//   ....[15]....
        /*0078*/ 	.word	0xffffffff


	//   ....[16]....
        /*007c*/ 	.word	0xffffffff


	//   ....[17]....
        /*0080*/ 	.word	0xffffffff


	//   ....[18]....
        /*0084*/ 	.word	0xffffffff


	//   ....[19]....
        /*0088*/ 	.word	0xffffffff


	//   ....[20]....
        /*008c*/ 	.word	0xffffffff


	//   ....[21]....
        /*0090*/ 	.word	0xffffffff


	//   ....[22]....
        /*0094*/ 	.word	0xffffffff


	//   ....[23]....
        /*0098*/ 	.word	0xffffffff


	//   ....[24]....
        /*009c*/ 	.word	0xffffffff


	//   ....[25]....
        /*00a0*/ 	.word	0xffffffff


	//   ....[26]....
        /*00a4*/ 	.word	0xffffffff


	//   ....[27]....
        /*00a8*/ 	.word	0xffffffff


	//   ....[28]....
        /*00ac*/ 	.word	0xffffffff


	//   ....[29]....
        /*00b0*/ 	.word	0xffffffff


	//   ....[30]....
        /*00b4*/ 	.word	0xffffffff


	//   ....[31]....
        /*00b8*/ 	.word	0xffffffff


	//   ....[32]....
        /*00bc*/ 	.word	0xffffffff


	//   ....[33]....
        /*00c0*/ 	.word	0xffffffff


	//   ....[34]....
        /*00c4*/ 	.word	0xffffffff


	//   ....[35]....
        /*00c8*/ 	.word	0xffffffff


	//   ....[36]....
        /*00cc*/ 	.word	0xffffffff


	//   ....[37]....
        /*00d0*/ 	.word	0xffffffff


	//   ....[38]....
        /*00d4*/ 	.word	0xffffffff


	//   ....[39]....
        /*00d8*/ 	.word	0xffffffff


	//   ....[40]....
        /*00dc*/ 	.word	0xffffffff


	//   ....[41]....
        /*00e0*/ 	.word	0xffffffff


	//   ....[42]....
        /*00e4*/ 	.word	0xffffffff


	//   ....[43]....
        /*00e8*/ 	.word	0xffffffff


	//   ....[44]....
        /*00ec*/ 	.word	0xffffffff


	//   ....[45]....
        /*00f0*/ 	.word	0xffffffff


	//   ....[46]....
        /*00f4*/ 	.word	0xffffffff


	//   ....[47]....
        /*00f8*/ 	.word	0xffffffff


	//   ....[48]....
        /*00fc*/ 	.word	0xffffffff


	//   ....[49]....
        /*0100*/ 	.word	0xffffffff


	//   ....[50]....
        /*0104*/ 	.word	0xffffffff


	//   ....[51]....
        /*0108*/ 	.word	0xffffffff


	//   ....[52]....
        /*010c*/ 	.word	0xffffffff


	//   ....[53]....
        /*0110*/ 	.word	0xffffffff


	//   ....[54]....
        /*0114*/ 	.word	0xffffffff


	//   ....[55]....
        /*0118*/ 	.word	0xffffffff


	//   ....[56]....
        /*011c*/ 	.word	0xffffffff


	//   ....[57]....
        /*0120*/ 	.word	0xffffffff


	//   ....[58]....
        /*0124*/ 	.word	0xffffffff


	//   ....[59]....
        /*0128*/ 	.word	0xffffffff


	//   ....[60]....
        /*012c*/ 	.word	0xffffffff


	//   ....[61]....
        /*0130*/ 	.word	0xffffffff


	//   ....[62]....
        /*0134*/ 	.word	0xffffffff


	//   ....[63]....
        /*0138*/ 	.word	0xffffffff


	//   ....[64]....
        /*013c*/ 	.word	0xffffffff


	//   ....[65]....
        /*0140*/ 	.word	0xffffffff


	//   ....[66]....
        /*0144*/ 	.word	0xffffffff


	//   ....[67]....
        /*0148*/ 	.word	0xffffffff


	//   ....[68]....
        /*014c*/ 	.word	0xffffffff


	//   ....[69]....
        /*0150*/ 	.word	0xffffffff


	//   ....[70]....
        /*0154*/ 	.word	0xffffffff


	//   ....[71]....
        /*0158*/ 	.word	0xffffffff


	//   ....[72]....
        /*015c*/ 	.word	0xffffffff


	//   ....[73]....
        /*0160*/ 	.word	0xffffffff


	//   ....[74]....
        /*0164*/ 	.word	0xffffffff


	//   ....[75]....
        /*0168*/ 	.word	0xffffffff


	//   ....[76]....
        /*016c*/ 	.word	0xffffffff


	//   ....[77]....
        /*0170*/ 	.word	0xffffffff


	//   ....[78]....
        /*0174*/ 	.word	0xffffffff


	//   ....[79]....
        /*0178*/ 	.word	0xffffffff


	//   ....[80]....
        /*017c*/ 	.word	0xffffffff


	//   ....[81]....
        /*0180*/ 	.word	0xffffffff


	//   ....[82]....
        /*0184*/ 	.word	0xffffffff


	//   ....[83]....
        /*0188*/ 	.word	0xffffffff


	//   ....[84]....
        /*018c*/ 	.word	0xffffffff


	//   ....[85]....
        /*0190*/ 	.word	0xffffffff


	//   ....[86]....
        /*0194*/ 	.word	0xffffffff


	//   ....[87]....
        /*0198*/ 	.word	0xffffffff


	//   ....[88]....
        /*019c*/ 	.word	0xffffffff


	//   ....[89]....
        /*01a0*/ 	.word	0xffffffff


	//   ....[90]....
        /*01a4*/ 	.word	0xffffffff


	//   ....[91]....
        /*01a8*/ 	.word	0xffffffff


	//   ....[92]....
        /*01ac*/ 	.word	0xffffffff


	//   ....[93]....
        /*01b0*/ 	.word	0xffffffff


	//   ....[94]....
        /*01b4*/ 	.word	0xffffffff


	//----- nvinfo : EIATTR_COOP_GROUP_INSTR_OFFSETS
	.align		4
.L_3021:
        /*01b8*/ 	.byte	0x04, 0x28
        /*01ba*/ 	.short	(.L_3023 - .L_3022)


	//   ....[0]....
.L_3022:
        /*01bc*/ 	.word	0x00000a00


	//   ....[1]....
        /*01c0*/ 	.word	0x00000ce0


	//   ....[2]....
        /*01c4*/ 	.word	0x00001220


	//   ....[3]....
        /*01c8*/ 	.word	0x00001430


	//   ....[4]....
        /*01cc*/ 	.word	0x00001840


	//   ....[5]....
        /*01d0*/ 	.word	0x00001bb0


	//   ....[6]....
        /*01d4*/ 	.word	0x000021c0


	//   ....[7]....
        /*01d8*/ 	.word	0x000034c0


	//   ....[8]....
        /*01dc*/ 	.word	0x00003500


	//   ....[9]....
        /*01e0*/ 	.word	0x00003540


	//   ....[10]....
        /*01e4*/ 	.word	0x00003580


	//   ....[11]....
        /*01e8*/ 	.word	0x000035b0


	//   ....[12]....
        /*01ec*/ 	.word	0x000035d0


	//   ....[13]....
        /*01f0*/ 	.word	0x00003690


	//   ....[14]....
        /*01f4*/ 	.word	0x000036d0


	//   ....[15]....
        /*01f8*/ 	.word	0x00003700


	//   ....[16]....
        /*01fc*/ 	.word	0x00003730


	//   ....[17]....
        /*0200*/ 	.word	0x00003860


	//   ....[18]....
        /*0204*/ 	.word	0x000038a0


	//   ....[19]....
        /*0208*/ 	.word	0x000038d0


	//   ....[20]....
        /*020c*/ 	.word	0x00003900


	//   ....[21]....
        /*0210*/ 	.word	0x00003ac0


	//   ....[22]....
        /*0214*/ 	.word	0x00003af0


	//   ....[23]....
        /*0218*/ 	.word	0x00003b30


	//   ....[24]....
        /*021c*/ 	.word	0x00003b60


	//   ....[25]....
        /*0220*/ 	.word	0x00003d90


	//   ....[26]....
        /*0224*/ 	.word	0x00003dc0


	//   ....[27]....
        /*0228*/ 	.word	0x00003e00


	//   ....[28]....
        /*022c*/ 	.word	0x00003e30


	//   ....[29]....
        /*0230*/ 	.word	0x00003f90


	//   ....[30]....
        /*0234*/ 	.word	0x00003fc0


	//   ....[31]....
        /*0238*/ 	.word	0x00003ff0


	//   ....[32]....
        /*023c*/ 	.word	0x00004050


	//   ....[33]....
        /*0240*/ 	.word	0x00004070


	//   ....[34]....
        /*0244*/ 	.word	0x00004080


	//   ....[35]....
        /*0248*/ 	.word	0x00004090


	//   ....[36]....
        /*024c*/ 	.word	0x000040a0


	//   ....[37]....
        /*0250*/ 	.word	0x00004180


	//   ....[38]....
        /*0254*/ 	.word	0x000041a0


	//   ....[39]....
        /*0258*/ 	.word	0x000041b0


	//   ....[40]....
        /*025c*/ 	.word	0x000041c0


	//   ....[41]....
        /*0260*/ 	.word	0x000042a0


	//   ....[42]....
        /*0264*/ 	.word	0x000042c0


	//   ....[43]....
        /*0268*/ 	.word	0x000042d0


	//   ....[44]....
        /*026c*/ 	.word	0x000042e0


	//   ....[45]....
        /*0270*/ 	.word	0x000043c0


	//   ....[46]....
        /*0274*/ 	.word	0x000043e0


	//   ....[47]....
        /*0278*/ 	.word	0x000043f0


	//   ....[48]....
        /*027c*/ 	.word	0x00004400


	//   ....[49]....
        /*0280*/ 	.word	0x000044e0


	//   ....[50]....
        /*0284*/ 	.word	0x00004500


	//   ....[51]....
        /*0288*/ 	.word	0x00004510


	//   ....[52]....
        /*028c*/ 	.word	0x00004520


	//   ....[53]....
        /*0290*/ 	.word	0x00004600


	//   ....[54]....
        /*0294*/ 	.word	0x00004630


	//   ....[55]....
        /*0298*/ 	.word	0x00004640


	//   ....[56]....
        /*029c*/ 	.word	0x00004650


	//   ....[57]....
        /*02a0*/ 	.word	0x00004660


	//   ....[58]....
        /*02a4*/ 	.word	0x00004670


	//   ....[59]....
        /*02a8*/ 	.word	0x00004680


	//   ....[60]....
        /*02ac*/ 	.word	0x000046a0


	//   ....[61]....
        /*02b0*/ 	.word	0x000046c0


	//   ....[62]....
        /*02b4*/ 	.word	0x000046e0


	//   ....[63]....
        /*02b8*/ 	.word	0x000052f0


	//   ....[64]....
        /*02bc*/ 	.word	0x00005340


	//   ....[65]....
        /*02c0*/ 	.word	0x00005380


	//   ....[66]....
        /*02c4*/ 	.word	0x000053b0


	//   ....[67]....
        /*02c8*/ 	.word	0x00005470


	//   ....[68]....
        /*02cc*/ 	.word	0x000054a0


	//   ....[69]....
        /*02d0*/ 	.word	0x000054b0


	//   ....[70]....
        /*02d4*/ 	.word	0x000054c0


	//   ....[71]....
        /*02d8*/ 	.word	0x00005500


	//   ....[72]....
        /*02dc*/ 	.word	0x00005530


	//   ....[73]....
        /*02e0*/ 	.word	0x00005560


	//   ....[74]....
        /*02e4*/ 	.word	0x00005590


	//   ....[75]....
        /*02e8*/ 	.word	0x00005650


	//   ....[76]....
        /*02ec*/ 	.word	0x00005680


	//   ....[77]....
        /*02f0*/ 	.word	0x000056c0


	//   ....[78]....
        /*02f4*/ 	.word	0x000056f0


	//   ....[79]....
        /*02f8*/ 	.word	0x000057c0


	//   ....[80]....
        /*02fc*/ 	.word	0x00005810


	//   ....[81]....
        /*0300*/ 	.word	0x00005840


	//   ....[82]....
        /*0304*/ 	.word	0x00005870


	//   ....[83]....
        /*0308*/ 	.word	0x00005f10


	//   ....[84]....
        /*030c*/ 	.word	0x00006350


	//   ....[85]....
        /*0310*/ 	.word	0x00006770


	//   ....[86]....
        /*0314*/ 	.word	0x000067c0


	//   ....[87]....
        /*0318*/ 	.word	0x000067f0


	//   ....[88]....
        /*031c*/ 	.word	0x00006810


	//   ....[89]....
        /*0320*/ 	.word	0x00006830


	//   ....[90]....
        /*0324*/ 	.word	0x000068e0


	//   ....[91]....
        /*0328*/ 	.word	0x00006930


	//   ....[92]....
        /*032c*/ 	.word	0x00006950


	//   ....[93]....
        /*0330*/ 	.word	0x00006970


	//   ....[94]....
        /*0334*/ 	.word	0x00006990


	//----- nvinfo : EIATTR_EXIT_INSTR_OFFSETS
	.align		4
.L_3023:
        /*0338*/ 	.byte	0x04, 0x1c
        /*033a*/ 	.short	(.L_3025 - .L_3024)


	//   ....[0]....
.L_3024:
        /*033c*/ 	.word	0x00006a50


	//   ....[1]....
        /*0340*/ 	.word	0x00006f90


	//----- nvinfo : EIATTR_MAX_THREADS
	.align		4
.L_3025:
        /*0344*/ 	.byte	0x04, 0x05
        /*0346*/ 	.short	(.L_3027 - .L_3026)
.L_3026:
        /*0348*/ 	.word	0x00000020
        /*034c*/ 	.word	0x00000001
        /*0350*/ 	.word	0x00000001


	//----- nvinfo : EIATTR_CRS_STACK_SIZE
	.align		4
.L_3027:
        /*0354*/ 	.byte	0x04, 0x1e
        /*0356*/ 	.short	(.L_3029 - .L_3028)
.L_3028:
        /*0358*/ 	.word	0x00000000
.L_3029:


//--------------------- .nv.info._Z25selective_scan_bwd_kernelI32Selective_Scan_bwd_kernel_traitsILi32ELi8ELb0ELb0ELb0ELb1ELb0EfN3c107complexIfEEEEv12SSMParamsBwd --------------------------
	.section	.nv.info._Z25selective_scan_bwd_kernelI32Selective_Scan_bwd_kernel_traitsILi32ELi8ELb0ELb0ELb0ELb1ELb0EfN3c107complexIfEEEEv12SSMParamsBwd,"",@"SHT_CUDA_INFO"
	.sectionflags	@""
	.align	4


	//----- nvinfo : EIATTR_CUDA_API_VERSION
	.align		4
        /*0000*/ 	.byte	0x04, 0x37
        /*0002*/ 	.short	(.L_3031 - .L_3030)
.L_3030:
        /*0004*/ 	.word	0x00000082


	//----- nvinfo : EIATTR_SW2861232_WAR
	.align		4
.L_3031:
        /*0008*/ 	.byte	0x01, 0x35
	.zero		2


	//----- nvinfo : EIATTR_PARAM_CBANK
	.align		4
        /*000c*/ 	.byte	0x04, 0x0a
        /*000e*/ 	.short	(.L_3033 - .L_3032)
	.align		4
.L_3032:
        /*0010*/ 	.word	index@(.nv.constant0._Z25selective_scan_bwd_kernelI32Selective_Scan_bwd_kernel_traitsILi32ELi8ELb0ELb0ELb0ELb1ELb0EfN3c107complexIfEEEEv12SSMParamsBwd)
        /*0014*/ 	.short	0x0160
        /*0016*/ 	.short	0x01f0


	//----- nvinfo : EIATTR_CBANK_PARAM_SIZE
	.align		4
.L_3033:
        /*0018*/ 	.byte	0x03, 0x19
        /*001a*/ 	.short	0x01f0


	//----- nvinfo : EIATTR_KPARAM_INFO
	.align		4
        /*001c*/ 	.byte	0x04, 0x17
        /*001e*/ 	.short	(.L_3035 - .L_3034)
.L_3034:
        /*0020*/ 	.word	0x00000000
        /*0024*/ 	.short	0x0000
        /*0026*/ 	.short	0x0000
        /*0028*/ 	.byte	0x00, 0xf0, 0xc1, 0x07


	//----- nvinfo : EIATTR_MAXREG_COUNT
	.align		4
.L_3035:
        /*002c*/ 	.byte	0x03, 0x1b
        /*002e*/ 	.short	0x00ff


	//----- nvinfo : EIATTR_NUM_BARRIERS
	.align		4
        /*0030*/ 	.byte	0x02, 0x4c
        /*0032*/ 	.byte	0x01
	.zero		1


	//----- nvinfo : EIATTR_MERCURY_ISA_VERSION
	.align		4
        /*0034*/ 	.byte	0x03, 0x5f
        /*0036*/ 	.short	0x0000


	//----- nvinfo : EIATTR_COOP_GROUP_MASK_REGIDS
	.align		4
        /*0038*/ 	.byte	0x04, 0x29
        /*003a*/ 	.short	(.L_3037 - .L_3036)


	//   ....[0]....
.L_3036:
        /*003c*/ 	.word	0xffffffff


	//   ....[1]....
        /*0040*/ 	.word	0xffffffff


	//   ....[2]....
        /*0044*/ 	.word	0xffffffff


	//   ....[3]....
        /*0048*/ 	.word	0xffffffff


	//   ....[4]....
        /*004c*/ 	.word	0xffffffff


	//   ....[5]....
        /*0050*/ 	.word	0xffffffff


	//   ....[6]....
        /*0054*/ 	.word	0xffffffff


	//   ....[7]....
        /*0058*/ 	.word	0xffffffff


	//   ....[8]....
        /*005c*/ 	.word	0xffffffff


	//   ....[9]....
        /*0060*/ 	.word	0xffffffff


	//   ....[10]....
        /*0064*/ 	.word	0xffffffff


	//   ....[11]....
        /*0068*/ 	.word	0xffffffff


	//   ....[12]....
        /*006c*/ 	.word	0xffffffff


	//   ....[13]....
        /*0070*/ 	.word	0xffffffff


	//   ....[14]....
        /*0074*/ 	.word	0xffffffff


	//   ....[15]....
        /*0078*/ 	.word	0xffffffff


	//   ....[16]....
        /*007c*/ 	.word	0xffffffff


	//   ....[17]....
        /*0080*/ 	.word	0xffffffff


	//   ....[18]....
        /*0084*/ 	.word	0xffffffff


	//   ....[19]....
        /*0088*/ 	.word	0xffffffff


	//   ....[20]....
        /*008c*/ 	.word	0xffffffff


	//   ....[21]....
        /*0090*/ 	.word	0xffffffff


	//   ....[22]....
        /*0094*/ 	.word	0xffffffff


	//   ....[23]....
        /*0098*/ 	.word	0xffffffff


	//   ....[24]....
        /*009c*/ 	.word	0xffffffff


	//   ....[25]....
        /*00a0*/ 	.word	0xffffffff


	//   ....[26]....
        /*00a4*/ 	.word	0xffffffff


	//   ....[27]....
        /*00a8*/ 	.word	0xffffffff


	//   ....[28]....
        /*00ac*/ 	.word	0xffffffff


	//   ....[29]....
        /*00b0*/ 	.word	0xffffffff


	//   ....[30]....
        /*00b4*/ 	.word	0xffffffff


	//   ....[31]....
        /*00b8*/ 	.word	0xffffffff


	//   ....[32]....
        /*00bc*/ 	.word	0xffffffff


	//   ....[33]....
        /*00c0*/ 	.word	0xffffffff


	//   ....[34]....
        /*00c4*/ 	.word	0xffffffff


	//   ....[35]....
        /*00c8*/ 	.word	0xffffffff


	//   ....[36]....
        /*00cc*/ 	.word	0xffffffff


	//   ....[37]....
        /*00d0*/ 	.word	0xffffffff


	//   ....[38]....
        /*00d4*/ 	.word	0xffffffff


	//   ....[39]....
        /*00d8*/ 	.word	0xffffffff


	//   ....[40]....
        /*00dc*/ 	.word	0xffffffff


	//   ....[41]....
        /*00e0*/ 	.word	0xffffffff


	//   ....[42]....
        /*00e4*/ 	.word	0xffffffff


	//   ....[43]....
        /*00e8*/ 	.word	0xffffffff


	//   ....[44]....
        /*00ec*/ 	.word	0xffffffff


	//   ....[45]....
        /*00f0*/ 	.word	0xffffffff


	//   ....[46]....
        /*00f4*/ 	.word	0xffffffff


	//   ....[47]....
        /*00f8*/ 	.word	0xffffffff


	//   ....[48]....
        /*00fc*/ 	.word	0xffffffff


	//   ....[49]....
        /*0100*/ 	.word	0xffffffff


	//   ....[50]....
        /*0104*/ 	.word	0xffffffff


	//   ....[51]....
        /*0108*/ 	.word	0xffffffff


	//   ....[52]....
        /*010c*/ 	.word	0xffffffff


	//   ....[53]....
        /*0110*/ 	.word	0xffffffff


	//   ....[54]....
        /*0114*/ 	.word	0xffffffff


	//   ....[55]....
        /*0118*/ 	.word	0xffffffff


	//   ....[56]....
        /*011c*/ 	.word	0xffffffff


	//   ....[57]....
        /*0120*/ 	.word	0xffffffff


	//   ....[58]....
        /*0124*/ 	.word	0xffffffff


	//   ....[59]....
        /*0128*/ 	.word	0xffffffff


	//   ....[60]....
        /*012c*/ 	.word	0xffffffff


	//   ....[61]....
        /*0130*/ 	.word	0xffffffff


	//   ....[62]....
        /*0134*/ 	.word	0xffffffff


	//   ....[63]....
        /*0138*/ 	.word	0xffffffff


	//   ....[64]....
        /*013c*/ 	.word	0xffffffff


	//   ....[65]....
        /*0140*/ 	.word	0xffffffff


	//   ....[66]....
        /*0144*/ 	.word	0xffffffff


	//   ....[67]....
        /*0148*/ 	.word	0xffffffff


	//   ....[68]....
        /*014c*/ 	.word	0xffffffff


	//   ....[69]....
        /*0150*/ 	.word	0xffffffff


	//   ....[70]....
        /*0154*/ 	.word	0xffffffff


	//   ....[71]....
        /*0158*/ 	.word	0xffffffff


	//   ....[72]....
        /*015c*/ 	.word	0xffffffff


	//   ....[73]....
        /*0160*/ 	.word	0xffffffff


	//   ....[74]....
        /*0164*/ 	.word	0xffffffff


	//   ....[75]....
        /*0168*/ 	.word	0xffffffff


	//   ....[76]....
        /*016c*/ 	.word	0xffffffff


	//   ....[77]....
        /*0170*/ 	.word	0xffffffff


	//   ....[78]....
        /*0174*/ 	.word	0xffffffff


	//   ....[79]....
        /*0178*/ 	.word	0xffffffff


	//   ....[80]....
        /*017c*/ 	.word	0xffffffff


	//   ....[81]....
        /*0180*/ 	.word	0xffffffff


	//   ....[82]....
        /*0184*/ 	.word	0xffffffff


	//   ....[83]....
        /*0188*/ 	.word	0xffffffff


	//   ....[84]....
        /*018c*/ 	.word	0xffffffff


	//   ....[85]....
        /*0190*/ 	.word	0xffffffff


	//   ....[86]....
        /*0194*/ 	.word	0xffffffff


	//   ....[87]....
        /*0198*/ 	.word	0xffffffff


	//   ....[88]....
        /*019c*/ 	.word	0xffffffff


	//   ....[89]....
        /*01a0*/ 	.word	0xffffffff


	//   ....[90]....
        /*01a4*/ 	.word	0xffffffff


	//   ....[91]....
        /*01a8*/ 	.word	0xffffffff


	//----- nvinfo : EIATTR_COOP_GROUP_INSTR_OFFSETS
	.align		4
.L_3037:
        /*01ac*/ 	.byte	0x04, 0x28
        /*01ae*/ 	.short	(.L_3039 - .L_3038)


	//   ....[0]....
.L_3038:
        /*01b0*/ 	.word	0x00000970


	//   ....[1]....
        /*01b4*/ 	.word	0x00000ba0


	//   ....[2]....
        /*01b8*/ 	.word	0x00000e50


	//   ....[3]....
        /*01bc*/ 	.word	0x00002fc0


	//   ....[4]....
        /*01c0*/ 	.word	0x00003000


	//   ....[5]....
        /*01c4*/ 	.word	0x00003040


	//   ....[6]....
        /*01c8*/ 	.word	0x00003070


	//   ....[7]....
        /*01cc*/ 	.word	0x000030a0


	//   ....[8]....
        /*01d0*/ 	.word	0x00003170


	//   ....[9]....
        /*01d4*/ 	.word	0x000031a0


	//   ....[10]....
        /*01d8*/ 	.word	0x000031d0


	//   ....[11]....
        /*01dc*/ 	.word	0x00003200


	//   ....[12]....
        /*01e0*/ 	.word	0x00003330


	//   ....[13]....
        /*01e4*/ 	.word	0x00003370


	//   ....[14]....
        /*01e8*/ 	.word	0x000033a0


	//   ....[15]....
        /*01ec*/ 	.word	0x000033d0


	//   ....[16]....
        /*01f0*/ 	.word	0x000035c0


	//   ....[17]....
        /*01f4*/ 	.word	0x00003600


	//   ....[18]....
        /*01f8*/ 	.word	0x00003630


	//   ....[19]....
        /*01fc*/ 	.word	0x00003660


	//   ....[20]....
        /*0200*/ 	.word	0x00003890


	//   ....[21]....
        /*0204*/ 	.word	0x000038d0


	//   ....[22]....
        /*0208*/ 	.word	0x00003910


	//   ....[23]....
        /*020c*/ 	.word	0x00003940


	//   ....[24]....
        /*0210*/ 	.word	0x00003aa0


	//   ....[25]....
        /*0214*/ 	.word	0x00003ad0


	//   ....[26]....
        /*0218*/ 	.word	0x00003b00


	//   ....[27]....
        /*021c*/ 	.word	0x00003b40


	//   ....[28]....
        /*0220*/ 	.word	0x00003b60


	//   ....[29]....
        /*0224*/ 	.word	0x00003b70


	//   ....[30]....
        /*0228*/ 	.word	0x00003b80


	//   ....[31]....
        /*022c*/ 	.word	0x00003b90


	//   ....[32]....
        /*0230*/ 	.word	0x00003ba0


	//   ....[33]....
        /*0234*/ 	.word	0x00003c80


	//   ....[34]....
        /*0238*/ 	.word	0x00003ca0


	//   ....[35]....
        /*023c*/ 	.word	0x00003cb0


	//   ....[36]....
        /*0240*/ 	.word	0x00003cc0


	//   ....[37]....
        /*0244*/ 	.word	0x00003da0


	//   ....[38]....
        /*0248*/ 	.word	0x00003dc0


	//   ....[39]....
        /*024c*/ 	.word	0x00003dd0


	//   ....[40]....
        /*0250*/ 	.word	0x00003de0


	//   ....[41]....
        /*0254*/ 	.word	0x00003ec0


	//   ....[42]....
        /*0258*/ 	.word	0x00003ee0


	//   ....[43]....
        /*025c*/ 	.word	0x00003ef0


	//   ....[44]....
        /*0260*/ 	.word	0x00003f00


	//   ....[45]....
        /*0264*/ 	.word	0x00003fe0


	//   ....[46]....
        /*0268*/ 	.word	0x00004000


	//   ....[47]....
        /*026c*/ 	.word	0x00004010


	//   ....[48]....
        /*0270*/ 	.word	0x00004020


	//   ....[49]....
        /*0274*/ 	.word	0x00004100


	//   ....[50]....
        /*0278*/ 	.word	0x00004130


	//   ....[51]....
        /*027c*/ 	.word	0x00004140


	//   ....[52]....
        /*0280*/ 	.word	0x00004150


	//   ....[53]....
        /*0284*/ 	.word	0x00004160


	//   ....[54]....
        /*0288*/ 	.word	0x00004170


	//   ....[55]....
        /*028c*/ 	.word	0x00004180


	//   ....[56]....
        /*0290*/ 	.word	0x000041a0


	//   ....[57]....
        /*0294*/ 	.word	0x000041c0


	//   ....[58]....
        /*0298*/ 	.word	0x000041e0


	//   ....[59]....
        /*029c*/ 	.word	0x00004d20


	//   ....[60]....
        /*02a0*/ 	.word	0x00004e30


	//   ....[61]....
        /*02a4*/ 	.word	0x00004e70


	//   ....[62]....
        /*02a8*/ 	.word	0x00004eb0


	//   ....[63]....
        /*02ac*/ 	.word	0x00004ee0


	//   ....[64]....
        /*02b0*/ 	.word	0x00004f80


	//   ....[65]....
        /*02b4*/ 	.word	0x00004fc0


	//   ....[66]....
        /*02b8*/ 	.word	0x00004ff0


	//   ....[67]....
        /*02bc*/ 	.word	0x000050b0


	//   ....[68]....
        /*02c0*/ 	.word	0x000050e0


	//   ....[69]....
        /*02c4*/ 	.word	0x00005110


	//   ....[70]....
        /*02c8*/ 	.word	0x00005140


	//   ....[71]....
        /*02cc*/ 	.word	0x000051e0


	//   ....[72]....
        /*02d0*/ 	.word	0x00005210


	//   ....[73]....
        /*02d4*/ 	.word	0x00005240


	//   ....[74]....
        /*02d8*/ 	.word	0x00005270


	//   ....[75]....
        /*02dc*/ 	.word	0x00005310


	//   ....[76]....
        /*02e0*/ 	.word	0x00005340


	//   ....[77]....
        /*02e4*/ 	.word	0x00005370


	//   ....[78]....
        /*02e8*/ 	.word	0x000053b0


	//   ....[79]....
        /*02ec*/ 	.word	0x00005a90


	//   ....[80]....
        /*02f0*/ 	.word	0x00005db0


	//   ....[81]....
        /*02f4*/ 	.word	0x000063c0


	//   ....[82]....
        /*02f8*/ 	.word	0x00006800


	//   ....[83]....
        /*02fc*/ 	.word	0x00006850


	//   ....[84]....
        /*0300*/ 	.word	0x00006880


	//   ....[85]....
        /*0304*/ 	.word	0x000068a0


	//   ....[86]....
        /*0308*/ 	.word	0x000068c0


	//   ....[87]....
        /*030c*/ 	.word	0x00006970


	//   ....[88]....
        /*0310*/ 	.word	0x000069c0


	//   ....[89]....
        /*0314*/ 	.word	0x000069e0


	//   ....[90]....
        /*0318*/ 	.word	0x00006a00


	//   ....[91]....
        /*031c*/ 	.word	0x00006a20


	//----- nvinfo : EIATTR_EXIT_INSTR_OFFSETS
	.align		4
.L_3039:
        /*0320*/ 	.byte	0x04, 0x1c
        /*0322*/ 	.short	(.L_3041 - .L_3040)


	//   ....[0]....
.L_3040:
        /*0324*/ 	.word	0x00006ae0


	//   ....[1]....
        /*0328*/ 	.word	0x00007020


	//----- nvinfo : EIATTR_MAX_THREADS
	.align		4
.L_3041:
        /*032c*/ 	.byte	0x04, 0x05
        /*032e*/ 	.short	(.L_3043 - .L_3042)
.L_3042:
        /*0330*/ 	.word	0x00000020
        /*0334*/ 	.word	0x00000001
        /*0338*/ 	.word	0x00000001


	//----- nvinfo : EIATTR_CRS_STACK_SIZE
	.align		4
.L_3043:
        /*033c*/ 	.byte	0x04, 0x1e
        /*033e*/ 	.short	(.L_3045 - .L_3044)
.L_3044:
        /*0340*/ 	.word	0x00000000
.L_3045:


//--------------------- .nv.info._Z25selective_scan_bwd_kernelI32Selective_Scan_bwd_kernel_traitsILi32ELi8ELb0ELb0ELb0ELb1ELb1EfN3c107complexIfEEEEv12SSMParamsBwd --------------------------
	.section	.nv.info._Z25selective_scan_bwd_kernelI32Selective_Scan_bwd_kernel_traitsILi32ELi8ELb0ELb0ELb0ELb1ELb1EfN3c107complexIfEEEEv12SSMParamsBwd,"",@"SHT_CUDA_INFO"
	.sectionflags	@""
	.align	4


	//----- nvinfo : EIATTR_CUDA_API_VERSION
	.align		4
        /*0000*/ 	.byte	0x04, 0x37
        /*0002*/ 	.short	(.L_3047 - .L_3046)
.L_3046:
        /*0004*/ 	.word	0x00000082


	//----- nvinfo : EIATTR_SW2861232_WAR
	.align		4
.L_3047:
        /*0008*/ 	.byte	0x01, 0x35
	.zero		2


	//----- nvinfo : EIATTR_PARAM_CBANK
	.align		4
        /*000c*/ 	.byte	0x04, 0x0a
        /*000e*/ 	.short	(.L_3049 - .L_3048)
	.align		4
.L_3048:
        /*0010*/ 	.word	index@(.nv.constant0._Z25selective_scan_bwd_kernelI32Selective_Scan_bwd_kernel_traitsILi32ELi8ELb0ELb0ELb0ELb1ELb1EfN3c107complexIfEEEEv12SSMParamsBwd)
        /*0014*/ 	.short	0x0160
        /*0016*/ 	.short	0x01f0


	//----- nvinfo : EIATTR_CBANK_PARAM_SIZE
	.align		4
.L_3049:
        /*0018*/ 	.byte	0x03, 0x19
        /*001a*/ 	.short	0x01f0


	//----- nvinfo : EIATTR_KPARAM_INFO
	.align		4
        /*001c*/ 	.byte	0x04, 0x17
        /*001e*/ 	.short	(.L_3051 - .L_3050)
.L_3050:
        /*0020*/ 	.word	0x00000000
        /*0024*/ 	.short	0x0000
        /*0026*/ 	.short	0x0000
        /*0028*/ 	.byte	0x00, 0xf0, 0xc1, 0x07


	//----- nvinfo : EIATTR_MAXREG_COUNT
	.align		4
.L_3051:
        /*002c*/ 	.byte	0x03, 0x1b
        /*002e*/ 	.short	0x00ff


	//----- nvinfo : EIATTR_NUM_BARRIERS
	.align		4
        /*0030*/ 	.byte	0x02, 0x4c
        /*0032*/ 	.byte	0x01
	.zero		1


	//----- nvinfo : EIATTR_MERCURY_ISA_VERSION
	.align		4
        /*0034*/ 	.byte	0x03, 0x5f
        /*0036*/ 	.short	0x0000


	//----- nvinfo : EIATTR_COOP_GROUP_MASK_REGIDS
	.align		4
        /*0038*/ 	.byte	0x04, 0x29
        /*003a*/ 	.short	(.L_3053 - .L_3052)


	//   ....[0]....
.L_3052:
        /*003c*/ 	.word	0xffffffff


	//   ....[1]....
        /*0040*/ 	.word	0xffffffff


	//   ....[2]....
        /*0044*/ 	.word	0xffffffff


	//   ....[3]....
        /*0048*/ 	.word	0xffffffff


	//   ....[4]....
        /*004c*/ 	.word	0xffffffff


	//   ....[5]....
        /*0050*/ 	.word	0xffffffff


	//   ....[6]....
        /*0054*/ 	.word	0xffffffff


	//   ....[7]....
        /*0058*/ 	.word	0xffffffff


	//   ....[8]....
        /*005c*/ 	.word	0xffffffff


	//   ....[9]....
        /*0060*/ 	.word	0xffffffff


	//   ....[10]....
        /*0064*/ 	.word	0xffffffff


	//   ....[11]....
        /*0068*/ 	.word	0xffffffff


	//   ....[12]....
        /*006c*/ 	.word	0xffffffff


	//   ....[13]....
        /*0070*/ 	.word	0xffffffff


	//   ....[14]....
        /*0074*/ 	.word	0xffffffff


	//   ....[15]....
        /*0078*/ 	.word	0xffffffff


	//   ....[16]....
        /*007c*/ 	.word	0xffffffff


	//   ....[17]....
        /*0080*/ 	.word	0xffffffff


	//   ....[18]....
        /*0084*/ 	.word	0xffffffff


	//   ....[19]....
        /*0088*/ 	.word	0xffffffff


	//   ....[20]....
        /*008c*/ 	.word	0xffffffff


	//   ....[21]....
        /*0090*/ 	.word	0xffffffff


	//   ....[22]....
        /*0094*/ 	.word	0xffffffff


	//   ....[23]....
        /*0098*/ 	.word	0xffffffff


	//   ....[24]....
        /*009c*/ 	.word	0xffffffff


	//   ....[25]....
        /*00a0*/ 	.word	0xffffffff


	//   ....[26]....
        /*00a4*/ 	.word	0xffffffff


	//   ....[27]....
        /*00a8*/ 	.word	0xffffffff


	//   ....[28]....
        /*00ac*/ 	.word	0xffffffff


	//   ....[29]....
        /*00b0*/ 	.word	0xffffffff


	//   ....[30]....
        /*00b4*/ 	.word	0xffffffff


	//   ....[31]....
        /*00b8*/ 	.word	0xffffffff


	//   ....[32]....
        /*00bc*/ 	.word	0xffffffff


	//   ....[33]....
        /*00c0*/ 	.word	0xffffffff


	//   ....[34]....
        /*00c4*/ 	.word	0xffffffff


	//   ....[35]....
        /*00c8*/ 	.word	0xffffffff


	//   ....[36]....
        /*00cc*/ 	.word	0xffffffff


	//   ....[37]....
        /*00d0*/ 	.word	0xffffffff


	//   ....[38]....
        /*00d4*/ 	.word	0xffffffff


	//   ....[39]....
        /*00d8*/ 	.word	0xffffffff


	//   ....[40]....
        /*00dc*/ 	.word	0xffffffff


	//   ....[41]....
        /*00e0*/ 	.word	0xffffffff


	//   ....[42]....
        /*00e4*/ 	.word	0xffffffff


	//   ....[43]....
        /*00e8*/ 	.word	0xffffffff


	//   ....[44]....
        /*00ec*/ 	.word	0xffffffff


	//   ....[45]....
        /*00f0*/ 	.word	0xffffffff


	//   ....[46]....
        /*00f4*/ 	.word	0xffffffff


	//   ....[47]....
        /*00f8*/ 	.word	0xffffffff


	//   ....[48]....
        /*00fc*/ 	.word	0xffffffff


	//   ....[49]....
        /*0100*/ 	.word	0xffffffff


	//   ....[50]....
        /*0104*/ 	.word	0xffffffff


	//   ....[51]....
        /*0108*/ 	.word	0xffffffff


	//   ....[52]....
        /*010c*/ 	.word	0xffffffff


	//   ....[53]....
        /*0110*/ 	.word	0xffffffff


	//   ....[54]....
        /*0114*/ 	.word	0xffffffff


	//   ....[55]....
        /*0118*/ 	.word	0xffffffff


	//   ....[56]....
        /*011c*/ 	.word	0xffffffff


	//   ....[57]....
        /*0120*/ 	.word	0xffffffff


	//   ....[58]....
        /*0124*/ 	.word	0xffffffff


	//   ....[59]....
        /*0128*/ 	.word	0xffffffff


	//   ....[60]....
        /*012c*/ 	.word	0xffffffff


	//   ....[61]....
        /*0130*/ 	.word	0xffffffff


	//   ....[62]....
        /*0134*/ 	.word	0xffffffff


	//   ....[63]....
        /*0138*/ 	.word	0xffffffff


	//   ....[64]....
        /*013c*/ 	.word	0xffffffff


	//   ....[65]....
        /*0140*/ 	.word	0xffffffff


	//   ....[66]....
        /*0144*/ 	.word	0xffffffff


	//   ....[67]....
        /*0148*/ 	.word	0xffffffff


	//   ....[68]....
        /*014c*/ 	.word	0xffffffff


	//   ....[69]....
        /*0150*/ 	.word	0xffffffff


	//   ....[70]....
        /*0154*/ 	.word	0xffffffff


	//   ....[71]....
        /*0158*/ 	.word	0xffffffff


	//   ....[72]....
        /*015c*/ 	.word	0xffffffff


	//   ....[73]....
        /*0160*/ 	.word	0xffffffff


	//   ....[74]....
        /*0164*/ 	.word	0xffffffff


	//   ....[75]....
        /*0168*/ 	.word	0xffffffff


	//   ....[76]....
        /*016c*/ 	.word	0xffffffff


	//   ....[77]....
        /*0170*/ 	.word	0xffffffff


	//   ....[78]....
        /*0174*/ 	.word	0xffffffff


	//   ....[79]....
        /*0178*/ 	.word	0xffffffff


	//   ....[80]....
        /*017c*/ 	.word	0xffffffff


	//   ....[81]....
        /*0180*/ 	.word	0xffffffff


	//   ....[82]....
        /*0184*/ 	.word	0xffffffff


	//   ....[83]....
        /*0188*/ 	.word	0xffffffff


	//   ....[84]....
        /*018c*/ 	.word	0xffffffff


	//   ....[85]....
        /*0190*/ 	.word	0xffffffff


	//   ....[86]....
        /*0194*/ 	.word	0xffffffff


	//   ....[87]....
        /*0198*/ 	.word	0xffffffff


	//   ....[88]....
        /*019c*/ 	.word	0xffffffff


	//   ....[89]....
        /*01a0*/ 	.word	0xffffffff


	//   ....[90]....
        /*01a4*/ 	.word	0xffffffff


	//   ....[91]....
        /*01a8*/ 	.word	0xffffffff


	//   ....[92]....
        /*01ac*/ 	.word	0xffffffff


	//   ....[93]....
        /*01b0*/ 	.word	0xffffffff


	//   ....[94]....
        /*01b4*/ 	.word	0xffffffff


	//   ....[95]....
        /*01b8*/ 	.word	0xffffffff


	//----- nvinfo : EIATTR_COOP_GROUP_INSTR_OFFSETS
	.align		4
.L_3053:
        /*01bc*/ 	.byte	0x04, 0x28
        /*01be*/ 	.short	(.L_3055 - .L_3054)


	//   ....[0]....
.L_3054:
        /*01c0*/ 	.word	0x00000970


	//   ....[1]....
        /*01c4*/ 	.word	0x00000c20


	//   ....[2]....
        /*01c8*/ 	.word	0x000010b0


	//   ....[3]....
        /*01cc*/ 	.word	0x000025a0


	//   ....[4]....
        /*01d0*/ 	.word	0x00002a00


	//   ....[5]....
        /*01d4*/ 	.word	0x00002d10


	//   ....[6]....
        /*01d8*/ 	.word	0x00003330


	//   ....[7]....
        /*01dc*/ 	.word	0x00004550


	//   ....[8]....
        /*01e0*/ 	.word	0x00004590


	//   ....[9]....
        /*01e4*/ 	.word	0x000045d0


	//   ....[10]....
        /*01e8*/ 	.word	0x00004610


	//   ....[11]....
        /*01ec*/ 	.word	0x00004650


	//   ....[12]....
        /*01f0*/ 	.word	0x00004690


	//   ....[13]....
        /*01f4*/ 	.word	0x00004750


	//   ....[14]....
        /*01f8*/ 	.word	0x00004780


	//   ....[15]....
        /*01fc*/ 	.word	0x000047b0


	//   ....[16]....
        /*0200*/ 	.word	0x000047e0


	//   ....[17]....
        /*0204*/ 	.word	0x000048f0


	//   ....[18]....
        /*0208*/ 	.word	0x00004930


	//   ....[19]....
        /*020c*/ 	.word	0x00004960


	//   ....[20]....
        /*0210*/ 	.word	0x00004990


	//   ....[21]....
        /*0214*/ 	.word	0x00004b60


	//   ....[22]....
        /*0218*/ 	.word	0x00004ba0


	//   ....[23]....
        /*021c*/ 	.word	0x00004bd0


	//   ....[24]....
        /*0220*/ 	.word	0x00004c00


	//   ....[25]....
        /*0224*/ 	.word	0x00004e10


	//   ....[26]....
        /*0228*/ 	.word	0x00004e50


	//   ....[27]....
        /*022c*/ 	.word	0x00004e90


	//   ....[28]....
        /*0230*/ 	.word	0x00004ec0


	//   ....[29]....
        /*0234*/ 	.word	0x00005050


	//   ....[30]....
        /*0238*/ 	.word	0x00005080


	//   ....[31]....
        /*023c*/ 	.word	0x000050c0


	//   ....[32]....
        /*0240*/ 	.word	0x000050f0


	//   ....[33]....
        /*0244*/ 	.word	0x00005100


	//   ....[34]....
        /*0248*/ 	.word	0x00005110


	//   ....[35]....
        /*024c*/ 	.word	0x00005120


	//   ....[36]....
        /*0250*/ 	.word	0x00005130


	//   ....[37]....
        /*0254*/ 	.word	0x00005210


	//   ....[38]....
        /*0258*/ 	.word	0x00005230


	//   ....[39]....
        /*025c*/ 	.word	0x00005240


	//   ....[40]....
        /*0260*/ 	.word	0x00005250


	//   ....[41]....
        /*0264*/ 	.word	0x00005330


	//   ....[42]....
        /*0268*/ 	.word	0x00005350


	//   ....[43]....
        /*026c*/ 	.word	0x00005360


	//   ....[44]....
        /*0270*/ 	.word	0x00005370


	//   ....[45]....
        /*0274*/ 	.word	0x00005450


	//   ....[46]....
        /*0278*/ 	.word	0x00005470


	//   ....[47]....
        /*027c*/ 	.word	0x00005480


	//   ....[48]....
        /*0280*/ 	.word	0x00005490


	//   ....[49]....
        /*0284*/ 	.word	0x00005570


	//   ....[50]....
        /*0288*/ 	.word	0x00005590


	//   ....[51]....
        /*028c*/ 	.word	0x000055a0


	//   ....[52]....
        /*0290*/ 	.word	0x000055b0


	//   ....[53]....
        /*0294*/ 	.word	0x00005690


	//   ....[54]....
        /*0298*/ 	.word	0x000056c0


	//   ....[55]....
        /*029c*/ 	.word	0x000056d0


	//   ....[56]....
        /*02a0*/ 	.word	0x000056e0


	//   ....[57]....
        /*02a4*/ 	.word	0x000056f0


	//   ....[58]....
        /*02a8*/ 	.word	0x00005700


	//   ....[59]....
        /*02ac*/ 	.word	0x00005710


	//   ....[60]....
        /*02b0*/ 	.word	0x00005730


	//   ....[61]....
        /*02b4*/ 	.word	0x00005750


	//   ....[62]....
        /*02b8*/ 	.word	0x000062b0


	//   ....[63]....
        /*02bc*/ 	.word	0x000063b0


	//   ....[64]....
        /*02c0*/ 	.word	0x000063f0


	//   ....[65]....
        /*02c4*/ 	.word	0x00006430


	//   ....[66]....
        /*02c8*/ 	.word	0x00006460


	//   ....[67]....
        /*02cc*/ 	.word	0x00006490


	//   ....[68]....
        /*02d0*/ 	.word	0x000064f0


	//   ....[69]....
        /*02d4*/ 	.word	0x00006510


	//   ....[70]....
        /*02d8*/ 	.word	0x00006540


	//   ....[71]....
        /*02dc*/ 	.word	0x000065c0


	//   ....[72]....
        /*02e0*/ 	.word	0x000065f0


	//   ....[73]....
        /*02e4*/ 	.word	0x00006620


	//   ....[74]....
        /*02e8*/ 	.word	0x00006650


	//   ....[75]....
        /*02ec*/ 	.word	0x000066f0


	//   ....[76]....
        /*02f0*/ 	.word	0x00006730


	//   ....[77]....
        /*02f4*/ 	.word	0x00006760


	//   ....[78]....
        /*02f8*/ 	.word	0x000067a0


	//   ....[79]....
        /*02fc*/ 	.word	0x00006880


	//   ....[80]....
        /*0300*/ 	.word	0x000068c0


	//   ....[81]....
        /*0304*/ 	.word	0x000068f0


	//   ....[82]....
        /*0308*/ 	.word	0x00006920


	//   ....[83]....
        /*030c*/ 	.word	0x00007090


	//   ....[84]....
        /*0310*/ 	.word	0x00007370


	//   ....[85]....
        /*0314*/ 	.word	0x000079a0


	//   ....[86]....
        /*0318*/ 	.word	0x00007e10


	//   ....[87]....
        /*031c*/ 	.word	0x00007e60


	//   ....[88]....
        /*0320*/ 	.word	0x00007e90


	//   ....[89]....
        /*0324*/ 	.word	0x00007eb0


	//   ....[90]....
        /*0328*/ 	.word	0x00007ed0


	//   ....[91]....
        /*032c*/ 	.word	0x00007f80


	//   ....[92]....
        /*0330*/ 	.word	0x00007fd0


	//   ....[93]....
        /*0334*/ 	.word	0x00007ff0


	//   ....[94]....
        /*0338*/ 	.word	0x00008010


	//   ....[95]....
        /*033c*/ 	.word	0x00008030


	//----- nvinfo : EIATTR_EXIT_INSTR_OFFSETS
	.align		4
.L_3055:
        /*0340*/ 	.byte	0x04, 0x1c
        /*0342*/ 	.short	(.L_3057 - .L_3056)


	//   ....[0]....
.L_3056:
        /*0344*/ 	.word	0x000080f0


	//   ....[1]....
        /*0348*/ 	.word	0x00008630


	//----- nvinfo : EIATTR_MAX_THREADS
	.align		4
.L_3057:
        /*034c*/ 	.byte	0x04, 0x05
        /*034e*/ 	.short	(.L_3059 - .L_3058)
.L_3058:
        /*0350*/ 	.word	0x00000020
        /*0354*/ 	.word	0x00000001
        /*0358*/ 	.word	0x00000001


	//----- nvinfo : EIATTR_CRS_STACK_SIZE
	.align		4
.L_3059:
        /*035c*/ 	.byte	0x04, 0x1e
        /*035e*/ 	.short	(.L_3061 - .L_3060)
.L_3060:
        /*0360*/ 	.word	0x00000000
.L_3061:


//--------------------- .nv.info._Z25selective_scan_bwd_kernelI32Selective_Scan_bwd_kernel_traitsILi32ELi8ELb0ELb0ELb1ELb0ELb0EfN3c107complexIfEEEEv12SSMParamsBwd --------------------------
	.section	.nv.info._Z25selective_scan_bwd_kernelI32Selective_Scan_bwd_kernel_traitsILi32ELi8ELb0ELb0ELb1ELb0ELb0EfN3c107complexIfEEEEv12SSMParamsBwd,"",@"SHT_CUDA_INFO"
	.sectionflags	@""
	.align	4


	//----- nvinfo : EIATTR_CUDA_API_VERSION
	.align		4
        /*0000*/ 	.byte	0x04, 0x37
        /*0002*/ 	.short	(.L_3063 - .L_3062)
.L_3062:
        /*0004*/ 	.word	0x00000082


	//----- nvinfo : EIATTR_SW2861232_WAR
	.align		4
.L_3063:
        /*0008*/ 	.byte	0x01, 0x35
	.zero		2


	//----- nvinfo : EIATTR_PARAM_CBANK
	.align		4
        /*000c*/ 	.byte	0x04, 0x0a
        /*000e*/ 	.short	(.L_3065 - .L_3064)
	.align		4
.L_3064:
        /*0010*/ 	.word	index@(.nv.constant0._Z25selective_scan_bwd_kernelI32Selective_Scan_bwd_kernel_traitsILi32ELi8ELb0ELb0ELb1ELb0ELb0EfN3c107complexIfEEEEv12SSMParamsBwd)
        /*0014*/ 	.short	0x0160
        /*0016*/ 	.short	0x01f0


	//----- nvinfo : EIATTR_CBANK_PARAM_SIZE
	.align		4
.L_3065:
        /*0018*/ 	.byte	0x03, 0x19
        /*001a*/ 	.short	0x01f0


	//----- nvinfo : EIATTR_KPARAM_INFO
	.align		4
        /*001c*/ 	.byte	0x04, 0x17
        /*001e*/ 	.short	(.L_3067 - .L_3066)
.L_3066:
        /*0020*/ 	.word	0x00000000
        /*0024*/ 	.short	0x0000
        /*0026*/ 	.short	0x0000
        /*0028*/ 	.byte	0x00, 0xf0, 0xc1, 0x07


	//----- nvinfo : EIATTR_MAXREG_COUNT
	.align		4
.L_3067:
        /*002c*/ 	.byte	0x03, 0x1b
        /*002e*/ 	.short	0x00ff


	//----- nvinfo : EIATTR_NUM_BARRIERS
	.align		4
        /*0030*/ 	.byte	0x02, 0x4c
        /*0032*/ 	.byte	0x01
	.zero		1


	//----- nvinfo : EIATTR_MERCURY_ISA_VERSION
	.align		4
        /*0034*/ 	.byte	0x03, 0x5f
        /*0036*/ 	.short	0x0000


	//----- nvinfo : EIATTR_COOP_GROUP_MASK_REGIDS
	.align		4
        /*0038*/ 	.byte	0x04, 0x29
        /*003a*/ 	.short	(.L_3069 - .L_3068)


	//   ....[0]....
.L_3068:
        /*003c*/ 	.word	0xffffffff


	//   ....[1]....
        /*0040*/ 	.word	0xffffffff


	//   ....[2]....
        /*0044*/ 	.word	0xffffffff


	//   ....[3]....
        /*0048*/ 	.word	0xffffffff


	//   ....[4]....
        /*004c*/ 	.word	0xffffffff


	//   ....[5]....
        /*0050*/ 	.word	0xffffffff


	//   ....[6]....
        /*0054*/ 	.word	0xffffffff


	//   ....[7]....
        /*0058*/ 	.word	0xffffffff


	//   ....[8]....
        /*005c*/ 	.word	0xffffffff


	//   ....[9]....
        /*0060*/ 	.word	0xffffffff


	//   ....[10]....
        /*0064*/ 	.word	0xffffffff


	//   ....[11]....
        /*0068*/ 	.word	0xffffffff


	//   ....[12]....
        /*006c*/ 	.word	0xffffffff


	//   ....[13]....
        /*0070*/ 	.word	0xffffffff


	//   ....[14]....
        /*0074*/ 	.word	0xffffffff


	//   ....[15]....
        /*0078*/ 	.word	0xffffffff


	//   ....[16]....
        /*007c*/ 	.word	0xffffffff


	//   ....[17]....
        /*0080*/ 	.word	0xffffffff


	//   ....[18]....
        /*0084*/ 	.word	0xffffffff


	//   ....[19]....
        /*0088*/ 	.word	0xffffffff


	//   ....[20]....
        /*008c*/ 	.word	0xffffffff


	//   ....[21]....
        /*0090*/ 	.word	0xffffffff


	//   ....[22]....
        /*0094*/ 	.word	0xffffffff


	//   ....[23]....
        /*0098*/ 	.word	0xffffffff


	//   ....[24]....
        /*009c*/ 	.word	0xffffffff


	//   ....[25]....
        /*00a0*/ 	.word	0xffffffff


	//   ....[26]....
        /*00a4*/ 	.word	0xffffffff


	//   ....[27]....
        /*00a8*/ 	.word	0xffffffff


	//   ....[28]....
        /*00ac*/ 	.word	0xffffffff


	//   ....[29]....
        /*00b0*/ 	.word	0xffffffff


	//   ....[30]....
        /*00b4*/ 	.word	0xffffffff


	//   ....[31]....
        /*00b8*/ 	.word	0xffffffff


	//   ....[32]....
        /*00bc*/ 	.word	0xffffffff


	//   ....[33]....
        /*00c0*/ 	.word	0xffffffff


	//   ....[34]....
        /*00c4*/ 	.word	0xffffffff


	//   ....[35]....
        /*00c8*/ 	.word	0xffffffff


	//   ....[36]....
        /*00cc*/ 	.word	0xffffffff


	//   ....[37]....
        /*00d0*/ 	.word	0xffffffff


	//   ....[38]....
        /*00d4*/ 	.word	0xffffffff


	//   ....[39]....
        /*00d8*/ 	.word	0xffffffff


	//   ....[40]....
        /*00dc*/ 	.word	0xffffffff


	//   ....[41]....
        /*00e0*/ 	.word	0xffffffff


	//   ....[42]....
        /*00e4*/ 	.word	0xffffffff


	//   ....[43]....
        /*00e8*/ 	.word	0xffffffff


	//   ....[44]....
        /*00ec*/ 	.word	0xffffffff


	//   ....[45]....
        /*00f0*/ 	.word	0xffffffff


	//   ....[46]....
        /*00f4*/ 	.word	0xffffffff


	//   ....[47]....
        /*00f8*/ 	.word	0xffffffff


	//   ....[48]....
        /*00fc*/ 	.word	0xffffffff


	//   ....[49]....
        /*0100*/ 	.word	0xffffffff


	//   ....[50]....
        /*0104*/ 	.word	0xffffffff


	//   ....[51]....
        /*0108*/ 	.word	0xffffffff


	//   ....[52]....
        /*010c*/ 	.word	0xffffffff


	//   ....[53]....
        /*0110*/ 	.word	0xffffffff


	//   ....[54]....
        /*0114*/ 	.word	0xffffffff


	//   ....[55]....
        /*0118*/ 	.word	0xffffffff


	//   ....[56]....
        /*011c*/ 	.word	0xffffffff


	//   ....[57]....
        /*0120*/ 	.word	0xffffffff


	//   ....[58]....
        /*0124*/ 	.word	0xffffffff


	//   ....[59]....
        /*0128*/ 	.word	0xffffffff


	//   ....[60]....
        /*012c*/ 	.word	0xffffffff


	//   ....[61]....
        /*0130*/ 	.word	0xffffffff


	//   ....[62]....
        /*0134*/ 	.word	0xffffffff


	//   ....[63]....
        /*0138*/ 	.word	0xffffffff


	//   ....[64]....
        /*013c*/ 	.word	0xffffffff


	//   ....[65]....
        /*0140*/ 	.word	0xffffffff


	//   ....[66]....
        /*0144*/ 	.word	0xffffffff


	//   ....[67]....
        /*0148*/ 	.word	0xffffffff


	//   ....[68]....
        /*014c*/ 	.word	0xffffffff


	//   ....[69]....
        /*0150*/ 	.word	0xffffffff


	//   ....[70]....
        /*0154*/ 	.word	0xffffffff


	//   ....[71]....
        /*0158*/ 	.word	0xffffffff


	//   ....[72]....
        /*015c*/ 	.word	0xffffffff


	//   ....[73]....
        /*0160*/ 	.word	0xffffffff


	//   ....[74]....
        /*0164*/ 	.word	0xffffffff


	//   ....[75]....
        /*0168*/ 	.word	0xffffffff


	//   ....[76]....
        /*016c*/ 	.word	0xffffffff


	//   ....[77]....
        /*0170*/ 	.word	0xffffffff


	//   ....[78]....
        /*0174*/ 	.word	0xffffffff


	//   ....[79]....
        /*0178*/ 	.word	0xffffffff


	//   ....[80]....
        /*017c*/ 	.word	0xffffffff


	//   ....[81]....
        /*0180*/ 	.word	0xffffffff


	//   ....[82]....
        /*0184*/ 	.word	0xffffffff


	//   ....[83]....
        /*0188*/ 	.word	0xffffffff


	//   ....[84]....
        /*018c*/ 	.word	0xffffffff


	//   ....[85]....
        /*0190*/ 	.word	0xffffffff


	//   ....[86]....
        /*0194*/ 	.word	0xffffffff


	//   ....[87]....
        /*0198*/ 	.word	0xffffffff


	//   ....[88]....
        /*019c*/ 	.word	0xffffffff


	//   ....[89]....
        /*01a0*/ 	.word	0xffffffff


	//   ....[90]....
        /*01a4*/ 	.word	0xffffffff


	//   ....[91]....
        /*01a8*/ 	.word	0xffffffff


	//----- nvinfo : EIATTR_COOP_GROUP_INSTR_OFFSETS
	.align		4
.L_3069:
        /*01ac*/ 	.byte	0x04, 0x28
        /*01ae*/ 	.short	(.L_3071 - .L_3070)


	//   ....[0]....
.L_3070:
        /*01b0*/ 	.word	0x00000c00


	//   ....[1]....
        /*01b4*/ 	.word	0x00000ef0


	//   ....[2]....
        /*01b8*/ 	.word	0x00001120


	//   ....[3]....
        /*01bc*/ 	.word	0x00001d10


	//   ....[4]....
        /*01c0*/ 	.word	0x00002800


	//   ....[5]....
        /*01c4*/ 	.word	0x00002840


	//   ....[6]....
        /*01c8*/ 	.word	0x00002880


	//   ....[7]....
        /*01cc*/ 	.word	0x000028b0


	//   ....[8]....
        /*01d0*/ 	.word	0x000029c0


	//   ....[9]....
        /*01d4*/ 	.word	0x00002a00


	//   ....[10]....
        /*01d8*/ 	.word	0x00002a30


	//   ....[11]....
        /*01dc*/ 	.word	0x00002a60


	//   ....[12]....
        /*01e0*/ 	.word	0x00002c90


	//   ....[13]....
        /*01e4*/ 	.word	0x00002cd0


	//   ....[14]....
        /*01e8*/ 	.word	0x00002d10


	//   ....[15]....
        /*01ec*/ 	.word	0x00002d50


	//   ....[16]....
        /*01f0*/ 	.word	0x00002f20


	//   ....[17]....
        /*01f4*/ 	.word	0x00002f70


	//   ....[18]....
        /*01f8*/ 	.word	0x00002fa0


	//   ....[19]....
        /*01fc*/ 	.word	0x00002fd0


	//   ....[20]....
        /*0200*/ 	.word	0x000031a0


	//   ....[21]....
        /*0204*/ 	.word	0x000031d0


	//   ....[22]....
        /*0208*/ 	.word	0x00003200


	//   ....[23]....
        /*020c*/ 	.word	0x00003260


	//   ....[24]....
        /*0210*/ 	.word	0x00003440


	//   ....[25]....
        /*0214*/ 	.word	0x00003470


	//   ....[26]....
        /*0218*/ 	.word	0x000034a0


	//   ....[27]....
        /*021c*/ 	.word	0x000034d0


	//   ....[28]....
        /*0220*/ 	.word	0x00003500


	//   ....[29]....
        /*0224*/ 	.word	0x00003530


	//   ....[30]....
        /*0228*/ 	.word	0x00003730


	//   ....[31]....
        /*022c*/ 	.word	0x00003780


	//   ....[32]....
        /*0230*/ 	.word	0x000037c0


	//   ....[33]....
        /*0234*/ 	.word	0x000037d0


	//   ....[34]....
        /*0238*/ 	.word	0x000038d0


	//   ....[35]....
        /*023c*/ 	.word	0x00003900


	//   ....[36]....
        /*0240*/ 	.word	0x00003930


	//   ....[37]....
        /*0244*/ 	.word	0x00003960


	//   ....[38]....
        /*0248*/ 	.word	0x00003a60


	//   ....[39]....
        /*024c*/ 	.word	0x00003aa0


	//   ....[40]....
        /*0250*/ 	.word	0x00003ad0


	//   ....[41]....
        /*0254*/ 	.word	0x00003b50


	//   ....[42]....
        /*0258*/ 	.word	0x00003c90


	//   ....[43]....
        /*025c*/ 	.word	0x00003cd0


	//   ....[44]....
        /*0260*/ 	.word	0x00003d10


	//   ....[45]....
        /*0264*/ 	.word	0x00003d40


	//   ....[46]....
        /*0268*/ 	.word	0x00003fa0


	//   ....[47]....
        /*026c*/ 	.word	0x00003fe0


	//   ....[48]....
        /*0270*/ 	.word	0x00004010


	//   ....[49]....
        /*0274*/ 	.word	0x00004040


	//   ....[50]....
        /*0278*/ 	.word	0x00004270


	//   ....[51]....
        /*027c*/ 	.word	0x000042b0


	//   ....[52]....
        /*0280*/ 	.word	0x000042f0


	//   ....[53]....
        /*0284*/ 	.word	0x00004320


	//   ....[54]....
        /*0288*/ 	.word	0x00004350


	//   ....[55]....
        /*028c*/ 	.word	0x00004380


	//   ....[56]....
        /*0290*/ 	.word	0x000043b0


	//   ....[57]....
        /*0294*/ 	.word	0x000043e0


	//   ....[58]....
        /*0298*/ 	.word	0x00004410


	//   ....[59]....
        /*029c*/ 	.word	0x00004440


	//   ....[60]....
        /*02a0*/ 	.word	0x00005a80


	//   ....[61]....
        /*02a4*/ 	.word	0x00005ac0


	//   ....[62]....
        /*02a8*/ 	.word	0x00005b00


	//   ....[63]....
        /*02ac*/ 	.word	0x00005b40


	//   ....[64]....
        /*02b0*/ 	.word	0x00005be0


	//   ....[65]....
        /*02b4*/ 	.word	0x00005c00


	//   ....[66]....
        /*02b8*/ 	.word	0x00005c20


	//   ....[67]....
        /*02bc*/ 	.word	0x00005c40


	//   ....[68]....
        /*02c0*/ 	.word	0x00005c80


	//   ....[69]....
        /*02c4*/ 	.word	0x00005ca0


	//   ....[70]....
        /*02c8*/ 	.word	0x00005cd0


	//   ....[71]....
        /*02cc*/ 	.word	0x00005d00


	//   ....[72]....
        /*02d0*/ 	.word	0x00005da0


	//   ....[73]....
        /*02d4*/ 	.word	0x00005dc0


	//   ....[74]....
        /*02d8*/ 	.word	0x00005df0


	//   ....[75]....
        /*02dc*/ 	.word	0x00005e20


	//   ....[76]....
        /*02e0*/ 	.word	0x00005ec0


	//   ....[77]....
        /*02e4*/ 	.word	0x00005f40


	//   ....[78]....
        /*02e8*/ 	.word	0x00005f70


	//   ....[79]....
        /*02ec*/ 	.word	0x00005fa0


	//   ....[80]....
        /*02f0*/ 	.word	0x000064e0


	//   ....[81]....
        /*02f4*/ 	.word	0x00006960


	//   ....[82]....
        /*02f8*/ 	.word	0x00006dc0


	//   ....[83]....
        /*02fc*/ 	.word	0x00006e10


	//   ....[84]....
        /*0300*/ 	.word	0x00006e40


	//   ....[85]....
        /*0304*/ 	.word	0x00006e60


	//   ....[86]....
        /*0308*/ 	.word	0x00006e80


	//   ....[87]....
        /*030c*/ 	.word	0x00006f30


	//   ....[88]....
        /*0310*/ 	.word	0x00006f80


	//   ....[89]....
        /*0314*/ 	.word	0x00006fa0


	//   ....[90]....
        /*0318*/ 	.word	0x00006fc0


	//   ....[91]....
        /*031c*/ 	.word	0x00006fe0


	//----- nvinfo : EIATTR_EXIT_INSTR_OFFSETS
	.align		4
.L_3071:
        /*0320*/ 	.byte	0x04, 0x1c
        /*0322*/ 	.short	(.L_3073 - .L_3072)


	//   ....[0]....
.L_3072:
        /*0324*/ 	.word	0x000070a0


	//   ....[1]....
        /*0328*/ 	.word	0x000072e0


	//----- nvinfo : EIATTR_MAX_THREADS
	.align		4
.L_3073:
        /*032c*/ 	.byte	0x04, 0x05
        /*032e*/ 	.short	(.L_3075 - .L_3074)
.L_3074:
        /*0330*/ 	.word	0x00000020
        /*0334*/ 	.word	0x00000001
        /*0338*/ 	.word	0x00000001


	//----- nvinfo : EIATTR_CRS_STACK_SIZE
	.align		4
.L_3075:
        /*033c*/ 	.byte	0x04, 0x1e
        /*033e*/ 	.short	(.L_3077 - .L_3076)
.L_3076:
        /*0340*/ 	.word	0x00000000
.L_3077:


//--------------------- .nv.info._Z25selective_scan_bwd_kernelI32Selective_Scan_bwd_kernel_traitsILi32ELi8ELb0ELb0ELb1ELb0ELb1EfN3c107complexIfEEEEv12SSMParamsBwd --------------------------
	.section	.nv.info._Z25selective_scan_bwd_kernelI32Selective_Scan_bwd_kernel_traitsILi32ELi8ELb0ELb0ELb1ELb0ELb1EfN3c107complexIfEEEEv12SSMParamsBwd,"",@"SHT_CUDA_INFO"
	.sectionflags	@""
	.align	4


	//----- nvinfo : EIATTR_CUDA_API_VERSION
	.align		4
        /*0000*/ 	.byte	0x04, 0x37
        /*0002*/ 	.short	(.L_3079 - .L_3078)
.L_3078:
        /*0004*/ 	.word	0x00000082


	//----- nvinfo : EIATTR_SW2861232_WAR
	.align		4
.L_3079:
        /*0008*/ 	.byte	0x01, 0x35
	.zero		2


	//----- nvinfo : EIATTR_PARAM_CBANK
	.align		4
        /*000c*/ 	.byte	0x04, 0x0a
        /*000e*/ 	.short	(.L_3081 - .L_3080)
	.align		4
.L_3080:
        /*0010*/ 	.word	index@(.nv.constant0._Z25selective_scan_bwd_kernelI32Selective_Scan_bwd_kernel_traitsILi32ELi8ELb0ELb0ELb1ELb0ELb1EfN3c107complexIfEEEEv12SSMParamsBwd)
        /*0014*/ 	.short	0x0160
        /*0016*/ 	.short	0x01f0


	//----- nvinfo : EIATTR_CBANK_PARAM_SIZE
	.align		4
.L_3081:
        /*0018*/ 	.byte	0x03, 0x19
        /*001a*/ 	.short	0x01f0


	//----- nvinfo : EIATTR_KPARAM_INFO
	.align		4
        /*001c*/ 	.byte	0x04, 0x17
        /*001e*/ 	.short	(.L_3083 - .L_3082)
.L_3082:
        /*0020*/ 	.word	0x00000000
        /*0024*/ 	.short	0x0000
        /*0026*/ 	.short	0x0000
        /*0028*/ 	.byte	0x00, 0xf0, 0xc1, 0x07


	//----- nvinfo : EIATTR_MAXREG_COUNT
	.align		4
.L_3083:
        /*002c*/ 	.byte	0x03, 0x1b
        /*002e*/ 	.short	0x00ff


	//----- nvinfo : EIATTR_NUM_BARRIERS
	.align		4
        /*0030*/ 	.byte	0x02, 0x4c
        /*0032*/ 	.byte	0x01
	.zero		1


	//----- nvinfo : EIATTR_MERCURY_ISA_VERSION
	.align		4
        /*0034*/ 	.byte	0x03, 0x5f
        /*0036*/ 	.short	0x0000


	//----- nvinfo : EIATTR_COOP_GROUP_MASK_REGIDS
	.align		4
        /*0038*/ 	.byte	0x04, 0x29
        /*003a*/ 	.short	(.L_3085 - .L_3084)


	//   ....[0]....
.L_3084:
        /*003c*/ 	.word	0xffffffff


	//   ....[1]....
        /*0040*/ 	.word	0xffffffff


	//   ....[2]....
        /*0044*/ 	.word	0xffffffff


	//   ....[3]....
        /*0048*/ 	.word	0xffffffff


	//   ....[4]....
        /*004c*/ 	.word	0xffffffff


	//   ....[5]....
        /*0050*/ 	.word	0xffffffff


	//   ....[6]....
        /*0054*/ 	.word	0xffffffff


	//   ....[7]....
        /*0058*/ 	.word	0xffffffff


	//   ....[8]....
        /*005c*/ 	.word	0xffffffff


	//   ....[9]....
        /*0060*/ 	.word	0xffffffff


	//   ....[10]....
        /*0064*/ 	.word	0xffffffff


	//   ....[11]....
        /*0068*/ 	.word	0xffffffff


	//   ....[12]....
        /*006c*/ 	.word	0xffffffff


	//   ....[13]....
        /*0070*/ 	.word	0xffffffff


	//   ....[14]....
        /*0074*/ 	.word	0xffffffff


	//   ....[15]....
        /*0078*/ 	.word	0xffffffff


	//   ....[16]....
        /*007c*/ 	.word	0xffffffff


	//   ....[17]....
        /*0080*/ 	.word	0xffffffff


	//   ....[18]....
        /*0084*/ 	.word	0xffffffff


	//   ....[19]....
        /*0088*/ 	.word	0xffffffff


	//   ....[20]....
        /*008c*/ 	.word	0xffffffff


	//   ....[21]....
        /*0090*/ 	.word	0xffffffff


	//   ....[22]....
        /*0094*/ 	.word	0xffffffff


	//   ....[23]....
        /*0098*/ 	.word	0xffffffff


	//   ....[24]....
        /*009c*/ 	.word	0xffffffff


	//   ....[25]....
        /*00a0*/ 	.word	0xffffffff


	//   ....[26]....
        /*00a4*/ 	.word	0xffffffff


	//   ....[27]....
        /*00a8*/ 	.word	0xffffffff


	//   ....[28]....
        /*00ac*/ 	.word	0xffffffff


	//   ....[29]....
        /*00b0*/ 	.word	0xffffffff


	//   ....[30]....
        /*00b4*/ 	.word	0xffffffff


	//   ....[31]....
        /*00b8*/ 	.word	0xffffffff


	//   ....[32]....
        /*00bc*/ 	.word	0xffffffff


	//   ....[33]....
        /*00c0*/ 	.word	0xffffffff


	//   ....[34]....
        /*00c4*/ 	.word	0xffffffff


	//   ....[35]....
        /*00c8*/ 	.word	0xffffffff


	//   ....[36]....
        /*00cc*/ 	.word	0xffffffff


	//   ....[37]....
        /*00d0*/ 	.word	0xffffffff


	//   ....[38]....
        /*00d4*/ 	.word	0xffffffff


	//   ....[39]....
        /*00d8*/ 	.word	0xffffffff


	//   ....[40]....
        /*00dc*/ 	.word	0xffffffff


	//   ....[41]....
        /*00e0*/ 	.word	0xffffffff


	//   ....[42]....
        /*00e4*/ 	.word	0xffffffff


	//   ....[43]....
        /*00e8*/ 	.word	0xffffffff


	//   ....[44]....
        /*00ec*/ 	.word	0xffffffff


	//   ....[45]....
        /*00f0*/ 	.word	0xffffffff


	//   ....[46]....
        /*00f4*/ 	.word	0xffffffff


	//   ....[47]....
        /*00f8*/ 	.word	0xffffffff


	//   ....[48]....
        /*00fc*/ 	.word	0xffffffff


	//   ....[49]....
        /*0100*/ 	.word	0xffffffff


	//   ....[50]....
        /*0104*/ 	.word	0xffffffff


	//   ....[51]....
        /*0108*/ 	.word	0xffffffff


	//   ....[52]....
        /*010c*/ 	.word	0xffffffff


	//   ....[53]....
        /*0110*/ 	.word	0xffffffff


	//   ....[54]....
        /*0114*/ 	.word	0xffffffff


	//   ....[55]....
        /*0118*/ 	.word	0xffffffff


	//   ....[56]....
        /*011c*/ 	.word	0xffffffff


	//   ....[57]....
        /*0120*/ 	.word	0xffffffff


	//   ....[58]....
        /*0124*/ 	.word	0xffffffff


	//   ....[59]....
        /*0128*/ 	.word	0xffffffff


	//   ....[60]....
        /*012c*/ 	.word	0xffffffff


	//   ....[61]....
        /*0130*/ 	.word	0xffffffff


	//   ....[62]....
        /*0134*/ 	.word	0xffffffff


	//   ....[63]....
        /*0138*/ 	.word	0xffffffff


	//   ....[64]....
        /*013c*/ 	.word	0xffffffff


	//   ....[65]....
        /*0140*/ 	.word	0xffffffff


	//   ....[66]....
        /*0144*/ 	.word	0xffffffff


	//   ....[67]....
        /*0148*/ 	.word	0xffffffff


	//   ....[68]....
        /*014c*/ 	.word	0xffffffff


	//   ....[69]....
        /*0150*/ 	.word	0xffffffff


	//   ....[70]....
        /*0154*/ 	.word	0xffffffff


	//   ....[71]....
        /*0158*/ 	.word	0xffffffff


	//   ....[72]....
        /*015c*/ 	.word	0xffffffff


	//   ....[73]....
        /*0160*/ 	.word	0xffffffff


	//   ....[74]....
        /*0164*/ 	.word	0xffffffff


	//   ....[75]....
        /*0168*/ 	.word	0xffffffff


	//   ....[76]....
        /*016c*/ 	.word	0xffffffff


	//   ....[77]....
        /*0170*/ 	.word	0xffffffff


	//   ....[78]....
        /*0174*/ 	.word	0xffffffff


	//   ....[79]....
        /*0178*/ 	.word	0xffffffff


	//   ....[80]....
        /*017c*/ 	.word	0xffffffff


	//   ....[81]....
        /*0180*/ 	.word	0xffffffff


	//   ....[82]....
        /*0184*/ 	.word	0xffffffff


	//   ....[83]....
        /*0188*/ 	.word	0xffffffff


	//   ....[84]....
        /*018c*/ 	.word	0xffffffff


	//   ....[85]....
        /*0190*/ 	.word	0xffffffff


	//   ....[86]....
        /*0194*/ 	.word	0xffffffff


	//   ....[87]....
        /*0198*/ 	.word	0xffffffff


	//   ....[88]....
        /*019c*/ 	.word	0xffffffff


	//   ....[89]....
        /*01a0*/ 	.word	0xffffffff


	//   ....[90]....
        /*01a4*/ 	.word	0xffffffff


	//   ....[91]....
        /*01a8*/ 	.word	0xffffffff


	//   ....[92]....
        /*01ac*/ 	.word	0xffffffff


	//   ....[93]....
        /*01b0*/ 	.word	0xffffffff


	//   ....[94]....
        /*01b4*/ 	.word	0xffffffff


	//   ....[95]....
        /*01b8*/ 	.word	0xffffffff


	//----- nvinfo : EIATTR_COOP_GROUP_INSTR_OFFSETS
	.align		4
.L_3085:
        /*01bc*/ 	.byte	0x04, 0x28
        /*01be*/ 	.short	(.L_3087 - .L_3086)


	//   ....[0]....
.L_3086:
        /*01c0*/ 	.word	0x00000c40


	//   ....[1]....
        /*01c4*/ 	.word	0x00000f30


	//   ....[2]....
        /*01c8*/ 	.word	0x000014a0


	//   ....[3]....
        /*01cc*/ 	.word	0x000016c0


	//   ....[4]....
        /*01d0*/ 	.word	0x00001ad0


	//   ....[5]....
        /*01d4*/ 	.word	0x00001e40


	//   ....[6]....
        /*01d8*/ 	.word	0x00002460


	//   ....[7]....
        /*01dc*/ 	.word	0x00003350


	//   ....[8]....
        /*01e0*/ 	.word	0x00003e20


	//   ....[9]....
        /*01e4*/ 	.word	0x00003e60


	//   ....[10]....
        /*01e8*/ 	.word	0x00003ea0


	//   ....[11]....
        /*01ec*/ 	.word	0x00003ee0


	//   ....[12]....
        /*01f0*/ 	.word	0x00004020


	//   ....[13]....
        /*01f4*/ 	.word	0x00004060


	//   ....[14]....
        /*01f8*/ 	.word	0x00004090


	//   ....[15]....
        /*01fc*/ 	.word	0x000040c0


	//   ....[16]....
        /*0200*/ 	.word	0x000042b0


	//   ....[17]....
        /*0204*/ 	.word	0x000042f0


	//   ....[18]....
        /*0208*/ 	.word	0x00004320


	//   ....[19]....
        /*020c*/ 	.word	0x00004360


	//   ....[20]....
        /*0210*/ 	.word	0x00004520


	//   ....[21]....
        /*0214*/ 	.word	0x00004560


	//   ....[22]....
        /*0218*/ 	.word	0x000045e0


	//   ....[23]....
        /*021c*/ 	.word	0x00004610


	//   ....[24]....
        /*0220*/ 	.word	0x000047c0


	//   ....[25]....
        /*0224*/ 	.word	0x000047f0


	//   ....[26]....
        /*0228*/ 	.word	0x00004830


	//   ....[27]....
        /*022c*/ 	.word	0x00004860


	//   ....[28]....
        /*0230*/ 	.word	0x00004a60


	//   ....[29]....
        /*0234*/ 	.word	0x00004a90


	//   ....[30]....
        /*0238*/ 	.word	0x00004ac0


	//   ....[31]....
        /*023c*/ 	.word	0x00004af0


	//   ....[32]....
        /*0240*/ 	.word	0x00004b20


	//   ....[33]....
        /*0244*/ 	.word	0x00004b50


	//   ....[34]....
        /*0248*/ 	.word	0x00004d10


	//   ....[35]....
        /*024c*/ 	.word	0x00004d70


	//   ....[36]....
        /*0250*/ 	.word	0x00004de0


	//   ....[37]....
        /*0254*/ 	.word	0x00004df0


	//   ....[38]....
        /*0258*/ 	.word	0x00004ef0


	//   ....[39]....
        /*025c*/ 	.word	0x00004f20


	//   ....[40]....
        /*0260*/ 	.word	0x00004f50


	//   ....[41]....
        /*0264*/ 	.word	0x00004f70


	//   ....[42]....
        /*0268*/ 	.word	0x00005080


	//   ....[43]....
        /*026c*/ 	.word	0x000050c0


	//   ....[44]....
        /*0270*/ 	.word	0x000050f0


	//   ....[45]....
        /*0274*/ 	.word	0x00005170


	//   ....[46]....
        /*0278*/ 	.word	0x000052d0


	//   ....[47]....
        /*027c*/ 	.word	0x000053b0


	//   ....[48]....
        /*0280*/ 	.word	0x000053f0


	//   ....[49]....
        /*0284*/ 	.word	0x00005420


	//   ....[50]....
        /*0288*/ 	.word	0x00005570


	//   ....[51]....
        /*028c*/ 	.word	0x000055d0


	//   ....[52]....
        /*0290*/ 	.word	0x00005640


	//   ....[53]....
        /*0294*/ 	.word	0x00005780


	//   ....[54]....
        /*0298*/ 	.word	0x000058c0


	//   ....[55]....
        /*029c*/ 	.word	0x00005900


	//   ....[56]....
        /*02a0*/ 	.word	0x00005940


	//   ....[57]....
        /*02a4*/ 	.word	0x00005970


	//   ....[58]....
        /*02a8*/ 	.word	0x000059a0


	//   ....[59]....
        /*02ac*/ 	.word	0x000059d0


	//   ....[60]....
        /*02b0*/ 	.word	0x00005a00


	//   ....[61]....
        /*02b4*/ 	.word	0x00005a30


	//   ....[62]....
        /*02b8*/ 	.word	0x00005a60


	//   ....[63]....
        /*02bc*/ 	.word	0x00005a90


	//   ....[64]....
        /*02c0*/ 	.word	0x00007090


	//   ....[65]....
        /*02c4*/ 	.word	0x000070d0


	//   ....[66]....
        /*02c8*/ 	.word	0x00007110


	//   ....[67]....
        /*02cc*/ 	.word	0x00007150


	//   ....[68]....
        /*02d0*/ 	.word	0x000071f0


	//   ....[69]....
        /*02d4*/ 	.word	0x00007210


	//   ....[70]....
        /*02d8*/ 	.word	0x00007230


	//   ....[71]....
        /*02dc*/ 	.word	0x00007250


	//   ....[72]....
        /*02e0*/ 	.word	0x00007290


	//   ....[73]....
        /*02e4*/ 	.word	0x000072c0


	//   ....[74]....
        /*02e8*/ 	.word	0x000072f0


	//   ....[75]....
        /*02ec*/ 	.word	0x00007320


	//   ....[76]....
        /*02f0*/ 	.word	0x000073c0


	//   ....[77]....
        /*02f4*/ 	.word	0x000073f0


	//   ....[78]....
        /*02f8*/ 	.word	0x00007420


	//   ....[79]....
        /*02fc*/ 	.word	0x00007450


	//   ....[80]....
        /*0300*/ 	.word	0x000074f0


	//   ....[81]....
        /*0304*/ 	.word	0x00007540


	//   ....[82]....
        /*0308*/ 	.word	0x00007580


	//   ....[83]....
        /*030c*/ 	.word	0x000075b0


	//   ....[84]....
        /*0310*/ 	.word	0x00007b20


	//   ....[85]....
        /*0314*/ 	.word	0x00007f60


	//   ....[86]....
        /*0318*/ 	.word	0x000083b0


	//   ....[87]....
        /*031c*/ 	.word	0x00008400


	//   ....[88]....
        /*0320*/ 	.word	0x00008430


	//   ....[89]....
        /*0324*/ 	.word	0x00008450


	//   ....[90]....
        /*0328*/ 	.word	0x00008470


	//   ....[91]....
        /*032c*/ 	.word	0x00008520


	//   ....[92]....
        /*0330*/ 	.word	0x00008570


	//   ....[93]....
        /*0334*/ 	.word	0x00008590


	//   ....[94]....
        /*0338*/ 	.word	0x000085b0


	//   ....[95]....
        /*033c*/ 	.word	0x000085d0


	//----- nvinfo : EIATTR_EXIT_INSTR_OFFSETS
	.align		4
.L_3087:
        /*0340*/ 	.byte	0x04, 0x1c
        /*0342*/ 	.short	(.L_3089 - .L_3088)


	//   ....[0]....
.L_3088:
        /*0344*/ 	.word	0x00008690


	//   ....[1]....
        /*0348*/ 	.word	0x000088d0


	//----- nvinfo : EIATTR_MAX_THREADS
	.align		4
.L_3089:
        /*034c*/ 	.byte	0x04, 0x05
        /*034e*/ 	.short	(.L_3091 - .L_3090)
.L_3090:
        /*0350*/ 	.word	0x00000020
        /*0354*/ 	.word	0x00000001
        /*0358*/ 	.word	0x00000001


	//----- nvinfo : EIATTR_CRS_STACK_SIZE
	.align		4
.L_3091:
        /*035c*/ 	.byte	0x04, 0x1e
        /*035e*/ 	.short	(.L_3093 - .L_3092)
.L_3092:
        /*0360*/ 	.word	0x00000000
.L_3093:


//--------------------- .nv.info._Z25selective_scan_bwd_kernelI32Selective_Scan_bwd_kernel_traitsILi32ELi8ELb0ELb0ELb1ELb1ELb0EfN3c107complexIfEEEEv12SSMParamsBwd --------------------------
	.section	.nv.info._Z25selective_scan_bwd_kernelI32Selective_Scan_bwd_kernel_traitsILi32ELi8ELb0ELb0ELb1ELb1ELb0EfN3c107complexIfEEEEv12SSMParamsBwd,"",@"SHT_CUDA_INFO"
	.sectionflags	@""
	.align	4


	//----- nvinfo : EIATTR_CUDA_API_VERSION
	.align		4
        /*0000*/ 	.byte	0x04, 0x37
        /*0002*/ 	.short	(.L_3095 - .L_3094)
.L_3094:
        /*0004*/ 	.word	0x00000082


	//----- nvinfo : EIATTR_SW2861232_WAR
	.align		4
.L_3095:
        /*0008*/ 	.byte	0x01, 0x35
	.zero		2


	//----- nvinfo : EIATTR_PARAM_CBANK
	.align		4
        /*000c*/ 	.byte	0x04, 0x0a
        /*000e*/ 	.short	(.L_3097 - .L_3096)
	.align		4
.L_3096:
        /*0010*/ 	.word	index@(.nv.constant0._Z25selective_scan_bwd_kernelI32Selective_Scan_bwd_kernel_traitsILi32ELi8ELb0ELb0ELb1ELb1ELb0EfN3c107complexIfEEEEv12SSMParamsBwd)
        /*0014*/ 	.short	0x0160
        /*0016*/ 	.short	0x01f0


	//----- nvinfo : EIATTR_CBANK_PARAM_SIZE
	.align		4
.L_3097:
        /*0018*/ 	.byte	0x03, 0x19
        /*001a*/ 	.short	0x01f0


	//----- nvinfo : EIATTR_KPARAM_INFO
	.align		4
        /*001c*/ 	.byte	0x04, 0x17
        /*001e*/ 	.short	(.L_3099 - .L_3098)
.L_3098:
        /*0020*/ 	.word	0x00000000
        /*0024*/ 	.short	0x0000
        /*0026*/ 	.short	0x0000
        /*0028*/ 	.byte	0x00, 0xf0, 0xc1, 0x07


	//----- nvinfo : EIATTR_MAXREG_COUNT
	.align		4
.L_3099:
        /*002c*/ 	.byte	0x03, 0x1b
        /*002e*/ 	.short	0x00ff


	//----- nvinfo : EIATTR_NUM_BARRIERS
	.align		4
        /*0030*/ 	.byte	0x02, 0x4c
        /*0032*/ 	.byte	0x01
	.zero		1


	//----- nvinfo : EIATTR_MERCURY_ISA_VERSION
	.align		4
        /*0034*/ 	.byte	0x03, 0x5f
        /*0036*/ 	.short	0x0000


	//----- nvinfo : EIATTR_COOP_GROUP_MASK_REGIDS
	.align		4
        /*0038*/ 	.byte	0x04, 0x29
        /*003a*/ 	.short	(.L_3101 - .L_3100)


	//   ....[0]....
.L_3100:
        /*003c*/ 	.word	0xffffffff


	//   ....[1]....
        /*0040*/ 	.word	0xffffffff


	//   ....[2]....
        /*0044*/ 	.word	0xffffffff


	//   ....[3]....
        /*0048*/ 	.word	0xffffffff


	//   ....[4]....
        /*004c*/ 	.word	0xffffffff


	//   ....[5]....
        /*0050*/ 	.word	0xffffffff


	//   ....[6]....
        /*0054*/ 	.word	0xffffffff


	//   ....[7]....
        /*0058*/ 	.word	0xffffffff


	//   ....[8]....
        /*005c*/ 	.word	0xffffffff


	//   ....[9]....
        /*0060*/ 	.word	0xffffffff


	//   ....[10]....
        /*0064*/ 	.word	0xffffffff


	//   ....[11]....
        /*0068*/ 	.word	0xffffffff


	//   ....[12]....
        /*006c*/ 	.word	0xffffffff


	//   ....[13]....
        /*0070*/ 	.word	0xffffffff


	//   ....[14]....
        /*0074*/ 	.word	0xffffffff


	//   ....[15]....
        /*0078*/ 	.word	0xffffffff


	//   ....[16]....
        /*007c*/ 	.word	0xffffffff


	//   ....[17]....
        /*0080*/ 	.word	0xffffffff


	//   ....[18]....
        /*0084*/ 	.word	0xffffffff


	//   ....[19]....
        /*0088*/ 	.word	0xffffffff


	//   ....[20]....
        /*008c*/ 	.word	0xffffffff


	//   ....[21]....
        /*0090*/ 	.word	0xffffffff


	//   ....[22]....
        /*0094*/ 	.word	0xffffffff


	//   ....[23]....
        /*0098*/ 	.word	0xffffffff


	//   ....[24]....
        /*009c*/ 	.word	0xffffffff


	//   ....[25]....
        /*00a0*/ 	.word	0xffffffff


	//   ....[26]....
        /*00a4*/ 	.word	0xffffffff


	//   ....[27]....
        /*00a8*/ 	.word	0xffffffff


	//   ....[28]....
        /*00ac*/ 	.word	0xffffffff


	//   ....[29]....
        /*00b0*/ 	.word	0xffffffff


	//   ....[30]....
        /*00b4*/ 	.word	0xffffffff


	//   ....[31]....
        /*00b8*/ 	.word	0xffffffff


	//   ....[32]....
        /*00bc*/ 	.word	0xffffffff


	//   ....[33]....
        /*00c0*/ 	.word	0xffffffff


	//   ....[34]....
        /*00c4*/ 	.word	0xffffffff


	//   ....[35]....
        /*00c8*/ 	.word	0xffffffff


	//   ....[36]....
        /*00cc*/ 	.word	0xffffffff


	//   ....[37]....
        /*00d0*/ 	.word	0xffffffff


	//   ....[38]....
        /*00d4*/ 	.word	0xffffffff


	//   ....[39]....
        /*00d8*/ 	.word	0xffffffff


	//   ....[40]....
        /*00dc*/ 	.word	0xffffffff


	//   ....[41]....
        /*00e0*/ 	.word	0xffffffff


	//   ....[42]....
        /*00e4*/ 	.word	0xffffffff


	//   ....[43]....
        /*00e8*/ 	.word	0xffffffff


	//   ....[44]....
        /*00ec*/ 	.word	0xffffffff


	//   ....[45]....
        /*00f0*/ 	.word	0xffffffff


	//   ....[46]....
        /*00f4*/ 	.word	0xffffffff


	//   ....[47]....
        /*00f8*/ 	.word	0xffffffff


	//   ....[48]....
        /*00fc*/ 	.word	0xffffffff


	//   ....[49]....
        /*0100*/ 	.word	0xffffffff


	//   ....[50]....
        /*0104*/ 	.word	0xffffffff


	//   ....[51]....
        /*0108*/ 	.word	0xffffffff


	//   ....[52]....
        /*010c*/ 	.word	0xffffffff


	//   ....[53]....
        /*0110*/ 	.word	0xffffffff


	//   ....[54]....
        /*0114*/ 	.word	0xffffffff


	//   ....[55]....
        /*0118*/ 	.word	0xffffffff


	//   ....[56]....
        /*011c*/ 	.word	0xffffffff


	//   ....[57]....
        /*0120*/ 	.word	0xffffffff


	//   ....[58]....
        /*0124*/ 	.word	0xffffffff


	//   ....[59]....
        /*0128*/ 	.word	0xffffffff


	//   ....[60]....
        /*012c*/ 	.word	0xffffffff


	//   ....[61]....
        /*0130*/ 	.word	0xffffffff


	//   ....[62]....
        /*0134*/ 	.word	0xffffffff


	//   ....[63]....
        /*0138*/ 	.word	0xffffffff


	//   ....[64]....
        /*013c*/ 	.word	0xffffffff


	//   ....[65]....
        /*0140*/ 	.word	0xffffffff


	//   ....[66]....
        /*0144*/ 	.word	0xffffffff


	//   ....[67]....
        /*0148*/ 	.word	0xffffffff


	//   ....[68]....
        /*014c*/ 	.word	0xffffffff


	//   ....[69]....
        /*0150*/ 	.word	0xffffffff


	//   ....[70]....
        /*0154*/ 	.word	0xffffffff


	//   ....[71]....
        /*0158*/ 	.word	0xffffffff


	//   ....[72]....
        /*015c*/ 	.word	0xffffffff


	//   ....[73]....
        /*0160*/ 	.word	0xffffffff


	//   ....[74]....
        /*0164*/ 	.word	0xffffffff


	//   ....[75]....
        /*0168*/ 	.word	0xffffffff


	//   ....[76]....
        /*016c*/ 	.word	0xffffffff


	//   ....[77]....
        /*0170*/ 	.word	0xffffffff


	//   ....[78]....
        /*0174*/ 	.word	0xffffffff


	//   ....[79]....
        /*0178*/ 	.word	0xffffffff


	//   ....[80]....
        /*017c*/ 	.word	0xffffffff


	//   ....[81]....
        /*0180*/ 	.word	0xffffffff


	//   ....[82]....
        /*0184*/ 	.word	0xffffffff


	//   ....[83]....
        /*0188*/ 	.word	0xffffffff


	//   ....[84]....
        /*018c*/ 	.word	0xffffffff


	//   ....[85]....
        /*0190*/ 	.word	0xffffffff


	//   ....[86]....
        /*0194*/ 	.word	0xffffffff


	//   ....[87]....
        /*0198*/ 	.word	0xffffffff


	//   ....[88]....
        /*019c*/ 	.word	0xffffffff


	//   ....[89]....
        /*01a0*/ 	.word	0xffffffff


	//   ....[90]....
        /*01a4*/ 	.word	0xffffffff


	//   ....[91]....
        /*01a8*/ 	.word	0xffffffff


	//   ....[92]....
        /*01ac*/ 	.word	0xffffffff


	//----- nvinfo : EIATTR_COOP_GROUP_INSTR_OFFSETS
	.align		4
.L_3101:
        /*01b0*/ 	.byte	0x04, 0x28
        /*01b2*/ 	.short	(.L_3103 - .L_3102)


	//   ....[0]....
.L_3102:
        /*01b4*/ 	.word	0x00000c10


	//   ....[1]....
        /*01b8*/ 	.word	0x00000e50


	//   ....[2]....
        /*01bc*/ 	.word	0x00001170


	//   ....[3]....
        /*01c0*/ 	.word	0x00002e30


	//   ....[4]....
        /*01c4*/ 	.word	0x00003860


	//   ....[5]....
        /*01c8*/ 	.word	0x000038a0


	//   ....[6]....
        /*01cc*/ 	.word	0x00003980


	//   ....[7]....
        /*01d0*/ 	.word	0x000039c0


	//   ....[8]....
        /*01d4*/ 	.word	0x00003a30


	//   ....[9]....
        /*01d8*/ 	.word	0x00003a50


	//   ....[10]....
        /*01dc*/ 	.word	0x00003ab0


	//   ....[11]....
        /*01e0*/ 	.word	0x00003ac0


	//   ....[12]....
        /*01e4*/ 	.word	0x00003b50


	//   ....[13]....
        /*01e8*/ 	.word	0x00003b70


	//   ....[14]....
        /*01ec*/ 	.word	0x00003be0


	//   ....[15]....
        /*01f0*/ 	.word	0x00003c00


	//   ....[16]....
        /*01f4*/ 	.word	0x00003c60


	//   ....[17]....
        /*01f8*/ 	.word	0x00003ca0


	//   ....[18]....
        /*01fc*/ 	.word	0x00003d40


	//   ....[19]....
        /*0200*/ 	.word	0x00003d70


	//   ....[20]....
        /*0204*/ 	.word	0x00003f50


	//   ....[21]....
        /*0208*/ 	.word	0x00003fa0


	//   ....[22]....
        /*020c*/ 	.word	0x00003fd0


	//   ....[23]....
        /*0210*/ 	.word	0x00004000


	//   ....[24]....
        /*0214*/ 	.word	0x00004170


	//   ....[25]....
        /*0218*/ 	.word	0x000041c0


	//   ....[26]....
        /*021c*/ 	.word	0x000041f0


	//   ....[27]....
        /*0220*/ 	.word	0x00004220


	//   ....[28]....
        /*0224*/ 	.word	0x000042c0


	//   ....[29]....
        /*0228*/ 	.word	0x000042f0


	//   ....[30]....
        /*022c*/ 	.word	0x00004870


	//   ....[31]....
        /*0230*/ 	.word	0x000048b0


	//   ....[32]....
        /*0234*/ 	.word	0x00004920


	//   ....[33]....
        /*0238*/ 	.word	0x00004930


	//   ....[34]....
        /*023c*/ 	.word	0x00004a20


	//   ....[35]....
        /*0240*/ 	.word	0x00004a60


	//   ....[36]....
        /*0244*/ 	.word	0x00004a90


	//   ....[37]....
        /*0248*/ 	.word	0x00004aa0


	//   ....[38]....
        /*024c*/ 	.word	0x00004b90


	//   ....[39]....
        /*0250*/ 	.word	0x00004bd0


	//   ....[40]....
        /*0254*/ 	.word	0x00004c00


	//   ....[41]....
        /*0258*/ 	.word	0x00004c80


	//   ....[42]....
        /*025c*/ 	.word	0x00004db0


	//   ....[43]....
        /*0260*/ 	.word	0x00004df0


	//   ....[44]....
        /*0264*/ 	.word	0x00004e20


	//   ....[45]....
        /*0268*/ 	.word	0x00004f20


	//   ....[46]....
        /*026c*/ 	.word	0x00005050


	//   ....[47]....
        /*0270*/ 	.word	0x00005090


	//   ....[48]....
        /*0274*/ 	.word	0x00005200


	//   ....[49]....
        /*0278*/ 	.word	0x00005230


	//   ....[50]....
        /*027c*/ 	.word	0x00005340


	//   ....[51]....
        /*0280*/ 	.word	0x00005380


	//   ....[52]....
        /*0284*/ 	.word	0x000053c0


	//   ....[53]....
        /*0288*/ 	.word	0x000053f0


	//   ....[54]....
        /*028c*/ 	.word	0x00005420


	//   ....[55]....
        /*0290*/ 	.word	0x00005450


	//   ....[56]....
        /*0294*/ 	.word	0x00005480


	//   ....[57]....
        /*0298*/ 	.word	0x000054b0


	//   ....[58]....
        /*029c*/ 	.word	0x000054e0


	//   ....[59]....
        /*02a0*/ 	.word	0x00005510


	//   ....[60]....
        /*02a4*/ 	.word	0x00006b50


	//   ....[61]....
        /*02a8*/ 	.word	0x00006b90


	//   ....[62]....
        /*02ac*/ 	.word	0x00006bd0


	//   ....[63]....
        /*02b0*/ 	.word	0x00006c10


	//   ....[64]....
        /*02b4*/ 	.word	0x00006cb0


	//   ....[65]....
        /*02b8*/ 	.word	0x00006cd0


	//   ....[66]....
        /*02bc*/ 	.word	0x00006cf0


	//   ....[67]....
        /*02c0*/ 	.word	0x00006d10


	//   ....[68]....
        /*02c4*/ 	.word	0x00006d60


	//   ....[69]....
        /*02c8*/ 	.word	0x00006d80


	//   ....[70]....
        /*02cc*/ 	.word	0x00006db0


	//   ....[71]....
        /*02d0*/ 	.word	0x00006de0


	//   ....[72]....
        /*02d4*/ 	.word	0x00006e60


	//   ....[73]....
        /*02d8*/ 	.word	0x00006e90


	//   ....[74]....
        /*02dc*/ 	.word	0x00006ec0


	//   ....[75]....
        /*02e0*/ 	.word	0x00006f00


	//   ....[76]....
        /*02e4*/ 	.word	0x00006fe0


	//   ....[77]....
        /*02e8*/ 	.word	0x00007020


	//   ....[78]....
        /*02ec*/ 	.word	0x00007050


	//   ....[79]....
        /*02f0*/ 	.word	0x00007080


	//   ....[80]....
        /*02f4*/ 	.word	0x00007710


	//   ....[81]....
        /*02f8*/ 	.word	0x00007990


	//   ....[82]....
        /*02fc*/ 	.word	0x00008040


	//   ....[83]....
        /*0300*/ 	.word	0x000084a0


	//   ....[84]....
        /*0304*/ 	.word	0x000084f0


	//   ....[85]....
        /*0308*/ 	.word	0x00008520


	//   ....[86]....
        /*030c*/ 	.word	0x00008540


	//   ....[87]....
        /*0310*/ 	.word	0x00008560


	//   ....[88]....
        /*0314*/ 	.word	0x00008610


	//   ....[89]....
        /*0318*/ 	.word	0x00008660


	//   ....[90]....
        /*031c*/ 	.word	0x00008680


	//   ....[91]....
        /*0320*/ 	.word	0x000086a0


	//   ....[92]....
        /*0324*/ 	.word	0x000086c0


	//----- nvinfo : EIATTR_EXIT_INSTR_OFFSETS
	.align		4
.L_3103:
        /*0328*/ 	.byte	0x04, 0x1c
        /*032a*/ 	.short	(.L_3105 - .L_3104)


	//   ....[0]....
.L_3104:
        /*032c*/ 	.word	0x00008780


	//   ....[1]....
        /*0330*/ 	.word	0x000089c0


	//----- nvinfo : EIATTR_MAX_THREADS
	.align		4
.L_3105:
        /*0334*/ 	.byte	0x04, 0x05
        /*0336*/ 	.short	(.L_3107 - .L_3106)
.L_3106:
        /*0338*/ 	.word	0x00000020
        /*033c*/ 	.word	0x00000001
        /*0340*/ 	.word	0x00000001


	//----- nvinfo : EIATTR_CRS_STACK_SIZE
	.align		4
.L_3107:
        /*0344*/ 	.byte	0x04, 0x1e
        /*0346*/ 	.short	(.L_3109 - .L_3108)
.L_3108:
        /*0348*/ 	.word	0x00000000
.L_3109:


//--------------------- .nv.info._Z25selective_scan_bwd_kernelI32Selective_Scan_bwd_kernel_traitsILi32ELi8ELb0ELb0ELb1ELb1ELb1EfN3c107complexIfEEEEv12SSMParamsBwd --------------------------
	.section	.nv.info._Z25selective_scan_bwd_kernelI32Selective_Scan_bwd_kernel_traitsILi32ELi8ELb0ELb0ELb1ELb1ELb1EfN3c107complexIfEEEEv12SSMParamsBwd,"",@"SHT_CUDA_INFO"
	.sectionflags	@""
	.align	4


	//----- nvinfo : EIATTR_CUDA_API_VERSION
	.align		4
        /*0000*/ 	.byte	0x04, 0x37
        /*0002*/ 	.short	(.L_3111 - .L_3110)
.L_3110:
        /*0004*/ 	.word	0x00000082


	//----- nvinfo : EIATTR_SW2861232_WAR
	.align		4
.L_3111:
        /*0008*/ 	.byte	0x01, 0x35
	.zero		2


	//----- nvinfo : EIATTR_PARAM_CBANK
	.align		4
        /*000c*/ 	.byte	0x04, 0x0a
        /*000e*/ 	.short	(.L_3113 - .L_3112)
	.align		4
.L_3112:
        /*0010*/ 	.word	index@(.nv.constant0._Z25selective_scan_bwd_kernelI32Selective_Scan_bwd_kernel_traitsILi32ELi8ELb0ELb0ELb1ELb1ELb1EfN3c107complexIfEEEEv12SSMParamsBwd)
        /*0014*/ 	.short	0x0160
        /*0016*/ 	.short	0x01f0


	//----- nvinfo : EIATTR_CBANK_PARAM_SIZE
	.align		4
.L_3113:
        /*0018*/ 	.byte	0x03, 0x19
        /*001a*/ 	.short	0x01f0


	//----- nvinfo : EIATTR_KPARAM_INFO
	.align		4
        /*001c*/ 	.byte	0x04, 0x17
        /*001e*/ 	.short	(.L_3115 - .L_3114)
.L_3114:
        /*0020*/ 	.word	0x00000000
        /*0024*/ 	.short	0x0000
        /*0026*/ 	.short	0x0000
        /*0028*/ 	.byte	0x00, 0xf0, 0xc1, 0x07


	//----- nvinfo : EIATTR_MAXREG_COUNT
	.align		4
.L_3115:
        /*002c*/ 	.byte	0x03, 0x1b
        /*002e*/ 	.short	0x00ff


	//----- nvinfo : EIATTR_NUM_BARRIERS
	.align		4
        /*0030*/ 	.byte	0x02, 0x4c
        /*0032*/ 	.byte	0x01
	.zero		1


	//----- nvinfo : EIATTR_MERCURY_ISA_VERSION
	.align		4
        /*0034*/ 	.byte	0x03, 0x5f
        /*0036*/ 	.short	0x0000


	//----- nvinfo : EIATTR_COOP_GROUP_MASK_REGIDS
	.align		4
        /*0038*/ 	.byte	0x04, 0x29
        /*003a*/ 	.short	(.L_3117 - .L_3116)


	//   ....[0]....
.L_3116:
        /*003c*/ 	.word	0xffffffff


	//   ....[1]....
        /*0040*/ 	.word	0xffffffff


	//   ....[2]....
        /*0044*/ 	.word	0xffffffff


	//   ....[3]....
        /*0048*/ 	.word	0xffffffff


	//   ....[4]....
        /*004c*/ 	.word	0xffffffff


	//   ....[5]....
        /*0050*/ 	.word	0xffffffff


	//   ....[6]....
        /*0054*/ 	.word	0xffffffff


	//   ....[7]....
        /*0058*/ 	.word	0xffffffff


	//   ....[8]....
        /*005c*/ 	.word	0xffffffff


	//   ....[9]....
        /*0060*/ 	.word	0xffffffff


	//   ....[10]....
        /*0064*/ 	.word	0xffffffff


	//   ....[11]....
        /*0068*/ 	.word	0xffffffff


	//   ....[12]....
        /*006c*/ 	.word	0xffffffff


	//   ....[13]....
        /*0070*/ 	.word	0xffffffff


	//   ....[14]....
        /*0074*/ 	.word	0xffffffff


	//   ....[15]....
        /*0078*/ 	.word	0xffffffff


	//   ....[16]....
        /*007c*/ 	.word	0xffffffff


	//   ....[17]....
        /*0080*/ 	.word	0xffffffff


	//   ....[18]....
        /*0084*/ 	.word	0xffffffff


	//   ....[19]....
        /*0088*/ 	.word	0xffffffff


	//   ....[20]....
        /*008c*/ 	.word	0xffffffff


	//   ....[21]....
        /*0090*/ 	.word	0xffffffff


	//   ....[22]....
        /*0094*/ 	.word	0xffffffff


	//   ....[23]....
        /*0098*/ 	.word	0xffffffff


	//   ....[24]....
        /*009c*/ 	.word	0xffffffff


	//   ....[25]....
        /*00a0*/ 	.word	0xffffffff


	//   ....[26]....
        /*00a4*/ 	.word	0xffffffff


	//   ....[27]....
        /*00a8*/ 	.word	0xffffffff


	//   ....[28]....
        /*00ac*/ 	.word	0xffffffff


	//   ....[29]....
        /*00b0*/ 	.word	0xffffffff


	//   ....[30]....
        /*00b4*/ 	.word	0xffffffff


	//   ....[31]....
        /*00b8*/ 	.word	0xffffffff


	//   ....[32]....
        /*00bc*/ 	.word	0xffffffff


	//   ....[33]....
        /*00c0*/ 	.word	0xffffffff


	//   ....[34]....
        /*00c4*/ 	.word	0xffffffff


	//   ....[35]....
        /*00c8*/ 	.word	0xffffffff


	//   ....[36]....
        /*00cc*/ 	.word	0xffffffff


	//   ....[37]....
        /*00d0*/ 	.word	0xffffffff


	//   ....[38]....
        /*00d4*/ 	.word	0xffffffff


	//   ....[39]....
        /*00d8*/ 	.word	0xffffffff


	//   ....[40]....
        /*00dc*/ 	.word	0xffffffff


	//   ....[41]....
        /*00e0*/ 	.word	0xffffffff


	//   ....[42]....
        /*00e4*/ 	.word	0xffffffff


	//   ....[43]....
        /*00e8*/ 	.word	0xffffffff


	//   ....[44]....
        /*00ec*/ 	.word	0xffffffff


	//   ....[45]....
        /*00f0*/ 	.word	0xffffffff


	//   ....[46]....
        /*00f4*/ 	.word	0xffffffff


	//   ....[47]....
        /*00f8*/ 	.word	0xffffffff


	//   ....[48]....
        /*00fc*/ 	.word	0xffffffff


	//   ....[49]....
        /*0100*/ 	.word	0xffffffff


	//   ....[50]....
        /*0104*/ 	.word	0xffffffff


	//   ....[51]....
        /*0108*/ 	.word	0xffffffff


	//   ....[52]....
        /*010c*/ 	.word	0xffffffff


	//   ....[53]....
        /*0110*/ 	.word	0xffffffff


	//   ....[54]....
        /*0114*/ 	.word	0xffffffff


	//   ....[55]....
        /*0118*/ 	.word	0xffffffff


	//   ....[56]....
        /*011c*/ 	.word	0xffffffff


	//   ....[57]....
        /*0120*/ 	.word	0xffffffff


	//   ....[58]....
        /*0124*/ 	.word	0xffffffff


	//   ....[59]....
        /*0128*/ 	.word	0xffffffff


	//   ....[60]....
        /*012c*/ 	.word	0xffffffff


	//   ....[61]....
        /*0130*/ 	.word	0xffffffff


	//   ....[62]....
        /*0134*/ 	.word	0xffffffff


	//   ....[63]....
        /*0138*/ 	.word	0xffffffff


	//   ....[64]....
        /*013c*/ 	.word	0xffffffff


	//   ....[65]....
        /*0140*/ 	.word	0xffffffff


	//   ....[66]....
        /*0144*/ 	.word	0xffffffff


	//   ....[67]....
        /*0148*/ 	.word	0xffffffff


	//   ....[68]....
        /*014c*/ 	.word	0xffffffff


	//   ....[69]....
        /*0150*/ 	.word	0xffffffff


	//   ....[70]....
        /*0154*/ 	.word	0xffffffff


	//   ....[71]....
        /*0158*/ 	.word	0xffffffff


	//   ....[72]....
        /*015c*/ 	.word	0xffffffff


	//   ....[73]....
        /*0160*/ 	.word	0xffffffff


	//   ....[74]....
        /*0164*/ 	.word	0xffffffff


	//   ....[75]....
        /*0168*/ 	.word	0xffffffff


	//   ....[76]....
        /*016c*/ 	.word	0xffffffff


	//   ....[77]....
        /*0170*/ 	.word	0xffffffff


	//   ....[78]....
        /*0174*/ 	.word	0xffffffff


	//   ....[79]....
        /*0178*/ 	.word	0xffffffff


	//   ....[80]....
        /*017c*/ 	.word	0xffffffff


	//   ....[81]....
        /*0180*/ 	.word	0xffffffff


	//   ....[82]....
        /*0184*/ 	.word	0xffffffff


	//   ....[83]....
        /*0188*/ 	.word	0xffffffff


	//   ....[84]....
        /*018c*/ 	.word	0xffffffff


	//   ....[85]....
        /*0190*/ 	.word	0xffffffff


	//   ....[86]....
        /*0194*/ 	.word	0xffffffff


	//   ....[87]....
        /*0198*/ 	.word	0xffffffff


	//   ....[88]....
        /*019c*/ 	.word	0xffffffff


	//   ....[89]....
        /*01a0*/ 	.word	0xffffffff


	//   ....[90]....
        /*01a4*/ 	.word	0xffffffff


	//   ....[91]....
        /*01a8*/ 	.word	0xffffffff


	//   ....[92]....
        /*01ac*/ 	.word	0xffffffff


	//   ....[93]....
        /*01b0*/ 	.word	0xffffffff


	//   ....[94]....
        /*01b4*/ 	.word	0xffffffff


	//   ....[95]....
        /*01b8*/ 	.word	0xffffffff


	//   ....[96]....
        /*01bc*/ 	.word	0xffffffff


	//----- nvinfo : EIATTR_COOP_GROUP_INSTR_OFFSETS
	.align		4
.L_3117:
        /*01c0*/ 	.byte	0x04, 0x28
        /*01c2*/ 	.short	(.L_3119 - .L_3118)


	//   ....[0]....
.L_3118:
        /*01c4*/ 	.word	0x00000be0


	//   ....[1]....
        /*01c8*/ 	.word	0x00000eb0


	//   ....[2]....
        /*01cc*/ 	.word	0x000012e0


	//   ....[3]....
        /*01d0*/ 	.word	0x00002830


	//   ....[4]....
        /*01d4*/ 	.word	0x00002c50


	//   ....[5]....
        /*01d8*/ 	.word	0x00002fb0


	//   ....[6]....
        /*01dc*/ 	.word	0x00003640


	//   ....[7]....
        /*01e0*/ 	.word	0x00004450


	//   ....[8]....
        /*01e4*/ 	.word	0x00004ee0


	//   ....[9]....
        /*01e8*/ 	.word	0x00004f20


	//   ....[10]....
        /*01ec*/ 	.word	0x00004f50


	//   ....[11]....
        /*01f0*/ 	.word	0x00004f80


	//   ....[12]....
        /*01f4*/ 	.word	0x000050c0


	//   ....[13]....
        /*01f8*/ 	.word	0x000050f0


	//   ....[14]....
        /*01fc*/ 	.word	0x00005130


	//   ....[15]....
        /*0200*/ 	.word	0x000051c0


	//   ....[16]....
        /*0204*/ 	.word	0x000053a0


	//   ....[17]....
        /*0208*/ 	.word	0x000053e0


	//   ....[18]....
        /*020c*/ 	.word	0x00005420


	//   ....[19]....
        /*0210*/ 	.word	0x00005460


	//   ....[20]....
        /*0214*/ 	.word	0x000055d0


	//   ....[21]....
        /*0218*/ 	.word	0x00005650


	//   ....[22]....
        /*021c*/ 	.word	0x000056a0


	//   ....[23]....
        /*0220*/ 	.word	0x000056d0


	//   ....[24]....
        /*0224*/ 	.word	0x000058a0


	//   ....[25]....
        /*0228*/ 	.word	0x000058d0


	//   ....[26]....
        /*022c*/ 	.word	0x00005910


	//   ....[27]....
        /*0230*/ 	.word	0x00005940


	//   ....[28]....
        /*0234*/ 	.word	0x00005b00


	//   ....[29]....
        /*0238*/ 	.word	0x00005b30


	//   ....[30]....
        /*023c*/ 	.word	0x00005b60


	//   ....[31]....
        /*0240*/ 	.word	0x00005b90


	//   ....[32]....
        /*0244*/ 	.word	0x00005bc0


	//   ....[33]....
        /*0248*/ 	.word	0x00005bf0


	//   ....[34]....
        /*024c*/ 	.word	0x00005e70


	//   ....[35]....
        /*0250*/ 	.word	0x00005e90


	//   ....[36]....
        /*0254*/ 	.word	0x00005ea0


	//   ....[37]....
        /*0258*/ 	.word	0x00005eb0


	//   ....[38]....
        /*025c*/ 	.word	0x00005fb0


	//   ....[39]....
        /*0260*/ 	.word	0x00005fe0


	//   ....[40]....
        /*0264*/ 	.word	0x00006010


	//   ....[41]....
        /*0268*/ 	.word	0x00006030


	//   ....[42]....
        /*026c*/ 	.word	0x00006140


	//   ....[43]....
        /*0270*/ 	.word	0x00006180


	//   ....[44]....
        /*0274*/ 	.word	0x00006250


	//   ....[45]....
        /*0278*/ 	.word	0x00006280


	//   ....[46]....
        /*027c*/ 	.word	0x00006390


	//   ....[47]....
        /*0280*/ 	.word	0x00006470


	//   ....[48]....
        /*0284*/ 	.word	0x000064b0


	//   ....[49]....
        /*0288*/ 	.word	0x000064e0


	//   ....[50]....
        /*028c*/ 	.word	0x00006650


	//   ....[51]....
        /*0290*/ 	.word	0x000066d0


	//   ....[52]....
        /*0294*/ 	.word	0x00006700


	//   ....[53]....
        /*0298*/ 	.word	0x00006850


	//   ....[54]....
        /*029c*/ 	.word	0x00006990


	//   ....[55]....
        /*02a0*/ 	.word	0x000069d0


	//   ....[56]....
        /*02a4*/ 	.word	0x00006a10


	//   ....[57]....
        /*02a8*/ 	.word	0x00006a40


	//   ....[58]....
        /*02ac*/ 	.word	0x00006a70


	//   ....[59]....
        /*02b0*/ 	.word	0x00006aa0


	//   ....[60]....
        /*02b4*/ 	.word	0x00006ad0


	//   ....[61]....
        /*02b8*/ 	.word	0x00006b00


	//   ....[62]....
        /*02bc*/ 	.word	0x00006b30


	//   ....[63]....
        /*02c0*/ 	.word	0x00006b60


	//   ....[64]....
        /*02c4*/ 	.word	0x00008150


	//   ....[65]....
        /*02c8*/ 	.word	0x00008190


	//   ....[66]....
        /*02cc*/ 	.word	0x000081d0


	//   ....[67]....
        /*02d0*/ 	.word	0x00008210


	//   ....[68]....
        /*02d4*/ 	.word	0x000082b0


	//   ....[69]....
        /*02d8*/ 	.word	0x000082d0


	//   ....[70]....
        /*02dc*/ 	.word	0x000082f0


	//   ....[71]....
        /*02e0*/ 	.word	0x00008310


	//   ....[72]....
        /*02e4*/ 	.word	0x00008370


	//   ....[73]....
        /*02e8*/ 	.word	0x000083a0


	//   ....[74]....
        /*02ec*/ 	.word	0x000083d0


	//   ....[75]....
        /*02f0*/ 	.word	0x000083f0


	//   ....[76]....
        /*02f4*/ 	.word	0x00008460


	//   ....[77]....
        /*02f8*/ 	.word	0x00008490


	//   ....[78]....
        /*02fc*/ 	.word	0x000084c0


	//   ....[79]....
        /*0300*/ 	.word	0x00008500


	//   ....[80]....
        /*0304*/ 	.word	0x00008610


	//   ....[81]....
        /*0308*/ 	.word	0x00008650


	//   ....[82]....
        /*030c*/ 	.word	0x00008680


	//   ....[83]....
        /*0310*/ 	.word	0x000086b0


	//   ....[84]....
        /*0314*/ 	.word	0x00008d00


	//   ....[85]....
        /*0318*/ 	.word	0x00008fd0


	//   ....[86]....
        /*031c*/ 	.word	0x00009610


	//   ....[87]....
        /*0320*/ 	.word	0x00009a60


	//   ....[88]....
        /*0324*/ 	.word	0x00009ab0


	//   ....[89]....
        /*0328*/ 	.word	0x00009ae0


	//   ....[90]....
        /*032c*/ 	.word	0x00009b00


	//   ....[91]....
        /*0330*/ 	.word	0x00009b20


	//   ....[92]....
        /*0334*/ 	.word	0x00009bd0


	//   ....[93]....
        /*0338*/ 	.word	0x00009c20


	//   ....[94]....
        /*033c*/ 	.word	0x00009c40


	//   ....[95]....
        /*0340*/ 	.word	0x00009c60


	//   ....[96]....
        /*0344*/ 	.word	0x00009c80


	//----- nvinfo : EIATTR_EXIT_INSTR_OFFSETS
	.align		4
.L_3119:
        /*0348*/ 	.byte	0x04, 0x1c
        /*034a*/ 	.short	(.L_3121 - .L_3120)


	//   ....[0]....
.L_3120:
        /*034c*/ 	.word	0x00009d40


	//   ....[1]....
        /*0350*/ 	.word	0x00009f80


	//----- nvinfo : EIATTR_MAX_THREADS
	.align		4
.L_3121:
        /*0354*/ 	.byte	0x04, 0x05
        /*0356*/ 	.short	(.L_3123 - .L_3122)
.L_3122:
        /*0358*/ 	.word	0x00000020
        /*035c*/ 	.word	0x00000001
        /*0360*/ 	.word	0x00000001


	//----- nvinfo : EIATTR_CRS_STACK_SIZE
	.align		4
.L_3123:
        /*0364*/ 	.byte	0x04, 0x1e
        /*0366*/ 	.short	(.L_3125 - .L_3124)
.L_3124:
        /*0368*/ 	.word	0x00000000
.L_3125:


//--------------------- .nv.info._Z25selective_scan_bwd_kernelI32Selective_Scan_bwd_kernel_traitsILi32ELi8ELb0ELb1ELb0ELb0ELb0EfN3c107complexIfEEEEv12SSMParamsBwd --------------------------
	.section	.nv.info._Z25selective_scan_bwd_kernelI32Selective_Scan_bwd_kernel_traitsILi32ELi8ELb0ELb1ELb0ELb0ELb0EfN3c107complexIfEEEEv12SSMParamsBwd,"",@"SHT_CUDA_INFO"
	.sectionflags	@""
	.align	4


	//----- nvinfo : EIATTR_CUDA_API_VERSION
	.align		4
        /*0000*/ 	.byte	0x04, 0x37
        /*0002*/ 	.short	(.L_3127 - .L_3126)
.L_3126:
        /*0004*/ 	.word	0x00000082


	//----- nvinfo : EIATTR_SW2861232_WAR
	.align		4
.L_3127:
        /*0008*/ 	.byte	0x01, 0x35
	.zero		2


	//----- nvinfo : EIATTR_PARAM_CBANK
	.align		4
        /*000c*/ 	.byte	0x04, 0x0a
        /*000e*/ 	.short	(.L_3129 - .L_3128)
	.align		4
.L_3128:
        /*0010*/ 	.word	index@(.nv.constant0._Z25selective_scan_bwd_kernelI32Selective_Scan_bwd_kernel_traitsILi32ELi8ELb0ELb1ELb0ELb0ELb0EfN3c107complexIfEEEEv12SSMParamsBwd)
        /*0014*/ 	.short	0x0160
        /*0016*/ 	.short	0x01f0


	//----- nvinfo : EIATTR_CBANK_PARAM_SIZE
	.align		4
.L_3129:
        /*0018*/ 	.byte	0x03, 0x19
        /*001a*/ 	.short	0x01f0


	//----- nvinfo : EIATTR_KPARAM_INFO
	.align		4
        /*001c*/ 	.byte	0x04, 0x17
        /*001e*/ 	.short	(.L_3131 - .L_3130)
.L_3130:
        /*0020*/ 	.word	0x00000000
        /*0024*/ 	.short	0x0000
        /*0026*/ 	.short	0x0000
        /*0028*/ 	.byte	0x00, 0xf0, 0xc1, 0x07


	//----- nvinfo : EIATTR_MAXREG_COUNT
	.align		4
.L_3131:
        /*002c*/ 	.byte	0x03, 0x1b
        /*002e*/ 	.short	0x00ff


	//----- nvinfo : EIATTR_NUM_BARRIERS
	.align		4
        /*0030*/ 	.byte	0x02, 0x4c
        /*0032*/ 	.byte	0x01
	.zero		1


	//----- nvinfo : EIATTR_MERCURY_ISA_VERSION
	.align		4
        /*0034*/ 	.byte	0x03, 0x5f
        /*0036*/ 	.short	0x0000


	//----- nvinfo : EIATTR_COOP_GROUP_MASK_REGIDS
	.align		4
        /*0038*/ 	.byte	0x04, 0x29
        /*003a*/ 	.short	(.L_3133 - .L_3132)


	//   ....[0]....
.L_3132:
        /*003c*/ 	.word	0xffffffff


	//   ....[1]....
        /*0040*/ 	.word	0xffffffff


	//   ....[2]....
        /*0044*/ 	.word	0xffffffff


	//   ....[3]....
        /*0048*/ 	.word	0xffffffff


	//   ....[4]....
        /*004c*/ 	.word	0xffffffff


	//   ....[5]....
        /*0050*/ 	.word	0xffffffff


	//   ....[6]....
        /*0054*/ 	.word	0xffffffff


	//   ....[7]....
        /*0058*/ 	.word	0xffffffff


	//   ....[8]....
        /*005c*/ 	.word	0xffffffff


	//   ....[9]....
        /*0060*/ 	.word	0xffffffff


	//   ....[10]....
        /*0064*/ 	.word	0xffffffff


	//   ....[11]....
        /*0068*/ 	.word	0xffffffff


	//   ....[12]....
        /*006c*/ 	.word	0xffffffff


	//   ....[13]....
        /*0070*/ 	.word	0xffffffff


	//   ....[14]....
        /*0074*/ 	.word	0xffffffff


	//   ....[15]....
        /*0078*/ 	.word	0xffffffff


	//   ....[16]....
        /*007c*/ 	.word	0xffffffff


	//   ....[17]....
        /*0080*/ 	.word	0xffffffff


	//   ....[18]....
        /*0084*/ 	.word	0xffffffff


	//   ....[19]....
        /*0088*/ 	.word	0xffffffff


	//   ....[20]....
        /*008c*/ 	.word	0xffffffff


	//   ....[21]....
        /*0090*/ 	.word	0xffffffff


	//   ....[22]....
        /*0094*/ 	.word	0xffffffff


	//   ....[23]....
        /*0098*/ 	.word	0xffffffff


	//   ....[24]....
        /*009c*/ 	.word	0xffffffff


	//   ....[25]....
        /*00a0*/ 	.word	0xffffffff


	//   ....[26]....
        /*00a4*/ 	.word	0xffffffff


	//   ....[27]....
        /*00a8*/ 	.word	0xffffffff


	//   ....[28]....
        /*00ac*/ 	.word	0xffffffff


	//   ....[29]....
        /*00b0*/ 	.word	0xffffffff


	//   ....[30]....
        /*00b4*/ 	.word	0xffffffff


	//   ....[31]....
        /*00b8*/ 	.word	0xffffffff


	//   ....[32]....
        /*00bc*/ 	.word	0xffffffff


	//   ....[33]....
        /*00c0*/ 	.word	0xffffffff


	//   ....[34]....
        /*00c4*/ 	.word	0xffffffff


	//   ....[35]....
        /*00c8*/ 	.word	0xffffffff


	//   ....[36]....
        /*00cc*/ 	.word	0xffffffff


	//   ....[37]....
        /*00d0*/ 	.word	0xffffffff


	//   ....[38]....
        /*00d4*/ 	.word	0xffffffff


	//   ....[39]....
        /*00d8*/ 	.word	0xffffffff


	//   ....[40]....
        /*00dc*/ 	.word	0xffffffff


	//   ....[41]....
        /*00e0*/ 	.word	0xffffffff


	//   ....[42]....
        /*00e4*/ 	.word	0xffffffff


	//   ....[43]....
        /*00e8*/ 	.word	0xffffffff


	//   ....[44]....
        /*00ec*/ 	.word	0xffffffff


	//   ....[45]....
        /*00f0*/ 	.word	0xffffffff


	//   ....[46]....
        /*00f4*/ 	.word	0xffffffff


	//   ....[47]....
        /*00f8*/ 	.word	0xffffffff


	//   ....[48]....
        /*00fc*/ 	.word	0xffffffff


	//   ....[49]....
        /*0100*/ 	.word	0xffffffff


	//   ....[50]....
        /*0104*/ 	.word	0xffffffff


	//   ....[51]....
        /*0108*/ 	.word	0xffffffff


	//   ....[52]....
        /*010c*/ 	.word	0xffffffff


	//   ....[53]....
        /*0110*/ 	.word	0xffffffff


	//   ....[54]....
        /*0114*/ 	.word	0xffffffff


	//   ....[55]....
        /*0118*/ 	.word	0xffffffff


	//   ....[56]....
        /*011c*/ 	.word	0xffffffff


	//   ....[57]....
        /*0120*/ 	.word	0xffffffff


	//   ....[58]....
        /*0124*/ 	.word	0xffffffff


	//   ....[59]....
        /*0128*/ 	.word	0xffffffff


	//   ....[60]....
        /*012c*/ 	.word	0xffffffff


	//   ....[61]....
        /*0130*/ 	.word	0xffffffff


	//   ....[62]....
        /*0134*/ 	.word	0xffffffff


	//   ....[63]....
        /*0138*/ 	.word	0xffffffff


	//   ....[64]....
        /*013c*/ 	.word	0xffffffff


	//   ....[65]....
        /*0140*/ 	.word	0xffffffff


	//   ....[66]....
        /*0144*/ 	.word	0xffffffff


	//   ....[67]....
        /*0148*/ 	.word	0xffffffff


	//   ....[68]....
        /*014c*/ 	.word	0xffffffff


	//   ....[69]....
        /*0150*/ 	.word	0xffffffff


	//   ....[70]....
        /*0154*/ 	.word	0xffffffff


	//   ....[71]....
        /*0158*/ 	.word	0xffffffff


	//   ....[72]....
        /*015c*/ 	.word	0xffffffff


	//   ....[73]....
        /*0160*/ 	.word	0xffffffff


	//   ....[74]....
        /*0164*/ 	.word	0xffffffff


	//   ....[75]....
        /*0168*/ 	.word	0xffffffff


	//   ....[76]....
        /*016c*/ 	.word	0xffffffff


	//   ....[77]....
        /*0170*/ 	.word	0xffffffff


	//   ....[78]....
        /*0174*/ 	.word	0xffffffff


	//   ....[79]....
        /*0178*/ 	.word	0xffffffff


	//   ....[80]....
        /*017c*/ 	.word	0xffffffff


	//   ....[81]....
        /*0180*/ 	.word	0xffffffff


	//   ....[82]....
        /*0184*/ 	.word	0xffffffff


	//   ....[83]....
        /*0188*/ 	.word	0xffffffff


	//   ....[84]....
        /*018c*/ 	.word	0xffffffff


	//   ....[85]....
        /*0190*/ 	.word	0xffffffff


	//   ....[86]....
        /*0194*/ 	.word	0xffffffff


	//   ....[87]....
        /*0198*/ 	.word	0xffffffff


	//   ....[88]....
        /*019c*/ 	.word	0xffffffff


	//   ....[89]....
        /*01a0*/ 	.word	0xffffffff


	//   ....[90]....
        /*01a4*/ 	.word	0xffffffff


	//   ....[91]....
        /*01a8*/ 	.word	0xffffffff


	//----- nvinfo : EIATTR_COOP_GROUP_INSTR_OFFSETS
	.align		4
.L_3133:
        /*01ac*/ 	.byte	0x04, 0x28
        /*01ae*/ 	.short	(.L_3135 - .L_3134)


	//   ....[0]....
.L_3134:
        /*01b0*/ 	.word	0x00000bd0


	//   ....[1]....
        /*01b4*/ 	.word	0x00000e60


	//   ....[2]....
        /*01b8*/ 	.word	0x000010c0


	//   ....[3]....
        /*01bc*/ 	.word	0x00001cd0


	//   ....[4]....
        /*01c0*/ 	.word	0x00002850


	//   ....[5]....
        /*01c4*/ 	.word	0x00002890


	//   ....[6]....
        /*01c8*/ 	.word	0x000028c0


	//   ....[7]....
        /*01cc*/ 	.word	0x000028e0


	//   ....[8]....
        /*01d0*/ 	.word	0x000028f0


	//   ....[9]....
        /*01d4*/ 	.word	0x00002980


	//   ....[10]....
        /*01d8*/ 	.word	0x000029e0


	//   ....[11]....
        /*01dc*/ 	.word	0x00002a10


	//   ....[12]....
        /*01e0*/ 	.word	0x00002a50


	//   ....[13]....
        /*01e4*/ 	.word	0x00002b90


	//   ....[14]....
        /*01e8*/ 	.word	0x00002bd0


	//   ....[15]....
        /*01ec*/ 	.word	0x00002c00


	//   ....[16]....
        /*01f0*/ 	.word	0x00002c30


	//   ....[17]....
        /*01f4*/ 	.word	0x00002de0


	//   ....[18]....
        /*01f8*/ 	.word	0x00002e00


	//   ....[19]....
        /*01fc*/ 	.word	0x00002e30


	//   ....[20]....
        /*0200*/ 	.word	0x00002e60


	//   ....[21]....
        /*0204*/ 	.word	0x00003030


	//   ....[22]....
        /*0208*/ 	.word	0x00003080


	//   ....[23]....
        /*020c*/ 	.word	0x000030b0


	//   ....[24]....
        /*0210*/ 	.word	0x000030e0


	//   ....[25]....
        /*0214*/ 	.word	0x000032d0


	//   ....[26]....
        /*0218*/ 	.word	0x00003310


	//   ....[27]....
        /*021c*/ 	.word	0x00003350


	//   ....[28]....
        /*0220*/ 	.word	0x00003380


	//   ....[29]....
        /*0224*/ 	.word	0x000033b0


	//   ....[30]....
        /*0228*/ 	.word	0x00003550


	//   ....[31]....
        /*022c*/ 	.word	0x00003590


	//   ....[32]....
        /*0230*/ 	.word	0x000035c0


	//   ....[33]....
        /*0234*/ 	.word	0x000035f0


	//   ....[34]....
        /*0238*/ 	.word	0x000036f0


	//   ....[35]....
        /*023c*/ 	.word	0x00003730


	//   ....[36]....
        /*0240*/ 	.word	0x00003760


	//   ....[37]....
        /*0244*/ 	.word	0x00003780


	//   ....[38]....
        /*0248*/ 	.word	0x00003890


	//   ....[39]....
        /*024c*/ 	.word	0x000038d0


	//   ....[40]....
        /*0250*/ 	.word	0x00003900


	//   ....[41]....
        /*0254*/ 	.word	0x000039b0


	//   ....[42]....
        /*0258*/ 	.word	0x00003ab0


	//   ....[43]....
        /*025c*/ 	.word	0x00003af0


	//   ....[44]....
        /*0260*/ 	.word	0x00003b20


	//   ....[45]....
        /*0264*/ 	.word	0x00003b70


	//   ....[46]....
        /*0268*/ 	.word	0x00003ca0


	//   ....[47]....
        /*026c*/ 	.word	0x00003ce0


	//   ....[48]....
        /*0270*/ 	.word	0x00003d50


	//   ....[49]....
        /*0274*/ 	.word	0x00003d80


	//   ....[50]....
        /*0278*/ 	.word	0x00003e80


	//   ....[51]....
        /*027c*/ 	.word	0x00003ec0


	//   ....[52]....
        /*0280*/ 	.word	0x00003f00


	//   ....[53]....
        /*0284*/ 	.word	0x00003f30


	//   ....[54]....
        /*0288*/ 	.word	0x00003f60


	//   ....[55]....
        /*028c*/ 	.word	0x00003f90


	//   ....[56]....
        /*0290*/ 	.word	0x00003fc0


	//   ....[57]....
        /*0294*/ 	.word	0x00003ff0


	//   ....[58]....
        /*0298*/ 	.word	0x00004020


	//   ....[59]....
        /*029c*/ 	.word	0x00004050


	//   ....[60]....
        /*02a0*/ 	.word	0x00005550


	//   ....[61]....
        /*02a4*/ 	.word	0x00005590


	//   ....[62]....
        /*02a8*/ 	.word	0x000055d0


	//   ....[63]....
        /*02ac*/ 	.word	0x00005610


	//   ....[64]....
        /*02b0*/ 	.word	0x000056f0


	//   ....[65]....
        /*02b4*/ 	.word	0x00005720


	//   ....[66]....
        /*02b8*/ 	.word	0x00005750


	//   ....[67]....
        /*02bc*/ 	.word	0x00005780


	//   ....[68]....
        /*02c0*/ 	.word	0x00005820


	//   ....[69]....
        /*02c4*/ 	.word	0x00005850


	//   ....[70]....
        /*02c8*/ 	.word	0x00005880


	//   ....[71]....
        /*02cc*/ 	.word	0x000058b0


	//   ....[72]....
        /*02d0*/ 	.word	0x00005950


	//   ....[73]....
        /*02d4*/ 	.word	0x00005980


	//   ....[74]....
        /*02d8*/ 	.word	0x000059b0


	//   ....[75]....
        /*02dc*/ 	.word	0x000059e0


	//   ....[76]....
        /*02e0*/ 	.word	0x00005a80


	//   ....[77]....
        /*02e4*/ 	.word	0x00005ab0


	//   ....[78]....
        /*02e8*/ 	.word	0x00005ae0


	//   ....[79]....
        /*02ec*/ 	.word	0x00005b20


	//   ....[80]....
        /*02f0*/ 	.word	0x00006140


	//   ....[81]....
        /*02f4*/ 	.word	0x00006560


	//   ....[82]....
        /*02f8*/ 	.word	0x00006990


	//   ....[83]....
        /*02fc*/ 	.word	0x000069e0


	//   ....[84]....
        /*0300*/ 	.word	0x00006a10


	//   ....[85]....
        /*0304*/ 	.word	0x00006a30


	//   ....[86]....
        /*0308*/ 	.word	0x00006a50


	//   ....[87]....
        /*030c*/ 	.word	0x00006b00


	//   ....[88]....
        /*0310*/ 	.word	0x00006b50


	//   ....[89]....
        /*0314*/ 	.word	0x00006b70


	//   ....[90]....
        /*0318*/ 	.word	0x00006b90


	//   ....[91]....
        /*031c*/ 	.word	0x00006bb0


	//----- nvinfo : EIATTR_EXIT_INSTR_OFFSETS
	.align		4
.L_3135:
        /*0320*/ 	.byte	0x04, 0x1c
        /*0322*/ 	.short	(.L_3137 - .L_3136)


	//   ....[0]....
.L_3136:
        /*0324*/ 	.word	0x00006c70


	//   ....[1]....
        /*0328*/ 	.word	0x00006eb0


	//----- nvinfo : EIATTR_MAX_THREADS
	.align		4
.L_3137:
        /*032c*/ 	.byte	0x04, 0x05
        /*032e*/ 	.short	(.L_3139 - .L_3138)
.L_3138:
        /*0330*/ 	.word	0x00000020
        /*0334*/ 	.word	0x00000001
        /*0338*/ 	.word	0x00000001


	//----- nvinfo : EIATTR_CRS_STACK_SIZE
	.align		4
.L_3139:
        /*033c*/ 	.byte	0x04, 0x1e
        /*033e*/ 	.short	(.L_3141 - .L_3140)
.L_3140:
        /*0340*/ 	.word	0x00000000
.L_3141:


//--------------------- .nv.info._Z25selective_scan_bwd_kernelI32Selective_Scan_bwd_kernel_traitsILi32ELi8ELb0ELb1ELb0ELb0ELb1EfN3c107complexIfEEEEv12SSMParamsBwd --------------------------
	.section	.nv.info._Z25selective_scan_bwd_kernelI32Selective_Scan_bwd_kernel_traitsILi32ELi8ELb0ELb1ELb0ELb0ELb1EfN3c107complexIfEEEEv12SSMParamsBwd,"",@"SHT_CUDA_INFO"
	.sectionflags	@""
	.align	4


	//----- nvinfo : EIATTR_CUDA_API_VERSION
	.align		4
        /*0000*/ 	.byte	0x04, 0x37
        /*0002*/ 	.short	(.L_3143 - .L_3142)
.L_3142:
        /*0004*/ 	.word	0x00000082


	//----- nvinfo : EIATTR_SW2861232_WAR
	.align		4
.L_3143:
        /*0008*/ 	.byte	0x01, 0x35
	.zero		2


	//----- nvinfo : EIATTR_PARAM_CBANK
	.align		4
        /*000c*/ 	.byte	0x04, 0x0a
        /*000e*/ 	.short	(.L_3145 - .L_3144)
	.align		4
.L_3144:
        /*0010*/ 	.word	index@(.nv.constant0._Z25selective_scan_bwd_kernelI32Selective_Scan_bwd_kernel_traitsILi32ELi8ELb0ELb1ELb0ELb0ELb1EfN3c107complexIfEEEEv12SSMParamsBwd)
        /*0014*/ 	.short	0x0160
        /*0016*/ 	.short	0x01f0


	//----- nvinfo : EIATTR_CBANK_PARAM_SIZE
	.align		4
.L_3145:
        /*0018*/ 	.byte	0x03, 0x19
        /*001a*/ 	.short	0x01f0


	//----- nvinfo : EIATTR_KPARAM_INFO
	.align		4
        /*001c*/ 	.byte	0x04, 0x17
        /*001e*/ 	.short	(.L_3147 - .L_3146)
.L_3146:
        /*0020*/ 	.word	0x00000000
        /*0024*/ 	.short	0x0000
        /*0026*/ 	.short	0x0000
        /*0028*/ 	.byte	0x00, 0xf0, 0xc1, 0x07


	//----- nvinfo : EIATTR_MAXREG_COUNT
	.align		4
.L_3147:
        /*002c*/ 	.byte	0x03, 0x1b
        /*002e*/ 	.short	0x00ff


	//----- nvinfo : EIATTR_NUM_BARRIERS
	.align		4
        /*0030*/ 	.byte	0x02, 0x4c
        /*0032*/ 	.byte	0x01
	.zero		1


	//----- nvinfo : EIATTR_MERCURY_ISA_VERSION
	.align		4
        /*0034*/ 	.byte	0x03, 0x5f
        /*0036*/ 	.short	0x0000


	//----- nvinfo : EIATTR_COOP_GROUP_MASK_REGIDS
	.align		4
        /*0038*/ 	.byte	0x04, 0x29
        /*003a*/ 	.short	(.L_3149 - .L_3148)


	//   ....[0]....
.L_3148:
        /*003c*/ 	.word	0xffffffff


	//   ....[1]....
        /*0040*/ 	.word	0xffffffff


	//   ....[2]....
        /*0044*/ 	.word	0xffffffff


	//   ....[3]....
        /*0048*/ 	.word	0xffffffff


	//   ....[4]....
        /*004c*/ 	.word	0xffffffff


	//   ....[5]....
        /*0050*/ 	.word	0xffffffff


	//   ....[6]....
        /*0054*/ 	.word	0xffffffff


	//   ....[7]....
        /*0058*/ 	.word	0xffffffff


	//   ....[8]....
        /*005c*/ 	.word	0xffffffff


	//   ....[9]....
        /*0060*/ 	.word	0xffffffff


	//   ....[10]....
        /*0064*/ 	.word	0xffffffff


	//   ....[11]....
        /*0068*/ 	.word	0xffffffff


	//   ....[12]....
        /*006c*/ 	.word	0xffffffff


	//   ....[13]....
        /*0070*/ 	.word	0xffffffff


	//   ....[14]....
        /*0074*/ 	.word	0xffffffff


	//   ....[15]....
        /*0078*/ 	.word	0xffffffff


	//   ....[16]....
        /*007c*/ 	.word	0xffffffff


	//   ....[17]....
        /*0080*/ 	.word	0xffffffff


	//   ....[18]....
        /*0084*/ 	.word	0xffffffff


	//   ....[19]....
        /*0088*/ 	.word	0xffffffff


	//   ....[20]....
        /*008c*/ 	.word	0xffffffff


	//   ....[21]....
        /*0090*/ 	.word	0xffffffff


	//   ....[22]....
        /*0094*/ 	.word	0xffffffff


	//   ....[23]....
        /*0098*/ 	.word	0xffffffff


	//   ....[24]....
        /*009c*/ 	.word	0xffffffff


	//   ....[25]....
        /*00a0*/ 	.word	0xffffffff


	//   ....[26]....
        /*00a4*/ 	.word	0xffffffff


	//   ....[27]....
        /*00a8*/ 	.word	0xffffffff


	//   ....[28]....
        /*00ac*/ 	.word	0xffffffff


	//   ....[29]....
        /*00b0*/ 	.word	0xffffffff


	//   ....[30]....
        /*00b4*/ 	.word	0xffffffff


	//   ....[31]....
        /*00b8*/ 	.word	0xffffffff


	//   ....[32]....
        /*00bc*/ 	.word	0xffffffff


	//   ....[33]....
        /*00c0*/ 	.word	0xffffffff


	//   ....[34]....
        /*00c4*/ 	.word	0xffffffff


	//   ....[35]....
        /*00c8*/ 	.word	0xffffffff


	//   ....[36]....
        /*00cc*/ 	.word	0xffffffff


	//   ....[37]....
        /*00d0*/ 	.word	0xffffffff


	//   ....[38]....
        /*00d4*/ 	.word	0xffffffff


	//   ....[39]....
        /*00d8*/ 	.word	0xffffffff


	//   ....[40]....
        /*00dc*/ 	.word	0xffffffff


	//   ....[41]....
        /*00e0*/ 	.word	0xffffffff


	//   ....[42]....
        /*00e4*/ 	.word	0xffffffff


	//   ....[43]....
        /*00e8*/ 	.word	0xffffffff


	//   ....[44]....
        /*00ec*/ 	.word	0xffffffff


	//   ....[45]....
        /*00f0*/ 	.word	0xffffffff


	//   ....[46]....
        /*00f4*/ 	.word	0xffffffff


	//   ....[47]....
        /*00f8*/ 	.word	0xffffffff


	//   ....[48]....
        /*00fc*/ 	.word	0xffffffff


	//   ....[49]....
        /*0100*/ 	.word	0xffffffff


	//   ....[50]....
        /*0104*/ 	.word	0xffffffff


	//   ....[51]....
        /*0108*/ 	.word	0xffffffff


	//   ....[52]....
        /*010c*/ 	.word	0xffffffff


	//   ....[53]....
        /*0110*/ 	.word	0xffffffff


	//   ....[54]....
        /*0114*/ 	.word	0xffffffff


	//   ....[55]....
        /*0118*/ 	.word	0xffffffff


	//   ....[56]....
        /*011c*/ 	.word	0xffffffff


	//   ....[57]....
        /*0120*/ 	.word	0xffffffff


	//   ....[58]....
        /*0124*/ 	.word	0xffffffff


	//   ....[59]....
        /*0128*/ 	.word	0xffffffff


	//   ....[60]....
        /*012c*/ 	.word	0xffffffff


	//   ....[61]....
        /*0130*/ 	.word	0xffffffff


	//   ....[62]....
        /*0134*/ 	.word	0xffffffff


	//   ....[63]....
        /*0138*/ 	.word	0xffffffff


	//   ....[64]....
        /*013c*/ 	.word	0xffffffff


	//   ....[65]....
        /*0140*/ 	.word	0xffffffff


	//   ....[66]....
        /*0144*/ 	.word	0xffffffff


	//   ....[67]....
        /*0148*/ 	.word	0xffffffff


	//   ....[68]....
        /*014c*/ 	.word	0xffffffff


	//   ....[69]....
        /*0150*/ 	.word	0xffffffff


	//   ....[70]....
        /*0154*/ 	.word	0xffffffff


	//   ....[71]....
        /*0158*/ 	.word	0xffffffff


	//   ....[72]....
        /*015c*/ 	.word	0xffffffff


	//   ....[73]....
        /*0160*/ 	.word	0xffffffff


	//   ....[74]....
        /*0164*/ 	.word	0xffffffff


	//   ....[75]....
        /*0168*/ 	.word	0xffffffff


	//   ....[76]....
        /*016c*/ 	.word	0xffffffff


	//   ....[77]....
        /*0170*/ 	.word	0xffffffff


	//   ....[78]....
        /*0174*/ 	.word	0xffffffff


	//   ....[79]....
        /*0178*/ 	.word	0xffffffff


	//   ....[80]....
        /*017c*/ 	.word	0xffffffff


	//   ....[81]....
        /*0180*/ 	.word	0xffffffff


	//   ....[82]....
        /*0184*/ 	.word	0xffffffff


	//   ....[83]....
        /*0188*/ 	.word	0xffffffff


	//   ....[84]....
        /*018c*/ 	.word	0xffffffff


	//   ....[85]....
        /*0190*/ 	.word	0xffffffff


	//   ....[86]....
        /*0194*/ 	.word	0xffffffff


	//   ....[87]....
        /*0198*/ 	.word	0xffffffff


	//   ....[88]....
        /*019c*/ 	.word	0xffffffff


	//   ....[89]....
        /*01a0*/ 	.word	0xffffffff


	//   ....[90]....
        /*01a4*/ 	.word	0xffffffff


	//   ....[91]....
        /*01a8*/ 	.word	0xffffffff


	//   ....[92]....
        /*01ac*/ 	.word	0xffffffff


	//   ....[93]....
        /*01b0*/ 	.word	0xffffffff


	//   ....[94]....
        /*01b4*/ 	.word	0xffffffff


	//   ....[95]....
        /*01b8*/ 	.word	0xffffffff


	//----- nvinfo : EIATTR_COOP_GROUP_INSTR_OFFSETS
	.align		4
.L_3149:
        /*01bc*/ 	.byte	0x04, 0x28
        /*01be*/ 	.short	(.L_3151 - .L_3150)


	//   ....[0]....
.L_3150:
        /*01c0*/ 	.word	0x00000c50


	//   ....[1]....
        /*01c4*/ 	.word	0x00000f50


	//   ....[2]....
        /*01c8*/ 	.word	0x000014b0


	//   ....[3]....
        /*01cc*/ 	.word	0x000016d0


	//   ....[4]....
        /*01d0*/ 	.word	0x00001ad0


	//   ....[5]....
        /*01d4*/ 	.word	0x00001e50


	//   ....[6]....
        /*01d8*/ 	.word	0x00002490


	//   ....[7]....
        /*01dc*/ 	.word	0x00003330


	//   ....[8]....
        /*01e0*/ 	.word	0x00003eb0


	//   ....[9]....
        /*01e4*/ 	.word	0x00003ef0


	//   ....[10]....
        /*01e8*/ 	.word	0x00003f20


	//   ....[11]....
        /*01ec*/ 	.word	0x00003f40


	//   ....[12]....
        /*01f0*/ 	.word	0x00003f50


	//   ....[13]....
        /*01f4*/ 	.word	0x00004030


	//   ....[14]....
        /*01f8*/ 	.word	0x00004070


	//   ....[15]....
        /*01fc*/ 	.word	0x000040b0


	//   ....[16]....
        /*0200*/ 	.word	0x000040d0


	//   ....[17]....
        /*0204*/ 	.word	0x000041f0


	//   ....[18]....
        /*0208*/ 	.word	0x00004230


	//   ....[19]....
        /*020c*/ 	.word	0x00004260


	//   ....[20]....
        /*0210*/ 	.word	0x00004290


	//   ....[21]....
        /*0214*/ 	.word	0x00004450


	//   ....[22]....
        /*0218*/ 	.word	0x00004480


	//   ....[23]....
        /*021c*/ 	.word	0x000044b0


	//   ....[24]....
        /*0220*/ 	.word	0x000044e0


	//   ....[25]....
        /*0224*/ 	.word	0x000046a0


	//   ....[26]....
        /*0228*/ 	.word	0x000046d0


	//   ....[27]....
        /*022c*/ 	.word	0x00004710


	//   ....[28]....
        /*0230*/ 	.word	0x00004740


	//   ....[29]....
        /*0234*/ 	.word	0x00004910


	//   ....[30]....
        /*0238*/ 	.word	0x00004980


	//   ....[31]....
        /*023c*/ 	.word	0x000049b0


	//   ....[32]....
        /*0240*/ 	.word	0x000049e0


	//   ....[33]....
        /*0244*/ 	.word	0x00004a10


	//   ....[34]....
        /*0248*/ 	.word	0x00004c10


	//   ....[35]....
        /*024c*/ 	.word	0x00004c30


	//   ....[36]....
        /*0250*/ 	.word	0x00004c40


	//   ....[37]....
        /*0254*/ 	.word	0x00004c50


	//   ....[38]....
        /*0258*/ 	.word	0x00004d50


	//   ....[39]....
        /*025c*/ 	.word	0x00004d90


	//   ....[40]....
        /*0260*/ 	.word	0x00004dc0


	//   ....[41]....
        /*0264*/ 	.word	0x00004de0


	//   ....[42]....
        /*0268*/ 	.word	0x00004ee0


	//   ....[43]....
        /*026c*/ 	.word	0x00004f20


	//   ....[44]....
        /*0270*/ 	.word	0x00004f50


	//   ....[45]....
        /*0274*/ 	.word	0x00004f80


	//   ....[46]....
        /*0278*/ 	.word	0x00005110


	//   ....[47]....
        /*027c*/ 	.word	0x00005150


	//   ....[48]....
        /*0280*/ 	.word	0x00005190


	//   ....[49]....
        /*0284*/ 	.word	0x000051c0


	//   ....[50]....
        /*0288*/ 	.word	0x00005300


	//   ....[51]....
        /*028c*/ 	.word	0x00005340


	//   ....[52]....
        /*0290*/ 	.word	0x00005370


	//   ....[53]....
        /*0294*/ 	.word	0x000053c0


	//   ....[54]....
        /*0298*/ 	.word	0x000054e0


	//   ....[55]....
        /*029c*/ 	.word	0x00005520


	//   ....[56]....
        /*02a0*/ 	.word	0x00005560


	//   ....[57]....
        /*02a4*/ 	.word	0x00005590


	//   ....[58]....
        /*02a8*/ 	.word	0x000055c0


	//   ....[59]....
        /*02ac*/ 	.word	0x000055f0


	//   ....[60]....
        /*02b0*/ 	.word	0x00005620


	//   ....[61]....
        /*02b4*/ 	.word	0x00005650


	//   ....[62]....
        /*02b8*/ 	.word	0x00005690


	//   ....[63]....
        /*02bc*/ 	.word	0x000056c0


	//   ....[64]....
        /*02c0*/ 	.word	0x00006ba0


	//   ....[65]....
        /*02c4*/ 	.word	0x00006be0


	//   ....[66]....
        /*02c8*/ 	.word	0x00006c20


	//   ....[67]....
        /*02cc*/ 	.word	0x00006c60


	//   ....[68]....
        /*02d0*/ 	.word	0x00006d20


	//   ....[69]....
        /*02d4*/ 	.word	0x00006d50


	//   ....[70]....
        /*02d8*/ 	.word	0x00006d90


	//   ....[71]....
        /*02dc*/ 	.word	0x00006dc0


	//   ....[72]....
        /*02e0*/ 	.word	0x00006e50


	//   ....[73]....
        /*02e4*/ 	.word	0x00006e80


	//   ....[74]....
        /*02e8*/ 	.word	0x00006ec0


	//   ....[75]....
        /*02ec*/ 	.word	0x00006ef0


	//   ....[76]....
        /*02f0*/ 	.word	0x00006f80


	//   ....[77]....
        /*02f4*/ 	.word	0x00006fb0


	//   ....[78]....
        /*02f8*/ 	.word	0x00007000


	//   ....[79]....
        /*02fc*/ 	.word	0x00007030


	//   ....[80]....
        /*0300*/ 	.word	0x000070b0


	//   ....[81]....
        /*0304*/ 	.word	0x00007110


	//   ....[82]....
        /*0308*/ 	.word	0x00007160


	//   ....[83]....
        /*030c*/ 	.word	0x00007190


	//   ....[84]....
        /*0310*/ 	.word	0x00007730


	//   ....[85]....
        /*0314*/ 	.word	0x00007b70


	//   ....[86]....
        /*0318*/ 	.word	0x00007fc0


	//   ....[87]....
        /*031c*/ 	.word	0x00008010


	//   ....[88]....
        /*0320*/ 	.word	0x00008040


	//   ....[89]....
        /*0324*/ 	.word	0x00008060


	//   ....[90]....
        /*0328*/ 	.word	0x00008080


	//   ....[91]....
        /*032c*/ 	.word	0x00008130


	//   ....[92]....
        /*0330*/ 	.word	0x00008180


	//   ....[93]....
        /*0334*/ 	.word	0x000081a0


	//   ....[94]....
        /*0338*/ 	.word	0x000081c0


	//   ....[95]....
        /*033c*/ 	.word	0x000081e0


	//----- nvinfo : EIATTR_EXIT_INSTR_OFFSETS
	.align		4
.L_3151:
        /*0340*/ 	.byte	0x04, 0x1c
        /*0342*/ 	.short	(.L_3153 - .L_3152)


	//   ....[0]....
.L_3152:
        /*0344*/ 	.word	0x000082a0


	//   ....[1]....
        /*0348*/ 	.word	0x000084e0


	//----- nvinfo : EIATTR_MAX_THREADS
	.align		4
.L_3153:
        /*034c*/ 	.byte	0x04, 0x05
        /*034e*/ 	.short	(.L_3155 - .L_3154)
.L_3154:
        /*0350*/ 	.word	0x00000020
        /*0354*/ 	.word	0x00000001
        /*0358*/ 	.word	0x00000001


	//----- nvinfo : EIATTR_CRS_STACK_SIZE
	.align		4
.L_3155:
        /*035c*/ 	.byte	0x04, 0x1e
        /*035e*/ 	.short	(.L_3157 - .L_3156)
.L_3156:
        /*0360*/ 	.word	0x00000000
.L_3157:


//--------------------- .nv.info._Z25selective_scan_bwd_kernelI32Selective_Scan_bwd_kernel_traitsILi32ELi8ELb0ELb1ELb0ELb1ELb0EfN3c107complexIfEEEEv12SSMParamsBwd --------------------------
	.section	.nv.info._Z25selective_scan_bwd_kernelI32Selective_Scan_bwd_kernel_traitsILi32ELi8ELb0ELb1ELb0ELb1ELb0EfN3c107complexIfEEEEv12SSMParamsBwd,"",@"SHT_CUDA_INFO"
	.sectionflags	@""
	.align	4


	//----- nvinfo : EIATTR_CUDA_API_VERSION
	.align		4
        /*0000*/ 	.byte	0x04, 0x37
        /*0002*/ 	.short	(.L_3159 - .L_3158)
.L_3158:
        /*0004*/ 	.word	0x00000082


	//----- nvinfo : EIATTR_SW2861232_WAR
	.align		4
.L_3159:
        /*0008*/ 	.byte	0x01, 0x35
	.zero		2


	//----- nvinfo : EIATTR_PARAM_CBANK
	.align		4
        /*000c*/ 	.byte	0x04, 0x0a
        /*000e*/ 	.short	(.L_3161 - .L_3160)
	.align		4
.L_3160:
        /*0010*/ 	.word	index@(.nv.constant0._Z25selective_scan_bwd_kernelI32Selective_Scan_bwd_kernel_traitsILi32ELi8ELb0ELb1ELb0ELb1ELb0EfN3c107complexIfEEEEv12SSMParamsBwd)
        /*0014*/ 	.short	0x0160
        /*0016*/ 	.short	0x01f0


	//----- nvinfo : EIATTR_CBANK_PARAM_SIZE
	.align		4
.L_3161:
        /*0018*/ 	.byte	0x03, 0x19
        /*001a*/ 	.short	0x01f0


	//----- nvinfo : EIATTR_KPARAM_INFO
	.align		4
        /*001c*/ 	.byte	0x04, 0x17
        /*001e*/ 	.short	(.L_3163 - .L_3162)
.L_3162:
        /*0020*/ 	.word	0x00000000
        /*0024*/ 	.short	0x0000
        /*0026*/ 	.short	0x0000
        /*0028*/ 	.byte	0x00, 0xf0, 0xc1, 0x07


	//----- nvinfo : EIATTR_MAXREG_COUNT
	.align		4
.L_3163:
        /*002c*/ 	.byte	0x03, 0x1b
        /*002e*/ 	.short	0x00ff


	//----- nvinfo : EIATTR_NUM_BARRIERS
	.align		4
        /*0030*/ 	.byte	0x02, 0x4c
        /*0032*/ 	.byte	0x01
	.zero		1


	//----- nvinfo : EIATTR_MERCURY_ISA_VERSION
	.align		4
        /*0034*/ 	.byte	0x03, 0x5f
        /*0036*/ 	.short	0x0000


	//----- nvinfo : EIATTR_COOP_GROUP_MASK_REGIDS
	.align		4
        /*0038*/ 	.byte	0x04, 0x29
        /*003a*/ 	.short	(.L_3165 - .L_3164)


	//   ....[0]....
.L_3164:
        /*003c*/ 	.word	0xffffffff


	//   ....[1]....
        /*0040*/ 	.word	0xffffffff


	//   ....[2]....
        /*0044*/ 	.word	0xffffffff


	//   ....[3]....
        /*0048*/ 	.word	0xffffffff


	//   ....[4]....
        /*004c*/ 	.word	0xffffffff


	//   ....[5]....
        /*0050*/ 	.word	0xffffffff


	//   ....[6]....
        /*0054*/ 	.word	0xffffffff


	//   ....[7]....
        /*0058*/ 	.word	0xffffffff


	//   ....[8]....
        /*005c*/ 	.word	0xffffffff


	//   ....[9]....
        /*0060*/ 	.word	0xffffffff


	//   ....[10]....
        /*0064*/ 	.word	0xffffffff


	//   ....[11]....
        /*0068*/ 	.word	0xffffffff


	//   ....[12]....
        /*006c*/ 	.word	0xffffffff


	//   ....[13]....
        /*0070*/ 	.word	0xffffffff


	//   ....[14]....
        /*0074*/ 	.word	0xffffffff


	//   ....[15]....
        /*0078*/ 	.word	0xffffffff


	//   ....[16]....
        /*007c*/ 	.word	0xffffffff


	//   ....[17]....
        /*0080*/ 	.word	0xffffffff


	//   ....[18]....
        /*0084*/ 	.word	0xffffffff


	//   ....[19]....
        /*0088*/ 	.word	0xffffffff


	//   ....[20]....
        /*008c*/ 	.word	0xffffffff


	//   ....[21]....
        /*0090*/ 	.word	0xffffffff


	//   ....[22]....
        /*0094*/ 	.word	0xffffffff


	//   ....[23]....
        /*0098*/ 	.word	0xffffffff


	//   ....[24]....
        /*009c*/ 	.word	0xffffffff


	//   ....[25]....
        /*00a0*/ 	.word	0xffffffff


	//   ....[26]....
        /*00a4*/ 	.word	0xffffffff


	//   ....[27]....
        /*00a8*/ 	.word	0xffffffff


	//   ....[28]....
        /*00ac*/ 	.word	0xffffffff


	//   ....[29]....
        /*00b0*/ 	.word	0xffffffff


	//   ....[30]....
        /*00b4*/ 	.word	0xffffffff


	//   ....[31]....
        /*00b8*/ 	.word	0xffffffff


	//   ....[32]....
        /*00bc*/ 	.word	0xffffffff


	//   ....[33]....
        /*00c0*/ 	.word	0xffffffff


	//   ....[34]....
        /*00c4*/ 	.word	0xffffffff


	//   ....[35]....
        /*00c8*/ 	.word	0xffffffff


	//   ....[36]....
        /*00cc*/ 	.word	0xffffffff


	//   ....[37]....
        /*00d0*/ 	.word	0xffffffff


	//   ....[38]....
        /*00d4*/ 	.word	0xffffffff


	//   ....[39]....
        /*00d8*/ 	.word	0xffffffff


	//   ....[40]....
        /*00dc*/ 	.word	0xffffffff


	//   ....[41]....
        /*00e0*/ 	.word	0xffffffff


	//   ....[42]....
        /*00e4*/ 	.word	0xffffffff


	//   ....[43]....
        /*00e8*/ 	.word	0xffffffff


	//   ....[44]....
        /*00ec*/ 	.word	0xffffffff


	//   ....[45]....
        /*00f0*/ 	.word	0xffffffff


	//   ....[46]....
        /*00f4*/ 	.word	0xffffffff


	//   ....[47]....
        /*00f8*/ 	.word	0xffffffff


	//   ....[48]....
        /*00fc*/ 	.word	0xffffffff


	//   ....[49]....
        /*0100*/ 	.word	0xffffffff


	//   ....[50]....
        /*0104*/ 	.word	0xffffffff


	//   ....[51]....
        /*0108*/ 	.word	0xffffffff


	//   ....[52]....
        /*010c*/ 	.word	0xffffffff


	//   ....[53]....
        /*0110*/ 	.word	0xffffffff


	//   ....[54]....
        /*0114*/ 	.word	0xffffffff


	//   ....[55]....
        /*0118*/ 	.word	0xffffffff


	//   ....[56]....
        /*011c*/ 	.word	0xffffffff


	//   ....[57]....
        /*0120*/ 	.word	0xffffffff


	//   ....[58]....
        /*0124*/ 	.word	0xffffffff


	//   ....[59]....
        /*0128*/ 	.word	0xffffffff


	//   ....[60]....
        /*012c*/ 	.word	0xffffffff


	//   ....[61]....
        /*0130*/ 	.word	0xffffffff


	//   ....[62]....
        /*0134*/ 	.word	0xffffffff


	//   ....[63]....
        /*0138*/ 	.word	0xffffffff


	//   ....[64]....
        /*013c*/ 	.word	0xffffffff


	//   ....[65]....
        /*0140*/ 	.word	0xffffffff


	//   ....[66]....
        /*0144*/ 	.word	0xffffffff


	//   ....[67]....
        /*0148*/ 	.word	0xffffffff


	//   ....[68]....
        /*014c*/ 	.word	0xffffffff


	//   ....[69]....
        /*0150*/ 	.word	0xffffffff


	//   ....[70]....
        /*0154*/ 	.word	0xffffffff


	//   ....[71]....
        /*0158*/ 	.word	0xffffffff


	//   ....[72]....
        /*015c*/ 	.word	0xffffffff


	//   ....[73]....
        /*0160*/ 	.word	0xffffffff


	//   ....[74]....
        /*0164*/ 	.word	0xffffffff


	//   ....[75]....
        /*0168*/ 	.word	0xffffffff


	//   ....[76]....
        /*016c*/ 	.word	0xffffffff


	//   ....[77]....
        /*0170*/ 	.word	0xffffffff


	//   ....[78]....
        /*0174*/ 	.word	0xffffffff


	//   ....[79]....
        /*0178*/ 	.word	0xffffffff


	//   ....[80]....
        /*017c*/ 	.word	0xffffffff


	//   ....[81]....
        /*0180*/ 	.word	0xffffffff


	//   ....[82]....
        /*0184*/ 	.word	0xffffffff


	//   ....[83]....
        /*0188*/ 	.word	0xffffffff


	//   ....[84]....
        /*018c*/ 	.word	0xffffffff


	//   ....[85]....
        /*0190*/ 	.word	0xffffffff


	//   ....[86]....
        /*0194*/ 	.word	0xffffffff


	//   ....[87]....
        /*0198*/ 	.word	0xffffffff


	//   ....[88]....
        /*019c*/ 	.word	0xffffffff


	//   ....[89]....
        /*01a0*/ 	.word	0xffffffff


	//   ....[90]....
        /*01a4*/ 	.word	0xffffffff


	//   ....[91]....
        /*01a8*/ 	.word	0xffffffff


	//   ....[92]....
        /*01ac*/ 	.word	0xffffffff


	//----- nvinfo : EIATTR_COOP_GROUP_INSTR_OFFSETS
	.align		4
.L_3165:
        /*01b0*/ 	.byte	0x04, 0x28
        /*01b2*/ 	.short	(.L_3167 - .L_3166)


	//   ....[0]....
.L_3166:
        /*01b4*/ 	.word	0x00000bf0


	//   ....[1]....
        /*01b8*/ 	.word	0x00000e10


	//   ....[2]....
        /*01bc*/ 	.word	0x000010e0


	//   ....[3]....
        /*01c0*/ 	.word	0x00002e20


	//   ....[4]....
        /*01c4*/ 	.word	0x00003980


	//   ....[5]....
        /*01c8*/ 	.word	0x000039c0


	//   ....[6]....
        /*01cc*/ 	.word	0x000039f0


	//   ....[7]....
        /*01d0*/ 	.word	0x00003a20


	//   ....[8]....
        /*01d4*/ 	.word	0x00003a40


	//   ....[9]....
        /*01d8*/ 	.word	0x00003a50


	//   ....[10]....
        /*01dc*/ 	.word	0x00003b10


	//   ....[11]....
        /*01e0*/ 	.word	0x00003b30


	//   ....[12]....
        /*01e4*/ 	.word	0x00003b40


	//   ....[13]....
        /*01e8*/ 	.word	0x00003b50


	//   ....[14]....
        /*01ec*/ 	.word	0x00003c10


	//   ....[15]....
        /*01f0*/ 	.word	0x00003c30


	//   ....[16]....
        /*01f4*/ 	.word	0x00003c40


	//   ....[17]....
        /*01f8*/ 	.word	0x00003c50


	//   ....[18]....
        /*01fc*/ 	.word	0x00003d20


	//   ....[19]....
        /*0200*/ 	.word	0x00003d50


	//   ....[20]....
        /*0204*/ 	.word	0x00003d70


	//   ....[21]....
        /*0208*/ 	.word	0x00003d90


	//   ....[22]....
        /*020c*/ 	.word	0x00003e60


	//   ....[23]....
        /*0210*/ 	.word	0x00003ea0


	//   ....[24]....
        /*0214*/ 	.word	0x00003ec0


	//   ....[25]....
        /*0218*/ 	.word	0x00003ef0


	//   ....[26]....
        /*021c*/ 	.word	0x00003ff0


	//   ....[27]....
        /*0220*/ 	.word	0x00004050


	//   ....[28]....
        /*0224*/ 	.word	0x00004090


	//   ....[29]....
        /*0228*/ 	.word	0x00004100


	//   ....[30]....
        /*022c*/ 	.word	0x00004720


	//   ....[31]....
        /*0230*/ 	.word	0x00004750


	//   ....[32]....
        /*0234*/ 	.word	0x00004760


	//   ....[33]....
        /*0238*/ 	.word	0x00004770


	//   ....[34]....
        /*023c*/ 	.word	0x00004860


	//   ....[35]....
        /*0240*/ 	.word	0x000048a0


	//   ....[36]....
        /*0244*/ 	.word	0x000048c0


	//   ....[37]....
        /*0248*/ 	.word	0x000048d0


	//   ....[38]....
        /*024c*/ 	.word	0x00004a70


	//   ....[39]....
        /*0250*/ 	.word	0x00004ad0


	//   ....[40]....
        /*0254*/ 	.word	0x00004b00


	//   ....[41]....
        /*0258*/ 	.word	0x00004b10


	//   ....[42]....
        /*025c*/ 	.word	0x00004c70


	//   ....[43]....
        /*0260*/ 	.word	0x00004ca0


	//   ....[44]....
        /*0264*/ 	.word	0x00004cd0


	//   ....[45]....
        /*0268*/ 	.word	0x00004ce0


	//   ....[46]....
        /*026c*/ 	.word	0x00004e40


	//   ....[47]....
        /*0270*/ 	.word	0x00004e80


	//   ....[48]....
        /*0274*/ 	.word	0x00004ea0


	//   ....[49]....
        /*0278*/ 	.word	0x00004eb0


	//   ....[50]....
        /*027c*/ 	.word	0x00004fa0


	//   ....[51]....
        /*0280*/ 	.word	0x00004fe0


	//   ....[52]....
        /*0284*/ 	.word	0x00005020


	//   ....[53]....
        /*0288*/ 	.word	0x00005050


	//   ....[54]....
        /*028c*/ 	.word	0x00005080


	//   ....[55]....
        /*0290*/ 	.word	0x000050b0


	//   ....[56]....
        /*0294*/ 	.word	0x000050e0


	//   ....[57]....
        /*0298*/ 	.word	0x00005110


	//   ....[58]....
        /*029c*/ 	.word	0x00005160


	//   ....[59]....
        /*02a0*/ 	.word	0x00005190


	//   ....[60]....
        /*02a4*/ 	.word	0x00006670


	//   ....[61]....
        /*02a8*/ 	.word	0x000066b0


	//   ....[62]....
        /*02ac*/ 	.word	0x000066f0


	//   ....[63]....
        /*02b0*/ 	.word	0x00006730


	//   ....[64]....
        /*02b4*/ 	.word	0x000067a0


	//   ....[65]....
        /*02b8*/ 	.word	0x000067c0


	//   ....[66]....
        /*02bc*/ 	.word	0x000067f0


	//   ....[67]....
        /*02c0*/ 	.word	0x00006810


	//   ....[68]....
        /*02c4*/ 	.word	0x000068b0


	//   ....[69]....
        /*02c8*/ 	.word	0x000068e0


	//   ....[70]....
        /*02cc*/ 	.word	0x00006920


	//   ....[71]....
        /*02d0*/ 	.word	0x00006950


	//   ....[72]....
        /*02d4*/ 	.word	0x000069e0


	//   ....[73]....
        /*02d8*/ 	.word	0x00006a10


	//   ....[74]....
        /*02dc*/ 	.word	0x00006a60


	//   ....[75]....
        /*02e0*/ 	.word	0x00006a90


	//   ....[76]....
        /*02e4*/ 	.word	0x00006b50


	//   ....[77]....
        /*02e8*/ 	.word	0x00006bc0


	//   ....[78]....
        /*02ec*/ 	.word	0x00006bf0


	//   ....[79]....
        /*02f0*/ 	.word	0x00006c20


	//   ....[80]....
        /*02f4*/ 	.word	0x000072f0


	//   ....[81]....
        /*02f8*/ 	.word	0x00007560


	//   ....[82]....
        /*02fc*/ 	.word	0x00007c30


	//   ....[83]....
        /*0300*/ 	.word	0x00008090


	//   ....[84]....
        /*0304*/ 	.word	0x000080e0


	//   ....[85]....
        /*0308*/ 	.word	0x00008110


	//   ....[86]....
        /*030c*/ 	.word	0x00008130


	//   ....[87]....
        /*0310*/ 	.word	0x00008150


	//   ....[88]....
        /*0314*/ 	.word	0x00008200


	//   ....[89]....
        /*0318*/ 	.word	0x00008250


	//   ....[90]....
        /*031c*/ 	.word	0x00008270


	//   ....[91]....
        /*0320*/ 	.word	0x00008290


	//   ....[92]....
        /*0324*/ 	.word	0x000082b0


	//----- nvinfo : EIATTR_EXIT_INSTR_OFFSETS
	.align		4
.L_3167:
        /*0328*/ 	.byte	0x04, 0x1c
        /*032a*/ 	.short	(.L_3169 - .L_3168)


	//   ....[0]....
.L_3168:
        /*032c*/ 	.word	0x00008370


	//   ....[1]....
        /*0330*/ 	.word	0x000085b0


	//----- nvinfo : EIATTR_MAX_THREADS
	.align		4
.L_3169:
        /*0334*/ 	.byte	0x04, 0x05
        /*0336*/ 	.short	(.L_3171 - .L_3170)
.L_3170:
        /*0338*/ 	.word	0x00000020
        /*033c*/ 	.word	0x00000001
        /*0340*/ 	.word	0x00000001


	//----- nvinfo : EIATTR_CRS_STACK_SIZE
	.align		4
.L_3171:
        /*0344*/ 	.byte	0x04, 0x1e
        /*0346*/ 	.short	(.L_3173 - .L_3172)
.L_3172:
        /*0348*/ 	.word	0x00000000
.L_3173:


//--------------------- .nv.info._Z25selective_scan_bwd_kernelI32Selective_Scan_bwd_kernel_traitsILi32ELi8ELb0ELb1ELb0ELb1ELb1EfN3c107complexIfEEEEv12SSMParamsBwd --------------------------
	.section	.nv.info._Z25selective_scan_bwd_kernelI32Selective_Scan_bwd_kernel_traitsILi32ELi8ELb0ELb1ELb0ELb1ELb1EfN3c107complexIfEEEEv12SSMParamsBwd,"",@"SHT_CUDA_INFO"
	.sectionflags	@""
	.align	4


	//----- nvinfo : EIATTR_CUDA_API_VERSION
	.align		4
        /*0000*/ 	.byte	0x04, 0x37
        /*0002*/ 	.short	(.L_3175 - .L_3174)
.L_3174:
        /*0004*/ 	.word	0x00000082


	//----- nvinfo : EIATTR_SW2861232_WAR
	.align		4
.L_3175:
        /*0008*/ 	.byte	0x01, 0x35
	.zero		2


	//----- nvinfo : EIATTR_PARAM_CBANK
	.align		4
        /*000c*/ 	.byte	0x04, 0x0a
        /*000e*/ 	.short	(.L_3177 - .L_3176)
	.align		4
.L_3176:
        /*0010*/ 	.word	index@(.nv.constant0._Z25selective_scan_bwd_kernelI32Selective_Scan_bwd_kernel_traitsILi32ELi8ELb0ELb1ELb0ELb1ELb1EfN3c107complexIfEEEEv12SSMParamsBwd)
        /*0014*/ 	.short	0x0160
        /*0016*/ 	.short	0x01f0


	//----- nvinfo : EIATTR_CBANK_PARAM_SIZE
	.align		4
.L_3177:
        /*0018*/ 	.byte	0x03, 0x19
        /*001a*/ 	.short	0x01f0


	//----- nvinfo : EIATTR_KPARAM_INFO
	.align		4
        /*001c*/ 	.byte	0x04, 0x17
        /*001e*/ 	.short	(.L_3179 - .L_3178)
.L_3178:
        /*0020*/ 	.word	0x00000000
        /*0024*/ 	.short	0x0000
        /*0026*/ 	.short	0x0000
        /*0028*/ 	.byte	0x00, 0xf0, 0xc1, 0x07


	//----- nvinfo : EIATTR_MAXREG_COUNT
	.align		4
.L_3179:
        /*002c*/ 	.byte	0x03, 0x1b
        /*002e*/ 	.short	0x00ff


	//----- nvinfo : EIATTR_NUM_BARRIERS
	.align		4
        /*0030*/ 	.byte	0x02, 0x4c
        /*0032*/ 	.byte	0x01
	.zero		1


	//----- nvinfo : EIATTR_MERCURY_ISA_VERSION
	.align		4
        /*0034*/ 	.byte	0x03, 0x5f
        /*0036*/ 	.short	0x0000


	//----- nvinfo : EIATTR_COOP_GROUP_MASK_REGIDS
	.align		4
        /*0038*/ 	.byte	0x04, 0x29
        /*003a*/ 	.short	(.L_3181 - .L_3180)


	//   ....[0]....
.L_3180:
        /*003c*/ 	.word	0xffffffff


	//   ....[1]....
        /*0040*/ 	.word	0xffffffff


	//   ....[2]....
        /*0044*/ 	.word	0xffffffff


	//   ....[3]....
        /*0048*/ 	.word	0xffffffff


	//   ....[4]....
        /*004c*/ 	.word	0xffffffff


	//   ....[5]....
        /*0050*/ 	.word	0xffffffff


	//   ....[6]....
        /*0054*/ 	.word	0xffffffff


	//   ....[7]....
        /*0058*/ 	.word	0xffffffff


	//   ....[8]....
        /*005c*/ 	.word	0xffffffff


	//   ....[9]....
        /*0060*/ 	.word	0xffffffff


	//   ....[10]....
        /*0064*/ 	.word	0xffffffff


	//   ....[11]....
        /*0068*/ 	.word	0xffffffff


	//   ....[12]....
        /*006c*/ 	.word	0xffffffff


	//   ....[13]....
        /*0070*/ 	.word	0xffffffff


	//   ....[14]....
        /*0074*/ 	.word	0xffffffff


	//   ....[15]....
        /*0078*/ 	.word	0xffffffff


	//   ....[16]....
        /*007c*/ 	.word	0xffffffff


	//   ....[17]....
        /*0080*/ 	.word	0xffffffff


	//   ....[18]....
        /*0084*/ 	.word	0xffffffff


	//   ....[19]....
        /*0088*/ 	.word	0xffffffff


	//   ....[20]....
        /*008c*/ 	.word	0xffffffff


	//   ....[21]....
        /*0090*/ 	.word	0xffffffff


	//   ....[22]....
        /*0094*/ 	.word	0xffffffff


	//   ....[23]....
        /*0098*/ 	.word	0xffffffff


	//   ....[24]....
        /*009c*/ 	.word	0xffffffff


	//   ....[25]....
        /*00a0*/ 	.word	0xffffffff


	//   ....[26]....
        /*00a4*/ 	.word	0xffffffff


	//   ....[27]....
        /*00a8*/ 	.word	0xffffffff


	//   ....[28]....
        /*00ac*/ 	.word	0xffffffff


	//   ....[29]....
        /*00b0*/ 	.word	0xffffffff


	//   ....[30]....
        /*00b4*/ 	.word	0xffffffff


	//   ....[31]....
        /*00b8*/ 	.word	0xffffffff


	//   ....[32]....
        /*00bc*/ 	.word	0xffffffff


	//   ....[33]....
        /*00c0*/ 	.word	0xffffffff


	//   ....[34]....
        /*00c4*/ 	.word	0xffffffff


	//   ....[35]....
        /*00c8*/ 	.word	0xffffffff


	//   ....[36]....
        /*00cc*/ 	.word	0xffffffff


	//   ....[37]....
        /*00d0*/ 	.word	0xffffffff


	//   ....[38]....
        /*00d4*/ 	.word	0xffffffff


	//   ....[39]....
        /*00d8*/ 	.word	0xffffffff


	//   ....[40]....
        /*00dc*/ 	.word	0xffffffff


	//   ....[41]....
        /*00e0*/ 	.word	0xffffffff


	//   ....[42]....
        /*00e4*/ 	.word	0xffffffff


	//   ....[43]....
        /*00e8*/ 	.word	0xffffffff


	//   ....[44]....
        /*00ec*/ 	.word	0xffffffff


	//   ....[45]....
        /*00f0*/ 	.word	0xffffffff


	//   ....[46]....
        /*00f4*/ 	.word	0xffffffff


	//   ....[47]....
        /*00f8*/ 	.word	0xffffffff


	//   ....[48]....
        /*00fc*/ 	.word	0xffffffff


	//   ....[49]....
        /*0100*/ 	.word	0xffffffff


	//   ....[50]....
        /*0104*/ 	.word	0xffffffff


	//   ....[51]....
        /*0108*/ 	.word	0xffffffff


	//   ....[52]....
        /*010c*/ 	.word	0xffffffff


	//   ....[53]....
        /*0110*/ 	.word	0xffffffff


	//   ....[54]....
        /*0114*/ 	.word	0xffffffff


	//   ....[55]....
        /*0118*/ 	.word	0xffffffff


	//   ....[56]....
        /*011c*/ 	.word	0xffffffff


	//   ....[57]....
        /*0120*/ 	.word	0xffffffff


	//   ....[58]....
        /*0124*/ 	.word	0xffffffff


	//   ....[59]....
        /*0128*/ 	.word	0xffffffff


	//   ....[60]....
        /*012c*/ 	.word	0xffffffff


	//   ....[61]....
        /*0130*/ 	.word	0xffffffff


	//   ....[62]....
        /*0134*/ 	.word	0xffffffff


	//   ....[63]....
        /*0138*/ 	.word	0xffffffff


	//   ....[64]....
        /*013c*/ 	.word	0xffffffff


	//   ....[65]....
        /*0140*/ 	.word	0xffffffff


	//   ....[66]....
        /*0144*/ 	.word	0xffffffff


	//   ....[67]....
        /*0148*/ 	.word	0xffffffff


	//   ....[68]....
        /*014c*/ 	.word	0xffffffff


	//   ....[69]....
        /*0150*/ 	.word	0xffffffff


	//   ....[70]....
        /*0154*/ 	.word	0xffffffff


	//   ....[71]....
        /*0158*/ 	.word	0xffffffff


	//   ....[72]....
        /*015c*/ 	.word	0xffffffff


	//   ....[73]....
        /*0160*/ 	.word	0xffffffff


	//   ....[74]....
        /*0164*/ 	.word	0xffffffff


	//   ....[75]....
        /*0168*/ 	.word	0xffffffff


	//   ....[76]....
        /*016c*/ 	.word	0xffffffff


	//   ....[77]....
        /*0170*/ 	.word	0xffffffff


	//   ....[78]....
        /*0174*/ 	.word	0xffffffff


	//   ....[79]....
        /*0178*/ 	.word	0xffffffff


	//   ....[80]....
        /*017c*/ 	.word	0xffffffff


	//   ....[81]....
        /*0180*/ 	.word	0xffffffff


	//   ....[82]....
        /*0184*/ 	.word	0xffffffff


	//   ....[83]....
        /*0188*/ 	.word	0xffffffff


	//   ....[84]....
        /*018c*/ 	.word	0xffffffff


	//   ....[85]....
        /*0190*/ 	.word	0xffffffff


	//   ....[86]....
        /*0194*/ 	.word	0xffffffff


	//   ....[87]....
        /*0198*/ 	.word	0xffffffff


	//   ....[88]....
        /*019c*/ 	.word	0xffffffff


	//   ....[89]....
        /*01a0*/ 	.word	0xffffffff


	//   ....[90]....
        /*01a4*/ 	.word	0xffffffff


	//   ....[91]....
        /*01a8*/ 	.word	0xffffffff


	//   ....[92]....
        /*01ac*/ 	.word	0xffffffff


	//   ....[93]....
        /*01b0*/ 	.word	0xffffffff


	//   ....[94]....
        /*01b4*/ 	.word	0xffffffff


	//   ....[95]....
        /*01b8*/ 	.word	0xffffffff


	//   ....[96]....
        /*01bc*/ 	.word	0xffffffff


	//----- nvinfo : EIATTR_COOP_GROUP_INSTR_OFFSETS
	.align		4
.L_3181:
        /*01c0*/ 	.byte	0x04, 0x28
        /*01c2*/ 	.short	(.L_3183 - .L_3182)


	//   ....[0]....
.L_3182:
        /*01c4*/ 	.word	0x00000c00


	//   ....[1]....
        /*01c8*/ 	.word	0x00000eb0


	//   ....[2]....
        /*01cc*/ 	.word	0x000012b0


	//   ....[3]....
        /*01d0*/ 	.word	0x00002810


	//   ....[4]....
        /*01d4*/ 	.word	0x00002c20


	//   ....[5]....
        /*01d8*/ 	.word	0x00002f90


	//   ....[6]....
        /*01dc*/ 	.word	0x00003620


	//   ....[7]....
        /*01e0*/ 	.word	0x00004480


	//   ....[8]....
        /*01e4*/ 	.word	0x00004fe0


	//   ....[9]....
        /*01e8*/ 	.word	0x00005020


	//   ....[10]....
        /*01ec*/ 	.word	0x00005060


	//   ....[11]....
        /*01f0*/ 	.word	0x000050a0


	//   ....[12]....
        /*01f4*/ 	.word	0x000050b0


	//   ....[13]....
        /*01f8*/ 	.word	0x00005170


	//   ....[14]....
        /*01fc*/ 	.word	0x000051d0


	//   ....[15]....
        /*0200*/ 	.word	0x00005210


	//   ....[16]....
        /*0204*/ 	.word	0x00005230


	//   ....[17]....
        /*0208*/ 	.word	0x00005360


	//   ....[18]....
        /*020c*/ 	.word	0x00005390


	//   ....[19]....
        /*0210*/ 	.word	0x000053c0


	//   ....[20]....
        /*0214*/ 	.word	0x00005400


	//   ....[21]....
        /*0218*/ 	.word	0x00005570


	//   ....[22]....
        /*021c*/ 	.word	0x000055a0


	//   ....[23]....
        /*0220*/ 	.word	0x000055d0


	//   ....[24]....
        /*0224*/ 	.word	0x00005600


	//   ....[25]....
        /*0228*/ 	.word	0x000057b0


	//   ....[26]....
        /*022c*/ 	.word	0x000057e0


	//   ....[27]....
        /*0230*/ 	.word	0x00005850


	//   ....[28]....
        /*0234*/ 	.word	0x00005880


	//   ....[29]....
        /*0238*/ 	.word	0x00005a50


	//   ....[30]....
        /*023c*/ 	.word	0x00005a80


	//   ....[31]....
        /*0240*/ 	.word	0x00005ad0


	//   ....[32]....
        /*0244*/ 	.word	0x00005b00


	//   ....[33]....
        /*0248*/ 	.word	0x00005b30


	//   ....[34]....
        /*024c*/ 	.word	0x00005d50


	//   ....[35]....
        /*0250*/ 	.word	0x00005d60


	//   ....[36]....
        /*0254*/ 	.word	0x00005d70


	//   ....[37]....
        /*0258*/ 	.word	0x00005d80


	//   ....[38]....
        /*025c*/ 	.word	0x00005e80


	//   ....[39]....
        /*0260*/ 	.word	0x00005ec0


	//   ....[40]....
        /*0264*/ 	.word	0x00005ef0


	//   ....[41]....
        /*0268*/ 	.word	0x00005f10


	//   ....[42]....
        /*026c*/ 	.word	0x00006020


	//   ....[43]....
        /*0270*/ 	.word	0x00006060


	//   ....[44]....
        /*0274*/ 	.word	0x00006120


	//   ....[45]....
        /*0278*/ 	.word	0x00006140


	//   ....[46]....
        /*027c*/ 	.word	0x00006240


	//   ....[47]....
        /*0280*/ 	.word	0x00006280


	//   ....[48]....
        /*0284*/ 	.word	0x00006300


	//   ....[49]....
        /*0288*/ 	.word	0x00006320


	//   ....[50]....
        /*028c*/ 	.word	0x000064c0


	//   ....[51]....
        /*0290*/ 	.word	0x000064f0


	//   ....[52]....
        /*0294*/ 	.word	0x00006510


	//   ....[53]....
        /*0298*/ 	.word	0x00006520


	//   ....[54]....
        /*029c*/ 	.word	0x00006610


	//   ....[55]....
        /*02a0*/ 	.word	0x00006650


	//   ....[56]....
        /*02a4*/ 	.word	0x00006690


	//   ....[57]....
        /*02a8*/ 	.word	0x000066c0


	//   ....[58]....
        /*02ac*/ 	.word	0x000066f0


	//   ....[59]....
        /*02b0*/ 	.word	0x00006720


	//   ....[60]....
        /*02b4*/ 	.word	0x00006750


	//   ....[61]....
        /*02b8*/ 	.word	0x00006780


	//   ....[62]....
        /*02bc*/ 	.word	0x000067d0


	//   ....[63]....
        /*02c0*/ 	.word	0x00006800


	//   ....[64]....
        /*02c4*/ 	.word	0x00007cd0


	//   ....[65]....
        /*02c8*/ 	.word	0x00007d10


	//   ....[66]....
        /*02cc*/ 	.word	0x00007d40


	//   ....[67]....
        /*02d0*/ 	.word	0x00007d70


	//   ....[68]....
        /*02d4*/ 	.word	0x00007de0


	//   ....[69]....
        /*02d8*/ 	.word	0x00007e10


	//   ....[70]....
        /*02dc*/ 	.word	0x00007e40


	//   ....[71]....
        /*02e0*/ 	.word	0x00007e60


	//   ....[72]....
        /*02e4*/ 	.word	0x00007eb0


	//   ....[73]....
        /*02e8*/ 	.word	0x00007ee0


	//   ....[74]....
        /*02ec*/ 	.word	0x00007f10


	//   ....[75]....
        /*02f0*/ 	.word	0x00007f40


	//   ....[76]....
        /*02f4*/ 	.word	0x00008000


	//   ....[77]....
        /*02f8*/ 	.word	0x00008030


	//   ....[78]....
        /*02fc*/ 	.word	0x00008070


	//   ....[79]....
        /*0300*/ 	.word	0x000080a0


	//   ....[80]....
        /*0304*/ 	.word	0x000081d0


	//   ....[81]....
        /*0308*/ 	.word	0x00008210


	//   ....[82]....
        /*030c*/ 	.word	0x00008240


	//   ....[83]....
        /*0310*/ 	.word	0x00008270


	//   ....[84]....
        /*0314*/ 	.word	0x00008980


	//   ....[85]....
        /*0318*/ 	.word	0x00008c50


	//   ....[86]....
        /*031c*/ 	.word	0x00009290


	//   ....[87]....
        /*0320*/ 	.word	0x000096e0


	//   ....[88]....
        /*0324*/ 	.word	0x00009730


	//   ....[89]....
        /*0328*/ 	.word	0x00009760


	//   ....[90]....
        /*032c*/ 	.word	0x00009780


	//   ....[91]....
        /*0330*/ 	.word	0x000097a0


	//   ....[92]....
        /*0334*/ 	.word	0x00009850


	//   ....[93]....
        /*0338*/ 	.word	0x000098a0


	//   ....[94]....
        /*033c*/ 	.word	0x000098c0


	//   ....[95]....
        /*0340*/ 	.word	0x000098e0


	//   ....[96]....
        /*0344*/ 	.word	0x00009900


	//----- nvinfo : EIATTR_EXIT_INSTR_OFFSETS
	.align		4
.L_3183:
        /*0348*/ 	.byte	0x04, 0x1c
        /*034a*/ 	.short	(.L_3185 - .L_3184)


	//   ....[0]....
.L_3184:
        /*034c*/ 	.word	0x000099c0


	//   ....[1]....
        /*0350*/ 	.word	0x00009c00


	//----- nvinfo : EIATTR_MAX_THREADS
	.align		4
.L_3185:
        /*0354*/ 	.byte	0x04, 0x05
        /*0356*/ 	.short	(.L_3187 - .L_3186)
.L_3186:
        /*0358*/ 	.word	0x00000020
        /*035c*/ 	.word	0x00000001
        /*0360*/ 	.word	0x00000001


	//----- nvinfo : EIATTR_CRS_STACK_SIZE
	.align		4
.L_3187:
        /*0364*/ 	.byte	0x04, 0x1e
        /*0366*/ 	.short	(.L_3189 - .L_3188)
.L_3188:
        /*0368*/ 	.word	0x00000000
.L_3189:


//--------------------- .nv.info._Z25selective_scan_bwd_kernelI32Selective_Scan_bwd_kernel_traitsILi32ELi8ELb0ELb1ELb1ELb0ELb0EfN3c107complexIfEEEEv12SSMParamsBwd --------------------------
	.section	.nv.info._Z25selective_scan_bwd_kernelI32Selective_Scan_bwd_kernel_traitsILi32ELi8ELb0ELb1ELb1ELb0ELb0EfN3c107complexIfEEEEv12SSMParamsBwd,"",@"SHT_CUDA_INFO"
	.sectionflags	@""
	.align	4


	//----- nvinfo : EIATTR_CUDA_API_VERSION
	.align		4
        /*0000*/ 	.byte	0x04, 0x37
        /*0002*/ 	.short	(.L_3191 - .L_3190)
.L_3190:
        /*0004*/ 	.word	0x00000082


	//----- nvinfo : EIATTR_SW2861232_WAR
	.align		4
.L_3191:
        /*0008*/ 	.byte	0x01, 0x35
	.zero		2


	//----- nvinfo : EIATTR_PARAM_CBANK
	.align		4
        /*000c*/ 	.byte	0x04, 0x0a
        /*000e*/ 	.short	(.L_3193 - .L_3192)
	.align		4
.L_3192:
        /*0010*/ 	.word	index@(.nv.constant0._Z25selective_scan_bwd_kernelI32Selective_Scan_bwd_kernel_traitsILi32ELi8ELb0ELb1ELb1ELb0ELb0EfN3c107complexIfEEEEv12SSMParamsBwd)
        /*0014*/ 	.short	0x0160
        /*0016*/ 	.short	0x01f0


	//----- nvinfo : EIATTR_CBANK_PARAM_SIZE
	.align		4
.L_3193:
        /*0018*/ 	.byte	0x03, 0x19
        /*001a*/ 	.short	0x01f0


	//----- nvinfo : EIATTR_KPARAM_INFO
	.align		4
        /*001c*/ 	.byte	0x04, 0x17
        /*001e*/ 	.short	(.L_3195 - .L_3194)
.L_3194:
        /*0020*/ 	.word	0x00000000
        /*0024*/ 	.short	0x0000
        /*0026*/ 	.short	0x0000
        /*0028*/ 	.byte	0x00, 0xf0, 0xc1, 0x07


	//----- nvinfo : EIATTR_MAXREG_COUNT
	.align		4
.L_3195:
        /*002c*/ 	.byte	0x03, 0x1b
        /*002e*/ 	.short	0x00ff


	//----- nvinfo : EIATTR_NUM_BARRIERS
	.align		4
        /*0030*/ 	.byte	0x02, 0x4c
        /*0032*/ 	.byte	0x01
	.zero		1


	//----- nvinfo : EIATTR_MERCURY_ISA_VERSION
	.align		4
        /*0034*/ 	.byte	0x03, 0x5f
        /*0036*/ 	.short	0x0000


	//----- nvinfo : EIATTR_COOP_GROUP_MASK_REGIDS
	.align		4
        /*0038*/ 	.byte	0x04, 0x29
        /*003a*/ 	.short	(.L_3197 - .L_3196)


	//   ....[0]....
.L_3196:
        /*003c*/ 	.word	0xffffffff


	//   ....[1]....
        /*0040*/ 	.word	0xffffffff


	//   ....[2]....
        /*0044*/ 	.word	0xffffffff


	//   ....[3]....
        /*0048*/ 	.word	0xffffffff


	//   ....[4]....
        /*004c*/ 	.word	0xffffffff


	//   ....[5]....
        /*0050*/ 	.word	0xffffffff


	//   ....[6]....
        /*0054*/ 	.word	0xffffffff


	//   ....[7]....
        /*0058*/ 	.word	0xffffffff


	//   ....[8]....
        /*005c*/ 	.word	0xffffffff


	//   ....[9]....
        /*0060*/ 	.word	0xffffffff


	//   ....[10]....
        /*0064*/ 	.word	0xffffffff


	//   ....[11]....
        /*0068*/ 	.word	0xffffffff


	//   ....[12]....
        /*006c*/ 	.word	0xffffffff


	//   ....[13]....
        /*0070*/ 	.word	0xffffffff


	//   ....[14]....
        /*0074*/ 	.word	0xffffffff


	//   ....[15]....
        /*0078*/ 	.word	0xffffffff


	//   ....[16]....
        /*007c*/ 	.word	0xffffffff


	//   ....[17]....
        /*0080*/ 	.word	0xffffffff


	//   ....[18]....
        /*0084*/ 	.word	0xffffffff


	//   ....[19]....
        /*0088*/ 	.word	0xffffffff


	//   ....[20]....
        /*008c*/ 	.word	0xffffffff


	//   ....[21]....
        /*0090*/ 	.word	0xffffffff


	//   ....[22]....
        /*0094*/ 	.word	0xffffffff


	//   ....[23]....
        /*0098*/ 	.word	0xffffffff


	//   ....[24]....
        /*009c*/ 	.word	0xffffffff


	//   ....[25]....
        /*00a0*/ 	.word	0xffffffff


	//   ....[26]....
        /*00a4*/ 	.word	0xffffffff


	//   ....[27]....
        /*00a8*/ 	.word	0xffffffff


	//   ....[28]....
        /*00ac*/ 	.word	0xffffffff


	//   ....[29]....
        /*00b0*/ 	.word	0xffffffff


	//   ....[30]....
        /*00b4*/ 	.word	0xffffffff


	//   ....[31]....
        /*00b8*/ 	.word	0xffffffff


	//   ....[32]....
        /*00bc*/ 	.word	0xffffffff


	//   ....[33]....
        /*00c0*/ 	.word	0xffffffff


	//   ....[34]....
        /*00c4*/ 	.word	0xffffffff


	//   ....[35]....
        /*00c8*/ 	.word	0xffffffff


	//   ....[36]....
        /*00cc*/ 	.word	0xffffffff


	//   ....[37]....
        /*00d0*/ 	.word	0xffffffff


	//   ....[38]....
        /*00d4*/ 	.word	0xffffffff


	//   ....[39]....
        /*00d8*/ 	.word	0xffffffff


	//   ....[40]....
        /*00dc*/ 	.word	0xffffffff


	//   ....[41]....
        /*00e0*/ 	.word	0xffffffff


	//   ....[42]....
        /*00e4*/ 	.word	0xffffffff


	//   ....[43]....
        /*00e8*/ 	.word	0xffffffff


	//   ....[44]....
        /*00ec*/ 	.word	0xffffffff


	//   ....[45]....
        /*00f0*/ 	.word	0xffffffff


	//   ....[46]....
        /*00f4*/ 	.word	0xffffffff


	//   ....[47]....
        /*00f8*/ 	.word	0xffffffff


	//   ....[48]....
        /*00fc*/ 	.word	0xffffffff


	//   ....[49]....
        /*0100*/ 	.word	0xffffffff


	//   ....[50]....
        /*0104*/ 	.word	0xffffffff


	//   ....[51]....
        /*0108*/ 	.word	0xffffffff


	//   ....[52]....
        /*010c*/ 	.word	0xffffffff


	//   ....[53]....
        /*0110*/ 	.word	0xffffffff


	//   ....[54]....
        /*0114*/ 	.word	0xffffffff


	//   ....[55]....
        /*0118*/ 	.word	0xffffffff


	//   ....[56]....
        /*011c*/ 	.word	0xffffffff


	//   ....[57]....
        /*0120*/ 	.word	0xffffffff


	//   ....[58]....
        /*0124*/ 	.word	0xffffffff


	//   ....[59]....
        /*0128*/ 	.word	0xffffffff


	//   ....[60]....
        /*012c*/ 	.word	0xffffffff


	//   ....[61]....
        /*0130*/ 	.word	0xffffffff


	//   ....[62]....
        /*0134*/ 	.word	0xffffffff


	//   ....[63]....
        /*0138*/ 	.word	0xffffffff


	//   ....[64]....
        /*013c*/ 	.word	0xffffffff


	//   ....[65]....
        /*0140*/ 	.word	0xffffffff


	//   ....[66]....
        /*0144*/ 	.word	0xffffffff


	//   ....[67]....
        /*0148*/ 	.word	0xffffffff


	//   ....[68]....
        /*014c*/ 	.word	0xffffffff


	//   ....[69]....
        /*0150*/ 	.word	0xffffffff


	//   ....[70]....
        /*0154*/ 	.word	0xffffffff


	//   ....[71]....
        /*0158*/ 	.word	0xffffffff


	//   ....[72]....
        /*015c*/ 	.word	0xffffffff


	//   ....[73]....
        /*0160*/ 	.word	0xffffffff


	//   ....[74]....
        /*0164*/ 	.word	0xffffffff


	//   ....[75]....
        /*0168*/ 	.word	0xffffffff


	//   ....[76]....
        /*016c*/ 	.word	0xffffffff


	//   ....[77]....
        /*0170*/ 	.word	0xffffffff


	//   ....[78]....
        /*0174*/ 	.word	0xffffffff


	//   ....[79]....
        /*0178*/ 	.word	0xffffffff


	//   ....[80]....
        /*017c*/ 	.word	0xffffffff


	//   ....[81]....
        /*0180*/ 	.word	0xffffffff


	//   ....[82]....
        /*0184*/ 	.word	0xffffffff


	//----- nvinfo : EIATTR_COOP_GROUP_INSTR_OFFSETS
	.align		4
.L_3197:
        /*0188*/ 	.byte	0x04, 0x28
        /*018a*/ 	.short	(.L_3199 - .L_3198)


	//   ....[0]....
.L_3198:
        /*018c*/ 	.word	0x00000d50


	//   ....[1]....
        /*0190*/ 	.word	0x00001040


	//   ....[2]....
        /*0194*/ 	.word	0x00001270


	//   ....[3]....
        /*0198*/ 	.word	0x00001da0


	//   ....[4]....
        /*019c*/ 	.word	0x00002450


	//   ....[5]....
        /*01a0*/ 	.word	0x00003010


	//   ....[6]....
        /*01a4*/ 	.word	0x00003050


	//   ....[7]....
        /*01a8*/ 	.word	0x00003090


	//   ....[8]....
        /*01ac*/ 	.word	0x000030c0


	//   ....[9]....
        /*01b0*/ 	.word	0x000031a0


	//   ....[10]....
        /*01b4*/ 	.word	0x000031e0


	//   ....[11]....
        /*01b8*/ 	.word	0x00003210


	//   ....[12]....
        /*01bc*/ 	.word	0x00003240


	//   ....[13]....
        /*01c0*/ 	.word	0x000033a0


	//   ....[14]....
        /*01c4*/ 	.word	0x000033e0


	//   ....[15]....
        /*01c8*/ 	.word	0x00003410


	//   ....[16]....
        /*01cc*/ 	.word	0x00003450


	//   ....[17]....
        /*01d0*/ 	.word	0x00003620


	//   ....[18]....
        /*01d4*/ 	.word	0x00003660


	//   ....[19]....
        /*01d8*/ 	.word	0x000036a0


	//   ....[20]....
        /*01dc*/ 	.word	0x000036e0


	//   ....[21]....
        /*01e0*/ 	.word	0x00003840


	//   ....[22]....
        /*01e4*/ 	.word	0x00003880


	//   ....[23]....
        /*01e8*/ 	.word	0x000038b0


	//   ....[24]....
        /*01ec*/ 	.word	0x000038e0


	//   ....[25]....
        /*01f0*/ 	.word	0x00003ab0


	//   ....[26]....
        /*01f4*/ 	.word	0x00003b20


	//   ....[27]....
        /*01f8*/ 	.word	0x00003b50


	//   ....[28]....
        /*01fc*/ 	.word	0x00003b80


	//   ....[29]....
        /*0200*/ 	.word	0x00003bb0


	//   ....[30]....
        /*0204*/ 	.word	0x00003bf0


	//   ....[31]....
        /*0208*/ 	.word	0x00003e30


	//   ....[32]....
        /*020c*/ 	.word	0x00003e60


	//   ....[33]....
        /*0210*/ 	.word	0x00003e90


	//   ....[34]....
        /*0214*/ 	.word	0x00003ec0


	//   ....[35]....
        /*0218*/ 	.word	0x00003fd0


	//   ....[36]....
        /*021c*/ 	.word	0x00004010


	//   ....[37]....
        /*0220*/ 	.word	0x00004040


	//   ....[38]....
        /*0224*/ 	.word	0x00004060


	//   ....[39]....
        /*0228*/ 	.word	0x00004160


	//   ....[40]....
        /*022c*/ 	.word	0x000041a0


	//   ....[41]....
        /*0230*/ 	.word	0x000041d0


	//   ....[42]....
        /*0234*/ 	.word	0x000041f0


	//   ....[43]....
        /*0238*/ 	.word	0x000042f0


	//   ....[44]....
        /*023c*/ 	.word	0x00004330


	//   ....[45]....
        /*0240*/ 	.word	0x00004360


	//   ....[46]....
        /*0244*/ 	.word	0x00004380


	//   ....[47]....
        /*0248*/ 	.word	0x00004480


	//   ....[48]....
        /*024c*/ 	.word	0x000044c0


	//   ....[49]....
        /*0250*/ 	.word	0x000044f0


	//   ....[50]....
        /*0254*/ 	.word	0x00004500


	//   ....[51]....
        /*0258*/ 	.word	0x000045f0


	//   ....[52]....
        /*025c*/ 	.word	0x00004630


	//   ....[53]....
        /*0260*/ 	.word	0x00004670


	//   ....[54]....
        /*0264*/ 	.word	0x000046b0


	//   ....[55]....
        /*0268*/ 	.word	0x000046f0


	//   ....[56]....
        /*026c*/ 	.word	0x00004730


	//   ....[57]....
        /*0270*/ 	.word	0x00004770


	//   ....[58]....
        /*0274*/ 	.word	0x000047b0


	//   ....[59]....
        /*0278*/ 	.word	0x000048b0


	//   ....[60]....
        /*027c*/ 	.word	0x000048e0


	//   ....[61]....
        /*0280*/ 	.word	0x00006290


	//   ....[62]....
        /*0284*/ 	.word	0x000062d0


	//   ....[63]....
        /*0288*/ 	.word	0x00006350


	//   ....[64]....
        /*028c*/ 	.word	0x00006370


	//   ....[65]....
        /*0290*/ 	.word	0x000063b0


	//   ....[66]....
        /*0294*/ 	.word	0x000063f0


	//   ....[67]....
        /*0298*/ 	.word	0x000064d0


	//   ....[68]....
        /*029c*/ 	.word	0x00006510


	//   ....[69]....
        /*02a0*/ 	.word	0x00006670


	//   ....[70]....
        /*02a4*/ 	.word	0x000066a0


	//   ....[71]....
        /*02a8*/ 	.word	0x00006c50


	//   ....[72]....
        /*02ac*/ 	.word	0x000070d0


	//   ....[73]....
        /*02b0*/ 	.word	0x00007550


	//   ....[74]....
        /*02b4*/ 	.word	0x000075a0


	//   ....[75]....
        /*02b8*/ 	.word	0x000075d0


	//   ....[76]....
        /*02bc*/ 	.word	0x000075f0


	//   ....[77]....
        /*02c0*/ 	.word	0x00007610


	//   ....[78]....
        /*02c4*/ 	.word	0x000076c0


	//   ....[79]....
        /*02c8*/ 	.word	0x00007710


	//   ....[80]....
        /*02cc*/ 	.word	0x00007730


	//   ....[81]....
        /*02d0*/ 	.word	0x00007750


	//   ....[82]....
        /*02d4*/ 	.word	0x00007770


	//----- nvinfo : EIATTR_EXIT_INSTR_OFFSETS
	.align		4
.L_3199:
        /*02d8*/ 	.byte	0x04, 0x1c
        /*02da*/ 	.short	(.L_3201 - .L_3200)


	//   ....[0]....
.L_3200:
        /*02dc*/ 	.word	0x00007830


	//   ....[1]....
        /*02e0*/ 	.word	0x00007980


	//----- nvinfo : EIATTR_MAX_THREADS
	.align		4
.L_3201:
        /*02e4*/ 	.byte	0x04, 0x05
        /*02e6*/ 	.short	(.L_3203 - .L_3202)
.L_3202:
        /*02e8*/ 	.word	0x00000020
        /*02ec*/ 	.word	0x00000001
        /*02f0*/ 	.word	0x00000001


	//----- nvinfo : EIATTR_CRS_STACK_SIZE
	.align		4
.L_3203:
        /*02f4*/ 	.byte	0x04, 0x1e
        /*02f6*/ 	.short	(.L_3205 - .L_3204)
.L_3204:
        /*02f8*/ 	.word	0x00000000
.L_3205:


//--------------------- .nv.info._Z25selective_scan_bwd_kernelI32Selective_Scan_bwd_kernel_traitsILi32ELi8ELb0ELb1ELb1ELb0ELb1EfN3c107complexIfEEEEv12SSMParamsBwd --------------------------
	.section	.nv.info._Z25selective_scan_bwd_kernelI32Selective_Scan_bwd_kernel_traitsILi32ELi8ELb0ELb1ELb1ELb0ELb1EfN3c107complexIfEEEEv12SSMParamsBwd,"",@"SHT_CUDA_INFO"
	.sectionflags	@""
	.align	4


	//----- nvinfo : EIATTR_CUDA_API_VERSION
	.align		4
        /*0000*/ 	.byte	0x04, 0x37
        /*0002*/ 	.short	(.L_3207 - .L_3206)
.L_3206:
        /*0004*/ 	.word	0x00000082


	//----- nvinfo : EIATTR_SW2861232_WAR
	.align		4
.L_3207:
        /*0008*/ 	.byte	0x01, 0x35
	.zero		2


	//----- nvinfo : EIATTR_PARAM_CBANK
	.align		4
        /*000c*/ 	.byte	0x04, 0x0a
        /*000e*/ 	.short	(.L_3209 - .L_3208)
	.align		4
.L_3208:
        /*0010*/ 	.word	index@(.nv.constant0._Z25selective_scan_bwd_kernelI32Selective_Scan_bwd_kernel_traitsILi32ELi8ELb0ELb1ELb1ELb0ELb1EfN3c107complexIfEEEEv12SSMParamsBwd)
        /*0014*/ 	.short	0x0160
        /*0016*/ 	.short	0x01f0


	//----- nvinfo : EIATTR_CBANK_PARAM_SIZE
	.align		4
.L_3209:
        /*0018*/ 	.byte	0x03, 0x19
        /*001a*/ 	.short	0x01f0


	//----- nvinfo : EIATTR_KPARAM_INFO
	.align		4
        /*001c*/ 	.byte	0x04, 0x17
        /*001e*/ 	.short	(.L_3211 - .L_3210)
.L_3210:
        /*0020*/ 	.word	0x00000000
        /*0024*/ 	.short	0x0000
        /*0026*/ 	.short	0x0000
        /*0028*/ 	.byte	0x00, 0xf0, 0xc1, 0x07


	//----- nvinfo : EIATTR_MAXREG_COUNT
	.align		4
.L_3211:
        /*002c*/ 	.byte	0x03, 0x1b
        /*002e*/ 	.short	0x00ff


	//----- nvinfo : EIATTR_NUM_BARRIERS
	.align		4
        /*0030*/ 	.byte	0x02, 0x4c
        /*0032*/ 	.byte	0x01
	.zero		1


	//----- nvinfo : EIATTR_MERCURY_ISA_VERSION
	.align		4
        /*0034*/ 	.byte	0x03, 0x5f
        /*0036*/ 	.short	0x0000


	//----- nvinfo : EIATTR_COOP_GROUP_MASK_REGIDS
	.align		4
        /*0038*/ 	.byte	0x04, 0x29
        /*003a*/ 	.short	(.L_3213 - .L_3212)


	//   ....[0]....
.L_3212:
        /*003c*/ 	.word	0xffffffff


	//   ....[1]....
        /*0040*/ 	.word	0xffffffff


	//   ....[2]....
        /*0044*/ 	.word	0xffffffff


	//   ....[3]....
        /*0048*/ 	.word	0xffffffff


	//   ....[4]....
        /*004c*/ 	.word	0xffffffff


	//   ....[5]....
        /*0050*/ 	.word	0xffffffff


	//   ....[6]....
        /*0054*/ 	.word	0xffffffff


	//   ....[7]....
        /*0058*/ 	.word	0xffffffff


	//   ....[8]....
        /*005c*/ 	.word	0xffffffff


	//   ....[9]....
        /*0060*/ 	.word	0xffffffff


	//   ....[10]....
        /*0064*/ 	.word	0xffffffff


	//   ....[11]....
        /*0068*/ 	.word	0xffffffff


	//   ....[12]....
        /*006c*/ 	.word	0xffffffff


	//   ....[13]....
        /*0070*/ 	.word	0xffffffff


	//   ....[14]....
        /*0074*/ 	.word	0xffffffff


	//   ....[15]....
        /*0078*/ 	.word	0xffffffff


	//   ....[16]....
        /*007c*/ 	.word	0xffffffff


	//   ....[17]....
        /*0080*/ 	.word	0xffffffff


	//   ....[18]....
        /*0084*/ 	.word	0xffffffff


	//   ....[19]....
        /*0088*/ 	.word	0xffffffff


	//   ....[20]....
        /*008c*/ 	.word	0xffffffff


	//   ....[21]....
        /*0090*/ 	.word	0xffffffff


	//   ....[22]....
        /*0094*/ 	.word	0xffffffff


	//   ....[23]....
        /*0098*/ 	.word	0xffffffff


	//   ....[24]....
        /*009c*/ 	.word	0xffffffff


	//   ....[25]....
        /*00a0*/ 	.word	0xffffffff


	//   ....[26]....
        /*00a4*/ 	.word	0xffffffff


	//   ....[27]....
        /*00a8*/ 	.word	0xffffffff


	//   ....[28]....
        /*00ac*/ 	.word	0xffffffff


	//   ....[29]....
        /*00b0*/ 	.word	0xffffffff


	//   ....[30]....
        /*00b4*/ 	.word	0xffffffff


	//   ....[31]....
        /*00b8*/ 	.word	0xffffffff


	//   ....[32]....
        /*00bc*/ 	.word	0xffffffff


	//   ....[33]....
        /*00c0*/ 	.word	0xffffffff


	//   ....[34]....
        /*00c4*/ 	.word	0xffffffff


	//   ....[35]....
        /*00c8*/ 	.word	0xffffffff


	//   ....[36]....
        /*00cc*/ 	.word	0xffffffff


	//   ....[37]....
        /*00d0*/ 	.word	0xffffffff


	//   ....[38]....
        /*00d4*/ 	.word	0xffffffff


	//   ....[39]....
        /*00d8*/ 	.word	0xffffffff


	//   ....[40]....
        /*00dc*/ 	.word	0xffffffff


	//   ....[41]....
        /*00e0*/ 	.word	0xffffffff


	//   ....[42]....
        /*00e4*/ 	.word	0xffffffff


	//   ....[43]....
        /*00e8*/ 	.word	0xffffffff


	//   ....[44]....
        /*00ec*/ 	.word	0xffffffff


	//   ....[45]....
        /*00f0*/ 	.word	0xffffffff


	//   ....[46]....
        /*00f4*/ 	.word	0xffffffff


	//   ....[47]....
        /*00f8*/ 	.word	0xffffffff


	//   ....[48]....
        /*00fc*/ 	.word	0xffffffff


	//   ....[49]....
        /*0100*/ 	.word	0xffffffff


	//   ....[50]....
        /*0104*/ 	.word	0xffffffff


	//   ....[51]....
        /*0108*/ 	.word	0xffffffff


	//   ....[52]....
        /*010c*/ 	.word	0xffffffff


	//   ....[53]....
        /*0110*/ 	.word	0xffffffff


	//   ....[54]....
        /*0114*/ 	.word	0xffffffff


	//   ....[55]....
        /*0118*/ 	.word	0xffffffff


	//   ....[56]....
        /*011c*/ 	.word	0xffffffff


	//   ....[57]....
        /*0120*/ 	.word	0xffffffff


	//   ....[58]....
        /*0124*/ 	.word	0xffffffff


	//   ....[59]....
        /*0128*/ 	.word	0xffffffff


	//   ....[60]....
        /*012c*/ 	.word	0xffffffff


	//   ....[61]....
        /*0130*/ 	.word	0xffffffff


	//   ....[62]....
        /*0134*/ 	.word	0xffffffff


	//   ....[63]....
        /*0138*/ 	.word	0xffffffff


	//   ....[64]....
        /*013c*/ 	.word	0xffffffff


	//   ....[65]....
        /*0140*/ 	.word	0xffffffff


	//   ....[66]....
        /*0144*/ 	.word	0xffffffff


	//   ....[67]....
        /*0148*/ 	.word	0xffffffff


	//   ....[68]....
        /*014c*/ 	.word	0xffffffff


	//   ....[69]....
        /*0150*/ 	.word	0xffffffff


	//   ....[70]....
        /*0154*/ 	.word	0xffffffff


	//   ....[71]....
        /*0158*/ 	.word	0xffffffff


	//   ....[72]....
        /*015c*/ 	.word	0xffffffff


	//   ....[73]....
        /*0160*/ 	.word	0xffffffff


	//   ....[74]....
        /*0164*/ 	.word	0xffffffff


	//   ....[75]....
        /*0168*/ 	.word	0xffffffff


	//   ....[76]....
        /*016c*/ 	.word	0xffffffff


	//   ....[77]....
        /*0170*/ 	.word	0xffffffff


	//   ....[78]....
        /*0174*/ 	.word	0xffffffff


	//   ....[79]....
        /*0178*/ 	.word	0xffffffff


	//   ....[80]....
        /*017c*/ 	.word	0xffffffff


	//   ....[81]....
        /*0180*/ 	.word	0xffffffff


	//   ....[82]....
        /*0184*/ 	.word	0xffffffff


	//   ....[83]....
        /*0188*/ 	.word	0xffffffff


	//   ....[84]....
        /*018c*/ 	.word	0xffffffff


	//   ....[85]....
        /*0190*/ 	.word	0xffffffff


	//   ....[86]....
        /*0194*/ 	.word	0xffffffff


	//----- nvinfo : EIATTR_COOP_GROUP_INSTR_OFFSETS
	.align		4
.L_3213:
        /*0198*/ 	.byte	0x04, 0x28
        /*019a*/ 	.short	(.L_3215 - .L_3214)


	//   ....[0]....
.L_3214:
        /*019c*/ 	.word	0x00000da0


	//   ....[1]....
        /*01a0*/ 	.word	0x000010a0


	//   ....[2]....
        /*01a4*/ 	.word	0x00001600


	//   ....[3]....
        /*01a8*/ 	.word	0x00001820


	//   ....[4]....
        /*01ac*/ 	.word	0x00001c20


	//   ....[5]....
        /*01b0*/ 	.word	0x00001fa0


	//   ....[6]....
        /*01b4*/ 	.word	0x000025e0


	//   ....[7]....
        /*01b8*/ 	.word	0x000033d0


	//   ....[8]....
        /*01bc*/ 	.word	0x00003aa0


	//   ....[9]....
        /*01c0*/ 	.word	0x00004650


	//   ....[10]....
        /*01c4*/ 	.word	0x00004690


	//   ....[11]....
        /*01c8*/ 	.word	0x000046d0


	//   ....[12]....
        /*01cc*/ 	.word	0x000046f0


	//   ....[13]....
        /*01d0*/ 	.word	0x000047e0


	//   ....[14]....
        /*01d4*/ 	.word	0x00004810


	//   ....[15]....
        /*01d8*/ 	.word	0x00004840


	//   ....[16]....
        /*01dc*/ 	.word	0x00004880


	//   ....[17]....
        /*01e0*/ 	.word	0x000049e0


	//   ....[18]....
        /*01e4*/ 	.word	0x00004a10


	//   ....[19]....
        /*01e8*/ 	.word	0x00004a40


	//   ....[20]....
        /*01ec*/ 	.word	0x00004a70


	//   ....[21]....
        /*01f0*/ 	.word	0x00004c50


	//   ....[22]....
        /*01f4*/ 	.word	0x00004c90


	//   ....[23]....
        /*01f8*/ 	.word	0x00004cd0


	//   ....[24]....
        /*01fc*/ 	.word	0x00004d10


	//   ....[25]....
        /*0200*/ 	.word	0x00004eb0


	//   ....[26]....
        /*0204*/ 	.word	0x00004ee0


	//   ....[27]....
        /*0208*/ 	.word	0x00004f40


	//   ....[28]....
        /*020c*/ 	.word	0x00004f70


	//   ....[29]....
        /*0210*/ 	.word	0x00005150


	//   ....[30]....
        /*0214*/ 	.word	0x00005190


	//   ....[31]....
        /*0218*/ 	.word	0x000051c0


	//   ....[32]....
        /*021c*/ 	.word	0x000051f0


	//   ....[33]....
        /*0220*/ 	.word	0x00005220


	//   ....[34]....
        /*0224*/ 	.word	0x00005260


	//   ....[35]....
        /*0228*/ 	.word	0x00005470


	//   ....[36]....
        /*022c*/ 	.word	0x000054a0


	//   ....[37]....
        /*0230*/ 	.word	0x000054d0


	//   ....[38]....
        /*0234*/ 	.word	0x00005500


	//   ....[39]....
        /*0238*/ 	.word	0x00005610


	//   ....[40]....
        /*023c*/ 	.word	0x00005650


	//   ....[41]....
        /*0240*/ 	.word	0x00005680


	//   ....[42]....
        /*0244*/ 	.word	0x000056a0


	//   ....[43]....
        /*0248*/ 	.word	0x000057a0


	//   ....[44]....
        /*024c*/ 	.word	0x000057e0


	//   ....[45]....
        /*0250*/ 	.word	0x00005810


	//   ....[46]....
        /*0254*/ 	.word	0x00005830


	//   ....[47]....
        /*0258*/ 	.word	0x00005930


	//   ....[48]....
        /*025c*/ 	.word	0x00005970


	//   ....[49]....
        /*0260*/ 	.word	0x000059a0


	//   ....[50]....
        /*0264*/ 	.word	0x000059c0


	//   ....[51]....
        /*0268*/ 	.word	0x00005ac0


	//   ....[52]....
        /*026c*/ 	.word	0x00005b00


	//   ....[53]....
        /*0270*/ 	.word	0x00005b30


	//   ....[54]....
        /*0274*/ 	.word	0x00005b40


	//   ....[55]....
        /*0278*/ 	.word	0x00005c20


	//   ....[56]....
        /*027c*/ 	.word	0x00005c60


	//   ....[57]....
        /*0280*/ 	.word	0x00005ca0


	//   ....[58]....
        /*0284*/ 	.word	0x00005ce0


	//   ....[59]....
        /*0288*/ 	.word	0x00005d20


	//   ....[60]....
        /*028c*/ 	.word	0x00005d60


	//   ....[61]....
        /*0290*/ 	.word	0x00005da0


	//   ....[62]....
        /*0294*/ 	.word	0x00005dd0


	//   ....[63]....
        /*0298*/ 	.word	0x00005e10


	//   ....[64]....
        /*029c*/ 	.word	0x00005ea0


	//   ....[65]....
        /*02a0*/ 	.word	0x000078c0


	//   ....[66]....
        /*02a4*/ 	.word	0x00007900


	//   ....[67]....
        /*02a8*/ 	.word	0x00007a00


	//   ....[68]....
        /*02ac*/ 	.word	0x00007a30


	//   ....[69]....
        /*02b0*/ 	.word	0x00007b10


	//   ....[70]....
        /*02b4*/ 	.word	0x00007b40


	//   ....[71]....
        /*02b8*/ 	.word	0x00007c20


	//   ....[72]....
        /*02bc*/ 	.word	0x00007c50


	//   ....[73]....
        /*02c0*/ 	.word	0x00007d40


	//   ....[74]....
        /*02c4*/ 	.word	0x00007d70


	//   ....[75]....
        /*02c8*/ 	.word	0x000082b0


	//   ....[76]....
        /*02cc*/ 	.word	0x000086f0


	//   ....[77]....
        /*02d0*/ 	.word	0x00008b60


	//   ....[78]....
        /*02d4*/ 	.word	0x00008bb0


	//   ....[79]....
        /*02d8*/ 	.word	0x00008be0


	//   ....[80]....
        /*02dc*/ 	.word	0x00008c00


	//   ....[81]....
        /*02e0*/ 	.word	0x00008c20


	//   ....[82]....
        /*02e4*/ 	.word	0x00008cd0


	//   ....[83]....
        /*02e8*/ 	.word	0x00008d20


	//   ....[84]....
        /*02ec*/ 	.word	0x00008d40


	//   ....[85]....
        /*02f0*/ 	.word	0x00008d60


	//   ....[86]....
        /*02f4*/ 	.word	0x00008d80


	//----- nvinfo : EIATTR_EXIT_INSTR_OFFSETS
	.align		4
.L_3215:
        /*02f8*/ 	.byte	0x04, 0x1c
        /*02fa*/ 	.short	(.L_3217 - .L_3216)


	//   ....[0]....
.L_3216:
        /*02fc*/ 	.word	0x00008e40


	//   ....[1]....
        /*0300*/ 	.word	0x00008f90


	//----- nvinfo : EIATTR_MAX_THREADS
	.align		4
.L_3217:
        /*0304*/ 	.byte	0x04, 0x05
        /*0306*/ 	.short	(.L_3219 - .L_3218)
.L_3218:
        /*0308*/ 	.word	0x00000020
        /*030c*/ 	.word	0x00000001
        /*0310*/ 	.word	0x00000001


	//----- nvinfo : EIATTR_CRS_STACK_SIZE
	.align		4
.L_3219:
        /*0314*/ 	.byte	0x04, 0x1e
        /*0316*/ 	.short	(.L_3221 - .L_3220)
.L_3220:
        /*0318*/ 	.word	0x00000000
.L_3221:


//--------------------- .nv.info._Z25selective_scan_bwd_kernelI32Selective_Scan_bwd_kernel_traitsILi32ELi8ELb0ELb1ELb1ELb1ELb0EfN3c107complexIfEEEEv12SSMParamsBwd --------------------------
	.section	.nv.info._Z25selective_scan_bwd_kernelI32Selective_Scan_bwd_kernel_traitsILi32ELi8ELb0ELb1ELb1ELb1ELb0EfN3c107complexIfEEEEv12SSMParamsBwd,"",@"SHT_CUDA_INFO"
	.sectionflags	@""
	.align	4


	//----- nvinfo : EIATTR_CUDA_API_VERSION
	.align		4
        /*0000*/ 	.byte	0x04, 0x37
        /*0002*/ 	.short	(.L_3223 - .L_3222)
.L_3222:
        /*0004*/ 	.word	0x00000082


	//----- nvinfo : EIATTR_SW2861232_WAR
	.align		4
.L_3223:
        /*0008*/ 	.byte	0x01, 0x35
	.zero		2


	//----- nvinfo : EIATTR_PARAM_CBANK
	.align		4
        /*000c*/ 	.byte	0x04, 0x0a
        /*000e*/ 	.short	(.L_3225 - .L_3224)
	.align		4
.L_3224:
        /*0010*/ 	.word	index@(.nv.constant0._Z25selective_scan_bwd_kernelI32Selective_Scan_bwd_kernel_traitsILi32ELi8ELb0ELb1ELb1ELb1ELb0EfN3c107complexIfEEEEv12SSMParamsBwd)
        /*0014*/ 	.short	0x0160
        /*0016*/ 	.short	0x01f0


	//----- nvinfo : EIATTR_CBANK_PARAM_SIZE
	.align		4
.L_3225:
        /*0018*/ 	.byte	0x03, 0x19
        /*001a*/ 	.short	0x01f0


	//----- nvinfo : EIATTR_KPARAM_INFO
	.align		4
        /*001c*/ 	.byte	0x04, 0x17
        /*001e*/ 	.short	(.L_3227 - .L_3226)
.L_3226:
        /*0020*/ 	.word	0x00000000
        /*0024*/ 	.short	0x0000
        /*0026*/ 	.short	0x0000
        /*0028*/ 	.byte	0x00, 0xf0, 0xc1, 0x07


	//----- nvinfo : EIATTR_MAXREG_COUNT
	.align		4
.L_3227:
        /*002c*/ 	.byte	0x03, 0x1b
        /*002e*/ 	.short	0x00ff


	//----- nvinfo : EIATTR_NUM_BARRIERS
	.align		4
        /*0030*/ 	.byte	0x02, 0x4c
        /*0032*/ 	.byte	0x01
	.zero		1


	//----- nvinfo : EIATTR_MERCURY_ISA_VERSION
	.align		4
        /*0034*/ 	.byte	0x03, 0x5f
        /*0036*/ 	.short	0x0000


	//----- nvinfo : EIATTR_COOP_GROUP_MASK_REGIDS
	.align		4
        /*0038*/ 	.byte	0x04, 0x29
        /*003a*/ 	.short	(.L_3229 - .L_3228)


	//   ....[0]....
.L_3228:
        /*003c*/ 	.word	0xffffffff


	//   ....[1]....
        /*0040*/ 	.word	0xffffffff


	//   ....[2]....
        /*0044*/ 	.word	0xffffffff


	//   ....[3]....
        /*0048*/ 	.word	0xffffffff


	//   ....[4]....
        /*004c*/ 	.word	0xffffffff


	//   ....[5]....
        /*0050*/ 	.word	0xffffffff


	//   ....[6]....
        /*0054*/ 	.word	0xffffffff


	//   ....[7]....
        /*0058*/ 	.word	0xffffffff


	//   ....[8]....
        /*005c*/ 	.word	0xffffffff


	//   ....[9]....
        /*0060*/ 	.word	0xffffffff


	//   ....[10]....
        /*0064*/ 	.word	0xffffffff


	//   ....[11]....
        /*0068*/ 	.word	0xffffffff


	//   ....[12]....
        /*006c*/ 	.word	0xffffffff


	//   ....[13]....
        /*0070*/ 	.word	0xffffffff


	//   ....[14]....
        /*0074*/ 	.word	0xffffffff


	//   ....[15]....
        /*0078*/ 	.word	0xffffffff


	//   ....[16]....
        /*007c*/ 	.word	0xffffffff


	//   ....[17]....
        /*0080*/ 	.word	0xffffffff


	//   ....[18]....
        /*0084*/ 	.word	0xffffffff


	//   ....[19]....
        /*0088*/ 	.word	0xffffffff


	//   ....[20]....
        /*008c*/ 	.word	0xffffffff


	//   ....[21]....
        /*0090*/ 	.word	0xffffffff


	//   ....[22]....
        /*0094*/ 	.word	0xffffffff


	//   ....[23]....
        /*0098*/ 	.word	0xffffffff


	//   ....[24]....
        /*009c*/ 	.word	0xffffffff


	//   ....[25]....
        /*00a0*/ 	.word	0xffffffff


	//   ....[26]....
        /*00a4*/ 	.word	0xffffffff


	//   ....[27]....
        /*00a8*/ 	.word	0xffffffff


	//   ....[28]....
        /*00ac*/ 	.word	0xffffffff


	//   ....[29]....
        /*00b0*/ 	.word	0xffffffff


	//   ....[30]....
        /*00b4*/ 	.word	0xffffffff


	//   ....[31]....
        /*00b8*/ 	.word	0xffffffff


	//   ....[32]....
        /*00bc*/ 	.word	0xffffffff


	//   ....[33]....
        /*00c0*/ 	.word	0xffffffff


	//   ....[34]....
        /*00c4*/ 	.word	0xffffffff


	//   ....[35]....
        /*00c8*/ 	.word	0xffffffff


	//   ....[36]....
        /*00cc*/ 	.word	0xffffffff


	//   ....[37]....
        /*00d0*/ 	.word	0xffffffff


	//   ....[38]....
        /*00d4*/ 	.word	0xffffffff


	//   ....[39]....
        /*00d8*/ 	.word	0xffffffff


	//   ....[40]....
        /*00dc*/ 	.word	0xffffffff


	//   ....[41]....
        /*00e0*/ 	.word	0xffffffff


	//   ....[42]....
        /*00e4*/ 	.word	0xffffffff


	//   ....[43]....
        /*00e8*/ 	.word	0xffffffff


	//   ....[44]....
        /*00ec*/ 	.word	0xffffffff


	//   ....[45]....
        /*00f0*/ 	.word	0xffffffff


	//   ....[46]....
        /*00f4*/ 	.word	0xffffffff


	//   ....[47]....
        /*00f8*/ 	.word	0xffffffff


	//   ....[48]....
        /*00fc*/ 	.word	0xffffffff


	//   ....[49]....
        /*0100*/ 	.word	0xffffffff


	//   ....[50]....
        /*0104*/ 	.word	0xffffffff


	//   ....[51]....
        /*0108*/ 	.word	0xffffffff


	//   ....[52]....
        /*010c*/ 	.word	0xffffffff


	//   ....[53]....
        /*0110*/ 	.word	0xffffffff


	//   ....[54]....
        /*0114*/ 	.word	0xffffffff


	//   ....[55]....
        /*0118*/ 	.word	0xffffffff


	//   ....[56]....
        /*011c*/ 	.word	0xffffffff


	//   ....[57]....
        /*0120*/ 	.word	0xffffffff


	//   ....[58]....
        /*0124*/ 	.word	0xffffffff


	//   ....[59]....
        /*0128*/ 	.word	0xffffffff


	//   ....[60]....
        /*012c*/ 	.word	0xffffffff


	//   ....[61]....
        /*0130*/ 	.word	0xffffffff


	//   ....[62]....
        /*0134*/ 	.word	0xffffffff


	//   ....[63]....
        /*0138*/ 	.word	0xffffffff


	//   ....[64]....
        /*013c*/ 	.word	0xffffffff


	//   ....[65]....
        /*0140*/ 	.word	0xffffffff


	//   ....[66]....
        /*0144*/ 	.word	0xffffffff


	//   ....[67]....
        /*0148*/ 	.word	0xffffffff


	//   ....[68]....
        /*014c*/ 	.word	0xffffffff


	//   ....[69]....
        /*0150*/ 	.word	0xffffffff


	//   ....[70]....
        /*0154*/ 	.word	0xffffffff


	//   ....[71]....
        /*0158*/ 	.word	0xffffffff


	//   ....[72]....
        /*015c*/ 	.word	0xffffffff


	//   ....[73]....
        /*0160*/ 	.word	0xffffffff


	//   ....[74]....
        /*0164*/ 	.word	0xffffffff


	//   ....[75]....
        /*0168*/ 	.word	0xffffffff


	//   ....[76]....
        /*016c*/ 	.word	0xffffffff


	//   ....[77]....
        /*0170*/ 	.word	0xffffffff


	//   ....[78]....
        /*0174*/ 	.word	0xffffffff


	//   ....[79]....
        /*0178*/ 	.word	0xffffffff


	//   ....[80]....
        /*017c*/ 	.word	0xffffffff


	//   ....[81]....
        /*0180*/ 	.word	0xffffffff


	//   ....[82]....
        /*0184*/ 	.word	0xffffffff


	//   ....[83]....
        /*0188*/ 	.word	0xffffffff


	//----- nvinfo : EIATTR_COOP_GROUP_INSTR_OFFSETS
	.align		4
.L_3229:
        /*018c*/ 	.byte	0x04, 0x28
        /*018e*/ 	.short	(.L_3231 - .L_3230)


	//   ....[0]....
.L_3230:
        /*0190*/ 	.word	0x00000d60


	//   ....[1]....
        /*0194*/ 	.word	0x00000f70


	//   ....[2]....
        /*0198*/ 	.word	0x00001250


	//   ....[3]....
        /*019c*/ 	.word	0x00002f20


	//   ....[4]....
        /*01a0*/ 	.word	0x00003660


	//   ....[5]....
        /*01a4*/ 	.word	0x00004150


	//   ....[6]....
        /*01a8*/ 	.word	0x00004190


	//   ....[7]....
        /*01ac*/ 	.word	0x000041d0


	//   ....[8]....
        /*01b0*/ 	.word	0x00004210


	//   ....[9]....
        /*01b4*/ 	.word	0x000042e0


	//   ....[10]....
        /*01b8*/ 	.word	0x00004300


	//   ....[11]....
        /*01bc*/ 	.word	0x00004310


	//   ....[12]....
        /*01c0*/ 	.word	0x00004320


	//   ....[13]....
        /*01c4*/ 	.word	0x000043f0


	//   ....[14]....
        /*01c8*/ 	.word	0x00004420


	//   ....[15]....
        /*01cc*/ 	.word	0x00004450


	//   ....[16]....
        /*01d0*/ 	.word	0x00004480


	//   ....[17]....
        /*01d4*/ 	.word	0x00004560


	//   ....[18]....
        /*01d8*/ 	.word	0x00004590


	//   ....[19]....
        /*01dc*/ 	.word	0x000045c0


	//   ....[20]....
        /*01e0*/ 	.word	0x000045f0


	//   ....[21]....
        /*01e4*/ 	.word	0x00004700


	//   ....[22]....
        /*01e8*/ 	.word	0x00004740


	//   ....[23]....
        /*01ec*/ 	.word	0x00004770


	//   ....[24]....
        /*01f0*/ 	.word	0x000047a0


	//   ....[25]....
        /*01f4*/ 	.word	0x00004820


	//   ....[26]....
        /*01f8*/ 	.word	0x000048d0


	//   ....[27]....
        /*01fc*/ 	.word	0x00004910


	//   ....[28]....
        /*0200*/ 	.word	0x00004970


	//   ....[29]....
        /*0204*/ 	.word	0x000049b0


	//   ....[30]....
        /*0208*/ 	.word	0x00004a40


	//   ....[31]....
        /*020c*/ 	.word	0x00005030


	//   ....[32]....
        /*0210*/ 	.word	0x000050a0


	//   ....[33]....
        /*0214*/ 	.word	0x000050d0


	//   ....[34]....
        /*0218*/ 	.word	0x000050f0


	//   ....[35]....
        /*021c*/ 	.word	0x000051e0


	//   ....[36]....
        /*0220*/ 	.word	0x00005210


	//   ....[37]....
        /*0224*/ 	.word	0x00005230


	//   ....[38]....
        /*0228*/ 	.word	0x00005240


	//   ....[39]....
        /*022c*/ 	.word	0x00005330


	//   ....[40]....
        /*0230*/ 	.word	0x00005360


	//   ....[41]....
        /*0234*/ 	.word	0x00005380


	//   ....[42]....
        /*0238*/ 	.word	0x00005390


	//   ....[43]....
        /*023c*/ 	.word	0x00005480


	//   ....[44]....
        /*0240*/ 	.word	0x000054b0


	//   ....[45]....
        /*0244*/ 	.word	0x000054d0


	//   ....[46]....
        /*0248*/ 	.word	0x000054e0


	//   ....[47]....
        /*024c*/ 	.word	0x000055d0


	//   ....[48]....
        /*0250*/ 	.word	0x00005610


	//   ....[49]....
        /*0254*/ 	.word	0x00005630


	//   ....[50]....
        /*0258*/ 	.word	0x00005640


	//   ....[51]....
        /*025c*/ 	.word	0x00005730


	//   ....[52]....
        /*0260*/ 	.word	0x00005770


	//   ....[53]....
        /*0264*/ 	.word	0x000057b0


	//   ....[54]....
        /*0268*/ 	.word	0x000057f0


	//   ....[55]....
        /*026c*/ 	.word	0x00005830


	//   ....[56]....
        /*0270*/ 	.word	0x00005870


	//   ....[57]....
        /*0274*/ 	.word	0x000058b0


	//   ....[58]....
        /*0278*/ 	.word	0x000058e0


	//   ....[59]....
        /*027c*/ 	.word	0x00005920


	//   ....[60]....
        /*0280*/ 	.word	0x000059c0


	//   ....[61]....
        /*0284*/ 	.word	0x000073d0


	//   ....[62]....
        /*0288*/ 	.word	0x00007410


	//   ....[63]....
        /*028c*/ 	.word	0x00007510


	//   ....[64]....
        /*0290*/ 	.word	0x00007520


	//   ....[65]....
        /*0294*/ 	.word	0x00007570


	//   ....[66]....
        /*0298*/ 	.word	0x00007590


	//   ....[67]....
        /*029c*/ 	.word	0x00007660


	//   ....[68]....
        /*02a0*/ 	.word	0x00007690


	//   ....[69]....
        /*02a4*/ 	.word	0x000077a0


	//   ....[70]....
        /*02a8*/ 	.word	0x000077e0


	//   ....[71]....
        /*02ac*/ 	.word	0x00007ec0


	//   ....[72]....
        /*02b0*/ 	.word	0x00008100


	//   ....[73]....
        /*02b4*/ 	.word	0x000087e0


	//   ....[74]....
        /*02b8*/ 	.word	0x00008c60


	//   ....[75]....
        /*02bc*/ 	.word	0x00008cb0


	//   ....[76]....
        /*02c0*/ 	.word	0x00008ce0


	//   ....[77]....
        /*02c4*/ 	.word	0x00008d00


	//   ....[78]....
        /*02c8*/ 	.word	0x00008d20


	//   ....[79]....
        /*02cc*/ 	.word	0x00008dd0


	//   ....[80]....
        /*02d0*/ 	.word	0x00008e20


	//   ....[81]....
        /*02d4*/ 	.word	0x00008e40


	//   ....[82]....
        /*02d8*/ 	.word	0x00008e60


	//   ....[83]....
        /*02dc*/ 	.word	0x00008e80


	//----- nvinfo : EIATTR_EXIT_INSTR_OFFSETS
	.align		4
.L_3231:
        /*02e0*/ 	.byte	0x04, 0x1c
        /*02e2*/ 	.short	(.L_3233 - .L_3232)


	//   ....[0]....
.L_3232:
        /*02e4*/ 	.word	0x00008f40


	//   ....[1]....
        /*02e8*/ 	.word	0x00009090


	//----- nvinfo : EIATTR_MAX_THREADS
	.align		4
.L_3233:
        /*02ec*/ 	.byte	0x04, 0x05
        /*02ee*/ 	.short	(.L_3235 - .L_3234)
.L_3234:
        /*02f0*/ 	.word	0x00000020
        /*02f4*/ 	.word	0x00000001
        /*02f8*/ 	.word	0x00000001


	//----- nvinfo : EIATTR_CRS_STACK_SIZE
	.align		4
.L_3235:
        /*02fc*/ 	.byte	0x04, 0x1e
        /*02fe*/ 	.short	(.L_3237 - .L_3236)
.L_3236:
        /*0300*/ 	.word	0x00000000
.L_3237:


//--------------------- .nv.info._Z25selective_scan_bwd_kernelI32Selective_Scan_bwd_kernel_traitsILi32ELi8ELb0ELb1ELb1ELb1ELb1EfN3c107complexIfEEEEv12SSMParamsBwd --------------------------
	.section	.nv.info._Z25selective_scan_bwd_kernelI32Selective_Scan_bwd_kernel_traitsILi32ELi8ELb0ELb1ELb1ELb1ELb1EfN3c107complexIfEEEEv12SSMParamsBwd,"",@"SHT_CUDA_INFO"
	.sectionflags	@""
	.align	4


	//----- nvinfo : EIATTR_CUDA_API_VERSION
	.align		4
        /*0000*/ 	.byte	0x04, 0x37
        /*0002*/ 	.short	(.L_3239 - .L_3238)
.L_3238:
        /*0004*/ 	.word	0x00000082


	//----- nvinfo : EIATTR_SW2861232_WAR
	.align		4
.L_3239:
        /*0008*/ 	.byte	0x01, 0x35
	.zero		2


	//----- nvinfo : EIATTR_PARAM_CBANK
	.align		4
        /*000c*/ 	.byte	0x04, 0x0a
        /*000e*/ 	.short	(.L_3241 - .L_3240)
	.align		4
.L_3240:
        /*0010*/ 	.word	index@(.nv.constant0._Z25selective_scan_bwd_kernelI32Selective_Scan_bwd_kernel_traitsILi32ELi8ELb0ELb1ELb1ELb1ELb1EfN3c107complexIfEEEEv12SSMParamsBwd)
        /*0014*/ 	.short	0x0160
        /*0016*/ 	.short	0x01f0


	//----- nvinfo : EIATTR_CBANK_PARAM_SIZE
	.align		4
.L_3241:
        /*0018*/ 	.byte	0x03, 0x19
        /*001a*/ 	.short	0x01f0


	//----- nvinfo : EIATTR_KPARAM_INFO
	.align		4
        /*001c*/ 	.byte	0x04, 0x17
        /*001e*/ 	.short	(.L_3243 - .L_3242)
.L_3242:
        /*0020*/ 	.word	0x00000000
        /*0024*/ 	.short	0x0000
        /*0026*/ 	.short	0x0000
        /*0028*/ 	.byte	0x00, 0xf0, 0xc1, 0x07


	//----- nvinfo : EIATTR_MAXREG_COUNT
	.align		4
.L_3243:
        /*002c*/ 	.byte	0x03, 0x1b
        /*002e*/ 	.short	0x00ff


	//----- nvinfo : EIATTR_NUM_BARRIERS
	.align		4
        /*0030*/ 	.byte	0x02, 0x4c
        /*0032*/ 	.byte	0x01
	.zero		1


	//----- nvinfo : EIATTR_MERCURY_ISA_VERSION
	.align		4
        /*0034*/ 	.byte	0x03, 0x5f
        /*0036*/ 	.short	0x0000


	//----- nvinfo : EIATTR_COOP_GROUP_MASK_REGIDS
	.align		4
        /*0038*/ 	.byte	0x04, 0x29
        /*003a*/ 	.short	(.L_3245 - .L_3244)


	//   ....[0]....
.L_3244:
        /*003c*/ 	.word	0xffffffff


	//   ....[1]....
        /*0040*/ 	.word	0xffffffff


	//   ....[2]....
        /*0044*/ 	.word	0xffffffff


	//   ....[3]....
        /*0048*/ 	.word	0xffffffff


	//   ....[4]....
        /*004c*/ 	.word	0xffffffff


	//   ....[5]....
        /*0050*/ 	.word	0xffffffff


	//   ....[6]....
        /*0054*/ 	.word	0xffffffff


	//   ....[7]....
        /*0058*/ 	.word	0xffffffff


	//   ....[8]....
        /*005c*/ 	.word	0xffffffff


	//   ....[9]....
        /*0060*/ 	.word	0xffffffff


	//   ....[10]....
        /*0064*/ 	.word	0xffffffff


	//   ....[11]....
        /*0068*/ 	.word	0xffffffff


	//   ....[12]....
        /*006c*/ 	.word	0xffffffff


	//   ....[13]....
        /*0070*/ 	.word	0xffffffff


	//   ....[14]....
        /*0074*/ 	.word	0xffffffff


	//   ....[15]....
        /*0078*/ 	.word	0xffffffff


	//   ....[16]....
        /*007c*/ 	.word	0xffffffff


	//   ....[17]....
        /*0080*/ 	.word	0xffffffff


	//   ....[18]....
        /*0084*/ 	.word	0xffffffff


	//   ....[19]....
        /*0088*/ 	.word	0xffffffff


	//   ....[20]....
        /*008c*/ 	.word	0xffffffff


	//   ....[21]....
        /*0090*/ 	.word	0xffffffff


	//   ....[22]....
        /*0094*/ 	.word	0xffffffff


	//   ....[23]....
        /*0098*/ 	.word	0xffffffff


	//   ....[24]....
        /*009c*/ 	.word	0xffffffff


	//   ....[25]....
        /*00a0*/ 	.word	0xffffffff


	//   ....[26]....
        /*00a4*/ 	.word	0xffffffff


	//   ....[27]....
        /*00a8*/ 	.word	0xffffffff


	//   ....[28]....
        /*00ac*/ 	.word	0xffffffff


	//   ....[29]....
        /*00b0*/ 	.word	0xffffffff


	//   ....[30]....
        /*00b4*/ 	.word	0xffffffff


	//   ....[31]....
        /*00b8*/ 	.word	0xffffffff


	//   ....[32]....
        /*00bc*/ 	.word	0xffffffff


	//   ....[33]....
        /*00c0*/ 	.word	0xffffffff


	//   ....[34]....
        /*00c4*/ 	.word	0xffffffff


	//   ....[35]....
        /*00c8*/ 	.word	0xffffffff


	//   ....[36]....
        /*00cc*/ 	.word	0xffffffff


	//   ....[37]....
        /*00d0*/ 	.word	0xffffffff


	//   ....[38]....
        /*00d4*/ 	.word	0xffffffff


	//   ....[39]....
        /*00d8*/ 	.word	0xffffffff


	//   ....[40]....
        /*00dc*/ 	.word	0xffffffff


	//   ....[41]....
        /*00e0*/ 	.word	0xffffffff


	//   ....[42]....
        /*00e4*/ 	.word	0xffffffff


	//   ....[43]....
        /*00e8*/ 	.word	0xffffffff


	//   ....[44]....
        /*00ec*/ 	.word	0xffffffff


	//   ....[45]....
        /*00f0*/ 	.word	0xffffffff


	//   ....[46]....
        /*00f4*/ 	.word	0xffffffff


	//   ....[47]....
        /*00f8*/ 	.word	0xffffffff


	//   ....[48]....
        /*00fc*/ 	.word	0xffffffff


	//   ....[49]....
        /*0100*/ 	.word	0xffffffff


	//   ....[50]....
        /*0104*/ 	.word	0xffffffff


	//   ....[51]....
        /*0108*/ 	.word	0xffffffff


	//   ....[52]....
        /*010c*/ 	.word	0xffffffff


	//   ....[53]....
        /*0110*/ 	.word	0xffffffff


	//   ....[54]....
        /*0114*/ 	.word	0xffffffff


	//   ....[55]....
        /*0118*/ 	.word	0xffffffff


	//   ....[56]....
        /*011c*/ 	.word	0xffffffff


	//   ....[57]....
        /*0120*/ 	.word	0xffffffff


	//   ....[58]....
        /*0124*/ 	.word	0xffffffff


	//   ....[59]....
        /*0128*/ 	.word	0xffffffff


	//   ....[60]....
        /*012c*/ 	.word	0xffffffff


	//   ....[61]....
        /*0130*/ 	.word	0xffffffff


	//   ....[62]....
        /*0134*/ 	.word	0xffffffff


	//   ....[63]....
        /*0138*/ 	.word	0xffffffff


	//   ....[64]....
        /*013c*/ 	.word	0xffffffff


	//   ....[65]....
        /*0140*/ 	.word	0xffffffff


	//   ....[66]....
        /*0144*/ 	.word	0xffffffff


	//   ....[67]....
        /*0148*/ 	.word	0xffffffff


	//   ....[68]....
        /*014c*/ 	.word	0xffffffff


	//   ....[69]....
        /*0150*/ 	.word	0xffffffff


	//   ....[70]....
        /*0154*/ 	.word	0xffffffff


	//   ....[71]....
        /*0158*/ 	.word	0xffffffff


	//   ....[72]....
        /*015c*/ 	.word	0xffffffff


	//   ....[73]....
        /*0160*/ 	.word	0xffffffff


	//   ....[74]....
        /*0164*/ 	.word	0xffffffff


	//   ....[75]....
        /*0168*/ 	.word	0xffffffff


	//   ....[76]....
        /*016c*/ 	.word	0xffffffff


	//   ....[77]....
        /*0170*/ 	.word	0xffffffff


	//   ....[78]....
        /*0174*/ 	.word	0xffffffff


	//   ....[79]....
        /*0178*/ 	.word	0xffffffff


	//   ....[80]....
        /*017c*/ 	.word	0xffffffff


	//   ....[81]....
        /*0180*/ 	.word	0xffffffff


	//   ....[82]....
        /*0184*/ 	.word	0xffffffff


	//   ....[83]....
        /*0188*/ 	.word	0xffffffff


	//   ....[84]....
        /*018c*/ 	.word	0xffffffff


	//   ....[85]....
        /*0190*/ 	.word	0xffffffff


	//   ....[86]....
        /*0194*/ 	.word	0xffffffff


	//   ....[87]....
        /*0198*/ 	.word	0xffffffff


	//----- nvinfo : EIATTR_COOP_GROUP_INSTR_OFFSETS
	.align		4
.L_3245:
        /*019c*/ 	.byte	0x04, 0x28
        /*019e*/ 	.short	(.L_3247 - .L_3246)


	//   ....[0]....
.L_3246:
        /*01a0*/ 	.word	0x00000d80


	//   ....[1]....
        /*01a4*/ 	.word	0x00001000


	//   ....[2]....
        /*01a8*/ 	.word	0x00001400


	//   ....[3]....
        /*01ac*/ 	.word	0x00002960


	//   ....[4]....
        /*01b0*/ 	.word	0x00002d70


	//   ....[5]....
        /*01b4*/ 	.word	0x000030e0


	//   ....[6]....
        /*01b8*/ 	.word	0x00003770


	//   ....[7]....
        /*01bc*/ 	.word	0x00004570


	//   ....[8]....
        /*01c0*/ 	.word	0x00004c00


	//   ....[9]....
        /*01c4*/ 	.word	0x00005760


	//   ....[10]....
        /*01c8*/ 	.word	0x000057a0


	//   ....[11]....
        /*01cc*/ 	.word	0x000057e0


	//   ....[12]....
        /*01d0*/ 	.word	0x00005820


	//   ....[13]....
        /*01d4*/ 	.word	0x00005900


	//   ....[14]....
        /*01d8*/ 	.word	0x00005940


	//   ....[15]....
        /*01dc*/ 	.word	0x00005970


	//   ....[16]....
        /*01e0*/ 	.word	0x000059b0


	//   ....[17]....
        /*01e4*/ 	.word	0x00005b20


	//   ....[18]....
        /*01e8*/ 	.word	0x00005b50


	//   ....[19]....
        /*01ec*/ 	.word	0x00005b90


	//   ....[20]....
        /*01f0*/ 	.word	0x00005bd0


	//   ....[21]....
        /*01f4*/ 	.word	0x00005d80


	//   ....[22]....
        /*01f8*/ 	.word	0x00005db0


	//   ....[23]....
        /*01fc*/ 	.word	0x00005df0


	//   ....[24]....
        /*0200*/ 	.word	0x00005e30


	//   ....[25]....
        /*0204*/ 	.word	0x00005fb0


	//   ....[26]....
        /*0208*/ 	.word	0x00005ff0


	//   ....[27]....
        /*020c*/ 	.word	0x00006020


	//   ....[28]....
        /*0210*/ 	.word	0x00006050


	//   ....[29]....
        /*0214*/ 	.word	0x00006210


	//   ....[30]....
        /*0218*/ 	.word	0x00006280


	//   ....[31]....
        /*021c*/ 	.word	0x000062b0


	//   ....[32]....
        /*0220*/ 	.word	0x000062e0


	//   ....[33]....
        /*0224*/ 	.word	0x00006310


	//   ....[34]....
        /*0228*/ 	.word	0x00006350


	//   ....[35]....
        /*022c*/ 	.word	0x00006550


	//   ....[36]....
        /*0230*/ 	.word	0x00006580


	//   ....[37]....
        /*0234*/ 	.word	0x000065b0


	//   ....[38]....
        /*0238*/ 	.word	0x000065e0


	//   ....[39]....
        /*023c*/ 	.word	0x00006720


	//   ....[40]....
        /*0240*/ 	.word	0x00006760


	//   ....[41]....
        /*0244*/ 	.word	0x00006790


	//   ....[42]....
        /*0248*/ 	.word	0x000067b0


	//   ....[43]....
        /*024c*/ 	.word	0x000068b0


	//   ....[44]....
        /*0250*/ 	.word	0x000068f0


	//   ....[45]....
        /*0254*/ 	.word	0x00006920


	//   ....[46]....
        /*0258*/ 	.word	0x00006940


	//   ....[47]....
        /*025c*/ 	.word	0x00006a40


	//   ....[48]....
        /*0260*/ 	.word	0x00006a80


	//   ....[49]....
        /*0264*/ 	.word	0x00006ab0


	//   ....[50]....
        /*0268*/ 	.word	0x00006ad0


	//   ....[51]....
        /*026c*/ 	.word	0x00006bd0


	//   ....[52]....
        /*0270*/ 	.word	0x00006c10


	//   ....[53]....
        /*0274*/ 	.word	0x00006c40


	//   ....[54]....
        /*0278*/ 	.word	0x00006c50


	//   ....[55]....
        /*027c*/ 	.word	0x00006d30


	//   ....[56]....
        /*0280*/ 	.word	0x00006d70


	//   ....[57]....
        /*0284*/ 	.word	0x00006db0


	//   ....[58]....
        /*0288*/ 	.word	0x00006df0


	//   ....[59]....
        /*028c*/ 	.word	0x00006e30


	//   ....[60]....
        /*0290*/ 	.word	0x00006e60


	//   ....[61]....
        /*0294*/ 	.word	0x00006e80


	//   ....[62]....
        /*0298*/ 	.word	0x00006ec0


	//   ....[63]....
        /*029c*/ 	.word	0x00006ee0


	//   ....[64]....
        /*02a0*/ 	.word	0x00006f60


	//   ....[65]....
        /*02a4*/ 	.word	0x000089d0


	//   ....[66]....
        /*02a8*/ 	.word	0x00008a10


	//   ....[67]....
        /*02ac*/ 	.word	0x00008ad0


	//   ....[68]....
        /*02b0*/ 	.word	0x00008af0


	//   ....[69]....
        /*02b4*/ 	.word	0x00008b30


	//   ....[70]....
        /*02b8*/ 	.word	0x00008b60


	//   ....[71]....
        /*02bc*/ 	.word	0x00008c40


	//   ....[72]....
        /*02c0*/ 	.word	0x00008c70


	//   ....[73]....
        /*02c4*/ 	.word	0x00008d50


	//   ....[74]....
        /*02c8*/ 	.word	0x00008da0


	//   ....[75]....
        /*02cc*/ 	.word	0x000094e0


	//   ....[76]....
        /*02d0*/ 	.word	0x000097b0


	//   ....[77]....
        /*02d4*/ 	.word	0x00009df0


	//   ....[78]....
        /*02d8*/ 	.word	0x0000a260


	//   ....[79]....
        /*02dc*/ 	.word	0x0000a2b0


	//   ....[80]....
        /*02e0*/ 	.word	0x0000a2e0


	//   ....[81]....
        /*02e4*/ 	.word	0x0000a300


	//   ....[82]....
        /*02e8*/ 	.word	0x0000a320


	//   ....[83]....
        /*02ec*/ 	.word	0x0000a3d0


	//   ....[84]....
        /*02f0*/ 	.word	0x0000a420


	//   ....[85]....
        /*02f4*/ 	.word	0x0000a440


	//   ....[86]....
        /*02f8*/ 	.word	0x0000a460


	//   ....[87]....
        /*02fc*/ 	.word	0x0000a480


	//----- nvinfo : EIATTR_EXIT_INSTR_OFFSETS
	.align		4
.L_3247:
        /*0300*/ 	.byte	0x04, 0x1c
        /*0302*/ 	.short	(.L_3249 - .L_3248)


	//   ....[0]....
.L_3248:
        /*0304*/ 	.word	0x0000a540


	//   ....[1]....
        /*0308*/ 	.word	0x0000a690


	//----- nvinfo : EIATTR_MAX_THREADS
	.align		4
.L_3249:
        /*030c*/ 	.byte	0x04, 0x05
        /*030e*/ 	.short	(.L_3251 - .L_3250)
.L_3250:
        /*0310*/ 	.word	0x00000020
        /*0314*/ 	.word	0x00000001
        /*0318*/ 	.word	0x00000001


	//----- nvinfo : EIATTR_CRS_STACK_SIZE
	.align		4
.L_3251:
        /*031c*/ 	.byte	0x04, 0x1e
        /*031e*/ 	.short	(.L_3253 - .L_3252)
.L_3252:
        /*0320*/ 	.word	0x00000000
.L_3253:


//--------------------- .nv.info._Z25selective_scan_bwd_kernelI32Selective_Scan_bwd_kernel_traitsILi32ELi8ELb1ELb0ELb0ELb0ELb0EfN3c107complexIfEEEEv12SSMParamsBwd --------------------------
	.section	.nv.info._Z25selective_scan_bwd_kernelI32Selective_Scan_bwd_kernel_traitsILi32ELi8ELb1ELb0ELb0ELb0ELb0EfN3c107complexIfEEEEv12SSMParamsBwd,"",@"SHT_CUDA_INFO"
	.sectionflags	@""
	.align	4


	//----- nvinfo : EIATTR_CUDA_API_VERSION
	.align		4
        /*0000*/ 	.byte	0x04, 0x37
        /*0002*/ 	.short	(.L_3255 - .L_3254)
.L_3254:
        /*0004*/ 	.word	0x00000082


	//----- nvinfo : EIATTR_SW2861232_WAR
	.align		4
.L_3255:
        /*0008*/ 	.byte	0x01, 0x35
	.zero		2


	//----- nvinfo : EIATTR_PARAM_CBANK
	.align		4
        /*000c*/ 	.byte	0x04, 0x0a
        /*000e*/ 	.short	(.L_3257 - .L_3256)
	.align		4
.L_3256:
        /*0010*/ 	.word	index@(.nv.constant0._Z25selective_scan_bwd_kernelI32Selective_Scan_bwd_kernel_traitsILi32ELi8ELb1ELb0ELb0ELb0ELb0EfN3c107complexIfEEEEv12SSMParamsBwd)
        /*0014*/ 	.short	0x0160
        /*0016*/ 	.short	0x01f0


	//----- nvinfo : EIATTR_CBANK_PARAM_SIZE
	.align		4
.L_3257:
        /*0018*/ 	.byte	0x03, 0x19
        /*001a*/ 	.short	0x01f0


	//----- nvinfo : EIATTR_KPARAM_INFO
	.align		4
        /*001c*/ 	.byte	0x04, 0x17
        /*001e*/ 	.short	(.L_3259 - .L_3258)
.L_3258:
        /*0020*/ 	.word	0x00000000
        /*0024*/ 	.short	0x0000
        /*0026*/ 	.short	0x0000
        /*0028*/ 	.byte	0x00, 0xf0, 0xc1, 0x07


	//----- nvinfo : EIATTR_MAXREG_COUNT
	.align		4
.L_3259:
        /*002c*/ 	.byte	0x03, 0x1b
        /*002e*/ 	.short	0x00ff


	//----- nvinfo : EIATTR_NUM_BARRIERS
	.align		4
        /*0030*/ 	.byte	0x02, 0x4c
        /*0032*/ 	.byte	0x01
	.zero		1


	//----- nvinfo : EIATTR_MERCURY_ISA_VERSION
	.align		4
        /*0034*/ 	.byte	0x03, 0x5f
        /*0036*/ 	.short	0x0000


	//----- nvinfo : EIATTR_COOP_GROUP_MASK_REGIDS
	.align		4
        /*0038*/ 	.byte	0x04, 0x29
        /*003a*/ 	.short	(.L_3261 - .L_3260)


	//   ....[0]....
.L_3260:
        /*003c*/ 	.word	0xffffffff


	//   ....[1]....
        /*0040*/ 	.word	0xffffffff


	//   ....[2]....
        /*0044*/ 	.word	0xffffffff


	//   ....[3]....
        /*0048*/ 	.word	0xffffffff


	//   ....[4]....
        /*004c*/ 	.word	0xffffffff


	//   ....[5]....
        /*0050*/ 	.word	0xffffffff


	//   ....[6]....
        /*0054*/ 	.word	0xffffffff


	//   ....[7]....
        /*0058*/ 	.word	0xffffffff


	//   ....[8]....
        /*005c*/ 	.word	0xffffffff


	//   ....[9]....
        /*0060*/ 	.word	0xffffffff


	//   ....[10]....
        /*0064*/ 	.word	0xffffffff


	//   ....[11]....
        /*0068*/ 	.word	0xffffffff


	//   ....[12]....
        /*006c*/ 	.word	0xffffffff


	//   ....[13]....
        /*0070*/ 	.word	0xffffffff


	//   ....[14]....
        /*0074*/ 	.word	0xffffffff


	//   ....[15]....
        /*0078*/ 	.word	0xffffffff


	//   ....[16]....
        /*007c*/ 	.word	0xffffffff


	//   ....[17]....
        /*0080*/ 	.word	0xffffffff


	//   ....[18]....
        /*0084*/ 	.word	0xffffffff


	//   ....[19]....
        /*0088*/ 	.word	0xffffffff


	//   ....[20]....
        /*008c*/ 	.word	0xffffffff


	//   ....[21]....
        /*0090*/ 	.word	0xffffffff


	//   ....[22]....
        /*0094*/ 	.word	0xffffffff


	//   ....[23]....
        /*0098*/ 	.word	0xffffffff


	//   ....[24]....
        /*009c*/ 	.word	0xffffffff


	//   ....[25]....
        /*00a0*/ 	.word	0xffffffff


	//   ....[26]....
        /*00a4*/ 	.word	0xffffffff


	//   ....[27]....
        /*00a8*/ 	.word	0xffffffff


	//   ....[28]....
        /*00ac*/ 	.word	0xffffffff


	//   ....[29]....
        /*00b0*/ 	.word	0xffffffff


	//   ....[30]....
        /*00b4*/ 	.word	0xffffffff


	//   ....[31]....
        /*00b8*/ 	.word	0xffffffff


	//   ....[32]....
        /*00bc*/ 	.word	0xffffffff


	//   ....[33]....
        /*00c0*/ 	.word	0xffffffff


	//   ....[34]....
        /*00c4*/ 	.word	0xffffffff


	//   ....[35]....
        /*00c8*/ 	.word	0xffffffff


	//   ....[36]....
        /*00cc*/ 	.word	0xffffffff


	//   ....[37]....
        /*00d0*/ 	.word	0xffffffff


	//   ....[38]....
        /*00d4*/ 	.word	0xffffffff


	//   ....[39]....
        /*00d8*/ 	.word	0xffffffff


	//   ....[40]....
        /*00dc*/ 	.word	0xffffffff


	//   ....[41]....
        /*00e0*/ 	.word	0xffffffff


	//   ....[42]....
        /*00e4*/ 	.word	0xffffffff


	//   ....[43]....
        /*00e8*/ 	.word	0xffffffff


	//   ....[44]....
        /*00ec*/ 	.word	0xffffffff


	//   ....[45]....
        /*00f0*/ 	.word	0xffffffff


	//   ....[46]....
        /*00f4*/ 	.word	0xffffffff


	//   ....[47]....
        /*00f8*/ 	.word	0xffffffff


	//   ....[48]....
        /*00fc*/ 	.word	0xffffffff


	//   ....[49]....
        /*0100*/ 	.word	0xffffffff


	//   ....[50]....
        /*0104*/ 	.word	0xffffffff


	//   ....[51]....
        /*0108*/ 	.word	0xffffffff


	//   ....[52]....
        /*010c*/ 	.word	0xffffffff


	//   ....[53]....
        /*0110*/ 	.word	0xffffffff


	//   ....[54]....
        /*0114*/ 	.word	0xffffffff


	//   ....[55]....
        /*0118*/ 	.word	0xffffffff


	//   ....[56]....
        /*011c*/ 	.word	0xffffffff


	//   ....[57]....
        /*0120*/ 	.word	0xffffffff


	//   ....[58]....
        /*0124*/ 	.word	0xffffffff


	//   ....[59]....
        /*0128*/ 	.word	0xffffffff


	//   ....[60]....
        /*012c*/ 	.word	0xffffffff


	//   ....[61]....
        /*0130*/ 	.word	0xffffffff


	//   ....[62]....
        /*0134*/ 	.word	0xffffffff


	//   ....[63]....
        /*0138*/ 	.word	0xffffffff


	//   ....[64]....
        /*013c*/ 	.word	0xffffffff


	//   ....[65]....
        /*0140*/ 	.word	0xffffffff


	//   ....[66]....
        /*0144*/ 	.word	0xffffffff


	//   ....[67]....
        /*0148*/ 	.word	0xffffffff


	//   ....[68]....
        /*014c*/ 	.word	0xffffffff


	//   ....[69]....
        /*0150*/ 	.word	0xffffffff


	//   ....[70]....
        /*0154*/ 	.word	0xffffffff


	//   ....[71]....
        /*0158*/ 	.word	0xffffffff


	//   ....[72]....
        /*015c*/ 	.word	0xffffffff


	//   ....[73]....
        /*0160*/ 	.word	0xffffffff


	//   ....[74]....
        /*0164*/ 	.word	0xffffffff


	//   ....[75]....
        /*0168*/ 	.word	0xffffffff


	//   ....[76]....
        /*016c*/ 	.word	0xffffffff


	//   ....[77]....
        /*0170*/ 	.word	0xffffffff


	//   ....[78]....
        /*0174*/ 	.word	0xffffffff


	//   ....[79]....
        /*0178*/ 	.word	0xffffffff


	//   ....[80]....
        /*017c*/ 	.word	0xffffffff


	//   ....[81]....
        /*0180*/ 	.word	0xffffffff


	//   ....[82]....
        /*0184*/ 	.word	0xffffffff


	//   ....[83]....
        /*0188*/ 	.word	0xffffffff


	//   ....[84]....
        /*018c*/ 	.word	0xffffffff


	//   ....[85]....
        /*0190*/ 	.word	0xffffffff


	//   ....[86]....
        /*0194*/ 	.word	0xffffffff


	//   ....[87]....
        /*0198*/ 	.word	0xffffffff


	//   ....[88]....
        /*019c*/ 	.word	0xffffffff


	//   ....[89]....
        /*01a0*/ 	.word	0xffffffff


	//   ....[90]....
        /*01a4*/ 	.word	0xffffffff


	//----- nvinfo : EIATTR_COOP_GROUP_INSTR_OFFSETS
	.align		4
.L_3261:
        /*01a8*/ 	.byte	0x04, 0x28
        /*01aa*/ 	.short	(.L_3263 - .L_3262)


	//   ....[0]....
.L_3262:
        /*01ac*/ 	.word	0x000005d0


	//   ....[1]....
        /*01b0*/ 	.word	0x00000660


	//   ....[2]....
        /*01b4*/ 	.word	0x00000720


	//   ....[3]....
        /*01b8*/ 	.word	0x000016b0


	//   ....[4]....
        /*01bc*/ 	.word	0x000016f0


	//   ....[5]....
        /*01c0*/ 	.word	0x00001730


	//   ....[6]....
        /*01c4*/ 	.word	0x00001770


	//   ....[7]....
        /*01c8*/ 	.word	0x000017b0


	//   ....[8]....
        /*01cc*/ 	.word	0x000017f0


	//   ....[9]....
        /*01d0*/ 	.word	0x000018f0


	//   ....[10]....
        /*01d4*/ 	.word	0x00001920


	//   ....[11]....
        /*01d8*/ 	.word	0x00001950


	//   ....[12]....
        /*01dc*/ 	.word	0x00001980


	//   ....[13]....
        /*01e0*/ 	.word	0x00001aa0


	//   ....[14]....
        /*01e4*/ 	.word	0x00001ae0


	//   ....[15]....
        /*01e8*/ 	.word	0x00001b10


	//   ....[16]....
        /*01ec*/ 	.word	0x00001b40


	//   ....[17]....
        /*01f0*/ 	.word	0x00001cd0


	//   ....[18]....
        /*01f4*/ 	.word	0x00001d10


	//   ....[19]....
        /*01f8*/ 	.word	0x00001d40


	//   ....[20]....
        /*01fc*/ 	.word	0x00001d70


	//   ....[21]....
        /*0200*/ 	.word	0x00001f70


	//   ....[22]....
        /*0204*/ 	.word	0x00001fb0


	//   ....[23]....
        /*0208*/ 	.word	0x00001ff0


	//   ....[24]....
        /*020c*/ 	.word	0x00002030


	//   ....[25]....
        /*0210*/ 	.word	0x00002200


	//   ....[26]....
        /*0214*/ 	.word	0x00002230


	//   ....[27]....
        /*0218*/ 	.word	0x00002240


	//   ....[28]....
        /*021c*/ 	.word	0x00002250


	//   ....[29]....
        /*0220*/ 	.word	0x00002260


	//   ....[30]....
        /*0224*/ 	.word	0x00002270


	//   ....[31]....
        /*0228*/ 	.word	0x00002280


	//   ....[32]....
        /*022c*/ 	.word	0x00002290


	//   ....[33]....
        /*0230*/ 	.word	0x00002370


	//   ....[34]....
        /*0234*/ 	.word	0x00002390


	//   ....[35]....
        /*0238*/ 	.word	0x000023a0


	//   ....[36]....
        /*023c*/ 	.word	0x000023b0


	//   ....[37]....
        /*0240*/ 	.word	0x00002490


	//   ....[38]....
        /*0244*/ 	.word	0x000024b0


	//   ....[39]....
        /*0248*/ 	.word	0x000024c0


	//   ....[40]....
        /*024c*/ 	.word	0x000024d0


	//   ....[41]....
        /*0250*/ 	.word	0x000025b0


	//   ....[42]....
        /*0254*/ 	.word	0x000025d0


	//   ....[43]....
        /*0258*/ 	.word	0x000025e0


	//   ....[44]....
        /*025c*/ 	.word	0x000025f0


	//   ....[45]....
        /*0260*/ 	.word	0x000026d0


	//   ....[46]....
        /*0264*/ 	.word	0x000026f0


	//   ....[47]....
        /*0268*/ 	.word	0x00002700


	//   ....[48]....
        /*026c*/ 	.word	0x00002710


	//   ....[49]....
        /*0270*/ 	.word	0x000027f0


	//   ....[50]....
        /*0274*/ 	.word	0x00002830


	//   ....[51]....
        /*0278*/ 	.word	0x00002860


	//   ....[52]....
        /*027c*/ 	.word	0x00002880


	//   ....[53]....
        /*0280*/ 	.word	0x00002890


	//   ....[54]....
        /*0284*/ 	.word	0x000028a0


	//   ....[55]....
        /*0288*/ 	.word	0x000028b0


	//   ....[56]....
        /*028c*/ 	.word	0x000028d0


	//   ....[57]....
        /*0290*/ 	.word	0x000028f0


	//   ....[58]....
        /*0294*/ 	.word	0x00002910


	//   ....[59]....
        /*0298*/ 	.word	0x00003480


	//   ....[60]....
        /*029c*/ 	.word	0x00003510


	//   ....[61]....
        /*02a0*/ 	.word	0x00003550


	//   ....[62]....
        /*02a4*/ 	.word	0x00003590


	//   ....[63]....
        /*02a8*/ 	.word	0x000035d0


	//   ....[64]....
        /*02ac*/ 	.word	0x00003640


	//   ....[65]....
        /*02b0*/ 	.word	0x00003670


	//   ....[66]....
        /*02b4*/ 	.word	0x000036a0


	//   ....[67]....
        /*02b8*/ 	.word	0x000036c0


	//   ....[68]....
        /*02bc*/ 	.word	0x000036f0


	//   ....[69]....
        /*02c0*/ 	.word	0x00003720


	//   ....[70]....
        /*02c4*/ 	.word	0x00003750


	//   ....[71]....
        /*02c8*/ 	.word	0x000037f0


	//   ....[72]....
        /*02cc*/ 	.word	0x00003820


	//   ....[73]....
        /*02d0*/ 	.word	0x00003850


	//   ....[74]....
        /*02d4*/ 	.word	0x00003890


	//   ....[75]....
        /*02d8*/ 	.word	0x00003990


	//   ....[76]....
        /*02dc*/ 	.word	0x000039d0


	//   ....[77]....
        /*02e0*/ 	.word	0x00003a00


	//   ....[78]....
        /*02e4*/ 	.word	0x00003a30


	//   ....[79]....
        /*02e8*/ 	.word	0x000040a0


	//   ....[80]....
        /*02ec*/ 	.word	0x000041d0


	//   ....[81]....
        /*02f0*/ 	.word	0x00004350


	//   ....[82]....
        /*02f4*/ 	.word	0x000043a0


	//   ....[83]....
        /*02f8*/ 	.word	0x000043d0


	//   ....[84]....
        /*02fc*/ 	.word	0x000043f0


	//   ....[85]....
        /*0300*/ 	.word	0x00004410


	//   ....[86]....
        /*0304*/ 	.word	0x000044c0


	//   ....[87]....
        /*0308*/ 	.word	0x00004510


	//   ....[88]....
        /*030c*/ 	.word	0x00004530


	//   ....[89]....
        /*0310*/ 	.word	0x00004550


	//   ....[90]....
        /*0314*/ 	.word	0x00004570


	//----- nvinfo : EIATTR_EXIT_INSTR_OFFSETS
	.align		4
.L_3263:
        /*0318*/ 	.byte	0x04, 0x1c
        /*031a*/ 	.short	(.L_3265 - .L_3264)


	//   ....[0]....
.L_3264:
        /*031c*/ 	.word	0x00004630


	//   ....[1]....
        /*0320*/ 	.word	0x00004b70


	//----- nvinfo : EIATTR_MAX_THREADS
	.align		4
.L_3265:
        /*0324*/ 	.byte	0x04, 0x05
        /*0326*/ 	.short	(.L_3267 - .L_3266)
.L_3266:
        /*0328*/ 	.word	0x00000020
        /*032c*/ 	.word	0x00000001
        /*0330*/ 	.word	0x00000001


	//----- nvinfo : EIATTR_CRS_STACK_SIZE
	.align		4
.L_3267:
        /*0334*/ 	.byte	0x04, 0x1e
        /*0336*/ 	.short	(.L_3269 - .L_3268)
.L_3268:
        /*0338*/ 	.word	0x00000000
.L_3269:


//--------------------- .nv.info._Z25selective_scan_bwd_kernelI32Selective_Scan_bwd_kernel_traitsILi32ELi8ELb1ELb0ELb0ELb0ELb1EfN3c107complexIfEEEEv12SSMParamsBwd --------------------------
	.section	.nv.info._Z25selective_scan_bwd_kernelI32Selective_Scan_bwd_kernel_traitsILi32ELi8ELb1ELb0ELb0ELb0ELb1EfN3c107complexIfEEEEv12SSMParamsBwd,"",@"SHT_CUDA_INFO"
	.sectionflags	@""
	.align	4


	//----- nvinfo : EIATTR_CUDA_API_VERSION
	.align		4
        /*0000*/ 	.byte	0x04, 0x37
        /*0002*/ 	.short	(.L_3271 - .L_3270)
.L_3270:
        /*0004*/ 	.word	0x00000082


	//----- nvinfo : EIATTR_SW2861232_WAR
	.align		4
.L_3271:
        /*0008*/ 	.byte	0x01, 0x35
	.zero		2


	//----- nvinfo : EIATTR_PARAM_CBANK
	.align		4
        /*000c*/ 	.byte	0x04, 0x0a
        /*000e*/ 	.short	(.L_3273 - .L_3272)
	.align		4
.L_3272:
        /*0010*/ 	.word	index@(.nv.constant0._Z25selective_scan_bwd_kernelI32Selective_Scan_bwd_kernel_traitsILi32ELi8ELb1ELb0ELb0ELb0ELb1EfN3c107complexIfEEEEv12SSMParamsBwd)
        /*0014*/ 	.short	0x0160
        /*0016*/ 	.short	0x01f0


	//----- nvinfo : EIATTR_CBANK_PARAM_SIZE
	.align		4
.L_3273:
        /*0018*/ 	.byte	0x03, 0x19
        /*001a*/ 	.short	0x01f0


	//----- nvinfo : EIATTR_KPARAM_INFO
	.align		4
        /*001c*/ 	.byte	0x04, 0x17
        /*001e*/ 	.short	(.L_3275 - .L_3274)
.L_3274:
        /*0020*/ 	.word	0x00000000
        /*0024*/ 	.short	0x0000
        /*0026*/ 	.short	0x0000
        /*0028*/ 	.byte	0x00, 0xf0, 0xc1, 0x07


	//----- nvinfo : EIATTR_MAXREG_COUNT
	.align		4
.L_3275:
        /*002c*/ 	.byte	0x03, 0x1b
        /*002e*/ 	.short	0x00ff


	//----- nvinfo : EIATTR_NUM_BARRIERS
	.align		4
        /*0030*/ 	.byte	0x02, 0x4c
        /*0032*/ 	.byte	0x01
	.zero		1


	//----- nvinfo : EIATTR_MERCURY_ISA_VERSION
	.align		4
        /*0034*/ 	.byte	0x03, 0x5f
        /*0036*/ 	.short	0x0000


	//----- nvinfo : EIATTR_COOP_GROUP_MASK_REGIDS
	.align		4
        /*0038*/ 	.byte	0x04, 0x29
        /*003a*/ 	.short	(.L_3277 - .L_3276)


	//   ....[0]....
.L_3276:
        /*003c*/ 	.word	0xffffffff


	//   ....[1]....
        /*0040*/ 	.word	0xffffffff


	//   ....[2]....
        /*0044*/ 	.word	0xffffffff


	//   ....[3]....
        /*0048*/ 	.word	0xffffffff


	//   ....[4]....
        /*004c*/ 	.word	0xffffffff


	//   ....[5]....
        /*0050*/ 	.word	0xffffffff


	//   ....[6]....
        /*0054*/ 	.word	0xffffffff


	//   ....[7]....
        /*0058*/ 	.word	0xffffffff


	//   ....[8]....
        /*005c*/ 	.word	0xffffffff


	//   ....[9]....
        /*0060*/ 	.word	0xffffffff


	//   ....[10]....
        /*0064*/ 	.word	0xffffffff


	//   ....[11]....
        /*0068*/ 	.word	0xffffffff


	//   ....[12]....
        /*006c*/ 	.word	0xffffffff


	//   ....[13]....
        /*0070*/ 	.word	0xffffffff


	//   ....[14]....
        /*0074*/ 	.word	0xffffffff


	//   ....[15]....
        /*0078*/ 	.word	0xffffffff


	//   ....[16]....
        /*007c*/ 	.word	0xffffffff


	//   ....[17]....
        /*0080*/ 	.word	0xffffffff


	//   ....[18]....
        /*0084*/ 	.word	0xffffffff


	//   ....[19]....
        /*0088*/ 	.word	0xffffffff


	//   ....[20]....
        /*008c*/ 	.word	0xffffffff


	//   ....[21]....
        /*0090*/ 	.word	0xffffffff


	//   ....[22]....
        /*0094*/ 	.word	0xffffffff


	//   ....[23]....
        /*0098*/ 	.word	0xffffffff


	//   ....[24]....
        /*009c*/ 	.word	0xffffffff


	//   ....[25]....
        /*00a0*/ 	.word	0xffffffff


	//   ....[26]....
        /*00a4*/ 	.word	0xffffffff


	//   ....[27]....
        /*00a8*/ 	.word	0xffffffff


	//   ....[28]....
        /*00ac*/ 	.word	0xffffffff


	//   ....[29]....
        /*00b0*/ 	.word	0xffffffff


	//   ....[30]....
        /*00b4*/ 	.word	0xffffffff


	//   ....[31]....
        /*00b8*/ 	.word	0xffffffff


	//   ....[32]....
        /*00bc*/ 	.word	0xffffffff


	//   ....[33]....
        /*00c0*/ 	.word	0xffffffff


	//   ....[34]....
        /*00c4*/ 	.word	0xffffffff


	//   ....[35]....
        /*00c8*/ 	.word	0xffffffff


	//   ....[36]....
        /*00cc*/ 	.word	0xffffffff


	//   ....[37]....
        /*00d0*/ 	.word	0xffffffff


	//   ....[38]....
        /*00d4*/ 	.word	0xffffffff


	//   ....[39]....
        /*00d8*/ 	.word	0xffffffff


	//   ....[40]....
        /*00dc*/ 	.word	0xffffffff


	//   ....[41]....
        /*00e0*/ 	.word	0xffffffff


	//   ....[42]....
        /*00e4*/ 	.word	0xffffffff


	//   ....[43]....
        /*00e8*/ 	.word	0xffffffff


	//   ....[44]....
        /*00ec*/ 	.word	0xffffffff


	//   ....[45]....
        /*00f0*/ 	.word	0xffffffff


	//   ....[46]....
        /*00f4*/ 	.word	0xffffffff


	//   ....[47]....
        /*00f8*/ 	.word	0xffffffff


	//   ....[48]....
        /*00fc*/ 	.word	0xffffffff


	//   ....[49]....
        /*0100*/ 	.word	0xffffffff


	//   ....[50]....
        /*0104*/ 	.word	0xffffffff


	//   ....[51]....
        /*0108*/ 	.word	0xffffffff


	//   ....[52]....
        /*010c*/ 	.word	0xffffffff


	//   ....[53]....
        /*0110*/ 	.word	0xffffffff


	//   ....[54]....
        /*0114*/ 	.word	0xffffffff


	//   ....[55]....
        /*0118*/ 	.word	0xffffffff


	//   ....[56]....
        /*011c*/ 	.word	0xffffffff


	//   ....[57]....
        /*0120*/ 	.word	0xffffffff


	//   ....[58]....
        /*0124*/ 	.word	0xffffffff


	//   ....[59]....
        /*0128*/ 	.word	0xffffffff


	//   ....[60]....
        /*012c*/ 	.word	0xffffffff


	//   ....[61]....
        /*0130*/ 	.word	0xffffffff


	//   ....[62]....
        /*0134*/ 	.word	0xffffffff


	//   ....[63]....
        /*0138*/ 	.word	0xffffffff


	//   ....[64]....
        /*013c*/ 	.word	0xffffffff


	//   ....[65]....
        /*0140*/ 	.word	0xffffffff


	//   ....[66]....
        /*0144*/ 	.word	0xffffffff


	//   ....[67]....
        /*0148*/ 	.word	0xffffffff


	//   ....[68]....
        /*014c*/ 	.word	0xffffffff


	//   ....[69]....
        /*0150*/ 	.word	0xffffffff


	//   ....[70]....
        /*0154*/ 	.word	0xffffffff


	//   ....[71]....
        /*0158*/ 	.word	0xffffffff


	//   ....[72]....
        /*015c*/ 	.word	0xffffffff


	//   ....[73]....
        /*0160*/ 	.word	0xffffffff


	//   ....[74]....
        /*0164*/ 	.word	0xffffffff


	//   ....[75]....
        /*0168*/ 	.word	0xffffffff


	//   ....[76]....
        /*016c*/ 	.word	0xffffffff


	//   ....[77]....
        /*0170*/ 	.word	0xffffffff


	//   ....[78]....
        /*0174*/ 	.word	0xffffffff


	//   ....[79]....
        /*0178*/ 	.word	0xffffffff


	//   ....[80]....
        /*017c*/ 	.word	0xffffffff


	//   ....[81]....
        /*0180*/ 	.word	0xffffffff


	//   ....[82]....
        /*0184*/ 	.word	0xffffffff


	//   ....[83]....
        /*0188*/ 	.word	0xffffffff


	//   ....[84]....
        /*018c*/ 	.word	0xffffffff


	//   ....[85]....
        /*0190*/ 	.word	0xffffffff


	//   ....[86]....
        /*0194*/ 	.word	0xffffffff


	//   ....[87]....
        /*0198*/ 	.word	0xffffffff


	//   ....[88]....
        /*019c*/ 	.word	0xffffffff


	//   ....[89]....
        /*01a0*/ 	.word	0xffffffff


	//   ....[90]....
        /*01a4*/ 	.word	0xffffffff


	//   ....[91]....
        /*01a8*/ 	.word	0xffffffff


	//   ....[92]....
        /*01ac*/ 	.word	0xffffffff


	//   ....[93]....
        /*01b0*/ 	.word	0xffffffff


	//   ....[94]....
        /*01b4*/ 	.word	0xffffffff


	//----- nvinfo : EIATTR_COOP_GROUP_INSTR_OFFSETS
	.align		4
.L_3277:
        /*01b8*/ 	.byte	0x04, 0x28
        /*01ba*/ 	.short	(.L_3279 - .L_3278)


	//   ....[0]....
.L_3278:
        /*01bc*/ 	.word	0x000005d0


	//   ....[1]....
        /*01c0*/ 	.word	0x00000660


	//   ....[2]....
        /*01c4*/ 	.word	0x000007b0


	//   ....[3]....
        /*01c8*/ 	.word	0x000008e0


	//   ....[4]....
        /*01cc*/ 	.word	0x00000bb0


	//   ....[5]....
        /*01d0*/ 	.word	0x00000e60


	//   ....[6]....
        /*01d4*/ 	.word	0x00001190


	//   ....[7]....
        /*01d8*/ 	.word	0x000021b0


	//   ....[8]....
        /*01dc*/ 	.word	0x000021f0


	//   ....[9]....
        /*01e0*/ 	.word	0x00002230


	//   ....[10]....
        /*01e4*/ 	.word	0x00002270


	//   ....[11]....
        /*01e8*/ 	.word	0x000022b0


	//   ....[12]....
        /*01ec*/ 	.word	0x000022f0


	//   ....[13]....
        /*01f0*/ 	.word	0x000023f0


	//   ....[14]....
        /*01f4*/ 	.word	0x00002430


	//   ....[15]....
        /*01f8*/ 	.word	0x00002460


	//   ....[16]....
        /*01fc*/ 	.word	0x00002490


	//   ....[17]....
        /*0200*/ 	.word	0x000025b0


	//   ....[18]....
        /*0204*/ 	.word	0x000025f0


	//   ....[19]....
        /*0208*/ 	.word	0x00002620


	//   ....[20]....
        /*020c*/ 	.word	0x00002650


	//   ....[21]....
        /*0210*/ 	.word	0x000027d0


	//   ....[22]....
        /*0214*/ 	.word	0x00002810


	//   ....[23]....
        /*0218*/ 	.word	0x00002840


	//   ....[24]....
        /*021c*/ 	.word	0x00002870


	//   ....[25]....
        /*0220*/ 	.word	0x00002a70


	//   ....[26]....
        /*0224*/ 	.word	0x00002ab0


	//   ....[27]....
        /*0228*/ 	.word	0x00002ae0


	//   ....[28]....
        /*022c*/ 	.word	0x00002b10


	//   ....[29]....
        /*0230*/ 	.word	0x00002cb0


	//   ....[30]....
        /*0234*/ 	.word	0x00002ce0


	//   ....[31]....
        /*0238*/ 	.word	0x00002d30


	//   ....[32]....
        /*023c*/ 	.word	0x00002d50


	//   ....[33]....
        /*0240*/ 	.word	0x00002d60


	//   ....[34]....
        /*0244*/ 	.word	0x00002d70


	//   ....[35]....
        /*0248*/ 	.word	0x00002d80


	//   ....[36]....
        /*024c*/ 	.word	0x00002d90


	//   ....[37]....
        /*0250*/ 	.word	0x00002e70


	//   ....[38]....
        /*0254*/ 	.word	0x00002e90


	//   ....[39]....
        /*0258*/ 	.word	0x00002ea0


	//   ....[40]....
        /*025c*/ 	.word	0x00002eb0


	//   ....[41]....
        /*0260*/ 	.word	0x00002f90


	//   ....[42]....
        /*0264*/ 	.word	0x00002fb0


	//   ....[43]....
        /*0268*/ 	.word	0x00002fc0


	//   ....[44]....
        /*026c*/ 	.word	0x00002fd0


	//   ....[45]....
        /*0270*/ 	.word	0x000030b0


	//   ....[46]....
        /*0274*/ 	.word	0x000030d0


	//   ....[47]....
        /*0278*/ 	.word	0x000030e0


	//   ....[48]....
        /*027c*/ 	.word	0x000030f0


	//   ....[49]....
        /*0280*/ 	.word	0x000031d0


	//   ....[50]....
        /*0284*/ 	.word	0x000031f0


	//   ....[51]....
        /*0288*/ 	.word	0x00003200


	//   ....[52]....
        /*028c*/ 	.word	0x00003210


	//   ....[53]....
        /*0290*/ 	.word	0x000032f0


	//   ....[54]....
        /*0294*/ 	.word	0x00003330


	//   ....[55]....
        /*0298*/ 	.word	0x00003370


	//   ....[56]....
        /*029c*/ 	.word	0x000033a0


	//   ....[57]....
        /*02a0*/ 	.word	0x000033c0


	//   ....[58]....
        /*02a4*/ 	.word	0x000033d0


	//   ....[59]....
        /*02a8*/ 	.word	0x000033e0


	//   ....[60]....
        /*02ac*/ 	.word	0x00003400


	//   ....[61]....
        /*02b0*/ 	.word	0x00003420


	//   ....[62]....
        /*02b4*/ 	.word	0x00003440


	//   ....[63]....
        /*02b8*/ 	.word	0x00003f40


	//   ....[64]....
        /*02bc*/ 	.word	0x00003fb0


	//   ....[65]....
        /*02c0*/ 	.word	0x00004060


	//   ....[66]....
        /*02c4*/ 	.word	0x000040a0


	//   ....[67]....
        /*02c8*/ 	.word	0x000040d0


	//   ....[68]....
        /*02cc*/ 	.word	0x00004110


	//   ....[69]....
        /*02d0*/ 	.word	0x000041a0


	//   ....[70]....
        /*02d4*/ 	.word	0x000041b0


	//   ....[71]....
        /*02d8*/ 	.word	0x000041f0


	//   ....[72]....
        /*02dc*/ 	.word	0x00004220


	//   ....[73]....
        /*02e0*/ 	.word	0x00004270


	//   ....[74]....
        /*02e4*/ 	.word	0x000042a0


	//   ....[75]....
        /*02e8*/ 	.word	0x00004340


	//   ....[76]....
        /*02ec*/ 	.word	0x000043c0


	//   ....[77]....
        /*02f0*/ 	.word	0x000043f0


	//   ....[78]....
        /*02f4*/ 	.word	0x00004420


	//   ....[79]....
        /*02f8*/ 	.word	0x000044d0


	//   ....[80]....
        /*02fc*/ 	.word	0x00004500


	//   ....[81]....
        /*0300*/ 	.word	0x00004530


	//   ....[82]....
        /*0304*/ 	.word	0x00004570


	//   ....[83]....
        /*0308*/ 	.word	0x00004b10


	//   ....[84]....
        /*030c*/ 	.word	0x00004ce0


	//   ....[85]....
        /*0310*/ 	.word	0x00004e50


	//   ....[86]....
        /*0314*/ 	.word	0x00004ea0


	//   ....[87]....
        /*0318*/ 	.word	0x00004ed0


	//   ....[88]....
        /*031c*/ 	.word	0x00004ef0


	//   ....[89]....
        /*0320*/ 	.word	0x00004f10


	//   ....[90]....
        /*0324*/ 	.word	0x00004fc0


	//   ....[91]....
        /*0328*/ 	.word	0x00005010


	//   ....[92]....
        /*032c*/ 	.word	0x00005030


	//   ....[93]....
        /*0330*/ 	.word	0x00005050


	//   ....[94]....
        /*0334*/ 	.word	0x00005070


	//----- nvinfo : EIATTR_EXIT_INSTR_OFFSETS
	.align		4
.L_3279:
        /*0338*/ 	.byte	0x04, 0x1c
        /*033a*/ 	.short	(.L_3281 - .L_3280)


	//   ....[0]....
.L_3280:
        /*033c*/ 	.word	0x00005130


	//   ....[1]....
        /*0340*/ 	.word	0x00005670


	//----- nvinfo : EIATTR_MAX_THREADS
	.align		4
.L_3281:
        /*0344*/ 	.byte	0x04, 0x05
        /*0346*/ 	.short	(.L_3283 - .L_3282)
.L_3282:
        /*0348*/ 	.word	0x00000020
        /*034c*/ 	.word	0x00000001
        /*0350*/ 	.word	0x00000001


	//----- nvinfo : EIATTR_CRS_STACK_SIZE
	.align		4
.L_3283:
        /*0354*/ 	.byte	0x04, 0x1e
        /*0356*/ 	.short	(.L_3285 - .L_3284)
.L_3284:
        /*0358*/ 	.word	0x00000000
.L_3285:


//--------------------- .nv.info._Z25selective_scan_bwd_kernelI32Selective_Scan_bwd_kernel_traitsILi32ELi8ELb1ELb0ELb0ELb1ELb0EfN3c107complexIfEEEEv12SSMParamsBwd --------------------------
	.section	.nv.info._Z25selective_scan_bwd_kernelI32Selective_Scan_bwd_kernel_traitsILi32ELi8ELb1ELb0ELb0ELb1ELb0EfN3c107complexIfEEEEv12SSMParamsBwd,"",@"SHT_CUDA_INFO"
	.sectionflags	@""
	.align	4


	//----- nvinfo : EIATTR_CUDA_API_VERSION
	.align		4
        /*0000*/ 	.byte	0x04, 0x37
        /*0002*/ 	.short	(.L_3287 - .L_3286)
.L_3286:
        /*0004*/ 	.word	0x00000082


	//----- nvinfo : EIATTR_SW2861232_WAR
	.align		4
.L_3287:
        /*0008*/ 	.byte	0x01, 0x35
	.zero		2


	//----- nvinfo : EIATTR_PARAM_CBANK
	.align		4
        /*000c*/ 	.byte	0x04, 0x0a
        /*000e*/ 	.short	(.L_3289 - .L_3288)
	.align		4
.L_3288:
        /*0010*/ 	.word	index@(.nv.constant0._Z25selective_scan_bwd_kernelI32Selective_Scan_bwd_kernel_traitsILi32ELi8ELb1ELb0ELb0ELb1ELb0EfN3c107complexIfEEEEv12SSMParamsBwd)
        /*0014*/ 	.short	0x0160
        /*0016*/ 	.short	0x01f0


	//----- nvinfo : EIATTR_CBANK_PARAM_SIZE
	.align		4
.L_3289:
        /*0018*/ 	.byte	0x03, 0x19
        /*001a*/ 	.short	0x01f0


	//----- nvinfo : EIATTR_KPARAM_INFO
	.align		4
        /*001c*/ 	.byte	0x04, 0x17
        /*001e*/ 	.short	(.L_3291 - .L_3290)
.L_3290:
        /*0020*/ 	.word	0x00000000
        /*0024*/ 	.short	0x0000
        /*0026*/ 	.short	0x0000
        /*0028*/ 	.byte	0x00, 0xf0, 0xc1, 0x07


	//----- nvinfo : EIATTR_MAXREG_COUNT
	.align		4
.L_3291:
        /*002c*/ 	.byte	0x03, 0x1b
        /*002e*/ 	.short	0x00ff


	//----- nvinfo : EIATTR_NUM_BARRIERS
	.align		4
        /*0030*/ 	.byte	0x02, 0x4c
        /*0032*/ 	.byte	0x01
	.zero		1


	//----- nvinfo : EIATTR_MERCURY_ISA_VERSION
	.align		4
        /*0034*/ 	.byte	0x03, 0x5f
        /*0036*/ 	.short	0x0000


	//----- nvinfo : EIATTR_COOP_GROUP_MASK_REGIDS
	.align		4
        /*0038*/ 	.byte	0x04, 0x29
        /*003a*/ 	.short	(.L_3293 - .L_3292)


	//   ....[0]....
.L_3292:
        /*003c*/ 	.word	0xffffffff


	//   ....[1]....
        /*0040*/ 	.word	0xffffffff


	//   ....[2]....
        /*0044*/ 	.word	0xffffffff


	//   ....[3]....
        /*0048*/ 	.word	0xffffffff


	//   ....[4]....
        /*004c*/ 	.word	0xffffffff


	//   ....[5]....
        /*0050*/ 	.word	0xffffffff


	//   ....[6]....
        /*0054*/ 	.word	0xffffffff


	//   ....[7]....
        /*0058*/ 	.word	0xffffffff


	//   ....[8]....
        /*005c*/ 	.word	0xffffffff


	//   ....[9]....
        /*0060*/ 	.word	0xffffffff


	//   ....[10]....
        /*0064*/ 	.word	0xffffffff


	//   ....[11]....
        /*0068*/ 	.word	0xffffffff


	//   ....[12]....
        /*006c*/ 	.word	0xffffffff


	//   ....[13]....
        /*0070*/ 	.word	0xffffffff


	//   ....[14]....
        /*0074*/ 	.word	0xffffffff


	//   ....[15]....
        /*0078*/ 	.word	0xffffffff


	//   ....[16]....
        /*007c*/ 	.word	0xffffffff


	//   ....[17]....
        /*0080*/ 	.word	0xffffffff


	//   ....[18]....
        /*0084*/ 	.word	0xffffffff


	//   ....[19]....
        /*0088*/ 	.word	0xffffffff


	//   ....[20]....
        /*008c*/ 	.word	0xffffffff


	//   ....[21]....
        /*0090*/ 	.word	0xffffffff


	//   ....[22]....
        /*0094*/ 	.word	0xffffffff


	//   ....[23]....
        /*0098*/ 	.word	0xffffffff


	//   ....[24]....
        /*009c*/ 	.word	0xffffffff


	//   ....[25]....
        /*00a0*/ 	.word	0xffffffff


	//   ....[26]....
        /*00a4*/ 	.word	0xffffffff


	//   ....[27]....
        /*00a8*/ 	.word	0xffffffff


	//   ....[28]....
        /*00ac*/ 	.word	0xffffffff


	//   ....[29]....
        /*00b0*/ 	.word	0xffffffff


	//   ....[30]....
        /*00b4*/ 	.word	0xffffffff


	//   ....[31]....
        /*00b8*/ 	.word	0xffffffff


	//   ....[32]....
        /*00bc*/ 	.word	0xffffffff


	//   ....[33]....
        /*00c0*/ 	.word	0xffffffff


	//   ....[34]....
        /*00c4*/ 	.word	0xffffffff


	//   ....[35]....
        /*00c8*/ 	.word	0xffffffff


	//   ....[36]....
        /*00cc*/ 	.word	0xffffffff


	//   ....[37]....
        /*00d0*/ 	.word	0xffffffff


	//   ....[38]....
        /*00d4*/ 	.word	0xffffffff


	//   ....[39]....
        /*00d8*/ 	.word	0xffffffff


	//   ....[40]....
        /*00dc*/ 	.word	0xffffffff


	//   ....[41]....
        /*00e0*/ 	.word	0xffffffff


	//   ....[42]....
        /*00e4*/ 	.word	0xffffffff


	//   ....[43]....
        /*00e8*/ 	.word	0xffffffff


	//   ....[44]....
        /*00ec*/ 	.word	0xffffffff


	//   ....[45]....
        /*00f0*/ 	.word	0xffffffff


	//   ....[46]....
        /*00f4*/ 	.word	0xffffffff


	//   ....[47]....
        /*00f8*/ 	.word	0xffffffff


	//   ....[48]....
        /*00fc*/ 	.word	0xffffffff


	//   ....[49]....
        /*0100*/ 	.word	0xffffffff


	//   ....[50]....
        /*0104*/ 	.word	0xffffffff


	//   ....[51]....
        /*0108*/ 	.word	0xffffffff


	//   ....[52]....
        /*010c*/ 	.word	0xffffffff


	//   ....[53]....
        /*0110*/ 	.word	0xffffffff


	//   ....[54]....
        /*0114*/ 	.word	0xffffffff


	//   ....[55]....
        /*0118*/ 	.word	0xffffffff


	//   ....[56]....
        /*011c*/ 	.word	0xffffffff


	//   ....[57]....
        /*0120*/ 	.word	0xffffffff


	//   ....[58]....
        /*0124*/ 	.word	0xffffffff


	//   ....[59]....
        /*0128*/ 	.word	0xffffffff


	//   ....[60]....
        /*012c*/ 	.word	0xffffffff


	//   ....[61]....
        /*0130*/ 	.word	0xffffffff


	//   ....[62]....
        /*0134*/ 	.word	0xffffffff


	//   ....[63]....
        /*0138*/ 	.word	0xffffffff


	//   ....[64]....
        /*013c*/ 	.word	0xffffffff


	//   ....[65]....
        /*0140*/ 	.word	0xffffffff


	//   ....[66]....
        /*0144*/ 	.word	0xffffffff


	//   ....[67]....
        /*0148*/ 	.word	0xffffffff


	//   ....[68]....
        /*014c*/ 	.word	0xffffffff


	//   ....[69]....
        /*0150*/ 	.word	0xffffffff


	//   ....[70]....
        /*0154*/ 	.word	0xffffffff


	//   ....[71]....
        /*0158*/ 	.word	0xffffffff


	//   ....[72]....
        /*015c*/ 	.word	0xffffffff


	//   ....[73]....
        /*0160*/ 	.word	0xffffffff


	//   ....[74]....
        /*0164*/ 	.word	0xffffffff


	//   ....[75]....
        /*0168*/ 	.word	0xffffffff


	//   ....[76]....
        /*016c*/ 	.word	0xffffffff


	//   ....[77]....
        /*0170*/ 	.word	0xffffffff


	//   ....[78]....
        /*0174*/ 	.word	0xffffffff


	//   ....[79]....
        /*0178*/ 	.word	0xffffffff


	//   ....[80]....
        /*017c*/ 	.word	0xffffffff


	//   ....[81]....
        /*0180*/ 	.word	0xffffffff


	//   ....[82]....
        /*0184*/ 	.word	0xffffffff


	//   ....[83]....
        /*0188*/ 	.word	0xffffffff


	//   ....[84]....
        /*018c*/ 	.word	0xffffffff


	//   ....[85]....
        /*0190*/ 	.word	0xffffffff


	//   ....[86]....
        /*0194*/ 	.word	0xffffffff


	//   ....[87]....
        /*0198*/ 	.word	0xffffffff


	//   ....[88]....
        /*019c*/ 	.word	0xffffffff


	//   ....[89]....
        /*01a0*/ 	.word	0xffffffff


	//   ....[90]....
        /*01a4*/ 	.word	0xffffffff


	//   ....[91]....
        /*01a8*/ 	.word	0xffffffff


	//----- nvinfo : EIATTR_COOP_GROUP_INSTR_OFFSETS
	.align		4
.L_3293:
        /*01ac*/ 	.byte	0x04, 0x28
        /*01ae*/ 	.short	(.L_3295 - .L_3294)


	//   ....[0]....
.L_3294:
        /*01b0*/ 	.word	0x00000600


	//   ....[1]....
        /*01b4*/ 	.word	0x000006b0


	//   ....[2]....
        /*01b8*/ 	.word	0x00000830


	//   ....[3]....
        /*01bc*/ 	.word	0x000027d0


	//   ....[4]....
        /*01c0*/ 	.word	0x00002810


	//   ....[5]....
        /*01c4*/ 	.word	0x00002850


	//   ....[6]....
        /*01c8*/ 	.word	0x00002890


	//   ....[7]....
        /*01cc*/ 	.word	0x000028d0


	//   ....[8]....
        /*01d0*/ 	.word	0x00002910


	//   ....[9]....
        /*01d4*/ 	.word	0x000029e0


	//   ....[10]....
        /*01d8*/ 	.word	0x00002a20


	//   ....[11]....
        /*01dc*/ 	.word	0x00002a50


	//   ....[12]....
        /*01e0*/ 	.word	0x00002a80


	//   ....[13]....
        /*01e4*/ 	.word	0x00002ba0


	//   ....[14]....
        /*01e8*/ 	.word	0x00002be0


	//   ....[15]....
        /*01ec*/ 	.word	0x00002c10


	//   ....[16]....
        /*01f0*/ 	.word	0x00002c40


	//   ....[17]....
        /*01f4*/ 	.word	0x00002de0


	//   ....[18]....
        /*01f8*/ 	.word	0x00002e20


	//   ....[19]....
        /*01fc*/ 	.word	0x00002e50


	//   ....[20]....
        /*0200*/ 	.word	0x00002e80


	//   ....[21]....
        /*0204*/ 	.word	0x000030b0


	//   ....[22]....
        /*0208*/ 	.word	0x000030f0


	//   ....[23]....
        /*020c*/ 	.word	0x00003120


	//   ....[24]....
        /*0210*/ 	.word	0x00003150


	//   ....[25]....
        /*0214*/ 	.word	0x00003320


	//   ....[26]....
        /*0218*/ 	.word	0x00003350


	//   ....[27]....
        /*021c*/ 	.word	0x00003360


	//   ....[28]....
        /*0220*/ 	.word	0x00003370


	//   ....[29]....
        /*0224*/ 	.word	0x00003380


	//   ....[30]....
        /*0228*/ 	.word	0x00003390


	//   ....[31]....
        /*022c*/ 	.word	0x000033a0


	//   ....[32]....
        /*0230*/ 	.word	0x000033b0


	//   ....[33]....
        /*0234*/ 	.word	0x00003490


	//   ....[34]....
        /*0238*/ 	.word	0x000034b0


	//   ....[35]....
        /*023c*/ 	.word	0x000034c0


	//   ....[36]....
        /*0240*/ 	.word	0x000034d0


	//   ....[37]....
        /*0244*/ 	.word	0x000035b0


	//   ....[38]....
        /*0248*/ 	.word	0x000035d0


	//   ....[39]....
        /*024c*/ 	.word	0x000035e0


	//   ....[40]....
        /*0250*/ 	.word	0x000035f0


	//   ....[41]....
        /*0254*/ 	.word	0x000036d0


	//   ....[42]....
        /*0258*/ 	.word	0x000036f0


	//   ....[43]....
        /*025c*/ 	.word	0x00003700


	//   ....[44]....
        /*0260*/ 	.word	0x00003710


	//   ....[45]....
        /*0264*/ 	.word	0x000037f0


	//   ....[46]....
        /*0268*/ 	.word	0x00003810


	//   ....[47]....
        /*026c*/ 	.word	0x00003820


	//   ....[48]....
        /*0270*/ 	.word	0x00003830


	//   ....[49]....
        /*0274*/ 	.word	0x00003910


	//   ....[50]....
        /*0278*/ 	.word	0x00003950


	//   ....[51]....
        /*027c*/ 	.word	0x00003990


	//   ....[52]....
        /*0280*/ 	.word	0x000039c0


	//   ....[53]....
        /*0284*/ 	.word	0x000039e0


	//   ....[54]....
        /*0288*/ 	.word	0x000039f0


	//   ....[55]....
        /*028c*/ 	.word	0x00003a00


	//   ....[56]....
        /*0290*/ 	.word	0x00003a20


	//   ....[57]....
        /*0294*/ 	.word	0x00003a40


	//   ....[58]....
        /*0298*/ 	.word	0x00003a60


	//   ....[59]....
        /*029c*/ 	.word	0x00004530


	//   ....[60]....
        /*02a0*/ 	.word	0x00004640


	//   ....[61]....
        /*02a4*/ 	.word	0x00004680


	//   ....[62]....
        /*02a8*/ 	.word	0x000046b0


	//   ....[63]....
        /*02ac*/ 	.word	0x00004700


	//   ....[64]....
        /*02b0*/ 	.word	0x00004760


	//   ....[65]....
        /*02b4*/ 	.word	0x00004790


	//   ....[66]....
        /*02b8*/ 	.word	0x000047c0


	//   ....[67]....
        /*02bc*/ 	.word	0x000047e0


	//   ....[68]....
        /*02c0*/ 	.word	0x00004820


	//   ....[69]....
        /*02c4*/ 	.word	0x00004850


	//   ....[70]....
        /*02c8*/ 	.word	0x00004880


	//   ....[71]....
        /*02cc*/ 	.word	0x00004940


	//   ....[72]....
        /*02d0*/ 	.word	0x00004990


	//   ....[73]....
        /*02d4*/ 	.word	0x000049c0


	//   ....[74]....
        /*02d8*/ 	.word	0x000049f0


	//   ....[75]....
        /*02dc*/ 	.word	0x00004b40


	//   ....[76]....
        /*02e0*/ 	.word	0x00004b70


	//   ....[77]....
        /*02e4*/ 	.word	0x00004ba0


	//   ....[78]....
        /*02e8*/ 	.word	0x00004bd0


	//   ....[79]....
        /*02ec*/ 	.word	0x00005130


	//   ....[80]....
        /*02f0*/ 	.word	0x000054b0


	//   ....[81]....
        /*02f4*/ 	.word	0x00005770


	//   ....[82]....
        /*02f8*/ 	.word	0x000058b0


	//   ....[83]....
        /*02fc*/ 	.word	0x00005900


	//   ....[84]....
        /*0300*/ 	.word	0x00005930


	//   ....[85]....
        /*0304*/ 	.word	0x00005950


	//   ....[86]....
        /*0308*/ 	.word	0x00005970


	//   ....[87]....
        /*030c*/ 	.word	0x00005a20


	//   ....[88]....
        /*0310*/ 	.word	0x00005a70


	//   ....[89]....
        /*0314*/ 	.word	0x00005a90


	//   ....[90]....
        /*0318*/ 	.word	0x00005ab0


	//   ....[91]....
        /*031c*/ 	.word	0x00005ad0


	//----- nvinfo : EIATTR_EXIT_INSTR_OFFSETS
	.align		4
.L_3295:
        /*0320*/ 	.byte	0x04, 0x1c
        /*0322*/ 	.short	(.L_3297 - .L_3296)


	//   ....[0]....
.L_3296:
        /*0324*/ 	.word	0x00005b90


	//   ....[1]....
        /*0328*/ 	.word	0x000060d0


	//----- nvinfo : EIATTR_MAX_THREADS
	.align		4
.L_3297:
        /*032c*/ 	.byte	0x04, 0x05
        /*032e*/ 	.short	(.L_3299 - .L_3298)
.L_3298:
        /*0330*/ 	.word	0x00000020
        /*0334*/ 	.word	0x00000001
        /*0338*/ 	.word	0x00000001


	//----- nvinfo : EIATTR_CRS_STACK_SIZE
	.align		4
.L_3299:
        /*033c*/ 	.byte	0x04, 0x1e
        /*033e*/ 	.short	(.L_3301 - .L_3300)
.L_3300:
        /*0340*/ 	.word	0x00000000
.L_3301:


//--------------------- .nv.info._Z25selective_scan_bwd_kernelI32Selective_Scan_bwd_kernel_traitsILi32ELi8ELb1ELb0ELb0ELb1ELb1EfN3c107complexIfEEEEv12SSMParamsBwd --------------------------
	.section	.nv.info._Z25selective_scan_bwd_kernelI32Selective_Scan_bwd_kernel_traitsILi32ELi8ELb1ELb0ELb0ELb1ELb1EfN3c107complexIfEEEEv12SSMParamsBwd,"",@"SHT_CUDA_INFO"
	.sectionflags	@""
	.align	4


	//----- nvinfo : EIATTR_CUDA_API_VERSION
	.align		4
        /*0000*/ 	.byte	0x04, 0x37
        /*0002*/ 	.short	(.L_3303 - .L_3302)
.L_3302:
        /*0004*/ 	.word	0x00000082


	//----- nvinfo : EIATTR_SW2861232_WAR
	.align		4
.L_3303:
        /*0008*/ 	.byte	0x01, 0x35
	.zero		2


	//----- nvinfo : EIATTR_PARAM_CBANK
	.align		4
        /*000c*/ 	.byte	0x04, 0x0a
        /*000e*/ 	.short	(.L_3305 - .L_3304)
	.align		4
.L_3304:
        /*0010*/ 	.word	index@(.nv.constant0._Z25selective_scan_bwd_kernelI32Selective_Scan_bwd_kernel_traitsILi32ELi8ELb1ELb0ELb0ELb1ELb1EfN3c107complexIfEEEEv12SSMParamsBwd)
        /*0014*/ 	.short	0x0160
        /*0016*/ 	.short	0x01f0


	//----- nvinfo : EIATTR_CBANK_PARAM_SIZE
	.align		4
.L_3305:
        /*0018*/ 	.byte	0x03, 0x19
        /*001a*/ 	.short	0x01f0


	//----- nvinfo : EIATTR_KPARAM_INFO
	.align		4
        /*001c*/ 	.byte	0x04, 0x17
        /*001e*/ 	.short	(.L_3307 - .L_3306)
.L_3306:
        /*0020*/ 	.word	0x00000000
        /*0024*/ 	.short	0x0000
        /*0026*/ 	.short	0x0000
        /*0028*/ 	.byte	0x00, 0xf0, 0xc1, 0x07


	//----- nvinfo : EIATTR_MAXREG_COUNT
	.align		4
.L_3307:
        /*002c*/ 	.byte	0x03, 0x1b
        /*002e*/ 	.short	0x00ff


	//----- nvinfo : EIATTR_NUM_BARRIERS
	.align		4
        /*0030*/ 	.byte	0x02, 0x4c
        /*0032*/ 	.byte	0x01
	.zero		1


	//----- nvinfo : EIATTR_MERCURY_ISA_VERSION
	.align		4
        /*0034*/ 	.byte	0x03, 0x5f
        /*0036*/ 	.short	0x0000


	//----- nvinfo : EIATTR_COOP_GROUP_MASK_REGIDS
	.align		4
        /*0038*/ 	.byte	0x04, 0x29
        /*003a*/ 	.short	(.L_3309 - .L_3308)


	//   ....[0]....
.L_3308:
        /*003c*/ 	.word	0xffffffff


	//   ....[1]....
        /*0040*/ 	.word	0xffffffff


	//   ....[2]....
        /*0044*/ 	.word	0xffffffff


	//   ....[3]....
        /*0048*/ 	.word	0xffffffff


	//   ....[4]....
        /*004c*/ 	.word	0xffffffff


	//   ....[5]....
        /*0050*/ 	.word	0xffffffff


	//   ....[6]....
        /*0054*/ 	.word	0xffffffff


	//   ....[7]....
        /*0058*/ 	.word	0xffffffff


	//   ....[8]....
        /*005c*/ 	.word	0xffffffff


	//   ....[9]....
        /*0060*/ 	.word	0xffffffff


	//   ....[10]....
        /*0064*/ 	.word	0xffffffff


	//   ....[11]....
        /*0068*/ 	.word	0xffffffff


	//   ....[12]....
        /*006c*/ 	.word	0xffffffff


	//   ....[13]....
        /*0070*/ 	.word	0xffffffff


	//   ....[14]....
        /*0074*/ 	.word	0xffffffff


	//   ....[15]....
        /*0078*/ 	.word	0xffffffff


	//   ....[16]....
        /*007c*/ 	.word	0xffffffff


	//   ....[17]....
        /*0080*/ 	.word	0xffffffff


	//   ....[18]....
        /*0084*/ 	.word	0xffffffff


	//   ....[19]....
        /*0088*/ 	.word	0xffffffff


	//   ....[20]....
        /*008c*/ 	.word	0xffffffff


	//   ....[21]....
        /*0090*/ 	.word	0xffffffff


	//   ....[22]....
        /*0094*/ 	.word	0xffffffff


	//   ....[23]....
        /*0098*/ 	.word	0xffffffff


	//   ....[24]....
        /*009c*/ 	.word	0xffffffff


	//   ....[25]....
        /*00a0*/ 	.word	0xffffffff


	//   ....[26]....
        /*00a4*/ 	.word	0xffffffff


	//   ....[27]....
        /*00a8*/ 	.word	0xffffffff


	//   ....[28]....
        /*00ac*/ 	.word	0xffffffff


	//   ....[29]....
        /*00b0*/ 	.word	0xffffffff


	//   ....[30]....
        /*00b4*/ 	.word	0xffffffff


	//   ....[31]....
        /*00b8*/ 	.word	0xffffffff


	//   ....[32]....
        /*00bc*/ 	.word	0xffffffff


	//   ....[33]....
        /*00c0*/ 	.word	0xffffffff


	//   ....[34]....
        /*00c4*/ 	.word	0xffffffff


	//   ....[35]....
        /*00c8*/ 	.word	0xffffffff


	//   ....[36]....
        /*00cc*/ 	.word	0xffffffff


	//   ....[37]....
        /*00d0*/ 	.word	0xffffffff


	//   ....[38]....
        /*00d4*/ 	.word	0xffffffff


	//   ....[39]....
        /*00d8*/ 	.word	0xffffffff


	//   ....[40]....
        /*00dc*/ 	.word	0xffffffff


	//   ....[41]....
        /*00e0*/ 	.word	0xffffffff


	//   ....[42]....
        /*00e4*/ 	.word	0xffffffff


	//   ....[43]....
        /*00e8*/ 	.word	0xffffffff


	//   ....[44]....
        /*00ec*/ 	.word	0xffffffff


	//   ....[45]....
        /*00f0*/ 	.word	0xffffffff


	//   ....[46]....
        /*00f4*/ 	.word	0xffffffff


	//   ....[47]....
        /*00f8*/ 	.word	0xffffffff


	//   ....[48]....
        /*00fc*/ 	.word	0xffffffff


	//   ....[49]....
        /*0100*/ 	.word	0xffffffff


	//   ....[50]....
        /*0104*/ 	.word	0xffffffff


	//   ....[51]....
        /*0108*/ 	.word	0xffffffff


	//   ....[52]....
        /*010c*/ 	.word	0xffffffff


	//   ....[53]....
        /*0110*/ 	.word	0xffffffff


	//   ....[54]....
        /*0114*/ 	.word	0xffffffff


	//   ....[55]....
        /*0118*/ 	.word	0xffffffff


	//   ....[56]....
        /*011c*/ 	.word	0xffffffff


	//   ....[57]....
        /*0120*/ 	.word	0xffffffff


	//   ....[58]....
        /*0124*/ 	.word	0xffffffff


	//   ....[59]....
        /*0128*/ 	.word	0xffffffff


	//   ....[60]....
        /*012c*/ 	.word	0xffffffff


	//   ....[61]....
        /*0130*/ 	.word	0xffffffff


	//   ....[62]....
        /*0134*/ 	.word	0xffffffff


	//   ....[63]....
        /*0138*/ 	.word	0xffffffff


	//   ....[64]....
        /*013c*/ 	.word	0xffffffff


	//   ....[65]....
        /*0140*/ 	.word	0xffffffff


	//   ....[66]....
        /*0144*/ 	.word	0xffffffff


	//   ....[67]....
        /*0148*/ 	.word	0xffffffff


	//   ....[68]....
        /*014c*/ 	.word	0xffffffff


	//   ....[69]....
        /*0150*/ 	.word	0xffffffff


	//   ....[70]....
        /*0154*/ 	.word	0xffffffff


	//   ....[71]....
        /*0158*/ 	.word	0xffffffff


	//   ....[72]....
        /*015c*/ 	.word	0xffffffff


	//   ....[73]....
        /*0160*/ 	.word	0xffffffff


	//   ....[74]....
        /*0164*/ 	.word	0xffffffff


	//   ....[75]....
        /*0168*/ 	.word	0xffffffff


	//   ....[76]....
        /*016c*/ 	.word	0xffffffff


	//   ....[77]....
        /*0170*/ 	.word	0xffffffff


	//   ....[78]....
        /*0174*/ 	.word	0xffffffff


	//   ....[79]....
        /*0178*/ 	.word	0xffffffff


	//   ....[80]....
        /*017c*/ 	.word	0xffffffff


	//   ....[81]....
        /*0180*/ 	.word	0xffffffff


	//   ....[82]....
        /*0184*/ 	.word	0xffffffff


	//   ....[83]....
        /*0188*/ 	.word	0xffffffff


	//   ....[84]....
        /*018c*/ 	.word	0xffffffff


	//   ....[85]....
        /*0190*/ 	.word	0xffffffff


	//   ....[86]....
        /*0194*/ 	.word	0xffffffff


	//   ....[87]....
        /*0198*/ 	.word	0xffffffff


	//   ....[88]....
        /*019c*/ 	.word	0xffffffff


	//   ....[89]....
        /*01a0*/ 	.word	0xffffffff


	//   ....[90]....
        /*01a4*/ 	.word	0xffffffff


	//   ....[91]....
        /*01a8*/ 	.word	0xffffffff


	//   ....[92]....
        /*01ac*/ 	.word	0xffffffff


	//   ....[93]....
        /*01b0*/ 	.word	0xffffffff


	//   ....[94]....
        /*01b4*/ 	.word	0xffffffff


	//   ....[95]....
        /*01b8*/ 	.word	0xffffffff


	//----- nvinfo : EIATTR_COOP_GROUP_INSTR_OFFSETS
	.align		4
.L_3309:
        /*01bc*/ 	.byte	0x04, 0x28
        /*01be*/ 	.short	(.L_3311 - .L_3310)


	//   ....[0]....
.L_3310:
        /*01c0*/ 	.word	0x000005f0


	//   ....[1]....
        /*01c4*/ 	.word	0x00000680


	//   ....[2]....
        /*01c8*/ 	.word	0x00000840


	//   ....[3]....
        /*01cc*/ 	.word	0x00001b00


	//   ....[4]....
        /*01d0*/ 	.word	0x00001db0


	//   ....[5]....
        /*01d4*/ 	.word	0x000020d0


	//   ....[6]....
        /*01d8*/ 	.word	0x000023b0


	//   ....[7]....
        /*01dc*/ 	.word	0x000032b0


	//   ....[8]....
        /*01e0*/ 	.word	0x000032f0


	//   ....[9]....
        /*01e4*/ 	.word	0x00003330


	//   ....[10]....
        /*01e8*/ 	.word	0x00003370


	//   ....[11]....
        /*01ec*/ 	.word	0x000033b0


	//   ....[12]....
        /*01f0*/ 	.word	0x000033f0


	//   ....[13]....
        /*01f4*/ 	.word	0x000034d0


	//   ....[14]....
        /*01f8*/ 	.word	0x00003510


	//   ....[15]....
        /*01fc*/ 	.word	0x00003540


	//   ....[16]....
        /*0200*/ 	.word	0x00003570


	//   ....[17]....
        /*0204*/ 	.word	0x00003680


	//   ....[18]....
        /*0208*/ 	.word	0x000036c0


	//   ....[19]....
        /*020c*/ 	.word	0x000036f0


	//   ....[20]....
        /*0210*/ 	.word	0x00003720


	//   ....[21]....
        /*0214*/ 	.word	0x000038b0


	//   ....[22]....
        /*0218*/ 	.word	0x000038e0


	//   ....[23]....
        /*021c*/ 	.word	0x00003920


	//   ....[24]....
        /*0220*/ 	.word	0x00003950


	//   ....[25]....
        /*0224*/ 	.word	0x00003b90


	//   ....[26]....
        /*0228*/ 	.word	0x00003bd0


	//   ....[27]....
        /*022c*/ 	.word	0x00003c00


	//   ....[28]....
        /*0230*/ 	.word	0x00003c30


	//   ....[29]....
        /*0234*/ 	.word	0x00003e00


	//   ....[30]....
        /*0238*/ 	.word	0x00003e30


	//   ....[31]....
        /*023c*/ 	.word	0x00003e40


	//   ....[32]....
        /*0240*/ 	.word	0x00003e50


	//   ....[33]....
        /*0244*/ 	.word	0x00003e60


	//   ....[34]....
        /*0248*/ 	.word	0x00003e70


	//   ....[35]....
        /*024c*/ 	.word	0x00003e80


	//   ....[36]....
        /*0250*/ 	.word	0x00003e90


	//   ....[37]....
        /*0254*/ 	.word	0x00003f70


	//   ....[38]....
        /*0258*/ 	.word	0x00003f90


	//   ....[39]....
        /*025c*/ 	.word	0x00003fa0


	//   ....[40]....
        /*0260*/ 	.word	0x00003fb0


	//   ....[41]....
        /*0264*/ 	.word	0x00004090


	//   ....[42]....
        /*0268*/ 	.word	0x000040b0


	//   ....[43]....
        /*026c*/ 	.word	0x000040c0


	//   ....[44]....
        /*0270*/ 	.word	0x000040d0


	//   ....[45]....
        /*0274*/ 	.word	0x000041b0


	//   ....[46]....
        /*0278*/ 	.word	0x000041d0


	//   ....[47]....
        /*027c*/ 	.word	0x000041e0


	//   ....[48]....
        /*0280*/ 	.word	0x000041f0


	//   ....[49]....
        /*0284*/ 	.word	0x000042d0


	//   ....[50]....
        /*0288*/ 	.word	0x000042f0


	//   ....[51]....
        /*028c*/ 	.word	0x00004300


	//   ....[52]....
        /*0290*/ 	.word	0x00004310


	//   ....[53]....
        /*0294*/ 	.word	0x000043f0


	//   ....[54]....
        /*0298*/ 	.word	0x00004430


	//   ....[55]....
        /*029c*/ 	.word	0x00004470


	//   ....[56]....
        /*02a0*/ 	.word	0x000044a0


	//   ....[57]....
        /*02a4*/ 	.word	0x000044c0


	//   ....[58]....
        /*02a8*/ 	.word	0x000044d0


	//   ....[59]....
        /*02ac*/ 	.word	0x000044e0


	//   ....[60]....
        /*02b0*/ 	.word	0x00004500


	//   ....[61]....
        /*02b4*/ 	.word	0x00004520


	//   ....[62]....
        /*02b8*/ 	.word	0x00004540


	//   ....[63]....
        /*02bc*/ 	.word	0x00005010


	//   ....[64]....
        /*02c0*/ 	.word	0x00005120


	//   ....[65]....
        /*02c4*/ 	.word	0x00005160


	//   ....[66]....
        /*02c8*/ 	.word	0x00005190


	//   ....[67]....
        /*02cc*/ 	.word	0x000051e0


	//   ....[68]....
        /*02d0*/ 	.word	0x00005240


	//   ....[69]....
        /*02d4*/ 	.word	0x00005260


	//   ....[70]....
        /*02d8*/ 	.word	0x00005280


	//   ....[71]....
        /*02dc*/ 	.word	0x000052b0


	//   ....[72]....
        /*02e0*/ 	.word	0x000052e0


	//   ....[73]....
        /*02e4*/ 	.word	0x00005310


	//   ....[74]....
        /*02e8*/ 	.word	0x00005340


	//   ....[75]....
        /*02ec*/ 	.word	0x000053e0


	//   ....[76]....
        /*02f0*/ 	.word	0x00005420


	//   ....[77]....
        /*02f4*/ 	.word	0x00005460


	//   ....[78]....
        /*02f8*/ 	.word	0x00005490


	//   ....[79]....
        /*02fc*/ 	.word	0x00005570


	//   ....[80]....
        /*0300*/ 	.word	0x000055b0


	//   ....[81]....
        /*0304*/ 	.word	0x000055e0


	//   ....[82]....
        /*0308*/ 	.word	0x00005610


	//   ....[83]....
        /*030c*/ 	.word	0x00005bf0


	//   ....[84]....
        /*0310*/ 	.word	0x00005f70


	//   ....[85]....
        /*0314*/ 	.word	0x00006230


	//   ....[86]....
        /*0318*/ 	.word	0x00006390


	//   ....[87]....
        /*031c*/ 	.word	0x000063e0


	//   ....[88]....
        /*0320*/ 	.word	0x00006410


	//   ....[89]....
        /*0324*/ 	.word	0x00006430


	//   ....[90]....
        /*0328*/ 	.word	0x00006450


	//   ....[91]....
        /*032c*/ 	.word	0x00006500


	//   ....[92]....
        /*0330*/ 	.word	0x00006550


	//   ....[93]....
        /*0334*/ 	.word	0x00006570


	//   ....[94]....
        /*0338*/ 	.word	0x00006590


	//   ....[95]....
        /*033c*/ 	.word	0x000065b0


	//----- nvinfo : EIATTR_EXIT_INSTR_OFFSETS
	.align		4
.L_3311:
        /*0340*/ 	.byte	0x04, 0x1c
        /*0342*/ 	.short	(.L_3313 - .L_3312)


	//   ....[0]....
.L_3312:
        /*0344*/ 	.word	0x00006670


	//   ....[1]....
        /*0348*/ 	.word	0x00006bb0


	//----- nvinfo : EIATTR_MAX_THREADS
	.align		4
.L_3313:
        /*034c*/ 	.byte	0x04, 0x05
        /*034e*/ 	.short	(.L_3315 - .L_3314)
.L_3314:
        /*0350*/ 	.word	0x00000020
        /*0354*/ 	.word	0x00000001
        /*0358*/ 	.word	0x00000001


	//----- nvinfo : EIATTR_CRS_STACK_SIZE
	.align		4
.L_3315:
        /*035c*/ 	.byte	0x04, 0x1e
        /*035e*/ 	.short	(.L_3317 - .L_3316)
.L_3316:
        /*0360*/ 	.word	0x00000000
.L_3317:


//--------------------- .nv.info._Z25selective_scan_bwd_kernelI32Selective_Scan_bwd_kernel_traitsILi32ELi8ELb1ELb0ELb1ELb0ELb0EfN3c107complexIfEEEEv12SSMParamsBwd --------------------------
	.section	.nv.info._Z25selective_scan_bwd_kernelI32Selective_Scan_bwd_kernel_traitsILi32ELi8ELb1ELb0ELb1ELb0ELb0EfN3c107complexIfEEEEv12SSMParamsBwd,"",@"SHT_CUDA_INFO"
	.sectionflags	@""
	.align	4


	//----- nvinfo : EIATTR_CUDA_API_VERSION
	.align		4
        /*0000*/ 	.byte	0x04, 0x37
        /*0002*/ 	.short	(.L_3319 - .L_3318)
.L_3318:
        /*0004*/ 	.word	0x00000082


	//----- nvinfo : EIATTR_SW2861232_WAR
	.align		4
.L_3319:
        /*0008*/ 	.byte	0x01, 0x35
	.zero		2


	//----- nvinfo : EIATTR_PARAM_CBANK
	.align		4
        /*000c*/ 	.byte	0x04, 0x0a
        /*000e*/ 	.short	(.L_3321 - .L_3320)
	.align		4
.L_3320:
        /*0010*/ 	.word	index@(.nv.constant0._Z25selective_scan_bwd_kernelI32Selective_Scan_bwd_kernel_traitsILi32ELi8ELb1ELb0ELb1ELb0ELb0EfN3c107complexIfEEEEv12SSMParamsBwd)
        /*0014*/ 	.short	0x0160
        /*0016*/ 	.short	0x01f0


	//----- nvinfo : EIATTR_CBANK_PARAM_SIZE
	.align		4
.L_3321:
        /*0018*/ 	.byte	0x03, 0x19
        /*001a*/ 	.short	0x01f0


	//----- nvinfo : EIATTR_KPARAM_INFO
	.align		4
        /*001c*/ 	.byte	0x04, 0x17
        /*001e*/ 	.short	(.L_3323 - .L_3322)
.L_3322:
        /*0020*/ 	.word	0x00000000
        /*0024*/ 	.short	0x0000
        /*0026*/ 	.short	0x0000
        /*0028*/ 	.byte	0x00, 0xf0, 0xc1, 0x07


	//----- nvinfo : EIATTR_MAXREG_COUNT
	.align		4
.L_3323:
        /*002c*/ 	.byte	0x03, 0x1b
        /*002e*/ 	.short	0x00ff


	//----- nvinfo : EIATTR_NUM_BARRIERS
	.align		4
        /*0030*/ 	.byte	0x02, 0x4c
        /*0032*/ 	.byte	0x01
	.zero		1


	//----- nvinfo : EIATTR_MERCURY_ISA_VERSION
	.align		4
        /*0034*/ 	.byte	0x03, 0x5f
        /*0036*/ 	.short	0x0000


	//----- nvinfo : EIATTR_COOP_GROUP_MASK_REGIDS
	.align		4
        /*0038*/ 	.byte	0x04, 0x29
        /*003a*/ 	.short	(.L_3325 - .L_3324)


	//   ....[0]....
.L_3324:
        /*003c*/ 	.word	0xffffffff


	//   ....[1]....
        /*0040*/ 	.word	0xffffffff


	//   ....[2]....
        /*0044*/ 	.word	0xffffffff


	//   ....[3]....
        /*0048*/ 	.word	0xffffffff


	//   ....[4]....
        /*004c*/ 	.word	0xffffffff


	//   ....[5]....
        /*0050*/ 	.word	0xffffffff


	//   ....[6]....
        /*0054*/ 	.word	0xffffffff


	//   ....[7]....
        /*0058*/ 	.word	0xffffffff


	//   ....[8]....
        /*005c*/ 	.word	0xffffffff


	//   ....[9]....
        /*0060*/ 	.word	0xffffffff


	//   ....[10]....
        /*0064*/ 	.word	0xffffffff


	//   ....[11]....
        /*0068*/ 	.word	0xffffffff


	//   ....[12]....
        /*006c*/ 	.word	0xffffffff


	//   ....[13]....
        /*0070*/ 	.word	0xffffffff


	//   ....[14]....
        /*0074*/ 	.word	0xffffffff


	//   ....[15]....
        /*0078*/ 	.word	0xffffffff


	//   ....[16]....
        /*007c*/ 	.word	0xffffffff


	//   ....[17]....
        /*0080*/ 	.word	0xffffffff


	//   ....[18]....
        /*0084*/ 	.word	0xffffffff


	//   ....[19]....
        /*0088*/ 	.word	0xffffffff


	//   ....[20]....
        /*008c*/ 	.word	0xffffffff


	//   ....[21]....
        /*0090*/ 	.word	0xffffffff


	//   ....[22]....
        /*0094*/ 	.word	0xffffffff


	//   ....[23]....
        /*0098*/ 	.word	0xffffffff


	//   ....[24]....
        /*009c*/ 	.word	0xffffffff


	//   ....[25]....
        /*00a0*/ 	.word	0xffffffff


	//   ....[26]....
        /*00a4*/ 	.word	0xffffffff


	//   ....[27]....
        /*00a8*/ 	.word	0xffffffff


	//   ....[28]....
        /*00ac*/ 	.word	0xffffffff


	//   ....[29]....
        /*00b0*/ 	.word	0xffffffff


	//   ....[30]....
        /*00b4*/ 	.word	0xffffffff


	//   ....[31]....
        /*00b8*/ 	.word	0xffffffff


	//   ....[32]....
        /*00bc*/ 	.word	0xffffffff


	//   ....[33]....
        /*00c0*/ 	.word	0xffffffff


	//   ....[34]....
        /*00c4*/ 	.word	0xffffffff


	//   ....[35]....
        /*00c8*/ 	.word	0xffffffff


	//   ....[36]....
        /*00cc*/ 	.word	0xffffffff


	//   ....[37]....
        /*00d0*/ 	.word	0xffffffff


	//   ....[38]....
        /*00d4*/ 	.word	0xffffffff


	//   ....[39]....
        /*00d8*/ 	.word	0xffffffff


	//   ....[40]....
        /*00dc*/ 	.word	0xffffffff


	//   ....[41]....
        /*00e0*/ 	.word	0xffffffff


	//   ....[42]....
        /*00e4*/ 	.word	0xffffffff


	//   ....[43]....
        /*00e8*/ 	.word	0xffffffff


	//   ....[44]....
        /*00ec*/ 	.word	0xffffffff


	//   ....[45]....
        /*00f0*/ 	.word	0xffffffff


	//   ....[46]....
        /*00f4*/ 	.word	0xffffffff


	//   ....[47]....
        /*00f8*/ 	.word	0xffffffff


	//   ....[48]....
        /*00fc*/ 	.word	0xffffffff


	//   ....[49]....
        /*0100*/ 	.word	0xffffffff


	//   ....[50]....
        /*0104*/ 	.word	0xffffffff


	//   ....[51]....
        /*0108*/ 	.word	0xffffffff


	//   ....[52]....
        /*010c*/ 	.word	0xffffffff


	//   ....[53]....
        /*0110*/ 	.word	0xffffffff


	//   ....[54]....
        /*0114*/ 	.word	0xffffffff


	//   ....[55]....
        /*0118*/ 	.word	0xffffffff


	//   ....[56]....
        /*011c*/ 	.word	0xffffffff


	//   ....[57]....
        /*0120*/ 	.word	0xffffffff


	//   ....[58]....
        /*0124*/ 	.word	0xffffffff


	//   ....[59]....
        /*0128*/ 	.word	0xffffffff


	//   ....[60]....
        /*012c*/ 	.word	0xffffffff


	//   ....[61]....
        /*0130*/ 	.word	0xffffffff


	//   ....[62]....
        /*0134*/ 	.word	0xffffffff


	//   ....[63]....
        /*0138*/ 	.word	0xffffffff


	//   ....[64]....
        /*013c*/ 	.word	0xffffffff


	//   ....[65]....
        /*0140*/ 	.word	0xffffffff


	//   ....[66]....
        /*0144*/ 	.word	0xffffffff


	//   ....[67]....
        /*0148*/ 	.word	0xffffffff


	//   ....[68]....
        /*014c*/ 	.word	0xffffffff


	//   ....[69]....
        /*0150*/ 	.word	0xffffffff


	//   ....[70]....
        /*0154*/ 	.word	0xffffffff


	//   ....[71]....
        /*0158*/ 	.word	0xffffffff


	//   ....[72]....
        /*015c*/ 	.word	0xffffffff


	//   ....[73]....
        /*0160*/ 	.word	0xffffffff


	//   ....[74]....
        /*0164*/ 	.word	0xffffffff


	//   ....[75]....
        /*0168*/ 	.word	0xffffffff


	//   ....[76]....
        /*016c*/ 	.word	0xffffffff


	//   ....[77]....
        /*0170*/ 	.word	0xffffffff


	//   ....[78]....
        /*0174*/ 	.word	0xffffffff


	//   ....[79]....
        /*0178*/ 	.word	0xffffffff


	//   ....[80]....
        /*017c*/ 	.word	0xffffffff


	//   ....[81]....
        /*0180*/ 	.word	0xffffffff


	//   ....[82]....
        /*0184*/ 	.word	0xffffffff


	//   ....[83]....
        /*0188*/ 	.word	0xffffffff


	//   ....[84]....
        /*018c*/ 	.word	0xffffffff


	//   ....[85]....
        /*0190*/ 	.word	0xffffffff


	//   ....[86]....
        /*0194*/ 	.word	0xffffffff


	//   ....[87]....
        /*0198*/ 	.word	0xffffffff


	//   ....[88]....
        /*019c*/ 	.word	0xffffffff


	//   ....[89]....
        /*01a0*/ 	.word	0xffffffff


	//   ....[90]....
        /*01a4*/ 	.word	0xffffffff


	//   ....[91]....
        /*01a8*/ 	.word	0xffffffff


	//----- nvinfo : EIATTR_COOP_GROUP_INSTR_OFFSETS
	.align		4
.L_3325:
        /*01ac*/ 	.byte	0x04, 0x28
        /*01ae*/ 	.short	(.L_3327 - .L_3326)


	//   ....[0]....
.L_3326:
        /*01b0*/ 	.word	0x00000850


	//   ....[1]....
        /*01b4*/ 	.word	0x00000900


	//   ....[2]....
        /*01b8*/ 	.word	0x00000990


	//   ....[3]....
        /*01bc*/ 	.word	0x00001050


	//   ....[4]....
        /*01c0*/ 	.word	0x00001960


	//   ....[5]....
        /*01c4*/ 	.word	0x000019a0


	//   ....[6]....
        /*01c8*/ 	.word	0x00001aa0


	//   ....[7]....
        /*01cc*/ 	.word	0x00001ad0


	//   ....[8]....
        /*01d0*/ 	.word	0x00001b40


	//   ....[9]....
        /*01d4*/ 	.word	0x00001b50


	//   ....[10]....
        /*01d8*/ 	.word	0x00001bc0


	//   ....[11]....
        /*01dc*/ 	.word	0x00001bd0


	//   ....[12]....
        /*01e0*/ 	.word	0x00001c60


	//   ....[13]....
        /*01e4*/ 	.word	0x00001c70


	//   ....[14]....
        /*01e8*/ 	.word	0x00001cf0


	//   ....[15]....
        /*01ec*/ 	.word	0x00001d20


	//   ....[16]....
        /*01f0*/ 	.word	0x00001da0


	//   ....[17]....
        /*01f4*/ 	.word	0x00001db0


	//   ....[18]....
        /*01f8*/ 	.word	0x00001e40


	//   ....[19]....
        /*01fc*/ 	.word	0x00001e70


	//   ....[20]....
        /*0200*/ 	.word	0x00002040


	//   ....[21]....
        /*0204*/ 	.word	0x000020a0


	//   ....[22]....
        /*0208*/ 	.word	0x000020d0


	//   ....[23]....
        /*020c*/ 	.word	0x00002100


	//   ....[24]....
        /*0210*/ 	.word	0x00002260


	//   ....[25]....
        /*0214*/ 	.word	0x000022b0


	//   ....[26]....
        /*0218*/ 	.word	0x000022e0


	//   ....[27]....
        /*021c*/ 	.word	0x00002310


	//   ....[28]....
        /*0220*/ 	.word	0x00002350


	//   ....[29]....
        /*0224*/ 	.word	0x000023a0


	//   ....[30]....
        /*0228*/ 	.word	0x000029d0


	//   ....[31]....
        /*022c*/ 	.word	0x00002a00


	//   ....[32]....
        /*0230*/ 	.word	0x00002a20


	//   ....[33]....
        /*0234*/ 	.word	0x00002a30


	//   ....[34]....
        /*0238*/ 	.word	0x00002b20


	//   ....[35]....
        /*023c*/ 	.word	0x00002b60


	//   ....[36]....
        /*0240*/ 	.word	0x00002b90


	//   ....[37]....
        /*0244*/ 	.word	0x00002ba0


	//   ....[38]....
        /*0248*/ 	.word	0x00002c90


	//   ....[39]....
        /*024c*/ 	.word	0x00002cd0


	//   ....[40]....
        /*0250*/ 	.word	0x00002d00


	//   ....[41]....
        /*0254*/ 	.word	0x00002d60


	//   ....[42]....
        /*0258*/ 	.word	0x00002eb0


	//   ....[43]....
        /*025c*/ 	.word	0x00002ef0


	//   ....[44]....
        /*0260*/ 	.word	0x00002f20


	//   ....[45]....
        /*0264*/ 	.word	0x00002f80


	//   ....[46]....
        /*0268*/ 	.word	0x00003150


	//   ....[47]....
        /*026c*/ 	.word	0x00003190


	//   ....[48]....
        /*0270*/ 	.word	0x00003310


	//   ....[49]....
        /*0274*/ 	.word	0x00003340


	//   ....[50]....
        /*0278*/ 	.word	0x00003440


	//   ....[51]....
        /*027c*/ 	.word	0x00003480


	//   ....[52]....
        /*0280*/ 	.word	0x000034c0


	//   ....[53]....
        /*0284*/ 	.word	0x000034f0


	//   ....[54]....
        /*0288*/ 	.word	0x00003520


	//   ....[55]....
        /*028c*/ 	.word	0x00003550


	//   ....[56]....
        /*0290*/ 	.word	0x00003580


	//   ....[57]....
        /*0294*/ 	.word	0x000035b0


	//   ....[58]....
        /*0298*/ 	.word	0x000035e0


	//   ....[59]....
        /*029c*/ 	.word	0x00003610


	//   ....[60]....
        /*02a0*/ 	.word	0x00004c70


	//   ....[61]....
        /*02a4*/ 	.word	0x00004cb0


	//   ....[62]....
        /*02a8*/ 	.word	0x00004cf0


	//   ....[63]....
        /*02ac*/ 	.word	0x00004d30


	//   ....[64]....
        /*02b0*/ 	.word	0x00004dd0


	//   ....[65]....
        /*02b4*/ 	.word	0x00004e00


	//   ....[66]....
        /*02b8*/ 	.word	0x00004e20


	//   ....[67]....
        /*02bc*/ 	.word	0x00004e30


	//   ....[68]....
        /*02c0*/ 	.word	0x00004e70


	//   ....[69]....
        /*02c4*/ 	.word	0x00004e90


	//   ....[70]....
        /*02c8*/ 	.word	0x00004ec0


	//   ....[71]....
        /*02cc*/ 	.word	0x00004ef0


	//   ....[72]....
        /*02d0*/ 	.word	0x00004f90


	//   ....[73]....
        /*02d4*/ 	.word	0x00004fc0


	//   ....[74]....
        /*02d8*/ 	.word	0x00004ff0


	//   ....[75]....
        /*02dc*/ 	.word	0x00005020


	//   ....[76]....
        /*02e0*/ 	.word	0x000050c0


	//   ....[77]....
        /*02e4*/ 	.word	0x000050f0


	//   ....[78]....
        /*02e8*/ 	.word	0x00005120


	//   ....[79]....
        /*02ec*/ 	.word	0x00005160


	//   ....[80]....
        /*02f0*/ 	.word	0x000056e0


	//   ....[81]....
        /*02f4*/ 	.word	0x00005820


	//   ....[82]....
        /*02f8*/ 	.word	0x000059a0


	//   ....[83]....
        /*02fc*/ 	.word	0x000059f0


	//   ....[84]....
        /*0300*/ 	.word	0x00005a20


	//   ....[85]....
        /*0304*/ 	.word	0x00005a40


	//   ....[86]....
        /*0308*/ 	.word	0x00005a60


	//   ....[87]....
        /*030c*/ 	.word	0x00005b10


	//   ....[88]....
        /*0310*/ 	.word	0x00005b60


	//   ....[89]....
        /*0314*/ 	.word	0x00005b80


	//   ....[90]....
        /*0318*/ 	.word	0x00005ba0


	//   ....[91]....
        /*031c*/ 	.word	0x00005bc0


	//----- nvinfo : EIATTR_EXIT_INSTR_OFFSETS
	.align		4
.L_3327:
        /*0320*/ 	.byte	0x04, 0x1c
        /*0322*/ 	.short	(.L_3329 - .L_3328)


	//   ....[0]....
.L_3328:
        /*0324*/ 	.word	0x00005c80


	//   ....[1]....
        /*0328*/ 	.word	0x00005ec0


	//----- nvinfo : EIATTR_MAX_THREADS
	.align		4
.L_3329:
        /*032c*/ 	.byte	0x04, 0x05
        /*032e*/ 	.short	(.L_3331 - .L_3330)
.L_3330:
        /*0330*/ 	.word	0x00000020
        /*0334*/ 	.word	0x00000001
        /*0338*/ 	.word	0x00000001


	//----- nvinfo : EIATTR_CRS_STACK_SIZE
	.align		4
.L_3331:
        /*033c*/ 	.byte	0x04, 0x1e
        /*033e*/ 	.short	(.L_3333 - .L_3332)
.L_3332:
        /*0340*/ 	.word	0x00000000
.L_3333:


//--------------------- .nv.info._Z25selective_scan_bwd_kernelI32Selective_Scan_bwd_kernel_traitsILi32ELi8ELb1ELb0ELb1ELb0ELb1EfN3c107complexIfEEEEv12SSMParamsBwd --------------------------
	.section	.nv.info._Z25selective_scan_bwd_kernelI32Selective_Scan_bwd_kernel_traitsILi32ELi8ELb1ELb0ELb1ELb0ELb1EfN3c107complexIfEEEEv12SSMParamsBwd,"",@"SHT_CUDA_INFO"
	.sectionflags	@""
	.align	4


	//----- nvinfo : EIATTR_CUDA_API_VERSION
	.align		4
        /*0000*/ 	.byte	0x04, 0x37
        /*0002*/ 	.short	(.L_3335 - .L_3334)
.L_3334:
        /*0004*/ 	.word	0x00000082


	//----- nvinfo : EIATTR_SW2861232_WAR
	.align		4
.L_3335:
        /*0008*/ 	.byte	0x01, 0x35
	.zero		2


	//----- nvinfo : EIATTR_PARAM_CBANK
	.align		4
        /*000c*/ 	.byte	0x04, 0x0a
        /*000e*/ 	.short	(.L_3337 - .L_3336)
	.align		4
.L_3336:
        /*0010*/ 	.word	index@(.nv.constant0._Z25selective_scan_bwd_kernelI32Selective_Scan_bwd_kernel_traitsILi32ELi8ELb1ELb0ELb1ELb0ELb1EfN3c107complexIfEEEEv12SSMParamsBwd)
        /*0014*/ 	.short	0x0160
        /*0016*/ 	.short	0x01f0


	//----- nvinfo : EIATTR_CBANK_PARAM_SIZE
	.align		4
.L_3337:
        /*0018*/ 	.byte	0x03, 0x19
        /*001a*/ 	.short	0x01f0


	//----- nvinfo : EIATTR_KPARAM_INFO
	.align		4
        /*001c*/ 	.byte	0x04, 0x17
        /*001e*/ 	.short	(.L_3339 - .L_3338)
.L_3338:
        /*0020*/ 	.word	0x00000000
        /*0024*/ 	.short	0x0000
        /*0026*/ 	.short	0x0000
        /*0028*/ 	.byte	0x00, 0xf0, 0xc1, 0x07


	//----- nvinfo : EIATTR_MAXREG_COUNT
	.align		4
.L_3339:
        /*002c*/ 	.byte	0x03, 0x1b
        /*002e*/ 	.short	0x00ff


	//----- nvinfo : EIATTR_NUM_BARRIERS
	.align		4
        /*0030*/ 	.byte	0x02, 0x4c
        /*0032*/ 	.byte	0x01
	.zero		1


	//----- nvinfo : EIATTR_MERCURY_ISA_VERSION
	.align		4
        /*0034*/ 	.byte	0x03, 0x5f
        /*0036*/ 	.short	0x0000


	//----- nvinfo : EIATTR_COOP_GROUP_MASK_REGIDS
	.align		4
        /*0038*/ 	.byte	0x04, 0x29
        /*003a*/ 	.short	(.L_3341 - .L_3340)


	//   ....[0]....
.L_3340:
        /*003c*/ 	.word	0xffffffff


	//   ....[1]....
        /*0040*/ 	.word	0xffffffff


	//   ....[2]....
        /*0044*/ 	.word	0xffffffff


	//   ....[3]....
        /*0048*/ 	.word	0xffffffff


	//   ....[4]....
        /*004c*/ 	.word	0xffffffff


	//   ....[5]....
        /*0050*/ 	.word	0xffffffff


	//   ....[6]....
        /*0054*/ 	.word	0xffffffff


	//   ....[7]....
        /*0058*/ 	.word	0xffffffff


	//   ....[8]....
        /*005c*/ 	.word	0xffffffff


	//   ....[9]....
        /*0060*/ 	.word	0xffffffff


	//   ....[10]....
        /*0064*/ 	.word	0xffffffff


	//   ....[11]....
        /*0068*/ 	.word	0xffffffff


	//   ....[12]....
        /*006c*/ 	.word	0xffffffff


	//   ....[13]....
        /*0070*/ 	.word	0xffffffff


	//   ....[14]....
        /*0074*/ 	.word	0xffffffff


	//   ....[15]....
        /*0078*/ 	.word	0xffffffff


	//   ....[16]....
        /*007c*/ 	.word	0xffffffff


	//   ....[17]....
        /*0080*/ 	.word	0xffffffff


	//   ....[18]....
        /*0084*/ 	.word	0xffffffff


	//   ....[19]....
        /*0088*/ 	.word	0xffffffff


	//   ....[20]....
        /*008c*/ 	.word	0xffffffff


	//   ....[21]....
        /*0090*/ 	.word	0xffffffff


	//   ....[22]....
        /*0094*/ 	.word	0xffffffff


	//   ....[23]....
        /*0098*/ 	.word	0xffffffff


	//   ....[24]....
        /*009c*/ 	.word	0xffffffff


	//   ....[25]....
        /*00a0*/ 	.word	0xffffffff


	//   ....[26]....
        /*00a4*/ 	.word	0xffffffff


	//   ....[27]....
        /*00a8*/ 	.word	0xffffffff


	//   ....[28]....
        /*00ac*/ 	.word	0xffffffff


	//   ....[29]....
        /*00b0*/ 	.word	0xffffffff


	//   ....[30]....
        /*00b4*/ 	.word	0xffffffff


	//   ....[31]....
        /*00b8*/ 	.word	0xffffffff


	//   ....[32]....
        /*00bc*/ 	.word	0xffffffff


	//   ....[33]....
        /*00c0*/ 	.word	0xffffffff


	//   ....[34]....
        /*00c4*/ 	.word	0xffffffff


	//   ....[35]....
        /*00c8*/ 	.word	0xffffffff


	//   ....[36]....
        /*00cc*/ 	.word	0xffffffff


	//   ....[37]....
        /*00d0*/ 	.word	0xffffffff


	//   ....[38]....
        /*00d4*/ 	.word	0xffffffff


	//   ....[39]....
        /*00d8*/ 	.word	0xffffffff


	//   ....[40]....
        /*00dc*/ 	.word	0xffffffff


	//   ....[41]....
        /*00e0*/ 	.word	0xffffffff


	//   ....[42]....
        /*00e4*/ 	.word	0xffffffff


	//   ....[43]....
        /*00e8*/ 	.word	0xffffffff


	//   ....[44]....
        /*00ec*/ 	.word	0xffffffff


	//   ....[45]....
        /*00f0*/ 	.word	0xffffffff


	//   ....[46]....
        /*00f4*/ 	.word	0xffffffff


	//   ....[47]....
        /*00f8*/ 	.word	0xffffffff


	//   ....[48]....
        /*00fc*/ 	.word	0xffffffff


	//   ....[49]....
        /*0100*/ 	.word	0xffffffff


	//   ....[50]....
        /*0104*/ 	.word	0xffffffff


	//   ....[51]....
        /*0108*/ 	.word	0xffffffff


	//   ....[52]....
        /*010c*/ 	.word	0xffffffff


	//   ....[53]....
        /*0110*/ 	.word	0xffffffff


	//   ....[54]....
        /*0114*/ 	.word	0xffffffff


	//   ....[55]....
        /*0118*/ 	.word	0xffffffff


	//   ....[56]....
        /*011c*/ 	.word	0xffffffff


	//   ....[57]....
        /*0120*/ 	.word	0xffffffff


	//   ....[58]....
        /*0124*/ 	.word	0xffffffff


	//   ....[59]....
        /*0128*/ 	.word	0xffffffff


	//   ....[60]....
        /*012c*/ 	.word	0xffffffff


	//   ....[61]....
        /*0130*/ 	.word	0xffffffff


	//   ....[62]....
        /*0134*/ 	.word	0xffffffff


	//   ....[63]....
        /*0138*/ 	.word	0xffffffff


	//   ....[64]....
        /*013c*/ 	.word	0xffffffff


	//   ....[65]....
        /*0140*/ 	.word	0xffffffff


	//   ....[66]....
        /*0144*/ 	.word	0xffffffff


	//   ....[67]....
        /*0148*/ 	.word	0xffffffff


	//   ....[68]....
        /*014c*/ 	.word	0xffffffff


	//   ....[69]....
        /*0150*/ 	.word	0xffffffff


	//   ....[70]....
        /*0154*/ 	.word	0xffffffff


	//   ....[71]....
        /*0158*/ 	.word	0xffffffff


	//   ....[72]....
        /*015c*/ 	.word	0xffffffff


	//   ....[73]....
        /*0160*/ 	.word	0xffffffff


	//   ....[74]....
        /*0164*/ 	.word	0xffffffff


	//   ....[75]....
        /*0168*/ 	.word	0xffffffff


	//   ....[76]....
        /*016c*/ 	.word	0xffffffff


	//   ....[77]....
        /*0170*/ 	.word	0xffffffff


	//   ....[78]....
        /*0174*/ 	.word	0xffffffff


	//   ....[79]....
        /*0178*/ 	.word	0xffffffff


	//   ....[80]....
        /*017c*/ 	.word	0xffffffff


	//   ....[81]....
        /*0180*/ 	.word	0xffffffff


	//   ....[82]....
        /*0184*/ 	.word	0xffffffff


	//   ....[83]....
        /*0188*/ 	.word	0xffffffff


	//   ....[84]....
        /*018c*/ 	.word	0xffffffff


	//   ....[85]....
        /*0190*/ 	.word	0xffffffff


	//   ....[86]....
        /*0194*/ 	.word	0xffffffff


	//   ....[87]....
        /*0198*/ 	.word	0xffffffff


	//   ....[88]....
        /*019c*/ 	.word	0xffffffff


	//   ....[89]....
        /*01a0*/ 	.word	0xffffffff


	//   ....[90]....
        /*01a4*/ 	.word	0xffffffff


	//   ....[91]....
        /*01a8*/ 	.word	0xffffffff


	//   ....[92]....
        /*01ac*/ 	.word	0xffffffff


	//   ....[93]....
        /*01b0*/ 	.word	0xffffffff


	//   ....[94]....
        /*01b4*/ 	.word	0xffffffff


	//   ....[95]....
        /*01b8*/ 	.word	0xffffffff


	//----- nvinfo : EIATTR_COOP_GROUP_INSTR_OFFSETS
	.align		4
.L_3341:
        /*01bc*/ 	.byte	0x04, 0x28
        /*01be*/ 	.short	(.L_3343 - .L_3342)


	//   ....[0]....
.L_3342:
        /*01c0*/ 	.word	0x00000810


	//   ....[1]....
        /*01c4*/ 	.word	0x000008a0


	//   ....[2]....
        /*01c8*/ 	.word	0x00000a00


	//   ....[3]....
        /*01cc*/ 	.word	0x00000b30


	//   ....[4]....
        /*01d0*/ 	.word	0x00000de0


	//   ....[5]....
        /*01d4*/ 	.word	0x000010e0


	//   ....[6]....
        /*01d8*/ 	.word	0x000013e0


	//   ....[7]....
        /*01dc*/ 	.word	0x00001b30


	//   ....[8]....
        /*01e0*/ 	.word	0x00002470


	//   ....[9]....
        /*01e4*/ 	.word	0x000024b0


	//   ....[10]....
        /*01e8*/ 	.word	0x000024f0


	//   ....[11]....
        /*01ec*/ 	.word	0x00002530


	//   ....[12]....
        /*01f0*/ 	.word	0x00002570


	//   ....[13]....
        /*01f4*/ 	.word	0x00002640


	//   ....[14]....
        /*01f8*/ 	.word	0x00002660


	//   ....[15]....
        /*01fc*/ 	.word	0x00002670


	//   ....[16]....
        /*0200*/ 	.word	0x00002680


	//   ....[17]....
        /*0204*/ 	.word	0x00002740


	//   ....[18]....
        /*0208*/ 	.word	0x00002760


	//   ....[19]....
        /*020c*/ 	.word	0x00002770


	//   ....[20]....
        /*0210*/ 	.word	0x00002780


	//   ....[21]....
        /*0214*/ 	.word	0x00002840


	//   ....[22]....
        /*0218*/ 	.word	0x00002880


	//   ....[23]....
        /*021c*/ 	.word	0x00002890


	//   ....[24]....
        /*0220*/ 	.word	0x000028c0


	//   ....[25]....
        /*0224*/ 	.word	0x000029e0


	//   ....[26]....
        /*0228*/ 	.word	0x00002a50


	//   ....[27]....
        /*022c*/ 	.word	0x00002a90


	//   ....[28]....
        /*0230*/ 	.word	0x00002ad0


	//   ....[29]....
        /*0234*/ 	.word	0x00002d00


	//   ....[30]....
        /*0238*/ 	.word	0x00002d40


	//   ....[31]....
        /*023c*/ 	.word	0x00002d80


	//   ....[32]....
        /*0240*/ 	.word	0x00002dc0


	//   ....[33]....
        /*0244*/ 	.word	0x00002e00


	//   ....[34]....
        /*0248*/ 	.word	0x000033a0


	//   ....[35]....
        /*024c*/ 	.word	0x00003440


	//   ....[36]....
        /*0250*/ 	.word	0x00003460


	//   ....[37]....
        /*0254*/ 	.word	0x00003470


	//   ....[38]....
        /*0258*/ 	.word	0x00003560


	//   ....[39]....
        /*025c*/ 	.word	0x000035a0


	//   ....[40]....
        /*0260*/ 	.word	0x000035c0


	//   ....[41]....
        /*0264*/ 	.word	0x000035d0


	//   ....[42]....
        /*0268*/ 	.word	0x000036c0


	//   ....[43]....
        /*026c*/ 	.word	0x00003700


	//   ....[44]....
        /*0270*/ 	.word	0x00003730


	//   ....[45]....
        /*0274*/ 	.word	0x000037b0


	//   ....[46]....
        /*0278*/ 	.word	0x00003900


	//   ....[47]....
        /*027c*/ 	.word	0x00003940


	//   ....[48]....
        /*0280*/ 	.word	0x00003980


	//   ....[49]....
        /*0284*/ 	.word	0x00003a50


	//   ....[50]....
        /*0288*/ 	.word	0x00003bf0


	//   ....[51]....
        /*028c*/ 	.word	0x00003c20


	//   ....[52]....
        /*0290*/ 	.word	0x00003c50


	//   ....[53]....
        /*0294*/ 	.word	0x00003db0


	//   ....[54]....
        /*0298*/ 	.word	0x00003ef0


	//   ....[55]....
        /*029c*/ 	.word	0x00003f30


	//   ....[56]....
        /*02a0*/ 	.word	0x00003f70


	//   ....[57]....
        /*02a4*/ 	.word	0x00003fa0


	//   ....[58]....
        /*02a8*/ 	.word	0x00003fd0


	//   ....[59]....
        /*02ac*/ 	.word	0x00004000


	//   ....[60]....
        /*02b0*/ 	.word	0x00004030


	//   ....[61]....
        /*02b4*/ 	.word	0x00004060


	//   ....[62]....
        /*02b8*/ 	.word	0x000040b0


	//   ....[63]....
        /*02bc*/ 	.word	0x000040e0


	//   ....[64]....
        /*02c0*/ 	.word	0x000056f0


	//   ....[65]....
        /*02c4*/ 	.word	0x00005730


	//   ....[66]....
        /*02c8*/ 	.word	0x00005770


	//   ....[67]....
        /*02cc*/ 	.word	0x000057b0


	//   ....[68]....
        /*02d0*/ 	.word	0x00005850


	//   ....[69]....
        /*02d4*/ 	.word	0x00005880


	//   ....[70]....
        /*02d8*/ 	.word	0x000058a0


	//   ....[71]....
        /*02dc*/ 	.word	0x000058b0


	//   ....[72]....
        /*02e0*/ 	.word	0x000058e0


	//   ....[73]....
        /*02e4*/ 	.word	0x00005900


	//   ....[74]....
        /*02e8*/ 	.word	0x00005930


	//   ....[75]....
        /*02ec*/ 	.word	0x00005950


	//   ....[76]....
        /*02f0*/ 	.word	0x000059f0


	//   ....[77]....
        /*02f4*/ 	.word	0x00005a20


	//   ....[78]....
        /*02f8*/ 	.word	0x00005a50


	//   ....[79]....
        /*02fc*/ 	.word	0x00005a90


	//   ....[80]....
        /*0300*/ 	.word	0x00005b70


	//   ....[81]....
        /*0304*/ 	.word	0x00005bb0


	//   ....[82]....
        /*0308*/ 	.word	0x00005c00


	//   ....[83]....
        /*030c*/ 	.word	0x00005c30


	//   ....[84]....
        /*0310*/ 	.word	0x000060e0


	//   ....[85]....
        /*0314*/ 	.word	0x000062a0


	//   ....[86]....
        /*0318*/ 	.word	0x00006400


	//   ....[87]....
        /*031c*/ 	.word	0x00006450


	//   ....[88]....
        /*0320*/ 	.word	0x00006480


	//   ....[89]....
        /*0324*/ 	.word	0x000064a0


	//   ....[90]....
        /*0328*/ 	.word	0x000064c0


	//   ....[91]....
        /*032c*/ 	.word	0x00006570


	//   ....[92]....
        /*0330*/ 	.word	0x000065c0


	//   ....[93]....
        /*0334*/ 	.word	0x000065e0


	//   ....[94]....
        /*0338*/ 	.word	0x00006600


	//   ....[95]....
        /*033c*/ 	.word	0x00006620


	//----- nvinfo : EIATTR_EXIT_INSTR_OFFSETS
	.align		4
.L_3343:
        /*0340*/ 	.byte	0x04, 0x1c
        /*0342*/ 	.short	(.L_3345 - .L_3344)


	//   ....[0]....
.L_3344:
        /*0344*/ 	.word	0x000066e0


	//   ....[1]....
        /*0348*/ 	.word	0x00006920


	//----- nvinfo : EIATTR_MAX_THREADS
	.align		4
.L_3345:
        /*034c*/ 	.byte	0x04, 0x05
        /*034e*/ 	.short	(.L_3347 - .L_3346)
.L_3346:
        /*0350*/ 	.word	0x00000020
        /*0354*/ 	.word	0x00000001
        /*0358*/ 	.word	0x00000001


	//----- nvinfo : EIATTR_CRS_STACK_SIZE
	.align		4
.L_3347:
        /*035c*/ 	.byte	0x04, 0x1e
        /*035e*/ 	.short	(.L_3349 - .L_3348)
.L_3348:
        /*0360*/ 	.word	0x00000000
.L_3349:


//--------------------- .nv.info._Z25selective_scan_bwd_kernelI32Selective_Scan_bwd_kernel_traitsILi32ELi8ELb1ELb0ELb1ELb1ELb0EfN3c107complexIfEEEEv12SSMParamsBwd --------------------------
	.section	.nv.info._Z25selective_scan_bwd_kernelI32Selective_Scan_bwd_kernel_traitsILi32ELi8ELb1ELb0ELb1ELb1ELb0EfN3c107complexIfEEEEv12SSMParamsBwd,"",@"SHT_CUDA_INFO"
	.sectionflags	@""
	.align	4


	//----- nvinfo : EIATTR_CUDA_API_VERSION
	.align		4
        /*0000*/ 	.byte	0x04, 0x37
        /*0002*/ 	.short	(.L_3351 - .L_3350)
.L_3350:
        /*0004*/ 	.word	0x00000082


	//----- nvinfo : EIATTR_SW2861232_WAR
	.align		4
.L_3351:
        /*0008*/ 	.byte	0x01, 0x35
	.zero		2


	//----- nvinfo : EIATTR_PARAM_CBANK
	.align		4
        /*000c*/ 	.byte	0x04, 0x0a
        /*000e*/ 	.short	(.L_3353 - .L_3352)
	.align		4
.L_3352:
        /*0010*/ 	.word	index@(.nv.constant0._Z25selective_scan_bwd_kernelI32Selective_Scan_bwd_kernel_traitsILi32ELi8ELb1ELb0ELb1ELb1ELb0EfN3c107complexIfEEEEv12SSMParamsBwd)
        /*0014*/ 	.short	0x0160
        /*0016*/ 	.short	0x01f0


	//----- nvinfo : EIATTR_CBANK_PARAM_SIZE
	.align		4
.L_3353:
        /*0018*/ 	.byte	0x03, 0x19
        /*001a*/ 	.short	0x01f0


	//----- nvinfo : EIATTR_KPARAM_INFO
	.align		4
        /*001c*/ 	.byte	0x04, 0x17
        /*001e*/ 	.short	(.L_3355 - .L_3354)
.L_3354:
        /*0020*/ 	.word	0x00000000
        /*0024*/ 	.short	0x0000
        /*0026*/ 	.short	0x0000
        /*0028*/ 	.byte	0x00, 0xf0, 0xc1, 0x07


	//----- nvinfo : EIATTR_MAXREG_COUNT
	.align		4
.L_3355:
        /*002c*/ 	.byte	0x03, 0x1b
        /*002e*/ 	.short	0x00ff


	//----- nvinfo : EIATTR_NUM_BARRIERS
	.align		4
        /*0030*/ 	.byte	0x02, 0x4c
        /*0032*/ 	.byte	0x01
	.zero		1


	//----- nvinfo : EIATTR_MERCURY_ISA_VERSION
	.align		4
        /*0034*/ 	.byte	0x03, 0x5f
        /*0036*/ 	.short	0x0000


	//----- nvinfo : EIATTR_COOP_GROUP_MASK_REGIDS
	.align		4
        /*0038*/ 	.byte	0x04, 0x29
        /*003a*/ 	.short	(.L_3357 - .L_3356)


	//   ....[0]....
.L_3356:
        /*003c*/ 	.word	0xffffffff


	//   ....[1]....
        /*0040*/ 	.word	0xffffffff


	//   ....[2]....
        /*0044*/ 	.word	0xffffffff


	//   ....[3]....
        /*0048*/ 	.word	0xffffffff


	//   ....[4]....
        /*004c*/ 	.word	0xffffffff


	//   ....[5]....
        /*0050*/ 	.word	0xffffffff


	//   ....[6]....
        /*0054*/ 	.word	0xffffffff


	//   ....[7]....
        /*0058*/ 	.word	0xffffffff


	//   ....[8]....
        /*005c*/ 	.word	0xffffffff


	//   ....[9]....
        /*0060*/ 	.word	0xffffffff


	//   ....[10]....
        /*0064*/ 	.word	0xffffffff


	//   ....[11]....
        /*0068*/ 	.word	0xffffffff


	//   ....[12]....
        /*006c*/ 	.word	0xffffffff


	//   ....[13]....
        /*0070*/ 	.word	0xffffffff


	//   ....[14]....
        /*0074*/ 	.word	0xffffffff


	//   ....[15]....
        /*0078*/ 	.word	0xffffffff


	//   ....[16]....
        /*007c*/ 	.word	0xffffffff


	//   ....[17]....
        /*0080*/ 	.word	0xffffffff


	//   ....[18]....
        /*0084*/ 	.word	0xffffffff


	//   ....[19]....
        /*0088*/ 	.word	0xffffffff


	//   ....[20]....
        /*008c*/ 	.word	0xffffffff


	//   ....[21]....
        /*0090*/ 	.word	0xffffffff


	//   ....[22]....
        /*0094*/ 	.word	0xffffffff


	//   ....[23]....
        /*0098*/ 	.word	0xffffffff


	//   ....[24]....
        /*009c*/ 	.word	0xffffffff


	//   ....[25]....
        /*00a0*/ 	.word	0xffffffff


	//   ....[26]....
        /*00a4*/ 	.word	0xffffffff


	//   ....[27]....
        /*00a8*/ 	.word	0xffffffff


	//   ....[28]....
        /*00ac*/ 	.word	0xffffffff


	//   ....[29]....
        /*00b0*/ 	.word	0xffffffff


	//   ....[30]....
        /*00b4*/ 	.word	0xffffffff


	//   ....[31]....
        /*00b8*/ 	.word	0xffffffff


	//   ....[32]....
        /*00bc*/ 	.word	0xffffffff


	//   ....[33]....
        /*00c0*/ 	.word	0xffffffff


	//   ....[34]....
        /*00c4*/ 	.word	0xffffffff


	//   ....[35]....
        /*00c8*/ 	.word	0xffffffff


	//   ....[36]....
        /*00cc*/ 	.word	0xffffffff


	//   ....[37]....
        /*00d0*/ 	.word	0xffffffff


	//   ....[38]....
        /*00d4*/ 	.word	0xffffffff


	//   ....[39]....
        /*00d8*/ 	.word	0xffffffff


	//   ....[40]....
        /*00dc*/ 	.word	0xffffffff


	//   ....[41]....
        /*00e0*/ 	.word	0xffffffff


	//   ....[42]....
        /*00e4*/ 	.word	0xffffffff


	//   ....[43]....
        /*00e8*/ 	.word	0xffffffff


	//   ....[44]....
        /*00ec*/ 	.word	0xffffffff


	//   ....[45]....
        /*00f0*/ 	.word	0xffffffff


	//   ....[46]....
        /*00f4*/ 	.word	0xffffffff


	//   ....[47]....
        /*00f8*/ 	.word	0xffffffff


	//   ....[48]....
        /*00fc*/ 	.word	0xffffffff


	//   ....[49]....
        /*0100*/ 	.word	0xffffffff


	//   ....[50]....
        /*0104*/ 	.word	0xffffffff


	//   ....[51]....
        /*0108*/ 	.word	0xffffffff


	//   ....[52]....
        /*010c*/ 	.word	0xffffffff


	//   ....[53]....
        /*0110*/ 	.word	0xffffffff


	//   ....[54]....
        /*0114*/ 	.word	0xffffffff


	//   ....[55]....
        /*0118*/ 	.word	0xffffffff


	//   ....[56]....
        /*011c*/ 	.word	0xffffffff


	//   ....[57]....
        /*0120*/ 	.word	0xffffffff


	//   ....[58]....
        /*0124*/ 	.word	0xffffffff


	//   ....[59]....
        /*0128*/ 	.word	0xffffffff


	//   ....[60]....
        /*012c*/ 	.word	0xffffffff


	//   ....[61]....
        /*0130*/ 	.word	0xffffffff


	//   ....[62]....
        /*0134*/ 	.word	0xffffffff


	//   ....[63]....
        /*0138*/ 	.word	0xffffffff


	//   ....[64]....
        /*013c*/ 	.word	0xffffffff


	//   ....[65]....
        /*0140*/ 	.word	0xffffffff


	//   ....[66]....
        /*0144*/ 	.word	0xffffffff


	//   ....[67]....
        /*0148*/ 	.word	0xffffffff


	//   ....[68]....
        /*014c*/ 	.word	0xffffffff


	//   ....[69]....
        /*0150*/ 	.word	0xffffffff


	//   ....[70]....
        /*0154*/ 	.word	0xffffffff


	//   ....[71]....
        /*0158*/ 	.word	0xffffffff


	//   ....[72]....
        /*015c*/ 	.word	0xffffffff


	//   ....[73]....
        /*0160*/ 	.word	0xffffffff


	//   ....[74]....
        /*0164*/ 	.word	0xffffffff


	//   ....[75]....
        /*0168*/ 	.word	0xffffffff


	//   ....[76]....
        /*016c*/ 	.word	0xffffffff


	//   ....[77]....
        /*0170*/ 	.word	0xffffffff


	//   ....[78]....
        /*0174*/ 	.word	0xffffffff


	//   ....[79]....
        /*0178*/ 	.word	0xffffffff


	//   ....[80]....
        /*017c*/ 	.word	0xffffffff


	//   ....[81]....
        /*0180*/ 	.word	0xffffffff


	//   ....[82]....
        /*0184*/ 	.word	0xffffffff


	//   ....[83]....
        /*0188*/ 	.word	0xffffffff


	//   ....[84]....
        /*018c*/ 	.word	0xffffffff


	//   ....[85]....
        /*0190*/ 	.word	0xffffffff


	//   ....[86]....
        /*0194*/ 	.word	0xffffffff


	//   ....[87]....
        /*0198*/ 	.word	0xffffffff


	//   ....[88]....
        /*019c*/ 	.word	0xffffffff


	//   ....[89]....
        /*01a0*/ 	.word	0xffffffff


	//   ....[90]....
        /*01a4*/ 	.word	0xffffffff


	//   ....[91]....
        /*01a8*/ 	.word	0xffffffff


	//   ....[92]....
        /*01ac*/ 	.word	0xffffffff


	//----- nvinfo : EIATTR_COOP_GROUP_INSTR_OFFSETS
	.align		4
.L_3357:
        /*01b0*/ 	.byte	0x04, 0x28
        /*01b2*/ 	.short	(.L_3359 - .L_3358)


	//   ....[0]....
.L_3358:
        /*01b4*/ 	.word	0x00000850


	//   ....[1]....
        /*01b8*/ 	.word	0x000008e0


	//   ....[2]....
        /*01bc*/ 	.word	0x00000a60


	//   ....[3]....
        /*01c0*/ 	.word	0x00002180


	//   ....[4]....
        /*01c4*/ 	.word	0x00002a90


	//   ....[5]....
        /*01c8*/ 	.word	0x00002ad0


	//   ....[6]....
        /*01cc*/ 	.word	0x00002b30


	//   ....[7]....
        /*01d0*/ 	.word	0x00002be0


	//   ....[8]....
        /*01d4*/ 	.word	0x00002c10


	//   ....[9]....
        /*01d8*/ 	.word	0x00002c80


	//   ....[10]....
        /*01dc*/ 	.word	0x00002c90


	//   ....[11]....
        /*01e0*/ 	.word	0x00002d00


	//   ....[12]....
        /*01e4*/ 	.word	0x00002d10


	//   ....[13]....
        /*01e8*/ 	.word	0x00002da0


	//   ....[14]....
        /*01ec*/ 	.word	0x00002db0


	//   ....[15]....
        /*01f0*/ 	.word	0x00002e30


	//   ....[16]....
        /*01f4*/ 	.word	0x00002e60


	//   ....[17]....
        /*01f8*/ 	.word	0x00002ee0


	//   ....[18]....
        /*01fc*/ 	.word	0x00002ef0


	//   ....[19]....
        /*0200*/ 	.word	0x00002f80


	//   ....[20]....
        /*0204*/ 	.word	0x00002fb0


	//   ....[21]....
        /*0208*/ 	.word	0x00003180


	//   ....[22]....
        /*020c*/ 	.word	0x000031e0


	//   ....[23]....
        /*0210*/ 	.word	0x00003210


	//   ....[24]....
        /*0214*/ 	.word	0x00003240


	//   ....[25]....
        /*0218*/ 	.word	0x000033f0


	//   ....[26]....
        /*021c*/ 	.word	0x00003420


	//   ....[27]....
        /*0220*/ 	.word	0x00003450


	//   ....[28]....
        /*0224*/ 	.word	0x00003480


	//   ....[29]....
        /*0228*/ 	.word	0x00003500


	//   ....[30]....
        /*022c*/ 	.word	0x00003a90


	//   ....[31]....
        /*0230*/ 	.word	0x00003ae0


	//   ....[32]....
        /*0234*/ 	.word	0x00003b50


	//   ....[33]....
        /*0238*/ 	.word	0x00003b60


	//   ....[34]....
        /*023c*/ 	.word	0x00003c50


	//   ....[35]....
        /*0240*/ 	.word	0x00003c90


	//   ....[36]....
        /*0244*/ 	.word	0x00003cc0


	//   ....[37]....
        /*0248*/ 	.word	0x00003cd0


	//   ....[38]....
        /*024c*/ 	.word	0x00003dc0


	//   ....[39]....
        /*0250*/ 	.word	0x00003e00


	//   ....[40]....
        /*0254*/ 	.word	0x00003e30


	//   ....[41]....
        /*0258*/ 	.word	0x00003e60


	//   ....[42]....
        /*025c*/ 	.word	0x00003fe0


	//   ....[43]....
        /*0260*/ 	.word	0x00004020


	//   ....[44]....
        /*0264*/ 	.word	0x00004050


	//   ....[45]....
        /*0268*/ 	.word	0x00004130


	//   ....[46]....
        /*026c*/ 	.word	0x00004280


	//   ....[47]....
        /*0270*/ 	.word	0x000042c0


	//   ....[48]....
        /*0274*/ 	.word	0x000042f0


	//   ....[49]....
        /*0278*/ 	.word	0x00004440


	//   ....[50]....
        /*027c*/ 	.word	0x00004570


	//   ....[51]....
        /*0280*/ 	.word	0x000045b0


	//   ....[52]....
        /*0284*/ 	.word	0x000045f0


	//   ....[53]....
        /*0288*/ 	.word	0x00004620


	//   ....[54]....
        /*028c*/ 	.word	0x00004650


	//   ....[55]....
        /*0290*/ 	.word	0x00004680


	//   ....[56]....
        /*0294*/ 	.word	0x000046b0


	//   ....[57]....
        /*0298*/ 	.word	0x000046e0


	//   ....[58]....
        /*029c*/ 	.word	0x00004710


	//   ....[59]....
        /*02a0*/ 	.word	0x00004740


	//   ....[60]....
        /*02a4*/ 	.word	0x00005da0


	//   ....[61]....
        /*02a8*/ 	.word	0x00005de0


	//   ....[62]....
        /*02ac*/ 	.word	0x00005e20


	//   ....[63]....
        /*02b0*/ 	.word	0x00005e60


	//   ....[64]....
        /*02b4*/ 	.word	0x00005f00


	//   ....[65]....
        /*02b8*/ 	.word	0x00005f30


	//   ....[66]....
        /*02bc*/ 	.word	0x00005f50


	//   ....[67]....
        /*02c0*/ 	.word	0x00005f60


	//   ....[68]....
        /*02c4*/ 	.word	0x00005fa0


	//   ....[69]....
        /*02c8*/ 	.word	0x00005fc0


	//   ....[70]....
        /*02cc*/ 	.word	0x00005ff0


	//   ....[71]....
        /*02d0*/ 	.word	0x00006020


	//   ....[72]....
        /*02d4*/ 	.word	0x000060c0


	//   ....[73]....
        /*02d8*/ 	.word	0x000060f0


	//   ....[74]....
        /*02dc*/ 	.word	0x00006120


	//   ....[75]....
        /*02e0*/ 	.word	0x00006150


	//   ....[76]....
        /*02e4*/ 	.word	0x00006210


	//   ....[77]....
        /*02e8*/ 	.word	0x00006240


	//   ....[78]....
        /*02ec*/ 	.word	0x00006280


	//   ....[79]....
        /*02f0*/ 	.word	0x000062b0


	//   ....[80]....
        /*02f4*/ 	.word	0x00006750


	//   ....[81]....
        /*02f8*/ 	.word	0x000069d0


	//   ....[82]....
        /*02fc*/ 	.word	0x00006d90


	//   ....[83]....
        /*0300*/ 	.word	0x00006ee0


	//   ....[84]....
        /*0304*/ 	.word	0x00006f30


	//   ....[85]....
        /*0308*/ 	.word	0x00006f60


	//   ....[86]....
        /*030c*/ 	.word	0x00006f80


	//   ....[87]....
        /*0310*/ 	.word	0x00006fa0


	//   ....[88]....
        /*0314*/ 	.word	0x00007050


	//   ....[89]....
        /*0318*/ 	.word	0x000070a0


	//   ....[90]....
        /*031c*/ 	.word	0x000070c0


	//   ....[91]....
        /*0320*/ 	.word	0x000070e0


	//   ....[92]....
        /*0324*/ 	.word	0x00007100


	//----- nvinfo : EIATTR_EXIT_INSTR_OFFSETS
	.align		4
.L_3359:
        /*0328*/ 	.byte	0x04, 0x1c
        /*032a*/ 	.short	(.L_3361 - .L_3360)


	//   ....[0]....
.L_3360:
        /*032c*/ 	.word	0x000071c0


	//   ....[1]....
        /*0330*/ 	.word	0x00007400


	//----- nvinfo : EIATTR_MAX_THREADS
	.align		4
.L_3361:
        /*0334*/ 	.byte	0x04, 0x05
        /*0336*/ 	.short	(.L_3363 - .L_3362)
.L_3362:
        /*0338*/ 	.word	0x00000020
        /*033c*/ 	.word	0x00000001
        /*0340*/ 	.word	0x00000001


	//----- nvinfo : EIATTR_CRS_STACK_SIZE
	.align		4
.L_3363:
        /*0344*/ 	.byte	0x04, 0x1e
        /*0346*/ 	.short	(.L_3365 - .L_3364)
.L_3364:
        /*0348*/ 	.word	0x00000000
.L_3365:


//--------------------- .nv.info._Z25selective_scan_bwd_kernelI32Selective_Scan_bwd_kernel_traitsILi32ELi8ELb1ELb0ELb1ELb1ELb1EfN3c107complexIfEEEEv12SSMParamsBwd --------------------------
	.section	.nv.info._Z25selective_scan_bwd_kernelI32Selective_Scan_bwd_kernel_traitsILi32ELi8ELb1ELb0ELb1ELb1ELb1EfN3c107complexIfEEEEv12SSMParamsBwd,"",@"SHT_CUDA_INFO"
	.sectionflags	@""
	.align	4


	//----- nvinfo : EIATTR_CUDA_API_VERSION
	.align		4
        /*0000*/ 	.byte	0x04, 0x37
        /*0002*/ 	.short	(.L_3367 - .L_3366)
.L_3366:
        /*0004*/ 	.word	0x00000082


	//----- nvinfo : EIATTR_SW2861232_WAR
	.align		4
.L_3367:
        /*0008*/ 	.byte	0x01, 0x35
	.zero		2


	//----- nvinfo : EIATTR_PARAM_CBANK
	.align		4
        /*000c*/ 	.byte	0x04, 0x0a
        /*000e*/ 	.short	(.L_3369 - .L_3368)
	.align		4
.L_3368:
        /*0010*/ 	.word	index@(.nv.constant0._Z25selective_scan_bwd_kernelI32Selective_Scan_bwd_kernel_traitsILi32ELi8ELb1ELb0ELb1ELb1ELb1EfN3c107complexIfEEEEv12SSMParamsBwd)
        /*0014*/ 	.short	0x0160
        /*0016*/ 	.short	0x01f0


	//----- nvinfo : EIATTR_CBANK_PARAM_SIZE
	.align		4
.L_3369:
        /*0018*/ 	.byte	0x03, 0x19
        /*001a*/ 	.short	0x01f0


	//----- nvinfo : EIATTR_KPARAM_INFO
	.align		4
        /*001c*/ 	.byte	0x04, 0x17
        /*001e*/ 	.short	(.L_3371 - .L_3370)
.L_3370:
        /*0020*/ 	.word	0x00000000
        /*0024*/ 	.short	0x0000
        /*0026*/ 	.short	0x0000
        /*0028*/ 	.byte	0x00, 0xf0, 0xc1, 0x07


	//----- nvinfo : EIATTR_MAXREG_COUNT
	.align		4
.L_3371:
        /*002c*/ 	.byte	0x03, 0x1b
        /*002e*/ 	.short	0x00ff


	//----- nvinfo : EIATTR_NUM_BARRIERS
	.align		4
        /*0030*/ 	.byte	0x02, 0x4c
        /*0032*/ 	.byte	0x01
	.zero		1


	//----- nvinfo : EIATTR_MERCURY_ISA_VERSION
	.align		4
        /*0034*/ 	.byte	0x03, 0x5f
        /*0036*/ 	.short	0x0000


	//----- nvinfo : EIATTR_COOP_GROUP_MASK_REGIDS
	.align		4
        /*0038*/ 	.byte	0x04, 0x29
        /*003a*/ 	.short	(.L_3373 - .L_3372)


	//   ....[0]....
.L_3372:
        /*003c*/ 	.word	0xffffffff


	//   ....[1]....
        /*0040*/ 	.word	0xffffffff


	//   ....[2]....
        /*0044*/ 	.word	0xffffffff


	//   ....[3]....
        /*0048*/ 	.word	0xffffffff


	//   ....[4]....
        /*004c*/ 	.word	0xffffffff


	//   ....[5]....
        /*0050*/ 	.word	0xffffffff


	//   ....[6]....
        /*0054*/ 	.word	0xffffffff


	//   ....[7]....
        /*0058*/ 	.word	0xffffffff


	//   ....[8]....
        /*005c*/ 	.word	0xffffffff


	//   ....[9]....
        /*0060*/ 	.word	0xffffffff


	//   ....[10]....
        /*0064*/ 	.word	0xffffffff


	//   ....[11]....
        /*0068*/ 	.word	0xffffffff


	//   ....[12]....
        /*006c*/ 	.word	0xffffffff


	//   ....[13]....
        /*0070*/ 	.word	0xffffffff


	//   ....[14]....
        /*0074*/ 	.word	0xffffffff


	//   ....[15]....
        /*0078*/ 	.word	0xffffffff


	//   ....[16]....
        /*007c*/ 	.word	0xffffffff


	//   ....[17]....
        /*0080*/ 	.word	0xffffffff


	//   ....[18]....
        /*0084*/ 	.word	0xffffffff


	//   ....[19]....
        /*0088*/ 	.word	0xffffffff


	//   ....[20]....
        /*008c*/ 	.word	0xffffffff


	//   ....[21]....
        /*0090*/ 	.word	0xffffffff


	//   ....[22]....
        /*0094*/ 	.word	0xffffffff


	//   ....[23]....
        /*0098*/ 	.word	0xffffffff


	//   ....[24]....
        /*009c*/ 	.word	0xffffffff


	//   ....[25]....
        /*00a0*/ 	.word	0xffffffff


	//   ....[26]....
        /*00a4*/ 	.word	0xffffffff


	//   ....[27]....
        /*00a8*/ 	.word	0xffffffff


	//   ....[28]....
        /*00ac*/ 	.word	0xffffffff


	//   ....[29]....
        /*00b0*/ 	.word	0xffffffff


	//   ....[30]....
        /*00b4*/ 	.word	0xffffffff


	//   ....[31]....
        /*00b8*/ 	.word	0xffffffff


	//   ....[32]....
        /*00bc*/ 	.word	0xffffffff


	//   ....[33]....
        /*00c0*/ 	.word	0xffffffff


	//   ....[34]....
        /*00c4*/ 	.word	0xffffffff


	//   ....[35]....
        /*00c8*/ 	.word	0xffffffff


	//   ....[36]....
        /*00cc*/ 	.word	0xffffffff


	//   ....[37]....
        /*00d0*/ 	.word	0xffffffff


	//   ....[38]....
        /*00d4*/ 	.word	0xffffffff


	//   ....[39]....
        /*00d8*/ 	.word	0xffffffff


	//   ....[40]....
        /*00dc*/ 	.word	0xffffffff


	//   ....[41]....
        /*00e0*/ 	.word	0xffffffff


	//   ....[42]....
        /*00e4*/ 	.word	0xffffffff


	//   ....[43]....
        /*00e8*/ 	.word	0xffffffff


	//   ....[44]....
        /*00ec*/ 	.word	0xffffffff


	//   ....[45]....
        /*00f0*/ 	.word	0xffffffff


	//   ....[46]....
        /*00f4*/ 	.word	0xffffffff


	//   ....[47]....
        /*00f8*/ 	.word	0xffffffff


	//   ....[48]....
        /*00fc*/ 	.word	0xffffffff


	//   ....[49]....
        /*0100*/ 	.word	0xffffffff


	//   ....[50]....
        /*0104*/ 	.word	0xffffffff


	//   ....[51]....
        /*0108*/ 	.word	0xffffffff


	//   ....[52]....
        /*010c*/ 	.word	0xffffffff


	//   ....[53]....
        /*0110*/ 	.word	0xffffffff


	//   ....[54]....
        /*0114*/ 	.word	0xffffffff


	//   ....[55]....
        /*0118*/ 	.word	0xffffffff


	//   ....[56]....
        /*011c*/ 	.word	0xffffffff


	//   ....[57]....
        /*0120*/ 	.word	0xffffffff


	//   ....[58]....
        /*0124*/ 	.word	0xffffffff


	//   ....[59]....
        /*0128*/ 	.word	0xffffffff


	//   ....[60]....
        /*012c*/ 	.word	0xffffffff


	//   ....[61]....
        /*0130*/ 	.word	0xffffffff


	//   ....[62]....
        /*0134*/ 	.word	0xffffffff


	//   ....[63]....
        /*0138*/ 	.word	0xffffffff


	//   ....[64]....
        /*013c*/ 	.word	0xffffffff


	//   ....[65]....
        /*0140*/ 	.word	0xffffffff


	//   ....[66]....
        /*0144*/ 	.word	0xffffffff


	//   ....[67]....
        /*0148*/ 	.word	0xffffffff


	//   ....[68]....
        /*014c*/ 	.word	0xffffffff


	//   ....[69]....
        /*0150*/ 	.word	0xffffffff


	//   ....[70]....
        /*0154*/ 	.word	0xffffffff


	//   ....[71]....
        /*0158*/ 	.word	0xffffffff


	//   ....[72]....
        /*015c*/ 	.word	0xffffffff


	//   ....[73]....
        /*0160*/ 	.word	0xffffffff


	//   ....[74]....
        /*0164*/ 	.word	0xffffffff


	//   ....[75]....
        /*0168*/ 	.word	0xffffffff


	//   ....[76]....
        /*016c*/ 	.word	0xffffffff


	//   ....[77]....
        /*0170*/ 	.word	0xffffffff


	//   ....[78]....
        /*0174*/ 	.word	0xffffffff


	//   ....[79]....
        /*0178*/ 	.word	0xffffffff


	//   ....[80]....
        /*017c*/ 	.word	0xffffffff


	//   ....[81]....
        /*0180*/ 	.word	0xffffffff


	//   ....[82]....
        /*0184*/ 	.word	0xffffffff


	//   ....[83]....
        /*0188*/ 	.word	0xffffffff


	//   ....[84]....
        /*018c*/ 	.word	0xffffffff


	//   ....[85]....
        /*0190*/ 	.word	0xffffffff


	//   ....[86]....
        /*0194*/ 	.word	0xffffffff


	//   ....[87]....
        /*0198*/ 	.word	0xffffffff


	//   ....[88]....
        /*019c*/ 	.word	0xffffffff


	//   ....[89]....
        /*01a0*/ 	.word	0xffffffff


	//   ....[90]....
        /*01a4*/ 	.word	0xffffffff


	//   ....[91]....
        /*01a8*/ 	.word	0xffffffff


	//   ....[92]....
        /*01ac*/ 	.word	0xffffffff


	//   ....[93]....
        /*01b0*/ 	.word	0xffffffff


	//   ....[94]....
        /*01b4*/ 	.word	0xffffffff


	//   ....[95]....
        /*01b8*/ 	.word	0xffffffff


	//   ....[96]....
        /*01bc*/ 	.word	0xffffffff


	//----- nvinfo : EIATTR_COOP_GROUP_INSTR_OFFSETS
	.align		4
.L_3373:
        /*01c0*/ 	.byte	0x04, 0x28
        /*01c2*/ 	.short	(.L_3375 - .L_3374)


	//   ....[0]....
.L_3374:
        /*01c4*/ 	.word	0x00000810


	//   ....[1]....
        /*01c8*/ 	.word	0x000008a0


	//   ....[2]....
        /*01cc*/ 	.word	0x00000af0


	//   ....[3]....
        /*01d0*/ 	.word	0x00001d30


	//   ....[4]....
        /*01d4*/ 	.word	0x00002000


	//   ....[5]....
        /*01d8*/ 	.word	0x000022f0


	//   ....[6]....
        /*01dc*/ 	.word	0x000025e0


	//   ....[7]....
        /*01e0*/ 	.word	0x00002c30


	//   ....[8]....
        /*01e4*/ 	.word	0x00003570


	//   ....[9]....
        /*01e8*/ 	.word	0x000035b0


	//   ....[10]....
        /*01ec*/ 	.word	0x000035f0


	//   ....[11]....
        /*01f0*/ 	.word	0x000036c0


	//   ....[12]....
        /*01f4*/ 	.word	0x00003700


	//   ....[13]....
        /*01f8*/ 	.word	0x00003780


	//   ....[14]....
        /*01fc*/ 	.word	0x00003790


	//   ....[15]....
        /*0200*/ 	.word	0x00003800


	//   ....[16]....
        /*0204*/ 	.word	0x00003810


	//   ....[17]....
        /*0208*/ 	.word	0x00003880


	//   ....[18]....
        /*020c*/ 	.word	0x00003890


	//   ....[19]....
        /*0210*/ 	.word	0x00003910


	//   ....[20]....
        /*0214*/ 	.word	0x00003940


	//   ....[21]....
        /*0218*/ 	.word	0x000039c0


	//   ....[22]....
        /*021c*/ 	.word	0x000039d0


	//   ....[23]....
        /*0220*/ 	.word	0x00003a60


	//   ....[24]....
        /*0224*/ 	.word	0x00003a90


	//   ....[25]....
        /*0228*/ 	.word	0x00003c60


	//   ....[26]....
        /*022c*/ 	.word	0x00003cc0


	//   ....[27]....
        /*0230*/ 	.word	0x00003cf0


	//   ....[28]....
        /*0234*/ 	.word	0x00003d20


	//   ....[29]....
        /*0238*/ 	.word	0x00003e80


	//   ....[30]....
        /*023c*/ 	.word	0x00003ed0


	//   ....[31]....
        /*0240*/ 	.word	0x00003f00


	//   ....[32]....
        /*0244*/ 	.word	0x00003f30


	//   ....[33]....
        /*0248*/ 	.word	0x00003fc0


	//   ....[34]....
        /*024c*/ 	.word	0x00004600


	//   ....[35]....
        /*0250*/ 	.word	0x00004620


	//   ....[36]....
        /*0254*/ 	.word	0x00004630


	//   ....[37]....
        /*0258*/ 	.word	0x00004640


	//   ....[38]....
        /*025c*/ 	.word	0x00004730


	//   ....[39]....
        /*0260*/ 	.word	0x00004770


	//   ....[40]....
        /*0264*/ 	.word	0x000047a0


	//   ....[41]....
        /*0268*/ 	.word	0x000047b0


	//   ....[42]....
        /*026c*/ 	.word	0x000048a0


	//   ....[43]....
        /*0270*/ 	.word	0x000048e0


	//   ....[44]....
        /*0274*/ 	.word	0x00004910


	//   ....[45]....
        /*0278*/ 	.word	0x00004940


	//   ....[46]....
        /*027c*/ 	.word	0x00004ac0


	//   ....[47]....
        /*0280*/ 	.word	0x00004b00


	//   ....[48]....
        /*0284*/ 	.word	0x00004b30


	//   ....[49]....
        /*0288*/ 	.word	0x00004c40


	//   ....[50]....
        /*028c*/ 	.word	0x00004d60


	//   ....[51]....
        /*0290*/ 	.word	0x00004da0


	//   ....[52]....
        /*0294*/ 	.word	0x00004e00


	//   ....[53]....
        /*0298*/ 	.word	0x00004f10


	//   ....[54]....
        /*029c*/ 	.word	0x00005050


	//   ....[55]....
        /*02a0*/ 	.word	0x00005090


	//   ....[56]....
        /*02a4*/ 	.word	0x000050d0


	//   ....[57]....
        /*02a8*/ 	.word	0x00005100


	//   ....[58]....
        /*02ac*/ 	.word	0x00005130


	//   ....[59]....
        /*02b0*/ 	.word	0x00005160


	//   ....[60]....
        /*02b4*/ 	.word	0x00005190


	//   ....[61]....
        /*02b8*/ 	.word	0x000051c0


	//   ....[62]....
        /*02bc*/ 	.word	0x000051f0


	//   ....[63]....
        /*02c0*/ 	.word	0x00005220


	//   ....[64]....
        /*02c4*/ 	.word	0x00006890


	//   ....[65]....
        /*02c8*/ 	.word	0x000068d0


	//   ....[66]....
        /*02cc*/ 	.word	0x00006910


	//   ....[67]....
        /*02d0*/ 	.word	0x00006950


	//   ....[68]....
        /*02d4*/ 	.word	0x000069f0


	//   ....[69]....
        /*02d8*/ 	.word	0x00006a20


	//   ....[70]....
        /*02dc*/ 	.word	0x00006a40


	//   ....[71]....
        /*02e0*/ 	.word	0x00006a50


	//   ....[72]....
        /*02e4*/ 	.word	0x00006a90


	//   ....[73]....
        /*02e8*/ 	.word	0x00006ab0


	//   ....[74]....
        /*02ec*/ 	.word	0x00006ae0


	//   ....[75]....
        /*02f0*/ 	.word	0x00006b10


	//   ....[76]....
        /*02f4*/ 	.word	0x00006bb0


	//   ....[77]....
        /*02f8*/ 	.word	0x00006be0


	//   ....[78]....
        /*02fc*/ 	.word	0x00006c20


	//   ....[79]....
        /*0300*/ 	.word	0x00006c50


	//   ....[80]....
        /*0304*/ 	.word	0x00006d00


	//   ....[81]....
        /*0308*/ 	.word	0x00006d30


	//   ....[82]....
        /*030c*/ 	.word	0x00006d70


	//   ....[83]....
        /*0310*/ 	.word	0x00006da0


	//   ....[84]....
        /*0314*/ 	.word	0x00007240


	//   ....[85]....
        /*0318*/ 	.word	0x00007470


	//   ....[86]....
        /*031c*/ 	.word	0x00007840


	//   ....[87]....
        /*0320*/ 	.word	0x000079b0


	//   ....[88]....
        /*0324*/ 	.word	0x00007a00


	//   ....[89]....
        /*0328*/ 	.word	0x00007a30


	//   ....[90]....
        /*032c*/ 	.word	0x00007a50


	//   ....[91]....
        /*0330*/ 	.word	0x00007a70


	//   ....[92]....
        /*0334*/ 	.word	0x00007b20


	//   ....[93]....
        /*0338*/ 	.word	0x00007b70


	//   ....[94]....
        /*033c*/ 	.word	0x00007b90


	//   ....[95]....
        /*0340*/ 	.word	0x00007bb0


	//   ....[96]....
        /*0344*/ 	.word	0x00007bd0


	//----- nvinfo : EIATTR_EXIT_INSTR_OFFSETS
	.align		4
.L_3375:
        /*0348*/ 	.byte	0x04, 0x1c
        /*034a*/ 	.short	(.L_3377 - .L_3376)


	//   ....[0]....
.L_3376:
        /*034c*/ 	.word	0x00007c90


	//   ....[1]....
        /*0350*/ 	.word	0x00007ed0


	//----- nvinfo : EIATTR_MAX_THREADS
	.align		4
.L_3377:
        /*0354*/ 	.byte	0x04, 0x05
        /*0356*/ 	.short	(.L_3379 - .L_3378)
.L_3378:
        /*0358*/ 	.word	0x00000020
        /*035c*/ 	.word	0x00000001
        /*0360*/ 	.word	0x00000001


	//----- nvinfo : EIATTR_CRS_STACK_SIZE
	.align		4
.L_3379:
        /*0364*/ 	.byte	0x04, 0x1e
        /*0366*/ 	.short	(.L_3381 - .L_3380)
.L_3380:
        /*0368*/ 	.word	0x00000000
.L_3381:


//--------------------- .nv.info._Z25selective_scan_bwd_kernelI32Selective_Scan_bwd_kernel_traitsILi32ELi8ELb1ELb1ELb0ELb0ELb0EfN3c107complexIfEEEEv12SSMParamsBwd --------------------------
	.section	.nv.info._Z25selective_scan_bwd_kernelI32Selective_Scan_bwd_kernel_traitsILi32ELi8ELb1ELb1ELb0ELb0ELb0EfN3c107complexIfEEEEv12SSMParamsBwd,"",@"SHT_CUDA_INFO"
	.sectionflags	@""
	.align	4


	//----- nvinfo : EIATTR_CUDA_API_VERSION
	.align		4
        /*0000*/ 	.byte	0x04, 0x37
        /*0002*/ 	.short	(.L_3383 - .L_3382)
.L_3382:
        /*0004*/ 	.word	0x00000082


	//----- nvinfo : EIATTR_SW2861232_WAR
	.align		4
.L_3383:
        /*0008*/ 	.byte	0x01, 0x35
	.zero		2


	//----- nvinfo : EIATTR_PARAM_CBANK
	.align		4
        /*000c*/ 	.byte	0x04, 0x0a
        /*000e*/ 	.short	(.L_3385 - .L_3384)
	.align		4
.L_3384:
        /*0010*/ 	.word	index@(.nv.constant0._Z25selective_scan_bwd_kernelI32Selective_Scan_bwd_kernel_traitsILi32ELi8ELb1ELb1ELb0ELb0ELb0EfN3c107complexIfEEEEv12SSMParamsBwd)
        /*0014*/ 	.short	0x0160
        /*0016*/ 	.short	0x01f0


	//----- nvinfo : EIATTR_CBANK_PARAM_SIZE
	.align		4
.L_3385:
        /*0018*/ 	.byte	0x03, 0x19
        /*001a*/ 	.short	0x01f0


	//----- nvinfo : EIATTR_KPARAM_INFO
	.align		4
        /*001c*/ 	.byte	0x04, 0x17
        /*001e*/ 	.short	(.L_3387 - .L_3386)
.L_3386:
        /*0020*/ 	.word	0x00000000
        /*0024*/ 	.short	0x0000
        /*0026*/ 	.short	0x0000
        /*0028*/ 	.byte	0x00, 0xf0, 0xc1, 0x07


	//----- nvinfo : EIATTR_MAXREG_COUNT
	.align		4
.L_3387:
        /*002c*/ 	.byte	0x03, 0x1b
        /*002e*/ 	.short	0x00ff


	//----- nvinfo : EIATTR_NUM_BARRIERS
	.align		4
        /*0030*/ 	.byte	0x02, 0x4c
        /*0032*/ 	.byte	0x01
	.zero		1


	//----- nvinfo : EIATTR_MERCURY_ISA_VERSION
	.align		4
        /*0034*/ 	.byte	0x03, 0x5f
        /*0036*/ 	.short	0x0000


	//----- nvinfo : EIATTR_COOP_GROUP_MASK_REGIDS
	.align		4
        /*0038*/ 	.byte	0x04, 0x29
        /*003a*/ 	.short	(.L_3389 - .L_3388)


	//   ....[0]....
.L_3388:
        /*003c*/ 	.word	0xffffffff


	//   ....[1]....
        /*0040*/ 	.word	0xffffffff


	//   ....[2]....
        /*0044*/ 	.word	0xffffffff


	//   ....[3]....
        /*0048*/ 	.word	0xffffffff


	//   ....[4]....
        /*004c*/ 	.word	0xffffffff


	//   ....[5]....
        /*0050*/ 	.word	0xffffffff


	//   ....[6]....
        /*0054*/ 	.word	0xffffffff


	//   ....[7]....
        /*0058*/ 	.word	0xffffffff


	//   ....[8]....
        /*005c*/ 	.word	0xffffffff


	//   ....[9]....
        /*0060*/ 	.word	0xffffffff


	//   ....[10]....
        /*0064*/ 	.word	0xffffffff


	//   ....[11]....
        /*0068*/ 	.word	0xffffffff


	//   ....[12]....
        /*006c*/ 	.word	0xffffffff


	//   ....[13]....
        /*0070*/ 	.word	0xffffffff


	//   ....[14]....
        /*0074*/ 	.word	0xffffffff


	//   ....[15]....
        /*0078*/ 	.word	0xffffffff


	//   ....[16]....
        /*007c*/ 	.word	0xffffffff


	//   ....[17]....
        /*0080*/ 	.word	0xffffffff


	//   ....[18]....
        /*0084*/ 	.word	0xffffffff


	//   ....[19]....
        /*0088*/ 	.word	0xffffffff


	//   ....[20]....
        /*008c*/ 	.word	0xffffffff


	//   ....[21]....
        /*0090*/ 	.word	0xffffffff


	//   ....[22]....
        /*0094*/ 	.word	0xffffffff


	//   ....[23]....
        /*0098*/ 	.word	0xffffffff


	//   ....[24]....
        /*009c*/ 	.word	0xffffffff


	//   ....[25]....
        /*00a0*/ 	.word	0xffffffff


	//   ....[26]....
        /*00a4*/ 	.word	0xffffffff


	//   ....[27]....
        /*00a8*/ 	.word	0xffffffff


	//   ....[28]....
        /*00ac*/ 	.word	0xffffffff


	//   ....[29]....
        /*00b0*/ 	.word	0xffffffff


	//   ....[30]....
        /*00b4*/ 	.word	0xffffffff


	//   ....[31]....
        /*00b8*/ 	.word	0xffffffff


	//   ....[32]....
        /*00bc*/ 	.word	0xffffffff


	//   ....[33]....
        /*00c0*/ 	.word	0xffffffff


	//   ....[34]....
        /*00c4*/ 	.word	0xffffffff


	//   ....[35]....
        /*00c8*/ 	.word	0xffffffff


	//   ....[36]....
        /*00cc*/ 	.word	0xffffffff


	//   ....[37]....
        /*00d0*/ 	.word	0xffffffff


	//   ....[38]....
        /*00d4*/ 	.word	0xffffffff


	//   ....[39]....
        /*00d8*/ 	.word	0xffffffff


	//   ....[40]....
        /*00dc*/ 	.word	0xffffffff


	//   ....[41]....
        /*00e0*/ 	.word	0xffffffff


	//   ....[42]....
        /*00e4*/ 	.word	0xffffffff


	//   ....[43]....
        /*00e8*/ 	.word	0xffffffff


	//   ....[44]....
        /*00ec*/ 	.word	0xffffffff


	//   ....[45]....
        /*00f0*/ 	.word	0xffffffff


	//   ....[46]....
        /*00f4*/ 	.word	0xffffffff


	//   ....[47]....
        /*00f8*/ 	.word	0xffffffff


	//   ....[48]....
        /*00fc*/ 	.word	0xffffffff


	//   ....[49]....
        /*0100*/ 	.word	0xffffffff


	//   ....[50]....
        /*0104*/ 	.word	0xffffffff


	//   ....[51]....
        /*0108*/ 	.word	0xffffffff


	//   ....[52]....
        /*010c*/ 	.word	0xffffffff


	//   ....[53]....
        /*0110*/ 	.word	0xffffffff


	//   ....[54]....
        /*0114*/ 	.word	0xffffffff


	//   ....[55]....
        /*0118*/ 	.word	0xffffffff


	//   ....[56]....
        /*011c*/ 	.word	0xffffffff


	//   ....[57]....
        /*0120*/ 	.word	0xffffffff


	//   ....[58]....
        /*0124*/ 	.word	0xffffffff


	//   ....[59]....
        /*0128*/ 	.word	0xffffffff


	//   ....[60]....
        /*012c*/ 	.word	0xffffffff


	//   ....[61]....
        /*0130*/ 	.word	0xffffffff


	//   ....[62]....
        /*0134*/ 	.word	0xffffffff


	//   ....[63]....
        /*0138*/ 	.word	0xffffffff


	//   ....[64]....
        /*013c*/ 	.word	0xffffffff


	//   ....[65]....
        /*0140*/ 	.word	0xffffffff


	//   ....[66]....
        /*0144*/ 	.word	0xffffffff


	//   ....[67]....
        /*0148*/ 	.word	0xffffffff


	//   ....[68]....
        /*014c*/ 	.word	0xffffffff


	//   ....[69]....
        /*0150*/ 	.word	0xffffffff


	//   ....[70]....
        /*0154*/ 	.word	0xffffffff


	//   ....[71]....
        /*0158*/ 	.word	0xffffffff


	//   ....[72]....
        /*015c*/ 	.word	0xffffffff


	//   ....[73]....
        /*0160*/ 	.word	0xffffffff


	//   ....[74]....
        /*0164*/ 	.word	0xffffffff


	//   ....[75]....
        /*0168*/ 	.word	0xffffffff


	//   ....[76]....
        /*016c*/ 	.word	0xffffffff


	//   ....[77]....
        /*0170*/ 	.word	0xffffffff


	//   ....[78]....
        /*0174*/ 	.word	0xffffffff


	//   ....[79]....
        /*0178*/ 	.word	0xffffffff


	//   ....[80]....
        /*017c*/ 	.word	0xffffffff


	//   ....[81]....
        /*0180*/ 	.word	0xffffffff


	//   ....[82]....
        /*0184*/ 	.word	0xffffffff


	//   ....[83]....
        /*0188*/ 	.word	0xffffffff


	//   ....[84]....
        /*018c*/ 	.word	0xffffffff


	//   ....[85]....
        /*0190*/ 	.word	0xffffffff


	//   ....[86]....
        /*0194*/ 	.word	0xffffffff


	//   ....[87]....
        /*0198*/ 	.word	0xffffffff


	//   ....[88]....
        /*019c*/ 	.word	0xffffffff


	//   ....[89]....
        /*01a0*/ 	.word	0xffffffff


	//   ....[90]....
        /*01a4*/ 	.word	0xffffffff


	//   ....[91]....
        /*01a8*/ 	.word	0xffffffff


	//----- nvinfo : EIATTR_COOP_GROUP_INSTR_OFFSETS
	.align		4
.L_3389:
        /*01ac*/ 	.byte	0x04, 0x28
        /*01ae*/ 	.short	(.L_3391 - .L_3390)


	//   ....[0]....
.L_3390:
        /*01b0*/ 	.word	0x00000820


	//   ....[1]....
        /*01b4*/ 	.word	0x000008b0


	//   ....[2]....
        /*01b8*/ 	.word	0x00000940


	//   ....[3]....
        /*01bc*/ 	.word	0x00001010


	//   ....[4]....
        /*01c0*/ 	.word	0x00001ac0


	//   ....[5]....
        /*01c4*/ 	.word	0x00001b00


	//   ....[6]....
        /*01c8*/ 	.word	0x00001b30


	//   ....[7]....
        /*01cc*/ 	.word	0x00001b60


	//   ....[8]....
        /*01d0*/ 	.word	0x00001ba0


	//   ....[9]....
        /*01d4*/ 	.word	0x00001bc0


	//   ....[10]....
        /*01d8*/ 	.word	0x00001c80


	//   ....[11]....
        /*01dc*/ 	.word	0x00001ca0


	//   ....[12]....
        /*01e0*/ 	.word	0x00001cb0


	//   ....[13]....
        /*01e4*/ 	.word	0x00001cc0


	//   ....[14]....
        /*01e8*/ 	.word	0x00001d80


	//   ....[15]....
        /*01ec*/ 	.word	0x00001da0


	//   ....[16]....
        /*01f0*/ 	.word	0x00001db0


	//   ....[17]....
        /*01f4*/ 	.word	0x00001dc0


	//   ....[18]....
        /*01f8*/ 	.word	0x00001e80


	//   ....[19]....
        /*01fc*/ 	.word	0x00001ea0


	//   ....[20]....
        /*0200*/ 	.word	0x00001eb0


	//   ....[21]....
        /*0204*/ 	.word	0x00001ec0


	//   ....[22]....
        /*0208*/ 	.word	0x00001fa0


	//   ....[23]....
        /*020c*/ 	.word	0x00001fd0


	//   ....[24]....
        /*0210*/ 	.word	0x00002000


	//   ....[25]....
        /*0214*/ 	.word	0x00002010


	//   ....[26]....
        /*0218*/ 	.word	0x00002160


	//   ....[27]....
        /*021c*/ 	.word	0x000021d0


	//   ....[28]....
        /*0220*/ 	.word	0x00002210


	//   ....[29]....
        /*0224*/ 	.word	0x00002250


	//   ....[30]....
        /*0228*/ 	.word	0x00002880


	//   ....[31]....
        /*022c*/ 	.word	0x000028c0


	//   ....[32]....
        /*0230*/ 	.word	0x000028e0


	//   ....[33]....
        /*0234*/ 	.word	0x000028f0


	//   ....[34]....
        /*0238*/ 	.word	0x000029e0


	//   ....[35]....
        /*023c*/ 	.word	0x00002a20


	//   ....[36]....
        /*0240*/ 	.word	0x00002a40


	//   ....[37]....
        /*0244*/ 	.word	0x00002a50


	//   ....[38]....
        /*0248*/ 	.word	0x00002b40


	//   ....[39]....
        /*024c*/ 	.word	0x00002b80


	//   ....[40]....
        /*0250*/ 	.word	0x00002c50


	//   ....[41]....
        /*0254*/ 	.word	0x00002c80


	//   ....[42]....
        /*0258*/ 	.word	0x00002df0


	//   ....[43]....
        /*025c*/ 	.word	0x00002e20


	//   ....[44]....
        /*0260*/ 	.word	0x00002e50


	//   ....[45]....
        /*0264*/ 	.word	0x00002e60


	//   ....[46]....
        /*0268*/ 	.word	0x00002f50


	//   ....[47]....
        /*026c*/ 	.word	0x00002f90


	//   ....[48]....
        /*0270*/ 	.word	0x00002fc0


	//   ....[49]....
        /*0274*/ 	.word	0x00003000


	//   ....[50]....
        /*0278*/ 	.word	0x00003120


	//   ....[51]....
        /*027c*/ 	.word	0x00003160


	//   ....[52]....
        /*0280*/ 	.word	0x000031a0


	//   ....[53]....
        /*0284*/ 	.word	0x000031d0


	//   ....[54]....
        /*0288*/ 	.word	0x00003200


	//   ....[55]....
        /*028c*/ 	.word	0x00003270


	//   ....[56]....
        /*0290*/ 	.word	0x000032a0


	//   ....[57]....
        /*0294*/ 	.word	0x000032d0


	//   ....[58]....
        /*0298*/ 	.word	0x00003300


	//   ....[59]....
        /*029c*/ 	.word	0x00003330


	//   ....[60]....
        /*02a0*/ 	.word	0x00004820


	//   ....[61]....
        /*02a4*/ 	.word	0x00004860


	//   ....[62]....
        /*02a8*/ 	.word	0x000048a0


	//   ....[63]....
        /*02ac*/ 	.word	0x000048e0


	//   ....[64]....
        /*02b0*/ 	.word	0x000049a0


	//   ....[65]....
        /*02b4*/ 	.word	0x000049d0


	//   ....[66]....
        /*02b8*/ 	.word	0x00004a00


	//   ....[67]....
        /*02bc*/ 	.word	0x00004a30


	//   ....[68]....
        /*02c0*/ 	.word	0x00004ae0


	//   ....[69]....
        /*02c4*/ 	.word	0x00004b10


	//   ....[70]....
        /*02c8*/ 	.word	0x00004b40


	//   ....[71]....
        /*02cc*/ 	.word	0x00004b70


	//   ....[72]....
        /*02d0*/ 	.word	0x00004c10


	//   ....[73]....
        /*02d4*/ 	.word	0x00004c40


	//   ....[74]....
        /*02d8*/ 	.word	0x00004c70


	//   ....[75]....
        /*02dc*/ 	.word	0x00004ca0


	//   ....[76]....
        /*02e0*/ 	.word	0x00004d60


	//   ....[77]....
        /*02e4*/ 	.word	0x00004d90


	//   ....[78]....
        /*02e8*/ 	.word	0x00004dc0


	//   ....[79]....
        /*02ec*/ 	.word	0x00004df0


	//   ....[80]....
        /*02f0*/ 	.word	0x00005360


	//   ....[81]....
        /*02f4*/ 	.word	0x000054d0


	//   ....[82]....
        /*02f8*/ 	.word	0x00005650


	//   ....[83]....
        /*02fc*/ 	.word	0x000056a0


	//   ....[84]....
        /*0300*/ 	.word	0x000056d0


	//   ....[85]....
        /*0304*/ 	.word	0x000056f0


	//   ....[86]....
        /*0308*/ 	.word	0x00005710


	//   ....[87]....
        /*030c*/ 	.word	0x000057c0


	//   ....[88]....
        /*0310*/ 	.word	0x00005810


	//   ....[89]....
        /*0314*/ 	.word	0x00005830


	//   ....[90]....
        /*0318*/ 	.word	0x00005850


	//   ....[91]....
        /*031c*/ 	.word	0x00005870


	//----- nvinfo : EIATTR_EXIT_INSTR_OFFSETS
	.align		4
.L_3391:
        /*0320*/ 	.byte	0x04, 0x1c
        /*0322*/ 	.short	(.L_3393 - .L_3392)


	//   ....[0]....
.L_3392:
        /*0324*/ 	.word	0x00005930


	//   ....[1]....
        /*0328*/ 	.word	0x00005b70


	//----- nvinfo : EIATTR_MAX_THREADS
	.align		4
.L_3393:
        /*032c*/ 	.byte	0x04, 0x05
        /*032e*/ 	.short	(.L_3395 - .L_3394)
.L_3394:
        /*0330*/ 	.word	0x00000020
        /*0334*/ 	.word	0x00000001
        /*0338*/ 	.word	0x00000001


	//----- nvinfo : EIATTR_CRS_STACK_SIZE
	.align		4
.L_3395:
        /*033c*/ 	.byte	0x04, 0x1e
        /*033e*/ 	.short	(.L_3397 - .L_3396)
.L_3396:
        /*0340*/ 	.word	0x00000000
.L_3397:


//--------------------- .nv.info._Z25selective_scan_bwd_kernelI32Selective_Scan_bwd_kernel_traitsILi32ELi8ELb1ELb1ELb0ELb0ELb1EfN3c107complexIfEEEEv12SSMParamsBwd --------------------------
	.section	.nv.info._Z25selective_scan_bwd_kernelI32Selective_Scan_bwd_kernel_traitsILi32ELi8ELb1ELb1ELb0ELb0ELb1EfN3c107complexIfEEEEv12SSMParamsBwd,"",@"SHT_CUDA_INFO"
	.sectionflags	@""
	.align	4


	//----- nvinfo : EIATTR_CUDA_API_VERSION
	.align		4
        /*0000*/ 	.byte	0x04, 0x37
        /*0002*/ 	.short	(.L_3399 - .L_3398)
.L_3398:
        /*0004*/ 	.word	0x00000082


	//----- nvinfo : EIATTR_SW2861232_WAR
	.align		4
.L_3399:
        /*0008*/ 	.byte	0x01, 0x35
	.zero		2


	//----- nvinfo : EIATTR_PARAM_CBANK
	.align		4
        /*000c*/ 	.byte	0x04, 0x0a
        /*000e*/ 	.short	(.L_3401 - .L_3400)
	.align		4
.L_3400:
        /*0010*/ 	.word	index@(.nv.constant0._Z25selective_scan_bwd_kernelI32Selective_Scan_bwd_kernel_traitsILi32ELi8ELb1ELb1ELb0ELb0ELb1EfN3c107complexIfEEEEv12SSMParamsBwd)
        /*0014*/ 	.short	0x0160
        /*0016*/ 	.short	0x01f0


	//----- nvinfo : EIATTR_CBANK_PARAM_SIZE
	.align		4
.L_3401:
        /*0018*/ 	.byte	0x03, 0x19
        /*001a*/ 	.short	0x01f0


	//----- nvinfo : EIATTR_KPARAM_INFO
	.align		4
        /*001c*/ 	.byte	0x04, 0x17
        /*001e*/ 	.short	(.L_3403 - .L_3402)
.L_3402:
        /*0020*/ 	.word	0x00000000
        /*0024*/ 	.short	0x0000
        /*0026*/ 	.short	0x0000
        /*0028*/ 	.byte	0x00, 0xf0, 0xc1, 0x07


	//----- nvinfo : EIATTR_MAXREG_COUNT
	.align		4
.L_3403:
        /*002c*/ 	.byte	0x03, 0x1b
        /*002e*/ 	.short	0x00ff


	//----- nvinfo : EIATTR_NUM_BARRIERS
	.align		4
        /*0030*/ 	.byte	0x02, 0x4c
        /*0032*/ 	.byte	0x01
	.zero		1


	//----- nvinfo : EIATTR_MERCURY_ISA_VERSION
	.align		4
        /*0034*/ 	.byte	0x03, 0x5f
        /*0036*/ 	.short	0x0000


	//----- nvinfo : EIATTR_COOP_GROUP_MASK_REGIDS
	.align		4
        /*0038*/ 	.byte	0x04, 0x29
        /*003a*/ 	.short	(.L_3405 - .L_3404)


	//   ....[0]....
.L_3404:
        /*003c*/ 	.word	0xffffffff


	//   ....[1]....
        /*0040*/ 	.word	0xffffffff


	//   ....[2]....
        /*0044*/ 	.word	0xffffffff


	//   ....[3]....
        /*0048*/ 	.word	0xffffffff


	//   ....[4]....
        /*004c*/ 	.word	0xffffffff


	//   ....[5]....
        /*0050*/ 	.word	0xffffffff


	//   ....[6]....
        /*0054*/ 	.word	0xffffffff


	//   ....[7]....
        /*0058*/ 	.word	0xffffffff


	//   ....[8]....
        /*005c*/ 	.word	0xffffffff


	//   ....[9]....
        /*0060*/ 	.word	0xffffffff


	//   ....[10]....
        /*0064*/ 	.word	0xffffffff


	//   ....[11]....
        /*0068*/ 	.word	0xffffffff


	//   ....[12]....
        /*006c*/ 	.word	0xffffffff


	//   ....[13]....
        /*0070*/ 	.word	0xffffffff


	//   ....[14]....
        /*0074*/ 	.word	0xffffffff


	//   ....[15]....
        /*0078*/ 	.word	0xffffffff


	//   ....[16]....
        /*007c*/ 	.word	0xffffffff


	//   ....[17]....
        /*0080*/ 	.word	0xffffffff


	//   ....[18]....
        /*0084*/ 	.word	0xffffffff


	//   ....[19]....
        /*0088*/ 	.word	0xffffffff


	//   ....[20]....
        /*008c*/ 	.word	0xffffffff


	//   ....[21]....
        /*0090*/ 	.word	0xffffffff


	//   ....[22]....
        /*0094*/ 	.word	0xffffffff


	//   ....[23]....
        /*0098*/ 	.word	0xffffffff


	//   ....[24]....
        /*009c*/ 	.word	0xffffffff


	//   ....[25]....
        /*00a0*/ 	.word	0xffffffff


	//   ....[26]....
        /*00a4*/ 	.word	0xffffffff


	//   ....[27]....
        /*00a8*/ 	.word	0xffffffff


	//   ....[28]....
        /*00ac*/ 	.word	0xffffffff


	//   ....[29]....
        /*00b0*/ 	.word	0xffffffff


	//   ....[30]....
        /*00b4*/ 	.word	0xffffffff


	//   ....[31]....
        /*00b8*/ 	.word	0xffffffff


	//   ....[32]....
        /*00bc*/ 	.word	0xffffffff


	//   ....[33]....
        /*00c0*/ 	.word	0xffffffff


	//   ....[34]....
        /*00c4*/ 	.word	0xffffffff


	//   ....[35]....
        /*00c8*/ 	.word	0xffffffff


	//   ....[36]....
        /*00cc*/ 	.word	0xffffffff


	//   ....[37]....
        /*00d0*/ 	.word	0xffffffff


	//   ....[38]....
        /*00d4*/ 	.word	0xffffffff


	//   ....[39]....
        /*00d8*/ 	.word	0xffffffff


	//   ....[40]....
        /*00dc*/ 	.word	0xffffffff


	//   ....[41]....
        /*00e0*/ 	.word	0xffffffff


	//   ....[42]....
        /*00e4*/ 	.word	0xffffffff


	//   ....[43]....
        /*00e8*/ 	.word	0xffffffff


	//   ....[44]....
        /*00ec*/ 	.word	0xffffffff


	//   ....[45]....
        /*00f0*/ 	.word	0xffffffff


	//   ....[46]....
        /*00f4*/ 	.word	0xffffffff


	//   ....[47]....
        /*00f8*/ 	.word	0xffffffff


	//   ....[48]....
        /*00fc*/ 	.word	0xffffffff


	//   ....[49]....
        /*0100*/ 	.word	0xffffffff


	//   ....[50]....
        /*0104*/ 	.word	0xffffffff


	//   ....[51]....
        /*0108*/ 	.word	0xffffffff


	//   ....[52]....
        /*010c*/ 	.word	0xffffffff


	//   ....[53]....
        /*0110*/ 	.word	0xffffffff


	//   ....[54]....
        /*0114*/ 	.word	0xffffffff


	//   ....[55]....
        /*0118*/ 	.word	0xffffffff


	//   ....[56]....
        /*011c*/ 	.word	0xffffffff


	//   ....[57]....
        /*0120*/ 	.word	0xffffffff


	//   ....[58]....
        /*0124*/ 	.word	0xffffffff


	//   ....[59]....
        /*0128*/ 	.word	0xffffffff


	//   ....[60]....
        /*012c*/ 	.word	0xffffffff


	//   ....[61]....
        /*0130*/ 	.word	0xffffffff


	//   ....[62]....
        /*0134*/ 	.word	0xffffffff


	//   ....[63]....
        /*0138*/ 	.word	0xffffffff


	//   ....[64]....
        /*013c*/ 	.word	0xffffffff


	//   ....[65]....
        /*0140*/ 	.word	0xffffffff


	//   ....[66]....
        /*0144*/ 	.word	0xffffffff


	//   ....[67]....
        /*0148*/ 	.word	0xffffffff


	//   ....[68]....
        /*014c*/ 	.word	0xffffffff


	//   ....[69]....
        /*0150*/ 	.word	0xffffffff


	//   ....[70]....
        /*0154*/ 	.word	0xffffffff


	//   ....[71]....
        /*0158*/ 	.word	0xffffffff


	//   ....[72]....
        /*015c*/ 	.word	0xffffffff


	//   ....[73]....
        /*0160*/ 	.word	0xffffffff


	//   ....[74]....
        /*0164*/ 	.word	0xffffffff


	//   ....[75]....
        /*0168*/ 	.word	0xffffffff


	//   ....[76]....
        /*016c*/ 	.word	0xffffffff


	//   ....[77]....
        /*0170*/ 	.word	0xffffffff


	//   ....[78]....
        /*0174*/ 	.word	0xffffffff


	//   ....[79]....
        /*0178*/ 	.word	0xffffffff


	//   ....[80]....
        /*017c*/ 	.word	0xffffffff


	//   ....[81]....
        /*0180*/ 	.word	0xffffffff


	//   ....[82]....
        /*0184*/ 	.word	0xffffffff


	//   ....[83]....
        /*0188*/ 	.word	0xffffffff


	//   ....[84]....
        /*018c*/ 	.word	0xffffffff


	//   ....[85]....
        /*0190*/ 	.word	0xffffffff


	//   ....[86]....
        /*0194*/ 	.word	0xffffffff


	//   ....[87]....
        /*0198*/ 	.word	0xffffffff


	//   ....[88]....
        /*019c*/ 	.word	0xffffffff


	//   ....[89]....
        /*01a0*/ 	.word	0xffffffff


	//   ....[90]....
        /*01a4*/ 	.word	0xffffffff


	//   ....[91]....
        /*01a8*/ 	.word	0xffffffff


	//   ....[92]....
        /*01ac*/ 	.word	0xffffffff


	//   ....[93]....
        /*01b0*/ 	.word	0xffffffff


	//   ....[94]....
        /*01b4*/ 	.word	0xffffffff


	//   ....[95]....
        /*01b8*/ 	.word	0xffffffff


	//----- nvinfo : EIATTR_COOP_GROUP_INSTR_OFFSETS
	.align		4
.L_3405:
        /*01bc*/ 	.byte	0x04, 0x28
        /*01be*/ 	.short	(.L_3407 - .L_3406)


	//   ....[0]....
.L_3406:
        /*01c0*/ 	.word	0x00000810


	//   ....[1]....
        /*01c4*/ 	.word	0x000008a0


	//   ....[2]....
        /*01c8*/ 	.word	0x00000a00


	//   ....[3]....
        /*01cc*/ 	.word	0x00000b30


	//   ....[4]....
        /*01d0*/ 	.word	0x00000df0


	//   ....[5]....
        /*01d4*/ 	.word	0x000010e0


	//   ....[6]....
        /*01d8*/ 	.word	0x000013e0


	//   ....[7]....
        /*01dc*/ 	.word	0x00001b60


	//   ....[8]....
        /*01e0*/ 	.word	0x00002610


	//   ....[9]....
        /*01e4*/ 	.word	0x00002650


	//   ....[10]....
        /*01e8*/ 	.word	0x00002690


	//   ....[11]....
        /*01ec*/ 	.word	0x000026a0


	//   ....[12]....
        /*01f0*/ 	.word	0x000026b0


	//   ....[13]....
        /*01f4*/ 	.word	0x000026c0


	//   ....[14]....
        /*01f8*/ 	.word	0x00002790


	//   ....[15]....
        /*01fc*/ 	.word	0x000027a0


	//   ....[16]....
        /*0200*/ 	.word	0x000027b0


	//   ....[17]....
        /*0204*/ 	.word	0x000027c0


	//   ....[18]....
        /*0208*/ 	.word	0x00002880


	//   ....[19]....
        /*020c*/ 	.word	0x000028a0


	//   ....[20]....
        /*0210*/ 	.word	0x000028b0


	//   ....[21]....
        /*0214*/ 	.word	0x000028c0


	//   ....[22]....
        /*0218*/ 	.word	0x00002980


	//   ....[23]....
        /*021c*/ 	.word	0x000029a0


	//   ....[24]....
        /*0220*/ 	.word	0x000029b0


	//   ....[25]....
        /*0224*/ 	.word	0x000029c0


	//   ....[26]....
        /*0228*/ 	.word	0x00002a80


	//   ....[27]....
        /*022c*/ 	.word	0x00002ac0


	//   ....[28]....
        /*0230*/ 	.word	0x00002af0


	//   ....[29]....
        /*0234*/ 	.word	0x00002b20


	//   ....[30]....
        /*0238*/ 	.word	0x00002c70


	//   ....[31]....
        /*023c*/ 	.word	0x00002cd0


	//   ....[32]....
        /*0240*/ 	.word	0x00002d00


	//   ....[33]....
        /*0244*/ 	.word	0x00002d30


	//   ....[34]....
        /*0248*/ 	.word	0x00003360


	//   ....[35]....
        /*024c*/ 	.word	0x00003390


	//   ....[36]....
        /*0250*/ 	.word	0x000033c0


	//   ....[37]....
        /*0254*/ 	.word	0x000033f0


	//   ....[38]....
        /*0258*/ 	.word	0x000034d0


	//   ....[39]....
        /*025c*/ 	.word	0x00003500


	//   ....[40]....
        /*0260*/ 	.word	0x00003520


	//   ....[41]....
        /*0264*/ 	.word	0x00003530


	//   ....[42]....
        /*0268*/ 	.word	0x00003620


	//   ....[43]....
        /*026c*/ 	.word	0x00003660


	//   ....[44]....
        /*0270*/ 	.word	0x00003680


	//   ....[45]....
        /*0274*/ 	.word	0x00003690


	//   ....[46]....
        /*0278*/ 	.word	0x00003780


	//   ....[47]....
        /*027c*/ 	.word	0x000037b0


	//   ....[48]....
        /*0280*/ 	.word	0x000037d0


	//   ....[49]....
        /*0284*/ 	.word	0x000037e0


	//   ....[50]....
        /*0288*/ 	.word	0x00003950


	//   ....[51]....
        /*028c*/ 	.word	0x00003990


	//   ....[52]....
        /*0290*/ 	.word	0x000039c0


	//   ....[53]....
        /*0294*/ 	.word	0x000039e0


	//   ....[54]....
        /*0298*/ 	.word	0x00003af0


	//   ....[55]....
        /*029c*/ 	.word	0x00003b30


	//   ....[56]....
        /*02a0*/ 	.word	0x00003b70


	//   ....[57]....
        /*02a4*/ 	.word	0x00003ba0


	//   ....[58]....
        /*02a8*/ 	.word	0x00003bd0


	//   ....[59]....
        /*02ac*/ 	.word	0x00003c00


	//   ....[60]....
        /*02b0*/ 	.word	0x00003c30


	//   ....[61]....
        /*02b4*/ 	.word	0x00003c60


	//   ....[62]....
        /*02b8*/ 	.word	0x00003d20


	//   ....[63]....
        /*02bc*/ 	.word	0x00003d60


	//   ....[64]....
        /*02c0*/ 	.word	0x000052d0


	//   ....[65]....
        /*02c4*/ 	.word	0x00005310


	//   ....[66]....
        /*02c8*/ 	.word	0x00005350


	//   ....[67]....
        /*02cc*/ 	.word	0x00005390


	//   ....[68]....
        /*02d0*/ 	.word	0x00005450


	//   ....[69]....
        /*02d4*/ 	.word	0x00005480


	//   ....[70]....
        /*02d8*/ 	.word	0x000054b0


	//   ....[71]....
        /*02dc*/ 	.word	0x000054d0


	//   ....[72]....
        /*02e0*/ 	.word	0x00005510


	//   ....[73]....
        /*02e4*/ 	.word	0x00005540


	//   ....[74]....
        /*02e8*/ 	.word	0x00005570


	//   ....[75]....
        /*02ec*/ 	.word	0x000055a0


	//   ....[76]....
        /*02f0*/ 	.word	0x00005640


	//   ....[77]....
        /*02f4*/ 	.word	0x00005670


	//   ....[78]....
        /*02f8*/ 	.word	0x000056a0


	//   ....[79]....
        /*02fc*/ 	.word	0x000056e0


	//   ....[80]....
        /*0300*/ 	.word	0x00005870


	//   ....[81]....
        /*0304*/ 	.word	0x000058a0


	//   ....[82]....
        /*0308*/ 	.word	0x000058d0


	//   ....[83]....
        /*030c*/ 	.word	0x00005900


	//   ....[84]....
        /*0310*/ 	.word	0x00005db0


	//   ....[85]....
        /*0314*/ 	.word	0x00005f70


	//   ....[86]....
        /*0318*/ 	.word	0x000060d0


	//   ....[87]....
        /*031c*/ 	.word	0x00006120


	//   ....[88]....
        /*0320*/ 	.word	0x00006150


	//   ....[89]....
        /*0324*/ 	.word	0x00006170


	//   ....[90]....
        /*0328*/ 	.word	0x00006190


	//   ....[91]....
        /*032c*/ 	.word	0x00006240


	//   ....[92]....
        /*0330*/ 	.word	0x00006290


	//   ....[93]....
        /*0334*/ 	.word	0x000062b0


	//   ....[94]....
        /*0338*/ 	.word	0x000062d0


	//   ....[95]....
        /*033c*/ 	.word	0x000062f0


	//----- nvinfo : EIATTR_EXIT_INSTR_OFFSETS
	.align		4
.L_3407:
        /*0340*/ 	.byte	0x04, 0x1c
        /*0342*/ 	.short	(.L_3409 - .L_3408)


	//   ....[0]....
.L_3408:
        /*0344*/ 	.word	0x000063b0


	//   ....[1]....
        /*0348*/ 	.word	0x000065f0


	//----- nvinfo : EIATTR_MAX_THREADS
	.align		4
.L_3409:
        /*034c*/ 	.byte	0x04, 0x05
        /*034e*/ 	.short	(.L_3411 - .L_3410)
.L_3410:
        /*0350*/ 	.word	0x00000020
        /*0354*/ 	.word	0x00000001
        /*0358*/ 	.word	0x00000001


	//----- nvinfo : EIATTR_CRS_STACK_SIZE
	.align		4
.L_3411:
        /*035c*/ 	.byte	0x04, 0x1e
        /*035e*/ 	.short	(.L_3413 - .L_3412)
.L_3412:
        /*0360*/ 	.word	0x00000000
.L_3413:


//--------------------- .nv.info._Z25selective_scan_bwd_kernelI32Selective_Scan_bwd_kernel_traitsILi32ELi8ELb1ELb1ELb0ELb1ELb0EfN3c107complexIfEEEEv12SSMParamsBwd --------------------------
	.section	.nv.info._Z25selective_scan_bwd_kernelI32Selective_Scan_bwd_kernel_traitsILi32ELi8ELb1ELb1ELb0ELb1ELb0EfN3c107complexIfEEEEv12SSMParamsBwd,"",@"SHT_CUDA_INFO"
	.sectionflags	@""
	.align	4


	//----- nvinfo : EIATTR_CUDA_API_VERSION
	.align		4
        /*0000*/ 	.byte	0x04, 0x37
        /*0002*/ 	.short	(.L_3415 - .L_3414)
.L_3414:
        /*0004*/ 	.word	0x00000082


	//----- nvinfo : EIATTR_SW2861232_WAR
	.align		4
.L_3415:
        /*0008*/ 	.byte	0x01, 0x35
	.zero		2


	//----- nvinfo : EIATTR_PARAM_CBANK
	.align		4
        /*000c*/ 	.byte	0x04, 0x0a
        /*000e*/ 	.short	(.L_3417 - .L_3416)
	.align		4
.L_3416:
        /*0010*/ 	.word	index@(.nv.constant0._Z25selective_scan_bwd_kernelI32Selective_Scan_bwd_kernel_traitsILi32ELi8ELb1ELb1ELb0ELb1ELb0EfN3c107complexIfEEEEv12SSMParamsBwd)
        /*0014*/ 	.short	0x0160
        /*0016*/ 	.short	0x01f0


	//----- nvinfo : EIATTR_CBANK_PARAM_SIZE
	.align		4
.L_3417:
        /*0018*/ 	.byte	0x03, 0x19
        /*001a*/ 	.short	0x01f0


	//----- nvinfo : EIATTR_KPARAM_INFO
	.align		4
        /*001c*/ 	.byte	0x04, 0x17
        /*001e*/ 	.short	(.L_3419 - .L_3418)
.L_3418:
        /*0020*/ 	.word	0x00000000
        /*0024*/ 	.short	0x0000
        /*0026*/ 	.short	0x0000
        /*0028*/ 	.byte	0x00, 0xf0, 0xc1, 0x07


	//----- nvinfo : EIATTR_MAXREG_COUNT
	.align		4
.L_3419:
        /*002c*/ 	.byte	0x03, 0x1b
        /*002e*/ 	.short	0x00ff


	//----- nvinfo : EIATTR_NUM_BARRIERS
	.align		4
        /*0030*/ 	.byte	0x02, 0x4c
        /*0032*/ 	.byte	0x01
	.zero		1


	//----- nvinfo : EIATTR_MERCURY_ISA_VERSION
	.align		4
        /*0034*/ 	.byte	0x03, 0x5f
        /*0036*/ 	.short	0x0000


	//----- nvinfo : EIATTR_COOP_GROUP_MASK_REGIDS
	.align		4
        /*0038*/ 	.byte	0x04, 0x29
        /*003a*/ 	.short	(.L_3421 - .L_3420)


	//   ....[0]....
.L_3420:
        /*003c*/ 	.word	0xffffffff


	//   ....[1]....
        /*0040*/ 	.word	0xffffffff


	//   ....[2]....
        /*0044*/ 	.word	0xffffffff


	//   ....[3]....
        /*0048*/ 	.word	0xffffffff


	//   ....[4]....
        /*004c*/ 	.word	0xffffffff


	//   ....[5]....
        /*0050*/ 	.word	0xffffffff


	//   ....[6]....
        /*0054*/ 	.word	0xffffffff


	//   ....[7]....
        /*0058*/ 	.word	0xffffffff


	//   ....[8]....
        /*005c*/ 	.word	0xffffffff


	//   ....[9]....
        /*0060*/ 	.word	0xffffffff


	//   ....[10]....
        /*0064*/ 	.word	0xffffffff


	//   ....[11]....
        /*0068*/ 	.word	0xffffffff


	//   ....[12]....
        /*006c*/ 	.word	0xffffffff


	//   ....[13]....
        /*0070*/ 	.word	0xffffffff


	//   ....[14]....
        /*0074*/ 	.word	0xffffffff


	//   ....[15]....
        /*0078*/ 	.word	0xffffffff


	//   ....[16]....
        /*007c*/ 	.word	0xffffffff


	//   ....[17]....
        /*0080*/ 	.word	0xffffffff


	//   ....[18]....
        /*0084*/ 	.word	0xffffffff


	//   ....[19]....
        /*0088*/ 	.word	0xffffffff


	//   ....[20]....
        /*008c*/ 	.word	0xffffffff


	//   ....[21]....
        /*0090*/ 	.word	0xffffffff


	//   ....[22]....
        /*0094*/ 	.word	0xffffffff


	//   ....[23]....
        /*0098*/ 	.word	0xffffffff


	//   ....[24]....
        /*009c*/ 	.word	0xffffffff


	//   ....[25]....
        /*00a0*/ 	.word	0xffffffff


	//   ....[26]....
        /*00a4*/ 	.word	0xffffffff


	//   ....[27]....
        /*00a8*/ 	.word	0xffffffff


	//   ....[28]....
        /*00ac*/ 	.word	0xffffffff


	//   ....[29]....
        /*00b0*/ 	.word	0xffffffff


	//   ....[30]....
        /*00b4*/ 	.word	0xffffffff


	//   ....[31]....
        /*00b8*/ 	.word	0xffffffff


	//   ....[32]....
        /*00bc*/ 	.word	0xffffffff


	//   ....[33]....
        /*00c0*/ 	.word	0xffffffff


	//   ....[34]....
        /*00c4*/ 	.word	0xffffffff


	//   ....[35]....
        /*00c8*/ 	.word	0xffffffff


	//   ....[36]....
        /*00cc*/ 	.word	0xffffffff


	//   ....[37]....
        /*00d0*/ 	.word	0xffffffff


	//   ....[38]....
        /*00d4*/ 	.word	0xffffffff


	//   ....[39]....
        /*00d8*/ 	.word	0xffffffff


	//   ....[40]....
        /*00dc*/ 	.word	0xffffffff


	//   ....[41]....
        /*00e0*/ 	.word	0xffffffff


	//   ....[42]....
        /*00e4*/ 	.word	0xffffffff


	//   ....[43]....
        /*00e8*/ 	.word	0xffffffff


	//   ....[44]....
        /*00ec*/ 	.word	0xffffffff


	//   ....[45]....
        /*00f0*/ 	.word	0xffffffff


	//   ....[46]....
        /*00f4*/ 	.word	0xffffffff


	//   ....[47]....
        /*00f8*/ 	.word	0xffffffff


	//   ....[48]....
        /*00fc*/ 	.word	0xffffffff


	//   ....[49]....
        /*0100*/ 	.word	0xffffffff


	//   ....[50]....
        /*0104*/ 	.word	0xffffffff


	//   ....[51]....
        /*0108*/ 	.word	0xffffffff


	//   ....[52]....
        /*010c*/ 	.word	0xffffffff


	//   ....[53]....
        /*0110*/ 	.word	0xffffffff


	//   ....[54]....
        /*0114*/ 	.word	0xffffffff


	//   ....[55]....
        /*0118*/ 	.word	0xffffffff


	//   ....[56]....
        /*011c*/ 	.word	0xffffffff


	//   ....[57]....
        /*0120*/ 	.word	0xffffffff


	//   ....[58]....
        /*0124*/ 	.word	0xffffffff


	//   ....[59]....
        /*0128*/ 	.word	0xffffffff


	//   ....[60]....
        /*012c*/ 	.word	0xffffffff


	//   ....[61]....
        /*0130*/ 	.word	0xffffffff


	//   ....[62]....
        /*0134*/ 	.word	0xffffffff


	//   ....[63]....
        /*0138*/ 	.word	0xffffffff


	//   ....[64]....
        /*013c*/ 	.word	0xffffffff


	//   ....[65]....
        /*0140*/ 	.word	0xffffffff


	//   ....[66]....
        /*0144*/ 	.word	0xffffffff


	//   ....[67]....
        /*0148*/ 	.word	0xffffffff


	//   ....[68]....
        /*014c*/ 	.word	0xffffffff


	//   ....[69]....
        /*0150*/ 	.word	0xffffffff


	//   ....[70]....
        /*0154*/ 	.word	0xffffffff


	//   ....[71]....
        /*0158*/ 	.word	0xffffffff


	//   ....[72]....
        /*015c*/ 	.word	0xffffffff


	//   ....[73]....
        /*0160*/ 	.word	0xffffffff


	//   ....[74]....
        /*0164*/ 	.word	0xffffffff


	//   ....[75]....
        /*0168*/ 	.word	0xffffffff


	//   ....[76]....
        /*016c*/ 	.word	0xffffffff


	//   ....[77]....
        /*0170*/ 	.word	0xffffffff


	//   ....[78]....
        /*0174*/ 	.word	0xffffffff


	//   ....[79]....
        /*0178*/ 	.word	0xffffffff


	//   ....[80]....
        /*017c*/ 	.word	0xffffffff


	//   ....[81]....
        /*0180*/ 	.word	0xffffffff


	//   ....[82]....
        /*0184*/ 	.word	0xffffffff


	//   ....[83]....
        /*0188*/ 	.word	0xffffffff


	//   ....[84]....
        /*018c*/ 	.word	0xffffffff


	//   ....[85]....
        /*0190*/ 	.word	0xffffffff


	//   ....[86]....
        /*0194*/ 	.word	0xffffffff


	//   ....[87]....
        /*0198*/ 	.word	0xffffffff


	//   ....[88]....
        /*019c*/ 	.word	0xffffffff


	//   ....[89]....
        /*01a0*/ 	.word	0xffffffff


	//   ....[90]....
        /*01a4*/ 	.word	0xffffffff


	//   ....[91]....
        /*01a8*/ 	.word	0xffffffff


	//   ....[92]....
        /*01ac*/ 	.word	0xffffffff


	//----- nvinfo : EIATTR_COOP_GROUP_INSTR_OFFSETS
	.align		4
.L_3421:
        /*01b0*/ 	.byte	0x04, 0x28
        /*01b2*/ 	.short	(.L_3423 - .L_3422)


	//   ....[0]....
.L_3422:
        /*01b4*/ 	.word	0x00000860


	//   ....[1]....
        /*01b8*/ 	.word	0x000008f0


	//   ....[2]....
        /*01bc*/ 	.word	0x00000a70


	//   ....[3]....
        /*01c0*/ 	.word	0x000021a0


	//   ....[4]....
        /*01c4*/ 	.word	0x00002c30


	//   ....[5]....
        /*01c8*/ 	.word	0x00002c70


	//   ....[6]....
        /*01cc*/ 	.word	0x00002ca0


	//   ....[7]....
        /*01d0*/ 	.word	0x00002cb0


	//   ....[8]....
        /*01d4*/ 	.word	0x00002cc0


	//   ....[9]....
        /*01d8*/ 	.word	0x00002cd0


	//   ....[10]....
        /*01dc*/ 	.word	0x00002d90


	//   ....[11]....
        /*01e0*/ 	.word	0x00002db0


	//   ....[12]....
        /*01e4*/ 	.word	0x00002dc0


	//   ....[13]....
        /*01e8*/ 	.word	0x00002dd0


	//   ....[14]....
        /*01ec*/ 	.word	0x00002e90


	//   ....[15]....
        /*01f0*/ 	.word	0x00002eb0


	//   ....[16]....
        /*01f4*/ 	.word	0x00002ec0


	//   ....[17]....
        /*01f8*/ 	.word	0x00002ed0


	//   ....[18]....
        /*01fc*/ 	.word	0x00002fa0


	//   ....[19]....
        /*0200*/ 	.word	0x00002fd0


	//   ....[20]....
        /*0204*/ 	.word	0x00003000


	//   ....[21]....
        /*0208*/ 	.word	0x00003010


	//   ....[22]....
        /*020c*/ 	.word	0x000030f0


	//   ....[23]....
        /*0210*/ 	.word	0x00003120


	//   ....[24]....
        /*0214*/ 	.word	0x00003150


	//   ....[25]....
        /*0218*/ 	.word	0x00003190


	//   ....[26]....
        /*021c*/ 	.word	0x00003270


	//   ....[27]....
        /*0220*/ 	.word	0x000032b0


	//   ....[28]....
        /*0224*/ 	.word	0x00003300


	//   ....[29]....
        /*0228*/ 	.word	0x00003350


	//   ....[30]....
        /*022c*/ 	.word	0x00003a10


	//   ....[31]....
        /*0230*/ 	.word	0x00003a40


	//   ....[32]....
        /*0234*/ 	.word	0x00003a60


	//   ....[33]....
        /*0238*/ 	.word	0x00003a70


	//   ....[34]....
        /*023c*/ 	.word	0x00003b60


	//   ....[35]....
        /*0240*/ 	.word	0x00003b90


	//   ....[36]....
        /*0244*/ 	.word	0x00003bb0


	//   ....[37]....
        /*0248*/ 	.word	0x00003bc0


	//   ....[38]....
        /*024c*/ 	.word	0x00003cb0


	//   ....[39]....
        /*0250*/ 	.word	0x00003cf0


	//   ....[40]....
        /*0254*/ 	.word	0x00003d80


	//   ....[41]....
        /*0258*/ 	.word	0x00003db0


	//   ....[42]....
        /*025c*/ 	.word	0x00003ef0


	//   ....[43]....
        /*0260*/ 	.word	0x00003f30


	//   ....[44]....
        /*0264*/ 	.word	0x00003f90


	//   ....[45]....
        /*0268*/ 	.word	0x00003fc0


	//   ....[46]....
        /*026c*/ 	.word	0x000040c0


	//   ....[47]....
        /*0270*/ 	.word	0x00004100


	//   ....[48]....
        /*0274*/ 	.word	0x00004160


	//   ....[49]....
        /*0278*/ 	.word	0x00004190


	//   ....[50]....
        /*027c*/ 	.word	0x00004290


	//   ....[51]....
        /*0280*/ 	.word	0x000042d0


	//   ....[52]....
        /*0284*/ 	.word	0x00004310


	//   ....[53]....
        /*0288*/ 	.word	0x00004340


	//   ....[54]....
        /*028c*/ 	.word	0x00004370


	//   ....[55]....
        /*0290*/ 	.word	0x000043e0


	//   ....[56]....
        /*0294*/ 	.word	0x00004410


	//   ....[57]....
        /*0298*/ 	.word	0x00004440


	//   ....[58]....
        /*029c*/ 	.word	0x00004470


	//   ....[59]....
        /*02a0*/ 	.word	0x000044a0


	//   ....[60]....
        /*02a4*/ 	.word	0x00005930


	//   ....[61]....
        /*02a8*/ 	.word	0x00005970


	//   ....[62]....
        /*02ac*/ 	.word	0x000059b0


	//   ....[63]....
        /*02b0*/ 	.word	0x000059f0


	//   ....[64]....
        /*02b4*/ 	.word	0x00005ae0


	//   ....[65]....
        /*02b8*/ 	.word	0x00005b10


	//   ....[66]....
        /*02bc*/ 	.word	0x00005b40


	//   ....[67]....
        /*02c0*/ 	.word	0x00005b60


	//   ....[68]....
        /*02c4*/ 	.word	0x00005bf0


	//   ....[69]....
        /*02c8*/ 	.word	0x00005c20


	//   ....[70]....
        /*02cc*/ 	.word	0x00005c50


	//   ....[71]....
        /*02d0*/ 	.word	0x00005c80


	//   ....[72]....
        /*02d4*/ 	.word	0x00005d40


	//   ....[73]....
        /*02d8*/ 	.word	0x00005d70


	//   ....[74]....
        /*02dc*/ 	.word	0x00005da0


	//   ....[75]....
        /*02e0*/ 	.word	0x00005dd0


	//   ....[76]....
        /*02e4*/ 	.word	0x00005e70


	//   ....[77]....
        /*02e8*/ 	.word	0x00005ea0


	//   ....[78]....
        /*02ec*/ 	.word	0x00005ee0


	//   ....[79]....
        /*02f0*/ 	.word	0x00005f10


	//   ....[80]....
        /*02f4*/ 	.word	0x000063e0


	//   ....[81]....
        /*02f8*/ 	.word	0x00006770


	//   ....[82]....
        /*02fc*/ 	.word	0x000069d0


	//   ....[83]....
        /*0300*/ 	.word	0x00006b80


	//   ....[84]....
        /*0304*/ 	.word	0x00006bd0


	//   ....[85]....
        /*0308*/ 	.word	0x00006c00


	//   ....[86]....
        /*030c*/ 	.word	0x00006c20


	//   ....[87]....
        /*0310*/ 	.word	0x00006c40


	//   ....[88]....
        /*0314*/ 	.word	0x00006cf0


	//   ....[89]....
        /*0318*/ 	.word	0x00006d40


	//   ....[90]....
        /*031c*/ 	.word	0x00006d60


	//   ....[91]....
        /*0320*/ 	.word	0x00006d80


	//   ....[92]....
        /*0324*/ 	.word	0x00006da0


	//----- nvinfo : EIATTR_EXIT_INSTR_OFFSETS
	.align		4
.L_3423:
        /*0328*/ 	.byte	0x04, 0x1c
        /*032a*/ 	.short	(.L_3425 - .L_3424)


	//   ....[0]....
.L_3424:
        /*032c*/ 	.word	0x00006e60


	//   ....[1]....
        /*0330*/ 	.word	0x000070a0


	//----- nvinfo : EIATTR_MAX_THREADS
	.align		4
.L_3425:
        /*0334*/ 	.byte	0x04, 0x05
        /*0336*/ 	.short	(.L_3427 - .L_3426)
.L_3426:
        /*0338*/ 	.word	0x00000020
        /*033c*/ 	.word	0x00000001
        /*0340*/ 	.word	0x00000001


	//----- nvinfo : EIATTR_CRS_STACK_SIZE
	.align		4
.L_3427:
        /*0344*/ 	.byte	0x04, 0x1e
        /*0346*/ 	.short	(.L_3429 - .L_3428)
.L_3428:
        /*0348*/ 	.word	0x00000000
.L_3429:


//--------------------- .nv.info._Z25selective_scan_bwd_kernelI32Selective_Scan_bwd_kernel_traitsILi32ELi8ELb1ELb1ELb0ELb1ELb1EfN3c107complexIfEEEEv12SSMParamsBwd --------------------------
	.section	.nv.info._Z25selective_scan_bwd_kernelI32Selective_Scan_bwd_kernel_traitsILi32ELi8ELb1ELb1ELb0ELb1ELb1EfN3c107complexIfEEEEv12SSMParamsBwd,"",@"SHT_CUDA_INFO"
	.sectionflags	@""
	.align	4


	//----- nvinfo : EIATTR_CUDA_API_VERSION
	.align		4
        /*0000*/ 	.byte	0x04, 0x37
        /*0002*/ 	.short	(.L_3431 - .L_3430)
.L_3430:
        /*0004*/ 	.word	0x00000082


	//----- nvinfo : EIATTR_SW2861232_WAR
	.align		4
.L_3431:
        /*0008*/ 	.byte	0x01, 0x35
	.zero		2


	//----- nvinfo : EIATTR_PARAM_CBANK
	.align		4
        /*000c*/ 	.byte	0x04, 0x0a
        /*000e*/ 	.short	(.L_3433 - .L_3432)
	.align		4
.L_3432:
        /*0010*/ 	.word	index@(.nv.constant0._Z25selective_scan_bwd_kernelI32Selective_Scan_bwd_kernel_traitsILi32ELi8ELb1ELb1ELb0ELb1ELb1EfN3c107complexIfEEEEv12SSMParamsBwd)
        /*0014*/ 	.short	0x0160
        /*0016*/ 	.short	0x01f0


	//----- nvinfo : EIATTR_CBANK_PARAM_SIZE
	.align		4
.L_3433:
        /*0018*/ 	.byte	0x03, 0x19
        /*001a*/ 	.short	0x01f0


	//----- nvinfo : EIATTR_KPARAM_INFO
	.align		4
        /*001c*/ 	.byte	0x04, 0x17
        /*001e*/ 	.short	(.L_3435 - .L_3434)
.L_3434:
        /*0020*/ 	.word	0x00000000
        /*0024*/ 	.short	0x0000
        /*0026*/ 	.short	0x0000
        /*0028*/ 	.byte	0x00, 0xf0, 0xc1, 0x07


	//----- nvinfo : EIATTR_MAXREG_COUNT
	.align		4
.L_3435:
        /*002c*/ 	.byte	0x03, 0x1b
        /*002e*/ 	.short	0x00ff


	//----- nvinfo : EIATTR_NUM_BARRIERS
	.align		4
        /*0030*/ 	.byte	0x02, 0x4c
        /*0032*/ 	.byte	0x01
	.zero		1


	//----- nvinfo : EIATTR_MERCURY_ISA_VERSION
	.align		4
        /*0034*/ 	.byte	0x03, 0x5f
        /*0036*/ 	.short	0x0000


	//----- nvinfo : EIATTR_COOP_GROUP_MASK_REGIDS
	.align		4
        /*0038*/ 	.byte	0x04, 0x29
        /*003a*/ 	.short	(.L_3437 - .L_3436)


	//   ....[0]....
.L_3436:
        /*003c*/ 	.word	0xffffffff


	//   ....[1]....
        /*0040*/ 	.word	0xffffffff


	//   ....[2]....
        /*0044*/ 	.word	0xffffffff


	//   ....[3]....
        /*0048*/ 	.word	0xffffffff


	//   ....[4]....
        /*004c*/ 	.word	0xffffffff


	//   ....[5]....
        /*0050*/ 	.word	0xffffffff


	//   ....[6]....
        /*0054*/ 	.word	0xffffffff


	//   ....[7]....
        /*0058*/ 	.word	0xffffffff


	//   ....[8]....
        /*005c*/ 	.word	0xffffffff


	//   ....[9]....
        /*0060*/ 	.word	0xffffffff


	//   ....[10]....
        /*0064*/ 	.word	0xffffffff


	//   ....[11]....
        /*0068*/ 	.word	0xffffffff


	//   ....[12]....
        /*006c*/ 	.word	0xffffffff


	//   ....[13]....
        /*0070*/ 	.word	0xffffffff


	//   ....[14]....
        /*0074*/ 	.word	0xffffffff


	//   ....[15]....
        /*0078*/ 	.word	0xffffffff


	//   ....[16]....
        /*007c*/ 	.word	0xffffffff


	//   ....[17]....
        /*0080*/ 	.word	0xffffffff


	//   ....[18]....
        /*0084*/ 	.word	0xffffffff


	//   ....[19]....
        /*0088*/ 	.word	0xffffffff


	//   ....[20]....
        /*008c*/ 	.word	0xffffffff


	//   ....[21]....
        /*0090*/ 	.word	0xffffffff


	//   ....[22]....
        /*0094*/ 	.word	0xffffffff


	//   ....[23]....
        /*0098*/ 	.word	0xffffffff


	//   ....[24]....
        /*009c*/ 	.word	0xffffffff


	//   ....[25]....
        /*00a0*/ 	.word	0xffffffff


	//   ....[26]....
        /*00a4*/ 	.word	0xffffffff


	//   ....[27]....
        /*00a8*/ 	.word	0xffffffff


	//   ....[28]....
        /*00ac*/ 	.word	0xffffffff


	//   ....[29]....
        /*00b0*/ 	.word	0xffffffff


	//   ....[30]....
        /*00b4*/ 	.word	0xffffffff


	//   ....[31]....
        /*00b8*/ 	.word	0xffffffff


	//   ....[32]....
        /*00bc*/ 	.word	0xffffffff


	//   ....[33]....
        /*00c0*/ 	.word	0xffffffff


	//   ....[34]....
        /*00c4*/ 	.word	0xffffffff


	//   ....[35]....
        /*00c8*/ 	.word	0xffffffff


	//   ....[36]....
        /*00cc*/ 	.word	0xffffffff


	//   ....[37]....
        /*00d0*/ 	.word	0xffffffff


	//   ....[38]....
        /*00d4*/ 	.word	0xffffffff


	//   ....[39]....
        /*00d8*/ 	.word	0xffffffff


	//   ....[40]....
        /*00dc*/ 	.word	0xffffffff


	//   ....[41]....
        /*00e0*/ 	.word	0xffffffff


	//   ....[42]....
        /*00e4*/ 	.word	0xffffffff


	//   ....[43]....
        /*00e8*/ 	.word	0xffffffff


	//   ....[44]....
        /*00ec*/ 	.word	0xffffffff


	//   ....[45]....
        /*00f0*/ 	.word	0xffffffff


	//   ....[46]....
        /*00f4*/ 	.word	0xffffffff


	//   ....[47]....
        /*00f8*/ 	.word	0xffffffff


	//   ....[48]....
        /*00fc*/ 	.word	0xffffffff


	//   ....[49]....
        /*0100*/ 	.word	0xffffffff


	//   ....[50]....
        /*0104*/ 	.word	0xffffffff


	//   ....[51]....
        /*0108*/ 	.word	0xffffffff


	//   ....[52]....
        /*010c*/ 	.word	0xffffffff


	//   ....[53]....
        /*0110*/ 	.word	0xffffffff


	//   ....[54]....
        /*0114*/ 	.word	0xffffffff


	//   ....[55]....
        /*0118*/ 	.word	0xffffffff


	//   ....[56]....
        /*011c*/ 	.word	0xffffffff


	//   ....[57]....
        /*0120*/ 	.word	0xffffffff


	//   ....[58]....
        /*0124*/ 	.word	0xffffffff


	//   ....[59]....
        /*0128*/ 	.word	0xffffffff


	//   ....[60]....
        /*012c*/ 	.word	0xffffffff


	//   ....[61]....
        /*0130*/ 	.word	0xffffffff


	//   ....[62]....
        /*0134*/ 	.word	0xffffffff


	//   ....[63]....
        /*0138*/ 	.word	0xffffffff


	//   ....[64]....
        /*013c*/ 	.word	0xffffffff


	//   ....[65]....
        /*0140*/ 	.word	0xffffffff


	//   ....[66]....
        /*0144*/ 	.word	0xffffffff


	//   ....[67]....
        /*0148*/ 	.word	0xffffffff


	//   ....[68]....
        /*014c*/ 	.word	0xffffffff


	//   ....[69]....
        /*0150*/ 	.word	0xffffffff


	//   ....[70]....
        /*0154*/ 	.word	0xffffffff


	//   ....[71]....
        /*0158*/ 	.word	0xffffffff


	//   ....[72]....
        /*015c*/ 	.word	0xffffffff


	//   ....[73]....
        /*0160*/ 	.word	0xffffffff


	//   ....[74]....
        /*0164*/ 	.word	0xffffffff


	//   ....[75]....
        /*0168*/ 	.word	0xffffffff


	//   ....[76]....
        /*016c*/ 	.word	0xffffffff


	//   ....[77]....
        /*0170*/ 	.word	0xffffffff


	//   ....[78]....
        /*0174*/ 	.word	0xffffffff


	//   ....[79]....
        /*0178*/ 	.word	0xffffffff


	//   ....[80]....
        /*017c*/ 	.word	0xffffffff


	//   ....[81]....
        /*0180*/ 	.word	0xffffffff


	//   ....[82]....
        /*0184*/ 	.word	0xffffffff


	//   ....[83]....
        /*0188*/ 	.word	0xffffffff


	//   ....[84]....
        /*018c*/ 	.word	0xffffffff


	//   ....[85]....
        /*0190*/ 	.word	0xffffffff


	//   ....[86]....
        /*0194*/ 	.word	0xffffffff


	//   ....[87]....
        /*0198*/ 	.word	0xffffffff


	//   ....[88]....
        /*019c*/ 	.word	0xffffffff


	//   ....[89]....
        /*01a0*/ 	.word	0xffffffff


	//   ....[90]....
        /*01a4*/ 	.word	0xffffffff


	//   ....[91]....
        /*01a8*/ 	.word	0xffffffff


	//   ....[92]....
        /*01ac*/ 	.word	0xffffffff


	//   ....[93]....
        /*01b0*/ 	.word	0xffffffff


	//   ....[94]....
        /*01b4*/ 	.word	0xffffffff


	//   ....[95]....
        /*01b8*/ 	.word	0xffffffff


	//   ....[96]....
        /*01bc*/ 	.word	0xffffffff


	//----- nvinfo : EIATTR_COOP_GROUP_INSTR_OFFSETS
	.align		4
.L_3437:
        /*01c0*/ 	.byte	0x04, 0x28
        /*01c2*/ 	.short	(.L_3439 - .L_3438)


	//   ....[0]....
.L_3438:
        /*01c4*/ 	.word	0x00000800


	//   ....[1]....
        /*01c8*/ 	.word	0x000008b0


	//   ....[2]....
        /*01cc*/ 	.word	0x00000aa0


	//   ....[3]....
        /*01d0*/ 	.word	0x00001d40


	//   ....[4]....
        /*01d4*/ 	.word	0x00002080


	//   ....[5]....
        /*01d8*/ 	.word	0x000022e0


	//   ....[6]....
        /*01dc*/ 	.word	0x00002600


	//   ....[7]....
        /*01e0*/ 	.word	0x00002ca0


	//   ....[8]....
        /*01e4*/ 	.word	0x00003720


	//   ....[9]....
        /*01e8*/ 	.word	0x00003760


	//   ....[10]....
        /*01ec*/ 	.word	0x000037a0


	//   ....[11]....
        /*01f0*/ 	.word	0x000037b0


	//   ....[12]....
        /*01f4*/ 	.word	0x000037c0


	//   ....[13]....
        /*01f8*/ 	.word	0x000037d0


	//   ....[14]....
        /*01fc*/ 	.word	0x000038a0


	//   ....[15]....
        /*0200*/ 	.word	0x000038d0


	//   ....[16]....
        /*0204*/ 	.word	0x000038e0


	//   ....[17]....
        /*0208*/ 	.word	0x000038f0


	//   ....[18]....
        /*020c*/ 	.word	0x000039b0


	//   ....[19]....
        /*0210*/ 	.word	0x000039d0


	//   ....[20]....
        /*0214*/ 	.word	0x000039e0


	//   ....[21]....
        /*0218*/ 	.word	0x000039f0


	//   ....[22]....
        /*021c*/ 	.word	0x00003ad0


	//   ....[23]....
        /*0220*/ 	.word	0x00003b00


	//   ....[24]....
        /*0224*/ 	.word	0x00003b20


	//   ....[25]....
        /*0228*/ 	.word	0x00003b40


	//   ....[26]....
        /*022c*/ 	.word	0x00003c20


	//   ....[27]....
        /*0230*/ 	.word	0x00003c50


	//   ....[28]....
        /*0234*/ 	.word	0x00003c90


	//   ....[29]....
        /*0238*/ 	.word	0x00003cc0


	//   ....[30]....
        /*023c*/ 	.word	0x00003dc0


	//   ....[31]....
        /*0240*/ 	.word	0x00003e20


	//   ....[32]....
        /*0244*/ 	.word	0x00003e60


	//   ....[33]....
        /*0248*/ 	.word	0x00003e90


	//   ....[34]....
        /*024c*/ 	.word	0x000044f0


	//   ....[35]....
        /*0250*/ 	.word	0x00004520


	//   ....[36]....
        /*0254*/ 	.word	0x00004540


	//   ....[37]....
        /*0258*/ 	.word	0x00004560


	//   ....[38]....
        /*025c*/ 	.word	0x00004650


	//   ....[39]....
        /*0260*/ 	.word	0x00004680


	//   ....[40]....
        /*0264*/ 	.word	0x000046a0


	//   ....[41]....
        /*0268*/ 	.word	0x000046b0


	//   ....[42]....
        /*026c*/ 	.word	0x000047a0


	//   ....[43]....
        /*0270*/ 	.word	0x000047e0


	//   ....[44]....
        /*0274*/ 	.word	0x00004810


	//   ....[45]....
        /*0278*/ 	.word	0x00004890


	//   ....[46]....
        /*027c*/ 	.word	0x000049e0


	//   ....[47]....
        /*0280*/ 	.word	0x00004a20


	//   ....[48]....
        /*0284*/ 	.word	0x00004a50


	//   ....[49]....
        /*0288*/ 	.word	0x00004a80


	//   ....[50]....
        /*028c*/ 	.word	0x00004bb0


	//   ....[51]....
        /*0290*/ 	.word	0x00004bf0


	//   ....[52]....
        /*0294*/ 	.word	0x00004c20


	//   ....[53]....
        /*0298*/ 	.word	0x00004c60


	//   ....[54]....
        /*029c*/ 	.word	0x00004d80


	//   ....[55]....
        /*02a0*/ 	.word	0x00004dc0


	//   ....[56]....
        /*02a4*/ 	.word	0x00004e00


	//   ....[57]....
        /*02a8*/ 	.word	0x00004e40


	//   ....[58]....
        /*02ac*/ 	.word	0x00004e70


	//   ....[59]....
        /*02b0*/ 	.word	0x00004ee0


	//   ....[60]....
        /*02b4*/ 	.word	0x00004f10


	//   ....[61]....
        /*02b8*/ 	.word	0x00004f40


	//   ....[62]....
        /*02bc*/ 	.word	0x00004f70


	//   ....[63]....
        /*02c0*/ 	.word	0x00004fa0


	//   ....[64]....
        /*02c4*/ 	.word	0x00006430


	//   ....[65]....
        /*02c8*/ 	.word	0x00006470


	//   ....[66]....
        /*02cc*/ 	.word	0x000064b0


	//   ....[67]....
        /*02d0*/ 	.word	0x000064f0


	//   ....[68]....
        /*02d4*/ 	.word	0x000065c0


	//   ....[69]....
        /*02d8*/ 	.word	0x000065f0


	//   ....[70]....
        /*02dc*/ 	.word	0x00006630


	//   ....[71]....
        /*02e0*/ 	.word	0x00006660


	//   ....[72]....
        /*02e4*/ 	.word	0x00006700


	//   ....[73]....
        /*02e8*/ 	.word	0x00006750


	//   ....[74]....
        /*02ec*/ 	.word	0x00006790


	//   ....[75]....
        /*02f0*/ 	.word	0x000067c0


	//   ....[76]....
        /*02f4*/ 	.word	0x000068e0


	//   ....[77]....
        /*02f8*/ 	.word	0x00006910


	//   ....[78]....
        /*02fc*/ 	.word	0x00006940


	//   ....[79]....
        /*0300*/ 	.word	0x00006970


	//   ....[80]....
        /*0304*/ 	.word	0x00006a10


	//   ....[81]....
        /*0308*/ 	.word	0x00006a40


	//   ....[82]....
        /*030c*/ 	.word	0x00006a80


	//   ....[83]....
        /*0310*/ 	.word	0x00006ab0


	//   ....[84]....
        /*0314*/ 	.word	0x00006ec0


	//   ....[85]....
        /*0318*/ 	.word	0x000071b0


	//   ....[86]....
        /*031c*/ 	.word	0x000074e0


	//   ....[87]....
        /*0320*/ 	.word	0x00007640


	//   ....[88]....
        /*0324*/ 	.word	0x00007690


	//   ....[89]....
        /*0328*/ 	.word	0x000076c0


	//   ....[90]....
        /*032c*/ 	.word	0x000076e0


	//   ....[91]....
        /*0330*/ 	.word	0x00007700


	//   ....[92]....
        /*0334*/ 	.word	0x000077b0


	//   ....[93]....
        /*0338*/ 	.word	0x00007800


	//   ....[94]....
        /*033c*/ 	.word	0x00007820


	//   ....[95]....
        /*0340*/ 	.word	0x00007840


	//   ....[96]....
        /*0344*/ 	.word	0x00007860


	//----- nvinfo : EIATTR_EXIT_INSTR_OFFSETS
	.align		4
.L_3439:
        /*0348*/ 	.byte	0x04, 0x1c
        /*034a*/ 	.short	(.L_3441 - .L_3440)


	//   ....[0]....
.L_3440:
        /*034c*/ 	.word	0x00007920


	//   ....[1]....
        /*0350*/ 	.word	0x00007b60


	//----- nvinfo : EIATTR_MAX_THREADS
	.align		4
.L_3441:
        /*0354*/ 	.byte	0x04, 0x05
        /*0356*/ 	.short	(.L_3443 - .L_3442)
.L_3442:
        /*0358*/ 	.word	0x00000020
        /*035c*/ 	.word	0x00000001
        /*0360*/ 	.word	0x00000001


	//----- nvinfo : EIATTR_CRS_STACK_SIZE
	.align		4
.L_3443:
        /*0364*/ 	.byte	0x04, 0x1e
        /*0366*/ 	.short	(.L_3445 - .L_3444)
.L_3444:
        /*0368*/ 	.word	0x00000000
.L_3445:


//--------------------- .nv.info._Z25selective_scan_bwd_kernelI32Selective_Scan_bwd_kernel_traitsILi32ELi8ELb1ELb1ELb1ELb0ELb0EfN3c107complexIfEEEEv12SSMParamsBwd --------------------------
	.section	.nv.info._Z25selective_scan_bwd_kernelI32Selective_Scan_bwd_kernel_traitsILi32ELi8ELb1ELb1ELb1ELb0ELb0EfN3c107complexIfEEEEv12SSMParamsBwd,"",@"SHT_CUDA_INFO"
	.sectionflags	@""
	.align	4


	//----- nvinfo : EIATTR_CUDA_API_VERSION
	.align		4
        /*0000*/ 	.byte	0x04, 0x37
        /*0002*/ 	.short	(.L_3447 - .L_3446)
.L_3446:
        /*0004*/ 	.word	0x00000082


	//----- nvinfo : EIATTR_SW2861232_WAR
	.align		4
.L_3447:
        /*0008*/ 	.byte	0x01, 0x35
	.zero		2


	//----- nvinfo : EIATTR_PARAM_CBANK
	.align		4
        /*000c*/ 	.byte	0x04, 0x0a
        /*000e*/ 	.short	(.L_3449 - .L_3448)
	.align		4
.L_3448:
        /*0010*/ 	.word	index@(.nv.constant0._Z25selective_scan_bwd_kernelI32Selective_Scan_bwd_kernel_traitsILi32ELi8ELb1ELb1ELb1ELb0ELb0EfN3c107complexIfEEEEv12SSMParamsBwd)
        /*0014*/ 	.short	0x0160
        /*0016*/ 	.short	0x01f0


	//----- nvinfo : EIATTR_CBANK_PARAM_SIZE
	.align		4
.L_3449:
        /*0018*/ 	.byte	0x03, 0x19
        /*001a*/ 	.short	0x01f0


	//----- nvinfo : EIATTR_KPARAM_INFO
	.align		4
        /*001c*/ 	.byte	0x04, 0x17
        /*001e*/ 	.short	(.L_3451 - .L_3450)
.L_3450:
        /*0020*/ 	.word	0x00000000
        /*0024*/ 	.short	0x0000
        /*0026*/ 	.short	0x0000
        /*0028*/ 	.byte	0x00, 0xf0, 0xc1, 0x07


	//----- nvinfo : EIATTR_MAXREG_COUNT
	.align		4
.L_3451:
        /*002c*/ 	.byte	0x03, 0x1b
        /*002e*/ 	.short	0x00ff


	//----- nvinfo : EIATTR_NUM_BARRIERS
	.align		4
        /*0030*/ 	.byte	0x02, 0x4c
        /*0032*/ 	.byte	0x01
	.zero		1


	//----- nvinfo : EIATTR_MERCURY_ISA_VERSION
	.align		4
        /*0034*/ 	.byte	0x03, 0x5f
        /*0036*/ 	.short	0x0000


	//----- nvinfo : EIATTR_COOP_GROUP_MASK_REGIDS
	.align		4
        /*0038*/ 	.byte	0x04, 0x29
        /*003a*/ 	.short	(.L_3453 - .L_3452)


	//   ....[0]....
.L_3452:
        /*003c*/ 	.word	0xffffffff


	//   ....[1]....
        /*0040*/ 	.word	0xffffffff


	//   ....[2]....
        /*0044*/ 	.word	0xffffffff


	//   ....[3]....
        /*0048*/ 	.word	0xffffffff


	//   ....[4]....
        /*004c*/ 	.word	0xffffffff


	//   ....[5]....
        /*0050*/ 	.word	0xffffffff


	//   ....[6]....
        /*0054*/ 	.word	0xffffffff


	//   ....[7]....
        /*0058*/ 	.word	0xffffffff


	//   ....[8]....
        /*005c*/ 	.word	0xffffffff


	//   ....[9]....
        /*0060*/ 	.word	0xffffffff


	//   ....[10]....
        /*0064*/ 	.word	0xffffffff


	//   ....[11]....
        /*0068*/ 	.word	0xffffffff


	//   ....[12]....
        /*006c*/ 	.word	0xffffffff


	//   ....[13]....
        /*0070*/ 	.word	0xffffffff


	//   ....[14]....
        /*0074*/ 	.word	0xffffffff


	//   ....[15]....
        /*0078*/ 	.word	0xffffffff


	//   ....[16]....
        /*007c*/ 	.word	0xffffffff


	//   ....[17]....
        /*0080*/ 	.word	0xffffffff


	//   ....[18]....
        /*0084*/ 	.word	0xffffffff


	//   ....[19]....
        /*0088*/ 	.word	0xffffffff


	//   ....[20]....
        /*008c*/ 	.word	0xffffffff


	//   ....[21]....
        /*0090*/ 	.word	0xffffffff


	//   ....[22]....
        /*0094*/ 	.word	0xffffffff


	//   ....[23]....
        /*0098*/ 	.word	0xffffffff


	//   ....[24]....
        /*009c*/ 	.word	0xffffffff


	//   ....[25]....
        /*00a0*/ 	.word	0xffffffff


	//   ....[26]....
        /*00a4*/ 	.word	0xffffffff


	//   ....[27]....
        /*00a8*/ 	.word	0xffffffff


	//   ....[28]....
        /*00ac*/ 	.word	0xffffffff


	//   ....[29]....
        /*00b0*/ 	.word	0xffffffff


	//   ....[30]....
        /*00b4*/ 	.word	0xffffffff


	//   ....[31]....
        /*00b8*/ 	.word	0xffffffff


	//   ....[32]....
        /*00bc*/ 	.word	0xffffffff


	//   ....[33]....
        /*00c0*/ 	.word	0xffffffff


	//   ....[34]....
        /*00c4*/ 	.word	0xffffffff


	//   ....[35]....
        /*00c8*/ 	.word	0xffffffff


	//   ....[36]....
        /*00cc*/ 	.word	0xffffffff


	//   ....[37]....
        /*00d0*/ 	.word	0xffffffff


	//   ....[38]....
        /*00d4*/ 	.word	0xffffffff


	//   ....[39]....
        /*00d8*/ 	.word	0xffffffff


	//   ....[40]....
        /*00dc*/ 	.word	0xffffffff


	//   ....[41]....
        /*00e0*/ 	.word	0xffffffff


	//   ....[42]....
        /*00e4*/ 	.word	0xffffffff


	//   ....[43]....
        /*00e8*/ 	.word	0xffffffff


	//   ....[44]....
        /*00ec*/ 	.word	0xffffffff


	//   ....[45]....
        /*00f0*/ 	.word	0xffffffff


	//   ....[46]....
        /*00f4*/ 	.word	0xffffffff


	//   ....[47]....
        /*00f8*/ 	.word	0xffffffff


	//   ....[48]....
        /*00fc*/ 	.word	0xffffffff


	//   ....[49]....
        /*0100*/ 	.word	0xffffffff


	//   ....[50]....
        /*0104*/ 	.word	0xffffffff


	//   ....[51]....
        /*0108*/ 	.word	0xffffffff


	//   ....[52]....
        /*010c*/ 	.word	0xffffffff


	//   ....[53]....
        /*0110*/ 	.word	0xffffffff


	//   ....[54]....
        /*0114*/ 	.word	0xffffffff


	//   ....[55]....
        /*0118*/ 	.word	0xffffffff


	//   ....[56]....
        /*011c*/ 	.word	0xffffffff


	//   ....[57]....
        /*0120*/ 	.word	0xffffffff


	//   ....[58]....
        /*0124*/ 	.word	0xffffffff


	//   ....[59]....
        /*0128*/ 	.word	0xffffffff


	//   ....[60]....
        /*012c*/ 	.word	0xffffffff


	//   ....[61]....
        /*0130*/ 	.word	0xffffffff


	//   ....[62]....
        /*0134*/ 	.word	0xffffffff


	//   ....[63]....
        /*0138*/ 	.word	0xffffffff


	//   ....[64]....
        /*013c*/ 	.word	0xffffffff


	//   ....[65]....
        /*0140*/ 	.word	0xffffffff


	//   ....[66]....
        /*0144*/ 	.word	0xffffffff


	//   ....[67]....
        /*0148*/ 	.word	0xffffffff


	//   ....[68]....
        /*014c*/ 	.word	0xffffffff


	//   ....[69]....
        /*0150*/ 	.word	0xffffffff


	//   ....[70]....
        /*0154*/ 	.word	0xffffffff


	//   ....[71]....
        /*0158*/ 	.word	0xffffffff


	//   ....[72]....
        /*015c*/ 	.word	0xffffffff


	//   ....[73]....
        /*0160*/ 	.word	0xffffffff


	//   ....[74]....
        /*0164*/ 	.word	0xffffffff


	//   ....[75]....
        /*0168*/ 	.word	0xffffffff


	//   ....[76]....
        /*016c*/ 	.word	0xffffffff


	//   ....[77]....
        /*0170*/ 	.word	0xffffffff


	//   ....[78]....
        /*0174*/ 	.word	0xffffffff


	//   ....[79]....
        /*0178*/ 	.word	0xffffffff


	//   ....[80]....
        /*017c*/ 	.word	0xffffffff


	//   ....[81]....
        /*0180*/ 	.word	0xffffffff


	//   ....[82]....
        /*0184*/ 	.word	0xffffffff


	//----- nvinfo : EIATTR_COOP_GROUP_INSTR_OFFSETS
	.align		4
.L_3453:
        /*0188*/ 	.byte	0x04, 0x28
        /*018a*/ 	.short	(.L_3455 - .L_3454)


	//   ....[0]....
.L_3454:
        /*018c*/ 	.word	0x00000940


	//   ....[1]....
        /*0190*/ 	.word	0x000009f0


	//   ....[2]....
        /*0194*/ 	.word	0x00000a80


	//   ....[3]....
        /*0198*/ 	.word	0x00000f40


	//   ....[4]....
        /*019c*/ 	.word	0x00001370


	//   ....[5]....
        /*01a0*/ 	.word	0x00001c40


	//   ....[6]....
        /*01a4*/ 	.word	0x00001c80


	//   ....[7]....
        /*01a8*/ 	.word	0x00001cc0


	//   ....[8]....
        /*01ac*/ 	.word	0x00001d00


	//   ....[9]....
        /*01b0*/ 	.word	0x00001e30


	//   ....[10]....
        /*01b4*/ 	.word	0x00001e70


	//   ....[11]....
        /*01b8*/ 	.word	0x00001e90


	//   ....[12]....
        /*01bc*/ 	.word	0x00001eb0


	//   ....[13]....
        /*01c0*/ 	.word	0x00001f50


	//   ....[14]....
        /*01c4*/ 	.word	0x00001f80


	//   ....[15]....
        /*01c8*/ 	.word	0x00001fa0


	//   ....[16]....
        /*01cc*/ 	.word	0x00001fb0


	//   ....[17]....
        /*01d0*/ 	.word	0x00002050


	//   ....[18]....
        /*01d4*/ 	.word	0x00002080


	//   ....[19]....
        /*01d8*/ 	.word	0x000020a0


	//   ....[20]....
        /*01dc*/ 	.word	0x000020b0


	//   ....[21]....
        /*01e0*/ 	.word	0x00002160


	//   ....[22]....
        /*01e4*/ 	.word	0x00002190


	//   ....[23]....
        /*01e8*/ 	.word	0x000021a0


	//   ....[24]....
        /*01ec*/ 	.word	0x000021b0


	//   ....[25]....
        /*01f0*/ 	.word	0x00002270


	//   ....[26]....
        /*01f4*/ 	.word	0x000022b0


	//   ....[27]....
        /*01f8*/ 	.word	0x000022e0


	//   ....[28]....
        /*01fc*/ 	.word	0x00002310


	//   ....[29]....
        /*0200*/ 	.word	0x00002340


	//   ....[30]....
        /*0204*/ 	.word	0x00002360


	//   ....[31]....
        /*0208*/ 	.word	0x00002ab0


	//   ....[32]....
        /*020c*/ 	.word	0x00002b10


	//   ....[33]....
        /*0210*/ 	.word	0x00002b40


	//   ....[34]....
        /*0214*/ 	.word	0x00002b70


	//   ....[35]....
        /*0218*/ 	.word	0x00002c70


	//   ....[36]....
        /*021c*/ 	.word	0x00002ca0


	//   ....[37]....
        /*0220*/ 	.word	0x00002cc0


	//   ....[38]....
        /*0224*/ 	.word	0x00002cd0


	//   ....[39]....
        /*0228*/ 	.word	0x00002dc0


	//   ....[40]....
        /*022c*/ 	.word	0x00002e00


	//   ....[41]....
        /*0230*/ 	.word	0x00002e20


	//   ....[42]....
        /*0234*/ 	.word	0x00002e30


	//   ....[43]....
        /*0238*/ 	.word	0x00002f10


	//   ....[44]....
        /*023c*/ 	.word	0x00002f40


	//   ....[45]....
        /*0240*/ 	.word	0x00002f60


	//   ....[46]....
        /*0244*/ 	.word	0x00002f70


	//   ....[47]....
        /*0248*/ 	.word	0x00003060


	//   ....[48]....
        /*024c*/ 	.word	0x000030a0


	//   ....[49]....
        /*0250*/ 	.word	0x000030c0


	//   ....[50]....
        /*0254*/ 	.word	0x000030d0


	//   ....[51]....
        /*0258*/ 	.word	0x000031b0


	//   ....[52]....
        /*025c*/ 	.word	0x000031f0


	//   ....[53]....
        /*0260*/ 	.word	0x00003230


	//   ....[54]....
        /*0264*/ 	.word	0x00003270


	//   ....[55]....
        /*0268*/ 	.word	0x000032b0


	//   ....[56]....
        /*026c*/ 	.word	0x000032f0


	//   ....[57]....
        /*0270*/ 	.word	0x00003330


	//   ....[58]....
        /*0274*/ 	.word	0x00003370


	//   ....[59]....
        /*0278*/ 	.word	0x00003410


	//   ....[60]....
        /*027c*/ 	.word	0x00003440


	//   ....[61]....
        /*0280*/ 	.word	0x00004f70


	//   ....[62]....
        /*0284*/ 	.word	0x00004fb0


	//   ....[63]....
        /*0288*/ 	.word	0x00005090


	//   ....[64]....
        /*028c*/ 	.word	0x000050b0


	//   ....[65]....
        /*0290*/ 	.word	0x000050f0


	//   ....[66]....
        /*0294*/ 	.word	0x00005120


	//   ....[67]....
        /*0298*/ 	.word	0x00005200


	//   ....[68]....
        /*029c*/ 	.word	0x00005230


	//   ....[69]....
        /*02a0*/ 	.word	0x00005310


	//   ....[70]....
        /*02a4*/ 	.word	0x00005350


	//   ....[71]....
        /*02a8*/ 	.word	0x00005940


	//   ....[72]....
        /*02ac*/ 	.word	0x00005ab0


	//   ....[73]....
        /*02b0*/ 	.word	0x00005c20


	//   ....[74]....
        /*02b4*/ 	.word	0x00005c70


	//   ....[75]....
        /*02b8*/ 	.word	0x00005ca0


	//   ....[76]....
        /*02bc*/ 	.word	0x00005cc0


	//   ....[77]....
        /*02c0*/ 	.word	0x00005ce0


	//   ....[78]....
        /*02c4*/ 	.word	0x00005d90


	//   ....[79]....
        /*02c8*/ 	.word	0x00005de0


	//   ....[80]....
        /*02cc*/ 	.word	0x00005e00


	//   ....[81]....
        /*02d0*/ 	.word	0x00005e20


	//   ....[82]....
        /*02d4*/ 	.word	0x00005e40


	//----- nvinfo : EIATTR_EXIT_INSTR_OFFSETS
	.align		4
.L_3455:
        /*02d8*/ 	.byte	0x04, 0x1c
        /*02da*/ 	.short	(.L_3457 - .L_3456)


	//   ....[0]....
.L_3456:
        /*02dc*/ 	.word	0x00005f00


	//   ....[1]....
        /*02e0*/ 	.word	0x00006050


	//----- nvinfo : EIATTR_MAX_THREADS
	.align		4
.L_3457:
        /*02e4*/ 	.byte	0x04, 0x05
        /*02e6*/ 	.short	(.L_3459 - .L_3458)
.L_3458:
        /*02e8*/ 	.word	0x00000020
        /*02ec*/ 	.word	0x00000001
        /*02f0*/ 	.word	0x00000001


	//----- nvinfo : EIATTR_CRS_STACK_SIZE
	.align		4
.L_3459:
        /*02f4*/ 	.byte	0x04, 0x1e
        /*02f6*/ 	.short	(.L_3461 - .L_3460)
.L_3460:
        /*02f8*/ 	.word	0x00000000
.L_3461:


//--------------------- .nv.info._Z25selective_scan_bwd_kernelI32Selective_Scan_bwd_kernel_traitsILi32ELi8ELb1ELb1ELb1ELb0ELb1EfN3c107complexIfEEEEv12SSMParamsBwd --------------------------
	.section	.nv.info._Z25selective_scan_bwd_kernelI32Selective_Scan_bwd_kernel_traitsILi32ELi8ELb1ELb1ELb1ELb0ELb1EfN3c107complexIfEEEEv12SSMParamsBwd,"",@"SHT_CUDA_INFO"
	.sectionflags	@""
	.align	4


	//----- nvinfo : EIATTR_CUDA_API_VERSION
	.align		4
        /*0000*/ 	.byte	0x04, 0x37
        /*0002*/ 	.short	(.L_3463 - .L_3462)
.L_3462:
        /*0004*/ 	.word	0x00000082


	//----- nvinfo : EIATTR_SW2861232_WAR
	.align		4
.L_3463:
        /*0008*/ 	.byte	0x01, 0x35
	.zero		2


	//----- nvinfo : EIATTR_PARAM_CBANK
	.align		4
        /*000c*/ 	.byte	0x04, 0x0a
        /*000e*/ 	.short	(.L_3465 - .L_3464)
	.align		4
.L_3464:
        /*0010*/ 	.word	index@(.nv.constant0._Z25selective_scan_bwd_kernelI32Selective_Scan_bwd_kernel_traitsILi32ELi8ELb1ELb1ELb1ELb0ELb1EfN3c107complexIfEEEEv12SSMParamsBwd)
        /*0014*/ 	.short	0x0160
        /*0016*/ 	.short	0x01f0


	//----- nvinfo : EIATTR_CBANK_PARAM_SIZE
	.align		4
.L_3465:
        /*0018*/ 	.byte	0x03, 0x19
        /*001a*/ 	.short	0x01f0


	//----- nvinfo : EIATTR_KPARAM_INFO
	.align		4
        /*001c*/ 	.byte	0x04, 0x17
        /*001e*/ 	.short	(.L_3467 - .L_3466)
.L_3466:
        /*0020*/ 	.word	0x00000000
        /*0024*/ 	.short	0x0000
        /*0026*/ 	.short	0x0000
        /*0028*/ 	.byte	0x00, 0xf0, 0xc1, 0x07


	//----- nvinfo : EIATTR_MAXREG_COUNT
	.align		4
.L_3467:
        /*002c*/ 	.byte	0x03, 0x1b
        /*002e*/ 	.short	0x00ff


	//----- nvinfo : EIATTR_NUM_BARRIERS
	.align		4
        /*0030*/ 	.byte	0x02, 0x4c
        /*0032*/ 	.byte	0x01
	.zero		1


	//----- nvinfo : EIATTR_MERCURY_ISA_VERSION
	.align		4
        /*0034*/ 	.byte	0x03, 0x5f
        /*0036*/ 	.short	0x0000


	//----- nvinfo : EIATTR_COOP_GROUP_MASK_REGIDS
	.align		4
        /*0038*/ 	.byte	0x04, 0x29
        /*003a*/ 	.short	(.L_3469 - .L_3468)


	//   ....[0]....
.L_3468:
        /*003c*/ 	.word	0xffffffff


	//   ....[1]....
        /*0040*/ 	.word	0xffffffff


	//   ....[2]....
        /*0044*/ 	.word	0xffffffff


	//   ....[3]....
        /*0048*/ 	.word	0xffffffff


	//   ....[4]....
        /*004c*/ 	.word	0xffffffff


	//   ....[5]....
        /*0050*/ 	.word	0xffffffff


	//   ....[6]....
        /*0054*/ 	.word	0xffffffff


	//   ....[7]....
        /*0058*/ 	.word	0xffffffff


	//   ....[8]....
        /*005c*/ 	.word	0xffffffff


	//   ....[9]....
        /*0060*/ 	.word	0xffffffff


	//   ....[10]....
        /*0064*/ 	.word	0xffffffff


	//   ....[11]....
        /*0068*/ 	.word	0xffffffff


	//   ....[12]....
        /*006c*/ 	.word	0xffffffff


	//   ....[13]....
        /*0070*/ 	.word	0xffffffff


	//   ....[14]....
        /*0074*/ 	.word	0xffffffff


	//   ....[15]....
        /*0078*/ 	.word	0xffffffff


	//   ....[16]....
        /*007c*/ 	.word	0xffffffff


	//   ....[17]....
        /*0080*/ 	.word	0xffffffff


	//   ....[18]....
        /*0084*/ 	.word	0xffffffff


	//   ....[19]....
        /*0088*/ 	.word	0xffffffff


	//   ....[20]....
        /*008c*/ 	.word	0xffffffff


	//   ....[21]....
        /*0090*/ 	.word	0xffffffff


	//   ....[22]....
        /*0094*/ 	.word	0xffffffff


	//   ....[23]....
        /*0098*/ 	.word	0xffffffff


	//   ....[24]....
        /*009c*/ 	.word	0xffffffff


	//   ....[25]....
        /*00a0*/ 	.word	0xffffffff


	//   ....[26]....
        /*00a4*/ 	.word	0xffffffff


	//   ....[27]....
        /*00a8*/ 	.word	0xffffffff


	//   ....[28]....
        /*00ac*/ 	.word	0xffffffff


	//   ....[29]....
        /*00b0*/ 	.word	0xffffffff


	//   ....[30]....
        /*00b4*/ 	.word	0xffffffff


	//   ....[31]....
        /*00b8*/ 	.word	0xffffffff


	//   ....[32]....
        /*00bc*/ 	.word	0xffffffff


	//   ....[33]....
        /*00c0*/ 	.word	0xffffffff


	//   ....[34]....
        /*00c4*/ 	.word	0xffffffff


	//   ....[35]....
        /*00c8*/ 	.word	0xffffffff


	//   ....[36]....
        /*00cc*/ 	.word	0xffffffff


	//   ....[37]....
        /*00d0*/ 	.word	0xffffffff


	//   ....[38]....
        /*00d4*/ 	.word	0xffffffff


	//   ....[39]....
        /*00d8*/ 	.word	0xffffffff


	//   ....[40]....
        /*00dc*/ 	.word	0xffffffff


	//   ....[41]....
        /*00e0*/ 	.word	0xffffffff


	//   ....[42]....
        /*00e4*/ 	.word	0xffffffff


	//   ....[43]....
        /*00e8*/ 	.word	0xffffffff


	//   ....[44]....
        /*00ec*/ 	.word	0xffffffff


	//   ....[45]....
        /*00f0*/ 	.word	0xffffffff


	//   ....[46]....
        /*00f4*/ 	.word	0xffffffff


	//   ....[47]....
        /*00f8*/ 	.word	0xffffffff


	//   ....[48]....
        /*00fc*/ 	.word	0xffffffff


	//   ....[49]....
        /*0100*/ 	.word	0xffffffff


	//   ....[50]....
        /*0104*/ 	.word	0xffffffff


	//   ....[51]....
        /*0108*/ 	.word	0xffffffff


	//   ....[52]....
        /*010c*/ 	.word	0xffffffff


	//   ....[53]....
        /*0110*/ 	.word	0xffffffff


	//   ....[54]....
        /*0114*/ 	.word	0xffffffff


	//   ....[55]....
        /*0118*/ 	.word	0xffffffff


	//   ....[56]....
        /*011c*/ 	.word	0xffffffff


	//   ....[57]....
        /*0120*/ 	.word	0xffffffff


	//   ....[58]....
        /*0124*/ 	.word	0xffffffff


	//   ....[59]....
        /*0128*/ 	.word	0xffffffff


	//   ....[60]....
        /*012c*/ 	.word	0xffffffff


	//   ....[61]....
        /*0130*/ 	.word	0xffffffff


	//   ....[62]....
        /*0134*/ 	.word	0xffffffff


	//   ....[63]....
        /*0138*/ 	.word	0xffffffff


	//   ....[64]....
        /*013c*/ 	.word	0xffffffff


	//   ....[65]....
        /*0140*/ 	.word	0xffffffff


	//   ....[66]....
        /*0144*/ 	.word	0xffffffff


	//   ....[67]....
        /*0148*/ 	.word	0xffffffff


	//   ....[68]....
        /*014c*/ 	.word	0xffffffff


	//   ....[69]....
        /*0150*/ 	.word	0xffffffff


	//   ....[70]....
        /*0154*/ 	.word	0xffffffff


	//   ....[71]....
        /*0158*/ 	.word	0xffffffff


	//   ....[72]....
        /*015c*/ 	.word	0xffffffff


	//   ....[73]....
        /*0160*/ 	.word	0xffffffff


	//   ....[74]....
        /*0164*/ 	.word	0xffffffff


	//   ....[75]....
        /*0168*/ 	.word	0xffffffff


	//   ....[76]....
        /*016c*/ 	.word	0xffffffff


	//   ....[77]....
        /*0170*/ 	.word	0xffffffff


	//   ....[78]....
        /*0174*/ 	.word	0xffffffff


	//   ....[79]....
        /*0178*/ 	.word	0xffffffff


	//   ....[80]....
        /*017c*/ 	.word	0xffffffff


	//   ....[81]....
        /*0180*/ 	.word	0xffffffff


	//   ....[82]....
        /*0184*/ 	.word	0xffffffff


	//   ....[83]....
        /*0188*/ 	.word	0xffffffff


	//   ....[84]....
        /*018c*/ 	.word	0xffffffff


	//   ....[85]....
        /*0190*/ 	.word	0xffffffff


	//   ....[86]....
        /*0194*/ 	.word	0xffffffff


	//----- nvinfo : EIATTR_COOP_GROUP_INSTR_OFFSETS
	.align		4
.L_3469:
        /*0198*/ 	.byte	0x04, 0x28
        /*019a*/ 	.short	(.L_3471 - .L_3470)


	//   ....[0]....
.L_3470:
        /*019c*/ 	.word	0x000008e0


	//   ....[1]....
        /*01a0*/ 	.word	0x00000980


	//   ....[2]....
        /*01a4*/ 	.word	0x00000ad0


	//   ....[3]....
        /*01a8*/ 	.word	0x00000c00


	//   ....[4]....
        /*01ac*/ 	.word	0x00000eb0


	//   ....[5]....
        /*01b0*/ 	.word	0x000011b0


	//   ....[6]....
        /*01b4*/ 	.word	0x000014b0


	//   ....[7]....
        /*01b8*/ 	.word	0x00001af0


	//   ....[8]....
        /*01bc*/ 	.word	0x00001f20


	//   ....[9]....
        /*01c0*/ 	.word	0x00002770


	//   ....[10]....
        /*01c4*/ 	.word	0x000027b0


	//   ....[11]....
        /*01c8*/ 	.word	0x000027f0


	//   ....[12]....
        /*01cc*/ 	.word	0x00002820


	//   ....[13]....
        /*01d0*/ 	.word	0x00002840


	//   ....[14]....
        /*01d4*/ 	.word	0x00002900


	//   ....[15]....
        /*01d8*/ 	.word	0x00002920


	//   ....[16]....
        /*01dc*/ 	.word	0x00002930


	//   ....[17]....
        /*01e0*/ 	.word	0x00002940


	//   ....[18]....
        /*01e4*/ 	.word	0x00002a00


	//   ....[19]....
        /*01e8*/ 	.word	0x00002a20


	//   ....[20]....
        /*01ec*/ 	.word	0x00002a30


	//   ....[21]....
        /*01f0*/ 	.word	0x00002a40


	//   ....[22]....
        /*01f4*/ 	.word	0x00002b00


	//   ....[23]....
        /*01f8*/ 	.word	0x00002b20


	//   ....[24]....
        /*01fc*/ 	.word	0x00002b30


	//   ....[25]....
        /*0200*/ 	.word	0x00002b40


	//   ....[26]....
        /*0204*/ 	.word	0x00002c30


	//   ....[27]....
        /*0208*/ 	.word	0x00002c60


	//   ....[28]....
        /*020c*/ 	.word	0x00002ca0


	//   ....[29]....
        /*0210*/ 	.word	0x00002cc0


	//   ....[30]....
        /*0214*/ 	.word	0x00002df0


	//   ....[31]....
        /*0218*/ 	.word	0x00002e30


	//   ....[32]....
        /*021c*/ 	.word	0x00002e70


	//   ....[33]....
        /*0220*/ 	.word	0x00002ec0


	//   ....[34]....
        /*0224*/ 	.word	0x00002f00


	//   ....[35]....
        /*0228*/ 	.word	0x00003650


	//   ....[36]....
        /*022c*/ 	.word	0x00003680


	//   ....[37]....
        /*0230*/ 	.word	0x000036a0


	//   ....[38]....
        /*0234*/ 	.word	0x000036b0


	//   ....[39]....
        /*0238*/ 	.word	0x000037a0


	//   ....[40]....
        /*023c*/ 	.word	0x000037d0


	//   ....[41]....
        /*0240*/ 	.word	0x000037f0


	//   ....[42]....
        /*0244*/ 	.word	0x00003800


	//   ....[43]....
        /*0248*/ 	.word	0x000038f0


	//   ....[44]....
        /*024c*/ 	.word	0x00003920


	//   ....[45]....
        /*0250*/ 	.word	0x00003940


	//   ....[46]....
        /*0254*/ 	.word	0x00003950


	//   ....[47]....
        /*0258*/ 	.word	0x00003a40


	//   ....[48]....
        /*025c*/ 	.word	0x00003a70


	//   ....[49]....
        /*0260*/ 	.word	0x00003a90


	//   ....[50]....
        /*0264*/ 	.word	0x00003aa0


	//   ....[51]....
        /*0268*/ 	.word	0x00003b90


	//   ....[52]....
        /*026c*/ 	.word	0x00003bc0


	//   ....[53]....
        /*0270*/ 	.word	0x00003bd0


	//   ....[54]....
        /*0274*/ 	.word	0x00003be0


	//   ....[55]....
        /*0278*/ 	.word	0x00003cd0


	//   ....[56]....
        /*027c*/ 	.word	0x00003d10


	//   ....[57]....
        /*0280*/ 	.word	0x00003d50


	//   ....[58]....
        /*0284*/ 	.word	0x00003d90


	//   ....[59]....
        /*0288*/ 	.word	0x00003dd0


	//   ....[60]....
        /*028c*/ 	.word	0x00003e10


	//   ....[61]....
        /*0290*/ 	.word	0x00003e50


	//   ....[62]....
        /*0294*/ 	.word	0x00003e90


	//   ....[63]....
        /*0298*/ 	.word	0x00003ed0


	//   ....[64]....
        /*029c*/ 	.word	0x00003f00


	//   ....[65]....
        /*02a0*/ 	.word	0x00005980


	//   ....[66]....
        /*02a4*/ 	.word	0x000059c0


	//   ....[67]....
        /*02a8*/ 	.word	0x00005ac0


	//   ....[68]....
        /*02ac*/ 	.word	0x00005af0


	//   ....[69]....
        /*02b0*/ 	.word	0x00005bd0


	//   ....[70]....
        /*02b4*/ 	.word	0x00005c00


	//   ....[71]....
        /*02b8*/ 	.word	0x00005ce0


	//   ....[72]....
        /*02bc*/ 	.word	0x00005d20


	//   ....[73]....
        /*02c0*/ 	.word	0x00005e20


	//   ....[74]....
        /*02c4*/ 	.word	0x00005e50


	//   ....[75]....
        /*02c8*/ 	.word	0x00006340


	//   ....[76]....
        /*02cc*/ 	.word	0x00006490


	//   ....[77]....
        /*02d0*/ 	.word	0x000065f0


	//   ....[78]....
        /*02d4*/ 	.word	0x00006640


	//   ....[79]....
        /*02d8*/ 	.word	0x00006670


	//   ....[80]....
        /*02dc*/ 	.word	0x00006690


	//   ....[81]....
        /*02e0*/ 	.word	0x000066b0


	//   ....[82]....
        /*02e4*/ 	.word	0x00006760


	//   ....[83]....
        /*02e8*/ 	.word	0x000067b0


	//   ....[84]....
        /*02ec*/ 	.word	0x000067d0


	//   ....[85]....
        /*02f0*/ 	.word	0x000067f0


	//   ....[86]....
        /*02f4*/ 	.word	0x00006810


	//----- nvinfo : EIATTR_EXIT_INSTR_OFFSETS
	.align		4
.L_3471:
        /*02f8*/ 	.byte	0x04, 0x1c
        /*02fa*/ 	.short	(.L_3473 - .L_3472)


	//   ....[0]....
.L_3472:
        /*02fc*/ 	.word	0x000068d0


	//   ....[1]....
        /*0300*/ 	.word	0x00006a20


	//----- nvinfo : EIATTR_MAX_THREADS
	.align		4
.L_3473:
        /*0304*/ 	.byte	0x04, 0x05
        /*0306*/ 	.short	(.L_3475 - .L_3474)
.L_3474:
        /*0308*/ 	.word	0x00000020
        /*030c*/ 	.word	0x00000001
        /*0310*/ 	.word	0x00000001


	//----- nvinfo : EIATTR_CRS_STACK_SIZE
	.align		4
.L_3475:
        /*0314*/ 	.byte	0x04, 0x1e
        /*0316*/ 	.short	(.L_3477 - .L_3476)
.L_3476:
        /*0318*/ 	.word	0x00000000
.L_3477:


//--------------------- .nv.info._Z25selective_scan_bwd_kernelI32Selective_Scan_bwd_kernel_traitsILi32ELi8ELb1ELb1ELb1ELb1ELb0EfN3c107complexIfEEEEv12SSMParamsBwd --------------------------
	.section	.nv.info._Z25selective_scan_bwd_kernelI32Selective_Scan_bwd_kernel_traitsILi32ELi8ELb1ELb1ELb1ELb1ELb0EfN3c107complexIfEEEEv12SSMParamsBwd,"",@"SHT_CUDA_INFO"
	.sectionflags	@""
	.align	4


	//----- nvinfo : EIATTR_CUDA_API_VERSION
	.align		4
        /*0000*/ 	.byte	0x04, 0x37
        /*0002*/ 	.short	(.L_3479 - .L_3478)
.L_3478:
        /*0004*/ 	.word	0x00000082


	//----- nvinfo : EIATTR_SW2861232_WAR
	.align		4
.L_3479:
        /*0008*/ 	.byte	0x01, 0x35
	.zero		2


	//----- nvinfo : EIATTR_PARAM_CBANK
	.align		4
        /*000c*/ 	.byte	0x04, 0x0a
        /*000e*/ 	.short	(.L_3481 - .L_3480)
	.align		4
.L_3480:
        /*0010*/ 	.word	index@(.nv.constant0._Z25selective_scan_bwd_kernelI32Selective_Scan_bwd_kernel_traitsILi32ELi8ELb1ELb1ELb1ELb1ELb0EfN3c107complexIfEEEEv12SSMParamsBwd)
        /*0014*/ 	.short	0x0160
        /*0016*/ 	.short	0x01f0


	//----- nvinfo : EIATTR_CBANK_PARAM_SIZE
	.align		4
.L_3481:
        /*0018*/ 	.byte	0x03, 0x19
        /*001a*/ 	.short	0x01f0


	//----- nvinfo : EIATTR_KPARAM_INFO
	.align		4
        /*001c*/ 	.byte	0x04, 0x17
        /*001e*/ 	.short	(.L_3483 - .L_3482)
.L_3482:
        /*0020*/ 	.word	0x00000000
        /*0024*/ 	.short	0x0000
        /*0026*/ 	.short	0x0000
        /*0028*/ 	.byte	0x00, 0xf0, 0xc1, 0x07


	//----- nvinfo : EIATTR_MAXREG_COUNT
	.align		4
.L_3483:
        /*002c*/ 	.byte	0x03, 0x1b
        /*002e*/ 	.short	0x00ff


	//----- nvinfo : EIATTR_NUM_BARRIERS
	.align		4
        /*0030*/ 	.byte	0x02, 0x4c
        /*0032*/ 	.byte	0x01
	.zero		1


	//----- nvinfo : EIATTR_MERCURY_ISA_VERSION
	.align		4
        /*0034*/ 	.byte	0x03, 0x5f
        /*0036*/ 	.short	0x0000


	//----- nvinfo : EIATTR_COOP_GROUP_MASK_REGIDS
	.align		4
        /*0038*/ 	.byte	0x04, 0x29
        /*003a*/ 	.short	(.L_3485 - .L_3484)


	//   ....[0]....
.L_3484:
        /*003c*/ 	.word	0xffffffff


	//   ....[1]....
        /*0040*/ 	.word	0xffffffff


	//   ....[2]....
        /*0044*/ 	.word	0xffffffff


	//   ....[3]....
        /*0048*/ 	.word	0xffffffff


	//   ....[4]....
        /*004c*/ 	.word	0xffffffff


	//   ....[5]....
        /*0050*/ 	.word	0xffffffff


	//   ....[6]....
        /*0054*/ 	.word	0xffffffff


	//   ....[7]....
        /*0058*/ 	.word	0xffffffff


	//   ....[8]....
        /*005c*/ 	.word	0xffffffff


	//   ....[9]....
        /*0060*/ 	.word	0xffffffff


	//   ....[10]....
        /*0064*/ 	.word	0xffffffff


	//   ....[11]....
        /*0068*/ 	.word	0xffffffff


	//   ....[12]....
        /*006c*/ 	.word	0xffffffff


	//   ....[13]....
        /*0070*/ 	.word	0xffffffff


	//   ....[14]....
        /*0074*/ 	.word	0xffffffff


	//   ....[15]....
        /*0078*/ 	.word	0xffffffff


	//   ....[16]....
        /*007c*/ 	.word	0xffffffff


	//   ....[17]....
        /*0080*/ 	.word	0xffffffff


	//   ....[18]....
        /*0084*/ 	.word	0xffffffff


	//   ....[19]....
        /*0088*/ 	.word	0xffffffff


	//   ....[20]....
        /*008c*/ 	.word	0xffffffff


	//   ....[21]....
        /*0090*/ 	.word	0xffffffff


	//   ....[22]....
        /*0094*/ 	.word	0xffffffff


	//   ....[23]....
        /*0098*/ 	.word	0xffffffff


	//   ....[24]....
        /*009c*/ 	.word	0xffffffff


	//   ....[25]....
        /*00a0*/ 	.word	0xffffffff


	//   ....[26]....
        /*00a4*/ 	.word	0xffffffff


	//   ....[27]....
        /*00a8*/ 	.word	0xffffffff


	//   ....[28]....
        /*00ac*/ 	.word	0xffffffff


	//   ....[29]....
        /*00b0*/ 	.word	0xffffffff


	//   ....[30]....
        /*00b4*/ 	.word	0xffffffff


	//   ....[31]....
        /*00b8*/ 	.word	0xffffffff


	//   ....[32]....
        /*00bc*/ 	.word	0xffffffff


	//   ....[33]....
        /*00c0*/ 	.word	0xffffffff


	//   ....[34]....
        /*00c4*/ 	.word	0xffffffff


	//   ....[35]....
        /*00c8*/ 	.word	0xffffffff


	//   ....[36]....
        /*00cc*/ 	.word	0xffffffff


	//   ....[37]....
        /*00d0*/ 	.word	0xffffffff


	//   ....[38]....
        /*00d4*/ 	.word	0xffffffff


	//   ....[39]....
        /*00d8*/ 	.word	0xffffffff


	//   ....[40]....
        /*00dc*/ 	.word	0xffffffff


	//   ....[41]....
        /*00e0*/ 	.word	0xffffffff


	//   ....[42]....
        /*00e4*/ 	.word	0xffffffff


	//   ....[43]....
        /*00e8*/ 	.word	0xffffffff


	//   ....[44]....
        /*00ec*/ 	.word	0xffffffff


	//   ....[45]....
        /*00f0*/ 	.word	0xffffffff


	//   ....[46]....
        /*00f4*/ 	.word	0xffffffff


	//   ....[47]....
        /*00f8*/ 	.word	0xffffffff


	//   ....[48]....
        /*00fc*/ 	.word	0xffffffff


	//   ....[49]....
        /*0100*/ 	.word	0xffffffff


	//   ....[50]....
        /*0104*/ 	.word	0xffffffff


	//   ....[51]....
        /*0108*/ 	.word	0xffffffff


	//   ....[52]....
        /*010c*/ 	.word	0xffffffff


	//   ....[53]....
        /*0110*/ 	.word	0xffffffff


	//   ....[54]....
        /*0114*/ 	.word	0xffffffff


	//   ....[55]....
        /*0118*/ 	.word	0xffffffff


	//   ....[56]....
        /*011c*/ 	.word	0xffffffff


	//   ....[57]....
        /*0120*/ 	.word	0xffffffff


	//   ....[58]....
        /*0124*/ 	.word	0xffffffff


	//   ....[59]....
        /*0128*/ 	.word	0xffffffff


	//   ....[60]....
        /*012c*/ 	.word	0xffffffff


	//   ....[61]....
        /*0130*/ 	.word	0xffffffff


	//   ....[62]....
        /*0134*/ 	.word	0xffffffff


	//   ....[63]....
        /*0138*/ 	.word	0xffffffff


	//   ....[64]....
        /*013c*/ 	.word	0xffffffff


	//   ....[65]....
        /*0140*/ 	.word	0xffffffff


	//   ....[66]....
        /*0144*/ 	.word	0xffffffff


	//   ....[67]....
        /*0148*/ 	.word	0xffffffff


	//   ....[68]....
        /*014c*/ 	.word	0xffffffff


	//   ....[69]....
        /*0150*/ 	.word	0xffffffff


	//   ....[70]....
        /*0154*/ 	.word	0xffffffff


	//   ....[71]....
        /*0158*/ 	.word	0xffffffff


	//   ....[72]....
        /*015c*/ 	.word	0xffffffff


	//   ....[73]....
        /*0160*/ 	.word	0xffffffff


	//   ....[74]....
        /*0164*/ 	.word	0xffffffff


	//   ....[75]....
        /*0168*/ 	.word	0xffffffff


	//   ....[76]....
        /*016c*/ 	.word	0xffffffff


	//   ....[77]....
        /*0170*/ 	.word	0xffffffff


	//   ....[78]....
        /*0174*/ 	.word	0xffffffff


	//   ....[79]....
        /*0178*/ 	.word	0xffffffff


	//   ....[80]....
        /*017c*/ 	.word	0xffffffff


	//   ....[81]....
        /*0180*/ 	.word	0xffffffff


	//   ....[82]....
        /*0184*/ 	.word	0xffffffff


	//   ....[83]....
        /*0188*/ 	.word	0xffffffff


	//----- nvinfo : EIATTR_COOP_GROUP_INSTR_OFFSETS
	.align		4
.L_3485:
        /*018c*/ 	.byte	0x04, 0x28
        /*018e*/ 	.short	(.L_3487 - .L_3486)


	//   ....[0]....
.L_3486:
        /*0190*/ 	.word	0x00000920


	//   ....[1]....
        /*0194*/ 	.word	0x000009b0


	//   ....[2]....
        /*0198*/ 	.word	0x00000b30


	//   ....[3]....
        /*019c*/ 	.word	0x000020d0


	//   ....[4]....
        /*01a0*/ 	.word	0x000024a0


	//   ....[5]....
        /*01a4*/ 	.word	0x00002d80


	//   ....[6]....
        /*01a8*/ 	.word	0x00002dc0


	//   ....[7]....
        /*01ac*/ 	.word	0x00002df0


	//   ....[8]....
        /*01b0*/ 	.word	0x00002e20


	//   ....[9]....
        /*01b4*/ 	.word	0x00002ef0


	//   ....[10]....
        /*01b8*/ 	.word	0x00002f10


	//   ....[11]....
        /*01bc*/ 	.word	0x00002f20


	//   ....[12]....
        /*01c0*/ 	.word	0x00002f30


	//   ....[13]....
        /*01c4*/ 	.word	0x00003000


	//   ....[14]....
        /*01c8*/ 	.word	0x00003010


	//   ....[15]....
        /*01cc*/ 	.word	0x00003020


	//   ....[16]....
        /*01d0*/ 	.word	0x00003030


	//   ....[17]....
        /*01d4*/ 	.word	0x00003120


	//   ....[18]....
        /*01d8*/ 	.word	0x00003150


	//   ....[19]....
        /*01dc*/ 	.word	0x00003180


	//   ....[20]....
        /*01e0*/ 	.word	0x000031a0


	//   ....[21]....
        /*01e4*/ 	.word	0x00003280


	//   ....[22]....
        /*01e8*/ 	.word	0x000032a0


	//   ....[23]....
        /*01ec*/ 	.word	0x000032d0


	//   ....[24]....
        /*01f0*/ 	.word	0x00003310


	//   ....[25]....
        /*01f4*/ 	.word	0x00003350


	//   ....[26]....
        /*01f8*/ 	.word	0x00003480


	//   ....[27]....
        /*01fc*/ 	.word	0x000034c0


	//   ....[28]....
        /*0200*/ 	.word	0x00003510


	//   ....[29]....
        /*0204*/ 	.word	0x00003590


	//   ....[30]....
        /*0208*/ 	.word	0x000035d0


	//   ....[31]....
        /*020c*/ 	.word	0x00003c90


	//   ....[32]....
        /*0210*/ 	.word	0x00003cd0


	//   ....[33]....
        /*0214*/ 	.word	0x00003d00


	//   ....[34]....
        /*0218*/ 	.word	0x00003d20


	//   ....[35]....
        /*021c*/ 	.word	0x00003e10


	//   ....[36]....
        /*0220*/ 	.word	0x00003e40


	//   ....[37]....
        /*0224*/ 	.word	0x00003e60


	//   ....[38]....
        /*0228*/ 	.word	0x00003e70


	//   ....[39]....
        /*022c*/ 	.word	0x00003f60


	//   ....[40]....
        /*0230*/ 	.word	0x00003f90


	//   ....[41]....
        /*0234*/ 	.word	0x00003fb0


	//   ....[42]....
        /*0238*/ 	.word	0x00003fc0


	//   ....[43]....
        /*023c*/ 	.word	0x000040b0


	//   ....[44]....
        /*0240*/ 	.word	0x000040e0


	//   ....[45]....
        /*0244*/ 	.word	0x00004100


	//   ....[46]....
        /*0248*/ 	.word	0x00004110


	//   ....[47]....
        /*024c*/ 	.word	0x00004200


	//   ....[48]....
        /*0250*/ 	.word	0x00004240


	//   ....[49]....
        /*0254*/ 	.word	0x00004260


	//   ....[50]....
        /*0258*/ 	.word	0x00004270


	//   ....[51]....
        /*025c*/ 	.word	0x00004360


	//   ....[52]....
        /*0260*/ 	.word	0x000043a0


	//   ....[53]....
        /*0264*/ 	.word	0x000043e0


	//   ....[54]....
        /*0268*/ 	.word	0x00004420


	//   ....[55]....
        /*026c*/ 	.word	0x00004460


	//   ....[56]....
        /*0270*/ 	.word	0x000044a0


	//   ....[57]....
        /*0274*/ 	.word	0x000044d0


	//   ....[58]....
        /*0278*/ 	.word	0x00004510


	//   ....[59]....
        /*027c*/ 	.word	0x00004550


	//   ....[60]....
        /*0280*/ 	.word	0x00004590


	//   ....[61]....
        /*0284*/ 	.word	0x00006020


	//   ....[62]....
        /*0288*/ 	.word	0x00006060


	//   ....[63]....
        /*028c*/ 	.word	0x00006160


	//   ....[64]....
        /*0290*/ 	.word	0x00006190


	//   ....[65]....
        /*0294*/ 	.word	0x00006240


	//   ....[66]....
        /*0298*/ 	.word	0x00006270


	//   ....[67]....
        /*029c*/ 	.word	0x00006350


	//   ....[68]....
        /*02a0*/ 	.word	0x00006380


	//   ....[69]....
        /*02a4*/ 	.word	0x00006460


	//   ....[70]....
        /*02a8*/ 	.word	0x000064a0


	//   ....[71]....
        /*02ac*/ 	.word	0x00006930


	//   ....[72]....
        /*02b0*/ 	.word	0x00006bb0


	//   ....[73]....
        /*02b4*/ 	.word	0x00006f60


	//   ....[74]....
        /*02b8*/ 	.word	0x000070e0


	//   ....[75]....
        /*02bc*/ 	.word	0x00007130


	//   ....[76]....
        /*02c0*/ 	.word	0x00007160


	//   ....[77]....
        /*02c4*/ 	.word	0x00007180


	//   ....[78]....
        /*02c8*/ 	.word	0x000071a0


	//   ....[79]....
        /*02cc*/ 	.word	0x00007250


	//   ....[80]....
        /*02d0*/ 	.word	0x000072a0


	//   ....[81]....
        /*02d4*/ 	.word	0x000072c0


	//   ....[82]....
        /*02d8*/ 	.word	0x000072e0


	//   ....[83]....
        /*02dc*/ 	.word	0x00007300


	//----- nvinfo : EIATTR_EXIT_INSTR_OFFSETS
	.align		4
.L_3487:
        /*02e0*/ 	.byte	0x04, 0x1c
        /*02e2*/ 	.short	(.L_3489 - .L_3488)


	//   ....[0]....
.L_3488:
        /*02e4*/ 	.word	0x000073c0


	//   ....[1]....
        /*02e8*/ 	.word	0x00007510


	//----- nvinfo : EIATTR_MAX_THREADS
	.align		4
.L_3489:
        /*02ec*/ 	.byte	0x04, 0x05
        /*02ee*/ 	.short	(.L_3491 - .L_3490)
.L_3490:
        /*02f0*/ 	.word	0x00000020
        /*02f4*/ 	.word	0x00000001
        /*02f8*/ 	.word	0x00000001


	//----- nvinfo : EIATTR_CRS_STACK_SIZE
	.align		4
.L_3491:
        /*02fc*/ 	.byte	0x04, 0x1e
        /*02fe*/ 	.short	(.L_3493 - .L_3492)
.L_3492:
        /*0300*/ 	.word	0x00000000
.L_3493:


//--------------------- .nv.info._Z25selective_scan_bwd_kernelI32Selective_Scan_bwd_kernel_traitsILi32ELi8ELb1ELb1ELb1ELb1ELb1EfN3c107complexIfEEEEv12SSMParamsBwd --------------------------
	.section	.nv.info._Z25selective_scan_bwd_kernelI32Selective_Scan_bwd_kernel_traitsILi32ELi8ELb1ELb1ELb1ELb1ELb1EfN3c107complexIfEEEEv12SSMParamsBwd,"",@"SHT_CUDA_INFO"
	.sectionflags	@""
	.align	4


	//----- nvinfo : EIATTR_CUDA_API_VERSION
	.align		4
        /*0000*/ 	.byte	0x04, 0x37
        /*0002*/ 	.short	(.L_3495 - .L_3494)
.L_3494:
        /*0004*/ 	.word	0x00000082


	//----- nvinfo : EIATTR_SW2861232_WAR
	.align		4
.L_3495:
        /*0008*/ 	.byte	0x01, 0x35
	.zero		2


	//----- nvinfo : EIATTR_PARAM_CBANK
	.align		4
        /*000c*/ 	.byte	0x04, 0x0a
        /*000e*/ 	.short	(.L_3497 - .L_3496)
	.align		4
.L_3496:
        /*0010*/ 	.word	index@(.nv.constant0._Z25selective_scan_bwd_kernelI32Selective_Scan_bwd_kernel_traitsILi32ELi8ELb1ELb1ELb1ELb1ELb1EfN3c107complexIfEEEEv12SSMParamsBwd)
        /*0014*/ 	.short	0x0160
        /*0016*/ 	.short	0x01f0


	//----- nvinfo : EIATTR_CBANK_PARAM_SIZE
	.align		4
.L_3497:
        /*0018*/ 	.byte	0x03, 0x19
        /*001a*/ 	.short	0x01f0


	//----- nvinfo : EIATTR_KPARAM_INFO
	.align		4
        /*001c*/ 	.byte	0x04, 0x17
        /*001e*/ 	.short	(.L_3499 - .L_3498)
.L_3498:
        /*0020*/ 	.word	0x00000000
        /*0024*/ 	.short	0x0000
        /*0026*/ 	.short	0x0000
        /*0028*/ 	.byte	0x00, 0xf0, 0xc1, 0x07


	//----- nvinfo : EIATTR_MAXREG_COUNT
	.align		4
.L_3499:
        /*002c*/ 	.byte	0x03, 0x1b
        /*002e*/ 	.short	0x00ff


	//----- nvinfo : EIATTR_NUM_BARRIERS
	.align		4
        /*0030*/ 	.byte	0x02, 0x4c
        /*0032*/ 	.byte	0x01
	.zero		1


	//----- nvinfo : EIATTR_MERCURY_ISA_VERSION
	.align		4
        /*0034*/ 	.byte	0x03, 0x5f
        /*0036*/ 	.short	0x0000


	//----- nvinfo : EIATTR_COOP_GROUP_MASK_REGIDS
	.align		4
        /*0038*/ 	.byte	0x04, 0x29
        /*003a*/ 	.short	(.L_3501 - .L_3500)


	//   ....[0]....
.L_3500:
        /*003c*/ 	.word	0xffffffff


	//   ....[1]....
        /*0040*/ 	.word	0xffffffff


	//   ....[2]....
        /*0044*/ 	.word	0xffffffff


	//   ....[3]....
        /*0048*/ 	.word	0xffffffff


	//   ....[4]....
        /*004c*/ 	.word	0xffffffff


	//   ....[5]....
        /*0050*/ 	.word	0xffffffff


	//   ....[6]....
        /*0054*/ 	.word	0xffffffff


	//   ....[7]....
        /*0058*/ 	.word	0xffffffff


	//   ....[8]....
        /*005c*/ 	.word	0xffffffff


	//   ....[9]....
        /*0060*/ 	.word	0xffffffff


	//   ....[10]....
        /*0064*/ 	.word	0xffffffff


	//   ....[11]....
        /*0068*/ 	.word	0xffffffff


	//   ....[12]....
        /*006c*/ 	.word	0xffffffff


	//   ....[13]....
        /*0070*/ 	.word	0xffffffff


	//   ....[14]....
        /*0074*/ 	.word	0xffffffff


	//   ....[15]....
        /*0078*/ 	.word	0xffffffff


	//   ....[16]....
        /*007c*/ 	.word	0xffffffff


	//   ....[17]....
        /*0080*/ 	.word	0xffffffff


	//   ....[18]....
        /*0084*/ 	.word	0xffffffff


	//   ....[19]....
        /*0088*/ 	.word	0xffffffff


	//   ....[20]....
        /*008c*/ 	.word	0xffffffff


	//   ....[21]....
        /*0090*/ 	.word	0xffffffff


	//   ....[22]....
        /*0094*/ 	.word	0xffffffff


	//   ....[23]....
        /*0098*/ 	.word	0xffffffff


	//   ....[24]....
        /*009c*/ 	.word	0xffffffff


	//   ....[25]....
        /*00a0*/ 	.word	0xffffffff


	//   ....[26]....
        /*00a4*/ 	.word	0xffffffff


	//   ....[27]....
        /*00a8*/ 	.word	0xffffffff


	//   ....[28]....
        /*00ac*/ 	.word	0xffffffff


	//   ....[29]....
        /*00b0*/ 	.word	0xffffffff


	//   ....[30]....
        /*00b4*/ 	.word	0xffffffff


	//   ....[31]....
        /*00b8*/ 	.word	0xffffffff


	//   ....[32]....
        /*00bc*/ 	.word	0xffffffff


	//   ....[33]....
        /*00c0*/ 	.word	0xffffffff


	//   ....[34]....
        /*00c4*/ 	.word	0xffffffff


	//   ....[35]....
        /*00c8*/ 	.word	0xffffffff


	//   ....[36]....
        /*00cc*/ 	.word	0xffffffff


	//   ....[37]....
        /*00d0*/ 	.word	0xffffffff


	//   ....[38]....
        /*00d4*/ 	.word	0xffffffff


	//   ....[39]....
        /*00d8*/ 	.word	0xffffffff


	//   ....[40]....
        /*00dc*/ 	.word	0xffffffff


	//   ....[41]....
        /*00e0*/ 	.word	0xffffffff


	//   ....[42]....
        /*00e4*/ 	.word	0xffffffff


	//   ....[43]....
        /*00e8*/ 	.word	0xffffffff


	//   ....[44]....
        /*00ec*/ 	.word	0xffffffff


	//   ....[45]....
        /*00f0*/ 	.word	0xffffffff


	//   ....[46]....
        /*00f4*/ 	.word	0xffffffff


	//   ....[47]....
        /*00f8*/ 	.word	0xffffffff


	//   ....[48]....
        /*00fc*/ 	.word	0xffffffff


	//   ....[49]....
        /*0100*/ 	.word	0xffffffff


	//   ....[50]....
        /*0104*/ 	.word	0xffffffff


	//   ....[51]....
        /*0108*/ 	.word	0xffffffff


	//   ....[52]....
        /*010c*/ 	.word	0xffffffff


	//   ....[53]....
        /*0110*/ 	.word	0xffffffff


	//   ....[54]....
        /*0114*/ 	.word	0xffffffff


	//   ....[55]....
        /*0118*/ 	.word	0xffffffff


	//   ....[56]....
        /*011c*/ 	.word	0xffffffff


	//   ....[57]....
        /*0120*/ 	.word	0xffffffff


	//   ....[58]....
        /*0124*/ 	.word	0xffffffff


	//   ....[59]....
        /*0128*/ 	.word	0xffffffff


	//   ....[60]....
        /*012c*/ 	.word	0xffffffff


	//   ....[61]....
        /*0130*/ 	.word	0xffffffff


	//   ....[62]....
        /*0134*/ 	.word	0xffffffff


	//   ....[63]....
        /*0138*/ 	.word	0xffffffff


	//   ....[64]....
        /*013c*/ 	.word	0xffffffff


	//   ....[65]....
        /*0140*/ 	.word	0xffffffff


	//   ....[66]....
        /*0144*/ 	.word	0xffffffff


	//   ....[67]....
        /*0148*/ 	.word	0xffffffff


	//   ....[68]....
        /*014c*/ 	.word	0xffffffff


	//   ....[69]....
        /*0150*/ 	.word	0xffffffff


	//   ....[70]....
        /*0154*/ 	.word	0xffffffff


	//   ....[71]....
        /*0158*/ 	.word	0xffffffff


	//   ....[72]....
        /*015c*/ 	.word	0xffffffff


	//   ....[73]....
        /*0160*/ 	.word	0xffffffff


	//   ....[74]....
        /*0164*/ 	.word	0xffffffff


	//   ....[75]....
        /*0168*/ 	.word	0xffffffff


	//   ....[76]....
        /*016c*/ 	.word	0xffffffff


	//   ....[77]....
        /*0170*/ 	.word	0xffffffff


	//   ....[78]....
        /*0174*/ 	.word	0xffffffff


	//   ....[79]....
        /*0178*/ 	.word	0xffffffff


	//   ....[80]....
        /*017c*/ 	.word	0xffffffff


	//   ....[81]....
        /*0180*/ 	.word	0xffffffff


	//   ....[82]....
        /*0184*/ 	.word	0xffffffff


	//   ....[83]....
        /*0188*/ 	.word	0xffffffff


	//   ....[84]....
        /*018c*/ 	.word	0xffffffff


	//   ....[85]....
        /*0190*/ 	.word	0xffffffff


	//   ....[86]....
        /*0194*/ 	.word	0xffffffff


	//   ....[87]....
        /*0198*/ 	.word	0xffffffff


	//----- nvinfo : EIATTR_COOP_GROUP_INSTR_OFFSETS
	.align		4
.L_3501:
        /*019c*/ 	.byte	0x04, 0x28
        /*019e*/ 	.short	(.L_3503 - .L_3502)


	//   ....[0]....
.L_3502:
        /*01a0*/ 	.word	0x000008f0


	//   ....[1]....
        /*01a4*/ 	.word	0x000009a0


	//   ....[2]....
        /*01a8*/ 	.word	0x00000bf0


	//   ....[3]....
        /*01ac*/ 	.word	0x00001e30


	//   ....[4]....
        /*01b0*/ 	.word	0x00002100


	//   ....[5]....
        /*01b4*/ 	.word	0x000023f0


	//   ....[6]....
        /*01b8*/ 	.word	0x000026f0


	//   ....[7]....
        /*01bc*/ 	.word	0x00002c20


	//   ....[8]....
        /*01c0*/ 	.word	0x00002fb0


	//   ....[9]....
        /*01c4*/ 	.word	0x000038a0


	//   ....[10]....
        /*01c8*/ 	.word	0x000038e0


	//   ....[11]....
        /*01cc*/ 	.word	0x00003910


	//   ....[12]....
        /*01d0*/ 	.word	0x00003920


	//   ....[13]....
        /*01d4*/ 	.word	0x000039e0


	//   ....[14]....
        /*01d8*/ 	.word	0x00003a00


	//   ....[15]....
        /*01dc*/ 	.word	0x00003a10


	//   ....[16]....
        /*01e0*/ 	.word	0x00003a20


	//   ....[17]....
        /*01e4*/ 	.word	0x00003ae0


	//   ....[18]....
        /*01e8*/ 	.word	0x00003b10


	//   ....[19]....
        /*01ec*/ 	.word	0x00003b30


	//   ....[20]....
        /*01f0*/ 	.word	0x00003b40


	//   ....[21]....
        /*01f4*/ 	.word	0x00003c30


	//   ....[22]....
        /*01f8*/ 	.word	0x00003c60


	//   ....[23]....
        /*01fc*/ 	.word	0x00003c90


	//   ....[24]....
        /*0200*/ 	.word	0x00003ca0


	//   ....[25]....
        /*0204*/ 	.word	0x00003d60


	//   ....[26]....
        /*0208*/ 	.word	0x00003dd0


	//   ....[27]....
        /*020c*/ 	.word	0x00003df0


	//   ....[28]....
        /*0210*/ 	.word	0x00003e30


	//   ....[29]....
        /*0214*/ 	.word	0x00003e90


	//   ....[30]....
        /*0218*/ 	.word	0x00003fe0


	//   ....[31]....
        /*021c*/ 	.word	0x00004010


	//   ....[32]....
        /*0220*/ 	.word	0x00004050


	//   ....[33]....
        /*0224*/ 	.word	0x000040b0


	//   ....[34]....
        /*0228*/ 	.word	0x000040f0


	//   ....[35]....
        /*022c*/ 	.word	0x000047c0


	//   ....[36]....
        /*0230*/ 	.word	0x000047f0


	//   ....[37]....
        /*0234*/ 	.word	0x00004820


	//   ....[38]....
        /*0238*/ 	.word	0x00004840


	//   ....[39]....
        /*023c*/ 	.word	0x00004930


	//   ....[40]....
        /*0240*/ 	.word	0x00004960


	//   ....[41]....
        /*0244*/ 	.word	0x00004980


	//   ....[42]....
        /*0248*/ 	.word	0x00004990


	//   ....[43]....
        /*024c*/ 	.word	0x00004a80


	//   ....[44]....
        /*0250*/ 	.word	0x00004ab0


	//   ....[45]....
        /*0254*/ 	.word	0x00004ad0


	//   ....[46]....
        /*0258*/ 	.word	0x00004ae0


	//   ....[47]....
        /*025c*/ 	.word	0x00004bd0


	//   ....[48]....
        /*0260*/ 	.word	0x00004c00


	//   ....[49]....
        /*0264*/ 	.word	0x00004c20


	//   ....[50]....
        /*0268*/ 	.word	0x00004c30


	//   ....[51]....
        /*026c*/ 	.word	0x00004d20


	//   ....[52]....
        /*0270*/ 	.word	0x00004d60


	//   ....[53]....
        /*0274*/ 	.word	0x00004d80


	//   ....[54]....
        /*0278*/ 	.word	0x00004d90


	//   ....[55]....
        /*027c*/ 	.word	0x00004e70


	//   ....[56]....
        /*0280*/ 	.word	0x00004eb0


	//   ....[57]....
        /*0284*/ 	.word	0x00004ef0


	//   ....[58]....
        /*0288*/ 	.word	0x00004f30


	//   ....[59]....
        /*028c*/ 	.word	0x00004f70


	//   ....[60]....
        /*0290*/ 	.word	0x00004fb0


	//   ....[61]....
        /*0294*/ 	.word	0x00004ff0


	//   ....[62]....
        /*0298*/ 	.word	0x00005030


	//   ....[63]....
        /*029c*/ 	.word	0x00005060


	//   ....[64]....
        /*02a0*/ 	.word	0x000050a0


	//   ....[65]....
        /*02a4*/ 	.word	0x00006b50


	//   ....[66]....
        /*02a8*/ 	.word	0x00006b90


	//   ....[67]....
        /*02ac*/ 	.word	0x00006c90


	//   ....[68]....
        /*02b0*/ 	.word	0x00006cc0


	//   ....[69]....
        /*02b4*/ 	.word	0x00006da0


	//   ....[70]....
        /*02b8*/ 	.word	0x00006dd0


	//   ....[71]....
        /*02bc*/ 	.word	0x00006eb0


	//   ....[72]....
        /*02c0*/ 	.word	0x00006ee0


	//   ....[73]....
        /*02c4*/ 	.word	0x00006fc0


	//   ....[74]....
        /*02c8*/ 	.word	0x00006ff0


	//   ....[75]....
        /*02cc*/ 	.word	0x00007420


	//   ....[76]....
        /*02d0*/ 	.word	0x000074c0


	//   ....[77]....
        /*02d4*/ 	.word	0x00007a00


	//   ....[78]....
        /*02d8*/ 	.word	0x00007bc0


	//   ....[79]....
        /*02dc*/ 	.word	0x00007c10


	//   ....[80]....
        /*02e0*/ 	.word	0x00007c40


	//   ....[81]....
        /*02e4*/ 	.word	0x00007c60


	//   ....[82]....
        /*02e8*/ 	.word	0x00007c80


	//   ....[83]....
        /*02ec*/ 	.word	0x00007d30


	//   ....[84]....
        /*02f0*/ 	.word	0x00007d80


	//   ....[85]....
        /*02f4*/ 	.word	0x00007da0


	//   ....[86]....
        /*02f8*/ 	.word	0x00007dc0


	//   ....[87]....
        /*02fc*/ 	.word	0x00007de0


	//----- nvinfo : EIATTR_EXIT_INSTR_OFFSETS
	.align		4
.L_3503:
        /*0300*/ 	.byte	0x04, 0x1c
        /*0302*/ 	.short	(.L_3505 - .L_3504)


	//   ....[0]....
.L_3504:
        /*0304*/ 	.word	0x00007ea0


	//   ....[1]....
        /*0308*/ 	.word	0x00007ff0


	//----- nvinfo : EIATTR_MAX_THREADS
	.align		4
.L_3505:
        /*030c*/ 	.byte	0x04, 0x05
        /*030e*/ 	.short	(.L_3507 - .L_3506)
.L_3506:
        /*0310*/ 	.word	0x00000020
        /*0314*/ 	.word	0x00000001
        /*0318*/ 	.word	0x00000001


	//----- nvinfo : EIATTR_CRS_STACK_SIZE
	.align		4
.L_3507:
        /*031c*/ 	.byte	0x04, 0x1e
        /*031e*/ 	.short	(.L_3509 - .L_3508)
.L_3508:
        /*0320*/ 	.word	0x00000000
.L_3509:


//--------------------- .nv.info._Z25selective_scan_bwd_kernelI32Selective_Scan_bwd_kernel_traitsILi32ELi4ELb0ELb0ELb0ELb0ELb0EfN3c107complexIfEEEEv12SSMParamsBwd --------------------------
	.section	.nv.info._Z25selective_scan_bwd_kernelI32Selective_Scan_bwd_kernel_traitsILi32ELi4ELb0ELb0ELb0ELb0ELb0EfN3c107complexIfEEEEv12SSMParamsBwd,"",@"SHT_CUDA_INFO"
	.sectionflags	@""
	.align	4


	//----- nvinfo : EIATTR_CUDA_API_VERSION
	.align		4
        /*0000*/ 	.byte	0x04, 0x37
        /*0002*/ 	.short	(.L_3511 - .L_3510)
.L_3510:
        /*0004*/ 	.word	0x00000082


	//----- nvinfo : EIATTR_SW2861232_WAR
	.align		4
.L_3511:
        /*0008*/ 	.byte	0x01, 0x35
	.zero		2


	//----- nvinfo : EIATTR_PARAM_CBANK
	.align		4
        /*000c*/ 	.byte	0x04, 0x0a
        /*000e*/ 	.short	(.L_3513 - .L_3512)
	.align		4
.L_3512:
        /*0010*/ 	.word	index@(.nv.constant0._Z25selective_scan_bwd_kernelI32Selective_Scan_bwd_kernel_traitsILi32ELi4ELb0ELb0ELb0ELb0ELb0EfN3c107complexIfEEEEv12SSMParamsBwd)
        /*0014*/ 	.short	0x0160
        /*0016*/ 	.short	0x01f0


	//----- nvinfo : EIATTR_CBANK_PARAM_SIZE
	.align		4
.L_3513:
        /*0018*/ 	.byte	0x03, 0x19
        /*001a*/ 	.short	0x01f0


	//----- nvinfo : EIATTR_KPARAM_INFO
	.align		4
        /*001c*/ 	.byte	0x04, 0x17
        /*001e*/ 	.short	(.L_3515 - .L_3514)
.L_3514:
        /*0020*/ 	.word	0x00000000
        /*0024*/ 	.short	0x0000
        /*0026*/ 	.short	0x0000
        /*0028*/ 	.byte	0x00, 0xf0, 0xc1, 0x07


	//----- nvinfo : EIATTR_MAXREG_COUNT
	.align		4
.L_3515:
        /*002c*/ 	.byte	0x03, 0x1b
        /*002e*/ 	.short	0x00ff


	//----- nvinfo : EIATTR_NUM_BARRIERS
	.align		4
        /*0030*/ 	.byte	0x02, 0x4c
        /*0032*/ 	.byte	0x01
	.zero		1


	//----- nvinfo : EIATTR_MERCURY_ISA_VERSION
	.align		4
        /*0034*/ 	.byte	0x03, 0x5f
        /*0036*/ 	.short	0x0000


	//----- nvinfo : EIATTR_COOP_GROUP_MASK_REGIDS
	.align		4
        /*0038*/ 	.byte	0x04, 0x29
        /*003a*/ 	.short	(.L_3517 - .L_3516)


	//   ....[0]....
.L_3516:
        /*003c*/ 	.word	0xffffffff


	//   ....[1]....
        /*0040*/ 	.word	0xffffffff


	//   ....[2]....
        /*0044*/ 	.word	0xffffffff


	//   ....[3]....
        /*0048*/ 	.word	0xffffffff


	//   ....[4]....
        /*004c*/ 	.word	0xffffffff


	//   ....[5]....
        /*0050*/ 	.word	0xffffffff


	//   ....[6]....
        /*0054*/ 	.word	0xffffffff


	//   ....[7]....
        /*0058*/ 	.word	0xffffffff


	//   ....[8]....
        /*005c*/ 	.word	0xffffffff


	//   ....[9]....
        /*0060*/ 	.word	0xffffffff


	//   ....[10]....
        /*0064*/ 	.word	0xffffffff


	//   ....[11]....
        /*0068*/ 	.word	0xffffffff


	//   ....[12]....
        /*006c*/ 	.word	0xffffffff


	//   ....[13]....
        /*0070*/ 	.word	0xffffffff


	//   ....[14]....
        /*0074*/ 	.word	0xffffffff


	//   ....[15]....
        /*0078*/ 	.word	0xffffffff


	//   ....[16]....
        /*007c*/ 	.word	0xffffffff


	//   ....[17]....
        /*0080*/ 	.word	0xffffffff


	//   ....[18]....
        /*0084*/ 	.word	0xffffffff


	//   ....[19]....
        /*0088*/ 	.word	0xffffffff


	//   ....[20]....
        /*008c*/ 	.word	0xffffffff


	//   ....[21]....
        /*0090*/ 	.word	0xffffffff


	//   ....[22]....
        /*0094*/ 	.word	0xffffffff


	//   ....[23]....
        /*0098*/ 	.word	0xffffffff


	//   ....[24]....
        /*009c*/ 	.word	0xffffffff


	//   ....[25]....
        /*00a0*/ 	.word	0xffffffff


	//   ....[26]....
        /*00a4*/ 	.word	0xffffffff


	//   ....[27]....
        /*00a8*/ 	.word	0xffffffff


	//   ....[28]....
        /*00ac*/ 	.word	0xffffffff


	//   ....[29]....
        /*00b0*/ 	.word	0xffffffff


	//   ....[30]....
        /*00b4*/ 	.word	0xffffffff


	//   ....[31]....
        /*00b8*/ 	.word	0xffffffff


	//   ....[32]....
        /*00bc*/ 	.word	0xffffffff


	//   ....[33]....
        /*00c0*/ 	.word	0xffffffff


	//   ....[34]....
        /*00c4*/ 	.word	0xffffffff


	//   ....[35]....
        /*00c8*/ 	.word	0xffffffff


	//   ....[36]....
        /*00cc*/ 	.word	0xffffffff


	//   ....[37]....
        /*00d0*/ 	.word	0xffffffff


	//   ....[38]....
        /*00d4*/ 	.word	0xffffffff


	//   ....[39]....
        /*00d8*/ 	.word	0xffffffff


	//   ....[40]....
        /*00dc*/ 	.word	0xffffffff


	//   ....[41]....
        /*00e0*/ 	.word	0xffffffff


	//   ....[42]....
        /*00e4*/ 	.word	0xffffffff


	//   ....[43]....
        /*00e8*/ 	.word	0xffffffff


	//   ....[44]....
        /*00ec*/ 	.word	0xffffffff


	//   ....[45]....
        /*00f0*/ 	.word	0xffffffff


	//   ....[46]....
        /*00f4*/ 	.word	0xffffffff


	//   ....[47]....
        /*00f8*/ 	.word	0xffffffff


	//   ....[48]....
        /*00fc*/ 	.word	0xffffffff


	//   ....[49]....
        /*0100*/ 	.word	0xffffffff


	//   ....[50]....
        /*0104*/ 	.word	0xffffffff


	//   ....[51]....
        /*0108*/ 	.word	0xffffffff


	//   ....[52]....
        /*010c*/ 	.word	0xffffffff


	//   ....[53]....
        /*0110*/ 	.word	0xffffffff


	//   ....[54]....
        /*0114*/ 	.word	0xffffffff


	//   ....[55]....
        /*0118*/ 	.word	0xffffffff


	//   ....[56]....
        /*011c*/ 	.word	0xffffffff


	//   ....[57]....
        /*0120*/ 	.word	0xffffffff


	//   ....[58]....
        /*0124*/ 	.word	0xffffffff


	//   ....[59]....
        /*0128*/ 	.word	0xffffffff


	//   ....[60]....
        /*012c*/ 	.word	0xffffffff


	//   ....[61]....
        /*0130*/ 	.word	0xffffffff


	//   ....[62]....
        /*0134*/ 	.word	0xffffffff


	//   ....[63]....
        /*0138*/ 	.word	0xffffffff


	//   ....[64]....
        /*013c*/ 	.word	0xffffffff


	//   ....[65]....
        /*0140*/ 	.word	0xffffffff


	//   ....[66]....
        /*0144*/ 	.word	0xffffffff


	//   ....[67]....
        /*0148*/ 	.word	0xffffffff


	//   ....[68]....
        /*014c*/ 	.word	0xffffffff


	//   ....[69]....
        /*0150*/ 	.word	0xffffffff


	//   ....[70]....
        /*0154*/ 	.word	0xffffffff


	//   ....[71]....
        /*0158*/ 	.word	0xffffffff


	//   ....[72]....
        /*015c*/ 	.word	0xffffffff


	//   ....[73]....
        /*0160*/ 	.word	0xffffffff


	//   ....[74]....
        /*0164*/ 	.word	0xffffffff


	//   ....[75]....
        /*0168*/ 	.word	0xffffffff


	//   ....[76]....
        /*016c*/ 	.word	0xffffffff


	//   ....[77]....
        /*0170*/ 	.word	0xffffffff


	//   ....[78]....
        /*0174*/ 	.word	0xffffffff


	//   ....[79]....
        /*0178*/ 	.word	0xffffffff


	//   ....[80]....
        /*017c*/ 	.word	0xffffffff


	//   ....[81]....
        /*0180*/ 	.word	0xffffffff


	//   ....[82]....
        /*0184*/ 	.word	0xffffffff


	//   ....[83]....
        /*0188*/ 	.word	0xffffffff


	//   ....[84]....
        /*018c*/ 	.word	0xffffffff


	//   ....[85]....
        /*0190*/ 	.word	0xffffffff


	//   ....[86]....
        /*0194*/ 	.word	0xffffffff


	//   ....[87]....
        /*0198*/ 	.word	0xffffffff


	//   ....[88]....
        /*019c*/ 	.word	0xffffffff


	//   ....[89]....
        /*01a0*/ 	.word	0xffffffff


	//   ....[90]....
        /*01a4*/ 	.word	0xffffffff


	//----- nvinfo : EIATTR_COOP_GROUP_INSTR_OFFSETS
	.align		4
.L_3517:
        /*01a8*/ 	.byte	0x04, 0x28
        /*01aa*/ 	.short	(.L_3519 - .L_3518)


	//   ....[0]....
.L_3518:
        /*01ac*/ 	.word	0x000007b0


	//   ....[1]....
        /*01b0*/ 	.word	0x00000900


	//   ....[2]....
        /*01b4*/ 	.word	0x000009f0


	//   ....[3]....
        /*01b8*/ 	.word	0x000013d0


	//   ....[4]....
        /*01bc*/ 	.word	0x00001410


	//   ....[5]....
        /*01c0*/ 	.word	0x00001450


	//   ....[6]....
        /*01c4*/ 	.word	0x00001470


	//   ....[7]....
        /*01c8*/ 	.word	0x00001480


	//   ....[8]....
        /*01cc*/ 	.word	0x00001490


	//   ....[9]....
        /*01d0*/ 	.word	0x00001560


	//   ....[10]....
        /*01d4*/ 	.word	0x00001570


	//   ....[11]....
        /*01d8*/ 	.word	0x00001580


	//   ....[12]....
        /*01dc*/ 	.word	0x00001590


	//   ....[13]....
        /*01e0*/ 	.word	0x00001650


	//   ....[14]....
        /*01e4*/ 	.word	0x00001680


	//   ....[15]....
        /*01e8*/ 	.word	0x000016a0


	//   ....[16]....
        /*01ec*/ 	.word	0x000016c0


	//   ....[17]....
        /*01f0*/ 	.word	0x00001780


	//   ....[18]....
        /*01f4*/ 	.word	0x000017c0


	//   ....[19]....
        /*01f8*/ 	.word	0x000017f0


	//   ....[20]....
        /*01fc*/ 	.word	0x00001820


	//   ....[21]....
        /*0200*/ 	.word	0x00001940


	//   ....[22]....
        /*0204*/ 	.word	0x00001980


	//   ....[23]....
        /*0208*/ 	.word	0x000019c0


	//   ....[24]....
        /*020c*/ 	.word	0x00001a00


	//   ....[25]....
        /*0210*/ 	.word	0x00001bb0


	//   ....[26]....
        /*0214*/ 	.word	0x00001c00


	//   ....[27]....
        /*0218*/ 	.word	0x00001c30


	//   ....[28]....
        /*021c*/ 	.word	0x00001c40


	//   ....[29]....
        /*0220*/ 	.word	0x00001c50


	//   ....[30]....
        /*0224*/ 	.word	0x00001c60


	//   ....[31]....
        /*0228*/ 	.word	0x00001c70


	//   ....[32]....
        /*022c*/ 	.word	0x00001c80


	//   ....[33]....
        /*0230*/ 	.word	0x00001d60


	//   ....[34]....
        /*0234*/ 	.word	0x00001d90


	//   ....[35]....
        /*0238*/ 	.word	0x00001dc0


	//   ....[36]....
        /*023c*/ 	.word	0x00001dd0


	//   ....[37]....
        /*0240*/ 	.word	0x00001eb0


	//   ....[38]....
        /*0244*/ 	.word	0x00001ed0


	//   ....[39]....
        /*0248*/ 	.word	0x00001ee0


	//   ....[40]....
        /*024c*/ 	.word	0x00001ef0


	//   ....[41]....
        /*0250*/ 	.word	0x00001fd0


	//   ....[42]....
        /*0254*/ 	.word	0x00001ff0


	//   ....[43]....
        /*0258*/ 	.word	0x00002000


	//   ....[44]....
        /*025c*/ 	.word	0x00002010


	//   ....[45]....
        /*0260*/ 	.word	0x000020f0


	//   ....[46]....
        /*0264*/ 	.word	0x00002110


	//   ....[47]....
        /*0268*/ 	.word	0x00002120


	//   ....[48]....
        /*026c*/ 	.word	0x00002130


	//   ....[49]....
        /*0270*/ 	.word	0x00002210


	//   ....[50]....
        /*0274*/ 	.word	0x00002240


	//   ....[51]....
        /*0278*/ 	.word	0x00002250


	//   ....[52]....
        /*027c*/ 	.word	0x00002260


	//   ....[53]....
        /*0280*/ 	.word	0x00002270


	//   ....[54]....
        /*0284*/ 	.word	0x00002280


	//   ....[55]....
        /*0288*/ 	.word	0x00002290


	//   ....[56]....
        /*028c*/ 	.word	0x000022b0


	//   ....[57]....
        /*0290*/ 	.word	0x000022d0


	//   ....[58]....
        /*0294*/ 	.word	0x000022f0


	//   ....[59]....
        /*0298*/ 	.word	0x00002940


	//   ....[60]....
        /*029c*/ 	.word	0x00002990


	//   ....[61]....
        /*02a0*/ 	.word	0x000029d0


	//   ....[62]....
        /*02a4*/ 	.word	0x00002a00


	//   ....[63]....
        /*02a8*/ 	.word	0x00002a40


	//   ....[64]....
        /*02ac*/ 	.word	0x00002a70


	//   ....[65]....
        /*02b0*/ 	.word	0x00002a90


	//   ....[66]....
        /*02b4*/ 	.word	0x00002ab0


	//   ....[67]....
        /*02b8*/ 	.word	0x00002ad0


	//   ....[68]....
        /*02bc*/ 	.word	0x00002b00


	//   ....[69]....
        /*02c0*/ 	.word	0x00002b20


	//   ....[70]....
        /*02c4*/ 	.word	0x00002b40


	//   ....[71]....
        /*02c8*/ 	.word	0x00002b60


	//   ....[72]....
        /*02cc*/ 	.word	0x00002ba0


	//   ....[73]....
        /*02d0*/ 	.word	0x00002bd0


	//   ....[74]....
        /*02d4*/ 	.word	0x00002c00


	//   ....[75]....
        /*02d8*/ 	.word	0x00002c90


	//   ....[76]....
        /*02dc*/ 	.word	0x00002cd0


	//   ....[77]....
        /*02e0*/ 	.word	0x00002d00


	//   ....[78]....
        /*02e4*/ 	.word	0x00002d40


	//   ....[79]....
        /*02e8*/ 	.word	0x000032b0


	//   ....[80]....
        /*02ec*/ 	.word	0x00003540


	//   ....[81]....
        /*02f0*/ 	.word	0x000038c0


	//   ....[82]....
        /*02f4*/ 	.word	0x00003910


	//   ....[83]....
        /*02f8*/ 	.word	0x00003940


	//   ....[84]....
        /*02fc*/ 	.word	0x00003960


	//   ....[85]....
        /*0300*/ 	.word	0x00003980


	//   ....[86]....
        /*0304*/ 	.word	0x00003a30


	//   ....[87]....
        /*0308*/ 	.word	0x00003a80


	//   ....[88]....
        /*030c*/ 	.word	0x00003aa0


	//   ....[89]....
        /*0310*/ 	.word	0x00003ac0


	//   ....[90]....
        /*0314*/ 	.word	0x00003ae0


	//----- nvinfo : EIATTR_EXIT_INSTR_OFFSETS
	.align		4
.L_3519:
        /*0318*/ 	.byte	0x04, 0x1c
        /*031a*/ 	.short	(.L_3521 - .L_3520)


	//   ....[0]....
.L_3520:
        /*031c*/ 	.word	0x00003ba0


	//   ....[1]....
        /*0320*/ 	.word	0x000040e0


	//----- nvinfo : EIATTR_MAX_THREADS
	.align		4
.L_3521:
        /*0324*/ 	.byte	0x04, 0x05
        /*0326*/ 	.short	(.L_3523 - .L_3522)
.L_3522:
        /*0328*/ 	.word	0x00000020
        /*032c*/ 	.word	0x00000001
        /*0330*/ 	.word	0x00000001


	//----- nvinfo : EIATTR_CRS_STACK_SIZE
	.align		4
.L_3523:
        /*0334*/ 	.byte	0x04, 0x1e
        /*0336*/ 	.short	(.L_3525 - .L_3524)
.L_3524:
        /*0338*/ 	.word	0x00000000
.L_3525:


//--------------------- .nv.info._Z25selective_scan_bwd_kernelI32Selective_Scan_bwd_kernel_traitsILi32ELi4ELb0ELb0ELb0ELb0ELb1EfN3c107complexIfEEEEv12SSMParamsBwd --------------------------
	.section	.nv.info._Z25selective_scan_bwd_kernelI32Selective_Scan_bwd_kernel_traitsILi32ELi4ELb0ELb0ELb0ELb0ELb1EfN3c107complexIfEEEEv12SSMParamsBwd,"",@"SHT_CUDA_INFO"
	.sectionflags	@""
	.align	4


	//----- nvinfo : EIATTR_CUDA_API_VERSION
	.align		4
        /*0000*/ 	.byte	0x04, 0x37
        /*0002*/ 	.short	(.L_3527 - .L_3526)
.L_3526:
        /*0004*/ 	.word	0x00000082


	//----- nvinfo : EIATTR_SW2861232_WAR
	.align		4
.L_3527:
        /*0008*/ 	.byte	0x01, 0x35
	.zero		2


	//----- nvinfo : EIATTR_PARAM_CBANK
	.align		4
        /*000c*/ 	.byte	0x04, 0x0a
        /*000e*/ 	.short	(.L_3529 - .L_3528)
	.align		4
.L_3528:
        /*0010*/ 	.word	index@(.nv.constant0._Z25selective_scan_bwd_kernelI32Selective_Scan_bwd_kernel_traitsILi32ELi4ELb0ELb0ELb0ELb0ELb1EfN3c107complexIfEEEEv12SSMParamsBwd)
        /*0014*/ 	.short	0x0160
        /*0016*/ 	.short	0x01f0


	//----- nvinfo : EIATTR_CBANK_PARAM_SIZE
	.align		4
.L_3529:
        /*0018*/ 	.byte	0x03, 0x19
        /*001a*/ 	.short	0x01f0


	//----- nvinfo : EIATTR_KPARAM_INFO
	.align		4
        /*001c*/ 	.byte	0x04, 0x17
        /*001e*/ 	.short	(.L_3531 - .L_3530)
.L_3530:
        /*0020*/ 	.word	0x00000000
        /*0024*/ 	.short	0x0000
        /*0026*/ 	.short	0x0000
        /*0028*/ 	.byte	0x00, 0xf0, 0xc1, 0x07


	//----- nvinfo : EIATTR_MAXREG_COUNT
	.align		4
.L_3531:
        /*002c*/ 	.byte	0x03, 0x1b
        /*002e*/ 	.short	0x00ff


	//----- nvinfo : EIATTR_NUM_BARRIERS
	.align		4
        /*0030*/ 	.byte	0x02, 0x4c
        /*0032*/ 	.byte	0x01
	.zero		1


	//----- nvinfo : EIATTR_MERCURY_ISA_VERSION
	.align		4
        /*0034*/ 	.byte	0x03, 0x5f
        /*0036*/ 	.short	0x0000


	//----- nvinfo : EIATTR_COOP_GROUP_MASK_REGIDS
	.align		4
        /*0038*/ 	.byte	0x04, 0x29
        /*003a*/ 	.short	(.L_3533 - .L_3532)


	//   ....[0]....
.L_3532:
        /*003c*/ 	.word	0xffffffff


	//   ....[1]....
        /*0040*/ 	.word	0xffffffff


	//   ....[2]....
        /*0044*/ 	.word	0xffffffff


	//   ....[3]....
        /*0048*/ 	.word	0xffffffff


	//   ....[4]....
        /*004c*/ 	.word	0xffffffff


	//   ....[5]....
        /*0050*/ 	.word	0xffffffff


	//   ....[6]....
        /*0054*/ 	.word	0xffffffff


	//   ....[7]....
        /*0058*/ 	.word	0xffffffff


	//   ....[8]....
        /*005c*/ 	.word	0xffffffff


	//   ....[9]....
        /*0060*/ 	.word	0xffffffff


	//   ....[10]....
        /*0064*/ 	.word	0xffffffff


	//   ....[11]....
        /*0068*/ 	.word	0xffffffff


	//   ....[12]....
        /*006c*/ 	.word	0xffffffff


	//   ....[13]....
        /*0070*/ 	.word	0xffffffff


	//   ....[14]....
        /*0074*/ 	.word	0xffffffff


	//   ....[15]....
        /*0078*/ 	.word	0xffffffff


	//   ....[16]....
        /*007c*/ 	.word	0xffffffff


	//   ....[17]....
        /*0080*/ 	.word	0xffffffff


	//   ....[18]....
        /*0084*/ 	.word	0xffffffff


	//   ....[19]....
        /*0088*/ 	.word	0xffffffff


	//   ....[20]....
        /*008c*/ 	.word	0xffffffff


	//   ....[21]....
        /*0090*/ 	.word	0xffffffff


	//   ....[22]....
        /*0094*/ 	.word	0xffffffff


	//   ....[23]....
        /*0098*/ 	.word	0xffffffff


	//   ....[24]....
        /*009c*/ 	.word	0xffffffff


	//   ....[25]....
        /*00a0*/ 	.word	0xffffffff


	//   ....[26]....
        /*00a4*/ 	.word	0xffffffff


	//   ....[27]....
        /*00a8*/ 	.word	0xffffffff


	//   ....[28]....
        /*00ac*/ 	.word	0xffffffff


	//   ....[29]....
        /*00b0*/ 	.word	0xffffffff


	//   ....[30]....
        /*00b4*/ 	.word	0xffffffff


	//   ....[31]....
        /*00b8*/ 	.word	0xffffffff


	//   ....[32]....
        /*00bc*/ 	.word	0xffffffff


	//   ....[33]....
        /*00c0*/ 	.word	0xffffffff


	//   ....[34]....
        /*00c4*/ 	.word	0xffffffff


	//   ....[35]....
        /*00c8*/ 	.word	0xffffffff


	//   ....[36]....
        /*00cc*/ 	.word	0xffffffff


	//   ....[37]....
        /*00d0*/ 	.word	0xffffffff


	//   ....[38]....
        /*00d4*/ 	.word	0xffffffff


	//   ....[39]....
        /*00d8*/ 	.word	0xffffffff


	//   ....[40]....
        /*00dc*/ 	.word	0xffffffff


	//   ....[41]....
        /*00e0*/ 	.word	0xffffffff


	//   ....[42]....
        /*00e4*/ 	.word	0xffffffff


	//   ....[43]....
        /*00e8*/ 	.word	0xffffffff


	//   ....[44]....
        /*00ec*/ 	.word	0xffffffff


	//   ....[45]....
        /*00f0*/ 	.word	0xffffffff


	//   ....[46]....
        /*00f4*/ 	.word	0xffffffff


	//   ....[47]....
        /*00f8*/ 	.word	0xffffffff


	//   ....[48]....
        /*00fc*/ 	.word	0xffffffff


	//   ....[49]....
        /*0100*/ 	.word	0xffffffff


	//   ....[50]....
        /*0104*/ 	.word	0xffffffff


	//   ....[51]....
        /*0108*/ 	.word	0xffffffff


	//   ....[52]....
        /*010c*/ 	.word	0xffffffff


	//   ....[53]....
        /*0110*/ 	.word	0xffffffff


	//   ....[54]....
        /*0114*/ 	.word	0xffffffff


	//   ....[55]....
        /*0118*/ 	.word	0xffffffff


	//   ....[56]....
        /*011c*/ 	.word	0xffffffff


	//   ....[57]....
        /*0120*/ 	.word	0xffffffff


	//   ....[58]....
        /*0124*/ 	.word	0xffffffff


	//   ....[59]....
        /*0128*/ 	.word	0xffffffff


	//   ....[60]....
        /*012c*/ 	.word	0xffffffff


	//   ....[61]....
        /*0130*/ 	.word	0xffffffff


	//   ....[62]....
        /*0134*/ 	.word	0xffffffff


	//   ....[63]....
        /*0138*/ 	.word	0xffffffff


	//   ....[64]....
        /*013c*/ 	.word	0xffffffff


	//   ....[65]....
        /*0140*/ 	.word	0xffffffff


	//   ....[66]....
        /*0144*/ 	.word	0xffffffff


	//   ....[67]....
        /*0148*/ 	.word	0xffffffff


	//   ....[68]....
        /*014c*/ 	.word	0xffffffff


	//   ....[69]....
        /*0150*/ 	.word	0xffffffff


	//   ....[70]....
        /*0154*/ 	.word	0xffffffff


	//   ....[71]....
        /*0158*/ 	.word	0xffffffff


	//   ....[72]....
        /*015c*/ 	.word	0xffffffff


	//   ....[73]....
        /*0160*/ 	.word	0xffffffff


	//   ....[74]....
        /*0164*/ 	.word	0xffffffff


	//   ....[75]....
        /*0168*/ 	.word	0xffffffff


	//   ....[76]....
        /*016c*/ 	.word	0xffffffff


	//   ....[77]....
        /*0170*/ 	.word	0xffffffff


	//   ....[78]....
        /*0174*/ 	.word	0xffffffff


	//   ....[79]....
        /*0178*/ 	.word	0xffffffff


	//   ....[80]....
        /*017c*/ 	.word	0xffffffff


	//   ....[81]....
        /*0180*/ 	.word	0xffffffff


	//   ....[82]....
        /*0184*/ 	.word	0xffffffff


	//   ....[83]....
        /*0188*/ 	.word	0xffffffff


	//   ....[84]....
        /*018c*/ 	.word	0xffffffff


	//   ....[85]....
        /*0190*/ 	.word	0xffffffff


	//   ....[86]....
        /*0194*/ 	.word	0xffffffff


	//   ....[87]....
        /*0198*/ 	.word	0xffffffff


	//   ....[88]....
        /*019c*/ 	.word	0xffffffff


	//   ....[89]....
        /*01a0*/ 	.word	0xffffffff


	//   ....[90]....
        /*01a4*/ 	.word	0xffffffff


	//   ....[91]....
        /*01a8*/ 	.word	0xffffffff


	//   ....[92]....
        /*01ac*/ 	.word	0xffffffff


	//   ....[93]....
        /*01b0*/ 	.word	0xffffffff


	//   ....[94]....
        /*01b4*/ 	.word	0xffffffff


	//----- nvinfo : EIATTR_COOP_GROUP_INSTR_OFFSETS
	.align		4
.L_3533:
        /*01b8*/ 	.byte	0x04, 0x28
        /*01ba*/ 	.short	(.L_3535 - .L_3534)


	//   ....[0]....
.L_3534:
        /*01bc*/ 	.word	0x000007a0


	//   ....[1]....
        /*01c0*/ 	.word	0x000008f0


	//   ....[2]....
        /*01c4*/ 	.word	0x00000ba0


	//   ....[3]....
        /*01c8*/ 	.word	0x00000df0


	//   ....[4]....
        /*01cc*/ 	.word	0x00000fd0


	//   ....[5]....
        /*01d0*/ 	.word	0x00001180


	//   ....[6]....
        /*01d4*/ 	.word	0x00001560


	//   ....[7]....
        /*01d8*/ 	.word	0x00002150


	//   ....[8]....
        /*01dc*/ 	.word	0x00002190


	//   ....[9]....
        /*01e0*/ 	.word	0x000021d0


	//   ....[10]....
        /*01e4*/ 	.word	0x00002210


	//   ....[11]....
        /*01e8*/ 	.word	0x00002240


	//   ....[12]....
        /*01ec*/ 	.word	0x00002270


	//   ....[13]....
        /*01f0*/ 	.word	0x00002310


	//   ....[14]....
        /*01f4*/ 	.word	0x00002360


	//   ....[15]....
        /*01f8*/ 	.word	0x00002370


	//   ....[16]....
        /*01fc*/ 	.word	0x00002380


	//   ....[17]....
        /*0200*/ 	.word	0x00002440


	//   ....[18]....
        /*0204*/ 	.word	0x00002470


	//   ....[19]....
        /*0208*/ 	.word	0x000024a0


	//   ....[20]....
        /*020c*/ 	.word	0x000024d0


	//   ....[21]....
        /*0210*/ 	.word	0x000025b0


	//   ....[22]....
        /*0214*/ 	.word	0x000025f0


	//   ....[23]....
        /*0218*/ 	.word	0x00002630


	//   ....[24]....
        /*021c*/ 	.word	0x00002660


	//   ....[25]....
        /*0220*/ 	.word	0x00002780


	//   ....[26]....
        /*0224*/ 	.word	0x000027c0


	//   ....[27]....
        /*0228*/ 	.word	0x00002800


	//   ....[28]....
        /*022c*/ 	.word	0x00002840


	//   ....[29]....
        /*0230*/ 	.word	0x00002980


	//   ....[30]....
        /*0234*/ 	.word	0x000029b0


	//   ....[31]....
        /*0238*/ 	.word	0x000029f0


	//   ....[32]....
        /*023c*/ 	.word	0x00002a00


	//   ....[33]....
        /*0240*/ 	.word	0x00002a10


	//   ....[34]....
        /*0244*/ 	.word	0x00002a20


	//   ....[35]....
        /*0248*/ 	.word	0x00002a30


	//   ....[36]....
        /*024c*/ 	.word	0x00002a40


	//   ....[37]....
        /*0250*/ 	.word	0x00002b20


	//   ....[38]....
        /*0254*/ 	.word	0x00002b40


	//   ....[39]....
        /*0258*/ 	.word	0x00002b50


	//   ....[40]....
        /*025c*/ 	.word	0x00002b60


	//   ....[41]....
        /*0260*/ 	.word	0x00002c40


	//   ....[42]....
        /*0264*/ 	.word	0x00002c60


	//   ....[43]....
        /*0268*/ 	.word	0x00002c70


	//   ....[44]....
        /*026c*/ 	.word	0x00002c80


	//   ....[45]....
        /*0270*/ 	.word	0x00002d60


	//   ....[46]....
        /*0274*/ 	.word	0x00002d80


	//   ....[47]....
        /*0278*/ 	.word	0x00002d90


	//   ....[48]....
        /*027c*/ 	.word	0x00002da0


	//   ....[49]....
        /*0280*/ 	.word	0x00002e80


	//   ....[50]....
        /*0284*/ 	.word	0x00002ea0


	//   ....[51]....
        /*0288*/ 	.word	0x00002eb0


	//   ....[52]....
        /*028c*/ 	.word	0x00002ec0


	//   ....[53]....
        /*0290*/ 	.word	0x00002fa0


	//   ....[54]....
        /*0294*/ 	.word	0x00002fd0


	//   ....[55]....
        /*0298*/ 	.word	0x00002fe0


	//   ....[56]....
        /*029c*/ 	.word	0x00002ff0


	//   ....[57]....
        /*02a0*/ 	.word	0x00003000


	//   ....[58]....
        /*02a4*/ 	.word	0x00003010


	//   ....[59]....
        /*02a8*/ 	.word	0x00003020


	//   ....[60]....
        /*02ac*/ 	.word	0x00003040


	//   ....[61]....
        /*02b0*/ 	.word	0x00003060


	//   ....[62]....
        /*02b4*/ 	.word	0x000035a0


	//   ....[63]....
        /*02b8*/ 	.word	0x00003710


	//   ....[64]....
        /*02bc*/ 	.word	0x00003750


	//   ....[65]....
        /*02c0*/ 	.word	0x00003780


	//   ....[66]....
        /*02c4*/ 	.word	0x000037f0


	//   ....[67]....
        /*02c8*/ 	.word	0x00003810


	//   ....[68]....
        /*02cc*/ 	.word	0x00003830


	//   ....[69]....
        /*02d0*/ 	.word	0x00003840


	//   ....[70]....
        /*02d4*/ 	.word	0x00003870


	//   ....[71]....
        /*02d8*/ 	.word	0x00003890


	//   ....[72]....
        /*02dc*/ 	.word	0x000038b0


	//   ....[73]....
        /*02e0*/ 	.word	0x000038d0


	//   ....[74]....
        /*02e4*/ 	.word	0x00003910


	//   ....[75]....
        /*02e8*/ 	.word	0x00003940


	//   ....[76]....
        /*02ec*/ 	.word	0x00003970


	//   ....[77]....
        /*02f0*/ 	.word	0x000039a0


	//   ....[78]....
        /*02f4*/ 	.word	0x000039d0


	//   ....[79]....
        /*02f8*/ 	.word	0x00003a30


	//   ....[80]....
        /*02fc*/ 	.word	0x00003a50


	//   ....[81]....
        /*0300*/ 	.word	0x00003a70


	//   ....[82]....
        /*0304*/ 	.word	0x00003ab0


	//   ....[83]....
        /*0308*/ 	.word	0x00003fe0


	//   ....[84]....
        /*030c*/ 	.word	0x00004250


	//   ....[85]....
        /*0310*/ 	.word	0x00004620


	//   ....[86]....
        /*0314*/ 	.word	0x00004670


	//   ....[87]....
        /*0318*/ 	.word	0x000046a0


	//   ....[88]....
        /*031c*/ 	.word	0x000046c0


	//   ....[89]....
        /*0320*/ 	.word	0x000046e0


	//   ....[90]....
        /*0324*/ 	.word	0x00004790


	//   ....[91]....
        /*0328*/ 	.word	0x000047e0


	//   ....[92]....
        /*032c*/ 	.word	0x00004800


	//   ....[93]....
        /*0330*/ 	.word	0x00004820


	//   ....[94]....
        /*0334*/ 	.word	0x00004840


	//----- nvinfo : EIATTR_EXIT_INSTR_OFFSETS
	.align		4
.L_3535:
        /*0338*/ 	.byte	0x04, 0x1c
        /*033a*/ 	.short	(.L_3537 - .L_3536)


	//   ....[0]....
.L_3536:
        /*033c*/ 	.word	0x00004900


	//   ....[1]....
        /*0340*/ 	.word	0x00004e40


	//----- nvinfo : EIATTR_MAX_THREADS
	.align		4
.L_3537:
        /*0344*/ 	.byte	0x04, 0x05
        /*0346*/ 	.short	(.L_3539 - .L_3538)
.L_3538:
        /*0348*/ 	.word	0x00000020
        /*034c*/ 	.word	0x00000001
        /*0350*/ 	.word	0x00000001


	//----- nvinfo : EIATTR_CRS_STACK_SIZE
	.align		4
.L_3539:
        /*0354*/ 	.byte	0x04, 0x1e
        /*0356*/ 	.short	(.L_3541 - .L_3540)
.L_3540:
        /*0358*/ 	.word	0x00000000
.L_3541:


//--------------------- .nv.info._Z25selective_scan_bwd_kernelI32Selective_Scan_bwd_kernel_traitsILi32ELi4ELb0ELb0ELb0ELb1ELb0EfN3c107complexIfEEEEv12SSMParamsBwd --------------------------
	.section	.nv.info._Z25selective_scan_bwd_kernelI32Selective_Scan_bwd_kernel_traitsILi32ELi4ELb0ELb0ELb0ELb1ELb0EfN3c107complexIfEEEEv12SSMParamsBwd,"",@"SHT_CUDA_INFO"
	.sectionflags	@""
	.align	4


	//----- nvinfo : EIATTR_CUDA_API_VERSION
	.align		4
        /*0000*/ 	.byte	0x04, 0x37
        /*0002*/ 	.short	(.L_3543 - .L_3542)
.L_3542:
        /*0004*/ 	.word	0x00000082


	//----- nvinfo : EIATTR_SW2861232_WAR
	.align		4
.L_3543:
        /*0008*/ 	.byte	0x01, 0x35
	.zero		2


	//----- nvinfo : EIATTR_PARAM_CBANK
	.align		4
        /*000c*/ 	.byte	0x04, 0x0a
        /*000e*/ 	.short	(.L_3545 - .L_3544)
	.align		4
.L_3544:
        /*0010*/ 	.word	index@(.nv.constant0._Z25selective_scan_bwd_kernelI32Selective_Scan_bwd_kernel_traitsILi32ELi4ELb0ELb0ELb0ELb1ELb0EfN3c107complexIfEEEEv12SSMParamsBwd)
        /*0014*/ 	.short	0x0160
        /*0016*/ 	.short	0x01f0


	//----- nvinfo : EIATTR_CBANK_PARAM_SIZE
	.align		4
.L_3545:
        /*0018*/ 	.byte	0x03, 0x19
        /*001a*/ 	.short	0x01f0


	//----- nvinfo : EIATTR_KPARAM_INFO
	.align		4
        /*001c*/ 	.byte	0x04, 0x17
        /*001e*/ 	.short	(.L_3547 - .L_3546)
.L_3546:
        /*0020*/ 	.word	0x00000000
        /*0024*/ 	.short	0x0000
        /*0026*/ 	.short	0x0000
        /*0028*/ 	.byte	0x00, 0xf0, 0xc1, 0x07


	//----- nvinfo : EIATTR_MAXREG_COUNT
	.align		4
.L_3547:
        /*002c*/ 	.byte	0x03, 0x1b
        /*002e*/ 	.short	0x00ff


	//----- nvinfo : EIATTR_NUM_BARRIERS
	.align		4
        /*0030*/ 	.byte	0x02, 0x4c
        /*0032*/ 	.byte	0x01
	.zero		1


	//----- nvinfo : EIATTR_MERCURY_ISA_VERSION
	.align		4
        /*0034*/ 	.byte	0x03, 0x5f
        /*0036*/ 	.short	0x0000


	//----- nvinfo : EIATTR_COOP_GROUP_MASK_REGIDS
	.align		4
        /*0038*/ 	.byte	0x04, 0x29
        /*003a*/ 	.short	(.L_3549 - .L_3548)


	//   ....[0]....
.L_3548:
        /*003c*/ 	.word	0xffffffff


	//   ....[1]....
        /*0040*/ 	.word	0xffffffff


	//   ....[2]....
        /*0044*/ 	.word	0xffffffff


	//   ....[3]....
        /*0048*/ 	.word	0xffffffff


	//   ....[4]....
        /*004c*/ 	.word	0xffffffff


	//   ....[5]....
        /*0050*/ 	.word	0xffffffff


	//   ....[6]....
        /*0054*/ 	.word	0xffffffff


	//   ....[7]....
        /*0058*/ 	.word	0xffffffff


	//   ....[8]....
        /*005c*/ 	.word	0xffffffff


	//   ....[9]....
        /*0060*/ 	.word	0xffffffff


	//   ....[10]....
        /*0064*/ 	.word	0xffffffff


	//   ....[11]....
        /*0068*/ 	.word	0xffffffff


	//   ....[12]....
        /*006c*/ 	.word	0xffffffff


	//   ....[13]....
        /*0070*/ 	.word	0xffffffff


	//   ....[14]....
        /*0074*/ 	.word	0xffffffff


	//   ....[15]....
        /*0078*/ 	.word	0xffffffff


	//   ....[16]....
        /*007c*/ 	.word	0xffffffff


	//   ....[17]....
        /*0080*/ 	.word	0xffffffff


	//   ....[18]....
        /*0084*/ 	.word	0xffffffff


	//   ....[19]....
        /*0088*/ 	.word	0xffffffff


	//   ....[20]....
        /*008c*/ 	.word	0xffffffff


	//   ....[21]....
        /*0090*/ 	.word	0xffffffff


	//   ....[22]....
        /*0094*/ 	.word	0xffffffff


	//   ....[23]....
        /*0098*/ 	.word	0xffffffff


	//   ....[24]....
        /*009c*/ 	.word	0xffffffff


	//   ....[25]....
        /*00a0*/ 	.word	0xffffffff


	//   ....[26]....
        /*00a4*/ 	.word	0xffffffff


	//   ....[27]....
        /*00a8*/ 	.word	0xffffffff


	//   ....[28]....
        /*00ac*/ 	.word	0xffffffff


	//   ....[29]....
        /*00b0*/ 	.word	0xffffffff


	//   ....[30]....
        /*00b4*/ 	.word	0xffffffff


	//   ....[31]....
        /*00b8*/ 	.word	0xffffffff


	//   ....[32]....
        /*00bc*/ 	.word	0xffffffff


	//   ....[33]....
        /*00c0*/ 	.word	0xffffffff


	//   ....[34]....
        /*00c4*/ 	.word	0xffffffff


	//   ....[35]....
        /*00c8*/ 	.word	0xffffffff


	//   ....[36]....
        /*00cc*/ 	.word	0xffffffff


	//   ....[37]....
        /*00d0*/ 	.word	0xffffffff


	//   ....[38]....
        /*00d4*/ 	.word	0xffffffff


	//   ....[39]....
        /*00d8*/ 	.word	0xffffffff


	//   ....[40]....
        /*00dc*/ 	.word	0xffffffff


	//   ....[41]....
        /*00e0*/ 	.word	0xffffffff


	//   ....[42]....
        /*00e4*/ 	.word	0xffffffff


	//   ....[43]....
        /*00e8*/ 	.word	0xffffffff


	//   ....[44]....
        /*00ec*/ 	.word	0xffffffff


	//   ....[45]....
        /*00f0*/ 	.word	0xffffffff


	//   ....[46]....
        /*00f4*/ 	.word	0xffffffff


	//   ....[47]....
        /*00f8*/ 	.word	0xffffffff


	//   ....[48]....
        /*00fc*/ 	.word	0xffffffff


	//   ....[49]....
        /*0100*/ 	.word	0xffffffff


	//   ....[50]....
        /*0104*/ 	.word	0xffffffff


	//   ....[51]....
        /*0108*/ 	.word	0xffffffff


	//   ....[52]....
        /*010c*/ 	.word	0xffffffff


	//   ....[53]....
        /*0110*/ 	.word	0xffffffff


	//   ....[54]....
        /*0114*/ 	.word	0xffffffff


	//   ....[55]....
        /*0118*/ 	.word	0xffffffff


	//   ....[56]....
        /*011c*/ 	.word	0xffffffff


	//   ....[57]....
        /*0120*/ 	.word	0xffffffff


	//   ....[58]....
        /*0124*/ 	.word	0xffffffff


	//   ....[59]....
        /*0128*/ 	.word	0xffffffff


	//   ....[60]....
        /*012c*/ 	.word	0xffffffff


	//   ....[61]....
        /*0130*/ 	.word	0xffffffff


	//   ....[62]....
        /*0134*/ 	.word	0xffffffff


	//   ....[63]....
        /*0138*/ 	.word	0xffffffff


	//   ....[64]....
        /*013c*/ 	.word	0xffffffff


	//   ....[65]....
        /*0140*/ 	.word	0xffffffff


	//   ....[66]....
        /*0144*/ 	.word	0xffffffff


	//   ....[67]....
        /*0148*/ 	.word	0xffffffff


	//   ....[68]....
        /*014c*/ 	.word	0xffffffff


	//   ....[69]....
        /*0150*/ 	.word	0xffffffff


	//   ....[70]....
        /*0154*/ 	.word	0xffffffff


	//   ....[71]....
        /*0158*/ 	.word	0xffffffff


	//   ....[72]....
        /*015c*/ 	.word	0xffffffff


	//   ....[73]....
        /*0160*/ 	.word	0xffffffff


	//   ....[74]....
        /*0164*/ 	.word	0xffffffff


	//   ....[75]....
        /*0168*/ 	.word	0xffffffff


	//   ....[76]....
        /*016c*/ 	.word	0xffffffff


	//   ....[77]....
        /*0170*/ 	.word	0xffffffff


	//   ....[78]....
        /*0174*/ 	.word	0xffffffff


	//   ....[79]....
        /*0178*/ 	.word	0xffffffff


	//   ....[80]....
        /*017c*/ 	.word	0xffffffff


	//   ....[81]....
        /*0180*/ 	.word	0xffffffff


	//   ....[82]....
        /*0184*/ 	.word	0xffffffff


	//   ....[83]....
        /*0188*/ 	.word	0xffffffff


	//   ....[84]....
        /*018c*/ 	.word	0xffffffff


	//   ....[85]....
        /*0190*/ 	.word	0xffffffff


	//   ....[86]....
        /*0194*/ 	.word	0xffffffff


	//   ....[87]....
        /*0198*/ 	.word	0xffffffff


	//   ....[88]....
        /*019c*/ 	.word	0xffffffff


	//   ....[89]....
        /*01a0*/ 	.word	0xffffffff


	//   ....[90]....
        /*01a4*/ 	.word	0xffffffff


	//   ....[91]....
        /*01a8*/ 	.word	0xffffffff


	//----- nvinfo : EIATTR_COOP_GROUP_INSTR_OFFSETS
	.align		4
.L_3549:
        /*01ac*/ 	.byte	0x04, 0x28
        /*01ae*/ 	.short	(.L_3551 - .L_3550)


	//   ....[0]....
.L_3550:
        /*01b0*/ 	.word	0x000007d0


	//   ....[1]....
        /*01b4*/ 	.word	0x000008e0


	//   ....[2]....
        /*01b8*/ 	.word	0x00000a30


	//   ....[3]....
        /*01bc*/ 	.word	0x00001c40


	//   ....[4]....
        /*01c0*/ 	.word	0x00001c80


	//   ....[5]....
        /*01c4*/ 	.word	0x00001ca0


	//   ....[6]....
        /*01c8*/ 	.word	0x00001cb0


	//   ....[7]....
        /*01cc*/ 	.word	0x00001cc0


	//   ....[8]....
        /*01d0*/ 	.word	0x00001cd0


	//   ....[9]....
        /*01d4*/ 	.word	0x00001d90


	//   ....[10]....
        /*01d8*/ 	.word	0x00001dc0


	//   ....[11]....
        /*01dc*/ 	.word	0x00001de0


	//   ....[12]....
        /*01e0*/ 	.word	0x00001e00


	//   ....[13]....
        /*01e4*/ 	.word	0x00001ec0


	//   ....[14]....
        /*01e8*/ 	.word	0x00001ef0


	//   ....[15]....
        /*01ec*/ 	.word	0x00001f10


	//   ....[16]....
        /*01f0*/ 	.word	0x00001f40


	//   ....[17]....
        /*01f4*/ 	.word	0x00002000


	//   ....[18]....
        /*01f8*/ 	.word	0x00002040


	//   ....[19]....
        /*01fc*/ 	.word	0x00002070


	//   ....[20]....
        /*0200*/ 	.word	0x000020a0


	//   ....[21]....
        /*0204*/ 	.word	0x000021d0


	//   ....[22]....
        /*0208*/ 	.word	0x00002210


	//   ....[23]....
        /*020c*/ 	.word	0x00002250


	//   ....[24]....
        /*0210*/ 	.word	0x00002280


	//   ....[25]....
        /*0214*/ 	.word	0x00002400


	//   ....[26]....
        /*0218*/ 	.word	0x00002430


	//   ....[27]....
        /*021c*/ 	.word	0x00002470


	//   ....[28]....
        /*0220*/ 	.word	0x000024a0


	//   ....[29]....
        /*0224*/ 	.word	0x000024c0


	//   ....[30]....
        /*0228*/ 	.word	0x000024d0


	//   ....[31]....
        /*022c*/ 	.word	0x000024e0


	//   ....[32]....
        /*0230*/ 	.word	0x000024f0


	//   ....[33]....
        /*0234*/ 	.word	0x000025d0


	//   ....[34]....
        /*0238*/ 	.word	0x00002600


	//   ....[35]....
        /*023c*/ 	.word	0x00002630


	//   ....[36]....
        /*0240*/ 	.word	0x00002640


	//   ....[37]....
        /*0244*/ 	.word	0x00002720


	//   ....[38]....
        /*0248*/ 	.word	0x00002740


	//   ....[39]....
        /*024c*/ 	.word	0x00002750


	//   ....[40]....
        /*0250*/ 	.word	0x00002760


	//   ....[41]....
        /*0254*/ 	.word	0x00002840


	//   ....[42]....
        /*0258*/ 	.word	0x00002860


	//   ....[43]....
        /*025c*/ 	.word	0x00002870


	//   ....[44]....
        /*0260*/ 	.word	0x00002880


	//   ....[45]....
        /*0264*/ 	.word	0x00002960


	//   ....[46]....
        /*0268*/ 	.word	0x00002980


	//   ....[47]....
        /*026c*/ 	.word	0x00002990


	//   ....[48]....
        /*0270*/ 	.word	0x000029a0


	//   ....[49]....
        /*0274*/ 	.word	0x00002a80


	//   ....[50]....
        /*0278*/ 	.word	0x00002ab0


	//   ....[51]....
        /*027c*/ 	.word	0x00002ac0


	//   ....[52]....
        /*0280*/ 	.word	0x00002ad0


	//   ....[53]....
        /*0284*/ 	.word	0x00002ae0


	//   ....[54]....
        /*0288*/ 	.word	0x00002af0


	//   ....[55]....
        /*028c*/ 	.word	0x00002b00


	//   ....[56]....
        /*0290*/ 	.word	0x00002b20


	//   ....[57]....
        /*0294*/ 	.word	0x00002b40


	//   ....[58]....
        /*0298*/ 	.word	0x00002b60


	//   ....[59]....
        /*029c*/ 	.word	0x00003090


	//   ....[60]....
        /*02a0*/ 	.word	0x00003200


	//   ....[61]....
        /*02a4*/ 	.word	0x00003240


	//   ....[62]....
        /*02a8*/ 	.word	0x00003270


	//   ....[63]....
        /*02ac*/ 	.word	0x000032d0


	//   ....[64]....
        /*02b0*/ 	.word	0x000032f0


	//   ....[65]....
        /*02b4*/ 	.word	0x00003310


	//   ....[66]....
        /*02b8*/ 	.word	0x00003320


	//   ....[67]....
        /*02bc*/ 	.word	0x00003350


	//   ....[68]....
        /*02c0*/ 	.word	0x00003370


	//   ....[69]....
        /*02c4*/ 	.word	0x00003390


	//   ....[70]....
        /*02c8*/ 	.word	0x000033b0


	//   ....[71]....
        /*02cc*/ 	.word	0x000033f0


	//   ....[72]....
        /*02d0*/ 	.word	0x00003420


	//   ....[73]....
        /*02d4*/ 	.word	0x00003450


	//   ....[74]....
        /*02d8*/ 	.word	0x00003480


	//   ....[75]....
        /*02dc*/ 	.word	0x00003520


	//   ....[76]....
        /*02e0*/ 	.word	0x00003550


	//   ....[77]....
        /*02e4*/ 	.word	0x00003590


	//   ....[78]....
        /*02e8*/ 	.word	0x000035c0


	//   ....[79]....
        /*02ec*/ 	.word	0x00003b50


	//   ....[80]....
        /*02f0*/ 	.word	0x00003b90


	//   ....[81]....
        /*02f4*/ 	.word	0x00004050


	//   ....[82]....
        /*02f8*/ 	.word	0x00004410


	//   ....[83]....
        /*02fc*/ 	.word	0x00004460


	//   ....[84]....
        /*0300*/ 	.word	0x00004490


	//   ....[85]....
        /*0304*/ 	.word	0x000044b0


	//   ....[86]....
        /*0308*/ 	.word	0x000044d0


	//   ....[87]....
        /*030c*/ 	.word	0x00004580


	//   ....[88]....
        /*0310*/ 	.word	0x000045d0


	//   ....[89]....
        /*0314*/ 	.word	0x000045f0


	//   ....[90]....
        /*0318*/ 	.word	0x00004610


	//   ....[91]....
        /*031c*/ 	.word	0x00004630


	//----- nvinfo : EIATTR_EXIT_INSTR_OFFSETS
	.align		4
.L_3551:
        /*0320*/ 	.byte	0x04, 0x1c
        /*0322*/ 	.short	(.L_3553 - .L_3552)


	//   ....[0]....
.L_3552:
        /*0324*/ 	.word	0x000046f0


	//   ....[1]....
        /*0328*/ 	.word	0x00004c30


	//----- nvinfo : EIATTR_MAX_THREADS
	.align		4
.L_3553:
        /*032c*/ 	.byte	0x04, 0x05
        /*032e*/ 	.short	(.L_3555 - .L_3554)
.L_3554:
        /*0330*/ 	.word	0x00000020
        /*0334*/ 	.word	0x00000001
        /*0338*/ 	.word	0x00000001


	//----- nvinfo : EIATTR_CRS_STACK_SIZE
	.align		4
.L_3555:
        /*033c*/ 	.byte	0x04, 0x1e
        /*033e*/ 	.short	(.L_3557 - .L_3556)
.L_3556:
        /*0340*/ 	.word	0x00000000
.L_3557:


//--------------------- .nv.info._Z25selective_scan_bwd_kernelI32Selective_Scan_bwd_kernel_traitsILi32ELi4ELb0ELb0ELb0ELb1ELb1EfN3c107complexIfEEEEv12SSMParamsBwd --------------------------
	.section	.nv.info._Z25selective_scan_bwd_kernelI32Selective_Scan_bwd_kernel_traitsILi32ELi4ELb0ELb0ELb0ELb1ELb1EfN3c107complexIfEEEEv12SSMParamsBwd,"",@"SHT_CUDA_INFO"
	.sectionflags	@""
	.align	4


	//----- nvinfo : EIATTR_CUDA_API_VERSION
	.align		4
        /*0000*/ 	.byte	0x04, 0x37
        /*0002*/ 	.short	(.L_3559 - .L_3558)
.L_3558:
        /*0004*/ 	.word	0x00000082


	//----- nvinfo : EIATTR_SW2861232_WAR
	.align		4
.L_3559:
        /*0008*/ 	.byte	0x01, 0x35
	.zero		2


	//----- nvinfo : EIATTR_PARAM_CBANK
	.align		4
        /*000c*/ 	.byte	0x04, 0x0a
        /*000e*/ 	.short	(.L_3561 - .L_3560)
	.align		4
.L_3560:
        /*0010*/ 	.word	index@(.nv.constant0._Z25selective_scan_bwd_kernelI32Selective_Scan_bwd_kernel_traitsILi32ELi4ELb0ELb0ELb0ELb1ELb1EfN3c107complexIfEEEEv12SSMParamsBwd)
        /*0014*/ 	.short	0x0160
        /*0016*/ 	.short	0x01f0


	//----- nvinfo : EIATTR_CBANK_PARAM_SIZE
	.align		4
.L_3561:
        /*0018*/ 	.byte	0x03, 0x19
        /*001a*/ 	.short	0x01f0


	//----- nvinfo : EIATTR_KPARAM_INFO
	.align		4
        /*001c*/ 	.byte	0x04, 0x17
        /*001e*/ 	.short	(.L_3563 - .L_3562)
.L_3562:
        /*0020*/ 	.word	0x00000000
        /*0024*/ 	.short	0x0000
        /*0026*/ 	.short	0x0000
        /*0028*/ 	.byte	0x00, 0xf0, 0xc1, 0x07


	//----- nvinfo : EIATTR_MAXREG_COUNT
	.align		4
.L_3563:
        /*002c*/ 	.byte	0x03, 0x1b
        /*002e*/ 	.short	0x00ff


	//----- nvinfo : EIATTR_NUM_BARRIERS
	.align		4
        /*0030*/ 	.byte	0x02, 0x4c
        /*0032*/ 	.byte	0x01
	.zero		1


	//----- nvinfo : EIATTR_MERCURY_ISA_VERSION
	.align		4
        /*0034*/ 	.byte	0x03, 0x5f
        /*0036*/ 	.short	0x0000


	//----- nvinfo : EIATTR_COOP_GROUP_MASK_REGIDS
	.align		4
        /*0038*/ 	.byte	0x04, 0x29
        /*003a*/ 	.short	(.L_3565 - .L_3564)


	//   ....[0]....
.L_3564:
        /*003c*/ 	.word	0xffffffff


	//   ....[1]....
        /*0040*/ 	.word	0xffffffff


	//   ....[2]....
        /*0044*/ 	.word	0xffffffff


	//   ....[3]....
        /*0048*/ 	.word	0xffffffff


	//   ....[4]....
        /*004c*/ 	.word	0xffffffff


	//   ....[5]....
        /*0050*/ 	.word	0xffffffff


	//   ....[6]....
        /*0054*/ 	.word	0xffffffff


	//   ....[7]....
        /*0058*/ 	.word	0xffffffff


	//   ....[8]....
        /*005c*/ 	.word	0xffffffff


	//   ....[9]....
        /*0060*/ 	.word	0xffffffff


	//   ....[10]....
        /*0064*/ 	.word	0xffffffff


	//   ....[11]....
        /*0068*/ 	.word	0xffffffff


	//   ....[12]....
        /*006c*/ 	.word	0xffffffff


	//   ....[13]....
        /*0070*/ 	.word	0xffffffff


	//   ....[14]....
        /*0074*/ 	.word	0xffffffff


	//   ....[15]....
        /*0078*/ 	.word	0xffffffff


	//   ....[16]....
        /*007c*/ 	.word	0xffffffff


	//   ....[17]....
        /*0080*/ 	.word	0xffffffff


	//   ....[18]....
        /*0084*/ 	.word	0xffffffff


	//   ....[19]....
        /*0088*/ 	.word	0xffffffff


	//   ....[20]....
        /*008c*/ 	.word	0xffffffff


	//   ....[21]....
        /*0090*/ 	.word	0xffffffff


	//   ....[22]....
        /*0094*/ 	.word	0xffffffff


	//   ....[23]....
        /*0098*/ 	.word	0xffffffff


	//   ....[24]....
        /*009c*/ 	.word	0xffffffff


	//   ....[25]....
        /*00a0*/ 	.word	0xffffffff


	//   ....[26]....
        /*00a4*/ 	.word	0xffffffff


	//   ....[27]....
        /*00a8*/ 	.word	0xffffffff


	//   ....[28]....
        /*00ac*/ 	.word	0xffffffff


	//   ....[29]....
        /*00b0*/ 	.word	0xffffffff


	//   ....[30]....
        /*00b4*/ 	.word	0xffffffff


	//   ....[31]....
        /*00b8*/ 	.word	0xffffffff


	//   ....[32]....
        /*00bc*/ 	.word	0xffffffff


	//   ....[33]....
        /*00c0*/ 	.word	0xffffffff


	//   ....[34]....
        /*00c4*/ 	.word	0xffffffff


	//   ....[35]....
        /*00c8*/ 	.word	0xffffffff


	//   ....[36]....
        /*00cc*/ 	.word	0xffffffff


	//   ....[37]....
        /*00d0*/ 	.word	0xffffffff


	//   ....[38]....
        /*00d4*/ 	.word	0xffffffff


	//   ....[39]....
        /*00d8*/ 	.word	0xffffffff


	//   ....[40]....
        /*00dc*/ 	.word	0xffffffff


	//   ....[41]....
        /*00e0*/ 	.word	0xffffffff


	//   ....[42]....
        /*00e4*/ 	.word	0xffffffff


	//   ....[43]....
        /*00e8*/ 	.word	0xffffffff


	//   ....[44]....
        /*00ec*/ 	.word	0xffffffff


	//   ....[45]....
        /*00f0*/ 	.word	0xffffffff


	//   ....[46]....
        /*00f4*/ 	.word	0xffffffff


	//   ....[47]....
        /*00f8*/ 	.word	0xffffffff


	//   ....[48]....
        /*00fc*/ 	.word	0xffffffff


	//   ....[49]....
        /*0100*/ 	.word	0xffffffff


	//   ....[50]....
        /*0104*/ 	.word	0xffffffff


	//   ....[51]....
        /*0108*/ 	.word	0xffffffff


	//   ....[52]....
        /*010c*/ 	.word	0xffffffff


	//   ....[53]....
        /*0110*/ 	.word	0xffffffff


	//   ....[54]....
        /*0114*/ 	.word	0xffffffff


	//   ....[55]....
        /*0118*/ 	.word	0xffffffff


	//   ....[56]....
        /*011c*/ 	.word	0xffffffff


	//   ....[57]....
        /*0120*/ 	.word	0xffffffff


	//   ....[58]....
        /*0124*/ 	.word	0xffffffff


	//   ....[59]....
        /*0128*/ 	.word	0xffffffff


	//   ....[60]....
        /*012c*/ 	.word	0xffffffff


	//   ....[61]....
        /*0130*/ 	.word	0xffffffff


	//   ....[62]....
        /*0134*/ 	.word	0xffffffff


	//   ....[63]....
        /*0138*/ 	.word	0xffffffff


	//   ....[64]....
        /*013c*/ 	.word	0xffffffff


	//   ....[65]....
        /*0140*/ 	.word	0xffffffff


	//   ....[66]....
        /*0144*/ 	.word	0xffffffff


	//   ....[67]....
        /*0148*/ 	.word	0xffffffff


	//   ....[68]....
        /*014c*/ 	.word	0xffffffff


	//   ....[69]....
        /*0150*/ 	.word	0xffffffff


	//   ....[70]....
        /*0154*/ 	.word	0xffffffff


	//   ....[71]....
        /*0158*/ 	.word	0xffffffff


	//   ....[72]....
        /*015c*/ 	.word	0xffffffff


	//   ....[73]....
        /*0160*/ 	.word	0xffffffff


	//   ....[74]....
        /*0164*/ 	.word	0xffffffff


	//   ....[75]....
        /*0168*/ 	.word	0xffffffff


	//   ....[76]....
        /*016c*/ 	.word	0xffffffff


	//   ....[77]....
        /*0170*/ 	.word	0xffffffff


	//   ....[78]....
        /*0174*/ 	.word	0xffffffff


	//   ....[79]....
        /*0178*/ 	.word	0xffffffff


	//   ....[80]....
        /*017c*/ 	.word	0xffffffff


	//   ....[81]....
        /*0180*/ 	.word	0xffffffff


	//   ....[82]....
        /*0184*/ 	.word	0xffffffff


	//   ....[83]....
        /*0188*/ 	.word	0xffffffff


	//   ....[84]....
        /*018c*/ 	.word	0xffffffff


	//   ....[85]....
        /*0190*/ 	.word	0xffffffff


	//   ....[86]....
        /*0194*/ 	.word	0xffffffff


	//   ....[87]....
        /*0198*/ 	.word	0xffffffff


	//   ....[88]....
        /*019c*/ 	.word	0xffffffff


	//   ....[89]....
        /*01a0*/ 	.word	0xffffffff


	//   ....[90]....
        /*01a4*/ 	.word	0xffffffff


	//   ....[91]....
        /*01a8*/ 	.word	0xffffffff


	//   ....[92]....
        /*01ac*/ 	.word	0xffffffff


	//   ....[93]....
        /*01b0*/ 	.word	0xffffffff


	//   ....[94]....
        /*01b4*/ 	.word	0xffffffff


	//   ....[95]....
        /*01b8*/ 	.word	0xffffffff


	//----- nvinfo : EIATTR_COOP_GROUP_INSTR_OFFSETS
	.align		4
.L_3565:
        /*01bc*/ 	.byte	0x04, 0x28
        /*01be*/ 	.short	(.L_3567 - .L_3566)


	//   ....[0]....
.L_3566:
        /*01c0*/ 	.word	0x00000790


	//   ....[1]....
        /*01c4*/ 	.word	0x00000910


	//   ....[2]....
        /*01c8*/ 	.word	0x00000b80


	//   ....[3]....
        /*01cc*/ 	.word	0x00001730


	//   ....[4]....
        /*01d0*/ 	.word	0x00001930


	//   ....[5]....
        /*01d4*/ 	.word	0x00001ab0


	//   ....[6]....
        /*01d8*/ 	.word	0x00001ea0


	//   ....[7]....
        /*01dc*/ 	.word	0x00002a30


	//   ....[8]....
        /*01e0*/ 	.word	0x00002a70


	//   ....[9]....
        /*01e4*/ 	.word	0x00002ab0


	//   ....[10]....
        /*01e8*/ 	.word	0x00002af0


	//   ....[11]....
        /*01ec*/ 	.word	0x00002b00


	//   ....[12]....
        /*01f0*/ 	.word	0x00002b10


	//   ....[13]....
        /*01f4*/ 	.word	0x00002bd0


	//   ....[14]....
        /*01f8*/ 	.word	0x00002bf0


	//   ....[15]....
        /*01fc*/ 	.word	0x00002c00


	//   ....[16]....
        /*0200*/ 	.word	0x00002c10


	//   ....[17]....
        /*0204*/ 	.word	0x00002cd0


	//   ....[18]....
        /*0208*/ 	.word	0x00002d00


	//   ....[19]....
        /*020c*/ 	.word	0x00002d30


	//   ....[20]....
        /*0210*/ 	.word	0x00002d50


	//   ....[21]....
        /*0214*/ 	.word	0x00002e30


	//   ....[22]....
        /*0218*/ 	.word	0x00002e60


	//   ....[23]....
        /*021c*/ 	.word	0x00002ea0


	//   ....[24]....
        /*0220*/ 	.word	0x00002ed0


	//   ....[25]....
        /*0224*/ 	.word	0x00002fe0


	//   ....[26]....
        /*0228*/ 	.word	0x00003020


	//   ....[27]....
        /*022c*/ 	.word	0x00003060


	//   ....[28]....
        /*0230*/ 	.word	0x00003090


	//   ....[29]....
        /*0234*/ 	.word	0x00003260


	//   ....[30]....
        /*0238*/ 	.word	0x000032a0


	//   ....[31]....
        /*023c*/ 	.word	0x000032d0


	//   ....[32]....
        /*0240*/ 	.word	0x000032e0


	//   ....[33]....
        /*0244*/ 	.word	0x000032f0


	//   ....[34]....
        /*0248*/ 	.word	0x00003300


	//   ....[35]....
        /*024c*/ 	.word	0x00003310


	//   ....[36]....
        /*0250*/ 	.word	0x00003320


	//   ....[37]....
        /*0254*/ 	.word	0x00003400


	//   ....[38]....
        /*0258*/ 	.word	0x00003420


	//   ....[39]....
        /*025c*/ 	.word	0x00003430


	//   ....[40]....
        /*0260*/ 	.word	0x00003440


	//   ....[41]....
        /*0264*/ 	.word	0x00003520


	//   ....[42]....
        /*0268*/ 	.word	0x00003540


	//   ....[43]....
        /*026c*/ 	.word	0x00003550


	//   ....[44]....
        /*0270*/ 	.word	0x00003560


	//   ....[45]....
        /*0274*/ 	.word	0x00003640


	//   ....[46]....
        /*0278*/ 	.word	0x00003660


	//   ....[47]....
        /*027c*/ 	.word	0x00003670


	//   ....[48]....
        /*0280*/ 	.word	0x00003680


	//   ....[49]....
        /*0284*/ 	.word	0x00003760


	//   ....[50]....
        /*0288*/ 	.word	0x00003780


	//   ....[51]....
        /*028c*/ 	.word	0x00003790


	//   ....[52]....
        /*0290*/ 	.word	0x000037a0


	//   ....[53]....
        /*0294*/ 	.word	0x00003880


	//   ....[54]....
        /*0298*/ 	.word	0x000038b0


	//   ....[55]....
        /*029c*/ 	.word	0x000038c0


	//   ....[56]....
        /*02a0*/ 	.word	0x000038d0


	//   ....[57]....
        /*02a4*/ 	.word	0x000038e0


	//   ....[58]....
        /*02a8*/ 	.word	0x000038f0


	//   ....[59]....
        /*02ac*/ 	.word	0x00003900


	//   ....[60]....
        /*02b0*/ 	.word	0x00003920


	//   ....[61]....
        /*02b4*/ 	.word	0x00003940


	//   ....[62]....
        /*02b8*/ 	.word	0x00003960


	//   ....[63]....
        /*02bc*/ 	.word	0x00003eb0


	//   ....[64]....
        /*02c0*/ 	.word	0x00004000


	//   ....[65]....
        /*02c4*/ 	.word	0x00004040


	//   ....[66]....
        /*02c8*/ 	.word	0x00004070


	//   ....[67]....
        /*02cc*/ 	.word	0x000040a0


	//   ....[68]....
        /*02d0*/ 	.word	0x000040e0


	//   ....[69]....
        /*02d4*/ 	.word	0x00004100


	//   ....[70]....
        /*02d8*/ 	.word	0x00004120


	//   ....[71]....
        /*02dc*/ 	.word	0x00004140


	//   ....[72]....
        /*02e0*/ 	.word	0x00004170


	//   ....[73]....
        /*02e4*/ 	.word	0x00004190


	//   ....[74]....
        /*02e8*/ 	.word	0x000041b0


	//   ....[75]....
        /*02ec*/ 	.word	0x000041e0


	//   ....[76]....
        /*02f0*/ 	.word	0x00004210


	//   ....[77]....
        /*02f4*/ 	.word	0x00004240


	//   ....[78]....
        /*02f8*/ 	.word	0x00004270


	//   ....[79]....
        /*02fc*/ 	.word	0x00004330


	//   ....[80]....
        /*0300*/ 	.word	0x00004360


	//   ....[81]....
        /*0304*/ 	.word	0x000043a0


	//   ....[82]....
        /*0308*/ 	.word	0x000043d0


	//   ....[83]....
        /*030c*/ 	.word	0x000049d0


	//   ....[84]....
        /*0310*/ 	.word	0x00004a10


	//   ....[85]....
        /*0314*/ 	.word	0x00004e90


	//   ....[86]....
        /*0318*/ 	.word	0x00005260


	//   ....[87]....
        /*031c*/ 	.word	0x000052b0


	//   ....[88]....
        /*0320*/ 	.word	0x000052e0


	//   ....[89]....
        /*0324*/ 	.word	0x00005300


	//   ....[90]....
        /*0328*/ 	.word	0x00005320


	//   ....[91]....
        /*032c*/ 	.word	0x000053d0


	//   ....[92]....
        /*0330*/ 	.word	0x00005420


	//   ....[93]....
        /*0334*/ 	.word	0x00005440


	//   ....[94]....
        /*0338*/ 	.word	0x00005460


	//   ....[95]....
        /*033c*/ 	.word	0x00005480


	//----- nvinfo : EIATTR_EXIT_INSTR_OFFSETS
	.align		4
.L_3567:
        /*0340*/ 	.byte	0x04, 0x1c
        /*0342*/ 	.short	(.L_3569 - .L_3568)


	//   ....[0]....
.L_3568:
        /*0344*/ 	.word	0x00005540


	//   ....[1]....
        /*0348*/ 	.word	0x00005a80


	//----- nvinfo : EIATTR_MAX_THREADS
	.align		4
.L_3569:
        /*034c*/ 	.byte	0x04, 0x05
        /*034e*/ 	.short	(.L_3571 - .L_3570)
.L_3570:
        /*0350*/ 	.word	0x00000020
        /*0354*/ 	.word	0x00000001
        /*0358*/ 	.word	0x00000001


	//----- nvinfo : EIATTR_CRS_STACK_SIZE
	.align		4
.L_3571:
        /*035c*/ 	.byte	0x04, 0x1e
        /*035e*/ 	.short	(.L_3573 - .L_3572)
.L_3572:
        /*0360*/ 	.word	0x00000000
.L_3573:


//--------------------- .nv.info._Z25selective_scan_bwd_kernelI32Selective_Scan_bwd_kernel_traitsILi32ELi4ELb0ELb0ELb1ELb0ELb0EfN3c107complexIfEEEEv12SSMParamsBwd --------------------------
	.section	.nv.info._Z25selective_scan_bwd_kernelI32Selective_Scan_bwd_kernel_traitsILi32ELi4ELb0ELb0ELb1ELb0ELb0EfN3c107complexIfEEEEv12SSMParamsBwd,"",@"SHT_CUDA_INFO"
	.sectionflags	@""
	.align	4


	//----- nvinfo : EIATTR_CUDA_API_VERSION
	.align		4
        /*0000*/ 	.byte	0x04, 0x37
        /*0002*/ 	.short	(.L_3575 - .L_3574)
.L_3574:
        /*0004*/ 	.word	0x00000082


	//----- nvinfo : EIATTR_SW2861232_WAR
	.align		4
.L_3575:
        /*0008*/ 	.byte	0x01, 0x35
	.zero		2


	//----- nvinfo : EIATTR_PARAM_CBANK
	.align		4
        /*000c*/ 	.byte	0x04, 0x0a
        /*000e*/ 	.short	(.L_3577 - .L_3576)
	.align		4
.L_3576:
        /*0010*/ 	.word	index@(.nv.constant0._Z25selective_scan_bwd_kernelI32Selective_Scan_bwd_kernel_traitsILi32ELi4ELb0ELb0ELb1ELb0ELb0EfN3c107complexIfEEEEv12SSMParamsBwd)
        /*0014*/ 	.short	0x0160
        /*0016*/ 	.short	0x01f0


	//----- nvinfo : EIATTR_CBANK_PARAM_SIZE
	.align		4
.L_3577:
        /*0018*/ 	.byte	0x03, 0x19
        /*001a*/ 	.short	0x01f0


	//----- nvinfo : EIATTR_KPARAM_INFO
	.align		4
        /*001c*/ 	.byte	0x04, 0x17
        /*001e*/ 	.short	(.L_3579 - .L_3578)
.L_3578:
        /*0020*/ 	.word	0x00000000
        /*0024*/ 	.short	0x0000
        /*0026*/ 	.short	0x0000
        /*0028*/ 	.byte	0x00, 0xf0, 0xc1, 0x07


	//----- nvinfo : EIATTR_MAXREG_COUNT
	.align		4
.L_3579:
        /*002c*/ 	.byte	0x03, 0x1b
        /*002e*/ 	.short	0x00ff


	//----- nvinfo : EIATTR_NUM_BARRIERS
	.align		4
        /*0030*/ 	.byte	0x02, 0x4c
        /*0032*/ 	.byte	0x01
	.zero		1


	//----- nvinfo : EIATTR_MERCURY_ISA_VERSION
	.align		4
        /*0034*/ 	.byte	0x03, 0x5f
        /*0036*/ 	.short	0x0000


	//----- nvinfo : EIATTR_COOP_GROUP_MASK_REGIDS
	.align		4
        /*0038*/ 	.byte	0x04, 0x29
        /*003a*/ 	.short	(.L_3581 - .L_3580)


	//   ....[0]....
.L_3580:
        /*003c*/ 	.word	0xffffffff


	//   ....[1]....
        /*0040*/ 	.word	0xffffffff


	//   ....[2]....
        /*0044*/ 	.word	0xffffffff


	//   ....[3]....
        /*0048*/ 	.word	0xffffffff


	//   ....[4]....
        /*004c*/ 	.word	0xffffffff


	//   ....[5]....
        /*0050*/ 	.word	0xffffffff


	//   ....[6]....
        /*0054*/ 	.word	0xffffffff


	//   ....[7]....
        /*0058*/ 	.word	0xffffffff


	//   ....[8]....
        /*005c*/ 	.word	0xffffffff


	//   ....[9]....
        /*0060*/ 	.word	0xffffffff


	//   ....[10]....
        /*0064*/ 	.word	0xffffffff


	//   ....[11]....
        /*0068*/ 	.word	0xffffffff


	//   ....[12]....
        /*006c*/ 	.word	0xffffffff


	//   ....[13]....
        /*0070*/ 	.word	0xffffffff


	//   ....[14]....
        /*0074*/ 	.word	0xffffffff


	//   ....[15]....
        /*0078*/ 	.word	0xffffffff


	//   ....[16]....
        /*007c*/ 	.word	0xffffffff


	//   ....[17]....
        /*0080*/ 	.word	0xffffffff


	//   ....[18]....
        /*0084*/ 	.word	0xffffffff


	//   ....[19]....
        /*0088*/ 	.word	0xffffffff


	//   ....[20]....
        /*008c*/ 	.word	0xffffffff


	//   ....[21]....
        /*0090*/ 	.word	0xffffffff


	//   ....[22]....
        /*0094*/ 	.word	0xffffffff


	//   ....[23]....
        /*0098*/ 	.word	0xffffffff


	//   ....[24]....
        /*009c*/ 	.word	0xffffffff


	//   ....[25]....
        /*00a0*/ 	.word	0xffffffff


	//   ....[26]....
        /*00a4*/ 	.word	0xffffffff


	//   ....[27]....
        /*00a8*/ 	.word	0xffffffff


	//   ....[28]....
        /*00ac*/ 	.word	0xffffffff


	//   ....[29]....
        /*00b0*/ 	.word	0xffffffff


	//   ....[30]....
        /*00b4*/ 	.word	0xffffffff


	//   ....[31]....
        /*00b8*/ 	.word	0xffffffff


	//   ....[32]....
        /*00bc*/ 	.word	0xffffffff


	//   ....[33]....
        /*00c0*/ 	.word	0xffffffff


	//   ....[34]....
        /*00c4*/ 	.word	0xffffffff


	//   ....[35]....
        /*00c8*/ 	.word	0xffffffff


	//   ....[36]....
        /*00cc*/ 	.word	0xffffffff


	//   ....[37]....
        /*00d0*/ 	.word	0xffffffff


	//   ....[38]....
        /*00d4*/ 	.word	0xffffffff


	//   ....[39]....
        /*00d8*/ 	.word	0xffffffff


	//   ....[40]....
        /*00dc*/ 	.word	0xffffffff


	//   ....[41]....
        /*00e0*/ 	.word	0xffffffff


	//   ....[42]....
        /*00e4*/ 	.word	0xffffffff


	//   ....[43]....
        /*00e8*/ 	.word	0xffffffff


	//   ....[44]....
        /*00ec*/ 	.word	0xffffffff


	//   ....[45]....
        /*00f0*/ 	.word	0xffffffff


	//   ....[46]....
        /*00f4*/ 	.word	0xffffffff


	//   ....[47]....
        /*00f8*/ 	.word	0xffffffff


	//   ....[48]....
        /*00fc*/ 	.word	0xffffffff


	//   ....[49]....
        /*0100*/ 	.word	0xffffffff


	//   ....[50]....
        /*0104*/ 	.word	0xffffffff


	//   ....[51]....
        /*0108*/ 	.word	0xffffffff


	//   ....[52]....
        /*010c*/ 	.word	0xffffffff


	//   ....[53]....
        /*0110*/ 	.word	0xffffffff


	//   ....[54]....
        /*0114*/ 	.word	0xffffffff


	//   ....[55]....
        /*0118*/ 	.word	0xffffffff


	//   ....[56]....
        /*011c*/ 	.word	0xffffffff


	//   ....[57]....
        /*0120*/ 	.word	0xffffffff


	//   ....[58]....
        /*0124*/ 	.word	0xffffffff


	//   ....[59]....
        /*0128*/ 	.word	0xffffffff


	//   ....[60]....
        /*012c*/ 	.word	0xffffffff


	//   ....[61]....
        /*0130*/ 	.word	0xffffffff


	//   ....[62]....
        /*0134*/ 	.word	0xffffffff


	//   ....[63]....
        /*0138*/ 	.word	0xffffffff


	//   ....[64]....
        /*013c*/ 	.word	0xffffffff


	//   ....[65]....
        /*0140*/ 	.word	0xffffffff


	//   ....[66]....
        /*0144*/ 	.word	0xffffffff


	//   ....[67]....
        /*0148*/ 	.word	0xffffffff


	//   ....[68]....
        /*014c*/ 	.word	0xffffffff


	//   ....[69]....
        /*0150*/ 	.word	0xffffffff


	//   ....[70]....
        /*0154*/ 	.word	0xffffffff


	//   ....[71]....
        /*0158*/ 	.word	0xffffffff


	//   ....[72]....
        /*015c*/ 	.word	0xffffffff


	//   ....[73]....
        /*0160*/ 	.word	0xffffffff


	//   ....[74]....
        /*0164*/ 	.word	0xffffffff


	//   ....[75]....
        /*0168*/ 	.word	0xffffffff


	//   ....[76]....
        /*016c*/ 	.word	0xffffffff


	//   ....[77]....
        /*0170*/ 	.word	0xffffffff


	//   ....[78]....
        /*0174*/ 	.word	0xffffffff


	//   ....[79]....
        /*0178*/ 	.word	0xffffffff


	//   ....[80]....
        /*017c*/ 	.word	0xffffffff


	//   ....[81]....
        /*0180*/ 	.word	0xffffffff


	//   ....[82]....
        /*0184*/ 	.word	0xffffffff


	//   ....[83]....
        /*0188*/ 	.word	0xffffffff


	//   ....[84]....
        /*018c*/ 	.word	0xffffffff


	//   ....[85]....
        /*0190*/ 	.word	0xffffffff


	//   ....[86]....
        /*0194*/ 	.word	0xffffffff


	//   ....[87]....
        /*0198*/ 	.word	0xffffffff


	//   ....[88]....
        /*019c*/ 	.word	0xffffffff


	//   ....[89]....
        /*01a0*/ 	.word	0xffffffff


	//   ....[90]....
        /*01a4*/ 	.word	0xffffffff


	//   ....[91]....
        /*01a8*/ 	.word	0xffffffff


	//----- nvinfo : EIATTR_COOP_GROUP_INSTR_OFFSETS
	.align		4
.L_3581:
        /*01ac*/ 	.byte	0x04, 0x28
        /*01ae*/ 	.short	(.L_3583 - .L_3582)


	//   ....[0]....
.L_3582:
        /*01b0*/ 	.word	0x00000ac0


	//   ....[1]....
        /*01b4*/ 	.word	0x00000c20


	//   ....[2]....
        /*01b8*/ 	.word	0x00000d10


	//   ....[3]....
        /*01bc*/ 	.word	0x00001640


	//   ....[4]....
        /*01c0*/ 	.word	0x00001c00


	//   ....[5]....
        /*01c4*/ 	.word	0x00001c40


	//   ....[6]....
        /*01c8*/ 	.word	0x00001c70


	//   ....[7]....
        /*01cc*/ 	.word	0x00001c80


	//   ....[8]....
        /*01d0*/ 	.word	0x00001c90


	//   ....[9]....
        /*01d4*/ 	.word	0x00001ca0


	//   ....[10]....
        /*01d8*/ 	.word	0x00001d70


	//   ....[11]....
        /*01dc*/ 	.word	0x00001da0


	//   ....[12]....
        /*01e0*/ 	.word	0x00001db0


	//   ....[13]....
        /*01e4*/ 	.word	0x00001dc0


	//   ....[14]....
        /*01e8*/ 	.word	0x00001e80


	//   ....[15]....
        /*01ec*/ 	.word	0x00001ea0


	//   ....[16]....
        /*01f0*/ 	.word	0x00001eb0


	//   ....[17]....
        /*01f4*/ 	.word	0x00001ec0


	//   ....[18]....
        /*01f8*/ 	.word	0x00001f80


	//   ....[19]....
        /*01fc*/ 	.word	0x00001fa0


	//   ....[20]....
        /*0200*/ 	.word	0x00001fb0


	//   ....[21]....
        /*0204*/ 	.word	0x00001fc0


	//   ....[22]....
        /*0208*/ 	.word	0x00002070


	//   ....[23]....
        /*020c*/ 	.word	0x000020d0


	//   ....[24]....
        /*0210*/ 	.word	0x00002110


	//   ....[25]....
        /*0214*/ 	.word	0x00002140


	//   ....[26]....
        /*0218*/ 	.word	0x000022e0


	//   ....[27]....
        /*021c*/ 	.word	0x00002330


	//   ....[28]....
        /*0220*/ 	.word	0x00002360


	//   ....[29]....
        /*0224*/ 	.word	0x000023e0


	//   ....[30]....
        /*0228*/ 	.word	0x00002610


	//   ....[31]....
        /*022c*/ 	.word	0x00002620


	//   ....[32]....
        /*0230*/ 	.word	0x00002630


	//   ....[33]....
        /*0234*/ 	.word	0x00002640


	//   ....[34]....
        /*0238*/ 	.word	0x00002740


	//   ....[35]....
        /*023c*/ 	.word	0x00002780


	//   ....[36]....
        /*0240*/ 	.word	0x000027b0


	//   ....[37]....
        /*0244*/ 	.word	0x000027c0


	//   ....[38]....
        /*0248*/ 	.word	0x000028c0


	//   ....[39]....
        /*024c*/ 	.word	0x00002900


	//   ....[40]....
        /*0250*/ 	.word	0x00002930


	//   ....[41]....
        /*0254*/ 	.word	0x000029b0


	//   ....[42]....
        /*0258*/ 	.word	0x00002b10


	//   ....[43]....
        /*025c*/ 	.word	0x00002b50


	//   ....[44]....
        /*0260*/ 	.word	0x00002b90


	//   ....[45]....
        /*0264*/ 	.word	0x00002bb0


	//   ....[46]....
        /*0268*/ 	.word	0x00002c90


	//   ....[47]....
        /*026c*/ 	.word	0x00002cc0


	//   ....[48]....
        /*0270*/ 	.word	0x00002cf0


	//   ....[49]....
        /*0274*/ 	.word	0x00002d00


	//   ....[50]....
        /*0278*/ 	.word	0x00002df0


	//   ....[51]....
        /*027c*/ 	.word	0x00002e30


	//   ....[52]....
        /*0280*/ 	.word	0x00002e70


	//   ....[53]....
        /*0284*/ 	.word	0x00002ea0


	//   ....[54]....
        /*0288*/ 	.word	0x00002ed0


	//   ....[55]....
        /*028c*/ 	.word	0x00002f00


	//   ....[56]....
        /*0290*/ 	.word	0x00002f30


	//   ....[57]....
        /*0294*/ 	.word	0x00002f60


	//   ....[58]....
        /*0298*/ 	.word	0x00002f90


	//   ....[59]....
        /*029c*/ 	.word	0x00003080


	//   ....[60]....
        /*02a0*/ 	.word	0x00003ce0


	//   ....[61]....
        /*02a4*/ 	.word	0x00003d20


	//   ....[62]....
        /*02a8*/ 	.word	0x00003d60


	//   ....[63]....
        /*02ac*/ 	.word	0x00003da0


	//   ....[64]....
        /*02b0*/ 	.word	0x00003e00


	//   ....[65]....
        /*02b4*/ 	.word	0x00003e30


	//   ....[66]....
        /*02b8*/ 	.word	0x00003e50


	//   ....[67]....
        /*02bc*/ 	.word	0x00003e60


	//   ....[68]....
        /*02c0*/ 	.word	0x00003e80


	//   ....[69]....
        /*02c4*/ 	.word	0x00003eb0


	//   ....[70]....
        /*02c8*/ 	.word	0x00003ed0


	//   ....[71]....
        /*02cc*/ 	.word	0x00003ef0


	//   ....[72]....
        /*02d0*/ 	.word	0x00003f10


	//   ....[73]....
        /*02d4*/ 	.word	0x00003f40


	//   ....[74]....
        /*02d8*/ 	.word	0x00003f60


	//   ....[75]....
        /*02dc*/ 	.word	0x00003f80


	//   ....[76]....
        /*02e0*/ 	.word	0x00003fb0


	//   ....[77]....
        /*02e4*/ 	.word	0x00003ff0


	//   ....[78]....
        /*02e8*/ 	.word	0x00004020


	//   ....[79]....
        /*02ec*/ 	.word	0x00004060


	//   ....[80]....
        /*02f0*/ 	.word	0x000044e0


	//   ....[81]....
        /*02f4*/ 	.word	0x00004770


	//   ....[82]....
        /*02f8*/ 	.word	0x00004b00


	//   ....[83]....
        /*02fc*/ 	.word	0x00004b50


	//   ....[84]....
        /*0300*/ 	.word	0x00004b80


	//   ....[85]....
        /*0304*/ 	.word	0x00004ba0


	//   ....[86]....
        /*0308*/ 	.word	0x00004bc0


	//   ....[87]....
        /*030c*/ 	.word	0x00004c70


	//   ....[88]....
        /*0310*/ 	.word	0x00004cc0


	//   ....[89]....
        /*0314*/ 	.word	0x00004ce0


	//   ....[90]....
        /*0318*/ 	.word	0x00004d00


	//   ....[91]....
        /*031c*/ 	.word	0x00004d20


	//----- nvinfo : EIATTR_EXIT_INSTR_OFFSETS
	.align		4
.L_3583:
        /*0320*/ 	.byte	0x04, 0x1c
        /*0322*/ 	.short	(.L_3585 - .L_3584)


	//   ....[0]....
.L_3584:
        /*0324*/ 	.word	0x00004de0


	//   ....[1]....
        /*0328*/ 	.word	0x00005020


	//----- nvinfo : EIATTR_MAX_THREADS
	.align		4
.L_3585:
        /*032c*/ 	.byte	0x04, 0x05
        /*032e*/ 	.short	(.L_3587 - .L_3586)
.L_3586:
        /*0330*/ 	.word	0x00000020
        /*0334*/ 	.word	0x00000001
        /*0338*/ 	.word	0x00000001


	//----- nvinfo : EIATTR_CRS_STACK_SIZE
	.align		4
.L_3587:
        /*033c*/ 	.byte	0x04, 0x1e
        /*033e*/ 	.short	(.L_3589 - .L_3588)
.L_3588:
        /*0340*/ 	.word	0x00000000
.L_3589:


//--------------------- .nv.info._Z25selective_scan_bwd_kernelI32Selective_Scan_bwd_kernel_traitsILi32ELi4ELb0ELb0ELb1ELb0ELb1EfN3c107complexIfEEEEv12SSMParamsBwd --------------------------
	.section	.nv.info._Z25selective_scan_bwd_kernelI32Selective_Scan_bwd_kernel_traitsILi32ELi4ELb0ELb0ELb1ELb0ELb1EfN3c107complexIfEEEEv12SSMParamsBwd,"",@"SHT_CUDA_INFO"
	.sectionflags	@""
	.align	4


	//----- nvinfo : EIATTR_CUDA_API_VERSION
	.align		4
        /*0000*/ 	.byte	0x04, 0x37
        /*0002*/ 	.short	(.L_3591 - .L_3590)
.L_3590:
        /*0004*/ 	.word	0x00000082


	//----- nvinfo : EIATTR_SW2861232_WAR
	.align		4
.L_3591:
        /*0008*/ 	.byte	0x01, 0x35
	.zero		2


	//----- nvinfo : EIATTR_PARAM_CBANK
	.align		4
        /*000c*/ 	.byte	0x04, 0x0a
        /*000e*/ 	.short	(.L_3593 - .L_3592)
	.align		4
.L_3592:
        /*0010*/ 	.word	index@(.nv.constant0._Z25selective_scan_bwd_kernelI32Selective_Scan_bwd_kernel_traitsILi32ELi4ELb0ELb0ELb1ELb0ELb1EfN3c107complexIfEEEEv12SSMParamsBwd)
        /*0014*/ 	.short	0x0160
        /*0016*/ 	.short	0x01f0


	//----- nvinfo : EIATTR_CBANK_PARAM_SIZE
	.align		4
.L_3593:
        /*0018*/ 	.byte	0x03, 0x19
        /*001a*/ 	.short	0x01f0


	//----- nvinfo : EIATTR_KPARAM_INFO
	.align		4
        /*001c*/ 	.byte	0x04, 0x17
        /*001e*/ 	.short	(.L_3595 - .L_3594)
.L_3594:
        /*0020*/ 	.word	0x00000000
        /*0024*/ 	.short	0x0000
        /*0026*/ 	.short	0x0000
        /*0028*/ 	.byte	0x00, 0xf0, 0xc1, 0x07


	//----- nvinfo : EIATTR_MAXREG_COUNT
	.align		4
.L_3595:
        /*002c*/ 	.byte	0x03, 0x1b
        /*002e*/ 	.short	0x00ff


	//----- nvinfo : EIATTR_NUM_BARRIERS
	.align		4
        /*0030*/ 	.byte	0x02, 0x4c
        /*0032*/ 	.byte	0x01
	.zero		1


	//----- nvinfo : EIATTR_MERCURY_ISA_VERSION
	.align		4
        /*0034*/ 	.byte	0x03, 0x5f
        /*0036*/ 	.short	0x0000


	//----- nvinfo : EIATTR_COOP_GROUP_MASK_REGIDS
	.align		4
        /*0038*/ 	.byte	0x04, 0x29
        /*003a*/ 	.short	(.L_3597 - .L_3596)


	//   ....[0]....
.L_3596:
        /*003c*/ 	.word	0xffffffff


	//   ....[1]....
        /*0040*/ 	.word	0xffffffff


	//   ....[2]....
        /*0044*/ 	.word	0xffffffff


	//   ....[3]....
        /*0048*/ 	.word	0xffffffff


	//   ....[4]....
        /*004c*/ 	.word	0xffffffff


	//   ....[5]....
        /*0050*/ 	.word	0xffffffff


	//   ....[6]....
        /*0054*/ 	.word	0xffffffff


	//   ....[7]....
        /*0058*/ 	.word	0xffffffff


	//   ....[8]....
        /*005c*/ 	.word	0xffffffff


	//   ....[9]....
        /*0060*/ 	.word	0xffffffff


	//   ....[10]....
        /*0064*/ 	.word	0xffffffff


	//   ....[11]....
        /*0068*/ 	.word	0xffffffff


	//   ....[12]....
        /*006c*/ 	.word	0xffffffff


	//   ....[13]....
        /*0070*/ 	.word	0xffffffff


	//   ....[14]....
        /*0074*/ 	.word	0xffffffff


	//   ....[15]....
        /*0078*/ 	.word	0xffffffff


	//   ....[16]....
        /*007c*/ 	.word	0xffffffff


	//   ....[17]....
        /*0080*/ 	.word	0xffffffff


	//   ....[18]....
        /*0084*/ 	.word	0xffffffff


	//   ....[19]....
        /*0088*/ 	.word	0xffffffff


	//   ....[20]....
        /*008c*/ 	.word	0xffffffff


	//   ....[21]....
        /*0090*/ 	.word	0xffffffff


	//   ....[22]....
        /*0094*/ 	.word	0xffffffff


	//   ....[23]....
        /*0098*/ 	.word	0xffffffff


	//   ....[24]....
        /*009c*/ 	.word	0xffffffff


	//   ....[25]....
        /*00a0*/ 	.word	0xffffffff


	//   ....[26]....
        /*00a4*/ 	.word	0xffffffff


	//   ....[27]....
        /*00a8*/ 	.word	0xffffffff


	//   ....[28]....
        /*00ac*/ 	.word	0xffffffff


	//   ....[29]....
        /*00b0*/ 	.word	0xffffffff


	//   ....[30]....
        /*00b4*/ 	.word	0xffffffff


	//   ....[31]....
        /*00b8*/ 	.word	0xffffffff


	//   ....[32]....
        /*00bc*/ 	.word	0xffffffff


	//   ....[33]....
        /*00c0*/ 	.word	0xffffffff


	//   ....[34]....
        /*00c4*/ 	.word	0xffffffff


	//   ....[35]....
        /*00c8*/ 	.word	0xffffffff


	//   ....[36]....
        /*00cc*/ 	.word	0xffffffff


	//   ....[37]....
        /*00d0*/ 	.word	0xffffffff


	//   ....[38]....
        /*00d4*/ 	.word	0xffffffff


	//   ....[39]....
        /*00d8*/ 	.word	0xffffffff


	//   ....[40]....
        /*00dc*/ 	.word	0xffffffff


	//   ....[41]....
        /*00e0*/ 	.word	0xffffffff


	//   ....[42]....
        /*00e4*/ 	.word	0xffffffff


	//   ....[43]....
        /*00e8*/ 	.word	0xffffffff


	//   ....[44]....
        /*00ec*/ 	.word	0xffffffff


	//   ....[45]....
        /*00f0*/ 	.word	0xffffffff


	//   ....[46]....
        /*00f4*/ 	.word	0xffffffff


	//   ....[47]....
        /*00f8*/ 	.word	0xffffffff


	//   ....[48]....
        /*00fc*/ 	.word	0xffffffff


	//   ....[49]....
        /*0100*/ 	.word	0xffffffff


	//   ....[50]....
        /*0104*/ 	.word	0xffffffff


	//   ....[51]....
        /*0108*/ 	.word	0xffffffff


	//   ....[52]....
        /*010c*/ 	.word	0xffffffff


	//   ....[53]....
        /*0110*/ 	.word	0xffffffff


	//   ....[54]....
        /*0114*/ 	.word	0xffffffff


	//   ....[55]....
        /*0118*/ 	.word	0xffffffff


	//   ....[56]....
        /*011c*/ 	.word	0xffffffff


	//   ....[57]....
        /*0120*/ 	.word	0xffffffff


	//   ....[58]....
        /*0124*/ 	.word	0xffffffff


	//   ....[59]....
        /*0128*/ 	.word	0xffffffff


	//   ....[60]....
        /*012c*/ 	.word	0xffffffff


	//   ....[61]....
        /*0130*/ 	.word	0xffffffff


	//   ....[62]....
        /*0134*/ 	.word	0xffffffff


	//   ....[63]....
        /*0138*/ 	.word	0xffffffff


	//   ....[64]....
        /*013c*/ 	.word	0xffffffff


	//   ....[65]....
        /*0140*/ 	.word	0xffffffff


	//   ....[66]....
        /*0144*/ 	.word	0xffffffff


	//   ....[67]....
        /*0148*/ 	.word	0xffffffff


	//   ....[68]....
        /*014c*/ 	.word	0xffffffff


	//   ....[69]....
        /*0150*/ 	.word	0xffffffff


	//   ....[70]....
        /*0154*/ 	.word	0xffffffff


	//   ....[71]....
        /*0158*/ 	.word	0xffffffff


	//   ....[72]....
        /*015c*/ 	.word	0xffffffff


	//   ....[73]....
        /*0160*/ 	.word	0xffffffff


	//   ....[74]....
        /*0164*/ 	.word	0xffffffff


	//   ....[75]....
        /*0168*/ 	.word	0xffffffff


	//   ....[76]....
        /*016c*/ 	.word	0xffffffff


	//   ....[77]....
        /*0170*/ 	.word	0xffffffff


	//   ....[78]....
        /*0174*/ 	.word	0xffffffff


	//   ....[79]....
        /*0178*/ 	.word	0xffffffff


	//   ....[80]....
        /*017c*/ 	.word	0xffffffff


	//   ....[81]....
        /*0180*/ 	.word	0xffffffff


	//   ....[82]....
        /*0184*/ 	.word	0xffffffff


	//   ....[83]....
        /*0188*/ 	.word	0xffffffff


	//   ....[84]....
        /*018c*/ 	.word	0xffffffff


	//   ....[85]....
        /*0190*/ 	.word	0xffffffff


	//   ....[86]....
        /*0194*/ 	.word	0xffffffff


	//   ....[87]....
        /*0198*/ 	.word	0xffffffff


	//   ....[88]....
        /*019c*/ 	.word	0xffffffff


	//   ....[89]....
        /*01a0*/ 	.word	0xffffffff


	//   ....[90]....
        /*01a4*/ 	.word	0xffffffff


	//   ....[91]....
        /*01a8*/ 	.word	0xffffffff


	//   ....[92]....
        /*01ac*/ 	.word	0xffffffff


	//   ....[93]....
        /*01b0*/ 	.word	0xffffffff


	//   ....[94]....
        /*01b4*/ 	.word	0xffffffff


	//   ....[95]....
        /*01b8*/ 	.word	0xffffffff


	//----- nvinfo : EIATTR_COOP_GROUP_INSTR_OFFSETS
	.align		4
.L_3597:
        /*01bc*/ 	.byte	0x04, 0x28
        /*01be*/ 	.short	(.L_3599 - .L_3598)


	//   ....[0]....
.L_3598:
        /*01c0*/ 	.word	0x00000aa0


	//   ....[1]....
        /*01c4*/ 	.word	0x00000bf0


	//   ....[2]....
        /*01c8*/ 	.word	0x00000ea0


	//   ....[3]....
        /*01cc*/ 	.word	0x000010f0


	//   ....[4]....
        /*01d0*/ 	.word	0x00001310


	//   ....[5]....
        /*01d4*/ 	.word	0x00001490


	//   ....[6]....
        /*01d8*/ 	.word	0x00001850


	//   ....[7]....
        /*01dc*/ 	.word	0x00002430


	//   ....[8]....
        /*01e0*/ 	.word	0x000029a0


	//   ....[9]....
        /*01e4*/ 	.word	0x000029e0


	//   ....[10]....
        /*01e8*/ 	.word	0x00002a10


	//   ....[11]....
        /*01ec*/ 	.word	0x00002a30


	//   ....[12]....
        /*01f0*/ 	.word	0x00002a40


	//   ....[13]....
        /*01f4*/ 	.word	0x00002a50


	//   ....[14]....
        /*01f8*/ 	.word	0x00002b10


	//   ....[15]....
        /*01fc*/ 	.word	0x00002b30


	//   ....[16]....
        /*0200*/ 	.word	0x00002b40


	//   ....[17]....
        /*0204*/ 	.word	0x00002b50


	//   ....[18]....
        /*0208*/ 	.word	0x00002c10


	//   ....[19]....
        /*020c*/ 	.word	0x00002c30


	//   ....[20]....
        /*0210*/ 	.word	0x00002c40


	//   ....[21]....
        /*0214*/ 	.word	0x00002c50


	//   ....[22]....
        /*0218*/ 	.word	0x00002d10


	//   ....[23]....
        /*021c*/ 	.word	0x00002d30


	//   ....[24]....
        /*0220*/ 	.word	0x00002d40


	//   ....[25]....
        /*0224*/ 	.word	0x00002d50


	//   ....[26]....
        /*0228*/ 	.word	0x00002e20


	//   ....[27]....
        /*022c*/ 	.word	0x00002e60


	//   ....[28]....
        /*0230*/ 	.word	0x00002e90


	//   ....[29]....
        /*0234*/ 	.word	0x00002ec0


	//   ....[30]....
        /*0238*/ 	.word	0x00003020


	//   ....[31]....
        /*023c*/ 	.word	0x000030c0


	//   ....[32]....
        /*0240*/ 	.word	0x00003130


	//   ....[33]....
        /*0244*/ 	.word	0x00003160


	//   ....[34]....
        /*0248*/ 	.word	0x00003390


	//   ....[35]....
        /*024c*/ 	.word	0x000033c0


	//   ....[36]....
        /*0250*/ 	.word	0x000033d0


	//   ....[37]....
        /*0254*/ 	.word	0x000033e0


	//   ....[38]....
        /*0258*/ 	.word	0x000034e0


	//   ....[39]....
        /*025c*/ 	.word	0x00003520


	//   ....[40]....
        /*0260*/ 	.word	0x00003550


	//   ....[41]....
        /*0264*/ 	.word	0x00003560


	//   ....[42]....
        /*0268*/ 	.word	0x00003670


	//   ....[43]....
        /*026c*/ 	.word	0x000036b0


	//   ....[44]....
        /*0270*/ 	.word	0x000036e0


	//   ....[45]....
        /*0274*/ 	.word	0x00003710


	//   ....[46]....
        /*0278*/ 	.word	0x000038d0


	//   ....[47]....
        /*027c*/ 	.word	0x00003910


	//   ....[48]....
        /*0280*/ 	.word	0x00003950


	//   ....[49]....
        /*0284*/ 	.word	0x00003980


	//   ....[50]....
        /*0288*/ 	.word	0x00003a60


	//   ....[51]....
        /*028c*/ 	.word	0x00003a90


	//   ....[52]....
        /*0290*/ 	.word	0x00003ac0


	//   ....[53]....
        /*0294*/ 	.word	0x00003ad0


	//   ....[54]....
        /*0298*/ 	.word	0x00003bb0


	//   ....[55]....
        /*029c*/ 	.word	0x00003bf0


	//   ....[56]....
        /*02a0*/ 	.word	0x00003c30


	//   ....[57]....
        /*02a4*/ 	.word	0x00003c60


	//   ....[58]....
        /*02a8*/ 	.word	0x00003c90


	//   ....[59]....
        /*02ac*/ 	.word	0x00003cc0


	//   ....[60]....
        /*02b0*/ 	.word	0x00003cf0


	//   ....[61]....
        /*02b4*/ 	.word	0x00003d20


	//   ....[62]....
        /*02b8*/ 	.word	0x00003d50


	//   ....[63]....
        /*02bc*/ 	.word	0x00003e80


	//   ....[64]....
        /*02c0*/ 	.word	0x00004a80


	//   ....[65]....
        /*02c4*/ 	.word	0x00004ac0


	//   ....[66]....
        /*02c8*/ 	.word	0x00004b00


	//   ....[67]....
        /*02cc*/ 	.word	0x00004b40


	//   ....[68]....
        /*02d0*/ 	.word	0x00004ba0


	//   ....[69]....
        /*02d4*/ 	.word	0x00004bc0


	//   ....[70]....
        /*02d8*/ 	.word	0x00004be0


	//   ....[71]....
        /*02dc*/ 	.word	0x00004c00


	//   ....[72]....
        /*02e0*/ 	.word	0x00004c40


	//   ....[73]....
        /*02e4*/ 	.word	0x00004c60


	//   ....[74]....
        /*02e8*/ 	.word	0x00004c80


	//   ....[75]....
        /*02ec*/ 	.word	0x00004c90


	//   ....[76]....
        /*02f0*/ 	.word	0x00004cc0


	//   ....[77]....
        /*02f4*/ 	.word	0x00004ce0


	//   ....[78]....
        /*02f8*/ 	.word	0x00004d00


	//   ....[79]....
        /*02fc*/ 	.word	0x00004d20


	//   ....[80]....
        /*0300*/ 	.word	0x00004d60


	//   ....[81]....
        /*0304*/ 	.word	0x00004d90


	//   ....[82]....
        /*0308*/ 	.word	0x00004dc0


	//   ....[83]....
        /*030c*/ 	.word	0x00004e00


	//   ....[84]....
        /*0310*/ 	.word	0x00005220


	//   ....[85]....
        /*0314*/ 	.word	0x000054a0


	//   ....[86]....
        /*0318*/ 	.word	0x00005880


	//   ....[87]....
        /*031c*/ 	.word	0x000058d0


	//   ....[88]....
        /*0320*/ 	.word	0x00005900


	//   ....[89]....
        /*0324*/ 	.word	0x00005920


	//   ....[90]....
        /*0328*/ 	.word	0x00005940


	//   ....[91]....
        /*032c*/ 	.word	0x000059f0


	//   ....[92]....
        /*0330*/ 	.word	0x00005a40


	//   ....[93]....
        /*0334*/ 	.word	0x00005a60


	//   ....[94]....
        /*0338*/ 	.word	0x00005a80


	//   ....[95]....
        /*033c*/ 	.word	0x00005aa0


	//----- nvinfo : EIATTR_EXIT_INSTR_OFFSETS
	.align		4
.L_3599:
        /*0340*/ 	.byte	0x04, 0x1c
        /*0342*/ 	.short	(.L_3601 - .L_3600)


	//   ....[0]....
.L_3600:
        /*0344*/ 	.word	0x00005b60


	//   ....[1]....
        /*0348*/ 	.word	0x00005da0


	//----- nvinfo : EIATTR_MAX_THREADS
	.align		4
.L_3601:
        /*034c*/ 	.byte	0x04, 0x05
        /*034e*/ 	.short	(.L_3603 - .L_3602)
.L_3602:
        /*0350*/ 	.word	0x00000020
        /*0354*/ 	.word	0x00000001
        /*0358*/ 	.word	0x00000001


	//----- nvinfo : EIATTR_CRS_STACK_SIZE
	.align		4
.L_3603:
        /*035c*/ 	.byte	0x04, 0x1e
        /*035e*/ 	.short	(.L_3605 - .L_3604)
.L_3604:
        /*0360*/ 	.word	0x00000000
.L_3605:


//--------------------- .nv.info._Z25selective_scan_bwd_kernelI32Selective_Scan_bwd_kernel_traitsILi32ELi4ELb0ELb0ELb1ELb1ELb0EfN3c107complexIfEEEEv12SSMParamsBwd --------------------------
	.section	.nv.info._Z25selective_scan_bwd_kernelI32Selective_Scan_bwd_kernel_traitsILi32ELi4ELb0ELb0ELb1ELb1ELb0EfN3c107complexIfEEEEv12SSMParamsBwd,"",@"SHT_CUDA_INFO"
	.sectionflags	@""
	.align	4


	//----- nvinfo : EIATTR_CUDA_API_VERSION
	.align		4
        /*0000*/ 	.byte	0x04, 0x37
        /*0002*/ 	.short	(.L_3607 - .L_3606)
.L_3606:
        /*0004*/ 	.word	0x00000082


	//----- nvinfo : EIATTR_SW2861232_WAR
	.align		4
.L_3607:
        /*0008*/ 	.byte	0x01, 0x35
	.zero		2


	//----- nvinfo : EIATTR_PARAM_CBANK
	.align		4
        /*000c*/ 	.byte	0x04, 0x0a
        /*000e*/ 	.short	(.L_3609 - .L_3608)
	.align		4
.L_3608:
        /*0010*/ 	.word	index@(.nv.constant0._Z25selective_scan_bwd_kernelI32Selective_Scan_bwd_kernel_traitsILi32ELi4ELb0ELb0ELb1ELb1ELb0EfN3c107complexIfEEEEv12SSMParamsBwd)
        /*0014*/ 	.short	0x0160
        /*0016*/ 	.short	0x01f0


	//----- nvinfo : EIATTR_CBANK_PARAM_SIZE
	.align		4
.L_3609:
        /*0018*/ 	.byte	0x03, 0x19
        /*001a*/ 	.short	0x01f0


	//----- nvinfo : EIATTR_KPARAM_INFO
	.align		4
        /*001c*/ 	.byte	0x04, 0x17
        /*001e*/ 	.short	(.L_3611 - .L_3610)
.L_3610:
        /*0020*/ 	.word	0x00000000
        /*0024*/ 	.short	0x0000
        /*0026*/ 	.short	0x0000
        /*0028*/ 	.byte	0x00, 0xf0, 0xc1, 0x07


	//----- nvinfo : EIATTR_MAXREG_COUNT
	.align		4
.L_3611:
        /*002c*/ 	.byte	0x03, 0x1b
        /*002e*/ 	.short	0x00ff


	//----- nvinfo : EIATTR_NUM_BARRIERS
	.align		4
        /*0030*/ 	.byte	0x02, 0x4c
        /*0032*/ 	.byte	0x01
	.zero		1


	//----- nvinfo : EIATTR_MERCURY_ISA_VERSION
	.align		4
        /*0034*/ 	.byte	0x03, 0x5f
        /*0036*/ 	.short	0x0000


	//----- nvinfo : EIATTR_COOP_GROUP_MASK_REGIDS
	.align		4
        /*0038*/ 	.byte	0x04, 0x29
        /*003a*/ 	.short	(.L_3613 - .L_3612)


	//   ....[0]....
.L_3612:
        /*003c*/ 	.word	0xffffffff


	//   ....[1]....
        /*0040*/ 	.word	0xffffffff


	//   ....[2]....
        /*0044*/ 	.word	0xffffffff


	//   ....[3]....
        /*0048*/ 	.word	0xffffffff


	//   ....[4]....
        /*004c*/ 	.word	0xffffffff


	//   ....[5]....
        /*0050*/ 	.word	0xffffffff


	//   ....[6]....
        /*0054*/ 	.word	0xffffffff


	//   ....[7]....
        /*0058*/ 	.word	0xffffffff


	//   ....[8]....
        /*005c*/ 	.word	0xffffffff


	//   ....[9]....
        /*0060*/ 	.word	0xffffffff


	//   ....[10]....
        /*0064*/ 	.word	0xffffffff


	//   ....[11]....
        /*0068*/ 	.word	0xffffffff


	//   ....[12]....
        /*006c*/ 	.word	0xffffffff


	//   ....[13]....
        /*0070*/ 	.word	0xffffffff


	//   ....[14]....
        /*0074*/ 	.word	0xffffffff


	//   ....[15]....
        /*0078*/ 	.word	0xffffffff


	//   ....[16]....
        /*007c*/ 	.word	0xffffffff


	//   ....[17]....
        /*0080*/ 	.word	0xffffffff


	//   ....[18]....
        /*0084*/ 	.word	0xffffffff


	//   ....[19]....
        /*0088*/ 	.word	0xffffffff


	//   ....[20]....
        /*008c*/ 	.word	0xffffffff


	//   ....[21]....
        /*0090*/ 	.word	0xffffffff


	//   ....[22]....
        /*0094*/ 	.word	0xffffffff


	//   ....[23]....
        /*0098*/ 	.word	0xffffffff


	//   ....[24]....
        /*009c*/ 	.word	0xffffffff


	//   ....[25]....
        /*00a0*/ 	.word	0xffffffff


	//   ....[26]....
        /*00a4*/ 	.word	0xffffffff


	//   ....[27]....
        /*00a8*/ 	.word	0xffffffff


	//   ....[28]....
        /*00ac*/ 	.word	0xffffffff


	//   ....[29]....
        /*00b0*/ 	.word	0xffffffff


	//   ....[30]....
        /*00b4*/ 	.word	0xffffffff


	//   ....[31]....
        /*00b8*/ 	.word	0xffffffff


	//   ....[32]....
        /*00bc*/ 	.word	0xffffffff


	//   ....[33]....
        /*00c0*/ 	.word	0xffffffff


	//   ....[34]....
        /*00c4*/ 	.word	0xffffffff


	//   ....[35]....
        /*00c8*/ 	.word	0xffffffff


	//   ....[36]....
        /*00cc*/ 	.word	0xffffffff


	//   ....[37]....
        /*00d0*/ 	.word	0xffffffff


	//   ....[38]....
        /*00d4*/ 	.word	0xffffffff


	//   ....[39]....
        /*00d8*/ 	.word	0xffffffff


	//   ....[40]....
        /*00dc*/ 	.word	0xffffffff


	//   ....[41]....
        /*00e0*/ 	.word	0xffffffff


	//   ....[42]....
        /*00e4*/ 	.word	0xffffffff


	//   ....[43]....
        /*00e8*/ 	.word	0xffffffff


	//   ....[44]....
        /*00ec*/ 	.word	0xffffffff


	//   ....[45]....
        /*00f0*/ 	.word	0xffffffff


	//   ....[46]....
        /*00f4*/ 	.word	0xffffffff


	//   ....[47]....
        /*00f8*/ 	.word	0xffffffff


	//   ....[48]....
        /*00fc*/ 	.word	0xffffffff


	//   ....[49]....
        /*0100*/ 	.word	0xffffffff


	//   ....[50]....
        /*0104*/ 	.word	0xffffffff


	//   ....[51]....
        /*0108*/ 	.word	0xffffffff


	//   ....[52]....
        /*010c*/ 	.word	0xffffffff


	//   ....[53]....
        /*0110*/ 	.word	0xffffffff


	//   ....[54]....
        /*0114*/ 	.word	0xffffffff


	//   ....[55]....
        /*0118*/ 	.word	0xffffffff


	//   ....[56]....
        /*011c*/ 	.word	0xffffffff


	//   ....[57]....
        /*0120*/ 	.word	0xffffffff


	//   ....[58]....
        /*0124*/ 	.word	0xffffffff


	//   ....[59]....
        /*0128*/ 	.word	0xffffffff


	//   ....[60]....
        /*012c*/ 	.word	0xffffffff


	//   ....[61]....
        /*0130*/ 	.word	0xffffffff


	//   ....[62]....
        /*0134*/ 	.word	0xffffffff


	//   ....[63]....
        /*0138*/ 	.word	0xffffffff


	//   ....[64]....
        /*013c*/ 	.word	0xffffffff


	//   ....[65]....
        /*0140*/ 	.word	0xffffffff


	//   ....[66]....
        /*0144*/ 	.word	0xffffffff


	//   ....[67]....
        /*0148*/ 	.word	0xffffffff


	//   ....[68]....
        /*014c*/ 	.word	0xffffffff


	//   ....[69]....
        /*0150*/ 	.word	0xffffffff


	//   ....[70]....
        /*0154*/ 	.word	0xffffffff


	//   ....[71]....
        /*0158*/ 	.word	0xffffffff


	//   ....[72]....
        /*015c*/ 	.word	0xffffffff


	//   ....[73]....
        /*0160*/ 	.word	0xffffffff


	//   ....[74]....
        /*0164*/ 	.word	0xffffffff


	//   ....[75]....
        /*0168*/ 	.word	0xffffffff


	//   ....[76]....
        /*016c*/ 	.word	0xffffffff


	//   ....[77]....
        /*0170*/ 	.word	0xffffffff


	//   ....[78]....
        /*0174*/ 	.word	0xffffffff


	//   ....[79]....
        /*0178*/ 	.word	0xffffffff


	//   ....[80]....
        /*017c*/ 	.word	0xffffffff


	//   ....[81]....
        /*0180*/ 	.word	0xffffffff


	//   ....[82]....
        /*0184*/ 	.word	0xffffffff


	//   ....[83]....
        /*0188*/ 	.word	0xffffffff


	//   ....[84]....
        /*018c*/ 	.word	0xffffffff


	//   ....[85]....
        /*0190*/ 	.word	0xffffffff


	//   ....[86]....
        /*0194*/ 	.word	0xffffffff


	//   ....[87]....
        /*0198*/ 	.word	0xffffffff


	//   ....[88]....
        /*019c*/ 	.word	0xffffffff


	//   ....[89]....
        /*01a0*/ 	.word	0xffffffff


	//   ....[90]....
        /*01a4*/ 	.word	0xffffffff


	//   ....[91]....
        /*01a8*/ 	.word	0xffffffff


	//   ....[92]....
        /*01ac*/ 	.word	0xffffffff


	//----- nvinfo : EIATTR_COOP_GROUP_INSTR_OFFSETS
	.align		4
.L_3613:
        /*01b0*/ 	.byte	0x04, 0x28
        /*01b2*/ 	.short	(.L_3615 - .L_3614)


	//   ....[0]....
.L_3614:
        /*01b4*/ 	.word	0x00000a90


	//   ....[1]....
        /*01b8*/ 	.word	0x00000bc0


	//   ....[2]....
        /*01bc*/ 	.word	0x00000d10


	//   ....[3]....
        /*01c0*/ 	.word	0x00001f30


	//   ....[4]....
        /*01c4*/ 	.word	0x00002470


	//   ....[5]....
        /*01c8*/ 	.word	0x000024b0


	//   ....[6]....
        /*01cc*/ 	.word	0x000024e0


	//   ....[7]....
        /*01d0*/ 	.word	0x00002500


	//   ....[8]....
        /*01d4*/ 	.word	0x00002510


	//   ....[9]....
        /*01d8*/ 	.word	0x00002520


	//   ....[10]....
        /*01dc*/ 	.word	0x000025f0


	//   ....[11]....
        /*01e0*/ 	.word	0x00002610


	//   ....[12]....
        /*01e4*/ 	.word	0x00002620


	//   ....[13]....
        /*01e8*/ 	.word	0x00002630


	//   ....[14]....
        /*01ec*/ 	.word	0x000026f0


	//   ....[15]....
        /*01f0*/ 	.word	0x00002710


	//   ....[16]....
        /*01f4*/ 	.word	0x00002720


	//   ....[17]....
        /*01f8*/ 	.word	0x00002730


	//   ....[18]....
        /*01fc*/ 	.word	0x000027f0


	//   ....[19]....
        /*0200*/ 	.word	0x00002810


	//   ....[20]....
        /*0204*/ 	.word	0x00002820


	//   ....[21]....
        /*0208*/ 	.word	0x00002830


	//   ....[22]....
        /*020c*/ 	.word	0x000028e0


	//   ....[23]....
        /*0210*/ 	.word	0x00002910


	//   ....[24]....
        /*0214*/ 	.word	0x00002940


	//   ....[25]....
        /*0218*/ 	.word	0x00002990


	//   ....[26]....
        /*021c*/ 	.word	0x00002b50


	//   ....[27]....
        /*0220*/ 	.word	0x00002b90


	//   ....[28]....
        /*0224*/ 	.word	0x00002bc0


	//   ....[29]....
        /*0228*/ 	.word	0x00002c00


	//   ....[30]....
        /*022c*/ 	.word	0x00002d40


	//   ....[31]....
        /*0230*/ 	.word	0x00002d70


	//   ....[32]....
        /*0234*/ 	.word	0x00002e90


	//   ....[33]....
        /*0238*/ 	.word	0x00002eb0


	//   ....[34]....
        /*023c*/ 	.word	0x00002fb0


	//   ....[35]....
        /*0240*/ 	.word	0x00002ff0


	//   ....[36]....
        /*0244*/ 	.word	0x00003020


	//   ....[37]....
        /*0248*/ 	.word	0x00003030


	//   ....[38]....
        /*024c*/ 	.word	0x00003130


	//   ....[39]....
        /*0250*/ 	.word	0x00003170


	//   ....[40]....
        /*0254*/ 	.word	0x000031a0


	//   ....[41]....
        /*0258*/ 	.word	0x000031d0


	//   ....[42]....
        /*025c*/ 	.word	0x00003380


	//   ....[43]....
        /*0260*/ 	.word	0x000033c0


	//   ....[44]....
        /*0264*/ 	.word	0x000033f0


	//   ....[45]....
        /*0268*/ 	.word	0x00003420


	//   ....[46]....
        /*026c*/ 	.word	0x00003500


	//   ....[47]....
        /*0270*/ 	.word	0x00003530


	//   ....[48]....
        /*0274*/ 	.word	0x00003560


	//   ....[49]....
        /*0278*/ 	.word	0x00003570


	//   ....[50]....
        /*027c*/ 	.word	0x00003650


	//   ....[51]....
        /*0280*/ 	.word	0x00003690


	//   ....[52]....
        /*0284*/ 	.word	0x000036d0


	//   ....[53]....
        /*0288*/ 	.word	0x00003700


	//   ....[54]....
        /*028c*/ 	.word	0x00003730


	//   ....[55]....
        /*0290*/ 	.word	0x00003760


	//   ....[56]....
        /*0294*/ 	.word	0x00003790


	//   ....[57]....
        /*0298*/ 	.word	0x000037c0


	//   ....[58]....
        /*029c*/ 	.word	0x000037f0


	//   ....[59]....
        /*02a0*/ 	.word	0x00003820


	//   ....[60]....
        /*02a4*/ 	.word	0x00004570


	//   ....[61]....
        /*02a8*/ 	.word	0x000045b0


	//   ....[62]....
        /*02ac*/ 	.word	0x000045f0


	//   ....[63]....
        /*02b0*/ 	.word	0x00004630


	//   ....[64]....
        /*02b4*/ 	.word	0x00004690


	//   ....[65]....
        /*02b8*/ 	.word	0x000046c0


	//   ....[66]....
        /*02bc*/ 	.word	0x000046e0


	//   ....[67]....
        /*02c0*/ 	.word	0x000046f0


	//   ....[68]....
        /*02c4*/ 	.word	0x00004710


	//   ....[69]....
        /*02c8*/ 	.word	0x00004740


	//   ....[70]....
        /*02cc*/ 	.word	0x00004760


	//   ....[71]....
        /*02d0*/ 	.word	0x00004780


	//   ....[72]....
        /*02d4*/ 	.word	0x000047a0


	//   ....[73]....
        /*02d8*/ 	.word	0x000047d0


	//   ....[74]....
        /*02dc*/ 	.word	0x000047f0


	//   ....[75]....
        /*02e0*/ 	.word	0x00004810


	//   ....[76]....
        /*02e4*/ 	.word	0x00004840


	//   ....[77]....
        /*02e8*/ 	.word	0x00004880


	//   ....[78]....
        /*02ec*/ 	.word	0x000048b0


	//   ....[79]....
        /*02f0*/ 	.word	0x000048f0


	//   ....[80]....
        /*02f4*/ 	.word	0x00004e10


	//   ....[81]....
        /*02f8*/ 	.word	0x00004e50


	//   ....[82]....
        /*02fc*/ 	.word	0x00005300


	//   ....[83]....
        /*0300*/ 	.word	0x000056b0


	//   ....[84]....
        /*0304*/ 	.word	0x00005700


	//   ....[85]....
        /*0308*/ 	.word	0x00005730


	//   ....[86]....
        /*030c*/ 	.word	0x00005750


	//   ....[87]....
        /*0310*/ 	.word	0x00005770


	//   ....[88]....
        /*0314*/ 	.word	0x00005820


	//   ....[89]....
        /*0318*/ 	.word	0x00005870


	//   ....[90]....
        /*031c*/ 	.word	0x00005890


	//   ....[91]....
        /*0320*/ 	.word	0x000058b0


	//   ....[92]....
        /*0324*/ 	.word	0x000058d0


	//----- nvinfo : EIATTR_EXIT_INSTR_OFFSETS
	.align		4
.L_3615:
        /*0328*/ 	.byte	0x04, 0x1c
        /*032a*/ 	.short	(.L_3617 - .L_3616)


	//   ....[0]....
.L_3616:
        /*032c*/ 	.word	0x00005990


	//   ....[1]....
        /*0330*/ 	.word	0x00005bd0


	//----- nvinfo : EIATTR_MAX_THREADS
	.align		4
.L_3617:
        /*0334*/ 	.byte	0x04, 0x05
        /*0336*/ 	.short	(.L_3619 - .L_3618)
.L_3618:
        /*0338*/ 	.word	0x00000020
        /*033c*/ 	.word	0x00000001
        /*0340*/ 	.word	0x00000001


	//----- nvinfo : EIATTR_CRS_STACK_SIZE
	.align		4
.L_3619:
        /*0344*/ 	.byte	0x04, 0x1e
        /*0346*/ 	.short	(.L_3621 - .L_3620)
.L_3620:
        /*0348*/ 	.word	0x00000000
.L_3621:


//--------------------- .nv.info._Z25selective_scan_bwd_kernelI32Selective_Scan_bwd_kernel_traitsILi32ELi4ELb0ELb0ELb1ELb1ELb1EfN3c107complexIfEEEEv12SSMParamsBwd --------------------------
	.section	.nv.info._Z25selective_scan_bwd_kernelI32Selective_Scan_bwd_kernel_traitsILi32ELi4ELb0ELb0ELb1ELb1ELb1EfN3c107complexIfEEEEv12SSMParamsBwd,"",@"SHT_CUDA_INFO"
	.sectionflags	@""
	.align	4


	//----- nvinfo : EIATTR_CUDA_API_VERSION
	.align		4
        /*0000*/ 	.byte	0x04, 0x37
        /*0002*/ 	.short	(.L_3623 - .L_3622)
.L_3622:
        /*0004*/ 	.word	0x00000082


	//----- nvinfo : EIATTR_SW2861232_WAR
	.align		4
.L_3623:
        /*0008*/ 	.byte	0x01, 0x35
	.zero		2


	//----- nvinfo : EIATTR_PARAM_CBANK
	.align		4
        /*000c*/ 	.byte	0x04, 0x0a
        /*000e*/ 	.short	(.L_3625 - .L_3624)
	.align		4
.L_3624:
        /*0010*/ 	.word	index@(.nv.constant0._Z25selective_scan_bwd_kernelI32Selective_Scan_bwd_kernel_traitsILi32ELi4ELb0ELb0ELb1ELb1ELb1EfN3c107complexIfEEEEv12SSMParamsBwd)
        /*0014*/ 	.short	0x0160
        /*0016*/ 	.short	0x01f0


	//----- nvinfo : EIATTR_CBANK_PARAM_SIZE
	.align		4
.L_3625:
        /*0018*/ 	.byte	0x03, 0x19
        /*001a*/ 	.short	0x01f0


	//----- nvinfo : EIATTR_KPARAM_INFO
	.align		4
        /*001c*/ 	.byte	0x04, 0x17
        /*001e*/ 	.short	(.L_3627 - .L_3626)
.L_3626:
        /*0020*/ 	.word	0x00000000
        /*0024*/ 	.short	0x0000
        /*0026*/ 	.short	0x0000
        /*0028*/ 	.byte	0x00, 0xf0, 0xc1, 0x07


	//----- nvinfo : EIATTR_MAXREG_COUNT
	.align		4
.L_3627:
        /*002c*/ 	.byte	0x03, 0x1b
        /*002e*/ 	.short	0x00ff


	//----- nvinfo : EIATTR_NUM_BARRIERS
	.align		4
        /*0030*/ 	.byte	0x02, 0x4c
        /*0032*/ 	.byte	0x01
	.zero		1


	//----- nvinfo : EIATTR_MERCURY_ISA_VERSION
	.align		4
        /*0034*/ 	.byte	0x03, 0x5f
        /*0036*/ 	.short	0x0000


	//----- nvinfo : EIATTR_COOP_GROUP_MASK_REGIDS
	.align		4
        /*0038*/ 	.byte	0x04, 0x29
        /*003a*/ 	.short	(.L_3629 - .L_3628)


	//   ....[0]....
.L_3628:
        /*003c*/ 	.word	0xffffffff


	//   ....[1]....
        /*0040*/ 	.word	0xffffffff


	//   ....[2]....
        /*0044*/ 	.word	0xffffffff


	//   ....[3]....
        /*0048*/ 	.word	0xffffffff


	//   ....[4]....
        /*004c*/ 	.word	0xffffffff


	//   ....[5]....
        /*0050*/ 	.word	0xffffffff


	//   ....[6]....
        /*0054*/ 	.word	0xffffffff


	//   ....[7]....
        /*0058*/ 	.word	0xffffffff


	//   ....[8]....
        /*005c*/ 	.word	0xffffffff


	//   ....[9]....
        /*0060*/ 	.word	0xffffffff


	//   ....[10]....
        /*0064*/ 	.word	0xffffffff


	//   ....[11]....
        /*0068*/ 	.word	0xffffffff


	//   ....[12]....
        /*006c*/ 	.word	0xffffffff


	//   ....[13]....
        /*0070*/ 	.word	0xffffffff


	//   ....[14]....
        /*0074*/ 	.word	0xffffffff


	//   ....[15]....
        /*0078*/ 	.word	0xffffffff


	//   ....[16]....
        /*007c*/ 	.word	0xffffffff


	//   ....[17]....
        /*0080*/ 	.word	0xffffffff


	//   ....[18]....
        /*0084*/ 	.word	0xffffffff


	//   ....[19]....
        /*0088*/ 	.word	0xffffffff


	//   ....[20]....
        /*008c*/ 	.word	0xffffffff


	//   ....[21]....
        /*0090*/ 	.word	0xffffffff


	//   ....[22]....
        /*0094*/ 	.word	0xffffffff


	//   ....[23]....
        /*0098*/ 	.word	0xffffffff


	//   ....[24]....
        /*009c*/ 	.word	0xffffffff


	//   ....[25]....
        /*00a0*/ 	.word	0xffffffff


	//   ....[26]....
        /*00a4*/ 	.word	0xffffffff


	//   ....[27]....
        /*00a8*/ 	.word	0xffffffff


	//   ....[28]....
        /*00ac*/ 	.word	0xffffffff


	//   ....[29]....
        /*00b0*/ 	.word	0xffffffff


	//   ....[30]....
        /*00b4*/ 	.word	0xffffffff


	//   ....[31]....
        /*00b8*/ 	.word	0xffffffff


	//   ....[32]....
        /*00bc*/ 	.word	0xffffffff


	//   ....[33]....
        /*00c0*/ 	.word	0xffffffff


	//   ....[34]....
        /*00c4*/ 	.word	0xffffffff


	//   ....[35]....
        /*00c8*/ 	.word	0xffffffff


	//   ....[36]....
        /*00cc*/ 	.word	0xffffffff


	//   ....[37]....
        /*00d0*/ 	.word	0xffffffff


	//   ....[38]....
        /*00d4*/ 	.word	0xffffffff


	//   ....[39]....
        /*00d8*/ 	.word	0xffffffff


	//   ....[40]....
        /*00dc*/ 	.word	0xffffffff


	//   ....[41]....
        /*00e0*/ 	.word	0xffffffff


	//   ....[42]....
        /*00e4*/ 	.word	0xffffffff


	//   ....[43]....
        /*00e8*/ 	.word	0xffffffff


	//   ....[44]....
        /*00ec*/ 	.word	0xffffffff


	//   ....[45]....
        /*00f0*/ 	.word	0xffffffff


	//   ....[46]....
        /*00f4*/ 	.word	0xffffffff


	//   ....[47]....
        /*00f8*/ 	.word	0xffffffff


	//   ....[48]....
        /*00fc*/ 	.word	0xffffffff


	//   ....[49]....
        /*0100*/ 	.word	0xffffffff


	//   ....[50]....
        /*0104*/ 	.word	0xffffffff


	//   ....[51]....
        /*0108*/ 	.word	0xffffffff


	//   ....[52]....
        /*010c*/ 	.word	0xffffffff


	//   ....[53]....
        /*0110*/ 	.word	0xffffffff


	//   ....[54]....
        /*0114*/ 	.word	0xffffffff


	//   ....[55]....
        /*0118*/ 	.word	0xffffffff


	//   ....[56]....
        /*011c*/ 	.word	0xffffffff


	//   ....[57]....
        /*0120*/ 	.word	0xffffffff


	//   ....[58]....
        /*0124*/ 	.word	0xffffffff


	//   ....[59]....
        /*0128*/ 	.word	0xffffffff


	//   ....[60]....
        /*012c*/ 	.word	0xffffffff


	//   ....[61]....
        /*0130*/ 	.word	0xffffffff


	//   ....[62]....
        /*0134*/ 	.word	0xffffffff


	//   ....[63]....
        /*0138*/ 	.word	0xffffffff


	//   ....[64]....
        /*013c*/ 	.word	0xffffffff


	//   ....[65]....
        /*0140*/ 	.word	0xffffffff


	//   ....[66]....
        /*0144*/ 	.word	0xffffffff


	//   ....[67]....
        /*0148*/ 	.word	0xffffffff


	//   ....[68]....
        /*014c*/ 	.word	0xffffffff


	//   ....[69]....
        /*0150*/ 	.word	0xffffffff


	//   ....[70]....
        /*0154*/ 	.word	0xffffffff


	//   ....[71]....
        /*0158*/ 	.word	0xffffffff


	//   ....[72]....
        /*015c*/ 	.word	0xffffffff


	//   ....[73]....
        /*0160*/ 	.word	0xffffffff


	//   ....[74]....
        /*0164*/ 	.word	0xffffffff


	//   ....[75]....
        /*0168*/ 	.word	0xffffffff


	//   ....[76]....
        /*016c*/ 	.word	0xffffffff


	//   ....[77]....
        /*0170*/ 	.word	0xffffffff


	//   ....[78]....
        /*0174*/ 	.word	0xffffffff


	//   ....[79]....
        /*0178*/ 	.word	0xffffffff


	//   ....[80]....
        /*017c*/ 	.word	0xffffffff


	//   ....[81]....
        /*0180*/ 	.word	0xffffffff


	//   ....[82]....
        /*0184*/ 	.word	0xffffffff


	//   ....[83]....
        /*0188*/ 	.word	0xffffffff


	//   ....[84]....
        /*018c*/ 	.word	0xffffffff


	//   ....[85]....
        /*0190*/ 	.word	0xffffffff


	//   ....[86]....
        /*0194*/ 	.word	0xffffffff


	//   ....[87]....
        /*0198*/ 	.word	0xffffffff


	//   ....[88]....
        /*019c*/ 	.word	0xffffffff


	//   ....[89]....
        /*01a0*/ 	.word	0xffffffff


	//   ....[90]....
        /*01a4*/ 	.word	0xffffffff


	//   ....[91]....
        /*01a8*/ 	.word	0xffffffff


	//   ....[92]....
        /*01ac*/ 	.word	0xffffffff


	//   ....[93]....
        /*01b0*/ 	.word	0xffffffff


	//   ....[94]....
        /*01b4*/ 	.word	0xffffffff


	//   ....[95]....
        /*01b8*/ 	.word	0xffffffff


	//   ....[96]....
        /*01bc*/ 	.word	0xffffffff


	//----- nvinfo : EIATTR_COOP_GROUP_INSTR_OFFSETS
	.align		4
.L_3629:
        /*01c0*/ 	.byte	0x04, 0x28
        /*01c2*/ 	.short	(.L_3631 - .L_3630)


	//   ....[0]....
.L_3630:
        /*01c4*/ 	.word	0x00000aa0


	//   ....[1]....
        /*01c8*/ 	.word	0x00000c10


	//   ....[2]....
        /*01cc*/ 	.word	0x00000f20


	//   ....[3]....
        /*01d0*/ 	.word	0x00001a30


	//   ....[4]....
        /*01d4*/ 	.word	0x00001c30


	//   ....[5]....
        /*01d8*/ 	.word	0x00001dd0


	//   ....[6]....
        /*01dc*/ 	.word	0x000021b0


	//   ....[7]....
        /*01e0*/ 	.word	0x00002d70


	//   ....[8]....
        /*01e4*/ 	.word	0x000032c0


	//   ....[9]....
        /*01e8*/ 	.word	0x00003300


	//   ....[10]....
        /*01ec*/ 	.word	0x00003340


	//   ....[11]....
        /*01f0*/ 	.word	0x00003350


	//   ....[12]....
        /*01f4*/ 	.word	0x00003360


	//   ....[13]....
        /*01f8*/ 	.word	0x00003370


	//   ....[14]....
        /*01fc*/ 	.word	0x00003430


	//   ....[15]....
        /*0200*/ 	.word	0x00003450


	//   ....[16]....
        /*0204*/ 	.word	0x00003460


	//   ....[17]....
        /*0208*/ 	.word	0x00003470


	//   ....[18]....
        /*020c*/ 	.word	0x00003530


	//   ....[19]....
        /*0210*/ 	.word	0x00003550


	//   ....[20]....
        /*0214*/ 	.word	0x00003560


	//   ....[21]....
        /*0218*/ 	.word	0x00003570


	//   ....[22]....
        /*021c*/ 	.word	0x00003630


	//   ....[23]....
        /*0220*/ 	.word	0x00003650


	//   ....[24]....
        /*0224*/ 	.word	0x00003660


	//   ....[25]....
        /*0228*/ 	.word	0x00003670


	//   ....[26]....
        /*022c*/ 	.word	0x00003730


	//   ....[27]....
        /*0230*/ 	.word	0x00003770


	//   ....[28]....
        /*0234*/ 	.word	0x000037a0


	//   ....[29]....
        /*0238*/ 	.word	0x000037d0


	//   ....[30]....
        /*023c*/ 	.word	0x00003950


	//   ....[31]....
        /*0240*/ 	.word	0x000039c0


	//   ....[32]....
        /*0244*/ 	.word	0x00003a00


	//   ....[33]....
        /*0248*/ 	.word	0x00003a30


	//   ....[34]....
        /*024c*/ 	.word	0x00003c80


	//   ....[35]....
        /*0250*/ 	.word	0x00003cd0


	//   ....[36]....
        /*0254*/ 	.word	0x00003cf0


	//   ....[37]....
        /*0258*/ 	.word	0x00003d00


	//   ....[38]....
        /*025c*/ 	.word	0x00003e00


	//   ....[39]....
        /*0260*/ 	.word	0x00003e40


	//   ....[40]....
        /*0264*/ 	.word	0x00003e70


	//   ....[41]....
        /*0268*/ 	.word	0x00003e80


	//   ....[42]....
        /*026c*/ 	.word	0x00003f90


	//   ....[43]....
        /*0270*/ 	.word	0x00003fd0


	//   ....[44]....
        /*0274*/ 	.word	0x00004000


	//   ....[45]....
        /*0278*/ 	.word	0x000040a0


	//   ....[46]....
        /*027c*/ 	.word	0x000041f0


	//   ....[47]....
        /*0280*/ 	.word	0x00004230


	//   ....[48]....
        /*0284*/ 	.word	0x00004270


	//   ....[49]....
        /*0288*/ 	.word	0x000042a0


	//   ....[50]....
        /*028c*/ 	.word	0x00004380


	//   ....[51]....
        /*0290*/ 	.word	0x000043b0


	//   ....[52]....
        /*0294*/ 	.word	0x000043e0


	//   ....[53]....
        /*0298*/ 	.word	0x000043f0


	//   ....[54]....
        /*029c*/ 	.word	0x000044e0


	//   ....[55]....
        /*02a0*/ 	.word	0x00004520


	//   ....[56]....
        /*02a4*/ 	.word	0x00004560


	//   ....[57]....
        /*02a8*/ 	.word	0x00004590


	//   ....[58]....
        /*02ac*/ 	.word	0x000045c0


	//   ....[59]....
        /*02b0*/ 	.word	0x000045f0


	//   ....[60]....
        /*02b4*/ 	.word	0x00004620


	//   ....[61]....
        /*02b8*/ 	.word	0x00004650


	//   ....[62]....
        /*02bc*/ 	.word	0x00004680


	//   ....[63]....
        /*02c0*/ 	.word	0x000046b0


	//   ....[64]....
        /*02c4*/ 	.word	0x000053a0


	//   ....[65]....
        /*02c8*/ 	.word	0x000053e0


	//   ....[66]....
        /*02cc*/ 	.word	0x00005420


	//   ....[67]....
        /*02d0*/ 	.word	0x00005460


	//   ....[68]....
        /*02d4*/ 	.word	0x000054c0


	//   ....[69]....
        /*02d8*/ 	.word	0x000054e0


	//   ....[70]....
        /*02dc*/ 	.word	0x00005500


	//   ....[71]....
        /*02e0*/ 	.word	0x00005520


	//   ....[72]....
        /*02e4*/ 	.word	0x00005550


	//   ....[73]....
        /*02e8*/ 	.word	0x00005570


	//   ....[74]....
        /*02ec*/ 	.word	0x00005590


	//   ....[75]....
        /*02f0*/ 	.word	0x000055b0


	//   ....[76]....
        /*02f4*/ 	.word	0x000055e0


	//   ....[77]....
        /*02f8*/ 	.word	0x00005600


	//   ....[78]....
        /*02fc*/ 	.word	0x00005620


	//   ....[79]....
        /*0300*/ 	.word	0x00005640


	//   ....[80]....
        /*0304*/ 	.word	0x00005680


	//   ....[81]....
        /*0308*/ 	.word	0x000056b0


	//   ....[82]....
        /*030c*/ 	.word	0x000056e0


	//   ....[83]....
        /*0310*/ 	.word	0x00005720


	//   ....[84]....
        /*0314*/ 	.word	0x00005c30


	//   ....[85]....
        /*0318*/ 	.word	0x00005c70


	//   ....[86]....
        /*031c*/ 	.word	0x000060f0


	//   ....[87]....
        /*0320*/ 	.word	0x000064d0


	//   ....[88]....
        /*0324*/ 	.word	0x00006520


	//   ....[89]....
        /*0328*/ 	.word	0x00006550


	//   ....[90]....
        /*032c*/ 	.word	0x00006570


	//   ....[91]....
        /*0330*/ 	.word	0x00006590


	//   ....[92]....
        /*0334*/ 	.word	0x00006640


	//   ....[93]....
        /*0338*/ 	.word	0x00006690


	//   ....[94]....
        /*033c*/ 	.word	0x000066b0


	//   ....[95]....
        /*0340*/ 	.word	0x000066d0


	//   ....[96]....
        /*0344*/ 	.word	0x000066f0


	//----- nvinfo : EIATTR_EXIT_INSTR_OFFSETS
	.align		4
.L_3631:
        /*0348*/ 	.byte	0x04, 0x1c
        /*034a*/ 	.short	(.L_3633 - .L_3632)


	//   ....[0]....
.L_3632:
        /*034c*/ 	.word	0x000067b0


	//   ....[1]....
        /*0350*/ 	.word	0x000069f0


	//----- nvinfo : EIATTR_MAX_THREADS
	.align		4
.L_3633:
        /*0354*/ 	.byte	0x04, 0x05
        /*0356*/ 	.short	(.L_3635 - .L_3634)
.L_3634:
        /*0358*/ 	.word	0x00000020
        /*035c*/ 	.word	0x00000001
        /*0360*/ 	.word	0x00000001


	//----- nvinfo : EIATTR_CRS_STACK_SIZE
	.align		4
.L_3635:
        /*0364*/ 	.byte	0x04, 0x1e
        /*0366*/ 	.short	(.L_3637 - .L_3636)
.L_3636:
        /*0368*/ 	.word	0x00000000
.L_3637:


//--------------------- .nv.info._Z25selective_scan_bwd_kernelI32Selective_Scan_bwd_kernel_traitsILi32ELi4ELb0ELb1ELb0ELb0ELb0EfN3c107complexIfEEEEv12SSMParamsBwd --------------------------
	.section	.nv.info._Z25selective_scan_bwd_kernelI32Selective_Scan_bwd_kernel_traitsILi32ELi4ELb0ELb1ELb0ELb0ELb0EfN3c107complexIfEEEEv12SSMParamsBwd,"",@"SHT_CUDA_INFO"
	.sectionflags	@""
	.align	4


	//----- nvinfo : EIATTR_CUDA_API_VERSION
	.align		4
        /*0000*/ 	.byte	0x04, 0x37
        /*0002*/ 	.short	(.L_3639 - .L_3638)
.L_3638:
        /*0004*/ 	.word	0x00000082


	//----- nvinfo : EIATTR_SW2861232_WAR
	.align		4
.L_3639:
        /*0008*/ 	.byte	0x01, 0x35
	.zero		2


	//----- nvinfo : EIATTR_PARAM_CBANK
	.align		4
        /*000c*/ 	.byte	0x04, 0x0a
        /*000e*/ 	.short	(.L_3641 - .L_3640)
	.align		4
.L_3640:
        /*0010*/ 	.word	index@(.nv.constant0._Z25selective_scan_bwd_kernelI32Selective_Scan_bwd_kernel_traitsILi32ELi4ELb0ELb1ELb0ELb0ELb0EfN3c107complexIfEEEEv12SSMParamsBwd)
        /*0014*/ 	.short	0x0160
        /*0016*/ 	.short	0x01f0


	//----- nvinfo : EIATTR_CBANK_PARAM_SIZE
	.align		4
.L_3641:
        /*0018*/ 	.byte	0x03, 0x19
        /*001a*/ 	.short	0x01f0


	//----- nvinfo : EIATTR_KPARAM_INFO
	.align		4
        /*001c*/ 	.byte	0x04, 0x17
        /*001e*/ 	.short	(.L_3643 - .L_3642)
.L_3642:
        /*0020*/ 	.word	0x00000000
        /*0024*/ 	.short	0x0000
        /*0026*/ 	.short	0x0000
        /*0028*/ 	.byte	0x00, 0xf0, 0xc1, 0x07


	//----- nvinfo : EIATTR_MAXREG_COUNT
	.align		4
.L_3643:
        /*002c*/ 	.byte	0x03, 0x1b
        /*002e*/ 	.short	0x00ff


	//----- nvinfo : EIATTR_NUM_BARRIERS
	.align		4
        /*0030*/ 	.byte	0x02, 0x4c
        /*0032*/ 	.byte	0x01
	.zero		1


	//----- nvinfo : EIATTR_MERCURY_ISA_VERSION
	.align		4
        /*0034*/ 	.byte	0x03, 0x5f
        /*0036*/ 	.short	0x0000


	//----- nvinfo : EIATTR_COOP_GROUP_MASK_REGIDS
	.align		4
        /*0038*/ 	.byte	0x04, 0x29
        /*003a*/ 	.short	(.L_3645 - .L_3644)


	//   ....[0]....
.L_3644:
        /*003c*/ 	.word	0xffffffff


	//   ....[1]....
        /*0040*/ 	.word	0xffffffff


	//   ....[2]....
        /*0044*/ 	.word	0xffffffff


	//   ....[3]....
        /*0048*/ 	.word	0xffffffff


	//   ....[4]....
        /*004c*/ 	.word	0xffffffff


	//   ....[5]....
        /*0050*/ 	.word	0xffffffff


	//   ....[6]....
        /*0054*/ 	.word	0xffffffff


	//   ....[7]....
        /*0058*/ 	.word	0xffffffff


	//   ....[8]....
        /*005c*/ 	.word	0xffffffff


	//   ....[9]....
        /*0060*/ 	.word	0xffffffff


	//   ....[10]....
        /*0064*/ 	.word	0xffffffff


	//   ....[11]....
        /*0068*/ 	.word	0xffffffff


	//   ....[12]....
        /*006c*/ 	.word	0xffffffff


	//   ....[13]....
        /*0070*/ 	.word	0xffffffff


	//   ....[14]....
        /*0074*/ 	.word	0xffffffff


	//   ....[15]....
        /*0078*/ 	.word	0xffffffff


	//   ....[16]....
        /*007c*/ 	.word	0xffffffff


	//   ....[17]....
        /*0080*/ 	.word	0xffffffff


	//   ....[18]....
        /*0084*/ 	.word	0xffffffff


	//   ....[19]....
        /*0088*/ 	.word	0xffffffff


	//   ....[20]....
        /*008c*/ 	.word	0xffffffff


	//   ....[21]....
        /*0090*/ 	.word	0xffffffff


	//   ....[22]....
        /*0094*/ 	.word	0xffffffff


	//   ....[23]....
        /*0098*/ 	.word	0xffffffff


	//   ....[24]....
        /*009c*/ 	.word	0xffffffff


	//   ....[25]....
        /*00a0*/ 	.word	0xffffffff


	//   ....[26]....
        /*00a4*/ 	.word	0xffffffff


	//   ....[27]....
        /*00a8*/ 	.word	0xffffffff


	//   ....[28]....
        /*00ac*/ 	.word	0xffffffff


	//   ....[29]....
        /*00b0*/ 	.word	0xffffffff


	//   ....[30]....
        /*00b4*/ 	.word	0xffffffff


	//   ....[31]....
        /*00b8*/ 	.word	0xffffffff


	//   ....[32]....
        /*00bc*/ 	.word	0xffffffff


	//   ....[33]....
        /*00c0*/ 	.word	0xffffffff


	//   ....[34]....
        /*00c4*/ 	.word	0xffffffff


	//   ....[35]....
        /*00c8*/ 	.word	0xffffffff


	//   ....[36]....
        /*00cc*/ 	.word	0xffffffff


	//   ....[37]....
        /*00d0*/ 	.word	0xffffffff


	//   ....[38]....
        /*00d4*/ 	.word	0xffffffff


	//   ....[39]....
        /*00d8*/ 	.word	0xffffffff


	//   ....[40]....
        /*00dc*/ 	.word	0xffffffff


	//   ....[41]....
        /*00e0*/ 	.word	0xffffffff


	//   ....[42]....
        /*00e4*/ 	.word	0xffffffff


	//   ....[43]....
        /*00e8*/ 	.word	0xffffffff


	//   ....[44]....
        /*00ec*/ 	.word	0xffffffff


	//   ....[45]....
        /*00f0*/ 	.word	0xffffffff


	//   ....[46]....
        /*00f4*/ 	.word	0xffffffff


	//   ....[47]....
        /*00f8*/ 	.word	0xffffffff


	//   ....[48]....
        /*00fc*/ 	.word	0xffffffff


	//   ....[49]....
        /*0100*/ 	.word	0xffffffff


	//   ....[50]....
        /*0104*/ 	.word	0xffffffff


	//   ....[51]....
        /*0108*/ 	.word	0xffffffff


	//   ....[52]....
        /*010c*/ 	.word	0xffffffff


	//   ....[53]....
        /*0110*/ 	.word	0xffffffff


	//   ....[54]....
        /*0114*/ 	.word	0xffffffff


	//   ....[55]....
        /*0118*/ 	.word	0xffffffff


	//   ....[56]....
        /*011c*/ 	.word	0xffffffff


	//   ....[57]....
        /*0120*/ 	.word	0xffffffff


	//   ....[58]....
        /*0124*/ 	.word	0xffffffff


	//   ....[59]....
        /*0128*/ 	.word	0xffffffff


	//   ....[60]....
        /*012c*/ 	.word	0xffffffff


	//   ....[61]....
        /*0130*/ 	.word	0xffffffff


	//   ....[62]....
        /*0134*/ 	.word	0xffffffff


	//   ....[63]....
        /*0138*/ 	.word	0xffffffff


	//   ....[64]....
        /*013c*/ 	.word	0xffffffff


	//   ....[65]....
        /*0140*/ 	.word	0xffffffff


	//   ....[66]....
        /*0144*/ 	.word	0xffffffff


	//   ....[67]....
        /*0148*/ 	.word	0xffffffff


	//   ....[68]....
        /*014c*/ 	.word	0xffffffff


	//   ....[69]....
        /*0150*/ 	.word	0xffffffff


	//   ....[70]....
        /*0154*/ 	.word	0xffffffff


	//   ....[71]....
        /*0158*/ 	.word	0xffffffff


	//   ....[72]....
        /*015c*/ 	.word	0xffffffff


	//   ....[73]....
        /*0160*/ 	.word	0xffffffff


	//   ....[74]....
        /*0164*/ 	.word	0xffffffff


	//   ....[75]....
        /*0168*/ 	.word	0xffffffff


	//   ....[76]....
        /*016c*/ 	.word	0xffffffff


	//   ....[77]....
        /*0170*/ 	.word	0xffffffff


	//   ....[78]....
        /*0174*/ 	.word	0xffffffff


	//   ....[79]....
        /*0178*/ 	.word	0xffffffff


	//   ....[80]....
        /*017c*/ 	.word	0xffffffff


	//   ....[81]....
        /*0180*/ 	.word	0xffffffff


	//   ....[82]....
        /*0184*/ 	.word	0xffffffff


	//   ....[83]....
        /*0188*/ 	.word	0xffffffff


	//   ....[84]....
        /*018c*/ 	.word	0xffffffff


	//   ....[85]....
        /*0190*/ 	.word	0xffffffff


	//   ....[86]....
        /*0194*/ 	.word	0xffffffff


	//   ....[87]....
        /*0198*/ 	.word	0xffffffff


	//   ....[88]....
        /*019c*/ 	.word	0xffffffff


	//   ....[89]....
        /*01a0*/ 	.word	0xffffffff


	//   ....[90]....
        /*01a4*/ 	.word	0xffffffff


	//   ....[91]....
        /*01a8*/ 	.word	0xffffffff


	//----- nvinfo : EIATTR_COOP_GROUP_INSTR_OFFSETS
	.align		4
.L_3645:
        /*01ac*/ 	.byte	0x04, 0x28
        /*01ae*/ 	.short	(.L_3647 - .L_3646)


	//   ....[0]....
.L_3646:
        /*01b0*/ 	.word	0x00000c50


	//   ....[1]....
        /*01b4*/ 	.word	0x00000db0


	//   ....[2]....
        /*01b8*/ 	.word	0x00000ea0


	//   ....[3]....
        /*01bc*/ 	.word	0x000017f0


	//   ....[4]....
        /*01c0*/ 	.word	0x00001d80


	//   ....[5]....
        /*01c4*/ 	.word	0x00001dc0


	//   ....[6]....
        /*01c8*/ 	.word	0x00001e00


	//   ....[7]....
        /*01cc*/ 	.word	0x00001e30


	//   ....[8]....
        /*01d0*/ 	.word	0x00001e40


	//   ....[9]....
        /*01d4*/ 	.word	0x00001e50


	//   ....[10]....
        /*01d8*/ 	.word	0x00001ed0


	//   ....[11]....
        /*01dc*/ 	.word	0x00001f00


	//   ....[12]....
        /*01e0*/ 	.word	0x00001f40


	//   ....[13]....
        /*01e4*/ 	.word	0x00001f50


	//   ....[14]....
        /*01e8*/ 	.word	0x00001fd0


	//   ....[15]....
        /*01ec*/ 	.word	0x00002010


	//   ....[16]....
        /*01f0*/ 	.word	0x00002030


	//   ....[17]....
        /*01f4*/ 	.word	0x00002050


	//   ....[18]....
        /*01f8*/ 	.word	0x000020f0


	//   ....[19]....
        /*01fc*/ 	.word	0x00002120


	//   ....[20]....
        /*0200*/ 	.word	0x00002140


	//   ....[21]....
        /*0204*/ 	.word	0x00002150


	//   ....[22]....
        /*0208*/ 	.word	0x000021f0


	//   ....[23]....
        /*020c*/ 	.word	0x00002230


	//   ....[24]....
        /*0210*/ 	.word	0x00002270


	//   ....[25]....
        /*0214*/ 	.word	0x000022a0


	//   ....[26]....
        /*0218*/ 	.word	0x00002410


	//   ....[27]....
        /*021c*/ 	.word	0x00002450


	//   ....[28]....
        /*0220*/ 	.word	0x00002490


	//   ....[29]....
        /*0224*/ 	.word	0x000024d0


	//   ....[30]....
        /*0228*/ 	.word	0x00002620


	//   ....[31]....
        /*022c*/ 	.word	0x000026a0


	//   ....[32]....
        /*0230*/ 	.word	0x000026c0


	//   ....[33]....
        /*0234*/ 	.word	0x000026d0


	//   ....[34]....
        /*0238*/ 	.word	0x000027d0


	//   ....[35]....
        /*023c*/ 	.word	0x00002810


	//   ....[36]....
        /*0240*/ 	.word	0x00002840


	//   ....[37]....
        /*0244*/ 	.word	0x00002860


	//   ....[38]....
        /*0248*/ 	.word	0x00002960


	//   ....[39]....
        /*024c*/ 	.word	0x000029a0


	//   ....[40]....
        /*0250*/ 	.word	0x000029e0


	//   ....[41]....
        /*0254*/ 	.word	0x00002a10


	//   ....[42]....
        /*0258*/ 	.word	0x00002b00


	//   ....[43]....
        /*025c*/ 	.word	0x00002b30


	//   ....[44]....
        /*0260*/ 	.word	0x00002b40


	//   ....[45]....
        /*0264*/ 	.word	0x00002b50


	//   ....[46]....
        /*0268*/ 	.word	0x00002c30


	//   ....[47]....
        /*026c*/ 	.word	0x00002c60


	//   ....[48]....
        /*0270*/ 	.word	0x00002c70


	//   ....[49]....
        /*0274*/ 	.word	0x00002c80


	//   ....[50]....
        /*0278*/ 	.word	0x00002d70


	//   ....[51]....
        /*027c*/ 	.word	0x00002db0


	//   ....[52]....
        /*0280*/ 	.word	0x00002df0


	//   ....[53]....
        /*0284*/ 	.word	0x00002e20


	//   ....[54]....
        /*0288*/ 	.word	0x00002e50


	//   ....[55]....
        /*028c*/ 	.word	0x00002e80


	//   ....[56]....
        /*0290*/ 	.word	0x00002eb0


	//   ....[57]....
        /*0294*/ 	.word	0x00002ee0


	//   ....[58]....
        /*0298*/ 	.word	0x00002f10


	//   ....[59]....
        /*029c*/ 	.word	0x00002f40


	//   ....[60]....
        /*02a0*/ 	.word	0x00003a50


	//   ....[61]....
        /*02a4*/ 	.word	0x00003a90


	//   ....[62]....
        /*02a8*/ 	.word	0x00003ad0


	//   ....[63]....
        /*02ac*/ 	.word	0x00003b10


	//   ....[64]....
        /*02b0*/ 	.word	0x00003bc0


	//   ....[65]....
        /*02b4*/ 	.word	0x00003c10


	//   ....[66]....
        /*02b8*/ 	.word	0x00003c40


	//   ....[67]....
        /*02bc*/ 	.word	0x00003c50


	//   ....[68]....
        /*02c0*/ 	.word	0x00003c70


	//   ....[69]....
        /*02c4*/ 	.word	0x00003ca0


	//   ....[70]....
        /*02c8*/ 	.word	0x00003cc0


	//   ....[71]....
        /*02cc*/ 	.word	0x00003ce0


	//   ....[72]....
        /*02d0*/ 	.word	0x00003d00


	//   ....[73]....
        /*02d4*/ 	.word	0x00003d30


	//   ....[74]....
        /*02d8*/ 	.word	0x00003d50


	//   ....[75]....
        /*02dc*/ 	.word	0x00003d70


	//   ....[76]....
        /*02e0*/ 	.word	0x00003da0


	//   ....[77]....
        /*02e4*/ 	.word	0x00003de0


	//   ....[78]....
        /*02e8*/ 	.word	0x00003e10


	//   ....[79]....
        /*02ec*/ 	.word	0x00003e50


	//   ....[80]....
        /*02f0*/ 	.word	0x000042c0


	//   ....[81]....
        /*02f4*/ 	.word	0x00004560


	//   ....[82]....
        /*02f8*/ 	.word	0x00004900


	//   ....[83]....
        /*02fc*/ 	.word	0x00004950


	//   ....[84]....
        /*0300*/ 	.word	0x00004980


	//   ....[85]....
        /*0304*/ 	.word	0x000049a0


	//   ....[86]....
        /*0308*/ 	.word	0x000049c0


	//   ....[87]....
        /*030c*/ 	.word	0x00004a70


	//   ....[88]....
        /*0310*/ 	.word	0x00004ac0


	//   ....[89]....
        /*0314*/ 	.word	0x00004ae0


	//   ....[90]....
        /*0318*/ 	.word	0x00004b00


	//   ....[91]....
        /*031c*/ 	.word	0x00004b20


	//----- nvinfo : EIATTR_EXIT_INSTR_OFFSETS
	.align		4
.L_3647:
        /*0320*/ 	.byte	0x04, 0x1c
        /*0322*/ 	.short	(.L_3649 - .L_3648)


	//   ....[0]....
.L_3648:
        /*0324*/ 	.word	0x00004be0


	//   ....[1]....
        /*0328*/ 	.word	0x00004e20


	//----- nvinfo : EIATTR_MAX_THREADS
	.align		4
.L_3649:
        /*032c*/ 	.byte	0x04, 0x05
        /*032e*/ 	.short	(.L_3651 - .L_3650)
.L_3650:
        /*0330*/ 	.word	0x00000020
        /*0334*/ 	.word	0x00000001
        /*0338*/ 	.word	0x00000001


	//----- nvinfo : EIATTR_CRS_STACK_SIZE
	.align		4
.L_3651:
        /*033c*/ 	.byte	0x04, 0x1e
        /*033e*/ 	.short	(.L_3653 - .L_3652)
.L_3652:
        /*0340*/ 	.word	0x00000000
.L_3653:


//--------------------- .nv.info._Z25selective_scan_bwd_kernelI32Selective_Scan_bwd_kernel_traitsILi32ELi4ELb0ELb1ELb0ELb0ELb1EfN3c107complexIfEEEEv12SSMParamsBwd --------------------------
	.section	.nv.info._Z25selective_scan_bwd_kernelI32Selective_Scan_bwd_kernel_traitsILi32ELi4ELb0ELb1ELb0ELb0ELb1EfN3c107complexIfEEEEv12SSMParamsBwd,"",@"SHT_CUDA_INFO"
	.sectionflags	@""
	.align	4


	//----- nvinfo : EIATTR_CUDA_API_VERSION
	.align		4
        /*0000*/ 	.byte	0x04, 0x37
        /*0002*/ 	.short	(.L_3655 - .L_3654)
.L_3654:
        /*0004*/ 	.word	0x00000082


	//----- nvinfo : EIATTR_SW2861232_WAR
	.align		4
.L_3655:
        /*0008*/ 	.byte	0x01, 0x35
	.zero		2


	//----- nvinfo : EIATTR_PARAM_CBANK
	.align		4
        /*000c*/ 	.byte	0x04, 0x0a
        /*000e*/ 	.short	(.L_3657 - .L_3656)
	.align		4
.L_3656:
        /*0010*/ 	.word	index@(.nv.constant0._Z25selective_scan_bwd_kernelI32Selective_Scan_bwd_kernel_traitsILi32ELi4ELb0ELb1ELb0ELb0ELb1EfN3c107complexIfEEEEv12SSMParamsBwd)
        /*0014*/ 	.short	0x0160
        /*0016*/ 	.short	0x01f0


	//----- nvinfo : EIATTR_CBANK_PARAM_SIZE
	.align		4
.L_3657:
        /*0018*/ 	.byte	0x03, 0x19
        /*001a*/ 	.short	0x01f0


	//----- nvinfo : EIATTR_KPARAM_INFO
	.align		4
        /*001c*/ 	.byte	0x04, 0x17
        /*001e*/ 	.short	(.L_3659 - .L_3658)
.L_3658:
        /*0020*/ 	.word	0x00000000
        /*0024*/ 	.short	0x0000
        /*0026*/ 	.short	0x0000
        /*0028*/ 	.byte	0x00, 0xf0, 0xc1, 0x07


	//----- nvinfo : EIATTR_MAXREG_COUNT
	.align		4
.L_3659:
        /*002c*/ 	.byte	0x03, 0x1b
        /*002e*/ 	.short	0x00ff


	//----- nvinfo : EIATTR_NUM_BARRIERS
	.align		4
        /*0030*/ 	.byte	0x02, 0x4c
        /*0032*/ 	.byte	0x01
	.zero		1


	//----- nvinfo : EIATTR_MERCURY_ISA_VERSION
	.align		4
        /*0034*/ 	.byte	0x03, 0x5f
        /*0036*/ 	.short	0x0000


	//----- nvinfo : EIATTR_COOP_GROUP_MASK_REGIDS
	.align		4
        /*0038*/ 	.byte	0x04, 0x29
        /*003a*/ 	.short	(.L_3661 - .L_3660)


	//   ....[0]....
.L_3660:
        /*003c*/ 	.word	0xffffffff


	//   ....[1]....
        /*0040*/ 	.word	0xffffffff


	//   ....[2]....
        /*0044*/ 	.word	0xffffffff


	//   ....[3]....
        /*0048*/ 	.word	0xffffffff


	//   ....[4]....
        /*004c*/ 	.word	0xffffffff


	//   ....[5]....
        /*0050*/ 	.word	0xffffffff


	//   ....[6]....
        /*0054*/ 	.word	0xffffffff


	//   ....[7]....
        /*0058*/ 	.word	0xffffffff


	//   ....[8]....
        /*005c*/ 	.word	0xffffffff


	//   ....[9]....
        /*0060*/ 	.word	0xffffffff


	//   ....[10]....
        /*0064*/ 	.word	0xffffffff


	//   ....[11]....
        /*0068*/ 	.word	0xffffffff


	//   ....[12]....
        /*006c*/ 	.word	0xffffffff


	//   ....[13]....
        /*0070*/ 	.word	0xffffffff


	//   ....[14]....
        /*0074*/ 	.word	0xffffffff


	//   ....[15]....
        /*0078*/ 	.word	0xffffffff


	//   ....[16]....
        /*007c*/ 	.word	0xffffffff


	//   ....[17]....
        /*0080*/ 	.word	0xffffffff


	//   ....[18]....
        /*0084*/ 	.word	0xffffffff


	//   ....[19]....
        /*0088*/ 	.word	0xffffffff


	//   ....[20]....
        /*008c*/ 	.word	0xffffffff


	//   ....[21]....
        /*0090*/ 	.word	0xffffffff


	//   ....[22]....
        /*0094*/ 	.word	0xffffffff


	//   ....[23]....
        /*0098*/ 	.word	0xffffffff


	//   ....[24]....
        /*009c*/ 	.word	0xffffffff


	//   ....[25]....
        /*00a0*/ 	.word	0xffffffff


	//   ....[26]....
        /*00a4*/ 	.word	0xffffffff


	//   ....[27]....
        /*00a8*/ 	.word	0xffffffff


	//   ....[28]....
        /*00ac*/ 	.word	0xffffffff


	//   ....[29]....
        /*00b0*/ 	.word	0xffffffff


	//   ....[30]....
        /*00b4*/ 	.word	0xffffffff


	//   ....[31]....
        /*00b8*/ 	.word	0xffffffff


	//   ....[32]....
        /*00bc*/ 	.word	0xffffffff


	//   ....[33]....
        /*00c0*/ 	.word	0xffffffff


	//   ....[34]....
        /*00c4*/ 	.word	0xffffffff


	//   ....[35]....
        /*00c8*/ 	.word	0xffffffff


	//   ....[36]....
        /*00cc*/ 	.word	0xffffffff


	//   ....[37]....
        /*00d0*/ 	.word	0xffffffff


	//   ....[38]....
        /*00d4*/ 	.word	0xffffffff


	//   ....[39]....
        /*00d8*/ 	.word	0xffffffff


	//   ....[40]....
        /*00dc*/ 	.word	0xffffffff


	//   ....[41]....
        /*00e0*/ 	.word	0xffffffff


	//   ....[42]....
        /*00e4*/ 	.word	0xffffffff


	//   ....[43]....
        /*00e8*/ 	.word	0xffffffff


	//   ....[44]....
        /*00ec*/ 	.word	0xffffffff


	//   ....[45]....
        /*00f0*/ 	.word	0xffffffff


	//   ....[46]....
        /*00f4*/ 	.word	0xffffffff


	//   ....[47]....
        /*00f8*/ 	.word	0xffffffff


	//   ....[48]....
        /*00fc*/ 	.word	0xffffffff


	//   ....[49]....
        /*0100*/ 	.word	0xffffffff


	//   ....[50]....
        /*0104*/ 	.word	0xffffffff


	//   ....[51]....
        /*0108*/ 	.word	0xffffffff


	//   ....[52]....
        /*010c*/ 	.word	0xffffffff


	//   ....[53]....
        /*0110*/ 	.word	0xffffffff


	//   ....[54]....
        /*0114*/ 	.word	0xffffffff


	//   ....[55]....
        /*0118*/ 	.word	0xffffffff


	//   ....[56]....
        /*011c*/ 	.word	0xffffffff


	//   ....[57]....
        /*0120*/ 	.word	0xffffffff


	//   ....[58]....
        /*0124*/ 	.word	0xffffffff


	//   ....[59]....
        /*0128*/ 	.word	0xffffffff


	//   ....[60]....
        /*012c*/ 	.word	0xffffffff


	//   ....[61]....
        /*0130*/ 	.word	0xffffffff


	//   ....[62]....
        /*0134*/ 	.word	0xffffffff


	//   ....[63]....
        /*0138*/ 	.word	0xffffffff


	//   ....[64]....
        /*013c*/ 	.word	0xffffffff


	//   ....[65]....
        /*0140*/ 	.word	0xffffffff


	//   ....[66]....
        /*0144*/ 	.word	0xffffffff


	//   ....[67]....
        /*0148*/ 	.word	0xffffffff


	//   ....[68]....
        /*014c*/ 	.word	0xffffffff


	//   ....[69]....
        /*0150*/ 	.word	0xffffffff


	//   ....[70]....
        /*0154*/ 	.word	0xffffffff


	//   ....[71]....
        /*0158*/ 	.word	0xffffffff


	//   ....[72]....
        /*015c*/ 	.word	0xffffffff


	//   ....[73]....
        /*0160*/ 	.word	0xffffffff


	//   ....[74]....
        /*0164*/ 	.word	0xffffffff


	//   ....[75]....
        /*0168*/ 	.word	0xffffffff


	//   ....[76]....
        /*016c*/ 	.word	0xffffffff


	//   ....[77]....
        /*0170*/ 	.word	0xffffffff


	//   ....[78]....
        /*0174*/ 	.word	0xffffffff


	//   ....[79]....
        /*0178*/ 	.word	0xffffffff


	//   ....[80]....
        /*017c*/ 	.word	0xffffffff


	//   ....[81]....
        /*0180*/ 	.word	0xffffffff


	//   ....[82]....
        /*0184*/ 	.word	0xffffffff


	//   ....[83]....
        /*0188*/ 	.word	0xffffffff


	//   ....[84]....
        /*018c*/ 	.word	0xffffffff


	//   ....[85]....
        /*0190*/ 	.word	0xffffffff


	//   ....[86]....
        /*0194*/ 	.word	0xffffffff


	//   ....[87]....
        /*0198*/ 	.word	0xffffffff


	//   ....[88]....
        /*019c*/ 	.word	0xffffffff


	//   ....[89]....
        /*01a0*/ 	.word	0xffffffff


	//   ....[90]....
        /*01a4*/ 	.word	0xffffffff


	//   ....[91]....
        /*01a8*/ 	.word	0xffffffff


	//   ....[92]....
        /*01ac*/ 	.word	0xffffffff


	//   ....[93]....
        /*01b0*/ 	.word	0xffffffff


	//   ....[94]....
        /*01b4*/ 	.word	0xffffffff


	//   ....[95]....
        /*01b8*/ 	.word	0xffffffff


	//----- nvinfo : EIATTR_COOP_GROUP_INSTR_OFFSETS
	.align		4
.L_3661:
        /*01bc*/ 	.byte	0x04, 0x28
        /*01be*/ 	.short	(.L_3663 - .L_3662)


	//   ....[0]....
.L_3662:
        /*01c0*/ 	.word	0x00000b80


	//   ....[1]....
        /*01c4*/ 	.word	0x00000cd0


	//   ....[2]....
        /*01c8*/ 	.word	0x00000f80


	//   ....[3]....
        /*01cc*/ 	.word	0x000011d0


	//   ....[4]....
        /*01d0*/ 	.word	0x000013d0


	//   ....[5]....
        /*01d4*/ 	.word	0x00001560


	//   ....[6]....
        /*01d8*/ 	.word	0x00001910


	//   ....[7]....
        /*01dc*/ 	.word	0x00002500


	//   ....[8]....
        /*01e0*/ 	.word	0x00002b10


	//   ....[9]....
        /*01e4*/ 	.word	0x00002b50


	//   ....[10]....
        /*01e8*/ 	.word	0x00002b90


	//   ....[11]....
        /*01ec*/ 	.word	0x00002ba0


	//   ....[12]....
        /*01f0*/ 	.word	0x00002bb0


	//   ....[13]....
        /*01f4*/ 	.word	0x00002bc0


	//   ....[14]....
        /*01f8*/ 	.word	0x00002c90


	//   ....[15]....
        /*01fc*/ 	.word	0x00002ca0


	//   ....[16]....
        /*0200*/ 	.word	0x00002cb0


	//   ....[17]....
        /*0204*/ 	.word	0x00002cc0


	//   ....[18]....
        /*0208*/ 	.word	0x00002d80


	//   ....[19]....
        /*020c*/ 	.word	0x00002da0


	//   ....[20]....
        /*0210*/ 	.word	0x00002db0


	//   ....[21]....
        /*0214*/ 	.word	0x00002dc0


	//   ....[22]....
        /*0218*/ 	.word	0x00002e80


	//   ....[23]....
        /*021c*/ 	.word	0x00002ec0


	//   ....[24]....
        /*0220*/ 	.word	0x00002ef0


	//   ....[25]....
        /*0224*/ 	.word	0x00002f20


	//   ....[26]....
        /*0228*/ 	.word	0x00003050


	//   ....[27]....
        /*022c*/ 	.word	0x00003090


	//   ....[28]....
        /*0230*/ 	.word	0x000030d0


	//   ....[29]....
        /*0234*/ 	.word	0x00003110


	//   ....[30]....
        /*0238*/ 	.word	0x000032a0


	//   ....[31]....
        /*023c*/ 	.word	0x000032f0


	//   ....[32]....
        /*0240*/ 	.word	0x00003320


	//   ....[33]....
        /*0244*/ 	.word	0x00003350


	//   ....[34]....
        /*0248*/ 	.word	0x00003360


	//   ....[35]....
        /*024c*/ 	.word	0x00003370


	//   ....[36]....
        /*0250*/ 	.word	0x00003380


	//   ....[37]....
        /*0254*/ 	.word	0x00003390


	//   ....[38]....
        /*0258*/ 	.word	0x00003470


	//   ....[39]....
        /*025c*/ 	.word	0x000034a0


	//   ....[40]....
        /*0260*/ 	.word	0x000034d0


	//   ....[41]....
        /*0264*/ 	.word	0x000034e0


	//   ....[42]....
        /*0268*/ 	.word	0x000035c0


	//   ....[43]....
        /*026c*/ 	.word	0x000035e0


	//   ....[44]....
        /*0270*/ 	.word	0x000035f0


	//   ....[45]....
        /*0274*/ 	.word	0x00003600


	//   ....[46]....
        /*0278*/ 	.word	0x000036e0


	//   ....[47]....
        /*027c*/ 	.word	0x00003700


	//   ....[48]....
        /*0280*/ 	.word	0x00003710


	//   ....[49]....
        /*0284*/ 	.word	0x00003720


	//   ....[50]....
        /*0288*/ 	.word	0x00003800


	//   ....[51]....
        /*028c*/ 	.word	0x00003830


	//   ....[52]....
        /*0290*/ 	.word	0x00003840


	//   ....[53]....
        /*0294*/ 	.word	0x00003850


	//   ....[54]....
        /*0298*/ 	.word	0x00003940


	//   ....[55]....
        /*029c*/ 	.word	0x00003980


	//   ....[56]....
        /*02a0*/ 	.word	0x000039c0


	//   ....[57]....
        /*02a4*/ 	.word	0x000039f0


	//   ....[58]....
        /*02a8*/ 	.word	0x00003a20


	//   ....[59]....
        /*02ac*/ 	.word	0x00003a50


	//   ....[60]....
        /*02b0*/ 	.word	0x00003a80


	//   ....[61]....
        /*02b4*/ 	.word	0x00003ab0


	//   ....[62]....
        /*02b8*/ 	.word	0x00003ae0


	//   ....[63]....
        /*02bc*/ 	.word	0x00003d60


	//   ....[64]....
        /*02c0*/ 	.word	0x000048a0


	//   ....[65]....
        /*02c4*/ 	.word	0x000048e0


	//   ....[66]....
        /*02c8*/ 	.word	0x00004920


	//   ....[67]....
        /*02cc*/ 	.word	0x00004950


	//   ....[68]....
        /*02d0*/ 	.word	0x00004990


	//   ....[69]....
        /*02d4*/ 	.word	0x000049b0


	//   ....[70]....
        /*02d8*/ 	.word	0x000049d0


	//   ....[71]....
        /*02dc*/ 	.word	0x000049f0


	//   ....[72]....
        /*02e0*/ 	.word	0x00004a20


	//   ....[73]....
        /*02e4*/ 	.word	0x00004a40


	//   ....[74]....
        /*02e8*/ 	.word	0x00004a60


	//   ....[75]....
        /*02ec*/ 	.word	0x00004a80


	//   ....[76]....
        /*02f0*/ 	.word	0x00004ab0


	//   ....[77]....
        /*02f4*/ 	.word	0x00004ad0


	//   ....[78]....
        /*02f8*/ 	.word	0x00004af0


	//   ....[79]....
        /*02fc*/ 	.word	0x00004b10


	//   ....[80]....
        /*0300*/ 	.word	0x00004b70


	//   ....[81]....
        /*0304*/ 	.word	0x00004ba0


	//   ....[82]....
        /*0308*/ 	.word	0x00004be0


	//   ....[83]....
        /*030c*/ 	.word	0x00004c10


	//   ....[84]....
        /*0310*/ 	.word	0x00005050


	//   ....[85]....
        /*0314*/ 	.word	0x00005310


	//   ....[86]....
        /*0318*/ 	.word	0x000056f0


	//   ....[87]....
        /*031c*/ 	.word	0x00005740


	//   ....[88]....
        /*0320*/ 	.word	0x00005770


	//   ....[89]....
        /*0324*/ 	.word	0x00005790


	//   ....[90]....
        /*0328*/ 	.word	0x000057b0


	//   ....[91]....
        /*032c*/ 	.word	0x00005860


	//   ....[92]....
        /*0330*/ 	.word	0x000058b0


	//   ....[93]....
        /*0334*/ 	.word	0x000058d0


	//   ....[94]....
        /*0338*/ 	.word	0x000058f0


	//   ....[95]....
        /*033c*/ 	.word	0x00005910


	//----- nvinfo : EIATTR_EXIT_INSTR_OFFSETS
	.align		4
.L_3663:
        /*0340*/ 	.byte	0x04, 0x1c
        /*0342*/ 	.short	(.L_3665 - .L_3664)


	//   ....[0]....
.L_3664:
        /*0344*/ 	.word	0x000059d0


	//   ....[1]....
        /*0348*/ 	.word	0x00005c10


	//----- nvinfo : EIATTR_MAX_THREADS
	.align		4
.L_3665:
        /*034c*/ 	.byte	0x04, 0x05
        /*034e*/ 	.short	(.L_3667 - .L_3666)
.L_3666:
        /*0350*/ 	.word	0x00000020
        /*0354*/ 	.word	0x00000001
        /*0358*/ 	.word	0x00000001


	//----- nvinfo : EIATTR_CRS_STACK_SIZE
	.align		4
.L_3667:
        /*035c*/ 	.byte	0x04, 0x1e
        /*035e*/ 	.short	(.L_3669 - .L_3668)
.L_3668:
        /*0360*/ 	.word	0x00000000
.L_3669:


//--------------------- .nv.info._Z25selective_scan_bwd_kernelI32Selective_Scan_bwd_kernel_traitsILi32ELi4ELb0ELb1ELb0ELb1ELb0EfN3c107complexIfEEEEv12SSMParamsBwd --------------------------
	.section	.nv.info._Z25selective_scan_bwd_kernelI32Selective_Scan_bwd_kernel_traitsILi32ELi4ELb0ELb1ELb0ELb1ELb0EfN3c107complexIfEEEEv12SSMParamsBwd,"",@"SHT_CUDA_INFO"
	.sectionflags	@""
	.align	4


	//----- nvinfo : EIATTR_CUDA_API_VERSION
	.align		4
        /*0000*/ 	.byte	0x04, 0x37
        /*0002*/ 	.short	(.L_3671 - .L_3670)
.L_3670:
        /*0004*/ 	.word	0x00000082


	//----- nvinfo : EIATTR_SW2861232_WAR
	.align		4
.L_3671:
        /*0008*/ 	.byte	0x01, 0x35
	.zero		2


	//----- nvinfo : EIATTR_PARAM_CBANK
	.align		4
        /*000c*/ 	.byte	0x04, 0x0a
        /*000e*/ 	.short	(.L_3673 - .L_3672)
	.align		4
.L_3672:
        /*0010*/ 	.word	index@(.nv.constant0._Z25selective_scan_bwd_kernelI32Selective_Scan_bwd_kernel_traitsILi32ELi4ELb0ELb1ELb0ELb1ELb0EfN3c107complexIfEEEEv12SSMParamsBwd)
        /*0014*/ 	.short	0x0160
        /*0016*/ 	.short	0x01f0


	//----- nvinfo : EIATTR_CBANK_PARAM_SIZE
	.align		4
.L_3673:
        /*0018*/ 	.byte	0x03, 0x19
        /*001a*/ 	.short	0x01f0


	//----- nvinfo : EIATTR_KPARAM_INFO
	.align		4
        /*001c*/ 	.byte	0x04, 0x17
        /*001e*/ 	.short	(.L_3675 - .L_3674)
.L_3674:
        /*0020*/ 	.word	0x00000000
        /*0024*/ 	.short	0x0000
        /*0026*/ 	.short	0x0000
        /*0028*/ 	.byte	0x00, 0xf0, 0xc1, 0x07


	//----- nvinfo : EIATTR_MAXREG_COUNT
	.align		4
.L_3675:
        /*002c*/ 	.byte	0x03, 0x1b
        /*002e*/ 	.short	0x00ff


	//----- nvinfo : EIATTR_NUM_BARRIERS
	.align		4
        /*0030*/ 	.byte	0x02, 0x4c
        /*0032*/ 	.byte	0x01
	.zero		1


	//----- nvinfo : EIATTR_MERCURY_ISA_VERSION
	.align		4
        /*0034*/ 	.byte	0x03, 0x5f
        /*0036*/ 	.short	0x0000


	//----- nvinfo : EIATTR_COOP_GROUP_MASK_REGIDS
	.align		4
        /*0038*/ 	.byte	0x04, 0x29
        /*003a*/ 	.short	(.L_3677 - .L_3676)


	//   ....[0]....
.L_3676:
        /*003c*/ 	.word	0xffffffff


	//   ....[1]....
        /*0040*/ 	.word	0xffffffff


	//   ....[2]....
        /*0044*/ 	.word	0xffffffff


	//   ....[3]....
        /*0048*/ 	.word	0xffffffff


	//   ....[4]....
        /*004c*/ 	.word	0xffffffff


	//   ....[5]....
        /*0050*/ 	.word	0xffffffff


	//   ....[6]....
        /*0054*/ 	.word	0xffffffff


	//   ....[7]....
        /*0058*/ 	.word	0xffffffff


	//   ....[8]....
        /*005c*/ 	.word	0xffffffff


	//   ....[9]....
        /*0060*/ 	.word	0xffffffff


	//   ....[10]....
        /*0064*/ 	.word	0xffffffff


	//   ....[11]....
        /*0068*/ 	.word	0xffffffff


	//   ....[12]....
        /*006c*/ 	.word	0xffffffff


	//   ....[13]....
        /*0070*/ 	.word	0xffffffff


	//   ....[14]....
        /*0074*/ 	.word	0xffffffff


	//   ....[15]....
        /*0078*/ 	.word	0xffffffff


	//   ....[16]....
        /*007c*/ 	.word	0xffffffff


	//   ....[17]....
        /*0080*/ 	.word	0xffffffff


	//   ....[18]....
        /*0084*/ 	.word	0xffffffff


	//   ....[19]....
        /*0088*/ 	.word	0xffffffff


	//   ....[20]....
        /*008c*/ 	.word	0xffffffff


	//   ....[21]....
        /*0090*/ 	.word	0xffffffff


	//   ....[22]....
        /*0094*/ 	.word	0xffffffff


	//   ....[23]....
        /*0098*/ 	.word	0xffffffff


	//   ....[24]....
        /*009c*/ 	.word	0xffffffff


	//   ....[25]....
        /*00a0*/ 	.word	0xffffffff


	//   ....[26]....
        /*00a4*/ 	.word	0xffffffff


	//   ....[27]....
        /*00a8*/ 	.word	0xffffffff


	//   ....[28]....
        /*00ac*/ 	.word	0xffffffff


	//   ....[29]....
        /*00b0*/ 	.word	0xffffffff


	//   ....[30]....
        /*00b4*/ 	.word	0xffffffff


	//   ....[31]....
        /*00b8*/ 	.word	0xffffffff


	//   ....[32]....
        /*00bc*/ 	.word	0xffffffff


	//   ....[33]....
        /*00c0*/ 	.word	0xffffffff


	//   ....[34]....
        /*00c4*/ 	.word	0xffffffff


	//   ....[35]....
        /*00c8*/ 	.word	0xffffffff


	//   ....[36]....
        /*00cc*/ 	.word	0xffffffff


	//   ....[37]....
        /*00d0*/ 	.word	0xffffffff


	//   ....[38]....
        /*00d4*/ 	.word	0xffffffff


	//   ....[39]....
        /*00d8*/ 	.word	0xffffffff


	//   ....[40]....
        /*00dc*/ 	.word	0xffffffff


	//   ....[41]....
        /*00e0*/ 	.word	0xffffffff


	//   ....[42]....
        /*00e4*/ 	.word	0xffffffff


	//   ....[43]....
        /*00e8*/ 	.word	0xffffffff


	//   ....[44]....
        /*00ec*/ 	.word	0xffffffff


	//   ....[45]....
        /*00f0*/ 	.word	0xffffffff


	//   ....[46]....
        /*00f4*/ 	.word	0xffffffff


	//   ....[47]....
        /*00f8*/ 	.word	0xffffffff


	//   ....[48]....
        /*00fc*/ 	.word	0xffffffff


	//   ....[49]....
        /*0100*/ 	.word	0xffffffff


	//   ....[50]....
        /*0104*/ 	.word	0xffffffff


	//   ....[51]....
        /*0108*/ 	.word	0xffffffff


	//   ....[52]....
        /*010c*/ 	.word	0xffffffff


	//   ....[53]....
        /*0110*/ 	.word	0xffffffff


	//   ....[54]....
        /*0114*/ 	.word	0xffffffff


	//   ....[55]....
        /*0118*/ 	.word	0xffffffff


	//   ....[56]....
        /*011c*/ 	.word	0xffffffff


	//   ....[57]....
        /*0120*/ 	.word	0xffffffff


	//   ....[58]....
        /*0124*/ 	.word	0xffffffff


	//   ....[59]....
        /*0128*/ 	.word	0xffffffff


	//   ....[60]....
        /*012c*/ 	.word	0xffffffff


	//   ....[61]....
        /*0130*/ 	.word	0xffffffff


	//   ....[62]....
        /*0134*/ 	.word	0xffffffff


	//   ....[63]....
        /*0138*/ 	.word	0xffffffff


	//   ....[64]....
        /*013c*/ 	.word	0xffffffff


	//   ....[65]....
        /*0140*/ 	.word	0xffffffff


	//   ....[66]....
        /*0144*/ 	.word	0xffffffff


	//   ....[67]....
        /*0148*/ 	.word	0xffffffff


	//   ....[68]....
        /*014c*/ 	.word	0xffffffff


	//   ....[69]....
        /*0150*/ 	.word	0xffffffff


	//   ....[70]....
        /*0154*/ 	.word	0xffffffff


	//   ....[71]....
        /*0158*/ 	.word	0xffffffff


	//   ....[72]....
        /*015c*/ 	.word	0xffffffff


	//   ....[73]....
        /*0160*/ 	.word	0xffffffff


	//   ....[74]....
        /*0164*/ 	.word	0xffffffff


	//   ....[75]....
        /*0168*/ 	.word	0xffffffff


	//   ....[76]....
        /*016c*/ 	.word	0xffffffff


	//   ....[77]....
        /*0170*/ 	.word	0xffffffff


	//   ....[78]....
        /*0174*/ 	.word	0xffffffff


	//   ....[79]....
        /*0178*/ 	.word	0xffffffff


	//   ....[80]....
        /*017c*/ 	.word	0xffffffff


	//   ....[81]....
        /*0180*/ 	.word	0xffffffff


	//   ....[82]....
        /*0184*/ 	.word	0xffffffff


	//   ....[83]....
        /*0188*/ 	.word	0xffffffff


	//   ....[84]....
        /*018c*/ 	.word	0xffffffff


	//   ....[85]....
        /*0190*/ 	.word	0xffffffff


	//   ....[86]....
        /*0194*/ 	.word	0xffffffff


	//   ....[87]....
        /*0198*/ 	.word	0xffffffff


	//   ....[88]....
        /*019c*/ 	.word	0xffffffff


	//   ....[89]....
        /*01a0*/ 	.word	0xffffffff


	//   ....[90]....
        /*01a4*/ 	.word	0xffffffff


	//   ....[91]....
        /*01a8*/ 	.word	0xffffffff


	//   ....[92]....
        /*01ac*/ 	.word	0xffffffff


	//----- nvinfo : EIATTR_COOP_GROUP_INSTR_OFFSETS
	.align		4
.L_3677:
        /*01b0*/ 	.byte	0x04, 0x28
        /*01b2*/ 	.short	(.L_3679 - .L_3678)


	//   ....[0]....
.L_3678:
        /*01b4*/ 	.word	0x00000b70


	//   ....[1]....
        /*01b8*/ 	.word	0x00000c80


	//   ....[2]....
        /*01bc*/ 	.word	0x00000dd0


	//   ....[3]....
        /*01c0*/ 	.word	0x00002010


	//   ....[4]....
        /*01c4*/ 	.word	0x00002570


	//   ....[5]....
        /*01c8*/ 	.word	0x000025b0


	//   ....[6]....
        /*01cc*/ 	.word	0x00002610


	//   ....[7]....
        /*01d0*/ 	.word	0x00002650


	//   ....[8]....
        /*01d4*/ 	.word	0x00002680


	//   ....[9]....
        /*01d8*/ 	.word	0x00002690


	//   ....[10]....
        /*01dc*/ 	.word	0x00002710


	//   ....[11]....
        /*01e0*/ 	.word	0x00002730


	//   ....[12]....
        /*01e4*/ 	.word	0x00002770


	//   ....[13]....
        /*01e8*/ 	.word	0x00002790


	//   ....[14]....
        /*01ec*/ 	.word	0x00002810


	//   ....[15]....
        /*01f0*/ 	.word	0x00002840


	//   ....[16]....
        /*01f4*/ 	.word	0x00002870


	//   ....[17]....
        /*01f8*/ 	.word	0x00002890


	//   ....[18]....
        /*01fc*/ 	.word	0x00002910


	//   ....[19]....
        /*0200*/ 	.word	0x00002940


	//   ....[20]....
        /*0204*/ 	.word	0x00002990


	//   ....[21]....
        /*0208*/ 	.word	0x000029d0


	//   ....[22]....
        /*020c*/ 	.word	0x00002b00


	//   ....[23]....
        /*0210*/ 	.word	0x00002b60


	//   ....[24]....
        /*0214*/ 	.word	0x00002ba0


	//   ....[25]....
        /*0218*/ 	.word	0x00002be0


	//   ....[26]....
        /*021c*/ 	.word	0x00002da0


	//   ....[27]....
        /*0220*/ 	.word	0x00002dd0


	//   ....[28]....
        /*0224*/ 	.word	0x00002e10


	//   ....[29]....
        /*0228*/ 	.word	0x00002e40


	//   ....[30]....
        /*022c*/ 	.word	0x00002e50


	//   ....[31]....
        /*0230*/ 	.word	0x00002e60


	//   ....[32]....
        /*0234*/ 	.word	0x00002e70


	//   ....[33]....
        /*0238*/ 	.word	0x00002e80


	//   ....[34]....
        /*023c*/ 	.word	0x00002f60


	//   ....[35]....
        /*0240*/ 	.word	0x00002f80


	//   ....[36]....
        /*0244*/ 	.word	0x00002f90


	//   ....[37]....
        /*0248*/ 	.word	0x00002fa0


	//   ....[38]....
        /*024c*/ 	.word	0x00003080


	//   ....[39]....
        /*0250*/ 	.word	0x000030a0


	//   ....[40]....
        /*0254*/ 	.word	0x000030b0


	//   ....[41]....
        /*0258*/ 	.word	0x000030c0


	//   ....[42]....
        /*025c*/ 	.word	0x000031a0


	//   ....[43]....
        /*0260*/ 	.word	0x000031c0


	//   ....[44]....
        /*0264*/ 	.word	0x000031d0


	//   ....[45]....
        /*0268*/ 	.word	0x000031e0


	//   ....[46]....
        /*026c*/ 	.word	0x000032c0


	//   ....[47]....
        /*0270*/ 	.word	0x000032f0


	//   ....[48]....
        /*0274*/ 	.word	0x00003300


	//   ....[49]....
        /*0278*/ 	.word	0x00003310


	//   ....[50]....
        /*027c*/ 	.word	0x00003410


	//   ....[51]....
        /*0280*/ 	.word	0x00003450


	//   ....[52]....
        /*0284*/ 	.word	0x00003460


	//   ....[53]....
        /*0288*/ 	.word	0x00003480


	//   ....[54]....
        /*028c*/ 	.word	0x000034c0


	//   ....[55]....
        /*0290*/ 	.word	0x000034f0


	//   ....[56]....
        /*0294*/ 	.word	0x00003520


	//   ....[57]....
        /*0298*/ 	.word	0x00003550


	//   ....[58]....
        /*029c*/ 	.word	0x00003580


	//   ....[59]....
        /*02a0*/ 	.word	0x00003840


	//   ....[60]....
        /*02a4*/ 	.word	0x00004370


	//   ....[61]....
        /*02a8*/ 	.word	0x000043b0


	//   ....[62]....
        /*02ac*/ 	.word	0x000043f0


	//   ....[63]....
        /*02b0*/ 	.word	0x00004430


	//   ....[64]....
        /*02b4*/ 	.word	0x00004480


	//   ....[65]....
        /*02b8*/ 	.word	0x000044a0


	//   ....[66]....
        /*02bc*/ 	.word	0x000044c0


	//   ....[67]....
        /*02c0*/ 	.word	0x000044e0


	//   ....[68]....
        /*02c4*/ 	.word	0x00004510


	//   ....[69]....
        /*02c8*/ 	.word	0x00004530


	//   ....[70]....
        /*02cc*/ 	.word	0x00004550


	//   ....[71]....
        /*02d0*/ 	.word	0x00004570


	//   ....[72]....
        /*02d4*/ 	.word	0x000045a0


	//   ....[73]....
        /*02d8*/ 	.word	0x000045c0


	//   ....[74]....
        /*02dc*/ 	.word	0x000045e0


	//   ....[75]....
        /*02e0*/ 	.word	0x00004600


	//   ....[76]....
        /*02e4*/ 	.word	0x00004640


	//   ....[77]....
        /*02e8*/ 	.word	0x00004660


	//   ....[78]....
        /*02ec*/ 	.word	0x00004690


	//   ....[79]....
        /*02f0*/ 	.word	0x000046d0


	//   ....[80]....
        /*02f4*/ 	.word	0x00004c90


	//   ....[81]....
        /*02f8*/ 	.word	0x00004cd0


	//   ....[82]....
        /*02fc*/ 	.word	0x00005160


	//   ....[83]....
        /*0300*/ 	.word	0x00005540


	//   ....[84]....
        /*0304*/ 	.word	0x00005590


	//   ....[85]....
        /*0308*/ 	.word	0x000055c0


	//   ....[86]....
        /*030c*/ 	.word	0x000055e0


	//   ....[87]....
        /*0310*/ 	.word	0x00005600


	//   ....[88]....
        /*0314*/ 	.word	0x000056b0


	//   ....[89]....
        /*0318*/ 	.word	0x00005700


	//   ....[90]....
        /*031c*/ 	.word	0x00005720


	//   ....[91]....
        /*0320*/ 	.word	0x00005740


	//   ....[92]....
        /*0324*/ 	.word	0x00005760


	//----- nvinfo : EIATTR_EXIT_INSTR_OFFSETS
	.align		4
.L_3679:
        /*0328*/ 	.byte	0x04, 0x1c
        /*032a*/ 	.short	(.L_3681 - .L_3680)


	//   ....[0]....
.L_3680:
        /*032c*/ 	.word	0x00005820


	//   ....[1]....
        /*0330*/ 	.word	0x00005a60


	//----- nvinfo : EIATTR_MAX_THREADS
	.align		4
.L_3681:
        /*0334*/ 	.byte	0x04, 0x05
        /*0336*/ 	.short	(.L_3683 - .L_3682)
.L_3682:
        /*0338*/ 	.word	0x00000020
        /*033c*/ 	.word	0x00000001
        /*0340*/ 	.word	0x00000001


	//----- nvinfo : EIATTR_CRS_STACK_SIZE
	.align		4
.L_3683:
        /*0344*/ 	.byte	0x04, 0x1e
        /*0346*/ 	.short	(.L_3685 - .L_3684)
.L_3684:
        /*0348*/ 	.word	0x00000000
.L_3685:


//--------------------- .nv.info._Z25selective_scan_bwd_kernelI32Selective_Scan_bwd_kernel_traitsILi32ELi4ELb0ELb1ELb0ELb1ELb1EfN3c107complexIfEEEEv12SSMParamsBwd --------------------------
	.section	.nv.info._Z25selective_scan_bwd_kernelI32Selective_Scan_bwd_kernel_traitsILi32ELi4ELb0ELb1ELb0ELb1ELb1EfN3c107complexIfEEEEv12SSMParamsBwd,"",@"SHT_CUDA_INFO"
	.sectionflags	@""
	.align	4


	//----- nvinfo : EIATTR_CUDA_API_VERSION
	.align		4
        /*0000*/ 	.byte	0x04, 0x37
        /*0002*/ 	.short	(.L_3687 - .L_3686)
.L_3686:
        /*0004*/ 	.word	0x00000082


	//----- nvinfo : EIATTR_SW2861232_WAR
	.align		4
.L_3687:
        /*0008*/ 	.byte	0x01, 0x35
	.zero		2


	//----- nvinfo : EIATTR_PARAM_CBANK
	.align		4
        /*000c*/ 	.byte	0x04, 0x0a
        /*000e*/ 	.short	(.L_3689 - .L_3688)
	.align		4
.L_3688:
        /*0010*/ 	.word	index@(.nv.constant0._Z25selective_scan_bwd_kernelI32Selective_Scan_bwd_kernel_traitsILi32ELi4ELb0ELb1ELb0ELb1ELb1EfN3c107complexIfEEEEv12SSMParamsBwd)
        /*0014*/ 	.short	0x0160
        /*0016*/ 	.short	0x01f0


	//----- nvinfo : EIATTR_CBANK_PARAM_SIZE
	.align		4
.L_3689:
        /*0018*/ 	.byte	0x03, 0x19
        /*001a*/ 	.short	0x01f0


	//----- nvinfo : EIATTR_KPARAM_INFO
	.align		4
        /*001c*/ 	.byte	0x04, 0x17
        /*001e*/ 	.short	(.L_3691 - .L_3690)
.L_3690:
        /*0020*/ 	.word	0x00000000
        /*0024*/ 	.short	0x0000
        /*0026*/ 	.short	0x0000
        /*0028*/ 	.byte	0x00, 0xf0, 0xc1, 0x07


	//----- nvinfo : EIATTR_MAXREG_COUNT
	.align		4
.L_3691:
        /*002c*/ 	.byte	0x03, 0x1b
        /*002e*/ 	.short	0x00ff


	//----- nvinfo : EIATTR_NUM_BARRIERS
	.align		4
        /*0030*/ 	.byte	0x02, 0x4c
        /*0032*/ 	.byte	0x01
	.zero		1


	//----- nvinfo : EIATTR_MERCURY_ISA_VERSION
	.align		4
        /*0034*/ 	.byte	0x03, 0x5f
        /*0036*/ 	.short	0x0000


	//----- nvinfo : EIATTR_COOP_GROUP_MASK_REGIDS
	.align		4
        /*0038*/ 	.byte	0x04, 0x29
        /*003a*/ 	.short	(.L_3693 - .L_3692)


	//   ....[0]....
.L_3692:
        /*003c*/ 	.word	0xffffffff


	//   ....[1]....
        /*0040*/ 	.word	0xffffffff


	//   ....[2]....
        /*0044*/ 	.word	0xffffffff


	//   ....[3]....
        /*0048*/ 	.word	0xffffffff


	//   ....[4]....
        /*004c*/ 	.word	0xffffffff


	//   ....[5]....
        /*0050*/ 	.word	0xffffffff


	//   ....[6]....
        /*0054*/ 	.word	0xffffffff


	//   ....[7]....
        /*0058*/ 	.word	0xffffffff


	//   ....[8]....
        /*005c*/ 	.word	0xffffffff


	//   ....[9]....
        /*0060*/ 	.word	0xffffffff


	//   ....[10]....
        /*0064*/ 	.word	0xffffffff


	//   ....[11]....
        /*0068*/ 	.word	0xffffffff


	//   ....[12]....
        /*006c*/ 	.word	0xffffffff


	//   ....[13]....
        /*0070*/ 	.word	0xffffffff


	//   ....[14]....
        /*0074*/ 	.word	0xffffffff


	//   ....[15]....
        /*0078*/ 	.word	0xffffffff


	//   ....[16]....
        /*007c*/ 	.word	0xffffffff


	//   ....[17]....
        /*0080*/ 	.word	0xffffffff


	//   ....[18]....
        /*0084*/ 	.word	0xffffffff


	//   ....[19]....
        /*0088*/ 	.word	0xffffffff


	//   ....[20]....
        /*008c*/ 	.word	0xffffffff


	//   ....[21]....
        /*0090*/ 	.word	0xffffffff


	//   ....[22]....
        /*0094*/ 	.word	0xffffffff


	//   ....[23]....
        /*0098*/ 	.word	0xffffffff


	//   ....[24]....
        /*009c*/ 	.word	0xffffffff


	//   ....[25]....
        /*00a0*/ 	.word	0xffffffff


	//   ....[26]....
        /*00a4*/ 	.word	0xffffffff


	//   ....[27]....
        /*00a8*/ 	.word	0xffffffff


	//   ....[28]....
        /*00ac*/ 	.word	0xffffffff


	//   ....[29]....
        /*00b0*/ 	.word	0xffffffff


	//   ....[30]....
        /*00b4*/ 	.word	0xffffffff


	//   ....[31]....
        /*00b8*/ 	.word	0xffffffff


	//   ....[32]....
        /*00bc*/ 	.word	0xffffffff


	//   ....[33]....
        /*00c0*/ 	.word	0xffffffff


	//   ....[34]....
        /*00c4*/ 	.word	0xffffffff


	//   ....[35]....
        /*00c8*/ 	.word	0xffffffff


	//   ....[36]....
        /*00cc*/ 	.word	0xffffffff


	//   ....[37]....
        /*00d0*/ 	.word	0xffffffff


	//   ....[38]....
        /*00d4*/ 	.word	0xffffffff


	//   ....[39]....
        /*00d8*/ 	.word	0xffffffff


	//   ....[40]....
        /*00dc*/ 	.word	0xffffffff


	//   ....[41]....
        /*00e0*/ 	.word	0xffffffff


	//   ....[42]....
        /*00e4*/ 	.word	0xffffffff


	//   ....[43]....
        /*00e8*/ 	.word	0xffffffff


	//   ....[44]....
        /*00ec*/ 	.word	0xffffffff


	//   ....[45]....
        /*00f0*/ 	.word	0xffffffff


	//   ....[46]....
        /*00f4*/ 	.word	0xffffffff


	//   ....[47]....
        /*00f8*/ 	.word	0xffffffff


	//   ....[48]....
        /*00fc*/ 	.word	0xffffffff


	//   ....[49]....
        /*0100*/ 	.word	0xffffffff


	//   ....[50]....
        /*0104*/ 	.word	0xffffffff


	//   ....[51]....
        /*0108*/ 	.word	0xffffffff


	//   ....[52]....
        /*010c*/ 	.word	0xffffffff


	//   ....[53]....
        /*0110*/ 	.word	0xffffffff


	//   ....[54]....
        /*0114*/ 	.word	0xffffffff


	//   ....[55]....
        /*0118*/ 	.word	0xffffffff


	//   ....[56]....
        /*011c*/ 	.word	0xffffffff


	//   ....[57]....
        /*0120*/ 	.word	0xffffffff


	//   ....[58]....
        /*0124*/ 	.word	0xffffffff


	//   ....[59]....
        /*0128*/ 	.word	0xffffffff


	//   ....[60]....
        /*012c*/ 	.word	0xffffffff


	//   ....[61]....
        /*0130*/ 	.word	0xffffffff


	//   ....[62]....
        /*0134*/ 	.word	0xffffffff


	//   ....[63]....
        /*0138*/ 	.word	0xffffffff


	//   ....[64]....
        /*013c*/ 	.word	0xffffffff


	//   ....[65]....
        /*0140*/ 	.word	0xffffffff


	//   ....[66]....
        /*0144*/ 	.word	0xffffffff


	//   ....[67]....
        /*0148*/ 	.word	0xffffffff


	//   ....[68]....
        /*014c*/ 	.word	0xffffffff


	//   ....[69]....
        /*0150*/ 	.word	0xffffffff


	//   ....[70]....
        /*0154*/ 	.word	0xffffffff


	//   ....[71]....
        /*0158*/ 	.word	0xffffffff


	//   ....[72]....
        /*015c*/ 	.word	0xffffffff


	//   ....[73]....
        /*0160*/ 	.word	0xffffffff


	//   ....[74]....
        /*0164*/ 	.word	0xffffffff


	//   ....[75]....
        /*0168*/ 	.word	0xffffffff


	//   ....[76]....
        /*016c*/ 	.word	0xffffffff


	//   ....[77]....
        /*0170*/ 	.word	0xffffffff


	//   ....[78]....
        /*0174*/ 	.word	0xffffffff


	//   ....[79]....
        /*0178*/ 	.word	0xffffffff


	//   ....[80]....
        /*017c*/ 	.word	0xffffffff


	//   ....[81]....
        /*0180*/ 	.word	0xffffffff


	//   ....[82]....
        /*0184*/ 	.word	0xffffffff


	//   ....[83]....
        /*0188*/ 	.word	0xffffffff


	//   ....[84]....
        /*018c*/ 	.word	0xffffffff


	//   ....[85]....
        /*0190*/ 	.word	0xffffffff


	//   ....[86]....
        /*0194*/ 	.word	0xffffffff


	//   ....[87]....
        /*0198*/ 	.word	0xffffffff


	//   ....[88]....
        /*019c*/ 	.word	0xffffffff


	//   ....[89]....
        /*01a0*/ 	.word	0xffffffff


	//   ....[90]....
        /*01a4*/ 	.word	0xffffffff


	//   ....[91]....
        /*01a8*/ 	.word	0xffffffff


	//   ....[92]....
        /*01ac*/ 	.word	0xffffffff


	//   ....[93]....
        /*01b0*/ 	.word	0xffffffff


	//   ....[94]....
        /*01b4*/ 	.word	0xffffffff


	//   ....[95]....
        /*01b8*/ 	.word	0xffffffff


	//   ....[96]....
        /*01bc*/ 	.word	0xffffffff


	//----- nvinfo : EIATTR_COOP_GROUP_INSTR_OFFSETS
	.align		4
.L_3693:
        /*01c0*/ 	.byte	0x04, 0x28
        /*01c2*/ 	.short	(.L_3695 - .L_3694)


	//   ....[0]....
.L_3694:
        /*01c4*/ 	.word	0x00000b40


	//   ....[1]....
        /*01c8*/ 	.word	0x00000cb0


	//   ....[2]....
        /*01cc*/ 	.word	0x00000f00


	//   ....[3]....
        /*01d0*/ 	.word	0x00001ad0


	//   ....[4]....
        /*01d4*/ 	.word	0x00001cc0


	//   ....[5]....
        /*01d8*/ 	.word	0x00001e60


	//   ....[6]....
        /*01dc*/ 	.word	0x00002210


	//   ....[7]....
        /*01e0*/ 	.word	0x00002e00


	//   ....[8]....
        /*01e4*/ 	.word	0x000033e0


	//   ....[9]....
        /*01e8*/ 	.word	0x00003420


	//   ....[10]....
        /*01ec*/ 	.word	0x00003450


	//   ....[11]....
        /*01f0*/ 	.word	0x00003460


	//   ....[12]....
        /*01f4*/ 	.word	0x00003470


	//   ....[13]....
        /*01f8*/ 	.word	0x00003530


	//   ....[14]....
        /*01fc*/ 	.word	0x00003550


	//   ....[15]....
        /*0200*/ 	.word	0x00003560


	//   ....[16]....
        /*0204*/ 	.word	0x00003570


	//   ....[17]....
        /*0208*/ 	.word	0x00003630


	//   ....[18]....
        /*020c*/ 	.word	0x00003660


	//   ....[19]....
        /*0210*/ 	.word	0x00003670


	//   ....[20]....
        /*0214*/ 	.word	0x00003680


	//   ....[21]....
        /*0218*/ 	.word	0x00003740


	//   ....[22]....
        /*021c*/ 	.word	0x00003760


	//   ....[23]....
        /*0220*/ 	.word	0x00003770


	//   ....[24]....
        /*0224*/ 	.word	0x00003780


	//   ....[25]....
        /*0228*/ 	.word	0x00003840


	//   ....[26]....
        /*022c*/ 	.word	0x00003880


	//   ....[27]....
        /*0230*/ 	.word	0x000038b0


	//   ....[28]....
        /*0234*/ 	.word	0x000038e0


	//   ....[29]....
        /*0238*/ 	.word	0x000039e0


	//   ....[30]....
        /*023c*/ 	.word	0x00003a20


	//   ....[31]....
        /*0240*/ 	.word	0x00003a60


	//   ....[32]....
        /*0244*/ 	.word	0x00003aa0


	//   ....[33]....
        /*0248*/ 	.word	0x00003ae0


	//   ....[34]....
        /*024c*/ 	.word	0x00003ca0


	//   ....[35]....
        /*0250*/ 	.word	0x00003cd0


	//   ....[36]....
        /*0254*/ 	.word	0x00003cf0


	//   ....[37]....
        /*0258*/ 	.word	0x00003d00


	//   ....[38]....
        /*025c*/ 	.word	0x00003de0


	//   ....[39]....
        /*0260*/ 	.word	0x00003e10


	//   ....[40]....
        /*0264*/ 	.word	0x00003e30


	//   ....[41]....
        /*0268*/ 	.word	0x00003e40


	//   ....[42]....
        /*026c*/ 	.word	0x00003f20


	//   ....[43]....
        /*0270*/ 	.word	0x00003f40


	//   ....[44]....
        /*0274*/ 	.word	0x00003f50


	//   ....[45]....
        /*0278*/ 	.word	0x00003f60


	//   ....[46]....
        /*027c*/ 	.word	0x00004040


	//   ....[47]....
        /*0280*/ 	.word	0x00004060


	//   ....[48]....
        /*0284*/ 	.word	0x00004070


	//   ....[49]....
        /*0288*/ 	.word	0x00004080


	//   ....[50]....
        /*028c*/ 	.word	0x00004160


	//   ....[51]....
        /*0290*/ 	.word	0x00004180


	//   ....[52]....
        /*0294*/ 	.word	0x00004190


	//   ....[53]....
        /*0298*/ 	.word	0x000041a0


	//   ....[54]....
        /*029c*/ 	.word	0x00004290


	//   ....[55]....
        /*02a0*/ 	.word	0x000042d0


	//   ....[56]....
        /*02a4*/ 	.word	0x00004310


	//   ....[57]....
        /*02a8*/ 	.word	0x00004340


	//   ....[58]....
        /*02ac*/ 	.word	0x00004370


	//   ....[59]....
        /*02b0*/ 	.word	0x000043a0


	//   ....[60]....
        /*02b4*/ 	.word	0x000043d0


	//   ....[61]....
        /*02b8*/ 	.word	0x00004400


	//   ....[62]....
        /*02bc*/ 	.word	0x00004430


	//   ....[63]....
        /*02c0*/ 	.word	0x00004510


	//   ....[64]....
        /*02c4*/ 	.word	0x000051a0


	//   ....[65]....
        /*02c8*/ 	.word	0x000051e0


	//   ....[66]....
        /*02cc*/ 	.word	0x00005220


	//   ....[67]....
        /*02d0*/ 	.word	0x00005260


	//   ....[68]....
        /*02d4*/ 	.word	0x000052b0


	//   ....[69]....
        /*02d8*/ 	.word	0x000052d0


	//   ....[70]....
        /*02dc*/ 	.word	0x000052f0


	//   ....[71]....
        /*02e0*/ 	.word	0x00005310


	//   ....[72]....
        /*02e4*/ 	.word	0x00005340


	//   ....[73]....
        /*02e8*/ 	.word	0x00005360


	//   ....[74]....
        /*02ec*/ 	.word	0x00005380


	//   ....[75]....
        /*02f0*/ 	.word	0x000053a0


	//   ....[76]....
        /*02f4*/ 	.word	0x000053d0


	//   ....[77]....
        /*02f8*/ 	.word	0x000053f0


	//   ....[78]....
        /*02fc*/ 	.word	0x00005410


	//   ....[79]....
        /*0300*/ 	.word	0x00005430


	//   ....[80]....
        /*0304*/ 	.word	0x00005470


	//   ....[81]....
        /*0308*/ 	.word	0x00005490


	//   ....[82]....
        /*030c*/ 	.word	0x000054c0


	//   ....[83]....
        /*0310*/ 	.word	0x00005500


	//   ....[84]....
        /*0314*/ 	.word	0x00005ab0


	//   ....[85]....
        /*0318*/ 	.word	0x00005af0


	//   ....[86]....
        /*031c*/ 	.word	0x00005f70


	//   ....[87]....
        /*0320*/ 	.word	0x00006350


	//   ....[88]....
        /*0324*/ 	.word	0x000063a0


	//   ....[89]....
        /*0328*/ 	.word	0x000063d0


	//   ....[90]....
        /*032c*/ 	.word	0x000063f0


	//   ....[91]....
        /*0330*/ 	.word	0x00006410


	//   ....[92]....
        /*0334*/ 	.word	0x000064c0


	//   ....[93]....
        /*0338*/ 	.word	0x00006510


	//   ....[94]....
        /*033c*/ 	.word	0x00006530


	//   ....[95]....
        /*0340*/ 	.word	0x00006550


	//   ....[96]....
        /*0344*/ 	.word	0x00006570


	//----- nvinfo : EIATTR_EXIT_INSTR_OFFSETS
	.align		4
.L_3695:
        /*0348*/ 	.byte	0x04, 0x1c
        /*034a*/ 	.short	(.L_3697 - .L_3696)


	//   ....[0]....
.L_3696:
        /*034c*/ 	.word	0x00006630


	//   ....[1]....
        /*0350*/ 	.word	0x00006870


	//----- nvinfo : EIATTR_MAX_THREADS
	.align		4
.L_3697:
        /*0354*/ 	.byte	0x04, 0x05
        /*0356*/ 	.short	(.L_3699 - .L_3698)
.L_3698:
        /*0358*/ 	.word	0x00000020
        /*035c*/ 	.word	0x00000001
        /*0360*/ 	.word	0x00000001


	//----- nvinfo : EIATTR_CRS_STACK_SIZE
	.align		4
.L_3699:
        /*0364*/ 	.byte	0x04, 0x1e
        /*0366*/ 	.short	(.L_3701 - .L_3700)
.L_3700:
        /*0368*/ 	.word	0x00000000
.L_3701:


//--------------------- .nv.info._Z25selective_scan_bwd_kernelI32Selective_Scan_bwd_kernel_traitsILi32ELi4ELb0ELb1ELb1ELb0ELb0EfN3c107complexIfEEEEv12SSMParamsBwd --------------------------
	.section	.nv.info._Z25selective_scan_bwd_kernelI32Selective_Scan_bwd_kernel_traitsILi32ELi4ELb0ELb1ELb1ELb0ELb0EfN3c107complexIfEEEEv12SSMParamsBwd,"",@"SHT_CUDA_INFO"
	.sectionflags	@""
	.align	4


	//----- nvinfo : EIATTR_CUDA_API_VERSION
	.align		4
        /*0000*/ 	.byte	0x04, 0x37
        /*0002*/ 	.short	(.L_3703 - .L_3702)
.L_3702:
        /*0004*/ 	.word	0x00000082


	//----- nvinfo : EIATTR_SW2861232_WAR
	.align		4
.L_3703:
        /*0008*/ 	.byte	0x01, 0x35
	.zero		2


	//----- nvinfo : EIATTR_PARAM_CBANK
	.align		4
        /*000c*/ 	.byte	0x04, 0x0a
        /*000e*/ 	.short	(.L_3705 - .L_3704)
	.align		4
.L_3704:
        /*0010*/ 	.word	index@(.nv.constant0._Z25selective_scan_bwd_kernelI32Selective_Scan_bwd_kernel_traitsILi32ELi4ELb0ELb1ELb1ELb0ELb0EfN3c107complexIfEEEEv12SSMParamsBwd)
        /*0014*/ 	.short	0x0160
        /*0016*/ 	.short	0x01f0


	//----- nvinfo : EIATTR_CBANK_PARAM_SIZE
	.align		4
.L_3705:
        /*0018*/ 	.byte	0x03, 0x19
        /*001a*/ 	.short	0x01f0


	//----- nvinfo : EIATTR_KPARAM_INFO
	.align		4
        /*001c*/ 	.byte	0x04, 0x17
        /*001e*/ 	.short	(.L_3707 - .L_3706)
.L_3706:
        /*0020*/ 	.word	0x00000000
        /*0024*/ 	.short	0x0000
        /*0026*/ 	.short	0x0000
        /*0028*/ 	.byte	0x00, 0xf0, 0xc1, 0x07


	//----- nvinfo : EIATTR_MAXREG_COUNT
	.align		4
.L_3707:
        /*002c*/ 	.byte	0x03, 0x1b
        /*002e*/ 	.short	0x00ff


	//----- nvinfo : EIATTR_NUM_BARRIERS
	.align		4
        /*0030*/ 	.byte	0x02, 0x4c
        /*0032*/ 	.byte	0x01
	.zero		1


	//----- nvinfo : EIATTR_MERCURY_ISA_VERSION
	.align		4
        /*0034*/ 	.byte	0x03, 0x5f
        /*0036*/ 	.short	0x0000


	//----- nvinfo : EIATTR_COOP_GROUP_MASK_REGIDS
	.align		4
        /*0038*/ 	.byte	0x04, 0x29
        /*003a*/ 	.short	(.L_3709 - .L_3708)


	//   ....[0]....
.L_3708:
        /*003c*/ 	.word	0xffffffff


	//   ....[1]....
        /*0040*/ 	.word	0xffffffff


	//   ....[2]....
        /*0044*/ 	.word	0xffffffff


	//   ....[3]....
        /*0048*/ 	.word	0xffffffff


	//   ....[4]....
        /*004c*/ 	.word	0xffffffff


	//   ....[5]....
        /*0050*/ 	.word	0xffffffff


	//   ....[6]....
        /*0054*/ 	.word	0xffffffff


	//   ....[7]....
        /*0058*/ 	.word	0xffffffff


	//   ....[8]....
        /*005c*/ 	.word	0xffffffff


	//   ....[9]....
        /*0060*/ 	.word	0xffffffff


	//   ....[10]....
        /*0064*/ 	.word	0xffffffff


	//   ....[11]....
        /*0068*/ 	.word	0xffffffff


	//   ....[12]....
        /*006c*/ 	.word	0xffffffff


	//   ....[13]....
        /*0070*/ 	.word	0xffffffff


	//   ....[14]....
        /*0074*/ 	.word	0xffffffff


	//   ....[15]....
        /*0078*/ 	.word	0xffffffff


	//   ....[16]....
        /*007c*/ 	.word	0xffffffff


	//   ....[17]....
        /*0080*/ 	.word	0xffffffff


	//   ....[18]....
        /*0084*/ 	.word	0xffffffff


	//   ....[19]....
        /*0088*/ 	.word	0xffffffff


	//   ....[20]....
        /*008c*/ 	.word	0xffffffff


	//   ....[21]....
        /*0090*/ 	.word	0xffffffff


	//   ....[22]....
        /*0094*/ 	.word	0xffffffff


	//   ....[23]....
        /*0098*/ 	.word	0xffffffff


	//   ....[24]....
        /*009c*/ 	.word	0xffffffff


	//   ....[25]....
        /*00a0*/ 	.word	0xffffffff


	//   ....[26]....
        /*00a4*/ 	.word	0xffffffff


	//   ....[27]....
        /*00a8*/ 	.word	0xffffffff


	//   ....[28]....
        /*00ac*/ 	.word	0xffffffff


	//   ....[29]....
        /*00b0*/ 	.word	0xffffffff


	//   ....[30]....
        /*00b4*/ 	.word	0xffffffff


	//   ....[31]....
        /*00b8*/ 	.word	0xffffffff


	//   ....[32]....
        /*00bc*/ 	.word	0xffffffff


	//   ....[33]....
        /*00c0*/ 	.word	0xffffffff


	//   ....[34]....
        /*00c4*/ 	.word	0xffffffff


	//   ....[35]....
        /*00c8*/ 	.word	0xffffffff


	//   ....[36]....
        /*00cc*/ 	.word	0xffffffff


	//   ....[37]....
        /*00d0*/ 	.word	0xffffffff


	//   ....[38]....
        /*00d4*/ 	.word	0xffffffff


	//   ....[39]....
        /*00d8*/ 	.word	0xffffffff


	//   ....[40]....
        /*00dc*/ 	.word	0xffffffff


	//   ....[41]....
        /*00e0*/ 	.word	0xffffffff


	//   ....[42]....
        /*00e4*/ 	.word	0xffffffff


	//   ....[43]....
        /*00e8*/ 	.word	0xffffffff


	//   ....[44]....
        /*00ec*/ 	.word	0xffffffff


	//   ....[45]....
        /*00f0*/ 	.word	0xffffffff


	//   ....[46]....
        /*00f4*/ 	.word	0xffffffff


	//   ....[47]....
        /*00f8*/ 	.word	0xffffffff


	//   ....[48]....
        /*00fc*/ 	.word	0xffffffff


	//   ....[49]....
        /*0100*/ 	.word	0xffffffff


	//   ....[50]....
        /*0104*/ 	.word	0xffffffff


	//   ....[51]....
        /*0108*/ 	.word	0xffffffff


	//   ....[52]....
        /*010c*/ 	.word	0xffffffff


	//   ....[53]....
        /*0110*/ 	.word	0xffffffff


	//   ....[54]....
        /*0114*/ 	.word	0xffffffff


	//   ....[55]....
        /*0118*/ 	.word	0xffffffff


	//   ....[56]....
        /*011c*/ 	.word	0xffffffff


	//   ....[57]....
        /*0120*/ 	.word	0xffffffff


	//   ....[58]....
        /*0124*/ 	.word	0xffffffff


	//   ....[59]....
        /*0128*/ 	.word	0xffffffff


	//   ....[60]....
        /*012c*/ 	.word	0xffffffff


	//   ....[61]....
        /*0130*/ 	.word	0xffffffff


	//   ....[62]....
        /*0134*/ 	.word	0xffffffff


	//   ....[63]....
        /*0138*/ 	.word	0xffffffff


	//   ....[64]....
        /*013c*/ 	.word	0xffffffff


	//   ....[65]....
        /*0140*/ 	.word	0xffffffff


	//   ....[66]....
        /*0144*/ 	.word	0xffffffff


	//   ....[67]....
        /*0148*/ 	.word	0xffffffff


	//   ....[68]....
        /*014c*/ 	.word	0xffffffff


	//   ....[69]....
        /*0150*/ 	.word	0xffffffff


	//   ....[70]....
        /*0154*/ 	.word	0xffffffff


	//   ....[71]....
        /*0158*/ 	.word	0xffffffff


	//   ....[72]....
        /*015c*/ 	.word	0xffffffff


	//   ....[73]....
        /*0160*/ 	.word	0xffffffff


	//   ....[74]....
        /*0164*/ 	.word	0xffffffff


	//   ....[75]....
        /*0168*/ 	.word	0xffffffff


	//   ....[76]....
        /*016c*/ 	.word	0xffffffff


	//   ....[77]....
        /*0170*/ 	.word	0xffffffff


	//   ....[78]....
        /*0174*/ 	.word	0xffffffff


	//   ....[79]....
        /*0178*/ 	.word	0xffffffff


	//   ....[80]....
        /*017c*/ 	.word	0xffffffff


	//   ....[81]....
        /*0180*/ 	.word	0xffffffff


	//   ....[82]....
        /*0184*/ 	.word	0xffffffff


	//----- nvinfo : EIATTR_COOP_GROUP_INSTR_OFFSETS
	.align		4
.L_3709:
        /*0188*/ 	.byte	0x04, 0x28
        /*018a*/ 	.short	(.L_3711 - .L_3710)


	//   ....[0]....
.L_3710:
        /*018c*/ 	.word	0x00000b50


	//   ....[1]....
        /*0190*/ 	.word	0x00000c90


	//   ....[2]....
        /*0194*/ 	.word	0x00000d90


	//   ....[3]....
        /*0198*/ 	.word	0x00001820


	//   ....[4]....
        /*019c*/ 	.word	0x00001b50


	//   ....[5]....
        /*01a0*/ 	.word	0x00002100


	//   ....[6]....
        /*01a4*/ 	.word	0x00002140


	//   ....[7]....
        /*01a8*/ 	.word	0x00002180


	//   ....[8]....
        /*01ac*/ 	.word	0x000021c0


	//   ....[9]....
        /*01b0*/ 	.word	0x00002200


	//   ....[10]....
        /*01b4*/ 	.word	0x00002220


	//   ....[11]....
        /*01b8*/ 	.word	0x000022e0


	//   ....[12]....
        /*01bc*/ 	.word	0x00002300


	//   ....[13]....
        /*01c0*/ 	.word	0x00002310


	//   ....[14]....
        /*01c4*/ 	.word	0x00002320


	//   ....[15]....
        /*01c8*/ 	.word	0x000023e0


	//   ....[16]....
        /*01cc*/ 	.word	0x00002400


	//   ....[17]....
        /*01d0*/ 	.word	0x00002410


	//   ....[18]....
        /*01d4*/ 	.word	0x00002420


	//   ....[19]....
        /*01d8*/ 	.word	0x000024e0


	//   ....[20]....
        /*01dc*/ 	.word	0x00002520


	//   ....[21]....
        /*01e0*/ 	.word	0x00002550


	//   ....[22]....
        /*01e4*/ 	.word	0x00002580


	//   ....[23]....
        /*01e8*/ 	.word	0x000026b0


	//   ....[24]....
        /*01ec*/ 	.word	0x000026f0


	//   ....[25]....
        /*01f0*/ 	.word	0x00002720


	//   ....[26]....
        /*01f4*/ 	.word	0x00002750


	//   ....[27]....
        /*01f8*/ 	.word	0x000028e0


	//   ....[28]....
        /*01fc*/ 	.word	0x00002910


	//   ....[29]....
        /*0200*/ 	.word	0x00002950


	//   ....[30]....
        /*0204*/ 	.word	0x00002960


	//   ....[31]....
        /*0208*/ 	.word	0x00002970


	//   ....[32]....
        /*020c*/ 	.word	0x00002980


	//   ....[33]....
        /*0210*/ 	.word	0x00002990


	//   ....[34]....
        /*0214*/ 	.word	0x000029a0


	//   ....[35]....
        /*0218*/ 	.word	0x00002a80


	//   ....[36]....
        /*021c*/ 	.word	0x00002aa0


	//   ....[37]....
        /*0220*/ 	.word	0x00002ab0


	//   ....[38]....
        /*0224*/ 	.word	0x00002ac0


	//   ....[39]....
        /*0228*/ 	.word	0x00002ba0


	//   ....[40]....
        /*022c*/ 	.word	0x00002bc0


	//   ....[41]....
        /*0230*/ 	.word	0x00002bd0


	//   ....[42]....
        /*0234*/ 	.word	0x00002be0


	//   ....[43]....
        /*0238*/ 	.word	0x00002cc0


	//   ....[44]....
        /*023c*/ 	.word	0x00002ce0


	//   ....[45]....
        /*0240*/ 	.word	0x00002cf0


	//   ....[46]....
        /*0244*/ 	.word	0x00002d00


	//   ....[47]....
        /*0248*/ 	.word	0x00002de0


	//   ....[48]....
        /*024c*/ 	.word	0x00002e00


	//   ....[49]....
        /*0250*/ 	.word	0x00002e10


	//   ....[50]....
        /*0254*/ 	.word	0x00002e20


	//   ....[51]....
        /*0258*/ 	.word	0x00002f00


	//   ....[52]....
        /*025c*/ 	.word	0x00002f40


	//   ....[53]....
        /*0260*/ 	.word	0x00002f80


	//   ....[54]....
        /*0264*/ 	.word	0x00002fc0


	//   ....[55]....
        /*0268*/ 	.word	0x00003000


	//   ....[56]....
        /*026c*/ 	.word	0x00003030


	//   ....[57]....
        /*0270*/ 	.word	0x00003060


	//   ....[58]....
        /*0274*/ 	.word	0x00003090


	//   ....[59]....
        /*0278*/ 	.word	0x000030c0


	//   ....[60]....
        /*027c*/ 	.word	0x000030f0


	//   ....[61]....
        /*0280*/ 	.word	0x000042b0


	//   ....[62]....
        /*0284*/ 	.word	0x000042f0


	//   ....[63]....
        /*0288*/ 	.word	0x000043c0


	//   ....[64]....
        /*028c*/ 	.word	0x000043e0


	//   ....[65]....
        /*0290*/ 	.word	0x00004410


	//   ....[66]....
        /*0294*/ 	.word	0x00004430


	//   ....[67]....
        /*0298*/ 	.word	0x00004460


	//   ....[68]....
        /*029c*/ 	.word	0x00004480


	//   ....[69]....
        /*02a0*/ 	.word	0x000044c0


	//   ....[70]....
        /*02a4*/ 	.word	0x00004500


	//   ....[71]....
        /*02a8*/ 	.word	0x00004950


	//   ....[72]....
        /*02ac*/ 	.word	0x00004c30


	//   ....[73]....
        /*02b0*/ 	.word	0x00005000


	//   ....[74]....
        /*02b4*/ 	.word	0x00005050


	//   ....[75]....
        /*02b8*/ 	.word	0x00005080


	//   ....[76]....
        /*02bc*/ 	.word	0x000050a0


	//   ....[77]....
        /*02c0*/ 	.word	0x000050c0


	//   ....[78]....
        /*02c4*/ 	.word	0x00005170


	//   ....[79]....
        /*02c8*/ 	.word	0x000051c0


	//   ....[80]....
        /*02cc*/ 	.word	0x000051e0


	//   ....[81]....
        /*02d0*/ 	.word	0x00005200


	//   ....[82]....
        /*02d4*/ 	.word	0x00005220


	//----- nvinfo : EIATTR_EXIT_INSTR_OFFSETS
	.align		4
.L_3711:
        /*02d8*/ 	.byte	0x04, 0x1c
        /*02da*/ 	.short	(.L_3713 - .L_3712)


	//   ....[0]....
.L_3712:
        /*02dc*/ 	.word	0x000052e0


	//   ....[1]....
        /*02e0*/ 	.word	0x00005430


	//----- nvinfo : EIATTR_MAX_THREADS
	.align		4
.L_3713:
        /*02e4*/ 	.byte	0x04, 0x05
        /*02e6*/ 	.short	(.L_3715 - .L_3714)
.L_3714:
        /*02e8*/ 	.word	0x00000020
        /*02ec*/ 	.word	0x00000001
        /*02f0*/ 	.word	0x00000001


	//----- nvinfo : EIATTR_CRS_STACK_SIZE
	.align		4
.L_3715:
        /*02f4*/ 	.byte	0x04, 0x1e
        /*02f6*/ 	.short	(.L_3717 - .L_3716)
.L_3716:
        /*02f8*/ 	.word	0x00000000
.L_3717:


//--------------------- .nv.info._Z25selective_scan_bwd_kernelI32Selective_Scan_bwd_kernel_traitsILi32ELi4ELb0ELb1ELb1ELb0ELb1EfN3c107complexIfEEEEv12SSMParamsBwd --------------------------
	.section	.nv.info._Z25selective_scan_bwd_kernelI32Selective_Scan_bwd_kernel_traitsILi32ELi4ELb0ELb1ELb1ELb0ELb1EfN3c107complexIfEEEEv12SSMParamsBwd,"",@"SHT_CUDA_INFO"
	.sectionflags	@""
	.align	4


	//----- nvinfo : EIATTR_CUDA_API_VERSION
	.align		4
        /*0000*/ 	.byte	0x04, 0x37
        /*0002*/ 	.short	(.L_3719 - .L_3718)
.L_3718:
        /*0004*/ 	.word	0x00000082


	//----- nvinfo : EIATTR_SW2861232_WAR
	.align		4
.L_3719:
        /*0008*/ 	.byte	0x01, 0x35
	.zero		2


	//----- nvinfo : EIATTR_PARAM_CBANK
	.align		4
        /*000c*/ 	.byte	0x04, 0x0a
        /*000e*/ 	.short	(.L_3721 - .L_3720)
	.align		4
.L_3720:
        /*0010*/ 	.word	index@(.nv.constant0._Z25selective_scan_bwd_kernelI32Selective_Scan_bwd_kernel_traitsILi32ELi4ELb0ELb1ELb1ELb0ELb1EfN3c107complexIfEEEEv12SSMParamsBwd)
        /*0014*/ 	.short	0x0160
        /*0016*/ 	.short	0x01f0


	//----- nvinfo : EIATTR_CBANK_PARAM_SIZE
	.align		4
.L_3721:
        /*0018*/ 	.byte	0x03, 0x19
        /*001a*/ 	.short	0x01f0


	//----- nvinfo : EIATTR_KPARAM_INFO
	.align		4
        /*001c*/ 	.byte	0x04, 0x17
        /*001e*/ 	.short	(.L_3723 - .L_3722)
.L_3722:
        /*0020*/ 	.word	0x00000000
        /*0024*/ 	.short	0x0000
        /*0026*/ 	.short	0x0000
        /*0028*/ 	.byte	0x00, 0xf0, 0xc1, 0x07


	//----- nvinfo : EIATTR_MAXREG_COUNT
	.align		4
.L_3723:
        /*002c*/ 	.byte	0x03, 0x1b
        /*002e*/ 	.short	0x00ff


	//----- nvinfo : EIATTR_NUM_BARRIERS
	.align		4
        /*0030*/ 	.byte	0x02, 0x4c
        /*0032*/ 	.byte	0x01
	.zero		1


	//----- nvinfo : EIATTR_MERCURY_ISA_VERSION
	.align		4
        /*0034*/ 	.byte	0x03, 0x5f
        /*0036*/ 	.short	0x0000


	//----- nvinfo : EIATTR_COOP_GROUP_MASK_REGIDS
	.align		4
        /*0038*/ 	.byte	0x04, 0x29
        /*003a*/ 	.short	(.L_3725 - .L_3724)


	//   ....[0]....
.L_3724:
        /*003c*/ 	.word	0xffffffff


	//   ....[1]....
        /*0040*/ 	.word	0xffffffff


	//   ....[2]....
        /*0044*/ 	.word	0xffffffff


	//   ....[3]....
        /*0048*/ 	.word	0xffffffff


	//   ....[4]....
        /*004c*/ 	.word	0xffffffff


	//   ....[5]....
        /*0050*/ 	.word	0xffffffff


	//   ....[6]....
        /*0054*/ 	.word	0xffffffff


	//   ....[7]....
        /*0058*/ 	.word	0xffffffff


	//   ....[8]....
        /*005c*/ 	.word	0xffffffff


	//   ....[9]....
        /*0060*/ 	.word	0xffffffff


	//   ....[10]....
        /*0064*/ 	.word	0xffffffff


	//   ....[11]....
        /*0068*/ 	.word	0xffffffff


	//   ....[12]....
        /*006c*/ 	.word	0xffffffff


	//   ....[13]....
        /*0070*/ 	.word	0xffffffff


	//   ....[14]....
        /*0074*/ 	.word	0xffffffff


	//   ....[15]....
        /*0078*/ 	.word	0xffffffff


	//   ....[16]....
        /*007c*/ 	.word	0xffffffff


	//   ....[17]....
        /*0080*/ 	.word	0xffffffff


	//   ....[18]....
        /*0084*/ 	.word	0xffffffff


	//   ....[19]....
        /*0088*/ 	.word	0xffffffff


	//   ....[20]....
        /*008c*/ 	.word	0xffffffff


	//   ....[21]....
        /*0090*/ 	.word	0xffffffff


	//   ....[22]....
        /*0094*/ 	.word	0xffffffff


	//   ....[23]....
        /*0098*/ 	.word	0xffffffff


	//   ....[24]....
        /*009c*/ 	.word	0xffffffff


	//   ....[25]....
        /*00a0*/ 	.word	0xffffffff


	//   ....[26]....
        /*00a4*/ 	.word	0xffffffff


	//   ....[27]....
        /*00a8*/ 	.word	0xffffffff


	//   ....[28]....
        /*00ac*/ 	.word	0xffffffff


	//   ....[29]....
        /*00b0*/ 	.word	0xffffffff


	//   ....[30]....
        /*00b4*/ 	.word	0xffffffff


	//   ....[31]....
        /*00b8*/ 	.word	0xffffffff


	//   ....[32]....
        /*00bc*/ 	.word	0xffffffff


	//   ....[33]....
        /*00c0*/ 	.word	0xffffffff


	//   ....[34]....
        /*00c4*/ 	.word	0xffffffff


	//   ....[35]....
        /*00c8*/ 	.word	0xffffffff


	//   ....[36]....
        /*00cc*/ 	.word	0xffffffff


	//   ....[37]....
        /*00d0*/ 	.word	0xffffffff


	//   ....[38]....
        /*00d4*/ 	.word	0xffffffff


	//   ....[39]....
        /*00d8*/ 	.word	0xffffffff


	//   ....[40]....
        /*00dc*/ 	.word	0xffffffff


	//   ....[41]....
        /*00e0*/ 	.word	0xffffffff


	//   ....[42]....
        /*00e4*/ 	.word	0xffffffff


	//   ....[43]....
        /*00e8*/ 	.word	0xffffffff


	//   ....[44]....
        /*00ec*/ 	.word	0xffffffff


	//   ....[45]....
        /*00f0*/ 	.word	0xffffffff


	//   ....[46]....
        /*00f4*/ 	.word	0xffffffff


	//   ....[47]....
        /*00f8*/ 	.word	0xffffffff


	//   ....[48]....
        /*00fc*/ 	.word	0xffffffff


	//   ....[49]....
        /*0100*/ 	.word	0xffffffff


	//   ....[50]....
        /*0104*/ 	.word	0xffffffff


	//   ....[51]....
        /*0108*/ 	.word	0xffffffff


	//   ....[52]....
        /*010c*/ 	.word	0xffffffff


	//   ....[53]....
        /*0110*/ 	.word	0xffffffff


	//   ....[54]....
        /*0114*/ 	.word	0xffffffff


	//   ....[55]....
        /*0118*/ 	.word	0xffffffff


	//   ....[56]....
        /*011c*/ 	.word	0xffffffff


	//   ....[57]....
        /*0120*/ 	.word	0xffffffff


	//   ....[58]....
        /*0124*/ 	.word	0xffffffff


	//   ....[59]....
        /*0128*/ 	.word	0xffffffff


	//   ....[60]....
        /*012c*/ 	.word	0xffffffff


	//   ....[61]....
        /*0130*/ 	.word	0xffffffff


	//   ....[62]....
        /*0134*/ 	.word	0xffffffff


	//   ....[63]....
        /*0138*/ 	.word	0xffffffff


	//   ....[64]....
        /*013c*/ 	.word	0xffffffff


	//   ....[65]....
        /*0140*/ 	.word	0xffffffff


	//   ....[66]....
        /*0144*/ 	.word	0xffffffff


	//   ....[67]....
        /*0148*/ 	.word	0xffffffff


	//   ....[68]....
        /*014c*/ 	.word	0xffffffff


	//   ....[69]....
        /*0150*/ 	.word	0xffffffff


	//   ....[70]....
        /*0154*/ 	.word	0xffffffff


	//   ....[71]....
        /*0158*/ 	.word	0xffffffff


	//   ....[72]....
        /*015c*/ 	.word	0xffffffff


	//   ....[73]....
        /*0160*/ 	.word	0xffffffff


	//   ....[74]....
        /*0164*/ 	.word	0xffffffff


	//   ....[75]....
        /*0168*/ 	.word	0xffffffff


	//   ....[76]....
        /*016c*/ 	.word	0xffffffff


	//   ....[77]....
        /*0170*/ 	.word	0xffffffff


	//   ....[78]....
        /*0174*/ 	.word	0xffffffff


	//   ....[79]....
        /*0178*/ 	.word	0xffffffff


	//   ....[80]....
        /*017c*/ 	.word	0xffffffff


	//   ....[81]....
        /*0180*/ 	.word	0xffffffff


	//   ....[82]....
        /*0184*/ 	.word	0xffffffff


	//   ....[83]....
        /*0188*/ 	.word	0xffffffff


	//   ....[84]....
        /*018c*/ 	.word	0xffffffff


	//   ....[85]....
        /*0190*/ 	.word	0xffffffff


	//   ....[86]....
        /*0194*/ 	.word	0xffffffff


	//----- nvinfo : EIATTR_COOP_GROUP_INSTR_OFFSETS
	.align		4
.L_3725:
        /*0198*/ 	.byte	0x04, 0x28
        /*019a*/ 	.short	(.L_3727 - .L_3726)


	//   ....[0]....
.L_3726:
        /*019c*/ 	.word	0x00000b90


	//   ....[1]....
        /*01a0*/ 	.word	0x00000ce0


	//   ....[2]....
        /*01a4*/ 	.word	0x00000f90


	//   ....[3]....
        /*01a8*/ 	.word	0x000011e0


	//   ....[4]....
        /*01ac*/ 	.word	0x00001400


	//   ....[5]....
        /*01b0*/ 	.word	0x00001570


	//   ....[6]....
        /*01b4*/ 	.word	0x00001920


	//   ....[7]....
        /*01b8*/ 	.word	0x00002630


	//   ....[8]....
        /*01bc*/ 	.word	0x00002940


	//   ....[9]....
        /*01c0*/ 	.word	0x00002f20


	//   ....[10]....
        /*01c4*/ 	.word	0x00002f60


	//   ....[11]....
        /*01c8*/ 	.word	0x00002fa0


	//   ....[12]....
        /*01cc*/ 	.word	0x00002fe0


	//   ....[13]....
        /*01d0*/ 	.word	0x00003020


	//   ....[14]....
        /*01d4*/ 	.word	0x00003040


	//   ....[15]....
        /*01d8*/ 	.word	0x00003110


	//   ....[16]....
        /*01dc*/ 	.word	0x00003120


	//   ....[17]....
        /*01e0*/ 	.word	0x00003130


	//   ....[18]....
        /*01e4*/ 	.word	0x00003140


	//   ....[19]....
        /*01e8*/ 	.word	0x00003200


	//   ....[20]....
        /*01ec*/ 	.word	0x00003220


	//   ....[21]....
        /*01f0*/ 	.word	0x00003230


	//   ....[22]....
        /*01f4*/ 	.word	0x00003240


	//   ....[23]....
        /*01f8*/ 	.word	0x00003300


	//   ....[24]....
        /*01fc*/ 	.word	0x00003340


	//   ....[25]....
        /*0200*/ 	.word	0x00003370


	//   ....[26]....
        /*0204*/ 	.word	0x000033a0


	//   ....[27]....
        /*0208*/ 	.word	0x00003500


	//   ....[28]....
        /*020c*/ 	.word	0x00003540


	//   ....[29]....
        /*0210*/ 	.word	0x00003570


	//   ....[30]....
        /*0214*/ 	.word	0x000035a0


	//   ....[31]....
        /*0218*/ 	.word	0x000036f0


	//   ....[32]....
        /*021c*/ 	.word	0x00003720


	//   ....[33]....
        /*0220*/ 	.word	0x00003760


	//   ....[34]....
        /*0224*/ 	.word	0x00003780


	//   ....[35]....
        /*0228*/ 	.word	0x00003790


	//   ....[36]....
        /*022c*/ 	.word	0x000037a0


	//   ....[37]....
        /*0230*/ 	.word	0x000037b0


	//   ....[38]....
        /*0234*/ 	.word	0x000037c0


	//   ....[39]....
        /*0238*/ 	.word	0x000038a0


	//   ....[40]....
        /*023c*/ 	.word	0x000038c0


	//   ....[41]....
        /*0240*/ 	.word	0x000038d0


	//   ....[42]....
        /*0244*/ 	.word	0x000038e0


	//   ....[43]....
        /*0248*/ 	.word	0x000039c0


	//   ....[44]....
        /*024c*/ 	.word	0x000039e0


	//   ....[45]....
        /*0250*/ 	.word	0x000039f0


	//   ....[46]....
        /*0254*/ 	.word	0x00003a00


	//   ....[47]....
        /*0258*/ 	.word	0x00003ae0


	//   ....[48]....
        /*025c*/ 	.word	0x00003b00


	//   ....[49]....
        /*0260*/ 	.word	0x00003b10


	//   ....[50]....
        /*0264*/ 	.word	0x00003b20


	//   ....[51]....
        /*0268*/ 	.word	0x00003c00


	//   ....[52]....
        /*026c*/ 	.word	0x00003c20


	//   ....[53]....
        /*0270*/ 	.word	0x00003c30


	//   ....[54]....
        /*0274*/ 	.word	0x00003c40


	//   ....[55]....
        /*0278*/ 	.word	0x00003d20


	//   ....[56]....
        /*027c*/ 	.word	0x00003d60


	//   ....[57]....
        /*0280*/ 	.word	0x00003da0


	//   ....[58]....
        /*0284*/ 	.word	0x00003de0


	//   ....[59]....
        /*0288*/ 	.word	0x00003e20


	//   ....[60]....
        /*028c*/ 	.word	0x00003e60


	//   ....[61]....
        /*0290*/ 	.word	0x00003e90


	//   ....[62]....
        /*0294*/ 	.word	0x00003ec0


	//   ....[63]....
        /*0298*/ 	.word	0x00003ee0


	//   ....[64]....
        /*029c*/ 	.word	0x00003f10


	//   ....[65]....
        /*02a0*/ 	.word	0x000050d0


	//   ....[66]....
        /*02a4*/ 	.word	0x00005110


	//   ....[67]....
        /*02a8*/ 	.word	0x00005210


	//   ....[68]....
        /*02ac*/ 	.word	0x00005230


	//   ....[69]....
        /*02b0*/ 	.word	0x00005260


	//   ....[70]....
        /*02b4*/ 	.word	0x00005280


	//   ....[71]....
        /*02b8*/ 	.word	0x000052b0


	//   ....[72]....
        /*02bc*/ 	.word	0x000052d0


	//   ....[73]....
        /*02c0*/ 	.word	0x00005300


	//   ....[74]....
        /*02c4*/ 	.word	0x00005340


	//   ....[75]....
        /*02c8*/ 	.word	0x00005700


	//   ....[76]....
        /*02cc*/ 	.word	0x000059d0


	//   ....[77]....
        /*02d0*/ 	.word	0x00005dd0


	//   ....[78]....
        /*02d4*/ 	.word	0x00005e20


	//   ....[79]....
        /*02d8*/ 	.word	0x00005e50


	//   ....[80]....
        /*02dc*/ 	.word	0x00005e70


	//   ....[81]....
        /*02e0*/ 	.word	0x00005e90


	//   ....[82]....
        /*02e4*/ 	.word	0x00005f40


	//   ....[83]....
        /*02e8*/ 	.word	0x00005f90


	//   ....[84]....
        /*02ec*/ 	.word	0x00005fb0


	//   ....[85]....
        /*02f0*/ 	.word	0x00005fd0


	//   ....[86]....
        /*02f4*/ 	.word	0x00005ff0


	//----- nvinfo : EIATTR_EXIT_INSTR_OFFSETS
	.align		4
.L_3727:
        /*02f8*/ 	.byte	0x04, 0x1c
        /*02fa*/ 	.short	(.L_3729 - .L_3728)


	//   ....[0]....
.L_3728:
        /*02fc*/ 	.word	0x000060b0


	//   ....[1]....
        /*0300*/ 	.word	0x00006200


	//----- nvinfo : EIATTR_MAX_THREADS
	.align		4
.L_3729:
        /*0304*/ 	.byte	0x04, 0x05
        /*0306*/ 	.short	(.L_3731 - .L_3730)
.L_3730:
        /*0308*/ 	.word	0x00000020
        /*030c*/ 	.word	0x00000001
        /*0310*/ 	.word	0x00000001


	//----- nvinfo : EIATTR_CRS_STACK_SIZE
	.align		4
.L_3731:
        /*0314*/ 	.byte	0x04, 0x1e
        /*0316*/ 	.short	(.L_3733 - .L_3732)
.L_3732:
        /*0318*/ 	.word	0x00000000
.L_3733:


//--------------------- .nv.info._Z25selective_scan_bwd_kernelI32Selective_Scan_bwd_kernel_traitsILi32ELi4ELb0ELb1ELb1ELb1ELb0EfN3c107complexIfEEEEv12SSMParamsBwd --------------------------
	.section	.nv.info._Z25selective_scan_bwd_kernelI32Selective_Scan_bwd_kernel_traitsILi32ELi4ELb0ELb1ELb1ELb1ELb0EfN3c107complexIfEEEEv12SSMParamsBwd,"",@"SHT_CUDA_INFO"
	.sectionflags	@""
	.align	4


	//----- nvinfo : EIATTR_CUDA_API_VERSION
	.align		4
        /*0000*/ 	.byte	0x04, 0x37
        /*0002*/ 	.short	(.L_3735 - .L_3734)
.L_3734:
        /*0004*/ 	.word	0x00000082


	//----- nvinfo : EIATTR_SW2861232_WAR
	.align		4
.L_3735:
        /*0008*/ 	.byte	0x01, 0x35
	.zero		2


	//----- nvinfo : EIATTR_PARAM_CBANK
	.align		4
        /*000c*/ 	.byte	0x04, 0x0a
        /*000e*/ 	.short	(.L_3737 - .L_3736)
	.align		4
.L_3736:
        /*0010*/ 	.word	index@(.nv.constant0._Z25selective_scan_bwd_kernelI32Selective_Scan_bwd_kernel_traitsILi32ELi4ELb0ELb1ELb1ELb1ELb0EfN3c107complexIfEEEEv12SSMParamsBwd)
        /*0014*/ 	.short	0x0160
        /*0016*/ 	.short	0x01f0


	//----- nvinfo : EIATTR_CBANK_PARAM_SIZE
	.align		4
.L_3737:
        /*0018*/ 	.byte	0x03, 0x19
        /*001a*/ 	.short	0x01f0


	//----- nvinfo : EIATTR_KPARAM_INFO
	.align		4
        /*001c*/ 	.byte	0x04, 0x17
        /*001e*/ 	.short	(.L_3739 - .L_3738)
.L_3738:
        /*0020*/ 	.word	0x00000000
        /*0024*/ 	.short	0x0000
        /*0026*/ 	.short	0x0000
        /*0028*/ 	.byte	0x00, 0xf0, 0xc1, 0x07


	//----- nvinfo : EIATTR_MAXREG_COUNT
	.align		4
.L_3739:
        /*002c*/ 	.byte	0x03, 0x1b
        /*002e*/ 	.short	0x00ff


	//----- nvinfo : EIATTR_NUM_BARRIERS
	.align		4
        /*0030*/ 	.byte	0x02, 0x4c
        /*0032*/ 	.byte	0x01
	.zero		1


	//----- nvinfo : EIATTR_MERCURY_ISA_VERSION
	.align		4
        /*0034*/ 	.byte	0x03, 0x5f
        /*0036*/ 	.short	0x0000


	//----- nvinfo : EIATTR_COOP_GROUP_MASK_REGIDS
	.align		4
        /*0038*/ 	.byte	0x04, 0x29
        /*003a*/ 	.short	(.L_3741 - .L_3740)


	//   ....[0]....
.L_3740:
        /*003c*/ 	.word	0xffffffff


	//   ....[1]....
        /*0040*/ 	.word	0xffffffff


	//   ....[2]....
        /*0044*/ 	.word	0xffffffff


	//   ....[3]....
        /*0048*/ 	.word	0xffffffff


	//   ....[4]....
        /*004c*/ 	.word	0xffffffff


	//   ....[5]....
        /*0050*/ 	.word	0xffffffff


	//   ....[6]....
        /*0054*/ 	.word	0xffffffff


	//   ....[7]....
        /*0058*/ 	.word	0xffffffff


	//   ....[8]....
        /*005c*/ 	.word	0xffffffff


	//   ....[9]....
        /*0060*/ 	.word	0xffffffff


	//   ....[10]....
        /*0064*/ 	.word	0xffffffff


	//   ....[11]....
        /*0068*/ 	.word	0xffffffff


	//   ....[12]....
        /*006c*/ 	.word	0xffffffff


	//   ....[13]....
        /*0070*/ 	.word	0xffffffff


	//   ....[14]....
        /*0074*/ 	.word	0xffffffff


	//   ....[15]....
        /*0078*/ 	.word	0xffffffff


	//   ....[16]....
        /*007c*/ 	.word	0xffffffff


	//   ....[17]....
        /*0080*/ 	.word	0xffffffff


	//   ....[18]....
        /*0084*/ 	.word	0xffffffff


	//   ....[19]....
        /*0088*/ 	.word	0xffffffff


	//   ....[20]....
        /*008c*/ 	.word	0xffffffff


	//   ....[21]....
        /*0090*/ 	.word	0xffffffff


	//   ....[22]....
        /*0094*/ 	.word	0xffffffff


	//   ....[23]....
        /*0098*/ 	.word	0xffffffff


	//   ....[24]....
        /*009c*/ 	.word	0xffffffff


	//   ....[25]....
        /*00a0*/ 	.word	0xffffffff


	//   ....[26]....
        /*00a4*/ 	.word	0xffffffff


	//   ....[27]....
        /*00a8*/ 	.word	0xffffffff


	//   ....[28]....
        /*00ac*/ 	.word	0xffffffff


	//   ....[29]....
        /*00b0*/ 	.word	0xffffffff


	//   ....[30]....
        /*00b4*/ 	.word	0xffffffff


	//   ....[31]....
        /*00b8*/ 	.word	0xffffffff


	//   ....[32]....
        /*00bc*/ 	.word	0xffffffff


	//   ....[33]....
        /*00c0*/ 	.word	0xffffffff


	//   ....[34]....
        /*00c4*/ 	.word	0xffffffff


	//   ....[35]....
        /*00c8*/ 	.word	0xffffffff


	//   ....[36]....
        /*00cc*/ 	.word	0xffffffff


	//   ....[37]....
        /*00d0*/ 	.word	0xffffffff


	//   ....[38]....
        /*00d4*/ 	.word	0xffffffff


	//   ....[39]....
        /*00d8*/ 	.word	0xffffffff


	//   ....[40]....
        /*00dc*/ 	.word	0xffffffff


	//   ....[41]....
        /*00e0*/ 	.word	0xffffffff


	//   ....[42]....
        /*00e4*/ 	.word	0xffffffff


	//   ....[43]....
        /*00e8*/ 	.word	0xffffffff


	//   ....[44]....
        /*00ec*/ 	.word	0xffffffff


	//   ....[45]....
        /*00f0*/ 	.word	0xffffffff


	//   ....[46]....
        /*00f4*/ 	.word	0xffffffff


	//   ....[47]....
        /*00f8*/ 	.word	0xffffffff


	//   ....[48]....
        /*00fc*/ 	.word	0xffffffff


	//   ....[49]....
        /*0100*/ 	.word	0xffffffff


	//   ....[50]....
        /*0104*/ 	.word	0xffffffff


	//   ....[51]....
        /*0108*/ 	.word	0xffffffff


	//   ....[52]....
        /*010c*/ 	.word	0xffffffff


	//   ....[53]....
        /*0110*/ 	.word	0xffffffff


	//   ....[54]....
        /*0114*/ 	.word	0xffffffff


	//   ....[55]....
        /*0118*/ 	.word	0xffffffff


	//   ....[56]....
        /*011c*/ 	.word	0xffffffff


	//   ....[57]....
        /*0120*/ 	.word	0xffffffff


	//   ....[58]....
        /*0124*/ 	.word	0xffffffff


	//   ....[59]....
        /*0128*/ 	.word	0xffffffff


	//   ....[60]....
        /*012c*/ 	.word	0xffffffff


	//   ....[61]....
        /*0130*/ 	.word	0xffffffff


	//   ....[62]....
        /*0134*/ 	.word	0xffffffff


	//   ....[63]....
        /*0138*/ 	.word	0xffffffff


	//   ....[64]....
        /*013c*/ 	.word	0xffffffff


	//   ....[65]....
        /*0140*/ 	.word	0xffffffff


	//   ....[66]....
        /*0144*/ 	.word	0xffffffff


	//   ....[67]....
        /*0148*/ 	.word	0xffffffff


	//   ....[68]....
        /*014c*/ 	.word	0xffffffff


	//   ....[69]....
        /*0150*/ 	.word	0xffffffff


	//   ....[70]....
        /*0154*/ 	.word	0xffffffff


	//   ....[71]....
        /*0158*/ 	.word	0xffffffff


	//   ....[72]....
        /*015c*/ 	.word	0xffffffff


	//   ....[73]....
        /*0160*/ 	.word	0xffffffff


	//   ....[74]....
        /*0164*/ 	.word	0xffffffff


	//   ....[75]....
        /*0168*/ 	.word	0xffffffff


	//   ....[76]....
        /*016c*/ 	.word	0xffffffff


	//   ....[77]....
        /*0170*/ 	.word	0xffffffff


	//   ....[78]....
        /*0174*/ 	.word	0xffffffff


	//   ....[79]....
        /*0178*/ 	.word	0xffffffff


	//   ....[80]....
        /*017c*/ 	.word	0xffffffff


	//   ....[81]....
        /*0180*/ 	.word	0xffffffff


	//   ....[82]....
        /*0184*/ 	.word	0xffffffff


	//   ....[83]....
        /*0188*/ 	.word	0xffffffff


	//----- nvinfo : EIATTR_COOP_GROUP_INSTR_OFFSETS
	.align		4
.L_3741:
        /*018c*/ 	.byte	0x04, 0x28
        /*018e*/ 	.short	(.L_3743 - .L_3742)


	//   ....[0]....
.L_3742:
        /*0190*/ 	.word	0x00000b50


	//   ....[1]....
        /*0194*/ 	.word	0x00000c60


	//   ....[2]....
        /*0198*/ 	.word	0x00000db0


	//   ....[3]....
        /*019c*/ 	.word	0x00002110


	//   ....[4]....
        /*01a0*/ 	.word	0x00002440


	//   ....[5]....
        /*01a4*/ 	.word	0x000029c0


	//   ....[6]....
        /*01a8*/ 	.word	0x00002a00


	//   ....[7]....
        /*01ac*/ 	.word	0x00002a40


	//   ....[8]....
        /*01b0*/ 	.word	0x00002a70


	//   ....[9]....
        /*01b4*/ 	.word	0x00002aa0


	//   ....[10]....
        /*01b8*/ 	.word	0x00002ab0


	//   ....[11]....
        /*01bc*/ 	.word	0x00002b70


	//   ....[12]....
        /*01c0*/ 	.word	0x00002b90


	//   ....[13]....
        /*01c4*/ 	.word	0x00002ba0


	//   ....[14]....
        /*01c8*/ 	.word	0x00002bb0


	//   ....[15]....
        /*01cc*/ 	.word	0x00002c70


	//   ....[16]....
        /*01d0*/ 	.word	0x00002c90


	//   ....[17]....
        /*01d4*/ 	.word	0x00002ca0


	//   ....[18]....
        /*01d8*/ 	.word	0x00002cb0


	//   ....[19]....
        /*01dc*/ 	.word	0x00002d70


	//   ....[20]....
        /*01e0*/ 	.word	0x00002db0


	//   ....[21]....
        /*01e4*/ 	.word	0x00002de0


	//   ....[22]....
        /*01e8*/ 	.word	0x00002e10


	//   ....[23]....
        /*01ec*/ 	.word	0x00002f40


	//   ....[24]....
        /*01f0*/ 	.word	0x00002f80


	//   ....[25]....
        /*01f4*/ 	.word	0x00002fb0


	//   ....[26]....
        /*01f8*/ 	.word	0x00002fe0


	//   ....[27]....
        /*01fc*/ 	.word	0x00003150


	//   ....[28]....
        /*0200*/ 	.word	0x000031d0


	//   ....[29]....
        /*0204*/ 	.word	0x00003210


	//   ....[30]....
        /*0208*/ 	.word	0x00003220


	//   ....[31]....
        /*020c*/ 	.word	0x00003230


	//   ....[32]....
        /*0210*/ 	.word	0x00003240


	//   ....[33]....
        /*0214*/ 	.word	0x00003250


	//   ....[34]....
        /*0218*/ 	.word	0x00003260


	//   ....[35]....
        /*021c*/ 	.word	0x00003340


	//   ....[36]....
        /*0220*/ 	.word	0x00003360


	//   ....[37]....
        /*0224*/ 	.word	0x00003370


	//   ....[38]....
        /*0228*/ 	.word	0x00003380


	//   ....[39]....
        /*022c*/ 	.word	0x00003460


	//   ....[40]....
        /*0230*/ 	.word	0x00003480


	//   ....[41]....
        /*0234*/ 	.word	0x00003490


	//   ....[42]....
        /*0238*/ 	.word	0x000034a0


	//   ....[43]....
        /*023c*/ 	.word	0x00003580


	//   ....[44]....
        /*0240*/ 	.word	0x000035a0


	//   ....[45]....
        /*0244*/ 	.word	0x000035b0


	//   ....[46]....
        /*0248*/ 	.word	0x000035c0


	//   ....[47]....
        /*024c*/ 	.word	0x000036a0


	//   ....[48]....
        /*0250*/ 	.word	0x000036d0


	//   ....[49]....
        /*0254*/ 	.word	0x000036e0


	//   ....[50]....
        /*0258*/ 	.word	0x000036f0


	//   ....[51]....
        /*025c*/ 	.word	0x000037e0


	//   ....[52]....
        /*0260*/ 	.word	0x00003820


	//   ....[53]....
        /*0264*/ 	.word	0x00003860


	//   ....[54]....
        /*0268*/ 	.word	0x000038a0


	//   ....[55]....
        /*026c*/ 	.word	0x000038e0


	//   ....[56]....
        /*0270*/ 	.word	0x00003920


	//   ....[57]....
        /*0274*/ 	.word	0x00003960


	//   ....[58]....
        /*0278*/ 	.word	0x00003990


	//   ....[59]....
        /*027c*/ 	.word	0x000039c0


	//   ....[60]....
        /*0280*/ 	.word	0x000039f0


	//   ....[61]....
        /*0284*/ 	.word	0x00004b90


	//   ....[62]....
        /*0288*/ 	.word	0x00004bd0


	//   ....[63]....
        /*028c*/ 	.word	0x00004c80


	//   ....[64]....
        /*0290*/ 	.word	0x00004ca0


	//   ....[65]....
        /*0294*/ 	.word	0x00004cd0


	//   ....[66]....
        /*0298*/ 	.word	0x00004cf0


	//   ....[67]....
        /*029c*/ 	.word	0x00004d20


	//   ....[68]....
        /*02a0*/ 	.word	0x00004d40


	//   ....[69]....
        /*02a4*/ 	.word	0x00004d80


	//   ....[70]....
        /*02a8*/ 	.word	0x00004dc0


	//   ....[71]....
        /*02ac*/ 	.word	0x000052d0


	//   ....[72]....
        /*02b0*/ 	.word	0x00005310


	//   ....[73]....
        /*02b4*/ 	.word	0x00005830


	//   ....[74]....
        /*02b8*/ 	.word	0x00005be0


	//   ....[75]....
        /*02bc*/ 	.word	0x00005c30


	//   ....[76]....
        /*02c0*/ 	.word	0x00005c60


	//   ....[77]....
        /*02c4*/ 	.word	0x00005c80


	//   ....[78]....
        /*02c8*/ 	.word	0x00005ca0


	//   ....[79]....
        /*02cc*/ 	.word	0x00005d50


	//   ....[80]....
        /*02d0*/ 	.word	0x00005da0


	//   ....[81]....
        /*02d4*/ 	.word	0x00005dc0


	//   ....[82]....
        /*02d8*/ 	.word	0x00005de0


	//   ....[83]....
        /*02dc*/ 	.word	0x00005e00


	//----- nvinfo : EIATTR_EXIT_INSTR_OFFSETS
	.align		4
.L_3743:
        /*02e0*/ 	.byte	0x04, 0x1c
        /*02e2*/ 	.short	(.L_3745 - .L_3744)


	//   ....[0]....
.L_3744:
        /*02e4*/ 	.word	0x00005ec0


	//   ....[1]....
        /*02e8*/ 	.word	0x00006010


	//----- nvinfo : EIATTR_MAX_THREADS
	.align		4
.L_3745:
        /*02ec*/ 	.byte	0x04, 0x05
        /*02ee*/ 	.short	(.L_3747 - .L_3746)
.L_3746:
        /*02f0*/ 	.word	0x00000020
        /*02f4*/ 	.word	0x00000001
        /*02f8*/ 	.word	0x00000001


	//----- nvinfo : EIATTR_CRS_STACK_SIZE
	.align		4
.L_3747:
        /*02fc*/ 	.byte	0x04, 0x1e
        /*02fe*/ 	.short	(.L_3749 - .L_3748)
.L_3748:
        /*0300*/ 	.word	0x00000000
.L_3749:


//--------------------- .nv.info._Z25selective_scan_bwd_kernelI32Selective_Scan_bwd_kernel_traitsILi32ELi4ELb0ELb1ELb1ELb1ELb1EfN3c107complexIfEEEEv12SSMParamsBwd --------------------------
	.section	.nv.info._Z25selective_scan_bwd_kernelI32Selective_Scan_bwd_kernel_traitsILi32ELi4ELb0ELb1ELb1ELb1ELb1EfN3c107complexIfEEEEv12SSMParamsBwd,"",@"SHT_CUDA_INFO"
	.sectionflags	@""
	.align	4


	//----- nvinfo : EIATTR_CUDA_API_VERSION
	.align		4
        /*0000*/ 	.byte	0x04, 0x37
        /*0002*/ 	.short	(.L_3751 - .L_3750)
.L_3750:
        /*0004*/ 	.word	0x00000082


	//----- nvinfo : EIATTR_SW2861232_WAR
	.align		4
.L_3751:
        /*0008*/ 	.byte	0x01, 0x35
	.zero		2


	//----- nvinfo : EIATTR_PARAM_CBANK
	.align		4
        /*000c*/ 	.byte	0x04, 0x0a
        /*000e*/ 	.short	(.L_3753 - .L_3752)
	.align		4
.L_3752:
        /*0010*/ 	.word	index@(.nv.constant0._Z25selective_scan_bwd_kernelI32Selective_Scan_bwd_kernel_traitsILi32ELi4ELb0ELb1ELb1ELb1ELb1EfN3c107complexIfEEEEv12SSMParamsBwd)
        /*0014*/ 	.short	0x0160
        /*0016*/ 	.short	0x01f0


	//----- nvinfo : EIATTR_CBANK_PARAM_SIZE
	.align		4
.L_3753:
        /*0018*/ 	.byte	0x03, 0x19
        /*001a*/ 	.short	0x01f0


	//----- nvinfo : EIATTR_KPARAM_INFO
	.align		4
        /*001c*/ 	.byte	0x04, 0x17
        /*001e*/ 	.short	(.L_3755 - .L_3754)
.L_3754:
        /*0020*/ 	.word	0x00000000
        /*0024*/ 	.short	0x0000
        /*0026*/ 	.short	0x0000
        /*0028*/ 	.byte	0x00, 0xf0, 0xc1, 0x07


	//----- nvinfo : EIATTR_MAXREG_COUNT
	.align		4
.L_3755:
        /*002c*/ 	.byte	0x03, 0x1b
        /*002e*/ 	.short	0x00ff


	//----- nvinfo : EIATTR_NUM_BARRIERS
	.align		4
        /*0030*/ 	.byte	0x02, 0x4c
        /*0032*/ 	.byte	0x01
	.zero		1


	//----- nvinfo : EIATTR_MERCURY_ISA_VERSION
	.align		4
        /*0034*/ 	.byte	0x03, 0x5f
        /*0036*/ 	.short	0x0000


	//----- nvinfo : EIATTR_COOP_GROUP_MASK_REGIDS
	.align		4
        /*0038*/ 	.byte	0x04, 0x29
        /*003a*/ 	.short	(.L_3757 - .L_3756)


	//   ....[0]....
.L_3756:
        /*003c*/ 	.word	0xffffffff


	//   ....[1]....
        /*0040*/ 	.word	0xffffffff


	//   ....[2]....
        /*0044*/ 	.word	0xffffffff


	//   ....[3]....
        /*0048*/ 	.word	0xffffffff


	//   ....[4]....
        /*004c*/ 	.word	0xffffffff


	//   ....[5]....
        /*0050*/ 	.word	0xffffffff


	//   ....[6]....
        /*0054*/ 	.word	0xffffffff


	//   ....[7]....
        /*0058*/ 	.word	0xffffffff


	//   ....[8]....
        /*005c*/ 	.word	0xffffffff


	//   ....[9]....
        /*0060*/ 	.word	0xffffffff


	//   ....[10]....
        /*0064*/ 	.word	0xffffffff


	//   ....[11]....
        /*0068*/ 	.word	0xffffffff


	//   ....[12]....
        /*006c*/ 	.word	0xffffffff


	//   ....[13]....
        /*0070*/ 	.word	0xffffffff


	//   ....[14]....
        /*0074*/ 	.word	0xffffffff


	//   ....[15]....
        /*0078*/ 	.word	0xffffffff


	//   ....[16]....
        /*007c*/ 	.word	0xffffffff


	//   ....[17]....
        /*0080*/ 	.word	0xffffffff


	//   ....[18]....
        /*0084*/ 	.word	0xffffffff


	//   ....[19]....
        /*0088*/ 	.word	0xffffffff


	//   ....[20]....
        /*008c*/ 	.word	0xffffffff


	//   ....[21]....
        /*0090*/ 	.word	0xffffffff


	//   ....[22]....
        /*0094*/ 	.word	0xffffffff


	//   ....[23]....
        /*0098*/ 	.word	0xffffffff


	//   ....[24]....
        /*009c*/ 	.word	0xffffffff


	//   ....[25]....
        /*00a0*/ 	.word	0xffffffff


	//   ....[26]....
        /*00a4*/ 	.word	0xffffffff


	//   ....[27]....
        /*00a8*/ 	.word	0xffffffff


	//   ....[28]....
        /*00ac*/ 	.word	0xffffffff


	//   ....[29]....
        /*00b0*/ 	.word	0xffffffff


	//   ....[30]....
        /*00b4*/ 	.word	0xffffffff


	//   ....[31]....
        /*00b8*/ 	.word	0xffffffff


	//   ....[32]....
        /*00bc*/ 	.word	0xffffffff


	//   ....[33]....
        /*00c0*/ 	.word	0xffffffff


	//   ....[34]....
        /*00c4*/ 	.word	0xffffffff


	//   ....[35]....
        /*00c8*/ 	.word	0xffffffff


	//   ....[36]....
        /*00cc*/ 	.word	0xffffffff


	//   ....[37]....
        /*00d0*/ 	.word	0xffffffff


	//   ....[38]....
        /*00d4*/ 	.word	0xffffffff


	//   ....[39]....
        /*00d8*/ 	.word	0xffffffff


	//   ....[40]....
        /*00dc*/ 	.word	0xffffffff


	//   ....[41]....
        /*00e0*/ 	.word	0xffffffff


	//   ....[42]....
        /*00e4*/ 	.word	0xffffffff


	//   ....[43]....
        /*00e8*/ 	.word	0xffffffff


	//   ....[44]....
        /*00ec*/ 	.word	0xffffffff


	//   ....[45]....
        /*00f0*/ 	.word	0xffffffff


	//   ....[46]....
        /*00f4*/ 	.word	0xffffffff


	//   ....[47]....
        /*00f8*/ 	.word	0xffffffff


	//   ....[48]....
        /*00fc*/ 	.word	0xffffffff


	//   ....[49]....
        /*0100*/ 	.word	0xffffffff


	//   ....[50]....
        /*0104*/ 	.word	0xffffffff


	//   ....[51]....
        /*0108*/ 	.word	0xffffffff


	//   ....[52]....
        /*010c*/ 	.word	0xffffffff


	//   ....[53]....
        /*0110*/ 	.word	0xffffffff


	//   ....[54]....
        /*0114*/ 	.word	0xffffffff


	//   ....[55]....
        /*0118*/ 	.word	0xffffffff


	//   ....[56]....
        /*011c*/ 	.word	0xffffffff


	//   ....[57]....
        /*0120*/ 	.word	0xffffffff


	//   ....[58]....
        /*0124*/ 	.word	0xffffffff


	//   ....[59]....
        /*0128*/ 	.word	0xffffffff


	//   ....[60]....
        /*012c*/ 	.word	0xffffffff


	//   ....[61]....
        /*0130*/ 	.word	0xffffffff


	//   ....[62]....
        /*0134*/ 	.word	0xffffffff


	//   ....[63]....
        /*0138*/ 	.word	0xffffffff


	//   ....[64]....
        /*013c*/ 	.word	0xffffffff


	//   ....[65]....
        /*0140*/ 	.word	0xffffffff


	//   ....[66]....
        /*0144*/ 	.word	0xffffffff


	//   ....[67]....
        /*0148*/ 	.word	0xffffffff


	//   ....[68]....
        /*014c*/ 	.word	0xffffffff


	//   ....[69]....
        /*0150*/ 	.word	0xffffffff


	//   ....[70]....
        /*0154*/ 	.word	0xffffffff


	//   ....[71]....
        /*0158*/ 	.word	0xffffffff


	//   ....[72]....
        /*015c*/ 	.word	0xffffffff


	//   ....[73]....
        /*0160*/ 	.word	0xffffffff


	//   ....[74]....
        /*0164*/ 	.word	0xffffffff


	//   ....[75]....
        /*0168*/ 	.word	0xffffffff


	//   ....[76]....
        /*016c*/ 	.word	0xffffffff


	//   ....[77]....
        /*0170*/ 	.word	0xffffffff


	//   ....[78]....
        /*0174*/ 	.word	0xffffffff


	//   ....[79]....
        /*0178*/ 	.word	0xffffffff


	//   ....[80]....
        /*017c*/ 	.word	0xffffffff


	//   ....[81]....
        /*0180*/ 	.word	0xffffffff


	//   ....[82]....
        /*0184*/ 	.word	0xffffffff


	//   ....[83]....
        /*0188*/ 	.word	0xffffffff


	//   ....[84]....
        /*018c*/ 	.word	0xffffffff


	//   ....[85]....
        /*0190*/ 	.word	0xffffffff


	//   ....[86]....
        /*0194*/ 	.word	0xffffffff


	//   ....[87]....
        /*0198*/ 	.word	0xffffffff


	//----- nvinfo : EIATTR_COOP_GROUP_INSTR_OFFSETS
	.align		4
.L_3757:
        /*019c*/ 	.byte	0x04, 0x28
        /*019e*/ 	.short	(.L_3759 - .L_3758)


	//   ....[0]....
.L_3758:
        /*01a0*/ 	.word	0x00000b90


	//   ....[1]....
        /*01a4*/ 	.word	0x00000d00


	//   ....[2]....
        /*01a8*/ 	.word	0x00000fa0


	//   ....[3]....
        /*01ac*/ 	.word	0x00001b20


	//   ....[4]....
        /*01b0*/ 	.word	0x00001d20


	//   ....[5]....
        /*01b4*/ 	.word	0x00001eb0


	//   ....[6]....
        /*01b8*/ 	.word	0x000022a0


	//   ....[7]....
        /*01bc*/ 	.word	0x00002fa0


	//   ....[8]....
        /*01c0*/ 	.word	0x00003290


	//   ....[9]....
        /*01c4*/ 	.word	0x00003840


	//   ....[10]....
        /*01c8*/ 	.word	0x00003880


	//   ....[11]....
        /*01cc*/ 	.word	0x000038c0


	//   ....[12]....
        /*01d0*/ 	.word	0x000038f0


	//   ....[13]....
        /*01d4*/ 	.word	0x00003900


	//   ....[14]....
        /*01d8*/ 	.word	0x00003910


	//   ....[15]....
        /*01dc*/ 	.word	0x000039e0


	//   ....[16]....
        /*01e0*/ 	.word	0x000039f0


	//   ....[17]....
        /*01e4*/ 	.word	0x00003a00


	//   ....[18]....
        /*01e8*/ 	.word	0x00003a10


	//   ....[19]....
        /*01ec*/ 	.word	0x00003ad0


	//   ....[20]....
        /*01f0*/ 	.word	0x00003af0


	//   ....[21]....
        /*01f4*/ 	.word	0x00003b00


	//   ....[22]....
        /*01f8*/ 	.word	0x00003b10


	//   ....[23]....
        /*01fc*/ 	.word	0x00003bd0


	//   ....[24]....
        /*0200*/ 	.word	0x00003bf0


	//   ....[25]....
        /*0204*/ 	.word	0x00003c00


	//   ....[26]....
        /*0208*/ 	.word	0x00003c10


	//   ....[27]....
        /*020c*/ 	.word	0x00003cd0


	//   ....[28]....
        /*0210*/ 	.word	0x00003d10


	//   ....[29]....
        /*0214*/ 	.word	0x00003d40


	//   ....[30]....
        /*0218*/ 	.word	0x00003d70


	//   ....[31]....
        /*021c*/ 	.word	0x00003ea0


	//   ....[32]....
        /*0220*/ 	.word	0x00003ef0


	//   ....[33]....
        /*0224*/ 	.word	0x00003f20


	//   ....[34]....
        /*0228*/ 	.word	0x00003f50


	//   ....[35]....
        /*022c*/ 	.word	0x000040b0


	//   ....[36]....
        /*0230*/ 	.word	0x000040e0


	//   ....[37]....
        /*0234*/ 	.word	0x00004110


	//   ....[38]....
        /*0238*/ 	.word	0x00004130


	//   ....[39]....
        /*023c*/ 	.word	0x00004230


	//   ....[40]....
        /*0240*/ 	.word	0x00004270


	//   ....[41]....
        /*0244*/ 	.word	0x000042a0


	//   ....[42]....
        /*0248*/ 	.word	0x000042e0


	//   ....[43]....
        /*024c*/ 	.word	0x000043c0


	//   ....[44]....
        /*0250*/ 	.word	0x000043f0


	//   ....[45]....
        /*0254*/ 	.word	0x00004400


	//   ....[46]....
        /*0258*/ 	.word	0x00004410


	//   ....[47]....
        /*025c*/ 	.word	0x000044f0


	//   ....[48]....
        /*0260*/ 	.word	0x00004510


	//   ....[49]....
        /*0264*/ 	.word	0x00004520


	//   ....[50]....
        /*0268*/ 	.word	0x00004530


	//   ....[51]....
        /*026c*/ 	.word	0x00004610


	//   ....[52]....
        /*0270*/ 	.word	0x00004640


	//   ....[53]....
        /*0274*/ 	.word	0x00004650


	//   ....[54]....
        /*0278*/ 	.word	0x00004660


	//   ....[55]....
        /*027c*/ 	.word	0x00004740


	//   ....[56]....
        /*0280*/ 	.word	0x00004780


	//   ....[57]....
        /*0284*/ 	.word	0x000047c0


	//   ....[58]....
        /*0288*/ 	.word	0x00004800


	//   ....[59]....
        /*028c*/ 	.word	0x00004830


	//   ....[60]....
        /*0290*/ 	.word	0x00004860


	//   ....[61]....
        /*0294*/ 	.word	0x00004890


	//   ....[62]....
        /*0298*/ 	.word	0x000048c0


	//   ....[63]....
        /*029c*/ 	.word	0x000048f0


	//   ....[64]....
        /*02a0*/ 	.word	0x00004920


	//   ....[65]....
        /*02a4*/ 	.word	0x000059f0


	//   ....[66]....
        /*02a8*/ 	.word	0x00005a30


	//   ....[67]....
        /*02ac*/ 	.word	0x00005ae0


	//   ....[68]....
        /*02b0*/ 	.word	0x00005b00


	//   ....[69]....
        /*02b4*/ 	.word	0x00005b30


	//   ....[70]....
        /*02b8*/ 	.word	0x00005b50


	//   ....[71]....
        /*02bc*/ 	.word	0x00005b80


	//   ....[72]....
        /*02c0*/ 	.word	0x00005ba0


	//   ....[73]....
        /*02c4*/ 	.word	0x00005be0


	//   ....[74]....
        /*02c8*/ 	.word	0x00005c20


	//   ....[75]....
        /*02cc*/ 	.word	0x00006120


	//   ....[76]....
        /*02d0*/ 	.word	0x00006160


	//   ....[77]....
        /*02d4*/ 	.word	0x00006610


	//   ....[78]....
        /*02d8*/ 	.word	0x00006a10


	//   ....[79]....
        /*02dc*/ 	.word	0x00006a60


	//   ....[80]....
        /*02e0*/ 	.word	0x00006a90


	//   ....[81]....
        /*02e4*/ 	.word	0x00006ab0


	//   ....[82]....
        /*02e8*/ 	.word	0x00006ad0


	//   ....[83]....
        /*02ec*/ 	.word	0x00006b80


	//   ....[84]....
        /*02f0*/ 	.word	0x00006bd0


	//   ....[85]....
        /*02f4*/ 	.word	0x00006bf0


	//   ....[86]....
        /*02f8*/ 	.word	0x00006c10


	//   ....[87]....
        /*02fc*/ 	.word	0x00006c30


	//----- nvinfo : EIATTR_EXIT_INSTR_OFFSETS
	.align		4
.L_3759:
        /*0300*/ 	.byte	0x04, 0x1c
        /*0302*/ 	.short	(.L_3761 - .L_3760)


	//   ....[0]....
.L_3760:
        /*0304*/ 	.word	0x00006cf0


	//   ....[1]....
        /*0308*/ 	.word	0x00006e40


	//----- nvinfo : EIATTR_MAX_THREADS
	.align		4
.L_3761:
        /*030c*/ 	.byte	0x04, 0x05
        /*030e*/ 	.short	(.L_3763 - .L_3762)
.L_3762:
        /*0310*/ 	.word	0x00000020
        /*0314*/ 	.word	0x00000001
        /*0318*/ 	.word	0x00000001


	//----- nvinfo : EIATTR_CRS_STACK_SIZE
	.align		4
.L_3763:
        /*031c*/ 	.byte	0x04, 0x1e
        /*031e*/ 	.short	(.L_3765 - .L_3764)
.L_3764:
        /*0320*/ 	.word	0x00000000
.L_3765:


//--------------------- .nv.info._Z25selective_scan_bwd_kernelI32Selective_Scan_bwd_kernel_traitsILi32ELi4ELb1ELb0ELb0ELb0ELb0EfN3c107complexIfEEEEv12SSMParamsBwd --------------------------
	.section	.nv.info._Z25selective_scan_bwd_kernelI32Selective_Scan_bwd_kernel_traitsILi32ELi4ELb1ELb0ELb0ELb0ELb0EfN3c107complexIfEEEEv12SSMParamsBwd,"",@"SHT_CUDA_INFO"
	.sectionflags	@""
	.align	4


	//----- nvinfo : EIATTR_CUDA_API_VERSION
	.align		4
        /*0000*/ 	.byte	0x04, 0x37
        /*0002*/ 	.short	(.L_3767 - .L_3766)
.L_3766:
        /*0004*/ 	.word	0x00000082


	//----- nvinfo : EIATTR_SW2861232_WAR
	.align		4
.L_3767:
        /*0008*/ 	.byte	0x01, 0x35
	.zero		2


	//----- nvinfo : EIATTR_PARAM_CBANK
	.align		4
        /*000c*/ 	.byte	0x04, 0x0a
        /*000e*/ 	.short	(.L_3769 - .L_3768)
	.align		4
.L_3768:
        /*0010*/ 	.word	index@(.nv.constant0._Z25selective_scan_bwd_kernelI32Selective_Scan_bwd_kernel_traitsILi32ELi4ELb1ELb0ELb0ELb0ELb0EfN3c107complexIfEEEEv12SSMParamsBwd)
        /*0014*/ 	.short	0x0160
        /*0016*/ 	.short	0x01f0


	//----- nvinfo : EIATTR_CBANK_PARAM_SIZE
	.align		4
.L_3769:
        /*0018*/ 	.byte	0x03, 0x19
        /*001a*/ 	.short	0x01f0


	//----- nvinfo : EIATTR_KPARAM_INFO
	.align		4
        /*001c*/ 	.byte	0x04, 0x17
        /*001e*/ 	.short	(.L_3771 - .L_3770)
.L_3770:
        /*0020*/ 	.word	0x00000000
        /*0024*/ 	.short	0x0000
        /*0026*/ 	.short	0x0000
        /*0028*/ 	.byte	0x00, 0xf0, 0xc1, 0x07


	//----- nvinfo : EIATTR_MAXREG_COUNT
	.align		4
.L_3771:
        /*002c*/ 	.byte	0x03, 0x1b
        /*002e*/ 	.short	0x00ff


	//----- nvinfo : EIATTR_NUM_BARRIERS
	.align		4
        /*0030*/ 	.byte	0x02, 0x4c
        /*0032*/ 	.byte	0x01
	.zero		1


	//----- nvinfo : EIATTR_MERCURY_ISA_VERSION
	.align		4
        /*0034*/ 	.byte	0x03, 0x5f
        /*0036*/ 	.short	0x0000


	//----- nvinfo : EIATTR_COOP_GROUP_MASK_REGIDS
	.align		4
        /*0038*/ 	.byte	0x04, 0x29
        /*003a*/ 	.short	(.L_3773 - .L_3772)


	//   ....[0]....
.L_3772:
        /*003c*/ 	.word	0xffffffff


	//   ....[1]....
        /*0040*/ 	.word	0xffffffff


	//   ....[2]....
        /*0044*/ 	.word	0xffffffff


	//   ....[3]....
        /*0048*/ 	.word	0xffffffff


	//   ....[4]....
        /*004c*/ 	.word	0xffffffff


	//   ....[5]....
        /*0050*/ 	.word	0xffffffff


	//   ....[6]....
        /*0054*/ 	.word	0xffffffff


	//   ....[7]....
        /*0058*/ 	.word	0xffffffff


	//   ....[8]....
        /*005c*/ 	.word	0xffffffff


	//   ....[9]....
        /*0060*/ 	.word	0xffffffff


	//   ....[10]....
        /*0064*/ 	.word	0xffffffff


	//   ....[11]....
        /*0068*/ 	.word	0xffffffff


	//   ....[12]....
        /*006c*/ 	.word	0xffffffff


	//   ....[13]....
        /*0070*/ 	.word	0xffffffff


	//   ....[14]....
        /*0074*/ 	.word	0xffffffff


	//   ....[15]....
        /*0078*/ 	.word	0xffffffff


	//   ....[16]....
        /*007c*/ 	.word	0xffffffff


	//   ....[17]....
        /*0080*/ 	.word	0xffffffff


	//   ....[18]....
        /*0084*/ 	.word	0xffffffff


	//   ....[19]....
        /*0088*/ 	.word	0xffffffff


	//   ....[20]....
        /*008c*/ 	.word	0xffffffff


	//   ....[21]....
        /*0090*/ 	.word	0xffffffff


	//   ....[22]....
        /*0094*/ 	.word	0xffffffff


	//   ....[23]....
        /*0098*/ 	.word	0xffffffff


	//   ....[24]....
        /*009c*/ 	.word	0xffffffff


	//   ....[25]....
        /*00a0*/ 	.word	0xffffffff


	//   ....[26]....
        /*00a4*/ 	.word	0xffffffff


	//   ....[27]....
        /*00a8*/ 	.word	0xffffffff


	//   ....[28]....
        /*00ac*/ 	.word	0xffffffff


	//   ....[29]....
        /*00b0*/ 	.word	0xffffffff


	//   ....[30]....
        /*00b4*/ 	.word	0xffffffff


	//   ....[31]....
        /*00b8*/ 	.word	0xffffffff


	//   ....[32]....
        /*00bc*/ 	.word	0xffffffff


	//   ....[33]....
        /*00c0*/ 	.word	0xffffffff


	//   ....[34]....
        /*00c4*/ 	.word	0xffffffff


	//   ....[35]....
        /*00c8*/ 	.word	0xffffffff


	//   ....[36]....
        /*00cc*/ 	.word	0xffffffff


	//   ....[37]....
        /*00d0*/ 	.word	0xffffffff


	//   ....[38]....
        /*00d4*/ 	.word	0xffffffff


	//   ....[39]....
        /*00d8*/ 	.word	0xffffffff


	//   ....[40]....
        /*00dc*/ 	.word	0xffffffff


	//   ....[41]....
        /*00e0*/ 	.word	0xffffffff


	//   ....[42]....
        /*00e4*/ 	.word	0xffffffff


	//   ....[43]....
        /*00e8*/ 	.word	0xffffffff


	//   ....[44]....
        /*00ec*/ 	.word	0xffffffff


	//   ....[45]....
        /*00f0*/ 	.word	0xffffffff


	//   ....[46]....
        /*00f4*/ 	.word	0xffffffff


	//   ....[47]....
        /*00f8*/ 	.word	0xffffffff


	//   ....[48]....
        /*00fc*/ 	.word	0xffffffff


	//   ....[49]....
        /*0100*/ 	.word	0xffffffff


	//   ....[50]....
        /*0104*/ 	.word	0xffffffff


	//   ....[51]....
        /*0108*/ 	.word	0xffffffff


	//   ....[52]....
        /*010c*/ 	.word	0xffffffff


	//   ....[53]....
        /*0110*/ 	.word	0xffffffff


	//   ....[54]....
        /*0114*/ 	.word	0xffffffff


	//   ....[55]....
        /*0118*/ 	.word	0xffffffff


	//   ....[56]....
        /*011c*/ 	.word	0xffffffff


	//   ....[57]....
        /*0120*/ 	.word	0xffffffff


	//   ....[58]....
        /*0124*/ 	.word	0xffffffff


	//   ....[59]....
        /*0128*/ 	.word	0xffffffff


	//   ....[60]....
        /*012c*/ 	.word	0xffffffff


	//   ....[61]....
        /*0130*/ 	.word	0xffffffff


	//   ....[62]....
        /*0134*/ 	.word	0xffffffff


	//   ....[63]....
        /*0138*/ 	.word	0xffffffff


	//   ....[64]....
        /*013c*/ 	.word	0xffffffff


	//   ....[65]....
        /*0140*/ 	.word	0xffffffff


	//   ....[66]....
        /*0144*/ 	.word	0xffffffff


	//   ....[67]....
        /*0148*/ 	.word	0xffffffff


	//   ....[68]....
        /*014c*/ 	.word	0xffffffff


	//   ....[69]....
        /*0150*/ 	.word	0xffffffff


	//   ....[70]....
        /*0154*/ 	.word	0xffffffff


	//   ....[71]....
        /*0158*/ 	.word	0xffffffff


	//   ....[72]....
        /*015c*/ 	.word	0xffffffff


	//   ....[73]....
        /*0160*/ 	.word	0xffffffff


	//   ....[74]....
        /*0164*/ 	.word	0xffffffff


	//   ....[75]....
        /*0168*/ 	.word	0xffffffff


	//   ....[76]....
        /*016c*/ 	.word	0xffffffff


	//   ....[77]....
        /*0170*/ 	.word	0xffffffff


	//   ....[78]....
        /*0174*/ 	.word	0xffffffff


	//   ....[79]....
        /*0178*/ 	.word	0xffffffff


	//   ....[80]....
        /*017c*/ 	.word	0xffffffff


	//   ....[81]....
        /*0180*/ 	.word	0xffffffff


	//   ....[82]....
        /*0184*/ 	.word	0xffffffff


	//   ....[83]....
        /*0188*/ 	.word	0xffffffff


	//   ....[84]....
        /*018c*/ 	.word	0xffffffff


	//   ....[85]....
        /*0190*/ 	.word	0xffffffff


	//   ....[86]....
        /*0194*/ 	.word	0xffffffff


	//   ....[87]....
        /*0198*/ 	.word	0xffffffff


	//   ....[88]....
        /*019c*/ 	.word	0xffffffff


	//   ....[89]....
        /*01a0*/ 	.word	0xffffffff


	//   ....[90]....
        /*01a4*/ 	.word	0xffffffff


	//----- nvinfo : EIATTR_COOP_GROUP_INSTR_OFFSETS
	.align		4
.L_3773:
        /*01a8*/ 	.byte	0x04, 0x28
        /*01aa*/ 	.short	(.L_3775 - .L_3774)


	//   ....[0]....
.L_3774:
        /*01ac*/ 	.word	0x000005d0


	//   ....[1]....
        /*01b0*/ 	.word	0x00000640


	//   ....[2]....
        /*01b4*/ 	.word	0x000006d0


	//   ....[3]....
        /*01b8*/ 	.word	0x00001030


	//   ....[4]....
        /*01bc*/ 	.word	0x00001070


	//   ....[5]....
        /*01c0*/ 	.word	0x000010b0


	//   ....[6]....
        /*01c4*/ 	.word	0x000010f0


	//   ....[7]....
        /*01c8*/ 	.word	0x00001120


	//   ....[8]....
        /*01cc*/ 	.word	0x00001140


	//   ....[9]....
        /*01d0*/ 	.word	0x000011c0


	//   ....[10]....
        /*01d4*/ 	.word	0x00001200


	//   ....[11]....
        /*01d8*/ 	.word	0x00001230


	//   ....[12]....
        /*01dc*/ 	.word	0x00001240


	//   ....[13]....
        /*01e0*/ 	.word	0x000012e0


	//   ....[14]....
        /*01e4*/ 	.word	0x00001310


	//   ....[15]....
        /*01e8*/ 	.word	0x00001330


	//   ....[16]....
        /*01ec*/ 	.word	0x00001340


	//   ....[17]....
        /*01f0*/ 	.word	0x000013e0


	//   ....[18]....
        /*01f4*/ 	.word	0x00001420


	//   ....[19]....
        /*01f8*/ 	.word	0x00001460


	//   ....[20]....
        /*01fc*/ 	.word	0x00001480


	//   ....[21]....
        /*0200*/ 	.word	0x00001590


	//   ....[22]....
        /*0204*/ 	.word	0x000015f0


	//   ....[23]....
        /*0208*/ 	.word	0x00001630


	//   ....[24]....
        /*020c*/ 	.word	0x00001670


	//   ....[25]....
        /*0210*/ 	.word	0x00001820


	//   ....[26]....
        /*0214*/ 	.word	0x00001880


	//   ....[27]....
        /*0218*/ 	.word	0x000018b0


	//   ....[28]....
        /*021c*/ 	.word	0x00001900


	//   ....[29]....
        /*0220*/ 	.word	0x00001920


	//   ....[30]....
        /*0224*/ 	.word	0x00001930


	//   ....[31]....
        /*0228*/ 	.word	0x00001940


	//   ....[32]....
        /*022c*/ 	.word	0x00001950


	//   ....[33]....
        /*0230*/ 	.word	0x00001a30


	//   ....[34]....
        /*0234*/ 	.word	0x00001a50


	//   ....[35]....
        /*0238*/ 	.word	0x00001a60


	//   ....[36]....
        /*023c*/ 	.word	0x00001a70


	//   ....[37]....
        /*0240*/ 	.word	0x00001b50


	//   ....[38]....
        /*0244*/ 	.word	0x00001b70


	//   ....[39]....
        /*0248*/ 	.word	0x00001b80


	//   ....[40]....
        /*024c*/ 	.word	0x00001b90


	//   ....[41]....
        /*0250*/ 	.word	0x00001c70


	//   ....[42]....
        /*0254*/ 	.word	0x00001c90


	//   ....[43]....
        /*0258*/ 	.word	0x00001ca0


	//   ....[44]....
        /*025c*/ 	.word	0x00001cb0


	//   ....[45]....
        /*0260*/ 	.word	0x00001d90


	//   ....[46]....
        /*0264*/ 	.word	0x00001db0


	//   ....[47]....
        /*0268*/ 	.word	0x00001dc0


	//   ....[48]....
        /*026c*/ 	.word	0x00001dd0


	//   ....[49]....
        /*0270*/ 	.word	0x00001eb0


	//   ....[50]....
        /*0274*/ 	.word	0x00001ee0


	//   ....[51]....
        /*0278*/ 	.word	0x00001ef0


	//   ....[52]....
        /*027c*/ 	.word	0x00001f00


	//   ....[53]....
        /*0280*/ 	.word	0x00001f10


	//   ....[54]....
        /*0284*/ 	.word	0x00001f20


	//   ....[55]....
        /*0288*/ 	.word	0x00001f30


	//   ....[56]....
        /*028c*/ 	.word	0x00001f50


	//   ....[57]....
        /*0290*/ 	.word	0x00001f70


	//   ....[58]....
        /*0294*/ 	.word	0x00001f90


	//   ....[59]....
        /*0298*/ 	.word	0x000024f0


	//   ....[60]....
        /*029c*/ 	.word	0x00002630


	//   ....[61]....
        /*02a0*/ 	.word	0x00002670


	//   ....[62]....
        /*02a4*/ 	.word	0x000026a0


	//   ....[63]....
        /*02a8*/ 	.word	0x000026d0


	//   ....[64]....
        /*02ac*/ 	.word	0x00002710


	//   ....[65]....
        /*02b0*/ 	.word	0x00002730


	//   ....[66]....
        /*02b4*/ 	.word	0x00002750


	//   ....[67]....
        /*02b8*/ 	.word	0x00002770


	//   ....[68]....
        /*02bc*/ 	.word	0x000027a0


	//   ....[69]....
        /*02c0*/ 	.word	0x000027c0


	//   ....[70]....
        /*02c4*/ 	.word	0x000027e0


	//   ....[71]....
        /*02c8*/ 	.word	0x00002800


	//   ....[72]....
        /*02cc*/ 	.word	0x00002830


	//   ....[73]....
        /*02d0*/ 	.word	0x00002860


	//   ....[74]....
        /*02d4*/ 	.word	0x00002890


	//   ....[75]....
        /*02d8*/ 	.word	0x00002920


	//   ....[76]....
        /*02dc*/ 	.word	0x00002960


	//   ....[77]....
        /*02e0*/ 	.word	0x000029a0


	//   ....[78]....
        /*02e4*/ 	.word	0x000029d0


	//   ....[79]....
        /*02e8*/ 	.word	0x00002f40


	//   ....[80]....
        /*02ec*/ 	.word	0x00003070


	//   ....[81]....
        /*02f0*/ 	.word	0x000031a0


	//   ....[82]....
        /*02f4*/ 	.word	0x000031f0


	//   ....[83]....
        /*02f8*/ 	.word	0x00003220


	//   ....[84]....
        /*02fc*/ 	.word	0x00003240


	//   ....[85]....
        /*0300*/ 	.word	0x00003260


	//   ....[86]....
        /*0304*/ 	.word	0x00003310


	//   ....[87]....
        /*0308*/ 	.word	0x00003360


	//   ....[88]....
        /*030c*/ 	.word	0x00003380


	//   ....[89]....
        /*0310*/ 	.word	0x000033a0


	//   ....[90]....
        /*0314*/ 	.word	0x000033c0


	//----- nvinfo : EIATTR_EXIT_INSTR_OFFSETS
	.align		4
.L_3775:
        /*0318*/ 	.byte	0x04, 0x1c
        /*031a*/ 	.short	(.L_3777 - .L_3776)


	//   ....[0]....
.L_3776:
        /*031c*/ 	.word	0x00003480


	//   ....[1]....
        /*0320*/ 	.word	0x000039c0


	//----- nvinfo : EIATTR_MAX_THREADS
	.align		4
.L_3777:
        /*0324*/ 	.byte	0x04, 0x05
        /*0326*/ 	.short	(.L_3779 - .L_3778)
.L_3778:
        /*0328*/ 	.word	0x00000020
        /*032c*/ 	.word	0x00000001
        /*0330*/ 	.word	0x00000001


	//----- nvinfo : EIATTR_CRS_STACK_SIZE
	.align		4
.L_3779:
        /*0334*/ 	.byte	0x04, 0x1e
        /*0336*/ 	.short	(.L_3781 - .L_3780)
.L_3780:
        /*0338*/ 	.word	0x00000000
.L_3781:


//--------------------- .nv.info._Z25selective_scan_bwd_kernelI32Selective_Scan_bwd_kernel_traitsILi32ELi4ELb1ELb0ELb0ELb0ELb1EfN3c107complexIfEEEEv12SSMParamsBwd --------------------------
	.section	.nv.info._Z25selective_scan_bwd_kernelI32Selective_Scan_bwd_kernel_traitsILi32ELi4ELb1ELb0ELb0ELb0ELb1EfN3c107complexIfEEEEv12SSMParamsBwd,"",@"SHT_CUDA_INFO"
	.sectionflags	@""
	.align	4


	//----- nvinfo : EIATTR_CUDA_API_VERSION
	.align		4
        /*0000*/ 	.byte	0x04, 0x37
        /*0002*/ 	.short	(.L_3783 - .L_3782)
.L_3782:
        /*0004*/ 	.word	0x00000082


	//----- nvinfo : EIATTR_SW2861232_WAR
	.align		4
.L_3783:
        /*0008*/ 	.byte	0x01, 0x35
	.zero		2


	//----- nvinfo : EIATTR_PARAM_CBANK
	.align		4
        /*000c*/ 	.byte	0x04, 0x0a
        /*000e*/ 	.short	(.L_3785 - .L_3784)
	.align		4
.L_3784:
        /*0010*/ 	.word	index@(.nv.constant0._Z25selective_scan_bwd_kernelI32Selective_Scan_bwd_kernel_traitsILi32ELi4ELb1ELb0ELb0ELb0ELb1EfN3c107complexIfEEEEv12SSMParamsBwd)
        /*0014*/ 	.short	0x0160
        /*0016*/ 	.short	0x01f0


	//----- nvinfo : EIATTR_CBANK_PARAM_SIZE
	.align		4
.L_3785:
        /*0018*/ 	.byte	0x03, 0x19
        /*001a*/ 	.short	0x01f0


	//----- nvinfo : EIATTR_KPARAM_INFO
	.align		4
        /*001c*/ 	.byte	0x04, 0x17
        /*001e*/ 	.short	(.L_3787 - .L_3786)
.L_3786:
        /*0020*/ 	.word	0x00000000
        /*0024*/ 	.short	0x0000
        /*0026*/ 	.short	0x0000
        /*0028*/ 	.byte	0x00, 0xf0, 0xc1, 0x07


	//----- nvinfo : EIATTR_MAXREG_COUNT
	.align		4
.L_3787:
        /*002c*/ 	.byte	0x03, 0x1b
        /*002e*/ 	.short	0x00ff


	//----- nvinfo : EIATTR_NUM_BARRIERS
	.align		4
        /*0030*/ 	.byte	0x02, 0x4c
        /*0032*/ 	.byte	0x01
	.zero		1


	//----- nvinfo : EIATTR_MERCURY_ISA_VERSION
	.align		4
        /*0034*/ 	.byte	0x03, 0x5f
        /*0036*/ 	.short	0x0000


	//----- nvinfo : EIATTR_COOP_GROUP_MASK_REGIDS
	.align		4
        /*0038*/ 	.byte	0x04, 0x29
        /*003a*/ 	.short	(.L_3789 - .L_3788)


	//   ....[0]....
.L_3788:
        /*003c*/ 	.word	0xffffffff


	//   ....[1]....
        /*0040*/ 	.word	0xffffffff


	//   ....[2]....
        /*0044*/ 	.word	0xffffffff


	//   ....[3]....
        /*0048*/ 	.word	0xffffffff


	//   ....[4]....
        /*004c*/ 	.word	0xffffffff


	//   ....[5]....
        /*0050*/ 	.word	0xffffffff


	//   ....[6]....
        /*0054*/ 	.word	0xffffffff


	//   ....[7]....
        /*0058*/ 	.word	0xffffffff


	//   ....[8]....
        /*005c*/ 	.word	0xffffffff


	//   ....[9]....
        /*0060*/ 	.word	0xffffffff


	//   ....[10]....
        /*0064*/ 	.word	0xffffffff


	//   ....[11]....
        /*0068*/ 	.word	0xffffffff


	//   ....[12]....
        /*006c*/ 	.word	0xffffffff


	//   ....[13]....
        /*0070*/ 	.word	0xffffffff


	//   ....[14]....
        /*0074*/ 	.word	0xffffffff


	//   ....[15]....
        /*0078*/ 	.word	0xffffffff


	//   ....[16]....
        /*007c*/ 	.word	0xffffffff


	//   ....[17]....
        /*0080*/ 	.word	0xffffffff


	//   ....[18]....
        /*0084*/ 	.word	0xffffffff


	//   ....[19]....
        /*0088*/ 	.word	0xffffffff


	//   ....[20]....
        /*008c*/ 	.word	0xffffffff


	//   ....[21]....
        /*0090*/ 	.word	0xffffffff


	//   ....[22]....
        /*0094*/ 	.word	0xffffffff


	//   ....[23]....
        /*0098*/ 	.word	0xffffffff


	//   ....[24]....
        /*009c*/ 	.word	0xffffffff


	//   ....[25]....
        /*00a0*/ 	.word	0xffffffff


	//   ....[26]....
        /*00a4*/ 	.word	0xffffffff


	//   ....[27]....
        /*00a8*/ 	.word	0xffffffff


	//   ....[28]....
        /*00ac*/ 	.word	0xffffffff


	//   ....[29]....
        /*00b0*/ 	.word	0xffffffff


	//   ....[30]....
        /*00b4*/ 	.word	0xffffffff


	//   ....[31]....
        /*00b8*/ 	.word	0xffffffff


	//   ....[32]....
        /*00bc*/ 	.word	0xffffffff


	//   ....[33]....
        /*00c0*/ 	.word	0xffffffff


	//   ....[34]....
        /*00c4*/ 	.word	0xffffffff


	//   ....[35]....
        /*00c8*/ 	.word	0xffffffff


	//   ....[36]....
        /*00cc*/ 	.word	0xffffffff


	//   ....[37]....
        /*00d0*/ 	.word	0xffffffff


	//   ....[38]....
        /*00d4*/ 	.word	0xffffffff


	//   ....[39]....
        /*00d8*/ 	.word	0xffffffff


	//   ....[40]....
        /*00dc*/ 	.word	0xffffffff


	//   ....[41]....
        /*00e0*/ 	.word	0xffffffff


	//   ....[42]....
        /*00e4*/ 	.word	0xffffffff


	//   ....[43]....
        /*00e8*/ 	.word	0xffffffff


	//   ....[44]....
        /*00ec*/ 	.word	0xffffffff


	//   ....[45]....
        /*00f0*/ 	.word	0xffffffff


	//   ....[46]....
        /*00f4*/ 	.word	0xffffffff


	//   ....[47]....
        /*00f8*/ 	.word	0xffffffff


	//   ....[48]....
        /*00fc*/ 	.word	0xffffffff


	//   ....[49]....
        /*0100*/ 	.word	0xffffffff


	//   ....[50]....
        /*0104*/ 	.word	0xffffffff


	//   ....[51]....
        /*0108*/ 	.word	0xffffffff


	//   ....[52]....
        /*010c*/ 	.word	0xffffffff


	//   ....[53]....
        /*0110*/ 	.word	0xffffffff


	//   ....[54]....
        /*0114*/ 	.word	0xffffffff


	//   ....[55]....
        /*0118*/ 	.word	0xffffffff


	//   ....[56]....
        /*011c*/ 	.word	0xffffffff


	//   ....[57]....
        /*0120*/ 	.word	0xffffffff


	//   ....[58]....
        /*0124*/ 	.word	0xffffffff


	//   ....[59]....
        /*0128*/ 	.word	0xffffffff


	//   ....[60]....
        /*012c*/ 	.word	0xffffffff


	//   ....[61]....
        /*0130*/ 	.word	0xffffffff


	//   ....[62]....
        /*0134*/ 	.word	0xffffffff


	//   ....[63]....
        /*0138*/ 	.word	0xffffffff


	//   ....[64]....
        /*013c*/ 	.word	0xffffffff


	//   ....[65]....
        /*0140*/ 	.word	0xffffffff


	//   ....[66]....
        /*0144*/ 	.word	0xffffffff


	//   ....[67]....
        /*0148*/ 	.word	0xffffffff


	//   ....[68]....
        /*014c*/ 	.word	0xffffffff


	//   ....[69]....
        /*0150*/ 	.word	0xffffffff


	//   ....[70]....
        /*0154*/ 	.word	0xffffffff


	//   ....[71]....
        /*0158*/ 	.word	0xffffffff


	//   ....[72]....
        /*015c*/ 	.word	0xffffffff


	//   ....[73]....
        /*0160*/ 	.word	0xffffffff


	//   ....[74]....
        /*0164*/ 	.word	0xffffffff


	//   ....[75]....
        /*0168*/ 	.word	0xffffffff


	//   ....[76]....
        /*016c*/ 	.word	0xffffffff


	//   ....[77]....
        /*0170*/ 	.word	0xffffffff


	//   ....[78]....
        /*0174*/ 	.word	0xffffffff


	//   ....[79]....
        /*0178*/ 	.word	0xffffffff


	//   ....[80]....
        /*017c*/ 	.word	0xffffffff


	//   ....[81]....
        /*0180*/ 	.word	0xffffffff


	//   ....[82]....
        /*0184*/ 	.word	0xffffffff


	//   ....[83]....
        /*0188*/ 	.word	0xffffffff


	//   ....[84]....
        /*018c*/ 	.word	0xffffffff


	//   ....[85]....
        /*0190*/ 	.word	0xffffffff


	//   ....[86]....
        /*0194*/ 	.word	0xffffffff


	//   ....[87]....
        /*0198*/ 	.word	0xffffffff


	//   ....[88]....
        /*019c*/ 	.word	0xffffffff


	//   ....[89]....
        /*01a0*/ 	.word	0xffffffff


	//   ....[90]....
        /*01a4*/ 	.word	0xffffffff


	//   ....[91]....
        /*01a8*/ 	.word	0xffffffff


	//   ....[92]....
        /*01ac*/ 	.word	0xffffffff


	//   ....[93]....
        /*01b0*/ 	.word	0xffffffff


	//   ....[94]....
        /*01b4*/ 	.word	0xffffffff


	//----- nvinfo : EIATTR_COOP_GROUP_INSTR_OFFSETS
	.align		4
.L_3789:
        /*01b8*/ 	.byte	0x04, 0x28
        /*01ba*/ 	.short	(.L_3791 - .L_3790)


	//   ....[0]....
.L_3790:
        /*01bc*/ 	.word	0x000005d0


	//   ....[1]....
        /*01c0*/ 	.word	0x00000640


	//   ....[2]....
        /*01c4*/ 	.word	0x00000770


	//   ....[3]....
        /*01c8*/ 	.word	0x00000880


	//   ....[4]....
        /*01cc*/ 	.word	0x00000a10


	//   ....[5]....
        /*01d0*/ 	.word	0x00000c00


	//   ....[6]....
        /*01d4*/ 	.word	0x00000da0


	//   ....[7]....
        /*01d8*/ 	.word	0x00001700


	//   ....[8]....
        /*01dc*/ 	.word	0x00001740


	//   ....[9]....
        /*01e0*/ 	.word	0x00001780


	//   ....[10]....
        /*01e4*/ 	.word	0x000017b0


	//   ....[11]....
        /*01e8*/ 	.word	0x000017d0


	//   ....[12]....
        /*01ec*/ 	.word	0x000017e0


	//   ....[13]....
        /*01f0*/ 	.word	0x00001880


	//   ....[14]....
        /*01f4*/ 	.word	0x000018a0


	//   ....[15]....
        /*01f8*/ 	.word	0x000018d0


	//   ....[16]....
        /*01fc*/ 	.word	0x000018e0


	//   ....[17]....
        /*0200*/ 	.word	0x00001980


	//   ....[18]....
        /*0204*/ 	.word	0x000019b0


	//   ....[19]....
        /*0208*/ 	.word	0x000019d0


	//   ....[20]....
        /*020c*/ 	.word	0x000019e0


	//   ....[21]....
        /*0210*/ 	.word	0x00001a60


	//   ....[22]....
        /*0214*/ 	.word	0x00001ab0


	//   ....[23]....
        /*0218*/ 	.word	0x00001b10


	//   ....[24]....
        /*021c*/ 	.word	0x00001b40


	//   ....[25]....
        /*0220*/ 	.word	0x00001c80


	//   ....[26]....
        /*0224*/ 	.word	0x00001cc0


	//   ....[27]....
        /*0228*/ 	.word	0x00001d00


	//   ....[28]....
        /*022c*/ 	.word	0x00001d40


	//   ....[29]....
        /*0230*/ 	.word	0x00001f40


	//   ....[30]....
        /*0234*/ 	.word	0x00001f70


	//   ....[31]....
        /*0238*/ 	.word	0x00001fb0


	//   ....[32]....
        /*023c*/ 	.word	0x00001fe0


	//   ....[33]....
        /*0240*/ 	.word	0x00001ff0


	//   ....[34]....
        /*0244*/ 	.word	0x00002000


	//   ....[35]....
        /*0248*/ 	.word	0x00002010


	//   ....[36]....
        /*024c*/ 	.word	0x00002020


	//   ....[37]....
        /*0250*/ 	.word	0x00002100


	//   ....[38]....
        /*0254*/ 	.word	0x00002120


	//   ....[39]....
        /*0258*/ 	.word	0x00002130


	//   ....[40]....
        /*025c*/ 	.word	0x00002140


	//   ....[41]....
        /*0260*/ 	.word	0x00002220


	//   ....[42]....
        /*0264*/ 	.word	0x00002240


	//   ....[43]....
        /*0268*/ 	.word	0x00002250


	//   ....[44]....
        /*026c*/ 	.word	0x00002260


	//   ....[45]....
        /*0270*/ 	.word	0x00002340


	//   ....[46]....
        /*0274*/ 	.word	0x00002360


	//   ....[47]....
        /*0278*/ 	.word	0x00002370


	//   ....[48]....
        /*027c*/ 	.word	0x00002380


	//   ....[49]....
        /*0280*/ 	.word	0x00002460


	//   ....[50]....
        /*0284*/ 	.word	0x00002480


	//   ....[51]....
        /*0288*/ 	.word	0x00002490


	//   ....[52]....
        /*028c*/ 	.word	0x000024a0


	//   ....[53]....
        /*0290*/ 	.word	0x00002580


	//   ....[54]....
        /*0294*/ 	.word	0x000025b0


	//   ....[55]....
        /*0298*/ 	.word	0x000025c0


	//   ....[56]....
        /*029c*/ 	.word	0x000025d0


	//   ....[57]....
        /*02a0*/ 	.word	0x000025e0


	//   ....[58]....
        /*02a4*/ 	.word	0x000025f0


	//   ....[59]....
        /*02a8*/ 	.word	0x00002600


	//   ....[60]....
        /*02ac*/ 	.word	0x00002620


	//   ....[61]....
        /*02b0*/ 	.word	0x00002640


	//   ....[62]....
        /*02b4*/ 	.word	0x00002660


	//   ....[63]....
        /*02b8*/ 	.word	0x00002bd0


	//   ....[64]....
        /*02bc*/ 	.word	0x00002d00


	//   ....[65]....
        /*02c0*/ 	.word	0x00002d40


	//   ....[66]....
        /*02c4*/ 	.word	0x00002d70


	//   ....[67]....
        /*02c8*/ 	.word	0x00002dd0


	//   ....[68]....
        /*02cc*/ 	.word	0x00002df0


	//   ....[69]....
        /*02d0*/ 	.word	0x00002e10


	//   ....[70]....
        /*02d4*/ 	.word	0x00002e20


	//   ....[71]....
        /*02d8*/ 	.word	0x00002e50


	//   ....[72]....
        /*02dc*/ 	.word	0x00002e70


	//   ....[73]....
        /*02e0*/ 	.word	0x00002e90


	//   ....[74]....
        /*02e4*/ 	.word	0x00002eb0


	//   ....[75]....
        /*02e8*/ 	.word	0x00002ef0


	//   ....[76]....
        /*02ec*/ 	.word	0x00002f10


	//   ....[77]....
        /*02f0*/ 	.word	0x00002f40


	//   ....[78]....
        /*02f4*/ 	.word	0x00002f60


	//   ....[79]....
        /*02f8*/ 	.word	0x00003000


	//   ....[80]....
        /*02fc*/ 	.word	0x00003030


	//   ....[81]....
        /*0300*/ 	.word	0x00003060


	//   ....[82]....
        /*0304*/ 	.word	0x000030a0


	//   ....[83]....
        /*0308*/ 	.word	0x00003640


	//   ....[84]....
        /*030c*/ 	.word	0x00003770


	//   ....[85]....
        /*0310*/ 	.word	0x00003880


	//   ....[86]....
        /*0314*/ 	.word	0x000038d0


	//   ....[87]....
        /*0318*/ 	.word	0x00003900


	//   ....[88]....
        /*031c*/ 	.word	0x00003920


	//   ....[89]....
        /*0320*/ 	.word	0x00003940


	//   ....[90]....
        /*0324*/ 	.word	0x000039f0


	//   ....[91]....
        /*0328*/ 	.word	0x00003a40


	//   ....[92]....
        /*032c*/ 	.word	0x00003a60


	//   ....[93]....
        /*0330*/ 	.word	0x00003a80


	//   ....[94]....
        /*0334*/ 	.word	0x00003aa0


	//----- nvinfo : EIATTR_EXIT_INSTR_OFFSETS
	.align		4
.L_3791:
        /*0338*/ 	.byte	0x04, 0x1c
        /*033a*/ 	.short	(.L_3793 - .L_3792)


	//   ....[0]....
.L_3792:
        /*033c*/ 	.word	0x00003b60


	//   ....[1]....
        /*0340*/ 	.word	0x000040a0


	//----- nvinfo : EIATTR_MAX_THREADS
	.align		4
.L_3793:
        /*0344*/ 	.byte	0x04, 0x05
        /*0346*/ 	.short	(.L_3795 - .L_3794)
.L_3794:
        /*0348*/ 	.word	0x00000020
        /*034c*/ 	.word	0x00000001
        /*0350*/ 	.word	0x00000001


	//----- nvinfo : EIATTR_CRS_STACK_SIZE
	.align		4
.L_3795:
        /*0354*/ 	.byte	0x04, 0x1e
        /*0356*/ 	.short	(.L_3797 - .L_3796)
.L_3796:
        /*0358*/ 	.word	0x00000000
.L_3797:


//--------------------- .nv.info._Z25selective_scan_bwd_kernelI32Selective_Scan_bwd_kernel_traitsILi32ELi4ELb1ELb0ELb0ELb1ELb0EfN3c107complexIfEEEEv12SSMParamsBwd --------------------------
	.section	.nv.info._Z25selective_scan_bwd_kernelI32Selective_Scan_bwd_kernel_traitsILi32ELi4ELb1ELb0ELb0ELb1ELb0EfN3c107complexIfEEEEv12SSMParamsBwd,"",@"SHT_CUDA_INFO"
	.sectionflags	@""
	.align	4


	//----- nvinfo : EIATTR_CUDA_API_VERSION
	.align		4
        /*0000*/ 	.byte	0x04, 0x37
        /*0002*/ 	.short	(.L_3799 - .L_3798)
.L_3798:
        /*0004*/ 	.word	0x00000082


	//----- nvinfo : EIATTR_SW2861232_WAR
	.align		4
.L_3799:
        /*0008*/ 	.byte	0x01, 0x35
	.zero		2


	//----- nvinfo : EIATTR_PARAM_CBANK
	.align		4
        /*000c*/ 	.byte	0x04, 0x0a
        /*000e*/ 	.short	(.L_3801 - .L_3800)
	.align		4
.L_3800:
        /*0010*/ 	.word	index@(.nv.constant0._Z25selective_scan_bwd_kernelI32Selective_Scan_bwd_kernel_traitsILi32ELi4ELb1ELb0ELb0ELb1ELb0EfN3c107complexIfEEEEv12SSMParamsBwd)
        /*0014*/ 	.short	0x0160
        /*0016*/ 	.short	0x01f0


	//----- nvinfo : EIATTR_CBANK_PARAM_SIZE
	.align		4
.L_3801:
        /*0018*/ 	.byte	0x03, 0x19
        /*001a*/ 	.short	0x01f0


	//----- nvinfo : EIATTR_KPARAM_INFO
	.align		4
        /*001c*/ 	.byte	0x04, 0x17
        /*001e*/ 	.short	(.L_3803 - .L_3802)
.L_3802:
        /*0020*/ 	.word	0x00000000
        /*0024*/ 	.short	0x0000
        /*0026*/ 	.short	0x0000
        /*0028*/ 	.byte	0x00, 0xf0, 0xc1, 0x07


	//----- nvinfo : EIATTR_MAXREG_COUNT
	.align		4
.L_3803:
        /*002c*/ 	.byte	0x03, 0x1b
        /*002e*/ 	.short	0x00ff


	//----- nvinfo : EIATTR_NUM_BARRIERS
	.align		4
        /*0030*/ 	.byte	0x02, 0x4c
        /*0032*/ 	.byte	0x01
	.zero		1


	//----- nvinfo : EIATTR_MERCURY_ISA_VERSION
	.align		4
        /*0034*/ 	.byte	0x03, 0x5f
        /*0036*/ 	.short	0x0000


	//----- nvinfo : EIATTR_COOP_GROUP_MASK_REGIDS
	.align		4
        /*0038*/ 	.byte	0x04, 0x29
        /*003a*/ 	.short	(.L_3805 - .L_3804)


	//   ....[0]....
.L_3804:
        /*003c*/ 	.word	0xffffffff


	//   ....[1]....
        /*0040*/ 	.word	0xffffffff


	//   ....[2]....
        /*0044*/ 	.word	0xffffffff


	//   ....[3]....
        /*0048*/ 	.word	0xffffffff


	//   ....[4]....
        /*004c*/ 	.word	0xffffffff


	//   ....[5]....
        /*0050*/ 	.word	0xffffffff


	//   ....[6]....
        /*0054*/ 	.word	0xffffffff


	//   ....[7]....
        /*0058*/ 	.word	0xffffffff


	//   ....[8]....
        /*005c*/ 	.word	0xffffffff


	//   ....[9]....
        /*0060*/ 	.word	0xffffffff


	//   ....[10]....
        /*0064*/ 	.word	0xffffffff


	//   ....[11]....
        /*0068*/ 	.word	0xffffffff


	//   ....[12]....
        /*006c*/ 	.word	0xffffffff


	//   ....[13]....
        /*0070*/ 	.word	0xffffffff


	//   ....[14]....
        /*0074*/ 	.word	0xffffffff


	//   ....[15]....
        /*0078*/ 	.word	0xffffffff


	//   ....[16]....
        /*007c*/ 	.word	0xffffffff


	//   ....[17]....
        /*0080*/ 	.word	0xffffffff


	//   ....[18]....
        /*0084*/ 	.word	0xffffffff


	//   ....[19]....
        /*0088*/ 	.word	0xffffffff


	//   ....[20]....
        /*008c*/ 	.word	0xffffffff


	//   ....[21]....
        /*0090*/ 	.word	0xffffffff


	//   ....[22]....
        /*0094*/ 	.word	0xffffffff


	//   ....[23]....
        /*0098*/ 	.word	0xffffffff


	//   ....[24]....
        /*009c*/ 	.word	0xffffffff


	//   ....[25]....
        /*00a0*/ 	.word	0xffffffff


	//   ....[26]....
        /*00a4*/ 	.word	0xffffffff


	//   ....[27]....
        /*00a8*/ 	.word	0xffffffff


	//   ....[28]....
        /*00ac*/ 	.word	0xffffffff


	//   ....[29]....
        /*00b0*/ 	.word	0xffffffff


	//   ....[30]....
        /*00b4*/ 	.word	0xffffffff


	//   ....[31]....
        /*00b8*/ 	.word	0xffffffff


	//   ....[32]....
        /*00bc*/ 	.word	0xffffffff


	//   ....[33]....
        /*00c0*/ 	.word	0xffffffff


	//   ....[34]....
        /*00c4*/ 	.word	0xffffffff


	//   ....[35]....
        /*00c8*/ 	.word	0xffffffff


	//   ....[36]....
        /*00cc*/ 	.word	0xffffffff


	//   ....[37]....
        /*00d0*/ 	.word	0xffffffff


	//   ....[38]....
        /*00d4*/ 	.word	0xffffffff


	//   ....[39]....
        /*00d8*/ 	.word	0xffffffff


	//   ....[40]....
        /*00dc*/ 	.word	0xffffffff


	//   ....[41]....
        /*00e0*/ 	.word	0xffffffff


	//   ....[42]....
        /*00e4*/ 	.word	0xffffffff


	//   ....[43]....
        /*00e8*/ 	.word	0xffffffff


	//   ....[44]....
        /*00ec*/ 	.word	0xffffffff


	//   ....[45]....
        /*00f0*/ 	.word	0xffffffff


	//   ....[46]....
        /*00f4*/ 	.word	0xffffffff


	//   ....[47]....
        /*00f8*/ 	.word	0xffffffff


	//   ....[48]....
        /*00fc*/ 	.word	0xffffffff


	//   ....[49]....
        /*0100*/ 	.word	0xffffffff


	//   ....[50]....
        /*0104*/ 	.word	0xffffffff


	//   ....[51]....
        /*0108*/ 	.word	0xffffffff


	//   ....[52]....
        /*010c*/ 	.word	0xffffffff


	//   ....[53]....
        /*0110*/ 	.word	0xffffffff


	//   ....[54]....
        /*0114*/ 	.word	0xffffffff


	//   ....[55]....
        /*0118*/ 	.word	0xffffffff


	//   ....[56]....
        /*011c*/ 	.word	0xffffffff


	//   ....[57]....
        /*0120*/ 	.word	0xffffffff


	//   ....[58]....
        /*0124*/ 	.word	0xffffffff


	//   ....[59]....
        /*0128*/ 	.word	0xffffffff


	//   ....[60]....
        /*012c*/ 	.word	0xffffffff


	//   ....[61]....
        /*0130*/ 	.word	0xffffffff


	//   ....[62]....
        /*0134*/ 	.word	0xffffffff


	//   ....[63]....
        /*0138*/ 	.word	0xffffffff


	//   ....[64]....
        /*013c*/ 	.word	0xffffffff


	//   ....[65]....
        /*0140*/ 	.word	0xffffffff


	//   ....[66]....
        /*0144*/ 	.word	0xffffffff


	//   ....[67]....
        /*0148*/ 	.word	0xffffffff


	//   ....[68]....
        /*014c*/ 	.word	0xffffffff


	//   ....[69]....
        /*0150*/ 	.word	0xffffffff


	//   ....[70]....
        /*0154*/ 	.word	0xffffffff


	//   ....[71]....
        /*0158*/ 	.word	0xffffffff


	//   ....[72]....
        /*015c*/ 	.word	0xffffffff


	//   ....[73]....
        /*0160*/ 	.word	0xffffffff


	//   ....[74]....
        /*0164*/ 	.word	0xffffffff


	//   ....[75]....
        /*0168*/ 	.word	0xffffffff


	//   ....[76]....
        /*016c*/ 	.word	0xffffffff


	//   ....[77]....
        /*0170*/ 	.word	0xffffffff


	//   ....[78]....
        /*0174*/ 	.word	0xffffffff


	//   ....[79]....
        /*0178*/ 	.word	0xffffffff


	//   ....[80]....
        /*017c*/ 	.word	0xffffffff


	//   ....[81]....
        /*0180*/ 	.word	0xffffffff


	//   ....[82]....
        /*0184*/ 	.word	0xffffffff


	//   ....[83]....
        /*0188*/ 	.word	0xffffffff


	//   ....[84]....
        /*018c*/ 	.word	0xffffffff


	//   ....[85]....
        /*0190*/ 	.word	0xffffffff


	//   ....[86]....
        /*0194*/ 	.word	0xffffffff


	//   ....[87]....
        /*0198*/ 	.word	0xffffffff


	//   ....[88]....
        /*019c*/ 	.word	0xffffffff


	//   ....[89]....
        /*01a0*/ 	.word	0xffffffff


	//   ....[90]....
        /*01a4*/ 	.word	0xffffffff


	//   ....[91]....
        /*01a8*/ 	.word	0xffffffff


	//----- nvinfo : EIATTR_COOP_GROUP_INSTR_OFFSETS
	.align		4
.L_3805:
        /*01ac*/ 	.byte	0x04, 0x28
        /*01ae*/ 	.short	(.L_3807 - .L_3806)


	//   ....[0]....
.L_3806:
        /*01b0*/ 	.word	0x000005c0


	//   ....[1]....
        /*01b4*/ 	.word	0x00000640


	//   ....[2]....
        /*01b8*/ 	.word	0x00000720


	//   ....[3]....
        /*01bc*/ 	.word	0x00001840


	//   ....[4]....
        /*01c0*/ 	.word	0x00001880


	//   ....[5]....
        /*01c4*/ 	.word	0x000018c0


	//   ....[6]....
        /*01c8*/ 	.word	0x000018f0


	//   ....[7]....
        /*01cc*/ 	.word	0x00001910


	//   ....[8]....
        /*01d0*/ 	.word	0x00001920


	//   ....[9]....
        /*01d4*/ 	.word	0x000019a0


	//   ....[10]....
        /*01d8*/ 	.word	0x000019e0


	//   ....[11]....
        /*01dc*/ 	.word	0x00001a10


	//   ....[12]....
        /*01e0*/ 	.word	0x00001a20


	//   ....[13]....
        /*01e4*/ 	.word	0x00001ac0


	//   ....[14]....
        /*01e8*/ 	.word	0x00001b00


	//   ....[15]....
        /*01ec*/ 	.word	0x00001b10


	//   ....[16]....
        /*01f0*/ 	.word	0x00001b20


	//   ....[17]....
        /*01f4*/ 	.word	0x00001ba0


	//   ....[18]....
        /*01f8*/ 	.word	0x00001be0


	//   ....[19]....
        /*01fc*/ 	.word	0x00001c50


	//   ....[20]....
        /*0200*/ 	.word	0x00001c80


	//   ....[21]....
        /*0204*/ 	.word	0x00001db0


	//   ....[22]....
        /*0208*/ 	.word	0x00001e10


	//   ....[23]....
        /*020c*/ 	.word	0x00001e50


	//   ....[24]....
        /*0210*/ 	.word	0x00001e90


	//   ....[25]....
        /*0214*/ 	.word	0x00002080


	//   ....[26]....
        /*0218*/ 	.word	0x000020b0


	//   ....[27]....
        /*021c*/ 	.word	0x000020f0


	//   ....[28]....
        /*0220*/ 	.word	0x00002120


	//   ....[29]....
        /*0224*/ 	.word	0x00002130


	//   ....[30]....
        /*0228*/ 	.word	0x00002140


	//   ....[31]....
        /*022c*/ 	.word	0x00002150


	//   ....[32]....
        /*0230*/ 	.word	0x00002160


	//   ....[33]....
        /*0234*/ 	.word	0x00002240


	//   ....[34]....
        /*0238*/ 	.word	0x00002260


	//   ....[35]....
        /*023c*/ 	.word	0x00002270


	//   ....[36]....
        /*0240*/ 	.word	0x00002280


	//   ....[37]....
        /*0244*/ 	.word	0x00002360


	//   ....[38]....
        /*0248*/ 	.word	0x00002380


	//   ....[39]....
        /*024c*/ 	.word	0x00002390


	//   ....[40]....
        /*0250*/ 	.word	0x000023a0


	//   ....[41]....
        /*0254*/ 	.word	0x00002480


	//   ....[42]....
        /*0258*/ 	.word	0x000024a0


	//   ....[43]....
        /*025c*/ 	.word	0x000024b0


	//   ....[44]....
        /*0260*/ 	.word	0x000024c0


	//   ....[45]....
        /*0264*/ 	.word	0x000025a0


	//   ....[46]....
        /*0268*/ 	.word	0x000025c0


	//   ....[47]....
        /*026c*/ 	.word	0x000025d0


	//   ....[48]....
        /*0270*/ 	.word	0x000025e0


	//   ....[49]....
        /*0274*/ 	.word	0x000026c0


	//   ....[50]....
        /*0278*/ 	.word	0x000026f0


	//   ....[51]....
        /*027c*/ 	.word	0x00002700


	//   ....[52]....
        /*0280*/ 	.word	0x00002710


	//   ....[53]....
        /*0284*/ 	.word	0x00002720


	//   ....[54]....
        /*0288*/ 	.word	0x00002730


	//   ....[55]....
        /*028c*/ 	.word	0x00002740


	//   ....[56]....
        /*0290*/ 	.word	0x00002760


	//   ....[57]....
        /*0294*/ 	.word	0x00002780


	//   ....[58]....
        /*0298*/ 	.word	0x000027a0


	//   ....[59]....
        /*029c*/ 	.word	0x00002cc0


	//   ....[60]....
        /*02a0*/ 	.word	0x00002e40


	//   ....[61]....
        /*02a4*/ 	.word	0x00002e80


	//   ....[62]....
        /*02a8*/ 	.word	0x00002eb0


	//   ....[63]....
        /*02ac*/ 	.word	0x00002f10


	//   ....[64]....
        /*02b0*/ 	.word	0x00002f40


	//   ....[65]....
        /*02b4*/ 	.word	0x00002f50


	//   ....[66]....
        /*02b8*/ 	.word	0x00002f60


	//   ....[67]....
        /*02bc*/ 	.word	0x00002f90


	//   ....[68]....
        /*02c0*/ 	.word	0x00002fb0


	//   ....[69]....
        /*02c4*/ 	.word	0x00002fd0


	//   ....[70]....
        /*02c8*/ 	.word	0x00002ff0


	//   ....[71]....
        /*02cc*/ 	.word	0x00003020


	//   ....[72]....
        /*02d0*/ 	.word	0x00003050


	//   ....[73]....
        /*02d4*/ 	.word	0x00003080


	//   ....[74]....
        /*02d8*/ 	.word	0x000030b0


	//   ....[75]....
        /*02dc*/ 	.word	0x00003150


	//   ....[76]....
        /*02e0*/ 	.word	0x00003180


	//   ....[77]....
        /*02e4*/ 	.word	0x000031b0


	//   ....[78]....
        /*02e8*/ 	.word	0x000031f0


	//   ....[79]....
        /*02ec*/ 	.word	0x00003680


	//   ....[80]....
        /*02f0*/ 	.word	0x000037e0


	//   ....[81]....
        /*02f4*/ 	.word	0x00003a90


	//   ....[82]....
        /*02f8*/ 	.word	0x00003bb0


	//   ....[83]....
        /*02fc*/ 	.word	0x00003c00


	//   ....[84]....
        /*0300*/ 	.word	0x00003c30


	//   ....[85]....
        /*0304*/ 	.word	0x00003c50


	//   ....[86]....
        /*0308*/ 	.word	0x00003c70


	//   ....[87]....
        /*030c*/ 	.word	0x00003d20


	//   ....[88]....
        /*0310*/ 	.word	0x00003d70


	//   ....[89]....
        /*0314*/ 	.word	0x00003d90


	//   ....[90]....
        /*0318*/ 	.word	0x00003db0


	//   ....[91]....
        /*031c*/ 	.word	0x00003dd0


	//----- nvinfo : EIATTR_EXIT_INSTR_OFFSETS
	.align		4
.L_3807:
        /*0320*/ 	.byte	0x04, 0x1c
        /*0322*/ 	.short	(.L_3809 - .L_3808)


	//   ....[0]....
.L_3808:
        /*0324*/ 	.word	0x00003e90


	//   ....[1]....
        /*0328*/ 	.word	0x000043d0


	//----- nvinfo : EIATTR_MAX_THREADS
	.align		4
.L_3809:
        /*032c*/ 	.byte	0x04, 0x05
        /*032e*/ 	.short	(.L_3811 - .L_3810)
.L_3810:
        /*0330*/ 	.word	0x00000020
        /*0334*/ 	.word	0x00000001
        /*0338*/ 	.word	0x00000001


	//----- nvinfo : EIATTR_CRS_STACK_SIZE
	.align		4
.L_3811:
        /*033c*/ 	.byte	0x04, 0x1e
        /*033e*/ 	.short	(.L_3813 - .L_3812)
.L_3812:
        /*0340*/ 	.word	0x00000000
.L_3813:


//--------------------- .nv.info._Z25selective_scan_bwd_kernelI32Selective_Scan_bwd_kernel_traitsILi32ELi4ELb1ELb0ELb0ELb1ELb1EfN3c107complexIfEEEEv12SSMParamsBwd --------------------------
	.section	.nv.info._Z25selective_scan_bwd_kernelI32Selective_Scan_bwd_kernel_traitsILi32ELi4ELb1ELb0ELb0ELb1ELb1EfN3c107complexIfEEEEv12SSMParamsBwd,"",@"SHT_CUDA_INFO"
	.sectionflags	@""
	.align	4


	//----- nvinfo : EIATTR_CUDA_API_VERSION
	.align		4
        /*0000*/ 	.byte	0x04, 0x37
        /*0002*/ 	.short	(.L_3815 - .L_3814)
.L_3814:
        /*0004*/ 	.word	0x00000082


	//----- nvinfo : EIATTR_SW2861232_WAR
	.align		4
.L_3815:
        /*0008*/ 	.byte	0x01, 0x35
	.zero		2


	//----- nvinfo : EIATTR_PARAM_CBANK
	.align		4
        /*000c*/ 	.byte	0x04, 0x0a
        /*000e*/ 	.short	(.L_3817 - .L_3816)
	.align		4
.L_3816:
        /*0010*/ 	.word	index@(.nv.constant0._Z25selective_scan_bwd_kernelI32Selective_Scan_bwd_kernel_traitsILi32ELi4ELb1ELb0ELb0ELb1ELb1EfN3c107complexIfEEEEv12SSMParamsBwd)
        /*0014*/ 	.short	0x0160
        /*0016*/ 	.short	0x01f0


	//----- nvinfo : EIATTR_CBANK_PARAM_SIZE
	.align		4
.L_3817:
        /*0018*/ 	.byte	0x03, 0x19
        /*001a*/ 	.short	0x01f0


	//----- nvinfo : EIATTR_KPARAM_INFO
	.align		4
        /*001c*/ 	.byte	0x04, 0x17
        /*001e*/ 	.short	(.L_3819 - .L_3818)
.L_3818:
        /*0020*/ 	.word	0x00000000
        /*0024*/ 	.short	0x0000
        /*0026*/ 	.short	0x0000
        /*0028*/ 	.byte	0x00, 0xf0, 0xc1, 0x07


	//----- nvinfo : EIATTR_MAXREG_COUNT
	.align		4
.L_3819:
        /*002c*/ 	.byte	0x03, 0x1b
        /*002e*/ 	.short	0x00ff


	//----- nvinfo : EIATTR_NUM_BARRIERS
	.align		4
        /*0030*/ 	.byte	0x02, 0x4c
        /*0032*/ 	.byte	0x01
	.zero		1


	//----- nvinfo : EIATTR_MERCURY_ISA_VERSION
	.align		4
        /*0034*/ 	.byte	0x03, 0x5f
        /*0036*/ 	.short	0x0000


	//----- nvinfo : EIATTR_COOP_GROUP_MASK_REGIDS
	.align		4
        /*0038*/ 	.byte	0x04, 0x29
        /*003a*/ 	.short	(.L_3821 - .L_3820)


	//   ....[0]....
.L_3820:
        /*003c*/ 	.word	0xffffffff


	//   ....[1]....
        /*0040*/ 	.word	0xffffffff


	//   ....[2]....
        /*0044*/ 	.word	0xffffffff


	//   ....[3]....
        /*0048*/ 	.word	0xffffffff


	//   ....[4]....
        /*004c*/ 	.word	0xffffffff


	//   ....[5]....
        /*0050*/ 	.word	0xffffffff


	//   ....[6]....
        /*0054*/ 	.word	0xffffffff


	//   ....[7]....
        /*0058*/ 	.word	0xffffffff


	//   ....[8]....
        /*005c*/ 	.word	0xffffffff


	//   ....[9]....
        /*0060*/ 	.word	0xffffffff


	//   ....[10]....
        /*0064*/ 	.word	0xffffffff


	//   ....[11]....
        /*0068*/ 	.word	0xffffffff


	//   ....[12]....
        /*006c*/ 	.word	0xffffffff


	//   ....[13]....
        /*0070*/ 	.word	0xffffffff


	//   ....[14]....
        /*0074*/ 	.word	0xffffffff


	//   ....[15]....
        /*0078*/ 	.word	0xffffffff


	//   ....[16]....
        /*007c*/ 	.word	0xffffffff


	//   ....[17]....
        /*0080*/ 	.word	0xffffffff


	//   ....[18]....
        /*0084*/ 	.word	0xffffffff


	//   ....[19]....
        /*0088*/ 	.word	0xffffffff


	//   ....[20]....
        /*008c*/ 	.word	0xffffffff


	//   ....[21]....
        /*0090*/ 	.word	0xffffffff


	//   ....[22]....
        /*0094*/ 	.word	0xffffffff


	//   ....[23]....
        /*0098*/ 	.word	0xffffffff


	//   ....[24]....
        /*009c*/ 	.word	0xffffffff


	//   ....[25]....
        /*00a0*/ 	.word	0xffffffff


	//   ....[26]....
        /*00a4*/ 	.word	0xffffffff


	//   ....[27]....
        /*00a8*/ 	.word	0xffffffff


	//   ....[28]....
        /*00ac*/ 	.word	0xffffffff


	//   ....[29]....
        /*00b0*/ 	.word	0xffffffff


	//   ....[30]....
        /*00b4*/ 	.word	0xffffffff


	//   ....[31]....
        /*00b8*/ 	.word	0xffffffff


	//   ....[32]....
        /*00bc*/ 	.word	0xffffffff


	//   ....[33]....
        /*00c0*/ 	.word	0xffffffff


	//   ....[34]....
        /*00c4*/ 	.word	0xffffffff


	//   ....[35]....
        /*00c8*/ 	.word	0xffffffff


	//   ....[36]....
        /*00cc*/ 	.word	0xffffffff


	//   ....[37]....
        /*00d0*/ 	.word	0xffffffff


	//   ....[38]....
        /*00d4*/ 	.word	0xffffffff


	//   ....[39]....
        /*00d8*/ 	.word	0xffffffff


	//   ....[40]....
        /*00dc*/ 	.word	0xffffffff


	//   ....[41]....
        /*00e0*/ 	.word	0xffffffff


	//   ....[42]....
        /*00e4*/ 	.word	0xffffffff


	//   ....[43]....
        /*00e8*/ 	.word	0xffffffff


	//   ....[44]....
        /*00ec*/ 	.word	0xffffffff


	//   ....[45]....
        /*00f0*/ 	.word	0xffffffff


	//   ....[46]....
        /*00f4*/ 	.word	0xffffffff


	//   ....[47]....
        /*00f8*/ 	.word	0xffffffff


	//   ....[48]....
        /*00fc*/ 	.word	0xffffffff


	//   ....[49]....
        /*0100*/ 	.word	0xffffffff


	//   ....[50]....
        /*0104*/ 	.word	0xffffffff


	//   ....[51]....
        /*0108*/ 	.word	0xffffffff


	//   ....[52]....
        /*010c*/ 	.word	0xffffffff


	//   ....[53]....
        /*0110*/ 	.word	0xffffffff


	//   ....[54]....
        /*0114*/ 	.word	0xffffffff


	//   ....[55]....
        /*0118*/ 	.word	0xffffffff


	//   ....[56]....
        /*011c*/ 	.word	0xffffffff


	//   ....[57]....
        /*0120*/ 	.word	0xffffffff


	//   ....[58]....
        /*0124*/ 	.word	0xffffffff


	//   ....[59]....
        /*0128*/ 	.word	0xffffffff


	//   ....[60]....
        /*012c*/ 	.word	0xffffffff


	//   ....[61]....
        /*0130*/ 	.word	0xffffffff


	//   ....[62]....
        /*0134*/ 	.word	0xffffffff


	//   ....[63]....
        /*0138*/ 	.word	0xffffffff


	//   ....[64]....
        /*013c*/ 	.word	0xffffffff


	//   ....[65]....
        /*0140*/ 	.word	0xffffffff


	//   ....[66]....
        /*0144*/ 	.word	0xffffffff


	//   ....[67]....
        /*0148*/ 	.word	0xffffffff


	//   ....[68]....
        /*014c*/ 	.word	0xffffffff


	//   ....[69]....
        /*0150*/ 	.word	0xffffffff


	//   ....[70]....
        /*0154*/ 	.word	0xffffffff


	//   ....[71]....
        /*0158*/ 	.word	0xffffffff


	//   ....[72]....
        /*015c*/ 	.word	0xffffffff


	//   ....[73]....
        /*0160*/ 	.word	0xffffffff


	//   ....[74]....
        /*0164*/ 	.word	0xffffffff


	//   ....[75]....
        /*0168*/ 	.word	0xffffffff


	//   ....[76]....
        /*016c*/ 	.word	0xffffffff


	//   ....[77]....
        /*0170*/ 	.word	0xffffffff


	//   ....[78]....
        /*0174*/ 	.word	0xffffffff


	//   ....[79]....
        /*0178*/ 	.word	0xffffffff


	//   ....[80]....
        /*017c*/ 	.word	0xffffffff


	//   ....[81]....
        /*0180*/ 	.word	0xffffffff


	//   ....[82]....
        /*0184*/ 	.word	0xffffffff


	//   ....[83]....
        /*0188*/ 	.word	0xffffffff


	//   ....[84]....
        /*018c*/ 	.word	0xffffffff


	//   ....[85]....
        /*0190*/ 	.word	0xffffffff


	//   ....[86]....
        /*0194*/ 	.word	0xffffffff


	//   ....[87]....
        /*0198*/ 	.word	0xffffffff


	//   ....[88]....
        /*019c*/ 	.word	0xffffffff


	//   ....[89]....
        /*01a0*/ 	.word	0xffffffff


	//   ....[90]....
        /*01a4*/ 	.word	0xffffffff


	//   ....[91]....
        /*01a8*/ 	.word	0xffffffff


	//   ....[92]....
        /*01ac*/ 	.word	0xffffffff


	//   ....[93]....
        /*01b0*/ 	.word	0xffffffff


	//   ....[94]....
        /*01b4*/ 	.word	0xffffffff


	//   ....[95]....
        /*01b8*/ 	.word	0xffffffff


	//----- nvinfo : EIATTR_COOP_GROUP_INSTR_OFFSETS
	.align		4
.L_3821:
        /*01bc*/ 	.byte	0x04, 0x28
        /*01be*/ 	.short	(.L_3823 - .L_3822)


	//   ....[0]....
.L_3822:
        /*01c0*/ 	.word	0x000005e0


	//   ....[1]....
        /*01c4*/ 	.word	0x00000650


	//   ....[2]....
        /*01c8*/ 	.word	0x00000810


	//   ....[3]....
        /*01cc*/ 	.word	0x00001190


	//   ....[4]....
        /*01d0*/ 	.word	0x00001340


	//   ....[5]....
        /*01d4*/ 	.word	0x00001520


	//   ....[6]....
        /*01d8*/ 	.word	0x00001690


	//   ....[7]....
        /*01dc*/ 	.word	0x00001fe0


	//   ....[8]....
        /*01e0*/ 	.word	0x00002020


	//   ....[9]....
        /*01e4*/ 	.word	0x00002060


	//   ....[10]....
        /*01e8*/ 	.word	0x00002090


	//   ....[11]....
        /*01ec*/ 	.word	0x000020b0


	//   ....[12]....
        /*01f0*/ 	.word	0x000020c0


	//   ....[13]....
        /*01f4*/ 	.word	0x00002160


	//   ....[14]....
        /*01f8*/ 	.word	0x00002180


	//   ....[15]....
        /*01fc*/ 	.word	0x000021b0


	//   ....[16]....
        /*0200*/ 	.word	0x000021c0


	//   ....[17]....
        /*0204*/ 	.word	0x00002260


	//   ....[18]....
        /*0208*/ 	.word	0x00002290


	//   ....[19]....
        /*020c*/ 	.word	0x000022b0


	//   ....[20]....
        /*0210*/ 	.word	0x000022c0


	//   ....[21]....
        /*0214*/ 	.word	0x00002340


	//   ....[22]....
        /*0218*/ 	.word	0x00002390


	//   ....[23]....
        /*021c*/ 	.word	0x000023f0


	//   ....[24]....
        /*0220*/ 	.word	0x00002420


	//   ....[25]....
        /*0224*/ 	.word	0x00002560


	//   ....[26]....
        /*0228*/ 	.word	0x000025a0


	//   ....[27]....
        /*022c*/ 	.word	0x000025e0


	//   ....[28]....
        /*0230*/ 	.word	0x00002620


	//   ....[29]....
        /*0234*/ 	.word	0x00002820


	//   ....[30]....
        /*0238*/ 	.word	0x00002850


	//   ....[31]....
        /*023c*/ 	.word	0x00002890


	//   ....[32]....
        /*0240*/ 	.word	0x000028c0


	//   ....[33]....
        /*0244*/ 	.word	0x000028d0


	//   ....[34]....
        /*0248*/ 	.word	0x000028e0


	//   ....[35]....
        /*024c*/ 	.word	0x000028f0


	//   ....[36]....
        /*0250*/ 	.word	0x00002900


	//   ....[37]....
        /*0254*/ 	.word	0x000029e0


	//   ....[38]....
        /*0258*/ 	.word	0x00002a00


	//   ....[39]....
        /*025c*/ 	.word	0x00002a10


	//   ....[40]....
        /*0260*/ 	.word	0x00002a20


	//   ....[41]....
        /*0264*/ 	.word	0x00002b00


	//   ....[42]....
        /*0268*/ 	.word	0x00002b20


	//   ....[43]....
        /*026c*/ 	.word	0x00002b30


	//   ....[44]....
        /*0270*/ 	.word	0x00002b40


	//   ....[45]....
        /*0274*/ 	.word	0x00002c20


	//   ....[46]....
        /*0278*/ 	.word	0x00002c40


	//   ....[47]....
        /*027c*/ 	.word	0x00002c50


	//   ....[48]....
        /*0280*/ 	.word	0x00002c60


	//   ....[49]....
        /*0284*/ 	.word	0x00002d40


	//   ....[50]....
        /*0288*/ 	.word	0x00002d60


	//   ....[51]....
        /*028c*/ 	.word	0x00002d70


	//   ....[52]....
        /*0290*/ 	.word	0x00002d80


	//   ....[53]....
        /*0294*/ 	.word	0x00002e60


	//   ....[54]....
        /*0298*/ 	.word	0x00002e90


	//   ....[55]....
        /*029c*/ 	.word	0x00002ea0


	//   ....[56]....
        /*02a0*/ 	.word	0x00002eb0


	//   ....[57]....
        /*02a4*/ 	.word	0x00002ec0


	//   ....[58]....
        /*02a8*/ 	.word	0x00002ed0


	//   ....[59]....
        /*02ac*/ 	.word	0x00002ee0


	//   ....[60]....
        /*02b0*/ 	.word	0x00002f00


	//   ....[61]....
        /*02b4*/ 	.word	0x00002f20


	//   ....[62]....
        /*02b8*/ 	.word	0x00002f40


	//   ....[63]....
        /*02bc*/ 	.word	0x00003480


	//   ....[64]....
        /*02c0*/ 	.word	0x000035e0


	//   ....[65]....
        /*02c4*/ 	.word	0x00003620


	//   ....[66]....
        /*02c8*/ 	.word	0x00003650


	//   ....[67]....
        /*02cc*/ 	.word	0x00003680


	//   ....[68]....
        /*02d0*/ 	.word	0x000036c0


	//   ....[69]....
        /*02d4*/ 	.word	0x000036e0


	//   ....[70]....
        /*02d8*/ 	.word	0x00003700


	//   ....[71]....
        /*02dc*/ 	.word	0x00003720


	//   ....[72]....
        /*02e0*/ 	.word	0x00003750


	//   ....[73]....
        /*02e4*/ 	.word	0x00003770


	//   ....[74]....
        /*02e8*/ 	.word	0x00003790


	//   ....[75]....
        /*02ec*/ 	.word	0x000037b0


	//   ....[76]....
        /*02f0*/ 	.word	0x000037e0


	//   ....[77]....
        /*02f4*/ 	.word	0x00003810


	//   ....[78]....
        /*02f8*/ 	.word	0x00003840


	//   ....[79]....
        /*02fc*/ 	.word	0x000038d0


	//   ....[80]....
        /*0300*/ 	.word	0x00003910


	//   ....[81]....
        /*0304*/ 	.word	0x00003940


	//   ....[82]....
        /*0308*/ 	.word	0x00003980


	//   ....[83]....
        /*030c*/ 	.word	0x00003e40


	//   ....[84]....
        /*0310*/ 	.word	0x00003fa0


	//   ....[85]....
        /*0314*/ 	.word	0x00004260


	//   ....[86]....
        /*0318*/ 	.word	0x00004390


	//   ....[87]....
        /*031c*/ 	.word	0x000043e0


	//   ....[88]....
        /*0320*/ 	.word	0x00004410


	//   ....[89]....
        /*0324*/ 	.word	0x00004430


	//   ....[90]....
        /*0328*/ 	.word	0x00004450


	//   ....[91]....
        /*032c*/ 	.word	0x00004500


	//   ....[92]....
        /*0330*/ 	.word	0x00004550


	//   ....[93]....
        /*0334*/ 	.word	0x00004570


	//   ....[94]....
        /*0338*/ 	.word	0x00004590


	//   ....[95]....
        /*033c*/ 	.word	0x000045b0


	//----- nvinfo : EIATTR_EXIT_INSTR_OFFSETS
	.align		4
.L_3823:
        /*0340*/ 	.byte	0x04, 0x1c
        /*0342*/ 	.short	(.L_3825 - .L_3824)


	//   ....[0]....
.L_3824:
        /*0344*/ 	.word	0x00004670


	//   ....[1]....
        /*0348*/ 	.word	0x00004bb0


	//----- nvinfo : EIATTR_MAX_THREADS
	.align		4
.L_3825:
        /*034c*/ 	.byte	0x04, 0x05
        /*034e*/ 	.short	(.L_3827 - .L_3826)
.L_3826:
        /*0350*/ 	.word	0x00000020
        /*0354*/ 	.word	0x00000001
        /*0358*/ 	.word	0x00000001


	//----- nvinfo : EIATTR_CRS_STACK_SIZE
	.align		4
.L_3827:
        /*035c*/ 	.byte	0x04, 0x1e
        /*035e*/ 	.short	(.L_3829 - .L_3828)
.L_3828:
        /*0360*/ 	.word	0x00000000
.L_3829:


//--------------------- .nv.info._Z25selective_scan_bwd_kernelI32Selective_Scan_bwd_kernel_traitsILi32ELi4ELb1ELb0ELb1ELb0ELb0EfN3c107complexIfEEEEv12SSMParamsBwd --------------------------
	.section	.nv.info._Z25selective_scan_bwd_kernelI32Selective_Scan_bwd_kernel_traitsILi32ELi4ELb1ELb0ELb1ELb0ELb0EfN3c107complexIfEEEEv12SSMParamsBwd,"",@"SHT_CUDA_INFO"
	.sectionflags	@""
	.align	4


	//----- nvinfo : EIATTR_CUDA_API_VERSION
	.align		4
        /*0000*/ 	.byte	0x04, 0x37
        /*0002*/ 	.short	(.L_3831 - .L_3830)
.L_3830:
        /*0004*/ 	.word	0x00000082


	//----- nvinfo : EIATTR_SW2861232_WAR
	.align		4
.L_3831:
        /*0008*/ 	.byte	0x01, 0x35
	.zero		2


	//----- nvinfo : EIATTR_PARAM_CBANK
	.align		4
        /*000c*/ 	.byte	0x04, 0x0a
        /*000e*/ 	.short	(.L_3833 - .L_3832)
	.align		4
.L_3832:
        /*0010*/ 	.word	index@(.nv.constant0._Z25selective_scan_bwd_kernelI32Selective_Scan_bwd_kernel_traitsILi32ELi4ELb1ELb0ELb1ELb0ELb0EfN3c107complexIfEEEEv12SSMParamsBwd)
        /*0014*/ 	.short	0x0160
        /*0016*/ 	.short	0x01f0


	//----- nvinfo : EIATTR_CBANK_PARAM_SIZE
	.align		4
.L_3833:
        /*0018*/ 	.byte	0x03, 0x19
        /*001a*/ 	.short	0x01f0


	//----- nvinfo : EIATTR_KPARAM_INFO
	.align		4
        /*001c*/ 	.byte	0x04, 0x17
        /*001e*/ 	.short	(.L_3835 - .L_3834)
.L_3834:
        /*0020*/ 	.word	0x00000000
        /*0024*/ 	.short	0x0000
        /*0026*/ 	.short	0x0000
        /*0028*/ 	.byte	0x00, 0xf0, 0xc1, 0x07


	//----- nvinfo : EIATTR_MAXREG_COUNT
	.align		4
.L_3835:
        /*002c*/ 	.byte	0x03, 0x1b
        /*002e*/ 	.short	0x00ff


	//----- nvinfo : EIATTR_NUM_BARRIERS
	.align		4
        /*0030*/ 	.byte	0x02, 0x4c
        /*0032*/ 	.byte	0x01
	.zero		1


	//----- nvinfo : EIATTR_MERCURY_ISA_VERSION
	.align		4
        /*0034*/ 	.byte	0x03, 0x5f
        /*0036*/ 	.short	0x0000


	//----- nvinfo : EIATTR_COOP_GROUP_MASK_REGIDS
	.align		4
        /*0038*/ 	.byte	0x04, 0x29
        /*003a*/ 	.short	(.L_3837 - .L_3836)


	//   ....[0]....
.L_3836:
        /*003c*/ 	.word	0xffffffff


	//   ....[1]....
        /*0040*/ 	.word	0xffffffff


	//   ....[2]....
        /*0044*/ 	.word	0xffffffff


	//   ....[3]....
        /*0048*/ 	.word	0xffffffff


	//   ....[4]....
        /*004c*/ 	.word	0xffffffff


	//   ....[5]....
        /*0050*/ 	.word	0xffffffff


	//   ....[6]....
        /*0054*/ 	.word	0xffffffff


	//   ....[7]....
        /*0058*/ 	.word	0xffffffff


	//   ....[8]....
        /*005c*/ 	.word	0xffffffff


	//   ....[9]....
        /*0060*/ 	.word	0xffffffff


	//   ....[10]....
        /*0064*/ 	.word	0xffffffff


	//   ....[11]....
        /*0068*/ 	.word	0xffffffff


	//   ....[12]....
        /*006c*/ 	.word	0xffffffff


	//   ....[13]....
        /*0070*/ 	.word	0xffffffff


	//   ....[14]....
        /*0074*/ 	.word	0xffffffff


	//   ....[15]....
        /*0078*/ 	.word	0xffffffff


	//   ....[16]....
        /*007c*/ 	.word	0xffffffff


	//   ....[17]....
        /*0080*/ 	.word	0xffffffff


	//   ....[18]....
        /*0084*/ 	.word	0xffffffff


	//   ....[19]....
        /*0088*/ 	.word	0xffffffff


	//   ....[20]....
        /*008c*/ 	.word	0xffffffff


	//   ....[21]....
        /*0090*/ 	.word	0xffffffff


	//   ....[22]....
        /*0094*/ 	.word	0xffffffff


	//   ....[23]....
        /*0098*/ 	.word	0xffffffff


	//   ....[24]....
        /*009c*/ 	.word	0xffffffff


	//   ....[25]....
        /*00a0*/ 	.word	0xffffffff


	//   ....[26]....
        /*00a4*/ 	.word	0xffffffff


	//   ....[27]....
        /*00a8*/ 	.word	0xffffffff


	//   ....[28]....
        /*00ac*/ 	.word	0xffffffff


	//   ....[29]....
        /*00b0*/ 	.word	0xffffffff


	//   ....[30]....
        /*00b4*/ 	.word	0xffffffff


	//   ....[31]....
        /*00b8*/ 	.word	0xffffffff


	//   ....[32]....
        /*00bc*/ 	.word	0xffffffff


	//   ....[33]....
        /*00c0*/ 	.word	0xffffffff


	//   ....[34]....
        /*00c4*/ 	.word	0xffffffff


	//   ....[35]....
        /*00c8*/ 	.word	0xffffffff


	//   ....[36]....
        /*00cc*/ 	.word	0xffffffff


	//   ....[37]....
        /*00d0*/ 	.word	0xffffffff


	//   ....[38]....
        /*00d4*/ 	.word	0xffffffff


	//   ....[39]....
        /*00d8*/ 	.word	0xffffffff


	//   ....[40]....
        /*00dc*/ 	.word	0xffffffff


	//   ....[41]....
        /*00e0*/ 	.word	0xffffffff


	//   ....[42]....
        /*00e4*/ 	.word	0xffffffff


	//   ....[43]....
        /*00e8*/ 	.word	0xffffffff


	//   ....[44]....
        /*00ec*/ 	.word	0xffffffff


	//   ....[45]....
        /*00f0*/ 	.word	0xffffffff


	//   ....[46]....
        /*00f4*/ 	.word	0xffffffff


	//   ....[47]....
        /*00f8*/ 	.word	0xffffffff


	//   ....[48]....
        /*00fc*/ 	.word	0xffffffff


	//   ....[49]....
        /*0100*/ 	.word	0xffffffff


	//   ....[50]....
        /*0104*/ 	.word	0xffffffff


	//   ....[51]....
        /*0108*/ 	.word	0xffffffff


	//   ....[52]....
        /*010c*/ 	.word	0xffffffff


	//   ....[53]....
        /*0110*/ 	.word	0xffffffff


	//   ....[54]....
        /*0114*/ 	.word	0xffffffff


	//   ....[55]....
        /*0118*/ 	.word	0xffffffff


	//   ....[56]....
        /*011c*/ 	.word	0xffffffff


	//   ....[57]....
        /*0120*/ 	.word	0xffffffff


	//   ....[58]....
        /*0124*/ 	.word	0xffffffff


	//   ....[59]....
        /*0128*/ 	.word	0xffffffff


	//   ....[60]....
        /*012c*/ 	.word	0xffffffff


	//   ....[61]....
        /*0130*/ 	.word	0xffffffff


	//   ....[62]....
        /*0134*/ 	.word	0xffffffff


	//   ....[63]....
        /*0138*/ 	.word	0xffffffff


	//   ....[64]....
        /*013c*/ 	.word	0xffffffff


	//   ....[65]....
        /*0140*/ 	.word	0xffffffff


	//   ....[66]....
        /*0144*/ 	.word	0xffffffff


	//   ....[67]....
        /*0148*/ 	.word	0xffffffff


	//   ....[68]....
        /*014c*/ 	.word	0xffffffff


	//   ....[69]....
        /*0150*/ 	.word	0xffffffff


	//   ....[70]....
        /*0154*/ 	.word	0xffffffff


	//   ....[71]....
        /*0158*/ 	.word	0xffffffff


	//   ....[72]....
        /*015c*/ 	.word	0xffffffff


	//   ....[73]....
        /*0160*/ 	.word	0xffffffff


	//   ....[74]....
        /*0164*/ 	.word	0xffffffff


	//   ....[75]....
        /*0168*/ 	.word	0xffffffff


	//   ....[76]....
        /*016c*/ 	.word	0xffffffff


	//   ....[77]....
        /*0170*/ 	.word	0xffffffff


	//   ....[78]....
        /*0174*/ 	.word	0xffffffff


	//   ....[79]....
        /*0178*/ 	.word	0xffffffff


	//   ....[80]....
        /*017c*/ 	.word	0xffffffff


	//   ....[81]....
        /*0180*/ 	.word	0xffffffff


	//   ....[82]....
        /*0184*/ 	.word	0xffffffff


	//   ....[83]....
        /*0188*/ 	.word	0xffffffff


	//   ....[84]....
        /*018c*/ 	.word	0xffffffff


	//   ....[85]....
        /*0190*/ 	.word	0xffffffff


	//   ....[86]....
        /*0194*/ 	.word	0xffffffff


	//   ....[87]....
        /*0198*/ 	.word	0xffffffff


	//   ....[88]....
        /*019c*/ 	.word	0xffffffff


	//   ....[89]....
        /*01a0*/ 	.word	0xffffffff


	//   ....[90]....
        /*01a4*/ 	.word	0xffffffff


	//   ....[91]....
        /*01a8*/ 	.word	0xffffffff


	//----- nvinfo : EIATTR_COOP_GROUP_INSTR_OFFSETS
	.align		4
.L_3837:
        /*01ac*/ 	.byte	0x04, 0x28
        /*01ae*/ 	.short	(.L_3839 - .L_3838)


	//   ....[0]....
.L_3838:
        /*01b0*/ 	.word	0x00000a40


	//   ....[1]....
        /*01b4*/ 	.word	0x00000aa0


	//   ....[2]....
        /*01b8*/ 	.word	0x00000b20


	//   ....[3]....
        /*01bc*/ 	.word	0x00001210


	//   ....[4]....
        /*01c0*/ 	.word	0x000016c0


	//   ....[5]....
        /*01c4*/ 	.word	0x00001700


	//   ....[6]....
        /*01c8*/ 	.word	0x00001740


	//   ....[7]....
        /*01cc*/ 	.word	0x00001750


	//   ....[8]....
        /*01d0*/ 	.word	0x00001760


	//   ....[9]....
        /*01d4*/ 	.word	0x00001770


	//   ....[10]....
        /*01d8*/ 	.word	0x00001820


	//   ....[11]....
        /*01dc*/ 	.word	0x00001850


	//   ....[12]....
        /*01e0*/ 	.word	0x00001860


	//   ....[13]....
        /*01e4*/ 	.word	0x00001870


	//   ....[14]....
        /*01e8*/ 	.word	0x00001910


	//   ....[15]....
        /*01ec*/ 	.word	0x00001940


	//   ....[16]....
        /*01f0*/ 	.word	0x00001960


	//   ....[17]....
        /*01f4*/ 	.word	0x00001970


	//   ....[18]....
        /*01f8*/ 	.word	0x00001a30


	//   ....[19]....
        /*01fc*/ 	.word	0x00001a50


	//   ....[20]....
        /*0200*/ 	.word	0x00001a60


	//   ....[21]....
        /*0204*/ 	.word	0x00001a70


	//   ....[22]....
        /*0208*/ 	.word	0x00001b30


	//   ....[23]....
        /*020c*/ 	.word	0x00001b70


	//   ....[24]....
        /*0210*/ 	.word	0x00001bb0


	//   ....[25]....
        /*0214*/ 	.word	0x00001be0


	//   ....[26]....
        /*0218*/ 	.word	0x00001dc0


	//   ....[27]....
        /*021c*/ 	.word	0x00001e10


	//   ....[28]....
        /*0220*/ 	.word	0x00001e40


	//   ....[29]....
        /*0224*/ 	.word	0x00001e70


	//   ....[30]....
        /*0228*/ 	.word	0x000020c0


	//   ....[31]....
        /*022c*/ 	.word	0x000020f0


	//   ....[32]....
        /*0230*/ 	.word	0x00002110


	//   ....[33]....
        /*0234*/ 	.word	0x00002120


	//   ....[34]....
        /*0238*/ 	.word	0x00002220


	//   ....[35]....
        /*023c*/ 	.word	0x00002260


	//   ....[36]....
        /*0240*/ 	.word	0x00002280


	//   ....[37]....
        /*0244*/ 	.word	0x00002290


	//   ....[38]....
        /*0248*/ 	.word	0x000023a0


	//   ....[39]....
        /*024c*/ 	.word	0x000023e0


	//   ....[40]....
        /*0250*/ 	.word	0x00002410


	//   ....[41]....
        /*0254*/ 	.word	0x000024f0


	//   ....[42]....
        /*0258*/ 	.word	0x000026a0


	//   ....[43]....
        /*025c*/ 	.word	0x000026f0


	//   ....[44]....
        /*0260*/ 	.word	0x00002710


	//   ....[45]....
        /*0264*/ 	.word	0x00002720


	//   ....[46]....
        /*0268*/ 	.word	0x00002800


	//   ....[47]....
        /*026c*/ 	.word	0x00002830


	//   ....[48]....
        /*0270*/ 	.word	0x00002850


	//   ....[49]....
        /*0274*/ 	.word	0x00002860


	//   ....[50]....
        /*0278*/ 	.word	0x00002940


	//   ....[51]....
        /*027c*/ 	.word	0x00002980


	//   ....[52]....
        /*0280*/ 	.word	0x000029c0


	//   ....[53]....
        /*0284*/ 	.word	0x000029f0


	//   ....[54]....
        /*0288*/ 	.word	0x00002a20


	//   ....[55]....
        /*028c*/ 	.word	0x00002a50


	//   ....[56]....
        /*0290*/ 	.word	0x00002a80


	//   ....[57]....
        /*0294*/ 	.word	0x00002ab0


	//   ....[58]....
        /*0298*/ 	.word	0x00002ae0


	//   ....[59]....
        /*029c*/ 	.word	0x00002b10


	//   ....[60]....
        /*02a0*/ 	.word	0x00003630


	//   ....[61]....
        /*02a4*/ 	.word	0x00003670


	//   ....[62]....
        /*02a8*/ 	.word	0x000036b0


	//   ....[63]....
        /*02ac*/ 	.word	0x000036f0


	//   ....[64]....
        /*02b0*/ 	.word	0x00003750


	//   ....[65]....
        /*02b4*/ 	.word	0x00003770


	//   ....[66]....
        /*02b8*/ 	.word	0x00003790


	//   ....[67]....
        /*02bc*/ 	.word	0x000037b0


	//   ....[68]....
        /*02c0*/ 	.word	0x000037e0


	//   ....[69]....
        /*02c4*/ 	.word	0x00003800


	//   ....[70]....
        /*02c8*/ 	.word	0x00003820


	//   ....[71]....
        /*02cc*/ 	.word	0x00003840


	//   ....[72]....
        /*02d0*/ 	.word	0x00003870


	//   ....[73]....
        /*02d4*/ 	.word	0x00003890


	//   ....[74]....
        /*02d8*/ 	.word	0x000038b0


	//   ....[75]....
        /*02dc*/ 	.word	0x000038d0


	//   ....[76]....
        /*02e0*/ 	.word	0x00003910


	//   ....[77]....
        /*02e4*/ 	.word	0x00003940


	//   ....[78]....
        /*02e8*/ 	.word	0x00003970


	//   ....[79]....
        /*02ec*/ 	.word	0x000039b0


	//   ....[80]....
        /*02f0*/ 	.word	0x00003e40


	//   ....[81]....
        /*02f4*/ 	.word	0x00003f60


	//   ....[82]....
        /*02f8*/ 	.word	0x00004080


	//   ....[83]....
        /*02fc*/ 	.word	0x000040d0


	//   ....[84]....
        /*0300*/ 	.word	0x00004100


	//   ....[85]....
        /*0304*/ 	.word	0x00004120


	//   ....[86]....
        /*0308*/ 	.word	0x00004140


	//   ....[87]....
        /*030c*/ 	.word	0x000041f0


	//   ....[88]....
        /*0310*/ 	.word	0x00004240


	//   ....[89]....
        /*0314*/ 	.word	0x00004260


	//   ....[90]....
        /*0318*/ 	.word	0x00004280


	//   ....[91]....
        /*031c*/ 	.word	0x000042a0


	//----- nvinfo : EIATTR_EXIT_INSTR_OFFSETS
	.align		4
.L_3839:
        /*0320*/ 	.byte	0x04, 0x1c
        /*0322*/ 	.short	(.L_3841 - .L_3840)


	//   ....[0]....
.L_3840:
        /*0324*/ 	.word	0x00004360


	//   ....[1]....
        /*0328*/ 	.word	0x000045a0


	//----- nvinfo : EIATTR_MAX_THREADS
	.align		4
.L_3841:
        /*032c*/ 	.byte	0x04, 0x05
        /*032e*/ 	.short	(.L_3843 - .L_3842)
.L_3842:
        /*0330*/ 	.word	0x00000020
        /*0334*/ 	.word	0x00000001
        /*0338*/ 	.word	0x00000001


	//----- nvinfo : EIATTR_CRS_STACK_SIZE
	.align		4
.L_3843:
        /*033c*/ 	.byte	0x04, 0x1e
        /*033e*/ 	.short	(.L_3845 - .L_3844)
.L_3844:
        /*0340*/ 	.word	0x00000000
.L_3845:


//--------------------- .nv.info._Z25selective_scan_bwd_kernelI32Selective_Scan_bwd_kernel_traitsILi32ELi4ELb1ELb0ELb1ELb0ELb1EfN3c107complexIfEEEEv12SSMParamsBwd --------------------------
	.section	.nv.info._Z25selective_scan_bwd_kernelI32Selective_Scan_bwd_kernel_traitsILi32ELi4ELb1ELb0ELb1ELb0ELb1EfN3c107complexIfEEEEv12SSMParamsBwd,"",@"SHT_CUDA_INFO"
	.sectionflags	@""
	.align	4


	//----- nvinfo : EIATTR_CUDA_API_VERSION
	.align		4
        /*0000*/ 	.byte	0x04, 0x37
        /*0002*/ 	.short	(.L_3847 - .L_3846)
.L_3846:
        /*0004*/ 	.word	0x00000082


	//----- nvinfo : EIATTR_SW2861232_WAR
	.align		4
.L_3847:
        /*0008*/ 	.byte	0x01, 0x35
	.zero		2


	//----- nvinfo : EIATTR_PARAM_CBANK
	.align		4
        /*000c*/ 	.byte	0x04, 0x0a
        /*000e*/ 	.short	(.L_3849 - .L_3848)
	.align		4
.L_3848:
        /*0010*/ 	.word	index@(.nv.constant0._Z25selective_scan_bwd_kernelI32Selective_Scan_bwd_kernel_traitsILi32ELi4ELb1ELb0ELb1ELb0ELb1EfN3c107complexIfEEEEv12SSMParamsBwd)
        /*0014*/ 	.short	0x0160
        /*0016*/ 	.short	0x01f0


	//----- nvinfo : EIATTR_CBANK_PARAM_SIZE
	.align		4
.L_3849:
        /*0018*/ 	.byte	0x03, 0x19
        /*001a*/ 	.short	0x01f0


	//----- nvinfo : EIATTR_KPARAM_INFO
	.align		4
        /*001c*/ 	.byte	0x04, 0x17
        /*001e*/ 	.short	(.L_3851 - .L_3850)
.L_3850:
        /*0020*/ 	.word	0x00000000
        /*0024*/ 	.short	0x0000
        /*0026*/ 	.short	0x0000
        /*0028*/ 	.byte	0x00, 0xf0, 0xc1, 0x07


	//----- nvinfo : EIATTR_MAXREG_COUNT
	.align		4
.L_3851:
        /*002c*/ 	.byte	0x03, 0x1b
        /*002e*/ 	.short	0x00ff


	//----- nvinfo : EIATTR_NUM_BARRIERS
	.align		4
        /*0030*/ 	.byte	0x02, 0x4c
        /*0032*/ 	.byte	0x01
	.zero		1


	//----- nvinfo : EIATTR_MERCURY_ISA_VERSION
	.align		4
        /*0034*/ 	.byte	0x03, 0x5f
        /*0036*/ 	.short	0x0000


	//----- nvinfo : EIATTR_COOP_GROUP_MASK_REGIDS
	.align		4
        /*0038*/ 	.byte	0x04, 0x29
        /*003a*/ 	.short	(.L_3853 - .L_3852)


	//   ....[0]....
.L_3852:
        /*003c*/ 	.word	0xffffffff


	//   ....[1]....
        /*0040*/ 	.word	0xffffffff


	//   ....[2]....
        /*0044*/ 	.word	0xffffffff


	//   ....[3]....
        /*0048*/ 	.word	0xffffffff


	//   ....[4]....
        /*004c*/ 	.word	0xffffffff


	//   ....[5]....
        /*0050*/ 	.word	0xffffffff


	//   ....[6]....
        /*0054*/ 	.word	0xffffffff


	//   ....[7]....
        /*0058*/ 	.word	0xffffffff


	//   ....[8]....
        /*005c*/ 	.word	0xffffffff


	//   ....[9]....
        /*0060*/ 	.word	0xffffffff


	//   ....[10]....
        /*0064*/ 	.word	0xffffffff


	//   ....[11]....
        /*0068*/ 	.word	0xffffffff


	//   ....[12]....
        /*006c*/ 	.word	0xffffffff


	//   ....[13]....
        /*0070*/ 	.word	0xffffffff


	//   ....[14]....
        /*0074*/ 	.word	0xffffffff


	//   ....[15]....
        /*0078*/ 	.word	0xffffffff


	//   ....[16]....
        /*007c*/ 	.word	0xffffffff


	//   ....[17]....
        /*0080*/ 	.word	0xffffffff


	//   ....[18]....
        /*0084*/ 	.word	0xffffffff


	//   ....[19]....
        /*0088*/ 	.word	0xffffffff


	//   ....[20]....
        /*008c*/ 	.word	0xffffffff


	//   ....[21]....
        /*0090*/ 	.word	0xffffffff


	//   ....[22]....
        /*0094*/ 	.word	0xffffffff


	//   ....[23]....
        /*0098*/ 	.word	0xffffffff


	//   ....[24]....
        /*009c*/ 	.word	0xffffffff


	//   ....[25]....
        /*00a0*/ 	.word	0xffffffff


	//   ....[26]....
        /*00a4*/ 	.word	0xffffffff


	//   ....[27]....
        /*00a8*/ 	.word	0xffffffff


	//   ....[28]....
        /*00ac*/ 	.word	0xffffffff


	//   ....[29]....
        /*00b0*/ 	.word	0xffffffff


	//   ....[30]....
        /*00b4*/ 	.word	0xffffffff


	//   ....[31]....
        /*00b8*/ 	.word	0xffffffff


	//   ....[32]....
        /*00bc*/ 	.word	0xffffffff


	//   ....[33]....
        /*00c0*/ 	.word	0xffffffff


	//   ....[34]....
        /*00c4*/ 	.word	0xffffffff


	//   ....[35]....
        /*00c8*/ 	.word	0xffffffff


	//   ....[36]....
        /*00cc*/ 	.word	0xffffffff


	//   ....[37]....
        /*00d0*/ 	.word	0xffffffff


	//   ....[38]....
        /*00d4*/ 	.word	0xffffffff


	//   ....[39]....
        /*00d8*/ 	.word	0xffffffff


	//   ....[40]....
        /*00dc*/ 	.word	0xffffffff


	//   ....[41]....
        /*00e0*/ 	.word	0xffffffff


	//   ....[42]....
        /*00e4*/ 	.word	0xffffffff


	//   ....[43]....
        /*00e8*/ 	.word	0xffffffff


	//   ....[44]....
        /*00ec*/ 	.word	0xffffffff


	//   ....[45]....
        /*00f0*/ 	.word	0xffffffff


	//   ....[46]....
        /*00f4*/ 	.word	0xffffffff


	//   ....[47]....
        /*00f8*/ 	.word	0xffffffff


	//   ....[48]....
        /*00fc*/ 	.word	0xffffffff


	//   ....[49]....
        /*0100*/ 	.word	0xffffffff


	//   ....[50]....
        /*0104*/ 	.word	0xffffffff


	//   ....[51]....
        /*0108*/ 	.word	0xffffffff


	//   ....[52]....
        /*010c*/ 	.word	0xffffffff


	//   ....[53]....
        /*0110*/ 	.word	0xffffffff


	//   ....[54]....
        /*0114*/ 	.word	0xffffffff


	//   ....[55]....
        /*0118*/ 	.word	0xffffffff


	//   ....[56]....
        /*011c*/ 	.word	0xffffffff


	//   ....[57]....
        /*0120*/ 	.word	0xffffffff


	//   ....[58]....
        /*0124*/ 	.word	0xffffffff


	//   ....[59]....
        /*0128*/ 	.word	0xffffffff


	//   ....[60]....
        /*012c*/ 	.word	0xffffffff


	//   ....[61]....
        /*0130*/ 	.word	0xffffffff


	//   ....[62]....
        /*0134*/ 	.word	0xffffffff


	//   ....[63]....
        /*0138*/ 	.word	0xffffffff


	//   ....[64]....
        /*013c*/ 	.word	0xffffffff


	//   ....[65]....
        /*0140*/ 	.word	0xffffffff


	//   ....[66]....
        /*0144*/ 	.word	0xffffffff


	//   ....[67]....
        /*0148*/ 	.word	0xffffffff


	//   ....[68]....
        /*014c*/ 	.word	0xffffffff


	//   ....[69]....
        /*0150*/ 	.word	0xffffffff


	//   ....[70]....
        /*0154*/ 	.word	0xffffffff


	//   ....[71]....
        /*0158*/ 	.word	0xffffffff


	//   ....[72]....
        /*015c*/ 	.word	0xffffffff


	//   ....[73]....
        /*0160*/ 	.word	0xffffffff


	//   ....[74]....
        /*0164*/ 	.word	0xffffffff


	//   ....[75]....
        /*0168*/ 	.word	0xffffffff


	//   ....[76]....
        /*016c*/ 	.word	0xffffffff


	//   ....[77]....
        /*0170*/ 	.word	0xffffffff


	//   ....[78]....
        /*0174*/ 	.word	0xffffffff


	//   ....[79]....
        /*0178*/ 	.word	0xffffffff


	//   ....[80]....
        /*017c*/ 	.word	0xffffffff


	//   ....[81]....
        /*0180*/ 	.word	0xffffffff


	//   ....[82]....
        /*0184*/ 	.word	0xffffffff


	//   ....[83]....
        /*0188*/ 	.word	0xffffffff


	//   ....[84]....
        /*018c*/ 	.word	0xffffffff


	//   ....[85]....
        /*0190*/ 	.word	0xffffffff


	//   ....[86]....
        /*0194*/ 	.word	0xffffffff


	//   ....[87]....
        /*0198*/ 	.word	0xffffffff


	//   ....[88]....
        /*019c*/ 	.word	0xffffffff


	//   ....[89]....
        /*01a0*/ 	.word	0xffffffff


	//   ....[90]....
        /*01a4*/ 	.word	0xffffffff


	//   ....[91]....
        /*01a8*/ 	.word	0xffffffff


	//   ....[92]....
        /*01ac*/ 	.word	0xffffffff


	//   ....[93]....
        /*01b0*/ 	.word	0xffffffff


	//   ....[94]....
        /*01b4*/ 	.word	0xffffffff


	//   ....[95]....
        /*01b8*/ 	.word	0xffffffff


	//----- nvinfo : EIATTR_COOP_GROUP_INSTR_OFFSETS
	.align		4
.L_3853:
        /*01bc*/ 	.byte	0x04, 0x28
        /*01be*/ 	.short	(.L_3855 - .L_3854)


	//   ....[0]....
.L_3854:
        /*01c0*/ 	.word	0x00000a30


	//   ....[1]....
        /*01c4*/ 	.word	0x00000a90


	//   ....[2]....
        /*01c8*/ 	.word	0x00000bb0


	//   ....[3]....
        /*01cc*/ 	.word	0x00000cb0


	//   ....[4]....
        /*01d0*/ 	.word	0x00000e50


	//   ....[5]....
        /*01d4*/ 	.word	0x00001060


	//   ....[6]....
        /*01d8*/ 	.word	0x000011c0


	//   ....[7]....
        /*01dc*/ 	.word	0x00001930


	//   ....[8]....
        /*01e0*/ 	.word	0x00001dc0


	//   ....[9]....
        /*01e4*/ 	.word	0x00001e00


	//   ....[10]....
        /*01e8*/ 	.word	0x00001e30


	//   ....[11]....
        /*01ec*/ 	.word	0x00001e40


	//   ....[12]....
        /*01f0*/ 	.word	0x00001e50


	//   ....[13]....
        /*01f4*/ 	.word	0x00001f10


	//   ....[14]....
        /*01f8*/ 	.word	0x00001f30


	//   ....[15]....
        /*01fc*/ 	.word	0x00001f40


	//   ....[16]....
        /*0200*/ 	.word	0x00001f50


	//   ....[17]....
        /*0204*/ 	.word	0x00002010


	//   ....[18]....
        /*0208*/ 	.word	0x00002030


	//   ....[19]....
        /*020c*/ 	.word	0x00002040


	//   ....[20]....
        /*0210*/ 	.word	0x00002050


	//   ....[21]....
        /*0214*/ 	.word	0x00002110


	//   ....[22]....
        /*0218*/ 	.word	0x00002130


	//   ....[23]....
        /*021c*/ 	.word	0x00002140


	//   ....[24]....
        /*0220*/ 	.word	0x00002150


	//   ....[25]....
        /*0224*/ 	.word	0x00002210


	//   ....[26]....
        /*0228*/ 	.word	0x00002250


	//   ....[27]....
        /*022c*/ 	.word	0x00002280


	//   ....[28]....
        /*0230*/ 	.word	0x000022b0


	//   ....[29]....
        /*0234*/ 	.word	0x00002480


	//   ....[30]....
        /*0238*/ 	.word	0x000024b0


	//   ....[31]....
        /*023c*/ 	.word	0x000024e0


	//   ....[32]....
        /*0240*/ 	.word	0x00002560


	//   ....[33]....
        /*0244*/ 	.word	0x00002600


	//   ....[34]....
        /*0248*/ 	.word	0x00002780


	//   ....[35]....
        /*024c*/ 	.word	0x000027c0


	//   ....[36]....
        /*0250*/ 	.word	0x000027f0


	//   ....[37]....
        /*0254*/ 	.word	0x00002800


	//   ....[38]....
        /*0258*/ 	.word	0x00002900


	//   ....[39]....
        /*025c*/ 	.word	0x00002940


	//   ....[40]....
        /*0260*/ 	.word	0x00002970


	//   ....[41]....
        /*0264*/ 	.word	0x00002990


	//   ....[42]....
        /*0268*/ 	.word	0x00002aa0


	//   ....[43]....
        /*026c*/ 	.word	0x00002ae0


	//   ....[44]....
        /*0270*/ 	.word	0x00002b10


	//   ....[45]....
        /*0274*/ 	.word	0x00002c00


	//   ....[46]....
        /*0278*/ 	.word	0x00002d10


	//   ....[47]....
        /*027c*/ 	.word	0x00002d50


	//   ....[48]....
        /*0280*/ 	.word	0x00002d90


	//   ....[49]....
        /*0284*/ 	.word	0x00002e60


	//   ....[50]....
        /*0288*/ 	.word	0x00002f50


	//   ....[51]....
        /*028c*/ 	.word	0x00002f80


	//   ....[52]....
        /*0290*/ 	.word	0x00002f90


	//   ....[53]....
        /*0294*/ 	.word	0x00002fa0


	//   ....[54]....
        /*0298*/ 	.word	0x00003090


	//   ....[55]....
        /*029c*/ 	.word	0x000030d0


	//   ....[56]....
        /*02a0*/ 	.word	0x00003110


	//   ....[57]....
        /*02a4*/ 	.word	0x00003140


	//   ....[58]....
        /*02a8*/ 	.word	0x00003170


	//   ....[59]....
        /*02ac*/ 	.word	0x000031a0


	//   ....[60]....
        /*02b0*/ 	.word	0x000031d0


	//   ....[61]....
        /*02b4*/ 	.word	0x00003200


	//   ....[62]....
        /*02b8*/ 	.word	0x00003230


	//   ....[63]....
        /*02bc*/ 	.word	0x00003260


	//   ....[64]....
        /*02c0*/ 	.word	0x00003d20


	//   ....[65]....
        /*02c4*/ 	.word	0x00003d60


	//   ....[66]....
        /*02c8*/ 	.word	0x00003da0


	//   ....[67]....
        /*02cc*/ 	.word	0x00003de0


	//   ....[68]....
        /*02d0*/ 	.word	0x00003e40


	//   ....[69]....
        /*02d4*/ 	.word	0x00003e70


	//   ....[70]....
        /*02d8*/ 	.word	0x00003e90


	//   ....[71]....
        /*02dc*/ 	.word	0x00003ea0


	//   ....[72]....
        /*02e0*/ 	.word	0x00003ec0


	//   ....[73]....
        /*02e4*/ 	.word	0x00003ef0


	//   ....[74]....
        /*02e8*/ 	.word	0x00003f10


	//   ....[75]....
        /*02ec*/ 	.word	0x00003f30


	//   ....[76]....
        /*02f0*/ 	.word	0x00003f50


	//   ....[77]....
        /*02f4*/ 	.word	0x00003f80


	//   ....[78]....
        /*02f8*/ 	.word	0x00003fa0


	//   ....[79]....
        /*02fc*/ 	.word	0x00003fc0


	//   ....[80]....
        /*0300*/ 	.word	0x00003ff0


	//   ....[81]....
        /*0304*/ 	.word	0x00004030


	//   ....[82]....
        /*0308*/ 	.word	0x00004060


	//   ....[83]....
        /*030c*/ 	.word	0x000040a0


	//   ....[84]....
        /*0310*/ 	.word	0x00004530


	//   ....[85]....
        /*0314*/ 	.word	0x00004640


	//   ....[86]....
        /*0318*/ 	.word	0x00004760


	//   ....[87]....
        /*031c*/ 	.word	0x000047b0


	//   ....[88]....
        /*0320*/ 	.word	0x000047e0


	//   ....[89]....
        /*0324*/ 	.word	0x00004800


	//   ....[90]....
        /*0328*/ 	.word	0x00004820


	//   ....[91]....
        /*032c*/ 	.word	0x000048d0


	//   ....[92]....
        /*0330*/ 	.word	0x00004920


	//   ....[93]....
        /*0334*/ 	.word	0x00004940


	//   ....[94]....
        /*0338*/ 	.word	0x00004960


	//   ....[95]....
        /*033c*/ 	.word	0x00004980


	//----- nvinfo : EIATTR_EXIT_INSTR_OFFSETS
	.align		4
.L_3855:
        /*0340*/ 	.byte	0x04, 0x1c
        /*0342*/ 	.short	(.L_3857 - .L_3856)


	//   ....[0]....
.L_3856:
        /*0344*/ 	.word	0x00004a40


	//   ....[1]....
        /*0348*/ 	.word	0x00004c80


	//----- nvinfo : EIATTR_MAX_THREADS
	.align		4
.L_3857:
        /*034c*/ 	.byte	0x04, 0x05
        /*034e*/ 	.short	(.L_3859 - .L_3858)
.L_3858:
        /*0350*/ 	.word	0x00000020
        /*0354*/ 	.word	0x00000001
        /*0358*/ 	.word	0x00000001


	//----- nvinfo : EIATTR_CRS_STACK_SIZE
	.align		4
.L_3859:
        /*035c*/ 	.byte	0x04, 0x1e
        /*035e*/ 	.short	(.L_3861 - .L_3860)
.L_3860:
        /*0360*/ 	.word	0x00000000
.L_3861:


//--------------------- .nv.info._Z25selective_scan_bwd_kernelI32Selective_Scan_bwd_kernel_traitsILi32ELi4ELb1ELb0ELb1ELb1ELb0EfN3c107complexIfEEEEv12SSMParamsBwd --------------------------
	.section	.nv.info._Z25selective_scan_bwd_kernelI32Selective_Scan_bwd_kernel_traitsILi32ELi4ELb1ELb0ELb1ELb1ELb0EfN3c107complexIfEEEEv12SSMParamsBwd,"",@"SHT_CUDA_INFO"
	.sectionflags	@""
	.align	4


	//----- nvinfo : EIATTR_CUDA_API_VERSION
	.align		4
        /*0000*/ 	.byte	0x04, 0x37
        /*0002*/ 	.short	(.L_3863 - .L_3862)
.L_3862:
        /*0004*/ 	.word	0x00000082


	//----- nvinfo : EIATTR_SW2861232_WAR
	.align		4
.L_3863:
        /*0008*/ 	.byte	0x01, 0x35
	.zero		2


	//----- nvinfo : EIATTR_PARAM_CBANK
	.align		4
        /*000c*/ 	.byte	0x04, 0x0a
        /*000e*/ 	.short	(.L_3865 - .L_3864)
	.align		4
.L_3864:
        /*0010*/ 	.word	index@(.nv.constant0._Z25selective_scan_bwd_kernelI32Selective_Scan_bwd_kernel_traitsILi32ELi4ELb1ELb0ELb1ELb1ELb0EfN3c107complexIfEEEEv12SSMParamsBwd)
        /*0014*/ 	.short	0x0160
        /*0016*/ 	.short	0x01f0


	//----- nvinfo : EIATTR_CBANK_PARAM_SIZE
	.align		4
.L_3865:
        /*0018*/ 	.byte	0x03, 0x19
        /*001a*/ 	.short	0x01f0


	//----- nvinfo : EIATTR_KPARAM_INFO
	.align		4
        /*001c*/ 	.byte	0x04, 0x17
        /*001e*/ 	.short	(.L_3867 - .L_3866)
.L_3866:
        /*0020*/ 	.word	0x00000000
        /*0024*/ 	.short	0x0000
        /*0026*/ 	.short	0x0000
        /*0028*/ 	.byte	0x00, 0xf0, 0xc1, 0x07


	//----- nvinfo : EIATTR_MAXREG_COUNT
	.align		4
.L_3867:
        /*002c*/ 	.byte	0x03, 0x1b
        /*002e*/ 	.short	0x00ff


	//----- nvinfo : EIATTR_NUM_BARRIERS
	.align		4
        /*0030*/ 	.byte	0x02, 0x4c
        /*0032*/ 	.byte	0x01
	.zero		1


	//----- nvinfo : EIATTR_MERCURY_ISA_VERSION
	.align		4
        /*0034*/ 	.byte	0x03, 0x5f
        /*0036*/ 	.short	0x0000


	//----- nvinfo : EIATTR_COOP_GROUP_MASK_REGIDS
	.align		4
        /*0038*/ 	.byte	0x04, 0x29
        /*003a*/ 	.short	(.L_3869 - .L_3868)


	//   ....[0]....
.L_3868:
        /*003c*/ 	.word	0xffffffff


	//   ....[1]....
        /*0040*/ 	.word	0xffffffff


	//   ....[2]....
        /*0044*/ 	.word	0xffffffff


	//   ....[3]....
        /*0048*/ 	.word	0xffffffff


	//   ....[4]....
        /*004c*/ 	.word	0xffffffff


	//   ....[5]....
        /*0050*/ 	.word	0xffffffff


	//   ....[6]....
        /*0054*/ 	.word	0xffffffff


	//   ....[7]....
        /*0058*/ 	.word	0xffffffff


	//   ....[8]....
        /*005c*/ 	.word	0xffffffff


	//   ....[9]....
        /*0060*/ 	.word	0xffffffff


	//   ....[10]....
        /*0064*/ 	.word	0xffffffff


	//   ....[11]....
        /*0068*/ 	.word	0xffffffff


	//   ....[12]....
        /*006c*/ 	.word	0xffffffff


	//   ....[13]....
        /*0070*/ 	.word	0xffffffff


	//   ....[14]....
        /*0074*/ 	.word	0xffffffff


	//   ....[15]....
        /*0078*/ 	.word	0xffffffff


	//   ....[16]....
        /*007c*/ 	.word	0xffffffff


	//   ....[17]....
        /*0080*/ 	.word	0xffffffff


	//   ....[18]....
        /*0084*/ 	.word	0xffffffff


	//   ....[19]....
        /*0088*/ 	.word	0xffffffff


	//   ....[20]....
        /*008c*/ 	.word	0xffffffff


	//   ....[21]....
        /*0090*/ 	.word	0xffffffff


	//   ....[22]....
        /*0094*/ 	.word	0xffffffff


	//   ....[23]....
        /*0098*/ 	.word	0xffffffff


	//   ....[24]....
        /*009c*/ 	.word	0xffffffff


	//   ....[25]....
        /*00a0*/ 	.word	0xffffffff


	//   ....[26]....
        /*00a4*/ 	.word	0xffffffff


	//   ....[27]....
        /*00a8*/ 	.word	0xffffffff


	//   ....[28]....
        /*00ac*/ 	.word	0xffffffff


	//   ....[29]....
        /*00b0*/ 	.word	0xffffffff


	//   ....[30]....
        /*00b4*/ 	.word	0xffffffff


	//   ....[31]....
        /*00b8*/ 	.word	0xffffffff


	//   ....[32]....
        /*00bc*/ 	.word	0xffffffff


	//   ....[33]....
        /*00c0*/ 	.word	0xffffffff


	//   ....[34]....
        /*00c4*/ 	.word	0xffffffff


	//   ....[35]....
        /*00c8*/ 	.word	0xffffffff


	//   ....[36]....
        /*00cc*/ 	.word	0xffffffff


	//   ....[37]....
        /*00d0*/ 	.word	0xffffffff


	//   ....[38]....
        /*00d4*/ 	.word	0xffffffff


	//   ....[39]....
        /*00d8*/ 	.word	0xffffffff


	//   ....[40]....
        /*00dc*/ 	.word	0xffffffff


	//   ....[41]....
        /*00e0*/ 	.word	0xffffffff


	//   ....[42]....
        /*00e4*/ 	.word	0xffffffff


	//   ....[43]....
        /*00e8*/ 	.word	0xffffffff


	//   ....[44]....
        /*00ec*/ 	.word	0xffffffff


	//   ....[45]....
        /*00f0*/ 	.word	0xffffffff


	//   ....[46]....
        /*00f4*/ 	.word	0xffffffff


	//   ....[47]....
        /*00f8*/ 	.word	0xffffffff


	//   ....[48]....
        /*00fc*/ 	.word	0xffffffff


	//   ....[49]....
        /*0100*/ 	.word	0xffffffff


	//   ....[50]....
        /*0104*/ 	.word	0xffffffff


	//   ....[51]....
        /*0108*/ 	.word	0xffffffff


	//   ....[52]....
        /*010c*/ 	.word	0xffffffff


	//   ....[53]....
        /*0110*/ 	.word	0xffffffff


	//   ....[54]....
        /*0114*/ 	.word	0xffffffff


	//   ....[55]....
        /*0118*/ 	.word	0xffffffff


	//   ....[56]....
        /*011c*/ 	.word	0xffffffff


	//   ....[57]....
        /*0120*/ 	.word	0xffffffff


	//   ....[58]....
        /*0124*/ 	.word	0xffffffff


	//   ....[59]....
        /*0128*/ 	.word	0xffffffff


	//   ....[60]....
        /*012c*/ 	.word	0xffffffff


	//   ....[61]....
        /*0130*/ 	.word	0xffffffff


	//   ....[62]....
        /*0134*/ 	.word	0xffffffff


	//   ....[63]....
        /*0138*/ 	.word	0xffffffff


	//   ....[64]....
        /*013c*/ 	.word	0xffffffff


	//   ....[65]....
        /*0140*/ 	.word	0xffffffff


	//   ....[66]....
        /*0144*/ 	.word	0xffffffff


	//   ....[67]....
        /*0148*/ 	.word	0xffffffff


	//   ....[68]....
        /*014c*/ 	.word	0xffffffff


	//   ....[69]....
        /*0150*/ 	.word	0xffffffff


	//   ....[70]....
        /*0154*/ 	.word	0xffffffff


	//   ....[71]....
        /*0158*/ 	.word	0xffffffff


	//   ....[72]....
        /*015c*/ 	.word	0xffffffff


	//   ....[73]....
        /*0160*/ 	.word	0xffffffff


	//   ....[74]....
        /*0164*/ 	.word	0xffffffff


	//   ....[75]....
        /*0168*/ 	.word	0xffffffff


	//   ....[76]....
        /*016c*/ 	.word	0xffffffff


	//   ....[77]....
        /*0170*/ 	.word	0xffffffff


	//   ....[78]....
        /*0174*/ 	.word	0xffffffff


	//   ....[79]....
        /*0178*/ 	.word	0xffffffff


	//   ....[80]....
        /*017c*/ 	.word	0xffffffff


	//   ....[81]....
        /*0180*/ 	.word	0xffffffff


	//   ....[82]....
        /*0184*/ 	.word	0xffffffff


	//   ....[83]....
        /*0188*/ 	.word	0xffffffff


	//   ....[84]....
        /*018c*/ 	.word	0xffffffff


	//   ....[85]....
        /*0190*/ 	.word	0xffffffff


	//   ....[86]....
        /*0194*/ 	.word	0xffffffff


	//   ....[87]....
        /*0198*/ 	.word	0xffffffff


	//   ....[88]....
        /*019c*/ 	.word	0xffffffff


	//   ....[89]....
        /*01a0*/ 	.word	0xffffffff


	//   ....[90]....
        /*01a4*/ 	.word	0xffffffff


	//   ....[91]....
        /*01a8*/ 	.word	0xffffffff


	//   ....[92]....
        /*01ac*/ 	.word	0xffffffff


	//----- nvinfo : EIATTR_COOP_GROUP_INSTR_OFFSETS
	.align		4
.L_3869:
        /*01b0*/ 	.byte	0x04, 0x28
        /*01b2*/ 	.short	(.L_3871 - .L_3870)


	//   ....[0]....
.L_3870:
        /*01b4*/ 	.word	0x00000a60


	//   ....[1]....
        /*01b8*/ 	.word	0x00000ac0


	//   ....[2]....
        /*01bc*/ 	.word	0x00000ba0


	//   ....[3]....
        /*01c0*/ 	.word	0x00001a90


	//   ....[4]....
        /*01c4*/ 	.word	0x00001f60


	//   ....[5]....
        /*01c8*/ 	.word	0x00001fa0


	//   ....[6]....
        /*01cc*/ 	.word	0x00001fd0


	//   ....[7]....
        /*01d0*/ 	.word	0x00001fe0


	//   ....[8]....
        /*01d4*/ 	.word	0x00001ff0


	//   ....[9]....
        /*01d8*/ 	.word	0x000020b0


	//   ....[10]....
        /*01dc*/ 	.word	0x000020d0


	//   ....[11]....
        /*01e0*/ 	.word	0x000020e0


	//   ....[12]....
        /*01e4*/ 	.word	0x000020f0


	//   ....[13]....
        /*01e8*/ 	.word	0x000021b0


	//   ....[14]....
        /*01ec*/ 	.word	0x000021d0


	//   ....[15]....
        /*01f0*/ 	.word	0x000021e0


	//   ....[16]....
        /*01f4*/ 	.word	0x000021f0


	//   ....[17]....
        /*01f8*/ 	.word	0x000022b0


	//   ....[18]....
        /*01fc*/ 	.word	0x000022d0


	//   ....[19]....
        /*0200*/ 	.word	0x000022e0


	//   ....[20]....
        /*0204*/ 	.word	0x000022f0


	//   ....[21]....
        /*0208*/ 	.word	0x000023b0


	//   ....[22]....
        /*020c*/ 	.word	0x000023f0


	//   ....[23]....
        /*0210*/ 	.word	0x00002430


	//   ....[24]....
        /*0214*/ 	.word	0x00002460


	//   ....[25]....
        /*0218*/ 	.word	0x00002620


	//   ....[26]....
        /*021c*/ 	.word	0x00002660


	//   ....[27]....
        /*0220*/ 	.word	0x000026a0


	//   ....[28]....
        /*0224*/ 	.word	0x000026d0


	//   ....[29]....
        /*0228*/ 	.word	0x00002720


	//   ....[30]....
        /*022c*/ 	.word	0x00002940


	//   ....[31]....
        /*0230*/ 	.word	0x00002970


	//   ....[32]....
        /*0234*/ 	.word	0x000029a0


	//   ....[33]....
        /*0238*/ 	.word	0x000029c0


	//   ....[34]....
        /*023c*/ 	.word	0x00002ac0


	//   ....[35]....
        /*0240*/ 	.word	0x00002b00


	//   ....[36]....
        /*0244*/ 	.word	0x00002b20


	//   ....[37]....
        /*0248*/ 	.word	0x00002b30


	//   ....[38]....
        /*024c*/ 	.word	0x00002c40


	//   ....[39]....
        /*0250*/ 	.word	0x00002c80


	//   ....[40]....
        /*0254*/ 	.word	0x00002cb0


	//   ....[41]....
        /*0258*/ 	.word	0x00002d30


	//   ....[42]....
        /*025c*/ 	.word	0x00002ed0


	//   ....[43]....
        /*0260*/ 	.word	0x00002f10


	//   ....[44]....
        /*0264*/ 	.word	0x00002fa0


	//   ....[45]....
        /*0268*/ 	.word	0x00002fc0


	//   ....[46]....
        /*026c*/ 	.word	0x000030a0


	//   ....[47]....
        /*0270*/ 	.word	0x000030d0


	//   ....[48]....
        /*0274*/ 	.word	0x000030f0


	//   ....[49]....
        /*0278*/ 	.word	0x00003100


	//   ....[50]....
        /*027c*/ 	.word	0x000031f0


	//   ....[51]....
        /*0280*/ 	.word	0x00003230


	//   ....[52]....
        /*0284*/ 	.word	0x00003270


	//   ....[53]....
        /*0288*/ 	.word	0x000032a0


	//   ....[54]....
        /*028c*/ 	.word	0x000032d0


	//   ....[55]....
        /*0290*/ 	.word	0x00003300


	//   ....[56]....
        /*0294*/ 	.word	0x00003330


	//   ....[57]....
        /*0298*/ 	.word	0x00003360


	//   ....[58]....
        /*029c*/ 	.word	0x00003390


	//   ....[59]....
        /*02a0*/ 	.word	0x000033c0


	//   ....[60]....
        /*02a4*/ 	.word	0x00003ed0


	//   ....[61]....
        /*02a8*/ 	.word	0x00003f10


	//   ....[62]....
        /*02ac*/ 	.word	0x00003f50


	//   ....[63]....
        /*02b0*/ 	.word	0x00003f90


	//   ....[64]....
        /*02b4*/ 	.word	0x00003ff0


	//   ....[65]....
        /*02b8*/ 	.word	0x00004020


	//   ....[66]....
        /*02bc*/ 	.word	0x00004040


	//   ....[67]....
        /*02c0*/ 	.word	0x00004050


	//   ....[68]....
        /*02c4*/ 	.word	0x00004070


	//   ....[69]....
        /*02c8*/ 	.word	0x000040a0


	//   ....[70]....
        /*02cc*/ 	.word	0x000040c0


	//   ....[71]....
        /*02d0*/ 	.word	0x000040e0


	//   ....[72]....
        /*02d4*/ 	.word	0x00004100


	//   ....[73]....
        /*02d8*/ 	.word	0x00004130


	//   ....[74]....
        /*02dc*/ 	.word	0x00004150


	//   ....[75]....
        /*02e0*/ 	.word	0x00004170


	//   ....[76]....
        /*02e4*/ 	.word	0x000041b0


	//   ....[77]....
        /*02e8*/ 	.word	0x000041e0


	//   ....[78]....
        /*02ec*/ 	.word	0x00004210


	//   ....[79]....
        /*02f0*/ 	.word	0x00004250


	//   ....[80]....
        /*02f4*/ 	.word	0x000045f0


	//   ....[81]....
        /*02f8*/ 	.word	0x00004750


	//   ....[82]....
        /*02fc*/ 	.word	0x00004a00


	//   ....[83]....
        /*0300*/ 	.word	0x00004b40


	//   ....[84]....
        /*0304*/ 	.word	0x00004b90


	//   ....[85]....
        /*0308*/ 	.word	0x00004bc0


	//   ....[86]....
        /*030c*/ 	.word	0x00004be0


	//   ....[87]....
        /*0310*/ 	.word	0x00004c00


	//   ....[88]....
        /*0314*/ 	.word	0x00004cb0


	//   ....[89]....
        /*0318*/ 	.word	0x00004d00


	//   ....[90]....
        /*031c*/ 	.word	0x00004d20


	//   ....[91]....
        /*0320*/ 	.word	0x00004d40


	//   ....[92]....
        /*0324*/ 	.word	0x00004d60


	//----- nvinfo : EIATTR_EXIT_INSTR_OFFSETS
	.align		4
.L_3871:
        /*0328*/ 	.byte	0x04, 0x1c
        /*032a*/ 	.short	(.L_3873 - .L_3872)


	//   ....[0]....
.L_3872:
        /*032c*/ 	.word	0x00004e20


	//   ....[1]....
        /*0330*/ 	.word	0x00005060


	//----- nvinfo : EIATTR_MAX_THREADS
	.align		4
.L_3873:
        /*0334*/ 	.byte	0x04, 0x05
        /*0336*/ 	.short	(.L_3875 - .L_3874)
.L_3874:
        /*0338*/ 	.word	0x00000020
        /*033c*/ 	.word	0x00000001
        /*0340*/ 	.word	0x00000001


	//----- nvinfo : EIATTR_CRS_STACK_SIZE
	.align		4
.L_3875:
        /*0344*/ 	.byte	0x04, 0x1e
        /*0346*/ 	.short	(.L_3877 - .L_3876)
.L_3876:
        /*0348*/ 	.word	0x00000000
.L_3877:


//--------------------- .nv.info._Z25selective_scan_bwd_kernelI32Selective_Scan_bwd_kernel_traitsILi32ELi4ELb1ELb0ELb1ELb1ELb1EfN3c107complexIfEEEEv12SSMParamsBwd --------------------------
	.section	.nv.info._Z25selective_scan_bwd_kernelI32Selective_Scan_bwd_kernel_traitsILi32ELi4ELb1ELb0ELb1ELb1ELb1EfN3c107complexIfEEEEv12SSMParamsBwd,"",@"SHT_CUDA_INFO"
	.sectionflags	@""
	.align	4


	//----- nvinfo : EIATTR_CUDA_API_VERSION
	.align		4
        /*0000*/ 	.byte	0x04, 0x37
        /*0002*/ 	.short	(.L_3879 - .L_3878)
.L_3878:
        /*0004*/ 	.word	0x00000082


	//----- nvinfo : EIATTR_SW2861232_WAR
	.align		4
.L_3879:
        /*0008*/ 	.byte	0x01, 0x35
	.zero		2


	//----- nvinfo : EIATTR_PARAM_CBANK
	.align		4
        /*000c*/ 	.byte	0x04, 0x0a
        /*000e*/ 	.short	(.L_3881 - .L_3880)
	.align		4
.L_3880:
        /*0010*/ 	.word	index@(.nv.constant0._Z25selective_scan_bwd_kernelI32Selective_Scan_bwd_kernel_traitsILi32ELi4ELb1ELb0ELb1ELb1ELb1EfN3c107complexIfEEEEv12SSMParamsBwd)
        /*0014*/ 	.short	0x0160
        /*0016*/ 	.short	0x01f0


	//----- nvinfo : EIATTR_CBANK_PARAM_SIZE
	.align		4
.L_3881:
        /*0018*/ 	.byte	0x03, 0x19
        /*001a*/ 	.short	0x01f0


	//----- nvinfo : EIATTR_KPARAM_INFO
	.align		4
        /*001c*/ 	.byte	0x04, 0x17
        /*001e*/ 	.short	(.L_3883 - .L_3882)
.L_3882:
        /*0020*/ 	.word	0x00000000
        /*0024*/ 	.short	0x0000
        /*0026*/ 	.short	0x0000
        /*0028*/ 	.byte	0x00, 0xf0, 0xc1, 0x07


	//----- nvinfo : EIATTR_MAXREG_COUNT
	.align		4
.L_3883:
        /*002c*/ 	.byte	0x03, 0x1b
        /*002e*/ 	.short	0x00ff


	//----- nvinfo : EIATTR_NUM_BARRIERS
	.align		4
        /*0030*/ 	.byte	0x02, 0x4c
        /*0032*/ 	.byte	0x01
	.zero		1


	//----- nvinfo : EIATTR_MERCURY_ISA_VERSION
	.align		4
        /*0034*/ 	.byte	0x03, 0x5f
        /*0036*/ 	.short	0x0000


	//----- nvinfo : EIATTR_COOP_GROUP_MASK_REGIDS
	.align		4
        /*0038*/ 	.byte	0x04, 0x29
        /*003a*/ 	.short	(.L_3885 - .L_3884)


	//   ....[0]....
.L_3884:
        /*003c*/ 	.word	0xffffffff


	//   ....[1]....
        /*0040*/ 	.word	0xffffffff


	//   ....[2]....
        /*0044*/ 	.word	0xffffffff


	//   ....[3]....
        /*0048*/ 	.word	0xffffffff


	//   ....[4]....
        /*004c*/ 	.word	0xffffffff


	//   ....[5]....
        /*0050*/ 	.word	0xffffffff


	//   ....[6]....
        /*0054*/ 	.word	0xffffffff


	//   ....[7]....
        /*0058*/ 	.word	0xffffffff


	//   ....[8]....
        /*005c*/ 	.word	0xffffffff


	//   ....[9]....
        /*0060*/ 	.word	0xffffffff


	//   ....[10]....
        /*0064*/ 	.word	0xffffffff


	//   ....[11]....
        /*0068*/ 	.word	0xffffffff


	//   ....[12]....
        /*006c*/ 	.word	0xffffffff


	//   ....[13]....
        /*0070*/ 	.word	0xffffffff


	//   ....[14]....
        /*0074*/ 	.word	0xffffffff


	//   ....[15]....
        /*0078*/ 	.word	0xffffffff


	//   ....[16]....
        /*007c*/ 	.word	0xffffffff


	//   ....[17]....
        /*0080*/ 	.word	0xffffffff


	//   ....[18]....
        /*0084*/ 	.word	0xffffffff


	//   ....[19]....
        /*0088*/ 	.word	0xffffffff


	//   ....[20]....
        /*008c*/ 	.word	0xffffffff


	//   ....[21]....
        /*0090*/ 	.word	0xffffffff


	//   ....[22]....
        /*0094*/ 	.word	0xffffffff


	//   ....[23]....
        /*0098*/ 	.word	0xffffffff


	//   ....[24]....
        /*009c*/ 	.word	0xffffffff


	//   ....[25]....
        /*00a0*/ 	.word	0xffffffff


	//   ....[26]....
        /*00a4*/ 	.word	0xffffffff


	//   ....[27]....
        /*00a8*/ 	.word	0xffffffff


	//   ....[28]....
        /*00ac*/ 	.word	0xffffffff


	//   ....[29]....
        /*00b0*/ 	.word	0xffffffff


	//   ....[30]....
        /*00b4*/ 	.word	0xffffffff


	//   ....[31]....
        /*00b8*/ 	.word	0xffffffff


	//   ....[32]....
        /*00bc*/ 	.word	0xffffffff


	//   ....[33]....
        /*00c0*/ 	.word	0xffffffff


	//   ....[34]....
        /*00c4*/ 	.word	0xffffffff


	//   ....[35]....
        /*00c8*/ 	.word	0xffffffff


	//   ....[36]....
        /*00cc*/ 	.word	0xffffffff


	//   ....[37]....
        /*00d0*/ 	.word	0xffffffff


	//   ....[38]....
        /*00d4*/ 	.word	0xffffffff


	//   ....[39]....
        /*00d8*/ 	.word	0xffffffff


	//   ....[40]....
        /*00dc*/ 	.word	0xffffffff


	//   ....[41]....
        /*00e0*/ 	.word	0xffffffff


	//   ....[42]....
        /*00e4*/ 	.word	0xffffffff


	//   ....[43]....
        /*00e8*/ 	.word	0xffffffff


	//   ....[44]....
        /*00ec*/ 	.word	0xffffffff


	//   ....[45]....
        /*00f0*/ 	.word	0xffffffff


	//   ....[46]....
        /*00f4*/ 	.word	0xffffffff


	//   ....[47]....
        /*00f8*/ 	.word	0xffffffff


	//   ....[48]....
        /*00fc*/ 	.word	0xffffffff


	//   ....[49]....
        /*0100*/ 	.word	0xffffffff


	//   ....[50]....
        /*0104*/ 	.word	0xffffffff


	//   ....[51]....
        /*0108*/ 	.word	0xffffffff


	//   ....[52]....
        /*010c*/ 	.word	0xffffffff


	//   ....[53]....
        /*0110*/ 	.word	0xffffffff


	//   ....[54]....
        /*0114*/ 	.word	0xffffffff


	//   ....[55]....
        /*0118*/ 	.word	0xffffffff


	//   ....[56]....
        /*011c*/ 	.word	0xffffffff


	//   ....[57]....
        /*0120*/ 	.word	0xffffffff


	//   ....[58]....
        /*0124*/ 	.word	0xffffffff


	//   ....[59]....
        /*0128*/ 	.word	0xffffffff


	//   ....[60]....
        /*012c*/ 	.word	0xffffffff


	//   ....[61]....
        /*0130*/ 	.word	0xffffffff


	//   ....[62]....
        /*0134*/ 	.word	0xffffffff


	//   ....[63]....
        /*0138*/ 	.word	0xffffffff


	//   ....[64]....
        /*013c*/ 	.word	0xffffffff


	//   ....[65]....
        /*0140*/ 	.word	0xffffffff


	//   ....[66]....
        /*0144*/ 	.word	0xffffffff


	//   ....[67]....
        /*0148*/ 	.word	0xffffffff


	//   ....[68]....
        /*014c*/ 	.word	0xffffffff


	//   ....[69]....
        /*0150*/ 	.word	0xffffffff


	//   ....[70]....
        /*0154*/ 	.word	0xffffffff


	//   ....[71]....
        /*0158*/ 	.word	0xffffffff


	//   ....[72]....
        /*015c*/ 	.word	0xffffffff


	//   ....[73]....
        /*0160*/ 	.word	0xffffffff


	//   ....[74]....
        /*0164*/ 	.word	0xffffffff


	//   ....[75]....
        /*0168*/ 	.word	0xffffffff


	//   ....[76]....
        /*016c*/ 	.word	0xffffffff


	//   ....[77]....
        /*0170*/ 	.word	0xffffffff


	//   ....[78]....
        /*0174*/ 	.word	0xffffffff


	//   ....[79]....
        /*0178*/ 	.word	0xffffffff


	//   ....[80]....
        /*017c*/ 	.word	0xffffffff


	//   ....[81]....
        /*0180*/ 	.word	0xffffffff


	//   ....[82]....
        /*0184*/ 	.word	0xffffffff


	//   ....[83]....
        /*0188*/ 	.word	0xffffffff


	//   ....[84]....
        /*018c*/ 	.word	0xffffffff


	//   ....[85]....
        /*0190*/ 	.word	0xffffffff


	//   ....[86]....
        /*0194*/ 	.word	0xffffffff


	//   ....[87]....
        /*0198*/ 	.word	0xffffffff


	//   ....[88]....
        /*019c*/ 	.word	0xffffffff


	//   ....[89]....
        /*01a0*/ 	.word	0xffffffff


	//   ....[90]....
        /*01a4*/ 	.word	0xffffffff


	//   ....[91]....
        /*01a8*/ 	.word	0xffffffff


	//   ....[92]....
        /*01ac*/ 	.word	0xffffffff


	//   ....[93]....
        /*01b0*/ 	.word	0xffffffff


	//   ....[94]....
        /*01b4*/ 	.word	0xffffffff


	//   ....[95]....
        /*01b8*/ 	.word	0xffffffff


	//   ....[96]....
        /*01bc*/ 	.word	0xffffffff


	//----- nvinfo : EIATTR_COOP_GROUP_INSTR_OFFSETS
	.align		4
.L_3885:
        /*01c0*/ 	.byte	0x04, 0x28
        /*01c2*/ 	.short	(.L_3887 - .L_3886)


	//   ....[0]....
.L_3886:
        /*01c4*/ 	.word	0x00000950


	//   ....[1]....
        /*01c8*/ 	.word	0x000009d0


	//   ....[2]....
        /*01cc*/ 	.word	0x00000b80


	//   ....[3]....
        /*01d0*/ 	.word	0x000014f0


	//   ....[4]....
        /*01d4*/ 	.word	0x000016a0


	//   ....[5]....
        /*01d8*/ 	.word	0x00001890


	//   ....[6]....
        /*01dc*/ 	.word	0x000019e0


	//   ....[7]....
        /*01e0*/ 	.word	0x00002150


	//   ....[8]....
        /*01e4*/ 	.word	0x00002630


	//   ....[9]....
        /*01e8*/ 	.word	0x00002670


	//   ....[10]....
        /*01ec*/ 	.word	0x00002680


	//   ....[11]....
        /*01f0*/ 	.word	0x00002690


	//   ....[12]....
        /*01f4*/ 	.word	0x000026a0


	//   ....[13]....
        /*01f8*/ 	.word	0x00002760


	//   ....[14]....
        /*01fc*/ 	.word	0x00002780


	//   ....[15]....
        /*0200*/ 	.word	0x00002790


	//   ....[16]....
        /*0204*/ 	.word	0x000027a0


	//   ....[17]....
        /*0208*/ 	.word	0x00002860


	//   ....[18]....
        /*020c*/ 	.word	0x00002890


	//   ....[19]....
        /*0210*/ 	.word	0x000028a0


	//   ....[20]....
        /*0214*/ 	.word	0x000028b0


	//   ....[21]....
        /*0218*/ 	.word	0x00002970


	//   ....[22]....
        /*021c*/ 	.word	0x00002990


	//   ....[23]....
        /*0220*/ 	.word	0x000029a0


	//   ....[24]....
        /*0224*/ 	.word	0x000029b0


	//   ....[25]....
        /*0228*/ 	.word	0x00002a70


	//   ....[26]....
        /*022c*/ 	.word	0x00002aa0


	//   ....[27]....
        /*0230*/ 	.word	0x00002ad0


	//   ....[28]....
        /*0234*/ 	.word	0x00002b40


	//   ....[29]....
        /*0238*/ 	.word	0x00002cc0


	//   ....[30]....
        /*023c*/ 	.word	0x00002d00


	//   ....[31]....
        /*0240*/ 	.word	0x00002d40


	//   ....[32]....
        /*0244*/ 	.word	0x00002db0


	//   ....[33]....
        /*0248*/ 	.word	0x00002e00


	//   ....[34]....
        /*024c*/ 	.word	0x00002ff0


	//   ....[35]....
        /*0250*/ 	.word	0x00003020


	//   ....[36]....
        /*0254*/ 	.word	0x00003050


	//   ....[37]....
        /*0258*/ 	.word	0x00003070


	//   ....[38]....
        /*025c*/ 	.word	0x00003170


	//   ....[39]....
        /*0260*/ 	.word	0x000031b0


	//   ....[40]....
        /*0264*/ 	.word	0x000031e0


	//   ....[41]....
        /*0268*/ 	.word	0x00003200


	//   ....[42]....
        /*026c*/ 	.word	0x00003300


	//   ....[43]....
        /*0270*/ 	.word	0x00003340


	//   ....[44]....
        /*0274*/ 	.word	0x00003370


	//   ....[45]....
        /*0278*/ 	.word	0x000033a0


	//   ....[46]....
        /*027c*/ 	.word	0x00003530


	//   ....[47]....
        /*0280*/ 	.word	0x00003570


	//   ....[48]....
        /*0284*/ 	.word	0x000035a0


	//   ....[49]....
        /*0288*/ 	.word	0x000035d0


	//   ....[50]....
        /*028c*/ 	.word	0x000037b0


	//   ....[51]....
        /*0290*/ 	.word	0x000037e0


	//   ....[52]....
        /*0294*/ 	.word	0x00003810


	//   ....[53]....
        /*0298*/ 	.word	0x00003840


	//   ....[54]....
        /*029c*/ 	.word	0x00003930


	//   ....[55]....
        /*02a0*/ 	.word	0x00003970


	//   ....[56]....
        /*02a4*/ 	.word	0x000039b0


	//   ....[57]....
        /*02a8*/ 	.word	0x000039e0


	//   ....[58]....
        /*02ac*/ 	.word	0x00003a10


	//   ....[59]....
        /*02b0*/ 	.word	0x00003a40


	//   ....[60]....
        /*02b4*/ 	.word	0x00003a70


	//   ....[61]....
        /*02b8*/ 	.word	0x00003aa0


	//   ....[62]....
        /*02bc*/ 	.word	0x00003ad0


	//   ....[63]....
        /*02c0*/ 	.word	0x00003b00


	//   ....[64]....
        /*02c4*/ 	.word	0x00004670


	//   ....[65]....
        /*02c8*/ 	.word	0x000046b0


	//   ....[66]....
        /*02cc*/ 	.word	0x000046f0


	//   ....[67]....
        /*02d0*/ 	.word	0x00004730


	//   ....[68]....
        /*02d4*/ 	.word	0x00004790


	//   ....[69]....
        /*02d8*/ 	.word	0x000047b0


	//   ....[70]....
        /*02dc*/ 	.word	0x000047d0


	//   ....[71]....
        /*02e0*/ 	.word	0x000047f0


	//   ....[72]....
        /*02e4*/ 	.word	0x00004820


	//   ....[73]....
        /*02e8*/ 	.word	0x00004840


	//   ....[74]....
        /*02ec*/ 	.word	0x00004860


	//   ....[75]....
        /*02f0*/ 	.word	0x00004880


	//   ....[76]....
        /*02f4*/ 	.word	0x000048b0


	//   ....[77]....
        /*02f8*/ 	.word	0x000048d0


	//   ....[78]....
        /*02fc*/ 	.word	0x000048f0


	//   ....[79]....
        /*0300*/ 	.word	0x00004910


	//   ....[80]....
        /*0304*/ 	.word	0x00004950


	//   ....[81]....
        /*0308*/ 	.word	0x00004980


	//   ....[82]....
        /*030c*/ 	.word	0x000049b0


	//   ....[83]....
        /*0310*/ 	.word	0x000049f0


	//   ....[84]....
        /*0314*/ 	.word	0x00004d90


	//   ....[85]....
        /*0318*/ 	.word	0x00004ef0


	//   ....[86]....
        /*031c*/ 	.word	0x00005180


	//   ....[87]....
        /*0320*/ 	.word	0x000052e0


	//   ....[88]....
        /*0324*/ 	.word	0x00005330


	//   ....[89]....
        /*0328*/ 	.word	0x00005360


	//   ....[90]....
        /*032c*/ 	.word	0x00005380


	//   ....[91]....
        /*0330*/ 	.word	0x000053a0


	//   ....[92]....
        /*0334*/ 	.word	0x00005450


	//   ....[93]....
        /*0338*/ 	.word	0x000054a0


	//   ....[94]....
        /*033c*/ 	.word	0x000054c0


	//   ....[95]....
        /*0340*/ 	.word	0x000054e0


	//   ....[96]....
        /*0344*/ 	.word	0x00005500


	//----- nvinfo : EIATTR_EXIT_INSTR_OFFSETS
	.align		4
.L_3887:
        /*0348*/ 	.byte	0x04, 0x1c
        /*034a*/ 	.short	(.L_3889 - .L_3888)


	//   ....[0]....
.L_3888:
        /*034c*/ 	.word	0x000055c0


	//   ....[1]....
        /*0350*/ 	.word	0x00005800


	//----- nvinfo : EIATTR_MAX_THREADS
	.align		4
.L_3889:
        /*0354*/ 	.byte	0x04, 0x05
        /*0356*/ 	.short	(.L_3891 - .L_3890)
.L_3890:
        /*0358*/ 	.word	0x00000020
        /*035c*/ 	.word	0x00000001
        /*0360*/ 	.word	0x00000001


	//----- nvinfo : EIATTR_CRS_STACK_SIZE
	.align		4
.L_3891:
        /*0364*/ 	.byte	0x04, 0x1e
        /*0366*/ 	.short	(.L_3893 - .L_3892)
.L_3892:
        /*0368*/ 	.word	0x00000000
.L_3893:


//--------------------- .nv.info._Z25selective_scan_bwd_kernelI32Selective_Scan_bwd_kernel_traitsILi32ELi4ELb1ELb1ELb0ELb0ELb0EfN3c107complexIfEEEEv12SSMParamsBwd --------------------------
	.section	.nv.info._Z25selective_scan_bwd_kernelI32Selective_Scan_bwd_kernel_traitsILi32ELi4ELb1ELb1ELb0ELb0ELb0EfN3c107complexIfEEEEv12SSMParamsBwd,"",@"SHT_CUDA_INFO"
	.sectionflags	@""
	.align	4


	//----- nvinfo : EIATTR_CUDA_API_VERSION
	.align		4
        /*0000*/ 	.byte	0x04, 0x37
        /*0002*/ 	.short	(.L_3895 - .L_3894)
.L_3894:
        /*0004*/ 	.word	0x00000082


	//----- nvinfo : EIATTR_SW2861232_WAR
	.align		4
.L_3895:
        /*0008*/ 	.byte	0x01, 0x35
	.zero		2


	//----- nvinfo : EIATTR_PARAM_CBANK
	.align		4
        /*000c*/ 	.byte	0x04, 0x0a
        /*000e*/ 	.short	(.L_3897 - .L_3896)
	.align		4
.L_3896:
        /*0010*/ 	.word	index@(.nv.constant0._Z25selective_scan_bwd_kernelI32Selective_Scan_bwd_kernel_traitsILi32ELi4ELb1ELb1ELb0ELb0ELb0EfN3c107complexIfEEEEv12SSMParamsBwd)
        /*0014*/ 	.short	0x0160
        /*0016*/ 	.short	0x01f0


	//----- nvinfo : EIATTR_CBANK_PARAM_SIZE
	.align		4
.L_3897:
        /*0018*/ 	.byte	0x03, 0x19
        /*001a*/ 	.short	0x01f0


	//----- nvinfo : EIATTR_KPARAM_INFO
	.align		4
        /*001c*/ 	.byte	0x04, 0x17
        /*001e*/ 	.short	(.L_3899 - .L_3898)
.L_3898:
        /*0020*/ 	.word	0x00000000
        /*0024*/ 	.short	0x0000
        /*0026*/ 	.short	0x0000
        /*0028*/ 	.byte	0x00, 0xf0, 0xc1, 0x07


	//----- nvinfo : EIATTR_MAXREG_COUNT
	.align		4
.L_3899:
        /*002c*/ 	.byte	0x03, 0x1b
        /*002e*/ 	.short	0x00ff


	//----- nvinfo : EIATTR_NUM_BARRIERS
	.align		4
        /*0030*/ 	.byte	0x02, 0x4c
        /*0032*/ 	.byte	0x01
	.zero		1


	//----- nvinfo : EIATTR_MERCURY_ISA_VERSION
	.align		4
        /*0034*/ 	.byte	0x03, 0x5f
        /*0036*/ 	.short	0x0000


	//----- nvinfo : EIATTR_COOP_GROUP_MASK_REGIDS
	.align		4
        /*0038*/ 	.byte	0x04, 0x29
        /*003a*/ 	.short	(.L_3901 - .L_3900)


	//   ....[0]....
.L_3900:
        /*003c*/ 	.word	0xffffffff


	//   ....[1]....
        /*0040*/ 	.word	0xffffffff


	//   ....[2]....
        /*0044*/ 	.word	0xffffffff


	//   ....[3]....
        /*0048*/ 	.word	0xffffffff


	//   ....[4]....
        /*004c*/ 	.word	0xffffffff


	//   ....[5]....
        /*0050*/ 	.word	0xffffffff


	//   ....[6]....
        /*0054*/ 	.word	0xffffffff


	//   ....[7]....
        /*0058*/ 	.word	0xffffffff


	//   ....[8]....
        /*005c*/ 	.word	0xffffffff


	//   ....[9]....
        /*0060*/ 	.word	0xffffffff


	//   ....[10]....
        /*0064*/ 	.word	0xffffffff


	//   ....[11]....
        /*0068*/ 	.word	0xffffffff


	//   ....[12]....
        /*006c*/ 	.word	0xffffffff


	//   ....[13]....
        /*0070*/ 	.word	0xffffffff


	//   ....[14]....
        /*0074*/ 	.word	0xffffffff


	//   ....[15]....
        /*0078*/ 	.word	0xffffffff


	//   ....[16]....
        /*007c*/ 	.word	0xffffffff


	//   ....[17]....
        /*0080*/ 	.word	0xffffffff


	//   ....[18]....
        /*0084*/ 	.word	0xffffffff


	//   ....[19]....
        /*0088*/ 	.word	0xffffffff


	//   ....[20]....
        /*008c*/ 	.word	0xffffffff


	//   ....[21]....
        /*0090*/ 	.word	0xffffffff


	//   ....[22]....
        /*0094*/ 	.word	0xffffffff


	//   ....[23]....
        /*0098*/ 	.word	0xffffffff


	//   ....[24]....
        /*009c*/ 	.word	0xffffffff


	//   ....[25]....
        /*00a0*/ 	.word	0xffffffff


	//   ....[26]....
        /*00a4*/ 	.word	0xffffffff


	//   ....[27]....
        /*00a8*/ 	.word	0xffffffff


	//   ....[28]....
        /*00ac*/ 	.word	0xffffffff


	//   ....[29]....
        /*00b0*/ 	.word	0xffffffff


	//   ....[30]....
        /*00b4*/ 	.word	0xffffffff


	//   ....[31]....
        /*00b8*/ 	.word	0xffffffff


	//   ....[32]....
        /*00bc*/ 	.word	0xffffffff


	//   ....[33]....
        /*00c0*/ 	.word	0xffffffff


	//   ....[34]....
        /*00c4*/ 	.word	0xffffffff


	//   ....[35]....
        /*00c8*/ 	.word	0xffffffff


	//   ....[36]....
        /*00cc*/ 	.word	0xffffffff


	//   ....[37]....
        /*00d0*/ 	.word	0xffffffff


	//   ....[38]....
        /*00d4*/ 	.word	0xffffffff


	//   ....[39]....
        /*00d8*/ 	.word	0xffffffff


	//   ....[40]....
        /*00dc*/ 	.word	0xffffffff


	//   ....[41]....
        /*00e0*/ 	.word	0xffffffff


	//   ....[42]....
        /*00e4*/ 	.word	0xffffffff


	//   ....[43]....
        /*00e8*/ 	.word	0xffffffff


	//   ....[44]....
        /*00ec*/ 	.word	0xffffffff


	//   ....[45]....
        /*00f0*/ 	.word	0xffffffff


	//   ....[46]....
        /*00f4*/ 	.word	0xffffffff


	//   ....[47]....
        /*00f8*/ 	.word	0xffffffff


	//   ....[48]....
        /*00fc*/ 	.word	0xffffffff


	//   ....[49]....
        /*0100*/ 	.word	0xffffffff


	//   ....[50]....
        /*0104*/ 	.word	0xffffffff


	//   ....[51]....
        /*0108*/ 	.word	0xffffffff


	//   ....[52]....
        /*010c*/ 	.word	0xffffffff


	//   ....[53]....
        /*0110*/ 	.word	0xffffffff


	//   ....[54]....
        /*0114*/ 	.word	0xffffffff


	//   ....[55]....
        /*0118*/ 	.word	0xffffffff


	//   ....[56]....
        /*011c*/ 	.word	0xffffffff


	//   ....[57]....
        /*0120*/ 	.word	0xffffffff


	//   ....[58]....
        /*0124*/ 	.word	0xffffffff


	//   ....[59]....
        /*0128*/ 	.word	0xffffffff


	//   ....[60]....
        /*012c*/ 	.word	0xffffffff


	//   ....[61]....
        /*0130*/ 	.word	0xffffffff


	//   ....[62]....
        /*0134*/ 	.word	0xffffffff


	//   ....[63]....
        /*0138*/ 	.word	0xffffffff


	//   ....[64]....
        /*013c*/ 	.word	0xffffffff


	//   ....[65]....
        /*0140*/ 	.word	0xffffffff


	//   ....[66]....
        /*0144*/ 	.word	0xffffffff


	//   ....[67]....
        /*0148*/ 	.word	0xffffffff


	//   ....[68]....
        /*014c*/ 	.word	0xffffffff


	//   ....[69]....
        /*0150*/ 	.word	0xffffffff


	//   ....[70]....
        /*0154*/ 	.word	0xffffffff


	//   ....[71]....
        /*0158*/ 	.word	0xffffffff


	//   ....[72]....
        /*015c*/ 	.word	0xffffffff


	//   ....[73]....
        /*0160*/ 	.word	0xffffffff


	//   ....[74]....
        /*0164*/ 	.word	0xffffffff


	//   ....[75]....
        /*0168*/ 	.word	0xffffffff


	//   ....[76]....
        /*016c*/ 	.word	0xffffffff


	//   ....[77]....
        /*0170*/ 	.word	0xffffffff


	//   ....[78]....
        /*0174*/ 	.word	0xffffffff


	//   ....[79]....
        /*0178*/ 	.word	0xffffffff


	//   ....[80]....
        /*017c*/ 	.word	0xffffffff


	//   ....[81]....
        /*0180*/ 	.word	0xffffffff


	//   ....[82]....
        /*0184*/ 	.word	0xffffffff


	//   ....[83]....
        /*0188*/ 	.word	0xffffffff


	//   ....[84]....
        /*018c*/ 	.word	0xffffffff


	//   ....[85]....
        /*0190*/ 	.word	0xffffffff


	//   ....[86]....
        /*0194*/ 	.word	0xffffffff


	//   ....[87]....
        /*0198*/ 	.word	0xffffffff


	//   ....[88]....
        /*019c*/ 	.word	0xffffffff


	//   ....[89]....
        /*01a0*/ 	.word	0xffffffff


	//   ....[90]....
        /*01a4*/ 	.word	0xffffffff


	//   ....[91]....
        /*01a8*/ 	.word	0xffffffff


	//----- nvinfo : EIATTR_COOP_GROUP_INSTR_OFFSETS
	.align		4
.L_3901:
        /*01ac*/ 	.byte	0x04, 0x28
        /*01ae*/ 	.short	(.L_3903 - .L_3902)


	//   ....[0]....
.L_3902:
        /*01b0*/ 	.word	0x00000a90


	//   ....[1]....
        /*01b4*/ 	.word	0x00000af0


	//   ....[2]....
        /*01b8*/ 	.word	0x00000b70


	//   ....[3]....
        /*01bc*/ 	.word	0x000011a0


	//   ....[4]....
        /*01c0*/ 	.word	0x000016f0


	//   ....[5]....
        /*01c4*/ 	.word	0x00001730


	//   ....[6]....
        /*01c8*/ 	.word	0x00001770


	//   ....[7]....
        /*01cc*/ 	.word	0x000017a0


	//   ....[8]....
        /*01d0*/ 	.word	0x000017c0


	//   ....[9]....
        /*01d4*/ 	.word	0x00001840


	//   ....[10]....
        /*01d8*/ 	.word	0x00001870


	//   ....[11]....
        /*01dc*/ 	.word	0x000018a0


	//   ....[12]....
        /*01e0*/ 	.word	0x000018c0


	//   ....[13]....
        /*01e4*/ 	.word	0x00001940


	//   ....[14]....
        /*01e8*/ 	.word	0x00001970


	//   ....[15]....
        /*01ec*/ 	.word	0x000019b0


	//   ....[16]....
        /*01f0*/ 	.word	0x000019c0


	//   ....[17]....
        /*01f4*/ 	.word	0x00001a60


	//   ....[18]....
        /*01f8*/ 	.word	0x00001a80


	//   ....[19]....
        /*01fc*/ 	.word	0x00001ab0


	//   ....[20]....
        /*0200*/ 	.word	0x00001ac0


	//   ....[21]....
        /*0204*/ 	.word	0x00001b50


	//   ....[22]....
        /*0208*/ 	.word	0x00001ba0


	//   ....[23]....
        /*020c*/ 	.word	0x00001be0


	//   ....[24]....
        /*0210*/ 	.word	0x00001c10


	//   ....[25]....
        /*0214*/ 	.word	0x00001d30


	//   ....[26]....
        /*0218*/ 	.word	0x00001d70


	//   ....[27]....
        /*021c*/ 	.word	0x00001db0


	//   ....[28]....
        /*0220*/ 	.word	0x00001df0


	//   ....[29]....
        /*0224*/ 	.word	0x00001e30


	//   ....[30]....
        /*0228*/ 	.word	0x00002000


	//   ....[31]....
        /*022c*/ 	.word	0x00002030


	//   ....[32]....
        /*0230*/ 	.word	0x00002040


	//   ....[33]....
        /*0234*/ 	.word	0x00002050


	//   ....[34]....
        /*0238*/ 	.word	0x00002150


	//   ....[35]....
        /*023c*/ 	.word	0x00002190


	//   ....[36]....
        /*0240*/ 	.word	0x000021c0


	//   ....[37]....
        /*0244*/ 	.word	0x000021e0


	//   ....[38]....
        /*0248*/ 	.word	0x000022e0


	//   ....[39]....
        /*024c*/ 	.word	0x00002320


	//   ....[40]....
        /*0250*/ 	.word	0x00002360


	//   ....[41]....
        /*0254*/ 	.word	0x00002390


	//   ....[42]....
        /*0258*/ 	.word	0x00002470


	//   ....[43]....
        /*025c*/ 	.word	0x000024a0


	//   ....[44]....
        /*0260*/ 	.word	0x000024c0


	//   ....[45]....
        /*0264*/ 	.word	0x000024d0


	//   ....[46]....
        /*0268*/ 	.word	0x000025b0


	//   ....[47]....
        /*026c*/ 	.word	0x000025e0


	//   ....[48]....
        /*0270*/ 	.word	0x000025f0


	//   ....[49]....
        /*0274*/ 	.word	0x00002600


	//   ....[50]....
        /*0278*/ 	.word	0x000026e0


	//   ....[51]....
        /*027c*/ 	.word	0x00002720


	//   ....[52]....
        /*0280*/ 	.word	0x00002760


	//   ....[53]....
        /*0284*/ 	.word	0x00002790


	//   ....[54]....
        /*0288*/ 	.word	0x000027c0


	//   ....[55]....
        /*028c*/ 	.word	0x000027f0


	//   ....[56]....
        /*0290*/ 	.word	0x00002820


	//   ....[57]....
        /*0294*/ 	.word	0x00002850


	//   ....[58]....
        /*0298*/ 	.word	0x00002880


	//   ....[59]....
        /*029c*/ 	.word	0x000028b0


	//   ....[60]....
        /*02a0*/ 	.word	0x000033e0


	//   ....[61]....
        /*02a4*/ 	.word	0x00003420


	//   ....[62]....
        /*02a8*/ 	.word	0x00003460


	//   ....[63]....
        /*02ac*/ 	.word	0x000034a0


	//   ....[64]....
        /*02b0*/ 	.word	0x00003560


	//   ....[65]....
        /*02b4*/ 	.word	0x000035b0


	//   ....[66]....
        /*02b8*/ 	.word	0x000035c0


	//   ....[67]....
        /*02bc*/ 	.word	0x000035d0


	//   ....[68]....
        /*02c0*/ 	.word	0x000035f0


	//   ....[69]....
        /*02c4*/ 	.word	0x00003620


	//   ....[70]....
        /*02c8*/ 	.word	0x00003640


	//   ....[71]....
        /*02cc*/ 	.word	0x00003660


	//   ....[72]....
        /*02d0*/ 	.word	0x00003680


	//   ....[73]....
        /*02d4*/ 	.word	0x000036b0


	//   ....[74]....
        /*02d8*/ 	.word	0x000036d0


	//   ....[75]....
        /*02dc*/ 	.word	0x000036f0


	//   ....[76]....
        /*02e0*/ 	.word	0x00003720


	//   ....[77]....
        /*02e4*/ 	.word	0x00003750


	//   ....[78]....
        /*02e8*/ 	.word	0x00003770


	//   ....[79]....
        /*02ec*/ 	.word	0x000037a0


	//   ....[80]....
        /*02f0*/ 	.word	0x00003c70


	//   ....[81]....
        /*02f4*/ 	.word	0x00003d90


	//   ....[82]....
        /*02f8*/ 	.word	0x00003eb0


	//   ....[83]....
        /*02fc*/ 	.word	0x00003f00


	//   ....[84]....
        /*0300*/ 	.word	0x00003f30


	//   ....[85]....
        /*0304*/ 	.word	0x00003f50


	//   ....[86]....
        /*0308*/ 	.word	0x00003f70


	//   ....[87]....
        /*030c*/ 	.word	0x00004020


	//   ....[88]....
        /*0310*/ 	.word	0x00004070


	//   ....[89]....
        /*0314*/ 	.word	0x00004090


	//   ....[90]....
        /*0318*/ 	.word	0x000040b0


	//   ....[91]....
        /*031c*/ 	.word	0x000040d0


	//----- nvinfo : EIATTR_EXIT_INSTR_OFFSETS
	.align		4
.L_3903:
        /*0320*/ 	.byte	0x04, 0x1c
        /*0322*/ 	.short	(.L_3905 - .L_3904)


	//   ....[0]....
.L_3904:
        /*0324*/ 	.word	0x00004190


	//   ....[1]....
        /*0328*/ 	.word	0x000043d0


	//----- nvinfo : EIATTR_MAX_THREADS
	.align		4
.L_3905:
        /*032c*/ 	.byte	0x04, 0x05
        /*032e*/ 	.short	(.L_3907 - .L_3906)
.L_3906:
        /*0330*/ 	.word	0x00000020
        /*0334*/ 	.word	0x00000001
        /*0338*/ 	.word	0x00000001


	//----- nvinfo : EIATTR_CRS_STACK_SIZE
	.align		4
.L_3907:
        /*033c*/ 	.byte	0x04, 0x1e
        /*033e*/ 	.short	(.L_3909 - .L_3908)
.L_3908:
        /*0340*/ 	.word	0x00000000
.L_3909:


//--------------------- .nv.info._Z25selective_scan_bwd_kernelI32Selective_Scan_bwd_kernel_traitsILi32ELi4ELb1ELb1ELb0ELb0ELb1EfN3c107complexIfEEEEv12SSMParamsBwd --------------------------
	.section	.nv.info._Z25selective_scan_bwd_kernelI32Selective_Scan_bwd_kernel_traitsILi32ELi4ELb1ELb1ELb0ELb0ELb1EfN3c107complexIfEEEEv12SSMParamsBwd,"",@"SHT_CUDA_INFO"
	.sectionflags	@""
	.align	4


	//----- nvinfo : EIATTR_CUDA_API_VERSION
	.align		4
        /*0000*/ 	.byte	0x04, 0x37
        /*0002*/ 	.short	(.L_3911 - .L_3910)
.L_3910:
        /*0004*/ 	.word	0x00000082


	//----- nvinfo : EIATTR_SW2861232_WAR
	.align		4
.L_3911:
        /*0008*/ 	.byte	0x01, 0x35
	.zero		2


	//----- nvinfo : EIATTR_PARAM_CBANK
	.align		4
        /*000c*/ 	.byte	0x04, 0x0a
        /*000e*/ 	.short	(.L_3913 - .L_3912)
	.align		4
.L_3912:
        /*0010*/ 	.word	index@(.nv.constant0._Z25selective_scan_bwd_kernelI32Selective_Scan_bwd_kernel_traitsILi32ELi4ELb1ELb1ELb0ELb0ELb1EfN3c107complexIfEEEEv12SSMParamsBwd)
        /*0014*/ 	.short	0x0160
        /*0016*/ 	.short	0x01f0


	//----- nvinfo : EIATTR_CBANK_PARAM_SIZE
	.align		4
.L_3913:
        /*0018*/ 	.byte	0x03, 0x19
        /*001a*/ 	.short	0x01f0


	//----- nvinfo : EIATTR_KPARAM_INFO
	.align		4
        /*001c*/ 	.byte	0x04, 0x17
        /*001e*/ 	.short	(.L_3915 - .L_3914)
.L_3914:
        /*0020*/ 	.word	0x00000000
        /*0024*/ 	.short	0x0000
        /*0026*/ 	.short	0x0000
        /*0028*/ 	.byte	0x00, 0xf0, 0xc1, 0x07


	//----- nvinfo : EIATTR_MAXREG_COUNT
	.align		4
.L_3915:
        /*002c*/ 	.byte	0x03, 0x1b
        /*002e*/ 	.short	0x00ff


	//----- nvinfo : EIATTR_NUM_BARRIERS
	.align		4
        /*0030*/ 	.byte	0x02, 0x4c
        /*0032*/ 	.byte	0x01
	.zero		1


	//----- nvinfo : EIATTR_MERCURY_ISA_VERSION
	.align		4
        /*0034*/ 	.byte	0x03, 0x5f
        /*0036*/ 	.short	0x0000


	//----- nvinfo : EIATTR_COOP_GROUP_MASK_REGIDS
	.align		4
        /*0038*/ 	.byte	0x04, 0x29
        /*003a*/ 	.short	(.L_3917 - .L_3916)


	//   ....[0]....
.L_3916:
        /*003c*/ 	.word	0xffffffff


	//   ....[1]....
        /*0040*/ 	.word	0xffffffff


	//   ....[2]....
        /*0044*/ 	.word	0xffffffff


	//   ....[3]....
        /*0048*/ 	.word	0xffffffff


	//   ....[4]....
        /*004c*/ 	.word	0xffffffff


	//   ....[5]....
        /*0050*/ 	.word	0xffffffff


	//   ....[6]....
        /*0054*/ 	.word	0xffffffff


	//   ....[7]....
        /*0058*/ 	.word	0xffffffff


	//   ....[8]....
        /*005c*/ 	.word	0xffffffff


	//   ....[9]....
        /*0060*/ 	.word	0xffffffff


	//   ....[10]....
        /*0064*/ 	.word	0xffffffff


	//   ....[11]....
        /*0068*/ 	.word	0xffffffff


	//   ....[12]....
        /*006c*/ 	.word	0xffffffff


	//   ....[13]....
        /*0070*/ 	.word	0xffffffff


	//   ....[14]....
        /*0074*/ 	.word	0xffffffff


	//   ....[15]....
        /*0078*/ 	.word	0xffffffff


	//   ....[16]....
        /*007c*/ 	.word	0xffffffff


	//   ....[17]....
        /*0080*/ 	.word	0xffffffff


	//   ....[18]....
        /*0084*/ 	.word	0xffffffff


	//   ....[19]....
        /*0088*/ 	.word	0xffffffff


	//   ....[20]....
        /*008c*/ 	.word	0xffffffff


	//   ....[21]....
        /*0090*/ 	.word	0xffffffff


	//   ....[22]....
        /*0094*/ 	.word	0xffffffff


	//   ....[23]....
        /*0098*/ 	.word	0xffffffff


	//   ....[24]....
        /*009c*/ 	.word	0xffffffff


	//   ....[25]....
        /*00a0*/ 	.word	0xffffffff


	//   ....[26]....
        /*00a4*/ 	.word	0xffffffff


	//   ....[27]....
        /*00a8*/ 	.word	0xffffffff


	//   ....[28]....
        /*00ac*/ 	.word	0xffffffff


	//   ....[29]....
        /*00b0*/ 	.word	0xffffffff


	//   ....[30]....
        /*00b4*/ 	.word	0xffffffff


	//   ....[31]....
        /*00b8*/ 	.word	0xffffffff


	//   ....[32]....
        /*00bc*/ 	.word	0xffffffff


	//   ....[33]....
        /*00c0*/ 	.word	0xffffffff


	//   ....[34]....
        /*00c4*/ 	.word	0xffffffff


	//   ....[35]....
        /*00c8*/ 	.word	0xffffffff


	//   ....[36]....
        /*00cc*/ 	.word	0xffffffff


	//   ....[37]....
        /*00d0*/ 	.word	0xffffffff


	//   ....[38]....
        /*00d4*/ 	.word	0xffffffff


	//   ....[39]....
        /*00d8*/ 	.word	0xffffffff


	//   ....[40]....
        /*00dc*/ 	.word	0xffffffff


	//   ....[41]....
        /*00e0*/ 	.word	0xffffffff


	//   ....[42]....
        /*00e4*/ 	.word	0xffffffff


	//   ....[43]....
        /*00e8*/ 	.word	0xffffffff


	//   ....[44]....
        /*00ec*/ 	.word	0xffffffff


	//   ....[45]....
        /*00f0*/ 	.word	0xffffffff


	//   ....[46]....
        /*00f4*/ 	.word	0xffffffff


	//   ....[47]....
        /*00f8*/ 	.word	0xffffffff


	//   ....[48]....
        /*00fc*/ 	.word	0xffffffff


	//   ....[49]....
        /*0100*/ 	.word	0xffffffff


	//   ....[50]....
        /*0104*/ 	.word	0xffffffff


	//   ....[51]....
        /*0108*/ 	.word	0xffffffff


	//   ....[52]....
        /*010c*/ 	.word	0xffffffff


	//   ....[53]....
        /*0110*/ 	.word	0xffffffff


	//   ....[54]....
        /*0114*/ 	.word	0xffffffff


	//   ....[55]....
        /*0118*/ 	.word	0xffffffff


	//   ....[56]....
        /*011c*/ 	.word	0xffffffff


	//   ....[57]....
        /*0120*/ 	.word	0xffffffff


	//   ....[58]....
        /*0124*/ 	.word	0xffffffff


	//   ....[59]....
        /*0128*/ 	.word	0xffffffff


	//   ....[60]....
        /*012c*/ 	.word	0xffffffff


	//   ....[61]....
        /*0130*/ 	.word	0xffffffff


	//   ....[62]....
        /*0134*/ 	.word	0xffffffff


	//   ....[63]....
        /*0138*/ 	.word	0xffffffff


	//   ....[64]....
        /*013c*/ 	.word	0xffffffff


	//   ....[65]....
        /*0140*/ 	.word	0xffffffff


	//   ....[66]....
        /*0144*/ 	.word	0xffffffff


	//   ....[67]....
        /*0148*/ 	.word	0xffffffff


	//   ....[68]....
        /*014c*/ 	.word	0xffffffff


	//   ....[69]....
        /*0150*/ 	.word	0xffffffff


	//   ....[70]....
        /*0154*/ 	.word	0xffffffff


	//   ....[71]....
        /*0158*/ 	.word	0xffffffff


	//   ....[72]....
        /*015c*/ 	.word	0xffffffff


	//   ....[73]....
        /*0160*/ 	.word	0xffffffff


	//   ....[74]....
        /*0164*/ 	.word	0xffffffff


	//   ....[75]....
        /*0168*/ 	.word	0xffffffff


	//   ....[76]....
        /*016c*/ 	.word	0xffffffff


	//   ....[77]....
        /*0170*/ 	.word	0xffffffff


	//   ....[78]....
        /*0174*/ 	.word	0xffffffff


	//   ....[79]....
        /*0178*/ 	.word	0xffffffff


	//   ....[80]....
        /*017c*/ 	.word	0xffffffff


	//   ....[81]....
        /*0180*/ 	.word	0xffffffff


	//   ....[82]....
        /*0184*/ 	.word	0xffffffff


	//   ....[83]....
        /*0188*/ 	.word	0xffffffff


	//   ....[84]....
        /*018c*/ 	.word	0xffffffff


	//   ....[85]....
        /*0190*/ 	.word	0xffffffff


	//   ....[86]....
        /*0194*/ 	.word	0xffffffff


	//   ....[87]....
        /*0198*/ 	.word	0xffffffff


	//   ....[88]....
        /*019c*/ 	.word	0xffffffff


	//   ....[89]....
        /*01a0*/ 	.word	0xffffffff


	//   ....[90]....
        /*01a4*/ 	.word	0xffffffff


	//   ....[91]....
        /*01a8*/ 	.word	0xffffffff


	//   ....[92]....
        /*01ac*/ 	.word	0xffffffff


	//   ....[93]....
        /*01b0*/ 	.word	0xffffffff


	//   ....[94]....
        /*01b4*/ 	.word	0xffffffff


	//   ....[95]....
        /*01b8*/ 	.word	0xffffffff


	//----- nvinfo : EIATTR_COOP_GROUP_INSTR_OFFSETS
	.align		4
.L_3917:
        /*01bc*/ 	.byte	0x04, 0x28
        /*01be*/ 	.short	(.L_3919 - .L_3918)


	//   ....[0]....
.L_3918:
        /*01c0*/ 	.word	0x00000a90


	//   ....[1]....
        /*01c4*/ 	.word	0x00000b10


	//   ....[2]....
        /*01c8*/ 	.word	0x00000c30


	//   ....[3]....
        /*01cc*/ 	.word	0x00000d30


	//   ....[4]....
        /*01d0*/ 	.word	0x00000ed0


	//   ....[5]....
        /*01d4*/ 	.word	0x000010d0


	//   ....[6]....
        /*01d8*/ 	.word	0x00001240


	//   ....[7]....
        /*01dc*/ 	.word	0x00001980


	//   ....[8]....
        /*01e0*/ 	.word	0x00001ec0


	//   ....[9]....
        /*01e4*/ 	.word	0x00001f00


	//   ....[10]....
        /*01e8*/ 	.word	0x00001f40


	//   ....[11]....
        /*01ec*/ 	.word	0x00001f70


	//   ....[12]....
        /*01f0*/ 	.word	0x00001f80


	//   ....[13]....
        /*01f4*/ 	.word	0x00001f90


	//   ....[14]....
        /*01f8*/ 	.word	0x00002010


	//   ....[15]....
        /*01fc*/ 	.word	0x00002040


	//   ....[16]....
        /*0200*/ 	.word	0x00002070


	//   ....[17]....
        /*0204*/ 	.word	0x00002090


	//   ....[18]....
        /*0208*/ 	.word	0x00002120


	//   ....[19]....
        /*020c*/ 	.word	0x00002150


	//   ....[20]....
        /*0210*/ 	.word	0x00002180


	//   ....[21]....
        /*0214*/ 	.word	0x000021a0


	//   ....[22]....
        /*0218*/ 	.word	0x00002240


	//   ....[23]....
        /*021c*/ 	.word	0x00002270


	//   ....[24]....
        /*0220*/ 	.word	0x00002290


	//   ....[25]....
        /*0224*/ 	.word	0x000022a0


	//   ....[26]....
        /*0228*/ 	.word	0x00002330


	//   ....[27]....
        /*022c*/ 	.word	0x00002380


	//   ....[28]....
        /*0230*/ 	.word	0x000023c0


	//   ....[29]....
        /*0234*/ 	.word	0x000023f0


	//   ....[30]....
        /*0238*/ 	.word	0x00002540


	//   ....[31]....
        /*023c*/ 	.word	0x00002580


	//   ....[32]....
        /*0240*/ 	.word	0x000025c0


	//   ....[33]....
        /*0244*/ 	.word	0x00002600


	//   ....[34]....
        /*0248*/ 	.word	0x000027d0


	//   ....[35]....
        /*024c*/ 	.word	0x00002800


	//   ....[36]....
        /*0250*/ 	.word	0x00002810


	//   ....[37]....
        /*0254*/ 	.word	0x00002820


	//   ....[38]....
        /*0258*/ 	.word	0x00002920


	//   ....[39]....
        /*025c*/ 	.word	0x00002960


	//   ....[40]....
        /*0260*/ 	.word	0x000029a0


	//   ....[41]....
        /*0264*/ 	.word	0x000029e0


	//   ....[42]....
        /*0268*/ 	.word	0x00002ac0


	//   ....[43]....
        /*026c*/ 	.word	0x00002af0


	//   ....[44]....
        /*0270*/ 	.word	0x00002b10


	//   ....[45]....
        /*0274*/ 	.word	0x00002b20


	//   ....[46]....
        /*0278*/ 	.word	0x00002c00


	//   ....[47]....
        /*027c*/ 	.word	0x00002c20


	//   ....[48]....
        /*0280*/ 	.word	0x00002c30


	//   ....[49]....
        /*0284*/ 	.word	0x00002c40


	//   ....[50]....
        /*0288*/ 	.word	0x00002d20


	//   ....[51]....
        /*028c*/ 	.word	0x00002d50


	//   ....[52]....
        /*0290*/ 	.word	0x00002d60


	//   ....[53]....
        /*0294*/ 	.word	0x00002d70


	//   ....[54]....
        /*0298*/ 	.word	0x00002e60


	//   ....[55]....
        /*029c*/ 	.word	0x00002ea0


	//   ....[56]....
        /*02a0*/ 	.word	0x00002ee0


	//   ....[57]....
        /*02a4*/ 	.word	0x00002f00


	//   ....[58]....
        /*02a8*/ 	.word	0x00002f20


	//   ....[59]....
        /*02ac*/ 	.word	0x00002f50


	//   ....[60]....
        /*02b0*/ 	.word	0x00002f70


	//   ....[61]....
        /*02b4*/ 	.word	0x00002f90


	//   ....[62]....
        /*02b8*/ 	.word	0x00002fb0


	//   ....[63]....
        /*02bc*/ 	.word	0x00002fe0


	//   ....[64]....
        /*02c0*/ 	.word	0x00003b60


	//   ....[65]....
        /*02c4*/ 	.word	0x00003ba0


	//   ....[66]....
        /*02c8*/ 	.word	0x00003be0


	//   ....[67]....
        /*02cc*/ 	.word	0x00003c20


	//   ....[68]....
        /*02d0*/ 	.word	0x00003c80


	//   ....[69]....
        /*02d4*/ 	.word	0x00003ca0


	//   ....[70]....
        /*02d8*/ 	.word	0x00003cc0


	//   ....[71]....
        /*02dc*/ 	.word	0x00003ce0


	//   ....[72]....
        /*02e0*/ 	.word	0x00003d10


	//   ....[73]....
        /*02e4*/ 	.word	0x00003d30


	//   ....[74]....
        /*02e8*/ 	.word	0x00003d50


	//   ....[75]....
        /*02ec*/ 	.word	0x00003d70


	//   ....[76]....
        /*02f0*/ 	.word	0x00003da0


	//   ....[77]....
        /*02f4*/ 	.word	0x00003dc0


	//   ....[78]....
        /*02f8*/ 	.word	0x00003de0


	//   ....[79]....
        /*02fc*/ 	.word	0x00003e00


	//   ....[80]....
        /*0300*/ 	.word	0x00003e40


	//   ....[81]....
        /*0304*/ 	.word	0x00003e70


	//   ....[82]....
        /*0308*/ 	.word	0x00003ea0


	//   ....[83]....
        /*030c*/ 	.word	0x00003ee0


	//   ....[84]....
        /*0310*/ 	.word	0x000043f0


	//   ....[85]....
        /*0314*/ 	.word	0x00004500


	//   ....[86]....
        /*0318*/ 	.word	0x00004620


	//   ....[87]....
        /*031c*/ 	.word	0x00004670


	//   ....[88]....
        /*0320*/ 	.word	0x000046a0


	//   ....[89]....
        /*0324*/ 	.word	0x000046c0


	//   ....[90]....
        /*0328*/ 	.word	0x000046e0


	//   ....[91]....
        /*032c*/ 	.word	0x00004790


	//   ....[92]....
        /*0330*/ 	.word	0x000047e0


	//   ....[93]....
        /*0334*/ 	.word	0x00004800


	//   ....[94]....
        /*0338*/ 	.word	0x00004820


	//   ....[95]....
        /*033c*/ 	.word	0x00004840


	//----- nvinfo : EIATTR_EXIT_INSTR_OFFSETS
	.align		4
.L_3919:
        /*0340*/ 	.byte	0x04, 0x1c
        /*0342*/ 	.short	(.L_3921 - .L_3920)


	//   ....[0]....
.L_3920:
        /*0344*/ 	.word	0x00004900


	//   ....[1]....
        /*0348*/ 	.word	0x00004b40


	//----- nvinfo : EIATTR_MAX_THREADS
	.align		4
.L_3921:
        /*034c*/ 	.byte	0x04, 0x05
        /*034e*/ 	.short	(.L_3923 - .L_3922)
.L_3922:
        /*0350*/ 	.word	0x00000020
        /*0354*/ 	.word	0x00000001
        /*0358*/ 	.word	0x00000001


	//----- nvinfo : EIATTR_CRS_STACK_SIZE
	.align		4
.L_3923:
        /*035c*/ 	.byte	0x04, 0x1e
        /*035e*/ 	.short	(.L_3925 - .L_3924)
.L_3924:
        /*0360*/ 	.word	0x00000000
.L_3925:


//--------------------- .nv.info._Z25selective_scan_bwd_kernelI32Selective_Scan_bwd_kernel_traitsILi32ELi4ELb1ELb1ELb0ELb1ELb0EfN3c107complexIfEEEEv12SSMParamsBwd --------------------------
	.section	.nv.info._Z25selective_scan_bwd_kernelI32Selective_Scan_bwd_kernel_traitsILi32ELi4ELb1ELb1ELb0ELb1ELb0EfN3c107complexIfEEEEv12SSMParamsBwd,"",@"SHT_CUDA_INFO"
	.sectionflags	@""
	.align	4


	//----- nvinfo : EIATTR_CUDA_API_VERSION
	.align		4
        /*0000*/ 	.byte	0x04, 0x37
        /*0002*/ 	.short	(.L_3927 - .L_3926)
.L_3926:
        /*0004*/ 	.word	0x00000082


	//----- nvinfo : EIATTR_SW2861232_WAR
	.align		4
.L_3927:
        /*0008*/ 	.byte	0x01, 0x35
	.zero		2


	//----- nvinfo : EIATTR_PARAM_CBANK
	.align		4
        /*000c*/ 	.byte	0x04, 0x0a
        /*000e*/ 	.short	(.L_3929 - .L_3928)
	.align		4
.L_3928:
        /*0010*/ 	.word	index@(.nv.constant0._Z25selective_scan_bwd_kernelI32Selective_Scan_bwd_kernel_traitsILi32ELi4ELb1ELb1ELb0ELb1ELb0EfN3c107complexIfEEEEv12SSMParamsBwd)
        /*0014*/ 	.short	0x0160
        /*0016*/ 	.short	0x01f0


	//----- nvinfo : EIATTR_CBANK_PARAM_SIZE
	.align		4
.L_3929:
        /*0018*/ 	.byte	0x03, 0x19
        /*001a*/ 	.short	0x01f0


	//----- nvinfo : EIATTR_KPARAM_INFO
	.align		4
        /*001c*/ 	.byte	0x04, 0x17
        /*001e*/ 	.short	(.L_3931 - .L_3930)
.L_3930:
        /*0020*/ 	.word	0x00000000
        /*0024*/ 	.short	0x0000
        /*0026*/ 	.short	0x0000
        /*0028*/ 	.byte	0x00, 0xf0, 0xc1, 0x07


	//----- nvinfo : EIATTR_MAXREG_COUNT
	.align		4
.L_3931:
        /*002c*/ 	.byte	0x03, 0x1b
        /*002e*/ 	.short	0x00ff


	//----- nvinfo : EIATTR_NUM_BARRIERS
	.align		4
        /*0030*/ 	.byte	0x02, 0x4c
        /*0032*/ 	.byte	0x01
	.zero		1


	//----- nvinfo : EIATTR_MERCURY_ISA_VERSION
	.align		4
        /*0034*/ 	.byte	0x03, 0x5f
        /*0036*/ 	.short	0x0000


	//----- nvinfo : EIATTR_COOP_GROUP_MASK_REGIDS
	.align		4
        /*0038*/ 	.byte	0x04, 0x29
        /*003a*/ 	.short	(.L_3933 - .L_3932)


	//   ....[0]....
.L_3932:
        /*003c*/ 	.word	0xffffffff


	//   ....[1]....
        /*0040*/ 	.word	0xffffffff


	//   ....[2]....
        /*0044*/ 	.word	0xffffffff


	//   ....[3]....
        /*0048*/ 	.word	0xffffffff


	//   ....[4]....
        /*004c*/ 	.word	0xffffffff


	//   ....[5]....
        /*0050*/ 	.word	0xffffffff


	//   ....[6]....
        /*0054*/ 	.word	0xffffffff


	//   ....[7]....
        /*0058*/ 	.word	0xffffffff


	//   ....[8]....
        /*005c*/ 	.word	0xffffffff


	//   ....[9]....
        /*0060*/ 	.word	0xffffffff


	//   ....[10]....
        /*0064*/ 	.word	0xffffffff


	//   ....[11]....
        /*0068*/ 	.word	0xffffffff


	//   ....[12]....
        /*006c*/ 	.word	0xffffffff


	//   ....[13]....
        /*0070*/ 	.word	0xffffffff


	//   ....[14]....
        /*0074*/ 	.word	0xffffffff


	//   ....[15]....
        /*0078*/ 	.word	0xffffffff


	//   ....[16]....
        /*007c*/ 	.word	0xffffffff


	//   ....[17]....
        /*0080*/ 	.word	0xffffffff


	//   ....[18]....
        /*0084*/ 	.word	0xffffffff


	//   ....[19]....
        /*0088*/ 	.word	0xffffffff


	//   ....[20]....
        /*008c*/ 	.word	0xffffffff


	//   ....[21]....
        /*0090*/ 	.word	0xffffffff


	//   ....[22]....
        /*0094*/ 	.word	0xffffffff


	//   ....[23]....
        /*0098*/ 	.word	0xffffffff


	//   ....[24]....
        /*009c*/ 	.word	0xffffffff


	//   ....[25]....
        /*00a0*/ 	.word	0xffffffff


	//   ....[26]....
        /*00a4*/ 	.word	0xffffffff


	//   ....[27]....
        /*00a8*/ 	.word	0xffffffff


	//   ....[28]....
        /*00ac*/ 	.word	0xffffffff


	//   ....[29]....
        /*00b0*/ 	.word	0xffffffff


	//   ....[30]....
        /*00b4*/ 	.word	0xffffffff


	//   ....[31]....
        /*00b8*/ 	.word	0xffffffff


	//   ....[32]....
        /*00bc*/ 	.word	0xffffffff


	//   ....[33]....
        /*00c0*/ 	.word	0xffffffff


	//   ....[34]....
        /*00c4*/ 	.word	0xffffffff


	//   ....[35]....
        /*00c8*/ 	.word	0xffffffff


	//   ....[36]....
        /*00cc*/ 	.word	0xffffffff


	//   ....[37]....
        /*00d0*/ 	.word	0xffffffff


	//   ....[38]....
        /*00d4*/ 	.word	0xffffffff


	//   ....[39]....
        /*00d8*/ 	.word	0xffffffff


	//   ....[40]....
        /*00dc*/ 	.word	0xffffffff


	//   ....[41]....
        /*00e0*/ 	.word	0xffffffff


	//   ....[42]....
        /*00e4*/ 	.word	0xffffffff


	//   ....[43]....
        /*00e8*/ 	.word	0xffffffff


	//   ....[44]....
        /*00ec*/ 	.word	0xffffffff


	//   ....[45]....
        /*00f0*/ 	.word	0xffffffff


	//   ....[46]....
        /*00f4*/ 	.word	0xffffffff


	//   ....[47]....
        /*00f8*/ 	.word	0xffffffff


	//   ....[48]....
        /*00fc*/ 	.word	0xffffffff


	//   ....[49]....
        /*0100*/ 	.word	0xffffffff


	//   ....[50]....
        /*0104*/ 	.word	0xffffffff


	//   ....[51]....
        /*0108*/ 	.word	0xffffffff


	//   ....[52]....
        /*010c*/ 	.word	0xffffffff


	//   ....[53]....
        /*0110*/ 	.word	0xffffffff


	//   ....[54]....
        /*0114*/ 	.word	0xffffffff


	//   ....[55]....
        /*0118*/ 	.word	0xffffffff


	//   ....[56]....
        /*011c*/ 	.word	0xffffffff


	//   ....[57]....
        /*0120*/ 	.word	0xffffffff


	//   ....[58]....
        /*0124*/ 	.word	0xffffffff


	//   ....[59]....
        /*0128*/ 	.word	0xffffffff


	//   ....[60]....
        /*012c*/ 	.word	0xffffffff


	//   ....[61]....
        /*0130*/ 	.word	0xffffffff


	//   ....[62]....
        /*0134*/ 	.word	0xffffffff


	//   ....[63]....
        /*0138*/ 	.word	0xffffffff


	//   ....[64]....
        /*013c*/ 	.word	0xffffffff


	//   ....[65]....
        /*0140*/ 	.word	0xffffffff


	//   ....[66]....
        /*0144*/ 	.word	0xffffffff


	//   ....[67]....
        /*0148*/ 	.word	0xffffffff


	//   ....[68]....
        /*014c*/ 	.word	0xffffffff


	//   ....[69]....
        /*0150*/ 	.word	0xffffffff


	//   ....[70]....
        /*0154*/ 	.word	0xffffffff


	//   ....[71]....
        /*0158*/ 	.word	0xffffffff


	//   ....[72]....
        /*015c*/ 	.word	0xffffffff


	//   ....[73]....
        /*0160*/ 	.word	0xffffffff


	//   ....[74]....
        /*0164*/ 	.word	0xffffffff


	//   ....[75]....
        /*0168*/ 	.word	0xffffffff


	//   ....[76]....
        /*016c*/ 	.word	0xffffffff


	//   ....[77]....
        /*0170*/ 	.word	0xffffffff


	//   ....[78]....
        /*0174*/ 	.word	0xffffffff


	//   ....[79]....
        /*0178*/ 	.word	0xffffffff


	//   ....[80]....
        /*017c*/ 	.word	0xffffffff


	//   ....[81]....
        /*0180*/ 	.word	0xffffffff


	//   ....[82]....
        /*0184*/ 	.word	0xffffffff


	//   ....[83]....
        /*0188*/ 	.word	0xffffffff


	//   ....[84]....
        /*018c*/ 	.word	0xffffffff


	//   ....[85]....
        /*0190*/ 	.word	0xffffffff


	//   ....[86]....
        /*0194*/ 	.word	0xffffffff


	//   ....[87]....
        /*0198*/ 	.word	0xffffffff


	//   ....[88]....
        /*019c*/ 	.word	0xffffffff


	//   ....[89]....
        /*01a0*/ 	.word	0xffffffff


	//   ....[90]....
        /*01a4*/ 	.word	0xffffffff


	//   ....[91]....
        /*01a8*/ 	.word	0xffffffff


	//   ....[92]....
        /*01ac*/ 	.word	0xffffffff


	//----- nvinfo : EIATTR_COOP_GROUP_INSTR_OFFSETS
	.align		4
.L_3933:
        /*01b0*/ 	.byte	0x04, 0x28
        /*01b2*/ 	.short	(.L_3935 - .L_3934)


	//   ....[0]....
.L_3934:
        /*01b4*/ 	.word	0x00000a60


	//   ....[1]....
        /*01b8*/ 	.word	0x00000ae0


	//   ....[2]....
        /*01bc*/ 	.word	0x00000bc0


	//   ....[3]....
        /*01c0*/ 	.word	0x00001ac0


	//   ....[4]....
        /*01c4*/ 	.word	0x00001fc0


	//   ....[5]....
        /*01c8*/ 	.word	0x00002000


	//   ....[6]....
        /*01cc*/ 	.word	0x00002040


	//   ....[7]....
        /*01d0*/ 	.word	0x00002070


	//   ....[8]....
        /*01d4*/ 	.word	0x00002090


	//   ....[9]....
        /*01d8*/ 	.word	0x00002110


	//   ....[10]....
        /*01dc*/ 	.word	0x00002140


	//   ....[11]....
        /*01e0*/ 	.word	0x00002170


	//   ....[12]....
        /*01e4*/ 	.word	0x00002190


	//   ....[13]....
        /*01e8*/ 	.word	0x00002210


	//   ....[14]....
        /*01ec*/ 	.word	0x00002240


	//   ....[15]....
        /*01f0*/ 	.word	0x00002290


	//   ....[16]....
        /*01f4*/ 	.word	0x000022a0


	//   ....[17]....
        /*01f8*/ 	.word	0x00002340


	//   ....[18]....
        /*01fc*/ 	.word	0x00002360


	//   ....[19]....
        /*0200*/ 	.word	0x00002390


	//   ....[20]....
        /*0204*/ 	.word	0x000023a0


	//   ....[21]....
        /*0208*/ 	.word	0x00002440


	//   ....[22]....
        /*020c*/ 	.word	0x00002480


	//   ....[23]....
        /*0210*/ 	.word	0x000024c0


	//   ....[24]....
        /*0214*/ 	.word	0x000024f0


	//   ....[25]....
        /*0218*/ 	.word	0x00002600


	//   ....[26]....
        /*021c*/ 	.word	0x00002640


	//   ....[27]....
        /*0220*/ 	.word	0x00002680


	//   ....[28]....
        /*0224*/ 	.word	0x000026c0


	//   ....[29]....
        /*0228*/ 	.word	0x00002700


	//   ....[30]....
        /*022c*/ 	.word	0x000028e0


	//   ....[31]....
        /*0230*/ 	.word	0x00002900


	//   ....[32]....
        /*0234*/ 	.word	0x00002910


	//   ....[33]....
        /*0238*/ 	.word	0x00002920


	//   ....[34]....
        /*023c*/ 	.word	0x00002a20


	//   ....[35]....
        /*0240*/ 	.word	0x00002a60


	//   ....[36]....
        /*0244*/ 	.word	0x00002a90


	//   ....[37]....
        /*0248*/ 	.word	0x00002ab0


	//   ....[38]....
        /*024c*/ 	.word	0x00002bb0


	//   ....[39]....
        /*0250*/ 	.word	0x00002bf0


	//   ....[40]....
        /*0254*/ 	.word	0x00002c30


	//   ....[41]....
        /*0258*/ 	.word	0x00002c60


	//   ....[42]....
        /*025c*/ 	.word	0x00002d50


	//   ....[43]....
        /*0260*/ 	.word	0x00002d80


	//   ....[44]....
        /*0264*/ 	.word	0x00002d90


	//   ....[45]....
        /*0268*/ 	.word	0x00002da0


	//   ....[46]....
        /*026c*/ 	.word	0x00002e80


	//   ....[47]....
        /*0270*/ 	.word	0x00002eb0


	//   ....[48]....
        /*0274*/ 	.word	0x00002ec0


	//   ....[49]....
        /*0278*/ 	.word	0x00002ed0


	//   ....[50]....
        /*027c*/ 	.word	0x00002fb0


	//   ....[51]....
        /*0280*/ 	.word	0x00002ff0


	//   ....[52]....
        /*0284*/ 	.word	0x00003030


	//   ....[53]....
        /*0288*/ 	.word	0x00003060


	//   ....[54]....
        /*028c*/ 	.word	0x00003090


	//   ....[55]....
        /*0290*/ 	.word	0x000030c0


	//   ....[56]....
        /*0294*/ 	.word	0x000030f0


	//   ....[57]....
        /*0298*/ 	.word	0x00003120


	//   ....[58]....
        /*029c*/ 	.word	0x00003150


	//   ....[59]....
        /*02a0*/ 	.word	0x00003180


	//   ....[60]....
        /*02a4*/ 	.word	0x00003cb0


	//   ....[61]....
        /*02a8*/ 	.word	0x00003cf0


	//   ....[62]....
        /*02ac*/ 	.word	0x00003d30


	//   ....[63]....
        /*02b0*/ 	.word	0x00003d70


	//   ....[64]....
        /*02b4*/ 	.word	0x00003dd0


	//   ....[65]....
        /*02b8*/ 	.word	0x00003df0


	//   ....[66]....
        /*02bc*/ 	.word	0x00003e10


	//   ....[67]....
        /*02c0*/ 	.word	0x00003e30


	//   ....[68]....
        /*02c4*/ 	.word	0x00003e60


	//   ....[69]....
        /*02c8*/ 	.word	0x00003e80


	//   ....[70]....
        /*02cc*/ 	.word	0x00003ea0


	//   ....[71]....
        /*02d0*/ 	.word	0x00003ec0


	//   ....[72]....
        /*02d4*/ 	.word	0x00003ef0


	//   ....[73]....
        /*02d8*/ 	.word	0x00003f10


	//   ....[74]....
        /*02dc*/ 	.word	0x00003f30


	//   ....[75]....
        /*02e0*/ 	.word	0x00003f50


	//   ....[76]....
        /*02e4*/ 	.word	0x00003fb0


	//   ....[77]....
        /*02e8*/ 	.word	0x00003fe0


	//   ....[78]....
        /*02ec*/ 	.word	0x00004020


	//   ....[79]....
        /*02f0*/ 	.word	0x00004050


	//   ....[80]....
        /*02f4*/ 	.word	0x00004470


	//   ....[81]....
        /*02f8*/ 	.word	0x000045d0


	//   ....[82]....
        /*02fc*/ 	.word	0x00004870


	//   ....[83]....
        /*0300*/ 	.word	0x000049a0


	//   ....[84]....
        /*0304*/ 	.word	0x000049f0


	//   ....[85]....
        /*0308*/ 	.word	0x00004a20


	//   ....[86]....
        /*030c*/ 	.word	0x00004a40


	//   ....[87]....
        /*0310*/ 	.word	0x00004a60


	//   ....[88]....
        /*0314*/ 	.word	0x00004b10


	//   ....[89]....
        /*0318*/ 	.word	0x00004b60


	//   ....[90]....
        /*031c*/ 	.word	0x00004b80


	//   ....[91]....
        /*0320*/ 	.word	0x00004ba0


	//   ....[92]....
        /*0324*/ 	.word	0x00004bc0


	//----- nvinfo : EIATTR_EXIT_INSTR_OFFSETS
	.align		4
.L_3935:
        /*0328*/ 	.byte	0x04, 0x1c
        /*032a*/ 	.short	(.L_3937 - .L_3936)


	//   ....[0]....
.L_3936:
        /*032c*/ 	.word	0x00004c80


	//   ....[1]....
        /*0330*/ 	.word	0x00004ec0


	//----- nvinfo : EIATTR_MAX_THREADS
	.align		4
.L_3937:
        /*0334*/ 	.byte	0x04, 0x05
        /*0336*/ 	.short	(.L_3939 - .L_3938)
.L_3938:
        /*0338*/ 	.word	0x00000020
        /*033c*/ 	.word	0x00000001
        /*0340*/ 	.word	0x00000001


	//----- nvinfo : EIATTR_CRS_STACK_SIZE
	.align		4
.L_3939:
        /*0344*/ 	.byte	0x04, 0x1e
        /*0346*/ 	.short	(.L_3941 - .L_3940)
.L_3940:
        /*0348*/ 	.word	0x00000000
.L_3941:


//--------------------- .nv.info._Z25selective_scan_bwd_kernelI32Selective_Scan_bwd_kernel_traitsILi32ELi4ELb1ELb1ELb0ELb1ELb1EfN3c107complexIfEEEEv12SSMParamsBwd --------------------------
	.section	.nv.info._Z25selective_scan_bwd_kernelI32Selective_Scan_bwd_kernel_traitsILi32ELi4ELb1ELb1ELb0ELb1ELb1EfN3c107complexIfEEEEv12SSMParamsBwd,"",@"SHT_CUDA_INFO"
	.sectionflags	@""
	.align	4


	//----- nvinfo : EIATTR_CUDA_API_VERSION
	.align		4
        /*0000*/ 	.byte	0x04, 0x37
        /*0002*/ 	.short	(.L_3943 - .L_3942)
.L_3942:
        /*0004*/ 	.word	0x00000082


	//----- nvinfo : EIATTR_SW2861232_WAR
	.align		4
.L_3943:
        /*0008*/ 	.byte	0x01, 0x35
	.zero		2


	//----- nvinfo : EIATTR_PARAM_CBANK
	.align		4
        /*000c*/ 	.byte	0x04, 0x0a
        /*000e*/ 	.short	(.L_3945 - .L_3944)
	.align		4
.L_3944:
        /*0010*/ 	.word	index@(.nv.constant0._Z25selective_scan_bwd_kernelI32Selective_Scan_bwd_kernel_traitsILi32ELi4ELb1ELb1ELb0ELb1ELb1EfN3c107complexIfEEEEv12SSMParamsBwd)
        /*0014*/ 	.short	0x0160
        /*0016*/ 	.short	0x01f0


	//----- nvinfo : EIATTR_CBANK_PARAM_SIZE
	.align		4
.L_3945:
        /*0018*/ 	.byte	0x03, 0x19
        /*001a*/ 	.short	0x01f0


	//----- nvinfo : EIATTR_KPARAM_INFO
	.align		4
        /*001c*/ 	.byte	0x04, 0x17
        /*001e*/ 	.short	(.L_3947 - .L_3946)
.L_3946:
        /*0020*/ 	.word	0x00000000
        /*0024*/ 	.short	0x0000
        /*0026*/ 	.short	0x0000
        /*0028*/ 	.byte	0x00, 0xf0, 0xc1, 0x07


	//----- nvinfo : EIATTR_MAXREG_COUNT
	.align		4
.L_3947:
        /*002c*/ 	.byte	0x03, 0x1b
        /*002e*/ 	.short	0x00ff


	//----- nvinfo : EIATTR_NUM_BARRIERS
	.align		4
        /*0030*/ 	.byte	0x02, 0x4c
        /*0032*/ 	.byte	0x01
	.zero		1


	//----- nvinfo : EIATTR_MERCURY_ISA_VERSION
	.align		4
        /*0034*/ 	.byte	0x03, 0x5f
        /*0036*/ 	.short	0x0000


	//----- nvinfo : EIATTR_COOP_GROUP_MASK_REGIDS
	.align		4
        /*0038*/ 	.byte	0x04, 0x29
        /*003a*/ 	.short	(.L_3949 - .L_3948)


	//   ....[0]....
.L_3948:
        /*003c*/ 	.word	0xffffffff


	//   ....[1]....
        /*0040*/ 	.word	0xffffffff


	//   ....[2]....
        /*0044*/ 	.word	0xffffffff


	//   ....[3]....
        /*0048*/ 	.word	0xffffffff


	//   ....[4]....
        /*004c*/ 	.word	0xffffffff


	//   ....[5]....
        /*0050*/ 	.word	0xffffffff


	//   ....[6]....
        /*0054*/ 	.word	0xffffffff


	//   ....[7]....
        /*0058*/ 	.word	0xffffffff


	//   ....[8]....
        /*005c*/ 	.word	0xffffffff


	//   ....[9]....
        /*0060*/ 	.word	0xffffffff


	//   ....[10]....
        /*0064*/ 	.word	0xffffffff


	//   ....[11]....
        /*0068*/ 	.word	0xffffffff


	//   ....[12]....
        /*006c*/ 	.word	0xffffffff


	//   ....[13]....
        /*0070*/ 	.word	0xffffffff


	//   ....[14]....
        /*0074*/ 	.word	0xffffffff


	//   ....[15]....
        /*0078*/ 	.word	0xffffffff


	//   ....[16]....
        /*007c*/ 	.word	0xffffffff


	//   ....[17]....
        /*0080*/ 	.word	0xffffffff


	//   ....[18]....
        /*0084*/ 	.word	0xffffffff


	//   ....[19]....
        /*0088*/ 	.word	0xffffffff


	//   ....[20]....
        /*008c*/ 	.word	0xffffffff


	//   ....[21]....
        /*0090*/ 	.word	0xffffffff


	//   ....[22]....
        /*0094*/ 	.word	0xffffffff


	//   ....[23]....
        /*0098*/ 	.word	0xffffffff


	//   ....[24]....
        /*009c*/ 	.word	0xffffffff


	//   ....[25]....
        /*00a0*/ 	.word	0xffffffff


	//   ....[26]....
        /*00a4*/ 	.word	0xffffffff


	//   ....[27]....
        /*00a8*/ 	.word	0xffffffff


	//   ....[28]....
        /*00ac*/ 	.word	0xffffffff


	//   ....[29]....
        /*00b0*/ 	.word	0xffffffff


	//   ....[30]....
        /*00b4*/ 	.word	0xffffffff


	//   ....[31]....
        /*00b8*/ 	.word	0xffffffff


	//   ....[32]....
        /*00bc*/ 	.word	0xffffffff


	//   ....[33]....
        /*00c0*/ 	.word	0xffffffff


	//   ....[34]....
        /*00c4*/ 	.word	0xffffffff


	//   ....[35]....
        /*00c8*/ 	.word	0xffffffff


	//   ....[36]....
        /*00cc*/ 	.word	0xffffffff


	//   ....[37]....
        /*00d0*/ 	.word	0xffffffff


	//   ....[38]....
        /*00d4*/ 	.word	0xffffffff


	//   ....[39]....
        /*00d8*/ 	.word	0xffffffff


	//   ....[40]....
        /*00dc*/ 	.word	0xffffffff


	//   ....[41]....
        /*00e0*/ 	.word	0xffffffff


	//   ....[42]....
        /*00e4*/ 	.word	0xffffffff


	//   ....[43]....
        /*00e8*/ 	.word	0xffffffff


	//   ....[44]....
        /*00ec*/ 	.word	0xffffffff


	//   ....[45]....
        /*00f0*/ 	.word	0xffffffff


	//   ....[46]....
        /*00f4*/ 	.word	0xffffffff


	//   ....[47]....
        /*00f8*/ 	.word	0xffffffff


	//   ....[48]....
        /*00fc*/ 	.word	0xffffffff


	//   ....[49]....
        /*0100*/ 	.word	0xffffffff


	//   ....[50]....
        /*0104*/ 	.word	0xffffffff


	//   ....[51]....
        /*0108*/ 	.word	0xffffffff


	//   ....[52]....
        /*010c*/ 	.word	0xffffffff


	//   ....[53]....
        /*0110*/ 	.word	0xffffffff


	//   ....[54]....
        /*0114*/ 	.word	0xffffffff


	//   ....[55]....
        /*0118*/ 	.word	0xffffffff


	//   ....[56]....
        /*011c*/ 	.word	0xffffffff


	//   ....[57]....
        /*0120*/ 	.word	0xffffffff


	//   ....[58]....
        /*0124*/ 	.word	0xffffffff


	//   ....[59]....
        /*0128*/ 	.word	0xffffffff


	//   ....[60]....
        /*012c*/ 	.word	0xffffffff


	//   ....[61]....
        /*0130*/ 	.word	0xffffffff


	//   ....[62]....
        /*0134*/ 	.word	0xffffffff


	//   ....[63]....
        /*0138*/ 	.word	0xffffffff


	//   ....[64]....
        /*013c*/ 	.word	0xffffffff


	//   ....[65]....
        /*0140*/ 	.word	0xffffffff


	//   ....[66]....
        /*0144*/ 	.word	0xffffffff


	//   ....[67]....
        /*0148*/ 	.word	0xffffffff


	//   ....[68]....
        /*014c*/ 	.word	0xffffffff


	//   ....[69]....
        /*0150*/ 	.word	0xffffffff


	//   ....[70]....
        /*0154*/ 	.word	0xffffffff


	//   ....[71]....
        /*0158*/ 	.word	0xffffffff


	//   ....[72]....
        /*015c*/ 	.word	0xffffffff


	//   ....[73]....
        /*0160*/ 	.word	0xffffffff


	//   ....[74]....
        /*0164*/ 	.word	0xffffffff


	//   ....[75]....
        /*0168*/ 	.word	0xffffffff


	//   ....[76]....
        /*016c*/ 	.word	0xffffffff


	//   ....[77]....
        /*0170*/ 	.word	0xffffffff


	//   ....[78]....
        /*0174*/ 	.word	0xffffffff


	//   ....[79]....
        /*0178*/ 	.word	0xffffffff


	//   ....[80]....
        /*017c*/ 	.word	0xffffffff


	//   ....[81]....
        /*0180*/ 	.word	0xffffffff


	//   ....[82]....
        /*0184*/ 	.word	0xffffffff


	//   ....[83]....
        /*0188*/ 	.word	0xffffffff


	//   ....[84]....
        /*018c*/ 	.word	0xffffffff


	//   ....[85]....
        /*0190*/ 	.word	0xffffffff


	//   ....[86]....
        /*0194*/ 	.word	0xffffffff


	//   ....[87]....
        /*0198*/ 	.word	0xffffffff


	//   ....[88]....
        /*019c*/ 	.word	0xffffffff


	//   ....[89]....
        /*01a0*/ 	.word	0xffffffff


	//   ....[90]....
        /*01a4*/ 	.word	0xffffffff


	//   ....[91]....
        /*01a8*/ 	.word	0xffffffff


	//   ....[92]....
        /*01ac*/ 	.word	0xffffffff


	//   ....[93]....
        /*01b0*/ 	.word	0xffffffff


	//   ....[94]....
        /*01b4*/ 	.word	0xffffffff


	//   ....[95]....
        /*01b8*/ 	.word	0xffffffff


	//   ....[96]....
        /*01bc*/ 	.word	0xffffffff


	//----- nvinfo : EIATTR_COOP_GROUP_INSTR_OFFSETS
	.align		4
.L_3949:
        /*01c0*/ 	.byte	0x04, 0x28
        /*01c2*/ 	.short	(.L_3951 - .L_3950)


	//   ....[0]....
.L_3950:
        /*01c4*/ 	.word	0x00000a50


	//   ....[1]....
        /*01c8*/ 	.word	0x00000ad0


	//   ....[2]....
        /*01cc*/ 	.word	0x00000c70


	//   ....[3]....
        /*01d0*/ 	.word	0x000015f0


	//   ....[4]....
        /*01d4*/ 	.word	0x00001790


	//   ....[5]....
        /*01d8*/ 	.word	0x00001990


	//   ....[6]....
        /*01dc*/ 	.word	0x00001ae0


	//   ....[7]....
        /*01e0*/ 	.word	0x000021c0


	//   ....[8]....
        /*01e4*/ 	.word	0x00002700


	//   ....[9]....
        /*01e8*/ 	.word	0x00002740


	//   ....[10]....
        /*01ec*/ 	.word	0x00002780


	//   ....[11]....
        /*01f0*/ 	.word	0x000027b0


	//   ....[12]....
        /*01f4*/ 	.word	0x000027c0


	//   ....[13]....
        /*01f8*/ 	.word	0x00002840


	//   ....[14]....
        /*01fc*/ 	.word	0x00002870


	//   ....[15]....
        /*0200*/ 	.word	0x000028a0


	//   ....[16]....
        /*0204*/ 	.word	0x000028c0


	//   ....[17]....
        /*0208*/ 	.word	0x00002940


	//   ....[18]....
        /*020c*/ 	.word	0x00002970


	//   ....[19]....
        /*0210*/ 	.word	0x000029c0


	//   ....[20]....
        /*0214*/ 	.word	0x000029e0


	//   ....[21]....
        /*0218*/ 	.word	0x00002a90


	//   ....[22]....
        /*021c*/ 	.word	0x00002ac0


	//   ....[23]....
        /*0220*/ 	.word	0x00002ae0


	//   ....[24]....
        /*0224*/ 	.word	0x00002af0


	//   ....[25]....
        /*0228*/ 	.word	0x00002b90


	//   ....[26]....
        /*022c*/ 	.word	0x00002bd0


	//   ....[27]....
        /*0230*/ 	.word	0x00002c10


	//   ....[28]....
        /*0234*/ 	.word	0x00002c40


	//   ....[29]....
        /*0238*/ 	.word	0x00002ca0


	//   ....[30]....
        /*023c*/ 	.word	0x00002d40


	//   ....[31]....
        /*0240*/ 	.word	0x00002d80


	//   ....[32]....
        /*0244*/ 	.word	0x00002dc0


	//   ....[33]....
        /*0248*/ 	.word	0x00002e00


	//   ....[34]....
        /*024c*/ 	.word	0x00003020


	//   ....[35]....
        /*0250*/ 	.word	0x00003040


	//   ....[36]....
        /*0254*/ 	.word	0x00003050


	//   ....[37]....
        /*0258*/ 	.word	0x00003060


	//   ....[38]....
        /*025c*/ 	.word	0x00003160


	//   ....[39]....
        /*0260*/ 	.word	0x000031a0


	//   ....[40]....
        /*0264*/ 	.word	0x000031d0


	//   ....[41]....
        /*0268*/ 	.word	0x000031f0


	//   ....[42]....
        /*026c*/ 	.word	0x000032f0


	//   ....[43]....
        /*0270*/ 	.word	0x00003330


	//   ....[44]....
        /*0274*/ 	.word	0x00003370


	//   ....[45]....
        /*0278*/ 	.word	0x000033a0


	//   ....[46]....
        /*027c*/ 	.word	0x00003490


	//   ....[47]....
        /*0280*/ 	.word	0x000034c0


	//   ....[48]....
        /*0284*/ 	.word	0x000034d0


	//   ....[49]....
        /*0288*/ 	.word	0x000034e0


	//   ....[50]....
        /*028c*/ 	.word	0x000035c0


	//   ....[51]....
        /*0290*/ 	.word	0x000035f0


	//   ....[52]....
        /*0294*/ 	.word	0x00003600


	//   ....[53]....
        /*0298*/ 	.word	0x00003610


	//   ....[54]....
        /*029c*/ 	.word	0x000036f0


	//   ....[55]....
        /*02a0*/ 	.word	0x00003730


	//   ....[56]....
        /*02a4*/ 	.word	0x00003770


	//   ....[57]....
        /*02a8*/ 	.word	0x000037a0


	//   ....[58]....
        /*02ac*/ 	.word	0x000037d0


	//   ....[59]....
        /*02b0*/ 	.word	0x00003800


	//   ....[60]....
        /*02b4*/ 	.word	0x00003830


	//   ....[61]....
        /*02b8*/ 	.word	0x00003860


	//   ....[62]....
        /*02bc*/ 	.word	0x00003890


	//   ....[63]....
        /*02c0*/ 	.word	0x000038c0


	//   ....[64]....
        /*02c4*/ 	.word	0x000043e0


	//   ....[65]....
        /*02c8*/ 	.word	0x00004420


	//   ....[66]....
        /*02cc*/ 	.word	0x00004460


	//   ....[67]....
        /*02d0*/ 	.word	0x000044a0


	//   ....[68]....
        /*02d4*/ 	.word	0x00004560


	//   ....[69]....
        /*02d8*/ 	.word	0x00004590


	//   ....[70]....
        /*02dc*/ 	.word	0x000045c0


	//   ....[71]....
        /*02e0*/ 	.word	0x000045f0


	//   ....[72]....
        /*02e4*/ 	.word	0x00004620


	//   ....[73]....
        /*02e8*/ 	.word	0x00004640


	//   ....[74]....
        /*02ec*/ 	.word	0x00004660


	//   ....[75]....
        /*02f0*/ 	.word	0x00004680


	//   ....[76]....
        /*02f4*/ 	.word	0x000046b0


	//   ....[77]....
        /*02f8*/ 	.word	0x000046d0


	//   ....[78]....
        /*02fc*/ 	.word	0x000046f0


	//   ....[79]....
        /*0300*/ 	.word	0x00004710


	//   ....[80]....
        /*0304*/ 	.word	0x00004770


	//   ....[81]....
        /*0308*/ 	.word	0x000047a0


	//   ....[82]....
        /*030c*/ 	.word	0x000047e0


	//   ....[83]....
        /*0310*/ 	.word	0x00004810


	//   ....[84]....
        /*0314*/ 	.word	0x00004b70


	//   ....[85]....
        /*0318*/ 	.word	0x00004cb0


	//   ....[86]....
        /*031c*/ 	.word	0x00004f80


	//   ....[87]....
        /*0320*/ 	.word	0x000050c0


	//   ....[88]....
        /*0324*/ 	.word	0x00005110


	//   ....[89]....
        /*0328*/ 	.word	0x00005140


	//   ....[90]....
        /*032c*/ 	.word	0x00005160


	//   ....[91]....
        /*0330*/ 	.word	0x00005180


	//   ....[92]....
        /*0334*/ 	.word	0x00005230


	//   ....[93]....
        /*0338*/ 	.word	0x00005280


	//   ....[94]....
        /*033c*/ 	.word	0x000052a0


	//   ....[95]....
        /*0340*/ 	.word	0x000052c0


	//   ....[96]....
        /*0344*/ 	.word	0x000052e0


	//----- nvinfo : EIATTR_EXIT_INSTR_OFFSETS
	.align		4
.L_3951:
        /*0348*/ 	.byte	0x04, 0x1c
        /*034a*/ 	.short	(.L_3953 - .L_3952)


	//   ....[0]....
.L_3952:
        /*034c*/ 	.word	0x000053a0


	//   ....[1]....
        /*0350*/ 	.word	0x000055e0


	//----- nvinfo : EIATTR_MAX_THREADS
	.align		4
.L_3953:
        /*0354*/ 	.byte	0x04, 0x05
        /*0356*/ 	.short	(.L_3955 - .L_3954)
.L_3954:
        /*0358*/ 	.word	0x00000020
        /*035c*/ 	.word	0x00000001
        /*0360*/ 	.word	0x00000001


	//----- nvinfo : EIATTR_CRS_STACK_SIZE
	.align		4
.L_3955:
        /*0364*/ 	.byte	0x04, 0x1e
        /*0366*/ 	.short	(.L_3957 - .L_3956)
.L_3956:
        /*0368*/ 	.word	0x00000000
.L_3957:


//--------------------- .nv.info._Z25selective_scan_bwd_kernelI32Selective_Scan_bwd_kernel_traitsILi32ELi4ELb1ELb1ELb1ELb0ELb0EfN3c107complexIfEEEEv12SSMParamsBwd --------------------------
	.section	.nv.info._Z25selective_scan_bwd_kernelI32Selective_Scan_bwd_kernel_traitsILi32ELi4ELb1ELb1ELb1ELb0ELb0EfN3c107complexIfEEEEv12SSMParamsBwd,"",@"SHT_CUDA_INFO"
	.sectionflags	@""
	.align	4


	//----- nvinfo : EIATTR_CUDA_API_VERSION
	.align		4
        /*0000*/ 	.byte	0x04, 0x37
        /*0002*/ 	.short	(.L_3959 - .L_3958)
.L_3958:
        /*0004*/ 	.word	0x00000082


	//----- nvinfo : EIATTR_SW2861232_WAR
	.align		4
.L_3959:
        /*0008*/ 	.byte	0x01, 0x35
	.zero		2


	//----- nvinfo : EIATTR_PARAM_CBANK
	.align		4
        /*000c*/ 	.byte	0x04, 0x0a
        /*000e*/ 	.short	(.L_3961 - .L_3960)
	.align		4
.L_3960:
        /*0010*/ 	.word	index@(.nv.constant0._Z25selective_scan_bwd_kernelI32Selective_Scan_bwd_kernel_traitsILi32ELi4ELb1ELb1ELb1ELb0ELb0EfN3c107complexIfEEEEv12SSMParamsBwd)
        /*0014*/ 	.short	0x0160
        /*0016*/ 	.short	0x01f0


	//----- nvinfo : EIATTR_CBANK_PARAM_SIZE
	.align		4
.L_3961:
        /*0018*/ 	.byte	0x03, 0x19
        /*001a*/ 	.short	0x01f0


	//----- nvinfo : EIATTR_KPARAM_INFO
	.align		4
        /*001c*/ 	.byte	0x04, 0x17
        /*001e*/ 	.short	(.L_3963 - .L_3962)
.L_3962:
        /*0020*/ 	.word	0x00000000
        /*0024*/ 	.short	0x0000
        /*0026*/ 	.short	0x0000
        /*0028*/ 	.byte	0x00, 0xf0, 0xc1, 0x07


	//----- nvinfo : EIATTR_MAXREG_COUNT
	.align		4
.L_3963:
        /*002c*/ 	.byte	0x03, 0x1b
        /*002e*/ 	.short	0x00ff


	//----- nvinfo : EIATTR_NUM_BARRIERS
	.align		4
        /*0030*/ 	.byte	0x02, 0x4c
        /*0032*/ 	.byte	0x01
	.zero		1


	//----- nvinfo : EIATTR_MERCURY_ISA_VERSION
	.align		4
        /*0034*/ 	.byte	0x03, 0x5f
        /*0036*/ 	.short	0x0000


	//----- nvinfo : EIATTR_COOP_GROUP_MASK_REGIDS
	.align		4
        /*0038*/ 	.byte	0x04, 0x29
        /*003a*/ 	.short	(.L_3965 - .L_3964)


	//   ....[0]....
.L_3964:
        /*003c*/ 	.word	0xffffffff


	//   ....[1]....
        /*0040*/ 	.word	0xffffffff


	//   ....[2]....
        /*0044*/ 	.word	0xffffffff


	//   ....[3]....
        /*0048*/ 	.word	0xffffffff


	//   ....[4]....
        /*004c*/ 	.word	0xffffffff


	//   ....[5]....
        /*0050*/ 	.word	0xffffffff


	//   ....[6]....
        /*0054*/ 	.word	0xffffffff


	//   ....[7]....
        /*0058*/ 	.word	0xffffffff


	//   ....[8]....
        /*005c*/ 	.word	0xffffffff


	//   ....[9]....
        /*0060*/ 	.word	0xffffffff


	//   ....[10]....
        /*0064*/ 	.word	0xffffffff


	//   ....[11]....
        /*0068*/ 	.word	0xffffffff


	//   ....[12]....
        /*006c*/ 	.word	0xffffffff


	//   ....[13]....
        /*0070*/ 	.word	0xffffffff


	//   ....[14]....
        /*0074*/ 	.word	0xffffffff


	//   ....[15]....
        /*0078*/ 	.word	0xffffffff


	//   ....[16]....
        /*007c*/ 	.word	0xffffffff


	//   ....[17]....
        /*0080*/ 	.word	0xffffffff


	//   ....[18]....
        /*0084*/ 	.word	0xffffffff


	//   ....[19]....
        /*0088*/ 	.word	0xffffffff


	//   ....[20]....
        /*008c*/ 	.word	0xffffffff


	//   ....[21]....
        /*0090*/ 	.word	0xffffffff


	//   ....[22]....
        /*0094*/ 	.word	0xffffffff


	//   ....[23]....
        /*0098*/ 	.word	0xffffffff


	//   ....[24]....
        /*009c*/ 	.word	0xffffffff


	//   ....[25]....
        /*00a0*/ 	.word	0xffffffff


	//   ....[26]....
        /*00a4*/ 	.word	0xffffffff


	//   ....[27]....
        /*00a8*/ 	.word	0xffffffff


	//   ....[28]....
        /*00ac*/ 	.word	0xffffffff


	//   ....[29]....
        /*00b0*/ 	.word	0xffffffff


	//   ....[30]....
        /*00b4*/ 	.word	0xffffffff


	//   ....[31]....
        /*00b8*/ 	.word	0xffffffff


	//   ....[32]....
        /*00bc*/ 	.word	0xffffffff


	//   ....[33]....
        /*00c0*/ 	.word	0xffffffff


	//   ....[34]....
        /*00c4*/ 	.word	0xffffffff


	//   ....[35]....
        /*00c8*/ 	.word	0xffffffff


	//   ....[36]....
        /*00cc*/ 	.word	0xffffffff


	//   ....[37]....
        /*00d0*/ 	.word	0xffffffff


	//   ....[38]....
        /*00d4*/ 	.word	0xffffffff


	//   ....[39]....
        /*00d8*/ 	.word	0xffffffff


	//   ....[40]....
        /*00dc*/ 	.word	0xffffffff


	//   ....[41]....
        /*00e0*/ 	.word	0xffffffff


	//   ....[42]....
        /*00e4*/ 	.word	0xffffffff


	//   ....[43]....
        /*00e8*/ 	.word	0xffffffff


	//   ....[44]....
        /*00ec*/ 	.word	0xffffffff


	//   ....[45]....
        /*00f0*/ 	.word	0xffffffff


	//   ....[46]....
        /*00f4*/ 	.word	0xffffffff


	//   ....[47]....
        /*00f8*/ 	.word	0xffffffff


	//   ....[48]....
        /*00fc*/ 	.word	0xffffffff


	//   ....[49]....
        /*0100*/ 	.word	0xffffffff


	//   ....[50]....
        /*0104*/ 	.word	0xffffffff


	//   ....[51]....
        /*0108*/ 	.word	0xffffffff


	//   ....[52]....
        /*010c*/ 	.word	0xffffffff


	//   ....[53]....
        /*0110*/ 	.word	0xffffffff


	//   ....[54]....
        /*0114*/ 	.word	0xffffffff


	//   ....[55]....
        /*0118*/ 	.word	0xffffffff


	//   ....[56]....
        /*011c*/ 	.word	0xffffffff


	//   ....[57]....
        /*0120*/ 	.word	0xffffffff


	//   ....[58]....
        /*0124*/ 	.word	0xffffffff


	//   ....[59]....
        /*0128*/ 	.word	0xffffffff


	//   ....[60]....
        /*012c*/ 	.word	0xffffffff


	//   ....[61]....
        /*0130*/ 	.word	0xffffffff


	//   ....[62]....
        /*0134*/ 	.word	0xffffffff


	//   ....[63]....
        /*0138*/ 	.word	0xffffffff


	//   ....[64]....
        /*013c*/ 	.word	0xffffffff


	//   ....[65]....
        /*0140*/ 	.word	0xffffffff


	//   ....[66]....
        /*0144*/ 	.word	0xffffffff


	//   ....[67]....
        /*0148*/ 	.word	0xffffffff


	//   ....[68]....
        /*014c*/ 	.word	0xffffffff


	//   ....[69]....
        /*0150*/ 	.word	0xffffffff


	//   ....[70]....
        /*0154*/ 	.word	0xffffffff


	//   ....[71]....
        /*0158*/ 	.word	0xffffffff


	//   ....[72]....
        /*015c*/ 	.word	0xffffffff


	//   ....[73]....
        /*0160*/ 	.word	0xffffffff


	//   ....[74]....
        /*0164*/ 	.word	0xffffffff


	//   ....[75]....
        /*0168*/ 	.word	0xffffffff


	//   ....[76]....
        /*016c*/ 	.word	0xffffffff


	//   ....[77]....
        /*0170*/ 	.word	0xffffffff


	//   ....[78]....
        /*0174*/ 	.word	0xffffffff


	//   ....[79]....
        /*0178*/ 	.word	0xffffffff


	//   ....[80]....
        /*017c*/ 	.word	0xffffffff


	//   ....[81]....
        /*0180*/ 	.word	0xffffffff


	//   ....[82]....
        /*0184*/ 	.word	0xffffffff


	//----- nvinfo : EIATTR_COOP_GROUP_INSTR_OFFSETS
	.align		4
.L_3965:
        /*0188*/ 	.byte	0x04, 0x28
        /*018a*/ 	.short	(.L_3967 - .L_3966)


	//   ....[0]....
.L_3966:
        /*018c*/ 	.word	0x00000c00


	//   ....[1]....
        /*0190*/ 	.word	0x00000c80


	//   ....[2]....
        /*0194*/ 	.word	0x00000d00


	//   ....[3]....
        /*0198*/ 	.word	0x00001360


	//   ....[4]....
        /*019c*/ 	.word	0x000015f0


	//   ....[5]....
        /*01a0*/ 	.word	0x00001a80


	//   ....[6]....
        /*01a4*/ 	.word	0x00001ac0


	//   ....[7]....
        /*01a8*/ 	.word	0x00001b20


	//   ....[8]....
        /*01ac*/ 	.word	0x00001b50


	//   ....[9]....
        /*01b0*/ 	.word	0x00001be0


	//   ....[10]....
        /*01b4*/ 	.word	0x00001c10


	//   ....[11]....
        /*01b8*/ 	.word	0x00001c40


	//   ....[12]....
        /*01bc*/ 	.word	0x00001c60


	//   ....[13]....
        /*01c0*/ 	.word	0x00001ce0


	//   ....[14]....
        /*01c4*/ 	.word	0x00001d10


	//   ....[15]....
        /*01c8*/ 	.word	0x00001d40


	//   ....[16]....
        /*01cc*/ 	.word	0x00001d60


	//   ....[17]....
        /*01d0*/ 	.word	0x00001de0


	//   ....[18]....
        /*01d4*/ 	.word	0x00001e10


	//   ....[19]....
        /*01d8*/ 	.word	0x00001e40


	//   ....[20]....
        /*01dc*/ 	.word	0x00001e60


	//   ....[21]....
        /*01e0*/ 	.word	0x00001f00


	//   ....[22]....
        /*01e4*/ 	.word	0x00001f40


	//   ....[23]....
        /*01e8*/ 	.word	0x00001f80


	//   ....[24]....
        /*01ec*/ 	.word	0x00001fb0


	//   ....[25]....
        /*01f0*/ 	.word	0x00002110


	//   ....[26]....
        /*01f4*/ 	.word	0x00002150


	//   ....[27]....
        /*01f8*/ 	.word	0x00002190


	//   ....[28]....
        /*01fc*/ 	.word	0x000021c0


	//   ....[29]....
        /*0200*/ 	.word	0x000021f0


	//   ....[30]....
        /*0204*/ 	.word	0x00002220


	//   ....[31]....
        /*0208*/ 	.word	0x000023a0


	//   ....[32]....
        /*020c*/ 	.word	0x000023d0


	//   ....[33]....
        /*0210*/ 	.word	0x00002400


	//   ....[34]....
        /*0214*/ 	.word	0x00002420


	//   ....[35]....
        /*0218*/ 	.word	0x00002500


	//   ....[36]....
        /*021c*/ 	.word	0x00002530


	//   ....[37]....
        /*0220*/ 	.word	0x00002550


	//   ....[38]....
        /*0224*/ 	.word	0x00002560


	//   ....[39]....
        /*0228*/ 	.word	0x00002640


	//   ....[40]....
        /*022c*/ 	.word	0x00002660


	//   ....[41]....
        /*0230*/ 	.word	0x00002670


	//   ....[42]....
        /*0234*/ 	.word	0x00002680


	//   ....[43]....
        /*0238*/ 	.word	0x00002760


	//   ....[44]....
        /*023c*/ 	.word	0x00002780


	//   ....[45]....
        /*0240*/ 	.word	0x00002790


	//   ....[46]....
        /*0244*/ 	.word	0x000027a0


	//   ....[47]....
        /*0248*/ 	.word	0x00002880


	//   ....[48]....
        /*024c*/ 	.word	0x000028b0


	//   ....[49]....
        /*0250*/ 	.word	0x000028d0


	//   ....[50]....
        /*0254*/ 	.word	0x000028e0


	//   ....[51]....
        /*0258*/ 	.word	0x000029d0


	//   ....[52]....
        /*025c*/ 	.word	0x00002a10


	//   ....[53]....
        /*0260*/ 	.word	0x00002a50


	//   ....[54]....
        /*0264*/ 	.word	0x00002a80


	//   ....[55]....
        /*0268*/ 	.word	0x00002ab0


	//   ....[56]....
        /*026c*/ 	.word	0x00002ae0


	//   ....[57]....
        /*0270*/ 	.word	0x00002b00


	//   ....[58]....
        /*0274*/ 	.word	0x00002b10


	//   ....[59]....
        /*0278*/ 	.word	0x00002b40


	//   ....[60]....
        /*027c*/ 	.word	0x00002b60


	//   ....[61]....
        /*0280*/ 	.word	0x00003a30


	//   ....[62]....
        /*0284*/ 	.word	0x00003a70


	//   ....[63]....
        /*0288*/ 	.word	0x00003b70


	//   ....[64]....
        /*028c*/ 	.word	0x00003ba0


	//   ....[65]....
        /*0290*/ 	.word	0x00003c00


	//   ....[66]....
        /*0294*/ 	.word	0x00003c20


	//   ....[67]....
        /*0298*/ 	.word	0x00003c50


	//   ....[68]....
        /*029c*/ 	.word	0x00003c70


	//   ....[69]....
        /*02a0*/ 	.word	0x00003cb0


	//   ....[70]....
        /*02a4*/ 	.word	0x00003ce0


	//   ....[71]....
        /*02a8*/ 	.word	0x00004130


	//   ....[72]....
        /*02ac*/ 	.word	0x00004270


	//   ....[73]....
        /*02b0*/ 	.word	0x00004380


	//   ....[74]....
        /*02b4*/ 	.word	0x000043d0


	//   ....[75]....
        /*02b8*/ 	.word	0x00004400


	//   ....[76]....
        /*02bc*/ 	.word	0x00004420


	//   ....[77]....
        /*02c0*/ 	.word	0x00004440


	//   ....[78]....
        /*02c4*/ 	.word	0x000044f0


	//   ....[79]....
        /*02c8*/ 	.word	0x00004540


	//   ....[80]....
        /*02cc*/ 	.word	0x00004560


	//   ....[81]....
        /*02d0*/ 	.word	0x00004580


	//   ....[82]....
        /*02d4*/ 	.word	0x000045a0


	//----- nvinfo : EIATTR_EXIT_INSTR_OFFSETS
	.align		4
.L_3967:
        /*02d8*/ 	.byte	0x04, 0x1c
        /*02da*/ 	.short	(.L_3969 - .L_3968)


	//   ....[0]....
.L_3968:
        /*02dc*/ 	.word	0x00004660


	//   ....[1]....
        /*02e0*/ 	.word	0x000047b0


	//----- nvinfo : EIATTR_MAX_THREADS
	.align		4
.L_3969:
        /*02e4*/ 	.byte	0x04, 0x05
        /*02e6*/ 	.short	(.L_3971 - .L_3970)
.L_3970:
        /*02e8*/ 	.word	0x00000020
        /*02ec*/ 	.word	0x00000001
        /*02f0*/ 	.word	0x00000001


	//----- nvinfo : EIATTR_CRS_STACK_SIZE
	.align		4
.L_3971:
        /*02f4*/ 	.byte	0x04, 0x1e
        /*02f6*/ 	.short	(.L_3973 - .L_3972)
.L_3972:
        /*02f8*/ 	.word	0x00000000
.L_3973:


//--------------------- .nv.info._Z25selective_scan_bwd_kernelI32Selective_Scan_bwd_kernel_traitsILi32ELi4ELb1ELb1ELb1ELb0ELb1EfN3c107complexIfEEEEv12SSMParamsBwd --------------------------
	.section	.nv.info._Z25selective_scan_bwd_kernelI32Selective_Scan_bwd_kernel_traitsILi32ELi4ELb1ELb1ELb1ELb0ELb1EfN3c107complexIfEEEEv12SSMParamsBwd,"",@"SHT_CUDA_INFO"
	.sectionflags	@""
	.align	4


	//----- nvinfo : EIATTR_CUDA_API_VERSION
	.align		4
        /*0000*/ 	.byte	0x04, 0x37
        /*0002*/ 	.short	(.L_3975 - .L_3974)
.L_3974:
        /*0004*/ 	.word	0x00000082


	//----- nvinfo : EIATTR_SW2861232_WAR
	.align		4
.L_3975:
        /*0008*/ 	.byte	0x01, 0x35
	.zero		2


	//----- nvinfo : EIATTR_PARAM_CBANK
	.align		4
        /*000c*/ 	.byte	0x04, 0x0a
        /*000e*/ 	.short	(.L_3977 - .L_3976)
	.align		4
.L_3976:
        /*0010*/ 	.word	index@(.nv.constant0._Z25selective_scan_bwd_kernelI32Selective_Scan_bwd_kernel_traitsILi32ELi4ELb1ELb1ELb1ELb0ELb1EfN3c107complexIfEEEEv12SSMParamsBwd)
        /*0014*/ 	.short	0x0160
        /*0016*/ 	.short	0x01f0


	//----- nvinfo : EIATTR_CBANK_PARAM_SIZE
	.align		4
.L_3977:
        /*0018*/ 	.byte	0x03, 0x19
        /*001a*/ 	.short	0x01f0


	//----- nvinfo : EIATTR_KPARAM_INFO
	.align		4
        /*001c*/ 	.byte	0x04, 0x17
        /*001e*/ 	.short	(.L_3979 - .L_3978)
.L_3978:
        /*0020*/ 	.word	0x00000000
        /*0024*/ 	.short	0x0000
        /*0026*/ 	.short	0x0000
        /*0028*/ 	.byte	0x00, 0xf0, 0xc1, 0x07


	//----- nvinfo : EIATTR_MAXREG_COUNT
	.align		4
.L_3979:
        /*002c*/ 	.byte	0x03, 0x1b
        /*002e*/ 	.short	0x00ff


	//----- nvinfo : EIATTR_NUM_BARRIERS
	.align		4
        /*0030*/ 	.byte	0x02, 0x4c
        /*0032*/ 	.byte	0x01
	.zero		1


	//----- nvinfo : EIATTR_MERCURY_ISA_VERSION
	.align		4
        /*0034*/ 	.byte	0x03, 0x5f
        /*0036*/ 	.short	0x0000


	//----- nvinfo : EIATTR_COOP_GROUP_MASK_REGIDS
	.align		4
        /*0038*/ 	.byte	0x04, 0x29
        /*003a*/ 	.short	(.L_3981 - .L_3980)


	//   ....[0]....
.L_3980:
        /*003c*/ 	.word	0xffffffff


	//   ....[1]....
        /*0040*/ 	.word	0xffffffff


	//   ....[2]....
        /*0044*/ 	.word	0xffffffff


	//   ....[3]....
        /*0048*/ 	.word	0xffffffff


	//   ....[4]....
        /*004c*/ 	.word	0xffffffff


	//   ....[5]....
        /*0050*/ 	.word	0xffffffff


	//   ....[6]....
        /*0054*/ 	.word	0xffffffff


	//   ....[7]....
        /*0058*/ 	.word	0xffffffff


	//   ....[8]....
        /*005c*/ 	.word	0xffffffff


	//   ....[9]....
        /*0060*/ 	.word	0xffffffff


	//   ....[10]....
        /*0064*/ 	.word	0xffffffff


	//   ....[11]....
        /*0068*/ 	.word	0xffffffff


	//   ....[12]....
        /*006c*/ 	.word	0xffffffff


	//   ....[13]....
        /*0070*/ 	.word	0xffffffff


	//   ....[14]....
        /*0074*/ 	.word	0xffffffff


	//   ....[15]....
        /*0078*/ 	.word	0xffffffff


	//   ....[16]....
        /*007c*/ 	.word	0xffffffff


	//   ....[17]....
        /*0080*/ 	.word	0xffffffff


	//   ....[18]....
        /*0084*/ 	.word	0xffffffff


	//   ....[19]....
        /*0088*/ 	.word	0xffffffff


	//   ....[20]....
        /*008c*/ 	.word	0xffffffff


	//   ....[21]....
        /*0090*/ 	.word	0xffffffff


	//   ....[22]....
        /*0094*/ 	.word	0xffffffff


	//   ....[23]....
        /*0098*/ 	.word	0xffffffff


	//   ....[24]....
        /*009c*/ 	.word	0xffffffff


	//   ....[25]....
        /*00a0*/ 	.word	0xffffffff


	//   ....[26]....
        /*00a4*/ 	.word	0xffffffff


	//   ....[27]....
        /*00a8*/ 	.word	0xffffffff


	//   ....[28]....
        /*00ac*/ 	.word	0xffffffff


	//   ....[29]....
        /*00b0*/ 	.word	0xffffffff


	//   ....[30]....
        /*00b4*/ 	.word	0xffffffff


	//   ....[31]....
        /*00b8*/ 	.word	0xffffffff


	//   ....[32]....
        /*00bc*/ 	.word	0xffffffff


	//   ....[33]....
        /*00c0*/ 	.word	0xffffffff


	//   ....[34]....
        /*00c4*/ 	.word	0xffffffff


	//   ....[35]....
        /*00c8*/ 	.word	0xffffffff


	//   ....[36]....
        /*00cc*/ 	.word	0xffffffff


	//   ....[37]....
        /*00d0*/ 	.word	0xffffffff


	//   ....[38]....
        /*00d4*/ 	.word	0xffffffff


	//   ....[39]....
        /*00d8*/ 	.word	0xffffffff


	//   ....[40]....
        /*00dc*/ 	.word	0xffffffff


	//   ....[41]....
        /*00e0*/ 	.word	0xffffffff


	//   ....[42]....
        /*00e4*/ 	.word	0xffffffff


	//   ....[43]....
        /*00e8*/ 	.word	0xffffffff


	//   ....[44]....
        /*00ec*/ 	.word	0xffffffff


	//   ....[45]....
        /*00f0*/ 	.word	0xffffffff


	//   ....[46]....
        /*00f4*/ 	.word	0xffffffff


	//   ....[47]....
        /*00f8*/ 	.word	0xffffffff


	//   ....[48]....
        /*00fc*/ 	.word	0xffffffff


	//   ....[49]....
        /*0100*/ 	.word	0xffffffff


	//   ....[50]....
        /*0104*/ 	.word	0xffffffff


	//   ....[51]....
        /*0108*/ 	.word	0xffffffff


	//   ....[52]....
        /*010c*/ 	.word	0xffffffff


	//   ....[53]....
        /*0110*/ 	.word	0xffffffff


	//   ....[54]....
        /*0114*/ 	.word	0xffffffff


	//   ....[55]....
        /*0118*/ 	.word	0xffffffff


	//   ....[56]....
        /*011c*/ 	.word	0xffffffff


	//   ....[57]....
        /*0120*/ 	.word	0xffffffff


	//   ....[58]....
        /*0124*/ 	.word	0xffffffff


	//   ....[59]....
        /*0128*/ 	.word	0xffffffff


	//   ....[60]....
        /*012c*/ 	.word	0xffffffff


	//   ....[61]....
        /*0130*/ 	.word	0xffffffff


	//   ....[62]....
        /*0134*/ 	.word	0xffffffff


	//   ....[63]....
        /*0138*/ 	.word	0xffffffff


	//   ....[64]....
        /*013c*/ 	.word	0xffffffff


	//   ....[65]....
        /*0140*/ 	.word	0xffffffff


	//   ....[66]....
        /*0144*/ 	.word	0xffffffff


	//   ....[67]....
        /*0148*/ 	.word	0xffffffff


	//   ....[68]....
        /*014c*/ 	.word	0xffffffff


	//   ....[69]....
        /*0150*/ 	.word	0xffffffff


	//   ....[70]....
        /*0154*/ 	.word	0xffffffff


	//   ....[71]....
        /*0158*/ 	.word	0xffffffff


	//   ....[72]....
        /*015c*/ 	.word	0xffffffff


	//   ....[73]....
        /*0160*/ 	.word	0xffffffff


	//   ....[74]....
        /*0164*/ 	.word	0xffffffff


	//   ....[75]....
        /*0168*/ 	.word	0xffffffff


	//   ....[76]....
        /*016c*/ 	.word	0xffffffff


	//   ....[77]....
        /*0170*/ 	.word	0xffffffff


	//   ....[78]....
        /*0174*/ 	.word	0xffffffff


	//   ....[79]....
        /*0178*/ 	.word	0xffffffff


	//   ....[80]....
        /*017c*/ 	.word	0xffffffff


	//   ....[81]....
        /*0180*/ 	.word	0xffffffff


	//   ....[82]....
        /*0184*/ 	.word	0xffffffff


	//   ....[83]....
        /*0188*/ 	.word	0xffffffff


	//   ....[84]....
        /*018c*/ 	.word	0xffffffff


	//   ....[85]....
        /*0190*/ 	.word	0xffffffff


	//   ....[86]....
        /*0194*/ 	.word	0xffffffff


	//----- nvinfo : EIATTR_COOP_GROUP_INSTR_OFFSETS
	.align		4
.L_3981:
        /*0198*/ 	.byte	0x04, 0x28
        /*019a*/ 	.short	(.L_3983 - .L_3982)


	//   ....[0]....
.L_3982:
        /*019c*/ 	.word	0x00000c00


	//   ....[1]....
        /*01a0*/ 	.word	0x00000c60


	//   ....[2]....
        /*01a4*/ 	.word	0x00000d80


	//   ....[3]....
        /*01a8*/ 	.word	0x00000e80


	//   ....[4]....
        /*01ac*/ 	.word	0x00001030


	//   ....[5]....
        /*01b0*/ 	.word	0x00001220


	//   ....[6]....
        /*01b4*/ 	.word	0x00001390


	//   ....[7]....
        /*01b8*/ 	.word	0x00001b10


	//   ....[8]....
        /*01bc*/ 	.word	0x00001d30


	//   ....[9]....
        /*01c0*/ 	.word	0x000021f0


	//   ....[10]....
        /*01c4*/ 	.word	0x00002230


	//   ....[11]....
        /*01c8*/ 	.word	0x00002270


	//   ....[12]....
        /*01cc*/ 	.word	0x000022b0


	//   ....[13]....
        /*01d0*/ 	.word	0x000022f0


	//   ....[14]....
        /*01d4*/ 	.word	0x00002380


	//   ....[15]....
        /*01d8*/ 	.word	0x000023b0


	//   ....[16]....
        /*01dc*/ 	.word	0x000023e0


	//   ....[17]....
        /*01e0*/ 	.word	0x00002400


	//   ....[18]....
        /*01e4*/ 	.word	0x00002480


	//   ....[19]....
        /*01e8*/ 	.word	0x000024b0


	//   ....[20]....
        /*01ec*/ 	.word	0x000024f0


	//   ....[21]....
        /*01f0*/ 	.word	0x00002500


	//   ....[22]....
        /*01f4*/ 	.word	0x000025a0


	//   ....[23]....
        /*01f8*/ 	.word	0x000025c0


	//   ....[24]....
        /*01fc*/ 	.word	0x000025f0


	//   ....[25]....
        /*0200*/ 	.word	0x00002600


	//   ....[26]....
        /*0204*/ 	.word	0x00002690


	//   ....[27]....
        /*0208*/ 	.word	0x000026c0


	//   ....[28]....
        /*020c*/ 	.word	0x00002700


	//   ....[29]....
        /*0210*/ 	.word	0x00002740


	//   ....[30]....
        /*0214*/ 	.word	0x000028a0


	//   ....[31]....
        /*0218*/ 	.word	0x000028e0


	//   ....[32]....
        /*021c*/ 	.word	0x00002920


	//   ....[33]....
        /*0220*/ 	.word	0x00002960


	//   ....[34]....
        /*0224*/ 	.word	0x000029a0


	//   ....[35]....
        /*0228*/ 	.word	0x00002b00


	//   ....[36]....
        /*022c*/ 	.word	0x00002b40


	//   ....[37]....
        /*0230*/ 	.word	0x00002b70


	//   ....[38]....
        /*0234*/ 	.word	0x00002b90


	//   ....[39]....
        /*0238*/ 	.word	0x00002c70


	//   ....[40]....
        /*023c*/ 	.word	0x00002ca0


	//   ....[41]....
        /*0240*/ 	.word	0x00002cc0


	//   ....[42]....
        /*0244*/ 	.word	0x00002cd0


	//   ....[43]....
        /*0248*/ 	.word	0x00002db0


	//   ....[44]....
        /*024c*/ 	.word	0x00002dd0


	//   ....[45]....
        /*0250*/ 	.word	0x00002de0


	//   ....[46]....
        /*0254*/ 	.word	0x00002df0


	//   ....[47]....
        /*0258*/ 	.word	0x00002ed0


	//   ....[48]....
        /*025c*/ 	.word	0x00002ef0


	//   ....[49]....
        /*0260*/ 	.word	0x00002f00


	//   ....[50]....
        /*0264*/ 	.word	0x00002f10


	//   ....[51]....
        /*0268*/ 	.word	0x00002ff0


	//   ....[52]....
        /*026c*/ 	.word	0x00003020


	//   ....[53]....
        /*0270*/ 	.word	0x00003030


	//   ....[54]....
        /*0274*/ 	.word	0x00003040


	//   ....[55]....
        /*0278*/ 	.word	0x00003120


	//   ....[56]....
        /*027c*/ 	.word	0x00003160


	//   ....[57]....
        /*0280*/ 	.word	0x000031a0


	//   ....[58]....
        /*0284*/ 	.word	0x000031d0


	//   ....[59]....
        /*0288*/ 	.word	0x00003200


	//   ....[60]....
        /*028c*/ 	.word	0x00003230


	//   ....[61]....
        /*0290*/ 	.word	0x00003260


	//   ....[62]....
        /*0294*/ 	.word	0x00003270


	//   ....[63]....
        /*0298*/ 	.word	0x00003290


	//   ....[64]....
        /*029c*/ 	.word	0x000032b0


	//   ....[65]....
        /*02a0*/ 	.word	0x00004150


	//   ....[66]....
        /*02a4*/ 	.word	0x00004190


	//   ....[67]....
        /*02a8*/ 	.word	0x00004290


	//   ....[68]....
        /*02ac*/ 	.word	0x000042c0


	//   ....[69]....
        /*02b0*/ 	.word	0x00004310


	//   ....[70]....
        /*02b4*/ 	.word	0x00004330


	//   ....[71]....
        /*02b8*/ 	.word	0x00004360


	//   ....[72]....
        /*02bc*/ 	.word	0x00004380


	//   ....[73]....
        /*02c0*/ 	.word	0x000043d0


	//   ....[74]....
        /*02c4*/ 	.word	0x00004400


	//   ....[75]....
        /*02c8*/ 	.word	0x00004840


	//   ....[76]....
        /*02cc*/ 	.word	0x00004960


	//   ....[77]....
        /*02d0*/ 	.word	0x00004a80


	//   ....[78]....
        /*02d4*/ 	.word	0x00004ad0


	//   ....[79]....
        /*02d8*/ 	.word	0x00004b00


	//   ....[80]....
        /*02dc*/ 	.word	0x00004b20


	//   ....[81]....
        /*02e0*/ 	.word	0x00004b40


	//   ....[82]....
        /*02e4*/ 	.word	0x00004bf0


	//   ....[83]....
        /*02e8*/ 	.word	0x00004c40


	//   ....[84]....
        /*02ec*/ 	.word	0x00004c60


	//   ....[85]....
        /*02f0*/ 	.word	0x00004c80


	//   ....[86]....
        /*02f4*/ 	.word	0x00004ca0


	//----- nvinfo : EIATTR_EXIT_INSTR_OFFSETS
	.align		4
.L_3983:
        /*02f8*/ 	.byte	0x04, 0x1c
        /*02fa*/ 	.short	(.L_3985 - .L_3984)


	//   ....[0]....
.L_3984:
        /*02fc*/ 	.word	0x00004d60


	//   ....[1]....
        /*0300*/ 	.word	0x00004eb0


	//----- nvinfo : EIATTR_MAX_THREADS
	.align		4
.L_3985:
        /*0304*/ 	.byte	0x04, 0x05
        /*0306*/ 	.short	(.L_3987 - .L_3986)
.L_3986:
        /*0308*/ 	.word	0x00000020
        /*030c*/ 	.word	0x00000001
        /*0310*/ 	.word	0x00000001


	//----- nvinfo : EIATTR_CRS_STACK_SIZE
	.align		4
.L_3987:
        /*0314*/ 	.byte	0x04, 0x1e
        /*0316*/ 	.short	(.L_3989 - .L_3988)
.L_3988:
        /*0318*/ 	.word	0x00000000
.L_3989:


//--------------------- .nv.info._Z25selective_scan_bwd_kernelI32Selective_Scan_bwd_kernel_traitsILi32ELi4ELb1ELb1ELb1ELb1ELb0EfN3c107complexIfEEEEv12SSMParamsBwd --------------------------
	.section	.nv.info._Z25selective_scan_bwd_kernelI32Selective_Scan_bwd_kernel_traitsILi32ELi4ELb1ELb1ELb1ELb1ELb0EfN3c107complexIfEEEEv12SSMParamsBwd,"",@"SHT_CUDA_INFO"
	.sectionflags	@""
	.align	4


	//----- nvinfo : EIATTR_CUDA_API_VERSION
	.align		4
        /*0000*/ 	.byte	0x04, 0x37
        /*0002*/ 	.short	(.L_3991 - .L_3990)
.L_3990:
        /*0004*/ 	.word	0x00000082


	//----- nvinfo : EIATTR_SW2861232_WAR
	.align		4
.L_3991:
        /*0008*/ 	.byte	0x01, 0x35
	.zero		2


	//----- nvinfo : EIATTR_PARAM_CBANK
	.align		4
        /*000c*/ 	.byte	0x04, 0x0a
        /*000e*/ 	.short	(.L_3993 - .L_3992)
	.align		4
.L_3992:
        /*0010*/ 	.word	index@(.nv.constant0._Z25selective_scan_bwd_kernelI32Selective_Scan_bwd_kernel_traitsILi32ELi4ELb1ELb1ELb1ELb1ELb0EfN3c107complexIfEEEEv12SSMParamsBwd)
        /*0014*/ 	.short	0x0160
        /*0016*/ 	.short	0x01f0


	//----- nvinfo : EIATTR_CBANK_PARAM_SIZE
	.align		4
.L_3993:
        /*0018*/ 	.byte	0x03, 0x19
        /*001a*/ 	.short	0x01f0


	//----- nvinfo : EIATTR_KPARAM_INFO
	.align		4
        /*001c*/ 	.byte	0x04, 0x17
        /*001e*/ 	.short	(.L_3995 - .L_3994)
.L_3994:
        /*0020*/ 	.word	0x00000000
        /*0024*/ 	.short	0x0000
        /*0026*/ 	.short	0x0000
        /*0028*/ 	.byte	0x00, 0xf0, 0xc1, 0x07


	//----- nvinfo : EIATTR_MAXREG_COUNT
	.align		4
.L_3995:
        /*002c*/ 	.byte	0x03, 0x1b
        /*002e*/ 	.short	0x00ff


	//----- nvinfo : EIATTR_NUM_BARRIERS
	.align		4
        /*0030*/ 	.byte	0x02, 0x4c
        /*0032*/ 	.byte	0x01
	.zero		1


	//----- nvinfo : EIATTR_MERCURY_ISA_VERSION
	.align		4
        /*0034*/ 	.byte	0x03, 0x5f
        /*0036*/ 	.short	0x0000


	//----- nvinfo : EIATTR_COOP_GROUP_MASK_REGIDS
	.align		4
        /*0038*/ 	.byte	0x04, 0x29
        /*003a*/ 	.short	(.L_3997 - .L_3996)


	//   ....[0]....
.L_3996:
        /*003c*/ 	.word	0xffffffff


	//   ....[1]....
        /*0040*/ 	.word	0xffffffff


	//   ....[2]....
        /*0044*/ 	.word	0xffffffff


	//   ....[3]....
        /*0048*/ 	.word	0xffffffff


	//   ....[4]....
        /*004c*/ 	.word	0xffffffff


	//   ....[5]....
        /*0050*/ 	.word	0xffffffff


	//   ....[6]....
        /*0054*/ 	.word	0xffffffff


	//   ....[7]....
        /*0058*/ 	.word	0xffffffff


	//   ....[8]....
        /*005c*/ 	.word	0xffffffff


	//   ....[9]....
        /*0060*/ 	.word	0xffffffff


	//   ....[10]....
        /*0064*/ 	.word	0xffffffff


	//   ....[11]....
        /*0068*/ 	.word	0xffffffff


	//   ....[12]....
        /*006c*/ 	.word	0xffffffff


	//   ....[13]....
        /*0070*/ 	.word	0xffffffff


	//   ....[14]....
        /*0074*/ 	.word	0xffffffff


	//   ....[15]....
        /*0078*/ 	.word	0xffffffff


	//   ....[16]....
        /*007c*/ 	.word	0xffffffff


	//   ....[17]....
        /*0080*/ 	.word	0xffffffff


	//   ....[18]....
        /*0084*/ 	.word	0xffffffff


	//   ....[19]....
        /*0088*/ 	.word	0xffffffff


	//   ....[20]....
        /*008c*/ 	.word	0xffffffff


	//   ....[21]....
        /*0090*/ 	.word	0xffffffff


	//   ....[22]....
        /*0094*/ 	.word	0xffffffff


	//   ....[23]....
        /*0098*/ 	.word	0xffffffff


	//   ....[24]....
        /*009c*/ 	.word	0xffffffff


	//   ....[25]....
        /*00a0*/ 	.word	0xffffffff


	//   ....[26]....
        /*00a4*/ 	.word	0xffffffff


	//   ....[27]....
        /*00a8*/ 	.word	0xffffffff


	//   ....[28]....
        /*00ac*/ 	.word	0xffffffff


	//   ....[29]....
        /*00b0*/ 	.word	0xffffffff


	//   ....[30]....
        /*00b4*/ 	.word	0xffffffff


	//   ....[31]....
        /*00b8*/ 	.word	0xffffffff


	//   ....[32]....
        /*00bc*/ 	.word	0xffffffff


	//   ....[33]....
        /*00c0*/ 	.word	0xffffffff


	//   ....[34]....
        /*00c4*/ 	.word	0xffffffff


	//   ....[35]....
        /*00c8*/ 	.word	0xffffffff


	//   ....[36]....
        /*00cc*/ 	.word	0xffffffff


	//   ....[37]....
        /*00d0*/ 	.word	0xffffffff


	//   ....[38]....
        /*00d4*/ 	.word	0xffffffff


	//   ....[39]....
        /*00d8*/ 	.word	0xffffffff


	//   ....[40]....
        /*00dc*/ 	.word	0xffffffff


	//   ....[41]....
        /*00e0*/ 	.word	0xffffffff


	//   ....[42]....
        /*00e4*/ 	.word	0xffffffff


	//   ....[43]....
        /*00e8*/ 	.word	0xffffffff


	//   ....[44]....
        /*00ec*/ 	.word	0xffffffff


	//   ....[45]....
        /*00f0*/ 	.word	0xffffffff


	//   ....[46]....
        /*00f4*/ 	.word	0xffffffff


	//   ....[47]....
        /*00f8*/ 	.word	0xffffffff


	//   ....[48]....
        /*00fc*/ 	.word	0xffffffff


	//   ....[49]....
        /*0100*/ 	.word	0xffffffff


	//   ....[50]....
        /*0104*/ 	.word	0xffffffff


	//   ....[51]....
        /*0108*/ 	.word	0xffffffff


	//   ....[52]....
        /*010c*/ 	.word	0xffffffff


	//   ....[53]....
        /*0110*/ 	.word	0xffffffff


	//   ....[54]....
        /*0114*/ 	.word	0xffffffff


	//   ....[55]....
        /*0118*/ 	.word	0xffffffff


	//   ....[56]....
        /*011c*/ 	.word	0xffffffff


	//   ....[57]....
        /*0120*/ 	.word	0xffffffff


	//   ....[58]....
        /*0124*/ 	.word	0xffffffff


	//   ....[59]....
        /*0128*/ 	.word	0xffffffff


	//   ....[60]....
        /*012c*/ 	.word	0xffffffff


	//   ....[61]....
        /*0130*/ 	.word	0xffffffff


	//   ....[62]....
        /*0134*/ 	.word	0xffffffff


	//   ....[63]....
        /*0138*/ 	.word	0xffffffff


	//   ....[64]....
        /*013c*/ 	.word	0xffffffff


	//   ....[65]....
        /*0140*/ 	.word	0xffffffff


	//   ....[66]....
        /*0144*/ 	.word	0xffffffff


	//   ....[67]....
        /*0148*/ 	.word	0xffffffff


	//   ....[68]....
        /*014c*/ 	.word	0xffffffff


	//   ....[69]....
        /*0150*/ 	.word	0xffffffff


	//   ....[70]....
        /*0154*/ 	.word	0xffffffff


	//   ....[71]....
        /*0158*/ 	.word	0xffffffff


	//   ....[72]....
        /*015c*/ 	.word	0xffffffff


	//   ....[73]....
        /*0160*/ 	.word	0xffffffff


	//   ....[74]....
        /*0164*/ 	.word	0xffffffff


	//   ....[75]....
        /*0168*/ 	.word	0xffffffff


	//   ....[76]....
        /*016c*/ 	.word	0xffffffff


	//   ....[77]....
        /*0170*/ 	.word	0xffffffff


	//   ....[78]....
        /*0174*/ 	.word	0xffffffff


	//   ....[79]....
        /*0178*/ 	.word	0xffffffff


	//   ....[80]....
        /*017c*/ 	.word	0xffffffff


	//   ....[81]....
        /*0180*/ 	.word	0xffffffff


	//   ....[82]....
        /*0184*/ 	.word	0xffffffff


	//   ....[83]....
        /*0188*/ 	.word	0xffffffff


	//----- nvinfo : EIATTR_COOP_GROUP_INSTR_OFFSETS
	.align		4
.L_3997:
        /*018c*/ 	.byte	0x04, 0x28
        /*018e*/ 	.short	(.L_3999 - .L_3998)


	//   ....[0]....
.L_3998:
        /*0190*/ 	.word	0x00000a30


	//   ....[1]....
        /*0194*/ 	.word	0x00000a90


	//   ....[2]....
        /*0198*/ 	.word	0x00000b70


	//   ....[3]....
        /*019c*/ 	.word	0x00001b30


	//   ....[4]....
        /*01a0*/ 	.word	0x00001da0


	//   ....[5]....
        /*01a4*/ 	.word	0x00002250


	//   ....[6]....
        /*01a8*/ 	.word	0x00002290


	//   ....[7]....
        /*01ac*/ 	.word	0x000022c0


	//   ....[8]....
        /*01b0*/ 	.word	0x000022d0


	//   ....[9]....
        /*01b4*/ 	.word	0x000022e0


	//   ....[10]....
        /*01b8*/ 	.word	0x000022f0


	//   ....[11]....
        /*01bc*/ 	.word	0x000023b0


	//   ....[12]....
        /*01c0*/ 	.word	0x000023d0


	//   ....[13]....
        /*01c4*/ 	.word	0x000023e0


	//   ....[14]....
        /*01c8*/ 	.word	0x000023f0


	//   ....[15]....
        /*01cc*/ 	.word	0x000024b0


	//   ....[16]....
        /*01d0*/ 	.word	0x000024d0


	//   ....[17]....
        /*01d4*/ 	.word	0x000024e0


	//   ....[18]....
        /*01d8*/ 	.word	0x000024f0


	//   ....[19]....
        /*01dc*/ 	.word	0x000025b0


	//   ....[20]....
        /*01e0*/ 	.word	0x000025d0


	//   ....[21]....
        /*01e4*/ 	.word	0x000025e0


	//   ....[22]....
        /*01e8*/ 	.word	0x000025f0


	//   ....[23]....
        /*01ec*/ 	.word	0x000026b0


	//   ....[24]....
        /*01f0*/ 	.word	0x000026f0


	//   ....[25]....
        /*01f4*/ 	.word	0x00002720


	//   ....[26]....
        /*01f8*/ 	.word	0x00002750


	//   ....[27]....
        /*01fc*/ 	.word	0x000028a0


	//   ....[28]....
        /*0200*/ 	.word	0x000028e0


	//   ....[29]....
        /*0204*/ 	.word	0x00002920


	//   ....[30]....
        /*0208*/ 	.word	0x00002950


	//   ....[31]....
        /*020c*/ 	.word	0x00002b20


	//   ....[32]....
        /*0210*/ 	.word	0x00002b50


	//   ....[33]....
        /*0214*/ 	.word	0x00002b80


	//   ....[34]....
        /*0218*/ 	.word	0x00002b90


	//   ....[35]....
        /*021c*/ 	.word	0x00002c70


	//   ....[36]....
        /*0220*/ 	.word	0x00002ca0


	//   ....[37]....
        /*0224*/ 	.word	0x00002cc0


	//   ....[38]....
        /*0228*/ 	.word	0x00002cd0


	//   ....[39]....
        /*022c*/ 	.word	0x00002db0


	//   ....[40]....
        /*0230*/ 	.word	0x00002dd0


	//   ....[41]....
        /*0234*/ 	.word	0x00002de0


	//   ....[42]....
        /*0238*/ 	.word	0x00002df0


	//   ....[43]....
        /*023c*/ 	.word	0x00002ed0


	//   ....[44]....
        /*0240*/ 	.word	0x00002ef0


	//   ....[45]....
        /*0244*/ 	.word	0x00002f00


	//   ....[46]....
        /*0248*/ 	.word	0x00002f10


	//   ....[47]....
        /*024c*/ 	.word	0x00002ff0


	//   ....[48]....
        /*0250*/ 	.word	0x00003020


	//   ....[49]....
        /*0254*/ 	.word	0x00003040


	//   ....[50]....
        /*0258*/ 	.word	0x00003050


	//   ....[51]....
        /*025c*/ 	.word	0x00003140


	//   ....[52]....
        /*0260*/ 	.word	0x00003180


	//   ....[53]....
        /*0264*/ 	.word	0x000031c0


	//   ....[54]....
        /*0268*/ 	.word	0x000031f0


	//   ....[55]....
        /*026c*/ 	.word	0x00003220


	//   ....[56]....
        /*0270*/ 	.word	0x00003250


	//   ....[57]....
        /*0274*/ 	.word	0x00003270


	//   ....[58]....
        /*0278*/ 	.word	0x00003280


	//   ....[59]....
        /*027c*/ 	.word	0x000032a0


	//   ....[60]....
        /*0280*/ 	.word	0x000032d0


	//   ....[61]....
        /*0284*/ 	.word	0x00004370


	//   ....[62]....
        /*0288*/ 	.word	0x000043b0


	//   ....[63]....
        /*028c*/ 	.word	0x000044b0


	//   ....[64]....
        /*0290*/ 	.word	0x000044e0


	//   ....[65]....
        /*0294*/ 	.word	0x00004520


	//   ....[66]....
        /*0298*/ 	.word	0x00004540


	//   ....[67]....
        /*029c*/ 	.word	0x00004570


	//   ....[68]....
        /*02a0*/ 	.word	0x00004590


	//   ....[69]....
        /*02a4*/ 	.word	0x000045c0


	//   ....[70]....
        /*02a8*/ 	.word	0x000045f0


	//   ....[71]....
        /*02ac*/ 	.word	0x000049a0


	//   ....[72]....
        /*02b0*/ 	.word	0x00004ab0


	//   ....[73]....
        /*02b4*/ 	.word	0x00004da0


	//   ....[74]....
        /*02b8*/ 	.word	0x00004ed0


	//   ....[75]....
        /*02bc*/ 	.word	0x00004f20


	//   ....[76]....
        /*02c0*/ 	.word	0x00004f50


	//   ....[77]....
        /*02c4*/ 	.word	0x00004f70


	//   ....[78]....
        /*02c8*/ 	.word	0x00004f90


	//   ....[79]....
        /*02cc*/ 	.word	0x00005040


	//   ....[80]....
        /*02d0*/ 	.word	0x00005090


	//   ....[81]....
        /*02d4*/ 	.word	0x000050b0


	//   ....[82]....
        /*02d8*/ 	.word	0x000050d0


	//   ....[83]....
        /*02dc*/ 	.word	0x000050f0


	//----- nvinfo : EIATTR_EXIT_INSTR_OFFSETS
	.align		4
.L_3999:
        /*02e0*/ 	.byte	0x04, 0x1c
        /*02e2*/ 	.short	(.L_4001 - .L_4000)


	//   ....[0]....
.L_4000:
        /*02e4*/ 	.word	0x000051b0


	//   ....[1]....
        /*02e8*/ 	.word	0x00005300


	//----- nvinfo : EIATTR_MAX_THREADS
	.align		4
.L_4001:
        /*02ec*/ 	.byte	0x04, 0x05
        /*02ee*/ 	.short	(.L_4003 - .L_4002)
.L_4002:
        /*02f0*/ 	.word	0x00000020
        /*02f4*/ 	.word	0x00000001
        /*02f8*/ 	.word	0x00000001


	//----- nvinfo : EIATTR_CRS_STACK_SIZE
	.align		4
.L_4003:
        /*02fc*/ 	.byte	0x04, 0x1e
        /*02fe*/ 	.short	(.L_4005 - .L_4004)
.L_4004:
        /*0300*/ 	.word	0x00000000
.L_4005:


//--------------------- .nv.info._Z25selective_scan_bwd_kernelI32Selective_Scan_bwd_kernel_traitsILi32ELi4ELb1ELb1ELb1ELb1ELb1EfN3c107complexIfEEEEv12SSMParamsBwd --------------------------
	.section	.nv.info._Z25selective_scan_bwd_kernelI32Selective_Scan_bwd_kernel_traitsILi32ELi4ELb1ELb1ELb1ELb1ELb1EfN3c107complexIfEEEEv12SSMParamsBwd,"",@"SHT_CUDA_INFO"
	.sectionflags	@""
	.align	4


	//----- nvinfo : EIATTR_CUDA_API_VERSION
	.align		4
        /*0000*/ 	.byte	0x04, 0x37
        /*0002*/ 	.short	(.L_4007 - .L_4006)
.L_4006:
        /*0004*/ 	.word	0x00000082


	//----- nvinfo : EIATTR_SW2861232_WAR
	.align		4
.L_4007:
        /*0008*/ 	.byte	0x01, 0x35
	.zero		2


	//----- nvinfo : EIATTR_PARAM_CBANK
	.align		4
        /*000c*/ 	.byte	0x04, 0x0a
        /*000e*/ 	.short	(.L_4009 - .L_4008)
	.align		4
.L_4008:
        /*0010*/ 	.word	index@(.nv.constant0._Z25selective_scan_bwd_kernelI32Selective_Scan_bwd_kernel_traitsILi32ELi4ELb1ELb1ELb1ELb1ELb1EfN3c107complexIfEEEEv12SSMParamsBwd)
        /*0014*/ 	.short	0x0160
        /*0016*/ 	.short	0x01f0


	//----- nvinfo : EIATTR_CBANK_PARAM_SIZE
	.align		4
.L_4009:
        /*0018*/ 	.byte	0x03, 0x19
        /*001a*/ 	.short	0x01f0


	//----- nvinfo : EIATTR_KPARAM_INFO
	.align		4
        /*001c*/ 	.byte	0x04, 0x17
        /*001e*/ 	.short	(.L_4011 - .L_4010)
.L_4010:
        /*0020*/ 	.word	0x00000000
        /*0024*/ 	.short	0x0000
        /*0026*/ 	.short	0x0000
        /*0028*/ 	.byte	0x00, 0xf0, 0xc1, 0x07


	//----- nvinfo : EIATTR_MAXREG_COUNT
	.align		4
.L_4011:
        /*002c*/ 	.byte	0x03, 0x1b
        /*002e*/ 	.short	0x00ff


	//----- nvinfo : EIATTR_NUM_BARRIERS
	.align		4
        /*0030*/ 	.byte	0x02, 0x4c
        /*0032*/ 	.byte	0x01
	.zero		1


	//----- nvinfo : EIATTR_MERCURY_ISA_VERSION
	.align		4
        /*0034*/ 	.byte	0x03, 0x5f
        /*0036*/ 	.short	0x0000


	//----- nvinfo : EIATTR_COOP_GROUP_MASK_REGIDS
	.align		4
        /*0038*/ 	.byte	0x04, 0x29
        /*003a*/ 	.short	(.L_4013 - .L_4012)


	//   ....[0]....
.L_4012:
        /*003c*/ 	.word	0xffffffff


	//   ....[1]....
        /*0040*/ 	.word	0xffffffff


	//   ....[2]....
        /*0044*/ 	.word	0xffffffff


	//   ....[3]....
        /*0048*/ 	.word	0xffffffff


	//   ....[4]....
        /*004c*/ 	.word	0xffffffff


	//   ....[5]....
        /*0050*/ 	.word	0xffffffff


	//   ....[6]....
        /*0054*/ 	.word	0xffffffff


	//   ....[7]....
        /*0058*/ 	.word	0xffffffff


	//   ....[8]....
        /*005c*/ 	.word	0xffffffff


	//   ....[9]....
        /*0060*/ 	.word	0xffffffff


	//   ....[10]....
        /*0064*/ 	.word	0xffffffff


	//   ....[11]....
        /*0068*/ 	.word	0xffffffff


	//   ....[12]....
        /*006c*/ 	.word	0xffffffff


	//   ....[13]....
        /*0070*/ 	.word	0xffffffff


	//   ....[14]....
        /*0074*/ 	.word	0xffffffff


	//   ....[15]....
        /*0078*/ 	.word	0xffffffff


	//   ....[16]....
        /*007c*/ 	.word	0xffffffff


	//   ....[17]....
        /*0080*/ 	.word	0xffffffff


	//   ....[18]....
        /*0084*/ 	.word	0xffffffff


	//   ....[19]....
        /*0088*/ 	.word	0xffffffff


	//   ....[20]....
        /*008c*/ 	.word	0xffffffff


	//   ....[21]....
        /*0090*/ 	.word	0xffffffff


	//   ....[22]....
        /*0094*/ 	.word	0xffffffff


	//   ....[23]....
        /*0098*/ 	.word	0xffffffff


	//   ....[24]....
        /*009c*/ 	.word	0xffffffff


	//   ....[25]....
        /*00a0*/ 	.word	0xffffffff


	//   ....[26]....
        /*00a4*/ 	.word	0xffffffff


	//   ....[27]....
        /*00a8*/ 	.word	0xffffffff


	//   ....[28]....
        /*00ac*/ 	.word	0xffffffff


	//   ....[29]....
        /*00b0*/ 	.word	0xffffffff


	//   ....[30]....
        /*00b4*/ 	.word	0xffffffff


	//   ....[31]....
        /*00b8*/ 	.word	0xffffffff


	//   ....[32]....
        /*00bc*/ 	.word	0xffffffff


	//   ....[33]....
        /*00c0*/ 	.word	0xffffffff


	//   ....[34]....
        /*00c4*/ 	.word	0xffffffff


	//   ....[35]....
        /*00c8*/ 	.word	0xffffffff


	//   ....[36]....
        /*00cc*/ 	.word	0xffffffff


	//   ....[37]....
        /*00d0*/ 	.word	0xffffffff


	//   ....[38]....
        /*00d4*/ 	.word	0xffffffff


	//   ....[39]....
        /*00d8*/ 	.word	0xffffffff


	//   ....[40]....
        /*00dc*/ 	.word	0xffffffff


	//   ....[41]....
        /*00e0*/ 	.word	0xffffffff


	//   ....[42]....
        /*00e4*/ 	.word	0xffffffff


	//   ....[43]....
        /*00e8*/ 	.word	0xffffffff


	//   ....[44]....
        /*00ec*/ 	.word	0xffffffff


	//   ....[45]....
        /*00f0*/ 	.word	0xffffffff


	//   ....[46]....
        /*00f4*/ 	.word	0xffffffff


	//   ....[47]....
        /*00f8*/ 	.word	0xffffffff


	//   ....[48]....
        /*00fc*/ 	.word	0xffffffff


	//   ....[49]....
        /*0100*/ 	.word	0xffffffff


	//   ....[50]....
        /*0104*/ 	.word	0xffffffff


	//   ....[51]....
        /*0108*/ 	.word	0xffffffff


	//   ....[52]....
        /*010c*/ 	.word	0xffffffff


	//   ....[53]....
        /*0110*/ 	.word	0xffffffff


	//   ....[54]....
        /*0114*/ 	.word	0xffffffff


	//   ....[55]....
        /*0118*/ 	.word	0xffffffff


	//   ....[56]....
        /*011c*/ 	.word	0xffffffff


	//   ....[57]....
        /*0120*/ 	.word	0xffffffff


	//   ....[58]....
        /*0124*/ 	.word	0xffffffff


	//   ....[59]....
        /*0128*/ 	.word	0xffffffff


	//   ....[60]....
        /*012c*/ 	.word	0xffffffff


	//   ....[61]....
        /*0130*/ 	.word	0xffffffff


	//   ....[62]....
        /*0134*/ 	.word	0xffffffff


	//   ....[63]....
        /*0138*/ 	.word	0xffffffff


	//   ....[64]....
        /*013c*/ 	.word	0xffffffff


	//   ....[65]....
        /*0140*/ 	.word	0xffffffff


	//   ....[66]....
        /*0144*/ 	.word	0xffffffff


	//   ....[67]....
        /*0148*/ 	.word	0xffffffff


	//   ....[68]....
        /*014c*/ 	.word	0xffffffff


	//   ....[69]....
        /*0150*/ 	.word	0xffffffff


	//   ....[70]....
        /*0154*/ 	.word	0xffffffff


	//   ....[71]....
        /*0158*/ 	.word	0xffffffff


	//   ....[72]....
        /*015c*/ 	.word	0xffffffff


	//   ....[73]....
        /*0160*/ 	.word	0xffffffff


	//   ....[74]....
        /*0164*/ 	.word	0xffffffff


	//   ....[75]....
        /*0168*/ 	.word	0xffffffff


	//   ....[76]....
        /*016c*/ 	.word	0xffffffff


	//   ....[77]....
        /*0170*/ 	.word	0xffffffff


	//   ....[78]....
        /*0174*/ 	.word	0xffffffff


	//   ....[79]....
        /*0178*/ 	.word	0xffffffff


	//   ....[80]....
        /*017c*/ 	.word	0xffffffff


	//   ....[81]....
        /*0180*/ 	.word	0xffffffff


	//   ....[82]....
        /*0184*/ 	.word	0xffffffff


	//   ....[83]....
        /*0188*/ 	.word	0xffffffff


	//   ....[84]....
        /*018c*/ 	.word	0xffffffff


	//   ....[85]....
        /*0190*/ 	.word	0xffffffff


	//   ....[86]....
        /*0194*/ 	.word	0xffffffff


	//   ....[87]....
        /*0198*/ 	.word	0xffffffff


	//----- nvinfo : EIATTR_COOP_GROUP_INSTR_OFFSETS
	.align		4
.L_4013:
        /*019c*/ 	.byte	0x04, 0x28
        /*019e*/ 	.short	(.L_4015 - .L_4014)


	//   ....[0]....
.L_4014:
        /*01a0*/ 	.word	0x00000a10


	//   ....[1]....
        /*01a4*/ 	.word	0x00000a90


	//   ....[2]....
        /*01a8*/ 	.word	0x00000c40


	//   ....[3]....
        /*01ac*/ 	.word	0x000015b0


	//   ....[4]....
        /*01b0*/ 	.word	0x00001780


	//   ....[5]....
        /*01b4*/ 	.word	0x00001950


	//   ....[6]....
        /*01b8*/ 	.word	0x00001aa0


	//   ....[7]....
        /*01bc*/ 	.word	0x00002290


	//   ....[8]....
        /*01c0*/ 	.word	0x00002520


	//   ....[9]....
        /*01c4*/ 	.word	0x000029b0


	//   ....[10]....
        /*01c8*/ 	.word	0x000029f0


	//   ....[11]....
        /*01cc*/ 	.word	0x00002a20


	//   ....[12]....
        /*01d0*/ 	.word	0x00002a30


	//   ....[13]....
        /*01d4*/ 	.word	0x00002a40


	//   ....[14]....
        /*01d8*/ 	.word	0x00002a50


	//   ....[15]....
        /*01dc*/ 	.word	0x00002b10


	//   ....[16]....
        /*01e0*/ 	.word	0x00002b30


	//   ....[17]....
        /*01e4*/ 	.word	0x00002b40


	//   ....[18]....
        /*01e8*/ 	.word	0x00002b50


	//   ....[19]....
        /*01ec*/ 	.word	0x00002c10


	//   ....[20]....
        /*01f0*/ 	.word	0x00002c30


	//   ....[21]....
        /*01f4*/ 	.word	0x00002c40


	//   ....[22]....
        /*01f8*/ 	.word	0x00002c50


	//   ....[23]....
        /*01fc*/ 	.word	0x00002d10


	//   ....[24]....
        /*0200*/ 	.word	0x00002d30


	//   ....[25]....
        /*0204*/ 	.word	0x00002d40


	//   ....[26]....
        /*0208*/ 	.word	0x00002d50


	//   ....[27]....
        /*020c*/ 	.word	0x00002e10


	//   ....[28]....
        /*0210*/ 	.word	0x00002e50


	//   ....[29]....
        /*0214*/ 	.word	0x00002e80


	//   ....[30]....
        /*0218*/ 	.word	0x00002eb0


	//   ....[31]....
        /*021c*/ 	.word	0x00002fb0


	//   ....[32]....
        /*0220*/ 	.word	0x00003030


	//   ....[33]....
        /*0224*/ 	.word	0x00003070


	//   ....[34]....
        /*0228*/ 	.word	0x000030a0


	//   ....[35]....
        /*022c*/ 	.word	0x00003270


	//   ....[36]....
        /*0230*/ 	.word	0x000032a0


	//   ....[37]....
        /*0234*/ 	.word	0x000032d0


	//   ....[38]....
        /*0238*/ 	.word	0x000032f0


	//   ....[39]....
        /*023c*/ 	.word	0x000033e0


	//   ....[40]....
        /*0240*/ 	.word	0x00003410


	//   ....[41]....
        /*0244*/ 	.word	0x00003420


	//   ....[42]....
        /*0248*/ 	.word	0x00003430


	//   ....[43]....
        /*024c*/ 	.word	0x00003510


	//   ....[44]....
        /*0250*/ 	.word	0x00003530


	//   ....[45]....
        /*0254*/ 	.word	0x00003540


	//   ....[46]....
        /*0258*/ 	.word	0x00003550


	//   ....[47]....
        /*025c*/ 	.word	0x00003630


	//   ....[48]....
        /*0260*/ 	.word	0x00003650


	//   ....[49]....
        /*0264*/ 	.word	0x00003660


	//   ....[50]....
        /*0268*/ 	.word	0x00003670


	//   ....[51]....
        /*026c*/ 	.word	0x00003750


	//   ....[52]....
        /*0270*/ 	.word	0x00003780


	//   ....[53]....
        /*0274*/ 	.word	0x000037a0


	//   ....[54]....
        /*0278*/ 	.word	0x000037b0


	//   ....[55]....
        /*027c*/ 	.word	0x000038a0


	//   ....[56]....
        /*0280*/ 	.word	0x000038e0


	//   ....[57]....
        /*0284*/ 	.word	0x00003920


	//   ....[58]....
        /*0288*/ 	.word	0x00003950


	//   ....[59]....
        /*028c*/ 	.word	0x00003980


	//   ....[60]....
        /*0290*/ 	.word	0x000039b0


	//   ....[61]....
        /*0294*/ 	.word	0x000039d0


	//   ....[62]....
        /*0298*/ 	.word	0x000039e0


	//   ....[63]....
        /*029c*/ 	.word	0x00003a00


	//   ....[64]....
        /*02a0*/ 	.word	0x00003a30


	//   ....[65]....
        /*02a4*/ 	.word	0x00004ab0


	//   ....[66]....
        /*02a8*/ 	.word	0x00004af0


	//   ....[67]....
        /*02ac*/ 	.word	0x00004bf0


	//   ....[68]....
        /*02b0*/ 	.word	0x00004c20


	//   ....[69]....
        /*02b4*/ 	.word	0x00004c60


	//   ....[70]....
        /*02b8*/ 	.word	0x00004c80


	//   ....[71]....
        /*02bc*/ 	.word	0x00004cb0


	//   ....[72]....
        /*02c0*/ 	.word	0x00004cd0


	//   ....[73]....
        /*02c4*/ 	.word	0x00004d00


	//   ....[74]....
        /*02c8*/ 	.word	0x00004d30


	//   ....[75]....
        /*02cc*/ 	.word	0x000050e0


	//   ....[76]....
        /*02d0*/ 	.word	0x00005210


	//   ....[77]....
        /*02d4*/ 	.word	0x00005500


	//   ....[78]....
        /*02d8*/ 	.word	0x00005610


	//   ....[79]....
        /*02dc*/ 	.word	0x00005660


	//   ....[80]....
        /*02e0*/ 	.word	0x00005690


	//   ....[81]....
        /*02e4*/ 	.word	0x000056b0


	//   ....[82]....
        /*02e8*/ 	.word	0x000056d0


	//   ....[83]....
        /*02ec*/ 	.word	0x00005780


	//   ....[84]....
        /*02f0*/ 	.word	0x000057d0


	//   ....[85]....
        /*02f4*/ 	.word	0x000057f0


	//   ....[86]....
        /*02f8*/ 	.word	0x00005810


	//   ....[87]....
        /*02fc*/ 	.word	0x00005830


	//----- nvinfo : EIATTR_EXIT_INSTR_OFFSETS
	.align		4
.L_4015:
        /*0300*/ 	.byte	0x04, 0x1c
        /*0302*/ 	.short	(.L_4017 - .L_4016)


	//   ....[0]....
.L_4016:
        /*0304*/ 	.word	0x000058f0


	//   ....[1]....
        /*0308*/ 	.word	0x00005a40


	//----- nvinfo : EIATTR_MAX_THREADS
	.align		4
.L_4017:
        /*030c*/ 	.byte	0x04, 0x05
        /*030e*/ 	.short	(.L_4019 - .L_4018)
.L_4018:
        /*0310*/ 	.word	0x00000020
        /*0314*/ 	.word	0x00000001
        /*0318*/ 	.word	0x00000001


	//----- nvinfo : EIATTR_CRS_STACK_SIZE
	.align		4
.L_4019:
        /*031c*/ 	.byte	0x04, 0x1e
        /*031e*/ 	.short	(.L_4021 - .L_4020)
.L_4020:
        /*0320*/ 	.word	0x00000000
.L_4021:


//--------------------- .nv.callgraph             --------------------------
	.section	.nv.callgraph,"",@"SHT_CUDA_CALLGRAPH"
	.align	4
	.sectionentsize	8
	.align		4
        /*0000*/ 	.word	0x00000000
	.align		4
        /*0004*/ 	.word	0xffffffff
	.align		4
        /*0008*/ 	.word	0x00000000
	.align		4
        /*000c*/ 	.word	0xfffffffe
	.align		4
        /*0010*/ 	.word	0x00000000
	.align		4
        /*0014*/ 	.word	0xfffffffd
	.align		4
        /*0018*/ 	.word	0x00000000
	.align		4
        /*001c*/ 	.word	0xfffffffc


//--------------------- .nv.rel.action            --------------------------
	.section	.nv.rel.action,"",@"SHT_CUDA_RELOCINFO"
	.align	8
	.sectionentsize	8
        /*0000*/ 	.byte	0x73, 0x00, 0x00, 0x00, 0x00, 0x00, 0x00, 0x00, 0x00, 0x00, 0x00, 0x11, 0x25, 0x00, 0x05, 0x36


//--------------------- .nv.constant4             --------------------------
	.section	.nv.constant4,"a",@progbits
	.align	8
	.align		8
.nv.constant4:
        /*0000*/ 	.dword	_ZN70_INTERNAL_c1571a1d_34_selective_scan_bwd_fp32_complex_cu_100dae4a_30114cuda3std3__45__cpo5beginE
	.align		8
        /*0008*/ 	.dword	_ZN70_INTERNAL_c1571a1d_34_selective_scan_bwd_fp32_complex_cu_100dae4a_30114cuda3std3__45__cpo3endE
	.align		8
        /*0010*/ 	.dword	_ZN70_INTERNAL_c1571a1d_34_selective_scan_bwd_fp32_complex_cu_100dae4a_30114cuda3std3__45__cpo6cbeginE
	.align		8
        /*0018*/ 	.dword	_ZN70_INTERNAL_c1571a1d_34_selective_scan_bwd_fp32_complex_cu_100dae4a_30114cuda3std3__45__cpo4cendE
	.align		8
        /*0020*/ 	.dword	_ZN70_INTERNAL_c1571a1d_34_selective_scan_bwd_fp32_complex_cu_100dae4a_30114cuda3std3__45__cpo6rbeginE
	.align		8
        /*0028*/ 	.dword	_ZN70_INTERNAL_c1571a1d_34_selective_scan_bwd_fp32_complex_cu_100dae4a_30114cuda3std3__45__cpo4rendE
	.align		8
        /*0030*/ 	.dword	_ZN70_INTERNAL_c1571a1d_34_selective_scan_bwd_fp32_complex_cu_100dae4a_30114cuda3std3__45__cpo7crbeginE
	.align		8
        /*0038*/ 	.dword	_ZN70_INTERNAL_c1571a1d_34_selective_scan_bwd_fp32_complex_cu_100dae4a_30114cuda3std3__45__cpo5crendE
	.align		8
        /*0040*/ 	.dword	_ZN70_INTERNAL_c1571a1d_34_selective_scan_bwd_fp32_complex_cu_100dae4a_30114cuda3std3__472_GLOBAL__N__c1571a1d_34_selective_scan_bwd_fp32_complex_cu_100dae4a_30116ignoreE
	.align		8
        /*0048*/ 	.dword	_ZN70_INTERNAL_c1571a1d_34_selective_scan_bwd_fp32_complex_cu_100dae4a_30114cuda3std3__419piecewise_constructE
	.align		8
        /*0050*/ 	.dword	_ZN70_INTERNAL_c1571a1d_34_selective_scan_bwd_fp32_complex_cu_100dae4a_30114cuda3std3__48in_placeE
	.align		8
        /*0058*/ 	.dword	_ZN70_INTERNAL_c1571a1d_34_selective_scan_bwd_fp32_complex_cu_100dae4a_30114cuda3std3__420unreachable_sentinelE
	.align		8
        /*0060*/ 	.dword	_ZN70_INTERNAL_c1571a1d_34_selective_scan_bwd_fp32_complex_cu_100dae4a_30114cuda3std6ranges3__45__cpo4swapE
	.align		8
        /*0068*/ 	.dword	_ZN70_INTERNAL_c1571a1d_34_selective_scan_bwd_fp32_complex_cu_100dae4a_30114cuda3std6ranges3__45__cpo9iter_moveE
	.align		8
        /*0070*/ 	.dword	_ZN70_INTERNAL_c1571a1d_34_selective_scan_bwd_fp32_complex_cu_100dae4a_30114cuda3std6ranges3__45__cpo5beginE
	.align		8
        /*0078*/ 	.dword	_ZN70_INTERNAL_c1571a1d_34_selective_scan_bwd_fp32_complex_cu_100dae4a_30114cuda3std6ranges3__45__cpo3endE
	.align		8
        /*0080*/ 	.dword	_ZN70_INTERNAL_c1571a1d_34_selective_scan_bwd_fp32_complex_cu_100dae4a_30114cuda3std6ranges3__45__cpo6cbeginE
	.align		8
        /*0088*/ 	.dword	_ZN70_INTERNAL_c1571a1d_34_selective_scan_bwd_fp32_complex_cu_100dae4a_30114cuda3std6ranges3__45__cpo4cendE
	.align		8
        /*0090*/ 	.dword	_ZN70_INTERNAL_c1571a1d_34_selective_scan_bwd_fp32_complex_cu_100dae4a_30114cuda3std6ranges3__45__cpo7advanceE
	.align		8
        /*0098*/ 	.dword	_ZN70_INTERNAL_c1571a1d_34_selective_scan_bwd_fp32_complex_cu_100dae4a_30114cuda3std6ranges3__45__cpo9iter_swapE
	.align		8
        /*00a0*/ 	.dword	_ZN70_INTERNAL_c1571a1d_34_selective_scan_bwd_fp32_complex_cu_100dae4a_30114cuda3std6ranges3__45__cpo4nextE
	.align		8
        /*00a8*/ 	.dword	_ZN70_INTERNAL_c1571a1d_34_selective_scan_bwd_fp32_complex_cu_100dae4a_30114cuda3std6ranges3__45__cpo4prevE
	.align		8
        /*00b0*/ 	.dword	_ZN70_INTERNAL_c1571a1d_34_selective_scan_bwd_fp32_complex_cu_100dae4a_30114cuda3std6ranges3__45__cpo4dataE
	.align		8
        /*00b8*/ 	.dword	_ZN70_INTERNAL_c1571a1d_34_selective_scan_bwd_fp32_complex_cu_100dae4a_30114cuda3std6ranges3__45__cpo5cdataE
	.align		8
        /*00c0*/ 	.dword	_ZN70_INTERNAL_c1571a1d_34_selective_scan_bwd_fp32_complex_cu_100dae4a_30114cuda3std6ranges3__45__cpo4sizeE
	.align		8
        /*00c8*/ 	.dword	_ZN70_INTERNAL_c1571a1d_34_selective_scan_bwd_fp32_complex_cu_100dae4a_30114cuda3std6ranges3__45__cpo5ssizeE
	.align		8
        /*00d0*/ 	.dword	_ZN70_INTERNAL_c1571a1d_34_selective_scan_bwd_fp32_complex_cu_100dae4a_30114cuda3std6ranges3__45__cpo8distanceE
	.align		8
        /*00d8*/ 	.dword	_ZN70_INTERNAL_c1571a1d_34_selective_scan_bwd_fp32_complex_cu_100dae4a_30116thrust23THRUST_300001_SM_800_NS6system6detail10sequential3seqE


//--------------------- .nv.constant0._Z25selective_scan_bwd_kernelI32Selective_Scan_bwd_kernel_traitsILi128ELi16ELb0ELb0ELb0ELb0ELb0EfN3c107complexIfEEEEv12SSMParamsBwd --------------------------
	.section	.nv.constant0._Z25selective_scan_bwd_kernelI32Selective_Scan_bwd_kernel_traitsILi128ELi16ELb0ELb0ELb0ELb0ELb0EfN3c107complexIfEEEEv12SSMParamsBwd,"a",@progbits
	.sectionflags	@""
	.align	4
.nv.constant0._Z25selective_scan_bwd_kernelI32Selective_Scan_bwd_kernel_traitsILi128ELi16ELb0ELb0ELb0ELb0ELb0EfN3c107complexIfEEEEv12SSMParamsBwd:
	.zero		848


//--------------------- .nv.constant0._Z25selective_scan_bwd_kernelI32Selective_Scan_bwd_kernel_traitsILi128ELi16ELb0ELb0ELb0ELb0ELb1EfN3c107complexIfEEEEv12SSMParamsBwd --------------------------
	.section	.nv.constant0._Z25selective_scan_bwd_kernelI32Selective_Scan_bwd_kernel_traitsILi128ELi16ELb0ELb0ELb0ELb0ELb1EfN3c107complexIfEEEEv12SSMParamsBwd,"a",@progbits
	.sectionflags	@""
	.align	4
.nv.constant0._Z25selective_scan_bwd_kernelI32Selective_Scan_bwd_kernel_traitsILi128ELi16ELb0ELb0ELb0ELb0ELb1EfN3c107complexIfEEEEv12SSMParamsBwd:
	.zero		848


//--------------------- .nv.constant0._Z25selective_scan_bwd_kernelI32Selective_Scan_bwd_kernel_traitsILi128ELi16ELb0ELb0ELb0ELb1ELb0EfN3c107complexIfEEEEv12SSMParamsBwd --------------------------
	.section	.nv.constant0._Z25selective_scan_bwd_kernelI32Selective_Scan_bwd_kernel_traitsILi128ELi16ELb0ELb0ELb0ELb1ELb0EfN3c107complexIfEEEEv12SSMParamsBwd,"a",@progbits
	.sectionflags	@""
	.align	4
.nv.constant0._Z25selective_scan_bwd_kernelI32Selective_Scan_bwd_kernel_traitsILi128ELi16ELb0ELb0ELb0ELb1ELb0EfN3c107complexIfEEEEv12SSMParamsBwd:
	.zero		848


//--------------------- .nv.constant0._Z25selective_scan_bwd_kernelI32Selective_Scan_bwd_kernel_traitsILi128ELi16ELb0ELb0ELb0ELb1ELb1EfN3c107complexIfEEEEv12SSMParamsBwd --------------------------
	.section	.nv.constant0._Z25selective_scan_bwd_kernelI32Selective_Scan_bwd_kernel_traitsILi128ELi16ELb0ELb0ELb0ELb1ELb1EfN3c107complexIfEEEEv12SSMParamsBwd,"a",@progbits
	.sectionflags	@""
	.align	4
.nv.constant0._Z25selective_scan_bwd_kernelI32Selective_Scan_bwd_kernel_traitsILi128ELi16ELb0ELb0ELb0ELb1ELb1EfN3c107complexIfEEEEv12SSMParamsBwd:
	.zero		848


//--------------------- .nv.constant0._Z25selective_scan_bwd_kernelI32Selective_Scan_bwd_kernel_traitsILi128ELi16ELb0ELb0ELb1ELb0ELb0EfN3c107complexIfEEEEv12SSMParamsBwd --------------------------
	.section	.nv.constant0._Z25selective_scan_bwd_kernelI32Selective_Scan_bwd_kernel_traitsILi128ELi16ELb0ELb0ELb1ELb0ELb0EfN3c107complexIfEEEEv12SSMParamsBwd,"a",@progbits
	.sectionflags	@""
	.align	4
.nv.constant0._Z25selective_scan_bwd_kernelI32Selective_Scan_bwd_kernel_traitsILi128ELi16ELb0ELb0ELb1ELb0ELb0EfN3c107complexIfEEEEv12SSMParamsBwd:
	.zero		848


//--------------------- .nv.constant0._Z25selective_scan_bwd_kernelI32Selective_Scan_bwd_kernel_traitsILi128ELi16ELb0ELb0ELb1ELb0ELb1EfN3c107complexIfEEEEv12SSMParamsBwd --------------------------
	.section	.nv.constant0._Z25selective_scan_bwd_kernelI32Selective_Scan_bwd_kernel_traitsILi128ELi16ELb0ELb0ELb1ELb0ELb1EfN3c107complexIfEEEEv12SSMParamsBwd,"a",@progbits
	.sectionflags	@""
	.align	4
.nv.constant0._Z25selective_scan_bwd_kernelI32Selective_Scan_bwd_kernel_traitsILi128ELi16ELb0ELb0ELb1ELb0ELb1EfN3c107complexIfEEEEv12SSMParamsBwd:
	.zero		848


//--------------------- .nv.constant0._Z25selective_scan_bwd_kernelI32Selective_Scan_bwd_kernel_traitsILi128ELi16ELb0ELb0ELb1ELb1ELb0EfN3c107complexIfEEEEv12SSMParamsBwd --------------------------
	.section	.nv.constant0._Z25selective_scan_bwd_kernelI32Selective_Scan_bwd_kernel_traitsILi128ELi16ELb0ELb0ELb1ELb1ELb0EfN3c107complexIfEEEEv12SSMParamsBwd,"a",@progbits
	.sectionflags	@""
	.align	4
.nv.constant0._Z25selective_scan_bwd_kernelI32Selective_Scan_bwd_kernel_traitsILi128ELi16ELb0ELb0ELb1ELb1ELb0EfN3c107complexIfEEEEv12SSMParamsBwd:
	.zero		848


//--------------------- .nv.constant0._Z25selective_scan_bwd_kernelI32Selective_Scan_bwd_kernel_traitsILi128ELi16ELb0ELb0ELb1ELb1ELb1EfN3c107complexIfEEEEv12SSMParamsBwd --------------------------
	.section	.nv.constant0._Z25selective_scan_bwd_kernelI32Selective_Scan_bwd_kernel_traitsILi128ELi16ELb0ELb0ELb1ELb1ELb1EfN3c107complexIfEEEEv12SSMParamsBwd,"a",@progbits
	.sectionflags	@""
	.align	4
.nv.constant0._Z25selective_scan_bwd_kernelI32Selective_Scan_bwd_kernel_traitsILi128ELi16ELb0ELb0ELb1ELb1ELb1EfN3c107complexIfEEEEv12SSMParamsBwd:
	.zero		848


//--------------------- .nv.constant0._Z25selective_scan_bwd_kernelI32Selective_Scan_bwd_kernel_traitsILi128ELi16ELb0ELb1ELb0ELb0ELb0EfN3c107complexIfEEEEv12SSMParamsBwd --------------------------
	.section	.nv.constant0._Z25selective_scan_bwd_kernelI32Selective_Scan_bwd_kernel_traitsILi128ELi16ELb0ELb1ELb0ELb0ELb0EfN3c107complexIfEEEEv12SSMParamsBwd,"a",@progbits
	.sectionflags	@""
	.align	4
.nv.constant0._Z25selective_scan_bwd_kernelI32Selective_Scan_bwd_kernel_traitsILi128ELi16ELb0ELb1ELb0ELb0ELb0EfN3c107complexIfEEEEv12SSMParamsBwd:
	.zero		848


//--------------------- .nv.constant0._Z25selective_scan_bwd_kernelI32Selective_Scan_bwd_kernel_traitsILi128ELi16ELb0ELb1ELb0ELb0ELb1EfN3c107complexIfEEEEv12SSMParamsBwd --------------------------
	.section	.nv.constant0._Z25selective_scan_bwd_kernelI32Selective_Scan_bwd_kernel_traitsILi128ELi16ELb0ELb1ELb0ELb0ELb1EfN3c107complexIfEEEEv12SSMParamsBwd,"a",@progbits
	.sectionflags	@""
	.align	4
.nv.constant0._Z25selective_scan_bwd_kernelI32Selective_Scan_bwd_kernel_traitsILi128ELi16ELb0ELb1ELb0ELb0ELb1EfN3c107complexIfEEEEv12SSMParamsBwd:
	.zero		848


//--------------------- .nv.constant0._Z25selective_scan_bwd_kernelI32Selective_Scan_bwd_kernel_traitsILi128ELi16ELb0ELb1ELb0ELb1ELb0EfN3c107complexIfEEEEv12SSMParamsBwd --------------------------
	.section	.nv.constant0._Z25selective_scan_bwd_kernelI32Selective_Scan_bwd_kernel_traitsILi128ELi16ELb0ELb1ELb0ELb1ELb0EfN3c107complexIfEEEEv12SSMParamsBwd,"a",@progbits
	.sectionflags	@""
	.align	4
.nv.constant0._Z25selective_scan_bwd_kernelI32Selective_Scan_bwd_kernel_traitsILi128ELi16ELb0ELb1ELb0ELb1ELb0EfN3c107complexIfEEEEv12SSMParamsBwd:
	.zero		848


//--------------------- .nv.constant0._Z25selective_scan_bwd_kernelI32Selective_Scan_bwd_kernel_traitsILi128ELi16ELb0ELb1ELb0ELb1ELb1EfN3c107complexIfEEEEv12SSMParamsBwd --------------------------
	.section	.nv.constant0._Z25selective_scan_bwd_kernelI32Selective_Scan_bwd_kernel_traitsILi128ELi16ELb0ELb1ELb0ELb1ELb1EfN3c107complexIfEEEEv12SSMParamsBwd,"a",@progbits
	.sectionflags	@""
	.align	4
.nv.constant0._Z25selective_scan_bwd_kernelI32Selective_Scan_bwd_kernel_traitsILi128ELi16ELb0ELb1ELb0ELb1ELb1EfN3c107complexIfEEEEv12SSMParamsBwd:
	.zero		848


//--------------------- .nv.constant0._Z25selective_scan_bwd_kernelI32Selective_Scan_bwd_kernel_traitsILi128ELi16ELb0ELb1ELb1ELb0ELb0EfN3c107complexIfEEEEv12SSMParamsBwd --------------------------
	.section	.nv.constant0._Z25selective_scan_bwd_kernelI32Selective_Scan_bwd_kernel_traitsILi128ELi16ELb0ELb1ELb1ELb0ELb0EfN3c107complexIfEEEEv12SSMParamsBwd,"a",@progbits
	.sectionflags	@""
	.align	4
.nv.constant0._Z25selective_scan_bwd_kernelI32Selective_Scan_bwd_kernel_traitsILi128ELi16ELb0ELb1ELb1ELb0ELb0EfN3c107complexIfEEEEv12SSMParamsBwd:
	.zero		848


//--------------------- .nv.constant0._Z25selective_scan_bwd_kernelI32Selective_Scan_bwd_kernel_traitsILi128ELi16ELb0ELb1ELb1ELb0ELb1EfN3c107complexIfEEEEv12SSMParamsBwd --------------------------
	.section	.nv.constant0._Z25selective_scan_bwd_kernelI32Selective_Scan_bwd_kernel_traitsILi128ELi16ELb0ELb1ELb1ELb0ELb1EfN3c107complexIfEEEEv12SSMParamsBwd,"a",@progbits
	.sectionflags	@""
	.align	4
.nv.constant0._Z25selective_scan_bwd_kernelI32Selective_Scan_bwd_kernel_traitsILi128ELi16ELb0ELb1ELb1ELb0ELb1EfN3c107complexIfEEEEv12SSMParamsBwd:
	.zero		848


//--------------------- .nv.constant0._Z25selective_scan_bwd_kernelI32Selective_Scan_bwd_kernel_traitsILi128ELi16ELb0ELb1ELb1ELb1ELb0EfN3c107complexIfEEEEv12SSMParamsBwd --------------------------
	.section	.nv.constant0._Z25selective_scan_bwd_kernelI32Selective_Scan_bwd_kernel_traitsILi128ELi16ELb0ELb1ELb1ELb1ELb0EfN3c107complexIfEEEEv12SSMParamsBwd,"a",@progbits
	.sectionflags	@""
	.align	4
.nv.constant0._Z25selective_scan_bwd_kernelI32Selective_Scan_bwd_kernel_traitsILi128ELi16ELb0ELb1ELb1ELb1ELb0EfN3c107complexIfEEEEv12SSMParamsBwd:
	.zero		848


//--------------------- .nv.constant0._Z25selective_scan_bwd_kernelI32Selective_Scan_bwd_kernel_traitsILi128ELi16ELb0ELb1ELb1ELb1ELb1EfN3c107complexIfEEEEv12SSMParamsBwd --------------------------
	.section	.nv.constant0._Z25selective_scan_bwd_kernelI32Selective_Scan_bwd_kernel_traitsILi128ELi16ELb0ELb1ELb1ELb1ELb1EfN3c107complexIfEEEEv12SSMParamsBwd,"a",@progbits
	.sectionflags	@""
	.align	4
.nv.constant0._Z25selective_scan_bwd_kernelI32Selective_Scan_bwd_kernel_traitsILi128ELi16ELb0ELb1ELb1ELb1ELb1EfN3c107complexIfEEEEv12SSMParamsBwd:
	.zero		848


//--------------------- .nv.constant0._Z25selective_scan_bwd_kernelI32Selective_Scan_bwd_kernel_traitsILi128ELi16ELb1ELb0ELb0ELb0ELb0EfN3c107complexIfEEEEv12SSMParamsBwd --------------------------
	.section	.nv.constant0._Z25selective_scan_bwd_kernelI32Selective_Scan_bwd_kernel_traitsILi128ELi16ELb1ELb0ELb0ELb0ELb0EfN3c107complexIfEEEEv12SSMParamsBwd,"a",@progbits
	.sectionflags	@""
	.align	4
.nv.constant0._Z25selective_scan_bwd_kernelI32Selective_Scan_bwd_kernel_traitsILi128ELi16ELb1ELb0ELb0ELb0ELb0EfN3c107complexIfEEEEv12SSMParamsBwd:
	.zero		848


//--------------------- .nv.constant0._Z25selective_scan_bwd_kernelI32Selective_Scan_bwd_kernel_traitsILi128ELi16ELb1ELb0ELb0ELb0ELb1EfN3c107complexIfEEEEv12SSMParamsBwd --------------------------
	.section	.nv.constant0._Z25selective_scan_bwd_kernelI32Selective_Scan_bwd_kernel_traitsILi128ELi16ELb1ELb0ELb0ELb0ELb1EfN3c107complexIfEEEEv12SSMParamsBwd,"a",@progbits
	.sectionflags	@""
	.align	4
.nv.constant0._Z25selective_scan_bwd_kernelI32Selective_Scan_bwd_kernel_traitsILi128ELi16ELb1ELb0ELb0ELb0ELb1EfN3c107complexIfEEEEv12SSMParamsBwd:
	.zero		848


//--------------------- .nv.constant0._Z25selective_scan_bwd_kernelI32Selective_Scan_bwd_kernel_traitsILi128ELi16ELb1ELb0ELb0ELb1ELb0EfN3c107complexIfEEEEv12SSMParamsBwd --------------------------
	.section	.nv.constant0._Z25selective_scan_bwd_kernelI32Selective_Scan_bwd_kernel_traitsILi128ELi16ELb1ELb0ELb0ELb1ELb0EfN3c107complexIfEEEEv12SSMParamsBwd,"a",@progbits
	.sectionflags	@""
	.align	4
.nv.constant0._Z25selective_scan_bwd_kernelI32Selective_Scan_bwd_kernel_traitsILi128ELi16ELb1ELb0ELb0ELb1ELb0EfN3c107complexIfEEEEv12SSMParamsBwd:
	.zero		848


//--------------------- .nv.constant0._Z25selective_scan_bwd_kernelI32Selective_Scan_bwd_kernel_traitsILi128ELi16ELb1ELb0ELb0ELb1ELb1EfN3c107complexIfEEEEv12SSMParamsBwd --------------------------
	.section	.nv.constant0._Z25selective_scan_bwd_kernelI32Selective_Scan_bwd_kernel_traitsILi128ELi16ELb1ELb0ELb0ELb1ELb1EfN3c107complexIfEEEEv12SSMParamsBwd,"a",@progbits
	.sectionflags	@""
	.align	4
.nv.constant0._Z25selective_scan_bwd_kernelI32Selective_Scan_bwd_kernel_traitsILi128ELi16ELb1ELb0ELb0ELb1ELb1EfN3c107complexIfEEEEv12SSMParamsBwd:
	.zero		848


//--------------------- .nv.constant0._Z25selective_scan_bwd_kernelI32Selective_Scan_bwd_kernel_traitsILi128ELi16ELb1ELb0ELb1ELb0ELb0EfN3c107complexIfEEEEv12SSMParamsBwd --------------------------
	.section	.nv.constant0._Z25selective_scan_bwd_kernelI32Selective_Scan_bwd_kernel_traitsILi128ELi16ELb1ELb0ELb1ELb0ELb0EfN3c107complexIfEEEEv12SSMParamsBwd,"a",@progbits
	.sectionflags	@""
	.align	4
.nv.constant0._Z25selective_scan_bwd_kernelI32Selective_Scan_bwd_kernel_traitsILi128ELi16ELb1ELb0ELb1ELb0ELb0EfN3c107complexIfEEEEv12SSMParamsBwd:
	.zero		848


//--------------------- .nv.constant0._Z25selective_scan_bwd_kernelI32Selective_Scan_bwd_kernel_traitsILi128ELi16ELb1ELb0ELb1ELb0ELb1EfN3c107complexIfEEEEv12SSMParamsBwd --------------------------
	.section	.nv.constant0._Z25selective_scan_bwd_kernelI32Selective_Scan_bwd_kernel_traitsILi128ELi16ELb1ELb0ELb1ELb0ELb1EfN3c107complexIfEEEEv12SSMParamsBwd,"a",@progbits
	.sectionflags	@""
	.align	4
.nv.constant0._Z25selective_scan_bwd_kernelI32Selective_Scan_bwd_kernel_traitsILi128ELi16ELb1ELb0ELb1ELb0ELb1EfN3c107complexIfEEEEv12SSMParamsBwd:
	.zero		848


//--------------------- .nv.constant0._Z25selective_scan_bwd_kernelI32Selective_Scan_bwd_kernel_traitsILi128ELi16ELb1ELb0ELb1ELb1ELb0EfN3c107complexIfEEEEv12SSMParamsBwd --------------------------
	.section	.nv.constant0._Z25selective_scan_bwd_kernelI32Selective_Scan_bwd_kernel_traitsILi128ELi16ELb1ELb0ELb1ELb1ELb0EfN3c107complexIfEEEEv12SSMParamsBwd,"a",@progbits
	.sectionflags	@""
	.align	4
.nv.constant0._Z25selective_scan_bwd_kernelI32Selective_Scan_bwd_kernel_traitsILi128ELi16ELb1ELb0ELb1ELb1ELb0EfN3c107complexIfEEEEv12SSMParamsBwd:
	.zero		848


//--------------------- .nv.constant0._Z25selective_scan_bwd_kernelI32Selective_Scan_bwd_kernel_traitsILi128ELi16ELb1ELb0ELb1ELb1ELb1EfN3c107complexIfEEEEv12SSMParamsBwd --------------------------
	.section	.nv.constant0._Z25selective_scan_bwd_kernelI32Selective_Scan_bwd_kernel_traitsILi128ELi16ELb1ELb0ELb1ELb1ELb1EfN3c107complexIfEEEEv12SSMParamsBwd,"a",@progbits
	.sectionflags	@""
	.align	4
.nv.constant0._Z25selective_scan_bwd_kernelI32Selective_Scan_bwd_kernel_traitsILi128ELi16ELb1ELb0ELb1ELb1ELb1EfN3c107complexIfEEEEv12SSMParamsBwd:
	.zero		848


//--------------------- .nv.constant0._Z25selective_scan_bwd_kernelI32Selective_Scan_bwd_kernel_traitsILi128ELi16ELb1ELb1ELb0ELb0ELb0EfN3c107complexIfEEEEv12SSMParamsBwd --------------------------
	.section	.nv.constant0._Z25selective_scan_bwd_kernelI32Selective_Scan_bwd_kernel_traitsILi128ELi16ELb1ELb1ELb0ELb0ELb0EfN3c107complexIfEEEEv12SSMParamsBwd,"a",@progbits
	.sectionflags	@""
	.align	4
.nv.constant0._Z25selective_scan_bwd_kernelI32Selective_Scan_bwd_kernel_traitsILi128ELi16ELb1ELb1ELb0ELb0ELb0EfN3c107complexIfEEEEv12SSMParamsBwd:
	.zero		848


//--------------------- .nv.constant0._Z25selective_scan_bwd_kernelI32Selective_Scan_bwd_kernel_traitsILi128ELi16ELb1ELb1ELb0ELb0ELb1EfN3c107complexIfEEEEv12SSMParamsBwd --------------------------
	.section	.nv.constant0._Z25selective_scan_bwd_kernelI32Selective_Scan_bwd_kernel_traitsILi128ELi16ELb1ELb1ELb0ELb0ELb1EfN3c107complexIfEEEEv12SSMParamsBwd,"a",@progbits
	.sectionflags	@""
	.align	4
.nv.constant0._Z25selective_scan_bwd_kernelI32Selective_Scan_bwd_kernel_traitsILi128ELi16ELb1ELb1ELb0ELb0ELb1EfN3c107complexIfEEEEv12SSMParamsBwd:
	.zero		848


//--------------------- .nv.constant0._Z25selective_scan_bwd_kernelI32Selective_Scan_bwd_kernel_traitsILi128ELi16ELb1ELb1ELb0ELb1ELb0EfN3c107complexIfEEEEv12SSMParamsBwd --------------------------
	.section	.nv.constant0._Z25selective_scan_bwd_kernelI32Selective_Scan_bwd_kernel_traitsILi128ELi16ELb1ELb1ELb0ELb1ELb0EfN3c107complexIfEEEEv12SSMParamsBwd,"a",@progbits
	.sectionflags	@""
	.align	4
.nv.constant0._Z25selective_scan_bwd_kernelI32Selective_Scan_bwd_kernel_traitsILi128ELi16ELb1ELb1ELb0ELb1ELb0EfN3c107complexIfEEEEv12SSMParamsBwd:
	.zero		848


//--------------------- .nv.constant0._Z25selective_scan_bwd_kernelI32Selective_Scan_bwd_kernel_traitsILi128ELi16ELb1ELb1ELb0ELb1ELb1EfN3c107complexIfEEEEv12SSMParamsBwd --------------------------
	.section	.nv.constant0._Z25selective_scan_bwd_kernelI32Selective_Scan_bwd_kernel_traitsILi128ELi16ELb1ELb1ELb0ELb1ELb1EfN3c107complexIfEEEEv12SSMParamsBwd,"a",@progbits
	.sectionflags	@""
	.align	4
.nv.constant0._Z25selective_scan_bwd_kernelI32Selective_Scan_bwd_kernel_traitsILi128ELi16ELb1ELb1ELb0ELb1ELb1EfN3c107complexIfEEEEv12SSMParamsBwd:
	.zero		848


//--------------------- .nv.constant0._Z25selective_scan_bwd_kernelI32Selective_Scan_bwd_kernel_traitsILi128ELi16ELb1ELb1ELb1ELb0ELb0EfN3c107complexIfEEEEv12SSMParamsBwd --------------------------
	.section	.nv.constant0._Z25selective_scan_bwd_kernelI32Selective_Scan_bwd_kernel_traitsILi128ELi16ELb1ELb1ELb1ELb0ELb0EfN3c107complexIfEEEEv12SSMParamsBwd,"a",@progbits
	.sectionflags	@""
	.align	4
.nv.constant0._Z25selective_scan_bwd_kernelI32Selective_Scan_bwd_kernel_traitsILi128ELi16ELb1ELb1ELb1ELb0ELb0EfN3c107complexIfEEEEv12SSMParamsBwd:
	.zero		848


//--------------------- .nv.constant0._Z25selective_scan_bwd_kernelI32Selective_Scan_bwd_kernel_traitsILi128ELi16ELb1ELb1ELb1ELb0ELb1EfN3c107complexIfEEEEv12SSMParamsBwd --------------------------
	.section	.nv.constant0._Z25selective_scan_bwd_kernelI32Selective_Scan_bwd_kernel_traitsILi128ELi16ELb1ELb1ELb1ELb0ELb1EfN3c107complexIfEEEEv12SSMParamsBwd,"a",@progbits
	.sectionflags	@""
	.align	4
.nv.constant0._Z25selective_scan_bwd_kernelI32Selective_Scan_bwd_kernel_traitsILi128ELi16ELb1ELb1ELb1ELb0ELb1EfN3c107complexIfEEEEv12SSMParamsBwd:
	.zero		848


//--------------------- .nv.constant0._Z25selective_scan_bwd_kernelI32Selective_Scan_bwd_kernel_traitsILi128ELi16ELb1ELb1ELb1ELb1ELb0EfN3c107complexIfEEEEv12SSMParamsBwd --------------------------
	.section	.nv.constant0._Z25selective_scan_bwd_kernelI32Selective_Scan_bwd_kernel_traitsILi128ELi16ELb1ELb1ELb1ELb1ELb0EfN3c107complexIfEEEEv12SSMParamsBwd,"a",@progbits
	.sectionflags	@""
	.align	4
.nv.constant0._Z25selective_scan_bwd_kernelI32Selective_Scan_bwd_kernel_traitsILi128ELi16ELb1ELb1ELb1ELb1ELb0EfN3c107complexIfEEEEv12SSMParamsBwd:
	.zero		848


//--------------------- .nv.constant0._Z25selective_scan_bwd_kernelI32Selective_Scan_bwd_kernel_traitsILi128ELi16ELb1ELb1ELb1ELb1ELb1EfN3c107complexIfEEEEv12SSMParamsBwd --------------------------
	.section	.nv.constant0._Z25selective_scan_bwd_kernelI32Selective_Scan_bwd_kernel_traitsILi128ELi16ELb1ELb1ELb1ELb1ELb1EfN3c107complexIfEEEEv12SSMParamsBwd,"a",@progbits
	.sectionflags	@""
	.align	4
.nv.constant0._Z25selective_scan_bwd_kernelI32Selective_Scan_bwd_kernel_traitsILi128ELi16ELb1ELb1ELb1ELb1ELb1EfN3c107complexIfEEEEv12SSMParamsBwd:
	.zero		848


//--------------------- .nv.constant0._Z25selective_scan_bwd_kernelI32Selective_Scan_bwd_kernel_traitsILi64ELi16ELb0ELb0ELb0ELb0ELb0EfN3c107complexIfEEEEv12SSMParamsBwd --------------------------
	.section	.nv.constant0._Z25selective_scan_bwd_kernelI32Selective_Scan_bwd_kernel_traitsILi64ELi16ELb0ELb0ELb0ELb0ELb0EfN3c107complexIfEEEEv12SSMParamsBwd,"a",@progbits
	.sectionflags	@""
	.align	4
.nv.constant0._Z25selective_scan_bwd_kernelI32Selective_Scan_bwd_kernel_traitsILi64ELi16ELb0ELb0ELb0ELb0ELb0EfN3c107complexIfEEEEv12SSMParamsBwd:
	.zero		848


//--------------------- .nv.constant0._Z25selective_scan_bwd_kernelI32Selective_Scan_bwd_kernel_traitsILi64ELi16ELb0ELb0ELb0ELb0ELb1EfN3c107complexIfEEEEv12SSMParamsBwd --------------------------
	.section	.nv.constant0._Z25selective_scan_bwd_kernelI32Selective_Scan_bwd_kernel_traitsILi64ELi16ELb0ELb0ELb0ELb0ELb1EfN3c107complexIfEEEEv12SSMParamsBwd,"a",@progbits
	.sectionflags	@""
	.align	4
.nv.constant0._Z25selective_scan_bwd_kernelI32Selective_Scan_bwd_kernel_traitsILi64ELi16ELb0ELb0ELb0ELb0ELb1EfN3c107complexIfEEEEv12SSMParamsBwd:
	.zero		848


//--------------------- .nv.constant0._Z25selective_scan_bwd_kernelI32Selective_Scan_bwd_kernel_traitsILi64ELi16ELb0ELb0ELb0ELb1ELb0EfN3c107complexIfEEEEv12SSMParamsBwd --------------------------
	.section	.nv.constant0._Z25selective_scan_bwd_kernelI32Selective_Scan_bwd_kernel_traitsILi64ELi16ELb0ELb0ELb0ELb1ELb0EfN3c107complexIfEEEEv12SSMParamsBwd,"a",@progbits
	.sectionflags	@""
	.align	4
.nv.constant0._Z25selective_scan_bwd_kernelI32Selective_Scan_bwd_kernel_traitsILi64ELi16ELb0ELb0ELb0ELb1ELb0EfN3c107complexIfEEEEv12SSMParamsBwd:
	.zero		848


//--------------------- .nv.constant0._Z25selective_scan_bwd_kernelI32Selective_Scan_bwd_kernel_traitsILi64ELi16ELb0ELb0ELb0ELb1ELb1EfN3c107complexIfEEEEv12SSMParamsBwd --------------------------
	.section	.nv.constant0._Z25selective_scan_bwd_kernelI32Selective_Scan_bwd_kernel_traitsILi64ELi16ELb0ELb0ELb0ELb1ELb1EfN3c107complexIfEEEEv12SSMParamsBwd,"a",@progbits
	.sectionflags	@""
	.align	4
.nv.constant0._Z25selective_scan_bwd_kernelI32Selective_Scan_bwd_kernel_traitsILi64ELi16ELb0ELb0ELb0ELb1ELb1EfN3c107complexIfEEEEv12SSMParamsBwd:
	.zero		848


//--------------------- .nv.constant0._Z25selective_scan_bwd_kernelI32Selective_Scan_bwd_kernel_traitsILi64ELi16ELb0ELb0ELb1ELb0ELb0EfN3c107complexIfEEEEv12SSMParamsBwd --------------------------
	.section	.nv.constant0._Z25selective_scan_bwd_kernelI32Selective_Scan_bwd_kernel_traitsILi64ELi16ELb0ELb0ELb1ELb0ELb0EfN3c107complexIfEEEEv12SSMParamsBwd,"a",@progbits
	.sectionflags	@""
	.align	4
.nv.constant0._Z25selective_scan_bwd_kernelI32Selective_Scan_bwd_kernel_traitsILi64ELi16ELb0ELb0ELb1ELb0ELb0EfN3c107complexIfEEEEv12SSMParamsBwd:
	.zero		848


//--------------------- .nv.constant0._Z25selective_scan_bwd_kernelI32Selective_Scan_bwd_kernel_traitsILi64ELi16ELb0ELb0ELb1ELb0ELb1EfN3c107complexIfEEEEv12SSMParamsBwd --------------------------
	.section	.nv.constant0._Z25selective_scan_bwd_kernelI32Selective_Scan_bwd_kernel_traitsILi64ELi16ELb0ELb0ELb1ELb0ELb1EfN3c107complexIfEEEEv12SSMParamsBwd,"a",@progbits
	.sectionflags	@""
	.align	4
.nv.constant0._Z25selective_scan_bwd_kernelI32Selective_Scan_bwd_kernel_traitsILi64ELi16ELb0ELb0ELb1ELb0ELb1EfN3c107complexIfEEEEv12SSMParamsBwd:
	.zero		848


//--------------------- .nv.constant0._Z25selective_scan_bwd_kernelI32Selective_Scan_bwd_kernel_traitsILi64ELi16ELb0ELb0ELb1ELb1ELb0EfN3c107complexIfEEEEv12SSMParamsBwd --------------------------
	.section	.nv.constant0._Z25selective_scan_bwd_kernelI32Selective_Scan_bwd_kernel_traitsILi64ELi16ELb0ELb0ELb1ELb1ELb0EfN3c107complexIfEEEEv12SSMParamsBwd,"a",@progbits
	.sectionflags	@""
	.align	4
.nv.constant0._Z25selective_scan_bwd_kernelI32Selective_Scan_bwd_kernel_traitsILi64ELi16ELb0ELb0ELb1ELb1ELb0EfN3c107complexIfEEEEv12SSMParamsBwd:
	.zero		848


//--------------------- .nv.constant0._Z25selective_scan_bwd_kernelI32Selective_Scan_bwd_kernel_traitsILi64ELi16ELb0ELb0ELb1ELb1ELb1EfN3c107complexIfEEEEv12SSMParamsBwd --------------------------
	.section	.nv.constant0._Z25selective_scan_bwd_kernelI32Selective_Scan_bwd_kernel_traitsILi64ELi16ELb0ELb0ELb1ELb1ELb1EfN3c107complexIfEEEEv12SSMParamsBwd,"a",@progbits
	.sectionflags	@""
	.align	4
.nv.constant0._Z25selective_scan_bwd_kernelI32Selective_Scan_bwd_kernel_traitsILi64ELi16ELb0ELb0ELb1ELb1ELb1EfN3c107complexIfEEEEv12SSMParamsBwd:
	.zero		848


//--------------------- .nv.constant0._Z25selective_scan_bwd_kernelI32Selective_Scan_bwd_kernel_traitsILi64ELi16ELb0ELb1ELb0ELb0ELb0EfN3c107complexIfEEEEv12SSMParamsBwd --------------------------
	.section	.nv.constant0._Z25selective_scan_bwd_kernelI32Selective_Scan_bwd_kernel_traitsILi64ELi16ELb0ELb1ELb0ELb0ELb0EfN3c107complexIfEEEEv12SSMParamsBwd,"a",@progbits
	.sectionflags	@""
	.align	4
.nv.constant0._Z25selective_scan_bwd_kernelI32Selective_Scan_bwd_kernel_traitsILi64ELi16ELb0ELb1ELb0ELb0ELb0EfN3c107complexIfEEEEv12SSMParamsBwd:
	.zero		848


//--------------------- .nv.constant0._Z25selective_scan_bwd_kernelI32Selective_Scan_bwd_kernel_traitsILi64ELi16ELb0ELb1ELb0ELb0ELb1EfN3c107complexIfEEEEv12SSMParamsBwd --------------------------
	.section	.nv.constant0._Z25selective_scan_bwd_kernelI32Selective_Scan_bwd_kernel_traitsILi64ELi16ELb0ELb1ELb0ELb0ELb1EfN3c107complexIfEEEEv12SSMParamsBwd,"a",@progbits
	.sectionflags	@""
	.align	4
.nv.constant0._Z25selective_scan_bwd_kernelI32Selective_Scan_bwd_kernel_traitsILi64ELi16ELb0ELb1ELb0ELb0ELb1EfN3c107complexIfEEEEv12SSMParamsBwd:
	.zero		848


//--------------------- .nv.constant0._Z25selective_scan_bwd_kernelI32Selective_Scan_bwd_kernel_traitsILi64ELi16ELb0ELb1ELb0ELb1ELb0EfN3c107complexIfEEEEv12SSMParamsBwd --------------------------
	.section	.nv.constant0._Z25selective_scan_bwd_kernelI32Selective_Scan_bwd_kernel_traitsILi64ELi16ELb0ELb1ELb0ELb1ELb0EfN3c107complexIfEEEEv12SSMParamsBwd,"a",@progbits
	.sectionflags	@""
	.align	4
.nv.constant0._Z25selective_scan_bwd_kernelI32Selective_Scan_bwd_kernel_traitsILi64ELi16ELb0ELb1ELb0ELb1ELb0EfN3c107complexIfEEEEv12SSMParamsBwd:
	.zero		848


//--------------------- .nv.constant0._Z25selective_scan_bwd_kernelI32Selective_Scan_bwd_kernel_traitsILi64ELi16ELb0ELb1ELb0ELb1ELb1EfN3c107complexIfEEEEv12SSMParamsBwd --------------------------
	.section	.nv.constant0._Z25selective_scan_bwd_kernelI32Selective_Scan_bwd_kernel_traitsILi64ELi16ELb0ELb1ELb0ELb1ELb1EfN3c107complexIfEEEEv12SSMParamsBwd,"a",@progbits
	.sectionflags	@""
	.align	4
.nv.constant0._Z25selective_scan_bwd_kernelI32Selective_Scan_bwd_kernel_traitsILi64ELi16ELb0ELb1ELb0ELb1ELb1EfN3c107complexIfEEEEv12SSMParamsBwd:
	.zero		848


//--------------------- .nv.constant0._Z25selective_scan_bwd_kernelI32Selective_Scan_bwd_kernel_traitsILi64ELi16ELb0ELb1ELb1ELb0ELb0EfN3c107complexIfEEEEv12SSMParamsBwd --------------------------
	.section	.nv.constant0._Z25selective_scan_bwd_kernelI32Selective_Scan_bwd_kernel_traitsILi64ELi16ELb0ELb1ELb1ELb0ELb0EfN3c107complexIfEEEEv12SSMParamsBwd,"a",@progbits
	.sectionflags	@""
	.align	4
.nv.constant0._Z25selective_scan_bwd_kernelI32Selective_Scan_bwd_kernel_traitsILi64ELi16ELb0ELb1ELb1ELb0ELb0EfN3c107complexIfEEEEv12SSMParamsBwd:
	.zero		848


//--------------------- .nv.constant0._Z25selective_scan_bwd_kernelI32Selective_Scan_bwd_kernel_traitsILi64ELi16ELb0ELb1ELb1ELb0ELb1EfN3c107complexIfEEEEv12SSMParamsBwd --------------------------
	.section	.nv.constant0._Z25selective_scan_bwd_kernelI32Selective_Scan_bwd_kernel_traitsILi64ELi16ELb0ELb1ELb1ELb0ELb1EfN3c107complexIfEEEEv12SSMParamsBwd,"a",@progbits
	.sectionflags	@""
	.align	4
.nv.constant0._Z25selective_scan_bwd_kernelI32Selective_Scan_bwd_kernel_traitsILi64ELi16ELb0ELb1ELb1ELb0ELb1EfN3c107complexIfEEEEv12SSMParamsBwd:
	.zero		848


//--------------------- .nv.constant0._Z25selective_scan_bwd_kernelI32Selective_Scan_bwd_kernel_traitsILi64ELi16ELb0ELb1ELb1ELb1ELb0EfN3c107complexIfEEEEv12SSMParamsBwd --------------------------
	.section	.nv.constant0._Z25selective_scan_bwd_kernelI32Selective_Scan_bwd_kernel_traitsILi64ELi16ELb0ELb1ELb1ELb1ELb0EfN3c107complexIfEEEEv12SSMParamsBwd,"a",@progbits
	.sectionflags	@""
	.align	4
.nv.constant0._Z25selective_scan_bwd_kernelI32Selective_Scan_bwd_kernel_traitsILi64ELi16ELb0ELb1ELb1ELb1ELb0EfN3c107complexIfEEEEv12SSMParamsBwd:
	.zero		848


//--------------------- .nv.constant0._Z25selective_scan_bwd_kernelI32Selective_Scan_bwd_kernel_traitsILi64ELi16ELb0ELb1ELb1ELb1ELb1EfN3c107complexIfEEEEv12SSMParamsBwd --------------------------
	.section	.nv.constant0._Z25selective_scan_bwd_kernelI32Selective_Scan_bwd_kernel_traitsILi64ELi16ELb0ELb1ELb1ELb1ELb1EfN3c107complexIfEEEEv12SSMParamsBwd,"a",@progbits
	.sectionflags	@""
	.align	4
.nv.constant0._Z25selective_scan_bwd_kernelI32Selective_Scan_bwd_kernel_traitsILi64ELi16ELb0ELb1ELb1ELb1ELb1EfN3c107complexIfEEEEv12SSMParamsBwd:
	.zero		848


//--------------------- .nv.constant0._Z25selective_scan_bwd_kernelI32Selective_Scan_bwd_kernel_traitsILi64ELi16ELb1ELb0ELb0ELb0ELb0EfN3c107complexIfEEEEv12SSMParamsBwd --------------------------
	.section	.nv.constant0._Z25selective_scan_bwd_kernelI32Selective_Scan_bwd_kernel_traitsILi64ELi16ELb1ELb0ELb0ELb0ELb0EfN3c107complexIfEEEEv12SSMParamsBwd,"a",@progbits
	.sectionflags	@""
	.align	4
.nv.constant0._Z25selective_scan_bwd_kernelI32Selective_Scan_bwd_kernel_traitsILi64ELi16ELb1ELb0ELb0ELb0ELb0EfN3c107complexIfEEEEv12SSMParamsBwd:
	.zero		848


//--------------------- .nv.constant0._Z25selective_scan_bwd_kernelI32Selective_Scan_bwd_kernel_traitsILi64ELi16ELb1ELb0ELb0ELb0ELb1EfN3c107complexIfEEEEv12SSMParamsBwd --------------------------
	.section	.nv.constant0._Z25selective_scan_bwd_kernelI32Selective_Scan_bwd_kernel_traitsILi64ELi16ELb1ELb0ELb0ELb0ELb1EfN3c107complexIfEEEEv12SSMParamsBwd,"a",@progbits
	.sectionflags	@""
	.align	4
.nv.constant0._Z25selective_scan_bwd_kernelI32Selective_Scan_bwd_kernel_traitsILi64ELi16ELb1ELb0ELb0ELb0ELb1EfN3c107complexIfEEEEv12SSMParamsBwd:
	.zero		848


//--------------------- .nv.constant0._Z25selective_scan_bwd_kernelI32Selective_Scan_bwd_kernel_traitsILi64ELi16ELb1ELb0ELb0ELb1ELb0EfN3c107complexIfEEEEv12SSMParamsBwd --------------------------
	.section	.nv.constant0._Z25selective_scan_bwd_kernelI32Selective_Scan_bwd_kernel_traitsILi64ELi16ELb1ELb0ELb0ELb1ELb0EfN3c107complexIfEEEEv12SSMParamsBwd,"a",@progbits
	.sectionflags	@""
	.align	4
.nv.constant0._Z25selective_scan_bwd_kernelI32Selective_Scan_bwd_kernel_traitsILi64ELi16ELb1ELb0ELb0ELb1ELb0EfN3c107complexIfEEEEv12SSMParamsBwd:
	.zero		848


//--------------------- .nv.constant0._Z25selective_scan_bwd_kernelI32Selective_Scan_bwd_kernel_traitsILi64ELi16ELb1ELb0ELb0ELb1ELb1EfN3c107complexIfEEEEv12SSMParamsBwd --------------------------
	.section	.nv.constant0._Z25selective_scan_bwd_kernelI32Selective_Scan_bwd_kernel_traitsILi64ELi16ELb1ELb0ELb0ELb1ELb1EfN3c107complexIfEEEEv12SSMParamsBwd,"a",@progbits
	.sectionflags	@""
	.align	4
.nv.constant0._Z25selective_scan_bwd_kernelI32Selective_Scan_bwd_kernel_traitsILi64ELi16ELb1ELb0ELb0ELb1ELb1EfN3c107complexIfEEEEv12SSMParamsBwd:
	.zero		848


//--------------------- .nv.constant0._Z25selective_scan_bwd_kernelI32Selective_Scan_bwd_kernel_traitsILi64ELi16ELb1ELb0ELb1ELb0ELb0EfN3c107complexIfEEEEv12SSMParamsBwd --------------------------
	.section	.nv.constant0._Z25selective_scan_bwd_kernelI32Selective_Scan_bwd_kernel_traitsILi64ELi16ELb1ELb0ELb1ELb0ELb0EfN3c107complexIfEEEEv12SSMParamsBwd,"a",@progbits
	.sectionflags	@""
	.align	4
.nv.constant0._Z25selective_scan_bwd_kernelI32Selective_Scan_bwd_kernel_traitsILi64ELi16ELb1ELb0ELb1ELb0ELb0EfN3c107complexIfEEEEv12SSMParamsBwd:
	.zero		848


//--------------------- .nv.constant0._Z25selective_scan_bwd_kernelI32Selective_Scan_bwd_kernel_traitsILi64ELi16ELb1ELb0ELb1ELb0ELb1EfN3c107complexIfEEEEv12SSMParamsBwd --------------------------
	.section	.nv.constant0._Z25selective_scan_bwd_kernelI32Selective_Scan_bwd_kernel_traitsILi64ELi16ELb1ELb0ELb1ELb0ELb1EfN3c107complexIfEEEEv12SSMParamsBwd,"a",@progbits
	.sectionflags	@""
	.align	4
.nv.constant0._Z25selective_scan_bwd_kernelI32Selective_Scan_bwd_kernel_traitsILi64ELi16ELb1ELb0ELb1ELb0ELb1EfN3c107complexIfEEEEv12SSMParamsBwd:
	.zero		848


//--------------------- .nv.constant0._Z25selective_scan_bwd_kernelI32Selective_Scan_bwd_kernel_traitsILi64ELi16ELb1ELb0ELb1ELb1ELb0EfN3c107complexIfEEEEv12SSMParamsBwd --------------------------
	.section	.nv.constant0._Z25selective_scan_bwd_kernelI32Selective_Scan_bwd_kernel_traitsILi64ELi16ELb1ELb0ELb1ELb1ELb0EfN3c107complexIfEEEEv12SSMParamsBwd,"a",@progbits
	.sectionflags	@""
	.align	4
.nv.constant0._Z25selective_scan_bwd_kernelI32Selective_Scan_bwd_kernel_traitsILi64ELi16ELb1ELb0ELb1ELb1ELb0EfN3c107complexIfEEEEv12SSMParamsBwd:
	.zero		848


//--------------------- .nv.constant0._Z25selective_scan_bwd_kernelI32Selective_Scan_bwd_kernel_traitsILi64ELi16ELb1ELb0ELb1ELb1ELb1EfN3c107complexIfEEEEv12SSMParamsBwd --------------------------
	.section	.nv.constant0._Z25selective_scan_bwd_kernelI32Selective_Scan_bwd_kernel_traitsILi64ELi16ELb1ELb0ELb1ELb1ELb1EfN3c107complexIfEEEEv12SSMParamsBwd,"a",@progbits
	.sectionflags	@""
	.align	4
.nv.constant0._Z25selective_scan_bwd_kernelI32Selective_Scan_bwd_kernel_traitsILi64ELi16ELb1ELb0ELb1ELb1ELb1EfN3c107complexIfEEEEv12SSMParamsBwd:
	.zero		848


//--------------------- .nv.constant0._Z25selective_scan_bwd_kernelI32Selective_Scan_bwd_kernel_traitsILi64ELi16ELb1ELb1ELb0ELb0ELb0EfN3c107complexIfEEEEv12SSMParamsBwd --------------------------
	.section	.nv.constant0._Z25selective_scan_bwd_kernelI32Selective_Scan_bwd_kernel_traitsILi64ELi16ELb1ELb1ELb0ELb0ELb0EfN3c107complexIfEEEEv12SSMParamsBwd,"a",@progbits
	.sectionflags	@""
	.align	4
.nv.constant0._Z25selective_scan_bwd_kernelI32Selective_Scan_bwd_kernel_traitsILi64ELi16ELb1ELb1ELb0ELb0ELb0EfN3c107complexIfEEEEv12SSMParamsBwd:
	.zero		848


//--------------------- .nv.constant0._Z25selective_scan_bwd_kernelI32Selective_Scan_bwd_kernel_traitsILi64ELi16ELb1ELb1ELb0ELb0ELb1EfN3c107complexIfEEEEv12SSMParamsBwd --------------------------
	.section	.nv.constant0._Z25selective_scan_bwd_kernelI32Selective_Scan_bwd_kernel_traitsILi64ELi16ELb1ELb1ELb0ELb0ELb1EfN3c107complexIfEEEEv12SSMParamsBwd,"a",@progbits
	.sectionflags	@""
	.align	4
.nv.constant0._Z25selective_scan_bwd_kernelI32Selective_Scan_bwd_kernel_traitsILi64ELi16ELb1ELb1ELb0ELb0ELb1EfN3c107complexIfEEEEv12SSMParamsBwd:
	.zero		848


//--------------------- .nv.constant0._Z25selective_scan_bwd_kernelI32Selective_Scan_bwd_kernel_traitsILi64ELi16ELb1ELb1ELb0ELb1ELb0EfN3c107complexIfEEEEv12SSMParamsBwd --------------------------
	.section	.nv.constant0._Z25selective_scan_bwd_kernelI32Selective_Scan_bwd_kernel_traitsILi64ELi16ELb1ELb1ELb0ELb1ELb0EfN3c107complexIfEEEEv12SSMParamsBwd,"a",@progbits
	.sectionflags	@""
	.align	4
.nv.constant0._Z25selective_scan_bwd_kernelI32Selective_Scan_bwd_kernel_traitsILi64ELi16ELb1ELb1ELb0ELb1ELb0EfN3c107complexIfEEEEv12SSMParamsBwd:
	.zero		848


//--------------------- .nv.constant0._Z25selective_scan_bwd_kernelI32Selective_Scan_bwd_kernel_traitsILi64ELi16ELb1ELb1ELb0ELb1ELb1EfN3c107complexIfEEEEv12SSMParamsBwd --------------------------
	.section	.nv.constant0._Z25selective_scan_bwd_kernelI32Selective_Scan_bwd_kernel_traitsILi64ELi16ELb1ELb1ELb0ELb1ELb1EfN3c107complexIfEEEEv12SSMParamsBwd,"a",@progbits
	.sectionflags	@""
	.align	4
.nv.constant0._Z25selective_scan_bwd_kernelI32Selective_Scan_bwd_kernel_traitsILi64ELi16ELb1ELb1ELb0ELb1ELb1EfN3c107complexIfEEEEv12SSMParamsBwd:
	.zero		848


//--------------------- .nv.constant0._Z25selective_scan_bwd_kernelI32Selective_Scan_bwd_kernel_traitsILi64ELi16ELb1ELb1ELb1ELb0ELb0EfN3c107complexIfEEEEv12SSMParamsBwd --------------------------
	.section	.nv.constant0._Z25selective_scan_bwd_kernelI32Selective_Scan_bwd_kernel_traitsILi64ELi16ELb1ELb1ELb1ELb0ELb0EfN3c107complexIfEEEEv12SSMParamsBwd,"a",@progbits
	.sectionflags	@""
	.align	4
.nv.constant0._Z25selective_scan_bwd_kernelI32Selective_Scan_bwd_kernel_traitsILi64ELi16ELb1ELb1ELb1ELb0ELb0EfN3c107complexIfEEEEv12SSMParamsBwd:
	.zero		848


//--------------------- .nv.constant0._Z25selective_scan_bwd_kernelI32Selective_Scan_bwd_kernel_traitsILi64ELi16ELb1ELb1ELb1ELb0ELb1EfN3c107complexIfEEEEv12SSMParamsBwd --------------------------
	.section	.nv.constant0._Z25selective_scan_bwd_kernelI32Selective_Scan_bwd_kernel_traitsILi64ELi16ELb1ELb1ELb1ELb0ELb1EfN3c107complexIfEEEEv12SSMParamsBwd,"a",@progbits
	.sectionflags	@""
	.align	4
.nv.constant0._Z25selective_scan_bwd_kernelI32Selective_Scan_bwd_kernel_traitsILi64ELi16ELb1ELb1ELb1ELb0ELb1EfN3c107complexIfEEEEv12SSMParamsBwd:
	.zero		848


//--------------------- .nv.constant0._Z25selective_scan_bwd_kernelI32Selective_Scan_bwd_kernel_traitsILi64ELi16ELb1ELb1ELb1ELb1ELb0EfN3c107complexIfEEEEv12SSMParamsBwd --------------------------
	.section	.nv.constant0._Z25selective_scan_bwd_kernelI32Selective_Scan_bwd_kernel_traitsILi64ELi16ELb1ELb1ELb1ELb1ELb0EfN3c107complexIfEEEEv12SSMParamsBwd,"a",@progbits
	.sectionflags	@""
	.align	4
.nv.constant0._Z25selective_scan_bwd_kernelI32Selective_Scan_bwd_kernel_traitsILi64ELi16ELb1ELb1ELb1ELb1ELb0EfN3c107complexIfEEEEv12SSMParamsBwd:
	.zero		848


//--------------------- .nv.constant0._Z25selective_scan_bwd_kernelI32Selective_Scan_bwd_kernel_traitsILi64ELi16ELb1ELb1ELb1ELb1ELb1EfN3c107complexIfEEEEv12SSMParamsBwd --------------------------
	.section	.nv.constant0._Z25selective_scan_bwd_kernelI32Selective_Scan_bwd_kernel_traitsILi64ELi16ELb1ELb1ELb1ELb1ELb1EfN3c107complexIfEEEEv12SSMParamsBwd,"a",@progbits
	.sectionflags	@""
	.align	4
.nv.constant0._Z25selective_scan_bwd_kernelI32Selective_Scan_bwd_kernel_traitsILi64ELi16ELb1ELb1ELb1ELb1ELb1EfN3c107complexIfEEEEv12SSMParamsBwd:
	.zero		848


//--------------------- .nv.constant0._Z25selective_scan_bwd_kernelI32Selective_Scan_bwd_kernel_traitsILi32ELi16ELb0ELb0ELb0ELb0ELb0EfN3c107complexIfEEEEv12SSMParamsBwd --------------------------
	.section	.nv.constant0._Z25selective_scan_bwd_kernelI32Selective_Scan_bwd_kernel_traitsILi32ELi16ELb0ELb0ELb0ELb0ELb0EfN3c107complexIfEEEEv12SSMParamsBwd,"a",@progbits
	.sectionflags	@""
	.align	4
.nv.constant0._Z25selective_scan_bwd_kernelI32Selective_Scan_bwd_kernel_traitsILi32ELi16ELb0ELb0ELb0ELb0ELb0EfN3c107complexIfEEEEv12SSMParamsBwd:
	.zero		848


//--------------------- .nv.constant0._Z25selective_scan_bwd_kernelI32Selective_Scan_bwd_kernel_traitsILi32ELi16ELb0ELb0ELb0ELb0ELb1EfN3c107complexIfEEEEv12SSMParamsBwd --------------------------
	.section	.nv.constant0._Z25selective_scan_bwd_kernelI32Selective_Scan_bwd_kernel_traitsILi32ELi16ELb0ELb0ELb0ELb0ELb1EfN3c107complexIfEEEEv12SSMParamsBwd,"a",@progbits
	.sectionflags	@""
	.align	4
.nv.constant0._Z25selective_scan_bwd_kernelI32Selective_Scan_bwd_kernel_traitsILi32ELi16ELb0ELb0ELb0ELb0ELb1EfN3c107complexIfEEEEv12SSMParamsBwd:
	.zero		848


//--------------------- .nv.constant0._Z25selective_scan_bwd_kernelI32Selective_Scan_bwd_kernel_traitsILi32ELi16ELb0ELb0ELb0ELb1ELb0EfN3c107complexIfEEEEv12SSMParamsBwd --------------------------
	.section	.nv.constant0._Z25selective_scan_bwd_kernelI32Selective_Scan_bwd_kernel_traitsILi32ELi16ELb0ELb0ELb0ELb1ELb0EfN3c107complexIfEEEEv12SSMParamsBwd,"a",@progbits
	.sectionflags	@""
	.align	4
.nv.constant0._Z25selective_scan_bwd_kernelI32Selective_Scan_bwd_kernel_traitsILi32ELi16ELb0ELb0ELb0ELb1ELb0EfN3c107complexIfEEEEv12SSMParamsBwd:
	.zero		848


//--------------------- .nv.constant0._Z25selective_scan_bwd_kernelI32Selective_Scan_bwd_kernel_traitsILi32ELi16ELb0ELb0ELb0ELb1ELb1EfN3c107complexIfEEEEv12SSMParamsBwd --------------------------
	.section	.nv.constant0._Z25selective_scan_bwd_kernelI32Selective_Scan_bwd_kernel_traitsILi32ELi16ELb0ELb0ELb0ELb1ELb1EfN3c107complexIfEEEEv12SSMParamsBwd,"a",@progbits
	.sectionflags	@""
	.align	4
.nv.constant0._Z25selective_scan_bwd_kernelI32Selective_Scan_bwd_kernel_traitsILi32ELi16ELb0ELb0ELb0ELb1ELb1EfN3c107complexIfEEEEv12SSMParamsBwd:
	.zero		848


//--------------------- .nv.constant0._Z25selective_scan_bwd_kernelI32Selective_Scan_bwd_kernel_traitsILi32ELi16ELb0ELb0ELb1ELb0ELb0EfN3c107complexIfEEEEv12SSMParamsBwd --------------------------
	.section	.nv.constant0._Z25selective_scan_bwd_kernelI32Selective_Scan_bwd_kernel_traitsILi32ELi16ELb0ELb0ELb1ELb0ELb0EfN3c107complexIfEEEEv12SSMParamsBwd,"a",@progbits
	.sectionflags	@""
	.align	4
.nv.constant0._Z25selective_scan_bwd_kernelI32Selective_Scan_bwd_kernel_traitsILi32ELi16ELb0ELb0ELb1ELb0ELb0EfN3c107complexIfEEEEv12SSMParamsBwd:
	.zero		848


//--------------------- .nv.constant0._Z25selective_scan_bwd_kernelI32Selective_Scan_bwd_kernel_traitsILi32ELi16ELb0ELb0ELb1ELb0ELb1EfN3c107complexIfEEEEv12SSMParamsBwd --------------------------
	.section	.nv.constant0._Z25selective_scan_bwd_kernelI32Selective_Scan_bwd_kernel_traitsILi32ELi16ELb0ELb0ELb1ELb0ELb1EfN3c107complexIfEEEEv12SSMParamsBwd,"a",@progbits
	.sectionflags	@""
	.align	4
.nv.constant0._Z25selective_scan_bwd_kernelI32Selective_Scan_bwd_kernel_traitsILi32ELi16ELb0ELb0ELb1ELb0ELb1EfN3c107complexIfEEEEv12SSMParamsBwd:
	.zero		848


//--------------------- .nv.constant0._Z25selective_scan_bwd_kernelI32Selective_Scan_bwd_kernel_traitsILi32ELi16ELb0ELb0ELb1ELb1ELb0EfN3c107complexIfEEEEv12SSMParamsBwd --------------------------
	.section	.nv.constant0._Z25selective_scan_bwd_kernelI32Selective_Scan_bwd_kernel_traitsILi32ELi16ELb0ELb0ELb1ELb1ELb0EfN3c107complexIfEEEEv12SSMParamsBwd,"a",@progbits
	.sectionflags	@""
	.align	4
.nv.constant0._Z25selective_scan_bwd_kernelI32Selective_Scan_bwd_kernel_traitsILi32ELi16ELb0ELb0ELb1ELb1ELb0EfN3c107complexIfEEEEv12SSMParamsBwd:
	.zero		848


//--------------------- .nv.constant0._Z25selective_scan_bwd_kernelI32Selective_Scan_bwd_kernel_traitsILi32ELi16ELb0ELb0ELb1ELb1ELb1EfN3c107complexIfEEEEv12SSMParamsBwd --------------------------
	.section	.nv.constant0._Z25selective_scan_bwd_kernelI32Selective_Scan_bwd_kernel_traitsILi32ELi16ELb0ELb0ELb1ELb1ELb1EfN3c107complexIfEEEEv12SSMParamsBwd,"a",@progbits
	.sectionflags	@""
	.align	4
.nv.constant0._Z25selective_scan_bwd_kernelI32Selective_Scan_bwd_kernel_traitsILi32ELi16ELb0ELb0ELb1ELb1ELb1EfN3c107complexIfEEEEv12SSMParamsBwd:
	.zero		848


//--------------------- .nv.constant0._Z25selective_scan_bwd_kernelI32Selective_Scan_bwd_kernel_traitsILi32ELi16ELb0ELb1ELb0ELb0ELb0EfN3c107complexIfEEEEv12SSMParamsBwd --------------------------
	.section	.nv.constant0._Z25selective_scan_bwd_kernelI32Selective_Scan_bwd_kernel_traitsILi32ELi16ELb0ELb1ELb0ELb0ELb0EfN3c107complexIfEEEEv12SSMParamsBwd,"a",@progbits
	.sectionflags	@""
	.align	4
.nv.constant0._Z25selective_scan_bwd_kernelI32Selective_Scan_bwd_kernel_traitsILi32ELi16ELb0ELb1ELb0ELb0ELb0EfN3c107complexIfEEEEv12SSMParamsBwd:
	.zero		848


//--------------------- .nv.constant0._Z25selective_scan_bwd_kernelI32Selective_Scan_bwd_kernel_traitsILi32ELi16ELb0ELb1ELb0ELb0ELb1EfN3c107complexIfEEEEv12SSMParamsBwd --------------------------
	.section	.nv.constant0._Z25selective_scan_bwd_kernelI32Selective_Scan_bwd_kernel_traitsILi32ELi16ELb0ELb1ELb0ELb0ELb1EfN3c107complexIfEEEEv12SSMParamsBwd,"a",@progbits
	.sectionflags	@""
	.align	4
.nv.constant0._Z25selective_scan_bwd_kernelI32Selective_Scan_bwd_kernel_traitsILi32ELi16ELb0ELb1ELb0ELb0ELb1EfN3c107complexIfEEEEv12SSMParamsBwd:
	.zero		848


//--------------------- .nv.constant0._Z25selective_scan_bwd_kernelI32Selective_Scan_bwd_kernel_traitsILi32ELi16ELb0ELb1ELb0ELb1ELb0EfN3c107complexIfEEEEv12SSMParamsBwd --------------------------
	.section	.nv.constant0._Z25selective_scan_bwd_kernelI32Selective_Scan_bwd_kernel_traitsILi32ELi16ELb0ELb1ELb0ELb1ELb0EfN3c107complexIfEEEEv12SSMParamsBwd,"a",@progbits
	.sectionflags	@""
	.align	4
.nv.constant0._Z25selective_scan_bwd_kernelI32Selective_Scan_bwd_kernel_traitsILi32ELi16ELb0ELb1ELb0ELb1ELb0EfN3c107complexIfEEEEv12SSMParamsBwd:
	.zero		848


//--------------------- .nv.constant0._Z25selective_scan_bwd_kernelI32Selective_Scan_bwd_kernel_traitsILi32ELi16ELb0ELb1ELb0ELb1ELb1EfN3c107complexIfEEEEv12SSMParamsBwd --------------------------
	.section	.nv.constant0._Z25selective_scan_bwd_kernelI32Selective_Scan_bwd_kernel_traitsILi32ELi16ELb0ELb1ELb0ELb1ELb1EfN3c107complexIfEEEEv12SSMParamsBwd,"a",@progbits
	.sectionflags	@""
	.align	4
.nv.constant0._Z25selective_scan_bwd_kernelI32Selective_Scan_bwd_kernel_traitsILi32ELi16ELb0ELb1ELb0ELb1ELb1EfN3c107complexIfEEEEv12SSMParamsBwd:
	.zero		848


//--------------------- .nv.constant0._Z25selective_scan_bwd_kernelI32Selective_Scan_bwd_kernel_traitsILi32ELi16ELb0ELb1ELb1ELb0ELb0EfN3c107complexIfEEEEv12SSMParamsBwd --------------------------
	.section	.nv.constant0._Z25selective_scan_bwd_kernelI32Selective_Scan_bwd_kernel_traitsILi32ELi16ELb0ELb1ELb1ELb0ELb0EfN3c107complexIfEEEEv12SSMParamsBwd,"a",@progbits
	.sectionflags	@""
	.align	4
.nv.constant0._Z25selective_scan_bwd_kernelI32Selective_Scan_bwd_kernel_traitsILi32ELi16ELb0ELb1ELb1ELb0ELb0EfN3c107complexIfEEEEv12SSMParamsBwd:
	.zero		848


//--------------------- .nv.constant0._Z25selective_scan_bwd_kernelI32Selective_Scan_bwd_kernel_traitsILi32ELi16ELb0ELb1ELb1ELb0ELb1EfN3c107complexIfEEEEv12SSMParamsBwd --------------------------
	.section	.nv.constant0._Z25selective_scan_bwd_kernelI32Selective_Scan_bwd_kernel_traitsILi32ELi16ELb0ELb1ELb1ELb0ELb1EfN3c107complexIfEEEEv12SSMParamsBwd,"a",@progbits
	.sectionflags	@""
	.align	4
.nv.constant0._Z25selective_scan_bwd_kernelI32Selective_Scan_bwd_kernel_traitsILi32ELi16ELb0ELb1ELb1ELb0ELb1EfN3c107complexIfEEEEv12SSMParamsBwd:
	.zero		848


//--------------------- .nv.constant0._Z25selective_scan_bwd_kernelI32Selective_Scan_bwd_kernel_traitsILi32ELi16ELb0ELb1ELb1ELb1ELb0EfN3c107complexIfEEEEv12SSMParamsBwd --------------------------
	.section	.nv.constant0._Z25selective_scan_bwd_kernelI32Selective_Scan_bwd_kernel_traitsILi32ELi16ELb0ELb1ELb1ELb1ELb0EfN3c107complexIfEEEEv12SSMParamsBwd,"a",@progbits
	.sectionflags	@""
	.align	4
.nv.constant0._Z25selective_scan_bwd_kernelI32Selective_Scan_bwd_kernel_traitsILi32ELi16ELb0ELb1ELb1ELb1ELb0EfN3c107complexIfEEEEv12SSMParamsBwd:
	.zero		848


//--------------------- .nv.constant0._Z25selective_scan_bwd_kernelI32Selective_Scan_bwd_kernel_traitsILi32ELi16ELb0ELb1ELb1ELb1ELb1EfN3c107complexIfEEEEv12SSMParamsBwd --------------------------
	.section	.nv.constant0._Z25selective_scan_bwd_kernelI32Selective_Scan_bwd_kernel_traitsILi32ELi16ELb0ELb1ELb1ELb1ELb1EfN3c107complexIfEEEEv12SSMParamsBwd,"a",@progbits
	.sectionflags	@""
	.align	4
.nv.constant0._Z25selective_scan_bwd_kernelI32Selective_Scan_bwd_kernel_traitsILi32ELi16ELb0ELb1ELb1ELb1ELb1EfN3c107complexIfEEEEv12SSMParamsBwd:
	.zero		848


//--------------------- .nv.constant0._Z25selective_scan_bwd_kernelI32Selective_Scan_bwd_kernel_traitsILi32ELi16ELb1ELb0ELb0ELb0ELb0EfN3c107complexIfEEEEv12SSMParamsBwd --------------------------
	.section	.nv.constant0._Z25selective_scan_bwd_kernelI32Selective_Scan_bwd_kernel_traitsILi32ELi16ELb1ELb0ELb0ELb0ELb0EfN3c107complexIfEEEEv12SSMParamsBwd,"a",@progbits
	.sectionflags	@""
	.align	4
.nv.constant0._Z25selective_scan_bwd_kernelI32Selective_Scan_bwd_kernel_traitsILi32ELi16ELb1ELb0ELb0ELb0ELb0EfN3c107complexIfEEEEv12SSMParamsBwd:
	.zero		848


//--------------------- .nv.constant0._Z25selective_scan_bwd_kernelI32Selective_Scan_bwd_kernel_traitsILi32ELi16ELb1ELb0ELb0ELb0ELb1EfN3c107complexIfEEEEv12SSMParamsBwd --------------------------
	.section	.nv.constant0._Z25selective_scan_bwd_kernelI32Selective_Scan_bwd_kernel_traitsILi32ELi16ELb1ELb0ELb0ELb0ELb1EfN3c107complexIfEEEEv12SSMParamsBwd,"a",@progbits
	.sectionflags	@""
	.align	4
.nv.constant0._Z25selective_scan_bwd_kernelI32Selective_Scan_bwd_kernel_traitsILi32ELi16ELb1ELb0ELb0ELb0ELb1EfN3c107complexIfEEEEv12SSMParamsBwd:
	.zero		848


//--------------------- .nv.constant0._Z25selective_scan_bwd_kernelI32Selective_Scan_bwd_kernel_traitsILi32ELi16ELb1ELb0ELb0ELb1ELb0EfN3c107complexIfEEEEv12SSMParamsBwd --------------------------
	.section	.nv.constant0._Z25selective_scan_bwd_kernelI32Selective_Scan_bwd_kernel_traitsILi32ELi16ELb1ELb0ELb0ELb1ELb0EfN3c107complexIfEEEEv12SSMParamsBwd,"a",@progbits
	.sectionflags	@""
	.align	4
.nv.constant0._Z25selective_scan_bwd_kernelI32Selective_Scan_bwd_kernel_traitsILi32ELi16ELb1ELb0ELb0ELb1ELb0EfN3c107complexIfEEEEv12SSMParamsBwd:
	.zero		848


//--------------------- .nv.constant0._Z25selective_scan_bwd_kernelI32Selective_Scan_bwd_kernel_traitsILi32ELi16ELb1ELb0ELb0ELb1ELb1EfN3c107complexIfEEEEv12SSMParamsBwd --------------------------
	.section	.nv.constant0._Z25selective_scan_bwd_kernelI32Selective_Scan_bwd_kernel_traitsILi32ELi16ELb1ELb0ELb0ELb1ELb1EfN3c107complexIfEEEEv12SSMParamsBwd,"a",@progbits
	.sectionflags	@""
	.align	4
.nv.constant0._Z25selective_scan_bwd_kernelI32Selective_Scan_bwd_kernel_traitsILi32ELi16ELb1ELb0ELb0ELb1ELb1EfN3c107complexIfEEEEv12SSMParamsBwd:
	.zero		848


//--------------------- .nv.constant0._Z25selective_scan_bwd_kernelI32Selective_Scan_bwd_kernel_traitsILi32ELi16ELb1ELb0ELb1ELb0ELb0EfN3c107complexIfEEEEv12SSMParamsBwd --------------------------
	.section	.nv.constant0._Z25selective_scan_bwd_kernelI32Selective_Scan_bwd_kernel_traitsILi32ELi16ELb1ELb0ELb1ELb0ELb0EfN3c107complexIfEEEEv12SSMParamsBwd,"a",@progbits
	.sectionflags	@""
	.align	4
.nv.constant0._Z25selective_scan_bwd_kernelI32Selective_Scan_bwd_kernel_traitsILi32ELi16ELb1ELb0ELb1ELb0ELb0EfN3c107complexIfEEEEv12SSMParamsBwd:
	.zero		848


//--------------------- .nv.constant0._Z25selective_scan_bwd_kernelI32Selective_Scan_bwd_kernel_traitsILi32ELi16ELb1ELb0ELb1ELb0ELb1EfN3c107complexIfEEEEv12SSMParamsBwd --------------------------
	.section	.nv.constant0._Z25selective_scan_bwd_kernelI32Selective_Scan_bwd_kernel_traitsILi32ELi16ELb1ELb0ELb1ELb0ELb1EfN3c107complexIfEEEEv12SSMParamsBwd,"a",@progbits
	.sectionflags	@""
	.align	4
.nv.constant0._Z25selective_scan_bwd_kernelI32Selective_Scan_bwd_kernel_traitsILi32ELi16ELb1ELb0ELb1ELb0ELb1EfN3c107complexIfEEEEv12SSMParamsBwd:
	.zero		848


//--------------------- .nv.constant0._Z25selective_scan_bwd_kernelI32Selective_Scan_bwd_kernel_traitsILi32ELi16ELb1ELb0ELb1ELb1ELb0EfN3c107complexIfEEEEv12SSMParamsBwd --------------------------
	.section	.nv.constant0._Z25selective_scan_bwd_kernelI32Selective_Scan_bwd_kernel_traitsILi32ELi16ELb1ELb0ELb1ELb1ELb0EfN3c107complexIfEEEEv12SSMParamsBwd,"a",@progbits
	.sectionflags	@""
	.align	4
.nv.constant0._Z25selective_scan_bwd_kernelI32Selective_Scan_bwd_kernel_traitsILi32ELi16ELb1ELb0ELb1ELb1ELb0EfN3c107complexIfEEEEv12SSMParamsBwd:
	.zero		848


//--------------------- .nv.constant0._Z25selective_scan_bwd_kernelI32Selective_Scan_bwd_kernel_traitsILi32ELi16ELb1ELb0ELb1ELb1ELb1EfN3c107complexIfEEEEv12SSMParamsBwd --------------------------
	.section	.nv.constant0._Z25selective_scan_bwd_kernelI32Selective_Scan_bwd_kernel_traitsILi32ELi16ELb1ELb0ELb1ELb1ELb1EfN3c107complexIfEEEEv12SSMParamsBwd,"a",@progbits
	.sectionflags	@""
	.align	4
.nv.constant0._Z25selective_scan_bwd_kernelI32Selective_Scan_bwd_kernel_traitsILi32ELi16ELb1ELb0ELb1ELb1ELb1EfN3c107complexIfEEEEv12SSMParamsBwd:
	.zero		848


//--------------------- .nv.constant0._Z25selective_scan_bwd_kernelI32Selective_Scan_bwd_kernel_traitsILi32ELi16ELb1ELb1ELb0ELb0ELb0EfN3c107complexIfEEEEv12SSMParamsBwd --------------------------
	.section	.nv.constant0._Z25selective_scan_bwd_kernelI32Selective_Scan_bwd_kernel_traitsILi32ELi16ELb1ELb1ELb0ELb0ELb0EfN3c107complexIfEEEEv12SSMParamsBwd,"a",@progbits
	.sectionflags	@""
	.align	4
.nv.constant0._Z25selective_scan_bwd_kernelI32Selective_Scan_bwd_kernel_traitsILi32ELi16ELb1ELb1ELb0ELb0ELb0EfN3c107complexIfEEEEv12SSMParamsBwd:
	.zero		848


//--------------------- .nv.constant0._Z25selective_scan_bwd_kernelI32Selective_Scan_bwd_kernel_traitsILi32ELi16ELb1ELb1ELb0ELb0ELb1EfN3c107complexIfEEEEv12SSMParamsBwd --------------------------
	.section	.nv.constant0._Z25selective_scan_bwd_kernelI32Selective_Scan_bwd_kernel_traitsILi32ELi16ELb1ELb1ELb0ELb0ELb1EfN3c107complexIfEEEEv12SSMParamsBwd,"a",@progbits
	.sectionflags	@""
	.align	4
.nv.constant0._Z25selective_scan_bwd_kernelI32Selective_Scan_bwd_kernel_traitsILi32ELi16ELb1ELb1ELb0ELb0ELb1EfN3c107complexIfEEEEv12SSMParamsBwd:
	.zero		848


//--------------------- .nv.constant0._Z25selective_scan_bwd_kernelI32Selective_Scan_bwd_kernel_traitsILi32ELi16ELb1ELb1ELb0ELb1ELb0EfN3c107complexIfEEEEv12SSMParamsBwd --------------------------
	.section	.nv.constant0._Z25selective_scan_bwd_kernelI32Selective_Scan_bwd_kernel_traitsILi32ELi16ELb1ELb1ELb0ELb1ELb0EfN3c107complexIfEEEEv12SSMParamsBwd,"a",@progbits
	.sectionflags	@""
	.align	4
.nv.constant0._Z25selective_scan_bwd_kernelI32Selective_Scan_bwd_kernel_traitsILi32ELi16ELb1ELb1ELb0ELb1ELb0EfN3c107complexIfEEEEv12SSMParamsBwd:
	.zero		848


//--------------------- .nv.constant0._Z25selective_scan_bwd_kernelI32Selective_Scan_bwd_kernel_traitsILi32ELi16ELb1ELb1ELb0ELb1ELb1EfN3c107complexIfEEEEv12SSMParamsBwd --------------------------
	.section	.nv.constant0._Z25selective_scan_bwd_kernelI32Selective_Scan_bwd_kernel_traitsILi32ELi16ELb1ELb1ELb0ELb1ELb1EfN3c107complexIfEEEEv12SSMParamsBwd,"a",@progbits
	.sectionflags	@""
	.align	4
.nv.constant0._Z25selective_scan_bwd_kernelI32Selective_Scan_bwd_kernel_traitsILi32ELi16ELb1ELb1ELb0ELb1ELb1EfN3c107complexIfEEEEv12SSMParamsBwd:
	.zero		848


//--------------------- .nv.constant0._Z25selective_scan_bwd_kernelI32Selective_Scan_bwd_kernel_traitsILi32ELi16ELb1ELb1ELb1ELb0ELb0EfN3c107complexIfEEEEv12SSMParamsBwd --------------------------
	.section	.nv.constant0._Z25selective_scan_bwd_kernelI32Selective_Scan_bwd_kernel_traitsILi32ELi16ELb1ELb1ELb1ELb0ELb0EfN3c107complexIfEEEEv12SSMParamsBwd,"a",@progbits
	.sectionflags	@""
	.align	4
.nv.constant0._Z25selective_scan_bwd_kernelI32Selective_Scan_bwd_kernel_traitsILi32ELi16ELb1ELb1ELb1ELb0ELb0EfN3c107complexIfEEEEv12SSMParamsBwd:
	.zero		848


//--------------------- .nv.constant0._Z25selective_scan_bwd_kernelI32Selective_Scan_bwd_kernel_traitsILi32ELi16ELb1ELb1ELb1ELb0ELb1EfN3c107complexIfEEEEv12SSMParamsBwd --------------------------
	.section	.nv.constant0._Z25selective_scan_bwd_kernelI32Selective_Scan_bwd_kernel_traitsILi32ELi16ELb1ELb1ELb1ELb0ELb1EfN3c107complexIfEEEEv12SSMParamsBwd,"a",@progbits
	.sectionflags	@""
	.align	4
.nv.constant0._Z25selective_scan_bwd_kernelI32Selective_Scan_bwd_kernel_traitsILi32ELi16ELb1ELb1ELb1ELb0ELb1EfN3c107complexIfEEEEv12SSMParamsBwd:
	.zero		848


//--------------------- .nv.constant0._Z25selective_scan_bwd_kernelI32Selective_Scan_bwd_kernel_traitsILi32ELi16ELb1ELb1ELb1ELb1ELb0EfN3c107complexIfEEEEv12SSMParamsBwd --------------------------
	.section	.nv.constant0._Z25selective_scan_bwd_kernelI32Selective_Scan_bwd_kernel_traitsILi32ELi16ELb1ELb1ELb1ELb1ELb0EfN3c107complexIfEEEEv12SSMParamsBwd,"a",@progbits
	.sectionflags	@""
	.align	4
.nv.constant0._Z25selective_scan_bwd_kernelI32Selective_Scan_bwd_kernel_traitsILi32ELi16ELb1ELb1ELb1ELb1ELb0EfN3c107complexIfEEEEv12SSMParamsBwd:
	.zero		848


//--------------------- .nv.constant0._Z25selective_scan_bwd_kernelI32Selective_Scan_bwd_kernel_traitsILi32ELi16ELb1ELb1ELb1ELb1ELb1EfN3c107complexIfEEEEv12SSMParamsBwd --------------------------
	.section	.nv.constant0._Z25selective_scan_bwd_kernelI32Selective_Scan_bwd_kernel_traitsILi32ELi16ELb1ELb1ELb1ELb1ELb1EfN3c107complexIfEEEEv12SSMParamsBwd,"a",@progbits
	.sectionflags	@""
	.align	4
.nv.constant0._Z25selective_scan_bwd_kernelI32Selective_Scan_bwd_kernel_traitsILi32ELi16ELb1ELb1ELb1ELb1ELb1EfN3c107complexIfEEEEv12SSMParamsBwd:
	.zero		848


//--------------------- .nv.constant0._Z25selective_scan_bwd_kernelI32Selective_Scan_bwd_kernel_traitsILi32ELi8ELb0ELb0ELb0ELb0ELb0EfN3c107complexIfEEEEv12SSMParamsBwd --------------------------
	.section	.nv.constant0._Z25selective_scan_bwd_kernelI32Selective_Scan_bwd_kernel_traitsILi32ELi8ELb0ELb0ELb0ELb0ELb0EfN3c107complexIfEEEEv12SSMParamsBwd,"a",@progbits
	.sectionflags	@""
	.align	4
.nv.constant0._Z25selective_scan_bwd_kernelI32Selective_Scan_bwd_kernel_traitsILi32ELi8ELb0ELb0ELb0ELb0ELb0EfN3c107complexIfEEEEv12SSMParamsBwd:
	.zero		848


//--------------------- .nv.constant0._Z25selective_scan_bwd_kernelI32Selective_Scan_bwd_kernel_traitsILi32ELi8ELb0ELb0ELb0ELb0ELb1EfN3c107complexIfEEEEv12SSMParamsBwd --------------------------
	.section	.nv.constant0._Z25selective_scan_bwd_kernelI32Selective_Scan_bwd_kernel_traitsILi32ELi8ELb0ELb0ELb0ELb0ELb1EfN3c107complexIfEEEEv12SSMParamsBwd,"a",@progbits
	.sectionflags	@""
	.align	4
.nv.constant0._Z25selective_scan_bwd_kernelI32Selective_Scan_bwd_kernel_traitsILi32ELi8ELb0ELb0ELb0ELb0ELb1EfN3c107complexIfEEEEv12SSMParamsBwd:
	.zero		848


//--------------------- .nv.constant0._Z25selective_scan_bwd_kernelI32Selective_Scan_bwd_kernel_traitsILi32ELi8ELb0ELb0ELb0ELb1ELb0EfN3c107complexIfEEEEv12SSMParamsBwd --------------------------
	.section	.nv.constant0._Z25selective_scan_bwd_kernelI32Selective_Scan_bwd_kernel_traitsILi32ELi8ELb0ELb0ELb0ELb1ELb0EfN3c107complexIfEEEEv12SSMParamsBwd,"a",@progbits
	.sectionflags	@""
	.align	4
.nv.constant0._Z25selective_scan_bwd_kernelI32Selective_Scan_bwd_kernel_traitsILi32ELi8ELb0ELb0ELb0ELb1ELb0EfN3c107complexIfEEEEv12SSMParamsBwd:
	.zero		848


//--------------------- .nv.constant0._Z25selective_scan_bwd_kernelI32Selective_Scan_bwd_kernel_traitsILi32ELi8ELb0ELb0ELb0ELb1ELb1EfN3c107complexIfEEEEv12SSMParamsBwd --------------------------
	.section	.nv.constant0._Z25selective_scan_bwd_kernelI32Selective_Scan_bwd_kernel_traitsILi32ELi8ELb0ELb0ELb0ELb1ELb1EfN3c107complexIfEEEEv12SSMParamsBwd,"a",@progbits
	.sectionflags	@""
	.align	4
.nv.constant0._Z25selective_scan_bwd_kernelI32Selective_Scan_bwd_kernel_traitsILi32ELi8ELb0ELb0ELb0ELb1ELb1EfN3c107complexIfEEEEv12SSMParamsBwd:
	.zero		848


//--------------------- .nv.constant0._Z25selective_scan_bwd_kernelI32Selective_Scan_bwd_kernel_traitsILi32ELi8ELb0ELb0ELb1ELb0ELb0EfN3c107complexIfEEEEv12SSMParamsBwd --------------------------
	.section	.nv.constant0._Z25selective_scan_bwd_kernelI32Selective_Scan_bwd_kernel_traitsILi32ELi8ELb0ELb0ELb1ELb0ELb0EfN3c107complexIfEEEEv12SSMParamsBwd,"a",@progbits
	.sectionflags	@""
	.align	4
.nv.constant0._Z25selective_scan_bwd_kernelI32Selective_Scan_bwd_kernel_traitsILi32ELi8ELb0ELb0ELb1ELb0ELb0EfN3c107complexIfEEEEv12SSMParamsBwd:
	.zero		848


//--------------------- .nv.constant0._Z25selective_scan_bwd_kernelI32Selective_Scan_bwd_kernel_traitsILi32ELi8ELb0ELb0ELb1ELb0ELb1EfN3c107complexIfEEEEv12SSMParamsBwd --------------------------
	.section	.nv.constant0._Z25selective_scan_bwd_kernelI32Selective_Scan_bwd_kernel_traitsILi32ELi8ELb0ELb0ELb1ELb0ELb1EfN3c107complexIfEEEEv12SSMParamsBwd,"a",@progbits
	.sectionflags	@""
	.align	4
.nv.constant0._Z25selective_scan_bwd_kernelI32Selective_Scan_bwd_kernel_traitsILi32ELi8ELb0ELb0ELb1ELb0ELb1EfN3c107complexIfEEEEv12SSMParamsBwd:
	.zero		848


//--------------------- .nv.constant0._Z25selective_scan_bwd_kernelI32Selective_Scan_bwd_kernel_traitsILi32ELi8ELb0ELb0ELb1ELb1ELb0EfN3c107complexIfEEEEv12SSMParamsBwd --------------------------
	.section	.nv.constant0._Z25selective_scan_bwd_kernelI32Selective_Scan_bwd_kernel_traitsILi32ELi8ELb0ELb0ELb1ELb1ELb0EfN3c107complexIfEEEEv12SSMParamsBwd,"a",@progbits
	.sectionflags	@""
	.align	4
.nv.constant0._Z25selective_scan_bwd_kernelI32Selective_Scan_bwd_kernel_traitsILi32ELi8ELb0ELb0ELb1ELb1ELb0EfN3c107complexIfEEEEv12SSMParamsBwd:
	.zero		848


//--------------------- .nv.constant0._Z25selective_scan_bwd_kernelI32Selective_Scan_bwd_kernel_traitsILi32ELi8ELb0ELb0ELb1ELb1ELb1EfN3c107complexIfEEEEv12SSMParamsBwd --------------------------
	.section	.nv.constant0._Z25selective_scan_bwd_kernelI32Selective_Scan_bwd_kernel_traitsILi32ELi8ELb0ELb0ELb1ELb1ELb1EfN3c107complexIfEEEEv12SSMParamsBwd,"a",@progbits
	.sectionflags	@""
	.align	4
.nv.constant0._Z25selective_scan_bwd_kernelI32Selective_Scan_bwd_kernel_traitsILi32ELi8ELb0ELb0ELb1ELb1ELb1EfN3c107complexIfEEEEv12SSMParamsBwd:
	.zero		848


//--------------------- .nv.constant0._Z25selective_scan_bwd_kernelI32Selective_Scan_bwd_kernel_traitsILi32ELi8ELb0ELb1ELb0ELb0ELb0EfN3c107complexIfEEEEv12SSMParamsBwd --------------------------
	.section	.nv.constant0._Z25selective_scan_bwd_kernelI32Selective_Scan_bwd_kernel_traitsILi32ELi8ELb0ELb1ELb0ELb0ELb0EfN3c107complexIfEEEEv12SSMParamsBwd,"a",@progbits
	.sectionflags	@""
	.align	4
.nv.constant0._Z25selective_scan_bwd_kernelI32Selective_Scan_bwd_kernel_traitsILi32ELi8ELb0ELb1ELb0ELb0ELb0EfN3c107complexIfEEEEv12SSMParamsBwd:
	.zero		848


//--------------------- .nv.constant0._Z25selective_scan_bwd_kernelI32Selective_Scan_bwd_kernel_traitsILi32ELi8ELb0ELb1ELb0ELb0ELb1EfN3c107complexIfEEEEv12SSMParamsBwd --------------------------
	.section	.nv.constant0._Z25selective_scan_bwd_kernelI32Selective_Scan_bwd_kernel_traitsILi32ELi8ELb0ELb1ELb0ELb0ELb1EfN3c107complexIfEEEEv12SSMParamsBwd,"a",@progbits
	.sectionflags	@""
	.align	4
.nv.constant0._Z25selective_scan_bwd_kernelI32Selective_Scan_bwd_kernel_traitsILi32ELi8ELb0ELb1ELb0ELb0ELb1EfN3c107complexIfEEEEv12SSMParamsBwd:
	.zero		848


//--------------------- .nv.constant0._Z25selective_scan_bwd_kernelI32Selective_Scan_bwd_kernel_traitsILi32ELi8ELb0ELb1ELb0ELb1ELb0EfN3c107complexIfEEEEv12SSMParamsBwd --------------------------
	.section	.nv.constant0._Z25selective_scan_bwd_kernelI32Selective_Scan_bwd_kernel_traitsILi32ELi8ELb0ELb1ELb0ELb1ELb0EfN3c107complexIfEEEEv12SSMParamsBwd,"a",@progbits
	.sectionflags	@""
	.align	4
.nv.constant0._Z25selective_scan_bwd_kernelI32Selective_Scan_bwd_kernel_traitsILi32ELi8ELb0ELb1ELb0ELb1ELb0EfN3c107complexIfEEEEv12SSMParamsBwd:
	.zero		848


//--------------------- .nv.constant0._Z25selective_scan_bwd_kernelI32Selective_Scan_bwd_kernel_traitsILi32ELi8ELb0ELb1ELb0ELb1ELb1EfN3c107complexIfEEEEv12SSMParamsBwd --------------------------
	.section	.nv.constant0._Z25selective_scan_bwd_kernelI32Selective_Scan_bwd_kernel_traitsILi32ELi8ELb0ELb1ELb0ELb1ELb1EfN3c107complexIfEEEEv12SSMParamsBwd,"a",@progbits
	.sectionflags	@""
	.align	4
.nv.constant0._Z25selective_scan_bwd_kernelI32Selective_Scan_bwd_kernel_traitsILi32ELi8ELb0ELb1ELb0ELb1ELb1EfN3c107complexIfEEEEv12SSMParamsBwd:
	.zero		848


//--------------------- .nv.constant0._Z25selective_scan_bwd_kernelI32Selective_Scan_bwd_kernel_traitsILi32ELi8ELb0ELb1ELb1ELb0ELb0EfN3c107complexIfEEEEv12SSMParamsBwd --------------------------
	.section	.nv.constant0._Z25selective_scan_bwd_kernelI32Selective_Scan_bwd_kernel_traitsILi32ELi8ELb0ELb1ELb1ELb0ELb0EfN3c107complexIfEEEEv12SSMParamsBwd,"a",@progbits
	.sectionflags	@""
	.align	4
.nv.constant0._Z25selective_scan_bwd_kernelI32Selective_Scan_bwd_kernel_traitsILi32ELi8ELb0ELb1ELb1ELb0ELb0EfN3c107complexIfEEEEv12SSMParamsBwd:
	.zero		848


//--------------------- .nv.constant0._Z25selective_scan_bwd_kernelI32Selective_Scan_bwd_kernel_traitsILi32ELi8ELb0ELb1ELb1ELb0ELb1EfN3c107complexIfEEEEv12SSMParamsBwd --------------------------
	.section	.nv.constant0._Z25selective_scan_bwd_kernelI32Selective_Scan_bwd_kernel_traitsILi32ELi8ELb0ELb1ELb1ELb0ELb1EfN3c107complexIfEEEEv12SSMParamsBwd,"a",@progbits
	.sectionflags	@""
	.align	4
.nv.constant0._Z25selective_scan_bwd_kernelI32Selective_Scan_bwd_kernel_traitsILi32ELi8ELb0ELb1ELb1ELb0ELb1EfN3c107complexIfEEEEv12SSMParamsBwd:
	.zero		848


//--------------------- .nv.constant0._Z25selective_scan_bwd_kernelI32Selective_Scan_bwd_kernel_traitsILi32ELi8ELb0ELb1ELb1ELb1ELb0EfN3c107complexIfEEEEv12SSMParamsBwd --------------------------
	.section	.nv.constant0._Z25selective_scan_bwd_kernelI32Selective_Scan_bwd_kernel_traitsILi32ELi8ELb0ELb1ELb1ELb1ELb0EfN3c107complexIfEEEEv12SSMParamsBwd,"a",@progbits
	.sectionflags	@""
	.align	4
.nv.constant0._Z25selective_scan_bwd_kernelI32Selective_Scan_bwd_kernel_traitsILi32ELi8ELb0ELb1ELb1ELb1ELb0EfN3c107complexIfEEEEv12SSMParamsBwd:
	.zero		848


//--------------------- .nv.constant0._Z25selective_scan_bwd_kernelI32Selective_Scan_bwd_kernel_traitsILi32ELi8ELb0ELb1ELb1ELb1ELb1EfN3c107complexIfEEEEv12SSMParamsBwd --------------------------
	.section	.nv.constant0._Z25selective_scan_bwd_kernelI32Selective_Scan_bwd_kernel_traitsILi32ELi8ELb0ELb1ELb1ELb1ELb1EfN3c107complexIfEEEEv12SSMParamsBwd,"a",@progbits
	.sectionflags	@""
	.align	4
.nv.constant0._Z25selective_scan_bwd_kernelI32Selective_Scan_bwd_kernel_traitsILi32ELi8ELb0ELb1ELb1ELb1ELb1EfN3c107complexIfEEEEv12SSMParamsBwd:
	.zero		848


//--------------------- .nv.constant0._Z25selective_scan_bwd_kernelI32Selective_Scan_bwd_kernel_traitsILi32ELi8ELb1ELb0ELb0ELb0ELb0EfN3c107complexIfEEEEv12SSMParamsBwd --------------------------
	.section	.nv.constant0._Z25selective_scan_bwd_kernelI32Selective_Scan_bwd_kernel_traitsILi32ELi8ELb1ELb0ELb0ELb0ELb0EfN3c107complexIfEEEEv12SSMParamsBwd,"a",@progbits
	.sectionflags	@""
	.align	4
.nv.constant0._Z25selective_scan_bwd_kernelI32Selective_Scan_bwd_kernel_traitsILi32ELi8ELb1ELb0ELb0ELb0ELb0EfN3c107complexIfEEEEv12SSMParamsBwd:
	.zero		848


//--------------------- .nv.constant0._Z25selective_scan_bwd_kernelI32Selective_Scan_bwd_kernel_traitsILi32ELi8ELb1ELb0ELb0ELb0ELb1EfN3c107complexIfEEEEv12SSMParamsBwd --------------------------
	.section	.nv.constant0._Z25selective_scan_bwd_kernelI32Selective_Scan_bwd_kernel_traitsILi32ELi8ELb1ELb0ELb0ELb0ELb1EfN3c107complexIfEEEEv12SSMParamsBwd,"a",@progbits
	.sectionflags	@""
	.align	4
.nv.constant0._Z25selective_scan_bwd_kernelI32Selective_Scan_bwd_kernel_traitsILi32ELi8ELb1ELb0ELb0ELb0ELb1EfN3c107complexIfEEEEv12SSMParamsBwd:
	.zero		848


//--------------------- .nv.constant0._Z25selective_scan_bwd_kernelI32Selective_Scan_bwd_kernel_traitsILi32ELi8ELb1ELb0ELb0ELb1ELb0EfN3c107complexIfEEEEv12SSMParamsBwd --------------------------
	.section	.nv.constant0._Z25selective_scan_bwd_kernelI32Selective_Scan_bwd_kernel_traitsILi32ELi8ELb1ELb0ELb0ELb1ELb0EfN3c107complexIfEEEEv12SSMParamsBwd,"a",@progbits
	.sectionflags	@""
	.align	4
.nv.constant0._Z25selective_scan_bwd_kernelI32Selective_Scan_bwd_kernel_traitsILi32ELi8ELb1ELb0ELb0ELb1ELb0EfN3c107complexIfEEEEv12SSMParamsBwd:
	.zero		848


//--------------------- .nv.constant0._Z25selective_scan_bwd_kernelI32Selective_Scan_bwd_kernel_traitsILi32ELi8ELb1ELb0ELb0ELb1ELb1EfN3c107complexIfEEEEv12SSMParamsBwd --------------------------
	.section	.nv.constant0._Z25selective_scan_bwd_kernelI32Selective_Scan_bwd_kernel_traitsILi32ELi8ELb1ELb0ELb0ELb1ELb1EfN3c107complexIfEEEEv12SSMParamsBwd,"a",@progbits
	.sectionflags	@""
	.align	4
.nv.constant0._Z25selective_scan_bwd_kernelI32Selective_Scan_bwd_kernel_traitsILi32ELi8ELb1ELb0ELb0ELb1ELb1EfN3c107complexIfEEEEv12SSMParamsBwd:
	.zero		848


//--------------------- .nv.constant0._Z25selective_scan_bwd_kernelI32Selective_Scan_bwd_kernel_traitsILi32ELi8ELb1ELb0ELb1ELb0ELb0EfN3c107complexIfEEEEv12SSMParamsBwd --------------------------
	.section	.nv.constant0._Z25selective_scan_bwd_kernelI32Selective_Scan_bwd_kernel_traitsILi32ELi8ELb1ELb0ELb1ELb0ELb0EfN3c107complexIfEEEEv12SSMParamsBwd,"a",@progbits
	.sectionflags	@""
	.align	4
.nv.constant0._Z25selective_scan_bwd_kernelI32Selective_Scan_bwd_kernel_traitsILi32ELi8ELb1ELb0ELb1ELb0ELb0EfN3c107complexIfEEEEv12SSMParamsBwd:
	.zero		848


//--------------------- .nv.constant0._Z25selective_scan_bwd_kernelI32Selective_Scan_bwd_kernel_traitsILi32ELi8ELb1ELb0ELb1ELb0ELb1EfN3c107complexIfEEEEv12SSMParamsBwd --------------------------
	.section	.nv.constant0._Z25selective_scan_bwd_kernelI32Selective_Scan_bwd_kernel_traitsILi32ELi8ELb1ELb0ELb1ELb0ELb1EfN3c107complexIfEEEEv12SSMParamsBwd,"a",@progbits
	.sectionflags	@""
	.align	4
.nv.constant0._Z25selective_scan_bwd_kernelI32Selective_Scan_bwd_kernel_traitsILi32ELi8ELb1ELb0ELb1ELb0ELb1EfN3c107complexIfEEEEv12SSMParamsBwd:
	.zero		848


//--------------------- .nv.constant0._Z25selective_scan_bwd_kernelI32Selective_Scan_bwd_kernel_traitsILi32ELi8ELb1ELb0ELb1ELb1ELb0EfN3c107complexIfEEEEv12SSMParamsBwd --------------------------
	.section	.nv.constant0._Z25selective_scan_bwd_kernelI32Selective_Scan_bwd_kernel_traitsILi32ELi8ELb1ELb0ELb1ELb1ELb0EfN3c107complexIfEEEEv12SSMParamsBwd,"a",@progbits
	.sectionflags	@""
	.align	4
.nv.constant0._Z25selective_scan_bwd_kernelI32Selective_Scan_bwd_kernel_traitsILi32ELi8ELb1ELb0ELb1ELb1ELb0EfN3c107complexIfEEEEv12SSMParamsBwd:
	.zero		848


//--------------------- .nv.constant0._Z25selective_scan_bwd_kernelI32Selective_Scan_bwd_kernel_traitsILi32ELi8ELb1ELb0ELb1ELb1ELb1EfN3c107complexIfEEEEv12SSMParamsBwd --------------------------
	.section	.nv.constant0._Z25selective_scan_bwd_kernelI32Selective_Scan_bwd_kernel_traitsILi32ELi8ELb1ELb0ELb1ELb1ELb1EfN3c107complexIfEEEEv12SSMParamsBwd,"a",@progbits
	.sectionflags	@""
	.align	4
.nv.constant0._Z25selective_scan_bwd_kernelI32Selective_Scan_bwd_kernel_traitsILi32ELi8ELb1ELb0ELb1ELb1ELb1EfN3c107complexIfEEEEv12SSMParamsBwd:
	.zero		848


//--------------------- .nv.constant0._Z25selective_scan_bwd_kernelI32Selective_Scan_bwd_kernel_traitsILi32ELi8ELb1ELb1ELb0ELb0ELb0EfN3c107complexIfEEEEv12SSMParamsBwd --------------------------
	.section	.nv.constant0._Z25selective_scan_bwd_kernelI32Selective_Scan_bwd_kernel_traitsILi32ELi8ELb1ELb1ELb0ELb0ELb0EfN3c107complexIfEEEEv12SSMParamsBwd,"a",@progbits
	.sectionflags	@""
	.align	4
.nv.constant0._Z25selective_scan_bwd_kernelI32Selective_Scan_bwd_kernel_traitsILi32ELi8ELb1ELb1ELb0ELb0ELb0EfN3c107complexIfEEEEv12SSMParamsBwd:
	.zero		848


//--------------------- .nv.constant0._Z25selective_scan_bwd_kernelI32Selective_Scan_bwd_kernel_traitsILi32ELi8ELb1ELb1ELb0ELb0ELb1EfN3c107complexIfEEEEv12SSMParamsBwd --------------------------
	.section	.nv.constant0._Z25selective_scan_bwd_kernelI32Selective_Scan_bwd_kernel_traitsILi32ELi8ELb1ELb1ELb0ELb0ELb1EfN3c107complexIfEEEEv12SSMParamsBwd,"a",@progbits
	.sectionflags	@""
	.align	4
.nv.constant0._Z25selective_scan_bwd_kernelI32Selective_Scan_bwd_kernel_traitsILi32ELi8ELb1ELb1ELb0ELb0ELb1EfN3c107complexIfEEEEv12SSMParamsBwd:
	.zero		848


//--------------------- .nv.constant0._Z25selective_scan_bwd_kernelI32Selective_Scan_bwd_kernel_traitsILi32ELi8ELb1ELb1ELb0ELb1ELb0EfN3c107complexIfEEEEv12SSMParamsBwd --------------------------
	.section	.nv.constant0._Z25selective_scan_bwd_kernelI32Selective_Scan_bwd_kernel_traitsILi32ELi8ELb1ELb1ELb0ELb1ELb0EfN3c107complexIfEEEEv12SSMParamsBwd,"a",@progbits
	.sectionflags	@""
	.align	4
.nv.constant0._Z25selective_scan_bwd_kernelI32Selective_Scan_bwd_kernel_traitsILi32ELi8ELb1ELb1ELb0ELb1ELb0EfN3c107complexIfEEEEv12SSMParamsBwd:
	.zero		848


//--------------------- .nv.constant0._Z25selective_scan_bwd_kernelI32Selective_Scan_bwd_kernel_traitsILi32ELi8ELb1ELb1ELb0ELb1ELb1EfN3c107complexIfEEEEv12SSMParamsBwd --------------------------
	.section	.nv.constant0._Z25selective_scan_bwd_kernelI32Selective_Scan_bwd_kernel_traitsILi32ELi8ELb1ELb1ELb0ELb1ELb1EfN3c107complexIfEEEEv12SSMParamsBwd,"a",@progbits
	.sectionflags	@""
	.align	4
.nv.constant0._Z25selective_scan_bwd_kernelI32Selective_Scan_bwd_kernel_traitsILi32ELi8ELb1ELb1ELb0ELb1ELb1EfN3c107complexIfEEEEv12SSMParamsBwd:
	.zero		848


//--------------------- .nv.constant0._Z25selective_scan_bwd_kernelI32Selective_Scan_bwd_kernel_traitsILi32ELi8ELb1ELb1ELb1ELb0ELb0EfN3c107complexIfEEEEv12SSMParamsBwd --------------------------
	.section	.nv.constant0._Z25selective_scan_bwd_kernelI32Selective_Scan_bwd_kernel_traitsILi32ELi8ELb1ELb1ELb1ELb0ELb0EfN3c107complexIfEEEEv12SSMParamsBwd,"a",@progbits
	.sectionflags	@""
	.align	4
.nv.constant0._Z25selective_scan_bwd_kernelI32Selective_Scan_bwd_kernel_traitsILi32ELi8ELb1ELb1ELb1ELb0ELb0EfN3c107complexIfEEEEv12SSMParamsBwd:
	.zero		848


//--------------------- .nv.constant0._Z25selective_scan_bwd_kernelI32Selective_Scan_bwd_kernel_traitsILi32ELi8ELb1ELb1ELb1ELb0ELb1EfN3c107complexIfEEEEv12SSMParamsBwd --------------------------
	.section	.nv.constant0._Z25selective_scan_bwd_kernelI32Selective_Scan_bwd_kernel_traitsILi32ELi8ELb1ELb1ELb1ELb0ELb1EfN3c107complexIfEEEEv12SSMParamsBwd,"a",@progbits
	.sectionflags	@""
	.align	4
.nv.constant0._Z25selective_scan_bwd_kernelI32Selective_Scan_bwd_kernel_traitsILi32ELi8ELb1ELb1ELb1ELb0ELb1EfN3c107complexIfEEEEv12SSMParamsBwd:
	.zero		848


//--------------------- .nv.constant0._Z25selective_scan_bwd_kernelI32Selective_Scan_bwd_kernel_traitsILi32ELi8ELb1ELb1ELb1ELb1ELb0EfN3c107complexIfEEEEv12SSMParamsBwd --------------------------
	.section	.nv.constant0._Z25selective_scan_bwd_kernelI32Selective_Scan_bwd_kernel_traitsILi32ELi8ELb1ELb1ELb1ELb1ELb0EfN3c107complexIfEEEEv12SSMParamsBwd,"a",@progbits
	.sectionflags	@""
	.align	4
.nv.constant0._Z25selective_scan_bwd_kernelI32Selective_Scan_bwd_kernel_traitsILi32ELi8ELb1ELb1ELb1ELb1ELb0EfN3c107complexIfEEEEv12SSMParamsBwd:
	.zero		848


//--------------------- .nv.constant0._Z25selective_scan_bwd_kernelI32Selective_Scan_bwd_kernel_traitsILi32ELi8ELb1ELb1ELb1ELb1ELb1EfN3c107complexIfEEEEv12SSMParamsBwd --------------------------
	.section	.nv.constant0._Z25selective_scan_bwd_kernelI32Selective_Scan_bwd_kernel_traitsILi32ELi8ELb1ELb1ELb1ELb1ELb1EfN3c107complexIfEEEEv12SSMParamsBwd,"a",@progbits
	.sectionflags	@""
	.align	4
.nv.constant0._Z25selective_scan_bwd_kernelI32Selective_Scan_bwd_kernel_traitsILi32ELi8ELb1ELb1ELb1ELb1ELb1EfN3c107complexIfEEEEv12SSMParamsBwd:
	.zero		848


//--------------------- .nv.constant0._Z25selective_scan_bwd_kernelI32Selective_Scan_bwd_kernel_traitsILi32ELi4ELb0ELb0ELb0ELb0ELb0EfN3c107complexIfEEEEv12SSMParamsBwd --------------------------
	.section	.nv.constant0._Z25selective_scan_bwd_kernelI32Selective_Scan_bwd_kernel_traitsILi32ELi4ELb0ELb0ELb0ELb0ELb0EfN3c107complexIfEEEEv12SSMParamsBwd,"a",@progbits
	.sectionflags	@""
	.align	4
.nv.constant0._Z25selective_scan_bwd_kernelI32Selective_Scan_bwd_kernel_traitsILi32ELi4ELb0ELb0ELb0ELb0ELb0EfN3c107complexIfEEEEv12SSMParamsBwd:
	.zero		848


//--------------------- .nv.constant0._Z25selective_scan_bwd_kernelI32Selective_Scan_bwd_kernel_traitsILi32ELi4ELb0ELb0ELb0ELb0ELb1EfN3c107complexIfEEEEv12SSMParamsBwd --------------------------
	.section	.nv.constant0._Z25selective_scan_bwd_kernelI32Selective_Scan_bwd_kernel_traitsILi32ELi4ELb0ELb0ELb0ELb0ELb1EfN3c107complexIfEEEEv12SSMParamsBwd,"a",@progbits
	.sectionflags	@""
	.align	4
.nv.constant0._Z25selective_scan_bwd_kernelI32Selective_Scan_bwd_kernel_traitsILi32ELi4ELb0ELb0ELb0ELb0ELb1EfN3c107complexIfEEEEv12SSMParamsBwd:
	.zero		848


//--------------------- .nv.constant0._Z25selective_scan_bwd_kernelI32Selective_Scan_bwd_kernel_traitsILi32ELi4ELb0ELb0ELb0ELb1ELb0EfN3c107complexIfEEEEv12SSMParamsBwd --------------------------
	.section	.nv.constant0._Z25selective_scan_bwd_kernelI32Selective_Scan_bwd_kernel_traitsILi32ELi4ELb0ELb0ELb0ELb1ELb0EfN3c107complexIfEEEEv12SSMParamsBwd,"a",@progbits
	.sectionflags	@""
	.align	4
.nv.constant0._Z25selective_scan_bwd_kernelI32Selective_Scan_bwd_kernel_traitsILi32ELi4ELb0ELb0ELb0ELb1ELb0EfN3c107complexIfEEEEv12SSMParamsBwd:
	.zero		848


//--------------------- .nv.constant0._Z25selective_scan_bwd_kernelI32Selective_Scan_bwd_kernel_traitsILi32ELi4ELb0ELb0ELb0ELb1ELb1EfN3c107complexIfEEEEv12SSMParamsBwd --------------------------
	.section	.nv.constant0._Z25selective_scan_bwd_kernelI32Selective_Scan_bwd_kernel_traitsILi32ELi4ELb0ELb0ELb0ELb1ELb1EfN3c107complexIfEEEEv12SSMParamsBwd,"a",@progbits
	.sectionflags	@""
	.align	4
.nv.constant0._Z25selective_scan_bwd_kernelI32Selective_Scan_bwd_kernel_traitsILi32ELi4ELb0ELb0ELb0ELb1ELb1EfN3c107complexIfEEEEv12SSMParamsBwd:
	.zero		848


//--------------------- .nv.constant0._Z25selective_scan_bwd_kernelI32Selective_Scan_bwd_kernel_traitsILi32ELi4ELb0ELb0ELb1ELb0ELb0EfN3c107complexIfEEEEv12SSMParamsBwd --------------------------
	.section	.nv.constant0._Z25selective_scan_bwd_kernelI32Selective_Scan_bwd_kernel_traitsILi32ELi4ELb0ELb0ELb1ELb0ELb0EfN3c107complexIfEEEEv12SSMParamsBwd,"a",@progbits
	.sectionflags	@""
	.align	4
.nv.constant0._Z25selective_scan_bwd_kernelI32Selective_Scan_bwd_kernel_traitsILi32ELi4ELb0ELb0ELb1ELb0ELb0EfN3c107complexIfEEEEv12SSMParamsBwd:
	.zero		848


//--------------------- .nv.constant0._Z25selective_scan_bwd_kernelI32Selective_Scan_bwd_kernel_traitsILi32ELi4ELb0ELb0ELb1ELb0ELb1EfN3c107complexIfEEEEv12SSMParamsBwd --------------------------
	.section	.nv.constant0._Z25selective_scan_bwd_kernelI32Selective_Scan_bwd_kernel_traitsILi32ELi4ELb0ELb0ELb1ELb0ELb1EfN3c107complexIfEEEEv12SSMParamsBwd,"a",@progbits
	.sectionflags	@""
	.align	4
.nv.constant0._Z25selective_scan_bwd_kernelI32Selective_Scan_bwd_kernel_traitsILi32ELi4ELb0ELb0ELb1ELb0ELb1EfN3c107complexIfEEEEv12SSMParamsBwd:
	.zero		848


//--------------------- .nv.constant0._Z25selective_scan_bwd_kernelI32Selective_Scan_bwd_kernel_traitsILi32ELi4ELb0ELb0ELb1ELb1ELb0EfN3c107complexIfEEEEv12SSMParamsBwd --------------------------
	.section	.nv.constant0._Z25selective_scan_bwd_kernelI32Selective_Scan_bwd_kernel_traitsILi32ELi4ELb0ELb0ELb1ELb1ELb0EfN3c107complexIfEEEEv12SSMParamsBwd,"a",@progbits
	.sectionflags	@""
	.align	4
.nv.constant0._Z25selective_scan_bwd_kernelI32Selective_Scan_bwd_kernel_traitsILi32ELi4ELb0ELb0ELb1ELb1ELb0EfN3c107complexIfEEEEv12SSMParamsBwd:
	.zero		848


//--------------------- .nv.constant0._Z25selective_scan_bwd_kernelI32Selective_Scan_bwd_kernel_traitsILi32ELi4ELb0ELb0ELb1ELb1ELb1EfN3c107complexIfEEEEv12SSMParamsBwd --------------------------
	.section	.nv.constant0._Z25selective_scan_bwd_kernelI32Selective_Scan_bwd_kernel_traitsILi32ELi4ELb0ELb0ELb1ELb1ELb1EfN3c107complexIfEEEEv12SSMParamsBwd,"a",@progbits
	.sectionflags	@""
	.align	4
.nv.constant0._Z25selective_scan_bwd_kernelI32Selective_Scan_bwd_kernel_traitsILi32ELi4ELb0ELb0ELb1ELb1ELb1EfN3c107complexIfEEEEv12SSMParamsBwd:
	.zero		848


//--------------------- .nv.constant0._Z25selective_scan_bwd_kernelI32Selective_Scan_bwd_kernel_traitsILi32ELi4ELb0ELb1ELb0ELb0ELb0EfN3c107complexIfEEEEv12SSMParamsBwd --------------------------
	.section	.nv.constant0._Z25selective_scan_bwd_kernelI32Selective_Scan_bwd_kernel_traitsILi32ELi4ELb0ELb1ELb0ELb0ELb0EfN3c107complexIfEEEEv12SSMParamsBwd,"a",@progbits
	.sectionflags	@""
	.align	4
.nv.constant0._Z25selective_scan_bwd_kernelI32Selective_Scan_bwd_kernel_traitsILi32ELi4ELb0ELb1ELb0ELb0ELb0EfN3c107complexIfEEEEv12SSMParamsBwd:
	.zero		848


//--------------------- .nv.constant0._Z25selective_scan_bwd_kernelI32Selective_Scan_bwd_kernel_traitsILi32ELi4ELb0ELb1ELb0ELb0ELb1EfN3c107complexIfEEEEv12SSMParamsBwd --------------------------
	.section	.nv.constant0._Z25selective_scan_bwd_kernelI32Selective_Scan_bwd_kernel_traitsILi32ELi4ELb0ELb1ELb0ELb0ELb1EfN3c107complexIfEEEEv12SSMParamsBwd,"a",@progbits
	.sectionflags	@""
	.align	4
.nv.constant0._Z25selective_scan_bwd_kernelI32Selective_Scan_bwd_kernel_traitsILi32ELi4ELb0ELb1ELb0ELb0ELb1EfN3c107complexIfEEEEv12SSMParamsBwd:
	.zero		848


//--------------------- .nv.constant0._Z25selective_scan_bwd_kernelI32Selective_Scan_bwd_kernel_traitsILi32ELi4ELb0ELb1ELb0ELb1ELb0EfN3c107complexIfEEEEv12SSMParamsBwd --------------------------
	.section	.nv.constant0._Z25selective_scan_bwd_kernelI32Selective_Scan_bwd_kernel_traitsILi32ELi4ELb0ELb1ELb0ELb1ELb0EfN3c107complexIfEEEEv12SSMParamsBwd,"a",@progbits
	.sectionflags	@""
	.align	4
.nv.constant0._Z25selective_scan_bwd_kernelI32Selective_Scan_bwd_kernel_traitsILi32ELi4ELb0ELb1ELb0ELb1ELb0EfN3c107complexIfEEEEv12SSMParamsBwd:
	.zero		848


//--------------------- .nv.constant0._Z25selective_scan_bwd_kernelI32Selective_Scan_bwd_kernel_traitsILi32ELi4ELb0ELb1ELb0ELb1ELb1EfN3c107complexIfEEEEv12SSMParamsBwd --------------------------
	.section	.nv.constant0._Z25selective_scan_bwd_kernelI32Selective_Scan_bwd_kernel_traitsILi32ELi4ELb0ELb1ELb0ELb1ELb1EfN3c107complexIfEEEEv12SSMParamsBwd,"a",@progbits
	.sectionflags	@""
	.align	4
.nv.constant0._Z25selective_scan_bwd_kernelI32Selective_Scan_bwd_kernel_traitsILi32ELi4ELb0ELb1ELb0ELb1ELb1EfN3c107complexIfEEEEv12SSMParamsBwd:
	.zero		848


//--------------------- .nv.constant0._Z25selective_scan_bwd_kernelI32Selective_Scan_bwd_kernel_traitsILi32ELi4ELb0ELb1ELb1ELb0ELb0EfN3c107complexIfEEEEv12SSMParamsBwd --------------------------
	.section	.nv.constant0._Z25selective_scan_bwd_kernelI32Selective_Scan_bwd_kernel_traitsILi32ELi4ELb0ELb1ELb1ELb0ELb0EfN3c107complexIfEEEEv12SSMParamsBwd,"a",@progbits
	.sectionflags	@""
	.align	4
.nv.constant0._Z25selective_scan_bwd_kernelI32Selective_Scan_bwd_kernel_traitsILi32ELi4ELb0ELb1ELb1ELb0ELb0EfN3c107complexIfEEEEv12SSMParamsBwd:
	.zero		848


//--------------------- .nv.constant0._Z25selective_scan_bwd_kernelI32Selective_Scan_bwd_kernel_traitsILi32ELi4ELb0ELb1ELb1ELb0ELb1EfN3c107complexIfEEEEv12SSMParamsBwd --------------------------
	.section	.nv.constant0._Z25selective_scan_bwd_kernelI32Selective_Scan_bwd_kernel_traitsILi32ELi4ELb0ELb1ELb1ELb0ELb1EfN3c107complexIfEEEEv12SSMParamsBwd,"a",@progbits
	.sectionflags	@""
	.align	4
.nv.constant0._Z25selective_scan_bwd_kernelI32Selective_Scan_bwd_kernel_traitsILi32ELi4ELb0ELb1ELb1ELb0ELb1EfN3c107complexIfEEEEv12SSMParamsBwd:
	.zero		848


//--------------------- .nv.constant0._Z25selective_scan_bwd_kernelI32Selective_Scan_bwd_kernel_traitsILi32ELi4ELb0ELb1ELb1ELb1ELb0EfN3c107complexIfEEEEv12SSMParamsBwd --------------------------
	.section	.nv.constant0._Z25selective_scan_bwd_kernelI32Selective_Scan_bwd_kernel_traitsILi32ELi4ELb0ELb1ELb1ELb1ELb0EfN3c107complexIfEEEEv12SSMParamsBwd,"a",@progbits
	.sectionflags	@""
	.align	4
.nv.constant0._Z25selective_scan_bwd_kernelI32Selective_Scan_bwd_kernel_traitsILi32ELi4ELb0ELb1ELb1ELb1ELb0EfN3c107complexIfEEEEv12SSMParamsBwd:
	.zero		848


//--------------------- .nv.constant0._Z25selective_scan_bwd_kernelI32Selective_Scan_bwd_kernel_traitsILi32ELi4ELb0ELb1ELb1ELb1ELb1EfN3c107complexIfEEEEv12SSMParamsBwd --------------------------
	.section	.nv.constant0._Z25selective_scan_bwd_kernelI32Selective_Scan_bwd_kernel_traitsILi32ELi4ELb0ELb1ELb1ELb1ELb1EfN3c107complexIfEEEEv12SSMParamsBwd,"a",@progbits
	.sectionflags	@""
	.align	4
.nv.constant0._Z25selective_scan_bwd_kernelI32Selective_Scan_bwd_kernel_traitsILi32ELi4ELb0ELb1ELb1ELb1ELb1EfN3c107complexIfEEEEv12SSMParamsBwd:
	.zero		848


//--------------------- .nv.constant0._Z25selective_scan_bwd_kernelI32Selective_Scan_bwd_kernel_traitsILi32ELi4ELb1ELb0ELb0ELb0ELb0EfN3c107complexIfEEEEv12SSMParamsBwd --------------------------
	.section	.nv.constant0._Z25selective_scan_bwd_kernelI32Selective_Scan_bwd_kernel_traitsILi32ELi4ELb1ELb0ELb0ELb0ELb0EfN3c107complexIfEEEEv12SSMParamsBwd,"a",@progbits
	.sectionflags	@""
	.align	4
.nv.constant0._Z25selective_scan_bwd_kernelI32Selective_Scan_bwd_kernel_traitsILi32ELi4ELb1ELb0ELb0ELb0ELb0EfN3c107complexIfEEEEv12SSMParamsBwd:
	.zero		848


//--------------------- .nv.constant0._Z25selective_scan_bwd_kernelI32Selective_Scan_bwd_kernel_traitsILi32ELi4ELb1ELb0ELb0ELb0ELb1EfN3c107complexIfEEEEv12SSMParamsBwd --------------------------
	.section	.nv.constant0._Z25selective_scan_bwd_kernelI32Selective_Scan_bwd_kernel_traitsILi32ELi4ELb1ELb0ELb0ELb0ELb1EfN3c107complexIfEEEEv12SSMParamsBwd,"a",@progbits
	.sectionflags	@""
	.align	4
.nv.constant0._Z25selective_scan_bwd_kernelI32Selective_Scan_bwd_kernel_traitsILi32ELi4ELb1ELb0ELb0ELb0ELb1EfN3c107complexIfEEEEv12SSMParamsBwd:
	.zero		848


//--------------------- .nv.constant0._Z25selective_scan_bwd_kernelI32Selective_Scan_bwd_kernel_traitsILi32ELi4ELb1ELb0ELb0ELb1ELb0EfN3c107complexIfEEEEv12SSMParamsBwd --------------------------
	.section	.nv.constant0._Z25selective_scan_bwd_kernelI32Selective_Scan_bwd_kernel_traitsILi32ELi4ELb1ELb0ELb0ELb1ELb0EfN3c107complexIfEEEEv12SSMParamsBwd,"a",@progbits
	.sectionflags	@""
	.align	4
.nv.constant0._Z25selective_scan_bwd_kernelI32Selective_Scan_bwd_kernel_traitsILi32ELi4ELb1ELb0ELb0ELb1ELb0EfN3c107complexIfEEEEv12SSMParamsBwd:
	.zero		848


//--------------------- .nv.constant0._Z25selective_scan_bwd_kernelI32Selective_Scan_bwd_kernel_traitsILi32ELi4ELb1ELb0ELb0ELb1ELb1EfN3c107complexIfEEEEv12SSMParamsBwd --------------------------
	.section	.nv.constant0._Z25selective_scan_bwd_kernelI32Selective_Scan_bwd_kernel_traitsILi32ELi4ELb1ELb0ELb0ELb1ELb1EfN3c107complexIfEEEEv12SSMParamsBwd,"a",@progbits
	.sectionflags	@""
	.align	4
.nv.constant0._Z25selective_scan_bwd_kernelI32Selective_Scan_bwd_kernel_traitsILi32ELi4ELb1ELb0ELb0ELb1ELb1EfN3c107complexIfEEEEv12SSMParamsBwd:
	.zero		848


//--------------------- .nv.constant0._Z25selective_scan_bwd_kernelI32Selective_Scan_bwd_kernel_traitsILi32ELi4ELb1ELb0ELb1ELb0ELb0EfN3c107complexIfEEEEv12SSMParamsBwd --------------------------
	.section	.nv.constant0._Z25selective_scan_bwd_kernelI32Selective_Scan_bwd_kernel_traitsILi32ELi4ELb1ELb0ELb1ELb0ELb0EfN3c107complexIfEEEEv12SSMParamsBwd,"a",@progbits
	.sectionflags	@""
	.align	4
.nv.constant0._Z25selective_scan_bwd_kernelI32Selective_Scan_bwd_kernel_traitsILi32ELi4ELb1ELb0ELb1ELb0ELb0EfN3c107complexIfEEEEv12SSMParamsBwd:
	.zero		848


//--------------------- .nv.constant0._Z25selective_scan_bwd_kernelI32Selective_Scan_bwd_kernel_traitsILi32ELi4ELb1ELb0ELb1ELb0ELb1EfN3c107complexIfEEEEv12SSMParamsBwd --------------------------
	.section	.nv.constant0._Z25selective_scan_bwd_kernelI32Selective_Scan_bwd_kernel_traitsILi32ELi4ELb1ELb0ELb1ELb0ELb1EfN3c107complexIfEEEEv12SSMParamsBwd,"a",@progbits
	.sectionflags	@""
	.align	4
.nv.constant0._Z25selective_scan_bwd_kernelI32Selective_Scan_bwd_kernel_traitsILi32ELi4ELb1ELb0ELb1ELb0ELb1EfN3c107complexIfEEEEv12SSMParamsBwd:
	.zero		848


//--------------------- .nv.constant0._Z25selective_scan_bwd_kernelI32Selective_Scan_bwd_kernel_traitsILi32ELi4ELb1ELb0ELb1ELb1ELb0EfN3c107complexIfEEEEv12SSMParamsBwd --------------------------
	.section	.nv.constant0._Z25selective_scan_bwd_kernelI32Selective_Scan_bwd_kernel_traitsILi32ELi4ELb1ELb0ELb1ELb1ELb0EfN3c107complexIfEEEEv12SSMParamsBwd,"a",@progbits
	.sectionflags	@""
	.align	4
.nv.constant0._Z25selective_scan_bwd_kernelI32Selective_Scan_bwd_kernel_traitsILi32ELi4ELb1ELb0ELb1ELb1ELb0EfN3c107complexIfEEEEv12SSMParamsBwd:
	.zero		848


//--------------------- .nv.constant0._Z25selective_scan_bwd_kernelI32Selective_Scan_bwd_kernel_traitsILi32ELi4ELb1ELb0ELb1ELb1ELb1EfN3c107complexIfEEEEv12SSMParamsBwd --------------------------
	.section	.nv.constant0._Z25selective_scan_bwd_kernelI32Selective_Scan_bwd_kernel_traitsILi32ELi4ELb1ELb0ELb1ELb1ELb1EfN3c107complexIfEEEEv12SSMParamsBwd,"a",@progbits
	.sectionflags	@""
	.align	4
.nv.constant0._Z25selective_scan_bwd_kernelI32Selective_Scan_bwd_kernel_traitsILi32ELi4ELb1ELb0ELb1ELb1ELb1EfN3c107complexIfEEEEv12SSMParamsBwd:
	.zero		848


//--------------------- .nv.constant0._Z25selective_scan_bwd_kernelI32Selective_Scan_bwd_kernel_traitsILi32ELi4ELb1ELb1ELb0ELb0ELb0EfN3c107complexIfEEEEv12SSMParamsBwd --------------------------
	.section	.nv.constant0._Z25selective_scan_bwd_kernelI32Selective_Scan_bwd_kernel_traitsILi32ELi4ELb1ELb1ELb0ELb0ELb0EfN3c107complexIfEEEEv12SSMParamsBwd,"a",@progbits
	.sectionflags	@""
	.align	4
.nv.constant0._Z25selective_scan_bwd_kernelI32Selective_Scan_bwd_kernel_traitsILi32ELi4ELb1ELb1ELb0ELb0ELb0EfN3c107complexIfEEEEv12SSMParamsBwd:
	.zero		848


//--------------------- .nv.constant0._Z25selective_scan_bwd_kernelI32Selective_Scan_bwd_kernel_traitsILi32ELi4ELb1ELb1ELb0ELb0ELb1EfN3c107complexIfEEEEv12SSMParamsBwd --------------------------
	.section	.nv.constant0._Z25selective_scan_bwd_kernelI32Selective_Scan_bwd_kernel_traitsILi32ELi4ELb1ELb1ELb0ELb0ELb1EfN3c107complexIfEEEEv12SSMParamsBwd,"a",@progbits
	.sectionflags	@""
	.align	4
.nv.constant0._Z25selective_scan_bwd_kernelI32Selective_Scan_bwd_kernel_traitsILi32ELi4ELb1ELb1ELb0ELb0ELb1EfN3c107complexIfEEEEv12SSMParamsBwd:
	.zero		848


//--------------------- .nv.constant0._Z25selective_scan_bwd_kernelI32Selective_Scan_bwd_kernel_traitsILi32ELi4ELb1ELb1ELb0ELb1ELb0EfN3c107complexIfEEEEv12SSMParamsBwd --------------------------
	.section	.nv.constant0._Z25selective_scan_bwd_kernelI32Selective_Scan_bwd_kernel_traitsILi32ELi4ELb1ELb1ELb0ELb1ELb0EfN3c107complexIfEEEEv12SSMParamsBwd,"a",@progbits
	.sectionflags	@""
	.align	4
.nv.constant0._Z25selective_scan_bwd_kernelI32Selective_Scan_bwd_kernel_traitsILi32ELi4ELb1ELb1ELb0ELb1ELb0EfN3c107complexIfEEEEv12SSMParamsBwd:
	.zero		848


//--------------------- .nv.constant0._Z25selective_scan_bwd_kernelI32Selective_Scan_bwd_kernel_traitsILi32ELi4ELb1ELb1ELb0ELb1ELb1EfN3c107complexIfEEEEv12SSMParamsBwd --------------------------
	.section	.nv.constant0._Z25selective_scan_bwd_kernelI32Selective_Scan_bwd_kernel_traitsILi32ELi4ELb1ELb1ELb0ELb1ELb1EfN3c107complexIfEEEEv12SSMParamsBwd,"a",@progbits
	.sectionflags	@""
	.align	4
.nv.constant0._Z25selective_scan_bwd_kernelI32Selective_Scan_bwd_kernel_traitsILi32ELi4ELb1ELb1ELb0ELb1ELb1EfN3c107complexIfEEEEv12SSMParamsBwd:
	.zero		848


//--------------------- .nv.constant0._Z25selective_scan_bwd_kernelI32Selective_Scan_bwd_kernel_traitsILi32ELi4ELb1ELb1ELb1ELb0ELb0EfN3c107complexIfEEEEv12SSMParamsBwd --------------------------
	.section	.nv.constant0._Z25selective_scan_bwd_kernelI32Selective_Scan_bwd_kernel_traitsILi32ELi4ELb1ELb1ELb1ELb0ELb0EfN3c107complexIfEEEEv12SSMParamsBwd,"a",@progbits
	.sectionflags	@""
	.align	4
.nv.constant0._Z25selective_scan_bwd_kernelI32Selective_Scan_bwd_kernel_traitsILi32ELi4ELb1ELb1ELb1ELb0ELb0EfN3c107complexIfEEEEv12SSMParamsBwd:
	.zero		848


//--------------------- .nv.constant0._Z25selective_scan_bwd_kernelI32Selective_Scan_bwd_kernel_traitsILi32ELi4ELb1ELb1ELb1ELb0ELb1EfN3c107complexIfEEEEv12SSMParamsBwd --------------------------
	.section	.nv.constant0._Z25selective_scan_bwd_kernelI32Selective_Scan_bwd_kernel_traitsILi32ELi4ELb1ELb1ELb1ELb0ELb1EfN3c107complexIfEEEEv12SSMParamsBwd,"a",@progbits
	.sectionflags	@""
	.align	4
.nv.constant0._Z25selective_scan_bwd_kernelI32Selective_Scan_bwd_kernel_traitsILi32ELi4ELb1ELb1ELb1ELb0ELb1EfN3c107complexIfEEEEv12SSMParamsBwd:
	.zero		848


//--------------------- .nv.constant0._Z25selective_scan_bwd_kernelI32Selective_Scan_bwd_kernel_traitsILi32ELi4ELb1ELb1ELb1ELb1ELb0EfN3c107complexIfEEEEv12SSMParamsBwd --------------------------
	.section	.nv.constant0._Z25selective_scan_bwd_kernelI32Selective_Scan_bwd_kernel_traitsILi32ELi4ELb1ELb1ELb1ELb1ELb0EfN3c107complexIfEEEEv12SSMParamsBwd,"a",@progbits
	.sectionflags	@""
	.align	4
.nv.constant0._Z25selective_scan_bwd_kernelI32Selective_Scan_bwd_kernel_traitsILi32ELi4ELb1ELb1ELb1ELb1ELb0EfN3c107complexIfEEEEv12SSMParamsBwd:
	.zero		848


//--------------------- .nv.constant0._Z25selective_scan_bwd_kernelI32Selective_Scan_bwd_kernel_traitsILi32ELi4ELb1ELb1ELb1ELb1ELb1EfN3c107complexIfEEEEv12SSMParamsBwd --------------------------
	.section	.nv.constant0._Z25selective_scan_bwd_kernelI32Selective_Scan_bwd_kernel_traitsILi32ELi4ELb1ELb1ELb1ELb1ELb1EfN3c107complexIfEEEEv12SSMParamsBwd,"a",@progbits
	.sectionflags	@""
	.align	4
.nv.constant0._Z25selective_scan_bwd_kernelI32Selective_Scan_bwd_kernel_traitsILi32ELi4ELb1ELb1ELb1ELb1ELb1EfN3c107complexIfEEEEv12SSMParamsBwd:
	.zero		848


//--------------------- .text._Z25selective_scan_bwd_kernelI32Selective_Scan_bwd_kernel_traitsILi128ELi16ELb0ELb0ELb0ELb0ELb0EfN3c107complexIfEEEEv12SSMParamsBwd --------------------------
	.section	.text._Z25selective_scan_bwd_kernelI32Selective_Scan_bwd_kernel_traitsILi128ELi16ELb0ELb0ELb0ELb0ELb0EfN3c107complexIfEEEEv12SSMParamsBwd,"ax",@progbits
	.sectioninfo	@"SHI_REGISTERS=255"
	.align	128
        .global         _Z25selective_scan_bwd_kernelI32Selective_Scan_bwd_kernel_traitsILi128ELi16ELb0ELb0ELb0ELb0ELb0EfN3c107complexIfEEEEv12SSMParamsBwd
        .type           _Z25selective_scan_bwd_kernelI32Selective_Scan_bwd_kernel_traitsILi128ELi16ELb0ELb0ELb0ELb0ELb0EfN3c107complexIfEEEEv12SSMParamsBwd,@function
        .size           _Z25selective_scan_bwd_kernelI32Selective_Scan_bwd_kernel_traitsILi128ELi16ELb0ELb0ELb0ELb0ELb0EfN3c107complexIfEEEEv12SSMParamsBwd,(.L_x_14437 - _Z25selective_scan_bwd_kernelI32Selective_Scan_bwd_kernel_traitsILi128ELi16ELb0ELb0ELb0ELb0ELb0EfN3c107complexIfEEEEv12SSMParamsBwd)
        .other          _Z25selective_scan_bwd_kernelI32Selective_Scan_bwd_kernel_traitsILi128ELi16ELb0ELb0ELb0ELb0ELb0EfN3c107complexIfEEEEv12SSMParamsBwd,@"STO_CUDA_ENTRY STV_DEFAULT"
_Z25selective_scan_bwd_kernelI32Selective_Scan_bwd_kernel_traitsILi128ELi16ELb0ELb0ELb0ELb0ELb0EfN3c107complexIfEEEEv12SSMParamsBwd:
.text._Z25selective_scan_bwd_kernelI32Selective_Scan_bwd_kernel_traitsILi128ELi16ELb0ELb0ELb0ELb0ELb0EfN3c107complexIfEEEEv12SSMParamsBwd:
[----:B------:R-:W-:Y:S02]  /*0000*/  MOV R1, c[0x0][0x28] ;  /* 0x00000a0000017a02 */ /* 0x000fe40000000f00 */
[----:B------:R-:W0:Y:S01]  /*0010*/  S2UR UR14, SR_CTAID.Y ;  /* 0x00000000000e79c3 */ /* 0x000e220000002600 */
[----:B------:R-:W-:Y:S02]  /*0020*/  ULDC.64 UR4, c[0x0][0x238] ;  /* 0x00008e0000047ab9 */ /* 0x000fe40000000a00 */
[----:B------:R-:W-:Y:S02]  /*0030*/  UISETP.NE.U32.AND UP0, UPT, URZ, UR4, UPT ;  /* 0x000000043f00728c */ /* 0x000fe4000bf05070 */
[----:B------:R-:W-:Y:S02]  /*0040*/  ULDC.64 UR6, c[0x0][0x250] ;  /* 0x0000940000067ab9 */ /* 0x000fe40000000a00 */
[----:B------:R-:W-:Y:S02]  /*0050*/  UISETP.NE.AND.EX UP0, UPT, URZ, UR5, UPT, UP0 ;  /* 0x000000053f00728c */ /* 0x000fe4000bf05300 */
[----:B------:R-:W-:Y:S02]  /*0060*/  UISETP.NE.U32.AND UP1, UPT, URZ, UR6, UPT ;  /* 0x000000063f00728c */ /* 0x000fe4000bf25070 */
[----:B------:R-:W-:-:S02]  /*0070*/  ULDC.64 UR32, c[0x0][0x118] ;  /* 0x0000460000207ab9 */ /* 0x000fc40000000a00 */
[----:B------:R-:W-:Y:S01]  /*0080*/  UISETP.NE.AND.EX UP1, UPT, URZ, UR7, UPT, UP1 ;  /* 0x000000073f00728c */ /* 0x000fe2000bf25310 */
[----:B------:R-:W-:Y:S01]  /*0090*/  PLOP3.LUT P0, PT, PT, PT, UP0, 0x80, 0x0 ;  /* 0x000000000000781c */ /* 0x000fe20003f0f008 */
[----:B------:R-:W1:Y:S01]  /*00a0*/  S2UR UR31, SR_CTAID.X ;  /* 0x00000000001f79c3 */ /* 0x000e620000002500 */
[----:B------:R-:W-:Y:S02]  /*00b0*/  ULDC.64 UR20, c[0x0][0x328] ;  /* 0x0000ca0000147ab9 */ /* 0x000fe40000000a00 */
[----:B------:R-:W-:Y:S01]  /*00c0*/  ULDC.64 UR22, c[0x0][0x348] ;  /* 0x0000d20000167ab9 */ /* 0x000fe20000000a00 */
[----:B------:R-:W-:Y:S01]  /*00d0*/  PLOP3.LUT P1, PT, PT, PT, UP1, 0x80, 0x0 ;  /* 0x000000000000781c */ /* 0x000fe20003f2f018 */
[----:B------:R-:W-:Y:S02]  /*00e0*/  ULDC.64 UR26, c[0x0][0x278] ;  /* 0x00009e00001a7ab9 */ /* 0x000fe40000000a00 */
[----:B------:R-:W-:Y:S02]  /*00f0*/  ULDC.64 UR8, c[0x0][0x1e0] ;  /* 0x0000780000087ab9 */ /* 0x000fe40000000a00 */
[----:B0-----:R-:W-:-:S02]  /*0100*/  USHF.R.S32.HI UR15, URZ, 0x1f, UR14 ;  /* 0x0000001f3f0f7899 */ /* 0x001fc4000801140e */
[----:B------:R-:W-:Y:S02]  /*0110*/  @UP0 ULEA UR4, UP2, UR14, UR4, 0x2 ;  /* 0x000000040e040291 */ /* 0x000fe4000f84103f */
[----:B------:R-:W-:Y:S02]  /*0120*/  @UP1 ULEA UR6, UP3, UR14, UR6, 0x2 ;  /* 0x000000060e061291 */ /* 0x000fe4000f86103f */
[----:B------:R-:W-:Y:S02]  /*0130*/  @UP0 ULEA.HI.X UR5, UR14, UR5, UR15, 0x2, UP2 ;  /* 0x000000050e050291 */ /* 0x000fe400090f140f */
[----:B------:R-:W-:Y:S01]  /*0140*/  MOV R2, UR4 ;  /* 0x0000000400027c02 */ /* 0x000fe20008000f00 */
[----:B------:R-:W-:Y:S01]  /*0150*/  @UP1 ULEA.HI.X UR7, UR14, UR7, UR15, 0x2, UP3 ;  /* 0x000000070e071291 */ /* 0x000fe200098f140f */
[----:B------:R-:W-:Y:S02]  /*0160*/  MOV R4, UR6 ;  /* 0x0000000600047c02 */ /* 0x000fe40008000f00 */
[----:B------:R-:W-:Y:S01]  /*0170*/  MOV R3, UR5 ;  /* 0x0000000500037c02 */ /* 0x000fe20008000f00 */
[----:B------:R-:W-:-:S02]  /*0180*/  UISETP.NE.U32.AND UP1, UPT, URZ, UR20, UPT ;  /* 0x000000143f00728c */ /* 0x000fc4000bf25070 */
[----:B------:R-:W-:Y:S01]  /*0190*/  MOV R5, UR7 ;  /* 0x0000000700057c02 */ /* 0x000fe20008000f00 */
[----:B------:R-:W-:Y:S01]  /*01a0*/  UISETP.NE.U32.AND UP2, UPT, URZ, UR22, UPT ;  /* 0x000000163f00728c */ /* 0x000fe2000bf45070 */
[----:B------:R-:W2:Y:S01]  /*01b0*/  @P0 LDG.E R2, [R2.64] ;  /* 0x0000002002020981 */ /* 0x000ea2000c1e1900 */
[----:B------:R-:W-:Y:S02]  /*01c0*/  UISETP.NE.AND.EX UP1, UPT, URZ, UR21, UPT, UP1 ;  /* 0x000000153f00728c */ /* 0x000fe4000bf25310 */
[----:B------:R-:W-:Y:S01]  /*01d0*/  ULDC.64 UR4, c[0x0][0x260] ;  /* 0x0000980000047ab9 */ /* 0x000fe20000000a00 */
[----:B------:R-:W3:Y:S01]  /*01e0*/  @P1 LDG.E R4, [R4.64] ;  /* 0x0000002004041981 */ /* 0x000ee2000c1e1900 */
[----:B-1----:R-:W-:Y:S01]  /*01f0*/  USHF.R.S32.HI UR36, URZ, 0x1f, UR31 ;  /* 0x0000001f3f247899 */ /* 0x002fe2000801141f */
[----:B------:R-:W-:Y:S01]  /*0200*/  HFMA2.MMA R0, -RZ, RZ, 0, 0 ;  /* 0x00000000ff007435 */ /* 0x000fe200000001ff */
[----:B------:R-:W-:Y:S02]  /*0210*/  UISETP.NE.U32.AND UP0, UPT, URZ, UR4, UPT ;  /* 0x000000043f00728c */ /* 0x000fe4000bf05070 */
[----:B------:R-:W-:-:S02]  /*0220*/  ULDC.64 UR6, c[0x0][0x1d0] ;  /* 0x0000740000067ab9 */ /* 0x000fc40000000a00 */
[----:B------:R-:W-:Y:S02]  /*0230*/  UISETP.NE.AND.EX UP2, UPT, URZ, UR23, UPT, UP2 ;  /* 0x000000173f00728c */ /* 0x000fe4000bf45320 */
[----:B------:R-:W-:Y:S02]  /*0240*/  UIMAD.WIDE.U32 UR10, UR31, UR6, URZ ;  /* 0x000000061f0a72a5 */ /* 0x000fe4000f8e003f */
[----:B------:R-:W-:Y:S02]  /*0250*/  UIMAD UR4, UR36, UR6, URZ ;  /* 0x00000006240472a4 */ /* 0x000fe4000f8e023f */
[----:B------:R-:W-:Y:S02]  /*0260*/  UISETP.NE.AND.EX UP0, UPT, URZ, UR5, UPT, UP0 ;  /* 0x000000053f00728c */ /* 0x000fe4000bf05300 */
[----:B------:R-:W-:Y:S02]  /*0270*/  UIMAD UR6, UR36, UR26, URZ ;  /* 0x0000001a240672a4 */ /* 0x000fe4000f8e023f */
[----:B------:R-:W-:-:S02]  /*0280*/  UIMAD UR5, UR36, UR8, URZ ;  /* 0x00000008240572a4 */ /* 0x000fc4000f8e023f */
[----:B------:R-:W-:Y:S02]  /*0290*/  UIMAD.WIDE.U32 UR12, UR31, UR8, URZ ;  /* 0x000000081f0c72a5 */ /* 0x000fe4000f8e003f */
[----:B------:R-:W-:Y:S02]  /*02a0*/  UIMAD UR18, UR31, UR9, UR5 ;  /* 0x000000091f1272a4 */ /* 0x000fe4000f8e0205 */
[----:B------:R-:W-:Y:S02]  /*02b0*/  UMOV UR8, URZ ;  /* 0x0000003f00087c82 */ /* 0x000fe40008000000 */
[----:B------:R-:W-:Y:S02]  /*02c0*/  @UP1 ULEA UR8, UP3, UR14, UR20, 0x2 ;  /* 0x000000140e081291 */ /* 0x000fe4000f86103f */
[----:B------:R-:W-:Y:S02]  /*02d0*/  UIMAD UR27, UR31, UR27, UR6 ;  /* 0x0000001b1f1b72a4 */ /* 0x000fe4000f8e0206 */
[----:B------:R-:W-:-:S02]  /*02e0*/  UMOV UR9, URZ ;  /* 0x0000003f00097c82 */ /* 0x000fc40008000000 */
[----:B------:R-:W-:Y:S02]  /*02f0*/  @UP1 ULEA.HI.X UR9, UR14, UR21, UR15, 0x2, UP3 ;  /* 0x000000150e091291 */ /* 0x000fe400098f140f */
[----:B------:R-:W-:Y:S02]  /*0300*/  UMOV UR6, URZ ;  /* 0x0000003f00067c82 */ /* 0x000fe40008000000 */
[----:B------:R-:W-:Y:S02]  /*0310*/  @UP2 ULEA UR6, UP1, UR14, UR22, 0x2 ;  /* 0x000000160e062291 */ /* 0x000fe4000f82103f */
[----:B------:R-:W-:Y:S02]  /*0320*/  UIMAD UR16, UR31, UR7, UR4 ;  /* 0x000000071f1072a4 */ /* 0x000fe4000f8e0204 */
[----:B------:R-:W-:Y:S02]  /*0330*/  ULDC.64 UR20, c[0x0][0x1d8] ;  /* 0x0000760000147ab9 */ /* 0x000fe40000000a00 */
[----:B------:R-:W-:-:S02]  /*0340*/  UMOV UR7, URZ ;  /* 0x0000003f00077c82 */ /* 0x000fc40008000000 */
[----:B------:R-:W-:Y:S02]  /*0350*/  @UP2 ULEA.HI.X UR7, UR14, UR23, UR15, 0x2, UP1 ;  /* 0x000000170e072291 */ /* 0x000fe400088f140f */
[----:B------:R-:W-:Y:S02]  /*0360*/  UIADD3 UR11, UR11, UR16, URZ ;  /* 0x000000100b0b7290 */ /* 0x000fe4000fffe03f */
[----:B------:R-:W-:Y:S02]  /*0370*/  ULDC.64 UR22, c[0x0][0x1e8] ;  /* 0x00007a0000167ab9 */ /* 0x000fe40000000a00 */
[----:B------:R-:W-:Y:S02]  /*0380*/  UIMAD UR17, UR15, UR20, URZ ;  /* 0x000000140f1172a4 */ /* 0x000fe4000f8e023f */
[----:B------:R-:W-:Y:S02]  /*0390*/  UIMAD UR16, UR15, UR22, URZ ;  /* 0x000000160f1072a4 */ /* 0x000fe4000f8e023f */
[----:B------:R-:W-:-:S02]  /*03a0*/  ULDC UR29, c[0x0][0x174] ;  /* 0x00005d00001d7ab9 */ /* 0x000fc40000000800 */
[----:B------:R-:W-:Y:S02]  /*03b0*/  UIMAD.WIDE.U32 UR4, UR31, UR26, URZ ;  /* 0x0000001a1f0472a5 */ /* 0x000fe4000f8e003f */
[----:B------:R-:W-:Y:S02]  /*03c0*/  UIADD3 UR13, UR13, UR18, URZ ;  /* 0x000000120d0d7290 */ /* 0x000fe4000fffe03f */
[----:B------:R-:W-:Y:S02]  /*03d0*/  UIMAD UR24, UR14, UR21, UR17 ;  /* 0x000000150e1872a4 */ /* 0x000fe4000f8e0211 */
[----:B------:R-:W-:Y:S02]  /*03e0*/  UIMAD UR26, UR14, UR23, UR16 ;  /* 0x000000170e1a72a4 */ /* 0x000fe4000f8e0210 */
[----:B------:R-:W-:Y:S02]  /*03f0*/  USHF.L.U32 UR37, UR29, 0xb, URZ ;  /* 0x0000000b1d257899 */ /* 0x000fe4000800063f */
[----:B------:R-:W-:-:S02]  /*0400*/  ULDC.64 UR16, c[0x0][0x280] ;  /* 0x0000a00000107ab9 */ /* 0x000fc40000000a00 */
[----:B------:R-:W-:Y:S02]  /*0410*/  UIMAD.WIDE.U32 UR18, UR14, UR20, UR10 ;  /* 0x000000140e1272a5 */ /* 0x000fe4000f8e000a */
[----:B------:R-:W-:Y:S02]  /*0420*/  UIMAD.WIDE.U32 UR20, UR14, UR22, UR12 ;  /* 0x000000160e1472a5 */ /* 0x000fe4000f8e000c */
[----:B------:R-:W-:Y:S02]  /*0430*/  UIMAD UR25, UR15, UR16, URZ ;  /* 0x000000100f1972a4 */ /* 0x000fe4000f8e023f */
[----:B------:R-:W-:Y:S02]  /*0440*/  UIADD3 UR22, UR37, -0x800, URZ ;  /* 0xfffff80025167890 */ /* 0x000fe4000fffe03f */
[----:B------:R-:W-:Y:S02]  /*0450*/  UIMAD UR28, UR14, UR17, UR25 ;  /* 0x000000110e1c72a4 */ /* 0x000fe4000f8e0219 */
[----:B------:R-:W-:-:S02]  /*0460*/  UIADD3 UR25, UP1, UR22, UR18, URZ ;  /* 0x0000001216197290 */ /* 0x000fc4000ff3e03f */
[----:B------:R-:W-:Y:S02]  /*0470*/  USHF.R.S32.HI UR23, URZ, 0x1f, UR22 ;  /* 0x0000001f3f177899 */ /* 0x000fe40008011416 */
[----:B------:R-:W-:Y:S02]  /*0480*/  UIADD3 UR18, UP2, UR22, UR20, URZ ;  /* 0x0000001416127290 */ /* 0x000fe4000ff5e03f */
[----:B------:R-:W-:Y:S02]  /*0490*/  UIADD3 UR5, UR5, UR27, URZ ;  /* 0x0000001b05057290 */ /* 0x000fe4000fffe03f */
[----:B------:R-:W-:Y:S02]  /*04a0*/  ULDC.64 UR12, c[0x0][0x240] ;  /* 0x00009000000c7ab9 */ /* 0x000fe40000000a00 */
[----:B------:R-:W-:Y:S02]  /*04b0*/  UIADD3.X UR19, UR23, UR19, UR24, UP1, !UPT ;  /* 0x0000001317137290 */ /* 0x000fe40008ffe418 */
[----:B------:R-:W-:-:S02]  /*04c0*/  UIADD3.X UR20, UR23, UR21, UR26, UP2, !UPT ;  /* 0x0000001517147290 */ /* 0x000fc400097fe41a */
[----:B------:R-:W-:Y:S02]  /*04d0*/  ULEA UR26, UP1, UR25, UR12, 0x2 ;  /* 0x0000000c191a7291 */ /* 0x000fe4000f82103f */
[----:B------:R-:W-:Y:S02]  /*04e0*/  UIMAD.WIDE.U32 UR16, UR14, UR16, UR4 ;  /* 0x000000100e1072a5 */ /* 0x000fe4000f8e0004 */
[----:B------:R-:W-:Y:S02]  /*04f0*/  ULEA.HI.X UR25, UR25, UR13, UR19, 0x2, UP1 ;  /* 0x0000000d19197291 */ /* 0x000fe400088f1413 */
[----:B------:R-:W-:Y:S02]  /*0500*/  UIADD3 UR21, UP1, UR22, UR16, URZ ;  /* 0x0000001016157290 */ /* 0x000fe4000ff3e03f */
[----:B------:R-:W-:Y:S02]  /*0510*/  ULDC.64 UR12, c[0x0][0x308] ;  /* 0x0000c200000c7ab9 */ /* 0x000fe40000000a00 */
[----:B------:R-:W-:-:S02]  /*0520*/  ULDC.64 UR10, c[0x0][0x248] ;  /* 0x00009200000a7ab9 */ /* 0x000fc40000000a00 */
[----:B------:R-:W-:Y:S02]  /*0530*/  UIADD3.X UR16, UR23, UR17, UR28, UP1, !UPT ;  /* 0x0000001117107290 */ /* 0x000fe40008ffe41c */
[----:B------:R-:W-:Y:S02]  /*0540*/  ULEA UR22, UP1, UR21, UR12, 0x2 ;  /* 0x0000000c15167291 */ /* 0x000fe4000f82103f */
[----:B------:R-:W-:Y:S02]  /*0550*/  ULEA UR24, UP2, UR18, UR10, 0x2 ;  /* 0x0000000a12187291 */ /* 0x000fe4000f84103f */
[----:B------:R-:W-:Y:S02]  /*0560*/  ULEA.HI.X UR21, UR21, UR13, UR16, 0x2, UP1 ;  /* 0x0000000d15157291 */ /* 0x000fe400088f1410 */
[----:B------:R-:W-:Y:S02]  /*0570*/  ULDC UR10, c[0x0][0x164] ;  /* 0x00005900000a7ab9 */ /* 0x000fe40000000800 */
[----:B------:R-:W-:-:S02]  /*0580*/  @UP0 UIMAD UR10, UR31, UR10, UR14 ;  /* 0x0000000a1f0a02a4 */ /* 0x000fc4000f8e020e */
[----:B------:R-:W-:Y:S02]  /*0590*/  UISETP.GE.AND UP1, UPT, UR29, 0x1, UPT ;  /* 0x000000011d00788c */ /* 0x000fe4000bf26270 */
[----:B------:R-:W-:Y:S02]  /*05a0*/  UMOV UR5, URZ ;  /* 0x0000003f00057c82 */ /* 0x000fe40008000000 */
[----:B------:R-:W-:Y:S02]  /*05b0*/  @UP0 UIMAD UR12, UR10, UR29, URZ ;  /* 0x0000001d0a0c02a4 */ /* 0x000fe4000f8e023f */
[----:B------:R-:W-:Y:S02]  /*05c0*/  ULDC UR13, c[0x0][0x16c] ;  /* 0x00005b00000d7ab9 */ /* 0x000fe40000000800 */
[----:B------:R-:W-:Y:S02]  /*05d0*/  @UP0 UIMAD UR12, UR12, UR13, URZ ;  /* 0x0000000d0c0c02a4 */ /* 0x000fe4000f8e023f */
[----:B------:R-:W-:-:S02]  /*05e0*/  ULEA.HI.X UR18, UR18, UR11, UR20, 0x2, UP2 ;  /* 0x0000000b12127291 */ /* 0x000fc400090f1414 */
[----:B------:R-:W-:Y:S02]  /*05f0*/  @UP0 UMOV UR13, 0x10 ;  /* 0x00000010000d0882 */ /* 0x000fe40000000000 */
[----:B------:R-:W-:Y:S02]  /*0600*/  ULDC.64 UR10, c[0x0][0x260] ;  /* 0x00009800000a7ab9 */ /* 0x000fe40000000a00 */
[----:B------:R-:W-:Y:S02]  /*0610*/  @UP0 UIMAD.WIDE UR10, UR12, UR13, UR10 ;  /* 0x0000000d0c0a02a5 */ /* 0x000fe4000f8e020a */
[----:B------:R-:W-:Y:S02]  /*0620*/  UMOV UR4, URZ ;  /* 0x0000003f00047c82 */ /* 0x000fe40008000000 */
[----:B------:R-:W-:Y:S02]  /*0630*/  UMOV UR12, UR6 ;  /* 0x00000006000c7c82 */ /* 0x000fe40008000000 */
[----:B------:R-:W-:-:S02]  /*0640*/  UMOV UR13, UR7 ;  /* 0x00000007000d7c82 */ /* 0x000fc40008000000 */
[----:B------:R-:W-:Y:S02]  /*0650*/  @!UP0 UMOV UR10, URZ ;  /* 0x0000003f000a8c82 */ /* 0x000fe40008000000 */
[----:B------:R-:W-:Y:S01]  /*0660*/  @!UP0 UMOV UR11, URZ ;  /* 0x0000003f000b8c82 */ /* 0x000fe20008000000 */
[----:B--2---:R0:W1:Y:S01]  /*0670*/  @P0 R2UR UR5, R2 ;  /* 0x00000000020503c2 */ /* 0x00406200000e0000 */
[----:B------:R-:W-:-:S07]  /*0680*/  PLOP3.LUT P0, PT, PT, PT, UP1, 0x80, 0x0 ;  /* 0x000000000000781c */ /* 0x000fce0003f0f018 */
[----:B---3--:R2:W3:Y:S01]  /*0690*/  @P1 R2UR UR4, R4 ;  /* 0x00000000040413c2 */ /* 0x0084e200000e0000 */
[----:B0-----:R-:W-:-:S05]  /*06a0*/  MOV R2, RZ ;  /* 0x000000ff00027202 */ /* 0x001fca0000000f00 */
[----:B------:R-:W-:Y:S05]  /*06b0*/  @!P0 BRA `(.L_x_0) ;  /* 0x0000920000008947 */ /* 0x000fea0003800000 */
[----:B------:R-:W0:Y:S01]  /*06c0*/  S2R R3, SR_TID.X ;  /* 0x0000000000037919 */ /* 0x000e220000002100 */
[----:B------:R-:W-:Y:S01]  /*06d0*/  MOV R2, RZ ;  /* 0x000000ff00027202 */ /* 0x000fe20000000f00 */
[----:B------:R-:W-:Y:S02]  /*06e0*/  UMOV UR23, UR18 ;  /* 0x0000001200177c82 */ /* 0x000fe40008000000 */
[----:B--2---:R-:W2:Y:S01]  /*06f0*/  S2R R4, SR_LANEID ;  /* 0x0000000000047919 */ /* 0x004ea20000000000 */
[----:B------:R-:W-:Y:S01]  /*0700*/  UMOV UR6, URZ ;  /* 0x0000003f00067c82 */ /* 0x000fe20008000000 */
[----:B0-----:R-:W-:-:S04]  /*0710*/  SHF.R.S32.HI R0, RZ, 0x1f, R3 ;  /* 0x0000001fff007819 */ /* 0x001fc80000011403 */
[----:B------:R-:W-:Y:S02]  /*0720*/  LEA.HI R5, R0, R3, RZ, 0x5 ;  /* 0x0000000300057211 */ /* 0x000fe400078f28ff */
[----:B------:R-:W-:Y:S02]  /*0730*/  MOV R0, RZ ;  /* 0x000000ff00007202 */ /* 0x000fe40000000f00 */
[----:B--2---:R-:W-:Y:S02]  /*0740*/  SHF.R.S32.HI R5, RZ, 0x5, R5 ;  /* 0x00000005ff057819 */ /* 0x004fe40000011405 */
.L_x_43:
[----:B------:R-:W-:Y:S01]  /*0750*/  ULDC UR20, c[0x0][0x174] ;  /* 0x00005d0000147ab9 */ /* 0x000fe20000000800 */
[----:B------:R-:W-:Y:S01]  /*0760*/  SHF.L.U32 R6, R3, 0x4, RZ ;  /* 0x0000000403067819 */ /* 0x000fe200000006ff */
[----:B------:R-:W-:Y:S01]  /*0770*/  UIADD3 UR20, -UR6, UR20, URZ ;  /* 0x0000001406147290 */ /* 0x000fe2000fffe13f */
[----:B------:R-:W-:Y:S01]  /*0780*/  BAR.SYNC.DEFER_BLOCKING 0x0 ;  /* 0x0000000000007b1d */ /* 0x000fe20000010000 */
[----:B------:R-:W-:Y:S01]  /*0790*/  MOV R8, UR26 ;  /* 0x0000001a00087c02 */ /* 0x000fe20008000f00 */
[----:B------:R-:W-:Y:S01]  /*07a0*/  CS2R R24, SRZ ;  /* 0x0000000000187805 */ /* 0x000fe2000001ff00 */
[----:B------:R-:W-:Y:S01]  /*07b0*/  LOP3.LUT R23, R6, 0xfffffe00, RZ, 0xc0, !PT ;  /* 0xfffffe0006177812 */ /* 0x000fe200078ec0ff */
[----:B------:R-:W-:Y:S01]  /*07c0*/  ULEA UR39, UR20, 0xfffff800, 0xb ;  /* 0xfffff80014277891 */ /* 0x000fe2000f8e583f */
[----:B------:R-:W-:Y:S01]  /*07d0*/  MOV R9, UR25 ;  /* 0x0000001900097c02 */ /* 0x000fe20008000f00 */
[----:B------:R-:W-:Y:S01]  /*07e0*/  ULDC UR7, c[0x0][0x168] ;  /* 0x00005a0000077ab9 */ /* 0x000fe20000000800 */
[----:B------:R-:W-:Y:S01]  /*07f0*/  LOP3.LUT R6, R23, 0x1f, R3, 0xf8, !PT ;  /* 0x0000001f17067812 */ /* 0x000fe200078ef803 */
[----:B------:R-:W-:Y:S01]  /*0800*/  UIADD3 UR7, -UR39, UR7, URZ ;  /* 0x0000000727077290 */ /* 0x000fe2000fffe13f */
[----:B------:R-:W-:Y:S01]  /*0810*/  CS2R R26, SRZ ;  /* 0x00000000001a7805 */ /* 0x000fe2000001ff00 */
[----:B------:R-:W-:Y:S01]  /*0820*/  CS2R R28, SRZ ;  /* 0x00000000001c7805 */ /* 0x000fe2000001ff00 */
[C---:B------:R-:W-:Y:S01]  /*0830*/  LOP3.LUT R56, R6.reuse, 0x20, RZ, 0xfc, !PT ;  /* 0x0000002006387812 */ /* 0x040fe200078efcff */
[C---:B------:R-:W-:Y:S01]  /*0840*/  IMAD.WIDE R8, R6.reuse, 0x4, R8 ;  /* 0x0000000406087825 */ /* 0x040fe200078e0208 */
[C---:B------:R-:W-:Y:S01]  /*0850*/  LOP3.LUT R60, R6.reuse, 0x40, RZ, 0xfc, !PT ;  /* 0x00000040063c7812 */ /* 0x040fe200078efcff */
[----:B------:R-:W-:Y:S01]  /*0860*/  CS2R R30, SRZ ;  /* 0x00000000001e7805 */ /* 0x000fe2000001ff00 */
[----:B------:R-:W-:Y:S01]  /*0870*/  ISETP.GE.AND P2, PT, R6, UR7, PT ;  /* 0x0000000706007c0c */ /* 0x000fe2000bf46270 */
[----:B------:R-:W-:Y:S01]  /*0880*/  CS2R R32, SRZ ;  /* 0x0000000000207805 */ /* 0x000fe2000001ff00 */
[----:B------:R-:W-:Y:S01]  /*0890*/  ISETP.GE.AND P1, PT, R56, UR7, PT ;  /* 0x0000000738007c0c */ /* 0x000fe2000bf26270 */
[----:B------:R-:W-:Y:S01]  /*08a0*/  CS2R R34, SRZ ;  /* 0x0000000000227805 */ /* 0x000fe2000001ff00 */
[----:B------:R-:W-:-:S02]  /*08b0*/  LOP3.LUT R61, R6, 0x60, RZ, 0xfc, !PT ;  /* 0x00000060063d7812 */ /* 0x000fc400078efcff */
[C---:B------:R-:W-:Y:S02]  /*08c0*/  LOP3.LUT R62, R6.reuse, 0x80, RZ, 0xfc, !PT ;  /* 0x00000080063e7812 */ /* 0x040fe400078efcff */
[C---:B------:R-:W-:Y:S02]  /*08d0*/  LOP3.LUT R63, R6.reuse, 0xa0, RZ, 0xfc, !PT ;  /* 0x000000a0063f7812 */ /* 0x040fe400078efcff */
[----:B------:R-:W-:Y:S02]  /*08e0*/  LOP3.LUT R64, R6, 0xc0, RZ, 0xfc, !PT ;  /* 0x000000c006407812 */ /* 0x000fe400078efcff */
[----:B------:R-:W-:Y:S01]  /*08f0*/  ISETP.GE.AND P0, PT, R60, UR7, PT ;  /* 0x000000073c007c0c */ /* 0x000fe2000bf06270 */
[----:B------:R0:W2:Y:S01]  /*0900*/  @!P2 LDG.E R24, [R8.64] ;  /* 0x000000200818a981 */ /* 0x0000a2000c1e1900 */
[C---:B------:R-:W-:Y:S02]  /*0910*/  LOP3.LUT R65, R6.reuse, 0xe0, RZ, 0xfc, !PT ;  /* 0x000000e006417812 */ /* 0x040fe400078efcff */
[----:B------:R-:W-:Y:S01]  /*0920*/  ISETP.GE.AND P4, PT, R61, UR7, PT ;  /* 0x000000073d007c0c */ /* 0x000fe2000bf86270 */
[----:B------:R0:W4:Y:S01]  /*0930*/  @!P1 LDG.E R25, [R8.64+0x80] ;  /* 0x0000802008199981 */ /* 0x000122000c1e1900 */
[----:B------:R-:W-:-:S02]  /*0940*/  LOP3.LUT R66, R6, 0x100, RZ, 0xfc, !PT ;  /* 0x0000010006427812 */ /* 0x000fc400078efcff */
[----:B------:R-:W-:Y:S02]  /*0950*/  ISETP.GE.AND P6, PT, R62, UR7, PT ;  /* 0x000000073e007c0c */ /* 0x000fe4000bfc6270 */
[----:B------:R-:W-:Y:S02]  /*0960*/  ISETP.GE.AND P5, PT, R63, UR7, PT ;  /* 0x000000073f007c0c */ /* 0x000fe4000bfa6270 */
[----:B------:R-:W-:Y:S01]  /*0970*/  ISETP.GE.AND P3, PT, R64, UR7, PT ;  /* 0x0000000740007c0c */ /* 0x000fe2000bf66270 */
[----:B------:R0:W5:Y:S01]  /*0980*/  @!P0 LDG.E R26, [R8.64+0x100] ;  /* 0x00010020081a8981 */ /* 0x000162000c1e1900 */
[----:B------:R-:W-:Y:S02]  /*0990*/  ISETP.GE.AND P2, PT, R65, UR7, PT ;  /* 0x0000000741007c0c */ /* 0x000fe4000bf46270 */
[----:B------:R-:W-:Y:S01]  /*09a0*/  ISETP.GE.AND P1, PT, R66, UR7, PT ;  /* 0x0000000742007c0c */ /* 0x000fe2000bf26270 */
[----:B---3--:R0:W3:Y:S01]  /*09b0*/  @!P4 LDG.E R27, [R8.64+0x180] ;  /* 0x00018020081bc981 */ /* 0x0080e2000c1e1900 */
[----:B------:R-:W-:-:S02]  /*09c0*/  LOP3.LUT R67, R6, 0x120, RZ, 0xfc, !PT ;  /* 0x0000012006437812 */ /* 0x000fc400078efcff */
[C---:B------:R-:W-:Y:S01]  /*09d0*/  LOP3.LUT R68, R6.reuse, 0x140, RZ, 0xfc, !PT ;  /* 0x0000014006447812 */ /* 0x040fe200078efcff */
[----:B------:R0:W3:Y:S01]  /*09e0*/  @!P6 LDG.E R28, [R8.64+0x200] ;  /* 0x00020020081ce981 */ /* 0x0000e2000c1e1900 */
[C---:B------:R-:W-:Y:S02]  /*09f0*/  LOP3.LUT R69, R6.reuse, 0x160, RZ, 0xfc, !PT ;  /* 0x0000016006457812 */ /* 0x040fe400078efcff */
[C---:B------:R-:W-:Y:S01]  /*0a00*/  LOP3.LUT R70, R6.reuse, 0x180, RZ, 0xfc, !PT ;  /* 0x0000018006467812 */ /* 0x040fe200078efcff */
[----:B------:R0:W3:Y:S01]  /*0a10*/  @!P5 LDG.E R29, [R8.64+0x280] ;  /* 0x00028020081dd981 */ /* 0x0000e2000c1e1900 */
[C---:B------:R-:W-:Y:S02]  /*0a20*/  LOP3.LUT R71, R6.reuse, 0x1a0, RZ, 0xfc, !PT ;  /* 0x000001a006477812 */ /* 0x040fe400078efcff */
[----:B------:R-:W-:Y:S01]  /*0a30*/  ISETP.GE.AND P0, PT, R67, UR7, PT ;  /* 0x0000000743007c0c */ /* 0x000fe2000bf06270 */
[----:B------:R0:W3:Y:S01]  /*0a40*/  @!P3 LDG.E R30, [R8.64+0x300] ;  /* 0x00030020081eb981 */ /* 0x0000e2000c1e1900 */
[----:B------:R-:W-:-:S02]  /*0a50*/  LOP3.LUT R72, R6, 0x1c0, RZ, 0xfc, !PT ;  /* 0x000001c006487812 */ /* 0x000fc400078efcff */
[----:B------:R-:W-:Y:S01]  /*0a60*/  ISETP.GE.AND P4, PT, R68, UR7, PT ;  /* 0x0000000744007c0c */ /* 0x000fe2000bf86270 */
[----:B------:R0:W3:Y:S01]  /*0a70*/  @!P2 LDG.E R31, [R8.64+0x380] ;  /* 0x00038020081fa981 */ /* 0x0000e2000c1e1900 */
[----:B------:R-:W-:Y:S02]  /*0a80*/  LOP3.LUT R73, R6, 0x1e0, RZ, 0xfc, !PT ;  /* 0x000001e006497812 */ /* 0x000fe400078efcff */
[----:B------:R-:W-:Y:S01]  /*0a90*/  ISETP.GE.AND P6, PT, R69, UR7, PT ;  /* 0x0000000745007c0c */ /* 0x000fe2000bfc6270 */
[----:B------:R0:W3:Y:S01]  /*0aa0*/  @!P1 LDG.E R32, [R8.64+0x400] ;  /* 0x0004002008209981 */ /* 0x0000e2000c1e1900 */
[----:B------:R-:W-:Y:S02]  /*0ab0*/  ISETP.GE.AND P5, PT, R70, UR7, PT ;  /* 0x0000000746007c0c */ /* 0x000fe4000bfa6270 */
[----:B------:R-:W-:Y:S01]  /*0ac0*/  ISETP.GE.AND P3, PT, R71, UR7, PT ;  /* 0x0000000747007c0c */ /* 0x000fe2000bf66270 */
[----:B------:R-:W-:Y:S01]  /*0ad0*/  CS2R R36, SRZ ;  /* 0x0000000000247805 */ /* 0x000fe2000001ff00 */
[----:B------:R-:W-:Y:S01]  /*0ae0*/  ISETP.GE.AND P2, PT, R72, UR7, PT ;  /* 0x0000000748007c0c */ /* 0x000fe2000bf46270 */
[----:B------:R-:W-:Y:S01]  /*0af0*/  CS2R R38, SRZ ;  /* 0x0000000000267805 */ /* 0x000fe2000001ff00 */
[----:B------:R-:W-:Y:S01]  /*0b00*/  ISETP.GE.AND P1, PT, R73, UR7, PT ;  /* 0x0000000749007c0c */ /* 0x000fe2000bf26270 */
[----:B------:R0:W3:Y:S04]  /*0b10*/  @!P0 LDG.E R33, [R8.64+0x480] ;  /* 0x0004802008218981 */ /* 0x0000e8000c1e1900 */
[----:B------:R0:W3:Y:S04]  /*0b20*/  @!P4 LDG.E R34, [R8.64+0x500] ;  /* 0x000500200822c981 */ /* 0x0000e8000c1e1900 */
[----:B------:R0:W3:Y:S04]  /*0b30*/  @!P6 LDG.E R35, [R8.64+0x580] ;  /* 0x000580200823e981 */ /* 0x0000e8000c1e1900 */
[----:B------:R0:W3:Y:S04]  /*0b40*/  @!P5 LDG.E R36, [R8.64+0x600] ;  /* 0x000600200824d981 */ /* 0x0000e8000c1e1900 */
[----:B------:R0:W3:Y:S04]  /*0b50*/  @!P3 LDG.E R37, [R8.64+0x680] ;  /* 0x000680200825b981 */ /* 0x0000e8000c1e1900 */
[----:B------:R0:W3:Y:S04]  /*0b60*/  @!P2 LDG.E R38, [R8.64+0x700] ;  /* 0x000700200826a981 */ /* 0x0000e8000c1e1900 */
[----:B------:R0:W3:Y:S01]  /*0b70*/  @!P1 LDG.E R39, [R8.64+0x780] ;  /* 0x0007802008279981 */ /* 0x0000e2000c1e1900 */
[----:B------:R-:W-:-:S04]  /*0b80*/  IADD3 R22, R23, R4, RZ ;  /* 0x0000000417167210 */ /* 0x000fc80007ffe0ff */
[C---:B------:R-:W-:Y:S02]  /*0b90*/  IADD3 R11, R22.reuse, 0x20, RZ ;  /* 0x00000020160b7810 */ /* 0x040fe40007ffe0ff */
[C---:B------:R-:W-:Y:S02]  /*0ba0*/  IADD3 R13, R22.reuse, 0x40, RZ ;  /* 0x00000040160d7810 */ /* 0x040fe40007ffe0ff */
[C---:B------:R-:W-:Y:S02]  /*0bb0*/  IADD3 R15, R22.reuse, 0x60, RZ ;  /* 0x00000060160f7810 */ /* 0x040fe40007ffe0ff */
[C---:B------:R-:W-:Y:S02]  /*0bc0*/  LEA.HI.SX32 R7, R22.reuse, R22, 0x1b ;  /* 0x0000001616077211 */ /* 0x040fe400078fdaff */
[C---:B------:R-:W-:Y:S02]  /*0bd0*/  IADD3 R17, R22.reuse, 0x80, RZ ;  /* 0x0000008016117810 */ /* 0x040fe40007ffe0ff */
[----:B------:R-:W-:-:S02]  /*0be0*/  IADD3 R19, R22, 0xa0, RZ ;  /* 0x000000a016137810 */ /* 0x000fc40007ffe0ff */
[-C--:B0-----:R-:W-:Y:S02]  /*0bf0*/  LEA.HI.SX32 R8, R11, R22.reuse, 0x1b ;  /* 0x000000160b087211 */ /* 0x081fe400078fdaff */
[C---:B------:R-:W-:Y:S02]  /*0c00*/  IADD3 R21, R22.reuse, 0xc0, RZ ;  /* 0x000000c016157810 */ /* 0x040fe40007ffe0ff */
[-C--:B------:R-:W-:Y:S02]  /*0c10*/  LEA.HI.SX32 R9, R13, R22.reuse, 0x1b ;  /* 0x000000160d097211 */ /* 0x080fe400078fdaff */
[C---:B------:R-:W-:Y:S02]  /*0c20*/  IADD3 R41, R22.reuse, 0xe0, RZ ;  /* 0x000000e016297810 */ /* 0x040fe40007ffe0ff */
[----:B------:R-:W-:Y:S02]  /*0c30*/  LEA.HI.SX32 R10, R15, R22, 0x1b ;  /* 0x000000160f0a7211 */ /* 0x000fe400078fdaff */
[----:B------:R-:W-:-:S02]  /*0c40*/  IADD3 R43, R22, 0x100, RZ ;  /* 0x00000100162b7810 */ /* 0x000fc40007ffe0ff */
[-C--:B------:R-:W-:Y:S02]  /*0c50*/  LEA.HI.SX32 R11, R17, R22.reuse, 0x1b ;  /* 0x00000016110b7211 */ /* 0x080fe400078fdaff */
        /* <DEDUP_REMOVED lines=12> */
[----:B------:R-:W-:Y:S02]  /*0d20*/  IADD3 R57, R22, 0x1e0, RZ ;  /* 0x000001e016397810 */ /* 0x000fe40007ffe0ff */
[-C--:B------:R-:W-:Y:S02]  /*0d30*/  LEA.HI.SX32 R18, R49, R22.reuse, 0x1b ;  /* 0x0000001631127211 */ /* 0x080fe400078fdaff */
[-C--:B------:R-:W-:Y:S02]  /*0d40*/  LEA.HI.SX32 R19, R51, R22.reuse, 0x1b ;  /* 0x0000001633137211 */ /* 0x080fe400078fdaff */
[----:B------:R-:W-:Y:S02]  /*0d50*/  LEA.HI.SX32 R20, R53, R22, 0x1b ;  /* 0x0000001635147211 */ /* 0x000fe400078fdaff */
[----:B------:R-:W-:-:S02]  /*0d60*/  LEA R23, R4, R23, 0x4 ;  /* 0x0000001704177211 */ /* 0x000fc400078e20ff */
[-C--:B------:R-:W-:Y:S02]  /*0d70*/  LEA.HI.SX32 R21, R55, R22.reuse, 0x1b ;  /* 0x0000001637157211 */ /* 0x080fe400078fdaff */
[----:B------:R-:W-:Y:S02]  /*0d80*/  LEA.HI.SX32 R22, R57, R22, 0x1b ;  /* 0x0000001639167211 */ /* 0x000fe400078fdaff */
[----:B------:R-:W-:Y:S02]  /*0d90*/  LEA.HI.SX32 R23, R23, R23, 0x1b ;  /* 0x0000001717177211 */ /* 0x000fe400078fdaff */
[----:B------:R-:W-:Y:S02]  /*0da0*/  ISETP.GE.AND P2, PT, R6, UR7, PT ;  /* 0x0000000706007c0c */ /* 0x000fe4000bf46270 */
[----:B------:R-:W-:Y:S01]  /*0db0*/  ISETP.GE.AND P1, PT, R56, UR7, PT ;  /* 0x0000000738007c0c */ /* 0x000fe2000bf26270 */
[----:B------:R-:W-:Y:S01]  /*0dc0*/  CS2R R42, SRZ ;  /* 0x00000000002a7805 */ /* 0x000fe2000001ff00 */
[----:B------:R-:W-:-:S02]  /*0dd0*/  ISETP.GE.AND P0, PT, R60, UR7, PT ;  /* 0x000000073c007c0c */ /* 0x000fc4000bf06270 */
[----:B------:R-:W-:Y:S02]  /*0de0*/  ISETP.GE.AND P4, PT, R61, UR7, PT ;  /* 0x000000073d007c0c */ /* 0x000fe4000bf86270 */
[----:B------:R-:W-:Y:S02]  /*0df0*/  ISETP.GE.AND P6, PT, R62, UR7, PT ;  /* 0x000000073e007c0c */ /* 0x000fe4000bfc6270 */
[----:B------:R-:W-:Y:S02]  /*0e00*/  ISETP.GE.AND P5, PT, R63, UR7, PT ;  /* 0x000000073f007c0c */ /* 0x000fe4000bfa6270 */
[----:B------:R-:W-:Y:S01]  /*0e10*/  ISETP.GE.AND P3, PT, R64, UR7, PT ;  /* 0x0000000740007c0c */ /* 0x000fe2000bf66270 */
[----:B------:R-:W-:Y:S01]  /*0e20*/  CS2R R44, SRZ ;  /* 0x00000000002c7805 */ /* 0x000fe2000001ff00 */
[----:B------:R-:W-:Y:S01]  /*0e30*/  CS2R R46, SRZ ;  /* 0x00000000002e7805 */ /* 0x000fe2000001ff00 */
[----:B------:R-:W-:Y:S01]  /*0e40*/  CS2R R48, SRZ ;  /* 0x0000000000307805 */ /* 0x000fe2000001ff00 */
[----:B------:R-:W-:Y:S01]  /*0e50*/  CS2R R50, SRZ ;  /* 0x0000000000327805 */ /* 0x000fe2000001ff00 */
[----:B------:R-:W-:Y:S01]  /*0e60*/  CS2R R52, SRZ ;  /* 0x0000000000347805 */ /* 0x000fe2000001ff00 */
[----:B------:R-:W-:Y:S01]  /*0e70*/  CS2R R54, SRZ ;  /* 0x0000000000367805 */ /* 0x000fe2000001ff00 */
[----:B------:R-:W-:Y:S01]  /*0e80*/  CS2R R58, SRZ ;  /* 0x00000000003a7805 */ /* 0x000fe2000001ff00 */
[----:B--2---:R0:W-:Y:S04]  /*0e90*/  STS [R7.X4], R24 ;  /* 0x0000001807007388 */ /* 0x0041e80000004800 */
[----:B----4-:R2:W-:Y:S04]  /*0ea0*/  STS [R8.X4+0x80], R25 ;  /* 0x0000801908007388 */ /* 0x0105e80000004800 */
[----:B-----5:R-:W-:Y:S04]  /*0eb0*/  STS [R9.X4+0x100], R26 ;  /* 0x0001001a09007388 */ /* 0x020fe80000004800 */
[----:B---3--:R-:W-:Y:S04]  /*0ec0*/  STS [R10.X4+0x180], R27 ;  /* 0x0001801b0a007388 */ /* 0x008fe80000004800 */
[----:B------:R-:W-:Y:S04]  /*0ed0*/  STS [R11.X4+0x200], R28 ;  /* 0x0002001c0b007388 */ /* 0x000fe80000004800 */
[----:B------:R-:W-:Y:S04]  /*0ee0*/  STS [R12.X4+0x280], R29 ;  /* 0x0002801d0c007388 */ /* 0x000fe80000004800 */
[----:B------:R-:W-:Y:S04]  /*0ef0*/  STS [R13.X4+0x300], R30 ;  /* 0x0003001e0d007388 */ /* 0x000fe80000004800 */
[----:B------:R-:W-:Y:S01]  /*0f00*/  STS [R14.X4+0x380], R31 ;  /* 0x0003801f0e007388 */ /* 0x000fe20000004800 */
[----:B0-----:R-:W-:-:S03]  /*0f10*/  MOV R24, UR24 ;  /* 0x0000001800187c02 */ /* 0x001fc60008000f00 */
[----:B------:R-:W-:Y:S01]  /*0f20*/  STS [R15.X4+0x400], R32 ;  /* 0x000400200f007388 */ /* 0x000fe20000004800 */
[----:B--2---:R-:W-:-:S03]  /*0f30*/  MOV R25, UR23 ;  /* 0x0000001700197c02 */ /* 0x004fc60008000f00 */
[----:B------:R-:W-:Y:S04]  /*0f40*/  STS [R16.X4+0x480], R33 ;  /* 0x0004802110007388 */ /* 0x000fe80000004800 */
[----:B------:R-:W-:Y:S04]  /*0f50*/  STS [R17.X4+0x500], R34 ;  /* 0x0005002211007388 */ /* 0x000fe80000004800 */
[----:B------:R-:W-:Y:S04]  /*0f60*/  STS [R18.X4+0x580], R35 ;  /* 0x0005802312007388 */ /* 0x000fe80000004800 */
[----:B------:R-:W-:Y:S01]  /*0f70*/  STS [R19.X4+0x600], R36 ;  /* 0x0006002413007388 */ /* 0x000fe20000004800 */
[----:B------:R-:W-:-:S03]  /*0f80*/  IMAD.WIDE R40, R6, 0x4, R24 ;  /* 0x0000000406287825 */ /* 0x000fc600078e0218 */
[----:B------:R-:W-:Y:S04]  /*0f90*/  STS [R20.X4+0x680], R37 ;  /* 0x0006802514007388 */ /* 0x000fe80000004800 */
[----:B------:R-:W-:Y:S04]  /*0fa0*/  STS [R21.X4+0x700], R38 ;  /* 0x0007002615007388 */ /* 0x000fe80000004800 */
[----:B------:R-:W-:Y:S01]  /*0fb0*/  STS [R22.X4+0x780], R39 ;  /* 0x0007802716007388 */ /* 0x000fe20000004800 */
[----:B------:R-:W-:-:S06]  /*0fc0*/  NOP ;  /* 0x0000000000007918 */ /* 0x000fcc0000000000 */
[----:B------:R-:W-:Y:S04]  /*0fd0*/  LDS R25, [R23.X4] ;  /* 0x0000000017197984 */ /* 0x000fe80000004800 */
[----:B------:R-:W-:Y:S04]  /*0fe0*/  LDS R24, [R23.X4+0x4] ;  /* 0x0000040017187984 */ /* 0x000fe80000004800 */
        /* <DEDUP_REMOVED lines=14> */
[----:B------:R-:W-:Y:S06]  /*10d0*/  BAR.SYNC.DEFER_BLOCKING 0x0 ;  /* 0x0000000000007b1d */ /* 0x000fec0000010000 */
[----:B------:R0:W2:Y:S01]  /*10e0*/  @!P2 LDG.E R42, [R40.64] ;  /* 0x00000020282aa981 */ /* 0x0000a2000c1e1900 */
[----:B------:R-:W-:-:S03]  /*10f0*/  ISETP.GE.AND P2, PT, R65, UR7, PT ;  /* 0x0000000741007c0c */ /* 0x000fc6000bf46270 */
[----:B------:R0:W3:Y:S01]  /*1100*/  @!P1 LDG.E R43, [R40.64+0x80] ;  /* 0x00008020282b9981 */ /* 0x0000e2000c1e1900 */
[----:B------:R-:W-:-:S03]  /*1110*/  ISETP.GE.AND P1, PT, R66, UR7, PT ;  /* 0x0000000742007c0c */ /* 0x000fc6000bf26270 */
[----:B------:R0:W4:Y:S01]  /*1120*/  @!P0 LDG.E R44, [R40.64+0x100] ;  /* 0x00010020282c8981 */ /* 0x000122000c1e1900 */
[----:B------:R-:W-:-:S03]  /*1130*/  ISETP.GE.AND P0, PT, R67, UR7, PT ;  /* 0x0000000743007c0c */ /* 0x000fc6000bf06270 */
[----:B------:R0:W5:Y:S01]  /*1140*/  @!P4 LDG.E R45, [R40.64+0x180] ;  /* 0x00018020282dc981 */ /* 0x000162000c1e1900 */
        /* <DEDUP_REMOVED lines=11> */
[----:B------:R0:W5:Y:S04]  /*1200*/  @!P0 LDG.E R51, [R40.64+0x480] ;  /* 0x0004802028338981 */ /* 0x000168000c1e1900 */
[----:B------:R0:W5:Y:S04]  /*1210*/  @!P4 LDG.E R52, [R40.64+0x500] ;  /* 0x000500202834c981 */ /* 0x000168000c1e1900 */
[----:B------:R0:W5:Y:S04]  /*1220*/  @!P6 LDG.E R53, [R40.64+0x580] ;  /* 0x000580202835e981 */ /* 0x000168000c1e1900 */
[----:B------:R0:W5:Y:S04]  /*1230*/  @!P5 LDG.E R54, [R40.64+0x600] ;  /* 0x000600202836d981 */ /* 0x000168000c1e1900 */
[----:B------:R0:W5:Y:S04]  /*1240*/  @!P3 LDG.E R55, [R40.64+0x680] ;  /* 0x000680202837b981 */ /* 0x000168000c1e1900 */
[----:B------:R0:W5:Y:S04]  /*1250*/  @!P2 LDG.E R58, [R40.64+0x700] ;  /* 0x00070020283aa981 */ /* 0x000168000c1e1900 */
[----:B------:R0:W5:Y:S01]  /*1260*/  @!P1 LDG.E R59, [R40.64+0x780] ;  /* 0x00078020283b9981 */ /* 0x000162000c1e1900 */
[----:B------:R-:W-:-:S02]  /*1270*/  ISETP.GE.AND P0, PT, R56, UR7, PT ;  /* 0x0000000738007c0c */ /* 0x000fc4000bf06270 */
[----:B0-----:R-:W-:Y:S02]  /*1280*/  MOV R40, UR22 ;  /* 0x0000001600287c02 */ /* 0x001fe40008000f00 */
[----:B------:R-:W-:-:S05]  /*1290*/  MOV R41, UR21 ;  /* 0x0000001500297c02 */ /* 0x000fca0008000f00 */
[----:B------:R-:W-:Y:S01]  /*12a0*/  IMAD.WIDE R56, R6, 0x4, R40 ;  /* 0x0000000406387825 */ /* 0x000fe200078e0228 */
[----:B------:R-:W-:Y:S02]  /*12b0*/  ISETP.GE.AND P2, PT, R60, UR7, PT ;  /* 0x000000073c007c0c */ /* 0x000fe4000bf46270 */
[----:B------:R-:W-:Y:S02]  /*12c0*/  ISETP.GE.AND P1, PT, R6, UR7, PT ;  /* 0x0000000706007c0c */ /* 0x000fe4000bf26270 */
[----:B------:R-:W-:Y:S02]  /*12d0*/  ISETP.GE.AND P4, PT, R62, UR7, PT ;  /* 0x000000073e007c0c */ /* 0x000fe4000bf86270 */
[----:B------:R-:W-:Y:S02]  /*12e0*/  ISETP.GE.AND P3, PT, R63, UR7, PT ;  /* 0x000000073f007c0c */ /* 0x000fe4000bf66270 */
[----:B------:R-:W-:Y:S01]  /*12f0*/  ISETP.GE.AND P6, PT, R61, UR7, PT ;  /* 0x000000073d007c0c */ /* 0x000fe2000bfc6270 */
[----:B------:R-:W-:Y:S01]  /*1300*/  CS2R R62, SRZ ;  /* 0x00000000003e7805 */ /* 0x000fe2000001ff00 */
[----:B------:R-:W-:Y:S01]  /*1310*/  CS2R R60, SRZ ;  /* 0x00000000003c7805 */ /* 0x000fe2000001ff00 */
[----:B------:R-:W-:Y:S01]  /*1320*/  ISETP.GE.AND P5, PT, R64, UR7, PT ;  /* 0x0000000740007c0c */ /* 0x000fe2000bfa6270 */
[----:B--2---:R-:W-:Y:S04]  /*1330*/  STS [R7.X4], R42 ;  /* 0x0000002a07007388 */ /* 0x004fe80000004800 */
[----:B---3--:R-:W-:Y:S04]  /*1340*/  STS [R8.X4+0x80], R43 ;  /* 0x0000802b08007388 */ /* 0x008fe80000004800 */
[----:B----4-:R-:W-:Y:S04]  /*1350*/  STS [R9.X4+0x100], R44 ;  /* 0x0001002c09007388 */ /* 0x010fe80000004800 */
[----:B-----5:R-:W-:Y:S04]  /*1360*/  STS [R10.X4+0x180], R45 ;  /* 0x0001802d0a007388 */ /* 0x020fe80000004800 */
[----:B------:R-:W-:Y:S04]  /*1370*/  STS [R11.X4+0x200], R46 ;  /* 0x0002002e0b007388 */ /* 0x000fe80000004800 */
        /* <DEDUP_REMOVED lines=10> */
[----:B------:R0:W-:Y:S01]  /*1420*/  STS [R22.X4+0x780], R59 ;  /* 0x0007803b16007388 */ /* 0x0001e20000004800 */
        /* <DEDUP_REMOVED lines=17> */
[----:B------:R-:W-:Y:S01]  /*1540*/  BAR.SYNC.DEFER_BLOCKING 0x0 ;  /* 0x0000000000007b1d */ /* 0x000fe20000010000 */
[----:B0-----:R-:W-:-:S05]  /*1550*/  CS2R R58, SRZ ;  /* 0x00000000003a7805 */ /* 0x001fca000001ff00 */
[----:B------:R0:W2:Y:S01]  /*1560*/  @!P2 LDG.E R62, [R56.64+0x100] ;  /* 0x00010020383ea981 */ /* 0x0000a2000c1e1900 */
[----:B------:R-:W-:-:S03]  /*1570*/  ISETP.GE.AND P2, PT, R66, UR7, PT ;  /* 0x0000000742007c0c */ /* 0x000fc6000bf46270 */
[----:B------:R0:W3:Y:S01]  /*1580*/  @!P1 LDG.E R60, [R56.64] ;  /* 0x00000020383c9981 */ /* 0x0000e2000c1e1900 */
[----:B------:R-:W-:Y:S02]  /*1590*/  ISETP.GE.AND P1, PT, R65, UR7, PT ;  /* 0x0000000741007c0c */ /* 0x000fe4000bf26270 */
[----:B------:R-:W-:Y:S01]  /*15a0*/  CS2R R64, SRZ ;  /* 0x0000000000407805 */ /* 0x000fe2000001ff00 */
[----:B------:R0:W4:Y:S01]  /*15b0*/  @!P0 LDG.E R59, [R56.64+0x80] ;  /* 0x00008020383b8981 */ /* 0x000122000c1e1900 */
[----:B------:R-:W-:Y:S02]  /*15c0*/  ISETP.GE.AND P0, PT, R67, UR7, PT ;  /* 0x0000000743007c0c */ /* 0x000fe4000bf06270 */
[----:B------:R-:W-:Y:S01]  /*15d0*/  CS2R R66, SRZ ;  /* 0x0000000000427805 */ /* 0x000fe2000001ff00 */
        /* <DEDUP_REMOVED lines=11> */
[----:B------:R-:W-:Y:S01]  /*1690*/  ISETP.GE.AND P1, PT, R73, UR7, PT ;  /* 0x0000000749007c0c */ /* 0x000fe2000bf26270 */
[----:B------:R-:W-:Y:S01]  /*16a0*/  CS2R R68, SRZ ;  /* 0x0000000000447805 */ /* 0x000fe2000001ff00 */
[----:B------:R-:W-:Y:S01]  /*16b0*/  CS2R R70, SRZ ;  /* 0x0000000000467805 */ /* 0x000fe2000001ff00 */
[----:B------:R-:W-:Y:S01]  /*16c0*/  CS2R R72, SRZ ;  /* 0x0000000000487805 */ /* 0x000fe2000001ff00 */
[----:B------:R0:W5:Y:S04]  /*16d0*/  @!P0 LDG.E R67, [R56.64+0x480] ;  /* 0x0004802038438981 */ /* 0x000168000c1e1900 */
[----:B------:R0:W5:Y:S04]  /*16e0*/  @!P4 LDG.E R68, [R56.64+0x500] ;  /* 0x000500203844c981 */ /* 0x000168000c1e1900 */
[----:B------:R0:W5:Y:S04]  /*16f0*/  @!P6 LDG.E R69, [R56.64+0x580] ;  /* 0x000580203845e981 */ /* 0x000168000c1e1900 */
[----:B------:R0:W5:Y:S04]  /*1700*/  @!P5 LDG.E R70, [R56.64+0x600] ;  /* 0x000600203846d981 */ /* 0x000168000c1e1900 */
[----:B------:R0:W5:Y:S04]  /*1710*/  @!P3 LDG.E R71, [R56.64+0x680] ;  /* 0x000680203847b981 */ /* 0x000168000c1e1900 */
[----:B------:R0:W5:Y:S04]  /*1720*/  @!P2 LDG.E R72, [R56.64+0x700] ;  /* 0x000700203848a981 */ /* 0x000168000c1e1900 */
[----:B------:R0:W5:Y:S02]  /*1730*/  @!P1 LDG.E R73, [R56.64+0x780] ;  /* 0x0007802038499981 */ /* 0x000164000c1e1900 */
[----:B0-----:R-:W-:-:S04]  /*1740*/  MOV R56, c[0x0][0x16c] ;  /* 0x00005b0000387a02 */ /* 0x001fc80000000f00 */
[----:B------:R-:W-:Y:S01]  /*1750*/  ISETP.GE.AND P0, PT, R56, 0x1, PT ;  /* 0x000000013800780c */ /* 0x000fe20003f06270 */
[----:B------:R-:W-:Y:S01]  /*1760*/  CS2R R84, SRZ ;  /* 0x0000000000547805 */ /* 0x000fe2000001ff00 */
[----:B------:R-:W-:Y:S01]  /*1770*/  CS2R R56, SRZ ;  /* 0x0000000000387805 */ /* 0x000fe2000001ff00 */
[----:B------:R-:W-:Y:S01]  /*1780*/  CS2R R86, SRZ ;  /* 0x0000000000567805 */ /* 0x000fe2000001ff00 */
[----:B------:R-:W-:Y:S01]  /*1790*/  CS2R R88, SRZ ;  /* 0x0000000000587805 */ /* 0x000fe2000001ff00 */
[----:B------:R-:W-:Y:S01]  /*17a0*/  CS2R R90, SRZ ;  /* 0x00000000005a7805 */ /* 0x000fe2000001ff00 */
[----:B------:R-:W-:Y:S01]  /*17b0*/  CS2R R92, SRZ ;  /* 0x00000000005c7805 */ /* 0x000fe2000001ff00 */
[----:B------:R-:W-:Y:S01]  /*17c0*/  CS2R R94, SRZ ;  /* 0x00000000005e7805 */ /* 0x000fe2000001ff00 */
[----:B---3--:R-:W-:Y:S04]  /*17d0*/  STS [R7.X4], R60 ;  /* 0x0000003c07007388 */ /* 0x008fe80000004800 */
[----:B----4-:R-:W-:Y:S04]  /*17e0*/  STS [R8.X4+0x80], R59 ;  /* 0x0000803b08007388 */ /* 0x010fe80000004800 */
[----:B--2---:R-:W-:Y:S04]  /*17f0*/  STS [R9.X4+0x100], R62 ;  /* 0x0001003e09007388 */ /* 0x004fe80000004800 */
        /* <DEDUP_REMOVED lines=12> */
[----:B------:R-:W-:Y:S01]  /*18c0*/  STS [R22.X4+0x780], R73 ;  /* 0x0007804916007388 */ /* 0x000fe20000004800 */
[----:B------:R-:W-:-:S06]  /*18d0*/  NOP ;  /* 0x0000000000007918 */ /* 0x000fcc0000000000 */
[----:B------:R-:W0:Y:S04]  /*18e0*/  LDS R97, [R23.X4] ;  /* 0x0000000017617984 */ /* 0x000e280000004800 */
[----:B------:R-:W2:Y:S04]  /*18f0*/  LDS R101, [R23.X4+0x4] ;  /* 0x0000040017657984 */ /* 0x000ea80000004800 */
[----:B------:R-:W3:Y:S04]  /*1900*/  LDS R103, [R23.X4+0x8] ;  /* 0x0000080017677984 */ /* 0x000ee80000004800 */
[----:B------:R-:W4:Y:S04]  /*1910*/  LDS R60, [R23.X4+0xc] ;  /* 0x00000c00173c7984 */ /* 0x000f280000004800 */
[----:B------:R-:W5:Y:S04]  /*1920*/  LDS R107, [R23.X4+0x10] ;  /* 0x00001000176b7984 */ /* 0x000f680000004800 */
[----:B------:R-:W1:Y:S04]  /*1930*/  LDS R62, [R23.X4+0x14] ;  /* 0x00001400173e7984 */ /* 0x000e680000004800 */
[----:B------:R-:W1:Y:S04]  /*1940*/  LDS R111, [R23.X4+0x18] ;  /* 0x00001800176f7984 */ /* 0x000e680000004800 */
[----:B------:R-:W1:Y:S04]  /*1950*/  LDS R64, [R23.X4+0x1c] ;  /* 0x00001c0017407984 */ /* 0x000e680000004800 */
[----:B------:R-:W1:Y:S04]  /*1960*/  LDS R115, [R23.X4+0x20] ;  /* 0x0000200017737984 */ /* 0x000e680000004800 */
[----:B------:R-:W1:Y:S04]  /*1970*/  LDS R66, [R23.X4+0x24] ;  /* 0x0000240017427984 */ /* 0x000e680000004800 */
[----:B------:R-:W1:Y:S01]  /*1980*/  LDS R119, [R23.X4+0x28] ;  /* 0x0000280017777984 */ /* 0x000e620000004800 */
[----:B0-----:R-:W-:-:S03]  /*1990*/  FFMA.FTZ R0, R25, R97, R0 ;  /* 0x0000006119007223 */ /* 0x001fc60000010000 */
[----:B------:R-:W0:Y:S01]  /*19a0*/  LDS R68, [R23.X4+0x2c] ;  /* 0x00002c0017447984 */ /* 0x000e220000004800 */
[----:B--2---:R-:W-:-:S03]  /*19b0*/  FFMA.FTZ R0, R24, R101, R0 ;  /* 0x0000006518007223 */ /* 0x004fc60000010000 */
[----:B------:R-:W2:Y:S01]  /*19c0*/  LDS R123, [R23.X4+0x30] ;  /* 0x00003000177b7984 */ /* 0x000ea20000004800 */
[----:B---3--:R-:W-:-:S03]  /*19d0*/  FFMA.FTZ R0, R26, R103, R0 ;  /* 0x000000671a007223 */ /* 0x008fc60000010000 */
[----:B------:R-:W3:Y:S01]  /*19e0*/  LDS R70, [R23.X4+0x34] ;  /* 0x0000340017467984 */ /* 0x000ee20000004800 */
[----:B----4-:R-:W-:-:S03]  /*19f0*/  FFMA.FTZ R0, R27, R60, R0 ;  /* 0x0000003c1b007223 */ /* 0x010fc60000010000 */
[----:B------:R-:W4:Y:S01]  /*1a00*/  LDS R127, [R23.X4+0x38] ;  /* 0x00003800177f7984 */ /* 0x000f220000004800 */
[----:B-----5:R-:W-:-:S03]  /*1a10*/  FFMA.FTZ R0, R28, R107, R0 ;  /* 0x0000006b1c007223 */ /* 0x020fc60000010000 */
[----:B------:R-:W5:Y:S01]  /*1a20*/  LDS R72, [R23.X4+0x3c] ;  /* 0x00003c0017487984 */ /* 0x000f620000004800 */
[----:B-1----:R-:W-:-:S04]  /*1a30*/  FFMA.FTZ R0, R29, R62, R0 ;  /* 0x0000003e1d007223 */ /* 0x002fc80000010000 */
[----:B------:R-:W-:-:S04]  /*1a40*/  FFMA.FTZ R0, R30, R111, R0 ;  /* 0x0000006f1e007223 */ /* 0x000fc80000010000 */
[----:B------:R-:W-:-:S04]  /*1a50*/  FFMA.FTZ R0, R31, R64, R0 ;  /* 0x000000401f007223 */ /* 0x000fc80000010000 */
[----:B------:R-:W-:-:S04]  /*1a60*/  FFMA.FTZ R0, R32, R115, R0 ;  /* 0x0000007320007223 */ /* 0x000fc80000010000 */
[----:B------:R-:W-:-:S04]  /*1a70*/  FFMA.FTZ R0, R33, R66, R0 ;  /* 0x0000004221007223 */ /* 0x000fc80000010000 */
[----:B------:R-:W-:-:S04]  /*1a80*/  FFMA.FTZ R0, R34, R119, R0 ;  /* 0x0000007722007223 */ /* 0x000fc80000010000 */
[----:B0-----:R-:W-:-:S04]  /*1a90*/  FFMA.FTZ R0, R35, R68, R0 ;  /* 0x0000004423007223 */ /* 0x001fc80000010000 */
[----:B--2---:R-:W-:-:S04]  /*1aa0*/  FFMA.FTZ R0, R36, R123, R0 ;  /* 0x0000007b24007223 */ /* 0x004fc80000010000 */
[----:B---3--:R-:W-:-:S04]  /*1ab0*/  FFMA.FTZ R0, R37, R70, R0 ;  /* 0x0000004625007223 */ /* 0x008fc80000010000 */
[----:B----4-:R-:W-:Y:S01]  /*1ac0*/  FFMA.FTZ R0, R38, R127, R0 ;  /* 0x0000007f26007223 */ /* 0x010fe20000010000 */
[----:B------:R-:W-:Y:S01]  /*1ad0*/  CS2R R58, SRZ ;  /* 0x00000000003a7805 */ /* 0x000fe2000001ff00 */
[----:B------:R-:W-:Y:S02]  /*1ae0*/  FMUL.FTZ R96, R97, UR5 ;  /* 0x0000000561607c20 */ /* 0x000fe40008410000 */
[----:B------:R-:W-:Y:S02]  /*1af0*/  FMUL.FTZ R100, R101, UR5 ;  /* 0x0000000565647c20 */ /* 0x000fe40008410000 */
[----:B------:R-:W-:Y:S02]  /*1b00*/  FMUL.FTZ R102, R103, UR5 ;  /* 0x0000000567667c20 */ /* 0x000fe40008410000 */
[----:B------:R-:W-:Y:S02]  /*1b10*/  FMUL.FTZ R104, R60, UR5 ;  /* 0x000000053c687c20 */ /* 0x000fe40008410000 */
[----:B------:R-:W-:-:S02]  /*1b20*/  FMUL.FTZ R106, R107, UR5 ;  /* 0x000000056b6a7c20 */ /* 0x000fc40008410000 */
[----:B------:R-:W-:Y:S02]  /*1b30*/  FMUL.FTZ R108, R62, UR5 ;  /* 0x000000053e6c7c20 */ /* 0x000fe40008410000 */
        /* <DEDUP_REMOVED lines=9> */
[----:B-----5:R-:W-:Y:S02]  /*1bd0*/  FMUL.FTZ R128, R72, UR5 ;  /* 0x0000000548807c20 */ /* 0x020fe40008410000 */
[----:B------:R-:W-:Y:S01]  /*1be0*/  FFMA.FTZ R0, R39, R72, R0 ;  /* 0x0000004827007223 */ /* 0x000fe20000010000 */
[----:B------:R-:W-:Y:S06]  /*1bf0*/  BAR.SYNC.DEFER_BLOCKING 0x0 ;  /* 0x0000000000007b1d */ /* 0x000fec0000010000 */
[----:B------:R-:W-:Y:S05]  /*1c00*/  @!P0 BRA `(.L_x_1) ;  /* 0x00006a8000008947 */ /* 0x000fea0003800000 */
[----:B------:R-:W-:Y:S01]  /*1c10*/  UIADD3 UR30, UR20, -0x1, URZ ;  /* 0xffffffff141e7890 */ /* 0x000fe2000fffe03f */
[----:B------:R-:W-:Y:S01]  /*1c20*/  FADD.FTZ R105, R60, R60 ;  /* 0x0000003c3c697221 */ /* 0x000fe20000010000 */
[----:B------:R-:W-:Y:S01]  /*1c30*/  ULEA.HI UR7, UR20, UR20, URZ, 0x1 ;  /* 0x0000001414077291 */ /* 0x000fe2000f8f083f */
[----:B------:R-:W-:Y:S01]  /*1c40*/  FADD.FTZ R109, R62, R62 ;  /* 0x0000003e3e6d7221 */ /* 0x000fe20000010000 */
[----:B------:R-:W-:Y:S01]  /*1c50*/  ULEA.HI UR16, UR30, UR30, URZ, 0x1 ;  /* 0x0000001e1e107291 */ /* 0x000fe2000f8f083f */
[----:B------:R-:W-:Y:S01]  /*1c60*/  FADD.FTZ R113, R64, R64 ;  /* 0x0000004040717221 */ /* 0x000fe20000010000 */
[----:B------:R-:W-:Y:S01]  /*1c70*/  ULOP3.LUT UR7, UR7, 0xfffffe, URZ, 0xc0, !UPT ;  /* 0x00fffffe07077892 */ /* 0x000fe2000f8ec03f */
[----:B------:R-:W-:Y:S01]  /*1c80*/  FADD.FTZ R117, R66, R66 ;  /* 0x0000004242757221 */ /* 0x000fe20000010000 */
[----:B------:R-:W-:Y:S01]  /*1c90*/  ULOP3.LUT UR16, UR16, 0xfffffe, URZ, 0xc0, !UPT ;  /* 0x00fffffe10107892 */ /* 0x000fe2000f8ec03f */
[----:B------:R-:W-:Y:S01]  /*1ca0*/  FADD.FTZ R121, R68, R68 ;  /* 0x0000004444797221 */ /* 0x000fe20000010000 */
[----:B------:R-:W-:Y:S01]  /*1cb0*/  CS2R R56, SRZ ;  /* 0x0000000000387805 */ /* 0x000fe2000001ff00 */
[----:B------:R-:W-:Y:S01]  /*1cc0*/  FADD.FTZ R125, R70, R70 ;  /* 0x00000046467d7221 */ /* 0x000fe20000010000 */
[----:B------:R-:W-:Y:S01]  /*1cd0*/  CS2R R58, SRZ ;  /* 0x00000000003a7805 */ /* 0x000fe2000001ff00 */
[----:B------:R-:W-:Y:S01]  /*1ce0*/  FADD.FTZ R129, R72, R72 ;  /* 0x0000004848817221 */ /* 0x000fe20000010000 */
[----:B------:R-:W-:Y:S01]  /*1cf0*/  CS2R R84, SRZ ;  /* 0x0000000000547805 */ /* 0x000fe2000001ff00 */
[----:B------:R-:W-:Y:S01]  /*1d00*/  FADD.FTZ R130, R40, UR4 ;  /* 0x0000000428827e21 */ /* 0x000fe20008010000 */
        /* <DEDUP_REMOVED lines=10> */
[----:B------:R-:W-:Y:S01]  /*1db0*/  UIADD3 UR27, UR20, -UR7, URZ ;  /* 0x80000007141b7290 */ /* 0x000fe2000fffe03f */
[----:B------:R-:W-:Y:S01]  /*1dc0*/  FADD.FTZ R69, R46, UR4 ;  /* 0x000000042e457e21 */ /* 0x000fe20008010000 */
[----:B------:R-:W-:Y:S01]  /*1dd0*/  UIADD3 UR30, UR30, -UR16, URZ ;  /* 0x800000101e1e7290 */ /* 0x000fe2000fffe03f */
[----:B------:R-:W-:Y:S01]  /*1de0*/  FADD.FTZ R68, R47, UR4 ;  /* 0x000000042f447e21 */ /* 0x000fe20008010000 */
[----:B------:R-:W-:Y:S01]  /*1df0*/  UMOV UR7, URZ ;  /* 0x0000003f00077c82 */ /* 0x000fe20008000000 */
[----:B------:R-:W-:-:S02]  /*1e00*/  FADD.FTZ R67, R48, UR4 ;  /* 0x0000000430437e21 */ /* 0x000fc40008010000 */
[----:B------:R-:W-:Y:S02]  /*1e10*/  FADD.FTZ R66, R49, UR4 ;  /* 0x0000000431427e21 */ /* 0x000fe40008010000 */
[----:B------:R-:W-:Y:S02]  /*1e20*/  FADD.FTZ R65, R50, UR4 ;  /* 0x0000000432417e21 */ /* 0x000fe40008010000 */
[----:B------:R-:W-:Y:S02]  /*1e30*/  FADD.FTZ R64, R51, UR4 ;  /* 0x0000000433407e21 */ /* 0x000fe40008010000 */
[----:B------:R-:W-:Y:S02]  /*1e40*/  FADD.FTZ R63, R52, UR4 ;  /* 0x00000004343f7e21 */ /* 0x000fe40008010000 */
[----:B------:R-:W-:Y:S02]  /*1e50*/  FADD.FTZ R62, R53, UR4 ;  /* 0x00000004353e7e21 */ /* 0x000fe40008010000 */
[----:B------:R-:W-:-:S02]  /*1e60*/  FADD.FTZ R61, R54, UR4 ;  /* 0x00000004363d7e21 */ /* 0x000fc40008010000 */
[----:B------:R-:W-:Y:S02]  /*1e70*/  FADD.FTZ R60, R55, UR4 ;  /* 0x00000004373c7e21 */ /* 0x000fe40008010000 */
[----:B------:R-:W-:Y:S02]  /*1e80*/  FADD.FTZ R97, R97, R97 ;  /* 0x0000006161617221 */ /* 0x000fe40000010000 */
[----:B------:R-:W-:Y:S02]  /*1e90*/  FADD.FTZ R101, R101, R101 ;  /* 0x0000006565657221 */ /* 0x000fe40000010000 */
[----:B------:R-:W-:Y:S02]  /*1ea0*/  FADD.FTZ R103, R103, R103 ;  /* 0x0000006767677221 */ /* 0x000fe40000010000 */
[----:B------:R-:W-:Y:S02]  /*1eb0*/  FADD.FTZ R107, R107, R107 ;  /* 0x0000006b6b6b7221 */ /* 0x000fe40000010000 */
[----:B------:R-:W-:-:S02]  /*1ec0*/  FADD.FTZ R111, R111, R111 ;  /* 0x0000006f6f6f7221 */ /* 0x000fc40000010000 */
[----:B------:R-:W-:Y:S02]  /*1ed0*/  FADD.FTZ R115, R115, R115 ;  /* 0x0000007373737221 */ /* 0x000fe40000010000 */
[----:B------:R-:W-:Y:S02]  /*1ee0*/  FADD.FTZ R119, R119, R119 ;  /* 0x0000007777777221 */ /* 0x000fe40000010000 */
[----:B------:R-:W-:Y:S02]  /*1ef0*/  FADD.FTZ R123, R123, R123 ;  /* 0x0000007b7b7b7221 */ /* 0x000fe40000010000 */
[----:B------:R-:W-:Y:S02]  /*1f00*/  FADD.FTZ R127, R127, R127 ;  /* 0x0000007f7f7f7221 */ /* 0x000fe40000010000 */
[----:B------:R-:W-:Y:S02]  /*1f10*/  FMUL.FTZ R130, R25, R130 ;  /* 0x0000008219827220 */ /* 0x000fe40000410000 */
[----:B------:R-:W-:-:S02]  /*1f20*/  FMUL.FTZ R131, R24, R131 ;  /* 0x0000008318837220 */ /* 0x000fc40000410000 */
[----:B------:R-:W-:Y:S02]  /*1f30*/  FMUL.FTZ R132, R26, R73 ;  /* 0x000000491a847220 */ /* 0x000fe40000410000 */
[----:B------:R-:W-:Y:S02]  /*1f40*/  FMUL.FTZ R133, R27, R72 ;  /* 0x000000481b857220 */ /* 0x000fe40000410000 */
[----:B------:R-:W-:Y:S02]  /*1f50*/  FMUL.FTZ R134, R28, R71 ;  /* 0x000000471c867220 */ /* 0x000fe40000410000 */
[----:B------:R-:W-:Y:S02]  /*1f60*/  FMUL.FTZ R135, R29, R70 ;  /* 0x000000461d877220 */ /* 0x000fe40000410000 */
        /* <DEDUP_REMOVED lines=10> */
.L_x_38:
[----:B------:R-:W-:Y:S02]  /*2010*/  ULDC.64 UR28, c[0x0][0x180] ;  /* 0x00006000001c7ab9 */ /* 0x000fe40000000a00 */
[----:B------:R-:W-:Y:S02]  /*2020*/  UIMAD UR16, UR15, UR28, URZ ;  /* 0x0000001c0f1072a4 */ /* 0x000fe4000f8e023f */
[----:B------:R-:W-:Y:S02]  /*2030*/  UIMAD.WIDE.U32 UR18, UR14, UR28, URZ ;  /* 0x0000001c0e1272a5 */ /* 0x000fe4000f8e003f */
[----:B------:R-:W-:Y:S02]  /*2040*/  UIMAD UR28, UR14, UR29, UR16 ;  /* 0x0000001d0e1c72a4 */ /* 0x000fe4000f8e0210 */
[----:B------:R-:W-:-:S02]  /*2050*/  USHF.R.S32.HI UR38, URZ, 0x1f, UR7 ;  /* 0x0000001f3f267899 */ /* 0x000fc40008011407 */
[----:B------:R-:W-:Y:S02]  /*2060*/  ULDC.64 UR16, c[0x0][0x188] ;  /* 0x0000620000107ab9 */ /* 0x000fe40000000a00 */
[----:B------:R-:W-:Y:S02]  /*2070*/  UIADD3 UR19, UR19, UR28, URZ ;  /* 0x0000001c13137290 */ /* 0x000fe4000fffe03f */
[----:B------:R-:W-:Y:S02]  /*2080*/  UIMAD UR28, UR38, UR16, URZ ;  /* 0x00000010261c72a4 */ /* 0x000fe4000f8e023f */
[----:B------:R-:W-:Y:S02]  /*2090*/  ULDC.64 UR34, c[0x0][0x220] ;  /* 0x0000880000227ab9 */ /* 0x000fe40000000a00 */
[----:B------:R-:W-:Y:S02]  /*20a0*/  UIMAD UR28, UR7, UR17, UR28 ;  /* 0x00000011071c72a4 */ /* 0x000fe4000f8e021c */
[----:B------:R-:W-:-:S04]  /*20b0*/  UIMAD.WIDE.U32 UR16, UR7, UR16, UR18 ;  /* 0x00000010071072a5 */ /* 0x000fc8000f8e0012 */
[----:B------:R-:W-:Y:S02]  /*20c0*/  UIADD3 UR18, UR17, UR28, URZ ;  /* 0x0000001c11127290 */ /* 0x000fe4000fffe03f */
[----:B------:R-:W-:-:S04]  /*20d0*/  ULEA UR17, UP0, UR16, UR34, 0x3 ;  /* 0x0000002210117291 */ /* 0x000fc8000f80183f */
[----:B------:R-:W-:Y:S02]  /*20e0*/  ULEA.HI.X UR16, UR16, UR35, UR18, 0x3, UP0 ;  /* 0x0000002310107291 */ /* 0x000fe400080f1c12 */
[----:B------:R-:W-:Y:S01]  /*20f0*/  MOV R60, UR17 ;  /* 0x00000011003c7c02 */ /* 0x000fe20008000f00 */
[----:B------:R-:W-:-:S03]  /*2100*/  ULDC.64 UR18, c[0x0][0x1b8] ;  /* 0x00006e0000127ab9 */ /* 0x000fc60000000a00 */
[----:B------:R-:W-:Y:S01]  /*2110*/  MOV R61, UR16 ;  /* 0x00000010003d7c02 */ /* 0x000fe20008000f00 */
[----:B------:R-:W-:-:S05]  /*2120*/  ULDC.64 UR16, c[0x0][0x198] ;  /* 0x0000660000107ab9 */ /* 0x000fca0000000a00 */
[----:B------:R-:W2:Y:S01]  /*2130*/  LDG.E.64 R60, [R60.64] ;  /* 0x000000203c3c7981 */ /* 0x000ea2000c1e1b00 */
[----:B------:R-:W-:Y:S02]  /*2140*/  UIMAD.WIDE.U32 UR34, UR14, UR16, URZ ;  /* 0x000000100e2272a5 */ /* 0x000fe4000f8e003f */
[----:B------:R-:W-:Y:S02]  /*2150*/  UIMAD UR28, UR15, UR18, URZ ;  /* 0x000000120f1c72a4 */ /* 0x000fe4000f8e023f */
[----:B------:R-:W-:Y:S02]  /*2160*/  UIMAD UR16, UR15, UR16, URZ ;  /* 0x000000100f1072a4 */ /* 0x000fe4000f8e023f */
[----:B------:R-:W-:Y:S02]  /*2170*/  UIMAD UR42, UR14, UR19, UR28 ;  /* 0x000000130e2a72a4 */ /* 0x000fe4000f8e021c */
[----:B------:R-:W-:Y:S02]  /*2180*/  UIMAD UR40, UR14, UR17, UR16 ;  /* 0x000000110e2872a4 */ /* 0x000fe4000f8e0210 */
[----:B------:R-:W-:-:S02]  /*2190*/  UIMAD.WIDE.U32 UR16, UR14, UR18, URZ ;  /* 0x000000120e1072a5 */ /* 0x000fc4000f8e003f */
[----:B------:R-:W-:Y:S02]  /*21a0*/  ULDC.64 UR28, c[0x0][0x1a0] ;  /* 0x00006800001c7ab9 */ /* 0x000fe40000000a00 */
[----:B------:R-:W-:Y:S02]  /*21b0*/  ULDC.64 UR18, c[0x0][0x1c0] ;  /* 0x0000700000127ab9 */ /* 0x000fe40000000a00 */
[----:B------:R-:W-:Y:S02]  /*21c0*/  UIMAD UR41, UR38, UR28, URZ ;  /* 0x0000001c262972a4 */ /* 0x000fe4000f8e023f */
[----:B------:R-:W-:Y:S02]  /*21d0*/  UIADD3 UR35, UR35, UR40, URZ ;  /* 0x0000002823237290 */ /* 0x000fe4000fffe03f */
[----:B------:R-:W-:Y:S02]  /*21e0*/  UIMAD UR38, UR38, UR18, URZ ;  /* 0x00000012262672a4 */ /* 0x000fe4000f8e023f */
[----:B------:R-:W-:-:S02]  /*21f0*/  UIADD3 UR17, UR17, UR42, URZ ;  /* 0x0000002a11117290 */ /* 0x000fc4000fffe03f */
[----:B------:R-:W-:Y:S02]  /*2200*/  UIMAD UR41, UR7, UR29, UR41 ;  /* 0x0000001d072972a4 */ /* 0x000fe4000f8e0229 */
[----:B------:R-:W-:Y:S02]  /*2210*/  UIMAD UR38, UR7, UR19, UR38 ;  /* 0x00000013072672a4 */ /* 0x000fe4000f8e0226 */
[----:B------:R-:W-:Y:S02]  /*2220*/  UIMAD.WIDE.U32 UR28, UR7, UR28, UR34 ;  /* 0x0000001c071c72a5 */ /* 0x000fe4000f8e0022 */
[----:B------:R-:W-:Y:S02]  /*2230*/  UIMAD.WIDE.U32 UR18, UR7, UR18, UR16 ;  /* 0x00000012071272a5 */ /* 0x000fe4000f8e0010 */
[----:B------:R-:W-:Y:S02]  /*2240*/  ULDC.64 UR34, c[0x0][0x228] ;  /* 0x00008a0000227ab9 */ /* 0x000fe40000000a00 */
[----:B------:R-:W-:-:S02]  /*2250*/  ULDC.64 UR16, c[0x0][0x230] ;  /* 0x00008c0000107ab9 */ /* 0x000fc40000000a00 */
[----:B------:R-:W-:Y:S02]  /*2260*/  UIADD3 UR29, UR29, UR41, URZ ;  /* 0x000000291d1d7290 */ /* 0x000fe4000fffe03f */
[----:B------:R-:W-:Y:S02]  /*2270*/  ULEA UR34, UP0, UR28, UR34, 0x3 ;  /* 0x000000221c227291 */ /* 0x000fe4000f80183f */
[----:B------:R-:W-:Y:S02]  /*2280*/  UIADD3 UR19, UR19, UR38, URZ ;  /* 0x0000002613137290 */ /* 0x000fe4000fffe03f */
[----:B------:R-:W-:Y:S02]  /*2290*/  ULEA UR16, UP1, UR18, UR16, 0x3 ;  /* 0x0000001012107291 */ /* 0x000fe4000f82183f */
[----:B------:R-:W-:Y:S01]  /*22a0*/  ULEA.HI.X UR35, UR28, UR35, UR29, 0x3, UP0 ;  /* 0x000000231c237291 */ /* 0x000fe200080f1c1d */
[----:B------:R-:W-:Y:S01]  /*22b0*/  MOV R64, UR34 ;  /* 0x0000002200407c02 */ /* 0x000fe20008000f00 */
[----:B------:R-:W-:-:S02]  /*22c0*/  ULEA.HI.X UR17, UR18, UR17, UR19, 0x3, UP1 ;  /* 0x0000001112117291 */ /* 0x000fc400088f1c13 */
[----:B------:R-:W-:Y:S02]  /*22d0*/  MOV R66, UR16 ;  /* 0x0000001000427c02 */ /* 0x000fe40008000f00 */
[----:B------:R-:W-:Y:S02]  /*22e0*/  MOV R65, UR35 ;  /* 0x0000002300417c02 */ /* 0x000fe40008000f00 */
[----:B------:R-:W-:-:S04]  /*22f0*/  MOV R67, UR17 ;  /* 0x0000001100437c02 */ /* 0x000fc80008000f00 */
[----:B------:R-:W3:Y:S04]  /*2300*/  LDG.E.64 R64, [R64.64] ;  /* 0x0000002040407981 */ /* 0x000ee8000c1e1b00 */
[----:B------:R-:W3:Y:S01]  /*2310*/  LDG.E.64 R66, [R66.64] ;  /* 0x0000002042427981 */ /* 0x000ee2000c1e1b00 */
[----:B------:R-:W-:Y:S01]  /*2320*/  FADD.FTZ R99, R40, UR4 ;  /* 0x0000000428637e21 */ /* 0x000fe20008010000 */
[----:B------:R-:W-:Y:S01]  /*2330*/  ISETP.NE.AND P1, PT, R3, RZ, PT ;  /* 0x000000ff0300720c */ /* 0x000fe20003f25270 */
[----:B------:R-:W-:Y:S01]  /*2340*/  FADD.FTZ R199, R42, UR4 ;  /* 0x000000042ac77e21 */ /* 0x000fe20008010000 */
[----:B------:R-:W-:Y:S01]  /*2350*/  HFMA2.MMA R74, -RZ, RZ, 0, 1.52587890625e-05 ;  /* 0x00000100ff4a7435 */ /* 0x000fe200000001ff */
[----:B------:R-:W-:Y:S01]  /*2360*/  FADD.FTZ R201, R41, UR4 ;  /* 0x0000000429c97e21 */ /* 0x000fe20008010000 */
[----:B------:R-:W-:Y:S01]  /*2370*/  LOP3.LUT P0, RZ, R3, 0x1f, RZ, 0xc0, !PT ;  /* 0x0000001f03ff7812 */ /* 0x000fe2000780c0ff */
[----:B------:R-:W-:Y:S01]  /*2380*/  FADD.FTZ R197, R43, UR4 ;  /* 0x000000042bc57e21 */ /* 0x000fe20008010000 */
[----:B------:R-:W-:Y:S01]  /*2390*/  HFMA2.MMA R78, -RZ, RZ, 0, 9.5367431640625e-07 ;  /* 0x00000010ff4e7435 */ /* 0x000fe200000001ff */
[----:B------:R-:W-:Y:S01]  /*23a0*/  FADD.FTZ R195, R44, UR4 ;  /* 0x000000042cc37e21 */ /* 0x000fe20008010000 */
[----:B------:R-:W-:Y:S01]  /*23b0*/  MOV R153, c[0x0][0x16c] ;  /* 0x00005b0000997a02 */ /* 0x000fe20000000f00 */
        /* <DEDUP_REMOVED lines=8> */
[----:B------:R-:W-:Y:S01]  /*2440*/  FADD.FTZ R179, R52, UR4 ;  /* 0x0000000434b37e21 */ /* 0x000fe20008010000 */
[----:B--2---:R-:W0:Y:S08]  /*2450*/  R2UR UR18, R61 ;  /* 0x000000003d1273c2 */ /* 0x004e3000000e0000 */
[----:B------:R-:W1:Y:S01]  /*2460*/  R2UR UR17, R60 ;  /* 0x000000003c1173c2 */ /* 0x000e6200000e0000 */
[----:B0-----:R-:W-:-:S02]  /*2470*/  FMUL.FTZ R62, R99, UR18 ;  /* 0x00000012633e7c20 */ /* 0x001fc40008410000 */
[----:B------:R-:W-:Y:S02]  /*2480*/  FMUL.FTZ R61, R199, UR18 ;  /* 0x00000012c73d7c20 */ /* 0x000fe40008410000 */
[----:B------:R-:W-:Y:S02]  /*2490*/  FMUL.RZ R68, R62, 0.15915493667125701904 ;  /* 0x3e22f9833e447820 */ /* 0x000fe4000040c000 */
[----:B------:R-:W-:Y:S01]  /*24a0*/  FMUL.RZ R69, R61, 0.15915493667125701904 ;  /* 0x3e22f9833d457820 */ /* 0x000fe2000040c000 */
[----:B-1----:R-:W-:Y:S01]  /*24b0*/  MOV R70, UR17 ;  /* 0x0000001100467c02 */ /* 0x002fe20008000f00 */
[----:B------:R-:W-:Y:S01]  /*24c0*/  FMUL.FTZ R62, R201, UR18 ;  /* 0x00000012c93e7c20 */ /* 0x000fe20008410000 */
[----:B------:R-:W-:Y:S01]  /*24d0*/  MUFU.SIN R81, R68 ;  /* 0x0000004400517308 */ /* 0x000fe20000000400 */
[----:B------:R-:W-:Y:S02]  /*24e0*/  FMUL.FTZ R61, R197, UR18 ;  /* 0x00000012c53d7c20 */ /* 0x000fe40008410000 */
[----:B------:R-:W-:-:S02]  /*24f0*/  FMUL.RZ R62, R62, 0.15915493667125701904 ;  /* 0x3e22f9833e3e7820 */ /* 0x000fc4000040c000 */
[----:B------:R-:W-:-:S03]  /*2500*/  FMUL.FTZ R70, R70, 1.4426950216293334961 ;  /* 0x3fb8aa3b46467820 */ /* 0x000fc60000410000 */
[----:B------:R0:W-:Y:S01]  /*2510*/  MUFU.COS R63, R68 ;  /* 0x00000044003f7308 */ /* 0x0001e20000000000 */
[----:B------:R-:W-:-:S07]  /*2520*/  FMUL.FTZ R60, R99, R70 ;  /* 0x00000046633c7220 */ /* 0x000fce0000410000 */
[----:B------:R-:W-:Y:S01]  /*2530*/  MUFU.SIN R175, R62 ;  /* 0x0000003e00af7308 */ /* 0x000fe20000000400 */
[----:B0-----:R-:W-:Y:S02]  /*2540*/  FMUL.RZ R68, R61, 0.15915493667125701904 ;  /* 0x3e22f9833d447820 */ /* 0x001fe4000040c000 */
[----:B------:R-:W-:-:S05]  /*2550*/  FMUL.FTZ R61, R195, UR18 ;  /* 0x00000012c33d7c20 */ /* 0x000fca0008410000 */
[----:B------:R0:W-:Y:S08]  /*2560*/  MUFU.COS R177, R62 ;  /* 0x0000003e00b17308 */ /* 0x0001f00000000000 */
[----:B------:R-:W-:Y:S01]  /*2570*/  MUFU.SIN R71, R69 ;  /* 0x0000004500477308 */ /* 0x000fe20000000400 */
[----:B0-----:R-:W-:Y:S02]  /*2580*/  FMUL.RZ R62, R61, 0.15915493667125701904 ;  /* 0x3e22f9833d3e7820 */ /* 0x001fe4000040c000 */
[----:B------:R-:W-:-:S05]  /*2590*/  FMUL.FTZ R61, R193, UR18 ;  /* 0x00000012c13d7c20 */ /* 0x000fca0008410000 */
[----:B------:R0:W-:Y:S08]  /*25a0*/  MUFU.COS R173, R69 ;  /* 0x0000004500ad7308 */ /* 0x0001f00000000000 */
[----:B------:R-:W1:Y:S01]  /*25b0*/  MUFU.EX2 R60, R60 ;  /* 0x0000003c003c7308 */ /* 0x000e620000000800 */
[----:B0-----:R-:W-:Y:S02]  /*25c0*/  FMUL.RZ R69, R61, 0.15915493667125701904 ;  /* 0x3e22f9833d457820 */ /* 0x001fe4000040c000 */
[----:B------:R-:W-:-:S05]  /*25d0*/  FMUL.FTZ R61, R191, UR18 ;  /* 0x00000012bf3d7c20 */ /* 0x000fca0008410000 */
[----:B------:R-:W-:Y:S08]  /*25e0*/  MUFU.SIN R73, R68 ;  /* 0x0000004400497308 */ /* 0x000ff00000000400 */
[----:B------:R0:W-:Y:S01]  /*25f0*/  MUFU.COS R171, R68 ;  /* 0x0000004400ab7308 */ /* 0x0001e20000000000 */
[C---:B-1----:R-:W-:Y:S02]  /*2600*/  FMUL.FTZ R80, R60.reuse, R63 ;  /* 0x0000003f3c507220 */ /* 0x042fe40000410000 */
[----:B------:R-:W-:Y:S01]  /*2610*/  FMUL.FTZ R81, R60, R81 ;  /* 0x000000513c517220 */ /* 0x000fe20000410000 */
[----:B------:R-:W-:-:S04]  /*2620*/  HFMA2.MMA R60, -RZ, RZ, 1.875, 0 ;  /* 0x3f800000ff3c7435 */ /* 0x000fc800000001ff */
[----:B------:R-:W-:Y:S01]  /*2630*/  MUFU.SIN R77, R69 ;  /* 0x00000045004d7308 */ /* 0x000fe20000000400 */
[----:B0-----:R-:W-:Y:S02]  /*2640*/  FMUL.RZ R68, R61, 0.15915493667125701904 ;  /* 0x3e22f9833d447820 */ /* 0x001fe4000040c000 */
[----:B------:R-:W-:-:S05]  /*2650*/  FMUL.FTZ R61, R189, UR18 ;  /* 0x00000012bd3d7c20 */ /* 0x000fca0008410000 */
[----:B------:R0:W-:Y:S08]  /*2660*/  MUFU.COS R167, R69 ;  /* 0x0000004500a77308 */ /* 0x0001f00000000000 */
[----:B------:R-:W-:Y:S01]  /*2670*/  MUFU.SIN R79, R68 ;  /* 0x00000044004f7308 */ /* 0x000fe20000000400 */
[----:B0-----:R-:W-:-:S07]  /*2680*/  MOV R69, UR30 ;  /* 0x0000001e00457c02 */ /* 0x001fce0008000f00 */
[----:B------:R0:W-:Y:S08]  /*2690*/  MUFU.COS R147, R68 ;  /* 0x0000004400937308 */ /* 0x0001f00000000000 */
[----:B------:R-:W-:Y:S01]  /*26a0*/  MUFU.SIN R75, R62 ;  /* 0x0000003e004b7308 */ /* 0x000fe20000000400 */
[----:B0-----:R-:W-:Y:S01]  /*26b0*/  IADD3 R68, R3, 0x200, RZ ;  /* 0x0000020003447810 */ /* 0x001fe20007ffe0ff */
[----:B------:R-:W-:-:S05]  /*26c0*/  @!P1 IMAD R68, R69, R74, UR7 ;  /* 0x0000000745449e24 */ /* 0x000fca000f8e024a */
[----:B------:R-:W-:Y:S01]  /*26d0*/  SHF.L.U32 R74, R68, 0x3, RZ ;  /* 0x00000003444a7819 */ /* 0x000fe200000006ff */
[----:B------:R0:W-:Y:S04]  /*26e0*/  MUFU.COS R169, R62 ;  /* 0x0000003e00a97308 */ /* 0x0001e80000000000 */
[----:B------:R1:W-:Y:S01]  /*26f0*/  STS.64 [R74+0x3590], R80 ;  /* 0x003590504a007388 */ /* 0x0003e20000000a00 */
[----:B0-----:R-:W-:Y:S01]  /*2700*/  FMUL.RZ R62, R61, 0.15915493667125701904 ;  /* 0x3e22f9833d3e7820 */ /* 0x001fe2000040c000 */
[----:B------:R-:W-:-:S03]  /*2710*/  MOV R61, UR20 ;  /* 0x00000014003d7c02 */ /* 0x000fc60008000f00 */
[----:B------:R-:W-:Y:S01]  /*2720*/  MUFU.SIN R83, R62 ;  /* 0x0000003e00537308 */ /* 0x000fe20000000400 */
[----:B------:R-:W-:Y:S01]  /*2730*/  ISETP.LT.OR P0, PT, R61, 0x2, P0 ;  /* 0x000000023d00780c */ /* 0x000fe20000701670 */
[----:B------:R-:W-:-:S04]  /*2740*/  FMUL.FTZ R61, R187, UR18 ;  /* 0x00000012bb3d7c20 */ /* 0x000fc80008410000 */
[----:B------:R-:W-:Y:S02]  /*2750*/  FMUL.RZ R72, R61, 0.15915493667125701904 ;  /* 0x3e22f9833d487820 */ /* 0x000fe4000040c000 */
[----:B------:R0:W-:Y:S01]  /*2760*/  MUFU.COS R149, R62 ;  /* 0x0000003e00957308 */ /* 0x0001e20000000000 */
[----:B------:R-:W-:-:S04]  /*2770*/  FMUL.FTZ R61, R185, UR18 ;  /* 0x00000012b93d7c20 */ /* 0x000fc80008410000 */
[----:B------:R-:W-:Y:S01]  /*2780*/  FMUL.RZ R76, R61, 0.15915493667125701904 ;  /* 0x3e22f9833d4c7820 */ /* 0x000fe2000040c000 */
[----:B------:R-:W-:Y:S02]  /*2790*/  MOV R61, RZ ;  /* 0x000000ff003d7202 */ /* 0x000fe40000000f00 */
[----:B------:R-:W-:Y:S01]  /*27a0*/  MUFU.SIN R99, R72 ;  /* 0x0000004800637308 */ /* 0x000fe20000000400 */
[----:B0-----:R-:W-:-:S04]  /*27b0*/  MOV R62, UR20 ;  /* 0x00000014003e7c02 */ /* 0x001fc80008000f00 */
[----:B------:R-:W-:-:S03]  /*27c0*/  @!P0 IADD3 R62, R62, -0x2, RZ ;  /* 0xfffffffe3e3e8810 */ /* 0x000fc60007ffe0ff */
[----:B------:R0:W-:Y:S02]  /*27d0*/  MUFU.COS R151, R72 ;  /* 0x0000004800977308 */ /* 0x0001e40000000000 */
[----:B------:R-:W-:Y:S02]  /*27e0*/  @!P0 IMAD R69, R62, R153, UR7 ;  /* 0x000000073e458e24 */ /* 0x000fe4000f8e0299 */
[----:B------:R-:W-:Y:S02]  /*27f0*/  CS2R R62, SRZ ;  /* 0x00000000003e7805 */ /* 0x000fe4000001ff00 */
[----:B------:R-:W-:Y:S01]  /*2800*/  @!P0 IMAD.WIDE R68, R69, R78, UR10 ;  /* 0x0000000a45448e25 */ /* 0x000fe2000f8e024e */
[----:B------:R-:W-:Y:S03]  /*2810*/  BAR.SYNC.DEFER_BLOCKING 0x0 ;  /* 0x0000000000007b1d */ /* 0x000fe60000010000 */
[----:B0-----:R-:W-:-:S03]  /*2820*/  FMUL.FTZ R72, R183, UR18 ;  /* 0x00000012b7487c20 */ /* 0x001fc60008410000 */
[----:B------:R-:W-:Y:S01]  /*2830*/  MUFU.SIN R155, R76 ;  /* 0x0000004c009b7308 */ /* 0x000fe20000000400 */
[----:B------:R-:W-:Y:S02]  /*2840*/  FMUL.RZ R78, R72, 0.15915493667125701904 ;  /* 0x3e22f983484e7820 */ /* 0x000fe4000040c000 */
[----:B------:R-:W-:-:S05]  /*2850*/  FMUL.FTZ R72, R181, UR18 ;  /* 0x00000012b5487c20 */ /* 0x000fca0008410000 */
[----:B------:R0:W-:Y:S01]  /*2860*/  MUFU.COS R153, R76 ;  /* 0x0000004c00997308 */ /* 0x0001e20000000000 */
[----:B------:R2:W5:Y:S01]  /*2870*/  @!P0 LDG.E.128 R60, [R68.64] ;  /* 0x00000020443c8981 */ /* 0x000562000c1e1d00 */
[----:B0-----:R-:W-:-:S06]  /*2880*/  FMUL.RZ R76, R72, 0.15915493667125701904 ;  /* 0x3e22f983484c7820 */ /* 0x001fcc000040c000 */
[----:B------:R-:W-:Y:S01]  /*2890*/  MUFU.COS R158, R78 ;  /* 0x0000004e009e7308 */ /* 0x000fe20000000000 */
[----:B------:R-:W-:Y:S01]  /*28a0*/  FMUL.FTZ R72, R179, UR18 ;  /* 0x00000012b3487c20 */ /* 0x000fe20008410000 */
[----:B------:R-:W-:Y:S01]  /*28b0*/  ISETP.NE.AND P0, PT, R3, 0x7f, PT ;  /* 0x0000007f0300780c */ /* 0x000fe20003f05270 */
[----:B---3--:R-:W-:Y:S01]  /*28c0*/  FMUL.FTZ R176, R65, R66 ;  /* 0x0000004241b07220 */ /* 0x008fe20000410000 */
[----:B------:R-:W-:Y:S01]  /*28d0*/  BSSY B0, `(.L_x_2) ;  /* 0x00000f5000007945 */ /* 0x000fe20003800000 */
[----:B------:R-:W-:Y:S01]  /*28e0*/  FMUL.RZ R82, R72, 0.15915493667125701904 ;  /* 0x3e22f98348527820 */ /* 0x000fe2000040c000 */
[----:B------:R-:W-:Y:S01]  /*28f0*/  LEA.HI R174, R3, R3, RZ, 0x1e ;  /* 0x0000000303ae7211 */ /* 0x000fe200078ff0ff */
[-C--:B------:R-:W-:Y:S01]  /*2900*/  FMUL.FTZ R72, R197, R70.reuse ;  /* 0x00000046c5487220 */ /* 0x080fe20000410000 */
[----:B------:R-:W-:Y:S01]  /*2910*/  MUFU.SIN R159, R76 ;  /* 0x0000004c009f7308 */ /* 0x000fe20000000400 */
[----:B--2---:R-:W-:Y:S02]  /*2920*/  FMUL.FTZ R68, R165, UR18 ;  /* 0x00000012a5447c20 */ /* 0x004fe40008410000 */
[----:B------:R-:W-:-:S02]  /*2930*/  FMUL.FTZ R69, R199, R70 ;  /* 0x00000046c7457220 */ /* 0x000fc40000410000 */
[----:B------:R-:W-:Y:S02]  /*2940*/  FMUL.RZ R162, R68, 0.15915493667125701904 ;  /* 0x3e22f98344a27820 */ /* 0x000fe4000040c000 */
[-C--:B------:R-:W-:Y:S01]  /*2950*/  FMUL.FTZ R68, R201, R70.reuse ;  /* 0x00000046c9447220 */ /* 0x080fe20000410000 */
[----:B------:R-:W0:Y:S01]  /*2960*/  MUFU.EX2 R72, R72 ;  /* 0x0000004800487308 */ /* 0x000e220000000800 */
[-C--:B------:R-:W-:Y:S02]  /*2970*/  FMUL.FTZ R146, R185, R70.reuse ;  /* 0x00000046b9927220 */ /* 0x080fe40000410000 */
[----:B------:R-:W-:Y:S02]  /*2980*/  FFMA.FTZ R176, R64, R67, R176 ;  /* 0x0000004340b07223 */ /* 0x000fe400000100b0 */
[-C--:B-1----:R-:W-:Y:S02]  /*2990*/  FMUL.FTZ R74, R195, R70.reuse ;  /* 0x00000046c34a7220 */ /* 0x082fe40000410000 */
[----:B------:R-:W-:Y:S01]  /*29a0*/  FMUL.FTZ R98, R187, R70 ;  /* 0x00000046bb627220 */ /* 0x000fe20000410000 */
[----:B------:R-:W1:Y:S08]  /*29b0*/  MUFU.EX2 R68, R68 ;  /* 0x0000004400447308 */ /* 0x000e700000000800 */
[----:B------:R2:W3:Y:S01]  /*29c0*/  MUFU.EX2 R172, R69 ;  /* 0x0000004500ac7308 */ /* 0x0004e20000000800 */
[----:B0-----:R-:W-:-:S02]  /*29d0*/  FMUL.FTZ R171, R72, R171 ;  /* 0x000000ab48ab7220 */ /* 0x001fc40000410000 */
[----:B------:R-:W-:Y:S02]  /*29e0*/  FMUL.FTZ R170, R72, R73 ;  /* 0x0000004948aa7220 */ /* 0x000fe40000410000 */
[----:B-1----:R-:W-:-:S03]  /*29f0*/  FMUL.FTZ R175, R68, R175 ;  /* 0x000000af44af7220 */ /* 0x002fc60000410000 */
[----:B------:R-:W0:Y:S01]  /*2a00*/  MUFU.EX2 R154, R146 ;  /* 0x00000092009a7308 */ /* 0x000e220000000800 */
[----:B--2---:R-:W-:Y:S02]  /*2a10*/  FMUL.FTZ R69, R65, R67 ;  /* 0x0000004341457220 */ /* 0x004fe40000410000 */
[----:B------:R-:W-:Y:S02]  /*2a20*/  FMUL.FTZ R177, R68, R177 ;  /* 0x000000b144b17220 */ /* 0x000fe40000410000 */
[----:B------:R-:W-:Y:S02]  /*2a30*/  FMUL.FTZ R65, R183, R70 ;  /* 0x00000046b7417220 */ /* 0x000fe40000410000 */
[----:B------:R-:W-:Y:S01]  /*2a40*/  FFMA.FTZ R178, R64, R66, -R69 ;  /* 0x0000004240b27223 */ /* 0x000fe20000010845 */
[----:B------:R-:W-:Y:S01]  /*2a50*/  MUFU.COS R157, R76 ;  /* 0x0000004c009d7308 */ /* 0x000fe20000000000 */
[----:B------:R-:W-:Y:S02]  /*2a60*/  FMUL.FTZ R68, RZ, R175 ;  /* 0x000000afff447220 */ /* 0x000fe40000410000 */
[----:B------:R-:W-:-:S02]  /*2a70*/  FMUL.FTZ R64, R181, R70 ;  /* 0x00000046b5407220 */ /* 0x000fc40000410000 */
[C---:B------:R-:W-:Y:S02]  /*2a80*/  FMUL.FTZ R72, R130.reuse, R175 ;  /* 0x000000af82487220 */ /* 0x040fe40000410000 */
[-C--:B------:R-:W-:Y:S01]  /*2a90*/  FFMA.FTZ R68, R130, R177.reuse, -R68 ;  /* 0x000000b182447223 */ /* 0x080fe20000010844 */
[----:B------:R-:W1:Y:S01]  /*2aa0*/  MUFU.EX2 R65, R65 ;  /* 0x0000004100417308 */ /* 0x000e620000000800 */
[----:B------:R-:W-:Y:S02]  /*2ab0*/  FMUL.FTZ R66, R179, R70 ;  /* 0x00000046b3427220 */ /* 0x000fe40000410000 */
[----:B------:R-:W-:Y:S02]  /*2ac0*/  FFMA.FTZ R72, RZ, R177, R72 ;  /* 0x000000b1ff487223 */ /* 0x000fe40000010048 */
[C---:B---3--:R-:W-:Y:S02]  /*2ad0*/  FMUL.FTZ R173, R172.reuse, R173 ;  /* 0x000000adacad7220 */ /* 0x048fe40000410000 */
[----:B------:R-:W-:Y:S01]  /*2ae0*/  FMUL.FTZ R172, R172, R71 ;  /* 0x00000047acac7220 */ /* 0x000fe20000410000 */
[----:B------:R-:W2:Y:S01]  /*2af0*/  MUFU.EX2 R64, R64 ;  /* 0x0000004000407308 */ /* 0x000ea20000000800 */
[----:B------:R-:W-:-:S02]  /*2b00*/  FADD.FTZ R68, R131, R68 ;  /* 0x0000004483447221 */ /* 0x000fc40000010000 */
[----:B------:R-:W-:Y:S02]  /*2b10*/  FADD.FTZ R72, RZ, R72 ;  /* 0x00000048ff487221 */ /* 0x000fe40000010000 */
[C---:B------:R-:W-:Y:S02]  /*2b20*/  FMUL.FTZ R71, R172.reuse, R68 ;  /* 0x00000044ac477220 */ /* 0x040fe40000410000 */
[-C--:B------:R-:W-:Y:S01]  /*2b30*/  FMUL.FTZ R69, R172, R72.reuse ;  /* 0x00000048ac457220 */ /* 0x080fe20000410000 */
[----:B------:R-:W-:Y:S01]  /*2b40*/  MUFU.SIN R161, R82 ;  /* 0x0000005200a17308 */ /* 0x000fe20000000400 */
[----:B------:R-:W-:Y:S02]  /*2b50*/  FFMA.FTZ R71, R173, R72, R71 ;  /* 0x00000048ad477223 */ /* 0x000fe40000010047 */
[----:B------:R-:W-:Y:S02]  /*2b60*/  FMUL.FTZ R67, R165, R70 ;  /* 0x00000046a5437220 */ /* 0x000fe40000410000 */
[----:B------:R-:W-:-:S02]  /*2b70*/  FFMA.FTZ R69, R173, R68, -R69 ;  /* 0x00000044ad457223 */ /* 0x000fc40000010845 */
[C---:B0-----:R-:W-:Y:S01]  /*2b80*/  FMUL.FTZ R153, R154.reuse, R153 ;  /* 0x000000999a997220 */ /* 0x041fe20000410000 */
[----:B------:R0:W-:Y:S01]  /*2b90*/  MUFU.COS R163, R82 ;  /* 0x0000005200a37308 */ /* 0x0001e20000000000 */
[----:B------:R-:W-:Y:S02]  /*2ba0*/  FADD.FTZ R71, RZ, R71 ;  /* 0x00000047ff477221 */ /* 0x000fe40000010000 */
[----:B------:R-:W-:Y:S02]  /*2bb0*/  FMUL.FTZ R154, R154, R155 ;  /* 0x0000009b9a9a7220 */ /* 0x000fe40000410000 */
[----:B------:R-:W-:Y:S02]  /*2bc0*/  FADD.FTZ R69, R132, R69 ;  /* 0x0000004584457221 */ /* 0x000fe40000010000 */
[----:B-1----:R-:W-:Y:S01]  /*2bd0*/  FMUL.FTZ R155, R65, R158 ;  /* 0x0000009e419b7220 */ /* 0x002fe20000410000 */
[----:B------:R-:W1:Y:S01]  /*2be0*/  MUFU.EX2 R66, R66 ;  /* 0x0000004200427308 */ /* 0x000e620000000800 */
[----:B------:R-:W-:-:S02]  /*2bf0*/  FMUL.FTZ R76, R193, R70 ;  /* 0x00000046c14c7220 */ /* 0x000fc40000410000 */
[C---:B--2---:R-:W-:Y:S02]  /*2c00*/  FMUL.FTZ R157, R64.reuse, R157 ;  /* 0x0000009d409d7220 */ /* 0x044fe40000410000 */
[----:B------:R-:W-:Y:S02]  /*2c10*/  FMUL.FTZ R158, R64, R159 ;  /* 0x0000009f409e7220 */ /* 0x000fe40000410000 */
[C---:B------:R-:W-:Y:S01]  /*2c20*/  FMUL.FTZ R64, R170.reuse, R71 ;  /* 0x00000047aa407220 */ /* 0x040fe20000410000 */
[----:B------:R-:W2:Y:S01]  /*2c30*/  MUFU.SIN R156, R78 ;  /* 0x0000004e009c7308 */ /* 0x000ea20000000400 */
[----:B------:R-:W-:Y:S02]  /*2c40*/  FMUL.FTZ R68, R170, R69 ;  /* 0x00000045aa447220 */ /* 0x000fe40000410000 */
[----:B0-----:R-:W-:Y:S02]  /*2c50*/  FMUL.FTZ R82, R189, R70 ;  /* 0x00000046bd527220 */ /* 0x001fe40000410000 */
[----:B------:R-:W-:-:S03]  /*2c60*/  FFMA.FTZ R68, R171, R71, R68 ;  /* 0x00000047ab447223 */ /* 0x000fc60000010044 */
[----:B------:R-:W0:Y:S01]  /*2c70*/  MUFU.EX2 R74, R74 ;  /* 0x0000004a004a7308 */ /* 0x000e220000000800 */
[C---:B-1----:R-:W-:Y:S02]  /*2c80*/  FMUL.FTZ R159, R66.reuse, R163 ;  /* 0x000000a3429f7220 */ /* 0x042fe40000410000 */
[----:B------:R-:W-:Y:S02]  /*2c90*/  FMUL.FTZ R160, R66, R161 ;  /* 0x000000a142a07220 */ /* 0x000fe40000410000 */
[----:B------:R-:W-:Y:S02]  /*2ca0*/  FFMA.FTZ R66, R171, R69, -R64 ;  /* 0x00000045ab427223 */ /* 0x000fe40000010840 */
[----:B------:R-:W-:Y:S01]  /*2cb0*/  FMUL.FTZ R64, R81, R175 ;  /* 0x000000af51407220 */ /* 0x000fe20000410000 */
[----:B------:R-:W-:Y:S01]  /*2cc0*/  MUFU.COS R164, R162 ;  /* 0x000000a200a47308 */ /* 0x000fe20000000000 */
[----:B--2---:R-:W-:Y:S02]  /*2cd0*/  FMUL.FTZ R156, R65, R156 ;  /* 0x0000009c419c7220 */ /* 0x004fe40000410000 */
[----:B------:R-:W-:-:S02]  /*2ce0*/  FADD.FTZ R65, R133, R66 ;  /* 0x0000004285417221 */ /* 0x000fc40000010000 */
[----:B------:R-:W-:Y:S02]  /*2cf0*/  FADD.FTZ R68, RZ, R68 ;  /* 0x00000044ff447221 */ /* 0x000fe40000010000 */
[----:B------:R-:W-:Y:S01]  /*2d00*/  FMUL.FTZ R78, R191, R70 ;  /* 0x00000046bf4e7220 */ /* 0x000fe20000410000 */
[----:B------:R-:W1:Y:S01]  /*2d10*/  MUFU.EX2 R67, R67 ;  /* 0x0000004300437308 */ /* 0x000e620000000800 */
[----:B0-----:R-:W-:Y:S02]  /*2d20*/  FMUL.FTZ R168, R74, R75 ;  /* 0x0000004b4aa87220 */ /* 0x001fe40000410000 */
[----:B------:R-:W-:Y:S02]  /*2d30*/  FMUL.FTZ R66, R80, R175 ;  /* 0x000000af50427220 */ /* 0x000fe40000410000 */
[----:B------:R-:W-:Y:S02]  /*2d40*/  FMUL.FTZ R169, R74, R169 ;  /* 0x000000a94aa97220 */ /* 0x000fe40000410000 */
[----:B------:R-:W-:Y:S01]  /*2d50*/  FFMA.FTZ R64, R80, R177, -R64 ;  /* 0x000000b150407223 */ /* 0x000fe20000010840 */
[----:B------:R-:W0:Y:S01]  /*2d60*/  MUFU.SIN R162, R162 ;  /* 0x000000a200a27308 */ /* 0x000e220000000400 */
[----:B------:R-:W-:-:S02]  /*2d70*/  FMUL.FTZ R69, R168, R65 ;  /* 0x00000041a8457220 */ /* 0x000fc40000410000 */
[-C--:B------:R-:W-:Y:S02]  /*2d80*/  FMUL.FTZ R72, R168, R68.reuse ;  /* 0x00000044a8487220 */ /* 0x080fe40000410000 */
[----:B------:R-:W-:Y:S02]  /*2d90*/  FFMA.FTZ R66, R81, R177, R66 ;  /* 0x000000b151427223 */ /* 0x000fe40000010042 */
[----:B------:R-:W-:Y:S01]  /*2da0*/  FFMA.FTZ R68, R169, R68, R69 ;  /* 0x00000044a9447223 */ /* 0x000fe20000010045 */
[----:B------:R-:W2:Y:S01]  /*2db0*/  MUFU.EX2 R76, R76 ;  /* 0x0000004c004c7308 */ /* 0x000ea20000000800 */
[----:B-1----:R-:W-:Y:S02]  /*2dc0*/  FMUL.FTZ R161, R67, R164 ;  /* 0x000000a443a17220 */ /* 0x002fe40000410000 */
[----:B------:R-:W-:Y:S02]  /*2dd0*/  FFMA.FTZ R69, R169, R65, -R72 ;  /* 0x00000041a9457223 */ /* 0x000fe40000010848 */
[----:B------:R-:W-:-:S02]  /*2de0*/  FMUL.FTZ R65, R172, R66 ;  /* 0x00000042ac417220 */ /* 0x000fc40000410000 */
[----:B------:R-:W-:Y:S01]  /*2df0*/  FADD.FTZ R68, RZ, R68 ;  /* 0x00000044ff447221 */ /* 0x000fe20000010000 */
[----:B------:R-:W1:Y:S01]  /*2e00*/  MUFU.EX2 R78, R78 ;  /* 0x0000004e004e7308 */ /* 0x000e620000000800 */
[----:B0-----:R-:W-:Y:S02]  /*2e10*/  FMUL.FTZ R162, R67, R162 ;  /* 0x000000a243a27220 */ /* 0x001fe40000410000 */
[----:B------:R-:W-:Y:S02]  /*2e20*/  FMUL.FTZ R67, R172, R64 ;  /* 0x00000040ac437220 */ /* 0x000fe40000410000 */
[----:B------:R-:W-:Y:S02]  /*2e30*/  FADD.FTZ R69, R134, R69 ;  /* 0x0000004586457221 */ /* 0x000fe40000010000 */
[----:B------:R-:W-:Y:S01]  /*2e40*/  FFMA.FTZ R67, R173, R66, R67 ;  /* 0x00000042ad437223 */ /* 0x000fe20000010043 */
[----:B------:R-:W0:Y:S01]  /*2e50*/  MUFU.EX2 R82, R82 ;  /* 0x0000005200527308 */ /* 0x000e220000000800 */
[----:B--2---:R-:W-:-:S02]  /*2e60*/  FMUL.FTZ R146, R76, R77 ;  /* 0x0000004d4c927220 */ /* 0x004fc40000410000 */
[----:B------:R-:W-:Y:S02]  /*2e70*/  FFMA.FTZ R65, R173, R64, -R65 ;  /* 0x00000040ad417223 */ /* 0x000fe40000010841 */
[----:B------:R-:W-:Y:S02]  /*2e80*/  FMUL.FTZ R64, R170, R67 ;  /* 0x00000043aa407220 */ /* 0x000fe40000410000 */
[----:B------:R-:W-:Y:S01]  /*2e90*/  FMUL.FTZ R167, R76, R167 ;  /* 0x000000a74ca77220 */ /* 0x000fe20000410000 */
[----:B------:R-:W2:Y:S01]  /*2ea0*/  MUFU.EX2 R98, R98 ;  /* 0x0000006200627308 */ /* 0x000ea20000000800 */
[C---:B------:R-:W-:Y:S02]  /*2eb0*/  FMUL.FTZ R72, R146.reuse, R68 ;  /* 0x0000004492487220 */ /* 0x040fe40000410000 */
[----:B------:R-:W-:Y:S02]  /*2ec0*/  FMUL.FTZ R71, R146, R69 ;  /* 0x0000004592477220 */ /* 0x000fe40000410000 */
[----:B------:R-:W-:-:S02]  /*2ed0*/  FMUL.FTZ R66, R170, R65 ;  /* 0x00000041aa427220 */ /* 0x000fc40000410000 */
[----:B------:R-:W-:Y:S02]  /*2ee0*/  FFMA.FTZ R64, R171, R65, -R64 ;  /* 0x00000041ab407223 */ /* 0x000fe40000010840 */
[C---:B------:R-:W-:Y:S02]  /*2ef0*/  FFMA.FTZ R72, R167.reuse, R69, -R72 ;  /* 0x00000045a7487223 */ /* 0x040fe40000010848 */
[----:B------:R-:W-:Y:S02]  /*2f00*/  FFMA.FTZ R71, R167, R68, R71 ;  /* 0x00000044a7477223 */ /* 0x000fe40000010047 */
[----:B------:R-:W-:Y:S02]  /*2f10*/  FFMA.FTZ R66, R171, R67, R66 ;  /* 0x00000043ab427223 */ /* 0x000fe40000010042 */
[----:B------:R-:W-:Y:S02]  /*2f20*/  FMUL.FTZ R67, R168, R64 ;  /* 0x00000040a8437220 */ /* 0x000fe40000410000 */
[----:B-1----:R-:W-:-:S02]  /*2f30*/  FMUL.FTZ R148, R78, R79 ;  /* 0x0000004f4e947220 */ /* 0x002fc40000410000 */
[----:B------:R-:W-:Y:S02]  /*2f40*/  FADD.FTZ R72, R135, R72 ;  /* 0x0000004887487221 */ /* 0x000fe40000010000 */
[----:B------:R-:W-:Y:S02]  /*2f50*/  FADD.FTZ R71, RZ, R71 ;  /* 0x00000047ff477221 */ /* 0x000fe40000010000 */
[-C--:B------:R-:W-:Y:S02]  /*2f60*/  FMUL.FTZ R65, R168, R66.reuse ;  /* 0x00000042a8417220 */ /* 0x080fe40000410000 */
[----:B------:R-:W-:Y:S02]  /*2f70*/  FFMA.FTZ R67, R169, R66, R67 ;  /* 0x00000042a9437223 */ /* 0x000fe40000010043 */
[----:B------:R-:W-:Y:S02]  /*2f80*/  FMUL.FTZ R147, R78, R147 ;  /* 0x000000934e937220 */ /* 0x000fe40000410000 */
[----:B------:R-:W-:-:S02]  /*2f90*/  FMUL.FTZ R68, R148, R72 ;  /* 0x0000004894447220 */ /* 0x000fc40000410000 */
[----:B------:R-:W-:Y:S02]  /*2fa0*/  FMUL.FTZ R66, R148, R71 ;  /* 0x0000004794427220 */ /* 0x000fe40000410000 */
[----:B------:R-:W-:Y:S02]  /*2fb0*/  FFMA.FTZ R65, R169, R64, -R65 ;  /* 0x00000040a9417223 */ /* 0x000fe40000010841 */
[C---:B------:R-:W-:Y:S02]  /*2fc0*/  FMUL.FTZ R64, R146.reuse, R67 ;  /* 0x0000004392407220 */ /* 0x040fe40000410000 */
[C---:B------:R-:W-:Y:S02]  /*2fd0*/  FFMA.FTZ R68, R147.reuse, R71, R68 ;  /* 0x0000004793447223 */ /* 0x040fe40000010044 */
[----:B------:R-:W-:Y:S02]  /*2fe0*/  FFMA.FTZ R69, R147, R72, -R66 ;  /* 0x0000004893457223 */ /* 0x000fe40000010842 */
[----:B------:R-:W-:-:S02]  /*2ff0*/  FMUL.FTZ R66, R146, R65 ;  /* 0x0000004192427220 */ /* 0x000fc40000410000 */
[C---:B------:R-:W-:Y:S02]  /*3000*/  FFMA.FTZ R64, R167.reuse, R65, -R64 ;  /* 0x00000041a7407223 */ /* 0x040fe40000010840 */
[----:B0-----:R-:W-:Y:S02]  /*3010*/  FMUL.FTZ R150, R82, R83 ;  /* 0x0000005352967220 */ /* 0x001fe40000410000 */
[----:B------:R-:W-:Y:S02]  /*3020*/  FADD.FTZ R68, RZ, R68 ;  /* 0x00000044ff447221 */ /* 0x000fe40000010000 */
[----:B------:R-:W-:Y:S02]  /*3030*/  FADD.FTZ R69, R136, R69 ;  /* 0x0000004588457221 */ /* 0x000fe40000010000 */
[----:B------:R-:W-:Y:S02]  /*3040*/  FFMA.FTZ R66, R167, R67, R66 ;  /* 0x00000043a7427223 */ /* 0x000fe40000010042 */
[----:B------:R-:W-:-:S02]  /*3050*/  FMUL.FTZ R67, R148, R64 ;  /* 0x0000004094437220 */ /* 0x000fc40000410000 */
[----:B------:R-:W-:Y:S02]  /*3060*/  FMUL.FTZ R149, R82, R149 ;  /* 0x0000009552957220 */ /* 0x000fe40000410000 */
[C---:B------:R-:W-:Y:S02]  /*3070*/  FMUL.FTZ R72, R150.reuse, R68 ;  /* 0x0000004496487220 */ /* 0x040fe40000410000 */
[-C--:B------:R-:W-:Y:S02]  /*3080*/  FMUL.FTZ R71, R150, R69.reuse ;  /* 0x0000004596477220 */ /* 0x080fe40000410000 */
[-C--:B------:R-:W-:Y:S02]  /*3090*/  FMUL.FTZ R65, R148, R66.reuse ;  /* 0x0000004294417220 */ /* 0x080fe40000410000 */
[----:B------:R-:W-:Y:S02]  /*30a0*/  FFMA.FTZ R67, R147, R66, R67 ;  /* 0x0000004293437223 */ /* 0x000fe40000010043 */
[----:B------:R-:W-:-:S02]  /*30b0*/  FFMA.FTZ R72, R149, R69, -R72 ;  /* 0x0000004595487223 */ /* 0x000fc40000010848 */
[----:B------:R-:W-:Y:S02]  /*30c0*/  FFMA.FTZ R71, R149, R68, R71 ;  /* 0x0000004495477223 */ /* 0x000fe40000010047 */
[----:B------:R-:W-:Y:S02]  /*30d0*/  FFMA.FTZ R65, R147, R64, -R65 ;  /* 0x0000004093417223 */ /* 0x000fe40000010841 */
[----:B------:R-:W-:Y:S02]  /*30e0*/  FMUL.FTZ R64, R150, R67 ;  /* 0x0000004396407220 */ /* 0x000fe40000410000 */
[----:B--2---:R-:W-:Y:S02]  /*30f0*/  FMUL.FTZ R152, R98, R99 ;  /* 0x0000006362987220 */ /* 0x004fe40000410000 */
[----:B------:R-:W-:Y:S02]  /*3100*/  FADD.FTZ R72, R137, R72 ;  /* 0x0000004889487221 */ /* 0x000fe40000010000 */
[----:B------:R-:W-:-:S02]  /*3110*/  FADD.FTZ R71, RZ, R71 ;  /* 0x00000047ff477221 */ /* 0x000fc40000010000 */
[-C--:B------:R-:W-:Y:S02]  /*3120*/  FMUL.FTZ R66, R150, R65.reuse ;  /* 0x0000004196427220 */ /* 0x080fe40000410000 */
[C---:B------:R-:W-:Y:S02]  /*3130*/  FFMA.FTZ R65, R149.reuse, R65, -R64 ;  /* 0x0000004195417223 */ /* 0x040fe40000010840 */
[----:B------:R-:W-:Y:S02]  /*3140*/  FMUL.FTZ R151, R98, R151 ;  /* 0x0000009762977220 */ /* 0x000fe40000410000 */
[C---:B------:R-:W-:Y:S01]  /*3150*/  FMUL.FTZ R68, R152.reuse, R72 ;  /* 0x0000004898447220 */ /* 0x040fe20000410000 */
[----:B------:R0:W1:Y:S01]  /*3160*/  @P0 LDS.64 R98, [R3.X8+0x4598] ;  /* 0x0045980003620984 */ /* 0x0000620000008a00 */
[----:B------:R-:W-:Y:S02]  /*3170*/  FMUL.FTZ R64, R152, R71 ;  /* 0x0000004798407220 */ /* 0x000fe40000410000 */
[----:B------:R-:W-:-:S02]  /*3180*/  FFMA.FTZ R66, R149, R67, R66 ;  /* 0x0000004395427223 */ /* 0x000fc40000010042 */
[C---:B------:R-:W-:Y:S02]  /*3190*/  FFMA.FTZ R71, R151.reuse, R71, R68 ;  /* 0x0000004797477223 */ /* 0x040fe40000010044 */
[----:B------:R-:W-:Y:S02]  /*31a0*/  FFMA.FTZ R67, R151, R72, -R64 ;  /* 0x0000004897437223 */ /* 0x000fe40000010840 */
[----:B------:R-:W-:Y:S02]  /*31b0*/  FMUL.FTZ R68, R152, R66 ;  /* 0x0000004298447220 */ /* 0x000fe40000410000 */
[----:B------:R-:W-:Y:S02]  /*31c0*/  FADD.FTZ R71, RZ, R71 ;  /* 0x00000047ff477221 */ /* 0x000fe40000010000 */
[----:B------:R-:W-:Y:S02]  /*31d0*/  FADD.FTZ R67, R138, R67 ;  /* 0x000000438a437221 */ /* 0x000fe40000010000 */
[----:B------:R-:W-:-:S02]  /*31e0*/  FADD.FTZ R75, R54, UR4 ;  /* 0x00000004364b7e21 */ /* 0x000fc40008010000 */
[-C--:B------:R-:W-:Y:S02]  /*31f0*/  FFMA.FTZ R68, R151, R65.reuse, -R68 ;  /* 0x0000004197447223 */ /* 0x080fe40000010844 */
[----:B------:R-:W-:Y:S02]  /*3200*/  FMUL.FTZ R65, R152, R65 ;  /* 0x0000004198417220 */ /* 0x000fe40000410000 */
[C---:B------:R-:W-:Y:S02]  /*3210*/  FMUL.FTZ R72, R154.reuse, R71 ;  /* 0x000000479a487220 */ /* 0x040fe40000410000 */
[----:B------:R-:W-:Y:S02]  /*3220*/  FMUL.FTZ R74, R154, R67 ;  /* 0x000000439a4a7220 */ /* 0x000fe40000410000 */
[----:B------:R-:W-:Y:S02]  /*3230*/  FMUL.FTZ R64, R75, UR18 ;  /* 0x000000124b407c20 */ /* 0x000fe40008410000 */
[----:B------:R-:W-:-:S02]  /*3240*/  FFMA.FTZ R66, R151, R66, R65 ;  /* 0x0000004297427223 */ /* 0x000fc40000010041 */
[C---:B------:R-:W-:Y:S02]  /*3250*/  FFMA.FTZ R72, R153.reuse, R67, -R72 ;  /* 0x0000004399487223 */ /* 0x040fe40000010848 */
[----:B------:R-:W-:Y:S02]  /*3260*/  FFMA.FTZ R74, R153, R71, R74 ;  /* 0x00000047994a7223 */ /* 0x000fe4000001004a */
[----:B------:R-:W-:Y:S02]  /*3270*/  FMUL.RZ R73, R64, 0.15915493667125701904 ;  /* 0x3e22f98340497820 */ /* 0x000fe4000040c000 */
[C---:B------:R-:W-:Y:S02]  /*3280*/  FMUL.FTZ R64, R154.reuse, R66 ;  /* 0x000000429a407220 */ /* 0x040fe40000410000 */
[----:B------:R-:W-:Y:S01]  /*3290*/  FMUL.FTZ R67, R154, R68 ;  /* 0x000000449a437220 */ /* 0x000fe20000410000 */
[----:B------:R-:W-:Y:S01]  /*32a0*/  MUFU.SIN R65, R73 ;  /* 0x0000004900417308 */ /* 0x000fe20000000400 */
[----:B------:R-:W-:-:S02]  /*32b0*/  FADD.FTZ R74, RZ, R74 ;  /* 0x0000004aff4a7221 */ /* 0x000fc40000010000 */
[----:B------:R-:W-:Y:S02]  /*32c0*/  FADD.FTZ R72, R139, R72 ;  /* 0x000000488b487221 */ /* 0x000fe40000010000 */
[C---:B------:R-:W-:Y:S02]  /*32d0*/  FFMA.FTZ R68, R153.reuse, R68, -R64 ;  /* 0x0000004499447223 */ /* 0x040fe40000010840 */
[----:B------:R-:W-:Y:S01]  /*32e0*/  FFMA.FTZ R67, R153, R66, R67 ;  /* 0x0000004299437223 */ /* 0x000fe20000010043 */
[----:B------:R2:W-:Y:S01]  /*32f0*/  MUFU.COS R163, R73 ;  /* 0x0000004900a37308 */ /* 0x0005e20000000000 */
[C---:B------:R-:W-:Y:S02]  /*3300*/  FMUL.FTZ R64, R156.reuse, R74 ;  /* 0x0000004a9c407220 */ /* 0x040fe40000410000 */
[----:B------:R-:W-:Y:S02]  /*3310*/  FMUL.FTZ R66, R156, R72 ;  /* 0x000000489c427220 */ /* 0x000fe40000410000 */
[----:B------:R-:W-:-:S02]  /*3320*/  FADD.FTZ R69, R55, UR4 ;  /* 0x0000000437457e21 */ /* 0x000fc40008010000 */
[C---:B------:R-:W-:Y:S02]  /*3330*/  FFMA.FTZ R71, R155.reuse, R72, -R64 ;  /* 0x000000489b477223 */ /* 0x040fe40000010840 */
[----:B------:R-:W-:Y:S02]  /*3340*/  FFMA.FTZ R74, R155, R74, R66 ;  /* 0x0000004a9b4a7223 */ /* 0x000fe40000010042 */
[-C--:B------:R-:W-:Y:S02]  /*3350*/  FMUL.FTZ R64, R75, R70.reuse ;  /* 0x000000464b407220 */ /* 0x080fe40000410000 */
[C---:B------:R-:W-:Y:S02]  /*3360*/  FMUL.FTZ R70, R69.reuse, R70 ;  /* 0x0000004645467220 */ /* 0x040fe40000410000 */
[----:B------:R-:W-:Y:S02]  /*3370*/  FMUL.FTZ R66, R69, UR18 ;  /* 0x0000001245427c20 */ /* 0x000fe40008410000 */
[----:B------:R-:W-:Y:S01]  /*3380*/  FMUL.FTZ R69, R156, R67 ;  /* 0x000000439c457220 */ /* 0x000fe20000410000 */
[----:B------:R-:W3:Y:S01]  /*3390*/  MUFU.EX2 R64, R64 ;  /* 0x0000004000407308 */ /* 0x000ee20000000800 */
[----:B------:R-:W-:-:S02]  /*33a0*/  FADD.FTZ R71, R140, R71 ;  /* 0x000000478c477221 */ /* 0x000fc40000010000 */
[----:B------:R-:W-:Y:S02]  /*33b0*/  FADD.FTZ R74, RZ, R74 ;  /* 0x0000004aff4a7221 */ /* 0x000fe40000010000 */
[----:B------:R-:W-:Y:S02]  /*33c0*/  FFMA.FTZ R69, R155, R68, -R69 ;  /* 0x000000449b457223 */ /* 0x000fe40000010845 */
[C---:B--2---:R-:W-:Y:S01]  /*33d0*/  FMUL.FTZ R73, R158.reuse, R71 ;  /* 0x000000479e497220 */ /* 0x044fe20000410000 */
[----:B------:R-:W-:Y:S01]  /*33e0*/  MUFU.EX2 R70, R70 ;  /* 0x0000004600467308 */ /* 0x000fe20000000800 */
[----:B------:R-:W-:Y:S02]  /*33f0*/  FMUL.FTZ R72, R158, R74 ;  /* 0x0000004a9e487220 */ /* 0x000fe40000410000 */
[----:B------:R-:W-:Y:S02]  /*3400*/  FMUL.FTZ R68, R156, R68 ;  /* 0x000000449c447220 */ /* 0x000fe40000410000 */
[----:B------:R-:W-:-:S02]  /*3410*/  FFMA.FTZ R73, R157, R74, R73 ;  /* 0x0000004a9d497223 */ /* 0x000fc40000010049 */
[----:B------:R-:W-:Y:S02]  /*3420*/  FFMA.FTZ R72, R157, R71, -R72 ;  /* 0x000000479d487223 */ /* 0x000fe40000010848 */
[----:B------:R-:W-:Y:S02]  /*3430*/  FFMA.FTZ R68, R155, R67, R68 ;  /* 0x000000439b447223 */ /* 0x000fe40000010044 */
[----:B------:R-:W-:Y:S02]  /*3440*/  FMUL.RZ R75, R66, 0.15915493667125701904 ;  /* 0x3e22f983424b7820 */ /* 0x000fe4000040c000 */
[----:B------:R-:W-:Y:S02]  /*3450*/  FADD.FTZ R73, RZ, R73 ;  /* 0x00000049ff497221 */ /* 0x000fe40000010000 */
[----:B------:R-:W-:Y:S01]  /*3460*/  FADD.FTZ R72, R141, R72 ;  /* 0x000000488d487221 */ /* 0x000fe20000010000 */
[----:B------:R-:W-:Y:S01]  /*3470*/  MUFU.COS R165, R75 ;  /* 0x0000004b00a57308 */ /* 0x000fe20000000000 */
[----:B------:R-:W-:-:S02]  /*3480*/  FMUL.FTZ R66, R158, R68 ;  /* 0x000000449e427220 */ /* 0x000fc40000410000 */
[----:B------:R-:W-:Y:S02]  /*3490*/  FMUL.FTZ R67, R158, R69 ;  /* 0x000000459e437220 */ /* 0x000fe40000410000 */
[C---:B------:R-:W-:Y:S02]  /*34a0*/  FMUL.FTZ R71, R160.reuse, R73 ;  /* 0x00000049a0477220 */ /* 0x040fe40000410000 */
[----:B------:R-:W-:Y:S02]  /*34b0*/  FMUL.FTZ R74, R160, R72 ;  /* 0x00000048a04a7220 */ /* 0x000fe40000410000 */
[C---:B------:R-:W-:Y:S02]  /*34c0*/  FFMA.FTZ R66, R157.reuse, R69, -R66 ;  /* 0x000000459d427223 */ /* 0x040fe40000010842 */
[----:B------:R-:W-:Y:S02]  /*34d0*/  FFMA.FTZ R67, R157, R68, R67 ;  /* 0x000000449d437223 */ /* 0x000fe40000010043 */
[----:B------:R-:W-:-:S02]  /*34e0*/  FFMA.FTZ R71, R159, R72, -R71 ;  /* 0x000000489f477223 */ /* 0x000fc40000010847 */
[C---:B------:R-:W-:Y:S02]  /*34f0*/  FFMA.FTZ R74, R159.reuse, R73, R74 ;  /* 0x000000499f4a7223 */ /* 0x040fe4000001004a */
[----:B------:R-:W-:Y:S02]  /*3500*/  FMUL.FTZ R68, R160, R66 ;  /* 0x00000042a0447220 */ /* 0x000fe40000410000 */
[----:B------:R-:W-:Y:S02]  /*3510*/  FADD.FTZ R74, RZ, R74 ;  /* 0x0000004aff4a7221 */ /* 0x000fe40000010000 */
[----:B------:R-:W-:Y:S02]  /*3520*/  FADD.FTZ R71, R142, R71 ;  /* 0x000000478e477221 */ /* 0x000fe40000010000 */
[----:B------:R-:W-:Y:S02]  /*3530*/  FFMA.FTZ R68, R159, R67, R68 ;  /* 0x000000439f447223 */ /* 0x000fe40000010044 */
[----:B---3--:R-:W-:-:S02]  /*3540*/  FMUL.FTZ R164, R64, R65 ;  /* 0x0000004140a47220 */ /* 0x008fc40000410000 */
[----:B------:R-:W-:Y:S01]  /*3550*/  FMUL.FTZ R67, R160, R67 ;  /* 0x00000043a0437220 */ /* 0x000fe20000410000 */
[----:B------:R-:W2:Y:S01]  /*3560*/  MUFU.SIN R65, R75 ;  /* 0x0000004b00417308 */ /* 0x000ea20000000400 */
[C---:B------:R-:W-:Y:S02]  /*3570*/  FMUL.FTZ R72, R162.reuse, R74 ;  /* 0x0000004aa2487220 */ /* 0x040fe40000410000 */
[-C--:B------:R-:W-:Y:S02]  /*3580*/  FMUL.FTZ R69, R162, R71.reuse ;  /* 0x00000047a2457220 */ /* 0x080fe40000410000 */
[----:B------:R-:W-:Y:S02]  /*3590*/  FFMA.FTZ R67, R159, R66, -R67 ;  /* 0x000000429f437223 */ /* 0x000fe40000010843 */
[C---:B------:R-:W-:Y:S02]  /*35a0*/  FFMA.FTZ R72, R161.reuse, R71, -R72 ;  /* 0x00000047a1487223 */ /* 0x040fe40000010848 */
[----:B------:R-:W-:-:S02]  /*35b0*/  FFMA.FTZ R69, R161, R74, R69 ;  /* 0x0000004aa1457223 */ /* 0x000fc40000010045 */
[----:B------:R-:W-:Y:S02]  /*35c0*/  FMUL.FTZ R66, R162, R67 ;  /* 0x00000043a2427220 */ /* 0x000fe40000410000 */
[----:B------:R-:W-:Y:S02]  /*35d0*/  FMUL.FTZ R163, R64, R163 ;  /* 0x000000a340a37220 */ /* 0x000fe40000410000 */
[----:B------:R-:W-:Y:S02]  /*35e0*/  FADD.FTZ R72, R143, R72 ;  /* 0x000000488f487221 */ /* 0x000fe40000010000 */
[----:B------:R-:W-:Y:S02]  /*35f0*/  FADD.FTZ R69, RZ, R69 ;  /* 0x00000045ff457221 */ /* 0x000fe40000010000 */
[-C--:B------:R-:W-:Y:S02]  /*3600*/  FMUL.FTZ R64, R162, R68.reuse ;  /* 0x00000044a2407220 */ /* 0x080fe40000410000 */
[----:B------:R-:W-:-:S02]  /*3610*/  FFMA.FTZ R66, R161, R68, R66 ;  /* 0x00000044a1427223 */ /* 0x000fc40000010042 */
[C---:B------:R-:W-:Y:S02]  /*3620*/  FMUL.FTZ R74, R164.reuse, R72 ;  /* 0x00000048a44a7220 */ /* 0x040fe40000410000 */
[C---:B------:R-:W-:Y:S02]  /*3630*/  FMUL.FTZ R68, R164.reuse, R69 ;  /* 0x00000045a4447220 */ /* 0x040fe40000410000 */
[----:B------:R-:W-:Y:S02]  /*3640*/  FFMA.FTZ R64, R161, R67, -R64 ;  /* 0x00000043a1407223 */ /* 0x000fe40000010840 */
[----:B------:R-:W-:Y:S02]  /*3650*/  FMUL.FTZ R67, R164, R66 ;  /* 0x00000042a4437220 */ /* 0x000fe40000410000 */
[----:B--2---:R-:W-:Y:S02]  /*3660*/  FMUL.FTZ R166, R70, R65 ;  /* 0x0000004146a67220 */ /* 0x004fe40000410000 */
[----:B------:R-:W-:-:S02]  /*3670*/  FFMA.FTZ R74, R163, R69, R74 ;  /* 0x00000045a34a7223 */ /* 0x000fc4000001004a */
[C---:B------:R-:W-:Y:S02]  /*3680*/  FFMA.FTZ R65, R163.reuse, R72, -R68 ;  /* 0x00000048a3417223 */ /* 0x040fe40000010844 */
[-C--:B------:R-:W-:Y:S02]  /*3690*/  FFMA.FTZ R67, R163, R64.reuse, -R67 ;  /* 0x00000040a3437223 */ /* 0x080fe40000010843 */
[----:B------:R-:W-:Y:S02]  /*36a0*/  FMUL.FTZ R64, R164, R64 ;  /* 0x00000040a4407220 */ /* 0x000fe40000410000 */
[----:B------:R-:W-:Y:S02]  /*36b0*/  FADD.FTZ R74, RZ, R74 ;  /* 0x0000004aff4a7221 */ /* 0x000fe40000010000 */
[----:B------:R-:W-:Y:S02]  /*36c0*/  FADD.FTZ R65, R144, R65 ;  /* 0x0000004190417221 */ /* 0x000fe40000010000 */
[----:B------:R-:W-:-:S02]  /*36d0*/  FMUL.FTZ R165, R70, R165 ;  /* 0x000000a546a57220 */ /* 0x000fc40000410000 */
[----:B------:R-:W-:Y:S02]  /*36e0*/  FFMA.FTZ R64, R163, R66, R64 ;  /* 0x00000042a3407223 */ /* 0x000fe40000010040 */
[C---:B------:R-:W-:Y:S02]  /*36f0*/  FMUL.FTZ R70, R166.reuse, R74 ;  /* 0x0000004aa6467220 */ /* 0x040fe40000410000 */
[C---:B------:R-:W-:Y:S02]  /*3700*/  FMUL.FTZ R69, R166.reuse, R65 ;  /* 0x00000041a6457220 */ /* 0x040fe40000410000 */
[C---:B------:R-:W-:Y:S02]  /*3710*/  FMUL.FTZ R68, R166.reuse, R67 ;  /* 0x00000043a6447220 */ /* 0x040fe40000410000 */
[----:B------:R-:W-:Y:S02]  /*3720*/  FMUL.FTZ R66, R166, R64 ;  /* 0x00000040a6427220 */ /* 0x000fe40000410000 */
[----:B------:R-:W-:-:S02]  /*3730*/  FFMA.FTZ R70, R165, R65, -R70 ;  /* 0x00000041a5467223 */ /* 0x000fc40000010846 */
[C---:B------:R-:W-:Y:S02]  /*3740*/  FFMA.FTZ R69, R165.reuse, R74, R69 ;  /* 0x0000004aa5457223 */ /* 0x040fe40000010045 */
[C---:B------:R-:W-:Y:S02]  /*3750*/  FFMA.FTZ R65, R165.reuse, R64, R68 ;  /* 0x00000040a5417223 */ /* 0x040fe40000010044 */
[----:B------:R-:W-:Y:S02]  /*3760*/  FFMA.FTZ R64, R165, R67, -R66 ;  /* 0x00000043a5407223 */ /* 0x000fe40000010842 */
[----:B------:R-:W-:Y:S02]  /*3770*/  FADD.FTZ R66, R145, R70 ;  /* 0x0000004691427221 */ /* 0x000fe40000010000 */
[----:B------:R-:W-:Y:S01]  /*3780*/  FADD.FTZ R67, RZ, R69 ;  /* 0x00000045ff437221 */ /* 0x000fe20000010000 */
[----:B------:R-:W-:Y:S05]  /*3790*/  @P0 BRA `(.L_x_3) ;  /* 0x0000008000000947 */ /* 0x000fea0003800000 */
[----:B01----:R-:W-:Y:S01]  /*37a0*/  ULDC UR16, c[0x0][0x174] ;  /* 0x00005d0000107ab9 */ /* 0x003fe20000000800 */
[----:B------:R-:W-:Y:S01]  /*37b0*/  MOV R98, 0x3f800000 ;  /* 0x3f80000000627802 */ /* 0x000fe20000000f00 */
[----:B------:R-:W-:Y:S01]  /*37c0*/  UISETP.NE.AND UP0, UPT, UR20, UR16, UPT ;  /* 0x000000101400728c */ /* 0x000fe2000bf05270 */
[----:B------:R-:W-:-:S05]  /*37d0*/  MOV R99, RZ ;  /* 0x000000ff00637202 */ /* 0x000fca0000000f00 */
[----:B------:R-:W-:-:S05]  /*37e0*/  PLOP3.LUT P0, PT, PT, PT, UP0, 0x80, 0x0 ;  /* 0x000000000000781c */ /* 0x000fca0003f0f008 */
[----:B------:R-:W-:-:S06]  /*37f0*/  @UP0 ULEA UR16, UR27, UR7, 0x8 ;  /* 0x000000071b100291 */ /* 0x000fcc000f8e403f */
[----:B------:R-:W-:-:S05]  /*3800*/  MOV R68, UR16 ;  /* 0x0000001000447c02 */ /* 0x000fca0008000f00 */
[----:B------:R0:W1:Y:S02]  /*3810*/  @P0 LDS.64 R98, [R68.X8+0x3590] ;  /* 0x0035900044620984 */ /* 0x0000640000008a00 */
.L_x_3:
[----:B01----:R-:W-:Y:S05]  /*3820*/  BSYNC B0 ;  /* 0x0000000000007941 */ /* 0x003fea0003800000 */
.L_x_2:
[----:B------:R-:W-:Y:S01]  /*3830*/  ISETP.GT.U32.AND P0, PT, R3, 0x1f, PT ;  /* 0x0000001f0300780c */ /* 0x000fe20003f04070 */
[----:B------:R0:W-:Y:S01]  /*3840*/  STS.128 [R174.X16+0x2180], R64 ;  /* 0x00218040ae007388 */ /* 0x0001e2000000cc00 */
[----:B------:R-:W-:Y:S01]  /*3850*/  BSSY B0, `(.L_x_4) ;  /* 0x00000f2000007945 */ /* 0x000fe20003800000 */
[-C--:B------:R-:W-:Y:S02]  /*3860*/  FMUL.FTZ R208, R97, R178.reuse ;  /* 0x000000b261d07220 */ /* 0x080fe40000410000 */
[-C--:B------:R-:W-:Y:S02]  /*3870*/  FMUL.FTZ R206, R101, R178.reuse ;  /* 0x000000b265ce7220 */ /* 0x080fe40000410000 */
[-C--:B------:R-:W-:Y:S02]  /*3880*/  FMUL.FTZ R204, R103, R178.reuse ;  /* 0x000000b267cc7220 */ /* 0x080fe40000410000 */
[-C--:B------:R-:W-:Y:S02]  /*3890*/  FMUL.FTZ R202, R105, R178.reuse ;  /* 0x000000b269ca7220 */ /* 0x080fe40000410000 */
[----:B------:R-:W-:-:S02]  /*38a0*/  FMUL.FTZ R200, R107, R178 ;  /* 0x000000b26bc87220 */ /* 0x000fc40000410000 */
[-C--:B------:R-:W-:Y:S02]  /*38b0*/  FMUL.FTZ R198, R109, R178.reuse ;  /* 0x000000b26dc67220 */ /* 0x080fe40000410000 */
        /* <DEDUP_REMOVED lines=8> */
[----:B------:R-:W-:Y:S02]  /*3940*/  FMUL.FTZ R180, R127, R178 ;  /* 0x000000b27fb47220 */ /* 0x000fe40000410000 */
        /* <DEDUP_REMOVED lines=14> */
[----:B------:R-:W-:Y:S02]  /*3a30*/  FMUL.FTZ R179, R127, R176 ;  /* 0x000000b07fb37220 */ /* 0x000fe40000410000 */
[C---:B------:R-:W-:Y:S02]  /*3a40*/  FMUL.FTZ R178, R129.reuse, R178 ;  /* 0x000000b281b27220 */ /* 0x040fe40000410000 */
[----:B------:R-:W-:Y:S01]  /*3a50*/  FMUL.FTZ R176, R129, R176 ;  /* 0x000000b081b07220 */ /* 0x000fe20000410000 */
[----:B------:R-:W-:Y:S06]  /*3a60*/  BAR.SYNC.DEFER_BLOCKING 0x0 ;  /* 0x0000000000007b1d */ /* 0x000fec0000010000 */
[----:B------:R-:W-:Y:S05]  /*3a70*/  @P0 BRA `(.L_x_5) ;  /* 0x00000cf000000947 */ /* 0x000fea0003800000 */
[----:B0-----:R-:W-:-:S05]  /*3a80*/  IMAD R82, R3, 0x50, RZ ;  /* 0x0000005003527824 */ /* 0x001fca00078e02ff */
[----:B------:R-:W-:Y:S04]  /*3a90*/  LDS.128 R64, [R82+0x2180] ;  /* 0x0021800052407984 */ /* 0x000fe80000000c00 */
[----:B------:R-:W0:Y:S04]  /*3aa0*/  LDS.128 R68, [R82+0x2190] ;  /* 0x0021900052447984 */ /* 0x000e280000000c00 */
[----:B------:R-:W1:Y:S04]  /*3ab0*/  LDS.128 R72, [R82+0x21a0] ;  /* 0x0021a00052487984 */ /* 0x000e680000000c00 */
[----:B------:R-:W2:Y:S01]  /*3ac0*/  LDS.128 R76, [R82+0x21b0] ;  /* 0x0021b000524c7984 */ /* 0x000ea20000000c00 */
[----:B0-----:R-:W-:-:S02]  /*3ad0*/  FMUL.FTZ R209, R66, R69 ;  /* 0x0000004542d17220 */ /* 0x001fc40000410000 */
[CC--:B------:R-:W-:Y:S02]  /*3ae0*/  FMUL.FTZ R83, R67.reuse, R69.reuse ;  /* 0x0000004543537220 */ /* 0x0c0fe40000410000 */
[-C--:B------:R-:W-:Y:S02]  /*3af0*/  FFMA.FTZ R210, R67, R68.reuse, R209 ;  /* 0x0000004443d27223 */ /* 0x080fe400000100d1 */
[----:B------:R-:W-:Y:S02]  /*3b00*/  FFMA.FTZ R83, R66, R68, -R83 ;  /* 0x0000004442537223 */ /* 0x000fe40000010853 */
[----:B------:R-:W-:Y:S02]  /*3b10*/  FADD.FTZ R71, R71, R210 ;  /* 0x000000d247477221 */ /* 0x000fe40000010000 */
[----:B------:R-:W-:Y:S02]  /*3b20*/  FADD.FTZ R70, R70, R83 ;  /* 0x0000005346467221 */ /* 0x000fe40000010000 */
[----:B------:R-:W-:-:S02]  /*3b30*/  FMUL.FTZ R67, R65, R69 ;  /* 0x0000004541437220 */ /* 0x000fc40000410000 */
[C---:B------:R-:W-:Y:S02]  /*3b40*/  FMUL.FTZ R69, R64.reuse, R69 ;  /* 0x0000004540457220 */ /* 0x040fe40000410000 */
[C---:B-1----:R-:W-:Y:S02]  /*3b50*/  FMUL.FTZ R83, R73.reuse, R71 ;  /* 0x0000004749537220 */ /* 0x042fe40000410000 */
[----:B------:R-:W-:Y:S02]  /*3b60*/  FMUL.FTZ R66, R73, R70 ;  /* 0x0000004649427220 */ /* 0x000fe40000410000 */
[-C--:B------:R-:W-:Y:S02]  /*3b70*/  FFMA.FTZ R67, R64, R68.reuse, -R67 ;  /* 0x0000004440437223 */ /* 0x080fe40000010843 */
[----:B------:R-:W-:Y:S02]  /*3b80*/  FFMA.FTZ R69, R65, R68, R69 ;  /* 0x0000004441457223 */ /* 0x000fe40000010045 */
[----:B------:R-:W-:-:S02]  /*3b90*/  FFMA.FTZ R83, R72, R70, -R83 ;  /* 0x0000004648537223 */ /* 0x000fc40000010853 */
[----:B------:R-:W-:Y:S02]  /*3ba0*/  FFMA.FTZ R66, R72, R71, R66 ;  /* 0x0000004748427223 */ /* 0x000fe40000010042 */
[C---:B------:R-:W-:Y:S02]  /*3bb0*/  FMUL.FTZ R64, R73.reuse, R67 ;  /* 0x0000004349407220 */ /* 0x040fe40000410000 */
[-C--:B------:R-:W-:Y:S02]  /*3bc0*/  FMUL.FTZ R73, R73, R69.reuse ;  /* 0x0000004549497220 */ /* 0x080fe40000410000 */
[----:B------:R-:W-:Y:S02]  /*3bd0*/  FADD.FTZ R74, R74, R83 ;  /* 0x000000534a4a7221 */ /* 0x000fe40000010000 */
[----:B------:R-:W-:Y:S02]  /*3be0*/  FADD.FTZ R66, R75, R66 ;  /* 0x000000424b427221 */ /* 0x000fe40000010000 */
[----:B------:R-:W-:-:S02]  /*3bf0*/  FFMA.FTZ R64, R72, R69, R64 ;  /* 0x0000004548407223 */ /* 0x000fc40000010040 */
[----:B------:R-:W-:Y:S02]  /*3c00*/  FFMA.FTZ R73, R72, R67, -R73 ;  /* 0x0000004348497223 */ /* 0x000fe40000010849 */
[C---:B--2---:R-:W-:Y:S02]  /*3c10*/  FMUL.FTZ R69, R77.reuse, R74 ;  /* 0x0000004a4d457220 */ /* 0x044fe40000410000 */
[C---:B------:R-:W-:Y:S02]  /*3c20*/  FMUL.FTZ R67, R77.reuse, R66 ;  /* 0x000000424d437220 */ /* 0x040fe40000410000 */
[C---:B------:R-:W-:Y:S02]  /*3c30*/  FMUL.FTZ R65, R77.reuse, R64 ;  /* 0x000000404d417220 */ /* 0x040fe40000410000 */
[----:B------:R-:W-:Y:S02]  /*3c40*/  FMUL.FTZ R77, R77, R73 ;  /* 0x000000494d4d7220 */ /* 0x000fe40000410000 */
[----:B------:R-:W-:-:S02]  /*3c50*/  FFMA.FTZ R68, R76, R66, R69 ;  /* 0x000000424c447223 */ /* 0x000fc40000010045 */
[C---:B------:R-:W-:Y:S02]  /*3c60*/  FFMA.FTZ R67, R76.reuse, R74, -R67 ;  /* 0x0000004a4c437223 */ /* 0x040fe40000010843 */
[C---:B------:R-:W-:Y:S02]  /*3c70*/  FFMA.FTZ R66, R76.reuse, R73, -R65 ;  /* 0x000000494c427223 */ /* 0x040fe40000010841 */
[----:B------:R-:W-:Y:S02]  /*3c80*/  FFMA.FTZ R76, R76, R64, R77 ;  /* 0x000000404c4c7223 */ /* 0x000fe4000001004d */
[----:B------:R-:W-:Y:S02]  /*3c90*/  FADD.FTZ R79, R79, R68 ;  /* 0x000000444f4f7221 */ /* 0x000fe40000010000 */
[----:B------:R-:W-:Y:S01]  /*3ca0*/  FADD.FTZ R78, R78, R67 ;  /* 0x000000434e4e7221 */ /* 0x000fe20000010000 */
[----:B------:R-:W-:Y:S05]  /*3cb0*/  BRA.DIV ~URZ, `(.L_x_6) ;  /* 0x000066d27f007947 */ /* 0x000fea000b800000 */
[----:B------:R0:W1:Y:S02]  /*3cc0*/  SHFL.UP PT, R69, R66, 0x1, RZ ;  /* 0x0420000042457989 */ /* 0x00006400000e00ff */
.L_x_51:
[----:B------:R-:W-:Y:S05]  /*3cd0*/  BRA.DIV ~URZ, `(.L_x_7) ;  /* 0x000067327f007947 */ /* 0x000fea000b800000 */
[----:B------:R-:W2:Y:S01]  /*3ce0*/  SHFL.UP PT, R67, R78, 0x1, RZ ;  /* 0x042000004e437989 */ /* 0x000ea200000e00ff */
[----:B------:R-:W-:Y:S01]  /*3cf0*/  ISETP.GE.AND P0, PT, R4, 0x1, PT ;  /* 0x000000010400780c */ /* 0x000fe20003f06270 */
[----:B-1----:R-:W-:-:S02]  /*3d00*/  FMUL.FTZ R70, R76, R69 ;  /* 0x000000454c467220 */ /* 0x002fc40000410000 */
[----:B------:R-:W1:Y:S04]  /*3d10*/  SHFL.UP PT, R71, R79, 0x1, RZ ;  /* 0x042000004f477989 */ /* 0x000e6800000e00ff */
[----:B------:R-:W3:Y:S01]  /*3d20*/  SHFL.UP PT, R65, R76, 0x1, RZ ;  /* 0x042000004c417989 */ /* 0x000ee200000e00ff */
[C---:B--2---:R-:W-:Y:S02]  /*3d30*/  FMUL.FTZ R68, R76.reuse, R67 ;  /* 0x000000434c447220 */ /* 0x044fe40000410000 */
[-C--:B-1----:R-:W-:Y:S02]  /*3d40*/  FMUL.FTZ R64, R76, R71.reuse ;  /* 0x000000474c407220 */ /* 0x082fe40000410000 */
[C---:B------:R-:W-:Y:S02]  /*3d50*/  FFMA.FTZ R68, R66.reuse, R71, R68 ;  /* 0x0000004742447223 */ /* 0x040fe40000010044 */
[----:B------:R-:W-:-:S02]  /*3d60*/  FFMA.FTZ R67, R66, R67, -R64 ;  /* 0x0000004342437223 */ /* 0x000fc40000010840 */
[-C--:B---3--:R-:W-:Y:S02]  /*3d70*/  FFMA.FTZ R71, R66, R65.reuse, R70 ;  /* 0x0000004142477223 */ /* 0x088fe40000010046 */
[C---:B------:R-:W-:Y:S02]  /*3d80*/  FMUL.FTZ R65, R76.reuse, R65 ;  /* 0x000000414c417220 */ /* 0x040fe40000410000 */
[----:B------:R-:W-:Y:S01]  /*3d90*/  @P0 FADD.FTZ R79, R79, R68 ;  /* 0x000000444f4f0221 */ /* 0x000fe20000010000 */
[----:B------:R-:W-:Y:S01]  /*3da0*/  FSEL R71, R76, R71, !P0 ;  /* 0x000000474c477208 */ /* 0x000fe20004000000 */
[----:B------:R-:W-:Y:S02]  /*3db0*/  @P0 FADD.FTZ R78, R78, R67 ;  /* 0x000000434e4e0221 */ /* 0x000fe40000010000 */
[----:B0-----:R-:W-:Y:S01]  /*3dc0*/  @P0 FFMA.FTZ R66, R66, R69, -R65 ;  /* 0x0000004542420223 */ /* 0x001fe20000010841 */
[----:B------:R-:W0:Y:S01]  /*3dd0*/  SHFL.UP PT, R68, R79, 0x2, RZ ;  /* 0x044000004f447989 */ /* 0x000e2200000e00ff */
[----:B------:R-:W-:-:S03]  /*3de0*/  ISETP.GE.AND P0, PT, R4, 0x2, PT ;  /* 0x000000020400780c */ /* 0x000fc60003f06270 */
[----:B------:R-:W1:Y:S04]  /*3df0*/  SHFL.UP PT, R67, R78, 0x2, RZ ;  /* 0x044000004e437989 */ /* 0x000e6800000e00ff */
[----:B------:R-:W2:Y:S04]  /*3e00*/  SHFL.UP PT, R64, R66, 0x2, RZ ;  /* 0x0440000042407989 */ /* 0x000ea800000e00ff */
[----:B------:R-:W3:Y:S01]  /*3e10*/  SHFL.UP PT, R65, R71, 0x2, RZ ;  /* 0x0440000047417989 */ /* 0x000ee200000e00ff */
[C---:B0-----:R-:W-:Y:S02]  /*3e20*/  FMUL.FTZ R70, R71.reuse, R68 ;  /* 0x0000004447467220 */ /* 0x041fe40000410000 */
[----:B-1----:R-:W-:-:S02]  /*3e30*/  FMUL.FTZ R75, R71, R67 ;  /* 0x00000043474b7220 */ /* 0x002fc40000410000 */
[C---:B------:R-:W-:Y:S02]  /*3e40*/  FFMA.FTZ R73, R66.reuse, R67, -R70 ;  /* 0x0000004342497223 */ /* 0x040fe40000010846 */
[C---:B--2---:R-:W-:Y:S02]  /*3e50*/  FMUL.FTZ R69, R71.reuse, R64 ;  /* 0x0000004047457220 */ /* 0x044fe40000410000 */
[C---:B------:R-:W-:Y:S02]  /*3e60*/  FFMA.FTZ R68, R66.reuse, R68, R75 ;  /* 0x0000004442447223 */ /* 0x040fe4000001004b */
[-C--:B---3--:R-:W-:Y:S02]  /*3e70*/  FMUL.FTZ R67, R71, R65.reuse ;  /* 0x0000004147437220 */ /* 0x088fe40000410000 */
[----:B------:R-:W-:Y:S02]  /*3e80*/  FFMA.FTZ R70, R66, R65, R69 ;  /* 0x0000004142467223 */ /* 0x000fe40000010045 */
[----:B------:R-:W-:-:S02]  /*3e90*/  @P0 FADD.FTZ R78, R78, R73 ;  /* 0x000000494e4e0221 */ /* 0x000fc40000010000 */
[----:B------:R-:W-:Y:S01]  /*3ea0*/  @P0 FFMA.FTZ R66, R66, R64, -R67 ;  /* 0x0000004042420223 */ /* 0x000fe20000010843 */
[----:B------:R-:W-:Y:S01]  /*3eb0*/  FSEL R70, R71, R70, !P0 ;  /* 0x0000004647467208 */ /* 0x000fe20004000000 */
[----:B------:R-:W-:Y:S01]  /*3ec0*/  @P0 FADD.FTZ R79, R79, R68 ;  /* 0x000000444f4f0221 */ /* 0x000fe20000010000 */
[----:B------:R-:W0:Y:S01]  /*3ed0*/  SHFL.UP PT, R69, R78, 0x4, RZ ;  /* 0x048000004e457989 */ /* 0x000e2200000e00ff */
[----:B------:R-:W-:-:S03]  /*3ee0*/  ISETP.GE.AND P0, PT, R4, 0x4, PT ;  /* 0x000000040400780c */ /* 0x000fc60003f06270 */
[----:B------:R-:W1:Y:S04]  /*3ef0*/  SHFL.UP PT, R65, R66, 0x4, RZ ;  /* 0x0480000042417989 */ /* 0x000e6800000e00ff */
[----:B------:R-:W2:Y:S04]  /*3f00*/  SHFL.UP PT, R71, R79, 0x4, RZ ;  /* 0x048000004f477989 */ /* 0x000ea800000e00ff */
[----:B------:R-:W3:Y:S01]  /*3f10*/  SHFL.UP PT, R67, R70, 0x4, RZ ;  /* 0x0480000046437989 */ /* 0x000ee200000e00ff */
[C---:B0-----:R-:W-:Y:S02]  /*3f20*/  FMUL.FTZ R72, R70.reuse, R69 ;  /* 0x0000004546487220 */ /* 0x041fe40000410000 */
[----:B-1----:R-:W-:-:S02]  /*3f30*/  FMUL.FTZ R64, R70, R65 ;  /* 0x0000004146407220 */ /* 0x002fc40000410000 */
[-C--:B--2---:R-:W-:Y:S02]  /*3f40*/  FMUL.FTZ R68, R70, R71.reuse ;  /* 0x0000004746447220 */ /* 0x084fe40000410000 */
[C---:B------:R-:W-:Y:S02]  /*3f50*/  FFMA.FTZ R72, R66.reuse, R71, R72 ;  /* 0x0000004742487223 */ /* 0x040fe40000010048 */
[-C--:B---3--:R-:W-:Y:S02]  /*3f60*/  FFMA.FTZ R71, R66, R67.reuse, R64 ;  /* 0x0000004342477223 */ /* 0x088fe40000010040 */
[----:B------:R-:W-:Y:S02]  /*3f70*/  FMUL.FTZ R67, R70, R67 ;  /* 0x0000004346437220 */ /* 0x000fe40000410000 */
[----:B------:R-:W-:Y:S01]  /*3f80*/  FFMA.FTZ R69, R66, R69, -R68 ;  /* 0x0000004542457223 */ /* 0x000fe20000010844 */
[----:B------:R-:W-:Y:S01]  /*3f90*/  FSEL R71, R70, R71, !P0 ;  /* 0x0000004746477208 */ /* 0x000fe20004000000 */
[----:B------:R-:W-:-:S02]  /*3fa0*/  @P0 FADD.FTZ R79, R79, R72 ;  /* 0x000000484f4f0221 */ /* 0x000fc40000010000 */
[----:B------:R-:W-:Y:S02]  /*3fb0*/  @P0 FFMA.FTZ R66, R66, R65, -R67 ;  /* 0x0000004142420223 */ /* 0x000fe40000010843 */
        /* <DEDUP_REMOVED lines=8> */
[CC--:B--2---:R-:W-:Y:S02]  /*4040*/  FMUL.FTZ R75, R71.reuse, R67.reuse ;  /* 0x00000043474b7220 */ /* 0x0c4fe40000410000 */
[C---:B------:R-:W-:Y:S02]  /*4050*/  FFMA.FTZ R73, R66.reuse, R67, -R70 ;  /* 0x0000004342497223 */ /* 0x040fe40000010846 */
[CC--:B---3--:R-:W-:Y:S02]  /*4060*/  FFMA.FTZ R70, R66.reuse, R65.reuse, R69 ;  /* 0x0000004142467223 */ /* 0x0c8fe40000010045 */
[C---:B------:R-:W-:Y:S02]  /*4070*/  FMUL.FTZ R67, R71.reuse, R65 ;  /* 0x0000004147437220 */ /* 0x040fe40000410000 */
[C---:B------:R-:W-:Y:S01]  /*4080*/  FFMA.FTZ R68, R66.reuse, R68, R75 ;  /* 0x0000004442447223 */ /* 0x040fe2000001004b */
[----:B------:R-:W-:Y:S01]  /*4090*/  FSEL R70, R71, R70, !P0 ;  /* 0x0000004647467208 */ /* 0x000fe20004000000 */
[----:B------:R-:W-:-:S02]  /*40a0*/  @P0 FFMA.FTZ R66, R66, R64, -R67 ;  /* 0x0000004042420223 */ /* 0x000fc40000010843 */
[----:B------:R-:W-:Y:S02]  /*40b0*/  @P0 FADD.FTZ R79, R79, R68 ;  /* 0x000000444f4f0221 */ /* 0x000fe40000010000 */
[----:B------:R-:W-:Y:S01]  /*40c0*/  @P0 FADD.FTZ R78, R78, R73 ;  /* 0x000000494e4e0221 */ /* 0x000fe20000010000 */
[----:B------:R0:W1:Y:S04]  /*40d0*/  SHFL.UP PT, R69, R66, 0x10, RZ ;  /* 0x0600000042457989 */ /* 0x00006800000e00ff */
[----:B------:R0:W2:Y:S04]  /*40e0*/  SHFL.UP PT, R67, R79, 0x10, RZ ;  /* 0x060000004f437989 */ /* 0x0000a800000e00ff */
[----:B------:R0:W3:Y:S04]  /*40f0*/  SHFL.UP PT, R73, R78, 0x10, RZ ;  /* 0x060000004e497989 */ /* 0x0000e800000e00ff */
[----:B------:R0:W4:Y:S02]  /*4100*/  SHFL.UP PT, R71, R70, 0x10, RZ ;  /* 0x0600000046477989 */ /* 0x00012400000e00ff */
.L_x_52:
[----:B------:R-:W-:Y:S01]  /*4110*/  ISETP.GE.AND P0, PT, R4, 0x10, PT ;  /* 0x000000100400780c */ /* 0x000fe20003f06270 */
[----:B-1----:R-:W-:Y:S01]  /*4120*/  FMUL.FTZ R64, R69, R70 ;  /* 0x0000004645407220 */ /* 0x002fe20000410000 */
[----:B------:R-:W-:Y:S01]  /*4130*/  MOV R76, R66 ;  /* 0x00000042004c7202 */ /* 0x000fe20000000f00 */
[----:B0-2---:R-:W-:Y:S01]  /*4140*/  FMUL.FTZ R66, R67, R70 ;  /* 0x0000004643427220 */ /* 0x005fe20000410000 */
[----:B------:R-:W-:Y:S01]  /*4150*/  MOV R75, R78 ;  /* 0x0000004e004b7202 */ /* 0x000fe20000000f00 */
[----:B---3--:R-:W-:Y:S01]  /*4160*/  FMUL.FTZ R68, R73, R70 ;  /* 0x0000004649447220 */ /* 0x008fe20000410000 */
[----:B------:R-:W-:Y:S01]  /*4170*/  MOV R83, R79 ;  /* 0x0000004f00537202 */ /* 0x000fe20000000f00 */
[----:B----4-:R-:W-:-:S02]  /*4180*/  FFMA.FTZ R65, R71, R76, R64 ;  /* 0x0000004c47417223 */ /* 0x010fc40000010040 */
[----:B------:R-:W-:Y:S02]  /*4190*/  FFMA.FTZ R66, R73, R76, -R66 ;  /* 0x0000004c49427223 */ /* 0x000fe40000010842 */
[----:B------:R-:W-:Y:S01]  /*41a0*/  FMUL.FTZ R64, R71, R70 ;  /* 0x0000004647407220 */ /* 0x000fe20000410000 */
[----:B------:R-:W-:Y:S01]  /*41b0*/  FSEL R209, R70, R65, !P0 ;  /* 0x0000004146d17208 */ /* 0x000fe20004000000 */
[-C--:B------:R-:W-:Y:S02]  /*41c0*/  FFMA.FTZ R68, R67, R76.reuse, R68 ;  /* 0x0000004c43447223 */ /* 0x080fe40000010044 */
[----:B------:R-:W-:Y:S02]  /*41d0*/  @P0 FFMA.FTZ R76, R69, R76, -R64 ;  /* 0x0000004c454c0223 */ /* 0x000fe40000010840 */
[----:B------:R-:W-:Y:S02]  /*41e0*/  @P0 FADD.FTZ R75, R66, R75 ;  /* 0x0000004b424b0221 */ /* 0x000fe40000010000 */
[----:B------:R-:W-:Y:S01]  /*41f0*/  @P0 FADD.FTZ R83, R68, R83 ;  /* 0x0000005344530221 */ /* 0x000fe20000010000 */
[----:B------:R-:W-:Y:S05]  /*4200*/  BRA.CONV ~URZ, `(.L_x_8) ;  /* 0x000000637f007947 */ /* 0x000fea000b800000 */
[----:B------:R-:W-:Y:S01]  /*4210*/  HFMA2.MMA R73, -RZ, RZ, 0, 1.847743988037109375e-06 ;  /* 0x0000001fff497435 */ /* 0x000fe200000001ff */
[----:B------:R-:W-:-:S02]  /*4220*/  MOV R71, R76 ;  /* 0x0000004c00477202 */ /* 0x000fc40000000f00 */
[----:B------:R-:W-:Y:S02]  /*4230*/  MOV R72, 0x1f ;  /* 0x0000001f00487802 */ /* 0x000fe40000000f00 */
[----:B------:R-:W-:Y:S02]  /*4240*/  MOV R70, 0xffffffff ;  /* 0xffffffff00467802 */ /* 0x000fe40000000f00 */
[----:B------:R-:W-:Y:S02]  /*4250*/  MOV R64, 0x4270 ;  /* 0x0000427000407802 */ /* 0x000fe40000000f00 */
[----:B-----5:R-:W-:Y:S05]  /*4260*/  CALL.REL.NOINC `($__internal_1_$__cuda_sm70_shflsync_idx_p) ;  /* 0x00007f9000007944 */ /* 0x020fea0003c00000 */
.L_x_8:
[----:B------:R-:W-:Y:S05]  /*4270*/  BRA.CONV ~URZ, `(.L_x_9) ;  /* 0x000000637f007947 */ /* 0x000fea000b800000 */
[----:B0-----:R-:W-:Y:S01]  /*4280*/  HFMA2.MMA R73, -RZ, RZ, 0, 1.847743988037109375e-06 ;  /* 0x0000001fff497435 */ /* 0x001fe200000001ff */
[----:B------:R-:W-:Y:S02]  /*4290*/  MOV R71, R209 ;  /* 0x000000d100477202 */ /* 0x000fe40000000f00 */
[----:B------:R-:W-:Y:S02]  /*42a0*/  MOV R72, 0x1f ;  /* 0x0000001f00487802 */ /* 0x000fe40000000f00 */
[----:B-1----:R-:W-:Y:S02]  /*42b0*/  MOV R70, 0xffffffff ;  /* 0xffffffff00467802 */ /* 0x002fe40000000f00 */
[----:B------:R-:W-:-:S02]  /*42c0*/  MOV R64, 0x42e0 ;  /* 0x000042e000407802 */ /* 0x000fc40000000f00 */
[----:B-----5:R-:W-:Y:S05]  /*42d0*/  CALL.REL.NOINC `($__internal_1_$__cuda_sm70_shflsync_idx_p) ;  /* 0x00007f2000007944 */ /* 0x020fea0003c00000 */
.L_x_9:
[----:B------:R-:W-:Y:S05]  /*42e0*/  BRA.CONV ~URZ, `(.L_x_10) ;  /* 0x000000637f007947 */ /* 0x000fea000b800000 */
[----:B0-----:R-:W-:Y:S01]  /*42f0*/  HFMA2.MMA R73, -RZ, RZ, 0, 1.847743988037109375e-06 ;  /* 0x0000001fff497435 */ /* 0x001fe200000001ff */
[----:B------:R-:W-:-:S02]  /*4300*/  MOV R71, R75 ;  /* 0x0000004b00477202 */ /* 0x000fc40000000f00 */
[----:B------:R-:W-:Y:S02]  /*4310*/  MOV R72, 0x1f ;  /* 0x0000001f00487802 */ /* 0x000fe40000000f00 */
[----:B-1----:R-:W-:Y:S02]  /*4320*/  MOV R70, 0xffffffff ;  /* 0xffffffff00467802 */ /* 0x002fe40000000f00 */
[----:B------:R-:W-:Y:S02]  /*4330*/  MOV R64, 0x4350 ;  /* 0x0000435000407802 */ /* 0x000fe40000000f00 */
[----:B-----5:R-:W-:Y:S05]  /*4340*/  CALL.REL.NOINC `($__internal_1_$__cuda_sm70_shflsync_idx_p) ;  /* 0x00007eb000007944 */ /* 0x020fea0003c00000 */
.L_x_10:
[----:B------:R-:W-:Y:S05]  /*4350*/  BRA.CONV ~URZ, `(.L_x_11) ;  /* 0x000000637f007947 */ /* 0x000fea000b800000 */
[----:B0-----:R-:W-:Y:S01]  /*4360*/  HFMA2.MMA R73, -RZ, RZ, 0, 1.847743988037109375e-06 ;  /* 0x0000001fff497435 */ /* 0x001fe200000001ff */
[----:B------:R-:W-:Y:S02]  /*4370*/  MOV R71, R83 ;  /* 0x0000005300477202 */ /* 0x000fe40000000f00 */
[----:B------:R-:W-:Y:S02]  /*4380*/  MOV R72, 0x1f ;  /* 0x0000001f00487802 */ /* 0x000fe40000000f00 */
[----:B-1----:R-:W-:Y:S02]  /*4390*/  MOV R70, 0xffffffff ;  /* 0xffffffff00467802 */ /* 0x002fe40000000f00 */
[----:B------:R-:W-:-:S02]  /*43a0*/  MOV R64, 0x43c0 ;  /* 0x000043c000407802 */ /* 0x000fc40000000f00 */
[----:B-----5:R-:W-:Y:S05]  /*43b0*/  CALL.REL.NOINC `($__internal_1_$__cuda_sm70_shflsync_idx_p) ;  /* 0x00007e4000007944 */ /* 0x020fea0003c00000 */
.L_x_11:
[----:B------:R-:W-:Y:S05]  /*43c0*/  BRA.DIV ~URZ, `(.L_x_12) ;  /* 0x00006ba27f007947 */ /* 0x000fea000b800000 */
[----:B-----5:R2:W3:Y:S04]  /*43d0*/  SHFL.IDX PT, R78, R60, RZ, 0x1f ;  /* 0x00001fff3c4e7589 */ /* 0x0204e800000e0000 */
[----:B------:R2:W4:Y:S04]  /*43e0*/  SHFL.IDX PT, R79, R61, RZ, 0x1f ;  /* 0x00001fff3d4f7589 */ /* 0x00052800000e0000 */
[----:B------:R2:W0:Y:S04]  /*43f0*/  SHFL.IDX PT, R66, R62, RZ, 0x1f ;  /* 0x00001fff3e427589 */ /* 0x00042800000e0000 */
[----:B0-----:R2:W0:Y:S04]  /*4400*/  SHFL.IDX PT, R71, R63, RZ, 0x1f ;  /* 0x00001fff3f477589 */ /* 0x00142800000e0000 */
[----:B------:R-:W1:Y:S04]  /*4410*/  SHFL.UP PT, R76, R76, 0x1, RZ ;  /* 0x042000004c4c7989 */ /* 0x000e6800000e00ff */
[----:B------:R2:W0:Y:S04]  /*4420*/  SHFL.UP PT, R77, R209, 0x1, RZ ;  /* 0x04200000d14d7989 */ /* 0x00042800000e00ff */
[----:B------:R2:W0:Y:S04]  /*4430*/  SHFL.UP PT, R69, R75, 0x1, RZ ;  /* 0x042000004b457989 */ /* 0x00042800000e00ff */
[----:B------:R2:W0:Y:S02]  /*4440*/  SHFL.UP PT, R68, R83, 0x1, RZ ;  /* 0x0420000053447989 */ /* 0x00042400000e00ff */
.L_x_53:
[----:B--234-:R-:W2:Y:S01]  /*4450*/  LDS.128 R72, [R82+0x2180] ;  /* 0x0021800052487984 */ /* 0x01cea20000000c00 */
[----:B-1----:R-:W-:Y:S01]  /*4460*/  MOV R70, R66 ;  /* 0x0000004200467202 */ /* 0x002fe20000000f00 */
[----:B0-----:R-:W-:-:S02]  /*4470*/  FMUL.FTZ R83, R71, R77 ;  /* 0x0000004d47537220 */ /* 0x001fc40000410000 */
[----:B------:R-:W0:Y:S02]  /*4480*/  LDS.128 R60, [R82+0x2190] ;  /* 0x00219000523c7984 */ /* 0x000e240000000c00 */
[C---:B------:R-:W-:Y:S02]  /*4490*/  FMUL.FTZ R209, R70.reuse, R77 ;  /* 0x0000004d46d17220 */ /* 0x040fe40000410000 */
[----:B------:R-:W1:Y:S01]  /*44a0*/  LDS.128 R64, [R82+0x21a0] ;  /* 0x0021a00052407984 */ /* 0x000e620000000c00 */
[-C--:B------:R-:W-:Y:S02]  /*44b0*/  FFMA.FTZ R210, R70, R76.reuse, -R83 ;  /* 0x0000004c46d27223 */ /* 0x080fe40000010853 */
[----:B------:R-:W-:Y:S02]  /*44c0*/  FFMA.FTZ R209, R71, R76, R209 ;  /* 0x0000004c47d17223 */ /* 0x000fe400000100d1 */
[----:B------:R-:W-:Y:S01]  /*44d0*/  @P1 FADD.FTZ R70, R210, R69 ;  /* 0x00000045d2461221 */ /* 0x000fe20000010000 */
[----:B------:R-:W-:Y:S01]  /*44e0*/  MOV R69, R79 ;  /* 0x0000004f00457202 */ /* 0x000fe20000000f00 */
[----:B------:R-:W-:Y:S01]  /*44f0*/  @P1 FADD.FTZ R71, R209, R68 ;  /* 0x00000044d1471221 */ /* 0x000fe20000010000 */
[----:B------:R-:W-:-:S03]  /*4500*/  MOV R68, R78 ;  /* 0x0000004e00447202 */ /* 0x000fc60000000f00 */
[CC--:B------:R-:W-:Y:S02]  /*4510*/  FMUL.FTZ R79, R69.reuse, R77.reuse ;  /* 0x0000004d454f7220 */ /* 0x0c0fe40000410000 */
[C---:B------:R-:W-:Y:S02]  /*4520*/  FMUL.FTZ R77, R68.reuse, R77 ;  /* 0x0000004d444d7220 */ /* 0x040fe40000410000 */
[-C--:B------:R-:W-:Y:S02]  /*4530*/  @P1 FFMA.FTZ R68, R68, R76.reuse, -R79 ;  /* 0x0000004c44441223 */ /* 0x080fe4000001084f */
[----:B------:R-:W-:-:S05]  /*4540*/  @P1 FFMA.FTZ R69, R69, R76, R77 ;  /* 0x0000004c45451223 */ /* 0x000fca000001004d */
[----:B------:R3:W-:Y:S01]  /*4550*/  STS.128 [R82+0x2180], R68 ;  /* 0x0021804452007388 */ /* 0x0007e20000000c00 */
[CC--:B--2---:R-:W-:Y:S02]  /*4560*/  FMUL.FTZ R83, R73.reuse, R71.reuse ;  /* 0x0000004749537220 */ /* 0x0c4fe40000410000 */
[-C--:B------:R-:W-:Y:S02]  /*4570*/  FMUL.FTZ R78, R73, R70.reuse ;  /* 0x00000046494e7220 */ /* 0x080fe40000410000 */
[C---:B------:R-:W-:Y:S02]  /*4580*/  FFMA.FTZ R83, R72.reuse, R70, -R83 ;  /* 0x0000004648537223 */ /* 0x040fe40000010853 */
[----:B------:R-:W-:Y:S02]  /*4590*/  FFMA.FTZ R78, R72, R71, R78 ;  /* 0x00000047484e7223 */ /* 0x000fe4000001004e */
[----:B------:R-:W-:Y:S02]  /*45a0*/  FADD.FTZ R74, R74, R83 ;  /* 0x000000534a4a7221 */ /* 0x000fe40000010000 */
[----:B------:R-:W-:-:S02]  /*45b0*/  FADD.FTZ R75, R75, R78 ;  /* 0x0000004e4b4b7221 */ /* 0x000fc40000010000 */
[----:B------:R-:W-:Y:S02]  /*45c0*/  FMUL.FTZ R76, R73, R68 ;  /* 0x00000044494c7220 */ /* 0x000fe40000410000 */
[----:B0-----:R-:W-:Y:S02]  /*45d0*/  FMUL.FTZ R78, R61, R74 ;  /* 0x0000004a3d4e7220 */ /* 0x001fe40000410000 */
[----:B------:R-:W-:Y:S02]  /*45e0*/  FMUL.FTZ R77, R73, R69 ;  /* 0x00000045494d7220 */ /* 0x000fe40000410000 */
[----:B------:R-:W-:Y:S02]  /*45f0*/  FMUL.FTZ R79, R61, R75 ;  /* 0x0000004b3d4f7220 */ /* 0x000fe40000410000 */
[----:B------:R-:W-:Y:S02]  /*4600*/  FFMA.FTZ R73, R72, R69, R76 ;  /* 0x0000004548497223 */ /* 0x000fe4000001004c */
[----:B------:R-:W-:-:S02]  /*4610*/  FFMA.FTZ R78, R60, R75, R78 ;  /* 0x0000004b3c4e7223 */ /* 0x000fc4000001004e */
[----:B------:R-:W-:Y:S02]  /*4620*/  FFMA.FTZ R72, R72, R68, -R77 ;  /* 0x0000004448487223 */ /* 0x000fe4000001084d */
[----:B------:R-:W-:Y:S02]  /*4630*/  FFMA.FTZ R83, R60, R74, -R79 ;  /* 0x0000004a3c537223 */ /* 0x000fe4000001084f */
[----:B------:R-:W-:Y:S01]  /*4640*/  FMUL.FTZ R77, R61, R73 ;  /* 0x000000493d4d7220 */ /* 0x000fe20000410000 */
[----:B------:R3:W-:Y:S01]  /*4650*/  STS.128 [R82+0x2190], R72 ;  /* 0x0021904852007388 */ /* 0x0007e20000000c00 */
[----:B------:R-:W-:Y:S02]  /*4660*/  FADD.FTZ R79, R63, R78 ;  /* 0x0000004e3f4f7221 */ /* 0x000fe40000010000 */
[----:B------:R-:W-:Y:S02]  /*4670*/  FMUL.FTZ R61, R61, R72 ;  /* 0x000000483d3d7220 */ /* 0x000fe40000410000 */
[----:B------:R-:W-:-:S02]  /*4680*/  FADD.FTZ R78, R62, R83 ;  /* 0x000000533e4e7221 */ /* 0x000fc40000010000 */
[C---:B------:R-:W-:Y:S02]  /*4690*/  FFMA.FTZ R76, R60.reuse, R72, -R77 ;  /* 0x000000483c4c7223 */ /* 0x040fe4000001084d */
[----:B------:R-:W-:Y:S02]  /*46a0*/  FFMA.FTZ R77, R60, R73, R61 ;  /* 0x000000493c4d7223 */ /* 0x000fe4000001003d */
[C---:B-1----:R-:W-:Y:S02]  /*46b0*/  FMUL.FTZ R63, R65.reuse, R79 ;  /* 0x0000004f413f7220 */ /* 0x042fe40000410000 */
[C---:B------:R-:W-:Y:S01]  /*46c0*/  FMUL.FTZ R62, R65.reuse, R78 ;  /* 0x0000004e413e7220 */ /* 0x040fe20000410000 */
[----:B------:R3:W-:Y:S01]  /*46d0*/  STS.128 [R82+0x21a0], R76 ;  /* 0x0021a04c52007388 */ /* 0x0007e20000000c00 */
[C---:B------:R-:W-:Y:S02]  /*46e0*/  FMUL.FTZ R60, R65.reuse, R76 ;  /* 0x0000004c413c7220 */ /* 0x040fe40000410000 */
[----:B------:R-:W-:-:S02]  /*46f0*/  FMUL.FTZ R61, R65, R77 ;  /* 0x0000004d413d7220 */ /* 0x000fc40000410000 */
[C---:B------:R-:W-:Y:S02]  /*4700*/  FFMA.FTZ R63, R64.reuse, R78, -R63 ;  /* 0x0000004e403f7223 */ /* 0x040fe4000001083f */
[C---:B------:R-:W-:Y:S02]  /*4710*/  FFMA.FTZ R62, R64.reuse, R79, R62 ;  /* 0x0000004f403e7223 */ /* 0x040fe4000001003e */
[C---:B------:R-:W-:Y:S02]  /*4720*/  FFMA.FTZ R65, R64.reuse, R77, R60 ;  /* 0x0000004d40417223 */ /* 0x040fe4000001003c */
[----:B------:R-:W-:Y:S02]  /*4730*/  FFMA.FTZ R64, R64, R76, -R61 ;  /* 0x0000004c40407223 */ /* 0x000fe4000001083d */
[----:B------:R-:W-:Y:S02]  /*4740*/  FADD.FTZ R66, R66, R63 ;  /* 0x0000003f42427221 */ /* 0x000fe40000010000 */
[----:B------:R-:W-:-:S05]  /*4750*/  FADD.FTZ R67, R67, R62 ;  /* 0x0000003e43437221 */ /* 0x000fca0000010000 */
[----:B------:R3:W-:Y:S02]  /*4760*/  STS.128 [R82+0x21b0], R64 ;  /* 0x0021b04052007388 */ /* 0x0007e40000000c00 */
.L_x_5:
[----:B0-----:R-:W-:Y:S05]  /*4770*/  BSYNC B0 ;  /* 0x0000000000007941 */ /* 0x001fea0003800000 */
.L_x_4:
[C---:B-----5:R-:W-:Y:S01]  /*4780*/  FMUL.FTZ R62, R166.reuse, -R98 ;  /* 0x80000062a63e7220 */ /* 0x060fe20000410000 */
[----:B------:R-:W-:Y:S01]  /*4790*/  LOP3.LUT P0, RZ, R3, 0x1f, RZ, 0xc0, !PT ;  /* 0x0000001f03ff7812 */ /* 0x000fe2000780c0ff */
[-C--:B------:R-:W-:Y:S01]  /*47a0*/  FMUL.FTZ R60, R166, R99.reuse ;  /* 0x00000063a63c7220 */ /* 0x080fe20000410000 */
[----:B------:R-:W-:Y:S01]  /*47b0*/  MOV R61, UR20 ;  /* 0x00000014003d7c02 */ /* 0x000fe20008000f00 */
[C---:B------:R-:W-:Y:S01]  /*47c0*/  FFMA.FTZ R62, R165.reuse, -R99, R62 ;  /* 0x80000063a53e7223 */ /* 0x040fe2000001003e */
[----:B------:R-:W-:Y:S01]  /*47d0*/  WARPSYNC 0xffffffff ;  /* 0xffffffff00007948 */ /* 0x000fe20003800000 */
[C---:B------:R-:W-:Y:S01]  /*47e0*/  FMUL.FTZ R63, R165.reuse, R176 ;  /* 0x000000b0a53f7220 */ /* 0x040fe20000410000 */
[----:B------:R-:W-:Y:S01]  /*47f0*/  BAR.SYNC.DEFER_BLOCKING 0x0 ;  /* 0x0000000000007b1d */ /* 0x000fe20000010000 */
[----:B------:R-:W-:Y:S01]  /*4800*/  FFMA.FTZ R60, R165, R98, -R60 ;  /* 0x00000062a53c7223 */ /* 0x000fe2000001083c */
[----:B------:R-:W-:Y:S01]  /*4810*/  ISETP.GE.OR P0, PT, R61, c[0x0][0x174], P0 ;  /* 0x00005d003d007a0c */ /* 0x000fe20000706670 */
[----:B---3--:R-:W-:Y:S01]  /*4820*/  FMUL.FTZ R65, R164, -R62 ;  /* 0x8000003ea4417220 */ /* 0x008fe20000410000 */
[----:B------:R-:W-:Y:S01]  /*4830*/  MOV R73, UR7 ;  /* 0x0000000700497c02 */ /* 0x000fe20008000f00 */
[C---:B------:R-:W-:Y:S01]  /*4840*/  FMUL.FTZ R61, R166.reuse, R176 ;  /* 0x000000b0a63d7220 */ /* 0x040fe20000410000 */
[----:B------:R-:W-:Y:S01]  /*4850*/  BSSY B0, `(.L_x_13) ;  /* 0x00001d4000007945 */ /* 0x000fe20003800000 */
[----:B------:R-:W-:-:S02]  /*4860*/  FFMA.FTZ R64, -R166, R178, -R63 ;  /* 0x000000b2a6407223 */ /* 0x000fc4000001093f */
[-C--:B------:R-:W-:Y:S02]  /*4870*/  FMUL.FTZ R63, R164, -R60.reuse ;  /* 0x8000003ca43f7220 */ /* 0x080fe40000410000 */
[----:B------:R-:W-:Y:S02]  /*4880*/  FFMA.FTZ R65, R163, R60, -R65 ;  /* 0x0000003ca3417223 */ /* 0x000fe40000010841 */
[----:B------:R-:W-:Y:S02]  /*4890*/  FFMA.FTZ R61, R165, R178, -R61 ;  /* 0x000000b2a53d7223 */ /* 0x000fe4000001083d */
[----:B------:R-:W-:Y:S02]  /*48a0*/  FADD.FTZ R64, -R179, R64 ;  /* 0x00000040b3407221 */ /* 0x000fe40000010100 */
[----:B------:R-:W-:Y:S02]  /*48b0*/  FFMA.FTZ R63, R163, R62, R63 ;  /* 0x0000003ea33f7223 */ /* 0x000fe4000001003f */
[----:B------:R-:W-:-:S02]  /*48c0*/  FMUL.FTZ R62, R162, -R65 ;  /* 0x80000041a23e7220 */ /* 0x000fc40000410000 */
[----:B------:R-:W-:Y:S02]  /*48d0*/  FADD.FTZ R61, R180, R61 ;  /* 0x0000003db43d7221 */ /* 0x000fe40000010000 */
[----:B------:R-:W-:Y:S02]  /*48e0*/  FMUL.FTZ R60, R164, -R64 ;  /* 0x80000040a43c7220 */ /* 0x000fe40000410000 */
[-C--:B------:R-:W-:Y:S02]  /*48f0*/  FMUL.FTZ R66, R162, -R63.reuse ;  /* 0x8000003fa2427220 */ /* 0x080fe40000410000 */
[----:B------:R-:W-:Y:S02]  /*4900*/  FFMA.FTZ R67, R161, R63, R62 ;  /* 0x0000003fa1437223 */ /* 0x000fe4000001003e */
[-C--:B------:R-:W-:Y:S02]  /*4910*/  FMUL.FTZ R62, R164, -R61.reuse ;  /* 0x8000003da43e7220 */ /* 0x080fe40000410000 */
[----:B------:R-:W-:-:S02]  /*4920*/  FFMA.FTZ R61, R163, R61, -R60 ;  /* 0x0000003da33d7223 */ /* 0x000fc4000001083c */
[----:B------:R-:W-:Y:S02]  /*4930*/  FFMA.FTZ R66, R161, R65, -R66 ;  /* 0x00000041a1427223 */ /* 0x000fe40000010842 */
[----:B------:R-:W-:Y:S02]  /*4940*/  FMUL.FTZ R60, R160, -R67 ;  /* 0x80000043a03c7220 */ /* 0x000fe40000410000 */
[----:B------:R-:W-:Y:S02]  /*4950*/  FADD.FTZ R63, R182, R61 ;  /* 0x0000003db63f7221 */ /* 0x000fe40000010000 */
[----:B------:R-:W-:Y:S02]  /*4960*/  FFMA.FTZ R62, R163, R64, R62 ;  /* 0x00000040a33e7223 */ /* 0x000fe4000001003e */
[-C--:B------:R-:W-:Y:S02]  /*4970*/  FMUL.FTZ R64, R160, -R66.reuse ;  /* 0x80000042a0407220 */ /* 0x080fe40000410000 */
[----:B------:R-:W-:-:S02]  /*4980*/  FFMA.FTZ R66, R159, R66, -R60 ;  /* 0x000000429f427223 */ /* 0x000fc4000001083c */
[----:B------:R-:W-:Y:S02]  /*4990*/  FMUL.FTZ R60, R162, -R63 ;  /* 0x8000003fa23c7220 */ /* 0x000fe40000410000 */
[----:B------:R-:W-:Y:S02]  /*49a0*/  FADD.FTZ R62, -R181, R62 ;  /* 0x0000003eb53e7221 */ /* 0x000fe40000010100 */
[----:B------:R-:W-:Y:S02]  /*49b0*/  FFMA.FTZ R67, R159, R67, R64 ;  /* 0x000000439f437223 */ /* 0x000fe40000010040 */
[----:B------:R-:W-:Y:S02]  /*49c0*/  FFMA.FTZ R64, R161, R62, R60 ;  /* 0x0000003ea1407223 */ /* 0x000fe4000001003c */
[----:B------:R-:W0:Y:S01]  /*49d0*/  LDS.64 R60, [R174.X16+0x2188] ;  /* 0x00218800ae3c7984 */ /* 0x000e22000000ca00 */
[----:B------:R-:W-:Y:S02]  /*49e0*/  FMUL.FTZ R68, R158, -R66 ;  /* 0x800000429e447220 */ /* 0x000fe40000410000 */
[----:B------:R-:W-:-:S02]  /*49f0*/  FMUL.FTZ R62, R162, -R62 ;  /* 0x8000003ea23e7220 */ /* 0x000fc40000410000 */
[-C--:B------:R-:W-:Y:S02]  /*4a00*/  FMUL.FTZ R65, R158, -R67.reuse ;  /* 0x800000439e417220 */ /* 0x080fe40000410000 */
[----:B------:R-:W-:Y:S02]  /*4a10*/  FFMA.FTZ R68, R157, R67, R68 ;  /* 0x000000439d447223 */ /* 0x000fe40000010044 */
[----:B------:R-:W-:Y:S02]  /*4a20*/  FFMA.FTZ R63, R161, R63, -R62 ;  /* 0x0000003fa13f7223 */ /* 0x000fe4000001083e */
[----:B------:R-:W-:Y:S02]  /*4a30*/  FADD.FTZ R64, -R183, R64 ;  /* 0x00000040b7407221 */ /* 0x000fe40000010100 */
[----:B------:R-:W-:Y:S02]  /*4a40*/  FFMA.FTZ R65, R157, R66, -R65 ;  /* 0x000000429d417223 */ /* 0x000fe40000010841 */
[----:B------:R-:W-:-:S02]  /*4a50*/  FMUL.FTZ R66, R156, -R68 ;  /* 0x800000449c427220 */ /* 0x000fc40000410000 */
[----:B------:R-:W-:Y:S02]  /*4a60*/  FADD.FTZ R63, R184, R63 ;  /* 0x0000003fb83f7221 */ /* 0x000fe40000010000 */
[----:B------:R-:W-:Y:S02]  /*4a70*/  FMUL.FTZ R62, R160, -R64 ;  /* 0x80000040a03e7220 */ /* 0x000fe40000410000 */
[-C--:B------:R-:W-:Y:S02]  /*4a80*/  FMUL.FTZ R67, R156, -R65.reuse ;  /* 0x800000419c437220 */ /* 0x080fe40000410000 */
[----:B------:R-:W-:Y:S02]  /*4a90*/  FFMA.FTZ R66, R155, R65, -R66 ;  /* 0x000000419b427223 */ /* 0x000fe40000010842 */
[-C--:B------:R-:W-:Y:S02]  /*4aa0*/  FMUL.FTZ R65, R160, -R63.reuse ;  /* 0x8000003fa0417220 */ /* 0x080fe40000410000 */
[----:B------:R-:W-:-:S02]  /*4ab0*/  FFMA.FTZ R63, R159, R63, -R62 ;  /* 0x0000003f9f3f7223 */ /* 0x000fc4000001083e */
[----:B------:R-:W-:Y:S02]  /*4ac0*/  FFMA.FTZ R67, R155, R68, R67 ;  /* 0x000000449b437223 */ /* 0x000fe40000010043 */
[----:B------:R-:W-:Y:S02]  /*4ad0*/  FFMA.FTZ R64, R159, R64, R65 ;  /* 0x000000409f407223 */ /* 0x000fe40000010041 */
[----:B------:R-:W-:Y:S02]  /*4ae0*/  FADD.FTZ R63, R186, R63 ;  /* 0x0000003fba3f7221 */ /* 0x000fe40000010000 */
[----:B------:R-:W-:Y:S02]  /*4af0*/  FMUL.FTZ R62, R154, -R67 ;  /* 0x800000439a3e7220 */ /* 0x000fe40000410000 */
[----:B------:R-:W-:Y:S02]  /*4b00*/  FADD.FTZ R64, -R185, R64 ;  /* 0x00000040b9407221 */ /* 0x000fe40000010100 */
[----:B------:R-:W-:-:S02]  /*4b10*/  FMUL.FTZ R65, R158, -R63 ;  /* 0x8000003f9e417220 */ /* 0x000fc40000410000 */
[-C--:B------:R-:W-:Y:S02]  /*4b20*/  FMUL.FTZ R68, R154, -R66.reuse ;  /* 0x800000429a447220 */ /* 0x080fe40000410000 */
[----:B------:R-:W-:Y:S02]  /*4b30*/  FFMA.FTZ R66, R153, R66, -R62 ;  /* 0x0000004299427223 */ /* 0x000fe4000001083e */
[-C--:B------:R-:W-:Y:S02]  /*4b40*/  FMUL.FTZ R62, R158, -R64.reuse ;  /* 0x800000409e3e7220 */ /* 0x080fe40000410000 */
[C---:B------:R-:W-:Y:S02]  /*4b50*/  FFMA.FTZ R64, R157.reuse, R64, R65 ;  /* 0x000000409d407223 */ /* 0x040fe40000010041 */
[----:B------:R-:W-:Y:S02]  /*4b60*/  FFMA.FTZ R63, R157, R63, -R62 ;  /* 0x0000003f9d3f7223 */ /* 0x000fe4000001083e */
[----:B------:R-:W-:-:S02]  /*4b70*/  FADD.FTZ R64, -R187, R64 ;  /* 0x00000040bb407221 */ /* 0x000fc40000010100 */
[----:B------:R-:W-:Y:S02]  /*4b80*/  FADD.FTZ R63, R188, R63 ;  /* 0x0000003fbc3f7221 */ /* 0x000fe40000010000 */
[C---:B------:R-:W-:Y:S02]  /*4b90*/  FMUL.FTZ R62, R156.reuse, -R64 ;  /* 0x800000409c3e7220 */ /* 0x040fe40000410000 */
[-C--:B------:R-:W-:Y:S02]  /*4ba0*/  FMUL.FTZ R65, R156, -R63.reuse ;  /* 0x8000003f9c417220 */ /* 0x080fe40000410000 */
[----:B------:R-:W-:Y:S02]  /*4bb0*/  FFMA.FTZ R63, R155, R63, -R62 ;  /* 0x0000003f9b3f7223 */ /* 0x000fe4000001083e */
[C---:B0-----:R-:W-:Y:S02]  /*4bc0*/  FMUL.FTZ R62, R81.reuse, R60 ;  /* 0x0000003c513e7220 */ /* 0x041fe40000410000 */
[----:B------:R-:W-:-:S02]  /*4bd0*/  FMUL.FTZ R81, R81, R61 ;  /* 0x0000003d51517220 */ /* 0x000fc40000410000 */
[----:B------:R-:W-:Y:S02]  /*4be0*/  FFMA.FTZ R62, R80, R61, R62 ;  /* 0x0000003d503e7223 */ /* 0x000fe4000001003e */
[----:B------:R-:W-:Y:S02]  /*4bf0*/  FFMA.FTZ R68, R153, R67, R68 ;  /* 0x0000004399447223 */ /* 0x000fe40000010044 */
[----:B------:R-:W-:Y:S02]  /*4c00*/  FFMA.FTZ R64, R155, R64, R65 ;  /* 0x000000409b407223 */ /* 0x000fe40000010041 */
[----:B------:R-:W-:Y:S02]  /*4c10*/  FMUL.FTZ R69, R152, -R66 ;  /* 0x8000004298457220 */ /* 0x000fe40000410000 */
[----:B------:R-:W-:Y:S02]  /*4c20*/  FADD.FTZ R63, R190, R63 ;  /* 0x0000003fbe3f7221 */ /* 0x000fe40000010000 */
[----:B------:R-:W-:-:S02]  /*4c30*/  FFMA.FTZ R81, R80, R60, -R81 ;  /* 0x0000003c50517223 */ /* 0x000fc40000010851 */
[----:B------:R-:W-:Y:S02]  /*4c40*/  FADD.FTZ R232, RZ, R62 ;  /* 0x0000003effe87221 */ /* 0x000fe40000010000 */
[-C--:B------:R-:W-:Y:S02]  /*4c50*/  FMUL.FTZ R67, R152, -R68.reuse ;  /* 0x8000004498437220 */ /* 0x080fe40000410000 */
[----:B------:R-:W-:Y:S02]  /*4c60*/  FADD.FTZ R64, -R189, R64 ;  /* 0x00000040bd407221 */ /* 0x000fe40000010100 */
[----:B------:R-:W-:Y:S02]  /*4c70*/  FFMA.FTZ R69, R151, R68, R69 ;  /* 0x0000004497457223 */ /* 0x000fe40000010045 */
[----:B------:R-:W-:Y:S02]  /*4c80*/  FMUL.FTZ R61, R154, -R63 ;  /* 0x8000003f9a3d7220 */ /* 0x000fe40000410000 */
[----:B------:R-:W-:-:S02]  /*4c90*/  FADD.FTZ R252, R130, R81 ;  /* 0x0000005182fc7221 */ /* 0x000fc40000010000 */
[----:B------:R-:W-:Y:S02]  /*4ca0*/  FMUL.FTZ R60, R175, R232 ;  /* 0x000000e8af3c7220 */ /* 0x000fe40000410000 */
[----:B------:R-:W-:Y:S02]  /*4cb0*/  FFMA.FTZ R67, R151, R66, -R67 ;  /* 0x0000004297437223 */ /* 0x000fe40000010843 */
[-C--:B------:R-:W-:Y:S02]  /*4cc0*/  FMUL.FTZ R62, R154, -R64.reuse ;  /* 0x800000409a3e7220 */ /* 0x080fe40000410000 */
[----:B------:R-:W-:Y:S02]  /*4cd0*/  FMUL.FTZ R66, R150, -R69 ;  /* 0x8000004596427220 */ /* 0x000fe40000410000 */
[----:B------:R-:W-:Y:S02]  /*4ce0*/  FFMA.FTZ R64, R153, R64, R61 ;  /* 0x0000004099407223 */ /* 0x000fe4000001003d */
[----:B------:R-:W-:-:S02]  /*4cf0*/  FMUL.FTZ R61, R175, R252 ;  /* 0x000000fcaf3d7220 */ /* 0x000fc40000410000 */
[----:B------:R-:W-:Y:S02]  /*4d00*/  FFMA.FTZ R60, R177, R252, -R60 ;  /* 0x000000fcb13c7223 */ /* 0x000fe4000001083c */
[-C--:B------:R-:W-:Y:S02]  /*4d10*/  FMUL.FTZ R68, R150, -R67.reuse ;  /* 0x8000004396447220 */ /* 0x080fe40000410000 */
[----:B------:R-:W-:Y:S02]  /*4d20*/  FFMA.FTZ R66, R149, R67, -R66 ;  /* 0x0000004395427223 */ /* 0x000fe40000010842 */
[----:B------:R-:W-:Y:S02]  /*4d30*/  FFMA.FTZ R61, R177, R232, R61 ;  /* 0x000000e8b13d7223 */ /* 0x000fe4000001003d */
[----:B------:R-:W-:Y:S02]  /*4d40*/  FADD.FTZ R250, R131, R60 ;  /* 0x0000003c83fa7221 */ /* 0x000fe40000010000 */
[----:B------:R-:W-:-:S02]  /*4d50*/  FFMA.FTZ R68, R149, R69, R68 ;  /* 0x0000004595447223 */ /* 0x000fc40000010044 */
[----:B------:R-:W-:Y:S02]  /*4d60*/  FMUL.FTZ R69, R148, -R66 ;  /* 0x8000004294457220 */ /* 0x000fe40000410000 */
[----:B------:R-:W-:Y:S02]  /*4d70*/  FADD.FTZ R230, RZ, R61 ;  /* 0x0000003dffe67221 */ /* 0x000fe40000010000 */
[----:B------:R-:W-:Y:S02]  /*4d80*/  FMUL.FTZ R61, R172, R250 ;  /* 0x000000faac3d7220 */ /* 0x000fe40000410000 */
[-C--:B------:R-:W-:Y:S02]  /*4d90*/  FMUL.FTZ R67, R148, -R68.reuse ;  /* 0x8000004494437220 */ /* 0x080fe40000410000 */
[----:B------:R-:W-:Y:S02]  /*4da0*/  FFMA.FTZ R63, R153, R63, -R62 ;  /* 0x0000003f993f7223 */ /* 0x000fe4000001083e */
[----:B------:R-:W-:-:S02]  /*4db0*/  FFMA.FTZ R69, R147, R68, R69 ;  /* 0x0000004493457223 */ /* 0x000fc40000010045 */
[-C--:B------:R-:W-:Y:S02]  /*4dc0*/  FMUL.FTZ R60, R172, R230.reuse ;  /* 0x000000e6ac3c7220 */ /* 0x080fe40000410000 */
[----:B------:R-:W-:Y:S02]  /*4dd0*/  FFMA.FTZ R61, R173, R230, R61 ;  /* 0x000000e6ad3d7223 */ /* 0x000fe4000001003d */
[----:B------:R-:W-:Y:S02]  /*4de0*/  FFMA.FTZ R67, R147, R66, -R67 ;  /* 0x0000004293437223 */ /* 0x000fe40000010843 */
[----:B------:R-:W-:Y:S02]  /*4df0*/  FADD.FTZ R63, R192, R63 ;  /* 0x0000003fc03f7221 */ /* 0x000fe40000010000 */
[----:B------:R-:W-:Y:S02]  /*4e00*/  FMUL.FTZ R62, R146, -R69 ;  /* 0x80000045923e7220 */ /* 0x000fe40000410000 */
[----:B------:R-:W-:-:S02]  /*4e10*/  FFMA.FTZ R219, R173, R250, -R60 ;  /* 0x000000faaddb7223 */ /* 0x000fc4000001083c */
[----:B------:R-:W-:Y:S02]  /*4e20*/  FADD.FTZ R64, -R191, R64 ;  /* 0x00000040bf407221 */ /* 0x000fe40000010100 */
[----:B------:R-:W-:Y:S02]  /*4e30*/  FADD.FTZ R210, RZ, R61 ;  /* 0x0000003dffd27221 */ /* 0x000fe40000010000 */
[----:B------:R-:W-:Y:S02]  /*4e40*/  FMUL.FTZ R66, R146, -R67 ;  /* 0x8000004392427220 */ /* 0x000fe40000410000 */
[----:B------:R-:W-:Y:S02]  /*4e50*/  FMUL.FTZ R65, R152, -R63 ;  /* 0x8000003f98417220 */ /* 0x000fe40000410000 */
[----:B------:R-:W-:Y:S02]  /*4e60*/  FFMA.FTZ R67, R167, R67, -R62 ;  /* 0x00000043a7437223 */ /* 0x000fe4000001083e */
[----:B------:R-:W-:-:S02]  /*4e70*/  FADD.FTZ R219, R132, R219 ;  /* 0x000000db84db7221 */ /* 0x000fc40000010000 */
[----:B------:R-:W-:Y:S02]  /*4e80*/  FMUL.FTZ R62, R152, -R64 ;  /* 0x80000040983e7220 */ /* 0x000fe40000410000 */
[----:B------:R-:W-:Y:S02]  /*4e90*/  FMUL.FTZ R60, R170, R210 ;  /* 0x000000d2aa3c7220 */ /* 0x000fe40000410000 */
[----:B------:R-:W-:Y:S02]  /*4ea0*/  FFMA.FTZ R64, R151, R64, R65 ;  /* 0x0000004097407223 */ /* 0x000fe40000010041 */
[----:B------:R-:W-:Y:S02]  /*4eb0*/  FFMA.FTZ R66, R167, R69, R66 ;  /* 0x00000045a7427223 */ /* 0x000fe40000010042 */
[----:B------:R-:W-:Y:S02]  /*4ec0*/  FMUL.FTZ R65, R168, -R67 ;  /* 0x80000043a8417220 */ /* 0x000fe40000410000 */
[----:B------:R-:W-:-:S02]  /*4ed0*/  FMUL.FTZ R61, R170, R219 ;  /* 0x000000dbaa3d7220 */ /* 0x000fc40000410000 */
[----:B------:R-:W-:Y:S02]  /*4ee0*/  FFMA.FTZ R60, R171, R219, -R60 ;  /* 0x000000dbab3c7223 */ /* 0x000fe4000001083c */
[----:B------:R-:W-:Y:S02]  /*4ef0*/  FFMA.FTZ R63, R151, R63, -R62 ;  /* 0x0000003f973f7223 */ /* 0x000fe4000001083e */
[-C--:B------:R-:W-:Y:S02]  /*4f00*/  FMUL.FTZ R62, R168, -R66.reuse ;  /* 0x80000042a83e7220 */ /* 0x080fe40000410000 */
[----:B------:R-:W-:Y:S02]  /*4f10*/  FFMA.FTZ R65, R169, R66, R65 ;  /* 0x00000042a9417223 */ /* 0x000fe40000010041 */
[----:B------:R-:W-:Y:S02]  /*4f20*/  FFMA.FTZ R61, R171, R210, R61 ;  /* 0x000000d2ab3d7223 */ /* 0x000fe4000001003d */
[----:B------:R-:W-:-:S02]  /*4f30*/  FADD.FTZ R248, R133, R60 ;  /* 0x0000003c85f87221 */ /* 0x000fc40000010000 */
[----:B------:R-:W-:Y:S02]  /*4f40*/  FFMA.FTZ R62, R169, R67, -R62 ;  /* 0x00000043a93e7223 */ /* 0x000fe4000001083e */
[----:B------:R-:W-:Y:S02]  /*4f50*/  FMUL.FTZ R60, R170, -R65 ;  /* 0x80000041aa3c7220 */ /* 0x000fe40000410000 */
[----:B------:R-:W-:Y:S02]  /*4f60*/  FADD.FTZ R212, RZ, R61 ;  /* 0x0000003dffd47221 */ /* 0x000fe40000010000 */
[C---:B------:R-:W-:Y:S02]  /*4f70*/  FMUL.FTZ R61, R168.reuse, R248 ;  /* 0x000000f8a83d7220 */ /* 0x040fe40000410000 */
[----:B------:R-:W-:Y:S02]  /*4f80*/  FFMA.FTZ R66, R171, R62, -R60 ;  /* 0x0000003eab427223 */ /* 0x000fe4000001083c */
[----:B------:R-:W-:-:S02]  /*4f90*/  FMUL.FTZ R60, R168, R212 ;  /* 0x000000d4a83c7220 */ /* 0x000fc40000410000 */
[----:B------:R-:W-:Y:S02]  /*4fa0*/  FFMA.FTZ R61, R169, R212, R61 ;  /* 0x000000d4a93d7223 */ /* 0x000fe4000001003d */
[----:B------:R-:W-:Y:S02]  /*4fb0*/  FADD.FTZ R64, -R193, R64 ;  /* 0x00000040c1407221 */ /* 0x000fe40000010100 */
[----:B------:R-:W-:Y:S02]  /*4fc0*/  FADD.FTZ R63, R194, R63 ;  /* 0x0000003fc23f7221 */ /* 0x000fe40000010000 */
[----:B------:R-:W-:Y:S02]  /*4fd0*/  FFMA.FTZ R217, R169, R248, -R60 ;  /* 0x000000f8a9d97223 */ /* 0x000fe4000001083c */
[----:B------:R-:W-:Y:S02]  /*4fe0*/  FMUL.FTZ R68, R170, -R62 ;  /* 0x8000003eaa447220 */ /* 0x000fe40000410000 */
[----:B------:R-:W-:-:S02]  /*4ff0*/  FADD.FTZ R214, RZ, R61 ;  /* 0x0000003dffd67221 */ /* 0x000fc40000010000 */
[C---:B------:R-:W-:Y:S02]  /*5000*/  FMUL.FTZ R62, R150.reuse, -R64 ;  /* 0x80000040963e7220 */ /* 0x040fe40000410000 */
[-C--:B------:R-:W-:Y:S02]  /*5010*/  FMUL.FTZ R61, R150, -R63.reuse ;  /* 0x8000003f963d7220 */ /* 0x080fe40000410000 */
[----:B------:R-:W-:Y:S02]  /*5020*/  FADD.FTZ R217, R134, R217 ;  /* 0x000000d986d97221 */ /* 0x000fe40000010000 */
[----:B------:R-:W-:Y:S02]  /*5030*/  FMUL.FTZ R60, R146, R214 ;  /* 0x000000d6923c7220 */ /* 0x000fe40000410000 */
[C---:B------:R-:W-:Y:S02]  /*5040*/  FFMA.FTZ R63, R149.reuse, R63, -R62 ;  /* 0x0000003f953f7223 */ /* 0x040fe4000001083e */
[----:B------:R-:W-:-:S02]  /*5050*/  FFMA.FTZ R62, R149, R64, R61 ;  /* 0x00000040953e7223 */ /* 0x000fc4000001003d */
[-C--:B------:R-:W-:Y:S02]  /*5060*/  FMUL.FTZ R61, R146, R217.reuse ;  /* 0x000000d9923d7220 */ /* 0x080fe40000410000 */
[C---:B------:R-:W-:Y:S02]  /*5070*/  FFMA.FTZ R60, R167.reuse, R217, -R60 ;  /* 0x000000d9a73c7223 */ /* 0x040fe4000001083c */
[----:B------:R-:W-:Y:S02]  /*5080*/  FFMA.FTZ R61, R167, R214, R61 ;  /* 0x000000d6a73d7223 */ /* 0x000fe4000001003d */
[----:B------:R-:W-:Y:S02]  /*5090*/  FADD.FTZ R246, R135, R60 ;  /* 0x0000003c87f67221 */ /* 0x000fe40000010000 */
[----:B------:R-:W-:Y:S02]  /*50a0*/  FADD.FTZ R216, RZ, R61 ;  /* 0x0000003dffd87221 */ /* 0x000fe40000010000 */
[----:B------:R-:W-:-:S02]  /*50b0*/  FMUL.FTZ R61, R148, R246 ;  /* 0x000000f6943d7220 */ /* 0x000fc40000410000 */
[----:B------:R-:W-:Y:S02]  /*50c0*/  FFMA.FTZ R68, R171, R65, R68 ;  /* 0x00000041ab447223 */ /* 0x000fe40000010044 */
[-C--:B------:R-:W-:Y:S02]  /*50d0*/  FMUL.FTZ R60, R148, R216.reuse ;  /* 0x000000d8943c7220 */ /* 0x080fe40000410000 */
[----:B------:R-:W-:Y:S02]  /*50e0*/  FFMA.FTZ R61, R147, R216, R61 ;  /* 0x000000d8933d7223 */ /* 0x000fe4000001003d */
[C---:B------:R-:W-:Y:S02]  /*50f0*/  FMUL.FTZ R64, R172.reuse, -R68 ;  /* 0x80000044ac407220 */ /* 0x040fe40000410000 */
[----:B------:R-:W-:Y:S02]  /*5100*/  FMUL.FTZ R65, R172, -R66 ;  /* 0x80000042ac417220 */ /* 0x000fe40000410000 */
[----:B------:R-:W-:-:S02]  /*5110*/  FADD.FTZ R62, -R195, R62 ;  /* 0x0000003ec33e7221 */ /* 0x000fc40000010100 */
[----:B------:R-:W-:Y:S02]  /*5120*/  FFMA.FTZ R215, R147, R246, -R60 ;  /* 0x000000f693d77223 */ /* 0x000fe4000001083c */
[----:B------:R-:W-:Y:S02]  /*5130*/  FADD.FTZ R218, RZ, R61 ;  /* 0x0000003dffda7221 */ /* 0x000fe40000010000 */
[C---:B------:R-:W-:Y:S02]  /*5140*/  FFMA.FTZ R64, R173.reuse, R66, -R64 ;  /* 0x00000042ad407223 */ /* 0x040fe40000010840 */
[----:B------:R-:W-:Y:S02]  /*5150*/  FFMA.FTZ R66, R173, R68, R65 ;  /* 0x00000044ad427223 */ /* 0x000fe40000010041 */
[----:B------:R-:W-:Y:S02]  /*5160*/  FADD.FTZ R63, R196, R63 ;  /* 0x0000003fc43f7221 */ /* 0x000fe40000010000 */
[----:B------:R-:W-:-:S02]  /*5170*/  FMUL.FTZ R68, R148, -R62 ;  /* 0x8000003e94447220 */ /* 0x000fc40000410000 */
[----:B------:R-:W-:Y:S02]  /*5180*/  FADD.FTZ R215, R136, R215 ;  /* 0x000000d788d77221 */ /* 0x000fe40000010000 */
[----:B------:R-:W-:Y:S02]  /*5190*/  FMUL.FTZ R60, R150, R218 ;  /* 0x000000da963c7220 */ /* 0x000fe40000410000 */
[-C--:B------:R-:W-:Y:S02]  /*51a0*/  FMUL.FTZ R65, R148, -R63.reuse ;  /* 0x8000003f94417220 */ /* 0x080fe40000410000 */
[----:B------:R-:W-:Y:S02]  /*51b0*/  FFMA.FTZ R63, R147, R63, -R68 ;  /* 0x0000003f933f7223 */ /* 0x000fe40000010844 */
[-C--:B------:R-:W-:Y:S02]  /*51c0*/  FMUL.FTZ R61, R150, R215.reuse ;  /* 0x000000d7963d7220 */ /* 0x080fe40000410000 */
[----:B------:R-:W-:-:S02]  /*51d0*/  FFMA.FTZ R60, R149, R215, -R60 ;  /* 0x000000d7953c7223 */ /* 0x000fc4000001083c */
[----:B------:R-:W-:Y:S02]  /*51e0*/  FFMA.FTZ R62, R147, R62, R65 ;  /* 0x0000003e933e7223 */ /* 0x000fe40000010041 */
[----:B------:R-:W-:Y:S02]  /*51f0*/  FADD.FTZ R63, R198, R63 ;  /* 0x0000003fc63f7221 */ /* 0x000fe40000010000 */
[----:B------:R-:W-:Y:S02]  /*5200*/  FFMA.FTZ R61, R149, R218, R61 ;  /* 0x000000da953d7223 */ /* 0x000fe4000001003d */
[----:B------:R-:W-:Y:S02]  /*5210*/  FADD.FTZ R244, R137, R60 ;  /* 0x0000003c89f47221 */ /* 0x000fe40000010000 */
[----:B------:R-:W-:Y:S02]  /*5220*/  FADD.FTZ R62, -R197, R62 ;  /* 0x0000003ec53e7221 */ /* 0x000fe40000010100 */
[----:B------:R-:W-:-:S02]  /*5230*/  FMUL.FTZ R65, R146, -R63 ;  /* 0x8000003f92417220 */ /* 0x000fc40000410000 */
[----:B------:R-:W-:Y:S02]  /*5240*/  FADD.FTZ R220, RZ, R61 ;  /* 0x0000003dffdc7221 */ /* 0x000fe40000010000 */
[----:B------:R-:W-:Y:S02]  /*5250*/  FMUL.FTZ R61, R152, R244 ;  /* 0x000000f4983d7220 */ /* 0x000fe40000410000 */
[-C--:B------:R-:W-:Y:S02]  /*5260*/  FMUL.FTZ R68, R146, -R62.reuse ;  /* 0x8000003e92447220 */ /* 0x080fe40000410000 */
[----:B------:R-:W-:Y:S02]  /*5270*/  FFMA.FTZ R62, R167, R62, R65 ;  /* 0x0000003ea73e7223 */ /* 0x000fe40000010041 */
[-C--:B------:R-:W-:Y:S02]  /*5280*/  FMUL.FTZ R60, R152, R220.reuse ;  /* 0x000000dc983c7220 */ /* 0x080fe40000410000 */
[----:B------:R-:W-:-:S02]  /*5290*/  FFMA.FTZ R61, R151, R220, R61 ;  /* 0x000000dc973d7223 */ /* 0x000fc4000001003d */
[----:B------:R-:W-:Y:S02]  /*52a0*/  FFMA.FTZ R63, R167, R63, -R68 ;  /* 0x0000003fa73f7223 */ /* 0x000fe40000010844 */
[----:B------:R-:W-:Y:S02]  /*52b0*/  FADD.FTZ R62, -R199, R62 ;  /* 0x0000003ec73e7221 */ /* 0x000fe40000010100 */
[----:B------:R-:W-:Y:S02]  /*52c0*/  FFMA.FTZ R213, R151, R244, -R60 ;  /* 0x000000f497d57223 */ /* 0x000fe4000001083c */
[----:B------:R-:W-:Y:S02]  /*52d0*/  FADD.FTZ R222, RZ, R61 ;  /* 0x0000003dffde7221 */ /* 0x000fe40000010000 */
        /* <DEDUP_REMOVED lines=23> */
[----:B------:R-:W-:Y:S01]  /*5450*/  FADD.FTZ R226, RZ, R61 ;  /* 0x0000003dffe27221 */ /* 0x000fe20000010000 */
[----:B------:R-:W-:Y:S01]  /*5460*/  HFMA2.MMA R61, -RZ, RZ, 0, 0 ;  /* 0x00000000ff3d7435 */ /* 0x000fe200000001ff */
[----:B------:R-:W-:Y:S02]  /*5470*/  FADD.FTZ R63, R204, R63 ;  /* 0x0000003fcc3f7221 */ /* 0x000fe40000010000 */
[----:B------:R-:W-:-:S02]  /*5480*/  FMUL.FTZ R68, R172, -R62 ;  /* 0x8000003eac447220 */ /* 0x000fc40000410000 */
[----:B------:R-:W-:Y:S02]  /*5490*/  FADD.FTZ R211, R140, R211 ;  /* 0x000000d38cd37221 */ /* 0x000fe40000010000 */
[-C--:B------:R-:W-:Y:S02]  /*54a0*/  FMUL.FTZ R60, R158, R226.reuse ;  /* 0x000000e29e3c7220 */ /* 0x080fe40000410000 */
[-C--:B------:R-:W-:Y:S02]  /*54b0*/  FMUL.FTZ R67, R172, -R63.reuse ;  /* 0x8000003fac437220 */ /* 0x080fe40000410000 */
[----:B------:R-:W-:Y:S02]  /*54c0*/  FFMA.FTZ R65, R173, R63, -R68 ;  /* 0x0000003fad417223 */ /* 0x000fe40000010844 */
[-C--:B------:R-:W-:Y:S02]  /*54d0*/  FMUL.FTZ R63, R158, R211.reuse ;  /* 0x000000d39e3f7220 */ /* 0x080fe40000410000 */
[C---:B------:R-:W-:Y:S01]  /*54e0*/  FFMA.FTZ R240, R157.reuse, R211, -R60 ;  /* 0x000000d39df07223 */ /* 0x040fe2000001083c */
[----:B------:R-:W-:Y:S01]  /*54f0*/  MOV R60, 0x3f800000 ;  /* 0x3f800000003c7802 */ /* 0x000fe20000000f00 */
[----:B------:R-:W-:-:S02]  /*5500*/  FFMA.FTZ R228, R157, R226, R63 ;  /* 0x000000e29de47223 */ /* 0x000fc4000001003f */
[----:B------:R-:W-:Y:S02]  /*5510*/  FADD.FTZ R240, R141, R240 ;  /* 0x000000f08df07221 */ /* 0x000fe40000010000 */
[----:B------:R-:W-:Y:S02]  /*5520*/  FFMA.FTZ R68, R173, R62, R67 ;  /* 0x0000003ead447223 */ /* 0x000fe40000010043 */
[----:B------:R-:W-:Y:S01]  /*5530*/  FADD.FTZ R228, RZ, R228 ;  /* 0x000000e4ffe47221 */ /* 0x000fe20000010000 */
[----:B------:R-:W-:Y:S01]  /*5540*/  CS2R R62, SRZ ;  /* 0x00000000003e7805 */ /* 0x000fe2000001ff00 */
[----:B------:R-:W-:Y:S02]  /*5550*/  FMUL.FTZ R67, R160, R240 ;  /* 0x000000f0a0437220 */ /* 0x000fe40000410000 */
[----:B------:R-:W-:Y:S02]  /*5560*/  FADD.FTZ R70, -R205, R68 ;  /* 0x00000044cd467221 */ /* 0x000fe40000010100 */
[----:B------:R-:W-:Y:S01]  /*5570*/  FADD.FTZ R68, R206, R65 ;  /* 0x00000041ce447221 */ /* 0x000fe20000010000 */
[----:B------:R0:W1:Y:S01]  /*5580*/  @!P0 LDS.128 R60, [R73.X16+0x4990] ;  /* 0x00499000493c8984 */ /* 0x000062000000cc00 */
[-C--:B------:R-:W-:Y:S01]  /*5590*/  FMUL.FTZ R65, R160, R228.reuse ;  /* 0x000000e4a0417220 */ /* 0x080fe20000410000 */
[----:B------:R-:W-:Y:S01]  /*55a0*/  ISETP.GT.U32.AND P0, PT, R3, 0x1f, PT ;  /* 0x0000001f0300780c */ /* 0x000fe20003f04070 */
[----:B------:R-:W-:-:S02]  /*55b0*/  FFMA.FTZ R67, R159, R228, R67 ;  /* 0x000000e49f437223 */ /* 0x000fc40000010043 */
[----:B------:R-:W-:Y:S02]  /*55c0*/  FMUL.FTZ R69, R175, -R70 ;  /* 0x80000046af457220 */ /* 0x000fe40000410000 */
[----:B------:R-:W-:Y:S02]  /*55d0*/  FFMA.FTZ R65, R159, R240, -R65 ;  /* 0x000000f09f417223 */ /* 0x000fe40000010841 */
[----:B------:R-:W-:Y:S02]  /*55e0*/  FADD.FTZ R238, RZ, R67 ;  /* 0x00000043ffee7221 */ /* 0x000fe40000010000 */
[-C--:B------:R-:W-:Y:S02]  /*55f0*/  FMUL.FTZ R72, R175, -R68.reuse ;  /* 0x80000044af487220 */ /* 0x080fe40000410000 */
[----:B------:R-:W-:Y:S02]  /*5600*/  FFMA.FTZ R71, R177, R68, -R69 ;  /* 0x00000044b1477223 */ /* 0x000fe40000010845 */
[----:B------:R-:W-:-:S02]  /*5610*/  FADD.FTZ R209, R142, R65 ;  /* 0x000000418ed17221 */ /* 0x000fc40000010000 */
[C---:B------:R-:W-:Y:S02]  /*5620*/  FMUL.FTZ R68, R162.reuse, R238 ;  /* 0x000000eea2447220 */ /* 0x040fe40000410000 */
[-C--:B------:R-:W-:Y:S02]  /*5630*/  FMUL.FTZ R67, R162, R209.reuse ;  /* 0x000000d1a2437220 */ /* 0x080fe40000410000 */
[----:B------:R-:W-:Y:S02]  /*5640*/  FFMA.FTZ R68, R161, R209, -R68 ;  /* 0x000000d1a1447223 */ /* 0x000fe40000010844 */
[----:B------:R-:W-:Y:S02]  /*5650*/  FMUL.FTZ R69, R175, -R66 ;  /* 0x80000042af457220 */ /* 0x000fe40000410000 */
[----:B------:R-:W-:Y:S02]  /*5660*/  FFMA.FTZ R236, R161, R238, R67 ;  /* 0x000000eea1ec7223 */ /* 0x000fe40000010043 */
[----:B------:R-:W-:-:S02]  /*5670*/  FADD.FTZ R234, R143, R68 ;  /* 0x000000448fea7221 */ /* 0x000fc40000010000 */
[-C--:B------:R-:W-:Y:S02]  /*5680*/  FMUL.FTZ R65, R175, -R64.reuse ;  /* 0x80000040af417220 */ /* 0x080fe40000410000 */
[----:B------:R-:W-:Y:S02]  /*5690*/  FFMA.FTZ R64, R177, R64, -R69 ;  /* 0x00000040b1407223 */ /* 0x000fe40000010845 */
[----:B------:R-:W-:Y:S02]  /*56a0*/  FADD.FTZ R236, RZ, R236 ;  /* 0x000000ecffec7221 */ /* 0x000fe40000010000 */
[C---:B------:R-:W-:Y:S02]  /*56b0*/  FMUL.FTZ R69, R164.reuse, R234 ;  /* 0x000000eaa4457220 */ /* 0x040fe40000410000 */
[-C--:B------:R-:W-:Y:S02]  /*56c0*/  FMUL.FTZ R68, R164, R236.reuse ;  /* 0x000000eca4447220 */ /* 0x080fe40000410000 */
[----:B------:R-:W-:-:S02]  /*56d0*/  FFMA.FTZ R69, R163, R236, R69 ;  /* 0x000000eca3457223 */ /* 0x000fc40000010045 */
[----:B------:R-:W-:Y:S02]  /*56e0*/  FFMA.FTZ R72, R177, R70, R72 ;  /* 0x00000046b1487223 */ /* 0x000fe40000010048 */
[----:B------:R-:W-:Y:S02]  /*56f0*/  FFMA.FTZ R225, R163, R234, -R68 ;  /* 0x000000eaa3e17223 */ /* 0x000fe40000010844 */
[----:B------:R-:W-:Y:S02]  /*5700*/  FADD.FTZ R223, RZ, R69 ;  /* 0x00000045ffdf7221 */ /* 0x000fe40000010000 */
[----:B------:R-:W-:Y:S02]  /*5710*/  FFMA.FTZ R65, R177, R66, R65 ;  /* 0x00000042b1417223 */ /* 0x000fe40000010041 */
[----:B------:R-:W-:Y:S02]  /*5720*/  FADD.FTZ R67, -R207, R72 ;  /* 0x00000048cf437221 */ /* 0x000fe40000010100 */
[----:B------:R-:W-:-:S02]  /*5730*/  FADD.FTZ R66, R208, R71 ;  /* 0x00000047d0427221 */ /* 0x000fc40000010000 */
[----:B------:R-:W-:Y:S02]  /*5740*/  FADD.FTZ R225, R144, R225 ;  /* 0x000000e190e17221 */ /* 0x000fe40000010000 */
[----:B------:R-:W-:Y:S01]  /*5750*/  FMUL.FTZ R68, R166, R223 ;  /* 0x000000dfa6447220 */ /* 0x000fe20000410000 */
[----:B------:R0:W-:Y:S03]  /*5760*/  STS.128 [R174.X16+0x2b90], R64 ;  /* 0x002b9040ae007388 */ /* 0x0001e6000000cc00 */
[----:B------:R-:W-:-:S04]  /*5770*/  FFMA.FTZ R68, R165, R225, -R68 ;  /* 0x000000e1a5447223 */ /* 0x000fc80000010844 */
[----:B------:R-:W-:Y:S01]  /*5780*/  FADD.FTZ R221, R145, R68 ;  /* 0x0000004491dd7221 */ /* 0x000fe20000010000 */
[----:B------:R-:W-:Y:S06]  /*5790*/  BAR.SYNC.DEFER_BLOCKING 0x0 ;  /* 0x0000000000007b1d */ /* 0x000fec0000010000 */
[----:B------:R-:W-:Y:S05]  /*57a0*/  @P0 BRA `(.L_x_14) ;  /* 0x00000de000000947 */ /* 0x000fea0003800000 */
[----:B-1----:R-:W-:-:S05]  /*57b0*/  IMAD R227, R3, 0x50, RZ ;  /* 0x0000005003e37824 */ /* 0x002fca00078e02ff */
[----:B0-----:R-:W-:Y:S04]  /*57c0*/  LDS.128 R64, [R227+0x2bb0] ;  /* 0x002bb000e3407984 */ /* 0x001fe80000000c00 */
[----:B------:R-:W0:Y:S04]  /*57d0*/  LDS.128 R68, [R227+0x2bc0] ;  /* 0x002bc000e3447984 */ /* 0x000e280000000c00 */
[----:B------:R-:W1:Y:S04]  /*57e0*/  LDS.128 R72, [R227+0x2ba0] ;  /* 0x002ba000e3487984 */ /* 0x000e680000000c00 */
[----:B------:R-:W2:Y:S01]  /*57f0*/  LDS.128 R76, [R227+0x2b90] ;  /* 0x002b9000e34c7984 */ /* 0x000ea20000000c00 */
[----:B0-----:R-:W-:-:S04]  /*5800*/  FMUL.FTZ R81, R65, R71 ;  /* 0x0000004741517220 */ /* 0x001fc80000410000 */
[CC--:B------:R-:W-:Y:S02]  /*5810*/  FFMA.FTZ R83, R64.reuse, R70.reuse, -R81 ;  /* 0x0000004640537223 */ /* 0x0c0fe40000010851 */
[C---:B------:R-:W-:Y:S02]  /*5820*/  FMUL.FTZ R70, R65.reuse, R70 ;  /* 0x0000004641467220 */ /* 0x040fe40000410000 */
[CC--:B------:R-:W-:Y:S02]  /*5830*/  FMUL.FTZ R81, R65.reuse, R69.reuse ;  /* 0x0000004541517220 */ /* 0x0c0fe40000410000 */
[-C--:B------:R-:W-:Y:S02]  /*5840*/  FMUL.FTZ R65, R65, R68.reuse ;  /* 0x0000004441417220 */ /* 0x080fe40000410000 */
[C---:B------:R-:W-:Y:S02]  /*5850*/  FFMA.FTZ R81, R64.reuse, R68, -R81 ;  /* 0x0000004440517223 */ /* 0x040fe40000010851 */
[----:B------:R-:W-:-:S02]  /*5860*/  FFMA.FTZ R65, R64, R69, R65 ;  /* 0x0000004540417223 */ /* 0x000fc40000010041 */
[----:B------:R-:W-:Y:S01]  /*5870*/  FFMA.FTZ R70, R64, R71, R70 ;  /* 0x0000004740467223 */ /* 0x000fe20000010046 */
[----:B------:R-:W-:Y:S01]  /*5880*/  LOP3.LUT R64, R3, 0x1f, RZ, 0xc0, !PT ;  /* 0x0000001f03407812 */ /* 0x000fe200078ec0ff */
[----:B------:R-:W-:Y:S02]  /*5890*/  FADD.FTZ R66, R66, R83 ;  /* 0x0000005342427221 */ /* 0x000fe40000010000 */
[----:B------:R-:W-:Y:S01]  /*58a0*/  FADD.FTZ R67, R67, R70 ;  /* 0x0000004643437221 */ /* 0x000fe20000010000 */
[----:B------:R-:W-:Y:S01]  /*58b0*/  ISETP.NE.AND P0, PT, R64, 0x1f, PT ;  /* 0x0000001f4000780c */ /* 0x000fe20003f05270 */
[C---:B-1----:R-:W-:Y:S02]  /*58c0*/  FMUL.FTZ R64, R73.reuse, R66 ;  /* 0x0000004249407220 */ /* 0x042fe40000410000 */
[-C--:B------:R-:W-:Y:S02]  /*58d0*/  FMUL.FTZ R69, R73, R67.reuse ;  /* 0x0000004349457220 */ /* 0x080fe40000410000 */
[----:B------:R-:W-:-:S02]  /*58e0*/  FFMA.FTZ R68, R72, R67, R64 ;  /* 0x0000004348447223 */ /* 0x000fc40000010040 */
[C---:B------:R-:W-:Y:S02]  /*58f0*/  FMUL.FTZ R64, R73.reuse, R81 ;  /* 0x0000005149407220 */ /* 0x040fe40000410000 */
[C---:B------:R-:W-:Y:S02]  /*5900*/  FFMA.FTZ R69, R72.reuse, R66, -R69 ;  /* 0x0000004248457223 */ /* 0x040fe40000010845 */
[-C--:B------:R-:W-:Y:S02]  /*5910*/  FMUL.FTZ R73, R73, R65.reuse ;  /* 0x0000004149497220 */ /* 0x080fe40000410000 */
[----:B------:R-:W-:Y:S02]  /*5920*/  FFMA.FTZ R64, R72, R65, R64 ;  /* 0x0000004148407223 */ /* 0x000fe40000010040 */
[----:B------:R-:W-:Y:S02]  /*5930*/  FADD.FTZ R68, R75, R68 ;  /* 0x000000444b447221 */ /* 0x000fe40000010000 */
[----:B------:R-:W-:-:S02]  /*5940*/  FADD.FTZ R69, R74, R69 ;  /* 0x000000454a457221 */ /* 0x000fc40000010000 */
[----:B------:R-:W-:Y:S02]  /*5950*/  FFMA.FTZ R73, R72, R81, -R73 ;  /* 0x0000005148497223 */ /* 0x000fe40000010849 */
[C---:B--2---:R-:W-:Y:S02]  /*5960*/  FMUL.FTZ R65, R77.reuse, R64 ;  /* 0x000000404d417220 */ /* 0x044fe40000410000 */
[C---:B------:R-:W-:Y:S02]  /*5970*/  FMUL.FTZ R66, R77.reuse, R68 ;  /* 0x000000444d427220 */ /* 0x040fe40000410000 */
[C---:B------:R-:W-:Y:S02]  /*5980*/  FMUL.FTZ R67, R77.reuse, R69 ;  /* 0x000000454d437220 */ /* 0x040fe40000410000 */
[-C--:B------:R-:W-:Y:S02]  /*5990*/  FMUL.FTZ R77, R77, R73.reuse ;  /* 0x000000494d4d7220 */ /* 0x080fe40000410000 */
[----:B------:R-:W-:-:S02]  /*59a0*/  FFMA.FTZ R70, R76, R73, -R65 ;  /* 0x000000494c467223 */ /* 0x000fc40000010841 */
[C---:B------:R-:W-:Y:S02]  /*59b0*/  FFMA.FTZ R69, R76.reuse, R69, -R66 ;  /* 0x000000454c457223 */ /* 0x040fe40000010842 */
[C---:B------:R-:W-:Y:S02]  /*59c0*/  FFMA.FTZ R68, R76.reuse, R68, R67 ;  /* 0x000000444c447223 */ /* 0x040fe40000010043 */
[----:B------:R-:W-:Y:S01]  /*59d0*/  FFMA.FTZ R76, R76, R64, R77 ;  /* 0x000000404c4c7223 */ /* 0x000fe2000001004d */
[----:B------:R-:W-:Y:S01]  /*59e0*/  MOV R77, R70 ;  /* 0x00000046004d7202 */ /* 0x000fe20000000f00 */
[----:B------:R-:W-:Y:S02]  /*59f0*/  FADD.FTZ R75, R78, R69 ;  /* 0x000000454e4b7221 */ /* 0x000fe40000010000 */
[----:B------:R-:W-:Y:S01]  /*5a00*/  FADD.FTZ R74, R79, R68 ;  /* 0x000000444f4a7221 */ /* 0x000fe20000010000 */
[----:B------:R-:W-:Y:S05]  /*5a10*/  BRA.DIV ~URZ, `(.L_x_15) ;  /* 0x000059027f007947 */ /* 0x000fea000b800000 */
[----:B------:R0:W1:Y:S02]  /*5a20*/  SHFL.DOWN PT, R66, R70, 0x1, 0x1f ;  /* 0x08201f0046427f89 */ /* 0x00006400000e0000 */
.L_x_54:
[----:B------:R-:W-:Y:S05]  /*5a30*/  BRA.DIV ~URZ, `(.L_x_16) ;  /* 0x000059527f007947 */ /* 0x000fea000b800000 */
[----:B------:R2:W3:Y:S04]  /*5a40*/  SHFL.DOWN PT, R71, R76, 0x1, 0x1f ;  /* 0x08201f004c477f89 */ /* 0x0004e800000e0000 */
[----:B------:R2:W4:Y:S04]  /*5a50*/  SHFL.DOWN PT, R72, R75, 0x1, 0x1f ;  /* 0x08201f004b487f89 */ /* 0x00052800000e0000 */
[----:B------:R2:W0:Y:S02]  /*5a60*/  SHFL.DOWN PT, R69, R74, 0x1, 0x1f ;  /* 0x08201f004a457f89 */ /* 0x00042400000e0000 */
.L_x_55:
[----:B------:R-:W-:Y:S01]  /*5a70*/  LOP3.LUT R64, R3, 0x1f, RZ, 0xc0, !PT ;  /* 0x0000001f03407812 */ /* 0x000fe200078ec0ff */
[----:B------:R-:W-:Y:S03]  /*5a80*/  BSSY B1, `(.L_x_17) ;  /* 0x000000e000017945 */ /* 0x000fe60003800000 */
[----:B------:R-:W-:Y:S01]  /*5a90*/  ISETP.GT.U32.AND P1, PT, R64, 0x1d, PT ;  /* 0x0000001d4000780c */ /* 0x000fe20003f24070 */
[----:B------:R-:W-:Y:S07]  /*5aa0*/  @!P0 BRA `(.L_x_18) ;  /* 0x000000b000008947 */ /* 0x000fee0003800000 */
[C---:B---3--:R-:W-:Y:S02]  /*5ab0*/  FMUL.FTZ R64, R76.reuse, R71 ;  /* 0x000000474c407220 */ /* 0x048fe40000410000 */
[----:B0-----:R-:W-:-:S02]  /*5ac0*/  FMUL.FTZ R65, R76, R69 ;  /* 0x000000454c417220 */ /* 0x001fc40000410000 */
[C---:B----4-:R-:W-:Y:S02]  /*5ad0*/  FMUL.FTZ R68, R76.reuse, R72 ;  /* 0x000000484c447220 */ /* 0x050fe40000410000 */
[-C--:B-12---:R-:W-:Y:S02]  /*5ae0*/  FMUL.FTZ R76, R76, R66.reuse ;  /* 0x000000424c4c7220 */ /* 0x086fe40000410000 */
[C---:B------:R-:W-:Y:S02]  /*5af0*/  FFMA.FTZ R64, R77.reuse, R66, -R64 ;  /* 0x000000424d407223 */ /* 0x040fe40000010840 */
[C---:B------:R-:W-:Y:S02]  /*5b00*/  FFMA.FTZ R72, R77.reuse, R72, -R65 ;  /* 0x000000484d487223 */ /* 0x040fe40000010841 */
[C---:B------:R-:W-:Y:S02]  /*5b10*/  FFMA.FTZ R69, R77.reuse, R69, R68 ;  /* 0x000000454d457223 */ /* 0x040fe40000010044 */
[----:B------:R-:W-:Y:S01]  /*5b20*/  FFMA.FTZ R76, R77, R71, R76 ;  /* 0x000000474d4c7223 */ /* 0x000fe2000001004c */
[----:B------:R-:W-:Y:S01]  /*5b30*/  MOV R77, R64 ;  /* 0x00000040004d7202 */ /* 0x000fe20000000f00 */
[----:B------:R-:W-:-:S02]  /*5b40*/  FADD.FTZ R75, R75, R72 ;  /* 0x000000484b4b7221 */ /* 0x000fc40000010000 */
[----:B------:R-:W-:Y:S02]  /*5b50*/  FADD.FTZ R74, R74, R69 ;  /* 0x000000454a4a7221 */ /* 0x000fe40000010000 */
.L_x_18:
[----:B------:R-:W-:Y:S05]  /*5b60*/  BSYNC B1 ;  /* 0x0000000000017941 */ /* 0x000fea0003800000 */
.L_x_17:
[----:B------:R-:W-:Y:S05]  /*5b70*/  BRA.DIV ~URZ, `(.L_x_19) ;  /* 0x000059627f007947 */ /* 0x000fea000b800000 */
[----:B-1----:R1:W2:Y:S04]  /*5b80*/  SHFL.DOWN PT, R66, R77, 0x2, 0x1f ;  /* 0x08401f004d427f89 */ /* 0x0022a800000e0000 */
[----:B---3--:R1:W3:Y:S04]  /*5b90*/  SHFL.DOWN PT, R71, R76, 0x2, 0x1f ;  /* 0x08401f004c477f89 */ /* 0x0082e800000e0000 */
[----:B----4-:R1:W4:Y:S04]  /*5ba0*/  SHFL.DOWN PT, R72, R75, 0x2, 0x1f ;  /* 0x08401f004b487f89 */ /* 0x01032800000e0000 */
[----:B0-----:R1:W0:Y:S02]  /*5bb0*/  SHFL.DOWN PT, R69, R74, 0x2, 0x1f ;  /* 0x08401f004a457f89 */ /* 0x00122400000e0000 */
.L_x_56:
[----:B------:R-:W-:Y:S01]  /*5bc0*/  LOP3.LUT R64, R3, 0x1f, RZ, 0xc0, !PT ;  /* 0x0000001f03407812 */ /* 0x000fe200078ec0ff */
[----:B------:R-:W-:Y:S03]  /*5bd0*/  BSSY B1, `(.L_x_20) ;  /* 0x000000e000017945 */ /* 0x000fe60003800000 */
[----:B------:R-:W-:Y:S01]  /*5be0*/  ISETP.GT.U32.AND P0, PT, R64, 0x1b, PT ;  /* 0x0000001b4000780c */ /* 0x000fe20003f04070 */
[----:B------:R-:W-:Y:S07]  /*5bf0*/  @P1 BRA `(.L_x_21) ;  /* 0x000000b000001947 */ /* 0x000fee0003800000 */
        /* <DEDUP_REMOVED lines=11> */
.L_x_21:
[----:B------:R-:W-:Y:S05]  /*5cb0*/  BSYNC B1 ;  /* 0x0000000000017941 */ /* 0x000fea0003800000 */
.L_x_20:
[----:B------:R-:W-:Y:S05]  /*5cc0*/  BRA.DIV ~URZ, `(.L_x_22) ;  /* 0x000059d27f007947 */ /* 0x000fea000b800000 */
[----:B--2---:R2:W1:Y:S02]  /*5cd0*/  SHFL.DOWN PT, R66, R77, 0x4, 0x1f ;  /* 0x08801f004d427f89 */ /* 0x00446400000e0000 */
.L_x_57:
[----:B------:R-:W-:Y:S05]  /*5ce0*/  BRA.DIV ~URZ, `(.L_x_23) ;  /* 0x00005a327f007947 */ /* 0x000fea000b800000 */
[----:B---3--:R3:W2:Y:S04]  /*5cf0*/  SHFL.DOWN PT, R71, R76, 0x4, 0x1f ;  /* 0x08801f004c477f89 */ /* 0x0086a800000e0000 */
[----:B----4-:R3:W4:Y:S04]  /*5d00*/  SHFL.DOWN PT, R72, R75, 0x4, 0x1f ;  /* 0x08801f004b487f89 */ /* 0x01072800000e0000 */
[----:B0-----:R3:W0:Y:S02]  /*5d10*/  SHFL.DOWN PT, R69, R74, 0x4, 0x1f ;  /* 0x08801f004a457f89 */ /* 0x00162400000e0000 */
.L_x_58:
[----:B------:R-:W-:Y:S01]  /*5d20*/  LOP3.LUT R64, R3, 0x1f, RZ, 0xc0, !PT ;  /* 0x0000001f03407812 */ /* 0x000fe200078ec0ff */
[----:B------:R-:W-:Y:S03]  /*5d30*/  BSSY B1, `(.L_x_24) ;  /* 0x000000e000017945 */ /* 0x000fe60003800000 */
[----:B------:R-:W-:Y:S01]  /*5d40*/  ISETP.GT.U32.AND P1, PT, R64, 0x17, PT ;  /* 0x000000174000780c */ /* 0x000fe20003f24070 */
[----:B------:R-:W-:Y:S07]  /*5d50*/  @P0 BRA `(.L_x_25) ;  /* 0x000000b000000947 */ /* 0x000fee0003800000 */
[C---:B--2---:R-:W-:Y:S02]  /*5d60*/  FMUL.FTZ R64, R76.reuse, R71 ;  /* 0x000000474c407220 */ /* 0x044fe40000410000 */
[----:B0-----:R-:W-:-:S02]  /*5d70*/  FMUL.FTZ R65, R76, R69 ;  /* 0x000000454c417220 */ /* 0x001fc40000410000 */
[C---:B----4-:R-:W-:Y:S02]  /*5d80*/  FMUL.FTZ R68, R76.reuse, R72 ;  /* 0x000000484c447220 */ /* 0x050fe40000410000 */
[-C--:B-1-3--:R-:W-:Y:S02]  /*5d90*/  FMUL.FTZ R76, R76, R66.reuse ;  /* 0x000000424c4c7220 */ /* 0x08afe40000410000 */
[C---:B------:R-:W-:Y:S02]  /*5da0*/  FFMA.FTZ R64, R77.reuse, R66, -R64 ;  /* 0x000000424d407223 */ /* 0x040fe40000010840 */
[C---:B------:R-:W-:Y:S02]  /*5db0*/  FFMA.FTZ R72, R77.reuse, R72, -R65 ;  /* 0x000000484d487223 */ /* 0x040fe40000010841 */
[C---:B------:R-:W-:Y:S02]  /*5dc0*/  FFMA.FTZ R69, R77.reuse, R69, R68 ;  /* 0x000000454d457223 */ /* 0x040fe40000010044 */
[----:B------:R-:W-:Y:S01]  /*5dd0*/  FFMA.FTZ R76, R77, R71, R76 ;  /* 0x000000474d4c7223 */ /* 0x000fe2000001004c */
[----:B------:R-:W-:Y:S01]  /*5de0*/  MOV R77, R64 ;  /* 0x00000040004d7202 */ /* 0x000fe20000000f00 */
[----:B------:R-:W-:-:S02]  /*5df0*/  FADD.FTZ R75, R75, R72 ;  /* 0x000000484b4b7221 */ /* 0x000fc40000010000 */
[----:B------:R-:W-:Y:S02]  /*5e00*/  FADD.FTZ R74, R74, R69 ;  /* 0x000000454a4a7221 */ /* 0x000fe40000010000 */
.L_x_25:
[----:B------:R-:W-:Y:S05]  /*5e10*/  BSYNC B1 ;  /* 0x0000000000017941 */ /* 0x000fea0003800000 */
.L_x_24:
[----:B------:R-:W-:Y:S05]  /*5e20*/  BRA.DIV ~URZ, `(.L_x_26) ;  /* 0x00005a427f007947 */ /* 0x000fea000b800000 */
[----:B-1----:R1:W3:Y:S04]  /*5e30*/  SHFL.DOWN PT, R66, R77, 0x8, 0x1f ;  /* 0x09001f004d427f89 */ /* 0x0022e800000e0000 */
[----:B--2---:R1:W2:Y:S04]  /*5e40*/  SHFL.DOWN PT, R71, R76, 0x8, 0x1f ;  /* 0x09001f004c477f89 */ /* 0x0042a800000e0000 */
[----:B----4-:R1:W4:Y:S04]  /*5e50*/  SHFL.DOWN PT, R72, R75, 0x8, 0x1f ;  /* 0x09001f004b487f89 */ /* 0x01032800000e0000 */
[----:B0-----:R1:W0:Y:S02]  /*5e60*/  SHFL.DOWN PT, R69, R74, 0x8, 0x1f ;  /* 0x09001f004a457f89 */ /* 0x00122400000e0000 */
.L_x_59:
        /* <DEDUP_REMOVED lines=15> */
.L_x_28:
[----:B------:R-:W-:Y:S05]  /*5f60*/  BSYNC B1 ;  /* 0x0000000000017941 */ /* 0x000fea0003800000 */
.L_x_27:
[----:B------:R-:W-:Y:S05]  /*5f70*/  BRA.DIV ~URZ, `(.L_x_29) ;  /* 0x00005ab27f007947 */ /* 0x000fea000b800000 */
[----:B---3--:R3:W1:Y:S02]  /*5f80*/  SHFL.DOWN PT, R66, R77, 0x10, 0x1f ;  /* 0x0a001f004d427f89 */ /* 0x00866400000e0000 */
.L_x_60:
[----:B------:R-:W-:Y:S05]  /*5f90*/  BRA.DIV ~URZ, `(.L_x_30) ;  /* 0x00005b127f007947 */ /* 0x000fea000b800000 */
[----:B--2---:R2:W3:Y:S04]  /*5fa0*/  SHFL.DOWN PT, R71, R76, 0x10, 0x1f ;  /* 0x0a001f004c477f89 */ /* 0x0044e800000e0000 */
[----:B----4-:R2:W4:Y:S04]  /*5fb0*/  SHFL.DOWN PT, R72, R75, 0x10, 0x1f ;  /* 0x0a001f004b487f89 */ /* 0x01052800000e0000 */
[----:B0-----:R2:W0:Y:S02]  /*5fc0*/  SHFL.DOWN PT, R69, R74, 0x10, 0x1f ;  /* 0x0a001f004a457f89 */ /* 0x00142400000e0000 */
.L_x_61:
[----:B------:R-:W-:Y:S01]  /*5fd0*/  BSSY B1, `(.L_x_31) ;  /* 0x000000d000017945 */ /* 0x000fe20003800000 */
[----:B------:R-:W-:Y:S05]  /*5fe0*/  @P0 BRA `(.L_x_32) ;  /* 0x000000b000000947 */ /* 0x000fea0003800000 */
        /* <DEDUP_REMOVED lines=11> */
.L_x_32:
[----:B------:R-:W-:Y:S05]  /*60a0*/  BSYNC B1 ;  /* 0x0000000000017941 */ /* 0x000fea0003800000 */
.L_x_31:
[----:B------:R-:W-:Y:S05]  /*60b0*/  BRA.DIV ~URZ, `(.L_x_33) ;  /* 0x00005b427f007947 */ /* 0x000fea000b800000 */
[----:B------:R-:W5:Y:S04]  /*60c0*/  SHFL.IDX PT, R243, R76, RZ, 0x1f ;  /* 0x00001fff4cf37589 */ /* 0x000f6800000e0000 */
[----:B------:R-:W2:Y:S04]  /*60d0*/  SHFL.IDX PT, R241, R77, RZ, 0x1f ;  /* 0x00001fff4df17589 */ /* 0x000ea800000e0000 */
[----:B------:R4:W3:Y:S04]  /*60e0*/  SHFL.DOWN PT, R67, R77, 0x1, 0x1f ;  /* 0x08201f004d437f89 */ /* 0x0008e800000e0000 */
[----:B------:R4:W1:Y:S04]  /*60f0*/  SHFL.DOWN PT, R68, R76, 0x1, 0x1f ;  /* 0x08201f004c447f89 */ /* 0x00086800000e0000 */
[----:B------:R4:W0:Y:S04]  /*6100*/  SHFL.IDX PT, R239, R75, RZ, 0x1f ;  /* 0x00001fff4bef7589 */ /* 0x00082800000e0000 */
[----:B-1----:R4:W1:Y:S04]  /*6110*/  SHFL.DOWN PT, R66, R75, 0x1, 0x1f ;  /* 0x08201f004b427f89 */ /* 0x00286800000e0000 */
[----:B------:R4:W0:Y:S01]  /*6120*/  SHFL.IDX PT, R237, R74, RZ, 0x1f ;  /* 0x00001fff4aed7589 */ /* 0x00082200000e0000 */
[----:B-----5:R-:W-:-:S02]  /*6130*/  FMUL.FTZ R233, R63, R243 ;  /* 0x000000f33fe97220 */ /* 0x020fc40000410000 */
[-C--:B------:R-:W-:Y:S01]  /*6140*/  FMUL.FTZ R64, R62, R243.reuse ;  /* 0x000000f33e407220 */ /* 0x080fe20000410000 */
[----:B0-----:R4:W0:Y:S01]  /*6150*/  SHFL.DOWN PT, R69, R74, 0x1, 0x1f ;  /* 0x08201f004a457f89 */ /* 0x00182200000e0000 */
[----:B------:R-:W-:Y:S02]  /*6160*/  FMUL.FTZ R231, R60, R243 ;  /* 0x000000f33ce77220 */ /* 0x000fe40000410000 */
[-C--:B--2---:R-:W-:Y:S01]  /*6170*/  FFMA.FTZ R233, R62, R241.reuse, -R233 ;  /* 0x000000f13ee97223 */ /* 0x084fe200000108e9 */
[----:B------:R4:W2:Y:S01]  /*6180*/  SHFL.IDX PT, R80, R60, RZ, 0x1f ;  /* 0x00001fff3c507589 */ /* 0x0008a200000e0000 */
[-C--:B------:R-:W-:Y:S02]  /*6190*/  FFMA.FTZ R235, R63, R241.reuse, R64 ;  /* 0x000000f13feb7223 */ /* 0x080fe40000010040 */
[----:B------:R-:W-:Y:S01]  /*61a0*/  FMUL.FTZ R229, R60, R241 ;  /* 0x000000f13ce57220 */ /* 0x000fe20000410000 */
[----:B------:R4:W0:Y:S01]  /*61b0*/  SHFL.IDX PT, R78, R62, RZ, 0x1f ;  /* 0x00001fff3e4e7589 */ /* 0x00082200000e0000 */
[----:B------:R-:W-:-:S03]  /*61c0*/  FMUL.FTZ R243, R61, R243 ;  /* 0x000000f33df37220 */ /* 0x000fc60000410000 */
[----:B------:R4:W0:Y:S04]  /*61d0*/  SHFL.IDX PT, R70, R63, RZ, 0x1f ;  /* 0x00001fff3f467589 */ /* 0x00082800000e0000 */
[----:B------:R4:W0:Y:S02]  /*61e0*/  SHFL.IDX PT, R79, R61, RZ, 0x1f ;  /* 0x00001fff3d4f7589 */ /* 0x00082400000e0000 */
.L_x_62:
[----:B-1-34-:R1:W3:Y:S01]  /*61f0*/  LDS.128 R72, [R227+0x2bc0] ;  /* 0x002bc000e3487984 */ /* 0x01a2e20000000c00 */
[----:B------:R-:W-:Y:S01]  /*6200*/  ISETP.NE.AND P0, PT, R3, 0x1f, PT ;  /* 0x0000001f0300780c */ /* 0x000fe20003f05270 */
[----:B------:R-:W-:Y:S01]  /*6210*/  BSSY B1, `(.L_x_34) ;  /* 0x000000f000017945 */ /* 0x000fe20003800000 */
[----:B0-----:R-:W-:Y:S02]  /*6220*/  MOV R77, R79 ;  /* 0x0000004f004d7202 */ /* 0x001fe40000000f00 */
[----:B--2---:R-:W-:Y:S02]  /*6230*/  MOV R76, R80 ;  /* 0x00000050004c7202 */ /* 0x004fe40000000f00 */
[----:B------:R-:W-:-:S07]  /*6240*/  MOV R79, R70 ;  /* 0x00000046004f7202 */ /* 0x000fce0000000f00 */
[----:B------:R-:W-:Y:S05]  /*6250*/  @!P0 BRA `(.L_x_35) ;  /* 0x000000a000008947 */ /* 0x000fea0003800000 */
[-C--:B-1----:R-:W-:Y:S02]  /*6260*/  FMUL.FTZ R60, R79, R68.reuse ;  /* 0x000000444f3c7220 */ /* 0x082fe40000410000 */
[CC--:B------:R-:W-:Y:S02]  /*6270*/  FMUL.FTZ R62, R78.reuse, R68.reuse ;  /* 0x000000444e3e7220 */ /* 0x0c0fe40000410000 */
[-C--:B------:R-:W-:Y:S02]  /*6280*/  FFMA.FTZ R63, R78, R67.reuse, -R60 ;  /* 0x000000434e3f7223 */ /* 0x080fe4000001083c */
[-C--:B------:R-:W-:Y:S02]  /*6290*/  FMUL.FTZ R60, R77, R68.reuse ;  /* 0x000000444d3c7220 */ /* 0x080fe40000410000 */
[----:B------:R-:W-:Y:S02]  /*62a0*/  FFMA.FTZ R62, R79, R67, R62 ;  /* 0x000000434f3e7223 */ /* 0x000fe4000001003e */
[----:B------:R-:W-:-:S02]  /*62b0*/  FMUL.FTZ R68, R76, R68 ;  /* 0x000000444c447220 */ /* 0x000fc40000410000 */
[-C--:B------:R-:W-:Y:S02]  /*62c0*/  FFMA.FTZ R76, R76, R67.reuse, -R60 ;  /* 0x000000434c4c7223 */ /* 0x080fe4000001083c */
[----:B------:R-:W-:Y:S02]  /*62d0*/  FFMA.FTZ R77, R77, R67, R68 ;  /* 0x000000434d4d7223 */ /* 0x000fe40000010044 */
[----:B------:R-:W-:Y:S02]  /*62e0*/  FADD.FTZ R78, R63, R66 ;  /* 0x000000423f4e7221 */ /* 0x000fe40000010000 */
[----:B------:R-:W-:Y:S02]  /*62f0*/  FADD.FTZ R79, R62, R69 ;  /* 0x000000453e4f7221 */ /* 0x000fe40000010000 */
.L_x_35:
[----:B-1----:R-:W-:Y:S05]  /*6300*/  BSYNC B1 ;  /* 0x0000000000017941 */ /* 0x002fea0003800000 */
.L_x_34:
[----:B------:R-:W0:Y:S01]  /*6310*/  LDS.128 R68, [R227+0x2bb0] ;  /* 0x002bb000e3447984 */ /* 0x000e220000000c00 */
[C---:B---3--:R-:W-:Y:S02]  /*6320*/  FMUL.FTZ R63, R73.reuse, R79 ;  /* 0x0000004f493f7220 */ /* 0x048fe40000410000 */
[-C--:B------:R-:W-:Y:S01]  /*6330*/  FMUL.FTZ R60, R73, R78.reuse ;  /* 0x0000004e493c7220 */ /* 0x080fe20000410000 */
[----:B------:R-:W1:Y:S01]  /*6340*/  LDS.128 R64, [R227+0x2ba0] ;  /* 0x002ba000e3407984 */ /* 0x000e620000000c00 */
[----:B------:R-:W-:-:S02]  /*6350*/  FFMA.FTZ R63, R72, R78, -R63 ;  /* 0x0000004e483f7223 */ /* 0x000fc4000001083f */
[----:B------:R-:W-:Y:S01]  /*6360*/  FFMA.FTZ R60, R72, R79, R60 ;  /* 0x0000004f483c7223 */ /* 0x000fe2000001003c */
[----:B------:R2:W-:Y:S01]  /*6370*/  STS.128 [R227+0x2bc0], R76 ;  /* 0x002bc04ce3007388 */ /* 0x0005e20000000c00 */
[----:B------:R-:W-:Y:S02]  /*6380*/  FADD.FTZ R82, R74, R63 ;  /* 0x0000003f4a527221 */ /* 0x000fe40000010000 */
[----:B------:R-:W-:Y:S02]  /*6390*/  FMUL.FTZ R63, R73, R77 ;  /* 0x0000004d493f7220 */ /* 0x000fe40000410000 */
[----:B------:R-:W-:Y:S02]  /*63a0*/  FADD.FTZ R83, R75, R60 ;  /* 0x0000003c4b537221 */ /* 0x000fe40000010000 */
[-C--:B------:R-:W-:Y:S02]  /*63b0*/  FFMA.FTZ R80, R72, R76.reuse, -R63 ;  /* 0x0000004c48507223 */ /* 0x080fe4000001083f */
[----:B------:R-:W-:-:S02]  /*63c0*/  FMUL.FTZ R81, R73, R76 ;  /* 0x0000004c49517220 */ /* 0x000fc40000410000 */
[----:B------:R-:W-:Y:S02]  /*63d0*/  FFMA.FTZ R61, R61, R241, R231 ;  /* 0x000000f13d3d7223 */ /* 0x000fe400000100e7 */
[----:B------:R-:W-:-:S05]  /*63e0*/  FFMA.FTZ R81, R72, R77, R81 ;  /* 0x0000004d48517223 */ /* 0x000fca0000010051 */
[----:B------:R2:W-:Y:S01]  /*63f0*/  STS.128 [R227+0x2bb0], R80 ;  /* 0x002bb050e3007388 */ /* 0x0005e20000000c00 */
[CC--:B0-----:R-:W-:Y:S02]  /*6400*/  FMUL.FTZ R63, R69.reuse, R83.reuse ;  /* 0x00000053453f7220 */ /* 0x0c1fe40000410000 */
[CC--:B------:R-:W-:Y:S02]  /*6410*/  FMUL.FTZ R60, R69.reuse, R82.reuse ;  /* 0x00000052453c7220 */ /* 0x0c0fe40000410000 */
[C---:B------:R-:W-:Y:S02]  /*6420*/  FFMA.FTZ R63, R68.reuse, R82, -R63 ;  /* 0x00000052443f7223 */ /* 0x040fe4000001083f */
[----:B------:R-:W-:Y:S02]  /*6430*/  FFMA.FTZ R60, R68, R83, R60 ;  /* 0x00000053443c7223 */ /* 0x000fe4000001003c */
[----:B------:R-:W-:Y:S02]  /*6440*/  FADD.FTZ R74, R70, R63 ;  /* 0x0000003f464a7221 */ /* 0x000fe40000010000 */
[----:B------:R-:W-:-:S02]  /*6450*/  FMUL.FTZ R63, R69, R81 ;  /* 0x00000051453f7220 */ /* 0x000fc40000410000 */
[----:B------:R-:W-:Y:S02]  /*6460*/  FADD.FTZ R75, R71, R60 ;  /* 0x0000003c474b7221 */ /* 0x000fe40000010000 */
[-C--:B------:R-:W-:Y:S02]  /*6470*/  FMUL.FTZ R73, R69, R80.reuse ;  /* 0x0000005045497220 */ /* 0x080fe40000410000 */
[C---:B------:R-:W-:Y:S02]  /*6480*/  FFMA.FTZ R72, R68.reuse, R80, -R63 ;  /* 0x0000005044487223 */ /* 0x040fe4000001083f */
[----:B------:R-:W-:Y:S02]  /*6490*/  FFMA.FTZ R73, R68, R81, R73 ;  /* 0x0000005144497223 */ /* 0x000fe40000010049 */
[C---:B-1----:R-:W-:Y:S02]  /*64a0*/  FMUL.FTZ R69, R65.reuse, R75 ;  /* 0x0000004b41457220 */ /* 0x042fe40000410000 */
[C---:B------:R-:W-:Y:S01]  /*64b0*/  FMUL.FTZ R62, R65.reuse, R74 ;  /* 0x0000004a413e7220 */ /* 0x040fe20000410000 */
[----:B------:R2:W-:Y:S01]  /*64c0*/  STS.128 [R227+0x2ba0], R72 ;  /* 0x002ba048e3007388 */ /* 0x0005e20000000c00 */
[----:B------:R-:W-:-:S02]  /*64d0*/  FMUL.FTZ R60, R65, R72 ;  /* 0x00000048413c7220 */ /* 0x000fc40000410000 */
[----:B------:R-:W-:Y:S02]  /*64e0*/  FMUL.FTZ R63, R65, R73 ;  /* 0x00000049413f7220 */ /* 0x000fe40000410000 */
[C---:B------:R-:W-:Y:S02]  /*64f0*/  FFMA.FTZ R69, R64.reuse, R74, -R69 ;  /* 0x0000004a40457223 */ /* 0x040fe40000010845 */
[C---:B------:R-:W-:Y:S02]  /*6500*/  FFMA.FTZ R62, R64.reuse, R75, R62 ;  /* 0x0000004b403e7223 */ /* 0x040fe4000001003e */
[C---:B------:R-:W-:Y:S02]  /*6510*/  FFMA.FTZ R65, R64.reuse, R73, R60 ;  /* 0x0000004940417223 */ /* 0x040fe4000001003c */
[----:B------:R-:W-:Y:S02]  /*6520*/  FFMA.FTZ R64, R64, R72, -R63 ;  /* 0x0000004840407223 */ /* 0x000fe4000001083f */
[----:B------:R-:W-:-:S02]  /*6530*/  FADD.FTZ R66, R66, R69 ;  /* 0x0000004542427221 */ /* 0x000fc40000010000 */
[----:B------:R-:W-:Y:S02]  /*6540*/  FADD.FTZ R67, R67, R62 ;  /* 0x0000003e43437221 */ /* 0x000fe40000010000 */
[----:B------:R-:W-:Y:S02]  /*6550*/  FADD.FTZ R60, -R243, R229 ;  /* 0x000000e5f33c7221 */ /* 0x000fe40000010100 */
[----:B------:R-:W-:Y:S01]  /*6560*/  FADD.FTZ R62, R233, R239 ;  /* 0x000000efe93e7221 */ /* 0x000fe20000010000 */
[----:B------:R2:W-:Y:S01]  /*6570*/  STS.128 [R227+0x2b90], R64 ;  /* 0x002b9040e3007388 */ /* 0x0005e20000000c00 */
[----:B------:R-:W-:-:S03]  /*6580*/  FADD.FTZ R63, R235, R237 ;  /* 0x000000edeb3f7221 */ /* 0x000fc60000010000 */
.L_x_14:
[----:B-1----:R-:W-:Y:S05]  /*6590*/  BSYNC B0 ;  /* 0x0000000000007941 */ /* 0x002fea0003800000 */
.L_x_13:
[----:B------:R-:W-:Y:S01]  /*65a0*/  WARPSYNC 0xffffffff ;  /* 0xffffffff00007948 */ /* 0x000fe20003800000 */
[----:B------:R-:W-:Y:S01]  /*65b0*/  BAR.SYNC.DEFER_BLOCKING 0x0 ;  /* 0x0000000000007b1d */ /* 0x000fe20000010000 */
[----:B------:R-:W-:Y:S01]  /*65c0*/  ISETP.NE.AND P2, PT, R3, RZ, PT ;  /* 0x000000ff0300720c */ /* 0x000fe20003f45270 */
[----:B--2---:R-:W-:Y:S01]  /*65d0*/  FADD.FTZ R81, R55, UR4 ;  /* 0x0000000437517e21 */ /* 0x004fe20008010000 */
[----:B------:R-:W-:Y:S01]  /*65e0*/  MOV R70, UR7 ;  /* 0x0000000700467c02 */ /* 0x000fe20008000f00 */
[----:B------:R-:W-:Y:S01]  /*65f0*/  FADD.FTZ R78, R42, UR4 ;  /* 0x000000042a4e7e21 */ /* 0x000fe20008010000 */
[C---:B------:R-:W-:Y:S01]  /*6600*/  ISETP.GT.AND P0, PT, R4.reuse, 0x1e, PT ;  /* 0x0000001e0400780c */ /* 0x040fe20003f04270 */
[----:B------:R-:W-:Y:S01]  /*6610*/  BSSY B0, `(.L_x_36) ;  /* 0x0000201000007945 */ /* 0x000fe20003800000 */
[----:B------:R-:W-:Y:S01]  /*6620*/  ISETP.NE.AND P1, PT, R4, RZ, PT ;  /* 0x000000ff0400720c */ /* 0x000fe20003f25270 */
[----:B0-----:R-:W0:Y:S06]  /*6630*/  LDS.64 R64, [R174.X16+0x2b98] ;  /* 0x002b9800ae407984 */ /* 0x001e2c000000ca00 */
[----:B------:R1:W-:Y:S02]  /*6640*/  @!P2 STS.128 [R70.X16+0x4990], R60 ;  /* 0x0049903c4600a388 */ /* 0x0003e4000000cc00 */
[----:B-1----:R-:W-:-:S02]  /*6650*/  FADD.FTZ R70, R54, UR4 ;  /* 0x0000000436467e21 */ /* 0x002fc40008010000 */
[CC--:B0-----:R-:W-:Y:S02]  /*6660*/  FMUL.FTZ R66, R64.reuse, -R99.reuse ;  /* 0x8000006340427220 */ /* 0x0c1fe40000410000 */
[C---:B------:R-:W-:Y:S02]  /*6670*/  FMUL.FTZ R99, R65.reuse, -R99 ;  /* 0x8000006341637220 */ /* 0x040fe40000410000 */
[-C--:B------:R-:W-:Y:S02]  /*6680*/  FFMA.FTZ R65, R65, R98.reuse, R66 ;  /* 0x0000006241417223 */ /* 0x080fe40000010042 */
[----:B------:R-:W-:Y:S02]  /*6690*/  FFMA.FTZ R99, R64, R98, -R99 ;  /* 0x0000006240637223 */ /* 0x000fe40000010863 */
[----:B------:R-:W-:Y:S02]  /*66a0*/  FADD.FTZ R176, -R176, R65 ;  /* 0x00000041b0b07221 */ /* 0x000fe40000010100 */
[----:B------:R-:W-:-:S02]  /*66b0*/  FADD.FTZ R178, R178, R99 ;  /* 0x00000063b2b27221 */ /* 0x000fc40000010000 */
[C---:B------:R-:W-:Y:S02]  /*66c0*/  FMUL.FTZ R64, R166.reuse, -R176 ;  /* 0x800000b0a6407220 */ /* 0x040fe40000410000 */
[-C--:B------:R-:W-:Y:S02]  /*66d0*/  FMUL.FTZ R66, R166, -R178.reuse ;  /* 0x800000b2a6427220 */ /* 0x080fe40000410000 */
[C---:B------:R-:W-:Y:S02]  /*66e0*/  FFMA.FTZ R65, R165.reuse, R178, -R64 ;  /* 0x000000b2a5417223 */ /* 0x040fe40000010840 */
[----:B------:R-:W-:Y:S02]  /*66f0*/  FFMA.FTZ R66, R165, R176, R66 ;  /* 0x000000b0a5427223 */ /* 0x000fe40000010042 */
[----:B------:R-:W-:Y:S02]  /*6700*/  FADD.FTZ R65, R180, R65 ;  /* 0x00000041b4417221 */ /* 0x000fe40000010000 */
[----:B------:R-:W-:-:S02]  /*6710*/  FADD.FTZ R179, -R179, R66 ;  /* 0x00000042b3b37221 */ /* 0x000fc40000010100 */
[C---:B------:R-:W-:Y:S02]  /*6720*/  FMUL.FTZ R64, R164.reuse, -R65 ;  /* 0x80000041a4407220 */ /* 0x040fe40000410000 */
[-C--:B------:R-:W-:Y:S02]  /*6730*/  FMUL.FTZ R164, R164, -R179.reuse ;  /* 0x800000b3a4a47220 */ /* 0x080fe40000410000 */
[C---:B------:R-:W-:Y:S02]  /*6740*/  FFMA.FTZ R64, R163.reuse, R179, R64 ;  /* 0x000000b3a3407223 */ /* 0x040fe40000010040 */
[----:B------:R-:W-:Y:S02]  /*6750*/  FFMA.FTZ R163, R163, R65, -R164 ;  /* 0x00000041a3a37223 */ /* 0x000fe400000108a4 */
[----:B------:R-:W-:Y:S02]  /*6760*/  FADD.FTZ R181, -R181, R64 ;  /* 0x00000040b5b57221 */ /* 0x000fe40000010100 */
[----:B------:R-:W-:-:S02]  /*6770*/  FADD.FTZ R182, R182, R163 ;  /* 0x000000a3b6b67221 */ /* 0x000fc40000010000 */
[CC--:B------:R-:W-:Y:S02]  /*6780*/  FMUL.FTZ R64, R162.reuse, -R181.reuse ;  /* 0x800000b5a2407220 */ /* 0x0c0fe40000410000 */
        /* <DEDUP_REMOVED lines=29> */
[----:B------:R-:W-:Y:S02]  /*6960*/  FFMA.FTZ R66, R97, R252, RZ ;  /* 0x000000fc61427223 */ /* 0x000fe400000100ff */
[C---:B------:R-:W-:Y:S02]  /*6970*/  FMUL.FTZ R64, R152.reuse, -R71 ;  /* 0x8000004798407220 */ /* 0x040fe40000410000 */
[-C--:B------:R-:W-:Y:S02]  /*6980*/  FMUL.FTZ R152, R152, -R191.reuse ;  /* 0x800000bf98987220 */ /* 0x080fe40000410000 */
[----:B------:R-:W-:Y:S02]  /*6990*/  FFMA.FTZ R66, R101, R250, R66 ;  /* 0x000000fa65427223 */ /* 0x000fe40000010042 */
[C---:B------:R-:W-:Y:S02]  /*69a0*/  FFMA.FTZ R64, R151.reuse, R191, R64 ;  /* 0x000000bf97407223 */ /* 0x040fe40000010040 */
[----:B------:R-:W-:-:S02]  /*69b0*/  FFMA.FTZ R151, R151, R71, -R152 ;  /* 0x0000004797977223 */ /* 0x000fc40000010898 */
[----:B------:R-:W-:Y:S02]  /*69c0*/  FFMA.FTZ R66, R103, R219, R66 ;  /* 0x000000db67427223 */ /* 0x000fe40000010042 */
[----:B------:R-:W-:Y:S02]  /*69d0*/  FADD.FTZ R193, -R193, R64 ;  /* 0x00000040c1c17221 */ /* 0x000fe40000010100 */
[----:B------:R-:W-:Y:S02]  /*69e0*/  FADD.FTZ R194, R194, R151 ;  /* 0x00000097c2c27221 */ /* 0x000fe40000010000 */
[----:B------:R-:W-:Y:S02]  /*69f0*/  FFMA.FTZ R68, R105, R248, R66 ;  /* 0x000000f869447223 */ /* 0x000fe40000010042 */
[----:B------:R-:W-:Y:S02]  /*6a00*/  FMUL.FTZ R64, R150, -R193 ;  /* 0x800000c196407220 */ /* 0x000fe40000410000 */
[----:B------:R-:W-:-:S02]  /*6a10*/  FFMA.FTZ R66, R97, -R232, RZ ;  /* 0x800000e861427223 */ /* 0x000fc400000100ff */
[-C--:B------:R-:W-:Y:S02]  /*6a20*/  FMUL.FTZ R150, R150, -R194.reuse ;  /* 0x800000c296967220 */ /* 0x080fe40000410000 */
[----:B------:R-:W-:Y:S02]  /*6a30*/  FFMA.FTZ R73, R149, R194, -R64 ;  /* 0x000000c295497223 */ /* 0x000fe40000010840 */
[----:B------:R-:W-:Y:S02]  /*6a40*/  FFMA.FTZ R66, R101, -R230, R66 ;  /* 0x800000e665427223 */ /* 0x000fe40000010042 */
[----:B------:R-:W-:Y:S02]  /*6a50*/  FFMA.FTZ R150, R149, R193, R150 ;  /* 0x000000c195967223 */ /* 0x000fe40000010096 */
[----:B------:R-:W-:Y:S02]  /*6a60*/  FADD.FTZ R73, R196, R73 ;  /* 0x00000049c4497221 */ /* 0x000fe40000010000 */
[----:B------:R-:W-:-:S02]  /*6a70*/  FFMA.FTZ R66, R103, -R210, R66 ;  /* 0x800000d267427223 */ /* 0x000fc40000010042 */
[----:B------:R-:W-:Y:S02]  /*6a80*/  FADD.FTZ R195, -R195, R150 ;  /* 0x00000096c3c37221 */ /* 0x000fe40000010100 */
[C---:B------:R-:W-:Y:S02]  /*6a90*/  FMUL.FTZ R64, R148.reuse, -R73 ;  /* 0x8000004994407220 */ /* 0x040fe40000410000 */
[----:B------:R-:W-:Y:S02]  /*6aa0*/  FFMA.FTZ R68, R107, R217, R68 ;  /* 0x000000d96b447223 */ /* 0x000fe40000010044 */
[----:B------:R-:W-:Y:S02]  /*6ab0*/  FFMA.FTZ R66, R105, -R212, R66 ;  /* 0x800000d469427223 */ /* 0x000fe40000010042 */
[-C--:B------:R-:W-:Y:S02]  /*6ac0*/  FMUL.FTZ R148, R148, -R195.reuse ;  /* 0x800000c394947220 */ /* 0x080fe40000410000 */
[----:B------:R-:W-:-:S02]  /*6ad0*/  FFMA.FTZ R64, R147, R195, R64 ;  /* 0x000000c393407223 */ /* 0x000fc40000010040 */
[----:B------:R-:W-:Y:S02]  /*6ae0*/  FFMA.FTZ R68, R109, R246, R68 ;  /* 0x000000f66d447223 */ /* 0x000fe40000010044 */
[----:B------:R-:W-:Y:S02]  /*6af0*/  FFMA.FTZ R66, R107, -R214, R66 ;  /* 0x800000d66b427223 */ /* 0x000fe40000010042 */
[----:B------:R-:W-:Y:S02]  /*6b00*/  FFMA.FTZ R147, R147, R73, -R148 ;  /* 0x0000004993937223 */ /* 0x000fe40000010894 */
[----:B------:R-:W-:Y:S02]  /*6b10*/  FADD.FTZ R197, -R197, R64 ;  /* 0x00000040c5c57221 */ /* 0x000fe40000010100 */
[----:B------:R-:W-:Y:S02]  /*6b20*/  FFMA.FTZ R68, R111, R215, R68 ;  /* 0x000000d76f447223 */ /* 0x000fe40000010044 */
[----:B------:R-:W-:-:S02]  /*6b30*/  FFMA.FTZ R66, R109, -R216, R66 ;  /* 0x800000d86d427223 */ /* 0x000fc40000010042 */
[----:B------:R-:W-:Y:S02]  /*6b40*/  FADD.FTZ R198, R198, R147 ;  /* 0x00000093c6c67221 */ /* 0x000fe40000010000 */
[C---:B------:R-:W-:Y:S02]  /*6b50*/  FMUL.FTZ R60, R146.reuse, -R197 ;  /* 0x800000c5923c7220 */ /* 0x040fe40000410000 */
[----:B------:R-:W-:Y:S02]  /*6b60*/  FFMA.FTZ R68, R113, R244, R68 ;  /* 0x000000f471447223 */ /* 0x000fe40000010044 */
[----:B------:R-:W-:Y:S02]  /*6b70*/  FFMA.FTZ R66, R111, -R218, R66 ;  /* 0x800000da6f427223 */ /* 0x000fe40000010042 */
[-C--:B------:R-:W-:Y:S02]  /*6b80*/  FMUL.FTZ R146, R146, -R198.reuse ;  /* 0x800000c692927220 */ /* 0x080fe40000410000 */
[----:B------:R-:W-:-:S02]  /*6b90*/  FFMA.FTZ R75, R167, R198, -R60 ;  /* 0x000000c6a74b7223 */ /* 0x000fc4000001083c */
[----:B------:R-:W-:Y:S02]  /*6ba0*/  FFMA.FTZ R68, R115, R213, R68 ;  /* 0x000000d573447223 */ /* 0x000fe40000010044 */
[----:B------:R-:W-:Y:S02]  /*6bb0*/  FFMA.FTZ R66, R113, -R220, R66 ;  /* 0x800000dc71427223 */ /* 0x000fe40000010042 */
[----:B------:R-:W-:Y:S02]  /*6bc0*/  FFMA.FTZ R146, R167, R197, R146 ;  /* 0x000000c5a7927223 */ /* 0x000fe40000010092 */
[----:B------:R-:W-:Y:S02]  /*6bd0*/  FADD.FTZ R75, R200, R75 ;  /* 0x0000004bc84b7221 */ /* 0x000fe40000010000 */
[----:B------:R-:W-:Y:S02]  /*6be0*/  FFMA.FTZ R68, R117, R242, R68 ;  /* 0x000000f275447223 */ /* 0x000fe40000010044 */
        /* <DEDUP_REMOVED lines=13> */
[----:B------:R-:W-:Y:S02]  /*6cc0*/  FMUL.FTZ R166, R166, R225 ;  /* 0x000000e1a6a67220 */ /* 0x000fe40000410000 */
[----:B------:R-:W-:Y:S02]  /*6cd0*/  FADD.FTZ R202, R202, R169 ;  /* 0x000000a9caca7221 */ /* 0x000fe40000010000 */
[----:B------:R-:W-:Y:S02]  /*6ce0*/  FMUL.FTZ R60, R170, -R201 ;  /* 0x800000c9aa3c7220 */ /* 0x000fe40000410000 */
[----:B------:R-:W-:Y:S02]  /*6cf0*/  FFMA.FTZ R68, R125, R234, R68 ;  /* 0x000000ea7d447223 */ /* 0x000fe40000010044 */
[----:B------:R-:W-:Y:S02]  /*6d00*/  FMUL.FTZ R61, R178, UR18 ;  /* 0x00000012b23d7c20 */ /* 0x000fe40008410000 */
[----:B------:R-:W-:-:S02]  /*6d10*/  FFMA.FTZ R66, R123, -R238, R66 ;  /* 0x800000ee7b427223 */ /* 0x000fc40000010042 */
[----:B------:R-:W-:Y:S02]  /*6d20*/  FFMA.FTZ R165, R165, R223, R166 ;  /* 0x000000dfa5a57223 */ /* 0x000fe400000100a6 */
[-C--:B------:R-:W-:Y:S02]  /*6d30*/  FMUL.FTZ R170, R170, -R202.reuse ;  /* 0x800000caaaaa7220 */ /* 0x080fe40000410000 */
[C---:B------:R-:W-:Y:S02]  /*6d40*/  FMUL.FTZ R63, R176.reuse, UR18 ;  /* 0x00000012b03f7c20 */ /* 0x040fe40008410000 */
[----:B------:R-:W-:Y:S02]  /*6d50*/  FFMA.FTZ R77, R171, R202, -R60 ;  /* 0x000000caab4d7223 */ /* 0x000fe4000001083c */
[----:B------:R-:W-:Y:S02]  /*6d60*/  FFMA.FTZ R62, R127, R225, R68 ;  /* 0x000000e17f3e7223 */ /* 0x000fe40000010044 */
[----:B------:R-:W-:-:S02]  /*6d70*/  FFMA.FTZ R79, R176, UR17, -R61 ;  /* 0x00000011b04f7c23 */ /* 0x000fc4000801083d */
[----:B------:R-:W-:Y:S02]  /*6d80*/  FFMA.FTZ R66, R125, -R236, R66 ;  /* 0x800000ec7d427223 */ /* 0x000fe40000010042 */
[----:B------:R-:W-:Y:S02]  /*6d90*/  FMUL.FTZ R176, R81, R176 ;  /* 0x000000b051b07220 */ /* 0x000fe40000410000 */
[----:B------:R-:W-:Y:S02]  /*6da0*/  FADD.FTZ R60, RZ, R165 ;  /* 0x000000a5ff3c7221 */ /* 0x000fe40000010000 */
[----:B------:R-:W-:Y:S02]  /*6db0*/  FFMA.FTZ R170, R171, R201, R170 ;  /* 0x000000c9abaa7223 */ /* 0x000fe400000100aa */
[----:B------:R-:W-:Y:S02]  /*6dc0*/  FFMA.FTZ R68, R178, UR17, R63 ;  /* 0x00000011b2447c23 */ /* 0x000fe4000801003f */
[----:B------:R-:W-:-:S02]  /*6dd0*/  FFMA.FTZ R62, R129, R221, R62 ;  /* 0x000000dd813e7223 */ /* 0x000fc4000001003e */
[----:B------:R-:W-:Y:S02]  /*6de0*/  FMUL.FTZ R61, R81, R178 ;  /* 0x000000b2513d7220 */ /* 0x000fe40000410000 */
[----:B------:R-:W-:Y:S02]  /*6df0*/  FFMA.FTZ R63, R127, -R223, R66 ;  /* 0x800000df7f3f7223 */ /* 0x000fe40000010042 */
[----:B------:R-:W-:Y:S02]  /*6e00*/  FADD.FTZ R221, -R145, R221 ;  /* 0x000000dd91dd7221 */ /* 0x000fe40000010100 */
[----:B------:R-:W-:Y:S02]  /*6e10*/  FMUL.FTZ R64, R60, R176 ;  /* 0x000000b03c407220 */ /* 0x000fe40000410000 */
[----:B------:R-:W-:Y:S02]  /*6e20*/  FADD.FTZ R203, -R203, R170 ;  /* 0x000000aacbcb7221 */ /* 0x000fe40000010100 */
[----:B------:R-:W-:-:S02]  /*6e30*/  FADD.FTZ R77, R204, R77 ;  /* 0x0000004dcc4d7221 */ /* 0x000fc40000010000 */
[C---:B------:R-:W-:Y:S02]  /*6e40*/  FMUL.FTZ R79, R60.reuse, R79 ;  /* 0x0000004f3c4f7220 */ /* 0x040fe40000410000 */
[----:B------:R-:W-:Y:S02]  /*6e50*/  FFMA.FTZ R63, R129, -R60, R63 ;  /* 0x8000003c813f7223 */ /* 0x000fe4000001003f */
[----:B------:R-:W-:Y:S02]  /*6e60*/  FMUL.FTZ R66, R60, R61 ;  /* 0x0000003d3c427220 */ /* 0x000fe40000410000 */
[----:B------:R-:W-:Y:S02]  /*6e70*/  FFMA.FTZ R60, R61, R221, R64 ;  /* 0x000000dd3d3c7223 */ /* 0x000fe40000010040 */
[C---:B------:R-:W-:Y:S02]  /*6e80*/  FMUL.FTZ R64, R172.reuse, -R203 ;  /* 0x800000cbac407220 */ /* 0x040fe40000410000 */
[----:B------:R-:W-:-:S02]  /*6e90*/  FMUL.FTZ R172, R172, -R77 ;  /* 0x8000004dacac7220 */ /* 0x000fc40000410000 */
[----:B------:R-:W-:Y:S02]  /*6ea0*/  FFMA.FTZ R68, R68, R221, R79 ;  /* 0x000000dd44447223 */ /* 0x000fe4000001004f */
[C---:B------:R-:W-:Y:S02]  /*6eb0*/  FFMA.FTZ R79, R173.reuse, R77, -R64 ;  /* 0x0000004dad4f7223 */ /* 0x040fe40000010840 */
[----:B------:R-:W-:Y:S02]  /*6ec0*/  FFMA.FTZ R64, R173, R203, R172 ;  /* 0x000000cbad407223 */ /* 0x000fe400000100ac */
[----:B------:R-:W-:Y:S02]  /*6ed0*/  FADD.FTZ R206, R206, R79 ;  /* 0x0000004fcece7221 */ /* 0x000fe40000010000 */
[----:B------:R-:W-:Y:S02]  /*6ee0*/  FADD.FTZ R64, -R205, R64 ;  /* 0x00000040cd407221 */ /* 0x000fe40000010100 */
[----:B------:R-:W-:-:S02]  /*6ef0*/  FFMA.FTZ R83, R39, R178, R68 ;  /* 0x000000b227537223 */ /* 0x000fc40000010044 */
[C---:B------:R-:W-:Y:S02]  /*6f00*/  FMUL.FTZ R68, R175.reuse, -R64 ;  /* 0x80000040af447220 */ /* 0x040fe40000410000 */
[----:B------:R-:W-:Y:S02]  /*6f10*/  FMUL.FTZ R175, R175, -R206 ;  /* 0x800000ceafaf7220 */ /* 0x000fe40000410000 */
[----:B------:R-:W-:Y:S02]  /*6f20*/  FADD.FTZ R128, R61, R128 ;  /* 0x000000803d807221 */ /* 0x000fe40000010000 */
[----:B------:R-:W-:Y:S02]  /*6f30*/  FFMA.FTZ R61, R221, R176, -R66 ;  /* 0x000000b0dd3d7223 */ /* 0x000fe40000010842 */
[----:B------:R-:W-:Y:S02]  /*6f40*/  FMUL.FTZ R66, R65, UR18 ;  /* 0x0000001241427c20 */ /* 0x000fe40008410000 */
[----:B------:R-:W-:-:S02]  /*6f50*/  FFMA.FTZ R79, R177, R206, -R68 ;  /* 0x000000ceb14f7223 */ /* 0x000fc40000010844 */
[----:B------:R-:W-:Y:S02]  /*6f60*/  FFMA.FTZ R72, R177, R64, R175 ;  /* 0x00000040b1487223 */ /* 0x000fe400000100af */
[----:B------:R-:W-:Y:S02]  /*6f70*/  FMUL.FTZ R74, R70, R179 ;  /* 0x000000b3464a7220 */ /* 0x000fe40000410000 */
[----:B------:R-:W-:Y:S02]  /*6f80*/  FFMA.FTZ R66, R179, UR17, -R66 ;  /* 0x00000011b3427c23 */ /* 0x000fe40008010842 */
[----:B------:R-:W-:Y:S02]  /*6f90*/  FADD.FTZ R208, R208, R79 ;  /* 0x0000004fd0d07221 */ /* 0x000fe40000010000 */
[----:B------:R-:W-:Y:S02]  /*6fa0*/  FMUL.FTZ R70, R70, R65 ;  /* 0x0000004146467220 */ /* 0x000fe40000410000 */
[----:B------:R-:W-:-:S02]  /*6fb0*/  FADD.FTZ R207, -R207, R72 ;  /* 0x00000048cfcf7221 */ /* 0x000fc40000010100 */
[----:B------:R-:W-:Y:S02]  /*6fc0*/  FADD.FTZ R79, R40, UR4 ;  /* 0x00000004284f7e21 */ /* 0x000fe40008010000 */
[----:B------:R-:W-:Y:S02]  /*6fd0*/  FADD.FTZ R147, R41, UR4 ;  /* 0x0000000429937e21 */ /* 0x000fe40008010000 */
[C---:B------:R-:W-:Y:S02]  /*6fe0*/  FMUL.FTZ R76, R223.reuse, R74 ;  /* 0x0000004adf4c7220 */ /* 0x040fe40000410000 */
[C---:B------:R-:W-:Y:S02]  /*6ff0*/  FMUL.FTZ R66, R223.reuse, R66 ;  /* 0x00000042df427220 */ /* 0x040fe40000410000 */
[----:B------:R-:W-:Y:S02]  /*7000*/  FADD.FTZ R225, -R144, R225 ;  /* 0x000000e190e17221 */ /* 0x000fe40000010100 */
[----:B------:R-:W-:-:S02]  /*7010*/  FMUL.FTZ R223, R223, R70 ;  /* 0x00000046dfdf7220 */ /* 0x000fc40000410000 */
[C---:B------:R-:W-:Y:S02]  /*7020*/  FMUL.FTZ R99, R79.reuse, R207 ;  /* 0x000000cf4f637220 */ /* 0x040fe40000410000 */
[----:B------:R-:W-:Y:S02]  /*7030*/  FMUL.FTZ R79, R79, R208 ;  /* 0x000000d04f4f7220 */ /* 0x000fe40000410000 */
[----:B------:R-:W-:Y:S02]  /*7040*/  FMUL.FTZ R81, R147, R206 ;  /* 0x000000ce93517220 */ /* 0x000fe40000410000 */
[C---:B------:R-:W-:Y:S02]  /*7050*/  FADD.FTZ R126, R70.reuse, R126 ;  /* 0x0000007e467e7221 */ /* 0x040fe40000010000 */
[----:B------:R-:W-:Y:S02]  /*7060*/  FFMA.FTZ R68, R225, R74, -R223 ;  /* 0x0000004ae1447223 */ /* 0x000fe400000108df */
[----:B------:R-:W-:-:S02]  /*7070*/  FFMA.FTZ R70, R70, R225, R76 ;  /* 0x000000e146467223 */ /* 0x000fc4000001004c */
[----:B------:R-:W-:Y:S02]  /*7080*/  FADD.FTZ R252, -R130, R252 ;  /* 0x000000fc82fc7221 */ /* 0x000fe40000010100 */
[----:B------:R-:W-:Y:S02]  /*7090*/  FMUL.FTZ R74, R232, R79 ;  /* 0x0000004fe84a7220 */ /* 0x000fe40000410000 */
[----:B------:R-:W-:Y:S02]  /*70a0*/  FADD.FTZ R250, -R131, R250 ;  /* 0x000000fa83fa7221 */ /* 0x000fe40000010100 */
[----:B------:R-:W-:Y:S02]  /*70b0*/  FMUL.FTZ R147, R147, R64 ;  /* 0x0000004093937220 */ /* 0x000fe40000410000 */
[----:B------:R-:W-:Y:S02]  /*70c0*/  FMUL.FTZ R76, R230, R81 ;  /* 0x00000051e64c7220 */ /* 0x000fe40000410000 */
[----:B------:R-:W-:-:S02]  /*70d0*/  FMUL.FTZ R72, R232, R99 ;  /* 0x00000063e8487220 */ /* 0x000fc40000410000 */
[----:B------:R-:W-:Y:S02]  /*70e0*/  FFMA.FTZ R74, R252, R99, -R74 ;  /* 0x00000063fc4a7223 */ /* 0x000fe4000001084a */
[----:B------:R-:W-:Y:S02]  /*70f0*/  FFMA.FTZ R149, R250, R147, -R76 ;  /* 0x00000093fa957223 */ /* 0x000fe4000001084c */
[----:B------:R-:W-:Y:S02]  /*7100*/  FMUL.FTZ R99, R78, R77 ;  /* 0x0000004d4e637220 */ /* 0x000fe40000410000 */
[----:B------:R-:W-:Y:S02]  /*7110*/  FMUL.FTZ R147, R230, R147 ;  /* 0x00000093e6937220 */ /* 0x000fe40000410000 */
[----:B------:R-:W-:Y:S02]  /*7120*/  FFMA.FTZ R72, R79, R252, R72 ;  /* 0x000000fc4f487223 */ /* 0x000fe40000010048 */
[----:B------:R-:W-:-:S02]  /*7130*/  FMUL.FTZ R76, R78, R203 ;  /* 0x000000cb4e4c7220 */ /* 0x000fc40000410000 */
[----:B------:R-:W-:Y:S02]  /*7140*/  FADD.FTZ R219, -R132, R219 ;  /* 0x000000db84db7221 */ /* 0x000fe40000010100 */
[----:B------:R-:W-:Y:S02]  /*7150*/  FMUL.FTZ R78, R210, R99 ;  /* 0x00000063d24e7220 */ /* 0x000fe40000410000 */
[----:B------:R-:W-:Y:S02]  /*7160*/  FFMA.FTZ R147, R81, R250, R147 ;  /* 0x000000fa51937223 */ /* 0x000fe40000010093 */
[----:B------:R-:W-:Y:S02]  /*7170*/  FADD.FTZ R72, RZ, R72 ;  /* 0x00000048ff487221 */ /* 0x000fe40000010000 */
[----:B------:R-:W-:Y:S02]  /*7180*/  FADD.FTZ R155, R43, UR4 ;  /* 0x000000042b9b7e21 */ /* 0x000fe40008010000 */
[----:B------:R-:W-:-:S02]  /*7190*/  FFMA.FTZ R153, R219, R76, -R78 ;  /* 0x0000004cdb997223 */ /* 0x000fc4000001084e */
[----:B------:R-:W-:Y:S02]  /*71a0*/  FADD.FTZ R72, R72, R147 ;  /* 0x0000009348487221 */ /* 0x000fe40000010000 */
[----:B------:R-:W-:Y:S02]  /*71b0*/  FMUL.FTZ R76, R210, R76 ;  /* 0x0000004cd24c7220 */ /* 0x000fe40000410000 */
[----:B------:R-:W-:Y:S02]  /*71c0*/  FMUL.FTZ R147, R155, R202 ;  /* 0x000000ca9b937220 */ /* 0x000fe40000410000 */
[----:B------:R-:W-:Y:S02]  /*71d0*/  FFMA.FTZ R151, R99, R219, R76 ;  /* 0x000000db63977223 */ /* 0x000fe4000001004c */
[----:B------:R-:W-:Y:S02]  /*71e0*/  FADD.FTZ R248, -R133, R248 ;  /* 0x000000f885f87221 */ /* 0x000fe40000010100 */
[----:B------:R-:W-:-:S02]  /*71f0*/  FMUL.FTZ R155, R155, R201 ;  /* 0x000000c99b9b7220 */ /* 0x000fc40000410000 */
[----:B------:R-:W-:Y:S02]  /*7200*/  FMUL.FTZ R76, R212, R147 ;  /* 0x00000093d44c7220 */ /* 0x000fe40000410000 */
[----:B------:R-:W-:Y:S02]  /*7210*/  FADD.FTZ R74, RZ, R74 ;  /* 0x0000004aff4a7221 */ /* 0x000fe40000010000 */
[----:B------:R-:W-:Y:S02]  /*7220*/  FADD.FTZ R78, R44, UR4 ;  /* 0x000000042c4e7e21 */ /* 0x000fe40008010000 */
[-C--:B------:R-:W-:Y:S02]  /*7230*/  FFMA.FTZ R157, R248, R155.reuse, -R76 ;  /* 0x0000009bf89d7223 */ /* 0x080fe4000001084c */
[----:B------:R-:W-:Y:S02]  /*7240*/  FADD.FTZ R74, R74, R149 ;  /* 0x000000954a4a7221 */ /* 0x000fe40000010000 */
[----:B------:R-:W-:-:S02]  /*7250*/  FMUL.FTZ R155, R212, R155 ;  /* 0x0000009bd49b7220 */ /* 0x000fc40000410000 */
[----:B------:R-:W-:Y:S02]  /*7260*/  FMUL.FTZ R149, R78, R75 ;  /* 0x0000004b4e957220 */ /* 0x000fe40000410000 */
[----:B------:R-:W-:Y:S02]  /*7270*/  FADD.FTZ R72, R72, R151 ;  /* 0x0000009748487221 */ /* 0x000fe40000010000 */
[----:B------:R-:W-:Y:S02]  /*7280*/  FMUL.FTZ R76, R78, R199 ;  /* 0x000000c74e4c7220 */ /* 0x000fe40000410000 */
[----:B------:R-:W-:Y:S02]  /*7290*/  FFMA.FTZ R155, R147, R248, R155 ;  /* 0x000000f8939b7223 */ /* 0x000fe4000001009b */
[----:B------:R-:W-:Y:S02]  /*72a0*/  FADD.FTZ R217, -R134, R217 ;  /* 0x000000d986d97221 */ /* 0x000fe40000010100 */
[----:B------:R-:W-:-:S02]  /*72b0*/  FMUL.FTZ R78, R214, R149 ;  /* 0x00000095d64e7220 */ /* 0x000fc40000410000 */
[----:B------:R-:W-:Y:S02]  /*72c0*/  FADD.FTZ R72, R72, R155 ;  /* 0x0000009b48487221 */ /* 0x000fe40000010000 */
[----:B------:R-:W-:Y:S02]  /*72d0*/  FADD.FTZ R159, R45, UR4 ;  /* 0x000000042d9f7e21 */ /* 0x000fe40008010000 */
[-C--:B------:R-:W-:Y:S02]  /*72e0*/  FFMA.FTZ R155, R217, R76.reuse, -R78 ;  /* 0x0000004cd99b7223 */ /* 0x080fe4000001084e */
[----:B------:R-:W-:Y:S02]  /*72f0*/  FMUL.FTZ R76, R214, R76 ;  /* 0x0000004cd64c7220 */ /* 0x000fe40000410000 */
[----:B------:R-:W-:Y:S02]  /*7300*/  FADD.FTZ R74, R74, R153 ;  /* 0x000000994a4a7221 */ /* 0x000fe40000010000 */
[----:B------:R-:W-:-:S02]  /*7310*/  FMUL.FTZ R151, R159, R198 ;  /* 0x000000c69f977220 */ /* 0x000fc40000410000 */
[----:B------:R-:W-:Y:S02]  /*7320*/  FFMA.FTZ R153, R149, R217, R76 ;  /* 0x000000d995997223 */ /* 0x000fe4000001004c */
[----:B------:R-:W-:Y:S02]  /*7330*/  FADD.FTZ R78, R46, UR4 ;  /* 0x000000042e4e7e21 */ /* 0x000fe40008010000 */
[----:B------:R-:W-:Y:S02]  /*7340*/  FADD.FTZ R246, -R135, R246 ;  /* 0x000000f687f67221 */ /* 0x000fe40000010100 */
[----:B------:R-:W-:Y:S02]  /*7350*/  FMUL.FTZ R159, R159, R197 ;  /* 0x000000c59f9f7220 */ /* 0x000fe40000410000 */
[----:B------:R-:W-:Y:S02]  /*7360*/  FMUL.FTZ R76, R216, R151 ;  /* 0x00000097d84c7220 */ /* 0x000fe40000410000 */
[----:B------:R-:W-:-:S02]  /*7370*/  FADD.FTZ R72, R72, R153 ;  /* 0x0000009948487221 */ /* 0x000fc40000010000 */
[----:B------:R-:W-:Y:S02]  /*7380*/  FMUL.FTZ R153, R78, R73 ;  /* 0x000000494e997220 */ /* 0x000fe40000410000 */
[----:B------:R-:W-:Y:S02]  /*7390*/  FADD.FTZ R74, R74, R157 ;  /* 0x0000009d4a4a7221 */ /* 0x000fe40000010000 */
[----:B------:R-:W-:Y:S02]  /*73a0*/  FFMA.FTZ R157, R246, R159, -R76 ;  /* 0x0000009ff69d7223 */ /* 0x000fe4000001084c */
[----:B------:R-:W-:Y:S02]  /*73b0*/  FMUL.FTZ R76, R78, R195 ;  /* 0x000000c34e4c7220 */ /* 0x000fe40000410000 */
[----:B------:R-:W-:Y:S02]  /*73c0*/  FMUL.FTZ R159, R216, R159 ;  /* 0x0000009fd89f7220 */ /* 0x000fe40000410000 */
[----:B------:R-:W-:-:S02]  /*73d0*/  FADD.FTZ R215, -R136, R215 ;  /* 0x000000d788d77221 */ /* 0x000fc40000010100 */
[----:B------:R-:W-:Y:S02]  /*73e0*/  FMUL.FTZ R78, R218, R153 ;  /* 0x00000099da4e7220 */ /* 0x000fe40000410000 */
[----:B------:R-:W-:Y:S02]  /*73f0*/  FADD.FTZ R163, R47, UR4 ;  /* 0x000000042fa37e21 */ /* 0x000fe40008010000 */
[----:B------:R-:W-:Y:S02]  /*7400*/  FFMA.FTZ R159, R151, R246, R159 ;  /* 0x000000f6979f7223 */ /* 0x000fe4000001009f */
[-C--:B------:R-:W-:Y:S02]  /*7410*/  FFMA.FTZ R161, R215, R76.reuse, -R78 ;  /* 0x0000004cd7a17223 */ /* 0x080fe4000001084e */
[----:B------:R-:W-:Y:S02]  /*7420*/  FADD.FTZ R74, R74, R155 ;  /* 0x0000009b4a4a7221 */ /* 0x000fe40000010000 */
[----:B------:R-:W-:-:S02]  /*7430*/  FMUL.FTZ R76, R218, R76 ;  /* 0x0000004cda4c7220 */ /* 0x000fc40000410000 */
[----:B------:R-:W-:Y:S02]  /*7440*/  FMUL.FTZ R155, R163, R194 ;  /* 0x000000c2a39b7220 */ /* 0x000fe40000410000 */
[----:B------:R-:W-:Y:S02]  /*7450*/  FADD.FTZ R72, R72, R159 ;  /* 0x0000009f48487221 */ /* 0x000fe40000010000 */
[----:B------:R-:W-:Y:S02]  /*7460*/  FFMA.FTZ R159, R153, R215, R76 ;  /* 0x000000d7999f7223 */ /* 0x000fe4000001004c */
[----:B------:R-:W-:Y:S02]  /*7470*/  FADD.FTZ R244, -R137, R244 ;  /* 0x000000f489f47221 */ /* 0x000fe40000010100 */
[----:B------:R-:W-:Y:S02]  /*7480*/  FMUL.FTZ R163, R163, R193 ;  /* 0x000000c1a3a37220 */ /* 0x000fe40000410000 */
[----:B------:R-:W-:-:S02]  /*7490*/  FMUL.FTZ R76, R220, R155 ;  /* 0x0000009bdc4c7220 */ /* 0x000fc40000410000 */
[----:B------:R-:W-:Y:S02]  /*74a0*/  FADD.FTZ R78, R48, UR4 ;  /* 0x00000004304e7e21 */ /* 0x000fe40008010000 */
[----:B------:R-:W-:Y:S02]  /*74b0*/  FADD.FTZ R74, R74, R157 ;  /* 0x0000009d4a4a7221 */ /* 0x000fe40000010000 */
[----:B------:R-:W-:Y:S02]  /*74c0*/  FFMA.FTZ R165, R244, R163, -R76 ;  /* 0x000000a3f4a57223 */ /* 0x000fe4000001084c */
[----:B------:R-:W-:Y:S02]  /*74d0*/  FMUL.FTZ R157, R78, R71 ;  /* 0x000000474e9d7220 */ /* 0x000fe40000410000 */
[----:B------:R-:W-:Y:S02]  /*74e0*/  FMUL.FTZ R163, R220, R163 ;  /* 0x000000a3dca37220 */ /* 0x000fe40000410000 */
[----:B------:R-:W-:-:S02]  /*74f0*/  FADD.FTZ R159, R72, R159 ;  /* 0x0000009f489f7221 */ /* 0x000fc40000010000 */
[----:B------:R-:W-:Y:S02]  /*7500*/  FMUL.FTZ R167, R78, R191 ;  /* 0x000000bf4ea77220 */ /* 0x000fe40000410000 */
[----:B------:R-:W-:Y:S02]  /*7510*/  FADD.FTZ R72, -R138, R213 ;  /* 0x000000d58a487221 */ /* 0x000fe40000010100 */
[----:B------:R-:W-:Y:S02]  /*7520*/  FMUL.FTZ R78, R222, R157 ;  /* 0x0000009dde4e7220 */ /* 0x000fe40000410000 */
[----:B------:R-:W-:Y:S02]  /*7530*/  FFMA.FTZ R76, R155, R244, R163 ;  /* 0x000000f49b4c7223 */ /* 0x000fe400000100a3 */
[----:B------:R-:W-:Y:S02]  /*7540*/  FADD.FTZ R74, R74, R161 ;  /* 0x000000a14a4a7221 */ /* 0x000fe40000010000 */
[----:B------:R-:W-:-:S02]  /*7550*/  FADD.FTZ R161, R49, UR4 ;  /* 0x0000000431a17e21 */ /* 0x000fc40008010000 */
[-C--:B------:R-:W-:Y:S02]  /*7560*/  FFMA.FTZ R78, R72, R167.reuse, -R78 ;  /* 0x000000a7484e7223 */ /* 0x080fe4000001084e */
[----:B------:R-:W-:Y:S02]  /*7570*/  FADD.FTZ R76, R159, R76 ;  /* 0x0000004c9f4c7221 */ /* 0x000fe40000010000 */
[----:B------:R-:W-:Y:S02]  /*7580*/  FMUL.FTZ R167, R222, R167 ;  /* 0x000000a7dea77220 */ /* 0x000fe40000410000 */
[----:B------:R-:W-:Y:S02]  /*7590*/  FMUL.FTZ R159, R161, R190 ;  /* 0x000000bea19f7220 */ /* 0x000fe40000410000 */
[----:B------:R-:W-:Y:S02]  /*75a0*/  FFMA.FTZ R167, R157, R72, R167 ;  /* 0x000000489da77223 */ /* 0x000fe400000100a7 */
[----:B------:R-:W-:-:S02]  /*75b0*/  FADD.FTZ R242, -R139, R242 ;  /* 0x000000f28bf27221 */ /* 0x000fc40000010100 */
[----:B------:R-:W-:Y:S02]  /*75c0*/  FMUL.FTZ R161, R161, R189 ;  /* 0x000000bda1a17220 */ /* 0x000fe40000410000 */
[----:B------:R-:W-:Y:S02]  /*75d0*/  FMUL.FTZ R80, R224, R159 ;  /* 0x0000009fe0507220 */ /* 0x000fe40000410000 */
[----:B------:R-:W-:Y:S02]  /*75e0*/  FADD.FTZ R165, R74, R165 ;  /* 0x000000a54aa57221 */ /* 0x000fe40000010000 */
[----:B------:R-:W-:Y:S02]  /*75f0*/  FADD.FTZ R74, R50, UR4 ;  /* 0x00000004324a7e21 */ /* 0x000fe40008010000 */
[----:B------:R-:W-:Y:S02]  /*7600*/  FADD.FTZ R76, R76, R167 ;  /* 0x000000a74c4c7221 */ /* 0x000fe40000010000 */
[----:B------:R-:W-:-:S02]  /*7610*/  FFMA.FTZ R167, R242, R161, -R80 ;  /* 0x000000a1f2a77223 */ /* 0x000fc40000010850 */
[----:B------:R-:W-:Y:S02]  /*7620*/  FMUL.FTZ R80, R224, R161 ;  /* 0x000000a1e0507220 */ /* 0x000fe40000410000 */
[C---:B------:R-:W-:Y:S02]  /*7630*/  FMUL.FTZ R169, R74.reuse, R187 ;  /* 0x000000bb4aa97220 */ /* 0x040fe40000410000 */
[----:B------:R-:W-:Y:S02]  /*7640*/  FMUL.FTZ R161, R74, R69 ;  /* 0x000000454aa17220 */ /* 0x000fe40000410000 */
[----:B------:R-:W-:Y:S02]  /*7650*/  FFMA.FTZ R163, R159, R242, R80 ;  /* 0x000000f29fa37223 */ /* 0x000fe40000010050 */
[----:B------:R-:W-:Y:S02]  /*7660*/  FADD.FTZ R74, -R140, R211 ;  /* 0x000000d38c4a7221 */ /* 0x000fe40000010100 */
[----:B------:R-:W-:-:S02]  /*7670*/  FMUL.FTZ R80, R226, R169 ;  /* 0x000000a9e2507220 */ /* 0x000fc40000410000 */
[----:B------:R-:W-:Y:S02]  /*7680*/  FADD.FTZ R76, R76, R163 ;  /* 0x000000a34c4c7221 */ /* 0x000fe40000010000 */
[----:B------:R-:W-:Y:S02]  /*7690*/  FFMA.FTZ R163, R161, R74, R80 ;  /* 0x0000004aa1a37223 */ /* 0x000fe40000010050 */
[----:B------:R-:W-:Y:S02]  /*76a0*/  FMUL.FTZ R82, R226, R161 ;  /* 0x000000a1e2527220 */ /* 0x000fe40000410000 */
[----:B------:R-:W-:Y:S02]  /*76b0*/  FADD.FTZ R76, R76, R163 ;  /* 0x000000a34c4c7221 */ /* 0x000fe40000010000 */
[----:B------:R-:W-:Y:S02]  /*76c0*/  FADD.FTZ R163, R51, UR4 ;  /* 0x0000000433a37e21 */ /* 0x000fe40008010000 */
[----:B------:R-:W-:-:S02]  /*76d0*/  FADD.FTZ R56, R83, R56 ;  /* 0x0000003853387221 */ /* 0x000fc40000010000 */
[----:B------:R-:W-:Y:S02]  /*76e0*/  FADD.FTZ R78, R165, R78 ;  /* 0x0000004ea54e7221 */ /* 0x000fe40000010000 */
[----:B------:R-:W-:Y:S02]  /*76f0*/  FFMA.FTZ R169, R74, R169, -R82 ;  /* 0x000000a94aa97223 */ /* 0x000fe40000010852 */
[----:B------:R-:W-:Y:S02]  /*7700*/  FMUL.FTZ R83, R163, R186 ;  /* 0x000000baa3537220 */ /* 0x000fe40000410000 */
[----:B------:R-:W-:Y:S02]  /*7710*/  FADD.FTZ R82, R52, UR4 ;  /* 0x0000000434527e21 */ /* 0x000fe40008010000 */
[----:B------:R-:W-:Y:S02]  /*7720*/  FADD.FTZ R78, R78, R167 ;  /* 0x000000a74e4e7221 */ /* 0x000fe40000010000 */
[----:B------:R-:W-:-:S02]  /*7730*/  FADD.FTZ R240, -R141, R240 ;  /* 0x000000f08df07221 */ /* 0x000fc40000010100 */
[----:B------:R-:W-:Y:S02]  /*7740*/  FMUL.FTZ R163, R163, R185 ;  /* 0x000000b9a3a37220 */ /* 0x000fe40000410000 */
[----:B------:R-:W-:Y:S02]  /*7750*/  FMUL.FTZ R80, R228, R83 ;  /* 0x00000053e4507220 */ /* 0x000fe40000410000 */
[----:B------:R-:W-:Y:S02]  /*7760*/  FMUL.FTZ R167, R82, R67 ;  /* 0x0000004352a77220 */ /* 0x000fe40000410000 */
[----:B------:R-:W-:Y:S02]  /*7770*/  FADD.FTZ R173, R53, UR4 ;  /* 0x0000000435ad7e21 */ /* 0x000fe40008010000 */
[----:B------:R-:W-:Y:S02]  /*7780*/  FFMA.FTZ R165, R240, R163, -R80 ;  /* 0x000000a3f0a57223 */ /* 0x000fe40000010850 */
[----:B------:R-:W-:-:S02]  /*7790*/  FADD.FTZ R209, -R142, R209 ;  /* 0x000000d18ed17221 */ /* 0x000fc40000010100 */
[----:B------:R-:W-:Y:S02]  /*77a0*/  FMUL.FTZ R82, R82, R183 ;  /* 0x000000b752527220 */ /* 0x000fe40000410000 */
[----:B------:R-:W-:Y:S02]  /*77b0*/  FMUL.FTZ R80, R238, R167 ;  /* 0x000000a7ee507220 */ /* 0x000fe40000410000 */
[----:B------:R-:W-:Y:S02]  /*77c0*/  FMUL.FTZ R163, R228, R163 ;  /* 0x000000a3e4a37220 */ /* 0x000fe40000410000 */
[----:B------:R-:W-:Y:S02]  /*77d0*/  FMUL.FTZ R171, R173, R182 ;  /* 0x000000b6adab7220 */ /* 0x000fe40000410000 */
[----:B------:R-:W-:Y:S02]  /*77e0*/  FADD.FTZ R78, R78, R169 ;  /* 0x000000a94e4e7221 */ /* 0x000fe40000010000 */
[----:B------:R-:W-:-:S02]  /*77f0*/  FFMA.FTZ R169, R209, R82, -R80 ;  /* 0x00000052d1a97223 */ /* 0x000fc40000010850 */
[----:B------:R-:W-:Y:S02]  /*7800*/  FADD.FTZ R234, -R143, R234 ;  /* 0x000000ea8fea7221 */ /* 0x000fe40000010100 */
[----:B------:R-:W-:Y:S02]  /*7810*/  FMUL.FTZ R173, R173, R181 ;  /* 0x000000b5adad7220 */ /* 0x000fe40000410000 */
[----:B------:R-:W-:Y:S02]  /*7820*/  FFMA.FTZ R163, R83, R240, R163 ;  /* 0x000000f053a37223 */ /* 0x000fe400000100a3 */
[----:B------:R-:W-:Y:S02]  /*7830*/  FMUL.FTZ R80, R236, R171 ;  /* 0x000000abec507220 */ /* 0x000fe40000410000 */
[----:B------:R-:W-:Y:S02]  /*7840*/  FMUL.FTZ R82, R238, R82 ;  /* 0x00000052ee527220 */ /* 0x000fe40000410000 */
[----:B------:R-:W-:-:S02]  /*7850*/  FADD.FTZ R78, R78, R165 ;  /* 0x000000a54e4e7221 */ /* 0x000fc40000010000 */
[----:B------:R-:W-:Y:S02]  /*7860*/  FADD.FTZ R76, R76, R163 ;  /* 0x000000a34c4c7221 */ /* 0x000fe40000010000 */
[----:B------:R-:W-:Y:S02]  /*7870*/  FFMA.FTZ R165, R234, R173, -R80 ;  /* 0x000000adeaa57223 */ /* 0x000fe40000010850 */
[----:B------:R-:W-:Y:S02]  /*7880*/  FFMA.FTZ R163, R167, R209, R82 ;  /* 0x000000d1a7a37223 */ /* 0x000fe40000010052 */
[----:B------:R-:W-:Y:S02]  /*7890*/  FMUL.FTZ R173, R236, R173 ;  /* 0x000000adecad7220 */ /* 0x000fe40000410000 */
[----:B------:R-:W-:Y:S02]  /*78a0*/  FADD.FTZ R76, R76, R163 ;  /* 0x000000a34c4c7221 */ /* 0x000fe40000010000 */
[----:B------:R-:W-:-:S02]  /*78b0*/  FADD.FTZ R78, R78, R169 ;  /* 0x000000a94e4e7221 */ /* 0x000fc40000010000 */
[----:B------:R-:W-:Y:S01]  /*78c0*/  FFMA.FTZ R173, R171, R234, R173 ;  /* 0x000000eaabad7223 */ /* 0x000fe200000100ad */
[----:B------:R-:W0:Y:S01]  /*78d0*/  SHFL.DOWN PT, R169, R62, 0x1, 0x1f ;  /* 0x08201f003ea97f89 */ /* 0x000e2200000e0000 */
[----:B------:R-:W-:Y:S02]  /*78e0*/  FADD.FTZ R165, R78, R165 ;  /* 0x000000a54ea57221 */ /* 0x000fe40000010000 */
[----:B------:R-:W-:Y:S02]  /*78f0*/  FADD.FTZ R173, R76, R173 ;  /* 0x000000ad4cad7221 */ /* 0x000fe40000010000 */
[----:B------:R-:W-:Y:S01]  /*7900*/  FADD.FTZ R68, R165, R68 ;  /* 0x00000044a5447221 */ /* 0x000fe20000010000 */
[----:B------:R-:W1:Y:S01]  /*7910*/  SHFL.DOWN PT, R76, R63, 0x1, 0x1f ;  /* 0x08201f003f4c7f89 */ /* 0x000e6200000e0000 */
[----:B------:R-:W-:Y:S02]  /*7920*/  FADD.FTZ R173, R173, R70 ;  /* 0x00000046adad7221 */ /* 0x000fe40000010000 */
[----:B------:R-:W-:-:S02]  /*7930*/  FADD.FTZ R68, R68, R61 ;  /* 0x0000003d44447221 */ /* 0x000fc40000010000 */
[----:B------:R-:W-:Y:S02]  /*7940*/  FADD.FTZ R173, R173, R60 ;  /* 0x0000003cadad7221 */ /* 0x000fe40000010000 */
[----:B------:R-:W-:Y:S01]  /*7950*/  FMUL.FTZ R60, R67, UR18 ;  /* 0x00000012433c7c20 */ /* 0x000fe20008410000 */
[----:B------:R2:W3:Y:S01]  /*7960*/  SHFL.DOWN PT, R70, R68, 0x1, 0x1f ;  /* 0x08201f0044467f89 */ /* 0x0004e200000e0000 */
[----:B------:R-:W-:Y:S02]  /*7970*/  FMUL.FTZ R80, R179, UR18 ;  /* 0x00000012b3507c20 */ /* 0x000fe40008410000 */
[C---:B------:R-:W-:Y:S01]  /*7980*/  FFMA.FTZ R61, R183.reuse, UR17, -R60 ;  /* 0x00000011b73d7c23 */ /* 0x040fe2000801083c */
[----:B------:R-:W4:Y:S01]  /*7990*/  SHFL.DOWN PT, R165, R173, 0x1, 0x1f ;  /* 0x08201f00ada57f89 */ /* 0x000f2200000e0000 */
[----:B------:R-:W-:Y:S02]  /*79a0*/  FMUL.FTZ R60, R183, UR18 ;  /* 0x00000012b73c7c20 */ /* 0x000fe40008410000 */
[----:B------:R-:W-:-:S02]  /*79b0*/  FMUL.FTZ R61, R238, R61 ;  /* 0x0000003dee3d7220 */ /* 0x000fc40000410000 */
[----:B------:R-:W-:Y:S02]  /*79c0*/  FFMA.FTZ R60, R67, UR17, R60 ;  /* 0x00000011433c7c23 */ /* 0x000fe4000801003c */
[----:B------:R-:W-:Y:S02]  /*79d0*/  FFMA.FTZ R82, R65, UR17, R80 ;  /* 0x0000001141527c23 */ /* 0x000fe40008010050 */
[----:B------:R-:W-:Y:S01]  /*79e0*/  FFMA.FTZ R60, R60, R209, R61 ;  /* 0x000000d13c3c7223 */ /* 0x000fe2000001003d */
[----:B------:R-:W-:Y:S01]  /*79f0*/  MOV R61, R68 ;  /* 0x00000044003d7202 */ /* 0x000fe20000000f00 */
[----:B0-----:R-:W-:Y:S02]  /*7a00*/  @!P0 FADD.FTZ R62, R62, R169 ;  /* 0x000000a93e3e8221 */ /* 0x001fe40000010000 */
[----:B--2---:R-:W-:Y:S01]  /*7a10*/  FFMA.FTZ R68, R36, R67, R60 ;  /* 0x0000004324447223 */ /* 0x004fe2000001003c */
[----:B------:R-:W-:Y:S01]  /*7a20*/  MOV R60, R173 ;  /* 0x000000ad003c7202 */ /* 0x000fe20000000f00 */
[----:B-1----:R-:W-:-:S02]  /*7a30*/  @!P0 FADD.FTZ R63, R63, R76 ;  /* 0x0000004c3f3f8221 */ /* 0x002fc40000010000 */
[----:B------:R-:W-:Y:S02]  /*7a40*/  FFMA.FTZ R66, R82, R225, R66 ;  /* 0x000000e152427223 */ /* 0x000fe40000010042 */
[----:B------:R-:W-:Y:S01]  /*7a50*/  FADD.FTZ R120, R83, R120 ;  /* 0x0000007853787221 */ /* 0x000fe20000010000 */
[----:B------:R-:W0:Y:S01]  /*7a60*/  SHFL.DOWN PT, R76, R63, 0x2, 0x1f ;  /* 0x08401f003f4c7f89 */ /* 0x000e2200000e0000 */
[----:B---3--:R-:W-:Y:S02]  /*7a70*/  @!P0 FADD.FTZ R61, R61, R70 ;  /* 0x000000463d3d8221 */ /* 0x008fe40000010000 */
[----:B------:R-:W-:Y:S01]  /*7a80*/  FFMA.FTZ R66, R38, R65, R66 ;  /* 0x0000004126427223 */ /* 0x000fe20000010042 */
[----:B------:R-:W1:Y:S01]  /*7a90*/  SHFL.DOWN PT, R83, R62, 0x2, 0x1f ;  /* 0x08401f003e537f89 */ /* 0x000e6200000e0000 */
[----:B----4-:R-:W-:Y:S01]  /*7aa0*/  @!P0 FADD.FTZ R60, R60, R165 ;  /* 0x000000a53c3c8221 */ /* 0x010fe20000010000 */
[----:B------:R-:W-:Y:S01]  /*7ab0*/  ISETP.GT.AND P0, PT, R4, 0x1d, PT ;  /* 0x0000001d0400780c */ /* 0x000fe20003f04270 */
[----:B------:R-:W-:Y:S01]  /*7ac0*/  FADD.FTZ R57, R66, R57 ;  /* 0x0000003942397221 */ /* 0x000fe20000010000 */
[----:B------:R-:W2:Y:S01]  /*7ad0*/  SHFL.DOWN PT, R70, R61, 0x2, 0x1f ;  /* 0x08401f003d467f89 */ /* 0x000ea200000e0000 */
[----:B------:R-:W-:-:S02]  /*7ae0*/  FMUL.FTZ R66, R186, UR18 ;  /* 0x00000012ba427c20 */ /* 0x000fc40008410000 */
[----:B------:R-:W-:Y:S01]  /*7af0*/  FADD.FTZ R59, R68, R59 ;  /* 0x0000003b443b7221 */ /* 0x000fe20000010000 */
[----:B------:R-:W3:Y:S01]  /*7b00*/  SHFL.DOWN PT, R67, R60, 0x2, 0x1f ;  /* 0x08401f003c437f89 */ /* 0x000ee200000e0000 */
[----:B------:R-:W-:Y:S02]  /*7b10*/  FFMA.FTZ R65, R185, UR17, -R66 ;  /* 0x00000011b9417c23 */ /* 0x000fe40008010842 */
[----:B------:R-:W-:Y:S02]  /*7b20*/  FMUL.FTZ R66, R69, UR18 ;  /* 0x0000001245427c20 */ /* 0x000fe40008410000 */
[----:B------:R-:W-:Y:S02]  /*7b30*/  FMUL.FTZ R228, R228, R65 ;  /* 0x00000041e4e47220 */ /* 0x000fe40000410000 */
[C---:B------:R-:W-:Y:S02]  /*7b40*/  FFMA.FTZ R65, R187.reuse, UR17, -R66 ;  /* 0x00000011bb417c23 */ /* 0x040fe40008010842 */
[----:B------:R-:W-:-:S02]  /*7b50*/  FMUL.FTZ R66, R187, UR18 ;  /* 0x00000012bb427c20 */ /* 0x000fc40008410000 */
[----:B------:R-:W-:Y:S02]  /*7b60*/  FMUL.FTZ R226, R226, R65 ;  /* 0x00000041e2e27220 */ /* 0x000fe40000410000 */
[----:B------:R-:W-:Y:S02]  /*7b70*/  FFMA.FTZ R65, R69, UR17, R66 ;  /* 0x0000001145417c23 */ /* 0x000fe40008010042 */
[----:B0-----:R-:W-:Y:S02]  /*7b80*/  @!P0 FADD.FTZ R63, R63, R76 ;  /* 0x0000004c3f3f8221 */ /* 0x001fe40000010000 */
[----:B------:R-:W-:Y:S02]  /*7b90*/  FFMA.FTZ R226, R65, R74, R226 ;  /* 0x0000004a41e27223 */ /* 0x000fe400000100e2 */
[----:B-1----:R-:W-:Y:S02]  /*7ba0*/  @!P0 FADD.FTZ R62, R62, R83 ;  /* 0x000000533e3e8221 */ /* 0x002fe40000010000 */
[----:B--2---:R-:W-:-:S02]  /*7bb0*/  @!P0 FADD.FTZ R61, R61, R70 ;  /* 0x000000463d3d8221 */ /* 0x004fc40000010000 */
[----:B------:R-:W-:Y:S01]  /*7bc0*/  FFMA.FTZ R226, R34, R69, R226 ;  /* 0x0000004522e27223 */ /* 0x000fe200000100e2 */
[----:B------:R-:W-:Y:S01]  /*7bd0*/  SHFL.DOWN PT, R70, R63, 0x4, 0x1f ;  /* 0x08801f003f467f89 */ /* 0x000fe200000e0000 */
[----:B---3--:R-:W-:Y:S01]  /*7be0*/  @!P0 FADD.FTZ R60, R60, R67 ;  /* 0x000000433c3c8221 */ /* 0x008fe20000010000 */
[----:B------:R-:W-:Y:S01]  /*7bf0*/  ISETP.GT.AND P0, PT, R4, 0x1b, PT ;  /* 0x0000001b0400780c */ /* 0x000fe20003f04270 */
[----:B------:R-:W-:Y:S01]  /*7c00*/  FMUL.FTZ R66, R190, UR18 ;  /* 0x00000012be427c20 */ /* 0x000fe20008410000 */
[----:B------:R-:W0:Y:S01]  /*7c10*/  SHFL.DOWN PT, R69, R62, 0x4, 0x1f ;  /* 0x08801f003e457f89 */ /* 0x000e2200000e0000 */
[----:B------:R-:W-:Y:S02]  /*7c20*/  FMUL.FTZ R80, R182, UR18 ;  /* 0x00000012b6507c20 */ /* 0x000fe40008410000 */
[----:B------:R-:W-:Y:S01]  /*7c30*/  FFMA.FTZ R65, R189, UR17, -R66 ;  /* 0x00000011bd417c23 */ /* 0x000fe20008010842 */
[----:B------:R-:W1:Y:S01]  /*7c40*/  SHFL.DOWN PT, R68, R61, 0x4, 0x1f ;  /* 0x08801f003d447f89 */ /* 0x000e6200000e0000 */
[----:B------:R-:W-:-:S02]  /*7c50*/  FMUL.FTZ R66, R71, UR18 ;  /* 0x0000001247427c20 */ /* 0x000fc40008410000 */
[----:B------:R-:W-:Y:S01]  /*7c60*/  FMUL.FTZ R224, R224, R65 ;  /* 0x00000041e0e07220 */ /* 0x000fe20000410000 */
[----:B------:R-:W2:Y:S01]  /*7c70*/  SHFL.DOWN PT, R67, R60, 0x4, 0x1f ;  /* 0x08801f003c437f89 */ /* 0x000ea200000e0000 */
[C---:B------:R-:W-:Y:S02]  /*7c80*/  FFMA.FTZ R65, R191.reuse, UR17, -R66 ;  /* 0x00000011bf417c23 */ /* 0x040fe40008010842 */
[----:B------:R-:W-:Y:S02]  /*7c90*/  FMUL.FTZ R66, R191, UR18 ;  /* 0x00000012bf427c20 */ /* 0x000fe40008410000 */
[----:B------:R-:W-:Y:S02]  /*7ca0*/  FMUL.FTZ R222, R222, R65 ;  /* 0x00000041dede7220 */ /* 0x000fe40000410000 */
[----:B------:R-:W-:Y:S02]  /*7cb0*/  FFMA.FTZ R65, R71, UR17, R66 ;  /* 0x0000001147417c23 */ /* 0x000fe40008010042 */
[----:B------:R-:W-:-:S02]  /*7cc0*/  FMUL.FTZ R66, R194, UR18 ;  /* 0x00000012c2427c20 */ /* 0x000fc40008410000 */
[----:B------:R-:W-:Y:S02]  /*7cd0*/  FFMA.FTZ R222, R65, R72, R222 ;  /* 0x0000004841de7223 */ /* 0x000fe400000100de */
[C---:B------:R-:W-:Y:S02]  /*7ce0*/  FFMA.FTZ R65, R193.reuse, UR17, -R66 ;  /* 0x00000011c1417c23 */ /* 0x040fe40008010842 */
[----:B------:R-:W-:Y:S02]  /*7cf0*/  FMUL.FTZ R193, R193, UR18 ;  /* 0x00000012c1c17c20 */ /* 0x000fe40008410000 */
[----:B0-----:R-:W-:Y:S02]  /*7d00*/  @!P0 FADD.FTZ R62, R62, R69 ;  /* 0x000000453e3e8221 */ /* 0x001fe40000010000 */
[----:B------:R-:W-:Y:S02]  /*7d10*/  @!P0 FADD.FTZ R63, R63, R70 ;  /* 0x000000463f3f8221 */ /* 0x000fe40000010000 */
[----:B-1----:R-:W-:Y:S01]  /*7d20*/  @!P0 FADD.FTZ R61, R61, R68 ;  /* 0x000000443d3d8221 */ /* 0x002fe20000010000 */
[----:B------:R-:W0:Y:S01]  /*7d30*/  SHFL.DOWN PT, R69, R62, 0x8, 0x1f ;  /* 0x09001f003e457f89 */ /* 0x000e2200000e0000 */
[----:B------:R-:W-:-:S02]  /*7d40*/  FMUL.FTZ R65, R220, R65 ;  /* 0x00000041dc417220 */ /* 0x000fc40000410000 */
[----:B--2---:R-:W-:Y:S01]  /*7d50*/  @!P0 FADD.FTZ R60, R60, R67 ;  /* 0x000000433c3c8221 */ /* 0x004fe20000010000 */
[----:B------:R-:W1:Y:S01]  /*7d60*/  SHFL.DOWN PT, R72, R63, 0x8, 0x1f ;  /* 0x09001f003f487f89 */ /* 0x000e6200000e0000 */
[----:B------:R-:W-:Y:S01]  /*7d70*/  FFMA.FTZ R193, R194, UR17, R193 ;  /* 0x00000011c2c17c23 */ /* 0x000fe200080100c1 */
[----:B------:R-:W-:Y:S01]  /*7d80*/  ISETP.GT.AND P0, PT, R4, 0x17, PT ;  /* 0x000000170400780c */ /* 0x000fe20003f04270 */
[----:B------:R-:W-:Y:S01]  /*7d90*/  FMUL.FTZ R66, R73, UR18 ;  /* 0x0000001249427c20 */ /* 0x000fe20008410000 */
[----:B------:R-:W2:Y:S01]  /*7da0*/  SHFL.DOWN PT, R70, R61, 0x8, 0x1f ;  /* 0x09001f003d467f89 */ /* 0x000ea200000e0000 */
[----:B------:R-:W-:Y:S02]  /*7db0*/  FFMA.FTZ R193, R193, R244, R65 ;  /* 0x000000f4c1c17223 */ /* 0x000fe40000010041 */
[----:B------:R-:W-:Y:S01]  /*7dc0*/  FFMA.FTZ R65, R195, UR17, -R66 ;  /* 0x00000011c3417c23 */ /* 0x000fe20008010842 */
[----:B------:R-:W3:Y:S01]  /*7dd0*/  SHFL.DOWN PT, R67, R60, 0x8, 0x1f ;  /* 0x09001f003c437f89 */ /* 0x000ee200000e0000 */
[----:B------:R-:W-:-:S02]  /*7de0*/  FMUL.FTZ R66, R198, UR18 ;  /* 0x00000012c6427c20 */ /* 0x000fc40008410000 */
[----:B------:R-:W-:Y:S02]  /*7df0*/  FMUL.FTZ R218, R218, R65 ;  /* 0x00000041dada7220 */ /* 0x000fe40000410000 */
[C---:B------:R-:W-:Y:S02]  /*7e00*/  FFMA.FTZ R65, R197.reuse, UR17, -R66 ;  /* 0x00000011c5417c23 */ /* 0x040fe40008010842 */
[----:B------:R-:W-:Y:S02]  /*7e10*/  FMUL.FTZ R197, R197, UR18 ;  /* 0x00000012c5c57c20 */ /* 0x000fe40008410000 */
[----:B------:R-:W-:Y:S02]  /*7e20*/  FMUL.FTZ R68, R195, UR18 ;  /* 0x00000012c3447c20 */ /* 0x000fe40008410000 */
[----:B------:R-:W-:Y:S02]  /*7e30*/  FMUL.FTZ R65, R216, R65 ;  /* 0x00000041d8417220 */ /* 0x000fe40000410000 */
[----:B------:R-:W-:-:S02]  /*7e40*/  FFMA.FTZ R197, R198, UR17, R197 ;  /* 0x00000011c6c57c23 */ /* 0x000fc400080100c5 */
[----:B------:R-:W-:Y:S02]  /*7e50*/  FMUL.FTZ R66, R75, UR18 ;  /* 0x000000124b427c20 */ /* 0x000fe40008410000 */
[----:B------:R-:W-:Y:S02]  /*7e60*/  FFMA.FTZ R68, R73, UR17, R68 ;  /* 0x0000001149447c23 */ /* 0x000fe40008010044 */
[----:B------:R-:W-:Y:S02]  /*7e70*/  FFMA.FTZ R197, R197, R246, R65 ;  /* 0x000000f6c5c57223 */ /* 0x000fe40000010041 */
[----:B------:R-:W-:Y:S02]  /*7e80*/  FFMA.FTZ R65, R199, UR17, -R66 ;  /* 0x00000011c7417c23 */ /* 0x000fe40008010842 */
[----:B------:R-:W-:Y:S02]  /*7e90*/  FMUL.FTZ R66, R202, UR18 ;  /* 0x00000012ca427c20 */ /* 0x000fe40008410000 */
[----:B------:R-:W-:-:S02]  /*7ea0*/  FFMA.FTZ R68, R68, R215, R218 ;  /* 0x000000d744447223 */ /* 0x000fc400000100da */
[----:B------:R-:W-:Y:S02]  /*7eb0*/  FMUL.FTZ R214, R214, R65 ;  /* 0x00000041d6d67220 */ /* 0x000fe40000410000 */
[C---:B------:R-:W-:Y:S02]  /*7ec0*/  FFMA.FTZ R65, R201.reuse, UR17, -R66 ;  /* 0x00000011c9417c23 */ /* 0x040fe40008010842 */
[----:B------:R-:W-:Y:S02]  /*7ed0*/  FMUL.FTZ R201, R201, UR18 ;  /* 0x00000012c9c97c20 */ /* 0x000fe40008410000 */
[----:B------:R-:W-:Y:S02]  /*7ee0*/  FFMA.FTZ R68, R30, R73, R68 ;  /* 0x000000491e447223 */ /* 0x000fe40000010044 */
[----:B0-----:R-:W-:Y:S02]  /*7ef0*/  @!P0 FADD.FTZ R62, R62, R69 ;  /* 0x000000453e3e8221 */ /* 0x001fe40000010000 */
[----:B-1----:R-:W-:-:S02]  /*7f00*/  @!P0 FADD.FTZ R63, R63, R72 ;  /* 0x000000483f3f8221 */ /* 0x002fc40000010000 */
[----:B--2---:R-:W-:Y:S01]  /*7f10*/  @!P0 FADD.FTZ R61, R61, R70 ;  /* 0x000000463d3d8221 */ /* 0x004fe20000010000 */
[----:B------:R-:W0:Y:S01]  /*7f20*/  SHFL.DOWN PT, R73, R62, 0x10, 0x1f ;  /* 0x0a001f003e497f89 */ /* 0x000e2200000e0000 */
[----:B---3--:R-:W-:Y:S01]  /*7f30*/  @!P0 FADD.FTZ R60, R60, R67 ;  /* 0x000000433c3c8221 */ /* 0x008fe20000010000 */
[----:B------:R-:W-:Y:S01]  /*7f40*/  ISETP.GT.AND P0, PT, R4, 0xf, PT ;  /* 0x0000000f0400780c */ /* 0x000fe20003f04270 */
[----:B------:R-:W-:Y:S01]  /*7f50*/  FMUL.FTZ R65, R212, R65 ;  /* 0x00000041d4417220 */ /* 0x000fe20000410000 */
[----:B------:R-:W1:Y:S01]  /*7f60*/  SHFL.DOWN PT, R72, R63, 0x10, 0x1f ;  /* 0x0a001f003f487f89 */ /* 0x000e6200000e0000 */
[----:B------:R-:W-:Y:S02]  /*7f70*/  FFMA.FTZ R201, R202, UR17, R201 ;  /* 0x00000011cac97c23 */ /* 0x000fe400080100c9 */
[----:B------:R-:W-:Y:S01]  /*7f80*/  FFMA.FTZ R222, R32, R71, R222 ;  /* 0x0000004720de7223 */ /* 0x000fe200000100de */
[----:B------:R-:W2:Y:S01]  /*7f90*/  SHFL.DOWN PT, R70, R61, 0x10, 0x1f ;  /* 0x0a001f003d467f89 */ /* 0x000ea200000e0000 */
[----:B------:R-:W-:-:S02]  /*7fa0*/  FADD.FTZ R89, R68, R89 ;  /* 0x0000005944597221 */ /* 0x000fc40000010000 */
[----:B------:R-:W-:Y:S01]  /*7fb0*/  FMUL.FTZ R68, R199, UR18 ;  /* 0x00000012c7447c20 */ /* 0x000fe20008410000 */
[----:B------:R-:W3:Y:S01]  /*7fc0*/  SHFL.DOWN PT, R71, R60, 0x10, 0x1f ;  /* 0x0a001f003c477f89 */ /* 0x000ee200000e0000 */
[----:B------:R-:W-:Y:S02]  /*7fd0*/  FFMA.FTZ R65, R201, R248, R65 ;  /* 0x000000f8c9417223 */ /* 0x000fe40000010041 */
[----:B------:R-:W-:Y:S02]  /*7fe0*/  FFMA.FTZ R68, R75, UR17, R68 ;  /* 0x000000114b447c23 */ /* 0x000fe40008010044 */
[----:B------:R-:W-:Y:S02]  /*7ff0*/  FFMA.FTZ R69, R27, R202, R65 ;  /* 0x000000ca1b457223 */ /* 0x000fe40000010041 */
[----:B------:R-:W-:Y:S02]  /*8000*/  FMUL.FTZ R66, R77, UR18 ;  /* 0x000000124d427c20 */ /* 0x000fe40008410000 */
[----:B------:R-:W-:-:S02]  /*8010*/  FMUL.FTZ R65, R206, UR18 ;  /* 0x00000012ce417c20 */ /* 0x000fc40008410000 */
[----:B------:R-:W-:Y:S02]  /*8020*/  FFMA.FTZ R68, R68, R217, R214 ;  /* 0x000000d944447223 */ /* 0x000fe400000100d6 */
[----:B------:R-:W-:Y:S02]  /*8030*/  FFMA.FTZ R67, R203, UR17, -R66 ;  /* 0x00000011cb437c23 */ /* 0x000fe40008010842 */
[----:B------:R-:W-:Y:S02]  /*8040*/  FFMA.FTZ R65, R64, UR17, -R65 ;  /* 0x0000001140417c23 */ /* 0x000fe40008010841 */
[----:B------:R-:W-:Y:S02]  /*8050*/  FFMA.FTZ R68, R28, R75, R68 ;  /* 0x0000004b1c447223 */ /* 0x000fe40000010044 */
[----:B------:R-:W-:Y:S02]  /*8060*/  FMUL.FTZ R66, R208, UR18 ;  /* 0x00000012d0427c20 */ /* 0x000fe40008410000 */
[----:B------:R-:W-:-:S02]  /*8070*/  FMUL.FTZ R230, R230, R65 ;  /* 0x00000041e6e67220 */ /* 0x000fc40000410000 */
[----:B------:R-:W-:Y:S02]  /*8080*/  FFMA.FTZ R163, R181, UR17, -R80 ;  /* 0x00000011b5a37c23 */ /* 0x000fe40008010850 */
[----:B------:R-:W-:Y:S02]  /*8090*/  FADD.FTZ R91, R68, R91 ;  /* 0x0000005b445b7221 */ /* 0x000fe40000010000 */
[----:B------:R-:W-:Y:S02]  /*80a0*/  FMUL.FTZ R210, R210, R67 ;  /* 0x00000043d2d27220 */ /* 0x000fe40000410000 */
[----:B------:R-:W-:Y:S02]  /*80b0*/  FFMA.FTZ R65, R207, UR17, -R66 ;  /* 0x00000011cf417c23 */ /* 0x000fe40008010842 */
[----:B------:R-:W-:Y:S02]  /*80c0*/  FMUL.FTZ R181, R181, UR18 ;  /* 0x00000012b5b57c20 */ /* 0x000fe40008410000 */
[----:B------:R-:W-:-:S02]  /*80d0*/  FMUL.FTZ R185, R185, UR18 ;  /* 0x00000012b9b97c20 */ /* 0x000fc40008410000 */
[----:B------:R-:W-:Y:S02]  /*80e0*/  FMUL.FTZ R189, R189, UR18 ;  /* 0x00000012bdbd7c20 */ /* 0x000fe40008410000 */
[----:B------:R-:W-:Y:S02]  /*80f0*/  FMUL.FTZ R68, R203, UR18 ;  /* 0x00000012cb447c20 */ /* 0x000fe40008410000 */
[----:B------:R-:W-:Y:S02]  /*8100*/  FMUL.FTZ R67, R64, UR18 ;  /* 0x0000001240437c20 */ /* 0x000fe40008410000 */
[----:B------:R-:W-:Y:S02]  /*8110*/  FMUL.FTZ R207, R207, UR18 ;  /* 0x00000012cfcf7c20 */ /* 0x000fe40008410000 */
[----:B------:R-:W-:Y:S02]  /*8120*/  FMUL.FTZ R163, R236, R163 ;  /* 0x000000a3eca37220 */ /* 0x000fe40000410000 */
[----:B------:R-:W-:-:S02]  /*8130*/  FFMA.FTZ R181, R182, UR17, R181 ;  /* 0x00000011b6b57c23 */ /* 0x000fc400080100b5 */
[----:B------:R-:W-:Y:S02]  /*8140*/  FFMA.FTZ R185, R186, UR17, R185 ;  /* 0x00000011bab97c23 */ /* 0x000fe400080100b9 */
[----:B------:R-:W-:Y:S02]  /*8150*/  FFMA.FTZ R189, R190, UR17, R189 ;  /* 0x00000011bebd7c23 */ /* 0x000fe400080100bd */
[----:B------:R-:W-:Y:S02]  /*8160*/  FFMA.FTZ R68, R77, UR17, R68 ;  /* 0x000000114d447c23 */ /* 0x000fe40008010044 */
[----:B------:R-:W-:Y:S02]  /*8170*/  FMUL.FTZ R65, R232, R65 ;  /* 0x00000041e8417220 */ /* 0x000fe40000410000 */
[----:B------:R-:W-:Y:S02]  /*8180*/  FFMA.FTZ R67, R206, UR17, R67 ;  /* 0x00000011ce437c23 */ /* 0x000fe40008010043 */
[----:B------:R-:W-:-:S02]  /*8190*/  FFMA.FTZ R207, R208, UR17, R207 ;  /* 0x00000011d0cf7c23 */ /* 0x000fc400080100cf */
[----:B0-----:R-:W-:Y:S02]  /*81a0*/  @!P0 FADD.FTZ R62, R62, R73 ;  /* 0x000000493e3e8221 */ /* 0x001fe40000010000 */
[----:B-1----:R-:W-:Y:S02]  /*81b0*/  @!P0 FADD.FTZ R63, R63, R72 ;  /* 0x000000483f3f8221 */ /* 0x002fe40000010000 */
[----:B--2---:R-:W-:Y:S02]  /*81c0*/  @!P0 FADD.FTZ R61, R61, R70 ;  /* 0x000000463d3d8221 */ /* 0x004fe40000010000 */
[----:B---3--:R-:W-:Y:S02]  /*81d0*/  @!P0 FADD.FTZ R60, R60, R71 ;  /* 0x000000473c3c8221 */ /* 0x008fe40000010000 */
[----:B------:R-:W-:Y:S02]  /*81e0*/  FFMA.FTZ R163, R181, R234, R163 ;  /* 0x000000eab5a37223 */ /* 0x000fe400000100a3 */
[----:B------:R-:W-:Y:S01]  /*81f0*/  FFMA.FTZ R185, R185, R240, R228 ;  /* 0x000000f0b9b97223 */ /* 0x000fe200000100e4 */
[----:B------:R0:W-:Y:S01]  /*8200*/  @!P1 STS.128 [R5.X16+0x2120], R60 ;  /* 0x0021203c05009388 */ /* 0x0001e2000000cc00 */
[----:B------:R-:W-:-:S02]  /*8210*/  FFMA.FTZ R189, R189, R242, R224 ;  /* 0x000000f2bdbd7223 */ /* 0x000fc400000100e0 */
[----:B------:R-:W-:Y:S02]  /*8220*/  FFMA.FTZ R68, R68, R219, R210 ;  /* 0x000000db44447223 */ /* 0x000fe400000100d2 */
[----:B------:R-:W-:Y:S02]  /*8230*/  FFMA.FTZ R67, R67, R250, R230 ;  /* 0x000000fa43437223 */ /* 0x000fe400000100e6 */
[----:B------:R-:W-:Y:S02]  /*8240*/  FFMA.FTZ R65, R207, R252, R65 ;  /* 0x000000fccf417223 */ /* 0x000fe40000010041 */
[----:B------:R-:W-:Y:S02]  /*8250*/  FFMA.FTZ R163, R37, R182, R163 ;  /* 0x000000b625a37223 */ /* 0x000fe400000100a3 */
[----:B------:R-:W-:Y:S02]  /*8260*/  FFMA.FTZ R185, R35, R186, R185 ;  /* 0x000000ba23b97223 */ /* 0x000fe400000100b9 */
[----:B------:R-:W-:-:S02]  /*8270*/  FFMA.FTZ R189, R33, R190, R189 ;  /* 0x000000be21bd7223 */ /* 0x000fc400000100bd */
[----:B------:R-:W-:Y:S02]  /*8280*/  FFMA.FTZ R193, R31, R194, R193 ;  /* 0x000000c21fc17223 */ /* 0x000fe400000100c1 */
[----:B------:R-:W-:Y:S02]  /*8290*/  FFMA.FTZ R197, R29, R198, R197 ;  /* 0x000000c61dc57223 */ /* 0x000fe400000100c5 */
[----:B------:R-:W-:Y:S02]  /*82a0*/  FFMA.FTZ R68, R26, R77, R68 ;  /* 0x0000004d1a447223 */ /* 0x000fe40000010044 */
[----:B------:R-:W-:Y:S02]  /*82b0*/  FFMA.FTZ R67, R24, R206, R67 ;  /* 0x000000ce18437223 */ /* 0x000fe40000010043 */
[----:B------:R-:W-:Y:S02]  /*82c0*/  FFMA.FTZ R208, R25, R208, R65 ;  /* 0x000000d019d07223 */ /* 0x000fe40000010041 */
[----:B------:R-:W-:-:S02]  /*82d0*/  FADD.FTZ R124, R171, R124 ;  /* 0x0000007cab7c7221 */ /* 0x000fc40000010000 */
[----:B------:R-:W-:Y:S02]  /*82e0*/  FADD.FTZ R122, R167, R122 ;  /* 0x0000007aa77a7221 */ /* 0x000fe40000010000 */
        /* <DEDUP_REMOVED lines=21> */
[----:B------:R-:W-:Y:S01]  /*8440*/  FADD.FTZ R95, R208, R95 ;  /* 0x0000005fd05f7221 */ /* 0x000fe20000010000 */
[----:B------:R-:W-:Y:S06]  /*8450*/  BAR.SYNC.DEFER_BLOCKING 0x0 ;  /* 0x0000000000007b1d */ /* 0x000fec0000010000 */
[----:B------:R-:W-:Y:S05]  /*8460*/  @P2 BRA `(.L_x_37) ;  /* 0x000001b000002947 */ /* 0x000fea0003800000 */
[----:B0-----:R-:W-:Y:S01]  /*8470*/  ULDC UR16, c[0x0][0x174] ;  /* 0x00005d0000107ab9 */ /* 0x001fe20000000800 */
[----:B------:R-:W0:Y:S01]  /*8480*/  LDS.128 R64, [0x2130] ;  /* 0x00213000ff407984 */ /* 0x000e220000000c00 */
[----:B------:R-:W-:-:S02]  /*8490*/  UISETP.NE.AND UP0, UPT, UR20, UR16, UPT ;  /* 0x000000101400728c */ /* 0x000fc4000bf05270 */
[----:B------:R-:W-:Y:S01]  /*84a0*/  USHF.L.U32 UR16, UR7, 0x3, URZ ;  /* 0x0000000307107899 */ /* 0x000fe2000800063f */
[----:B------:R-:W1:Y:S03]  /*84b0*/  LDS.128 R68, [0x2140] ;  /* 0x00214000ff447984 */ /* 0x000e660000000c00 */
[----:B------:R-:W-:Y:S01]  /*84c0*/  PLOP3.LUT P0, PT, PT, PT, UP0, 0x80, 0x0 ;  /* 0x000000000000781c */ /* 0x000fe20003f0f008 */
[----:B------:R-:W2:-:S12]  /*84d0*/  LDS.128 R72, [0x2150] ;  /* 0x00215000ff487984 */ /* 0x000e980000000c00 */
[----:B------:R-:W3:Y:S04]  /*84e0*/  @P0 LDS.64 R76, [UR16+0x6190] ;  /* 0x00619010ff4c0984 */ /* 0x000ee80008000a00 */
[----:B------:R-:W4:Y:S01]  /*84f0*/  @P0 LDS.64 R78, [UR16+0x5990] ;  /* 0x00599010ff4e0984 */ /* 0x000f220008000a00 */
[----:B0-----:R-:W-:Y:S02]  /*8500*/  FADD.FTZ R80, R63, R67 ;  /* 0x000000433f507221 */ /* 0x001fe40000010000 */
[----:B------:R-:W-:Y:S02]  /*8510*/  FADD.FTZ R63, R62, R66 ;  /* 0x000000423e3f7221 */ /* 0x000fe40000010000 */
[----:B------:R-:W-:Y:S02]  /*8520*/  FADD.FTZ R62, R61, R65 ;  /* 0x000000413d3e7221 */ /* 0x000fe40000010000 */
[----:B------:R-:W-:-:S02]  /*8530*/  FADD.FTZ R61, R60, R64 ;  /* 0x000000403c3d7221 */ /* 0x000fc40000010000 */
[----:B-1----:R-:W-:Y:S02]  /*8540*/  FADD.FTZ R60, R62, R69 ;  /* 0x000000453e3c7221 */ /* 0x002fe40000010000 */
[----:B------:R-:W-:Y:S02]  /*8550*/  FADD.FTZ R80, R80, R71 ;  /* 0x0000004750507221 */ /* 0x000fe40000010000 */
[----:B------:R-:W-:Y:S02]  /*8560*/  FADD.FTZ R67, R63, R70 ;  /* 0x000000463f437221 */ /* 0x000fe40000010000 */
[----:B------:R-:W-:Y:S02]  /*8570*/  FADD.FTZ R65, R61, R68 ;  /* 0x000000443d417221 */ /* 0x000fe40000010000 */
[----:B--2---:R-:W-:Y:S02]  /*8580*/  FADD.FTZ R61, R60, R73 ;  /* 0x000000493c3d7221 */ /* 0x004fe40000010000 */
[----:B------:R-:W-:-:S02]  /*8590*/  FADD.FTZ R63, R80, R75 ;  /* 0x0000004b503f7221 */ /* 0x000fc40000010000 */
[----:B------:R-:W-:Y:S02]  /*85a0*/  FADD.FTZ R62, R67, R74 ;  /* 0x0000004a433e7221 */ /* 0x000fe40000010000 */
[----:B------:R-:W-:Y:S02]  /*85b0*/  FADD.FTZ R60, R65, R72 ;  /* 0x00000048413c7221 */ /* 0x000fe40000010000 */
[----:B---3--:R-:W-:Y:S02]  /*85c0*/  @P0 FADD.FTZ R63, R63, R77 ;  /* 0x0000004d3f3f0221 */ /* 0x008fe40000010000 */
[----:B------:R-:W-:Y:S02]  /*85d0*/  @P0 FADD.FTZ R62, R62, R76 ;  /* 0x0000004c3e3e0221 */ /* 0x000fe40000010000 */
[----:B----4-:R-:W-:Y:S02]  /*85e0*/  @P0 FADD.FTZ R61, R61, R79 ;  /* 0x0000004f3d3d0221 */ /* 0x010fe40000010000 */
[----:B------:R-:W-:Y:S01]  /*85f0*/  @P0 FADD.FTZ R60, R60, R78 ;  /* 0x0000004e3c3c0221 */ /* 0x000fe20000010000 */
[----:B------:R0:W-:Y:S04]  /*8600*/  STS.64 [UR16+0x6190], R62 ;  /* 0x0061903eff007988 */ /* 0x0001e80008000a10 */
[----:B------:R0:W-:Y:S02]  /*8610*/  STS.64 [UR16+0x5990], R60 ;  /* 0x0059903cff007988 */ /* 0x0001e40008000a10 */
.L_x_37:
[----:B0-----:R-:W-:Y:S05]  /*8620*/  BSYNC B0 ;  /* 0x0000000000007941 */ /* 0x001fea0003800000 */
.L_x_36:
[----:B------:R-:W-:Y:S02]  /*8630*/  UIADD3 UR7, UR7, 0x1, URZ ;  /* 0x0000000107077890 */ /* 0x000fe4000fffe03f */
[----:B------:R-:W-:-:S02]  /*8640*/  ULDC UR16, c[0x0][0x16c] ;  /* 0x00005b0000107ab9 */ /* 0x000fc40000000800 */
[----:B------:R-:W-:-:S06]  /*8650*/  UISETP.GE.AND UP0, UPT, UR7, UR16, UPT ;  /* 0x000000100700728c */ /* 0x000fcc000bf06270 */
[----:B------:R-:W-:-:S13]  /*8660*/  PLOP3.LUT P0, PT, PT, PT, UP0, 0x80, 0x0 ;  /* 0x000000000000781c */ /* 0x000fda0003f0f008 */
[----:B------:R-:W-:Y:S01]  /*8670*/  @P0 CALL.REL.NOINC `(.L_x_1) ;  /* 0x0000001000000944 */ /* 0x000fe20003c00000 */
[----:B------:R-:W-:Y:S05]  /*8680*/  BRA `(.L_x_38) ;  /* 0xffff998000007947 */ /* 0x000fea000383ffff */
.L_x_1:
[----:B------:R-:W-:Y:S01]  /*8690*/  BAR.SYNC.DEFER_BLOCKING 0x0 ;  /* 0x0000000000007b1d */ /* 0x000fe20000010000 */
[----:B------:R-:W-:Y:S02]  /*86a0*/  ISETP.NE.AND P0, PT, R3, RZ, PT ;  /* 0x000000ff0300720c */ /* 0x000fe40003f05270 */
[----:B------:R-:W-:Y:S02]  /*86b0*/  SHF.R.S32.HI R69, RZ, 0x1f, R6 ;  /* 0x0000001fff457819 */ /* 0x000fe40000011406 */
[----:B------:R-:W-:Y:S01]  /*86c0*/  IADD3 R24, P2, R6, UR39, RZ ;  /* 0x0000002706187c10 */ /* 0x000fe2000ff5e0ff */
[----:B------:R-:W-:Y:S01]  /*86d0*/  ULDC UR34, c[0x0][0x168] ;  /* 0x00005a0000227ab9 */ /* 0x000fe20000000800 */
[----:B------:R-:W-:Y:S01]  /*86e0*/  MOV R26, UR39 ;  /* 0x00000027001a7c02 */ /* 0x000fe20008000f00 */
[----:B------:R-:W-:Y:S01]  /*86f0*/  UIADD3 UR34, -UR39, UR34, URZ ;  /* 0x0000002227227290 */ /* 0x000fe2000fffe13f */
[----:B------:R-:W-:Y:S01]  /*8700*/  BSSY B0, `(.L_x_39) ;  /* 0x000003f000007945 */ /* 0x000fe20003800000 */
[----:B------:R-:W-:Y:S01]  /*8710*/  ULDC.64 UR16, c[0x0][0x2d8] ;  /* 0x0000b60000107ab9 */ /* 0x000fe20000000a00 */
[----:B------:R-:W-:Y:S01]  /*8720*/  LEA.HI.X.SX32 R25, R26, R69, 0x1, P2 ;  /* 0x000000451a197211 */ /* 0x000fe200010f0eff */
[----:B------:R-:W-:-:S02]  /*8730*/  UIMAD UR7, UR36, UR16, URZ ;  /* 0x00000010240772a4 */ /* 0x000fc4000f8e023f */
[----:B------:R-:W-:Y:S01]  /*8740*/  MOV R73, UR34 ;  /* 0x0000002200497c02 */ /* 0x000fe20008000f00 */
[----:B------:R-:W-:Y:S02]  /*8750*/  ULDC.64 UR40, c[0x0][0x2f8] ;  /* 0x0000be0000287ab9 */ /* 0x000fe40000000a00 */
[----:B------:R-:W-:Y:S02]  /*8760*/  UIMAD UR27, UR36, UR40, URZ ;  /* 0x00000028241b72a4 */ /* 0x000fe4000f8e023f */
[----:B------:R-:W-:Y:S02]  /*8770*/  UIMAD.WIDE.U32 UR18, UR31, UR16, URZ ;  /* 0x000000101f1272a5 */ /* 0x000fe4000f8e003f */
[----:B------:R-:W-:Y:S02]  /*8780*/  UIMAD UR28, UR31, UR17, UR7 ;  /* 0x000000111f1c72a4 */ /* 0x000fe4000f8e0207 */
[----:B------:R-:W-:Y:S01]  /*8790*/  UIMAD UR29, UR31, UR41, UR27 ;  /* 0x000000291f1d72a4 */ /* 0x000fe2000f8e021b */
[----:B------:R-:W-:Y:S01]  /*87a0*/  STS [R23.X4], R96 ;  /* 0x0000006017007388 */ /* 0x000fe20000004800 */
[----:B------:R-:W-:-:S02]  /*87b0*/  UIMAD UR7, UR6, -0x800, UR37 ;  /* 0xfffff800060778a4 */ /* 0x000fc4000f8e0225 */
[----:B------:R-:W-:Y:S01]  /*87c0*/  UIMAD.WIDE.U32 UR16, UR31, UR40, URZ ;  /* 0x000000281f1072a5 */ /* 0x000fe2000f8e003f */
[----:B------:R-:W-:Y:S01]  /*87d0*/  STS [R23.X4+0x4], R100 ;  /* 0x0000046417007388 */ /* 0x000fe20000004800 */
[----:B------:R-:W-:-:S03]  /*87e0*/  UIADD3 UR27, UR19, UR28, URZ ;  /* 0x0000001c131b7290 */ /* 0x000fc6000fffe03f */
        /* <DEDUP_REMOVED lines=31> */
[----:B------:R-:W-:Y:S04]  /*89e0*/  @!P0 STS [0x2100], R73 ;  /* 0x00210049ff008388 */ /* 0x000fe80000000800 */
[----:B------:R-:W-:Y:S06]  /*89f0*/  BAR.SYNC.DEFER_BLOCKING 0x0 ;  /* 0x0000000000007b1d */ /* 0x000fec0000010000 */
[----:B------:R-:W0:Y:S02]  /*8a00*/  LDS R67, [0x2100] ;  /* 0x00210000ff437984 */ /* 0x000e240000000800 */
[----:B0-----:R-:W-:-:S13]  /*8a10*/  ISETP.GE.AND P1, PT, R6, R67, PT ;  /* 0x000000430600720c */ /* 0x001fda0003f26270 */
[----:B------:R-:W-:Y:S05]  /*8a20*/  @P1 BRA `(.L_x_40) ;  /* 0x000000c000001947 */ /* 0x000fea0003800000 */
[----:B------:R-:W-:Y:S01]  /*8a30*/  MOV R27, UR31 ;  /* 0x0000001f001b7c02 */ /* 0x000fe20008000f00 */
[----:B------:R-:W-:Y:S01]  /*8a40*/  ULDC.64 UR38, c[0x0][0x2e0] ;  /* 0x0000b80000267ab9 */ /* 0x000fe20000000a00 */
[----:B------:R-:W-:Y:S01]  /*8a50*/  MOV R29, UR14 ;  /* 0x0000000e001d7c02 */ /* 0x000fe20008000f00 */
[----:B------:R-:W-:Y:S02]  /*8a60*/  UIMAD UR30, UR15, UR38, URZ ;  /* 0x000000260f1e72a4 */ /* 0x000fe4000f8e023f */
[----:B------:R-:W-:Y:S02]  /*8a70*/  IMAD.WIDE.U32 R26, R27, c[0x0][0x2d8], R24 ;  /* 0x0000b6001b1a7a25 */ /* 0x000fe400078e0018 */
[----:B------:R-:W-:-:S03]  /*8a80*/  UIMAD UR30, UR14, UR39, UR30 ;  /* 0x000000270e1e72a4 */ /* 0x000fc6000f8e021e */
[----:B------:R-:W-:-:S05]  /*8a90*/  IADD3 R27, R27, UR28, RZ ;  /* 0x0000001c1b1b7c10 */ /* 0x000fca000fffe0ff */
[----:B------:R-:W-:-:S05]  /*8aa0*/  IMAD.WIDE.U32 R26, R29, c[0x0][0x2e0], R26 ;  /* 0x0000b8001d1a7a25 */ /* 0x000fca00078e001a */
[----:B------:R-:W-:Y:S02]  /*8ab0*/  IADD3 R27, R27, UR30, RZ ;  /* 0x0000001e1b1b7c10 */ /* 0x000fe4000fffe0ff */
[----:B------:R-:W-:-:S04]  /*8ac0*/  LEA R28, P1, R26, c[0x0][0x330], 0x2 ;  /* 0x0000cc001a1c7a11 */ /* 0x000fc800078210ff */
[----:B------:R-:W-:-:S05]  /*8ad0*/  LEA.HI.X R29, R26, c[0x0][0x334], R27, 0x2, P1 ;  /* 0x0000cd001a1d7a11 */ /* 0x000fca00008f141b */
[----:B------:R0:W-:Y:S04]  /*8ae0*/  STG.E [R28.64], R31 ;  /* 0x0000001f1c007986 */ /* 0x0001e8000c101920 */
.L_x_40:
[----:B------:R-:W-:Y:S05]  /*8af0*/  BSYNC B0 ;  /* 0x0000000000007941 */ /* 0x000fea0003800000 */
.L_x_39:
[----:B------:R-:W-:Y:S01]  /*8b00*/  ULDC.64 UR34, c[0x0][0x2e0] ;  /* 0x0000b80000227ab9 */ /* 0x000fe20000000a00 */
[C---:B------:R-:W-:Y:S01]  /*8b10*/  LEA R26, P1, R6.reuse, c[0x0][0x330], 0x2 ;  /* 0x0000cc00061a7a11 */ /* 0x040fe200078210ff */
[----:B------:R-:W-:Y:S01]  /*8b20*/  UMOV UR19, UR27 ;  /* 0x0000001b00137c82 */ /* 0x000fe20008000000 */
[C---:B------:R-:W-:Y:S01]  /*8b30*/  LOP3.LUT R46, R6.reuse, 0x20, RZ, 0xfc, !PT ;  /* 0x00000020062e7812 */ /* 0x040fe200078efcff */
[----:B------:R-:W-:Y:S01]  /*8b40*/  UIMAD UR28, UR15, UR34, URZ ;  /* 0x000000220f1c72a4 */ /* 0x000fe2000f8e023f */
[C---:B------:R-:W-:Y:S01]  /*8b50*/  LOP3.LUT R48, R6.reuse, 0x40, RZ, 0xfc, !PT ;  /* 0x0000004006307812 */ /* 0x040fe200078efcff */
[----:B------:R-:W-:Y:S01]  /*8b60*/  UIMAD.WIDE.U32 UR18, UR14, UR34, UR18 ;  /* 0x000000220e1272a5 */ /* 0x000fe2000f8e0012 */
[C---:B------:R-:W-:Y:S01]  /*8b70*/  LOP3.LUT R50, R6.reuse, 0x60, RZ, 0xfc, !PT ;  /* 0x0000006006327812 */ /* 0x040fe200078efcff */
[----:B------:R-:W-:Y:S01]  /*8b80*/  UIMAD UR28, UR14, UR35, UR28 ;  /* 0x000000230e1c72a4 */ /* 0x000fe2000f8e021c */
[----:B------:R-:W-:Y:S01]  /*8b90*/  LEA.HI.X R27, R6, c[0x0][0x334], R69, 0x2, P1 ;  /* 0x0000cd00061b7a11 */ /* 0x000fe200008f1445 */
[----:B------:R-:W-:Y:S01]  /*8ba0*/  UIADD3 UR30, UP0, UR7, UR18, URZ ;  /* 0x00000012071e7290 */ /* 0x000fe2000ff1e03f */
[-C--:B------:R-:W-:Y:S01]  /*8bb0*/  ISETP.GE.AND P1, PT, R46, R67.reuse, PT ;  /* 0x000000432e00720c */ /* 0x080fe20003f26270 */
[----:B------:R-:W-:Y:S01]  /*8bc0*/  USHF.R.S32.HI UR27, URZ, 0x1f, UR7 ;  /* 0x0000001f3f1b7899 */ /* 0x000fe20008011407 */
[-C--:B------:R-:W-:Y:S01]  /*8bd0*/  ISETP.GE.AND P2, PT, R48, R67.reuse, PT ;  /* 0x000000433000720c */ /* 0x080fe20003f46270 */
[----:B------:R-:W-:Y:S01]  /*8be0*/  BSSY B0, `(.L_x_41) ;  /* 0x0000097000007945 */ /* 0x000fe20003800000 */
[----:B------:R-:W-:Y:S01]  /*8bf0*/  ISETP.GE.AND P3, PT, R50, R67, PT ;  /* 0x000000433200720c */ /* 0x000fe20003f66270 */
[----:B------:R-:W-:Y:S01]  /*8c00*/  UIADD3.X UR18, UR27, UR28, UR19, UP0, !UPT ;  /* 0x0000001c1b127290 */ /* 0x000fe200087fe413 */
[----:B0-----:R-:W-:-:S02]  /*8c10*/  MOV R28, UR30 ;  /* 0x0000001e001c7c02 */ /* 0x001fc40008000f00 */
[----:B------:R-:W-:Y:S02]  /*8c20*/  LOP3.LUT R52, R6, 0x80, RZ, 0xfc, !PT ;  /* 0x0000008006347812 */ /* 0x000fe400078efcff */
[----:B------:R-:W-:Y:S02]  /*8c30*/  LEA R26, P4, R28, R26, 0x2 ;  /* 0x0000001a1c1a7211 */ /* 0x000fe400078810ff */
[----:B------:R-:W-:Y:S01]  /*8c40*/  MOV R29, UR18 ;  /* 0x00000012001d7c02 */ /* 0x000fe20008000f00 */
[----:B------:R-:W-:Y:S01]  /*8c50*/  UIADD3 UR18, UR17, UR29, URZ ;  /* 0x0000001d11127290 */ /* 0x000fe2000fffe03f */
[----:B------:R-:W-:Y:S02]  /*8c60*/  LOP3.LUT R54, R6, 0xa0, RZ, 0xfc, !PT ;  /* 0x000000a006367812 */ /* 0x000fe400078efcff */
[----:B------:R-:W-:Y:S02]  /*8c70*/  LEA.HI.X R27, R28, R27, R29, 0x2, P4 ;  /* 0x0000001b1c1b7211 */ /* 0x000fe400020f141d */
[----:B------:R-:W-:-:S02]  /*8c80*/  LOP3.LUT R60, R6, 0xc0, RZ, 0xfc, !PT ;  /* 0x000000c0063c7812 */ /* 0x000fc400078efcff */
[C---:B------:R-:W-:Y:S01]  /*8c90*/  LOP3.LUT R62, R6.reuse, 0xe0, RZ, 0xfc, !PT ;  /* 0x000000e0063e7812 */ /* 0x040fe200078efcff */
[----:B------:R-:W-:Y:S01]  /*8ca0*/  @!P1 STG.E [R26.64+-0x1f80], R33 ;  /* 0xffe080211a009986 */ /* 0x000fe2000c101920 */
[C---:B------:R-:W-:Y:S02]  /*8cb0*/  LOP3.LUT R64, R6.reuse, 0x100, RZ, 0xfc, !PT ;  /* 0x0000010006407812 */ /* 0x040fe400078efcff */
[----:B------:R-:W-:Y:S01]  /*8cc0*/  LOP3.LUT R66, R6, 0x120, RZ, 0xfc, !PT ;  /* 0x0000012006427812 */ /* 0x000fe200078efcff */
[----:B------:R-:W-:Y:S01]  /*8cd0*/  @!P2 STG.E [R26.64+-0x1f00], R35 ;  /* 0xffe100231a00a986 */ /* 0x000fe2000c101920 */
[-C--:B------:R-:W-:Y:S02]  /*8ce0*/  ISETP.GE.AND P1, PT, R52, R67.reuse, PT ;  /* 0x000000433400720c */ /* 0x080fe40003f26270 */
[-C--:B------:R-:W-:Y:S01]  /*8cf0*/  ISETP.GE.AND P2, PT, R54, R67.reuse, PT ;  /* 0x000000433600720c */ /* 0x080fe20003f46270 */
[----:B------:R0:W-:Y:S01]  /*8d00*/  @!P3 STG.E [R26.64+-0x1e80], R37 ;  /* 0xffe180251a00b986 */ /* 0x0001e2000c101920 */
[----:B------:R-:W-:-:S02]  /*8d10*/  ISETP.GE.AND P3, PT, R60, R67, PT ;  /* 0x000000433c00720c */ /* 0x000fc40003f66270 */
[-C--:B------:R-:W-:Y:S02]  /*8d20*/  ISETP.GE.AND P4, PT, R62, R67.reuse, PT ;  /* 0x000000433e00720c */ /* 0x080fe40003f86270 */
[-C--:B------:R-:W-:Y:S02]  /*8d30*/  ISETP.GE.AND P5, PT, R64, R67.reuse, PT ;  /* 0x000000434000720c */ /* 0x080fe40003fa6270 */
[----:B------:R-:W-:Y:S02]  /*8d40*/  ISETP.GE.AND P6, PT, R66, R67, PT ;  /* 0x000000434200720c */ /* 0x000fe40003fc6270 */
[C---:B------:R-:W-:Y:S01]  /*8d50*/  LOP3.LUT R68, R6.reuse, 0x140, RZ, 0xfc, !PT ;  /* 0x0000014006447812 */ /* 0x040fe200078efcff */
[----:B------:R1:W-:Y:S01]  /*8d60*/  @!P1 STG.E [R26.64+-0x1e00], R39 ;  /* 0xffe200271a009986 */ /* 0x0003e2000c101920 */
[C---:B------:R-:W-:Y:S02]  /*8d70*/  LOP3.LUT R70, R6.reuse, 0x160, RZ, 0xfc, !PT ;  /* 0x0000016006467812 */ /* 0x040fe400078efcff */
[C---:B------:R-:W-:Y:S01]  /*8d80*/  LOP3.LUT R72, R6.reuse, 0x180, RZ, 0xfc, !PT ;  /* 0x0000018006487812 */ /* 0x040fe200078efcff */
[----:B------:R2:W-:Y:S01]  /*8d90*/  @!P2 STG.E [R26.64+-0x1d80], R41 ;  /* 0xffe280291a00a986 */ /* 0x0005e2000c101920 */
[----:B------:R-:W-:-:S02]  /*8da0*/  LOP3.LUT R74, R6, 0x1a0, RZ, 0xfc, !PT ;  /* 0x000001a0064a7812 */ /* 0x000fc400078efcff */
[C---:B------:R-:W-:Y:S01]  /*8db0*/  LOP3.LUT R76, R6.reuse, 0x1c0, RZ, 0xfc, !PT ;  /* 0x000001c0064c7812 */ /* 0x040fe200078efcff */
[----:B------:R3:W-:Y:S01]  /*8dc0*/  @!P3 STG.E [R26.64+-0x1d00], R43 ;  /* 0xffe3002b1a00b986 */ /* 0x0007e2000c101920 */
[----:B------:R-:W-:Y:S02]  /*8dd0*/  LOP3.LUT R78, R6, 0x1e0, RZ, 0xfc, !PT ;  /* 0x000001e0064e7812 */ /* 0x000fe400078efcff */
[-C--:B------:R-:W-:Y:S01]  /*8de0*/  ISETP.GE.AND P1, PT, R68, R67.reuse, PT ;  /* 0x000000434400720c */ /* 0x080fe20003f26270 */
[----:B------:R4:W-:Y:S01]  /*8df0*/  @!P4 STG.E [R26.64+-0x1c80], R45 ;  /* 0xffe3802d1a00c986 */ /* 0x0009e2000c101920 */
[-C--:B------:R-:W-:Y:S02]  /*8e00*/  ISETP.GE.AND P2, PT, R70, R67.reuse, PT ;  /* 0x000000434600720c */ /* 0x080fe40003f46270 */
[-C--:B------:R-:W-:Y:S01]  /*8e10*/  ISETP.GE.AND P3, PT, R72, R67.reuse, PT ;  /* 0x000000434800720c */ /* 0x080fe20003f66270 */
[----:B------:R-:W-:Y:S01]  /*8e20*/  @!P5 STG.E [R26.64+-0x1c00], R47 ;  /* 0xffe4002f1a00d986 */ /* 0x000fe2000c101920 */
[----:B------:R-:W-:-:S02]  /*8e30*/  ISETP.GE.AND P4, PT, R74, R67, PT ;  /* 0x000000434a00720c */ /* 0x000fc40003f86270 */
[-C--:B------:R-:W-:Y:S01]  /*8e40*/  ISETP.GE.AND P5, PT, R76, R67.reuse, PT ;  /* 0x000000434c00720c */ /* 0x080fe20003fa6270 */
[----:B------:R-:W-:Y:S01]  /*8e50*/  @!P6 STG.E [R26.64+-0x1b80], R49 ;  /* 0xffe480311a00e986 */ /* 0x000fe2000c101920 */
[----:B------:R-:W-:Y:S02]  /*8e60*/  ISETP.GE.AND P6, PT, R78, R67, PT ;  /* 0x000000434e00720c */ /* 0x000fe40003fc6270 */
[----:B------:R-:W-:Y:S01]  /*8e70*/  SHF.L.U32 R28, R3, 0x4, RZ ;  /* 0x00000004031c7819 */ /* 0x000fe200000006ff */
[----:B------:R-:W-:Y:S03]  /*8e80*/  @!P1 STG.E [R26.64+-0x1b00], R51 ;  /* 0xffe500331a009986 */ /* 0x000fe6000c101920 */
[----:B------:R-:W-:Y:S01]  /*8e90*/  LOP3.LUT R29, R28, 0xfffffe00, RZ, 0xc0, !PT ;  /* 0xfffffe001c1d7812 */ /* 0x000fe200078ec0ff */
[----:B------:R-:W-:Y:S03]  /*8ea0*/  @!P2 STG.E [R26.64+-0x1a80], R53 ;  /* 0xffe580351a00a986 */ /* 0x000fe6000c101920 */
[----:B------:R-:W-:Y:S01]  /*8eb0*/  LEA R71, R4, R29, 0x4 ;  /* 0x0000001d04477211 */ /* 0x000fe200078e20ff */
[----:B------:R-:W-:Y:S01]  /*8ec0*/  @!P3 STG.E [R26.64+-0x1a00], R55 ;  /* 0xffe600371a00b986 */ /* 0x000fe2000c101920 */
[----:B------:R-:W-:-:S02]  /*8ed0*/  FADD.FTZ R29, R95, R2 ;  /* 0x000000025f1d7221 */ /* 0x000fc40000010000 */
[C---:B------:R-:W-:Y:S01]  /*8ee0*/  IADD3 R2, R71.reuse, 0x1, RZ ;  /* 0x0000000147027810 */ /* 0x040fe20007ffe0ff */
[----:B------:R-:W-:Y:S01]  /*8ef0*/  @!P4 STG.E [R26.64+-0x1980], R61 ;  /* 0xffe6803d1a00c986 */ /* 0x000fe2000c101920 */
[C---:B------:R-:W-:Y:S02]  /*8f00*/  IADD3 R28, R71.reuse, 0x2, RZ ;  /* 0x00000002471c7810 */ /* 0x040fe40007ffe0ff */
[C---:B------:R-:W-:Y:S01]  /*8f10*/  IADD3 R30, R71.reuse, 0x3, RZ ;  /* 0x00000003471e7810 */ /* 0x040fe20007ffe0ff */
[----:B------:R-:W-:Y:S01]  /*8f20*/  @!P5 STG.E [R26.64+-0x1900], R63 ;  /* 0xffe7003f1a00d986 */ /* 0x000fe2000c101920 */
[C---:B------:R-:W-:Y:S02]  /*8f30*/  IADD3 R32, R71.reuse, 0x4, RZ ;  /* 0x0000000447207810 */ /* 0x040fe40007ffe0ff */
[----:B------:R-:W-:Y:S01]  /*8f40*/  IADD3 R34, R71, 0x5, RZ ;  /* 0x0000000547227810 */ /* 0x000fe20007ffe0ff */
[----:B------:R-:W-:Y:S01]  /*8f50*/  @!P6 STG.E [R26.64+-0x1880], R65 ;  /* 0xffe780411a00e986 */ /* 0x000fe2000c101920 */
[-C--:B------:R-:W-:Y:S01]  /*8f60*/  LEA.HI.SX32 R31, R2, R71.reuse, 0x1b ;  /* 0x00000047021f7211 */ /* 0x080fe200078fdaff */
[----:B------:R-:W-:Y:S01]  /*8f70*/  FADD.FTZ R2, R29, R94 ;  /* 0x0000005e1d027221 */ /* 0x000fe20000010000 */
[C---:B------:R-:W-:Y:S01]  /*8f80*/  IADD3 R36, R71.reuse, 0x6, RZ ;  /* 0x0000000647247810 */ /* 0x040fe20007ffe0ff */
[----:B------:R-:W-:Y:S01]  /*8f90*/  BAR.SYNC.DEFER_BLOCKING 0x0 ;  /* 0x0000000000007b1d */ /* 0x000fe20000010000 */
[----:B------:R-:W-:Y:S01]  /*8fa0*/  LEA.HI.SX32 R28, R28, R71, 0x1b ;  /* 0x000000471c1c7211 */ /* 0x000fe200078fdaff */
[----:B------:R-:W-:Y:S01]  /*8fb0*/  FADD.FTZ R29, R2, R93 ;  /* 0x0000005d021d7221 */ /* 0x000fe20000010000 */
[----:B0-----:R-:W-:-:S02]  /*8fc0*/  IADD3 R37, R71, 0x7, RZ ;  /* 0x0000000747257810 */ /* 0x001fc40007ffe0ff */
[-C--:B------:R-:W-:Y:S01]  /*8fd0*/  LEA.HI.SX32 R33, R30, R71.reuse, 0x1b ;  /* 0x000000471e217211 */ /* 0x080fe200078fdaff */
[----:B------:R-:W-:Y:S01]  /*8fe0*/  FADD.FTZ R2, R29, R92 ;  /* 0x0000005c1d027221 */ /* 0x000fe20000010000 */
[C---:B------:R-:W-:Y:S02]  /*8ff0*/  IADD3 R38, R71.reuse, 0x8, RZ ;  /* 0x0000000847267810 */ /* 0x040fe40007ffe0ff */
[-C--:B------:R-:W-:Y:S01]  /*9000*/  LEA.HI.SX32 R32, R32, R71.reuse, 0x1b ;  /* 0x0000004720207211 */ /* 0x080fe200078fdaff */
[----:B------:R-:W-:Y:S01]  /*9010*/  FADD.FTZ R29, R2, R91 ;  /* 0x0000005b021d7221 */ /* 0x000fe20000010000 */
[C---:B-1----:R-:W-:Y:S02]  /*9020*/  IADD3 R39, R71.reuse, 0x9, RZ ;  /* 0x0000000947277810 */ /* 0x042fe40007ffe0ff */
[----:B------:R-:W-:Y:S02]  /*9030*/  LEA.HI.SX32 R35, R34, R71, 0x1b ;  /* 0x0000004722237211 */ /* 0x000fe400078fdaff */
[----:B------:R-:W-:-:S02]  /*9040*/  IADD3 R40, R71, 0xa, RZ ;  /* 0x0000000a47287810 */ /* 0x000fc40007ffe0ff */
[-C--:B------:R-:W-:Y:S02]  /*9050*/  LEA.HI.SX32 R36, R36, R71.reuse, 0x1b ;  /* 0x0000004724247211 */ /* 0x080fe400078fdaff */
[----:B--2---:R-:W-:Y:S02]  /*9060*/  IADD3 R41, R71, 0xb, RZ ;  /* 0x0000000b47297810 */ /* 0x004fe40007ffe0ff */
[-C--:B------:R-:W-:Y:S02]  /*9070*/  LEA.HI.SX32 R37, R37, R71.reuse, 0x1b ;  /* 0x0000004725257211 */ /* 0x080fe400078fdaff */
[C---:B------:R-:W-:Y:S01]  /*9080*/  IADD3 R42, R71.reuse, 0xc, RZ ;  /* 0x0000000c472a7810 */ /* 0x040fe20007ffe0ff */
[----:B------:R-:W-:Y:S01]  /*9090*/  STS [R23.X4], R95 ;  /* 0x0000005f17007388 */ /* 0x000fe20000004800 */
[-C--:B------:R-:W-:Y:S02]  /*90a0*/  LEA.HI.SX32 R38, R38, R71.reuse, 0x1b ;  /* 0x0000004726267211 */ /* 0x080fe400078fdaff */
[----:B---3--:R-:W-:Y:S01]  /*90b0*/  IADD3 R43, R71, 0xd, RZ ;  /* 0x0000000d472b7810 */ /* 0x008fe20007ffe0ff */
[----:B------:R-:W-:Y:S01]  /*90c0*/  STS [R31.X4+0x4], R94 ;  /* 0x0000045e1f007388 */ /* 0x000fe20000004800 */
[----:B------:R-:W-:-:S02]  /*90d0*/  LEA.HI.SX32 R39, R39, R71, 0x1b ;  /* 0x0000004727277211 */ /* 0x000fc400078fdaff */
[C---:B------:R-:W-:Y:S01]  /*90e0*/  IADD3 R44, R71.reuse, 0xe, RZ ;  /* 0x0000000e472c7810 */ /* 0x040fe20007ffe0ff */
[----:B------:R-:W-:Y:S01]  /*90f0*/  STS [R28.X4+0x8], R93 ;  /* 0x0000085d1c007388 */ /* 0x000fe20000004800 */
[-C--:B------:R-:W-:Y:S02]  /*9100*/  LEA.HI.SX32 R40, R40, R71.reuse, 0x1b ;  /* 0x0000004728287211 */ /* 0x080fe400078fdaff */
[----:B----4-:R-:W-:Y:S01]  /*9110*/  IADD3 R45, R71, 0xf, RZ ;  /* 0x0000000f472d7810 */ /* 0x010fe20007ffe0ff */
[----:B------:R-:W-:Y:S01]  /*9120*/  STS [R33.X4+0xc], R92 ;  /* 0x00000c5c21007388 */ /* 0x000fe20000004800 */
[-C--:B------:R-:W-:Y:S02]  /*9130*/  LEA.HI.SX32 R41, R41, R71.reuse, 0x1b ;  /* 0x0000004729297211 */ /* 0x080fe400078fdaff */
[-C--:B------:R-:W-:Y:S01]  /*9140*/  LEA.HI.SX32 R42, R42, R71.reuse, 0x1b ;  /* 0x000000472a2a7211 */ /* 0x080fe200078fdaff */
[----:B------:R-:W-:Y:S01]  /*9150*/  STS [R32.X4+0x10], R91 ;  /* 0x0000105b20007388 */ /* 0x000fe20000004800 */
[----:B------:R-:W-:-:S02]  /*9160*/  LEA.HI.SX32 R43, R43, R71, 0x1b ;  /* 0x000000472b2b7211 */ /* 0x000fc400078fdaff */
[-C--:B------:R-:W-:Y:S01]  /*9170*/  LEA.HI.SX32 R44, R44, R71.reuse, 0x1b ;  /* 0x000000472c2c7211 */ /* 0x080fe200078fdaff */
[----:B------:R0:W-:Y:S01]  /*9180*/  STS [R35.X4+0x14], R90 ;  /* 0x0000145a23007388 */ /* 0x0001e20000004800 */
[----:B------:R-:W-:-:S03]  /*9190*/  LEA.HI.SX32 R45, R45, R71, 0x1b ;  /* 0x000000472d2d7211 */ /* 0x000fc600078fdaff */
[----:B------:R1:W-:Y:S04]  /*91a0*/  STS [R36.X4+0x18], R89 ;  /* 0x0000185924007388 */ /* 0x0003e80000004800 */
[----:B------:R2:W-:Y:S01]  /*91b0*/  STS [R37.X4+0x1c], R88 ;  /* 0x00001c5825007388 */ /* 0x0005e20000004800 */
[----:B0-----:R-:W-:-:S03]  /*91c0*/  FADD.FTZ R90, R29, R90 ;  /* 0x0000005a1d5a7221 */ /* 0x001fc60000010000 */
[----:B------:R0:W-:Y:S01]  /*91d0*/  STS [R38.X4+0x20], R87 ;  /* 0x0000205726007388 */ /* 0x0001e20000004800 */
[----:B-1----:R-:W-:-:S03]  /*91e0*/  FADD.FTZ R89, R90, R89 ;  /* 0x000000595a597221 */ /* 0x002fc60000010000 */
[----:B------:R1:W-:Y:S01]  /*91f0*/  STS [R39.X4+0x24], R86 ;  /* 0x0000245627007388 */ /* 0x0003e20000004800 */
[----:B--2---:R-:W-:-:S03]  /*9200*/  FADD.FTZ R88, R89, R88 ;  /* 0x0000005859587221 */ /* 0x004fc60000010000 */
        /* <DEDUP_REMOVED lines=10> */
[----:B------:R-:W-:Y:S01]  /*92b0*/  STS [R45.X4+0x3c], R56 ;  /* 0x00003c382d007388 */ /* 0x000fe20000004800 */
[----:B------:R-:W-:-:S06]  /*92c0*/  NOP ;  /* 0x0000000000007918 */ /* 0x000fcc0000000000 */
[----:B------:R-:W-:Y:S01]  /*92d0*/  LDS R23, [R7.X4] ;  /* 0x0000000007177984 */ /* 0x000fe20000004800 */
[----:B--2---:R-:W-:-:S03]  /*92e0*/  FADD.FTZ R58, R59, R58 ;  /* 0x0000003a3b3a7221 */ /* 0x004fc60000010000 */
[----:B------:R-:W-:Y:S01]  /*92f0*/  LDS R27, [R8.X4+0x80] ;  /* 0x00008000081b7984 */ /* 0x000fe20000004800 */
[----:B0-----:R-:W-:-:S03]  /*9300*/  FADD.FTZ R57, R58, R57 ;  /* 0x000000393a397221 */ /* 0x001fc60000010000 */
[----:B------:R-:W-:Y:S01]  /*9310*/  LDS R31, [R9.X4+0x100] ;  /* 0x00010000091f7984 */ /* 0x000fe20000004800 */
[----:B------:R-:W-:-:S03]  /*9320*/  FADD.FTZ R2, R57, R56 ;  /* 0x0000003839027221 */ /* 0x000fc60000010000 */
[----:B------:R0:W-:Y:S04]  /*9330*/  LDS R33, [R10.X4+0x180] ;  /* 0x000180000a217984 */ /* 0x0001e80000004800 */
[----:B------:R-:W-:Y:S04]  /*9340*/  LDS R11, [R11.X4+0x200] ;  /* 0x000200000b0b7984 */ /* 0x000fe80000004800 */
[----:B------:R-:W-:Y:S01]  /*9350*/  LDS R35, [R12.X4+0x280] ;  /* 0x000280000c237984 */ /* 0x000fe20000004800 */
[----:B0-----:R-:W-:-:S03]  /*9360*/  IADD3 R10, P1, R6, -0x7e0, RZ ;  /* 0xfffff820060a7810 */ /* 0x001fc60007f3e0ff */
[----:B------:R-:W-:Y:S01]  /*9370*/  LDS R13, [R13.X4+0x300] ;  /* 0x000300000d0d7984 */ /* 0x000fe20000004800 */
[----:B------:R-:W-:-:S03]  /*9380*/  IADD3.X R69, R69, -0x1, RZ, P1, !PT ;  /* 0xffffffff45457810 */ /* 0x000fc60000ffe4ff */
        /* <DEDUP_REMOVED lines=16> */
[----:B------:R-:W-:Y:S01]  /*9490*/  MOV R6, R24 ;  /* 0x0000001800067202 */ /* 0x000fe20000000f00 */
[----:B------:R-:W-:Y:S01]  /*94a0*/  UIMAD UR19, UR15, UR34, URZ ;  /* 0x000000220f1372a4 */ /* 0x000fe2000f8e023f */
[----:B------:R-:W-:-:S03]  /*94b0*/  MOV R7, R25 ;  /* 0x0000001900077202 */ /* 0x000fc60000000f00 */
[----:B------:R-:W-:Y:S02]  /*94c0*/  UIMAD UR19, UR14, UR35, UR19 ;  /* 0x000000230e1372a4 */ /* 0x000fe4000f8e0213 */
[----:B------:R-:W-:Y:S01]  /*94d0*/  IMAD.WIDE.U32 R6, R9, c[0x0][0x2f8], R6 ;  /* 0x0000be0009067a25 */ /* 0x000fe200078e0006 */
[----:B------:R-:W-:-:S04]  /*94e0*/  MOV R9, UR14 ;  /* 0x0000000e00097c02 */ /* 0x000fc80008000f00 */
[----:B------:R-:W-:-:S05]  /*94f0*/  IADD3 R7, R7, UR29, RZ ;  /* 0x0000001d07077c10 */ /* 0x000fca000fffe0ff */
[----:B------:R-:W-:-:S05]  /*9500*/  IMAD.WIDE.U32 R6, R9, c[0x0][0x300], R6 ;  /* 0x0000c00009067a25 */ /* 0x000fca00078e0006 */
[----:B------:R-:W-:Y:S02]  /*9510*/  IADD3 R7, R7, UR19, RZ ;  /* 0x0000001307077c10 */ /* 0x000fe4000fffe0ff */
[----:B------:R-:W-:-:S04]  /*9520*/  LEA R8, P0, R6, c[0x0][0x340], 0x2 ;  /* 0x0000d00006087a11 */ /* 0x000fc800078010ff */
[----:B------:R-:W-:-:S05]  /*9530*/  LEA.HI.X R9, R6, c[0x0][0x344], R7, 0x2, P0 ;  /* 0x0000d10006097a11 */ /* 0x000fca00000f1407 */
[----:B------:R0:W-:Y:S04]  /*9540*/  STG.E [R8.64], R23 ;  /* 0x0000001708007986 */ /* 0x0001e8000c101920 */
.L_x_42:
[----:B------:R-:W-:Y:S05]  /*9550*/  BSYNC B0 ;  /* 0x0000000000007941 */ /* 0x000fea0003800000 */
.L_x_41:
[----:B------:R-:W-:Y:S01]  /*9560*/  ULDC.64 UR28, c[0x0][0x300] ;  /* 0x0000c000001c7ab9 */ /* 0x000fe20000000a00 */
[----:B------:R-:W-:Y:S01]  /*9570*/  LEA R6, P0, R10, c[0x0][0x340], 0x2 ;  /* 0x0000d0000a067a11 */ /* 0x000fe200078010ff */
[----:B------:R-:W-:Y:S01]  /*9580*/  UMOV UR17, UR18 ;  /* 0x0000001200117c82 */ /* 0x000fe20008000000 */
[-C--:B------:R-:W-:Y:S01]  /*9590*/  ISETP.GE.AND P3, PT, R46, R47.reuse, PT ;  /* 0x0000002f2e00720c */ /* 0x080fe20003f66270 */
[----:B------:R-:W-:Y:S01]  /*95a0*/  UIMAD.WIDE.U32 UR16, UR14, UR28, UR16 ;  /* 0x0000001c0e1072a5 */ /* 0x000fe2000f8e0010 */
[----:B------:R-:W-:Y:S01]  /*95b0*/  LEA.HI.X R7, R10, c[0x0][0x344], R69, 0x2, P0 ;  /* 0x0000d1000a077a11 */ /* 0x000fe200000f1445 */
[----:B------:R-:W-:Y:S01]  /*95c0*/  UIMAD UR18, UR15, UR28, URZ ;  /* 0x0000001c0f1272a4 */ /* 0x000fe2000f8e023f */
[-C--:B------:R-:W-:Y:S01]  /*95d0*/  ISETP.GE.AND P4, PT, R48, R47.reuse, PT ;  /* 0x0000002f3000720c */ /* 0x080fe20003f86270 */
[----:B------:R-:W-:Y:S01]  /*95e0*/  UIADD3 UR7, UP0, UR7, UR16, URZ ;  /* 0x0000001007077290 */ /* 0x000fe2000ff1e03f */
[-C--:B------:R-:W-:Y:S01]  /*95f0*/  ISETP.GE.AND P5, PT, R50, R47.reuse, PT ;  /* 0x0000002f3200720c */ /* 0x080fe20003fa6270 */
[----:B------:R-:W-:Y:S01]  /*9600*/  UIMAD UR16, UR14, UR29, UR18 ;  /* 0x0000001d0e1072a4 */ /* 0x000fe2000f8e0212 */
[-C--:B------:R-:W-:Y:S01]  /*9610*/  ISETP.GE.AND P6, PT, R52, R47.reuse, PT ;  /* 0x0000002f3400720c */ /* 0x080fe20003fc6270 */
[----:B------:R-:W-:Y:S01]  /*9620*/  UIADD3 UR26, UP1, UR26, -0x2000, URZ ;  /* 0xffffe0001a1a7890 */ /* 0x000fe2000ff3e03f */
[-C--:B------:R-:W-:Y:S01]  /*9630*/  ISETP.GE.AND P1, PT, R60, R47.reuse, PT ;  /* 0x0000002f3c00720c */ /* 0x080fe20003f26270 */
[----:B------:R-:W-:Y:S01]  /*9640*/  UIADD3.X UR16, UR27, UR16, UR17, UP0, !UPT ;  /* 0x000000101b107290 */ /* 0x000fe200087fe411 */
[----:B0-----:R-:W-:Y:S01]  /*9650*/  MOV R8, UR7 ;  /* 0x0000000700087c02 */ /* 0x001fe20008000f00 */
[----:B------:R-:W-:Y:S01]  /*9660*/  UISETP.GT.AND UP0, UPT, UR20, 0x1, UPT ;  /* 0x000000011400788c */ /* 0x000fe2000bf04270 */
[----:B------:R-:W-:Y:S01]  /*9670*/  ISETP.GE.AND P2, PT, R62, R47, PT ;  /* 0x0000002f3e00720c */ /* 0x000fe20003f46270 */
[----:B------:R-:W-:Y:S01]  /*9680*/  UIADD3 UR22, UP2, UR22, -0x2000, URZ ;  /* 0xffffe00016167890 */ /* 0x000fe2000ff5e03f */
[----:B------:R-:W-:Y:S01]  /*9690*/  LEA R6, P0, R8, R6, 0x2 ;  /* 0x0000000608067211 */ /* 0x000fe200078010ff */
[----:B------:R-:W-:Y:S01]  /*96a0*/  UIADD3 UR24, UP3, UR24, -0x2000, URZ ;  /* 0xffffe00018187890 */ /* 0x000fe2000ff7e03f */
[----:B------:R-:W-:Y:S01]  /*96b0*/  MOV R9, UR16 ;  /* 0x0000001000097c02 */ /* 0x000fe20008000f00 */
[----:B------:R-:W-:-:S02]  /*96c0*/  UIADD3 UR6, UR6, 0x1, URZ ;  /* 0x0000000106067890 */ /* 0x000fc4000fffe03f */
[----:B------:R-:W-:Y:S01]  /*96d0*/  UIADD3.X UR25, UR25, -0x1, URZ, UP1, !UPT ;  /* 0xffffffff19197890 */ /* 0x000fe20008ffe43f */
[----:B------:R-:W-:Y:S01]  /*96e0*/  LEA.HI.X R7, R8, R7, R9, 0x2, P0 ;  /* 0x0000000708077211 */ /* 0x000fe200000f1409 */
[----:B------:R-:W-:Y:S01]  /*96f0*/  UIADD3.X UR21, UR21, -0x1, URZ, UP2, !UPT ;  /* 0xffffffff15157890 */ /* 0x000fe200097fe43f */
[-C--:B------:R-:W-:Y:S01]  /*9700*/  ISETP.GE.AND P0, PT, R54, R47.reuse, PT ;  /* 0x0000002f3600720c */ /* 0x080fe20003f06270 */
[----:B------:R-:W-:Y:S02]  /*9710*/  UIADD3.X UR23, UR23, -0x1, URZ, UP3, !UPT ;  /* 0xffffffff17177890 */ /* 0x000fe40009ffe43f */
[----:B------:R0:W-:Y:S01]  /*9720*/  @!P3 STG.E [R6.64], R27 ;  /* 0x0000001b0600b986 */ /* 0x0001e2000c101920 */
[----:B------:R-:W-:-:S03]  /*9730*/  ISETP.GE.AND P3, PT, R64, R47, PT ;  /* 0x0000002f4000720c */ /* 0x000fc60003f66270 */
[----:B------:R0:W-:Y:S01]  /*9740*/  @!P4 STG.E [R6.64+0x80], R31 ;  /* 0x0000801f0600c986 */ /* 0x0001e2000c101920 */
        /* <DEDUP_REMOVED lines=13> */
[----:B------:R0:W-:Y:S04]  /*9820*/  @!P4 STG.E [R6.64+0x400], R39 ;  /* 0x000400270600c986 */ /* 0x0001e8000c101920 */
[----:B------:R0:W-:Y:S04]  /*9830*/  @!P5 STG.E [R6.64+0x480], R17 ;  /* 0x000480110600d986 */ /* 0x0001e8000c101920 */
[----:B------:R0:W-:Y:S04]  /*9840*/  @!P6 STG.E [R6.64+0x500], R41 ;  /* 0x000500290600e986 */ /* 0x0001e8000c101920 */
[----:B------:R0:W-:Y:S04]  /*9850*/  @!P1 STG.E [R6.64+0x600], R43 ;  /* 0x0006002b06009986 */ /* 0x0001e8000c101920 */
[----:B------:R0:W-:Y:S04]  /*9860*/  @!P2 STG.E [R6.64+0x680], R21 ;  /* 0x000680150600a986 */ /* 0x0001e8000c101920 */
[----:B------:R0:W-:Y:S04]  /*9870*/  @!P3 STG.E [R6.64+0x700], R45 ;  /* 0x0007002d0600b986 */ /* 0x0001e8000c101920 */
[----:B------:R0:W-:Y:S01]  /*9880*/  @!P0 STG.E [R6.64+0x580], R19 ;  /* 0x0005801306008986 */ /* 0x0001e2000c101920 */
[----:B------:R-:W-:-:S13]  /*9890*/  PLOP3.LUT P0, PT, PT, PT, UP0, 0x80, 0x0 ;  /* 0x000000000000781c */ /* 0x000fda0003f0f008 */
[----:B0-----:R-:W-:Y:S01]  /*98a0*/  @!P0 CALL.REL.NOINC `(.L_x_0) ;  /* 0x0000001000008944 */ /* 0x001fe20003c00000 */
[----:B------:R-:W-:Y:S05]  /*98b0*/  BRA `(.L_x_43) ;  /* 0xffff6e9000007947 */ /* 0x000fea000383ffff */
.L_x_0:
[----:B------:R-:W-:Y:S02]  /*98c0*/  ISETP.NE.U32.AND P0, PT, RZ, c[0x0][0x328], PT ;  /* 0x0000ca00ff007a0c */ /* 0x000fe40003f05070 */
[----:B------:R-:W-:Y:S02]  /*98d0*/  ISETP.NE.U32.AND P2, PT, RZ, c[0x0][0x348], PT ;  /* 0x0000d200ff007a0c */ /* 0x000fe40003f45070 */
[----:B------:R-:W-:Y:S02]  /*98e0*/  ISETP.NE.AND.EX P1, PT, RZ, c[0x0][0x32c], PT, P0 ;  /* 0x0000cb00ff007a0c */ /* 0x000fe40003f25300 */
[----:B------:R-:W-:-:S11]  /*98f0*/  ISETP.NE.AND.EX P0, PT, RZ, c[0x0][0x34c], PT, P2 ;  /* 0x0000d300ff007a0c */ /* 0x000fd60003f05320 */
[----:B------:R-:W-:Y:S05]  /*9900*/  @!P1 BRA `(.L_x_44) ;  /* 0x000001e000009947 */ /* 0x000fea0003800000 */
[----:B------:R-:W0:Y:S01]  /*9910*/  SHFL.DOWN P1, R3, R0, 0x1, 0x1f ;  /* 0x08201f0000037f89 */ /* 0x000e220000020000 */
[----:B------:R-:W-:Y:S03]  /*9920*/  BSSY B0, `(.L_x_44) ;  /* 0x000001c000007945 */ /* 0x000fe60003800000 */
[----:B------:R-:W4:Y:S04]  /*9930*/  S2R R8, SR_LANEID ;  /* 0x0000000000087919 */ /* 0x000f280000000000 */
[----:B------:R-:W5:Y:S01]  /*9940*/  S2R R9, SR_TID.X ;  /* 0x0000000000097919 */ /* 0x000f620000002100 */
[----:B0-----:R-:W-:Y:S01]  /*9950*/  @P1 FADD R3, R3, R0 ;  /* 0x0000000003031221 */ /* 0x001fe20000000000 */
[----:B----4-:R-:W-:-:S04]  /*9960*/  ISETP.NE.AND P2, PT, R8, RZ, PT ;  /* 0x000000ff0800720c */ /* 0x010fc80003f45270 */
[----:B--2---:R-:W0:Y:S09]  /*9970*/  SHFL.DOWN P1, R4, R3, 0x2, 0x1f ;  /* 0x08401f0003047f89 */ /* 0x004e320000020000 */
[----:B-----5:R-:W-:-:S04]  /*9980*/  @!P2 SHF.R.S32.HI R0, RZ, 0x1f, R9 ;  /* 0x0000001fff00a819 */ /* 0x020fc80000011409 */
[----:B------:R-:W-:-:S04]  /*9990*/  @!P2 LEA.HI R0, R0, R9, RZ, 0x5 ;  /* 0x000000090000a211 */ /* 0x000fc800078f28ff */
[----:B------:R-:W-:Y:S01]  /*99a0*/  @!P2 SHF.R.S32.HI R0, RZ, 0x5, R0 ;  /* 0x00000005ff00a819 */ /* 0x000fe20000011400 */
[----:B0-----:R-:W-:-:S05]  /*99b0*/  @P1 FADD R4, R3, R4 ;  /* 0x0000000403041221 */ /* 0x001fca0000000000 */
[----:B------:R-:W0:Y:S02]  /*99c0*/  SHFL.DOWN P1, R5, R4, 0x4, 0x1f ;  /* 0x08801f0004057f89 */ /* 0x000e240000020000 */
[----:B0-----:R-:W-:-:S05]  /*99d0*/  @P1 FADD R5, R4, R5 ;  /* 0x0000000504051221 */ /* 0x001fca0000000000 */
[----:B------:R-:W0:Y:S02]  /*99e0*/  SHFL.DOWN P1, R6, R5, 0x8, 0x1f ;  /* 0x09001f0005067f89 */ /* 0x000e240000020000 */
[----:B0-----:R-:W-:-:S05]  /*99f0*/  @P1 FADD R6, R5, R6 ;  /* 0x0000000605061221 */ /* 0x001fca0000000000 */
[----:B------:R-:W0:Y:S02]  /*9a00*/  SHFL.DOWN P1, R7, R6, 0x10, 0x1f ;  /* 0x0a001f0006077f89 */ /* 0x000e240000020000 */
[----:B0-----:R-:W-:Y:S01]  /*9a10*/  @P1 FADD R7, R6, R7 ;  /* 0x0000000706071221 */ /* 0x001fe20000000000 */
[----:B------:R-:W-:-:S04]  /*9a20*/  ISETP.NE.AND P1, PT, R9, RZ, PT ;  /* 0x000000ff0900720c */ /* 0x000fc80003f25270 */
[----:B------:R0:W-:Y:S04]  /*9a30*/  @!P2 STS [R0.X4+0x2114], R7 ;  /* 0x002114070000a388 */ /* 0x0001e80000004800 */
[----:B------:R-:W-:Y:S06]  /*9a40*/  BAR.SYNC.DEFER_BLOCKING 0x0 ;  /* 0x0000000000007b1d */ /* 0x000fec0000010000 */
[----:B------:R-:W-:Y:S05]  /*9a50*/  @P1 BRA `(.L_x_45) ;  /* 0x0000008000001947 */ /* 0x000fea0003800000 */
[----:B0-----:R-:W0:Y:S04]  /*9a60*/  @!P1 LDS.64 R4, [0x2118] ;  /* 0x00211800ff049984 */ /* 0x001e280000000a00 */
[----:B------:R-:W2:Y:S01]  /*9a70*/  @!P1 LDS R3, [0x2120] ;  /* 0x00212000ff039984 */ /* 0x000ea20000000800 */
[----:B0-----:R-:W-:-:S04]  /*9a80*/  @!P1 FADD.FTZ R4, R7, R4 ;  /* 0x0000000407049221 */ /* 0x001fc80000010000 */
[----:B------:R-:W-:Y:S01]  /*9a90*/  @!P1 FADD.FTZ R0, R5, R4 ;  /* 0x0000000405009221 */ /* 0x000fe20000010000 */
[----:B------:R-:W-:Y:S02]  /*9aa0*/  MOV R4, UR8 ;  /* 0x0000000800047c02 */ /* 0x000fe40008000f00 */
[----:B------:R-:W-:Y:S01]  /*9ab0*/  MOV R5, UR9 ;  /* 0x0000000900057c02 */ /* 0x000fe20008000f00 */
[----:B--2---:R-:W-:-:S05]  /*9ac0*/  @!P1 FADD.FTZ R7, R0, R3 ;  /* 0x0000000300079221 */ /* 0x004fca0000010000 */
[----:B------:R0:W-:Y:S02]  /*9ad0*/  RED.E.ADD.F32.FTZ.RN.STRONG.GPU [R4.64], R7 ;  /* 0x000000070400798e */ /* 0x0001e4000c10e7a0 */
.L_x_45:
[----:B0-----:R-:W-:Y:S05]  /*9ae0*/  BSYNC B0 ;  /* 0x0000000000007941 */ /* 0x001fea0003800000 */
.L_x_44:
[----:B------:R-:W-:Y:S01]  /*9af0*/  BSSY B0, `(.L_x_46) ;  /* 0x0000022000007945 */ /* 0x000fe20003800000 */
[----:B------:R-:W-:Y:S05]  /*9b00*/  @!P0 BRA `(.L_x_47) ;  /* 0x000001f000008947 */ /* 0x000fea0003800000 */
[----:B------:R-:W-:Y:S06]  /*9b10*/  BAR.SYNC.DEFER_BLOCKING 0x0 ;  /* 0x0000000000007b1d */ /* 0x000fec0000010000 */
[----:B------:R-:W0:Y:S04]  /*9b20*/  SHFL.DOWN P0, R3, R2, 0x1, 0x1f ;  /* 0x08201f0002037f89 */ /* 0x000e280000000000 */
[----:B------:R-:W4:Y:S04]  /*9b30*/  S2R R6, SR_LANEID ;  /* 0x0000000000067919 */ /* 0x000f280000000000 */
[----:B------:R-:W5:Y:S01]  /*9b40*/  S2R R13, SR_TID.X ;  /* 0x00000000000d7919 */ /* 0x000f620000002100 */
[----:B0-----:R-:W-:Y:S01]  /*9b50*/  @P0 FADD R3, R3, R2 ;  /* 0x0000000203030221 */ /* 0x001fe20000000000 */
[----:B----4-:R-:W-:-:S04]  /*9b60*/  ISETP.NE.AND P1, PT, R6, RZ, PT ;  /* 0x000000ff0600720c */ /* 0x010fc80003f25270 */
[----:B------:R-:W0:Y:S09]  /*9b70*/  SHFL.DOWN P0, R0, R3, 0x2, 0x1f ;  /* 0x08401f0003007f89 */ /* 0x000e320000000000 */
[----:B-----5:R-:W-:-:S04]  /*9b80*/  @!P1 SHF.R.S32.HI R2, RZ, 0x1f, R13 ;  /* 0x0000001fff029819 */ /* 0x020fc8000001140d */
[----:B------:R-:W-:-:S04]  /*9b90*/  @!P1 LEA.HI R2, R2, R13, RZ, 0x5 ;  /* 0x0000000d02029211 */ /* 0x000fc800078f28ff */
[----:B------:R-:W-:Y:S01]  /*9ba0*/  @!P1 SHF.R.S32.HI R2, RZ, 0x5, R2 ;  /* 0x00000005ff029819 */ /* 0x000fe20000011402 */
[----:B0-----:R-:W-:-:S05]  /*9bb0*/  @P0 FADD R0, R3, R0 ;  /* 0x0000000003000221 */ /* 0x001fca0000000000 */
[----:B------:R-:W0:Y:S02]  /*9bc0*/  SHFL.DOWN P0, R5, R0, 0x4, 0x1f ;  /* 0x08801f0000057f89 */ /* 0x000e240000000000 */
[----:B0-----:R-:W-:-:S05]  /*9bd0*/  @P0 FADD R5, R0, R5 ;  /* 0x0000000500050221 */ /* 0x001fca0000000000 */
[----:B--2---:R-:W0:Y:S02]  /*9be0*/  SHFL.DOWN P0, R4, R5, 0x8, 0x1f ;  /* 0x09001f0005047f89 */ /* 0x004e240000000000 */
        /* <DEDUP_REMOVED lines=14> */
[----:B------:R0:W-:Y:S01]  /*9cd0*/  RED.E.ADD.F32.FTZ.RN.STRONG.GPU [R2.64], R7 ;  /* 0x000000070200798e */ /* 0x0001e2000c10e7a0 */
[----:B------:R-:W-:Y:S01]  /*9ce0*/  HFMA2.MMA R13, -RZ, RZ, 0, 0 ;  /* 0x00000000ff0d7435 */ /* 0x000fe200000001ff */
[----:B------:R-:W-:Y:S05]  /*9cf0*/  BRA `(.L_x_48) ;  /* 0x0000001000007947 */ /* 0x000fea0003800000 */
.L_x_47:
[----:B------:R-:W0:Y:S02]  /*9d00*/  S2R R13, SR_TID.X ;  /* 0x00000000000d7919 */ /* 0x000e240000002100 */
.L_x_48:
[----:B0-----:R-:W-:Y:S05]  /*9d10*/  BSYNC B0 ;  /* 0x0000000000007941 */ /* 0x001fea0003800000 */
.L_x_46:
[----:B------:R-:W-:-:S13]  /*9d20*/  ISETP.GE.AND P0, PT, R13, c[0x0][0x16c], PT ;  /* 0x00005b000d007a0c */ /* 0x000fda0003f06270 */
[----:B------:R-:W-:Y:S05]  /*9d30*/  @P0 EXIT ;  /* 0x000000000000094d */ /* 0x000fea0003800000 */
[----:B------:R-:W-:Y:S01]  /*9d40*/  ULDC.64 UR8, c[0x0][0x288] ;  /* 0x0000a20000087ab9 */ /* 0x000fe20000000a00 */
[----:B------:R-:W-:Y:S01]  /*9d50*/  BSSY B0, `(.L_x_49) ;  /* 0x0000062000007945 */ /* 0x000fe20003800000 */
[----:B------:R-:W-:Y:S02]  /*9d60*/  UIMAD UR6, UR15, UR8, URZ ;  /* 0x000000080f0672a4 */ /* 0x000fe4000f8e023f */
[----:B------:R-:W-:Y:S02]  /*9d70*/  ULDC.64 UR16, c[0x0][0x2a8] ;  /* 0x0000aa0000107ab9 */ /* 0x000fe40000000a00 */
[----:B-1-3--:R-:W-:Y:S02]  /*9d80*/  UIMAD.WIDE.U32 UR4, UR14, UR8, URZ ;  /* 0x000000080e0472a5 */ /* 0x00afe4000f8e003f */
[----:B------:R-:W-:Y:S02]  /*9d90*/  UIMAD UR8, UR15, UR16, URZ ;  /* 0x000000100f0872a4 */ /* 0x000fe4000f8e023f */
[----:B------:R-:W-:-:S02]  /*9da0*/  ULDC.64 UR10, c[0x0][0x2c8] ;  /* 0x0000b200000a7ab9 */ /* 0x000fc40000000a00 */
[----:B------:R-:W-:Y:S02]  /*9db0*/  UIMAD UR12, UR14, UR9, UR6 ;  /* 0x000000090e0c72a4 */ /* 0x000fe4000f8e0206 */
[----:B------:R-:W-:Y:S02]  /*9dc0*/  UIMAD UR6, UR15, UR10, URZ ;  /* 0x0000000a0f0672a4 */ /* 0x000fe4000f8e023f */
[----:B------:R-:W-:Y:S02]  /*9dd0*/  UIMAD.WIDE.U32 UR18, UR14, UR10, URZ ;  /* 0x0000000a0e1272a5 */ /* 0x000fe4000f8e003f */
[----:B------:R-:W-:Y:S02]  /*9de0*/  UIMAD UR10, UR14, UR17, UR8 ;  /* 0x000000110e0a72a4 */ /* 0x000fe4000f8e0208 */
[----:B------:R-:W-:Y:S02]  /*9df0*/  UIMAD UR11, UR14, UR11, UR6 ;  /* 0x0000000b0e0b72a4 */ /* 0x000fe4000f8e0206 */
[----:B------:R-:W-:-:S02]  /*9e00*/  ULDC.64 UR8, c[0x0][0x1b8] ;  /* 0x00006e0000087ab9 */ /* 0x000fc40000000a00 */
[----:B------:R-:W-:Y:S02]  /*9e10*/  UIMAD.WIDE.U32 UR6, UR14, UR16, URZ ;  /* 0x000000100e0672a5 */ /* 0x000fe4000f8e003f */
[----:B------:R-:W-:Y:S02]  /*9e20*/  UIMAD.WIDE.U32 UR20, UR14, UR8, URZ ;  /* 0x000000080e1472a5 */ /* 0x000fe4000f8e003f */
[----:B------:R-:W-:Y:S02]  /*9e30*/  ULDC.64 UR16, c[0x0][0x198] ;  /* 0x0000660000107ab9 */ /* 0x000fe40000000a00 */
[----:B------:R-:W-:Y:S02]  /*9e40*/  UIMAD UR8, UR15, UR8, URZ ;  /* 0x000000080f0872a4 */ /* 0x000fe4000f8e023f */
[----:B------:R-:W-:Y:S02]  /*9e50*/  UIMAD UR15, UR15, UR16, URZ ;  /* 0x000000100f0f72a4 */ /* 0x000fe4000f8e023f */
[----:B------:R-:W-:-:S02]  /*9e60*/  UIMAD UR13, UR14, UR9, UR8 ;  /* 0x000000090e0d72a4 */ /* 0x000fc4000f8e0208 */
[----:B------:R-:W-:Y:S02]  /*9e70*/  UIMAD.WIDE.U32 UR8, UR14, UR16, URZ ;  /* 0x000000100e0872a5 */ /* 0x000fe4000f8e003f */
[----:B------:R-:W-:Y:S02]  /*9e80*/  UIMAD UR15, UR14, UR17, UR15 ;  /* 0x000000110e0f72a4 */ /* 0x000fe4000f8e020f */
[----:B------:R-:W-:Y:S02]  /*9e90*/  UIADD3 UR12, UR5, UR12, URZ ;  /* 0x0000000c050c7290 */ /* 0x000fe4000fffe03f */
[----:B------:R-:W-:Y:S02]  /*9ea0*/  UIADD3 UR11, UR19, UR11, URZ ;  /* 0x0000000b130b7290 */ /* 0x000fe4000fffe03f */
[----:B------:R-:W-:Y:S02]  /*9eb0*/  UIADD3 UR10, UR7, UR10, URZ ;  /* 0x0000000a070a7290 */ /* 0x000fe4000fffe03f */
[----:B------:R-:W-:-:S02]  /*9ec0*/  UIADD3 UR13, UR21, UR13, URZ ;  /* 0x0000000d150d7290 */ /* 0x000fc4000fffe03f */
[----:B------:R-:W-:Y:S02]  /*9ed0*/  UIADD3 UR15, UR9, UR15, URZ ;  /* 0x0000000f090f7290 */ /* 0x000fe4000fffe03f */
.L_x_50:
[----:B0-----:R-:W0:Y:S01]  /*9ee0*/  LDS.64 R14, [R13.X8+0x5990] ;  /* 0x005990000d0e7984 */ /* 0x001e220000008a00 */
[----:B------:R-:W-:Y:S02]  /*9ef0*/  SHF.R.S32.HI R0, RZ, 0x1f, R13 ;  /* 0x0000001fff007819 */ /* 0x000fe4000001140d */
[----:B------:R-:W-:Y:S01]  /*9f00*/  MOV R2, UR4 ;  /* 0x0000000400027c02 */ /* 0x000fe20008000f00 */
[----:B------:R-:W1:Y:S01]  /*9f10*/  LDS.64 R16, [R13.X8+0x6190] ;  /* 0x006190000d107984 */ /* 0x000e620000008a00 */
[----:B------:R-:W-:Y:S02]  /*9f20*/  MOV R8, UR20 ;  /* 0x0000001400087c02 */ /* 0x000fe40008000f00 */
[----:B------:R-:W-:Y:S02]  /*9f30*/  MOV R5, UR12 ;  /* 0x0000000c00057c02 */ /* 0x000fe40008000f00 */
[----:B--2---:R-:W-:Y:S01]  /*9f40*/  MOV R4, R2 ;  /* 0x0000000200047202 */ /* 0x004fe20000000f00 */
[----:B------:R-:W-:Y:S01]  /*9f50*/  IMAD R2, R0, c[0x0][0x290], RZ ;  /* 0x0000a40000027a24 */ /* 0x000fe200078e02ff */
[----:B------:R-:W-:-:S02]  /*9f60*/  MOV R7, UR13 ;  /* 0x0000000d00077c02 */ /* 0x000fc40008000f00 */
[----:B------:R-:W-:Y:S01]  /*9f70*/  MOV R6, R8 ;  /* 0x0000000800067202 */ /* 0x000fe20000000f00 */
[----:B------:R-:W-:Y:S01]  /*9f80*/  IMAD R8, R0, c[0x0][0x1c0], RZ ;  /* 0x0000700000087a24 */ /* 0x000fe200078e02ff */
[----:B------:R-:W-:Y:S01]  /*9f90*/  MOV R3, UR5 ;  /* 0x0000000500037c02 */ /* 0x000fe20008000f00 */
[C---:B------:R-:W-:Y:S01]  /*9fa0*/  IMAD.WIDE.U32 R4, R13.reuse, c[0x0][0x290], R4 ;  /* 0x0000a4000d047a25 */ /* 0x040fe200078e0004 */
[----:B------:R-:W-:Y:S01]  /*9fb0*/  MOV R9, UR21 ;  /* 0x0000001500097c02 */ /* 0x000fe20008000f00 */
[----:B------:R-:W-:Y:S02]  /*9fc0*/  YIELD ;  /* 0x0000000000007946 */ /* 0x000fe40003800000 */
[C---:B------:R-:W-:Y:S01]  /*9fd0*/  IMAD R3, R13.reuse, c[0x0][0x294], R2 ;  /* 0x0000a5000d037a24 */ /* 0x040fe200078e0202 */
[----:B------:R-:W-:Y:S01]  /*9fe0*/  LEA R2, P0, R4, c[0x0][0x310], 0x3 ;  /* 0x0000c40004027a11 */ /* 0x000fe200078018ff */
[----:B------:R-:W-:-:S03]  /*9ff0*/  IMAD.WIDE.U32 R6, R13, c[0x0][0x1c0], R6 ;  /* 0x000070000d067a25 */ /* 0x000fc600078e0006 */
[----:B------:R-:W-:Y:S01]  /*a000*/  IADD3 R3, R5, R3, RZ ;  /* 0x0000000305037210 */ /* 0x000fe20007ffe0ff */
[----:B------:R-:W-:Y:S01]  /*a010*/  IMAD R9, R13, c[0x0][0x1c4], R8 ;  /* 0x000071000d097a24 */ /* 0x000fe200078e0208 */
[----:B------:R-:W-:Y:S02]  /*a020*/  LEA R8, P1, R6, c[0x0][0x230], 0x3 ;  /* 0x00008c0006087a11 */ /* 0x000fe400078218ff */
[----:B------:R-:W-:Y:S02]  /*a030*/  LEA.HI.X R3, R4, c[0x0][0x314], R3, 0x3, P0 ;  /* 0x0000c50004037a11 */ /* 0x000fe400000f1c03 */
[----:B------:R-:W-:-:S04]  /*a040*/  IADD3 R5, R7, R9, RZ ;  /* 0x0000000907057210 */ /* 0x000fc80007ffe0ff */
[----:B------:R-:W-:Y:S01]  /*a050*/  LEA.HI.X R9, R6, c[0x0][0x234], R5, 0x3, P1 ;  /* 0x00008d0006097a11 */ /* 0x000fe200008f1c05 */
[----:B0-----:R-:W-:Y:S04]  /*a060*/  RED.E.ADD.F32.FTZ.RN.STRONG.GPU [R2.64], R14 ;  /* 0x0000000e0200798e */ /* 0x001fe8000c10e7a0 */
[----:B------:R0:W-:Y:S04]  /*a070*/  RED.E.ADD.F32.FTZ.RN.STRONG.GPU [R2.64+0x4], R15 ;  /* 0x0000040f0200798e */ /* 0x0001e8000c10e7a0 */
[----:B------:R2:W1:Y:S01]  /*a080*/  LDG.E.64 R18, [R8.64] ;  /* 0x0000002008127981 */ /* 0x000462000c1e1b00 */
[----:B------:R-:W-:Y:S01]  /*a090*/  MOV R6, UR6 ;  /* 0x0000000600067c02 */ /* 0x000fe20008000f00 */
[C---:B------:R-:W-:Y:S01]  /*a0a0*/  IMAD R12, R0.reuse, c[0x0][0x2b0], RZ ;  /* 0x0000ac00000c7a24 */ /* 0x040fe200078e02ff */
[----:B------:R-:W-:Y:S01]  /*a0b0*/  MOV R10, UR8 ;  /* 0x00000008000a7c02 */ /* 0x000fe20008000f00 */
[----:B------:R-:W-:Y:S01]  /*a0c0*/  IMAD R20, R0, c[0x0][0x1a0], RZ ;  /* 0x0000680000147a24 */ /* 0x000fe200078e02ff */
[----:B------:R-:W-:-:S02]  /*a0d0*/  MOV R5, UR10 ;  /* 0x0000000a00057c02 */ /* 0x000fc40008000f00 */
[----:B------:R-:W-:Y:S01]  /*a0e0*/  MOV R4, R6 ;  /* 0x0000000600047202 */ /* 0x000fe20000000f00 */
[C---:B0-----:R-:W-:Y:S01]  /*a0f0*/  IMAD R3, R13.reuse, c[0x0][0x2b4], R12 ;  /* 0x0000ad000d037a24 */ /* 0x041fe200078e020c */
[----:B------:R-:W-:Y:S01]  /*a100*/  MOV R7, UR7 ;  /* 0x0000000700077c02 */ /* 0x000fe20008000f00 */
[C---:B--2---:R-:W-:Y:S01]  /*a110*/  IMAD R9, R13.reuse, c[0x0][0x1a4], R20 ;  /* 0x000069000d097a24 */ /* 0x044fe200078e0214 */
[----:B------:R-:W-:Y:S01]  /*a120*/  MOV R7, UR15 ;  /* 0x0000000f00077c02 */ /* 0x000fe20008000f00 */
[----:B------:R-:W-:Y:S01]  /*a130*/  IMAD.WIDE.U32 R4, R13, c[0x0][0x2b0], R4 ;  /* 0x0000ac000d047a25 */ /* 0x000fe200078e0004 */
[----:B------:R-:W-:Y:S02]  /*a140*/  MOV R6, R10 ;  /* 0x0000000a00067202 */ /* 0x000fe40000000f00 */
[----:B------:R-:W-:Y:S02]  /*a150*/  MOV R11, UR9 ;  /* 0x00000009000b7c02 */ /* 0x000fe40008000f00 */
[----:B------:R-:W-:Y:S01]  /*a160*/  IADD3 R3, R5, R3, RZ ;  /* 0x0000000305037210 */ /* 0x000fe20007ffe0ff */
[----:B------:R-:W-:Y:S01]  /*a170*/  IMAD.WIDE.U32 R6, R13, c[0x0][0x1a0], R6 ;  /* 0x000068000d067a25 */ /* 0x000fe200078e0006 */
[----:B------:R-:W-:-:S04]  /*a180*/  LEA R2, P0, R4, c[0x0][0x318], 0x3 ;  /* 0x0000c60004027a11 */ /* 0x000fc800078018ff */
[----:B------:R-:W-:Y:S02]  /*a190*/  IADD3 R7, R7, R9, RZ ;  /* 0x0000000907077210 */ /* 0x000fe40007ffe0ff */
[----:B------:R-:W-:Y:S02]  /*a1a0*/  LEA R8, P1, R6, c[0x0][0x228], 0x3 ;  /* 0x00008a0006087a11 */ /* 0x000fe400078218ff */
[----:B------:R-:W-:Y:S02]  /*a1b0*/  LEA.HI.X R3, R4, c[0x0][0x31c], R3, 0x3, P0 ;  /* 0x0000c70004037a11 */ /* 0x000fe400000f1c03 */
[----:B------:R-:W-:Y:S01]  /*a1c0*/  LEA.HI.X R9, R6, c[0x0][0x22c], R7, 0x3, P1 ;  /* 0x00008b0006097a11 */ /* 0x000fe200008f1c07 */
[-C--:B-1----:R-:W-:Y:S02]  /*a1d0*/  FMUL.FTZ R5, R17, R19.reuse ;  /* 0x0000001311057220 */ /* 0x082fe40000410000 */
[C---:B------:R-:W-:Y:S02]  /*a1e0*/  FMUL.FTZ R19, R16.reuse, R19 ;  /* 0x0000001310137220 */ /* 0x040fe40000410000 */
[----:B------:R-:W-:-:S02]  /*a1f0*/  FFMA.FTZ R11, R16, R18, R5 ;  /* 0x00000012100b7223 */ /* 0x000fc40000010005 */
[----:B------:R-:W-:-:S03]  /*a200*/  FFMA.FTZ R19, R17, R18, -R19 ;  /* 0x0000001211137223 */ /* 0x000fc60000010813 */
[----:B------:R0:W-:Y:S04]  /*a210*/  RED.E.ADD.F32.FTZ.RN.STRONG.GPU [R2.64], R11 ;  /* 0x0000000b0200798e */ /* 0x0001e8000c10e7a0 */
[----:B------:R0:W-:Y:S04]  /*a220*/  RED.E.ADD.F32.FTZ.RN.STRONG.GPU [R2.64+0x4], R19 ;  /* 0x000004130200798e */ /* 0x0001e8000c10e7a0 */
[----:B------:R-:W2:Y:S01]  /*a230*/  LDG.E.64 R8, [R8.64] ;  /* 0x0000002008087981 */ /* 0x000ea2000c1e1b00 */
[----:B------:R-:W-:Y:S01]  /*a240*/  MOV R4, UR18 ;  /* 0x0000001200047c02 */ /* 0x000fe20008000f00 */
[----:B------:R-:W-:Y:S01]  /*a250*/  IMAD R0, R0, c[0x0][0x2d0], RZ ;  /* 0x0000b40000007a24 */ /* 0x000fe200078e02ff */
[----:B------:R-:W-:-:S02]  /*a260*/  MOV R7, UR11 ;  /* 0x0000000b00077c02 */ /* 0x000fc40008000f00 */
[----:B------:R-:W-:Y:S02]  /*a270*/  MOV R6, R4 ;  /* 0x0000000400067202 */ /* 0x000fe40000000f00 */
[----:B------:R-:W-:Y:S01]  /*a280*/  MOV R5, UR19 ;  /* 0x0000001300057c02 */ /* 0x000fe20008000f00 */
[C---:B------:R-:W-:Y:S02]  /*a290*/  IMAD R5, R13.reuse, c[0x0][0x2d4], R0 ;  /* 0x0000b5000d057a24 */ /* 0x040fe400078e0200 */
[C---:B------:R-:W-:Y:S01]  /*a2a0*/  IMAD.WIDE.U32 R6, R13.reuse, c[0x0][0x2d0], R6 ;  /* 0x0000b4000d067a25 */ /* 0x040fe200078e0006 */
[----:B------:R-:W-:-:S04]  /*a2b0*/  IADD3 R13, R13, c[0x0][0x0], RZ ;  /* 0x000000000d0d7a10 */ /* 0x000fc80007ffe0ff */
[----:B------:R-:W-:Y:S02]  /*a2c0*/  IADD3 R5, R7, R5, RZ ;  /* 0x0000000507057210 */ /* 0x000fe40007ffe0ff */
[----:B------:R-:W-:-:S04]  /*a2d0*/  LEA R4, P0, R6, c[0x0][0x320], 0x3 ;  /* 0x0000c80006047a11 */ /* 0x000fc800078018ff */
[----:B------:R-:W-:Y:S02]  /*a2e0*/  LEA.HI.X R5, R6, c[0x0][0x324], R5, 0x3, P0 ;  /* 0x0000c90006057a11 */ /* 0x000fe400000f1c05 */
[----:B------:R-:W-:Y:S01]  /*a2f0*/  ISETP.GE.AND P0, PT, R13, c[0x0][0x16c], PT ;  /* 0x00005b000d007a0c */ /* 0x000fe20003f06270 */
[CC--:B--2---:R-:W-:Y:S02]  /*a300*/  FMUL.FTZ R7, R17.reuse, R9.reuse ;  /* 0x0000000911077220 */ /* 0x0c4fe40000410000 */
[C---:B------:R-:W-:Y:S02]  /*a310*/  FMUL.FTZ R0, R16.reuse, R9 ;  /* 0x0000000910007220 */ /* 0x040fe40000410000 */
[-C--:B------:R-:W-:Y:S02]  /*a320*/  FFMA.FTZ R7, R16, R8.reuse, R7 ;  /* 0x0000000810077223 */ /* 0x080fe40000010007 */
[----:B------:R-:W-:-:S03]  /*a330*/  FFMA.FTZ R17, R17, R8, -R0 ;  /* 0x0000000811117223 */ /* 0x000fc60000010800 */
[----:B------:R0:W-:Y:S04]  /*a340*/  RED.E.ADD.F32.FTZ.RN.STRONG.GPU [R4.64], R7 ;  /* 0x000000070400798e */ /* 0x0001e8000c10e7a0 */
[----:B------:R0:W-:Y:S01]  /*a350*/  RED.E.ADD.F32.FTZ.RN.STRONG.GPU [R4.64+0x4], R17 ;  /* 0x000004110400798e */ /* 0x0001e2000c10e7a0 */
[----:B------:R-:W-:Y:S05]  /*a360*/  @!P0 BRA `(.L_x_50) ;  /* 0xfffffb7000008947 */ /* 0x000fea000383ffff */
[----:B------:R-:W-:Y:S05]  /*a370*/  BSYNC B0 ;  /* 0x0000000000007941 */ /* 0x000fea0003800000 */
.L_x_49:
[----:B------:R-:W-:Y:S05]  /*a380*/  EXIT ;  /* 0x000000000000794d */ /* 0x000fea0003800000 */
.L_x_6:
[----:B------:R-:W-:Y:S01]  /*a390*/  HFMA2.MMA R72, -RZ, RZ, 0, 5.9604644775390625e-08 ;  /* 0x00000001ff487435 */ /* 0x000fe200000001ff */
[----:B------:R-:W-:Y:S02]  /*a3a0*/  MOV R67, R66 ;  /* 0x0000004200437202 */ /* 0x000fe40000000f00 */
[----:B------:R-:W-:Y:S02]  /*a3b0*/  MOV R74, RZ ;  /* 0x000000ff004a7202 */ /* 0x000fe40000000f00 */
[----:B------:R-:W-:-:S02]  /*a3c0*/  MOV R77, 0xffffffff ;  /* 0xffffffff004d7802 */ /* 0x000fc40000000f00 */
[----:B------:R-:W-:Y:S02]  /*a3d0*/  MOV R64, 0xa3f0 ;  /* 0x0000a3f000407802 */ /* 0x000fe40000000f00 */
[----:B-----5:R-:W-:Y:S05]  /*a3e0*/  CALL.REL.NOINC `($__internal_2_$__cuda_sm70_shflsync_up) ;  /* 0x00001e5000007944 */ /* 0x020fea0003c00000 */
[----:B-1----:R-:W-:Y:S01]  /*a3f0*/  MOV R69, R67 ;  /* 0x0000004300457202 */ /* 0x002fe20000000f00 */
[----:B0-----:R-:W-:Y:S05]  /*a400*/  BRA `(.L_x_51) ;  /* 0xffff98c000007947 */ /* 0x001fea000383ffff */
.L_x_7:
[----:B------:R-:W-:Y:S01]  /*a410*/  HFMA2.MMA R72, -RZ, RZ, 0, 5.9604644775390625e-08 ;  /* 0x00000001ff487435 */ /* 0x000fe200000001ff */
[----:B------:R-:W-:Y:S02]  /*a420*/  MOV R67, R76 ;  /* 0x0000004c00437202 */ /* 0x000fe40000000f00 */
[----:B------:R-:W-:Y:S02]  /*a430*/  MOV R74, RZ ;  /* 0x000000ff004a7202 */ /* 0x000fe40000000f00 */
[----:B------:R-:W-:Y:S02]  /*a440*/  MOV R77, 0xffffffff ;  /* 0xffffffff004d7802 */ /* 0x000fe40000000f00 */
[----:B------:R-:W-:Y:S02]  /*a450*/  MOV R64, 0xa470 ;  /* 0x0000a47000407802 */ /* 0x000fe40000000f00 */
[----:B01---5:R-:W-:Y:S05]  /*a460*/  CALL.REL.NOINC `($__internal_2_$__cuda_sm70_shflsync_up) ;  /* 0x00001dd000007944 */ /* 0x023fea0003c00000 */
[----:B0-----:R-:W-:Y:S01]  /*a470*/  HFMA2.MMA R72, -RZ, RZ, 0, 5.9604644775390625e-08 ;  /* 0x00000001ff487435 */ /* 0x001fe200000001ff */
[----:B-1----:R-:W-:Y:S02]  /*a480*/  MOV R71, R67 ;  /* 0x0000004300477202 */ /* 0x002fe40000000f00 */
[----:B------:R-:W-:-:S02]  /*a490*/  MOV R67, R78 ;  /* 0x0000004e00437202 */ /* 0x000fc40000000f00 */
[----:B------:R-:W-:Y:S02]  /*a4a0*/  MOV R74, RZ ;  /* 0x000000ff004a7202 */ /* 0x000fe40000000f00 */
[----:B------:R-:W-:Y:S02]  /*a4b0*/  MOV R77, 0xffffffff ;  /* 0xffffffff004d7802 */ /* 0x000fe40000000f00 */
[----:B------:R-:W-:Y:S02]  /*a4c0*/  MOV R64, 0xa4e0 ;  /* 0x0000a4e000407802 */ /* 0x000fe40000000f00 */
[----:B------:R-:W-:Y:S05]  /*a4d0*/  CALL.REL.NOINC `($__internal_2_$__cuda_sm70_shflsync_up) ;  /* 0x00001d6000007944 */ /* 0x000fea0003c00000 */
[----:B0-----:R-:W-:Y:S01]  /*a4e0*/  HFMA2.MMA R72, -RZ, RZ, 0, 5.9604644775390625e-08 ;  /* 0x00000001ff487435 */ /* 0x001fe200000001ff */
[----:B-1----:R-:W-:Y:S02]  /*a4f0*/  MOV R73, R67 ;  /* 0x0000004300497202 */ /* 0x002fe40000000f00 */
[----:B------:R-:W-:Y:S02]  /*a500*/  MOV R67, R79 ;  /* 0x0000004f00437202 */ /* 0x000fe40000000f00 */
[----:B------:R-:W-:Y:S02]  /*a510*/  MOV R74, RZ ;  /* 0x000000ff004a7202 */ /* 0x000fe40000000f00 */
[----:B------:R-:W-:-:S02]  /*a520*/  MOV R77, 0xffffffff ;  /* 0xffffffff004d7802 */ /* 0x000fc40000000f00 */
[----:B------:R-:W-:Y:S02]  /*a530*/  MOV R64, 0xa550 ;  /* 0x0000a55000407802 */ /* 0x000fe40000000f00 */
[----:B------:R-:W-:Y:S05]  /*a540*/  CALL.REL.NOINC `($__internal_2_$__cuda_sm70_shflsync_up) ;  /* 0x00001cf000007944 */ /* 0x000fea0003c00000 */
[----:B------:R-:W-:Y:S01]  /*a550*/  FMUL.FTZ R64, R76, R71 ;  /* 0x000000474c407220 */ /* 0x000fe20000410000 */
[----:B------:R-:W-:Y:S01]  /*a560*/  ISETP.GE.AND P0, PT, R4, 0x1, PT ;  /* 0x000000010400780c */ /* 0x000fe20003f06270 */
[C---:B-1----:R-:W-:Y:S01]  /*a570*/  FMUL.FTZ R68, R76.reuse, R67 ;  /* 0x000000434c447220 */ /* 0x042fe20000410000 */
[----:B0-----:R-:W-:Y:S01]  /*a580*/  HFMA2.MMA R72, -RZ, RZ, 0, 1.1920928955078125e-07 ;  /* 0x00000002ff487435 */ /* 0x001fe200000001ff */
[C---:B------:R-:W-:Y:S01]  /*a590*/  FMUL.FTZ R70, R76.reuse, R73 ;  /* 0x000000494c467220 */ /* 0x040fe20000410000 */
[----:B------:R-:W-:Y:S01]  /*a5a0*/  MOV R74, RZ ;  /* 0x000000ff004a7202 */ /* 0x000fe20000000f00 */
[-C--:B------:R-:W-:Y:S01]  /*a5b0*/  FMUL.FTZ R65, R76, R69.reuse ;  /* 0x000000454c417220 */ /* 0x080fe20000410000 */
[----:B------:R-:W-:Y:S01]  /*a5c0*/  MOV R77, 0xffffffff ;  /* 0xffffffff004d7802 */ /* 0x000fe20000000f00 */
[C---:B------:R-:W-:Y:S01]  /*a5d0*/  FFMA.FTZ R75, R66.reuse, R69, -R64 ;  /* 0x00000045424b7223 */ /* 0x040fe20000010840 */
[----:B------:R-:W-:Y:S01]  /*a5e0*/  MOV R64, 0xa6a0 ;  /* 0x0000a6a000407802 */ /* 0x000fe20000000f00 */
[----:B------:R-:W-:-:S02]  /*a5f0*/  FFMA.FTZ R69, R66, R73, -R68 ;  /* 0x0000004942457223 */ /* 0x000fc40000010844 */
[C---:B------:R-:W-:Y:S01]  /*a600*/  FFMA.FTZ R70, R66.reuse, R67, R70 ;  /* 0x0000004342467223 */ /* 0x040fe20000010046 */
[C---:B------:R-:W-:Y:S01]  /*a610*/  FSEL R75, R66.reuse, R75, !P0 ;  /* 0x0000004b424b7208 */ /* 0x040fe20004000000 */
[----:B------:R-:W-:Y:S02]  /*a620*/  FFMA.FTZ R65, R66, R71, R65 ;  /* 0x0000004742417223 */ /* 0x000fe40000010041 */
[----:B------:R-:W-:Y:S01]  /*a630*/  FADD.FTZ R69, R78, R69 ;  /* 0x000000454e457221 */ /* 0x000fe20000010000 */
[----:B------:R-:W-:Y:S01]  /*a640*/  MOV R67, R75 ;  /* 0x0000004b00437202 */ /* 0x000fe20000000f00 */
[C---:B------:R-:W-:Y:S01]  /*a650*/  FADD.FTZ R70, R79.reuse, R70 ;  /* 0x000000464f467221 */ /* 0x040fe20000010000 */
[----:B------:R-:W-:Y:S02]  /*a660*/  FSEL R76, R76, R65, !P0 ;  /* 0x000000414c4c7208 */ /* 0x000fe40004000000 */
[----:B------:R-:W-:Y:S02]  /*a670*/  FSEL R78, R78, R69, !P0 ;  /* 0x000000454e4e7208 */ /* 0x000fe40004000000 */
[----:B------:R-:W-:-:S02]  /*a680*/  FSEL R70, R79, R70, !P0 ;  /* 0x000000464f467208 */ /* 0x000fc40004000000 */
[----:B------:R-:W-:Y:S05]  /*a690*/  CALL.REL.NOINC `($__internal_2_$__cuda_sm70_shflsync_up) ;  /* 0x00001ba000007944 */ /* 0x000fea0003c00000 */
[----:B0-----:R-:W-:Y:S01]  /*a6a0*/  HFMA2.MMA R72, -RZ, RZ, 0, 1.1920928955078125e-07 ;  /* 0x00000002ff487435 */ /* 0x001fe200000001ff */
[----:B-1----:R-:W-:-:S02]  /*a6b0*/  MOV R66, R67 ;  /* 0x0000004300427202 */ /* 0x002fc40000000f00 */
[----:B------:R-:W-:Y:S02]  /*a6c0*/  MOV R67, R76 ;  /* 0x0000004c00437202 */ /* 0x000fe40000000f00 */
[----:B------:R-:W-:Y:S02]  /*a6d0*/  MOV R74, RZ ;  /* 0x000000ff004a7202 */ /* 0x000fe40000000f00 */
[----:B------:R-:W-:Y:S02]  /*a6e0*/  MOV R77, 0xffffffff ;  /* 0xffffffff004d7802 */ /* 0x000fe40000000f00 */
[----:B------:R-:W-:Y:S02]  /*a6f0*/  MOV R64, 0xa710 ;  /* 0x0000a71000407802 */ /* 0x000fe40000000f00 */
[----:B------:R-:W-:Y:S05]  /*a700*/  CALL.REL.NOINC `($__internal_2_$__cuda_sm70_shflsync_up) ;  /* 0x00001b3000007944 */ /* 0x000fea0003c00000 */
[----:B0-----:R-:W-:Y:S01]  /*a710*/  HFMA2.MMA R72, -RZ, RZ, 0, 1.1920928955078125e-07 ;  /* 0x00000002ff487435 */ /* 0x001fe200000001ff */
[----:B-1----:R-:W-:Y:S02]  /*a720*/  MOV R68, R67 ;  /* 0x0000004300447202 */ /* 0x002fe40000000f00 */
[----:B------:R-:W-:Y:S02]  /*a730*/  MOV R67, R78 ;  /* 0x0000004e00437202 */ /* 0x000fe40000000f00 */
[----:B------:R-:W-:-:S02]  /*a740*/  MOV R74, RZ ;  /* 0x000000ff004a7202 */ /* 0x000fc40000000f00 */
[----:B------:R-:W-:Y:S02]  /*a750*/  MOV R77, 0xffffffff ;  /* 0xffffffff004d7802 */ /* 0x000fe40000000f00 */
[----:B------:R-:W-:Y:S02]  /*a760*/  MOV R64, 0xa780 ;  /* 0x0000a78000407802 */ /* 0x000fe40000000f00 */
[----:B------:R-:W-:Y:S05]  /*a770*/  CALL.REL.NOINC `($__internal_2_$__cuda_sm70_shflsync_up) ;  /* 0x00001ac000007944 */ /* 0x000fea0003c00000 */
[----:B0-----:R-:W-:Y:S01]  /*a780*/  HFMA2.MMA R72, -RZ, RZ, 0, 1.1920928955078125e-07 ;  /* 0x00000002ff487435 */ /* 0x001fe200000001ff */
[----:B-1----:R-:W-:Y:S02]  /*a790*/  MOV R69, R67 ;  /* 0x0000004300457202 */ /* 0x002fe40000000f00 */
[----:B------:R-:W-:Y:S02]  /*a7a0*/  MOV R67, R70 ;  /* 0x0000004600437202 */ /* 0x000fe40000000f00 */
[----:B------:R-:W-:Y:S02]  /*a7b0*/  MOV R74, RZ ;  /* 0x000000ff004a7202 */ /* 0x000fe40000000f00 */
[----:B------:R-:W-:Y:S02]  /*a7c0*/  MOV R77, 0xffffffff ;  /* 0xffffffff004d7802 */ /* 0x000fe40000000f00 */
[----:B------:R-:W-:-:S02]  /*a7d0*/  MOV R64, 0xa7f0 ;  /* 0x0000a7f000407802 */ /* 0x000fc40000000f00 */
[----:B------:R-:W-:Y:S05]  /*a7e0*/  CALL.REL.NOINC `($__internal_2_$__cuda_sm70_shflsync_up) ;  /* 0x00001a5000007944 */ /* 0x000fea0003c00000 */
[----:B------:R-:W-:Y:S01]  /*a7f0*/  ISETP.GE.AND P0, PT, R4, 0x2, PT ;  /* 0x000000020400780c */ /* 0x000fe20003f06270 */
[-C--:B------:R-:W-:Y:S01]  /*a800*/  FMUL.FTZ R64, R66, R76.reuse ;  /* 0x0000004c42407220 */ /* 0x080fe20000410000 */
[----:B0-----:R-:W-:Y:S01]  /*a810*/  MOV R77, 0xffffffff ;  /* 0xffffffff004d7802 */ /* 0x001fe20000000f00 */
[----:B------:R-:W-:-:S02]  /*a820*/  FMUL.FTZ R74, R69, R76 ;  /* 0x0000004c454a7220 */ /* 0x000fc40000410000 */
[----:B-1----:R-:W-:Y:S02]  /*a830*/  FMUL.FTZ R72, R76, R67 ;  /* 0x000000434c487220 */ /* 0x002fe40000410000 */
[C---:B------:R-:W-:Y:S02]  /*a840*/  FFMA.FTZ R71, R68.reuse, R75, R64 ;  /* 0x0000004b44477223 */ /* 0x040fe40000010040 */
[----:B------:R-:W-:Y:S02]  /*a850*/  FMUL.FTZ R64, R68, R76 ;  /* 0x0000004c44407220 */ /* 0x000fe40000410000 */
[----:B------:R-:W-:Y:S01]  /*a860*/  FFMA.FTZ R65, R75, R67, R74 ;  /* 0x000000434b417223 */ /* 0x000fe2000001004a */
[----:B------:R-:W-:Y:S01]  /*a870*/  FSEL R76, R76, R71, !P0 ;  /* 0x000000474c4c7208 */ /* 0x000fe20004000000 */
[-C--:B------:R-:W-:Y:S01]  /*a880*/  FFMA.FTZ R69, R69, R75.reuse, -R72 ;  /* 0x0000004b45457223 */ /* 0x080fe20000010848 */
[----:B------:R-:W-:Y:S01]  /*a890*/  HFMA2.MMA R72, -RZ, RZ, 0, 2.384185791015625e-07 ;  /* 0x00000004ff487435 */ /* 0x000fe200000001ff */
[----:B------:R-:W-:Y:S01]  /*a8a0*/  @P0 FFMA.FTZ R75, R66, R75, -R64 ;  /* 0x0000004b424b0223 */ /* 0x000fe20000010840 */
[----:B------:R-:W-:Y:S01]  /*a8b0*/  MOV R74, RZ ;  /* 0x000000ff004a7202 */ /* 0x000fe20000000f00 */
[----:B------:R-:W-:Y:S01]  /*a8c0*/  @P0 FADD.FTZ R70, R70, R65 ;  /* 0x0000004146460221 */ /* 0x000fe20000010000 */
[----:B------:R-:W-:Y:S01]  /*a8d0*/  MOV R64, 0xa910 ;  /* 0x0000a91000407802 */ /* 0x000fe20000000f00 */
[----:B------:R-:W-:Y:S01]  /*a8e0*/  @P0 FADD.FTZ R78, R78, R69 ;  /* 0x000000454e4e0221 */ /* 0x000fe20000010000 */
[----:B------:R-:W-:-:S02]  /*a8f0*/  MOV R67, R75 ;  /* 0x0000004b00437202 */ /* 0x000fc40000000f00 */
[----:B------:R-:W-:Y:S05]  /*a900*/  CALL.REL.NOINC `($__internal_2_$__cuda_sm70_shflsync_up) ;  /* 0x0000193000007944 */ /* 0x000fea0003c00000 */
[----:B0-----:R-:W-:Y:S01]  /*a910*/  HFMA2.MMA R72, -RZ, RZ, 0, 2.384185791015625e-07 ;  /* 0x00000004ff487435 */ /* 0x001fe200000001ff */
[----:B-1----:R-:W-:-:S02]  /*a920*/  MOV R66, R67 ;  /* 0x0000004300427202 */ /* 0x002fc40000000f00 */
[----:B------:R-:W-:Y:S02]  /*a930*/  MOV R67, R76 ;  /* 0x0000004c00437202 */ /* 0x000fe40000000f00 */
[----:B------:R-:W-:Y:S02]  /*a940*/  MOV R74, RZ ;  /* 0x000000ff004a7202 */ /* 0x000fe40000000f00 */
[----:B------:R-:W-:Y:S02]  /*a950*/  MOV R77, 0xffffffff ;  /* 0xffffffff004d7802 */ /* 0x000fe40000000f00 */
[----:B------:R-:W-:Y:S02]  /*a960*/  MOV R64, 0xa980 ;  /* 0x0000a98000407802 */ /* 0x000fe40000000f00 */
[----:B------:R-:W-:Y:S05]  /*a970*/  CALL.REL.NOINC `($__internal_2_$__cuda_sm70_shflsync_up) ;  /* 0x000018c000007944 */ /* 0x000fea0003c00000 */
[----:B0-----:R-:W-:Y:S01]  /*a980*/  HFMA2.MMA R72, -RZ, RZ, 0, 2.384185791015625e-07 ;  /* 0x00000004ff487435 */ /* 0x001fe200000001ff */
[----:B-1----:R-:W-:Y:S02]  /*a990*/  MOV R68, R67 ;  /* 0x0000004300447202 */ /* 0x002fe40000000f00 */
[----:B------:R-:W-:Y:S02]  /*a9a0*/  MOV R67, R78 ;  /* 0x0000004e00437202 */ /* 0x000fe40000000f00 */
[----:B------:R-:W-:-:S02]  /*a9b0*/  MOV R74, RZ ;  /* 0x000000ff004a7202 */ /* 0x000fc40000000f00 */
[----:B------:R-:W-:Y:S02]  /*a9c0*/  MOV R77, 0xffffffff ;  /* 0xffffffff004d7802 */ /* 0x000fe40000000f00 */
[----:B------:R-:W-:Y:S02]  /*a9d0*/  MOV R64, 0xa9f0 ;  /* 0x0000a9f000407802 */ /* 0x000fe40000000f00 */
[----:B------:R-:W-:Y:S05]  /*a9e0*/  CALL.REL.NOINC `($__internal_2_$__cuda_sm70_shflsync_up) ;  /* 0x0000185000007944 */ /* 0x000fea0003c00000 */
[----:B0-----:R-:W-:Y:S01]  /*a9f0*/  HFMA2.MMA R72, -RZ, RZ, 0, 2.384185791015625e-07 ;  /* 0x00000004ff487435 */ /* 0x001fe200000001ff */
        /* <DEDUP_REMOVED lines=16> */
[----:B------:R-:W-:Y:S01]  /*ab00*/  HFMA2.MMA R72, -RZ, RZ, 0, 4.76837158203125e-07 ;  /* 0x00000008ff487435 */ /* 0x000fe200000001ff */
[----:B------:R-:W-:Y:S01]  /*ab10*/  @P0 FFMA.FTZ R75, R66, R75, -R64 ;  /* 0x0000004b424b0223 */ /* 0x000fe20000010840 */
[----:B------:R-:W-:Y:S01]  /*ab20*/  MOV R74, RZ ;  /* 0x000000ff004a7202 */ /* 0x000fe20000000f00 */
[----:B------:R-:W-:Y:S01]  /*ab30*/  @P0 FADD.FTZ R70, R70, R67 ;  /* 0x0000004346460221 */ /* 0x000fe20000010000 */
[----:B------:R-:W-:Y:S01]  /*ab40*/  MOV R64, 0xab90 ;  /* 0x0000ab9000407802 */ /* 0x000fe20000000f00 */
[----:B------:R-:W-:Y:S01]  /*ab50*/  @P0 FADD.FTZ R78, R78, R65 ;  /* 0x000000414e4e0221 */ /* 0x000fe20000010000 */
[----:B------:R-:W-:-:S02]  /*ab60*/  MOV R67, R75 ;  /* 0x0000004b00437202 */ /* 0x000fc40000000f00 */
[----:B------:R-:W-:Y:S02]  /*ab70*/  MOV R79, R70 ;  /* 0x00000046004f7202 */ /* 0x000fe40000000f00 */
[----:B------:R-:W-:Y:S05]  /*ab80*/  CALL.REL.NOINC `($__internal_2_$__cuda_sm70_shflsync_up) ;  /* 0x000016b000007944 */ /* 0x000fea0003c00000 */
[----:B0-----:R-:W-:Y:S01]  /*ab90*/  HFMA2.MMA R72, -RZ, RZ, 0, 4.76837158203125e-07 ;  /* 0x00000008ff487435 */ /* 0x001fe200000001ff */
[----:B-1----:R-:W-:Y:S02]  /*aba0*/  MOV R66, R67 ;  /* 0x0000004300427202 */ /* 0x002fe40000000f00 */
[----:B------:R-:W-:Y:S02]  /*abb0*/  MOV R67, R76 ;  /* 0x0000004c00437202 */ /* 0x000fe40000000f00 */
[----:B------:R-:W-:Y:S02]  /*abc0*/  MOV R74, RZ ;  /* 0x000000ff004a7202 */ /* 0x000fe40000000f00 */
[----:B------:R-:W-:Y:S02]  /*abd0*/  MOV R77, 0xffffffff ;  /* 0xffffffff004d7802 */ /* 0x000fe40000000f00 */
[----:B------:R-:W-:Y:S02]  /*abe0*/  MOV R64, 0xac00 ;  /* 0x0000ac0000407802 */ /* 0x000fe40000000f00 */
[----:B------:R-:W-:Y:S05]  /*abf0*/  CALL.REL.NOINC `($__internal_2_$__cuda_sm70_shflsync_up) ;  /* 0x0000164000007944 */ /* 0x000fea0003c00000 */
[----:B0-----:R-:W-:Y:S01]  /*ac00*/  HFMA2.MMA R72, -RZ, RZ, 0, 4.76837158203125e-07 ;  /* 0x00000008ff487435 */ /* 0x001fe200000001ff */
[----:B-1----:R-:W-:-:S02]  /*ac10*/  MOV R68, R67 ;  /* 0x0000004300447202 */ /* 0x002fc40000000f00 */
[----:B------:R-:W-:Y:S02]  /*ac20*/  MOV R67, R78 ;  /* 0x0000004e00437202 */ /* 0x000fe40000000f00 */
[----:B------:R-:W-:Y:S02]  /*ac30*/  MOV R74, RZ ;  /* 0x000000ff004a7202 */ /* 0x000fe40000000f00 */
[----:B------:R-:W-:Y:S02]  /*ac40*/  MOV R77, 0xffffffff ;  /* 0xffffffff004d7802 */ /* 0x000fe40000000f00 */
[----:B------:R-:W-:Y:S02]  /*ac50*/  MOV R64, 0xac70 ;  /* 0x0000ac7000407802 */ /* 0x000fe40000000f00 */
[----:B------:R-:W-:Y:S05]  /*ac60*/  CALL.REL.NOINC `($__internal_2_$__cuda_sm70_shflsync_up) ;  /* 0x000015d000007944 */ /* 0x000fea0003c00000 */
[----:B0-----:R-:W-:Y:S01]  /*ac70*/  HFMA2.MMA R72, -RZ, RZ, 0, 4.76837158203125e-07 ;  /* 0x00000008ff487435 */ /* 0x001fe200000001ff */
[----:B-1----:R-:W-:Y:S02]  /*ac80*/  MOV R69, R67 ;  /* 0x0000004300457202 */ /* 0x002fe40000000f00 */
[----:B------:R-:W-:Y:S02]  /*ac90*/  MOV R67, R79 ;  /* 0x0000004f00437202 */ /* 0x000fe40000000f00 */
[----:B------:R-:W-:-:S02]  /*aca0*/  MOV R74, RZ ;  /* 0x000000ff004a7202 */ /* 0x000fc40000000f00 */
[----:B------:R-:W-:Y:S02]  /*acb0*/  MOV R77, 0xffffffff ;  /* 0xffffffff004d7802 */ /* 0x000fe40000000f00 */
[----:B------:R-:W-:Y:S02]  /*acc0*/  MOV R64, 0xace0 ;  /* 0x0000ace000407802 */ /* 0x000fe40000000f00 */
[----:B------:R-:W-:Y:S05]  /*acd0*/  CALL.REL.NOINC `($__internal_2_$__cuda_sm70_shflsync_up) ;  /* 0x0000156000007944 */ /* 0x000fea0003c00000 */
[----:B------:R-:W-:Y:S01]  /*ace0*/  ISETP.GE.AND P0, PT, R4, 0x8, PT ;  /* 0x000000080400780c */ /* 0x000fe20003f06270 */
[-C--:B------:R-:W-:Y:S01]  /*acf0*/  FMUL.FTZ R64, R66, R76.reuse ;  /* 0x0000004c42407220 */ /* 0x080fe20000410000 */
[----:B0-----:R-:W-:Y:S01]  /*ad00*/  MOV R74, RZ ;  /* 0x000000ff004a7202 */ /* 0x001fe20000000f00 */
[-C--:B------:R-:W-:Y:S01]  /*ad10*/  FMUL.FTZ R72, R69, R76.reuse ;  /* 0x0000004c45487220 */ /* 0x080fe20000410000 */
[----:B------:R-:W-:Y:S01]  /*ad20*/  MOV R77, 0xffffffff ;  /* 0xffffffff004d7802 */ /* 0x000fe20000000f00 */
[----:B-1----:R-:W-:Y:S02]  /*ad30*/  FMUL.FTZ R70, R76, R67 ;  /* 0x000000434c467220 */ /* 0x002fe40000410000 */
[C---:B------:R-:W-:Y:S02]  /*ad40*/  FFMA.FTZ R65, R68.reuse, R75, R64 ;  /* 0x0000004b44417223 */ /* 0x040fe40000010040 */
[----:B------:R-:W-:-:S02]  /*ad50*/  FMUL.FTZ R64, R68, R76 ;  /* 0x0000004c44407220 */ /* 0x000fc40000410000 */
[----:B------:R-:W-:Y:S02]  /*ad60*/  FFMA.FTZ R72, R75, R67, R72 ;  /* 0x000000434b487223 */ /* 0x000fe40000010048 */
[----:B------:R-:W-:Y:S01]  /*ad70*/  FFMA.FTZ R69, R69, R75, -R70 ;  /* 0x0000004b45457223 */ /* 0x000fe20000010846 */
[----:B------:R-:W-:Y:S01]  /*ad80*/  FSEL R70, R76, R65, !P0 ;  /* 0x000000414c467208 */ /* 0x000fe20004000000 */
[----:B------:R-:W-:Y:S01]  /*ad90*/  @P0 FFMA.FTZ R75, R66, R75, -R64 ;  /* 0x0000004b424b0223 */ /* 0x000fe20000010840 */
[----:B------:R-:W-:Y:S01]  /*ada0*/  MOV R64, 0xae10 ;  /* 0x0000ae1000407802 */ /* 0x000fe20000000f00 */
[----:B------:R-:W-:Y:S01]  /*adb0*/  @P0 FADD.FTZ R79, R79, R72 ;  /* 0x000000484f4f0221 */ /* 0x000fe20000010000 */
[----:B------:R-:W-:Y:S01]  /*adc0*/  HFMA2.MMA R72, -RZ, RZ, 0, 9.5367431640625e-07 ;  /* 0x00000010ff487435 */ /* 0x000fe200000001ff */
[----:B------:R-:W-:Y:S01]  /*add0*/  @P0 FADD.FTZ R78, R78, R69 ;  /* 0x000000454e4e0221 */ /* 0x000fe20000010000 */
[-C--:B------:R-:W-:Y:S02]  /*ade0*/  MOV R66, R75.reuse ;  /* 0x0000004b00427202 */ /* 0x080fe40000000f00 */
[----:B------:R-:W-:-:S02]  /*adf0*/  MOV R67, R75 ;  /* 0x0000004b00437202 */ /* 0x000fc40000000f00 */
[----:B------:R-:W-:Y:S05]  /*ae00*/  CALL.REL.NOINC `($__internal_2_$__cuda_sm70_shflsync_up) ;  /* 0x0000143000007944 */ /* 0x000fea0003c00000 */
[----:B0-----:R-:W-:Y:S01]  /*ae10*/  HFMA2.MMA R72, -RZ, RZ, 0, 9.5367431640625e-07 ;  /* 0x00000010ff487435 */ /* 0x001fe200000001ff */
[----:B-1----:R-:W-:-:S02]  /*ae20*/  MOV R69, R67 ;  /* 0x0000004300457202 */ /* 0x002fc40000000f00 */
[----:B------:R-:W-:Y:S02]  /*ae30*/  MOV R67, R70 ;  /* 0x0000004600437202 */ /* 0x000fe40000000f00 */
[----:B------:R-:W-:Y:S02]  /*ae40*/  MOV R74, RZ ;  /* 0x000000ff004a7202 */ /* 0x000fe40000000f00 */
[----:B------:R-:W-:Y:S02]  /*ae50*/  MOV R77, 0xffffffff ;  /* 0xffffffff004d7802 */ /* 0x000fe40000000f00 */
[----:B------:R-:W-:Y:S02]  /*ae60*/  MOV R64, 0xae80 ;  /* 0x0000ae8000407802 */ /* 0x000fe40000000f00 */
[----:B------:R-:W-:Y:S05]  /*ae70*/  CALL.REL.NOINC `($__internal_2_$__cuda_sm70_shflsync_up) ;  /* 0x000013c000007944 */ /* 0x000fea0003c00000 */
[----:B0-----:R-:W-:Y:S01]  /*ae80*/  HFMA2.MMA R72, -RZ, RZ, 0, 9.5367431640625e-07 ;  /* 0x00000010ff487435 */ /* 0x001fe200000001ff */
[----:B-1----:R-:W-:Y:S02]  /*ae90*/  MOV R71, R67 ;  /* 0x0000004300477202 */ /* 0x002fe40000000f00 */
[----:B------:R-:W-:Y:S02]  /*aea0*/  MOV R67, R78 ;  /* 0x0000004e00437202 */ /* 0x000fe40000000f00 */
[----:B------:R-:W-:-:S02]  /*aeb0*/  MOV R74, RZ ;  /* 0x000000ff004a7202 */ /* 0x000fc40000000f00 */
[----:B------:R-:W-:Y:S02]  /*aec0*/  MOV R77, 0xffffffff ;  /* 0xffffffff004d7802 */ /* 0x000fe40000000f00 */
[----:B------:R-:W-:Y:S02]  /*aed0*/  MOV R64, 0xaef0 ;  /* 0x0000aef000407802 */ /* 0x000fe40000000f00 */
[----:B------:R-:W-:Y:S05]  /*aee0*/  CALL.REL.NOINC `($__internal_2_$__cuda_sm70_shflsync_up) ;  /* 0x0000135000007944 */ /* 0x000fea0003c00000 */
[----:B0-----:R-:W-:Y:S01]  /*aef0*/  HFMA2.MMA R72, -RZ, RZ, 0, 9.5367431640625e-07 ;  /* 0x00000010ff487435 */ /* 0x001fe200000001ff */
[----:B-1----:R-:W-:Y:S02]  /*af00*/  MOV R73, R67 ;  /* 0x0000004300497202 */ /* 0x002fe40000000f00 */
[----:B------:R-:W-:Y:S02]  /*af10*/  MOV R67, R79 ;  /* 0x0000004f00437202 */ /* 0x000fe40000000f00 */
[----:B------:R-:W-:Y:S02]  /*af20*/  MOV R74, RZ ;  /* 0x000000ff004a7202 */ /* 0x000fe40000000f00 */
[----:B------:R-:W-:Y:S02]  /*af30*/  MOV R77, 0xffffffff ;  /* 0xffffffff004d7802 */ /* 0x000fe40000000f00 */
[----:B------:R-:W-:-:S02]  /*af40*/  MOV R64, 0xaf60 ;  /* 0x0000af6000407802 */ /* 0x000fc40000000f00 */
[----:B------:R-:W-:Y:S05]  /*af50*/  CALL.REL.NOINC `($__internal_2_$__cuda_sm70_shflsync_up) ;  /* 0x000012e000007944 */ /* 0x000fea0003c00000 */
[----:B01----:R-:W-:Y:S05]  /*af60*/  BRA `(.L_x_52) ;  /* 0xffff91a000007947 */ /* 0x003fea000383ffff */
.L_x_12:
[----:B0-----:R-:W-:Y:S01]  /*af70*/  HFMA2.MMA R72, -RZ, RZ, 0, 5.9604644775390625e-08 ;  /* 0x00000001ff487435 */ /* 0x001fe200000001ff */
[----:B------:R-:W-:-:S02]  /*af80*/  MOV R67, R76 ;  /* 0x0000004c00437202 */ /* 0x000fc40000000f00 */
[----:B------:R-:W-:Y:S02]  /*af90*/  MOV R74, RZ ;  /* 0x000000ff004a7202 */ /* 0x000fe40000000f00 */
[----:B------:R-:W-:Y:S02]  /*afa0*/  MOV R77, 0xffffffff ;  /* 0xffffffff004d7802 */ /* 0x000fe40000000f00 */
[----:B------:R-:W-:Y:S02]  /*afb0*/  MOV R64, 0xafd0 ;  /* 0x0000afd000407802 */ /* 0x000fe40000000f00 */
[----:B-1---5:R-:W-:Y:S05]  /*afc0*/  CALL.REL.NOINC `($__internal_2_$__cuda_sm70_shflsync_up) ;  /* 0x0000127000007944 */ /* 0x022fea0003c00000 */
[----:B0-----:R-:W-:Y:S01]  /*afd0*/  HFMA2.MMA R72, -RZ, RZ, 0, 5.9604644775390625e-08 ;  /* 0x00000001ff487435 */ /* 0x001fe200000001ff */
[----:B-1----:R-:W-:Y:S02]  /*afe0*/  MOV R66, R67 ;  /* 0x0000004300427202 */ /* 0x002fe40000000f00 */
[----:B------:R-:W-:Y:S02]  /*aff0*/  MOV R67, R209 ;  /* 0x000000d100437202 */ /* 0x000fe40000000f00 */
[----:B------:R-:W-:Y:S02]  /*b000*/  MOV R74, RZ ;  /* 0x000000ff004a7202 */ /* 0x000fe40000000f00 */
[----:B------:R-:W-:-:S02]  /*b010*/  MOV R77, 0xffffffff ;  /* 0xffffffff004d7802 */ /* 0x000fc40000000f00 */
[----:B------:R-:W-:Y:S02]  /*b020*/  MOV R64, 0xb040 ;  /* 0x0000b04000407802 */ /* 0x000fe40000000f00 */
[----:B------:R-:W-:Y:S05]  /*b030*/  CALL.REL.NOINC `($__internal_2_$__cuda_sm70_shflsync_up) ;  /* 0x0000120000007944 */ /* 0x000fea0003c00000 */
[----:B0-----:R-:W-:Y:S01]  /*b040*/  HFMA2.MMA R72, -RZ, RZ, 0, 5.9604644775390625e-08 ;  /* 0x00000001ff487435 */ /* 0x001fe200000001ff */
[----:B-1----:R-:W-:Y:S02]  /*b050*/  MOV R68, R67 ;  /* 0x0000004300447202 */ /* 0x002fe40000000f00 */
[----:B------:R-:W-:Y:S02]  /*b060*/  MOV R67, R75 ;  /* 0x0000004b00437202 */ /* 0x000fe40000000f00 */
[----:B------:R-:W-:Y:S02]  /*b070*/  MOV R74, RZ ;  /* 0x000000ff004a7202 */ /* 0x000fe40000000f00 */
[----:B------:R-:W-:Y:S02]  /*b080*/  MOV R77, 0xffffffff ;  /* 0xffffffff004d7802 */ /* 0x000fe40000000f00 */
[----:B------:R-:W-:Y:S02]  /*b090*/  MOV R64, 0xb0b0 ;  /* 0x0000b0b000407802 */ /* 0x000fe40000000f00 */
[----:B------:R-:W-:Y:S05]  /*b0a0*/  CALL.REL.NOINC `($__internal_2_$__cuda_sm70_shflsync_up) ;  /* 0x0000119000007944 */ /* 0x000fea0003c00000 */
[----:B0-----:R-:W-:Y:S01]  /*b0b0*/  HFMA2.MMA R72, -RZ, RZ, 0, 5.9604644775390625e-08 ;  /* 0x00000001ff487435 */ /* 0x001fe200000001ff */
[----:B-1----:R-:W-:-:S02]  /*b0c0*/  MOV R69, R67 ;  /* 0x0000004300457202 */ /* 0x002fc40000000f00 */
[----:B------:R-:W-:Y:S02]  /*b0d0*/  MOV R67, R83 ;  /* 0x0000005300437202 */ /* 0x000fe40000000f00 */
[----:B------:R-:W-:Y:S02]  /*b0e0*/  MOV R74, RZ ;  /* 0x000000ff004a7202 */ /* 0x000fe40000000f00 */
[----:B------:R-:W-:Y:S02]  /*b0f0*/  MOV R77, 0xffffffff ;  /* 0xffffffff004d7802 */ /* 0x000fe40000000f00 */
[----:B------:R-:W-:Y:S02]  /*b100*/  MOV R64, 0xb120 ;  /* 0x0000b12000407802 */ /* 0x000fe40000000f00 */
[----:B------:R-:W-:Y:S05]  /*b110*/  CALL.REL.NOINC `($__internal_2_$__cuda_sm70_shflsync_up) ;  /* 0x0000112000007944 */ /* 0x000fea0003c00000 */
[----:B0-----:R-:W-:Y:S01]  /*b120*/  HFMA2.MMA R72, -RZ, RZ, 0, 0 ;  /* 0x00000000ff487435 */ /* 0x001fe200000001ff */
[----:B------:R-:W-:Y:S02]  /*b130*/  MOV R77, R68 ;  /* 0x00000044004d7202 */ /* 0x000fe40000000f00 */
[----:B------:R-:W-:Y:S02]  /*b140*/  MOV R71, R60 ;  /* 0x0000003c00477202 */ /* 0x000fe40000000f00 */
[----:B------:R-:W-:-:S02]  /*b150*/  MOV R76, R66 ;  /* 0x00000042004c7202 */ /* 0x000fc40000000f00 */
[----:B-1----:R-:W-:Y:S02]  /*b160*/  MOV R68, R67 ;  /* 0x0000004300447202 */ /* 0x002fe40000000f00 */
[----:B------:R-:W-:Y:S02]  /*b170*/  MOV R73, 0x1f ;  /* 0x0000001f00497802 */ /* 0x000fe40000000f00 */
[----:B------:R-:W-:Y:S02]  /*b180*/  MOV R70, 0xffffffff ;  /* 0xffffffff00467802 */ /* 0x000fe40000000f00 */
[----:B------:R-:W-:Y:S02]  /*b190*/  MOV R64, 0xb1b0 ;  /* 0x0000b1b000407802 */ /* 0x000fe40000000f00 */
[----:B------:R-:W-:Y:S05]  /*b1a0*/  CALL.REL.NOINC `($__internal_1_$__cuda_sm70_shflsync_idx_p) ;  /* 0x0000105000007944 */ /* 0x000fea0003c00000 */
[----:B0-----:R-:W-:Y:S01]  /*b1b0*/  HFMA2.MMA R72, -RZ, RZ, 0, 0 ;  /* 0x00000000ff487435 */ /* 0x001fe200000001ff */
[----:B-1----:R-:W-:Y:S02]  /*b1c0*/  MOV R78, R70 ;  /* 0x00000046004e7202 */ /* 0x002fe40000000f00 */
[----:B------:R-:W-:Y:S02]  /*b1d0*/  MOV R71, R61 ;  /* 0x0000003d00477202 */ /* 0x000fe40000000f00 */
[----:B------:R-:W-:-:S02]  /*b1e0*/  MOV R73, 0x1f ;  /* 0x0000001f00497802 */ /* 0x000fc40000000f00 */
[----:B------:R-:W-:Y:S02]  /*b1f0*/  MOV R70, 0xffffffff ;  /* 0xffffffff00467802 */ /* 0x000fe40000000f00 */
[----:B------:R-:W-:Y:S02]  /*b200*/  MOV R64, 0xb220 ;  /* 0x0000b22000407802 */ /* 0x000fe40000000f00 */
[----:B------:R-:W-:Y:S05]  /*b210*/  CALL.REL.NOINC `($__internal_1_$__cuda_sm70_shflsync_idx_p) ;  /* 0x00000fe000007944 */ /* 0x000fea0003c00000 */
[----:B0-----:R-:W-:Y:S01]  /*b220*/  HFMA2.MMA R72, -RZ, RZ, 0, 0 ;  /* 0x00000000ff487435 */ /* 0x001fe200000001ff */
[----:B-1----:R-:W-:Y:S02]  /*b230*/  MOV R79, R70 ;  /* 0x00000046004f7202 */ /* 0x002fe40000000f00 */
[----:B------:R-:W-:Y:S02]  /*b240*/  MOV R71, R62 ;  /* 0x0000003e00477202 */ /* 0x000fe40000000f00 */
[----:B------:R-:W-:Y:S02]  /*b250*/  MOV R73, 0x1f ;  /* 0x0000001f00497802 */ /* 0x000fe40000000f00 */
[----:B------:R-:W-:Y:S02]  /*b260*/  MOV R70, 0xffffffff ;  /* 0xffffffff00467802 */ /* 0x000fe40000000f00 */
[----:B------:R-:W-:-:S02]  /*b270*/  MOV R64, 0xb290 ;  /* 0x0000b29000407802 */ /* 0x000fc40000000f00 */
[----:B------:R-:W-:Y:S05]  /*b280*/  CALL.REL.NOINC `($__internal_1_$__cuda_sm70_shflsync_idx_p) ;  /* 0x00000f7000007944 */ /* 0x000fea0003c00000 */
[----:B0-----:R-:W-:Y:S01]  /*b290*/  HFMA2.MMA R72, -RZ, RZ, 0, 0 ;  /* 0x00000000ff487435 */ /* 0x001fe200000001ff */
[----:B-1----:R-:W-:-:S02]  /*b2a0*/  MOV R66, R70 ;  /* 0x0000004600427202 */ /* 0x002fc40000000f00 */
[----:B------:R-:W-:Y:S02]  /*b2b0*/  MOV R71, R63 ;  /* 0x0000003f00477202 */ /* 0x000fe40000000f00 */
[----:B------:R-:W-:Y:S02]  /*b2c0*/  MOV R73, 0x1f ;  /* 0x0000001f00497802 */ /* 0x000fe40000000f00 */
[----:B------:R-:W-:Y:S02]  /*b2d0*/  MOV R70, 0xffffffff ;  /* 0xffffffff00467802 */ /* 0x000fe40000000f00 */
[----:B------:R-:W-:Y:S02]  /*b2e0*/  MOV R64, 0xb300 ;  /* 0x0000b30000407802 */ /* 0x000fe40000000f00 */
[----:B------:R-:W-:Y:S05]  /*b2f0*/  CALL.REL.NOINC `($__internal_1_$__cuda_sm70_shflsync_idx_p) ;  /* 0x00000f0000007944 */ /* 0x000fea0003c00000 */
[----:B01----:R-:W-:Y:S01]  /*b300*/  MOV R71, R70 ;  /* 0x0000004600477202 */ /* 0x003fe20000000f00 */
[----:B------:R-:W-:Y:S05]  /*b310*/  BRA `(.L_x_53) ;  /* 0xffff913000007947 */ /* 0x000fea000383ffff */
.L_x_15:
[----:B------:R-:W-:Y:S01]  /*b320*/  HFMA2.MMA R67, -RZ, RZ, 0, 5.9604644775390625e-08 ;  /* 0x00000001ff437435 */ /* 0x000fe200000001ff */
[----:B------:R-:W-:Y:S02]  /*b330*/  MOV R68, 0x1f ;  /* 0x0000001f00447802 */ /* 0x000fe40000000f00 */
[----:B------:R-:W-:-:S02]  /*b340*/  MOV R69, 0xffffffff ;  /* 0xffffffff00457802 */ /* 0x000fc40000000f00 */
[----:B------:R-:W-:Y:S02]  /*b350*/  MOV R64, 0xb370 ;  /* 0x0000b37000407802 */ /* 0x000fe40000000f00 */
[----:B------:R-:W-:Y:S05]  /*b360*/  CALL.REL.NOINC `($__internal_0_$__cuda_sm70_shflsync_down) ;  /* 0x00000e5000007944 */ /* 0x000fea0003c00000 */
[----:B-1----:R-:W-:Y:S01]  /*b370*/  MOV R66, R69 ;  /* 0x0000004500427202 */ /* 0x002fe20000000f00 */
[----:B0-----:R-:W-:Y:S05]  /*b380*/  BRA `(.L_x_54) ;  /* 0xffffa6a000007947 */ /* 0x001fea000383ffff */
.L_x_16:
[----:B------:R-:W-:Y:S01]  /*b390*/  HFMA2.MMA R67, -RZ, RZ, 0, 5.9604644775390625e-08 ;  /* 0x00000001ff437435 */ /* 0x000fe200000001ff */
[----:B0-----:R-:W-:Y:S02]  /*b3a0*/  MOV R70, R76 ;  /* 0x0000004c00467202 */ /* 0x001fe40000000f00 */
[----:B------:R-:W-:Y:S02]  /*b3b0*/  MOV R68, 0x1f ;  /* 0x0000001f00447802 */ /* 0x000fe40000000f00 */
[----:B------:R-:W-:Y:S02]  /*b3c0*/  MOV R69, 0xffffffff ;  /* 0xffffffff00457802 */ /* 0x000fe40000000f00 */
[----:B------:R-:W-:Y:S02]  /*b3d0*/  MOV R64, 0xb3f0 ;  /* 0x0000b3f000407802 */ /* 0x000fe40000000f00 */
[----:B-1----:R-:W-:Y:S05]  /*b3e0*/  CALL.REL.NOINC `($__internal_0_$__cuda_sm70_shflsync_down) ;  /* 0x00000dd000007944 */ /* 0x002fea0003c00000 */
[----:B0-----:R-:W-:Y:S01]  /*b3f0*/  HFMA2.MMA R67, -RZ, RZ, 0, 5.9604644775390625e-08 ;  /* 0x00000001ff437435 */ /* 0x001fe200000001ff */
[----:B-1----:R-:W-:Y:S02]  /*b400*/  MOV R71, R69 ;  /* 0x0000004500477202 */ /* 0x002fe40000000f00 */
[----:B------:R-:W-:-:S02]  /*b410*/  MOV R70, R75 ;  /* 0x0000004b00467202 */ /* 0x000fc40000000f00 */
[----:B------:R-:W-:Y:S02]  /*b420*/  MOV R68, 0x1f ;  /* 0x0000001f00447802 */ /* 0x000fe40000000f00 */
[----:B------:R-:W-:Y:S02]  /*b430*/  MOV R69, 0xffffffff ;  /* 0xffffffff00457802 */ /* 0x000fe40000000f00 */
[----:B------:R-:W-:Y:S02]  /*b440*/  MOV R64, 0xb460 ;  /* 0x0000b46000407802 */ /* 0x000fe40000000f00 */
[----:B------:R-:W-:Y:S05]  /*b450*/  CALL.REL.NOINC `($__internal_0_$__cuda_sm70_shflsync_down) ;  /* 0x00000d6000007944 */ /* 0x000fea0003c00000 */
[----:B0-----:R-:W-:Y:S01]  /*b460*/  HFMA2.MMA R67, -RZ, RZ, 0, 5.9604644775390625e-08 ;  /* 0x00000001ff437435 */ /* 0x001fe200000001ff */
[----:B-1----:R-:W-:Y:S02]  /*b470*/  MOV R72, R69 ;  /* 0x0000004500487202 */ /* 0x002fe40000000f00 */
[----:B------:R-:W-:Y:S02]  /*b480*/  MOV R70, R74 ;  /* 0x0000004a00467202 */ /* 0x000fe40000000f00 */
[----:B------:R-:W-:Y:S02]  /*b490*/  MOV R68, 0x1f ;  /* 0x0000001f00447802 */ /* 0x000fe40000000f00 */
[----:B------:R-:W-:-:S02]  /*b4a0*/  MOV R69, 0xffffffff ;  /* 0xffffffff00457802 */ /* 0x000fc40000000f00 */
[----:B------:R-:W-:Y:S02]  /*b4b0*/  MOV R64, 0xb4d0 ;  /* 0x0000b4d000407802 */ /* 0x000fe40000000f00 */
[----:B------:R-:W-:Y:S05]  /*b4c0*/  CALL.REL.NOINC `($__internal_0_$__cuda_sm70_shflsync_down) ;  /* 0x00000cf000007944 */ /* 0x000fea0003c00000 */
[----:B01----:R-:W-:Y:S05]  /*b4d0*/  BRA `(.L_x_55) ;  /* 0xffffa59000007947 */ /* 0x003fea000383ffff */
.L_x_19:
[----:B------:R-:W-:Y:S01]  /*b4e0*/  HFMA2.MMA R67, -RZ, RZ, 0, 1.1920928955078125e-07 ;  /* 0x00000002ff437435 */ /* 0x000fe200000001ff */
[----:B0-----:R-:W-:Y:S02]  /*b4f0*/  MOV R70, R77 ;  /* 0x0000004d00467202 */ /* 0x001fe40000000f00 */
[----:B------:R-:W-:Y:S02]  /*b500*/  MOV R68, 0x1f ;  /* 0x0000001f00447802 */ /* 0x000fe40000000f00 */
[----:B------:R-:W-:Y:S02]  /*b510*/  MOV R69, 0xffffffff ;  /* 0xffffffff00457802 */ /* 0x000fe40000000f00 */
[----:B------:R-:W-:Y:S02]  /*b520*/  MOV R64, 0xb540 ;  /* 0x0000b54000407802 */ /* 0x000fe40000000f00 */
[----:B-1234-:R-:W-:Y:S05]  /*b530*/  CALL.REL.NOINC `($__internal_0_$__cuda_sm70_shflsync_down) ;  /* 0x00000c8000007944 */ /* 0x01efea0003c00000 */
[----:B0-----:R-:W-:Y:S01]  /*b540*/  HFMA2.MMA R67, -RZ, RZ, 0, 1.1920928955078125e-07 ;  /* 0x00000002ff437435 */ /* 0x001fe200000001ff */
[----:B-1----:R-:W-:Y:S02]  /*b550*/  MOV R66, R69 ;  /* 0x0000004500427202 */ /* 0x002fe40000000f00 */
[----:B------:R-:W-:-:S02]  /*b560*/  MOV R70, R76 ;  /* 0x0000004c00467202 */ /* 0x000fc40000000f00 */
[----:B------:R-:W-:Y:S02]  /*b570*/  MOV R68, 0x1f ;  /* 0x0000001f00447802 */ /* 0x000fe40000000f00 */
[----:B------:R-:W-:Y:S02]  /*b580*/  MOV R69, 0xffffffff ;  /* 0xffffffff00457802 */ /* 0x000fe40000000f00 */
[----:B------:R-:W-:Y:S02]  /*b590*/  MOV R64, 0xb5b0 ;  /* 0x0000b5b000407802 */ /* 0x000fe40000000f00 */
[----:B------:R-:W-:Y:S05]  /*b5a0*/  CALL.REL.NOINC `($__internal_0_$__cuda_sm70_shflsync_down) ;  /* 0x00000c1000007944 */ /* 0x000fea0003c00000 */
[----:B0-----:R-:W-:Y:S01]  /*b5b0*/  HFMA2.MMA R67, -RZ, RZ, 0, 1.1920928955078125e-07 ;  /* 0x00000002ff437435 */ /* 0x001fe200000001ff */
[----:B-1----:R-:W-:Y:S02]  /*b5c0*/  MOV R71, R69 ;  /* 0x0000004500477202 */ /* 0x002fe40000000f00 */
[----:B------:R-:W-:Y:S02]  /*b5d0*/  MOV R70, R75 ;  /* 0x0000004b00467202 */ /* 0x000fe40000000f00 */
[----:B------:R-:W-:Y:S02]  /*b5e0*/  MOV R68, 0x1f ;  /* 0x0000001f00447802 */ /* 0x000fe40000000f00 */
[----:B------:R-:W-:-:S02]  /*b5f0*/  MOV R69, 0xffffffff ;  /* 0xffffffff00457802 */ /* 0x000fc40000000f00 */
[----:B------:R-:W-:Y:S02]  /*b600*/  MOV R64, 0xb620 ;  /* 0x0000b62000407802 */ /* 0x000fe40000000f00 */
[----:B------:R-:W-:Y:S05]  /*b610*/  CALL.REL.NOINC `($__internal_0_$__cuda_sm70_shflsync_down) ;  /* 0x00000ba000007944 */ /* 0x000fea0003c00000 */
[----:B0-----:R-:W-:Y:S01]  /*b620*/  HFMA2.MMA R67, -RZ, RZ, 0, 1.1920928955078125e-07 ;  /* 0x00000002ff437435 */ /* 0x001fe200000001ff */
[----:B-1----:R-:W-:Y:S02]  /*b630*/  MOV R72, R69 ;  /* 0x0000004500487202 */ /* 0x002fe40000000f00 */
[----:B------:R-:W-:Y:S02]  /*b640*/  MOV R70, R74 ;  /* 0x0000004a00467202 */ /* 0x000fe40000000f00 */
[----:B------:R-:W-:Y:S02]  /*b650*/  MOV R68, 0x1f ;  /* 0x0000001f00447802 */ /* 0x000fe40000000f00 */
[----:B------:R-:W-:Y:S02]  /*b660*/  MOV R69, 0xffffffff ;  /* 0xffffffff00457802 */ /* 0x000fe40000000f00 */
[----:B------:R-:W-:Y:S02]  /*b670*/  MOV R64, 0xb690 ;  /* 0x0000b69000407802 */ /* 0x000fe40000000f00 */
[----:B------:R-:W-:Y:S05]  /*b680*/  CALL.REL.NOINC `($__internal_0_$__cuda_sm70_shflsync_down) ;  /* 0x00000b3000007944 */ /* 0x000fea0003c00000 */
[----:B01----:R-:W-:Y:S05]  /*b690*/  BRA `(.L_x_56) ;  /* 0xffffa52000007947 */ /* 0x003fea000383ffff */
.L_x_22:
[----:B------:R-:W-:Y:S01]  /*b6a0*/  HFMA2.MMA R67, -RZ, RZ, 0, 2.384185791015625e-07 ;  /* 0x00000004ff437435 */ /* 0x000fe200000001ff */
[----:B------:R-:W-:-:S02]  /*b6b0*/  MOV R70, R77 ;  /* 0x0000004d00467202 */ /* 0x000fc40000000f00 */
[----:B------:R-:W-:Y:S02]  /*b6c0*/  MOV R68, 0x1f ;  /* 0x0000001f00447802 */ /* 0x000fe40000000f00 */
[----:B0-----:R-:W-:Y:S02]  /*b6d0*/  MOV R69, 0xffffffff ;  /* 0xffffffff00457802 */ /* 0x001fe40000000f00 */
[----:B------:R-:W-:Y:S02]  /*b6e0*/  MOV R64, 0xb700 ;  /* 0x0000b70000407802 */ /* 0x000fe40000000f00 */
[----:B-1234-:R-:W-:Y:S05]  /*b6f0*/  CALL.REL.NOINC `($__internal_0_$__cuda_sm70_shflsync_down) ;  /* 0x00000ac000007944 */ /* 0x01efea0003c00000 */
[----:B-1----:R-:W-:Y:S01]  /*b700*/  MOV R66, R69 ;  /* 0x0000004500427202 */ /* 0x002fe20000000f00 */
[----:B0-----:R-:W-:Y:S05]  /*b710*/  BRA `(.L_x_57) ;  /* 0xffffa5c000007947 */ /* 0x001fea000383ffff */
.L_x_23:
[----:B------:R-:W-:Y:S01]  /*b720*/  HFMA2.MMA R67, -RZ, RZ, 0, 2.384185791015625e-07 ;  /* 0x00000004ff437435 */ /* 0x000fe200000001ff */
[----:B------:R-:W-:Y:S02]  /*b730*/  MOV R70, R76 ;  /* 0x0000004c00467202 */ /* 0x000fe40000000f00 */
[----:B------:R-:W-:Y:S02]  /*b740*/  MOV R68, 0x1f ;  /* 0x0000001f00447802 */ /* 0x000fe40000000f00 */
[----:B0-----:R-:W-:-:S02]  /*b750*/  MOV R69, 0xffffffff ;  /* 0xffffffff00457802 */ /* 0x001fc40000000f00 */
[----:B------:R-:W-:Y:S02]  /*b760*/  MOV R64, 0xb780 ;  /* 0x0000b78000407802 */ /* 0x000fe40000000f00 */
[----:B-1234-:R-:W-:Y:S05]  /*b770*/  CALL.REL.NOINC `($__internal_0_$__cuda_sm70_shflsync_down) ;  /* 0x00000a4000007944 */ /* 0x01efea0003c00000 */
[----:B0-----:R-:W-:Y:S01]  /*b780*/  HFMA2.MMA R67, -RZ, RZ, 0, 2.384185791015625e-07 ;  /* 0x00000004ff437435 */ /* 0x001fe200000001ff */
[----:B-1----:R-:W-:Y:S02]  /*b790*/  MOV R71, R69 ;  /* 0x0000004500477202 */ /* 0x002fe40000000f00 */
[----:B------:R-:W-:Y:S02]  /*b7a0*/  MOV R70, R75 ;  /* 0x0000004b00467202 */ /* 0x000fe40000000f00 */
[----:B------:R-:W-:Y:S02]  /*b7b0*/  MOV R68, 0x1f ;  /* 0x0000001f00447802 */ /* 0x000fe40000000f00 */
[----:B------:R-:W-:Y:S02]  /*b7c0*/  MOV R69, 0xffffffff ;  /* 0xffffffff00457802 */ /* 0x000fe40000000f00 */
[----:B------:R-:W-:Y:S02]  /*b7d0*/  MOV R64, 0xb7f0 ;  /* 0x0000b7f000407802 */ /* 0x000fe40000000f00 */
[----:B------:R-:W-:Y:S05]  /*b7e0*/  CALL.REL.NOINC `($__internal_0_$__cuda_sm70_shflsync_down) ;  /* 0x000009d000007944 */ /* 0x000fea0003c00000 */
[----:B0-----:R-:W-:Y:S01]  /*b7f0*/  HFMA2.MMA R67, -RZ, RZ, 0, 2.384185791015625e-07 ;  /* 0x00000004ff437435 */ /* 0x001fe200000001ff */
[----:B-1----:R-:W-:-:S02]  /*b800*/  MOV R72, R69 ;  /* 0x0000004500487202 */ /* 0x002fc40000000f00 */
[----:B------:R-:W-:Y:S02]  /*b810*/  MOV R70, R74 ;  /* 0x0000004a00467202 */ /* 0x000fe40000000f00 */
[----:B------:R-:W-:Y:S02]  /*b820*/  MOV R68, 0x1f ;  /* 0x0000001f00447802 */ /* 0x000fe40000000f00 */
[----:B------:R-:W-:Y:S02]  /*b830*/  MOV R69, 0xffffffff ;  /* 0xffffffff00457802 */ /* 0x000fe40000000f00 */
[----:B------:R-:W-:Y:S02]  /*b840*/  MOV R64, 0xb860 ;  /* 0x0000b86000407802 */ /* 0x000fe40000000f00 */
[----:B------:R-:W-:Y:S05]  /*b850*/  CALL.REL.NOINC `($__internal_0_$__cuda_sm70_shflsync_down) ;  /* 0x0000096000007944 */ /* 0x000fea0003c00000 */
[----:B01----:R-:W-:Y:S05]  /*b860*/  BRA `(.L_x_58) ;  /* 0xffffa4b000007947 */ /* 0x003fea000383ffff */
.L_x_26:
[----:B------:R-:W-:Y:S01]  /*b870*/  HFMA2.MMA R67, -RZ, RZ, 0, 4.76837158203125e-07 ;  /* 0x00000008ff437435 */ /* 0x000fe200000001ff */
[----:B------:R-:W-:Y:S02]  /*b880*/  MOV R70, R77 ;  /* 0x0000004d00467202 */ /* 0x000fe40000000f00 */
[----:B------:R-:W-:Y:S02]  /*b890*/  MOV R68, 0x1f ;  /* 0x0000001f00447802 */ /* 0x000fe40000000f00 */
[----:B0-----:R-:W-:-:S02]  /*b8a0*/  MOV R69, 0xffffffff ;  /* 0xffffffff00457802 */ /* 0x001fc40000000f00 */
[----:B------:R-:W-:Y:S02]  /*b8b0*/  MOV R64, 0xb8d0 ;  /* 0x0000b8d000407802 */ /* 0x000fe40000000f00 */
[----:B-1234-:R-:W-:Y:S05]  /*b8c0*/  CALL.REL.NOINC `($__internal_0_$__cuda_sm70_shflsync_down) ;  /* 0x000008f000007944 */ /* 0x01efea0003c00000 */
[----:B0-----:R-:W-:Y:S01]  /*b8d0*/  HFMA2.MMA R67, -RZ, RZ, 0, 4.76837158203125e-07 ;  /* 0x00000008ff437435 */ /* 0x001fe200000001ff */
[----:B-1----:R-:W-:Y:S02]  /*b8e0*/  MOV R66, R69 ;  /* 0x0000004500427202 */ /* 0x002fe40000000f00 */
[----:B------:R-:W-:Y:S02]  /*b8f0*/  MOV R70, R76 ;  /* 0x0000004c00467202 */ /* 0x000fe40000000f00 */
[----:B------:R-:W-:Y:S02]  /*b900*/  MOV R68, 0x1f ;  /* 0x0000001f00447802 */ /* 0x000fe40000000f00 */
[----:B------:R-:W-:Y:S02]  /*b910*/  MOV R69, 0xffffffff ;  /* 0xffffffff00457802 */ /* 0x000fe40000000f00 */
[----:B------:R-:W-:Y:S02]  /*b920*/  MOV R64, 0xb940 ;  /* 0x0000b94000407802 */ /* 0x000fe40000000f00 */
[----:B------:R-:W-:Y:S05]  /*b930*/  CALL.REL.NOINC `($__internal_0_$__cuda_sm70_shflsync_down) ;  /* 0x0000088000007944 */ /* 0x000fea0003c00000 */
[----:B0-----:R-:W-:Y:S01]  /*b940*/  HFMA2.MMA R67, -RZ, RZ, 0, 4.76837158203125e-07 ;  /* 0x00000008ff437435 */ /* 0x001fe200000001ff */
[----:B-1----:R-:W-:-:S02]  /*b950*/  MOV R71, R69 ;  /* 0x0000004500477202 */ /* 0x002fc40000000f00 */
[----:B------:R-:W-:Y:S02]  /*b960*/  MOV R70, R75 ;  /* 0x0000004b00467202 */ /* 0x000fe40000000f00 */
[----:B------:R-:W-:Y:S02]  /*b970*/  MOV R68, 0x1f ;  /* 0x0000001f00447802 */ /* 0x000fe40000000f00 */
[----:B------:R-:W-:Y:S02]  /*b980*/  MOV R69, 0xffffffff ;  /* 0xffffffff00457802 */ /* 0x000fe40000000f00 */
[----:B------:R-:W-:Y:S02]  /*b990*/  MOV R64, 0xb9b0 ;  /* 0x0000b9b000407802 */ /* 0x000fe40000000f00 */
[----:B------:R-:W-:Y:S05]  /*b9a0*/  CALL.REL.NOINC `($__internal_0_$__cuda_sm70_shflsync_down) ;  /* 0x0000081000007944 */ /* 0x000fea0003c00000 */
[----:B0-----:R-:W-:Y:S01]  /*b9b0*/  HFMA2.MMA R67, -RZ, RZ, 0, 4.76837158203125e-07 ;  /* 0x00000008ff437435 */ /* 0x001fe200000001ff */
[----:B-1----:R-:W-:Y:S02]  /*b9c0*/  MOV R72, R69 ;  /* 0x0000004500487202 */ /* 0x002fe40000000f00 */
[----:B------:R-:W-:Y:S02]  /*b9d0*/  MOV R70, R74 ;  /* 0x0000004a00467202 */ /* 0x000fe40000000f00 */
[----:B------:R-:W-:-:S02]  /*b9e0*/  MOV R68, 0x1f ;  /* 0x0000001f00447802 */ /* 0x000fc40000000f00 */
[----:B------:R-:W-:Y:S02]  /*b9f0*/  MOV R69, 0xffffffff ;  /* 0xffffffff00457802 */ /* 0x000fe40000000f00 */
[----:B------:R-:W-:Y:S02]  /*ba00*/  MOV R64, 0xba20 ;  /* 0x0000ba2000407802 */ /* 0x000fe40000000f00 */
[----:B------:R-:W-:Y:S05]  /*ba10*/  CALL.REL.NOINC `($__internal_0_$__cuda_sm70_shflsync_down) ;  /* 0x000007a000007944 */ /* 0x000fea0003c00000 */
[----:B01----:R-:W-:Y:S05]  /*ba20*/  BRA `(.L_x_59) ;  /* 0xffffa44000007947 */ /* 0x003fea000383ffff */
.L_x_29:
[----:B------:R-:W-:Y:S01]  /*ba30*/  HFMA2.MMA R67, -RZ, RZ, 0, 9.5367431640625e-07 ;  /* 0x00000010ff437435 */ /* 0x000fe200000001ff */
[----:B------:R-:W-:Y:S02]  /*ba40*/  MOV R70, R77 ;  /* 0x0000004d00467202 */ /* 0x000fe40000000f00 */
[----:B------:R-:W-:Y:S02]  /*ba50*/  MOV R68, 0x1f ;  /* 0x0000001f00447802 */ /* 0x000fe40000000f00 */
[----:B0-----:R-:W-:Y:S02]  /*ba60*/  MOV R69, 0xffffffff ;  /* 0xffffffff00457802 */ /* 0x001fe40000000f00 */
[----:B------:R-:W-:Y:S02]  /*ba70*/  MOV R64, 0xba90 ;  /* 0x0000ba9000407802 */ /* 0x000fe40000000f00 */
[----:B-1234-:R-:W-:Y:S05]  /*ba80*/  CALL.REL.NOINC `($__internal_0_$__cuda_sm70_shflsync_down) ;  /* 0x0000073000007944 */ /* 0x01efea0003c00000 */
[----:B-1----:R-:W-:Y:S01]  /*ba90*/  MOV R66, R69 ;  /* 0x0000004500427202 */ /* 0x002fe20000000f00 */
[----:B0-----:R-:W-:Y:S05]  /*baa0*/  BRA `(.L_x_60) ;  /* 0xffffa4e000007947 */ /* 0x001fea000383ffff */
.L_x_30:
[----:B------:R-:W-:Y:S01]  /*bab0*/  HFMA2.MMA R67, -RZ, RZ, 0, 9.5367431640625e-07 ;  /* 0x00000010ff437435 */ /* 0x000fe200000001ff */
[----:B------:R-:W-:-:S02]  /*bac0*/  MOV R70, R76 ;  /* 0x0000004c00467202 */ /* 0x000fc40000000f00 */
[----:B------:R-:W-:Y:S02]  /*bad0*/  MOV R68, 0x1f ;  /* 0x0000001f00447802 */ /* 0x000fe40000000f00 */
[----:B0-----:R-:W-:Y:S02]  /*bae0*/  MOV R69, 0xffffffff ;  /* 0xffffffff00457802 */ /* 0x001fe40000000f00 */
[----:B------:R-:W-:Y:S02]  /*baf0*/  MOV R64, 0xbb10 ;  /* 0x0000bb1000407802 */ /* 0x000fe40000000f00 */
[----:B-1234-:R-:W-:Y:S05]  /*bb00*/  CALL.REL.NOINC `($__internal_0_$__cuda_sm70_shflsync_down) ;  /* 0x000006b000007944 */ /* 0x01efea0003c00000 */
[----:B0-----:R-:W-:Y:S01]  /*bb10*/  HFMA2.MMA R67, -RZ, RZ, 0, 9.5367431640625e-07 ;  /* 0x00000010ff437435 */ /* 0x001fe200000001ff */
[----:B-1----:R-:W-:Y:S02]  /*bb20*/  MOV R71, R69 ;  /* 0x0000004500477202 */ /* 0x002fe40000000f00 */
[----:B------:R-:W-:Y:S02]  /*bb30*/  MOV R70, R75 ;  /* 0x0000004b00467202 */ /* 0x000fe40000000f00 */
[----:B------:R-:W-:Y:S02]  /*bb40*/  MOV R68, 0x1f ;  /* 0x0000001f00447802 */ /* 0x000fe40000000f00 */
[----:B------:R-:W-:-:S02]  /*bb50*/  MOV R69, 0xffffffff ;  /* 0xffffffff00457802 */ /* 0x000fc40000000f00 */
[----:B------:R-:W-:Y:S02]  /*bb60*/  MOV R64, 0xbb80 ;  /* 0x0000bb8000407802 */ /* 0x000fe40000000f00 */
[----:B------:R-:W-:Y:S05]  /*bb70*/  CALL.REL.NOINC `($__internal_0_$__cuda_sm70_shflsync_down) ;  /* 0x0000064000007944 */ /* 0x000fea0003c00000 */
[----:B0-----:R-:W-:Y:S01]  /*bb80*/  HFMA2.MMA R67, -RZ, RZ, 0, 9.5367431640625e-07 ;  /* 0x00000010ff437435 */ /* 0x001fe200000001ff */
[----:B-1----:R-:W-:Y:S02]  /*bb90*/  MOV R72, R69 ;  /* 0x0000004500487202 */ /* 0x002fe40000000f00 */
[----:B------:R-:W-:Y:S02]  /*bba0*/  MOV R70, R74 ;  /* 0x0000004a00467202 */ /* 0x000fe40000000f00 */
[----:B------:R-:W-:Y:S02]  /*bbb0*/  MOV R68, 0x1f ;  /* 0x0000001f00447802 */ /* 0x000fe40000000f00 */
[----:B------:R-:W-:Y:S02]  /*bbc0*/  MOV R69, 0xffffffff ;  /* 0xffffffff00457802 */ /* 0x000fe40000000f00 */
[----:B------:R-:W-:Y:S02]  /*bbd0*/  MOV R64, 0xbbf0 ;  /* 0x0000bbf000407802 */ /* 0x000fe40000000f00 */
[----:B------:R-:W-:Y:S05]  /*bbe0*/  CALL.REL.NOINC `($__internal_0_$__cuda_sm70_shflsync_down) ;  /* 0x000005d000007944 */ /* 0x000fea0003c00000 */
[----:B01----:R-:W-:Y:S05]  /*bbf0*/  BRA `(.L_x_61) ;  /* 0xffffa3d000007947 */ /* 0x003fea000383ffff */
.L_x_33:
[----:B----4-:R-:W-:Y:S01]  /*bc00*/  HFMA2.MMA R72, -RZ, RZ, 0, 0 ;  /* 0x00000000ff487435 */ /* 0x010fe200000001ff */
[----:B---3--:R-:W-:-:S02]  /*bc10*/  MOV R71, R77 ;  /* 0x0000004d00477202 */ /* 0x008fc40000000f00 */
[----:B------:R-:W-:Y:S02]  /*bc20*/  MOV R73, 0x1f ;  /* 0x0000001f00497802 */ /* 0x000fe40000000f00 */
[----:B------:R-:W-:Y:S02]  /*bc30*/  MOV R70, 0xffffffff ;  /* 0xffffffff00467802 */ /* 0x000fe40000000f00 */
[----:B------:R-:W-:Y:S02]  /*bc40*/  MOV R64, 0xbc60 ;  /* 0x0000bc6000407802 */ /* 0x000fe40000000f00 */
[----:B012---:R-:W-:Y:S05]  /*bc50*/  CALL.REL.NOINC `($__internal_1_$__cuda_sm70_shflsync_idx_p) ;  /* 0x000005a000007944 */ /* 0x007fea0003c00000 */
[----:B0-----:R-:W-:Y:S01]  /*bc60*/  HFMA2.MMA R72, -RZ, RZ, 0, 0 ;  /* 0x00000000ff487435 */ /* 0x001fe200000001ff */
[----:B-1----:R-:W-:Y:S02]  /*bc70*/  MOV R241, R70 ;  /* 0x0000004600f17202 */ /* 0x002fe40000000f00 */
[----:B------:R-:W-:Y:S02]  /*bc80*/  MOV R71, R76 ;  /* 0x0000004c00477202 */ /* 0x000fe40000000f00 */
[----:B------:R-:W-:Y:S02]  /*bc90*/  MOV R73, 0x1f ;  /* 0x0000001f00497802 */ /* 0x000fe40000000f00 */
[----:B------:R-:W-:-:S02]  /*bca0*/  MOV R70, 0xffffffff ;  /* 0xffffffff00467802 */ /* 0x000fc40000000f00 */
[----:B------:R-:W-:Y:S02]  /*bcb0*/  MOV R64, 0xbcd0 ;  /* 0x0000bcd000407802 */ /* 0x000fe40000000f00 */
[----:B------:R-:W-:Y:S05]  /*bcc0*/  CALL.REL.NOINC `($__internal_1_$__cuda_sm70_shflsync_idx_p) ;  /* 0x0000053000007944 */ /* 0x000fea0003c00000 */
[----:B0-----:R-:W-:Y:S01]  /*bcd0*/  HFMA2.MMA R72, -RZ, RZ, 0, 0 ;  /* 0x00000000ff487435 */ /* 0x001fe200000001ff */
[----:B-1----:R-:W-:Y:S02]  /*bce0*/  MOV R243, R70 ;  /* 0x0000004600f37202 */ /* 0x002fe40000000f00 */
[----:B------:R-:W-:Y:S02]  /*bcf0*/  MOV R71, R75 ;  /* 0x0000004b00477202 */ /* 0x000fe40000000f00 */
[----:B------:R-:W-:Y:S02]  /*bd00*/  MOV R73, 0x1f ;  /* 0x0000001f00497802 */ /* 0x000fe40000000f00 */
[----:B------:R-:W-:Y:S02]  /*bd10*/  MOV R70, 0xffffffff ;  /* 0xffffffff00467802 */ /* 0x000fe40000000f00 */
[----:B------:R-:W-:Y:S02]  /*bd20*/  MOV R64, 0xbd40 ;  /* 0x0000bd4000407802 */ /* 0x000fe40000000f00 */
        /* <DEDUP_REMOVED lines=8> */
[----:B------:R-:W-:Y:S01]  /*bdb0*/  HFMA2.MMA R67, -RZ, RZ, 0, 5.9604644775390625e-08 ;  /* 0x00000001ff437435 */ /* 0x000fe200000001ff */
[----:B-1----:R-:W-:Y:S02]  /*bdc0*/  MOV R237, R70 ;  /* 0x0000004600ed7202 */ /* 0x002fe40000000f00 */
[----:B------:R-:W-:Y:S02]  /*bdd0*/  MOV R70, R77 ;  /* 0x0000004d00467202 */ /* 0x000fe40000000f00 */
[----:B------:R-:W-:-:S02]  /*bde0*/  MOV R68, 0x1f ;  /* 0x0000001f00447802 */ /* 0x000fc40000000f00 */
[----:B------:R-:W-:Y:S02]  /*bdf0*/  MOV R69, 0xffffffff ;  /* 0xffffffff00457802 */ /* 0x000fe40000000f00 */
[----:B------:R-:W-:Y:S02]  /*be00*/  MOV R64, 0xbe20 ;  /* 0x0000be2000407802 */ /* 0x000fe40000000f00 */
[----:B0-----:R-:W-:Y:S05]  /*be10*/  CALL.REL.NOINC `($__internal_0_$__cuda_sm70_shflsync_down) ;  /* 0x000003a000007944 */ /* 0x001fea0003c00000 */
[----:B0-----:R-:W-:Y:S01]  /*be20*/  HFMA2.MMA R67, -RZ, RZ, 0, 5.9604644775390625e-08 ;  /* 0x00000001ff437435 */ /* 0x001fe200000001ff */
[----:B-1----:R-:W-:Y:S02]  /*be30*/  MOV R72, R69 ;  /* 0x0000004500487202 */ /* 0x002fe40000000f00 */
[----:B------:R-:W-:Y:S02]  /*be40*/  MOV R70, R76 ;  /* 0x0000004c00467202 */ /* 0x000fe40000000f00 */
[----:B------:R-:W-:Y:S02]  /*be50*/  MOV R68, 0x1f ;  /* 0x0000001f00447802 */ /* 0x000fe40000000f00 */
[----:B------:R-:W-:Y:S02]  /*be60*/  MOV R69, 0xffffffff ;  /* 0xffffffff00457802 */ /* 0x000fe40000000f00 */
[----:B------:R-:W-:-:S02]  /*be70*/  MOV R64, 0xbe90 ;  /* 0x0000be9000407802 */ /* 0x000fc40000000f00 */
[----:B------:R-:W-:Y:S05]  /*be80*/  CALL.REL.NOINC `($__internal_0_$__cuda_sm70_shflsync_down) ;  /* 0x0000033000007944 */ /* 0x000fea0003c00000 */
[----:B0-----:R-:W-:Y:S01]  /*be90*/  HFMA2.MMA R67, -RZ, RZ, 0, 5.9604644775390625e-08 ;  /* 0x00000001ff437435 */ /* 0x001fe200000001ff */
[----:B-1----:R-:W-:-:S02]  /*bea0*/  MOV R73, R69 ;  /* 0x0000004500497202 */ /* 0x002fc40000000f00 */
[----:B------:R-:W-:Y:S02]  /*beb0*/  MOV R70, R75 ;  /* 0x0000004b00467202 */ /* 0x000fe40000000f00 */
[----:B------:R-:W-:Y:S02]  /*bec0*/  MOV R68, 0x1f ;  /* 0x0000001f00447802 */ /* 0x000fe40000000f00 */
[----:B------:R-:W-:Y:S02]  /*bed0*/  MOV R69, 0xffffffff ;  /* 0xffffffff00457802 */ /* 0x000fe40000000f00 */
[----:B------:R-:W-:Y:S02]  /*bee0*/  MOV R64, 0xbf00 ;  /* 0x0000bf0000407802 */ /* 0x000fe40000000f00 */
[----:B------:R-:W-:Y:S05]  /*bef0*/  CALL.REL.NOINC `($__internal_0_$__cuda_sm70_shflsync_down) ;  /* 0x000002c000007944 */ /* 0x000fea0003c00000 */
[----:B0-----:R-:W-:Y:S01]  /*bf00*/  HFMA2.MMA R67, -RZ, RZ, 0, 5.9604644775390625e-08 ;  /* 0x00000001ff437435 */ /* 0x001fe200000001ff */
[----:B-1----:R-:W-:Y:S02]  /*bf10*/  MOV R66, R69 ;  /* 0x0000004500427202 */ /* 0x002fe40000000f00 */
[----:B------:R-:W-:Y:S02]  /*bf20*/  MOV R70, R74 ;  /* 0x0000004a00467202 */ /* 0x000fe40000000f00 */
[----:B------:R-:W-:-:S02]  /*bf30*/  MOV R68, 0x1f ;  /* 0x0000001f00447802 */ /* 0x000fc40000000f00 */
[----:B------:R-:W-:Y:S02]  /*bf40*/  MOV R69, 0xffffffff ;  /* 0xffffffff00457802 */ /* 0x000fe40000000f00 */
[----:B------:R-:W-:Y:S02]  /*bf50*/  MOV R64, 0xbf70 ;  /* 0x0000bf7000407802 */ /* 0x000fe40000000f00 */
[----:B------:R-:W-:Y:S05]  /*bf60*/  CALL.REL.NOINC `($__internal_0_$__cuda_sm70_shflsync_down) ;  /* 0x0000025000007944 */ /* 0x000fea0003c00000 */
[C---:B------:R-:W-:Y:S01]  /*bf70*/  FMUL.FTZ R229, R60.reuse, R241 ;  /* 0x000000f13ce57220 */ /* 0x040fe20000410000 */
[----:B------:R-:W-:Y:S01]  /*bf80*/  MOV R71, R60 ;  /* 0x0000003c00477202 */ /* 0x000fe20000000f00 */
[-C--:B------:R-:W-:Y:S01]  /*bf90*/  FMUL.FTZ R231, R60, R243.reuse ;  /* 0x000000f33ce77220 */ /* 0x080fe20000410000 */
[----:B0-----:R-:W-:Y:S01]  /*bfa0*/  MOV R67, R72 ;  /* 0x0000004800437202 */ /* 0x001fe20000000f00 */
[-C--:B------:R-:W-:Y:S01]  /*bfb0*/  FMUL.FTZ R233, R63, R243.reuse ;  /* 0x000000f33fe97220 */ /* 0x080fe20000410000 */
[----:B------:R-:W-:Y:S01]  /*bfc0*/  HFMA2.MMA R72, -RZ, RZ, 0, 0 ;  /* 0x00000000ff487435 */ /* 0x000fe200000001ff */
[C---:B------:R-:W-:Y:S01]  /*bfd0*/  FMUL.FTZ R60, R62.reuse, R243 ;  /* 0x000000f33e3c7220 */ /* 0x040fe20000410000 */
[----:B------:R-:W-:Y:S01]  /*bfe0*/  MOV R68, R73 ;  /* 0x0000004900447202 */ /* 0x000fe20000000f00 */
[----:B------:R-:W-:Y:S01]  /*bff0*/  FMUL.FTZ R243, R61, R243 ;  /* 0x000000f33df37220 */ /* 0x000fe20000410000 */
[----:B------:R-:W-:Y:S01]  /*c000*/  MOV R73, 0x1f ;  /* 0x0000001f00497802 */ /* 0x000fe20000000f00 */
[-C--:B------:R-:W-:Y:S01]  /*c010*/  FFMA.FTZ R233, R62, R241.reuse, -R233 ;  /* 0x000000f13ee97223 */ /* 0x080fe200000108e9 */
[----:B------:R-:W-:Y:S01]  /*c020*/  MOV R70, 0xffffffff ;  /* 0xffffffff00467802 */ /* 0x000fe20000000f00 */
[----:B------:R-:W-:Y:S01]  /*c030*/  FFMA.FTZ R235, R63, R241, R60 ;  /* 0x000000f13feb7223 */ /* 0x000fe2000001003c */
[----:B------:R-:W-:-:S02]  /*c040*/  MOV R64, 0xc060 ;  /* 0x0000c06000407802 */ /* 0x000fc40000000f00 */
[----:B-1----:R-:W-:Y:S05]  /*c050*/  CALL.REL.NOINC `($__internal_1_$__cuda_sm70_shflsync_idx_p) ;  /* 0x000001a000007944 */ /* 0x002fea0003c00000 */
[----:B0-----:R-:W-:Y:S01]  /*c060*/  HFMA2.MMA R72, -RZ, RZ, 0, 0 ;  /* 0x00000000ff487435 */ /* 0x001fe200000001ff */
[----:B-1----:R-:W-:-:S02]  /*c070*/  MOV R80, R70 ;  /* 0x0000004600507202 */ /* 0x002fc40000000f00 */
[----:B------:R-:W-:Y:S02]  /*c080*/  MOV R71, R61 ;  /* 0x0000003d00477202 */ /* 0x000fe40000000f00 */
        /* <DEDUP_REMOVED lines=18> */
[----:B01----:R-:W-:Y:S05]  /*c1b0*/  BRA `(.L_x_62) ;  /* 0xffffa03000007947 */ /* 0x003fea000383ffff */
        .weak           $__internal_0_$__cuda_sm70_shflsync_down
        .type           $__internal_0_$__cuda_sm70_shflsync_down,@function
        .size           $__internal_0_$__cuda_sm70_shflsync_down,($__internal_1_$__cuda_sm70_shflsync_idx_p - $__internal_0_$__cuda_sm70_shflsync_down)
$__internal_0_$__cuda_sm70_shflsync_down:
[----:B------:R-:W-:Y:S01]  /*c1c0*/  HFMA2.MMA R65, -RZ, RZ, 0, 0 ;  /* 0x00000000ff417435 */ /* 0x000fe200000001ff */
[----:B------:R-:W-:Y:S04]  /*c1d0*/  WARPSYNC R69 ;  /* 0x0000004500007348 */ /* 0x000fe80003800000 */
[----:B------:R0:W1:Y:S01]  /*c1e0*/  SHFL.DOWN PT, R69, R70, R67, R68 ;  /* 0x0800004346457389 */ /* 0x00006200000e0044 */
[----:B------:R-:W-:Y:S05]  /*c1f0*/  RET.REL.NODEC R64 `(_Z25selective_scan_bwd_kernelI32Selective_Scan_bwd_kernel_traitsILi128ELi16ELb0ELb0ELb0ELb0ELb0EfN3c107complexIfEEEEv12SSMParamsBwd) ;  /* 0xffff3e0040007950 */ /* 0x000fea0003c3ffff */
        .weak           $__internal_1_$__cuda_sm70_shflsync_idx_p
        .type           $__internal_1_$__cuda_sm70_shflsync_idx_p,@function
        .size           $__internal_1_$__cuda_sm70_shflsync_idx_p,($__internal_2_$__cuda_sm70_shflsync_up - $__internal_1_$__cuda_sm70_shflsync_idx_p)
$__internal_1_$__cuda_sm70_shflsync_idx_p:
[----:B------:R-:W-:Y:S01]  /*c200*/  MOV R65, 0x0 ;  /* 0x0000000000417802 */ /* 0x000fe20000000f00 */
[----:B------:R-:W-:Y:S04]  /*c210*/  WARPSYNC R70 ;  /* 0x0000004600007348 */ /* 0x000fe80003800000 */
[----:B------:R0:W1:Y:S01]  /*c220*/  SHFL.IDX PT, R70, R71, R72, R73 ;  /* 0x0000004847467389 */ /* 0x00006200000e0049 */
[----:B------:R-:W-:Y:S05]  /*c230*/  RET.REL.NODEC R64 `(_Z25selective_scan_bwd_kernelI32Selective_Scan_bwd_kernel_traitsILi128ELi16ELb0ELb0ELb0ELb0ELb0EfN3c107complexIfEEEEv12SSMParamsBwd) ;  /* 0xffff3dc040007950 */ /* 0x000fea0003c3ffff */
        .weak           $__internal_2_$__cuda_sm70_shflsync_up
        .type           $__internal_2_$__cuda_sm70_shflsync_up,@function
        .size           $__internal_2_$__cuda_sm70_shflsync_up,(.L_x_14437 - $__internal_2_$__cuda_sm70_shflsync_up)
$__internal_2_$__cuda_sm70_shflsync_up:
[----:B------:R-:W-:Y:S01]  /*c240*/  HFMA2.MMA R65, -RZ, RZ, 0, 0 ;  /* 0x00000000ff417435 */ /* 0x000fe200000001ff */
[----:B------:R-:W-:Y:S04]  /*c250*/  WARPSYNC R77 ;  /* 0x0000004d00007348 */ /* 0x000fe80003800000 */
[----:B------:R0:W1:Y:S01]  /*c260*/  SHFL.UP PT, R67, R67, R72, R74 ;  /* 0x0400004843437389 */ /* 0x00006200000e004a */
[----:B------:R-:W-:Y:S05]  /*c270*/  RET.REL.NODEC R64 `(_Z25selective_scan_bwd_kernelI32Selective_Scan_bwd_kernel_traitsILi128ELi16ELb0ELb0ELb0ELb0ELb0EfN3c107complexIfEEEEv12SSMParamsBwd) ;  /* 0xffff3d8040007950 */ /* 0x000fea0003c3ffff */
.L_x_63:
[----:B------:R-:W-:-:S00]  /*c280*/  BRA `(.L_x_63) ;  /* 0xfffffff000007947 */ /* 0x000fc0000383ffff */
[----:B------:R-:W-:-:S00]  /*c290*/  NOP ;  /* 0x0000000000007918 */ /* 0x000fc00000000000 */
        /* <DEDUP_REMOVED lines=14> */
.L_x_14437:


//--------------------- .text._Z25selective_scan_bwd_kernelI32Selective_Scan_bwd_kernel_traitsILi128ELi16ELb0ELb0ELb0ELb0ELb1EfN3c107complexIfEEEEv12SSMParamsBwd --------------------------
	.section	.text._Z25selective_scan_bwd_kernelI32Selective_Scan_bwd_kernel_traitsILi128ELi16ELb0ELb0ELb0ELb0ELb1EfN3c107complexIfEEEEv12SSMParamsBwd,"ax",@progbits
	.sectioninfo	@"SHI_REGISTERS=255"
	.align	128
        .global         _Z25selective_scan_bwd_kernelI32Selective_Scan_bwd_kernel_traitsILi128ELi16ELb0ELb0ELb0ELb0ELb1EfN3c107complexIfEEEEv12SSMParamsBwd
        .type           _Z25selective_scan_bwd_kernelI32Selective_Scan_bwd_kernel_traitsILi128ELi16ELb0ELb0ELb0ELb0ELb1EfN3c107complexIfEEEEv12SSMParamsBwd,@function
        .size           _Z25selective_scan_bwd_kernelI32Selective_Scan_bwd_kernel_traitsILi128ELi16ELb0ELb0ELb0ELb0ELb1EfN3c107complexIfEEEEv12SSMParamsBwd,(.L_x_14440 - _Z25selective_scan_bwd_kernelI32Selective_Scan_bwd_kernel_traitsILi128ELi16ELb0ELb0ELb0ELb0ELb1EfN3c107complexIfEEEEv12SSMParamsBwd)
        .other          _Z25selective_scan_bwd_kernelI32Selective_Scan_bwd_kernel_traitsILi128ELi16ELb0ELb0ELb0ELb0ELb1EfN3c107complexIfEEEEv12SSMParamsBwd,@"STO_CUDA_ENTRY STV_DEFAULT"
_Z25selective_scan_bwd_kernelI32Selective_Scan_bwd_kernel_traitsILi128ELi16ELb0ELb0ELb0ELb0ELb1EfN3c107complexIfEEEEv12SSMParamsBwd:
.text._Z25selective_scan_bwd_kernelI32Selective_Scan_bwd_kernel_traitsILi128ELi16ELb0ELb0ELb0ELb0ELb1EfN3c107complexIfEEEEv12SSMParamsBwd:
        /* <DEDUP_REMOVED lines=32> */
[----:B------:R-:W-:Y:S01]  /*0200*/  CS2R R250, SRZ ;  /* 0x0000000000fa7805 */ /* 0x000fe2000001ff00 */
        /* <DEDUP_REMOVED lines=21> */
[----:B------:R-:W-:Y:S02]  /*0360*/  UIMAD UR15, UR19, UR20, URZ ;  /* 0x00000014130f72a4 */ /* 0x000fe4000f8e023f */
[----:B------:R-:W-:Y:S02]  /*0370*/  ULDC.64 UR22, c[0x0][0x1e8] ;  /* 0x00007a0000167ab9 */ /* 0x000fe40000000a00 */
[----:B------:R-:W-:Y:S02]  /*0380*/  UIMAD UR17, UR19, UR22, URZ ;  /* 0x00000016131172a4 */ /* 0x000fe4000f8e023f */
[----:B------:R-:W-:Y:S02]  /*0390*/  UIADD3 UR11, UR11, UR14, URZ ;  /* 0x0000000e0b0b7290 */ /* 0x000fe4000fffe03f */
[----:B------:R-:W-:-:S02]  /*03a0*/  UIADD3 UR13, UR13, UR16, URZ ;  /* 0x000000100d0d7290 */ /* 0x000fc4000fffe03f */
[----:B------:R-:W-:Y:S02]  /*03b0*/  UIMAD UR25, UR18, UR23, UR17 ;  /* 0x00000017121972a4 */ /* 0x000fe4000f8e0211 */
[----:B------:R-:W-:Y:S02]  /*03c0*/  UIMAD UR24, UR18, UR21, UR15 ;  /* 0x00000015121872a4 */ /* 0x000fe4000f8e020f */
[----:B------:R-:W-:Y:S02]  /*03d0*/  ULDC.64 UR16, c[0x0][0x280] ;  /* 0x0000a00000107ab9 */ /* 0x000fe40000000a00 */
[----:B------:R-:W-:Y:S02]  /*03e0*/  UIMAD.WIDE.U32 UR4, UR33, UR26, URZ ;  /* 0x0000001a210472a5 */ /* 0x000fe4000f8e003f */
[----:B------:R-:W-:Y:S02]  /*03f0*/  UIMAD.WIDE.U32 UR14, UR18, UR20, UR10 ;  /* 0x00000014120e72a5 */ /* 0x000fe4000f8e000a */
[----:B------:R-:W-:-:S02]  /*0400*/  ULDC UR29, c[0x0][0x174] ;  /* 0x00005d00001d7ab9 */ /* 0x000fc40000000800 */
[----:B------:R-:W-:Y:S02]  /*0410*/  UIMAD.WIDE.U32 UR20, UR18, UR22, UR12 ;  /* 0x00000016121472a5 */ /* 0x000fe4000f8e000c */
[----:B------:R-:W-:Y:S02]  /*0420*/  UIMAD UR26, UR19, UR16, URZ ;  /* 0x00000010131a72a4 */ /* 0x000fe4000f8e023f */
[----:B------:R-:W-:Y:S02]  /*0430*/  ULEA UR22, UR29, 0xfffff800, 0xb ;  /* 0xfffff8001d167891 */ /* 0x000fe4000f8e583f */
[----:B------:R-:W-:Y:S02]  /*0440*/  UIMAD UR28, UR18, UR17, UR26 ;  /* 0x00000011121c72a4 */ /* 0x000fe4000f8e021a */
[----:B------:R-:W-:Y:S02]  /*0450*/  USHF.R.S32.HI UR23, URZ, 0x1f, UR22 ;  /* 0x0000001f3f177899 */ /* 0x000fe40008011416 */
[----:B------:R-:W-:-:S02]  /*0460*/  UIADD3 UR26, UP1, UR22, UR14, URZ ;  /* 0x0000000e161a7290 */ /* 0x000fc4000ff3e03f */
[----:B------:R-:W-:Y:S02]  /*0470*/  UIADD3 UR20, UP2, UR22, UR20, URZ ;  /* 0x0000001416147290 */ /* 0x000fe4000ff5e03f */
[----:B------:R-:W-:Y:S02]  /*0480*/  UIADD3 UR5, UR5, UR27, URZ ;  /* 0x0000001b05057290 */ /* 0x000fe4000fffe03f */
[----:B------:R-:W-:Y:S02]  /*0490*/  ULDC.64 UR12, c[0x0][0x240] ;  /* 0x00009000000c7ab9 */ /* 0x000fe40000000a00 */
[----:B------:R-:W-:Y:S02]  /*04a0*/  UIADD3.X UR24, UR23, UR15, UR24, UP1, !UPT ;  /* 0x0000000f17187290 */ /* 0x000fe40008ffe418 */
[----:B------:R-:W-:Y:S02]  /*04b0*/  UIADD3.X UR15, UR23, UR21, UR25, UP2, !UPT ;  /* 0x00000015170f7290 */ /* 0x000fe400097fe419 */
[----:B------:R-:W-:-:S02]  /*04c0*/  ULEA UR21, UP1, UR26, UR12, 0x2 ;  /* 0x0000000c1a157291 */ /* 0x000fc4000f82103f */
[----:B------:R-:W-:Y:S02]  /*04d0*/  UIMAD.WIDE.U32 UR16, UR18, UR16, UR4 ;  /* 0x00000010121072a5 */ /* 0x000fe4000f8e0004 */
[----:B------:R-:W-:Y:S02]  /*04e0*/  ULEA.HI.X UR26, UR26, UR13, UR24, 0x2, UP1 ;  /* 0x0000000d1a1a7291 */ /* 0x000fe400088f1418 */
[----:B------:R-:W-:Y:S02]  /*04f0*/  UIADD3 UR22, UP1, UR22, UR16, URZ ;  /* 0x0000001016167290 */ /* 0x000fe4000ff3e03f */
[----:B------:R-:W-:Y:S02]  /*0500*/  ULDC.64 UR12, c[0x0][0x308] ;  /* 0x0000c200000c7ab9 */ /* 0x000fe40000000a00 */
[----:B------:R-:W-:Y:S02]  /*0510*/  ULDC.64 UR10, c[0x0][0x248] ;  /* 0x00009200000a7ab9 */ /* 0x000fe40000000a00 */
[----:B------:R-:W-:-:S02]  /*0520*/  UIADD3.X UR25, UR23, UR17, UR28, UP1, !UPT ;  /* 0x0000001117197290 */ /* 0x000fc40008ffe41c */
[----:B------:R-:W-:Y:S02]  /*0530*/  ULEA UR24, UP1, UR22, UR12, 0x2 ;  /* 0x0000000c16187291 */ /* 0x000fe4000f82103f */
[----:B------:R-:W-:Y:S02]  /*0540*/  ULEA UR14, UP2, UR20, UR10, 0x2 ;  /* 0x0000000a140e7291 */ /* 0x000fe4000f84103f */
[----:B------:R-:W-:Y:S02]  /*0550*/  ULEA.HI.X UR25, UR22, UR13, UR25, 0x2, UP1 ;  /* 0x0000000d16197291 */ /* 0x000fe400088f1419 */
[----:B------:R-:W-:Y:S02]  /*0560*/  ULDC UR10, c[0x0][0x164] ;  /* 0x00005900000a7ab9 */ /* 0x000fe40000000800 */
[----:B------:R-:W-:Y:S02]  /*0570*/  @UP0 UIMAD UR10, UR33, UR10, UR18 ;  /* 0x0000000a210a02a4 */ /* 0x000fe4000f8e0212 */
[----:B------:R-:W-:-:S02]  /*0580*/  UISETP.GE.AND UP1, UPT, UR29, 0x1, UPT ;  /* 0x000000011d00788c */ /* 0x000fc4000bf26270 */
[----:B------:R-:W-:Y:S02]  /*0590*/  UMOV UR4, URZ ;  /* 0x0000003f00047c82 */ /* 0x000fe40008000000 */
[----:B------:R-:W-:Y:S02]  /*05a0*/  @UP0 UIMAD UR12, UR10, UR29, URZ ;  /* 0x0000001d0a0c02a4 */ /* 0x000fe4000f8e023f */
[----:B------:R-:W-:Y:S02]  /*05b0*/  ULDC UR13, c[0x0][0x16c] ;  /* 0x00005b00000d7ab9 */ /* 0x000fe40000000800 */
[----:B------:R-:W-:Y:S02]  /*05c0*/  @UP0 UIMAD UR12, UR12, UR13, URZ ;  /* 0x0000000d0c0c02a4 */ /* 0x000fe4000f8e023f */
[----:B------:R-:W-:Y:S02]  /*05d0*/  ULEA.HI.X UR15, UR20, UR11, UR15, 0x2, UP2 ;  /* 0x0000000b140f7291 */ /* 0x000fe400090f140f */
[----:B------:R-:W-:-:S02]  /*05e0*/  @UP0 UMOV UR13, 0x10 ;  /* 0x00000010000d0882 */ /* 0x000fc40000000000 */
[----:B------:R-:W-:Y:S02]  /*05f0*/  ULDC.64 UR10, c[0x0][0x260] ;  /* 0x00009800000a7ab9 */ /* 0x000fe40000000a00 */
[----:B------:R-:W-:Y:S02]  /*0600*/  @UP0 UIMAD.WIDE UR10, UR12, UR13, UR10 ;  /* 0x0000000d0c0a02a5 */ /* 0x000fe4000f8e020a */
[----:B------:R-:W-:Y:S02]  /*0610*/  UMOV UR5, URZ ;  /* 0x0000003f00057c82 */ /* 0x000fe40008000000 */
[----:B------:R-:W-:Y:S02]  /*0620*/  UMOV UR12, UR6 ;  /* 0x00000006000c7c82 */ /* 0x000fe40008000000 */
[----:B------:R-:W-:Y:S02]  /*0630*/  UMOV UR13, UR7 ;  /* 0x00000007000d7c82 */ /* 0x000fe40008000000 */
[----:B------:R-:W-:-:S02]  /*0640*/  @!UP0 UMOV UR10, URZ ;  /* 0x0000003f000a8c82 */ /* 0x000fc40008000000 */
[----:B------:R-:W-:Y:S01]  /*0650*/  @!UP0 UMOV UR11, URZ ;  /* 0x0000003f000b8c82 */ /* 0x000fe20008000000 */
[----:B--2---:R0:W1:Y:S01]  /*0660*/  @P0 R2UR UR4, R2 ;  /* 0x00000000020403c2 */ /* 0x00406200000e0000 */
[----:B------:R-:W-:-:S07]  /*0670*/  PLOP3.LUT P0, PT, PT, PT, UP1, 0x80, 0x0 ;  /* 0x000000000000781c */ /* 0x000fce0003f0f018 */
[----:B---3--:R0:W2:Y:S06]  /*0680*/  @P1 R2UR UR5, R4 ;  /* 0x00000000040513c2 */ /* 0x0080ac00000e0000 */
[----:B------:R-:W-:Y:S05]  /*0690*/  @!P0 BRA `(.L_x_64) ;  /* 0x0000b78000008947 */ /* 0x000fea0003800000 */
[----:B------:R-:W3:Y:S01]  /*06a0*/  S2R R220, SR_TID.X ;  /* 0x0000000000dc7919 */ /* 0x000ee20000002100 */
[----:B------:R-:W-:Y:S01]  /*06b0*/  CS2R R250, SRZ ;  /* 0x0000000000fa7805 */ /* 0x000fe2000001ff00 */
[----:B------:R-:W-:Y:S02]  /*06c0*/  UMOV UR20, UR21 ;  /* 0x0000001500147c82 */ /* 0x000fe40008000000 */
[----:B------:R-:W4:Y:S01]  /*06d0*/  S2R R223, SR_LANEID ;  /* 0x0000000000df7919 */ /* 0x000f220000000000 */
[----:B------:R-:W-:-:S02]  /*06e0*/  UMOV UR21, UR26 ;  /* 0x0000001a00157c82 */ /* 0x000fc40008000000 */
[----:B------:R-:W-:Y:S02]  /*06f0*/  UMOV UR22, UR14 ;  /* 0x0000000e00167c82 */ /* 0x000fe40008000000 */
[----:B------:R-:W-:Y:S02]  /*0700*/  UMOV UR23, UR15 ;  /* 0x0000000f00177c82 */ /* 0x000fe40008000000 */
[----:B------:R-:W-:Y:S01]  /*0710*/  UMOV UR6, URZ ;  /* 0x0000003f00067c82 */ /* 0x000fe20008000000 */
[----:B---3--:R-:W-:Y:S02]  /*0720*/  SHF.L.U32 R0, R220, 0x4, RZ ;  /* 0x00000004dc007819 */ /* 0x008fe400000006ff */
[----:B------:R-:W-:Y:S02]  /*0730*/  SHF.R.S32.HI R5, RZ, 0x1f, R220 ;  /* 0x0000001fff057819 */ /* 0x000fe400000114dc */
[----:B------:R-:W-:Y:S02]  /*0740*/  LOP3.LUT R3, R0, 0xfffffe00, RZ, 0xc0, !PT ;  /* 0xfffffe0000037812 */ /* 0x000fe400078ec0ff */
[----:B------:R-:W-:-:S02]  /*0750*/  LEA.HI R5, R5, R220, RZ, 0x5 ;  /* 0x000000dc05057211 */ /* 0x000fc400078f28ff */
[----:B------:R-:W-:Y:S02]  /*0760*/  LOP3.LUT R94, R3, 0x1f, R220, 0xf8, !PT ;  /* 0x0000001f035e7812 */ /* 0x000fe400078ef8dc */
[----:B------:R-:W-:Y:S02]  /*0770*/  LOP3.LUT R247, R220, 0x1f, RZ, 0xc0, !PT ;  /* 0x0000001fdcf77812 */ /* 0x000fe400078ec0ff */
[----:B------:R-:W-:Y:S02]  /*0780*/  SHF.R.S32.HI R221, RZ, 0x5, R5 ;  /* 0x00000005ffdd7819 */ /* 0x000fe40000011405 */
[----:B----4-:R-:W-:Y:S02]  /*0790*/  SHF.R.S32.HI R252, RZ, 0x1f, R94 ;  /* 0x0000001ffffc7819 */ /* 0x010fe4000001145e */
.L_x_112:
[----:B------:R-:W-:Y:S01]  /*07a0*/  ULDC UR26, c[0x0][0x174] ;  /* 0x00005d00001a7ab9 */ /* 0x000fe20000000800 */
[----:B------:R-:W-:Y:S01]  /*07b0*/  BAR.SYNC.DEFER_BLOCKING 0x0 ;  /* 0x0000000000007b1d */ /* 0x000fe20000010000 */
[----:B------:R-:W-:Y:S01]  /*07c0*/  UIADD3 UR26, -UR6, UR26, URZ ;  /* 0x0000001a061a7290 */ /* 0x000fe2000fffe13f */
[C---:B------:R-:W-:Y:S01]  /*07d0*/  LOP3.LUT R18, R94.reuse, 0x20, RZ, 0xfc, !PT ;  /* 0x000000205e127812 */ /* 0x040fe200078efcff */
[----:B0-----:R-:W-:Y:S01]  /*07e0*/  CS2R R4, SRZ ;  /* 0x0000000000047805 */ /* 0x001fe2000001ff00 */
[C---:B------:R-:W-:Y:S01]  /*07f0*/  LEA R2, P3, R94.reuse, UR20, 0x2 ;  /* 0x000000145e027c11 */ /* 0x040fe2000f8610ff */
[----:B------:R-:W-:Y:S01]  /*0800*/  ULEA UR27, UR26, 0xfffff800, 0xb ;  /* 0xfffff8001a1b7891 */ /* 0x000fe2000f8e583f */
[C---:B------:R-:W-:Y:S01]  /*0810*/  LOP3.LUT R19, R94.reuse, 0x40, RZ, 0xfc, !PT ;  /* 0x000000405e137812 */ /* 0x040fe200078efcff */
[----:B------:R-:W-:Y:S01]  /*0820*/  ULDC UR7, c[0x0][0x168] ;  /* 0x00005a0000077ab9 */ /* 0x000fe20000000800 */
[C---:B------:R-:W-:Y:S01]  /*0830*/  LOP3.LUT R0, R94.reuse, 0x60, RZ, 0xfc, !PT ;  /* 0x000000605e007812 */ /* 0x040fe200078efcff */
[----:B------:R-:W-:Y:S01]  /*0840*/  UIADD3 UR7, -UR27, UR7, URZ ;  /* 0x000000071b077290 */ /* 0x000fe2000fffe13f */
[C---:B------:R-:W-:Y:S01]  /*0850*/  LOP3.LUT R6, R94.reuse, 0x80, RZ, 0xfc, !PT ;  /* 0x000000805e067812 */ /* 0x040fe200078efcff */
[----:B------:R-:W-:Y:S01]  /*0860*/  CS2R R20, SRZ ;  /* 0x0000000000147805 */ /* 0x000fe2000001ff00 */
[C---:B------:R-:W-:Y:S01]  /*0870*/  LOP3.LUT R7, R94.reuse, 0xa0, RZ, 0xfc, !PT ;  /* 0x000000a05e077812 */ /* 0x040fe200078efcff */
[----:B------:R-:W-:Y:S01]  /*0880*/  CS2R R22, SRZ ;  /* 0x0000000000167805 */ /* 0x000fe2000001ff00 */
[C---:B------:R-:W-:Y:S01]  /*0890*/  LEA.HI.X R3, R94.reuse, UR21, R252, 0x2, P3 ;  /* 0x000000155e037c11 */ /* 0x040fe200098f14fc */
        /* <DEDUP_REMOVED lines=8> */
[C---:B------:R-:W-:Y:S02]  /*0920*/  LOP3.LUT R11, R94.reuse, 0x120, RZ, 0xfc, !PT ;  /* 0x000001205e0b7812 */ /* 0x040fe400078efcff */
[C---:B------:R-:W-:Y:S01]  /*0930*/  LOP3.LUT R12, R94.reuse, 0x140, RZ, 0xfc, !PT ;  /* 0x000001405e0c7812 */ /* 0x040fe200078efcff */
[----:B------:R0:W3:Y:S01]  /*0940*/  @!P2 LDG.E R5, [R2.64] ;  /* 0x000000220205a981 */ /* 0x0000e2000c1e1900 */
[----:B------:R-:W-:Y:S02]  /*0950*/  ISETP.GE.AND P0, PT, R19, UR7, PT ;  /* 0x0000000713007c0c */ /* 0x000fe4000bf06270 */
[----:B------:R-:W-:Y:S01]  /*0960*/  LOP3.LUT R13, R94, 0x160, RZ, 0xfc, !PT ;  /* 0x000001605e0d7812 */ /* 0x000fe200078efcff */
[----:B------:R0:W4:Y:S01]  /*0970*/  @!P1 LDG.E R4, [R2.64+0x80] ;  /* 0x0000802202049981 */ /* 0x000122000c1e1900 */
[----:B------:R-:W-:-:S02]  /*0980*/  ISETP.GE.AND P4, PT, R0, UR7, PT ;  /* 0x0000000700007c0c */ /* 0x000fc4000bf86270 */
[C---:B------:R-:W-:Y:S02]  /*0990*/  LOP3.LUT R14, R94.reuse, 0x180, RZ, 0xfc, !PT ;  /* 0x000001805e0e7812 */ /* 0x040fe400078efcff */
[C---:B------:R-:W-:Y:S02]  /*09a0*/  LOP3.LUT R15, R94.reuse, 0x1a0, RZ, 0xfc, !PT ;  /* 0x000001a05e0f7812 */ /* 0x040fe400078efcff */
[C---:B------:R-:W-:Y:S02]  /*09b0*/  LOP3.LUT R16, R94.reuse, 0x1c0, RZ, 0xfc, !PT ;  /* 0x000001c05e107812 */ /* 0x040fe400078efcff */
[----:B------:R-:W-:Y:S01]  /*09c0*/  LOP3.LUT R17, R94, 0x1e0, RZ, 0xfc, !PT ;  /* 0x000001e05e117812 */ /* 0x000fe200078efcff */
[----:B------:R0:W5:Y:S01]  /*09d0*/  @!P0 LDG.E R21, [R2.64+0x100] ;  /* 0x0001002202158981 */ /* 0x000162000c1e1900 */
[----:B------:R-:W-:Y:S01]  /*09e0*/  ISETP.GE.AND P6, PT, R6, UR7, PT ;  /* 0x0000000706007c0c */ /* 0x000fe2000bfc6270 */
[----:B------:R-:W-:Y:S01]  /*09f0*/  CS2R R30, SRZ ;  /* 0x00000000001e7805 */ /* 0x000fe2000001ff00 */
[----:B------:R-:W-:Y:S01]  /*0a00*/  ISETP.GE.AND P5, PT, R7, UR7, PT ;  /* 0x0000000707007c0c */ /* 0x000fe2000bfa6270 */
[----:B--2---:R0:W2:Y:S01]  /*0a10*/  @!P4 LDG.E R20, [R2.64+0x180] ;  /* 0x000180220214c981 */ /* 0x0040a2000c1e1900 */
[----:B------:R-:W-:Y:S01]  /*0a20*/  ISETP.GE.AND P3, PT, R8, UR7, PT ;  /* 0x0000000708007c0c */ /* 0x000fe2000bf66270 */
[----:B------:R-:W-:Y:S01]  /*0a30*/  CS2R R32, SRZ ;  /* 0x0000000000207805 */ /* 0x000fe2000001ff00 */
[----:B------:R-:W-:Y:S01]  /*0a40*/  ISETP.GE.AND P2, PT, R9, UR7, PT ;  /* 0x0000000709007c0c */ /* 0x000fe2000bf46270 */
[----:B------:R-:W-:Y:S01]  /*0a50*/  ULDC.64 UR28, c[0x0][0x1f0] ;  /* 0x00007c00001c7ab9 */ /* 0x000fe20000000a00 */
[----:B------:R-:W-:Y:S01]  /*0a60*/  ISETP.GE.AND P1, PT, R10, UR7, PT ;  /* 0x000000070a007c0c */ /* 0x000fe2000bf26270 */
[----:B------:R-:W-:Y:S01]  /*0a70*/  ULDC.64 UR40, c[0x0][0x200] ;  /* 0x0000800000287ab9 */ /* 0x000fe20000000a00 */
[----:B------:R-:W-:-:S02]  /*0a80*/  ISETP.GE.AND P0, PT, R11, UR7, PT ;  /* 0x000000070b007c0c */ /* 0x000fc4000bf06270 */
[----:B------:R-:W-:Y:S01]  /*0a90*/  ISETP.GE.AND P4, PT, R12, UR7, PT ;  /* 0x000000070c007c0c */ /* 0x000fe2000bf86270 */
[----:B------:R0:W2:Y:S01]  /*0aa0*/  @!P6 LDG.E R23, [R2.64+0x200] ;  /* 0x000200220217e981 */ /* 0x0000a2000c1e1900 */
[----:B------:R-:W-:-:S03]  /*0ab0*/  ISETP.GE.AND P6, PT, R13, UR7, PT ;  /* 0x000000070d007c0c */ /* 0x000fc6000bfc6270 */
        /* <DEDUP_REMOVED lines=8> */
[----:B------:R0:W2:Y:S04]  /*0b40*/  @!P0 LDG.E R27, [R2.64+0x480] ;  /* 0x00048022021b8981 */ /* 0x0000a8000c1e1900 */
[----:B------:R0:W2:Y:S04]  /*0b50*/  @!P4 LDG.E R28, [R2.64+0x500] ;  /* 0x00050022021cc981 */ /* 0x0000a8000c1e1900 */
[----:B------:R0:W2:Y:S04]  /*0b60*/  @!P6 LDG.E R29, [R2.64+0x580] ;  /* 0x00058022021de981 */ /* 0x0000a8000c1e1900 */
[----:B------:R0:W2:Y:S04]  /*0b70*/  @!P5 LDG.E R30, [R2.64+0x600] ;  /* 0x00060022021ed981 */ /* 0x0000a8000c1e1900 */
[----:B------:R0:W2:Y:S04]  /*0b80*/  @!P3 LDG.E R31, [R2.64+0x680] ;  /* 0x00068022021fb981 */ /* 0x0000a8000c1e1900 */
[----:B------:R0:W2:Y:S04]  /*0b90*/  @!P2 LDG.E R32, [R2.64+0x700] ;  /* 0x000700220220a981 */ /* 0x0000a8000c1e1900 */
[----:B------:R0:W2:Y:S01]  /*0ba0*/  @!P1 LDG.E R33, [R2.64+0x780] ;  /* 0x0007802202219981 */ /* 0x0000a2000c1e1900 */
[----:B------:R-:W-:-:S04]  /*0bb0*/  SHF.L.U32 R34, R220, 0x4, RZ ;  /* 0x00000004dc227819 */ /* 0x000fc800000006ff */
[----:B------:R-:W-:-:S04]  /*0bc0*/  LOP3.LUT R34, R34, 0xfffffe00, RZ, 0xc0, !PT ;  /* 0xfffffe0022227812 */ /* 0x000fc800078ec0ff */
[----:B------:R-:W-:-:S04]  /*0bd0*/  IADD3 R224, R34, R223, RZ ;  /* 0x000000df22e07210 */ /* 0x000fc80007ffe0ff */
[C---:B------:R-:W-:Y:S02]  /*0be0*/  IADD3 R245, R224.reuse, 0x20, RZ ;  /* 0x00000020e0f57810 */ /* 0x040fe40007ffe0ff */
[C---:B------:R-:W-:Y:S02]  /*0bf0*/  IADD3 R35, R224.reuse, 0x40, RZ ;  /* 0x00000040e0237810 */ /* 0x040fe40007ffe0ff */
[C---:B------:R-:W-:Y:S02]  /*0c00*/  IADD3 R243, R224.reuse, 0x60, RZ ;  /* 0x00000060e0f37810 */ /* 0x040fe40007ffe0ff */
[C---:B------:R-:W-:Y:S02]  /*0c10*/  LEA.HI.SX32 R246, R224.reuse, R224, 0x1b ;  /* 0x000000e0e0f67211 */ /* 0x040fe400078fdaff */
[C---:B------:R-:W-:Y:S02]  /*0c20*/  IADD3 R37, R224.reuse, 0x80, RZ ;  /* 0x00000080e0257810 */ /* 0x040fe40007ffe0ff */
[----:B------:R-:W-:-:S02]  /*0c30*/  IADD3 R241, R224, 0xa0, RZ ;  /* 0x000000a0e0f17810 */ /* 0x000fc40007ffe0ff */
[-C--:B------:R-:W-:Y:S02]  /*0c40*/  LEA.HI.SX32 R245, R245, R224.reuse, 0x1b ;  /* 0x000000e0f5f57211 */ /* 0x080fe400078fdaff */
[C---:B------:R-:W-:Y:S02]  /*0c50*/  IADD3 R233, R224.reuse, 0xc0, RZ ;  /* 0x000000c0e0e97810 */ /* 0x040fe40007ffe0ff */
[-C--:B------:R-:W-:Y:S02]  /*0c60*/  LEA.HI.SX32 R244, R35, R224.reuse, 0x1b ;  /* 0x000000e023f47211 */ /* 0x080fe400078fdaff */
[C---:B0-----:R-:W-:Y:S02]  /*0c70*/  IADD3 R3, R224.reuse, 0xe0, RZ ;  /* 0x000000e0e0037810 */ /* 0x041fe40007ffe0ff */
        /* <DEDUP_REMOVED lines=23> */
[C---:B------:R-:W-:Y:S02]  /*0df0*/  SHF.L.U32 R38, R94.reuse, 0x2, RZ ;  /* 0x000000025e267819 */ /* 0x040fe400000006ff */
[----:B------:R-:W-:Y:S02]  /*0e00*/  ISETP.GE.AND P2, PT, R94, UR7, PT ;  /* 0x000000075e007c0c */ /* 0x000fe4000bf46270 */
[----:B------:R-:W-:-:S02]  /*0e10*/  ISETP.GE.AND P1, PT, R18, UR7, PT ;  /* 0x0000000712007c0c */ /* 0x000fc4000bf26270 */
[----:B------:R-:W-:Y:S02]  /*0e20*/  SHF.L.U64.HI R36, R94, 0x2, R252 ;  /* 0x000000025e247819 */ /* 0x000fe400000102fc */
[----:B------:R-:W-:Y:S02]  /*0e30*/  IADD3 R2, P0, R38, UR22, RZ ;  /* 0x0000001626027c10 */ /* 0x000fe4000ff1e0ff */
[----:B------:R-:W-:Y:S02]  /*0e40*/  ISETP.GE.AND P4, PT, R0, UR7, PT ;  /* 0x0000000700007c0c */ /* 0x000fe4000bf86270 */
[----:B------:R-:W-:Y:S02]  /*0e50*/  IADD3.X R3, R36, UR23, RZ, P0, !PT ;  /* 0x0000001724037c10 */ /* 0x000fe400087fe4ff */
[----:B------:R-:W-:Y:S02]  /*0e60*/  ISETP.GE.AND P0, PT, R19, UR7, PT ;  /* 0x0000000713007c0c */ /* 0x000fe4000bf06270 */
[----:B------:R-:W-:-:S02]  /*0e70*/  ISETP.GE.AND P6, PT, R6, UR7, PT ;  /* 0x0000000706007c0c */ /* 0x000fc4000bfc6270 */
[----:B------:R-:W-:Y:S02]  /*0e80*/  ISETP.GE.AND P5, PT, R7, UR7, PT ;  /* 0x0000000707007c0c */ /* 0x000fe4000bfa6270 */
[----:B------:R-:W-:Y:S01]  /*0e90*/  ISETP.GE.AND P3, PT, R8, UR7, PT ;  /* 0x0000000708007c0c */ /* 0x000fe2000bf66270 */
[----:B---3--:R-:W-:Y:S04]  /*0ea0*/  STS [R246.X4], R5 ;  /* 0x00000005f6007388 */ /* 0x008fe80000004800 */
[----:B----4-:R0:W-:Y:S04]  /*0eb0*/  STS [R245.X4+0x80], R4 ;  /* 0x00008004f5007388 */ /* 0x0101e80000004800 */
[----:B-----5:R-:W-:Y:S04]  /*0ec0*/  STS [R244.X4+0x100], R21 ;  /* 0x00010015f4007388 */ /* 0x020fe80000004800 */
[----:B--2---:R2:W-:Y:S04]  /*0ed0*/  STS [R243.X4+0x180], R20 ;  /* 0x00018014f3007388 */ /* 0x0045e80000004800 */
[----:B------:R-:W-:Y:S04]  /*0ee0*/  STS [R242.X4+0x200], R23 ;  /* 0x00020017f2007388 */ /* 0x000fe80000004800 */
[----:B------:R-:W-:Y:S04]  /*0ef0*/  STS [R241.X4+0x280], R24 ;  /* 0x00028018f1007388 */ /* 0x000fe80000004800 */
[----:B------:R3:W-:Y:S04]  /*0f00*/  STS [R233.X4+0x300], R22 ;  /* 0x00030016e9007388 */ /* 0x0007e80000004800 */
[----:B------:R4:W-:Y:S04]  /*0f10*/  STS [R232.X4+0x380], R25 ;  /* 0x00038019e8007388 */ /* 0x0009e80000004800 */
[----:B------:R-:W-:Y:S04]  /*0f20*/  STS [R231.X4+0x400], R26 ;  /* 0x0004001ae7007388 */ /* 0x000fe80000004800 */
[----:B------:R5:W-:Y:S04]  /*0f30*/  STS [R230.X4+0x480], R27 ;  /* 0x0004801be6007388 */ /* 0x000be80000004800 */
[----:B------:R-:W-:Y:S04]  /*0f40*/  STS [R229.X4+0x500], R28 ;  /* 0x0005001ce5007388 */ /* 0x000fe80000004800 */
[----:B------:R1:W-:Y:S04]  /*0f50*/  STS [R228.X4+0x580], R29 ;  /* 0x0005801de4007388 */ /* 0x0003e80000004800 */
[----:B------:R-:W-:Y:S04]  /*0f60*/  STS [R227.X4+0x600], R30 ;  /* 0x0006001ee3007388 */ /* 0x000fe80000004800 */
[----:B------:R0:W-:Y:S04]  /*0f70*/  STS [R226.X4+0x680], R31 ;  /* 0x0006801fe2007388 */ /* 0x0001e80000004800 */
        /* <DEDUP_REMOVED lines=18> */
[----:B------:R-:W-:Y:S01]  /*10a0*/  LDS R172, [R93.X4+0x3c] ;  /* 0x00003c005dac7984 */ /* 0x000fe20000004800 */
[----:B0-----:R-:W-:-:S03]  /*10b0*/  CS2R R4, SRZ ;  /* 0x0000000000047805 */ /* 0x001fc6000001ff00 */
[----:B------:R-:W-:Y:S01]  /*10c0*/  BAR.SYNC.DEFER_BLOCKING 0x0 ;  /* 0x0000000000007b1d */ /* 0x000fe20000010000 */
[----:B--2---:R-:W-:Y:S01]  /*10d0*/  CS2R R20, SRZ ;  /* 0x0000000000147805 */ /* 0x004fe2000001ff00 */
[----:B---3--:R-:W-:Y:S01]  /*10e0*/  CS2R R22, SRZ ;  /* 0x0000000000167805 */ /* 0x008fe2000001ff00 */
[----:B----4-:R-:W-:Y:S01]  /*10f0*/  CS2R R24, SRZ ;  /* 0x0000000000187805 */ /* 0x010fe2000001ff00 */
[----:B-----5:R-:W-:Y:S01]  /*1100*/  CS2R R26, SRZ ;  /* 0x00000000001a7805 */ /* 0x020fe2000001ff00 */
[----:B-1----:R-:W-:Y:S01]  /*1110*/  CS2R R28, SRZ ;  /* 0x00000000001c7805 */ /* 0x002fe2000001ff00 */
        /* <DEDUP_REMOVED lines=28> */
[----:B------:R-:W-:Y:S02]  /*12e0*/  ISETP.GE.AND P1, PT, R18, UR7, PT ;  /* 0x0000000712007c0c */ /* 0x000fe4000bf26270 */
[----:B0-----:R-:W-:Y:S02]  /*12f0*/  LEA R2, P0, R94, UR24, 0x2 ;  /* 0x000000185e027c11 */ /* 0x001fe4000f8010ff */
[----:B------:R-:W-:Y:S02]  /*1300*/  ISETP.GE.AND P4, PT, R0, UR7, PT ;  /* 0x0000000700007c0c */ /* 0x000fe4000bf86270 */
[----:B------:R-:W-:Y:S02]  /*1310*/  LEA.HI.X R3, R94, UR25, R252, 0x2, P0 ;  /* 0x000000195e037c11 */ /* 0x000fe400080f14fc */
[----:B------:R-:W-:Y:S02]  /*1320*/  ISETP.GE.AND P0, PT, R19, UR7, PT ;  /* 0x0000000713007c0c */ /* 0x000fe4000bf06270 */
[----:B------:R-:W-:-:S02]  /*1330*/  ISETP.GE.AND P6, PT, R6, UR7, PT ;  /* 0x0000000706007c0c */ /* 0x000fc4000bfc6270 */
[----:B------:R-:W-:Y:S02]  /*1340*/  ISETP.GE.AND P5, PT, R7, UR7, PT ;  /* 0x0000000707007c0c */ /* 0x000fe4000bfa6270 */
[----:B------:R-:W-:Y:S01]  /*1350*/  ISETP.GE.AND P3, PT, R8, UR7, PT ;  /* 0x0000000708007c0c */ /* 0x000fe2000bf66270 */
[----:B------:R-:W-:Y:S01]  /*1360*/  HFMA2.MMA R45, -RZ, RZ, 0, 0 ;  /* 0x00000000ff2d7435 */ /* 0x000fe200000001ff */
[----:B------:R-:W-:Y:S01]  /*1370*/  CS2R R40, SRZ ;  /* 0x0000000000287805 */ /* 0x000fe2000001ff00 */
[----:B------:R-:W-:Y:S01]  /*1380*/  CS2R R42, SRZ ;  /* 0x00000000002a7805 */ /* 0x000fe2000001ff00 */
[----:B--2---:R-:W-:Y:S04]  /*1390*/  STS [R246.X4], R5 ;  /* 0x00000005f6007388 */ /* 0x004fe80000004800 */
[----:B---3--:R-:W-:Y:S04]  /*13a0*/  STS [R245.X4+0x80], R4 ;  /* 0x00008004f5007388 */ /* 0x008fe80000004800 */
[----:B----4-:R-:W-:Y:S04]  /*13b0*/  STS [R244.X4+0x100], R21 ;  /* 0x00010015f4007388 */ /* 0x010fe80000004800 */
[----:B-----5:R-:W-:Y:S04]  /*13c0*/  STS [R243.X4+0x180], R20 ;  /* 0x00018014f3007388 */ /* 0x020fe80000004800 */
        /* <DEDUP_REMOVED lines=31> */
[----:B-1----:R-:W-:Y:S01]  /*15c0*/  CS2R R24, SRZ ;  /* 0x0000000000187805 */ /* 0x002fe2000001ff00 */
[----:B--2---:R-:W-:Y:S01]  /*15d0*/  CS2R R26, SRZ ;  /* 0x00000000001a7805 */ /* 0x004fe2000001ff00 */
[----:B---3--:R-:W-:Y:S01]  /*15e0*/  CS2R R28, SRZ ;  /* 0x00000000001c7805 */ /* 0x008fe2000001ff00 */
[----:B----4-:R-:W-:Y:S01]  /*15f0*/  CS2R R30, SRZ ;  /* 0x00000000001e7805 */ /* 0x010fe2000001ff00 */
[----:B-----5:R-:W-:Y:S01]  /*1600*/  CS2R R32, SRZ ;  /* 0x0000000000207805 */ /* 0x020fe2000001ff00 */
        /* <DEDUP_REMOVED lines=25> */
[----:B------:R-:W-:Y:S01]  /*17a0*/  ISETP.GE.AND P0, PT, R94, UR7, PT ;  /* 0x000000075e007c0c */ /* 0x000fe2000bf06270 */
[----:B------:R-:W-:-:S02]  /*17b0*/  USHF.R.S32.HI UR37, URZ, 0x1f, UR27 ;  /* 0x0000001f3f257899 */ /* 0x000fc4000801141b */
[----:B------:R-:W-:Y:S01]  /*17c0*/  UIMAD UR14, UR38, UR28, URZ ;  /* 0x0000001c260e72a4 */ /* 0x000fe2000f8e023f */
[----:B------:R-:W-:Y:S01]  /*17d0*/  MOV R21, UR33 ;  /* 0x0000002100157c02 */ /* 0x000fe20008000f00 */
[----:B------:R-:W-:Y:S01]  /*17e0*/  UIMAD.WIDE.U32 UR16, UR33, UR28, URZ ;  /* 0x0000001c211072a5 */ /* 0x000fe2000f8e003f */
[----:B------:R-:W-:Y:S01]  /*17f0*/  MOV R35, UR33 ;  /* 0x0000002100237c02 */ /* 0x000fe20008000f00 */
[----:B------:R-:W-:Y:S01]  /*1800*/  UIMAD UR30, UR33, UR29, UR14 ;  /* 0x0000001d211e72a4 */ /* 0x000fe2000f8e020e */
[----:B------:R-:W-:Y:S01]  /*1810*/  MOV R4, UR27 ;  /* 0x0000001b00047c02 */ /* 0x000fe20008000f00 */
[----:B------:R-:W-:Y:S01]  /*1820*/  UIMAD UR32, UR38, UR40, URZ ;  /* 0x00000028262072a4 */ /* 0x000fe2000f8e023f */
[----:B0-----:R-:W-:Y:S01]  /*1830*/  MOV R2, UR27 ;  /* 0x0000001b00027c02 */ /* 0x001fe20008000f00 */
[----:B------:R-:W-:Y:S01]  /*1840*/  ULDC.64 UR28, c[0x0][0x1f8] ;  /* 0x00007e00001c7ab9 */ /* 0x000fe20000000a00 */
[----:B------:R-:W-:Y:S02]  /*1850*/  MOV R3, UR37 ;  /* 0x0000002500037c02 */ /* 0x000fe40008000f00 */
[----:B------:R-:W-:Y:S01]  /*1860*/  MOV R5, UR37 ;  /* 0x0000002500057c02 */ /* 0x000fe20008000f00 */
[----:B------:R-:W-:-:S02]  /*1870*/  UIMAD UR31, UR19, UR28, URZ ;  /* 0x0000001c131f72a4 */ /* 0x000fc4000f8e023f */
[----:B------:R-:W-:Y:S01]  /*1880*/  @!P0 IMAD.WIDE.U32 R2, R21, c[0x0][0x1f0], R2 ;  /* 0x00007c0015028a25 */ /* 0x000fe200078e0002 */
[----:B------:R-:W-:Y:S02]  /*1890*/  UIMAD UR36, UR33, UR41, UR32 ;  /* 0x00000029212472a4 */ /* 0x000fe4000f8e0220 */
[----:B------:R-:W-:Y:S01]  /*18a0*/  UIADD3 UR17, UR17, UR30, URZ ;  /* 0x0000001e11117290 */ /* 0x000fe2000fffe03f */
[----:B------:R-:W-:Y:S01]  /*18b0*/  @!P0 IMAD.WIDE.U32 R4, R35, c[0x0][0x200], R4 ;  /* 0x0000800023048a25 */ /* 0x000fe200078e0004 */
[----:B------:R-:W-:Y:S01]  /*18c0*/  UIMAD.WIDE.U32 UR14, UR33, UR40, URZ ;  /* 0x00000028210e72a5 */ /* 0x000fe2000f8e003f */
[----:B------:R-:W-:Y:S01]  /*18d0*/  @!P0 IADD3 R3, R3, UR30, RZ ;  /* 0x0000001e03038c10 */ /* 0x000fe2000fffe0ff */
[----:B------:R-:W-:Y:S01]  /*18e0*/  UIMAD UR32, UR18, UR29, UR31 ;  /* 0x0000001d122072a4 */ /* 0x000fe2000f8e021f */
[----:B------:R-:W-:Y:S01]  /*18f0*/  MOV R35, UR18 ;  /* 0x0000001200237c02 */ /* 0x000fe20008000f00 */
[----:B------:R-:W-:Y:S01]  /*1900*/  UIMAD.WIDE.U32 UR16, UR18, UR28, UR16 ;  /* 0x0000001c121072a5 */ /* 0x000fe2000f8e0010 */
[----:B------:R-:W-:Y:S01]  /*1910*/  @!P0 IADD3 R5, R5, UR36, RZ ;  /* 0x0000002405058c10 */ /* 0x000fe2000fffe0ff */
[----:B------:R-:W-:Y:S01]  /*1920*/  ULDC.64 UR30, c[0x0][0x208] ;  /* 0x00008200001e7ab9 */ /* 0x000fe20000000a00 */
[----:B------:R-:W-:Y:S01]  /*1930*/  MOV R21, UR18 ;  /* 0x0000001200157c02 */ /* 0x000fe20008000f00 */
[----:B------:R-:W-:-:S02]  /*1940*/  ULDC UR28, c[0x0][0x174] ;  /* 0x00005d00001c7ab9 */ /* 0x000fc40000000800 */
[----:B------:R-:W-:Y:S02]  /*1950*/  UIADD3 UR28, UR6, -UR28, URZ ;  /* 0x8000001c061c7290 */ /* 0x000fe4000fffe03f */
[----:B------:R-:W-:Y:S02]  /*1960*/  UIMAD UR29, UR19, UR30, URZ ;  /* 0x0000001e131d72a4 */ /* 0x000fe4000f8e023f */
[----:B------:R-:W-:Y:S01]  /*1970*/  UIADD3 UR15, UR15, UR36, URZ ;  /* 0x000000240f0f7290 */ /* 0x000fe2000fffe03f */
[----:B------:R-:W-:Y:S01]  /*1980*/  @!P0 IMAD.WIDE.U32 R4, R35, c[0x0][0x208], R4 ;  /* 0x0000820023048a25 */ /* 0x000fe200078e0004 */
[----:B------:R-:W-:Y:S02]  /*1990*/  UIMAD UR28, UR28, -0x800, URZ ;  /* 0xfffff8001c1c78a4 */ /* 0x000fe4000f8e023f */
[----:B------:R-:W-:Y:S01]  /*19a0*/  UIMAD UR36, UR18, UR31, UR29 ;  /* 0x0000001f122472a4 */ /* 0x000fe2000f8e021d */
[----:B------:R-:W-:Y:S01]  /*19b0*/  @!P0 IMAD.WIDE.U32 R2, R21, c[0x0][0x1f8], R2 ;  /* 0x00007e0015028a25 */ /* 0x000fe200078e0002 */
[----:B------:R-:W-:Y:S01]  /*19c0*/  UIMAD.WIDE.U32 UR30, UR18, UR30, UR14 ;  /* 0x0000001e121e72a5 */ /* 0x000fe2000f8e000e */
[----:B------:R-:W-:Y:S01]  /*19d0*/  @!P0 IADD3 R34, P2, R94, R4, RZ ;  /* 0x000000045e228210 */ /* 0x000fe20007f5e0ff */
[----:B------:R-:W-:-:S02]  /*19e0*/  USHF.R.S32.HI UR29, URZ, 0x1f, UR28 ;  /* 0x0000001f3f1d7899 */ /* 0x000fc4000801141c */
[----:B------:R-:W-:Y:S01]  /*19f0*/  UIADD3 UR15, UP0, UR28, UR16, URZ ;  /* 0x000000101c0f7290 */ /* 0x000fe2000ff1e03f */
[----:B------:R-:W-:Y:S01]  /*1a00*/  @!P0 IADD3 R36, P1, R94, R2, RZ ;  /* 0x000000025e248210 */ /* 0x000fe20007f3e0ff */
[----:B------:R-:W-:Y:S01]  /*1a10*/  UIADD3 UR14, UP1, UR28, UR30, URZ ;  /* 0x0000001e1c0e7290 */ /* 0x000fe2000ff3e03f */
[C---:B------:R-:W-:Y:S01]  /*1a20*/  @!P0 IADD3.X R35, R252.reuse, UR36, R5, P2, !PT ;  /* 0x00000024fc238c10 */ /* 0x040fe200097fe405 */
[----:B------:R-:W-:Y:S01]  /*1a30*/  UIADD3.X UR16, UR29, UR32, UR17, UP0, !UPT ;  /* 0x000000201d107290 */ /* 0x000fe200087fe411 */
[----:B------:R-:W-:Y:S01]  /*1a40*/  @!P0 IADD3.X R37, R252, UR32, R3, P1, !PT ;  /* 0x00000020fc258c10 */ /* 0x000fe20008ffe403 */
[----:B------:R-:W-:Y:S01]  /*1a50*/  UIADD3.X UR30, UR29, UR36, UR31, UP1, !UPT ;  /* 0x000000241d1e7290 */ /* 0x000fe20008ffe41f */
[C---:B------:R-:W-:Y:S02]  /*1a60*/  LEA R4, P2, R94.reuse, c[0x0][0x258], 0x2 ;  /* 0x000096005e047a11 */ /* 0x040fe400078410ff */
[----:B------:R-:W-:Y:S02]  /*1a70*/  LEA R20, P1, R94, c[0x0][0x268], 0x2 ;  /* 0x00009a005e147a11 */ /* 0x000fe400078210ff */
[----:B------:R-:W-:-:S02]  /*1a80*/  MOV R21, UR15 ;  /* 0x0000000f00157c02 */ /* 0x000fc40008000f00 */
[----:B------:R-:W-:Y:S02]  /*1a90*/  MOV R39, UR14 ;  /* 0x0000000e00277c02 */ /* 0x000fe40008000f00 */
[C-C-:B------:R-:W-:Y:S02]  /*1aa0*/  LEA.HI.X R3, R94.reuse, c[0x0][0x25c], R252.reuse, 0x2, P2 ;  /* 0x000097005e037a11 */ /* 0x140fe400010f14fc */
[----:B------:R-:W-:Y:S02]  /*1ab0*/  LEA.HI.X R5, R94, c[0x0][0x26c], R252, 0x2, P1 ;  /* 0x00009b005e057a11 */ /* 0x000fe400008f14fc */
[----:B------:R-:W-:Y:S02]  /*1ac0*/  LEA R20, P2, R21, R20, 0x2 ;  /* 0x0000001415147211 */ /* 0x000fe400078410ff */
[----:B------:R-:W-:Y:S02]  /*1ad0*/  MOV R44, UR16 ;  /* 0x00000010002c7c02 */ /* 0x000fe40008000f00 */
[----:B------:R-:W-:-:S02]  /*1ae0*/  LEA R4, P4, R39, R4, 0x2 ;  /* 0x0000000427047211 */ /* 0x000fc400078810ff */
[----:B------:R-:W-:Y:S01]  /*1af0*/  MOV R46, UR30 ;  /* 0x0000001e002e7c02 */ /* 0x000fe20008000f00 */
[----:B------:R-:W-:Y:S01]  /*1b00*/  CS2R R48, SRZ ;  /* 0x0000000000307805 */ /* 0x000fe2000001ff00 */
[----:B------:R-:W-:Y:S01]  /*1b10*/  @!P0 LEA R38, P1, R36, c[0x0][0x268], 0x2 ;  /* 0x00009a0024268a11 */ /* 0x000fe200078210ff */
[----:B------:R-:W-:Y:S01]  /*1b20*/  CS2R R60, SRZ ;  /* 0x00000000003c7805 */ /* 0x000fe2000001ff00 */
[----:B------:R-:W-:Y:S02]  /*1b30*/  @!P0 LEA R2, P3, R34, c[0x0][0x258], 0x2 ;  /* 0x0000960022028a11 */ /* 0x000fe400078610ff */
[----:B------:R-:W-:Y:S01]  /*1b40*/  MOV R52, RZ ;  /* 0x000000ff00347202 */ /* 0x000fe20000000f00 */
[----:B------:R-:W-:Y:S01]  /*1b50*/  CS2R R62, SRZ ;  /* 0x00000000003e7805 */ /* 0x000fe2000001ff00 */
[----:B------:R-:W-:Y:S01]  /*1b60*/  LEA.HI.X R21, R21, R5, R44, 0x2, P2 ;  /* 0x0000000515157211 */ /* 0x000fe200010f142c */
[----:B------:R-:W-:Y:S01]  /*1b70*/  CS2R R64, SRZ ;  /* 0x0000000000407805 */ /* 0x000fe2000001ff00 */
[----:B------:R-:W-:Y:S01]  /*1b80*/  LEA.HI.X R5, R39, R3, R46, 0x2, P4 ;  /* 0x0000000327057211 */ /* 0x000fe200020f142e */
[----:B------:R-:W-:Y:S01]  /*1b90*/  HFMA2.MMA R67, -RZ, RZ, 0, 0 ;  /* 0x00000000ff437435 */ /* 0x000fe200000001ff */
[----:B------:R-:W-:Y:S01]  /*1ba0*/  @!P0 LEA.HI.X R39, R36, c[0x0][0x26c], R37, 0x2, P1 ;  /* 0x00009b0024278a11 */ /* 0x000fe200008f1425 */
[----:B------:R-:W-:Y:S01]  /*1bb0*/  CS2R R68, SRZ ;  /* 0x0000000000447805 */ /* 0x000fe2000001ff00 */
[----:B------:R-:W-:Y:S01]  /*1bc0*/  @!P0 LEA.HI.X R3, R34, c[0x0][0x25c], R35, 0x2, P3 ;  /* 0x0000970022038a11 */ /* 0x000fe200018f1423 */
[----:B------:R-:W-:Y:S01]  /*1bd0*/  CS2R R72, SRZ ;  /* 0x0000000000487805 */ /* 0x000fe2000001ff00 */
[----:B------:R-:W-:Y:S01]  /*1be0*/  ISETP.GE.AND P1, PT, R19, UR7, PT ;  /* 0x0000000713007c0c */ /* 0x000fe2000bf26270 */
[----:B------:R-:W-:Y:S01]  /*1bf0*/  CS2R R46, SRZ ;  /* 0x00000000002e7805 */ /* 0x000fe2000001ff00 */
[----:B------:R-:W-:Y:S01]  /*1c00*/  ISETP.GE.AND P2, PT, R6, UR7, PT ;  /* 0x0000000706007c0c */ /* 0x000fe2000bf46270 */
[----:B------:R-:W-:Y:S01]  /*1c10*/  HFMA2.MMA R77, -RZ, RZ, 0, 0 ;  /* 0x00000000ff4d7435 */ /* 0x000fe200000001ff */
[----:B------:R-:W-:Y:S01]  /*1c20*/  ISETP.GE.AND P3, PT, R18, UR7, PT ;  /* 0x0000000712007c0c */ /* 0x000fe2000bf66270 */
[----:B------:R-:W-:Y:S01]  /*1c30*/  CS2R R74, SRZ ;  /* 0x00000000004a7805 */ /* 0x000fe2000001ff00 */
[----:B------:R-:W-:Y:S01]  /*1c40*/  ISETP.GE.AND P4, PT, R0, UR7, PT ;  /* 0x0000000700007c0c */ /* 0x000fe2000bf86270 */
[----:B------:R-:W-:Y:S01]  /*1c50*/  ULDC.64 UR30, c[0x0][0x2e8] ;  /* 0x0000ba00001e7ab9 */ /* 0x000fe20000000a00 */
[----:B------:R-:W-:-:S02]  /*1c60*/  ISETP.GE.AND P5, PT, R7, UR7, PT ;  /* 0x0000000707007c0c */ /* 0x000fc4000bfa6270 */
        /* <DEDUP_REMOVED lines=14> */
[----:B------:R0:W-:Y:S04]  /*1d50*/  STS [R226.X4+0x680], R41 ;  /* 0x00068029e2007388 */ /* 0x0001e80000004800 */
[----:B------:R1:W-:Y:S04]  /*1d60*/  STS [R225.X4+0x700], R42 ;  /* 0x0007002ae1007388 */ /* 0x0003e80000004800 */
        /* <DEDUP_REMOVED lines=19> */
[----:B0-----:R-:W-:-:S06]  /*1ea0*/  CS2R R40, SRZ ;  /* 0x0000000000287805 */ /* 0x001fcc000001ff00 */
[----:B------:R-:W3:Y:S01]  /*1eb0*/  @!P1 LDG.E R41, [R20.64+-0x1f00] ;  /* 0xffe1002214299981 */ /* 0x000ee2000c1e1900 */
[----:B------:R-:W-:Y:S01]  /*1ec0*/  ISETP.GE.AND P1, PT, R9, UR7, PT ;  /* 0x0000000709007c0c */ /* 0x000fe2000bf26270 */
[----:B-1----:R-:W-:Y:S01]  /*1ed0*/  HFMA2.MMA R42, -RZ, RZ, 0, 0 ;  /* 0x00000000ff2a7435 */ /* 0x002fe200000001ff */
[----:B--2---:R-:W-:Y:S01]  /*1ee0*/  CS2R R44, SRZ ;  /* 0x00000000002c7805 */ /* 0x004fe2000001ff00 */
[----:B------:R-:W2:Y:S04]  /*1ef0*/  @!P3 LDG.E R40, [R20.64+-0x1f80] ;  /* 0xffe080221428b981 */ /* 0x000ea8000c1e1900 */
[----:B------:R0:W4:Y:S04]  /*1f00*/  @!P0 LDG.E R43, [R38.64] ;  /* 0x00000022262b8981 */ /* 0x000128000c1e1900 */
[----:B------:R-:W5:Y:S04]  /*1f10*/  @!P5 LDG.E R46, [R20.64+-0x1d80] ;  /* 0xffe28022142ed981 */ /* 0x000f68000c1e1900 */
[----:B------:R-:W3:Y:S01]  /*1f20*/  @!P1 LDG.E R47, [R20.64+-0x1c80] ;  /* 0xffe38022142f9981 */ /* 0x000ee2000c1e1900 */
[----:B------:R-:W-:-:S03]  /*1f30*/  ISETP.GE.AND P1, PT, R10, UR7, PT ;  /* 0x000000070a007c0c */ /* 0x000fc6000bf26270 */
[----:B------:R-:W5:Y:S04]  /*1f40*/  @!P2 LDG.E R45, [R20.64+-0x1e00] ;  /* 0xffe20022142da981 */ /* 0x000f68000c1e1900 */
[----:B------:R-:W5:Y:S04]  /*1f50*/  @!P4 LDG.E R42, [R20.64+-0x1e80] ;  /* 0xffe18022142ac981 */ /* 0x000f68000c1e1900 */
[----:B------:R-:W5:Y:S04]  /*1f60*/  @!P6 LDG.E R44, [R20.64+-0x1d00] ;  /* 0xffe30022142ce981 */ /* 0x000f68000c1e1900 */
[----:B------:R-:W5:Y:S01]  /*1f70*/  @!P1 LDG.E R48, [R20.64+-0x1c00] ;  /* 0xffe4002214309981 */ /* 0x000f62000c1e1900 */
[----:B------:R-:W-:-:S02]  /*1f80*/  ISETP.GE.AND P1, PT, R11, UR7, PT ;  /* 0x000000070b007c0c */ /* 0x000fc4000bf26270 */
[----:B------:R-:W-:Y:S02]  /*1f90*/  ISETP.GE.AND P2, PT, R13, UR7, PT ;  /* 0x000000070d007c0c */ /* 0x000fe4000bf46270 */
[----:B------:R-:W-:Y:S02]  /*1fa0*/  ISETP.GE.AND P3, PT, R14, UR7, PT ;  /* 0x000000070e007c0c */ /* 0x000fe4000bf66270 */
[----:B------:R-:W-:Y:S02]  /*1fb0*/  ISETP.GE.AND P4, PT, R15, UR7, PT ;  /* 0x000000070f007c0c */ /* 0x000fe4000bf86270 */
[----:B------:R-:W-:-:S05]  /*1fc0*/  ISETP.GE.AND P5, PT, R16, UR7, PT ;  /* 0x0000000710007c0c */ /* 0x000fca000bfa6270 */
[----:B------:R-:W5:Y:S01]  /*1fd0*/  @!P1 LDG.E R49, [R20.64+-0x1b80] ;  /* 0xffe4802214319981 */ /* 0x000f62000c1e1900 */
[----:B------:R-:W-:Y:S02]  /*1fe0*/  ISETP.GE.AND P1, PT, R12, UR7, PT ;  /* 0x000000070c007c0c */ /* 0x000fe4000bf26270 */
[----:B------:R-:W-:Y:S01]  /*1ff0*/  ISETP.GE.AND P6, PT, R17, UR7, PT ;  /* 0x0000000711007c0c */ /* 0x000fe2000bfc6270 */
[----:B0-----:R-:W-:Y:S01]  /*2000*/  CS2R R38, SRZ ;  /* 0x0000000000267805 */ /* 0x001fe2000001ff00 */
[----:B------:R-:W5:Y:S04]  /*2010*/  @!P3 LDG.E R52, [R20.64+-0x1a00] ;  /* 0xffe600221434b981 */ /* 0x000f68000c1e1900 */
[----:B------:R-:W5:Y:S04]  /*2020*/  @!P4 LDG.E R61, [R20.64+-0x1980] ;  /* 0xffe68022143dc981 */ /* 0x000f68000c1e1900 */
[----:B------:R-:W5:Y:S04]  /*2030*/  @!P2 LDG.E R39, [R20.64+-0x1a80] ;  /* 0xffe580221427a981 */ /* 0x000f68000c1e1900 */
[----:B------:R-:W5:Y:S04]  /*2040*/  @!P1 LDG.E R38, [R20.64+-0x1b00] ;  /* 0xffe5002214269981 */ /* 0x000f68000c1e1900 */
[----:B------:R-:W5:Y:S04]  /*2050*/  @!P5 LDG.E R60, [R20.64+-0x1900] ;  /* 0xffe70022143cd981 */ /* 0x000f68000c1e1900 */
[----:B------:R-:W5:Y:S01]  /*2060*/  @!P6 LDG.E R63, [R20.64+-0x1880] ;  /* 0xffe78022143fe981 */ /* 0x000f62000c1e1900 */
[----:B------:R-:W-:-:S02]  /*2070*/  P2R R66, PR, RZ, 0x2 ;  /* 0x00000002ff427803 */ /* 0x000fc40000000000 */
[----:B------:R-:W-:Y:S02]  /*2080*/  ISETP.GE.AND P1, PT, R19, UR7, PT ;  /* 0x0000000713007c0c */ /* 0x000fe4000bf26270 */
[----:B------:R-:W-:Y:S01]  /*2090*/  MOV R78, RZ ;  /* 0x000000ff004e7202 */ /* 0x000fe20000000f00 */
[----:B----4-:R-:W-:Y:S04]  /*20a0*/  STS [R246.X4], R43 ;  /* 0x0000002bf6007388 */ /* 0x010fe80000004800 */
[----:B--2---:R-:W-:Y:S04]  /*20b0*/  STS [R245.X4+0x80], R40 ;  /* 0x00008028f5007388 */ /* 0x004fe80000004800 */
[----:B---3--:R-:W-:Y:S04]  /*20c0*/  STS [R244.X4+0x100], R41 ;  /* 0x00010029f4007388 */ /* 0x008fe80000004800 */
        /* <DEDUP_REMOVED lines=11> */
[----:B------:R-:W-:Y:S04]  /*2180*/  STS [R225.X4+0x700], R60 ;  /* 0x0007003ce1007388 */ /* 0x000fe80000004800 */
[----:B------:R-:W-:Y:S01]  /*2190*/  STS [R224.X4+0x780], R63 ;  /* 0x0007803fe0007388 */ /* 0x000fe20000004800 */
[----:B------:R-:W-:-:S06]  /*21a0*/  NOP ;  /* 0x0000000000007918 */ /* 0x000fcc0000000000 */
[----:B------:R-:W-:Y:S04]  /*21b0*/  LDS R51, [R93.X4] ;  /* 0x000000005d337984 */ /* 0x000fe80000004800 */
[----:B------:R-:W1:Y:S04]  /*21c0*/  LDS R50, [R93.X4+0x4] ;  /* 0x000004005d327984 */ /* 0x000e680000004800 */
[----:B------:R-:W-:Y:S04]  /*21d0*/  LDS R49, [R93.X4+0x8] ;  /* 0x000008005d317984 */ /* 0x000fe80000004800 */
[----:B------:R-:W2:Y:S04]  /*21e0*/  LDS R48, [R93.X4+0xc] ;  /* 0x00000c005d307984 */ /* 0x000ea80000004800 */
[----:B------:R-:W3:Y:S04]  /*21f0*/  LDS R47, [R93.X4+0x10] ;  /* 0x000010005d2f7984 */ /* 0x000ee80000004800 */
[----:B------:R-:W-:Y:S04]  /*2200*/  LDS R46, [R93.X4+0x14] ;  /* 0x000014005d2e7984 */ /* 0x000fe80000004800 */
[----:B------:R-:W4:Y:S04]  /*2210*/  LDS R45, [R93.X4+0x18] ;  /* 0x000018005d2d7984 */ /* 0x000f280000004800 */
[----:B------:R-:W-:Y:S04]  /*2220*/  LDS R44, [R93.X4+0x1c] ;  /* 0x00001c005d2c7984 */ /* 0x000fe80000004800 */
[----:B------:R-:W-:Y:S04]  /*2230*/  LDS R43, [R93.X4+0x20] ;  /* 0x000020005d2b7984 */ /* 0x000fe80000004800 */
[----:B------:R-:W-:Y:S04]  /*2240*/  LDS R42, [R93.X4+0x24] ;  /* 0x000024005d2a7984 */ /* 0x000fe80000004800 */
[----:B------:R-:W2:Y:S04]  /*2250*/  LDS R41, [R93.X4+0x28] ;  /* 0x000028005d297984 */ /* 0x000ea80000004800 */
[----:B------:R-:W-:Y:S04]  /*2260*/  LDS R40, [R93.X4+0x2c] ;  /* 0x00002c005d287984 */ /* 0x000fe80000004800 */
[----:B------:R-:W1:Y:S04]  /*2270*/  LDS R39, [R93.X4+0x30] ;  /* 0x000030005d277984 */ /* 0x000e680000004800 */
[----:B------:R-:W1:Y:S04]  /*2280*/  LDS R38, [R93.X4+0x34] ;  /* 0x000034005d267984 */ /* 0x000e680000004800 */
[----:B------:R-:W1:Y:S04]  /*2290*/  LDS R21, [R93.X4+0x38] ;  /* 0x000038005d157984 */ /* 0x000e680000004800 */
[----:B------:R-:W1:Y:S04]  /*22a0*/  LDS R20, [R93.X4+0x3c] ;  /* 0x00003c005d147984 */ /* 0x000e680000004800 */
[----:B------:R-:W-:Y:S01]  /*22b0*/  BAR.SYNC.DEFER_BLOCKING 0x0 ;  /* 0x0000000000007b1d */ /* 0x000fe20000010000 */
[----:B0-----:R-:W-:Y:S01]  /*22c0*/  HFMA2.MMA R61, -RZ, RZ, 0, 0 ;  /* 0x00000000ff3d7435 */ /* 0x001fe200000001ff */
[----:B------:R-:W-:-:S04]  /*22d0*/  MOV R52, RZ ;  /* 0x000000ff00347202 */ /* 0x000fc80000000f00 */
[----:B------:R0:W5:Y:S01]  /*22e0*/  @!P0 LDG.E R65, [R2.64] ;  /* 0x0000002202418981 */ /* 0x000162000c1e1900 */
[----:B------:R-:W-:-:S04]  /*22f0*/  ISETP.GE.AND P0, PT, R18, UR7, PT ;  /* 0x0000000712007c0c */ /* 0x000fc8000bf06270 */
[----:B------:R4:W5:Y:S01]  /*2300*/  @!P1 LDG.E R61, [R4.64+-0x1f00] ;  /* 0xffe10022043d9981 */ /* 0x000962000c1e1900 */
[----:B------:R-:W-:-:S03]  /*2310*/  ISETP.GE.AND P1, PT, R6, UR7, PT ;  /* 0x0000000706007c0c */ /* 0x000fc6000bf26270 */
[----:B------:R4:W5:Y:S04]  /*2320*/  @!P2 LDG.E R73, [R4.64+-0x1a80] ;  /* 0xffe580220449a981 */ /* 0x000968000c1e1900 */
[----:B------:R4:W5:Y:S04]  /*2330*/  @!P3 LDG.E R74, [R4.64+-0x1a00] ;  /* 0xffe60022044ab981 */ /* 0x000968000c1e1900 */
[----:B------:R4:W5:Y:S01]  /*2340*/  @!P0 LDG.E R52, [R4.64+-0x1f80] ;  /* 0xffe0802204348981 */ /* 0x000962000c1e1900 */
[----:B------:R-:W-:-:S03]  /*2350*/  ISETP.GE.AND P0, PT, R0, UR7, PT ;  /* 0x0000000700007c0c */ /* 0x000fc6000bf06270 */
[----:B------:R4:W5:Y:S01]  /*2360*/  @!P1 LDG.E R67, [R4.64+-0x1e00] ;  /* 0xffe2002204439981 */ /* 0x000962000c1e1900 */
[----:B------:R-:W-:Y:S01]  /*2370*/  ISETP.GE.AND P1, PT, R8, UR7, PT ;  /* 0x0000000708007c0c */ /* 0x000fe2000bf26270 */
[----:B0-----:R-:W-:Y:S02]  /*2380*/  CS2R R2, SRZ ;  /* 0x0000000000027805 */ /* 0x001fe4000001ff00 */
[----:B------:R4:W5:Y:S04]  /*2390*/  @!P4 LDG.E R75, [R4.64+-0x1980] ;  /* 0xffe68022044bc981 */ /* 0x000968000c1e1900 */
[----:B------:R4:W5:Y:S04]  /*23a0*/  @!P5 LDG.E R78, [R4.64+-0x1900] ;  /* 0xffe70022044ed981 */ /* 0x000968000c1e1900 */
[----:B------:R4:W5:Y:S01]  /*23b0*/  @!P0 LDG.E R62, [R4.64+-0x1e80] ;  /* 0xffe18022043e8981 */ /* 0x000962000c1e1900 */
[----:B------:R-:W-:-:S03]  /*23c0*/  ISETP.GE.AND P0, PT, R7, UR7, PT ;  /* 0x0000000707007c0c */ /* 0x000fc6000bf06270 */
[----:B------:R4:W5:Y:S01]  /*23d0*/  @!P1 LDG.E R64, [R4.64+-0x1d00] ;  /* 0xffe3002204409981 */ /* 0x000962000c1e1900 */
[----:B------:R-:W-:-:S03]  /*23e0*/  ISETP.GE.AND P1, PT, R10, UR7, PT ;  /* 0x000000070a007c0c */ /* 0x000fc6000bf26270 */
[----:B------:R4:W5:Y:S06]  /*23f0*/  @!P6 LDG.E R77, [R4.64+-0x1880] ;  /* 0xffe78022044de981 */ /* 0x00096c000c1e1900 */
[----:B------:R4:W5:Y:S01]  /*2400*/  @!P0 LDG.E R2, [R4.64+-0x1d80] ;  /* 0xffe2802204028981 */ /* 0x000962000c1e1900 */
[----:B------:R-:W-:-:S03]  /*2410*/  ISETP.GE.AND P0, PT, R9, UR7, PT ;  /* 0x0000000709007c0c */ /* 0x000fc6000bf06270 */
[----:B------:R4:W5:Y:S01]  /*2420*/  @!P1 LDG.E R68, [R4.64+-0x1c00] ;  /* 0xffe4002204449981 */ /* 0x000962000c1e1900 */
[----:B------:R-:W-:-:S09]  /*2430*/  ISETP.NE.AND P1, PT, R66, RZ, PT ;  /* 0x000000ff4200720c */ /* 0x000fd20003f25270 */
[----:B------:R4:W5:Y:S01]  /*2440*/  @!P0 LDG.E R3, [R4.64+-0x1c80] ;  /* 0xffe3802204038981 */ /* 0x000962000c1e1900 */
[----:B------:R-:W-:-:S03]  /*2450*/  ISETP.GE.AND P0, PT, R11, UR7, PT ;  /* 0x000000070b007c0c */ /* 0x000fc6000bf06270 */
[----:B------:R4:W5:Y:S10]  /*2460*/  @!P1 LDG.E R72, [R4.64+-0x1b00] ;  /* 0xffe5002204489981 */ /* 0x000974000c1e1900 */
[----:B------:R4:W5:Y:S01]  /*2470*/  @!P0 LDG.E R69, [R4.64+-0x1b80] ;  /* 0xffe4802204458981 */ /* 0x000962000c1e1900 */
[----:B-1----:R-:W-:-:S02]  /*2480*/  FMUL.FTZ R63, R50, -1.4426950216293334961 ;  /* 0xbfb8aa3b323f7820 */ /* 0x002fc40000410000 */
[----:B------:R-:W-:-:S04]  /*2490*/  FMUL.FTZ R60, R51, -1.4426950216293334961 ;  /* 0xbfb8aa3b333c7820 */ /* 0x000fc80000410000 */
[----:B------:R-:W0:Y:S01]  /*24a0*/  MUFU.EX2 R63, R63 ;  /* 0x0000003f003f7308 */ /* 0x000e220000000800 */
[----:B--2---:R-:W-:-:S07]  /*24b0*/  FMUL.FTZ R70, R48, -1.4426950216293334961 ;  /* 0xbfb8aa3b30467820 */ /* 0x004fce0000410000 */
[----:B------:R-:W1:Y:S01]  /*24c0*/  MUFU.EX2 R60, R60 ;  /* 0x0000003c003c7308 */ /* 0x000e620000000800 */
[----:B------:R-:W-:Y:S02]  /*24d0*/  FMUL.FTZ R66, R49, -1.4426950216293334961 ;  /* 0xbfb8aa3b31427820 */ /* 0x000fe40000410000 */
[----:B---3--:R-:W-:Y:S02]  /*24e0*/  FMUL.FTZ R71, R47, -1.4426950216293334961 ;  /* 0xbfb8aa3b2f477820 */ /* 0x008fe40000410000 */
[----:B----4-:R-:W-:-:S03]  /*24f0*/  FMUL.FTZ R5, R45, -1.4426950216293334961 ;  /* 0xbfb8aa3b2d057820 */ /* 0x010fc60000410000 */
[----:B------:R-:W-:Y:S01]  /*2500*/  MUFU.EX2 R70, R70 ;  /* 0x0000004600467308 */ /* 0x000fe20000000800 */
[----:B0-----:R-:W-:Y:S02]  /*2510*/  FADD.FTZ R63, R63, 1 ;  /* 0x3f8000003f3f7421 */ /* 0x001fe40000010000 */
[----:B------:R-:W-:-:S05]  /*2520*/  FMUL.FTZ R4, R46, -1.4426950216293334961 ;  /* 0xbfb8aa3b2e047820 */ /* 0x000fca0000410000 */
[----:B------:R-:W0:Y:S01]  /*2530*/  MUFU.EX2 R66, R66 ;  /* 0x0000004200427308 */ /* 0x000e220000000800 */
[----:B-1----:R-:W-:-:S07]  /*2540*/  FADD.FTZ R60, R60, 1 ;  /* 0x3f8000003c3c7421 */ /* 0x002fce0000010000 */
[----:B------:R1:W2:Y:S08]  /*2550*/  MUFU.EX2 R76, R71 ;  /* 0x00000047004c7308 */ /* 0x0002b00000000800 */
[----:B------:R-:W3:Y:S01]  /*2560*/  MUFU.EX2 R5, R5 ;  /* 0x0000000500057308 */ /* 0x000ee20000000800 */
[----:B-1----:R-:W-:-:S07]  /*2570*/  FMUL.FTZ R71, R41, -1.4426950216293334961 ;  /* 0xbfb8aa3b29477820 */ /* 0x002fce0000410000 */
[----:B------:R-:W-:Y:S08]  /*2580*/  MUFU.RCP R63, R63 ;  /* 0x0000003f003f7308 */ /* 0x000ff00000001000 */
[----:B------:R-:W1:Y:S01]  /*2590*/  MUFU.EX2 R4, R4 ;  /* 0x0000000400047308 */ /* 0x000e620000000800 */
[----:B0-----:R-:W-:-:S07]  /*25a0*/  FADD.FTZ R66, R66, 1 ;  /* 0x3f80000042427421 */ /* 0x001fce0000010000 */
[----:B------:R-:W0:Y:S08]  /*25b0*/  MUFU.RCP R60, R60 ;  /* 0x0000003c003c7308 */ /* 0x000e300000001000 */
[----:B------:R4:W-:Y:S01]  /*25c0*/  MUFU.EX2 R82, R71 ;  /* 0x0000004700527308 */ /* 0x0009e20000000800 */
[----:B------:R-:W-:Y:S02]  /*25d0*/  FMUL.FTZ R80, R43, -1.4426950216293334961 ;  /* 0xbfb8aa3b2b507820 */ /* 0x000fe40000410000 */
[----:B----4-:R-:W-:-:S02]  /*25e0*/  FADD.FTZ R71, R70, 1 ;  /* 0x3f80000046477421 */ /* 0x010fc40000010000 */
[----:B--2---:R-:W-:Y:S02]  /*25f0*/  FADD.FTZ R70, R76, 1 ;  /* 0x3f8000004c467421 */ /* 0x004fe40000010000 */
[----:B---3--:R-:W-:Y:S02]  /*2600*/  FADD.FTZ R5, R5, 1 ;  /* 0x3f80000005057421 */ /* 0x008fe40000010000 */
[----:B------:R-:W-:Y:S01]  /*2610*/  MUFU.RCP R71, R71 ;  /* 0x0000004700477308 */ /* 0x000fe20000001000 */
[----:B------:R-:W-:Y:S02]  /*2620*/  FMUL.FTZ R79, R44, -1.4426950216293334961 ;  /* 0xbfb8aa3b2c4f7820 */ /* 0x000fe40000410000 */
[----:B------:R-:W-:Y:S02]  /*2630*/  FMUL.FTZ R95, R39, -1.4426950216293334961 ;  /* 0xbfb8aa3b275f7820 */ /* 0x000fe40000410000 */
[----:B------:R-:W-:-:S03]  /*2640*/  FMUL.FTZ R96, R38, -1.4426950216293334961 ;  /* 0xbfb8aa3b26607820 */ /* 0x000fc60000410000 */
[----:B------:R-:W2:Y:S01]  /*2650*/  MUFU.RCP R66, R66 ;  /* 0x0000004200427308 */ /* 0x000ea20000001000 */
[----:B-1----:R-:W-:-:S07]  /*2660*/  FADD.FTZ R4, R4, 1 ;  /* 0x3f80000004047421 */ /* 0x002fce0000010000 */
[----:B------:R-:W1:Y:S08]  /*2670*/  MUFU.RCP R70, R70 ;  /* 0x0000004600467308 */ /* 0x000e700000001000 */
[----:B------:R3:W-:Y:S01]  /*2680*/  MUFU.RCP R76, R5 ;  /* 0x00000005004c7308 */ /* 0x0007e20000001000 */
[----:B------:R-:W-:-:S07]  /*2690*/  FMUL.FTZ R81, R42, -1.4426950216293334961 ;  /* 0xbfb8aa3b2a517820 */ /* 0x000fce0000410000 */
[----:B------:R-:W4:Y:S01]  /*26a0*/  MUFU.EX2 R80, R80 ;  /* 0x0000005000507308 */ /* 0x000f220000000800 */
[----:B------:R-:W-:Y:S02]  /*26b0*/  FMUL.FTZ R83, R40, -1.4426950216293334961 ;  /* 0xbfb8aa3b28537820 */ /* 0x000fe40000410000 */
[----:B------:R-:W-:-:S05]  /*26c0*/  FMUL.FTZ R97, R21, -1.4426950216293334961 ;  /* 0xbfb8aa3b15617820 */ /* 0x000fca0000410000 */
[----:B------:R-:W0:Y:S08]  /*26d0*/  MUFU.EX2 R79, R79 ;  /* 0x0000004f004f7308 */ /* 0x000e300000000800 */
[----:B------:R-:W-:Y:S08]  /*26e0*/  MUFU.EX2 R95, R95 ;  /* 0x0000005f005f7308 */ /* 0x000ff00000000800 */
[----:B------:R-:W0:Y:S01]  /*26f0*/  MUFU.EX2 R96, R96 ;  /* 0x0000006000607308 */ /* 0x000e220000000800 */
[----:B------:R-:W-:Y:S01]  /*2700*/  FMUL.FTZ R98, R20, -1.4426950216293334961 ;  /* 0xbfb8aa3b14627820 */ /* 0x000fe20000410000 */
[----:B-----5:R-:W-:Y:S04]  /*2710*/  STS [R246.X4], R65 ;  /* 0x00000041f6007388 */ /* 0x020fe80000004800 */
        /* <DEDUP_REMOVED lines=8> */
[----:B------:R-:W-:Y:S04]  /*27a0*/  STS [R230.X4+0x480], R69 ;  /* 0x00048045e6007388 */ /* 0x000fe80000004800 */
[----:B------:R-:W-:Y:S04]  /*27b0*/  STS [R229.X4+0x500], R72 ;  /* 0x00050048e5007388 */ /* 0x000fe80000004800 */
[----:B------:R0:W-:Y:S04]  /*27c0*/  STS [R228.X4+0x580], R73 ;  /* 0x00058049e4007388 */ /* 0x0001e80000004800 */
[----:B------:R1:W-:Y:S04]  /*27d0*/  STS [R227.X4+0x600], R74 ;  /* 0x0006004ae3007388 */ /* 0x0003e80000004800 */
[----:B------:R-:W-:Y:S04]  /*27e0*/  STS [R226.X4+0x680], R75 ;  /* 0x0006804be2007388 */ /* 0x000fe80000004800 */
[----:B------:R4:W-:Y:S04]  /*27f0*/  STS [R225.X4+0x700], R78 ;  /* 0x0007004ee1007388 */ /* 0x0009e80000004800 */
[----:B------:R-:W-:Y:S01]  /*2800*/  STS [R224.X4+0x780], R77 ;  /* 0x0007804de0007388 */ /* 0x000fe20000004800 */
[----:B------:R-:W-:-:S06]  /*2810*/  NOP ;  /* 0x0000000000007918 */ /* 0x000fcc0000000000 */
[----:B------:R-:W4:Y:S04]  /*2820*/  LDS R52, [R93.X4] ;  /* 0x000000005d347984 */ /* 0x000f280000004800 */
[----:B------:R-:W4:Y:S04]  /*2830*/  LDS R61, [R93.X4+0x4] ;  /* 0x000004005d3d7984 */ /* 0x000f280000004800 */
[----:B------:R-:W4:Y:S04]  /*2840*/  LDS R62, [R93.X4+0x8] ;  /* 0x000008005d3e7984 */ /* 0x000f280000004800 */
[----:B------:R-:W4:Y:S04]  /*2850*/  LDS R65, [R93.X4+0xc] ;  /* 0x00000c005d417984 */ /* 0x000f280000004800 */
[----:B------:R-:W4:Y:S01]  /*2860*/  LDS R64, [R93.X4+0x10] ;  /* 0x000010005d407984 */ /* 0x000f220000004800 */
[----:B-----5:R-:W-:-:S02]  /*2870*/  FADD.FTZ R3, -R63, 1 ;  /* 0x3f8000003f037421 */ /* 0x020fc40000010100 */
[----:B0-----:R-:W-:Y:S01]  /*2880*/  FADD.FTZ R2, -R60, 1 ;  /* 0x3f8000003c027421 */ /* 0x001fe20000010100 */
[----:B------:R-:W0:Y:S01]  /*2890*/  LDS R69, [R93.X4+0x14] ;  /* 0x000014005d457984 */ /* 0x000e220000004800 */
[----:B---3--:R-:W-:Y:S01]  /*28a0*/  FFMA.FTZ R5, R50, R3, 1 ;  /* 0x3f80000032057423 */ /* 0x008fe20000010003 */
[----:B------:R3:W-:Y:S02]  /*28b0*/  MUFU.RCP R73, R4 ;  /* 0x0000000400497308 */ /* 0x0007e40000001000 */
[----:B------:R-:W5:Y:S01]  /*28c0*/  LDS R68, [R93.X4+0x1c] ;  /* 0x00001c005d447984 */ /* 0x000f620000004800 */
[----:B------:R-:W-:-:S03]  /*28d0*/  FFMA.FTZ R2, R51, R2, 1 ;  /* 0x3f80000033027423 */ /* 0x000fc60000010002 */
[----:B------:R-:W0:Y:S01]  /*28e0*/  LDS R67, [R93.X4+0x18] ;  /* 0x000018005d437984 */ /* 0x000e220000004800 */
[----:B--2---:R-:W-:Y:S01]  /*28f0*/  FADD.FTZ R72, -R66, 1 ;  /* 0x3f80000042487421 */ /* 0x004fe20000010100 */
[----:B------:R-:W2:Y:S01]  /*2900*/  MUFU.EX2 R81, R81 ;  /* 0x0000005100517308 */ /* 0x000ea20000000800 */
[----:B-1----:R-:W-:Y:S01]  /*2910*/  FADD.FTZ R74, -R70, 1 ;  /* 0x3f800000464a7421 */ /* 0x002fe20000010100 */
[----:B------:R-:W1:Y:S01]  /*2920*/  LDS R75, [R93.X4+0x20] ;  /* 0x000020005d4b7984 */ /* 0x000e620000004800 */
[----:B----4-:R-:W-:-:S03]  /*2930*/  FADD.FTZ R78, R80, 1 ;  /* 0x3f800000504e7421 */ /* 0x010fc60000010000 */
[----:B------:R-:W4:Y:S01]  /*2940*/  LDS R77, [R93.X4+0x28] ;  /* 0x000028005d4d7984 */ /* 0x000f220000004800 */
[----:B------:R-:W-:Y:S02]  /*2950*/  FMUL.FTZ R3, R37, R52 ;  /* 0x0000003425037220 */ /* 0x000fe40000410000 */
[----:B---3--:R-:W-:Y:S02]  /*2960*/  FMUL.FTZ R4, R36, R61 ;  /* 0x0000003d24047220 */ /* 0x008fe40000410000 */
[----:B------:R-:W-:Y:S02]  /*2970*/  FMUL.FTZ R3, R60, R3 ;  /* 0x000000033c037220 */ /* 0x000fe40000410000 */
[----:B------:R-:W-:Y:S02]  /*2980*/  FMUL.FTZ R4, R63, R4 ;  /* 0x000000043f047220 */ /* 0x000fe40000410000 */
[----:B------:R-:W-:Y:S02]  /*2990*/  FMUL.FTZ R2, R3, R2 ;  /* 0x0000000203027220 */ /* 0x000fe40000410000 */
[----:B------:R-:W-:Y:S01]  /*29a0*/  FADD.FTZ R3, -R71, 1 ;  /* 0x3f80000047037421 */ /* 0x000fe20000010100 */
[----:B------:R-:W3:Y:S01]  /*29b0*/  MUFU.EX2 R83, R83 ;  /* 0x0000005300537308 */ /* 0x000ee20000000800 */
[----:B------:R-:W-:-:S02]  /*29c0*/  FMUL.FTZ R4, R4, R5 ;  /* 0x0000000504047220 */ /* 0x000fc40000410000 */
[----:B------:R-:W-:Y:S02]  /*29d0*/  FFMA.FTZ R5, R48, R3, 1 ;  /* 0x3f80000030057423 */ /* 0x000fe40000010003 */
[----:B------:R-:W-:-:S03]  /*29e0*/  FMUL.FTZ R3, R35, R62 ;  /* 0x0000003e23037220 */ /* 0x000fc60000410000 */
[----:B------:R-:W0:Y:S01]  /*29f0*/  MUFU.EX2 R97, R97 ;  /* 0x0000006100617308 */ /* 0x000e220000000800 */
[----:B------:R-:W-:Y:S02]  /*2a00*/  FADD.FTZ R80, R82, 1 ;  /* 0x3f80000052507421 */ /* 0x000fe40000010000 */
[----:B------:R-:W-:Y:S02]  /*2a10*/  FADD.FTZ R79, R79, 1 ;  /* 0x3f8000004f4f7421 */ /* 0x000fe40000010000 */
[----:B------:R-:W-:Y:S02]  /*2a20*/  FADD.FTZ R99, R96, 1 ;  /* 0x3f80000060637421 */ /* 0x000fe40000010000 */
[----:B------:R-:W-:Y:S01]  /*2a30*/  FFMA.FTZ R82, R49, R72, 1 ;  /* 0x3f80000031527423 */ /* 0x000fe20000010048 */
[----:B------:R0:W-:Y:S01]  /*2a40*/  MUFU.EX2 R105, R98 ;  /* 0x0000006200697308 */ /* 0x0001e20000000800 */
[----:B------:R-:W-:Y:S01]  /*2a50*/  FFMA.FTZ R104, R47, R74, 1 ;  /* 0x3f8000002f687423 */ /* 0x000fe2000001004a */
[----:B------:R-:W1:Y:S01]  /*2a60*/  LDS R72, [R93.X4+0x24] ;  /* 0x000024005d487984 */ /* 0x000e620000004800 */
[----:B------:R-:W-:-:S02]  /*2a70*/  FMUL.FTZ R3, R66, R3 ;  /* 0x0000000342037220 */ /* 0x000fc40000410000 */
[----:B------:R-:W-:Y:S01]  /*2a80*/  FMUL.FTZ R96, R34, R65 ;  /* 0x0000004122607220 */ /* 0x000fe20000410000 */
[----:B------:R-:W1:Y:S01]  /*2a90*/  LDS R74, [R93.X4+0x2c] ;  /* 0x00002c005d4a7984 */ /* 0x000e620000004800 */
[----:B0-----:R-:W-:Y:S02]  /*2aa0*/  FADD.FTZ R98, R95, 1 ;  /* 0x3f8000005f627421 */ /* 0x001fe40000010000 */
[----:B------:R-:W-:Y:S02]  /*2ab0*/  FMUL.FTZ R95, R33, R64 ;  /* 0x00000040215f7220 */ /* 0x000fe40000410000 */
[----:B------:R-:W-:Y:S01]  /*2ac0*/  FMUL.FTZ R100, R3, R82 ;  /* 0x0000005203647220 */ /* 0x000fe20000410000 */
[----:B------:R-:W0:Y:S01]  /*2ad0*/  MUFU.RCP R79, R79 ;  /* 0x0000004f004f7308 */ /* 0x000e220000001000 */
[----:B------:R-:W-:Y:S02]  /*2ae0*/  FMUL.FTZ R96, R71, R96 ;  /* 0x0000006047607220 */ /* 0x000fe40000410000 */
[----:B------:R-:W-:-:S02]  /*2af0*/  FMUL.FTZ R95, R70, R95 ;  /* 0x0000005f465f7220 */ /* 0x000fc40000410000 */
[----:B------:R-:W-:Y:S02]  /*2b00*/  FADD.FTZ R82, -R76, 1 ;  /* 0x3f8000004c527421 */ /* 0x000fe40000010100 */
[----:B--2---:R-:W-:Y:S02]  /*2b10*/  FADD.FTZ R81, R81, 1 ;  /* 0x3f80000051517421 */ /* 0x004fe40000010000 */
[----:B---3--:R-:W-:Y:S02]  /*2b20*/  FADD.FTZ R83, R83, 1 ;  /* 0x3f80000053537421 */ /* 0x008fe40000010000 */
[----:B------:R-:W-:Y:S02]  /*2b30*/  FMUL.FTZ R102, R96, R5 ;  /* 0x0000000560667220 */ /* 0x000fe40000410000 */
[----:B------:R-:W-:Y:S01]  /*2b40*/  FMUL.FTZ R104, R95, R104 ;  /* 0x000000685f687220 */ /* 0x000fe20000410000 */
[----:B------:R-:W-:Y:S01]  /*2b50*/  LDS R96, [R93.X4+0x34] ;  /* 0x000034005d607984 */ /* 0x000fe20000004800 */
[----:B------:R-:W-:-:S02]  /*2b60*/  FADD.FTZ R103, R97, 1 ;  /* 0x3f80000061677421 */ /* 0x000fc40000010000 */
[----:B------:R-:W-:Y:S01]  /*2b70*/  FFMA.FTZ R108, R45, R82, 1 ;  /* 0x3f8000002d6c7423 */ /* 0x000fe20000010052 */
[----:B------:R-:W2:Y:S04]  /*2b80*/  LDS R97, [R93.X4+0x30] ;  /* 0x000030005d617984 */ /* 0x000ea80000004800 */
[----:B------:R-:W3:Y:S04]  /*2b90*/  LDS R95, [R93.X4+0x38] ;  /* 0x000038005d5f7984 */ /* 0x000ee80000004800 */
[----:B------:R-:W1:Y:S01]  /*2ba0*/  LDS R82, [R93.X4+0x3c] ;  /* 0x00003c005d527984 */ /* 0x000e620000004800 */
[----:B------:R-:W1:Y:S01]  /*2bb0*/  MUFU.RCP R81, R81 ;  /* 0x0000005100517308 */ /* 0x000e620000001000 */
[----:B0-----:R-:W-:-:S02]  /*2bc0*/  FADD.FTZ R5, -R79, 1 ;  /* 0x3f8000004f057421 */ /* 0x001fc40000010100 */
[----:B------:R-:W-:Y:S01]  /*2bd0*/  FADD.FTZ R3, -R73, 1 ;  /* 0x3f80000049037421 */ /* 0x000fe20000010100 */
[----:B------:R-:W-:Y:S06]  /*2be0*/  BAR.SYNC.DEFER_BLOCKING 0x0 ;  /* 0x0000000000007b1d */ /* 0x000fec0000010000 */
[----:B------:R-:W0:Y:S01]  /*2bf0*/  MUFU.RCP R83, R83 ;  /* 0x0000005300537308 */ /* 0x000e220000001000 */
[----:B------:R-:W-:Y:S02]  /*2c00*/  FMUL.FTZ R106, R32, R69 ;  /* 0x00000045206a7220 */ /* 0x000fe40000410000 */
[----:B-----5:R-:W-:-:S05]  /*2c10*/  FMUL.FTZ R110, R23, R68 ;  /* 0x00000044176e7220 */ /* 0x020fca0000410000 */
[----:B------:R-:W5:Y:S01]  /*2c20*/  MUFU.RCP R80, R80 ;  /* 0x0000005000507308 */ /* 0x000f620000001000 */
[----:B------:R-:W-:Y:S02]  /*2c30*/  FADD.FTZ R105, R105, 1 ;  /* 0x3f80000069697421 */ /* 0x000fe40000010000 */
[----:B------:R-:W-:-:S05]  /*2c40*/  FFMA.FTZ R101, R44, R5, 1 ;  /* 0x3f8000002c657423 */ /* 0x000fca0000010005 */
[----:B------:R-:W0:Y:S01]  /*2c50*/  MUFU.RCP R78, R78 ;  /* 0x0000004e004e7308 */ /* 0x000e220000001000 */
[----:B------:R-:W-:Y:S02]  /*2c60*/  FFMA.FTZ R3, R46, R3, 1 ;  /* 0x3f8000002e037423 */ /* 0x000fe40000010003 */
[----:B------:R-:W-:Y:S02]  /*2c70*/  FMUL.FTZ R5, R22, R67 ;  /* 0x0000004316057220 */ /* 0x000fe40000410000 */
[----:B------:R-:W-:Y:S02]  /*2c80*/  FMUL.FTZ R106, R73, R106 ;  /* 0x0000006a496a7220 */ /* 0x000fe40000410000 */
[----:B------:R-:W-:Y:S01]  /*2c90*/  FMUL.FTZ R110, R79, R110 ;  /* 0x0000006e4f6e7220 */ /* 0x000fe20000410000 */
[----:B------:R-:W2:Y:S01]  /*2ca0*/  MUFU.RCP R99, R99 ;  /* 0x0000006300637308 */ /* 0x000ea20000001000 */
[----:B------:R-:W-:Y:S02]  /*2cb0*/  FMUL.FTZ R5, R76, R5 ;  /* 0x000000054c057220 */ /* 0x000fe40000410000 */
[----:B------:R-:W-:-:S02]  /*2cc0*/  FMUL.FTZ R106, R106, R3 ;  /* 0x000000036a6a7220 */ /* 0x000fc40000410000 */
[----:B------:R-:W-:-:S03]  /*2cd0*/  FMUL.FTZ R110, R110, R101 ;  /* 0x000000656e6e7220 */ /* 0x000fc60000410000 */
[----:B------:R2:W3:Y:S01]  /*2ce0*/  MUFU.RCP R124, R103 ;  /* 0x00000067007c7308 */ /* 0x0004e20000001000 */
[----:B-1----:R-:W-:Y:S02]  /*2cf0*/  FADD.FTZ R3, -R81, 1 ;  /* 0x3f80000051037421 */ /* 0x002fe40000010100 */
[----:B0-----:R-:W-:-:S05]  /*2d00*/  FADD.FTZ R101, -R83, 1 ;  /* 0x3f80000053657421 */ /* 0x001fca0000010100 */
[----:B------:R-:W0:Y:S01]  /*2d10*/  MUFU.RCP R105, R105 ;  /* 0x0000006900697308 */ /* 0x000e220000001000 */
[----:B------:R-:W-:Y:S02]  /*2d20*/  FMUL.FTZ R108, R5, R108 ;  /* 0x0000006c056c7220 */ /* 0x000fe40000410000 */
[----:B-----5:R-:W-:Y:S02]  /*2d30*/  FADD.FTZ R114, -R80, 1 ;  /* 0x3f80000050727421 */ /* 0x020fe40000010100 */
[----:B------:R-:W-:Y:S02]  /*2d40*/  FFMA.FTZ R5, R42, R3, 1 ;  /* 0x3f8000002a057423 */ /* 0x000fe40000010003 */
[----:B--2---:R-:W-:Y:S01]  /*2d50*/  FFMA.FTZ R103, R40, R101, 1 ;  /* 0x3f80000028677423 */ /* 0x004fe20000010065 */
[----:B------:R-:W1:Y:S01]  /*2d60*/  MUFU.RCP R98, R98 ;  /* 0x0000006200627308 */ /* 0x000e620000001000 */
[----:B------:R-:W-:Y:S02]  /*2d70*/  FADD.FTZ R112, -R78, 1 ;  /* 0x3f8000004e707421 */ /* 0x000fe40000010100 */
[----:B------:R-:W-:-:S02]  /*2d80*/  FMUL.FTZ R3, R24, R75 ;  /* 0x0000004b18037220 */ /* 0x000fc40000410000 */
[----:B----4-:R-:W-:Y:S02]  /*2d90*/  FMUL.FTZ R101, R26, R77 ;  /* 0x0000004d1a657220 */ /* 0x010fe40000410000 */
[----:B------:R-:W-:Y:S02]  /*2da0*/  FFMA.FTZ R116, R41, R114, 1 ;  /* 0x3f80000029747423 */ /* 0x000fe40000010072 */
[----:B------:R-:W-:Y:S02]  /*2db0*/  FFMA.FTZ R112, R43, R112, 1 ;  /* 0x3f8000002b707423 */ /* 0x000fe40000010070 */
        /* <DEDUP_REMOVED lines=8> */
[----:B------:R-:W-:-:S02]  /*2e40*/  FADD.FTZ R3, -R99, 1 ;  /* 0x3f80000063037421 */ /* 0x000fc40000010100 */
[----:B---3--:R-:W-:Y:S02]  /*2e50*/  FADD.FTZ R122, -R124, 1 ;  /* 0x3f8000007c7a7421 */ /* 0x008fe40000010100 */
[----:B0-----:R-:W-:Y:S02]  /*2e60*/  FADD.FTZ R101, -R105, 1 ;  /* 0x3f80000069657421 */ /* 0x001fe40000010100 */
[----:B------:R-:W-:Y:S02]  /*2e70*/  FMUL.FTZ R114, R114, R5 ;  /* 0x0000000572727220 */ /* 0x000fe40000410000 */
[----:B------:R-:W-:Y:S02]  /*2e80*/  FMUL.FTZ R118, R118, R103 ;  /* 0x0000006776767220 */ /* 0x000fe40000410000 */
[----:B------:R-:W-:Y:S02]  /*2e90*/  FFMA.FTZ R5, R38, R3, 1 ;  /* 0x3f80000026057423 */ /* 0x000fe40000010003 */
[----:B------:R-:W-:-:S02]  /*2ea0*/  FFMA.FTZ R126, R21, R122, 1 ;  /* 0x3f800000157e7423 */ /* 0x000fc4000001007a */
[----:B------:R-:W-:Y:S02]  /*2eb0*/  FFMA.FTZ R103, R20, R101, 1 ;  /* 0x3f80000014677423 */ /* 0x000fe40000010065 */
[----:B-1----:R-:W-:Y:S02]  /*2ec0*/  FADD.FTZ R120, -R98, 1 ;  /* 0x3f80000062787421 */ /* 0x002fe40000010100 */
[----:B------:R-:W-:Y:S02]  /*2ed0*/  FMUL.FTZ R3, R28, R97 ;  /* 0x000000611c037220 */ /* 0x000fe40000410000 */
[----:B------:R-:W-:Y:S02]  /*2ee0*/  FMUL.FTZ R122, R29, R96 ;  /* 0x000000601d7a7220 */ /* 0x000fe40000410000 */
[----:B------:R-:W-:Y:S02]  /*2ef0*/  FMUL.FTZ R101, R30, R95 ;  /* 0x0000005f1e657220 */ /* 0x000fe40000410000 */
[----:B------:R-:W-:Y:S01]  /*2f00*/  FMUL.FTZ R128, R31, R82 ;  /* 0x000000521f807220 */ /* 0x000fe20000410000 */
[----:B------:R-:W-:Y:S01]  /*2f10*/  ISETP.NE.AND P1, PT, R220, RZ, PT ;  /* 0x000000ffdc00720c */ /* 0x000fe20003f25270 */
[----:B------:R-:W-:-:S02]  /*2f20*/  FFMA.FTZ R120, R39, R120, 1 ;  /* 0x3f80000027787423 */ /* 0x000fc40000010078 */
[----:B------:R-:W-:Y:S02]  /*2f30*/  FMUL.FTZ R3, R98, R3 ;  /* 0x0000000362037220 */ /* 0x000fe40000410000 */
[----:B------:R-:W-:Y:S02]  /*2f40*/  FMUL.FTZ R122, R99, R122 ;  /* 0x0000007a637a7220 */ /* 0x000fe40000410000 */
[----:B------:R-:W-:Y:S02]  /*2f50*/  FMUL.FTZ R101, R124, R101 ;  /* 0x000000657c657220 */ /* 0x000fe40000410000 */
[----:B------:R-:W-:Y:S02]  /*2f60*/  FMUL.FTZ R128, R105, R128 ;  /* 0x0000008069807220 */ /* 0x000fe40000410000 */
[----:B------:R-:W-:Y:S02]  /*2f70*/  FMUL.FTZ R120, R3, R120 ;  /* 0x0000007803787220 */ /* 0x000fe40000410000 */
[----:B------:R-:W-:-:S02]  /*2f80*/  FMUL.FTZ R122, R122, R5 ;  /* 0x000000057a7a7220 */ /* 0x000fc40000410000 */
[----:B------:R-:W-:Y:S02]  /*2f90*/  FMUL.FTZ R126, R101, R126 ;  /* 0x0000007e657e7220 */ /* 0x000fe40000410000 */
[----:B------:R-:W-:Y:S01]  /*2fa0*/  FMUL.FTZ R128, R128, R103 ;  /* 0x0000006780807220 */ /* 0x000fe20000410000 */
[----:B------:R0:W-:Y:S04]  /*2fb0*/  STS [R93.X4+0x8], R100 ;  /* 0x000008645d007388 */ /* 0x0001e80000004800 */
[----:B------:R-:W-:Y:S04]  /*2fc0*/  STS [R93.X4], R2 ;  /* 0x000000025d007388 */ /* 0x000fe80000004800 */
[----:B------:R-:W-:Y:S01]  /*2fd0*/  STS [R93.X4+0x4], R4 ;  /* 0x000004045d007388 */ /* 0x000fe20000004800 */
[----:B0-----:R-:W-:-:S03]  /*2fe0*/  MOV R100, UR7 ;  /* 0x0000000700647c02 */ /* 0x001fc60008000f00 */
        /* <DEDUP_REMOVED lines=32> */
[----:B------:R-:W0:Y:S01]  /*31f0*/  LDS R135, [0x2100] ;  /* 0x00210000ff877984 */ /* 0x000e220000000800 */
[----:B------:R-:W-:Y:S01]  /*3200*/  UIMAD UR16, UR38, UR30, URZ ;  /* 0x0000001e261072a4 */ /* 0x000fe2000f8e023f */
[----:B------:R-:W-:Y:S01]  /*3210*/  IADD3 R248, P2, R94, UR27, RZ ;  /* 0x0000001b5ef87c10 */ /* 0x000fe2000ff5e0ff */
[----:B------:R-:W-:-:S02]  /*3220*/  UIMAD.WIDE.U32 UR14, UR33, UR30, URZ ;  /* 0x0000001e210e72a5 */ /* 0x000fc4000f8e003f */
[----:B------:R-:W-:Y:S01]  /*3230*/  UIMAD UR17, UR33, UR31, UR16 ;  /* 0x0000001f211172a4 */ /* 0x000fe2000f8e0210 */
[----:B------:R-:W-:Y:S01]  /*3240*/  IADD3.X R249, R252, UR37, RZ, P2, !PT ;  /* 0x00000025fcf97c10 */ /* 0x000fe200097fe4ff */
[----:B------:R-:W-:Y:S02]  /*3250*/  BSSY B0, `(.L_x_65) ;  /* 0x0000010000007945 */ /* 0x000fe40003800000 */
[----:B------:R-:W-:Y:S01]  /*3260*/  UIADD3 UR16, UR15, UR17, URZ ;  /* 0x000000110f107290 */ /* 0x000fe2000fffe03f */
        /* <DEDUP_REMOVED lines=14> */
.L_x_66:
[----:B------:R-:W-:Y:S05]  /*3350*/  BSYNC B0 ;  /* 0x0000000000007941 */ /* 0x000fea0003800000 */
.L_x_65:
        /* <DEDUP_REMOVED lines=12> */
[----:B------:R-:W-:Y:S01]  /*3420*/  FMUL.FTZ R51, R51, R60 ;  /* 0x0000003c33337220 */ /* 0x000fe20000410000 */
[----:B------:R-:W-:Y:S01]  /*3430*/  ISETP.GE.AND P6, PT, R11, R135, PT ;  /* 0x000000870b00720c */ /* 0x000fe20003fc6270 */
[----:B------:R-:W-:Y:S01]  /*3440*/  UIADD3.X UR14, UR29, UR7, UR15, UP0, !UPT ;  /* 0x000000071d0e7290 */ /* 0x000fe200087fe40f */
[----:B0-----:R-:W-:Y:S01]  /*3450*/  MOV R4, UR16 ;  /* 0x0000001000047c02 */ /* 0x001fe20008000f00 */
[----:B------:R-:W-:-:S02]  /*3460*/  FMUL.FTZ R50, R50, R63 ;  /* 0x0000003f32327220 */ /* 0x000fc40000410000 */
[----:B------:R-:W-:Y:S01]  /*3470*/  FMUL.FTZ R49, R49, R66 ;  /* 0x0000004231317220 */ /* 0x000fe20000410000 */
[----:B------:R-:W-:Y:S01]  /*3480*/  LEA R2, P2, R4, R2, 0x2 ;  /* 0x0000000204027211 */ /* 0x000fe200078410ff */
[----:B------:R-:W-:Y:S01]  /*3490*/  FMUL.FTZ R48, R48, R71 ;  /* 0x0000004730307220 */ /* 0x000fe20000410000 */
[----:B------:R-:W-:Y:S01]  /*34a0*/  MOV R5, UR14 ;  /* 0x0000000e00057c02 */ /* 0x000fe20008000f00 */
[----:B------:R-:W-:Y:S02]  /*34b0*/  FMUL.FTZ R47, R47, R70 ;  /* 0x000000462f2f7220 */ /* 0x000fe40000410000 */
[----:B------:R-:W-:Y:S01]  /*34c0*/  FMUL.FTZ R46, R46, R73 ;  /* 0x000000492e2e7220 */ /* 0x000fe20000410000 */
[----:B------:R-:W-:Y:S01]  /*34d0*/  LEA.HI.X R3, R4, R3, R5, 0x2, P2 ;  /* 0x0000000304037211 */ /* 0x000fe200010f1405 */
[----:B------:R-:W-:Y:S01]  /*34e0*/  FMUL.FTZ R45, R45, R76 ;  /* 0x0000004c2d2d7220 */ /* 0x000fe20000410000 */
[----:B------:R-:W-:Y:S01]  /*34f0*/  ISETP.GE.AND P2, PT, R6, R135, PT ;  /* 0x000000870600720c */ /* 0x000fe20003f46270 */
[----:B------:R-:W-:-:S02]  /*3500*/  FMUL.FTZ R44, R44, R79 ;  /* 0x0000004f2c2c7220 */ /* 0x000fc40000410000 */
[----:B------:R0:W-:Y:S01]  /*3510*/  @!P0 STG.E [R2.64+-0x1f00], R107 ;  /* 0xffe1006b02008986 */ /* 0x0001e2000c101922 */
[-C--:B------:R-:W-:Y:S01]  /*3520*/  ISETP.GE.AND P0, PT, R7, R135.reuse, PT ;  /* 0x000000870700720c */ /* 0x080fe20003f06270 */
[----:B------:R-:W-:Y:S02]  /*3530*/  FMUL.FTZ R43, R43, R78 ;  /* 0x0000004e2b2b7220 */ /* 0x000fe40000410000 */
[----:B------:R0:W-:Y:S01]  /*3540*/  @!P3 STG.E [R2.64+-0x1e80], R109 ;  /* 0xffe1806d0200b986 */ /* 0x0001e2000c101922 */
[----:B------:R-:W-:Y:S01]  /*3550*/  ISETP.GE.AND P3, PT, R8, R135, PT ;  /* 0x000000870800720c */ /* 0x000fe20003f66270 */
[----:B------:R-:W-:Y:S02]  /*3560*/  FMUL.FTZ R42, R42, R81 ;  /* 0x000000512a2a7220 */ /* 0x000fe40000410000 */
[----:B------:R0:W-:Y:S01]  /*3570*/  @!P4 STG.E [R2.64+-0x1c80], R117 ;  /* 0xffe380750200c986 */ /* 0x0001e2000c101922 */
[----:B------:R-:W-:Y:S01]  /*3580*/  ISETP.GE.AND P4, PT, R17, R135, PT ;  /* 0x000000871100720c */ /* 0x000fe20003f86270 */
[----:B------:R-:W-:-:S02]  /*3590*/  FMUL.FTZ R41, R41, R80 ;  /* 0x0000005029297220 */ /* 0x000fc40000410000 */
[----:B------:R0:W-:Y:S01]  /*35a0*/  @!P2 STG.E [R2.64+-0x1e00], R111 ;  /* 0xffe2006f0200a986 */ /* 0x0001e2000c101922 */
[----:B------:R-:W-:Y:S01]  /*35b0*/  ISETP.GE.AND P2, PT, R12, R135, PT ;  /* 0x000000870c00720c */ /* 0x000fe20003f46270 */
[----:B------:R-:W-:Y:S02]  /*35c0*/  FMUL.FTZ R40, R40, R83 ;  /* 0x0000005328287220 */ /* 0x000fe40000410000 */
[----:B------:R0:W-:Y:S01]  /*35d0*/  @!P0 STG.E [R2.64+-0x1d80], R113 ;  /* 0xffe2807102008986 */ /* 0x0001e2000c101922 */
[-C--:B------:R-:W-:Y:S01]  /*35e0*/  ISETP.GE.AND P0, PT, R13, R135.reuse, PT ;  /* 0x000000870d00720c */ /* 0x080fe20003f06270 */
[----:B------:R-:W-:Y:S02]  /*35f0*/  FMUL.FTZ R39, R39, R98 ;  /* 0x0000006227277220 */ /* 0x000fe40000410000 */
[----:B------:R0:W-:Y:S01]  /*3600*/  @!P3 STG.E [R2.64+-0x1d00], R115 ;  /* 0xffe300730200b986 */ /* 0x0001e2000c101922 */
        /* <DEDUP_REMOVED lines=12> */
[----:B------:R-:W-:Y:S01]  /*36d0*/  ISETP.NE.U32.AND P0, PT, RZ, c[0x0][0x270], PT ;  /* 0x00009c00ff007a0c */ /* 0x000fe20003f05070 */
[----:B------:R-:W-:Y:S02]  /*36e0*/  FMUL.FTZ R21, R36, R50 ;  /* 0x0000003224157220 */ /* 0x000fe40000410000 */
[----:B------:R0:W-:Y:S01]  /*36f0*/  @!P5 STG.E [R2.64+-0x1a00], R127 ;  /* 0xffe6007f0200d986 */ /* 0x0001e2000c101922 */
[----:B------:R-:W-:Y:S01]  /*3700*/  ISETP.NE.AND.EX P0, PT, RZ, c[0x0][0x274], PT, P0 ;  /* 0x00009d00ff007a0c */ /* 0x000fe20003f05300 */
[----:B------:R-:W-:Y:S02]  /*3710*/  FMUL.FTZ R60, R35, R49 ;  /* 0x00000031233c7220 */ /* 0x000fe40000410000 */
[----:B------:R0:W-:Y:S01]  /*3720*/  @!P6 STG.E [R2.64+-0x1980], R129 ;  /* 0xffe680810200e986 */ /* 0x0001e2000c101922 */
[----:B------:R-:W-:Y:S02]  /*3730*/  FMUL.FTZ R63, R34, R48 ;  /* 0x00000030223f7220 */ /* 0x000fe40000410000 */
[----:B------:R-:W-:Y:S01]  /*3740*/  FMUL.FTZ R66, R33, R47 ;  /* 0x0000002f21427220 */ /* 0x000fe20000410000 */
[----:B------:R0:W-:Y:S01]  /*3750*/  @!P2 STG.E [R2.64+-0x1900], R131 ;  /* 0xffe700830200a986 */ /* 0x0001e2000c101922 */
[----:B------:R-:W-:-:S02]  /*3760*/  FMUL.FTZ R71, R32, R46 ;  /* 0x0000002e20477220 */ /* 0x000fc40000410000 */
[----:B------:R-:W-:Y:S01]  /*3770*/  FMUL.FTZ R22, R22, R45 ;  /* 0x0000002d16167220 */ /* 0x000fe20000410000 */
[----:B------:R0:W-:Y:S01]  /*3780*/  @!P3 STG.E [R2.64+-0x1f80], R103 ;  /* 0xffe080670200b986 */ /* 0x0001e2000c101922 */
[----:B------:R-:W-:Y:S02]  /*3790*/  FMUL.FTZ R23, R23, R44 ;  /* 0x0000002c17177220 */ /* 0x000fe40000410000 */
[----:B------:R-:W-:Y:S01]  /*37a0*/  FMUL.FTZ R24, R24, R43 ;  /* 0x0000002b18187220 */ /* 0x000fe20000410000 */
[----:B------:R0:W-:Y:S01]  /*37b0*/  @!P4 STG.E [R2.64+-0x1880], R133 ;  /* 0xffe780850200c986 */ /* 0x0001e2000c101922 */
[----:B------:R-:W-:Y:S02]  /*37c0*/  FMUL.FTZ R73, R25, R42 ;  /* 0x0000002a19497220 */ /* 0x000fe40000410000 */
[----:B------:R-:W-:Y:S02]  /*37d0*/  FMUL.FTZ R70, R26, R41 ;  /* 0x000000291a467220 */ /* 0x000fe40000410000 */
[----:B------:R-:W-:-:S02]  /*37e0*/  FMUL.FTZ R79, R27, R40 ;  /* 0x000000281b4f7220 */ /* 0x000fc40000410000 */
[----:B------:R-:W-:Y:S02]  /*37f0*/  FMUL.FTZ R76, R28, R39 ;  /* 0x000000271c4c7220 */ /* 0x000fe40000410000 */
[----:B------:R-:W-:Y:S02]  /*3800*/  FMUL.FTZ R81, R29, R38 ;  /* 0x000000261d517220 */ /* 0x000fe40000410000 */
[----:B------:R-:W-:Y:S02]  /*3810*/  FMUL.FTZ R78, R30, R124 ;  /* 0x0000007c1e4e7220 */ /* 0x000fe40000410000 */
[----:B------:R-:W-:Y:S01]  /*3820*/  FMUL.FTZ R83, R31, R105 ;  /* 0x000000691f537220 */ /* 0x000fe20000410000 */
[----:B------:R-:W-:Y:S05]  /*3830*/  @!P0 BRA `(.L_x_67) ;  /* 0x0000077000008947 */ /* 0x000fea0003800000 */
[----:B0-----:R-:W-:Y:S01]  /*3840*/  BAR.SYNC.DEFER_BLOCKING 0x0 ;  /* 0x0000000000007b1d */ /* 0x001fe20000010000 */
[----:B------:R-:W-:Y:S02]  /*3850*/  FMUL.FTZ R52, R51, R52 ;  /* 0x0000003433347220 */ /* 0x000fe40000410000 */
[----:B------:R-:W-:-:S02]  /*3860*/  FMUL.FTZ R50, R50, R61 ;  /* 0x0000003d32327220 */ /* 0x000fc40000410000 */
[----:B------:R-:W-:Y:S01]  /*3870*/  FMUL.FTZ R62, R49, R62 ;  /* 0x0000003e313e7220 */ /* 0x000fe20000410000 */
[----:B------:R-:W-:Y:S01]  /*3880*/  ULDC.64 UR16, c[0x0][0x210] ;  /* 0x0000840000107ab9 */ /* 0x000fe20000000a00 */
[----:B------:R-:W-:Y:S01]  /*3890*/  FMUL.FTZ R48, R48, R65 ;  /* 0x0000004130307220 */ /* 0x000fe20000410000 */
[----:B------:R-:W-:Y:S01]  /*38a0*/  UIMAD UR7, UR38, UR16, URZ ;  /* 0x00000010260772a4 */ /* 0x000fe2000f8e023f */
[----:B------:R-:W-:Y:S01]  /*38b0*/  FMUL.FTZ R64, R47, R64 ;  /* 0x000000402f407220 */ /* 0x000fe20000410000 */
[----:B------:R-:W-:Y:S01]  /*38c0*/  UIMAD.WIDE.U32 UR14, UR33, UR16, URZ ;  /* 0x00000010210e72a5 */ /* 0x000fe2000f8e003f */
[----:B------:R-:W-:Y:S01]  /*38d0*/  FMUL.FTZ R46, R46, R69 ;  /* 0x000000452e2e7220 */ /* 0x000fe20000410000 */
[----:B------:R-:W-:Y:S01]  /*38e0*/  UIMAD UR16, UR33, UR17, UR7 ;  /* 0x00000011211072a4 */ /* 0x000fe2000f8e0207 */
[----:B------:R-:W-:Y:S01]  /*38f0*/  FMUL.FTZ R2, R45, R67 ;  /* 0x000000432d027220 */ /* 0x000fe20000410000 */
[----:B------:R-:W-:Y:S01]  /*3900*/  BSSY B0, `(.L_x_68) ;  /* 0x000003f000007945 */ /* 0x000fe20003800000 */
[----:B------:R-:W-:Y:S01]  /*3910*/  FMUL.FTZ R44, R44, R68 ;  /* 0x000000442c2c7220 */ /* 0x000fe20000410000 */
[----:B------:R-:W-:Y:S01]  /*3920*/  UIADD3 UR7, UR15, UR16, URZ ;  /* 0x000000100f077290 */ /* 0x000fe2000fffe03f */
[----:B------:R-:W-:-:S02]  /*3930*/  FMUL.FTZ R4, R43, R75 ;  /* 0x0000004b2b047220 */ /* 0x000fc40000410000 */
[----:B------:R-:W-:Y:S02]  /*3940*/  FMUL.FTZ R42, R42, R72 ;  /* 0x000000482a2a7220 */ /* 0x000fe40000410000 */
[----:B------:R-:W-:Y:S02]  /*3950*/  FMUL.FTZ R26, R41, R77 ;  /* 0x0000004d291a7220 */ /* 0x000fe40000410000 */
[----:B------:R-:W-:Y:S01]  /*3960*/  FMUL.FTZ R40, R40, R74 ;  /* 0x0000004a28287220 */ /* 0x000fe20000410000 */
[----:B------:R-:W-:Y:S01]  /*3970*/  STS [R93.X4], R52 ;  /* 0x000000345d007388 */ /* 0x000fe20000004800 */
[----:B------:R-:W-:Y:S02]  /*3980*/  FMUL.FTZ R28, R39, R97 ;  /* 0x00000061271c7220 */ /* 0x000fe40000410000 */
[----:B------:R-:W-:Y:S01]  /*3990*/  FMUL.FTZ R38, R38, R96 ;  /* 0x0000006026267220 */ /* 0x000fe20000410000 */
[----:B------:R-:W-:Y:S01]  /*39a0*/  STS [R93.X4+0x4], R50 ;  /* 0x000004325d007388 */ /* 0x000fe20000004800 */
[----:B------:R-:W-:-:S02]  /*39b0*/  FMUL.FTZ R124, R124, R95 ;  /* 0x0000005f7c7c7220 */ /* 0x000fc40000410000 */
[----:B------:R-:W-:Y:S01]  /*39c0*/  FMUL.FTZ R82, R105, R82 ;  /* 0x0000005269527220 */ /* 0x000fe20000410000 */
        /* <DEDUP_REMOVED lines=50> */
.L_x_69:
[----:B------:R-:W-:Y:S05]  /*3cf0*/  BSYNC B0 ;  /* 0x0000000000007941 */ /* 0x000fea0003800000 */
.L_x_68:
[----:B------:R-:W-:Y:S01]  /*3d00*/  ULDC.64 UR16, c[0x0][0x218] ;  /* 0x0000860000107ab9 */ /* 0x000fe20000000a00 */
[----:B------:R-:W-:Y:S01]  /*3d10*/  LEA R2, P0, R94, c[0x0][0x270], 0x2 ;  /* 0x00009c005e027a11 */ /* 0x000fe200078010ff */
[----:B------:R-:W-:Y:S01]  /*3d20*/  UMOV UR15, UR7 ;  /* 0x00000007000f7c82 */ /* 0x000fe20008000000 */
[-C--:B------:R-:W-:Y:S01]  /*3d30*/  ISETP.GE.AND P4, PT, R18, R67.reuse, PT ;  /* 0x000000431200720c */ /* 0x080fe20003f86270 */
[----:B------:R-:W-:Y:S01]  /*3d40*/  UIMAD.WIDE.U32 UR14, UR18, UR16, UR14 ;  /* 0x00000010120e72a5 */ /* 0x000fe2000f8e000e */
[-C--:B------:R-:W-:Y:S01]  /*3d50*/  ISETP.GE.AND P3, PT, R19, R67.reuse, PT ;  /* 0x000000431300720c */ /* 0x080fe20003f66270 */
[----:B------:R-:W-:Y:S01]  /*3d60*/  UIMAD UR7, UR19, UR16, URZ ;  /* 0x00000010130772a4 */ /* 0x000fe2000f8e023f */
[-C--:B------:R-:W-:Y:S01]  /*3d70*/  ISETP.GE.AND P2, PT, R0, R67.reuse, PT ;  /* 0x000000430000720c */ /* 0x080fe20003f46270 */
[----:B------:R-:W-:Y:S01]  /*3d80*/  UIADD3 UR16, UP0, UR28, UR14, URZ ;  /* 0x0000000e1c107290 */ /* 0x000fe2000ff1e03f */
[----:B------:R-:W-:Y:S01]  /*3d90*/  LEA.HI.X R3, R94, c[0x0][0x274], R252, 0x2, P0 ;  /* 0x00009d005e037a11 */ /* 0x000fe200000f14fc */
[----:B------:R-:W-:Y:S01]  /*3da0*/  UIMAD UR7, UR18, UR17, UR7 ;  /* 0x00000011120772a4 */ /* 0x000fe2000f8e0207 */
[----:B------:R-:W-:-:S02]  /*3db0*/  ISETP.GE.AND P6, PT, R7, R67, PT ;  /* 0x000000430700720c */ /* 0x000fc40003fc6270 */
[----:B------:R-:W-:Y:S01]  /*3dc0*/  ISETP.GE.AND P5, PT, R8, R67, PT ;  /* 0x000000430800720c */ /* 0x000fe20003fa6270 */
[----:B------:R-:W-:Y:S01]  /*3dd0*/  UIADD3.X UR14, UR29, UR7, UR15, UP0, !UPT ;  /* 0x000000071d0e7290 */ /* 0x000fe200087fe40f */
[----:B0-----:R-:W-:-:S04]  /*3de0*/  MOV R4, UR16 ;  /* 0x0000001000047c02 */ /* 0x001fc80008000f00 */
[----:B------:R-:W-:Y:S02]  /*3df0*/  LEA R2, P0, R4, R2, 0x2 ;  /* 0x0000000204027211 */ /* 0x000fe400078010ff */
[----:B------:R-:W-:-:S04]  /*3e00*/  MOV R5, UR14 ;  /* 0x0000000e00057c02 */ /* 0x000fc80008000f00 */
[----:B------:R-:W-:Y:S02]  /*3e10*/  LEA.HI.X R3, R4, R3, R5, 0x2, P0 ;  /* 0x0000000304037211 */ /* 0x000fe400000f1405 */
[----:B------:R-:W-:-:S03]  /*3e20*/  ISETP.GE.AND P0, PT, R6, R67, PT ;  /* 0x000000430600720c */ /* 0x000fc60003f06270 */
[----:B------:R0:W-:Y:S01]  /*3e30*/  @!P4 STG.E [R2.64+-0x1f80], R27 ;  /* 0xffe0801b0200c986 */ /* 0x0001e2000c101922 */
        /* <DEDUP_REMOVED lines=17> */
[----:B------:R0:W-:Y:S04]  /*3f50*/  @!P0 STG.E [R2.64+-0x1b00], R45 ;  /* 0xffe5002d02008986 */ /* 0x0001e8000c101922 */
[----:B------:R0:W-:Y:S04]  /*3f60*/  @!P6 STG.E [R2.64+-0x1a80], R47 ;  /* 0xffe5802f0200e986 */ /* 0x0001e8000c101922 */
[----:B------:R0:W-:Y:S04]  /*3f70*/  @!P5 STG.E [R2.64+-0x1a00], R49 ;  /* 0xffe600310200d986 */ /* 0x0001e8000c101922 */
[----:B------:R0:W-:Y:S04]  /*3f80*/  @!P4 STG.E [R2.64+-0x1980], R51 ;  /* 0xffe680330200c986 */ /* 0x0001e8000c101922 */
[----:B------:R0:W-:Y:S04]  /*3f90*/  @!P3 STG.E [R2.64+-0x1900], R61 ;  /* 0xffe7003d0200b986 */ /* 0x0001e8000c101922 */
[----:B------:R0:W-:Y:S02]  /*3fa0*/  @!P2 STG.E [R2.64+-0x1880], R65 ;  /* 0xffe780410200a986 */ /* 0x0001e4000c101922 */
.L_x_67:
[----:B0-----:R-:W-:Y:S01]  /*3fb0*/  FFMA.FTZ R251, R219, R20, R251 ;  /* 0x00000014dbfb7223 */ /* 0x001fe200000100fb */
[----:B------:R-:W-:Y:S01]  /*3fc0*/  MOV R0, c[0x0][0x16c] ;  /* 0x00005b0000007a02 */ /* 0x000fe20000000f00 */
[----:B------:R-:W-:Y:S01]  /*3fd0*/  BAR.SYNC.DEFER_BLOCKING 0x0 ;  /* 0x0000000000007b1d */ /* 0x000fe20000010000 */
[----:B------:R-:W-:Y:S01]  /*3fe0*/  HFMA2.MMA R48, -RZ, RZ, 0, 0 ;  /* 0x00000000ff307435 */ /* 0x000fe200000001ff */
[----:B------:R-:W-:Y:S01]  /*3ff0*/  FFMA.FTZ R251, R186, R21, R251 ;  /* 0x00000015bafb7223 */ /* 0x000fe200000100fb */
[----:B------:R-:W-:Y:S01]  /*4000*/  ISETP.GE.AND P0, PT, R0, 0x1, PT ;  /* 0x000000010000780c */ /* 0x000fe20003f06270 */
[----:B------:R-:W-:Y:S01]  /*4010*/  FMUL.FTZ R170, R20, UR4 ;  /* 0x0000000414aa7c20 */ /* 0x000fe20008410000 */
[----:B------:R-:W-:Y:S01]  /*4020*/  CS2R R46, SRZ ;  /* 0x00000000002e7805 */ /* 0x000fe2000001ff00 */
[----:B------:R-:W-:Y:S01]  /*4030*/  FFMA.FTZ R251, R185, R60, R251 ;  /* 0x0000003cb9fb7223 */ /* 0x000fe200000100fb */
[----:B------:R-:W-:Y:S01]  /*4040*/  CS2R R44, SRZ ;  /* 0x00000000002c7805 */ /* 0x000fe2000001ff00 */
        /* <DEDUP_REMOVED lines=11> */
[----:B------:R-:W-:Y:S01]  /*4100*/  MOV R33, RZ ;  /* 0x000000ff00217202 */ /* 0x000fe20000000f00 */
[----:B------:R-:W-:-:S02]  /*4110*/  FMUL.FTZ R166, R66, UR4 ;  /* 0x0000000442a67c20 */ /* 0x000fc40008410000 */
[----:B------:R-:W-:Y:S02]  /*4120*/  FFMA.FTZ R251, R181, R22, R251 ;  /* 0x00000016b5fb7223 */ /* 0x000fe400000100fb */
[----:B------:R-:W-:Y:S02]  /*4130*/  FMUL.FTZ R165, R71, UR4 ;  /* 0x0000000447a57c20 */ /* 0x000fe40008410000 */
[----:B------:R-:W-:Y:S02]  /*4140*/  FFMA.FTZ R251, R180, R23, R251 ;  /* 0x00000017b4fb7223 */ /* 0x000fe400000100fb */
[----:B------:R-:W-:Y:S02]  /*4150*/  FMUL.FTZ R164, R22, UR4 ;  /* 0x0000000416a47c20 */ /* 0x000fe40008410000 */
[----:B------:R-:W-:Y:S02]  /*4160*/  FFMA.FTZ R251, R179, R24, R251 ;  /* 0x00000018b3fb7223 */ /* 0x000fe400000100fb */
        /* <DEDUP_REMOVED lines=13> */
[----:B------:R-:W-:Y:S02]  /*4240*/  FMUL.FTZ R50, R78, UR4 ;  /* 0x000000044e327c20 */ /* 0x000fe40008410000 */
[----:B------:R-:W-:Y:S02]  /*4250*/  FMUL.FTZ R49, R83, UR4 ;  /* 0x0000000453317c20 */ /* 0x000fe40008410000 */
[----:B------:R-:W-:Y:S01]  /*4260*/  FFMA.FTZ R251, R172, R83, R251 ;  /* 0x00000053acfb7223 */ /* 0x000fe200000100fb */
[----:B------:R-:W-:Y:S05]  /*4270*/  @!P0 BRA `(.L_x_70) ;  /* 0x000069a000008947 */ /* 0x000fea0003800000 */
[----:B------:R-:W-:Y:S01]  /*4280*/  UIADD3 UR32, UR26, -0x1, URZ ;  /* 0xffffffff1a207890 */ /* 0x000fe2000fffe03f */
[----:B------:R-:W-:Y:S01]  /*4290*/  FADD.FTZ R16, R92, UR5 ;  /* 0x000000055c107e21 */ /* 0x000fe20008010000 */
[----:B------:R-:W-:Y:S01]  /*42a0*/  MOV R48, RZ ;  /* 0x000000ff00307202 */ /* 0x000fe20000000f00 */
[----:B------:R-:W-:Y:S01]  /*42b0*/  FADD.FTZ R15, R91, UR5 ;  /* 0x000000055b0f7e21 */ /* 0x000fe20008010000 */
[----:B------:R-:W-:Y:S01]  /*42c0*/  ULEA.HI UR7, UR32, UR32, URZ, 0x1 ;  /* 0x0000002020077291 */ /* 0x000fe2000f8f083f */
[----:B------:R-:W-:-:S02]  /*42d0*/  FADD.FTZ R14, R90, UR5 ;  /* 0x000000055a0e7e21 */ /* 0x000fc40008010000 */
[----:B------:R-:W-:Y:S01]  /*42e0*/  FADD.FTZ R13, R89, UR5 ;  /* 0x00000005590d7e21 */ /* 0x000fe20008010000 */
[----:B------:R-:W-:Y:S01]  /*42f0*/  ULOP3.LUT UR7, UR7, 0xfffffe, URZ, 0xc0, !UPT ;  /* 0x00fffffe07077892 */ /* 0x000fe2000f8ec03f */
[----:B------:R-:W-:Y:S02]  /*4300*/  FADD.FTZ R12, R88, UR5 ;  /* 0x00000005580c7e21 */ /* 0x000fe40008010000 */
[----:B------:R-:W-:Y:S01]  /*4310*/  FADD.FTZ R11, R87, UR5 ;  /* 0x00000005570b7e21 */ /* 0x000fe20008010000 */
[----:B------:R-:W-:Y:S01]  /*4320*/  UIADD3 UR32, UR32, -UR7, URZ ;  /* 0x8000000720207290 */ /* 0x000fe2000fffe03f */
[----:B------:R-:W-:Y:S02]  /*4330*/  FADD.FTZ R10, R86, UR5 ;  /* 0x00000005560a7e21 */ /* 0x000fe40008010000 */
        /* <DEDUP_REMOVED lines=42> */
.L_x_107:
[----:B------:R-:W-:Y:S02]  /*45e0*/  ULDC.64 UR30, c[0x0][0x180] ;  /* 0x00006000001e7ab9 */ /* 0x000fe40000000a00 */
[----:B------:R-:W-:Y:S02]  /*45f0*/  UIMAD UR14, UR19, UR30, URZ ;  /* 0x0000001e130e72a4 */ /* 0x000fe4000f8e023f */
[----:B------:R-:W-:Y:S02]  /*4600*/  UIMAD.WIDE.U32 UR16, UR18, UR30, URZ ;  /* 0x0000001e121072a5 */ /* 0x000fe4000f8e003f */
[----:B------:R-:W-:-:S02]  /*4610*/  UIMAD UR30, UR18, UR31, UR14 ;  /* 0x0000001f121e72a4 */ /* 0x000fc4000f8e020e */
[----:B------:R-:W-:Y:S02]  /*4620*/  USHF.R.S32.HI UR39, URZ, 0x1f, UR7 ;  /* 0x0000001f3f277899 */ /* 0x000fe40008011407 */
[----:B------:R-:W-:Y:S02]  /*4630*/  ULDC.64 UR14, c[0x0][0x188] ;  /* 0x00006200000e7ab9 */ /* 0x000fe40000000a00 */
[----:B------:R-:W-:Y:S02]  /*4640*/  UIADD3 UR17, UR17, UR30, URZ ;  /* 0x0000001e11117290 */ /* 0x000fe4000fffe03f */
[----:B------:R-:W-:Y:S02]  /*4650*/  UIMAD UR30, UR39, UR14, URZ ;  /* 0x0000000e271e72a4 */ /* 0x000fe4000f8e023f */
[----:B------:R-:W-:Y:S02]  /*4660*/  ULDC.64 UR36, c[0x0][0x220] ;  /* 0x0000880000247ab9 */ /* 0x000fe40000000a00 */
[----:B------:R-:W-:-:S02]  /*4670*/  UIMAD UR30, UR7, UR15, UR30 ;  /* 0x0000000f071e72a4 */ /* 0x000fc4000f8e021e */
[----:B------:R-:W-:-:S04]  /*4680*/  UIMAD.WIDE.U32 UR14, UR7, UR14, UR16 ;  /* 0x0000000e070e72a5 */ /* 0x000fc8000f8e0010 */
[----:B------:R-:W-:Y:S02]  /*4690*/  UIADD3 UR16, UR15, UR30, URZ ;  /* 0x0000001e0f107290 */ /* 0x000fe4000fffe03f */
[----:B------:R-:W-:-:S04]  /*46a0*/  ULEA UR15, UP0, UR14, UR36, 0x3 ;  /* 0x000000240e0f7291 */ /* 0x000fc8000f80183f */
[----:B------:R-:W-:Y:S02]  /*46b0*/  ULEA.HI.X UR14, UR14, UR37, UR16, 0x3, UP0 ;  /* 0x000000250e0e7291 */ /* 0x000fe400080f1c10 */
[----:B------:R-:W-:Y:S01]  /*46c0*/  MOV R60, UR15 ;  /* 0x0000000f003c7c02 */ /* 0x000fe20008000f00 */
[----:B------:R-:W-:Y:S01]  /*46d0*/  FADD.FTZ R66, R92, UR5 ;  /* 0x000000055c427e21 */ /* 0x000fe20008010000 */
[----:B------:R-:W-:Y:S02]  /*46e0*/  ULDC.64 UR16, c[0x0][0x198] ;  /* 0x0000660000107ab9 */ /* 0x000fe40000000a00 */
[----:B------:R-:W-:-:S06]  /*46f0*/  MOV R61, UR14 ;  /* 0x0000000e003d7c02 */ /* 0x000fcc0008000f00 */
[----:B------:R-:W2:Y:S01]  /*4700*/  LDG.E.64 R60, [R60.64] ;  /* 0x000000223c3c7981 */ /* 0x000ea2000c1e1b00 */
[----:B------:R-:W-:Y:S01]  /*4710*/  FADD.FTZ R146, R90, UR5 ;  /* 0x000000055a927e21 */ /* 0x000fe20008010000 */
[----:B------:R-:W-:Y:S01]  /*4720*/  UIMAD UR14, UR19, UR16, URZ ;  /* 0x00000010130e72a4 */ /* 0x000fe2000f8e023f */
[----:B------:R-:W-:Y:S01]  /*4730*/  FADD.FTZ R148, R91, UR5 ;  /* 0x000000055b947e21 */ /* 0x000fe20008010000 */
[----:B------:R-:W-:Y:S01]  /*4740*/  UIMAD.WIDE.U32 UR36, UR18, UR16, URZ ;  /* 0x00000010122472a5 */ /* 0x000fe2000f8e003f */
[----:B------:R-:W-:Y:S01]  /*4750*/  FADD.FTZ R74, R89, UR5 ;  /* 0x00000005594a7e21 */ /* 0x000fe20008010000 */
[----:B------:R-:W-:Y:S01]  /*4760*/  UIMAD UR42, UR18, UR17, UR14 ;  /* 0x00000011122a72a4 */ /* 0x000fe2000f8e020e */
[----:B------:R-:W-:Y:S01]  /*4770*/  FADD.FTZ R144, R88, UR5 ;  /* 0x0000000558907e21 */ /* 0x000fe20008010000 */
[----:B------:R-:W-:Y:S01]  /*4780*/  ISETP.NE.AND P2, PT, R220, RZ, PT ;  /* 0x000000ffdc00720c */ /* 0x000fe20003f45270 */
[----:B------:R-:W-:Y:S01]  /*4790*/  FADD.FTZ R142, R87, UR5 ;  /* 0x00000005578e7e21 */ /* 0x000fe20008010000 */
[----:B------:R-:W-:Y:S01]  /*47a0*/  ULDC.64 UR14, c[0x0][0x1b8] ;  /* 0x00006e00000e7ab9 */ /* 0x000fe20000000a00 */
[----:B------:R-:W-:Y:S01]  /*47b0*/  FADD.FTZ R140, R86, UR5 ;  /* 0x00000005568c7e21 */ /* 0x000fe20008010000 */
[----:B------:R-:W-:Y:S01]  /*47c0*/  UIMAD UR16, UR19, UR14, URZ ;  /* 0x0000000e131072a4 */ /* 0x000fe2000f8e023f */
[----:B------:R-:W-:Y:S01]  /*47d0*/  FADD.FTZ R76, R85, UR5 ;  /* 0x00000005554c7e21 */ /* 0x000fe20008010000 */
[----:B------:R-:W-:Y:S01]  /*47e0*/  UIMAD.WIDE.U32 UR30, UR18, UR14, URZ ;  /* 0x0000000e121e72a5 */ /* 0x000fe2000f8e003f */
[----:B------:R-:W-:Y:S01]  /*47f0*/  FADD.FTZ R78, R59, UR5 ;  /* 0x000000053b4e7e21 */ /* 0x000fe20008010000 */
[----:B------:R-:W-:Y:S01]  /*4800*/  UIMAD UR44, UR18, UR15, UR16 ;  /* 0x0000000f122c72a4 */ /* 0x000fe2000f8e0210 */
[----:B------:R-:W-:Y:S01]  /*4810*/  FADD.FTZ R136, R58, UR5 ;  /* 0x000000053a887e21 */ /* 0x000fe20008010000 */
[----:B------:R-:W-:Y:S01]  /*4820*/  UIADD3 UR37, UR37, UR42, URZ ;  /* 0x0000002a25257290 */ /* 0x000fe2000fffe03f */
[----:B------:R-:W-:Y:S01]  /*4830*/  FADD.FTZ R138, R84, UR5 ;  /* 0x00000005548a7e21 */ /* 0x000fe20008010000 */
[----:B------:R-:W-:Y:S01]  /*4840*/  ULDC.64 UR16, c[0x0][0x1a0] ;  /* 0x0000680000107ab9 */ /* 0x000fe20000000a00 */
[----:B------:R-:W-:Y:S01]  /*4850*/  ISETP.NE.AND P0, PT, R220, 0x7f, PT ;  /* 0x0000007fdc00780c */ /* 0x000fe20003f05270 */
[----:B------:R-:W-:Y:S01]  /*4860*/  ULDC.64 UR14, c[0x0][0x1c0] ;  /* 0x00007000000e7ab9 */ /* 0x000fe20000000a00 */
[----:B------:R-:W-:Y:S01]  /*4870*/  FADD.FTZ R82, R57, UR5 ;  /* 0x0000000539527e21 */ /* 0x000fe20008010000 */
[----:B------:R-:W-:Y:S01]  /*4880*/  UIMAD UR43, UR39, UR16, URZ ;  /* 0x00000010272b72a4 */ /* 0x000fe2000f8e023f */
[----:B------:R-:W-:Y:S01]  /*4890*/  FADD.FTZ R134, R56, UR5 ;  /* 0x0000000538867e21 */ /* 0x000fe20008010000 */
[----:B------:R-:W-:-:S02]  /*48a0*/  UIMAD UR39, UR39, UR14, URZ ;  /* 0x0000000e272772a4 */ /* 0x000fc4000f8e023f */
[----:B------:R-:W-:Y:S02]  /*48b0*/  UIADD3 UR31, UR31, UR44, URZ ;  /* 0x0000002c1f1f7290 */ /* 0x000fe4000fffe03f */
[----:B------:R-:W-:Y:S02]  /*48c0*/  UIMAD UR43, UR7, UR17, UR43 ;  /* 0x00000011072b72a4 */ /* 0x000fe4000f8e022b */
[----:B------:R-:W-:Y:S02]  /*48d0*/  UIMAD UR39, UR7, UR15, UR39 ;  /* 0x0000000f072772a4 */ /* 0x000fe4000f8e0227 */
[----:B------:R-:W-:Y:S02]  /*48e0*/  UIMAD.WIDE.U32 UR16, UR7, UR16, UR36 ;  /* 0x00000010071072a5 */ /* 0x000fe4000f8e0024 */
[----:B------:R-:W-:Y:S02]  /*48f0*/  UIMAD.WIDE.U32 UR14, UR7, UR14, UR30 ;  /* 0x0000000e070e72a5 */ /* 0x000fe4000f8e001e */
[----:B------:R-:W-:-:S02]  /*4900*/  ULDC.64 UR36, c[0x0][0x230] ;  /* 0x00008c0000247ab9 */ /* 0x000fc40000000a00 */
[----:B------:R-:W-:Y:S02]  /*4910*/  ULDC.64 UR30, c[0x0][0x228] ;  /* 0x00008a00001e7ab9 */ /* 0x000fe40000000a00 */
        /* <DEDUP_REMOVED lines=10> */
[----:B------:R-:W5:Y:S04]  /*49c0*/  LDG.E.64 R68, [R68.64] ;  /* 0x0000002244447981 */ /* 0x000f68000c1e1b00 */
[----:B------:R-:W5:Y:S01]  /*49d0*/  LDG.E.64 R70, [R70.64] ;  /* 0x0000002246467981 */ /* 0x000f62000c1e1b00 */
[----:B------:R-:W-:Y:S01]  /*49e0*/  BSSY B0, `(.L_x_71) ;  /* 0x000004d000007945 */ /* 0x000fe20003800000 */
[----:B--2---:R-:W0:Y:S08]  /*49f0*/  R2UR UR40, R61 ;  /* 0x000000003d2873c2 */ /* 0x004e3000000e0000 */
[----:B------:R-:W1:Y:S01]  /*4a00*/  R2UR UR41, R60 ;  /* 0x000000003c2973c2 */ /* 0x000e6200000e0000 */
[----:B0-----:R-:W-:-:S02]  /*4a10*/  FMUL.FTZ R62, R66, UR40 ;  /* 0x00000028423e7c20 */ /* 0x001fc40008410000 */
[----:B------:R-:W-:Y:S02]  /*4a20*/  FMUL.FTZ R61, R146, UR40 ;  /* 0x00000028923d7c20 */ /* 0x000fe40008410000 */
[----:B------:R-:W-:Y:S02]  /*4a30*/  FMUL.RZ R64, R62, 0.15915493667125701904 ;  /* 0x3e22f9833e407820 */ /* 0x000fe4000040c000 */
[----:B------:R-:W-:Y:S02]  /*4a40*/  FMUL.RZ R65, R61, 0.15915493667125701904 ;  /* 0x3e22f9833d417820 */ /* 0x000fe4000040c000 */
[----:B------:R-:W-:Y:S01]  /*4a50*/  FMUL.FTZ R62, R148, UR40 ;  /* 0x00000028943e7c20 */ /* 0x000fe20008410000 */
[----:B------:R-:W-:Y:S01]  /*4a60*/  MUFU.SIN R81, R64 ;  /* 0x0000004000517308 */ /* 0x000fe20000000400 */
[----:B------:R-:W-:Y:S01]  /*4a70*/  FMUL.FTZ R61, R74, UR40 ;  /* 0x000000284a3d7c20 */ /* 0x000fe20008410000 */
[----:B-1----:R-:W-:Y:S01]  /*4a80*/  MOV R67, UR41 ;  /* 0x0000002900437c02 */ /* 0x002fe20008000f00 */
[----:B------:R-:W-:-:S02]  /*4a90*/  FMUL.RZ R62, R62, 0.15915493667125701904 ;  /* 0x3e22f9833e3e7820 */ /* 0x000fc4000040c000 */
[----:B------:R-:W-:Y:S02]  /*4aa0*/  FMUL.FTZ R60, R78, UR40 ;  /* 0x000000284e3c7c20 */ /* 0x000fe40008410000 */
[----:B------:R-:W-:Y:S01]  /*4ab0*/  FMUL.FTZ R67, R67, 1.4426950216293334961 ;  /* 0x3fb8aa3b43437820 */ /* 0x000fe20000410000 */
[----:B------:R0:W-:Y:S08]  /*4ac0*/  MUFU.COS R63, R64 ;  /* 0x00000040003f7308 */ /* 0x0001f00000000000 */
[----:B------:R-:W-:Y:S01]  /*4ad0*/  MUFU.SIN R125, R62 ;  /* 0x0000003e007d7308 */ /* 0x000fe20000000400 */
[----:B0-----:R-:W-:-:S02]  /*4ae0*/  FMUL.RZ R64, R61, 0.15915493667125701904 ;  /* 0x3e22f9833d407820 */ /* 0x001fc4000040c000 */
[----:B------:R-:W-:-:S05]  /*4af0*/  FMUL.FTZ R61, R144, UR40 ;  /* 0x00000028903d7c20 */ /* 0x000fca0008410000 */
[----:B------:R0:W-:Y:S08]  /*4b00*/  MUFU.COS R126, R62 ;  /* 0x0000003e007e7308 */ /* 0x0001f00000000000 */
        /* <DEDUP_REMOVED lines=14> */
[----:B------:R-:W-:-:S04]  /*4bf0*/  FMUL.FTZ R61, R138, UR40 ;  /* 0x000000288a3d7c20 */ /* 0x000fc80008410000 */
[----:B------:R-:W-:Y:S01]  /*4c00*/  FMUL.RZ R61, R61, 0.15915493667125701904 ;  /* 0x3e22f9833d3d7820 */ /* 0x000fe2000040c000 */
[----:B------:R0:W-:Y:S08]  /*4c10*/  MUFU.COS R116, R64 ;  /* 0x0000004000747308 */ /* 0x0001f00000000000 */
[----:B------:R-:W-:Y:S01]  /*4c20*/  MUFU.SIN R113, R62 ;  /* 0x0000003e00717308 */ /* 0x000fe20000000400 */
[----:B0-----:R-:W-:-:S02]  /*4c30*/  FMUL.RZ R64, R60, 0.15915493667125701904 ;  /* 0x3e22f9833c407820 */ /* 0x001fc4000040c000 */
[----:B------:R-:W-:-:S05]  /*4c40*/  FMUL.FTZ R60, R66, R67 ;  /* 0x00000043423c7220 */ /* 0x000fca0000410000 */
[----:B------:R0:W-:Y:S08]  /*4c50*/  MUFU.COS R114, R62 ;  /* 0x0000003e00727308 */ /* 0x0001f00000000000 */
[----:B------:R-:W-:Y:S01]  /*4c60*/  MUFU.SIN R109, R64 ;  /* 0x00000040006d7308 */ /* 0x000fe20000000400 */
[----:B0-----:R-:W-:-:S07]  /*4c70*/  FMUL.FTZ R62, R136, UR40 ;  /* 0x00000028883e7c20 */ /* 0x001fce0008410000 */
[----:B------:R0:W-:Y:S08]  /*4c80*/  MUFU.COS R110, R64 ;  /* 0x00000040006e7308 */ /* 0x0001f00000000000 */
[----:B------:R-:W1:Y:S01]  /*4c90*/  MUFU.EX2 R60, R60 ;  /* 0x0000003c003c7308 */ /* 0x000e620000000800 */
[----:B0-----:R-:W-:Y:S01]  /*4ca0*/  FMUL.RZ R64, R62, 0.15915493667125701904 ;  /* 0x3e22f9833e407820 */ /* 0x001fe2000040c000 */
[----:B------:R-:W-:-:S06]  /*4cb0*/  HFMA2.MMA R62, -RZ, RZ, 0, 1.52587890625e-05 ;  /* 0x00000100ff3e7435 */ /* 0x000fcc00000001ff */
[----:B------:R-:W0:Y:S08]  /*4cc0*/  MUFU.SIN R117, R65 ;  /* 0x0000004100757308 */ /* 0x000e300000000400 */
[----:B------:R2:W3:Y:S01]  /*4cd0*/  MUFU.COS R118, R65 ;  /* 0x0000004100767308 */ /* 0x0004e20000000000 */
[C---:B-1----:R-:W-:Y:S02]  /*4ce0*/  FMUL.FTZ R80, R60.reuse, R63 ;  /* 0x0000003f3c507220 */ /* 0x042fe40000410000 */
[----:B------:R-:W-:-:S05]  /*4cf0*/  FMUL.FTZ R81, R60, R81 ;  /* 0x000000513c517220 */ /* 0x000fca0000410000 */
[----:B------:R-:W1:Y:S01]  /*4d00*/  MUFU.SIN R111, R61 ;  /* 0x0000003d006f7308 */ /* 0x000e620000000400 */
[----:B--2---:R-:W-:-:S07]  /*4d10*/  MOV R65, UR32 ;  /* 0x0000002000417c02 */ /* 0x004fce0008000f00 */
[----:B------:R2:W4:Y:S08]  /*4d20*/  MUFU.COS R112, R61 ;  /* 0x0000003d00707308 */ /* 0x0005300000000000 */
[----:B------:R0:W0:Y:S01]  /*4d30*/  MUFU.SIN R107, R64 ;  /* 0x00000040006b7308 */ /* 0x0000220000000400 */
[----:B--2---:R-:W-:Y:S01]  /*4d40*/  IADD3 R61, R220, 0x200, RZ ;  /* 0x00000200dc3d7810 */ /* 0x004fe20007ffe0ff */
[----:B------:R-:W-:-:S02]  /*4d50*/  @!P2 IMAD R61, R65, R62, UR7 ;  /* 0x00000007413dae24 */ /* 0x000fc4000f8e023e */
[----:B------:R-:W-:-:S03]  /*4d60*/  FMUL.FTZ R62, R82, UR40 ;  /* 0x00000028523e7c20 */ /* 0x000fc60008410000 */
[----:B------:R-:W-:Y:S01]  /*4d70*/  SHF.L.U32 R61, R61, 0x3, RZ ;  /* 0x000000033d3d7819 */ /* 0x000fe200000006ff */
[----:B------:R-:W-:Y:S01]  /*4d80*/  FMUL.RZ R62, R62, 0.15915493667125701904 ;  /* 0x3e22f9833e3e7820 */ /* 0x000fe2000040c000 */
[----:B------:R2:W0:Y:S03]  /*4d90*/  MUFU.COS R108, R64 ;  /* 0x00000040006c7308 */ /* 0x0004260000000000 */
[----:B------:R2:W-:Y:S04]  /*4da0*/  STS.64 [R61+0x3590], R80 ;  /* 0x003590503d007388 */ /* 0x0005e80000000a00 */
[----:B------:R-:W-:Y:S06]  /*4db0*/  BAR.SYNC.DEFER_BLOCKING 0x0 ;  /* 0x0000000000007b1d */ /* 0x000fec0000010000 */
[----:B------:R2:W0:Y:S01]  /*4dc0*/  MUFU.SIN R105, R62 ;  /* 0x0000003e00697308 */ /* 0x0004220000000400 */
[----:B------:R2:W0:Y:S01]  /*4dd0*/  @P0 LDS.64 R98, [R220.X8+0x4598] ;  /* 0x00459800dc620984 */ /* 0x0004220000008a00 */
[----:B------:R-:W-:Y:S05]  /*4de0*/  @P0 BRA `(.L_x_72) ;  /* 0x000000c000000947 */ /* 0x000fea0003800000 */
[----:B-1-34-:R-:W-:Y:S01]  /*4df0*/  ULDC UR15, c[0x0][0x174] ;  /* 0x00005d00000f7ab9 */ /* 0x01afe20000000800 */
[----:B0-----:R-:W-:Y:S01]  /*4e00*/  MOV R98, 0x3f800000 ;  /* 0x3f80000000627802 */ /* 0x001fe20000000f00 */
[----:B------:R-:W-:Y:S01]  /*4e10*/  UISETP.NE.AND UP0, UPT, UR26, UR15, UPT ;  /* 0x0000000f1a00728c */ /* 0x000fe2000bf05270 */
[----:B------:R-:W-:-:S05]  /*4e20*/  MOV R99, RZ ;  /* 0x000000ff00637202 */ /* 0x000fca0000000f00 */
[----:B------:R-:W-:-:S05]  /*4e30*/  PLOP3.LUT P0, PT, PT, PT, UP0, 0x80, 0x0 ;  /* 0x000000000000781c */ /* 0x000fca0003f0f008 */
[----:B------:R-:W-:-:S04]  /*4e40*/  @UP0 UIADD3 UR15, -UR6, UR15, URZ ;  /* 0x0000000f060f0290 */ /* 0x000fc8000fffe13f */
[----:B------:R-:W-:-:S04]  /*4e50*/  @UP0 ULEA.HI UR14, UR15, UR15, URZ, 0x1 ;  /* 0x0000000f0f0e0291 */ /* 0x000fc8000f8f083f */
[----:B------:R-:W-:-:S04]  /*4e60*/  @UP0 ULOP3.LUT UR14, UR14, 0xfffffe, URZ, 0xc0, !UPT ;  /* 0x00fffffe0e0e0892 */ /* 0x000fc8000f8ec03f */
[----:B------:R-:W-:-:S04]  /*4e70*/  @UP0 UIADD3 UR14, -UR14, UR15, URZ ;  /* 0x0000000f0e0e0290 */ /* 0x000fc8000fffe13f */
[----:B------:R-:W-:-:S06]  /*4e80*/  @UP0 ULEA UR14, UR14, UR7, 0x8 ;  /* 0x000000070e0e0291 */ /* 0x000fcc000f8e403f */
[----:B------:R-:W-:-:S05]  /*4e90*/  MOV R60, UR14 ;  /* 0x0000000e003c7c02 */ /* 0x000fca0008000f00 */
[----:B------:R0:W1:Y:S02]  /*4ea0*/  @P0 LDS.64 R98, [R60.X8+0x3590] ;  /* 0x003590003c620984 */ /* 0x0000640000008a00 */
.L_x_72:
[----:B-1-34-:R-:W-:Y:S05]  /*4eb0*/  BSYNC B0 ;  /* 0x0000000000007941 */ /* 0x01afea0003800000 */
.L_x_71:
[----:B------:R-:W-:Y:S01]  /*4ec0*/  UISETP.GE.AND UP0, UPT, UR26, 0x2, UPT ;  /* 0x000000021a00788c */ /* 0x000fe2000bf06270 */
[----:B0-----:R-:W-:Y:S01]  /*4ed0*/  FMUL.FTZ R60, R134, UR40 ;  /* 0x00000028863c7c20 */ /* 0x001fe20008410000 */
[----:B------:R-:W-:Y:S01]  /*4ee0*/  MOV R63, c[0x0][0x16c] ;  /* 0x00005b00003f7a02 */ /* 0x000fe20000000f00 */
[----:B------:R-:W-:Y:S01]  /*4ef0*/  FADD.FTZ R132, R55, UR5 ;  /* 0x0000000537847e21 */ /* 0x000fe20008010000 */
[----:B------:R-:W-:Y:S01]  /*4f00*/  HFMA2.MMA R65, -RZ, RZ, 0, 9.5367431640625e-07 ;  /* 0x00000010ff417435 */ /* 0x000fe200000001ff */
[----:B--2---:R-:W-:Y:S01]  /*4f10*/  FMUL.RZ R61, R60, 0.15915493667125701904 ;  /* 0x3e22f9833c3d7820 */ /* 0x004fe2000040c000 */
[----:B------:R-:W-:Y:S01]  /*4f20*/  PLOP3.LUT P0, PT, PT, PT, UP0, 0x80, 0x0 ;  /* 0x000000000000781c */ /* 0x000fe20003f0f008 */
[----:B------:R-:W-:Y:S01]  /*4f30*/  FMUL.FTZ R60, R132, UR40 ;  /* 0x00000028843c7c20 */ /* 0x000fe20008410000 */
[----:B------:R-:W-:Y:S01]  /*4f40*/  MUFU.COS R106, R62 ;  /* 0x0000003e006a7308 */ /* 0x000fe20000000000 */
[----:B------:R-:W-:Y:S01]  /*4f50*/  FADD.FTZ R130, R54, UR5 ;  /* 0x0000000536827e21 */ /* 0x000fe20008010000 */
[----:B------:R-:W-:Y:S01]  /*4f60*/  ISETP.NE.OR P0, PT, R247, RZ, !P0 ;  /* 0x000000fff700720c */ /* 0x000fe20004705670 */
[----:B------:R-:W-:Y:S01]  /*4f70*/  FMUL.RZ R72, R60, 0.15915493667125701904 ;  /* 0x3e22f9833c487820 */ /* 0x000fe2000040c000 */
[----:B------:R-:W-:Y:S01]  /*4f80*/  MOV R60, UR26 ;  /* 0x0000001a003c7c02 */ /* 0x000fe20008000f00 */
[----:B------:R-:W-:-:S03]  /*4f90*/  FADD.FTZ R128, R53, UR5 ;  /* 0x0000000535807e21 */ /* 0x000fc60008010000 */
[----:B------:R-:W-:Y:S01]  /*4fa0*/  MUFU.SIN R101, R72 ;  /* 0x0000004800657308 */ /* 0x000fe20000000400 */
[----:B------:R-:W-:-:S06]  /*4fb0*/  FMUL.FTZ R73, R146, R67 ;  /* 0x0000004392497220 */ /* 0x000fcc0000410000 */
[----:B------:R-:W-:Y:S01]  /*4fc0*/  @!P0 IADD3 R60, R60, -0x2, RZ ;  /* 0xfffffffe3c3c8810 */ /* 0x000fe20007ffe0ff */
[----:B------:R0:W-:Y:S04]  /*4fd0*/  MUFU.COS R102, R72 ;  /* 0x0000004800667308 */ /* 0x0001e80000000000 */
[----:B------:R-:W-:Y:S01]  /*4fe0*/  @!P0 IMAD R64, R60, R63, UR7 ;  /* 0x000000073c408e24 */ /* 0x000fe2000f8e023f */
[----:B------:R-:W-:Y:S01]  /*4ff0*/  HFMA2.MMA R60, -RZ, RZ, 1.875, 0 ;  /* 0x3f800000ff3c7435 */ /* 0x000fe200000001ff */
[----:B------:R-:W-:Y:S02]  /*5000*/  FMUL.FTZ R63, R130, UR40 ;  /* 0x00000028823f7c20 */ /* 0x000fe40008410000 */
[----:B------:R-:W-:Y:S01]  /*5010*/  MUFU.SIN R103, R61 ;  /* 0x0000003d00677308 */ /* 0x000fe20000000400 */
[----:B0-----:R-:W-:-:S02]  /*5020*/  FMUL.FTZ R72, R148, R67 ;  /* 0x0000004394487220 */ /* 0x001fc40000410000 */
[----:B------:R-:W-:Y:S02]  /*5030*/  FMUL.RZ R75, R63, 0.15915493667125701904 ;  /* 0x3e22f9833f4b7820 */ /* 0x000fe4000040c000 */
[----:B------:R-:W-:Y:S01]  /*5040*/  CS2R R62, SRZ ;  /* 0x00000000003e7805 */ /* 0x000fe2000001ff00 */
[----:B------:R-:W-:Y:S02]  /*5050*/  @!P0 IMAD.WIDE R64, R64, R65, UR10 ;  /* 0x0000000a40408e25 */ /* 0x000fe4000f8e0241 */
[----:B------:R-:W0:Y:S08]  /*5060*/  MUFU.EX2 R72, R72 ;  /* 0x0000004800487308 */ /* 0x000e300000000800 */
[----:B------:R1:W-:Y:S08]  /*5070*/  MUFU.COS R104, R61 ;  /* 0x0000003d00687308 */ /* 0x0003f00000000000 */
[----:B------:R-:W2:Y:S01]  /*5080*/  MUFU.EX2 R73, R73 ;  /* 0x0000004900497308 */ /* 0x000ea20000000800 */
[----:B-1----:R-:W-:-:S06]  /*5090*/  MOV R61, RZ ;  /* 0x000000ff003d7202 */ /* 0x002fcc0000000f00 */
[----:B------:R1:W5:Y:S01]  /*50a0*/  @!P0 LDG.E.128 R60, [R64.64] ;  /* 0x00000022403c8981 */ /* 0x000362000c1e1d00 */
[----:B0-----:R-:W-:Y:S01]  /*50b0*/  FMUL.FTZ R125, R72, R125 ;  /* 0x0000007d487d7220 */ /* 0x001fe20000410000 */
[----:B------:R-:W-:Y:S01]  /*50c0*/  MUFU.SIN R97, R75 ;  /* 0x0000004b00617308 */ /* 0x000fe20000000400 */
[-C--:B-1----:R-:W-:Y:S02]  /*50d0*/  FMUL.FTZ R64, R144, R67.reuse ;  /* 0x0000004390407220 */ /* 0x082fe40000410000 */
[----:B------:R-:W-:-:S05]  /*50e0*/  FMUL.FTZ R65, R142, R67 ;  /* 0x000000438e417220 */ /* 0x000fca0000410000 */
[----:B------:R-:W0:Y:S01]  /*50f0*/  MUFU.EX2 R64, R64 ;  /* 0x0000004000407308 */ /* 0x000e220000000800 */
[----:B------:R-:W-:Y:S02]  /*5100*/  FMUL.FTZ R74, R74, R67 ;  /* 0x000000434a4a7220 */ /* 0x000fe40000410000 */
[C---:B--2---:R-:W-:Y:S02]  /*5110*/  FMUL.FTZ R124, R73.reuse, R124 ;  /* 0x0000007c497c7220 */ /* 0x044fe40000410000 */
[----:B------:R-:W-:-:S03]  /*5120*/  FMUL.FTZ R123, R73, R123 ;  /* 0x0000007b497b7220 */ /* 0x000fc60000410000 */
[----:B------:R-:W1:Y:S01]  /*5130*/  MUFU.EX2 R65, R65 ;  /* 0x0000004100417308 */ /* 0x000e620000000800 */
[----:B------:R-:W-:Y:S02]  /*5140*/  FMUL.FTZ R126, R72, R126 ;  /* 0x0000007e487e7220 */ /* 0x000fe40000410000 */
[-C--:B------:R-:W-:Y:S02]  /*5150*/  FMUL.FTZ R73, RZ, R125.reuse ;  /* 0x0000007dff497220 */ /* 0x080fe40000410000 */
[C---:B------:R-:W-:Y:S02]  /*5160*/  FMUL.FTZ R129, R16.reuse, R125 ;  /* 0x0000007d10817220 */ /* 0x040fe40000410000 */
[-C--:B------:R-:W-:Y:S01]  /*5170*/  FFMA.FTZ R72, R16, R126.reuse, -R73 ;  /* 0x0000007e10487223 */ /* 0x080fe20000010849 */
[----:B------:R-:W2:Y:S01]  /*5180*/  MUFU.EX2 R74, R74 ;  /* 0x0000004a004a7308 */ /* 0x000ea20000000800 */
[----:B------:R-:W-:Y:S02]  /*5190*/  FFMA.FTZ R129, RZ, R126, R129 ;  /* 0x0000007eff817223 */ /* 0x000fe40000010081 */
[----:B------:R-:W-:-:S02]  /*51a0*/  FADD.FTZ R72, R15, R72 ;  /* 0x000000480f487221 */ /* 0x000fc40000010000 */
[----:B------:R-:W-:Y:S02]  /*51b0*/  FADD.FTZ R129, RZ, R129 ;  /* 0x00000081ff817221 */ /* 0x000fe40000010000 */
[C---:B0-----:R-:W-:Y:S02]  /*51c0*/  FMUL.FTZ R120, R64.reuse, R120 ;  /* 0x0000007840787220 */ /* 0x041fe40000410000 */
[----:B------:R-:W-:Y:S02]  /*51d0*/  FMUL.FTZ R119, R64, R119 ;  /* 0x0000007740777220 */ /* 0x000fe40000410000 */
[C---:B-1----:R-:W-:Y:S02]  /*51e0*/  FMUL.FTZ R118, R65.reuse, R118 ;  /* 0x0000007641767220 */ /* 0x042fe40000410000 */
[----:B------:R-:W-:Y:S02]  /*51f0*/  FMUL.FTZ R117, R65, R117 ;  /* 0x0000007541757220 */ /* 0x000fe40000410000 */
[----:B------:R-:W-:-:S02]  /*5200*/  FMUL.FTZ R64, R123, R72 ;  /* 0x000000487b407220 */ /* 0x000fc40000410000 */
[-C--:B------:R-:W-:Y:S02]  /*5210*/  FMUL.FTZ R65, R123, R129.reuse ;  /* 0x000000817b417220 */ /* 0x080fe40000410000 */
[C---:B------:R-:W-:Y:S02]  /*5220*/  FFMA.FTZ R64, R124.reuse, R129, R64 ;  /* 0x000000817c407223 */ /* 0x040fe40000010040 */
[----:B------:R-:W-:Y:S02]  /*5230*/  FFMA.FTZ R65, R124, R72, -R65 ;  /* 0x000000487c417223 */ /* 0x000fe40000010841 */
[----:B--2---:R-:W-:Y:S02]  /*5240*/  FMUL.FTZ R121, R74, R121 ;  /* 0x000000794a797220 */ /* 0x004fe40000410000 */
[----:B------:R-:W-:Y:S02]  /*5250*/  FADD.FTZ R64, RZ, R64 ;  /* 0x00000040ff407221 */ /* 0x000fe40000010000 */
[----:B------:R-:W-:-:S02]  /*5260*/  FADD.FTZ R65, R14, R65 ;  /* 0x000000410e417221 */ /* 0x000fc40000010000 */
[----:B------:R-:W-:Y:S02]  /*5270*/  FMUL.FTZ R122, R74, R122 ;  /* 0x0000007a4a7a7220 */ /* 0x000fe40000410000 */
[CC--:B------:R-:W-:Y:S02]  /*5280*/  FMUL.FTZ R72, R121.reuse, R64.reuse ;  /* 0x0000004079487220 */ /* 0x0c0fe40000410000 */
[-C--:B------:R-:W-:Y:S02]  /*5290*/  FMUL.FTZ R73, R121, R65.reuse ;  /* 0x0000004179497220 */ /* 0x080fe40000410000 */
[C---:B------:R-:W-:Y:S02]  /*52a0*/  FFMA.FTZ R72, R122.reuse, R65, -R72 ;  /* 0x000000417a487223 */ /* 0x040fe40000010848 */
[----:B------:R-:W-:Y:S01]  /*52b0*/  FFMA.FTZ R73, R122, R64, R73 ;  /* 0x000000407a497223 */ /* 0x000fe20000010049 */
[----:B------:R0:W-:Y:S01]  /*52c0*/  MUFU.COS R100, R75 ;  /* 0x0000004b00647308 */ /* 0x0001e20000000000 */
[----:B------:R-:W-:-:S02]  /*52d0*/  FADD.FTZ R72, R13, R72 ;  /* 0x000000480d487221 */ /* 0x000fc40000010000 */
[----:B------:R-:W-:Y:S02]  /*52e0*/  FMUL.FTZ R66, R128, UR40 ;  /* 0x0000002880427c20 */ /* 0x000fe40008410000 */
[----:B------:R-:W-:Y:S02]  /*52f0*/  FADD.FTZ R73, RZ, R73 ;  /* 0x00000049ff497221 */ /* 0x000fe40000010000 */
[-C--:B------:R-:W-:Y:S02]  /*5300*/  FMUL.FTZ R76, R76, R67.reuse ;  /* 0x000000434c4c7220 */ /* 0x080fe40000410000 */
[-C--:B0-----:R-:W-:Y:S02]  /*5310*/  FMUL.FTZ R75, R140, R67.reuse ;  /* 0x000000438c4b7220 */ /* 0x081fe40000410000 */
[-C--:B------:R-:W-:Y:S02]  /*5320*/  FMUL.FTZ R77, R138, R67.reuse ;  /* 0x000000438a4d7220 */ /* 0x080fe40000410000 */
[----:B------:R-:W-:-:S02]  /*5330*/  FMUL.FTZ R78, R78, R67 ;  /* 0x000000434e4e7220 */ /* 0x000fc40000410000 */
[-C--:B------:R-:W-:Y:S02]  /*5340*/  FMUL.FTZ R79, R136, R67.reuse ;  /* 0x00000043884f7220 */ /* 0x080fe40000410000 */
[-C--:B------:R-:W-:Y:S02]  /*5350*/  FMUL.FTZ R82, R82, R67.reuse ;  /* 0x0000004352527220 */ /* 0x080fe40000410000 */
[-C--:B------:R-:W-:Y:S02]  /*5360*/  FMUL.FTZ R83, R134, R67.reuse ;  /* 0x0000004386537220 */ /* 0x080fe40000410000 */
[-C--:B------:R-:W-:Y:S02]  /*5370*/  FMUL.FTZ R95, R132, R67.reuse ;  /* 0x00000043845f7220 */ /* 0x080fe40000410000 */
[----:B------:R-:W-:Y:S02]  /*5380*/  FMUL.FTZ R127, R130, R67 ;  /* 0x00000043827f7220 */ /* 0x000fe40000410000 */
[----:B------:R-:W-:-:S02]  /*5390*/  FMUL.FTZ R64, R119, R72 ;  /* 0x0000004877407220 */ /* 0x000fc40000410000 */
[----:B------:R-:W-:Y:S02]  /*53a0*/  FMUL.RZ R66, R66, 0.15915493667125701904 ;  /* 0x3e22f98342427820 */ /* 0x000fe4000040c000 */
[----:B------:R-:W-:Y:S02]  /*53b0*/  FMUL.FTZ R67, R128, R67 ;  /* 0x0000004380437220 */ /* 0x000fe40000410000 */
[-C--:B------:R-:W-:Y:S01]  /*53c0*/  FMUL.FTZ R65, R119, R73.reuse ;  /* 0x0000004977417220 */ /* 0x080fe20000410000 */
[----:B------:R-:W0:Y:S01]  /*53d0*/  MUFU.EX2 R75, R75 ;  /* 0x0000004b004b7308 */ /* 0x000e220000000800 */
[C---:B------:R-:W-:Y:S02]  /*53e0*/  FFMA.FTZ R64, R120.reuse, R73, R64 ;  /* 0x0000004978407223 */ /* 0x040fe40000010040 */
[----:B------:R-:W-:Y:S02]  /*53f0*/  FFMA.FTZ R65, R120, R72, -R65 ;  /* 0x0000004878417223 */ /* 0x000fe40000010841 */
[----:B------:R-:W-:-:S03]  /*5400*/  FADD.FTZ R64, RZ, R64 ;  /* 0x00000040ff407221 */ /* 0x000fc60000010000 */
[----:B------:R-:W-:Y:S01]  /*5410*/  MUFU.COS R96, R66 ;  /* 0x0000004200607308 */ /* 0x000fe20000000000 */
[----:B------:R-:W-:-:S07]  /*5420*/  FADD.FTZ R65, R12, R65 ;  /* 0x000000410c417221 */ /* 0x000fce0000010000 */
[----:B------:R-:W1:Y:S01]  /*5430*/  MUFU.EX2 R95, R95 ;  /* 0x0000005f005f7308 */ /* 0x000e620000000800 */
[----:B------:R-:W-:-:S07]  /*5440*/  FMUL.FTZ R72, R117, R64 ;  /* 0x0000004075487220 */ /* 0x000fce0000410000 */
[----:B------:R-:W-:Y:S01]  /*5450*/  MUFU.EX2 R67, R67 ;  /* 0x0000004300437308 */ /* 0x000fe20000000800 */
[----:B------:R-:W-:-:S07]  /*5460*/  FMUL.FTZ R73, R117, R65 ;  /* 0x0000004175497220 */ /* 0x000fce0000410000 */
[----:B------:R-:W2:Y:S01]  /*5470*/  MUFU.SIN R66, R66 ;  /* 0x0000004200427308 */ /* 0x000ea20000000400 */
[C---:B------:R-:W-:Y:S02]  /*5480*/  FFMA.FTZ R72, R118.reuse, R65, -R72 ;  /* 0x0000004176487223 */ /* 0x040fe40000010848 */
[----:B------:R-:W-:Y:S02]  /*5490*/  FFMA.FTZ R73, R118, R64, R73 ;  /* 0x0000004076497223 */ /* 0x000fe40000010049 */
[----:B0-----:R-:W-:-:S03]  /*54a0*/  FMUL.FTZ R115, R75, R115 ;  /* 0x000000734b737220 */ /* 0x001fc60000410000 */
[----:B------:R-:W0:Y:S01]  /*54b0*/  MUFU.EX2 R76, R76 ;  /* 0x0000004c004c7308 */ /* 0x000e220000000800 */
[----:B------:R-:W-:Y:S02]  /*54c0*/  FADD.FTZ R72, R11, R72 ;  /* 0x000000480b487221 */ /* 0x000fe40000010000 */
[----:B------:R-:W-:Y:S02]  /*54d0*/  FADD.FTZ R73, RZ, R73 ;  /* 0x00000049ff497221 */ /* 0x000fe40000010000 */
[C---:B-1----:R-:W-:Y:S02]  /*54e0*/  FMUL.FTZ R102, R95.reuse, R102 ;  /* 0x000000665f667220 */ /* 0x042fe40000410000 */
[----:B------:R-:W-:Y:S02]  /*54f0*/  FMUL.FTZ R101, R95, R101 ;  /* 0x000000655f657220 */ /* 0x000fe40000410000 */
[----:B--2---:R-:W-:Y:S02]  /*5500*/  FMUL.FTZ R95, R67, R66 ;  /* 0x00000042435f7220 */ /* 0x004fe40000410000 */
[----:B------:R-:W-:-:S02]  /*5510*/  FMUL.FTZ R116, R75, R116 ;  /* 0x000000744b747220 */ /* 0x000fc40000410000 */
[----:B------:R-:W-:Y:S02]  /*5520*/  FMUL.FTZ R96, R67, R96 ;  /* 0x0000006043607220 */ /* 0x000fe40000410000 */
[-C--:B------:R-:W-:Y:S02]  /*5530*/  FMUL.FTZ R64, R80, R125.reuse ;  /* 0x0000007d50407220 */ /* 0x080fe40000410000 */
[----:B------:R-:W-:Y:S02]  /*5540*/  FMUL.FTZ R65, R81, R125 ;  /* 0x0000007d51417220 */ /* 0x000fe40000410000 */
[C---:B------:R-:W-:Y:S02]  /*5550*/  FMUL.FTZ R66, R115.reuse, R72 ;  /* 0x0000004873427220 */ /* 0x040fe40000410000 */
[----:B------:R-:W-:Y:S01]  /*5560*/  FMUL.FTZ R67, R115, R73 ;  /* 0x0000004973437220 */ /* 0x000fe20000410000 */
[----:B------:R-:W1:Y:S01]  /*5570*/  MUFU.EX2 R77, R77 ;  /* 0x0000004d004d7308 */ /* 0x000e620000000800 */
[----:B------:R-:W-:-:S02]  /*5580*/  FFMA.FTZ R64, R81, R126, R64 ;  /* 0x0000007e51407223 */ /* 0x000fc40000010040 */
[----:B------:R-:W-:Y:S02]  /*5590*/  FFMA.FTZ R65, R80, R126, -R65 ;  /* 0x0000007e50417223 */ /* 0x000fe40000010841 */
[C---:B------:R-:W-:Y:S02]  /*55a0*/  FFMA.FTZ R74, R116.reuse, R73, R66 ;  /* 0x00000049744a7223 */ /* 0x040fe40000010042 */
[----:B------:R-:W-:Y:S02]  /*55b0*/  FFMA.FTZ R73, R116, R72, -R67 ;  /* 0x0000004874497223 */ /* 0x000fe40000010843 */
[C---:B------:R-:W-:Y:S02]  /*55c0*/  FMUL.FTZ R66, R123.reuse, R64 ;  /* 0x000000407b427220 */ /* 0x040fe40000410000 */
[----:B------:R-:W-:Y:S02]  /*55d0*/  FMUL.FTZ R67, R123, R65 ;  /* 0x000000417b437220 */ /* 0x000fe40000410000 */
[----:B0-----:R-:W-:-:S02]  /*55e0*/  FMUL.FTZ R113, R76, R113 ;  /* 0x000000714c717220 */ /* 0x001fc40000410000 */
[----:B------:R-:W-:Y:S02]  /*55f0*/  FADD.FTZ R74, RZ, R74 ;  /* 0x0000004aff4a7221 */ /* 0x000fe40000010000 */
[----:B------:R-:W-:Y:S02]  /*5600*/  FADD.FTZ R73, R10, R73 ;  /* 0x000000490a497221 */ /* 0x000fe40000010000 */
[C---:B------:R-:W-:Y:S02]  /*5610*/  FFMA.FTZ R66, R124.reuse, R65, -R66 ;  /* 0x000000417c427223 */ /* 0x040fe40000010842 */
[----:B------:R-:W-:Y:S02]  /*5620*/  FFMA.FTZ R67, R124, R64, R67 ;  /* 0x000000407c437223 */ /* 0x000fe40000010043 */
[----:B------:R-:W-:Y:S02]  /*5630*/  FMUL.FTZ R114, R76, R114 ;  /* 0x000000724c727220 */ /* 0x000fe40000410000 */
[----:B------:R-:W-:-:S02]  /*5640*/  FMUL.FTZ R72, R113, R74 ;  /* 0x0000004a71487220 */ /* 0x000fc40000410000 */
[----:B------:R-:W-:Y:S01]  /*5650*/  FMUL.FTZ R75, R113, R73 ;  /* 0x00000049714b7220 */ /* 0x000fe20000410000 */
[----:B------:R-:W0:Y:S01]  /*5660*/  MUFU.EX2 R78, R78 ;  /* 0x0000004e004e7308 */ /* 0x000e220000000800 */
[C---:B------:R-:W-:Y:S02]  /*5670*/  FMUL.FTZ R64, R121.reuse, R66 ;  /* 0x0000004279407220 */ /* 0x040fe40000410000 */
[----:B------:R-:W-:Y:S02]  /*5680*/  FMUL.FTZ R65, R121, R67 ;  /* 0x0000004379417220 */ /* 0x000fe40000410000 */
[C---:B------:R-:W-:Y:S02]  /*5690*/  FFMA.FTZ R72, R114.reuse, R73, -R72 ;  /* 0x0000004972487223 */ /* 0x040fe40000010848 */
[----:B------:R-:W-:Y:S02]  /*56a0*/  FFMA.FTZ R75, R114, R74, R75 ;  /* 0x0000004a724b7223 */ /* 0x000fe4000001004b */
[----:B------:R-:W-:-:S02]  /*56b0*/  FFMA.FTZ R64, R122, R67, R64 ;  /* 0x000000437a407223 */ /* 0x000fc40000010040 */
[----:B------:R-:W-:Y:S02]  /*56c0*/  FFMA.FTZ R65, R122, R66, -R65 ;  /* 0x000000427a417223 */ /* 0x000fe40000010841 */
[----:B-1----:R-:W-:Y:S02]  /*56d0*/  FMUL.FTZ R111, R77, R111 ;  /* 0x0000006f4d6f7220 */ /* 0x002fe40000410000 */
[----:B------:R-:W-:Y:S02]  /*56e0*/  FADD.FTZ R72, R9, R72 ;  /* 0x0000004809487221 */ /* 0x000fe40000010000 */
[----:B------:R-:W-:Y:S02]  /*56f0*/  FADD.FTZ R75, RZ, R75 ;  /* 0x0000004bff4b7221 */ /* 0x000fe40000010000 */
[C---:B------:R-:W-:Y:S02]  /*5700*/  FMUL.FTZ R66, R119.reuse, R64 ;  /* 0x0000004077427220 */ /* 0x040fe40000410000 */
[----:B------:R-:W-:-:S02]  /*5710*/  FMUL.FTZ R67, R119, R65 ;  /* 0x0000004177437220 */ /* 0x000fc40000410000 */
[----:B------:R-:W-:Y:S02]  /*5720*/  FMUL.FTZ R112, R77, R112 ;  /* 0x000000704d707220 */ /* 0x000fe40000410000 */
[C---:B------:R-:W-:Y:S02]  /*5730*/  FMUL.FTZ R74, R111.reuse, R72 ;  /* 0x000000486f4a7220 */ /* 0x040fe40000410000 */
[----:B------:R-:W-:Y:S01]  /*5740*/  FMUL.FTZ R73, R111, R75 ;  /* 0x0000004b6f497220 */ /* 0x000fe20000410000 */
[----:B------:R-:W1:Y:S01]  /*5750*/  MUFU.EX2 R79, R79 ;  /* 0x0000004f004f7308 */ /* 0x000e620000000800 */
[C---:B------:R-:W-:Y:S02]  /*5760*/  FFMA.FTZ R66, R120.reuse, R65, -R66 ;  /* 0x0000004178427223 */ /* 0x040fe40000010842 */
[----:B------:R-:W-:Y:S02]  /*5770*/  FFMA.FTZ R67, R120, R64, R67 ;  /* 0x0000004078437223 */ /* 0x000fe40000010043 */
[----:B------:R-:W-:-:S02]  /*5780*/  FFMA.FTZ R74, R112, R75, R74 ;  /* 0x0000004b704a7223 */ /* 0x000fc4000001004a */
[----:B------:R-:W-:Y:S02]  /*5790*/  FFMA.FTZ R73, R112, R72, -R73 ;  /* 0x0000004870497223 */ /* 0x000fe40000010849 */
[C---:B------:R-:W-:Y:S02]  /*57a0*/  FMUL.FTZ R64, R117.reuse, R66 ;  /* 0x0000004275407220 */ /* 0x040fe40000410000 */
[----:B------:R-:W-:Y:S02]  /*57b0*/  FMUL.FTZ R65, R117, R67 ;  /* 0x0000004375417220 */ /* 0x000fe40000410000 */
[----:B0-----:R-:W-:Y:S02]  /*57c0*/  FMUL.FTZ R109, R78, R109 ;  /* 0x0000006d4e6d7220 */ /* 0x001fe40000410000 */
[----:B------:R-:W-:Y:S02]  /*57d0*/  FADD.FTZ R74, RZ, R74 ;  /* 0x0000004aff4a7221 */ /* 0x000fe40000010000 */
[----:B------:R-:W-:-:S02]  /*57e0*/  FADD.FTZ R73, R8, R73 ;  /* 0x0000004908497221 */ /* 0x000fc40000010000 */
[C---:B------:R-:W-:Y:S02]  /*57f0*/  FFMA.FTZ R64, R118.reuse, R67, R64 ;  /* 0x0000004376407223 */ /* 0x040fe40000010040 */
[----:B------:R-:W-:Y:S02]  /*5800*/  FFMA.FTZ R65, R118, R66, -R65 ;  /* 0x0000004276417223 */ /* 0x000fe40000010841 */
[----:B------:R-:W-:Y:S02]  /*5810*/  FMUL.FTZ R110, R78, R110 ;  /* 0x0000006e4e6e7220 */ /* 0x000fe40000410000 */
[C---:B------:R-:W-:Y:S02]  /*5820*/  FMUL.FTZ R72, R109.reuse, R74 ;  /* 0x0000004a6d487220 */ /* 0x040fe40000410000 */
[----:B------:R-:W-:Y:S01]  /*5830*/  FMUL.FTZ R75, R109, R73 ;  /* 0x000000496d4b7220 */ /* 0x000fe20000410000 */
[----:B------:R-:W0:Y:S01]  /*5840*/  MUFU.EX2 R82, R82 ;  /* 0x0000005200527308 */ /* 0x000e220000000800 */
[----:B------:R-:W-:-:S02]  /*5850*/  FMUL.FTZ R66, R115, R64 ;  /* 0x0000004073427220 */ /* 0x000fc40000410000 */
[----:B------:R-:W-:Y:S02]  /*5860*/  FMUL.FTZ R67, R115, R65 ;  /* 0x0000004173437220 */ /* 0x000fe40000410000 */
[C---:B------:R-:W-:Y:S02]  /*5870*/  FFMA.FTZ R72, R110.reuse, R73, -R72 ;  /* 0x000000496e487223 */ /* 0x040fe40000010848 */
[----:B------:R-:W-:Y:S02]  /*5880*/  FFMA.FTZ R75, R110, R74, R75 ;  /* 0x0000004a6e4b7223 */ /* 0x000fe4000001004b */
[C---:B------:R-:W-:Y:S02]  /*5890*/  FFMA.FTZ R66, R116.reuse, R65, -R66 ;  /* 0x0000004174427223 */ /* 0x040fe40000010842 */
[----:B------:R-:W-:Y:S02]  /*58a0*/  FFMA.FTZ R67, R116, R64, R67 ;  /* 0x0000004074437223 */ /* 0x000fe40000010043 */
[----:B-1----:R-:W-:-:S02]  /*58b0*/  FMUL.FTZ R107, R79, R107 ;  /* 0x0000006b4f6b7220 */ /* 0x002fc40000410000 */
[----:B------:R-:W-:Y:S02]  /*58c0*/  FADD.FTZ R72, R7, R72 ;  /* 0x0000004807487221 */ /* 0x000fe40000010000 */
[----:B------:R-:W-:Y:S02]  /*58d0*/  FADD.FTZ R75, RZ, R75 ;  /* 0x0000004bff4b7221 */ /* 0x000fe40000010000 */
[C---:B------:R-:W-:Y:S02]  /*58e0*/  FMUL.FTZ R64, R113.reuse, R66 ;  /* 0x0000004271407220 */ /* 0x040fe40000410000 */
[----:B------:R-:W-:Y:S02]  /*58f0*/  FMUL.FTZ R65, R113, R67 ;  /* 0x0000004371417220 */ /* 0x000fe40000410000 */
[----:B------:R-:W-:Y:S02]  /*5900*/  FMUL.FTZ R108, R79, R108 ;  /* 0x0000006c4f6c7220 */ /* 0x000fe40000410000 */
[----:B------:R-:W-:-:S02]  /*5910*/  FMUL.FTZ R74, R107, R72 ;  /* 0x000000486b4a7220 */ /* 0x000fc40000410000 */
[----:B------:R-:W-:Y:S01]  /*5920*/  FMUL.FTZ R73, R107, R75 ;  /* 0x0000004b6b497220 */ /* 0x000fe20000410000 */
[----:B------:R-:W1:Y:S01]  /*5930*/  MUFU.EX2 R83, R83 ;  /* 0x0000005300537308 */ /* 0x000e620000000800 */
[C---:B------:R-:W-:Y:S02]  /*5940*/  FFMA.FTZ R64, R114.reuse, R67, R64 ;  /* 0x0000004372407223 */ /* 0x040fe40000010040 */
[----:B------:R-:W-:Y:S02]  /*5950*/  FFMA.FTZ R65, R114, R66, -R65 ;  /* 0x0000004272417223 */ /* 0x000fe40000010841 */
[C---:B------:R-:W-:Y:S02]  /*5960*/  FFMA.FTZ R74, R108.reuse, R75, R74 ;  /* 0x0000004b6c4a7223 */ /* 0x040fe4000001004a */
[----:B------:R-:W-:Y:S02]  /*5970*/  FFMA.FTZ R73, R108, R72, -R73 ;  /* 0x000000486c497223 */ /* 0x000fe40000010849 */
[----:B------:R-:W-:-:S02]  /*5980*/  FMUL.FTZ R66, R111, R64 ;  /* 0x000000406f427220 */ /* 0x000fc40000410000 */
[----:B------:R-:W-:Y:S02]  /*5990*/  FMUL.FTZ R67, R111, R65 ;  /* 0x000000416f437220 */ /* 0x000fe40000410000 */
[----:B0-----:R-:W-:Y:S02]  /*59a0*/  FMUL.FTZ R105, R82, R105 ;  /* 0x0000006952697220 */ /* 0x001fe40000410000 */
[----:B------:R-:W-:Y:S02]  /*59b0*/  FADD.FTZ R74, RZ, R74 ;  /* 0x0000004aff4a7221 */ /* 0x000fe40000010000 */
[----:B------:R-:W-:Y:S02]  /*59c0*/  FADD.FTZ R73, R6, R73 ;  /* 0x0000004906497221 */ /* 0x000fe40000010000 */
[C---:B------:R-:W-:Y:S02]  /*59d0*/  FFMA.FTZ R66, R112.reuse, R65, -R66 ;  /* 0x0000004170427223 */ /* 0x040fe40000010842 */
[----:B------:R-:W-:-:S02]  /*59e0*/  FFMA.FTZ R67, R112, R64, R67 ;  /* 0x0000004070437223 */ /* 0x000fc40000010043 */
[----:B------:R-:W-:Y:S02]  /*59f0*/  FMUL.FTZ R106, R82, R106 ;  /* 0x0000006a526a7220 */ /* 0x000fe40000410000 */
[C---:B------:R-:W-:Y:S02]  /*5a00*/  FMUL.FTZ R72, R105.reuse, R74 ;  /* 0x0000004a69487220 */ /* 0x040fe40000410000 */
[----:B------:R-:W-:Y:S02]  /*5a10*/  FMUL.FTZ R75, R105, R73 ;  /* 0x00000049694b7220 */ /* 0x000fe40000410000 */
[C---:B------:R-:W-:Y:S02]  /*5a20*/  FMUL.FTZ R64, R109.reuse, R66 ;  /* 0x000000426d407220 */ /* 0x040fe40000410000 */
[----:B------:R-:W-:Y:S02]  /*5a30*/  FMUL.FTZ R65, R109, R67 ;  /* 0x000000436d417220 */ /* 0x000fe40000410000 */
[----:B------:R-:W-:-:S02]  /*5a40*/  FFMA.FTZ R72, R106, R73, -R72 ;  /* 0x000000496a487223 */ /* 0x000fc40000010848 */
[----:B------:R-:W-:Y:S02]  /*5a50*/  FFMA.FTZ R75, R106, R74, R75 ;  /* 0x0000004a6a4b7223 */ /* 0x000fe4000001004b */
[C---:B------:R-:W-:Y:S02]  /*5a60*/  FFMA.FTZ R64, R110.reuse, R67, R64 ;  /* 0x000000436e407223 */ /* 0x040fe40000010040 */
[----:B------:R-:W-:Y:S02]  /*5a70*/  FFMA.FTZ R65, R110, R66, -R65 ;  /* 0x000000426e417223 */ /* 0x000fe40000010841 */
[----:B-1----:R-:W-:Y:S02]  /*5a80*/  FMUL.FTZ R103, R83, R103 ;  /* 0x0000006753677220 */ /* 0x002fe40000410000 */
[----:B------:R-:W-:Y:S02]  /*5a90*/  FADD.FTZ R72, R5, R72 ;  /* 0x0000004805487221 */ /* 0x000fe40000010000 */
[----:B------:R-:W-:-:S02]  /*5aa0*/  FADD.FTZ R75, RZ, R75 ;  /* 0x0000004bff4b7221 */ /* 0x000fc40000010000 */
[C---:B------:R-:W-:Y:S02]  /*5ab0*/  FMUL.FTZ R66, R107.reuse, R64 ;  /* 0x000000406b427220 */ /* 0x040fe40000410000 */
[----:B------:R-:W-:Y:S02]  /*5ac0*/  FMUL.FTZ R67, R107, R65 ;  /* 0x000000416b437220 */ /* 0x000fe40000410000 */
[----:B------:R-:W-:Y:S02]  /*5ad0*/  FMUL.FTZ R104, R83, R104 ;  /* 0x0000006853687220 */ /* 0x000fe40000410000 */
[C---:B------:R-:W-:Y:S02]  /*5ae0*/  FMUL.FTZ R74, R103.reuse, R72 ;  /* 0x00000048674a7220 */ /* 0x040fe40000410000 */
[----:B------:R-:W-:Y:S01]  /*5af0*/  FMUL.FTZ R73, R103, R75 ;  /* 0x0000004b67497220 */ /* 0x000fe20000410000 */
[----:B------:R-:W0:Y:S01]  /*5b00*/  MUFU.EX2 R127, R127 ;  /* 0x0000007f007f7308 */ /* 0x000e220000000800 */
[----:B------:R-:W-:-:S02]  /*5b10*/  FFMA.FTZ R66, R108, R65, -R66 ;  /* 0x000000416c427223 */ /* 0x000fc40000010842 */
[----:B------:R-:W-:Y:S02]  /*5b20*/  FFMA.FTZ R67, R108, R64, R67 ;  /* 0x000000406c437223 */ /* 0x000fe40000010043 */
[C---:B------:R-:W-:Y:S02]  /*5b30*/  FFMA.FTZ R74, R104.reuse, R75, R74 ;  /* 0x0000004b684a7223 */ /* 0x040fe4000001004a */
[----:B------:R-:W-:Y:S02]  /*5b40*/  FFMA.FTZ R73, R104, R72, -R73 ;  /* 0x0000004868497223 */ /* 0x000fe40000010849 */
[C---:B------:R-:W-:Y:S02]  /*5b50*/  FMUL.FTZ R64, R105.reuse, R66 ;  /* 0x0000004269407220 */ /* 0x040fe40000410000 */
[----:B------:R-:W-:Y:S02]  /*5b60*/  FMUL.FTZ R65, R105, R67 ;  /* 0x0000004369417220 */ /* 0x000fe40000410000 */
[----:B------:R-:W-:-:S02]  /*5b70*/  FADD.FTZ R74, RZ, R74 ;  /* 0x0000004aff4a7221 */ /* 0x000fc40000010000 */
[----:B------:R-:W-:Y:S02]  /*5b80*/  FADD.FTZ R73, R4, R73 ;  /* 0x0000004904497221 */ /* 0x000fe40000010000 */
[C---:B------:R-:W-:Y:S02]  /*5b90*/  FFMA.FTZ R64, R106.reuse, R67, R64 ;  /* 0x000000436a407223 */ /* 0x040fe40000010040 */
[----:B------:R-:W-:Y:S02]  /*5ba0*/  FFMA.FTZ R65, R106, R66, -R65 ;  /* 0x000000426a417223 */ /* 0x000fe40000010841 */
[C---:B------:R-:W-:Y:S02]  /*5bb0*/  FMUL.FTZ R72, R101.reuse, R74 ;  /* 0x0000004a65487220 */ /* 0x040fe40000410000 */
[----:B------:R-:W-:Y:S02]  /*5bc0*/  FMUL.FTZ R75, R101, R73 ;  /* 0x00000049654b7220 */ /* 0x000fe40000410000 */
[----:B------:R-:W-:-:S02]  /*5bd0*/  FMUL.FTZ R66, R103, R64 ;  /* 0x0000004067427220 */ /* 0x000fc40000410000 */
[----:B------:R-:W-:Y:S02]  /*5be0*/  FMUL.FTZ R67, R103, R65 ;  /* 0x0000004167437220 */ /* 0x000fe40000410000 */
[C---:B------:R-:W-:Y:S02]  /*5bf0*/  FFMA.FTZ R72, R102.reuse, R73, -R72 ;  /* 0x0000004966487223 */ /* 0x040fe40000010848 */
[----:B------:R-:W-:Y:S02]  /*5c00*/  FFMA.FTZ R75, R102, R74, R75 ;  /* 0x0000004a664b7223 */ /* 0x000fe4000001004b */
[C---:B------:R-:W-:Y:S02]  /*5c10*/  FFMA.FTZ R66, R104.reuse, R65, -R66 ;  /* 0x0000004168427223 */ /* 0x040fe40000010842 */
[----:B------:R-:W-:Y:S02]  /*5c20*/  FFMA.FTZ R67, R104, R64, R67 ;  /* 0x0000004068437223 */ /* 0x000fe40000010043 */
[----:B0-----:R-:W-:-:S02]  /*5c30*/  FMUL.FTZ R97, R127, R97 ;  /* 0x000000617f617220 */ /* 0x001fc40000410000 */
[----:B------:R-:W-:Y:S02]  /*5c40*/  FADD.FTZ R72, R3, R72 ;  /* 0x0000004803487221 */ /* 0x000fe40000010000 */
[----:B------:R-:W-:Y:S02]  /*5c50*/  FADD.FTZ R75, RZ, R75 ;  /* 0x0000004bff4b7221 */ /* 0x000fe40000010000 */
[C---:B------:R-:W-:Y:S02]  /*5c60*/  FMUL.FTZ R64, R101.reuse, R66 ;  /* 0x0000004265407220 */ /* 0x040fe40000410000 */
[----:B------:R-:W-:Y:S02]  /*5c70*/  FMUL.FTZ R65, R101, R67 ;  /* 0x0000004365417220 */ /* 0x000fe40000410000 */
[----:B------:R-:W-:Y:S02]  /*5c80*/  FMUL.FTZ R100, R127, R100 ;  /* 0x000000647f647220 */ /* 0x000fe40000410000 */
[----:B------:R-:W-:-:S02]  /*5c90*/  FMUL.FTZ R74, R97, R72 ;  /* 0x00000048614a7220 */ /* 0x000fc40000410000 */
[C---:B------:R-:W-:Y:S02]  /*5ca0*/  FMUL.FTZ R73, R97.reuse, R75 ;  /* 0x0000004b61497220 */ /* 0x040fe40000410000 */
[C---:B------:R-:W-:Y:S02]  /*5cb0*/  FFMA.FTZ R64, R102.reuse, R67, R64 ;  /* 0x0000004366407223 */ /* 0x040fe40000010040 */
[----:B------:R-:W-:Y:S02]  /*5cc0*/  FFMA.FTZ R65, R102, R66, -R65 ;  /* 0x0000004266417223 */ /* 0x000fe40000010841 */
[C---:B------:R-:W-:Y:S02]  /*5cd0*/  FFMA.FTZ R74, R100.reuse, R75, R74 ;  /* 0x0000004b644a7223 */ /* 0x040fe4000001004a */
[----:B------:R-:W-:Y:S02]  /*5ce0*/  FFMA.FTZ R73, R100, R72, -R73 ;  /* 0x0000004864497223 */ /* 0x000fe40000010849 */
[----:B------:R-:W-:-:S02]  /*5cf0*/  FMUL.FTZ R66, R97, R64 ;  /* 0x0000004061427220 */ /* 0x000fc40000410000 */
[-C--:B------:R-:W-:Y:S02]  /*5d00*/  FMUL.FTZ R67, R97, R65.reuse ;  /* 0x0000004161437220 */ /* 0x080fe40000410000 */
[----:B------:R-:W-:Y:S02]  /*5d10*/  FADD.FTZ R74, RZ, R74 ;  /* 0x0000004aff4a7221 */ /* 0x000fe40000010000 */
[----:B------:R-:W-:Y:S02]  /*5d20*/  FADD.FTZ R73, R2, R73 ;  /* 0x0000004902497221 */ /* 0x000fe40000010000 */
[C---:B------:R-:W-:Y:S02]  /*5d30*/  FFMA.FTZ R66, R100.reuse, R65, -R66 ;  /* 0x0000004164427223 */ /* 0x040fe40000010842 */
[----:B------:R-:W-:Y:S02]  /*5d40*/  FFMA.FTZ R67, R100, R64, R67 ;  /* 0x0000004064437223 */ /* 0x000fe40000010043 */
[----:B------:R-:W-:-:S02]  /*5d50*/  FMUL.FTZ R64, R95, R74 ;  /* 0x0000004a5f407220 */ /* 0x000fc40000410000 */
[C---:B------:R-:W-:Y:S01]  /*5d60*/  FMUL.FTZ R79, R95.reuse, R73 ;  /* 0x000000495f4f7220 */ /* 0x040fe20000410000 */
[----:B------:R-:W-:Y:S01]  /*5d70*/  ISETP.GT.U32.AND P0, PT, R220, 0x1f, PT ;  /* 0x0000001fdc00780c */ /* 0x000fe20003f04070 */
[C---:B------:R-:W-:Y:S02]  /*5d80*/  FMUL.FTZ R65, R95.reuse, R66 ;  /* 0x000000425f417220 */ /* 0x040fe40000410000 */
[----:B------:R-:W-:Y:S02]  /*5d90*/  FMUL.FTZ R75, R95, R67 ;  /* 0x000000435f4b7220 */ /* 0x000fe40000410000 */
[C---:B------:R-:W-:Y:S02]  /*5da0*/  FFMA.FTZ R77, R96.reuse, R73, -R64 ;  /* 0x00000049604d7223 */ /* 0x040fe40000010840 */
[----:B------:R-:W-:Y:S01]  /*5db0*/  FFMA.FTZ R79, R96, R74, R79 ;  /* 0x0000004a604f7223 */ /* 0x000fe2000001004f */
[----:B------:R-:W-:Y:S01]  /*5dc0*/  LEA.HI R171, R220, R220, RZ, 0x1e ;  /* 0x000000dcdcab7211 */ /* 0x000fe200078ff0ff */
[----:B------:R-:W-:-:S02]  /*5dd0*/  FFMA.FTZ R65, R96, R67, R65 ;  /* 0x0000004360417223 */ /* 0x000fc40000010041 */
[----:B------:R-:W-:Y:S02]  /*5de0*/  FFMA.FTZ R64, R96, R66, -R75 ;  /* 0x0000004260407223 */ /* 0x000fe4000001084b */
[CC--:B-----5:R-:W-:Y:S02]  /*5df0*/  FMUL.FTZ R73, R69.reuse, R71.reuse ;  /* 0x0000004745497220 */ /* 0x0e0fe40000410000 */
[----:B------:R-:W-:Y:S02]  /*5e00*/  FADD.FTZ R66, R0, R77 ;  /* 0x0000004d00427221 */ /* 0x000fe40000010000 */
[----:B------:R-:W-:Y:S02]  /*5e10*/  FADD.FTZ R67, RZ, R79 ;  /* 0x0000004fff437221 */ /* 0x000fe40000010000 */
[-C--:B------:R-:W-:Y:S01]  /*5e20*/  FMUL.FTZ R69, R69, R70.reuse ;  /* 0x0000004645457220 */ /* 0x080fe20000410000 */
[----:B------:R-:W-:Y:S01]  /*5e30*/  BSSY B0, `(.L_x_73) ;  /* 0x00000f4000007945 */ /* 0x000fe20003800000 */
[C---:B------:R-:W-:Y:S01]  /*5e40*/  FFMA.FTZ R73, R68.reuse, R70, -R73 ;  /* 0x0000004644497223 */ /* 0x040fe20000010849 */
[----:B------:R0:W-:Y:S01]  /*5e50*/  STS.128 [R171.X16+0x2180], R64 ;  /* 0x00218040ab007388 */ /* 0x0001e2000000cc00 */
[----:B------:R-:W-:-:S02]  /*5e60*/  FFMA.FTZ R69, R68, R71, R69 ;  /* 0x0000004744457223 */ /* 0x000fc40000010045 */
        /* <DEDUP_REMOVED lines=71> */
.L_x_120:
        /* <DEDUP_REMOVED lines=68> */
.L_x_121:
[----:B------:R-:W-:Y:S01]  /*6720*/  ISETP.GE.AND P0, PT, R223, 0x10, PT ;  /* 0x00000010df00780c */ /* 0x000fe20003f06270 */
[----:B-1----:R-:W-:Y:S01]  /*6730*/  FMUL.FTZ R64, R69, R70 ;  /* 0x0000004645407220 */ /* 0x002fe20000410000 */
[----:B------:R-:W-:Y:S01]  /*6740*/  MOV R76, R66 ;  /* 0x00000042004c7202 */ /* 0x000fe20000000f00 */
[----:B0-2---:R-:W-:Y:S01]  /*6750*/  FMUL.FTZ R66, R67, R70 ;  /* 0x0000004643427220 */ /* 0x005fe20000410000 */
[----:B------:R-:W-:Y:S01]  /*6760*/  MOV R75, R78 ;  /* 0x0000004e004b7202 */ /* 0x000fe20000000f00 */
[----:B---3--:R-:W-:-:S02]  /*6770*/  FMUL.FTZ R68, R73, R70 ;  /* 0x0000004649447220 */ /* 0x008fc40000410000 */
[-C--:B------:R-:W-:Y:S01]  /*6780*/  FFMA.FTZ R66, R73, R76.reuse, -R66 ;  /* 0x0000004c49427223 */ /* 0x080fe20000010842 */
[----:B------:R-:W-:Y:S01]  /*6790*/  MOV R73, R79 ;  /* 0x0000004f00497202 */ /* 0x000fe20000000f00 */
[C---:B----4-:R-:W-:Y:S02]  /*67a0*/  FFMA.FTZ R65, R71.reuse, R76, R64 ;  /* 0x0000004c47417223 */ /* 0x050fe40000010040 */
[----:B------:R-:W-:Y:S02]  /*67b0*/  FMUL.FTZ R64, R71, R70 ;  /* 0x0000004647407220 */ /* 0x000fe40000410000 */
[-C--:B------:R-:W-:Y:S01]  /*67c0*/  FFMA.FTZ R68, R67, R76.reuse, R68 ;  /* 0x0000004c43447223 */ /* 0x080fe20000010044 */
[----:B------:R-:W-:Y:S01]  /*67d0*/  FSEL R83, R70, R65, !P0 ;  /* 0x0000004146537208 */ /* 0x000fe20004000000 */
[----:B------:R-:W-:Y:S02]  /*67e0*/  @P0 FFMA.FTZ R76, R69, R76, -R64 ;  /* 0x0000004c454c0223 */ /* 0x000fe40000010840 */
[----:B------:R-:W-:-:S02]  /*67f0*/  @P0 FADD.FTZ R75, R66, R75 ;  /* 0x0000004b424b0221 */ /* 0x000fc40000010000 */
[----:B------:R-:W-:Y:S01]  /*6800*/  @P0 FADD.FTZ R73, R68, R73 ;  /* 0x0000004944490221 */ /* 0x000fe20000010000 */
[----:B------:R-:W-:Y:S05]  /*6810*/  BRA.CONV ~URZ, `(.L_x_77) ;  /* 0x000000637f007947 */ /* 0x000fea000b800000 */
[----:B------:R-:W-:Y:S01]  /*6820*/  HFMA2.MMA R71, -RZ, RZ, 0, 1.847743988037109375e-06 ;  /* 0x0000001fff477435 */ /* 0x000fe200000001ff */
[----:B------:R-:W-:Y:S02]  /*6830*/  MOV R64, R76 ;  /* 0x0000004c00407202 */ /* 0x000fe40000000f00 */
[----:B------:R-:W-:Y:S02]  /*6840*/  MOV R66, 0x1f ;  /* 0x0000001f00427802 */ /* 0x000fe40000000f00 */
[----:B------:R-:W-:Y:S02]  /*6850*/  MOV R67, 0xffffffff ;  /* 0xffffffff00437802 */ /* 0x000fe40000000f00 */
[----:B------:R-:W-:Y:S02]  /*6860*/  MOV R65, 0x6880 ;  /* 0x0000688000417802 */ /* 0x000fe40000000f00 */
[----:B------:R-:W-:Y:S05]  /*6870*/  CALL.REL.NOINC `($__internal_4_$__cuda_sm70_shflsync_idx_p) ;  /* 0x00007ee000007944 */ /* 0x000fea0003c00000 */
.L_x_77:
[----:B------:R-:W-:Y:S05]  /*6880*/  BRA.CONV ~URZ, `(.L_x_78) ;  /* 0x000000637f007947 */ /* 0x000fea000b800000 */
[----:B------:R-:W-:Y:S01]  /*6890*/  HFMA2.MMA R71, -RZ, RZ, 0, 1.847743988037109375e-06 ;  /* 0x0000001fff477435 */ /* 0x000fe200000001ff */
[----:B------:R-:W-:Y:S02]  /*68a0*/  MOV R64, R83 ;  /* 0x0000005300407202 */ /* 0x000fe40000000f00 */
[----:B-1----:R-:W-:-:S02]  /*68b0*/  MOV R66, 0x1f ;  /* 0x0000001f00427802 */ /* 0x002fc40000000f00 */
[----:B------:R-:W-:Y:S02]  /*68c0*/  MOV R67, 0xffffffff ;  /* 0xffffffff00437802 */ /* 0x000fe40000000f00 */
[----:B------:R-:W-:Y:S02]  /*68d0*/  MOV R65, 0x68f0 ;  /* 0x000068f000417802 */ /* 0x000fe40000000f00 */
[----:B------:R-:W-:Y:S05]  /*68e0*/  CALL.REL.NOINC `($__internal_4_$__cuda_sm70_shflsync_idx_p) ;  /* 0x00007e7000007944 */ /* 0x000fea0003c00000 */
.L_x_78:
[----:B------:R-:W-:Y:S05]  /*68f0*/  BRA.CONV ~URZ, `(.L_x_79) ;  /* 0x000000637f007947 */ /* 0x000fea000b800000 */
[----:B------:R-:W-:Y:S01]  /*6900*/  HFMA2.MMA R71, -RZ, RZ, 0, 1.847743988037109375e-06 ;  /* 0x0000001fff477435 */ /* 0x000fe200000001ff */
[----:B------:R-:W-:Y:S02]  /*6910*/  MOV R64, R75 ;  /* 0x0000004b00407202 */ /* 0x000fe40000000f00 */
[----:B-1----:R-:W-:Y:S02]  /*6920*/  MOV R66, 0x1f ;  /* 0x0000001f00427802 */ /* 0x002fe40000000f00 */
[----:B------:R-:W-:Y:S02]  /*6930*/  MOV R67, 0xffffffff ;  /* 0xffffffff00437802 */ /* 0x000fe40000000f00 */
[----:B------:R-:W-:Y:S02]  /*6940*/  MOV R65, 0x6960 ;  /* 0x0000696000417802 */ /* 0x000fe40000000f00 */
[----:B------:R-:W-:Y:S05]  /*6950*/  CALL.REL.NOINC `($__internal_4_$__cuda_sm70_shflsync_idx_p) ;  /* 0x00007e0000007944 */ /* 0x000fea0003c00000 */
.L_x_79:
[----:B------:R-:W-:Y:S05]  /*6960*/  BRA.CONV ~URZ, `(.L_x_80) ;  /* 0x000000637f007947 */ /* 0x000fea000b800000 */
[----:B------:R-:W-:Y:S01]  /*6970*/  HFMA2.MMA R71, -RZ, RZ, 0, 1.847743988037109375e-06 ;  /* 0x0000001fff477435 */ /* 0x000fe200000001ff */
[----:B------:R-:W-:-:S02]  /*6980*/  MOV R64, R73 ;  /* 0x0000004900407202 */ /* 0x000fc40000000f00 */
[----:B-1----:R-:W-:Y:S02]  /*6990*/  MOV R66, 0x1f ;  /* 0x0000001f00427802 */ /* 0x002fe40000000f00 */
[----:B------:R-:W-:Y:S02]  /*69a0*/  MOV R67, 0xffffffff ;  /* 0xffffffff00437802 */ /* 0x000fe40000000f00 */
[----:B------:R-:W-:Y:S02]  /*69b0*/  MOV R65, 0x69d0 ;  /* 0x000069d000417802 */ /* 0x000fe40000000f00 */
[----:B------:R-:W-:Y:S05]  /*69c0*/  CALL.REL.NOINC `($__internal_4_$__cuda_sm70_shflsync_idx_p) ;  /* 0x00007d9000007944 */ /* 0x000fea0003c00000 */
.L_x_80:
[----:B------:R-:W-:Y:S05]  /*69d0*/  BRA.DIV ~URZ, `(.L_x_81) ;  /* 0x00006af27f007947 */ /* 0x000fea000b800000 */
[----:B------:R0:W2:Y:S04]  /*69e0*/  SHFL.IDX PT, R78, R60, RZ, 0x1f ;  /* 0x00001fff3c4e7589 */ /* 0x0000a800000e0000 */
[----:B------:R0:W3:Y:S04]  /*69f0*/  SHFL.IDX PT, R79, R61, RZ, 0x1f ;  /* 0x00001fff3d4f7589 */ /* 0x0000e800000e0000 */
[----:B------:R0:W4:Y:S04]  /*6a00*/  SHFL.IDX PT, R70, R62, RZ, 0x1f ;  /* 0x00001fff3e467589 */ /* 0x00012800000e0000 */
[----:B------:R0:W1:Y:S04]  /*6a10*/  SHFL.IDX PT, R71, R63, RZ, 0x1f ;  /* 0x00001fff3f477589 */ /* 0x00006800000e0000 */
[----:B------:R-:W0:Y:S04]  /*6a20*/  SHFL.UP PT, R76, R76, 0x1, RZ ;  /* 0x042000004c4c7989 */ /* 0x000e2800000e00ff */
[----:B------:R0:W0:Y:S04]  /*6a30*/  SHFL.UP PT, R77, R83, 0x1, RZ ;  /* 0x04200000534d7989 */ /* 0x00002800000e00ff */
[----:B------:R0:W0:Y:S04]  /*6a40*/  SHFL.UP PT, R69, R75, 0x1, RZ ;  /* 0x042000004b457989 */ /* 0x00002800000e00ff */
[----:B------:R0:W0:Y:S02]  /*6a50*/  SHFL.UP PT, R68, R73, 0x1, RZ ;  /* 0x0420000049447989 */ /* 0x00002400000e00ff */
.L_x_122:
[----:B0-23--:R-:W0:Y:S01]  /*6a60*/  LDS.128 R72, [R82+0x2180] ;  /* 0x0021800052487984 */ /* 0x00de220000000c00 */
[----:B----4-:R-:W-:-:S02]  /*6a70*/  FMUL.FTZ R187, R70, R77 ;  /* 0x0000004d46bb7220 */ /* 0x010fc40000410000 */
[C---:B-1----:R-:W-:Y:S01]  /*6a80*/  FMUL.FTZ R83, R71.reuse, R77 ;  /* 0x0000004d47537220 */ /* 0x042fe20000410000 */
[----:B------:R-:W1:Y:S01]  /*6a90*/  LDS.128 R60, [R82+0x2190] ;  /* 0x00219000523c7984 */ /* 0x000e620000000c00 */
[-C--:B------:R-:W-:Y:S02]  /*6aa0*/  FFMA.FTZ R187, R71, R76.reuse, R187 ;  /* 0x0000004c47bb7223 */ /* 0x080fe400000100bb */
[----:B------:R-:W-:Y:S01]  /*6ab0*/  FFMA.FTZ R188, R70, R76, -R83 ;  /* 0x0000004c46bc7223 */ /* 0x000fe20000010853 */
[----:B------:R-:W2:Y:S01]  /*6ac0*/  LDS.128 R64, [R82+0x21a0] ;  /* 0x0021a00052407984 */ /* 0x000ea20000000c00 */
[----:B------:R-:W-:Y:S01]  /*6ad0*/  @P2 FADD.FTZ R71, R187, R68 ;  /* 0x00000044bb472221 */ /* 0x000fe20000010000 */
[----:B------:R-:W-:Y:S01]  /*6ae0*/  MOV R68, R78 ;  /* 0x0000004e00447202 */ /* 0x000fe20000000f00 */
[----:B------:R-:W-:Y:S01]  /*6af0*/  @P2 FADD.FTZ R70, R188, R69 ;  /* 0x00000045bc462221 */ /* 0x000fe20000010000 */
[----:B------:R-:W-:-:S05]  /*6b00*/  MOV R69, R79 ;  /* 0x0000004f00457202 */ /* 0x000fca0000000f00 */
[CC--:B------:R-:W-:Y:S02]  /*6b10*/  FMUL.FTZ R79, R69.reuse, R77.reuse ;  /* 0x0000004d454f7220 */ /* 0x0c0fe40000410000 */
[C---:B------:R-:W-:Y:S02]  /*6b20*/  FMUL.FTZ R77, R68.reuse, R77 ;  /* 0x0000004d444d7220 */ /* 0x040fe40000410000 */
[-C--:B------:R-:W-:Y:S02]  /*6b30*/  @P2 FFMA.FTZ R68, R68, R76.reuse, -R79 ;  /* 0x0000004c44442223 */ /* 0x080fe4000001084f */
[----:B------:R-:W-:-:S05]  /*6b40*/  @P2 FFMA.FTZ R69, R69, R76, R77 ;  /* 0x0000004c45452223 */ /* 0x000fca000001004d */
[----:B------:R3:W-:Y:S01]  /*6b50*/  STS.128 [R82+0x2180], R68 ;  /* 0x0021804452007388 */ /* 0x0007e20000000c00 */
[CC--:B0-----:R-:W-:Y:S02]  /*6b60*/  FMUL.FTZ R83, R73.reuse, R71.reuse ;  /* 0x0000004749537220 */ /* 0x0c1fe40000410000 */
[-C--:B------:R-:W-:Y:S02]  /*6b70*/  FMUL.FTZ R78, R73, R70.reuse ;  /* 0x00000046494e7220 */ /* 0x080fe40000410000 */
[C---:B------:R-:W-:Y:S02]  /*6b80*/  FFMA.FTZ R83, R72.reuse, R70, -R83 ;  /* 0x0000004648537223 */ /* 0x040fe40000010853 */
[----:B------:R-:W-:Y:S02]  /*6b90*/  FFMA.FTZ R78, R72, R71, R78 ;  /* 0x00000047484e7223 */ /* 0x000fe4000001004e */
[----:B------:R-:W-:Y:S02]  /*6ba0*/  FADD.FTZ R74, R74, R83 ;  /* 0x000000534a4a7221 */ /* 0x000fe40000010000 */
[----:B------:R-:W-:-:S02]  /*6bb0*/  FADD.FTZ R75, R75, R78 ;  /* 0x0000004e4b4b7221 */ /* 0x000fc40000010000 */
[----:B------:R-:W-:Y:S02]  /*6bc0*/  FMUL.FTZ R76, R73, R68 ;  /* 0x00000044494c7220 */ /* 0x000fe40000410000 */
[----:B-1----:R-:W-:Y:S02]  /*6bd0*/  FMUL.FTZ R78, R61, R74 ;  /* 0x0000004a3d4e7220 */ /* 0x002fe40000410000 */
        /* <DEDUP_REMOVED lines=13> */
[C---:B--2---:R-:W-:Y:S02]  /*6cb0*/  FMUL.FTZ R63, R65.reuse, R79 ;  /* 0x0000004f413f7220 */ /* 0x044fe40000410000 */
        /* <DEDUP_REMOVED lines=11> */
.L_x_74:
[----:B0-----:R-:W-:Y:S05]  /*6d70*/  BSYNC B0 ;  /* 0x0000000000007941 */ /* 0x001fea0003800000 */
.L_x_73:
[CC--:B------:R-:W-:Y:S01]  /*6d80*/  FMUL.FTZ R60, R95.reuse, -R98.reuse ;  /* 0x800000625f3c7220 */ /* 0x0c0fe20000410000 */
[----:B------:R-:W-:Y:S01]  /*6d90*/  WARPSYNC 0xffffffff ;  /* 0xffffffff00007948 */ /* 0x000fe20003800000 */
[-C--:B------:R-:W-:Y:S01]  /*6da0*/  FMUL.FTZ R61, R95, R99.reuse ;  /* 0x000000635f3d7220 */ /* 0x080fe20000410000 */
[----:B------:R-:W-:Y:S01]  /*6db0*/  BAR.SYNC.DEFER_BLOCKING 0x0 ;  /* 0x0000000000007b1d */ /* 0x000fe20000010000 */
[C---:B------:R-:W-:Y:S01]  /*6dc0*/  FFMA.FTZ R60, R96.reuse, -R99, R60 ;  /* 0x80000063603c7223 */ /* 0x040fe2000001003c */
[----:B---3--:R-:W-:Y:S01]  /*6dd0*/  MOV R73, UR7 ;  /* 0x0000000700497c02 */ /* 0x008fe20008000f00 */
[C---:B------:R-:W-:Y:S02]  /*6de0*/  FFMA.FTZ R61, R96.reuse, R98, -R61 ;  /* 0x00000062603d7223 */ /* 0x040fe4000001083d */
[----:B------:R-:W-:Y:S01]  /*6df0*/  FMUL.FTZ R65, R97, -R60 ;  /* 0x8000003c61417220 */ /* 0x000fe20000410000 */
[----:B------:R-:W-:Y:S01]  /*6e00*/  ULDC UR14, c[0x0][0x174] ;  /* 0x00005d00000e7ab9 */ /* 0x000fe20000000800 */
[-C--:B------:R-:W-:Y:S01]  /*6e10*/  FMUL.FTZ R63, R95, R158.reuse ;  /* 0x0000009e5f3f7220 */ /* 0x080fe20000410000 */
[----:B------:R-:W-:Y:S01]  /*6e20*/  UISETP.GE.AND UP0, UPT, UR26, UR14, UPT ;  /* 0x0000000e1a00728c */ /* 0x000fe2000bf06270 */
[----:B------:R-:W-:Y:S01]  /*6e30*/  FMUL.FTZ R64, R96, R158 ;  /* 0x0000009e60407220 */ /* 0x000fe20000410000 */
[----:B------:R-:W-:Y:S01]  /*6e40*/  BSSY B0, `(.L_x_82) ;  /* 0x00001d1000007945 */ /* 0x000fe20003800000 */
[----:B------:R-:W-:-:S02]  /*6e50*/  FMUL.FTZ R67, R97, -R61 ;  /* 0x8000003d61437220 */ /* 0x000fc40000410000 */
[----:B------:R-:W-:Y:S01]  /*6e60*/  FFMA.FTZ R65, R100, R61, -R65 ;  /* 0x0000003d64417223 */ /* 0x000fe20000010841 */
[----:B------:R-:W-:Y:S01]  /*6e70*/  PLOP3.LUT P0, PT, PT, PT, UP0, 0x80, 0x0 ;  /* 0x000000000000781c */ /* 0x000fe20003f0f008 */
[-C--:B------:R-:W-:Y:S02]  /*6e80*/  FFMA.FTZ R62, R96, R142.reuse, -R63 ;  /* 0x0000008e603e7223 */ /* 0x080fe4000001083f */
[----:B------:R-:W-:Y:S01]  /*6e90*/  FFMA.FTZ R64, -R95, R142, -R64 ;  /* 0x0000008e5f407223 */ /* 0x000fe20000010940 */
[----:B------:R-:W-:Y:S01]  /*6ea0*/  ISETP.NE.OR P0, PT, R247, RZ, P0 ;  /* 0x000000fff700720c */ /* 0x000fe20000705670 */
[----:B------:R-:W-:Y:S02]  /*6eb0*/  FFMA.FTZ R67, R100, R60, R67 ;  /* 0x0000003c64437223 */ /* 0x000fe40000010043 */
[----:B------:R-:W-:Y:S02]  /*6ec0*/  FMUL.FTZ R66, R101, -R65 ;  /* 0x8000004165427220 */ /* 0x000fe40000410000 */
[----:B------:R-:W-:-:S02]  /*6ed0*/  FADD.FTZ R62, R141, R62 ;  /* 0x0000003e8d3e7221 */ /* 0x000fc40000010000 */
[----:B------:R-:W-:Y:S02]  /*6ee0*/  FADD.FTZ R64, -R157, R64 ;  /* 0x000000409d407221 */ /* 0x000fe40000010100 */
[-C--:B------:R-:W-:Y:S02]  /*6ef0*/  FMUL.FTZ R60, R101, -R67.reuse ;  /* 0x80000043653c7220 */ /* 0x080fe40000410000 */
[C---:B------:R-:W-:Y:S02]  /*6f00*/  FFMA.FTZ R66, R102.reuse, R67, R66 ;  /* 0x0000004366427223 */ /* 0x040fe40000010042 */
[C---:B------:R-:W-:Y:S02]  /*6f10*/  FMUL.FTZ R63, R97.reuse, -R62 ;  /* 0x8000003e613f7220 */ /* 0x040fe40000410000 */
[----:B------:R-:W-:Y:S02]  /*6f20*/  FMUL.FTZ R61, R97, -R64 ;  /* 0x80000040613d7220 */ /* 0x000fe40000410000 */
[----:B------:R-:W-:-:S02]  /*6f30*/  FFMA.FTZ R60, R102, R65, -R60 ;  /* 0x00000041663c7223 */ /* 0x000fc4000001083c */
[C---:B------:R-:W-:Y:S02]  /*6f40*/  FMUL.FTZ R65, R103.reuse, -R66 ;  /* 0x8000004267417220 */ /* 0x040fe40000410000 */
[C---:B------:R-:W-:Y:S02]  /*6f50*/  FFMA.FTZ R63, R100.reuse, R64, R63 ;  /* 0x00000040643f7223 */ /* 0x040fe4000001003f */
[----:B------:R-:W-:Y:S02]  /*6f60*/  FFMA.FTZ R61, R100, R62, -R61 ;  /* 0x0000003e643d7223 */ /* 0x000fe4000001083d */
[-C--:B------:R-:W-:Y:S02]  /*6f70*/  FMUL.FTZ R67, R103, -R60.reuse ;  /* 0x8000003c67437220 */ /* 0x080fe40000410000 */
[----:B------:R-:W-:Y:S02]  /*6f80*/  FFMA.FTZ R65, R104, R60, -R65 ;  /* 0x0000003c68417223 */ /* 0x000fe40000010841 */
[----:B------:R-:W-:-:S02]  /*6f90*/  FADD.FTZ R63, -R156, R63 ;  /* 0x0000003f9c3f7221 */ /* 0x000fc40000010100 */
[----:B------:R-:W-:Y:S02]  /*6fa0*/  FADD.FTZ R61, R140, R61 ;  /* 0x0000003d8c3d7221 */ /* 0x000fe40000010000 */
[----:B------:R-:W-:Y:S02]  /*6fb0*/  FFMA.FTZ R67, R104, R66, R67 ;  /* 0x0000004268437223 */ /* 0x000fe40000010043 */
[----:B------:R-:W-:Y:S02]  /*6fc0*/  FMUL.FTZ R68, R105, -R65 ;  /* 0x8000004169447220 */ /* 0x000fe40000410000 */
[C---:B------:R-:W-:Y:S02]  /*6fd0*/  FMUL.FTZ R60, R101.reuse, -R63 ;  /* 0x8000003f653c7220 */ /* 0x040fe40000410000 */
[----:B------:R-:W-:Y:S02]  /*6fe0*/  FMUL.FTZ R64, R101, -R61 ;  /* 0x8000003d65407220 */ /* 0x000fe40000410000 */
[----:B------:R-:W-:-:S02]  /*6ff0*/  FMUL.FTZ R66, R105, -R67 ;  /* 0x8000004369427220 */ /* 0x000fc40000410000 */
[----:B------:R-:W-:Y:S02]  /*7000*/  FFMA.FTZ R68, R106, R67, R68 ;  /* 0x000000436a447223 */ /* 0x000fe40000010044 */
[C---:B------:R-:W-:Y:S02]  /*7010*/  FFMA.FTZ R64, R102.reuse, R63, R64 ;  /* 0x0000003f66407223 */ /* 0x040fe40000010040 */
[----:B------:R-:W-:Y:S02]  /*7020*/  FFMA.FTZ R62, R102, R61, -R60 ;  /* 0x0000003d663e7223 */ /* 0x000fe4000001083c */
[----:B------:R-:W-:Y:S01]  /*7030*/  FFMA.FTZ R66, R106, R65, -R66 ;  /* 0x000000416a427223 */ /* 0x000fe20000010842 */
[----:B------:R-:W0:Y:S01]  /*7040*/  LDS.64 R60, [R171.X16+0x2188] ;  /* 0x00218800ab3c7984 */ /* 0x000e22000000ca00 */
[----:B------:R-:W-:Y:S02]  /*7050*/  FMUL.FTZ R63, R107, -R68 ;  /* 0x800000446b3f7220 */ /* 0x000fe40000410000 */
[----:B------:R-:W-:-:S02]  /*7060*/  FADD.FTZ R64, -R155, R64 ;  /* 0x000000409b407221 */ /* 0x000fc40000010100 */
[-C--:B------:R-:W-:Y:S02]  /*7070*/  FMUL.FTZ R67, R107, -R66.reuse ;  /* 0x800000426b437220 */ /* 0x080fe40000410000 */
[----:B------:R-:W-:Y:S02]  /*7080*/  FADD.FTZ R62, R139, R62 ;  /* 0x0000003e8b3e7221 */ /* 0x000fe40000010000 */
[C---:B------:R-:W-:Y:S02]  /*7090*/  FFMA.FTZ R66, R108.reuse, R66, -R63 ;  /* 0x000000426c427223 */ /* 0x040fe4000001083f */
[C---:B------:R-:W-:Y:S02]  /*70a0*/  FMUL.FTZ R63, R103.reuse, -R64 ;  /* 0x80000040673f7220 */ /* 0x040fe40000410000 */
[----:B------:R-:W-:Y:S02]  /*70b0*/  FFMA.FTZ R67, R108, R68, R67 ;  /* 0x000000446c437223 */ /* 0x000fe40000010043 */
[----:B------:R-:W-:-:S02]  /*70c0*/  FMUL.FTZ R65, R103, -R62 ;  /* 0x8000003e67417220 */ /* 0x000fc40000410000 */
[C---:B------:R-:W-:Y:S02]  /*70d0*/  FMUL.FTZ R68, R109.reuse, -R66 ;  /* 0x800000426d447220 */ /* 0x040fe40000410000 */
[C---:B------:R-:W-:Y:S02]  /*70e0*/  FFMA.FTZ R63, R104.reuse, R62, -R63 ;  /* 0x0000003e683f7223 */ /* 0x040fe4000001083f */
[-C--:B------:R-:W-:Y:S02]  /*70f0*/  FMUL.FTZ R69, R109, -R67.reuse ;  /* 0x800000436d457220 */ /* 0x080fe40000410000 */
[----:B------:R-:W-:Y:S02]  /*7100*/  FFMA.FTZ R65, R104, R64, R65 ;  /* 0x0000004068417223 */ /* 0x000fe40000010041 */
[----:B------:R-:W-:Y:S02]  /*7110*/  FFMA.FTZ R68, R110, R67, R68 ;  /* 0x000000436e447223 */ /* 0x000fe40000010044 */
[----:B------:R-:W-:-:S02]  /*7120*/  FADD.FTZ R63, R138, R63 ;  /* 0x0000003f8a3f7221 */ /* 0x000fc40000010000 */
[----:B------:R-:W-:Y:S02]  /*7130*/  FFMA.FTZ R69, R110, R66, -R69 ;  /* 0x000000426e457223 */ /* 0x000fe40000010845 */
[----:B------:R-:W-:Y:S02]  /*7140*/  FADD.FTZ R65, -R154, R65 ;  /* 0x000000419a417221 */ /* 0x000fe40000010100 */
[----:B------:R-:W-:Y:S02]  /*7150*/  FMUL.FTZ R66, R111, -R68 ;  /* 0x800000446f427220 */ /* 0x000fe40000410000 */
[----:B------:R-:W-:Y:S02]  /*7160*/  FMUL.FTZ R64, R105, -R63 ;  /* 0x8000003f69407220 */ /* 0x000fe40000410000 */
[----:B------:R-:W-:Y:S02]  /*7170*/  FMUL.FTZ R67, R111, -R69 ;  /* 0x800000456f437220 */ /* 0x000fe40000410000 */
[----:B------:R-:W-:-:S02]  /*7180*/  FMUL.FTZ R62, R105, -R65 ;  /* 0x80000041693e7220 */ /* 0x000fc40000410000 */
[----:B------:R-:W-:Y:S02]  /*7190*/  FFMA.FTZ R66, R112, R69, -R66 ;  /* 0x0000004570427223 */ /* 0x000fe40000010842 */
[----:B------:R-:W-:Y:S02]  /*71a0*/  FFMA.FTZ R64, R106, R65, R64 ;  /* 0x000000416a407223 */ /* 0x000fe40000010040 */
[----:B------:R-:W-:Y:S02]  /*71b0*/  FFMA.FTZ R67, R112, R68, R67 ;  /* 0x0000004470437223 */ /* 0x000fe40000010043 */
[----:B------:R-:W-:Y:S02]  /*71c0*/  FFMA.FTZ R62, R106, R63, -R62 ;  /* 0x0000003f6a3e7223 */ /* 0x000fe4000001083e */
[----:B------:R-:W-:Y:S02]  /*71d0*/  FMUL.FTZ R63, R113, -R66 ;  /* 0x80000042713f7220 */ /* 0x000fe40000410000 */
[----:B------:R-:W-:-:S02]  /*71e0*/  FADD.FTZ R64, -R153, R64 ;  /* 0x0000004099407221 */ /* 0x000fc40000010100 */
[-C--:B------:R-:W-:Y:S02]  /*71f0*/  FMUL.FTZ R69, R113, -R67.reuse ;  /* 0x8000004371457220 */ /* 0x080fe40000410000 */
[C---:B------:R-:W-:Y:S02]  /*7200*/  FFMA.FTZ R67, R114.reuse, R67, R63 ;  /* 0x0000004372437223 */ /* 0x040fe4000001003f */
[----:B------:R-:W-:Y:S02]  /*7210*/  FADD.FTZ R62, R137, R62 ;  /* 0x0000003e893e7221 */ /* 0x000fe40000010000 */
[C---:B------:R-:W-:Y:S02]  /*7220*/  FMUL.FTZ R63, R107.reuse, -R64 ;  /* 0x800000406b3f7220 */ /* 0x040fe40000410000 */
[----:B------:R-:W-:Y:S02]  /*7230*/  FFMA.FTZ R69, R114, R66, -R69 ;  /* 0x0000004272457223 */ /* 0x000fe40000010845 */
[----:B------:R-:W-:-:S02]  /*7240*/  FMUL.FTZ R65, R107, -R62 ;  /* 0x8000003e6b417220 */ /* 0x000fc40000410000 */
[----:B------:R-:W-:Y:S02]  /*7250*/  FFMA.FTZ R63, R108, R62, -R63 ;  /* 0x0000003e6c3f7223 */ /* 0x000fe4000001083f */
[C---:B------:R-:W-:Y:S02]  /*7260*/  FMUL.FTZ R62, R115.reuse, -R69 ;  /* 0x80000045733e7220 */ /* 0x040fe40000410000 */
[-C--:B------:R-:W-:Y:S02]  /*7270*/  FMUL.FTZ R66, R115, -R67.reuse ;  /* 0x8000004373427220 */ /* 0x080fe40000410000 */
[----:B------:R-:W-:Y:S02]  /*7280*/  FFMA.FTZ R67, R116, R67, R62 ;  /* 0x0000004374437223 */ /* 0x000fe4000001003e */
[C---:B0-----:R-:W-:Y:S02]  /*7290*/  FMUL.FTZ R62, R81.reuse, R60 ;  /* 0x0000003c513e7220 */ /* 0x041fe40000410000 */
[----:B------:R-:W-:-:S02]  /*72a0*/  FMUL.FTZ R81, R81, R61 ;  /* 0x0000003d51517220 */ /* 0x000fc40000410000 */
[----:B------:R-:W-:Y:S02]  /*72b0*/  FFMA.FTZ R62, R80, R61, R62 ;  /* 0x0000003d503e7223 */ /* 0x000fe4000001003e */
[----:B------:R-:W-:Y:S02]  /*72c0*/  FFMA.FTZ R69, R116, R69, -R66 ;  /* 0x0000004574457223 */ /* 0x000fe40000010842 */
[----:B------:R-:W-:Y:S02]  /*72d0*/  FFMA.FTZ R81, R80, R60, -R81 ;  /* 0x0000003c50517223 */ /* 0x000fe40000010851 */
[----:B------:R-:W-:Y:S02]  /*72e0*/  FADD.FTZ R189, RZ, R62 ;  /* 0x0000003effbd7221 */ /* 0x000fe40000010000 */
[C---:B------:R-:W-:Y:S02]  /*72f0*/  FMUL.FTZ R62, R117.reuse, -R69 ;  /* 0x80000045753e7220 */ /* 0x040fe40000410000 */
[----:B------:R-:W-:-:S02]  /*7300*/  FMUL.FTZ R60, R117, -R67 ;  /* 0x80000043753c7220 */ /* 0x000fc40000410000 */
[----:B------:R-:W-:Y:S02]  /*7310*/  FADD.FTZ R214, R16, R81 ;  /* 0x0000005110d67221 */ /* 0x000fe40000010000 */
[C---:B------:R-:W-:Y:S02]  /*7320*/  FMUL.FTZ R61, R125.reuse, R189 ;  /* 0x000000bd7d3d7220 */ /* 0x040fe40000410000 */
[C---:B------:R-:W-:Y:S02]  /*7330*/  FFMA.FTZ R67, R118.reuse, R67, R62 ;  /* 0x0000004376437223 */ /* 0x040fe4000001003e */
[----:B------:R-:W-:Y:S02]  /*7340*/  FFMA.FTZ R69, R118, R69, -R60 ;  /* 0x0000004576457223 */ /* 0x000fe4000001083c */
[----:B------:R-:W-:Y:S02]  /*7350*/  FMUL.FTZ R62, R125, R214 ;  /* 0x000000d67d3e7220 */ /* 0x000fe40000410000 */
[----:B------:R-:W-:-:S02]  /*7360*/  FFMA.FTZ R65, R108, R64, R65 ;  /* 0x000000406c417223 */ /* 0x000fc40000010041 */
[----:B------:R-:W-:Y:S02]  /*7370*/  FADD.FTZ R63, R136, R63 ;  /* 0x0000003f883f7221 */ /* 0x000fe40000010000 */
[C---:B------:R-:W-:Y:S02]  /*7380*/  FFMA.FTZ R60, R126.reuse, R214, -R61 ;  /* 0x000000d67e3c7223 */ /* 0x040fe4000001083d */
[----:B------:R-:W-:Y:S02]  /*7390*/  FFMA.FTZ R62, R126, R189, R62 ;  /* 0x000000bd7e3e7223 */ /* 0x000fe4000001003e */
[----:B------:R-:W-:Y:S02]  /*73a0*/  FADD.FTZ R65, -R152, R65 ;  /* 0x0000004198417221 */ /* 0x000fe40000010100 */
[----:B------:R-:W-:Y:S02]  /*73b0*/  FMUL.FTZ R66, R109, -R63 ;  /* 0x8000003f6d427220 */ /* 0x000fe40000410000 */
[----:B------:R-:W-:-:S02]  /*73c0*/  FADD.FTZ R213, R15, R60 ;  /* 0x0000003c0fd57221 */ /* 0x000fc40000010000 */
[----:B------:R-:W-:Y:S02]  /*73d0*/  FADD.FTZ R188, RZ, R62 ;  /* 0x0000003effbc7221 */ /* 0x000fe40000010000 */
[-C--:B------:R-:W-:Y:S02]  /*73e0*/  FMUL.FTZ R64, R109, -R65.reuse ;  /* 0x800000416d407220 */ /* 0x080fe40000410000 */
[C---:B------:R-:W-:Y:S02]  /*73f0*/  FFMA.FTZ R66, R110.reuse, R65, R66 ;  /* 0x000000416e427223 */ /* 0x040fe40000010042 */
[C---:B------:R-:W-:Y:S02]  /*7400*/  FMUL.FTZ R61, R123.reuse, R213 ;  /* 0x000000d57b3d7220 */ /* 0x040fe40000410000 */
[----:B------:R-:W-:Y:S02]  /*7410*/  FMUL.FTZ R60, R123, R188 ;  /* 0x000000bc7b3c7220 */ /* 0x000fe40000410000 */
[----:B------:R-:W-:-:S02]  /*7420*/  FFMA.FTZ R64, R110, R63, -R64 ;  /* 0x0000003f6e407223 */ /* 0x000fc40000010840 */
[----:B------:R-:W-:Y:S02]  /*7430*/  FADD.FTZ R66, -R151, R66 ;  /* 0x0000004297427221 */ /* 0x000fe40000010100 */
[C---:B------:R-:W-:Y:S02]  /*7440*/  FFMA.FTZ R187, R124.reuse, R188, R61 ;  /* 0x000000bc7cbb7223 */ /* 0x040fe4000001003d */
[----:B------:R-:W-:Y:S02]  /*7450*/  FFMA.FTZ R61, R124, R213, -R60 ;  /* 0x000000d57c3d7223 */ /* 0x000fe4000001083c */
[----:B------:R-:W-:Y:S02]  /*7460*/  FADD.FTZ R64, R135, R64 ;  /* 0x0000004087407221 */ /* 0x000fe40000010000 */
[----:B------:R-:W-:Y:S02]  /*7470*/  FMUL.FTZ R63, R111, -R66 ;  /* 0x800000426f3f7220 */ /* 0x000fe40000410000 */
[----:B------:R-:W-:-:S02]  /*7480*/  FADD.FTZ R187, RZ, R187 ;  /* 0x000000bbffbb7221 */ /* 0x000fc40000010000 */
[----:B------:R-:W-:Y:S02]  /*7490*/  FMUL.FTZ R62, R119, -R67 ;  /* 0x80000043773e7220 */ /* 0x000fe40000410000 */
[----:B------:R-:W-:Y:S02]  /*74a0*/  FADD.FTZ R212, R14, R61 ;  /* 0x0000003d0ed47221 */ /* 0x000fe40000010000 */
[-C--:B------:R-:W-:Y:S02]  /*74b0*/  FMUL.FTZ R65, R111, -R64.reuse ;  /* 0x800000406f417220 */ /* 0x080fe40000410000 */
[----:B------:R-:W-:Y:S02]  /*74c0*/  FFMA.FTZ R63, R112, R64, -R63 ;  /* 0x00000040703f7223 */ /* 0x000fe4000001083f */
[----:B------:R-:W-:Y:S02]  /*74d0*/  FMUL.FTZ R61, R121, R187 ;  /* 0x000000bb793d7220 */ /* 0x000fe40000410000 */
[----:B------:R-:W-:-:S02]  /*74e0*/  FMUL.FTZ R64, R119, -R69 ;  /* 0x8000004577407220 */ /* 0x000fc40000410000 */
[----:B------:R-:W-:Y:S02]  /*74f0*/  FFMA.FTZ R69, R120, R69, -R62 ;  /* 0x0000004578457223 */ /* 0x000fe4000001083e */
[-C--:B------:R-:W-:Y:S02]  /*7500*/  FMUL.FTZ R62, R121, R212.reuse ;  /* 0x000000d4793e7220 */ /* 0x080fe40000410000 */
[C---:B------:R-:W-:Y:S02]  /*7510*/  FFMA.FTZ R60, R122.reuse, R212, -R61 ;  /* 0x000000d47a3c7223 */ /* 0x040fe4000001083d */
[----:B------:R-:W-:Y:S02]  /*7520*/  FFMA.FTZ R62, R122, R187, R62 ;  /* 0x000000bb7a3e7223 */ /* 0x000fe4000001003e */
[----:B------:R-:W-:Y:S02]  /*7530*/  FADD.FTZ R211, R13, R60 ;  /* 0x0000003c0dd37221 */ /* 0x000fe40000010000 */
[----:B------:R-:W-:-:S02]  /*7540*/  FADD.FTZ R190, RZ, R62 ;  /* 0x0000003effbe7221 */ /* 0x000fc40000010000 */
[C---:B------:R-:W-:Y:S02]  /*7550*/  FMUL.FTZ R61, R119.reuse, R211 ;  /* 0x000000d3773d7220 */ /* 0x040fe40000410000 */
[----:B------:R-:W-:Y:S02]  /*7560*/  FFMA.FTZ R65, R112, R66, R65 ;  /* 0x0000004270417223 */ /* 0x000fe40000010041 */
[-C--:B------:R-:W-:Y:S02]  /*7570*/  FMUL.FTZ R60, R119, R190.reuse ;  /* 0x000000be773c7220 */ /* 0x080fe40000410000 */
[C---:B------:R-:W-:Y:S02]  /*7580*/  FFMA.FTZ R64, R120.reuse, R67, R64 ;  /* 0x0000004378407223 */ /* 0x040fe40000010040 */
[----:B------:R-:W-:Y:S02]  /*7590*/  FFMA.FTZ R191, R120, R190, R61 ;  /* 0x000000be78bf7223 */ /* 0x000fe4000001003d */
[----:B------:R-:W-:-:S02]  /*75a0*/  FMUL.FTZ R67, R121, -R69 ;  /* 0x8000004579437220 */ /* 0x000fc40000410000 */
[----:B------:R-:W-:Y:S02]  /*75b0*/  FADD.FTZ R65, -R150, R65 ;  /* 0x0000004196417221 */ /* 0x000fe40000010100 */
[----:B------:R-:W-:Y:S02]  /*75c0*/  FADD.FTZ R63, R134, R63 ;  /* 0x0000003f863f7221 */ /* 0x000fe40000010000 */
[----:B------:R-:W-:Y:S02]  /*75d0*/  FFMA.FTZ R61, R120, R211, -R60 ;  /* 0x000000d3783d7223 */ /* 0x000fe4000001083c */
[----:B------:R-:W-:Y:S02]  /*75e0*/  FADD.FTZ R191, RZ, R191 ;  /* 0x000000bfffbf7221 */ /* 0x000fe40000010000 */
[-C--:B------:R-:W-:Y:S02]  /*75f0*/  FMUL.FTZ R66, R121, -R64.reuse ;  /* 0x8000004079427220 */ /* 0x080fe40000410000 */
[----:B------:R-:W-:-:S02]  /*7600*/  FFMA.FTZ R67, R122, R64, R67 ;  /* 0x000000407a437223 */ /* 0x000fc40000010043 */
[C---:B------:R-:W-:Y:S02]  /*7610*/  FMUL.FTZ R62, R113.reuse, -R65 ;  /* 0x80000041713e7220 */ /* 0x040fe40000410000 */
[----:B------:R-:W-:Y:S02]  /*7620*/  FMUL.FTZ R64, R113, -R63 ;  /* 0x8000003f71407220 */ /* 0x000fe40000410000 */
[----:B------:R-:W-:Y:S02]  /*7630*/  FADD.FTZ R210, R12, R61 ;  /* 0x0000003d0cd27221 */ /* 0x000fe40000010000 */
[----:B------:R-:W-:Y:S02]  /*7640*/  FMUL.FTZ R61, R117, R191 ;  /* 0x000000bf753d7220 */ /* 0x000fe40000410000 */
[----:B------:R-:W-:Y:S02]  /*7650*/  FFMA.FTZ R69, R122, R69, -R66 ;  /* 0x000000457a457223 */ /* 0x000fe40000010842 */
[----:B------:R-:W-:-:S02]  /*7660*/  FFMA.FTZ R66, R114, R63, -R62 ;  /* 0x0000003f72427223 */ /* 0x000fc4000001083e */
[----:B------:R-:W-:Y:S02]  /*7670*/  FFMA.FTZ R68, R114, R65, R64 ;  /* 0x0000004172447223 */ /* 0x000fe40000010040 */
[-C--:B------:R-:W-:Y:S02]  /*7680*/  FMUL.FTZ R62, R117, R210.reuse ;  /* 0x000000d2753e7220 */ /* 0x080fe40000410000 */
[----:B------:R-:W-:Y:S02]  /*7690*/  FFMA.FTZ R60, R118, R210, -R61 ;  /* 0x000000d2763c7223 */ /* 0x000fe4000001083d */
[----:B------:R-:W-:Y:S02]  /*76a0*/  FMUL.FTZ R65, R123, -R69 ;  /* 0x800000457b417220 */ /* 0x000fe40000410000 */
[----:B------:R-:W-:Y:S02]  /*76b0*/  FADD.FTZ R68, -R149, R68 ;  /* 0x0000004495447221 */ /* 0x000fe40000010100 */
[----:B------:R-:W-:-:S02]  /*76c0*/  FADD.FTZ R66, R133, R66 ;  /* 0x0000004285427221 */ /* 0x000fc40000010000 */
[----:B------:R-:W-:Y:S02]  /*76d0*/  FFMA.FTZ R62, R118, R191, R62 ;  /* 0x000000bf763e7223 */ /* 0x000fe4000001003e */
[----:B------:R-:W-:Y:S02]  /*76e0*/  FADD.FTZ R209, R11, R60 ;  /* 0x0000003c0bd17221 */ /* 0x000fe40000010000 */
[-C--:B------:R-:W-:Y:S02]  /*76f0*/  FMUL.FTZ R64, R123, -R67.reuse ;  /* 0x800000437b407220 */ /* 0x080fe40000410000 */
[----:B------:R-:W-:Y:S02]  /*7700*/  FFMA.FTZ R65, R124, R67, R65 ;  /* 0x000000437c417223 */ /* 0x000fe40000010041 */
[C---:B------:R-:W-:Y:S02]  /*7710*/  FMUL.FTZ R63, R115.reuse, -R68 ;  /* 0x80000044733f7220 */ /* 0x040fe40000410000 */
[----:B------:R-:W-:-:S02]  /*7720*/  FMUL.FTZ R67, R115, -R66 ;  /* 0x8000004273437220 */ /* 0x000fc40000410000 */
[----:B------:R-:W-:Y:S02]  /*7730*/  FADD.FTZ R192, RZ, R62 ;  /* 0x0000003effc07221 */ /* 0x000fe40000010000 */
[C---:B------:R-:W-:Y:S02]  /*7740*/  FMUL.FTZ R61, R115.reuse, R209 ;  /* 0x000000d1733d7220 */ /* 0x040fe40000410000 */
[C---:B------:R-:W-:Y:S02]  /*7750*/  FFMA.FTZ R63, R116.reuse, R66, -R63 ;  /* 0x00000042743f7223 */ /* 0x040fe4000001083f */
[C---:B------:R-:W-:Y:S02]  /*7760*/  FFMA.FTZ R67, R116.reuse, R68, R67 ;  /* 0x0000004474437223 */ /* 0x040fe40000010043 */
[-C--:B------:R-:W-:Y:S02]  /*7770*/  FMUL.FTZ R60, R115, R192.reuse ;  /* 0x000000c0733c7220 */ /* 0x080fe40000410000 */
[----:B------:R-:W-:-:S02]  /*7780*/  FFMA.FTZ R193, R116, R192, R61 ;  /* 0x000000c074c17223 */ /* 0x000fc4000001003d */
[----:B------:R-:W-:Y:S02]  /*7790*/  FADD.FTZ R63, R132, R63 ;  /* 0x0000003f843f7221 */ /* 0x000fe40000010000 */
[----:B------:R-:W-:Y:S02]  /*77a0*/  FADD.FTZ R67, -R148, R67 ;  /* 0x0000004394437221 */ /* 0x000fe40000010100 */
        /* <DEDUP_REMOVED lines=8> */
[-C--:B------:R-:W-:Y:S02]  /*7830*/  FMUL.FTZ R62, R113, R208.reuse ;  /* 0x000000d0713e7220 */ /* 0x080fe40000410000 */
[----:B------:R-:W-:-:S02]  /*7840*/  FFMA.FTZ R60, R114, R208, -R61 ;  /* 0x000000d0723c7223 */ /* 0x000fc4000001083d */
[----:B------:R-:W-:Y:S02]  /*7850*/  FADD.FTZ R68, -R147, R68 ;  /* 0x0000004493447221 */ /* 0x000fe40000010100 */
[----:B------:R-:W-:Y:S02]  /*7860*/  FADD.FTZ R66, R131, R66 ;  /* 0x0000004283427221 */ /* 0x000fe40000010000 */
[----:B------:R-:W-:Y:S02]  /*7870*/  FFMA.FTZ R62, R114, R193, R62 ;  /* 0x000000c1723e7223 */ /* 0x000fe4000001003e */
[----:B------:R-:W-:Y:S02]  /*7880*/  FADD.FTZ R207, R9, R60 ;  /* 0x0000003c09cf7221 */ /* 0x000fe40000010000 */
[C---:B------:R-:W-:Y:S02]  /*7890*/  FMUL.FTZ R63, R119.reuse, -R68 ;  /* 0x80000044773f7220 */ /* 0x040fe40000410000 */
[----:B------:R-:W-:-:S02]  /*78a0*/  FMUL.FTZ R67, R119, -R66 ;  /* 0x8000004277437220 */ /* 0x000fc40000410000 */
[----:B------:R-:W-:Y:S02]  /*78b0*/  FADD.FTZ R194, RZ, R62 ;  /* 0x0000003effc27221 */ /* 0x000fe40000010000 */
[C---:B------:R-:W-:Y:S02]  /*78c0*/  FMUL.FTZ R61, R111.reuse, R207 ;  /* 0x000000cf6f3d7220 */ /* 0x040fe40000410000 */
[C---:B------:R-:W-:Y:S02]  /*78d0*/  FFMA.FTZ R63, R120.reuse, R66, -R63 ;  /* 0x00000042783f7223 */ /* 0x040fe4000001083f */
[----:B------:R-:W-:Y:S02]  /*78e0*/  FFMA.FTZ R67, R120, R68, R67 ;  /* 0x0000004478437223 */ /* 0x000fe40000010043 */
        /* <DEDUP_REMOVED lines=14> */
[----:B------:R-:W-:Y:S02]  /*79d0*/  FFMA.FTZ R62, R110, R195, R62 ;  /* 0x000000c36e3e7223 */ /* 0x000fe4000001003e */
[----:B------:R-:W-:Y:S02]  /*79e0*/  FADD.FTZ R205, R7, R60 ;  /* 0x0000003c07cd7221 */ /* 0x000fe40000010000 */
[----:B------:R-:W-:Y:S02]  /*79f0*/  FADD.FTZ R68, -R145, R68 ;  /* 0x0000004491447221 */ /* 0x000fe40000010100 */
[----:B------:R-:W-:Y:S02]  /*7a00*/  FADD.FTZ R196, RZ, R62 ;  /* 0x0000003effc47221 */ /* 0x000fe40000010000 */
[----:B------:R-:W-:Y:S02]  /*7a10*/  FMUL.FTZ R61, R107, R205 ;  /* 0x000000cd6b3d7220 */ /* 0x000fe40000410000 */
[----:B------:R-:W-:-:S02]  /*7a20*/  FADD.FTZ R66, R129, R66 ;  /* 0x0000004281427221 */ /* 0x000fc40000010000 */
[----:B------:R-:W-:Y:S02]  /*7a30*/  FMUL.FTZ R63, R123, -R68 ;  /* 0x800000447b3f7220 */ /* 0x000fe40000410000 */
[-C--:B------:R-:W-:Y:S02]  /*7a40*/  FMUL.FTZ R60, R107, R196.reuse ;  /* 0x000000c46b3c7220 */ /* 0x080fe40000410000 */
[----:B------:R-:W-:Y:S02]  /*7a50*/  FFMA.FTZ R61, R108, R196, R61 ;  /* 0x000000c46c3d7223 */ /* 0x000fe4000001003d */
[C---:B------:R-:W-:Y:S02]  /*7a60*/  FFMA.FTZ R64, R124.reuse, R69, -R64 ;  /* 0x000000457c407223 */ /* 0x040fe40000010840 */
[-C--:B------:R-:W-:Y:S02]  /*7a70*/  FFMA.FTZ R69, R124, R66.reuse, -R63 ;  /* 0x000000427c457223 */ /* 0x080fe4000001083f */
[----:B------:R-:W-:Y:S01]  /*7a80*/  FFMA.FTZ R63, R108, R205, -R60 ;  /* 0x000000cd6c3f7223 */ /* 0x000fe2000001083c */
[----:B------:R-:W-:Y:S01]  /*7a90*/  MOV R60, 0x3f800000 ;  /* 0x3f800000003c7802 */ /* 0x000fe20000000f00 */
[----:B------:R-:W-:Y:S01]  /*7aa0*/  FADD.FTZ R197, RZ, R61 ;  /* 0x0000003dffc57221 */ /* 0x000fe20000010000 */
[----:B------:R-:W-:Y:S01]  /*7ab0*/  HFMA2.MMA R61, -RZ, RZ, 0, 0 ;  /* 0x00000000ff3d7435 */ /* 0x000fe200000001ff */
[----:B------:R-:W-:-:S02]  /*7ac0*/  FMUL.FTZ R67, R123, -R66 ;  /* 0x800000427b437220 */ /* 0x000fc40000410000 */
[----:B------:R-:W-:Y:S02]  /*7ad0*/  FADD.FTZ R204, R6, R63 ;  /* 0x0000003f06cc7221 */ /* 0x000fe40000010000 */
[CC--:B------:R-:W-:Y:S02]  /*7ae0*/  FMUL.FTZ R63, R105.reuse, R197.reuse ;  /* 0x000000c5693f7220 */ /* 0x0c0fe40000410000 */
[----:B------:R-:W-:Y:S02]  /*7af0*/  FFMA.FTZ R71, R124, R68, R67 ;  /* 0x000000447c477223 */ /* 0x000fe40000010043 */
[-C--:B------:R-:W-:Y:S02]  /*7b00*/  FMUL.FTZ R67, R105, R204.reuse ;  /* 0x000000cc69437220 */ /* 0x080fe40000410000 */
[C---:B------:R-:W-:Y:S02]  /*7b10*/  FFMA.FTZ R66, R106.reuse, R204, -R63 ;  /* 0x000000cc6a427223 */ /* 0x040fe4000001083f */
[----:B------:R-:W-:Y:S01]  /*7b20*/  FFMA.FTZ R67, R106, R197, R67 ;  /* 0x000000c56a437223 */ /* 0x000fe20000010043 */
[----:B------:R-:W-:Y:S01]  /*7b30*/  CS2R R62, SRZ ;  /* 0x00000000003e7805 */ /* 0x000fe2000001ff00 */
[----:B------:R-:W-:-:S02]  /*7b40*/  FADD.FTZ R203, R5, R66 ;  /* 0x0000004205cb7221 */ /* 0x000fc40000010000 */
[----:B------:R-:W-:Y:S02]  /*7b50*/  FADD.FTZ R198, RZ, R67 ;  /* 0x00000043ffc67221 */ /* 0x000fe40000010000 */
[CC--:B------:R-:W-:Y:S01]  /*7b60*/  FMUL.FTZ R67, R103.reuse, R203.reuse ;  /* 0x000000cb67437220 */ /* 0x0c0fe20000410000 */
[----:B------:R0:W1:Y:S01]  /*7b70*/  @!P0 LDS.128 R60, [R73.X16+0x4990] ;  /* 0x00499000493c8984 */ /* 0x000062000000cc00 */
[-C--:B------:R-:W-:Y:S01]  /*7b80*/  FMUL.FTZ R66, R103, R198.reuse ;  /* 0x000000c667427220 */ /* 0x080fe20000410000 */
[----:B------:R-:W-:Y:S01]  /*7b90*/  ISETP.GT.U32.AND P0, PT, R220, 0x1f, PT ;  /* 0x0000001fdc00780c */ /* 0x000fe20003f04070 */
[C---:B------:R-:W-:Y:S02]  /*7ba0*/  FFMA.FTZ R67, R104.reuse, R198, R67 ;  /* 0x000000c668437223 */ /* 0x040fe40000010043 */
[----:B------:R-:W-:Y:S02]  /*7bb0*/  FFMA.FTZ R201, R104, R203, -R66 ;  /* 0x000000cb68c97223 */ /* 0x000fe40000010842 */
[----:B------:R-:W-:-:S02]  /*7bc0*/  FADD.FTZ R202, RZ, R67 ;  /* 0x00000043ffca7221 */ /* 0x000fc40000010000 */
[----:B------:R-:W-:Y:S02]  /*7bd0*/  FADD.FTZ R71, -R144, R71 ;  /* 0x0000004790477221 */ /* 0x000fe40000010100 */
[----:B------:R-:W-:Y:S02]  /*7be0*/  FADD.FTZ R201, R4, R201 ;  /* 0x000000c904c97221 */ /* 0x000fe40000010000 */
[----:B------:R-:W-:Y:S02]  /*7bf0*/  FMUL.FTZ R66, R101, R202 ;  /* 0x000000ca65427220 */ /* 0x000fe40000410000 */
[----:B------:R-:W-:Y:S02]  /*7c00*/  FADD.FTZ R69, R128, R69 ;  /* 0x0000004580457221 */ /* 0x000fe40000010000 */
[----:B------:R-:W-:Y:S02]  /*7c10*/  FMUL.FTZ R68, R125, -R71 ;  /* 0x800000477d447220 */ /* 0x000fe40000410000 */
[----:B------:R-:W-:-:S02]  /*7c20*/  FMUL.FTZ R67, R101, R201 ;  /* 0x000000c965437220 */ /* 0x000fc40000410000 */
[----:B------:R-:W-:Y:S02]  /*7c30*/  FFMA.FTZ R66, R102, R201, -R66 ;  /* 0x000000c966427223 */ /* 0x000fe40000010842 */
[-C--:B------:R-:W-:Y:S02]  /*7c40*/  FFMA.FTZ R70, R126, R69.reuse, -R68 ;  /* 0x000000457e467223 */ /* 0x080fe40000010844 */
[----:B------:R-:W-:Y:S02]  /*7c50*/  FMUL.FTZ R68, R125, -R64 ;  /* 0x800000407d447220 */ /* 0x000fe40000410000 */
[----:B------:R-:W-:Y:S02]  /*7c60*/  FFMA.FTZ R199, R102, R202, R67 ;  /* 0x000000ca66c77223 */ /* 0x000fe40000010043 */
[----:B------:R-:W-:Y:S02]  /*7c70*/  FADD.FTZ R200, R3, R66 ;  /* 0x0000004203c87221 */ /* 0x000fe40000010000 */
[----:B------:R-:W-:-:S02]  /*7c80*/  FMUL.FTZ R72, R125, -R69 ;  /* 0x800000457d487220 */ /* 0x000fc40000410000 */
[-C--:B------:R-:W-:Y:S02]  /*7c90*/  FMUL.FTZ R69, R125, -R65.reuse ;  /* 0x800000417d457220 */ /* 0x080fe40000410000 */
[C---:B------:R-:W-:Y:S02]  /*7ca0*/  FFMA.FTZ R65, R126.reuse, R65, R68 ;  /* 0x000000417e417223 */ /* 0x040fe40000010044 */
[----:B------:R-:W-:Y:S02]  /*7cb0*/  FADD.FTZ R199, RZ, R199 ;  /* 0x000000c7ffc77221 */ /* 0x000fe40000010000 */
[C---:B------:R-:W-:Y:S02]  /*7cc0*/  FMUL.FTZ R68, R97.reuse, R200 ;  /* 0x000000c861447220 */ /* 0x040fe40000410000 */
[----:B------:R-:W-:Y:S02]  /*7cd0*/  FFMA.FTZ R64, R126, R64, -R69 ;  /* 0x000000407e407223 */ /* 0x000fe40000010845 */
[----:B------:R-:W-:-:S02]  /*7ce0*/  FMUL.FTZ R69, R97, R199 ;  /* 0x000000c761457220 */ /* 0x000fc40000410000 */
[----:B------:R-:W-:Y:S02]  /*7cf0*/  FFMA.FTZ R68, R100, R199, R68 ;  /* 0x000000c764447223 */ /* 0x000fe40000010044 */
[----:B------:R-:W-:Y:S02]  /*7d00*/  FFMA.FTZ R72, R126, R71, R72 ;  /* 0x000000477e487223 */ /* 0x000fe40000010048 */
[----:B------:R-:W-:Y:S02]  /*7d10*/  FFMA.FTZ R69, R100, R200, -R69 ;  /* 0x000000c864457223 */ /* 0x000fe40000010845 */
[----:B------:R-:W-:Y:S02]  /*7d20*/  FADD.FTZ R215, RZ, R68 ;  /* 0x00000044ffd77221 */ /* 0x000fe40000010000 */
[----:B------:R-:W-:Y:S02]  /*7d30*/  FADD.FTZ R67, -R143, R72 ;  /* 0x000000488f437221 */ /* 0x000fe40000010100 */
[----:B------:R-:W-:-:S02]  /*7d40*/  FADD.FTZ R66, R127, R70 ;  /* 0x000000467f427221 */ /* 0x000fc40000010000 */
[----:B------:R-:W-:Y:S02]  /*7d50*/  FADD.FTZ R216, R2, R69 ;  /* 0x0000004502d87221 */ /* 0x000fe40000010000 */
[CC--:B------:R-:W-:Y:S01]  /*7d60*/  FMUL.FTZ R69, R95.reuse, R215.reuse ;  /* 0x000000d75f457220 */ /* 0x0c0fe20000410000 */
[----:B------:R0:W-:Y:S01]  /*7d70*/  STS.128 [R171.X16+0x2b90], R64 ;  /* 0x002b9040ab007388 */ /* 0x0001e2000000cc00 */
[-C--:B------:R-:W-:Y:S02]  /*7d80*/  FMUL.FTZ R217, R95, R216.reuse ;  /* 0x000000d85fd97220 */ /* 0x080fe40000410000 */
[C---:B------:R-:W-:Y:S02]  /*7d90*/  FFMA.FTZ R69, R96.reuse, R216, -R69 ;  /* 0x000000d860457223 */ /* 0x040fe40000010845 */
[----:B------:R-:W-:Y:S02]  /*7da0*/  FFMA.FTZ R217, R96, R215, R217 ;  /* 0x000000d760d97223 */ /* 0x000fe400000100d9 */
[----:B------:R-:W-:Y:S01]  /*7db0*/  FADD.FTZ R218, R0, R69 ;  /* 0x0000004500da7221 */ /* 0x000fe20000010000 */
[----:B------:R-:W-:Y:S06]  /*7dc0*/  BAR.SYNC.DEFER_BLOCKING 0x0 ;  /* 0x0000000000007b1d */ /* 0x000fec0000010000 */
[----:B------:R-:W-:Y:S05]  /*7dd0*/  @P0 BRA `(.L_x_83) ;  /* 0x00000d7000000947 */ /* 0x000fea0003800000 */
[----:B-1----:R-:W-:Y:S01]  /*7de0*/  IMAD R222, R220, 0x50, RZ ;  /* 0x00000050dcde7824 */ /* 0x002fe200078e02ff */
[----:B------:R-:W-:-:S04]  /*7df0*/  ISETP.NE.AND P0, PT, R247, 0x1f, PT ;  /* 0x0000001ff700780c */ /* 0x000fc80003f05270 */
[----:B0-----:R-:W-:Y:S04]  /*7e00*/  LDS.128 R64, [R222+0x2bb0] ;  /* 0x002bb000de407984 */ /* 0x001fe80000000c00 */
[----:B------:R-:W0:Y:S04]  /*7e10*/  LDS.128 R68, [R222+0x2bc0] ;  /* 0x002bc000de447984 */ /* 0x000e280000000c00 */
[----:B------:R-:W1:Y:S04]  /*7e20*/  LDS.128 R72, [R222+0x2ba0] ;  /* 0x002ba000de487984 */ /* 0x000e680000000c00 */
[----:B------:R-:W2:Y:S01]  /*7e30*/  LDS.128 R76, [R222+0x2b90] ;  /* 0x002b9000de4c7984 */ /* 0x000ea20000000c00 */
[----:B0-----:R-:W-:-:S04]  /*7e40*/  FMUL.FTZ R81, R65, R71 ;  /* 0x0000004741517220 */ /* 0x001fc80000410000 */
[-C--:B------:R-:W-:Y:S02]  /*7e50*/  FFMA.FTZ R81, R64, R70.reuse, -R81 ;  /* 0x0000004640517223 */ /* 0x080fe40000010851 */
[C---:B------:R-:W-:Y:S02]  /*7e60*/  FMUL.FTZ R70, R65.reuse, R70 ;  /* 0x0000004641467220 */ /* 0x040fe40000410000 */
[----:B------:R-:W-:Y:S02]  /*7e70*/  FADD.FTZ R66, R66, R81 ;  /* 0x0000005142427221 */ /* 0x000fe40000010000 */
[----:B------:R-:W-:Y:S02]  /*7e80*/  FFMA.FTZ R70, R64, R71, R70 ;  /* 0x0000004740467223 */ /* 0x000fe40000010046 */
[C---:B------:R-:W-:Y:S02]  /*7e90*/  FMUL.FTZ R71, R65.reuse, R69 ;  /* 0x0000004541477220 */ /* 0x040fe40000410000 */
[----:B------:R-:W-:-:S02]  /*7ea0*/  FMUL.FTZ R65, R65, R68 ;  /* 0x0000004441417220 */ /* 0x000fc40000410000 */
[C---:B------:R-:W-:Y:S02]  /*7eb0*/  FFMA.FTZ R71, R64.reuse, R68, -R71 ;  /* 0x0000004440477223 */ /* 0x040fe40000010847 */
[----:B------:R-:W-:Y:S02]  /*7ec0*/  FFMA.FTZ R65, R64, R69, R65 ;  /* 0x0000004540417223 */ /* 0x000fe40000010041 */
[----:B------:R-:W-:Y:S02]  /*7ed0*/  FADD.FTZ R67, R67, R70 ;  /* 0x0000004643437221 */ /* 0x000fe40000010000 */
[----:B-1----:R-:W-:-:S04]  /*7ee0*/  FMUL.FTZ R64, R73, R66 ;  /* 0x0000004249407220 */ /* 0x002fc80000410000 */
[CC--:B------:R-:W-:Y:S02]  /*7ef0*/  FFMA.FTZ R64, R72.reuse, R67.reuse, R64 ;  /* 0x0000004348407223 */ /* 0x0c0fe40000010040 */
[----:B------:R-:W-:Y:S02]  /*7f00*/  FMUL.FTZ R67, R73, R67 ;  /* 0x0000004349437220 */ /* 0x000fe40000410000 */
[----:B------:R-:W-:Y:S02]  /*7f10*/  FADD.FTZ R75, R75, R64 ;  /* 0x000000404b4b7221 */ /* 0x000fe40000010000 */
[C---:B------:R-:W-:Y:S02]  /*7f20*/  FMUL.FTZ R64, R73.reuse, R65 ;  /* 0x0000004149407220 */ /* 0x040fe40000410000 */
[----:B------:R-:W-:Y:S02]  /*7f30*/  FMUL.FTZ R73, R73, R71 ;  /* 0x0000004749497220 */ /* 0x000fe40000410000 */
[----:B------:R-:W-:-:S02]  /*7f40*/  FFMA.FTZ R67, R72, R66, -R67 ;  /* 0x0000004248437223 */ /* 0x000fc40000010843 */
[----:B------:R-:W-:Y:S02]  /*7f50*/  FFMA.FTZ R73, R72, R65, R73 ;  /* 0x0000004148497223 */ /* 0x000fe40000010049 */
[----:B------:R-:W-:Y:S02]  /*7f60*/  FADD.FTZ R67, R74, R67 ;  /* 0x000000434a437221 */ /* 0x000fe40000010000 */
[C---:B--2---:R-:W-:Y:S02]  /*7f70*/  FMUL.FTZ R65, R77.reuse, R75 ;  /* 0x0000004b4d417220 */ /* 0x044fe40000410000 */
[----:B------:R-:W-:Y:S02]  /*7f80*/  FFMA.FTZ R64, R72, R71, -R64 ;  /* 0x0000004748407223 */ /* 0x000fe40000010840 */
[-C--:B------:R-:W-:Y:S02]  /*7f90*/  FFMA.FTZ R69, R76, R67.reuse, -R65 ;  /* 0x000000434c457223 */ /* 0x080fe40000010841 */
[----:B------:R-:W-:-:S02]  /*7fa0*/  FMUL.FTZ R67, R77, R67 ;  /* 0x000000434d437220 */ /* 0x000fc40000410000 */
[C---:B------:R-:W-:Y:S02]  /*7fb0*/  FMUL.FTZ R65, R77.reuse, R73 ;  /* 0x000000494d417220 */ /* 0x040fe40000410000 */
[-C--:B------:R-:W-:Y:S02]  /*7fc0*/  FMUL.FTZ R77, R77, R64.reuse ;  /* 0x000000404d4d7220 */ /* 0x080fe40000410000 */
[C---:B------:R-:W-:Y:S02]  /*7fd0*/  FFMA.FTZ R74, R76.reuse, R64, -R65 ;  /* 0x000000404c4a7223 */ /* 0x040fe40000010841 */
[C---:B------:R-:W-:Y:S02]  /*7fe0*/  FFMA.FTZ R64, R76.reuse, R75, R67 ;  /* 0x0000004b4c407223 */ /* 0x040fe40000010043 */
[----:B------:R-:W-:Y:S02]  /*7ff0*/  FFMA.FTZ R73, R76, R73, R77 ;  /* 0x000000494c497223 */ /* 0x000fe4000001004d */
[----:B------:R-:W-:-:S02]  /*8000*/  FADD.FTZ R77, R78, R69 ;  /* 0x000000454e4d7221 */ /* 0x000fc40000010000 */
[----:B------:R-:W-:Y:S01]  /*8010*/  FADD.FTZ R76, R79, R64 ;  /* 0x000000404f4c7221 */ /* 0x000fe20000010000 */
[----:B------:R-:W-:Y:S02]  /*8020*/  MOV R79, R74 ;  /* 0x0000004a004f7202 */ /* 0x000fe40000000f00 */
[----:B------:R-:W-:Y:S01]  /*8030*/  MOV R78, R73 ;  /* 0x00000049004e7202 */ /* 0x000fe20000000f00 */
[----:B------:R-:W-:Y:S05]  /*8040*/  BRA.DIV ~URZ, `(.L_x_84) ;  /* 0x000058327f007947 */ /* 0x000fea000b800000 */
[----:B------:R0:W1:Y:S02]  /*8050*/  SHFL.DOWN PT, R66, R74, 0x1, 0x1f ;  /* 0x08201f004a427f89 */ /* 0x00006400000e0000 */
.L_x_123:
[----:B------:R-:W-:Y:S05]  /*8060*/  BRA.DIV ~URZ, `(.L_x_85) ;  /* 0x000058827f007947 */ /* 0x000fea000b800000 */
[----:B------:R2:W3:Y:S04]  /*8070*/  SHFL.DOWN PT, R67, R73, 0x1, 0x1f ;  /* 0x08201f0049437f89 */ /* 0x0004e800000e0000 */
[----:B------:R2:W4:Y:S04]  /*8080*/  SHFL.DOWN PT, R68, R77, 0x1, 0x1f ;  /* 0x08201f004d447f89 */ /* 0x00052800000e0000 */
[----:B------:R2:W0:Y:S02]  /*8090*/  SHFL.DOWN PT, R75, R76, 0x1, 0x1f ;  /* 0x08201f004c4b7f89 */ /* 0x00042400000e0000 */
.L_x_124:
[----:B------:R-:W-:Y:S01]  /*80a0*/  BSSY B1, `(.L_x_86) ;  /* 0x000000e000017945 */ /* 0x000fe20003800000 */
[----:B------:R-:W-:Y:S01]  /*80b0*/  ISETP.GT.U32.AND P2, PT, R247, 0x1d, PT ;  /* 0x0000001df700780c */ /* 0x000fe20003f44070 */
[----:B------:R-:W-:Y:S07]  /*80c0*/  @!P0 BRA `(.L_x_87) ;  /* 0x000000b000008947 */ /* 0x000fee0003800000 */
[C---:B0-----:R-:W-:Y:S02]  /*80d0*/  FMUL.FTZ R64, R78.reuse, R75 ;  /* 0x0000004b4e407220 */ /* 0x041fe40000410000 */
[----:B----4-:R-:W-:-:S02]  /*80e0*/  FMUL.FTZ R70, R78, R68 ;  /* 0x000000444e467220 */ /* 0x010fc40000410000 */
[C---:B------:R-:W-:Y:S02]  /*80f0*/  FFMA.FTZ R68, R79.reuse, R68, -R64 ;  /* 0x000000444f447223 */ /* 0x040fe40000010840 */
[C---:B---3--:R-:W-:Y:S02]  /*8100*/  FMUL.FTZ R64, R78.reuse, R67 ;  /* 0x000000434e407220 */ /* 0x048fe40000410000 */
[-C--:B-1----:R-:W-:Y:S02]  /*8110*/  FMUL.FTZ R78, R78, R66.reuse ;  /* 0x000000424e4e7220 */ /* 0x082fe40000410000 */
[C---:B------:R-:W-:Y:S02]  /*8120*/  FFMA.FTZ R64, R79.reuse, R66, -R64 ;  /* 0x000000424f407223 */ /* 0x040fe40000010840 */
[C---:B------:R-:W-:Y:S02]  /*8130*/  FFMA.FTZ R75, R79.reuse, R75, R70 ;  /* 0x0000004b4f4b7223 */ /* 0x040fe40000010046 */
[----:B------:R-:W-:Y:S01]  /*8140*/  FFMA.FTZ R78, R79, R67, R78 ;  /* 0x000000434f4e7223 */ /* 0x000fe2000001004e */
[----:B------:R-:W-:Y:S01]  /*8150*/  MOV R79, R64 ;  /* 0x00000040004f7202 */ /* 0x000fe20000000f00 */
[----:B--2---:R-:W-:-:S02]  /*8160*/  FADD.FTZ R77, R77, R68 ;  /* 0x000000444d4d7221 */ /* 0x004fc40000010000 */
[----:B------:R-:W-:Y:S02]  /*8170*/  FADD.FTZ R76, R76, R75 ;  /* 0x0000004b4c4c7221 */ /* 0x000fe40000010000 */
.L_x_87:
[----:B------:R-:W-:Y:S05]  /*8180*/  BSYNC B1 ;  /* 0x0000000000017941 */ /* 0x000fea0003800000 */
.L_x_86:
[----:B------:R-:W-:Y:S05]  /*8190*/  BRA.DIV ~URZ, `(.L_x_88) ;  /* 0x000058a27f007947 */ /* 0x000fea000b800000 */
[----:B-1----:R1:W2:Y:S04]  /*81a0*/  SHFL.DOWN PT, R66, R79, 0x2, 0x1f ;  /* 0x08401f004f427f89 */ /* 0x0022a800000e0000 */
[----:B---3--:R1:W3:Y:S04]  /*81b0*/  SHFL.DOWN PT, R67, R78, 0x2, 0x1f ;  /* 0x08401f004e437f89 */ /* 0x0082e800000e0000 */
[----:B----4-:R1:W4:Y:S04]  /*81c0*/  SHFL.DOWN PT, R68, R77, 0x2, 0x1f ;  /* 0x08401f004d447f89 */ /* 0x01032800000e0000 */
[----:B0-----:R1:W0:Y:S02]  /*81d0*/  SHFL.DOWN PT, R75, R76, 0x2, 0x1f ;  /* 0x08401f004c4b7f89 */ /* 0x00122400000e0000 */
.L_x_125:
[----:B------:R-:W-:Y:S01]  /*81e0*/  BSSY B1, `(.L_x_89) ;  /* 0x000000e000017945 */ /* 0x000fe20003800000 */
[----:B------:R-:W-:Y:S01]  /*81f0*/  ISETP.GT.U32.AND P0, PT, R247, 0x1b, PT ;  /* 0x0000001bf700780c */ /* 0x000fe20003f04070 */
[----:B------:R-:W-:Y:S07]  /*8200*/  @P2 BRA `(.L_x_90) ;  /* 0x000000b000002947 */ /* 0x000fee0003800000 */
[C---:B0-----:R-:W-:Y:S02]  /*8210*/  FMUL.FTZ R64, R78.reuse, R75 ;  /* 0x0000004b4e407220 */ /* 0x041fe40000410000 */
[----:B----4-:R-:W-:-:S02]  /*8220*/  FMUL.FTZ R70, R78, R68 ;  /* 0x000000444e467220 */ /* 0x010fc40000410000 */
[C---:B------:R-:W-:Y:S02]  /*8230*/  FFMA.FTZ R68, R79.reuse, R68, -R64 ;  /* 0x000000444f447223 */ /* 0x040fe40000010840 */
[C---:B---3--:R-:W-:Y:S02]  /*8240*/  FMUL.FTZ R64, R78.reuse, R67 ;  /* 0x000000434e407220 */ /* 0x048fe40000410000 */
[-C--:B-12---:R-:W-:Y:S02]  /*8250*/  FMUL.FTZ R78, R78, R66.reuse ;  /* 0x000000424e4e7220 */ /* 0x086fe40000410000 */
[C---:B------:R-:W-:Y:S02]  /*8260*/  FFMA.FTZ R64, R79.reuse, R66, -R64 ;  /* 0x000000424f407223 */ /* 0x040fe40000010840 */
[C---:B------:R-:W-:Y:S02]  /*8270*/  FFMA.FTZ R75, R79.reuse, R75, R70 ;  /* 0x0000004b4f4b7223 */ /* 0x040fe40000010046 */
[----:B------:R-:W-:Y:S01]  /*8280*/  FFMA.FTZ R78, R79, R67, R78 ;  /* 0x000000434f4e7223 */ /* 0x000fe2000001004e */
[----:B------:R-:W-:Y:S01]  /*8290*/  MOV R79, R64 ;  /* 0x00000040004f7202 */ /* 0x000fe20000000f00 */
[----:B------:R-:W-:-:S02]  /*82a0*/  FADD.FTZ R77, R77, R68 ;  /* 0x000000444d4d7221 */ /* 0x000fc40000010000 */
[----:B------:R-:W-:Y:S02]  /*82b0*/  FADD.FTZ R76, R76, R75 ;  /* 0x0000004b4c4c7221 */ /* 0x000fe40000010000 */
.L_x_90:
[----:B------:R-:W-:Y:S05]  /*82c0*/  BSYNC B1 ;  /* 0x0000000000017941 */ /* 0x000fea0003800000 */
.L_x_89:
[----:B------:R-:W-:Y:S05]  /*82d0*/  BRA.DIV ~URZ, `(.L_x_91) ;  /* 0x000059227f007947 */ /* 0x000fea000b800000 */
[----:B--2---:R2:W1:Y:S02]  /*82e0*/  SHFL.DOWN PT, R66, R79, 0x4, 0x1f ;  /* 0x08801f004f427f89 */ /* 0x00446400000e0000 */
.L_x_126:
[----:B------:R-:W-:Y:S05]  /*82f0*/  BRA.DIV ~URZ, `(.L_x_92) ;  /* 0x000059827f007947 */ /* 0x000fea000b800000 */
[----:B---3--:R3:W2:Y:S04]  /*8300*/  SHFL.DOWN PT, R67, R78, 0x4, 0x1f ;  /* 0x08801f004e437f89 */ /* 0x0086a800000e0000 */
[----:B----4-:R3:W4:Y:S04]  /*8310*/  SHFL.DOWN PT, R68, R77, 0x4, 0x1f ;  /* 0x08801f004d447f89 */ /* 0x01072800000e0000 */
[----:B0-----:R3:W0:Y:S02]  /*8320*/  SHFL.DOWN PT, R75, R76, 0x4, 0x1f ;  /* 0x08801f004c4b7f89 */ /* 0x00162400000e0000 */
.L_x_127:
[----:B------:R-:W-:Y:S01]  /*8330*/  BSSY B1, `(.L_x_93) ;  /* 0x000000e000017945 */ /* 0x000fe20003800000 */
[----:B------:R-:W-:Y:S01]  /*8340*/  ISETP.GT.U32.AND P2, PT, R247, 0x17, PT ;  /* 0x00000017f700780c */ /* 0x000fe20003f44070 */
[----:B------:R-:W-:Y:S07]  /*8350*/  @P0 BRA `(.L_x_94) ;  /* 0x000000b000000947 */ /* 0x000fee0003800000 */
[C---:B0-----:R-:W-:Y:S02]  /*8360*/  FMUL.FTZ R64, R78.reuse, R75 ;  /* 0x0000004b4e407220 */ /* 0x041fe40000410000 */
[----:B----4-:R-:W-:-:S02]  /*8370*/  FMUL.FTZ R70, R78, R68 ;  /* 0x000000444e467220 */ /* 0x010fc40000410000 */
[C---:B------:R-:W-:Y:S02]  /*8380*/  FFMA.FTZ R68, R79.reuse, R68, -R64 ;  /* 0x000000444f447223 */ /* 0x040fe40000010840 */
[C---:B--2---:R-:W-:Y:S02]  /*8390*/  FMUL.FTZ R64, R78.reuse, R67 ;  /* 0x000000434e407220 */ /* 0x044fe40000410000 */
[-C--:B-1-3--:R-:W-:Y:S02]  /*83a0*/  FMUL.FTZ R78, R78, R66.reuse ;  /* 0x000000424e4e7220 */ /* 0x08afe40000410000 */
[C---:B------:R-:W-:Y:S02]  /*83b0*/  FFMA.FTZ R64, R79.reuse, R66, -R64 ;  /* 0x000000424f407223 */ /* 0x040fe40000010840 */
[C---:B------:R-:W-:Y:S02]  /*83c0*/  FFMA.FTZ R75, R79.reuse, R75, R70 ;  /* 0x0000004b4f4b7223 */ /* 0x040fe40000010046 */
[----:B------:R-:W-:Y:S01]  /*83d0*/  FFMA.FTZ R78, R79, R67, R78 ;  /* 0x000000434f4e7223 */ /* 0x000fe2000001004e */
[----:B------:R-:W-:Y:S01]  /*83e0*/  MOV R79, R64 ;  /* 0x00000040004f7202 */ /* 0x000fe20000000f00 */
[----:B------:R-:W-:-:S02]  /*83f0*/  FADD.FTZ R77, R77, R68 ;  /* 0x000000444d4d7221 */ /* 0x000fc40000010000 */
[----:B------:R-:W-:Y:S02]  /*8400*/  FADD.FTZ R76, R76, R75 ;  /* 0x0000004b4c4c7221 */ /* 0x000fe40000010000 */
.L_x_94:
[----:B------:R-:W-:Y:S05]  /*8410*/  BSYNC B1 ;  /* 0x0000000000017941 */ /* 0x000fea0003800000 */
.L_x_93:
[----:B------:R-:W-:Y:S05]  /*8420*/  BRA.DIV ~URZ, `(.L_x_95) ;  /* 0x000059a27f007947 */ /* 0x000fea000b800000 */
[----:B-1----:R1:W3:Y:S04]  /*8430*/  SHFL.DOWN PT, R66, R79, 0x8, 0x1f ;  /* 0x09001f004f427f89 */ /* 0x0022e800000e0000 */
[----:B--2---:R1:W2:Y:S04]  /*8440*/  SHFL.DOWN PT, R67, R78, 0x8, 0x1f ;  /* 0x09001f004e437f89 */ /* 0x0042a800000e0000 */
[----:B----4-:R1:W4:Y:S04]  /*8450*/  SHFL.DOWN PT, R68, R77, 0x8, 0x1f ;  /* 0x09001f004d447f89 */ /* 0x01032800000e0000 */
[----:B0-----:R1:W0:Y:S02]  /*8460*/  SHFL.DOWN PT, R75, R76, 0x8, 0x1f ;  /* 0x09001f004c4b7f89 */ /* 0x00122400000e0000 */
.L_x_128:
        /* <DEDUP_REMOVED lines=14> */
.L_x_97:
[----:B------:R-:W-:Y:S05]  /*8550*/  BSYNC B1 ;  /* 0x0000000000017941 */ /* 0x000fea0003800000 */
.L_x_96:
[----:B------:R-:W-:Y:S05]  /*8560*/  BRA.DIV ~URZ, `(.L_x_98) ;  /* 0x00005a227f007947 */ /* 0x000fea000b800000 */
[----:B---3--:R3:W1:Y:S02]  /*8570*/  SHFL.DOWN PT, R66, R79, 0x10, 0x1f ;  /* 0x0a001f004f427f89 */ /* 0x00866400000e0000 */
.L_x_129:
[----:B------:R-:W-:Y:S05]  /*8580*/  BRA.DIV ~URZ, `(.L_x_99) ;  /* 0x00005a827f007947 */ /* 0x000fea000b800000 */
[----:B--2---:R2:W3:Y:S04]  /*8590*/  SHFL.DOWN PT, R67, R78, 0x10, 0x1f ;  /* 0x0a001f004e437f89 */ /* 0x0044e800000e0000 */
[----:B----4-:R2:W4:Y:S04]  /*85a0*/  SHFL.DOWN PT, R68, R77, 0x10, 0x1f ;  /* 0x0a001f004d447f89 */ /* 0x01052800000e0000 */
[----:B0-----:R2:W0:Y:S02]  /*85b0*/  SHFL.DOWN PT, R75, R76, 0x10, 0x1f ;  /* 0x0a001f004c4b7f89 */ /* 0x00142400000e0000 */
.L_x_130:
[----:B------:R-:W-:Y:S01]  /*85c0*/  BSSY B1, `(.L_x_100) ;  /* 0x000000d000017945 */ /* 0x000fe20003800000 */
[----:B------:R-:W-:Y:S05]  /*85d0*/  @P0 BRA `(.L_x_101) ;  /* 0x000000b000000947 */ /* 0x000fea0003800000 */
        /* <DEDUP_REMOVED lines=11> */
.L_x_101:
[----:B------:R-:W-:Y:S05]  /*8690*/  BSYNC B1 ;  /* 0x0000000000017941 */ /* 0x000fea0003800000 */
.L_x_100:
[----:B------:R-:W-:Y:S05]  /*86a0*/  BRA.DIV ~URZ, `(.L_x_102) ;  /* 0x00005ab27f007947 */ /* 0x000fea000b800000 */
[----:B------:R-:W5:Y:S04]  /*86b0*/  SHFL.IDX PT, R64, R78, RZ, 0x1f ;  /* 0x00001fff4e407589 */ /* 0x000f6800000e0000 */
[----:B------:R-:W2:Y:S04]  /*86c0*/  SHFL.IDX PT, R236, R79, RZ, 0x1f ;  /* 0x00001fff4fec7589 */ /* 0x000ea800000e0000 */
[----:B------:R-:W4:Y:S04]  /*86d0*/  SHFL.DOWN PT, R74, R79, 0x1, 0x1f ;  /* 0x08201f004f4a7f89 */ /* 0x000f2800000e0000 */
[----:B------:R-:W3:Y:S04]  /*86e0*/  SHFL.DOWN PT, R73, R78, 0x1, 0x1f ;  /* 0x08201f004e497f89 */ /* 0x000ee800000e0000 */
[----:B------:R-:W1:Y:S04]  /*86f0*/  SHFL.IDX PT, R235, R77, RZ, 0x1f ;  /* 0x00001fff4deb7589 */ /* 0x000e6800000e0000 */
[----:B------:R-:W0:Y:S04]  /*8700*/  SHFL.DOWN PT, R72, R77, 0x1, 0x1f ;  /* 0x08201f004d487f89 */ /* 0x000e2800000e0000 */
[----:B------:R-:W0:Y:S01]  /*8710*/  SHFL.IDX PT, R234, R76, RZ, 0x1f ;  /* 0x00001fff4cea7589 */ /* 0x000e2200000e0000 */
[----:B-----5:R-:W-:-:S02]  /*8720*/  FMUL.FTZ R239, R63, R64 ;  /* 0x000000403fef7220 */ /* 0x020fc40000410000 */
[----:B------:R-:W-:Y:S01]  /*8730*/  FMUL.FTZ R240, R62, R64 ;  /* 0x000000403ef07220 */ /* 0x000fe20000410000 */
[----:B0-----:R-:W0:Y:S01]  /*8740*/  SHFL.DOWN PT, R75, R76, 0x1, 0x1f ;  /* 0x08201f004c4b7f89 */ /* 0x001e2200000e0000 */
[C---:B--2---:R-:W-:Y:S02]  /*8750*/  FMUL.FTZ R238, R60.reuse, R236 ;  /* 0x000000ec3cee7220 */ /* 0x044fe40000410000 */
[----:B------:R-:W-:Y:S01]  /*8760*/  FMUL.FTZ R237, R60, R64 ;  /* 0x000000403ced7220 */ /* 0x000fe20000410000 */
[----:B------:R-:W2:Y:S01]  /*8770*/  SHFL.IDX PT, R70, R62, RZ, 0x1f ;  /* 0x00001fff3e467589 */ /* 0x000ea200000e0000 */
[-C--:B------:R-:W-:Y:S02]  /*8780*/  FFMA.FTZ R239, R62, R236.reuse, -R239 ;  /* 0x000000ec3eef7223 */ /* 0x080fe400000108ef */
[----:B------:R-:W-:Y:S01]  /*8790*/  FFMA.FTZ R240, R63, R236, R240 ;  /* 0x000000ec3ff07223 */ /* 0x000fe200000100f0 */
[----:B------:R-:W0:Y:S04]  /*87a0*/  SHFL.IDX PT, R71, R63, RZ, 0x1f ;  /* 0x00001fff3f477589 */ /* 0x000e2800000e0000 */
[----:B------:R-:W0:Y:S04]  /*87b0*/  SHFL.IDX PT, R69, R61, RZ, 0x1f ;  /* 0x00001fff3d457589 */ /* 0x000e2800000e0000 */
[----:B----4-:R4:W0:Y:S02]  /*87c0*/  SHFL.IDX PT, R68, R60, RZ, 0x1f ;  /* 0x00001fff3c447589 */ /* 0x01082400000e0000 */
[----:B----4-:R-:W-:-:S02]  /*87d0*/  FMUL.FTZ R60, R61, R64 ;  /* 0x000000403d3c7220 */ /* 0x010fc40000410000 */
.L_x_131:
[----:B-1-3--:R1:W3:Y:S01]  /*87e0*/  LDS.128 R64, [R222+0x2bc0] ;  /* 0x002bc000de407984 */ /* 0x00a2e20000000c00 */
[----:B------:R-:W-:Y:S01]  /*87f0*/  ISETP.NE.AND P0, PT, R220, 0x1f, PT ;  /* 0x0000001fdc00780c */ /* 0x000fe20003f05270 */
[----:B------:R-:W-:-:S12]  /*8800*/  BSSY B1, `(.L_x_103) ;  /* 0x000000c000017945 */ /* 0x000fd80003800000 */
[----:B------:R-:W-:Y:S05]  /*8810*/  @!P0 BRA `(.L_x_104) ;  /* 0x000000a000008947 */ /* 0x000fea0003800000 */
[-C--:B01----:R-:W-:Y:S02]  /*8820*/  FMUL.FTZ R63, R71, R73.reuse ;  /* 0x00000049473f7220 */ /* 0x083fe40000410000 */
[CC--:B--2---:R-:W-:Y:S02]  /*8830*/  FMUL.FTZ R62, R70.reuse, R73.reuse ;  /* 0x00000049463e7220 */ /* 0x0c4fe40000410000 */
        /* <DEDUP_REMOVED lines=8> */
.L_x_104:
[----:B-1----:R-:W-:Y:S05]  /*88c0*/  BSYNC B1 ;  /* 0x0000000000017941 */ /* 0x002fea0003800000 */
.L_x_103:
[----:B0-----:R-:W0:Y:S01]  /*88d0*/  LDS.128 R72, [R222+0x2bb0] ;  /* 0x002bb000de487984 */ /* 0x001e220000000c00 */
[C---:B---3--:R-:W-:Y:S02]  /*88e0*/  FMUL.FTZ R77, R65.reuse, R69 ;  /* 0x00000045414d7220 */ /* 0x048fe40000410000 */
[----:B--2---:R-:W-:Y:S01]  /*88f0*/  FMUL.FTZ R62, R65, R70 ;  /* 0x00000046413e7220 */ /* 0x004fe20000410000 */
[----:B------:R-:W-:Y:S01]  /*8900*/  STS.128 [R222+0x2bc0], R68 ;  /* 0x002bc044de007388 */ /* 0x000fe20000000c00 */
[----:B------:R-:W-:-:S02]  /*8910*/  FFMA.FTZ R80, R64, R68, -R77 ;  /* 0x0000004440507223 */ /* 0x000fc4000001084d */
[-C--:B------:R-:W-:Y:S01]  /*8920*/  FMUL.FTZ R63, R65, R71.reuse ;  /* 0x00000047413f7220 */ /* 0x080fe20000410000 */
[----:B------:R-:W1:Y:S01]  /*8930*/  LDS.128 R76, [R222+0x2ba0] ;  /* 0x002ba000de4c7984 */ /* 0x000e620000000c00 */
[C---:B------:R-:W-:Y:S02]  /*8940*/  FFMA.FTZ R62, R64.reuse, R71, R62 ;  /* 0x00000047403e7223 */ /* 0x040fe4000001003e */
[----:B------:R-:W-:Y:S02]  /*8950*/  FFMA.FTZ R63, R64, R70, -R63 ;  /* 0x00000046403f7223 */ /* 0x000fe4000001083f */
[----:B------:R-:W-:Y:S02]  /*8960*/  FADD.FTZ R83, R67, R62 ;  /* 0x0000003e43537221 */ /* 0x000fe40000010000 */
[----:B------:R-:W-:Y:S02]  /*8970*/  FADD.FTZ R82, R66, R63 ;  /* 0x0000003f42527221 */ /* 0x000fe40000010000 */
[----:B------:R-:W-:-:S02]  /*8980*/  FMUL.FTZ R81, R65, R68 ;  /* 0x0000004441517220 */ /* 0x000fc40000410000 */
[----:B------:R-:W-:Y:S02]  /*8990*/  FFMA.FTZ R61, R61, R236, R237 ;  /* 0x000000ec3d3d7223 */ /* 0x000fe400000100ed */
[----:B------:R-:W-:Y:S02]  /*89a0*/  FFMA.FTZ R81, R64, R69, R81 ;  /* 0x0000004540517223 */ /* 0x000fe40000010051 */
[----:B------:R-:W-:-:S03]  /*89b0*/  FADD.FTZ R60, -R60, R238 ;  /* 0x000000ee3c3c7221 */ /* 0x000fc60000010100 */
[----:B------:R2:W-:Y:S01]  /*89c0*/  STS.128 [R222+0x2bb0], R80 ;  /* 0x002bb050de007388 */ /* 0x0005e20000000c00 */
[CC--:B0-----:R-:W-:Y:S02]  /*89d0*/  FMUL.FTZ R63, R73.reuse, R83.reuse ;  /* 0x00000053493f7220 */ /* 0x0c1fe40000410000 */
[CC--:B------:R-:W-:Y:S02]  /*89e0*/  FMUL.FTZ R62, R73.reuse, R82.reuse ;  /* 0x00000052493e7220 */ /* 0x0c0fe40000410000 */
[C---:B------:R-:W-:Y:S02]  /*89f0*/  FFMA.FTZ R65, R72.reuse, R82, -R63 ;  /* 0x0000005248417223 */ /* 0x040fe4000001083f */
[----:B------:R-:W-:Y:S02]  /*8a00*/  FFMA.FTZ R62, R72, R83, R62 ;  /* 0x00000053483e7223 */ /* 0x000fe4000001003e */
[----:B------:R-:W-:Y:S02]  /*8a10*/  FMUL.FTZ R63, R73, R81 ;  /* 0x00000051493f7220 */ /* 0x000fe40000410000 */
[----:B--2---:R-:W-:-:S02]  /*8a20*/  FADD.FTZ R82, R74, R65 ;  /* 0x000000414a527221 */ /* 0x004fc40000010000 */
[----:B------:R-:W-:Y:S02]  /*8a30*/  FADD.FTZ R83, R75, R62 ;  /* 0x0000003e4b537221 */ /* 0x000fe40000010000 */
[-C--:B------:R-:W-:Y:S02]  /*8a40*/  FMUL.FTZ R73, R73, R80.reuse ;  /* 0x0000005049497220 */ /* 0x080fe40000410000 */
[C---:B------:R-:W-:Y:S02]  /*8a50*/  FFMA.FTZ R80, R72.reuse, R80, -R63 ;  /* 0x0000005048507223 */ /* 0x040fe4000001083f */
[C---:B-1----:R-:W-:Y:S02]  /*8a60*/  FMUL.FTZ R62, R77.reuse, R82 ;  /* 0x000000524d3e7220 */ /* 0x042fe40000410000 */
[----:B------:R-:W-:Y:S02]  /*8a70*/  FMUL.FTZ R63, R77, R83 ;  /* 0x000000534d3f7220 */ /* 0x000fe40000410000 */
[----:B------:R-:W-:-:S02]  /*8a80*/  FFMA.FTZ R81, R72, R81, R73 ;  /* 0x0000005148517223 */ /* 0x000fc40000010049 */
[C---:B------:R-:W-:Y:S02]  /*8a90*/  FFMA.FTZ R64, R76.reuse, R83, R62 ;  /* 0x000000534c407223 */ /* 0x040fe4000001003e */
[C---:B------:R-:W-:Y:S01]  /*8aa0*/  FFMA.FTZ R65, R76.reuse, R82, -R63 ;  /* 0x000000524c417223 */ /* 0x040fe2000001083f */
[----:B------:R0:W-:Y:S01]  /*8ab0*/  STS.128 [R222+0x2ba0], R80 ;  /* 0x002ba050de007388 */ /* 0x0001e20000000c00 */
[CC--:B------:R-:W-:Y:S02]  /*8ac0*/  FMUL.FTZ R62, R77.reuse, R80.reuse ;  /* 0x000000504d3e7220 */ /* 0x0c0fe40000410000 */
[-C--:B------:R-:W-:Y:S02]  /*8ad0*/  FMUL.FTZ R63, R77, R81.reuse ;  /* 0x000000514d3f7220 */ /* 0x080fe40000410000 */
[C---:B------:R-:W-:Y:S02]  /*8ae0*/  FFMA.FTZ R77, R76.reuse, R81, R62 ;  /* 0x000000514c4d7223 */ /* 0x040fe4000001003e */
[----:B------:R-:W-:-:S02]  /*8af0*/  FFMA.FTZ R76, R76, R80, -R63 ;  /* 0x000000504c4c7223 */ /* 0x000fc4000001083f */
[----:B------:R-:W-:Y:S02]  /*8b00*/  FADD.FTZ R78, R78, R65 ;  /* 0x000000414e4e7221 */ /* 0x000fe40000010000 */
[----:B------:R-:W-:Y:S02]  /*8b10*/  FADD.FTZ R79, R79, R64 ;  /* 0x000000404f4f7221 */ /* 0x000fe40000010000 */
[----:B------:R-:W-:Y:S02]  /*8b20*/  FADD.FTZ R62, R239, R235 ;  /* 0x000000ebef3e7221 */ /* 0x000fe40000010000 */
[----:B------:R-:W-:Y:S01]  /*8b30*/  FADD.FTZ R63, R240, R234 ;  /* 0x000000eaf03f7221 */ /* 0x000fe20000010000 */
[----:B------:R0:W-:Y:S04]  /*8b40*/  STS.128 [R222+0x2b90], R76 ;  /* 0x002b904cde007388 */ /* 0x0001e80000000c00 */
.L_x_83:
[----:B-1----:R-:W-:Y:S05]  /*8b50*/  BSYNC B0 ;  /* 0x0000000000007941 */ /* 0x002fea0003800000 */
.L_x_82:
[----:B------:R-:W-:Y:S01]  /*8b60*/  WARPSYNC 0xffffffff ;  /* 0xffffffff00007948 */ /* 0x000fe20003800000 */
[----:B------:R-:W-:Y:S01]  /*8b70*/  BAR.SYNC.DEFER_BLOCKING 0x0 ;  /* 0x0000000000007b1d */ /* 0x000fe20000010000 */
[C---:B0-----:R-:W-:Y:S01]  /*8b80*/  FFMA.FTZ R76, R32.reuse, R214, RZ ;  /* 0x000000d6204c7223 */ /* 0x041fe200000100ff */
[----:B------:R-:W-:Y:S01]  /*8b90*/  MOV R80, UR7 ;  /* 0x0000000700507c02 */ /* 0x000fe20008000f00 */
[----:B------:R-:W-:Y:S01]  /*8ba0*/  FADD.FTZ R217, RZ, R217 ;  /* 0x000000d9ffd97221 */ /* 0x000fe20000010000 */
[----:B------:R-:W-:Y:S01]  /*8bb0*/  ISETP.GT.AND P0, PT, R223, 0x1e, PT ;  /* 0x0000001edf00780c */ /* 0x000fe20003f04270 */
[----:B------:R-:W-:Y:S01]  /*8bc0*/  FFMA.FTZ R79, R31, R213, R76 ;  /* 0x000000d51f4f7223 */ /* 0x000fe2000001004c */
[----:B------:R-:W-:Y:S01]  /*8bd0*/  ISETP.NE.AND P2, PT, R223, RZ, PT ;  /* 0x000000ffdf00720c */ /* 0x000fe20003f45270 */
[----:B------:R-:W-:Y:S01]  /*8be0*/  FFMA.FTZ R76, R32, -R189, RZ ;  /* 0x800000bd204c7223 */ /* 0x000fe200000100ff */
[----:B------:R-:W-:Y:S01]  /*8bf0*/  BSSY B0, `(.L_x_105) ;  /* 0x00001fc000007945 */ /* 0x000fe20003800000 */
[----:B------:R-:W-:-:S02]  /*8c00*/  FFMA.FTZ R78, R30, R212, R79 ;  /* 0x000000d41e4e7223 */ /* 0x000fc4000001004f */
[----:B------:R-:W-:Y:S02]  /*8c10*/  FFMA.FTZ R76, R31, -R188, R76 ;  /* 0x800000bc1f4c7223 */ /* 0x000fe4000001004c */
[----:B------:R-:W-:Y:S02]  /*8c20*/  FADD.FTZ R213, -R15, R213 ;  /* 0x000000d50fd57221 */ /* 0x000fe40000010100 */
[----:B------:R-:W-:Y:S02]  /*8c30*/  FFMA.FTZ R76, R30, -R187, R76 ;  /* 0x800000bb1e4c7223 */ /* 0x000fe4000001004c */
[----:B------:R-:W-:Y:S02]  /*8c40*/  FADD.FTZ R214, -R16, R214 ;  /* 0x000000d610d67221 */ /* 0x000fe40000010100 */
[----:B------:R-:W-:Y:S02]  /*8c50*/  FFMA.FTZ R76, R29, -R190, R76 ;  /* 0x800000be1d4c7223 */ /* 0x000fe4000001004c */
[----:B------:R-:W-:-:S02]  /*8c60*/  FADD.FTZ R212, -R14, R212 ;  /* 0x000000d40ed47221 */ /* 0x000fc40000010100 */
[----:B------:R-:W-:Y:S01]  /*8c70*/  FFMA.FTZ R76, R28, -R191, R76 ;  /* 0x800000bf1c4c7223 */ /* 0x000fe2000001004c */
[----:B------:R-:W0:Y:S03]  /*8c80*/  LDS.64 R64, [R171.X16+0x2b98] ;  /* 0x002b9800ab407984 */ /* 0x000e26000000ca00 */
[----:B------:R-:W-:Y:S01]  /*8c90*/  FFMA.FTZ R76, R27, -R192, R76 ;  /* 0x800000c01b4c7223 */ /* 0x000fe2000001004c */
[----:B------:R1:W-:Y:S03]  /*8ca0*/  @!P1 STS.128 [R80.X16+0x4990], R60 ;  /* 0x0049903c50009388 */ /* 0x0003e6000000cc00 */
[----:B------:R-:W-:-:S04]  /*8cb0*/  FFMA.FTZ R76, R26, -R193, R76 ;  /* 0x800000c11a4c7223 */ /* 0x000fc8000001004c */
[----:B------:R-:W-:Y:S02]  /*8cc0*/  FFMA.FTZ R76, R25, -R194, R76 ;  /* 0x800000c2194c7223 */ /* 0x000fe4000001004c */
[CC--:B0-----:R-:W-:Y:S02]  /*8cd0*/  FMUL.FTZ R66, R64.reuse, -R99.reuse ;  /* 0x8000006340427220 */ /* 0x0c1fe40000410000 */
[C---:B------:R-:W-:Y:S02]  /*8ce0*/  FMUL.FTZ R99, R65.reuse, -R99 ;  /* 0x8000006341637220 */ /* 0x040fe40000410000 */
[-C--:B------:R-:W-:Y:S02]  /*8cf0*/  FFMA.FTZ R67, R65, R98.reuse, R66 ;  /* 0x0000006241437223 */ /* 0x080fe40000010042 */
[----:B------:R-:W-:Y:S02]  /*8d00*/  FFMA.FTZ R65, R64, R98, -R99 ;  /* 0x0000006240417223 */ /* 0x000fe40000010863 */
[----:B------:R-:W-:-:S02]  /*8d10*/  FADD.FTZ R158, -R158, R67 ;  /* 0x000000439e9e7221 */ /* 0x000fc40000010100 */
[----:B------:R-:W-:Y:S02]  /*8d20*/  FADD.FTZ R65, R142, R65 ;  /* 0x000000418e417221 */ /* 0x000fe40000010000 */
[CC--:B------:R-:W-:Y:S02]  /*8d30*/  FMUL.FTZ R64, R95.reuse, -R158.reuse ;  /* 0x8000009e5f407220 */ /* 0x0c0fe40000410000 */
[-C--:B------:R-:W-:Y:S02]  /*8d40*/  FMUL.FTZ R95, R95, -R65.reuse ;  /* 0x800000415f5f7220 */ /* 0x080fe40000410000 */
[C---:B------:R-:W-:Y:S02]  /*8d50*/  FFMA.FTZ R64, R96.reuse, R65, -R64 ;  /* 0x0000004160407223 */ /* 0x040fe40000010840 */
[----:B------:R-:W-:Y:S02]  /*8d60*/  FFMA.FTZ R96, R96, R158, R95 ;  /* 0x0000009e60607223 */ /* 0x000fe4000001005f */
[----:B------:R-:W-:-:S02]  /*8d70*/  FADD.FTZ R64, R141, R64 ;  /* 0x000000408d407221 */ /* 0x000fc40000010000 */
[----:B------:R-:W-:Y:S02]  /*8d80*/  FADD.FTZ R157, -R157, R96 ;  /* 0x000000609d9d7221 */ /* 0x000fe40000010100 */
[CC--:B------:R-:W-:Y:S02]  /*8d90*/  FMUL.FTZ R66, R97.reuse, -R64.reuse ;  /* 0x8000004061427220 */ /* 0x0c0fe40000410000 */
[-C--:B------:R-:W-:Y:S02]  /*8da0*/  FMUL.FTZ R97, R97, -R157.reuse ;  /* 0x8000009d61617220 */ /* 0x080fe40000410000 */
[C---:B------:R-:W-:Y:S02]  /*8db0*/  FFMA.FTZ R69, R100.reuse, R157, R66 ;  /* 0x0000009d64457223 */ /* 0x040fe40000010042 */
        /* <DEDUP_REMOVED lines=51> */
[----:B------:R-:W-:Y:S02]  /*90f0*/  FMUL.FTZ R74, R117, -R148 ;  /* 0x80000094754a7220 */ /* 0x000fe40000410000 */
[----:B------:R-:W-:Y:S02]  /*9100*/  FFMA.FTZ R77, R29, R211, R78 ;  /* 0x000000d31d4d7223 */ /* 0x000fe4000001004e */
[-C--:B------:R-:W-:Y:S02]  /*9110*/  FMUL.FTZ R117, R117, -R75.reuse ;  /* 0x8000004b75757220 */ /* 0x080fe40000410000 */
[----:B------:R-:W-:Y:S02]  /*9120*/  FFMA.FTZ R74, R118, R75, -R74 ;  /* 0x0000004b764a7223 */ /* 0x000fe4000001084a */
[----:B-1----:R-:W-:-:S02]  /*9130*/  FFMA.FTZ R60, R28, R210, R77 ;  /* 0x000000d21c3c7223 */ /* 0x002fc4000001004d */
[----:B------:R-:W-:Y:S02]  /*9140*/  FFMA.FTZ R118, R118, R148, R117 ;  /* 0x0000009476767223 */ /* 0x000fe40000010075 */
[----:B------:R-:W-:Y:S02]  /*9150*/  FADD.FTZ R74, R131, R74 ;  /* 0x0000004a834a7221 */ /* 0x000fe40000010000 */
[----:B------:R-:W-:Y:S02]  /*9160*/  FFMA.FTZ R61, R27, R209, R60 ;  /* 0x000000d11b3d7223 */ /* 0x000fe4000001003c */
[----:B------:R-:W-:Y:S02]  /*9170*/  FADD.FTZ R147, -R147, R118 ;  /* 0x0000007693937221 */ /* 0x000fe40000010100 */
[----:B------:R-:W-:Y:S02]  /*9180*/  FMUL.FTZ R60, R119, -R74 ;  /* 0x8000004a773c7220 */ /* 0x000fe40000410000 */
[----:B------:R-:W-:-:S02]  /*9190*/  FFMA.FTZ R62, R26, R208, R61 ;  /* 0x000000d01a3e7223 */ /* 0x000fc4000001003d */
[-C--:B------:R-:W-:Y:S02]  /*91a0*/  FFMA.FTZ R61, R120, R147.reuse, R60 ;  /* 0x00000093783d7223 */ /* 0x080fe4000001003c */
[----:B------:R-:W-:Y:S02]  /*91b0*/  FMUL.FTZ R119, R119, -R147 ;  /* 0x8000009377777220 */ /* 0x000fe40000410000 */
[----:B------:R-:W-:Y:S02]  /*91c0*/  FFMA.FTZ R63, R25, R207, R62 ;  /* 0x000000cf193f7223 */ /* 0x000fe4000001003e */
[----:B------:R-:W-:Y:S02]  /*91d0*/  FADD.FTZ R146, -R146, R61 ;  /* 0x0000003d92927221 */ /* 0x000fe40000010100 */
[----:B------:R-:W-:Y:S02]  /*91e0*/  FFMA.FTZ R61, R24, -R195, R76 ;  /* 0x800000c3183d7223 */ /* 0x000fe4000001004c */
[----:B------:R-:W-:-:S02]  /*91f0*/  FFMA.FTZ R77, R120, R74, -R119 ;  /* 0x0000004a784d7223 */ /* 0x000fc40000010877 */
[----:B------:R-:W-:Y:S02]  /*9200*/  FFMA.FTZ R62, R24, R206, R63 ;  /* 0x000000ce183e7223 */ /* 0x000fe4000001003f */
[----:B------:R-:W-:Y:S02]  /*9210*/  FFMA.FTZ R61, R23, -R196, R61 ;  /* 0x800000c4173d7223 */ /* 0x000fe4000001003d */
[----:B------:R-:W-:Y:S02]  /*9220*/  FADD.FTZ R77, R130, R77 ;  /* 0x0000004d824d7221 */ /* 0x000fe40000010000 */
[----:B------:R-:W-:Y:S02]  /*9230*/  FMUL.FTZ R60, R121, -R146 ;  /* 0x80000092793c7220 */ /* 0x000fe40000410000 */
[----:B------:R-:W-:Y:S02]  /*9240*/  FFMA.FTZ R63, R23, R205, R62 ;  /* 0x000000cd173f7223 */ /* 0x000fe4000001003e */
[----:B------:R-:W-:-:S02]  /*9250*/  FFMA.FTZ R61, R22, -R197, R61 ;  /* 0x800000c5163d7223 */ /* 0x000fc4000001003d */
[-C--:B------:R-:W-:Y:S02]  /*9260*/  FMUL.FTZ R121, R121, -R77.reuse ;  /* 0x8000004d79797220 */ /* 0x080fe40000410000 */
[----:B------:R-:W-:Y:S02]  /*9270*/  FFMA.FTZ R60, R122, R77, -R60 ;  /* 0x0000004d7a3c7223 */ /* 0x000fe4000001083c */
[----:B------:R-:W-:Y:S02]  /*9280*/  FFMA.FTZ R62, R22, R204, R63 ;  /* 0x000000cc163e7223 */ /* 0x000fe4000001003f */
[----:B------:R-:W-:Y:S02]  /*9290*/  FFMA.FTZ R61, R21, -R198, R61 ;  /* 0x800000c6153d7223 */ /* 0x000fe4000001003d */
[----:B------:R-:W-:Y:S02]  /*92a0*/  FMUL.FTZ R79, R65, UR40 ;  /* 0x00000028414f7c20 */ /* 0x000fe40008410000 */
[----:B------:R-:W-:-:S02]  /*92b0*/  FFMA.FTZ R122, R122, R146, R121 ;  /* 0x000000927a7a7223 */ /* 0x000fc40000010079 */
[----:B------:R-:W-:Y:S02]  /*92c0*/  FADD.FTZ R76, R129, R60 ;  /* 0x0000003c814c7221 */ /* 0x000fe40000010000 */
[----:B------:R-:W-:Y:S02]  /*92d0*/  FFMA.FTZ R62, R21, R203, R62 ;  /* 0x000000cb153e7223 */ /* 0x000fe4000001003e */
[----:B------:R-:W-:Y:S02]  /*92e0*/  FFMA.FTZ R60, R20, -R202, R61 ;  /* 0x800000ca143c7223 */ /* 0x000fe4000001003d */
[----:B------:R-:W-:Y:S02]  /*92f0*/  FADD.FTZ R78, R53, UR5 ;  /* 0x00000005354e7e21 */ /* 0x000fe40008010000 */
[----:B------:R-:W-:Y:S02]  /*9300*/  FFMA.FTZ R79, R158, UR41, -R79 ;  /* 0x000000299e4f7c23 */ /* 0x000fe4000801084f */
[----:B------:R-:W-:-:S02]  /*9310*/  FADD.FTZ R145, -R145, R122 ;  /* 0x0000007a91917221 */ /* 0x000fc40000010100 */
[----:B------:R-:W-:Y:S02]  /*9320*/  FFMA.FTZ R62, R20, R201, R62 ;  /* 0x000000c9143e7223 */ /* 0x000fe4000001003e */
[----:B------:R-:W-:Y:S02]  /*9330*/  FMUL.FTZ R80, R158, UR40 ;  /* 0x000000289e507c20 */ /* 0x000fe40008410000 */
[----:B------:R-:W-:Y:S02]  /*9340*/  FFMA.FTZ R60, R19, -R199, R60 ;  /* 0x800000c7133c7223 */ /* 0x000fe4000001003c */
[----:B------:R-:W-:Y:S02]  /*9350*/  FMUL.FTZ R158, R78, R158 ;  /* 0x0000009e4e9e7220 */ /* 0x000fe40000410000 */
[----:B------:R-:W-:Y:S02]  /*9360*/  FMUL.FTZ R81, R217, R79 ;  /* 0x0000004fd9517220 */ /* 0x000fe40000410000 */
[----:B------:R-:W-:-:S02]  /*9370*/  FMUL.FTZ R79, R123, -R145 ;  /* 0x800000917b4f7220 */ /* 0x000fc40000410000 */
[----:B------:R-:W-:Y:S02]  /*9380*/  FFMA.FTZ R63, R19, R200, R62 ;  /* 0x000000c8133f7223 */ /* 0x000fe4000001003e */
[----:B------:R-:W-:Y:S02]  /*9390*/  FADD.FTZ R61, -R0, R218 ;  /* 0x000000da003d7221 */ /* 0x000fe40000010100 */
[----:B------:R-:W-:Y:S02]  /*93a0*/  FFMA.FTZ R80, R65, UR41, R80 ;  /* 0x0000002941507c23 */ /* 0x000fe40008010050 */
[----:B------:R-:W-:Y:S02]  /*93b0*/  FMUL.FTZ R123, R123, -R76 ;  /* 0x8000004c7b7b7220 */ /* 0x000fe40000410000 */
[----:B------:R-:W-:Y:S02]  /*93c0*/  FFMA.FTZ R60, R18, -R215, R60 ;  /* 0x800000d7123c7223 */ /* 0x000fe4000001003c */
[----:B------:R-:W-:-:S02]  /*93d0*/  FMUL.FTZ R78, R78, R65 ;  /* 0x000000414e4e7220 */ /* 0x000fc40000410000 */
[----:B------:R-:W-:Y:S02]  /*93e0*/  FMUL.FTZ R82, R217, R158 ;  /* 0x0000009ed9527220 */ /* 0x000fe40000410000 */
[----:B------:R-:W-:Y:S02]  /*93f0*/  FFMA.FTZ R62, R18, R216, R63 ;  /* 0x000000d8123e7223 */ /* 0x000fe4000001003f */
[----:B------:R-:W-:Y:S02]  /*9400*/  FFMA.FTZ R81, R80, R61, R81 ;  /* 0x0000003d50517223 */ /* 0x000fe40000010051 */
[C---:B------:R-:W-:Y:S02]  /*9410*/  FFMA.FTZ R123, R124.reuse, R145, R123 ;  /* 0x000000917c7b7223 */ /* 0x040fe4000001007b */
[----:B------:R-:W-:Y:S02]  /*9420*/  FFMA.FTZ R63, R17, -R217, R60 ;  /* 0x800000d9113f7223 */ /* 0x000fe4000001003c */
[----:B------:R-:W-:-:S02]  /*9430*/  FFMA.FTZ R79, R124, R76, -R79 ;  /* 0x0000004c7c4f7223 */ /* 0x000fc4000001084f */
[C---:B------:R-:W-:Y:S02]  /*9440*/  FADD.FTZ R49, R78.reuse, R49 ;  /* 0x000000314e317221 */ /* 0x040fe40000010000 */
[----:B------:R-:W-:Y:S02]  /*9450*/  FMUL.FTZ R83, R217, R78 ;  /* 0x0000004ed9537220 */ /* 0x000fe40000410000 */
[----:B------:R-:W-:Y:S02]  /*9460*/  FFMA.FTZ R60, R78, R61, R82 ;  /* 0x0000003d4e3c7223 */ /* 0x000fe40000010052 */
[----:B------:R-:W-:Y:S02]  /*9470*/  FADD.FTZ R80, R54, UR5 ;  /* 0x0000000536507e21 */ /* 0x000fe40008010000 */
[----:B------:R-:W-:Y:S02]  /*9480*/  FMUL.FTZ R78, R64, UR40 ;  /* 0x00000028404e7c20 */ /* 0x000fe40008410000 */
[----:B------:R-:W-:-:S02]  /*9490*/  FFMA.FTZ R81, R172, R65, R81 ;  /* 0x00000041ac517223 */ /* 0x000fc40000010051 */
[----:B------:R-:W-:Y:S02]  /*94a0*/  FADD.FTZ R144, -R144, R123 ;  /* 0x0000007b90907221 */ /* 0x000fe40000010100 */
[----:B------:R-:W-:Y:S02]  /*94b0*/  FADD.FTZ R65, R128, R79 ;  /* 0x0000004f80417221 */ /* 0x000fe40000010000 */
[C---:B------:R-:W-:Y:S02]  /*94c0*/  FMUL.FTZ R82, R80.reuse, R157 ;  /* 0x0000009d50527220 */ /* 0x040fe40000410000 */
[----:B------:R-:W-:Y:S02]  /*94d0*/  FMUL.FTZ R79, R80, R64 ;  /* 0x00000040504f7220 */ /* 0x000fe40000410000 */
[----:B------:R-:W-:Y:S02]  /*94e0*/  FFMA.FTZ R80, R157, UR41, -R78 ;  /* 0x000000299d507c23 */ /* 0x000fe4000801084e */
[----:B------:R-:W-:-:S02]  /*94f0*/  FMUL.FTZ R78, R125, -R144 ;  /* 0x800000907d4e7220 */ /* 0x000fc40000410000 */
[-C--:B------:R-:W-:Y:S02]  /*9500*/  FMUL.FTZ R125, R125, -R65.reuse ;  /* 0x800000417d7d7220 */ /* 0x080fe40000410000 */
[----:B------:R-:W-:Y:S02]  /*9510*/  FADD.FTZ R216, -R2, R216 ;  /* 0x000000d802d87221 */ /* 0x000fe40000010100 */
[----:B------:R-:W-:Y:S02]  /*9520*/  FMUL.FTZ R96, R215, R82 ;  /* 0x00000052d7607220 */ /* 0x000fe40000410000 */
[C---:B------:R-:W-:Y:S02]  /*9530*/  FFMA.FTZ R78, R126.reuse, R65, -R78 ;  /* 0x000000417e4e7223 */ /* 0x040fe4000001084e */
[----:B------:R-:W-:Y:S02]  /*9540*/  FFMA.FTZ R126, R126, R144, R125 ;  /* 0x000000907e7e7223 */ /* 0x000fe4000001007d */
[----:B------:R-:W-:-:S02]  /*9550*/  FFMA.FTZ R61, R61, R158, -R83 ;  /* 0x0000009e3d3d7223 */ /* 0x000fc40000010853 */
[C---:B------:R-:W-:Y:S02]  /*9560*/  FMUL.FTZ R83, R215.reuse, R80 ;  /* 0x00000050d7537220 */ /* 0x040fe40000410000 */
[----:B------:R-:W-:Y:S02]  /*9570*/  FMUL.FTZ R215, R215, R79 ;  /* 0x0000004fd7d77220 */ /* 0x000fe40000410000 */
[C---:B------:R-:W-:Y:S02]  /*9580*/  FADD.FTZ R50, R79.reuse, R50 ;  /* 0x000000324f327221 */ /* 0x040fe40000010000 */
[----:B------:R-:W-:Y:S02]  /*9590*/  FFMA.FTZ R96, R79, R216, R96 ;  /* 0x000000d84f607223 */ /* 0x000fe40000010060 */
[----:B------:R-:W-:Y:S02]  /*95a0*/  FADD.FTZ R99, R91, UR5 ;  /* 0x000000055b637e21 */ /* 0x000fe40008010000 */
[----:B------:R-:W-:-:S02]  /*95b0*/  FADD.FTZ R143, -R143, R126 ;  /* 0x0000007e8f8f7221 */ /* 0x000fc40000010100 */
[----:B------:R-:W-:Y:S02]  /*95c0*/  FADD.FTZ R79, R92, UR5 ;  /* 0x000000055c4f7e21 */ /* 0x000fe40008010000 */
[----:B------:R-:W-:Y:S02]  /*95d0*/  FADD.FTZ R78, R127, R78 ;  /* 0x0000004e7f4e7221 */ /* 0x000fe40000010000 */
[----:B------:R-:W-:Y:S02]  /*95e0*/  FMUL.FTZ R80, R99, R65 ;  /* 0x0000004163507220 */ /* 0x000fe40000410000 */
[C---:B------:R-:W-:Y:S02]  /*95f0*/  FMUL.FTZ R95, R79.reuse, R143 ;  /* 0x0000008f4f5f7220 */ /* 0x040fe40000410000 */
[----:B------:R-:W-:Y:S02]  /*9600*/  FMUL.FTZ R79, R79, R78 ;  /* 0x0000004e4f4f7220 */ /* 0x000fe40000410000 */
[----:B------:R-:W-:-:S02]  /*9610*/  FMUL.FTZ R99, R99, R144 ;  /* 0x0000009063637220 */ /* 0x000fc40000410000 */
[----:B------:R-:W-:Y:S02]  /*9620*/  FMUL.FTZ R100, R188, R80 ;  /* 0x00000050bc647220 */ /* 0x000fe40000410000 */
[C---:B------:R-:W-:Y:S02]  /*9630*/  FMUL.FTZ R97, R189.reuse, R95 ;  /* 0x0000005fbd617220 */ /* 0x040fe40000410000 */
[----:B------:R-:W-:Y:S02]  /*9640*/  FMUL.FTZ R98, R189, R79 ;  /* 0x0000004fbd627220 */ /* 0x000fe40000410000 */
[----:B------:R-:W-:Y:S02]  /*9650*/  FADD.FTZ R101, R90, UR5 ;  /* 0x000000055a657e21 */ /* 0x000fe40008010000 */
[-C--:B------:R-:W-:Y:S02]  /*9660*/  FFMA.FTZ R102, R213, R99.reuse, -R100 ;  /* 0x00000063d5667223 */ /* 0x080fe40000010864 */
[----:B------:R-:W-:-:S02]  /*9670*/  FMUL.FTZ R100, R188, R99 ;  /* 0x00000063bc647220 */ /* 0x000fc40000410000 */
[----:B------:R-:W-:Y:S02]  /*9680*/  FFMA.FTZ R97, R79, R214, R97 ;  /* 0x000000d64f617223 */ /* 0x000fe40000010061 */
[----:B------:R-:W-:Y:S02]  /*9690*/  FFMA.FTZ R99, R214, R95, -R98 ;  /* 0x0000005fd6637223 */ /* 0x000fe40000010862 */
[C---:B------:R-:W-:Y:S02]  /*96a0*/  FMUL.FTZ R95, R101.reuse, R76 ;  /* 0x0000004c655f7220 */ /* 0x040fe40000410000 */
[----:B------:R-:W-:Y:S02]  /*96b0*/  FFMA.FTZ R100, R80, R213, R100 ;  /* 0x000000d550647223 */ /* 0x000fe40000010064 */
[----:B------:R-:W-:Y:S02]  /*96c0*/  FADD.FTZ R97, RZ, R97 ;  /* 0x00000061ff617221 */ /* 0x000fe40000010000 */
[----:B------:R-:W-:-:S02]  /*96d0*/  FMUL.FTZ R98, R101, R145 ;  /* 0x0000009165627220 */ /* 0x000fc40000410000 */
[----:B------:R-:W-:Y:S02]  /*96e0*/  FMUL.FTZ R101, R187, R95 ;  /* 0x0000005fbb657220 */ /* 0x000fe40000410000 */
[----:B------:R-:W-:Y:S02]  /*96f0*/  FADD.FTZ R103, R89, UR5 ;  /* 0x0000000559677e21 */ /* 0x000fe40008010000 */
[----:B------:R-:W-:Y:S02]  /*9700*/  FADD.FTZ R97, R97, R100 ;  /* 0x0000006461617221 */ /* 0x000fe40000010000 */
[-C--:B------:R-:W-:Y:S02]  /*9710*/  FFMA.FTZ R104, R212, R98.reuse, -R101 ;  /* 0x00000062d4687223 */ /* 0x080fe40000010865 */
[----:B------:R-:W-:Y:S02]  /*9720*/  FMUL.FTZ R100, R187, R98 ;  /* 0x00000062bb647220 */ /* 0x000fe40000410000 */
[----:B------:R-:W-:-:S02]  /*9730*/  FMUL.FTZ R98, R103, R77 ;  /* 0x0000004d67627220 */ /* 0x000fc40000410000 */
[----:B------:R-:W-:Y:S02]  /*9740*/  FADD.FTZ R211, -R13, R211 ;  /* 0x000000d30dd37221 */ /* 0x000fe40000010100 */
[----:B------:R-:W-:Y:S02]  /*9750*/  FMUL.FTZ R101, R103, R146 ;  /* 0x0000009267657220 */ /* 0x000fe40000410000 */
[----:B------:R-:W-:Y:S02]  /*9760*/  FMUL.FTZ R106, R190, R98 ;  /* 0x00000062be6a7220 */ /* 0x000fe40000410000 */
[----:B------:R-:W-:Y:S02]  /*9770*/  FADD.FTZ R99, RZ, R99 ;  /* 0x00000063ff637221 */ /* 0x000fe40000010000 */
[----:B------:R-:W-:Y:S02]  /*9780*/  FFMA.FTZ R106, R211, R101, -R106 ;  /* 0x00000065d36a7223 */ /* 0x000fe4000001086a */
[----:B------:R-:W-:-:S02]  /*9790*/  FFMA.FTZ R100, R95, R212, R100 ;  /* 0x000000d45f647223 */ /* 0x000fc40000010064 */
[----:B------:R-:W-:Y:S02]  /*97a0*/  FADD.FTZ R99, R99, R102 ;  /* 0x0000006663637221 */ /* 0x000fe40000010000 */
[----:B------:R-:W-:Y:S02]  /*97b0*/  FMUL.FTZ R101, R190, R101 ;  /* 0x00000065be657220 */ /* 0x000fe40000410000 */
[----:B------:R-:W-:Y:S02]  /*97c0*/  FADD.FTZ R102, R88, UR5 ;  /* 0x0000000558667e21 */ /* 0x000fe40008010000 */
[----:B------:R-:W-:Y:S02]  /*97d0*/  FADD.FTZ R100, R97, R100 ;  /* 0x0000006461647221 */ /* 0x000fe40000010000 */
[----:B------:R-:W-:Y:S02]  /*97e0*/  FFMA.FTZ R101, R98, R211, R101 ;  /* 0x000000d362657223 */ /* 0x000fe40000010065 */
[----:B------:R-:W-:-:S02]  /*97f0*/  FADD.FTZ R99, R99, R104 ;  /* 0x0000006863637221 */ /* 0x000fc40000010000 */
[----:B------:R-:W-:Y:S02]  /*9800*/  FMUL.FTZ R97, R102, R74 ;  /* 0x0000004a66617220 */ /* 0x000fe40000410000 */
[----:B------:R-:W-:Y:S02]  /*9810*/  FADD.FTZ R104, R87, UR5 ;  /* 0x0000000557687e21 */ /* 0x000fe40008010000 */
[----:B------:R-:W-:Y:S02]  /*9820*/  FADD.FTZ R101, R100, R101 ;  /* 0x0000006564657221 */ /* 0x000fe40000010000 */
[----:B------:R-:W-:Y:S02]  /*9830*/  FADD.FTZ R210, -R12, R210 ;  /* 0x000000d20cd27221 */ /* 0x000fe40000010100 */
[----:B------:R-:W-:Y:S02]  /*9840*/  FMUL.FTZ R102, R102, R147 ;  /* 0x0000009366667220 */ /* 0x000fe40000410000 */
[----:B------:R-:W-:-:S02]  /*9850*/  FMUL.FTZ R103, R191, R97 ;  /* 0x00000061bf677220 */ /* 0x000fc40000410000 */
[----:B------:R-:W-:Y:S02]  /*9860*/  FMUL.FTZ R100, R104, R75 ;  /* 0x0000004b68647220 */ /* 0x000fe40000410000 */
[----:B------:R-:W-:Y:S02]  /*9870*/  FFMA.FTZ R103, R210, R102, -R103 ;  /* 0x00000066d2677223 */ /* 0x000fe40000010867 */
[----:B------:R-:W-:Y:S02]  /*9880*/  FADD.FTZ R209, -R11, R209 ;  /* 0x000000d10bd17221 */ /* 0x000fe40000010100 */
[----:B------:R-:W-:Y:S02]  /*9890*/  FMUL.FTZ R104, R104, R148 ;  /* 0x0000009468687220 */ /* 0x000fe40000410000 */
[----:B------:R-:W-:Y:S02]  /*98a0*/  FMUL.FTZ R105, R192, R100 ;  /* 0x00000064c0697220 */ /* 0x000fe40000410000 */
[----:B------:R-:W-:-:S02]  /*98b0*/  FMUL.FTZ R102, R191, R102 ;  /* 0x00000066bf667220 */ /* 0x000fc40000410000 */
[----:B------:R-:W-:Y:S02]  /*98c0*/  FADD.FTZ R107, R86, UR5 ;  /* 0x00000005566b7e21 */ /* 0x000fe40008010000 */
[----:B------:R-:W-:Y:S02]  /*98d0*/  FFMA.FTZ R108, R209, R104, -R105 ;  /* 0x00000068d16c7223 */ /* 0x000fe40000010869 */
[----:B------:R-:W-:Y:S02]  /*98e0*/  FFMA.FTZ R102, R97, R210, R102 ;  /* 0x000000d261667223 */ /* 0x000fe40000010066 */
[----:B------:R-:W-:Y:S02]  /*98f0*/  FMUL.FTZ R104, R192, R104 ;  /* 0x00000068c0687220 */ /* 0x000fe40000410000 */
[----:B------:R-:W-:Y:S02]  /*9900*/  FADD.FTZ R106, R99, R106 ;  /* 0x0000006a636a7221 */ /* 0x000fe40000010000 */
[----:B------:R-:W-:-:S02]  /*9910*/  FMUL.FTZ R99, R107, R72 ;  /* 0x000000486b637220 */ /* 0x000fc40000410000 */
[----:B------:R-:W-:Y:S02]  /*9920*/  FADD.FTZ R101, R101, R102 ;  /* 0x0000006665657221 */ /* 0x000fe40000010000 */
[----:B------:R-:W-:Y:S02]  /*9930*/  FFMA.FTZ R104, R100, R209, R104 ;  /* 0x000000d164687223 */ /* 0x000fe40000010068 */
[----:B------:R-:W-:Y:S02]  /*9940*/  FADD.FTZ R109, R85, UR5 ;  /* 0x00000005556d7e21 */ /* 0x000fe40008010000 */
[----:B------:R-:W-:Y:S02]  /*9950*/  FADD.FTZ R208, -R10, R208 ;  /* 0x000000d00ad07221 */ /* 0x000fe40000010100 */
[----:B------:R-:W-:Y:S02]  /*9960*/  FMUL.FTZ R102, R107, R149 ;  /* 0x000000956b667220 */ /* 0x000fe40000410000 */
[----:B------:R-:W-:-:S02]  /*9970*/  FMUL.FTZ R105, R193, R99 ;  /* 0x00000063c1697220 */ /* 0x000fc40000410000 */
[----:B------:R-:W-:Y:S02]  /*9980*/  FADD.FTZ R104, R101, R104 ;  /* 0x0000006865687221 */ /* 0x000fe40000010000 */
[----:B------:R-:W-:Y:S02]  /*9990*/  FMUL.FTZ R101, R109, R73 ;  /* 0x000000496d657220 */ /* 0x000fe40000410000 */
[-C--:B------:R-:W-:Y:S02]  /*99a0*/  FFMA.FTZ R107, R208, R102.reuse, -R105 ;  /* 0x00000066d06b7223 */ /* 0x080fe40000010869 */
[----:B------:R-:W-:Y:S02]  /*99b0*/  FMUL.FTZ R105, R193, R102 ;  /* 0x00000066c1697220 */ /* 0x000fe40000410000 */
[----:B------:R-:W-:Y:S02]  /*99c0*/  FADD.FTZ R103, R106, R103 ;  /* 0x000000676a677221 */ /* 0x000fe40000010000 */
[----:B------:R-:W-:-:S02]  /*99d0*/  FADD.FTZ R102, -R9, R207 ;  /* 0x000000cf09667221 */ /* 0x000fc40000010100 */
[----:B------:R-:W-:Y:S02]  /*99e0*/  FMUL.FTZ R109, R109, R150 ;  /* 0x000000966d6d7220 */ /* 0x000fe40000410000 */
[----:B------:R-:W-:Y:S02]  /*99f0*/  FMUL.FTZ R106, R194, R101 ;  /* 0x00000065c26a7220 */ /* 0x000fe40000410000 */
[----:B------:R-:W-:Y:S02]  /*9a00*/  FADD.FTZ R110, R84, UR5 ;  /* 0x00000005546e7e21 */ /* 0x000fe40008010000 */
[----:B------:R-:W-:Y:S02]  /*9a10*/  FFMA.FTZ R105, R99, R208, R105 ;  /* 0x000000d063697223 */ /* 0x000fe40000010069 */
[----:B------:R-:W-:Y:S02]  /*9a20*/  FADD.FTZ R108, R103, R108 ;  /* 0x0000006c676c7221 */ /* 0x000fe40000010000 */
[----:B------:R-:W-:-:S02]  /*9a30*/  FFMA.FTZ R106, R102, R109, -R106 ;  /* 0x0000006d666a7223 */ /* 0x000fc4000001086a */
[----:B------:R-:W-:Y:S02]  /*9a40*/  FMUL.FTZ R103, R110, R70 ;  /* 0x000000466e677220 */ /* 0x000fe40000410000 */
[----:B------:R-:W-:Y:S02]  /*9a50*/  FMUL.FTZ R109, R194, R109 ;  /* 0x0000006dc26d7220 */ /* 0x000fe40000410000 */
[----:B------:R-:W-:Y:S02]  /*9a60*/  FADD.FTZ R104, R104, R105 ;  /* 0x0000006968687221 */ /* 0x000fe40000010000 */
[----:B------:R-:W-:Y:S02]  /*9a70*/  FMUL.FTZ R105, R110, R151 ;  /* 0x000000976e697220 */ /* 0x000fe40000410000 */
[----:B------:R-:W-:Y:S02]  /*9a80*/  FADD.FTZ R206, -R8, R206 ;  /* 0x000000ce08ce7221 */ /* 0x000fe40000010100 */
[----:B------:R-:W-:-:S02]  /*9a90*/  FMUL.FTZ R110, R195, R103 ;  /* 0x00000067c36e7220 */ /* 0x000fc40000410000 */
[----:B------:R-:W-:Y:S02]  /*9aa0*/  FFMA.FTZ R109, R101, R102, R109 ;  /* 0x00000066656d7223 */ /* 0x000fe4000001006d */
[----:B------:R-:W-:Y:S02]  /*9ab0*/  FADD.FTZ R107, R108, R107 ;  /* 0x0000006b6c6b7221 */ /* 0x000fe40000010000 */
[----:B------:R-:W-:Y:S02]  /*9ac0*/  FADD.FTZ R108, R59, UR5 ;  /* 0x000000053b6c7e21 */ /* 0x000fe40008010000 */
[-C--:B------:R-:W-:Y:S02]  /*9ad0*/  FFMA.FTZ R111, R206, R105.reuse, -R110 ;  /* 0x00000069ce6f7223 */ /* 0x080fe4000001086e */
[----:B------:R-:W-:Y:S02]  /*9ae0*/  FADD.FTZ R109, R104, R109 ;  /* 0x0000006d686d7221 */ /* 0x000fe40000010000 */
[----:B------:R-:W-:-:S02]  /*9af0*/  FMUL.FTZ R105, R195, R105 ;  /* 0x00000069c3697220 */ /* 0x000fc40000410000 */
[C---:B------:R-:W-:Y:S02]  /*9b00*/  FMUL.FTZ R104, R108.reuse, R71 ;  /* 0x000000476c687220 */ /* 0x040fe40000410000 */
[----:B------:R-:W-:Y:S02]  /*9b10*/  FMUL.FTZ R110, R108, R152 ;  /* 0x000000986c6e7220 */ /* 0x000fe40000410000 */
[----:B------:R-:W-:Y:S02]  /*9b20*/  FFMA.FTZ R108, R103, R206, R105 ;  /* 0x000000ce676c7223 */ /* 0x000fe40000010069 */
[----:B------:R-:W-:Y:S02]  /*9b30*/  FADD.FTZ R205, -R7, R205 ;  /* 0x000000cd07cd7221 */ /* 0x000fe40000010100 */
[----:B------:R-:W-:Y:S02]  /*9b40*/  FMUL.FTZ R105, R196, R104 ;  /* 0x00000068c4697220 */ /* 0x000fe40000410000 */
[----:B------:R-:W-:-:S02]  /*9b50*/  FADD.FTZ R106, R107, R106 ;  /* 0x0000006a6b6a7221 */ /* 0x000fc40000010000 */
[----:B------:R-:W-:Y:S02]  /*9b60*/  FADD.FTZ R107, R58, UR5 ;  /* 0x000000053a6b7e21 */ /* 0x000fe40008010000 */
[----:B------:R-:W-:Y:S02]  /*9b70*/  FADD.FTZ R108, R109, R108 ;  /* 0x0000006c6d6c7221 */ /* 0x000fe40000010000 */
[-C--:B------:R-:W-:Y:S02]  /*9b80*/  FFMA.FTZ R109, R205, R110.reuse, -R105 ;  /* 0x0000006ecd6d7223 */ /* 0x080fe40000010869 */
[----:B------:R-:W-:Y:S02]  /*9b90*/  FMUL.FTZ R110, R196, R110 ;  /* 0x0000006ec46e7220 */ /* 0x000fe40000410000 */
[C---:B------:R-:W-:Y:S02]  /*9ba0*/  FMUL.FTZ R105, R107.reuse, R68 ;  /* 0x000000446b697220 */ /* 0x040fe40000410000 */
[----:B------:R-:W-:-:S02]  /*9bb0*/  FMUL.FTZ R112, R107, R153 ;  /* 0x000000996b707220 */ /* 0x000fc40000410000 */
[----:B------:R-:W-:Y:S02]  /*9bc0*/  FADD.FTZ R204, -R6, R204 ;  /* 0x000000cc06cc7221 */ /* 0x000fe40000010100 */
[----:B------:R-:W-:Y:S02]  /*9bd0*/  FFMA.FTZ R107, R104, R205, R110 ;  /* 0x000000cd686b7223 */ /* 0x000fe4000001006e */
[----:B------:R-:W-:Y:S02]  /*9be0*/  FMUL.FTZ R113, R197, R105 ;  /* 0x00000069c5717220 */ /* 0x000fe40000410000 */
[----:B------:R-:W-:Y:S02]  /*9bf0*/  FADD.FTZ R106, R106, R111 ;  /* 0x0000006f6a6a7221 */ /* 0x000fe40000010000 */
[----:B------:R-:W-:Y:S02]  /*9c00*/  FADD.FTZ R107, R108, R107 ;  /* 0x0000006b6c6b7221 */ /* 0x000fe40000010000 */
[----:B------:R-:W-:-:S02]  /*9c10*/  FFMA.FTZ R113, R204, R112, -R113 ;  /* 0x00000070cc717223 */ /* 0x000fc40000010871 */
[----:B------:R-:W-:Y:S02]  /*9c20*/  FADD.FTZ R106, R106, R109 ;  /* 0x0000006d6a6a7221 */ /* 0x000fe40000010000 */
[----:B------:R-:W-:Y:S02]  /*9c30*/  FADD.FTZ R108, R57, UR5 ;  /* 0x00000005396c7e21 */ /* 0x000fe40008010000 */
[----:B------:R-:W-:Y:S02]  /*9c40*/  FMUL.FTZ R110, R197, R112 ;  /* 0x00000070c56e7220 */ /* 0x000fe40000410000 */
[----:B------:R-:W-:Y:S02]  /*9c50*/  FADD.FTZ R113, R106, R113 ;  /* 0x000000716a717221 */ /* 0x000fe40000010000 */
[----:B------:R-:W-:Y:S02]  /*9c60*/  FMUL.FTZ R106, R108, R69 ;  /* 0x000000456c6a7220 */ /* 0x000fe40000410000 */
[----:B------:R-:W-:-:S02]  /*9c70*/  FADD.FTZ R111, R56, UR5 ;  /* 0x00000005386f7e21 */ /* 0x000fc40008010000 */
[----:B------:R-:W-:Y:S02]  /*9c80*/  FFMA.FTZ R110, R105, R204, R110 ;  /* 0x000000cc696e7223 */ /* 0x000fe4000001006e */
[----:B------:R-:W-:Y:S02]  /*9c90*/  FADD.FTZ R48, R81, R48 ;  /* 0x0000003051307221 */ /* 0x000fe40000010000 */
[----:B------:R-:W-:Y:S02]  /*9ca0*/  FADD.FTZ R203, -R5, R203 ;  /* 0x000000cb05cb7221 */ /* 0x000fe40000010100 */
[----:B------:R-:W-:Y:S02]  /*9cb0*/  FMUL.FTZ R108, R108, R154 ;  /* 0x0000009a6c6c7220 */ /* 0x000fe40000410000 */
[----:B------:R-:W-:Y:S02]  /*9cc0*/  FMUL.FTZ R109, R198, R106 ;  /* 0x0000006ac66d7220 */ /* 0x000fe40000410000 */
[----:B------:R-:W-:-:S02]  /*9cd0*/  FMUL.FTZ R81, R111, R66 ;  /* 0x000000426f517220 */ /* 0x000fc40000410000 */
[----:B------:R-:W-:Y:S02]  /*9ce0*/  FADD.FTZ R116, R55, UR5 ;  /* 0x0000000537747e21 */ /* 0x000fe40008010000 */
[----:B------:R-:W-:Y:S02]  /*9cf0*/  FADD.FTZ R107, R107, R110 ;  /* 0x0000006e6b6b7221 */ /* 0x000fe40000010000 */
[----:B------:R-:W-:Y:S02]  /*9d00*/  FADD.FTZ R201, -R4, R201 ;  /* 0x000000c904c97221 */ /* 0x000fe40000010100 */
[----:B------:R-:W-:Y:S02]  /*9d10*/  FMUL.FTZ R111, R111, R155 ;  /* 0x0000009b6f6f7220 */ /* 0x000fe40000410000 */
[----:B------:R-:W-:Y:S02]  /*9d20*/  FFMA.FTZ R110, R203, R108, -R109 ;  /* 0x0000006ccb6e7223 */ /* 0x000fe4000001086d */
[----:B------:R-:W-:-:S02]  /*9d30*/  FMUL.FTZ R112, R202, R81 ;  /* 0x00000051ca707220 */ /* 0x000fc40000410000 */
[----:B------:R-:W-:Y:S02]  /*9d40*/  FMUL.FTZ R108, R198, R108 ;  /* 0x0000006cc66c7220 */ /* 0x000fe40000410000 */
[----:B------:R-:W-:Y:S02]  /*9d50*/  FMUL.FTZ R114, R116, R67 ;  /* 0x0000004374727220 */ /* 0x000fe40000410000 */
[----:B------:R-:W-:Y:S02]  /*9d60*/  FFMA.FTZ R109, R201, R111, -R112 ;  /* 0x0000006fc96d7223 */ /* 0x000fe40000010870 */
[----:B------:R-:W-:Y:S02]  /*9d70*/  FFMA.FTZ R108, R106, R203, R108 ;  /* 0x000000cb6a6c7223 */ /* 0x000fe4000001006c */
[----:B------:R-:W-:Y:S02]  /*9d80*/  FMUL.FTZ R112, R202, R111 ;  /* 0x0000006fca707220 */ /* 0x000fe40000410000 */
[----:B------:R-:W-:-:S02]  /*9d90*/  FADD.FTZ R115, -R3, R200 ;  /* 0x000000c803737221 */ /* 0x000fc40000010100 */
[----:B------:R-:W-:Y:S02]  /*9da0*/  FMUL.FTZ R116, R116, R156 ;  /* 0x0000009c74747220 */ /* 0x000fe40000410000 */
[----:B------:R-:W-:Y:S02]  /*9db0*/  FMUL.FTZ R111, R199, R114 ;  /* 0x00000072c76f7220 */ /* 0x000fe40000410000 */
[----:B------:R-:W-:Y:S02]  /*9dc0*/  FADD.FTZ R107, R107, R108 ;  /* 0x0000006c6b6b7221 */ /* 0x000fe40000010000 */
[----:B------:R-:W-:Y:S02]  /*9dd0*/  FFMA.FTZ R108, R115, R116, -R111 ;  /* 0x00000074736c7223 */ /* 0x000fe4000001086f */
[----:B------:R-:W-:Y:S02]  /*9de0*/  FADD.FTZ R110, R113, R110 ;  /* 0x0000006e716e7221 */ /* 0x000fe40000010000 */
[----:B------:R-:W-:-:S02]  /*9df0*/  FFMA.FTZ R112, R81, R201, R112 ;  /* 0x000000c951707223 */ /* 0x000fc40000010070 */
[----:B------:R-:W-:Y:S02]  /*9e00*/  FMUL.FTZ R116, R199, R116 ;  /* 0x00000074c7747220 */ /* 0x000fe40000410000 */
[----:B------:R-:W-:Y:S02]  /*9e10*/  FADD.FTZ R107, R107, R112 ;  /* 0x000000706b6b7221 */ /* 0x000fe40000010000 */
[----:B------:R-:W-:Y:S02]  /*9e20*/  FADD.FTZ R109, R110, R109 ;  /* 0x0000006d6e6d7221 */ /* 0x000fe40000010000 */
[----:B------:R-:W-:Y:S01]  /*9e30*/  FFMA.FTZ R116, R114, R115, R116 ;  /* 0x0000007372747223 */ /* 0x000fe20000010074 */
[----:B------:R-:W0:Y:S01]  /*9e40*/  SHFL.DOWN PT, R110, R63, 0x1, 0x1f ;  /* 0x08201f003f6e7f89 */ /* 0x000e2200000e0000 */
[----:B------:R-:W-:Y:S02]  /*9e50*/  FFMA.FTZ R82, R216, R82, -R215 ;  /* 0x00000052d8527223 */ /* 0x000fe400000108d7 */
[----:B------:R-:W-:-:S02]  /*9e60*/  FADD.FTZ R109, R109, R108 ;  /* 0x0000006c6d6d7221 */ /* 0x000fc40000010000 */
[----:B------:R-:W-:Y:S02]  /*9e70*/  FADD.FTZ R107, R107, R116 ;  /* 0x000000746b6b7221 */ /* 0x000fe40000010000 */
[----:B------:R-:W-:Y:S02]  /*9e80*/  FADD.FTZ R82, R109, R82 ;  /* 0x000000526d527221 */ /* 0x000fe40000010000 */
[----:B------:R-:W-:Y:S02]  /*9e90*/  FADD.FTZ R107, R107, R96 ;  /* 0x000000606b6b7221 */ /* 0x000fe40000010000 */
[----:B------:R-:W-:Y:S02]  /*9ea0*/  FMUL.FTZ R111, R67, UR40 ;  /* 0x00000028436f7c20 */ /* 0x000fe40008410000 */
[----:B------:R-:W-:Y:S02]  /*9eb0*/  FFMA.FTZ R62, R17, R218, R62 ;  /* 0x000000da113e7223 */ /* 0x000fe4000001003e */
[----:B------:R-:W-:-:S02]  /*9ec0*/  FADD.FTZ R82, R82, R61 ;  /* 0x0000003d52527221 */ /* 0x000fc40000010000 */
[----:B------:R-:W-:Y:S02]  /*9ed0*/  FADD.FTZ R107, R107, R60 ;  /* 0x0000003c6b6b7221 */ /* 0x000fe40000010000 */
[----:B------:R-:W-:Y:S01]  /*9ee0*/  FFMA.FTZ R108, R156, UR41, -R111 ;  /* 0x000000299c6c7c23 */ /* 0x000fe2000801086f */
[----:B------:R-:W-:Y:S01]  /*9ef0*/  SHFL.DOWN PT, R96, R82, 0x1, 0x1f ;  /* 0x08201f0052607f89 */ /* 0x000fe200000e0000 */
[----:B------:R-:W-:Y:S02]  /*9f00*/  FMUL.FTZ R60, R66, UR40 ;  /* 0x00000028423c7c20 */ /* 0x000fe40008410000 */
[----:B------:R-:W-:Y:S01]  /*9f10*/  FMUL.FTZ R157, R157, UR40 ;  /* 0x000000289d9d7c20 */ /* 0x000fe20008410000 */
[----:B------:R-:W1:Y:S01]  /*9f20*/  SHFL.DOWN PT, R111, R62, 0x1, 0x1f ;  /* 0x08201f003e6f7f89 */ /* 0x000e6200000e0000 */
[C---:B------:R-:W-:Y:S02]  /*9f30*/  FFMA.FTZ R61, R155.reuse, UR41, -R60 ;  /* 0x000000299b3d7c23 */ /* 0x040fe4000801083c */
[----:B------:R-:W-:Y:S01]  /*9f40*/  FMUL.FTZ R155, R155, UR40 ;  /* 0x000000289b9b7c20 */ /* 0x000fe20008410000 */
[----:B------:R-:W2:Y:S01]  /*9f50*/  SHFL.DOWN PT, R109, R107, 0x1, 0x1f ;  /* 0x08201f006b6d7f89 */ /* 0x000ea200000e0000 */
[----:B------:R-:W-:-:S02]  /*9f60*/  FMUL.FTZ R61, R202, R61 ;  /* 0x0000003dca3d7220 */ /* 0x000fc40000410000 */
[----:B------:R-:W-:Y:S02]  /*9f70*/  FFMA.FTZ R60, R66, UR41, R155 ;  /* 0x00000029423c7c23 */ /* 0x000fe4000801009b */
[----:B------:R-:W-:Y:S02]  /*9f80*/  FMUL.FTZ R156, R156, UR40 ;  /* 0x000000289c9c7c20 */ /* 0x000fe40008410000 */
[----:B------:R-:W-:Y:S01]  /*9f90*/  FFMA.FTZ R60, R60, R201, R61 ;  /* 0x000000c93c3c7223 */ /* 0x000fe2000001003d */
[----:B------:R-:W-:Y:S01]  /*9fa0*/  MOV R61, R82 ;  /* 0x00000052003d7202 */ /* 0x000fe20000000f00 */
[----:B------:R-:W-:Y:S02]  /*9fb0*/  FFMA.FTZ R157, R64, UR41, R157 ;  /* 0x00000029409d7c23 */ /* 0x000fe4000801009d */
[----:B------:R-:W-:Y:S01]  /*9fc0*/  FFMA.FTZ R66, R175, R66, R60 ;  /* 0x00000042af427223 */ /* 0x000fe2000001003c */
[----:B------:R-:W-:Y:S01]  /*9fd0*/  MOV R60, R107 ;  /* 0x0000006b003c7202 */ /* 0x000fe20000000f00 */
[----:B------:R-:W-:-:S02]  /*9fe0*/  FMUL.FTZ R108, R199, R108 ;  /* 0x0000006cc76c7220 */ /* 0x000fc40000410000 */
[----:B------:R-:W-:Y:S02]  /*9ff0*/  FFMA.FTZ R156, R67, UR41, R156 ;  /* 0x00000029439c7c23 */ /* 0x000fe4000801009c */
[----:B------:R-:W-:Y:S02]  /*a000*/  FFMA.FTZ R83, R157, R216, R83 ;  /* 0x000000d89d537223 */ /* 0x000fe40000010053 */
[----:B0-----:R-:W-:Y:S02]  /*a010*/  @!P0 FADD.FTZ R63, R63, R110 ;  /* 0x0000006e3f3f8221 */ /* 0x001fe40000010000 */
[----:B-1----:R-:W-:Y:S02]  /*a020*/  @!P0 FADD.FTZ R62, R62, R111 ;  /* 0x0000006f3e3e8221 */ /* 0x002fe40000010000 */
[----:B------:R-:W-:Y:S02]  /*a030*/  @!P0 FADD.FTZ R61, R61, R96 ;  /* 0x000000603d3d8221 */ /* 0x000fe40000010000 */
[----:B--2---:R-:W-:Y:S01]  /*a040*/  @!P0 FADD.FTZ R60, R60, R109 ;  /* 0x0000006d3c3c8221 */ /* 0x004fe20000010000 */
[----:B------:R-:W-:Y:S01]  /*a050*/  SHFL.DOWN PT, R96, R63, 0x2, 0x1f ;  /* 0x08401f003f607f89 */ /* 0x000fe200000e0000 */
[----:B------:R-:W-:Y:S01]  /*a060*/  FFMA.FTZ R108, R156, R115, R108 ;  /* 0x000000739c6c7223 */ /* 0x000fe2000001006c */
[----:B------:R-:W-:Y:S01]  /*a070*/  ISETP.GT.AND P0, PT, R223, 0x1d, PT ;  /* 0x0000001ddf00780c */ /* 0x000fe20003f04270 */
[----:B------:R-:W-:Y:S01]  /*a080*/  FFMA.FTZ R64, R173, R64, R83 ;  /* 0x00000040ad407223 */ /* 0x000fe20000010053 */
[----:B------:R-:W-:Y:S01]  /*a090*/  SHFL.DOWN PT, R82, R61, 0x2, 0x1f ;  /* 0x08401f003d527f89 */ /* 0x000fe200000e0000 */
[----:B------:R-:W-:-:S02]  /*a0a0*/  FADD.FTZ R52, R81, R52 ;  /* 0x0000003451347221 */ /* 0x000fc40000010000 */
[----:B------:R-:W-:Y:S01]  /*a0b0*/  FFMA.FTZ R67, R174, R67, R108 ;  /* 0x00000043ae437223 */ /* 0x000fe2000001006c */
[----:B------:R-:W0:Y:S01]  /*a0c0*/  SHFL.DOWN PT, R83, R62, 0x2, 0x1f ;  /* 0x08401f003e537f89 */ /* 0x000e2200000e0000 */
[----:B------:R-:W-:Y:S02]  /*a0d0*/  FADD.FTZ R47, R64, R47 ;  /* 0x0000002f402f7221 */ /* 0x000fe40000010000 */
[----:B------:R-:W-:Y:S01]  /*a0e0*/  FADD.FTZ R46, R67, R46 ;  /* 0x0000002e432e7221 */ /* 0x000fe20000010000 */
[----:B------:R-:W1:Y:S01]  /*a0f0*/  SHFL.DOWN PT, R81, R60, 0x2, 0x1f ;  /* 0x08401f003c517f89 */ /* 0x000e6200000e0000 */
[----:B------:R-:W-:Y:S02]  /*a100*/  FMUL.FTZ R67, R69, UR40 ;  /* 0x0000002845437c20 */ /* 0x000fe40008410000 */
[----:B------:R-:W-:Y:S02]  /*a110*/  FMUL.FTZ R64, R68, UR40 ;  /* 0x0000002844407c20 */ /* 0x000fe40008410000 */
[----:B------:R-:W-:-:S02]  /*a120*/  FFMA.FTZ R67, R154, UR41, -R67 ;  /* 0x000000299a437c23 */ /* 0x000fc40008010843 */
[----:B------:R-:W-:Y:S02]  /*a130*/  FMUL.FTZ R154, R154, UR40 ;  /* 0x000000289a9a7c20 */ /* 0x000fe40008410000 */
[----:B------:R-:W-:Y:S02]  /*a140*/  FMUL.FTZ R67, R198, R67 ;  /* 0x00000043c6437220 */ /* 0x000fe40000410000 */
[----:B------:R-:W-:Y:S02]  /*a150*/  FFMA.FTZ R154, R69, UR41, R154 ;  /* 0x00000029459a7c23 */ /* 0x000fe4000801009a */
[C---:B------:R-:W-:Y:S02]  /*a160*/  FFMA.FTZ R64, R153.reuse, UR41, -R64 ;  /* 0x0000002999407c23 */ /* 0x040fe40008010840 */
[----:B------:R-:W-:Y:S02]  /*a170*/  FMUL.FTZ R153, R153, UR40 ;  /* 0x0000002899997c20 */ /* 0x000fe40008410000 */
[----:B------:R-:W-:-:S02]  /*a180*/  FFMA.FTZ R154, R154, R203, R67 ;  /* 0x000000cb9a9a7223 */ /* 0x000fc40000010043 */
[----:B------:R-:W-:Y:S02]  /*a190*/  FMUL.FTZ R64, R197, R64 ;  /* 0x00000040c5407220 */ /* 0x000fe40000410000 */
[----:B------:R-:W-:Y:S02]  /*a1a0*/  FFMA.FTZ R153, R68, UR41, R153 ;  /* 0x0000002944997c23 */ /* 0x000fe40008010099 */
[----:B------:R-:W-:Y:S02]  /*a1b0*/  FFMA.FTZ R69, R176, R69, R154 ;  /* 0x00000045b0457223 */ /* 0x000fe4000001009a */
[----:B0-----:R-:W-:Y:S02]  /*a1c0*/  @!P0 FADD.FTZ R62, R62, R83 ;  /* 0x000000533e3e8221 */ /* 0x001fe40000010000 */
[----:B------:R-:W-:Y:S02]  /*a1d0*/  @!P0 FADD.FTZ R63, R63, R96 ;  /* 0x000000603f3f8221 */ /* 0x000fe40000010000 */
[----:B------:R-:W-:-:S02]  /*a1e0*/  @!P0 FADD.FTZ R61, R61, R82 ;  /* 0x000000523d3d8221 */ /* 0x000fc40000010000 */
[----:B-1----:R-:W-:Y:S01]  /*a1f0*/  @!P0 FADD.FTZ R60, R60, R81 ;  /* 0x000000513c3c8221 */ /* 0x002fe20000010000 */
[----:B------:R-:W-:Y:S01]  /*a200*/  SHFL.DOWN PT, R82, R63, 0x4, 0x1f ;  /* 0x08801f003f527f89 */ /* 0x000fe200000e0000 */
[----:B------:R-:W-:Y:S01]  /*a210*/  FFMA.FTZ R64, R153, R204, R64 ;  /* 0x000000cc99407223 */ /* 0x000fe20000010040 */
[----:B------:R-:W-:Y:S01]  /*a220*/  ISETP.GT.AND P0, PT, R223, 0x1b, PT ;  /* 0x0000001bdf00780c */ /* 0x000fe20003f04270 */
[----:B------:R-:W-:Y:S01]  /*a230*/  FADD.FTZ R45, R66, R45 ;  /* 0x0000002d422d7221 */ /* 0x000fe20000010000 */
[----:B------:R-:W0:Y:S01]  /*a240*/  SHFL.DOWN PT, R81, R62, 0x4, 0x1f ;  /* 0x08801f003e517f89 */ /* 0x000e2200000e0000 */
[----:B------:R-:W-:Y:S02]  /*a250*/  FADD.FTZ R44, R69, R44 ;  /* 0x0000002c452c7221 */ /* 0x000fe40000010000 */
[----:B------:R-:W-:Y:S01]  /*a260*/  FMUL.FTZ R67, R71, UR40 ;  /* 0x0000002847437c20 */ /* 0x000fe20008410000 */
[----:B------:R-:W1:Y:S01]  /*a270*/  SHFL.DOWN PT, R66, R61, 0x4, 0x1f ;  /* 0x08801f003d427f89 */ /* 0x000e6200000e0000 */
[----:B------:R-:W-:-:S02]  /*a280*/  FFMA.FTZ R68, R177, R68, R64 ;  /* 0x00000044b1447223 */ /* 0x000fc40000010040 */
[----:B------:R-:W-:Y:S01]  /*a290*/  FMUL.FTZ R64, R70, UR40 ;  /* 0x0000002846407c20 */ /* 0x000fe20008410000 */
[----:B------:R-:W2:Y:S01]  /*a2a0*/  SHFL.DOWN PT, R69, R60, 0x4, 0x1f ;  /* 0x08801f003c457f89 */ /* 0x000ea200000e0000 */
[C---:B------:R-:W-:Y:S02]  /*a2b0*/  FFMA.FTZ R67, R152.reuse, UR41, -R67 ;  /* 0x0000002998437c23 */ /* 0x040fe40008010843 */
[----:B------:R-:W-:Y:S02]  /*a2c0*/  FMUL.FTZ R152, R152, UR40 ;  /* 0x0000002898987c20 */ /* 0x000fe40008410000 */
[C---:B------:R-:W-:Y:S02]  /*a2d0*/  FFMA.FTZ R64, R151.reuse, UR41, -R64 ;  /* 0x0000002997407c23 */ /* 0x040fe40008010840 */
[----:B------:R-:W-:Y:S02]  /*a2e0*/  FMUL.FTZ R151, R151, UR40 ;  /* 0x0000002897977c20 */ /* 0x000fe40008410000 */
[----:B------:R-:W-:-:S02]  /*a2f0*/  FMUL.FTZ R67, R196, R67 ;  /* 0x00000043c4437220 */ /* 0x000fc40000410000 */
[----:B------:R-:W-:Y:S02]  /*a300*/  FFMA.FTZ R152, R71, UR41, R152 ;  /* 0x0000002947987c23 */ /* 0x000fe40008010098 */
[----:B------:R-:W-:Y:S02]  /*a310*/  FMUL.FTZ R64, R195, R64 ;  /* 0x00000040c3407220 */ /* 0x000fe40000410000 */
[----:B------:R-:W-:Y:S02]  /*a320*/  FFMA.FTZ R151, R70, UR41, R151 ;  /* 0x0000002946977c23 */ /* 0x000fe40008010097 */
[----:B------:R-:W-:Y:S02]  /*a330*/  FFMA.FTZ R152, R152, R205, R67 ;  /* 0x000000cd98987223 */ /* 0x000fe40000010043 */
[----:B------:R-:W-:Y:S02]  /*a340*/  FMUL.FTZ R67, R73, UR40 ;  /* 0x0000002849437c20 */ /* 0x000fe40008410000 */
[----:B------:R-:W-:-:S02]  /*a350*/  FFMA.FTZ R64, R151, R206, R64 ;  /* 0x000000ce97407223 */ /* 0x000fc40000010040 */
[C---:B------:R-:W-:Y:S02]  /*a360*/  FFMA.FTZ R67, R150.reuse, UR41, -R67 ;  /* 0x0000002996437c23 */ /* 0x040fe40008010843 */
[----:B------:R-:W-:Y:S02]  /*a370*/  FFMA.FTZ R64, R179, R70, R64 ;  /* 0x00000046b3407223 */ /* 0x000fe40000010040 */
[----:B------:R-:W-:Y:S02]  /*a380*/  FMUL.FTZ R150, R150, UR40 ;  /* 0x0000002896967c20 */ /* 0x000fe40008410000 */
[----:B------:R-:W-:Y:S02]  /*a390*/  FFMA.FTZ R71, R178, R71, R152 ;  /* 0x00000047b2477223 */ /* 0x000fe40000010098 */
[----:B------:R-:W-:Y:S02]  /*a3a0*/  FMUL.FTZ R194, R194, R67 ;  /* 0x00000043c2c27220 */ /* 0x000fe40000410000 */
[----:B------:R-:W-:-:S02]  /*a3b0*/  FADD.FTZ R41, R64, R41 ;  /* 0x0000002940297221 */ /* 0x000fc40000010000 */
[----:B0-----:R-:W-:Y:S02]  /*a3c0*/  @!P0 FADD.FTZ R62, R62, R81 ;  /* 0x000000513e3e8221 */ /* 0x001fe40000010000 */
[----:B------:R-:W-:Y:S02]  /*a3d0*/  @!P0 FADD.FTZ R63, R63, R82 ;  /* 0x000000523f3f8221 */ /* 0x000fe40000010000 */
[----:B-1----:R-:W-:Y:S02]  /*a3e0*/  @!P0 FADD.FTZ R61, R61, R66 ;  /* 0x000000423d3d8221 */ /* 0x002fe40000010000 */
[----:B--2---:R-:W-:Y:S01]  /*a3f0*/  @!P0 FADD.FTZ R60, R60, R69 ;  /* 0x000000453c3c8221 */ /* 0x004fe20000010000 */
[----:B------:R-:W-:Y:S01]  /*a400*/  ISETP.GT.AND P0, PT, R223, 0x17, PT ;  /* 0x00000017df00780c */ /* 0x000fe20003f04270 */
[----:B------:R-:W-:Y:S01]  /*a410*/  FFMA.FTZ R67, R73, UR41, R150 ;  /* 0x0000002949437c23 */ /* 0x000fe20008010096 */
[----:B------:R-:W-:Y:S01]  /*a420*/  SHFL.DOWN PT, R66, R61, 0x8, 0x1f ;  /* 0x09001f003d427f89 */ /* 0x000fe200000e0000 */
[----:B------:R-:W-:-:S02]  /*a430*/  FMUL.FTZ R64, R72, UR40 ;  /* 0x0000002848407c20 */ /* 0x000fc40008410000 */
[----:B------:R-:W-:Y:S01]  /*a440*/  FADD.FTZ R43, R68, R43 ;  /* 0x0000002b442b7221 */ /* 0x000fe20000010000 */
[----:B------:R-:W-:Y:S01]  /*a450*/  SHFL.DOWN PT, R69, R60, 0x8, 0x1f ;  /* 0x09001f003c457f89 */ /* 0x000fe200000e0000 */
[----:B------:R-:W-:Y:S02]  /*a460*/  FADD.FTZ R42, R71, R42 ;  /* 0x0000002a472a7221 */ /* 0x000fe40000010000 */
[----:B------:R-:W-:Y:S01]  /*a470*/  FFMA.FTZ R67, R67, R102, R194 ;  /* 0x0000006643437223 */ /* 0x000fe200000100c2 */
[----:B------:R-:W0:Y:S01]  /*a480*/  SHFL.DOWN PT, R71, R62, 0x8, 0x1f ;  /* 0x09001f003e477f89 */ /* 0x000e2200000e0000 */
[C---:B------:R-:W-:Y:S02]  /*a490*/  FFMA.FTZ R64, R149.reuse, UR41, -R64 ;  /* 0x0000002995407c23 */ /* 0x040fe40008010840 */
[----:B------:R-:W-:Y:S01]  /*a4a0*/  FMUL.FTZ R149, R149, UR40 ;  /* 0x0000002895957c20 */ /* 0x000fe20008410000 */
[----:B------:R-:W1:Y:S01]  /*a4b0*/  SHFL.DOWN PT, R68, R63, 0x8, 0x1f ;  /* 0x09001f003f447f89 */ /* 0x000e6200000e0000 */
[----:B------:R-:W-:-:S02]  /*a4c0*/  FFMA.FTZ R73, R180, R73, R67 ;  /* 0x00000049b4497223 */ /* 0x000fc40000010043 */
[----:B------:R-:W-:Y:S02]  /*a4d0*/  FMUL.FTZ R67, R75, UR40 ;  /* 0x000000284b437c20 */ /* 0x000fe40008410000 */
[----:B------:R-:W-:Y:S02]  /*a4e0*/  FMUL.FTZ R64, R193, R64 ;  /* 0x00000040c1407220 */ /* 0x000fe40000410000 */
[----:B------:R-:W-:Y:S02]  /*a4f0*/  FFMA.FTZ R149, R72, UR41, R149 ;  /* 0x0000002948957c23 */ /* 0x000fe40008010095 */
[C---:B------:R-:W-:Y:S02]  /*a500*/  FFMA.FTZ R67, R148.reuse, UR41, -R67 ;  /* 0x0000002994437c23 */ /* 0x040fe40008010843 */
[----:B------:R-:W-:Y:S02]  /*a510*/  FFMA.FTZ R64, R149, R208, R64 ;  /* 0x000000d095407223 */ /* 0x000fe40000010040 */
[----:B------:R-:W-:-:S02]  /*a520*/  FMUL.FTZ R148, R148, UR40 ;  /* 0x0000002894947c20 */ /* 0x000fc40008410000 */
[----:B------:R-:W-:Y:S02]  /*a530*/  FFMA.FTZ R72, R181, R72, R64 ;  /* 0x00000048b5487223 */ /* 0x000fe40000010040 */
[----:B------:R-:W-:Y:S02]  /*a540*/  FMUL.FTZ R67, R192, R67 ;  /* 0x00000043c0437220 */ /* 0x000fe40000410000 */
[----:B------:R-:W-:Y:S02]  /*a550*/  FFMA.FTZ R148, R75, UR41, R148 ;  /* 0x000000294b947c23 */ /* 0x000fe40008010094 */
[----:B------:R-:W-:Y:S02]  /*a560*/  FMUL.FTZ R64, R74, UR40 ;  /* 0x000000284a407c20 */ /* 0x000fe40008410000 */
[----:B------:R-:W-:Y:S02]  /*a570*/  FFMA.FTZ R67, R148, R209, R67 ;  /* 0x000000d194437223 */ /* 0x000fe40000010043 */
[----:B------:R-:W-:-:S02]  /*a580*/  FFMA.FTZ R64, R147, UR41, -R64 ;  /* 0x0000002993407c23 */ /* 0x000fc40008010840 */
[----:B------:R-:W-:Y:S02]  /*a590*/  FMUL.FTZ R147, R147, UR40 ;  /* 0x0000002893937c20 */ /* 0x000fe40008410000 */
[----:B------:R-:W-:Y:S02]  /*a5a0*/  FFMA.FTZ R75, R182, R75, R67 ;  /* 0x0000004bb64b7223 */ /* 0x000fe40000010043 */
[----:B------:R-:W-:Y:S02]  /*a5b0*/  FMUL.FTZ R64, R191, R64 ;  /* 0x00000040bf407220 */ /* 0x000fe40000410000 */
[----:B------:R-:W-:Y:S02]  /*a5c0*/  FMUL.FTZ R67, R77, UR40 ;  /* 0x000000284d437c20 */ /* 0x000fe40008410000 */
[----:B------:R-:W-:Y:S02]  /*a5d0*/  FFMA.FTZ R147, R74, UR41, R147 ;  /* 0x000000294a937c23 */ /* 0x000fe40008010093 */
[----:B0-----:R-:W-:-:S02]  /*a5e0*/  @!P0 FADD.FTZ R62, R62, R71 ;  /* 0x000000473e3e8221 */ /* 0x001fc40000010000 */
[----:B-1----:R-:W-:Y:S02]  /*a5f0*/  @!P0 FADD.FTZ R63, R63, R68 ;  /* 0x000000443f3f8221 */ /* 0x002fe40000010000 */
[----:B------:R-:W-:Y:S01]  /*a600*/  @!P0 FADD.FTZ R61, R61, R66 ;  /* 0x000000423d3d8221 */ /* 0x000fe20000010000 */
[----:B------:R-:W0:Y:S01]  /*a610*/  SHFL.DOWN PT, R71, R62, 0x10, 0x1f ;  /* 0x0a001f003e477f89 */ /* 0x000e2200000e0000 */
[----:B------:R-:W-:Y:S01]  /*a620*/  @!P0 FADD.FTZ R60, R60, R69 ;  /* 0x000000453c3c8221 */ /* 0x000fe20000010000 */
[----:B------:R-:W-:Y:S01]  /*a630*/  ISETP.GT.AND P0, PT, R223, 0xf, PT ;  /* 0x0000000fdf00780c */ /* 0x000fe20003f04270 */
[C---:B------:R-:W-:Y:S01]  /*a640*/  FFMA.FTZ R67, R146.reuse, UR41, -R67 ;  /* 0x0000002992437c23 */ /* 0x040fe20008010843 */
[----:B------:R-:W1:Y:S01]  /*a650*/  SHFL.DOWN PT, R68, R63, 0x10, 0x1f ;  /* 0x0a001f003f447f89 */ /* 0x000e6200000e0000 */
[----:B------:R-:W-:Y:S02]  /*a660*/  FFMA.FTZ R64, R147, R210, R64 ;  /* 0x000000d293407223 */ /* 0x000fe40000010040 */
[----:B------:R-:W-:Y:S01]  /*a670*/  FMUL.FTZ R146, R146, UR40 ;  /* 0x0000002892927c20 */ /* 0x000fe20008410000 */
[----:B------:R-:W2:Y:S01]  /*a680*/  SHFL.DOWN PT, R66, R61, 0x10, 0x1f ;  /* 0x0a001f003d427f89 */ /* 0x000ea200000e0000 */
[----:B------:R-:W-:-:S02]  /*a690*/  FFMA.FTZ R74, R183, R74, R64 ;  /* 0x0000004ab74a7223 */ /* 0x000fc40000010040 */
[----:B------:R-:W-:Y:S01]  /*a6a0*/  FMUL.FTZ R67, R190, R67 ;  /* 0x00000043be437220 */ /* 0x000fe20000410000 */
[----:B------:R-:W3:Y:S01]  /*a6b0*/  SHFL.DOWN PT, R69, R60, 0x10, 0x1f ;  /* 0x0a001f003c457f89 */ /* 0x000ee200000e0000 */
[----:B------:R-:W-:Y:S02]  /*a6c0*/  FFMA.FTZ R146, R77, UR41, R146 ;  /* 0x000000294d927c23 */ /* 0x000fe40008010092 */
[----:B------:R-:W-:Y:S02]  /*a6d0*/  FMUL.FTZ R64, R76, UR40 ;  /* 0x000000284c407c20 */ /* 0x000fe40008410000 */
[----:B------:R-:W-:Y:S02]  /*a6e0*/  FFMA.FTZ R67, R146, R211, R67 ;  /* 0x000000d392437223 */ /* 0x000fe40000010043 */
[----:B------:R-:W-:Y:S02]  /*a6f0*/  FFMA.FTZ R64, R145, UR41, -R64 ;  /* 0x0000002991407c23 */ /* 0x000fe40008010840 */
[----:B------:R-:W-:-:S02]  /*a700*/  FFMA.FTZ R77, R184, R77, R67 ;  /* 0x0000004db84d7223 */ /* 0x000fc40000010043 */
[----:B------:R-:W-:Y:S02]  /*a710*/  FMUL.FTZ R187, R187, R64 ;  /* 0x00000040bbbb7220 */ /* 0x000fe40000410000 */
[----:B------:R-:W-:Y:S02]  /*a720*/  FMUL.FTZ R67, R65, UR40 ;  /* 0x0000002841437c20 */ /* 0x000fe40008410000 */
[----:B------:R-:W-:Y:S02]  /*a730*/  FMUL.FTZ R64, R78, UR40 ;  /* 0x000000284e407c20 */ /* 0x000fe40008410000 */
[----:B------:R-:W-:Y:S02]  /*a740*/  FFMA.FTZ R67, R144, UR41, -R67 ;  /* 0x0000002990437c23 */ /* 0x000fe40008010843 */
[----:B------:R-:W-:Y:S02]  /*a750*/  FFMA.FTZ R64, R143, UR41, -R64 ;  /* 0x000000298f407c23 */ /* 0x000fe40008010840 */
[----:B------:R-:W-:-:S02]  /*a760*/  FMUL.FTZ R145, R145, UR40 ;  /* 0x0000002891917c20 */ /* 0x000fc40008410000 */
[----:B------:R-:W-:Y:S02]  /*a770*/  FMUL.FTZ R144, R144, UR40 ;  /* 0x0000002890907c20 */ /* 0x000fe40008410000 */
[----:B------:R-:W-:Y:S02]  /*a780*/  FMUL.FTZ R143, R143, UR40 ;  /* 0x000000288f8f7c20 */ /* 0x000fe40008410000 */
[----:B------:R-:W-:Y:S02]  /*a790*/  FMUL.FTZ R67, R188, R67 ;  /* 0x00000043bc437220 */ /* 0x000fe40000410000 */
[----:B------:R-:W-:Y:S02]  /*a7a0*/  FFMA.FTZ R145, R76, UR41, R145 ;  /* 0x000000294c917c23 */ /* 0x000fe40008010091 */
[----:B------:R-:W-:Y:S02]  /*a7b0*/  FMUL.FTZ R64, R189, R64 ;  /* 0x00000040bd407220 */ /* 0x000fe40000410000 */
[----:B------:R-:W-:-:S02]  /*a7c0*/  FFMA.FTZ R144, R65, UR41, R144 ;  /* 0x0000002941907c23 */ /* 0x000fc40008010090 */
[----:B------:R-:W-:Y:S02]  /*a7d0*/  FFMA.FTZ R143, R78, UR41, R143 ;  /* 0x000000294e8f7c23 */ /* 0x000fe4000801008f */
[----:B0-----:R-:W-:Y:S02]  /*a7e0*/  @!P0 FADD.FTZ R62, R62, R71 ;  /* 0x000000473e3e8221 */ /* 0x001fe40000010000 */
[----:B-1----:R-:W-:Y:S02]  /*a7f0*/  @!P0 FADD.FTZ R63, R63, R68 ;  /* 0x000000443f3f8221 */ /* 0x002fe40000010000 */
[----:B--2---:R-:W-:Y:S02]  /*a800*/  @!P0 FADD.FTZ R61, R61, R66 ;  /* 0x000000423d3d8221 */ /* 0x004fe40000010000 */
[----:B---3--:R-:W-:Y:S02]  /*a810*/  @!P0 FADD.FTZ R60, R60, R69 ;  /* 0x000000453c3c8221 */ /* 0x008fe40000010000 */
[----:B------:R-:W-:-:S02]  /*a820*/  FFMA.FTZ R145, R145, R212, R187 ;  /* 0x000000d491917223 */ /* 0x000fc400000100bb */
[----:B------:R-:W-:Y:S01]  /*a830*/  FFMA.FTZ R67, R144, R213, R67 ;  /* 0x000000d590437223 */ /* 0x000fe20000010043 */
[----:B------:R0:W-:Y:S01]  /*a840*/  @!P2 STS.128 [R221.X16+0x2120], R60 ;  /* 0x0021203cdd00a388 */ /* 0x0001e2000000cc00 */
        /* <DEDUP_REMOVED lines=54> */
.L_x_106:
[----:B0-----:R-:W-:Y:S05]  /*abb0*/  BSYNC B0 ;  /* 0x0000000000007941 */ /* 0x001fea0003800000 */
.L_x_105:
[----:B------:R-:W-:Y:S02]  /*abc0*/  UIADD3 UR7, UR7, 0x1, URZ ;  /* 0x0000000107077890 */ /* 0x000fe4000fffe03f */
[----:B------:R-:W-:-:S02]  /*abd0*/  ULDC UR14, c[0x0][0x16c] ;  /* 0x00005b00000e7ab9 */ /* 0x000fc40000000800 */
[----:B------:R-:W-:-:S06]  /*abe0*/  UISETP.GE.AND UP0, UPT, UR7, UR14, UPT ;  /* 0x0000000e0700728c */ /* 0x000fcc000bf06270 */
[----:B------:R-:W-:-:S13]  /*abf0*/  PLOP3.LUT P0, PT, PT, PT, UP0, 0x80, 0x0 ;  /* 0x000000000000781c */ /* 0x000fda0003f0f008 */
[----:B------:R-:W-:Y:S01]  /*ac00*/  @P0 CALL.REL.NOINC `(.L_x_70) ;  /* 0x0000001000000944 */ /* 0x000fe20003c00000 */
[----:B------:R-:W-:Y:S05]  /*ac10*/  BRA `(.L_x_107) ;  /* 0xffff99c000007947 */ /* 0x000fea000383ffff */
.L_x_70:
[----:B------:R-:W-:Y:S06]  /*ac20*/  BAR.SYNC.DEFER_BLOCKING 0x0 ;  /* 0x0000000000007b1d */ /* 0x000fec0000010000 */
[----:B------:R-:W-:Y:S01]  /*ac30*/  ULDC UR32, c[0x0][0x168] ;  /* 0x00005a0000207ab9 */ /* 0x000fe20000000800 */
[----:B------:R-:W-:Y:S01]  /*ac40*/  BSSY B0, `(.L_x_108) ;  /* 0x0000040000007945 */ /* 0x000fe20003800000 */
[----:B------:R-:W-:Y:S02]  /*ac50*/  UIADD3 UR32, -UR27, UR32, URZ ;  /* 0x000000201b207290 */ /* 0x000fe4000fffe13f */
[----:B------:R-:W-:-:S02]  /*ac60*/  ULDC.64 UR14, c[0x0][0x2d8] ;  /* 0x0000b600000e7ab9 */ /* 0x000fc40000000a00 */
[----:B------:R-:W-:Y:S02]  /*ac70*/  UIMAD UR7, UR38, UR14, URZ ;  /* 0x0000000e260772a4 */ /* 0x000fe4000f8e023f */
[----:B------:R-:W-:Y:S01]  /*ac80*/  MOV R59, UR32 ;  /* 0x00000020003b7c02 */ /* 0x000fe20008000f00 */
[----:B------:R-:W-:Y:S02]  /*ac90*/  ULDC.64 UR36, c[0x0][0x2f8] ;  /* 0x0000be0000247ab9 */ /* 0x000fe40000000a00 */
[----:B------:R-:W-:Y:S02]  /*aca0*/  UIMAD.WIDE.U32 UR16, UR33, UR14, URZ ;  /* 0x0000000e211072a5 */ /* 0x000fe4000f8e003f */
[----:B------:R-:W-:Y:S02]  /*acb0*/  UIMAD UR30, UR38, UR36, URZ ;  /* 0x00000024261e72a4 */ /* 0x000fe4000f8e023f */
[----:B------:R-:W-:Y:S02]  /*acc0*/  UIMAD UR27, UR33, UR15, UR7 ;  /* 0x0000000f211b72a4 */ /* 0x000fe4000f8e0207 */
[----:B------:R-:W-:Y:S01]  /*acd0*/  UIMAD.WIDE.U32 UR14, UR33, UR36, URZ ;  /* 0x00000024210e72a5 */ /* 0x000fe2000f8e003f */
[----:B------:R-:W-:Y:S01]  /*ace0*/  STS [R93.X4], R170 ;  /* 0x000000aa5d007388 */ /* 0x000fe20000004800 */
[----:B------:R-:W-:-:S02]  /*acf0*/  UIMAD UR30, UR33, UR37, UR30 ;  /* 0x00000025211e72a4 */ /* 0x000fc4000f8e021e */
[----:B------:R-:W-:Y:S01]  /*ad00*/  UIADD3 UR7, UR17, UR27, URZ ;  /* 0x0000001b11077290 */ /* 0x000fe2000fffe03f */
        /* <DEDUP_REMOVED lines=51> */
.L_x_109:
[----:B------:R-:W-:Y:S05]  /*b040*/  BSYNC B0 ;  /* 0x0000000000007941 */ /* 0x000fea0003800000 */
.L_x_108:
        /* <DEDUP_REMOVED lines=12> */
[----:B------:R-:W-:Y:S01]  /*b110*/  BSSY B0, `(.L_x_110) ;  /* 0x0000096000007945 */ /* 0x000fe20003800000 */
[-C--:B------:R-:W-:Y:S01]  /*b120*/  ISETP.GE.AND P2, PT, R24, R55.reuse, PT ;  /* 0x000000371800720c */ /* 0x080fe20003f46270 */
[----:B------:R-:W-:Y:S01]  /*b130*/  UIADD3.X UR16, UR29, UR27, UR17, UP0, !UPT ;  /* 0x0000001b1d107290 */ /* 0x000fe200087fe411 */
[----:B------:R-:W-:-:S02]  /*b140*/  ISETP.GE.AND P3, PT, R26, R55, PT ;  /* 0x000000371a00720c */ /* 0x000fc40003f66270 */
[----:B------:R-:W-:Y:S01]  /*b150*/  MOV R3, UR7 ;  /* 0x0000000700037c02 */ /* 0x000fe20008000f00 */
[----:B------:R-:W-:Y:S01]  /*b160*/  UIADD3 UR7, UR15, UR30, URZ ;  /* 0x0000001e0f077290 */ /* 0x000fe2000fffe03f */
[C---:B------:R-:W-:Y:S02]  /*b170*/  LOP3.LUT R28, R94.reuse, 0x80, RZ, 0xfc, !PT ;  /* 0x000000805e1c7812 */ /* 0x040fe400078efcff */
[C---:B------:R-:W-:Y:S02]  /*b180*/  LEA R2, P4, R3.reuse, R2, 0x2 ;  /* 0x0000000203027211 */ /* 0x040fe400078810ff */
[----:B0-----:R-:W-:Y:S02]  /*b190*/  MOV R4, UR16 ;  /* 0x0000001000047c02 */ /* 0x001fe40008000f00 */
[----:B------:R-:W-:Y:S02]  /*b1a0*/  LOP3.LUT R30, R94, 0xa0, RZ, 0xfc, !PT ;  /* 0x000000a05e1e7812 */ /* 0x000fe400078efcff */
[----:B------:R-:W-:-:S02]  /*b1b0*/  LEA.HI.X R3, R3, R0, R4, 0x2, P4 ;  /* 0x0000000003037211 */ /* 0x000fc400020f1404 */
[C---:B------:R-:W-:Y:S02]  /*b1c0*/  LOP3.LUT R32, R94.reuse, 0xc0, RZ, 0xfc, !PT ;  /* 0x000000c05e207812 */ /* 0x040fe400078efcff */
[C---:B------:R-:W-:Y:S01]  /*b1d0*/  LOP3.LUT R50, R94.reuse, 0xe0, RZ, 0xfc, !PT ;  /* 0x000000e05e327812 */ /* 0x040fe200078efcff */
[----:B------:R0:W-:Y:S01]  /*b1e0*/  @!P0 STG.E [R2.64+-0x1f80], R9 ;  /* 0xffe0800902008986 */ /* 0x0001e2000c101922 */
[C---:B------:R-:W-:Y:S02]  /*b1f0*/  LOP3.LUT R52, R94.reuse, 0x100, RZ, 0xfc, !PT ;  /* 0x000001005e347812 */ /* 0x040fe400078efcff */
[----:B------:R-:W-:Y:S01]  /*b200*/  LOP3.LUT R54, R94, 0x120, RZ, 0xfc, !PT ;  /* 0x000001205e367812 */ /* 0x000fe200078efcff */
[----:B------:R-:W-:Y:S01]  /*b210*/  @!P2 STG.E [R2.64+-0x1f00], R11 ;  /* 0xffe1000b0200a986 */ /* 0x000fe2000c101922 */
[-C--:B------:R-:W-:Y:S02]  /*b220*/  ISETP.GE.AND P0, PT, R28, R55.reuse, PT ;  /* 0x000000371c00720c */ /* 0x080fe40003f06270 */
[-C--:B------:R-:W-:Y:S01]  /*b230*/  ISETP.GE.AND P2, PT, R30, R55.reuse, PT ;  /* 0x000000371e00720c */ /* 0x080fe20003f46270 */
[----:B------:R-:W-:Y:S01]  /*b240*/  @!P3 STG.E [R2.64+-0x1e80], R13 ;  /* 0xffe1800d0200b986 */ /* 0x000fe2000c101922 */
        /* <DEDUP_REMOVED lines=27> */
[----:B------:R-:W-:Y:S03]  /*b400*/  @!P3 STG.E [R2.64+-0x1a00], R31 ;  /* 0xffe6001f0200b986 */ /* 0x000fe6000c101922 */
[C---:B------:R-:W-:Y:S01]  /*b410*/  IADD3 R0, R57.reuse, 0x1, RZ ;  /* 0x0000000139007810 */ /* 0x040fe20007ffe0ff */
[----:B------:R-:W-:Y:S01]  /*b420*/  @!P4 STG.E [R2.64+-0x1980], R49 ;  /* 0xffe680310200c986 */ /* 0x000fe2000c101922 */
[----:B------:R-:W-:-:S02]  /*b430*/  IADD3 R4, R57, 0x2, RZ ;  /* 0x0000000239047810 */ /* 0x000fc40007ffe0ff */
[C---:B------:R-:W-:Y:S01]  /*b440*/  IADD3 R5, R57.reuse, 0x3, RZ ;  /* 0x0000000339057810 */ /* 0x040fe20007ffe0ff */
[----:B------:R-:W-:Y:S01]  /*b450*/  @!P5 STG.E [R2.64+-0x1900], R51 ;  /* 0xffe700330200d986 */ /* 0x000fe2000c101922 */
[C---:B------:R-:W-:Y:S02]  /*b460*/  IADD3 R6, R57.reuse, 0x4, RZ ;  /* 0x0000000439067810 */ /* 0x040fe40007ffe0ff */
[C---:B------:R-:W-:Y:S01]  /*b470*/  IADD3 R8, R57.reuse, 0x5, RZ ;  /* 0x0000000539087810 */ /* 0x040fe20007ffe0ff */
[----:B------:R-:W-:Y:S01]  /*b480*/  @!P6 STG.E [R2.64+-0x1880], R53 ;  /* 0xffe780350200e986 */ /* 0x000fe2000c101922 */
[-C--:B------:R-:W-:Y:S02]  /*b490*/  LEA.HI.SX32 R7, R0, R57.reuse, 0x1b ;  /* 0x0000003900077211 */ /* 0x080fe400078fdaff */
[----:B------:R-:W-:Y:S01]  /*b4a0*/  IADD3 R10, R57, 0x6, RZ ;  /* 0x00000006390a7810 */ /* 0x000fe20007ffe0ff */
[----:B------:R-:W-:Y:S01]  /*b4b0*/  BAR.SYNC.DEFER_BLOCKING 0x0 ;  /* 0x0000000000007b1d */ /* 0x000fe20000010000 */
[----:B------:R-:W-:-:S02]  /*b4c0*/  LEA.HI.SX32 R4, R4, R57, 0x1b ;  /* 0x0000003904047211 */ /* 0x000fc400078fdaff */
[----:B------:R-:W-:Y:S02]  /*b4d0*/  IADD3 R12, R57, 0x7, RZ ;  /* 0x00000007390c7810 */ /* 0x000fe40007ffe0ff */
[-C--:B0-----:R-:W-:Y:S01]  /*b4e0*/  LEA.HI.SX32 R9, R5, R57.reuse, 0x1b ;  /* 0x0000003905097211 */ /* 0x081fe200078fdaff */
[----:B------:R-:W-:Y:S01]  /*b4f0*/  FADD.FTZ R5, R33, R250 ;  /* 0x000000fa21057221 */ /* 0x000fe20000010000 */
[----:B------:R-:W-:Y:S02]  /*b500*/  IADD3 R14, R57, 0x8, RZ ;  /* 0x00000008390e7810 */ /* 0x000fe40007ffe0ff */
[-C--:B------:R-:W-:Y:S01]  /*b510*/  LEA.HI.SX32 R6, R6, R57.reuse, 0x1b ;  /* 0x0000003906067211 */ /* 0x080fe200078fdaff */
[----:B------:R-:W-:Y:S01]  /*b520*/  FADD.FTZ R0, R5, R34 ;  /* 0x0000002205007221 */ /* 0x000fe20000010000 */
[C---:B-1----:R-:W-:Y:S02]  /*b530*/  IADD3 R15, R57.reuse, 0x9, RZ ;  /* 0x00000009390f7810 */ /* 0x042fe40007ffe0ff */
[----:B------:R-:W-:Y:S01]  /*b540*/  LEA.HI.SX32 R11, R8, R57, 0x1b ;  /* 0x00000039080b7211 */ /* 0x000fe200078fdaff */
[----:B------:R-:W-:Y:S01]  /*b550*/  FADD.FTZ R5, R0, R35 ;  /* 0x0000002300057221 */ /* 0x000fe20000010000 */
[----:B------:R-:W-:-:S02]  /*b560*/  IADD3 R16, R57, 0xa, RZ ;  /* 0x0000000a39107810 */ /* 0x000fc40007ffe0ff */
[-C--:B------:R-:W-:Y:S01]  /*b570*/  LEA.HI.SX32 R10, R10, R57.reuse, 0x1b ;  /* 0x000000390a0a7211 */ /* 0x080fe200078fdaff */
[----:B------:R-:W-:Y:S01]  /*b580*/  FADD.FTZ R0, R5, R36 ;  /* 0x0000002405007221 */ /* 0x000fe20000010000 */
[C---:B--2---:R-:W-:Y:S02]  /*b590*/  IADD3 R17, R57.reuse, 0xb, RZ ;  /* 0x0000000b39117810 */ /* 0x044fe40007ffe0ff */
        /* <DEDUP_REMOVED lines=14> */
[----:B------:R0:W-:Y:S01]  /*b680*/  STS [R6.X4+0x10], R37 ;  /* 0x0000102506007388 */ /* 0x0001e20000004800 */
[----:B------:R-:W-:-:S02]  /*b690*/  LEA.HI.SX32 R19, R19, R57, 0x1b ;  /* 0x0000003913137211 */ /* 0x000fc400078fdaff */
[-C--:B------:R-:W-:Y:S01]  /*b6a0*/  LEA.HI.SX32 R20, R20, R57.reuse, 0x1b ;  /* 0x0000003914147211 */ /* 0x080fe200078fdaff */
[----:B------:R1:W-:Y:S01]  /*b6b0*/  STS [R11.X4+0x14], R38 ;  /* 0x000014260b007388 */ /* 0x0003e20000004800 */
[----:B------:R-:W-:-:S03]  /*b6c0*/  LEA.HI.SX32 R21, R21, R57, 0x1b ;  /* 0x0000003915157211 */ /* 0x000fc600078fdaff */
        /* <DEDUP_REMOVED lines=18> */
[----:B------:R-:W-:Y:S01]  /*b7f0*/  STS [R21.X4+0x3c], R48 ;  /* 0x00003c3015007388 */ /* 0x000fe20000004800 */
[----:B------:R-:W-:-:S06]  /*b800*/  NOP ;  /* 0x0000000000007918 */ /* 0x000fcc0000000000 */
[----:B------:R-:W-:Y:S01]  /*b810*/  LDS R7, [R246.X4] ;  /* 0x00000000f6077984 */ /* 0x000fe20000004800 */
[----:B0-----:R-:W-:-:S03]  /*b820*/  FADD.FTZ R46, R45, R46 ;  /* 0x0000002e2d2e7221 */ /* 0x001fc60000010000 */
[----:B------:R-:W-:Y:S01]  /*b830*/  LDS R245, [R245.X4+0x80] ;  /* 0x00008000f5f57984 */ /* 0x000fe20000004800 */
[----:B-1----:R-:W-:-:S03]  /*b840*/  FADD.FTZ R47, R46, R47 ;  /* 0x0000002f2e2f7221 */ /* 0x002fc60000010000 */
[----:B------:R-:W-:Y:S01]  /*b850*/  LDS R9, [R244.X4+0x100] ;  /* 0x00010000f4097984 */ /* 0x000fe20000004800 */
[----:B------:R-:W-:-:S03]  /*b860*/  FADD.FTZ R250, R47, R48 ;  /* 0x000000302ffa7221 */ /* 0x000fc60000010000 */
        /* <DEDUP_REMOVED lines=32> */
.L_x_111:
[----:B------:R-:W-:Y:S05]  /*ba70*/  BSYNC B0 ;  /* 0x0000000000007941 */ /* 0x000fea0003800000 */
.L_x_110:
[----:B------:R-:W-:Y:S01]  /*ba80*/  ULDC.64 UR16, c[0x0][0x300] ;  /* 0x0000c00000107ab9 */ /* 0x000fe20000000a00 */
[C---:B------:R-:W-:Y:S01]  /*ba90*/  SHF.L.U32 R2, R94.reuse, 0x2, RZ ;  /* 0x000000025e027819 */ /* 0x040fe200000006ff */
[----:B------:R-:W-:Y:S01]  /*baa0*/  UMOV UR15, UR7 ;  /* 0x00000007000f7c82 */ /* 0x000fe20008000000 */
[----:B------:R-:W-:Y:S01]  /*bab0*/  SHF.L.U64.HI R0, R94, 0x2, R252 ;  /* 0x000000025e007819 */ /* 0x000fe200000102fc */
[----:B------:R-:W-:Y:S01]  /*bac0*/  UIMAD.WIDE.U32 UR14, UR18, UR16, UR14 ;  /* 0x00000010120e72a5 */ /* 0x000fe2000f8e000e */
[----:B------:R-:W-:Y:S01]  /*bad0*/  IADD3 R2, P0, R2, -0x1f80, RZ ;  /* 0xffffe08002027810 */ /* 0x000fe20007f1e0ff */
[----:B------:R-:W-:Y:S01]  /*bae0*/  UIMAD UR7, UR19, UR16, URZ ;  /* 0x00000010130772a4 */ /* 0x000fe2000f8e023f */
[-C--:B------:R-:W-:Y:S01]  /*baf0*/  ISETP.GE.AND P3, PT, R22, R23.reuse, PT ;  /* 0x000000171600720c */ /* 0x080fe20003f66270 */
[----:B------:R-:W-:Y:S01]  /*bb00*/  UIADD3 UR28, UP0, UR28, UR14, URZ ;  /* 0x0000000e1c1c7290 */ /* 0x000fe2000ff1e03f */
[----:B------:R-:W-:Y:S01]  /*bb10*/  IADD3.X R0, R0, -0x1, RZ, P0, !PT ;  /* 0xffffffff00007810 */ /* 0x000fe200007fe4ff */
[----:B------:R-:W-:Y:S01]  /*bb20*/  UIMAD UR7, UR18, UR17, UR7 ;  /* 0x00000011120772a4 */ /* 0x000fe2000f8e0207 */
[----:B------:R-:W-:Y:S01]  /*bb30*/  IADD3 R2, P0, R2, c[0x0][0x340], RZ ;  /* 0x0000d00002027a10 */ /* 0x000fe20007f1e0ff */
[----:B------:R-:W-:Y:S01]  /*bb40*/  UIADD3 UR20, UP1, UR20, -0x2000, URZ ;  /* 0xffffe00014147890 */ /* 0x000fe2000ff3e03f */
[-C--:B------:R-:W-:Y:S01]  /*bb50*/  ISETP.GE.AND P4, PT, R24, R23.reuse, PT ;  /* 0x000000171800720c */ /* 0x080fe20003f86270 */
[----:B------:R-:W-:Y:S01]  /*bb60*/  UIADD3.X UR14, UR29, UR7, UR15, UP0, !UPT ;  /* 0x000000071d0e7290 */ /* 0x000fe200087fe40f */
[----:B------:R-:W-:Y:S01]  /*bb70*/  MOV R3, UR28 ;  /* 0x0000001c00037c02 */ /* 0x000fe20008000f00 */
[----:B------:R-:W-:Y:S01]  /*bb80*/  UISETP.GT.AND UP0, UPT, UR26, 0x1, UPT ;  /* 0x000000011a00788c */ /* 0x000fe2000bf04270 */
[----:B------:R-:W-:Y:S01]  /*bb90*/  IADD3.X R0, R0, c[0x0][0x344], RZ, P0, !PT ;  /* 0x0000d10000007a10 */ /* 0x000fe200007fe4ff */
[----:B------:R-:W-:Y:S01]  /*bba0*/  UIADD3 UR22, UP2, UR22, -0x2000, URZ ;  /* 0xffffe00016167890 */ /* 0x000fe2000ff5e03f */
[C---:B------:R-:W-:Y:S01]  /*bbb0*/  LEA R2, P0, R3.reuse, R2, 0x2 ;  /* 0x0000000203027211 */ /* 0x040fe200078010ff */
[----:B------:R-:W-:Y:S01]  /*bbc0*/  UIADD3 UR24, UP3, UR24, -0x2000, URZ ;  /* 0xffffe00018187890 */ /* 0x000fe2000ff7e03f */
[----:B0-----:R-:W-:Y:S01]  /*bbd0*/  MOV R4, UR14 ;  /* 0x0000000e00047c02 */ /* 0x001fe20008000f00 */
[----:B------:R-:W-:Y:S01]  /*bbe0*/  UIADD3 UR6, UR6, 0x1, URZ ;  /* 0x0000000106067890 */ /* 0x000fe2000fffe03f */
[-C--:B------:R-:W-:Y:S01]  /*bbf0*/  ISETP.GE.AND P5, PT, R26, R23.reuse, PT ;  /* 0x000000171a00720c */ /* 0x080fe20003fa6270 */
[----:B------:R-:W-:Y:S01]  /*bc00*/  UIADD3.X UR21, UR21, -0x1, URZ, UP1, !UPT ;  /* 0xffffffff15157890 */ /* 0x000fe20008ffe43f */
[----:B------:R-:W-:Y:S01]  /*bc10*/  LEA.HI.X R3, R3, R0, R4, 0x2, P0 ;  /* 0x0000000003037211 */ /* 0x000fe200000f1404 */
[----:B------:R-:W-:Y:S01]  /*bc20*/  UIADD3.X UR23, UR23, -0x1, URZ, UP2, !UPT ;  /* 0xffffffff17177890 */ /* 0x000fe200097fe43f */
[-C--:B------:R-:W-:Y:S01]  /*bc30*/  ISETP.GE.AND P6, PT, R28, R23.reuse, PT ;  /* 0x000000171c00720c */ /* 0x080fe20003fc6270 */
[----:B------:R-:W-:Y:S01]  /*bc40*/  UIADD3.X UR25, UR25, -0x1, URZ, UP3, !UPT ;  /* 0xffffffff19197890 */ /* 0x000fe20009ffe43f */
[-C--:B------:R-:W-:Y:S01]  /*bc50*/  ISETP.GE.AND P1, PT, R32, R23.reuse, PT ;  /* 0x000000172000720c */ /* 0x080fe20003f26270 */
[----:B------:R0:W-:Y:S01]  /*bc60*/  @!P3 STG.E [R2.64], R245 ;  /* 0x000000f50200b986 */ /* 0x0001e2000c101922 */
[----:B------:R-:W-:-:S02]  /*bc70*/  ISETP.GE.AND P2, PT, R50, R23, PT ;  /* 0x000000173200720c */ /* 0x000fc40003f46270 */
[-C--:B------:R-:W-:Y:S01]  /*bc80*/  ISETP.GE.AND P3, PT, R52, R23.reuse, PT ;  /* 0x000000173400720c */ /* 0x080fe20003f66270 */
[----:B------:R0:W-:Y:S01]  /*bc90*/  @!P4 STG.E [R2.64+0x80], R9 ;  /* 0x000080090200c986 */ /* 0x0001e2000c101922 */
[-C--:B------:R-:W-:Y:S02]  /*bca0*/  ISETP.GE.AND P0, PT, R30, R23.reuse, PT ;  /* 0x000000171e00720c */ /* 0x080fe40003f06270 */
[-C--:B------:R-:W-:Y:S01]  /*bcb0*/  ISETP.GE.AND P4, PT, R54, R23.reuse, PT ;  /* 0x000000173600720c */ /* 0x080fe20003f86270 */
        /* <DEDUP_REMOVED lines=22> */
.L_x_64:
[----:B------:R-:W-:Y:S02]  /*be20*/  ISETP.NE.U32.AND P0, PT, RZ, c[0x0][0x328], PT ;  /* 0x0000ca00ff007a0c */ /* 0x000fe40003f05070 */
[----:B------:R-:W-:Y:S02]  /*be30*/  ISETP.NE.U32.AND P2, PT, RZ, c[0x0][0x348], PT ;  /* 0x0000d200ff007a0c */ /* 0x000fe40003f45070 */
[----:B------:R-:W-:Y:S02]  /*be40*/  ISETP.NE.AND.EX P1, PT, RZ, c[0x0][0x32c], PT, P0 ;  /* 0x0000cb00ff007a0c */ /* 0x000fe40003f25300 */
[----:B------:R-:W-:-:S11]  /*be50*/  ISETP.NE.AND.EX P0, PT, RZ, c[0x0][0x34c], PT, P2 ;  /* 0x0000d300ff007a0c */ /* 0x000fd60003f05320 */
[----:B------:R-:W-:Y:S05]  /*be60*/  @!P1 BRA `(.L_x_113) ;  /* 0x000001e000009947 */ /* 0x000fea0003800000 */
[----:B------:R-:W3:Y:S01]  /*be70*/  SHFL.DOWN P1, R0, R251, 0x1, 0x1f ;  /* 0x08201f00fb007f89 */ /* 0x000ee20000020000 */
[----:B------:R-:W-:Y:S03]  /*be80*/  BSSY B0, `(.L_x_113) ;  /* 0x000001c000007945 */ /* 0x000fe60003800000 */
[----:B------:R-:W4:Y:S04]  /*be90*/  S2R R6, SR_LANEID ;  /* 0x0000000000067919 */ /* 0x000f280000000000 */
[----:B------:R-:W5:Y:S01]  /*bea0*/  S2R R7, SR_TID.X ;  /* 0x0000000000077919 */ /* 0x000f620000002100 */
[----:B---3--:R-:W-:Y:S01]  /*beb0*/  @P1 FADD R0, R0, R251 ;  /* 0x000000fb00001221 */ /* 0x008fe20000000000 */
[----:B----4-:R-:W-:-:S04]  /*bec0*/  ISETP.NE.AND P2, PT, R6, RZ, PT ;  /* 0x000000ff0600720c */ /* 0x010fc80003f45270 */
[----:B------:R-:W3:Y:S09]  /*bed0*/  SHFL.DOWN P1, R3, R0, 0x2, 0x1f ;  /* 0x08401f0000037f89 */ /* 0x000ef20000020000 */
[----:B-----5:R-:W-:-:S04]  /*bee0*/  @!P2 SHF.R.S32.HI R6, RZ, 0x1f, R7 ;  /* 0x0000001fff06a819 */ /* 0x020fc80000011407 */
[----:B------:R-:W-:-:S04]  /*bef0*/  @!P2 LEA.HI R6, R6, R7, RZ, 0x5 ;  /* 0x000000070606a211 */ /* 0x000fc800078f28ff */
[----:B------:R-:W-:Y:S01]  /*bf00*/  @!P2 SHF.R.S32.HI R9, RZ, 0x5, R6 ;  /* 0x00000005ff09a819 */ /* 0x000fe20000011406 */
[----:B---3--:R-:W-:-:S05]  /*bf10*/  @P1 FADD R3, R0, R3 ;  /* 0x0000000300031221 */ /* 0x008fca0000000000 */
[----:B0-----:R-:W0:Y:S02]  /*bf20*/  SHFL.DOWN P1, R2, R3, 0x4, 0x1f ;  /* 0x08801f0003027f89 */ /* 0x001e240000020000 */
        /* <DEDUP_REMOVED lines=10> */
[----:B------:R-:W3:Y:S01]  /*bfd0*/  @!P1 LDS R5, [0x2120] ;  /* 0x00212000ff059984 */ /* 0x000ee20000000800 */
[----:B0-----:R-:W-:-:S04]  /*bfe0*/  @!P1 FADD.FTZ R2, R4, R2 ;  /* 0x0000000204029221 */ /* 0x001fc80000010000 */
[----:B------:R-:W-:Y:S01]  /*bff0*/  @!P1 FADD.FTZ R0, R3, R2 ;  /* 0x0000000203009221 */ /* 0x000fe20000010000 */
[----:B------:R-:W-:Y:S02]  /*c000*/  MOV R2, UR8 ;  /* 0x0000000800027c02 */ /* 0x000fe40008000f00 */
[----:B------:R-:W-:Y:S01]  /*c010*/  MOV R3, UR9 ;  /* 0x0000000900037c02 */ /* 0x000fe20008000f00 */
[----:B---3--:R-:W-:-:S05]  /*c020*/  @!P1 FADD.FTZ R4, R0, R5 ;  /* 0x0000000500049221 */ /* 0x008fca0000010000 */
[----:B------:R0:W-:Y:S02]  /*c030*/  RED.E.ADD.F32.FTZ.RN.STRONG.GPU [R2.64], R4 ;  /* 0x000000040200798e */ /* 0x0001e4000c10e7a2 */
.L_x_114:
[----:B0-----:R-:W-:Y:S05]  /*c040*/  BSYNC B0 ;  /* 0x0000000000007941 */ /* 0x001fea0003800000 */
.L_x_113:
[----:B------:R-:W-:Y:S01]  /*c050*/  BSSY B0, `(.L_x_115) ;  /* 0x0000022000007945 */ /* 0x000fe20003800000 */
[----:B------:R-:W-:Y:S05]  /*c060*/  @!P0 BRA `(.L_x_116) ;  /* 0x000001f000008947 */ /* 0x000fea0003800000 */
[----:B------:R-:W-:Y:S06]  /*c070*/  BAR.SYNC.DEFER_BLOCKING 0x0 ;  /* 0x0000000000007b1d */ /* 0x000fec0000010000 */
[----:B------:R-:W3:Y:S04]  /*c080*/  SHFL.DOWN P0, R3, R250, 0x1, 0x1f ;  /* 0x08201f00fa037f89 */ /* 0x000ee80000000000 */
[----:B0-----:R-:W0:Y:S04]  /*c090*/  S2R R4, SR_LANEID ;  /* 0x0000000000047919 */ /* 0x001e280000000000 */
[----:B------:R-:W4:Y:S01]  /*c0a0*/  S2R R13, SR_TID.X ;  /* 0x00000000000d7919 */ /* 0x000f220000002100 */
[----:B---3--:R-:W-:Y:S01]  /*c0b0*/  @P0 FADD R3, R3, R250 ;  /* 0x000000fa03030221 */ /* 0x008fe20000000000 */
[----:B0-----:R-:W-:-:S04]  /*c0c0*/  ISETP.NE.AND P1, PT, R4, RZ, PT ;  /* 0x000000ff0400720c */ /* 0x001fc80003f25270 */
[----:B------:R-:W0:Y:S09]  /*c0d0*/  SHFL.DOWN P0, R0, R3, 0x2, 0x1f ;  /* 0x08401f0003007f89 */ /* 0x000e320000000000 */
[----:B----4-:R-:W-:-:S04]  /*c0e0*/  @!P1 SHF.R.S32.HI R4, RZ, 0x1f, R13 ;  /* 0x0000001fff049819 */ /* 0x010fc8000001140d */
        /* <DEDUP_REMOVED lines=20> */
[----:B------:R0:W-:Y:S01]  /*c230*/  RED.E.ADD.F32.FTZ.RN.STRONG.GPU [R2.64], R7 ;  /* 0x000000070200798e */ /* 0x0001e2000c10e7a2 */
[----:B------:R-:W-:Y:S01]  /*c240*/  HFMA2.MMA R13, -RZ, RZ, 0, 0 ;  /* 0x00000000ff0d7435 */ /* 0x000fe200000001ff */
[----:B------:R-:W-:Y:S05]  /*c250*/  BRA `(.L_x_117) ;  /* 0x0000001000007947 */ /* 0x000fea0003800000 */
.L_x_116:
[----:B------:R-:W3:Y:S02]  /*c260*/  S2R R13, SR_TID.X ;  /* 0x00000000000d7919 */ /* 0x000ee40000002100 */
.L_x_117:
[----:B0-----:R-:W-:Y:S05]  /*c270*/  BSYNC B0 ;  /* 0x0000000000007941 */ /* 0x001fea0003800000 */
.L_x_115:
[----:B---3--:R-:W-:-:S13]  /*c280*/  ISETP.GE.AND P0, PT, R13, c[0x0][0x16c], PT ;  /* 0x00005b000d007a0c */ /* 0x008fda0003f06270 */
[----:B------:R-:W-:Y:S05]  /*c290*/  @P0 EXIT ;  /* 0x000000000000094d */ /* 0x000fea0003800000 */
[----:B------:R-:W-:Y:S01]  /*c2a0*/  ULDC.64 UR8, c[0x0][0x288] ;  /* 0x0000a20000087ab9 */ /* 0x000fe20000000a00 */
[----:B------:R-:W-:Y:S01]  /*c2b0*/  BSSY B0, `(.L_x_118) ;  /* 0x0000062000007945 */ /* 0x000fe20003800000 */
[----:B------:R-:W-:Y:S02]  /*c2c0*/  UIMAD UR6, UR19, UR8, URZ ;  /* 0x00000008130672a4 */ /* 0x000fe4000f8e023f */
[----:B------:R-:W-:Y:S02]  /*c2d0*/  ULDC.64 UR14, c[0x0][0x2a8] ;  /* 0x0000aa00000e7ab9 */ /* 0x000fe40000000a00 */
[----:B-12---:R-:W-:Y:S02]  /*c2e0*/  UIMAD.WIDE.U32 UR4, UR18, UR8, URZ ;  /* 0x00000008120472a5 */ /* 0x006fe4000f8e003f */
        /* <DEDUP_REMOVED lines=21> */
.L_x_119:
[----:B0-----:R-:W0:Y:S01]  /*c440*/  LDS.64 R14, [R13.X8+0x5990] ;  /* 0x005990000d0e7984 */ /* 0x001e220000008a00 */
[----:B------:R-:W-:Y:S02]  /*c450*/  SHF.R.S32.HI R0, RZ, 0x1f, R13 ;  /* 0x0000001fff007819 */ /* 0x000fe4000001140d */
[----:B------:R-:W-:Y:S01]  /*c460*/  MOV R2, UR4 ;  /* 0x0000000400027c02 */ /* 0x000fe20008000f00 */
[----:B------:R-:W1:Y:S01]  /*c470*/  LDS.64 R16, [R13.X8+0x6190] ;  /* 0x006190000d107984 */ /* 0x000e620000008a00 */
[----:B------:R-:W-:Y:S02]  /*c480*/  MOV R8, UR20 ;  /* 0x0000001400087c02 */ /* 0x000fe40008000f00 */
[----:B------:R-:W-:Y:S02]  /*c490*/  MOV R5, UR12 ;  /* 0x0000000c00057c02 */ /* 0x000fe40008000f00 */
[----:B------:R-:W-:Y:S01]  /*c4a0*/  MOV R4, R2 ;  /* 0x0000000200047202 */ /* 0x000fe20000000f00 */
        /* <DEDUP_REMOVED lines=67> */
.L_x_118:
[----:B------:R-:W-:Y:S05]  /*c8e0*/  EXIT ;  /* 0x000000000000794d */ /* 0x000fea0003800000 */
.L_x_75:
[----:B------:R-:W-:Y:S01]  /*c8f0*/  HFMA2.MMA R72, -RZ, RZ, 0, 5.9604644775390625e-08 ;  /* 0x00000001ff487435 */ /* 0x000fe200000001ff */
[----:B------:R-:W-:Y:S02]  /*c900*/  MOV R67, R66 ;  /* 0x0000004200437202 */ /* 0x000fe40000000f00 */
[----:B------:R-:W-:Y:S02]  /*c910*/  MOV R74, RZ ;  /* 0x000000ff004a7202 */ /* 0x000fe40000000f00 */
[----:B------:R-:W-:-:S02]  /*c920*/  MOV R77, 0xffffffff ;  /* 0xffffffff004d7802 */ /* 0x000fc40000000f00 */
[----:B------:R-:W-:Y:S02]  /*c930*/  MOV R64, 0xc950 ;  /* 0x0000c95000407802 */ /* 0x000fe40000000f00 */
[----:B------:R-:W-:Y:S05]  /*c940*/  CALL.REL.NOINC `($__internal_5_$__cuda_sm70_shflsync_up) ;  /* 0x00001e6000007944 */ /* 0x000fea0003c00000 */
[----:B-1----:R-:W-:Y:S01]  /*c950*/  MOV R69, R67 ;  /* 0x0000004300457202 */ /* 0x002fe20000000f00 */
[----:B0-----:R-:W-:Y:S05]  /*c960*/  BRA `(.L_x_120) ;  /* 0xffff997000007947 */ /* 0x001fea000383ffff */
.L_x_76:
[----:B------:R-:W-:Y:S01]  /*c970*/  HFMA2.MMA R72, -RZ, RZ, 0, 5.9604644775390625e-08 ;  /* 0x00000001ff487435 */ /* 0x000fe200000001ff */
[----:B------:R-:W-:Y:S02]  /*c980*/  MOV R67, R76 ;  /* 0x0000004c00437202 */ /* 0x000fe40000000f00 */
[----:B------:R-:W-:Y:S02]  /*c990*/  MOV R74, RZ ;  /* 0x000000ff004a7202 */ /* 0x000fe40000000f00 */
[----:B------:R-:W-:Y:S02]  /*c9a0*/  MOV R77, 0xffffffff ;  /* 0xffffffff004d7802 */ /* 0x000fe40000000f00 */
[----:B------:R-:W-:Y:S02]  /*c9b0*/  MOV R64, 0xc9d0 ;  /* 0x0000c9d000407802 */ /* 0x000fe40000000f00 */
[----:B01----:R-:W-:Y:S05]  /*c9c0*/  CALL.REL.NOINC `($__internal_5_$__cuda_sm70_shflsync_up) ;  /* 0x00001de000007944 */ /* 0x003fea0003c00000 */
[----:B0-----:R-:W-:Y:S01]  /*c9d0*/  HFMA2.MMA R72, -RZ, RZ, 0, 5.9604644775390625e-08 ;  /* 0x00000001ff487435 */ /* 0x001fe200000001ff */
[----:B-1----:R-:W-:Y:S02]  /*c9e0*/  MOV R71, R67 ;  /* 0x0000004300477202 */ /* 0x002fe40000000f00 */
[----:B------:R-:W-:-:S02]  /*c9f0*/  MOV R67, R78 ;  /* 0x0000004e00437202 */ /* 0x000fc40000000f00 */
[----:B------:R-:W-:Y:S02]  /*ca00*/  MOV R74, RZ ;  /* 0x000000ff004a7202 */ /* 0x000fe40000000f00 */
[----:B------:R-:W-:Y:S02]  /*ca10*/  MOV R77, 0xffffffff ;  /* 0xffffffff004d7802 */ /* 0x000fe40000000f00 */
[----:B------:R-:W-:Y:S02]  /*ca20*/  MOV R64, 0xca40 ;  /* 0x0000ca4000407802 */ /* 0x000fe40000000f00 */
[----:B------:R-:W-:Y:S05]  /*ca30*/  CALL.REL.NOINC `($__internal_5_$__cuda_sm70_shflsync_up) ;  /* 0x00001d7000007944 */ /* 0x000fea0003c00000 */
[----:B0-----:R-:W-:Y:S01]  /*ca40*/  HFMA2.MMA R72, -RZ, RZ, 0, 5.9604644775390625e-08 ;  /* 0x00000001ff487435 */ /* 0x001fe200000001ff */
[----:B-1----:R-:W-:Y:S02]  /*ca50*/  MOV R73, R67 ;  /* 0x0000004300497202 */ /* 0x002fe40000000f00 */
[----:B------:R-:W-:Y:S02]  /*ca60*/  MOV R67, R79 ;  /* 0x0000004f00437202 */ /* 0x000fe40000000f00 */
[----:B------:R-:W-:Y:S02]  /*ca70*/  MOV R74, RZ ;  /* 0x000000ff004a7202 */ /* 0x000fe40000000f00 */
[----:B------:R-:W-:-:S02]  /*ca80*/  MOV R77, 0xffffffff ;  /* 0xffffffff004d7802 */ /* 0x000fc40000000f00 */
[----:B------:R-:W-:Y:S02]  /*ca90*/  MOV R64, 0xcab0 ;  /* 0x0000cab000407802 */ /* 0x000fe40000000f00 */
[----:B------:R-:W-:Y:S05]  /*caa0*/  CALL.REL.NOINC `($__internal_5_$__cuda_sm70_shflsync_up) ;  /* 0x00001d0000007944 */ /* 0x000fea0003c00000 */
[C---:B------:R-:W-:Y:S01]  /*cab0*/  FMUL.FTZ R64, R76.reuse, R71 ;  /* 0x000000474c407220 */ /* 0x040fe20000410000 */
        /* <DEDUP_REMOVED lines=19> */
[----:B------:R-:W-:Y:S05]  /*cbf0*/  CALL.REL.NOINC `($__internal_5_$__cuda_sm70_shflsync_up) ;  /* 0x00001bb000007944 */ /* 0x000fea0003c00000 */
[----:B0-----:R-:W-:Y:S01]  /*cc00*/  HFMA2.MMA R72, -RZ, RZ, 0, 1.1920928955078125e-07 ;  /* 0x00000002ff487435 */ /* 0x001fe200000001ff */
[----:B-1----:R-:W-:-:S02]  /*cc10*/  MOV R66, R67 ;  /* 0x0000004300427202 */ /* 0x002fc40000000f00 */
[----:B------:R-:W-:Y:S02]  /*cc20*/  MOV R67, R76 ;  /* 0x0000004c00437202 */ /* 0x000fe40000000f00 */
[----:B------:R-:W-:Y:S02]  /*cc30*/  MOV R74, RZ ;  /* 0x000000ff004a7202 */ /* 0x000fe40000000f00 */
[----:B------:R-:W-:Y:S02]  /*cc40*/  MOV R77, 0xffffffff ;  /* 0xffffffff004d7802 */ /* 0x000fe40000000f00 */
[----:B------:R-:W-:Y:S02]  /*cc50*/  MOV R64, 0xcc70 ;  /* 0x0000cc7000407802 */ /* 0x000fe40000000f00 */
[----:B------:R-:W-:Y:S05]  /*cc60*/  CALL.REL.NOINC `($__internal_5_$__cuda_sm70_shflsync_up) ;  /* 0x00001b4000007944 */ /* 0x000fea0003c00000 */
[----:B0-----:R-:W-:Y:S01]  /*cc70*/  HFMA2.MMA R72, -RZ, RZ, 0, 1.1920928955078125e-07 ;  /* 0x00000002ff487435 */ /* 0x001fe200000001ff */
[----:B-1----:R-:W-:Y:S02]  /*cc80*/  MOV R68, R67 ;  /* 0x0000004300447202 */ /* 0x002fe40000000f00 */
[----:B------:R-:W-:Y:S02]  /*cc90*/  MOV R67, R78 ;  /* 0x0000004e00437202 */ /* 0x000fe40000000f00 */
[----:B------:R-:W-:-:S02]  /*cca0*/  MOV R74, RZ ;  /* 0x000000ff004a7202 */ /* 0x000fc40000000f00 */
[----:B------:R-:W-:Y:S02]  /*ccb0*/  MOV R77, 0xffffffff ;  /* 0xffffffff004d7802 */ /* 0x000fe40000000f00 */
[----:B------:R-:W-:Y:S02]  /*ccc0*/  MOV R64, 0xcce0 ;  /* 0x0000cce000407802 */ /* 0x000fe40000000f00 */
[----:B------:R-:W-:Y:S05]  /*ccd0*/  CALL.REL.NOINC `($__internal_5_$__cuda_sm70_shflsync_up) ;  /* 0x00001ad000007944 */ /* 0x000fea0003c00000 */
[----:B0-----:R-:W-:Y:S01]  /*cce0*/  HFMA2.MMA R72, -RZ, RZ, 0, 1.1920928955078125e-07 ;  /* 0x00000002ff487435 */ /* 0x001fe200000001ff */
[----:B-1----:R-:W-:Y:S02]  /*ccf0*/  MOV R69, R67 ;  /* 0x0000004300457202 */ /* 0x002fe40000000f00 */
[----:B------:R-:W-:Y:S02]  /*cd00*/  MOV R67, R70 ;  /* 0x0000004600437202 */ /* 0x000fe40000000f00 */
[----:B------:R-:W-:Y:S02]  /*cd10*/  MOV R74, RZ ;  /* 0x000000ff004a7202 */ /* 0x000fe40000000f00 */
[----:B------:R-:W-:Y:S02]  /*cd20*/  MOV R77, 0xffffffff ;  /* 0xffffffff004d7802 */ /* 0x000fe40000000f00 */
[----:B------:R-:W-:-:S02]  /*cd30*/  MOV R64, 0xcd50 ;  /* 0x0000cd5000407802 */ /* 0x000fc40000000f00 */
[----:B------:R-:W-:Y:S05]  /*cd40*/  CALL.REL.NOINC `($__internal_5_$__cuda_sm70_shflsync_up) ;  /* 0x00001a6000007944 */ /* 0x000fea0003c00000 */
        /* <DEDUP_REMOVED lines=17> */
[----:B------:R-:W-:Y:S05]  /*ce60*/  CALL.REL.NOINC `($__internal_5_$__cuda_sm70_shflsync_up) ;  /* 0x0000194000007944 */ /* 0x000fea0003c00000 */
[----:B0-----:R-:W-:Y:S01]  /*ce70*/  HFMA2.MMA R72, -RZ, RZ, 0, 2.384185791015625e-07 ;  /* 0x00000004ff487435 */ /* 0x001fe200000001ff */
[----:B-1----:R-:W-:-:S02]  /*ce80*/  MOV R66, R67 ;  /* 0x0000004300427202 */ /* 0x002fc40000000f00 */
[----:B------:R-:W-:Y:S02]  /*ce90*/  MOV R67, R76 ;  /* 0x0000004c00437202 */ /* 0x000fe40000000f00 */
[----:B------:R-:W-:Y:S02]  /*cea0*/  MOV R74, RZ ;  /* 0x000000ff004a7202 */ /* 0x000fe40000000f00 */
[----:B------:R-:W-:Y:S02]  /*ceb0*/  MOV R77, 0xffffffff ;  /* 0xffffffff004d7802 */ /* 0x000fe40000000f00 */
[----:B------:R-:W-:Y:S02]  /*cec0*/  MOV R64, 0xcee0 ;  /* 0x0000cee000407802 */ /* 0x000fe40000000f00 */
[----:B------:R-:W-:Y:S05]  /*ced0*/  CALL.REL.NOINC `($__internal_5_$__cuda_sm70_shflsync_up) ;  /* 0x000018d000007944 */ /* 0x000fea0003c00000 */
[----:B0-----:R-:W-:Y:S01]  /*cee0*/  HFMA2.MMA R72, -RZ, RZ, 0, 2.384185791015625e-07 ;  /* 0x00000004ff487435 */ /* 0x001fe200000001ff */
[----:B-1----:R-:W-:Y:S02]  /*cef0*/  MOV R68, R67 ;  /* 0x0000004300447202 */ /* 0x002fe40000000f00 */
[----:B------:R-:W-:Y:S02]  /*cf00*/  MOV R67, R78 ;  /* 0x0000004e00437202 */ /* 0x000fe40000000f00 */
[----:B------:R-:W-:-:S02]  /*cf10*/  MOV R74, RZ ;  /* 0x000000ff004a7202 */ /* 0x000fc40000000f00 */
[----:B------:R-:W-:Y:S02]  /*cf20*/  MOV R77, 0xffffffff ;  /* 0xffffffff004d7802 */ /* 0x000fe40000000f00 */
[----:B------:R-:W-:Y:S02]  /*cf30*/  MOV R64, 0xcf50 ;  /* 0x0000cf5000407802 */ /* 0x000fe40000000f00 */
[----:B------:R-:W-:Y:S05]  /*cf40*/  CALL.REL.NOINC `($__internal_5_$__cuda_sm70_shflsync_up) ;  /* 0x0000186000007944 */ /* 0x000fea0003c00000 */
[----:B0-----:R-:W-:Y:S01]  /*cf50*/  HFMA2.MMA R72, -RZ, RZ, 0, 2.384185791015625e-07 ;  /* 0x00000004ff487435 */ /* 0x001fe200000001ff */
        /* <DEDUP_REMOVED lines=24> */
[----:B------:R-:W-:Y:S05]  /*d0e0*/  CALL.REL.NOINC `($__internal_5_$__cuda_sm70_shflsync_up) ;  /* 0x000016c000007944 */ /* 0x000fea0003c00000 */
[----:B0-----:R-:W-:Y:S01]  /*d0f0*/  HFMA2.MMA R72, -RZ, RZ, 0, 4.76837158203125e-07 ;  /* 0x00000008ff487435 */ /* 0x001fe200000001ff */
[----:B-1----:R-:W-:Y:S02]  /*d100*/  MOV R66, R67 ;  /* 0x0000004300427202 */ /* 0x002fe40000000f00 */
[----:B------:R-:W-:Y:S02]  /*d110*/  MOV R67, R76 ;  /* 0x0000004c00437202 */ /* 0x000fe40000000f00 */
[----:B------:R-:W-:Y:S02]  /*d120*/  MOV R74, RZ ;  /* 0x000000ff004a7202 */ /* 0x000fe40000000f00 */
[----:B------:R-:W-:Y:S02]  /*d130*/  MOV R77, 0xffffffff ;  /* 0xffffffff004d7802 */ /* 0x000fe40000000f00 */
[----:B------:R-:W-:Y:S02]  /*d140*/  MOV R64, 0xd160 ;  /* 0x0000d16000407802 */ /* 0x000fe40000000f00 */
[----:B------:R-:W-:Y:S05]  /*d150*/  CALL.REL.NOINC `($__internal_5_$__cuda_sm70_shflsync_up) ;  /* 0x0000165000007944 */ /* 0x000fea0003c00000 */
[----:B0-----:R-:W-:Y:S01]  /*d160*/  HFMA2.MMA R72, -RZ, RZ, 0, 4.76837158203125e-07 ;  /* 0x00000008ff487435 */ /* 0x001fe200000001ff */
[----:B-1----:R-:W-:-:S02]  /*d170*/  MOV R68, R67 ;  /* 0x0000004300447202 */ /* 0x002fc40000000f00 */
[----:B------:R-:W-:Y:S02]  /*d180*/  MOV R67, R78 ;  /* 0x0000004e00437202 */ /* 0x000fe40000000f00 */
[----:B------:R-:W-:Y:S02]  /*d190*/  MOV R74, RZ ;  /* 0x000000ff004a7202 */ /* 0x000fe40000000f00 */
[----:B------:R-:W-:Y:S02]  /*d1a0*/  MOV R77, 0xffffffff ;  /* 0xffffffff004d7802 */ /* 0x000fe40000000f00 */
[----:B------:R-:W-:Y:S02]  /*d1b0*/  MOV R64, 0xd1d0 ;  /* 0x0000d1d000407802 */ /* 0x000fe40000000f00 */
[----:B------:R-:W-:Y:S05]  /*d1c0*/  CALL.REL.NOINC `($__internal_5_$__cuda_sm70_shflsync_up) ;  /* 0x000015e000007944 */ /* 0x000fea0003c00000 */
[----:B0-----:R-:W-:Y:S01]  /*d1d0*/  HFMA2.MMA R72, -RZ, RZ, 0, 4.76837158203125e-07 ;  /* 0x00000008ff487435 */ /* 0x001fe200000001ff */
[----:B-1----:R-:W-:Y:S02]  /*d1e0*/  MOV R69, R67 ;  /* 0x0000004300457202 */ /* 0x002fe40000000f00 */
[----:B------:R-:W-:Y:S02]  /*d1f0*/  MOV R67, R79 ;  /* 0x0000004f00437202 */ /* 0x000fe40000000f00 */
[----:B------:R-:W-:-:S02]  /*d200*/  MOV R74, RZ ;  /* 0x000000ff004a7202 */ /* 0x000fc40000000f00 */
[----:B------:R-:W-:Y:S02]  /*d210*/  MOV R77, 0xffffffff ;  /* 0xffffffff004d7802 */ /* 0x000fe40000000f00 */
[----:B------:R-:W-:Y:S02]  /*d220*/  MOV R64, 0xd240 ;  /* 0x0000d24000407802 */ /* 0x000fe40000000f00 */
[----:B------:R-:W-:Y:S05]  /*d230*/  CALL.REL.NOINC `($__internal_5_$__cuda_sm70_shflsync_up) ;  /* 0x0000157000007944 */ /* 0x000fea0003c00000 */
        /* <DEDUP_REMOVED lines=18> */
[----:B------:R-:W-:Y:S05]  /*d360*/  CALL.REL.NOINC `($__internal_5_$__cuda_sm70_shflsync_up) ;  /* 0x0000144000007944 */ /* 0x000fea0003c00000 */
[----:B0-----:R-:W-:Y:S01]  /*d370*/  HFMA2.MMA R72, -RZ, RZ, 0, 9.5367431640625e-07 ;  /* 0x00000010ff487435 */ /* 0x001fe200000001ff */
[----:B-1----:R-:W-:-:S02]  /*d380*/  MOV R69, R67 ;  /* 0x0000004300457202 */ /* 0x002fc40000000f00 */
[----:B------:R-:W-:Y:S02]  /*d390*/  MOV R67, R70 ;  /* 0x0000004600437202 */ /* 0x000fe40000000f00 */
[----:B------:R-:W-:Y:S02]  /*d3a0*/  MOV R74, RZ ;  /* 0x000000ff004a7202 */ /* 0x000fe40000000f00 */
[----:B------:R-:W-:Y:S02]  /*d3b0*/  MOV R77, 0xffffffff ;  /* 0xffffffff004d7802 */ /* 0x000fe40000000f00 */
[----:B------:R-:W-:Y:S02]  /*d3c0*/  MOV R64, 0xd3e0 ;  /* 0x0000d3e000407802 */ /* 0x000fe40000000f00 */
[----:B------:R-:W-:Y:S05]  /*d3d0*/  CALL.REL.NOINC `($__internal_5_$__cuda_sm70_shflsync_up) ;  /* 0x000013d000007944 */ /* 0x000fea0003c00000 */
[----:B0-----:R-:W-:Y:S01]  /*d3e0*/  HFMA2.MMA R72, -RZ, RZ, 0, 9.5367431640625e-07 ;  /* 0x00000010ff487435 */ /* 0x001fe200000001ff */
[----:B-1----:R-:W-:Y:S02]  /*d3f0*/  MOV R71, R67 ;  /* 0x0000004300477202 */ /* 0x002fe40000000f00 */
[----:B------:R-:W-:Y:S02]  /*d400*/  MOV R67, R78 ;  /* 0x0000004e00437202 */ /* 0x000fe40000000f00 */
[----:B------:R-:W-:-:S02]  /*d410*/  MOV R74, RZ ;  /* 0x000000ff004a7202 */ /* 0x000fc40000000f00 */
[----:B------:R-:W-:Y:S02]  /*d420*/  MOV R77, 0xffffffff ;  /* 0xffffffff004d7802 */ /* 0x000fe40000000f00 */
[----:B------:R-:W-:Y:S02]  /*d430*/  MOV R64, 0xd450 ;  /* 0x0000d45000407802 */ /* 0x000fe40000000f00 */
[----:B------:R-:W-:Y:S05]  /*d440*/  CALL.REL.NOINC `($__internal_5_$__cuda_sm70_shflsync_up) ;  /* 0x0000136000007944 */ /* 0x000fea0003c00000 */
[----:B0-----:R-:W-:Y:S01]  /*d450*/  HFMA2.MMA R72, -RZ, RZ, 0, 9.5367431640625e-07 ;  /* 0x00000010ff487435 */ /* 0x001fe200000001ff */
[----:B-1----:R-:W-:Y:S02]  /*d460*/  MOV R73, R67 ;  /* 0x0000004300497202 */ /* 0x002fe40000000f00 */
[----:B------:R-:W-:Y:S02]  /*d470*/  MOV R67, R79 ;  /* 0x0000004f00437202 */ /* 0x000fe40000000f00 */
[----:B------:R-:W-:Y:S02]  /*d480*/  MOV R74, RZ ;  /* 0x000000ff004a7202 */ /* 0x000fe40000000f00 */
[----:B------:R-:W-:Y:S02]  /*d490*/  MOV R77, 0xffffffff ;  /* 0xffffffff004d7802 */ /* 0x000fe40000000f00 */
[----:B------:R-:W-:-:S02]  /*d4a0*/  MOV R64, 0xd4c0 ;  /* 0x0000d4c000407802 */ /* 0x000fc40000000f00 */
[----:B------:R-:W-:Y:S05]  /*d4b0*/  CALL.REL.NOINC `($__internal_5_$__cuda_sm70_shflsync_up) ;  /* 0x000012f000007944 */ /* 0x000fea0003c00000 */
[----:B01----:R-:W-:Y:S05]  /*d4c0*/  BRA `(.L_x_121) ;  /* 0xffff925000007947 */ /* 0x003fea000383ffff */
.L_x_81:
[----:B------:R-:W-:Y:S01]  /*d4d0*/  HFMA2.MMA R72, -RZ, RZ, 0, 5.9604644775390625e-08 ;  /* 0x00000001ff487435 */ /* 0x000fe200000001ff */
[----:B------:R-:W-:-:S02]  /*d4e0*/  MOV R67, R76 ;  /* 0x0000004c00437202 */ /* 0x000fc40000000f00 */
[----:B------:R-:W-:Y:S02]  /*d4f0*/  MOV R74, RZ ;  /* 0x000000ff004a7202 */ /* 0x000fe40000000f00 */
[----:B------:R-:W-:Y:S02]  /*d500*/  MOV R77, 0xffffffff ;  /* 0xffffffff004d7802 */ /* 0x000fe40000000f00 */
[----:B------:R-:W-:Y:S02]  /*d510*/  MOV R64, 0xd530 ;  /* 0x0000d53000407802 */ /* 0x000fe40000000f00 */
[----:B-1----:R-:W-:Y:S05]  /*d520*/  CALL.REL.NOINC `($__internal_5_$__cuda_sm70_shflsync_up) ;  /* 0x0000128000007944 */ /* 0x002fea0003c00000 */
[----:B0-----:R-:W-:Y:S01]  /*d530*/  HFMA2.MMA R72, -RZ, RZ, 0, 5.9604644775390625e-08 ;  /* 0x00000001ff487435 */ /* 0x001fe200000001ff */
[----:B-1----:R-:W-:Y:S02]  /*d540*/  MOV R66, R67 ;  /* 0x0000004300427202 */ /* 0x002fe40000000f00 */
[----:B------:R-:W-:Y:S02]  /*d550*/  MOV R67, R83 ;  /* 0x0000005300437202 */ /* 0x000fe40000000f00 */
[----:B------:R-:W-:Y:S02]  /*d560*/  MOV R74, RZ ;  /* 0x000000ff004a7202 */ /* 0x000fe40000000f00 */
[----:B------:R-:W-:-:S02]  /*d570*/  MOV R77, 0xffffffff ;  /* 0xffffffff004d7802 */ /* 0x000fc40000000f00 */
[----:B------:R-:W-:Y:S02]  /*d580*/  MOV R64, 0xd5a0 ;  /* 0x0000d5a000407802 */ /* 0x000fe40000000f00 */
[----:B------:R-:W-:Y:S05]  /*d590*/  CALL.REL.NOINC `($__internal_5_$__cuda_sm70_shflsync_up) ;  /* 0x0000121000007944 */ /* 0x000fea0003c00000 */
[----:B0-----:R-:W-:Y:S01]  /*d5a0*/  HFMA2.MMA R72, -RZ, RZ, 0, 5.9604644775390625e-08 ;  /* 0x00000001ff487435 */ /* 0x001fe200000001ff */
[----:B-1----:R-:W-:Y:S02]  /*d5b0*/  MOV R68, R67 ;  /* 0x0000004300447202 */ /* 0x002fe40000000f00 */
[----:B------:R-:W-:Y:S02]  /*d5c0*/  MOV R67, R75 ;  /* 0x0000004b00437202 */ /* 0x000fe40000000f00 */
[----:B------:R-:W-:Y:S02]  /*d5d0*/  MOV R74, RZ ;  /* 0x000000ff004a7202 */ /* 0x000fe40000000f00 */
[----:B------:R-:W-:Y:S02]  /*d5e0*/  MOV R77, 0xffffffff ;  /* 0xffffffff004d7802 */ /* 0x000fe40000000f00 */
[----:B------:R-:W-:Y:S02]  /*d5f0*/  MOV R64, 0xd610 ;  /* 0x0000d61000407802 */ /* 0x000fe40000000f00 */
[----:B------:R-:W-:Y:S05]  /*d600*/  CALL.REL.NOINC `($__internal_5_$__cuda_sm70_shflsync_up) ;  /* 0x000011a000007944 */ /* 0x000fea0003c00000 */
[----:B0-----:R-:W-:Y:S01]  /*d610*/  HFMA2.MMA R72, -RZ, RZ, 0, 5.9604644775390625e-08 ;  /* 0x00000001ff487435 */ /* 0x001fe200000001ff */
[----:B-1----:R-:W-:-:S02]  /*d620*/  MOV R69, R67 ;  /* 0x0000004300457202 */ /* 0x002fc40000000f00 */
[----:B------:R-:W-:Y:S02]  /*d630*/  MOV R67, R73 ;  /* 0x0000004900437202 */ /* 0x000fe40000000f00 */
[----:B------:R-:W-:Y:S02]  /*d640*/  MOV R74, RZ ;  /* 0x000000ff004a7202 */ /* 0x000fe40000000f00 */
[----:B------:R-:W-:Y:S02]  /*d650*/  MOV R77, 0xffffffff ;  /* 0xffffffff004d7802 */ /* 0x000fe40000000f00 */
[----:B------:R-:W-:Y:S02]  /*d660*/  MOV R64, 0xd680 ;  /* 0x0000d68000407802 */ /* 0x000fe40000000f00 */
[----:B------:R-:W-:Y:S05]  /*d670*/  CALL.REL.NOINC `($__internal_5_$__cuda_sm70_shflsync_up) ;  /* 0x0000113000007944 */ /* 0x000fea0003c00000 */
[----:B------:R-:W-:Y:S01]  /*d680*/  MOV R76, R66 ;  /* 0x00000042004c7202 */ /* 0x000fe20000000f00 */
[----:B------:R-:W-:Y:S01]  /*d690*/  HFMA2.MMA R66, -RZ, RZ, 0, 0 ;  /* 0x00000000ff427435 */ /* 0x000fe200000001ff */
[----:B0-----:R-:W-:Y:S02]  /*d6a0*/  MOV R77, R68 ;  /* 0x00000044004d7202 */ /* 0x001fe40000000f00 */
[----:B-1----:R-:W-:-:S02]  /*d6b0*/  MOV R68, R67 ;  /* 0x0000004300447202 */ /* 0x002fc40000000f00 */
[----:B------:R-:W-:Y:S02]  /*d6c0*/  MOV R64, R60 ;  /* 0x0000003c00407202 */ /* 0x000fe40000000f00 */
[----:B------:R-:W-:Y:S02]  /*d6d0*/  MOV R71, 0x1f ;  /* 0x0000001f00477802 */ /* 0x000fe40000000f00 */
[----:B------:R-:W-:Y:S02]  /*d6e0*/  MOV R67, 0xffffffff ;  /* 0xffffffff00437802 */ /* 0x000fe40000000f00 */
[----:B------:R-:W-:Y:S02]  /*d6f0*/  MOV R65, 0xd710 ;  /* 0x0000d71000417802 */ /* 0x000fe40000000f00 */
[----:B------:R-:W-:Y:S05]  /*d700*/  CALL.REL.NOINC `($__internal_4_$__cuda_sm70_shflsync_idx_p) ;  /* 0x0000105000007944 */ /* 0x000fea0003c00000 */
[----:B-1----:R-:W-:Y:S01]  /*d710*/  MOV R78, R66 ;  /* 0x00000042004e7202 */ /* 0x002fe20000000f00 */
[----:B------:R-:W-:Y:S01]  /*d720*/  HFMA2.MMA R66, -RZ, RZ, 0, 0 ;  /* 0x00000000ff427435 */ /* 0x000fe200000001ff */
[----:B------:R-:W-:Y:S02]  /*d730*/  MOV R64, R61 ;  /* 0x0000003d00407202 */ /* 0x000fe40000000f00 */
[----:B------:R-:W-:-:S02]  /*d740*/  MOV R71, 0x1f ;  /* 0x0000001f00477802 */ /* 0x000fc40000000f00 */
[----:B------:R-:W-:Y:S02]  /*d750*/  MOV R67, 0xffffffff ;  /* 0xffffffff00437802 */ /* 0x000fe40000000f00 */
[----:B------:R-:W-:Y:S02]  /*d760*/  MOV R65, 0xd780 ;  /* 0x0000d78000417802 */ /* 0x000fe40000000f00 */
[----:B------:R-:W-:Y:S05]  /*d770*/  CALL.REL.NOINC `($__internal_4_$__cuda_sm70_shflsync_idx_p) ;  /* 0x00000fe000007944 */ /* 0x000fea0003c00000 */
[----:B-1----:R-:W-:Y:S01]  /*d780*/  MOV R79, R66 ;  /* 0x00000042004f7202 */ /* 0x002fe20000000f00 */
[----:B------:R-:W-:Y:S01]  /*d790*/  HFMA2.MMA R66, -RZ, RZ, 0, 0 ;  /* 0x00000000ff427435 */ /* 0x000fe200000001ff */
[----:B------:R-:W-:Y:S02]  /*d7a0*/  MOV R64, R62 ;  /* 0x0000003e00407202 */ /* 0x000fe40000000f00 */
[----:B------:R-:W-:Y:S02]  /*d7b0*/  MOV R71, 0x1f ;  /* 0x0000001f00477802 */ /* 0x000fe40000000f00 */
[----:B------:R-:W-:Y:S02]  /*d7c0*/  MOV R67, 0xffffffff ;  /* 0xffffffff00437802 */ /* 0x000fe40000000f00 */
[----:B------:R-:W-:-:S02]  /*d7d0*/  MOV R65, 0xd7f0 ;  /* 0x0000d7f000417802 */ /* 0x000fc40000000f00 */
[----:B------:R-:W-:Y:S05]  /*d7e0*/  CALL.REL.NOINC `($__internal_4_$__cuda_sm70_shflsync_idx_p) ;  /* 0x00000f7000007944 */ /* 0x000fea0003c00000 */
[----:B-1----:R-:W-:Y:S01]  /*d7f0*/  MOV R70, R66 ;  /* 0x0000004200467202 */ /* 0x002fe20000000f00 */
[----:B------:R-:W-:Y:S01]  /*d800*/  HFMA2.MMA R66, -RZ, RZ, 0, 0 ;  /* 0x00000000ff427435 */ /* 0x000fe200000001ff */
[----:B------:R-:W-:-:S02]  /*d810*/  MOV R64, R63 ;  /* 0x0000003f00407202 */ /* 0x000fc40000000f00 */
[----:B------:R-:W-:Y:S02]  /*d820*/  MOV R71, 0x1f ;  /* 0x0000001f00477802 */ /* 0x000fe40000000f00 */
[----:B------:R-:W-:Y:S02]  /*d830*/  MOV R67, 0xffffffff ;  /* 0xffffffff00437802 */ /* 0x000fe40000000f00 */
[----:B------:R-:W-:Y:S02]  /*d840*/  MOV R65, 0xd860 ;  /* 0x0000d86000417802 */ /* 0x000fe40000000f00 */
[----:B------:R-:W-:Y:S05]  /*d850*/  CALL.REL.NOINC `($__internal_4_$__cuda_sm70_shflsync_idx_p) ;  /* 0x00000f0000007944 */ /* 0x000fea0003c00000 */
[----:B-1----:R-:W-:Y:S01]  /*d860*/  MOV R71, R66 ;  /* 0x0000004200477202 */ /* 0x002fe20000000f00 */
[----:B------:R-:W-:Y:S05]  /*d870*/  BRA `(.L_x_122) ;  /* 0xffff91e000007947 */ /* 0x000fea000383ffff */
.L_x_84:
[----:B------:R-:W-:Y:S01]  /*d880*/  HFMA2.MMA R69, -RZ, RZ, 0, 5.9604644775390625e-08 ;  /* 0x00000001ff457435 */ /* 0x000fe200000001ff */
[----:B------:R-:W-:Y:S02]  /*d890*/  MOV R70, 0x1f ;  /* 0x0000001f00467802 */ /* 0x000fe40000000f00 */
[----:B------:R-:W-:Y:S02]  /*d8a0*/  MOV R75, 0xffffffff ;  /* 0xffffffff004b7802 */ /* 0x000fe40000000f00 */
[----:B------:R-:W-:-:S02]  /*d8b0*/  MOV R64, 0xd8d0 ;  /* 0x0000d8d000407802 */ /* 0x000fc40000000f00 */
[----:B------:R-:W-:Y:S05]  /*d8c0*/  CALL.REL.NOINC `($__internal_3_$__cuda_sm70_shflsync_down) ;  /* 0x00000e5000007944 */ /* 0x000fea0003c00000 */
[----:B-1----:R-:W-:Y:S01]  /*d8d0*/  MOV R66, R75 ;  /* 0x0000004b00427202 */ /* 0x002fe20000000f00 */
[----:B0-----:R-:W-:Y:S05]  /*d8e0*/  BRA `(.L_x_123) ;  /* 0xffffa77000007947 */ /* 0x001fea000383ffff */
.L_x_85:
[----:B------:R-:W-:Y:S01]  /*d8f0*/  HFMA2.MMA R69, -RZ, RZ, 0, 5.9604644775390625e-08 ;  /* 0x00000001ff457435 */ /* 0x000fe200000001ff */
[----:B0-----:R-:W-:-:S02]  /*d900*/  MOV R74, R73 ;  /* 0x00000049004a7202 */ /* 0x001fc40000000f00 */
[----:B------:R-:W-:Y:S02]  /*d910*/  MOV R70, 0x1f ;  /* 0x0000001f00467802 */ /* 0x000fe40000000f00 */
[----:B------:R-:W-:Y:S02]  /*d920*/  MOV R75, 0xffffffff ;  /* 0xffffffff004b7802 */ /* 0x000fe40000000f00 */
[----:B------:R-:W-:Y:S02]  /*d930*/  MOV R64, 0xd950 ;  /* 0x0000d95000407802 */ /* 0x000fe40000000f00 */
[----:B-1----:R-:W-:Y:S05]  /*d940*/  CALL.REL.NOINC `($__internal_3_$__cuda_sm70_shflsync_down) ;  /* 0x00000dd000007944 */ /* 0x002fea0003c00000 */
[----:B0-----:R-:W-:Y:S01]  /*d950*/  HFMA2.MMA R69, -RZ, RZ, 0, 5.9604644775390625e-08 ;  /* 0x00000001ff457435 */ /* 0x001fe200000001ff */
[----:B-1----:R-:W-:Y:S02]  /*d960*/  MOV R67, R75 ;  /* 0x0000004b00437202 */ /* 0x002fe40000000f00 */
[----:B------:R-:W-:Y:S02]  /*d970*/  MOV R74, R77 ;  /* 0x0000004d004a7202 */ /* 0x000fe40000000f00 */
[----:B------:R-:W-:Y:S02]  /*d980*/  MOV R70, 0x1f ;  /* 0x0000001f00467802 */ /* 0x000fe40000000f00 */
[----:B------:R-:W-:-:S02]  /*d990*/  MOV R75, 0xffffffff ;  /* 0xffffffff004b7802 */ /* 0x000fc40000000f00 */
[----:B------:R-:W-:Y:S02]  /*d9a0*/  MOV R64, 0xd9c0 ;  /* 0x0000d9c000407802 */ /* 0x000fe40000000f00 */
[----:B------:R-:W-:Y:S05]  /*d9b0*/  CALL.REL.NOINC `($__internal_3_$__cuda_sm70_shflsync_down) ;  /* 0x00000d6000007944 */ /* 0x000fea0003c00000 */
[----:B0-----:R-:W-:Y:S01]  /*d9c0*/  HFMA2.MMA R69, -RZ, RZ, 0, 5.9604644775390625e-08 ;  /* 0x00000001ff457435 */ /* 0x001fe200000001ff */
[----:B-1----:R-:W-:Y:S02]  /*d9d0*/  MOV R68, R75 ;  /* 0x0000004b00447202 */ /* 0x002fe40000000f00 */
[----:B------:R-:W-:Y:S02]  /*d9e0*/  MOV R74, R76 ;  /* 0x0000004c004a7202 */ /* 0x000fe40000000f00 */
[----:B------:R-:W-:Y:S02]  /*d9f0*/  MOV R70, 0x1f ;  /* 0x0000001f00467802 */ /* 0x000fe40000000f00 */
[----:B------:R-:W-:Y:S02]  /*da00*/  MOV R75, 0xffffffff ;  /* 0xffffffff004b7802 */ /* 0x000fe40000000f00 */
[----:B------:R-:W-:Y:S02]  /*da10*/  MOV R64, 0xda30 ;  /* 0x0000da3000407802 */ /* 0x000fe40000000f00 */
[----:B------:R-:W-:Y:S05]  /*da20*/  CALL.REL.NOINC `($__internal_3_$__cuda_sm70_shflsync_down) ;  /* 0x00000cf000007944 */ /* 0x000fea0003c00000 */
[----:B01----:R-:W-:Y:S05]  /*da30*/  BRA `(.L_x_124) ;  /* 0xffffa66000007947 */ /* 0x003fea000383ffff */
.L_x_88:
[----:B------:R-:W-:Y:S01]  /*da40*/  HFMA2.MMA R69, -RZ, RZ, 0, 1.1920928955078125e-07 ;  /* 0x00000002ff457435 */ /* 0x000fe200000001ff */
[----:B0-----:R-:W-:-:S02]  /*da50*/  MOV R74, R79 ;  /* 0x0000004f004a7202 */ /* 0x001fc40000000f00 */
[----:B------:R-:W-:Y:S02]  /*da60*/  MOV R70, 0x1f ;  /* 0x0000001f00467802 */ /* 0x000fe40000000f00 */
[----:B------:R-:W-:Y:S02]  /*da70*/  MOV R75, 0xffffffff ;  /* 0xffffffff004b7802 */ /* 0x000fe40000000f00 */
[----:B------:R-:W-:Y:S02]  /*da80*/  MOV R64, 0xdaa0 ;  /* 0x0000daa000407802 */ /* 0x000fe40000000f00 */
[----:B-1234-:R-:W-:Y:S05]  /*da90*/  CALL.REL.NOINC `($__internal_3_$__cuda_sm70_shflsync_down) ;  /* 0x00000c8000007944 */ /* 0x01efea0003c00000 */
[----:B0-----:R-:W-:Y:S01]  /*daa0*/  HFMA2.MMA R69, -RZ, RZ, 0, 1.1920928955078125e-07 ;  /* 0x00000002ff457435 */ /* 0x001fe200000001ff */
[----:B-1----:R-:W-:Y:S02]  /*dab0*/  MOV R66, R75 ;  /* 0x0000004b00427202 */ /* 0x002fe40000000f00 */
[----:B------:R-:W-:Y:S02]  /*dac0*/  MOV R74, R78 ;  /* 0x0000004e004a7202 */ /* 0x000fe40000000f00 */
[----:B------:R-:W-:Y:S02]  /*dad0*/  MOV R70, 0x1f ;  /* 0x0000001f00467802 */ /* 0x000fe40000000f00 */
[----:B------:R-:W-:-:S02]  /*dae0*/  MOV R75, 0xffffffff ;  /* 0xffffffff004b7802 */ /* 0x000fc40000000f00 */
[----:B------:R-:W-:Y:S02]  /*daf0*/  MOV R64, 0xdb10 ;  /* 0x0000db1000407802 */ /* 0x000fe40000000f00 */
[----:B------:R-:W-:Y:S05]  /*db00*/  CALL.REL.NOINC `($__internal_3_$__cuda_sm70_shflsync_down) ;  /* 0x00000c1000007944 */ /* 0x000fea0003c00000 */
[----:B0-----:R-:W-:Y:S01]  /*db10*/  HFMA2.MMA R69, -RZ, RZ, 0, 1.1920928955078125e-07 ;  /* 0x00000002ff457435 */ /* 0x001fe200000001ff */
[----:B-1----:R-:W-:Y:S02]  /*db20*/  MOV R67, R75 ;  /* 0x0000004b00437202 */ /* 0x002fe40000000f00 */
[----:B------:R-:W-:Y:S02]  /*db30*/  MOV R74, R77 ;  /* 0x0000004d004a7202 */ /* 0x000fe40000000f00 */
[----:B------:R-:W-:Y:S02]  /*db40*/  MOV R70, 0x1f ;  /* 0x0000001f00467802 */ /* 0x000fe40000000f00 */
[----:B------:R-:W-:Y:S02]  /*db50*/  MOV R75, 0xffffffff ;  /* 0xffffffff004b7802 */ /* 0x000fe40000000f00 */
[----:B------:R-:W-:Y:S02]  /*db60*/  MOV R64, 0xdb80 ;  /* 0x0000db8000407802 */ /* 0x000fe40000000f00 */
[----:B------:R-:W-:Y:S05]  /*db70*/  CALL.REL.NOINC `($__internal_3_$__cuda_sm70_shflsync_down) ;  /* 0x00000ba000007944 */ /* 0x000fea0003c00000 */
[----:B0-----:R-:W-:Y:S01]  /*db80*/  HFMA2.MMA R69, -RZ, RZ, 0, 1.1920928955078125e-07 ;  /* 0x00000002ff457435 */ /* 0x001fe200000001ff */
[----:B-1----:R-:W-:-:S02]  /*db90*/  MOV R68, R75 ;  /* 0x0000004b00447202 */ /* 0x002fc40000000f00 */
[----:B------:R-:W-:Y:S02]  /*dba0*/  MOV R74, R76 ;  /* 0x0000004c004a7202 */ /* 0x000fe40000000f00 */
[----:B------:R-:W-:Y:S02]  /*dbb0*/  MOV R70, 0x1f ;  /* 0x0000001f00467802 */ /* 0x000fe40000000f00 */
[----:B------:R-:W-:Y:S02]  /*dbc0*/  MOV R75, 0xffffffff ;  /* 0xffffffff004b7802 */ /* 0x000fe40000000f00 */
[----:B------:R-:W-:Y:S02]  /*dbd0*/  MOV R64, 0xdbf0 ;  /* 0x0000dbf000407802 */ /* 0x000fe40000000f00 */
[----:B------:R-:W-:Y:S05]  /*dbe0*/  CALL.REL.NOINC `($__internal_3_$__cuda_sm70_shflsync_down) ;  /* 0x00000b3000007944 */ /* 0x000fea0003c00000 */
[----:B01----:R-:W-:Y:S05]  /*dbf0*/  BRA `(.L_x_125) ;  /* 0xffffa5e000007947 */ /* 0x003fea000383ffff */
.L_x_91:
[----:B------:R-:W-:Y:S01]  /*dc00*/  HFMA2.MMA R69, -RZ, RZ, 0, 2.384185791015625e-07 ;  /* 0x00000004ff457435 */ /* 0x000fe200000001ff */
[----:B------:R-:W-:Y:S02]  /*dc10*/  MOV R74, R79 ;  /* 0x0000004f004a7202 */ /* 0x000fe40000000f00 */
[----:B------:R-:W-:Y:S02]  /*dc20*/  MOV R70, 0x1f ;  /* 0x0000001f00467802 */ /* 0x000fe40000000f00 */
[----:B0-----:R-:W-:-:S02]  /*dc30*/  MOV R75, 0xffffffff ;  /* 0xffffffff004b7802 */ /* 0x001fc40000000f00 */
[----:B------:R-:W-:Y:S02]  /*dc40*/  MOV R64, 0xdc60 ;  /* 0x0000dc6000407802 */ /* 0x000fe40000000f00 */
[----:B-1234-:R-:W-:Y:S05]  /*dc50*/  CALL.REL.NOINC `($__internal_3_$__cuda_sm70_shflsync_down) ;  /* 0x00000ac000007944 */ /* 0x01efea0003c00000 */
[----:B-1----:R-:W-:Y:S01]  /*dc60*/  MOV R66, R75 ;  /* 0x0000004b00427202 */ /* 0x002fe20000000f00 */
[----:B0-----:R-:W-:Y:S05]  /*dc70*/  BRA `(.L_x_126) ;  /* 0xffffa67000007947 */ /* 0x001fea000383ffff */
.L_x_92:
[----:B------:R-:W-:Y:S01]  /*dc80*/  HFMA2.MMA R69, -RZ, RZ, 0, 2.384185791015625e-07 ;  /* 0x00000004ff457435 */ /* 0x000fe200000001ff */
[----:B------:R-:W-:Y:S02]  /*dc90*/  MOV R74, R78 ;  /* 0x0000004e004a7202 */ /* 0x000fe40000000f00 */
[----:B------:R-:W-:Y:S02]  /*dca0*/  MOV R70, 0x1f ;  /* 0x0000001f00467802 */ /* 0x000fe40000000f00 */
[----:B0-----:R-:W-:Y:S02]  /*dcb0*/  MOV R75, 0xffffffff ;  /* 0xffffffff004b7802 */ /* 0x001fe40000000f00 */
[----:B------:R-:W-:Y:S02]  /*dcc0*/  MOV R64, 0xdce0 ;  /* 0x0000dce000407802 */ /* 0x000fe40000000f00 */
[----:B-1234-:R-:W-:Y:S05]  /*dcd0*/  CALL.REL.NOINC `($__internal_3_$__cuda_sm70_shflsync_down) ;  /* 0x00000a4000007944 */ /* 0x01efea0003c00000 */
[----:B0-----:R-:W-:Y:S01]  /*dce0*/  HFMA2.MMA R69, -RZ, RZ, 0, 2.384185791015625e-07 ;  /* 0x00000004ff457435 */ /* 0x001fe200000001ff */
[----:B-1----:R-:W-:Y:S02]  /*dcf0*/  MOV R67, R75 ;  /* 0x0000004b00437202 */ /* 0x002fe40000000f00 */
[----:B------:R-:W-:-:S02]  /*dd00*/  MOV R74, R77 ;  /* 0x0000004d004a7202 */ /* 0x000fc40000000f00 */
[----:B------:R-:W-:Y:S02]  /*dd10*/  MOV R70, 0x1f ;  /* 0x0000001f00467802 */ /* 0x000fe40000000f00 */
[----:B------:R-:W-:Y:S02]  /*dd20*/  MOV R75, 0xffffffff ;  /* 0xffffffff004b7802 */ /* 0x000fe40000000f00 */
[----:B------:R-:W-:Y:S02]  /*dd30*/  MOV R64, 0xdd50 ;  /* 0x0000dd5000407802 */ /* 0x000fe40000000f00 */
[----:B------:R-:W-:Y:S05]  /*dd40*/  CALL.REL.NOINC `($__internal_3_$__cuda_sm70_shflsync_down) ;  /* 0x000009d000007944 */ /* 0x000fea0003c00000 */
[----:B0-----:R-:W-:Y:S01]  /*dd50*/  HFMA2.MMA R69, -RZ, RZ, 0, 2.384185791015625e-07 ;  /* 0x00000004ff457435 */ /* 0x001fe200000001ff */
[----:B-1----:R-:W-:Y:S02]  /*dd60*/  MOV R68, R75 ;  /* 0x0000004b00447202 */ /* 0x002fe40000000f00 */
[----:B------:R-:W-:Y:S02]  /*dd70*/  MOV R74, R76 ;  /* 0x0000004c004a7202 */ /* 0x000fe40000000f00 */
[----:B------:R-:W-:Y:S02]  /*dd80*/  MOV R70, 0x1f ;  /* 0x0000001f00467802 */ /* 0x000fe40000000f00 */
[----:B------:R-:W-:-:S02]  /*dd90*/  MOV R75, 0xffffffff ;  /* 0xffffffff004b7802 */ /* 0x000fc40000000f00 */
[----:B------:R-:W-:Y:S02]  /*dda0*/  MOV R64, 0xddc0 ;  /* 0x0000ddc000407802 */ /* 0x000fe40000000f00 */
[----:B------:R-:W-:Y:S05]  /*ddb0*/  CALL.REL.NOINC `($__internal_3_$__cuda_sm70_shflsync_down) ;  /* 0x0000096000007944 */ /* 0x000fea0003c00000 */
[----:B01----:R-:W-:Y:S05]  /*ddc0*/  BRA `(.L_x_127) ;  /* 0xffffa56000007947 */ /* 0x003fea000383ffff */
.L_x_95:
[----:B------:R-:W-:Y:S01]  /*ddd0*/  HFMA2.MMA R69, -RZ, RZ, 0, 4.76837158203125e-07 ;  /* 0x00000008ff457435 */ /* 0x000fe200000001ff */
[----:B------:R-:W-:Y:S02]  /*dde0*/  MOV R74, R79 ;  /* 0x0000004f004a7202 */ /* 0x000fe40000000f00 */
[----:B------:R-:W-:Y:S02]  /*ddf0*/  MOV R70, 0x1f ;  /* 0x0000001f00467802 */ /* 0x000fe40000000f00 */
[----:B0-----:R-:W-:Y:S02]  /*de00*/  MOV R75, 0xffffffff ;  /* 0xffffffff004b7802 */ /* 0x001fe40000000f00 */
[----:B------:R-:W-:Y:S02]  /*de10*/  MOV R64, 0xde30 ;  /* 0x0000de3000407802 */ /* 0x000fe40000000f00 */
[----:B-1234-:R-:W-:Y:S05]  /*de20*/  CALL.REL.NOINC `($__internal_3_$__cuda_sm70_shflsync_down) ;  /* 0x000008f000007944 */ /* 0x01efea0003c00000 */
[----:B0-----:R-:W-:Y:S01]  /*de30*/  HFMA2.MMA R69, -RZ, RZ, 0, 4.76837158203125e-07 ;  /* 0x00000008ff457435 */ /* 0x001fe200000001ff */
[----:B-1----:R-:W-:Y:S02]  /*de40*/  MOV R66, R75 ;  /* 0x0000004b00427202 */ /* 0x002fe40000000f00 */
[----:B------:R-:W-:-:S02]  /*de50*/  MOV R74, R78 ;  /* 0x0000004e004a7202 */ /* 0x000fc40000000f00 */
[----:B------:R-:W-:Y:S02]  /*de60*/  MOV R70, 0x1f ;  /* 0x0000001f00467802 */ /* 0x000fe40000000f00 */
[----:B------:R-:W-:Y:S02]  /*de70*/  MOV R75, 0xffffffff ;  /* 0xffffffff004b7802 */ /* 0x000fe40000000f00 */
[----:B------:R-:W-:Y:S02]  /*de80*/  MOV R64, 0xdea0 ;  /* 0x0000dea000407802 */ /* 0x000fe40000000f00 */
[----:B------:R-:W-:Y:S05]  /*de90*/  CALL.REL.NOINC `($__internal_3_$__cuda_sm70_shflsync_down) ;  /* 0x0000088000007944 */ /* 0x000fea0003c00000 */
[----:B0-----:R-:W-:Y:S01]  /*dea0*/  HFMA2.MMA R69, -RZ, RZ, 0, 4.76837158203125e-07 ;  /* 0x00000008ff457435 */ /* 0x001fe200000001ff */
[----:B-1----:R-:W-:Y:S02]  /*deb0*/  MOV R67, R75 ;  /* 0x0000004b00437202 */ /* 0x002fe40000000f00 */
[----:B------:R-:W-:Y:S02]  /*dec0*/  MOV R74, R77 ;  /* 0x0000004d004a7202 */ /* 0x000fe40000000f00 */
[----:B------:R-:W-:Y:S02]  /*ded0*/  MOV R70, 0x1f ;  /* 0x0000001f00467802 */ /* 0x000fe40000000f00 */
[----:B------:R-:W-:-:S02]  /*dee0*/  MOV R75, 0xffffffff ;  /* 0xffffffff004b7802 */ /* 0x000fc40000000f00 */
[----:B------:R-:W-:Y:S02]  /*def0*/  MOV R64, 0xdf10 ;  /* 0x0000df1000407802 */ /* 0x000fe40000000f00 */
[----:B------:R-:W-:Y:S05]  /*df00*/  CALL.REL.NOINC `($__internal_3_$__cuda_sm70_shflsync_down) ;  /* 0x0000081000007944 */ /* 0x000fea0003c00000 */
[----:B0-----:R-:W-:Y:S01]  /*df10*/  HFMA2.MMA R69, -RZ, RZ, 0, 4.76837158203125e-07 ;  /* 0x00000008ff457435 */ /* 0x001fe200000001ff */
[----:B-1----:R-:W-:Y:S02]  /*df20*/  MOV R68, R75 ;  /* 0x0000004b00447202 */ /* 0x002fe40000000f00 */
[----:B------:R-:W-:Y:S02]  /*df30*/  MOV R74, R76 ;  /* 0x0000004c004a7202 */ /* 0x000fe40000000f00 */
[----:B------:R-:W-:Y:S02]  /*df40*/  MOV R70, 0x1f ;  /* 0x0000001f00467802 */ /* 0x000fe40000000f00 */
[----:B------:R-:W-:Y:S02]  /*df50*/  MOV R75, 0xffffffff ;  /* 0xffffffff004b7802 */ /* 0x000fe40000000f00 */
[----:B------:R-:W-:Y:S02]  /*df60*/  MOV R64, 0xdf80 ;  /* 0x0000df8000407802 */ /* 0x000fe40000000f00 */
[----:B------:R-:W-:Y:S05]  /*df70*/  CALL.REL.NOINC `($__internal_3_$__cuda_sm70_shflsync_down) ;  /* 0x000007a000007944 */ /* 0x000fea0003c00000 */
[----:B01----:R-:W-:Y:S05]  /*df80*/  BRA `(.L_x_128) ;  /* 0xffffa4e000007947 */ /* 0x003fea000383ffff */
.L_x_98:
[----:B------:R-:W-:Y:S01]  /*df90*/  HFMA2.MMA R69, -RZ, RZ, 0, 9.5367431640625e-07 ;  /* 0x00000010ff457435 */ /* 0x000fe200000001ff */
[----:B------:R-:W-:-:S02]  /*dfa0*/  MOV R74, R79 ;  /* 0x0000004f004a7202 */ /* 0x000fc40000000f00 */
[----:B------:R-:W-:Y:S02]  /*dfb0*/  MOV R70, 0x1f ;  /* 0x0000001f00467802 */ /* 0x000fe40000000f00 */
[----:B0-----:R-:W-:Y:S02]  /*dfc0*/  MOV R75, 0xffffffff ;  /* 0xffffffff004b7802 */ /* 0x001fe40000000f00 */
[----:B------:R-:W-:Y:S02]  /*dfd0*/  MOV R64, 0xdff0 ;  /* 0x0000dff000407802 */ /* 0x000fe40000000f00 */
[----:B-1234-:R-:W-:Y:S05]  /*dfe0*/  CALL.REL.NOINC `($__internal_3_$__cuda_sm70_shflsync_down) ;  /* 0x0000073000007944 */ /* 0x01efea0003c00000 */
[----:B-1----:R-:W-:Y:S01]  /*dff0*/  MOV R66, R75 ;  /* 0x0000004b00427202 */ /* 0x002fe20000000f00 */
[----:B0-----:R-:W-:Y:S05]  /*e000*/  BRA `(.L_x_129) ;  /* 0xffffa57000007947 */ /* 0x001fea000383ffff */
.L_x_99:
[----:B------:R-:W-:Y:S01]  /*e010*/  HFMA2.MMA R69, -RZ, RZ, 0, 9.5367431640625e-07 ;  /* 0x00000010ff457435 */ /* 0x000fe200000001ff */
[----:B------:R-:W-:Y:S02]  /*e020*/  MOV R74, R78 ;  /* 0x0000004e004a7202 */ /* 0x000fe40000000f00 */
[----:B------:R-:W-:Y:S02]  /*e030*/  MOV R70, 0x1f ;  /* 0x0000001f00467802 */ /* 0x000fe40000000f00 */
[----:B0-----:R-:W-:-:S02]  /*e040*/  MOV R75, 0xffffffff ;  /* 0xffffffff004b7802 */ /* 0x001fc40000000f00 */
[----:B------:R-:W-:Y:S02]  /*e050*/  MOV R64, 0xe070 ;  /* 0x0000e07000407802 */ /* 0x000fe40000000f00 */
[----:B-1234-:R-:W-:Y:S05]  /*e060*/  CALL.REL.NOINC `($__internal_3_$__cuda_sm70_shflsync_down) ;  /* 0x000006b000007944 */ /* 0x01efea0003c00000 */
[----:B0-----:R-:W-:Y:S01]  /*e070*/  HFMA2.MMA R69, -RZ, RZ, 0, 9.5367431640625e-07 ;  /* 0x00000010ff457435 */ /* 0x001fe200000001ff */
[----:B-1----:R-:W-:Y:S02]  /*e080*/  MOV R67, R75 ;  /* 0x0000004b00437202 */ /* 0x002fe40000000f00 */
[----:B------:R-:W-:Y:S02]  /*e090*/  MOV R74, R77 ;  /* 0x0000004d004a7202 */ /* 0x000fe40000000f00 */
[----:B------:R-:W-:Y:S02]  /*e0a0*/  MOV R70, 0x1f ;  /* 0x0000001f00467802 */ /* 0x000fe40000000f00 */
[----:B------:R-:W-:Y:S02]  /*e0b0*/  MOV R75, 0xffffffff ;  /* 0xffffffff004b7802 */ /* 0x000fe40000000f00 */
[----:B------:R-:W-:Y:S02]  /*e0c0*/  MOV R64, 0xe0e0 ;  /* 0x0000e0e000407802 */ /* 0x000fe40000000f00 */
[----:B------:R-:W-:Y:S05]  /*e0d0*/  CALL.REL.NOINC `($__internal_3_$__cuda_sm70_shflsync_down) ;  /* 0x0000064000007944 */ /* 0x000fea0003c00000 */
[----:B0-----:R-:W-:Y:S01]  /*e0e0*/  HFMA2.MMA R69, -RZ, RZ, 0, 9.5367431640625e-07 ;  /* 0x00000010ff457435 */ /* 0x001fe200000001ff */
[----:B-1----:R-:W-:-:S02]  /*e0f0*/  MOV R68, R75 ;  /* 0x0000004b00447202 */ /* 0x002fc40000000f00 */
[----:B------:R-:W-:Y:S02]  /*e100*/  MOV R74, R76 ;  /* 0x0000004c004a7202 */ /* 0x000fe40000000f00 */
[----:B------:R-:W-:Y:S02]  /*e110*/  MOV R70, 0x1f ;  /* 0x0000001f00467802 */ /* 0x000fe40000000f00 */
[----:B------:R-:W-:Y:S02]  /*e120*/  MOV R75, 0xffffffff ;  /* 0xffffffff004b7802 */ /* 0x000fe40000000f00 */
[----:B------:R-:W-:Y:S02]  /*e130*/  MOV R64, 0xe150 ;  /* 0x0000e15000407802 */ /* 0x000fe40000000f00 */
[----:B------:R-:W-:Y:S05]  /*e140*/  CALL.REL.NOINC `($__internal_3_$__cuda_sm70_shflsync_down) ;  /* 0x000005d000007944 */ /* 0x000fea0003c00000 */
[----:B01----:R-:W-:Y:S05]  /*e150*/  BRA `(.L_x_130) ;  /* 0xffffa46000007947 */ /* 0x003fea000383ffff */
.L_x_102:
[----:B-1----:R-:W-:Y:S01]  /*e160*/  HFMA2.MMA R66, -RZ, RZ, 0, 0 ;  /* 0x00000000ff427435 */ /* 0x002fe200000001ff */
[----:B------:R-:W-:Y:S02]  /*e170*/  MOV R64, R79 ;  /* 0x0000004f00407202 */ /* 0x000fe40000000f00 */
[----:B------:R-:W-:Y:S02]  /*e180*/  MOV R71, 0x1f ;  /* 0x0000001f00477802 */ /* 0x000fe40000000f00 */
[----:B---3--:R-:W-:-:S02]  /*e190*/  MOV R67, 0xffffffff ;  /* 0xffffffff00437802 */ /* 0x008fc40000000f00 */
[----:B------:R-:W-:Y:S02]  /*e1a0*/  MOV R65, 0xe1c0 ;  /* 0x0000e1c000417802 */ /* 0x000fe40000000f00 */
[----:B0-2-4-:R-:W-:Y:S05]  /*e1b0*/  CALL.REL.NOINC `($__internal_4_$__cuda_sm70_shflsync_idx_p) ;  /* 0x000005a000007944 */ /* 0x015fea0003c00000 */
[----:B-1----:R-:W-:Y:S01]  /*e1c0*/  MOV R236, R66 ;  /* 0x0000004200ec7202 */ /* 0x002fe20000000f00 */
[----:B------:R-:W-:Y:S01]  /*e1d0*/  HFMA2.MMA R66, -RZ, RZ, 0, 0 ;  /* 0x00000000ff427435 */ /* 0x000fe200000001ff */
[----:B------:R-:W-:Y:S02]  /*e1e0*/  MOV R64, R78 ;  /* 0x0000004e00407202 */ /* 0x000fe40000000f00 */
[----:B------:R-:W-:Y:S02]  /*e1f0*/  MOV R71, 0x1f ;  /* 0x0000001f00477802 */ /* 0x000fe40000000f00 */
[----:B------:R-:W-:Y:S02]  /*e200*/  MOV R67, 0xffffffff ;  /* 0xffffffff00437802 */ /* 0x000fe40000000f00 */
[----:B------:R-:W-:Y:S02]  /*e210*/  MOV R65, 0xe230 ;  /* 0x0000e23000417802 */ /* 0x000fe40000000f00 */
        /* <DEDUP_REMOVED lines=9> */
[----:B------:R-:W-:Y:S01]  /*e2b0*/  HFMA2.MMA R66, -RZ, RZ, 0, 0 ;  /* 0x00000000ff427435 */ /* 0x000fe200000001ff */
[----:B------:R-:W-:Y:S02]  /*e2c0*/  MOV R64, R76 ;  /* 0x0000004c00407202 */ /* 0x000fe40000000f00 */
[----:B------:R-:W-:Y:S02]  /*e2d0*/  MOV R71, 0x1f ;  /* 0x0000001f00477802 */ /* 0x000fe40000000f00 */
[----:B------:R-:W-:-:S02]  /*e2e0*/  MOV R67, 0xffffffff ;  /* 0xffffffff00437802 */ /* 0x000fc40000000f00 */
[----:B------:R-:W-:Y:S02]  /*e2f0*/  MOV R65, 0xe310 ;  /* 0x0000e31000417802 */ /* 0x000fe40000000f00 */
[----:B------:R-:W-:Y:S05]  /*e300*/  CALL.REL.NOINC `($__internal_4_$__cuda_sm70_shflsync_idx_p) ;  /* 0x0000045000007944 */ /* 0x000fea0003c00000 */
[----:B------:R-:W-:Y:S01]  /*e310*/  HFMA2.MMA R69, -RZ, RZ, 0, 5.9604644775390625e-08 ;  /* 0x00000001ff457435 */ /* 0x000fe200000001ff */
[----:B-1----:R-:W-:Y:S02]  /*e320*/  MOV R234, R66 ;  /* 0x0000004200ea7202 */ /* 0x002fe40000000f00 */
[----:B------:R-:W-:Y:S02]  /*e330*/  MOV R74, R79 ;  /* 0x0000004f004a7202 */ /* 0x000fe40000000f00 */
[----:B------:R-:W-:Y:S02]  /*e340*/  MOV R70, 0x1f ;  /* 0x0000001f00467802 */ /* 0x000fe40000000f00 */
[----:B------:R-:W-:Y:S02]  /*e350*/  MOV R75, 0xffffffff ;  /* 0xffffffff004b7802 */ /* 0x000fe40000000f00 */
[----:B------:R-:W-:Y:S02]  /*e360*/  MOV R64, 0xe380 ;  /* 0x0000e38000407802 */ /* 0x000fe40000000f00 */
[----:B------:R-:W-:Y:S05]  /*e370*/  CALL.REL.NOINC `($__internal_3_$__cuda_sm70_shflsync_down) ;  /* 0x000003a000007944 */ /* 0x000fea0003c00000 */
[----:B0-----:R-:W-:Y:S01]  /*e380*/  HFMA2.MMA R69, -RZ, RZ, 0, 5.9604644775390625e-08 ;  /* 0x00000001ff457435 */ /* 0x001fe200000001ff */
[----:B-1----:R-:W-:-:S02]  /*e390*/  MOV R66, R75 ;  /* 0x0000004b00427202 */ /* 0x002fc40000000f00 */
[----:B------:R-:W-:Y:S02]  /*e3a0*/  MOV R74, R78 ;  /* 0x0000004e004a7202 */ /* 0x000fe40000000f00 */
[----:B------:R-:W-:Y:S02]  /*e3b0*/  MOV R70, 0x1f ;  /* 0x0000001f00467802 */ /* 0x000fe40000000f00 */
[----:B------:R-:W-:Y:S02]  /*e3c0*/  MOV R75, 0xffffffff ;  /* 0xffffffff004b7802 */ /* 0x000fe40000000f00 */
[----:B------:R-:W-:Y:S02]  /*e3d0*/  MOV R64, 0xe3f0 ;  /* 0x0000e3f000407802 */ /* 0x000fe40000000f00 */
[----:B------:R-:W-:Y:S05]  /*e3e0*/  CALL.REL.NOINC `($__internal_3_$__cuda_sm70_shflsync_down) ;  /* 0x0000033000007944 */ /* 0x000fea0003c00000 */
[----:B0-----:R-:W-:Y:S01]  /*e3f0*/  HFMA2.MMA R69, -RZ, RZ, 0, 5.9604644775390625e-08 ;  /* 0x00000001ff457435 */ /* 0x001fe200000001ff */
[----:B-1----:R-:W-:Y:S02]  /*e400*/  MOV R73, R75 ;  /* 0x0000004b00497202 */ /* 0x002fe40000000f00 */
[----:B------:R-:W-:Y:S02]  /*e410*/  MOV R74, R77 ;  /* 0x0000004d004a7202 */ /* 0x000fe40000000f00 */
[----:B------:R-:W-:-:S02]  /*e420*/  MOV R70, 0x1f ;  /* 0x0000001f00467802 */ /* 0x000fc40000000f00 */
[----:B------:R-:W-:Y:S02]  /*e430*/  MOV R75, 0xffffffff ;  /* 0xffffffff004b7802 */ /* 0x000fe40000000f00 */
[----:B------:R-:W-:Y:S02]  /*e440*/  MOV R64, 0xe460 ;  /* 0x0000e46000407802 */ /* 0x000fe40000000f00 */
[----:B------:R-:W-:Y:S05]  /*e450*/  CALL.REL.NOINC `($__internal_3_$__cuda_sm70_shflsync_down) ;  /* 0x000002c000007944 */ /* 0x000fea0003c00000 */
[----:B0-----:R-:W-:Y:S01]  /*e460*/  HFMA2.MMA R69, -RZ, RZ, 0, 5.9604644775390625e-08 ;  /* 0x00000001ff457435 */ /* 0x001fe200000001ff */
[----:B-1----:R-:W-:Y:S02]  /*e470*/  MOV R72, R75 ;  /* 0x0000004b00487202 */ /* 0x002fe40000000f00 */
[----:B------:R-:W-:Y:S02]  /*e480*/  MOV R74, R76 ;  /* 0x0000004c004a7202 */ /* 0x000fe40000000f00 */
[----:B------:R-:W-:Y:S02]  /*e490*/  MOV R70, 0x1f ;  /* 0x0000001f00467802 */ /* 0x000fe40000000f00 */
[----:B------:R-:W-:Y:S02]  /*e4a0*/  MOV R75, 0xffffffff ;  /* 0xffffffff004b7802 */ /* 0x000fe40000000f00 */
[----:B------:R-:W-:-:S02]  /*e4b0*/  MOV R64, 0xe4d0 ;  /* 0x0000e4d000407802 */ /* 0x000fc40000000f00 */
[----:B------:R-:W-:Y:S05]  /*e4c0*/  CALL.REL.NOINC `($__internal_3_$__cuda_sm70_shflsync_down) ;  /* 0x0000025000007944 */ /* 0x000fea0003c00000 */
[----:B------:R-:W-:Y:S01]  /*e4d0*/  FMUL.FTZ R239, R63, R68 ;  /* 0x000000443fef7220 */ /* 0x000fe20000410000 */
[----:B0-----:R-:W-:Y:S01]  /*e4e0*/  MOV R74, R66 ;  /* 0x00000042004a7202 */ /* 0x001fe20000000f00 */
[----:B------:R-:W-:Y:S01]  /*e4f0*/  FMUL.FTZ R240, R62, R68 ;  /* 0x000000443ef07220 */ /* 0x000fe20000410000 */
[----:B------:R-:W-:Y:S01]  /*e500*/  HFMA2.MMA R66, -RZ, RZ, 0, 0 ;  /* 0x00000000ff427435 */ /* 0x000fe200000001ff */
[C---:B------:R-:W-:Y:S01]  /*e510*/  FMUL.FTZ R238, R60.reuse, R236 ;  /* 0x000000ec3cee7220 */ /* 0x040fe20000410000 */
[----:B------:R-:W-:Y:S01]  /*e520*/  MOV R64, R60 ;  /* 0x0000003c00407202 */ /* 0x000fe20000000f00 */
[-C--:B------:R-:W-:Y:S01]  /*e530*/  FMUL.FTZ R237, R60, R68.reuse ;  /* 0x000000443ced7220 */ /* 0x080fe20000410000 */
[----:B------:R-:W-:Y:S01]  /*e540*/  MOV R71, 0x1f ;  /* 0x0000001f00477802 */ /* 0x000fe20000000f00 */
[----:B------:R-:W-:Y:S01]  /*e550*/  FMUL.FTZ R60, R61, R68 ;  /* 0x000000443d3c7220 */ /* 0x000fe20000410000 */
[----:B------:R-:W-:Y:S01]  /*e560*/  MOV R67, 0xffffffff ;  /* 0xffffffff00437802 */ /* 0x000fe20000000f00 */
[-C--:B------:R-:W-:Y:S01]  /*e570*/  FFMA.FTZ R239, R62, R236.reuse, -R239 ;  /* 0x000000ec3eef7223 */ /* 0x080fe200000108ef */
[----:B------:R-:W-:Y:S01]  /*e580*/  MOV R65, 0xe5b0 ;  /* 0x0000e5b000417802 */ /* 0x000fe20000000f00 */
[----:B------:R-:W-:-:S02]  /*e590*/  FFMA.FTZ R240, R63, R236, R240 ;  /* 0x000000ec3ff07223 */ /* 0x000fc400000100f0 */
[----:B-1----:R-:W-:Y:S05]  /*e5a0*/  CALL.REL.NOINC `($__internal_4_$__cuda_sm70_shflsync_idx_p) ;  /* 0x000001b000007944 */ /* 0x002fea0003c00000 */
        /* <DEDUP_REMOVED lines=22> */
[----:B------:R-:W-:Y:S05]  /*e710*/  BRA `(.L_x_131) ;  /* 0xffffa0c000007947 */ /* 0x000fea000383ffff */
        .weak           $__internal_3_$__cuda_sm70_shflsync_down
        .type           $__internal_3_$__cuda_sm70_shflsync_down,@function
        .size           $__internal_3_$__cuda_sm70_shflsync_down,($__internal_4_$__cuda_sm70_shflsync_idx_p - $__internal_3_$__cuda_sm70_shflsync_down)
$__internal_3_$__cuda_sm70_shflsync_down:
[----:B------:R-:W-:Y:S01]  /*e720*/  HFMA2.MMA R65, -RZ, RZ, 0, 0 ;  /* 0x00000000ff417435 */ /* 0x000fe200000001ff */
[----:B------:R-:W-:Y:S04]  /*e730*/  WARPSYNC R75 ;  /* 0x0000004b00007348 */ /* 0x000fe80003800000 */
[----:B------:R0:W1:Y:S01]  /*e740*/  SHFL.DOWN PT, R75, R74, R69, R70 ;  /* 0x080000454a4b7389 */ /* 0x00006200000e0046 */
[----:B------:R-:W-:Y:S05]  /*e750*/  RET.REL.NODEC R64 `(_Z25selective_scan_bwd_kernelI32Selective_Scan_bwd_kernel_traitsILi128ELi16ELb0ELb0ELb0ELb0ELb1EfN3c107complexIfEEEEv12SSMParamsBwd) ;  /* 0xffff18a040007950 */ /* 0x000fea0003c3ffff */
        .weak           $__internal_4_$__cuda_sm70_shflsync_idx_p
        .type           $__internal_4_$__cuda_sm70_shflsync_idx_p,@function
        .size           $__internal_4_$__cuda_sm70_shflsync_idx_p,($__internal_5_$__cuda_sm70_shflsync_up - $__internal_4_$__cuda_sm70_shflsync_idx_p)
$__internal_4_$__cuda_sm70_shflsync_idx_p:
[----:B------:R-:W-:Y:S04]  /*e760*/  WARPSYNC R67 ;  /* 0x0000004300007348 */ /* 0x000fe80003800000 */
[----:B------:R0:W1:Y:S02]  /*e770*/  SHFL.IDX PT, R66, R64, R66, R71 ;  /* 0x0000004240427389 */ /* 0x00006400000e0047 */
[----:B0-----:R-:W-:Y:S01]  /*e780*/  MOV R64, R65 ;  /* 0x0000004100407202 */ /* 0x001fe20000000f00 */
[----:B------:R-:W-:-:S06]  /*e790*/  HFMA2.MMA R65, -RZ, RZ, 0, 0 ;  /* 0x00000000ff417435 */ /* 0x000fcc00000001ff */
[----:B------:R-:W-:Y:S05]  /*e7a0*/  RET.REL.NODEC R64 `(_Z25selective_scan_bwd_kernelI32Selective_Scan_bwd_kernel_traitsILi128ELi16ELb0ELb0ELb0ELb0ELb1EfN3c107complexIfEEEEv12SSMParamsBwd) ;  /* 0xffff185040007950 */ /* 0x000fea0003c3ffff */
        .weak           $__internal_5_$__cuda_sm70_shflsync_up
        .type           $__internal_5_$__cuda_sm70_shflsync_up,@function
        .size           $__internal_5_$__cuda_sm70_shflsync_up,(.L_x_14440 - $__internal_5_$__cuda_sm70_shflsync_up)
$__internal_5_$__cuda_sm70_shflsync_up:
[----:B------:R-:W-:Y:S01]  /*e7b0*/  MOV R65, 0x0 ;  /* 0x0000000000417802 */ /* 0x000fe20000000f00 */
[----:B------:R-:W-:Y:S04]  /*e7c0*/  WARPSYNC R77 ;  /* 0x0000004d00007348 */ /* 0x000fe80003800000 */
[----:B------:R0:W1:Y:S01]  /*e7d0*/  SHFL.UP PT, R67, R67, R72, R74 ;  /* 0x0400004843437389 */ /* 0x00006200000e004a */
[----:B------:R-:W-:Y:S05]  /*e7e0*/  RET.REL.NODEC R64 `(_Z25selective_scan_bwd_kernelI32Selective_Scan_bwd_kernel_traitsILi128ELi16ELb0ELb0ELb0ELb0ELb1EfN3c107complexIfEEEEv12SSMParamsBwd) ;  /* 0xffff181040007950 */ /* 0x000fea0003c3ffff */
.L_x_132:
        /* <DEDUP_REMOVED lines=9> */
.L_x_14440:


//--------------------- .text._Z25selective_scan_bwd_kernelI32Selective_Scan_bwd_kernel_traitsILi128ELi16ELb0ELb0ELb0ELb1ELb0EfN3c107complexIfEEEEv12SSMParamsBwd --------------------------
	.section	.text._Z25selective_scan_bwd_kernelI32Selective_Scan_bwd_kernel_traitsILi128ELi16ELb0ELb0ELb0ELb1ELb0EfN3c107complexIfEEEEv12SSMParamsBwd,"ax",@progbits
	.sectioninfo	@"SHI_REGISTERS=255"
	.align	128
        .global         _Z25selective_scan_bwd_kernelI32Selective_Scan_bwd_kernel_traitsILi128ELi16ELb0ELb0ELb0ELb1ELb0EfN3c107complexIfEEEEv12SSMParamsBwd
        .type           _Z25selective_scan_bwd_kernelI32Selective_Scan_bwd_kernel_traitsILi128ELi16ELb0ELb0ELb0ELb1ELb0EfN3c107complexIfEEEEv12SSMParamsBwd,@function
        .size           _Z25selective_scan_bwd_kernelI32Selective_Scan_bwd_kernel_traitsILi128ELi16ELb0ELb0ELb0ELb1ELb0EfN3c107complexIfEEEEv12SSMParamsBwd,(.L_x_14443 - _Z25selective_scan_bwd_kernelI32Selective_Scan_bwd_kernel_traitsILi128ELi16ELb0ELb0ELb0ELb1ELb0EfN3c107complexIfEEEEv12SSMParamsBwd)
        .other          _Z25selective_scan_bwd_kernelI32Selective_Scan_bwd_kernel_traitsILi128ELi16ELb0ELb0ELb0ELb1ELb0EfN3c107complexIfEEEEv12SSMParamsBwd,@"STO_CUDA_ENTRY STV_DEFAULT"
_Z25selective_scan_bwd_kernelI32Selective_Scan_bwd_kernel_traitsILi128ELi16ELb0ELb0ELb0ELb1ELb0EfN3c107complexIfEEEEv12SSMParamsBwd:
.text._Z25selective_scan_bwd_kernelI32Selective_Scan_bwd_kernel_traitsILi128ELi16ELb0ELb0ELb0ELb1ELb0EfN3c107complexIfEEEEv12SSMParamsBwd:
[----:B------:R-:W-:Y:S02]  /*0000*/  MOV R1, c[0x0][0x28] ;  /* 0x00000a0000017a02 */ /* 0x000fe40000000f00 */
[----:B------:R-:W0:Y:S01]  /*0010*/  S2R R0, SR_CTAID.Y ;  /* 0x0000000000007919 */ /* 0x000e220000002600 */
[----:B------:R-:W-:Y:S01]  /*0020*/  ISETP.NE.U32.AND P1, PT, RZ, c[0x0][0x238], PT ;  /* 0x00008e00ff007a0c */ /* 0x000fe20003f25070 */
[----:B------:R-:W-:Y:S01]  /*0030*/  ULDC.64 UR6, c[0x0][0x118] ;  /* 0x0000460000067ab9 */ /* 0x000fe20000000a00 */
[----:B------:R-:W-:Y:S02]  /*0040*/  ISETP.NE.U32.AND P2, PT, RZ, c[0x0][0x250], PT ;  /* 0x00009400ff007a0c */ /* 0x000fe40003f45070 */
[----:B------:R-:W-:Y:S02]  /*0050*/  ISETP.NE.AND.EX P1, PT, RZ, c[0x0][0x23c], PT, P1 ;  /* 0x00008f00ff007a0c */ /* 0x000fe40003f25310 */
[----:B------:R-:W-:Y:S02]  /*0060*/  ISETP.NE.AND.EX P2, PT, RZ, c[0x0][0x254], PT, P2 ;  /* 0x00009500ff007a0c */ /* 0x000fe40003f45320 */
[----:B0-----:R-:W-:-:S09]  /*0070*/  SHF.R.S32.HI R3, RZ, 0x1f, R0 ;  /* 0x0000001fff037819 */ /* 0x001fd20000011400 */
[C---:B------:R-:W-:Y:S02]  /*0080*/  @P1 LEA R8, P0, R0.reuse, c[0x0][0x238], 0x2 ;  /* 0x00008e0000081a11 */ /* 0x040fe400078010ff */
[C---:B------:R-:W-:Y:S02]  /*0090*/  @P2 LEA R10, P3, R0.reuse, c[0x0][0x250], 0x2 ;  /* 0x00009400000a2a11 */ /* 0x040fe400078610ff */
[C-C-:B------:R-:W-:Y:S02]  /*00a0*/  @P1 LEA.HI.X R9, R0.reuse, c[0x0][0x23c], R3.reuse, 0x2, P0 ;  /* 0x00008f0000091a11 */ /* 0x140fe400000f1403 */
[----:B------:R-:W-:-:S03]  /*00b0*/  @P2 LEA.HI.X R11, R0, c[0x0][0x254], R3, 0x2, P3 ;  /* 0x00009500000b2a11 */ /* 0x000fc600018f1403 */
[----:B------:R0:W2:Y:S04]  /*00c0*/  @P1 LDG.E R12, [R8.64] ;  /* 0x00000006080c1981 */ /* 0x0000a8000c1e1900 */
[----:B------:R1:W3:Y:S01]  /*00d0*/  @P2 LDG.E R13, [R10.64] ;  /* 0x000000060a0d2981 */ /* 0x0002e2000c1e1900 */
[----:B------:R-:W-:Y:S01]  /*00e0*/  MOV R18, c[0x0][0x174] ;  /* 0x00005d0000127a02 */ /* 0x000fe20000000f00 */
[C---:B------:R-:W-:Y:S01]  /*00f0*/  IMAD R17, R3.reuse, c[0x0][0x1d8], RZ ;  /* 0x0000760003117a24 */ /* 0x040fe200078e02ff */
[----:B------:R-:W-:Y:S01]  /*0100*/  UMOV UR4, URZ ;  /* 0x0000003f00047c82 */ /* 0x000fe20008000000 */
[----:B------:R-:W4:Y:S01]  /*0110*/  S2R R5, SR_CTAID.X ;  /* 0x0000000000057919 */ /* 0x000f220000002500 */
[----:B------:R-:W-:Y:S01]  /*0120*/  IMAD R23, R3, c[0x0][0x280], RZ ;  /* 0x0000a00003177a24 */ /* 0x000fe200078e02ff */
[----:B------:R-:W-:Y:S01]  /*0130*/  ISETP.GE.AND P5, PT, R18, 0x1, PT ;  /* 0x000000011200780c */ /* 0x000fe20003fa6270 */
[----:B------:R-:W-:Y:S01]  /*0140*/  UMOV UR5, URZ ;  /* 0x0000003f00057c82 */ /* 0x000fe20008000000 */
[----:B------:R-:W-:Y:S01]  /*0150*/  CS2R R210, SRZ ;  /* 0x0000000000d27805 */ /* 0x000fe2000001ff00 */
[----:B------:R-:W-:Y:S01]  /*0160*/  IMAD R23, R0, c[0x0][0x284], R23 ;  /* 0x0000a10000177a24 */ /* 0x000fe200078e0217 */
[----:B------:R-:W-:Y:S01]  /*0170*/  CS2R R208, SRZ ;  /* 0x0000000000d07805 */ /* 0x000fe2000001ff00 */
[----:B----4-:R-:W-:Y:S01]  /*0180*/  SHF.R.S32.HI R2, RZ, 0x1f, R5 ;  /* 0x0000001fff027819 */ /* 0x010fe20000011405 */
[----:B------:R-:W-:-:S04]  /*0190*/  IMAD.WIDE.U32 R6, R5, c[0x0][0x1d0], RZ ;  /* 0x0000740005067a25 */ /* 0x000fc800078e00ff */
[C---:B------:R-:W-:Y:S02]  /*01a0*/  IMAD R4, R2.reuse, c[0x0][0x1d0], RZ ;  /* 0x0000740002047a24 */ /* 0x040fe400078e02ff */
[----:B------:R-:W-:Y:S02]  /*01b0*/  IMAD R14, R2, c[0x0][0x1e0], RZ ;  /* 0x00007800020e7a24 */ /* 0x000fe400078e02ff */
[C---:B------:R-:W-:Y:S01]  /*01c0*/  IMAD R15, R5.reuse, c[0x0][0x1d4], R4 ;  /* 0x00007500050f7a24 */ /* 0x040fe200078e0204 */
[----:B------:R-:W-:Y:S01]  /*01d0*/  SHF.L.U32 R4, R18, 0xb, RZ ;  /* 0x0000000b12047819 */ /* 0x000fe200000006ff */
[----:B------:R-:W-:Y:S02]  /*01e0*/  IMAD R16, R2, c[0x0][0x278], RZ ;  /* 0x00009e0002107a24 */ /* 0x000fe400078e02ff */
[----:B0-----:R-:W-:Y:S01]  /*01f0*/  IMAD.WIDE.U32 R8, R5, c[0x0][0x1e0], RZ ;  /* 0x0000780005087a25 */ /* 0x001fe200078e00ff */
[----:B------:R-:W-:Y:S02]  /*0200*/  IADD3 R7, R7, R15, RZ ;  /* 0x0000000f07077210 */ /* 0x000fe40007ffe0ff */
[----:B------:R-:W-:Y:S01]  /*0210*/  IADD3 R15, R4, -0x800, RZ ;  /* 0xfffff800040f7810 */ /* 0x000fe20007ffe0ff */
[----:B------:R-:W-:-:S02]  /*0220*/  IMAD R19, R5, c[0x0][0x1e4], R14 ;  /* 0x0000790005137a24 */ /* 0x000fc400078e020e */
[----:B------:R-:W-:-:S03]  /*0230*/  IMAD.WIDE.U32 R6, R0, c[0x0][0x1d8], R6 ;  /* 0x0000760000067a25 */ /* 0x000fc600078e0006 */
[----:B------:R-:W-:Y:S01]  /*0240*/  IADD3 R9, R9, R19, RZ ;  /* 0x0000001309097210 */ /* 0x000fe20007ffe0ff */
[----:B-1----:R-:W-:Y:S01]  /*0250*/  IMAD.WIDE.U32 R10, R5, c[0x0][0x278], RZ ;  /* 0x00009e00050a7a25 */ /* 0x002fe200078e00ff */
[----:B------:R-:W-:-:S03]  /*0260*/  IADD3 R19, P0, R15, R6, RZ ;  /* 0x000000060f137210 */ /* 0x000fc60007f1e0ff */
[----:B------:R-:W-:Y:S01]  /*0270*/  IMAD R21, R5, c[0x0][0x27c], R16 ;  /* 0x00009f0005157a24 */ /* 0x000fe200078e0210 */
[----:B------:R-:W-:Y:S01]  /*0280*/  LEA R18, P4, R19, c[0x0][0x240], 0x2 ;  /* 0x0000900013127a11 */ /* 0x000fe200078810ff */
[C---:B------:R-:W-:Y:S01]  /*0290*/  IMAD R14, R0.reuse, c[0x0][0x1dc], R17 ;  /* 0x00007700000e7a24 */ /* 0x040fe200078e0211 */
[----:B------:R-:W-:Y:S02]  /*02a0*/  SHF.R.S32.HI R17, RZ, 0x1f, R15 ;  /* 0x0000001fff117819 */ /* 0x000fe4000001140f */
[----:B------:R-:W-:Y:S01]  /*02b0*/  IADD3 R11, R11, R21, RZ ;  /* 0x000000150b0b7210 */ /* 0x000fe20007ffe0ff */
[----:B------:R-:W-:Y:S01]  /*02c0*/  IMAD R21, R3, c[0x0][0x1e8], RZ ;  /* 0x00007a0003157a24 */ /* 0x000fe200078e02ff */
[----:B------:R-:W-:Y:S01]  /*02d0*/  IADD3.X R14, R17, R7, R14, P0, !PT ;  /* 0x00000007110e7210 */ /* 0x000fe200007fe40e */
[C---:B------:R-:W-:Y:S01]  /*02e0*/  IMAD.WIDE.U32 R6, R0.reuse, c[0x0][0x1e8], R8 ;  /* 0x00007a0000067a25 */ /* 0x040fe200078e0008 */
[----:B------:R-:W-:Y:S02]  /*02f0*/  ISETP.NE.U32.AND P0, PT, RZ, c[0x0][0x260], PT ;  /* 0x00009800ff007a0c */ /* 0x000fe40003f05070 */
[----:B------:R-:W-:Y:S01]  /*0300*/  LEA.HI.X R19, R19, c[0x0][0x244], R14, 0x2, P4 ;  /* 0x0000910013137a11 */ /* 0x000fe200020f140e */
[----:B------:R-:W-:Y:S01]  /*0310*/  IMAD.WIDE.U32 R8, R0, c[0x0][0x280], R10 ;  /* 0x0000a00000087a25 */ /* 0x000fe200078e000a */
[----:B------:R-:W-:-:S02]  /*0320*/  IADD3 R6, P6, R15, R6, RZ ;  /* 0x000000060f067210 */ /* 0x000fc40007fde0ff */
[----:B------:R-:W-:Y:S01]  /*0330*/  ISETP.NE.AND.EX P0, PT, RZ, c[0x0][0x264], PT, P0 ;  /* 0x00009900ff007a0c */ /* 0x000fe20003f05300 */
[----:B------:R-:W-:Y:S01]  /*0340*/  IMAD R21, R0, c[0x0][0x1ec], R21 ;  /* 0x00007b0000157a24 */ /* 0x000fe200078e0215 */
[----:B------:R-:W-:Y:S02]  /*0350*/  IADD3 R15, P3, R15, R8, RZ ;  /* 0x000000080f0f7210 */ /* 0x000fe40007f7e0ff */
[----:B------:R-:W-:Y:S02]  /*0360*/  ISETP.NE.U32.AND P4, PT, RZ, c[0x0][0x348], PT ;  /* 0x0000d200ff007a0c */ /* 0x000fe40003f85070 */
[C---:B------:R-:W-:Y:S02]  /*0370*/  IADD3.X R8, R17.reuse, R9, R23, P3, !PT ;  /* 0x0000000911087210 */ /* 0x040fe40001ffe417 */
[----:B------:R-:W-:Y:S02]  /*0380*/  ISETP.NE.U32.AND P3, PT, RZ, c[0x0][0x328], PT ;  /* 0x0000ca00ff007a0c */ /* 0x000fe40003f65070 */
[----:B------:R-:W-:-:S02]  /*0390*/  IADD3.X R7, R17, R7, R21, P6, !PT ;  /* 0x0000000711077210 */ /* 0x000fc400037fe415 */
[C---:B------:R-:W-:Y:S02]  /*03a0*/  LEA R16, P6, R6.reuse, c[0x0][0x248], 0x2 ;  /* 0x0000920006107a11 */ /* 0x040fe400078c10ff */
[----:B------:R-:W-:Y:S02]  /*03b0*/  ISETP.NE.AND.EX P3, PT, RZ, c[0x0][0x32c], PT, P3 ;  /* 0x0000cb00ff007a0c */ /* 0x000fe40003f65330 */
[----:B------:R-:W-:Y:S02]  /*03c0*/  ISETP.NE.AND.EX P4, PT, RZ, c[0x0][0x34c], PT, P4 ;  /* 0x0000d300ff007a0c */ /* 0x000fe40003f85340 */
[----:B------:R-:W-:Y:S01]  /*03d0*/  LEA.HI.X R17, R6, c[0x0][0x24c], R7, 0x2, P6 ;  /* 0x0000930006117a11 */ /* 0x000fe200030f1407 */
[----:B------:R-:W-:Y:S01]  /*03e0*/  @P0 IMAD R6, R5, c[0x0][0x164], R0 ;  /* 0x0000590005060a24 */ /* 0x000fe200078e0200 */
[----:B------:R-:W-:Y:S02]  /*03f0*/  @P0 MOV R213, 0x10 ;  /* 0x0000001000d50802 */ /* 0x000fe40000000f00 */
[----:B------:R-:W-:Y:S01]  /*0400*/  LEA R14, P6, R15, c[0x0][0x308], 0x2 ;  /* 0x0000c2000f0e7a11 */ /* 0x000fe200078c10ff */
[----:B------:R-:W-:-:S04]  /*0410*/  @P0 IMAD R6, R6, c[0x0][0x174], RZ ;  /* 0x00005d0006060a24 */ /* 0x000fc800078e02ff */
[----:B------:R-:W-:-:S04]  /*0420*/  @P0 IMAD R6, R6, c[0x0][0x16c], RZ ;  /* 0x00005b0006060a24 */ /* 0x000fc800078e02ff */
[----:B------:R-:W-:Y:S02]  /*0430*/  @P0 IMAD.WIDE R212, R6, R213, c[0x0][0x260] ;  /* 0x0000980006d40625 */ /* 0x000fe400078e02d5 */
[----:B------:R-:W-:Y:S01]  /*0440*/  CS2R R6, SRZ ;  /* 0x0000000000067805 */ /* 0x000fe2000001ff00 */
[----:B------:R-:W-:Y:S01]  /*0450*/  @!P0 CS2R R212, SRZ ;  /* 0x0000000000d48805 */ /* 0x000fe2000001ff00 */
[----:B--2---:R0:W1:Y:S01]  /*0460*/  @P1 R2UR UR4, R12 ;  /* 0x000000000c0413c2 */ /* 0x00406200000e0000 */
[----:B------:R-:W-:-:S04]  /*0470*/  @P3 LEA R210, P1, R0, c[0x0][0x328], 0x2 ;  /* 0x0000ca0000d23a11 */ /* 0x000fc800078210ff */
[----:B------:R-:W-:-:S03]  /*0480*/  @P3 LEA.HI.X R211, R0, c[0x0][0x32c], R3, 0x2, P1 ;  /* 0x0000cb0000d33a11 */ /* 0x000fc600008f1403 */
[----:B---3--:R2:W3:Y:S01]  /*0490*/  @P2 R2UR UR5, R13 ;  /* 0x000000000d0523c2 */ /* 0x0084e200000e0000 */
[C---:B------:R-:W-:Y:S02]  /*04a0*/  @P4 LEA R208, P2, R0.reuse, c[0x0][0x348], 0x2 ;  /* 0x0000d20000d04a11 */ /* 0x040fe400078410ff */
[----:B0-----:R-:W-:Y:S02]  /*04b0*/  LEA.HI.X R12, R15, c[0x0][0x30c], R8, 0x2, P6 ;  /* 0x0000c3000f0c7a11 */ /* 0x001fe400030f1408 */
[----:B------:R-:W-:Y:S01]  /*04c0*/  @P4 LEA.HI.X R209, R0, c[0x0][0x34c], R3, 0x2, P2 ;  /* 0x0000d30000d14a11 */ /* 0x000fe200010f1403 */
[----:B------:R-:W-:Y:S05]  /*04d0*/  @!P5 BRA `(.L_x_133) ;  /* 0x0000bc700000d947 */ /* 0x000fea0003800000 */
[----:B------:R-:W0:Y:S01]  /*04e0*/  S2R R8, SR_TID.X ;  /* 0x0000000000087919 */ /* 0x000e220000002100 */
[----:B------:R4:W2:Y:S01]  /*04f0*/  R2UR UR12, R18 ;  /* 0x00000000120c73c2 */ /* 0x0008a200000e0000 */
[----:B------:R-:W-:Y:S02]  /*0500*/  HFMA2.MMA R11, -RZ, RZ, 0, 0 ;  /* 0x00000000ff0b7435 */ /* 0x000fe400000001ff */
[----:B------:R-:W3:Y:S05]  /*0510*/  S2R R9, SR_LANEID ;  /* 0x0000000000097919 */ /* 0x000eea0000000000 */
[----:B------:R4:W1:Y:S08]  /*0520*/  R2UR UR13, R19 ;  /* 0x00000000130d73c2 */ /* 0x00087000000e0000 */
[----:B------:R4:W1:Y:S01]  /*0530*/  R2UR UR10, R16 ;  /* 0x00000000100a73c2 */ /* 0x00086200000e0000 */
[----:B0-----:R-:W-:-:S07]  /*0540*/  SHF.R.S32.HI R7, RZ, 0x1f, R8 ;  /* 0x0000001fff077819 */ /* 0x001fce0000011408 */
[----:B------:R4:W0:Y:S01]  /*0550*/  R2UR UR11, R17 ;  /* 0x00000000110b73c2 */ /* 0x00082200000e0000 */
[----:B------:R-:W-:Y:S02]  /*0560*/  LEA.HI R10, R7, R8, RZ, 0x5 ;  /* 0x00000008070a7211 */ /* 0x000fe400078f28ff */
[----:B------:R-:W-:Y:S02]  /*0570*/  CS2R R6, SRZ ;  /* 0x0000000000067805 */ /* 0x000fe4000001ff00 */
[----:B------:R-:W-:-:S03]  /*0580*/  SHF.R.S32.HI R10, RZ, 0x5, R10 ;  /* 0x00000005ff0a7819 */ /* 0x000fc6000001140a */
[----:B------:R4:W0:Y:S08]  /*0590*/  R2UR UR8, R14 ;  /* 0x000000000e0873c2 */ /* 0x00083000000e0000 */
[----:B-123--:R4:W0:Y:S02]  /*05a0*/  R2UR UR9, R12 ;  /* 0x000000000c0973c2 */ /* 0x00e82400000e0000 */
.L_x_208:
[----:B------:R-:W-:Y:S01]  /*05b0*/  SHF.L.U32 R13, R8, 0x4, RZ ;  /* 0x00000004080d7819 */ /* 0x000fe200000006ff */
[----:B------:R-:W-:Y:S01]  /*05c0*/  BAR.SYNC.DEFER_BLOCKING 0x0 ;  /* 0x0000000000007b1d */ /* 0x000fe20000010000 */
[----:B----4-:R-:W-:Y:S01]  /*05d0*/  IADD3 R12, -R11, c[0x0][0x174], RZ ;  /* 0x00005d000b0c7a10 */ /* 0x010fe20007ffe1ff */
[----:B------:R-:W-:Y:S01]  /*05e0*/  CS2R R34, SRZ ;  /* 0x0000000000227805 */ /* 0x000fe2000001ff00 */
[----:B------:R-:W-:Y:S01]  /*05f0*/  LOP3.LUT R32, R13, 0xfffffe00, RZ, 0xc0, !PT ;  /* 0xfffffe000d207812 */ /* 0x000fe200078ec0ff */
[----:B------:R-:W-:Y:S01]  /*0600*/  CS2R R36, SRZ ;  /* 0x0000000000247805 */ /* 0x000fe2000001ff00 */
[----:B------:R-:W-:Y:S01]  /*0610*/  LEA R13, R12, 0xfffff800, 0xb ;  /* 0xfffff8000c0d7811 */ /* 0x000fe200078e58ff */
[----:B------:R-:W-:Y:S01]  /*0620*/  CS2R R38, SRZ ;  /* 0x0000000000267805 */ /* 0x000fe2000001ff00 */
[----:B------:R-:W-:Y:S01]  /*0630*/  LOP3.LUT R14, R32, 0x1f, R8, 0xf8, !PT ;  /* 0x0000001f200e7812 */ /* 0x000fe200078ef808 */
[----:B------:R-:W-:Y:S01]  /*0640*/  CS2R R40, SRZ ;  /* 0x0000000000287805 */ /* 0x000fe2000001ff00 */
[----:B------:R-:W-:Y:S01]  /*0650*/  IADD3 R72, -R13, c[0x0][0x168], RZ ;  /* 0x00005a000d487a10 */ /* 0x000fe20007ffe1ff */
[----:B------:R-:W-:Y:S01]  /*0660*/  CS2R R42, SRZ ;  /* 0x00000000002a7805 */ /* 0x000fe2000001ff00 */
[----:B------:R-:W-:-:S02]  /*0670*/  LOP3.LUT R15, R14, 0x20, RZ, 0xfc, !PT ;  /* 0x000000200e0f7812 */ /* 0x000fc400078efcff */
[CC--:B------:R-:W-:Y:S02]  /*0680*/  ISETP.GE.AND P2, PT, R14.reuse, R72.reuse, PT ;  /* 0x000000480e00720c */ /* 0x0c0fe40003f46270 */
[----:B------:R-:W-:Y:S02]  /*0690*/  ISETP.GE.AND P1, PT, R15, R72, PT ;  /* 0x000000480f00720c */ /* 0x000fe40003f26270 */
[----:B------:R-:W-:Y:S02]  /*06a0*/  MOV R16, UR12 ;  /* 0x0000000c00107c02 */ /* 0x000fe40008000f00 */
[----:B------:R-:W-:Y:S02]  /*06b0*/  MOV R17, UR13 ;  /* 0x0000000d00117c02 */ /* 0x000fe40008000f00 */
[C---:B------:R-:W-:Y:S02]  /*06c0*/  LOP3.LUT R18, R14.reuse, 0x40, RZ, 0xfc, !PT ;  /* 0x000000400e127812 */ /* 0x040fe400078efcff */
[C---:B------:R-:W-:Y:S01]  /*06d0*/  LOP3.LUT R19, R14.reuse, 0x60, RZ, 0xfc, !PT ;  /* 0x000000600e137812 */ /* 0x040fe200078efcff */
[C---:B------:R-:W-:Y:S01]  /*06e0*/  IMAD.WIDE R16, R14.reuse, 0x4, R16 ;  /* 0x000000040e107825 */ /* 0x040fe200078e0210 */
[----:B------:R-:W-:-:S02]  /*06f0*/  LOP3.LUT R20, R14, 0x80, RZ, 0xfc, !PT ;  /* 0x000000800e147812 */ /* 0x000fc400078efcff */
[----:B------:R-:W-:Y:S02]  /*0700*/  MOV R31, RZ ;  /* 0x000000ff001f7202 */ /* 0x000fe40000000f00 */
[C---:B------:R-:W-:Y:S01]  /*0710*/  LOP3.LUT R21, R14.reuse, 0xa0, RZ, 0xfc, !PT ;  /* 0x000000a00e157812 */ /* 0x040fe200078efcff */
[----:B------:R1:W2:Y:S01]  /*0720*/  @!P2 LDG.E R34, [R16.64] ;  /* 0x000000061022a981 */ /* 0x0002a2000c1e1900 */
[----:B------:R-:W-:Y:S02]  /*0730*/  LOP3.LUT R22, R14, 0xc0, RZ, 0xfc, !PT ;  /* 0x000000c00e167812 */ /* 0x000fe400078efcff */
[-C--:B------:R-:W-:Y:S01]  /*0740*/  ISETP.GE.AND P0, PT, R18, R72.reuse, PT ;  /* 0x000000481200720c */ /* 0x080fe20003f06270 */
[----:B------:R1:W3:Y:S01]  /*0750*/  @!P1 LDG.E R31, [R16.64+0x80] ;  /* 0x00008006101f9981 */ /* 0x0002e2000c1e1900 */
[----:B------:R-:W-:Y:S02]  /*0760*/  LOP3.LUT R48, R14, 0xe0, RZ, 0xfc, !PT ;  /* 0x000000e00e307812 */ /* 0x000fe400078efcff */
[----:B------:R-:W-:-:S02]  /*0770*/  ISETP.GE.AND P4, PT, R19, R72, PT ;  /* 0x000000481300720c */ /* 0x000fc40003f86270 */
[----:B------:R-:W-:Y:S02]  /*0780*/  LOP3.LUT R49, R14, 0x100, RZ, 0xfc, !PT ;  /* 0x000001000e317812 */ /* 0x000fe400078efcff */
[-C--:B------:R-:W-:Y:S02]  /*0790*/  ISETP.GE.AND P6, PT, R20, R72.reuse, PT ;  /* 0x000000481400720c */ /* 0x080fe40003fc6270 */
[-C--:B------:R-:W-:Y:S02]  /*07a0*/  ISETP.GE.AND P5, PT, R21, R72.reuse, PT ;  /* 0x000000481500720c */ /* 0x080fe40003fa6270 */
[-C--:B------:R-:W-:Y:S01]  /*07b0*/  ISETP.GE.AND P3, PT, R22, R72.reuse, PT ;  /* 0x000000481600720c */ /* 0x080fe20003f66270 */
[----:B------:R1:W4:Y:S01]  /*07c0*/  @!P0 LDG.E R36, [R16.64+0x100] ;  /* 0x0001000610248981 */ /* 0x000322000c1e1900 */
[-C--:B------:R-:W-:Y:S02]  /*07d0*/  ISETP.GE.AND P2, PT, R48, R72.reuse, PT ;  /* 0x000000483000720c */ /* 0x080fe40003f46270 */
[----:B------:R-:W-:-:S02]  /*07e0*/  ISETP.GE.AND P1, PT, R49, R72, PT ;  /* 0x000000483100720c */ /* 0x000fc40003f26270 */
[----:B------:R-:W-:Y:S02]  /*07f0*/  MOV R33, RZ ;  /* 0x000000ff00217202 */ /* 0x000fe40000000f00 */
[C---:B------:R-:W-:Y:S01]  /*0800*/  LOP3.LUT R50, R14.reuse, 0x120, RZ, 0xfc, !PT ;  /* 0x000001200e327812 */ /* 0x040fe200078efcff */
[----:B------:R1:W5:Y:S01]  /*0810*/  @!P6 LDG.E R38, [R16.64+0x200] ;  /* 0x000200061026e981 */ /* 0x000362000c1e1900 */
[C---:B------:R-:W-:Y:S02]  /*0820*/  LOP3.LUT R51, R14.reuse, 0x140, RZ, 0xfc, !PT ;  /* 0x000001400e337812 */ /* 0x040fe400078efcff */
[C---:B------:R-:W-:Y:S01]  /*0830*/  LOP3.LUT R52, R14.reuse, 0x160, RZ, 0xfc, !PT ;  /* 0x000001600e347812 */ /* 0x040fe200078efcff */
[----:B------:R1:W5:Y:S01]  /*0840*/  @!P4 LDG.E R33, [R16.64+0x180] ;  /* 0x000180061021c981 */ /* 0x000362000c1e1900 */
[C---:B------:R-:W-:Y:S02]  /*0850*/  LOP3.LUT R53, R14.reuse, 0x180, RZ, 0xfc, !PT ;  /* 0x000001800e357812 */ /* 0x040fe400078efcff */
[----:B------:R-:W-:Y:S01]  /*0860*/  LOP3.LUT R54, R14, 0x1a0, RZ, 0xfc, !PT ;  /* 0x000001a00e367812 */ /* 0x000fe200078efcff */
[----:B------:R1:W5:Y:S01]  /*0870*/  @!P5 LDG.E R35, [R16.64+0x280] ;  /* 0x000280061023d981 */ /* 0x000362000c1e1900 */
[----:B------:R-:W-:-:S02]  /*0880*/  ISETP.GE.AND P0, PT, R50, R72, PT ;  /* 0x000000483200720c */ /* 0x000fc40003f06270 */
[C---:B------:R-:W-:Y:S01]  /*0890*/  LOP3.LUT R55, R14.reuse, 0x1c0, RZ, 0xfc, !PT ;  /* 0x000001c00e377812 */ /* 0x040fe200078efcff */
[----:B------:R1:W5:Y:S01]  /*08a0*/  @!P3 LDG.E R40, [R16.64+0x300] ;  /* 0x000300061028b981 */ /* 0x000362000c1e1900 */
[-C--:B------:R-:W-:Y:S02]  /*08b0*/  ISETP.GE.AND P4, PT, R51, R72.reuse, PT ;  /* 0x000000483300720c */ /* 0x080fe40003f86270 */
[----:B------:R-:W-:Y:S01]  /*08c0*/  LOP3.LUT R57, R14, 0x1e0, RZ, 0xfc, !PT ;  /* 0x000001e00e397812 */ /* 0x000fe200078efcff */
[----:B------:R1:W5:Y:S01]  /*08d0*/  @!P2 LDG.E R37, [R16.64+0x380] ;  /* 0x000380061025a981 */ /* 0x000362000c1e1900 */
[-C--:B------:R-:W-:Y:S02]  /*08e0*/  ISETP.GE.AND P6, PT, R52, R72.reuse, PT ;  /* 0x000000483400720c */ /* 0x080fe40003fc6270 */
[-C--:B------:R-:W-:Y:S01]  /*08f0*/  ISETP.GE.AND P5, PT, R53, R72.reuse, PT ;  /* 0x000000483500720c */ /* 0x080fe20003fa6270 */
[----:B------:R1:W5:Y:S01]  /*0900*/  @!P1 LDG.E R42, [R16.64+0x400] ;  /* 0x00040006102a9981 */ /* 0x000362000c1e1900 */
[----:B------:R-:W-:-:S02]  /*0910*/  ISETP.GE.AND P3, PT, R54, R72, PT ;  /* 0x000000483600720c */ /* 0x000fc40003f66270 */
[-C--:B------:R-:W-:Y:S01]  /*0920*/  ISETP.GE.AND P2, PT, R55, R72.reuse, PT ;  /* 0x000000483700720c */ /* 0x080fe20003f46270 */
[----:B------:R-:W-:Y:S01]  /*0930*/  CS2R R44, SRZ ;  /* 0x00000000002c7805 */ /* 0x000fe2000001ff00 */
[----:B------:R-:W-:Y:S01]  /*0940*/  ISETP.GE.AND P1, PT, R57, R72, PT ;  /* 0x000000483900720c */ /* 0x000fe20003f26270 */
[----:B------:R1:W5:Y:S01]  /*0950*/  @!P0 LDG.E R39, [R16.64+0x480] ;  /* 0x0004800610278981 */ /* 0x000362000c1e1900 */
[----:B------:R-:W-:Y:S02]  /*0960*/  MOV R46, RZ ;  /* 0x000000ff002e7202 */ /* 0x000fe40000000f00 */
[----:B------:R-:W-:Y:S01]  /*0970*/  MOV R56, RZ ;  /* 0x000000ff00387202 */ /* 0x000fe20000000f00 */
[----:B------:R1:W5:Y:S04]  /*0980*/  @!P4 LDG.E R44, [R16.64+0x500] ;  /* 0x00050006102cc981 */ /* 0x000368000c1e1900 */
[----:B------:R1:W5:Y:S04]  /*0990*/  @!P6 LDG.E R41, [R16.64+0x580] ;  /* 0x000580061029e981 */ /* 0x000368000c1e1900 */
[----:B------:R1:W5:Y:S04]  /*09a0*/  @!P5 LDG.E R46, [R16.64+0x600] ;  /* 0x00060006102ed981 */ /* 0x000368000c1e1900 */
[----:B------:R1:W5:Y:S04]  /*09b0*/  @!P3 LDG.E R43, [R16.64+0x680] ;  /* 0x00068006102bb981 */ /* 0x000368000c1e1900 */
[----:B------:R1:W5:Y:S04]  /*09c0*/  @!P2 LDG.E R56, [R16.64+0x700] ;  /* 0x000700061038a981 */ /* 0x000368000c1e1900 */
[----:B------:R1:W5:Y:S01]  /*09d0*/  @!P1 LDG.E R45, [R16.64+0x780] ;  /* 0x00078006102d9981 */ /* 0x000362000c1e1900 */
[----:B------:R-:W-:-:S02]  /*09e0*/  IADD3 R30, R32, R9, RZ ;  /* 0x00000009201e7210 */ /* 0x000fc40007ffe0ff */
[-C--:B------:R-:W-:Y:S02]  /*09f0*/  ISETP.GE.AND P5, PT, R19, R72.reuse, PT ;  /* 0x000000481300720c */ /* 0x080fe40003fa6270 */
[-C--:B------:R-:W-:Y:S02]  /*0a00*/  ISETP.GE.AND P4, PT, R21, R72.reuse, PT ;  /* 0x000000481500720c */ /* 0x080fe40003f86270 */
[C---:B------:R-:W-:Y:S02]  /*0a10*/  IADD3 R19, R30.reuse, 0x20, RZ ;  /* 0x000000201e137810 */ /* 0x040fe40007ffe0ff */
[C---:B------:R-:W-:Y:S02]  /*0a20*/  IADD3 R21, R30.reuse, 0x40, RZ ;  /* 0x000000401e157810 */ /* 0x040fe40007ffe0ff */
[----:B------:R-:W-:Y:S02]  /*0a30*/  ISETP.GE.AND P2, PT, R15, R72, PT ;  /* 0x000000480f00720c */ /* 0x000fe40003f46270 */
[----:B------:R-:W-:-:S02]  /*0a40*/  IADD3 R23, R30, 0x60, RZ ;  /* 0x000000601e177810 */ /* 0x000fc40007ffe0ff */
[CC--:B------:R-:W-:Y:S02]  /*0a50*/  LEA.HI.SX32 R15, R30.reuse, R30.reuse, 0x1b ;  /* 0x0000001e1e0f7211 */ /* 0x0c0fe400078fdaff */
[C---:B------:R-:W-:Y:S02]  /*0a60*/  IADD3 R25, R30.reuse, 0x80, RZ ;  /* 0x000000801e197810 */ /* 0x040fe40007ffe0ff */
[----:B------:R-:W-:Y:S02]  /*0a70*/  IADD3 R27, R30, 0xa0, RZ ;  /* 0x000000a01e1b7810 */ /* 0x000fe40007ffe0ff */
[----:B-1----:R-:W-:Y:S02]  /*0a80*/  LEA.HI.SX32 R16, R19, R30, 0x1b ;  /* 0x0000001e13107211 */ /* 0x002fe400078fdaff */
[----:B------:R-:W-:Y:S02]  /*0a90*/  ISETP.GE.AND P3, PT, R18, R72, PT ;  /* 0x000000481200720c */ /* 0x000fe40003f66270 */
[----:B------:R-:W-:-:S02]  /*0aa0*/  IADD3 R29, R30, 0xc0, RZ ;  /* 0x000000c01e1d7810 */ /* 0x000fc40007ffe0ff */
[-C--:B------:R-:W-:Y:S02]  /*0ab0*/  LEA.HI.SX32 R17, R21, R30.reuse, 0x1b ;  /* 0x0000001e15117211 */ /* 0x080fe400078fdaff */
[----:B------:R-:W-:Y:S02]  /*0ac0*/  IADD3 R47, R30, 0xe0, RZ ;  /* 0x000000e01e2f7810 */ /* 0x000fe40007ffe0ff */
[----:B------:R-:W-:Y:S02]  /*0ad0*/  LEA.HI.SX32 R18, R23, R30, 0x1b ;  /* 0x0000001e17127211 */ /* 0x000fe400078fdaff */
[----:B------:R-:W-:Y:S02]  /*0ae0*/  ISETP.GE.AND P6, PT, R20, R72, PT ;  /* 0x000000481400720c */ /* 0x000fe40003fc6270 */
[----:B------:R-:W-:Y:S02]  /*0af0*/  IADD3 R59, R30, 0x100, RZ ;  /* 0x000001001e3b7810 */ /* 0x000fe40007ffe0ff */
[----:B------:R-:W-:-:S02]  /*0b00*/  LEA.HI.SX32 R19, R25, R30, 0x1b ;  /* 0x0000001e19137211 */ /* 0x000fc400078fdaff */
[----:B------:R-:W-:Y:S02]  /*0b10*/  IADD3 R61, R30, 0x120, RZ ;  /* 0x000001201e3d7810 */ /* 0x000fe40007ffe0ff */
[----:B------:R-:W-:Y:S02]  /*0b20*/  LEA.HI.SX32 R20, R27, R30, 0x1b ;  /* 0x0000001e1b147211 */ /* 0x000fe400078fdaff */
[----:B------:R-:W-:Y:S02]  /*0b30*/  ISETP.GE.AND P0, PT, R22, R72, PT ;  /* 0x000000481600720c */ /* 0x000fe40003f06270 */
        /* <DEDUP_REMOVED lines=13> */
[-C--:B------:R-:W-:Y:S02]  /*0c10*/  LEA.HI.SX32 R28, R69, R30.reuse, 0x1b ;  /* 0x0000001e451c7211 */ /* 0x080fe400078fdaff */
[----:B------:R-:W-:-:S02]  /*0c20*/  LEA.HI.SX32 R29, R71, R30, 0x1b ;  /* 0x0000001e471d7211 */ /* 0x000fc400078fdaff */
[----:B------:R-:W-:Y:S02]  /*0c30*/  LEA.HI.SX32 R30, R73, R30, 0x1b ;  /* 0x0000001e491e7211 */ /* 0x000fe400078fdaff */
[----:B------:R-:W-:Y:S02]  /*0c40*/  MOV R206, UR10 ;  /* 0x0000000a00ce7c02 */ /* 0x000fe40008000f00 */
[----:B0-----:R-:W-:Y:S01]  /*0c50*/  MOV R207, UR11 ;  /* 0x0000000b00cf7c02 */ /* 0x001fe20008000f00 */
[----:B------:R-:W-:-:S04]  /*0c60*/  CS2R R64, SRZ ;  /* 0x0000000000407805 */ /* 0x000fc8000001ff00 */
[C---:B------:R-:W-:Y:S01]  /*0c70*/  IMAD.WIDE R206, R14.reuse, 0x4, R206 ;  /* 0x000000040ece7825 */ /* 0x040fe200078e02ce */
[----:B------:R-:W-:Y:S02]  /*0c80*/  P2R R79, PR, RZ, 0x1 ;  /* 0x00000001ff4f7803 */ /* 0x000fe40000000000 */
[----:B------:R-:W-:Y:S01]  /*0c90*/  ISETP.GE.AND P1, PT, R14, R72, PT ;  /* 0x000000480e00720c */ /* 0x000fe20003f26270 */
[----:B------:R-:W-:Y:S01]  /*0ca0*/  CS2R R58, SRZ ;  /* 0x00000000003a7805 */ /* 0x000fe2000001ff00 */
[----:B------:R-:W-:Y:S01]  /*0cb0*/  CS2R R60, SRZ ;  /* 0x00000000003c7805 */ /* 0x000fe2000001ff00 */
[----:B------:R-:W-:Y:S01]  /*0cc0*/  CS2R R62, SRZ ;  /* 0x00000000003e7805 */ /* 0x000fe2000001ff00 */
[----:B------:R-:W-:Y:S02]  /*0cd0*/  P2R R74, PR, RZ, 0x4 ;  /* 0x00000004ff4a7803 */ /* 0x000fe40000000000 */
[----:B------:R-:W-:Y:S02]  /*0ce0*/  P2R R75, PR, RZ, 0x8 ;  /* 0x00000008ff4b7803 */ /* 0x000fe40000000000 */
[----:B------:R-:W-:-:S02]  /*0cf0*/  P2R R78, PR, RZ, 0x10 ;  /* 0x00000010ff4e7803 */ /* 0x000fc40000000000 */
[----:B------:R-:W-:Y:S02]  /*0d00*/  P2R R76, PR, RZ, 0x20 ;  /* 0x00000020ff4c7803 */ /* 0x000fe40000000000 */
[----:B------:R-:W-:Y:S01]  /*0d10*/  P2R R77, PR, RZ, 0x40 ;  /* 0x00000040ff4d7803 */ /* 0x000fe20000000000 */
[----:B------:R-:W-:Y:S01]  /*0d20*/  CS2R R66, SRZ ;  /* 0x0000000000427805 */ /* 0x000fe2000001ff00 */
[----:B------:R-:W-:Y:S01]  /*0d30*/  CS2R R68, SRZ ;  /* 0x0000000000447805 */ /* 0x000fe2000001ff00 */
[----:B------:R-:W-:Y:S01]  /*0d40*/  CS2R R70, SRZ ;  /* 0x0000000000467805 */ /* 0x000fe2000001ff00 */
[----:B------:R-:W-:Y:S01]  /*0d50*/  MOV R73, RZ ;  /* 0x000000ff00497202 */ /* 0x000fe20000000f00 */
[----:B--2---:R-:W-:Y:S04]  /*0d60*/  STS [R15.X4], R34 ;  /* 0x000000220f007388 */ /* 0x004fe80000004800 */
[----:B---3--:R0:W-:Y:S04]  /*0d70*/  STS [R16.X4+0x80], R31 ;  /* 0x0000801f10007388 */ /* 0x0081e80000004800 */
[----:B----4-:R-:W-:Y:S01]  /*0d80*/  STS [R17.X4+0x100], R36 ;  /* 0x0001002411007388 */ /* 0x010fe20000004800 */
[----:B0-----:R-:W-:-:S03]  /*0d90*/  LEA R31, R9, R32, 0x4 ;  /* 0x00000020091f7211 */ /* 0x001fc600078e20ff */
[----:B-----5:R-:W-:Y:S04]  /*0da0*/  STS [R18.X4+0x180], R33 ;  /* 0x0001802112007388 */ /* 0x020fe80000004800 */
[----:B------:R-:W-:Y:S04]  /*0db0*/  STS [R19.X4+0x200], R38 ;  /* 0x0002002613007388 */ /* 0x000fe80000004800 */
[----:B------:R-:W-:Y:S04]  /*0dc0*/  STS [R20.X4+0x280], R35 ;  /* 0x0002802314007388 */ /* 0x000fe80000004800 */
[----:B------:R-:W-:Y:S04]  /*0dd0*/  STS [R21.X4+0x300], R40 ;  /* 0x0003002815007388 */ /* 0x000fe80000004800 */
[----:B------:R-:W-:Y:S04]  /*0de0*/  STS [R22.X4+0x380], R37 ;  /* 0x0003802516007388 */ /* 0x000fe80000004800 */
[----:B------:R-:W-:Y:S01]  /*0df0*/  STS [R23.X4+0x400], R42 ;  /* 0x0004002a17007388 */ /* 0x000fe20000004800 */
[----:B------:R-:W-:-:S03]  /*0e00*/  LEA.HI.SX32 R31, R31, R31, 0x1b ;  /* 0x0000001f1f1f7211 */ /* 0x000fc600078fdaff */
[----:B------:R-:W-:Y:S04]  /*0e10*/  STS [R24.X4+0x480], R39 ;  /* 0x0004802718007388 */ /* 0x000fe80000004800 */
[----:B------:R-:W-:Y:S04]  /*0e20*/  STS [R25.X4+0x500], R44 ;  /* 0x0005002c19007388 */ /* 0x000fe80000004800 */
[----:B------:R-:W-:Y:S04]  /*0e30*/  STS [R26.X4+0x580], R41 ;  /* 0x000580291a007388 */ /* 0x000fe80000004800 */
[----:B------:R-:W-:Y:S04]  /*0e40*/  STS [R27.X4+0x600], R46 ;  /* 0x0006002e1b007388 */ /* 0x000fe80000004800 */
[----:B------:R-:W-:Y:S04]  /*0e50*/  STS [R28.X4+0x680], R43 ;  /* 0x0006802b1c007388 */ /* 0x000fe80000004800 */
[----:B------:R0:W-:Y:S04]  /*0e60*/  STS [R29.X4+0x700], R56 ;  /* 0x000700381d007388 */ /* 0x0001e80000004800 */
        /* <DEDUP_REMOVED lines=19> */
[----:B0-----:R-:W-:-:S05]  /*0fa0*/  MOV R56, RZ ;  /* 0x000000ff00387202 */ /* 0x001fca0000000f00 */
[----:B------:R-:W2:Y:S01]  /*0fb0*/  @!P0 LDG.E R64, [R206.64+0x300] ;  /* 0x00030006ce408981 */ /* 0x000ea2000c1e1900 */
[----:B------:R-:W-:-:S03]  /*0fc0*/  ISETP.GE.AND P0, PT, R48, R72, PT ;  /* 0x000000483000720c */ /* 0x000fc60003f06270 */
[----:B------:R-:W3:Y:S01]  /*0fd0*/  @!P1 LDG.E R58, [R206.64] ;  /* 0x00000006ce3a9981 */ /* 0x000ee2000c1e1900 */
[----:B------:R-:W-:-:S03]  /*0fe0*/  P2R R48, PR, RZ, 0x1 ;  /* 0x00000001ff307803 */ /* 0x000fc60000000000 */
[----:B------:R-:W4:Y:S04]  /*0ff0*/  @!P2 LDG.E R59, [R206.64+0x80] ;  /* 0x00008006ce3ba981 */ /* 0x000f28000c1e1900 */
[----:B------:R-:W5:Y:S04]  /*1000*/  @!P3 LDG.E R60, [R206.64+0x100] ;  /* 0x00010006ce3cb981 */ /* 0x000f68000c1e1900 */
[----:B------:R-:W2:Y:S01]  /*1010*/  @!P0 LDG.E R65, [R206.64+0x380] ;  /* 0x00038006ce418981 */ /* 0x000ea2000c1e1900 */
[-C--:B------:R-:W-:Y:S02]  /*1020*/  ISETP.GE.AND P0, PT, R49, R72.reuse, PT ;  /* 0x000000483100720c */ /* 0x080fe40003f06270 */
[----:B------:R-:W-:Y:S01]  /*1030*/  ISETP.GE.AND P1, PT, R51, R72, PT ;  /* 0x000000483300720c */ /* 0x000fe20003f26270 */
[----:B------:R-:W2:Y:S01]  /*1040*/  @!P4 LDG.E R63, [R206.64+0x280] ;  /* 0x00028006ce3fc981 */ /* 0x000ea2000c1e1900 */
[----:B------:R-:W-:-:S02]  /*1050*/  P2R R49, PR, RZ, 0x1 ;  /* 0x00000001ff317803 */ /* 0x000fc40000000000 */
[-C--:B------:R-:W-:Y:S01]  /*1060*/  ISETP.GE.AND P2, PT, R52, R72.reuse, PT ;  /* 0x000000483400720c */ /* 0x080fe20003f46270 */
[----:B------:R-:W2:Y:S01]  /*1070*/  @!P5 LDG.E R61, [R206.64+0x180] ;  /* 0x00018006ce3dd981 */ /* 0x000ea2000c1e1900 */
[----:B------:R-:W-:-:S03]  /*1080*/  ISETP.GE.AND P3, PT, R53, R72, PT ;  /* 0x000000483500720c */ /* 0x000fc60003f66270 */
[----:B------:R-:W2:Y:S04]  /*1090*/  @!P6 LDG.E R62, [R206.64+0x200] ;  /* 0x00020006ce3ee981 */ /* 0x000ea8000c1e1900 */
[----:B------:R-:W2:Y:S01]  /*10a0*/  @!P0 LDG.E R56, [R206.64+0x400] ;  /* 0x00040006ce388981 */ /* 0x000ea2000c1e1900 */
[-C--:B------:R-:W-:Y:S02]  /*10b0*/  ISETP.GE.AND P0, PT, R50, R72.reuse, PT ;  /* 0x000000483200720c */ /* 0x080fe40003f06270 */
[-C--:B------:R-:W-:Y:S01]  /*10c0*/  ISETP.GE.AND P4, PT, R54, R72.reuse, PT ;  /* 0x000000483600720c */ /* 0x080fe20003f86270 */
[----:B------:R-:W2:Y:S01]  /*10d0*/  @!P1 LDG.E R66, [R206.64+0x500] ;  /* 0x00050006ce429981 */ /* 0x000ea2000c1e1900 */
[-C--:B------:R-:W-:Y:S02]  /*10e0*/  ISETP.GE.AND P5, PT, R55, R72.reuse, PT ;  /* 0x000000483700720c */ /* 0x080fe40003fa6270 */
[----:B------:R-:W-:Y:S01]  /*10f0*/  ISETP.GE.AND P6, PT, R57, R72, PT ;  /* 0x000000483900720c */ /* 0x000fe20003fc6270 */
[----:B------:R-:W2:Y:S04]  /*1100*/  @!P2 LDG.E R69, [R206.64+0x580] ;  /* 0x00058006ce45a981 */ /* 0x000ea8000c1e1900 */
[----:B------:R-:W2:Y:S04]  /*1110*/  @!P3 LDG.E R68, [R206.64+0x600] ;  /* 0x00060006ce44b981 */ /* 0x000ea8000c1e1900 */
[----:B------:R-:W2:Y:S04]  /*1120*/  @!P0 LDG.E R67, [R206.64+0x480] ;  /* 0x00048006ce438981 */ /* 0x000ea8000c1e1900 */
[----:B------:R-:W2:Y:S04]  /*1130*/  @!P4 LDG.E R71, [R206.64+0x680] ;  /* 0x00068006ce47c981 */ /* 0x000ea8000c1e1900 */
[----:B------:R-:W2:Y:S04]  /*1140*/  @!P5 LDG.E R70, [R206.64+0x700] ;  /* 0x00070006ce46d981 */ /* 0x000ea8000c1e1900 */
[----:B------:R-:W2:Y:S01]  /*1150*/  @!P6 LDG.E R73, [R206.64+0x780] ;  /* 0x00078006ce49e981 */ /* 0x000ea2000c1e1900 */
[----:B------:R-:W-:-:S02]  /*1160*/  P2R R84, PR, RZ, 0x1 ;  /* 0x00000001ff547803 */ /* 0x000fc40000000000 */
[----:B------:R-:W-:-:S04]  /*1170*/  ISETP.NE.AND P0, PT, R48, RZ, PT ;  /* 0x000000ff3000720c */ /* 0x000fc80003f05270 */
[----:B------:R-:W-:Y:S02]  /*1180*/  P2R R83, PR, RZ, 0x1 ;  /* 0x00000001ff537803 */ /* 0x000fe40000000000 */
        /* <DEDUP_REMOVED lines=14> */
[----:B------:R-:W-:Y:S02]  /*1270*/  ISETP.GE.AND P0, PT, R14, R72, PT ;  /* 0x000000480e00720c */ /* 0x000fe40003f06270 */
[----:B------:R-:W-:Y:S02]  /*1280*/  MOV R48, UR8 ;  /* 0x0000000800307c02 */ /* 0x000fe40008000f00 */
[----:B------:R-:W-:Y:S02]  /*1290*/  MOV R49, UR9 ;  /* 0x0000000900317c02 */ /* 0x000fe40008000f00 */
[----:B------:R-:W-:-:S03]  /*12a0*/  MOV R50, RZ ;  /* 0x000000ff00327202 */ /* 0x000fc60000000f00 */
[----:B------:R-:W-:Y:S01]  /*12b0*/  IMAD.WIDE R48, R14, 0x4, R48 ;  /* 0x000000040e307825 */ /* 0x000fe200078e0230 */
[----:B---3--:R-:W-:Y:S04]  /*12c0*/  STS [R15.X4], R58 ;  /* 0x0000003a0f007388 */ /* 0x008fe80000004800 */
[----:B----4-:R-:W-:Y:S04]  /*12d0*/  STS [R16.X4+0x80], R59 ;  /* 0x0000803b10007388 */ /* 0x010fe80000004800 */
[----:B-----5:R-:W-:Y:S04]  /*12e0*/  STS [R17.X4+0x100], R60 ;  /* 0x0001003c11007388 */ /* 0x020fe80000004800 */
[----:B--2---:R0:W-:Y:S04]  /*12f0*/  STS [R18.X4+0x180], R61 ;  /* 0x0001803d12007388 */ /* 0x0041e80000004800 */
[----:B------:R-:W-:Y:S04]  /*1300*/  STS [R19.X4+0x200], R62 ;  /* 0x0002003e13007388 */ /* 0x000fe80000004800 */
[----:B------:R1:W-:Y:S04]  /*1310*/  STS [R20.X4+0x280], R63 ;  /* 0x0002803f14007388 */ /* 0x0003e80000004800 */
[----:B------:R-:W-:Y:S04]  /*1320*/  STS [R21.X4+0x300], R64 ;  /* 0x0003004015007388 */ /* 0x000fe80000004800 */
[----:B------:R2:W-:Y:S04]  /*1330*/  STS [R22.X4+0x380], R65 ;  /* 0x0003804116007388 */ /* 0x0005e80000004800 */
[----:B------:R-:W-:Y:S04]  /*1340*/  STS [R23.X4+0x400], R56 ;  /* 0x0004003817007388 */ /* 0x000fe80000004800 */
[----:B------:R-:W-:Y:S04]  /*1350*/  STS [R24.X4+0x480], R67 ;  /* 0x0004804318007388 */ /* 0x000fe80000004800 */
[----:B------:R3:W-:Y:S04]  /*1360*/  STS [R25.X4+0x500], R66 ;  /* 0x0005004219007388 */ /* 0x0007e80000004800 */
[----:B------:R-:W-:Y:S04]  /*1370*/  STS [R26.X4+0x580], R69 ;  /* 0x000580451a007388 */ /* 0x000fe80000004800 */
[----:B------:R4:W-:Y:S04]  /*1380*/  STS [R27.X4+0x600], R68 ;  /* 0x000600441b007388 */ /* 0x0009e80000004800 */
[----:B------:R-:W-:Y:S04]  /*1390*/  STS [R28.X4+0x680], R71 ;  /* 0x000680471c007388 */ /* 0x000fe80000004800 */
[----:B------:R-:W-:Y:S04]  /*13a0*/  STS [R29.X4+0x700], R70 ;  /* 0x000700461d007388 */ /* 0x000fe80000004800 */
[----:B------:R-:W-:Y:S01]  /*13b0*/  STS [R30.X4+0x780], R73 ;  /* 0x000780491e007388 */ /* 0x000fe20000004800 */
[----:B------:R-:W-:-:S06]  /*13c0*/  NOP ;  /* 0x0000000000007918 */ /* 0x000fcc0000000000 */
[----:B------:R-:W2:Y:S04]  /*13d0*/  LDS R51, [R31.X4] ;  /* 0x000000001f337984 */ /* 0x000ea80000004800 */
[----:B------:R-:W0:Y:S04]  /*13e0*/  LDS R52, [R31.X4+0x4] ;  /* 0x000004001f347984 */ /* 0x000e280000004800 */
[----:B------:R-:W0:Y:S04]  /*13f0*/  LDS R53, [R31.X4+0x8] ;  /* 0x000008001f357984 */ /* 0x000e280000004800 */
[----:B------:R-:W-:Y:S04]  /*1400*/  LDS R54, [R31.X4+0xc] ;  /* 0x00000c001f367984 */ /* 0x000fe80000004800 */
[----:B------:R-:W0:Y:S04]  /*1410*/  LDS R55, [R31.X4+0x10] ;  /* 0x000010001f377984 */ /* 0x000e280000004800 */
[----:B------:R-:W0:Y:S04]  /*1420*/  LDS R56, [R31.X4+0x14] ;  /* 0x000014001f387984 */ /* 0x000e280000004800 */
[----:B------:R-:W0:Y:S04]  /*1430*/  LDS R57, [R31.X4+0x18] ;  /* 0x000018001f397984 */ /* 0x000e280000004800 */
[----:B------:R-:W1:Y:S04]  /*1440*/  LDS R58, [R31.X4+0x1c] ;  /* 0x00001c001f3a7984 */ /* 0x000e680000004800 */
        /* <DEDUP_REMOVED lines=8> */
[----:B------:R-:W-:Y:S01]  /*14d0*/  BAR.SYNC.DEFER_BLOCKING 0x0 ;  /* 0x0000000000007b1d */ /* 0x000fe20000010000 */
[----:B0-----:R-:W-:-:S05]  /*14e0*/  CS2R R60, SRZ ;  /* 0x00000000003c7805 */ /* 0x001fca000001ff00 */
[----:B------:R0:W5:Y:S01]  /*14f0*/  @!P0 LDG.E R50, [R48.64] ;  /* 0x0000000630328981 */ /* 0x000162000c1e1900 */
[----:B------:R-:W-:-:S13]  /*1500*/  ISETP.NE.AND P0, PT, R75, RZ, PT ;  /* 0x000000ff4b00720c */ /* 0x000fda0003f05270 */
[----:B------:R0:W5:Y:S01]  /*1510*/  @!P0 LDG.E R60, [R48.64+0x100] ;  /* 0x00010006303c8981 */ /* 0x000162000c1e1900 */
[----:B------:R-:W-:Y:S01]  /*1520*/  ISETP.NE.AND P0, PT, R77, RZ, PT ;  /* 0x000000ff4d00720c */ /* 0x000fe20003f05270 */
[----:B-1----:R-:W-:-:S12]  /*1530*/  CS2R R62, SRZ ;  /* 0x00000000003e7805 */ /* 0x002fd8000001ff00 */
[----:B------:R0:W5:Y:S01]  /*1540*/  @!P0 LDG.E R61, [R48.64+0x80] ;  /* 0x00008006303d8981 */ /* 0x000162000c1e1900 */
[----:B------:R-:W-:-:S13]  /*1550*/  ISETP.NE.AND P0, PT, R78, RZ, PT ;  /* 0x000000ff4e00720c */ /* 0x000fda0003f05270 */
[----:B------:R0:W5:Y:S01]  /*1560*/  @!P0 LDG.E R62, [R48.64+0x200] ;  /* 0x00020006303e8981 */ /* 0x000162000c1e1900 */
[----:B------:R-:W-:Y:S01]  /*1570*/  ISETP.NE.AND P0, PT, R79, RZ, PT ;  /* 0x000000ff4f00720c */ /* 0x000fe20003f05270 */
[----:B--2---:R-:W-:-:S12]  /*1580*/  CS2R R64, SRZ ;  /* 0x0000000000407805 */ /* 0x004fd8000001ff00 */
[----:B------:R0:W2:Y:S01]  /*1590*/  @!P0 LDG.E R63, [R48.64+0x180] ;  /* 0x00018006303f8981 */ /* 0x0000a2000c1e1900 */
[----:B------:R-:W-:-:S13]  /*15a0*/  ISETP.NE.AND P0, PT, R80, RZ, PT ;  /* 0x000000ff5000720c */ /* 0x000fda0003f05270 */
[----:B------:R0:W2:Y:S01]  /*15b0*/  @!P0 LDG.E R64, [R48.64+0x300] ;  /* 0x0003000630408981 */ /* 0x0000a2000c1e1900 */
[----:B------:R-:W-:Y:S01]  /*15c0*/  ISETP.NE.AND P0, PT, R81, RZ, PT ;  /* 0x000000ff5100720c */ /* 0x000fe20003f05270 */
[----:B---3--:R-:W-:-:S12]  /*15d0*/  CS2R R66, SRZ ;  /* 0x0000000000427805 */ /* 0x008fd8000001ff00 */
[----:B------:R0:W3:Y:S01]  /*15e0*/  @!P0 LDG.E R65, [R48.64+0x280] ;  /* 0x0002800630418981 */ /* 0x0000e2000c1e1900 */
[----:B------:R-:W-:-:S13]  /*15f0*/  ISETP.NE.AND P0, PT, R82, RZ, PT ;  /* 0x000000ff5200720c */ /* 0x000fda0003f05270 */
[----:B------:R0:W3:Y:S01]  /*1600*/  @!P0 LDG.E R66, [R48.64+0x400] ;  /* 0x0004000630428981 */ /* 0x0000e2000c1e1900 */
[----:B------:R-:W-:Y:S01]  /*1610*/  ISETP.NE.AND P0, PT, R83, RZ, PT ;  /* 0x000000ff5300720c */ /* 0x000fe20003f05270 */
[----:B----4-:R-:W-:Y:S01]  /*1620*/  CS2R R68, SRZ ;  /* 0x0000000000447805 */ /* 0x010fe2000001ff00 */
[----:B------:R-:W-:Y:S01]  /*1630*/  MOV R77, RZ ;  /* 0x000000ff004d7202 */ /* 0x000fe20000000f00 */
[----:B------:R-:W-:Y:S01]  /*1640*/  CS2R R78, SRZ ;  /* 0x00000000004e7805 */ /* 0x000fe2000001ff00 */
[----:B------:R-:W-:-:S03]  /*1650*/  CS2R R80, SRZ ;  /* 0x0000000000507805 */ /* 0x000fc6000001ff00 */
[----:B------:R0:W4:Y:S04]  /*1660*/  @!P1 LDG.E R68, [R48.64+0x500] ;  /* 0x0005000630449981 */ /* 0x000128000c1e1900 */
[----:B------:R0:W4:Y:S04]  /*1670*/  @!P2 LDG.E R77, [R48.64+0x580] ;  /* 0x00058006304da981 */ /* 0x000128000c1e1900 */
[----:B------:R0:W4:Y:S01]  /*1680*/  @!P0 LDG.E R67, [R48.64+0x380] ;  /* 0x0003800630438981 */ /* 0x000122000c1e1900 */
[----:B------:R-:W-:-:S03]  /*1690*/  ISETP.NE.AND P0, PT, R84, RZ, PT ;  /* 0x000000ff5400720c */ /* 0x000fc60003f05270 */
[----:B------:R0:W4:Y:S04]  /*16a0*/  @!P3 LDG.E R78, [R48.64+0x600] ;  /* 0x00060006304eb981 */ /* 0x000128000c1e1900 */
[----:B------:R0:W4:Y:S04]  /*16b0*/  @!P4 LDG.E R79, [R48.64+0x680] ;  /* 0x00068006304fc981 */ /* 0x000128000c1e1900 */
[----:B------:R0:W4:Y:S04]  /*16c0*/  @!P5 LDG.E R80, [R48.64+0x700] ;  /* 0x000700063050d981 */ /* 0x000128000c1e1900 */
[----:B------:R0:W4:Y:S04]  /*16d0*/  @!P0 LDG.E R69, [R48.64+0x480] ;  /* 0x0004800630458981 */ /* 0x000128000c1e1900 */
[----:B------:R0:W4:Y:S02]  /*16e0*/  @!P6 LDG.E R81, [R48.64+0x780] ;  /* 0x000780063051e981 */ /* 0x000124000c1e1900 */
[----:B0-----:R-:W-:-:S04]  /*16f0*/  MOV R48, c[0x0][0x16c] ;  /* 0x00005b0000307a02 */ /* 0x001fc80000000f00 */
[----:B------:R-:W-:Y:S01]  /*1700*/  ISETP.GE.AND P5, PT, R48, 0x1, PT ;  /* 0x000000013000780c */ /* 0x000fe20003fa6270 */
[----:B------:R-:W-:-:S05]  /*1710*/  FADD.FTZ R48, R51, UR5 ;  /* 0x0000000533307e21 */ /* 0x000fca0008010000 */
[----:B------:R-:W-:Y:S01]  /*1720*/  FSETP.GTU.FTZ.AND P4, PT, R48, 20, PT ;  /* 0x41a000003000780b */ /* 0x000fe20003f9c000 */
[----:B------:R-:W-:Y:S02]  /*1730*/  FADD.FTZ R49, R52, UR5 ;  /* 0x0000000534317e21 */ /* 0x000fe40008010000 */
[----:B------:R-:W-:Y:S02]  /*1740*/  FADD.FTZ R51, R53, UR5 ;  /* 0x0000000535337e21 */ /* 0x000fe40008010000 */
[----:B------:R-:W-:Y:S02]  /*1750*/  FADD.FTZ R53, R55, UR5 ;  /* 0x0000000537357e21 */ /* 0x000fe40008010000 */
[----:B------:R-:W-:Y:S01]  /*1760*/  FADD.FTZ R52, R56, UR5 ;  /* 0x0000000538347e21 */ /* 0x000fe20008010000 */
[----:B------:R-:W-:Y:S01]  /*1770*/  BSSY B0, `(.L_x_134) ;  /* 0x0000049000007945 */ /* 0x000fe20003800000 */
[----:B------:R-:W-:Y:S01]  /*1780*/  FSETP.GTU.FTZ.AND P3, PT, R49, 20, PT ;  /* 0x41a000003100780b */ /* 0x000fe20003f7c000 */
[----:B------:R-:W-:Y:S01]  /*1790*/  FADD.FTZ R55, R57, UR5 ;  /* 0x0000000539377e21 */ /* 0x000fe20008010000 */
[----:B------:R-:W-:-:S02]  /*17a0*/  FSETP.GTU.FTZ.AND P2, PT, R51, 20, PT ;  /* 0x41a000003300780b */ /* 0x000fc40003f5c000 */
[----:B------:R-:W-:Y:S02]  /*17b0*/  FSETP.GTU.FTZ.AND P0, PT, R53, 20, PT ;  /* 0x41a000003500780b */ /* 0x000fe40003f1c000 */
[----:B------:R-:W-:Y:S01]  /*17c0*/  FSETP.GTU.FTZ.AND P6, PT, R52, 20, PT ;  /* 0x41a000003400780b */ /* 0x000fe20003fdc000 */
[----:B-----5:R0:W-:Y:S04]  /*17d0*/  STS [R15.X4], R50 ;  /* 0x000000320f007388 */ /* 0x0201e80000004800 */
[----:B------:R1:W-:Y:S04]  /*17e0*/  STS [R16.X4+0x80], R61 ;  /* 0x0000803d10007388 */ /* 0x0003e80000004800 */
[----:B------:R1:W-:Y:S04]  /*17f0*/  STS [R17.X4+0x100], R60 ;  /* 0x0001003c11007388 */ /* 0x0003e80000004800 */
[----:B--2---:R1:W-:Y:S04]  /*1800*/  STS [R18.X4+0x180], R63 ;  /* 0x0001803f12007388 */ /* 0x0043e80000004800 */
[----:B------:R1:W-:Y:S04]  /*1810*/  STS [R19.X4+0x200], R62 ;  /* 0x0002003e13007388 */ /* 0x0003e80000004800 */
[----:B---3--:R1:W-:Y:S04]  /*1820*/  STS [R20.X4+0x280], R65 ;  /* 0x0002804114007388 */ /* 0x0083e80000004800 */
[----:B------:R1:W-:Y:S04]  /*1830*/  STS [R21.X4+0x300], R64 ;  /* 0x0003004015007388 */ /* 0x0003e80000004800 */
[----:B----4-:R1:W-:Y:S04]  /*1840*/  STS [R22.X4+0x380], R67 ;  /* 0x0003804316007388 */ /* 0x0103e80000004800 */
[----:B------:R1:W-:Y:S04]  /*1850*/  STS [R23.X4+0x400], R66 ;  /* 0x0004004217007388 */ /* 0x0003e80000004800 */
[----:B------:R1:W-:Y:S04]  /*1860*/  STS [R24.X4+0x480], R69 ;  /* 0x0004804518007388 */ /* 0x0003e80000004800 */
[----:B------:R1:W-:Y:S04]  /*1870*/  STS [R25.X4+0x500], R68 ;  /* 0x0005004419007388 */ /* 0x0003e80000004800 */
[----:B------:R1:W-:Y:S04]  /*1880*/  STS [R26.X4+0x580], R77 ;  /* 0x0005804d1a007388 */ /* 0x0003e80000004800 */
[----:B------:R1:W-:Y:S04]  /*1890*/  STS [R27.X4+0x600], R78 ;  /* 0x0006004e1b007388 */ /* 0x0003e80000004800 */
[----:B------:R1:W-:Y:S04]  /*18a0*/  STS [R28.X4+0x680], R79 ;  /* 0x0006804f1c007388 */ /* 0x0003e80000004800 */
[----:B------:R1:W-:Y:S04]  /*18b0*/  STS [R29.X4+0x700], R80 ;  /* 0x000700501d007388 */ /* 0x0003e80000004800 */
[----:B------:R1:W-:Y:S01]  /*18c0*/  STS [R30.X4+0x780], R81 ;  /* 0x000780511e007388 */ /* 0x0003e20000004800 */
[----:B------:R-:W-:-:S06]  /*18d0*/  NOP ;  /* 0x0000000000007918 */ /* 0x000fcc0000000000 */
[----:B------:R1:W2:Y:S04]  /*18e0*/  LDS R123, [R31.X4] ;  /* 0x000000001f7b7984 */ /* 0x0002a80000004800 */
[----:B------:R1:W3:Y:S04]  /*18f0*/  LDS R75, [R31.X4+0x4] ;  /* 0x000004001f4b7984 */ /* 0x0002e80000004800 */
[----:B------:R1:W4:Y:S04]  /*1900*/  LDS R73, [R31.X4+0x8] ;  /* 0x000008001f497984 */ /* 0x0003280000004800 */
[----:B------:R1:W0:Y:S04]  /*1910*/  LDS R72, [R31.X4+0xc] ;  /* 0x00000c001f487984 */ /* 0x0002280000004800 */
[----:B------:R1:W0:Y:S04]  /*1920*/  LDS R71, [R31.X4+0x10] ;  /* 0x000010001f477984 */ /* 0x0002280000004800 */
[----:B------:R1:W0:Y:S04]  /*1930*/  LDS R70, [R31.X4+0x14] ;  /* 0x000014001f467984 */ /* 0x0002280000004800 */
[----:B------:R1:W1:Y:S04]  /*1940*/  LDS R69, [R31.X4+0x18] ;  /* 0x000018001f457984 */ /* 0x0002680000004800 */
        /* <DEDUP_REMOVED lines=8> */
[----:B------:R1:W1:Y:S01]  /*19d0*/  LDS R60, [R31.X4+0x3c] ;  /* 0x00003c001f3c7984 */ /* 0x0002620000004800 */
[----:B0-----:R-:W-:-:S05]  /*19e0*/  FADD.FTZ R50, R54, UR5 ;  /* 0x0000000536327e21 */ /* 0x001fca0008010000 */
[----:B------:R-:W-:Y:S01]  /*19f0*/  FSETP.GTU.FTZ.AND P1, PT, R50, 20, PT ;  /* 0x41a000003200780b */ /* 0x000fe20003f3c000 */
[----:B------:R-:W-:Y:S07]  /*1a00*/  @P4 BRA `(.L_x_135) ;  /* 0x000001f000004947 */ /* 0x000fee0003800000 */
[----:B--234-:R-:W-:Y:S01]  /*1a10*/  FMUL.FTZ R48, R48, 1.4426950216293334961 ;  /* 0x3fb8aa3b30307820 */ /* 0x01cfe20000410000 */
[----:B-1----:R-:W-:Y:S01]  /*1a20*/  MOV R78, 0x3e800000 ;  /* 0x3e800000004e7802 */ /* 0x002fe20000000f00 */
[----:B------:R-:W-:Y:S02]  /*1a30*/  HFMA2.MMA R77, -RZ, RZ, 1.3056640625, -1.8671875 ;  /* 0x3d39bf78ff4d7435 */ /* 0x000fe400000001ff */
[----:B------:R-:W0:Y:S02]  /*1a40*/  MUFU.EX2 R79, R48 ;  /* 0x00000030004f7308 */ /* 0x000e240000000800 */
[C---:B0-----:R-:W-:Y:S01]  /*1a50*/  FADD.FTZ.RZ R54, R79.reuse, 1 ;  /* 0x3f8000004f367421 */ /* 0x041fe2000001c000 */
[----:B------:R-:W-:-:S04]  /*1a60*/  ISETP.GE.U32.AND P4, PT, R79, 0x7f800000, PT ;  /* 0x7f8000004f00780c */ /* 0x000fc80003f86070 */
[----:B------:R-:W-:-:S04]  /*1a70*/  IADD3 R54, R54, -0x3f400000, RZ ;  /* 0xc0c0000036367810 */ /* 0x000fc80007ffe0ff */
[----:B------:R-:W-:-:S04]  /*1a80*/  LOP3.LUT R54, R54, 0xff800000, RZ, 0xc0, !PT ;  /* 0xff80000036367812 */ /* 0x000fc800078ec0ff */
[----:B------:R-:W-:Y:S02]  /*1a90*/  IADD3 R57, -R54, 0x40800000, RZ ;  /* 0x4080000036397810 */ /* 0x000fe40007ffe1ff */
[----:B------:R-:W-:Y:S02]  /*1aa0*/  IADD3 R56, R79, -R54, RZ ;  /* 0x800000364f387210 */ /* 0x000fe40007ffe0ff */
[----:B------:R-:W0:Y:S01]  /*1ab0*/  I2F R54, R54 ;  /* 0x0000003600367306 */ /* 0x000e220000201400 */
[----:B------:R-:W-:-:S04]  /*1ac0*/  FFMA.FTZ R57, R57, R78, -1 ;  /* 0xbf80000039397423 */ /* 0x000fc8000001004e */
[----:B------:R-:W-:-:S04]  /*1ad0*/  FADD.FTZ R56, R56, R57 ;  /* 0x0000003938387221 */ /* 0x000fc80000010000 */
[----:B------:R-:W-:-:S04]  /*1ae0*/  FFMA.FTZ R57, R56, -R77, 0.10546888411045074463 ;  /* 0x3dd8001238397423 */ /* 0x000fc8000001084d */
[----:B------:R-:W-:Y:S02]  /*1af0*/  FFMA.FTZ R57, R56, R57, -0.13229703903198242188 ;  /* 0xbe0778e038397423 */ /* 0x000fe40000010039 */
[----:B0-----:R-:W-:Y:S02]  /*1b00*/  FMUL.FTZ R48, R54, 1.1920928955078125e-07 ;  /* 0x3400000036307820 */ /* 0x001fe40000410000 */
[----:B------:R-:W-:-:S04]  /*1b10*/  FFMA.FTZ R57, R56, R57, 0.14491446316242218018 ;  /* 0x3e14647538397423 */ /* 0x000fc80000010039 */
[----:B------:R-:W-:-:S04]  /*1b20*/  FFMA.FTZ R57, R56, R57, -0.16641564667224884033 ;  /* 0xbe2a68dd38397423 */ /* 0x000fc80000010039 */
[----:B------:R-:W-:-:S04]  /*1b30*/  FFMA.FTZ R57, R56, R57, 0.19988867640495300293 ;  /* 0x3e4caf9e38397423 */ /* 0x000fc80000010039 */
[----:B------:R-:W-:-:S04]  /*1b40*/  FFMA.FTZ R57, R56, R57, -0.25000196695327758789 ;  /* 0xbe80004238397423 */ /* 0x000fc80000010039 */
[----:B------:R-:W-:-:S04]  /*1b50*/  FFMA.FTZ R57, R56, R57, 0.33333510160446166992 ;  /* 0x3eaaaae638397423 */ /* 0x000fc80000010039 */
[----:B------:R-:W-:-:S04]  /*1b60*/  FFMA.FTZ R57, R56, R57, -0.5 ;  /* 0xbf00000038397423 */ /* 0x000fc80000010039 */
[----:B------:R-:W-:-:S04]  /*1b70*/  FMUL.FTZ R57, R56, R57 ;  /* 0x0000003938397220 */ /* 0x000fc80000410000 */
[----:B------:R-:W-:-:S04]  /*1b80*/  FFMA.FTZ R57, R56, R57, R56 ;  /* 0x0000003938397223 */ /* 0x000fc80000010038 */
[----:B------:R-:W-:Y:S01]  /*1b90*/  FFMA.FTZ R48, R48, 0.69314718246459960938, R57 ;  /* 0x3f31721830307823 */ /* 0x000fe20000010039 */
[----:B------:R-:W-:Y:S05]  /*1ba0*/  @!P4 BRA `(.L_x_135) ;  /* 0x000000500000c947 */ /* 0x000fea0003800000 */
[----:B------:R-:W-:-:S13]  /*1bb0*/  ISETP.GE.AND P4, PT, R79, -0x407fffff, PT ;  /* 0xbf8000014f00780c */ /* 0x000fda0003f86270 */
[----:B------:R-:W-:-:S05]  /*1bc0*/  @P4 MOV R54, 0x7f800000 ;  /* 0x7f80000000364802 */ /* 0x000fca0000000f00 */
[C---:B------:R-:W-:Y:S01]  /*1bd0*/  @P4 FFMA.FTZ R48, R79.reuse, R54, +INF ;  /* 0x7f8000004f304423 */ /* 0x040fe20000010036 */
[----:B------:R-:W-:-:S04]  /*1be0*/  FSETP.NEU.FTZ.AND P4, PT, R79, RZ, PT ;  /* 0x000000ff4f00720b */ /* 0x000fc80003f9d000 */
[----:B------:R-:W-:-:S04]  /*1bf0*/  FSEL R48, R48, -RZ, P4 ;  /* 0x800000ff30307208 */ /* 0x000fc80002000000 */
.L_x_135:
[----:B--234-:R-:W-:Y:S05]  /*1c00*/  BSYNC B0 ;  /* 0x0000000000007941 */ /* 0x01cfea0003800000 */
.L_x_134:
[----:B------:R-:W-:Y:S01]  /*1c10*/  BSSY B0, `(.L_x_136) ;  /* 0x0000023000007945 */ /* 0x000fe20003800000 */
[----:B------:R-:W-:Y:S01]  /*1c20*/  FSETP.GTU.FTZ.AND P4, PT, R55, 20, PT ;  /* 0x41a000003700780b */ /* 0x000fe20003f9c000 */
[----:B------:R-:W-:Y:S01]  /*1c30*/  FADD.FTZ R54, R58, UR5 ;  /* 0x000000053a367e21 */ /* 0x000fe20008010000 */
[----:B------:R-:W-:Y:S06]  /*1c40*/  @P3 BRA `(.L_x_137) ;  /* 0x000001f000003947 */ /* 0x000fec0003800000 */
[----:B------:R-:W-:Y:S01]  /*1c50*/  FMUL.FTZ R49, R49, 1.4426950216293334961 ;  /* 0x3fb8aa3b31317820 */ /* 0x000fe20000410000 */
        /* <DEDUP_REMOVED lines=13> */
[C---:B------:R-:W-:Y:S02]  /*1d30*/  FFMA.FTZ R58, R57.reuse, R58, -0.13229703903198242188 ;  /* 0xbe0778e0393a7423 */ /* 0x040fe4000001003a */
        /* <DEDUP_REMOVED lines=16> */
.L_x_137:
[----:B------:R-:W-:Y:S05]  /*1e40*/  BSYNC B0 ;  /* 0x0000000000007941 */ /* 0x000fea0003800000 */
.L_x_136:
        /* <DEDUP_REMOVED lines=35> */
.L_x_139:
[----:B------:R-:W-:Y:S05]  /*2080*/  BSYNC B0 ;  /* 0x0000000000007941 */ /* 0x000fea0003800000 */
.L_x_138:
        /* <DEDUP_REMOVED lines=35> */
.L_x_141:
[----:B------:R-:W-:Y:S05]  /*22c0*/  BSYNC B0 ;  /* 0x0000000000007941 */ /* 0x000fea0003800000 */
.L_x_140:
[----:B------:R-:W-:Y:S01]  /*22d0*/  BSSY B0, `(.L_x_142) ;  /* 0x0000024000007945 */ /* 0x000fe20003800000 */
[----:B------:R-:W-:Y:S01]  /*22e0*/  FSETP.GTU.FTZ.AND P1, PT, R56, 20, PT ;  /* 0x41a000003800780b */ /* 0x000fe20003f3c000 */
[----:B------:R-:W-:Y:S01]  /*22f0*/  FADD.FTZ R59, R76, UR5 ;  /* 0x000000054c3b7e21 */ /* 0x000fe20008010000 */
[----:B------:R-:W-:Y:S01]  /*2300*/  MOV R58, RZ ;  /* 0x000000ff003a7202 */ /* 0x000fe20000000f00 */
[----:B------:R-:W-:Y:S05]  /*2310*/  @P0 BRA `(.L_x_143) ;  /* 0x000001f000000947 */ /* 0x000fea0003800000 */
[----:B------:R-:W-:Y:S01]  /*2320*/  FMUL.FTZ R53, R53, 1.4426950216293334961 ;  /* 0x3fb8aa3b35357820 */ /* 0x000fe20000410000 */
[----:B-1----:R-:W-:Y:S01]  /*2330*/  HFMA2.MMA R78, -RZ, RZ, 1.625, 0 ;  /* 0x3e800000ff4e7435 */ /* 0x002fe200000001ff */
[----:B------:R-:W-:Y:S02]  /*2340*/  MOV R81, 0x3d39bf78 ;  /* 0x3d39bf7800517802 */ /* 0x000fe40000000f00 */
        /* <DEDUP_REMOVED lines=28> */
.L_x_143:
[----:B------:R-:W-:Y:S05]  /*2510*/  BSYNC B0 ;  /* 0x0000000000007941 */ /* 0x000fea0003800000 */
.L_x_142:
[----:B------:R-:W-:Y:S01]  /*2520*/  BSSY B0, `(.L_x_144) ;  /* 0x0000026000007945 */ /* 0x000fe20003800000 */
[----:B------:R-:W-:Y:S01]  /*2530*/  FSETP.GTU.FTZ.AND P0, PT, R59, 20, PT ;  /* 0x41a000003b00780b */ /* 0x000fe20003f1c000 */
[----:B------:R-:W-:Y:S01]  /*2540*/  CS2R R84, SRZ ;  /* 0x0000000000547805 */ /* 0x000fe2000001ff00 */
[----:B------:R-:W-:Y:S01]  /*2550*/  CS2R R86, SRZ ;  /* 0x0000000000567805 */ /* 0x000fe2000001ff00 */
[----:B------:R-:W-:Y:S02]  /*2560*/  FADD.FTZ R88, R88, UR5 ;  /* 0x0000000558587e21 */ /* 0x000fe40008010000 */
[----:B-1----:R-:W-:Y:S01]  /*2570*/  FFMA.FTZ R78, R33, R123, R6 ;  /* 0x0000007b214e7223 */ /* 0x002fe20000010006 */
[----:B------:R-:W-:Y:S05]  /*2580*/  @P6 BRA `(.L_x_145) ;  /* 0x000001f000006947 */ /* 0x000fea0003800000 */
[----:B------:R-:W-:Y:S01]  /*2590*/  FMUL.FTZ R52, R52, 1.4426950216293334961 ;  /* 0x3fb8aa3b34347820 */ /* 0x000fe20000410000 */
[----:B------:R-:W-:Y:S01]  /*25a0*/  HFMA2.MMA R77, -RZ, RZ, 1.625, 0 ;  /* 0x3e800000ff4d7435 */ /* 0x000fe200000001ff */
        /* <DEDUP_REMOVED lines=29> */
.L_x_145:
[----:B------:R-:W-:Y:S05]  /*2780*/  BSYNC B0 ;  /* 0x0000000000007941 */ /* 0x000fea0003800000 */
.L_x_144:
[----:B------:R-:W-:Y:S01]  /*2790*/  FFMA.FTZ R78, R32, R75, R78 ;  /* 0x0000004b204e7223 */ /* 0x000fe2000001004e */
[----:B------:R-:W-:Y:S01]  /*27a0*/  BSSY B0, `(.L_x_146) ;  /* 0x0000026000007945 */ /* 0x000fe20003800000 */
[----:B------:R-:W-:Y:S01]  /*27b0*/  HFMA2.MMA R89, -RZ, RZ, 0, 0 ;  /* 0x00000000ff597435 */ /* 0x000fe200000001ff */
[----:B------:R-:W-:Y:S01]  /*27c0*/  FSETP.GTU.FTZ.AND P6, PT, R88, 20, PT ;  /* 0x41a000005800780b */ /* 0x000fe20003fdc000 */
[----:B------:R-:W-:Y:S01]  /*27d0*/  CS2R R90, SRZ ;  /* 0x00000000005a7805 */ /* 0x000fe2000001ff00 */
[----:B------:R-:W-:Y:S02]  /*27e0*/  FADD.FTZ R93, R93, UR5 ;  /* 0x000000055d5d7e21 */ /* 0x000fe40008010000 */
[----:B------:R-:W-:Y:S01]  /*27f0*/  FFMA.FTZ R78, R34, R73, R78 ;  /* 0x00000049224e7223 */ /* 0x000fe2000001004e */
[----:B------:R-:W-:Y:S05]  /*2800*/  @P4 BRA `(.L_x_147) ;  /* 0x000001f000004947 */ /* 0x000fea0003800000 */
[----:B------:R-:W-:Y:S01]  /*2810*/  FMUL.FTZ R55, R55, 1.4426950216293334961 ;  /* 0x3fb8aa3b37377820 */ /* 0x000fe20000410000 */
[----:B------:R-:W-:Y:S02]  /*2820*/  MOV R77, 0x3e800000 ;  /* 0x3e800000004d7802 */ /* 0x000fe40000000f00 */
[----:B------:R-:W-:Y:S01]  /*2830*/  MOV R81, 0x3d39bf78 ;  /* 0x3d39bf7800517802 */ /* 0x000fe20000000f00 */
        /* <DEDUP_REMOVED lines=28> */
.L_x_147:
[----:B------:R-:W-:Y:S05]  /*2a00*/  BSYNC B0 ;  /* 0x0000000000007941 */ /* 0x000fea0003800000 */
.L_x_146:
        /* <DEDUP_REMOVED lines=39> */
.L_x_149:
[----:B------:R-:W-:Y:S05]  /*2c80*/  BSYNC B0 ;  /* 0x0000000000007941 */ /* 0x000fea0003800000 */
.L_x_148:
        /* <DEDUP_REMOVED lines=39> */
.L_x_151:
[----:B------:R-:W-:Y:S05]  /*2f00*/  BSYNC B0 ;  /* 0x0000000000007941 */ /* 0x000fea0003800000 */
.L_x_150:
[----:B------:R-:W-:Y:S01]  /*2f10*/  FFMA.FTZ R78, R39, R68, R78 ;  /* 0x00000044274e7223 */ /* 0x000fe2000001004e */
[----:B------:R-:W-:Y:S01]  /*2f20*/  BSSY B0, `(.L_x_152) ;  /* 0x0000027000007945 */ /* 0x000fe20003800000 */
[----:B------:R-:W-:Y:S01]  /*2f30*/  HFMA2.MMA R102, -RZ, RZ, 0, 0 ;  /* 0x00000000ff667435 */ /* 0x000fe200000001ff */
[----:B------:R-:W-:Y:S01]  /*2f40*/  FSETP.GTU.FTZ.AND P2, PT, R103, 20, PT ;  /* 0x41a000006700780b */ /* 0x000fe20003f5c000 */
[----:B------:R-:W-:Y:S01]  /*2f50*/  HFMA2.MMA R106, -RZ, RZ, 0, 0 ;  /* 0x00000000ff6a7435 */ /* 0x000fe200000001ff */
[----:B------:R-:W-:Y:S01]  /*2f60*/  MOV R104, RZ ;  /* 0x000000ff00687202 */ /* 0x000fe20000000f00 */
[----:B------:R-:W-:Y:S02]  /*2f70*/  FADD.FTZ R108, R108, UR5 ;  /* 0x000000056c6c7e21 */ /* 0x000fe40008010000 */
[----:B------:R-:W-:Y:S01]  /*2f80*/  FFMA.FTZ R78, R40, R67, R78 ;  /* 0x00000043284e7223 */ /* 0x000fe2000001004e */
[----:B------:R-:W-:Y:S05]  /*2f90*/  @P1 BRA `(.L_x_153) ;  /* 0x000001f000001947 */ /* 0x000fea0003800000 */
[----:B------:R-:W-:Y:S01]  /*2fa0*/  FMUL.FTZ R56, R56, 1.4426950216293334961 ;  /* 0x3fb8aa3b38387820 */ /* 0x000fe20000410000 */
[----:B------:R-:W-:-:S02]  /*2fb0*/  MOV R77, 0x3e800000 ;  /* 0x3e800000004d7802 */ /* 0x000fc40000000f00 */
        /* <DEDUP_REMOVED lines=29> */
.L_x_153:
[----:B------:R-:W-:Y:S05]  /*3190*/  BSYNC B0 ;  /* 0x0000000000007941 */ /* 0x000fea0003800000 */
.L_x_152:
[----:B------:R-:W-:Y:S01]  /*31a0*/  FFMA.FTZ R78, R41, R66, R78 ;  /* 0x00000042294e7223 */ /* 0x000fe2000001004e */
[----:B------:R-:W-:Y:S01]  /*31b0*/  BSSY B0, `(.L_x_154) ;  /* 0x0000027000007945 */ /* 0x000fe20003800000 */
[----:B------:R-:W-:Y:S01]  /*31c0*/  FSETP.GTU.FTZ.AND P1, PT, R108, 20, PT ;  /* 0x41a000006c00780b */ /* 0x000fe20003f3c000 */
[----:B------:R-:W-:Y:S02]  /*31d0*/  FMUL.FTZ R110, R123, UR4 ;  /* 0x000000047b6e7c20 */ /* 0x000fe40008410000 */
[----:B------:R-:W-:Y:S02]  /*31e0*/  FMUL.FTZ R105, R75, UR4 ;  /* 0x000000044b697c20 */ /* 0x000fe40008410000 */
[----:B------:R-:W-:Y:S02]  /*31f0*/  FMUL.FTZ R107, R73, UR4 ;  /* 0x00000004496b7c20 */ /* 0x000fe40008410000 */
[----:B------:R-:W-:Y:S02]  /*3200*/  FMUL.FTZ R109, R72, UR4 ;  /* 0x00000004486d7c20 */ /* 0x000fe40008410000 */
[----:B------:R-:W-:Y:S01]  /*3210*/  FFMA.FTZ R78, R42, R65, R78 ;  /* 0x000000412a4e7223 */ /* 0x000fe2000001004e */
[----:B------:R-:W-:Y:S05]  /*3220*/  @P0 BRA `(.L_x_155) ;  /* 0x000001f000000947 */ /* 0x000fea0003800000 */
[----:B------:R-:W-:Y:S01]  /*3230*/  FMUL.FTZ R59, R59, 1.4426950216293334961 ;  /* 0x3fb8aa3b3b3b7820 */ /* 0x000fe20000410000 */
[----:B------:R-:W-:Y:S01]  /*3240*/  HFMA2.MMA R77, -RZ, RZ, 1.625, 0 ;  /* 0x3e800000ff4d7435 */ /* 0x000fe200000001ff */
[----:B------:R-:W-:-:S02]  /*3250*/  MOV R81, 0x3d39bf78 ;  /* 0x3d39bf7800517802 */ /* 0x000fc40000000f00 */
        /* <DEDUP_REMOVED lines=28> */
.L_x_155:
[----:B------:R-:W-:Y:S05]  /*3420*/  BSYNC B0 ;  /* 0x0000000000007941 */ /* 0x000fea0003800000 */
.L_x_154:
[----:B------:R-:W-:Y:S01]  /*3430*/  BSSY B0, `(.L_x_156) ;  /* 0x0000021000007945 */ /* 0x000fe20003800000 */
        /* <DEDUP_REMOVED lines=27> */
[C---:B------:R-:W-:Y:S02]  /*35f0*/  ISETP.GE.AND P0, PT, R79.reuse, -0x407fffff, PT ;  /* 0xbf8000014f00780c */ /* 0x040fe40003f06270 */
[----:B------:R-:W-:-:S11]  /*3600*/  FSETP.NEU.FTZ.AND P6, PT, R79, RZ, PT ;  /* 0x000000ff4f00720b */ /* 0x000fd60003fdd000 */
[----:B------:R-:W-:-:S05]  /*3610*/  @P0 MOV R6, 0x7f800000 ;  /* 0x7f80000000060802 */ /* 0x000fca0000000f00 */
[----:B------:R-:W-:-:S05]  /*3620*/  @P0 FFMA.FTZ R88, R79, R6, +INF ;  /* 0x7f8000004f580423 */ /* 0x000fca0000010006 */
[----:B------:R-:W-:Y:S02]  /*3630*/  FSEL R88, R88, -RZ, P6 ;  /* 0x800000ff58587208 */ /* 0x000fe40003000000 */
.L_x_157:
[----:B------:R-:W-:Y:S05]  /*3640*/  BSYNC B0 ;  /* 0x0000000000007941 */ /* 0x000fea0003800000 */
.L_x_156:
        /* <DEDUP_REMOVED lines=33> */
.L_x_159:
[----:B------:R-:W-:Y:S05]  /*3860*/  BSYNC B0 ;  /* 0x0000000000007941 */ /* 0x000fea0003800000 */
.L_x_158:
        /* <DEDUP_REMOVED lines=33> */
.L_x_161:
[----:B------:R-:W-:Y:S05]  /*3a80*/  BSYNC B0 ;  /* 0x0000000000007941 */ /* 0x000fea0003800000 */
.L_x_160:
        /* <DEDUP_REMOVED lines=33> */
.L_x_163:
[----:B------:R-:W-:Y:S05]  /*3ca0*/  BSYNC B0 ;  /* 0x0000000000007941 */ /* 0x000fea0003800000 */
.L_x_162:
        /* <DEDUP_REMOVED lines=33> */
.L_x_165:
[----:B------:R-:W-:Y:S05]  /*3ec0*/  BSYNC B0 ;  /* 0x0000000000007941 */ /* 0x000fea0003800000 */
.L_x_164:
[----:B------:R-:W-:Y:S01]  /*3ed0*/  FFMA.FTZ R78, R43, R64, R78 ;  /* 0x000000402b4e7223 */ /* 0x000fe2000001004e */
[----:B------:R-:W-:Y:S01]  /*3ee0*/  BAR.SYNC.DEFER_BLOCKING 0x0 ;  /* 0x0000000000007b1d */ /* 0x000fe20000010000 */
[----:B------:R-:W-:Y:S02]  /*3ef0*/  FMUL.FTZ R111, R71, UR4 ;  /* 0x00000004476f7c20 */ /* 0x000fe40008410000 */
[----:B------:R-:W-:Y:S02]  /*3f00*/  FFMA.FTZ R78, R44, R63, R78 ;  /* 0x0000003f2c4e7223 */ /* 0x000fe4000001004e */
[----:B------:R-:W-:Y:S02]  /*3f10*/  FMUL.FTZ R112, R70, UR4 ;  /* 0x0000000446707c20 */ /* 0x000fe40008410000 */
[----:B------:R-:W-:Y:S02]  /*3f20*/  FFMA.FTZ R78, R45, R62, R78 ;  /* 0x0000003e2d4e7223 */ /* 0x000fe4000001004e */
[----:B------:R-:W-:-:S02]  /*3f30*/  FMUL.FTZ R113, R69, UR4 ;  /* 0x0000000445717c20 */ /* 0x000fc40008410000 */
[----:B------:R-:W-:Y:S02]  /*3f40*/  FFMA.FTZ R78, R46, R61, R78 ;  /* 0x0000003d2e4e7223 */ /* 0x000fe4000001004e */
        /* <DEDUP_REMOVED lines=9> */
[----:B------:R-:W-:Y:S01]  /*3fe0*/  FFMA.FTZ R6, R47, R60, R78 ;  /* 0x0000003c2f067223 */ /* 0x000fe2000001004e */
[----:B------:R-:W-:Y:S05]  /*3ff0*/  @!P5 BRA `(.L_x_166) ;  /* 0x000064b00000d947 */ /* 0x000fea0003800000 */
[----:B------:R-:W-:Y:S01]  /*4000*/  IADD3 R125, R12, -0x1, RZ ;  /* 0xffffffff0c7d7810 */ /* 0x000fe20007ffe0ff */
[----:B------:R-:W-:Y:S01]  /*4010*/  FADD.FTZ R139, R60, R60 ;  /* 0x0000003c3c8b7221 */ /* 0x000fe20000010000 */
[----:B------:R-:W-:Y:S01]  /*4020*/  LEA.HI R60, R12, R12, RZ, 0x1 ;  /* 0x0000000c0c3c7211 */ /* 0x000fe200078f08ff */
[----:B------:R-:W-:Y:S01]  /*4030*/  HFMA2.MMA R140, -RZ, RZ, 0, 0 ;  /* 0x00000000ff8c7435 */ /* 0x000fe200000001ff */
[----:B------:R-:W-:Y:S01]  /*4040*/  LEA.HI R74, R125, R125, RZ, 0x1 ;  /* 0x0000007d7d4a7211 */ /* 0x000fe200078f08ff */
[----:B------:R-:W-:Y:S01]  /*4050*/  HFMA2.MMA R92, -RZ, RZ, 0, 0 ;  /* 0x00000000ff5c7435 */ /* 0x000fe200000001ff */
[----:B------:R-:W-:Y:S01]  /*4060*/  LOP3.LUT R141, R60, 0xfffffe, RZ, 0xc0, !PT ;  /* 0x00fffffe3c8d7812 */ /* 0x000fe200078ec0ff */
[----:B------:R-:W-:Y:S01]  /*4070*/  HFMA2.MMA R102, -RZ, RZ, 0, 0 ;  /* 0x00000000ff667435 */ /* 0x000fe200000001ff */
[----:B------:R-:W-:Y:S01]  /*4080*/  LOP3.LUT R74, R74, 0xfffffe, RZ, 0xc0, !PT ;  /* 0x00fffffe4a4a7812 */ /* 0x000fe200078ec0ff */
[----:B------:R-:W-:Y:S01]  /*4090*/  HFMA2.MMA R106, -RZ, RZ, 0, 0 ;  /* 0x00000000ff6a7435 */ /* 0x000fe200000001ff */
[----:B------:R-:W-:Y:S01]  /*40a0*/  FADD.FTZ R123, R123, R123 ;  /* 0x0000007b7b7b7221 */ /* 0x000fe20000010000 */
[----:B------:R-:W-:Y:S01]  /*40b0*/  CS2R R84, SRZ ;  /* 0x0000000000547805 */ /* 0x000fe2000001ff00 */
[----:B------:R-:W-:Y:S01]  /*40c0*/  FADD.FTZ R124, R75, R75 ;  /* 0x0000004b4b7c7221 */ /* 0x000fe20000010000 */
[----:B------:R-:W-:Y:S01]  /*40d0*/  IADD3 R125, R125, -R74, RZ ;  /* 0x8000004a7d7d7210 */ /* 0x000fe20007ffe0ff */
[----:B------:R-:W-:Y:S01]  /*40e0*/  FADD.FTZ R126, R73, R73 ;  /* 0x00000049497e7221 */ /* 0x000fe20000010000 */
[----:B------:R-:W-:Y:S01]  /*40f0*/  CS2R R86, SRZ ;  /* 0x0000000000567805 */ /* 0x000fe2000001ff00 */
[----:B------:R-:W-:Y:S01]  /*4100*/  FADD.FTZ R127, R72, R72 ;  /* 0x00000048487f7221 */ /* 0x000fe20000010000 */
[----:B------:R-:W-:Y:S01]  /*4110*/  MOV R89, RZ ;  /* 0x000000ff00597202 */ /* 0x000fe20000000f00 */
[----:B------:R-:W-:Y:S01]  /*4120*/  FADD.FTZ R128, R71, R71 ;  /* 0x0000004747807221 */ /* 0x000fe20000010000 */
[----:B------:R-:W-:Y:S01]  /*4130*/  CS2R R90, SRZ ;  /* 0x00000000005a7805 */ /* 0x000fe2000001ff00 */
[----:B------:R-:W-:Y:S01]  /*4140*/  FADD.FTZ R129, R70, R70 ;  /* 0x0000004646817221 */ /* 0x000fe20000010000 */
[----:B------:R-:W-:Y:S01]  /*4150*/  CS2R R94, SRZ ;  /* 0x00000000005e7805 */ /* 0x000fe2000001ff00 */
[----:B------:R-:W-:Y:S01]  /*4160*/  FADD.FTZ R130, R69, R69 ;  /* 0x0000004545827221 */ /* 0x000fe20000010000 */
[----:B------:R-:W-:Y:S01]  /*4170*/  MOV R97, RZ ;  /* 0x000000ff00617202 */ /* 0x000fe20000000f00 */
[----:B------:R-:W-:Y:S01]  /*4180*/  FADD.FTZ R131, R68, R68 ;  /* 0x0000004444837221 */ /* 0x000fe20000010000 */
[----:B------:R-:W-:Y:S01]  /*4190*/  CS2R R100, SRZ ;  /* 0x0000000000647805 */ /* 0x000fe2000001ff00 */
[----:B------:R-:W-:Y:S01]  /*41a0*/  FADD.FTZ R132, R67, R67 ;  /* 0x0000004343847221 */ /* 0x000fe20000010000 */
[----:B------:R-:W-:Y:S01]  /*41b0*/  MOV R104, RZ ;  /* 0x000000ff00687202 */ /* 0x000fe20000000f00 */
[----:B------:R-:W-:Y:S01]  /*41c0*/  FADD.FTZ R133, R66, R66 ;  /* 0x0000004242857221 */ /* 0x000fe20000010000 */
[----:B------:R-:W-:Y:S01]  /*41d0*/  IADD3 R141, R12, -R141, RZ ;  /* 0x8000008d0c8d7210 */ /* 0x000fe20007ffe0ff */
[----:B------:R-:W-:-:S02]  /*41e0*/  FADD.FTZ R134, R65, R65 ;  /* 0x0000004141867221 */ /* 0x000fc40000010000 */
[----:B------:R-:W-:Y:S02]  /*41f0*/  FADD.FTZ R135, R64, R64 ;  /* 0x0000004040877221 */ /* 0x000fe40000010000 */
[----:B------:R-:W-:Y:S02]  /*4200*/  FADD.FTZ R136, R63, R63 ;  /* 0x0000003f3f887221 */ /* 0x000fe40000010000 */
[----:B------:R-:W-:Y:S02]  /*4210*/  FADD.FTZ R137, R62, R62 ;  /* 0x0000003e3e897221 */ /* 0x000fe40000010000 */
[----:B------:R-:W-:Y:S02]  /*4220*/  FADD.FTZ R138, R61, R61 ;  /* 0x0000003d3d8a7221 */ /* 0x000fe40000010000 */
.L_x_203:
[----:B------:R-:W-:Y:S01]  /*4230*/  IMAD R63, R3, c[0x0][0x180], RZ ;  /* 0x00006000033f7a24 */ /* 0x000fe200078e02ff */
[----:B------:R-:W-:Y:S01]  /*4240*/  SHF.R.S32.HI R65, RZ, 0x1f, R140 ;  /* 0x0000001fff417819 */ /* 0x000fe2000001148c */
[----:B------:R-:W-:-:S04]  /*4250*/  IMAD.WIDE.U32 R60, R0, c[0x0][0x180], RZ ;  /* 0x00006000003c7a25 */ /* 0x000fc800078e00ff */
[----:B------:R-:W-:Y:S02]  /*4260*/  IMAD R63, R0, c[0x0][0x184], R63 ;  /* 0x00006100003f7a24 */ /* 0x000fe400078e023f */
[----:B------:R-:W-:-:S03]  /*4270*/  IMAD R67, R65, c[0x0][0x188], RZ ;  /* 0x0000620041437a24 */ /* 0x000fc600078e02ff */
[----:B------:R-:W-:Y:S01]  /*4280*/  IADD3 R61, R61, R63, RZ ;  /* 0x0000003f3d3d7210 */ /* 0x000fe20007ffe0ff */
[----:B------:R-:W-:-:S04]  /*4290*/  IMAD R67, R140, c[0x0][0x18c], R67 ;  /* 0x000063008c437a24 */ /* 0x000fc800078e0243 */
[----:B------:R-:W-:-:S05]  /*42a0*/  IMAD.WIDE.U32 R60, R140, c[0x0][0x188], R60 ;  /* 0x000062008c3c7a25 */ /* 0x000fca00078e003c */
[----:B------:R-:W-:Y:S02]  /*42b0*/  IADD3 R61, R61, R67, RZ ;  /* 0x000000433d3d7210 */ /* 0x000fe40007ffe0ff */
[----:B------:R-:W-:-:S04]  /*42c0*/  LEA R62, P0, R60, c[0x0][0x220], 0x3 ;  /* 0x000088003c3e7a11 */ /* 0x000fc800078018ff */
[----:B------:R-:W-:-:S06]  /*42d0*/  LEA.HI.X R63, R60, c[0x0][0x224], R61, 0x3, P0 ;  /* 0x000089003c3f7a11 */ /* 0x000fcc00000f1c3d */
[----:B------:R-:W2:Y:S01]  /*42e0*/  LDG.E.64 R62, [R62.64] ;  /* 0x000000063e3e7981 */ /* 0x000ea2000c1e1b00 */
[----:B------:R-:W-:Y:S01]  /*42f0*/  IMAD R75, R3, c[0x0][0x1b8], RZ ;  /* 0x00006e00034b7a24 */ /* 0x000fe200078e02ff */
[----:B------:R-:W-:-:S03]  /*4300*/  LOP3.LUT P0, RZ, R8, 0x1f, RZ, 0xc0, !PT ;  /* 0x0000001f08ff7812 */ /* 0x000fc6000780c0ff */
[----:B------:R-:W-:Y:S01]  /*4310*/  IMAD R75, R0, c[0x0][0x1bc], R75 ;  /* 0x00006f00004b7a24 */ /* 0x000fe200078e024b */
[----:B------:R-:W-:Y:S01]  /*4320*/  ISETP.LT.OR P0, PT, R12, 0x2, P0 ;  /* 0x000000020c00780c */ /* 0x000fe20000701670 */
[----:B--2---:R-:W0:Y:S08]  /*4330*/  R2UR UR15, R63 ;  /* 0x000000003f0f73c2 */ /* 0x004e3000000e0000 */
[----:B------:R-:W1:Y:S01]  /*4340*/  R2UR UR14, R62 ;  /* 0x000000003e0e73c2 */ /* 0x000e6200000e0000 */
[----:B0-----:R-:W-:-:S04]  /*4350*/  FMUL.FTZ R60, R48, UR15 ;  /* 0x0000000f303c7c20 */ /* 0x001fc80008410000 */
[----:B------:R-:W-:Y:S02]  /*4360*/  FMUL.RZ R61, R60, 0.15915493667125701904 ;  /* 0x3e22f9833c3d7820 */ /* 0x000fe4000040c000 */
[----:B------:R-:W-:Y:S02]  /*4370*/  FMUL.FTZ R60, R49, UR15 ;  /* 0x0000000f313c7c20 */ /* 0x000fe40008410000 */
[----:B------:R-:W-:Y:S01]  /*4380*/  MUFU.SIN R81, R61 ;  /* 0x0000003d00517308 */ /* 0x000fe20000000400 */
[----:B-1----:R-:W-:Y:S01]  /*4390*/  MOV R70, UR14 ;  /* 0x0000000e00467c02 */ /* 0x002fe20008000f00 */
[----:B------:R-:W-:Y:S02]  /*43a0*/  FMUL.RZ R64, R60, 0.15915493667125701904 ;  /* 0x3e22f9833c407820 */ /* 0x000fe4000040c000 */
[----:B------:R-:W-:Y:S02]  /*43b0*/  FMUL.FTZ R60, R51, UR15 ;  /* 0x0000000f333c7c20 */ /* 0x000fe40008410000 */
[----:B------:R-:W-:-:S02]  /*43c0*/  FMUL.FTZ R70, R70, 1.4426950216293334961 ;  /* 0x3fb8aa3b46467820 */ /* 0x000fc40000410000 */
[----:B------:R-:W-:Y:S01]  /*43d0*/  FMUL.RZ R66, R60, 0.15915493667125701904 ;  /* 0x3e22f9833c427820 */ /* 0x000fe2000040c000 */
[----:B------:R-:W-:Y:S01]  /*43e0*/  MUFU.COS R69, R61 ;  /* 0x0000003d00457308 */ /* 0x000fe20000000000 */
[----:B------:R-:W-:-:S04]  /*43f0*/  FMUL.FTZ R60, R50, UR15 ;  /* 0x0000000f323c7c20 */ /* 0x000fc80008410000 */
[----:B------:R-:W-:Y:S02]  /*4400*/  FMUL.RZ R63, R60, 0.15915493667125701904 ;  /* 0x3e22f9833c3f7820 */ /* 0x000fe4000040c000 */
[----:B------:R-:W-:Y:S01]  /*4410*/  FMUL.FTZ R60, R53, UR15 ;  /* 0x0000000f353c7c20 */ /* 0x000fe20008410000 */
[----:B------:R-:W-:Y:S03]  /*4420*/  MUFU.SIN R168, R66 ;  /* 0x0000004200a87308 */ /* 0x000fe60000000400 */
[----:B------:R-:W-:Y:S02]  /*4430*/  FMUL.RZ R67, R60, 0.15915493667125701904 ;  /* 0x3e22f9833c437820 */ /* 0x000fe4000040c000 */
[----:B------:R-:W-:-:S03]  /*4440*/  FMUL.FTZ R60, R52, UR15 ;  /* 0x0000000f343c7c20 */ /* 0x000fc60008410000 */
[----:B------:R-:W-:Y:S01]  /*4450*/  MUFU.SIN R166, R63 ;  /* 0x0000003f00a67308 */ /* 0x000fe20000000400 */
[----:B------:R-:W-:Y:S02]  /*4460*/  FMUL.RZ R68, R60, 0.15915493667125701904 ;  /* 0x3e22f9833c447820 */ /* 0x000fe4000040c000 */
[----:B------:R-:W-:-:S05]  /*4470*/  FMUL.FTZ R60, R55, UR15 ;  /* 0x0000000f373c7c20 */ /* 0x000fca0008410000 */
[----:B------:R0:W-:Y:S08]  /*4480*/  MUFU.COS R74, R63 ;  /* 0x0000003f004a7308 */ /* 0x0001f00000000000 */
[----:B------:R1:W-:Y:S01]  /*4490*/  MUFU.COS R72, R66 ;  /* 0x0000004200487308 */ /* 0x0003e20000000000 */
[----:B0-----:R-:W-:-:S04]  /*44a0*/  IMAD R63, R3, c[0x0][0x198], RZ ;  /* 0x00006600033f7a24 */ /* 0x001fc800078e02ff */
[C---:B------:R-:W-:Y:S02]  /*44b0*/  IMAD R73, R0.reuse, c[0x0][0x19c], R63 ;  /* 0x0000670000497a24 */ /* 0x040fe400078e023f */
[----:B------:R-:W-:Y:S01]  /*44c0*/  IMAD.WIDE.U32 R62, R0, c[0x0][0x1b8], RZ ;  /* 0x00006e00003e7a25 */ /* 0x000fe200078e00ff */
[----:B------:R-:W-:Y:S03]  /*44d0*/  MUFU.SIN R71, R64 ;  /* 0x0000004000477308 */ /* 0x000fe60000000400 */
[----:B-1----:R-:W-:Y:S01]  /*44e0*/  FMUL.RZ R66, R60, 0.15915493667125701904 ;  /* 0x3e22f9833c427820 */ /* 0x002fe2000040c000 */
[----:B------:R-:W-:Y:S01]  /*44f0*/  IADD3 R63, R63, R75, RZ ;  /* 0x0000004b3f3f7210 */ /* 0x000fe20007ffe0ff */
[----:B------:R-:W-:-:S03]  /*4500*/  IMAD.WIDE.U32 R60, R0, c[0x0][0x198], RZ ;  /* 0x00006600003c7a25 */ /* 0x000fc600078e00ff */
[----:B------:R0:W-:Y:S01]  /*4510*/  MUFU.COS R171, R64 ;  /* 0x0000004000ab7308 */ /* 0x0001e20000000000 */
[----:B------:R-:W-:Y:S01]  /*4520*/  IMAD R75, R65, c[0x0][0x1c0], RZ ;  /* 0x00007000414b7a24 */ /* 0x000fe200078e02ff */
[----:B------:R-:W-:Y:S01]  /*4530*/  IADD3 R61, R61, R73, RZ ;  /* 0x000000493d3d7210 */ /* 0x000fe20007ffe0ff */
[----:B------:R-:W-:Y:S02]  /*4540*/  IMAD R73, R65, c[0x0][0x1a0], RZ ;  /* 0x0000680041497a24 */ /* 0x000fe400078e02ff */
[C---:B------:R-:W-:Y:S02]  /*4550*/  IMAD R75, R140.reuse, c[0x0][0x1c4], R75 ;  /* 0x000071008c4b7a24 */ /* 0x040fe400078e024b */
[----:B------:R-:W-:Y:S01]  /*4560*/  IMAD R65, R140, c[0x0][0x1a4], R73 ;  /* 0x000069008c417a24 */ /* 0x000fe200078e0249 */
[----:B------:R-:W-:Y:S01]  /*4570*/  MUFU.SIN R164, R67 ;  /* 0x0000004300a47308 */ /* 0x000fe20000000400 */
[----:B0-----:R-:W-:Y:S02]  /*4580*/  FMUL.FTZ R64, R54, UR15 ;  /* 0x0000000f36407c20 */ /* 0x001fe40008410000 */
[----:B------:R-:W-:-:S04]  /*4590*/  IMAD.WIDE.U32 R60, R140, c[0x0][0x1a0], R60 ;  /* 0x000068008c3c7a25 */ /* 0x000fc800078e003c */
[----:B------:R-:W-:Y:S01]  /*45a0*/  IMAD.WIDE.U32 R62, R140, c[0x0][0x1c0], R62 ;  /* 0x000070008c3e7a25 */ /* 0x000fe200078e003e */
[----:B------:R0:W-:Y:S01]  /*45b0*/  MUFU.COS R76, R67 ;  /* 0x00000043004c7308 */ /* 0x0001e20000000000 */
[----:B------:R-:W-:-:S03]  /*45c0*/  IADD3 R65, R61, R65, RZ ;  /* 0x000000413d417210 */ /* 0x000fc60007ffe0ff */
[----:B------:R-:W-:Y:S02]  /*45d0*/  IADD3 R61, R63, R75, RZ ;  /* 0x0000004b3f3d7210 */ /* 0x000fe40007ffe0ff */
[----:B------:R-:W-:Y:S02]  /*45e0*/  IADD3 R63, R8, 0x200, RZ ;  /* 0x00000200083f7810 */ /* 0x000fe40007ffe0ff */
[----:B------:R-:W-:Y:S01]  /*45f0*/  MUFU.SIN R144, R66 ;  /* 0x0000004200907308 */ /* 0x000fe20000000400 */
[----:B0-----:R-:W-:Y:S02]  /*4600*/  FMUL.RZ R67, R64, 0.15915493667125701904 ;  /* 0x3e22f98340437820 */ /* 0x001fe4000040c000 */
[----:B------:R-:W-:-:S04]  /*4610*/  FMUL.FTZ R64, R57, UR15 ;  /* 0x0000000f39407c20 */ /* 0x000fc80008410000 */
[----:B------:R-:W-:Y:S01]  /*4620*/  FMUL.RZ R73, R64, 0.15915493667125701904 ;  /* 0x3e22f98340497820 */ /* 0x000fe2000040c000 */
[----:B------:R0:W-:Y:S01]  /*4630*/  MUFU.COS R143, R66 ;  /* 0x00000042008f7308 */ /* 0x0001e20000000000 */
[----:B------:R-:W-:-:S04]  /*4640*/  LEA R64, P1, R60, c[0x0][0x228], 0x3 ;  /* 0x00008a003c407a11 */ /* 0x000fc800078218ff */
[----:B------:R-:W-:Y:S01]  /*4650*/  LEA.HI.X R65, R60, c[0x0][0x22c], R65, 0x3, P1 ;  /* 0x00008b003c417a11 */ /* 0x000fe200008f1c41 */
[----:B------:R-:W-:Y:S01]  /*4660*/  FMUL.FTZ R60, R56, UR15 ;  /* 0x0000000f383c7c20 */ /* 0x000fe20008410000 */
[----:B------:R-:W-:Y:S01]  /*4670*/  ISETP.NE.AND P1, PT, R8, RZ, PT ;  /* 0x000000ff0800720c */ /* 0x000fe20003f25270 */
[----:B------:R-:W-:Y:S01]  /*4680*/  MUFU.SIN R146, R67 ;  /* 0x0000004300927308 */ /* 0x000fe20000000400 */
[----:B0-----:R-:W-:Y:S01]  /*4690*/  LEA R66, P2, R62, c[0x0][0x230], 0x3 ;  /* 0x00008c003e427a11 */ /* 0x001fe200078418ff */
[----:B------:R-:W-:Y:S01]  /*46a0*/  FMUL.RZ R77, R60, 0.15915493667125701904 ;  /* 0x3e22f9833c4d7820 */ /* 0x000fe2000040c000 */
[----:B------:R-:W2:Y:S05]  /*46b0*/  LDG.E.64 R64, [R64.64] ;  /* 0x0000000640407981 */ /* 0x000eaa000c1e1b00 */
[----:B------:R0:W-:Y:S08]  /*46c0*/  MUFU.COS R145, R67 ;  /* 0x0000004300917308 */ /* 0x0001f00000000000 */
[----:B------:R-:W-:Y:S01]  /*46d0*/  MUFU.SIN R142, R68 ;  /* 0x00000044008e7308 */ /* 0x000fe20000000400 */
[----:B0-----:R-:W-:-:S06]  /*46e0*/  LEA.HI.X R67, R62, c[0x0][0x234], R61, 0x3, P2 ;  /* 0x00008d003e437a11 */ /* 0x001fcc00010f1c3d */
[----:B------:R-:W2:Y:S01]  /*46f0*/  LDG.E.64 R66, [R66.64] ;  /* 0x0000000642427981 */ /* 0x000ea2000c1e1b00 */
[----:B------:R0:W-:Y:S08]  /*4700*/  MUFU.COS R163, R68 ;  /* 0x0000004400a37308 */ /* 0x0001f00000000000 */
[----:B------:R-:W-:Y:S01]  /*4710*/  MUFU.SIN R148, R73 ;  /* 0x0000004900947308 */ /* 0x000fe20000000400 */
[----:B0-----:R-:W-:-:S07]  /*4720*/  FMUL.FTZ R68, R70, R48 ;  /* 0x0000003046447220 */ /* 0x001fce0000410000 */
[----:B------:R-:W0:Y:S01]  /*4730*/  MUFU.EX2 R68, R68 ;  /* 0x0000004400447308 */ /* 0x000e220000000800 */
[----:B------:R-:W-:-:S04]  /*4740*/  @!P1 LEA R63, R125, R140, 0x8 ;  /* 0x0000008c7d3f9211 */ /* 0x000fc800078e40ff */
[----:B------:R-:W-:-:S03]  /*4750*/  SHF.L.U32 R75, R63, 0x3, RZ ;  /* 0x000000033f4b7819 */ /* 0x000fc600000006ff */
[----:B------:R1:W-:Y:S01]  /*4760*/  MUFU.COS R98, R73 ;  /* 0x0000004900627308 */ /* 0x0003e20000000000 */
[C---:B0-----:R-:W-:Y:S02]  /*4770*/  FMUL.FTZ R80, R68.reuse, R69 ;  /* 0x0000004544507220 */ /* 0x041fe40000410000 */
[----:B------:R-:W-:-:S05]  /*4780*/  FMUL.FTZ R81, R68, R81 ;  /* 0x0000005144517220 */ /* 0x000fca0000410000 */
[----:B------:R0:W-:Y:S01]  /*4790*/  STS.64 [R75+0x3590], R80 ;  /* 0x003590504b007388 */ /* 0x0001e20000000a00 */
[----:B------:R-:W-:Y:S01]  /*47a0*/  @!P0 IADD3 R69, R12, -0x2, RZ ;  /* 0xfffffffe0c458810 */ /* 0x000fe20007ffe0ff */
[----:B------:R-:W-:Y:S01]  /*47b0*/  FMUL.FTZ R68, R59, UR15 ;  /* 0x0000000f3b447c20 */ /* 0x000fe20008410000 */
[----:B------:R-:W-:-:S03]  /*47c0*/  MOV R61, RZ ;  /* 0x000000ff003d7202 */ /* 0x000fc60000000f00 */
[----:B------:R-:W-:Y:S01]  /*47d0*/  @!P0 IMAD R69, R69, c[0x0][0x16c], R140 ;  /* 0x00005b0045458a24 */ /* 0x000fe200078e028c */
[----:B------:R-:W-:Y:S01]  /*47e0*/  MOV R60, 0x3f800000 ;  /* 0x3f800000003c7802 */ /* 0x000fe20000000f00 */
[----:B------:R-:W-:Y:S01]  /*47f0*/  CS2R R62, SRZ ;  /* 0x00000000003e7805 */ /* 0x000fe2000001ff00 */
[----:B------:R-:W-:Y:S02]  /*4800*/  FMUL.RZ R78, R68, 0.15915493667125701904 ;  /* 0x3e22f983444e7820 */ /* 0x000fe4000040c000 */
[----:B------:R-:W-:Y:S01]  /*4810*/  @!P0 IMAD.WIDE R68, R69, 0x10, R212 ;  /* 0x0000001045448825 */ /* 0x000fe200078e02d4 */
[----:B------:R-:W-:Y:S03]  /*4820*/  BAR.SYNC.DEFER_BLOCKING 0x0 ;  /* 0x0000000000007b1d */ /* 0x000fe60000010000 */
[----:B-1----:R-:W-:-:S03]  /*4830*/  FMUL.FTZ R73, R88, UR15 ;  /* 0x0000000f58497c20 */ /* 0x002fc60008410000 */
[----:B------:R-:W-:Y:S08]  /*4840*/  MUFU.SIN R150, R77 ;  /* 0x0000004d00967308 */ /* 0x000ff00000000400 */
[----:B------:R1:W-:Y:S02]  /*4850*/  MUFU.COS R152, R77 ;  /* 0x0000004d00987308 */ /* 0x0003e40000000000 */
[----:B-1----:R-:W-:Y:S01]  /*4860*/  FMUL.RZ R77, R73, 0.15915493667125701904 ;  /* 0x3e22f983494d7820 */ /* 0x002fe2000040c000 */
[----:B------:R1:W5:Y:S01]  /*4870*/  @!P0 LDG.E.128 R60, [R68.64] ;  /* 0x00000006443c8981 */ /* 0x000362000c1e1d00 */
[----:B------:R-:W-:-:S04]  /*4880*/  FMUL.FTZ R73, R93, UR15 ;  /* 0x0000000f5d497c20 */ /* 0x000fc80008410000 */
[----:B------:R-:W-:Y:S01]  /*4890*/  MUFU.SIN R153, R78 ;  /* 0x0000004e00997308 */ /* 0x000fe20000000400 */
[----:B------:R-:W-:Y:S02]  /*48a0*/  FMUL.RZ R79, R73, 0.15915493667125701904 ;  /* 0x3e22f983494f7820 */ /* 0x000fe4000040c000 */
[----:B-1----:R-:W-:-:S05]  /*48b0*/  FMUL.FTZ R68, R103, UR15 ;  /* 0x0000000f67447c20 */ /* 0x002fca0008410000 */
[----:B------:R1:W-:Y:S01]  /*48c0*/  MUFU.COS R151, R78 ;  /* 0x0000004e00977308 */ /* 0x0003e20000000000 */
[----:B------:R-:W-:Y:S02]  /*48d0*/  FMUL.FTZ R73, R96, UR15 ;  /* 0x0000000f60497c20 */ /* 0x000fe40008410000 */
[----:B-1----:R-:W-:Y:S02]  /*48e0*/  FMUL.RZ R78, R68, 0.15915493667125701904 ;  /* 0x3e22f983444e7820 */ /* 0x002fe4000040c000 */
[----:B------:R-:W-:Y:S02]  /*48f0*/  FMUL.FTZ R68, R108, UR15 ;  /* 0x0000000f6c447c20 */ /* 0x000fe40008410000 */
[----:B------:R-:W-:Y:S02]  /*4900*/  FMUL.RZ R73, R73, 0.15915493667125701904 ;  /* 0x3e22f98349497820 */ /* 0x000fe4000040c000 */
[----:B------:R-:W-:Y:S02]  /*4910*/  FMUL.RZ R173, R68, 0.15915493667125701904 ;  /* 0x3e22f98344ad7820 */ /* 0x000fe4000040c000 */
[C---:B------:R-:W-:Y:S01]  /*4920*/  FMUL.FTZ R68, R70.reuse, R49 ;  /* 0x0000003146447220 */ /* 0x040fe20000410000 */
[----:B------:R-:W-:Y:S01]  /*4930*/  MUFU.SIN R159, R73 ;  /* 0x00000049009f7308 */ /* 0x000fe20000000400 */
[----:B------:R-:W-:-:S07]  /*4940*/  FMUL.FTZ R69, R70, R51 ;  /* 0x0000003346457220 */ /* 0x000fce0000410000 */
[----:B------:R1:W-:Y:S08]  /*4950*/  MUFU.COS R157, R73 ;  /* 0x00000049009d7308 */ /* 0x0003f00000000000 */
[----:B------:R-:W3:Y:S01]  /*4960*/  MUFU.EX2 R68, R68 ;  /* 0x0000004400447308 */ /* 0x000ee20000000800 */
[----:B-1----:R-:W-:-:S07]  /*4970*/  FMUL.FTZ R73, R70, R50 ;  /* 0x0000003246497220 */ /* 0x002fce0000410000 */
[----:B------:R-:W1:Y:S01]  /*4980*/  MUFU.EX2 R69, R69 ;  /* 0x0000004500457308 */ /* 0x000e620000000800 */
[----:B0-----:R-:W-:-:S07]  /*4990*/  FMUL.FTZ R75, R70, R53 ;  /* 0x00000035464b7220 */ /* 0x001fce0000410000 */
[----:B------:R-:W0:Y:S01]  /*49a0*/  MUFU.EX2 R73, R73 ;  /* 0x0000004900497308 */ /* 0x000e220000000800 */
[----:B---3--:R-:W-:Y:S02]  /*49b0*/  FMUL.FTZ R170, R68, R71 ;  /* 0x0000004744aa7220 */ /* 0x008fe40000410000 */
[----:B------:R-:W-:-:S05]  /*49c0*/  FMUL.FTZ R71, R33, R48 ;  /* 0x0000003021477220 */ /* 0x000fca0000410000 */
[----:B------:R-:W3:Y:S01]  /*49d0*/  MUFU.EX2 R75, R75 ;  /* 0x0000004b004b7308 */ /* 0x000ee20000000800 */
[----:B-1----:R-:W-:Y:S02]  /*49e0*/  FMUL.FTZ R169, R69, R72 ;  /* 0x0000004845a97220 */ /* 0x002fe40000410000 */
[----:B------:R-:W-:Y:S02]  /*49f0*/  FMUL.FTZ R171, R68, R171 ;  /* 0x000000ab44ab7220 */ /* 0x000fe40000410000 */
[----:B------:R-:W-:Y:S02]  /*4a00*/  FMUL.FTZ R72, RZ, R170 ;  /* 0x000000aaff487220 */ /* 0x000fe40000410000 */
[----:B0-----:R-:W-:Y:S01]  /*4a10*/  FMUL.FTZ R167, R73, R74 ;  /* 0x0000004a49a77220 */ /* 0x001fe20000410000 */
[----:B------:R-:W-:Y:S01]  /*4a20*/  MUFU.SIN R160, R78 ;  /* 0x0000004e00a07308 */ /* 0x000fe20000000400 */
[-C--:B------:R-:W-:Y:S02]  /*4a30*/  FMUL.FTZ R74, R170, R71.reuse ;  /* 0x00000047aa4a7220 */ /* 0x080fe40000410000 */
[----:B------:R-:W-:-:S05]  /*4a40*/  FFMA.FTZ R72, R171, R71, -R72 ;  /* 0x00000047ab487223 */ /* 0x000fca0000010848 */
[----:B------:R0:W-:Y:S01]  /*4a50*/  MUFU.COS R172, R78 ;  /* 0x0000004e00ac7308 */ /* 0x0001e20000000000 */
[----:B------:R-:W-:Y:S02]  /*4a60*/  FFMA.FTZ R74, RZ, R171, R74 ;  /* 0x000000abff4a7223 */ /* 0x000fe4000001004a */
[----:B------:R-:W-:Y:S02]  /*4a70*/  FMUL.FTZ R168, R69, R168 ;  /* 0x000000a845a87220 */ /* 0x000fe40000410000 */
[----:B0-----:R-:W-:Y:S02]  /*4a80*/  FMUL.FTZ R78, R70, R55 ;  /* 0x00000037464e7220 */ /* 0x001fe40000410000 */
[----:B------:R-:W-:Y:S02]  /*4a90*/  FFMA.FTZ R72, R32, R49, R72 ;  /* 0x0000003120487223 */ /* 0x000fe40000010048 */
[----:B------:R-:W-:Y:S02]  /*4aa0*/  FADD.FTZ R74, RZ, R74 ;  /* 0x0000004aff4a7221 */ /* 0x000fe40000010000 */
[----:B------:R-:W0:Y:S01]  /*4ab0*/  MUFU.EX2 R78, R78 ;  /* 0x0000004e004e7308 */ /* 0x000e220000000800 */
[----:B---3--:R-:W-:-:S02]  /*4ac0*/  FMUL.FTZ R165, R75, R76 ;  /* 0x0000004c4ba57220 */ /* 0x008fc40000410000 */
[----:B------:R-:W-:Y:S02]  /*4ad0*/  FMUL.FTZ R164, R75, R164 ;  /* 0x000000a44ba47220 */ /* 0x000fe40000410000 */
[C---:B------:R-:W-:Y:S02]  /*4ae0*/  FMUL.FTZ R75, R168.reuse, R72 ;  /* 0x00000048a84b7220 */ /* 0x040fe40000410000 */
[----:B------:R-:W-:Y:S02]  /*4af0*/  FMUL.FTZ R166, R73, R166 ;  /* 0x000000a649a67220 */ /* 0x000fe40000410000 */
[-C--:B------:R-:W-:Y:S02]  /*4b00*/  FMUL.FTZ R73, R168, R74.reuse ;  /* 0x0000004aa8497220 */ /* 0x080fe40000410000 */
[----:B------:R-:W-:Y:S02]  /*4b10*/  FFMA.FTZ R75, R169, R74, R75 ;  /* 0x0000004aa94b7223 */ /* 0x000fe4000001004b */
[----:B------:R-:W-:-:S02]  /*4b20*/  FMUL.FTZ R99, R70, R56 ;  /* 0x0000003846637220 */ /* 0x000fc40000410000 */
[----:B------:R-:W-:Y:S02]  /*4b30*/  FFMA.FTZ R73, R169, R72, -R73 ;  /* 0x00000048a9497223 */ /* 0x000fe40000010849 */
[C---:B------:R-:W-:Y:S01]  /*4b40*/  FMUL.FTZ R68, R70.reuse, R59 ;  /* 0x0000003b46447220 */ /* 0x040fe20000410000 */
[----:B------:R-:W-:Y:S01]  /*4b50*/  MUFU.SIN R154, R77 ;  /* 0x0000004d009a7308 */ /* 0x000fe20000000400 */
[----:B------:R-:W-:Y:S02]  /*4b60*/  FMUL.FTZ R69, R70, R88 ;  /* 0x0000005846457220 */ /* 0x000fe40000410000 */
[----:B------:R-:W-:Y:S02]  /*4b70*/  FADD.FTZ R75, RZ, R75 ;  /* 0x0000004bff4b7221 */ /* 0x000fe40000010000 */
[----:B------:R-:W-:-:S03]  /*4b80*/  FFMA.FTZ R74, R34, R51, R73 ;  /* 0x00000033224a7223 */ /* 0x000fc60000010049 */
[----:B------:R1:W-:Y:S01]  /*4b90*/  MUFU.COS R156, R77 ;  /* 0x0000004d009c7308 */ /* 0x0003e20000000000 */
[----:B------:R-:W-:Y:S02]  /*4ba0*/  FMUL.FTZ R76, R166, R75 ;  /* 0x0000004ba64c7220 */ /* 0x000fe40000410000 */
[C---:B0-----:R-:W-:Y:S02]  /*4bb0*/  FMUL.FTZ R143, R78.reuse, R143 ;  /* 0x0000008f4e8f7220 */ /* 0x041fe40000410000 */
[----:B------:R-:W-:Y:S02]  /*4bc0*/  FMUL.FTZ R144, R78, R144 ;  /* 0x000000904e907220 */ /* 0x000fe40000410000 */
[----:B-1----:R-:W-:Y:S01]  /*4bd0*/  FMUL.FTZ R77, R70, R52 ;  /* 0x00000034464d7220 */ /* 0x002fe20000410000 */
[----:B------:R-:W0:Y:S01]  /*4be0*/  MUFU.EX2 R99, R99 ;  /* 0x0000006300637308 */ /* 0x000e220000000800 */
[-C--:B------:R-:W-:Y:S02]  /*4bf0*/  FMUL.FTZ R78, R166, R74.reuse ;  /* 0x0000004aa64e7220 */ /* 0x080fe40000410000 */
[----:B------:R-:W-:-:S05]  /*4c00*/  FFMA.FTZ R76, R167, R74, -R76 ;  /* 0x0000004aa74c7223 */ /* 0x000fca000001084c */
[----:B------:R-:W1:Y:S01]  /*4c10*/  MUFU.EX2 R68, R68 ;  /* 0x0000004400447308 */ /* 0x000e620000000800 */
[----:B------:R-:W-:-:S07]  /*4c20*/  FFMA.FTZ R78, R167, R75, R78 ;  /* 0x0000004ba74e7223 */ /* 0x000fce000001004e */
[----:B------:R-:W3:Y:S01]  /*4c30*/  MUFU.EX2 R69, R69 ;  /* 0x0000004500457308 */ /* 0x000ee20000000800 */
[----:B------:R-:W-:Y:S02]  /*4c40*/  FFMA.FTZ R76, R35, R50, R76 ;  /* 0x00000032234c7223 */ /* 0x000fe4000001004c */
[----:B------:R-:W-:-:S05]  /*4c50*/  FMUL.FTZ R71, R70, R93 ;  /* 0x0000005d46477220 */ /* 0x000fca0000410000 */
[----:B------:R-:W4:Y:S01]  /*4c60*/  MUFU.EX2 R77, R77 ;  /* 0x0000004d004d7308 */ /* 0x000f220000000800 */
[----:B------:R-:W-:Y:S02]  /*4c70*/  FADD.FTZ R78, RZ, R78 ;  /* 0x0000004eff4e7221 */ /* 0x000fe40000010000 */
[C---:B------:R-:W-:Y:S02]  /*4c80*/  FMUL.FTZ R82, R70.reuse, R57 ;  /* 0x0000003946527220 */ /* 0x040fe40000410000 */
[C---:B------:R-:W-:Y:S02]  /*4c90*/  FMUL.FTZ R72, R70.reuse, R96 ;  /* 0x0000006046487220 */ /* 0x040fe40000410000 */
[----:B------:R-:W-:Y:S01]  /*4ca0*/  FMUL.FTZ R73, R70, R103 ;  /* 0x0000006746497220 */ /* 0x000fe20000410000 */
[----:B------:R-:W-:Y:S01]  /*4cb0*/  MUFU.SIN R158, R79 ;  /* 0x0000004f009e7308 */ /* 0x000fe20000000400 */
[C---:B------:R-:W-:Y:S02]  /*4cc0*/  FMUL.FTZ R75, R164.reuse, R76 ;  /* 0x0000004ca44b7220 */ /* 0x040fe40000410000 */
[----:B------:R-:W-:-:S05]  /*4cd0*/  FMUL.FTZ R74, R164, R78 ;  /* 0x0000004ea44a7220 */ /* 0x000fca0000410000 */
[----:B------:R1:W-:Y:S01]  /*4ce0*/  MUFU.COS R162, R79 ;  /* 0x0000004f00a27308 */ /* 0x0003e20000000000 */
[----:B0-----:R-:W-:Y:S02]  /*4cf0*/  FMUL.FTZ R149, R99, R152 ;  /* 0x0000009863957220 */ /* 0x001fe40000410000 */
[C---:B------:R-:W-:Y:S02]  /*4d00*/  FFMA.FTZ R75, R165.reuse, R78, R75 ;  /* 0x0000004ea54b7223 */ /* 0x040fe4000001004b */
[C---:B-1----:R-:W-:Y:S02]  /*4d10*/  FMUL.FTZ R79, R70.reuse, R54 ;  /* 0x00000036464f7220 */ /* 0x042fe40000410000 */
[----:B------:R-:W-:Y:S01]  /*4d20*/  FMUL.FTZ R70, R70, R108 ;  /* 0x0000006c46467220 */ /* 0x000fe20000410000 */
[----:B------:R-:W0:Y:S01]  /*4d30*/  MUFU.EX2 R71, R71 ;  /* 0x0000004700477308 */ /* 0x000e220000000800 */
[----:B------:R-:W-:Y:S02]  /*4d40*/  FMUL.FTZ R152, R68, R153 ;  /* 0x0000009944987220 */ /* 0x000fe40000410000 */
[----:B------:R-:W-:-:S02]  /*4d50*/  FFMA.FTZ R74, R165, R76, -R74 ;  /* 0x0000004ca54a7223 */ /* 0x000fc4000001084a */
[C---:B---3--:R-:W-:Y:S02]  /*4d60*/  FMUL.FTZ R153, R69.reuse, R156 ;  /* 0x0000009c45997220 */ /* 0x048fe40000410000 */
[----:B------:R-:W-:Y:S01]  /*4d70*/  FMUL.FTZ R154, R69, R154 ;  /* 0x0000009a459a7220 */ /* 0x000fe20000410000 */
[----:B------:R-:W-:Y:S01]  /*4d80*/  MUFU.EX2 R70, R70 ;  /* 0x0000004600467308 */ /* 0x000fe20000000800 */
[----:B----4-:R-:W-:Y:S02]  /*4d90*/  FMUL.FTZ R142, R77, R142 ;  /* 0x0000008e4d8e7220 */ /* 0x010fe40000410000 */
[----:B------:R-:W-:Y:S02]  /*4da0*/  FADD.FTZ R75, RZ, R75 ;  /* 0x0000004bff4b7221 */ /* 0x000fe40000010000 */
[----:B------:R-:W-:-:S03]  /*4db0*/  FFMA.FTZ R74, R36, R53, R74 ;  /* 0x00000035244a7223 */ /* 0x000fc6000001004a */
[----:B------:R-:W1:Y:S01]  /*4dc0*/  MUFU.SIN R69, R173 ;  /* 0x000000ad00457308 */ /* 0x000e620000000400 */
[----:B------:R-:W-:Y:S02]  /*4dd0*/  FMUL.FTZ R151, R68, R151 ;  /* 0x0000009744977220 */ /* 0x000fe40000410000 */
[----:B------:R-:W-:-:S05]  /*4de0*/  FMUL.FTZ R163, R77, R163 ;  /* 0x000000a34da37220 */ /* 0x000fca0000410000 */
[----:B------:R-:W3:Y:S01]  /*4df0*/  MUFU.COS R161, R173 ;  /* 0x000000ad00a17308 */ /* 0x000ee20000000000 */
[C---:B------:R-:W-:Y:S02]  /*4e00*/  FMUL.FTZ R68, R142.reuse, R75 ;  /* 0x0000004b8e447220 */ /* 0x040fe40000410000 */
[----:B------:R-:W-:-:S05]  /*4e10*/  FMUL.FTZ R76, R142, R74 ;  /* 0x0000004a8e4c7220 */ /* 0x000fca0000410000 */
[----:B------:R-:W4:Y:S01]  /*4e20*/  MUFU.EX2 R72, R72 ;  /* 0x0000004800487308 */ /* 0x000f220000000800 */
[C---:B------:R-:W-:Y:S02]  /*4e30*/  FFMA.FTZ R68, R163.reuse, R74, -R68 ;  /* 0x0000004aa3447223 */ /* 0x040fe40000010844 */
[----:B------:R-:W-:-:S05]  /*4e40*/  FFMA.FTZ R76, R163, R75, R76 ;  /* 0x0000004ba34c7223 */ /* 0x000fca000001004c */
[----:B------:R-:W2:Y:S01]  /*4e50*/  MUFU.EX2 R73, R73 ;  /* 0x0000004900497308 */ /* 0x000ea20000000800 */
[C---:B0-----:R-:W-:Y:S02]  /*4e60*/  FMUL.FTZ R155, R71.reuse, R162 ;  /* 0x000000a2479b7220 */ /* 0x041fe40000410000 */
[----:B------:R-:W-:Y:S02]  /*4e70*/  FMUL.FTZ R156, R71, R158 ;  /* 0x0000009e479c7220 */ /* 0x000fe40000410000 */
[----:B------:R-:W-:-:S03]  /*4e80*/  FFMA.FTZ R71, R37, R52, R68 ;  /* 0x0000003425477223 */ /* 0x000fc60000010044 */
[----:B------:R-:W0:Y:S01]  /*4e90*/  MUFU.EX2 R79, R79 ;  /* 0x0000004f004f7308 */ /* 0x000e220000000800 */
[----:B------:R-:W-:Y:S02]  /*4ea0*/  FADD.FTZ R76, RZ, R76 ;  /* 0x0000004cff4c7221 */ /* 0x000fe40000010000 */
[C---:B-1----:R-:W-:Y:S02]  /*4eb0*/  FMUL.FTZ R162, R70.reuse, R69 ;  /* 0x0000004546a27220 */ /* 0x042fe40000410000 */
[----:B---3--:R-:W-:Y:S02]  /*4ec0*/  FMUL.FTZ R161, R70, R161 ;  /* 0x000000a146a17220 */ /* 0x008fe40000410000 */
[----:B------:R-:W-:Y:S02]  /*4ed0*/  FMUL.FTZ R69, R144, R71 ;  /* 0x0000004790457220 */ /* 0x000fe40000410000 */
[C---:B----4-:R-:W-:Y:S02]  /*4ee0*/  FMUL.FTZ R157, R72.reuse, R157 ;  /* 0x0000009d489d7220 */ /* 0x050fe40000410000 */
[----:B------:R-:W-:-:S02]  /*4ef0*/  FMUL.FTZ R158, R72, R159 ;  /* 0x0000009f489e7220 */ /* 0x000fc40000410000 */
[----:B------:R-:W-:Y:S02]  /*4f00*/  FMUL.FTZ R70, R80, R170 ;  /* 0x000000aa50467220 */ /* 0x000fe40000410000 */
[----:B------:R-:W-:Y:S02]  /*4f10*/  FMUL.FTZ R72, R144, R76 ;  /* 0x0000004c90487220 */ /* 0x000fe40000410000 */
[----:B------:R-:W-:Y:S02]  /*4f20*/  FMUL.FTZ R68, R81, R170 ;  /* 0x000000aa51447220 */ /* 0x000fe40000410000 */
[----:B------:R-:W-:Y:S01]  /*4f30*/  FFMA.FTZ R69, R143, R76, R69 ;  /* 0x0000004c8f457223 */ /* 0x000fe20000010045 */
[----:B------:R-:W1:Y:S01]  /*4f40*/  MUFU.EX2 R83, R82 ;  /* 0x0000005200537308 */ /* 0x000e620000000800 */
[----:B------:R-:W-:Y:S02]  /*4f50*/  FFMA.FTZ R70, R81, R171, R70 ;  /* 0x000000ab51467223 */ /* 0x000fe40000010046 */
[----:B------:R-:W-:-:S02]  /*4f60*/  FFMA.FTZ R72, R143, R71, -R72 ;  /* 0x000000478f487223 */ /* 0x000fc40000010848 */
[C---:B--2---:R-:W-:Y:S02]  /*4f70*/  FMUL.FTZ R159, R73.reuse, R172 ;  /* 0x000000ac499f7220 */ /* 0x044fe40000410000 */
[----:B------:R-:W-:Y:S02]  /*4f80*/  FMUL.FTZ R160, R73, R160 ;  /* 0x000000a049a07220 */ /* 0x000fe40000410000 */
[----:B------:R-:W-:Y:S02]  /*4f90*/  FFMA.FTZ R68, R80, R171, -R68 ;  /* 0x000000ab50447223 */ /* 0x000fe40000010844 */
[----:B------:R-:W-:Y:S02]  /*4fa0*/  FADD.FTZ R73, RZ, R69 ;  /* 0x00000045ff497221 */ /* 0x000fe40000010000 */
[----:B------:R-:W-:Y:S02]  /*4fb0*/  FMUL.FTZ R69, R168, R70 ;  /* 0x00000046a8457220 */ /* 0x000fe40000410000 */
[----:B0-----:R-:W-:-:S02]  /*4fc0*/  FMUL.FTZ R146, R79, R146 ;  /* 0x000000924f927220 */ /* 0x001fc40000410000 */
[----:B------:R-:W-:Y:S02]  /*4fd0*/  FFMA.FTZ R72, R38, R55, R72 ;  /* 0x0000003726487223 */ /* 0x000fe40000010048 */
[-C--:B------:R-:W-:Y:S02]  /*4fe0*/  FMUL.FTZ R71, R168, R68.reuse ;  /* 0x00000044a8477220 */ /* 0x080fe40000410000 */
[----:B------:R-:W-:Y:S02]  /*4ff0*/  FFMA.FTZ R69, R169, R68, -R69 ;  /* 0x00000044a9457223 */ /* 0x000fe40000010845 */
[----:B------:R-:W-:Y:S02]  /*5000*/  FMUL.FTZ R145, R79, R145 ;  /* 0x000000914f917220 */ /* 0x000fe40000410000 */
[C---:B------:R-:W-:Y:S02]  /*5010*/  FMUL.FTZ R74, R146.reuse, R73 ;  /* 0x00000049924a7220 */ /* 0x040fe40000410000 */
[----:B------:R-:W-:-:S02]  /*5020*/  FMUL.FTZ R68, R146, R72 ;  /* 0x0000004892447220 */ /* 0x000fc40000410000 */
[----:B------:R-:W-:Y:S02]  /*5030*/  FFMA.FTZ R71, R169, R70, R71 ;  /* 0x00000046a9477223 */ /* 0x000fe40000010047 */
[C---:B------:R-:W-:Y:S02]  /*5040*/  FMUL.FTZ R70, R166.reuse, R69 ;  /* 0x00000045a6467220 */ /* 0x040fe40000410000 */
[C---:B------:R-:W-:Y:S02]  /*5050*/  FFMA.FTZ R74, R145.reuse, R72, -R74 ;  /* 0x00000048914a7223 */ /* 0x040fe4000001084a */
[----:B------:R-:W-:Y:S02]  /*5060*/  FFMA.FTZ R73, R145, R73, R68 ;  /* 0x0000004991497223 */ /* 0x000fe40000010044 */
[-C--:B------:R-:W-:Y:S02]  /*5070*/  FMUL.FTZ R68, R166, R71.reuse ;  /* 0x00000047a6447220 */ /* 0x080fe40000410000 */
[----:B------:R-:W-:-:S02]  /*5080*/  FFMA.FTZ R70, R167, R71, R70 ;  /* 0x00000047a7467223 */ /* 0x000fc40000010046 */
[----:B-1----:R-:W-:Y:S02]  /*5090*/  FMUL.FTZ R148, R83, R148 ;  /* 0x0000009453947220 */ /* 0x002fe40000410000 */
[----:B------:R-:W-:Y:S02]  /*50a0*/  FFMA.FTZ R74, R39, R54, R74 ;  /* 0x00000036274a7223 */ /* 0x000fe4000001004a */
[----:B------:R-:W-:Y:S02]  /*50b0*/  FADD.FTZ R73, RZ, R73 ;  /* 0x00000049ff497221 */ /* 0x000fe40000010000 */
[----:B------:R-:W-:Y:S02]  /*50c0*/  FFMA.FTZ R68, R167, R69, -R68 ;  /* 0x00000045a7447223 */ /* 0x000fe40000010844 */
[----:B------:R-:W-:Y:S02]  /*50d0*/  FMUL.FTZ R69, R164, R70 ;  /* 0x00000046a4457220 */ /* 0x000fe40000410000 */
[----:B------:R-:W-:-:S02]  /*50e0*/  FMUL.FTZ R147, R83, R98 ;  /* 0x0000006253937220 */ /* 0x000fc40000410000 */
[C---:B------:R-:W-:Y:S02]  /*50f0*/  FMUL.FTZ R76, R148.reuse, R74 ;  /* 0x0000004a944c7220 */ /* 0x040fe40000410000 */
[-C--:B------:R-:W-:Y:S02]  /*5100*/  FMUL.FTZ R72, R148, R73.reuse ;  /* 0x0000004994487220 */ /* 0x080fe40000410000 */
[-C--:B------:R-:W-:Y:S02]  /*5110*/  FMUL.FTZ R71, R164, R68.reuse ;  /* 0x00000044a4477220 */ /* 0x080fe40000410000 */
[----:B------:R-:W-:Y:S02]  /*5120*/  FFMA.FTZ R69, R165, R68, -R69 ;  /* 0x00000044a5457223 */ /* 0x000fe40000010845 */
[C---:B------:R-:W-:Y:S02]  /*5130*/  FFMA.FTZ R76, R147.reuse, R73, R76 ;  /* 0x00000049934c7223 */ /* 0x040fe4000001004c */
[----:B------:R-:W-:-:S02]  /*5140*/  FFMA.FTZ R72, R147, R74, -R72 ;  /* 0x0000004a93487223 */ /* 0x000fc40000010848 */
[----:B------:R-:W-:Y:S02]  /*5150*/  FFMA.FTZ R71, R165, R70, R71 ;  /* 0x00000046a5477223 */ /* 0x000fe40000010047 */
[----:B------:R-:W-:Y:S02]  /*5160*/  FMUL.FTZ R70, R142, R69 ;  /* 0x000000458e467220 */ /* 0x000fe40000410000 */
[----:B------:R-:W-:Y:S02]  /*5170*/  FMUL.FTZ R150, R99, R150 ;  /* 0x0000009663967220 */ /* 0x000fe40000410000 */
[----:B------:R-:W-:Y:S02]  /*5180*/  FADD.FTZ R76, RZ, R76 ;  /* 0x0000004cff4c7221 */ /* 0x000fe40000010000 */
[----:B------:R-:W-:Y:S02]  /*5190*/  FFMA.FTZ R72, R40, R57, R72 ;  /* 0x0000003928487223 */ /* 0x000fe40000010048 */
[----:B------:R-:W-:-:S02]  /*51a0*/  FMUL.FTZ R68, R142, R71 ;  /* 0x000000478e447220 */ /* 0x000fc40000410000 */
[C---:B------:R-:W-:Y:S02]  /*51b0*/  FFMA.FTZ R70, R163.reuse, R71, R70 ;  /* 0x00000047a3467223 */ /* 0x040fe40000010046 */
[C---:B------:R-:W-:Y:S02]  /*51c0*/  FMUL.FTZ R73, R150.reuse, R76 ;  /* 0x0000004c96497220 */ /* 0x040fe40000410000 */
[----:B------:R-:W-:Y:S02]  /*51d0*/  FMUL.FTZ R71, R150, R72 ;  /* 0x0000004896477220 */ /* 0x000fe40000410000 */
[----:B------:R-:W-:Y:S02]  /*51e0*/  FFMA.FTZ R68, R163, R69, -R68 ;  /* 0x00000045a3447223 */ /* 0x000fe40000010844 */
[----:B------:R-:W-:Y:S02]  /*51f0*/  FMUL.FTZ R69, R144, R70 ;  /* 0x0000004690457220 */ /* 0x000fe40000410000 */
[----:B------:R-:W-:-:S02]  /*5200*/  FFMA.FTZ R73, R149, R72, -R73 ;  /* 0x0000004895497223 */ /* 0x000fc40000010849 */
[----:B------:R-:W-:Y:S02]  /*5210*/  FFMA.FTZ R76, R149, R76, R71 ;  /* 0x0000004c954c7223 */ /* 0x000fe40000010047 */
[-C--:B------:R-:W-:Y:S02]  /*5220*/  FMUL.FTZ R71, R144, R68.reuse ;  /* 0x0000004490477220 */ /* 0x080fe40000410000 */
[----:B------:R-:W-:Y:S02]  /*5230*/  FFMA.FTZ R69, R143, R68, -R69 ;  /* 0x000000448f457223 */ /* 0x000fe40000010845 */
[----:B------:R-:W-:Y:S02]  /*5240*/  FFMA.FTZ R73, R41, R56, R73 ;  /* 0x0000003829497223 */ /* 0x000fe40000010049 */
[----:B------:R-:W-:Y:S02]  /*5250*/  FADD.FTZ R76, RZ, R76 ;  /* 0x0000004cff4c7221 */ /* 0x000fe40000010000 */
[----:B------:R-:W-:-:S02]  /*5260*/  FFMA.FTZ R71, R143, R70, R71 ;  /* 0x000000468f477223 */ /* 0x000fc40000010047 */
[----:B------:R-:W-:Y:S02]  /*5270*/  FMUL.FTZ R70, R146, R69 ;  /* 0x0000004592467220 */ /* 0x000fe40000410000 */
[C---:B------:R-:W-:Y:S02]  /*5280*/  FMUL.FTZ R74, R152.reuse, R73 ;  /* 0x00000049984a7220 */ /* 0x040fe40000410000 */
[-C--:B------:R-:W-:Y:S02]  /*5290*/  FMUL.FTZ R72, R152, R76.reuse ;  /* 0x0000004c98487220 */ /* 0x080fe40000410000 */
[-C--:B------:R-:W-:Y:S02]  /*52a0*/  FMUL.FTZ R68, R146, R71.reuse ;  /* 0x0000004792447220 */ /* 0x080fe40000410000 */
[----:B------:R-:W-:Y:S02]  /*52b0*/  FFMA.FTZ R70, R145, R71, R70 ;  /* 0x0000004791467223 */ /* 0x000fe40000010046 */
[----:B------:R-:W-:-:S02]  /*52c0*/  FFMA.FTZ R74, R151, R76, R74 ;  /* 0x0000004c974a7223 */ /* 0x000fc4000001004a */
[----:B------:R-:W-:Y:S02]  /*52d0*/  FFMA.FTZ R72, R151, R73, -R72 ;  /* 0x0000004997487223 */ /* 0x000fe40000010848 */
[----:B------:R-:W-:Y:S02]  /*52e0*/  FFMA.FTZ R68, R145, R69, -R68 ;  /* 0x0000004591447223 */ /* 0x000fe40000010844 */
[----:B------:R-:W-:Y:S02]  /*52f0*/  FMUL.FTZ R69, R148, R70 ;  /* 0x0000004694457220 */ /* 0x000fe40000410000 */
[----:B------:R-:W-:Y:S02]  /*5300*/  FADD.FTZ R74, RZ, R74 ;  /* 0x0000004aff4a7221 */ /* 0x000fe40000010000 */
[----:B------:R-:W-:Y:S02]  /*5310*/  FFMA.FTZ R72, R42, R59, R72 ;  /* 0x0000003b2a487223 */ /* 0x000fe40000010048 */
[----:B------:R-:W-:-:S02]  /*5320*/  FMUL.FTZ R71, R148, R68 ;  /* 0x0000004494477220 */ /* 0x000fc40000410000 */
[C---:B------:R-:W-:Y:S02]  /*5330*/  FFMA.FTZ R69, R147.reuse, R68, -R69 ;  /* 0x0000004493457223 */ /* 0x040fe40000010845 */
[C---:B------:R-:W-:Y:S02]  /*5340*/  FMUL.FTZ R73, R154.reuse, R74 ;  /* 0x0000004a9a497220 */ /* 0x040fe40000410000 */
[----:B------:R-:W-:Y:S02]  /*5350*/  FMUL.FTZ R68, R154, R72 ;  /* 0x000000489a447220 */ /* 0x000fe40000410000 */
[----:B------:R-:W-:Y:S02]  /*5360*/  FFMA.FTZ R71, R147, R70, R71 ;  /* 0x0000004693477223 */ /* 0x000fe40000010047 */
[C---:B------:R-:W-:Y:S02]  /*5370*/  FFMA.FTZ R73, R153.reuse, R72, -R73 ;  /* 0x0000004899497223 */ /* 0x040fe40000010849 */
[----:B------:R-:W-:-:S02]  /*5380*/  FFMA.FTZ R74, R153, R74, R68 ;  /* 0x0000004a994a7223 */ /* 0x000fc40000010044 */
[C---:B------:R-:W-:Y:S02]  /*5390*/  FMUL.FTZ R70, R150.reuse, R69 ;  /* 0x0000004596467220 */ /* 0x040fe40000410000 */
[-C--:B------:R-:W-:Y:S01]  /*53a0*/  FMUL.FTZ R68, R150, R71.reuse ;  /* 0x0000004796447220 */ /* 0x080fe20000410000 */
[----:B------:R-:W-:Y:S01]  /*53b0*/  ISETP.NE.AND P0, PT, R8, 0x7f, PT ;  /* 0x0000007f0800780c */ /* 0x000fe20003f05270 */
[----:B------:R-:W-:Y:S02]  /*53c0*/  FFMA.FTZ R73, R43, R88, R73 ;  /* 0x000000582b497223 */ /* 0x000fe40000010049 */
[C---:B------:R-:W-:Y:S02]  /*53d0*/  FFMA.FTZ R70, R149.reuse, R71, R70 ;  /* 0x0000004795467223 */ /* 0x040fe40000010046 */
[----:B------:R-:W-:Y:S02]  /*53e0*/  FADD.FTZ R74, RZ, R74 ;  /* 0x0000004aff4a7221 */ /* 0x000fe40000010000 */
[----:B------:R-:W-:-:S02]  /*53f0*/  FFMA.FTZ R68, R149, R69, -R68 ;  /* 0x0000004595447223 */ /* 0x000fc40000010844 */
[----:B------:R-:W-:Y:S02]  /*5400*/  FMUL.FTZ R75, R156, R73 ;  /* 0x000000499c4b7220 */ /* 0x000fe40000410000 */
[----:B------:R-:W-:Y:S02]  /*5410*/  FMUL.FTZ R69, R152, R70 ;  /* 0x0000004698457220 */ /* 0x000fe40000410000 */
[----:B------:R-:W-:Y:S01]  /*5420*/  FMUL.FTZ R72, R156, R74 ;  /* 0x0000004a9c487220 */ /* 0x000fe20000410000 */
[----:B------:R0:W1:Y:S01]  /*5430*/  @P0 LDS.64 R98, [R8.X8+0x4598] ;  /* 0x0045980008620984 */ /* 0x0000620000008a00 */
[----:B------:R-:W-:Y:S02]  /*5440*/  FMUL.FTZ R71, R152, R68 ;  /* 0x0000004498477220 */ /* 0x000fe40000410000 */
[----:B------:R-:W-:Y:S02]  /*5450*/  FFMA.FTZ R75, R155, R74, R75 ;  /* 0x0000004a9b4b7223 */ /* 0x000fe4000001004b */
[----:B------:R-:W-:-:S02]  /*5460*/  FFMA.FTZ R69, R151, R68, -R69 ;  /* 0x0000004497457223 */ /* 0x000fc40000010845 */
[----:B------:R-:W-:Y:S02]  /*5470*/  FFMA.FTZ R72, R155, R73, -R72 ;  /* 0x000000499b487223 */ /* 0x000fe40000010848 */
[----:B------:R-:W-:Y:S02]  /*5480*/  FFMA.FTZ R71, R151, R70, R71 ;  /* 0x0000004697477223 */ /* 0x000fe40000010047 */
[----:B------:R-:W-:Y:S02]  /*5490*/  FADD.FTZ R75, RZ, R75 ;  /* 0x0000004bff4b7221 */ /* 0x000fe40000010000 */
[----:B------:R-:W-:Y:S02]  /*54a0*/  FMUL.FTZ R70, R154, R69 ;  /* 0x000000459a467220 */ /* 0x000fe40000410000 */
[----:B------:R-:W-:Y:S02]  /*54b0*/  FFMA.FTZ R72, R44, R93, R72 ;  /* 0x0000005d2c487223 */ /* 0x000fe40000010048 */
[----:B------:R-:W-:-:S02]  /*54c0*/  FMUL.FTZ R68, R154, R71 ;  /* 0x000000479a447220 */ /* 0x000fc40000410000 */
[C---:B------:R-:W-:Y:S02]  /*54d0*/  FMUL.FTZ R73, R158.reuse, R75 ;  /* 0x0000004b9e497220 */ /* 0x040fe40000410000 */
[C---:B------:R-:W-:Y:S02]  /*54e0*/  FFMA.FTZ R70, R153.reuse, R71, R70 ;  /* 0x0000004799467223 */ /* 0x040fe40000010046 */
[-C--:B------:R-:W-:Y:S02]  /*54f0*/  FMUL.FTZ R74, R158, R72.reuse ;  /* 0x000000489e4a7220 */ /* 0x080fe40000410000 */
[----:B------:R-:W-:Y:S02]  /*5500*/  FFMA.FTZ R68, R153, R69, -R68 ;  /* 0x0000004599447223 */ /* 0x000fe40000010844 */
[----:B------:R-:W-:Y:S02]  /*5510*/  FFMA.FTZ R73, R157, R72, -R73 ;  /* 0x000000489d497223 */ /* 0x000fe40000010849 */
[----:B------:R-:W-:-:S02]  /*5520*/  FMUL.FTZ R69, R156, R70 ;  /* 0x000000469c457220 */ /* 0x000fc40000410000 */
[----:B------:R-:W-:Y:S02]  /*5530*/  FFMA.FTZ R74, R157, R75, R74 ;  /* 0x0000004b9d4a7223 */ /* 0x000fe4000001004a */
[----:B------:R-:W-:Y:S02]  /*5540*/  FMUL.FTZ R71, R156, R68 ;  /* 0x000000449c477220 */ /* 0x000fe40000410000 */
[----:B------:R-:W-:Y:S02]  /*5550*/  FFMA.FTZ R73, R45, R96, R73 ;  /* 0x000000602d497223 */ /* 0x000fe40000010049 */
[C---:B------:R-:W-:Y:S02]  /*5560*/  FFMA.FTZ R69, R155.reuse, R68, -R69 ;  /* 0x000000449b457223 */ /* 0x040fe40000010845 */
[----:B------:R-:W-:Y:S02]  /*5570*/  FADD.FTZ R74, RZ, R74 ;  /* 0x0000004aff4a7221 */ /* 0x000fe40000010000 */
[----:B------:R-:W-:-:S02]  /*5580*/  FFMA.FTZ R71, R155, R70, R71 ;  /* 0x000000469b477223 */ /* 0x000fc40000010047 */
[----:B------:R-:W-:Y:S02]  /*5590*/  FMUL.FTZ R75, R160, R73 ;  /* 0x00000049a04b7220 */ /* 0x000fe40000410000 */
[----:B------:R-:W-:Y:S02]  /*55a0*/  FMUL.FTZ R70, R158, R69 ;  /* 0x000000459e467220 */ /* 0x000fe40000410000 */
[-C--:B------:R-:W-:Y:S02]  /*55b0*/  FMUL.FTZ R72, R160, R74.reuse ;  /* 0x0000004aa0487220 */ /* 0x080fe40000410000 */
[-C--:B------:R-:W-:Y:S02]  /*55c0*/  FMUL.FTZ R68, R158, R71.reuse ;  /* 0x000000479e447220 */ /* 0x080fe40000410000 */
[----:B------:R-:W-:Y:S02]  /*55d0*/  FFMA.FTZ R75, R159, R74, R75 ;  /* 0x0000004a9f4b7223 */ /* 0x000fe4000001004b */
[----:B------:R-:W-:-:S02]  /*55e0*/  FFMA.FTZ R70, R157, R71, R70 ;  /* 0x000000479d467223 */ /* 0x000fc40000010046 */
[----:B------:R-:W-:Y:S02]  /*55f0*/  FFMA.FTZ R72, R159, R73, -R72 ;  /* 0x000000499f487223 */ /* 0x000fe40000010848 */
[----:B------:R-:W-:Y:S02]  /*5600*/  FFMA.FTZ R68, R157, R69, -R68 ;  /* 0x000000459d447223 */ /* 0x000fe40000010844 */
[----:B------:R-:W-:Y:S02]  /*5610*/  FADD.FTZ R75, RZ, R75 ;  /* 0x0000004bff4b7221 */ /* 0x000fe40000010000 */
[----:B------:R-:W-:Y:S02]  /*5620*/  FMUL.FTZ R69, R160, R70 ;  /* 0x00000046a0457220 */ /* 0x000fe40000410000 */
[----:B------:R-:W-:Y:S02]  /*5630*/  FFMA.FTZ R72, R46, R103, R72 ;  /* 0x000000672e487223 */ /* 0x000fe40000010048 */
[----:B------:R-:W-:-:S02]  /*5640*/  FMUL.FTZ R71, R160, R68 ;  /* 0x00000044a0477220 */ /* 0x000fc40000410000 */
[C---:B------:R-:W-:Y:S02]  /*5650*/  FMUL.FTZ R73, R162.reuse, R75 ;  /* 0x0000004ba2497220 */ /* 0x040fe40000410000 */
[C---:B------:R-:W-:Y:S02]  /*5660*/  FFMA.FTZ R68, R159.reuse, R68, -R69 ;  /* 0x000000449f447223 */ /* 0x040fe40000010845 */
[----:B------:R-:W-:Y:S02]  /*5670*/  FMUL.FTZ R74, R162, R72 ;  /* 0x00000048a24a7220 */ /* 0x000fe40000410000 */
[----:B------:R-:W-:Y:S02]  /*5680*/  FFMA.FTZ R71, R159, R70, R71 ;  /* 0x000000469f477223 */ /* 0x000fe40000010047 */
[----:B------:R-:W-:Y:S02]  /*5690*/  FMUL.FTZ R69, R65, R67 ;  /* 0x0000004341457220 */ /* 0x000fe40000410000 */
[----:B------:R-:W-:-:S02]  /*56a0*/  FFMA.FTZ R73, R161, R72, -R73 ;  /* 0x00000048a1497223 */ /* 0x000fc40000010849 */
[----:B------:R-:W-:Y:S01]  /*56b0*/  FMUL.FTZ R65, R65, R66 ;  /* 0x0000004241417220 */ /* 0x000fe20000410000 */
[----:B------:R-:W-:Y:S01]  /*56c0*/  BSSY B0, `(.L_x_167) ;  /* 0x0000011000007945 */ /* 0x000fe20003800000 */
[----:B------:R-:W-:Y:S02]  /*56d0*/  FFMA.FTZ R74, R161, R75, R74 ;  /* 0x0000004ba14a7223 */ /* 0x000fe4000001004a */
[C---:B------:R-:W-:Y:S02]  /*56e0*/  FMUL.FTZ R72, R162.reuse, R68 ;  /* 0x00000044a2487220 */ /* 0x040fe40000410000 */
[----:B------:R-:W-:Y:S01]  /*56f0*/  FMUL.FTZ R70, R162, R71 ;  /* 0x00000047a2467220 */ /* 0x000fe20000410000 */
[----:B------:R-:W-:Y:S01]  /*5700*/  LEA.HI R172, R8, R8, RZ, 0x1e ;  /* 0x0000000808ac7211 */ /* 0x000fe200078ff0ff */
[C---:B------:R-:W-:Y:S02]  /*5710*/  FFMA.FTZ R69, R64.reuse, R66, -R69 ;  /* 0x0000004240457223 */ /* 0x040fe40000010845 */
[----:B------:R-:W-:-:S02]  /*5720*/  FFMA.FTZ R173, R64, R67, R65 ;  /* 0x0000004340ad7223 */ /* 0x000fc40000010041 */
[C---:B------:R-:W-:Y:S02]  /*5730*/  FFMA.FTZ R65, R161.reuse, R71, R72 ;  /* 0x00000047a1417223 */ /* 0x040fe40000010048 */
[----:B------:R-:W-:Y:S02]  /*5740*/  FFMA.FTZ R64, R161, R68, -R70 ;  /* 0x00000044a1407223 */ /* 0x000fe40000010846 */
[----:B------:R-:W-:Y:S02]  /*5750*/  FFMA.FTZ R66, R47, R108, R73 ;  /* 0x0000006c2f427223 */ /* 0x000fe40000010049 */
[----:B------:R-:W-:Y:S01]  /*5760*/  FADD.FTZ R67, RZ, R74 ;  /* 0x0000004aff437221 */ /* 0x000fe20000010000 */
[----:B------:R-:W-:Y:S05]  /*5770*/  @P0 BRA `(.L_x_168) ;  /* 0x0000005000000947 */ /* 0x000fea0003800000 */
[----:B01----:R-:W-:Y:S01]  /*5780*/  ISETP.NE.AND P0, PT, R12, c[0x0][0x174], PT ;  /* 0x00005d000c007a0c */ /* 0x003fe20003f05270 */
[----:B------:R-:W-:Y:S01]  /*5790*/  HFMA2.MMA R99, -RZ, RZ, 0, 0 ;  /* 0x00000000ff637435 */ /* 0x000fe200000001ff */
[----:B------:R-:W-:-:S11]  /*57a0*/  MOV R98, 0x3f800000 ;  /* 0x3f80000000627802 */ /* 0x000fd60000000f00 */
[----:B------:R-:W-:-:S05]  /*57b0*/  @P0 LEA R68, R141, R140, 0x8 ;  /* 0x0000008c8d440211 */ /* 0x000fca00078e40ff */
[----:B------:R0:W1:Y:S02]  /*57c0*/  @P0 LDS.64 R98, [R68.X8+0x3590] ;  /* 0x0035900044620984 */ /* 0x0000640000008a00 */
.L_x_168:
[----:B01----:R-:W-:Y:S05]  /*57d0*/  BSYNC B0 ;  /* 0x0000000000007941 */ /* 0x003fea0003800000 */
.L_x_167:
        /* <DEDUP_REMOVED lines=74> */
.L_x_215:
        /* <DEDUP_REMOVED lines=68> */
.L_x_216:
        /* <DEDUP_REMOVED lines=21> */
[----:B-----5:R-:W-:Y:S05]  /*6210*/  CALL.REL.NOINC `($__internal_7_$__cuda_sm70_shflsync_idx_p) ;  /* 0x0000873000007944 */ /* 0x020fea0003c00000 */
.L_x_173:
[----:B------:R-:W-:Y:S05]  /*6220*/  BRA.CONV ~URZ, `(.L_x_174) ;  /* 0x000000637f007947 */ /* 0x000fea000b800000 */
[----:B0-----:R-:W-:Y:S01]  /*6230*/  HFMA2.MMA R74, -RZ, RZ, 0, 1.847743988037109375e-06 ;  /* 0x0000001fff4a7435 */ /* 0x001fe200000001ff */
[----:B------:R-:W-:Y:S02]  /*6240*/  MOV R69, R205 ;  /* 0x000000cd00457202 */ /* 0x000fe40000000f00 */
[----:B-1----:R-:W-:-:S02]  /*6250*/  MOV R67, 0x1f ;  /* 0x0000001f00437802 */ /* 0x002fc40000000f00 */
[----:B------:R-:W-:Y:S02]  /*6260*/  MOV R72, 0xffffffff ;  /* 0xffffffff00487802 */ /* 0x000fe40000000f00 */
[----:B------:R-:W-:Y:S02]  /*6270*/  MOV R64, 0x6290 ;  /* 0x0000629000407802 */ /* 0x000fe40000000f00 */
[----:B-----5:R-:W-:Y:S05]  /*6280*/  CALL.REL.NOINC `($__internal_7_$__cuda_sm70_shflsync_idx_p) ;  /* 0x000086c000007944 */ /* 0x020fea0003c00000 */
.L_x_174:
[----:B------:R-:W-:Y:S05]  /*6290*/  BRA.CONV ~URZ, `(.L_x_175) ;  /* 0x000000637f007947 */ /* 0x000fea000b800000 */
[----:B0-----:R-:W-:Y:S01]  /*62a0*/  HFMA2.MMA R74, -RZ, RZ, 0, 1.847743988037109375e-06 ;  /* 0x0000001fff4a7435 */ /* 0x001fe200000001ff */
[----:B------:R-:W-:Y:S02]  /*62b0*/  MOV R69, R75 ;  /* 0x0000004b00457202 */ /* 0x000fe40000000f00 */
[----:B-1----:R-:W-:Y:S02]  /*62c0*/  MOV R67, 0x1f ;  /* 0x0000001f00437802 */ /* 0x002fe40000000f00 */
[----:B------:R-:W-:Y:S02]  /*62d0*/  MOV R72, 0xffffffff ;  /* 0xffffffff00487802 */ /* 0x000fe40000000f00 */
[----:B------:R-:W-:Y:S02]  /*62e0*/  MOV R64, 0x6300 ;  /* 0x0000630000407802 */ /* 0x000fe40000000f00 */
[----:B-----5:R-:W-:Y:S05]  /*62f0*/  CALL.REL.NOINC `($__internal_7_$__cuda_sm70_shflsync_idx_p) ;  /* 0x0000865000007944 */ /* 0x020fea0003c00000 */
.L_x_175:
[----:B------:R-:W-:Y:S05]  /*6300*/  BRA.CONV ~URZ, `(.L_x_176) ;  /* 0x000000637f007947 */ /* 0x000fea000b800000 */
[----:B0-----:R-:W-:Y:S01]  /*6310*/  HFMA2.MMA R74, -RZ, RZ, 0, 1.847743988037109375e-06 ;  /* 0x0000001fff4a7435 */ /* 0x001fe200000001ff */
[----:B------:R-:W-:-:S02]  /*6320*/  MOV R69, R73 ;  /* 0x0000004900457202 */ /* 0x000fc40000000f00 */
[----:B-1----:R-:W-:Y:S02]  /*6330*/  MOV R67, 0x1f ;  /* 0x0000001f00437802 */ /* 0x002fe40000000f00 */
[----:B------:R-:W-:Y:S02]  /*6340*/  MOV R72, 0xffffffff ;  /* 0xffffffff00487802 */ /* 0x000fe40000000f00 */
[----:B------:R-:W-:Y:S02]  /*6350*/  MOV R64, 0x6370 ;  /* 0x0000637000407802 */ /* 0x000fe40000000f00 */
[----:B-----5:R-:W-:Y:S05]  /*6360*/  CALL.REL.NOINC `($__internal_7_$__cuda_sm70_shflsync_idx_p) ;  /* 0x000085e000007944 */ /* 0x020fea0003c00000 */
.L_x_176:
[----:B------:R-:W-:Y:S05]  /*6370*/  BRA.DIV ~URZ, `(.L_x_177) ;  /* 0x000073327f007947 */ /* 0x000fea000b800000 */
[----:B-----5:R2:W3:Y:S04]  /*6380*/  SHFL.IDX PT, R79, R60, RZ, 0x1f ;  /* 0x00001fff3c4f7589 */ /* 0x0204e800000e0000 */
[----:B------:R2:W4:Y:S04]  /*6390*/  SHFL.IDX PT, R83, R61, RZ, 0x1f ;  /* 0x00001fff3d537589 */ /* 0x00052800000e0000 */
[----:B------:R2:W0:Y:S04]  /*63a0*/  SHFL.IDX PT, R70, R62, RZ, 0x1f ;  /* 0x00001fff3e467589 */ /* 0x00042800000e0000 */
[----:B------:R2:W1:Y:S04]  /*63b0*/  SHFL.IDX PT, R71, R63, RZ, 0x1f ;  /* 0x00001fff3f477589 */ /* 0x00046800000e0000 */
[----:B------:R-:W0:Y:S04]  /*63c0*/  SHFL.UP PT, R76, R76, 0x1, RZ ;  /* 0x042000004c4c7989 */ /* 0x000e2800000e00ff */
[----:B------:R2:W0:Y:S04]  /*63d0*/  SHFL.UP PT, R77, R205, 0x1, RZ ;  /* 0x04200000cd4d7989 */ /* 0x00042800000e00ff */
[----:B------:R2:W0:Y:S04]  /*63e0*/  SHFL.UP PT, R68, R75, 0x1, RZ ;  /* 0x042000004b447989 */ /* 0x00042800000e00ff */
[----:B------:R2:W0:Y:S02]  /*63f0*/  SHFL.UP PT, R78, R73, 0x1, RZ ;  /* 0x04200000494e7989 */ /* 0x00042400000e00ff */
.L_x_217:
[----:B0-234-:R-:W0:Y:S01]  /*6400*/  LDS.128 R72, [R82+0x2180] ;  /* 0x0021800052487984 */ /* 0x01de220000000c00 */
[----:B------:R-:W-:-:S02]  /*6410*/  FMUL.FTZ R205, R70, R77 ;  /* 0x0000004d46cd7220 */ /* 0x000fc40000410000 */
[C---:B-1----:R-:W-:Y:S01]  /*6420*/  FMUL.FTZ R69, R71.reuse, R77 ;  /* 0x0000004d47457220 */ /* 0x042fe20000410000 */
[----:B------:R-:W1:Y:S01]  /*6430*/  LDS.128 R60, [R82+0x2190] ;  /* 0x00219000523c7984 */ /* 0x000e620000000c00 */
[-C--:B------:R-:W-:Y:S02]  /*6440*/  FFMA.FTZ R205, R71, R76.reuse, R205 ;  /* 0x0000004c47cd7223 */ /* 0x080fe400000100cd */
[----:B------:R-:W-:Y:S01]  /*6450*/  FFMA.FTZ R69, R70, R76, -R69 ;  /* 0x0000004c46457223 */ /* 0x000fe20000010845 */
[----:B------:R-:W2:Y:S01]  /*6460*/  LDS.128 R64, [R82+0x21a0] ;  /* 0x0021a00052407984 */ /* 0x000ea20000000c00 */
[----:B------:R-:W-:Y:S02]  /*6470*/  @P1 FADD.FTZ R71, R205, R78 ;  /* 0x0000004ecd471221 */ /* 0x000fe40000010000 */
[----:B------:R-:W-:Y:S01]  /*6480*/  @P1 FADD.FTZ R70, R69, R68 ;  /* 0x0000004445461221 */ /* 0x000fe20000010000 */
[----:B------:R-:W-:Y:S02]  /*6490*/  MOV R69, R83 ;  /* 0x0000005300457202 */ /* 0x000fe40000000f00 */
[----:B------:R-:W-:-:S03]  /*64a0*/  MOV R68, R79 ;  /* 0x0000004f00447202 */ /* 0x000fc60000000f00 */
        /* <DEDUP_REMOVED lines=38> */
.L_x_170:
[----:B0-----:R-:W-:Y:S05]  /*6710*/  BSYNC B0 ;  /* 0x0000000000007941 */ /* 0x001fea0003800000 */
.L_x_169:
[CC--:B-----5:R-:W-:Y:S01]  /*6720*/  FMUL.FTZ R62, R162.reuse, -R98.reuse ;  /* 0x80000062a23e7220 */ /* 0x0e0fe20000410000 */
[----:B------:R-:W-:Y:S01]  /*6730*/  WARPSYNC 0xffffffff ;  /* 0xffffffff00007948 */ /* 0x000fe20003800000 */
[-C--:B------:R-:W-:Y:S01]  /*6740*/  FMUL.FTZ R60, R162, R99.reuse ;  /* 0x00000063a23c7220 */ /* 0x080fe20000410000 */
[----:B------:R-:W-:Y:S01]  /*6750*/  BAR.SYNC.DEFER_BLOCKING 0x0 ;  /* 0x0000000000007b1d */ /* 0x000fe20000010000 */
[C---:B------:R-:W-:Y:S01]  /*6760*/  FFMA.FTZ R62, R161.reuse, -R99, R62 ;  /* 0x80000063a13e7223 */ /* 0x040fe2000001003e */
[----:B------:R-:W-:Y:S01]  /*6770*/  LOP3.LUT P0, RZ, R8, 0x1f, RZ, 0xc0, !PT ;  /* 0x0000001f08ff7812 */ /* 0x000fe2000780c0ff */
[C---:B------:R-:W-:Y:S02]  /*6780*/  FFMA.FTZ R60, R161.reuse, R98, -R60 ;  /* 0x00000062a13c7223 */ /* 0x040fe4000001083c */
[----:B------:R-:W-:Y:S01]  /*6790*/  FMUL.FTZ R63, R161, R173 ;  /* 0x000000ada13f7220 */ /* 0x000fe20000410000 */
[----:B------:R-:W-:Y:S01]  /*67a0*/  ISETP.GE.OR P0, PT, R12, c[0x0][0x174], P0 ;  /* 0x00005d000c007a0c */ /* 0x000fe20000706670 */
[C---:B---3--:R-:W-:Y:S01]  /*67b0*/  FMUL.FTZ R65, R160.reuse, -R62 ;  /* 0x8000003ea0417220 */ /* 0x048fe20000410000 */
[----:B------:R-:W-:Y:S01]  /*67c0*/  BSSY B0, `(.L_x_178) ;  /* 0x00001d4000007945 */ /* 0x000fe20003800000 */
[----:B------:R-:W-:-:S02]  /*67d0*/  FMUL.FTZ R66, R160, -R60 ;  /* 0x8000003ca0427220 */ /* 0x000fc40000410000 */
[C---:B------:R-:W-:Y:S02]  /*67e0*/  FMUL.FTZ R61, R162.reuse, R173 ;  /* 0x000000ada23d7220 */ /* 0x040fe40000410000 */
[----:B------:R-:W-:Y:S02]  /*67f0*/  FFMA.FTZ R64, -R162, R174, -R63 ;  /* 0x000000aea2407223 */ /* 0x000fe4000001093f */
[C---:B------:R-:W-:Y:S02]  /*6800*/  FFMA.FTZ R65, R159.reuse, R60, -R65 ;  /* 0x0000003c9f417223 */ /* 0x040fe40000010841 */
[----:B------:R-:W-:Y:S02]  /*6810*/  FFMA.FTZ R66, R159, R62, R66 ;  /* 0x0000003e9f427223 */ /* 0x000fe40000010042 */
[----:B------:R-:W-:Y:S02]  /*6820*/  FFMA.FTZ R61, R161, R174, -R61 ;  /* 0x000000aea13d7223 */ /* 0x000fe4000001083d */
[----:B------:R-:W-:-:S02]  /*6830*/  FADD.FTZ R64, -R175, R64 ;  /* 0x00000040af407221 */ /* 0x000fc40000010100 */
[CC--:B------:R-:W-:Y:S02]  /*6840*/  FMUL.FTZ R63, R158.reuse, -R65.reuse ;  /* 0x800000419e3f7220 */ /* 0x0c0fe40000410000 */
[----:B------:R-:W-:Y:S02]  /*6850*/  FMUL.FTZ R62, R158, -R66 ;  /* 0x800000429e3e7220 */ /* 0x000fe40000410000 */
[----:B------:R-:W-:Y:S02]  /*6860*/  FADD.FTZ R61, R176, R61 ;  /* 0x0000003db03d7221 */ /* 0x000fe40000010000 */
[----:B------:R-:W-:Y:S02]  /*6870*/  FMUL.FTZ R60, R160, -R64 ;  /* 0x80000040a03c7220 */ /* 0x000fe40000410000 */
[C---:B------:R-:W-:Y:S02]  /*6880*/  FFMA.FTZ R66, R157.reuse, R66, R63 ;  /* 0x000000429d427223 */ /* 0x040fe4000001003f */
[----:B------:R-:W-:-:S02]  /*6890*/  FFMA.FTZ R65, R157, R65, -R62 ;  /* 0x000000419d417223 */ /* 0x000fc4000001083e */
[-C--:B------:R-:W-:Y:S02]  /*68a0*/  FMUL.FTZ R62, R160, -R61.reuse ;  /* 0x8000003da03e7220 */ /* 0x080fe40000410000 */
[C---:B------:R-:W-:Y:S02]  /*68b0*/  FFMA.FTZ R61, R159.reuse, R61, -R60 ;  /* 0x0000003d9f3d7223 */ /* 0x040fe4000001083c */
[C---:B------:R-:W-:Y:S02]  /*68c0*/  FMUL.FTZ R60, R156.reuse, -R66 ;  /* 0x800000429c3c7220 */ /* 0x040fe40000410000 */
[----:B------:R-:W-:Y:S02]  /*68d0*/  FMUL.FTZ R67, R156, -R65 ;  /* 0x800000419c437220 */ /* 0x000fe40000410000 */
[----:B------:R-:W-:Y:S02]  /*68e0*/  FADD.FTZ R63, R178, R61 ;  /* 0x0000003db23f7221 */ /* 0x000fe40000010000 */
[----:B------:R-:W-:-:S02]  /*68f0*/  FFMA.FTZ R62, R159, R64, R62 ;  /* 0x000000409f3e7223 */ /* 0x000fc4000001003e */
[C---:B------:R-:W-:Y:S02]  /*6900*/  FFMA.FTZ R65, R155.reuse, R65, -R60 ;  /* 0x000000419b417223 */ /* 0x040fe4000001083c */
[----:B------:R-:W-:Y:S02]  /*6910*/  FFMA.FTZ R67, R155, R66, R67 ;  /* 0x000000429b437223 */ /* 0x000fe40000010043 */
[----:B------:R-:W-:Y:S02]  /*6920*/  FMUL.FTZ R60, R158, -R63 ;  /* 0x8000003f9e3c7220 */ /* 0x000fe40000410000 */
[----:B------:R-:W-:Y:S02]  /*6930*/  FADD.FTZ R62, -R177, R62 ;  /* 0x0000003eb13e7221 */ /* 0x000fe40000010100 */
[----:B------:R-:W-:Y:S02]  /*6940*/  FMUL.FTZ R66, R154, -R65 ;  /* 0x800000419a427220 */ /* 0x000fe40000410000 */
[----:B------:R-:W-:-:S02]  /*6950*/  FFMA.FTZ R64, R157, R62, R60 ;  /* 0x0000003e9d407223 */ /* 0x000fc4000001003c */
[CC--:B------:R-:W-:Y:S01]  /*6960*/  FFMA.FTZ R68, R153.reuse, R67.reuse, R66 ;  /* 0x0000004399447223 */ /* 0x0c0fe20000010042 */
[----:B------:R-:W0:Y:S01]  /*6970*/  LDS.64 R60, [R172.X16+0x2188] ;  /* 0x00218800ac3c7984 */ /* 0x000e22000000ca00 */
[----:B------:R-:W-:Y:S02]  /*6980*/  FMUL.FTZ R66, R154, -R67 ;  /* 0x800000439a427220 */ /* 0x000fe40000410000 */
[----:B------:R-:W-:Y:S02]  /*6990*/  FMUL.FTZ R62, R158, -R62 ;  /* 0x8000003e9e3e7220 */ /* 0x000fe40000410000 */
[----:B------:R-:W-:Y:S02]  /*69a0*/  FFMA.FTZ R66, R153, R65, -R66 ;  /* 0x0000004199427223 */ /* 0x000fe40000010842 */
[----:B------:R-:W-:Y:S02]  /*69b0*/  FFMA.FTZ R63, R157, R63, -R62 ;  /* 0x0000003f9d3f7223 */ /* 0x000fe4000001083e */
[----:B------:R-:W-:-:S02]  /*69c0*/  FMUL.FTZ R62, R152, -R68 ;  /* 0x80000044983e7220 */ /* 0x000fc40000410000 */
[----:B------:R-:W-:Y:S02]  /*69d0*/  FADD.FTZ R64, -R179, R64 ;  /* 0x00000040b3407221 */ /* 0x000fe40000010100 */
[-C--:B------:R-:W-:Y:S02]  /*69e0*/  FMUL.FTZ R65, R152, -R66.reuse ;  /* 0x8000004298417220 */ /* 0x080fe40000410000 */
[----:B------:R-:W-:Y:S02]  /*69f0*/  FADD.FTZ R63, R180, R63 ;  /* 0x0000003fb43f7221 */ /* 0x000fe40000010000 */
[C---:B------:R-:W-:Y:S02]  /*6a00*/  FFMA.FTZ R66, R151.reuse, R66, -R62 ;  /* 0x0000004297427223 */ /* 0x040fe4000001083e */
[----:B------:R-:W-:Y:S02]  /*6a10*/  FMUL.FTZ R62, R156, -R64 ;  /* 0x800000409c3e7220 */ /* 0x000fe40000410000 */
[----:B------:R-:W-:-:S02]  /*6a20*/  FFMA.FTZ R68, R151, R68, R65 ;  /* 0x0000004497447223 */ /* 0x000fc40000010041 */
[-C--:B------:R-:W-:Y:S02]  /*6a30*/  FMUL.FTZ R65, R156, -R63.reuse ;  /* 0x8000003f9c417220 */ /* 0x080fe40000410000 */
[C---:B------:R-:W-:Y:S02]  /*6a40*/  FMUL.FTZ R67, R150.reuse, -R66 ;  /* 0x8000004296437220 */ /* 0x040fe40000410000 */
[C---:B------:R-:W-:Y:S02]  /*6a50*/  FFMA.FTZ R63, R155.reuse, R63, -R62 ;  /* 0x0000003f9b3f7223 */ /* 0x040fe4000001083e */
[----:B------:R-:W-:Y:S02]  /*6a60*/  FMUL.FTZ R62, R150, -R68 ;  /* 0x80000044963e7220 */ /* 0x000fe40000410000 */
[----:B------:R-:W-:Y:S02]  /*6a70*/  FFMA.FTZ R64, R155, R64, R65 ;  /* 0x000000409b407223 */ /* 0x000fe40000010041 */
[----:B------:R-:W-:-:S02]  /*6a80*/  FFMA.FTZ R67, R149, R68, R67 ;  /* 0x0000004495437223 */ /* 0x000fc40000010043 */
[----:B------:R-:W-:Y:S02]  /*6a90*/  FADD.FTZ R63, R182, R63 ;  /* 0x0000003fb63f7221 */ /* 0x000fe40000010000 */
[----:B------:R-:W-:Y:S02]  /*6aa0*/  FFMA.FTZ R66, R149, R66, -R62 ;  /* 0x0000004295427223 */ /* 0x000fe4000001083e */
[----:B------:R-:W-:Y:S02]  /*6ab0*/  FADD.FTZ R64, -R181, R64 ;  /* 0x00000040b5407221 */ /* 0x000fe40000010100 */
[----:B------:R-:W-:Y:S02]  /*6ac0*/  FMUL.FTZ R68, R148, -R67 ;  /* 0x8000004394447220 */ /* 0x000fe40000410000 */
[----:B------:R-:W-:Y:S02]  /*6ad0*/  FMUL.FTZ R65, R154, -R63 ;  /* 0x8000003f9a417220 */ /* 0x000fe40000410000 */
[----:B------:R-:W-:-:S02]  /*6ae0*/  FMUL.FTZ R70, R148, -R66 ;  /* 0x8000004294467220 */ /* 0x000fc40000410000 */
[----:B------:R-:W-:Y:S02]  /*6af0*/  FMUL.FTZ R62, R154, -R64 ;  /* 0x800000409a3e7220 */ /* 0x000fe40000410000 */
[----:B------:R-:W-:Y:S02]  /*6b00*/  FFMA.FTZ R68, R147, R66, -R68 ;  /* 0x0000004293447223 */ /* 0x000fe40000010844 */
[----:B------:R-:W-:Y:S02]  /*6b10*/  FFMA.FTZ R64, R153, R64, R65 ;  /* 0x0000004099407223 */ /* 0x000fe40000010041 */
[----:B------:R-:W-:Y:S02]  /*6b20*/  FFMA.FTZ R70, R147, R67, R70 ;  /* 0x0000004393467223 */ /* 0x000fe40000010046 */
[----:B------:R-:W-:Y:S02]  /*6b30*/  FFMA.FTZ R63, R153, R63, -R62 ;  /* 0x0000003f993f7223 */ /* 0x000fe4000001083e */
[----:B------:R-:W-:-:S02]  /*6b40*/  FMUL.FTZ R62, R146, -R68 ;  /* 0x80000044923e7220 */ /* 0x000fc40000410000 */
[----:B------:R-:W-:Y:S02]  /*6b50*/  FADD.FTZ R64, -R183, R64 ;  /* 0x00000040b7407221 */ /* 0x000fe40000010100 */
[-C--:B------:R-:W-:Y:S02]  /*6b60*/  FMUL.FTZ R65, R146, -R70.reuse ;  /* 0x8000004692417220 */ /* 0x080fe40000410000 */
[----:B------:R-:W-:Y:S02]  /*6b70*/  FADD.FTZ R63, R184, R63 ;  /* 0x0000003fb83f7221 */ /* 0x000fe40000010000 */
[C---:B------:R-:W-:Y:S02]  /*6b80*/  FFMA.FTZ R70, R145.reuse, R70, R62 ;  /* 0x0000004691467223 */ /* 0x040fe4000001003e */
[----:B------:R-:W-:Y:S02]  /*6b90*/  FMUL.FTZ R62, R152, -R64 ;  /* 0x80000040983e7220 */ /* 0x000fe40000410000 */
[----:B------:R-:W-:-:S02]  /*6ba0*/  FFMA.FTZ R68, R145, R68, -R65 ;  /* 0x0000004491447223 */ /* 0x000fc40000010841 */
[-C--:B------:R-:W-:Y:S02]  /*6bb0*/  FMUL.FTZ R65, R152, -R63.reuse ;  /* 0x8000003f98417220 */ /* 0x080fe40000410000 */
[----:B------:R-:W-:Y:S02]  /*6bc0*/  FFMA.FTZ R63, R151, R63, -R62 ;  /* 0x0000003f973f7223 */ /* 0x000fe4000001083e */
[C---:B0-----:R-:W-:Y:S02]  /*6bd0*/  FMUL.FTZ R62, R81.reuse, R60 ;  /* 0x0000003c513e7220 */ /* 0x041fe40000410000 */
[-C--:B------:R-:W-:Y:S02]  /*6be0*/  FMUL.FTZ R81, R81, R61.reuse ;  /* 0x0000003d51517220 */ /* 0x080fe40000410000 */
[----:B------:R-:W-:Y:S02]  /*6bf0*/  FFMA.FTZ R62, R80, R61, R62 ;  /* 0x0000003d503e7223 */ /* 0x000fe4000001003e */
[----:B------:R-:W-:-:S02]  /*6c00*/  FFMA.FTZ R64, R151, R64, R65 ;  /* 0x0000004097407223 */ /* 0x000fc40000010041 */
[----:B------:R-:W-:Y:S02]  /*6c10*/  FADD.FTZ R63, R186, R63 ;  /* 0x0000003fba3f7221 */ /* 0x000fe40000010000 */
[----:B------:R-:W-:Y:S02]  /*6c20*/  FFMA.FTZ R81, R80, R60, -R81 ;  /* 0x0000003c50517223 */ /* 0x000fe40000010851 */
[----:B------:R-:W-:Y:S02]  /*6c30*/  FMUL.FTZ R66, R144, -R70 ;  /* 0x8000004690427220 */ /* 0x000fe40000410000 */
[----:B------:R-:W-:Y:S02]  /*6c40*/  FADD.FTZ R224, RZ, R62 ;  /* 0x0000003effe07221 */ /* 0x000fe40000010000 */
[----:B------:R-:W-:Y:S02]  /*6c50*/  FADD.FTZ R64, -R185, R64 ;  /* 0x00000040b9407221 */ /* 0x000fe40000010100 */
[----:B------:R-:W-:-:S02]  /*6c60*/  FMUL.FTZ R61, R150, -R63 ;  /* 0x8000003f963d7220 */ /* 0x000fc40000410000 */
[----:B------:R-:W-:Y:S02]  /*6c70*/  FMUL.FTZ R67, R144, -R68 ;  /* 0x8000004490437220 */ /* 0x000fe40000410000 */
[----:B------:R-:W-:Y:S02]  /*6c80*/  FFMA.FTZ R240, R33, R48, R81 ;  /* 0x0000003021f07223 */ /* 0x000fe40000010051 */
[----:B------:R-:W-:Y:S02]  /*6c90*/  FFMA.FTZ R68, R143, R68, -R66 ;  /* 0x000000448f447223 */ /* 0x000fe40000010842 */
[----:B------:R-:W-:Y:S02]  /*6ca0*/  FMUL.FTZ R60, R170, R224 ;  /* 0x000000e0aa3c7220 */ /* 0x000fe40000410000 */
[-C--:B------:R-:W-:Y:S02]  /*6cb0*/  FMUL.FTZ R66, R150, -R64.reuse ;  /* 0x8000004096427220 */ /* 0x080fe40000410000 */
[----:B------:R-:W-:-:S02]  /*6cc0*/  FFMA.FTZ R64, R149, R64, R61 ;  /* 0x0000004095407223 */ /* 0x000fc4000001003d */
[----:B------:R-:W-:Y:S02]  /*6cd0*/  FFMA.FTZ R67, R143, R70, R67 ;  /* 0x000000468f437223 */ /* 0x000fe40000010043 */
[-C--:B------:R-:W-:Y:S02]  /*6ce0*/  FMUL.FTZ R61, R170, R240.reuse ;  /* 0x000000f0aa3d7220 */ /* 0x080fe40000410000 */
[C---:B------:R-:W-:Y:S02]  /*6cf0*/  FFMA.FTZ R60, R171.reuse, R240, -R60 ;  /* 0x000000f0ab3c7223 */ /* 0x040fe4000001083c */
[----:B------:R-:W-:Y:S02]  /*6d00*/  FMUL.FTZ R62, R142, -R67 ;  /* 0x800000438e3e7220 */ /* 0x000fe40000410000 */
[----:B------:R-:W-:Y:S02]  /*6d10*/  FFMA.FTZ R61, R171, R224, R61 ;  /* 0x000000e0ab3d7223 */ /* 0x000fe4000001003d */
[----:B------:R-:W-:-:S02]  /*6d20*/  FFMA.FTZ R239, R32, R49, R60 ;  /* 0x0000003120ef7223 */ /* 0x000fc4000001003c */
[----:B------:R-:W-:Y:S02]  /*6d30*/  FFMA.FTZ R63, R149, R63, -R66 ;  /* 0x0000003f953f7223 */ /* 0x000fe40000010842 */
[-C--:B------:R-:W-:Y:S02]  /*6d40*/  FMUL.FTZ R66, R142, -R68.reuse ;  /* 0x800000448e427220 */ /* 0x080fe40000410000 */
[----:B------:R-:W-:Y:S02]  /*6d50*/  FFMA.FTZ R68, R163, R68, -R62 ;  /* 0x00000044a3447223 */ /* 0x000fe4000001083e */
[----:B------:R-:W-:Y:S02]  /*6d60*/  FADD.FTZ R223, RZ, R61 ;  /* 0x0000003dffdf7221 */ /* 0x000fe40000010000 */
[C---:B------:R-:W-:Y:S02]  /*6d70*/  FMUL.FTZ R62, R168.reuse, R239 ;  /* 0x000000efa83e7220 */ /* 0x040fe40000410000 */
[----:B------:R-:W-:-:S02]  /*6d80*/  FMUL.FTZ R60, R168, R223 ;  /* 0x000000dfa83c7220 */ /* 0x000fc40000410000 */
[----:B------:R-:W-:Y:S02]  /*6d90*/  FADD.FTZ R63, R188, R63 ;  /* 0x0000003fbc3f7221 */ /* 0x000fe40000010000 */
[----:B------:R-:W-:Y:S02]  /*6da0*/  FFMA.FTZ R62, R169, R223, R62 ;  /* 0x000000dfa93e7223 */ /* 0x000fe4000001003e */
[----:B------:R-:W-:Y:S02]  /*6db0*/  FADD.FTZ R64, -R187, R64 ;  /* 0x00000040bb407221 */ /* 0x000fe40000010100 */
[----:B------:R-:W-:Y:S02]  /*6dc0*/  FFMA.FTZ R60, R169, R239, -R60 ;  /* 0x000000efa93c7223 */ /* 0x000fe4000001083c */
[----:B------:R-:W-:Y:S02]  /*6dd0*/  FMUL.FTZ R61, R148, -R63 ;  /* 0x8000003f943d7220 */ /* 0x000fe40000410000 */
[----:B------:R-:W-:-:S02]  /*6de0*/  FADD.FTZ R221, RZ, R62 ;  /* 0x0000003effdd7221 */ /* 0x000fc40000010000 */
[----:B------:R-:W-:Y:S02]  /*6df0*/  FFMA.FTZ R67, R163, R67, R66 ;  /* 0x00000043a3437223 */ /* 0x000fe40000010042 */
[----:B------:R-:W-:Y:S02]  /*6e00*/  FMUL.FTZ R62, R164, -R68 ;  /* 0x80000044a43e7220 */ /* 0x000fe40000410000 */
[-C--:B------:R-:W-:Y:S02]  /*6e10*/  FMUL.FTZ R66, R148, -R64.reuse ;  /* 0x8000004094427220 */ /* 0x080fe40000410000 */
[----:B------:R-:W-:Y:S02]  /*6e20*/  FFMA.FTZ R237, R34, R51, R60 ;  /* 0x0000003322ed7223 */ /* 0x000fe4000001003c */
[----:B------:R-:W-:Y:S02]  /*6e30*/  FFMA.FTZ R64, R147, R64, R61 ;  /* 0x0000004093407223 */ /* 0x000fe4000001003d */
[----:B------:R-:W-:-:S02]  /*6e40*/  FMUL.FTZ R60, R166, R221 ;  /* 0x000000dda63c7220 */ /* 0x000fc40000410000 */
[-C--:B------:R-:W-:Y:S02]  /*6e50*/  FMUL.FTZ R61, R164, -R67.reuse ;  /* 0x80000043a43d7220 */ /* 0x080fe40000410000 */
[----:B------:R-:W-:Y:S02]  /*6e60*/  FFMA.FTZ R67, R165, R67, R62 ;  /* 0x00000043a5437223 */ /* 0x000fe4000001003e */
[-C--:B------:R-:W-:Y:S02]  /*6e70*/  FMUL.FTZ R62, R166, R237.reuse ;  /* 0x000000eda63e7220 */ /* 0x080fe40000410000 */
[----:B------:R-:W-:Y:S02]  /*6e80*/  FFMA.FTZ R60, R167, R237, -R60 ;  /* 0x000000eda73c7223 */ /* 0x000fe4000001083c */
[----:B------:R-:W-:Y:S02]  /*6e90*/  FFMA.FTZ R63, R147, R63, -R66 ;  /* 0x0000003f933f7223 */ /* 0x000fe40000010842 */
[----:B------:R-:W-:-:S02]  /*6ea0*/  FFMA.FTZ R61, R165, R68, -R61 ;  /* 0x00000044a53d7223 */ /* 0x000fc4000001083d */
[C---:B------:R-:W-:Y:S02]  /*6eb0*/  FMUL.FTZ R66, R166.reuse, -R67 ;  /* 0x80000043a6427220 */ /* 0x040fe40000410000 */
[----:B------:R-:W-:Y:S02]  /*6ec0*/  FFMA.FTZ R62, R167, R221, R62 ;  /* 0x000000dda73e7223 */ /* 0x000fe4000001003e */
[----:B------:R-:W-:Y:S02]  /*6ed0*/  FFMA.FTZ R238, R35, R50, R60 ;  /* 0x0000003223ee7223 */ /* 0x000fe4000001003c */
[-C--:B------:R-:W-:Y:S02]  /*6ee0*/  FMUL.FTZ R60, R166, -R61.reuse ;  /* 0x8000003da63c7220 */ /* 0x080fe40000410000 */
[----:B------:R-:W-:Y:S02]  /*6ef0*/  FFMA.FTZ R65, R167, R61, -R66 ;  /* 0x0000003da7417223 */ /* 0x000fe40000010842 */
[----:B------:R-:W-:-:S02]  /*6f00*/  FADD.FTZ R222, RZ, R62 ;  /* 0x0000003effde7221 */ /* 0x000fc40000010000 */
[C---:B------:R-:W-:Y:S02]  /*6f10*/  FMUL.FTZ R61, R164.reuse, R238 ;  /* 0x000000eea43d7220 */ /* 0x040fe40000410000 */
[----:B------:R-:W-:Y:S02]  /*6f20*/  FFMA.FTZ R67, R167, R67, R60 ;  /* 0x00000043a7437223 */ /* 0x000fe4000001003c */
[-C--:B------:R-:W-:Y:S02]  /*6f30*/  FMUL.FTZ R60, R164, R222.reuse ;  /* 0x000000dea43c7220 */ /* 0x080fe40000410000 */
[----:B------:R-:W-:Y:S02]  /*6f40*/  FFMA.FTZ R61, R165, R222, R61 ;  /* 0x000000dea53d7223 */ /* 0x000fe4000001003d */
[----:B------:R-:W-:Y:S02]  /*6f50*/  FADD.FTZ R64, -R189, R64 ;  /* 0x00000040bd407221 */ /* 0x000fe40000010100 */
[----:B------:R-:W-:-:S02]  /*6f60*/  FFMA.FTZ R60, R165, R238, -R60 ;  /* 0x000000eea53c7223 */ /* 0x000fc4000001083c */
[----:B------:R-:W-:Y:S02]  /*6f70*/  FADD.FTZ R219, RZ, R61 ;  /* 0x0000003dffdb7221 */ /* 0x000fe40000010000 */
[----:B------:R-:W-:Y:S02]  /*6f80*/  FADD.FTZ R63, R190, R63 ;  /* 0x0000003fbe3f7221 */ /* 0x000fe40000010000 */
[----:B------:R-:W-:Y:S02]  /*6f90*/  FMUL.FTZ R62, R146, -R64 ;  /* 0x80000040923e7220 */ /* 0x000fe40000410000 */
[----:B------:R-:W-:Y:S02]  /*6fa0*/  FFMA.FTZ R235, R36, R53, R60 ;  /* 0x0000003524eb7223 */ /* 0x000fe4000001003c */
[----:B------:R-:W-:Y:S02]  /*6fb0*/  FMUL.FTZ R60, R142, R219 ;  /* 0x000000db8e3c7220 */ /* 0x000fe40000410000 */
[----:B------:R-:W-:-:S02]  /*6fc0*/  FMUL.FTZ R61, R146, -R63 ;  /* 0x8000003f923d7220 */ /* 0x000fc40000410000 */
[----:B------:R-:W-:Y:S02]  /*6fd0*/  FFMA.FTZ R63, R145, R63, -R62 ;  /* 0x0000003f913f7223 */ /* 0x000fe4000001083e */
[-C--:B------:R-:W-:Y:S02]  /*6fe0*/  FMUL.FTZ R62, R142, R235.reuse ;  /* 0x000000eb8e3e7220 */ /* 0x080fe40000410000 */
[C---:B------:R-:W-:Y:S02]  /*6ff0*/  FFMA.FTZ R60, R163.reuse, R235, -R60 ;  /* 0x000000eba33c7223 */ /* 0x040fe4000001083c */
[----:B------:R-:W-:Y:S02]  /*7000*/  FFMA.FTZ R62, R163, R219, R62 ;  /* 0x000000dba33e7223 */ /* 0x000fe4000001003e */
[----:B------:R-:W-:Y:S02]  /*7010*/  FFMA.FTZ R236, R37, R52, R60 ;  /* 0x0000003425ec7223 */ /* 0x000fe4000001003c */
[----:B------:R-:W-:-:S02]  /*7020*/  FFMA.FTZ R66, R145, R64, R61 ;  /* 0x0000004091427223 */ /* 0x000fc4000001003d */
[----:B------:R-:W-:Y:S02]  /*7030*/  FADD.FTZ R220, RZ, R62 ;  /* 0x0000003effdc7221 */ /* 0x000fe40000010000 */
[C---:B------:R-:W-:Y:S02]  /*7040*/  FMUL.FTZ R61, R144.reuse, R236 ;  /* 0x000000ec903d7220 */ /* 0x040fe40000410000 */
[----:B------:R-:W-:Y:S02]  /*7050*/  FADD.FTZ R66, -R191, R66 ;  /* 0x00000042bf427221 */ /* 0x000fe40000010100 */
[-C--:B------:R-:W-:Y:S02]  /*7060*/  FMUL.FTZ R60, R144, R220.reuse ;  /* 0x000000dc903c7220 */ /* 0x080fe40000410000 */
[----:B------:R-:W-:Y:S02]  /*7070*/  FMUL.FTZ R64, R168, -R67 ;  /* 0x80000043a8407220 */ /* 0x000fe40000410000 */
[----:B------:R-:W-:-:S02]  /*7080*/  FFMA.FTZ R61, R143, R220, R61 ;  /* 0x000000dc8f3d7223 */ /* 0x000fc4000001003d */
[-C--:B------:R-:W-:Y:S02]  /*7090*/  FMUL.FTZ R68, R168, -R65.reuse ;  /* 0x80000041a8447220 */ /* 0x080fe40000410000 */
[----:B------:R-:W-:Y:S02]  /*70a0*/  FADD.FTZ R63, R192, R63 ;  /* 0x0000003fc03f7221 */ /* 0x000fe40000010000 */
[----:B------:R-:W-:Y:S02]  /*70b0*/  FMUL.FTZ R62, R144, -R66 ;  /* 0x80000042903e7220 */ /* 0x000fe40000410000 */
[----:B------:R-:W-:Y:S02]  /*70c0*/  FFMA.FTZ R60, R143, R236, -R60 ;  /* 0x000000ec8f3c7223 */ /* 0x000fe4000001083c */
[----:B------:R-:W-:Y:S02]  /*70d0*/  FFMA.FTZ R64, R169, R65, -R64 ;  /* 0x00000041a9407223 */ /* 0x000fe40000010840 */
[----:B------:R-:W-:-:S02]  /*70e0*/  FADD.FTZ R205, RZ, R61 ;  /* 0x0000003dffcd7221 */ /* 0x000fc40000010000 */
[----:B------:R-:W-:Y:S02]  /*70f0*/  FFMA.FTZ R65, R169, R67, R68 ;  /* 0x00000043a9417223 */ /* 0x000fe40000010044 */
[-C--:B------:R-:W-:Y:S02]  /*7100*/  FMUL.FTZ R67, R144, -R63.reuse ;  /* 0x8000003f90437220 */ /* 0x080fe40000410000 */
[C---:B------:R-:W-:Y:S02]  /*7110*/  FFMA.FTZ R63, R143.reuse, R63, -R62 ;  /* 0x0000003f8f3f7223 */ /* 0x040fe4000001083e */
[----:B------:R-:W-:Y:S02]  /*7120*/  FFMA.FTZ R233, R38, R55, R60 ;  /* 0x0000003726e97223 */ /* 0x000fe4000001003c */
[----:B------:R-:W-:Y:S02]  /*7130*/  FMUL.FTZ R60, R146, R205 ;  /* 0x000000cd923c7220 */ /* 0x000fe40000410000 */
[----:B------:R-:W-:-:S02]  /*7140*/  FFMA.FTZ R66, R143, R66, R67 ;  /* 0x000000428f427223 */ /* 0x000fc40000010043 */
[----:B------:R-:W-:Y:S02]  /*7150*/  FADD.FTZ R63, R194, R63 ;  /* 0x0000003fc23f7221 */ /* 0x000fe40000010000 */
[-C--:B------:R-:W-:Y:S02]  /*7160*/  FMUL.FTZ R62, R146, R233.reuse ;  /* 0x000000e9923e7220 */ /* 0x080fe40000410000 */
[----:B------:R-:W-:Y:S02]  /*7170*/  FFMA.FTZ R60, R145, R233, -R60 ;  /* 0x000000e9913c7223 */ /* 0x000fe4000001083c */
[----:B------:R-:W-:Y:S02]  /*7180*/  FADD.FTZ R66, -R193, R66 ;  /* 0x00000042c1427221 */ /* 0x000fe40000010100 */
[----:B------:R-:W-:Y:S02]  /*7190*/  FMUL.FTZ R61, R142, -R63 ;  /* 0x8000003f8e3d7220 */ /* 0x000fe40000410000 */
[----:B------:R-:W-:-:S02]  /*71a0*/  FFMA.FTZ R62, R145, R205, R62 ;  /* 0x000000cd913e7223 */ /* 0x000fc4000001003e */
[----:B------:R-:W-:Y:S02]  /*71b0*/  FFMA.FTZ R234, R39, R54, R60 ;  /* 0x0000003627ea7223 */ /* 0x000fe4000001003c */
[-C--:B------:R-:W-:Y:S02]  /*71c0*/  FMUL.FTZ R68, R142, -R66.reuse ;  /* 0x800000428e447220 */ /* 0x080fe40000410000 */
[C---:B------:R-:W-:Y:S02]  /*71d0*/  FFMA.FTZ R66, R163.reuse, R66, R61 ;  /* 0x00000042a3427223 */ /* 0x040fe4000001003d */
[----:B------:R-:W-:Y:S02]  /*71e0*/  FADD.FTZ R214, RZ, R62 ;  /* 0x0000003effd67221 */ /* 0x000fe40000010000 */
[----:B------:R-:W-:Y:S02]  /*71f0*/  FMUL.FTZ R61, R148, R234 ;  /* 0x000000ea943d7220 */ /* 0x000fe40000410000 */
[----:B------:R-:W-:-:S02]  /*7200*/  FFMA.FTZ R63, R163, R63, -R68 ;  /* 0x0000003fa33f7223 */ /* 0x000fc40000010844 */
[----:B------:R-:W-:Y:S02]  /*7210*/  FADD.FTZ R66, -R195, R66 ;  /* 0x00000042c3427221 */ /* 0x000fe40000010100 */
[-C--:B------:R-:W-:Y:S02]  /*7220*/  FMUL.FTZ R60, R148, R214.reuse ;  /* 0x000000d6943c7220 */ /* 0x080fe40000410000 */
[C---:B------:R-:W-:Y:S02]  /*7230*/  FFMA.FTZ R61, R147.reuse, R214, R61 ;  /* 0x000000d6933d7223 */ /* 0x040fe4000001003d */
[----:B------:R-:W-:Y:S02]  /*7240*/  FADD.FTZ R63, R196, R63 ;  /* 0x0000003fc43f7221 */ /* 0x000fe40000010000 */
[----:B------:R-:W-:Y:S02]  /*7250*/  FMUL.FTZ R62, R164, -R66 ;  /* 0x80000042a43e7220 */ /* 0x000fe40000410000 */
[----:B------:R-:W-:-:S02]  /*7260*/  FFMA.FTZ R60, R147, R234, -R60 ;  /* 0x000000ea933c7223 */ /* 0x000fc4000001083c */
[----:B------:R-:W-:Y:S02]  /*7270*/  FADD.FTZ R215, RZ, R61 ;  /* 0x0000003dffd77221 */ /* 0x000fe40000010000 */
        /* <DEDUP_REMOVED lines=23> */
[----:B------:R-:W-:Y:S01]  /*73f0*/  FADD.FTZ R217, RZ, R61 ;  /* 0x0000003dffd97221 */ /* 0x000fe20000010000 */
[----:B------:R-:W-:Y:S01]  /*7400*/  HFMA2.MMA R61, -RZ, RZ, 0, 0 ;  /* 0x00000000ff3d7435 */ /* 0x000fe200000001ff */
[-C--:B------:R-:W-:Y:S02]  /*7410*/  FMUL.FTZ R67, R168, -R63.reuse ;  /* 0x8000003fa8437220 */ /* 0x080fe40000410000 */
[C---:B------:R-:W-:Y:S02]  /*7420*/  FFMA.FTZ R69, R169.reuse, R63, -R62 ;  /* 0x0000003fa9457223 */ /* 0x040fe4000001083e */
[----:B------:R-:W-:Y:S01]  /*7430*/  FFMA.FTZ R229, R42, R59, R60 ;  /* 0x0000003b2ae57223 */ /* 0x000fe2000001003c */
[----:B------:R-:W-:Y:S01]  /*7440*/  MOV R60, 0x3f800000 ;  /* 0x3f800000003c7802 */ /* 0x000fe20000000f00 */
[----:B------:R-:W-:Y:S02]  /*7450*/  FMUL.FTZ R62, R154, R217 ;  /* 0x000000d99a3e7220 */ /* 0x000fe40000410000 */
[----:B------:R-:W-:-:S02]  /*7460*/  FFMA.FTZ R68, R169, R66, R67 ;  /* 0x00000042a9447223 */ /* 0x000fc40000010043 */
[-C--:B------:R-:W-:Y:S02]  /*7470*/  FMUL.FTZ R66, R154, R229.reuse ;  /* 0x000000e59a427220 */ /* 0x080fe40000410000 */
[C---:B------:R-:W-:Y:S02]  /*7480*/  FFMA.FTZ R230, R153.reuse, R229, -R62 ;  /* 0x000000e599e67223 */ /* 0x040fe4000001083e */
[----:B------:R-:W-:Y:S01]  /*7490*/  FFMA.FTZ R66, R153, R217, R66 ;  /* 0x000000d999427223 */ /* 0x000fe20000010042 */
[----:B------:R-:W-:Y:S01]  /*74a0*/  CS2R R62, SRZ ;  /* 0x00000000003e7805 */ /* 0x000fe2000001ff00 */
[----:B------:R-:W-:Y:S02]  /*74b0*/  FFMA.FTZ R230, R43, R88, R230 ;  /* 0x000000582be67223 */ /* 0x000fe400000100e6 */
[----:B------:R-:W-:Y:S02]  /*74c0*/  FADD.FTZ R218, RZ, R66 ;  /* 0x00000042ffda7221 */ /* 0x000fe40000010000 */
[C---:B------:R-:W-:Y:S01]  /*74d0*/  FMUL.FTZ R67, R156.reuse, R230 ;  /* 0x000000e69c437220 */ /* 0x040fe20000410000 */
[----:B------:R0:W1:Y:S01]  /*74e0*/  @!P0 LDS.128 R60, [R140.X16+0x4990] ;  /* 0x004990008c3c8984 */ /* 0x000062000000cc00 */
[-C--:B------:R-:W-:Y:S01]  /*74f0*/  FMUL.FTZ R66, R156, R218.reuse ;  /* 0x000000da9c427220 */ /* 0x080fe20000410000 */
[----:B------:R-:W-:Y:S01]  /*7500*/  ISETP.GT.U32.AND P0, PT, R8, 0x1f, PT ;  /* 0x0000001f0800780c */ /* 0x000fe20003f04070 */
[----:B------:R-:W-:-:S02]  /*7510*/  FFMA.FTZ R67, R155, R218, R67 ;  /* 0x000000da9b437223 */ /* 0x000fc40000010043 */
[----:B------:R-:W-:Y:S02]  /*7520*/  FADD.FTZ R69, R202, R69 ;  /* 0x00000045ca457221 */ /* 0x000fe40000010000 */
[----:B------:R-:W-:Y:S02]  /*7530*/  FFMA.FTZ R66, R155, R230, -R66 ;  /* 0x000000e69b427223 */ /* 0x000fe40000010842 */
[----:B------:R-:W-:Y:S02]  /*7540*/  FADD.FTZ R225, RZ, R67 ;  /* 0x00000043ffe17221 */ /* 0x000fe40000010000 */
[----:B------:R-:W-:Y:S02]  /*7550*/  FADD.FTZ R68, -R201, R68 ;  /* 0x00000044c9447221 */ /* 0x000fe40000010100 */
[----:B------:R-:W-:Y:S02]  /*7560*/  FMUL.FTZ R71, R170, -R69 ;  /* 0x80000045aa477220 */ /* 0x000fe40000410000 */
[----:B------:R-:W-:-:S02]  /*7570*/  FFMA.FTZ R227, R44, R93, R66 ;  /* 0x0000005d2ce37223 */ /* 0x000fc40000010042 */
[----:B------:R-:W-:Y:S02]  /*7580*/  FMUL.FTZ R66, R158, R225 ;  /* 0x000000e19e427220 */ /* 0x000fe40000410000 */
[-C--:B------:R-:W-:Y:S02]  /*7590*/  FMUL.FTZ R70, R170, -R68.reuse ;  /* 0x80000044aa467220 */ /* 0x080fe40000410000 */
[----:B------:R-:W-:Y:S02]  /*75a0*/  FFMA.FTZ R72, R171, R68, R71 ;  /* 0x00000044ab487223 */ /* 0x000fe40000010047 */
[-C--:B------:R-:W-:Y:S02]  /*75b0*/  FMUL.FTZ R68, R158, R227.reuse ;  /* 0x000000e39e447220 */ /* 0x080fe40000410000 */
[----:B------:R-:W-:Y:S02]  /*75c0*/  FFMA.FTZ R66, R157, R227, -R66 ;  /* 0x000000e39d427223 */ /* 0x000fe40000010842 */
[----:B------:R-:W-:-:S02]  /*75d0*/  FFMA.FTZ R69, R171, R69, -R70 ;  /* 0x00000045ab457223 */ /* 0x000fc40000010846 */
[----:B------:R-:W-:Y:S02]  /*75e0*/  FFMA.FTZ R68, R157, R225, R68 ;  /* 0x000000e19d447223 */ /* 0x000fe40000010044 */
[----:B------:R-:W-:Y:S02]  /*75f0*/  FFMA.FTZ R228, R45, R96, R66 ;  /* 0x000000602de47223 */ /* 0x000fe40000010042 */
[----:B------:R-:W-:Y:S02]  /*7600*/  FADD.FTZ R66, R204, R69 ;  /* 0x00000045cc427221 */ /* 0x000fe40000010000 */
[----:B------:R-:W-:Y:S02]  /*7610*/  FADD.FTZ R226, RZ, R68 ;  /* 0x00000044ffe27221 */ /* 0x000fe40000010000 */
[C---:B------:R-:W-:Y:S02]  /*7620*/  FMUL.FTZ R69, R160.reuse, R228 ;  /* 0x000000e4a0457220 */ /* 0x040fe40000410000 */
[----:B------:R-:W-:-:S02]  /*7630*/  FMUL.FTZ R68, R160, R226 ;  /* 0x000000e2a0447220 */ /* 0x000fc40000410000 */
[C---:B------:R-:W-:Y:S02]  /*7640*/  FFMA.FTZ R69, R159.reuse, R226, R69 ;  /* 0x000000e29f457223 */ /* 0x040fe40000010045 */
[C---:B------:R-:W-:Y:S02]  /*7650*/  FMUL.FTZ R67, R170.reuse, -R65 ;  /* 0x80000041aa437220 */ /* 0x040fe40000410000 */
[----:B------:R-:W-:Y:S02]  /*7660*/  FMUL.FTZ R70, R170, -R64 ;  /* 0x80000040aa467220 */ /* 0x000fe40000410000 */
[----:B------:R-:W-:Y:S02]  /*7670*/  FFMA.FTZ R68, R159, R228, -R68 ;  /* 0x000000e49f447223 */ /* 0x000fe40000010844 */
[----:B------:R-:W-:Y:S02]  /*7680*/  FADD.FTZ R241, RZ, R69 ;  /* 0x00000045fff17221 */ /* 0x000fe40000010000 */
[----:B------:R-:W-:-:S02]  /*7690*/  FFMA.FTZ R64, R171, R64, -R67 ;  /* 0x00000040ab407223 */ /* 0x000fc40000010843 */
[----:B------:R-:W-:Y:S02]  /*76a0*/  FFMA.FTZ R65, R171, R65, R70 ;  /* 0x00000041ab417223 */ /* 0x000fe40000010046 */
[----:B------:R-:W-:Y:S02]  /*76b0*/  FADD.FTZ R67, -R203, R72 ;  /* 0x00000048cb437221 */ /* 0x000fe40000010100 */
[----:B------:R-:W-:Y:S02]  /*76c0*/  FFMA.FTZ R243, R46, R103, R68 ;  /* 0x000000672ef37223 */ /* 0x000fe40000010044 */
[----:B------:R-:W-:Y:S01]  /*76d0*/  FMUL.FTZ R68, R162, R241 ;  /* 0x000000f1a2447220 */ /* 0x000fe20000410000 */
[----:B------:R0:W-:Y:S03]  /*76e0*/  STS.128 [R172.X16+0x2b90], R64 ;  /* 0x002b9040ac007388 */ /* 0x0001e6000000cc00 */
[----:B------:R-:W-:-:S04]  /*76f0*/  FFMA.FTZ R68, R161, R243, -R68 ;  /* 0x000000f3a1447223 */ /* 0x000fc80000010844 */
[----:B------:R-:W-:Y:S01]  /*7700*/  FFMA.FTZ R242, R47, R108, R68 ;  /* 0x0000006c2ff27223 */ /* 0x000fe20000010044 */
[----:B------:R-:W-:Y:S06]  /*7710*/  BAR.SYNC.DEFER_BLOCKING 0x0 ;  /* 0x0000000000007b1d */ /* 0x000fec0000010000 */
[----:B------:R-:W-:Y:S05]  /*7720*/  @P0 BRA `(.L_x_179) ;  /* 0x00000dd000000947 */ /* 0x000fea0003800000 */
[----:B-1----:R-:W-:-:S05]  /*7730*/  IMAD R244, R8, 0x50, RZ ;  /* 0x0000005008f47824 */ /* 0x002fca00078e02ff */
[----:B0-----:R-:W-:Y:S04]  /*7740*/  LDS.128 R64, [R244+0x2bb0] ;  /* 0x002bb000f4407984 */ /* 0x001fe80000000c00 */
[----:B------:R-:W0:Y:S04]  /*7750*/  LDS.128 R68, [R244+0x2bc0] ;  /* 0x002bc000f4447984 */ /* 0x000e280000000c00 */
[----:B------:R-:W1:Y:S04]  /*7760*/  LDS.128 R72, [R244+0x2ba0] ;  /* 0x002ba000f4487984 */ /* 0x000e680000000c00 */
[----:B------:R-:W2:Y:S01]  /*7770*/  LDS.128 R76, [R244+0x2b90] ;  /* 0x002b9000f44c7984 */ /* 0x000ea20000000c00 */
[----:B0-----:R-:W-:-:S02]  /*7780*/  FMUL.FTZ R80, R65, R70 ;  /* 0x0000004641507220 */ /* 0x001fc40000410000 */
[-C--:B------:R-:W-:Y:S02]  /*7790*/  FMUL.FTZ R81, R65, R71.reuse ;  /* 0x0000004741517220 */ /* 0x080fe40000410000 */
[C---:B------:R-:W-:Y:S02]  /*77a0*/  FFMA.FTZ R80, R64.reuse, R71, R80 ;  /* 0x0000004740507223 */ /* 0x040fe40000010050 */
[----:B------:R-:W-:Y:S02]  /*77b0*/  FFMA.FTZ R81, R64, R70, -R81 ;  /* 0x0000004640517223 */ /* 0x000fe40000010851 */
[----:B------:R-:W-:Y:S02]  /*77c0*/  FADD.FTZ R67, R67, R80 ;  /* 0x0000005043437221 */ /* 0x000fe40000010000 */
[----:B------:R-:W-:Y:S02]  /*77d0*/  FADD.FTZ R66, R66, R81 ;  /* 0x0000005142427221 */ /* 0x000fe40000010000 */
[----:B-1----:R-:W-:-:S02]  /*77e0*/  FMUL.FTZ R71, R73, R67 ;  /* 0x0000004349477220 */ /* 0x002fc40000410000 */
[-C--:B------:R-:W-:Y:S02]  /*77f0*/  FMUL.FTZ R70, R73, R66.reuse ;  /* 0x0000004249467220 */ /* 0x080fe40000410000 */
[----:B------:R-:W-:Y:S02]  /*7800*/  FFMA.FTZ R71, R72, R66, -R71 ;  /* 0x0000004248477223 */ /* 0x000fe40000010847 */
[C---:B------:R-:W-:Y:S02]  /*7810*/  FMUL.FTZ R66, R65.reuse, R68 ;  /* 0x0000004441427220 */ /* 0x040fe40000410000 */
[-C--:B------:R-:W-:Y:S02]  /*7820*/  FMUL.FTZ R65, R65, R69.reuse ;  /* 0x0000004541417220 */ /* 0x080fe40000410000 */
[----:B------:R-:W-:Y:S02]  /*7830*/  FFMA.FTZ R66, R64, R69, R66 ;  /* 0x0000004540427223 */ /* 0x000fe40000010042 */
[----:B------:R-:W-:-:S02]  /*7840*/  FFMA.FTZ R70, R72, R67, R70 ;  /* 0x0000004348467223 */ /* 0x000fc40000010046 */
[----:B------:R-:W-:Y:S02]  /*7850*/  FFMA.FTZ R65, R64, R68, -R65 ;  /* 0x0000004440417223 */ /* 0x000fe40000010841 */
[----:B------:R-:W-:Y:S02]  /*7860*/  FMUL.FTZ R64, R73, R66 ;  /* 0x0000004249407220 */ /* 0x000fe40000410000 */
[----:B------:R-:W-:Y:S02]  /*7870*/  FADD.FTZ R70, R75, R70 ;  /* 0x000000464b467221 */ /* 0x000fe40000010000 */
[-C--:B------:R-:W-:Y:S02]  /*7880*/  FMUL.FTZ R73, R73, R65.reuse ;  /* 0x0000004149497220 */ /* 0x080fe40000410000 */
[----:B------:R-:W-:Y:S02]  /*7890*/  FADD.FTZ R71, R74, R71 ;  /* 0x000000474a477221 */ /* 0x000fe40000010000 */
[----:B------:R-:W-:-:S02]  /*78a0*/  FFMA.FTZ R64, R72, R65, -R64 ;  /* 0x0000004148407223 */ /* 0x000fc40000010840 */
[C---:B--2---:R-:W-:Y:S02]  /*78b0*/  FMUL.FTZ R65, R77.reuse, R70 ;  /* 0x000000464d417220 */ /* 0x044fe40000410000 */
[----:B------:R-:W-:Y:S01]  /*78c0*/  FFMA.FTZ R73, R72, R66, R73 ;  /* 0x0000004248497223 */ /* 0x000fe20000010049 */
[----:B------:R-:W-:Y:S01]  /*78d0*/  LOP3.LUT R66, R8, 0x1f, RZ, 0xc0, !PT ;  /* 0x0000001f08427812 */ /* 0x000fe200078ec0ff */
[CC--:B------:R-:W-:Y:S02]  /*78e0*/  FMUL.FTZ R67, R77.reuse, R71.reuse ;  /* 0x000000474d437220 */ /* 0x0c0fe40000410000 */
[----:B------:R-:W-:Y:S01]  /*78f0*/  FFMA.FTZ R71, R76, R71, -R65 ;  /* 0x000000474c477223 */ /* 0x000fe20000010841 */
[----:B------:R-:W-:Y:S01]  /*7900*/  ISETP.NE.AND P0, PT, R66, 0x1f, PT ;  /* 0x0000001f4200780c */ /* 0x000fe20003f05270 */
[C---:B------:R-:W-:Y:S02]  /*7910*/  FMUL.FTZ R65, R77.reuse, R73 ;  /* 0x000000494d417220 */ /* 0x040fe40000410000 */
[----:B------:R-:W-:-:S02]  /*7920*/  FMUL.FTZ R77, R77, R64 ;  /* 0x000000404d4d7220 */ /* 0x000fc40000410000 */
        /* <DEDUP_REMOVED lines=8> */
.L_x_218:
[----:B------:R-:W-:Y:S05]  /*79b0*/  BRA.DIV ~URZ, `(.L_x_181) ;  /* 0x000061227f007947 */ /* 0x000fea000b800000 */
[----:B------:R2:W3:Y:S04]  /*79c0*/  SHFL.DOWN PT, R70, R75, 0x1, 0x1f ;  /* 0x08201f004b467f89 */ /* 0x0004e800000e0000 */
[----:B------:R2:W4:Y:S04]  /*79d0*/  SHFL.DOWN PT, R72, R73, 0x1, 0x1f ;  /* 0x08201f0049487f89 */ /* 0x00052800000e0000 */
[----:B------:R2:W0:Y:S02]  /*79e0*/  SHFL.DOWN PT, R80, R71, 0x1, 0x1f ;  /* 0x08201f0047507f89 */ /* 0x00042400000e0000 */
.L_x_219:
[----:B------:R-:W-:Y:S01]  /*79f0*/  LOP3.LUT R64, R8, 0x1f, RZ, 0xc0, !PT ;  /* 0x0000001f08407812 */ /* 0x000fe200078ec0ff */
[----:B------:R-:W-:Y:S03]  /*7a00*/  BSSY B1, `(.L_x_182) ;  /* 0x000000e000017945 */ /* 0x000fe60003800000 */
[----:B------:R-:W-:Y:S01]  /*7a10*/  ISETP.GT.U32.AND P1, PT, R64, 0x1d, PT ;  /* 0x0000001d4000780c */ /* 0x000fe20003f24070 */
[----:B------:R-:W-:Y:S07]  /*7a20*/  @!P0 BRA `(.L_x_183) ;  /* 0x000000b000008947 */ /* 0x000fee0003800000 */
        /* <DEDUP_REMOVED lines=11> */
.L_x_183:
[----:B------:R-:W-:Y:S05]  /*7ae0*/  BSYNC B1 ;  /* 0x0000000000017941 */ /* 0x000fea0003800000 */
.L_x_182:
[----:B------:R-:W-:Y:S05]  /*7af0*/  BRA.DIV ~URZ, `(.L_x_184) ;  /* 0x000061327f007947 */ /* 0x000fea000b800000 */
[----:B-1----:R1:W2:Y:S04]  /*7b00*/  SHFL.DOWN PT, R66, R76, 0x2, 0x1f ;  /* 0x08401f004c427f89 */ /* 0x0022a800000e0000 */
[----:B---3--:R1:W3:Y:S04]  /*7b10*/  SHFL.DOWN PT, R70, R75, 0x2, 0x1f ;  /* 0x08401f004b467f89 */ /* 0x0082e800000e0000 */
[----:B----4-:R1:W4:Y:S04]  /*7b20*/  SHFL.DOWN PT, R72, R73, 0x2, 0x1f ;  /* 0x08401f0049487f89 */ /* 0x01032800000e0000 */
[----:B0-----:R1:W0:Y:S02]  /*7b30*/  SHFL.DOWN PT, R80, R71, 0x2, 0x1f ;  /* 0x08401f0047507f89 */ /* 0x00122400000e0000 */
.L_x_220:
[----:B------:R-:W-:Y:S01]  /*7b40*/  LOP3.LUT R64, R8, 0x1f, RZ, 0xc0, !PT ;  /* 0x0000001f08407812 */ /* 0x000fe200078ec0ff */
[----:B------:R-:W-:Y:S03]  /*7b50*/  BSSY B1, `(.L_x_185) ;  /* 0x000000e000017945 */ /* 0x000fe60003800000 */
        /* <DEDUP_REMOVED lines=13> */
.L_x_186:
[----:B------:R-:W-:Y:S05]  /*7c30*/  BSYNC B1 ;  /* 0x0000000000017941 */ /* 0x000fea0003800000 */
.L_x_185:
[----:B------:R-:W-:Y:S05]  /*7c40*/  BRA.DIV ~URZ, `(.L_x_187) ;  /* 0x000061a27f007947 */ /* 0x000fea000b800000 */
[----:B--2---:R2:W1:Y:S02]  /*7c50*/  SHFL.DOWN PT, R66, R76, 0x4, 0x1f ;  /* 0x08801f004c427f89 */ /* 0x00446400000e0000 */
.L_x_221:
[----:B------:R-:W-:Y:S05]  /*7c60*/  BRA.DIV ~URZ, `(.L_x_188) ;  /* 0x000062027f007947 */ /* 0x000fea000b800000 */
[----:B---3--:R3:W2:Y:S04]  /*7c70*/  SHFL.DOWN PT, R70, R75, 0x4, 0x1f ;  /* 0x08801f004b467f89 */ /* 0x0086a800000e0000 */
[----:B----4-:R3:W4:Y:S04]  /*7c80*/  SHFL.DOWN PT, R72, R73, 0x4, 0x1f ;  /* 0x08801f0049487f89 */ /* 0x01072800000e0000 */
[----:B0-----:R3:W0:Y:S02]  /*7c90*/  SHFL.DOWN PT, R80, R71, 0x4, 0x1f ;  /* 0x08801f0047507f89 */ /* 0x00162400000e0000 */
.L_x_222:
[----:B------:R-:W-:Y:S01]  /*7ca0*/  LOP3.LUT R64, R8, 0x1f, RZ, 0xc0, !PT ;  /* 0x0000001f08407812 */ /* 0x000fe200078ec0ff */
[----:B------:R-:W-:Y:S03]  /*7cb0*/  BSSY B1, `(.L_x_189) ;  /* 0x000000e000017945 */ /* 0x000fe60003800000 */
        /* <DEDUP_REMOVED lines=13> */
.L_x_190:
[----:B------:R-:W-:Y:S05]  /*7d90*/  BSYNC B1 ;  /* 0x0000000000017941 */ /* 0x000fea0003800000 */
.L_x_189:
[----:B------:R-:W-:Y:S05]  /*7da0*/  BRA.DIV ~URZ, `(.L_x_191) ;  /* 0x000062127f007947 */ /* 0x000fea000b800000 */
[----:B-1----:R1:W3:Y:S04]  /*7db0*/  SHFL.DOWN PT, R66, R76, 0x8, 0x1f ;  /* 0x09001f004c427f89 */ /* 0x0022e800000e0000 */
[----:B--2---:R1:W2:Y:S04]  /*7dc0*/  SHFL.DOWN PT, R70, R75, 0x8, 0x1f ;  /* 0x09001f004b467f89 */ /* 0x0042a800000e0000 */
[----:B----4-:R1:W4:Y:S04]  /*7dd0*/  SHFL.DOWN PT, R72, R73, 0x8, 0x1f ;  /* 0x09001f0049487f89 */ /* 0x01032800000e0000 */
[----:B0-----:R1:W0:Y:S02]  /*7de0*/  SHFL.DOWN PT, R80, R71, 0x8, 0x1f ;  /* 0x09001f0047507f89 */ /* 0x00122400000e0000 */
.L_x_223:
        /* <DEDUP_REMOVED lines=15> */
.L_x_193:
[----:B------:R-:W-:Y:S05]  /*7ee0*/  BSYNC B1 ;  /* 0x0000000000017941 */ /* 0x000fea0003800000 */
.L_x_192:
[----:B------:R-:W-:Y:S05]  /*7ef0*/  BRA.DIV ~URZ, `(.L_x_194) ;  /* 0x000062827f007947 */ /* 0x000fea000b800000 */
[----:B---3--:R3:W1:Y:S02]  /*7f00*/  SHFL.DOWN PT, R66, R76, 0x10, 0x1f ;  /* 0x0a001f004c427f89 */ /* 0x00866400000e0000 */
.L_x_224:
[----:B------:R-:W-:Y:S05]  /*7f10*/  BRA.DIV ~URZ, `(.L_x_195) ;  /* 0x000062e27f007947 */ /* 0x000fea000b800000 */
[----:B--2---:R2:W3:Y:S04]  /*7f20*/  SHFL.DOWN PT, R70, R75, 0x10, 0x1f ;  /* 0x0a001f004b467f89 */ /* 0x0044e800000e0000 */
[----:B----4-:R2:W4:Y:S04]  /*7f30*/  SHFL.DOWN PT, R72, R73, 0x10, 0x1f ;  /* 0x0a001f0049487f89 */ /* 0x01052800000e0000 */
[----:B0-----:R2:W0:Y:S02]  /*7f40*/  SHFL.DOWN PT, R80, R71, 0x10, 0x1f ;  /* 0x0a001f0047507f89 */ /* 0x00142400000e0000 */
.L_x_225:
        /* <DEDUP_REMOVED lines=13> */
.L_x_197:
[----:B------:R-:W-:Y:S05]  /*8020*/  BSYNC B1 ;  /* 0x0000000000017941 */ /* 0x000fea0003800000 */
.L_x_196:
[----:B------:R-:W-:Y:S05]  /*8030*/  BRA.DIV ~URZ, `(.L_x_198) ;  /* 0x000063127f007947 */ /* 0x000fea000b800000 */
[----:B------:R-:W5:Y:S04]  /*8040*/  SHFL.IDX PT, R252, R75, RZ, 0x1f ;  /* 0x00001fff4bfc7589 */ /* 0x000f6800000e0000 */
[----:B------:R-:W2:Y:S04]  /*8050*/  SHFL.IDX PT, R251, R76, RZ, 0x1f ;  /* 0x00001fff4cfb7589 */ /* 0x000ea800000e0000 */
[----:B------:R4:W3:Y:S04]  /*8060*/  SHFL.DOWN PT, R68, R76, 0x1, 0x1f ;  /* 0x08201f004c447f89 */ /* 0x0008e800000e0000 */
[----:B---3--:R4:W3:Y:S04]  /*8070*/  SHFL.DOWN PT, R70, R75, 0x1, 0x1f ;  /* 0x08201f004b467f89 */ /* 0x0088e800000e0000 */
[----:B------:R4:W1:Y:S04]  /*8080*/  SHFL.IDX PT, R249, R73, RZ, 0x1f ;  /* 0x00001fff49f97589 */ /* 0x00086800000e0000 */
[----:B-1----:R4:W1:Y:S04]  /*8090*/  SHFL.DOWN PT, R66, R73, 0x1, 0x1f ;  /* 0x08201f0049427f89 */ /* 0x00286800000e0000 */
[----:B------:R4:W0:Y:S01]  /*80a0*/  SHFL.IDX PT, R250, R71, RZ, 0x1f ;  /* 0x00001fff47fa7589 */ /* 0x00082200000e0000 */
[----:B-----5:R-:W-:-:S02]  /*80b0*/  FMUL.FTZ R246, R63, R252 ;  /* 0x000000fc3ff67220 */ /* 0x020fc40000410000 */
[-C--:B------:R-:W-:Y:S01]  /*80c0*/  FMUL.FTZ R64, R62, R252.reuse ;  /* 0x000000fc3e407220 */ /* 0x080fe20000410000 */
[----:B0-----:R4:W0:Y:S01]  /*80d0*/  SHFL.DOWN PT, R80, R71, 0x1, 0x1f ;  /* 0x08201f0047507f89 */ /* 0x00182200000e0000 */
[-C--:B------:R-:W-:Y:S02]  /*80e0*/  FMUL.FTZ R248, R60, R252.reuse ;  /* 0x000000fc3cf87220 */ /* 0x080fe40000410000 */
        /* <DEDUP_REMOVED lines=8> */
.L_x_226:
[----:B-1-3--:R-:W-:Y:S01]  /*8170*/  ISETP.NE.AND P0, PT, R8, 0x1f, PT ;  /* 0x0000001f0800780c */ /* 0x00afe20003f05270 */
[----:B------:R-:W-:Y:S01]  /*8180*/  BSSY B1, `(.L_x_199) ;  /* 0x000000e000017945 */ /* 0x000fe20003800000 */
[----:B--2-4-:R-:W-:Y:S02]  /*8190*/  MOV R76, R79 ;  /* 0x0000004f004c7202 */ /* 0x014fe40000000f00 */
[----:B0-----:R-:W-:-:S09]  /*81a0*/  MOV R79, R67 ;  /* 0x00000043004f7202 */ /* 0x001fd20000000f00 */
[----:B------:R-:W-:Y:S05]  /*81b0*/  @!P0 BRA `(.L_x_200) ;  /* 0x000000a000008947 */ /* 0x000fea0003800000 */
[-C--:B------:R-:W-:Y:S02]  /*81c0*/  FMUL.FTZ R63, R79, R70.reuse ;  /* 0x000000464f3f7220 */ /* 0x080fe40000410000 */
[C---:B------:R-:W-:Y:S02]  /*81d0*/  FMUL.FTZ R60, R78.reuse, R70 ;  /* 0x000000464e3c7220 */ /* 0x040fe40000410000 */
[----:B------:R-:W-:Y:S02]  /*81e0*/  FFMA.FTZ R65, R78, R68, -R63 ;  /* 0x000000444e417223 */ /* 0x000fe4000001083f */
[----:B------:R-:W-:Y:S02]  /*81f0*/  FMUL.FTZ R63, R77, R70 ;  /* 0x000000464d3f7220 */ /* 0x000fe40000410000 */
[----:B------:R-:W-:Y:S02]  /*8200*/  FFMA.FTZ R79, R79, R68, R60 ;  /* 0x000000444f4f7223 */ /* 0x000fe4000001003c */
[----:B------:R-:W-:-:S02]  /*8210*/  FMUL.FTZ R70, R76, R70 ;  /* 0x000000464c467220 */ /* 0x000fc40000410000 */
[-C--:B------:R-:W-:Y:S02]  /*8220*/  FFMA.FTZ R76, R76, R68.reuse, -R63 ;  /* 0x000000444c4c7223 */ /* 0x080fe4000001083f */
[----:B------:R-:W-:Y:S02]  /*8230*/  FFMA.FTZ R77, R77, R68, R70 ;  /* 0x000000444d4d7223 */ /* 0x000fe40000010046 */
[----:B------:R-:W-:Y:S02]  /*8240*/  FADD.FTZ R78, R65, R66 ;  /* 0x00000042414e7221 */ /* 0x000fe40000010000 */
[----:B------:R-:W-:Y:S02]  /*8250*/  FADD.FTZ R79, R79, R80 ;  /* 0x000000504f4f7221 */ /* 0x000fe40000010000 */
.L_x_200:
[----:B------:R-:W-:Y:S05]  /*8260*/  BSYNC B1 ;  /* 0x0000000000017941 */ /* 0x000fea0003800000 */
.L_x_199:
[----:B------:R-:W0:Y:S01]  /*8270*/  LDS.128 R72, [R244+0x2bc0] ;  /* 0x002bc000f4487984 */ /* 0x000e220000000c00 */
[----:B------:R-:W-:-:S03]  /*8280*/  FFMA.FTZ R61, R61, R251, R248 ;  /* 0x000000fb3d3d7223 */ /* 0x000fc600000100f8 */
[----:B------:R-:W1:Y:S04]  /*8290*/  LDS.128 R68, [R244+0x2bb0] ;  /* 0x002bb000f4447984 */ /* 0x000e680000000c00 */
[----:B------:R-:W2:Y:S04]  /*82a0*/  LDS.128 R64, [R244+0x2ba0] ;  /* 0x002ba000f4407984 */ /* 0x000ea80000000c00 */
[----:B------:R3:W-:Y:S01]  /*82b0*/  STS.128 [R244+0x2bc0], R76 ;  /* 0x002bc04cf4007388 */ /* 0x0007e20000000c00 */
[C---:B0-----:R-:W-:Y:S02]  /*82c0*/  FMUL.FTZ R60, R73.reuse, R78 ;  /* 0x0000004e493c7220 */ /* 0x041fe40000410000 */
[----:B------:R-:W-:-:S02]  /*82d0*/  FMUL.FTZ R63, R73, R79 ;  /* 0x0000004f493f7220 */ /* 0x000fc40000410000 */
[C---:B------:R-:W-:Y:S02]  /*82e0*/  FFMA.FTZ R60, R72.reuse, R79, R60 ;  /* 0x0000004f483c7223 */ /* 0x040fe4000001003c */
[----:B------:R-:W-:Y:S02]  /*82f0*/  FFMA.FTZ R82, R72, R78, -R63 ;  /* 0x0000004e48527223 */ /* 0x000fe4000001083f */
[----:B------:R-:W-:Y:S02]  /*8300*/  FMUL.FTZ R63, R73, R77 ;  /* 0x0000004d493f7220 */ /* 0x000fe40000410000 */
[----:B------:R-:W-:Y:S02]  /*8310*/  FADD.FTZ R83, R75, R60 ;  /* 0x0000003c4b537221 */ /* 0x000fe40000010000 */
[----:B------:R-:W-:Y:S02]  /*8320*/  FADD.FTZ R82, R74, R82 ;  /* 0x000000524a527221 */ /* 0x000fe40000010000 */
[----:B------:R-:W-:-:S02]  /*8330*/  FMUL.FTZ R81, R73, R76 ;  /* 0x0000004c49517220 */ /* 0x000fc40000410000 */
[C---:B------:R-:W-:Y:S02]  /*8340*/  FFMA.FTZ R80, R72.reuse, R76, -R63 ;  /* 0x0000004c48507223 */ /* 0x040fe4000001083f */
[C---:B-1----:R-:W-:Y:S02]  /*8350*/  FMUL.FTZ R63, R69.reuse, R83 ;  /* 0x00000053453f7220 */ /* 0x042fe40000410000 */
[CC--:B------:R-:W-:Y:S02]  /*8360*/  FMUL.FTZ R60, R69.reuse, R82.reuse ;  /* 0x00000052453c7220 */ /* 0x0c0fe40000410000 */
[----:B------:R-:W-:Y:S02]  /*8370*/  FFMA.FTZ R81, R72, R77, R81 ;  /* 0x0000004d48517223 */ /* 0x000fe40000010051 */
[C---:B---3--:R-:W-:Y:S02]  /*8380*/  FFMA.FTZ R77, R68.reuse, R82, -R63 ;  /* 0x00000052444d7223 */ /* 0x048fe4000001083f */
[----:B------:R-:W-:Y:S01]  /*8390*/  FFMA.FTZ R60, R68, R83, R60 ;  /* 0x00000053443c7223 */ /* 0x000fe2000001003c */
[----:B------:R0:W-:Y:S01]  /*83a0*/  STS.128 [R244+0x2bb0], R80 ;  /* 0x002bb050f4007388 */ /* 0x0001e20000000c00 */
[----:B------:R-:W-:-:S02]  /*83b0*/  FMUL.FTZ R63, R69, R81 ;  /* 0x00000051453f7220 */ /* 0x000fc40000410000 */
[----:B------:R-:W-:Y:S02]  /*83c0*/  FADD.FTZ R74, R70, R77 ;  /* 0x0000004d464a7221 */ /* 0x000fe40000010000 */
[----:B------:R-:W-:Y:S02]  /*83d0*/  FADD.FTZ R75, R71, R60 ;  /* 0x0000003c474b7221 */ /* 0x000fe40000010000 */
[-C--:B------:R-:W-:Y:S02]  /*83e0*/  FMUL.FTZ R73, R69, R80.reuse ;  /* 0x0000005045497220 */ /* 0x080fe40000410000 */
[----:B------:R-:W-:Y:S02]  /*83f0*/  FFMA.FTZ R72, R68, R80, -R63 ;  /* 0x0000005044487223 */ /* 0x000fe4000001083f */
[C---:B--2---:R-:W-:Y:S02]  /*8400*/  FMUL.FTZ R60, R65.reuse, R74 ;  /* 0x0000004a413c7220 */ /* 0x044fe40000410000 */
[----:B------:R-:W-:-:S02]  /*8410*/  FMUL.FTZ R63, R65, R75 ;  /* 0x0000004b413f7220 */ /* 0x000fc40000410000 */
[----:B------:R-:W-:Y:S02]  /*8420*/  FFMA.FTZ R73, R68, R81, R73 ;  /* 0x0000005144497223 */ /* 0x000fe40000010049 */
[C---:B------:R-:W-:Y:S02]  /*8430*/  FFMA.FTZ R62, R64.reuse, R75, R60 ;  /* 0x0000004b403e7223 */ /* 0x040fe4000001003c */
[C---:B------:R-:W-:Y:S01]  /*8440*/  FFMA.FTZ R69, R64.reuse, R74, -R63 ;  /* 0x0000004a40457223 */ /* 0x040fe2000001083f */
[----:B------:R0:W-:Y:S01]  /*8450*/  STS.128 [R244+0x2ba0], R72 ;  /* 0x002ba048f4007388 */ /* 0x0001e20000000c00 */
[C---:B------:R-:W-:Y:S02]  /*8460*/  FMUL.FTZ R60, R65.reuse, R72 ;  /* 0x00000048413c7220 */ /* 0x040fe40000410000 */
[-C--:B------:R-:W-:Y:S02]  /*8470*/  FMUL.FTZ R63, R65, R73.reuse ;  /* 0x00000049413f7220 */ /* 0x080fe40000410000 */
[----:B------:R-:W-:-:S02]  /*8480*/  FFMA.FTZ R65, R64, R73, R60 ;  /* 0x0000004940417223 */ /* 0x000fc4000001003c */
[----:B------:R-:W-:Y:S02]  /*8490*/  FFMA.FTZ R64, R64, R72, -R63 ;  /* 0x0000004840407223 */ /* 0x000fe4000001083f */
[----:B------:R-:W-:Y:S02]  /*84a0*/  FADD.FTZ R66, R66, R69 ;  /* 0x0000004542427221 */ /* 0x000fe40000010000 */
[----:B------:R-:W-:Y:S02]  /*84b0*/  FADD.FTZ R67, R67, R62 ;  /* 0x0000003e43437221 */ /* 0x000fe40000010000 */
[----:B------:R-:W-:Y:S02]  /*84c0*/  FADD.FTZ R60, -R252, R247 ;  /* 0x000000f7fc3c7221 */ /* 0x000fe40000010100 */
[----:B------:R-:W-:Y:S01]  /*84d0*/  FADD.FTZ R62, R246, R249 ;  /* 0x000000f9f63e7221 */ /* 0x000fe20000010000 */
[----:B------:R0:W-:Y:S01]  /*84e0*/  STS.128 [R244+0x2b90], R64 ;  /* 0x002b9040f4007388 */ /* 0x0001e20000000c00 */
[----:B------:R-:W-:-:S03]  /*84f0*/  FADD.FTZ R63, R245, R250 ;  /* 0x000000faf53f7221 */ /* 0x000fc60000010000 */
.L_x_179:
[----:B-1----:R-:W-:Y:S05]  /*8500*/  BSYNC B0 ;  /* 0x0000000000007941 */ /* 0x002fea0003800000 */
.L_x_178:
[----:B------:R-:W-:Y:S01]  /*8510*/  WARPSYNC 0xffffffff ;  /* 0xffffffff00007948 */ /* 0x000fe20003800000 */
[----:B------:R-:W-:Y:S01]  /*8520*/  BAR.SYNC.DEFER_BLOCKING 0x0 ;  /* 0x0000000000007b1d */ /* 0x000fe20000010000 */
[----:B------:R-:W-:-:S02]  /*8530*/  ISETP.NE.AND P2, PT, R8, RZ, PT ;  /* 0x000000ff0800720c */ /* 0x000fc40003f45270 */
[C---:B------:R-:W-:Y:S02]  /*8540*/  ISETP.GT.AND P0, PT, R9.reuse, 0x1e, PT ;  /* 0x0000001e0900780c */ /* 0x040fe40003f04270 */
[----:B------:R-:W-:Y:S01]  /*8550*/  ISETP.NE.AND P1, PT, R9, RZ, PT ;  /* 0x000000ff0900720c */ /* 0x000fe20003f25270 */
[----:B------:R-:W-:Y:S01]  /*8560*/  BSSY B0, `(.L_x_201) ;  /* 0x00001f0000007945 */ /* 0x000fe20003800000 */
[----:B0-----:R-:W0:Y:S07]  /*8570*/  LDS.64 R64, [R172.X16+0x2b98] ;  /* 0x002b9800ac407984 */ /* 0x001e2e000000ca00 */
[----:B------:R1:W-:Y:S01]  /*8580*/  @!P2 STS.128 [R140.X16+0x4990], R60 ;  /* 0x0049903c8c00a388 */ /* 0x0003e2000000cc00 */
[----:B0-----:R-:W-:-:S02]  /*8590*/  FMUL.FTZ R66, R64, -R99 ;  /* 0x8000006340427220 */ /* 0x001fc40000410000 */
[C---:B------:R-:W-:Y:S02]  /*85a0*/  FMUL.FTZ R99, R65.reuse, -R99 ;  /* 0x8000006341637220 */ /* 0x040fe40000410000 */
[-C--:B------:R-:W-:Y:S02]  /*85b0*/  FFMA.FTZ R66, R65, R98.reuse, R66 ;  /* 0x0000006241427223 */ /* 0x080fe40000010042 */
[----:B------:R-:W-:Y:S02]  /*85c0*/  FFMA.FTZ R99, R64, R98, -R99 ;  /* 0x0000006240637223 */ /* 0x000fe40000010863 */
[----:B------:R-:W-:Y:S02]  /*85d0*/  FADD.FTZ R173, -R173, R66 ;  /* 0x00000042adad7221 */ /* 0x000fe40000010100 */
[----:B------:R-:W-:Y:S02]  /*85e0*/  FADD.FTZ R174, R174, R99 ;  /* 0x00000063aeae7221 */ /* 0x000fe40000010000 */
[----:B------:R-:W-:-:S02]  /*85f0*/  FMUL.FTZ R64, R162, -R173 ;  /* 0x800000ada2407220 */ /* 0x000fc40000410000 */
[-C--:B------:R-:W-:Y:S02]  /*8600*/  FMUL.FTZ R66, R162, -R174.reuse ;  /* 0x800000aea2427220 */ /* 0x080fe40000410000 */
[C---:B------:R-:W-:Y:S02]  /*8610*/  FFMA.FTZ R65, R161.reuse, R174, -R64 ;  /* 0x000000aea1417223 */ /* 0x040fe40000010840 */
[----:B------:R-:W-:Y:S02]  /*8620*/  FFMA.FTZ R64, R161, R173, R66 ;  /* 0x000000ada1407223 */ /* 0x000fe40000010042 */
[----:B------:R-:W-:Y:S02]  /*8630*/  FADD.FTZ R176, R176, R65 ;  /* 0x00000041b0b07221 */ /* 0x000fe40000010000 */
[----:B------:R-:W-:Y:S02]  /*8640*/  FADD.FTZ R64, -R175, R64 ;  /* 0x00000040af407221 */ /* 0x000fe40000010100 */
[----:B------:R-:W-:-:S02]  /*8650*/  FMUL.FTZ R65, R160, -R176 ;  /* 0x800000b0a0417220 */ /* 0x000fc40000410000 */
[-C--:B------:R-:W-:Y:S02]  /*8660*/  FMUL.FTZ R160, R160, -R64.reuse ;  /* 0x80000040a0a07220 */ /* 0x080fe40000410000 */
[C---:B------:R-:W-:Y:S02]  /*8670*/  FFMA.FTZ R66, R159.reuse, R64, R65 ;  /* 0x000000409f427223 */ /* 0x040fe40000010041 */
        /* <DEDUP_REMOVED lines=47> */
[----:B------:R-:W-:Y:S02]  /*8970*/  FFMA.FTZ R74, R143, R72, R65 ;  /* 0x000000488f4a7223 */ /* 0x000fe40000010041 */
[----:B------:R-:W-:Y:S02]  /*8980*/  FFMA.FTZ R65, R123, R240, RZ ;  /* 0x000000f07b417223 */ /* 0x000fe400000100ff */
[----:B------:R-:W-:Y:S02]  /*8990*/  FFMA.FTZ R143, R143, R192, -R144 ;  /* 0x000000c08f8f7223 */ /* 0x000fe40000010890 */
[----:B------:R-:W-:Y:S02]  /*89a0*/  FFMA.FTZ R67, R124, R239, R65 ;  /* 0x000000ef7c437223 */ /* 0x000fe40000010041 */
[----:B------:R-:W-:-:S02]  /*89b0*/  FADD.FTZ R193, -R193, R74 ;  /* 0x0000004ac1c17221 */ /* 0x000fc40000010100 */
[----:B------:R-:W-:Y:S02]  /*89c0*/  FADD.FTZ R194, R194, R143 ;  /* 0x0000008fc2c27221 */ /* 0x000fe40000010000 */
[----:B------:R-:W-:Y:S02]  /*89d0*/  FFMA.FTZ R67, R126, R237, R67 ;  /* 0x000000ed7e437223 */ /* 0x000fe40000010043 */
[C---:B------:R-:W-:Y:S02]  /*89e0*/  FMUL.FTZ R65, R142.reuse, -R193 ;  /* 0x800000c18e417220 */ /* 0x040fe40000410000 */
[----:B------:R-:W-:Y:S02]  /*89f0*/  FMUL.FTZ R142, R142, -R194 ;  /* 0x800000c28e8e7220 */ /* 0x000fe40000410000 */
[----:B------:R-:W-:Y:S02]  /*8a00*/  FFMA.FTZ R69, R127, R238, R67 ;  /* 0x000000ee7f457223 */ /* 0x000fe40000010043 */
[----:B------:R-:W-:-:S02]  /*8a10*/  FFMA.FTZ R67, R123, -R224, RZ ;  /* 0x800000e07b437223 */ /* 0x000fc400000100ff */
[C---:B------:R-:W-:Y:S02]  /*8a20*/  FFMA.FTZ R65, R163.reuse, R194, -R65 ;  /* 0x000000c2a3417223 */ /* 0x040fe40000010841 */
[----:B------:R-:W-:Y:S02]  /*8a30*/  FFMA.FTZ R74, R163, R193, R142 ;  /* 0x000000c1a34a7223 */ /* 0x000fe4000001008e */
[----:B------:R-:W-:Y:S02]  /*8a40*/  FFMA.FTZ R67, R124, -R223, R67 ;  /* 0x800000df7c437223 */ /* 0x000fe40000010043 */
[----:B------:R-:W-:Y:S02]  /*8a50*/  FADD.FTZ R196, R196, R65 ;  /* 0x00000041c4c47221 */ /* 0x000fe40000010000 */
[----:B------:R-:W-:Y:S02]  /*8a60*/  FADD.FTZ R74, -R195, R74 ;  /* 0x0000004ac34a7221 */ /* 0x000fe40000010100 */
[----:B------:R-:W-:-:S02]  /*8a70*/  FFMA.FTZ R67, R126, -R221, R67 ;  /* 0x800000dd7e437223 */ /* 0x000fc40000010043 */
[C---:B------:R-:W-:Y:S02]  /*8a80*/  FMUL.FTZ R65, R164.reuse, -R196 ;  /* 0x800000c4a4417220 */ /* 0x040fe40000410000 */
[----:B------:R-:W-:Y:S02]  /*8a90*/  FMUL.FTZ R164, R164, -R74 ;  /* 0x8000004aa4a47220 */ /* 0x000fe40000410000 */
[----:B------:R-:W-:Y:S02]  /*8aa0*/  FFMA.FTZ R69, R128, R235, R69 ;  /* 0x000000eb80457223 */ /* 0x000fe40000010045 */
[----:B------:R-:W-:Y:S02]  /*8ab0*/  FFMA.FTZ R67, R127, -R222, R67 ;  /* 0x800000de7f437223 */ /* 0x000fe40000010043 */
[C---:B------:R-:W-:Y:S02]  /*8ac0*/  FFMA.FTZ R76, R165.reuse, R74, R65 ;  /* 0x0000004aa54c7223 */ /* 0x040fe40000010041 */
[----:B------:R-:W-:-:S02]  /*8ad0*/  FFMA.FTZ R165, R165, R196, -R164 ;  /* 0x000000c4a5a57223 */ /* 0x000fc400000108a4 */
[----:B------:R-:W-:Y:S02]  /*8ae0*/  FFMA.FTZ R69, R129, R236, R69 ;  /* 0x000000ec81457223 */ /* 0x000fe40000010045 */
[----:B------:R-:W-:Y:S02]  /*8af0*/  FFMA.FTZ R67, R128, -R219, R67 ;  /* 0x800000db80437223 */ /* 0x000fe40000010043 */
[----:B------:R-:W-:Y:S02]  /*8b00*/  FADD.FTZ R197, -R197, R76 ;  /* 0x0000004cc5c57221 */ /* 0x000fe40000010100 */
[----:B------:R-:W-:Y:S02]  /*8b10*/  FADD.FTZ R198, R198, R165 ;  /* 0x000000a5c6c67221 */ /* 0x000fe40000010000 */
[----:B------:R-:W-:Y:S02]  /*8b20*/  FFMA.FTZ R69, R130, R233, R69 ;  /* 0x000000e982457223 */ /* 0x000fe40000010045 */
[----:B------:R-:W-:-:S02]  /*8b30*/  FFMA.FTZ R67, R129, -R220, R67 ;  /* 0x800000dc81437223 */ /* 0x000fc40000010043 */
[C---:B-1----:R-:W-:Y:S02]  /*8b40*/  FMUL.FTZ R60, R166.reuse, -R197 ;  /* 0x800000c5a63c7220 */ /* 0x042fe40000410000 */
[----:B------:R-:W-:Y:S02]  /*8b50*/  FMUL.FTZ R166, R166, -R198 ;  /* 0x800000c6a6a67220 */ /* 0x000fe40000410000 */
[----:B------:R-:W-:Y:S02]  /*8b60*/  FFMA.FTZ R69, R131, R234, R69 ;  /* 0x000000ea83457223 */ /* 0x000fe40000010045 */
[----:B------:R-:W-:Y:S02]  /*8b70*/  FFMA.FTZ R67, R130, -R205, R67 ;  /* 0x800000cd82437223 */ /* 0x000fe40000010043 */
[C---:B------:R-:W-:Y:S02]  /*8b80*/  FFMA.FTZ R61, R167.reuse, R198, -R60 ;  /* 0x000000c6a73d7223 */ /* 0x040fe4000001083c */
[----:B------:R-:W-:-:S02]  /*8b90*/  FFMA.FTZ R76, R167, R197, R166 ;  /* 0x000000c5a74c7223 */ /* 0x000fc400000100a6 */
[----:B------:R-:W-:Y:S02]  /*8ba0*/  FFMA.FTZ R69, R132, R231, R69 ;  /* 0x000000e784457223 */ /* 0x000fe40000010045 */
[----:B------:R-:W-:Y:S02]  /*8bb0*/  FFMA.FTZ R67, R131, -R214, R67 ;  /* 0x800000d683437223 */ /* 0x000fe40000010043 */
[----:B------:R-:W-:Y:S02]  /*8bc0*/  FADD.FTZ R200, R200, R61 ;  /* 0x0000003dc8c87221 */ /* 0x000fe40000010000 */
[----:B------:R-:W-:Y:S02]  /*8bd0*/  FADD.FTZ R76, -R199, R76 ;  /* 0x0000004cc74c7221 */ /* 0x000fe40000010100 */
[----:B------:R-:W-:Y:S02]  /*8be0*/  FFMA.FTZ R69, R133, R232, R69 ;  /* 0x000000e885457223 */ /* 0x000fe40000010045 */
        /* <DEDUP_REMOVED lines=13> */
[----:B------:R-:W-:Y:S02]  /*8cc0*/  FMUL.FTZ R162, R162, R243 ;  /* 0x000000f3a2a27220 */ /* 0x000fe40000410000 */
[C---:B------:R-:W-:Y:S02]  /*8cd0*/  FMUL.FTZ R60, R170.reuse, -R78 ;  /* 0x8000004eaa3c7220 */ /* 0x040fe40000410000 */
[----:B------:R-:W-:Y:S02]  /*8ce0*/  FMUL.FTZ R170, R170, -R202 ;  /* 0x800000caaaaa7220 */ /* 0x000fe40000410000 */
[----:B------:R-:W-:Y:S02]  /*8cf0*/  FFMA.FTZ R69, R137, R228, R69 ;  /* 0x000000e489457223 */ /* 0x000fe40000010045 */
[----:B------:R-:W-:Y:S02]  /*8d00*/  FFMA.FTZ R67, R136, -R225, R67 ;  /* 0x800000e188437223 */ /* 0x000fe40000010043 */
[----:B------:R-:W-:-:S02]  /*8d10*/  FMUL.FTZ R80, R174, UR15 ;  /* 0x0000000fae507c20 */ /* 0x000fc40008410000 */
[----:B------:R-:W-:Y:S02]  /*8d20*/  FFMA.FTZ R161, R161, R241, R162 ;  /* 0x000000f1a1a17223 */ /* 0x000fe400000100a2 */
[----:B------:R-:W-:Y:S02]  /*8d30*/  FFMA.FTZ R170, R171, R78, R170 ;  /* 0x0000004eabaa7223 */ /* 0x000fe400000100aa */
[----:B------:R-:W-:Y:S02]  /*8d40*/  FMUL.FTZ R63, R173, UR15 ;  /* 0x0000000fad3f7c20 */ /* 0x000fe40008410000 */
[----:B------:R-:W-:Y:S02]  /*8d50*/  FFMA.FTZ R62, R138, R243, R69 ;  /* 0x000000f38a3e7223 */ /* 0x000fe40000010045 */
[----:B------:R-:W-:Y:S02]  /*8d60*/  FFMA.FTZ R61, R171, R202, -R60 ;  /* 0x000000caab3d7223 */ /* 0x000fe4000001083c */
[----:B------:R-:W-:-:S02]  /*8d70*/  FFMA.FTZ R67, R137, -R226, R67 ;  /* 0x800000e289437223 */ /* 0x000fc40000010043 */
[C---:B------:R-:W-:Y:S02]  /*8d80*/  FFMA.FTZ R71, R173.reuse, UR14, -R80 ;  /* 0x0000000ead477c23 */ /* 0x040fe40008010850 */
[----:B------:R-:W-:Y:S02]  /*8d90*/  FADD.FTZ R60, RZ, R161 ;  /* 0x000000a1ff3c7221 */ /* 0x000fe40000010000 */
[----:B------:R-:W-:Y:S02]  /*8da0*/  FMUL.FTZ R173, R173, R108 ;  /* 0x0000006cadad7220 */ /* 0x000fe40000410000 */
[----:B------:R-:W-:Y:S02]  /*8db0*/  FADD.FTZ R203, -R203, R170 ;  /* 0x000000aacbcb7221 */ /* 0x000fe40000010100 */
[----:B------:R-:W-:Y:S02]  /*8dc0*/  FFMA.FTZ R69, R174, UR14, R63 ;  /* 0x0000000eae457c23 */ /* 0x000fe4000801003f */
[----:B------:R-:W-:-:S02]  /*8dd0*/  FFMA.FTZ R62, R139, R242, R62 ;  /* 0x000000f28b3e7223 */ /* 0x000fc4000001003e */
[-C--:B------:R-:W-:Y:S02]  /*8de0*/  FMUL.FTZ R65, R174, R108.reuse ;  /* 0x0000006cae417220 */ /* 0x080fe40000410000 */
[----:B------:R-:W-:Y:S02]  /*8df0*/  FFMA.FTZ R63, R138, -R241, R67 ;  /* 0x800000f18a3f7223 */ /* 0x000fe40000010043 */
[----:B------:R-:W-:Y:S02]  /*8e00*/  FFMA.FTZ R242, R47, -R108, R242 ;  /* 0x8000006c2ff27223 */ /* 0x000fe400000100f2 */
[----:B------:R-:W-:Y:S02]  /*8e10*/  FMUL.FTZ R67, R60, R173 ;  /* 0x000000ad3c437220 */ /* 0x000fe40000410000 */
[----:B------:R-:W-:Y:S02]  /*8e20*/  FADD.FTZ R204, R204, R61 ;  /* 0x0000003dcccc7221 */ /* 0x000fe40000010000 */
[----:B------:R-:W-:-:S02]  /*8e30*/  FMUL.FTZ R61, R203, R48 ;  /* 0x00000030cb3d7220 */ /* 0x000fc40000410000 */
[C---:B------:R-:W-:Y:S02]  /*8e40*/  FMUL.FTZ R71, R60.reuse, R71 ;  /* 0x000000473c477220 */ /* 0x040fe40000410000 */
[----:B------:R-:W-:Y:S02]  /*8e50*/  FFMA.FTZ R63, R139, -R60, R63 ;  /* 0x8000003c8b3f7223 */ /* 0x000fe4000001003f */
[----:B------:R-:W-:Y:S02]  /*8e60*/  FMUL.FTZ R77, R60, R65 ;  /* 0x000000413c4d7220 */ /* 0x000fe40000410000 */
[----:B------:R-:W-:Y:S02]  /*8e70*/  FMUL.FTZ R98, R78, R49 ;  /* 0x000000314e627220 */ /* 0x000fe40000410000 */
[C---:B------:R-:W-:Y:S02]  /*8e80*/  FADD.FTZ R122, R65.reuse, R122 ;  /* 0x0000007a417a7221 */ /* 0x040fe40000010000 */
[----:B------:R-:W-:-:S02]  /*8e90*/  FFMA.FTZ R60, R65, R242, R67 ;  /* 0x000000f2413c7223 */ /* 0x000fc40000010043 */
[-C--:B------:R-:W-:Y:S02]  /*8ea0*/  FFMA.FTZ R240, R33, -R48.reuse, R240 ;  /* 0x8000003021f07223 */ /* 0x080fe400000100f0 */
[----:B------:R-:W-:Y:S02]  /*8eb0*/  FMUL.FTZ R65, R204, R48 ;  /* 0x00000030cc417220 */ /* 0x000fe40000410000 */
[----:B------:R-:W-:Y:S02]  /*8ec0*/  FMUL.FTZ R67, R224, R61 ;  /* 0x0000003de0437220 */ /* 0x000fe40000410000 */
[----:B------:R-:W-:Y:S02]  /*8ed0*/  FFMA.FTZ R75, R69, R242, R71 ;  /* 0x000000f2454b7223 */ /* 0x000fe40000010047 */
[-C--:B------:R-:W-:Y:S02]  /*8ee0*/  FFMA.FTZ R239, R32, -R49.reuse, R239 ;  /* 0x8000003120ef7223 */ /* 0x080fe400000100ef */
[----:B------:R-:W-:-:S02]  /*8ef0*/  FMUL.FTZ R80, R202, R49 ;  /* 0x00000031ca507220 */ /* 0x000fc40000410000 */
[----:B------:R-:W-:Y:S02]  /*8f00*/  FMUL.FTZ R69, R223, R98 ;  /* 0x00000062df457220 */ /* 0x000fe40000410000 */
[----:B------:R-:W-:Y:S02]  /*8f10*/  FFMA.FTZ R67, R65, R240, R67 ;  /* 0x000000f041437223 */ /* 0x000fe40000010043 */
[----:B------:R-:W-:Y:S02]  /*8f20*/  FFMA.FTZ R142, R80, R239, R69 ;  /* 0x000000ef508e7223 */ /* 0x000fe40000010045 */
[----:B------:R-:W-:Y:S02]  /*8f30*/  FMUL.FTZ R82, R200, R51 ;  /* 0x00000033c8527220 */ /* 0x000fe40000410000 */
[----:B------:R-:W-:Y:S02]  /*8f40*/  FMUL.FTZ R69, R224, R65 ;  /* 0x00000041e0457220 */ /* 0x000fe40000410000 */
[----:B------:R-:W-:-:S02]  /*8f50*/  FADD.FTZ R67, RZ, R67 ;  /* 0x00000043ff437221 */ /* 0x000fc40000010000 */
[-C--:B------:R-:W-:Y:S02]  /*8f60*/  FFMA.FTZ R237, R34, -R51.reuse, R237 ;  /* 0x8000003322ed7223 */ /* 0x080fe400000100ed */
[----:B------:R-:W-:Y:S02]  /*8f70*/  FMUL.FTZ R144, R76, R51 ;  /* 0x000000334c907220 */ /* 0x000fe40000410000 */
[----:B------:R-:W-:Y:S02]  /*8f80*/  FMUL.FTZ R71, R223, R80 ;  /* 0x00000050df477220 */ /* 0x000fe40000410000 */
[----:B------:R-:W-:Y:S02]  /*8f90*/  FMUL.FTZ R73, R221, R82 ;  /* 0x00000052dd497220 */ /* 0x000fe40000410000 */
[----:B------:R-:W-:Y:S02]  /*8fa0*/  FFMA.FTZ R69, R240, R61, -R69 ;  /* 0x0000003df0457223 */ /* 0x000fe40000010845 */
[----:B------:R-:W-:-:S02]  /*8fb0*/  FADD.FTZ R142, R67, R142 ;  /* 0x0000008e438e7221 */ /* 0x000fc40000010000 */
[----:B------:R-:W-:Y:S02]  /*8fc0*/  FMUL.FTZ R67, R198, R50 ;  /* 0x00000032c6437220 */ /* 0x000fe40000410000 */
[----:B------:R-:W-:Y:S02]  /*8fd0*/  FFMA.FTZ R98, R239, R98, -R71 ;  /* 0x00000062ef627223 */ /* 0x000fe40000010847 */
[-C--:B------:R-:W-:Y:S02]  /*8fe0*/  FFMA.FTZ R146, R237, R144.reuse, -R73 ;  /* 0x00000090ed927223 */ /* 0x080fe40000010849 */
[----:B------:R-:W-:Y:S02]  /*8ff0*/  FADD.FTZ R69, RZ, R69 ;  /* 0x00000045ff457221 */ /* 0x000fe40000010000 */
[----:B------:R-:W-:Y:S02]  /*9000*/  FMUL.FTZ R144, R221, R144 ;  /* 0x00000090dd907220 */ /* 0x000fe40000410000 */
[----:B------:R-:W-:-:S02]  /*9010*/  FFMA.FTZ R238, R35, -R50, R238 ;  /* 0x8000003223ee7223 */ /* 0x000fc400000100ee */
[----:B------:R-:W-:Y:S02]  /*9020*/  FMUL.FTZ R71, R197, R50 ;  /* 0x00000032c5477220 */ /* 0x000fe40000410000 */
[----:B------:R-:W-:Y:S02]  /*9030*/  FMUL.FTZ R73, R222, R67 ;  /* 0x00000043de497220 */ /* 0x000fe40000410000 */
[----:B------:R-:W-:Y:S02]  /*9040*/  FADD.FTZ R69, R69, R98 ;  /* 0x0000006245457221 */ /* 0x000fe40000010000 */
[----:B------:R-:W-:Y:S02]  /*9050*/  FFMA.FTZ R61, R82, R237, R144 ;  /* 0x000000ed523d7223 */ /* 0x000fe40000010090 */
[----:B------:R-:W-:Y:S02]  /*9060*/  FMUL.FTZ R98, R196, R53 ;  /* 0x00000035c4627220 */ /* 0x000fe40000410000 */
[----:B------:R-:W-:-:S02]  /*9070*/  FFMA.FTZ R144, R238, R71, -R73 ;  /* 0x00000047ee907223 */ /* 0x000fc40000010849 */
[----:B------:R-:W-:Y:S02]  /*9080*/  FMUL.FTZ R71, R222, R71 ;  /* 0x00000047de477220 */ /* 0x000fe40000410000 */
[-C--:B------:R-:W-:Y:S02]  /*9090*/  FMUL.FTZ R148, R74, R53.reuse ;  /* 0x000000354a947220 */ /* 0x080fe40000410000 */
[----:B------:R-:W-:Y:S02]  /*90a0*/  FFMA.FTZ R235, R36, -R53, R235 ;  /* 0x8000003524eb7223 */ /* 0x000fe400000100eb */
[----:B------:R-:W-:Y:S02]  /*90b0*/  FMUL.FTZ R73, R219, R98 ;  /* 0x00000062db497220 */ /* 0x000fe40000410000 */
[----:B------:R-:W-:Y:S02]  /*90c0*/  FADD.FTZ R69, R69, R146 ;  /* 0x0000009245457221 */ /* 0x000fe40000010000 */
[----:B------:R-:W-:-:S02]  /*90d0*/  FADD.FTZ R61, R142, R61 ;  /* 0x0000003d8e3d7221 */ /* 0x000fc40000010000 */
[----:B------:R-:W-:Y:S02]  /*90e0*/  FFMA.FTZ R142, R67, R238, R71 ;  /* 0x000000ee438e7223 */ /* 0x000fe40000010047 */
[-C--:B------:R-:W-:Y:S02]  /*90f0*/  FMUL.FTZ R71, R219, R148.reuse ;  /* 0x00000094db477220 */ /* 0x080fe40000410000 */
[----:B------:R-:W-:Y:S02]  /*9100*/  FFMA.FTZ R148, R235, R148, -R73 ;  /* 0x00000094eb947223 */ /* 0x000fe40000010849 */
[----:B------:R-:W-:Y:S02]  /*9110*/  FADD.FTZ R69, R69, R144 ;  /* 0x0000009045457221 */ /* 0x000fe40000010000 */
[----:B------:R-:W-:Y:S02]  /*9120*/  FADD.FTZ R142, R61, R142 ;  /* 0x0000008e3d8e7221 */ /* 0x000fe40000010000 */
[----:B------:R-:W-:-:S02]  /*9130*/  FADD.FTZ R148, R69, R148 ;  /* 0x0000009445947221 */ /* 0x000fc40000010000 */
[----:B------:R-:W-:Y:S02]  /*9140*/  FMUL.FTZ R69, R194, R52 ;  /* 0x00000034c2457220 */ /* 0x000fe40000410000 */
[----:B------:R-:W-:Y:S02]  /*9150*/  FFMA.FTZ R61, R242, R173, -R77 ;  /* 0x000000adf23d7223 */ /* 0x000fe4000001084d */
[----:B------:R-:W-:Y:S02]  /*9160*/  FFMA.FTZ R73, R47, R174, R75 ;  /* 0x000000ae2f497223 */ /* 0x000fe4000001004b */
[-C--:B------:R-:W-:Y:S02]  /*9170*/  FFMA.FTZ R236, R37, -R52.reuse, R236 ;  /* 0x8000003425ec7223 */ /* 0x080fe400000100ec */
[----:B------:R-:W-:Y:S02]  /*9180*/  FMUL.FTZ R75, R193, R52 ;  /* 0x00000034c14b7220 */ /* 0x000fe40000410000 */
[----:B------:R-:W-:-:S02]  /*9190*/  FMUL.FTZ R77, R220, R69 ;  /* 0x00000045dc4d7220 */ /* 0x000fc40000410000 */
[----:B------:R-:W-:Y:S02]  /*91a0*/  FMUL.FTZ R79, R176, UR15 ;  /* 0x0000000fb04f7c20 */ /* 0x000fe40008410000 */
[----:B------:R-:W-:Y:S02]  /*91b0*/  FFMA.FTZ R71, R98, R235, R71 ;  /* 0x000000eb62477223 */ /* 0x000fe40000010047 */
[----:B------:R-:W-:Y:S02]  /*91c0*/  FMUL.FTZ R150, R64, R103 ;  /* 0x0000006740967220 */ /* 0x000fe40000410000 */
[-C--:B------:R-:W-:Y:S02]  /*91d0*/  FFMA.FTZ R77, R236, R75.reuse, -R77 ;  /* 0x0000004bec4d7223 */ /* 0x080fe4000001084d */
[----:B------:R-:W-:Y:S02]  /*91e0*/  FMUL.FTZ R75, R220, R75 ;  /* 0x0000004bdc4b7220 */ /* 0x000fe40000410000 */
[----:B------:R-:W-:-:S02]  /*91f0*/  FFMA.FTZ R146, R64, UR14, -R79 ;  /* 0x0000000e40927c23 */ /* 0x000fc4000801084f */
[----:B------:R-:W-:Y:S02]  /*9200*/  FADD.FTZ R71, R142, R71 ;  /* 0x000000478e477221 */ /* 0x000fe40000010000 */
[-C--:B------:R-:W-:Y:S02]  /*9210*/  FFMA.FTZ R243, R46, -R103.reuse, R243 ;  /* 0x800000672ef37223 */ /* 0x080fe400000100f3 */
[----:B------:R-:W-:Y:S02]  /*9220*/  FMUL.FTZ R144, R176, R103 ;  /* 0x00000067b0907220 */ /* 0x000fe40000410000 */
[----:B------:R-:W-:Y:S02]  /*9230*/  FMUL.FTZ R79, R241, R150 ;  /* 0x00000096f14f7220 */ /* 0x000fe40000410000 */
[----:B------:R-:W-:Y:S02]  /*9240*/  FFMA.FTZ R142, R69, R236, R75 ;  /* 0x000000ec458e7223 */ /* 0x000fe4000001004b */
[----:B------:R-:W-:-:S02]  /*9250*/  FFMA.FTZ R75, R144, R243, R79 ;  /* 0x000000f3904b7223 */ /* 0x000fc4000001004f */
[----:B------:R-:W-:Y:S02]  /*9260*/  FADD.FTZ R79, R71, R142 ;  /* 0x0000008e474f7221 */ /* 0x000fe40000010000 */
[-C--:B------:R-:W-:Y:S02]  /*9270*/  FMUL.FTZ R142, R192, R55.reuse ;  /* 0x00000037c08e7220 */ /* 0x080fe40000410000 */
[C---:B------:R-:W-:Y:S02]  /*9280*/  FMUL.FTZ R146, R241.reuse, R146 ;  /* 0x00000092f1927220 */ /* 0x040fe40000410000 */
[----:B------:R-:W-:Y:S02]  /*9290*/  FADD.FTZ R121, R144, R121 ;  /* 0x0000007990797221 */ /* 0x000fe40000010000 */
[----:B------:R-:W-:Y:S02]  /*92a0*/  FMUL.FTZ R241, R241, R144 ;  /* 0x00000090f1f17220 */ /* 0x000fe40000410000 */
[----:B------:R-:W-:-:S02]  /*92b0*/  FFMA.FTZ R233, R38, -R55, R233 ;  /* 0x8000003726e97223 */ /* 0x000fc400000100e9 */
[----:B------:R-:W-:Y:S02]  /*92c0*/  FMUL.FTZ R144, R72, R55 ;  /* 0x0000003748907220 */ /* 0x000fe40000410000 */
[----:B------:R-:W-:Y:S02]  /*92d0*/  FMUL.FTZ R81, R205, R142 ;  /* 0x0000008ecd517220 */ /* 0x000fe40000410000 */
[----:B------:R-:W-:Y:S02]  /*92e0*/  FMUL.FTZ R71, R190, R54 ;  /* 0x00000036be477220 */ /* 0x000fe40000410000 */
[-C--:B------:R-:W-:Y:S02]  /*92f0*/  FFMA.FTZ R152, R233, R144.reuse, -R81 ;  /* 0x00000090e9987223 */ /* 0x080fe40000010851 */
[----:B------:R-:W-:Y:S02]  /*9300*/  FMUL.FTZ R81, R205, R144 ;  /* 0x00000090cd517220 */ /* 0x000fe40000410000 */
[----:B------:R-:W-:-:S02]  /*9310*/  FFMA.FTZ R234, R39, -R54, R234 ;  /* 0x8000003627ea7223 */ /* 0x000fc400000100ea */
[----:B------:R-:W-:Y:S02]  /*9320*/  FMUL.FTZ R83, R189, R54 ;  /* 0x00000036bd537220 */ /* 0x000fe40000410000 */
[----:B------:R-:W-:Y:S02]  /*9330*/  FMUL.FTZ R99, R214, R71 ;  /* 0x00000047d6637220 */ /* 0x000fe40000410000 */
[----:B------:R-:W-:Y:S02]  /*9340*/  FMUL.FTZ R144, R188, R57 ;  /* 0x00000039bc907220 */ /* 0x000fe40000410000 */
[----:B------:R-:W-:Y:S02]  /*9350*/  FADD.FTZ R77, R148, R77 ;  /* 0x0000004d944d7221 */ /* 0x000fe40000010000 */
[----:B------:R-:W-:Y:S02]  /*9360*/  FFMA.FTZ R148, R142, R233, R81 ;  /* 0x000000e98e947223 */ /* 0x000fe40000010051 */
[----:B------:R-:W-:-:S02]  /*9370*/  FFMA.FTZ R231, R40, -R57, R231 ;  /* 0x8000003928e77223 */ /* 0x000fc400000100e7 */
[----:B------:R-:W-:Y:S02]  /*9380*/  FFMA.FTZ R99, R234, R83, -R99 ;  /* 0x00000053ea637223 */ /* 0x000fe40000010863 */
[----:B------:R-:W-:Y:S02]  /*9390*/  FMUL.FTZ R154, R70, R57 ;  /* 0x00000039469a7220 */ /* 0x000fe40000410000 */
[----:B------:R-:W-:Y:S02]  /*93a0*/  FMUL.FTZ R81, R215, R144 ;  /* 0x00000090d7517220 */ /* 0x000fe40000410000 */
[----:B------:R-:W-:Y:S02]  /*93b0*/  FMUL.FTZ R83, R214, R83 ;  /* 0x00000053d6537220 */ /* 0x000fe40000410000 */
[----:B------:R-:W-:Y:S02]  /*93c0*/  FADD.FTZ R79, R79, R148 ;  /* 0x000000944f4f7221 */ /* 0x000fe40000010000 */
[----:B------:R-:W-:-:S02]  /*93d0*/  FFMA.FTZ R156, R231, R154, -R81 ;  /* 0x0000009ae79c7223 */ /* 0x000fc40000010851 */
[----:B------:R-:W-:Y:S02]  /*93e0*/  FFMA.FTZ R148, R71, R234, R83 ;  /* 0x000000ea47947223 */ /* 0x000fe40000010053 */
[----:B------:R-:W-:Y:S02]  /*93f0*/  FADD.FTZ R152, R77, R152 ;  /* 0x000000984d987221 */ /* 0x000fe40000010000 */
[----:B------:R-:W-:Y:S02]  /*9400*/  FMUL.FTZ R154, R215, R154 ;  /* 0x0000009ad79a7220 */ /* 0x000fe40000410000 */
[----:B------:R-:W-:Y:S02]  /*9410*/  FMUL.FTZ R77, R186, R56 ;  /* 0x00000038ba4d7220 */ /* 0x000fe40000410000 */
[----:B------:R-:W-:Y:S02]  /*9420*/  FADD.FTZ R79, R79, R148 ;  /* 0x000000944f4f7221 */ /* 0x000fe40000010000 */
[----:B------:R-:W-:-:S02]  /*9430*/  FFMA.FTZ R154, R144, R231, R154 ;  /* 0x000000e7909a7223 */ /* 0x000fc4000001009a */
[-C--:B------:R-:W-:Y:S02]  /*9440*/  FFMA.FTZ R232, R41, -R56.reuse, R232 ;  /* 0x8000003829e87223 */ /* 0x080fe400000100e8 */
[----:B------:R-:W-:Y:S02]  /*9450*/  FMUL.FTZ R81, R185, R56 ;  /* 0x00000038b9517220 */ /* 0x000fe40000410000 */
[----:B------:R-:W-:Y:S02]  /*9460*/  FMUL.FTZ R83, R216, R77 ;  /* 0x0000004dd8537220 */ /* 0x000fe40000410000 */
[----:B------:R-:W-:Y:S02]  /*9470*/  FADD.FTZ R79, R79, R154 ;  /* 0x0000009a4f4f7221 */ /* 0x000fe40000010000 */
[-C--:B------:R-:W-:Y:S02]  /*9480*/  FFMA.FTZ R154, R232, R81.reuse, -R83 ;  /* 0x00000051e89a7223 */ /* 0x080fe40000010853 */
[----:B------:R-:W-:-:S02]  /*9490*/  FMUL.FTZ R81, R216, R81 ;  /* 0x00000051d8517220 */ /* 0x000fc40000410000 */
[-C--:B------:R-:W-:Y:S02]  /*94a0*/  FMUL.FTZ R148, R184, R59.reuse ;  /* 0x0000003bb8947220 */ /* 0x080fe40000410000 */
[-C--:B------:R-:W-:Y:S02]  /*94b0*/  FMUL.FTZ R158, R68, R59.reuse ;  /* 0x0000003b449e7220 */ /* 0x080fe40000410000 */
[----:B------:R-:W-:Y:S02]  /*94c0*/  FADD.FTZ R99, R152, R99 ;  /* 0x0000006398637221 */ /* 0x000fe40000010000 */
[----:B------:R-:W-:Y:S02]  /*94d0*/  FFMA.FTZ R152, R77, R232, R81 ;  /* 0x000000e84d987223 */ /* 0x000fe40000010051 */
[----:B------:R-:W-:Y:S02]  /*94e0*/  FFMA.FTZ R229, R42, -R59, R229 ;  /* 0x8000003b2ae57223 */ /* 0x000fe400000100e5 */
[----:B------:R-:W-:-:S02]  /*94f0*/  FMUL.FTZ R83, R217, R148 ;  /* 0x00000094d9537220 */ /* 0x000fc40000410000 */
[----:B------:R-:W-:Y:S02]  /*9500*/  FMUL.FTZ R81, R217, R158 ;  /* 0x0000009ed9517220 */ /* 0x000fe40000410000 */
[----:B------:R-:W-:Y:S02]  /*9510*/  FADD.FTZ R84, R73, R84 ;  /* 0x0000005449547221 */ /* 0x000fe40000010000 */
[----:B------:R-:W-:Y:S02]  /*9520*/  FMUL.FTZ R73, R182, R88 ;  /* 0x00000058b6497220 */ /* 0x000fe40000410000 */
[----:B------:R-:W-:Y:S02]  /*9530*/  FADD.FTZ R99, R99, R156 ;  /* 0x0000009c63637221 */ /* 0x000fe40000010000 */
[----:B------:R-:W-:Y:S02]  /*9540*/  FADD.FTZ R79, R79, R152 ;  /* 0x000000984f4f7221 */ /* 0x000fe40000010000 */
[----:B------:R-:W-:-:S02]  /*9550*/  FFMA.FTZ R158, R229, R158, -R83 ;  /* 0x0000009ee59e7223 */ /* 0x000fc40000010853 */
[----:B------:R-:W-:Y:S02]  /*9560*/  FFMA.FTZ R152, R148, R229, R81 ;  /* 0x000000e594987223 */ /* 0x000fe40000010051 */
[-C--:B------:R-:W-:Y:S02]  /*9570*/  FFMA.FTZ R230, R43, -R88.reuse, R230 ;  /* 0x800000582be67223 */ /* 0x080fe400000100e6 */
[----:B------:R-:W-:Y:S02]  /*9580*/  FMUL.FTZ R81, R181, R88 ;  /* 0x00000058b5517220 */ /* 0x000fe40000410000 */
[----:B------:R-:W-:Y:S02]  /*9590*/  FMUL.FTZ R83, R218, R73 ;  /* 0x00000049da537220 */ /* 0x000fe40000410000 */
[----:B------:R-:W-:Y:S02]  /*95a0*/  FADD.FTZ R99, R99, R154 ;  /* 0x0000009a63637221 */ /* 0x000fe40000010000 */
[----:B------:R-:W-:-:S02]  /*95b0*/  FMUL.FTZ R154, R180, R93 ;  /* 0x0000005db49a7220 */ /* 0x000fc40000410000 */
[----:B------:R-:W-:Y:S02]  /*95c0*/  FADD.FTZ R79, R79, R152 ;  /* 0x000000984f4f7221 */ /* 0x000fe40000010000 */
[-C--:B------:R-:W-:Y:S02]  /*95d0*/  FFMA.FTZ R152, R230, R81.reuse, -R83 ;  /* 0x00000051e6987223 */ /* 0x080fe40000010853 */
[----:B------:R-:W-:Y:S02]  /*95e0*/  FMUL.FTZ R81, R218, R81 ;  /* 0x00000051da517220 */ /* 0x000fe40000410000 */
[-C--:B------:R-:W-:Y:S02]  /*95f0*/  FFMA.FTZ R227, R44, -R93.reuse, R227 ;  /* 0x8000005d2ce37223 */ /* 0x080fe400000100e3 */
[----:B------:R-:W-:Y:S02]  /*9600*/  FMUL.FTZ R156, R66, R93 ;  /* 0x0000005d429c7220 */ /* 0x000fe40000410000 */
[----:B------:R-:W-:-:S02]  /*9610*/  FMUL.FTZ R83, R225, R154 ;  /* 0x0000009ae1537220 */ /* 0x000fc40000410000 */
[----:B------:R-:W-:Y:S02]  /*9620*/  FMUL.FTZ R143, R178, R96 ;  /* 0x00000060b28f7220 */ /* 0x000fe40000410000 */
[----:B------:R-:W-:Y:S02]  /*9630*/  FFMA.FTZ R160, R243, R150, -R241 ;  /* 0x00000096f3a07223 */ /* 0x000fe400000108f1 */
[----:B------:R-:W-:Y:S02]  /*9640*/  FADD.FTZ R99, R99, R158 ;  /* 0x0000009e63637221 */ /* 0x000fe40000010000 */
[----:B------:R-:W-:Y:S02]  /*9650*/  FFMA.FTZ R150, R73, R230, R81 ;  /* 0x000000e649967223 */ /* 0x000fe40000010051 */
[-C--:B------:R-:W-:Y:S02]  /*9660*/  FFMA.FTZ R228, R45, -R96.reuse, R228 ;  /* 0x800000602de47223 */ /* 0x080fe400000100e4 */
[----:B------:R-:W-:-:S02]  /*9670*/  FMUL.FTZ R145, R177, R96 ;  /* 0x00000060b1917220 */ /* 0x000fc40000410000 */
[-C--:B------:R-:W-:Y:S02]  /*9680*/  FFMA.FTZ R158, R227, R156.reuse, -R83 ;  /* 0x0000009ce39e7223 */ /* 0x080fe40000010853 */
[----:B------:R-:W-:Y:S02]  /*9690*/  FMUL.FTZ R81, R226, R143 ;  /* 0x0000008fe2517220 */ /* 0x000fe40000410000 */
[----:B------:R-:W-:Y:S02]  /*96a0*/  FMUL.FTZ R156, R225, R156 ;  /* 0x0000009ce19c7220 */ /* 0x000fe40000410000 */
[----:B------:R-:W-:Y:S02]  /*96b0*/  FADD.FTZ R99, R99, R152 ;  /* 0x0000009863637221 */ /* 0x000fe40000010000 */
[----:B------:R-:W-:Y:S02]  /*96c0*/  FFMA.FTZ R152, R228, R145, -R81 ;  /* 0x00000091e4987223 */ /* 0x000fe40000010851 */
[----:B------:R-:W-:-:S02]  /*96d0*/  FADD.FTZ R79, R79, R150 ;  /* 0x000000964f4f7221 */ /* 0x000fc40000010000 */
[----:B------:R-:W-:Y:S02]  /*96e0*/  FFMA.FTZ R156, R154, R227, R156 ;  /* 0x000000e39a9c7223 */ /* 0x000fe4000001009c */
[----:B------:R-:W-:Y:S02]  /*96f0*/  FMUL.FTZ R145, R226, R145 ;  /* 0x00000091e2917220 */ /* 0x000fe40000410000 */
[----:B------:R-:W-:Y:S02]  /*9700*/  FADD.FTZ R79, R79, R156 ;  /* 0x0000009c4f4f7221 */ /* 0x000fe40000010000 */
[----:B------:R-:W-:Y:S02]  /*9710*/  FFMA.FTZ R150, R143, R228, R145 ;  /* 0x000000e48f967223 */ /* 0x000fe40000010091 */
[----:B------:R-:W-:Y:S02]  /*9720*/  FADD.FTZ R99, R99, R158 ;  /* 0x0000009e63637221 */ /* 0x000fe40000010000 */
[----:B------:R-:W-:-:S02]  /*9730*/  FADD.FTZ R150, R79, R150 ;  /* 0x000000964f967221 */ /* 0x000fc40000010000 */
[----:B------:R-:W-:Y:S02]  /*9740*/  FADD.FTZ R99, R99, R152 ;  /* 0x0000009863637221 */ /* 0x000fe40000010000 */
[----:B------:R-:W-:Y:S02]  /*9750*/  FADD.FTZ R75, R150, R75 ;  /* 0x0000004b964b7221 */ /* 0x000fe40000010000 */
[----:B------:R-:W-:Y:S02]  /*9760*/  FADD.FTZ R160, R99, R160 ;  /* 0x000000a063a07221 */ /* 0x000fe40000010000 */
[----:B------:R-:W-:Y:S01]  /*9770*/  FADD.FTZ R75, R75, R60 ;  /* 0x0000003c4b4b7221 */ /* 0x000fe20000010000 */
[----:B------:R-:W0:Y:S01]  /*9780*/  SHFL.DOWN PT, R99, R62, 0x1, 0x1f ;  /* 0x08201f003e637f89 */ /* 0x000e2200000e0000 */
[----:B------:R-:W-:Y:S02]  /*9790*/  FMUL.FTZ R81, R64, UR15 ;  /* 0x0000000f40517c20 */ /* 0x000fe40008410000 */
[----:B------:R-:W-:Y:S01]  /*97a0*/  FMUL.FTZ R64, R178, UR15 ;  /* 0x0000000fb2407c20 */ /* 0x000fe20008410000 */
[----:B------:R-:W1:Y:S01]  /*97b0*/  SHFL.DOWN PT, R83, R75, 0x1, 0x1f ;  /* 0x08201f004b537f89 */ /* 0x000e6200000e0000 */
[----:B------:R-:W-:-:S02]  /*97c0*/  FADD.FTZ R160, R160, R61 ;  /* 0x0000003da0a07221 */ /* 0x000fc40000010000 */
[----:B------:R-:W-:Y:S02]  /*97d0*/  FFMA.FTZ R81, R176, UR14, R81 ;  /* 0x0000000eb0517c23 */ /* 0x000fe40008010051 */
[----:B------:R-:W-:Y:S02]  /*97e0*/  FFMA.FTZ R79, R177, UR14, -R64 ;  /* 0x0000000eb14f7c23 */ /* 0x000fe40008010840 */
[----:B------:R-:W2:Y:S01]  /*97f0*/  SHFL.DOWN PT, R64, R160, 0x1, 0x1f ;  /* 0x08201f00a0407f89 */ /* 0x000ea200000e0000 */
[----:B------:R-:W-:Y:S02]  /*9800*/  FMUL.FTZ R61, R180, UR15 ;  /* 0x0000000fb43d7c20 */ /* 0x000fe40008410000 */
[----:B------:R-:W-:Y:S02]  /*9810*/  FFMA.FTZ R81, R81, R243, R146 ;  /* 0x000000f351517223 */ /* 0x000fe40000010092 */
[----:B------:R-:W3:Y:S01]  /*9820*/  SHFL.DOWN PT, R146, R63, 0x1, 0x1f ;  /* 0x08201f003f927f89 */ /* 0x000ee200000e0000 */
[----:B------:R-:W-:-:S02]  /*9830*/  FFMA.FTZ R60, R66, UR14, -R61 ;  /* 0x0000000e423c7c23 */ /* 0x000fc4000801083d */
[----:B------:R-:W-:Y:S02]  /*9840*/  FMUL.FTZ R61, R66, UR15 ;  /* 0x0000000f423d7c20 */ /* 0x000fe40008410000 */
[----:B------:R-:W-:Y:S02]  /*9850*/  FMUL.FTZ R177, R177, UR15 ;  /* 0x0000000fb1b17c20 */ /* 0x000fe40008410000 */
[----:B------:R-:W-:Y:S02]  /*9860*/  FMUL.FTZ R60, R225, R60 ;  /* 0x0000003ce13c7220 */ /* 0x000fe40000410000 */
[----:B------:R-:W-:Y:S02]  /*9870*/  FFMA.FTZ R61, R180, UR14, R61 ;  /* 0x0000000eb43d7c23 */ /* 0x000fe4000801003d */
[----:B------:R-:W-:Y:S02]  /*9880*/  FMUL.FTZ R79, R226, R79 ;  /* 0x0000004fe24f7220 */ /* 0x000fe40000410000 */
[----:B------:R-:W-:-:S02]  /*9890*/  FFMA.FTZ R177, R178, UR14, R177 ;  /* 0x0000000eb2b17c23 */ /* 0x000fc400080100b1 */
[----:B------:R-:W-:Y:S01]  /*98a0*/  FFMA.FTZ R227, R61, R227, R60 ;  /* 0x000000e33de37223 */ /* 0x000fe2000001003c */
[----:B------:R-:W-:Y:S01]  /*98b0*/  MOV R60, R75 ;  /* 0x0000004b003c7202 */ /* 0x000fe20000000f00 */
[----:B------:R-:W-:Y:S01]  /*98c0*/  FFMA.FTZ R79, R177, R228, R79 ;  /* 0x000000e4b14f7223 */ /* 0x000fe2000001004f */
[----:B------:R-:W-:Y:S01]  /*98d0*/  MOV R61, R160 ;  /* 0x000000a0003d7202 */ /* 0x000fe20000000f00 */
[----:B0-----:R-:W-:Y:S02]  /*98e0*/  @!P0 FADD.FTZ R62, R62, R99 ;  /* 0x000000633e3e8221 */ /* 0x001fe40000010000 */
[----:B------:R-:W-:Y:S02]  /*98f0*/  FFMA.FTZ R79, R45, R178, R79 ;  /* 0x000000b22d4f7223 */ /* 0x000fe4000001004f */
[----:B-1----:R-:W-:Y:S02]  /*9900*/  @!P0 FADD.FTZ R60, R60, R83 ;  /* 0x000000533c3c8221 */ /* 0x002fe40000010000 */
[----:B------:R-:W-:-:S02]  /*9910*/  FADD.FTZ R86, R79, R86 ;  /* 0x000000564f567221 */ /* 0x000fc40000010000 */
[----:B--2---:R-:W-:Y:S01]  /*9920*/  @!P0 FADD.FTZ R61, R61, R64 ;  /* 0x000000403d3d8221 */ /* 0x004fe20000010000 */
[----:B------:R-:W0:Y:S01]  /*9930*/  SHFL.DOWN PT, R79, R60, 0x2, 0x1f ;  /* 0x08401f003c4f7f89 */ /* 0x000e2200000e0000 */
[----:B---3--:R-:W-:Y:S01]  /*9940*/  @!P0 FADD.FTZ R63, R63, R146 ;  /* 0x000000923f3f8221 */ /* 0x008fe20000010000 */
[----:B------:R-:W-:Y:S01]  /*9950*/  ISETP.GT.AND P0, PT, R9, 0x1d, PT ;  /* 0x0000001d0900780c */ /* 0x000fe20003f04270 */
[----:B------:R-:W-:Y:S01]  /*9960*/  FFMA.FTZ R176, R46, R176, R81 ;  /* 0x000000b02eb07223 */ /* 0x000fe20000010051 */
[----:B------:R-:W1:Y:S01]  /*9970*/  SHFL.DOWN PT, R146, R61, 0x2, 0x1f ;  /* 0x08401f003d927f89 */ /* 0x000e6200000e0000 */
[----:B------:R-:W-:Y:S02]  /*9980*/  FMUL.FTZ R64, R182, UR15 ;  /* 0x0000000fb6407c20 */ /* 0x000fe40008410000 */
[----:B------:R-:W-:Y:S01]  /*9990*/  FADD.FTZ R118, R73, R118 ;  /* 0x0000007649767221 */ /* 0x000fe20000010000 */
[----:B------:R-:W2:Y:S01]  /*99a0*/  SHFL.DOWN PT, R81, R62, 0x2, 0x1f ;  /* 0x08401f003e517f89 */ /* 0x000ea200000e0000 */
[----:B------:R-:W-:-:S02]  /*99b0*/  FFMA.FTZ R75, R181, UR14, -R64 ;  /* 0x0000000eb54b7c23 */ /* 0x000fc40008010840 */
[----:B------:R-:W-:Y:S01]  /*99c0*/  FMUL.FTZ R181, R181, UR15 ;  /* 0x0000000fb5b57c20 */ /* 0x000fe20008410000 */
[----:B------:R-:W3:Y:S01]  /*99d0*/  SHFL.DOWN PT, R150, R63, 0x2, 0x1f ;  /* 0x08401f003f967f89 */ /* 0x000ee200000e0000 */
[----:B------:R-:W-:Y:S02]  /*99e0*/  FMUL.FTZ R75, R218, R75 ;  /* 0x0000004bda4b7220 */ /* 0x000fe40000410000 */
[----:B------:R-:W-:Y:S02]  /*99f0*/  FFMA.FTZ R181, R182, UR14, R181 ;  /* 0x0000000eb6b57c23 */ /* 0x000fe400080100b5 */
[----:B------:R-:W-:Y:S02]  /*9a00*/  FMUL.FTZ R73, R184, UR15 ;  /* 0x0000000fb8497c20 */ /* 0x000fe40008410000 */
[----:B------:R-:W-:Y:S02]  /*9a10*/  FFMA.FTZ R75, R181, R230, R75 ;  /* 0x000000e6b54b7223 */ /* 0x000fe4000001004b */
[----:B------:R-:W-:-:S02]  /*9a20*/  FFMA.FTZ R64, R68, UR14, -R73 ;  /* 0x0000000e44407c23 */ /* 0x000fc40008010849 */
[----:B------:R-:W-:Y:S02]  /*9a30*/  FFMA.FTZ R182, R43, R182, R75 ;  /* 0x000000b62bb67223 */ /* 0x000fe4000001004b */
[----:B0-----:R-:W-:Y:S02]  /*9a40*/  @!P0 FADD.FTZ R60, R60, R79 ;  /* 0x0000004f3c3c8221 */ /* 0x001fe40000010000 */
[----:B------:R-:W-:Y:S02]  /*9a50*/  FMUL.FTZ R73, R68, UR15 ;  /* 0x0000000f44497c20 */ /* 0x000fe40008410000 */
[----:B-1----:R-:W-:Y:S01]  /*9a60*/  @!P0 FADD.FTZ R61, R61, R146 ;  /* 0x000000923d3d8221 */ /* 0x002fe20000010000 */
[----:B------:R-:W0:Y:S01]  /*9a70*/  SHFL.DOWN PT, R75, R60, 0x4, 0x1f ;  /* 0x08801f003c4b7f89 */ /* 0x000e2200000e0000 */
[----:B------:R-:W-:Y:S02]  /*9a80*/  FADD.FTZ R116, R77, R116 ;  /* 0x000000744d747221 */ /* 0x000fe40000010000 */
[----:B--2---:R-:W-:Y:S01]  /*9a90*/  @!P0 FADD.FTZ R62, R62, R81 ;  /* 0x000000513e3e8221 */ /* 0x004fe20000010000 */
[----:B------:R-:W1:Y:S01]  /*9aa0*/  SHFL.DOWN PT, R68, R61, 0x4, 0x1f ;  /* 0x08801f003d447f89 */ /* 0x000e6200000e0000 */
[----:B------:R-:W-:-:S02]  /*9ab0*/  FMUL.FTZ R217, R217, R64 ;  /* 0x00000040d9d97220 */ /* 0x000fc40000410000 */
[----:B---3--:R-:W-:Y:S01]  /*9ac0*/  @!P0 FADD.FTZ R63, R63, R150 ;  /* 0x000000963f3f8221 */ /* 0x008fe20000010000 */
[----:B------:R-:W2:Y:S01]  /*9ad0*/  SHFL.DOWN PT, R77, R62, 0x4, 0x1f ;  /* 0x08801f003e4d7f89 */ /* 0x000ea200000e0000 */
[----:B------:R-:W-:Y:S01]  /*9ae0*/  ISETP.GT.AND P0, PT, R9, 0x1b, PT ;  /* 0x0000001b0900780c */ /* 0x000fe20003f04270 */
[----:B------:R-:W-:Y:S02]  /*9af0*/  FMUL.FTZ R64, R186, UR15 ;  /* 0x0000000fba407c20 */ /* 0x000fe40008410000 */
[----:B------:R-:W3:Y:S01]  /*9b00*/  SHFL.DOWN PT, R146, R63, 0x4, 0x1f ;  /* 0x08801f003f927f89 */ /* 0x000ee200000e0000 */
[----:B------:R-:W-:Y:S02]  /*9b10*/  FFMA.FTZ R66, R184, UR14, R73 ;  /* 0x0000000eb8427c23 */ /* 0x000fe40008010049 */
[----:B------:R-:W-:Y:S02]  /*9b20*/  FFMA.FTZ R73, R185, UR14, -R64 ;  /* 0x0000000eb9497c23 */ /* 0x000fe40008010840 */
[----:B------:R-:W-:-:S02]  /*9b30*/  FFMA.FTZ R217, R66, R229, R217 ;  /* 0x000000e542d97223 */ /* 0x000fc400000100d9 */
[----:B------:R-:W-:Y:S02]  /*9b40*/  FMUL.FTZ R216, R216, R73 ;  /* 0x00000049d8d87220 */ /* 0x000fe40000410000 */
[----:B------:R-:W-:Y:S02]  /*9b50*/  FMUL.FTZ R73, R188, UR15 ;  /* 0x0000000fbc497c20 */ /* 0x000fe40008410000 */
[----:B------:R-:W-:Y:S02]  /*9b60*/  FADD.FTZ R114, R71, R114 ;  /* 0x0000007247727221 */ /* 0x000fe40000010000 */
[----:B0-----:R-:W-:Y:S02]  /*9b70*/  @!P0 FADD.FTZ R60, R60, R75 ;  /* 0x0000004b3c3c8221 */ /* 0x001fe40000010000 */
[C---:B------:R-:W-:Y:S02]  /*9b80*/  FFMA.FTZ R64, R70.reuse, UR14, -R73 ;  /* 0x0000000e46407c23 */ /* 0x040fe40008010849 */
[----:B------:R-:W-:Y:S01]  /*9b90*/  FMUL.FTZ R73, R70, UR15 ;  /* 0x0000000f46497c20 */ /* 0x000fe20008410000 */
[----:B------:R-:W0:Y:S01]  /*9ba0*/  SHFL.DOWN PT, R75, R60, 0x8, 0x1f ;  /* 0x09001f003c4b7f89 */ /* 0x000e2200000e0000 */
[----:B-1----:R-:W-:-:S02]  /*9bb0*/  @!P0 FADD.FTZ R61, R61, R68 ;  /* 0x000000443d3d8221 */ /* 0x002fc40000010000 */
[----:B------:R-:W-:Y:S02]  /*9bc0*/  FMUL.FTZ R215, R215, R64 ;  /* 0x00000040d7d77220 */ /* 0x000fe40000410000 */
[----:B------:R-:W-:Y:S01]  /*9bd0*/  FFMA.FTZ R66, R188, UR14, R73 ;  /* 0x0000000ebc427c23 */ /* 0x000fe20008010049 */
[----:B------:R-:W1:Y:S01]  /*9be0*/  SHFL.DOWN PT, R68, R61, 0x8, 0x1f ;  /* 0x09001f003d447f89 */ /* 0x000e6200000e0000 */
[----:B--2---:R-:W-:Y:S02]  /*9bf0*/  @!P0 FADD.FTZ R62, R62, R77 ;  /* 0x0000004d3e3e8221 */ /* 0x004fe40000010000 */
[----:B---3--:R-:W-:Y:S01]  /*9c00*/  @!P0 FADD.FTZ R63, R63, R146 ;  /* 0x000000923f3f8221 */ /* 0x008fe20000010000 */
[----:B------:R-:W-:Y:S01]  /*9c10*/  ISETP.GT.AND P0, PT, R9, 0x17, PT ;  /* 0x000000170900780c */ /* 0x000fe20003f04270 */
[----:B------:R-:W-:Y:S01]  /*9c20*/  FMUL.FTZ R71, R192, UR15 ;  /* 0x0000000fc0477c20 */ /* 0x000fe20008410000 */
[----:B------:R-:W2:Y:S01]  /*9c30*/  SHFL.DOWN PT, R77, R62, 0x8, 0x1f ;  /* 0x09001f003e4d7f89 */ /* 0x000ea200000e0000 */
[----:B------:R-:W-:-:S02]  /*9c40*/  FMUL.FTZ R64, R190, UR15 ;  /* 0x0000000fbe407c20 */ /* 0x000fc40008410000 */
[----:B------:R-:W-:Y:S01]  /*9c50*/  FFMA.FTZ R215, R66, R231, R215 ;  /* 0x000000e742d77223 */ /* 0x000fe200000100d7 */
[----:B------:R-:W3:Y:S01]  /*9c60*/  SHFL.DOWN PT, R70, R63, 0x8, 0x1f ;  /* 0x09001f003f467f89 */ /* 0x000ee200000e0000 */
[C---:B------:R-:W-:Y:S02]  /*9c70*/  FFMA.FTZ R66, R72.reuse, UR14, -R71 ;  /* 0x0000000e48427c23 */ /* 0x040fe40008010847 */
[----:B------:R-:W-:Y:S02]  /*9c80*/  FFMA.FTZ R73, R189, UR14, -R64 ;  /* 0x0000000ebd497c23 */ /* 0x000fe40008010840 */
[----:B------:R-:W-:Y:S02]  /*9c90*/  FMUL.FTZ R71, R72, UR15 ;  /* 0x0000000f48477c20 */ /* 0x000fe40008410000 */
[----:B------:R-:W-:Y:S02]  /*9ca0*/  FMUL.FTZ R64, R194, UR15 ;  /* 0x0000000fc2407c20 */ /* 0x000fe40008410000 */
[----:B------:R-:W-:-:S02]  /*9cb0*/  FMUL.FTZ R205, R205, R66 ;  /* 0x00000042cdcd7220 */ /* 0x000fc40000410000 */
[----:B------:R-:W-:Y:S02]  /*9cc0*/  FFMA.FTZ R66, R192, UR14, R71 ;  /* 0x0000000ec0427c23 */ /* 0x000fe40008010047 */
[C---:B------:R-:W-:Y:S02]  /*9cd0*/  FFMA.FTZ R71, R193.reuse, UR14, -R64 ;  /* 0x0000000ec1477c23 */ /* 0x040fe40008010840 */
[----:B------:R-:W-:Y:S02]  /*9ce0*/  FMUL.FTZ R193, R193, UR15 ;  /* 0x0000000fc1c17c20 */ /* 0x000fe40008410000 */
[----:B------:R-:W-:Y:S02]  /*9cf0*/  FMUL.FTZ R189, R189, UR15 ;  /* 0x0000000fbdbd7c20 */ /* 0x000fe40008410000 */
[----:B------:R-:W-:Y:S02]  /*9d00*/  FMUL.FTZ R71, R220, R71 ;  /* 0x00000047dc477220 */ /* 0x000fe40000410000 */
[----:B------:R-:W-:-:S02]  /*9d10*/  FFMA.FTZ R193, R194, UR14, R193 ;  /* 0x0000000ec2c17c23 */ /* 0x000fc400080100c1 */
[----:B------:R-:W-:Y:S02]  /*9d20*/  FMUL.FTZ R73, R214, R73 ;  /* 0x00000049d6497220 */ /* 0x000fe40000410000 */
[----:B------:R-:W-:Y:S02]  /*9d30*/  FFMA.FTZ R189, R190, UR14, R189 ;  /* 0x0000000ebebd7c23 */ /* 0x000fe400080100bd */
[----:B------:R-:W-:Y:S02]  /*9d40*/  FFMA.FTZ R71, R193, R236, R71 ;  /* 0x000000ecc1477223 */ /* 0x000fe40000010047 */
[----:B0-----:R-:W-:Y:S02]  /*9d50*/  @!P0 FADD.FTZ R60, R60, R75 ;  /* 0x0000004b3c3c8221 */ /* 0x001fe40000010000 */
[----:B------:R-:W-:Y:S02]  /*9d60*/  FADD.FTZ R112, R69, R112 ;  /* 0x0000007045707221 */ /* 0x000fe40000010000 */
[----:B------:R-:W-:-:S02]  /*9d70*/  FFMA.FTZ R73, R189, R234, R73 ;  /* 0x000000eabd497223 */ /* 0x000fc40000010049 */
[----:B------:R-:W-:Y:S02]  /*9d80*/  FMUL.FTZ R69, R196, UR15 ;  /* 0x0000000fc4457c20 */ /* 0x000fe40008410000 */
[----:B------:R-:W-:Y:S02]  /*9d90*/  FFMA.FTZ R194, R37, R194, R71 ;  /* 0x000000c225c27223 */ /* 0x000fe40000010047 */
[----:B-1----:R-:W-:Y:S01]  /*9da0*/  @!P0 FADD.FTZ R61, R61, R68 ;  /* 0x000000443d3d8221 */ /* 0x002fe20000010000 */
[----:B------:R-:W0:Y:S01]  /*9db0*/  SHFL.DOWN PT, R71, R60, 0x10, 0x1f ;  /* 0x0a001f003c477f89 */ /* 0x000e2200000e0000 */
[----:B------:R-:W-:Y:S02]  /*9dc0*/  FFMA.FTZ R73, R39, R190, R73 ;  /* 0x000000be27497223 */ /* 0x000fe40000010049 */
[----:B------:R-:W-:Y:S01]  /*9dd0*/  FFMA.FTZ R64, R74, UR14, -R69 ;  /* 0x0000000e4a407c23 */ /* 0x000fe20008010845 */
[----:B------:R-:W1:Y:S01]  /*9de0*/  SHFL.DOWN PT, R68, R61, 0x10, 0x1f ;  /* 0x0a001f003d447f89 */ /* 0x000e6200000e0000 */
[----:B--2---:R-:W-:-:S02]  /*9df0*/  @!P0 FADD.FTZ R62, R62, R77 ;  /* 0x0000004d3e3e8221 */ /* 0x004fc40000010000 */
[----:B---3--:R-:W-:Y:S01]  /*9e00*/  @!P0 FADD.FTZ R63, R63, R70 ;  /* 0x000000463f3f8221 */ /* 0x008fe20000010000 */
[----:B------:R-:W-:Y:S01]  /*9e10*/  ISETP.GT.AND P0, PT, R9, 0xf, PT ;  /* 0x0000000f0900780c */ /* 0x000fe20003f04270 */
[----:B------:R-:W-:Y:S02]  /*9e20*/  FMUL.FTZ R219, R219, R64 ;  /* 0x00000040dbdb7220 */ /* 0x000fe40000410000 */
[----:B------:R-:W-:Y:S01]  /*9e30*/  FMUL.FTZ R69, R74, UR15 ;  /* 0x0000000f4a457c20 */ /* 0x000fe20008410000 */
[----:B------:R-:W-:Y:S01]  /*9e40*/  SHFL.DOWN PT, R70, R63, 0x10, 0x1f ;  /* 0x0a001f003f467f89 */ /* 0x000fe200000e0000 */
[----:B------:R-:W-:Y:S02]  /*9e50*/  FADD.FTZ R94, R73, R94 ;  /* 0x0000005e495e7221 */ /* 0x000fe40000010000 */
[----:B------:R-:W-:Y:S01]  /*9e60*/  FMUL.FTZ R64, R198, UR15 ;  /* 0x0000000fc6407c20 */ /* 0x000fe20008410000 */
[----:B------:R-:W2:Y:S01]  /*9e70*/  SHFL.DOWN PT, R73, R62, 0x10, 0x1f ;  /* 0x0a001f003e497f89 */ /* 0x000ea200000e0000 */
[----:B------:R-:W-:-:S02]  /*9e80*/  FFMA.FTZ R205, R66, R233, R205 ;  /* 0x000000e942cd7223 */ /* 0x000fc400000100cd */
[----:B------:R-:W-:Y:S02]  /*9e90*/  FFMA.FTZ R66, R196, UR14, R69 ;  /* 0x0000000ec4427c23 */ /* 0x000fe40008010045 */
[----:B------:R-:W-:Y:S02]  /*9ea0*/  FADD.FTZ R109, R67, R109 ;  /* 0x0000006d436d7221 */ /* 0x000fe40000010000 */
[C---:B------:R-:W-:Y:S02]  /*9eb0*/  FFMA.FTZ R69, R197.reuse, UR14, -R64 ;  /* 0x0000000ec5457c23 */ /* 0x040fe40008010840 */
[----:B------:R-:W-:Y:S02]  /*9ec0*/  FMUL.FTZ R67, R200, UR15 ;  /* 0x0000000fc8437c20 */ /* 0x000fe40008410000 */
[----:B------:R-:W-:Y:S02]  /*9ed0*/  FMUL.FTZ R197, R197, UR15 ;  /* 0x0000000fc5c57c20 */ /* 0x000fe40008410000 */
[----:B------:R-:W-:-:S02]  /*9ee0*/  FFMA.FTZ R64, R76, UR14, -R67 ;  /* 0x0000000e4c407c23 */ /* 0x000fc40008010843 */
[----:B------:R-:W-:Y:S02]  /*9ef0*/  FMUL.FTZ R69, R222, R69 ;  /* 0x00000045de457220 */ /* 0x000fe40000410000 */
[----:B------:R-:W-:Y:S02]  /*9f00*/  FFMA.FTZ R197, R198, UR14, R197 ;  /* 0x0000000ec6c57c23 */ /* 0x000fe400080100c5 */
[----:B------:R-:W-:Y:S02]  /*9f10*/  FMUL.FTZ R67, R202, UR15 ;  /* 0x0000000fca437c20 */ /* 0x000fe40008410000 */
[----:B------:R-:W-:Y:S02]  /*9f20*/  FMUL.FTZ R221, R221, R64 ;  /* 0x00000040dddd7220 */ /* 0x000fe40000410000 */
[----:B------:R-:W-:Y:S02]  /*9f30*/  FFMA.FTZ R69, R197, R238, R69 ;  /* 0x000000eec5457223 */ /* 0x000fe40000010045 */
[----:B------:R-:W-:-:S02]  /*9f40*/  FMUL.FTZ R64, R204, UR15 ;  /* 0x0000000fcc407c20 */ /* 0x000fc40008410000 */
[----:B------:R-:W-:Y:S02]  /*9f50*/  FFMA.FTZ R219, R66, R235, R219 ;  /* 0x000000eb42db7223 */ /* 0x000fe400000100db */
[----:B------:R-:W-:Y:S02]  /*9f60*/  FFMA.FTZ R66, R78, UR14, -R67 ;  /* 0x0000000e4e427c23 */ /* 0x000fe40008010843 */
[----:B------:R-:W-:Y:S02]  /*9f70*/  FFMA.FTZ R198, R35, R198, R69 ;  /* 0x000000c623c67223 */ /* 0x000fe40000010045 */
[----:B0-----:R-:W-:Y:S02]  /*9f80*/  @!P0 FADD.FTZ R60, R60, R71 ;  /* 0x000000473c3c8221 */ /* 0x001fe40000010000 */
[----:B------:R-:W-:Y:S02]  /*9f90*/  FFMA.FTZ R67, R203, UR14, -R64 ;  /* 0x0000000ecb437c23 */ /* 0x000fe40008010840 */
[----:B------:R-:W-:-:S02]  /*9fa0*/  FMUL.FTZ R185, R185, UR15 ;  /* 0x0000000fb9b97c20 */ /* 0x000fc40008410000 */
[----:B------:R-:W-:Y:S02]  /*9fb0*/  FMUL.FTZ R71, R76, UR15 ;  /* 0x0000000f4c477c20 */ /* 0x000fe40008410000 */
[----:B------:R-:W-:Y:S02]  /*9fc0*/  FMUL.FTZ R69, R78, UR15 ;  /* 0x0000000f4e457c20 */ /* 0x000fe40008410000 */
[----:B------:R-:W-:Y:S02]  /*9fd0*/  FMUL.FTZ R203, R203, UR15 ;  /* 0x0000000fcbcb7c20 */ /* 0x000fe40008410000 */
[----:B-1----:R-:W-:Y:S02]  /*9fe0*/  @!P0 FADD.FTZ R61, R61, R68 ;  /* 0x000000443d3d8221 */ /* 0x002fe40000010000 */
[----:B------:R-:W-:Y:S02]  /*9ff0*/  FFMA.FTZ R185, R186, UR14, R185 ;  /* 0x0000000ebab97c23 */ /* 0x000fe400080100b9 */
[----:B------:R-:W-:-:S02]  /*a000*/  FMUL.FTZ R66, R223, R66 ;  /* 0x00000042df427220 */ /* 0x000fc40000410000 */
[----:B------:R-:W-:Y:S02]  /*a010*/  FFMA.FTZ R68, R200, UR14, R71 ;  /* 0x0000000ec8447c23 */ /* 0x000fe40008010047 */
[----:B------:R-:W-:Y:S02]  /*a020*/  FMUL.FTZ R67, R224, R67 ;  /* 0x00000043e0437220 */ /* 0x000fe40000410000 */
[----:B------:R-:W-:Y:S02]  /*a030*/  FFMA.FTZ R64, R202, UR14, R69 ;  /* 0x0000000eca407c23 */ /* 0x000fe40008010045 */
[----:B------:R-:W-:Y:S02]  /*a040*/  FFMA.FTZ R203, R204, UR14, R203 ;  /* 0x0000000ecccb7c23 */ /* 0x000fe400080100cb */
[----:B--2---:R-:W-:Y:S02]  /*a050*/  @!P0 FADD.FTZ R62, R62, R73 ;  /* 0x000000493e3e8221 */ /* 0x004fe40000010000 */
[----:B------:R-:W-:-:S02]  /*a060*/  @!P0 FADD.FTZ R63, R63, R70 ;  /* 0x000000463f3f8221 */ /* 0x000fc40000010000 */
[----:B------:R-:W-:Y:S02]  /*a070*/  FFMA.FTZ R185, R185, R232, R216 ;  /* 0x000000e8b9b97223 */ /* 0x000fe400000100d8 */
[----:B------:R-:W-:Y:S01]  /*a080*/  FFMA.FTZ R221, R68, R237, R221 ;  /* 0x000000ed44dd7223 */ /* 0x000fe200000100dd */
[----:B------:R0:W-:Y:S01]  /*a090*/  @!P1 STS.128 [R10.X16+0x2120], R60 ;  /* 0x0021203c0a009388 */ /* 0x0001e2000000cc00 */
        /* <DEDUP_REMOVED lines=35> */
[----:B0-----:R-:W0:Y:S01]  /*a2d0*/  LDS.128 R64, [0x2130] ;  /* 0x00213000ff407984 */ /* 0x001e220000000c00 */
[----:B------:R-:W-:-:S02]  /*a2e0*/  ISETP.NE.AND P0, PT, R12, c[0x0][0x174], PT ;  /* 0x00005d000c007a0c */ /* 0x000fc40003f05270 */
[----:B------:R-:W-:Y:S01]  /*a2f0*/  SHF.L.U32 R81, R140, 0x3, RZ ;  /* 0x000000038c517819 */ /* 0x000fe200000006ff */
[----:B------:R-:W1:Y:S04]  /*a300*/  LDS.128 R68, [0x2140] ;  /* 0x00214000ff447984 */ /* 0x000e680000000c00 */
[----:B------:R-:W2:Y:S06]  /*a310*/  LDS.128 R72, [0x2150] ;  /* 0x00215000ff487984 */ /* 0x000eac0000000c00 */
[----:B------:R-:W3:Y:S04]  /*a320*/  @P0 LDS.64 R76, [R81+0x6190] ;  /* 0x00619000514c0984 */ /* 0x000ee80000000a00 */
[----:B------:R-:W4:Y:S01]  /*a330*/  @P0 LDS.64 R78, [R81+0x5990] ;  /* 0x00599000514e0984 */ /* 0x000f220000000a00 */
[----:B0-----:R-:W-:-:S02]  /*a340*/  FADD.FTZ R80, R63, R67 ;  /* 0x000000433f507221 */ /* 0x001fc40000010000 */
[----:B------:R-:W-:Y:S02]  /*a350*/  FADD.FTZ R63, R62, R66 ;  /* 0x000000423e3f7221 */ /* 0x000fe40000010000 */
[----:B------:R-:W-:Y:S02]  /*a360*/  FADD.FTZ R62, R61, R65 ;  /* 0x000000413d3e7221 */ /* 0x000fe40000010000 */
[----:B------:R-:W-:Y:S02]  /*a370*/  FADD.FTZ R61, R60, R64 ;  /* 0x000000403c3d7221 */ /* 0x000fe40000010000 */
[----:B-1----:R-:W-:Y:S02]  /*a380*/  FADD.FTZ R60, R62, R69 ;  /* 0x000000453e3c7221 */ /* 0x002fe40000010000 */
[----:B------:R-:W-:Y:S02]  /*a390*/  FADD.FTZ R80, R80, R71 ;  /* 0x0000004750507221 */ /* 0x000fe40000010000 */
[----:B------:R-:W-:-:S02]  /*a3a0*/  FADD.FTZ R67, R63, R70 ;  /* 0x000000463f437221 */ /* 0x000fc40000010000 */
[----:B------:R-:W-:Y:S02]  /*a3b0*/  FADD.FTZ R65, R61, R68 ;  /* 0x000000443d417221 */ /* 0x000fe40000010000 */
[----:B--2---:R-:W-:Y:S02]  /*a3c0*/  FADD.FTZ R61, R60, R73 ;  /* 0x000000493c3d7221 */ /* 0x004fe40000010000 */
[----:B------:R-:W-:Y:S02]  /*a3d0*/  FADD.FTZ R63, R80, R75 ;  /* 0x0000004b503f7221 */ /* 0x000fe40000010000 */
[----:B------:R-:W-:Y:S02]  /*a3e0*/  FADD.FTZ R62, R67, R74 ;  /* 0x0000004a433e7221 */ /* 0x000fe40000010000 */
[----:B------:R-:W-:Y:S02]  /*a3f0*/  FADD.FTZ R60, R65, R72 ;  /* 0x00000048413c7221 */ /* 0x000fe40000010000 */
[----:B---3--:R-:W-:-:S02]  /*a400*/  @P0 FADD.FTZ R63, R63, R77 ;  /* 0x0000004d3f3f0221 */ /* 0x008fc40000010000 */
[----:B------:R-:W-:Y:S02]  /*a410*/  @P0 FADD.FTZ R62, R62, R76 ;  /* 0x0000004c3e3e0221 */ /* 0x000fe40000010000 */
[----:B----4-:R-:W-:Y:S02]  /*a420*/  @P0 FADD.FTZ R61, R61, R79 ;  /* 0x0000004f3d3d0221 */ /* 0x010fe40000010000 */
[----:B------:R-:W-:Y:S01]  /*a430*/  @P0 FADD.FTZ R60, R60, R78 ;  /* 0x0000004e3c3c0221 */ /* 0x000fe20000010000 */
[----:B------:R0:W-:Y:S04]  /*a440*/  STS.64 [R81+0x6190], R62 ;  /* 0x0061903e51007388 */ /* 0x0001e80000000a00 */
[----:B------:R0:W-:Y:S02]  /*a450*/  STS.64 [R81+0x5990], R60 ;  /* 0x0059903c51007388 */ /* 0x0001e40000000a00 */
.L_x_202:
[----:B0-----:R-:W-:Y:S05]  /*a460*/  BSYNC B0 ;  /* 0x0000000000007941 */ /* 0x001fea0003800000 */
.L_x_201:
[----:B------:R-:W-:-:S04]  /*a470*/  IADD3 R140, R140, 0x1, RZ ;  /* 0x000000018c8c7810 */ /* 0x000fc80007ffe0ff */
[----:B------:R-:W-:-:S13]  /*a480*/  ISETP.GE.AND P0, PT, R140, c[0x0][0x16c], PT ;  /* 0x00005b008c007a0c */ /* 0x000fda0003f06270 */
[----:B------:R-:W-:Y:S01]  /*a490*/  @P0 CALL.REL.NOINC `(.L_x_166) ;  /* 0x0000001000000944 */ /* 0x000fe20003c00000 */
[----:B------:R-:W-:Y:S05]  /*a4a0*/  BRA `(.L_x_203) ;  /* 0xffff9d8000007947 */ /* 0x000fea000383ffff */
.L_x_166:
[----:B------:R-:W-:Y:S01]  /*a4b0*/  BAR.SYNC.DEFER_BLOCKING 0x0 ;  /* 0x0000000000007b1d */ /* 0x000fe20000010000 */
[----:B------:R-:W-:Y:S01]  /*a4c0*/  IADD3 R47, -R13, c[0x0][0x168], RZ ;  /* 0x00005a000d2f7a10 */ /* 0x000fe20007ffe1ff */
[----:B------:R-:W-:Y:S01]  /*a4d0*/  CS2R R48, SRZ ;  /* 0x0000000000307805 */ /* 0x000fe2000001ff00 */
[C---:B------:R-:W-:Y:S01]  /*a4e0*/  LOP3.LUT R46, R14.reuse, 0x20, RZ, 0xfc, !PT ;  /* 0x000000200e2e7812 */ /* 0x040fe200078efcff */
[----:B------:R-:W-:Y:S01]  /*a4f0*/  CS2R R50, SRZ ;  /* 0x0000000000327805 */ /* 0x000fe2000001ff00 */
[-C--:B------:R-:W-:Y:S01]  /*a500*/  ISETP.GE.AND P2, PT, R14, R47.reuse, PT ;  /* 0x0000002f0e00720c */ /* 0x080fe20003f46270 */
[----:B------:R-:W-:Y:S01]  /*a510*/  CS2R R52, SRZ ;  /* 0x0000000000347805 */ /* 0x000fe2000001ff00 */
[----:B------:R-:W-:Y:S01]  /*a520*/  ISETP.GE.AND P1, PT, R46, R47, PT ;  /* 0x0000002f2e00720c */ /* 0x000fe20003f26270 */
[----:B------:R-:W-:Y:S01]  /*a530*/  CS2R R54, SRZ ;  /* 0x0000000000367805 */ /* 0x000fe2000001ff00 */
[C---:B------:R-:W-:Y:S01]  /*a540*/  LOP3.LUT R45, R14.reuse, 0x40, RZ, 0xfc, !PT ;  /* 0x000000400e2d7812 */ /* 0x040fe200078efcff */
[----:B------:R-:W-:Y:S01]  /*a550*/  CS2R R56, SRZ ;  /* 0x0000000000387805 */ /* 0x000fe2000001ff00 */
[----:B------:R-:W-:-:S02]  /*a560*/  LOP3.LUT R44, R14, 0x60, RZ, 0xfc, !PT ;  /* 0x000000600e2c7812 */ /* 0x000fc400078efcff */
[C---:B------:R-:W-:Y:S02]  /*a570*/  LOP3.LUT R43, R14.reuse, 0x80, RZ, 0xfc, !PT ;  /* 0x000000800e2b7812 */ /* 0x040fe400078efcff */
[C---:B------:R-:W-:Y:S02]  /*a580*/  LOP3.LUT R42, R14.reuse, 0xa0, RZ, 0xfc, !PT ;  /* 0x000000a00e2a7812 */ /* 0x040fe400078efcff */
[C---:B------:R-:W-:Y:S02]  /*a590*/  LOP3.LUT R41, R14.reuse, 0xc0, RZ, 0xfc, !PT ;  /* 0x000000c00e297812 */ /* 0x040fe400078efcff */
[-C--:B------:R-:W-:Y:S02]  /*a5a0*/  ISETP.GE.AND P0, PT, R45, R47.reuse, PT ;  /* 0x0000002f2d00720c */ /* 0x080fe40003f06270 */
[----:B------:R-:W-:Y:S02]  /*a5b0*/  LOP3.LUT R40, R14, 0xe0, RZ, 0xfc, !PT ;  /* 0x000000e00e287812 */ /* 0x000fe400078efcff */
[----:B------:R-:W-:Y:S01]  /*a5c0*/  ISETP.GE.AND P4, PT, R44, R47, PT ;  /* 0x0000002f2c00720c */ /* 0x000fe20003f86270 */
[----:B------:R-:W2:Y:S01]  /*a5d0*/  @!P2 LDG.E R58, [R206.64] ;  /* 0x00000006ce3aa981 */ /* 0x000ea2000c1e1900 */
[----:B------:R-:W-:-:S02]  /*a5e0*/  LOP3.LUT R39, R14, 0x100, RZ, 0xfc, !PT ;  /* 0x000001000e277812 */ /* 0x000fc400078efcff */
[-C--:B------:R-:W-:Y:S01]  /*a5f0*/  ISETP.GE.AND P6, PT, R43, R47.reuse, PT ;  /* 0x0000002f2b00720c */ /* 0x080fe20003fc6270 */
[----:B------:R-:W3:Y:S01]  /*a600*/  @!P1 LDG.E R49, [R206.64+0x80] ;  /* 0x00008006ce319981 */ /* 0x000ee2000c1e1900 */
[-C--:B------:R-:W-:Y:S02]  /*a610*/  ISETP.GE.AND P5, PT, R42, R47.reuse, PT ;  /* 0x0000002f2a00720c */ /* 0x080fe40003fa6270 */
[-C--:B------:R-:W-:Y:S01]  /*a620*/  ISETP.GE.AND P3, PT, R41, R47.reuse, PT ;  /* 0x0000002f2900720c */ /* 0x080fe20003f66270 */
[----:B------:R-:W4:Y:S01]  /*a630*/  @!P0 LDG.E R48, [R206.64+0x100] ;  /* 0x00010006ce308981 */ /* 0x000f22000c1e1900 */
[-C--:B------:R-:W-:Y:S02]  /*a640*/  ISETP.GE.AND P2, PT, R40, R47.reuse, PT ;  /* 0x0000002f2800720c */ /* 0x080fe40003f46270 */
[----:B------:R-:W-:Y:S01]  /*a650*/  ISETP.GE.AND P1, PT, R39, R47, PT ;  /* 0x0000002f2700720c */ /* 0x000fe20003f26270 */
[----:B------:R-:W5:Y:S01]  /*a660*/  @!P4 LDG.E R51, [R206.64+0x180] ;  /* 0x00018006ce33c981 */ /* 0x000f62000c1e1900 */
[----:B------:R-:W-:-:S02]  /*a670*/  LOP3.LUT R38, R14, 0x120, RZ, 0xfc, !PT ;  /* 0x000001200e267812 */ /* 0x000fc400078efcff */
[C---:B------:R-:W-:Y:S01]  /*a680*/  LOP3.LUT R37, R14.reuse, 0x140, RZ, 0xfc, !PT ;  /* 0x000001400e257812 */ /* 0x040fe200078efcff */
[----:B------:R-:W5:Y:S01]  /*a690*/  @!P6 LDG.E R50, [R206.64+0x200] ;  /* 0x00020006ce32e981 */ /* 0x000f62000c1e1900 */
[C---:B------:R-:W-:Y:S02]  /*a6a0*/  LOP3.LUT R36, R14.reuse, 0x160, RZ, 0xfc, !PT ;  /* 0x000001600e247812 */ /* 0x040fe400078efcff */
[C---:B------:R-:W-:Y:S01]  /*a6b0*/  LOP3.LUT R35, R14.reuse, 0x180, RZ, 0xfc, !PT ;  /* 0x000001800e237812 */ /* 0x040fe200078efcff */
[----:B------:R-:W5:Y:S01]  /*a6c0*/  @!P5 LDG.E R53, [R206.64+0x280] ;  /* 0x00028006ce35d981 */ /* 0x000f62000c1e1900 */
[----:B------:R-:W-:Y:S02]  /*a6d0*/  LOP3.LUT R34, R14, 0x1a0, RZ, 0xfc, !PT ;  /* 0x000001a00e227812 */ /* 0x000fe400078efcff */
[----:B------:R-:W-:Y:S01]  /*a6e0*/  ISETP.GE.AND P0, PT, R38, R47, PT ;  /* 0x0000002f2600720c */ /* 0x000fe20003f06270 */
[----:B------:R-:W5:Y:S01]  /*a6f0*/  @!P3 LDG.E R52, [R206.64+0x300] ;  /* 0x00030006ce34b981 */ /* 0x000f62000c1e1900 */
[----:B------:R-:W-:-:S02]  /*a700*/  LOP3.LUT R33, R14, 0x1c0, RZ, 0xfc, !PT ;  /* 0x000001c00e217812 */ /* 0x000fc400078efcff */
[-C--:B------:R-:W-:Y:S01]  /*a710*/  ISETP.GE.AND P4, PT, R37, R47.reuse, PT ;  /* 0x0000002f2500720c */ /* 0x080fe20003f86270 */
[----:B------:R-:W5:Y:S01]  /*a720*/  @!P2 LDG.E R55, [R206.64+0x380] ;  /* 0x00038006ce37a981 */ /* 0x000f62000c1e1900 */
[----:B------:R-:W-:Y:S02]  /*a730*/  LOP3.LUT R32, R14, 0x1e0, RZ, 0xfc, !PT ;  /* 0x000001e00e207812 */ /* 0x000fe400078efcff */
[-C--:B------:R-:W-:Y:S01]  /*a740*/  ISETP.GE.AND P6, PT, R36, R47.reuse, PT ;  /* 0x0000002f2400720c */ /* 0x080fe20003fc6270 */
[----:B------:R-:W5:Y:S01]  /*a750*/  @!P1 LDG.E R54, [R206.64+0x400] ;  /* 0x00040006ce369981 */ /* 0x000f62000c1e1900 */
[-C--:B------:R-:W-:Y:S01]  /*a760*/  ISETP.GE.AND P5, PT, R35, R47.reuse, PT ;  /* 0x0000002f2300720c */ /* 0x080fe20003fa6270 */
[----:B------:R-:W-:Y:S01]  /*a770*/  HFMA2.MMA R59, -RZ, RZ, 0, 0 ;  /* 0x00000000ff3b7435 */ /* 0x000fe200000001ff */
[-C--:B------:R-:W-:Y:S01]  /*a780*/  ISETP.GE.AND P3, PT, R34, R47.reuse, PT ;  /* 0x0000002f2200720c */ /* 0x080fe20003f66270 */
[----:B------:R-:W-:Y:S01]  /*a790*/  CS2R R60, SRZ ;  /* 0x00000000003c7805 */ /* 0x000fe2000001ff00 */
[-C--:B------:R-:W-:Y:S01]  /*a7a0*/  ISETP.GE.AND P2, PT, R33, R47.reuse, PT ;  /* 0x0000002f2100720c */ /* 0x080fe20003f46270 */
[----:B------:R-:W-:Y:S01]  /*a7b0*/  CS2R R62, SRZ ;  /* 0x00000000003e7805 */ /* 0x000fe2000001ff00 */
[----:B------:R-:W-:Y:S01]  /*a7c0*/  ISETP.GE.AND P1, PT, R32, R47, PT ;  /* 0x0000002f2000720c */ /* 0x000fe20003f26270 */
[----:B------:R-:W5:Y:S04]  /*a7d0*/  @!P0 LDG.E R57, [R206.64+0x480] ;  /* 0x00048006ce398981 */ /* 0x000f68000c1e1900 */
[----:B------:R-:W5:Y:S04]  /*a7e0*/  @!P4 LDG.E R56, [R206.64+0x500] ;  /* 0x00050006ce38c981 */ /* 0x000f68000c1e1900 */
[----:B------:R-:W5:Y:S04]  /*a7f0*/  @!P6 LDG.E R59, [R206.64+0x580] ;  /* 0x00058006ce3be981 */ /* 0x000f68000c1e1900 */
[----:B------:R-:W5:Y:S04]  /*a800*/  @!P5 LDG.E R60, [R206.64+0x600] ;  /* 0x00060006ce3cd981 */ /* 0x000f68000c1e1900 */
[----:B------:R-:W5:Y:S04]  /*a810*/  @!P3 LDG.E R61, [R206.64+0x680] ;  /* 0x00068006ce3db981 */ /* 0x000f68000c1e1900 */
[----:B------:R-:W5:Y:S04]  /*a820*/  @!P2 LDG.E R62, [R206.64+0x700] ;  /* 0x00070006ce3ea981 */ /* 0x000f68000c1e1900 */
[----:B------:R-:W5:Y:S04]  /*a830*/  @!P1 LDG.E R63, [R206.64+0x780] ;  /* 0x00078006ce3f9981 */ /* 0x000f68000c1e1900 */
        /* <DEDUP_REMOVED lines=17> */
[----:B------:R-:W0:Y:S04]  /*a950*/  LDS R48, [R31.X4+0x4] ;  /* 0x000004001f307984 */ /* 0x000e280000004800 */
[----:B------:R-:W1:Y:S04]  /*a960*/  LDS R49, [R31.X4+0x8] ;  /* 0x000008001f317984 */ /* 0x000e680000004800 */
[----:B------:R-:W2:Y:S04]  /*a970*/  LDS R50, [R31.X4+0xc] ;  /* 0x00000c001f327984 */ /* 0x000ea80000004800 */
[----:B------:R-:W3:Y:S04]  /*a980*/  LDS R51, [R31.X4+0x10] ;  /* 0x000010001f337984 */ /* 0x000ee80000004800 */
[----:B------:R-:W4:Y:S01]  /*a990*/  LDS R52, [R31.X4+0x18] ;  /* 0x000018001f347984 */ /* 0x000f220000004800 */
[----:B0-----:R-:W-:-:S03]  /*a9a0*/  FADD.FTZ R53, R48, UR5 ;  /* 0x0000000530357e21 */ /* 0x001fc60008010000 */
[----:B------:R-:W0:Y:S01]  /*a9b0*/  LDS R48, [R31.X4+0x14] ;  /* 0x000014001f307984 */ /* 0x000e220000004800 */
[----:B-1----:R-:W-:Y:S01]  /*a9c0*/  FADD.FTZ R54, R49, UR5 ;  /* 0x0000000531367e21 */ /* 0x002fe20008010000 */
[----:B------:R-:W-:Y:S02]  /*a9d0*/  FSETP.GTU.FTZ.AND P2, PT, R53, 20, PT ;  /* 0x41a000003500780b */ /* 0x000fe40003f5c000 */
[----:B------:R-:W1:Y:S02]  /*a9e0*/  LDS R49, [R31.X4+0x1c] ;  /* 0x00001c001f317984 */ /* 0x000e640000004800 */
[----:B------:R-:W-:Y:S01]  /*a9f0*/  FSETP.GTU.FTZ.AND P3, PT, R54, 20, PT ;  /* 0x41a000003600780b */ /* 0x000fe20003f7c000 */
[----:B--2---:R-:W-:Y:S02]  /*aa00*/  FADD.FTZ R55, R50, UR5 ;  /* 0x0000000532377e21 */ /* 0x004fe40008010000 */
[----:B------:R-:W2:Y:S01]  /*aa10*/  LDS R50, [R31.X4+0x20] ;  /* 0x000020001f327984 */ /* 0x000ea20000004800 */
[----:B---3--:R-:W-:-:S03]  /*aa20*/  FADD.FTZ R56, R51, UR5 ;  /* 0x0000000533387e21 */ /* 0x008fc60008010000 */
[----:B------:R-:W3:Y:S02]  /*aa30*/  LDS R51, [R31.X4+0x24] ;  /* 0x000024001f337984 */ /* 0x000ee40000004800 */
[----:B------:R-:W-:-:S04]  /*aa40*/  @!P2 FMUL.FTZ R53, R53, -1.4426950216293334961 ;  /* 0xbfb8aa3b3535a820 */ /* 0x000fc80000410000 */
[----:B------:R-:W-:Y:S02]  /*aa50*/  @!P3 FMUL.FTZ R54, R54, -1.4426950216293334961 ;  /* 0xbfb8aa3b3636b820 */ /* 0x000fe40000410000 */
[----:B------:R-:W5:Y:S08]  /*aa60*/  @!P2 MUFU.EX2 R53, R53 ;  /* 0x000000350035a308 */ /* 0x000f700000000800 */
[----:B------:R-:W1:Y:S01]  /*aa70*/  @!P3 MUFU.EX2 R54, R54 ;  /* 0x000000360036b308 */ /* 0x000e620000000800 */
[----:B------:R-:W-:Y:S01]  /*aa80*/  FSETP.GTU.FTZ.AND P6, PT, R55, 20, PT ;  /* 0x41a000003700780b */ /* 0x000fe20003fdc000 */
[----:B----4-:R-:W-:-:S05]  /*aa90*/  FADD.FTZ R60, R52, UR5 ;  /* 0x00000005343c7e21 */ /* 0x010fca0008010000 */
[----:B------:R-:W-:Y:S01]  /*aaa0*/  FSETP.GTU.FTZ.AND P1, PT, R60, 20, PT ;  /* 0x41a000003c00780b */ /* 0x000fe20003f3c000 */
[----:B0-----:R-:W-:Y:S02]  /*aab0*/  FADD.FTZ R58, R48, UR5 ;  /* 0x00000005303a7e21 */ /* 0x001fe40008010000 */
[----:B-----5:R-:W-:Y:S02]  /*aac0*/  @!P2 FADD.FTZ R48, R53, 1 ;  /* 0x3f8000003530a421 */ /* 0x020fe40000010000 */
[----:B-1----:R-:W-:Y:S02]  /*aad0*/  @!P3 FADD.FTZ R52, R54, 1 ;  /* 0x3f8000003634b421 */ /* 0x002fe40000010000 */
[----:B------:R0:W1:Y:S01]  /*aae0*/  @!P2 MUFU.RCP R57, R48 ;  /* 0x000000300039a308 */ /* 0x0000620000001000 */
[----:B------:R-:W-:Y:S02]  /*aaf0*/  FADD.FTZ R61, R49, UR5 ;  /* 0x00000005313d7e21 */ /* 0x000fe40008010000 */
[----:B------:R-:W-:-:S05]  /*ab00*/  @!P6 FMUL.FTZ R55, R55, -1.4426950216293334961 ;  /* 0xbfb8aa3b3737e820 */ /* 0x000fca0000410000 */
[----:B------:R-:W4:Y:S01]  /*ab10*/  @!P3 MUFU.RCP R59, R52 ;  /* 0x00000034003bb308 */ /* 0x000f220000001000 */
[----:B0-----:R-:W0:Y:S01]  /*ab20*/  LDS R48, [R31.X4+0x28] ;  /* 0x000028001f307984 */ /* 0x001e220000004800 */
[----:B------:R-:W-:Y:S01]  /*ab30*/  FSETP.GTU.FTZ.AND P4, PT, R61, 20, PT ;  /* 0x41a000003d00780b */ /* 0x000fe20003f9c000 */
[----:B--2---:R-:W-:Y:S02]  /*ab40*/  FADD.FTZ R62, R50, UR5 ;  /* 0x00000005323e7e21 */ /* 0x004fe40008010000 */
[----:B------:R-:W-:Y:S02]  /*ab50*/  @!P1 FMUL.FTZ R50, R60, -1.4426950216293334961 ;  /* 0xbfb8aa3b3c329820 */ /* 0x000fe40000410000 */
[----:B---3--:R-:W-:Y:S01]  /*ab60*/  FADD.FTZ R60, R51, UR5 ;  /* 0x00000005333c7e21 */ /* 0x008fe20008010000 */
[----:B------:R-:W2:Y:S01]  /*ab70*/  @!P6 MUFU.EX2 R55, R55 ;  /* 0x000000370037e308 */ /* 0x000ea20000000800 */
[----:B------:R-:W-:Y:S01]  /*ab80*/  FSETP.GTU.FTZ.AND P5, PT, R58, 20, PT ;  /* 0x41a000003a00780b */ /* 0x000fe20003fbc000 */
[----:B-1----:R-:W-:-:S02]  /*ab90*/  @!P2 FMUL.FTZ R104, R104, R57 ;  /* 0x000000396868a220 */ /* 0x002fc40000410000 */
[----:B----4-:R-:W-:Y:S01]  /*aba0*/  @!P3 FMUL.FTZ R102, R102, R59 ;  /* 0x0000003b6666b220 */ /* 0x010fe20000410000 */
[----:B------:R-:W-:-:S03]  /*abb0*/  FSETP.GTU.FTZ.AND P3, PT, R60, 20, PT ;  /* 0x41a000003c00780b */ /* 0x000fc60003f7c000 */
[----:B------:R1:W-:Y:S01]  /*abc0*/  @!P1 MUFU.EX2 R54, R50 ;  /* 0x0000003200369308 */ /* 0x0003e20000000800 */
[----:B------:R-:W-:Y:S01]  /*abd0*/  @!P4 FMUL.FTZ R51, R61, -1.4426950216293334961 ;  /* 0xbfb8aa3b3d33c820 */ /* 0x000fe20000410000 */
[----:B------:R-:W-:Y:S02]  /*abe0*/  FSETP.GTU.FTZ.AND P2, PT, R62, 20, PT ;  /* 0x41a000003e00780b */ /* 0x000fe40003f5c000 */
[----:B------:R-:W-:Y:S01]  /*abf0*/  FSETP.GTU.FTZ.AND P0, PT, R56, 20, PT ;  /* 0x41a000003800780b */ /* 0x000fe20003f1c000 */
[----:B-1----:R-:W1:Y:S03]  /*ac00*/  LDS R50, [R31.X4+0x30] ;  /* 0x000030001f327984 */ /* 0x002e660000004800 */
[----:B------:R3:W-:Y:S01]  /*ac10*/  @!P4 MUFU.EX2 R52, R51 ;  /* 0x000000330034c308 */ /* 0x0007e20000000800 */
[----:B------:R-:W-:Y:S02]  /*ac20*/  @!P5 FMUL.FTZ R49, R58, -1.4426950216293334961 ;  /* 0xbfb8aa3b3a31d820 */ /* 0x000fe40000410000 */
[----:B--2---:R-:W-:-:S02]  /*ac30*/  @!P6 FADD.FTZ R55, R55, 1 ;  /* 0x3f8000003737e421 */ /* 0x004fc40000010000 */
[----:B------:R-:W-:-:S03]  /*ac40*/  @!P3 FMUL.FTZ R59, R60, -1.4426950216293334961 ;  /* 0xbfb8aa3b3c3bb820 */ /* 0x000fc60000410000 */
[----:B------:R-:W2:Y:S01]  /*ac50*/  @!P6 MUFU.RCP R60, R55 ;  /* 0x00000037003ce308 */ /* 0x000ea20000001000 */
[----:B------:R-:W-:Y:S01]  /*ac60*/  @!P2 FMUL.FTZ R57, R62, -1.4426950216293334961 ;  /* 0xbfb8aa3b3e39a820 */ /* 0x000fe20000410000 */
[----:B---3--:R-:W-:Y:S01]  /*ac70*/  LDS R51, [R31.X4+0x34] ;  /* 0x000034001f337984 */ /* 0x008fe20000004800 */
[----:B------:R-:W-:-:S05]  /*ac80*/  @!P0 FMUL.FTZ R56, R56, -1.4426950216293334961 ;  /* 0xbfb8aa3b38388820 */ /* 0x000fca0000410000 */
[----:B------:R3:W4:Y:S02]  /*ac90*/  @!P5 MUFU.EX2 R53, R49 ;  /* 0x000000310035d308 */ /* 0x0007240000000800 */
[----:B---3--:R-:W3:Y:S06]  /*aca0*/  LDS R49, [R31.X4+0x2c] ;  /* 0x00002c001f317984 */ /* 0x008eec0000004800 */
[----:B------:R5:W-:Y:S01]  /*acb0*/  @!P2 MUFU.EX2 R58, R57 ;  /* 0x00000039003aa308 */ /* 0x000be20000000800 */
[----:B0-----:R-:W-:Y:S02]  /*acc0*/  FADD.FTZ R63, R48, UR5 ;  /* 0x00000005303f7e21 */ /* 0x001fe40008010000 */
[----:B--2---:R-:W-:Y:S01]  /*acd0*/  @!P6 FMUL.FTZ R101, R101, R60 ;  /* 0x0000003c6565e220 */ /* 0x004fe20000410000 */
[----:B------:R-:W-:Y:S01]  /*ace0*/  LDS R48, [R31.X4+0x3c] ;  /* 0x00003c001f307984 */ /* 0x000fe20000004800 */
[----:B-----5:R-:W-:-:S03]  /*acf0*/  @!P4 FADD.FTZ R57, R52, 1 ;  /* 0x3f8000003439c421 */ /* 0x020fc60000010000 */
[----:B------:R-:W0:Y:S01]  /*ad00*/  @!P0 MUFU.EX2 R56, R56 ;  /* 0x0000003800388308 */ /* 0x000e220000000800 */
[----:B------:R-:W2:Y:S01]  /*ad10*/  LDS R52, [R31.X4+0x38] ;  /* 0x000038001f347984 */ /* 0x000ea20000004800 */
[----:B------:R-:W-:-:S06]  /*ad20*/  FSETP.GTU.FTZ.AND P6, PT, R63, 20, PT ;  /* 0x41a000003f00780b */ /* 0x000fcc0003fdc000 */
[----:B------:R-:W5:Y:S01]  /*ad30*/  @!P3 MUFU.EX2 R59, R59 ;  /* 0x0000003b003bb308 */ /* 0x000f620000000800 */
[----:B------:R-:W-:Y:S02]  /*ad40*/  @!P1 FADD.FTZ R54, R54, 1 ;  /* 0x3f80000036369421 */ /* 0x000fe40000010000 */
[----:B----4-:R-:W-:Y:S02]  /*ad50*/  @!P5 FADD.FTZ R53, R53, 1 ;  /* 0x3f8000003535d421 */ /* 0x010fe40000010000 */
[----:B-1----:R-:W-:Y:S02]  /*ad60*/  FADD.FTZ R60, R50, UR5 ;  /* 0x00000005323c7e21 */ /* 0x002fe40008010000 */
[----:B0-----:R-:W-:Y:S01]  /*ad70*/  @!P0 FADD.FTZ R56, R56, 1 ;  /* 0x3f80000038388421 */ /* 0x001fe20000010000 */
[----:B------:R-:W0:Y:S01]  /*ad80*/  @!P4 MUFU.RCP R57, R57 ;  /* 0x000000390039c308 */ /* 0x000e220000001000 */
[----:B------:R-:W-:Y:S02]  /*ad90*/  @!P2 FADD.FTZ R58, R58, 1 ;  /* 0x3f8000003a3aa421 */ /* 0x000fe40000010000 */
[----:B------:R-:W-:-:S05]  /*ada0*/  @!P6 FMUL.FTZ R50, R63, -1.4426950216293334961 ;  /* 0xbfb8aa3b3f32e820 */ /* 0x000fca0000410000 */
[----:B------:R-:W1:Y:S01]  /*adb0*/  @!P0 MUFU.RCP R61, R56 ;  /* 0x00000038003d8308 */ /* 0x000e620000001000 */
[----:B-----5:R-:W-:-:S07]  /*adc0*/  @!P3 FADD.FTZ R59, R59, 1 ;  /* 0x3f8000003b3bb421 */ /* 0x020fce0000010000 */
[----:B------:R3:W4:Y:S08]  /*add0*/  @!P5 MUFU.RCP R62, R53 ;  /* 0x00000035003ed308 */ /* 0x0007300000001000 */
[----:B------:R-:W5:Y:S08]  /*ade0*/  @!P1 MUFU.RCP R54, R54 ;  /* 0x0000003600369308 */ /* 0x000f700000001000 */
[----:B------:R-:W0:Y:S01]  /*adf0*/  @!P2 MUFU.RCP R55, R58 ;  /* 0x0000003a0037a308 */ /* 0x000e220000001000 */
[----:B---3--:R-:W-:-:S02]  /*ae00*/  FADD.FTZ R53, R49, UR5 ;  /* 0x0000000531357e21 */ /* 0x008fc40008010000 */
[----:B------:R-:W3:Y:S05]  /*ae10*/  LDS R49, [R31.X4] ;  /* 0x000000001f317984 */ /* 0x000eea0000004800 */
[----:B------:R-:W2:Y:S01]  /*ae20*/  @!P6 MUFU.EX2 R50, R50 ;  /* 0x000000320032e308 */ /* 0x000ea20000000800 */
[----:B------:R-:W-:Y:S07]  /*ae30*/  BAR.SYNC.DEFER_BLOCKING 0x0 ;  /* 0x0000000000007b1d */ /* 0x000fee0000010000 */
[----:B------:R-:W2:Y:S01]  /*ae40*/  @!P3 MUFU.RCP R56, R59 ;  /* 0x0000003b0038b308 */ /* 0x000ea20000001000 */
[----:B0-----:R-:W-:-:S02]  /*ae50*/  @!P4 FMUL.FTZ R94, R94, R57 ;  /* 0x000000395e5ec220 */ /* 0x001fc40000410000 */
[----:B------:R-:W-:Y:S02]  /*ae60*/  FADD.FTZ R57, R51, UR5 ;  /* 0x0000000533397e21 */ /* 0x000fe40008010000 */
[----:B-1----:R-:W-:Y:S01]  /*ae70*/  @!P0 FMUL.FTZ R100, R100, R61 ;  /* 0x0000003d64648220 */ /* 0x002fe20000410000 */
[----:B------:R-:W-:Y:S01]  /*ae80*/  SHF.L.U32 R61, R8, 0x4, RZ ;  /* 0x00000004083d7819 */ /* 0x000fe200000006ff */
[----:B----4-:R-:W-:Y:S01]  /*ae90*/  @!P5 FMUL.FTZ R97, R97, R62 ;  /* 0x0000003e6161d220 */ /* 0x010fe20000410000 */
[----:B------:R-:W-:Y:S01]  /*aea0*/  FSETP.GTU.FTZ.AND P0, PT, R53, 20, PT ;  /* 0x41a000003500780b */ /* 0x000fe20003f1c000 */
[----:B-----5:R-:W-:Y:S01]  /*aeb0*/  @!P1 FMUL.FTZ R95, R95, R54 ;  /* 0x000000365f5f9220 */ /* 0x020fe20000410000 */
[----:B------:R-:W-:Y:S01]  /*aec0*/  FSETP.GTU.FTZ.AND P1, PT, R60, 20, PT ;  /* 0x41a000003c00780b */ /* 0x000fe20003f3c000 */
[----:B------:R-:W-:Y:S01]  /*aed0*/  @!P2 FMUL.FTZ R92, R92, R55 ;  /* 0x000000375c5ca220 */ /* 0x000fe20000410000 */
[----:B------:R-:W-:Y:S01]  /*aee0*/  FSETP.GTU.FTZ.AND P2, PT, R57, 20, PT ;  /* 0x41a000003900780b */ /* 0x000fe20003f5c000 */
[----:B--2---:R-:W-:Y:S01]  /*aef0*/  FADD.FTZ R62, R52, UR5 ;  /* 0x00000005343e7e21 */ /* 0x004fe20008010000 */
[----:B------:R-:W-:Y:S01]  /*af00*/  LOP3.LUT R54, R61, 0xfffffe00, RZ, 0xc0, !PT ;  /* 0xfffffe003d367812 */ /* 0x000fe200078ec0ff */
[----:B------:R-:W-:-:S02]  /*af10*/  @!P6 FADD.FTZ R50, R50, 1 ;  /* 0x3f8000003232e421 */ /* 0x000fc40000010000 */
[----:B------:R-:W-:Y:S01]  /*af20*/  @!P3 FMUL.FTZ R91, R91, R56 ;  /* 0x000000385b5bb220 */ /* 0x000fe20000410000 */
[----:B------:R-:W-:Y:S01]  /*af30*/  FSETP.GTU.FTZ.AND P3, PT, R62, 20, PT ;  /* 0x41a000003e00780b */ /* 0x000fe20003f7c000 */
[----:B------:R-:W0:Y:S01]  /*af40*/  @!P6 MUFU.RCP R73, R50 ;  /* 0x000000320049e308 */ /* 0x000e220000001000 */
[----:B------:R-:W-:Y:S01]  /*af50*/  LEA R76, R9, R54, 0x4 ;  /* 0x00000036094c7211 */ /* 0x000fe200078e20ff */
[----:B------:R-:W-:-:S03]  /*af60*/  @!P0 FMUL.FTZ R51, R53, -1.4426950216293334961 ;  /* 0xbfb8aa3b35338820 */ /* 0x000fc60000410000 */
[C---:B------:R-:W-:Y:S02]  /*af70*/  IADD3 R54, R76.reuse, 0x1, RZ ;  /* 0x000000014c367810 */ /* 0x040fe40007ffe0ff */
[----:B------:R-:W-:Y:S01]  /*af80*/  IADD3 R55, R76, 0x2, RZ ;  /* 0x000000024c377810 */ /* 0x000fe20007ffe0ff */
[----:B------:R-:W-:Y:S01]  /*af90*/  @!P1 FMUL.FTZ R53, R60, -1.4426950216293334961 ;  /* 0xbfb8aa3b3c359820 */ /* 0x000fe20000410000 */
[C---:B------:R-:W-:Y:S01]  /*afa0*/  IADD3 R58, R76.reuse, 0x3, RZ ;  /* 0x000000034c3a7810 */ /* 0x040fe20007ffe0ff */
[----:B------:R-:W-:Y:S01]  /*afb0*/  @!P2 FMUL.FTZ R52, R57, -1.4426950216293334961 ;  /* 0xbfb8aa3b3934a820 */ /* 0x000fe20000410000 */
[C---:B------:R-:W-:Y:S02]  /*afc0*/  IADD3 R59, R76.reuse, 0x4, RZ ;  /* 0x000000044c3b7810 */ /* 0x040fe40007ffe0ff */
[----:B------:R-:W-:Y:S02]  /*afd0*/  IADD3 R60, R76, 0x5, RZ ;  /* 0x000000054c3c7810 */ /* 0x000fe40007ffe0ff */
[----:B------:R-:W-:-:S02]  /*afe0*/  LEA.HI.SX32 R56, R54, R76, 0x1b ;  /* 0x0000004c36387211 */ /* 0x000fc400078fdaff */
[----:B------:R-:W-:Y:S02]  /*aff0*/  IADD3 R61, R76, 0x6, RZ ;  /* 0x000000064c3d7810 */ /* 0x000fe40007ffe0ff */
[-C--:B------:R-:W-:Y:S01]  /*b000*/  LEA.HI.SX32 R57, R55, R76.reuse, 0x1b ;  /* 0x0000004c37397211 */ /* 0x080fe200078fdaff */
[----:B------:R-:W-:Y:S01]  /*b010*/  FADD.FTZ R74, R48, UR5 ;  /* 0x00000005304a7e21 */ /* 0x000fe20008010000 */
[----:B------:R-:W-:Y:S02]  /*b020*/  IADD3 R63, R76, 0x7, RZ ;  /* 0x000000074c3f7810 */ /* 0x000fe40007ffe0ff */
[-C--:B------:R-:W-:Y:S01]  /*b030*/  LEA.HI.SX32 R58, R58, R76.reuse, 0x1b ;  /* 0x0000004c3a3a7211 */ /* 0x080fe200078fdaff */
[----:B------:R-:W-:Y:S01]  /*b040*/  @!P3 FMUL.FTZ R48, R62, -1.4426950216293334961 ;  /* 0xbfb8aa3b3e30b820 */ /* 0x000fe20000410000 */
[----:B------:R-:W-:Y:S01]  /*b050*/  IADD3 R64, R76, 0x8, RZ ;  /* 0x000000084c407810 */ /* 0x000fe20007ffe0ff */
[----:B------:R-:W-:Y:S01]  /*b060*/  STS [R31.X4], R110 ;  /* 0x0000006e1f007388 */ /* 0x000fe20000004800 */
[----:B------:R-:W-:-:S02]  /*b070*/  LEA.HI.SX32 R59, R59, R76, 0x1b ;  /* 0x0000004c3b3b7211 */ /* 0x000fc400078fdaff */
[----:B------:R-:W-:Y:S01]  /*b080*/  IADD3 R65, R76, 0x9, RZ ;  /* 0x000000094c417810 */ /* 0x000fe20007ffe0ff */
[----:B------:R-:W-:Y:S01]  /*b090*/  STS [R56.X4+0x4], R105 ;  /* 0x0000046938007388 */ /* 0x000fe20000004800 */
[-C--:B------:R-:W-:Y:S02]  /*b0a0*/  LEA.HI.SX32 R60, R60, R76.reuse, 0x1b ;  /* 0x0000004c3c3c7211 */ /* 0x080fe400078fdaff */
[C---:B------:R-:W-:Y:S01]  /*b0b0*/  IADD3 R66, R76.reuse, 0xa, RZ ;  /* 0x0000000a4c427810 */ /* 0x040fe20007ffe0ff */
[----:B------:R-:W-:Y:S01]  /*b0c0*/  STS [R57.X4+0x8], R107 ;  /* 0x0000086b39007388 */ /* 0x000fe20000004800 */
[-C--:B------:R-:W-:Y:S02]  /*b0d0*/  LEA.HI.SX32 R62, R61, R76.reuse, 0x1b ;  /* 0x0000004c3d3e7211 */ /* 0x080fe400078fdaff */
[----:B------:R-:W-:Y:S01]  /*b0e0*/  IADD3 R67, R76, 0xb, RZ ;  /* 0x0000000b4c437810 */ /* 0x000fe20007ffe0ff */
[----:B------:R-:W-:Y:S01]  /*b0f0*/  STS [R58.X4+0xc], R109 ;  /* 0x00000c6d3a007388 */ /* 0x000fe20000004800 */
[-C--:B------:R-:W-:Y:S01]  /*b100*/  LEA.HI.SX32 R63, R63, R76.reuse, 0x1b ;  /* 0x0000004c3f3f7211 */ /* 0x080fe200078fdaff */
[----:B0-----:R-:W-:Y:S01]  /*b110*/  @!P6 FMUL.FTZ R90, R90, R73 ;  /* 0x000000495a5ae220 */ /* 0x001fe20000410000 */
[----:B------:R-:W-:Y:S01]  /*b120*/  IADD3 R68, R76, 0xc, RZ ;  /* 0x0000000c4c447810 */ /* 0x000fe20007ffe0ff */
[----:B------:R-:W-:Y:S01]  /*b130*/  STS [R59.X4+0x10], R111 ;  /* 0x0000106f3b007388 */ /* 0x000fe20000004800 */
[----:B------:R-:W-:-:S02]  /*b140*/  LEA.HI.SX32 R64, R64, R76, 0x1b ;  /* 0x0000004c40407211 */ /* 0x000fc400078fdaff */
[C---:B------:R-:W-:Y:S01]  /*b150*/  IADD3 R69, R76.reuse, 0xd, RZ ;  /* 0x0000000d4c457810 */ /* 0x040fe20007ffe0ff */
[----:B------:R-:W-:Y:S01]  /*b160*/  STS [R60.X4+0x14], R112 ;  /* 0x000014703c007388 */ /* 0x000fe20000004800 */
[-C--:B------:R-:W-:Y:S02]  /*b170*/  LEA.HI.SX32 R65, R65, R76.reuse, 0x1b ;  /* 0x0000004c41417211 */ /* 0x080fe400078fdaff */
[----:B------:R-:W-:Y:S01]  /*b180*/  IADD3 R70, R76, 0xe, RZ ;  /* 0x0000000e4c467810 */ /* 0x000fe20007ffe0ff */
[----:B------:R-:W-:Y:S01]  /*b190*/  STS [R62.X4+0x18], R113 ;  /* 0x000018713e007388 */ /* 0x000fe20000004800 */
[----:B------:R-:W-:Y:S02]  /*b1a0*/  LEA.HI.SX32 R66, R66, R76, 0x1b ;  /* 0x0000004c42427211 */ /* 0x000fe400078fdaff */
[----:B------:R-:W-:Y:S01]  /*b1b0*/  ISETP.NE.AND P6, PT, R8, RZ, PT ;  /* 0x000000ff0800720c */ /* 0x000fe20003fc5270 */
[----:B------:R-:W-:Y:S01]  /*b1c0*/  STS [R63.X4+0x1c], R114 ;  /* 0x00001c723f007388 */ /* 0x000fe20000004800 */
[----:B------:R-:W-:-:S02]  /*b1d0*/  IADD3 R71, R76, 0xf, RZ ;  /* 0x0000000f4c477810 */ /* 0x000fc40007ffe0ff */
[-C--:B------:R-:W-:Y:S01]  /*b1e0*/  LEA.HI.SX32 R67, R67, R76.reuse, 0x1b ;  /* 0x0000004c43437211 */ /* 0x080fe200078fdaff */
[----:B------:R-:W-:Y:S01]  /*b1f0*/  STS [R64.X4+0x20], R115 ;  /* 0x0000207340007388 */ /* 0x000fe20000004800 */
[-C--:B------:R-:W-:Y:S02]  /*b200*/  LEA.HI.SX32 R68, R68, R76.reuse, 0x1b ;  /* 0x0000004c44447211 */ /* 0x080fe400078fdaff */
[-C--:B------:R-:W-:Y:S01]  /*b210*/  LEA.HI.SX32 R69, R69, R76.reuse, 0x1b ;  /* 0x0000004c45457211 */ /* 0x080fe200078fdaff */
[----:B------:R-:W-:Y:S01]  /*b220*/  STS [R65.X4+0x24], R116 ;  /* 0x0000247441007388 */ /* 0x000fe20000004800 */
[-C--:B------:R-:W-:Y:S02]  /*b230*/  LEA.HI.SX32 R70, R70, R76.reuse, 0x1b ;  /* 0x0000004c46467211 */ /* 0x080fe400078fdaff */
[----:B------:R-:W-:Y:S01]  /*b240*/  LEA.HI.SX32 R71, R71, R76, 0x1b ;  /* 0x0000004c47477211 */ /* 0x000fe200078fdaff */
        /* <DEDUP_REMOVED lines=24> */
[----:B------:R-:W-:Y:S01]  /*b3d0*/  BAR.SYNC.DEFER_BLOCKING 0x0 ;  /* 0x0000000000007b1d */ /* 0x000fe20000010000 */
[----:B---3--:R-:W-:Y:S01]  /*b3e0*/  FADD.FTZ R72, R49, UR5 ;  /* 0x0000000531487e21 */ /* 0x008fe20008010000 */
[----:B------:R-:W-:-:S04]  /*b3f0*/  FSETP.GTU.FTZ.AND P4, PT, R74, 20, PT ;  /* 0x41a000004a00780b */ /* 0x000fc80003f9c000 */
[----:B------:R-:W-:Y:S01]  /*b400*/  FSETP.GTU.FTZ.AND P5, PT, R72, 20, PT ;  /* 0x41a000004800780b */ /* 0x000fe20003fbc000 */
[----:B------:R-:W1:Y:S08]  /*b410*/  @!P1 MUFU.EX2 R53, R53 ;  /* 0x0000003500359308 */ /* 0x000e700000000800 */
[----:B------:R-:W2:Y:S01]  /*b420*/  @!P0 MUFU.EX2 R51, R51 ;  /* 0x0000003300338308 */ /* 0x000ea20000000800 */
[----:B------:R-:W3:Y:S07]  /*b430*/  LDS R117, [0x2100] ;  /* 0x00210000ff757984 */ /* 0x000eee0000000800 */
[----:B------:R-:W4:Y:S01]  /*b440*/  @!P2 MUFU.EX2 R52, R52 ;  /* 0x000000340034a308 */ /* 0x000f220000000800 */
[----:B------:R-:W-:-:S07]  /*b450*/  @!P4 FMUL.FTZ R54, R74, -1.4426950216293334961 ;  /* 0xbfb8aa3b4a36c820 */ /* 0x000fce0000410000 */
[----:B------:R5:W-:Y:S01]  /*b460*/  @!P3 MUFU.EX2 R49, R48 ;  /* 0x000000300031b308 */ /* 0x000be20000000800 */
[----:B-1----:R-:W-:Y:S02]  /*b470*/  @!P1 FADD.FTZ R53, R53, 1 ;  /* 0x3f80000035359421 */ /* 0x002fe40000010000 */
[----:B-----5:R-:W-:-:S05]  /*b480*/  @!P5 FMUL.FTZ R48, R72, -1.4426950216293334961 ;  /* 0xbfb8aa3b4830d820 */ /* 0x020fca0000410000 */
[----:B------:R-:W1:Y:S01]  /*b490*/  @!P4 MUFU.EX2 R54, R54 ;  /* 0x000000360036c308 */ /* 0x000e620000000800 */
[----:B--2---:R-:W-:-:S07]  /*b4a0*/  @!P0 FADD.FTZ R51, R51, 1 ;  /* 0x3f80000033338421 */ /* 0x004fce0000010000 */
[----:B------:R-:W2:Y:S01]  /*b4b0*/  @!P5 MUFU.EX2 R50, R48 ;  /* 0x000000300032d308 */ /* 0x000ea20000000800 */
[----:B----4-:R-:W-:Y:S02]  /*b4c0*/  @!P2 FADD.FTZ R52, R52, 1 ;  /* 0x3f8000003434a421 */ /* 0x010fe40000010000 */
[----:B------:R-:W-:-:S05]  /*b4d0*/  IMAD R76, R2, c[0x0][0x2d8], RZ ;  /* 0x0000b600024c7a24 */ /* 0x000fca00078e02ff */
[----:B------:R-:W4:Y:S01]  /*b4e0*/  @!P1 MUFU.RCP R74, R53 ;  /* 0x00000035004a9308 */ /* 0x000f220000001000 */
[----:B0-----:R-:W-:-:S07]  /*b4f0*/  IMAD R121, R5, c[0x0][0x2dc], R76 ;  /* 0x0000b70005797a24 */ /* 0x001fce00078e024c */
[----:B------:R0:W5:Y:S01]  /*b500*/  @!P0 MUFU.RCP R72, R51 ;  /* 0x0000003300488308 */ /* 0x0001620000001000 */
[----:B-1----:R-:W-:Y:S02]  /*b510*/  @!P4 FADD.FTZ R54, R54, 1 ;  /* 0x3f8000003636c421 */ /* 0x002fe40000010000 */
[----:B--2---:R-:W-:-:S05]  /*b520*/  @!P5 FADD.FTZ R50, R50, 1 ;  /* 0x3f8000003232d421 */ /* 0x004fca0000010000 */
[----:B------:R-:W1:Y:S01]  /*b530*/  @!P2 MUFU.RCP R55, R52 ;  /* 0x000000340037a308 */ /* 0x000e620000001000 */
[----:B0-----:R-:W-:Y:S02]  /*b540*/  @!P3 FADD.FTZ R51, R49, 1 ;  /* 0x3f8000003133b421 */ /* 0x001fe40000010000 */
[----:B------:R-:W-:-:S05]  /*b550*/  IMAD.WIDE.U32 R48, R5, c[0x0][0x2d8], RZ ;  /* 0x0000b60005307a25 */ /* 0x000fca00078e00ff */
[----:B------:R0:W2:Y:S01]  /*b560*/  @!P3 MUFU.RCP R52, R51 ;  /* 0x000000330034b308 */ /* 0x0000a20000001000 */
[----:B------:R-:W-:Y:S01]  /*b570*/  IADD3 R49, R49, R121, RZ ;  /* 0x0000007931317210 */ /* 0x000fe20007ffe0ff */
[----:B----4-:R-:W-:Y:S01]  /*b580*/  @!P1 FMUL.FTZ R87, R87, R74 ;  /* 0x0000004a57579220 */ /* 0x010fe20000410000 */
[----:B---3--:R-:W-:Y:S01]  /*b590*/  ISETP.GE.AND P1, PT, R14, R117, PT ;  /* 0x000000750e00720c */ /* 0x008fe20003f26270 */
[----:B------:R-:W-:Y:S02]  /*b5a0*/  IMAD R125, R3, c[0x0][0x2e0], RZ ;  /* 0x0000b800037d7a24 */ /* 0x000fe400078e02ff */
[----:B------:R-:W-:Y:S02]  /*b5b0*/  IMAD R123, R11, -0x800, R4 ;  /* 0xfffff8000b7b7824 */ /* 0x000fe400078e0204 */
[----:B------:R3:W4:Y:S01]  /*b5c0*/  @!P4 MUFU.RCP R119, R54 ;  /* 0x000000360077c308 */ /* 0x0007220000001000 */
[----:B------:R-:W-:-:S07]  /*b5d0*/  IMAD.WIDE.U32 R48, R0, c[0x0][0x2e0], R48 ;  /* 0x0000b80000307a25 */ /* 0x000fce00078e0030 */
[----:B------:R-:W4:Y:S01]  /*b5e0*/  @!P5 MUFU.RCP R53, R50 ;  /* 0x000000320035d308 */ /* 0x000f220000001000 */
[----:B-----5:R-:W-:Y:S01]  /*b5f0*/  @!P0 FMUL.FTZ R89, R89, R72 ;  /* 0x0000004859598220 */ /* 0x020fe20000410000 */
[----:B0-----:R-:W-:Y:S01]  /*b600*/  IADD3 R51, P0, R123, R48, RZ ;  /* 0x000000307b337210 */ /* 0x001fe20007f1e0ff */
[----:B------:R-:W-:Y:S01]  /*b610*/  IMAD R76, R0, c[0x0][0x2e4], R125 ;  /* 0x0000b900004c7a24 */ /* 0x000fe200078e027d */
[----:B------:R-:W-:Y:S01]  /*b620*/  SHF.R.S32.HI R125, RZ, 0x1f, R123 ;  /* 0x0000001fff7d7819 */ /* 0x000fe2000001147b */
[----:B-1----:R-:W-:Y:S01]  /*b630*/  @!P2 FMUL.FTZ R86, R86, R55 ;  /* 0x000000375656a220 */ /* 0x002fe20000410000 */
[----:B------:R-:W-:Y:S02]  /*b640*/  SHF.R.S32.HI R72, RZ, 0x1f, R14 ;  /* 0x0000001fff487819 */ /* 0x000fe4000001140e */
[----:B---3--:R-:W-:Y:S01]  /*b650*/  LEA R54, P2, R14, c[0x0][0x330], 0x2 ;  /* 0x0000cc000e367a11 */ /* 0x008fe200078410ff */
[----:B--2---:R-:W-:Y:S01]  /*b660*/  @!P3 FMUL.FTZ R85, R85, R52 ;  /* 0x000000345555b220 */ /* 0x004fe20000410000 */
[----:B------:R-:W-:-:S02]  /*b670*/  IADD3.X R76, R125, R76, R49, P0, !PT ;  /* 0x0000004c7d4c7210 */ /* 0x000fc400007fe431 */
[C---:B------:R-:W-:Y:S02]  /*b680*/  LEA.HI.X R49, R14.reuse, c[0x0][0x334], R72, 0x2, P2 ;  /* 0x0000cd000e317a11 */ /* 0x040fe400010f1448 */
[C---:B------:R-:W-:Y:S01]  /*b690*/  LEA R54, P3, R51.reuse, R54, 0x2 ;  /* 0x0000003633367211 */ /* 0x040fe200078610ff */
[----:B------:R-:W-:Y:S01]  /*b6a0*/  BSSY B0, `(.L_x_204) ;  /* 0x0000013000007945 */ /* 0x000fe20003800000 */
[----:B------:R-:W-:Y:S01]  /*b6b0*/  IADD3 R48, P2, R14, R13, RZ ;  /* 0x0000000d0e307210 */ /* 0x000fe20007f5e0ff */
[----:B----4-:R-:W-:Y:S01]  /*b6c0*/  @!P4 FMUL.FTZ R84, R84, R119 ;  /* 0x000000775454c220 */ /* 0x010fe20000410000 */
[----:B------:R-:W-:Y:S01]  /*b6d0*/  LEA.HI.X R55, R51, R49, R76, 0x2, P3 ;  /* 0x0000003133377211 */ /* 0x000fe200018f144c */
[----:B------:R-:W-:Y:S01]  /*b6e0*/  @!P5 FMUL.FTZ R106, R106, R53 ;  /* 0x000000356a6ad220 */ /* 0x000fe20000410000 */
[-C--:B------:R-:W-:Y:S02]  /*b6f0*/  ISETP.GE.AND P0, PT, R45, R117.reuse, PT ;  /* 0x000000752d00720c */ /* 0x080fe40003f06270 */
[----:B------:R-:W-:-:S02]  /*b700*/  ISETP.GE.AND P4, PT, R44, R117, PT ;  /* 0x000000752c00720c */ /* 0x000fc40003f86270 */
[----:B------:R-:W-:Y:S02]  /*b710*/  ISETP.GE.AND P5, PT, R43, R117, PT ;  /* 0x000000752b00720c */ /* 0x000fe40003fa6270 */
[----:B------:R-:W-:Y:S01]  /*b720*/  LEA.HI.X.SX32 R49, R13, R72, 0x1, P2 ;  /* 0x000000480d317211 */ /* 0x000fe200010f0eff */
[----:B------:R-:W-:Y:S05]  /*b730*/  @P1 BRA `(.L_x_205) ;  /* 0x0000009000001947 */ /* 0x000fea0003800000 */
[----:B------:R-:W-:-:S04]  /*b740*/  IMAD.WIDE.U32 R50, R5, c[0x0][0x2d8], R48 ;  /* 0x0000b60005327a25 */ /* 0x000fc800078e0030 */
[----:B------:R-:W-:Y:S01]  /*b750*/  IMAD R13, R3, c[0x0][0x2e0], RZ ;  /* 0x0000b800030d7a24 */ /* 0x000fe200078e02ff */
[----:B------:R-:W-:-:S03]  /*b760*/  IADD3 R51, R121, R51, RZ ;  /* 0x0000003379337210 */ /* 0x000fc60007ffe0ff */
[C---:B------:R-:W-:Y:S02]  /*b770*/  IMAD R13, R0.reuse, c[0x0][0x2e4], R13 ;  /* 0x0000b900000d7a24 */ /* 0x040fe400078e020d */
[----:B------:R-:W-:-:S05]  /*b780*/  IMAD.WIDE.U32 R50, R0, c[0x0][0x2e0], R50 ;  /* 0x0000b80000327a25 */ /* 0x000fca00078e0032 */
[----:B------:R-:W-:Y:S02]  /*b790*/  IADD3 R13, R51, R13, RZ ;  /* 0x0000000d330d7210 */ /* 0x000fe40007ffe0ff */
[----:B------:R-:W-:-:S04]  /*b7a0*/  LEA R52, P1, R50, c[0x0][0x330], 0x2 ;  /* 0x0000cc0032347a11 */ /* 0x000fc800078210ff */
[----:B------:R-:W-:-:S05]  /*b7b0*/  LEA.HI.X R53, R50, c[0x0][0x334], R13, 0x2, P1 ;  /* 0x0000cd0032357a11 */ /* 0x000fca00008f140d */
[----:B------:R0:W-:Y:S04]  /*b7c0*/  STG.E [R52.64], R61 ;  /* 0x0000003d34007986 */ /* 0x0001e8000c101906 */
.L_x_205:
[----:B------:R-:W-:Y:S05]  /*b7d0*/  BSYNC B0 ;  /* 0x0000000000007941 */ /* 0x000fea0003800000 */
.L_x_204:
[----:B------:R-:W-:Y:S01]  /*b7e0*/  @!P0 STG.E [R54.64+-0x1f00], R75 ;  /* 0xffe1004b36008986 */ /* 0x000fe2000c101906 */
[-C--:B------:R-:W-:Y:S01]  /*b7f0*/  ISETP.GE.AND P0, PT, R42, R117.reuse, PT ;  /* 0x000000752a00720c */ /* 0x080fe20003f06270 */
[----:B------:R-:W-:Y:S01]  /*b800*/  FADD.FTZ R7, R106, R7 ;  /* 0x000000076a077221 */ /* 0x000fe20000010000 */
[-C--:B------:R-:W-:Y:S01]  /*b810*/  ISETP.GE.AND P1, PT, R41, R117.reuse, PT ;  /* 0x000000752900720c */ /* 0x080fe20003f26270 */
        /* <DEDUP_REMOVED lines=8> */
[----:B------:R-:W-:Y:S02]  /*b8a0*/  BSSY B0, `(.L_x_206) ;  /* 0x0000058000007945 */ /* 0x000fe40003800000 */
[----:B------:R-:W-:Y:S01]  /*b8b0*/  @!P0 STG.E [R54.64+-0x1d80], R81 ;  /* 0xffe2805136008986 */ /* 0x000fe2000c101906 */
[----:B------:R-:W-:Y:S01]  /*b8c0*/  ISETP.GE.AND P0, PT, R36, R117, PT ;  /* 0x000000752400720c */ /* 0x000fe20003f06270 */
[----:B------:R-:W-:-:S02]  /*b8d0*/  FADD.FTZ R7, R50, R101 ;  /* 0x0000006532077221 */ /* 0x000fc40000010000 */
[----:B------:R-:W-:Y:S01]  /*b8e0*/  @!P1 STG.E [R54.64+-0x1d00], R83 ;  /* 0xffe3005336009986 */ /* 0x000fe2000c101906 */
[-C--:B------:R-:W-:Y:S01]  /*b8f0*/  ISETP.GE.AND P1, PT, R35, R117.reuse, PT ;  /* 0x000000752300720c */ /* 0x080fe20003f26270 */
[----:B------:R-:W-:Y:S02]  /*b900*/  FADD.FTZ R50, R7, R100 ;  /* 0x0000006407327221 */ /* 0x000fe40000010000 */
[----:B------:R-:W-:Y:S01]  /*b910*/  @!P2 STG.E [R54.64+-0x1c80], R93 ;  /* 0xffe3805d3600a986 */ /* 0x000fe2000c101906 */
[-C--:B------:R-:W-:Y:S01]  /*b920*/  ISETP.GE.AND P2, PT, R46, R117.reuse, PT ;  /* 0x000000752e00720c */ /* 0x080fe20003f46270 */
[----:B------:R-:W-:Y:S02]  /*b930*/  FADD.FTZ R50, R50, R97 ;  /* 0x0000006132327221 */ /* 0x000fe40000010000 */
[----:B------:R-:W-:Y:S01]  /*b940*/  @!P3 STG.E [R54.64+-0x1c00], R99 ;  /* 0xffe400633600b986 */ /* 0x000fe2000c101906 */
[----:B------:R-:W-:-:S03]  /*b950*/  ISETP.GE.AND P3, PT, R33, R117, PT ;  /* 0x000000752100720c */ /* 0x000fc60003f66270 */
[----:B------:R-:W-:Y:S01]  /*b960*/  @!P4 STG.E [R54.64+-0x1b80], R103 ;  /* 0xffe480673600c986 */ /* 0x000fe2000c101906 */
[----:B------:R-:W-:-:S03]  /*b970*/  ISETP.GE.AND P4, PT, R34, R117, PT ;  /* 0x000000752200720c */ /* 0x000fc60003f86270 */
[----:B------:R-:W-:Y:S01]  /*b980*/  @!P5 STG.E [R54.64+-0x1b00], R105 ;  /* 0xffe500693600d986 */ /* 0x000fe2000c101906 */
[----:B------:R-:W-:-:S03]  /*b990*/  ISETP.GE.AND P5, PT, R32, R117, PT ;  /* 0x000000752000720c */ /* 0x000fc60003fa6270 */
[----:B------:R-:W-:Y:S04]  /*b9a0*/  @!P0 STG.E [R54.64+-0x1a80], R107 ;  /* 0xffe5806b36008986 */ /* 0x000fe8000c101906 */
[----:B------:R-:W-:Y:S04]  /*b9b0*/  @!P1 STG.E [R54.64+-0x1a00], R109 ;  /* 0xffe6006d36009986 */ /* 0x000fe8000c101906 */
[----:B------:R-:W-:Y:S04]  /*b9c0*/  @!P4 STG.E [R54.64+-0x1980], R111 ;  /* 0xffe6806f3600c986 */ /* 0x000fe8000c101906 */
[----:B------:R-:W-:Y:S04]  /*b9d0*/  @!P3 STG.E [R54.64+-0x1900], R113 ;  /* 0xffe700713600b986 */ /* 0x000fe8000c101906 */
[----:B------:R-:W-:Y:S04]  /*b9e0*/  @!P2 STG.E [R54.64+-0x1f80], R73 ;  /* 0xffe080493600a986 */ /* 0x000fe8000c101906 */
[----:B------:R-:W-:Y:S04]  /*b9f0*/  @!P5 STG.E [R54.64+-0x1880], R115 ;  /* 0xffe780733600d986 */ /* 0x000fe8000c101906 */
[----:B------:R-:W-:Y:S06]  /*ba00*/  BAR.SYNC.DEFER_BLOCKING 0x0 ;  /* 0x0000000000007b1d */ /* 0x000fec0000010000 */
[----:B------:R-:W-:Y:S04]  /*ba10*/  STS [R31.X4], R106 ;  /* 0x0000006a1f007388 */ /* 0x000fe80000004800 */
[----:B------:R-:W-:Y:S04]  /*ba20*/  STS [R56.X4+0x4], R104 ;  /* 0x0000046838007388 */ /* 0x000fe80000004800 */
[----:B------:R-:W-:Y:S04]  /*ba30*/  STS [R57.X4+0x8], R102 ;  /* 0x0000086639007388 */ /* 0x000fe80000004800 */
[----:B------:R-:W-:Y:S04]  /*ba40*/  STS [R58.X4+0xc], R101 ;  /* 0x00000c653a007388 */ /* 0x000fe80000004800 */
[----:B------:R-:W-:Y:S04]  /*ba50*/  STS [R59.X4+0x10], R100 ;  /* 0x000010643b007388 */ /* 0x000fe80000004800 */
[----:B------:R-:W-:Y:S04]  /*ba60*/  STS [R60.X4+0x14], R97 ;  /* 0x000014613c007388 */ /* 0x000fe80000004800 */
[----:B------:R1:W-:Y:S04]  /*ba70*/  STS [R62.X4+0x18], R95 ;  /* 0x0000185f3e007388 */ /* 0x0003e80000004800 */
[----:B------:R-:W-:Y:S04]  /*ba80*/  STS [R63.X4+0x1c], R94 ;  /* 0x00001c5e3f007388 */ /* 0x000fe80000004800 */
[----:B------:R2:W-:Y:S01]  /*ba90*/  STS [R64.X4+0x20], R92 ;  /* 0x0000205c40007388 */ /* 0x0005e20000004800 */
[----:B-1----:R-:W-:-:S03]  /*baa0*/  FADD.FTZ R95, R50, R95 ;  /* 0x0000005f325f7221 */ /* 0x002fc60000010000 */
[----:B------:R1:W-:Y:S01]  /*bab0*/  STS [R65.X4+0x24], R91 ;  /* 0x0000245b41007388 */ /* 0x0003e20000004800 */
[----:B------:R-:W-:-:S03]  /*bac0*/  FADD.FTZ R95, R95, R94 ;  /* 0x0000005e5f5f7221 */ /* 0x000fc60000010000 */
[----:B------:R3:W-:Y:S01]  /*bad0*/  STS [R66.X4+0x28], R90 ;  /* 0x0000285a42007388 */ /* 0x0007e20000004800 */
[----:B--2---:R-:W-:-:S03]  /*bae0*/  FADD.FTZ R92, R95, R92 ;  /* 0x0000005c5f5c7221 */ /* 0x004fc60000010000 */
[----:B------:R-:W-:Y:S01]  /*baf0*/  STS [R67.X4+0x2c], R89 ;  /* 0x00002c5943007388 */ /* 0x000fe20000004800 */
[----:B-1----:R-:W-:-:S03]  /*bb00*/  FADD.FTZ R91, R92, R91 ;  /* 0x0000005b5c5b7221 */ /* 0x002fc60000010000 */
[----:B------:R1:W-:Y:S01]  /*bb10*/  STS [R68.X4+0x30], R87 ;  /* 0x0000305744007388 */ /* 0x0003e20000004800 */
[----:B---3--:R-:W-:-:S03]  /*bb20*/  FADD.FTZ R90, R91, R90 ;  /* 0x0000005a5b5a7221 */ /* 0x008fc60000010000 */
[----:B------:R2:W-:Y:S01]  /*bb30*/  STS [R69.X4+0x34], R86 ;  /* 0x0000345645007388 */ /* 0x0005e20000004800 */
[----:B------:R-:W-:-:S03]  /*bb40*/  FADD.FTZ R90, R90, R89 ;  /* 0x000000595a5a7221 */ /* 0x000fc60000010000 */
[----:B------:R-:W-:Y:S01]  /*bb50*/  STS [R70.X4+0x38], R85 ;  /* 0x0000385546007388 */ /* 0x000fe20000004800 */
[----:B-1----:R-:W-:-:S03]  /*bb60*/  FADD.FTZ R87, R90, R87 ;  /* 0x000000575a577221 */ /* 0x002fc60000010000 */
[----:B------:R-:W-:Y:S01]  /*bb70*/  STS [R71.X4+0x3c], R84 ;  /* 0x00003c5447007388 */ /* 0x000fe20000004800 */
[----:B------:R-:W-:-:S06]  /*bb80*/  NOP ;  /* 0x0000000000007918 */ /* 0x000fcc0000000000 */
[----:B------:R-:W-:Y:S01]  /*bb90*/  LDS R13, [R15.X4] ;  /* 0x000000000f0d7984 */ /* 0x000fe20000004800 */
[----:B--2---:R-:W-:-:S03]  /*bba0*/  FADD.FTZ R86, R87, R86 ;  /* 0x0000005657567221 */ /* 0x004fc60000010000 */
[----:B------:R1:W-:Y:S01]  /*bbb0*/  LDS R31, [R16.X4+0x80] ;  /* 0x00008000101f7984 */ /* 0x0003e20000004800 */
[----:B------:R-:W-:-:S03]  /*bbc0*/  FADD.FTZ R7, R86, R85 ;  /* 0x0000005556077221 */ /* 0x000fc60000010000 */
[----:B------:R-:W-:Y:S01]  /*bbd0*/  LDS R51, [R17.X4+0x100] ;  /* 0x0001000011337984 */ /* 0x000fe20000004800 */
[----:B------:R-:W-:-:S03]  /*bbe0*/  FADD.FTZ R7, R7, R84 ;  /* 0x0000005407077221 */ /* 0x000fc60000010000 */
[----:B0-----:R-:W-:Y:S01]  /*bbf0*/  LDS R53, [R18.X4+0x180] ;  /* 0x0001800012357984 */ /* 0x001fe20000004800 */
[----:B-1----:R-:W-:-:S03]  /*bc00*/  IMAD R16, R2, c[0x0][0x2f8], RZ ;  /* 0x0000be0002107a24 */ /* 0x002fc600078e02ff */
[----:B------:R0:W-:Y:S04]  /*bc10*/  LDS R55, [R19.X4+0x200] ;  /* 0x0002000013377984 */ /* 0x0001e80000004800 */
[----:B------:R1:W-:Y:S04]  /*bc20*/  LDS R57, [R20.X4+0x280] ;  /* 0x0002800014397984 */ /* 0x0003e80000004800 */
[----:B------:R-:W-:Y:S01]  /*bc30*/  LDS R21, [R21.X4+0x300] ;  /* 0x0003000015157984 */ /* 0x000fe20000004800 */
[----:B0-----:R-:W-:-:S03]  /*bc40*/  IMAD R19, R5, c[0x0][0x2fc], R16 ;  /* 0x0000bf0005137a24 */ /* 0x001fc600078e0210 */
[----:B------:R-:W-:Y:S01]  /*bc50*/  LDS R59, [R22.X4+0x380] ;  /* 0x00038000163b7984 */ /* 0x000fe20000004800 */
[----:B-1----:R-:W-:-:S03]  /*bc60*/  IADD3 R20, P1, R14, -0x7e0, RZ ;  /* 0xfffff8200e147810 */ /* 0x002fc60007f3e0ff */
        /* <DEDUP_REMOVED lines=8> */
[----:B------:R0:W-:Y:S04]  /*bcf0*/  @!P6 STS [0x2100], R47 ;  /* 0x0021002fff00e388 */ /* 0x0001e80000000800 */
[----:B------:R-:W-:Y:S01]  /*bd00*/  BAR.SYNC.DEFER_BLOCKING 0x0 ;  /* 0x0000000000007b1d */ /* 0x000fe20000010000 */
[----:B0-----:R-:W-:-:S05]  /*bd10*/  IADD3.X R47, R72, -0x1, RZ, P1, !PT ;  /* 0xffffffff482f7810 */ /* 0x001fca0000ffe4ff */
[----:B------:R-:W0:Y:S02]  /*bd20*/  LDS R69, [0x2100] ;  /* 0x00210000ff457984 */ /* 0x000e240000000800 */
[----:B0-----:R-:W-:Y:S01]  /*bd30*/  ISETP.GE.AND P0, PT, R14, R69, PT ;  /* 0x000000450e00720c */ /* 0x001fe20003f06270 */
[----:B------:R-:W-:-:S05]  /*bd40*/  IMAD.WIDE.U32 R14, R5, c[0x0][0x2f8], RZ ;  /* 0x0000be00050e7a25 */ /* 0x000fca00078e00ff */
[----:B------:R-:W-:-:S07]  /*bd50*/  IADD3 R71, R15, R19, RZ ;  /* 0x000000130f477210 */ /* 0x000fce0007ffe0ff */
[----:B------:R-:W-:Y:S05]  /*bd60*/  @P0 BRA `(.L_x_207) ;  /* 0x000000b000000947 */ /* 0x000fea0003800000 */
[----:B------:R-:W-:Y:S02]  /*bd70*/  MOV R16, R48 ;  /* 0x0000003000107202 */ /* 0x000fe40000000f00 */
[----:B------:R-:W-:Y:S01]  /*bd80*/  MOV R17, R49 ;  /* 0x0000003100117202 */ /* 0x000fe20000000f00 */
[----:B------:R-:W-:-:S04]  /*bd90*/  IMAD R49, R3, c[0x0][0x300], RZ ;  /* 0x0000c00003317a24 */ /* 0x000fc800078e02ff */
[----:B------:R-:W-:-:S04]  /*bda0*/  IMAD.WIDE.U32 R16, R5, c[0x0][0x2f8], R16 ;  /* 0x0000be0005107a25 */ /* 0x000fc800078e0010 */
[----:B------:R-:W-:Y:S01]  /*bdb0*/  IMAD R49, R0, c[0x0][0x304], R49 ;  /* 0x0000c10000317a24 */ /* 0x000fe200078e0231 */
[----:B------:R-:W-:-:S05]  /*bdc0*/  IADD3 R17, R19, R17, RZ ;  /* 0x0000001113117210 */ /* 0x000fca0007ffe0ff */
[----:B------:R-:W-:-:S05]  /*bdd0*/  IMAD.WIDE.U32 R16, R0, c[0x0][0x300], R16 ;  /* 0x0000c00000107a25 */ /* 0x000fca00078e0010 */
[----:B------:R-:W-:Y:S02]  /*bde0*/  IADD3 R17, R17, R49, RZ ;  /* 0x0000003111117210 */ /* 0x000fe40007ffe0ff */
[----:B------:R-:W-:-:S04]  /*bdf0*/  LEA R18, P0, R16, c[0x0][0x340], 0x2 ;  /* 0x0000d00010127a11 */ /* 0x000fc800078010ff */
[----:B------:R-:W-:-:S05]  /*be00*/  LEA.HI.X R19, R16, c[0x0][0x344], R17, 0x2, P0 ;  /* 0x0000d10010137a11 */ /* 0x000fca00000f1411 */
[----:B------:R0:W-:Y:S04]  /*be10*/  STG.E [R18.64], R13 ;  /* 0x0000000d12007986 */ /* 0x0001e8000c101906 */
.L_x_207:
[----:B------:R-:W-:Y:S05]  /*be20*/  BSYNC B0 ;  /* 0x0000000000007941 */ /* 0x000fea0003800000 */
.L_x_206:
[----:B------:R-:W-:Y:S01]  /*be30*/  MOV R15, R71 ;  /* 0x00000047000f7202 */ /* 0x000fe20000000f00 */
[----:B------:R-:W-:Y:S01]  /*be40*/  IMAD R17, R3, c[0x0][0x300], RZ ;  /* 0x0000c00003117a24 */ /* 0x000fe200078e02ff */
[----:B0-----:R-:W-:Y:S01]  /*be50*/  LEA R13, P1, R20, c[0x0][0x340], 0x2 ;  /* 0x0000d000140d7a11 */ /* 0x001fe200078210ff */
[----:B------:R-:W-:Y:S01]  /*be60*/  UIADD3 UR10, UP0, UR10, -0x2000, URZ ;  /* 0xffffe0000a0a7890 */ /* 0x000fe2000ff1e03f */
[-C--:B------:R-:W-:Y:S01]  /*be70*/  ISETP.GE.AND P3, PT, R46, R69.reuse, PT ;  /* 0x000000452e00720c */ /* 0x080fe20003f66270 */
[----:B------:R-:W-:Y:S01]  /*be80*/  IMAD.WIDE.U32 R14, R0, c[0x0][0x300], R14 ;  /* 0x0000c000000e7a25 */ /* 0x000fe200078e000e */
[----:B------:R-:W-:Y:S01]  /*be90*/  LEA.HI.X R16, R20, c[0x0][0x344], R47, 0x2, P1 ;  /* 0x0000d10014107a11 */ /* 0x000fe200008f142f */
[----:B------:R-:W-:Y:S01]  /*bea0*/  UIADD3 UR12, UP1, UR12, -0x2000, URZ ;  /* 0xffffe0000c0c7890 */ /* 0x000fe2000ff3e03f */
[-C--:B------:R-:W-:Y:S01]  /*beb0*/  ISETP.GE.AND P4, PT, R45, R69.reuse, PT ;  /* 0x000000452d00720c */ /* 0x080fe20003f86270 */
[----:B------:R-:W-:Y:S01]  /*bec0*/  IMAD R18, R0, c[0x0][0x304], R17 ;  /* 0x0000c10000127a24 */ /* 0x000fe200078e0211 */
[----:B------:R-:W-:Y:S01]  /*bed0*/  IADD3 R17, P0, R123, R14, RZ ;  /* 0x0000000e7b117210 */ /* 0x000fe20007f1e0ff */
[----:B------:R-:W-:Y:S01]  /*bee0*/  UIADD3 UR8, UP2, UR8, -0x2000, URZ ;  /* 0xffffe00008087890 */ /* 0x000fe2000ff5e03f */
[----:B------:R-:W-:Y:S01]  /*bef0*/  ISETP.GE.AND P5, PT, R44, R69, PT ;  /* 0x000000452c00720c */ /* 0x000fe20003fa6270 */
[----:B------:R-:W-:Y:S01]  /*bf00*/  UIADD3.X UR11, UR11, -0x1, URZ, UP0, !UPT ;  /* 0xffffffff0b0b7890 */ /* 0x000fe200087fe43f */
[----:B------:R-:W-:Y:S01]  /*bf10*/  IADD3.X R15, R125, R18, R15, P0, !PT ;  /* 0x000000127d0f7210 */ /* 0x000fe200007fe40f */
[----:B------:R-:W-:Y:S01]  /*bf20*/  UIADD3.X UR13, UR13, -0x1, URZ, UP1, !UPT ;  /* 0xffffffff0d0d7890 */ /* 0x000fe20008ffe43f */
[----:B------:R-:W-:Y:S01]  /*bf30*/  LEA R14, P0, R17, R13, 0x2 ;  /* 0x0000000d110e7211 */ /* 0x000fe200078010ff */
[----:B------:R-:W-:Y:S01]  /*bf40*/  UIADD3.X UR9, UR9, -0x1, URZ, UP2, !UPT ;  /* 0xffffffff09097890 */ /* 0x000fe200097fe43f */
[----:B------:R-:W-:-:S02]  /*bf50*/  ISETP.GE.AND P6, PT, R43, R69, PT ;  /* 0x000000452b00720c */ /* 0x000fc40003fc6270 */
[----:B------:R-:W-:Y:S02]  /*bf60*/  LEA.HI.X R15, R17, R16, R15, 0x2, P0 ;  /* 0x00000010110f7211 */ /* 0x000fe400000f140f */
[-C--:B------:R-:W-:Y:S02]  /*bf70*/  ISETP.GE.AND P1, PT, R41, R69.reuse, PT ;  /* 0x000000452900720c */ /* 0x080fe40003f26270 */
[-C--:B------:R-:W-:Y:S01]  /*bf80*/  ISETP.GE.AND P2, PT, R40, R69.reuse, PT ;  /* 0x000000452800720c */ /* 0x080fe20003f46270 */
[----:B------:R0:W-:Y:S01]  /*bf90*/  @!P3 STG.E [R14.64], R31 ;  /* 0x0000001f0e00b986 */ /* 0x0001e2000c101906 */
[-C--:B------:R-:W-:Y:S02]  /*bfa0*/  ISETP.GE.AND P3, PT, R39, R69.reuse, PT ;  /* 0x000000452700720c */ /* 0x080fe40003f66270 */
[-C--:B------:R-:W-:Y:S01]  /*bfb0*/  ISETP.GE.AND P0, PT, R42, R69.reuse, PT ;  /* 0x000000452a00720c */ /* 0x080fe20003f06270 */
[----:B------:R0:W-:Y:S01]  /*bfc0*/  @!P4 STG.E [R14.64+0x80], R51 ;  /* 0x000080330e00c986 */ /* 0x0001e2000c101906 */
[----:B------:R-:W-:-:S02]  /*bfd0*/  ISETP.GE.AND P4, PT, R38, R69, PT ;  /* 0x000000452600720c */ /* 0x000fc40003f86270 */
[----:B------:R-:W-:Y:S01]  /*bfe0*/  IADD3 R11, R11, 0x1, RZ ;  /* 0x000000010b0b7810 */ /* 0x000fe20007ffe0ff */
        /* <DEDUP_REMOVED lines=19> */
[----:B------:R-:W-:-:S13]  /*c120*/  ISETP.GT.AND P0, PT, R12, 0x1, PT ;  /* 0x000000010c00780c */ /* 0x000fda0003f04270 */
[----:B0-----:R-:W-:Y:S01]  /*c130*/  @!P0 CALL.REL.NOINC `(.L_x_133) ;  /* 0x0000001000008944 */ /* 0x001fe20003c00000 */
[----:B------:R-:W-:Y:S05]  /*c140*/  BRA `(.L_x_208) ;  /* 0xffff446000007947 */ /* 0x000fea000383ffff */
.L_x_133:
        /* <DEDUP_REMOVED lines=11> */
[----:B------:R-:W0:Y:S09]  /*c200*/  SHFL.DOWN P1, R2, R5, 0x2, 0x1f ;  /* 0x08401f0005027f89 */ /* 0x000e320000020000 */
[----:B--2--5:R-:W-:-:S04]  /*c210*/  @!P2 SHF.R.S32.HI R13, RZ, 0x1f, R10 ;  /* 0x0000001fff0da819 */ /* 0x024fc8000001140a */
        /* <DEDUP_REMOVED lines=16> */
[----:B------:R-:W-:-:S04]  /*c320*/  @!P1 FADD.FTZ R4, R5, R4 ;  /* 0x0000000405049221 */ /* 0x000fc80000010000 */
[----:B--2---:R-:W-:-:S05]  /*c330*/  @!P1 FADD.FTZ R11, R4, R9 ;  /* 0x00000009040b9221 */ /* 0x004fca0000010000 */
[----:B------:R0:W-:Y:S02]  /*c340*/  RED.E.ADD.F32.FTZ.RN.STRONG.GPU [R210.64], R11 ;  /* 0x0000000bd200798e */ /* 0x0001e4000c10e786 */
.L_x_210:
[----:B0-----:R-:W-:Y:S05]  /*c350*/  BSYNC B0 ;  /* 0x0000000000007941 */ /* 0x001fea0003800000 */
.L_x_209:
        /* <DEDUP_REMOVED lines=24> */
[----:B------:R-:W4:Y:S01]  /*c4e0*/  @!P0 LDS R7, [0x2120] ;  /* 0x00212000ff078984 */ /* 0x000f220000000800 */
[----:B0-----:R-:W-:-:S04]  /*c4f0*/  @!P0 FADD.FTZ R4, R6, R4 ;  /* 0x0000000406048221 */ /* 0x001fc80000010000 */
[----:B------:R-:W-:-:S04]  /*c500*/  @!P0 FADD.FTZ R4, R5, R4 ;  /* 0x0000000405048221 */ /* 0x000fc80000010000 */
[----:B----4-:R-:W-:-:S05]  /*c510*/  @!P0 FADD.FTZ R6, R4, R7 ;  /* 0x0000000704068221 */ /* 0x010fca0000010000 */
[----:B------:R0:W-:Y:S01]  /*c520*/  RED.E.ADD.F32.FTZ.RN.STRONG.GPU [R208.64], R6 ;  /* 0x00000006d000798e */ /* 0x0001e2000c10e786 */
[----:B------:R-:W-:Y:S01]  /*c530*/  HFMA2.MMA R21, -RZ, RZ, 0, 0 ;  /* 0x00000000ff157435 */ /* 0x000fe200000001ff */
[----:B------:R-:W-:Y:S05]  /*c540*/  BRA `(.L_x_213) ;  /* 0x0000001000007947 */ /* 0x000fea0003800000 */
.L_x_212:
[----:B------:R-:W0:Y:S02]  /*c550*/  S2R R21, SR_TID.X ;  /* 0x0000000000157919 */ /* 0x000e240000002100 */
.L_x_213:
[----:B0-----:R-:W-:Y:S05]  /*c560*/  BSYNC B0 ;  /* 0x0000000000007941 */ /* 0x001fea0003800000 */
.L_x_211:
[----:B------:R-:W-:-:S13]  /*c570*/  ISETP.GE.AND P0, PT, R21, c[0x0][0x16c], PT ;  /* 0x00005b0015007a0c */ /* 0x000fda0003f06270 */
[----:B------:R-:W-:Y:S05]  /*c580*/  @P0 EXIT ;  /* 0x000000000000094d */ /* 0x000fea0003800000 */
[C---:B------:R-:W-:Y:S02]  /*c590*/  IMAD R19, R3.reuse, c[0x0][0x1b8], RZ ;  /* 0x00006e0003137a24 */ /* 0x040fe400078e02ff */
[C---:B------:R-:W-:Y:S02]  /*c5a0*/  IMAD R5, R3.reuse, c[0x0][0x288], RZ ;  /* 0x0000a20003057a24 */ /* 0x040fe400078e02ff */
[C---:B--2---:R-:W-:Y:S02]  /*c5b0*/  IMAD R13, R3.reuse, c[0x0][0x2c8], RZ ;  /* 0x0000b200030d7a24 */ /* 0x044fe400078e02ff */
[C---:B------:R-:W-:Y:S02]  /*c5c0*/  IMAD R15, R3.reuse, c[0x0][0x2a8], RZ ;  /* 0x0000aa00030f7a24 */ /* 0x040fe400078e02ff */
[----:B------:R-:W-:Y:S02]  /*c5d0*/  IMAD R23, R3, c[0x0][0x198], RZ ;  /* 0x0000660003177a24 */ /* 0x000fe400078e02ff */
[----:B------:R-:W-:-:S02]  /*c5e0*/  IMAD R3, R0, c[0x0][0x1bc], R19 ;  /* 0x00006f0000037a24 */ /* 0x000fc400078e0213 */
[----:B------:R-:W-:-:S04]  /*c5f0*/  IMAD.WIDE.U32 R6, R0, c[0x0][0x288], RZ ;  /* 0x0000a20000067a25 */ /* 0x000fc800078e00ff */
[----:B------:R-:W-:-:S04]  /*c600*/  IMAD.WIDE.U32 R8, R0, c[0x0][0x2c8], RZ ;  /* 0x0000b20000087a25 */ /* 0x000fc800078e00ff */
[----:B------:R-:W-:-:S04]  /*c610*/  IMAD.WIDE.U32 R10, R0, c[0x0][0x2a8], RZ ;  /* 0x0000aa00000a7a25 */ /* 0x000fc800078e00ff */
[----:B------:R-:W-:-:S04]  /*c620*/  IMAD.WIDE.U32 R16, R0, c[0x0][0x1b8], RZ ;  /* 0x00006e0000107a25 */ /* 0x000fc800078e00ff */
[C---:B------:R-:W-:Y:S01]  /*c630*/  IMAD R5, R0.reuse, c[0x0][0x28c], R5 ;  /* 0x0000a30000057a24 */ /* 0x040fe200078e0205 */
[----:B------:R-:W-:Y:S01]  /*c640*/  IADD3 R39, R17, R3, RZ ;  /* 0x0000000311277210 */ /* 0x000fe20007ffe0ff */
[C---:B------:R-:W-:Y:S02]  /*c650*/  IMAD R13, R0.reuse, c[0x0][0x2cc], R13 ;  /* 0x0000b300000d7a24 */ /* 0x040fe400078e020d */
[C---:B------:R-:W-:Y:S01]  /*c660*/  IMAD R15, R0.reuse, c[0x0][0x2ac], R15 ;  /* 0x0000ab00000f7a24 */ /* 0x040fe200078e020f */
[----:B------:R-:W-:Y:S01]  /*c670*/  IADD3 R33, R7, R5, RZ ;  /* 0x0000000507217210 */ /* 0x000fe20007ffe0ff */
[C---:B------:R-:W-:Y:S01]  /*c680*/  IMAD R23, R0.reuse, c[0x0][0x19c], R23 ;  /* 0x0000670000177a24 */ /* 0x040fe200078e0217 */
[----:B------:R-:W-:Y:S01]  /*c690*/  IADD3 R31, R9, R13, RZ ;  /* 0x0000000d091f7210 */ /* 0x000fe20007ffe0ff */
[----:B------:R-:W-:Y:S01]  /*c6a0*/  IMAD.WIDE.U32 R18, R0, c[0x0][0x198], RZ ;  /* 0x0000660000127a25 */ /* 0x000fe200078e00ff */
[----:B------:R-:W-:-:S04]  /*c6b0*/  IADD3 R29, R11, R15, RZ ;  /* 0x0000000f0b1d7210 */ /* 0x000fc80007ffe0ff */
[----:B------:R-:W-:Y:S02]  /*c6c0*/  IADD3 R41, R19, R23, RZ ;  /* 0x0000001713297210 */ /* 0x000fe40007ffe0ff */
.L_x_214:
[----:B0-----:R-:W0:Y:S01]  /*c6d0*/  LDS.64 R22, [R21.X8+0x5990] ;  /* 0x0059900015167984 */ /* 0x001e220000008a00 */
[----:B------:R-:W-:Y:S01]  /*c6e0*/  SHF.R.S32.HI R0, RZ, 0x1f, R21 ;  /* 0x0000001fff007819 */ /* 0x000fe20000011415 */
[----:B------:R-:W-:Y:S01]  /*c6f0*/  YIELD ;  /* 0x0000000000007946 */ /* 0x000fe20003800000 */
[----:B------:R-:W-:Y:S01]  /*c700*/  MOV R2, R6 ;  /* 0x0000000600027202 */ /* 0x000fe20000000f00 */
[----:B------:R-:W2:Y:S01]  /*c710*/  LDS.64 R24, [R21.X8+0x6190] ;  /* 0x0061900015187984 */ /* 0x000ea20000008a00 */
[----:B------:R-:W-:Y:S01]  /*c720*/  MOV R3, R33 ;  /* 0x0000002100037202 */ /* 0x000fe20000000f00 */
[C---:B------:R-:W-:Y:S01]  /*c730*/  IMAD R14, R0.reuse, c[0x0][0x290], RZ ;  /* 0x0000a400000e7a24 */ /* 0x040fe200078e02ff */
[----:B------:R-:W-:Y:S01]  /*c740*/  MOV R12, R16 ;  /* 0x00000010000c7202 */ /* 0x000fe20000000f00 */
[----:B------:R-:W-:Y:S01]  /*c750*/  IMAD R20, R0, c[0x0][0x1c0], RZ ;  /* 0x0000700000147a24 */ /* 0x000fe200078e02ff */
[----:B------:R-:W-:Y:S01]  /*c760*/  MOV R13, R39 ;  /* 0x00000027000d7202 */ /* 0x000fe20000000f00 */
[----:B------:R-:W-:-:S04]  /*c770*/  IMAD.WIDE.U32 R4, R21, c[0x0][0x290], R2 ;  /* 0x0000a40015047a25 */ /* 0x000fc800078e0002 */
        /* <DEDUP_REMOVED lines=11> */
[----:B------:R4:W2:Y:S01]  /*c830*/  LDG.E.64 R26, [R14.64] ;  /* 0x000000060e1a7981 */ /* 0x0008a2000c1e1b00 */
[C---:B------:R-:W-:Y:S01]  /*c840*/  IMAD R20, R0.reuse, c[0x0][0x2b0], RZ ;  /* 0x0000ac0000147a24 */ /* 0x040fe200078e02ff */
[----:B------:R-:W-:Y:S01]  /*c850*/  MOV R12, R18 ;  /* 0x00000012000c7202 */ /* 0x000fe20000000f00 */
[----:B------:R-:W-:Y:S01]  /*c860*/  IMAD R28, R0, c[0x0][0x1a0], RZ ;  /* 0x00006800001c7a24 */ /* 0x000fe200078e02ff */
[----:B------:R-:W-:Y:S01]  /*c870*/  MOV R13, R41 ;  /* 0x00000029000d7202 */ /* 0x000fe20000000f00 */
[----:B------:R-:W-:-:S02]  /*c880*/  IMAD R35, R21, c[0x0][0x2b4], R20 ;  /* 0x0000ad0015237a24 */ /* 0x000fc400078e0214 */
[C---:B------:R-:W-:Y:S01]  /*c890*/  IMAD R37, R21.reuse, c[0x0][0x1a4], R28 ;  /* 0x0000690015257a24 */ /* 0x040fe200078e021c */
[----:B0-----:R-:W-:Y:S01]  /*c8a0*/  MOV R2, R10 ;  /* 0x0000000a00027202 */ /* 0x001fe20000000f00 */
[----:B------:R-:W-:Y:S01]  /*c8b0*/  IMAD.WIDE.U32 R12, R21, c[0x0][0x1a0], R12 ;  /* 0x00006800150c7a25 */ /* 0x000fe200078e000c */
[----:B------:R-:W-:-:S04]  /*c8c0*/  MOV R3, R29 ;  /* 0x0000001d00037202 */ /* 0x000fc80000000f00 */
[----:B----4-:R-:W-:Y:S01]  /*c8d0*/  LEA R14, P1, R12, c[0x0][0x228], 0x3 ;  /* 0x00008a000c0e7a11 */ /* 0x010fe200078218ff */
[----:B------:R-:W-:Y:S01]  /*c8e0*/  IMAD.WIDE.U32 R4, R21, c[0x0][0x2b0], R2 ;  /* 0x0000ac0015047a25 */ /* 0x000fe200078e0002 */
[----:B------:R-:W-:-:S04]  /*c8f0*/  IADD3 R13, R13, R37, RZ ;  /* 0x000000250d0d7210 */ /* 0x000fc80007ffe0ff */
[----:B------:R-:W-:Y:S02]  /*c900*/  IADD3 R3, R5, R35, RZ ;  /* 0x0000002305037210 */ /* 0x000fe40007ffe0ff */
[----:B------:R-:W-:Y:S02]  /*c910*/  LEA R2, P0, R4, c[0x0][0x318], 0x3 ;  /* 0x0000c60004027a11 */ /* 0x000fe400078018ff */
[----:B------:R-:W-:Y:S02]  /*c920*/  LEA.HI.X R15, R12, c[0x0][0x22c], R13, 0x3, P1 ;  /* 0x00008b000c0f7a11 */ /* 0x000fe400008f1c0d */
[----:B------:R-:W-:Y:S01]  /*c930*/  LEA.HI.X R3, R4, c[0x0][0x31c], R3, 0x3, P0 ;  /* 0x0000c70004037a11 */ /* 0x000fe200000f1c03 */
[-C--:B--2---:R-:W-:Y:S02]  /*c940*/  FMUL.FTZ R5, R25, R27.reuse ;  /* 0x0000001b19057220 */ /* 0x084fe40000410000 */
[C---:B------:R-:W-:Y:S02]  /*c950*/  FMUL.FTZ R27, R24.reuse, R27 ;  /* 0x0000001b181b7220 */ /* 0x040fe40000410000 */
[----:B------:R-:W-:-:S02]  /*c960*/  FFMA.FTZ R23, R24, R26, R5 ;  /* 0x0000001a18177223 */ /* 0x000fc40000010005 */
[----:B------:R-:W-:-:S03]  /*c970*/  FFMA.FTZ R27, R25, R26, -R27 ;  /* 0x0000001a191b7223 */ /* 0x000fc6000001081b */
[----:B------:R-:W-:Y:S04]  /*c980*/  RED.E.ADD.F32.FTZ.RN.STRONG.GPU [R2.64], R23 ;  /* 0x000000170200798e */ /* 0x000fe8000c10e786 */
[----:B------:R0:W-:Y:S04]  /*c990*/  RED.E.ADD.F32.FTZ.RN.STRONG.GPU [R2.64+0x4], R27 ;  /* 0x0000041b0200798e */ /* 0x0001e8000c10e786 */
[----:B------:R-:W2:Y:S01]  /*c9a0*/  LDG.E.64 R14, [R14.64] ;  /* 0x000000060e0e7981 */ /* 0x000ea2000c1e1b00 */
[----:B------:R-:W-:-:S04]  /*c9b0*/  IMAD R0, R0, c[0x0][0x2d0], RZ ;  /* 0x0000b40000007a24 */ /* 0x000fc800078e02ff */
[----:B------:R-:W-:Y:S01]  /*c9c0*/  IMAD R5, R21, c[0x0][0x2d4], R0 ;  /* 0x0000b50015057a24 */ /* 0x000fe200078e0200 */
[----:B0-----:R-:W-:Y:S02]  /*c9d0*/  MOV R2, R8 ;  /* 0x0000000800027202 */ /* 0x001fe40000000f00 */
[----:B------:R-:W-:-:S05]  /*c9e0*/  MOV R3, R31 ;  /* 0x0000001f00037202 */ /* 0x000fca0000000f00 */
[C---:B------:R-:W-:Y:S01]  /*c9f0*/  IMAD.WIDE.U32 R12, R21.reuse, c[0x0][0x2d0], R2 ;  /* 0x0000b400150c7a25 */ /* 0x040fe200078e0002 */
[----:B------:R-:W-:-:S04]  /*ca00*/  IADD3 R21, R21, c[0x0][0x0], RZ ;  /* 0x0000000015157a10 */ /* 0x000fc80007ffe0ff */
[----:B------:R-:W-:Y:S02]  /*ca10*/  LEA R4, P0, R12, c[0x0][0x320], 0x3 ;  /* 0x0000c8000c047a11 */ /* 0x000fe400078018ff */
[----:B------:R-:W-:-:S04]  /*ca20*/  IADD3 R5, R13, R5, RZ ;  /* 0x000000050d057210 */ /* 0x000fc80007ffe0ff */
        /* <DEDUP_REMOVED lines=9> */
[----:B------:R-:W-:Y:S05]  /*cac0*/  EXIT ;  /* 0x000000000000794d */ /* 0x000fea0003800000 */
.L_x_171:
[----:B------:R-:W-:Y:S01]  /*cad0*/  HFMA2.MMA R72, -RZ, RZ, 0, 5.9604644775390625e-08 ;  /* 0x00000001ff487435 */ /* 0x000fe200000001ff */
[----:B------:R-:W-:Y:S02]  /*cae0*/  MOV R67, R66 ;  /* 0x0000004200437202 */ /* 0x000fe40000000f00 */
[----:B------:R-:W-:Y:S02]  /*caf0*/  MOV R74, RZ ;  /* 0x000000ff004a7202 */ /* 0x000fe40000000f00 */
[----:B------:R-:W-:-:S02]  /*cb00*/  MOV R77, 0xffffffff ;  /* 0xffffffff004d7802 */ /* 0x000fc40000000f00 */
[----:B------:R-:W-:Y:S02]  /*cb10*/  MOV R64, 0xcb30 ;  /* 0x0000cb3000407802 */ /* 0x000fe40000000f00 */
[----:B-----5:R-:W-:Y:S05]  /*cb20*/  CALL.REL.NOINC `($__internal_8_$__cuda_sm70_shflsync_up) ;  /* 0x00001e6000007944 */ /* 0x020fea0003c00000 */
[----:B-1----:R-:W-:Y:S01]  /*cb30*/  MOV R69, R67 ;  /* 0x0000004300457202 */ /* 0x002fe20000000f00 */
[----:B0-----:R-:W-:Y:S05]  /*cb40*/  BRA `(.L_x_215) ;  /* 0xffff913000007947 */ /* 0x001fea000383ffff */
.L_x_172:
[----:B------:R-:W-:Y:S01]  /*cb50*/  HFMA2.MMA R72, -RZ, RZ, 0, 5.9604644775390625e-08 ;  /* 0x00000001ff487435 */ /* 0x000fe200000001ff */
[----:B------:R-:W-:Y:S02]  /*cb60*/  MOV R67, R76 ;  /* 0x0000004c00437202 */ /* 0x000fe40000000f00 */
[----:B------:R-:W-:Y:S02]  /*cb70*/  MOV R74, RZ ;  /* 0x000000ff004a7202 */ /* 0x000fe40000000f00 */
[----:B------:R-:W-:Y:S02]  /*cb80*/  MOV R77, 0xffffffff ;  /* 0xffffffff004d7802 */ /* 0x000fe40000000f00 */
[----:B------:R-:W-:Y:S02]  /*cb90*/  MOV R64, 0xcbb0 ;  /* 0x0000cbb000407802 */ /* 0x000fe40000000f00 */
[----:B01---5:R-:W-:Y:S05]  /*cba0*/  CALL.REL.NOINC `($__internal_8_$__cuda_sm70_shflsync_up) ;  /* 0x00001de000007944 */ /* 0x023fea0003c00000 */
[----:B0-----:R-:W-:Y:S01]  /*cbb0*/  HFMA2.MMA R72, -RZ, RZ, 0, 5.9604644775390625e-08 ;  /* 0x00000001ff487435 */ /* 0x001fe200000001ff */
[----:B-1----:R-:W-:Y:S02]  /*cbc0*/  MOV R71, R67 ;  /* 0x0000004300477202 */ /* 0x002fe40000000f00 */
[----:B------:R-:W-:-:S02]  /*cbd0*/  MOV R67, R78 ;  /* 0x0000004e00437202 */ /* 0x000fc40000000f00 */
[----:B------:R-:W-:Y:S02]  /*cbe0*/  MOV R74, RZ ;  /* 0x000000ff004a7202 */ /* 0x000fe40000000f00 */
[----:B------:R-:W-:Y:S02]  /*cbf0*/  MOV R77, 0xffffffff ;  /* 0xffffffff004d7802 */ /* 0x000fe40000000f00 */
[----:B------:R-:W-:Y:S02]  /*cc00*/  MOV R64, 0xcc20 ;  /* 0x0000cc2000407802 */ /* 0x000fe40000000f00 */
[----:B------:R-:W-:Y:S05]  /*cc10*/  CALL.REL.NOINC `($__internal_8_$__cuda_sm70_shflsync_up) ;  /* 0x00001d7000007944 */ /* 0x000fea0003c00000 */
[----:B0-----:R-:W-:Y:S01]  /*cc20*/  HFMA2.MMA R72, -RZ, RZ, 0, 5.9604644775390625e-08 ;  /* 0x00000001ff487435 */ /* 0x001fe200000001ff */
[----:B-1----:R-:W-:Y:S02]  /*cc30*/  MOV R73, R67 ;  /* 0x0000004300497202 */ /* 0x002fe40000000f00 */
[----:B------:R-:W-:Y:S02]  /*cc40*/  MOV R67, R79 ;  /* 0x0000004f00437202 */ /* 0x000fe40000000f00 */
[----:B------:R-:W-:Y:S02]  /*cc50*/  MOV R74, RZ ;  /* 0x000000ff004a7202 */ /* 0x000fe40000000f00 */
[----:B------:R-:W-:-:S02]  /*cc60*/  MOV R77, 0xffffffff ;  /* 0xffffffff004d7802 */ /* 0x000fc40000000f00 */
[----:B------:R-:W-:Y:S02]  /*cc70*/  MOV R64, 0xcc90 ;  /* 0x0000cc9000407802 */ /* 0x000fe40000000f00 */
[----:B------:R-:W-:Y:S05]  /*cc80*/  CALL.REL.NOINC `($__internal_8_$__cuda_sm70_shflsync_up) ;  /* 0x00001d0000007944 */ /* 0x000fea0003c00000 */
        /* <DEDUP_REMOVED lines=20> */
[----:B------:R-:W-:Y:S05]  /*cdd0*/  CALL.REL.NOINC `($__internal_8_$__cuda_sm70_shflsync_up) ;  /* 0x00001bb000007944 */ /* 0x000fea0003c00000 */
[----:B0-----:R-:W-:Y:S01]  /*cde0*/  HFMA2.MMA R72, -RZ, RZ, 0, 1.1920928955078125e-07 ;  /* 0x00000002ff487435 */ /* 0x001fe200000001ff */
[----:B-1----:R-:W-:-:S02]  /*cdf0*/  MOV R66, R67 ;  /* 0x0000004300427202 */ /* 0x002fc40000000f00 */
[----:B------:R-:W-:Y:S02]  /*ce00*/  MOV R67, R76 ;  /* 0x0000004c00437202 */ /* 0x000fe40000000f00 */
[----:B------:R-:W-:Y:S02]  /*ce10*/  MOV R74, RZ ;  /* 0x000000ff004a7202 */ /* 0x000fe40000000f00 */
[----:B------:R-:W-:Y:S02]  /*ce20*/  MOV R77, 0xffffffff ;  /* 0xffffffff004d7802 */ /* 0x000fe40000000f00 */
[----:B------:R-:W-:Y:S02]  /*ce30*/  MOV R64, 0xce50 ;  /* 0x0000ce5000407802 */ /* 0x000fe40000000f00 */
[----:B------:R-:W-:Y:S05]  /*ce40*/  CALL.REL.NOINC `($__internal_8_$__cuda_sm70_shflsync_up) ;  /* 0x00001b4000007944 */ /* 0x000fea0003c00000 */
[----:B0-----:R-:W-:Y:S01]  /*ce50*/  HFMA2.MMA R72, -RZ, RZ, 0, 1.1920928955078125e-07 ;  /* 0x00000002ff487435 */ /* 0x001fe200000001ff */
[----:B-1----:R-:W-:Y:S02]  /*ce60*/  MOV R68, R67 ;  /* 0x0000004300447202 */ /* 0x002fe40000000f00 */
[----:B------:R-:W-:Y:S02]  /*ce70*/  MOV R67, R78 ;  /* 0x0000004e00437202 */ /* 0x000fe40000000f00 */
[----:B------:R-:W-:-:S02]  /*ce80*/  MOV R74, RZ ;  /* 0x000000ff004a7202 */ /* 0x000fc40000000f00 */
[----:B------:R-:W-:Y:S02]  /*ce90*/  MOV R77, 0xffffffff ;  /* 0xffffffff004d7802 */ /* 0x000fe40000000f00 */
[----:B------:R-:W-:Y:S02]  /*cea0*/  MOV R64, 0xcec0 ;  /* 0x0000cec000407802 */ /* 0x000fe40000000f00 */
[----:B------:R-:W-:Y:S05]  /*ceb0*/  CALL.REL.NOINC `($__internal_8_$__cuda_sm70_shflsync_up) ;  /* 0x00001ad000007944 */ /* 0x000fea0003c00000 */
[----:B0-----:R-:W-:Y:S01]  /*cec0*/  HFMA2.MMA R72, -RZ, RZ, 0, 1.1920928955078125e-07 ;  /* 0x00000002ff487435 */ /* 0x001fe200000001ff */
[----:B-1----:R-:W-:Y:S02]  /*ced0*/  MOV R69, R67 ;  /* 0x0000004300457202 */ /* 0x002fe40000000f00 */
[----:B------:R-:W-:Y:S02]  /*cee0*/  MOV R67, R70 ;  /* 0x0000004600437202 */ /* 0x000fe40000000f00 */
[----:B------:R-:W-:Y:S02]  /*cef0*/  MOV R74, RZ ;  /* 0x000000ff004a7202 */ /* 0x000fe40000000f00 */
[----:B------:R-:W-:Y:S02]  /*cf00*/  MOV R77, 0xffffffff ;  /* 0xffffffff004d7802 */ /* 0x000fe40000000f00 */
[----:B------:R-:W-:-:S02]  /*cf10*/  MOV R64, 0xcf30 ;  /* 0x0000cf3000407802 */ /* 0x000fc40000000f00 */
[----:B------:R-:W-:Y:S05]  /*cf20*/  CALL.REL.NOINC `($__internal_8_$__cuda_sm70_shflsync_up) ;  /* 0x00001a6000007944 */ /* 0x000fea0003c00000 */
        /* <DEDUP_REMOVED lines=17> */
[----:B------:R-:W-:Y:S05]  /*d040*/  CALL.REL.NOINC `($__internal_8_$__cuda_sm70_shflsync_up) ;  /* 0x0000194000007944 */ /* 0x000fea0003c00000 */
[----:B0-----:R-:W-:Y:S01]  /*d050*/  HFMA2.MMA R72, -RZ, RZ, 0, 2.384185791015625e-07 ;  /* 0x00000004ff487435 */ /* 0x001fe200000001ff */
[----:B-1----:R-:W-:-:S02]  /*d060*/  MOV R66, R67 ;  /* 0x0000004300427202 */ /* 0x002fc40000000f00 */
[----:B------:R-:W-:Y:S02]  /*d070*/  MOV R67, R76 ;  /* 0x0000004c00437202 */ /* 0x000fe40000000f00 */
[----:B------:R-:W-:Y:S02]  /*d080*/  MOV R74, RZ ;  /* 0x000000ff004a7202 */ /* 0x000fe40000000f00 */
[----:B------:R-:W-:Y:S02]  /*d090*/  MOV R77, 0xffffffff ;  /* 0xffffffff004d7802 */ /* 0x000fe40000000f00 */
[----:B------:R-:W-:Y:S02]  /*d0a0*/  MOV R64, 0xd0c0 ;  /* 0x0000d0c000407802 */ /* 0x000fe40000000f00 */
[----:B------:R-:W-:Y:S05]  /*d0b0*/  CALL.REL.NOINC `($__internal_8_$__cuda_sm70_shflsync_up) ;  /* 0x000018d000007944 */ /* 0x000fea0003c00000 */
[----:B0-----:R-:W-:Y:S01]  /*d0c0*/  HFMA2.MMA R72, -RZ, RZ, 0, 2.384185791015625e-07 ;  /* 0x00000004ff487435 */ /* 0x001fe200000001ff */
[----:B-1----:R-:W-:Y:S02]  /*d0d0*/  MOV R68, R67 ;  /* 0x0000004300447202 */ /* 0x002fe40000000f00 */
[----:B------:R-:W-:Y:S02]  /*d0e0*/  MOV R67, R78 ;  /* 0x0000004e00437202 */ /* 0x000fe40000000f00 */
[----:B------:R-:W-:-:S02]  /*d0f0*/  MOV R74, RZ ;  /* 0x000000ff004a7202 */ /* 0x000fc40000000f00 */
[----:B------:R-:W-:Y:S02]  /*d100*/  MOV R77, 0xffffffff ;  /* 0xffffffff004d7802 */ /* 0x000fe40000000f00 */
[----:B------:R-:W-:Y:S02]  /*d110*/  MOV R64, 0xd130 ;  /* 0x0000d13000407802 */ /* 0x000fe40000000f00 */
[----:B------:R-:W-:Y:S05]  /*d120*/  CALL.REL.NOINC `($__internal_8_$__cuda_sm70_shflsync_up) ;  /* 0x0000186000007944 */ /* 0x000fea0003c00000 */
[----:B0-----:R-:W-:Y:S01]  /*d130*/  HFMA2.MMA R72, -RZ, RZ, 0, 2.384185791015625e-07 ;  /* 0x00000004ff487435 */ /* 0x001fe200000001ff */
        /* <DEDUP_REMOVED lines=24> */
[----:B------:R-:W-:Y:S05]  /*d2c0*/  CALL.REL.NOINC `($__internal_8_$__cuda_sm70_shflsync_up) ;  /* 0x000016c000007944 */ /* 0x000fea0003c00000 */
[----:B0-----:R-:W-:Y:S01]  /*d2d0*/  HFMA2.MMA R72, -RZ, RZ, 0, 4.76837158203125e-07 ;  /* 0x00000008ff487435 */ /* 0x001fe200000001ff */
[----:B-1----:R-:W-:Y:S02]  /*d2e0*/  MOV R66, R67 ;  /* 0x0000004300427202 */ /* 0x002fe40000000f00 */
[----:B------:R-:W-:Y:S02]  /*d2f0*/  MOV R67, R76 ;  /* 0x0000004c00437202 */ /* 0x000fe40000000f00 */
[----:B------:R-:W-:Y:S02]  /*d300*/  MOV R74, RZ ;  /* 0x000000ff004a7202 */ /* 0x000fe40000000f00 */
[----:B------:R-:W-:Y:S02]  /*d310*/  MOV R77, 0xffffffff ;  /* 0xffffffff004d7802 */ /* 0x000fe40000000f00 */
[----:B------:R-:W-:Y:S02]  /*d320*/  MOV R64, 0xd340 ;  /* 0x0000d34000407802 */ /* 0x000fe40000000f00 */
[----:B------:R-:W-:Y:S05]  /*d330*/  CALL.REL.NOINC `($__internal_8_$__cuda_sm70_shflsync_up) ;  /* 0x0000165000007944 */ /* 0x000fea0003c00000 */
[----:B0-----:R-:W-:Y:S01]  /*d340*/  HFMA2.MMA R72, -RZ, RZ, 0, 4.76837158203125e-07 ;  /* 0x00000008ff487435 */ /* 0x001fe200000001ff */
[----:B-1----:R-:W-:-:S02]  /*d350*/  MOV R68, R67 ;  /* 0x0000004300447202 */ /* 0x002fc40000000f00 */
[----:B------:R-:W-:Y:S02]  /*d360*/  MOV R67, R78 ;  /* 0x0000004e00437202 */ /* 0x000fe40000000f00 */
[----:B------:R-:W-:Y:S02]  /*d370*/  MOV R74, RZ ;  /* 0x000000ff004a7202 */ /* 0x000fe40000000f00 */
[----:B------:R-:W-:Y:S02]  /*d380*/  MOV R77, 0xffffffff ;  /* 0xffffffff004d7802 */ /* 0x000fe40000000f00 */
[----:B------:R-:W-:Y:S02]  /*d390*/  MOV R64, 0xd3b0 ;  /* 0x0000d3b000407802 */ /* 0x000fe40000000f00 */
[----:B------:R-:W-:Y:S05]  /*d3a0*/  CALL.REL.NOINC `($__internal_8_$__cuda_sm70_shflsync_up) ;  /* 0x000015e000007944 */ /* 0x000fea0003c00000 */
[----:B0-----:R-:W-:Y:S01]  /*d3b0*/  HFMA2.MMA R72, -RZ, RZ, 0, 4.76837158203125e-07 ;  /* 0x00000008ff487435 */ /* 0x001fe200000001ff */
[----:B-1----:R-:W-:Y:S02]  /*d3c0*/  MOV R69, R67 ;  /* 0x0000004300457202 */ /* 0x002fe40000000f00 */
[----:B------:R-:W-:Y:S02]  /*d3d0*/  MOV R67, R79 ;  /* 0x0000004f00437202 */ /* 0x000fe40000000f00 */
[----:B------:R-:W-:-:S02]  /*d3e0*/  MOV R74, RZ ;  /* 0x000000ff004a7202 */ /* 0x000fc40000000f00 */
[----:B------:R-:W-:Y:S02]  /*d3f0*/  MOV R77, 0xffffffff ;  /* 0xffffffff004d7802 */ /* 0x000fe40000000f00 */
[----:B------:R-:W-:Y:S02]  /*d400*/  MOV R64, 0xd420 ;  /* 0x0000d42000407802 */ /* 0x000fe40000000f00 */
[----:B------:R-:W-:Y:S05]  /*d410*/  CALL.REL.NOINC `($__internal_8_$__cuda_sm70_shflsync_up) ;  /* 0x0000157000007944 */ /* 0x000fea0003c00000 */
        /* <DEDUP_REMOVED lines=18> */
[----:B------:R-:W-:Y:S05]  /*d540*/  CALL.REL.NOINC `($__internal_8_$__cuda_sm70_shflsync_up) ;  /* 0x0000144000007944 */ /* 0x000fea0003c00000 */
[----:B0-----:R-:W-:Y:S01]  /*d550*/  HFMA2.MMA R72, -RZ, RZ, 0, 9.5367431640625e-07 ;  /* 0x00000010ff487435 */ /* 0x001fe200000001ff */
[----:B-1----:R-:W-:-:S02]  /*d560*/  MOV R69, R67 ;  /* 0x0000004300457202 */ /* 0x002fc40000000f00 */
[----:B------:R-:W-:Y:S02]  /*d570*/  MOV R67, R70 ;  /* 0x0000004600437202 */ /* 0x000fe40000000f00 */
[----:B------:R-:W-:Y:S02]  /*d580*/  MOV R74, RZ ;  /* 0x000000ff004a7202 */ /* 0x000fe40000000f00 */
[----:B------:R-:W-:Y:S02]  /*d590*/  MOV R77, 0xffffffff ;  /* 0xffffffff004d7802 */ /* 0x000fe40000000f00 */
[----:B------:R-:W-:Y:S02]  /*d5a0*/  MOV R64, 0xd5c0 ;  /* 0x0000d5c000407802 */ /* 0x000fe40000000f00 */
[----:B------:R-:W-:Y:S05]  /*d5b0*/  CALL.REL.NOINC `($__internal_8_$__cuda_sm70_shflsync_up) ;  /* 0x000013d000007944 */ /* 0x000fea0003c00000 */
[----:B0-----:R-:W-:Y:S01]  /*d5c0*/  HFMA2.MMA R72, -RZ, RZ, 0, 9.5367431640625e-07 ;  /* 0x00000010ff487435 */ /* 0x001fe200000001ff */
[----:B-1----:R-:W-:Y:S02]  /*d5d0*/  MOV R71, R67 ;  /* 0x0000004300477202 */ /* 0x002fe40000000f00 */
[----:B------:R-:W-:Y:S02]  /*d5e0*/  MOV R67, R78 ;  /* 0x0000004e00437202 */ /* 0x000fe40000000f00 */
[----:B------:R-:W-:-:S02]  /*d5f0*/  MOV R74, RZ ;  /* 0x000000ff004a7202 */ /* 0x000fc40000000f00 */
[----:B------:R-:W-:Y:S02]  /*d600*/  MOV R77, 0xffffffff ;  /* 0xffffffff004d7802 */ /* 0x000fe40000000f00 */
[----:B------:R-:W-:Y:S02]  /*d610*/  MOV R64, 0xd630 ;  /* 0x0000d63000407802 */ /* 0x000fe40000000f00 */
[----:B------:R-:W-:Y:S05]  /*d620*/  CALL.REL.NOINC `($__internal_8_$__cuda_sm70_shflsync_up) ;  /* 0x0000136000007944 */ /* 0x000fea0003c00000 */
[----:B0-----:R-:W-:Y:S01]  /*d630*/  HFMA2.MMA R72, -RZ, RZ, 0, 9.5367431640625e-07 ;  /* 0x00000010ff487435 */ /* 0x001fe200000001ff */
[----:B-1----:R-:W-:Y:S02]  /*d640*/  MOV R73, R67 ;  /* 0x0000004300497202 */ /* 0x002fe40000000f00 */
[----:B------:R-:W-:Y:S02]  /*d650*/  MOV R67, R79 ;  /* 0x0000004f00437202 */ /* 0x000fe40000000f00 */
[----:B------:R-:W-:Y:S02]  /*d660*/  MOV R74, RZ ;  /* 0x000000ff004a7202 */ /* 0x000fe40000000f00 */
[----:B------:R-:W-:Y:S02]  /*d670*/  MOV R77, 0xffffffff ;  /* 0xffffffff004d7802 */ /* 0x000fe40000000f00 */
[----:B------:R-:W-:-:S02]  /*d680*/  MOV R64, 0xd6a0 ;  /* 0x0000d6a000407802 */ /* 0x000fc40000000f00 */
[----:B------:R-:W-:Y:S05]  /*d690*/  CALL.REL.NOINC `($__internal_8_$__cuda_sm70_shflsync_up) ;  /* 0x000012f000007944 */ /* 0x000fea0003c00000 */
[----:B01----:R-:W-:Y:S05]  /*d6a0*/  BRA `(.L_x_216) ;  /* 0xffff8a1000007947 */ /* 0x003fea000383ffff */
.L_x_177:
[----:B0-----:R-:W-:Y:S01]  /*d6b0*/  HFMA2.MMA R72, -RZ, RZ, 0, 5.9604644775390625e-08 ;  /* 0x00000001ff487435 */ /* 0x001fe200000001ff */
[----:B-1----:R-:W-:-:S02]  /*d6c0*/  MOV R67, R76 ;  /* 0x0000004c00437202 */ /* 0x002fc40000000f00 */
[----:B------:R-:W-:Y:S02]  /*d6d0*/  MOV R74, RZ ;  /* 0x000000ff004a7202 */ /* 0x000fe40000000f00 */
[----:B------:R-:W-:Y:S02]  /*d6e0*/  MOV R77, 0xffffffff ;  /* 0xffffffff004d7802 */ /* 0x000fe40000000f00 */
[----:B------:R-:W-:Y:S02]  /*d6f0*/  MOV R64, 0xd710 ;  /* 0x0000d71000407802 */ /* 0x000fe40000000f00 */
[----:B-----5:R-:W-:Y:S05]  /*d700*/  CALL.REL.NOINC `($__internal_8_$__cuda_sm70_shflsync_up) ;  /* 0x0000128000007944 */ /* 0x020fea0003c00000 */
[----:B0-----:R-:W-:Y:S01]  /*d710*/  HFMA2.MMA R72, -RZ, RZ, 0, 5.9604644775390625e-08 ;  /* 0x00000001ff487435 */ /* 0x001fe200000001ff */
[----:B-1----:R-:W-:Y:S02]  /*d720*/  MOV R66, R67 ;  /* 0x0000004300427202 */ /* 0x002fe40000000f00 */
[----:B------:R-:W-:Y:S02]  /*d730*/  MOV R67, R205 ;  /* 0x000000cd00437202 */ /* 0x000fe40000000f00 */
[----:B------:R-:W-:Y:S02]  /*d740*/  MOV R74, RZ ;  /* 0x000000ff004a7202 */ /* 0x000fe40000000f00 */
[----:B------:R-:W-:-:S02]  /*d750*/  MOV R77, 0xffffffff ;  /* 0xffffffff004d7802 */ /* 0x000fc40000000f00 */
[----:B------:R-:W-:Y:S02]  /*d760*/  MOV R64, 0xd780 ;  /* 0x0000d78000407802 */ /* 0x000fe40000000f00 */
[----:B------:R-:W-:Y:S05]  /*d770*/  CALL.REL.NOINC `($__internal_8_$__cuda_sm70_shflsync_up) ;  /* 0x0000121000007944 */ /* 0x000fea0003c00000 */
[----:B0-----:R-:W-:Y:S01]  /*d780*/  HFMA2.MMA R72, -RZ, RZ, 0, 5.9604644775390625e-08 ;  /* 0x00000001ff487435 */ /* 0x001fe200000001ff */
[----:B-1----:R-:W-:Y:S02]  /*d790*/  MOV R68, R67 ;  /* 0x0000004300447202 */ /* 0x002fe40000000f00 */
[----:B------:R-:W-:Y:S02]  /*d7a0*/  MOV R67, R75 ;  /* 0x0000004b00437202 */ /* 0x000fe40000000f00 */
[----:B------:R-:W-:Y:S02]  /*d7b0*/  MOV R74, RZ ;  /* 0x000000ff004a7202 */ /* 0x000fe40000000f00 */
[----:B------:R-:W-:Y:S02]  /*d7c0*/  MOV R77, 0xffffffff ;  /* 0xffffffff004d7802 */ /* 0x000fe40000000f00 */
[----:B------:R-:W-:Y:S02]  /*d7d0*/  MOV R64, 0xd7f0 ;  /* 0x0000d7f000407802 */ /* 0x000fe40000000f00 */
[----:B------:R-:W-:Y:S05]  /*d7e0*/  CALL.REL.NOINC `($__internal_8_$__cuda_sm70_shflsync_up) ;  /* 0x000011a000007944 */ /* 0x000fea0003c00000 */
[----:B0-----:R-:W-:Y:S01]  /*d7f0*/  HFMA2.MMA R72, -RZ, RZ, 0, 5.9604644775390625e-08 ;  /* 0x00000001ff487435 */ /* 0x001fe200000001ff */
[----:B-1----:R-:W-:-:S02]  /*d800*/  MOV R70, R67 ;  /* 0x0000004300467202 */ /* 0x002fc40000000f00 */
[----:B------:R-:W-:Y:S02]  /*d810*/  MOV R67, R73 ;  /* 0x0000004900437202 */ /* 0x000fe40000000f00 */
[----:B------:R-:W-:Y:S02]  /*d820*/  MOV R74, RZ ;  /* 0x000000ff004a7202 */ /* 0x000fe40000000f00 */
[----:B------:R-:W-:Y:S02]  /*d830*/  MOV R77, 0xffffffff ;  /* 0xffffffff004d7802 */ /* 0x000fe40000000f00 */
[----:B------:R-:W-:Y:S02]  /*d840*/  MOV R64, 0xd860 ;  /* 0x0000d86000407802 */ /* 0x000fe40000000f00 */
[----:B------:R-:W-:Y:S05]  /*d850*/  CALL.REL.NOINC `($__internal_8_$__cuda_sm70_shflsync_up) ;  /* 0x0000113000007944 */ /* 0x000fea0003c00000 */
[----:B-1----:R-:W-:Y:S01]  /*d860*/  MOV R78, R67 ;  /* 0x00000043004e7202 */ /* 0x002fe20000000f00 */
[----:B------:R-:W-:Y:S01]  /*d870*/  HFMA2.MMA R67, -RZ, RZ, 0, 0 ;  /* 0x00000000ff437435 */ /* 0x000fe200000001ff */
[----:B0-----:R-:W-:Y:S02]  /*d880*/  MOV R77, R68 ;  /* 0x00000044004d7202 */ /* 0x001fe40000000f00 */
[----:B------:R-:W-:-:S02]  /*d890*/  MOV R69, R60 ;  /* 0x0000003c00457202 */ /* 0x000fc40000000f00 */
[----:B------:R-:W-:Y:S02]  /*d8a0*/  MOV R76, R66 ;  /* 0x00000042004c7202 */ /* 0x000fe40000000f00 */
[----:B------:R-:W-:Y:S02]  /*d8b0*/  MOV R68, R70 ;  /* 0x0000004600447202 */ /* 0x000fe40000000f00 */
[----:B------:R-:W-:Y:S02]  /*d8c0*/  MOV R74, 0x1f ;  /* 0x0000001f004a7802 */ /* 0x000fe40000000f00 */
[----:B------:R-:W-:Y:S02]  /*d8d0*/  MOV R72, 0xffffffff ;  /* 0xffffffff00487802 */ /* 0x000fe40000000f00 */
[----:B------:R-:W-:Y:S02]  /*d8e0*/  MOV R64, 0xd900 ;  /* 0x0000d90000407802 */ /* 0x000fe40000000f00 */
[----:B------:R-:W-:Y:S05]  /*d8f0*/  CALL.REL.NOINC `($__internal_7_$__cuda_sm70_shflsync_idx_p) ;  /* 0x0000105000007944 */ /* 0x000fea0003c00000 */
[----:B-1----:R-:W-:Y:S01]  /*d900*/  MOV R79, R67 ;  /* 0x00000043004f7202 */ /* 0x002fe20000000f00 */
[----:B------:R-:W-:Y:S01]  /*d910*/  HFMA2.MMA R67, -RZ, RZ, 0, 0 ;  /* 0x00000000ff437435 */ /* 0x000fe200000001ff */
[----:B0-----:R-:W-:-:S02]  /*d920*/  MOV R69, R61 ;  /* 0x0000003d00457202 */ /* 0x001fc40000000f00 */
[----:B------:R-:W-:Y:S02]  /*d930*/  MOV R74, 0x1f ;  /* 0x0000001f004a7802 */ /* 0x000fe40000000f00 */
[----:B------:R-:W-:Y:S02]  /*d940*/  MOV R72, 0xffffffff ;  /* 0xffffffff00487802 */ /* 0x000fe40000000f00 */
[----:B------:R-:W-:Y:S02]  /*d950*/  MOV R64, 0xd970 ;  /* 0x0000d97000407802 */ /* 0x000fe40000000f00 */
[----:B------:R-:W-:Y:S05]  /*d960*/  CALL.REL.NOINC `($__internal_7_$__cuda_sm70_shflsync_idx_p) ;  /* 0x00000fe000007944 */ /* 0x000fea0003c00000 */
[----:B-1----:R-:W-:Y:S01]  /*d970*/  MOV R83, R67 ;  /* 0x0000004300537202 */ /* 0x002fe20000000f00 */
[----:B------:R-:W-:Y:S01]  /*d980*/  HFMA2.MMA R67, -RZ, RZ, 0, 0 ;  /* 0x00000000ff437435 */ /* 0x000fe200000001ff */
[----:B0-----:R-:W-:Y:S02]  /*d990*/  MOV R69, R62 ;  /* 0x0000003e00457202 */ /* 0x001fe40000000f00 */
[----:B------:R-:W-:Y:S02]  /*d9a0*/  MOV R74, 0x1f ;  /* 0x0000001f004a7802 */ /* 0x000fe40000000f00 */
[----:B------:R-:W-:-:S02]  /*d9b0*/  MOV R72, 0xffffffff ;  /* 0xffffffff00487802 */ /* 0x000fc40000000f00 */
[----:B------:R-:W-:Y:S02]  /*d9c0*/  MOV R64, 0xd9e0 ;  /* 0x0000d9e000407802 */ /* 0x000fe40000000f00 */
[----:B------:R-:W-:Y:S05]  /*d9d0*/  CALL.REL.NOINC `($__internal_7_$__cuda_sm70_shflsync_idx_p) ;  /* 0x00000f7000007944 */ /* 0x000fea0003c00000 */
[----:B-1----:R-:W-:Y:S01]  /*d9e0*/  MOV R70, R67 ;  /* 0x0000004300467202 */ /* 0x002fe20000000f00 */
[----:B------:R-:W-:Y:S01]  /*d9f0*/  HFMA2.MMA R67, -RZ, RZ, 0, 0 ;  /* 0x00000000ff437435 */ /* 0x000fe200000001ff */
[----:B0-----:R-:W-:Y:S02]  /*da00*/  MOV R69, R63 ;  /* 0x0000003f00457202 */ /* 0x001fe40000000f00 */
[----:B------:R-:W-:Y:S02]  /*da10*/  MOV R74, 0x1f ;  /* 0x0000001f004a7802 */ /* 0x000fe40000000f00 */
[----:B------:R-:W-:Y:S02]  /*da20*/  MOV R72, 0xffffffff ;  /* 0xffffffff00487802 */ /* 0x000fe40000000f00 */
[----:B------:R-:W-:Y:S02]  /*da30*/  MOV R64, 0xda50 ;  /* 0x0000da5000407802 */ /* 0x000fe40000000f00 */
[----:B------:R-:W-:Y:S05]  /*da40*/  CALL.REL.NOINC `($__internal_7_$__cuda_sm70_shflsync_idx_p) ;  /* 0x00000f0000007944 */ /* 0x000fea0003c00000 */
[----:B-1----:R-:W-:Y:S01]  /*da50*/  MOV R71, R67 ;  /* 0x0000004300477202 */ /* 0x002fe20000000f00 */
[----:B0-----:R-:W-:Y:S05]  /*da60*/  BRA `(.L_x_217) ;  /* 0xffff899000007947 */ /* 0x001fea000383ffff */
.L_x_180:
[----:B------:R-:W-:Y:S01]  /*da70*/  HFMA2.MMA R68, -RZ, RZ, 0, 5.9604644775390625e-08 ;  /* 0x00000001ff447435 */ /* 0x000fe200000001ff */
[----:B------:R-:W-:-:S02]  /*da80*/  MOV R67, 0x1f ;  /* 0x0000001f00437802 */ /* 0x000fc40000000f00 */
[----:B------:R-:W-:Y:S02]  /*da90*/  MOV R80, 0xffffffff ;  /* 0xffffffff00507802 */ /* 0x000fe40000000f00 */
[----:B------:R-:W-:Y:S02]  /*daa0*/  MOV R64, 0xdac0 ;  /* 0x0000dac000407802 */ /* 0x000fe40000000f00 */
[----:B------:R-:W-:Y:S05]  /*dab0*/  CALL.REL.NOINC `($__internal_6_$__cuda_sm70_shflsync_down) ;  /* 0x00000e5000007944 */ /* 0x000fea0003c00000 */
[----:B-1----:R-:W-:Y:S01]  /*dac0*/  MOV R66, R80 ;  /* 0x0000005000427202 */ /* 0x002fe20000000f00 */
[----:B0-----:R-:W-:Y:S05]  /*dad0*/  BRA `(.L_x_218) ;  /* 0xffff9ed000007947 */ /* 0x001fea000383ffff */
.L_x_181:
[----:B------:R-:W-:Y:S01]  /*dae0*/  HFMA2.MMA R68, -RZ, RZ, 0, 5.9604644775390625e-08 ;  /* 0x00000001ff447435 */ /* 0x000fe200000001ff */
[----:B0-----:R-:W-:Y:S02]  /*daf0*/  MOV R69, R75 ;  /* 0x0000004b00457202 */ /* 0x001fe40000000f00 */
[----:B------:R-:W-:Y:S02]  /*db00*/  MOV R67, 0x1f ;  /* 0x0000001f00437802 */ /* 0x000fe40000000f00 */
[----:B------:R-:W-:Y:S02]  /*db10*/  MOV R80, 0xffffffff ;  /* 0xffffffff00507802 */ /* 0x000fe40000000f00 */
[----:B------:R-:W-:-:S02]  /*db20*/  MOV R64, 0xdb40 ;  /* 0x0000db4000407802 */ /* 0x000fc40000000f00 */
[----:B-1----:R-:W-:Y:S05]  /*db30*/  CALL.REL.NOINC `($__internal_6_$__cuda_sm70_shflsync_down) ;  /* 0x00000dd000007944 */ /* 0x002fea0003c00000 */
[----:B0-----:R-:W-:Y:S01]  /*db40*/  HFMA2.MMA R68, -RZ, RZ, 0, 5.9604644775390625e-08 ;  /* 0x00000001ff447435 */ /* 0x001fe200000001ff */
[----:B-1----:R-:W-:-:S02]  /*db50*/  MOV R70, R80 ;  /* 0x0000005000467202 */ /* 0x002fc40000000f00 */
[----:B------:R-:W-:Y:S02]  /*db60*/  MOV R69, R73 ;  /* 0x0000004900457202 */ /* 0x000fe40000000f00 */
[----:B------:R-:W-:Y:S02]  /*db70*/  MOV R67, 0x1f ;  /* 0x0000001f00437802 */ /* 0x000fe40000000f00 */
[----:B------:R-:W-:Y:S02]  /*db80*/  MOV R80, 0xffffffff ;  /* 0xffffffff00507802 */ /* 0x000fe40000000f00 */
[----:B------:R-:W-:Y:S02]  /*db90*/  MOV R64, 0xdbb0 ;  /* 0x0000dbb000407802 */ /* 0x000fe40000000f00 */
[----:B------:R-:W-:Y:S05]  /*dba0*/  CALL.REL.NOINC `($__internal_6_$__cuda_sm70_shflsync_down) ;  /* 0x00000d6000007944 */ /* 0x000fea0003c00000 */
[----:B0-----:R-:W-:Y:S01]  /*dbb0*/  HFMA2.MMA R68, -RZ, RZ, 0, 5.9604644775390625e-08 ;  /* 0x00000001ff447435 */ /* 0x001fe200000001ff */
[----:B-1----:R-:W-:Y:S02]  /*dbc0*/  MOV R72, R80 ;  /* 0x0000005000487202 */ /* 0x002fe40000000f00 */
[----:B------:R-:W-:Y:S02]  /*dbd0*/  MOV R69, R71 ;  /* 0x0000004700457202 */ /* 0x000fe40000000f00 */
[----:B------:R-:W-:-:S02]  /*dbe0*/  MOV R67, 0x1f ;  /* 0x0000001f00437802 */ /* 0x000fc40000000f00 */
[----:B------:R-:W-:Y:S02]  /*dbf0*/  MOV R80, 0xffffffff ;  /* 0xffffffff00507802 */ /* 0x000fe40000000f00 */
[----:B------:R-:W-:Y:S02]  /*dc00*/  MOV R64, 0xdc20 ;  /* 0x0000dc2000407802 */ /* 0x000fe40000000f00 */
[----:B------:R-:W-:Y:S05]  /*dc10*/  CALL.REL.NOINC `($__internal_6_$__cuda_sm70_shflsync_down) ;  /* 0x00000cf000007944 */ /* 0x000fea0003c00000 */
[----:B01----:R-:W-:Y:S05]  /*dc20*/  BRA `(.L_x_219) ;  /* 0xffff9dc000007947 */ /* 0x003fea000383ffff */
.L_x_184:
[----:B------:R-:W-:Y:S01]  /*dc30*/  HFMA2.MMA R68, -RZ, RZ, 0, 1.1920928955078125e-07 ;  /* 0x00000002ff447435 */ /* 0x000fe200000001ff */
[----:B0-----:R-:W-:Y:S02]  /*dc40*/  MOV R69, R76 ;  /* 0x0000004c00457202 */ /* 0x001fe40000000f00 */
[----:B------:R-:W-:Y:S02]  /*dc50*/  MOV R67, 0x1f ;  /* 0x0000001f00437802 */ /* 0x000fe40000000f00 */
[----:B------:R-:W-:Y:S02]  /*dc60*/  MOV R80, 0xffffffff ;  /* 0xffffffff00507802 */ /* 0x000fe40000000f00 */
[----:B------:R-:W-:Y:S02]  /*dc70*/  MOV R64, 0xdc90 ;  /* 0x0000dc9000407802 */ /* 0x000fe40000000f00 */
[----:B-1234-:R-:W-:Y:S05]  /*dc80*/  CALL.REL.NOINC `($__internal_6_$__cuda_sm70_shflsync_down) ;  /* 0x00000c8000007944 */ /* 0x01efea0003c00000 */
[----:B0-----:R-:W-:Y:S01]  /*dc90*/  HFMA2.MMA R68, -RZ, RZ, 0, 1.1920928955078125e-07 ;  /* 0x00000002ff447435 */ /* 0x001fe200000001ff */
[----:B-1----:R-:W-:-:S02]  /*dca0*/  MOV R66, R80 ;  /* 0x0000005000427202 */ /* 0x002fc40000000f00 */
[----:B------:R-:W-:Y:S02]  /*dcb0*/  MOV R69, R75 ;  /* 0x0000004b00457202 */ /* 0x000fe40000000f00 */
[----:B------:R-:W-:Y:S02]  /*dcc0*/  MOV R67, 0x1f ;  /* 0x0000001f00437802 */ /* 0x000fe40000000f00 */
[----:B------:R-:W-:Y:S02]  /*dcd0*/  MOV R80, 0xffffffff ;  /* 0xffffffff00507802 */ /* 0x000fe40000000f00 */
[----:B------:R-:W-:Y:S02]  /*dce0*/  MOV R64, 0xdd00 ;  /* 0x0000dd0000407802 */ /* 0x000fe40000000f00 */
[----:B------:R-:W-:Y:S05]  /*dcf0*/  CALL.REL.NOINC `($__internal_6_$__cuda_sm70_shflsync_down) ;  /* 0x00000c1000007944 */ /* 0x000fea0003c00000 */
[----:B0-----:R-:W-:Y:S01]  /*dd00*/  HFMA2.MMA R68, -RZ, RZ, 0, 1.1920928955078125e-07 ;  /* 0x00000002ff447435 */ /* 0x001fe200000001ff */
[----:B-1----:R-:W-:Y:S02]  /*dd10*/  MOV R70, R80 ;  /* 0x0000005000467202 */ /* 0x002fe40000000f00 */
[----:B------:R-:W-:Y:S02]  /*dd20*/  MOV R69, R73 ;  /* 0x0000004900457202 */ /* 0x000fe40000000f00 */
[----:B------:R-:W-:-:S02]  /*dd30*/  MOV R67, 0x1f ;  /* 0x0000001f00437802 */ /* 0x000fc40000000f00 */
[----:B------:R-:W-:Y:S02]  /*dd40*/  MOV R80, 0xffffffff ;  /* 0xffffffff00507802 */ /* 0x000fe40000000f00 */
[----:B------:R-:W-:Y:S02]  /*dd50*/  MOV R64, 0xdd70 ;  /* 0x0000dd7000407802 */ /* 0x000fe40000000f00 */
[----:B------:R-:W-:Y:S05]  /*dd60*/  CALL.REL.NOINC `($__internal_6_$__cuda_sm70_shflsync_down) ;  /* 0x00000ba000007944 */ /* 0x000fea0003c00000 */
[----:B0-----:R-:W-:Y:S01]  /*dd70*/  HFMA2.MMA R68, -RZ, RZ, 0, 1.1920928955078125e-07 ;  /* 0x00000002ff447435 */ /* 0x001fe200000001ff */
[----:B-1----:R-:W-:Y:S02]  /*dd80*/  MOV R72, R80 ;  /* 0x0000005000487202 */ /* 0x002fe40000000f00 */
[----:B------:R-:W-:Y:S02]  /*dd90*/  MOV R69, R71 ;  /* 0x0000004700457202 */ /* 0x000fe40000000f00 */
[----:B------:R-:W-:Y:S02]  /*dda0*/  MOV R67, 0x1f ;  /* 0x0000001f00437802 */ /* 0x000fe40000000f00 */
[----:B------:R-:W-:Y:S02]  /*ddb0*/  MOV R80, 0xffffffff ;  /* 0xffffffff00507802 */ /* 0x000fe40000000f00 */
[----:B------:R-:W-:-:S02]  /*ddc0*/  MOV R64, 0xdde0 ;  /* 0x0000dde000407802 */ /* 0x000fc40000000f00 */
[----:B------:R-:W-:Y:S05]  /*ddd0*/  CALL.REL.NOINC `($__internal_6_$__cuda_sm70_shflsync_down) ;  /* 0x00000b3000007944 */ /* 0x000fea0003c00000 */
[----:B01----:R-:W-:Y:S05]  /*dde0*/  BRA `(.L_x_220) ;  /* 0xffff9d5000007947 */ /* 0x003fea000383ffff */
.L_x_187:
[----:B------:R-:W-:Y:S01]  /*ddf0*/  HFMA2.MMA R68, -RZ, RZ, 0, 2.384185791015625e-07 ;  /* 0x00000004ff447435 */ /* 0x000fe200000001ff */
[----:B------:R-:W-:-:S02]  /*de00*/  MOV R69, R76 ;  /* 0x0000004c00457202 */ /* 0x000fc40000000f00 */
[----:B------:R-:W-:Y:S02]  /*de10*/  MOV R67, 0x1f ;  /* 0x0000001f00437802 */ /* 0x000fe40000000f00 */
[----:B0-----:R-:W-:Y:S02]  /*de20*/  MOV R80, 0xffffffff ;  /* 0xffffffff00507802 */ /* 0x001fe40000000f00 */
[----:B------:R-:W-:Y:S02]  /*de30*/  MOV R64, 0xde50 ;  /* 0x0000de5000407802 */ /* 0x000fe40000000f00 */
[----:B-1234-:R-:W-:Y:S05]  /*de40*/  CALL.REL.NOINC `($__internal_6_$__cuda_sm70_shflsync_down) ;  /* 0x00000ac000007944 */ /* 0x01efea0003c00000 */
[----:B-1----:R-:W-:Y:S01]  /*de50*/  MOV R66, R80 ;  /* 0x0000005000427202 */ /* 0x002fe20000000f00 */
[----:B0-----:R-:W-:Y:S05]  /*de60*/  BRA `(.L_x_221) ;  /* 0xffff9df000007947 */ /* 0x001fea000383ffff */
.L_x_188:
[----:B------:R-:W-:Y:S01]  /*de70*/  HFMA2.MMA R68, -RZ, RZ, 0, 2.384185791015625e-07 ;  /* 0x00000004ff447435 */ /* 0x000fe200000001ff */
[----:B------:R-:W-:Y:S02]  /*de80*/  MOV R69, R75 ;  /* 0x0000004b00457202 */ /* 0x000fe40000000f00 */
[----:B------:R-:W-:Y:S02]  /*de90*/  MOV R67, 0x1f ;  /* 0x0000001f00437802 */ /* 0x000fe40000000f00 */
[----:B0-----:R-:W-:-:S02]  /*dea0*/  MOV R80, 0xffffffff ;  /* 0xffffffff00507802 */ /* 0x001fc40000000f00 */
[----:B------:R-:W-:Y:S02]  /*deb0*/  MOV R64, 0xded0 ;  /* 0x0000ded000407802 */ /* 0x000fe40000000f00 */
[----:B-1234-:R-:W-:Y:S05]  /*dec0*/  CALL.REL.NOINC `($__internal_6_$__cuda_sm70_shflsync_down) ;  /* 0x00000a4000007944 */ /* 0x01efea0003c00000 */
[----:B0-----:R-:W-:Y:S01]  /*ded0*/  HFMA2.MMA R68, -RZ, RZ, 0, 2.384185791015625e-07 ;  /* 0x00000004ff447435 */ /* 0x001fe200000001ff */
[----:B-1----:R-:W-:Y:S02]  /*dee0*/  MOV R70, R80 ;  /* 0x0000005000467202 */ /* 0x002fe40000000f00 */
[----:B------:R-:W-:Y:S02]  /*def0*/  MOV R69, R73 ;  /* 0x0000004900457202 */ /* 0x000fe40000000f00 */
[----:B------:R-:W-:Y:S02]  /*df00*/  MOV R67, 0x1f ;  /* 0x0000001f00437802 */ /* 0x000fe40000000f00 */
[----:B------:R-:W-:Y:S02]  /*df10*/  MOV R80, 0xffffffff ;  /* 0xffffffff00507802 */ /* 0x000fe40000000f00 */
[----:B------:R-:W-:Y:S02]  /*df20*/  MOV R64, 0xdf40 ;  /* 0x0000df4000407802 */ /* 0x000fe40000000f00 */
[----:B------:R-:W-:Y:S05]  /*df30*/  CALL.REL.NOINC `($__internal_6_$__cuda_sm70_shflsync_down) ;  /* 0x000009d000007944 */ /* 0x000fea0003c00000 */
[----:B0-----:R-:W-:Y:S01]  /*df40*/  HFMA2.MMA R68, -RZ, RZ, 0, 2.384185791015625e-07 ;  /* 0x00000004ff447435 */ /* 0x001fe200000001ff */
[----:B-1----:R-:W-:-:S02]  /*df50*/  MOV R72, R80 ;  /* 0x0000005000487202 */ /* 0x002fc40000000f00 */
[----:B------:R-:W-:Y:S02]  /*df60*/  MOV R69, R71 ;  /* 0x0000004700457202 */ /* 0x000fe40000000f00 */
[----:B------:R-:W-:Y:S02]  /*df70*/  MOV R67, 0x1f ;  /* 0x0000001f00437802 */ /* 0x000fe40000000f00 */
[----:B------:R-:W-:Y:S02]  /*df80*/  MOV R80, 0xffffffff ;  /* 0xffffffff00507802 */ /* 0x000fe40000000f00 */
[----:B------:R-:W-:Y:S02]  /*df90*/  MOV R64, 0xdfb0 ;  /* 0x0000dfb000407802 */ /* 0x000fe40000000f00 */
[----:B------:R-:W-:Y:S05]  /*dfa0*/  CALL.REL.NOINC `($__internal_6_$__cuda_sm70_shflsync_down) ;  /* 0x0000096000007944 */ /* 0x000fea0003c00000 */
[----:B01----:R-:W-:Y:S05]  /*dfb0*/  BRA `(.L_x_222) ;  /* 0xffff9ce000007947 */ /* 0x003fea000383ffff */
.L_x_191:
[----:B------:R-:W-:Y:S01]  /*dfc0*/  HFMA2.MMA R68, -RZ, RZ, 0, 4.76837158203125e-07 ;  /* 0x00000008ff447435 */ /* 0x000fe200000001ff */
[----:B------:R-:W-:Y:S02]  /*dfd0*/  MOV R69, R76 ;  /* 0x0000004c00457202 */ /* 0x000fe40000000f00 */
[----:B------:R-:W-:Y:S02]  /*dfe0*/  MOV R67, 0x1f ;  /* 0x0000001f00437802 */ /* 0x000fe40000000f00 */
[----:B0-----:R-:W-:-:S02]  /*dff0*/  MOV R80, 0xffffffff ;  /* 0xffffffff00507802 */ /* 0x001fc40000000f00 */
[----:B------:R-:W-:Y:S02]  /*e000*/  MOV R64, 0xe020 ;  /* 0x0000e02000407802 */ /* 0x000fe40000000f00 */
[----:B-1234-:R-:W-:Y:S05]  /*e010*/  CALL.REL.NOINC `($__internal_6_$__cuda_sm70_shflsync_down) ;  /* 0x000008f000007944 */ /* 0x01efea0003c00000 */
[----:B0-----:R-:W-:Y:S01]  /*e020*/  HFMA2.MMA R68, -RZ, RZ, 0, 4.76837158203125e-07 ;  /* 0x00000008ff447435 */ /* 0x001fe200000001ff */
[----:B-1----:R-:W-:Y:S02]  /*e030*/  MOV R66, R80 ;  /* 0x0000005000427202 */ /* 0x002fe40000000f00 */
[----:B------:R-:W-:Y:S02]  /*e040*/  MOV R69, R75 ;  /* 0x0000004b00457202 */ /* 0x000fe40000000f00 */
[----:B------:R-:W-:Y:S02]  /*e050*/  MOV R67, 0x1f ;  /* 0x0000001f00437802 */ /* 0x000fe40000000f00 */
[----:B------:R-:W-:Y:S02]  /*e060*/  MOV R80, 0xffffffff ;  /* 0xffffffff00507802 */ /* 0x000fe40000000f00 */
[----:B------:R-:W-:Y:S02]  /*e070*/  MOV R64, 0xe090 ;  /* 0x0000e09000407802 */ /* 0x000fe40000000f00 */
[----:B------:R-:W-:Y:S05]  /*e080*/  CALL.REL.NOINC `($__internal_6_$__cuda_sm70_shflsync_down) ;  /* 0x0000088000007944 */ /* 0x000fea0003c00000 */
[----:B0-----:R-:W-:Y:S01]  /*e090*/  HFMA2.MMA R68, -RZ, RZ, 0, 4.76837158203125e-07 ;  /* 0x00000008ff447435 */ /* 0x001fe200000001ff */
[----:B-1----:R-:W-:-:S02]  /*e0a0*/  MOV R70, R80 ;  /* 0x0000005000467202 */ /* 0x002fc40000000f00 */
[----:B------:R-:W-:Y:S02]  /*e0b0*/  MOV R69, R73 ;  /* 0x0000004900457202 */ /* 0x000fe40000000f00 */
[----:B------:R-:W-:Y:S02]  /*e0c0*/  MOV R67, 0x1f ;  /* 0x0000001f00437802 */ /* 0x000fe40000000f00 */
[----:B------:R-:W-:Y:S02]  /*e0d0*/  MOV R80, 0xffffffff ;  /* 0xffffffff00507802 */ /* 0x000fe40000000f00 */
[----:B------:R-:W-:Y:S02]  /*e0e0*/  MOV R64, 0xe100 ;  /* 0x0000e10000407802 */ /* 0x000fe40000000f00 */
[----:B------:R-:W-:Y:S05]  /*e0f0*/  CALL.REL.NOINC `($__internal_6_$__cuda_sm70_shflsync_down) ;  /* 0x0000081000007944 */ /* 0x000fea0003c00000 */
[----:B0-----:R-:W-:Y:S01]  /*e100*/  HFMA2.MMA R68, -RZ, RZ, 0, 4.76837158203125e-07 ;  /* 0x00000008ff447435 */ /* 0x001fe200000001ff */
[----:B-1----:R-:W-:Y:S02]  /*e110*/  MOV R72, R80 ;  /* 0x0000005000487202 */ /* 0x002fe40000000f00 */
[----:B------:R-:W-:Y:S02]  /*e120*/  MOV R69, R71 ;  /* 0x0000004700457202 */ /* 0x000fe40000000f00 */
[----:B------:R-:W-:-:S02]  /*e130*/  MOV R67, 0x1f ;  /* 0x0000001f00437802 */ /* 0x000fc40000000f00 */
[----:B------:R-:W-:Y:S02]  /*e140*/  MOV R80, 0xffffffff ;  /* 0xffffffff00507802 */ /* 0x000fe40000000f00 */
[----:B------:R-:W-:Y:S02]  /*e150*/  MOV R64, 0xe170 ;  /* 0x0000e17000407802 */ /* 0x000fe40000000f00 */
[----:B------:R-:W-:Y:S05]  /*e160*/  CALL.REL.NOINC `($__internal_6_$__cuda_sm70_shflsync_down) ;  /* 0x000007a000007944 */ /* 0x000fea0003c00000 */
[----:B01----:R-:W-:Y:S05]  /*e170*/  BRA `(.L_x_223) ;  /* 0xffff9c7000007947 */ /* 0x003fea000383ffff */
.L_x_194:
[----:B------:R-:W-:Y:S01]  /*e180*/  HFMA2.MMA R68, -RZ, RZ, 0, 9.5367431640625e-07 ;  /* 0x00000010ff447435 */ /* 0x000fe200000001ff */
[----:B------:R-:W-:Y:S02]  /*e190*/  MOV R69, R76 ;  /* 0x0000004c00457202 */ /* 0x000fe40000000f00 */
[----:B------:R-:W-:Y:S02]  /*e1a0*/  MOV R67, 0x1f ;  /* 0x0000001f00437802 */ /* 0x000fe40000000f00 */
[----:B0-----:R-:W-:Y:S02]  /*e1b0*/  MOV R80, 0xffffffff ;  /* 0xffffffff00507802 */ /* 0x001fe40000000f00 */
[----:B------:R-:W-:Y:S02]  /*e1c0*/  MOV R64, 0xe1e0 ;  /* 0x0000e1e000407802 */ /* 0x000fe40000000f00 */
[----:B-1234-:R-:W-:Y:S05]  /*e1d0*/  CALL.REL.NOINC `($__internal_6_$__cuda_sm70_shflsync_down) ;  /* 0x0000073000007944 */ /* 0x01efea0003c00000 */
[----:B-1----:R-:W-:Y:S01]  /*e1e0*/  MOV R66, R80 ;  /* 0x0000005000427202 */ /* 0x002fe20000000f00 */
[----:B0-----:R-:W-:Y:S05]  /*e1f0*/  BRA `(.L_x_224) ;  /* 0xffff9d1000007947 */ /* 0x001fea000383ffff */
.L_x_195:
[----:B------:R-:W-:Y:S01]  /*e200*/  HFMA2.MMA R68, -RZ, RZ, 0, 9.5367431640625e-07 ;  /* 0x00000010ff447435 */ /* 0x000fe200000001ff */
[----:B------:R-:W-:-:S02]  /*e210*/  MOV R69, R75 ;  /* 0x0000004b00457202 */ /* 0x000fc40000000f00 */
[----:B------:R-:W-:Y:S02]  /*e220*/  MOV R67, 0x1f ;  /* 0x0000001f00437802 */ /* 0x000fe40000000f00 */
[----:B0-----:R-:W-:Y:S02]  /*e230*/  MOV R80, 0xffffffff ;  /* 0xffffffff00507802 */ /* 0x001fe40000000f00 */
[----:B------:R-:W-:Y:S02]  /*e240*/  MOV R64, 0xe260 ;  /* 0x0000e26000407802 */ /* 0x000fe40000000f00 */
[----:B-1234-:R-:W-:Y:S05]  /*e250*/  CALL.REL.NOINC `($__internal_6_$__cuda_sm70_shflsync_down) ;  /* 0x000006b000007944 */ /* 0x01efea0003c00000 */
[----:B0-----:R-:W-:Y:S01]  /*e260*/  HFMA2.MMA R68, -RZ, RZ, 0, 9.5367431640625e-07 ;  /* 0x00000010ff447435 */ /* 0x001fe200000001ff */
[----:B-1----:R-:W-:Y:S02]  /*e270*/  MOV R70, R80 ;  /* 0x0000005000467202 */ /* 0x002fe40000000f00 */
[----:B------:R-:W-:Y:S02]  /*e280*/  MOV R69, R73 ;  /* 0x0000004900457202 */ /* 0x000fe40000000f00 */
[----:B------:R-:W-:Y:S02]  /*e290*/  MOV R67, 0x1f ;  /* 0x0000001f00437802 */ /* 0x000fe40000000f00 */
[----:B------:R-:W-:-:S02]  /*e2a0*/  MOV R80, 0xffffffff ;  /* 0xffffffff00507802 */ /* 0x000fc40000000f00 */
[----:B------:R-:W-:Y:S02]  /*e2b0*/  MOV R64, 0xe2d0 ;  /* 0x0000e2d000407802 */ /* 0x000fe40000000f00 */
[----:B------:R-:W-:Y:S05]  /*e2c0*/  CALL.REL.NOINC `($__internal_6_$__cuda_sm70_shflsync_down) ;  /* 0x0000064000007944 */ /* 0x000fea0003c00000 */
[----:B0-----:R-:W-:Y:S01]  /*e2d0*/  HFMA2.MMA R68, -RZ, RZ, 0, 9.5367431640625e-07 ;  /* 0x00000010ff447435 */ /* 0x001fe200000001ff */
[----:B-1----:R-:W-:Y:S02]  /*e2e0*/  MOV R72, R80 ;  /* 0x0000005000487202 */ /* 0x002fe40000000f00 */
[----:B------:R-:W-:Y:S02]  /*e2f0*/  MOV R69, R71 ;  /* 0x0000004700457202 */ /* 0x000fe40000000f00 */
[----:B------:R-:W-:Y:S02]  /*e300*/  MOV R67, 0x1f ;  /* 0x0000001f00437802 */ /* 0x000fe40000000f00 */
[----:B------:R-:W-:Y:S02]  /*e310*/  MOV R80, 0xffffffff ;  /* 0xffffffff00507802 */ /* 0x000fe40000000f00 */
[----:B------:R-:W-:Y:S02]  /*e320*/  MOV R64, 0xe340 ;  /* 0x0000e34000407802 */ /* 0x000fe40000000f00 */
[----:B------:R-:W-:Y:S05]  /*e330*/  CALL.REL.NOINC `($__internal_6_$__cuda_sm70_shflsync_down) ;  /* 0x000005d000007944 */ /* 0x000fea0003c00000 */
[----:B01----:R-:W-:Y:S05]  /*e340*/  BRA `(.L_x_225) ;  /* 0xffff9c0000007947 */ /* 0x003fea000383ffff */
.L_x_198:
[----:B------:R-:W-:Y:S01]  /*e350*/  HFMA2.MMA R67, -RZ, RZ, 0, 0 ;  /* 0x00000000ff437435 */ /* 0x000fe200000001ff */
[----:B------:R-:W-:-:S02]  /*e360*/  MOV R69, R76 ;  /* 0x0000004c00457202 */ /* 0x000fc40000000f00 */
[----:B------:R-:W-:Y:S02]  /*e370*/  MOV R74, 0x1f ;  /* 0x0000001f004a7802 */ /* 0x000fe40000000f00 */
[----:B----4-:R-:W-:Y:S02]  /*e380*/  MOV R72, 0xffffffff ;  /* 0xffffffff00487802 */ /* 0x010fe40000000f00 */
[----:B------:R-:W-:Y:S02]  /*e390*/  MOV R64, 0xe3b0 ;  /* 0x0000e3b000407802 */ /* 0x000fe40000000f00 */
[----:B0123--:R-:W-:Y:S05]  /*e3a0*/  CALL.REL.NOINC `($__internal_7_$__cuda_sm70_shflsync_idx_p) ;  /* 0x000005a000007944 */ /* 0x00ffea0003c00000 */
        /* <DEDUP_REMOVED lines=21> */
[----:B------:R-:W-:Y:S01]  /*e500*/  HFMA2.MMA R68, -RZ, RZ, 0, 5.9604644775390625e-08 ;  /* 0x00000001ff447435 */ /* 0x000fe200000001ff */
[----:B-1----:R-:W-:Y:S02]  /*e510*/  MOV R250, R67 ;  /* 0x0000004300fa7202 */ /* 0x002fe40000000f00 */
[----:B0-----:R-:W-:Y:S02]  /*e520*/  MOV R69, R76 ;  /* 0x0000004c00457202 */ /* 0x001fe40000000f00 */
[----:B------:R-:W-:Y:S02]  /*e530*/  MOV R67, 0x1f ;  /* 0x0000001f00437802 */ /* 0x000fe40000000f00 */
[----:B------:R-:W-:-:S02]  /*e540*/  MOV R80, 0xffffffff ;  /* 0xffffffff00507802 */ /* 0x000fc40000000f00 */
[----:B------:R-:W-:Y:S02]  /*e550*/  MOV R64, 0xe570 ;  /* 0x0000e57000407802 */ /* 0x000fe40000000f00 */
[----:B------:R-:W-:Y:S05]  /*e560*/  CALL.REL.NOINC `($__internal_6_$__cuda_sm70_shflsync_down) ;  /* 0x000003a000007944 */ /* 0x000fea0003c00000 */
[----:B0-----:R-:W-:Y:S01]  /*e570*/  HFMA2.MMA R68, -RZ, RZ, 0, 5.9604644775390625e-08 ;  /* 0x00000001ff447435 */ /* 0x001fe200000001ff */
[----:B-1----:R-:W-:Y:S02]  /*e580*/  MOV R70, R80 ;  /* 0x0000005000467202 */ /* 0x002fe40000000f00 */
[----:B------:R-:W-:Y:S02]  /*e590*/  MOV R69, R75 ;  /* 0x0000004b00457202 */ /* 0x000fe40000000f00 */
[----:B------:R-:W-:Y:S02]  /*e5a0*/  MOV R67, 0x1f ;  /* 0x0000001f00437802 */ /* 0x000fe40000000f00 */
[----:B------:R-:W-:Y:S02]  /*e5b0*/  MOV R80, 0xffffffff ;  /* 0xffffffff00507802 */ /* 0x000fe40000000f00 */
[----:B------:R-:W-:Y:S02]  /*e5c0*/  MOV R64, 0xe5e0 ;  /* 0x0000e5e000407802 */ /* 0x000fe40000000f00 */
[----:B------:R-:W-:Y:S05]  /*e5d0*/  CALL.REL.NOINC `($__internal_6_$__cuda_sm70_shflsync_down) ;  /* 0x0000033000007944 */ /* 0x000fea0003c00000 */
        /* <DEDUP_REMOVED lines=14> */
[CC--:B------:R-:W-:Y:S01]  /*e6c0*/  FMUL.FTZ R247, R60.reuse, R251.reuse ;  /* 0x000000fb3cf77220 */ /* 0x0c0fe20000410000 */
[----:B0-----:R-:W-:Y:S01]  /*e6d0*/  MOV R69, R60 ;  /* 0x0000003c00457202 */ /* 0x001fe20000000f00 */
[----:B------:R-:W-:Y:S01]  /*e6e0*/  FMUL.FTZ R248, R60, R252 ;  /* 0x000000fc3cf87220 */ /* 0x000fe20000410000 */
[----:B------:R-:W-:Y:S01]  /*e6f0*/  MOV R68, R70 ;  /* 0x0000004600447202 */ /* 0x000fe20000000f00 */
        /* <DEDUP_REMOVED lines=10> */
[----:B-1----:R-:W-:Y:S05]  /*e7a0*/  CALL.REL.NOINC `($__internal_7_$__cuda_sm70_shflsync_idx_p) ;  /* 0x000001a000007944 */ /* 0x002fea0003c00000 */
        /* <DEDUP_REMOVED lines=21> */
[----:B01----:R-:W-:Y:S05]  /*e900*/  BRA `(.L_x_226) ;  /* 0xffff986000007947 */ /* 0x003fea000383ffff */
        .weak           $__internal_6_$__cuda_sm70_shflsync_down
        .type           $__internal_6_$__cuda_sm70_shflsync_down,@function
        .size           $__internal_6_$__cuda_sm70_shflsync_down,($__internal_7_$__cuda_sm70_shflsync_idx_p - $__internal_6_$__cuda_sm70_shflsync_down)
$__internal_6_$__cuda_sm70_shflsync_down:
[----:B------:R-:W-:Y:S01]  /*e910*/  HFMA2.MMA R65, -RZ, RZ, 0, 0 ;  /* 0x00000000ff417435 */ /* 0x000fe200000001ff */
[----:B------:R-:W-:Y:S04]  /*e920*/  WARPSYNC R80 ;  /* 0x0000005000007348 */ /* 0x000fe80003800000 */
[----:B------:R0:W1:Y:S01]  /*e930*/  SHFL.DOWN PT, R80, R69, R68, R67 ;  /* 0x0800004445507389 */ /* 0x00006200000e0043 */
[----:B------:R-:W-:Y:S05]  /*e940*/  RET.REL.NODEC R64 `(_Z25selective_scan_bwd_kernelI32Selective_Scan_bwd_kernel_traitsILi128ELi16ELb0ELb0ELb0ELb1ELb0EfN3c107complexIfEEEEv12SSMParamsBwd) ;  /* 0xffff16b040007950 */ /* 0x000fea0003c3ffff */
        .weak           $__internal_7_$__cuda_sm70_shflsync_idx_p
        .type           $__internal_7_$__cuda_sm70_shflsync_idx_p,@function
        .size           $__internal_7_$__cuda_sm70_shflsync_idx_p,($__internal_8_$__cuda_sm70_shflsync_up - $__internal_7_$__cuda_sm70_shflsync_idx_p)
$__internal_7_$__cuda_sm70_shflsync_idx_p:
[----:B------:R-:W-:Y:S01]  /*e950*/  MOV R65, 0x0 ;  /* 0x0000000000417802 */ /* 0x000fe20000000f00 */
[----:B------:R-:W-:Y:S04]  /*e960*/  WARPSYNC R72 ;  /* 0x0000004800007348 */ /* 0x000fe80003800000 */
[----:B------:R0:W1:Y:S01]  /*e970*/  SHFL.IDX PT, R67, R69, R67, R74 ;  /* 0x0000004345437389 */ /* 0x00006200000e004a */
[----:B------:R-:W-:Y:S05]  /*e980*/  RET.REL.NODEC R64 `(_Z25selective_scan_bwd_kernelI32Selective_Scan_bwd_kernel_traitsILi128ELi16ELb0ELb0ELb0ELb1ELb0EfN3c107complexIfEEEEv12SSMParamsBwd) ;  /* 0xffff167040007950 */ /* 0x000fea0003c3ffff */
        .weak           $__internal_8_$__cuda_sm70_shflsync_up
        .type           $__internal_8_$__cuda_sm70_shflsync_up,@function
        .size           $__internal_8_$__cuda_sm70_shflsync_up,(.L_x_14443 - $__internal_8_$__cuda_sm70_shflsync_up)
$__internal_8_$__cuda_sm70_shflsync_up:
[----:B------:R-:W-:Y:S01]  /*e990*/  HFMA2.MMA R65, -RZ, RZ, 0, 0 ;  /* 0x00000000ff417435 */ /* 0x000fe200000001ff */
[----:B------:R-:W-:Y:S04]  /*e9a0*/  WARPSYNC R77 ;  /* 0x0000004d00007348 */ /* 0x000fe80003800000 */
[----:B------:R0:W1:Y:S01]  /*e9b0*/  SHFL.UP PT, R67, R67, R72, R74 ;  /* 0x0400004843437389 */ /* 0x00006200000e004a */
[----:B------:R-:W-:Y:S05]  /*e9c0*/  RET.REL.NODEC R64 `(_Z25selective_scan_bwd_kernelI32Selective_Scan_bwd_kernel_traitsILi128ELi16ELb0ELb0ELb0ELb1ELb0EfN3c107complexIfEEEEv12SSMParamsBwd) ;  /* 0xffff163040007950 */ /* 0x000fea0003c3ffff */
.L_x_227:
        /* <DEDUP_REMOVED lines=11> */
.L_x_14443:


//--------------------- .text._Z25selective_scan_bwd_kernelI32Selective_Scan_bwd_kernel_traitsILi128ELi16ELb0ELb0ELb0ELb1ELb1EfN3c107complexIfEEEEv12SSMParamsBwd --------------------------
	.section	.text._Z25selective_scan_bwd_kernelI32Selective_Scan_bwd_kernel_traitsILi128ELi16ELb0ELb0ELb0ELb1ELb1EfN3c107complexIfEEEEv12SSMParamsBwd,"ax",@progbits
	.sectioninfo	@"SHI_REGISTERS=253"
	.align	128
        .global         _Z25selective_scan_bwd_kernelI32Selective_Scan_bwd_kernel_traitsILi128ELi16ELb0ELb0ELb0ELb1ELb1EfN3c107complexIfEEEEv12SSMParamsBwd
        .type           _Z25selective_scan_bwd_kernelI32Selective_Scan_bwd_kernel_traitsILi128ELi16ELb0ELb0ELb0ELb1ELb1EfN3c107complexIfEEEEv12SSMParamsBwd,@function
        .size           _Z25selective_scan_bwd_kernelI32Selective_Scan_bwd_kernel_traitsILi128ELi16ELb0ELb0ELb0ELb1ELb1EfN3c107complexIfEEEEv12SSMParamsBwd,(.L_x_14446 - _Z25selective_scan_bwd_kernelI32Selective_Scan_bwd_kernel_traitsILi128ELi16ELb0ELb0ELb0ELb1ELb1EfN3c107complexIfEEEEv12SSMParamsBwd)
        .other          _Z25selective_scan_bwd_kernelI32Selective_Scan_bwd_kernel_traitsILi128ELi16ELb0ELb0ELb0ELb1ELb1EfN3c107complexIfEEEEv12SSMParamsBwd,@"STO_CUDA_ENTRY STV_DEFAULT"
_Z25selective_scan_bwd_kernelI32Selective_Scan_bwd_kernel_traitsILi128ELi16ELb0ELb0ELb0ELb1ELb1EfN3c107complexIfEEEEv12SSMParamsBwd:
.text._Z25selective_scan_bwd_kernelI32Selective_Scan_bwd_kernel_traitsILi128ELi16ELb0ELb0ELb0ELb1ELb1EfN3c107complexIfEEEEv12SSMParamsBwd:
[----:B------:R-:W-:Y:S02]  /*0000*/  MOV R1, c[0x0][0x28] ;  /* 0x00000a0000017a02 */ /* 0x000fe40000000f00 */
[----:B------:R-:W0:Y:S01]  /*0010*/  S2R R241, SR_CTAID.Y ;  /* 0x0000000000f17919 */ /* 0x000e220000002600 */
[----:B------:R-:W-:Y:S01]  /*0020*/  ISETP.NE.U32.AND P1, PT, RZ, c[0x0][0x238], PT ;  /* 0x00008e00ff007a0c */ /* 0x000fe20003f25070 */
[----:B------:R-:W-:Y:S01]  /*0030*/  ULDC.64 UR6, c[0x0][0x118] ;  /* 0x0000460000067ab9 */ /* 0x000fe20000000a00 */
[----:B------:R-:W-:Y:S02]  /*0040*/  ISETP.NE.U32.AND P2, PT, RZ, c[0x0][0x250], PT ;  /* 0x00009400ff007a0c */ /* 0x000fe40003f45070 */
[----:B------:R-:W-:Y:S02]  /*0050*/  ISETP.NE.AND.EX P1, PT, RZ, c[0x0][0x23c], PT, P1 ;  /* 0x00008f00ff007a0c */ /* 0x000fe40003f25310 */
[----:B------:R-:W-:Y:S02]  /*0060*/  ISETP.NE.AND.EX P2, PT, RZ, c[0x0][0x254], PT, P2 ;  /* 0x00009500ff007a0c */ /* 0x000fe40003f45320 */
[----:B------:R-:W-:Y:S02]  /*0070*/  IADD3 R1, R1, -0x10, RZ ;  /* 0xfffffff001017810 */ /* 0x000fe40007ffe0ff */
[----:B0-----:R-:W-:-:S07]  /*0080*/  SHF.R.S32.HI R242, RZ, 0x1f, R241 ;  /* 0x0000001ffff27819 */ /* 0x001fce00000114f1 */
[C---:B------:R-:W-:Y:S02]  /*0090*/  @P1 LEA R4, P0, R241.reuse, c[0x0][0x238], 0x2 ;  /* 0x00008e00f1041a11 */ /* 0x040fe400078010ff */
[C---:B------:R-:W-:Y:S02]  /*00a0*/  @P2 LEA R6, P3, R241.reuse, c[0x0][0x250], 0x2 ;  /* 0x00009400f1062a11 */ /* 0x040fe400078610ff */
[C-C-:B------:R-:W-:Y:S02]  /*00b0*/  @P1 LEA.HI.X R5, R241.reuse, c[0x0][0x23c], R242.reuse, 0x2, P0 ;  /* 0x00008f00f1051a11 */ /* 0x140fe400000f14f2 */
[----:B------:R-:W-:-:S03]  /*00c0*/  @P2 LEA.HI.X R7, R241, c[0x0][0x254], R242, 0x2, P3 ;  /* 0x00009500f1072a11 */ /* 0x000fc600018f14f2 */
[----:B------:R0:W2:Y:S04]  /*00d0*/  @P1 LDG.E R0, [R4.64] ;  /* 0x0000000604001981 */ /* 0x0000a8000c1e1900 */
[----:B------:R1:W3:Y:S01]  /*00e0*/  @P2 LDG.E R8, [R6.64] ;  /* 0x0000000606082981 */ /* 0x0002e2000c1e1900 */
[----:B------:R-:W-:Y:S01]  /*00f0*/  MOV R14, c[0x0][0x174] ;  /* 0x00005d00000e7a02 */ /* 0x000fe20000000f00 */
[----:B------:R-:W-:Y:S01]  /*0100*/  UMOV UR4, URZ ;  /* 0x0000003f00047c82 */ /* 0x000fe20008000000 */
[----:B------:R-:W-:Y:S01]  /*0110*/  CS2R R244, SRZ ;  /* 0x0000000000f47805 */ /* 0x000fe2000001ff00 */
[----:B------:R-:W4:Y:S01]  /*0120*/  S2R R249, SR_CTAID.X ;  /* 0x0000000000f97919 */ /* 0x000f220000002500 */
[----:B------:R-:W-:Y:S01]  /*0130*/  ISETP.GE.AND P5, PT, R14, 0x1, PT ;  /* 0x000000010e00780c */ /* 0x000fe20003fa6270 */
[----:B------:R-:W-:Y:S01]  /*0140*/  UMOV UR5, URZ ;  /* 0x0000003f00057c82 */ /* 0x000fe20008000000 */
[----:B----4-:R-:W-:Y:S01]  /*0150*/  SHF.R.S32.HI R250, RZ, 0x1f, R249 ;  /* 0x0000001ffffa7819 */ /* 0x010fe200000114f9 */
[----:B------:R-:W-:-:S04]  /*0160*/  IMAD.WIDE.U32 R2, R249, c[0x0][0x1d0], RZ ;  /* 0x00007400f9027a25 */ /* 0x000fc800078e00ff */
[C---:B------:R-:W-:Y:S02]  /*0170*/  IMAD R10, R250.reuse, c[0x0][0x1d0], RZ ;  /* 0x00007400fa0a7a24 */ /* 0x040fe400078e02ff */
[C---:B------:R-:W-:Y:S02]  /*0180*/  IMAD R12, R250.reuse, c[0x0][0x278], RZ ;  /* 0x00009e00fa0c7a24 */ /* 0x040fe400078e02ff */
[C---:B------:R-:W-:Y:S02]  /*0190*/  IMAD R9, R249.reuse, c[0x0][0x1d4], R10 ;  /* 0x00007500f9097a24 */ /* 0x040fe400078e020a */
[----:B------:R-:W-:Y:S02]  /*01a0*/  IMAD R10, R250, c[0x0][0x1e0], RZ ;  /* 0x00007800fa0a7a24 */ /* 0x000fe400078e02ff */
[----:B0-----:R-:W-:Y:S01]  /*01b0*/  IMAD.WIDE.U32 R4, R249, c[0x0][0x1e0], RZ ;  /* 0x00007800f9047a25 */ /* 0x001fe200078e00ff */
[----:B------:R-:W-:Y:S02]  /*01c0*/  IADD3 R3, R3, R9, RZ ;  /* 0x0000000903037210 */ /* 0x000fe40007ffe0ff */
[----:B------:R-:W-:Y:S01]  /*01d0*/  LEA R9, R14, 0xfffff800, 0xb ;  /* 0xfffff8000e097811 */ /* 0x000fe200078e58ff */
[----:B------:R-:W-:-:S02]  /*01e0*/  IMAD R13, R249, c[0x0][0x1e4], R10 ;  /* 0x00007900f90d7a24 */ /* 0x000fc400078e020a */
[----:B------:R-:W-:Y:S01]  /*01f0*/  IMAD R10, R242, c[0x0][0x1d8], RZ ;  /* 0x00007600f20a7a24 */ /* 0x000fe200078e02ff */
[----:B------:R-:W-:Y:S01]  /*0200*/  SHF.R.S32.HI R11, RZ, 0x1f, R9 ;  /* 0x0000001fff0b7819 */ /* 0x000fe20000011409 */
[----:B------:R-:W-:Y:S01]  /*0210*/  IMAD.WIDE.U32 R2, R241, c[0x0][0x1d8], R2 ;  /* 0x00007600f1027a25 */ /* 0x000fe200078e0002 */
[----:B------:R-:W-:-:S03]  /*0220*/  IADD3 R5, R5, R13, RZ ;  /* 0x0000000d05057210 */ /* 0x000fc60007ffe0ff */
[----:B-1----:R-:W-:-:S04]  /*0230*/  IMAD.WIDE.U32 R6, R249, c[0x0][0x278], RZ ;  /* 0x00009e00f9067a25 */ /* 0x002fc800078e00ff */
[----:B------:R-:W-:Y:S02]  /*0240*/  IMAD R15, R249, c[0x0][0x27c], R12 ;  /* 0x00009f00f90f7a24 */ /* 0x000fe400078e020c */
[----:B------:R-:W-:Y:S01]  /*0250*/  IMAD R13, R241, c[0x0][0x1dc], R10 ;  /* 0x00007700f10d7a24 */ /* 0x000fe200078e020a */
[----:B------:R-:W-:Y:S01]  /*0260*/  IADD3 R10, P0, R9, R2, RZ ;  /* 0x00000002090a7210 */ /* 0x000fe20007f1e0ff */
[C---:B------:R-:W-:Y:S01]  /*0270*/  IMAD R14, R242.reuse, c[0x0][0x280], RZ ;  /* 0x0000a000f20e7a24 */ /* 0x040fe200078e02ff */
[----:B------:R-:W-:Y:S01]  /*0280*/  IADD3 R7, R7, R15, RZ ;  /* 0x0000000f07077210 */ /* 0x000fe20007ffe0ff */
[----:B------:R-:W-:Y:S01]  /*0290*/  IMAD R12, R242, c[0x0][0x1e8], RZ ;  /* 0x00007a00f20c7a24 */ /* 0x000fe200078e02ff */
[----:B------:R-:W-:Y:S01]  /*02a0*/  IADD3.X R13, R11, R3, R13, P0, !PT ;  /* 0x000000030b0d7210 */ /* 0x000fe200007fe40d */
[----:B------:R-:W-:Y:S01]  /*02b0*/  IMAD.WIDE.U32 R2, R241, c[0x0][0x1e8], R4 ;  /* 0x00007a00f1027a25 */ /* 0x000fe200078e0004 */
[----:B------:R-:W-:-:S03]  /*02c0*/  ISETP.NE.U32.AND P0, PT, RZ, c[0x0][0x260], PT ;  /* 0x00009800ff007a0c */ /* 0x000fc60003f05070 */
[----:B------:R-:W-:Y:S01]  /*02d0*/  IMAD.WIDE.U32 R4, R241, c[0x0][0x280], R6 ;  /* 0x0000a000f1047a25 */ /* 0x000fe200078e0006 */
[----:B------:R-:W-:Y:S02]  /*02e0*/  IADD3 R7, P6, R9, R2, RZ ;  /* 0x0000000209077210 */ /* 0x000fe40007fde0ff */
[----:B------:R-:W-:Y:S01]  /*02f0*/  ISETP.NE.AND.EX P0, PT, RZ, c[0x0][0x264], PT, P0 ;  /* 0x00009900ff007a0c */ /* 0x000fe20003f05300 */
[----:B------:R-:W-:Y:S01]  /*0300*/  IMAD R14, R241, c[0x0][0x284], R14 ;  /* 0x0000a100f10e7a24 */ /* 0x000fe200078e020e */
[----:B------:R-:W-:Y:S01]  /*0310*/  IADD3 R4, P3, R9, R4, RZ ;  /* 0x0000000409047210 */ /* 0x000fe20007f7e0ff */
[----:B------:R-:W-:Y:S01]  /*0320*/  IMAD R12, R241, c[0x0][0x1ec], R12 ;  /* 0x00007b00f10c7a24 */ /* 0x000fe200078e020c */
[----:B------:R-:W-:Y:S02]  /*0330*/  LEA R9, P4, R10, c[0x0][0x240], 0x2 ;  /* 0x000090000a097a11 */ /* 0x000fe400078810ff */
[----:B------:R-:W-:Y:S01]  /*0340*/  IADD3.X R5, R11, R5, R14, P3, !PT ;  /* 0x000000050b057210 */ /* 0x000fe20001ffe40e */
[----:B------:R-:W-:Y:S01]  /*0350*/  HFMA2.MMA R14, -RZ, RZ, 0, 0 ;  /* 0x00000000ff0e7435 */ /* 0x000fe200000001ff */
[----:B------:R-:W-:-:S02]  /*0360*/  ISETP.NE.U32.AND P3, PT, RZ, c[0x0][0x328], PT ;  /* 0x0000ca00ff007a0c */ /* 0x000fc40003f65070 */
[----:B------:R-:W-:Y:S02]  /*0370*/  LEA.HI.X R10, R10, c[0x0][0x244], R13, 0x2, P4 ;  /* 0x000091000a0a7a11 */ /* 0x000fe400020f140d */
[----:B------:R-:W-:Y:S02]  /*0380*/  ISETP.NE.U32.AND P4, PT, RZ, c[0x0][0x348], PT ;  /* 0x0000d200ff007a0c */ /* 0x000fe40003f85070 */
[----:B------:R-:W-:Y:S02]  /*0390*/  ISETP.NE.AND.EX P3, PT, RZ, c[0x0][0x32c], PT, P3 ;  /* 0x0000cb00ff007a0c */ /* 0x000fe40003f65330 */
[----:B------:R-:W-:Y:S02]  /*03a0*/  ISETP.NE.AND.EX P4, PT, RZ, c[0x0][0x34c], PT, P4 ;  /* 0x0000d300ff007a0c */ /* 0x000fe40003f85340 */
[----:B------:R-:W-:Y:S02]  /*03b0*/  IADD3.X R2, R11, R3, R12, P6, !PT ;  /* 0x000000030b027210 */ /* 0x000fe400037fe40c */
[----:B------:R-:W-:Y:S01]  /*03c0*/  CS2R R12, SRZ ;  /* 0x00000000000c7805 */ /* 0x000fe2000001ff00 */
[----:B------:R-:W-:-:S02]  /*03d0*/  MOV R11, RZ ;  /* 0x000000ff000b7202 */ /* 0x000fc40000000f00 */
[C---:B------:R-:W-:Y:S02]  /*03e0*/  LEA R6, P6, R7.reuse, c[0x0][0x248], 0x2 ;  /* 0x0000920007067a11 */ /* 0x040fe400078c10ff */
[----:B------:R-:W-:Y:S02]  /*03f0*/  @P0 MOV R175, 0x10 ;  /* 0x0000001000af0802 */ /* 0x000fe40000000f00 */
[----:B------:R-:W-:Y:S01]  /*0400*/  LEA.HI.X R7, R7, c[0x0][0x24c], R2, 0x2, P6 ;  /* 0x0000930007077a11 */ /* 0x000fe200030f1402 */
[----:B------:R-:W-:Y:S01]  /*0410*/  @P0 IMAD R2, R249, c[0x0][0x164], R241 ;  /* 0x00005900f9020a24 */ /* 0x000fe200078e02f1 */
[----:B------:R-:W-:-:S03]  /*0420*/  LEA R3, P6, R4, c[0x0][0x308], 0x2 ;  /* 0x0000c20004037a11 */ /* 0x000fc600078c10ff */
[----:B------:R-:W-:Y:S01]  /*0430*/  @P0 IMAD R2, R2, c[0x0][0x174], RZ ;  /* 0x00005d0002020a24 */ /* 0x000fe200078e02ff */
[----:B------:R-:W-:-:S03]  /*0440*/  LEA.HI.X R4, R4, c[0x0][0x30c], R5, 0x2, P6 ;  /* 0x0000c30004047a11 */ /* 0x000fc600030f1405 */
[----:B------:R-:W-:-:S04]  /*0450*/  @P0 IMAD R2, R2, c[0x0][0x16c], RZ ;  /* 0x00005b0002020a24 */ /* 0x000fc800078e02ff */
[----:B------:R-:W-:Y:S02]  /*0460*/  @P0 IMAD.WIDE R174, R2, R175, c[0x0][0x260] ;  /* 0x0000980002ae0625 */ /* 0x000fe400078e02af */
[----:B------:R-:W-:Y:S01]  /*0470*/  @!P0 CS2R R174, SRZ ;  /* 0x0000000000ae8805 */ /* 0x000fe2000001ff00 */
[----:B--2---:R0:W1:Y:S01]  /*0480*/  @P1 R2UR UR4, R0 ;  /* 0x00000000000413c2 */ /* 0x00406200000e0000 */
[----:B------:R-:W-:-:S04]  /*0490*/  @P3 LEA R13, P1, R241, c[0x0][0x328], 0x2 ;  /* 0x0000ca00f10d3a11 */ /* 0x000fc800078210ff */
[----:B------:R-:W-:-:S03]  /*04a0*/  @P3 LEA.HI.X R14, R241, c[0x0][0x32c], R242, 0x2, P1 ;  /* 0x0000cb00f10e3a11 */ /* 0x000fc600008f14f2 */
[----:B---3--:R0:W2:Y:S01]  /*04b0*/  @P2 R2UR UR5, R8 ;  /* 0x00000000080523c2 */ /* 0x0080a200000e0000 */
[C---:B------:R-:W-:Y:S02]  /*04c0*/  @P4 LEA R11, P2, R241.reuse, c[0x0][0x348], 0x2 ;  /* 0x0000d200f10b4a11 */ /* 0x040fe400078410ff */
[----:B------:R-:W-:Y:S02]  /*04d0*/  MOV R15, R14 ;  /* 0x0000000e000f7202 */ /* 0x000fe40000000f00 */
[----:B------:R-:W-:Y:S02]  /*04e0*/  @P4 LEA.HI.X R12, R241, c[0x0][0x34c], R242, 0x2, P2 ;  /* 0x0000d300f10c4a11 */ /* 0x000fe400010f14f2 */
[----:B------:R-:W-:Y:S02]  /*04f0*/  MOV R14, R13 ;  /* 0x0000000d000e7202 */ /* 0x000fe40000000f00 */
[----:B------:R-:W-:Y:S02]  /*0500*/  MOV R13, R12 ;  /* 0x0000000c000d7202 */ /* 0x000fe40000000f00 */
[----:B------:R-:W-:-:S05]  /*0510*/  MOV R12, R11 ;  /* 0x0000000b000c7202 */ /* 0x000fca0000000f00 */
[----:B------:R0:W-:Y:S04]  /*0520*/  STL.64 [R1], R12 ;  /* 0x0000000c01007387 */ /* 0x0001e80000100a00 */
[----:B------:R0:W-:Y:S01]  /*0530*/  STL.64 [R1+0x8], R14 ;  /* 0x0000080e01007387 */ /* 0x0001e20000100a00 */
[----:B------:R-:W-:Y:S05]  /*0540*/  @!P5 BRA `(.L_x_228) ;  /* 0x0000ded00000d947 */ /* 0x000fea0003800000 */
[----:B-1----:R-:W1:Y:S01]  /*0550*/  S2R R177, SR_TID.X ;  /* 0x0000000000b17919 */ /* 0x002e620000002100 */
[----:B------:R3:W4:Y:S01]  /*0560*/  R2UR UR12, R9 ;  /* 0x00000000090c73c2 */ /* 0x00072200000e0000 */
[----:B------:R-:W-:Y:S01]  /*0570*/  CS2R R244, SRZ ;  /* 0x0000000000f47805 */ /* 0x000fe2000001ff00 */
[----:B------:R-:W-:Y:S01]  /*0580*/  MOV R173, RZ ;  /* 0x000000ff00ad7202 */ /* 0x000fe20000000f00 */
[----:B------:R-:W0:Y:S05]  /*0590*/  S2R R180, SR_LANEID ;  /* 0x0000000000b47919 */ /* 0x000e2a0000000000 */
[----:B------:R3:W2:Y:S08]  /*05a0*/  R2UR UR13, R10 ;  /* 0x000000000a0d73c2 */ /* 0x0006b000000e0000 */
[----:B------:R3:W0:Y:S02]  /*05b0*/  R2UR UR10, R6 ;  /* 0x00000000060a73c2 */ /* 0x00062400000e0000 */
[----:B01----:R-:W-:-:S06]  /*05c0*/  SHF.L.U32 R0, R177, 0x4, RZ ;  /* 0x00000004b1007819 */ /* 0x003fcc00000006ff */
[----:B------:R3:W0:Y:S01]  /*05d0*/  R2UR UR11, R7 ;  /* 0x00000000070b73c2 */ /* 0x00062200000e0000 */
[--C-:B------:R-:W-:Y:S02]  /*05e0*/  SHF.R.S32.HI R2, RZ, 0x1f, R177.reuse ;  /* 0x0000001fff027819 */ /* 0x100fe400000114b1 */
[----:B------:R-:W-:Y:S02]  /*05f0*/  LOP3.LUT R0, R0, 0xfffffe00, RZ, 0xc0, !PT ;  /* 0xfffffe0000007812 */ /* 0x000fe400078ec0ff */
[----:B------:R-:W-:Y:S02]  /*0600*/  LEA.HI R2, R2, R177, RZ, 0x5 ;  /* 0x000000b102027211 */ /* 0x000fe400078f28ff */
[----:B------:R-:W-:Y:S01]  /*0610*/  LOP3.LUT R0, R0, 0x1f, R177, 0xf8, !PT ;  /* 0x0000001f00007812 */ /* 0x000fe200078ef8b1 */
[----:B------:R3:W1:Y:S01]  /*0620*/  R2UR UR8, R3 ;  /* 0x00000000030873c2 */ /* 0x00066200000e0000 */
[----:B------:R-:W-:Y:S02]  /*0630*/  LOP3.LUT R239, R177, 0x1f, RZ, 0xc0, !PT ;  /* 0x0000001fb1ef7812 */ /* 0x000fe400078ec0ff */
[----:B------:R-:W-:-:S02]  /*0640*/  SHF.R.S32.HI R179, RZ, 0x5, R2 ;  /* 0x00000005ffb37819 */ /* 0x000fc40000011402 */
[----:B------:R-:W-:-:S03]  /*0650*/  SHF.R.S32.HI R246, RZ, 0x1f, R0 ;  /* 0x0000001ffff67819 */ /* 0x000fc60000011400 */
[----:B--2-4-:R3:W0:Y:S04]  /*0660*/  R2UR UR9, R4 ;  /* 0x00000000040973c2 */ /* 0x01462800000e0000 */
.L_x_308:
[----:B------:R-:W-:Y:S01]  /*0670*/  IADD3 R2, -R173, c[0x0][0x174], RZ ;  /* 0x00005d00ad027a10 */ /* 0x000fe20007ffe1ff */
[----:B------:R-:W-:Y:S01]  /*0680*/  BAR.SYNC.DEFER_BLOCKING 0x0 ;  /* 0x0000000000007b1d */ /* 0x000fe20000010000 */
[----:B------:R-:W-:Y:S01]  /*0690*/  LOP3.LUT R52, R0, 0x20, RZ, 0xfc, !PT ;  /* 0x0000002000347812 */ /* 0x000fe200078efcff */
[----:B---3--:R-:W-:Y:S01]  /*06a0*/  HFMA2.MMA R3, -RZ, RZ, 0, 0 ;  /* 0x00000000ff037435 */ /* 0x008fe200000001ff */
[----:B------:R-:W-:Y:S01]  /*06b0*/  LEA R182, R2, 0xfffff800, 0xb ;  /* 0xfffff80002b67811 */ /* 0x000fe200078e58ff */
[----:B------:R-:W-:Y:S01]  /*06c0*/  CS2R R6, SRZ ;  /* 0x0000000000067805 */ /* 0x000fe2000001ff00 */
[----:B------:R-:W-:Y:S01]  /*06d0*/  LEA R4, P3, R0, UR12, 0x2 ;  /* 0x0000000c00047c11 */ /* 0x000fe2000f8610ff */
[----:B------:R-:W-:Y:S01]  /*06e0*/  CS2R R8, SRZ ;  /* 0x0000000000087805 */ /* 0x000fe2000001ff00 */
[----:B------:R-:W-:Y:S01]  /*06f0*/  IADD3 R57, -R182, c[0x0][0x168], RZ ;  /* 0x00005a00b6397a10 */ /* 0x000fe20007ffe1ff */
[----:B------:R-:W-:Y:S01]  /*0700*/  CS2R R10, SRZ ;  /* 0x00000000000a7805 */ /* 0x000fe2000001ff00 */
[C---:B------:R-:W-:Y:S01]  /*0710*/  LOP3.LUT R53, R0.reuse, 0x40, RZ, 0xfc, !PT ;  /* 0x0000004000357812 */ /* 0x040fe200078efcff */
[----:B------:R-:W-:Y:S01]  /*0720*/  CS2R R12, SRZ ;  /* 0x00000000000c7805 */ /* 0x000fe2000001ff00 */
[-C--:B------:R-:W-:Y:S01]  /*0730*/  ISETP.GE.AND P2, PT, R0, R57.reuse, PT ;  /* 0x000000390000720c */ /* 0x080fe20003f46270 */
[----:B------:R-:W-:Y:S01]  /*0740*/  CS2R R14, SRZ ;  /* 0x00000000000e7805 */ /* 0x000fe2000001ff00 */
[----:B------:R-:W-:-:S02]  /*0750*/  ISETP.GE.AND P1, PT, R52, R57, PT ;  /* 0x000000393400720c */ /* 0x000fc40003f26270 */
[C---:B------:R-:W-:Y:S02]  /*0760*/  LOP3.LUT R54, R0.reuse, 0x60, RZ, 0xfc, !PT ;  /* 0x0000006000367812 */ /* 0x040fe400078efcff */
[C---:B------:R-:W-:Y:S02]  /*0770*/  LOP3.LUT R55, R0.reuse, 0x80, RZ, 0xfc, !PT ;  /* 0x0000008000377812 */ /* 0x040fe400078efcff */
[C---:B------:R-:W-:Y:S02]  /*0780*/  LOP3.LUT R56, R0.reuse, 0xa0, RZ, 0xfc, !PT ;  /* 0x000000a000387812 */ /* 0x040fe400078efcff */
[C---:B------:R-:W-:Y:S02]  /*0790*/  LEA.HI.X R5, R0.reuse, UR13, R246, 0x2, P3 ;  /* 0x0000000d00057c11 */ /* 0x040fe400098f14f6 */
[C---:B------:R-:W-:Y:S02]  /*07a0*/  LOP3.LUT R42, R0.reuse, 0xc0, RZ, 0xfc, !PT ;  /* 0x000000c0002a7812 */ /* 0x040fe400078efcff */
[----:B------:R-:W-:Y:S01]  /*07b0*/  ISETP.GE.AND P0, PT, R53, R57, PT ;  /* 0x000000393500720c */ /* 0x000fe20003f06270 */
[----:B------:R2:W3:Y:S01]  /*07c0*/  @!P2 LDG.E R3, [R4.64] ;  /* 0x000000060403a981 */ /* 0x0004e2000c1e1900 */
[----:B------:R-:W-:-:S02]  /*07d0*/  LOP3.LUT R43, R0, 0xe0, RZ, 0xfc, !PT ;  /* 0x000000e0002b7812 */ /* 0x000fc400078efcff */
[-C--:B------:R-:W-:Y:S01]  /*07e0*/  ISETP.GE.AND P4, PT, R54, R57.reuse, PT ;  /* 0x000000393600720c */ /* 0x080fe20003f86270 */
[----:B------:R2:W4:Y:S01]  /*07f0*/  @!P1 LDG.E R6, [R4.64+0x80] ;  /* 0x0000800604069981 */ /* 0x000522000c1e1900 */
[----:B------:R-:W-:Y:S02]  /*0800*/  LOP3.LUT R44, R0, 0x100, RZ, 0xfc, !PT ;  /* 0x00000100002c7812 */ /* 0x000fe400078efcff */
[-C--:B------:R-:W-:Y:S02]  /*0810*/  ISETP.GE.AND P6, PT, R55, R57.reuse, PT ;  /* 0x000000393700720c */ /* 0x080fe40003fc6270 */
[-C--:B------:R-:W-:Y:S02]  /*0820*/  ISETP.GE.AND P5, PT, R56, R57.reuse, PT ;  /* 0x000000393800720c */ /* 0x080fe40003fa6270 */
[-C--:B------:R-:W-:Y:S01]  /*0830*/  ISETP.GE.AND P3, PT, R42, R57.reuse, PT ;  /* 0x000000392a00720c */ /* 0x080fe20003f66270 */
[----:B------:R2:W5:Y:S01]  /*0840*/  @!P0 LDG.E R7, [R4.64+0x100] ;  /* 0x0001000604078981 */ /* 0x000562000c1e1900 */
[----:B------:R-:W-:-:S02]  /*0850*/  ISETP.GE.AND P2, PT, R43, R57, PT ;  /* 0x000000392b00720c */ /* 0x000fc40003f46270 */
[----:B------:R-:W-:Y:S01]  /*0860*/  ISETP.GE.AND P1, PT, R44, R57, PT ;  /* 0x000000392c00720c */ /* 0x000fe20003f26270 */
[----:B------:R2:W5:Y:S01]  /*0870*/  @!P4 LDG.E R8, [R4.64+0x180] ;  /* 0x000180060408c981 */ /* 0x000562000c1e1900 */
[C---:B------:R-:W-:Y:S02]  /*0880*/  LOP3.LUT R45, R0.reuse, 0x120, RZ, 0xfc, !PT ;  /* 0x00000120002d7812 */ /* 0x040fe400078efcff */
[C---:B------:R-:W-:Y:S01]  /*0890*/  LOP3.LUT R46, R0.reuse, 0x140, RZ, 0xfc, !PT ;  /* 0x00000140002e7812 */ /* 0x040fe200078efcff */
[----:B------:R2:W5:Y:S01]  /*08a0*/  @!P6 LDG.E R9, [R4.64+0x200] ;  /* 0x000200060409e981 */ /* 0x000562000c1e1900 */
[C---:B------:R-:W-:Y:S02]  /*08b0*/  LOP3.LUT R47, R0.reuse, 0x160, RZ, 0xfc, !PT ;  /* 0x00000160002f7812 */ /* 0x040fe400078efcff */
[C---:B------:R-:W-:Y:S01]  /*08c0*/  LOP3.LUT R48, R0.reuse, 0x180, RZ, 0xfc, !PT ;  /* 0x0000018000307812 */ /* 0x040fe200078efcff */
[----:B------:R2:W5:Y:S01]  /*08d0*/  @!P5 LDG.E R10, [R4.64+0x280] ;  /* 0x00028006040ad981 */ /* 0x000562000c1e1900 */
[----:B------:R-:W-:-:S02]  /*08e0*/  LOP3.LUT R49, R0, 0x1a0, RZ, 0xfc, !PT ;  /* 0x000001a000317812 */ /* 0x000fc400078efcff */
[-C--:B------:R-:W-:Y:S01]  /*08f0*/  ISETP.GE.AND P0, PT, R45, R57.reuse, PT ;  /* 0x000000392d00720c */ /* 0x080fe20003f06270 */
[----:B------:R2:W5:Y:S01]  /*0900*/  @!P3 LDG.E R11, [R4.64+0x300] ;  /* 0x00030006040bb981 */ /* 0x000562000c1e1900 */
[----:B------:R-:W-:Y:S02]  /*0910*/  LOP3.LUT R50, R0, 0x1c0, RZ, 0xfc, !PT ;  /* 0x000001c000327812 */ /* 0x000fe400078efcff */
[-C--:B------:R-:W-:Y:S01]  /*0920*/  ISETP.GE.AND P4, PT, R46, R57.reuse, PT ;  /* 0x000000392e00720c */ /* 0x080fe20003f86270 */
[----:B------:R2:W5:Y:S01]  /*0930*/  @!P2 LDG.E R12, [R4.64+0x380] ;  /* 0x00038006040ca981 */ /* 0x000562000c1e1900 */
[----:B------:R-:W-:Y:S02]  /*0940*/  LOP3.LUT R51, R0, 0x1e0, RZ, 0xfc, !PT ;  /* 0x000001e000337812 */ /* 0x000fe400078efcff */
[-C--:B------:R-:W-:Y:S01]  /*0950*/  ISETP.GE.AND P6, PT, R47, R57.reuse, PT ;  /* 0x000000392f00720c */ /* 0x080fe20003fc6270 */
[----:B------:R2:W5:Y:S01]  /*0960*/  @!P1 LDG.E R13, [R4.64+0x400] ;  /* 0x00040006040d9981 */ /* 0x000562000c1e1900 */
[----:B------:R-:W-:-:S02]  /*0970*/  ISETP.GE.AND P5, PT, R48, R57, PT ;  /* 0x000000393000720c */ /* 0x000fc40003fa6270 */
[-C--:B------:R-:W-:Y:S01]  /*0980*/  ISETP.GE.AND P3, PT, R49, R57.reuse, PT ;  /* 0x000000393100720c */ /* 0x080fe20003f66270 */
[----:B------:R-:W-:Y:S01]  /*0990*/  CS2R R16, SRZ ;  /* 0x0000000000107805 */ /* 0x000fe2000001ff00 */
[-C--:B------:R-:W-:Y:S02]  /*09a0*/  ISETP.GE.AND P2, PT, R50, R57.reuse, PT ;  /* 0x000000393200720c */ /* 0x080fe40003f46270 */
[----:B------:R-:W-:Y:S01]  /*09b0*/  MOV R18, RZ ;  /* 0x000000ff00127202 */ /* 0x000fe20000000f00 */
[----:B------:R-:W-:Y:S01]  /*09c0*/  CS2R R20, SRZ ;  /* 0x0000000000147805 */ /* 0x000fe2000001ff00 */
[----:B------:R-:W-:Y:S01]  /*09d0*/  ISETP.GE.AND P1, PT, R51, R57, PT ;  /* 0x000000393300720c */ /* 0x000fe20003f26270 */
        /* <DEDUP_REMOVED lines=20> */
[C---:B--2---:R-:W-:Y:S02]  /*0b20*/  IADD3 R4, R181.reuse, 0xe0, RZ ;  /* 0x000000e0b5047810 */ /* 0x044fe40007ffe0ff */
        /* <DEDUP_REMOVED lines=21> */
[C---:B------:R-:W-:Y:S02]  /*0c80*/  SHF.L.U32 R248, R0.reuse, 0x2, RZ ;  /* 0x0000000200f87819 */ /* 0x040fe400000006ff */
[----:B------:R-:W-:Y:S02]  /*0c90*/  SHF.L.U64.HI R247, R0, 0x2, R246 ;  /* 0x0000000200f77819 */ /* 0x000fe400000102f6 */
[----:B------:R-:W-:-:S04]  /*0ca0*/  IADD3 R86, P0, R248, UR10, RZ ;  /* 0x0000000af8567c10 */ /* 0x000fc8000ff1e0ff */
[----:B0-----:R-:W-:Y:S02]  /*0cb0*/  IADD3.X R87, R247, UR11, RZ, P0, !PT ;  /* 0x0000000bf7577c10 */ /* 0x001fe400087fe4ff */
[-C--:B------:R-:W-:Y:S01]  /*0cc0*/  ISETP.GE.AND P0, PT, R52, R57.reuse, PT ;  /* 0x000000393400720c */ /* 0x080fe20003f06270 */
[----:B------:R-:W-:Y:S01]  /*0cd0*/  CS2R R26, SRZ ;  /* 0x00000000001a7805 */ /* 0x000fe2000001ff00 */
[C---:B-1----:R-:W-:Y:S02]  /*0ce0*/  LEA R24, P1, R0.reuse, UR8, 0x2 ;  /* 0x0000000800187c11 */ /* 0x042fe4000f8210ff */
[-C--:B------:R-:W-:Y:S02]  /*0cf0*/  ISETP.GE.AND P2, PT, R53, R57.reuse, PT ;  /* 0x000000393500720c */ /* 0x080fe40003f46270 */
[C---:B------:R-:W-:Y:S02]  /*0d00*/  LEA.HI.X R25, R0.reuse, UR9, R246, 0x2, P1 ;  /* 0x0000000900197c11 */ /* 0x040fe400088f14f6 */
[----:B------:R-:W-:-:S02]  /*0d10*/  ISETP.GE.AND P1, PT, R0, R57, PT ;  /* 0x000000390000720c */ /* 0x000fc40003f26270 */
[-C--:B------:R-:W-:Y:S02]  /*0d20*/  ISETP.GE.AND P3, PT, R54, R57.reuse, PT ;  /* 0x000000393600720c */ /* 0x080fe40003f66270 */
[-C--:B------:R-:W-:Y:S02]  /*0d30*/  ISETP.GE.AND P4, PT, R42, R57.reuse, PT ;  /* 0x000000392a00720c */ /* 0x080fe40003f86270 */
[-C--:B------:R-:W-:Y:S01]  /*0d40*/  ISETP.GE.AND P5, PT, R55, R57.reuse, PT ;  /* 0x000000393700720c */ /* 0x080fe20003fa6270 */
[----:B------:R-:W-:Y:S01]  /*0d50*/  CS2R R30, SRZ ;  /* 0x00000000001e7805 */ /* 0x000fe2000001ff00 */
[----:B------:R-:W-:Y:S01]  /*0d60*/  ISETP.GE.AND P6, PT, R56, R57, PT ;  /* 0x000000393800720c */ /* 0x000fe20003fc6270 */
[----:B------:R-:W-:Y:S01]  /*0d70*/  CS2R R28, SRZ ;  /* 0x00000000001c7805 */ /* 0x000fe2000001ff00 */
[----:B------:R-:W-:Y:S01]  /*0d80*/  CS2R R32, SRZ ;  /* 0x0000000000207805 */ /* 0x000fe2000001ff00 */
[----:B------:R-:W-:Y:S01]  /*0d90*/  CS2R R34, SRZ ;  /* 0x0000000000227805 */ /* 0x000fe2000001ff00 */
[----:B------:R-:W-:Y:S01]  /*0da0*/  CS2R R36, SRZ ;  /* 0x0000000000247805 */ /* 0x000fe2000001ff00 */
[----:B------:R-:W-:Y:S01]  /*0db0*/  CS2R R38, SRZ ;  /* 0x0000000000267805 */ /* 0x000fe2000001ff00 */
[----:B---3--:R0:W-:Y:S04]  /*0dc0*/  STS [R228.X4], R3 ;  /* 0x00000003e4007388 */ /* 0x0081e80000004800 */
[----:B----4-:R-:W-:Y:S04]  /*0dd0*/  STS [R227.X4+0x80], R6 ;  /* 0x00008006e3007388 */ /* 0x010fe80000004800 */
[----:B-----5:R-:W-:Y:S04]  /*0de0*/  STS [R226.X4+0x100], R7 ;  /* 0x00010007e2007388 */ /* 0x020fe80000004800 */
[----:B------:R-:W-:Y:S04]  /*0df0*/  STS [R225.X4+0x180], R8 ;  /* 0x00018008e1007388 */ /* 0x000fe80000004800 */
[----:B------:R-:W-:Y:S01]  /*0e00*/  STS [R224.X4+0x200], R9 ;  /* 0x00020009e0007388 */ /* 0x000fe20000004800 */
[----:B0-----:R-:W-:-:S03]  /*0e10*/  LEA R3, R180, R19, 0x4 ;  /* 0x00000013b4037211 */ /* 0x001fc600078e20ff */
        /* <DEDUP_REMOVED lines=30> */
[----:B0-----:R-:W-:-:S05]  /*1000*/  HFMA2.MMA R20, -RZ, RZ, 0, 0 ;  /* 0x00000000ff147435 */ /* 0x001fca00000001ff */
[----:B------:R-:W2:Y:S01]  /*1010*/  @!P0 LDG.E R26, [R86.64+0x80] ;  /* 0x00008006561a8981 */ /* 0x000ea2000c1e1900 */
[----:B------:R-:W-:-:S03]  /*1020*/  ISETP.GE.AND P0, PT, R43, R57, PT ;  /* 0x000000392b00720c */ /* 0x000fc60003f06270 */
[----:B------:R-:W3:Y:S04]  /*1030*/  @!P1 LDG.E R21, [R86.64] ;  /* 0x0000000656159981 */ /* 0x000ee8000c1e1900 */
[----:B------:R-:W4:Y:S04]  /*1040*/  @!P2 LDG.E R23, [R86.64+0x100] ;  /* 0x000100065617a981 */ /* 0x000f28000c1e1900 */
[----:B------:R-:W5:Y:S04]  /*1050*/  @!P3 LDG.E R28, [R86.64+0x180] ;  /* 0x00018006561cb981 */ /* 0x000f68000c1e1900 */
[----:B------:R-:W5:Y:S01]  /*1060*/  @!P0 LDG.E R20, [R86.64+0x380] ;  /* 0x0003800656148981 */ /* 0x000f62000c1e1900 */
[----:B------:R-:W-:-:S02]  /*1070*/  ISETP.GE.AND P0, PT, R44, R57, PT ;  /* 0x000000392c00720c */ /* 0x000fc40003f06270 */
[-C--:B------:R-:W-:Y:S01]  /*1080*/  ISETP.GE.AND P1, PT, R46, R57.reuse, PT ;  /* 0x000000392e00720c */ /* 0x080fe20003f26270 */
[----:B------:R-:W5:Y:S01]  /*1090*/  @!P4 LDG.E R29, [R86.64+0x300] ;  /* 0x00030006561dc981 */ /* 0x000f62000c1e1900 */
[-C--:B------:R-:W-:Y:S02]  /*10a0*/  ISETP.GE.AND P2, PT, R47, R57.reuse, PT ;  /* 0x000000392f00720c */ /* 0x080fe40003f46270 */
[-C--:B------:R-:W-:Y:S01]  /*10b0*/  ISETP.GE.AND P3, PT, R48, R57.reuse, PT ;  /* 0x000000393000720c */ /* 0x080fe20003f66270 */
[----:B------:R-:W5:Y:S01]  /*10c0*/  @!P5 LDG.E R27, [R86.64+0x200] ;  /* 0x00020006561bd981 */ /* 0x000f62000c1e1900 */
[----:B------:R-:W-:-:S03]  /*10d0*/  ISETP.GE.AND P4, PT, R49, R57, PT ;  /* 0x000000393100720c */ /* 0x000fc60003f86270 */
[----:B------:R-:W5:Y:S04]  /*10e0*/  @!P6 LDG.E R30, [R86.64+0x280] ;  /* 0x00028006561ee981 */ /* 0x000f68000c1e1900 */
[----:B------:R-:W5:Y:S01]  /*10f0*/  @!P0 LDG.E R31, [R86.64+0x400] ;  /* 0x00040006561f8981 */ /* 0x000f62000c1e1900 */
[-C--:B------:R-:W-:Y:S02]  /*1100*/  ISETP.GE.AND P0, PT, R45, R57.reuse, PT ;  /* 0x000000392d00720c */ /* 0x080fe40003f06270 */
[-C--:B------:R-:W-:Y:S01]  /*1110*/  ISETP.GE.AND P5, PT, R50, R57.reuse, PT ;  /* 0x000000393200720c */ /* 0x080fe20003fa6270 */
[----:B------:R-:W5:Y:S01]  /*1120*/  @!P1 LDG.E R33, [R86.64+0x500] ;  /* 0x0005000656219981 */ /* 0x000f62000c1e1900 */
[----:B------:R-:W-:Y:S02]  /*1130*/  ISETP.GE.AND P6, PT, R51, R57, PT ;  /* 0x000000393300720c */ /* 0x000fe40003fc6270 */
[----:B-1----:R-:W-:Y:S01]  /*1140*/  MOV R22, RZ ;  /* 0x000000ff00167202 */ /* 0x002fe20000000f00 */
[----:B------:R-:W5:Y:S04]  /*1150*/  @!P2 LDG.E R34, [R86.64+0x580] ;  /* 0x000580065622a981 */ /* 0x000f68000c1e1900 */
[----:B------:R-:W5:Y:S04]  /*1160*/  @!P4 LDG.E R36, [R86.64+0x680] ;  /* 0x000680065624c981 */ /* 0x000f68000c1e1900 */
[----:B------:R-:W5:Y:S04]  /*1170*/  @!P0 LDG.E R32, [R86.64+0x480] ;  /* 0x0004800656208981 */ /* 0x000f68000c1e1900 */
[----:B------:R-:W5:Y:S04]  /*1180*/  @!P3 LDG.E R22, [R86.64+0x600] ;  /* 0x000600065616b981 */ /* 0x000f68000c1e1900 */
[----:B------:R-:W5:Y:S04]  /*1190*/  @!P5 LDG.E R35, [R86.64+0x700] ;  /* 0x000700065623d981 */ /* 0x000f68000c1e1900 */
[----:B------:R-:W5:Y:S01]  /*11a0*/  @!P6 LDG.E R38, [R86.64+0x780] ;  /* 0x000780065626e981 */ /* 0x000f62000c1e1900 */
[----:B------:R-:W-:-:S02]  /*11b0*/  P2R R60, PR, RZ, 0x1 ;  /* 0x00000001ff3c7803 */ /* 0x000fc40000000000 */
[-C--:B------:R-:W-:Y:S02]  /*11c0*/  ISETP.GE.AND P0, PT, R0, R57.reuse, PT ;  /* 0x000000390000720c */ /* 0x080fe40003f06270 */
[----:B------:R-:W-:Y:S02]  /*11d0*/  P2R R58, PR, RZ, 0x2 ;  /* 0x00000002ff3a7803 */ /* 0x000fe40000000000 */
[----:B------:R-:W-:Y:S01]  /*11e0*/  ISETP.GE.AND P1, PT, R53, R57, PT ;  /* 0x000000393500720c */ /* 0x000fe20003f26270 */
[----:B------:R-:W-:Y:S01]  /*11f0*/  CS2R R40, SRZ ;  /* 0x0000000000287805 */ /* 0x000fe2000001ff00 */
[----:B------:R-:W-:Y:S01]  /*1200*/  HFMA2.MMA R59, -RZ, RZ, 0, 0 ;  /* 0x00000000ff3b7435 */ /* 0x000fe200000001ff */
[----:B------:R-:W-:Y:S01]  /*1210*/  MOV R61, RZ ;  /* 0x000000ff003d7202 */ /* 0x000fe20000000f00 */
[----:B------:R-:W-:Y:S01]  /*1220*/  HFMA2.MMA R66, -RZ, RZ, 0, 0 ;  /* 0x00000000ff427435 */ /* 0x000fe200000001ff */
[----:B------:R-:W-:Y:S01]  /*1230*/  CS2R R62, SRZ ;  /* 0x00000000003e7805 */ /* 0x000fe2000001ff00 */
[----:B------:R-:W-:Y:S01]  /*1240*/  CS2R R64, SRZ ;  /* 0x0000000000407805 */ /* 0x000fe2000001ff00 */
[----:B------:R-:W-:Y:S01]  /*1250*/  MOV R68, RZ ;  /* 0x000000ff00447202 */ /* 0x000fe20000000f00 */
[----:B---3--:R-:W-:Y:S04]  /*1260*/  STS [R228.X4], R21 ;  /* 0x00000015e4007388 */ /* 0x008fe80000004800 */
[----:B--2---:R-:W-:Y:S04]  /*1270*/  STS [R227.X4+0x80], R26 ;  /* 0x0000801ae3007388 */ /* 0x004fe80000004800 */
        /* <DEDUP_REMOVED lines=15> */
[----:B------:R-:W2:Y:S04]  /*1370*/  LDS R28, [R3.X4] ;  /* 0x00000000031c7984 */ /* 0x000ea80000004800 */
[----:B------:R-:W3:Y:S04]  /*1380*/  LDS R76, [R3.X4+0x4] ;  /* 0x00000400034c7984 */ /* 0x000ee80000004800 */
[----:B------:R-:W-:Y:S04]  /*1390*/  LDS R77, [R3.X4+0x8] ;  /* 0x00000800034d7984 */ /* 0x000fe80000004800 */
[----:B------:R-:W-:Y:S04]  /*13a0*/  LDS R78, [R3.X4+0xc] ;  /* 0x00000c00034e7984 */ /* 0x000fe80000004800 */
[----:B------:R-:W4:Y:S04]  /*13b0*/  LDS R79, [R3.X4+0x10] ;  /* 0x00001000034f7984 */ /* 0x000f280000004800 */
[----:B------:R-:W5:Y:S04]  /*13c0*/  LDS R80, [R3.X4+0x14] ;  /* 0x0000140003507984 */ /* 0x000f680000004800 */
[----:B------:R-:W0:Y:S04]  /*13d0*/  LDS R81, [R3.X4+0x18] ;  /* 0x0000180003517984 */ /* 0x000e280000004800 */
[----:B------:R-:W2:Y:S04]  /*13e0*/  LDS R82, [R3.X4+0x1c] ;  /* 0x00001c0003527984 */ /* 0x000ea80000004800 */
        /* <DEDUP_REMOVED lines=8> */
[----:B------:R-:W-:Y:S01]  /*1470*/  BAR.SYNC.DEFER_BLOCKING 0x0 ;  /* 0x0000000000007b1d */ /* 0x000fe20000010000 */
[----:B0-----:R-:W-:Y:S01]  /*1480*/  HFMA2.MMA R36, -RZ, RZ, 0, 0 ;  /* 0x00000000ff247435 */ /* 0x001fe200000001ff */
[----:B-1----:R-:W-:-:S04]  /*1490*/  MOV R38, RZ ;  /* 0x000000ff00267202 */ /* 0x002fc80000000f00 */
[----:B------:R0:W2:Y:S01]  /*14a0*/  @!P0 LDG.E R37, [R24.64] ;  /* 0x0000000618258981 */ /* 0x0000a2000c1e1900 */
[----:B------:R-:W-:-:S03]  /*14b0*/  ISETP.GE.AND P0, PT, R52, R57, PT ;  /* 0x000000393400720c */ /* 0x000fc60003f06270 */
[----:B------:R0:W3:Y:S01]  /*14c0*/  @!P1 LDG.E R39, [R24.64+0x100] ;  /* 0x0001000618279981 */ /* 0x0000e2000c1e1900 */
[----:B------:R-:W-:-:S03]  /*14d0*/  ISETP.GE.AND P1, PT, R55, R57, PT ;  /* 0x000000393700720c */ /* 0x000fc60003f26270 */
[----:B------:R0:W3:Y:S04]  /*14e0*/  @!P2 LDG.E R64, [R24.64+0x580] ;  /* 0x000580061840a981 */ /* 0x0000e8000c1e1900 */
[----:B------:R0:W3:Y:S04]  /*14f0*/  @!P3 LDG.E R62, [R24.64+0x600] ;  /* 0x00060006183eb981 */ /* 0x0000e8000c1e1900 */
[----:B------:R0:W3:Y:S01]  /*1500*/  @!P0 LDG.E R36, [R24.64+0x80] ;  /* 0x0000800618248981 */ /* 0x0000e2000c1e1900 */
[----:B------:R-:W-:-:S03]  /*1510*/  ISETP.GE.AND P0, PT, R54, R57, PT ;  /* 0x000000393600720c */ /* 0x000fc60003f06270 */
[----:B------:R0:W4:Y:S01]  /*1520*/  @!P1 LDG.E R41, [R24.64+0x200] ;  /* 0x0002000618299981 */ /* 0x000122000c1e1900 */
[----:B------:R-:W-:-:S03]  /*1530*/  ISETP.GE.AND P1, PT, R42, R57, PT ;  /* 0x000000392a00720c */ /* 0x000fc60003f26270 */
[----:B------:R0:W4:Y:S04]  /*1540*/  @!P4 LDG.E R66, [R24.64+0x680] ;  /* 0x000680061842c981 */ /* 0x000128000c1e1900 */
[----:B------:R0:W4:Y:S04]  /*1550*/  @!P5 LDG.E R65, [R24.64+0x700] ;  /* 0x000700061841d981 */ /* 0x000128000c1e1900 */
[----:B------:R0:W4:Y:S01]  /*1560*/  @!P0 LDG.E R38, [R24.64+0x180] ;  /* 0x0001800618268981 */ /* 0x000122000c1e1900 */
[----:B------:R-:W-:-:S03]  /*1570*/  ISETP.GE.AND P0, PT, R56, R57, PT ;  /* 0x000000393800720c */ /* 0x000fc60003f06270 */
[----:B------:R0:W5:Y:S01]  /*1580*/  @!P1 LDG.E R59, [R24.64+0x300] ;  /* 0x00030006183b9981 */ /* 0x000162000c1e1900 */
[----:B------:R-:W-:-:S03]  /*1590*/  ISETP.GE.AND P1, PT, R44, R57, PT ;  /* 0x000000392c00720c */ /* 0x000fc60003f26270 */
[----:B------:R0:W5:Y:S06]  /*15a0*/  @!P6 LDG.E R68, [R24.64+0x780] ;  /* 0x000780061844e981 */ /* 0x00016c000c1e1900 */
[----:B------:R0:W5:Y:S01]  /*15b0*/  @!P0 LDG.E R40, [R24.64+0x280] ;  /* 0x0002800618288981 */ /* 0x000162000c1e1900 */
[----:B------:R-:W-:-:S03]  /*15c0*/  ISETP.GE.AND P0, PT, R43, R57, PT ;  /* 0x000000392b00720c */ /* 0x000fc60003f06270 */
[----:B------:R0:W5:Y:S01]  /*15d0*/  @!P1 LDG.E R61, [R24.64+0x400] ;  /* 0x00040006183d9981 */ /* 0x000162000c1e1900 */
[----:B------:R-:W-:Y:S01]  /*15e0*/  ISETP.NE.AND P1, PT, R58, RZ, PT ;  /* 0x000000ff3a00720c */ /* 0x000fe20003f25270 */
[----:B------:R-:W-:-:S10]  /*15f0*/  HFMA2.MMA R58, -RZ, RZ, 0, 0 ;  /* 0x00000000ff3a7435 */ /* 0x000fd400000001ff */
[----:B------:R0:W5:Y:S01]  /*1600*/  @!P0 LDG.E R58, [R24.64+0x380] ;  /* 0x00038006183a8981 */ /* 0x000162000c1e1900 */
[----:B------:R-:W-:Y:S02]  /*1610*/  ISETP.NE.AND P0, PT, R60, RZ, PT ;  /* 0x000000ff3c00720c */ /* 0x000fe40003f05270 */
[----:B------:R-:W-:Y:S01]  /*1620*/  MOV R60, RZ ;  /* 0x000000ff003c7202 */ /* 0x000fe20000000f00 */
[----:B------:R0:W5:Y:S10]  /*1630*/  @!P1 LDG.E R63, [R24.64+0x500] ;  /* 0x00050006183f9981 */ /* 0x000174000c1e1900 */
[----:B------:R0:W5:Y:S01]  /*1640*/  @!P0 LDG.E R60, [R24.64+0x480] ;  /* 0x00048006183c8981 */ /* 0x000162000c1e1900 */
[----:B------:R-:W-:Y:S01]  /*1650*/  ISETP.GE.AND P0, PT, R0, R57, PT ;  /* 0x000000390000720c */ /* 0x000fe20003f06270 */
[----:B------:R-:W-:-:S02]  /*1660*/  IMAD R22, R250, c[0x0][0x1f0], RZ ;  /* 0x00007c00fa167a24 */ /* 0x000fc400078e02ff */
[----:B------:R-:W-:Y:S02]  /*1670*/  IMAD R26, R250, c[0x0][0x200], RZ ;  /* 0x00008000fa1a7a24 */ /* 0x000fe400078e02ff */
[C---:B------:R-:W-:Y:S02]  /*1680*/  IMAD R67, R249.reuse, c[0x0][0x1f4], R22 ;  /* 0x00007d00f9437a24 */ /* 0x040fe400078e0216 */
[----:B------:R-:W-:Y:S01]  /*1690*/  IMAD.WIDE.U32 R22, R249, c[0x0][0x200], RZ ;  /* 0x00008000f9167a25 */ /* 0x000fe200078e00ff */
[----:B------:R-:W-:-:S03]  /*16a0*/  SHF.R.S32.HI R183, RZ, 0x1f, R182 ;  /* 0x0000001fffb77819 */ /* 0x000fc600000114b6 */
[----:B------:R-:W-:-:S04]  /*16b0*/  IMAD.WIDE.U32 R20, R249, c[0x0][0x1f0], RZ ;  /* 0x00007c00f9147a25 */ /* 0x000fc800078e00ff */
[C---:B0-----:R-:W-:Y:S02]  /*16c0*/  IMAD R24, R242.reuse, c[0x0][0x1f8], RZ ;  /* 0x00007e00f2187a24 */ /* 0x041fe400078e02ff */
[----:B------:R-:W-:Y:S01]  /*16d0*/  IMAD R69, R249, c[0x0][0x204], R26 ;  /* 0x00008100f9457a24 */ /* 0x000fe200078e021a */
[----:B------:R-:W-:Y:S01]  /*16e0*/  MOV R26, R22 ;  /* 0x00000016001a7202 */ /* 0x000fe20000000f00 */
[----:B------:R-:W-:Y:S01]  /*16f0*/  IMAD R22, R242, c[0x0][0x208], RZ ;  /* 0x00008200f2167a24 */ /* 0x000fe200078e02ff */
[----:B------:R-:W-:Y:S01]  /*1700*/  IADD3 R21, R21, R67, RZ ;  /* 0x0000004315157210 */ /* 0x000fe20007ffe0ff */
[C---:B------:R-:W-:Y:S01]  /*1710*/  IMAD R89, R241.reuse, c[0x0][0x1fc], R24 ;  /* 0x00007f00f1597a24 */ /* 0x040fe200078e0218 */
[----:B------:R-:W-:Y:S02]  /*1720*/  @!P0 MOV R24, R182 ;  /* 0x000000b600188202 */ /* 0x000fe40000000f00 */
[----:B------:R-:W-:Y:S01]  /*1730*/  @!P0 MOV R25, R183 ;  /* 0x000000b700198202 */ /* 0x000fe20000000f00 */
[----:B------:R-:W-:Y:S01]  /*1740*/  IMAD R91, R241, c[0x0][0x20c], R22 ;  /* 0x00008300f15b7a24 */ /* 0x000fe200078e0216 */
[----:B------:R-:W-:Y:S01]  /*1750*/  IADD3 R27, R23, R69, RZ ;  /* 0x00000045171b7210 */ /* 0x000fe20007ffe0ff */
[----:B------:R-:W-:Y:S01]  /*1760*/  IMAD.WIDE.U32 R22, R241, c[0x0][0x1f8], R20 ;  /* 0x00007e00f1167a25 */ /* 0x000fe200078e0014 */
[----:B------:R-:W-:-:S03]  /*1770*/  IADD3 R238, R173, -c[0x0][0x174], RZ ;  /* 0x80005d00adee7a10 */ /* 0x000fc60007ffe0ff */
[----:B------:R-:W-:-:S04]  /*1780*/  @!P0 IMAD.WIDE.U32 R20, R249, c[0x0][0x1f0], R182 ;  /* 0x00007c00f9148a25 */ /* 0x000fc800078e00b6 */
[----:B------:R-:W-:Y:S01]  /*1790*/  @!P0 IMAD.WIDE.U32 R24, R249, c[0x0][0x200], R24 ;  /* 0x00008000f9188a25 */ /* 0x000fe200078e0018 */
[----:B------:R-:W-:-:S03]  /*17a0*/  @!P0 IADD3 R21, R67, R21, RZ ;  /* 0x0000001543158210 */ /* 0x000fc60007ffe0ff */
[----:B------:R-:W-:Y:S01]  /*17b0*/  IMAD R238, R238, -0x800, RZ ;  /* 0xfffff800eeee7824 */ /* 0x000fe200078e02ff */
[----:B------:R-:W-:Y:S01]  /*17c0*/  @!P0 IADD3 R25, R69, R25, RZ ;  /* 0x0000001945198210 */ /* 0x000fe20007ffe0ff */
[----:B------:R-:W-:-:S03]  /*17d0*/  IMAD.WIDE.U32 R26, R241, c[0x0][0x208], R26 ;  /* 0x00008200f11a7a25 */ /* 0x000fc600078e001a */
[----:B------:R-:W-:Y:S01]  /*17e0*/  SHF.R.S32.HI R240, RZ, 0x1f, R238 ;  /* 0x0000001ffff07819 */ /* 0x000fe200000114ee */
[C---:B------:R-:W-:Y:S01]  /*17f0*/  @!P0 IMAD.WIDE.U32 R20, R241.reuse, c[0x0][0x1f8], R20 ;  /* 0x00007e00f1148a25 */ /* 0x040fe200078e0014 */
[C---:B------:R-:W-:Y:S02]  /*1800*/  IADD3 R84, P1, R238.reuse, R22, RZ ;  /* 0x00000016ee547210 */ /* 0x040fe40007f3e0ff */
[----:B------:R-:W-:Y:S02]  /*1810*/  IADD3 R26, P2, R238, R26, RZ ;  /* 0x0000001aee1a7210 */ /* 0x000fe40007f5e0ff */
[----:B------:R-:W-:Y:S01]  /*1820*/  IADD3.X R85, R240, R89, R23, P1, !PT ;  /* 0x00000059f0557210 */ /* 0x000fe20000ffe417 */
[----:B------:R-:W-:Y:S01]  /*1830*/  @!P0 IMAD.WIDE.U32 R22, R241, c[0x0][0x208], R24 ;  /* 0x00008200f1168a25 */ /* 0x000fe200078e0018 */
[----:B------:R-:W-:Y:S02]  /*1840*/  @!P0 IADD3 R24, P1, R0, R20, RZ ;  /* 0x0000001400188210 */ /* 0x000fe40007f3e0ff */
[----:B------:R-:W-:-:S02]  /*1850*/  IADD3.X R27, R240, R91, R27, P2, !PT ;  /* 0x0000005bf01b7210 */ /* 0x000fc400017fe41b */
[----:B------:R-:W-:Y:S02]  /*1860*/  @!P0 IADD3 R22, P3, R0, R22, RZ ;  /* 0x0000001600168210 */ /* 0x000fe40007f7e0ff */
[C---:B------:R-:W-:Y:S02]  /*1870*/  @!P0 IADD3.X R25, R246.reuse, R21, R89, P1, !PT ;  /* 0x00000015f6198210 */ /* 0x040fe40000ffe459 */
[----:B------:R-:W-:Y:S01]  /*1880*/  @!P0 IADD3.X R23, R246, R23, R91, P3, !PT ;  /* 0x00000017f6178210 */ /* 0x000fe20001ffe45b */
[----:B------:R-:W-:Y:S01]  /*1890*/  BSSY B0, `(.L_x_229) ;  /* 0x000005b000007945 */ /* 0x000fe20003800000 */
[----:B--2---:R-:W-:Y:S04]  /*18a0*/  STS [R228.X4], R37 ;  /* 0x00000025e4007388 */ /* 0x004fe80000004800 */
[----:B---3--:R-:W-:Y:S04]  /*18b0*/  STS [R227.X4+0x80], R36 ;  /* 0x00008024e3007388 */ /* 0x008fe80000004800 */
[----:B------:R0:W-:Y:S04]  /*18c0*/  STS [R226.X4+0x100], R39 ;  /* 0x00010027e2007388 */ /* 0x0001e80000004800 */
[----:B----4-:R1:W-:Y:S04]  /*18d0*/  STS [R225.X4+0x180], R38 ;  /* 0x00018026e1007388 */ /* 0x0103e80000004800 */
[----:B------:R2:W-:Y:S04]  /*18e0*/  STS [R224.X4+0x200], R41 ;  /* 0x00020029e0007388 */ /* 0x0005e80000004800 */
[----:B-----5:R3:W-:Y:S04]  /*18f0*/  STS [R223.X4+0x280], R40 ;  /* 0x00028028df007388 */ /* 0x0207e80000004800 */
[----:B------:R-:W-:Y:S04]  /*1900*/  STS [R222.X4+0x300], R59 ;  /* 0x0003003bde007388 */ /* 0x000fe80000004800 */
[----:B------:R4:W-:Y:S04]  /*1910*/  STS [R221.X4+0x380], R58 ;  /* 0x0003803add007388 */ /* 0x0009e80000004800 */
        /* <DEDUP_REMOVED lines=9> */
[----:B------:R0:W0:Y:S04]  /*19b0*/  LDS R75, [R3.X4] ;  /* 0x00000000034b7984 */ /* 0x0000280000004800 */
[----:B------:R0:W0:Y:S04]  /*19c0*/  LDS R74, [R3.X4+0x4] ;  /* 0x00000400034a7984 */ /* 0x0000280000004800 */
[----:B------:R0:W0:Y:S04]  /*19d0*/  LDS R73, [R3.X4+0x8] ;  /* 0x0000080003497984 */ /* 0x0000280000004800 */
[----:B------:R0:W0:Y:S04]  /*19e0*/  LDS R72, [R3.X4+0xc] ;  /* 0x00000c0003487984 */ /* 0x0000280000004800 */
[----:B------:R0:W0:Y:S04]  /*19f0*/  LDS R71, [R3.X4+0x10] ;  /* 0x0000100003477984 */ /* 0x0000280000004800 */
[----:B------:R0:W0:Y:S04]  /*1a00*/  LDS R70, [R3.X4+0x14] ;  /* 0x0000140003467984 */ /* 0x0000280000004800 */
[----:B------:R0:W1:Y:S04]  /*1a10*/  LDS R69, [R3.X4+0x18] ;  /* 0x0000180003457984 */ /* 0x0000680000004800 */
[----:B------:R0:W2:Y:S04]  /*1a20*/  LDS R68, [R3.X4+0x1c] ;  /* 0x00001c0003447984 */ /* 0x0000a80000004800 */
[----:B------:R0:W2:Y:S04]  /*1a30*/  LDS R67, [R3.X4+0x20] ;  /* 0x0000200003437984 */ /* 0x0000a80000004800 */
[----:B------:R0:W3:Y:S04]  /*1a40*/  LDS R66, [R3.X4+0x24] ;  /* 0x0000240003427984 */ /* 0x0000e80000004800 */
[----:B------:R0:W3:Y:S04]  /*1a50*/  LDS R65, [R3.X4+0x28] ;  /* 0x0000280003417984 */ /* 0x0000e80000004800 */
[----:B------:R0:W4:Y:S04]  /*1a60*/  LDS R64, [R3.X4+0x2c] ;  /* 0x00002c0003407984 */ /* 0x0001280000004800 */
[----:B------:R0:W4:Y:S04]  /*1a70*/  LDS R63, [R3.X4+0x30] ;  /* 0x00003000033f7984 */ /* 0x0001280000004800 */
[----:B------:R0:W4:Y:S04]  /*1a80*/  LDS R62, [R3.X4+0x34] ;  /* 0x00003400033e7984 */ /* 0x0001280000004800 */
[----:B------:R1:W4:Y:S04]  /*1a90*/  LDS R61, [R3.X4+0x38] ;  /* 0x00003800033d7984 */ /* 0x0003280000004800 */
[----:B------:R2:W4:Y:S01]  /*1aa0*/  LDS R60, [R3.X4+0x3c] ;  /* 0x00003c00033c7984 */ /* 0x0005220000004800 */
[----:B0-----:R-:W-:-:S04]  /*1ab0*/  LEA R39, P4, R0, c[0x0][0x258], 0x2 ;  /* 0x0000960000277a11 */ /* 0x001fc800078810ff */
[----:B------:R-:W-:Y:S02]  /*1ac0*/  LEA.HI.X R20, R0, c[0x0][0x25c], R246, 0x2, P4 ;  /* 0x0000970000147a11 */ /* 0x000fe400020f14f6 */
[----:B-1----:R-:W-:-:S04]  /*1ad0*/  LEA R38, P4, R26, R39, 0x2 ;  /* 0x000000271a267211 */ /* 0x002fc800078810ff */
[----:B------:R-:W-:Y:S01]  /*1ae0*/  LEA.HI.X R39, R26, R20, R27, 0x2, P4 ;  /* 0x000000141a277211 */ /* 0x000fe200020f141b */
[----:B------:R-:W-:Y:S01]  /*1af0*/  FADD.FTZ R20, R28, UR5 ;  /* 0x000000051c147e21 */ /* 0x000fe20008010000 */
[----:B--2---:R-:W-:-:S04]  /*1b00*/  LEA R41, P2, R0, c[0x0][0x268], 0x2 ;  /* 0x00009a0000297a11 */ /* 0x004fc800078410ff */
[----:B------:R-:W-:Y:S02]  /*1b10*/  FSETP.GTU.FTZ.AND P5, PT, R20, 20, PT ;  /* 0x41a000001400780b */ /* 0x000fe40003fbc000 */
[----:B------:R-:W-:Y:S02]  /*1b20*/  LEA.HI.X R21, R0, c[0x0][0x26c], R246, 0x2, P2 ;  /* 0x00009b0000157a11 */ /* 0x000fe400010f14f6 */
[----:B---3--:R-:W-:Y:S02]  /*1b30*/  LEA R40, P2, R84, R41, 0x2 ;  /* 0x0000002954287211 */ /* 0x008fe400078410ff */
[----:B----4-:R-:W-:Y:S02]  /*1b40*/  @!P0 LEA R58, P1, R24, c[0x0][0x268], 0x2 ;  /* 0x00009a00183a8a11 */ /* 0x010fe400078210ff */
[----:B------:R-:W-:Y:S02]  /*1b50*/  @!P0 LEA R36, P3, R22, c[0x0][0x258], 0x2 ;  /* 0x0000960016248a11 */ /* 0x000fe400078610ff */
[----:B------:R-:W-:Y:S01]  /*1b60*/  LEA.HI.X R41, R84, R21, R85, 0x2, P2 ;  /* 0x0000001554297211 */ /* 0x000fe200010f1455 */
[----:B------:R-:W-:Y:S01]  /*1b70*/  FADD.FTZ R21, R76, UR5 ;  /* 0x000000054c157e21 */ /* 0x000fe20008010000 */
[----:B------:R-:W-:Y:S01]  /*1b80*/  @!P0 LEA.HI.X R59, R24, c[0x0][0x26c], R25, 0x2, P1 ;  /* 0x00009b00183b8a11 */ /* 0x000fe200008f1419 */
[----:B------:R-:W-:Y:S01]  /*1b90*/  FADD.FTZ R24, R79, UR5 ;  /* 0x000000054f187e21 */ /* 0x000fe20008010000 */
[----:B------:R-:W-:Y:S01]  /*1ba0*/  @!P0 LEA.HI.X R37, R22, c[0x0][0x25c], R23, 0x2, P3 ;  /* 0x0000970016258a11 */ /* 0x000fe200018f1417 */
[----:B------:R-:W-:-:S02]  /*1bb0*/  FADD.FTZ R22, R77, UR5 ;  /* 0x000000054d167e21 */ /* 0x000fc40008010000 */
[----:B------:R-:W-:Y:S02]  /*1bc0*/  FADD.FTZ R23, R78, UR5 ;  /* 0x000000054e177e21 */ /* 0x000fe40008010000 */
[----:B------:R-:W-:Y:S01]  /*1bd0*/  FADD.FTZ R25, R80, UR5 ;  /* 0x0000000550197e21 */ /* 0x000fe20008010000 */
[----:B------:R-:W-:Y:S01]  /*1be0*/  FSETP.GTU.FTZ.AND P4, PT, R21, 20, PT ;  /* 0x41a000001500780b */ /* 0x000fe20003f9c000 */
[----:B------:R-:W-:Y:S01]  /*1bf0*/  FADD.FTZ R26, R81, UR5 ;  /* 0x00000005511a7e21 */ /* 0x000fe20008010000 */
[----:B------:R-:W-:Y:S02]  /*1c00*/  FSETP.GTU.FTZ.AND P3, PT, R22, 20, PT ;  /* 0x41a000001600780b */ /* 0x000fe40003f7c000 */
[----:B------:R-:W-:Y:S02]  /*1c10*/  FSETP.GTU.FTZ.AND P2, PT, R23, 20, PT ;  /* 0x41a000001700780b */ /* 0x000fe40003f5c000 */
[----:B------:R-:W-:Y:S02]  /*1c20*/  FSETP.GTU.FTZ.AND P1, PT, R24, 20, PT ;  /* 0x41a000001800780b */ /* 0x000fe40003f3c000 */
[----:B------:R-:W-:Y:S01]  /*1c30*/  FSETP.GTU.FTZ.AND P6, PT, R25, 20, PT ;  /* 0x41a000001900780b */ /* 0x000fe20003fdc000 */
[----:B------:R-:W-:Y:S07]  /*1c40*/  @P5 BRA `(.L_x_230) ;  /* 0x000001f000005947 */ /* 0x000fee0003800000 */
        /* <DEDUP_REMOVED lines=31> */
.L_x_230:
[----:B------:R-:W-:Y:S05]  /*1e40*/  BSYNC B0 ;  /* 0x0000000000007941 */ /* 0x000fea0003800000 */
.L_x_229:
[----:B------:R-:W-:Y:S01]  /*1e50*/  BSSY B0, `(.L_x_231) ;  /* 0x0000023000007945 */ /* 0x000fe20003800000 */
[----:B------:R-:W-:Y:S01]  /*1e60*/  FSETP.GTU.FTZ.AND P5, PT, R26, 20, PT ;  /* 0x41a000001a00780b */ /* 0x000fe20003fbc000 */
[----:B------:R-:W-:Y:S01]  /*1e70*/  FADD.FTZ R27, R82, UR5 ;  /* 0x00000005521b7e21 */ /* 0x000fe20008010000 */
[----:B------:R-:W-:Y:S06]  /*1e80*/  @P4 BRA `(.L_x_232) ;  /* 0x000001f000004947 */ /* 0x000fec0003800000 */
        /* <DEDUP_REMOVED lines=31> */
.L_x_232:
[----:B------:R-:W-:Y:S05]  /*2080*/  BSYNC B0 ;  /* 0x0000000000007941 */ /* 0x000fea0003800000 */
.L_x_231:
        /* <DEDUP_REMOVED lines=35> */
.L_x_234:
[----:B------:R-:W-:Y:S05]  /*22c0*/  BSYNC B0 ;  /* 0x0000000000007941 */ /* 0x000fea0003800000 */
.L_x_233:
        /* <DEDUP_REMOVED lines=35> */
.L_x_236:
[----:B------:R-:W-:Y:S05]  /*2500*/  BSYNC B0 ;  /* 0x0000000000007941 */ /* 0x000fea0003800000 */
.L_x_235:
        /* <DEDUP_REMOVED lines=35> */
.L_x_238:
[----:B------:R-:W-:Y:S05]  /*2740*/  BSYNC B0 ;  /* 0x0000000000007941 */ /* 0x000fea0003800000 */
.L_x_237:
        /* <DEDUP_REMOVED lines=35> */
.L_x_240:
[----:B------:R-:W-:Y:S05]  /*2980*/  BSYNC B0 ;  /* 0x0000000000007941 */ /* 0x000fea0003800000 */
.L_x_239:
        /* <DEDUP_REMOVED lines=35> */
.L_x_242:
[----:B------:R-:W-:Y:S05]  /*2bc0*/  BSYNC B0 ;  /* 0x0000000000007941 */ /* 0x000fea0003800000 */
.L_x_241:
        /* <DEDUP_REMOVED lines=35> */
.L_x_244:
[----:B------:R-:W-:Y:S05]  /*2e00*/  BSYNC B0 ;  /* 0x0000000000007941 */ /* 0x000fea0003800000 */
.L_x_243:
        /* <DEDUP_REMOVED lines=35> */
.L_x_246:
[----:B------:R-:W-:Y:S05]  /*3040*/  BSYNC B0 ;  /* 0x0000000000007941 */ /* 0x000fea0003800000 */
.L_x_245:
        /* <DEDUP_REMOVED lines=35> */
.L_x_248:
[----:B------:R-:W-:Y:S05]  /*3280*/  BSYNC B0 ;  /* 0x0000000000007941 */ /* 0x000fea0003800000 */
.L_x_247:
[----:B------:R-:W-:Y:S01]  /*3290*/  BSSY B0, `(.L_x_249) ;  /* 0x0000023000007945 */ /* 0x000fe20003800000 */
[----:B------:R-:W-:Y:S01]  /*32a0*/  HFMA2.MMA R77, -RZ, RZ, 0, 0 ;  /* 0x00000000ff4d7435 */ /* 0x000fe200000001ff */
[----:B------:R-:W-:Y:S01]  /*32b0*/  FSETP.GTU.FTZ.AND P2, PT, R35, 20, PT ;  /* 0x41a000002300780b */ /* 0x000fe20003f5c000 */
[----:B------:R-:W-:Y:S07]  /*32c0*/  @P1 BRA `(.L_x_250) ;  /* 0x000001f000001947 */ /* 0x000fee0003800000 */
        /* <DEDUP_REMOVED lines=31> */
.L_x_250:
[----:B------:R-:W-:Y:S05]  /*34c0*/  BSYNC B0 ;  /* 0x0000000000007941 */ /* 0x000fea0003800000 */
.L_x_249:
        /* <DEDUP_REMOVED lines=33> */
.L_x_252:
[----:B------:R-:W-:Y:S05]  /*36e0*/  BSYNC B0 ;  /* 0x0000000000007941 */ /* 0x000fea0003800000 */
.L_x_251:
        /* <DEDUP_REMOVED lines=33> */
.L_x_254:
[----:B------:R-:W-:Y:S05]  /*3900*/  BSYNC B0 ;  /* 0x0000000000007941 */ /* 0x000fea0003800000 */
.L_x_253:
        /* <DEDUP_REMOVED lines=33> */
.L_x_256:
[----:B------:R-:W-:Y:S05]  /*3b20*/  BSYNC B0 ;  /* 0x0000000000007941 */ /* 0x000fea0003800000 */
.L_x_255:
        /* <DEDUP_REMOVED lines=33> */
.L_x_258:
[----:B------:R-:W-:Y:S05]  /*3d40*/  BSYNC B0 ;  /* 0x0000000000007941 */ /* 0x000fea0003800000 */
.L_x_257:
        /* <DEDUP_REMOVED lines=33> */
.L_x_260:
[----:B------:R-:W-:Y:S05]  /*3f60*/  BSYNC B0 ;  /* 0x0000000000007941 */ /* 0x000fea0003800000 */
.L_x_259:
[----:B------:R-:W-:Y:S01]  /*3f70*/  BAR.SYNC.DEFER_BLOCKING 0x0 ;  /* 0x0000000000007b1d */ /* 0x000fe20000010000 */
[----:B------:R-:W-:Y:S01]  /*3f80*/  ISETP.GE.AND P1, PT, R42, R57, PT ;  /* 0x000000392a00720c */ /* 0x000fe20003f26270 */
[----:B------:R-:W-:-:S12]  /*3f90*/  CS2R R82, SRZ ;  /* 0x0000000000527805 */ /* 0x000fd8000001ff00 */
[----:B------:R-:W2:Y:S01]  /*3fa0*/  @!P1 LDG.E R83, [R40.64+-0x1d00] ;  /* 0xffe3000628539981 */ /* 0x000ea2000c1e1900 */
[-C--:B------:R-:W-:Y:S01]  /*3fb0*/  ISETP.GE.AND P1, PT, R43, R57.reuse, PT ;  /* 0x000000392b00720c */ /* 0x080fe20003f26270 */
[----:B------:R-:W-:Y:S01]  /*3fc0*/  CS2R R84, SRZ ;  /* 0x0000000000547805 */ /* 0x000fe2000001ff00 */
[-C--:B------:R-:W-:Y:S01]  /*3fd0*/  ISETP.GE.AND P2, PT, R56, R57.reuse, PT ;  /* 0x000000393800720c */ /* 0x080fe20003f46270 */
[----:B------:R-:W-:Y:S01]  /*3fe0*/  HFMA2.MMA R76, -RZ, RZ, 0, 0 ;  /* 0x00000000ff4c7435 */ /* 0x000fe200000001ff */
[-C--:B------:R-:W-:Y:S01]  /*3ff0*/  ISETP.GE.AND P3, PT, R55, R57.reuse, PT ;  /* 0x000000393700720c */ /* 0x080fe20003f66270 */
[----:B------:R-:W-:Y:S01]  /*4000*/  CS2R R80, SRZ ;  /* 0x0000000000507805 */ /* 0x000fe2000001ff00 */
[-C--:B------:R-:W-:Y:S01]  /*4010*/  ISETP.GE.AND P4, PT, R54, R57.reuse, PT ;  /* 0x000000393600720c */ /* 0x080fe20003f86270 */
[----:B------:R-:W-:Y:S01]  /*4020*/  CS2R R78, SRZ ;  /* 0x00000000004e7805 */ /* 0x000fe2000001ff00 */
[-C--:B------:R-:W-:Y:S01]  /*4030*/  ISETP.GE.AND P5, PT, R53, R57.reuse, PT ;  /* 0x000000393500720c */ /* 0x080fe20003fa6270 */
[----:B------:R0:W3:Y:S01]  /*4040*/  @!P0 LDG.E R77, [R58.64] ;  /* 0x000000063a4d8981 */ /* 0x0000e2000c1e1900 */
[-C--:B------:R-:W-:Y:S01]  /*4050*/  ISETP.GE.AND P6, PT, R52, R57.reuse, PT ;  /* 0x000000393400720c */ /* 0x080fe20003fc6270 */
[----:B------:R-:W-:Y:S01]  /*4060*/  CS2R R92, SRZ ;  /* 0x00000000005c7805 */ /* 0x000fe2000001ff00 */
[----:B------:R-:W-:Y:S01]  /*4070*/  CS2R R90, SRZ ;  /* 0x00000000005a7805 */ /* 0x000fe2000001ff00 */
[----:B------:R-:W4:Y:S01]  /*4080*/  @!P1 LDG.E R82, [R40.64+-0x1c80] ;  /* 0xffe3800628529981 */ /* 0x000f22000c1e1900 */
[----:B------:R-:W-:-:S02]  /*4090*/  ISETP.GE.AND P1, PT, R44, R57, PT ;  /* 0x000000392c00720c */ /* 0x000fc40003f26270 */
[----:B------:R-:W-:Y:S01]  /*40a0*/  MOV R94, RZ ;  /* 0x000000ff005e7202 */ /* 0x000fe20000000f00 */
[----:B------:R-:W5:Y:S01]  /*40b0*/  @!P2 LDG.E R80, [R40.64+-0x1d80] ;  /* 0xffe280062850a981 */ /* 0x000f62000c1e1900 */
[----:B0-----:R-:W-:-:S03]  /*40c0*/  CS2R R58, SRZ ;  /* 0x00000000003a7805 */ /* 0x001fc6000001ff00 */
[----:B------:R-:W2:Y:S04]  /*40d0*/  @!P3 LDG.E R81, [R40.64+-0x1e00] ;  /* 0xffe200062851b981 */ /* 0x000ea8000c1e1900 */
[----:B------:R-:W2:Y:S04]  /*40e0*/  @!P4 LDG.E R78, [R40.64+-0x1e80] ;  /* 0xffe18006284ec981 */ /* 0x000ea8000c1e1900 */
[----:B------:R-:W2:Y:S01]  /*40f0*/  @!P1 LDG.E R85, [R40.64+-0x1c00] ;  /* 0xffe4000628559981 */ /* 0x000ea2000c1e1900 */
[-C--:B------:R-:W-:Y:S02]  /*4100*/  ISETP.GE.AND P1, PT, R45, R57.reuse, PT ;  /* 0x000000392d00720c */ /* 0x080fe40003f26270 */
[-C--:B------:R-:W-:Y:S01]  /*4110*/  ISETP.GE.AND P2, PT, R47, R57.reuse, PT ;  /* 0x000000392f00720c */ /* 0x080fe20003f46270 */
[----:B------:R-:W2:Y:S01]  /*4120*/  @!P5 LDG.E R79, [R40.64+-0x1f00] ;  /* 0xffe10006284fd981 */ /* 0x000ea2000c1e1900 */
[----:B------:R-:W-:-:S02]  /*4130*/  ISETP.GE.AND P3, PT, R48, R57, PT ;  /* 0x000000393000720c */ /* 0x000fc40003f66270 */
[-C--:B------:R-:W-:Y:S01]  /*4140*/  ISETP.GE.AND P4, PT, R49, R57.reuse, PT ;  /* 0x000000393100720c */ /* 0x080fe20003f86270 */
[----:B------:R-:W2:Y:S01]  /*4150*/  @!P6 LDG.E R76, [R40.64+-0x1f80] ;  /* 0xffe08006284ce981 */ /* 0x000ea2000c1e1900 */
[----:B------:R-:W-:-:S05]  /*4160*/  ISETP.GE.AND P5, PT, R50, R57, PT ;  /* 0x000000393200720c */ /* 0x000fca0003fa6270 */
[----:B------:R-:W4:Y:S01]  /*4170*/  @!P1 LDG.E R84, [R40.64+-0x1b80] ;  /* 0xffe4800628549981 */ /* 0x000f22000c1e1900 */
[-C--:B------:R-:W-:Y:S02]  /*4180*/  ISETP.GE.AND P1, PT, R46, R57.reuse, PT ;  /* 0x000000392e00720c */ /* 0x080fe40003f26270 */
[----:B------:R-:W-:Y:S01]  /*4190*/  ISETP.GE.AND P6, PT, R51, R57, PT ;  /* 0x000000393300720c */ /* 0x000fe20003fc6270 */
[----:B------:R-:W4:Y:S04]  /*41a0*/  @!P2 LDG.E R58, [R40.64+-0x1a80] ;  /* 0xffe58006283aa981 */ /* 0x000f28000c1e1900 */
[----:B------:R-:W4:Y:S04]  /*41b0*/  @!P3 LDG.E R92, [R40.64+-0x1a00] ;  /* 0xffe60006285cb981 */ /* 0x000f28000c1e1900 */
[----:B------:R-:W4:Y:S04]  /*41c0*/  @!P4 LDG.E R90, [R40.64+-0x1980] ;  /* 0xffe68006285ac981 */ /* 0x000f28000c1e1900 */
[----:B------:R-:W4:Y:S04]  /*41d0*/  @!P1 LDG.E R59, [R40.64+-0x1b00] ;  /* 0xffe50006283b9981 */ /* 0x000f28000c1e1900 */
[----:B------:R-:W4:Y:S04]  /*41e0*/  @!P5 LDG.E R91, [R40.64+-0x1900] ;  /* 0xffe70006285bd981 */ /* 0x000f28000c1e1900 */
[----:B------:R-:W4:Y:S01]  /*41f0*/  @!P6 LDG.E R94, [R40.64+-0x1880] ;  /* 0xffe78006285ee981 */ /* 0x000f22000c1e1900 */
[----:B------:R-:W-:-:S02]  /*4200*/  P2R R96, PR, RZ, 0x2 ;  /* 0x00000002ff607803 */ /* 0x000fc40000000000 */
[----:B------:R-:W-:Y:S01]  /*4210*/  ISETP.GE.AND P1, PT, R52, R57, PT ;  /* 0x000000393400720c */ /* 0x000fe20003f26270 */
[----:B------:R-:W-:Y:S01]  /*4220*/  HFMA2.MMA R104, -RZ, RZ, 0, 0 ;  /* 0x00000000ff687435 */ /* 0x000fe200000001ff */
[----:B------:R-:W-:Y:S01]  /*4230*/  MOV R99, RZ ;  /* 0x000000ff00637202 */ /* 0x000fe20000000f00 */
[----:B------:R-:W-:Y:S01]  /*4240*/  CS2R R102, SRZ ;  /* 0x0000000000667805 */ /* 0x000fe2000001ff00 */
[----:B------:R-:W-:Y:S01]  /*4250*/  HFMA2.MMA R108, -RZ, RZ, 0, 0 ;  /* 0x00000000ff6c7435 */ /* 0x000fe200000001ff */
[----:B------:R-:W-:Y:S01]  /*4260*/  MOV R106, RZ ;  /* 0x000000ff006a7202 */ /* 0x000fe20000000f00 */
[----:B---3--:R-:W-:Y:S04]  /*4270*/  STS [R228.X4], R77 ;  /* 0x0000004de4007388 */ /* 0x008fe80000004800 */
[----:B--2---:R-:W-:Y:S04]  /*4280*/  STS [R227.X4+0x80], R76 ;  /* 0x0000804ce3007388 */ /* 0x004fe80000004800 */
[----:B------:R-:W-:Y:S04]  /*4290*/  STS [R226.X4+0x100], R79 ;  /* 0x0001004fe2007388 */ /* 0x000fe80000004800 */
[----:B------:R-:W-:Y:S04]  /*42a0*/  STS [R225.X4+0x180], R78 ;  /* 0x0001804ee1007388 */ /* 0x000fe80000004800 */
[----:B------:R-:W-:Y:S04]  /*42b0*/  STS [R224.X4+0x200], R81 ;  /* 0x00020051e0007388 */ /* 0x000fe80000004800 */
[----:B-----5:R-:W-:Y:S04]  /*42c0*/  STS [R223.X4+0x280], R80 ;  /* 0x00028050df007388 */ /* 0x020fe80000004800 */
[----:B------:R-:W-:Y:S04]  /*42d0*/  STS [R222.X4+0x300], R83 ;  /* 0x00030053de007388 */ /* 0x000fe80000004800 */
[----:B----4-:R-:W-:Y:S04]  /*42e0*/  STS [R221.X4+0x380], R82 ;  /* 0x00038052dd007388 */ /* 0x010fe80000004800 */
[----:B------:R-:W-:Y:S04]  /*42f0*/  STS [R220.X4+0x400], R85 ;  /* 0x00040055dc007388 */ /* 0x000fe80000004800 */
[----:B------:R-:W-:Y:S04]  /*4300*/  STS [R219.X4+0x480], R84 ;  /* 0x00048054db007388 */ /* 0x000fe80000004800 */
[----:B------:R-:W-:Y:S04]  /*4310*/  STS [R218.X4+0x500], R59 ;  /* 0x0005003bda007388 */ /* 0x000fe80000004800 */
[----:B------:R-:W-:Y:S04]  /*4320*/  STS [R217.X4+0x580], R58 ;  /* 0x0005803ad9007388 */ /* 0x000fe80000004800 */
[----:B------:R-:W-:Y:S04]  /*4330*/  STS [R215.X4+0x600], R92 ;  /* 0x0006005cd7007388 */ /* 0x000fe80000004800 */
[----:B------:R-:W-:Y:S04]  /*4340*/  STS [R211.X4+0x680], R90 ;  /* 0x0006805ad3007388 */ /* 0x000fe80000004800 */
[----:B------:R0:W-:Y:S04]  /*4350*/  STS [R184.X4+0x700], R91 ;  /* 0x0007005bb8007388 */ /* 0x0001e80000004800 */
[----:B------:R1:W-:Y:S01]  /*4360*/  STS [R181.X4+0x780], R94 ;  /* 0x0007805eb5007388 */ /* 0x0003e20000004800 */
[----:B------:R-:W-:-:S06]  /*4370*/  NOP ;  /* 0x0000000000007918 */ /* 0x000fcc0000000000 */
[----:B------:R-:W-:Y:S04]  /*4380*/  LDS R89, [R3.X4] ;  /* 0x0000000003597984 */ /* 0x000fe80000004800 */
[----:B------:R-:W2:Y:S04]  /*4390*/  LDS R88, [R3.X4+0x4] ;  /* 0x0000040003587984 */ /* 0x000ea80000004800 */
[----:B------:R-:W3:Y:S04]  /*43a0*/  LDS R41, [R3.X4+0x8] ;  /* 0x0000080003297984 */ /* 0x000ee80000004800 */
[----:B------:R-:W4:Y:S04]  /*43b0*/  LDS R40, [R3.X4+0xc] ;  /* 0x00000c0003287984 */ /* 0x000f280000004800 */
[----:B------:R-:W2:Y:S04]  /*43c0*/  LDS R85, [R3.X4+0x10] ;  /* 0x0000100003557984 */ /* 0x000ea80000004800 */
[----:B------:R-:W-:Y:S04]  /*43d0*/  LDS R84, [R3.X4+0x14] ;  /* 0x0000140003547984 */ /* 0x000fe80000004800 */
[----:B------:R-:W0:Y:S04]  /*43e0*/  LDS R83, [R3.X4+0x18] ;  /* 0x0000180003537984 */ /* 0x000e280000004800 */
[----:B------:R-:W1:Y:S04]  /*43f0*/  LDS R82, [R3.X4+0x1c] ;  /* 0x00001c0003527984 */ /* 0x000e680000004800 */
[----:B------:R-:W-:Y:S04]  /*4400*/  LDS R81, [R3.X4+0x20] ;  /* 0x0000200003517984 */ /* 0x000fe80000004800 */
[----:B------:R-:W1:Y:S04]  /*4410*/  LDS R80, [R3.X4+0x24] ;  /* 0x0000240003507984 */ /* 0x000e680000004800 */
[----:B------:R-:W1:Y:S04]  /*4420*/  LDS R79, [R3.X4+0x28] ;  /* 0x00002800034f7984 */ /* 0x000e680000004800 */
[----:B------:R-:W1:Y:S04]  /*4430*/  LDS R78, [R3.X4+0x2c] ;  /* 0x00002c00034e7984 */ /* 0x000e680000004800 */
[----:B------:R-:W-:Y:S04]  /*4440*/  LDS R77, [R3.X4+0x30] ;  /* 0x00003000034d7984 */ /* 0x000fe80000004800 */
[----:B------:R-:W-:Y:S04]  /*4450*/  LDS R76, [R3.X4+0x34] ;  /* 0x00003400034c7984 */ /* 0x000fe80000004800 */
[----:B------:R-:W-:Y:S04]  /*4460*/  LDS R59, [R3.X4+0x38] ;  /* 0x00003800033b7984 */ /* 0x000fe80000004800 */
[----:B------:R-:W2:Y:S04]  /*4470*/  LDS R58, [R3.X4+0x3c] ;  /* 0x00003c00033a7984 */ /* 0x000ea80000004800 */
[----:B------:R-:W-:Y:S01]  /*4480*/  BAR.SYNC.DEFER_BLOCKING 0x0 ;  /* 0x0000000000007b1d */ /* 0x000fe20000010000 */
[----:B0-----:R-:W-:Y:S01]  /*4490*/  CS2R R90, SRZ ;  /* 0x00000000005a7805 */ /* 0x001fe2000001ff00 */
[----:B------:R-:W-:-:S04]  /*44a0*/  HFMA2.MMA R92, -RZ, RZ, 0, 0 ;  /* 0x00000000ff5c7435 */ /* 0x000fc800000001ff */
[----:B------:R0:W5:Y:S01]  /*44b0*/  @!P0 LDG.E R93, [R36.64] ;  /* 0x00000006245d8981 */ /* 0x000162000c1e1900 */
[----:B------:R-:W-:-:S03]  /*44c0*/  ISETP.GE.AND P0, PT, R54, R57, PT ;  /* 0x000000393600720c */ /* 0x000fc60003f06270 */
[----:B------:R0:W5:Y:S01]  /*44d0*/  @!P1 LDG.E R90, [R38.64+-0x1f80] ;  /* 0xffe08006265a9981 */ /* 0x000162000c1e1900 */
[-C--:B------:R-:W-:Y:S01]  /*44e0*/  ISETP.GE.AND P1, PT, R53, R57.reuse, PT ;  /* 0x000000393500720c */ /* 0x080fe20003f26270 */
[----:B-1----:R-:W-:Y:S02]  /*44f0*/  CS2R R94, SRZ ;  /* 0x00000000005e7805 */ /* 0x002fe4000001ff00 */
[----:B------:R1:W5:Y:S04]  /*4500*/  @!P2 LDG.E R102, [R38.64+-0x1a80] ;  /* 0xffe580062666a981 */ /* 0x000368000c1e1900 */
[----:B------:R1:W5:Y:S04]  /*4510*/  @!P3 LDG.E R106, [R38.64+-0x1a00] ;  /* 0xffe60006266ab981 */ /* 0x000368000c1e1900 */
[----:B------:R1:W5:Y:S01]  /*4520*/  @!P0 LDG.E R92, [R38.64+-0x1e80] ;  /* 0xffe18006265c8981 */ /* 0x000362000c1e1900 */
[----:B------:R-:W-:-:S03]  /*4530*/  ISETP.GE.AND P0, PT, R56, R57, PT ;  /* 0x000000393800720c */ /* 0x000fc60003f06270 */
[----:B------:R1:W5:Y:S01]  /*4540*/  @!P1 LDG.E R91, [R38.64+-0x1f00] ;  /* 0xffe10006265b9981 */ /* 0x000362000c1e1900 */
[-C--:B------:R-:W-:Y:S01]  /*4550*/  ISETP.GE.AND P1, PT, R55, R57.reuse, PT ;  /* 0x000000393700720c */ /* 0x080fe20003f26270 */
[----:B0-----:R-:W-:Y:S02]  /*4560*/  CS2R R36, SRZ ;  /* 0x0000000000247805 */ /* 0x001fe4000001ff00 */
[----:B------:R1:W5:Y:S04]  /*4570*/  @!P4 LDG.E R104, [R38.64+-0x1980] ;  /* 0xffe680062668c981 */ /* 0x000368000c1e1900 */
[----:B------:R1:W5:Y:S04]  /*4580*/  @!P5 LDG.E R103, [R38.64+-0x1900] ;  /* 0xffe700062667d981 */ /* 0x000368000c1e1900 */
[----:B------:R1:W5:Y:S01]  /*4590*/  @!P0 LDG.E R94, [R38.64+-0x1d80] ;  /* 0xffe28006265e8981 */ /* 0x000362000c1e1900 */
[----:B------:R-:W-:-:S03]  /*45a0*/  ISETP.GE.AND P0, PT, R43, R57, PT ;  /* 0x000000392b00720c */ /* 0x000fc60003f06270 */
[----:B------:R1:W5:Y:S01]  /*45b0*/  @!P1 LDG.E R95, [R38.64+-0x1e00] ;  /* 0xffe20006265f9981 */ /* 0x000362000c1e1900 */
[----:B------:R-:W-:-:S03]  /*45c0*/  ISETP.GE.AND P1, PT, R42, R57, PT ;  /* 0x000000392a00720c */ /* 0x000fc60003f26270 */
[----:B------:R1:W5:Y:S06]  /*45d0*/  @!P6 LDG.E R108, [R38.64+-0x1880] ;  /* 0xffe78006266ce981 */ /* 0x00036c000c1e1900 */
[----:B------:R1:W5:Y:S01]  /*45e0*/  @!P0 LDG.E R36, [R38.64+-0x1c80] ;  /* 0xffe3800626248981 */ /* 0x000362000c1e1900 */
[----:B------:R-:W-:-:S03]  /*45f0*/  ISETP.GE.AND P0, PT, R45, R57, PT ;  /* 0x000000392d00720c */ /* 0x000fc60003f06270 */
[----:B------:R1:W5:Y:S01]  /*4600*/  @!P1 LDG.E R37, [R38.64+-0x1d00] ;  /* 0xffe3000626259981 */ /* 0x000362000c1e1900 */
[----:B------:R-:W-:Y:S02]  /*4610*/  ISETP.NE.AND P1, PT, R96, RZ, PT ;  /* 0x000000ff6000720c */ /* 0x000fe40003f25270 */
[----:B------:R-:W-:-:S07]  /*4620*/  CS2R R96, SRZ ;  /* 0x0000000000607805 */ /* 0x000fce000001ff00 */
[----:B------:R1:W5:Y:S01]  /*4630*/  @!P0 LDG.E R96, [R38.64+-0x1b80] ;  /* 0xffe4800626608981 */ /* 0x000362000c1e1900 */
[----:B------:R-:W-:-:S03]  /*4640*/  ISETP.GE.AND P0, PT, R44, R57, PT ;  /* 0x000000392c00720c */ /* 0x000fc60003f06270 */
[----:B------:R1:W5:Y:S10]  /*4650*/  @!P1 LDG.E R99, [R38.64+-0x1b00] ;  /* 0xffe5000626639981 */ /* 0x000374000c1e1900 */
[----:B------:R1:W5:Y:S01]  /*4660*/  @!P0 LDG.E R97, [R38.64+-0x1c00] ;  /* 0xffe4000626618981 */ /* 0x000362000c1e1900 */
[----:B--2---:R-:W-:-:S02]  /*4670*/  FMUL.FTZ R100, R88, -1.4426950216293334961 ;  /* 0xbfb8aa3b58647820 */ /* 0x004fc40000410000 */
[----:B------:R-:W-:-:S04]  /*4680*/  FMUL.FTZ R98, R89, -1.4426950216293334961 ;  /* 0xbfb8aa3b59627820 */ /* 0x000fc80000410000 */
[----:B------:R-:W0:Y:S01]  /*4690*/  MUFU.EX2 R100, R100 ;  /* 0x0000006400647308 */ /* 0x000e220000000800 */
[----:B---3--:R-:W-:Y:S02]  /*46a0*/  FMUL.FTZ R101, R41, -1.4426950216293334961 ;  /* 0xbfb8aa3b29657820 */ /* 0x008fe40000410000 */
[----:B----4-:R-:W-:Y:S02]  /*46b0*/  FMUL.FTZ R105, R40, -1.4426950216293334961 ;  /* 0xbfb8aa3b28697820 */ /* 0x010fe40000410000 */
[----:B------:R-:W-:-:S03]  /*46c0*/  FMUL.FTZ R107, R85, -1.4426950216293334961 ;  /* 0xbfb8aa3b556b7820 */ /* 0x000fc60000410000 */
[----:B------:R-:W2:Y:S01]  /*46d0*/  MUFU.EX2 R98, R98 ;  /* 0x0000006200627308 */ /* 0x000ea20000000800 */
[----:B-1----:R-:W-:Y:S02]  /*46e0*/  FMUL.FTZ R39, R83, -1.4426950216293334961 ;  /* 0xbfb8aa3b53277820 */ /* 0x002fe40000410000 */
[----:B------:R-:W-:-:S05]  /*46f0*/  FMUL.FTZ R38, R84, -1.4426950216293334961 ;  /* 0xbfb8aa3b54267820 */ /* 0x000fca0000410000 */
[----:B------:R-:W1:Y:S08]  /*4700*/  MUFU.EX2 R101, R101 ;  /* 0x0000006500657308 */ /* 0x000e700000000800 */
[----:B------:R-:W3:Y:S08]  /*4710*/  MUFU.EX2 R105, R105 ;  /* 0x0000006900697308 */ /* 0x000ef00000000800 */
[----:B------:R-:W4:Y:S01]  /*4720*/  MUFU.EX2 R107, R107 ;  /* 0x0000006b006b7308 */ /* 0x000f220000000800 */
[----:B------:R-:W-:-:S07]  /*4730*/  FMUL.FTZ R111, R82, -1.4426950216293334961 ;  /* 0xbfb8aa3b526f7820 */ /* 0x000fce0000410000 */
[----:B------:R0:W-:Y:S02]  /*4740*/  MUFU.EX2 R110, R39 ;  /* 0x00000027006e7308 */ /* 0x0001e40000000800 */
[----:B0-----:R-:W-:-:S06]  /*4750*/  FADD.FTZ R39, R100, 1 ;  /* 0x3f80000064277421 */ /* 0x001fcc0000010000 */
[----:B------:R2:W-:Y:S08]  /*4760*/  MUFU.EX2 R109, R38 ;  /* 0x00000026006d7308 */ /* 0x0005f00000000800 */
[----:B------:R-:W-:Y:S01]  /*4770*/  MUFU.RCP R39, R39 ;  /* 0x0000002700277308 */ /* 0x000fe20000001000 */
[----:B--2---:R-:W-:Y:S02]  /*4780*/  FADD.FTZ R38, R98, 1 ;  /* 0x3f80000062267421 */ /* 0x004fe40000010000 */
[----:B-1----:R-:W-:-:S02]  /*4790*/  FADD.FTZ R98, R101, 1 ;  /* 0x3f80000065627421 */ /* 0x002fc40000010000 */
[----:B---3--:R-:W-:-:S03]  /*47a0*/  FADD.FTZ R101, R105, 1 ;  /* 0x3f80000069657421 */ /* 0x008fc60000010000 */
[----:B------:R-:W-:Y:S01]  /*47b0*/  MUFU.RCP R38, R38 ;  /* 0x0000002600267308 */ /* 0x000fe20000001000 */
[----:B----4-:R-:W-:Y:S02]  /*47c0*/  FADD.FTZ R100, R107, 1 ;  /* 0x3f8000006b647421 */ /* 0x010fe40000010000 */
[----:B------:R-:W-:-:S05]  /*47d0*/  FMUL.FTZ R113, R80, -1.4426950216293334961 ;  /* 0xbfb8aa3b50717820 */ /* 0x000fca0000410000 */
[----:B------:R-:W0:Y:S01]  /*47e0*/  MUFU.EX2 R111, R111 ;  /* 0x0000006f006f7308 */ /* 0x000e220000000800 */
[----:B------:R-:W-:Y:S02]  /*47f0*/  FMUL.FTZ R112, R81, -1.4426950216293334961 ;  /* 0xbfb8aa3b51707820 */ /* 0x000fe40000410000 */
[----:B------:R-:W-:Y:S02]  /*4800*/  FMUL.FTZ R114, R79, -1.4426950216293334961 ;  /* 0xbfb8aa3b4f727820 */ /* 0x000fe40000410000 */
[----:B------:R-:W-:-:S03]  /*4810*/  FMUL.FTZ R115, R78, -1.4426950216293334961 ;  /* 0xbfb8aa3b4e737820 */ /* 0x000fc60000410000 */
[----:B------:R-:W-:Y:S08]  /*4820*/  MUFU.RCP R98, R98 ;  /* 0x0000006200627308 */ /* 0x000ff00000001000 */
[----:B------:R-:W-:Y:S08]  /*4830*/  MUFU.RCP R101, R101 ;  /* 0x0000006500657308 */ /* 0x000ff00000001000 */
[----:B------:R-:W1:Y:S01]  /*4840*/  MUFU.RCP R100, R100 ;  /* 0x0000006400647308 */ /* 0x000e620000001000 */
[----:B0-----:R-:W-:-:S07]  /*4850*/  FADD.FTZ R107, R111, 1 ;  /* 0x3f8000006f6b7421 */ /* 0x001fce0000010000 */
[----:B------:R-:W0:Y:S01]  /*4860*/  MUFU.EX2 R113, R113 ;  /* 0x0000007100717308 */ /* 0x000e220000000800 */
[----:B------:R-:W-:-:S07]  /*4870*/  FMUL.FTZ R120, R58, -1.4426950216293334961 ;  /* 0xbfb8aa3b3a787820 */ /* 0x000fce0000410000 */
[----:B------:R-:W2:Y:S08]  /*4880*/  MUFU.EX2 R112, R112 ;  /* 0x0000007000707308 */ /* 0x000eb00000000800 */
[----:B------:R-:W3:Y:S01]  /*4890*/  MUFU.EX2 R114, R114 ;  /* 0x0000007200727308 */ /* 0x000ee20000000800 */
[----:B------:R-:W-:-:S07]  /*48a0*/  FMUL.FTZ R118, R59, -1.4426950216293334961 ;  /* 0xbfb8aa3b3b767820 */ /* 0x000fce0000410000 */
[----:B------:R-:W4:Y:S08]  /*48b0*/  MUFU.EX2 R115, R115 ;  /* 0x0000007300737308 */ /* 0x000f300000000800 */
[----:B------:R0:W-:Y:S08]  /*48c0*/  MUFU.EX2 R123, R120 ;  /* 0x00000078007b7308 */ /* 0x0001f00000000800 */
[----:B------:R-:W-:Y:S01]  /*48d0*/  MUFU.RCP R107, R107 ;  /* 0x0000006b006b7308 */ /* 0x000fe20000001000 */
[----:B-----5:R-:W-:Y:S04]  /*48e0*/  STS [R228.X4], R93 ;  /* 0x0000005de4007388 */ /* 0x020fe80000004800 */
        /* <DEDUP_REMOVED lines=16> */
[----:B------:R-:W2:Y:S04]  /*49f0*/  LDS R90, [R3.X4] ;  /* 0x00000000035a7984 */ /* 0x000ea80000004800 */
[----:B------:R-:W3:Y:S04]  /*4a00*/  LDS R91, [R3.X4+0x4] ;  /* 0x00000400035b7984 */ /* 0x000ee80000004800 */
[----:B------:R-:W4:Y:S04]  /*4a10*/  LDS R92, [R3.X4+0x8] ;  /* 0x00000800035c7984 */ /* 0x000f280000004800 */
[----:B------:R-:W4:Y:S04]  /*4a20*/  LDS R93, [R3.X4+0xc] ;  /* 0x00000c00035d7984 */ /* 0x000f280000004800 */
[----:B------:R-:W4:Y:S01]  /*4a30*/  LDS R94, [R3.X4+0x10] ;  /* 0x00001000035e7984 */ /* 0x000f220000004800 */
[----:B-----5:R-:W-:-:S03]  /*4a40*/  FADD.FTZ R37, -R39, 1 ;  /* 0x3f80000027257421 */ /* 0x020fc60000010100 */
[----:B------:R-:W5:Y:S01]  /*4a50*/  LDS R96, [R3.X4+0x18] ;  /* 0x0000180003607984 */ /* 0x000f620000004800 */
[----:B0-----:R-:W-:Y:S02]  /*4a60*/  FFMA.FTZ R103, R88, R37, 1 ;  /* 0x3f80000058677423 */ /* 0x001fe40000010025 */
[----:B------:R-:W-:Y:S01]  /*4a70*/  FADD.FTZ R36, -R38, 1 ;  /* 0x3f80000026247421 */ /* 0x000fe20000010100 */
[----:B------:R-:W0:Y:S01]  /*4a80*/  LDS R95, [R3.X4+0x14] ;  /* 0x00001400035f7984 */ /* 0x000e220000004800 */
[----:B------:R-:W-:Y:S02]  /*4a90*/  FADD.FTZ R102, R110, 1 ;  /* 0x3f8000006e667421 */ /* 0x000fe40000010000 */
[----:B------:R-:W-:Y:S01]  /*4aa0*/  FFMA.FTZ R36, R89, R36, 1 ;  /* 0x3f80000059247423 */ /* 0x000fe20000010024 */
[----:B------:R-:W0:Y:S01]  /*4ab0*/  LDS R97, [R3.X4+0x1c] ;  /* 0x00001c0003617984 */ /* 0x000e220000004800 */
[----:B-1----:R-:W-:Y:S02]  /*4ac0*/  FADD.FTZ R106, -R100, 1 ;  /* 0x3f800000646a7421 */ /* 0x002fe40000010100 */
[----:B------:R-:W1:Y:S01]  /*4ad0*/  MUFU.RCP R102, R102 ;  /* 0x0000006600667308 */ /* 0x000e620000001000 */
[----:B------:R-:W-:Y:S01]  /*4ae0*/  FADD.FTZ R99, R109, 1 ;  /* 0x3f8000006d637421 */ /* 0x000fe20000010000 */
[----:B------:R-:W-:Y:S01]  /*4af0*/  LDS R105, [R3.X4+0x24] ;  /* 0x0000240003697984 */ /* 0x000fe20000004800 */
[----:B--2---:R-:W-:-:S02]  /*4b00*/  FMUL.FTZ R37, R75, R90 ;  /* 0x0000005a4b257220 */ /* 0x004fc40000410000 */
[----:B---3--:R-:W-:Y:S02]  /*4b10*/  FMUL.FTZ R104, R74, R91 ;  /* 0x0000005b4a687220 */ /* 0x008fe40000410000 */
[----:B------:R-:W-:Y:S02]  /*4b20*/  FMUL.FTZ R37, R38, R37 ;  /* 0x0000002526257220 */ /* 0x000fe40000410000 */
[----:B------:R-:W-:Y:S02]  /*4b30*/  FMUL.FTZ R104, R39, R104 ;  /* 0x0000006827687220 */ /* 0x000fe40000410000 */
[----:B------:R-:W-:Y:S02]  /*4b40*/  FMUL.FTZ R36, R37, R36 ;  /* 0x0000002425247220 */ /* 0x000fe40000410000 */
[----:B------:R-:W-:Y:S02]  /*4b50*/  FMUL.FTZ R120, R104, R103 ;  /* 0x0000006768787220 */ /* 0x000fe40000410000 */
[----:B------:R-:W-:Y:S01]  /*4b60*/  FADD.FTZ R104, -R98, 1 ;  /* 0x3f80000062687421 */ /* 0x000fe20000010100 */
[----:B------:R2:W3:Y:S01]  /*4b70*/  MUFU.EX2 R119, R118 ;  /* 0x0000007600777308 */ /* 0x0004e20000000800 */
[----:B------:R-:W-:Y:S01]  /*4b80*/  FADD.FTZ R37, -R101, 1 ;  /* 0x3f80000065257421 */ /* 0x000fe20000010100 */
[----:B------:R-:W-:Y:S01]  /*4b90*/  LDS R103, [R3.X4+0x2c] ;  /* 0x00002c0003677984 */ /* 0x000fe20000004800 */
[----:B------:R-:W-:-:S02]  /*4ba0*/  FADD.FTZ R109, R113, 1 ;  /* 0x3f800000716d7421 */ /* 0x000fc40000010000 */
[----:B------:R-:W-:Y:S02]  /*4bb0*/  FADD.FTZ R108, R112, 1 ;  /* 0x3f800000706c7421 */ /* 0x000fe40000010000 */
[----:B------:R-:W-:Y:S02]  /*4bc0*/  FADD.FTZ R110, R114, 1 ;  /* 0x3f800000726e7421 */ /* 0x000fe40000010000 */
[----:B------:R-:W-:Y:S02]  /*4bd0*/  FFMA.FTZ R113, R40, R37, 1 ;  /* 0x3f80000028717423 */ /* 0x000fe40000010025 */
[----:B------:R-:W-:Y:S02]  /*4be0*/  FFMA.FTZ R112, R41, R104, 1 ;  /* 0x3f80000029707423 */ /* 0x000fe40000010068 */
[----:B--2---:R-:W-:Y:S01]  /*4bf0*/  FFMA.FTZ R118, R85, R106, 1 ;  /* 0x3f80000055767423 */ /* 0x004fe2000001006a */
[----:B------:R-:W-:Y:S01]  /*4c00*/  LDS R104, [R3.X4+0x28] ;  /* 0x0000280003687984 */ /* 0x000fe20000004800 */
[----:B----4-:R-:W-:-:S02]  /*4c10*/  FMUL.FTZ R37, R73, R92 ;  /* 0x0000005c49257220 */ /* 0x010fc40000410000 */
[----:B------:R-:W-:Y:S01]  /*4c20*/  FMUL.FTZ R114, R72, R93 ;  /* 0x0000005d48727220 */ /* 0x000fe20000410000 */
[----:B------:R-:W2:Y:S01]  /*4c30*/  LDS R106, [R3.X4+0x20] ;  /* 0x00002000036a7984 */ /* 0x000ea20000004800 */
[----:B------:R-:W-:Y:S02]  /*4c40*/  FADD.FTZ R111, R115, 1 ;  /* 0x3f800000736f7421 */ /* 0x000fe40000010000 */
[----:B------:R-:W-:Y:S02]  /*4c50*/  FMUL.FTZ R37, R98, R37 ;  /* 0x0000002562257220 */ /* 0x000fe40000410000 */
[----:B------:R-:W-:Y:S02]  /*4c60*/  FMUL.FTZ R114, R101, R114 ;  /* 0x0000007265727220 */ /* 0x000fe40000410000 */
[----:B------:R-:W-:Y:S02]  /*4c70*/  FMUL.FTZ R115, R71, R94 ;  /* 0x0000005e47737220 */ /* 0x000fe40000410000 */
[----:B------:R-:W-:-:S02]  /*4c80*/  FMUL.FTZ R117, R76, -1.4426950216293334961 ;  /* 0xbfb8aa3b4c757820 */ /* 0x000fc40000410000 */
[----:B------:R-:W-:Y:S02]  /*4c90*/  FMUL.FTZ R122, R37, R112 ;  /* 0x00000070257a7220 */ /* 0x000fe40000410000 */
[----:B------:R-:W-:Y:S02]  /*4ca0*/  FMUL.FTZ R124, R114, R113 ;  /* 0x00000071727c7220 */ /* 0x000fe40000410000 */
[----:B------:R-:W-:Y:S01]  /*4cb0*/  FMUL.FTZ R115, R100, R115 ;  /* 0x0000007364737220 */ /* 0x000fe20000410000 */
[----:B------:R-:W4:Y:S01]  /*4cc0*/  MUFU.RCP R99, R99 ;  /* 0x0000006300637308 */ /* 0x000f220000001000 */
[----:B-1----:R-:W-:Y:S01]  /*4cd0*/  FADD.FTZ R112, -R102, 1 ;  /* 0x3f80000066707421 */ /* 0x002fe20000010100 */
[----:B------:R-:W1:Y:S01]  /*4ce0*/  LDS R114, [R3.X4+0x30] ;  /* 0x0000300003727984 */ /* 0x000e620000004800 */
[----:B------:R-:W-:Y:S02]  /*4cf0*/  FADD.FTZ R113, -R107, 1 ;  /* 0x3f8000006b717421 */ /* 0x000fe40000010100 */
[----:B------:R-:W-:-:S03]  /*4d00*/  FMUL.FTZ R116, R77, -1.4426950216293334961 ;  /* 0xbfb8aa3b4d747820 */ /* 0x000fc60000410000 */
[----:B------:R-:W0:Y:S01]  /*4d10*/  MUFU.EX2 R117, R117 ;  /* 0x0000007500757308 */ /* 0x000e220000000800 */
[----:B------:R-:W-:Y:S02]  /*4d20*/  FMUL.FTZ R126, R115, R118 ;  /* 0x00000076737e7220 */ /* 0x000fe40000410000 */
[----:B------:R-:W-:Y:S01]  /*4d30*/  FFMA.FTZ R130, R83, R112, 1 ;  /* 0x3f80000053827423 */ /* 0x000fe20000010070 */
[----:B------:R-:W1:Y:S01]  /*4d40*/  LDS R115, [R3.X4+0x34] ;  /* 0x0000340003737984 */ /* 0x000e620000004800 */
[----:B------:R-:W-:-:S03]  /*4d50*/  FFMA.FTZ R121, R82, R113, 1 ;  /* 0x3f80000052797423 */ /* 0x000fc60000010071 */
[----:B------:R-:W1:Y:S01]  /*4d60*/  LDS R112, [R3.X4+0x38] ;  /* 0x0000380003707984 */ /* 0x000e620000004800 */
[----:B------:R-:W0:Y:S03]  /*4d70*/  MUFU.EX2 R116, R116 ;  /* 0x0000007400747308 */ /* 0x000e260000000800 */
[----:B------:R-:W1:Y:S01]  /*4d80*/  LDS R113, [R3.X4+0x3c] ;  /* 0x00003c0003717984 */ /* 0x000e620000004800 */
[----:B---3--:R-:W-:-:S04]  /*4d90*/  FADD.FTZ R118, R119, 1 ;  /* 0x3f80000077767421 */ /* 0x008fc80000010000 */
[----:B------:R-:W3:Y:S01]  /*4da0*/  MUFU.RCP R109, R109 ;  /* 0x0000006d006d7308 */ /* 0x000ee20000001000 */
[----:B-----5:R-:W-:Y:S01]  /*4db0*/  FMUL.FTZ R119, R69, R96 ;  /* 0x0000006045777220 */ /* 0x020fe20000410000 */
[----:B------:R-:W-:Y:S06]  /*4dc0*/  BAR.SYNC.DEFER_BLOCKING 0x0 ;  /* 0x0000000000007b1d */ /* 0x000fec0000010000 */
[----:B------:R-:W5:Y:S01]  /*4dd0*/  MUFU.RCP R111, R111 ;  /* 0x0000006f006f7308 */ /* 0x000f620000001000 */
[----:B----4-:R-:W-:Y:S02]  /*4de0*/  FADD.FTZ R37, -R99, 1 ;  /* 0x3f80000063257421 */ /* 0x010fe40000010100 */
[----:B0-----:R-:W-:-:S05]  /*4df0*/  FMUL.FTZ R128, R70, R95 ;  /* 0x0000005f46807220 */ /* 0x001fca0000410000 */
[----:B------:R-:W0:Y:S01]  /*4e00*/  MUFU.RCP R110, R110 ;  /* 0x0000006e006e7308 */ /* 0x000e220000001000 */
[----:B------:R-:W-:Y:S02]  /*4e10*/  FADD.FTZ R117, R117, 1 ;  /* 0x3f80000075757421 */ /* 0x000fe40000010000 */
[----:B------:R-:W-:-:S05]  /*4e20*/  FMUL.FTZ R119, R102, R119 ;  /* 0x0000007766777220 */ /* 0x000fca0000410000 */
[----:B------:R-:W4:Y:S01]  /*4e30*/  MUFU.RCP R108, R108 ;  /* 0x0000006c006c7308 */ /* 0x000f220000001000 */
[----:B------:R-:W-:Y:S02]  /*4e40*/  FADD.FTZ R127, R123, 1 ;  /* 0x3f8000007b7f7421 */ /* 0x000fe40000010000 */
[----:B------:R-:W-:Y:S02]  /*4e50*/  FFMA.FTZ R37, R84, R37, 1 ;  /* 0x3f80000054257423 */ /* 0x000fe40000010025 */
[----:B------:R-:W-:Y:S02]  /*4e60*/  FMUL.FTZ R132, R68, R97 ;  /* 0x0000006144847220 */ /* 0x000fe40000410000 */
[----:B------:R-:W-:Y:S01]  /*4e70*/  FMUL.FTZ R128, R99, R128 ;  /* 0x0000008063807220 */ /* 0x000fe20000410000 */
[----:B------:R-:W0:Y:S01]  /*4e80*/  MUFU.RCP R117, R117 ;  /* 0x0000007500757308 */ /* 0x000e220000001000 */
[----:B------:R-:W-:Y:S02]  /*4e90*/  FADD.FTZ R116, R116, 1 ;  /* 0x3f80000074747421 */ /* 0x000fe40000010000 */
[----:B------:R-:W-:-:S02]  /*4ea0*/  FMUL.FTZ R130, R119, R130 ;  /* 0x0000008277827220 */ /* 0x000fc40000410000 */
[----:B------:R-:W-:Y:S02]  /*4eb0*/  FMUL.FTZ R132, R107, R132 ;  /* 0x000000846b847220 */ /* 0x000fe40000410000 */
[----:B------:R-:W-:Y:S01]  /*4ec0*/  FMUL.FTZ R128, R128, R37 ;  /* 0x0000002580807220 */ /* 0x000fe20000410000 */
[----:B------:R-:W1:Y:S01]  /*4ed0*/  MUFU.RCP R118, R118 ;  /* 0x0000007600767308 */ /* 0x000e620000001000 */
[----:B---3--:R-:W-:Y:S02]  /*4ee0*/  FADD.FTZ R37, -R109, 1 ;  /* 0x3f8000006d257421 */ /* 0x008fe40000010100 */
[----:B-----5:R-:W-:-:S05]  /*4ef0*/  FADD.FTZ R123, -R111, 1 ;  /* 0x3f8000006f7b7421 */ /* 0x020fca0000010100 */
[----:B------:R-:W3:Y:S01]  /*4f00*/  MUFU.RCP R119, R127 ;  /* 0x0000007f00777308 */ /* 0x000ee20000001000 */
[----:B------:R-:W-:Y:S02]  /*4f10*/  FMUL.FTZ R132, R132, R121 ;  /* 0x0000007984847220 */ /* 0x000fe40000410000 */
[----:B0-----:R-:W-:Y:S02]  /*4f20*/  FADD.FTZ R136, -R110, 1 ;  /* 0x3f8000006e887421 */ /* 0x001fe40000010100 */
[----:B------:R-:W-:Y:S02]  /*4f30*/  FFMA.FTZ R121, R80, R37, 1 ;  /* 0x3f80000050797423 */ /* 0x000fe40000010025 */
[----:B------:R-:W-:Y:S01]  /*4f40*/  FFMA.FTZ R125, R78, R123, 1 ;  /* 0x3f8000004e7d7423 */ /* 0x000fe2000001007b */
[----:B------:R-:W0:Y:S01]  /*4f50*/  MUFU.RCP R116, R116 ;  /* 0x0000007400747308 */ /* 0x000e220000001000 */
[----:B----4-:R-:W-:Y:S02]  /*4f60*/  FADD.FTZ R134, -R108, 1 ;  /* 0x3f8000006c867421 */ /* 0x010fe40000010100 */
[----:B--2---:R-:W-:-:S02]  /*4f70*/  FMUL.FTZ R37, R67, R106 ;  /* 0x0000006a43257220 */ /* 0x004fc40000410000 */
[----:B------:R-:W-:Y:S02]  /*4f80*/  FMUL.FTZ R123, R65, R104 ;  /* 0x00000068417b7220 */ /* 0x000fe40000410000 */
        /* <DEDUP_REMOVED lines=11> */
[----:B-1----:R-:W-:Y:S02]  /*5040*/  FADD.FTZ R144, -R118, 1 ;  /* 0x3f80000076907421 */ /* 0x002fe40000010100 */
[----:B---3--:R-:W-:Y:S02]  /*5050*/  FADD.FTZ R123, -R119, 1 ;  /* 0x3f800000777b7421 */ /* 0x008fe40000010100 */
[----:B------:R-:W-:Y:S02]  /*5060*/  FMUL.FTZ R136, R136, R121 ;  /* 0x0000007988887220 */ /* 0x000fe40000410000 */
[----:B------:R-:W-:Y:S02]  /*5070*/  FMUL.FTZ R140, R140, R125 ;  /* 0x0000007d8c8c7220 */ /* 0x000fe40000410000 */
[----:B------:R-:W-:Y:S02]  /*5080*/  FFMA.FTZ R121, R76, R37, 1 ;  /* 0x3f8000004c797423 */ /* 0x000fe40000010025 */
[----:B------:R-:W-:-:S02]  /*5090*/  FFMA.FTZ R146, R59, R144, 1 ;  /* 0x3f8000003b927423 */ /* 0x000fc40000010090 */
[----:B------:R-:W-:Y:S02]  /*50a0*/  FFMA.FTZ R125, R58, R123, 1 ;  /* 0x3f8000003a7d7423 */ /* 0x000fe4000001007b */
[----:B0-----:R-:W-:Y:S02]  /*50b0*/  FADD.FTZ R142, -R116, 1 ;  /* 0x3f800000748e7421 */ /* 0x001fe40000010100 */
        /* <DEDUP_REMOVED lines=14> */
[----:B------:R-:W-:Y:S04]  /*51a0*/  STS [R3.X4], R36 ;  /* 0x0000002403007388 */ /* 0x000fe80000004800 */
[----:B------:R0:W-:Y:S04]  /*51b0*/  STS [R3.X4+0x4], R120 ;  /* 0x0000047803007388 */ /* 0x0001e80000004800 */
        /* <DEDUP_REMOVED lines=33> */
[----:B0-----:R-:W-:-:S05]  /*53d0*/  IMAD R120, R250, c[0x0][0x2e8], RZ ;  /* 0x0000ba00fa787a24 */ /* 0x001fca00078e02ff */
[----:B------:R-:W0:Y:S01]  /*53e0*/  LDS R153, [0x2100] ;  /* 0x00210000ff997984 */ /* 0x000e220000000800 */
[----:B------:R-:W-:-:S04]  /*53f0*/  IMAD.WIDE.U32 R36, R249, c[0x0][0x2e8], RZ ;  /* 0x0000ba00f9247a25 */ /* 0x000fc800078e00ff */
[----:B------:R-:W-:-:S05]  /*5400*/  IMAD R157, R249, c[0x0][0x2ec], R120 ;  /* 0x0000bb00f99d7a24 */ /* 0x000fca00078e0278 */
[----:B------:R-:W-:Y:S01]  /*5410*/  IADD3 R37, R37, R157, RZ ;  /* 0x0000009d25257210 */ /* 0x000fe20007ffe0ff */
[----:B------:R-:W-:-:S04]  /*5420*/  IMAD R120, R242, c[0x0][0x2f0], RZ ;  /* 0x0000bc00f2787a24 */ /* 0x000fc800078e02ff */
[----:B------:R-:W-:Y:S01]  /*5430*/  IMAD.WIDE.U32 R36, R241, c[0x0][0x2f0], R36 ;  /* 0x0000bc00f1247a25 */ /* 0x000fe200078e0024 */
[----:B------:R-:W-:-:S03]  /*5440*/  LEA R155, P0, R0, c[0x0][0x338], 0x2 ;  /* 0x0000ce00009b7a11 */ /* 0x000fc600078010ff */
[----:B------:R-:W-:Y:S01]  /*5450*/  IMAD R159, R241, c[0x0][0x2f4], R120 ;  /* 0x0000bd00f19f7a24 */ /* 0x000fe200078e0278 */
[----:B------:R-:W-:Y:S02]  /*5460*/  IADD3 R120, P2, R238, R36, RZ ;  /* 0x00000024ee787210 */ /* 0x000fe40007f5e0ff */
[----:B-1----:R-:W-:Y:S02]  /*5470*/  LEA.HI.X R122, R0, c[0x0][0x33c], R246, 0x2, P0 ;  /* 0x0000cf00007a7a11 */ /* 0x002fe400000f14f6 */
[----:B------:R-:W-:Y:S02]  /*5480*/  IADD3.X R37, R240, R159, R37, P2, !PT ;  /* 0x0000009ff0257210 */ /* 0x000fe400017fe425 */
[C---:B------:R-:W-:Y:S01]  /*5490*/  LEA R36, P5, R120.reuse, R155, 0x2 ;  /* 0x0000009b78247211 */ /* 0x040fe200078a10ff */
[----:B------:R-:W-:Y:S03]  /*54a0*/  BSSY B0, `(.L_x_261) ;  /* 0x0000016000007945 */ /* 0x000fe60003800000 */
[----:B------:R-:W-:-:S02]  /*54b0*/  LEA.HI.X R37, R120, R122, R37, 0x2, P5 ;  /* 0x0000007a78257211 */ /* 0x000fc400028f1425 */
[CC--:B0-----:R-:W-:Y:S02]  /*54c0*/  ISETP.GE.AND P4, PT, R0.reuse, R153.reuse, PT ;  /* 0x000000990000720c */ /* 0x0c1fe40003f86270 */
[----:B------:R-:W-:Y:S01]  /*54d0*/  IADD3 R236, P5, R0, R182, RZ ;  /* 0x000000b600ec7210 */ /* 0x000fe20007fbe0ff */
[----:B------:R-:W-:Y:S01]  /*54e0*/  FMUL.FTZ R89, R89, R38 ;  /* 0x0000002659597220 */ /* 0x000fe20000410000 */
[----:B------:R-:W-:Y:S01]  /*54f0*/  ISETP.GE.AND P3, PT, R53, R153, PT ;  /* 0x000000993500720c */ /* 0x000fe20003f66270 */
[----:B------:R-:W-:Y:S01]  /*5500*/  FMUL.FTZ R88, R88, R39 ;  /* 0x0000002758587220 */ /* 0x000fe20000410000 */
[-C--:B------:R-:W-:Y:S01]  /*5510*/  ISETP.GE.AND P0, PT, R54, R153.reuse, PT ;  /* 0x000000993600720c */ /* 0x080fe20003f06270 */
[----:B------:R-:W-:Y:S01]  /*5520*/  FMUL.FTZ R98, R41, R98 ;  /* 0x0000006229627220 */ /* 0x000fe20000410000 */
[----:B------:R-:W-:Y:S01]  /*5530*/  ISETP.GE.AND P2, PT, R55, R153, PT ;  /* 0x000000993700720c */ /* 0x000fe20003f46270 */
[----:B------:R-:W-:Y:S01]  /*5540*/  FMUL.FTZ R101, R40, R101 ;  /* 0x0000006528657220 */ /* 0x000fe20000410000 */
[----:B------:R-:W-:-:S03]  /*5550*/  IADD3.X R237, R246, R183, RZ, P5, !PT ;  /* 0x000000b7f6ed7210 */ /* 0x000fc60002ffe4ff */
        /* <DEDUP_REMOVED lines=10> */
.L_x_262:
[----:B------:R-:W-:Y:S05]  /*5600*/  BSYNC B0 ;  /* 0x0000000000007941 */ /* 0x000fea0003800000 */
.L_x_261:
[----:B------:R1:W-:Y:S01]  /*5610*/  @!P3 STG.E [R36.64+-0x1f00], R125 ;  /* 0xffe1007d2400b986 */ /* 0x0003e2000c101906 */
[-C--:B------:R-:W-:Y:S01]  /*5620*/  ISETP.GE.AND P3, PT, R42, R153.reuse, PT ;  /* 0x000000992a00720c */ /* 0x080fe20003f66270 */
[----:B------:R-:W-:Y:S01]  /*5630*/  FMUL.FTZ R85, R85, R100 ;  /* 0x0000006455557220 */ /* 0x000fe20000410000 */
[-C--:B------:R-:W-:Y:S01]  /*5640*/  ISETP.GE.AND P4, PT, R43, R153.reuse, PT ;  /* 0x000000992b00720c */ /* 0x080fe20003f86270 */
[----:B------:R1:W-:Y:S01]  /*5650*/  @!P0 STG.E [R36.64+-0x1e80], R127 ;  /* 0xffe1807f24008986 */ /* 0x0003e2000c101906 */
[----:B------:R-:W-:Y:S01]  /*5660*/  ISETP.GE.AND P0, PT, R56, R153, PT ;  /* 0x000000993800720c */ /* 0x000fe20003f06270 */
[----:B------:R-:W-:Y:S01]  /*5670*/  FMUL.FTZ R84, R84, R99 ;  /* 0x0000006354547220 */ /* 0x000fe20000410000 */
[-C--:B------:R-:W-:Y:S01]  /*5680*/  ISETP.GE.AND P5, PT, R44, R153.reuse, PT ;  /* 0x000000992c00720c */ /* 0x080fe20003fa6270 */
[----:B------:R1:W-:Y:S01]  /*5690*/  @!P2 STG.E [R36.64+-0x1e00], R129 ;  /* 0xffe200812400a986 */ /* 0x0003e2000c101906 */
[-C--:B------:R-:W-:Y:S01]  /*56a0*/  ISETP.GE.AND P6, PT, R45, R153.reuse, PT ;  /* 0x000000992d00720c */ /* 0x080fe20003fc6270 */
        /* <DEDUP_REMOVED lines=46> */
[----:B------:R-:W-:Y:S01]  /*5990*/  FMUL.FTZ R60, R60, R58 ;  /* 0x0000003a3c3c7220 */ /* 0x000fe20000410000 */
[----:B------:R-:W-:Y:S05]  /*59a0*/  @!P0 BRA `(.L_x_263) ;  /* 0x000006f000008947 */ /* 0x000fea0003800000 */
[----:B-1----:R-:W-:Y:S01]  /*59b0*/  BAR.SYNC.DEFER_BLOCKING 0x0 ;  /* 0x0000000000007b1d */ /* 0x002fe20000010000 */
[----:B------:R-:W-:Y:S01]  /*59c0*/  FMUL.FTZ R90, R89, R90 ;  /* 0x0000005a595a7220 */ /* 0x000fe20000410000 */
[----:B------:R-:W-:Y:S01]  /*59d0*/  LEA R39, P0, R0, c[0x0][0x270], 0x2 ;  /* 0x00009c0000277a11 */ /* 0x000fe200078010ff */
[----:B------:R-:W-:Y:S02]  /*59e0*/  FMUL.FTZ R88, R88, R91 ;  /* 0x0000005b58587220 */ /* 0x000fe40000410000 */
[----:B------:R-:W-:Y:S01]  /*59f0*/  FMUL.FTZ R92, R98, R92 ;  /* 0x0000005c625c7220 */ /* 0x000fe20000410000 */
[----:B0-----:R-:W-:Y:S01]  /*5a00*/  LEA.HI.X R40, R0, c[0x0][0x274], R246, 0x2, P0 ;  /* 0x00009d0000287a11 */ /* 0x001fe200000f14f6 */
[----:B------:R-:W-:Y:S01]  /*5a10*/  FMUL.FTZ R36, R101, R93 ;  /* 0x0000005d65247220 */ /* 0x000fe20000410000 */
[----:B------:R-:W-:Y:S01]  /*5a20*/  BSSY B0, `(.L_x_264) ;  /* 0x000004e000007945 */ /* 0x000fe20003800000 */
        /* <DEDUP_REMOVED lines=8> */
[----:B------:R-:W-:Y:S01]  /*5ab0*/  STS [R3.X4], R90 ;  /* 0x0000005a03007388 */ /* 0x000fe20000004800 */
[----:B------:R-:W-:Y:S02]  /*5ac0*/  FMUL.FTZ R114, R77, R114 ;  /* 0x000000724d727220 */ /* 0x000fe40000410000 */
[----:B------:R-:W-:Y:S01]  /*5ad0*/  FMUL.FTZ R76, R76, R115 ;  /* 0x000000734c4c7220 */ /* 0x000fe20000410000 */
[----:B------:R-:W-:Y:S01]  /*5ae0*/  STS [R3.X4+0x4], R88 ;  /* 0x0000045803007388 */ /* 0x000fe20000004800 */
[----:B------:R-:W-:Y:S02]  /*5af0*/  FMUL.FTZ R112, R59, R112 ;  /* 0x000000703b707220 */ /* 0x000fe40000410000 */
[----:B------:R-:W-:Y:S01]  /*5b00*/  FMUL.FTZ R58, R58, R113 ;  /* 0x000000713a3a7220 */ /* 0x000fe20000410000 */
[----:B------:R-:W-:Y:S01]  /*5b10*/  STS [R3.X4+0x8], R92 ;  /* 0x0000085c03007388 */ /* 0x000fe20000004800 */
[----:B------:R-:W-:-:S03]  /*5b20*/  IMAD R38, R250, c[0x0][0x210], RZ ;  /* 0x00008400fa267a24 */ /* 0x000fc600078e02ff */
[----:B------:R0:W-:Y:S01]  /*5b30*/  STS [R3.X4+0xc], R36 ;  /* 0x00000c2403007388 */ /* 0x0001e20000004800 */
[C---:B------:R-:W-:Y:S02]  /*5b40*/  IMAD R41, R249.reuse, c[0x0][0x214], R38 ;  /* 0x00008500f9297a24 */ /* 0x040fe400078e0226 */
[----:B------:R-:W-:Y:S01]  /*5b50*/  IMAD R38, R242, c[0x0][0x218], RZ ;  /* 0x00008600f2267a24 */ /* 0x000fe200078e02ff */
[----:B------:R-:W-:Y:S04]  /*5b60*/  STS [R3.X4+0x10], R94 ;  /* 0x0000105e03007388 */ /* 0x000fe80000004800 */
[----:B------:R-:W-:Y:S01]  /*5b70*/  STS [R3.X4+0x14], R84 ;  /* 0x0000145403007388 */ /* 0x000fe20000004800 */
[----:B0-----:R-:W-:-:S03]  /*5b80*/  IMAD.WIDE.U32 R36, R249, c[0x0][0x210], RZ ;  /* 0x00008400f9247a25 */ /* 0x001fc600078e00ff */
[----:B------:R-:W-:Y:S02]  /*5b90*/  STS [R3.X4+0x18], R96 ;  /* 0x0000186003007388 */ /* 0x000fe40000004800 */
[----:B------:R-:W-:Y:S02]  /*5ba0*/  IADD3 R37, R37, R41, RZ ;  /* 0x0000002925257210 */ /* 0x000fe40007ffe0ff */
[----:B------:R-:W-:Y:S04]  /*5bb0*/  STS [R3.X4+0x1c], R82 ;  /* 0x00001c5203007388 */ /* 0x000fe80000004800 */
[----:B------:R-:W-:Y:S01]  /*5bc0*/  STS [R3.X4+0x20], R106 ;  /* 0x0000206a03007388 */ /* 0x000fe20000004800 */
[----:B------:R-:W-:-:S03]  /*5bd0*/  IMAD.WIDE.U32 R36, R241, c[0x0][0x218], R36 ;  /* 0x00008600f1247a25 */ /* 0x000fc600078e0024 */
        /* <DEDUP_REMOVED lines=26> */
[----:B0-----:R-:W-:Y:S01]  /*5d80*/  IMAD R57, R241, c[0x0][0x21c], R38 ;  /* 0x00008700f1397a24 */ /* 0x001fe200078e0226 */
[----:B------:R-:W-:-:S04]  /*5d90*/  IADD3 R38, P2, R238, R36, RZ ;  /* 0x00000024ee267210 */ /* 0x000fc80007f5e0ff */
[----:B------:R-:W-:Y:S02]  /*5da0*/  IADD3.X R37, R240, R57, R37, P2, !PT ;  /* 0x00000039f0257210 */ /* 0x000fe400017fe425 */
[----:B------:R-:W-:-:S04]  /*5db0*/  LEA R36, P0, R38, R39, 0x2 ;  /* 0x0000002726247211 */ /* 0x000fc800078010ff */
[----:B------:R-:W-:Y:S01]  /*5dc0*/  LEA.HI.X R37, R38, R40, R37, 0x2, P0 ;  /* 0x0000002826257211 */ /* 0x000fe200000f1425 */
[----:B------:R-:W0:Y:S02]  /*5dd0*/  LDS R109, [0x2100] ;  /* 0x00210000ff6d7984 */ /* 0x000e240000000800 */
[-C--:B0-----:R-:W-:Y:S02]  /*5de0*/  ISETP.GE.AND P2, PT, R0, R109.reuse, PT ;  /* 0x0000006d0000720c */ /* 0x081fe40003f46270 */
[-C--:B------:R-:W-:Y:S02]  /*5df0*/  ISETP.GE.AND P3, PT, R52, R109.reuse, PT ;  /* 0x0000006d3400720c */ /* 0x080fe40003f66270 */
[-C--:B------:R-:W-:Y:S02]  /*5e00*/  ISETP.GE.AND P4, PT, R53, R109.reuse, PT ;  /* 0x0000006d3500720c */ /* 0x080fe40003f86270 */
[-C--:B------:R-:W-:Y:S02]  /*5e10*/  ISETP.GE.AND P5, PT, R54, R109.reuse, PT ;  /* 0x0000006d3600720c */ /* 0x080fe40003fa6270 */
[----:B------:R-:W-:-:S02]  /*5e20*/  ISETP.GE.AND P6, PT, R55, R109, PT ;  /* 0x0000006d3700720c */ /* 0x000fc40003fc6270 */
[----:B------:R-:W-:-:S03]  /*5e30*/  ISETP.GE.AND P0, PT, R56, R109, PT ;  /* 0x0000006d3800720c */ /* 0x000fc60003f06270 */
[----:B------:R-:W-:Y:S05]  /*5e40*/  @P2 BRA `(.L_x_265) ;  /* 0x000000b000002947 */ /* 0x000fea0003800000 */
[----:B------:R-:W-:Y:S01]  /*5e50*/  MOV R38, R236 ;  /* 0x000000ec00267202 */ /* 0x000fe20000000f00 */
[----:B------:R-:W-:Y:S01]  /*5e60*/  IMAD R40, R242, c[0x0][0x218], RZ ;  /* 0x00008600f2287a24 */ /* 0x000fe200078e02ff */
[----:B------:R-:W-:-:S05]  /*5e70*/  MOV R39, R237 ;  /* 0x000000ed00277202 */ /* 0x000fca0000000f00 */
[----:B------:R-:W-:-:S05]  /*5e80*/  IMAD.WIDE.U32 R38, R249, c[0x0][0x210], R38 ;  /* 0x00008400f9267a25 */ /* 0x000fca00078e0026 */
[----:B------:R-:W-:Y:S01]  /*5e90*/  IADD3 R39, R41, R39, RZ ;  /* 0x0000002729277210 */ /* 0x000fe20007ffe0ff */
[----:B------:R-:W-:-:S04]  /*5ea0*/  IMAD R41, R241, c[0x0][0x21c], R40 ;  /* 0x00008700f1297a24 */ /* 0x000fc800078e0228 */
[----:B------:R-:W-:-:S05]  /*5eb0*/  IMAD.WIDE.U32 R38, R241, c[0x0][0x218], R38 ;  /* 0x00008600f1267a25 */ /* 0x000fca00078e0026 */
[----:B------:R-:W-:Y:S02]  /*5ec0*/  IADD3 R39, R39, R41, RZ ;  /* 0x0000002927277210 */ /* 0x000fe40007ffe0ff */
[----:B------:R-:W-:-:S04]  /*5ed0*/  LEA R40, P2, R38, c[0x0][0x270], 0x2 ;  /* 0x00009c0026287a11 */ /* 0x000fc800078410ff */
[----:B------:R-:W-:-:S05]  /*5ee0*/  LEA.HI.X R41, R38, c[0x0][0x274], R39, 0x2, P2 ;  /* 0x00009d0026297a11 */ /* 0x000fca00010f1427 */
[----:B------:R0:W-:Y:S04]  /*5ef0*/  STG.E [R40.64], R59 ;  /* 0x0000003b28007986 */ /* 0x0001e8000c101906 */
.L_x_265:
[----:B------:R-:W-:Y:S05]  /*5f00*/  BSYNC B0 ;  /* 0x0000000000007941 */ /* 0x000fea0003800000 */
.L_x_264:
[----:B------:R1:W-:Y:S01]  /*5f10*/  @!P3 STG.E [R36.64+-0x1f80], R77 ;  /* 0xffe0804d2400b986 */ /* 0x0003e2000c101906 */
[-C--:B------:R-:W-:Y:S02]  /*5f20*/  ISETP.GE.AND P2, PT, R42, R109.reuse, PT ;  /* 0x0000006d2a00720c */ /* 0x080fe40003f46270 */
[-C--:B------:R-:W-:Y:S01]  /*5f30*/  ISETP.GE.AND P3, PT, R43, R109.reuse, PT ;  /* 0x0000006d2b00720c */ /* 0x080fe20003f66270 */
        /* <DEDUP_REMOVED lines=22> */
.L_x_263:
[----:B-1----:R-:W-:Y:S01]  /*60a0*/  FFMA.FTZ R245, R4, R75, R245 ;  /* 0x0000004b04f57223 */ /* 0x002fe200000100f5 */
        /* <DEDUP_REMOVED lines=10> */
[----:B0-----:R-:W-:Y:S01]  /*6150*/  CS2R R40, SRZ ;  /* 0x0000000000287805 */ /* 0x001fe2000001ff00 */
        /* <DEDUP_REMOVED lines=33> */
[----:B------:R-:W-:Y:S01]  /*6370*/  IADD3 R178, R2, -0x1, RZ ;  /* 0xffffffff02b27810 */ /* 0x000fe20007ffe0ff */
[----:B------:R-:W-:Y:S01]  /*6380*/  FADD.FTZ R52, R75, R75 ;  /* 0x0000004b4b347221 */ /* 0x000fe20000010000 */
[----:B------:R-:W-:Y:S01]  /*6390*/  MOV R90, RZ ;  /* 0x000000ff005a7202 */ /* 0x000fe20000000f00 */
[----:B------:R-:W-:Y:S01]  /*63a0*/  FADD.FTZ R53, R74, R74 ;  /* 0x0000004a4a357221 */ /* 0x000fe20000010000 */
[----:B------:R-:W-:Y:S01]  /*63b0*/  LEA.HI R36, R178, R178, RZ, 0x1 ;  /* 0x000000b2b2247211 */ /* 0x000fe200078f08ff */
[----:B------:R-:W-:Y:S01]  /*63c0*/  FADD.FTZ R54, R73, R73 ;  /* 0x0000004949367221 */ /* 0x000fe20000010000 */
[----:B------:R-:W-:Y:S01]  /*63d0*/  CS2R R38, SRZ ;  /* 0x0000000000267805 */ /* 0x000fe2000001ff00 */
[----:B------:R-:W-:Y:S01]  /*63e0*/  FADD.FTZ R55, R72, R72 ;  /* 0x0000004848377221 */ /* 0x000fe20000010000 */
[----:B------:R-:W-:Y:S01]  /*63f0*/  LOP3.LUT R37, R36, 0xfffffe, RZ, 0xc0, !PT ;  /* 0x00fffffe24257812 */ /* 0x000fe200078ec0ff */
[----:B------:R-:W-:Y:S01]  /*6400*/  FADD.FTZ R56, R71, R71 ;  /* 0x0000004747387221 */ /* 0x000fe20000010000 */
[----:B------:R-:W-:Y:S01]  /*6410*/  CS2R R40, SRZ ;  /* 0x0000000000287805 */ /* 0x000fe2000001ff00 */
[----:B------:R-:W-:Y:S01]  /*6420*/  FADD.FTZ R57, R70, R70 ;  /* 0x0000004646397221 */ /* 0x000fe20000010000 */
[----:B------:R-:W-:Y:S01]  /*6430*/  IADD3 R178, R178, -R37, RZ ;  /* 0x80000025b2b27210 */ /* 0x000fe20007ffe0ff */
[----:B------:R-:W-:Y:S01]  /*6440*/  FADD.FTZ R58, R69, R69 ;  /* 0x00000045453a7221 */ /* 0x000fe20000010000 */
[----:B------:R-:W-:Y:S01]  /*6450*/  CS2R R36, SRZ ;  /* 0x0000000000247805 */ /* 0x000fe2000001ff00 */
        /* <DEDUP_REMOVED lines=10> */
[----:B------:R-:W-:-:S02]  /*6500*/  FADD.FTZ R84, R63, R63 ;  /* 0x0000003f3f547221 */ /* 0x000fc40000010000 */
[----:B------:R-:W-:Y:S02]  /*6510*/  FADD.FTZ R85, R62, R62 ;  /* 0x0000003e3e557221 */ /* 0x000fe40000010000 */
[----:B------:R-:W-:Y:S02]  /*6520*/  FADD.FTZ R88, R61, R61 ;  /* 0x0000003d3d587221 */ /* 0x000fe40000010000 */
[----:B------:R-:W-:Y:S02]  /*6530*/  FADD.FTZ R89, R60, R60 ;  /* 0x0000003c3c597221 */ /* 0x000fe40000010000 */
.L_x_303:
        /* <DEDUP_REMOVED lines=13> */
[----:B------:R-:W-:Y:S01]  /*6610*/  ISETP.GE.AND P0, PT, R2, 0x2, PT ;  /* 0x000000020200780c */ /* 0x000fe20003f06270 */
[----:B------:R-:W-:-:S03]  /*6620*/  IMAD R73, R65, c[0x0][0x1c0], RZ ;  /* 0x0000700041497a24 */ /* 0x000fc600078e02ff */
[----:B------:R-:W-:Y:S01]  /*6630*/  ISETP.NE.OR P0, PT, R239, RZ, !P0 ;  /* 0x000000ffef00720c */ /* 0x000fe20004705670 */
[----:B------:R-:W-:Y:S02]  /*6640*/  IMAD R73, R90, c[0x0][0x1c4], R73 ;  /* 0x000071005a497a24 */ /* 0x000fe400078e0249 */
[----:B------:R-:W-:Y:S01]  /*6650*/  FMUL.FTZ R94, R4, R20 ;  /* 0x00000014045e7220 */ /* 0x000fe20000410000 */
[----:B--2---:R-:W0:Y:S08]  /*6660*/  R2UR UR15, R63 ;  /* 0x000000003f0f73c2 */ /* 0x004e3000000e0000 */
[----:B------:R-:W1:Y:S01]  /*6670*/  R2UR UR14, R62 ;  /* 0x000000003e0e73c2 */ /* 0x000e6200000e0000 */
[----:B0-----:R-:W-:-:S04]  /*6680*/  FMUL.FTZ R60, R20, UR15 ;  /* 0x0000000f143c7c20 */ /* 0x001fc80008410000 */
[----:B------:R-:W-:Y:S02]  /*6690*/  FMUL.RZ R61, R60, 0.15915493667125701904 ;  /* 0x3e22f9833c3d7820 */ /* 0x000fe4000040c000 */
[----:B------:R-:W-:Y:S02]  /*66a0*/  FMUL.FTZ R60, R21, UR15 ;  /* 0x0000000f153c7c20 */ /* 0x000fe40008410000 */
[----:B------:R-:W-:Y:S02]  /*66b0*/  MUFU.SIN R123, R61 ;  /* 0x0000003d007b7308 */ /* 0x000fe40000000400 */
[----:B------:R-:W-:Y:S02]  /*66c0*/  FMUL.RZ R64, R60, 0.15915493667125701904 ;  /* 0x3e22f9833c407820 */ /* 0x000fe4000040c000 */
[----:B------:R-:W-:-:S04]  /*66d0*/  FMUL.FTZ R60, R22, UR15 ;  /* 0x0000000f163c7c20 */ /* 0x000fc80008410000 */
[----:B------:R-:W-:Y:S01]  /*66e0*/  FMUL.RZ R66, R60, 0.15915493667125701904 ;  /* 0x3e22f9833c427820 */ /* 0x000fe2000040c000 */
[----:B------:R-:W-:Y:S01]  /*66f0*/  MUFU.SIN R121, R64 ;  /* 0x0000004000797308 */ /* 0x000fe20000000400 */
[----:B------:R-:W-:-:S04]  /*6700*/  FMUL.FTZ R60, R23, UR15 ;  /* 0x0000000f173c7c20 */ /* 0x000fc80008410000 */
[----:B------:R-:W-:Y:S02]  /*6710*/  FMUL.RZ R63, R60, 0.15915493667125701904 ;  /* 0x3e22f9833c3f7820 */ /* 0x000fe4000040c000 */
[----:B------:R-:W-:Y:S01]  /*6720*/  FMUL.FTZ R60, R24, UR15 ;  /* 0x0000000f183c7c20 */ /* 0x000fe20008410000 */
[----:B------:R0:W-:Y:S03]  /*6730*/  MUFU.COS R124, R64 ;  /* 0x00000040007c7308 */ /* 0x0001e60000000000 */
[----:B------:R-:W-:Y:S02]  /*6740*/  FMUL.RZ R67, R60, 0.15915493667125701904 ;  /* 0x3e22f9833c437820 */ /* 0x000fe4000040c000 */
[----:B------:R-:W-:-:S03]  /*6750*/  FMUL.FTZ R60, R25, UR15 ;  /* 0x0000000f193c7c20 */ /* 0x000fc60008410000 */
[----:B------:R-:W-:Y:S01]  /*6760*/  MUFU.SIN R119, R66 ;  /* 0x0000004200777308 */ /* 0x000fe20000000400 */
[----:B------:R-:W-:Y:S02]  /*6770*/  FMUL.RZ R68, R60, 0.15915493667125701904 ;  /* 0x3e22f9833c447820 */ /* 0x000fe4000040c000 */
[----:B------:R-:W-:Y:S02]  /*6780*/  FMUL.FTZ R60, R26, UR15 ;  /* 0x0000000f1a3c7c20 */ /* 0x000fe40008410000 */
[----:B0-----:R-:W-:-:S03]  /*6790*/  IMAD R64, R242, c[0x0][0x198], RZ ;  /* 0x00006600f2407a24 */ /* 0x001fc600078e02ff */
[----:B------:R0:W-:Y:S01]  /*67a0*/  MUFU.COS R120, R66 ;  /* 0x0000004200787308 */ /* 0x0001e20000000000 */
[----:B------:R-:W-:Y:S02]  /*67b0*/  IMAD R71, R241, c[0x0][0x19c], R64 ;  /* 0x00006700f1477a24 */ /* 0x000fe400078e0240 */
[----:B------:R-:W-:-:S05]  /*67c0*/  FMUL.FTZ R64, R27, UR15 ;  /* 0x0000000f1b407c20 */ /* 0x000fca0008410000 */
[----:B------:R2:W-:Y:S01]  /*67d0*/  MUFU.COS R69, R61 ;  /* 0x0000003d00457308 */ /* 0x0005e20000000000 */
[----:B0-----:R-:W-:-:S07]  /*67e0*/  FMUL.RZ R66, R60, 0.15915493667125701904 ;  /* 0x3e22f9833c427820 */ /* 0x001fce000040c000 */
[----:B------:R-:W-:Y:S01]  /*67f0*/  MUFU.SIN R117, R63 ;  /* 0x0000003f00757308 */ /* 0x000fe20000000400 */
[----:B--2---:R-:W-:-:S05]  /*6800*/  IMAD.WIDE.U32 R60, R241, c[0x0][0x198], RZ ;  /* 0x00006600f13c7a25 */ /* 0x004fca00078e00ff */
[----:B------:R-:W-:Y:S01]  /*6810*/  IADD3 R61, R61, R71, RZ ;  /* 0x000000473d3d7210 */ /* 0x000fe20007ffe0ff */
[----:B------:R-:W-:Y:S01]  /*6820*/  IMAD R71, R241, c[0x0][0x1bc], R70 ;  /* 0x00006f00f1477a24 */ /* 0x000fe200078e0246 */
[----:B------:R0:W-:Y:S01]  /*6830*/  MUFU.COS R118, R63 ;  /* 0x0000003f00767308 */ /* 0x0001e20000000000 */
[----:B-1----:R-:W-:Y:S02]  /*6840*/  MOV R70, UR14 ;  /* 0x0000000e00467c02 */ /* 0x002fe40008000f00 */
[----:B------:R-:W-:-:S04]  /*6850*/  IMAD.WIDE.U32 R60, R90, c[0x0][0x1a0], R60 ;  /* 0x000068005a3c7a25 */ /* 0x000fc800078e003c */
[----:B------:R-:W-:Y:S01]  /*6860*/  FMUL.FTZ R70, R70, 1.4426950216293334961 ;  /* 0x3fb8aa3b46467820 */ /* 0x000fe20000410000 */
[----:B------:R-:W-:Y:S01]  /*6870*/  MUFU.SIN R115, R67 ;  /* 0x0000004300737308 */ /* 0x000fe20000000400 */
[----:B0-----:R-:W-:-:S05]  /*6880*/  IMAD.WIDE.U32 R62, R241, c[0x0][0x1b8], RZ ;  /* 0x00006e00f13e7a25 */ /* 0x001fca00078e00ff */
[----:B------:R-:W-:Y:S01]  /*6890*/  IADD3 R63, R63, R71, RZ ;  /* 0x000000473f3f7210 */ /* 0x000fe20007ffe0ff */
[----:B------:R-:W-:Y:S01]  /*68a0*/  IMAD R71, R65, c[0x0][0x1a0], RZ ;  /* 0x0000680041477a24 */ /* 0x000fe200078e02ff */
[----:B------:R0:W-:Y:S03]  /*68b0*/  MUFU.COS R116, R67 ;  /* 0x0000004300747308 */ /* 0x0001e60000000000 */
[C---:B------:R-:W-:Y:S02]  /*68c0*/  IMAD R65, R90.reuse, c[0x0][0x1a4], R71 ;  /* 0x000069005a417a24 */ /* 0x040fe400078e0247 */
[----:B------:R-:W-:-:S03]  /*68d0*/  IMAD.WIDE.U32 R62, R90, c[0x0][0x1c0], R62 ;  /* 0x000070005a3e7a25 */ /* 0x000fc600078e003e */
[----:B------:R-:W-:Y:S01]  /*68e0*/  MUFU.SIN R111, R66 ;  /* 0x00000042006f7308 */ /* 0x000fe20000000400 */
[----:B0-----:R-:W-:Y:S01]  /*68f0*/  FMUL.RZ R67, R64, 0.15915493667125701904 ;  /* 0x3e22f98340437820 */ /* 0x001fe2000040c000 */
[----:B------:R-:W-:Y:S01]  /*6900*/  IADD3 R65, R61, R65, RZ ;  /* 0x000000413d417210 */ /* 0x000fe20007ffe0ff */
[----:B------:R-:W-:Y:S01]  /*6910*/  FMUL.FTZ R64, R28, UR15 ;  /* 0x0000000f1c407c20 */ /* 0x000fe20008410000 */
[----:B------:R-:W-:Y:S02]  /*6920*/  IADD3 R61, R63, R73, RZ ;  /* 0x000000493f3d7210 */ /* 0x000fe40007ffe0ff */
[----:B------:R-:W-:Y:S01]  /*6930*/  IADD3 R63, R177, 0x200, RZ ;  /* 0x00000200b13f7810 */ /* 0x000fe20007ffe0ff */
        /* <DEDUP_REMOVED lines=25> */
[----:B------:R-:W-:Y:S01]  /*6ad0*/  HFMA2.MMA R60, -RZ, RZ, 1.875, 0 ;  /* 0x3f800000ff3c7435 */ /* 0x000fe200000001ff */
[----:B------:R-:W-:-:S03]  /*6ae0*/  FMUL.FTZ R68, R30, UR15 ;  /* 0x0000000f1e447c20 */ /* 0x000fc60008410000 */
[----:B------:R-:W-:Y:S01]  /*6af0*/  @!P0 IMAD R69, R69, c[0x0][0x16c], R90 ;  /* 0x00005b0045458a24 */ /* 0x000fe200078e025a */
[----:B------:R-:W-:Y:S01]  /*6b00*/  MOV R61, RZ ;  /* 0x000000ff003d7202 */ /* 0x000fe20000000f00 */
        /* <DEDUP_REMOVED lines=20> */
[----:B------:R-:W-:Y:S08]  /*6c50*/  MUFU.SIN R97, R71 ;  /* 0x0000004700617308 */ /* 0x000ff00000000400 */
[----:B------:R1:W-:Y:S01]  /*6c60*/  MUFU.COS R98, R71 ;  /* 0x0000004700627308 */ /* 0x0003e20000000000 */
[----:B------:R-:W-:-:S07]  /*6c70*/  FMUL.FTZ R69, R70, R22 ;  /* 0x0000001646457220 */ /* 0x000fce0000410000 */
[----:B------:R-:W3:Y:S01]  /*6c80*/  MUFU.EX2 R68, R68 ;  /* 0x0000004400447308 */ /* 0x000ee20000000800 */
[----:B-1----:R-:W-:-:S07]  /*6c90*/  FMUL.FTZ R71, R70, R23 ;  /* 0x0000001746477220 */ /* 0x002fce0000410000 */
[----:B------:R-:W1:Y:S08]  /*6ca0*/  MUFU.EX2 R71, R71 ;  /* 0x0000004700477308 */ /* 0x000e700000000800 */
[----:B------:R-:W-:Y:S08]  /*6cb0*/  MUFU.SIN R101, R73 ;  /* 0x0000004900657308 */ /* 0x000ff00000000400 */
[----:B------:R4:W-:Y:S01]  /*6cc0*/  MUFU.COS R95, R73 ;  /* 0x00000049005f7308 */ /* 0x0009e20000000000 */
[----:B---3--:R-:W-:-:S02]  /*6cd0*/  FMUL.FTZ R121, R68, R121 ;  /* 0x0000007944797220 */ /* 0x008fc40000410000 */
[----:B----4-:R-:W-:-:S05]  /*6ce0*/  FMUL.FTZ R73, R70, R25 ;  /* 0x0000001946497220 */ /* 0x010fca0000410000 */
[----:B------:R-:W3:Y:S01]  /*6cf0*/  MUFU.EX2 R69, R69 ;  /* 0x0000004500457308 */ /* 0x000ee20000000800 */
[----:B------:R-:W-:Y:S02]  /*6d00*/  FMUL.FTZ R124, R68, R124 ;  /* 0x0000007c447c7220 */ /* 0x000fe40000410000 */
[----:B------:R-:W-:-:S05]  /*6d10*/  FMUL.FTZ R125, R121, R94 ;  /* 0x0000005e797d7220 */ /* 0x000fca0000410000 */
[----:B------:R-:W4:Y:S01]  /*6d20*/  MUFU.EX2 R73, R73 ;  /* 0x0000004900497308 */ /* 0x000f220000000800 */
[----:B------:R-:W-:Y:S02]  /*6d30*/  FMUL.FTZ R76, R70, R28 ;  /* 0x0000001c464c7220 */ /* 0x000fe40000410000 */
[----:B-1----:R-:W-:-:S05]  /*6d40*/  FMUL.FTZ R118, R71, R118 ;  /* 0x0000007647767220 */ /* 0x002fca0000410000 */
[----:B------:R-:W-:Y:S01]  /*6d50*/  MUFU.SIN R93, R74 ;  /* 0x0000004a005d7308 */ /* 0x000fe20000000400 */
[----:B------:R-:W-:-:S07]  /*6d60*/  FMUL.FTZ R117, R71, R117 ;  /* 0x0000007547757220 */ /* 0x000fce0000410000 */
[----:B------:R1:W-:Y:S01]  /*6d70*/  MUFU.COS R96, R74 ;  /* 0x0000004a00607308 */ /* 0x0003e20000000000 */
[----:B------:R-:W-:Y:S02]  /*6d80*/  FMUL.FTZ R71, RZ, R121 ;  /* 0x00000079ff477220 */ /* 0x000fe40000410000 */
[----:B-1----:R-:W-:-:S05]  /*6d90*/  FMUL.FTZ R74, R70, R26 ;  /* 0x0000001a464a7220 */ /* 0x002fca0000410000 */
[----:B------:R-:W-:Y:S01]  /*6da0*/  MUFU.SIN R99, R75 ;  /* 0x0000004b00637308 */ /* 0x000fe20000000400 */
[----:B------:R-:W-:Y:S02]  /*6db0*/  FFMA.FTZ R125, RZ, R124, R125 ;  /* 0x0000007cff7d7223 */ /* 0x000fe4000001007d */
[----:B------:R-:W-:-:S05]  /*6dc0*/  FFMA.FTZ R94, R124, R94, -R71 ;  /* 0x0000005e7c5e7223 */ /* 0x000fca0000010847 */
[----:B------:R1:W-:Y:S01]  /*6dd0*/  MUFU.COS R100, R75 ;  /* 0x0000004b00647308 */ /* 0x0003e20000000000 */
[----:B---3--:R-:W-:Y:S02]  /*6de0*/  FMUL.FTZ R119, R69, R119 ;  /* 0x0000007745777220 */ /* 0x008fe40000410000 */
[----:B------:R-:W-:-:S05]  /*6df0*/  FADD.FTZ R125, RZ, R125 ;  /* 0x0000007dff7d7221 */ /* 0x000fca0000010000 */
[----:B------:R-:W3:Y:S01]  /*6e00*/  MUFU.EX2 R74, R74 ;  /* 0x0000004a004a7308 */ /* 0x000ee20000000800 */
[C---:B-1----:R-:W-:Y:S02]  /*6e10*/  FMUL.FTZ R75, R70.reuse, R27 ;  /* 0x0000001b464b7220 */ /* 0x042fe40000410000 */
[----:B0-----:R-:W-:Y:S02]  /*6e20*/  FMUL.FTZ R72, R70, R24 ;  /* 0x0000001846487220 */ /* 0x001fe40000410000 */
[----:B------:R-:W-:-:S03]  /*6e30*/  FFMA.FTZ R94, R5, R21, R94 ;  /* 0x00000015055e7223 */ /* 0x000fc6000001005e */
[----:B------:R-:W0:Y:S01]  /*6e40*/  MUFU.EX2 R76, R76 ;  /* 0x0000004c004c7308 */ /* 0x000e220000000800 */
[C---:B----4-:R-:W-:Y:S02]  /*6e50*/  FMUL.FTZ R114, R73.reuse, R114 ;  /* 0x0000007249727220 */ /* 0x050fe40000410000 */
[----:B------:R-:W-:Y:S02]  /*6e60*/  FMUL.FTZ R113, R73, R113 ;  /* 0x0000007149717220 */ /* 0x000fe40000410000 */
[----:B------:R-:W-:-:S03]  /*6e70*/  FMUL.FTZ R120, R69, R120 ;  /* 0x0000007845787220 */ /* 0x000fc60000410000 */
[----:B------:R-:W1:Y:S01]  /*6e80*/  MUFU.EX2 R75, R75 ;  /* 0x0000004b004b7308 */ /* 0x000e620000000800 */
[C---:B------:R-:W-:Y:S02]  /*6e90*/  FMUL.FTZ R73, R119.reuse, R125 ;  /* 0x0000007d77497220 */ /* 0x040fe40000410000 */
[----:B------:R-:W-:Y:S02]  /*6ea0*/  FMUL.FTZ R78, R70, R29 ;  /* 0x0000001d464e7220 */ /* 0x000fe40000410000 */
[-C--:B------:R-:W-:Y:S02]  /*6eb0*/  FMUL.FTZ R102, R119, R94.reuse ;  /* 0x0000005e77667220 */ /* 0x080fe40000410000 */
[C---:B------:R-:W-:Y:S01]  /*6ec0*/  FFMA.FTZ R73, R120.reuse, R94, -R73 ;  /* 0x0000005e78497223 */ /* 0x040fe20000010849 */
[----:B------:R-:W4:Y:S01]  /*6ed0*/  MUFU.EX2 R72, R72 ;  /* 0x0000004800487308 */ /* 0x000f220000000800 */
[----:B------:R-:W-:Y:S02]  /*6ee0*/  FFMA.FTZ R102, R120, R125, R102 ;  /* 0x0000007d78667223 */ /* 0x000fe40000010066 */
[----:B------:R-:W-:-:S02]  /*6ef0*/  FMUL.FTZ R68, R70, R30 ;  /* 0x0000001e46447220 */ /* 0x000fc40000410000 */
[C---:B---3--:R-:W-:Y:S02]  /*6f00*/  FMUL.FTZ R112, R74.reuse, R112 ;  /* 0x000000704a707220 */ /* 0x048fe40000410000 */
[----:B------:R-:W-:Y:S01]  /*6f10*/  FMUL.FTZ R111, R74, R111 ;  /* 0x0000006f4a6f7220 */ /* 0x000fe20000410000 */
[----:B------:R-:W3:Y:S01]  /*6f20*/  MUFU.EX2 R78, R78 ;  /* 0x0000004e004e7308 */ /* 0x000ee20000000800 */
[----:B------:R-:W-:Y:S02]  /*6f30*/  FFMA.FTZ R74, R6, R22, R73 ;  /* 0x00000016064a7223 */ /* 0x000fe40000010049 */
[----:B------:R-:W-:Y:S02]  /*6f40*/  FADD.FTZ R102, RZ, R102 ;  /* 0x00000066ff667221 */ /* 0x000fe40000010000 */
[----:B0-----:R-:W-:Y:S02]  /*6f50*/  FMUL.FTZ R108, R76, R77 ;  /* 0x0000004d4c6c7220 */ /* 0x001fe40000410000 */
[----:B------:R-:W-:Y:S01]  /*6f60*/  FMUL.FTZ R77, R117, R74 ;  /* 0x0000004a754d7220 */ /* 0x000fe20000410000 */
[----:B------:R-:W0:Y:S01]  /*6f70*/  MUFU.EX2 R68, R68 ;  /* 0x0000004400447308 */ /* 0x000e220000000800 */
[----:B------:R-:W-:-:S02]  /*6f80*/  FMUL.FTZ R71, R70, R32 ;  /* 0x0000002046477220 */ /* 0x000fc40000410000 */
[C---:B-1----:R-:W-:Y:S02]  /*6f90*/  FMUL.FTZ R110, R75.reuse, R110 ;  /* 0x0000006e4b6e7220 */ /* 0x042fe40000410000 */
[----:B------:R-:W-:Y:S02]  /*6fa0*/  FMUL.FTZ R109, R75, R109 ;  /* 0x0000006d4b6d7220 */ /* 0x000fe40000410000 */
[-C--:B------:R-:W-:Y:S02]  /*6fb0*/  FMUL.FTZ R75, R117, R102.reuse ;  /* 0x00000066754b7220 */ /* 0x080fe40000410000 */
[C---:B------:R-:W-:Y:S01]  /*6fc0*/  FFMA.FTZ R77, R118.reuse, R102, R77 ;  /* 0x00000066764d7223 */ /* 0x040fe2000001004d */
[----:B------:R-:W1:Y:S01]  /*6fd0*/  MUFU.EX2 R71, R71 ;  /* 0x0000004700477308 */ /* 0x000e620000000800 */
[----:B------:R-:W-:Y:S02]  /*6fe0*/  FFMA.FTZ R74, R118, R74, -R75 ;  /* 0x0000004a764a7223 */ /* 0x000fe4000001084b */
[----:B------:R-:W-:-:S02]  /*6ff0*/  FMUL.FTZ R69, R70, R31 ;  /* 0x0000001f46457220 */ /* 0x000fc40000410000 */
[C---:B----4-:R-:W-:Y:S02]  /*7000*/  FMUL.FTZ R115, R72.reuse, R115 ;  /* 0x0000007348737220 */ /* 0x050fe40000410000 */
[----:B------:R-:W-:Y:S02]  /*7010*/  FADD.FTZ R77, RZ, R77 ;  /* 0x0000004dff4d7221 */ /* 0x000fe40000010000 */
[----:B------:R-:W-:Y:S02]  /*7020*/  FFMA.FTZ R74, R7, R23, R74 ;  /* 0x00000017074a7223 */ /* 0x000fe4000001004a */
[----:B------:R-:W-:Y:S02]  /*7030*/  FMUL.FTZ R116, R72, R116 ;  /* 0x0000007448747220 */ /* 0x000fe40000410000 */
[----:B---3--:R-:W-:Y:S01]  /*7040*/  FMUL.FTZ R106, R78, R79 ;  /* 0x0000004f4e6a7220 */ /* 0x008fe20000410000 */
[----:B------:R3:W-:Y:S01]  /*7050*/  MUFU.EX2 R72, R69 ;  /* 0x0000004500487308 */ /* 0x0007e20000000800 */
[----:B------:R-:W-:-:S02]  /*7060*/  FMUL.FTZ R79, R115, R77 ;  /* 0x0000004d734f7220 */ /* 0x000fc40000410000 */
[----:B------:R-:W-:Y:S02]  /*7070*/  FMUL.FTZ R73, R70, R34 ;  /* 0x0000002246497220 */ /* 0x000fe40000410000 */
[----:B------:R-:W-:Y:S02]  /*7080*/  FMUL.FTZ R107, R76, R107 ;  /* 0x0000006b4c6b7220 */ /* 0x000fe40000410000 */
[-C--:B------:R-:W-:Y:S02]  /*7090*/  FMUL.FTZ R76, R115, R74.reuse ;  /* 0x0000004a734c7220 */ /* 0x080fe40000410000 */
[C---:B---3--:R-:W-:Y:S02]  /*70a0*/  FMUL.FTZ R69, R70.reuse, R33 ;  /* 0x0000002146457220 */ /* 0x048fe40000410000 */
[----:B------:R-:W-:Y:S02]  /*70b0*/  FMUL.FTZ R70, R70, R35 ;  /* 0x0000002346467220 */ /* 0x000fe40000410000 */
[----:B------:R-:W-:-:S02]  /*70c0*/  FFMA.FTZ R79, R116, R74, -R79 ;  /* 0x0000004a744f7223 */ /* 0x000fc4000001084f */
[C---:B0-----:R-:W-:Y:S01]  /*70d0*/  FMUL.FTZ R104, R68.reuse, R91 ;  /* 0x0000005b44687220 */ /* 0x041fe20000410000 */
[----:B------:R0:W-:Y:S01]  /*70e0*/  MUFU.EX2 R75, R70 ;  /* 0x00000046004b7308 */ /* 0x0001e20000000800 */
[----:B------:R-:W-:Y:S02]  /*70f0*/  FMUL.FTZ R103, R68, R103 ;  /* 0x0000006744677220 */ /* 0x000fe40000410000 */
[----:B------:R-:W-:Y:S02]  /*7100*/  FFMA.FTZ R76, R116, R77, R76 ;  /* 0x0000004d744c7223 */ /* 0x000fe4000001004c */
[----:B------:R-:W-:-:S03]  /*7110*/  FFMA.FTZ R79, R8, R24, R79 ;  /* 0x00000018084f7223 */ /* 0x000fc6000001004f */
[----:B------:R-:W3:Y:S01]  /*7120*/  MUFU.SIN R68, R126 ;  /* 0x0000007e00447308 */ /* 0x000ee20000000400 */
[----:B------:R-:W-:Y:S02]  /*7130*/  FADD.FTZ R76, RZ, R76 ;  /* 0x0000004cff4c7221 */ /* 0x000fe40000010000 */
[----:B-1----:R-:W-:-:S05]  /*7140*/  FMUL.FTZ R100, R71, R100 ;  /* 0x0000006447647220 */ /* 0x002fca0000410000 */
[----:B------:R-:W1:Y:S01]  /*7150*/  MUFU.EX2 R73, R73 ;  /* 0x0000004900497308 */ /* 0x000e620000000800 */
[----:B------:R-:W-:Y:S02]  /*7160*/  FMUL.FTZ R99, R71, R99 ;  /* 0x0000006347637220 */ /* 0x000fe40000410000 */
[----:B------:R-:W-:-:S05]  /*7170*/  FMUL.FTZ R71, R113, R79 ;  /* 0x0000004f71477220 */ /* 0x000fca0000410000 */
[----:B------:R-:W4:Y:S01]  /*7180*/  MUFU.EX2 R69, R69 ;  /* 0x0000004500457308 */ /* 0x000f220000000800 */
[-C--:B0-----:R-:W-:Y:S02]  /*7190*/  FMUL.FTZ R70, R113, R76.reuse ;  /* 0x0000004c71467220 */ /* 0x081fe40000410000 */
[C---:B------:R-:W-:Y:S02]  /*71a0*/  FFMA.FTZ R71, R114.reuse, R76, R71 ;  /* 0x0000004c72477223 */ /* 0x040fe40000010047 */
[----:B------:R-:W-:Y:S02]  /*71b0*/  FFMA.FTZ R70, R114, R79, -R70 ;  /* 0x0000004f72467223 */ /* 0x000fe40000010846 */
[----:B------:R-:W-:Y:S02]  /*71c0*/  FADD.FTZ R71, RZ, R71 ;  /* 0x00000047ff477221 */ /* 0x000fe40000010000 */
[----:B------:R-:W-:Y:S02]  /*71d0*/  FFMA.FTZ R70, R9, R25, R70 ;  /* 0x0000001909467223 */ /* 0x000fe40000010046 */
[----:B---3--:R-:W-:-:S02]  /*71e0*/  FMUL.FTZ R91, R75, R68 ;  /* 0x000000444b5b7220 */ /* 0x008fc40000410000 */
[C---:B-1----:R-:W-:Y:S02]  /*71f0*/  FMUL.FTZ R96, R73.reuse, R96 ;  /* 0x0000006049607220 */ /* 0x042fe40000410000 */
[----:B------:R-:W-:Y:S02]  /*7200*/  FMUL.FTZ R93, R73, R93 ;  /* 0x0000005d495d7220 */ /* 0x000fe40000410000 */
[----:B------:R-:W-:Y:S02]  /*7210*/  FMUL.FTZ R68, R122, R121 ;  /* 0x000000797a447220 */ /* 0x000fe40000410000 */
[----:B------:R-:W-:Y:S02]  /*7220*/  FMUL.FTZ R73, R111, R71 ;  /* 0x000000476f497220 */ /* 0x000fe40000410000 */
[C---:B------:R-:W-:Y:S02]  /*7230*/  FMUL.FTZ R102, R72.reuse, R95 ;  /* 0x0000005f48667220 */ /* 0x040fe40000410000 */
[----:B------:R-:W-:-:S02]  /*7240*/  FMUL.FTZ R101, R72, R101 ;  /* 0x0000006548657220 */ /* 0x000fc40000410000 */
[C---:B----4-:R-:W-:Y:S02]  /*7250*/  FMUL.FTZ R98, R69.reuse, R98 ;  /* 0x0000006245627220 */ /* 0x050fe40000410000 */
[----:B------:R-:W-:Y:S02]  /*7260*/  FMUL.FTZ R97, R69, R97 ;  /* 0x0000006145617220 */ /* 0x000fe40000410000 */
[----:B------:R-:W-:Y:S02]  /*7270*/  FMUL.FTZ R72, R111, R70 ;  /* 0x000000466f487220 */ /* 0x000fe40000410000 */
[C---:B------:R-:W-:Y:S02]  /*7280*/  FMUL.FTZ R69, R123.reuse, R121 ;  /* 0x000000797b457220 */ /* 0x040fe40000410000 */
[----:B------:R-:W-:Y:S02]  /*7290*/  FFMA.FTZ R68, R123, R124, R68 ;  /* 0x0000007c7b447223 */ /* 0x000fe40000010044 */
[----:B------:R-:W-:-:S02]  /*72a0*/  FFMA.FTZ R73, R112, R70, -R73 ;  /* 0x0000004670497223 */ /* 0x000fc40000010849 */
[----:B------:R-:W-:Y:S02]  /*72b0*/  FFMA.FTZ R72, R112, R71, R72 ;  /* 0x0000004770487223 */ /* 0x000fe40000010048 */
[----:B------:R-:W-:Y:S02]  /*72c0*/  FFMA.FTZ R69, R122, R124, -R69 ;  /* 0x0000007c7a457223 */ /* 0x000fe40000010845 */
[C---:B------:R-:W-:Y:S01]  /*72d0*/  FMUL.FTZ R70, R119.reuse, R68 ;  /* 0x0000004477467220 */ /* 0x040fe20000410000 */
[----:B------:R-:W0:Y:S01]  /*72e0*/  MUFU.COS R92, R126 ;  /* 0x0000007e005c7308 */ /* 0x000e220000000000 */
[----:B------:R-:W-:Y:S02]  /*72f0*/  FFMA.FTZ R73, R10, R26, R73 ;  /* 0x0000001a0a497223 */ /* 0x000fe40000010049 */
[----:B------:R-:W-:Y:S02]  /*7300*/  FADD.FTZ R72, RZ, R72 ;  /* 0x00000048ff487221 */ /* 0x000fe40000010000 */
[----:B------:R-:W-:-:S02]  /*7310*/  FMUL.FTZ R71, R119, R69 ;  /* 0x0000004577477220 */ /* 0x000fc40000410000 */
[C---:B------:R-:W-:Y:S02]  /*7320*/  FFMA.FTZ R70, R120.reuse, R69, -R70 ;  /* 0x0000004578467223 */ /* 0x040fe40000010846 */
[C---:B------:R-:W-:Y:S02]  /*7330*/  FMUL.FTZ R69, R109.reuse, R73 ;  /* 0x000000496d457220 */ /* 0x040fe40000410000 */
[----:B------:R-:W-:Y:S02]  /*7340*/  FMUL.FTZ R74, R109, R72 ;  /* 0x000000486d4a7220 */ /* 0x000fe40000410000 */
[----:B------:R-:W-:Y:S02]  /*7350*/  FFMA.FTZ R71, R120, R68, R71 ;  /* 0x0000004478477223 */ /* 0x000fe40000010047 */
[----:B------:R-:W-:Y:S02]  /*7360*/  FMUL.FTZ R68, R117, R70 ;  /* 0x0000004675447220 */ /* 0x000fe40000410000 */
[----:B------:R-:W-:-:S02]  /*7370*/  FFMA.FTZ R72, R110, R72, R69 ;  /* 0x000000486e487223 */ /* 0x000fc40000010045 */
[----:B------:R-:W-:Y:S02]  /*7380*/  FFMA.FTZ R74, R110, R73, -R74 ;  /* 0x000000496e4a7223 */ /* 0x000fe4000001084a */
[-C--:B------:R-:W-:Y:S02]  /*7390*/  FMUL.FTZ R69, R117, R71.reuse ;  /* 0x0000004775457220 */ /* 0x080fe40000410000 */
[C---:B------:R-:W-:Y:S02]  /*73a0*/  FFMA.FTZ R68, R118.reuse, R71, R68 ;  /* 0x0000004776447223 */ /* 0x040fe40000010044 */
[----:B------:R-:W-:Y:S02]  /*73b0*/  FADD.FTZ R72, RZ, R72 ;  /* 0x00000048ff487221 */ /* 0x000fe40000010000 */
[----:B------:R-:W-:Y:S02]  /*73c0*/  FFMA.FTZ R74, R11, R27, R74 ;  /* 0x0000001b0b4a7223 */ /* 0x000fe4000001004a */
[----:B------:R-:W-:-:S02]  /*73d0*/  FFMA.FTZ R69, R118, R70, -R69 ;  /* 0x0000004676457223 */ /* 0x000fc40000010845 */
[----:B------:R-:W-:Y:S02]  /*73e0*/  FMUL.FTZ R70, R115, R68 ;  /* 0x0000004473467220 */ /* 0x000fe40000410000 */
[----:B------:R-:W-:Y:S02]  /*73f0*/  FMUL.FTZ R73, R107, R72 ;  /* 0x000000486b497220 */ /* 0x000fe40000410000 */
[----:B0-----:R-:W-:Y:S02]  /*7400*/  FMUL.FTZ R92, R75, R92 ;  /* 0x0000005c4b5c7220 */ /* 0x001fe40000410000 */
[----:B------:R-:W-:Y:S02]  /*7410*/  FMUL.FTZ R75, R107, R74 ;  /* 0x0000004a6b4b7220 */ /* 0x000fe40000410000 */
[-C--:B------:R-:W-:Y:S02]  /*7420*/  FMUL.FTZ R71, R115, R69.reuse ;  /* 0x0000004573477220 */ /* 0x080fe40000410000 */
[----:B------:R-:W-:-:S02]  /*7430*/  FFMA.FTZ R70, R116, R69, -R70 ;  /* 0x0000004574467223 */ /* 0x000fc40000010846 */
[C---:B------:R-:W-:Y:S02]  /*7440*/  FFMA.FTZ R73, R108.reuse, R74, -R73 ;  /* 0x0000004a6c497223 */ /* 0x040fe40000010849 */
[----:B------:R-:W-:Y:S02]  /*7450*/  FFMA.FTZ R75, R108, R72, R75 ;  /* 0x000000486c4b7223 */ /* 0x000fe4000001004b */
[----:B------:R-:W-:Y:S02]  /*7460*/  FFMA.FTZ R71, R116, R68, R71 ;  /* 0x0000004474477223 */ /* 0x000fe40000010047 */
[----:B------:R-:W-:Y:S02]  /*7470*/  FMUL.FTZ R68, R113, R70 ;  /* 0x0000004671447220 */ /* 0x000fe40000410000 */
[----:B------:R-:W-:Y:S02]  /*7480*/  FMUL.FTZ R105, R78, R105 ;  /* 0x000000694e697220 */ /* 0x000fe40000410000 */
[----:B------:R-:W-:-:S02]  /*7490*/  FFMA.FTZ R73, R12, R28, R73 ;  /* 0x0000001c0c497223 */ /* 0x000fc40000010049 */
[----:B------:R-:W-:Y:S02]  /*74a0*/  FADD.FTZ R75, RZ, R75 ;  /* 0x0000004bff4b7221 */ /* 0x000fe40000010000 */
[-C--:B------:R-:W-:Y:S02]  /*74b0*/  FMUL.FTZ R69, R113, R71.reuse ;  /* 0x0000004771457220 */ /* 0x080fe40000410000 */
[C---:B------:R-:W-:Y:S02]  /*74c0*/  FFMA.FTZ R68, R114.reuse, R71, R68 ;  /* 0x0000004772447223 */ /* 0x040fe40000010044 */
[C---:B------:R-:W-:Y:S02]  /*74d0*/  FMUL.FTZ R71, R105.reuse, R73 ;  /* 0x0000004969477220 */ /* 0x040fe40000410000 */
[----:B------:R-:W-:Y:S02]  /*74e0*/  FMUL.FTZ R72, R105, R75 ;  /* 0x0000004b69487220 */ /* 0x000fe40000410000 */
[----:B------:R-:W-:-:S02]  /*74f0*/  FFMA.FTZ R69, R114, R70, -R69 ;  /* 0x0000004672457223 */ /* 0x000fc40000010845 */
[C---:B------:R-:W-:Y:S02]  /*7500*/  FMUL.FTZ R70, R111.reuse, R68 ;  /* 0x000000446f467220 */ /* 0x040fe40000410000 */
[C---:B------:R-:W-:Y:S02]  /*7510*/  FFMA.FTZ R75, R106.reuse, R75, R71 ;  /* 0x0000004b6a4b7223 */ /* 0x040fe40000010047 */
[----:B------:R-:W-:Y:S02]  /*7520*/  FFMA.FTZ R72, R106, R73, -R72 ;  /* 0x000000496a487223 */ /* 0x000fe40000010848 */
[-C--:B------:R-:W-:Y:S02]  /*7530*/  FMUL.FTZ R71, R111, R69.reuse ;  /* 0x000000456f477220 */ /* 0x080fe40000410000 */
[----:B------:R-:W-:Y:S02]  /*7540*/  FFMA.FTZ R70, R112, R69, -R70 ;  /* 0x0000004570467223 */ /* 0x000fe40000010846 */
[----:B------:R-:W-:-:S02]  /*7550*/  FADD.FTZ R75, RZ, R75 ;  /* 0x0000004bff4b7221 */ /* 0x000fc40000010000 */
[----:B------:R-:W-:Y:S02]  /*7560*/  FFMA.FTZ R72, R13, R29, R72 ;  /* 0x0000001d0d487223 */ /* 0x000fe40000010048 */
[----:B------:R-:W-:Y:S02]  /*7570*/  FFMA.FTZ R71, R112, R68, R71 ;  /* 0x0000004470477223 */ /* 0x000fe40000010047 */
[----:B------:R-:W-:Y:S02]  /*7580*/  FMUL.FTZ R68, R109, R70 ;  /* 0x000000466d447220 */ /* 0x000fe40000410000 */
[C---:B------:R-:W-:Y:S02]  /*7590*/  FMUL.FTZ R73, R103.reuse, R75 ;  /* 0x0000004b67497220 */ /* 0x040fe40000410000 */
[----:B------:R-:W-:Y:S02]  /*75a0*/  FMUL.FTZ R74, R103, R72 ;  /* 0x00000048674a7220 */ /* 0x000fe40000410000 */
[----:B------:R-:W-:-:S02]  /*75b0*/  FMUL.FTZ R69, R109, R71 ;  /* 0x000000476d457220 */ /* 0x000fc40000410000 */
[----:B------:R-:W-:Y:S02]  /*75c0*/  FFMA.FTZ R68, R110, R71, R68 ;  /* 0x000000476e447223 */ /* 0x000fe40000010044 */
[C---:B------:R-:W-:Y:S02]  /*75d0*/  FFMA.FTZ R73, R104.reuse, R72, -R73 ;  /* 0x0000004868497223 */ /* 0x040fe40000010849 */
[----:B------:R-:W-:Y:S02]  /*75e0*/  FFMA.FTZ R74, R104, R75, R74 ;  /* 0x0000004b684a7223 */ /* 0x000fe4000001004a */
[----:B------:R-:W-:Y:S02]  /*75f0*/  FFMA.FTZ R69, R110, R70, -R69 ;  /* 0x000000466e457223 */ /* 0x000fe40000010845 */
[----:B------:R-:W-:Y:S02]  /*7600*/  FMUL.FTZ R70, R107, R68 ;  /* 0x000000446b467220 */ /* 0x000fe40000410000 */
[----:B------:R-:W-:-:S02]  /*7610*/  FFMA.FTZ R73, R14, R30, R73 ;  /* 0x0000001e0e497223 */ /* 0x000fc40000010049 */
[----:B------:R-:W-:Y:S02]  /*7620*/  FADD.FTZ R74, RZ, R74 ;  /* 0x0000004aff4a7221 */ /* 0x000fe40000010000 */
[-C--:B------:R-:W-:Y:S02]  /*7630*/  FMUL.FTZ R71, R107, R69.reuse ;  /* 0x000000456b477220 */ /* 0x080fe40000410000 */
[C---:B------:R-:W-:Y:S02]  /*7640*/  FFMA.FTZ R70, R108.reuse, R69, -R70 ;  /* 0x000000456c467223 */ /* 0x040fe40000010846 */
[C---:B------:R-:W-:Y:S02]  /*7650*/  FMUL.FTZ R69, R101.reuse, R73 ;  /* 0x0000004965457220 */ /* 0x040fe40000410000 */
[----:B------:R-:W-:Y:S02]  /*7660*/  FMUL.FTZ R72, R101, R74 ;  /* 0x0000004a65487220 */ /* 0x000fe40000410000 */
[----:B------:R-:W-:-:S02]  /*7670*/  FFMA.FTZ R71, R108, R68, R71 ;  /* 0x000000446c477223 */ /* 0x000fc40000010047 */
[C---:B------:R-:W-:Y:S02]  /*7680*/  FMUL.FTZ R68, R105.reuse, R70 ;  /* 0x0000004669447220 */ /* 0x040fe40000410000 */
[C---:B------:R-:W-:Y:S02]  /*7690*/  FFMA.FTZ R74, R102.reuse, R74, R69 ;  /* 0x0000004a664a7223 */ /* 0x040fe40000010045 */
[----:B------:R-:W-:Y:S02]  /*76a0*/  FFMA.FTZ R72, R102, R73, -R72 ;  /* 0x0000004966487223 */ /* 0x000fe40000010848 */
[-C--:B------:R-:W-:Y:S02]  /*76b0*/  FMUL.FTZ R69, R105, R71.reuse ;  /* 0x0000004769457220 */ /* 0x080fe40000410000 */
[----:B------:R-:W-:Y:S02]  /*76c0*/  FFMA.FTZ R68, R106, R71, R68 ;  /* 0x000000476a447223 */ /* 0x000fe40000010044 */
[----:B------:R-:W-:Y:S01]  /*76d0*/  FADD.FTZ R74, RZ, R74 ;  /* 0x0000004aff4a7221 */ /* 0x000fe20000010000 */
[----:B------:R-:W-:Y:S01]  /*76e0*/  ISETP.NE.AND P0, PT, R177, 0x7f, PT ;  /* 0x0000007fb100780c */ /* 0x000fe20003f05270 */
[----:B------:R-:W-:-:S02]  /*76f0*/  FFMA.FTZ R72, R15, R31, R72 ;  /* 0x0000001f0f487223 */ /* 0x000fc40000010048 */
[----:B------:R-:W-:Y:S02]  /*7700*/  FFMA.FTZ R69, R106, R70, -R69 ;  /* 0x000000466a457223 */ /* 0x000fe40000010845 */
[----:B------:R-:W-:Y:S02]  /*7710*/  FMUL.FTZ R70, R103, R68 ;  /* 0x0000004467467220 */ /* 0x000fe40000410000 */
[C---:B------:R-:W-:Y:S02]  /*7720*/  FMUL.FTZ R73, R99.reuse, R74 ;  /* 0x0000004a63497220 */ /* 0x040fe40000410000 */
[-C--:B------:R-:W-:Y:S02]  /*7730*/  FMUL.FTZ R75, R99, R72.reuse ;  /* 0x00000048634b7220 */ /* 0x080fe40000410000 */
[-C--:B------:R-:W-:Y:S02]  /*7740*/  FMUL.FTZ R71, R103, R69.reuse ;  /* 0x0000004567477220 */ /* 0x080fe40000410000 */
[----:B------:R-:W-:Y:S01]  /*7750*/  FFMA.FTZ R70, R104, R69, -R70 ;  /* 0x0000004568467223 */ /* 0x000fe20000010846 */
[----:B------:R0:W1:Y:S01]  /*7760*/  @P0 LDS.64 R94, [R177.X8+0x4598] ;  /* 0x00459800b15e0984 */ /* 0x0000620000008a00 */
[----:B------:R-:W-:-:S02]  /*7770*/  FFMA.FTZ R73, R100, R72, -R73 ;  /* 0x0000004864497223 */ /* 0x000fc40000010849 */
[----:B------:R-:W-:Y:S02]  /*7780*/  FFMA.FTZ R75, R100, R74, R75 ;  /* 0x0000004a644b7223 */ /* 0x000fe4000001004b */
[----:B------:R-:W-:Y:S02]  /*7790*/  FFMA.FTZ R71, R104, R68, R71 ;  /* 0x0000004468477223 */ /* 0x000fe40000010047 */
[C---:B------:R-:W-:Y:S02]  /*77a0*/  FMUL.FTZ R68, R101.reuse, R70 ;  /* 0x0000004665447220 */ /* 0x040fe40000410000 */
[----:B------:R-:W-:Y:S02]  /*77b0*/  FFMA.FTZ R73, R16, R32, R73 ;  /* 0x0000002010497223 */ /* 0x000fe40000010049 */
[----:B------:R-:W-:Y:S02]  /*77c0*/  FADD.FTZ R75, RZ, R75 ;  /* 0x0000004bff4b7221 */ /* 0x000fe40000010000 */
[----:B------:R-:W-:-:S02]  /*77d0*/  FMUL.FTZ R69, R101, R71 ;  /* 0x0000004765457220 */ /* 0x000fc40000410000 */
[C---:B------:R-:W-:Y:S02]  /*77e0*/  FFMA.FTZ R68, R102.reuse, R71, R68 ;  /* 0x0000004766447223 */ /* 0x040fe40000010044 */
[C---:B------:R-:W-:Y:S02]  /*77f0*/  FMUL.FTZ R71, R97.reuse, R73 ;  /* 0x0000004961477220 */ /* 0x040fe40000410000 */
[-C--:B------:R-:W-:Y:S02]  /*7800*/  FMUL.FTZ R72, R97, R75.reuse ;  /* 0x0000004b61487220 */ /* 0x080fe40000410000 */
[----:B------:R-:W-:Y:S02]  /*7810*/  FFMA.FTZ R69, R102, R70, -R69 ;  /* 0x0000004666457223 */ /* 0x000fe40000010845 */
[----:B------:R-:W-:Y:S02]  /*7820*/  FMUL.FTZ R70, R99, R68 ;  /* 0x0000004463467220 */ /* 0x000fe40000410000 */
[----:B------:R-:W-:-:S02]  /*7830*/  FFMA.FTZ R75, R98, R75, R71 ;  /* 0x0000004b624b7223 */ /* 0x000fc40000010047 */
[----:B------:R-:W-:Y:S02]  /*7840*/  FFMA.FTZ R72, R98, R73, -R72 ;  /* 0x0000004962487223 */ /* 0x000fe40000010848 */
[-C--:B------:R-:W-:Y:S02]  /*7850*/  FMUL.FTZ R71, R99, R69.reuse ;  /* 0x0000004563477220 */ /* 0x080fe40000410000 */
[C---:B------:R-:W-:Y:S02]  /*7860*/  FFMA.FTZ R70, R100.reuse, R69, -R70 ;  /* 0x0000004564467223 */ /* 0x040fe40000010846 */
[----:B------:R-:W-:Y:S02]  /*7870*/  FADD.FTZ R75, RZ, R75 ;  /* 0x0000004bff4b7221 */ /* 0x000fe40000010000 */
[----:B------:R-:W-:Y:S02]  /*7880*/  FFMA.FTZ R72, R17, R33, R72 ;  /* 0x0000002111487223 */ /* 0x000fe40000010048 */
[----:B------:R-:W-:-:S02]  /*7890*/  FFMA.FTZ R71, R100, R68, R71 ;  /* 0x0000004464477223 */ /* 0x000fc40000010047 */
        /* <DEDUP_REMOVED lines=8> */
[C---:B------:R-:W-:Y:S02]  /*7920*/  FMUL.FTZ R70, R93.reuse, R68 ;  /* 0x000000445d467220 */ /* 0x040fe40000410000 */
[----:B------:R-:W-:Y:S02]  /*7930*/  FFMA.FTZ R73, R18, R34, R73 ;  /* 0x0000002212497223 */ /* 0x000fe40000010049 */
[----:B------:R-:W-:Y:S02]  /*7940*/  FADD.FTZ R74, RZ, R74 ;  /* 0x0000004aff4a7221 */ /* 0x000fe40000010000 */
[----:B------:R-:W-:-:S02]  /*7950*/  FMUL.FTZ R71, R93, R69 ;  /* 0x000000455d477220 */ /* 0x000fc40000410000 */
[C---:B------:R-:W-:Y:S02]  /*7960*/  FFMA.FTZ R70, R96.reuse, R69, -R70 ;  /* 0x0000004560467223 */ /* 0x040fe40000010846 */
[C---:B------:R-:W-:Y:S02]  /*7970*/  FMUL.FTZ R69, R91.reuse, R73 ;  /* 0x000000495b457220 */ /* 0x040fe40000410000 */
[----:B------:R-:W-:Y:S02]  /*7980*/  FMUL.FTZ R72, R91, R74 ;  /* 0x0000004a5b487220 */ /* 0x000fe40000410000 */
[----:B------:R-:W-:Y:S02]  /*7990*/  FFMA.FTZ R71, R96, R68, R71 ;  /* 0x0000004460477223 */ /* 0x000fe40000010047 */
[----:B------:R-:W-:Y:S02]  /*79a0*/  FFMA.FTZ R74, R92, R74, R69 ;  /* 0x0000004a5c4a7223 */ /* 0x000fe40000010045 */
[----:B--2---:R-:W-:-:S02]  /*79b0*/  FMUL.FTZ R69, R65, R67 ;  /* 0x0000004341457220 */ /* 0x004fc40000410000 */
[----:B------:R-:W-:Y:S02]  /*79c0*/  FFMA.FTZ R72, R92, R73, -R72 ;  /* 0x000000495c487223 */ /* 0x000fe40000010848 */
[----:B------:R-:W-:Y:S01]  /*79d0*/  FMUL.FTZ R65, R65, R66 ;  /* 0x0000004241417220 */ /* 0x000fe20000410000 */
[----:B------:R-:W-:Y:S01]  /*79e0*/  BSSY B0, `(.L_x_267) ;  /* 0x0000014000007945 */ /* 0x000fe20003800000 */
        /* <DEDUP_REMOVED lines=10> */
[----:B01----:R-:W-:Y:S02]  /*7a90*/  ISETP.NE.AND P0, PT, R2, c[0x0][0x174], PT ;  /* 0x00005d0002007a0c */ /* 0x003fe40003f05270 */
[----:B------:R-:W-:Y:S02]  /*7aa0*/  MOV R94, 0x3f800000 ;  /* 0x3f800000005e7802 */ /* 0x000fe40000000f00 */
[----:B------:R-:W-:-:S09]  /*7ab0*/  MOV R95, RZ ;  /* 0x000000ff005f7202 */ /* 0x000fd20000000f00 */
[----:B------:R-:W-:-:S04]  /*7ac0*/  @P0 IADD3 R71, -R173, c[0x0][0x174], RZ ;  /* 0x00005d00ad470a10 */ /* 0x000fc80007ffe1ff */
[----:B------:R-:W-:-:S04]  /*7ad0*/  @P0 LEA.HI R68, R71, R71, RZ, 0x1 ;  /* 0x0000004747440211 */ /* 0x000fc800078f08ff */
[----:B------:R-:W-:-:S04]  /*7ae0*/  @P0 LOP3.LUT R68, R68, 0xfffffe, RZ, 0xc0, !PT ;  /* 0x00fffffe44440812 */ /* 0x000fc800078ec0ff */
[----:B------:R-:W-:-:S04]  /*7af0*/  @P0 IADD3 R71, -R68, R71, RZ ;  /* 0x0000004744470210 */ /* 0x000fc80007ffe1ff */
[----:B------:R-:W-:-:S05]  /*7b00*/  @P0 LEA R71, R71, R90, 0x8 ;  /* 0x0000005a47470211 */ /* 0x000fca00078e40ff */
[----:B------:R0:W1:Y:S02]  /*7b10*/  @P0 LDS.64 R94, [R71.X8+0x3590] ;  /* 0x00359000475e0984 */ /* 0x0000640000008a00 */
.L_x_268:
[----:B01----:R-:W-:Y:S05]  /*7b20*/  BSYNC B0 ;  /* 0x0000000000007941 */ /* 0x003fea0003800000 */
.L_x_267:
        /* <DEDUP_REMOVED lines=74> */
.L_x_315:
        /* <DEDUP_REMOVED lines=68> */
.L_x_316:
        /* <DEDUP_REMOVED lines=21> */
[----:B-----5:R-:W-:Y:S05]  /*8560*/  CALL.REL.NOINC `($__internal_10_$__cuda_sm70_shflsync_idx_p) ;  /* 0x000086d000007944 */ /* 0x020fea0003c00000 */
.L_x_273:
[----:B------:R-:W-:Y:S05]  /*8570*/  BRA.CONV ~URZ, `(.L_x_274) ;  /* 0x000000637f007947 */ /* 0x000fea000b800000 */
[----:B------:R-:W-:Y:S01]  /*8580*/  HFMA2.MMA R72, -RZ, RZ, 0, 1.847743988037109375e-06 ;  /* 0x0000001fff487435 */ /* 0x000fe200000001ff */
[----:B------:R-:W-:Y:S02]  /*8590*/  MOV R64, R186 ;  /* 0x000000ba00407202 */ /* 0x000fe40000000f00 */
[----:B------:R-:W-:-:S02]  /*85a0*/  MOV R67, 0x1f ;  /* 0x0000001f00437802 */ /* 0x000fc40000000f00 */
[----:B-1----:R-:W-:Y:S02]  /*85b0*/  MOV R66, 0xffffffff ;  /* 0xffffffff00427802 */ /* 0x002fe40000000f00 */
[----:B------:R-:W-:Y:S02]  /*85c0*/  MOV R65, 0x85e0 ;  /* 0x000085e000417802 */ /* 0x000fe40000000f00 */
[----:B-----5:R-:W-:Y:S05]  /*85d0*/  CALL.REL.NOINC `($__internal_10_$__cuda_sm70_shflsync_idx_p) ;  /* 0x0000866000007944 */ /* 0x020fea0003c00000 */
.L_x_274:
[----:B------:R-:W-:Y:S05]  /*85e0*/  BRA.CONV ~URZ, `(.L_x_275) ;  /* 0x000000637f007947 */ /* 0x000fea000b800000 */
[----:B------:R-:W-:Y:S01]  /*85f0*/  HFMA2.MMA R72, -RZ, RZ, 0, 1.847743988037109375e-06 ;  /* 0x0000001fff487435 */ /* 0x000fe200000001ff */
[----:B------:R-:W-:Y:S02]  /*8600*/  MOV R64, R75 ;  /* 0x0000004b00407202 */ /* 0x000fe40000000f00 */
[----:B------:R-:W-:Y:S02]  /*8610*/  MOV R67, 0x1f ;  /* 0x0000001f00437802 */ /* 0x000fe40000000f00 */
[----:B-1----:R-:W-:Y:S02]  /*8620*/  MOV R66, 0xffffffff ;  /* 0xffffffff00427802 */ /* 0x002fe40000000f00 */
[----:B------:R-:W-:Y:S02]  /*8630*/  MOV R65, 0x8650 ;  /* 0x0000865000417802 */ /* 0x000fe40000000f00 */
[----:B-----5:R-:W-:Y:S05]  /*8640*/  CALL.REL.NOINC `($__internal_10_$__cuda_sm70_shflsync_idx_p) ;  /* 0x000085f000007944 */ /* 0x020fea0003c00000 */
.L_x_275:
[----:B------:R-:W-:Y:S05]  /*8650*/  BRA.CONV ~URZ, `(.L_x_276) ;  /* 0x000000637f007947 */ /* 0x000fea000b800000 */
[----:B------:R-:W-:Y:S01]  /*8660*/  HFMA2.MMA R72, -RZ, RZ, 0, 1.847743988037109375e-06 ;  /* 0x0000001fff487435 */ /* 0x000fe200000001ff */
[----:B------:R-:W-:-:S02]  /*8670*/  MOV R64, R73 ;  /* 0x0000004900407202 */ /* 0x000fc40000000f00 */
[----:B------:R-:W-:Y:S02]  /*8680*/  MOV R67, 0x1f ;  /* 0x0000001f00437802 */ /* 0x000fe40000000f00 */
[----:B-1----:R-:W-:Y:S02]  /*8690*/  MOV R66, 0xffffffff ;  /* 0xffffffff00427802 */ /* 0x002fe40000000f00 */
[----:B------:R-:W-:Y:S02]  /*86a0*/  MOV R65, 0x86c0 ;  /* 0x000086c000417802 */ /* 0x000fe40000000f00 */
[----:B-----5:R-:W-:Y:S05]  /*86b0*/  CALL.REL.NOINC `($__internal_10_$__cuda_sm70_shflsync_idx_p) ;  /* 0x0000858000007944 */ /* 0x020fea0003c00000 */
.L_x_276:
[----:B------:R-:W-:Y:S05]  /*86c0*/  BRA.DIV ~URZ, `(.L_x_277) ;  /* 0x000072d27f007947 */ /* 0x000fea000b800000 */
[----:B-----5:R0:W2:Y:S04]  /*86d0*/  SHFL.IDX PT, R78, R60, RZ, 0x1f ;  /* 0x00001fff3c4e7589 */ /* 0x0200a800000e0000 */
[----:B------:R0:W3:Y:S04]  /*86e0*/  SHFL.IDX PT, R79, R61, RZ, 0x1f ;  /* 0x00001fff3d4f7589 */ /* 0x0000e800000e0000 */
[----:B------:R0:W4:Y:S04]  /*86f0*/  SHFL.IDX PT, R70, R62, RZ, 0x1f ;  /* 0x00001fff3e467589 */ /* 0x00012800000e0000 */
[----:B------:R0:W1:Y:S04]  /*8700*/  SHFL.IDX PT, R71, R63, RZ, 0x1f ;  /* 0x00001fff3f477589 */ /* 0x00006800000e0000 */
[----:B------:R-:W0:Y:S04]  /*8710*/  SHFL.UP PT, R76, R76, 0x1, RZ ;  /* 0x042000004c4c7989 */ /* 0x000e2800000e00ff */
[----:B------:R0:W0:Y:S04]  /*8720*/  SHFL.UP PT, R77, R186, 0x1, RZ ;  /* 0x04200000ba4d7989 */ /* 0x00002800000e00ff */
[----:B------:R0:W0:Y:S04]  /*8730*/  SHFL.UP PT, R69, R75, 0x1, RZ ;  /* 0x042000004b457989 */ /* 0x00002800000e00ff */
[----:B------:R0:W0:Y:S02]  /*8740*/  SHFL.UP PT, R68, R73, 0x1, RZ ;  /* 0x0420000049447989 */ /* 0x00002400000e00ff */
.L_x_317:
[----:B0-23--:R-:W0:Y:S01]  /*8750*/  LDS.128 R72, [R185+0x2180] ;  /* 0x00218000b9487984 */ /* 0x00de220000000c00 */
[----:B-1----:R-:W-:-:S02]  /*8760*/  FMUL.FTZ R187, R71, R77 ;  /* 0x0000004d47bb7220 */ /* 0x002fc40000410000 */
[C---:B----4-:R-:W-:Y:S01]  /*8770*/  FMUL.FTZ R188, R70.reuse, R77 ;  /* 0x0000004d46bc7220 */ /* 0x050fe20000410000 */
[----:B------:R-:W1:Y:S01]  /*8780*/  LDS.128 R60, [R185+0x2190] ;  /* 0x00219000b93c7984 */ /* 0x000e620000000c00 */
[-C--:B------:R-:W-:Y:S02]  /*8790*/  FFMA.FTZ R186, R70, R76.reuse, -R187 ;  /* 0x0000004c46ba7223 */ /* 0x080fe400000108bb */
[----:B------:R-:W-:Y:S01]  /*87a0*/  FFMA.FTZ R187, R71, R76, R188 ;  /* 0x0000004c47bb7223 */ /* 0x000fe200000100bc */
[----:B------:R-:W2:Y:S01]  /*87b0*/  LDS.128 R64, [R185+0x21a0] ;  /* 0x0021a000b9407984 */ /* 0x000ea20000000c00 */
        /* <DEDUP_REMOVED lines=42> */
.L_x_270:
[----:B0-----:R-:W-:Y:S05]  /*8a60*/  BSYNC B0 ;  /* 0x0000000000007941 */ /* 0x001fea0003800000 */
.L_x_269:
[CC--:B-----5:R-:W-:Y:S01]  /*8a70*/  FMUL.FTZ R60, R91.reuse, -R94.reuse ;  /* 0x8000005e5b3c7220 */ /* 0x0e0fe20000410000 */
[----:B------:R-:W-:Y:S01]  /*8a80*/  WARPSYNC 0xffffffff ;  /* 0xffffffff00007948 */ /* 0x000fe20003800000 */
[-C--:B------:R-:W-:Y:S01]  /*8a90*/  FMUL.FTZ R61, R91, R95.reuse ;  /* 0x0000005f5b3d7220 */ /* 0x080fe20000410000 */
[----:B------:R-:W-:Y:S01]  /*8aa0*/  BAR.SYNC.DEFER_BLOCKING 0x0 ;  /* 0x0000000000007b1d */ /* 0x000fe20000010000 */
[----:B------:R-:W-:Y:S01]  /*8ab0*/  FFMA.FTZ R60, R92, -R95, R60 ;  /* 0x8000005f5c3c7223 */ /* 0x000fe2000001003c */
[----:B------:R-:W-:Y:S01]  /*8ac0*/  ISETP.GE.AND P0, PT, R2, c[0x0][0x174], PT ;  /* 0x00005d0002007a0c */ /* 0x000fe20003f06270 */
[C---:B------:R-:W-:Y:S02]  /*8ad0*/  FFMA.FTZ R61, R92.reuse, R94, -R61 ;  /* 0x0000005e5c3d7223 */ /* 0x040fe4000001083d */
[----:B------:R-:W-:Y:S01]  /*8ae0*/  FMUL.FTZ R62, R92, R156 ;  /* 0x0000009c5c3e7220 */ /* 0x000fe20000410000 */
[----:B------:R-:W-:Y:S01]  /*8af0*/  ISETP.NE.OR P0, PT, R239, RZ, P0 ;  /* 0x000000ffef00720c */ /* 0x000fe20000705670 */
        /* <DEDUP_REMOVED lines=9> */
[C---:B------:R-:W-:Y:S02]  /*8b90*/  FMUL.FTZ R66, R97.reuse, -R64 ;  /* 0x8000004061427220 */ /* 0x040fe40000410000 */
[-C--:B------:R-:W-:Y:S02]  /*8ba0*/  FMUL.FTZ R63, R97, -R65.reuse ;  /* 0x80000041613f7220 */ /* 0x080fe40000410000 */
[----:B------:R-:W-:Y:S02]  /*8bb0*/  FADD.FTZ R60, R139, R60 ;  /* 0x0000003c8b3c7221 */ /* 0x000fe40000010000 */
[----:B------:R-:W-:Y:S02]  /*8bc0*/  FMUL.FTZ R61, R93, -R62 ;  /* 0x8000003e5d3d7220 */ /* 0x000fe40000410000 */
[C---:B------:R-:W-:Y:S02]  /*8bd0*/  FFMA.FTZ R66, R98.reuse, R65, R66 ;  /* 0x0000004162427223 */ /* 0x040fe40000010042 */
[----:B------:R-:W-:-:S02]  /*8be0*/  FFMA.FTZ R64, R98, R64, -R63 ;  /* 0x0000004062407223 */ /* 0x000fc4000001083f */
[-C--:B------:R-:W-:Y:S02]  /*8bf0*/  FMUL.FTZ R63, R93, -R60.reuse ;  /* 0x8000003c5d3f7220 */ /* 0x080fe40000410000 */
[C---:B------:R-:W-:Y:S02]  /*8c00*/  FFMA.FTZ R61, R96.reuse, R60, -R61 ;  /* 0x0000003c603d7223 */ /* 0x040fe4000001083d */
[----:B------:R-:W-:Y:S02]  /*8c10*/  FMUL.FTZ R65, R99, -R66 ;  /* 0x8000004263417220 */ /* 0x000fe40000410000 */
[----:B------:R-:W-:Y:S02]  /*8c20*/  FFMA.FTZ R63, R96, R62, R63 ;  /* 0x0000003e603f7223 */ /* 0x000fe4000001003f */
[----:B------:R-:W-:Y:S02]  /*8c30*/  FADD.FTZ R62, R138, R61 ;  /* 0x0000003d8a3e7221 */ /* 0x000fe40000010000 */
[----:B------:R-:W-:-:S02]  /*8c40*/  FFMA.FTZ R65, R100, R64, -R65 ;  /* 0x0000004064417223 */ /* 0x000fc40000010841 */
[----:B------:R-:W-:Y:S02]  /*8c50*/  FMUL.FTZ R67, R99, -R64 ;  /* 0x8000004063437220 */ /* 0x000fe40000410000 */
[----:B------:R-:W-:Y:S02]  /*8c60*/  FMUL.FTZ R60, R97, -R62 ;  /* 0x8000003e613c7220 */ /* 0x000fe40000410000 */
[----:B------:R-:W-:Y:S02]  /*8c70*/  FMUL.FTZ R61, R101, -R65 ;  /* 0x80000041653d7220 */ /* 0x000fe40000410000 */
[----:B------:R-:W-:Y:S02]  /*8c80*/  FFMA.FTZ R67, R100, R66, R67 ;  /* 0x0000004264437223 */ /* 0x000fe40000010043 */
[----:B------:R-:W-:Y:S02]  /*8c90*/  FADD.FTZ R63, -R154, R63 ;  /* 0x0000003f9a3f7221 */ /* 0x000fe40000010100 */
[----:B------:R-:W-:-:S02]  /*8ca0*/  FFMA.FTZ R66, R102, R67, R61 ;  /* 0x0000004366427223 */ /* 0x000fc4000001003d */
[----:B------:R-:W-:Y:S02]  /*8cb0*/  FFMA.FTZ R64, R98, R63, R60 ;  /* 0x0000003f62407223 */ /* 0x000fe4000001003c */
[----:B------:R-:W-:Y:S01]  /*8cc0*/  FMUL.FTZ R67, R101, -R67 ;  /* 0x8000004365437220 */ /* 0x000fe20000410000 */
[----:B------:R-:W0:Y:S01]  /*8cd0*/  LDS.64 R60, [R176.X16+0x2188] ;  /* 0x00218800b03c7984 */ /* 0x000e22000000ca00 */
        /* <DEDUP_REMOVED lines=35> */
[C---:B------:R-:W-:Y:S02]  /*8f10*/  FFMA.FTZ R63, R104.reuse, R62, -R63 ;  /* 0x0000003e683f7223 */ /* 0x040fe4000001083f */
[C---:B0-----:R-:W-:Y:S02]  /*8f20*/  FMUL.FTZ R62, R123.reuse, R60 ;  /* 0x0000003c7b3e7220 */ /* 0x041fe40000410000 */
[----:B------:R-:W-:Y:S02]  /*8f30*/  FFMA.FTZ R65, R104, R64, R65 ;  /* 0x0000004068417223 */ /* 0x000fe40000010041 */
[-C--:B------:R-:W-:Y:S02]  /*8f40*/  FMUL.FTZ R123, R123, R61.reuse ;  /* 0x0000003d7b7b7220 */ /* 0x080fe40000410000 */
[----:B------:R-:W-:-:S02]  /*8f50*/  FFMA.FTZ R62, R122, R61, R62 ;  /* 0x0000003d7a3e7223 */ /* 0x000fc4000001003e */
[----:B------:R-:W-:Y:S02]  /*8f60*/  FADD.FTZ R65, -R150, R65 ;  /* 0x0000004196417221 */ /* 0x000fe40000010100 */
[----:B------:R-:W-:Y:S02]  /*8f70*/  FFMA.FTZ R123, R122, R60, -R123 ;  /* 0x0000003c7a7b7223 */ /* 0x000fe4000001087b */
[----:B------:R-:W-:Y:S02]  /*8f80*/  FADD.FTZ R194, RZ, R62 ;  /* 0x0000003effc27221 */ /* 0x000fe40000010000 */
[----:B------:R-:W-:Y:S02]  /*8f90*/  FADD.FTZ R63, R134, R63 ;  /* 0x0000003f863f7221 */ /* 0x000fe40000010000 */
[----:B------:R-:W-:Y:S02]  /*8fa0*/  FMUL.FTZ R61, R105, -R65 ;  /* 0x80000041693d7220 */ /* 0x000fe40000410000 */
[----:B------:R-:W-:-:S02]  /*8fb0*/  FFMA.FTZ R195, R4, R20, R123 ;  /* 0x0000001404c37223 */ /* 0x000fc4000001007b */
[CC--:B------:R-:W-:Y:S02]  /*8fc0*/  FMUL.FTZ R60, R121.reuse, R194.reuse ;  /* 0x000000c2793c7220 */ /* 0x0c0fe40000410000 */
[----:B------:R-:W-:Y:S02]  /*8fd0*/  FFMA.FTZ R62, R106, R63, -R61 ;  /* 0x0000003f6a3e7223 */ /* 0x000fe4000001083d */
[-C--:B------:R-:W-:Y:S02]  /*8fe0*/  FMUL.FTZ R61, R121, R195.reuse ;  /* 0x000000c3793d7220 */ /* 0x080fe40000410000 */
[C---:B------:R-:W-:Y:S02]  /*8ff0*/  FFMA.FTZ R60, R124.reuse, R195, -R60 ;  /* 0x000000c37c3c7223 */ /* 0x040fe4000001083c */
[----:B------:R-:W-:Y:S02]  /*9000*/  FFMA.FTZ R61, R124, R194, R61 ;  /* 0x000000c27c3d7223 */ /* 0x000fe4000001003d */
[----:B------:R-:W-:-:S02]  /*9010*/  FFMA.FTZ R196, R5, R21, R60 ;  /* 0x0000001505c47223 */ /* 0x000fc4000001003c */
[----:B------:R-:W-:Y:S02]  /*9020*/  FADD.FTZ R193, RZ, R61 ;  /* 0x0000003dffc17221 */ /* 0x000fe40000010000 */
[CC--:B------:R-:W-:Y:S02]  /*9030*/  FMUL.FTZ R60, R119.reuse, R196.reuse ;  /* 0x000000c4773c7220 */ /* 0x0c0fe40000410000 */
[-C--:B------:R-:W-:Y:S02]  /*9040*/  FMUL.FTZ R61, R119, R193.reuse ;  /* 0x000000c1773d7220 */ /* 0x080fe40000410000 */
[C---:B------:R-:W-:Y:S02]  /*9050*/  FFMA.FTZ R60, R120.reuse, R193, R60 ;  /* 0x000000c1783c7223 */ /* 0x040fe4000001003c */
[----:B------:R-:W-:Y:S02]  /*9060*/  FFMA.FTZ R61, R120, R196, -R61 ;  /* 0x000000c4783d7223 */ /* 0x000fe4000001083d */
[----:B------:R-:W-:-:S02]  /*9070*/  FADD.FTZ R192, RZ, R60 ;  /* 0x0000003cffc07221 */ /* 0x000fc40000010000 */
[----:B------:R-:W-:Y:S02]  /*9080*/  FFMA.FTZ R197, R6, R22, R61 ;  /* 0x0000001606c57223 */ /* 0x000fe4000001003d */
[----:B------:R-:W-:Y:S02]  /*9090*/  FMUL.FTZ R69, R111, -R66 ;  /* 0x800000426f457220 */ /* 0x000fe40000410000 */
[----:B------:R-:W-:Y:S02]  /*90a0*/  FMUL.FTZ R60, R117, R192 ;  /* 0x000000c0753c7220 */ /* 0x000fe40000410000 */
[----:B------:R-:W-:Y:S02]  /*90b0*/  FMUL.FTZ R64, R105, -R63 ;  /* 0x8000003f69407220 */ /* 0x000fe40000410000 */
[----:B------:R-:W-:Y:S02]  /*90c0*/  FMUL.FTZ R67, R111, -R68 ;  /* 0x800000446f437220 */ /* 0x000fe40000410000 */
[----:B------:R-:W-:-:S02]  /*90d0*/  FMUL.FTZ R61, R117, R197 ;  /* 0x000000c5753d7220 */ /* 0x000fc40000410000 */
[----:B------:R-:W-:Y:S02]  /*90e0*/  FFMA.FTZ R69, R112, R68, R69 ;  /* 0x0000004470457223 */ /* 0x000fe40000010045 */
[----:B------:R-:W-:Y:S02]  /*90f0*/  FFMA.FTZ R60, R118, R197, -R60 ;  /* 0x000000c5763c7223 */ /* 0x000fe4000001083c */
[----:B------:R-:W-:Y:S02]  /*9100*/  FFMA.FTZ R64, R106, R65, R64 ;  /* 0x000000416a407223 */ /* 0x000fe40000010040 */
[----:B------:R-:W-:Y:S02]  /*9110*/  FFMA.FTZ R67, R112, R66, -R67 ;  /* 0x0000004270437223 */ /* 0x000fe40000010843 */
[----:B------:R-:W-:Y:S02]  /*9120*/  FFMA.FTZ R61, R118, R192, R61 ;  /* 0x000000c0763d7223 */ /* 0x000fe4000001003d */
[----:B------:R-:W-:-:S02]  /*9130*/  FMUL.FTZ R63, R113, -R69 ;  /* 0x80000045713f7220 */ /* 0x000fc40000410000 */
[----:B------:R-:W-:Y:S02]  /*9140*/  FFMA.FTZ R198, R7, R23, R60 ;  /* 0x0000001707c67223 */ /* 0x000fe4000001003c */
[----:B------:R-:W-:Y:S02]  /*9150*/  FADD.FTZ R64, -R149, R64 ;  /* 0x0000004095407221 */ /* 0x000fe40000010100 */
[-C--:B------:R-:W-:Y:S02]  /*9160*/  FMUL.FTZ R65, R113, -R67.reuse ;  /* 0x8000004371417220 */ /* 0x080fe40000410000 */
[----:B------:R-:W-:Y:S02]  /*9170*/  FADD.FTZ R191, RZ, R61 ;  /* 0x0000003dffbf7221 */ /* 0x000fe40000010000 */
[----:B------:R-:W-:Y:S02]  /*9180*/  FFMA.FTZ R67, R114, R67, -R63 ;  /* 0x0000004372437223 */ /* 0x000fe4000001083f */
[----:B------:R-:W-:-:S02]  /*9190*/  FADD.FTZ R62, R133, R62 ;  /* 0x0000003e853e7221 */ /* 0x000fc40000010000 */
[----:B------:R-:W-:Y:S02]  /*91a0*/  FMUL.FTZ R60, R115, R198 ;  /* 0x000000c6733c7220 */ /* 0x000fe40000410000 */
[----:B------:R-:W-:Y:S02]  /*91b0*/  FMUL.FTZ R63, R107, -R64 ;  /* 0x800000406b3f7220 */ /* 0x000fe40000410000 */
[----:B------:R-:W-:Y:S02]  /*91c0*/  FFMA.FTZ R69, R114, R69, R65 ;  /* 0x0000004572457223 */ /* 0x000fe40000010041 */
[-C--:B------:R-:W-:Y:S02]  /*91d0*/  FMUL.FTZ R61, R115, R191.reuse ;  /* 0x000000bf733d7220 */ /* 0x080fe40000410000 */
[----:B------:R-:W-:Y:S02]  /*91e0*/  FMUL.FTZ R65, R107, -R62 ;  /* 0x8000003e6b417220 */ /* 0x000fe40000410000 */
[----:B------:R-:W-:-:S02]  /*91f0*/  FFMA.FTZ R60, R116, R191, R60 ;  /* 0x000000bf743c7223 */ /* 0x000fc4000001003c */
[----:B------:R-:W-:Y:S02]  /*9200*/  FFMA.FTZ R63, R108, R62, -R63 ;  /* 0x0000003e6c3f7223 */ /* 0x000fe4000001083f */
[C---:B------:R-:W-:Y:S02]  /*9210*/  FMUL.FTZ R62, R115.reuse, -R69 ;  /* 0x80000045733e7220 */ /* 0x040fe40000410000 */
[----:B------:R-:W-:Y:S02]  /*9220*/  FFMA.FTZ R61, R116, R198, -R61 ;  /* 0x000000c6743d7223 */ /* 0x000fe4000001083d */
[----:B------:R-:W-:Y:S02]  /*9230*/  FFMA.FTZ R65, R108, R64, R65 ;  /* 0x000000406c417223 */ /* 0x000fe40000010041 */
[----:B------:R-:W-:Y:S02]  /*9240*/  FADD.FTZ R190, RZ, R60 ;  /* 0x0000003cffbe7221 */ /* 0x000fe40000010000 */
[----:B------:R-:W-:-:S02]  /*9250*/  FMUL.FTZ R64, R115, -R67 ;  /* 0x8000004373407220 */ /* 0x000fc40000410000 */
[----:B------:R-:W-:Y:S02]  /*9260*/  FFMA.FTZ R62, R116, R67, -R62 ;  /* 0x00000043743e7223 */ /* 0x000fe4000001083e */
[----:B------:R-:W-:Y:S02]  /*9270*/  FFMA.FTZ R199, R8, R24, R61 ;  /* 0x0000001808c77223 */ /* 0x000fe4000001003d */
[----:B------:R-:W-:Y:S02]  /*9280*/  FMUL.FTZ R60, R113, R190 ;  /* 0x000000be713c7220 */ /* 0x000fe40000410000 */
[----:B------:R-:W-:Y:S02]  /*9290*/  FFMA.FTZ R64, R116, R69, R64 ;  /* 0x0000004574407223 */ /* 0x000fe40000010040 */
[----:B------:R-:W-:Y:S02]  /*92a0*/  FMUL.FTZ R69, R117, -R62 ;  /* 0x8000003e75457220 */ /* 0x000fe40000410000 */
[----:B------:R-:W-:-:S02]  /*92b0*/  FADD.FTZ R63, R132, R63 ;  /* 0x0000003f843f7221 */ /* 0x000fc40000010000 */
[-C--:B------:R-:W-:Y:S02]  /*92c0*/  FMUL.FTZ R61, R113, R199.reuse ;  /* 0x000000c7713d7220 */ /* 0x080fe40000410000 */
[----:B------:R-:W-:Y:S02]  /*92d0*/  FFMA.FTZ R60, R114, R199, -R60 ;  /* 0x000000c7723c7223 */ /* 0x000fe4000001083c */
[-C--:B------:R-:W-:Y:S02]  /*92e0*/  FMUL.FTZ R67, R117, -R64.reuse ;  /* 0x8000004075437220 */ /* 0x080fe40000410000 */
[----:B------:R-:W-:Y:S02]  /*92f0*/  FFMA.FTZ R69, R118, R64, R69 ;  /* 0x0000004076457223 */ /* 0x000fe40000010045 */
[----:B------:R-:W-:Y:S02]  /*9300*/  FADD.FTZ R65, -R148, R65 ;  /* 0x0000004194417221 */ /* 0x000fe40000010100 */
[----:B------:R-:W-:-:S02]  /*9310*/  FMUL.FTZ R64, R109, -R63 ;  /* 0x8000003f6d407220 */ /* 0x000fc40000410000 */
[----:B------:R-:W-:Y:S02]  /*9320*/  FFMA.FTZ R61, R114, R190, R61 ;  /* 0x000000be723d7223 */ /* 0x000fe4000001003d */
[----:B------:R-:W-:Y:S02]  /*9330*/  FFMA.FTZ R200, R9, R25, R60 ;  /* 0x0000001909c87223 */ /* 0x000fe4000001003c */
[----:B------:R-:W-:Y:S02]  /*9340*/  FFMA.FTZ R67, R118, R62, -R67 ;  /* 0x0000003e76437223 */ /* 0x000fe40000010843 */
[-C--:B------:R-:W-:Y:S02]  /*9350*/  FMUL.FTZ R62, R109, -R65.reuse ;  /* 0x800000416d3e7220 */ /* 0x080fe40000410000 */
[----:B------:R-:W-:Y:S02]  /*9360*/  FFMA.FTZ R66, R110, R65, R64 ;  /* 0x000000416e427223 */ /* 0x000fe40000010040 */
[----:B------:R-:W-:-:S02]  /*9370*/  FADD.FTZ R189, RZ, R61 ;  /* 0x0000003dffbd7221 */ /* 0x000fc40000010000 */
[----:B------:R-:W-:Y:S02]  /*9380*/  FMUL.FTZ R60, R111, R200 ;  /* 0x000000c86f3c7220 */ /* 0x000fe40000410000 */
[----:B------:R-:W-:Y:S02]  /*9390*/  FFMA.FTZ R62, R110, R63, -R62 ;  /* 0x0000003f6e3e7223 */ /* 0x000fe4000001083e */
[----:B------:R-:W-:Y:S02]  /*93a0*/  FADD.FTZ R66, -R147, R66 ;  /* 0x0000004293427221 */ /* 0x000fe40000010100 */
[-C--:B------:R-:W-:Y:S02]  /*93b0*/  FMUL.FTZ R61, R111, R189.reuse ;  /* 0x000000bd6f3d7220 */ /* 0x080fe40000410000 */
[----:B------:R-:W-:Y:S02]  /*93c0*/  FFMA.FTZ R60, R112, R189, R60 ;  /* 0x000000bd703c7223 */ /* 0x000fe4000001003c */
[----:B------:R-:W-:-:S02]  /*93d0*/  FMUL.FTZ R64, R119, -R69 ;  /* 0x8000004577407220 */ /* 0x000fc40000410000 */
[----:B------:R-:W-:Y:S02]  /*93e0*/  FADD.FTZ R62, R131, R62 ;  /* 0x0000003e833e7221 */ /* 0x000fe40000010000 */
[----:B------:R-:W-:Y:S02]  /*93f0*/  FMUL.FTZ R63, R111, -R66 ;  /* 0x800000426f3f7220 */ /* 0x000fe40000410000 */
[----:B------:R-:W-:Y:S02]  /*9400*/  FFMA.FTZ R61, R112, R200, -R61 ;  /* 0x000000c8703d7223 */ /* 0x000fe4000001083d */
[----:B------:R-:W-:Y:S02]  /*9410*/  FADD.FTZ R188, RZ, R60 ;  /* 0x0000003cffbc7221 */ /* 0x000fe40000010000 */
[-C--:B------:R-:W-:Y:S02]  /*9420*/  FMUL.FTZ R65, R119, -R67.reuse ;  /* 0x8000004377417220 */ /* 0x080fe40000410000 */
[----:B------:R-:W-:-:S02]  /*9430*/  FFMA.FTZ R64, R120, R67, -R64 ;  /* 0x0000004378407223 */ /* 0x000fc40000010840 */
[-C--:B------:R-:W-:Y:S02]  /*9440*/  FMUL.FTZ R67, R111, -R62.reuse ;  /* 0x8000003e6f437220 */ /* 0x080fe40000410000 */
[----:B------:R-:W-:Y:S02]  /*9450*/  FFMA.FTZ R63, R112, R62, -R63 ;  /* 0x0000003e703f7223 */ /* 0x000fe4000001083f */
[----:B------:R-:W-:Y:S02]  /*9460*/  FFMA.FTZ R201, R10, R26, R61 ;  /* 0x0000001a0ac97223 */ /* 0x000fe4000001003d */
[----:B------:R-:W-:Y:S02]  /*9470*/  FMUL.FTZ R60, R109, R188 ;  /* 0x000000bc6d3c7220 */ /* 0x000fe40000410000 */
[----:B------:R-:W-:Y:S02]  /*9480*/  FFMA.FTZ R67, R112, R66, R67 ;  /* 0x0000004270437223 */ /* 0x000fe40000010043 */
[----:B------:R-:W-:-:S02]  /*9490*/  FADD.FTZ R63, R130, R63 ;  /* 0x0000003f823f7221 */ /* 0x000fc40000010000 */
[-C--:B------:R-:W-:Y:S02]  /*94a0*/  FMUL.FTZ R61, R109, R201.reuse ;  /* 0x000000c96d3d7220 */ /* 0x080fe40000410000 */
[----:B------:R-:W-:Y:S02]  /*94b0*/  FFMA.FTZ R60, R110, R201, -R60 ;  /* 0x000000c96e3c7223 */ /* 0x000fe4000001083c */
[----:B------:R-:W-:Y:S02]  /*94c0*/  FADD.FTZ R67, -R146, R67 ;  /* 0x0000004392437221 */ /* 0x000fe40000010100 */
[----:B------:R-:W-:Y:S02]  /*94d0*/  FMUL.FTZ R66, R113, -R63 ;  /* 0x8000003f71427220 */ /* 0x000fe40000410000 */
[----:B------:R-:W-:Y:S02]  /*94e0*/  FFMA.FTZ R61, R110, R188, R61 ;  /* 0x000000bc6e3d7223 */ /* 0x000fe4000001003d */
[----:B------:R-:W-:-:S02]  /*94f0*/  FFMA.FTZ R202, R11, R27, R60 ;  /* 0x0000001b0bca7223 */ /* 0x000fc4000001003c */
[-C--:B------:R-:W-:Y:S02]  /*9500*/  FMUL.FTZ R62, R113, -R67.reuse ;  /* 0x80000043713e7220 */ /* 0x080fe40000410000 */
[C---:B------:R-:W-:Y:S02]  /*9510*/  FFMA.FTZ R66, R114.reuse, R67, R66 ;  /* 0x0000004372427223 */ /* 0x040fe40000010042 */
[----:B------:R-:W-:Y:S02]  /*9520*/  FADD.FTZ R187, RZ, R61 ;  /* 0x0000003dffbb7221 */ /* 0x000fe40000010000 */
[----:B------:R-:W-:Y:S02]  /*9530*/  FMUL.FTZ R60, R107, R202 ;  /* 0x000000ca6b3c7220 */ /* 0x000fe40000410000 */
[----:B------:R-:W-:Y:S02]  /*9540*/  FFMA.FTZ R62, R114, R63, -R62 ;  /* 0x0000003f723e7223 */ /* 0x000fe4000001083e */
[----:B------:R-:W-:-:S02]  /*9550*/  FADD.FTZ R66, -R145, R66 ;  /* 0x0000004291427221 */ /* 0x000fc40000010100 */
[-C--:B------:R-:W-:Y:S02]  /*9560*/  FMUL.FTZ R61, R107, R187.reuse ;  /* 0x000000bb6b3d7220 */ /* 0x080fe40000410000 */
[C---:B------:R-:W-:Y:S02]  /*9570*/  FFMA.FTZ R60, R108.reuse, R187, R60 ;  /* 0x000000bb6c3c7223 */ /* 0x040fe4000001003c */
[----:B------:R-:W-:Y:S02]  /*9580*/  FADD.FTZ R62, R129, R62 ;  /* 0x0000003e813e7221 */ /* 0x000fe40000010000 */
[----:B------:R-:W-:Y:S02]  /*9590*/  FMUL.FTZ R63, R115, -R66 ;  /* 0x80000042733f7220 */ /* 0x000fe40000410000 */
[----:B------:R-:W-:Y:S02]  /*95a0*/  FFMA.FTZ R61, R108, R202, -R61 ;  /* 0x000000ca6c3d7223 */ /* 0x000fe4000001083d */
[----:B------:R-:W-:-:S02]  /*95b0*/  FADD.FTZ R186, RZ, R60 ;  /* 0x0000003cffba7221 */ /* 0x000fc40000010000 */
        /* <DEDUP_REMOVED lines=23> */
[----:B------:R-:W-:Y:S01]  /*9730*/  FADD.FTZ R123, RZ, R60 ;  /* 0x0000003cff7b7221 */ /* 0x000fe20000010000 */
[----:B------:R-:W-:Y:S01]  /*9740*/  MOV R60, 0x3f800000 ;  /* 0x3f800000003c7802 */ /* 0x000fe20000000f00 */
[----:B------:R-:W-:-:S02]  /*9750*/  FFMA.FTZ R65, R120, R69, R65 ;  /* 0x0000004578417223 */ /* 0x000fc40000010041 */
[-C--:B------:R-:W-:Y:S02]  /*9760*/  FMUL.FTZ R69, R119, -R62.reuse ;  /* 0x8000003e77457220 */ /* 0x080fe40000410000 */
[----:B------:R-:W-:Y:S02]  /*9770*/  FFMA.FTZ R67, R120, R62, -R63 ;  /* 0x0000003e78437223 */ /* 0x000fe4000001083f */
[----:B------:R-:W-:Y:S01]  /*9780*/  FFMA.FTZ R205, R14, R30, R61 ;  /* 0x0000001e0ecd7223 */ /* 0x000fe2000001003d */
[----:B------:R-:W-:Y:S01]  /*9790*/  HFMA2.MMA R61, -RZ, RZ, 0, 0 ;  /* 0x00000000ff3d7435 */ /* 0x000fe200000001ff */
[C---:B------:R-:W-:Y:S02]  /*97a0*/  FMUL.FTZ R62, R101.reuse, R123 ;  /* 0x0000007b653e7220 */ /* 0x040fe40000410000 */
[----:B------:R-:W-:Y:S02]  /*97b0*/  FFMA.FTZ R69, R120, R66, R69 ;  /* 0x0000004278457223 */ /* 0x000fe40000010045 */
[----:B------:R-:W-:-:S02]  /*97c0*/  FMUL.FTZ R66, R101, R205 ;  /* 0x000000cd65427220 */ /* 0x000fc40000410000 */
[C---:B------:R-:W-:Y:S02]  /*97d0*/  FFMA.FTZ R206, R102.reuse, R205, -R62 ;  /* 0x000000cd66ce7223 */ /* 0x040fe4000001083e */
[----:B------:R-:W-:Y:S01]  /*97e0*/  FFMA.FTZ R66, R102, R123, R66 ;  /* 0x0000007b66427223 */ /* 0x000fe20000010042 */
[----:B------:R-:W-:Y:S01]  /*97f0*/  CS2R R62, SRZ ;  /* 0x00000000003e7805 */ /* 0x000fe2000001ff00 */
[----:B------:R-:W-:Y:S02]  /*9800*/  FFMA.FTZ R206, R15, R31, R206 ;  /* 0x0000001f0fce7223 */ /* 0x000fe400000100ce */
[----:B------:R-:W-:Y:S02]  /*9810*/  FADD.FTZ R68, -R142, R69 ;  /* 0x000000458e447221 */ /* 0x000fe40000010100 */
[----:B------:R-:W-:Y:S01]  /*9820*/  FADD.FTZ R122, RZ, R66 ;  /* 0x00000042ff7a7221 */ /* 0x000fe20000010000 */
[----:B------:R0:W1:Y:S01]  /*9830*/  @!P0 LDS.128 R60, [R90.X16+0x4990] ;  /* 0x004990005a3c8984 */ /* 0x000062000000cc00 */
[----:B------:R-:W-:Y:S01]  /*9840*/  FMUL.FTZ R69, R99, R206 ;  /* 0x000000ce63457220 */ /* 0x000fe20000410000 */
[----:B------:R-:W-:Y:S01]  /*9850*/  ISETP.GT.U32.AND P0, PT, R177, 0x1f, PT ;  /* 0x0000001fb100780c */ /* 0x000fe20003f04070 */
[----:B------:R-:W-:-:S02]  /*9860*/  FADD.FTZ R66, R126, R67 ;  /* 0x000000437e427221 */ /* 0x000fc40000010000 */
[-C--:B------:R-:W-:Y:S02]  /*9870*/  FMUL.FTZ R67, R99, R122.reuse ;  /* 0x0000007a63437220 */ /* 0x080fe40000410000 */
[C---:B------:R-:W-:Y:S02]  /*9880*/  FFMA.FTZ R69, R100.reuse, R122, R69 ;  /* 0x0000007a64457223 */ /* 0x040fe40000010045 */
[----:B------:R-:W-:Y:S02]  /*9890*/  FFMA.FTZ R67, R100, R206, -R67 ;  /* 0x000000ce64437223 */ /* 0x000fe40000010843 */
[----:B------:R-:W-:Y:S02]  /*98a0*/  FADD.FTZ R207, RZ, R69 ;  /* 0x00000045ffcf7221 */ /* 0x000fe40000010000 */
[C---:B------:R-:W-:Y:S02]  /*98b0*/  FMUL.FTZ R71, R121.reuse, -R68 ;  /* 0x8000004479477220 */ /* 0x040fe40000410000 */
[----:B------:R-:W-:-:S02]  /*98c0*/  FMUL.FTZ R73, R121, -R66 ;  /* 0x8000004279497220 */ /* 0x000fc40000410000 */
[----:B------:R-:W-:Y:S02]  /*98d0*/  FFMA.FTZ R208, R16, R32, R67 ;  /* 0x0000002010d07223 */ /* 0x000fe40000010043 */
[C---:B------:R-:W-:Y:S02]  /*98e0*/  FMUL.FTZ R67, R97.reuse, R207 ;  /* 0x000000cf61437220 */ /* 0x040fe40000410000 */
[C---:B------:R-:W-:Y:S02]  /*98f0*/  FFMA.FTZ R72, R124.reuse, R66, -R71 ;  /* 0x000000427c487223 */ /* 0x040fe40000010847 */
[----:B------:R-:W-:Y:S02]  /*9900*/  FFMA.FTZ R74, R124, R68, R73 ;  /* 0x000000447c4a7223 */ /* 0x000fe40000010049 */
[-C--:B------:R-:W-:Y:S02]  /*9910*/  FMUL.FTZ R68, R97, R208.reuse ;  /* 0x000000d061447220 */ /* 0x080fe40000410000 */
[----:B------:R-:W-:-:S02]  /*9920*/  FFMA.FTZ R66, R98, R208, -R67 ;  /* 0x000000d062427223 */ /* 0x000fc40000010843 */
[----:B------:R-:W-:Y:S02]  /*9930*/  FMUL.FTZ R69, R121, -R65 ;  /* 0x8000004179457220 */ /* 0x000fe40000410000 */
[----:B------:R-:W-:Y:S02]  /*9940*/  FFMA.FTZ R68, R98, R207, R68 ;  /* 0x000000cf62447223 */ /* 0x000fe40000010044 */
[----:B------:R-:W-:Y:S02]  /*9950*/  FFMA.FTZ R209, R17, R33, R66 ;  /* 0x0000002111d17223 */ /* 0x000fe40000010042 */
[-C--:B------:R-:W-:Y:S02]  /*9960*/  FMUL.FTZ R70, R121, -R64.reuse ;  /* 0x8000004079467220 */ /* 0x080fe40000410000 */
[----:B------:R-:W-:Y:S02]  /*9970*/  FFMA.FTZ R64, R124, R64, -R69 ;  /* 0x000000407c407223 */ /* 0x000fe40000010845 */
[----:B------:R-:W-:-:S02]  /*9980*/  FADD.FTZ R210, RZ, R68 ;  /* 0x00000044ffd27221 */ /* 0x000fc40000010000 */
[CC--:B------:R-:W-:Y:S02]  /*9990*/  FMUL.FTZ R69, R93.reuse, R209.reuse ;  /* 0x000000d15d457220 */ /* 0x0c0fe40000410000 */
[-C--:B------:R-:W-:Y:S02]  /*99a0*/  FMUL.FTZ R68, R93, R210.reuse ;  /* 0x000000d25d447220 */ /* 0x080fe40000410000 */
[C---:B------:R-:W-:Y:S02]  /*99b0*/  FFMA.FTZ R69, R96.reuse, R210, R69 ;  /* 0x000000d260457223 */ /* 0x040fe40000010045 */
[----:B------:R-:W-:Y:S02]  /*99c0*/  FFMA.FTZ R213, R96, R209, -R68 ;  /* 0x000000d160d57223 */ /* 0x000fe40000010844 */
[----:B------:R-:W-:Y:S02]  /*99d0*/  FADD.FTZ R212, RZ, R69 ;  /* 0x00000045ffd47221 */ /* 0x000fe40000010000 */
[----:B------:R-:W-:-:S02]  /*99e0*/  FFMA.FTZ R65, R124, R65, R70 ;  /* 0x000000417c417223 */ /* 0x000fc40000010046 */
[----:B------:R-:W-:Y:S02]  /*99f0*/  FADD.FTZ R67, -R141, R74 ;  /* 0x0000004a8d437221 */ /* 0x000fe40000010100 */
[----:B------:R-:W-:Y:S02]  /*9a00*/  FADD.FTZ R66, R125, R72 ;  /* 0x000000487d427221 */ /* 0x000fe40000010000 */
[----:B------:R-:W-:Y:S02]  /*9a10*/  FFMA.FTZ R213, R18, R34, R213 ;  /* 0x0000002212d57223 */ /* 0x000fe400000100d5 */
[----:B------:R-:W-:Y:S01]  /*9a20*/  FMUL.FTZ R68, R91, R212 ;  /* 0x000000d45b447220 */ /* 0x000fe20000410000 */
[----:B------:R0:W-:Y:S03]  /*9a30*/  STS.128 [R176.X16+0x2b90], R64 ;  /* 0x002b9040b0007388 */ /* 0x0001e6000000cc00 */
[----:B------:R-:W-:-:S04]  /*9a40*/  FFMA.FTZ R68, R92, R213, -R68 ;  /* 0x000000d55c447223 */ /* 0x000fc80000010844 */
[----:B------:R-:W-:Y:S01]  /*9a50*/  FFMA.FTZ R214, R19, R35, R68 ;  /* 0x0000002313d67223 */ /* 0x000fe20000010044 */
        /* <DEDUP_REMOVED lines=24> */
[----:B------:R-:W-:Y:S02]  /*9be0*/  FADD.FTZ R71, R74, R71 ;  /* 0x000000474a477221 */ /* 0x000fe40000010000 */
[-C--:B------:R-:W-:Y:S02]  /*9bf0*/  FMUL.FTZ R73, R73, R65.reuse ;  /* 0x0000004149497220 */ /* 0x080fe40000410000 */
[----:B------:R-:W-:-:S02]  /*9c00*/  FFMA.FTZ R64, R72, R65, -R64 ;  /* 0x0000004148407223 */ /* 0x000fc40000010840 */
[C---:B--2---:R-:W-:Y:S02]  /*9c10*/  FMUL.FTZ R65, R77.reuse, R70 ;  /* 0x000000464d417220 */ /* 0x044fe40000410000 */
[----:B------:R-:W-:Y:S02]  /*9c20*/  FFMA.FTZ R73, R72, R66, R73 ;  /* 0x0000004248497223 */ /* 0x000fe40000010049 */
[CC--:B------:R-:W-:Y:S02]  /*9c30*/  FMUL.FTZ R69, R77.reuse, R71.reuse ;  /* 0x000000474d457220 */ /* 0x0c0fe40000410000 */
[C---:B------:R-:W-:Y:S02]  /*9c40*/  FFMA.FTZ R67, R76.reuse, R71, -R65 ;  /* 0x000000474c437223 */ /* 0x040fe40000010841 */
[----:B------:R-:W-:Y:S02]  /*9c50*/  FFMA.FTZ R66, R76, R70, R69 ;  /* 0x000000464c427223 */ /* 0x000fe40000010045 */
[----:B------:R-:W-:-:S02]  /*9c60*/  FMUL.FTZ R65, R77, R73 ;  /* 0x000000494d417220 */ /* 0x000fc40000410000 */
[-C--:B------:R-:W-:Y:S02]  /*9c70*/  FMUL.FTZ R71, R77, R64.reuse ;  /* 0x000000404d477220 */ /* 0x080fe40000410000 */
[C---:B------:R-:W-:Y:S02]  /*9c80*/  FFMA.FTZ R70, R76.reuse, R64, -R65 ;  /* 0x000000404c467223 */ /* 0x040fe40000010841 */
[----:B------:R-:W-:Y:S02]  /*9c90*/  FFMA.FTZ R71, R76, R73, R71 ;  /* 0x000000494c477223 */ /* 0x000fe40000010047 */
[----:B------:R-:W-:Y:S02]  /*9ca0*/  FADD.FTZ R68, R78, R67 ;  /* 0x000000434e447221 */ /* 0x000fe40000010000 */
[----:B------:R-:W-:Y:S01]  /*9cb0*/  FADD.FTZ R69, R79, R66 ;  /* 0x000000424f457221 */ /* 0x000fe20000010000 */
[----:B------:R-:W-:Y:S05]  /*9cc0*/  BRA.DIV ~URZ, `(.L_x_280) ;  /* 0x000060827f007947 */ /* 0x000fea000b800000 */
[----:B------:R0:W1:Y:S02]  /*9cd0*/  SHFL.DOWN PT, R73, R70, 0x1, 0x1f ;  /* 0x08201f0046497f89 */ /* 0x00006400000e0000 */
.L_x_318:
[----:B------:R-:W-:Y:S05]  /*9ce0*/  BRA.DIV ~URZ, `(.L_x_281) ;  /* 0x000060e27f007947 */ /* 0x000fea000b800000 */
[----:B------:R2:W3:Y:S04]  /*9cf0*/  SHFL.DOWN PT, R74, R71, 0x1, 0x1f ;  /* 0x08201f00474a7f89 */ /* 0x0004e800000e0000 */
[----:B------:R2:W4:Y:S04]  /*9d00*/  SHFL.DOWN PT, R76, R68, 0x1, 0x1f ;  /* 0x08201f00444c7f89 */ /* 0x00052800000e0000 */
[----:B------:R2:W0:Y:S02]  /*9d10*/  SHFL.DOWN PT, R66, R69, 0x1, 0x1f ;  /* 0x08201f0045427f89 */ /* 0x00042400000e0000 */
.L_x_319:
[----:B------:R-:W-:Y:S01]  /*9d20*/  BSSY B1, `(.L_x_282) ;  /* 0x000000d000017945 */ /* 0x000fe20003800000 */
[----:B------:R-:W-:Y:S05]  /*9d30*/  @!P0 BRA `(.L_x_283) ;  /* 0x000000b000008947 */ /* 0x000fea0003800000 */
[C---:B---3--:R-:W-:Y:S02]  /*9d40*/  FMUL.FTZ R64, R71.reuse, R74 ;  /* 0x0000004a47407220 */ /* 0x048fe40000410000 */
[----:B0-----:R-:W-:-:S02]  /*9d50*/  FMUL.FTZ R65, R71, R66 ;  /* 0x0000004247417220 */ /* 0x001fc40000410000 */
[CC--:B----4-:R-:W-:Y:S02]  /*9d60*/  FMUL.FTZ R67, R71.reuse, R76.reuse ;  /* 0x0000004c47437220 */ /* 0x0d0fe40000410000 */
        /* <DEDUP_REMOVED lines=8> */
.L_x_283:
[----:B------:R-:W-:Y:S05]  /*9df0*/  BSYNC B1 ;  /* 0x0000000000017941 */ /* 0x000fea0003800000 */
.L_x_282:
[----:B------:R-:W-:Y:S01]  /*9e00*/  ISETP.GT.U32.AND P0, PT, R239, 0x1d, PT ;  /* 0x0000001def00780c */ /* 0x000fe20003f04070 */
[----:B------:R-:W-:Y:S05]  /*9e10*/  BRA.DIV ~URZ, `(.L_x_284) ;  /* 0x000061027f007947 */ /* 0x000fea000b800000 */
[----:B-1----:R1:W2:Y:S04]  /*9e20*/  SHFL.DOWN PT, R73, R70, 0x2, 0x1f ;  /* 0x08401f0046497f89 */ /* 0x0022a800000e0000 */
[----:B---3--:R1:W3:Y:S04]  /*9e30*/  SHFL.DOWN PT, R74, R71, 0x2, 0x1f ;  /* 0x08401f00474a7f89 */ /* 0x0082e800000e0000 */
[----:B----4-:R1:W4:Y:S04]  /*9e40*/  SHFL.DOWN PT, R76, R68, 0x2, 0x1f ;  /* 0x08401f00444c7f89 */ /* 0x01032800000e0000 */
[----:B0-----:R1:W0:Y:S02]  /*9e50*/  SHFL.DOWN PT, R66, R69, 0x2, 0x1f ;  /* 0x08401f0045427f89 */ /* 0x00122400000e0000 */
.L_x_320:
[----:B------:R-:W-:Y:S01]  /*9e60*/  BSSY B1, `(.L_x_285) ;  /* 0x000000d000017945 */ /* 0x000fe20003800000 */
[----:B------:R-:W-:Y:S05]  /*9e70*/  @P0 BRA `(.L_x_286) ;  /* 0x000000b000000947 */ /* 0x000fea0003800000 */
        /* <DEDUP_REMOVED lines=11> */
.L_x_286:
[----:B------:R-:W-:Y:S05]  /*9f30*/  BSYNC B1 ;  /* 0x0000000000017941 */ /* 0x000fea0003800000 */
.L_x_285:
[----:B------:R-:W-:Y:S01]  /*9f40*/  ISETP.GT.U32.AND P0, PT, R239, 0x1b, PT ;  /* 0x0000001bef00780c */ /* 0x000fe20003f04070 */
[----:B------:R-:W-:Y:S10]  /*9f50*/  BRA.DIV ~URZ, `(.L_x_287) ;  /* 0x000061827f007947 */ /* 0x000ff4000b800000 */
[----:B--2---:R2:W1:Y:S02]  /*9f60*/  SHFL.DOWN PT, R73, R70, 0x4, 0x1f ;  /* 0x08801f0046497f89 */ /* 0x00446400000e0000 */
.L_x_321:
[----:B------:R-:W-:Y:S05]  /*9f70*/  BRA.DIV ~URZ, `(.L_x_288) ;  /* 0x000061e27f007947 */ /* 0x000fea000b800000 */
[----:B---3--:R3:W2:Y:S04]  /*9f80*/  SHFL.DOWN PT, R74, R71, 0x4, 0x1f ;  /* 0x08801f00474a7f89 */ /* 0x0086a800000e0000 */
[----:B----4-:R3:W4:Y:S04]  /*9f90*/  SHFL.DOWN PT, R76, R68, 0x4, 0x1f ;  /* 0x08801f00444c7f89 */ /* 0x01072800000e0000 */
[----:B0-----:R3:W0:Y:S02]  /*9fa0*/  SHFL.DOWN PT, R66, R69, 0x4, 0x1f ;  /* 0x08801f0045427f89 */ /* 0x00162400000e0000 */
.L_x_322:
[----:B------:R-:W-:Y:S01]  /*9fb0*/  BSSY B1, `(.L_x_289) ;  /* 0x000000d000017945 */ /* 0x000fe20003800000 */
[----:B------:R-:W-:Y:S05]  /*9fc0*/  @P0 BRA `(.L_x_290) ;  /* 0x000000b000000947 */ /* 0x000fea0003800000 */
[C---:B--2---:R-:W-:Y:S02]  /*9fd0*/  FMUL.FTZ R64, R71.reuse, R74 ;  /* 0x0000004a47407220 */ /* 0x044fe40000410000 */
[----:B0-----:R-:W-:-:S02]  /*9fe0*/  FMUL.FTZ R65, R71, R66 ;  /* 0x0000004247417220 */ /* 0x001fc40000410000 */
[CC--:B----4-:R-:W-:Y:S02]  /*9ff0*/  FMUL.FTZ R67, R71.reuse, R76.reuse ;  /* 0x0000004c47437220 */ /* 0x0d0fe40000410000 */
        /* <DEDUP_REMOVED lines=8> */
.L_x_290:
[----:B------:R-:W-:Y:S05]  /*a080*/  BSYNC B1 ;  /* 0x0000000000017941 */ /* 0x000fea0003800000 */
.L_x_289:
[----:B------:R-:W-:Y:S01]  /*a090*/  ISETP.GT.U32.AND P0, PT, R239, 0x17, PT ;  /* 0x00000017ef00780c */ /* 0x000fe20003f04070 */
[----:B------:R-:W-:Y:S05]  /*a0a0*/  BRA.DIV ~URZ, `(.L_x_291) ;  /* 0x000062027f007947 */ /* 0x000fea000b800000 */
[----:B-1----:R1:W3:Y:S04]  /*a0b0*/  SHFL.DOWN PT, R73, R70, 0x8, 0x1f ;  /* 0x09001f0046497f89 */ /* 0x0022e800000e0000 */
[----:B--2---:R1:W2:Y:S04]  /*a0c0*/  SHFL.DOWN PT, R74, R71, 0x8, 0x1f ;  /* 0x09001f00474a7f89 */ /* 0x0042a800000e0000 */
[----:B----4-:R1:W4:Y:S04]  /*a0d0*/  SHFL.DOWN PT, R76, R68, 0x8, 0x1f ;  /* 0x09001f00444c7f89 */ /* 0x01032800000e0000 */
[----:B0-----:R1:W0:Y:S02]  /*a0e0*/  SHFL.DOWN PT, R66, R69, 0x8, 0x1f ;  /* 0x09001f0045427f89 */ /* 0x00122400000e0000 */
.L_x_323:
        /* <DEDUP_REMOVED lines=13> */
.L_x_293:
[----:B------:R-:W-:Y:S05]  /*a1c0*/  BSYNC B1 ;  /* 0x0000000000017941 */ /* 0x000fea0003800000 */
.L_x_292:
[----:B------:R-:W-:Y:S01]  /*a1d0*/  ISETP.GT.U32.AND P0, PT, R239, 0xf, PT ;  /* 0x0000000fef00780c */ /* 0x000fe20003f04070 */
[----:B------:R-:W-:Y:S10]  /*a1e0*/  BRA.DIV ~URZ, `(.L_x_294) ;  /* 0x000062827f007947 */ /* 0x000ff4000b800000 */
[----:B---3--:R3:W1:Y:S02]  /*a1f0*/  SHFL.DOWN PT, R73, R70, 0x10, 0x1f ;  /* 0x0a001f0046497f89 */ /* 0x00866400000e0000 */
.L_x_324:
[----:B------:R-:W-:Y:S05]  /*a200*/  BRA.DIV ~URZ, `(.L_x_295) ;  /* 0x000062e27f007947 */ /* 0x000fea000b800000 */
[----:B--2---:R2:W3:Y:S04]  /*a210*/  SHFL.DOWN PT, R74, R71, 0x10, 0x1f ;  /* 0x0a001f00474a7f89 */ /* 0x0044e800000e0000 */
[----:B----4-:R2:W4:Y:S04]  /*a220*/  SHFL.DOWN PT, R76, R68, 0x10, 0x1f ;  /* 0x0a001f00444c7f89 */ /* 0x01052800000e0000 */
[----:B0-----:R2:W0:Y:S02]  /*a230*/  SHFL.DOWN PT, R66, R69, 0x10, 0x1f ;  /* 0x0a001f0045427f89 */ /* 0x00142400000e0000 */
.L_x_325:
        /* <DEDUP_REMOVED lines=13> */
.L_x_297:
[----:B------:R-:W-:Y:S05]  /*a310*/  BSYNC B1 ;  /* 0x0000000000017941 */ /* 0x000fea0003800000 */
.L_x_296:
[----:B------:R-:W-:Y:S05]  /*a320*/  BRA.DIV ~URZ, `(.L_x_298) ;  /* 0x000063127f007947 */ /* 0x000fea000b800000 */
[----:B------:R-:W5:Y:S04]  /*a330*/  SHFL.IDX PT, R64, R71, RZ, 0x1f ;  /* 0x00001fff47407589 */ /* 0x000f6800000e0000 */
[----:B------:R-:W2:Y:S04]  /*a340*/  SHFL.IDX PT, R231, R70, RZ, 0x1f ;  /* 0x00001fff46e77589 */ /* 0x000ea800000e0000 */
[----:B------:R-:W4:Y:S04]  /*a350*/  SHFL.IDX PT, R230, R68, RZ, 0x1f ;  /* 0x00001fff44e67589 */ /* 0x000f2800000e0000 */
[----:B------:R-:W3:Y:S04]  /*a360*/  SHFL.IDX PT, R229, R69, RZ, 0x1f ;  /* 0x00001fff45e57589 */ /* 0x000ee800000e0000 */
[----:B-1-3--:R-:W1:Y:S04]  /*a370*/  SHFL.DOWN PT, R70, R70, 0x1, 0x1f ;  /* 0x08201f0046467f89 */ /* 0x00ae6800000e0000 */
[----:B--2---:R-:W2:Y:S04]  /*a380*/  SHFL.DOWN PT, R71, R71, 0x1, 0x1f ;  /* 0x08201f0047477f89 */ /* 0x004ea800000e0000 */
[----:B------:R-:W3:Y:S01]  /*a390*/  SHFL.DOWN PT, R68, R68, 0x1, 0x1f ;  /* 0x08201f0044447f89 */ /* 0x000ee200000e0000 */
[----:B-----5:R-:W-:-:S02]  /*a3a0*/  FMUL.FTZ R234, R63, R64 ;  /* 0x000000403fea7220 */ /* 0x020fc40000410000 */
[-C--:B0-----:R-:W-:Y:S01]  /*a3b0*/  FMUL.FTZ R66, R62, R64.reuse ;  /* 0x000000403e427220 */ /* 0x081fe20000410000 */
[----:B------:R-:W0:Y:S01]  /*a3c0*/  SHFL.DOWN PT, R69, R69, 0x1, 0x1f ;  /* 0x08201f0045457f89 */ /* 0x000e2200000e0000 */
[CC--:B------:R-:W-:Y:S02]  /*a3d0*/  FMUL.FTZ R232, R60.reuse, R231.reuse ;  /* 0x000000e73ce87220 */ /* 0x0c0fe40000410000 */
[-C--:B------:R-:W-:Y:S01]  /*a3e0*/  FMUL.FTZ R233, R60, R64.reuse ;  /* 0x000000403ce97220 */ /* 0x080fe20000410000 */
[----:B------:R-:W0:Y:S01]  /*a3f0*/  SHFL.IDX PT, R73, R62, RZ, 0x1f ;  /* 0x00001fff3e497589 */ /* 0x000e2200000e0000 */
[-C--:B------:R-:W-:Y:S02]  /*a400*/  FFMA.FTZ R234, R62, R231.reuse, -R234 ;  /* 0x000000e73eea7223 */ /* 0x080fe400000108ea */
[----:B------:R-:W-:Y:S01]  /*a410*/  FFMA.FTZ R235, R63, R231, R66 ;  /* 0x000000e73feb7223 */ /* 0x000fe20000010042 */
[----:B------:R-:W0:Y:S04]  /*a420*/  SHFL.IDX PT, R67, R63, RZ, 0x1f ;  /* 0x00001fff3f437589 */ /* 0x000e2800000e0000 */
[----:B------:R-:W0:Y:S04]  /*a430*/  SHFL.IDX PT, R74, R61, RZ, 0x1f ;  /* 0x00001fff3d4a7589 */ /* 0x000e2800000e0000 */
[----:B------:R5:W0:Y:S02]  /*a440*/  SHFL.IDX PT, R75, R60, RZ, 0x1f ;  /* 0x00001fff3c4b7589 */ /* 0x000a2400000e0000 */
[----:B-----5:R-:W-:-:S02]  /*a450*/  FMUL.FTZ R60, R61, R64 ;  /* 0x000000403d3c7220 */ /* 0x020fc40000410000 */
.L_x_326:
[----:B-1234-:R-:W-:Y:S01]  /*a460*/  ISETP.NE.AND P0, PT, R177, 0x1f, PT ;  /* 0x0000001fb100780c */ /* 0x01efe20003f05270 */
[----:B------:R-:W-:Y:S01]  /*a470*/  BSSY B1, `(.L_x_299) ;  /* 0x000000f000017945 */ /* 0x000fe20003800000 */
[----:B0-----:R-:W-:-:S02]  /*a480*/  MOV R64, R75 ;  /* 0x0000004b00407202 */ /* 0x001fc40000000f00 */
[----:B------:R-:W-:Y:S02]  /*a490*/  MOV R65, R74 ;  /* 0x0000004a00417202 */ /* 0x000fe40000000f00 */
[----:B------:R-:W-:-:S07]  /*a4a0*/  MOV R66, R73 ;  /* 0x0000004900427202 */ /* 0x000fce0000000f00 */
[----:B------:R-:W-:Y:S05]  /*a4b0*/  @!P0 BRA `(.L_x_300) ;  /* 0x000000a000008947 */ /* 0x000fea0003800000 */
[-C--:B------:R-:W-:Y:S02]  /*a4c0*/  FMUL.FTZ R63, R67, R71.reuse ;  /* 0x00000047433f7220 */ /* 0x080fe40000410000 */
        /* <DEDUP_REMOVED lines=9> */
.L_x_300:
[----:B------:R-:W-:Y:S05]  /*a560*/  BSYNC B1 ;  /* 0x0000000000017941 */ /* 0x000fea0003800000 */
.L_x_299:
[----:B------:R-:W0:Y:S01]  /*a570*/  LDS.128 R76, [R216+0x2bc0] ;  /* 0x002bc000d84c7984 */ /* 0x000e220000000c00 */
[----:B------:R-:W-:Y:S02]  /*a580*/  FFMA.FTZ R61, R61, R231, R233 ;  /* 0x000000e73d3d7223 */ /* 0x000fe400000100e9 */
[----:B------:R-:W-:Y:S01]  /*a590*/  FADD.FTZ R60, -R60, R232 ;  /* 0x000000e83c3c7221 */ /* 0x000fe20000010100 */
[----:B------:R-:W1:Y:S04]  /*a5a0*/  LDS.128 R68, [R216+0x2bb0] ;  /* 0x002bb000d8447984 */ /* 0x000e680000000c00 */
[----:B------:R-:W-:Y:S01]  /*a5b0*/  STS.128 [R216+0x2bc0], R64 ;  /* 0x002bc040d8007388 */ /* 0x000fe20000000c00 */
[----:B0-----:R-:W-:-:S02]  /*a5c0*/  FMUL.FTZ R62, R77, R66 ;  /* 0x000000424d3e7220 */ /* 0x001fc40000410000 */
[C---:B------:R-:W-:Y:S02]  /*a5d0*/  FMUL.FTZ R63, R77.reuse, R65 ;  /* 0x000000414d3f7220 */ /* 0x040fe40000410000 */
[CC--:B------:R-:W-:Y:S02]  /*a5e0*/  FFMA.FTZ R62, R76.reuse, R67.reuse, R62 ;  /* 0x000000434c3e7223 */ /* 0x0c0fe4000001003e */
[-C--:B------:R-:W-:Y:S02]  /*a5f0*/  FMUL.FTZ R73, R77, R64.reuse ;  /* 0x000000404d497220 */ /* 0x080fe40000410000 */
[----:B------:R-:W-:Y:S02]  /*a600*/  FADD.FTZ R75, R79, R62 ;  /* 0x0000003e4f4b7221 */ /* 0x000fe40000010000 */
[----:B------:R-:W-:Y:S02]  /*a610*/  FMUL.FTZ R79, R77, R67 ;  /* 0x000000434d4f7220 */ /* 0x000fe40000410000 */
[----:B------:R-:W-:-:S02]  /*a620*/  FFMA.FTZ R72, R76, R64, -R63 ;  /* 0x000000404c487223 */ /* 0x000fc4000001083f */
[C---:B------:R-:W-:Y:S02]  /*a630*/  FFMA.FTZ R79, R76.reuse, R66, -R79 ;  /* 0x000000424c4f7223 */ /* 0x040fe4000001084f */
[----:B------:R-:W-:Y:S02]  /*a640*/  FFMA.FTZ R73, R76, R65, R73 ;  /* 0x000000414c497223 */ /* 0x000fe40000010049 */
[----:B------:R-:W-:Y:S02]  /*a650*/  FADD.FTZ R74, R78, R79 ;  /* 0x0000004f4e4a7221 */ /* 0x000fe40000010000 */
[----:B------:R-:W0:Y:S01]  /*a660*/  LDS.128 R76, [R216+0x2ba0] ;  /* 0x002ba000d84c7984 */ /* 0x000e220000000c00 */
[C---:B-1----:R-:W-:Y:S02]  /*a670*/  FMUL.FTZ R63, R69.reuse, R75 ;  /* 0x0000004b453f7220 */ /* 0x042fe40000410000 */
[-C--:B------:R-:W-:Y:S01]  /*a680*/  FMUL.FTZ R62, R69, R74.reuse ;  /* 0x0000004a453e7220 */ /* 0x080fe20000410000 */
[----:B------:R1:W-:Y:S01]  /*a690*/  STS.128 [R216+0x2bb0], R72 ;  /* 0x002bb048d8007388 */ /* 0x0003e20000000c00 */
[----:B------:R-:W-:-:S02]  /*a6a0*/  FFMA.FTZ R63, R68, R74, -R63 ;  /* 0x0000004a443f7223 */ /* 0x000fc4000001083f */
[----:B------:R-:W-:Y:S02]  /*a6b0*/  FFMA.FTZ R62, R68, R75, R62 ;  /* 0x0000004b443e7223 */ /* 0x000fe4000001003e */
[----:B-1----:R-:W-:Y:S02]  /*a6c0*/  FADD.FTZ R74, R70, R63 ;  /* 0x0000003f464a7221 */ /* 0x002fe40000010000 */
[----:B------:R-:W-:Y:S02]  /*a6d0*/  FMUL.FTZ R63, R69, R73 ;  /* 0x00000049453f7220 */ /* 0x000fe40000410000 */
[----:B------:R-:W-:Y:S02]  /*a6e0*/  FADD.FTZ R75, R71, R62 ;  /* 0x0000003e474b7221 */ /* 0x000fe40000010000 */
[-C--:B------:R-:W-:Y:S02]  /*a6f0*/  FMUL.FTZ R69, R69, R72.reuse ;  /* 0x0000004845457220 */ /* 0x080fe40000410000 */
[----:B------:R-:W-:-:S02]  /*a700*/  FFMA.FTZ R72, R68, R72, -R63 ;  /* 0x0000004844487223 */ /* 0x000fc4000001083f */
        /* <DEDUP_REMOVED lines=8> */
[-C--:B------:R-:W-:Y:S02]  /*a790*/  FMUL.FTZ R63, R77, R73.reuse ;  /* 0x000000494d3f7220 */ /* 0x080fe40000410000 */
[C---:B------:R-:W-:Y:S02]  /*a7a0*/  FFMA.FTZ R77, R76.reuse, R73, R62 ;  /* 0x000000494c4d7223 */ /* 0x040fe4000001003e */
[----:B------:R-:W-:Y:S02]  /*a7b0*/  FFMA.FTZ R76, R76, R72, -R63 ;  /* 0x000000484c4c7223 */ /* 0x000fe4000001083f */
[----:B------:R-:W-:Y:S02]  /*a7c0*/  FADD.FTZ R79, R79, R68 ;  /* 0x000000444f4f7221 */ /* 0x000fe40000010000 */
[----:B------:R-:W-:Y:S02]  /*a7d0*/  FADD.FTZ R62, R234, R230 ;  /* 0x000000e6ea3e7221 */ /* 0x000fe40000010000 */
[----:B------:R-:W-:Y:S01]  /*a7e0*/  FADD.FTZ R63, R235, R229 ;  /* 0x000000e5eb3f7221 */ /* 0x000fe20000010000 */
[----:B------:R1:W-:Y:S04]  /*a7f0*/  STS.128 [R216+0x2b90], R76 ;  /* 0x002b904cd8007388 */ /* 0x0003e80000000c00 */
.L_x_279:
[----:B-1----:R-:W-:Y:S05]  /*a800*/  BSYNC B0 ;  /* 0x0000000000007941 */ /* 0x002fea0003800000 */
.L_x_278:
[----:B------:R-:W-:Y:S01]  /*a810*/  WARPSYNC 0xffffffff ;  /* 0xffffffff00007948 */ /* 0x000fe20003800000 */
[----:B------:R-:W-:Y:S01]  /*a820*/  BAR.SYNC.DEFER_BLOCKING 0x0 ;  /* 0x0000000000007b1d */ /* 0x000fe20000010000 */
[----:B------:R-:W-:-:S02]  /*a830*/  ISETP.GT.AND P0, PT, R180, 0x1e, PT ;  /* 0x0000001eb400780c */ /* 0x000fc40003f04270 */
[----:B------:R-:W-:-:S03]  /*a840*/  ISETP.NE.AND P2, PT, R180, RZ, PT ;  /* 0x000000ffb400720c */ /* 0x000fc60003f45270 */
[----:B------:R-:W-:Y:S01]  /*a850*/  BSSY B0, `(.L_x_301) ;  /* 0x00001f0000007945 */ /* 0x000fe20003800000 */
[----:B0-----:R-:W0:Y:S04]  /*a860*/  LDS.64 R64, [R176.X16+0x2b98] ;  /* 0x002b9800b0407984 */ /* 0x001e28000000ca00 */
[----:B------:R1:W-:Y:S01]  /*a870*/  @!P1 STS.128 [R90.X16+0x4990], R60 ;  /* 0x0049903c5a009388 */ /* 0x0003e2000000cc00 */
[-C--:B0-----:R-:W-:Y:S02]  /*a880*/  FMUL.FTZ R66, R64, -R95.reuse ;  /* 0x8000005f40427220 */ /* 0x081fe40000410000 */
[C---:B------:R-:W-:Y:S02]  /*a890*/  FMUL.FTZ R95, R65.reuse, -R95 ;  /* 0x8000005f415f7220 */ /* 0x040fe40000410000 */
[----:B------:R-:W-:-:S02]  /*a8a0*/  FFMA.FTZ R65, R65, R94, R66 ;  /* 0x0000005e41417223 */ /* 0x000fc40000010042 */
[----:B------:R-:W-:Y:S02]  /*a8b0*/  FFMA.FTZ R95, R64, R94, -R95 ;  /* 0x0000005e405f7223 */ /* 0x000fe4000001085f */
[----:B------:R-:W-:Y:S02]  /*a8c0*/  FADD.FTZ R156, -R156, R65 ;  /* 0x000000419c9c7221 */ /* 0x000fe40000010100 */
[----:B------:R-:W-:Y:S02]  /*a8d0*/  FADD.FTZ R140, R140, R95 ;  /* 0x0000005f8c8c7221 */ /* 0x000fe40000010000 */
[C---:B------:R-:W-:Y:S02]  /*a8e0*/  FMUL.FTZ R65, R91.reuse, -R156 ;  /* 0x8000009c5b417220 */ /* 0x040fe40000410000 */
[-C--:B------:R-:W-:Y:S02]  /*a8f0*/  FMUL.FTZ R67, R91, -R140.reuse ;  /* 0x8000008c5b437220 */ /* 0x080fe40000410000 */
[----:B------:R-:W-:-:S02]  /*a900*/  FFMA.FTZ R64, R92, R140, -R65 ;  /* 0x0000008c5c407223 */ /* 0x000fc40000010841 */
[----:B------:R-:W-:Y:S02]  /*a910*/  FFMA.FTZ R66, R92, R156, R67 ;  /* 0x0000009c5c427223 */ /* 0x000fe40000010043 */
[----:B------:R-:W-:Y:S02]  /*a920*/  FADD.FTZ R139, R139, R64 ;  /* 0x000000408b8b7221 */ /* 0x000fe40000010000 */
[----:B------:R-:W-:Y:S02]  /*a930*/  FADD.FTZ R155, -R155, R66 ;  /* 0x000000429b9b7221 */ /* 0x000fe40000010100 */
[C---:B------:R-:W-:Y:S02]  /*a940*/  FMUL.FTZ R64, R93.reuse, -R139 ;  /* 0x8000008b5d407220 */ /* 0x040fe40000410000 */
[-C--:B------:R-:W-:Y:S02]  /*a950*/  FMUL.FTZ R93, R93, -R155.reuse ;  /* 0x8000009b5d5d7220 */ /* 0x080fe40000410000 */
        /* <DEDUP_REMOVED lines=49> */
[----:B------:R-:W-:Y:S02]  /*ac70*/  FFMA.FTZ R64, R52, R195, RZ ;  /* 0x000000c334407223 */ /* 0x000fe400000100ff */
[----:B------:R-:W-:Y:S02]  /*ac80*/  FFMA.FTZ R111, R112, R131, -R111 ;  /* 0x00000083706f7223 */ /* 0x000fe4000001086f */
[----:B------:R-:W-:Y:S02]  /*ac90*/  FADD.FTZ R146, -R146, R65 ;  /* 0x0000004192927221 */ /* 0x000fe40000010100 */
[----:B------:R-:W-:Y:S02]  /*aca0*/  FFMA.FTZ R64, R53, R196, R64 ;  /* 0x000000c435407223 */ /* 0x000fe40000010040 */
[----:B------:R-:W-:Y:S02]  /*acb0*/  FADD.FTZ R130, R130, R111 ;  /* 0x0000006f82827221 */ /* 0x000fe40000010000 */
[----:B------:R-:W-:-:S02]  /*acc0*/  FMUL.FTZ R65, R113, -R146 ;  /* 0x8000009271417220 */ /* 0x000fc40000410000 */
[----:B------:R-:W-:Y:S02]  /*acd0*/  FFMA.FTZ R66, R54, R197, R64 ;  /* 0x000000c536427223 */ /* 0x000fe40000010040 */
[-C--:B------:R-:W-:Y:S02]  /*ace0*/  FMUL.FTZ R113, R113, -R130.reuse ;  /* 0x8000008271717220 */ /* 0x080fe40000410000 */
[C---:B------:R-:W-:Y:S02]  /*acf0*/  FFMA.FTZ R64, R114.reuse, R130, -R65 ;  /* 0x0000008272407223 */ /* 0x040fe40000010841 */
[----:B------:R-:W-:Y:S02]  /*ad00*/  FFMA.FTZ R65, R55, R198, R66 ;  /* 0x000000c637417223 */ /* 0x000fe40000010042 */
[----:B------:R-:W-:Y:S02]  /*ad10*/  FFMA.FTZ R114, R114, R146, R113 ;  /* 0x0000009272727223 */ /* 0x000fe40000010071 */
[----:B------:R-:W-:-:S02]  /*ad20*/  FADD.FTZ R129, R129, R64 ;  /* 0x0000004081817221 */ /* 0x000fc40000010000 */
[----:B------:R-:W-:Y:S02]  /*ad30*/  FFMA.FTZ R66, R52, -R194, RZ ;  /* 0x800000c234427223 */ /* 0x000fe400000100ff */
[----:B------:R-:W-:Y:S02]  /*ad40*/  FFMA.FTZ R65, R56, R199, R65 ;  /* 0x000000c738417223 */ /* 0x000fe40000010041 */
[----:B------:R-:W-:Y:S02]  /*ad50*/  FADD.FTZ R145, -R145, R114 ;  /* 0x0000007291917221 */ /* 0x000fe40000010100 */
[----:B------:R-:W-:Y:S02]  /*ad60*/  FMUL.FTZ R64, R115, -R129 ;  /* 0x8000008173407220 */ /* 0x000fe40000410000 */
[----:B------:R-:W-:Y:S02]  /*ad70*/  FFMA.FTZ R67, R53, -R193, R66 ;  /* 0x800000c135437223 */ /* 0x000fe40000010042 */
[----:B------:R-:W-:-:S02]  /*ad80*/  FFMA.FTZ R66, R57, R200, R65 ;  /* 0x000000c839427223 */ /* 0x000fc40000010041 */
[-C--:B------:R-:W-:Y:S02]  /*ad90*/  FMUL.FTZ R115, R115, -R145.reuse ;  /* 0x8000009173737220 */ /* 0x080fe40000410000 */
[----:B------:R-:W-:Y:S02]  /*ada0*/  FFMA.FTZ R65, R116, R145, R64 ;  /* 0x0000009174417223 */ /* 0x000fe40000010040 */
[----:B-1----:R-:W-:Y:S02]  /*adb0*/  FFMA.FTZ R60, R54, -R192, R67 ;  /* 0x800000c0363c7223 */ /* 0x002fe40000010043 */
[----:B------:R-:W-:Y:S02]  /*adc0*/  FFMA.FTZ R115, R116, R129, -R115 ;  /* 0x0000008174737223 */ /* 0x000fe40000010873 */
[----:B------:R-:W-:Y:S02]  /*add0*/  FADD.FTZ R144, -R144, R65 ;  /* 0x0000004190907221 */ /* 0x000fe40000010100 */
[----:B------:R-:W-:-:S02]  /*ade0*/  FFMA.FTZ R63, R55, -R191, R60 ;  /* 0x800000bf373f7223 */ /* 0x000fc4000001003c */
[----:B------:R-:W-:Y:S02]  /*adf0*/  FADD.FTZ R128, R128, R115 ;  /* 0x0000007380807221 */ /* 0x000fe40000010000 */
[C---:B------:R-:W-:Y:S02]  /*ae00*/  FMUL.FTZ R61, R117.reuse, -R144 ;  /* 0x80000090753d7220 */ /* 0x040fe40000410000 */
[----:B------:R-:W-:Y:S02]  /*ae10*/  FFMA.FTZ R62, R56, -R190, R63 ;  /* 0x800000be383e7223 */ /* 0x000fe4000001003f */
[-C--:B------:R-:W-:Y:S02]  /*ae20*/  FMUL.FTZ R117, R117, -R128.reuse ;  /* 0x8000008075757220 */ /* 0x080fe40000410000 */
[----:B------:R-:W-:Y:S02]  /*ae30*/  FFMA.FTZ R60, R118, R128, -R61 ;  /* 0x00000080763c7223 */ /* 0x000fe4000001083d */
[----:B------:R-:W-:-:S02]  /*ae40*/  FFMA.FTZ R61, R57, -R189, R62 ;  /* 0x800000bd393d7223 */ /* 0x000fc4000001003e */
[----:B------:R-:W-:Y:S02]  /*ae50*/  FFMA.FTZ R118, R118, R144, R117 ;  /* 0x0000009076767223 */ /* 0x000fe40000010075 */
[----:B------:R-:W-:Y:S02]  /*ae60*/  FADD.FTZ R127, R127, R60 ;  /* 0x0000003c7f7f7221 */ /* 0x000fe40000010000 */
[C---:B------:R-:W-:Y:S02]  /*ae70*/  FFMA.FTZ R62, R58.reuse, -R188, R61 ;  /* 0x800000bc3a3e7223 */ /* 0x040fe4000001003d */
[----:B------:R-:W-:Y:S02]  /*ae80*/  FFMA.FTZ R66, R58, R201, R66 ;  /* 0x000000c93a427223 */ /* 0x000fe40000010042 */
[----:B------:R-:W-:Y:S02]  /*ae90*/  FADD.FTZ R143, -R143, R118 ;  /* 0x000000768f8f7221 */ /* 0x000fe40000010100 */
[----:B------:R-:W-:-:S02]  /*aea0*/  FMUL.FTZ R60, R119, -R127 ;  /* 0x8000007f773c7220 */ /* 0x000fc40000410000 */
[C---:B------:R-:W-:Y:S02]  /*aeb0*/  FFMA.FTZ R63, R59.reuse, -R187, R62 ;  /* 0x800000bb3b3f7223 */ /* 0x040fe4000001003e */
[----:B------:R-:W-:Y:S02]  /*aec0*/  FFMA.FTZ R66, R59, R202, R66 ;  /* 0x000000ca3b427223 */ /* 0x000fe40000010042 */
[-C--:B------:R-:W-:Y:S02]  /*aed0*/  FFMA.FTZ R61, R120, R143.reuse, R60 ;  /* 0x0000008f783d7223 */ /* 0x080fe4000001003c */
[C---:B------:R-:W-:Y:S02]  /*aee0*/  FFMA.FTZ R60, R80.reuse, -R186, R63 ;  /* 0x800000ba503c7223 */ /* 0x040fe4000001003f */
[----:B------:R-:W-:Y:S02]  /*aef0*/  FMUL.FTZ R119, R119, -R143 ;  /* 0x8000008f77777220 */ /* 0x000fe40000410000 */
[----:B------:R-:W-:-:S02]  /*af00*/  FFMA.FTZ R66, R80, R203, R66 ;  /* 0x000000cb50427223 */ /* 0x000fc40000010042 */
[C---:B------:R-:W-:Y:S02]  /*af10*/  FFMA.FTZ R60, R81.reuse, -R185, R60 ;  /* 0x800000b9513c7223 */ /* 0x040fe4000001003c */
[----:B------:R-:W-:Y:S02]  /*af20*/  FFMA.FTZ R119, R120, R127, -R119 ;  /* 0x0000007f78777223 */ /* 0x000fe40000010877 */
[----:B------:R-:W-:Y:S02]  /*af30*/  FFMA.FTZ R66, R81, R204, R66 ;  /* 0x000000cc51427223 */ /* 0x000fe40000010042 */
[----:B------:R-:W-:Y:S02]  /*af40*/  FFMA.FTZ R60, R82, -R123, R60 ;  /* 0x8000007b523c7223 */ /* 0x000fe4000001003c */
[----:B------:R-:W-:Y:S02]  /*af50*/  FADD.FTZ R142, -R142, R61 ;  /* 0x0000003d8e8e7221 */ /* 0x000fe40000010100 */
[----:B------:R-:W-:-:S02]  /*af60*/  FADD.FTZ R126, R126, R119 ;  /* 0x000000777e7e7221 */ /* 0x000fc40000010000 */
[----:B------:R-:W-:Y:S02]  /*af70*/  FFMA.FTZ R66, R82, R205, R66 ;  /* 0x000000cd52427223 */ /* 0x000fe40000010042 */
[----:B------:R-:W-:Y:S02]  /*af80*/  FFMA.FTZ R60, R83, -R122, R60 ;  /* 0x8000007a533c7223 */ /* 0x000fe4000001003c */
[----:B------:R-:W-:Y:S02]  /*af90*/  FMUL.FTZ R91, R91, R213 ;  /* 0x000000d55b5b7220 */ /* 0x000fe40000410000 */
[C---:B------:R-:W-:Y:S02]  /*afa0*/  FMUL.FTZ R61, R121.reuse, -R142 ;  /* 0x8000008e793d7220 */ /* 0x040fe40000410000 */
[----:B------:R-:W-:Y:S02]  /*afb0*/  FMUL.FTZ R121, R121, -R126 ;  /* 0x8000007e79797220 */ /* 0x000fe40000410000 */
[----:B------:R-:W-:-:S02]  /*afc0*/  FFMA.FTZ R65, R83, R206, R66 ;  /* 0x000000ce53417223 */ /* 0x000fc40000010042 */
[----:B------:R-:W-:Y:S02]  /*afd0*/  FFMA.FTZ R60, R84, -R207, R60 ;  /* 0x800000cf543c7223 */ /* 0x000fe4000001003c */
[----:B------:R-:W-:Y:S02]  /*afe0*/  FMUL.FTZ R67, R140, UR15 ;  /* 0x0000000f8c437c20 */ /* 0x000fe40008410000 */
[----:B------:R-:W-:Y:S02]  /*aff0*/  FFMA.FTZ R92, R92, R212, R91 ;  /* 0x000000d45c5c7223 */ /* 0x000fe4000001005b */
[C---:B------:R-:W-:Y:S02]  /*b000*/  FFMA.FTZ R64, R124.reuse, R126, -R61 ;  /* 0x0000007e7c407223 */ /* 0x040fe4000001083d */
[----:B------:R-:W-:Y:S02]  /*b010*/  FFMA.FTZ R124, R124, R142, R121 ;  /* 0x0000008e7c7c7223 */ /* 0x000fe40000010079 */
[----:B------:R-:W-:-:S02]  /*b020*/  FFMA.FTZ R62, R84, R208, R65 ;  /* 0x000000d0543e7223 */ /* 0x000fc40000010041 */
[C---:B------:R-:W-:Y:S02]  /*b030*/  FMUL.FTZ R65, R156.reuse, UR15 ;  /* 0x0000000f9c417c20 */ /* 0x040fe40008410000 */
[----:B------:R-:W-:Y:S02]  /*b040*/  FFMA.FTZ R63, R85, -R210, R60 ;  /* 0x800000d2553f7223 */ /* 0x000fe4000001003c */
[C---:B------:R-:W-:Y:S02]  /*b050*/  FFMA.FTZ R67, R156.reuse, UR14, -R67 ;  /* 0x0000000e9c437c23 */ /* 0x040fe40008010843 */
[----:B------:R-:W-:Y:S02]  /*b060*/  FADD.FTZ R69, RZ, R92 ;  /* 0x0000005cff457221 */ /* 0x000fe40000010000 */
[----:B------:R-:W-:Y:S02]  /*b070*/  FMUL.FTZ R156, R156, R35 ;  /* 0x000000239c9c7220 */ /* 0x000fe40000410000 */
[----:B------:R-:W-:-:S02]  /*b080*/  FADD.FTZ R141, -R141, R124 ;  /* 0x0000007c8d8d7221 */ /* 0x000fc40000010100 */
[----:B------:R-:W-:Y:S02]  /*b090*/  FFMA.FTZ R68, R140, UR14, R65 ;  /* 0x0000000e8c447c23 */ /* 0x000fe40008010041 */
[----:B------:R-:W-:Y:S02]  /*b0a0*/  FFMA.FTZ R60, R88, -R212, R63 ;  /* 0x800000d4583c7223 */ /* 0x000fe4000001003f */
[-C--:B------:R-:W-:Y:S02]  /*b0b0*/  FFMA.FTZ R61, R19, -R35.reuse, R214 ;  /* 0x80000023133d7223 */ /* 0x080fe400000100d6 */
[----:B------:R-:W-:Y:S02]  /*b0c0*/  FMUL.FTZ R66, R140, R35 ;  /* 0x000000238c427220 */ /* 0x000fe40000410000 */
[C---:B------:R-:W-:Y:S02]  /*b0d0*/  FMUL.FTZ R65, R69.reuse, R156 ;  /* 0x0000009c45417220 */ /* 0x040fe40000410000 */
[----:B------:R-:W-:-:S02]  /*b0e0*/  FMUL.FTZ R67, R69, R67 ;  /* 0x0000004345437220 */ /* 0x000fc40000410000 */
[----:B------:R-:W-:Y:S02]  /*b0f0*/  FADD.FTZ R125, R125, R64 ;  /* 0x000000407d7d7221 */ /* 0x000fe40000010000 */
[----:B------:R-:W-:Y:S02]  /*b100*/  FMUL.FTZ R71, R141, R20 ;  /* 0x000000148d477220 */ /* 0x000fe40000410000 */
[----:B------:R-:W-:Y:S02]  /*b110*/  FMUL.FTZ R72, R142, R21 ;  /* 0x000000158e487220 */ /* 0x000fe40000410000 */
[----:B------:R-:W-:Y:S02]  /*b120*/  FFMA.FTZ R63, R89, -R69, R60 ;  /* 0x80000045593f7223 */ /* 0x000fe4000001003c */
[----:B------:R-:W-:Y:S02]  /*b130*/  FADD.FTZ R157, R66, R157 ;  /* 0x0000009d429d7221 */ /* 0x000fe40000010000 */
[----:B------:R-:W-:-:S02]  /*b140*/  FMUL.FTZ R92, R69, R66 ;  /* 0x00000042455c7220 */ /* 0x000fc40000410000 */
[-C--:B------:R-:W-:Y:S02]  /*b150*/  FFMA.FTZ R60, R66, R61.reuse, R65 ;  /* 0x0000003d423c7223 */ /* 0x080fe40000010041 */
[----:B------:R-:W-:Y:S02]  /*b160*/  FFMA.FTZ R91, R68, R61, R67 ;  /* 0x0000003d445b7223 */ /* 0x000fe40000010043 */
[-C--:B------:R-:W-:Y:S02]  /*b170*/  FFMA.FTZ R64, R4, -R20.reuse, R195 ;  /* 0x8000001404407223 */ /* 0x080fe400000100c3 */
[----:B------:R-:W-:Y:S02]  /*b180*/  FFMA.FTZ R67, R5, -R21, R196 ;  /* 0x8000001505437223 */ /* 0x000fe400000100c4 */
[----:B------:R-:W-:Y:S02]  /*b190*/  FMUL.FTZ R65, R125, R20 ;  /* 0x000000147d417220 */ /* 0x000fe40000410000 */
[----:B------:R-:W-:-:S02]  /*b1a0*/  FMUL.FTZ R68, R194, R71 ;  /* 0x00000047c2447220 */ /* 0x000fc40000410000 */
[----:B------:R-:W-:Y:S02]  /*b1b0*/  FMUL.FTZ R66, R126, R21 ;  /* 0x000000157e427220 */ /* 0x000fe40000410000 */
[----:B------:R-:W-:Y:S02]  /*b1c0*/  FMUL.FTZ R70, R193, R72 ;  /* 0x00000048c1467220 */ /* 0x000fe40000410000 */
[----:B------:R-:W-:Y:S02]  /*b1d0*/  FFMA.FTZ R68, R65, R64, R68 ;  /* 0x0000004041447223 */ /* 0x000fe40000010044 */
[----:B------:R-:W-:Y:S02]  /*b1e0*/  FFMA.FTZ R73, R66, R67, R70 ;  /* 0x0000004342497223 */ /* 0x000fe40000010046 */
[----:B------:R-:W-:Y:S02]  /*b1f0*/  FMUL.FTZ R70, R194, R65 ;  /* 0x00000041c2467220 */ /* 0x000fe40000410000 */
[----:B------:R-:W-:-:S02]  /*b200*/  FMUL.FTZ R69, R127, R22 ;  /* 0x000000167f457220 */ /* 0x000fc40000410000 */
[----:B------:R-:W-:Y:S02]  /*b210*/  FADD.FTZ R68, RZ, R68 ;  /* 0x00000044ff447221 */ /* 0x000fe40000010000 */
[----:B------:R-:W-:Y:S02]  /*b220*/  FMUL.FTZ R74, R193, R66 ;  /* 0x00000042c14a7220 */ /* 0x000fe40000410000 */
[----:B------:R-:W-:Y:S02]  /*b230*/  FFMA.FTZ R70, R64, R71, -R70 ;  /* 0x0000004740467223 */ /* 0x000fe40000010846 */
[-C--:B------:R-:W-:Y:S02]  /*b240*/  FFMA.FTZ R197, R6, -R22.reuse, R197 ;  /* 0x8000001606c57223 */ /* 0x080fe400000100c5 */
[----:B------:R-:W-:Y:S02]  /*b250*/  FMUL.FTZ R76, R143, R22 ;  /* 0x000000168f4c7220 */ /* 0x000fe40000410000 */
[----:B------:R-:W-:-:S02]  /*b260*/  FMUL.FTZ R77, R192, R69 ;  /* 0x00000045c04d7220 */ /* 0x000fc40000410000 */
[----:B------:R-:W-:Y:S02]  /*b270*/  FADD.FTZ R73, R68, R73 ;  /* 0x0000004944497221 */ /* 0x000fe40000010000 */
[----:B------:R-:W-:Y:S02]  /*b280*/  FFMA.FTZ R75, R67, R72, -R74 ;  /* 0x00000048434b7223 */ /* 0x000fe4000001084a */
[----:B------:R-:W-:Y:S02]  /*b290*/  FMUL.FTZ R68, R128, R23 ;  /* 0x0000001780447220 */ /* 0x000fe40000410000 */
[----:B------:R-:W-:Y:S02]  /*b2a0*/  FADD.FTZ R70, RZ, R70 ;  /* 0x00000046ff467221 */ /* 0x000fe40000010000 */
[-C--:B------:R-:W-:Y:S02]  /*b2b0*/  FFMA.FTZ R77, R197, R76.reuse, -R77 ;  /* 0x0000004cc54d7223 */ /* 0x080fe4000001084d */
[----:B------:R-:W-:-:S02]  /*b2c0*/  FMUL.FTZ R76, R192, R76 ;  /* 0x0000004cc04c7220 */ /* 0x000fc40000410000 */
[-C--:B------:R-:W-:Y:S02]  /*b2d0*/  FMUL.FTZ R72, R144, R23.reuse ;  /* 0x0000001790487220 */ /* 0x080fe40000410000 */
[----:B------:R-:W-:Y:S02]  /*b2e0*/  FFMA.FTZ R198, R7, -R23, R198 ;  /* 0x8000001707c67223 */ /* 0x000fe400000100c6 */
[----:B------:R-:W-:Y:S02]  /*b2f0*/  FMUL.FTZ R79, R191, R68 ;  /* 0x00000044bf4f7220 */ /* 0x000fe40000410000 */
[----:B------:R-:W-:Y:S02]  /*b300*/  FADD.FTZ R70, R70, R75 ;  /* 0x0000004b46467221 */ /* 0x000fe40000010000 */
[----:B------:R-:W-:Y:S02]  /*b310*/  FMUL.FTZ R71, R129, R24 ;  /* 0x0000001881477220 */ /* 0x000fe40000410000 */
[----:B------:R-:W-:-:S02]  /*b320*/  FFMA.FTZ R76, R69, R197, R76 ;  /* 0x000000c5454c7223 */ /* 0x000fc4000001004c */
[-C--:B------:R-:W-:Y:S02]  /*b330*/  FMUL.FTZ R75, R191, R72.reuse ;  /* 0x00000048bf4b7220 */ /* 0x080fe40000410000 */
[----:B------:R-:W-:Y:S02]  /*b340*/  FFMA.FTZ R79, R198, R72, -R79 ;  /* 0x00000048c64f7223 */ /* 0x000fe4000001084f */
[-C--:B------:R-:W-:Y:S02]  /*b350*/  FMUL.FTZ R74, R145, R24.reuse ;  /* 0x00000018914a7220 */ /* 0x080fe40000410000 */
[----:B------:R-:W-:Y:S02]  /*b360*/  FFMA.FTZ R199, R8, -R24, R199 ;  /* 0x8000001808c77223 */ /* 0x000fe400000100c7 */
[----:B------:R-:W-:Y:S02]  /*b370*/  FMUL.FTZ R78, R190, R71 ;  /* 0x00000047be4e7220 */ /* 0x000fe40000410000 */
[----:B------:R-:W-:-:S02]  /*b380*/  FADD.FTZ R70, R70, R77 ;  /* 0x0000004d46467221 */ /* 0x000fc40000010000 */
[----:B------:R-:W-:Y:S02]  /*b390*/  FADD.FTZ R73, R73, R76 ;  /* 0x0000004c49497221 */ /* 0x000fe40000010000 */
[----:B------:R-:W-:Y:S02]  /*b3a0*/  FFMA.FTZ R72, R68, R198, R75 ;  /* 0x000000c644487223 */ /* 0x000fe4000001004b */
[-C--:B------:R-:W-:Y:S02]  /*b3b0*/  FMUL.FTZ R76, R190, R74.reuse ;  /* 0x0000004abe4c7220 */ /* 0x080fe40000410000 */
[----:B------:R-:W-:Y:S02]  /*b3c0*/  FFMA.FTZ R75, R199, R74, -R78 ;  /* 0x0000004ac74b7223 */ /* 0x000fe4000001084e */
[----:B------:R-:W-:Y:S02]  /*b3d0*/  FADD.FTZ R70, R70, R79 ;  /* 0x0000004f46467221 */ /* 0x000fe40000010000 */
[----:B------:R-:W-:-:S02]  /*b3e0*/  FADD.FTZ R72, R73, R72 ;  /* 0x0000004849487221 */ /* 0x000fc40000010000 */
[----:B------:R-:W-:Y:S02]  /*b3f0*/  FFMA.FTZ R73, R71, R199, R76 ;  /* 0x000000c747497223 */ /* 0x000fe4000001004c */
[----:B------:R-:W-:Y:S02]  /*b400*/  FADD.FTZ R75, R70, R75 ;  /* 0x0000004b464b7221 */ /* 0x000fe40000010000 */
[-C--:B------:R-:W-:Y:S02]  /*b410*/  FMUL.FTZ R70, R130, R25.reuse ;  /* 0x0000001982467220 */ /* 0x080fe40000410000 */
[----:B------:R-:W-:Y:S02]  /*b420*/  FADD.FTZ R72, R72, R73 ;  /* 0x0000004948487221 */ /* 0x000fe40000010000 */
[-C--:B------:R-:W-:Y:S02]  /*b430*/  FFMA.FTZ R200, R9, -R25.reuse, R200 ;  /* 0x8000001909c87223 */ /* 0x080fe400000100c8 */
[----:B------:R-:W-:-:S02]  /*b440*/  FMUL.FTZ R73, R146, R25 ;  /* 0x0000001992497220 */ /* 0x000fc40000410000 */
[----:B------:R-:W-:Y:S02]  /*b450*/  FMUL.FTZ R74, R189, R70 ;  /* 0x00000046bd4a7220 */ /* 0x000fe40000410000 */
[----:B------:R-:W-:Y:S02]  /*b460*/  FFMA.FTZ R61, R61, R156, -R92 ;  /* 0x0000009c3d3d7223 */ /* 0x000fe4000001085c */
[----:B------:R-:W-:Y:S02]  /*b470*/  FMUL.FTZ R76, R139, UR15 ;  /* 0x0000000f8b4c7c20 */ /* 0x000fe40008410000 */
[-C--:B------:R-:W-:Y:S02]  /*b480*/  FFMA.FTZ R92, R200, R73.reuse, -R74 ;  /* 0x00000049c85c7223 */ /* 0x080fe4000001084a */
[----:B------:R-:W-:Y:S02]  /*b490*/  FMUL.FTZ R73, R189, R73 ;  /* 0x00000049bd497220 */ /* 0x000fe40000410000 */
[----:B------:R-:W-:-:S02]  /*b4a0*/  FFMA.FTZ R79, R19, R140, R91 ;  /* 0x0000008c134f7223 */ /* 0x000fc4000001005b */
[----:B------:R-:W-:Y:S02]  /*b4b0*/  FFMA.FTZ R62, R85, R209, R62 ;  /* 0x000000d1553e7223 */ /* 0x000fe4000001003e */
[C---:B------:R-:W-:Y:S02]  /*b4c0*/  FFMA.FTZ R91, R155.reuse, UR14, -R76 ;  /* 0x0000000e9b5b7c23 */ /* 0x040fe4000801084c */
[----:B------:R-:W-:Y:S02]  /*b4d0*/  FMUL.FTZ R78, R155, R34 ;  /* 0x000000229b4e7220 */ /* 0x000fe40000410000 */
[----:B------:R-:W-:Y:S02]  /*b4e0*/  FFMA.FTZ R73, R70, R200, R73 ;  /* 0x000000c846497223 */ /* 0x000fe40000010049 */
[----:B------:R-:W-:Y:S02]  /*b4f0*/  FFMA.FTZ R62, R88, R213, R62 ;  /* 0x000000d5583e7223 */ /* 0x000fe4000001003e */
[----:B------:R-:W-:-:S02]  /*b500*/  FMUL.FTZ R74, R212, R91 ;  /* 0x0000005bd44a7220 */ /* 0x000fc40000410000 */
[-C--:B------:R-:W-:Y:S02]  /*b510*/  FFMA.FTZ R213, R18, -R34.reuse, R213 ;  /* 0x8000002212d57223 */ /* 0x080fe400000100d5 */
[----:B------:R-:W-:Y:S02]  /*b520*/  FMUL.FTZ R77, R139, R34 ;  /* 0x000000228b4d7220 */ /* 0x000fe40000410000 */
[----:B------:R-:W-:Y:S02]  /*b530*/  FMUL.FTZ R76, R212, R78 ;  /* 0x0000004ed44c7220 */ /* 0x000fe40000410000 */
[----:B------:R-:W-:Y:S02]  /*b540*/  FADD.FTZ R91, R72, R73 ;  /* 0x00000049485b7221 */ /* 0x000fe40000010000 */
[----:B------:R-:W-:Y:S02]  /*b550*/  FMUL.FTZ R73, R131, R26 ;  /* 0x0000001a83497220 */ /* 0x000fe40000410000 */
[----:B------:R-:W-:-:S02]  /*b560*/  FADD.FTZ R158, R77, R158 ;  /* 0x0000009e4d9e7221 */ /* 0x000fc40000010000 */
[----:B------:R-:W-:Y:S02]  /*b570*/  FMUL.FTZ R212, R212, R77 ;  /* 0x0000004dd4d47220 */ /* 0x000fe40000410000 */
[----:B------:R-:W-:Y:S02]  /*b580*/  FFMA.FTZ R76, R77, R213, R76 ;  /* 0x000000d54d4c7223 */ /* 0x000fe4000001004c */
[-C--:B------:R-:W-:Y:S02]  /*b590*/  FFMA.FTZ R201, R10, -R26.reuse, R201 ;  /* 0x8000001a0ac97223 */ /* 0x080fe400000100c9 */
[----:B------:R-:W-:Y:S02]  /*b5a0*/  FMUL.FTZ R77, R147, R26 ;  /* 0x0000001a934d7220 */ /* 0x000fe40000410000 */
[----:B------:R-:W-:Y:S02]  /*b5b0*/  FMUL.FTZ R94, R188, R73 ;  /* 0x00000049bc5e7220 */ /* 0x000fe40000410000 */
[----:B------:R-:W-:-:S02]  /*b5c0*/  FMUL.FTZ R72, R132, R27 ;  /* 0x0000001b84487220 */ /* 0x000fc40000410000 */
[----:B------:R-:W-:Y:S02]  /*b5d0*/  FADD.FTZ R92, R75, R92 ;  /* 0x0000005c4b5c7221 */ /* 0x000fe40000010000 */
[----:B------:R-:W-:Y:S02]  /*b5e0*/  FFMA.FTZ R93, R201, R77, -R94 ;  /* 0x0000004dc95d7223 */ /* 0x000fe4000001085e */
[-C--:B------:R-:W-:Y:S02]  /*b5f0*/  FFMA.FTZ R75, R11, -R27.reuse, R202 ;  /* 0x8000001b0b4b7223 */ /* 0x080fe400000100ca */
[----:B------:R-:W-:Y:S02]  /*b600*/  FMUL.FTZ R96, R148, R27 ;  /* 0x0000001b94607220 */ /* 0x000fe40000410000 */
[----:B------:R-:W-:Y:S02]  /*b610*/  FMUL.FTZ R95, R187, R72 ;  /* 0x00000048bb5f7220 */ /* 0x000fe40000410000 */
[----:B------:R-:W-:-:S02]  /*b620*/  FMUL.FTZ R94, R188, R77 ;  /* 0x0000004dbc5e7220 */ /* 0x000fc40000410000 */
[-C--:B------:R-:W-:Y:S02]  /*b630*/  FFMA.FTZ R98, R75, R96.reuse, -R95 ;  /* 0x000000604b627223 */ /* 0x080fe4000001085f */
[----:B------:R-:W-:Y:S02]  /*b640*/  FFMA.FTZ R94, R73, R201, R94 ;  /* 0x000000c9495e7223 */ /* 0x000fe4000001005e */
[----:B------:R-:W-:Y:S02]  /*b650*/  FMUL.FTZ R96, R187, R96 ;  /* 0x00000060bb607220 */ /* 0x000fe40000410000 */
[-C--:B------:R-:W-:Y:S02]  /*b660*/  FMUL.FTZ R95, R149, R28.reuse ;  /* 0x0000001c955f7220 */ /* 0x080fe40000410000 */
[----:B------:R-:W-:Y:S02]  /*b670*/  FMUL.FTZ R77, R133, R28 ;  /* 0x0000001c854d7220 */ /* 0x000fe40000410000 */
[----:B------:R-:W-:-:S02]  /*b680*/  FADD.FTZ R91, R91, R94 ;  /* 0x0000005e5b5b7221 */ /* 0x000fc40000010000 */
[----:B------:R-:W-:Y:S02]  /*b690*/  FFMA.FTZ R203, R12, -R28, R203 ;  /* 0x8000001c0ccb7223 */ /* 0x000fe400000100cb */
[----:B------:R-:W-:Y:S02]  /*b6a0*/  FFMA.FTZ R96, R72, R75, R96 ;  /* 0x0000004b48607223 */ /* 0x000fe40000010060 */
[----:B------:R-:W-:Y:S02]  /*b6b0*/  FMUL.FTZ R94, R186, R95 ;  /* 0x0000005fba5e7220 */ /* 0x000fe40000410000 */
[----:B------:R-:W-:Y:S02]  /*b6c0*/  FADD.FTZ R93, R92, R93 ;  /* 0x0000005d5c5d7221 */ /* 0x000fe40000010000 */
[----:B------:R-:W-:Y:S02]  /*b6d0*/  FMUL.FTZ R92, R134, R29 ;  /* 0x0000001d865c7220 */ /* 0x000fe40000410000 */
[----:B------:R-:W-:-:S02]  /*b6e0*/  FMUL.FTZ R100, R186, R77 ;  /* 0x0000004dba647220 */ /* 0x000fc40000410000 */
[----:B------:R-:W-:Y:S02]  /*b6f0*/  FADD.FTZ R91, R91, R96 ;  /* 0x000000605b5b7221 */ /* 0x000fe40000010000 */
[----:B------:R-:W-:Y:S02]  /*b700*/  FFMA.FTZ R94, R77, R203, R94 ;  /* 0x000000cb4d5e7223 */ /* 0x000fe4000001005e */
[-C--:B------:R-:W-:Y:S02]  /*b710*/  FFMA.FTZ R204, R13, -R29.reuse, R204 ;  /* 0x8000001d0dcc7223 */ /* 0x080fe400000100cc */
[----:B------:R-:W-:Y:S02]  /*b720*/  FMUL.FTZ R96, R150, R29 ;  /* 0x0000001d96607220 */ /* 0x000fe40000410000 */
[----:B------:R-:W-:Y:S02]  /*b730*/  FMUL.FTZ R97, R185, R92 ;  /* 0x0000005cb9617220 */ /* 0x000fe40000410000 */
[----:B------:R-:W-:-:S02]  /*b740*/  FFMA.FTZ R100, R203, R95, -R100 ;  /* 0x0000005fcb647223 */ /* 0x000fc40000010864 */
[----:B------:R-:W-:Y:S02]  /*b750*/  FADD.FTZ R95, R91, R94 ;  /* 0x0000005e5b5f7221 */ /* 0x000fe40000010000 */
[----:B------:R-:W-:Y:S02]  /*b760*/  FADD.FTZ R93, R93, R98 ;  /* 0x000000625d5d7221 */ /* 0x000fe40000010000 */
[----:B------:R-:W-:Y:S02]  /*b770*/  FMUL.FTZ R91, R135, R30 ;  /* 0x0000001e875b7220 */ /* 0x000fe40000410000 */
[-C--:B------:R-:W-:Y:S02]  /*b780*/  FFMA.FTZ R98, R204, R96.reuse, -R97 ;  /* 0x00000060cc627223 */ /* 0x080fe40000010861 */
[----:B------:R-:W-:Y:S02]  /*b790*/  FMUL.FTZ R97, R185, R96 ;  /* 0x00000060b9617220 */ /* 0x000fe40000410000 */
[----:B------:R-:W-:-:S02]  /*b7a0*/  FMUL.FTZ R99, R151, R30 ;  /* 0x0000001e97637220 */ /* 0x000fc40000410000 */
[----:B------:R-:W-:Y:S02]  /*b7b0*/  FFMA.FTZ R94, R14, -R30, R205 ;  /* 0x8000001e0e5e7223 */ /* 0x000fe400000100cd */
[----:B------:R-:W-:Y:S02]  /*b7c0*/  FMUL.FTZ R101, R123, R91 ;  /* 0x0000005b7b657220 */ /* 0x000fe40000410000 */
[----:B------:R-:W-:Y:S02]  /*b7d0*/  FADD.FTZ R93, R93, R100 ;  /* 0x000000645d5d7221 */ /* 0x000fe40000010000 */
[----:B------:R-:W-:Y:S02]  /*b7e0*/  FFMA.FTZ R96, R92, R204, R97 ;  /* 0x000000cc5c607223 */ /* 0x000fe40000010061 */
[----:B------:R-:W-:Y:S02]  /*b7f0*/  FMUL.FTZ R97, R123, R99 ;  /* 0x000000637b617220 */ /* 0x000fe40000410000 */
[----:B------:R-:W-:-:S02]  /*b800*/  FADD.FTZ R36, R79, R36 ;  /* 0x000000244f247221 */ /* 0x000fc40000010000 */
[----:B------:R-:W-:Y:S02]  /*b810*/  FFMA.FTZ R100, R94, R99, -R101 ;  /* 0x000000635e647223 */ /* 0x000fe40000010865 */
[----:B------:R-:W-:Y:S02]  /*b820*/  FADD.FTZ R93, R93, R98 ;  /* 0x000000625d5d7221 */ /* 0x000fe40000010000 */
[----:B------:R-:W-:Y:S02]  /*b830*/  FMUL.FTZ R79, R136, R31 ;  /* 0x0000001f884f7220 */ /* 0x000fe40000410000 */
[----:B------:R-:W-:Y:S02]  /*b840*/  FADD.FTZ R95, R95, R96 ;  /* 0x000000605f5f7221 */ /* 0x000fe40000010000 */
[----:B------:R-:W-:Y:S02]  /*b850*/  FFMA.FTZ R96, R91, R94, R97 ;  /* 0x0000005e5b607223 */ /* 0x000fe40000010061 */
[----:B------:R-:W-:-:S02]  /*b860*/  FFMA.FTZ R105, R213, R78, -R212 ;  /* 0x0000004ed5697223 */ /* 0x000fc400000108d4 */
[----:B------:R-:W-:Y:S02]  /*b870*/  FADD.FTZ R100, R93, R100 ;  /* 0x000000645d647221 */ /* 0x000fe40000010000 */
[-C--:B------:R-:W-:Y:S02]  /*b880*/  FFMA.FTZ R206, R15, -R31.reuse, R206 ;  /* 0x8000001f0fce7223 */ /* 0x080fe400000100ce */
[----:B------:R-:W-:Y:S02]  /*b890*/  FMUL.FTZ R97, R152, R31 ;  /* 0x0000001f98617220 */ /* 0x000fe40000410000 */
[----:B------:R-:W-:Y:S02]  /*b8a0*/  FMUL.FTZ R78, R122, R79 ;  /* 0x0000004f7a4e7220 */ /* 0x000fe40000410000 */
[----:B------:R-:W-:Y:S02]  /*b8b0*/  FMUL.FTZ R93, R137, R32 ;  /* 0x00000020895d7220 */ /* 0x000fe40000410000 */
[----:B------:R-:W-:-:S02]  /*b8c0*/  FADD.FTZ R95, R95, R96 ;  /* 0x000000605f5f7221 */ /* 0x000fc40000010000 */
[-C--:B------:R-:W-:Y:S02]  /*b8d0*/  FFMA.FTZ R99, R206, R97.reuse, -R78 ;  /* 0x00000061ce637223 */ /* 0x080fe4000001084e */
[-C--:B------:R-:W-:Y:S02]  /*b8e0*/  FFMA.FTZ R208, R16, -R32.reuse, R208 ;  /* 0x8000002010d07223 */ /* 0x080fe400000100d0 */
[----:B------:R-:W-:Y:S02]  /*b8f0*/  FMUL.FTZ R96, R153, R32 ;  /* 0x0000002099607220 */ /* 0x000fe40000410000 */
[----:B------:R-:W-:Y:S02]  /*b900*/  FMUL.FTZ R97, R122, R97 ;  /* 0x000000617a617220 */ /* 0x000fe40000410000 */
[----:B------:R-:W-:Y:S02]  /*b910*/  FMUL.FTZ R101, R207, R93 ;  /* 0x0000005dcf657220 */ /* 0x000fe40000410000 */
[----:B------:R-:W-:-:S02]  /*b920*/  FMUL.FTZ R102, R138, R33 ;  /* 0x000000218a667220 */ /* 0x000fc40000410000 */
[-C--:B------:R-:W-:Y:S02]  /*b930*/  FFMA.FTZ R209, R17, -R33.reuse, R209 ;  /* 0x8000002111d17223 */ /* 0x080fe400000100d1 */
[----:B------:R-:W-:Y:S02]  /*b940*/  FMUL.FTZ R103, R154, R33 ;  /* 0x000000219a677220 */ /* 0x000fe40000410000 */
[----:B------:R-:W-:Y:S02]  /*b950*/  FFMA.FTZ R78, R79, R206, R97 ;  /* 0x000000ce4f4e7223 */ /* 0x000fe40000010061 */
[----:B------:R-:W-:Y:S02]  /*b960*/  FFMA.FTZ R98, R208, R96, -R101 ;  /* 0x00000060d0627223 */ /* 0x000fe40000010865 */
[----:B------:R-:W-:Y:S02]  /*b970*/  FMUL.FTZ R104, R210, R102 ;  /* 0x00000066d2687220 */ /* 0x000fe40000410000 */
[----:B------:R-:W-:-:S02]  /*b980*/  FMUL.FTZ R96, R207, R96 ;  /* 0x00000060cf607220 */ /* 0x000fc40000410000 */
[----:B------:R-:W-:Y:S02]  /*b990*/  FADD.FTZ R78, R95, R78 ;  /* 0x0000004e5f4e7221 */ /* 0x000fe40000010000 */
[-C--:B------:R-:W-:Y:S02]  /*b9a0*/  FFMA.FTZ R97, R209, R103.reuse, -R104 ;  /* 0x00000067d1617223 */ /* 0x080fe40000010868 */
[----:B------:R-:W-:Y:S02]  /*b9b0*/  FADD.FTZ R99, R100, R99 ;  /* 0x0000006364637221 */ /* 0x000fe40000010000 */
[----:B------:R-:W-:Y:S02]  /*b9c0*/  FFMA.FTZ R95, R93, R208, R96 ;  /* 0x000000d05d5f7223 */ /* 0x000fe40000010060 */
[----:B------:R-:W-:Y:S02]  /*b9d0*/  FMUL.FTZ R103, R210, R103 ;  /* 0x00000067d2677220 */ /* 0x000fe40000410000 */
[----:B------:R-:W-:-:S02]  /*b9e0*/  FADD.FTZ R78, R78, R95 ;  /* 0x0000005f4e4e7221 */ /* 0x000fc40000010000 */
[----:B------:R-:W-:Y:S02]  /*b9f0*/  FADD.FTZ R98, R99, R98 ;  /* 0x0000006263627221 */ /* 0x000fe40000010000 */
[----:B------:R-:W-:Y:S02]  /*ba00*/  FFMA.FTZ R103, R102, R209, R103 ;  /* 0x000000d166677223 */ /* 0x000fe40000010067 */
[----:B------:R-:W-:Y:S02]  /*ba10*/  FADD.FTZ R98, R98, R97 ;  /* 0x0000006162627221 */ /* 0x000fe40000010000 */
[----:B------:R-:W-:Y:S02]  /*ba20*/  FADD.FTZ R103, R78, R103 ;  /* 0x000000674e677221 */ /* 0x000fe40000010000 */
[----:B------:R-:W-:Y:S02]  /*ba30*/  FMUL.FTZ R96, R155, UR15 ;  /* 0x0000000f9b607c20 */ /* 0x000fe40008410000 */
[----:B------:R-:W-:-:S02]  /*ba40*/  FMUL.FTZ R95, R138, UR15 ;  /* 0x0000000f8a5f7c20 */ /* 0x000fc40008410000 */
[----:B------:R-:W-:Y:S02]  /*ba50*/  FADD.FTZ R98, R98, R105 ;  /* 0x0000006962627221 */ /* 0x000fe40000010000 */
[----:B------:R-:W-:Y:S02]  /*ba60*/  FADD.FTZ R103, R103, R76 ;  /* 0x0000004c67677221 */ /* 0x000fe40000010000 */
[----:B------:R-:W-:Y:S02]  /*ba70*/  FFMA.FTZ R96, R139, UR14, R96 ;  /* 0x0000000e8b607c23 */ /* 0x000fe40008010060 */
[----:B------:R-:W-:Y:S02]  /*ba80*/  FFMA.FTZ R97, R154, UR14, -R95 ;  /* 0x0000000e9a617c23 */ /* 0x000fe4000801085f */
[----:B------:R-:W-:Y:S02]  /*ba90*/  FFMA.FTZ R62, R89, R214, R62 ;  /* 0x000000d6593e7223 */ /* 0x000fe4000001003e */
[----:B------:R-:W-:-:S02]  /*baa0*/  FADD.FTZ R98, R98, R61 ;  /* 0x0000003d62627221 */ /* 0x000fc40000010000 */
[----:B------:R-:W-:Y:S01]  /*bab0*/  FADD.FTZ R103, R103, R60 ;  /* 0x0000003c67677221 */ /* 0x000fe20000010000 */
[----:B------:R-:W0:Y:S01]  /*bac0*/  SHFL.DOWN PT, R99, R62, 0x1, 0x1f ;  /* 0x08201f003e637f89 */ /* 0x000e2200000e0000 */
[----:B------:R-:W-:Y:S02]  /*bad0*/  FFMA.FTZ R74, R96, R213, R74 ;  /* 0x000000d5604a7223 */ /* 0x000fe4000001004a */
[----:B------:R-:W-:Y:S01]  /*bae0*/  FMUL.FTZ R210, R210, R97 ;  /* 0x00000061d2d27220 */ /* 0x000fe20000410000 */
[----:B------:R-:W1:Y:S01]  /*baf0*/  SHFL.DOWN PT, R96, R63, 0x1, 0x1f ;  /* 0x08201f003f607f89 */ /* 0x000e6200000e0000 */
[----:B------:R-:W-:Y:S02]  /*bb00*/  FMUL.FTZ R60, R137, UR15 ;  /* 0x0000000f893c7c20 */ /* 0x000fe40008410000 */
[----:B------:R-:W-:Y:S01]  /*bb10*/  FFMA.FTZ R76, R18, R139, R74 ;  /* 0x0000008b124c7223 */ /* 0x000fe2000001004a */
[----:B------:R-:W2:Y:S01]  /*bb20*/  SHFL.DOWN PT, R78, R98, 0x1, 0x1f ;  /* 0x08201f00624e7f89 */ /* 0x000ea200000e0000 */
[----:B------:R-:W-:-:S02]  /*bb30*/  FFMA.FTZ R74, R153, UR14, -R60 ;  /* 0x0000000e994a7c23 */ /* 0x000fc4000801083c */
[----:B------:R-:W-:Y:S01]  /*bb40*/  FMUL.FTZ R60, R153, UR15 ;  /* 0x0000000f993c7c20 */ /* 0x000fe20008410000 */
[----:B------:R-:W3:Y:S01]  /*bb50*/  SHFL.DOWN PT, R97, R103, 0x1, 0x1f ;  /* 0x08201f0067617f89 */ /* 0x000ee200000e0000 */
[----:B------:R-:W-:Y:S02]  /*bb60*/  FMUL.FTZ R74, R207, R74 ;  /* 0x0000004acf4a7220 */ /* 0x000fe40000410000 */
[----:B------:R-:W-:Y:S01]  /*bb70*/  FFMA.FTZ R61, R137, UR14, R60 ;  /* 0x0000000e893d7c23 */ /* 0x000fe2000801003c */
[----:B------:R-:W-:Y:S01]  /*bb80*/  MOV R60, R103 ;  /* 0x00000067003c7202 */ /* 0x000fe20000000f00 */
[----:B------:R-:W-:Y:S02]  /*bb90*/  FADD.FTZ R161, R79, R161 ;  /* 0x000000a14fa17221 */ /* 0x000fe40000010000 */
[----:B------:R-:W-:Y:S01]  /*bba0*/  FFMA.FTZ R74, R61, R208, R74 ;  /* 0x000000d03d4a7223 */ /* 0x000fe2000001004a */
[----:B------:R-:W-:Y:S01]  /*bbb0*/  MOV R61, R98 ;  /* 0x00000062003d7202 */ /* 0x000fe20000000f00 */
[----:B------:R-:W-:-:S02]  /*bbc0*/  FMUL.FTZ R95, R154, UR15 ;  /* 0x0000000f9a5f7c20 */ /* 0x000fc40008410000 */
[----:B------:R-:W-:Y:S02]  /*bbd0*/  FMUL.FTZ R79, R136, UR15 ;  /* 0x0000000f884f7c20 */ /* 0x000fe40008410000 */
[----:B0-----:R-:W-:Y:S02]  /*bbe0*/  @!P0 FADD.FTZ R62, R62, R99 ;  /* 0x000000633e3e8221 */ /* 0x001fe40000010000 */
[----:B------:R-:W-:Y:S02]  /*bbf0*/  FADD.FTZ R160, R93, R160 ;  /* 0x000000a05da07221 */ /* 0x000fe40000010000 */
[----:B-1----:R-:W-:Y:S01]  /*bc00*/  @!P0 FADD.FTZ R63, R63, R96 ;  /* 0x000000603f3f8221 */ /* 0x002fe20000010000 */
[----:B------:R-:W0:Y:S01]  /*bc10*/  SHFL.DOWN PT, R99, R62, 0x2, 0x1f ;  /* 0x08401f003e637f89 */ /* 0x000e2200000e0000 */
[----:B------:R-:W-:Y:S02]  /*bc20*/  FFMA.FTZ R95, R138, UR14, R95 ;  /* 0x0000000e8a5f7c23 */ /* 0x000fe4000801005f */
[----:B--2---:R-:W-:Y:S01]  /*bc30*/  @!P0 FADD.FTZ R61, R61, R78 ;  /* 0x0000004e3d3d8221 */ /* 0x004fe20000010000 */
[----:B------:R-:W1:Y:S01]  /*bc40*/  SHFL.DOWN PT, R96, R63, 0x2, 0x1f ;  /* 0x08401f003f607f89 */ /* 0x000e6200000e0000 */
[----:B------:R-:W-:-:S02]  /*bc50*/  FFMA.FTZ R93, R152, UR14, -R79 ;  /* 0x0000000e985d7c23 */ /* 0x000fc4000801084f */
[----:B---3--:R-:W-:Y:S01]  /*bc60*/  @!P0 FADD.FTZ R60, R60, R97 ;  /* 0x000000613c3c8221 */ /* 0x008fe20000010000 */
[----:B------:R-:W2:Y:S01]  /*bc70*/  SHFL.DOWN PT, R78, R61, 0x2, 0x1f ;  /* 0x08401f003d4e7f89 */ /* 0x000ea200000e0000 */
[----:B------:R-:W-:Y:S01]  /*bc80*/  FMUL.FTZ R79, R152, UR15 ;  /* 0x0000000f984f7c20 */ /* 0x000fe20008410000 */
[----:B------:R-:W-:Y:S01]  /*bc90*/  ISETP.GT.AND P0, PT, R180, 0x1d, PT ;  /* 0x0000001db400780c */ /* 0x000fe20003f04270 */
[----:B------:R-:W-:Y:S01]  /*bca0*/  FADD.FTZ R37, R76, R37 ;  /* 0x000000254c257221 */ /* 0x000fe20000010000 */
[----:B------:R-:W3:Y:S01]  /*bcb0*/  SHFL.DOWN PT, R97, R60, 0x2, 0x1f ;  /* 0x08401f003c617f89 */ /* 0x000ee200000e0000 */
[----:B------:R-:W-:Y:S02]  /*bcc0*/  FFMA.FTZ R76, R16, R137, R74 ;  /* 0x00000089104c7223 */ /* 0x000fe4000001004a */
[----:B------:R-:W-:Y:S02]  /*bcd0*/  FFMA.FTZ R95, R95, R209, R210 ;  /* 0x000000d15f5f7223 */ /* 0x000fe400000100d2 */
[----:B------:R-:W-:-:S02]  /*bce0*/  FMUL.FTZ R74, R135, UR15 ;  /* 0x0000000f874a7c20 */ /* 0x000fc40008410000 */
[----:B------:R-:W-:Y:S02]  /*bcf0*/  FMUL.FTZ R93, R122, R93 ;  /* 0x0000005d7a5d7220 */ /* 0x000fe40000410000 */
[----:B------:R-:W-:Y:S02]  /*bd00*/  FFMA.FTZ R79, R136, UR14, R79 ;  /* 0x0000000e884f7c23 */ /* 0x000fe4000801004f */
[----:B------:R-:W-:Y:S02]  /*bd10*/  FADD.FTZ R39, R76, R39 ;  /* 0x000000274c277221 */ /* 0x000fe40000010000 */
[----:B------:R-:W-:Y:S02]  /*bd20*/  FFMA.FTZ R95, R17, R138, R95 ;  /* 0x0000008a115f7223 */ /* 0x000fe4000001005f */
[C---:B------:R-:W-:Y:S02]  /*bd30*/  FFMA.FTZ R76, R151.reuse, UR14, -R74 ;  /* 0x0000000e974c7c23 */ /* 0x040fe4000801084a */
[----:B------:R-:W-:-:S02]  /*bd40*/  FMUL.FTZ R74, R151, UR15 ;  /* 0x0000000f974a7c20 */ /* 0x000fc40008410000 */
[----:B------:R-:W-:Y:S02]  /*bd50*/  FFMA.FTZ R206, R79, R206, R93 ;  /* 0x000000ce4fce7223 */ /* 0x000fe4000001005d */
[----:B------:R-:W-:Y:S02]  /*bd60*/  FADD.FTZ R38, R95, R38 ;  /* 0x000000265f267221 */ /* 0x000fe40000010000 */
[----:B------:R-:W-:Y:S02]  /*bd70*/  FFMA.FTZ R93, R135, UR14, R74 ;  /* 0x0000000e875d7c23 */ /* 0x000fe4000801004a */
[----:B------:R-:W-:Y:S02]  /*bd80*/  FFMA.FTZ R95, R15, R136, R206 ;  /* 0x000000880f5f7223 */ /* 0x000fe400000100ce */
[----:B------:R-:W-:Y:S02]  /*bd90*/  FMUL.FTZ R76, R123, R76 ;  /* 0x0000004c7b4c7220 */ /* 0x000fe40000410000 */
[----:B0-----:R-:W-:-:S02]  /*bda0*/  @!P0 FADD.FTZ R62, R62, R99 ;  /* 0x000000633e3e8221 */ /* 0x001fc40000010000 */
[----:B-1----:R-:W-:Y:S02]  /*bdb0*/  @!P0 FADD.FTZ R63, R63, R96 ;  /* 0x000000603f3f8221 */ /* 0x002fe40000010000 */
[----:B--2---:R-:W-:Y:S02]  /*bdc0*/  @!P0 FADD.FTZ R61, R61, R78 ;  /* 0x0000004e3d3d8221 */ /* 0x004fe40000010000 */
[----:B---3--:R-:W-:Y:S01]  /*bdd0*/  @!P0 FADD.FTZ R60, R60, R97 ;  /* 0x000000613c3c8221 */ /* 0x008fe20000010000 */
[----:B------:R-:W-:Y:S01]  /*bde0*/  ISETP.GT.AND P0, PT, R180, 0x1b, PT ;  /* 0x0000001bb400780c */ /* 0x000fe20003f04270 */
[----:B------:R-:W-:Y:S01]  /*bdf0*/  FFMA.FTZ R76, R93, R94, R76 ;  /* 0x0000005e5d4c7223 */ /* 0x000fe2000001004c */
[----:B------:R-:W-:Y:S01]  /*be00*/  SHFL.DOWN PT, R78, R61, 0x4, 0x1f ;  /* 0x08801f003d4e7f89 */ /* 0x000fe200000e0000 */
[----:B------:R-:W-:Y:S02]  /*be10*/  FADD.FTZ R40, R95, R40 ;  /* 0x000000285f287221 */ /* 0x000fe40000010000 */
[----:B------:R-:W-:Y:S01]  /*be20*/  FADD.FTZ R163, R92, R163 ;  /* 0x000000a35ca37221 */ /* 0x000fe20000010000 */
[----:B------:R-:W0:Y:S01]  /*be30*/  SHFL.DOWN PT, R95, R62, 0x4, 0x1f ;  /* 0x08801f003e5f7f89 */ /* 0x000e2200000e0000 */
[----:B------:R-:W-:-:S02]  /*be40*/  FMUL.FTZ R79, R134, UR15 ;  /* 0x0000000f864f7c20 */ /* 0x000fc40008410000 */
[----:B------:R-:W-:Y:S01]  /*be50*/  FADD.FTZ R162, R91, R162 ;  /* 0x000000a25ba27221 */ /* 0x000fe20000010000 */
[----:B------:R-:W1:Y:S01]  /*be60*/  SHFL.DOWN PT, R92, R63, 0x4, 0x1f ;  /* 0x08801f003f5c7f89 */ /* 0x000e6200000e0000 */
[C---:B------:R-:W-:Y:S02]  /*be70*/  FFMA.FTZ R74, R150.reuse, UR14, -R79 ;  /* 0x0000000e964a7c23 */ /* 0x040fe4000801084f */
[----:B------:R-:W-:Y:S01]  /*be80*/  FMUL.FTZ R79, R150, UR15 ;  /* 0x0000000f964f7c20 */ /* 0x000fe20008410000 */
[----:B------:R-:W2:Y:S01]  /*be90*/  SHFL.DOWN PT, R93, R60, 0x4, 0x1f ;  /* 0x08801f003c5d7f89 */ /* 0x000ea200000e0000 */
[----:B------:R-:W-:Y:S02]  /*bea0*/  FMUL.FTZ R185, R185, R74 ;  /* 0x0000004ab9b97220 */ /* 0x000fe40000410000 */
[----:B------:R-:W-:Y:S02]  /*beb0*/  FMUL.FTZ R74, R133, UR15 ;  /* 0x0000000f854a7c20 */ /* 0x000fe40008410000 */
[----:B------:R-:W-:-:S02]  /*bec0*/  FFMA.FTZ R91, R134, UR14, R79 ;  /* 0x0000000e865b7c23 */ /* 0x000fc4000801004f */
[C---:B------:R-:W-:Y:S02]  /*bed0*/  FFMA.FTZ R79, R149.reuse, UR14, -R74 ;  /* 0x0000000e954f7c23 */ /* 0x040fe4000801084a */
[----:B------:R-:W-:Y:S02]  /*bee0*/  FMUL.FTZ R74, R149, UR15 ;  /* 0x0000000f954a7c20 */ /* 0x000fe40008410000 */
[----:B------:R-:W-:Y:S02]  /*bef0*/  FFMA.FTZ R91, R91, R204, R185 ;  /* 0x000000cc5b5b7223 */ /* 0x000fe400000100b9 */
[----:B------:R-:W-:Y:S02]  /*bf00*/  FMUL.FTZ R186, R186, R79 ;  /* 0x0000004fbaba7220 */ /* 0x000fe40000410000 */
[----:B------:R-:W-:Y:S02]  /*bf10*/  FFMA.FTZ R74, R133, UR14, R74 ;  /* 0x0000000e854a7c23 */ /* 0x000fe4000801004a */
[----:B------:R-:W-:-:S02]  /*bf20*/  FMUL.FTZ R79, R132, UR15 ;  /* 0x0000000f844f7c20 */ /* 0x000fc40008410000 */
[----:B------:R-:W-:Y:S02]  /*bf30*/  FFMA.FTZ R76, R14, R135, R76 ;  /* 0x000000870e4c7223 */ /* 0x000fe4000001004c */
[----:B------:R-:W-:Y:S02]  /*bf40*/  FFMA.FTZ R186, R74, R203, R186 ;  /* 0x000000cb4aba7223 */ /* 0x000fe400000100ba */
[----:B------:R-:W-:Y:S02]  /*bf50*/  FFMA.FTZ R91, R13, R134, R91 ;  /* 0x000000860d5b7223 */ /* 0x000fe4000001005b */
[----:B------:R-:W-:Y:S02]  /*bf60*/  FADD.FTZ R164, R77, R164 ;  /* 0x000000a44da47221 */ /* 0x000fe40000010000 */
[----:B------:R-:W-:Y:S02]  /*bf70*/  FFMA.FTZ R74, R148, UR14, -R79 ;  /* 0x0000000e944a7c23 */ /* 0x000fe4000801084f */
[----:B0-----:R-:W-:-:S02]  /*bf80*/  @!P0 FADD.FTZ R62, R62, R95 ;  /* 0x0000005f3e3e8221 */ /* 0x001fc40000010000 */
[----:B-1----:R-:W-:Y:S02]  /*bf90*/  @!P0 FADD.FTZ R63, R63, R92 ;  /* 0x0000005c3f3f8221 */ /* 0x002fe40000010000 */
[----:B------:R-:W-:Y:S02]  /*bfa0*/  @!P0 FADD.FTZ R61, R61, R78 ;  /* 0x0000004e3d3d8221 */ /* 0x000fe40000010000 */
[----:B--2---:R-:W-:Y:S01]  /*bfb0*/  @!P0 FADD.FTZ R60, R60, R93 ;  /* 0x0000005d3c3c8221 */ /* 0x004fe20000010000 */
[----:B------:R-:W-:Y:S01]  /*bfc0*/  SHFL.DOWN PT, R78, R63, 0x8, 0x1f ;  /* 0x09001f003f4e7f89 */ /* 0x000fe200000e0000 */
[----:B------:R-:W-:Y:S01]  /*bfd0*/  FMUL.FTZ R77, R148, UR15 ;  /* 0x0000000f944d7c20 */ /* 0x000fe20008410000 */
[----:B------:R-:W-:Y:S01]  /*bfe0*/  ISETP.GT.AND P0, PT, R180, 0x17, PT ;  /* 0x00000017b400780c */ /* 0x000fe20003f04270 */
[----:B------:R-:W-:Y:S01]  /*bff0*/  FADD.FTZ R41, R76, R41 ;  /* 0x000000294c297221 */ /* 0x000fe20000010000 */
[----:B------:R-:W-:Y:S01]  /*c000*/  SHFL.DOWN PT, R79, R60, 0x8, 0x1f ;  /* 0x09001f003c4f7f89 */ /* 0x000fe200000e0000 */
[----:B------:R-:W-:-:S02]  /*c010*/  FMUL.FTZ R187, R187, R74 ;  /* 0x0000004abbbb7220 */ /* 0x000fc40000410000 */
[----:B------:R-:W-:Y:S01]  /*c020*/  FADD.FTZ R42, R91, R42 ;  /* 0x0000002a5b2a7221 */ /* 0x000fe20000010000 */
[----:B------:R-:W-:Y:S01]  /*c030*/  SHFL.DOWN PT, R76, R61, 0x8, 0x1f ;  /* 0x09001f003d4c7f89 */ /* 0x000fe200000e0000 */
[----:B------:R-:W-:Y:S02]  /*c040*/  FFMA.FTZ R74, R132, UR14, R77 ;  /* 0x0000000e844a7c23 */ /* 0x000fe4000801004d */
[----:B------:R-:W-:Y:S01]  /*c050*/  FADD.FTZ R165, R72, R165 ;  /* 0x000000a548a57221 */ /* 0x000fe20000010000 */
[----:B------:R-:W0:Y:S01]  /*c060*/  SHFL.DOWN PT, R91, R62, 0x8, 0x1f ;  /* 0x09001f003e5b7f89 */ /* 0x000e2200000e0000 */
[----:B------:R-:W-:Y:S02]  /*c070*/  FMUL.FTZ R72, R131, UR15 ;  /* 0x0000000f83487c20 */ /* 0x000fe40008410000 */
[----:B------:R-:W-:Y:S02]  /*c080*/  FFMA.FTZ R74, R74, R75, R187 ;  /* 0x0000004b4a4a7223 */ /* 0x000fe400000100bb */
[----:B------:R-:W-:-:S02]  /*c090*/  FFMA.FTZ R75, R147, UR14, -R72 ;  /* 0x0000000e934b7c23 */ /* 0x000fc40008010848 */
[----:B------:R-:W-:Y:S02]  /*c0a0*/  FADD.FTZ R166, R73, R166 ;  /* 0x000000a649a67221 */ /* 0x000fe40000010000 */
[----:B------:R-:W-:Y:S02]  /*c0b0*/  FMUL.FTZ R72, R147, UR15 ;  /* 0x0000000f93487c20 */ /* 0x000fe40008410000 */
[----:B------:R-:W-:Y:S02]  /*c0c0*/  FMUL.FTZ R73, R130, UR15 ;  /* 0x0000000f82497c20 */ /* 0x000fe40008410000 */
[----:B------:R-:W-:Y:S02]  /*c0d0*/  FFMA.FTZ R77, R11, R132, R74 ;  /* 0x000000840b4d7223 */ /* 0x000fe4000001004a */
[----:B------:R-:W-:Y:S02]  /*c0e0*/  FFMA.FTZ R74, R131, UR14, R72 ;  /* 0x0000000e834a7c23 */ /* 0x000fe40008010048 */
[----:B------:R-:W-:-:S02]  /*c0f0*/  FFMA.FTZ R72, R146, UR14, -R73 ;  /* 0x0000000e92487c23 */ /* 0x000fc40008010849 */
[----:B------:R-:W-:Y:S02]  /*c100*/  FMUL.FTZ R73, R146, UR15 ;  /* 0x0000000f92497c20 */ /* 0x000fe40008410000 */
[----:B------:R-:W-:Y:S02]  /*c110*/  FADD.FTZ R167, R70, R167 ;  /* 0x000000a746a77221 */ /* 0x000fe40000010000 */
[----:B------:R-:W-:Y:S02]  /*c120*/  FMUL.FTZ R70, R129, UR15 ;  /* 0x0000000f81467c20 */ /* 0x000fe40008410000 */
[----:B------:R-:W-:Y:S02]  /*c130*/  FMUL.FTZ R75, R188, R75 ;  /* 0x0000004bbc4b7220 */ /* 0x000fe40000410000 */
[----:B------:R-:W-:Y:S02]  /*c140*/  FMUL.FTZ R72, R189, R72 ;  /* 0x00000048bd487220 */ /* 0x000fe40000410000 */
[----:B------:R-:W-:-:S02]  /*c150*/  FFMA.FTZ R73, R130, UR14, R73 ;  /* 0x0000000e82497c23 */ /* 0x000fc40008010049 */
[----:B------:R-:W-:Y:S02]  /*c160*/  FADD.FTZ R168, R71, R168 ;  /* 0x000000a847a87221 */ /* 0x000fe40000010000 */
[----:B------:R-:W-:Y:S02]  /*c170*/  FFMA.FTZ R71, R145, UR14, -R70 ;  /* 0x0000000e91477c23 */ /* 0x000fe40008010846 */
[----:B------:R-:W-:Y:S02]  /*c180*/  FFMA.FTZ R74, R74, R201, R75 ;  /* 0x000000c94a4a7223 */ /* 0x000fe4000001004b */
[----:B------:R-:W-:Y:S02]  /*c190*/  FFMA.FTZ R72, R73, R200, R72 ;  /* 0x000000c849487223 */ /* 0x000fe40000010048 */
[----:B------:R-:W-:Y:S02]  /*c1a0*/  FMUL.FTZ R190, R190, R71 ;  /* 0x00000047bebe7220 */ /* 0x000fe40000410000 */
[----:B------:R-:W-:-:S02]  /*c1b0*/  FMUL.FTZ R70, R145, UR15 ;  /* 0x0000000f91467c20 */ /* 0x000fc40008410000 */
[----:B------:R-:W-:Y:S02]  /*c1c0*/  FMUL.FTZ R71, R128, UR15 ;  /* 0x0000000f80477c20 */ /* 0x000fe40008410000 */
[----:B------:R-:W-:Y:S02]  /*c1d0*/  FFMA.FTZ R74, R10, R131, R74 ;  /* 0x000000830a4a7223 */ /* 0x000fe4000001004a */
[----:B------:R-:W-:Y:S02]  /*c1e0*/  FFMA.FTZ R73, R9, R130, R72 ;  /* 0x0000008209497223 */ /* 0x000fe40000010048 */
[----:B0-----:R-:W-:Y:S02]  /*c1f0*/  @!P0 FADD.FTZ R62, R62, R91 ;  /* 0x0000005b3e3e8221 */ /* 0x001fe40000010000 */
[----:B------:R-:W-:Y:S02]  /*c200*/  @!P0 FADD.FTZ R63, R63, R78 ;  /* 0x0000004e3f3f8221 */ /* 0x000fe40000010000 */
[----:B------:R-:W-:-:S02]  /*c210*/  @!P0 FADD.FTZ R61, R61, R76 ;  /* 0x0000004c3d3d8221 */ /* 0x000fc40000010000 */
[----:B------:R-:W-:Y:S01]  /*c220*/  @!P0 FADD.FTZ R60, R60, R79 ;  /* 0x0000004f3c3c8221 */ /* 0x000fe20000010000 */
[----:B------:R-:W-:Y:S01]  /*c230*/  SHFL.DOWN PT, R76, R63, 0x10, 0x1f ;  /* 0x0a001f003f4c7f89 */ /* 0x000fe200000e0000 */
[----:B------:R-:W-:Y:S01]  /*c240*/  FFMA.FTZ R72, R129, UR14, R70 ;  /* 0x0000000e81487c23 */ /* 0x000fe20008010046 */
[----:B------:R-:W-:Y:S01]  /*c250*/  ISETP.GT.AND P0, PT, R180, 0xf, PT ;  /* 0x0000000fb400780c */ /* 0x000fe20003f04270 */
[C---:B------:R-:W-:Y:S01]  /*c260*/  FFMA.FTZ R70, R144.reuse, UR14, -R71 ;  /* 0x0000000e90467c23 */ /* 0x040fe20008010847 */
[----:B------:R-:W-:Y:S01]  /*c270*/  SHFL.DOWN PT, R75, R60, 0x10, 0x1f ;  /* 0x0a001f003c4b7f89 */ /* 0x000fe200000e0000 */
[----:B------:R-:W-:Y:S02]  /*c280*/  FMUL.FTZ R71, R144, UR15 ;  /* 0x0000000f90477c20 */ /* 0x000fe40008410000 */
[----:B------:R-:W-:Y:S02]  /*c290*/  FADD.FTZ R44, R77, R44 ;  /* 0x0000002c4d2c7221 */ /* 0x000fe40000010000 */
[----:B------:R-:W-:Y:S01]  /*c2a0*/  FADD.FTZ R45, R74, R45 ;  /* 0x0000002d4a2d7221 */ /* 0x000fe20000010000 */
[----:B------:R-:W0:Y:S01]  /*c2b0*/  SHFL.DOWN PT, R77, R62, 0x10, 0x1f ;  /* 0x0a001f003e4d7f89 */ /* 0x000e2200000e0000 */
[----:B------:R-:W-:-:S02]  /*c2c0*/  FMUL.FTZ R70, R191, R70 ;  /* 0x00000046bf467220 */ /* 0x000fc40000410000 */
[----:B------:R-:W-:Y:S01]  /*c2d0*/  FFMA.FTZ R71, R128, UR14, R71 ;  /* 0x0000000e80477c23 */ /* 0x000fe20008010047 */
[----:B------:R-:W1:Y:S01]  /*c2e0*/  SHFL.DOWN PT, R74, R61, 0x10, 0x1f ;  /* 0x0a001f003d4a7f89 */ /* 0x000e6200000e0000 */
[----:B------:R-:W-:Y:S02]  /*c2f0*/  FADD.FTZ R169, R68, R169 ;  /* 0x000000a944a97221 */ /* 0x000fe40000010000 */
[----:B------:R-:W-:Y:S02]  /*c300*/  FFMA.FTZ R70, R71, R198, R70 ;  /* 0x000000c647467223 */ /* 0x000fe40000010046 */
[----:B------:R-:W-:Y:S02]  /*c310*/  FADD.FTZ R170, R69, R170 ;  /* 0x000000aa45aa7221 */ /* 0x000fe40000010000 */
[----:B------:R-:W-:Y:S02]  /*c320*/  FMUL.FTZ R68, R127, UR15 ;  /* 0x0000000f7f447c20 */ /* 0x000fe40008410000 */
[----:B------:R-:W-:-:S02]  /*c330*/  FMUL.FTZ R69, R126, UR15 ;  /* 0x0000000f7e457c20 */ /* 0x000fc40008410000 */
[----:B------:R-:W-:Y:S02]  /*c340*/  FADD.FTZ R46, R73, R46 ;  /* 0x0000002e492e7221 */ /* 0x000fe40000010000 */
[----:B------:R-:W-:Y:S02]  /*c350*/  FFMA.FTZ R73, R7, R128, R70 ;  /* 0x0000008007497223 */ /* 0x000fe40000010046 */
[----:B------:R-:W-:Y:S02]  /*c360*/  FFMA.FTZ R72, R72, R199, R190 ;  /* 0x000000c748487223 */ /* 0x000fe400000100be */
[----:B------:R-:W-:Y:S02]  /*c370*/  FFMA.FTZ R71, R143, UR14, -R68 ;  /* 0x0000000e8f477c23 */ /* 0x000fe40008010844 */
[----:B------:R-:W-:Y:S02]  /*c380*/  FFMA.FTZ R70, R142, UR14, -R69 ;  /* 0x0000000e8e467c23 */ /* 0x000fe40008010845 */
[----:B------:R-:W-:-:S02]  /*c390*/  FMUL.FTZ R68, R125, UR15 ;  /* 0x0000000f7d447c20 */ /* 0x000fc40008410000 */
[----:B------:R-:W-:Y:S02]  /*c3a0*/  FFMA.FTZ R72, R8, R129, R72 ;  /* 0x0000008108487223 */ /* 0x000fe40000010048 */
[----:B------:R-:W-:Y:S02]  /*c3b0*/  FMUL.FTZ R193, R193, R70 ;  /* 0x00000046c1c17220 */ /* 0x000fe40000410000 */
[----:B------:R-:W-:Y:S02]  /*c3c0*/  FMUL.FTZ R192, R192, R71 ;  /* 0x00000047c0c07220 */ /* 0x000fe40000410000 */
[----:B------:R-:W-:Y:S02]  /*c3d0*/  FMUL.FTZ R70, R143, UR15 ;  /* 0x0000000f8f467c20 */ /* 0x000fe40008410000 */
[----:B------:R-:W-:Y:S02]  /*c3e0*/  FFMA.FTZ R69, R141, UR14, -R68 ;  /* 0x0000000e8d457c23 */ /* 0x000fe40008010844 */
[----:B------:R-:W-:-:S02]  /*c3f0*/  FMUL.FTZ R71, R142, UR15 ;  /* 0x0000000f8e477c20 */ /* 0x000fc40008410000 */
[----:B------:R-:W-:Y:S02]  /*c400*/  FMUL.FTZ R68, R141, UR15 ;  /* 0x0000000f8d447c20 */ /* 0x000fe40008410000 */
[----:B------:R-:W-:Y:S02]  /*c410*/  FADD.FTZ R47, R72, R47 ;  /* 0x0000002f482f7221 */ /* 0x000fe40000010000 */
[----:B------:R-:W-:Y:S02]  /*c420*/  FFMA.FTZ R72, R127, UR14, R70 ;  /* 0x0000000e7f487c23 */ /* 0x000fe40008010046 */
[----:B------:R-:W-:Y:S02]  /*c430*/  FMUL.FTZ R194, R194, R69 ;  /* 0x00000045c2c27220 */ /* 0x000fe40000410000 */
[----:B------:R-:W-:Y:S02]  /*c440*/  FFMA.FTZ R70, R126, UR14, R71 ;  /* 0x0000000e7e467c23 */ /* 0x000fe40008010047 */
[----:B------:R-:W-:-:S02]  /*c450*/  FFMA.FTZ R69, R125, UR14, R68 ;  /* 0x0000000e7d457c23 */ /* 0x000fc40008010044 */
[----:B0-----:R-:W-:Y:S02]  /*c460*/  @!P0 FADD.FTZ R62, R62, R77 ;  /* 0x0000004d3e3e8221 */ /* 0x001fe40000010000 */
[----:B------:R-:W-:Y:S02]  /*c470*/  @!P0 FADD.FTZ R63, R63, R76 ;  /* 0x0000004c3f3f8221 */ /* 0x000fe40000010000 */
[----:B-1----:R-:W-:Y:S02]  /*c480*/  @!P0 FADD.FTZ R61, R61, R74 ;  /* 0x0000004a3d3d8221 */ /* 0x002fe40000010000 */
[----:B------:R-:W-:Y:S02]  /*c490*/  @!P0 FADD.FTZ R60, R60, R75 ;  /* 0x0000004b3c3c8221 */ /* 0x000fe40000010000 */
        /* <DEDUP_REMOVED lines=8> */
[----:B------:R-:W-:Y:S02]  /*c520*/  FADD.FTZ R159, R102, R159 ;  /* 0x0000009f669f7221 */ /* 0x000fe40000010000 */
[----:B------:R-:W-:-:S02]  /*c530*/  FADD.FTZ R43, R186, R43 ;  /* 0x0000002bba2b7221 */ /* 0x000fc40000010000 */
[----:B------:R-:W-:Y:S02]  /*c540*/  FADD.FTZ R48, R73, R48 ;  /* 0x0000003049307221 */ /* 0x000fe40000010000 */
        /* <DEDUP_REMOVED lines=32> */
.L_x_302:
[----:B0-----:R-:W-:Y:S05]  /*c750*/  BSYNC B0 ;  /* 0x0000000000007941 */ /* 0x001fea0003800000 */
.L_x_301:
[----:B------:R-:W-:-:S04]  /*c760*/  IADD3 R90, R90, 0x1, RZ ;  /* 0x000000015a5a7810 */ /* 0x000fc80007ffe0ff */
[----:B------:R-:W-:-:S13]  /*c770*/  ISETP.GE.AND P0, PT, R90, c[0x0][0x16c], PT ;  /* 0x00005b005a007a0c */ /* 0x000fda0003f06270 */
[----:B------:R-:W-:Y:S01]  /*c780*/  @P0 CALL.REL.NOINC `(.L_x_266) ;  /* 0x0000001000000944 */ /* 0x000fe20003c00000 */
[----:B------:R-:W-:Y:S05]  /*c790*/  BRA `(.L_x_303) ;  /* 0xffff9da000007947 */ /* 0x000fea000383ffff */
.L_x_266:
[----:B------:R-:W-:Y:S01]  /*c7a0*/  BAR.SYNC.DEFER_BLOCKING 0x0 ;  /* 0x0000000000007b1d */ /* 0x000fe20000010000 */
[----:B------:R-:W-:Y:S01]  /*c7b0*/  IADD3 R183, -R182, c[0x0][0x168], RZ ;  /* 0x00005a00b6b77a10 */ /* 0x000fe20007ffe1ff */
[----:B------:R-:W-:Y:S01]  /*c7c0*/  CS2R R20, SRZ ;  /* 0x0000000000147805 */ /* 0x000fe2000001ff00 */
[C---:B------:R-:W-:Y:S01]  /*c7d0*/  LOP3.LUT R18, R0.reuse, 0x20, RZ, 0xfc, !PT ;  /* 0x0000002000127812 */ /* 0x040fe200078efcff */
[----:B------:R-:W-:Y:S01]  /*c7e0*/  CS2R R22, SRZ ;  /* 0x0000000000167805 */ /* 0x000fe2000001ff00 */
[C---:B------:R-:W-:Y:S01]  /*c7f0*/  LOP3.LUT R17, R0.reuse, 0x40, RZ, 0xfc, !PT ;  /* 0x0000004000117812 */ /* 0x040fe200078efcff */
[----:B------:R-:W-:Y:S01]  /*c800*/  CS2R R24, SRZ ;  /* 0x0000000000187805 */ /* 0x000fe2000001ff00 */
[C---:B------:R-:W-:Y:S01]  /*c810*/  LOP3.LUT R4, R0.reuse, 0x60, RZ, 0xfc, !PT ;  /* 0x0000006000047812 */ /* 0x040fe200078efcff */
[----:B------:R-:W-:Y:S01]  /*c820*/  CS2R R26, SRZ ;  /* 0x00000000001a7805 */ /* 0x000fe2000001ff00 */
[-C--:B------:R-:W-:Y:S01]  /*c830*/  ISETP.GE.AND P2, PT, R0, R183.reuse, PT ;  /* 0x000000b70000720c */ /* 0x080fe20003f46270 */
[----:B------:R-:W-:Y:S01]  /*c840*/  CS2R R28, SRZ ;  /* 0x00000000001c7805 */ /* 0x000fe2000001ff00 */
[----:B------:R-:W-:-:S02]  /*c850*/  ISETP.GE.AND P3, PT, R18, R183, PT ;  /* 0x000000b71200720c */ /* 0x000fc40003f66270 */
[-C--:B------:R-:W-:Y:S02]  /*c860*/  ISETP.GE.AND P4, PT, R17, R183.reuse, PT ;  /* 0x000000b71100720c */ /* 0x080fe40003f86270 */
[----:B------:R-:W-:Y:S02]  /*c870*/  ISETP.GE.AND P5, PT, R4, R183, PT ;  /* 0x000000b70400720c */ /* 0x000fe40003fa6270 */
[C---:B------:R-:W-:Y:S02]  /*c880*/  LOP3.LUT R5, R0.reuse, 0x80, RZ, 0xfc, !PT ;  /* 0x0000008000057812 */ /* 0x040fe400078efcff */
[----:B------:R-:W-:Y:S02]  /*c890*/  MOV R19, RZ ;  /* 0x000000ff00137202 */ /* 0x000fe40000000f00 */
[C---:B------:R-:W-:Y:S02]  /*c8a0*/  LOP3.LUT R6, R0.reuse, 0xa0, RZ, 0xfc, !PT ;  /* 0x000000a000067812 */ /* 0x040fe400078efcff */
[C---:B------:R-:W-:Y:S01]  /*c8b0*/  LOP3.LUT R7, R0.reuse, 0xc0, RZ, 0xfc, !PT ;  /* 0x000000c000077812 */ /* 0x040fe200078efcff */
[----:B------:R-:W2:Y:S01]  /*c8c0*/  @!P2 LDG.E R243, [R86.64] ;  /* 0x0000000656f3a981 */ /* 0x000ea2000c1e1900 */
[----:B------:R-:W-:-:S02]  /*c8d0*/  LOP3.LUT R8, R0, 0xe0, RZ, 0xfc, !PT ;  /* 0x000000e000087812 */ /* 0x000fc400078efcff */
[C---:B------:R-:W-:Y:S01]  /*c8e0*/  LOP3.LUT R9, R0.reuse, 0x100, RZ, 0xfc, !PT ;  /* 0x0000010000097812 */ /* 0x040fe200078efcff */
[----:B------:R-:W3:Y:S01]  /*c8f0*/  @!P3 LDG.E R20, [R86.64+0x80] ;  /* 0x000080065614b981 */ /* 0x000ee2000c1e1900 */
[-C--:B------:R-:W-:Y:S02]  /*c900*/  ISETP.GE.AND P6, PT, R5, R183.reuse, PT ;  /* 0x000000b70500720c */ /* 0x080fe40003fc6270 */
[----:B------:R-:W-:Y:S01]  /*c910*/  LOP3.LUT R10, R0, 0x120, RZ, 0xfc, !PT ;  /* 0x00000120000a7812 */ /* 0x000fe200078efcff */
[----:B------:R-:W4:Y:S01]  /*c920*/  @!P4 LDG.E R19, [R86.64+0x100] ;  /* 0x000100065613c981 */ /* 0x000f22000c1e1900 */
[-C--:B------:R-:W-:Y:S02]  /*c930*/  ISETP.GE.AND P0, PT, R6, R183.reuse, PT ;  /* 0x000000b70600720c */ /* 0x080fe40003f06270 */
[-C--:B------:R-:W-:Y:S01]  /*c940*/  ISETP.GE.AND P2, PT, R7, R183.reuse, PT ;  /* 0x000000b70700720c */ /* 0x080fe20003f46270 */
[----:B------:R-:W5:Y:S01]  /*c950*/  @!P5 LDG.E R22, [R86.64+0x180] ;  /* 0x000180065616d981 */ /* 0x000f62000c1e1900 */
[----:B------:R-:W-:-:S02]  /*c960*/  ISETP.GE.AND P3, PT, R8, R183, PT ;  /* 0x000000b70800720c */ /* 0x000fc40003f66270 */
[-C--:B------:R-:W-:Y:S02]  /*c970*/  ISETP.GE.AND P4, PT, R9, R183.reuse, PT ;  /* 0x000000b70900720c */ /* 0x080fe40003f86270 */
[----:B------:R-:W-:Y:S01]  /*c980*/  ISETP.GE.AND P5, PT, R10, R183, PT ;  /* 0x000000b70a00720c */ /* 0x000fe20003fa6270 */
[----:B------:R-:W5:Y:S01]  /*c990*/  @!P6 LDG.E R21, [R86.64+0x200] ;  /* 0x000200065615e981 */ /* 0x000f62000c1e1900 */
[C---:B------:R-:W-:Y:S02]  /*c9a0*/  LOP3.LUT R11, R0.reuse, 0x140, RZ, 0xfc, !PT ;  /* 0x00000140000b7812 */ /* 0x040fe400078efcff */
[C---:B------:R-:W-:Y:S01]  /*c9b0*/  LOP3.LUT R12, R0.reuse, 0x160, RZ, 0xfc, !PT ;  /* 0x00000160000c7812 */ /* 0x040fe200078efcff */
[----:B------:R-:W5:Y:S01]  /*c9c0*/  @!P0 LDG.E R24, [R86.64+0x280] ;  /* 0x0002800656188981 */ /* 0x000f62000c1e1900 */
[C---:B------:R-:W-:Y:S02]  /*c9d0*/  LOP3.LUT R13, R0.reuse, 0x180, RZ, 0xfc, !PT ;  /* 0x00000180000d7812 */ /* 0x040fe400078efcff */
[C---:B------:R-:W-:Y:S01]  /*c9e0*/  LOP3.LUT R14, R0.reuse, 0x1a0, RZ, 0xfc, !PT ;  /* 0x000001a0000e7812 */ /* 0x040fe200078efcff */
[----:B------:R-:W5:Y:S01]  /*c9f0*/  @!P2 LDG.E R23, [R86.64+0x300] ;  /* 0x000300065617a981 */ /* 0x000f62000c1e1900 */
[----:B------:R-:W-:-:S02]  /*ca00*/  LOP3.LUT R15, R0, 0x1c0, RZ, 0xfc, !PT ;  /* 0x000001c0000f7812 */ /* 0x000fc400078efcff */
[-C--:B------:R-:W-:Y:S01]  /*ca10*/  ISETP.GE.AND P6, PT, R11, R183.reuse, PT ;  /* 0x000000b70b00720c */ /* 0x080fe20003fc6270 */
[----:B------:R-:W5:Y:S01]  /*ca20*/  @!P3 LDG.E R26, [R86.64+0x380] ;  /* 0x00038006561ab981 */ /* 0x000f62000c1e1900 */
[----:B------:R-:W-:Y:S02]  /*ca30*/  LOP3.LUT R16, R0, 0x1e0, RZ, 0xfc, !PT ;  /* 0x000001e000107812 */ /* 0x000fe400078efcff */
[-C--:B------:R-:W-:Y:S01]  /*ca40*/  ISETP.GE.AND P0, PT, R12, R183.reuse, PT ;  /* 0x000000b70c00720c */ /* 0x080fe20003f06270 */
[----:B------:R-:W5:Y:S01]  /*ca50*/  @!P4 LDG.E R25, [R86.64+0x400] ;  /* 0x000400065619c981 */ /* 0x000f62000c1e1900 */
[-C--:B------:R-:W-:Y:S02]  /*ca60*/  ISETP.GE.AND P2, PT, R13, R183.reuse, PT ;  /* 0x000000b70d00720c */ /* 0x080fe40003f46270 */
[-C--:B------:R-:W-:Y:S01]  /*ca70*/  ISETP.GE.AND P3, PT, R14, R183.reuse, PT ;  /* 0x000000b70e00720c */ /* 0x080fe20003f66270 */
[----:B------:R-:W5:Y:S01]  /*ca80*/  @!P5 LDG.E R28, [R86.64+0x480] ;  /* 0x00048006561cd981 */ /* 0x000f62000c1e1900 */
[----:B------:R-:W-:-:S02]  /*ca90*/  ISETP.GE.AND P4, PT, R15, R183, PT ;  /* 0x000000b70f00720c */ /* 0x000fc40003f86270 */
[----:B------:R-:W-:Y:S01]  /*caa0*/  ISETP.GE.AND P5, PT, R16, R183, PT ;  /* 0x000000b71000720c */ /* 0x000fe20003fa6270 */
[----:B------:R-:W5:Y:S01]  /*cab0*/  @!P6 LDG.E R27, [R86.64+0x500] ;  /* 0x00050006561be981 */ /* 0x000f62000c1e1900 */
[----:B------:R-:W-:Y:S02]  /*cac0*/  MOV R32, RZ ;  /* 0x000000ff00207202 */ /* 0x000fe40000000f00 */
[----:B------:R-:W-:Y:S02]  /*cad0*/  MOV R30, RZ ;  /* 0x000000ff001e7202 */ /* 0x000fe40000000f00 */
[----:B------:R-:W-:Y:S02]  /*cae0*/  MOV R34, RZ ;  /* 0x000000ff00227202 */ /* 0x000fe40000000f00 */
[----:B------:R-:W-:Y:S01]  /*caf0*/  MOV R52, RZ ;  /* 0x000000ff00347202 */ /* 0x000fe20000000f00 */
        /* <DEDUP_REMOVED lines=25> */
[----:B------:R-:W3:Y:S01]  /*cc90*/  LDS R22, [R3.X4+0x10] ;  /* 0x0000100003167984 */ /* 0x000ee20000004800 */
[----:B0-----:R-:W-:-:S03]  /*cca0*/  FADD.FTZ R23, R19, UR5 ;  /* 0x0000000513177e21 */ /* 0x001fc60008010000 */
[----:B------:R-:W-:Y:S01]  /*ccb0*/  LDS R19, [R3.X4+0x14] ;  /* 0x0000140003137984 */ /* 0x000fe20000004800 */
[----:B-1----:R-:W-:-:S03]  /*ccc0*/  FADD.FTZ R26, R20, UR5 ;  /* 0x00000005141a7e21 */ /* 0x002fc60008010000 */
[----:B------:R-:W0:Y:S01]  /*ccd0*/  LDS R20, [R3.X4+0x18] ;  /* 0x0000180003147984 */ /* 0x000e220000004800 */
[----:B------:R-:W-:Y:S01]  /*cce0*/  FSETP.GTU.FTZ.AND P5, PT, R23, 20, PT ;  /* 0x41a000001700780b */ /* 0x000fe20003fbc000 */
[----:B--2---:R-:W-:Y:S02]  /*ccf0*/  FADD.FTZ R27, R21, UR5 ;  /* 0x00000005151b7e21 */ /* 0x004fe40008010000 */
[----:B------:R-:W1:Y:S03]  /*cd00*/  LDS R21, [R3.X4+0x1c] ;  /* 0x00001c0003157984 */ /* 0x000e660000004800 */
[----:B------:R-:W-:Y:S01]  /*cd10*/  FSETP.GTU.FTZ.AND P0, PT, R27, 20, PT ;  /* 0x41a000001b00780b */ /* 0x000fe20003f1c000 */
[----:B---3--:R-:W-:Y:S01]  /*cd20*/  FADD.FTZ R22, R22, UR5 ;  /* 0x0000000516167e21 */ /* 0x008fe20008010000 */
[----:B------:R-:W-:-:S05]  /*cd30*/  FSETP.GTU.FTZ.AND P6, PT, R26, 20, PT ;  /* 0x41a000001a00780b */ /* 0x000fca0003fdc000 */
[----:B------:R-:W-:Y:S01]  /*cd40*/  @!P5 FMUL.FTZ R23, R23, -1.4426950216293334961 ;  /* 0xbfb8aa3b1717d820 */ /* 0x000fe20000410000 */
[----:B------:R-:W-:-:S03]  /*cd50*/  FSETP.GTU.FTZ.AND P2, PT, R22, 20, PT ;  /* 0x41a000001600780b */ /* 0x000fc60003f5c000 */
[----:B------:R2:W3:Y:S02]  /*cd60*/  @!P5 MUFU.EX2 R24, R23 ;  /* 0x000000170018d308 */ /* 0x0004e40000000800 */
[----:B------:R-:W-:Y:S01]  /*cd70*/  @!P0 FMUL.FTZ R27, R27, -1.4426950216293334961 ;  /* 0xbfb8aa3b1b1b8820 */ /* 0x000fe20000410000 */
[----:B--2---:R-:W2:Y:S05]  /*cd80*/  LDS R23, [R3.X4+0x24] ;  /* 0x0000240003177984 */ /* 0x004eaa0000004800 */
[----:B------:R-:W4:Y:S02]  /*cd90*/  @!P0 MUFU.EX2 R27, R27 ;  /* 0x0000001b001b8308 */ /* 0x000f240000000800 */
[----:B------:R-:W-:-:S02]  /*cda0*/  @!P2 FMUL.FTZ R28, R22, -1.4426950216293334961 ;  /* 0xbfb8aa3b161ca820 */ /* 0x000fc40000410000 */
[----:B------:R-:W-:Y:S01]  /*cdb0*/  @!P6 FMUL.FTZ R26, R26, -1.4426950216293334961 ;  /* 0xbfb8aa3b1a1ae820 */ /* 0x000fe20000410000 */
[----:B------:R-:W5:Y:S01]  /*cdc0*/  LDS R22, [R3.X4+0x20] ;  /* 0x0000200003167984 */ /* 0x000f620000004800 */
[----:B---3--:R-:W-:-:S03]  /*cdd0*/  @!P5 FADD.FTZ R25, R24, 1 ;  /* 0x3f8000001819d421 */ /* 0x008fc60000010000 */
[----:B------:R-:W3:Y:S01]  /*cde0*/  LDS R24, [R3.X4+0x28] ;  /* 0x0000280003187984 */ /* 0x000ee20000004800 */
[----:B------:R-:W1:Y:S01]  /*cdf0*/  @!P6 MUFU.EX2 R26, R26 ;  /* 0x0000001a001ae308 */ /* 0x000e620000000800 */
[----:B0-----:R-:W-:Y:S02]  /*ce00*/  FADD.FTZ R20, R20, UR5 ;  /* 0x0000000514147e21 */ /* 0x001fe40008010000 */
[----:B----4-:R-:W-:-:S05]  /*ce10*/  @!P0 FADD.FTZ R27, R27, 1 ;  /* 0x3f8000001b1b8421 */ /* 0x010fca0000010000 */
[----:B------:R-:W0:Y:S01]  /*ce20*/  @!P2 MUFU.EX2 R28, R28 ;  /* 0x0000001c001ca308 */ /* 0x000e220000000800 */
[----:B------:R-:W-:-:S07]  /*ce30*/  FSETP.GTU.FTZ.AND P4, PT, R20, 20, PT ;  /* 0x41a000001400780b */ /* 0x000fce0003f9c000 */
[----:B------:R-:W4:Y:S01]  /*ce40*/  @!P5 MUFU.RCP R25, R25 ;  /* 0x000000190019d308 */ /* 0x000f220000001000 */
[----:B-1----:R-:W-:-:S07]  /*ce50*/  @!P6 FADD.FTZ R26, R26, 1 ;  /* 0x3f8000001a1ae421 */ /* 0x002fce0000010000 */
[----:B------:R-:W1:Y:S01]  /*ce60*/  @!P0 MUFU.RCP R27, R27 ;  /* 0x0000001b001b8308 */ /* 0x000e620000001000 */
[----:B------:R-:W-:Y:S02]  /*ce70*/  FADD.FTZ R19, R19, UR5 ;  /* 0x0000000513137e21 */ /* 0x000fe40008010000 */
[----:B------:R-:W-:Y:S02]  /*ce80*/  FADD.FTZ R21, R21, UR5 ;  /* 0x0000000515157e21 */ /* 0x000fe40008010000 */
[----:B------:R-:W-:Y:S01]  /*ce90*/  @!P4 FMUL.FTZ R20, R20, -1.4426950216293334961 ;  /* 0xbfb8aa3b1414c820 */ /* 0x000fe20000410000 */
[----:B------:R-:W-:Y:S01]  /*cea0*/  FSETP.GTU.FTZ.AND P3, PT, R19, 20, PT ;  /* 0x41a000001300780b */ /* 0x000fe20003f7c000 */
[----:B0-----:R-:W-:Y:S01]  /*ceb0*/  @!P2 FADD.FTZ R28, R28, 1 ;  /* 0x3f8000001c1ca421 */ /* 0x001fe20000010000 */
[----:B------:R-:W0:Y:S01]  /*cec0*/  @!P6 MUFU.RCP R26, R26 ;  /* 0x0000001a001ae308 */ /* 0x000e220000001000 */
[----:B----4-:R-:W-:Y:S01]  /*ced0*/  @!P5 FMUL.FTZ R50, R50, R25 ;  /* 0x000000193232d220 */ /* 0x010fe20000410000 */
[----:B------:R-:W-:Y:S01]  /*cee0*/  FSETP.GTU.FTZ.AND P5, PT, R21, 20, PT ;  /* 0x41a000001500780b */ /* 0x000fe20003fbc000 */
[----:B--2---:R-:W-:-:S05]  /*cef0*/  FADD.FTZ R23, R23, UR5 ;  /* 0x0000000517177e21 */ /* 0x004fca0008010000 */
[----:B------:R-:W2:Y:S01]  /*cf00*/  @!P4 MUFU.EX2 R20, R20 ;  /* 0x000000140014c308 */ /* 0x000ea20000000800 */
[----:B-1----:R-:W-:Y:S01]  /*cf10*/  @!P0 FMUL.FTZ R48, R48, R27 ;  /* 0x0000001b30308220 */ /* 0x002fe20000410000 */
[----:B------:R-:W-:-:S06]  /*cf20*/  FSETP.GTU.FTZ.AND P0, PT, R23, 20, PT ;  /* 0x41a000001700780b */ /* 0x000fcc0003f1c000 */
[----:B------:R-:W1:Y:S01]  /*cf30*/  @!P2 MUFU.RCP R28, R28 ;  /* 0x0000001c001ca308 */ /* 0x000e620000001000 */
[----:B-----5:R-:W-:Y:S02]  /*cf40*/  FADD.FTZ R22, R22, UR5 ;  /* 0x0000000516167e21 */ /* 0x020fe40008010000 */
[----:B------:R-:W-:Y:S02]  /*cf50*/  @!P3 FMUL.FTZ R19, R19, -1.4426950216293334961 ;  /* 0xbfb8aa3b1313b820 */ /* 0x000fe40000410000 */
[----:B------:R-:W-:Y:S02]  /*cf60*/  @!P5 FMUL.FTZ R21, R21, -1.4426950216293334961 ;  /* 0xbfb8aa3b1515d820 */ /* 0x000fe40000410000 */
[----:B0-----:R-:W-:Y:S01]  /*cf70*/  @!P6 FMUL.FTZ R49, R49, R26 ;  /* 0x0000001a3131e220 */ /* 0x001fe20000410000 */
[----:B------:R-:W-:Y:S01]  /*cf80*/  FSETP.GTU.FTZ.AND P6, PT, R22, 20, PT ;  /* 0x41a000001600780b */ /* 0x000fe20003fdc000 */
[----:B---3--:R-:W-:Y:S01]  /*cf90*/  FADD.FTZ R24, R24, UR5 ;  /* 0x0000000518187e21 */ /* 0x008fe20008010000 */
[----:B------:R-:W0:Y:S01]  /*cfa0*/  @!P3 MUFU.EX2 R19, R19 ;  /* 0x000000130013b308 */ /* 0x000e220000000800 */
[----:B------:R-:W-:-:S02]  /*cfb0*/  @!P0 FMUL.FTZ R26, R23, -1.4426950216293334961 ;  /* 0xbfb8aa3b171a8820 */ /* 0x000fc40000410000 */
[----:B--2---:R-:W-:Y:S02]  /*cfc0*/  @!P4 FADD.FTZ R23, R20, 1 ;  /* 0x3f8000001417c421 */ /* 0x004fe40000010000 */
[----:B------:R-:W2:Y:S01]  /*cfd0*/  LDS R20, [R3.X4+0x30] ;  /* 0x0000300003147984 */ /* 0x000ea20000004800 */
[----:B-1----:R-:W-:Y:S02]  /*cfe0*/  @!P2 FMUL.FTZ R47, R47, R28 ;  /* 0x0000001c2f2fa220 */ /* 0x002fe40000410000 */
[----:B------:R-:W1:Y:S01]  /*cff0*/  @!P5 MUFU.EX2 R21, R21 ;  /* 0x000000150015d308 */ /* 0x000e620000000800 */
[----:B------:R-:W-:Y:S02]  /*d000*/  FSETP.GTU.FTZ.AND P2, PT, R24, 20, PT ;  /* 0x41a000001800780b */ /* 0x000fe40003f5c000 */
[----:B------:R-:W-:Y:S02]  /*d010*/  @!P6 FMUL.FTZ R25, R22, -1.4426950216293334961 ;  /* 0xbfb8aa3b1619e820 */ /* 0x000fe40000410000 */
[----:B0-----:R-:W-:-:S04]  /*d020*/  @!P3 FADD.FTZ R22, R19, 1 ;  /* 0x3f8000001316b421 */ /* 0x001fc80000010000 */
[----:B------:R-:W0:Y:S01]  /*d030*/  @!P6 MUFU.EX2 R25, R25 ;  /* 0x000000190019e308 */ /* 0x000e220000000800 */
[----:B------:R-:W3:Y:S04]  /*d040*/  LDS R19, [R3.X4+0x2c] ;  /* 0x00002c0003137984 */ /* 0x000ee80000004800 */
[----:B------:R-:W-:Y:S02]  /*d050*/  @!P2 FMUL.FTZ R27, R24, -1.4426950216293334961 ;  /* 0xbfb8aa3b181ba820 */ /* 0x000fe40000410000 */
[----:B-1----:R-:W-:Y:S02]  /*d060*/  @!P5 FADD.FTZ R24, R21, 1 ;  /* 0x3f8000001518d421 */ /* 0x002fe40000010000 */
[----:B------:R-:W1:Y:S01]  /*d070*/  LDS R21, [R3.X4+0x34] ;  /* 0x0000340003157984 */ /* 0x000e620000004800 */
[----:B------:R-:W4:Y:S08]  /*d080*/  @!P0 MUFU.EX2 R26, R26 ;  /* 0x0000001a001a8308 */ /* 0x000f300000000800 */
[----:B------:R5:W-:Y:S02]  /*d090*/  @!P4 MUFU.RCP R28, R23 ;  /* 0x00000017001cc308 */ /* 0x000be40000001000 */
[----:B-----5:R-:W5:Y:S06]  /*d0a0*/  LDS R23, [R3.X4+0x3c] ;  /* 0x00003c0003177984 */ /* 0x020f6c0000004800 */
[----:B------:R-:W2:Y:S01]  /*d0b0*/  @!P2 MUFU.EX2 R27, R27 ;  /* 0x0000001b001ba308 */ /* 0x000ea20000000800 */
[----:B0-----:R-:W-:-:S07]  /*d0c0*/  @!P6 FADD.FTZ R25, R25, 1 ;  /* 0x3f8000001919e421 */ /* 0x001fce0000010000 */
[----:B------:R0:W1:Y:S01]  /*d0d0*/  @!P5 MUFU.RCP R31, R24 ;  /* 0x00000018001fd308 */ /* 0x0000620000001000 */
[----:B----4-:R-:W-:Y:S01]  /*d0e0*/  @!P0 FADD.FTZ R26, R26, 1 ;  /* 0x3f8000001a1a8421 */ /* 0x010fe20000010000 */
[----:B0-----:R-:W-:-:S06]  /*d0f0*/  SHF.L.U32 R24, R177, 0x4, RZ ;  /* 0x00000004b1187819 */ /* 0x001fcc00000006ff */
[----:B------:R0:W-:Y:S01]  /*d100*/  @!P6 MUFU.RCP R30, R25 ;  /* 0x00000019001ee308 */ /* 0x0001e20000001000 */
[----:B--2---:R-:W-:-:S07]  /*d110*/  @!P2 FADD.FTZ R27, R27, 1 ;  /* 0x3f8000001b1ba421 */ /* 0x004fce0000010000 */
[----:B------:R2:W4:Y:S01]  /*d120*/  @!P3 MUFU.RCP R29, R22 ;  /* 0x00000016001db308 */ /* 0x0005220000001000 */
[----:B0-----:R-:W-:Y:S02]  /*d130*/  LOP3.LUT R25, R24, 0xfffffe00, RZ, 0xc0, !PT ;  /* 0xfffffe0018197812 */ /* 0x001fe400078ec0ff */
[----:B------:R-:W0:Y:S05]  /*d140*/  LDS R24, [R3.X4] ;  /* 0x0000000003187984 */ /* 0x000e2a0000004800 */
[----:B------:R1:W-:Y:S01]  /*d150*/  @!P0 MUFU.RCP R33, R26 ;  /* 0x0000001a00218308 */ /* 0x0003e20000001000 */
[----:B--2---:R-:W2:Y:S04]  /*d160*/  LDS R22, [R3.X4+0x38] ;  /* 0x0000380003167984 */ /* 0x004ea80000004800 */
[----:B------:R-:W-:Y:S01]  /*d170*/  BAR.SYNC.DEFER_BLOCKING 0x0 ;  /* 0x0000000000007b1d */ /* 0x000fe20000010000 */
[----:B-1----:R-:W-:-:S05]  /*d180*/  FADD.FTZ R26, R20, UR5 ;  /* 0x00000005141a7e21 */ /* 0x002fca0008010000 */
[----:B------:R1:W5:Y:S01]  /*d190*/  @!P2 MUFU.RCP R32, R27 ;  /* 0x0000001b0020a308 */ /* 0x0003620000001000 */
[----:B------:R-:W-:Y:S01]  /*d1a0*/  @!P5 FMUL.FTZ R44, R44, R31 ;  /* 0x0000001f2c2cd220 */ /* 0x000fe20000410000 */
[----:B------:R-:W-:Y:S02]  /*d1b0*/  FSETP.GTU.FTZ.AND P5, PT, R26, 20, PT ;  /* 0x41a000001a00780b */ /* 0x000fe40003fbc000 */
[----:B------:R-:W-:Y:S01]  /*d1c0*/  LEA R60, R180, R25, 0x4 ;  /* 0x00000019b43c7211 */ /* 0x000fe200078e20ff */
[----:B------:R-:W-:Y:S02]  /*d1d0*/  @!P4 FMUL.FTZ R45, R45, R28 ;  /* 0x0000001c2d2dc220 */ /* 0x000fe40000410000 */
[----:B---3--:R-:W-:Y:S01]  /*d1e0*/  FADD.FTZ R19, R19, UR5 ;  /* 0x0000000513137e21 */ /* 0x008fe20008010000 */
[----:B------:R-:W-:Y:S01]  /*d1f0*/  IADD3 R25, R60, 0x1, RZ ;  /* 0x000000013c197810 */ /* 0x000fe20007ffe0ff */
[----:B----4-:R-:W-:Y:S01]  /*d200*/  @!P3 FMUL.FTZ R46, R46, R29 ;  /* 0x0000001d2e2eb220 */ /* 0x010fe20000410000 */
[C---:B-1----:R-:W-:Y:S01]  /*d210*/  IADD3 R27, R60.reuse, 0x2, RZ ;  /* 0x000000023c1b7810 */ /* 0x042fe20007ffe0ff */
[----:B------:R-:W-:Y:S01]  /*d220*/  FADD.FTZ R57, R21, UR5 ;  /* 0x0000000515397e21 */ /* 0x000fe20008010000 */
[C---:B------:R-:W-:Y:S01]  /*d230*/  IADD3 R28, R60.reuse, 0x3, RZ ;  /* 0x000000033c1c7810 */ /* 0x040fe20007ffe0ff */
[----:B------:R-:W-:Y:S01]  /*d240*/  @!P6 FMUL.FTZ R43, R43, R30 ;  /* 0x0000001e2b2be220 */ /* 0x000fe20000410000 */
[----:B------:R-:W-:Y:S01]  /*d250*/  IADD3 R29, R60, 0x4, RZ ;  /* 0x000000043c1d7810 */ /* 0x000fe20007ffe0ff */
[----:B------:R-:W-:Y:S01]  /*d260*/  @!P5 FMUL.FTZ R21, R26, -1.4426950216293334961 ;  /* 0xbfb8aa3b1a15d820 */ /* 0x000fe20000410000 */
[----:B------:R-:W-:Y:S01]  /*d270*/  IADD3 R30, R60, 0x5, RZ ;  /* 0x000000053c1e7810 */ /* 0x000fe20007ffe0ff */
[----:B-----5:R-:W-:Y:S01]  /*d280*/  @!P2 FMUL.FTZ R41, R41, R32 ;  /* 0x000000202929a220 */ /* 0x020fe20000410000 */
[-C--:B------:R-:W-:Y:S01]  /*d290*/  LEA.HI.SX32 R26, R25, R60.reuse, 0x1b ;  /* 0x0000003c191a7211 */ /* 0x080fe200078fdaff */
[----:B------:R-:W-:Y:S01]  /*d2a0*/  @!P0 FMUL.FTZ R42, R42, R33 ;  /* 0x000000212a2a8220 */ /* 0x000fe20000410000 */
[----:B------:R-:W-:Y:S01]  /*d2b0*/  IADD3 R31, R60, 0x6, RZ ;  /* 0x000000063c1f7810 */ /* 0x000fe20007ffe0ff */
[----:B------:R-:W-:Y:S01]  /*d2c0*/  FADD.FTZ R59, R23, UR5 ;  /* 0x00000005173b7e21 */ /* 0x000fe20008010000 */
[----:B------:R-:W-:-:S02]  /*d2d0*/  LEA.HI.SX32 R27, R27, R60, 0x1b ;  /* 0x0000003c1b1b7211 */ /* 0x000fc400078fdaff */
[----:B------:R-:W-:Y:S02]  /*d2e0*/  FSETP.GTU.FTZ.AND P6, PT, R19, 20, PT ;  /* 0x41a000001300780b */ /* 0x000fe40003fdc000 */
[----:B------:R-:W-:Y:S02]  /*d2f0*/  IADD3 R32, R60, 0x7, RZ ;  /* 0x000000073c207810 */ /* 0x000fe40007ffe0ff */
[-C--:B------:R-:W-:Y:S01]  /*d300*/  LEA.HI.SX32 R28, R28, R60.reuse, 0x1b ;  /* 0x0000003c1c1c7211 */ /* 0x080fe200078fdaff */
[----:B------:R-:W-:Y:S01]  /*d310*/  STS [R3.X4], R172 ;  /* 0x000000ac03007388 */ /* 0x000fe20000004800 */
[C---:B------:R-:W-:Y:S02]  /*d320*/  IADD3 R33, R60.reuse, 0x8, RZ ;  /* 0x000000083c217810 */ /* 0x040fe40007ffe0ff */
[----:B------:R-:W-:Y:S01]  /*d330*/  LEA.HI.SX32 R29, R29, R60, 0x1b ;  /* 0x0000003c1d1d7211 */ /* 0x000fe200078fdaff */
[----:B------:R-:W-:Y:S01]  /*d340*/  STS [R26.X4+0x4], R171 ;  /* 0x000004ab1a007388 */ /* 0x000fe20000004800 */
[----:B------:R-:W-:-:S02]  /*d350*/  IADD3 R34, R60, 0x9, RZ ;  /* 0x000000093c227810 */ /* 0x000fc40007ffe0ff */
[-C--:B------:R-:W-:Y:S01]  /*d360*/  LEA.HI.SX32 R30, R30, R60.reuse, 0x1b ;  /* 0x0000003c1e1e7211 */ /* 0x080fe200078fdaff */
[----:B------:R-:W-:Y:S01]  /*d370*/  STS [R27.X4+0x8], R170 ;  /* 0x000008aa1b007388 */ /* 0x000fe20000004800 */
[C---:B------:R-:W-:Y:S02]  /*d380*/  IADD3 R35, R60.reuse, 0xa, RZ ;  /* 0x0000000a3c237810 */ /* 0x040fe40007ffe0ff */
[-C--:B------:R-:W-:Y:S01]  /*d390*/  LEA.HI.SX32 R31, R31, R60.reuse, 0x1b ;  /* 0x0000003c1f1f7211 */ /* 0x080fe200078fdaff */
[----:B------:R-:W-:Y:S01]  /*d3a0*/  STS [R28.X4+0xc], R169 ;  /* 0x00000ca91c007388 */ /* 0x000fe20000004800 */
[----:B------:R-:W-:Y:S02]  /*d3b0*/  IADD3 R52, R60, 0xb, RZ ;  /* 0x0000000b3c347810 */ /* 0x000fe40007ffe0ff */
[----:B------:R-:W-:Y:S01]  /*d3c0*/  LEA.HI.SX32 R32, R32, R60, 0x1b ;  /* 0x0000003c20207211 */ /* 0x000fe200078fdaff */
[----:B------:R-:W-:Y:S01]  /*d3d0*/  STS [R29.X4+0x10], R168 ;  /* 0x000010a81d007388 */ /* 0x000fe20000004800 */
[----:B------:R-:W-:-:S02]  /*d3e0*/  FSETP.GTU.FTZ.AND P4, PT, R57, 20, PT ;  /* 0x41a000003900780b */ /* 0x000fc40003f9c000 */
[C---:B------:R-:W-:Y:S02]  /*d3f0*/  IADD3 R53, R60.reuse, 0xc, RZ ;  /* 0x0000000c3c357810 */ /* 0x040fe40007ffe0ff */
[----:B------:R-:W-:Y:S02]  /*d400*/  FSETP.GTU.FTZ.AND P2, PT, R59, 20, PT ;  /* 0x41a000003b00780b */ /* 0x000fe40003f5c000 */
[-C--:B------:R-:W-:Y:S01]  /*d410*/  LEA.HI.SX32 R33, R33, R60.reuse, 0x1b ;  /* 0x0000003c21217211 */ /* 0x080fe200078fdaff */
[----:B------:R-:W-:Y:S01]  /*d420*/  STS [R30.X4+0x14], R167 ;  /* 0x000014a71e007388 */ /* 0x000fe20000004800 */
[----:B------:R-:W-:Y:S02]  /*d430*/  IADD3 R54, R60, 0xd, RZ ;  /* 0x0000000d3c367810 */ /* 0x000fe40007ffe0ff */
[----:B------:R-:W-:Y:S01]  /*d440*/  LEA.HI.SX32 R34, R34, R60, 0x1b ;  /* 0x0000003c22227211 */ /* 0x000fe200078fdaff */
[----:B------:R-:W-:Y:S01]  /*d450*/  STS [R31.X4+0x18], R166 ;  /* 0x000018a61f007388 */ /* 0x000fe20000004800 */
[----:B------:R-:W-:-:S02]  /*d460*/  IADD3 R55, R60, 0xe, RZ ;  /* 0x0000000e3c377810 */ /* 0x000fc40007ffe0ff */
[-C--:B------:R-:W-:Y:S01]  /*d470*/  LEA.HI.SX32 R35, R35, R60.reuse, 0x1b ;  /* 0x0000003c23237211 */ /* 0x080fe200078fdaff */
[----:B------:R-:W-:Y:S01]  /*d480*/  STS [R32.X4+0x1c], R165 ;  /* 0x00001ca520007388 */ /* 0x000fe20000004800 */
[----:B------:R-:W-:Y:S02]  /*d490*/  IADD3 R56, R60, 0xf, RZ ;  /* 0x0000000f3c387810 */ /* 0x000fe40007ffe0ff */
[-C--:B------:R-:W-:Y:S01]  /*d4a0*/  LEA.HI.SX32 R52, R52, R60.reuse, 0x1b ;  /* 0x0000003c34347211 */ /* 0x080fe200078fdaff */
[----:B------:R-:W-:Y:S01]  /*d4b0*/  STS [R33.X4+0x20], R164 ;  /* 0x000020a421007388 */ /* 0x000fe20000004800 */
[-C--:B------:R-:W-:Y:S02]  /*d4c0*/  LEA.HI.SX32 R53, R53, R60.reuse, 0x1b ;  /* 0x0000003c35357211 */ /* 0x080fe400078fdaff */
[-C--:B------:R-:W-:Y:S01]  /*d4d0*/  LEA.HI.SX32 R54, R54, R60.reuse, 0x1b ;  /* 0x0000003c36367211 */ /* 0x080fe200078fdaff */
[----:B------:R-:W-:Y:S01]  /*d4e0*/  STS [R34.X4+0x24], R163 ;  /* 0x000024a322007388 */ /* 0x000fe20000004800 */
[-C--:B------:R-:W-:Y:S01]  /*d4f0*/  LEA.HI.SX32 R55, R55, R60.reuse, 0x1b ;  /* 0x0000003c37377211 */ /* 0x080fe200078fdaff */
[----:B------:R-:W-:Y:S01]  /*d500*/  @!P6 FMUL.FTZ R19, R19, -1.4426950216293334961 ;  /* 0xbfb8aa3b1313e820 */ /* 0x000fe20000410000 */
[----:B------:R-:W-:Y:S01]  /*d510*/  LEA.HI.SX32 R56, R56, R60, 0x1b ;  /* 0x0000003c38387211 */ /* 0x000fe200078fdaff */
[----:B------:R-:W-:Y:S04]  /*d520*/  STS [R35.X4+0x28], R162 ;  /* 0x000028a223007388 */ /* 0x000fe80000004800 */
[----:B------:R-:W-:Y:S01]  /*d530*/  STS [R52.X4+0x2c], R161 ;  /* 0x00002ca134007388 */ /* 0x000fe20000004800 */
[----:B------:R1:W3:Y:S03]  /*d540*/  @!P6 MUFU.EX2 R20, R19 ;  /* 0x000000130014e308 */ /* 0x0002e60000000800 */
[----:B------:R-:W-:Y:S01]  /*d550*/  STS [R53.X4+0x30], R160 ;  /* 0x000030a035007388 */ /* 0x000fe20000004800 */
[----:B0-----:R-:W-:-:S03]  /*d560*/  FADD.FTZ R25, R24, UR5 ;  /* 0x0000000518197e21 */ /* 0x001fc60008010000 */
[----:B------:R-:W-:Y:S01]  /*d570*/  STS [R54.X4+0x34], R159 ;  /* 0x0000349f36007388 */ /* 0x000fe20000004800 */
[----:B------:R-:W-:-:S03]  /*d580*/  @!P2 FMUL.FTZ R24, R59, -1.4426950216293334961 ;  /* 0xbfb8aa3b3b18a820 */ /* 0x000fc60000410000 */
[----:B------:R-:W-:Y:S01]  /*d590*/  STS [R55.X4+0x38], R158 ;  /* 0x0000389e37007388 */ /* 0x000fe20000004800 */
[----:B-1----:R-:W-:-:S03]  /*d5a0*/  @!P4 FMUL.FTZ R19, R57, -1.4426950216293334961 ;  /* 0xbfb8aa3b3913c820 */ /* 0x002fc60000410000 */
        /* <DEDUP_REMOVED lines=20> */
[----:B--2---:R-:W-:Y:S01]  /*d6f0*/  FADD.FTZ R58, R22, UR5 ;  /* 0x00000005163a7e21 */ /* 0x004fe20008010000 */
[----:B------:R-:W-:-:S04]  /*d700*/  FSETP.GTU.FTZ.AND P0, PT, R25, 20, PT ;  /* 0x41a000001900780b */ /* 0x000fc80003f1c000 */
[C---:B------:R-:W-:Y:S01]  /*d710*/  FSETP.GTU.FTZ.AND P3, PT, R58.reuse, 20, PT ;  /* 0x41a000003a00780b */ /* 0x040fe20003f7c000 */
[----:B------:R-:W0:Y:S08]  /*d720*/  @!P5 MUFU.EX2 R21, R21 ;  /* 0x000000150015d308 */ /* 0x000e300000000800 */
[----:B------:R1:W2:Y:S01]  /*d730*/  @!P4 MUFU.EX2 R22, R19 ;  /* 0x000000130016c308 */ /* 0x0002a20000000800 */
[----:B------:R-:W4:Y:S03]  /*d740*/  LDS R89, [0x2100] ;  /* 0x00210000ff597984 */ /* 0x000f260000000800 */
[----:B------:R-:W-:-:S02]  /*d750*/  @!P3 FMUL.FTZ R23, R58, -1.4426950216293334961 ;  /* 0xbfb8aa3b3a17b820 */ /* 0x000fc40000410000 */
[----:B-1----:R-:W-:Y:S02]  /*d760*/  @!P0 FMUL.FTZ R19, R25, -1.4426950216293334961 ;  /* 0xbfb8aa3b19138820 */ /* 0x002fe40000410000 */
[----:B------:R-:W-:Y:S01]  /*d770*/  @!P2 MUFU.EX2 R24, R24 ;  /* 0x000000180018a308 */ /* 0x000fe20000000800 */
[----:B---3--:R-:W-:Y:S02]  /*d780*/  @!P6 FADD.FTZ R20, R20, 1 ;  /* 0x3f8000001414e421 */ /* 0x008fe40000010000 */
[----:B0-----:R-:W-:Y:S02]  /*d790*/  @!P5 FADD.FTZ R21, R21, 1 ;  /* 0x3f8000001515d421 */ /* 0x001fe40000010000 */
[----:B--2---:R-:W-:Y:S02]  /*d7a0*/  @!P4 FADD.FTZ R22, R22, 1 ;  /* 0x3f8000001616c421 */ /* 0x004fe40000010000 */
[----:B------:R-:W-:Y:S01]  /*d7b0*/  IMAD R60, R250, c[0x0][0x2d8], RZ ;  /* 0x0000b600fa3c7a24 */ /* 0x000fe200078e02ff */
[----:B------:R-:W0:Y:S03]  /*d7c0*/  @!P3 MUFU.EX2 R23, R23 ;  /* 0x000000170017b308 */ /* 0x000e260000000800 */
[----:B------:R-:W-:-:S05]  /*d7d0*/  IMAD R95, R249, c[0x0][0x2dc], R60 ;  /* 0x0000b700f95f7a24 */ /* 0x000fca00078e023c */
[----:B------:R-:W1:Y:S08]  /*d7e0*/  @!P0 MUFU.EX2 R19, R19 ;  /* 0x0000001300138308 */ /* 0x000e700000000800 */
[----:B------:R-:W2:Y:S08]  /*d7f0*/  @!P6 MUFU.RCP R25, R20 ;  /* 0x000000140019e308 */ /* 0x000eb00000001000 */
[----:B------:R3:W-:Y:S08]  /*d800*/  @!P5 MUFU.RCP R58, R21 ;  /* 0x00000015003ad308 */ /* 0x0007f00000001000 */
[----:B------:R5:W2:Y:S01]  /*d810*/  @!P4 MUFU.RCP R91, R22 ;  /* 0x00000016005bc308 */ /* 0x000aa20000001000 */
[----:B---3--:R-:W-:-:S05]  /*d820*/  IMAD.WIDE.U32 R20, R249, c[0x0][0x2d8], RZ ;  /* 0x0000b600f9147a25 */ /* 0x008fca00078e00ff */
[----:B------:R-:W-:Y:S01]  /*d830*/  IADD3 R21, R21, R95, RZ ;  /* 0x0000005f15157210 */ /* 0x000fe20007ffe0ff */
[----:B0-----:R-:W-:Y:S02]  /*d840*/  @!P3 FADD.FTZ R23, R23, 1 ;  /* 0x3f8000001717b421 */ /* 0x001fe40000010000 */
[----:B------:R-:W-:Y:S02]  /*d850*/  @!P2 FADD.FTZ R24, R24, 1 ;  /* 0x3f8000001818a421 */ /* 0x000fe40000010000 */
[----:B------:R-:W-:Y:S01]  /*d860*/  IMAD.WIDE.U32 R20, R241, c[0x0][0x2e0], R20 ;  /* 0x0000b800f1147a25 */ /* 0x000fe200078e0014 */
[----:B------:R0:W3:Y:S03]  /*d870*/  @!P3 MUFU.RCP R60, R23 ;  /* 0x00000017003cb308 */ /* 0x0000e60000001000 */
[----:B-1----:R-:W-:Y:S02]  /*d880*/  @!P0 FADD.FTZ R19, R19, 1 ;  /* 0x3f80000013138421 */ /* 0x002fe40000010000 */
[----:B------:R-:W-:-:S02]  /*d890*/  IMAD R62, R242, c[0x0][0x2e0], RZ ;  /* 0x0000b800f23e7a24 */ /* 0x000fc400078e02ff */
[----:B--2---:R-:W-:Y:S01]  /*d8a0*/  @!P6 FMUL.FTZ R40, R40, R25 ;  /* 0x000000192828e220 */ /* 0x004fe20000410000 */
[----:B------:R1:W2:Y:S01]  /*d8b0*/  @!P2 MUFU.RCP R93, R24 ;  /* 0x00000018005da308 */ /* 0x0002a20000001000 */
[----:B-----5:R-:W-:Y:S01]  /*d8c0*/  IADD3 R22, P6, R238, R20, RZ ;  /* 0x00000014ee167210 */ /* 0x020fe20007fde0ff */
[----:B------:R-:W-:Y:S01]  /*d8d0*/  @!P4 FMUL.FTZ R38, R38, R91 ;  /* 0x0000005b2626c220 */ /* 0x000fe20000410000 */
[----:B----4-:R-:W-:Y:S01]  /*d8e0*/  ISETP.GE.AND P4, PT, R0, R89, PT ;  /* 0x000000590000720c */ /* 0x010fe20003f86270 */
[----:B------:R-:W-:-:S04]  /*d8f0*/  IMAD R25, R241, c[0x0][0x2e4], R62 ;  /* 0x0000b900f1197a24 */ /* 0x000fc800078e023e */
[----:B------:R-:W4:Y:S01]  /*d900*/  @!P0 MUFU.RCP R20, R19 ;  /* 0x0000001300148308 */ /* 0x000f220000001000 */
[----:B------:R-:W-:Y:S01]  /*d910*/  IADD3.X R21, R240, R25, R21, P6, !PT ;  /* 0x00000019f0157210 */ /* 0x000fe200037fe415 */
[----:B------:R-:W-:Y:S01]  /*d920*/  @!P5 FMUL.FTZ R39, R39, R58 ;  /* 0x0000003a2727d220 */ /* 0x000fe20000410000 */
[C---:B------:R-:W-:Y:S01]  /*d930*/  LEA R25, P5, R0.reuse, c[0x0][0x330], 0x2 ;  /* 0x0000cc0000197a11 */ /* 0x040fe200078a10ff */
[----:B------:R-:W-:Y:S03]  /*d940*/  BSSY B0, `(.L_x_304) ;  /* 0x0000016000007945 */ /* 0x000fe60003800000 */
[----:B0-----:R-:W-:Y:S02]  /*d950*/  LEA.HI.X R23, R0, c[0x0][0x334], R246, 0x2, P5 ;  /* 0x0000cd0000177a11 */ /* 0x001fe400028f14f6 */
[----:B-1----:R-:W-:Y:S01]  /*d960*/  LEA R24, P5, R22, R25, 0x2 ;  /* 0x0000001916187211 */ /* 0x002fe200078a10ff */
[----:B---3--:R-:W-:Y:S01]  /*d970*/  @!P3 FMUL.FTZ R37, R37, R60 ;  /* 0x0000003c2525b220 */ /* 0x008fe20000410000 */
[----:B------:R-:W-:Y:S01]  /*d980*/  ISETP.GE.AND P3, PT, R4, R89, PT ;  /* 0x000000590400720c */ /* 0x000fe20003f66270 */
[----:B--2---:R-:W-:Y:S01]  /*d990*/  @!P2 FMUL.FTZ R36, R36, R93 ;  /* 0x0000005d2424a220 */ /* 0x004fe20000410000 */
[----:B------:R-:W-:-:S02]  /*d9a0*/  ISETP.GE.AND P2, PT, R17, R89, PT ;  /* 0x000000591100720c */ /* 0x000fc40003f46270 */
[----:B------:R-:W-:Y:S01]  /*d9b0*/  ISETP.GE.AND P6, PT, R5, R89, PT ;  /* 0x000000590500720c */ /* 0x000fe20003fc6270 */
[----:B----4-:R-:W-:Y:S01]  /*d9c0*/  @!P0 FMUL.FTZ R51, R51, R20 ;  /* 0x0000001433338220 */ /* 0x010fe20000410000 */
[----:B------:R-:W-:Y:S01]  /*d9d0*/  LEA.HI.X R25, R22, R23, R21, 0x2, P5 ;  /* 0x0000001716197211 */ /* 0x000fe200028f1415 */
[----:B------:R-:W-:Y:S05]  /*d9e0*/  @P4 BRA `(.L_x_305) ;  /* 0x000000b000004947 */ /* 0x000fea0003800000 */
[----:B------:R-:W-:Y:S01]  /*d9f0*/  MOV R20, R236 ;  /* 0x000000ec00147202 */ /* 0x000fe20000000f00 */
[----:B------:R-:W-:Y:S01]  /*da00*/  IMAD R22, R242, c[0x0][0x2e0], RZ ;  /* 0x0000b800f2167a24 */ /* 0x000fe200078e02ff */
[----:B------:R-:W-:-:S03]  /*da10*/  MOV R21, R237 ;  /* 0x000000ed00157202 */ /* 0x000fc60000000f00 */
[----:B------:R-:W-:Y:S02]  /*da20*/  IMAD R19, R241, c[0x0][0x2e4], R22 ;  /* 0x0000b900f1137a24 */ /* 0x000fe400078e0216 */
[----:B------:R-:W-:-:S05]  /*da30*/  IMAD.WIDE.U32 R20, R249, c[0x0][0x2d8], R20 ;  /* 0x0000b600f9147a25 */ /* 0x000fca00078e0014 */
[----:B------:R-:W-:-:S05]  /*da40*/  IADD3 R21, R95, R21, RZ ;  /* 0x000000155f157210 */ /* 0x000fca0007ffe0ff */
[----:B------:R-:W-:-:S05]  /*da50*/  IMAD.WIDE.U32 R20, R241, c[0x0][0x2e0], R20 ;  /* 0x0000b800f1147a25 */ /* 0x000fca00078e0014 */
[----:B------:R-:W-:Y:S02]  /*da60*/  IADD3 R19, R21, R19, RZ ;  /* 0x0000001315137210 */ /* 0x000fe40007ffe0ff */
[----:B------:R-:W-:-:S04]  /*da70*/  LEA R22, P0, R20, c[0x0][0x330], 0x2 ;  /* 0x0000cc0014167a11 */ /* 0x000fc800078010ff */
[----:B------:R-:W-:-:S05]  /*da80*/  LEA.HI.X R23, R20, c[0x0][0x334], R19, 0x2, P0 ;  /* 0x0000cd0014177a11 */ /* 0x000fca00000f1413 */
[----:B------:R0:W-:Y:S04]  /*da90*/  STG.E [R22.64], R57 ;  /* 0x0000003916007986 */ /* 0x0001e8000c101906 */
.L_x_305:
[----:B------:R-:W-:Y:S05]  /*daa0*/  BSYNC B0 ;  /* 0x0000000000007941 */ /* 0x000fea0003800000 */
.L_x_304:
        /* <DEDUP_REMOVED lines=12> */
[----:B0-----:R-:W-:Y:S01]  /*db70*/  IMAD R22, R250, c[0x0][0x2f8], RZ ;  /* 0x0000be00fa167a24 */ /* 0x001fe200078e02ff */
[----:B------:R-:W-:Y:S01]  /*db80*/  BSSY B0, `(.L_x_306) ;  /* 0x0000055000007945 */ /* 0x000fe20003800000 */
[----:B------:R-:W-:Y:S01]  /*db90*/  @!P5 STG.E [R24.64+-0x1d80], R67 ;  /* 0xffe280431800d986 */ /* 0x000fe2000c101906 */
[----:B------:R-:W-:Y:S01]  /*dba0*/  ISETP.GE.AND P5, PT, R15, R89, PT ;  /* 0x000000590f00720c */ /* 0x000fe20003fa6270 */
[----:B------:R-:W-:-:S02]  /*dbb0*/  FADD.FTZ R20, R19, R48 ;  /* 0x0000003013147221 */ /* 0x000fc40000010000 */
[----:B------:R-:W-:Y:S01]  /*dbc0*/  @!P4 STG.E [R24.64+-0x1d00], R69 ;  /* 0xffe300451800c986 */ /* 0x000fe2000c101906 */
[-C--:B------:R-:W-:Y:S01]  /*dbd0*/  ISETP.GE.AND P4, PT, R18, R89.reuse, PT ;  /* 0x000000591200720c */ /* 0x080fe20003f86270 */
[----:B------:R-:W-:Y:S02]  /*dbe0*/  IMAD R19, R249, c[0x0][0x2fc], R22 ;  /* 0x0000bf00f9137a24 */ /* 0x000fe400078e0216 */
[----:B------:R-:W-:Y:S01]  /*dbf0*/  @!P3 STG.E [R24.64+-0x1c80], R71 ;  /* 0xffe380471800b986 */ /* 0x000fe2000c101906 */
[----:B------:R-:W-:-:S03]  /*dc00*/  ISETP.GE.AND P3, PT, R12, R89, PT ;  /* 0x000000590c00720c */ /* 0x000fc60003f66270 */
        /* <DEDUP_REMOVED lines=17> */
[----:B------:R0:W-:Y:S04]  /*dd20*/  STS [R29.X4+0x10], R47 ;  /* 0x0000102f1d007388 */ /* 0x0001e80000004800 */
[----:B------:R1:W-:Y:S04]  /*dd30*/  STS [R30.X4+0x14], R46 ;  /* 0x0000142e1e007388 */ /* 0x0003e80000004800 */
[----:B------:R2:W-:Y:S01]  /*dd40*/  STS [R31.X4+0x18], R45 ;  /* 0x0000182d1f007388 */ /* 0x0005e20000004800 */
[----:B0-----:R-:W-:-:S03]  /*dd50*/  FADD.FTZ R47, R20, R47 ;  /* 0x0000002f142f7221 */ /* 0x001fc60000010000 */
[----:B------:R0:W-:Y:S01]  /*dd60*/  STS [R32.X4+0x1c], R44 ;  /* 0x00001c2c20007388 */ /* 0x0001e20000004800 */
[----:B------:R-:W-:-:S03]  /*dd70*/  IMAD.WIDE.U32 R20, R249, c[0x0][0x2f8], RZ ;  /* 0x0000be00f9147a25 */ /* 0x000fc600078e00ff */
[----:B------:R3:W-:Y:S01]  /*dd80*/  STS [R33.X4+0x20], R43 ;  /* 0x0000202b21007388 */ /* 0x0007e20000004800 */
[----:B-1----:R-:W-:-:S03]  /*dd90*/  FADD.FTZ R46, R47, R46 ;  /* 0x0000002e2f2e7221 */ /* 0x002fc60000010000 */
[----:B------:R1:W-:Y:S01]  /*dda0*/  STS [R34.X4+0x24], R42 ;  /* 0x0000242a22007388 */ /* 0x0003e20000004800 */
[----:B--2---:R-:W-:-:S03]  /*ddb0*/  FADD.FTZ R45, R46, R45 ;  /* 0x0000002d2e2d7221 */ /* 0x004fc60000010000 */
[----:B------:R2:W-:Y:S01]  /*ddc0*/  STS [R35.X4+0x28], R41 ;  /* 0x0000282923007388 */ /* 0x0005e20000004800 */
[----:B0-----:R-:W-:-:S03]  /*ddd0*/  FADD.FTZ R44, R45, R44 ;  /* 0x0000002c2d2c7221 */ /* 0x001fc60000010000 */
[----:B------:R0:W-:Y:S01]  /*dde0*/  STS [R52.X4+0x2c], R40 ;  /* 0x00002c2834007388 */ /* 0x0001e20000004800 */
[----:B---3--:R-:W-:-:S03]  /*ddf0*/  FADD.FTZ R43, R44, R43 ;  /* 0x0000002b2c2b7221 */ /* 0x008fc60000010000 */
[----:B------:R3:W-:Y:S01]  /*de00*/  STS [R53.X4+0x30], R39 ;  /* 0x0000302735007388 */ /* 0x0007e20000004800 */
[----:B-1----:R-:W-:-:S03]  /*de10*/  FADD.FTZ R42, R43, R42 ;  /* 0x0000002a2b2a7221 */ /* 0x002fc60000010000 */
[----:B------:R1:W-:Y:S01]  /*de20*/  STS [R54.X4+0x34], R38 ;  /* 0x0000342636007388 */ /* 0x0003e20000004800 */
[----:B--2---:R-:W-:-:S03]  /*de30*/  FADD.FTZ R41, R42, R41 ;  /* 0x000000292a297221 */ /* 0x004fc60000010000 */
[----:B------:R2:W-:Y:S01]  /*de40*/  STS [R55.X4+0x38], R37 ;  /* 0x0000382537007388 */ /* 0x0005e20000004800 */
[----:B0-----:R-:W-:-:S03]  /*de50*/  FADD.FTZ R40, R41, R40 ;  /* 0x0000002829287221 */ /* 0x001fc60000010000 */
[----:B------:R-:W-:Y:S01]  /*de60*/  STS [R56.X4+0x3c], R36 ;  /* 0x00003c2438007388 */ /* 0x000fe20000004800 */
[----:B------:R-:W-:-:S06]  /*de70*/  NOP ;  /* 0x0000000000007918 */ /* 0x000fcc0000000000 */
[----:B------:R-:W-:Y:S01]  /*de80*/  LDS R3, [R228.X4] ;  /* 0x00000000e4037984 */ /* 0x000fe20000004800 */
[----:B---3--:R-:W-:-:S03]  /*de90*/  FADD.FTZ R39, R40, R39 ;  /* 0x0000002728277221 */ /* 0x008fc60000010000 */
[----:B------:R-:W-:Y:S01]  /*dea0*/  LDS R227, [R227.X4+0x80] ;  /* 0x00008000e3e37984 */ /* 0x000fe20000004800 */
[----:B-1----:R-:W-:Y:S01]  /*deb0*/  FADD.FTZ R38, R39, R38 ;  /* 0x0000002627267221 */ /* 0x002fe20000010000 */
[----:B------:R-:W-:Y:S02]  /*dec0*/  IADD3 R39, R21, R19, RZ ;  /* 0x0000001315277210 */ /* 0x000fe40007ffe0ff */
[----:B------:R-:W-:Y:S01]  /*ded0*/  LDS R27, [R226.X4+0x100] ;  /* 0x00010000e21b7984 */ /* 0x000fe20000004800 */
[----:B--2---:R-:W-:-:S03]  /*dee0*/  FADD.FTZ R37, R38, R37 ;  /* 0x0000002526257221 */ /* 0x004fc60000010000 */
        /* <DEDUP_REMOVED lines=30> */
.L_x_307:
[----:B------:R-:W-:Y:S05]  /*e0d0*/  BSYNC B0 ;  /* 0x0000000000007941 */ /* 0x000fea0003800000 */
.L_x_306:
[----:B------:R-:W-:Y:S01]  /*e0e0*/  MOV R21, R39 ;  /* 0x0000002700157202 */ /* 0x000fe20000000f00 */
[----:B------:R-:W-:Y:S01]  /*e0f0*/  IMAD R22, R242, c[0x0][0x300], RZ ;  /* 0x0000c000f2167a24 */ /* 0x000fe200078e02ff */
[----:B------:R-:W-:Y:S01]  /*e100*/  IADD3 R19, P0, R248, -0x1f80, RZ ;  /* 0xffffe080f8137810 */ /* 0x000fe20007f1e0ff */
[----:B------:R-:W-:Y:S01]  /*e110*/  UIADD3 UR10, UP0, UR10, -0x2000, URZ ;  /* 0xffffe0000a0a7890 */ /* 0x000fe2000ff1e03f */
[----:B------:R-:W-:Y:S01]  /*e120*/  ISETP.GE.AND P3, PT, R18, R51, PT ;  /* 0x000000331200720c */ /* 0x000fe20003f66270 */
[----:B------:R-:W-:Y:S01]  /*e130*/  IMAD.WIDE.U32 R20, R241, c[0x0][0x300], R20 ;  /* 0x0000c000f1147a25 */ /* 0x000fe200078e0014 */
[----:B0-----:R-:W-:Y:S01]  /*e140*/  IADD3.X R3, R247, -0x1, RZ, P0, !PT ;  /* 0xfffffffff7037810 */ /* 0x001fe200007fe4ff */
[----:B------:R-:W-:Y:S01]  /*e150*/  UIADD3 UR12, UP1, UR12, -0x2000, URZ ;  /* 0xffffe0000c0c7890 */ /* 0x000fe2000ff3e03f */
[----:B------:R-:W-:Y:S01]  /*e160*/  IADD3 R19, P1, R19, c[0x0][0x340], RZ ;  /* 0x0000d00013137a10 */ /* 0x000fe20007f3e0ff */
[----:B------:R-:W-:Y:S01]  /*e170*/  IMAD R23, R241, c[0x0][0x304], R22 ;  /* 0x0000c100f1177a24 */ /* 0x000fe200078e0216 */
[----:B------:R-:W-:Y:S01]  /*e180*/  IADD3 R238, P0, R238, R20, RZ ;  /* 0x00000014eeee7210 */ /* 0x000fe20007f1e0ff */
[----:B------:R-:W-:Y:S01]  /*e190*/  UIADD3 UR8, UP2, UR8, -0x2000, URZ ;  /* 0xffffe00008087890 */ /* 0x000fe2000ff5e03f */
[----:B------:R-:W-:Y:S01]  /*e1a0*/  IADD3.X R3, R3, c[0x0][0x344], RZ, P1, !PT ;  /* 0x0000d10003037a10 */ /* 0x000fe20000ffe4ff */
        /* <DEDUP_REMOVED lines=11> */
[-C--:B------:R-:W-:Y:S02]  /*e260*/  ISETP.GE.AND P2, PT, R8, R51.reuse, PT ;  /* 0x000000330800720c */ /* 0x080fe40003f46270 */
[-C--:B------:R-:W-:Y:S01]  /*e270*/  ISETP.GE.AND P3, PT, R9, R51.reuse, PT ;  /* 0x000000330900720c */ /* 0x080fe20003f66270 */
[----:B------:R0:W-:Y:S01]  /*e280*/  @!P4 STG.E [R18.64+0x80], R27 ;  /* 0x0000801b1200c986 */ /* 0x0001e2000c101906 */
[----:B------:R-:W-:-:S02]  /*e290*/  ISETP.GE.AND P0, PT, R6, R51, PT ;  /* 0x000000330600720c */ /* 0x000fc40003f06270 */
[-C--:B------:R-:W-:Y:S01]  /*e2a0*/  ISETP.GE.AND P4, PT, R10, R51.reuse, PT ;  /* 0x000000330a00720c */ /* 0x080fe20003f86270 */
[----:B------:R0:W-:Y:S01]  /*e2b0*/  @!P5 STG.E [R18.64+0x100], R225 ;  /* 0x000100e11200d986 */ /* 0x0001e2000c101906 */
[-C--:B------:R-:W-:Y:S02]  /*e2c0*/  ISETP.GE.AND P5, PT, R11, R51.reuse, PT ;  /* 0x000000330b00720c */ /* 0x080fe40003fa6270 */
        /* <DEDUP_REMOVED lines=21> */
.L_x_228:
[----:B-1----:R-:W-:Y:S02]  /*e420*/  ISETP.NE.U32.AND P0, PT, RZ, c[0x0][0x328], PT ;  /* 0x0000ca00ff007a0c */ /* 0x002fe40003f05070 */
[----:B------:R-:W-:Y:S02]  /*e430*/  ISETP.NE.U32.AND P2, PT, RZ, c[0x0][0x348], PT ;  /* 0x0000d200ff007a0c */ /* 0x000fe40003f45070 */
[----:B------:R-:W-:Y:S02]  /*e440*/  ISETP.NE.AND.EX P1, PT, RZ, c[0x0][0x32c], PT, P0 ;  /* 0x0000cb00ff007a0c */ /* 0x000fe40003f25300 */
[----:B------:R-:W-:-:S11]  /*e450*/  ISETP.NE.AND.EX P0, PT, RZ, c[0x0][0x34c], PT, P2 ;  /* 0x0000d300ff007a0c */ /* 0x000fd60003f05320 */
[----:B------:R-:W-:Y:S05]  /*e460*/  @!P1 BRA `(.L_x_309) ;  /* 0x000001d000009947 */ /* 0x000fea0003800000 */
[----:B0-----:R-:W0:Y:S01]  /*e470*/  SHFL.DOWN P1, R0, R245, 0x1, 0x1f ;  /* 0x08201f00f5007f89 */ /* 0x001e220000020000 */
[----:B------:R-:W-:Y:S03]  /*e480*/  BSSY B0, `(.L_x_309) ;  /* 0x000001b000007945 */ /* 0x000fe60003800000 */
[----:B------:R-:W1:Y:S04]  /*e490*/  S2R R6, SR_LANEID ;  /* 0x0000000000067919 */ /* 0x000e680000000000 */
[----:B------:R-:W3:Y:S01]  /*e4a0*/  S2R R7, SR_TID.X ;  /* 0x0000000000077919 */ /* 0x000ee20000002100 */
[----:B0-----:R-:W-:Y:S01]  /*e4b0*/  @P1 FADD R0, R0, R245 ;  /* 0x000000f500001221 */ /* 0x001fe20000000000 */
[----:B-1----:R-:W-:-:S04]  /*e4c0*/  ISETP.NE.AND P2, PT, R6, RZ, PT ;  /* 0x000000ff0600720c */ /* 0x002fc80003f45270 */
[----:B------:R-:W0:Y:S09]  /*e4d0*/  SHFL.DOWN P1, R3, R0, 0x2, 0x1f ;  /* 0x08401f0000037f89 */ /* 0x000e320000020000 */
[----:B---3--:R-:W-:-:S04]  /*e4e0*/  @!P2 SHF.R.S32.HI R6, RZ, 0x1f, R7 ;  /* 0x0000001fff06a819 */ /* 0x008fc80000011407 */
        /* <DEDUP_REMOVED lines=13> */
[----:B0-----:R-:W3:Y:S04]  /*e5c0*/  LDL.LU.64 R10, [R1+0x8] ;  /* 0x00000800010a7983 */ /* 0x001ee80000300a00 */
[----:B------:R-:W0:Y:S04]  /*e5d0*/  @!P1 LDS.64 R2, [0x2118] ;  /* 0x00211800ff029984 */ /* 0x000e280000000a00 */
[----:B------:R-:W1:Y:S01]  /*e5e0*/  @!P1 LDS R5, [0x2120] ;  /* 0x00212000ff059984 */ /* 0x000e620000000800 */
[----:B0-----:R-:W-:-:S04]  /*e5f0*/  @!P1 FADD.FTZ R2, R4, R2 ;  /* 0x0000000204029221 */ /* 0x001fc80000010000 */
[----:B------:R-:W-:-:S04]  /*e600*/  @!P1 FADD.FTZ R2, R3, R2 ;  /* 0x0000000203029221 */ /* 0x000fc80000010000 */
[----:B-1----:R-:W-:-:S05]  /*e610*/  @!P1 FADD.FTZ R4, R2, R5 ;  /* 0x0000000502049221 */ /* 0x002fca0000010000 */
[----:B---3--:R0:W-:Y:S02]  /*e620*/  RED.E.ADD.F32.FTZ.RN.STRONG.GPU [R10.64], R4 ;  /* 0x000000040a00798e */ /* 0x0081e4000c10e786 */
.L_x_310:
[----:B0-----:R-:W-:Y:S05]  /*e630*/  BSYNC B0 ;  /* 0x0000000000007941 */ /* 0x001fea0003800000 */
.L_x_309:
[----:B------:R-:W-:Y:S01]  /*e640*/  BSSY B0, `(.L_x_311) ;  /* 0x0000021000007945 */ /* 0x000fe20003800000 */
[----:B------:R-:W-:Y:S05]  /*e650*/  @!P0 BRA `(.L_x_312) ;  /* 0x000001e000008947 */ /* 0x000fea0003800000 */
[----:B------:R-:W-:Y:S06]  /*e660*/  BAR.SYNC.DEFER_BLOCKING 0x0 ;  /* 0x0000000000007b1d */ /* 0x000fec0000010000 */
[----:B------:R-:W1:Y:S04]  /*e670*/  SHFL.DOWN P0, R3, R244, 0x1, 0x1f ;  /* 0x08201f00f4037f89 */ /* 0x000e680000000000 */
[----:B------:R-:W3:Y:S04]  /*e680*/  S2R R4, SR_LANEID ;  /* 0x0000000000047919 */ /* 0x000ee80000000000 */
[----:B------:R-:W4:Y:S01]  /*e690*/  S2R R21, SR_TID.X ;  /* 0x0000000000157919 */ /* 0x000f220000002100 */
[----:B-1----:R-:W-:Y:S01]  /*e6a0*/  @P0 FADD R3, R3, R244 ;  /* 0x000000f403030221 */ /* 0x002fe20000000000 */
[----:B---3--:R-:W-:-:S04]  /*e6b0*/  ISETP.NE.AND P1, PT, R4, RZ, PT ;  /* 0x000000ff0400720c */ /* 0x008fc80003f25270 */
[----:B0-----:R-:W0:Y:S09]  /*e6c0*/  SHFL.DOWN P0, R0, R3, 0x2, 0x1f ;  /* 0x08401f0003007f89 */ /* 0x001e320000000000 */
        /* <DEDUP_REMOVED lines=14> */
[----:B0-----:R-:W3:Y:S04]  /*e7b0*/  LDL.LU.64 R8, [R1] ;  /* 0x0000000001087983 */ /* 0x001ee80000300a00 */
[----:B------:R-:W0:Y:S04]  /*e7c0*/  @!P0 LDS.64 R2, [0x2118] ;  /* 0x00211800ff028984 */ /* 0x000e280000000a00 */
[----:B------:R-:W1:Y:S01]  /*e7d0*/  @!P0 LDS R5, [0x2120] ;  /* 0x00212000ff058984 */ /* 0x000e620000000800 */
[----:B0-----:R-:W-:-:S04]  /*e7e0*/  @!P0 FADD.FTZ R2, R7, R2 ;  /* 0x0000000207028221 */ /* 0x001fc80000010000 */
[----:B------:R-:W-:-:S04]  /*e7f0*/  @!P0 FADD.FTZ R2, R3, R2 ;  /* 0x0000000203028221 */ /* 0x000fc80000010000 */
[----:B-1----:R-:W-:-:S05]  /*e800*/  @!P0 FADD.FTZ R7, R2, R5 ;  /* 0x0000000502078221 */ /* 0x002fca0000010000 */
[----:B---3--:R0:W-:Y:S01]  /*e810*/  RED.E.ADD.F32.FTZ.RN.STRONG.GPU [R8.64], R7 ;  /* 0x000000070800798e */ /* 0x0081e2000c10e786 */
[----:B------:R-:W-:Y:S01]  /*e820*/  HFMA2.MMA R21, -RZ, RZ, 0, 0 ;  /* 0x00000000ff157435 */ /* 0x000fe200000001ff */
[----:B------:R-:W-:Y:S05]  /*e830*/  BRA `(.L_x_313) ;  /* 0x0000001000007947 */ /* 0x000fea0003800000 */
.L_x_312:
[----:B------:R-:W1:Y:S02]  /*e840*/  S2R R21, SR_TID.X ;  /* 0x0000000000157919 */ /* 0x000e640000002100 */
.L_x_313:
[----:B0-----:R-:W-:Y:S05]  /*e850*/  BSYNC B0 ;  /* 0x0000000000007941 */ /* 0x001fea0003800000 */
.L_x_311:
[----:B-1----:R-:W-:-:S13]  /*e860*/  ISETP.GE.AND P0, PT, R21, c[0x0][0x16c], PT ;  /* 0x00005b0015007a0c */ /* 0x002fda0003f06270 */
[----:B------:R-:W-:Y:S05]  /*e870*/  @P0 EXIT ;  /* 0x000000000000094d */ /* 0x000fea0003800000 */
[C---:B------:R-:W-:Y:S02]  /*e880*/  IMAD R0, R242.reuse, c[0x0][0x288], RZ ;  /* 0x0000a200f2007a24 */ /* 0x040fe400078e02ff */
[C---:B------:R-:W-:Y:S02]  /*e890*/  IMAD R2, R242.reuse, c[0x0][0x2c8], RZ ;  /* 0x0000b200f2027a24 */ /* 0x040fe400078e02ff */
[C---:B------:R-:W-:Y:S02]  /*e8a0*/  IMAD R4, R242.reuse, c[0x0][0x2a8], RZ ;  /* 0x0000aa00f2047a24 */ /* 0x040fe400078e02ff */
[C---:B------:R-:W-:Y:S02]  /*e8b0*/  IMAD R12, R242.reuse, c[0x0][0x1b8], RZ ;  /* 0x00006e00f20c7a24 */ /* 0x040fe400078e02ff */
[----:B------:R-:W-:Y:S02]  /*e8c0*/  IMAD R242, R242, c[0x0][0x198], RZ ;  /* 0x00006600f2f27a24 */ /* 0x000fe400078e02ff */
[----:B------:R-:W-:-:S04]  /*e8d0*/  IMAD.WIDE.U32 R6, R241, c[0x0][0x288], RZ ;  /* 0x0000a200f1067a25 */ /* 0x000fc800078e00ff */
[----:B------:R-:W-:-:S04]  /*e8e0*/  IMAD.WIDE.U32 R8, R241, c[0x0][0x2c8], RZ ;  /* 0x0000b200f1087a25 */ /* 0x000fc800078e00ff */
[----:B------:R-:W-:-:S04]  /*e8f0*/  IMAD.WIDE.U32 R10, R241, c[0x0][0x2a8], RZ ;  /* 0x0000aa00f10a7a25 */ /* 0x000fc800078e00ff */
[----:B------:R-:W-:-:S04]  /*e900*/  IMAD.WIDE.U32 R16, R241, c[0x0][0x1b8], RZ ;  /* 0x00006e00f1107a25 */ /* 0x000fc800078e00ff */
[C---:B------:R-:W-:Y:S02]  /*e910*/  IMAD R33, R241.reuse, c[0x0][0x28c], R0 ;  /* 0x0000a300f1217a24 */ /* 0x040fe400078e0200 */
[C---:B------:R-:W-:Y:S02]  /*e920*/  IMAD R31, R241.reuse, c[0x0][0x2cc], R2 ;  /* 0x0000b300f11f7a24 */ /* 0x040fe400078e0202 */
[----:B------:R-:W-:Y:S01]  /*e930*/  IMAD R29, R241, c[0x0][0x2ac], R4 ;  /* 0x0000ab00f11d7a24 */ /* 0x000fe200078e0204 */
[----:B------:R-:W-:Y:S01]  /*e940*/  IADD3 R33, R7, R33, RZ ;  /* 0x0000002107217210 */ /* 0x000fe20007ffe0ff */
[----:B------:R-:W-:Y:S01]  /*e950*/  IMAD R3, R241, c[0x0][0x1bc], R12 ;  /* 0x00006f00f1037a24 */ /* 0x000fe200078e020c */
[----:B------:R-:W-:Y:S01]  /*e960*/  IADD3 R31, R9, R31, RZ ;  /* 0x0000001f091f7210 */ /* 0x000fe20007ffe0ff */
[----:B------:R-:W-:Y:S01]  /*e970*/  IMAD R5, R241, c[0x0][0x19c], R242 ;  /* 0x00006700f1057a24 */ /* 0x000fe200078e02f2 */
[----:B------:R-:W-:Y:S01]  /*e980*/  IADD3 R29, R11, R29, RZ ;  /* 0x0000001d0b1d7210 */ /* 0x000fe20007ffe0ff */
[----:B------:R-:W-:Y:S01]  /*e990*/  IMAD.WIDE.U32 R18, R241, c[0x0][0x198], RZ ;  /* 0x00006600f1127a25 */ /* 0x000fe200078e00ff */
[----:B------:R-:W-:-:S04]  /*e9a0*/  IADD3 R39, R17, R3, RZ ;  /* 0x0000000311277210 */ /* 0x000fc80007ffe0ff */
[----:B------:R-:W-:Y:S02]  /*e9b0*/  IADD3 R41, R19, R5, RZ ;  /* 0x0000000513297210 */ /* 0x000fe40007ffe0ff */
.L_x_314:
[----:B0-----:R-:W0:Y:S01]  /*e9c0*/  LDS.64 R22, [R21.X8+0x5990] ;  /* 0x0059900015167984 */ /* 0x001e220000008a00 */
[----:B------:R-:W-:Y:S01]  /*e9d0*/  SHF.R.S32.HI R0, RZ, 0x1f, R21 ;  /* 0x0000001fff007819 */ /* 0x000fe20000011415 */
[----:B------:R-:W-:Y:S01]  /*e9e0*/  YIELD ;  /* 0x0000000000007946 */ /* 0x000fe20003800000 */
[----:B------:R-:W-:Y:S01]  /*e9f0*/  MOV R2, R6 ;  /* 0x0000000600027202 */ /* 0x000fe20000000f00 */
[----:B------:R-:W1:Y:S01]  /*ea00*/  LDS.64 R24, [R21.X8+0x6190] ;  /* 0x0061900015187984 */ /* 0x000e620000008a00 */
        /* <DEDUP_REMOVED lines=27> */
[----:B---3--:R-:W-:Y:S01]  /*ebc0*/  LEA R14, P1, R12, c[0x0][0x228], 0x3 ;  /* 0x00008a000c0e7a11 */ /* 0x008fe200078218ff */
[----:B------:R-:W-:Y:S01]  /*ebd0*/  IMAD.WIDE.U32 R4, R21, c[0x0][0x2b0], R2 ;  /* 0x0000ac0015047a25 */ /* 0x000fe200078e0002 */
[----:B------:R-:W-:-:S04]  /*ebe0*/  IADD3 R13, R13, R37, RZ ;  /* 0x000000250d0d7210 */ /* 0x000fc80007ffe0ff */
        /* <DEDUP_REMOVED lines=8> */
[----:B------:R-:W-:Y:S04]  /*ec70*/  RED.E.ADD.F32.FTZ.RN.STRONG.GPU [R2.64], R23 ;  /* 0x000000170200798e */ /* 0x000fe8000c10e786 */
[----:B------:R0:W-:Y:S04]  /*ec80*/  RED.E.ADD.F32.FTZ.RN.STRONG.GPU [R2.64+0x4], R27 ;  /* 0x0000041b0200798e */ /* 0x0001e8000c10e786 */
[----:B------:R-:W3:Y:S01]  /*ec90*/  LDG.E.64 R14, [R14.64] ;  /* 0x000000060e0e7981 */ /* 0x000ee2000c1e1b00 */
        /* <DEDUP_REMOVED lines=10> */
[CC--:B---3--:R-:W-:Y:S02]  /*ed40*/  FMUL.FTZ R13, R25.reuse, R15.reuse ;  /* 0x0000000f190d7220 */ /* 0x0c8fe40000410000 */
[C---:B------:R-:W-:Y:S02]  /*ed50*/  FMUL.FTZ R0, R24.reuse, R15 ;  /* 0x0000000f18007220 */ /* 0x040fe40000410000 */
[-C--:B------:R-:W-:Y:S02]  /*ed60*/  FFMA.FTZ R13, R24, R14.reuse, R13 ;  /* 0x0000000e180d7223 */ /* 0x080fe4000001000d */
[----:B------:R-:W-:-:S03]  /*ed70*/  FFMA.FTZ R25, R25, R14, -R0 ;  /* 0x0000000e19197223 */ /* 0x000fc60000010800 */
[----:B------:R0:W-:Y:S04]  /*ed80*/  RED.E.ADD.F32.FTZ.RN.STRONG.GPU [R4.64], R13 ;  /* 0x0000000d0400798e */ /* 0x0001e8000c10e786 */
[----:B------:R0:W-:Y:S01]  /*ed90*/  RED.E.ADD.F32.FTZ.RN.STRONG.GPU [R4.64+0x4], R25 ;  /* 0x000004190400798e */ /* 0x0001e2000c10e786 */
[----:B------:R-:W-:Y:S05]  /*eda0*/  @!P0 BRA `(.L_x_314) ;  /* 0xfffffc1000008947 */ /* 0x000fea000383ffff */
[----:B------:R-:W-:Y:S05]  /*edb0*/  EXIT ;  /* 0x000000000000794d */ /* 0x000fea0003800000 */
.L_x_271:
[----:B------:R-:W-:Y:S01]  /*edc0*/  HFMA2.MMA R72, -RZ, RZ, 0, 5.9604644775390625e-08 ;  /* 0x00000001ff487435 */ /* 0x000fe200000001ff */
[----:B------:R-:W-:Y:S02]  /*edd0*/  MOV R67, R66 ;  /* 0x0000004200437202 */ /* 0x000fe40000000f00 */
[----:B------:R-:W-:Y:S02]  /*ede0*/  MOV R74, RZ ;  /* 0x000000ff004a7202 */ /* 0x000fe40000000f00 */
[----:B------:R-:W-:-:S02]  /*edf0*/  MOV R77, 0xffffffff ;  /* 0xffffffff004d7802 */ /* 0x000fc40000000f00 */
[----:B------:R-:W-:Y:S02]  /*ee00*/  MOV R64, 0xee20 ;  /* 0x0000ee2000407802 */ /* 0x000fe40000000f00 */
[----:B-----5:R-:W-:Y:S05]  /*ee10*/  CALL.REL.NOINC `($__internal_11_$__cuda_sm70_shflsync_up) ;  /* 0x00001e7000007944 */ /* 0x020fea0003c00000 */
[----:B-1----:R-:W-:Y:S01]  /*ee20*/  MOV R69, R67 ;  /* 0x0000004300457202 */ /* 0x002fe20000000f00 */
[----:B0-----:R-:W-:Y:S05]  /*ee30*/  BRA `(.L_x_315) ;  /* 0xffff919000007947 */ /* 0x001fea000383ffff */
.L_x_272:
[----:B------:R-:W-:Y:S01]  /*ee40*/  HFMA2.MMA R72, -RZ, RZ, 0, 5.9604644775390625e-08 ;  /* 0x00000001ff487435 */ /* 0x000fe200000001ff */
[----:B------:R-:W-:Y:S02]  /*ee50*/  MOV R67, R76 ;  /* 0x0000004c00437202 */ /* 0x000fe40000000f00 */
[----:B------:R-:W-:Y:S02]  /*ee60*/  MOV R74, RZ ;  /* 0x000000ff004a7202 */ /* 0x000fe40000000f00 */
[----:B------:R-:W-:Y:S02]  /*ee70*/  MOV R77, 0xffffffff ;  /* 0xffffffff004d7802 */ /* 0x000fe40000000f00 */
[----:B------:R-:W-:Y:S02]  /*ee80*/  MOV R64, 0xeea0 ;  /* 0x0000eea000407802 */ /* 0x000fe40000000f00 */
[----:B01---5:R-:W-:Y:S05]  /*ee90*/  CALL.REL.NOINC `($__internal_11_$__cuda_sm70_shflsync_up) ;  /* 0x00001df000007944 */ /* 0x023fea0003c00000 */
[----:B0-----:R-:W-:Y:S01]  /*eea0*/  HFMA2.MMA R72, -RZ, RZ, 0, 5.9604644775390625e-08 ;  /* 0x00000001ff487435 */ /* 0x001fe200000001ff */
[----:B-1----:R-:W-:Y:S02]  /*eeb0*/  MOV R71, R67 ;  /* 0x0000004300477202 */ /* 0x002fe40000000f00 */
[----:B------:R-:W-:-:S02]  /*eec0*/  MOV R67, R78 ;  /* 0x0000004e00437202 */ /* 0x000fc40000000f00 */
[----:B------:R-:W-:Y:S02]  /*eed0*/  MOV R74, RZ ;  /* 0x000000ff004a7202 */ /* 0x000fe40000000f00 */
[----:B------:R-:W-:Y:S02]  /*eee0*/  MOV R77, 0xffffffff ;  /* 0xffffffff004d7802 */ /* 0x000fe40000000f00 */
[----:B------:R-:W-:Y:S02]  /*eef0*/  MOV R64, 0xef10 ;  /* 0x0000ef1000407802 */ /* 0x000fe40000000f00 */
[----:B------:R-:W-:Y:S05]  /*ef00*/  CALL.REL.NOINC `($__internal_11_$__cuda_sm70_shflsync_up) ;  /* 0x00001d8000007944 */ /* 0x000fea0003c00000 */
[----:B0-----:R-:W-:Y:S01]  /*ef10*/  HFMA2.MMA R72, -RZ, RZ, 0, 5.9604644775390625e-08 ;  /* 0x00000001ff487435 */ /* 0x001fe200000001ff */
[----:B-1----:R-:W-:Y:S02]  /*ef20*/  MOV R73, R67 ;  /* 0x0000004300497202 */ /* 0x002fe40000000f00 */
[----:B------:R-:W-:Y:S02]  /*ef30*/  MOV R67, R79 ;  /* 0x0000004f00437202 */ /* 0x000fe40000000f00 */
[----:B------:R-:W-:Y:S02]  /*ef40*/  MOV R74, RZ ;  /* 0x000000ff004a7202 */ /* 0x000fe40000000f00 */
[----:B------:R-:W-:-:S02]  /*ef50*/  MOV R77, 0xffffffff ;  /* 0xffffffff004d7802 */ /* 0x000fc40000000f00 */
[----:B------:R-:W-:Y:S02]  /*ef60*/  MOV R64, 0xef80 ;  /* 0x0000ef8000407802 */ /* 0x000fe40000000f00 */
[----:B------:R-:W-:Y:S05]  /*ef70*/  CALL.REL.NOINC `($__internal_11_$__cuda_sm70_shflsync_up) ;  /* 0x00001d1000007944 */ /* 0x000fea0003c00000 */
        /* <DEDUP_REMOVED lines=20> */
[----:B------:R-:W-:Y:S05]  /*f0c0*/  CALL.REL.NOINC `($__internal_11_$__cuda_sm70_shflsync_up) ;  /* 0x00001bc000007944 */ /* 0x000fea0003c00000 */
[----:B0-----:R-:W-:Y:S01]  /*f0d0*/  HFMA2.MMA R72, -RZ, RZ, 0, 1.1920928955078125e-07 ;  /* 0x00000002ff487435 */ /* 0x001fe200000001ff */
[----:B-1----:R-:W-:-:S02]  /*f0e0*/  MOV R66, R67 ;  /* 0x0000004300427202 */ /* 0x002fc40000000f00 */
[----:B------:R-:W-:Y:S02]  /*f0f0*/  MOV R67, R76 ;  /* 0x0000004c00437202 */ /* 0x000fe40000000f00 */
[----:B------:R-:W-:Y:S02]  /*f100*/  MOV R74, RZ ;  /* 0x000000ff004a7202 */ /* 0x000fe40000000f00 */
[----:B------:R-:W-:Y:S02]  /*f110*/  MOV R77, 0xffffffff ;  /* 0xffffffff004d7802 */ /* 0x000fe40000000f00 */
[----:B------:R-:W-:Y:S02]  /*f120*/  MOV R64, 0xf140 ;  /* 0x0000f14000407802 */ /* 0x000fe40000000f00 */
[----:B------:R-:W-:Y:S05]  /*f130*/  CALL.REL.NOINC `($__internal_11_$__cuda_sm70_shflsync_up) ;  /* 0x00001b5000007944 */ /* 0x000fea0003c00000 */
[----:B0-----:R-:W-:Y:S01]  /*f140*/  HFMA2.MMA R72, -RZ, RZ, 0, 1.1920928955078125e-07 ;  /* 0x00000002ff487435 */ /* 0x001fe200000001ff */
[----:B-1----:R-:W-:Y:S02]  /*f150*/  MOV R68, R67 ;  /* 0x0000004300447202 */ /* 0x002fe40000000f00 */
[----:B------:R-:W-:Y:S02]  /*f160*/  MOV R67, R78 ;  /* 0x0000004e00437202 */ /* 0x000fe40000000f00 */
[----:B------:R-:W-:-:S02]  /*f170*/  MOV R74, RZ ;  /* 0x000000ff004a7202 */ /* 0x000fc40000000f00 */
[----:B------:R-:W-:Y:S02]  /*f180*/  MOV R77, 0xffffffff ;  /* 0xffffffff004d7802 */ /* 0x000fe40000000f00 */
[----:B------:R-:W-:Y:S02]  /*f190*/  MOV R64, 0xf1b0 ;  /* 0x0000f1b000407802 */ /* 0x000fe40000000f00 */
[----:B------:R-:W-:Y:S05]  /*f1a0*/  CALL.REL.NOINC `($__internal_11_$__cuda_sm70_shflsync_up) ;  /* 0x00001ae000007944 */ /* 0x000fea0003c00000 */
[----:B0-----:R-:W-:Y:S01]  /*f1b0*/  HFMA2.MMA R72, -RZ, RZ, 0, 1.1920928955078125e-07 ;  /* 0x00000002ff487435 */ /* 0x001fe200000001ff */
[----:B-1----:R-:W-:Y:S02]  /*f1c0*/  MOV R69, R67 ;  /* 0x0000004300457202 */ /* 0x002fe40000000f00 */
[----:B------:R-:W-:Y:S02]  /*f1d0*/  MOV R67, R70 ;  /* 0x0000004600437202 */ /* 0x000fe40000000f00 */
[----:B------:R-:W-:Y:S02]  /*f1e0*/  MOV R74, RZ ;  /* 0x000000ff004a7202 */ /* 0x000fe40000000f00 */
[----:B------:R-:W-:Y:S02]  /*f1f0*/  MOV R77, 0xffffffff ;  /* 0xffffffff004d7802 */ /* 0x000fe40000000f00 */
[----:B------:R-:W-:-:S02]  /*f200*/  MOV R64, 0xf220 ;  /* 0x0000f22000407802 */ /* 0x000fc40000000f00 */
[----:B------:R-:W-:Y:S05]  /*f210*/  CALL.REL.NOINC `($__internal_11_$__cuda_sm70_shflsync_up) ;  /* 0x00001a7000007944 */ /* 0x000fea0003c00000 */
        /* <DEDUP_REMOVED lines=17> */
[----:B------:R-:W-:Y:S05]  /*f330*/  CALL.REL.NOINC `($__internal_11_$__cuda_sm70_shflsync_up) ;  /* 0x0000195000007944 */ /* 0x000fea0003c00000 */
[----:B0-----:R-:W-:Y:S01]  /*f340*/  HFMA2.MMA R72, -RZ, RZ, 0, 2.384185791015625e-07 ;  /* 0x00000004ff487435 */ /* 0x001fe200000001ff */
[----:B-1----:R-:W-:-:S02]  /*f350*/  MOV R66, R67 ;  /* 0x0000004300427202 */ /* 0x002fc40000000f00 */
[----:B------:R-:W-:Y:S02]  /*f360*/  MOV R67, R76 ;  /* 0x0000004c00437202 */ /* 0x000fe40000000f00 */
[----:B------:R-:W-:Y:S02]  /*f370*/  MOV R74, RZ ;  /* 0x000000ff004a7202 */ /* 0x000fe40000000f00 */
[----:B------:R-:W-:Y:S02]  /*f380*/  MOV R77, 0xffffffff ;  /* 0xffffffff004d7802 */ /* 0x000fe40000000f00 */
[----:B------:R-:W-:Y:S02]  /*f390*/  MOV R64, 0xf3b0 ;  /* 0x0000f3b000407802 */ /* 0x000fe40000000f00 */
[----:B------:R-:W-:Y:S05]  /*f3a0*/  CALL.REL.NOINC `($__internal_11_$__cuda_sm70_shflsync_up) ;  /* 0x000018e000007944 */ /* 0x000fea0003c00000 */
[----:B0-----:R-:W-:Y:S01]  /*f3b0*/  HFMA2.MMA R72, -RZ, RZ, 0, 2.384185791015625e-07 ;  /* 0x00000004ff487435 */ /* 0x001fe200000001ff */
[----:B-1----:R-:W-:Y:S02]  /*f3c0*/  MOV R68, R67 ;  /* 0x0000004300447202 */ /* 0x002fe40000000f00 */
[----:B------:R-:W-:Y:S02]  /*f3d0*/  MOV R67, R78 ;  /* 0x0000004e00437202 */ /* 0x000fe40000000f00 */
[----:B------:R-:W-:-:S02]  /*f3e0*/  MOV R74, RZ ;  /* 0x000000ff004a7202 */ /* 0x000fc40000000f00 */
[----:B------:R-:W-:Y:S02]  /*f3f0*/  MOV R77, 0xffffffff ;  /* 0xffffffff004d7802 */ /* 0x000fe40000000f00 */
[----:B------:R-:W-:Y:S02]  /*f400*/  MOV R64, 0xf420 ;  /* 0x0000f42000407802 */ /* 0x000fe40000000f00 */
[----:B------:R-:W-:Y:S05]  /*f410*/  CALL.REL.NOINC `($__internal_11_$__cuda_sm70_shflsync_up) ;  /* 0x0000187000007944 */ /* 0x000fea0003c00000 */
[----:B0-----:R-:W-:Y:S01]  /*f420*/  HFMA2.MMA R72, -RZ, RZ, 0, 2.384185791015625e-07 ;  /* 0x00000004ff487435 */ /* 0x001fe200000001ff */
        /* <DEDUP_REMOVED lines=24> */
[----:B------:R-:W-:Y:S05]  /*f5b0*/  CALL.REL.NOINC `($__internal_11_$__cuda_sm70_shflsync_up) ;  /* 0x000016d000007944 */ /* 0x000fea0003c00000 */
[----:B0-----:R-:W-:Y:S01]  /*f5c0*/  HFMA2.MMA R72, -RZ, RZ, 0, 4.76837158203125e-07 ;  /* 0x00000008ff487435 */ /* 0x001fe200000001ff */
[----:B-1----:R-:W-:Y:S02]  /*f5d0*/  MOV R66, R67 ;  /* 0x0000004300427202 */ /* 0x002fe40000000f00 */
[----:B------:R-:W-:Y:S02]  /*f5e0*/  MOV R67, R76 ;  /* 0x0000004c00437202 */ /* 0x000fe40000000f00 */
[----:B------:R-:W-:Y:S02]  /*f5f0*/  MOV R74, RZ ;  /* 0x000000ff004a7202 */ /* 0x000fe40000000f00 */
[----:B------:R-:W-:Y:S02]  /*f600*/  MOV R77, 0xffffffff ;  /* 0xffffffff004d7802 */ /* 0x000fe40000000f00 */
[----:B------:R-:W-:Y:S02]  /*f610*/  MOV R64, 0xf630 ;  /* 0x0000f63000407802 */ /* 0x000fe40000000f00 */
[----:B------:R-:W-:Y:S05]  /*f620*/  CALL.REL.NOINC `($__internal_11_$__cuda_sm70_shflsync_up) ;  /* 0x0000166000007944 */ /* 0x000fea0003c00000 */
[----:B0-----:R-:W-:Y:S01]  /*f630*/  HFMA2.MMA R72, -RZ, RZ, 0, 4.76837158203125e-07 ;  /* 0x00000008ff487435 */ /* 0x001fe200000001ff */
[----:B-1----:R-:W-:-:S02]  /*f640*/  MOV R68, R67 ;  /* 0x0000004300447202 */ /* 0x002fc40000000f00 */
[----:B------:R-:W-:Y:S02]  /*f650*/  MOV R67, R78 ;  /* 0x0000004e00437202 */ /* 0x000fe40000000f00 */
[----:B------:R-:W-:Y:S02]  /*f660*/  MOV R74, RZ ;  /* 0x000000ff004a7202 */ /* 0x000fe40000000f00 */
[----:B------:R-:W-:Y:S02]  /*f670*/  MOV R77, 0xffffffff ;  /* 0xffffffff004d7802 */ /* 0x000fe40000000f00 */
[----:B------:R-:W-:Y:S02]  /*f680*/  MOV R64, 0xf6a0 ;  /* 0x0000f6a000407802 */ /* 0x000fe40000000f00 */
[----:B------:R-:W-:Y:S05]  /*f690*/  CALL.REL.NOINC `($__internal_11_$__cuda_sm70_shflsync_up) ;  /* 0x000015f000007944 */ /* 0x000fea0003c00000 */
[----:B0-----:R-:W-:Y:S01]  /*f6a0*/  HFMA2.MMA R72, -RZ, RZ, 0, 4.76837158203125e-07 ;  /* 0x00000008ff487435 */ /* 0x001fe200000001ff */
[----:B-1----:R-:W-:Y:S02]  /*f6b0*/  MOV R69, R67 ;  /* 0x0000004300457202 */ /* 0x002fe40000000f00 */
[----:B------:R-:W-:Y:S02]  /*f6c0*/  MOV R67, R79 ;  /* 0x0000004f00437202 */ /* 0x000fe40000000f00 */
[----:B------:R-:W-:-:S02]  /*f6d0*/  MOV R74, RZ ;  /* 0x000000ff004a7202 */ /* 0x000fc40000000f00 */
[----:B------:R-:W-:Y:S02]  /*f6e0*/  MOV R77, 0xffffffff ;  /* 0xffffffff004d7802 */ /* 0x000fe40000000f00 */
[----:B------:R-:W-:Y:S02]  /*f6f0*/  MOV R64, 0xf710 ;  /* 0x0000f71000407802 */ /* 0x000fe40000000f00 */
[----:B------:R-:W-:Y:S05]  /*f700*/  CALL.REL.NOINC `($__internal_11_$__cuda_sm70_shflsync_up) ;  /* 0x0000158000007944 */ /* 0x000fea0003c00000 */
        /* <DEDUP_REMOVED lines=18> */
[----:B------:R-:W-:Y:S05]  /*f830*/  CALL.REL.NOINC `($__internal_11_$__cuda_sm70_shflsync_up) ;  /* 0x0000145000007944 */ /* 0x000fea0003c00000 */
[----:B0-----:R-:W-:Y:S01]  /*f840*/  HFMA2.MMA R72, -RZ, RZ, 0, 9.5367431640625e-07 ;  /* 0x00000010ff487435 */ /* 0x001fe200000001ff */
[----:B-1----:R-:W-:-:S02]  /*f850*/  MOV R69, R67 ;  /* 0x0000004300457202 */ /* 0x002fc40000000f00 */
[----:B------:R-:W-:Y:S02]  /*f860*/  MOV R67, R70 ;  /* 0x0000004600437202 */ /* 0x000fe40000000f00 */
[----:B------:R-:W-:Y:S02]  /*f870*/  MOV R74, RZ ;  /* 0x000000ff004a7202 */ /* 0x000fe40000000f00 */
[----:B------:R-:W-:Y:S02]  /*f880*/  MOV R77, 0xffffffff ;  /* 0xffffffff004d7802 */ /* 0x000fe40000000f00 */
[----:B------:R-:W-:Y:S02]  /*f890*/  MOV R64, 0xf8b0 ;  /* 0x0000f8b000407802 */ /* 0x000fe40000000f00 */
[----:B------:R-:W-:Y:S05]  /*f8a0*/  CALL.REL.NOINC `($__internal_11_$__cuda_sm70_shflsync_up) ;  /* 0x000013e000007944 */ /* 0x000fea0003c00000 */
[----:B0-----:R-:W-:Y:S01]  /*f8b0*/  HFMA2.MMA R72, -RZ, RZ, 0, 9.5367431640625e-07 ;  /* 0x00000010ff487435 */ /* 0x001fe200000001ff */
[----:B-1----:R-:W-:Y:S02]  /*f8c0*/  MOV R71, R67 ;  /* 0x0000004300477202 */ /* 0x002fe40000000f00 */
[----:B------:R-:W-:Y:S02]  /*f8d0*/  MOV R67, R78 ;  /* 0x0000004e00437202 */ /* 0x000fe40000000f00 */
[----:B------:R-:W-:-:S02]  /*f8e0*/  MOV R74, RZ ;  /* 0x000000ff004a7202 */ /* 0x000fc40000000f00 */
[----:B------:R-:W-:Y:S02]  /*f8f0*/  MOV R77, 0xffffffff ;  /* 0xffffffff004d7802 */ /* 0x000fe40000000f00 */
[----:B------:R-:W-:Y:S02]  /*f900*/  MOV R64, 0xf920 ;  /* 0x0000f92000407802 */ /* 0x000fe40000000f00 */
[----:B------:R-:W-:Y:S05]  /*f910*/  CALL.REL.NOINC `($__internal_11_$__cuda_sm70_shflsync_up) ;  /* 0x0000137000007944 */ /* 0x000fea0003c00000 */
[----:B0-----:R-:W-:Y:S01]  /*f920*/  HFMA2.MMA R72, -RZ, RZ, 0, 9.5367431640625e-07 ;  /* 0x00000010ff487435 */ /* 0x001fe200000001ff */
[----:B-1----:R-:W-:Y:S02]  /*f930*/  MOV R73, R67 ;  /* 0x0000004300497202 */ /* 0x002fe40000000f00 */
[----:B------:R-:W-:Y:S02]  /*f940*/  MOV R67, R79 ;  /* 0x0000004f00437202 */ /* 0x000fe40000000f00 */
[----:B------:R-:W-:Y:S02]  /*f950*/  MOV R74, RZ ;  /* 0x000000ff004a7202 */ /* 0x000fe40000000f00 */
[----:B------:R-:W-:Y:S02]  /*f960*/  MOV R77, 0xffffffff ;  /* 0xffffffff004d7802 */ /* 0x000fe40000000f00 */
[----:B------:R-:W-:-:S02]  /*f970*/  MOV R64, 0xf990 ;  /* 0x0000f99000407802 */ /* 0x000fc40000000f00 */
[----:B------:R-:W-:Y:S05]  /*f980*/  CALL.REL.NOINC `($__internal_11_$__cuda_sm70_shflsync_up) ;  /* 0x0000130000007944 */ /* 0x000fea0003c00000 */
[----:B01----:R-:W-:Y:S05]  /*f990*/  BRA `(.L_x_316) ;  /* 0xffff8a7000007947 */ /* 0x003fea000383ffff */
.L_x_277:
[----:B------:R-:W-:Y:S01]  /*f9a0*/  HFMA2.MMA R72, -RZ, RZ, 0, 5.9604644775390625e-08 ;  /* 0x00000001ff487435 */ /* 0x000fe200000001ff */
[----:B------:R-:W-:-:S02]  /*f9b0*/  MOV R67, R76 ;  /* 0x0000004c00437202 */ /* 0x000fc40000000f00 */
[----:B------:R-:W-:Y:S02]  /*f9c0*/  MOV R74, RZ ;  /* 0x000000ff004a7202 */ /* 0x000fe40000000f00 */
[----:B------:R-:W-:Y:S02]  /*f9d0*/  MOV R77, 0xffffffff ;  /* 0xffffffff004d7802 */ /* 0x000fe40000000f00 */
[----:B------:R-:W-:Y:S02]  /*f9e0*/  MOV R64, 0xfa00 ;  /* 0x0000fa0000407802 */ /* 0x000fe40000000f00 */
[----:B-1---5:R-:W-:Y:S05]  /*f9f0*/  CALL.REL.NOINC `($__internal_11_$__cuda_sm70_shflsync_up) ;  /* 0x0000129000007944 */ /* 0x022fea0003c00000 */
[----:B0-----:R-:W-:Y:S01]  /*fa00*/  HFMA2.MMA R72, -RZ, RZ, 0, 5.9604644775390625e-08 ;  /* 0x00000001ff487435 */ /* 0x001fe200000001ff */
[----:B-1----:R-:W-:Y:S02]  /*fa10*/  MOV R66, R67 ;  /* 0x0000004300427202 */ /* 0x002fe40000000f00 */
[----:B------:R-:W-:Y:S02]  /*fa20*/  MOV R67, R186 ;  /* 0x000000ba00437202 */ /* 0x000fe40000000f00 */
[----:B------:R-:W-:Y:S02]  /*fa30*/  MOV R74, RZ ;  /* 0x000000ff004a7202 */ /* 0x000fe40000000f00 */
[----:B------:R-:W-:-:S02]  /*fa40*/  MOV R77, 0xffffffff ;  /* 0xffffffff004d7802 */ /* 0x000fc40000000f00 */
[----:B------:R-:W-:Y:S02]  /*fa50*/  MOV R64, 0xfa70 ;  /* 0x0000fa7000407802 */ /* 0x000fe40000000f00 */
[----:B------:R-:W-:Y:S05]  /*fa60*/  CALL.REL.NOINC `($__internal_11_$__cuda_sm70_shflsync_up) ;  /* 0x0000122000007944 */ /* 0x000fea0003c00000 */
[----:B0-----:R-:W-:Y:S01]  /*fa70*/  HFMA2.MMA R72, -RZ, RZ, 0, 5.9604644775390625e-08 ;  /* 0x00000001ff487435 */ /* 0x001fe200000001ff */
[----:B-1----:R-:W-:Y:S02]  /*fa80*/  MOV R68, R67 ;  /* 0x0000004300447202 */ /* 0x002fe40000000f00 */
[----:B------:R-:W-:Y:S02]  /*fa90*/  MOV R67, R75 ;  /* 0x0000004b00437202 */ /* 0x000fe40000000f00 */
[----:B------:R-:W-:Y:S02]  /*faa0*/  MOV R74, RZ ;  /* 0x000000ff004a7202 */ /* 0x000fe40000000f00 */
[----:B------:R-:W-:Y:S02]  /*fab0*/  MOV R77, 0xffffffff ;  /* 0xffffffff004d7802 */ /* 0x000fe40000000f00 */
[----:B------:R-:W-:Y:S02]  /*fac0*/  MOV R64, 0xfae0 ;  /* 0x0000fae000407802 */ /* 0x000fe40000000f00 */
[----:B------:R-:W-:Y:S05]  /*fad0*/  CALL.REL.NOINC `($__internal_11_$__cuda_sm70_shflsync_up) ;  /* 0x000011b000007944 */ /* 0x000fea0003c00000 */
[----:B0-----:R-:W-:Y:S01]  /*fae0*/  HFMA2.MMA R72, -RZ, RZ, 0, 5.9604644775390625e-08 ;  /* 0x00000001ff487435 */ /* 0x001fe200000001ff */
[----:B-1----:R-:W-:-:S02]  /*faf0*/  MOV R69, R67 ;  /* 0x0000004300457202 */ /* 0x002fc40000000f00 */
[----:B------:R-:W-:Y:S02]  /*fb00*/  MOV R67, R73 ;  /* 0x0000004900437202 */ /* 0x000fe40000000f00 */
[----:B------:R-:W-:Y:S02]  /*fb10*/  MOV R74, RZ ;  /* 0x000000ff004a7202 */ /* 0x000fe40000000f00 */
[----:B------:R-:W-:Y:S02]  /*fb20*/  MOV R77, 0xffffffff ;  /* 0xffffffff004d7802 */ /* 0x000fe40000000f00 */
[----:B------:R-:W-:Y:S02]  /*fb30*/  MOV R64, 0xfb50 ;  /* 0x0000fb5000407802 */ /* 0x000fe40000000f00 */
[----:B------:R-:W-:Y:S05]  /*fb40*/  CALL.REL.NOINC `($__internal_11_$__cuda_sm70_shflsync_up) ;  /* 0x0000114000007944 */ /* 0x000fea0003c00000 */
[----:B0-----:R-:W-:Y:S02]  /*fb50*/  MOV R77, R68 ;  /* 0x00000044004d7202 */ /* 0x001fe40000000f00 */
[----:B-1----:R-:W-:Y:S01]  /*fb60*/  MOV R68, R67 ;  /* 0x0000004300447202 */ /* 0x002fe20000000f00 */
[----:B------:R-:W-:Y:S01]  /*fb70*/  HFMA2.MMA R67, -RZ, RZ, 0, 0 ;  /* 0x00000000ff437435 */ /* 0x000fe200000001ff */
[----:B------:R-:W-:-:S02]  /*fb80*/  MOV R76, R66 ;  /* 0x00000042004c7202 */ /* 0x000fc40000000f00 */
[----:B------:R-:W-:Y:S02]  /*fb90*/  MOV R64, R60 ;  /* 0x0000003c00407202 */ /* 0x000fe40000000f00 */
[----:B------:R-:W-:Y:S02]  /*fba0*/  MOV R72, 0x1f ;  /* 0x0000001f00487802 */ /* 0x000fe40000000f00 */
[----:B------:R-:W-:Y:S02]  /*fbb0*/  MOV R66, 0xffffffff ;  /* 0xffffffff00427802 */ /* 0x000fe40000000f00 */
[----:B------:R-:W-:Y:S02]  /*fbc0*/  MOV R65, 0xfbe0 ;  /* 0x0000fbe000417802 */ /* 0x000fe40000000f00 */
[----:B------:R-:W-:Y:S05]  /*fbd0*/  CALL.REL.NOINC `($__internal_10_$__cuda_sm70_shflsync_idx_p) ;  /* 0x0000106000007944 */ /* 0x000fea0003c00000 */
[----:B------:R-:W-:Y:S01]  /*fbe0*/  HFMA2.MMA R67, -RZ, RZ, 0, 0 ;  /* 0x00000000ff437435 */ /* 0x000fe200000001ff */
[----:B-1----:R-:W-:Y:S02]  /*fbf0*/  MOV R78, R66 ;  /* 0x00000042004e7202 */ /* 0x002fe40000000f00 */
[----:B------:R-:W-:Y:S02]  /*fc00*/  MOV R64, R61 ;  /* 0x0000003d00407202 */ /* 0x000fe40000000f00 */
[----:B------:R-:W-:-:S02]  /*fc10*/  MOV R72, 0x1f ;  /* 0x0000001f00487802 */ /* 0x000fc40000000f00 */
[----:B------:R-:W-:Y:S02]  /*fc20*/  MOV R66, 0xffffffff ;  /* 0xffffffff00427802 */ /* 0x000fe40000000f00 */
[----:B------:R-:W-:Y:S02]  /*fc30*/  MOV R65, 0xfc50 ;  /* 0x0000fc5000417802 */ /* 0x000fe40000000f00 */
[----:B------:R-:W-:Y:S05]  /*fc40*/  CALL.REL.NOINC `($__internal_10_$__cuda_sm70_shflsync_idx_p) ;  /* 0x00000ff000007944 */ /* 0x000fea0003c00000 */
[----:B------:R-:W-:Y:S01]  /*fc50*/  HFMA2.MMA R67, -RZ, RZ, 0, 0 ;  /* 0x00000000ff437435 */ /* 0x000fe200000001ff */
[----:B-1----:R-:W-:Y:S02]  /*fc60*/  MOV R79, R66 ;  /* 0x00000042004f7202 */ /* 0x002fe40000000f00 */
[----:B------:R-:W-:Y:S02]  /*fc70*/  MOV R64, R62 ;  /* 0x0000003e00407202 */ /* 0x000fe40000000f00 */
[----:B------:R-:W-:Y:S02]  /*fc80*/  MOV R72, 0x1f ;  /* 0x0000001f00487802 */ /* 0x000fe40000000f00 */
[----:B------:R-:W-:Y:S02]  /*fc90*/  MOV R66, 0xffffffff ;  /* 0xffffffff00427802 */ /* 0x000fe40000000f00 */
[----:B------:R-:W-:-:S02]  /*fca0*/  MOV R65, 0xfcc0 ;  /* 0x0000fcc000417802 */ /* 0x000fc40000000f00 */
[----:B------:R-:W-:Y:S05]  /*fcb0*/  CALL.REL.NOINC `($__internal_10_$__cuda_sm70_shflsync_idx_p) ;  /* 0x00000f8000007944 */ /* 0x000fea0003c00000 */
[----:B------:R-:W-:Y:S01]  /*fcc0*/  HFMA2.MMA R67, -RZ, RZ, 0, 0 ;  /* 0x00000000ff437435 */ /* 0x000fe200000001ff */
[----:B-1----:R-:W-:-:S02]  /*fcd0*/  MOV R70, R66 ;  /* 0x0000004200467202 */ /* 0x002fc40000000f00 */
[----:B------:R-:W-:Y:S02]  /*fce0*/  MOV R64, R63 ;  /* 0x0000003f00407202 */ /* 0x000fe40000000f00 */
[----:B------:R-:W-:Y:S02]  /*fcf0*/  MOV R72, 0x1f ;  /* 0x0000001f00487802 */ /* 0x000fe40000000f00 */
[----:B------:R-:W-:Y:S02]  /*fd00*/  MOV R66, 0xffffffff ;  /* 0xffffffff00427802 */ /* 0x000fe40000000f00 */
[----:B------:R-:W-:Y:S02]  /*fd10*/  MOV R65, 0xfd30 ;  /* 0x0000fd3000417802 */ /* 0x000fe40000000f00 */
[----:B------:R-:W-:Y:S05]  /*fd20*/  CALL.REL.NOINC `($__internal_10_$__cuda_sm70_shflsync_idx_p) ;  /* 0x00000f1000007944 */ /* 0x000fea0003c00000 */
[----:B-1----:R-:W-:Y:S01]  /*fd30*/  MOV R71, R66 ;  /* 0x0000004200477202 */ /* 0x002fe20000000f00 */
[----:B------:R-:W-:Y:S05]  /*fd40*/  BRA `(.L_x_317) ;  /* 0xffff8a0000007947 */ /* 0x000fea000383ffff */
.L_x_280:
[----:B------:R-:W-:Y:S01]  /*fd50*/  HFMA2.MMA R72, -RZ, RZ, 0, 5.9604644775390625e-08 ;  /* 0x00000001ff487435 */ /* 0x000fe200000001ff */
[----:B------:R-:W-:Y:S02]  /*fd60*/  MOV R75, R70 ;  /* 0x00000046004b7202 */ /* 0x000fe40000000f00 */
[----:B------:R-:W-:-:S02]  /*fd70*/  MOV R67, 0x1f ;  /* 0x0000001f00437802 */ /* 0x000fc40000000f00 */
[----:B------:R-:W-:Y:S02]  /*fd80*/  MOV R66, 0xffffffff ;  /* 0xffffffff00427802 */ /* 0x000fe40000000f00 */
[----:B------:R-:W-:Y:S02]  /*fd90*/  MOV R64, 0xfdb0 ;  /* 0x0000fdb000407802 */ /* 0x000fe40000000f00 */
[----:B------:R-:W-:Y:S05]  /*fda0*/  CALL.REL.NOINC `($__internal_9_$__cuda_sm70_shflsync_down) ;  /* 0x00000e5000007944 */ /* 0x000fea0003c00000 */
[----:B-1----:R-:W-:Y:S01]  /*fdb0*/  MOV R73, R66 ;  /* 0x0000004200497202 */ /* 0x002fe20000000f00 */
[----:B0-----:R-:W-:Y:S05]  /*fdc0*/  BRA `(.L_x_318) ;  /* 0xffff9f1000007947 */ /* 0x001fea000383ffff */
.L_x_281:
[----:B------:R-:W-:Y:S01]  /*fdd0*/  HFMA2.MMA R72, -RZ, RZ, 0, 5.9604644775390625e-08 ;  /* 0x00000001ff487435 */ /* 0x000fe200000001ff */
[----:B------:R-:W-:Y:S02]  /*fde0*/  MOV R75, R71 ;  /* 0x00000047004b7202 */ /* 0x000fe40000000f00 */
[----:B------:R-:W-:Y:S02]  /*fdf0*/  MOV R67, 0x1f ;  /* 0x0000001f00437802 */ /* 0x000fe40000000f00 */
[----:B------:R-:W-:Y:S02]  /*fe00*/  MOV R66, 0xffffffff ;  /* 0xffffffff00427802 */ /* 0x000fe40000000f00 */
[----:B------:R-:W-:-:S02]  /*fe10*/  MOV R64, 0xfe30 ;  /* 0x0000fe3000407802 */ /* 0x000fc40000000f00 */
[----:B01----:R-:W-:Y:S05]  /*fe20*/  CALL.REL.NOINC `($__internal_9_$__cuda_sm70_shflsync_down) ;  /* 0x00000dd000007944 */ /* 0x003fea0003c00000 */
[----:B0-----:R-:W-:Y:S01]  /*fe30*/  HFMA2.MMA R72, -RZ, RZ, 0, 5.9604644775390625e-08 ;  /* 0x00000001ff487435 */ /* 0x001fe200000001ff */
[----:B-1----:R-:W-:-:S02]  /*fe40*/  MOV R74, R66 ;  /* 0x00000042004a7202 */ /* 0x002fc40000000f00 */
[----:B------:R-:W-:Y:S02]  /*fe50*/  MOV R75, R68 ;  /* 0x00000044004b7202 */ /* 0x000fe40000000f00 */
[----:B------:R-:W-:Y:S02]  /*fe60*/  MOV R67, 0x1f ;  /* 0x0000001f00437802 */ /* 0x000fe40000000f00 */
[----:B------:R-:W-:Y:S02]  /*fe70*/  MOV R66, 0xffffffff ;  /* 0xffffffff00427802 */ /* 0x000fe40000000f00 */
[----:B------:R-:W-:Y:S02]  /*fe80*/  MOV R64, 0xfea0 ;  /* 0x0000fea000407802 */ /* 0x000fe40000000f00 */
[----:B------:R-:W-:Y:S05]  /*fe90*/  CALL.REL.NOINC `($__internal_9_$__cuda_sm70_shflsync_down) ;  /* 0x00000d6000007944 */ /* 0x000fea0003c00000 */
[----:B0-----:R-:W-:Y:S01]  /*fea0*/  HFMA2.MMA R72, -RZ, RZ, 0, 5.9604644775390625e-08 ;  /* 0x00000001ff487435 */ /* 0x001fe200000001ff */
[----:B-1----:R-:W-:Y:S02]  /*feb0*/  MOV R76, R66 ;  /* 0x00000042004c7202 */ /* 0x002fe40000000f00 */
[----:B------:R-:W-:Y:S02]  /*fec0*/  MOV R75, R69 ;  /* 0x00000045004b7202 */ /* 0x000fe40000000f00 */
[----:B------:R-:W-:-:S02]  /*fed0*/  MOV R67, 0x1f ;  /* 0x0000001f00437802 */ /* 0x000fc40000000f00 */
[----:B------:R-:W-:Y:S02]  /*fee0*/  MOV R66, 0xffffffff ;  /* 0xffffffff00427802 */ /* 0x000fe40000000f00 */
[----:B------:R-:W-:Y:S02]  /*fef0*/  MOV R64, 0xff10 ;  /* 0x0000ff1000407802 */ /* 0x000fe40000000f00 */
[----:B------:R-:W-:Y:S05]  /*ff00*/  CALL.REL.NOINC `($__internal_9_$__cuda_sm70_shflsync_down) ;  /* 0x00000cf000007944 */ /* 0x000fea0003c00000 */
[----:B01----:R-:W-:Y:S05]  /*ff10*/  BRA `(.L_x_319) ;  /* 0xffff9e0000007947 */ /* 0x003fea000383ffff */
.L_x_284:
[----:B------:R-:W-:Y:S01]  /*ff20*/  HFMA2.MMA R72, -RZ, RZ, 0, 1.1920928955078125e-07 ;  /* 0x00000002ff487435 */ /* 0x000fe200000001ff */
[----:B------:R-:W-:Y:S02]  /*ff30*/  MOV R75, R70 ;  /* 0x00000046004b7202 */ /* 0x000fe40000000f00 */
[----:B------:R-:W-:Y:S02]  /*ff40*/  MOV R67, 0x1f ;  /* 0x0000001f00437802 */ /* 0x000fe40000000f00 */
[----:B0-----:R-:W-:Y:S02]  /*ff50*/  MOV R66, 0xffffffff ;  /* 0xffffffff00427802 */ /* 0x001fe40000000f00 */
[----:B------:R-:W-:Y:S02]  /*ff60*/  MOV R64, 0xff80 ;  /* 0x0000ff8000407802 */ /* 0x000fe40000000f00 */
[----:B-1234-:R-:W-:Y:S05]  /*ff70*/  CALL.REL.NOINC `($__internal_9_$__cuda_sm70_shflsync_down) ;  /* 0x00000c8000007944 */ /* 0x01efea0003c00000 */
[----:B0-----:R-:W-:Y:S01]  /*ff80*/  HFMA2.MMA R72, -RZ, RZ, 0, 1.1920928955078125e-07 ;  /* 0x00000002ff487435 */ /* 0x001fe200000001ff */
[----:B-1----:R-:W-:-:S02]  /*ff90*/  MOV R73, R66 ;  /* 0x0000004200497202 */ /* 0x002fc40000000f00 */
[----:B------:R-:W-:Y:S02]  /*ffa0*/  MOV R75, R71 ;  /* 0x00000047004b7202 */ /* 0x000fe40000000f00 */
[----:B------:R-:W-:Y:S02]  /*ffb0*/  MOV R67, 0x1f ;  /* 0x0000001f00437802 */ /* 0x000fe40000000f00 */
[----:B------:R-:W-:Y:S02]  /*ffc0*/  MOV R66, 0xffffffff ;  /* 0xffffffff00427802 */ /* 0x000fe40000000f00 */
[----:B------:R-:W-:Y:S02]  /*ffd0*/  MOV R64, 0xfff0 ;  /* 0x0000fff000407802 */ /* 0x000fe40000000f00 */
[----:B------:R-:W-:Y:S05]  /*ffe0*/  CALL.REL.NOINC `($__internal_9_$__cuda_sm70_shflsync_down) ;  /* 0x00000c1000007944 */ /* 0x000fea0003c00000 */
[----:B0-----:R-:W-:Y:S01]  /*fff0*/  HFMA2.MMA R72, -RZ, RZ, 0, 1.1920928955078125e-07 ;  /* 0x00000002ff487435 */ /* 0x001fe200000001ff */
[----:B-1----:R-:W-:Y:S02]  /*10000*/  MOV R74, R66 ;  /* 0x00000042004a7202 */ /* 0x002fe40000000f00 */
[----:B------:R-:W-:Y:S02]  /*10010*/  MOV R75, R68 ;  /* 0x00000044004b7202 */ /* 0x000fe40000000f00 */
[----:B------:R-:W-:-:S02]  /*10020*/  MOV R67, 0x1f ;  /* 0x0000001f00437802 */ /* 0x000fc40000000f00 */
[----:B------:R-:W-:Y:S02]  /*10030*/  MOV R66, 0xffffffff ;  /* 0xffffffff00427802 */ /* 0x000fe40000000f00 */
[----:B------:R-:W-:Y:S02]  /*10040*/  MOV R64, 0x10060 ;  /* 0x0001006000407802 */ /* 0x000fe40000000f00 */
[----:B------:R-:W-:Y:S05]  /*10050*/  CALL.REL.NOINC `($__internal_9_$__cuda_sm70_shflsync_down) ;  /* 0x00000ba000007944 */ /* 0x000fea0003c00000 */
[----:B0-----:R-:W-:Y:S01]  /*10060*/  HFMA2.MMA R72, -RZ, RZ, 0, 1.1920928955078125e-07 ;  /* 0x00000002ff487435 */ /* 0x001fe200000001ff */
[----:B-1----:R-:W-:Y:S02]  /*10070*/  MOV R76, R66 ;  /* 0x00000042004c7202 */ /* 0x002fe40000000f00 */
[----:B------:R-:W-:Y:S02]  /*10080*/  MOV R75, R69 ;  /* 0x00000045004b7202 */ /* 0x000fe40000000f00 */
[----:B------:R-:W-:Y:S02]  /*10090*/  MOV R67, 0x1f ;  /* 0x0000001f00437802 */ /* 0x000fe40000000f00 */
[----:B------:R-:W-:Y:S02]  /*100a0*/  MOV R66, 0xffffffff ;  /* 0xffffffff00427802 */ /* 0x000fe40000000f00 */
[----:B------:R-:W-:-:S02]  /*100b0*/  MOV R64, 0x100d0 ;  /* 0x000100d000407802 */ /* 0x000fc40000000f00 */
[----:B------:R-:W-:Y:S05]  /*100c0*/  CALL.REL.NOINC `($__internal_9_$__cuda_sm70_shflsync_down) ;  /* 0x00000b3000007944 */ /* 0x000fea0003c00000 */
[----:B01----:R-:W-:Y:S05]  /*100d0*/  BRA `(.L_x_320) ;  /* 0xffff9d8000007947 */ /* 0x003fea000383ffff */
.L_x_287:
[----:B------:R-:W-:Y:S01]  /*100e0*/  HFMA2.MMA R72, -RZ, RZ, 0, 2.384185791015625e-07 ;  /* 0x00000004ff487435 */ /* 0x000fe200000001ff */
[----:B------:R-:W-:-:S02]  /*100f0*/  MOV R75, R70 ;  /* 0x00000046004b7202 */ /* 0x000fc40000000f00 */
[----:B------:R-:W-:Y:S02]  /*10100*/  MOV R67, 0x1f ;  /* 0x0000001f00437802 */ /* 0x000fe40000000f00 */
[----:B0-----:R-:W-:Y:S02]  /*10110*/  MOV R66, 0xffffffff ;  /* 0xffffffff00427802 */ /* 0x001fe40000000f00 */
[----:B------:R-:W-:Y:S02]  /*10120*/  MOV R64, 0x10140 ;  /* 0x0001014000407802 */ /* 0x000fe40000000f00 */
[----:B-1234-:R-:W-:Y:S05]  /*10130*/  CALL.REL.NOINC `($__internal_9_$__cuda_sm70_shflsync_down) ;  /* 0x00000ac000007944 */ /* 0x01efea0003c00000 */
[----:B-1----:R-:W-:Y:S01]  /*10140*/  MOV R73, R66 ;  /* 0x0000004200497202 */ /* 0x002fe20000000f00 */
[----:B0-----:R-:W-:Y:S05]  /*10150*/  BRA `(.L_x_321) ;  /* 0xffff9e1000007947 */ /* 0x001fea000383ffff */
.L_x_288:
[----:B------:R-:W-:Y:S01]  /*10160*/  HFMA2.MMA R72, -RZ, RZ, 0, 2.384185791015625e-07 ;  /* 0x00000004ff487435 */ /* 0x000fe200000001ff */
[----:B------:R-:W-:Y:S02]  /*10170*/  MOV R75, R71 ;  /* 0x00000047004b7202 */ /* 0x000fe40000000f00 */
[----:B------:R-:W-:Y:S02]  /*10180*/  MOV R67, 0x1f ;  /* 0x0000001f00437802 */ /* 0x000fe40000000f00 */
[----:B0-----:R-:W-:-:S02]  /*10190*/  MOV R66, 0xffffffff ;  /* 0xffffffff00427802 */ /* 0x001fc40000000f00 */
[----:B------:R-:W-:Y:S02]  /*101a0*/  MOV R64, 0x101c0 ;  /* 0x000101c000407802 */ /* 0x000fe40000000f00 */
[----:B-1234-:R-:W-:Y:S05]  /*101b0*/  CALL.REL.NOINC `($__internal_9_$__cuda_sm70_shflsync_down) ;  /* 0x00000a4000007944 */ /* 0x01efea0003c00000 */
[----:B0-----:R-:W-:Y:S01]  /*101c0*/  HFMA2.MMA R72, -RZ, RZ, 0, 2.384185791015625e-07 ;  /* 0x00000004ff487435 */ /* 0x001fe200000001ff */
[----:B-1----:R-:W-:Y:S02]  /*101d0*/  MOV R74, R66 ;  /* 0x00000042004a7202 */ /* 0x002fe40000000f00 */
[----:B------:R-:W-:Y:S02]  /*101e0*/  MOV R75, R68 ;  /* 0x00000044004b7202 */ /* 0x000fe40000000f00 */
[----:B------:R-:W-:Y:S02]  /*101f0*/  MOV R67, 0x1f ;  /* 0x0000001f00437802 */ /* 0x000fe40000000f00 */
[----:B------:R-:W-:Y:S02]  /*10200*/  MOV R66, 0xffffffff ;  /* 0xffffffff00427802 */ /* 0x000fe40000000f00 */
[----:B------:R-:W-:Y:S02]  /*10210*/  MOV R64, 0x10230 ;  /* 0x0001023000407802 */ /* 0x000fe40000000f00 */
[----:B------:R-:W-:Y:S05]  /*10220*/  CALL.REL.NOINC `($__internal_9_$__cuda_sm70_shflsync_down) ;  /* 0x000009d000007944 */ /* 0x000fea0003c00000 */
[----:B0-----:R-:W-:Y:S01]  /*10230*/  HFMA2.MMA R72, -RZ, RZ, 0, 2.384185791015625e-07 ;  /* 0x00000004ff487435 */ /* 0x001fe200000001ff */
[----:B-1----:R-:W-:-:S02]  /*10240*/  MOV R76, R66 ;  /* 0x00000042004c7202 */ /* 0x002fc40000000f00 */
[----:B------:R-:W-:Y:S02]  /*10250*/  MOV R75, R69 ;  /* 0x00000045004b7202 */ /* 0x000fe40000000f00 */
[----:B------:R-:W-:Y:S02]  /*10260*/  MOV R67, 0x1f ;  /* 0x0000001f00437802 */ /* 0x000fe40000000f00 */
[----:B------:R-:W-:Y:S02]  /*10270*/  MOV R66, 0xffffffff ;  /* 0xffffffff00427802 */ /* 0x000fe40000000f00 */
[----:B------:R-:W-:Y:S02]  /*10280*/  MOV R64, 0x102a0 ;  /* 0x000102a000407802 */ /* 0x000fe40000000f00 */
[----:B------:R-:W-:Y:S05]  /*10290*/  CALL.REL.NOINC `($__internal_9_$__cuda_sm70_shflsync_down) ;  /* 0x0000096000007944 */ /* 0x000fea0003c00000 */
[----:B01----:R-:W-:Y:S05]  /*102a0*/  BRA `(.L_x_322) ;  /* 0xffff9d0000007947 */ /* 0x003fea000383ffff */
.L_x_291:
[----:B------:R-:W-:Y:S01]  /*102b0*/  HFMA2.MMA R72, -RZ, RZ, 0, 4.76837158203125e-07 ;  /* 0x00000008ff487435 */ /* 0x000fe200000001ff */
[----:B------:R-:W-:Y:S02]  /*102c0*/  MOV R75, R70 ;  /* 0x00000046004b7202 */ /* 0x000fe40000000f00 */
[----:B------:R-:W-:Y:S02]  /*102d0*/  MOV R67, 0x1f ;  /* 0x0000001f00437802 */ /* 0x000fe40000000f00 */
[----:B0-----:R-:W-:-:S02]  /*102e0*/  MOV R66, 0xffffffff ;  /* 0xffffffff00427802 */ /* 0x001fc40000000f00 */
[----:B------:R-:W-:Y:S02]  /*102f0*/  MOV R64, 0x10310 ;  /* 0x0001031000407802 */ /* 0x000fe40000000f00 */
[----:B-1234-:R-:W-:Y:S05]  /*10300*/  CALL.REL.NOINC `($__internal_9_$__cuda_sm70_shflsync_down) ;  /* 0x000008f000007944 */ /* 0x01efea0003c00000 */
[----:B0-----:R-:W-:Y:S01]  /*10310*/  HFMA2.MMA R72, -RZ, RZ, 0, 4.76837158203125e-07 ;  /* 0x00000008ff487435 */ /* 0x001fe200000001ff */
[----:B-1----:R-:W-:Y:S02]  /*10320*/  MOV R73, R66 ;  /* 0x0000004200497202 */ /* 0x002fe40000000f00 */
[----:B------:R-:W-:Y:S02]  /*10330*/  MOV R75, R71 ;  /* 0x00000047004b7202 */ /* 0x000fe40000000f00 */
[----:B------:R-:W-:Y:S02]  /*10340*/  MOV R67, 0x1f ;  /* 0x0000001f00437802 */ /* 0x000fe40000000f00 */
[----:B------:R-:W-:Y:S02]  /*10350*/  MOV R66, 0xffffffff ;  /* 0xffffffff00427802 */ /* 0x000fe40000000f00 */
[----:B------:R-:W-:Y:S02]  /*10360*/  MOV R64, 0x10380 ;  /* 0x0001038000407802 */ /* 0x000fe40000000f00 */
[----:B------:R-:W-:Y:S05]  /*10370*/  CALL.REL.NOINC `($__internal_9_$__cuda_sm70_shflsync_down) ;  /* 0x0000088000007944 */ /* 0x000fea0003c00000 */
[----:B0-----:R-:W-:Y:S01]  /*10380*/  HFMA2.MMA R72, -RZ, RZ, 0, 4.76837158203125e-07 ;  /* 0x00000008ff487435 */ /* 0x001fe200000001ff */
[----:B-1----:R-:W-:-:S02]  /*10390*/  MOV R74, R66 ;  /* 0x00000042004a7202 */ /* 0x002fc40000000f00 */
[----:B------:R-:W-:Y:S02]  /*103a0*/  MOV R75, R68 ;  /* 0x00000044004b7202 */ /* 0x000fe40000000f00 */
[----:B------:R-:W-:Y:S02]  /*103b0*/  MOV R67, 0x1f ;  /* 0x0000001f00437802 */ /* 0x000fe40000000f00 */
[----:B------:R-:W-:Y:S02]  /*103c0*/  MOV R66, 0xffffffff ;  /* 0xffffffff00427802 */ /* 0x000fe40000000f00 */
[----:B------:R-:W-:Y:S02]  /*103d0*/  MOV R64, 0x103f0 ;  /* 0x000103f000407802 */ /* 0x000fe40000000f00 */
[----:B------:R-:W-:Y:S05]  /*103e0*/  CALL.REL.NOINC `($__internal_9_$__cuda_sm70_shflsync_down) ;  /* 0x0000081000007944 */ /* 0x000fea0003c00000 */
[----:B0-----:R-:W-:Y:S01]  /*103f0*/  HFMA2.MMA R72, -RZ, RZ, 0, 4.76837158203125e-07 ;  /* 0x00000008ff487435 */ /* 0x001fe200000001ff */
[----:B-1----:R-:W-:Y:S02]  /*10400*/  MOV R76, R66 ;  /* 0x00000042004c7202 */ /* 0x002fe40000000f00 */
[----:B------:R-:W-:Y:S02]  /*10410*/  MOV R75, R69 ;  /* 0x00000045004b7202 */ /* 0x000fe40000000f00 */
[----:B------:R-:W-:-:S02]  /*10420*/  MOV R67, 0x1f ;  /* 0x0000001f00437802 */ /* 0x000fc40000000f00 */
[----:B------:R-:W-:Y:S02]  /*10430*/  MOV R66, 0xffffffff ;  /* 0xffffffff00427802 */ /* 0x000fe40000000f00 */
[----:B------:R-:W-:Y:S02]  /*10440*/  MOV R64, 0x10460 ;  /* 0x0001046000407802 */ /* 0x000fe40000000f00 */
[----:B------:R-:W-:Y:S05]  /*10450*/  CALL.REL.NOINC `($__internal_9_$__cuda_sm70_shflsync_down) ;  /* 0x000007a000007944 */ /* 0x000fea0003c00000 */
[----:B01----:R-:W-:Y:S05]  /*10460*/  BRA `(.L_x_323) ;  /* 0xffff9c8000007947 */ /* 0x003fea000383ffff */
.L_x_294:
[----:B------:R-:W-:Y:S01]  /*10470*/  HFMA2.MMA R72, -RZ, RZ, 0, 9.5367431640625e-07 ;  /* 0x00000010ff487435 */ /* 0x000fe200000001ff */
[----:B------:R-:W-:Y:S02]  /*10480*/  MOV R75, R70 ;  /* 0x00000046004b7202 */ /* 0x000fe40000000f00 */
[----:B------:R-:W-:Y:S02]  /*10490*/  MOV R67, 0x1f ;  /* 0x0000001f00437802 */ /* 0x000fe40000000f00 */
[----:B0-----:R-:W-:Y:S02]  /*104a0*/  MOV R66, 0xffffffff ;  /* 0xffffffff00427802 */ /* 0x001fe40000000f00 */
[----:B------:R-:W-:Y:S02]  /*104b0*/  MOV R64, 0x104d0 ;  /* 0x000104d000407802 */ /* 0x000fe40000000f00 */
[----:B-1234-:R-:W-:Y:S05]  /*104c0*/  CALL.REL.NOINC `($__internal_9_$__cuda_sm70_shflsync_down) ;  /* 0x0000073000007944 */ /* 0x01efea0003c00000 */
[----:B-1----:R-:W-:Y:S01]  /*104d0*/  MOV R73, R66 ;  /* 0x0000004200497202 */ /* 0x002fe20000000f00 */
[----:B0-----:R-:W-:Y:S05]  /*104e0*/  BRA `(.L_x_324) ;  /* 0xffff9d1000007947 */ /* 0x001fea000383ffff */
.L_x_295:
[----:B------:R-:W-:Y:S01]  /*104f0*/  HFMA2.MMA R72, -RZ, RZ, 0, 9.5367431640625e-07 ;  /* 0x00000010ff487435 */ /* 0x000fe200000001ff */
[----:B------:R-:W-:-:S02]  /*10500*/  MOV R75, R71 ;  /* 0x00000047004b7202 */ /* 0x000fc40000000f00 */
[----:B------:R-:W-:Y:S02]  /*10510*/  MOV R67, 0x1f ;  /* 0x0000001f00437802 */ /* 0x000fe40000000f00 */
[----:B0-----:R-:W-:Y:S02]  /*10520*/  MOV R66, 0xffffffff ;  /* 0xffffffff00427802 */ /* 0x001fe40000000f00 */
[----:B------:R-:W-:Y:S02]  /*10530*/  MOV R64, 0x10550 ;  /* 0x0001055000407802 */ /* 0x000fe40000000f00 */
[----:B-1234-:R-:W-:Y:S05]  /*10540*/  CALL.REL.NOINC `($__internal_9_$__cuda_sm70_shflsync_down) ;  /* 0x000006b000007944 */ /* 0x01efea0003c00000 */
[----:B0-----:R-:W-:Y:S01]  /*10550*/  HFMA2.MMA R72, -RZ, RZ, 0, 9.5367431640625e-07 ;  /* 0x00000010ff487435 */ /* 0x001fe200000001ff */
[----:B-1----:R-:W-:Y:S02]  /*10560*/  MOV R74, R66 ;  /* 0x00000042004a7202 */ /* 0x002fe40000000f00 */
[----:B------:R-:W-:Y:S02]  /*10570*/  MOV R75, R68 ;  /* 0x00000044004b7202 */ /* 0x000fe40000000f00 */
[----:B------:R-:W-:Y:S02]  /*10580*/  MOV R67, 0x1f ;  /* 0x0000001f00437802 */ /* 0x000fe40000000f00 */
[----:B------:R-:W-:-:S02]  /*10590*/  MOV R66, 0xffffffff ;  /* 0xffffffff00427802 */ /* 0x000fc40000000f00 */
[----:B------:R-:W-:Y:S02]  /*105a0*/  MOV R64, 0x105c0 ;  /* 0x000105c000407802 */ /* 0x000fe40000000f00 */
[----:B------:R-:W-:Y:S05]  /*105b0*/  CALL.REL.NOINC `($__internal_9_$__cuda_sm70_shflsync_down) ;  /* 0x0000064000007944 */ /* 0x000fea0003c00000 */
[----:B0-----:R-:W-:Y:S01]  /*105c0*/  HFMA2.MMA R72, -RZ, RZ, 0, 9.5367431640625e-07 ;  /* 0x00000010ff487435 */ /* 0x001fe200000001ff */
[----:B-1----:R-:W-:Y:S02]  /*105d0*/  MOV R76, R66 ;  /* 0x00000042004c7202 */ /* 0x002fe40000000f00 */
[----:B------:R-:W-:Y:S02]  /*105e0*/  MOV R75, R69 ;  /* 0x00000045004b7202 */ /* 0x000fe40000000f00 */
[----:B------:R-:W-:Y:S02]  /*105f0*/  MOV R67, 0x1f ;  /* 0x0000001f00437802 */ /* 0x000fe40000000f00 */
[----:B------:R-:W-:Y:S02]  /*10600*/  MOV R66, 0xffffffff ;  /* 0xffffffff00427802 */ /* 0x000fe40000000f00 */
[----:B------:R-:W-:Y:S02]  /*10610*/  MOV R64, 0x10630 ;  /* 0x0001063000407802 */ /* 0x000fe40000000f00 */
[----:B------:R-:W-:Y:S05]  /*10620*/  CALL.REL.NOINC `($__internal_9_$__cuda_sm70_shflsync_down) ;  /* 0x000005d000007944 */ /* 0x000fea0003c00000 */
[----:B01----:R-:W-:Y:S05]  /*10630*/  BRA `(.L_x_325) ;  /* 0xffff9c0000007947 */ /* 0x003fea000383ffff */
.L_x_298:
[----:B------:R-:W-:Y:S01]  /*10640*/  HFMA2.MMA R67, -RZ, RZ, 0, 0 ;  /* 0x00000000ff437435 */ /* 0x000fe200000001ff */
[----:B------:R-:W-:-:S02]  /*10650*/  MOV R64, R70 ;  /* 0x0000004600407202 */ /* 0x000fc40000000f00 */
[----:B------:R-:W-:Y:S02]  /*10660*/  MOV R72, 0x1f ;  /* 0x0000001f00487802 */ /* 0x000fe40000000f00 */
[----:B0-----:R-:W-:Y:S02]  /*10670*/  MOV R66, 0xffffffff ;  /* 0xffffffff00427802 */ /* 0x001fe40000000f00 */
[----:B------:R-:W-:Y:S02]  /*10680*/  MOV R65, 0x106a0 ;  /* 0x000106a000417802 */ /* 0x000fe40000000f00 */
[----:B-1234-:R-:W-:Y:S05]  /*10690*/  CALL.REL.NOINC `($__internal_10_$__cuda_sm70_shflsync_idx_p) ;  /* 0x000005a000007944 */ /* 0x01efea0003c00000 */
[----:B------:R-:W-:Y:S01]  /*106a0*/  HFMA2.MMA R67, -RZ, RZ, 0, 0 ;  /* 0x00000000ff437435 */ /* 0x000fe200000001ff */
[----:B-1----:R-:W-:Y:S02]  /*106b0*/  MOV R231, R66 ;  /* 0x0000004200e77202 */ /* 0x002fe40000000f00 */
[----:B------:R-:W-:Y:S02]  /*106c0*/  MOV R64, R71 ;  /* 0x0000004700407202 */ /* 0x000fe40000000f00 */
[----:B------:R-:W-:Y:S02]  /*106d0*/  MOV R72, 0x1f ;  /* 0x0000001f00487802 */ /* 0x000fe40000000f00 */
[----:B------:R-:W-:-:S02]  /*106e0*/  MOV R66, 0xffffffff ;  /* 0xffffffff00427802 */ /* 0x000fc40000000f00 */
[----:B------:R-:W-:Y:S02]  /*106f0*/  MOV R65, 0x10710 ;  /* 0x0001071000417802 */ /* 0x000fe40000000f00 */
[----:B------:R-:W-:Y:S05]  /*10700*/  CALL.REL.NOINC `($__internal_10_$__cuda_sm70_shflsync_idx_p) ;  /* 0x0000053000007944 */ /* 0x000fea0003c00000 */
[----:B------:R-:W-:Y:S01]  /*10710*/  HFMA2.MMA R67, -RZ, RZ, 0, 0 ;  /* 0x00000000ff437435 */ /* 0x000fe200000001ff */
[----:B-1----:R-:W-:Y:S02]  /*10720*/  MOV R73, R66 ;  /* 0x0000004200497202 */ /* 0x002fe40000000f00 */
[----:B------:R-:W-:Y:S02]  /*10730*/  MOV R64, R68 ;  /* 0x0000004400407202 */ /* 0x000fe40000000f00 */
[----:B------:R-:W-:Y:S02]  /*10740*/  MOV R72, 0x1f ;  /* 0x0000001f00487802 */ /* 0x000fe40000000f00 */
[----:B------:R-:W-:Y:S02]  /*10750*/  MOV R66, 0xffffffff ;  /* 0xffffffff00427802 */ /* 0x000fe40000000f00 */
[----:B------:R-:W-:Y:S02]  /*10760*/  MOV R65, 0x10780 ;  /* 0x0001078000417802 */ /* 0x000fe40000000f00 */
        /* <DEDUP_REMOVED lines=8> */
[----:B------:R-:W-:Y:S01]  /*107f0*/  HFMA2.MMA R72, -RZ, RZ, 0, 5.9604644775390625e-08 ;  /* 0x00000001ff487435 */ /* 0x000fe200000001ff */
[----:B-1----:R-:W-:Y:S02]  /*10800*/  MOV R229, R66 ;  /* 0x0000004200e57202 */ /* 0x002fe40000000f00 */
[----:B------:R-:W-:Y:S02]  /*10810*/  MOV R75, R70 ;  /* 0x00000046004b7202 */ /* 0x000fe40000000f00 */
[----:B------:R-:W-:-:S02]  /*10820*/  MOV R67, 0x1f ;  /* 0x0000001f00437802 */ /* 0x000fc40000000f00 */
[----:B------:R-:W-:Y:S02]  /*10830*/  MOV R66, 0xffffffff ;  /* 0xffffffff00427802 */ /* 0x000fe40000000f00 */
[----:B------:R-:W-:Y:S02]  /*10840*/  MOV R64, 0x10860 ;  /* 0x0001086000407802 */ /* 0x000fe40000000f00 */
[----:B------:R-:W-:Y:S05]  /*10850*/  CALL.REL.NOINC `($__internal_9_$__cuda_sm70_shflsync_down) ;  /* 0x000003a000007944 */ /* 0x000fea0003c00000 */
[----:B0-----:R-:W-:Y:S01]  /*10860*/  HFMA2.MMA R72, -RZ, RZ, 0, 5.9604644775390625e-08 ;  /* 0x00000001ff487435 */ /* 0x001fe200000001ff */
[----:B-1----:R-:W-:Y:S02]  /*10870*/  MOV R70, R66 ;  /* 0x0000004200467202 */ /* 0x002fe40000000f00 */
[----:B------:R-:W-:Y:S02]  /*10880*/  MOV R75, R71 ;  /* 0x00000047004b7202 */ /* 0x000fe40000000f00 */
[----:B------:R-:W-:Y:S02]  /*10890*/  MOV R67, 0x1f ;  /* 0x0000001f00437802 */ /* 0x000fe40000000f00 */
[----:B------:R-:W-:Y:S02]  /*108a0*/  MOV R66, 0xffffffff ;  /* 0xffffffff00427802 */ /* 0x000fe40000000f00 */
[----:B------:R-:W-:-:S02]  /*108b0*/  MOV R64, 0x108d0 ;  /* 0x000108d000407802 */ /* 0x000fc40000000f00 */
[----:B------:R-:W-:Y:S05]  /*108c0*/  CALL.REL.NOINC `($__internal_9_$__cuda_sm70_shflsync_down) ;  /* 0x0000033000007944 */ /* 0x000fea0003c00000 */
        /* <DEDUP_REMOVED lines=14> */
[----:B-1----:R-:W-:Y:S01]  /*109b0*/  MOV R69, R66 ;  /* 0x0000004200457202 */ /* 0x002fe20000000f00 */
[-C--:B------:R-:W-:Y:S01]  /*109c0*/  FMUL.FTZ R66, R62, R73.reuse ;  /* 0x000000493e427220 */ /* 0x080fe20000410000 */
[----:B0-----:R-:W-:Y:S01]  /*109d0*/  HFMA2.MMA R67, -RZ, RZ, 0, 0 ;  /* 0x00000000ff437435 */ /* 0x001fe200000001ff */
[C---:B------:R-:W-:Y:S01]  /*109e0*/  FMUL.FTZ R234, R63.reuse, R73 ;  /* 0x000000493fea7220 */ /* 0x040fe20000410000 */
[----:B------:R-:W-:Y:S01]  /*109f0*/  MOV R64, R60 ;  /* 0x0000003c00407202 */ /* 0x000fe20000000f00 */
[C---:B------:R-:W-:Y:S01]  /*10a00*/  FMUL.FTZ R232, R60.reuse, R231 ;  /* 0x000000e73ce87220 */ /* 0x040fe20000410000 */
[----:B------:R-:W-:Y:S01]  /*10a10*/  MOV R72, 0x1f ;  /* 0x0000001f00487802 */ /* 0x000fe20000000f00 */
[----:B------:R-:W-:Y:S01]  /*10a20*/  FMUL.FTZ R233, R60, R73 ;  /* 0x000000493ce97220 */ /* 0x000fe20000410000 */
[----:B------:R-:W-:Y:S01]  /*10a30*/  MOV R65, 0x10a90 ;  /* 0x00010a9000417802 */ /* 0x000fe20000000f00 */
[----:B------:R-:W-:Y:S01]  /*10a40*/  FFMA.FTZ R235, R63, R231, R66 ;  /* 0x000000e73feb7223 */ /* 0x000fe20000010042 */
[----:B------:R-:W-:Y:S01]  /*10a50*/  MOV R66, 0xffffffff ;  /* 0xffffffff00427802 */ /* 0x000fe20000000f00 */
[----:B------:R-:W-:-:S02]  /*10a60*/  FMUL.FTZ R60, R61, R73 ;  /* 0x000000493d3c7220 */ /* 0x000fc40000410000 */
[----:B------:R-:W-:Y:S02]  /*10a70*/  FFMA.FTZ R234, R62, R231, -R234 ;  /* 0x000000e73eea7223 */ /* 0x000fe400000108ea */
        /* <DEDUP_REMOVED lines=22> */
[----:B-1----:R-:W-:Y:S01]  /*10be0*/  MOV R67, R66 ;  /* 0x0000004200437202 */ /* 0x002fe20000000f00 */
[----:B------:R-:W-:Y:S05]  /*10bf0*/  BRA `(.L_x_326) ;  /* 0xffff986000007947 */ /* 0x000fea000383ffff */
        .weak           $__internal_9_$__cuda_sm70_shflsync_down
        .type           $__internal_9_$__cuda_sm70_shflsync_down,@function
        .size           $__internal_9_$__cuda_sm70_shflsync_down,($__internal_10_$__cuda_sm70_shflsync_idx_p - $__internal_9_$__cuda_sm70_shflsync_down)
$__internal_9_$__cuda_sm70_shflsync_down:
[----:B------:R-:W-:Y:S01]  /*10c00*/  HFMA2.MMA R65, -RZ, RZ, 0, 0 ;  /* 0x00000000ff417435 */ /* 0x000fe200000001ff */
[----:B------:R-:W-:Y:S04]  /*10c10*/  WARPSYNC R66 ;  /* 0x0000004200007348 */ /* 0x000fe80003800000 */
[----:B------:R0:W1:Y:S01]  /*10c20*/  SHFL.DOWN PT, R66, R75, R72, R67 ;  /* 0x080000484b427389 */ /* 0x00006200000e0043 */
[----:B------:R-:W-:Y:S05]  /*10c30*/  RET.REL.NODEC R64 `(_Z25selective_scan_bwd_kernelI32Selective_Scan_bwd_kernel_traitsILi128ELi16ELb0ELb0ELb0ELb1ELb1EfN3c107complexIfEEEEv12SSMParamsBwd) ;  /* 0xfffef3c040007950 */ /* 0x000fea0003c3ffff */
        .weak           $__internal_10_$__cuda_sm70_shflsync_idx_p
        .type           $__internal_10_$__cuda_sm70_shflsync_idx_p,@function
        .size           $__internal_10_$__cuda_sm70_shflsync_idx_p,($__internal_11_$__cuda_sm70_shflsync_up - $__internal_10_$__cuda_sm70_shflsync_idx_p)
$__internal_10_$__cuda_sm70_shflsync_idx_p:
[----:B------:R-:W-:Y:S04]  /*10c40*/  WARPSYNC R66 ;  /* 0x0000004200007348 */ /* 0x000fe80003800000 */
[----:B------:R0:W1:Y:S02]  /*10c50*/  SHFL.IDX PT, R66, R64, R67, R72 ;  /* 0x0000004340427389 */ /* 0x00006400000e0048 */
[----:B0-----:R-:W-:Y:S01]  /*10c60*/  MOV R64, R65 ;  /* 0x0000004100407202 */ /* 0x001fe20000000f00 */
[----:B------:R-:W-:-:S06]  /*10c70*/  HFMA2.MMA R65, -RZ, RZ, 0, 0 ;  /* 0x00000000ff417435 */ /* 0x000fcc00000001ff */
[----:B------:R-:W-:Y:S05]  /*10c80*/  RET.REL.NODEC R64 `(_Z25selective_scan_bwd_kernelI32Selective_Scan_bwd_kernel_traitsILi128ELi16ELb0ELb0ELb0ELb1ELb1EfN3c107complexIfEEEEv12SSMParamsBwd) ;  /* 0xfffef37040007950 */ /* 0x000fea0003c3ffff */
        .weak           $__internal_11_$__cuda_sm70_shflsync_up
        .type           $__internal_11_$__cuda_sm70_shflsync_up,@function
        .size           $__internal_11_$__cuda_sm70_shflsync_up,(.L_x_14446 - $__internal_11_$__cuda_sm70_shflsync_up)
$__internal_11_$__cuda_sm70_shflsync_up:
[----:B------:R-:W-:Y:S01]  /*10c90*/  MOV R65, 0x0 ;  /* 0x0000000000417802 */ /* 0x000fe20000000f00 */
[----:B------:R-:W-:Y:S04]  /*10ca0*/  WARPSYNC R77 ;  /* 0x0000004d00007348 */ /* 0x000fe80003800000 */
[----:B------:R0:W1:Y:S01]  /*10cb0*/  SHFL.UP PT, R67, R67, R72, R74 ;  /* 0x0400004843437389 */ /* 0x00006200000e004a */
[----:B------:R-:W-:Y:S05]  /*10cc0*/  RET.REL.NODEC R64 `(_Z25selective_scan_bwd_kernelI32Selective_Scan_bwd_kernel_traitsILi128ELi16ELb0ELb0ELb0ELb1ELb1EfN3c107complexIfEEEEv12SSMParamsBwd) ;  /* 0xfffef33040007950 */ /* 0x000fea0003c3ffff */
.L_x_327:
        /* <DEDUP_REMOVED lines=11> */
.L_x_14446:


//--------------------- .text._Z25selective_scan_bwd_kernelI32Selective_Scan_bwd_kernel_traitsILi128ELi16ELb0ELb0ELb1ELb0ELb0EfN3c107complexIfEEEEv12SSMParamsBwd --------------------------
	.section	.text._Z25selective_scan_bwd_kernelI32Selective_Scan_bwd_kernel_traitsILi128ELi16ELb0ELb0ELb1ELb0ELb0EfN3c107complexIfEEEEv12SSMParamsBwd,"ax",@progbits
	.sectioninfo	@"SHI_REGISTERS=255"
	.align	128
        .global         _Z25selective_scan_bwd_kernelI32Selective_Scan_bwd_kernel_traitsILi128ELi16ELb0ELb0ELb1ELb0ELb0EfN3c107complexIfEEEEv12SSMParamsBwd
        .type           _Z25selective_scan_bwd_kernelI32Selective_Scan_bwd_kernel_traitsILi128ELi16ELb0ELb0ELb1ELb0ELb0EfN3c107complexIfEEEEv12SSMParamsBwd,@function
        .size           _Z25selective_scan_bwd_kernelI32Selective_Scan_bwd_kernel_traitsILi128ELi16ELb0ELb0ELb1ELb0ELb0EfN3c107complexIfEEEEv12SSMParamsBwd,(.L_x_14449 - _Z25selective_scan_bwd_kernelI32Selective_Scan_bwd_kernel_traitsILi128ELi16ELb0ELb0ELb1ELb0ELb0EfN3c107complexIfEEEEv12SSMParamsBwd)
        .other          _Z25selective_scan_bwd_kernelI32Selective_Scan_bwd_kernel_traitsILi128ELi16ELb0ELb0ELb1ELb0ELb0EfN3c107complexIfEEEEv12SSMParamsBwd,@"STO_CUDA_ENTRY STV_DEFAULT"
_Z25selective_scan_bwd_kernelI32Selective_Scan_bwd_kernel_traitsILi128ELi16ELb0ELb0ELb1ELb0ELb0EfN3c107complexIfEEEEv12SSMParamsBwd:
.text._Z25selective_scan_bwd_kernelI32Selective_Scan_bwd_kernel_traitsILi128ELi16ELb0ELb0ELb1ELb0ELb0EfN3c107complexIfEEEEv12SSMParamsBwd:
[----:B------:R-:W-:Y:S02]  /*0000*/  MOV R1, c[0x0][0x28] ;  /* 0x00000a0000017a02 */ /* 0x000fe40000000f00 */
[----:B------:R-:W0:Y:S01]  /*0010*/  S2UR UR16, SR_CTAID.Y ;  /* 0x00000000001079c3 */ /* 0x000e220000002600 */
[----:B------:R-:W-:Y:S01]  /*0020*/  ULDC.64 UR4, c[0x0][0x238] ;  /* 0x00008e0000047ab9 */ /* 0x000fe20000000a00 */
[----:B------:R-:W-:Y:S01]  /*0030*/  IADD3 R1, R1, -0x48, RZ ;  /* 0xffffffb801017810 */ /* 0x000fe20007ffe0ff */
[----:B------:R-:W-:Y:S02]  /*0040*/  UISETP.NE.U32.AND UP0, UPT, URZ, UR4, UPT ;  /* 0x000000043f00728c */ /* 0x000fe4000bf05070 */
[----:B------:R-:W-:Y:S02]  /*0050*/  ULDC.64 UR6, c[0x0][0x250] ;  /* 0x0000940000067ab9 */ /* 0x000fe40000000a00 */
[----:B------:R-:W-:Y:S02]  /*0060*/  UISETP.NE.AND.EX UP0, UPT, URZ, UR5, UPT, UP0 ;  /* 0x000000053f00728c */ /* 0x000fe4000bf05300 */
[----:B------:R-:W-:Y:S02]  /*0070*/  UISETP.NE.U32.AND UP1, UPT, URZ, UR6, UPT ;  /* 0x000000063f00728c */ /* 0x000fe4000bf25070 */
[----:B------:R-:W-:-:S02]  /*0080*/  ULDC.64 UR30, c[0x0][0x118] ;  /* 0x00004600001e7ab9 */ /* 0x000fc40000000a00 */
[----:B------:R-:W-:Y:S01]  /*0090*/  UISETP.NE.AND.EX UP1, UPT, URZ, UR7, UPT, UP1 ;  /* 0x000000073f00728c */ /* 0x000fe2000bf25310 */
[----:B------:R-:W-:Y:S02]  /*00a0*/  PLOP3.LUT P0, PT, PT, PT, UP0, 0x80, 0x0 ;  /* 0x000000000000781c */ /* 0x000fe40003f0f008 */
[----:B------:R-:W-:Y:S01]  /*00b0*/  IABS R6, c[0x0][0x178] ;  /* 0x00005e0000067a13 */ /* 0x000fe20000000000 */
[----:B------:R-:W1:Y:S01]  /*00c0*/  S2UR UR35, SR_CTAID.X ;  /* 0x00000000002379c3 */ /* 0x000e620000002500 */
        /* <DEDUP_REMOVED lines=10> */
[----:B------:R-:W-:Y:S01]  /*0170*/  MOV R4, UR6 ;  /* 0x0000000600047c02 */ /* 0x000fe20008000f00 */
[----:B------:R-:W-:Y:S01]  /*0180*/  ULDC UR33, c[0x0][0x174] ;  /* 0x00005d0000217ab9 */ /* 0x000fe20000000800 */
[----:B------:R-:W-:Y:S01]  /*0190*/  MOV R3, UR5 ;  /* 0x0000000500037c02 */ /* 0x000fe20008000f00 */
[----:B------:R-:W0:Y:S01]  /*01a0*/  R2UR UR26, R6 ;  /* 0x00000000061a73c2 */ /* 0x000e2200000e0000 */
[----:B------:R-:W-:Y:S01]  /*01b0*/  ULDC.64 UR4, c[0x0][0x260] ;  /* 0x0000980000047ab9 */ /* 0x000fe20000000a00 */
[----:B------:R-:W-:Y:S01]  /*01c0*/  MOV R5, UR7 ;  /* 0x0000000700057c02 */ /* 0x000fe20008000f00 */
[----:B------:R-:W-:-:S02]  /*01d0*/  ULDC.64 UR6, c[0x0][0x1d0] ;  /* 0x0000740000067ab9 */ /* 0x000fc40000000a00 */
[----:B------:R2:W3:Y:S01]  /*01e0*/  @P0 LDG.E R3, [R2.64] ;  /* 0x0000001e02030981 */ /* 0x0004e2000c1e1900 */
[----:B------:R-:W-:-:S03]  /*01f0*/  ULDC.64 UR38, c[0x0][0x240] ;  /* 0x0000900000267ab9 */ /* 0x000fc60000000a00 */
[----:B------:R-:W4:Y:S01]  /*0200*/  @P1 LDG.E R4, [R4.64] ;  /* 0x0000001e04041981 */ /* 0x000f22000c1e1900 */
[----:B-1----:R-:W-:Y:S02]  /*0210*/  USHF.R.S32.HI UR36, URZ, 0x1f, UR35 ;  /* 0x0000001f3f247899 */ /* 0x002fe40008011423 */
[----:B------:R-:W-:Y:S01]  /*0220*/  UISETP.NE.U32.AND UP0, UPT, URZ, UR4, UPT ;  /* 0x000000043f00728c */ /* 0x000fe2000bf05070 */
[----:B------:R1:W-:Y:S01]  /*0230*/  STL [R1+0x44], RZ ;  /* 0x000044ff01007387 */ /* 0x0003e20000100800 */
[----:B------:R-:W-:Y:S02]  /*0240*/  UIMAD UR4, UR36, UR6, URZ ;  /* 0x00000006240472a4 */ /* 0x000fe4000f8e023f */
[----:B------:R-:W-:Y:S01]  /*0250*/  UIMAD.WIDE.U32 UR12, UR35, UR6, URZ ;  /* 0x00000006230c72a5 */ /* 0x000fe2000f8e003f */
[----:B------:R1:W-:Y:S01]  /*0260*/  STL [R1+0x40], RZ ;  /* 0x000040ff01007387 */ /* 0x0003e20000100800 */
[----:B------:R-:W-:Y:S02]  /*0270*/  UIMAD UR4, UR35, UR7, UR4 ;  /* 0x00000007230472a4 */ /* 0x000fe4000f8e0204 */
[----:B------:R-:W-:-:S02]  /*0280*/  UISETP.NE.AND.EX UP0, UPT, URZ, UR5, UPT, UP0 ;  /* 0x000000053f00728c */ /* 0x000fc4000bf05300 */
[----:B------:R-:W-:Y:S01]  /*0290*/  ULDC.64 UR6, c[0x0][0x1e0] ;  /* 0x0000780000067ab9 */ /* 0x000fe20000000a00 */
[----:B0-----:R-:W0:Y:S01]  /*02a0*/  I2F.RP R0, UR26 ;  /* 0x0000001a00007d06 */ /* 0x001e220008209400 */
[----:B------:R-:W-:Y:S02]  /*02b0*/  UIMAD UR5, UR36, UR6, URZ ;  /* 0x00000006240572a4 */ /* 0x000fe4000f8e023f */
[----:B------:R-:W-:Y:S02]  /*02c0*/  UIMAD.WIDE.U32 UR14, UR35, UR6, URZ ;  /* 0x00000006230e72a5 */ /* 0x000fe4000f8e003f */
[----:B------:R-:W-:Y:S02]  /*02d0*/  UIMAD UR24, UR35, UR7, UR5 ;  /* 0x00000007231872a4 */ /* 0x000fe4000f8e0205 */
[----:B------:R-:W-:Y:S02]  /*02e0*/  UISETP.NE.U32.AND UP2, UPT, URZ, UR28, UPT ;  /* 0x0000001c3f00728c */ /* 0x000fe4000bf45070 */
[----:B------:R-:W-:-:S02]  /*02f0*/  ULDC.64 UR6, c[0x0][0x328] ;  /* 0x0000ca0000067ab9 */ /* 0x000fc40000000a00 */
[----:B------:R-:W-:Y:S02]  /*0300*/  UISETP.NE.U32.AND UP1, UPT, URZ, UR6, UPT ;  /* 0x000000063f00728c */ /* 0x000fe4000bf25070 */
[----:B------:R-:W-:Y:S02]  /*0310*/  UISETP.NE.AND.EX UP2, UPT, URZ, UR29, UPT, UP2 ;  /* 0x0000001d3f00728c */ /* 0x000fe4000bf45320 */
[----:B------:R-:W-:Y:S01]  /*0320*/  UISETP.NE.AND.EX UP1, UPT, URZ, UR7, UPT, UP1 ;  /* 0x000000073f00728c */ /* 0x000fe2000bf25310 */
[----:B0-----:R-:W2:Y:S01]  /*0330*/  MUFU.RCP R0, R0 ;  /* 0x0000000000007308 */ /* 0x001ea20000001000 */
[----:B------:R-:W-:Y:S02]  /*0340*/  UIMAD UR22, UR36, UR8, URZ ;  /* 0x00000008241672a4 */ /* 0x000fe4000f8e023f */
[----:B------:R-:W-:Y:S02]  /*0350*/  UIMAD.WIDE.U32 UR18, UR35, UR8, URZ ;  /* 0x00000008231272a5 */ /* 0x000fe4000f8e003f */
[----:B------:R-:W-:-:S02]  /*0360*/  UIMAD UR22, UR35, UR9, UR22 ;  /* 0x00000009231672a4 */ /* 0x000fc4000f8e0216 */
[----:B------:R-:W-:Y:S02]  /*0370*/  UMOV UR8, URZ ;  /* 0x0000003f00087c82 */ /* 0x000fe40008000000 */
[----:B------:R-:W-:Y:S02]  /*0380*/  UIADD3 UR13, UR13, UR4, URZ ;  /* 0x000000040d0d7290 */ /* 0x000fe4000fffe03f */
[----:B------:R-:W-:Y:S02]  /*0390*/  @UP1 ULEA UR8, UP3, UR16, UR6, 0x2 ;  /* 0x0000000610081291 */ /* 0x000fe4000f86103f */
[----:B------:R-:W-:Y:S02]  /*03a0*/  UMOV UR9, URZ ;  /* 0x0000003f00097c82 */ /* 0x000fe40008000000 */
[----:B------:R-:W-:Y:S01]  /*03b0*/  UMOV UR4, URZ ;  /* 0x0000003f00047c82 */ /* 0x000fe20008000000 */
[----:B--2---:R-:W-:Y:S01]  /*03c0*/  IADD3 R2, R0, 0xffffffe, RZ ;  /* 0x0ffffffe00027810 */ /* 0x004fe20007ffe0ff */
[----:B------:R-:W-:Y:S01]  /*03d0*/  @UP1 ULEA.HI.X UR9, UR16, UR7, UR17, 0x2, UP3 ;  /* 0x0000000710091291 */ /* 0x000fe200098f1411 */
[----:B------:R-:W-:Y:S01]  /*03e0*/  IABS R0, UR16 ;  /* 0x0000001000007c13 */ /* 0x000fe20008000000 */
[----:B------:R-:W-:-:S02]  /*03f0*/  UMOV UR6, URZ ;  /* 0x0000003f00067c82 */ /* 0x000fc40008000000 */
[----:B------:R-:W-:Y:S01]  /*0400*/  @UP2 ULEA UR6, UP1, UR16, UR28, 0x2 ;  /* 0x0000001c10062291 */ /* 0x000fe2000f82103f */
[----:B------:R-:W0:Y:S01]  /*0410*/  F2I.FTZ.U32.TRUNC.NTZ R2, R2 ;  /* 0x0000000200027305 */ /* 0x000e22000021f000 */
[----:B------:R-:W2:Y:S01]  /*0420*/  R2UR UR23, R0 ;  /* 0x00000000001773c2 */ /* 0x000ea200000e0000 */
[----:B------:R-:W-:Y:S02]  /*0430*/  UIMAD.WIDE.U32 UR10, UR35, UR20, URZ ;  /* 0x00000014230a72a5 */ /* 0x000fe4000f8e003f */
[----:B------:R-:W-:Y:S02]  /*0440*/  UIMAD UR20, UR36, UR20, URZ ;  /* 0x00000014241472a4 */ /* 0x000fe4000f8e023f */
[----:B------:R-:W-:Y:S02]  /*0450*/  UMOV UR7, URZ ;  /* 0x0000003f00077c82 */ /* 0x000fe40008000000 */
[----:B------:R-:W-:Y:S02]  /*0460*/  @UP2 ULEA.HI.X UR7, UR16, UR29, UR17, 0x2, UP1 ;  /* 0x0000001d10072291 */ /* 0x000fe400088f1411 */
[----:B------:R-:W-:-:S02]  /*0470*/  UIMAD UR20, UR35, UR21, UR20 ;  /* 0x00000015231472a4 */ /* 0x000fc4000f8e0214 */
[----:B------:R-:W-:Y:S02]  /*0480*/  ULDC.64 UR28, c[0x0][0x1d8] ;  /* 0x00007600001c7ab9 */ /* 0x000fe40000000a00 */
[----:B------:R-:W-:Y:S01]  /*0490*/  UIMAD UR21, UR17, UR28, URZ ;  /* 0x0000001c111572a4 */ /* 0x000fe2000f8e023f */
[----:B0-----:R-:W0:Y:S01]  /*04a0*/  R2UR UR5, R2 ;  /* 0x00000000020573c2 */ /* 0x001e2200000e0000 */
[----:B------:R-:W-:Y:S02]  /*04b0*/  UIMAD.WIDE.U32 UR12, UR16, UR28, UR12 ;  /* 0x0000001c100c72a5 */ /* 0x000fe4000f8e000c */
[----:B------:R-:W-:Y:S02]  /*04c0*/  UIMAD UR21, UR16, UR29, UR21 ;  /* 0x0000001d101572a4 */ /* 0x000fe4000f8e0215 */
[----:B------:R-:W-:Y:S02]  /*04d0*/  UIADD3 UR15, UR15, UR24, URZ ;  /* 0x000000180f0f7290 */ /* 0x000fe4000fffe03f */
[----:B------:R-:W-:-:S02]  /*04e0*/  ULDC.64 UR28, c[0x0][0x1e8] ;  /* 0x00007a00001c7ab9 */ /* 0x000fc40000000a00 */
[----:B------:R-:W-:Y:S02]  /*04f0*/  UIMAD UR24, UR17, UR28, URZ ;  /* 0x0000001c111872a4 */ /* 0x000fe4000f8e023f */
[----:B------:R-:W-:Y:S02]  /*0500*/  UIMAD.WIDE.U32 UR14, UR16, UR28, UR14 ;  /* 0x0000001c100e72a5 */ /* 0x000fe4000f8e000e */
[----:B------:R-:W-:Y:S02]  /*0510*/  ULDC UR32, c[0x0][0x178] ;  /* 0x00005e0000207ab9 */ /* 0x000fe40000000800 */
[----:B------:R-:W-:-:S03]  /*0520*/  UIADD3 UR11, UR11, UR20, URZ ;  /* 0x000000140b0b7290 */ /* 0x000fc6000fffe03f */
[----:B------:R-:W-:Y:S02]  /*0530*/  ULDC UR20, c[0x0][0x164] ;  /* 0x0000590000147ab9 */ /* 0x000fe40000000800 */
[----:B0-----:R-:W-:-:S04]  /*0540*/  UIADD3 UR25, URZ, -UR5, URZ ;  /* 0x800000053f197290 */ /* 0x001fc8000fffe03f */
[----:B------:R-:W-:-:S04]  /*0550*/  UIMAD UR25, UR25, UR26, URZ ;  /* 0x0000001a191972a4 */ /* 0x000fc8000f8e023f */
[----:B------:R-:W-:Y:S02]  /*0560*/  UIMAD.WIDE.U32 UR4, UR5, UR25, UR4 ;  /* 0x00000019050472a5 */ /* 0x000fe4000f8e0004 */
[----:B------:R-:W-:Y:S02]  /*0570*/  UIMAD UR25, UR16, UR29, UR24 ;  /* 0x0000001d101972a4 */ /* 0x000fe4000f8e0218 */
[----:B--2---:R-:W-:Y:S02]  /*0580*/  UIMAD.WIDE.U32 UR4, UR5, UR23, URZ ;  /* 0x00000017050472a5 */ /* 0x004fe4000f8e003f */
[----:B------:R-:W-:-:S05]  /*0590*/  ULDC.64 UR28, c[0x0][0x280] ;  /* 0x0000a000001c7ab9 */ /* 0x000fca0000000a00 */
[----:B------:R-:W-:Y:S02]  /*05a0*/  UMOV UR27, UR5 ;  /* 0x00000005001b7c82 */ /* 0x000fe40008000000 */
[----:B------:R-:W-:Y:S02]  /*05b0*/  UIADD3 UR4, -UR27, URZ, URZ ;  /* 0x0000003f1b047290 */ /* 0x000fe4000fffe13f */
[----:B------:R-:W-:Y:S02]  /*05c0*/  UIADD3 UR5, UR19, UR22, URZ ;  /* 0x0000001613057290 */ /* 0x000fe4000fffe03f */
[----:B------:R-:W-:Y:S02]  /*05d0*/  UIMAD UR23, UR26, UR4, UR23 ;  /* 0x000000041a1772a4 */ /* 0x000fe4000f8e0217 */
[----:B------:R-:W-:Y:S02]  /*05e0*/  UIMAD UR4, UR17, UR28, URZ ;  /* 0x0000001c110472a4 */ /* 0x000fe4000f8e023f */
[----:B------:R-:W-:-:S02]  /*05f0*/  UISETP.GT.U32.AND UP1, UPT, UR26, UR23, UPT ;  /* 0x000000171a00728c */ /* 0x000fc4000bf24070 */
[----:B------:R-:W-:Y:S02]  /*0600*/  ULEA UR22, UR33, 0xfffff800, 0xb ;  /* 0xfffff80021167891 */ /* 0x000fe4000f8e583f */
[----:B------:R-:W-:Y:S02]  /*0610*/  UIMAD UR29, UR16, UR29, UR4 ;  /* 0x0000001d101d72a4 */ /* 0x000fe4000f8e0204 */
[----:B------:R-:W-:Y:S02]  /*0620*/  UIADD3 UR24, UP2, UR22, UR12, URZ ;  /* 0x0000000c16187290 */ /* 0x000fe4000ff5e03f */
[----:B------:R-:W-:Y:S02]  /*0630*/  UMOV UR4, UR18 ;  /* 0x0000001200047c82 */ /* 0x000fe40008000000 */
[----:B------:R-:W-:Y:S02]  /*0640*/  UIMAD.WIDE.U32 UR4, UR16, UR28, UR4 ;  /* 0x0000001c100472a5 */ /* 0x000fe4000f8e0004 */
[----:B------:R-:W-:-:S02]  /*0650*/  USHF.R.S32.HI UR28, URZ, 0x1f, UR22 ;  /* 0x0000001f3f1c7899 */ /* 0x000fc40008011416 */
[----:B------:R-:W-:Y:S02]  /*0660*/  @!UP1 UIADD3 UR23, UR23, -UR26, URZ ;  /* 0x8000001a17179290 */ /* 0x000fe4000fffe03f */
[----:B------:R-:W-:Y:S02]  /*0670*/  UIADD3.X UR21, UR28, UR13, UR21, UP2, !UPT ;  /* 0x0000000d1c157290 */ /* 0x000fe400097fe415 */
[----:B------:R-:W-:Y:S02]  /*0680*/  UISETP.GE.U32.AND UP2, UPT, UR23, UR26, UPT ;  /* 0x0000001a1700728c */ /* 0x000fe4000bf46070 */
[----:B------:R-:W-:Y:S02]  /*0690*/  ULEA UR19, UP3, UR24, UR38, 0x2 ;  /* 0x0000002618137291 */ /* 0x000fe4000f86103f */
[----:B------:R-:W-:Y:S02]  /*06a0*/  ULOP3.LUT UR18, UR16, UR32, URZ, 0x3c, !UPT ;  /* 0x0000002010127292 */ /* 0x000fe4000f8e3c3f */
[----:B------:R-:W-:-:S02]  /*06b0*/  @!UP1 UIADD3 UR27, UR27, 0x1, URZ ;  /* 0x000000011b1b9890 */ /* 0x000fc4000fffe03f */
[----:B------:R-:W-:Y:S02]  /*06c0*/  ULEA.HI.X UR24, UR24, UR39, UR21, 0x2, UP3 ;  /* 0x0000002718187291 */ /* 0x000fe400098f1415 */
[----:B------:R-:W-:Y:S02]  /*06d0*/  UISETP.GE.AND UP3, UPT, UR18, URZ, UPT ;  /* 0x0000003f1200728c */ /* 0x000fe4000bf66270 */
[----:B------:R-:W-:Y:S02]  /*06e0*/  UISETP.NE.AND UP1, UPT, URZ, UR32, UPT ;  /* 0x000000203f00728c */ /* 0x000fe4000bf25270 */
[----:B------:R-:W-:Y:S02]  /*06f0*/  @UP2 UIADD3 UR27, UR27, 0x1, URZ ;  /* 0x000000011b1b2890 */ /* 0x000fe4000fffe03f */
[----:B------:R-:W-:Y:S02]  /*0700*/  UIADD3 UR26, UP4, UR22, UR14, URZ ;  /* 0x0000000e161a7290 */ /* 0x000fe4000ff9e03f */
[----:B------:R-:W-:-:S02]  /*0710*/  ULDC.64 UR12, c[0x0][0x248] ;  /* 0x00009200000c7ab9 */ /* 0x000fc40000000a00 */
[----:B------:R-:W-:Y:S02]  /*0720*/  UIADD3.X UR14, UR28, UR15, UR25, UP4, !UPT ;  /* 0x0000000f1c0e7290 */ /* 0x000fe4000a7fe419 */
[----:B------:R-:W-:Y:S02]  /*0730*/  UMOV UR18, UR27 ;  /* 0x0000001b00127c82 */ /* 0x000fe40008000000 */
[----:B------:R-:W-:Y:S02]  /*0740*/  ULEA UR25, UP4, UR26, UR12, 0x2 ;  /* 0x0000000c1a197291 */ /* 0x000fe4000f88103f */
[----:B------:R-:W-:Y:S02]  /*0750*/  @!UP3 UIADD3 UR18, -UR18, URZ, URZ ;  /* 0x0000003f1212b290 */ /* 0x000fe4000fffe13f */
[----:B------:R-:W-:Y:S02]  /*0760*/  @!UP1 ULOP3.LUT UR18, URZ, UR32, URZ, 0x33, !UPT ;  /* 0x000000203f129292 */ /* 0x000fe4000f8e333f */
[----:B------:R-:W-:-:S02]  /*0770*/  UIADD3 UR22, UP2, UR22, UR4, URZ ;  /* 0x0000000416167290 */ /* 0x000fc4000ff5e03f */
[----:B------:R-:W-:Y:S02]  /*0780*/  ULEA.HI.X UR26, UR26, UR13, UR14, 0x2, UP4 ;  /* 0x0000000d1a1a7291 */ /* 0x000fe4000a0f140e */
[----:B------:R-:W-:Y:S02]  /*0790*/  USHF.R.S32.HI UR37, URZ, 0x1f, UR18 ;  /* 0x0000001f3f257899 */ /* 0x000fe40008011412 */
[----:B------:R-:W-:Y:S02]  /*07a0*/  ULDC.64 UR12, c[0x0][0x308] ;  /* 0x0000c200000c7ab9 */ /* 0x000fe40000000a00 */
[----:B------:R-:W-:Y:S02]  /*07b0*/  UIADD3.X UR28, UR28, UR5, UR29, UP2, !UPT ;  /* 0x000000051c1c7290 */ /* 0x000fe400097fe41d */
[----:B------:R-:W-:Y:S02]  /*07c0*/  ULEA UR27, UP1, UR22, UR12, 0x2 ;  /* 0x0000000c161b7291 */ /* 0x000fe4000f82103f */
[----:B------:R-:W-:-:S02]  /*07d0*/  ULDC.64 UR14, c[0x0][0x1c8] ;  /* 0x00007200000e7ab9 */ /* 0x000fc40000000a00 */
[----:B------:R-:W-:Y:S02]  /*07e0*/  UIMAD UR4, UR37, UR14, URZ ;  /* 0x0000000e250472a4 */ /* 0x000fe4000f8e023f */
[----:B------:R-:W-:Y:S02]  /*07f0*/  ULEA.HI.X UR28, UR22, UR13, UR28, 0x2, UP1 ;  /* 0x0000000d161c7291 */ /* 0x000fe400088f141c */
[----:B------:R-:W-:Y:S02]  /*0800*/  UIMAD.WIDE.U32 UR12, UR18, UR14, UR10 ;  /* 0x0000000e120c72a5 */ /* 0x000fe4000f8e000a */
[----:B------:R-:W-:Y:S02]  /*0810*/  ULEA UR14, UR33, 0xfffff000, 0xc ;  /* 0xfffff000210e7891 */ /* 0x000fe4000f8e603f */
[----:B------:R-:W-:Y:S02]  /*0820*/  UIMAD UR15, UR18, UR15, UR4 ;  /* 0x0000000f120f72a4 */ /* 0x000fe4000f8e0204 */
[----:B------:R-:W-:-:S02]  /*0830*/  UIADD3 UR32, UP1, UR14, UR12, URZ ;  /* 0x0000000c0e207290 */ /* 0x000fc4000ff3e03f */
[----:B------:R-:W-:Y:S02]  /*0840*/  UIADD3 UR15, UR13, UR15, URZ ;  /* 0x0000000f0d0f7290 */ /* 0x000fe4000fffe03f */
[----:B------:R-:W-:Y:S02]  /*0850*/  ULDC.64 UR10, c[0x0][0x230] ;  /* 0x00008c00000a7ab9 */ /* 0x000fe40000000a00 */
[----:B------:R-:W-:Y:S02]  /*0860*/  ULEA UR29, UP2, UR32, UR10, 0x2 ;  /* 0x0000000a201d7291 */ /* 0x000fe4000f84103f */
[----:B------:R-:W-:Y:S02]  /*0870*/  ULEA.HI.X.SX32 UR14, UR14, UR15, 0x1, UP1 ;  /* 0x0000000f0e0e7291 */ /* 0x000fe400088f0e3f */
        /* <DEDUP_REMOVED lines=13> */
[----:B------:R-:W-:-:S02]  /*0950*/  UMOV UR14, UR6 ;  /* 0x00000006000e7c82 */ /* 0x000fc40008000000 */
[----:B------:R-:W-:Y:S02]  /*0960*/  UMOV UR15, UR7 ;  /* 0x00000007000f7c82 */ /* 0x000fe40008000000 */
[----:B------:R-:W-:Y:S02]  /*0970*/  @!UP0 UMOV UR10, URZ ;  /* 0x0000003f000a8c82 */ /* 0x000fe40008000000 */
[----:B------:R-:W-:Y:S01]  /*0980*/  @!UP0 UMOV UR11, URZ ;  /* 0x0000003f000b8c82 */ /* 0x000fe20008000000 */
[----:B---3--:R1:W0:Y:S01]  /*0990*/  @P0 R2UR UR4, R3 ;  /* 0x00000000030403c2 */ /* 0x00822200000e0000 */
[----:B------:R-:W-:-:S07]  /*09a0*/  PLOP3.LUT P0, PT, PT, PT, UP1, 0x80, 0x0 ;  /* 0x000000000000781c */ /* 0x000fce0003f0f018 */
[----:B----4-:R1:W2:Y:S06]  /*09b0*/  @P1 R2UR UR5, R4 ;  /* 0x00000000040513c2 */ /* 0x0102ac00000e0000 */
[----:B------:R-:W-:Y:S05]  /*09c0*/  @!P0 BRA `(.L_x_328) ;  /* 0x0000cad000008947 */ /* 0x000fea0003800000 */
[----:B------:R-:W3:Y:S01]  /*09d0*/  S2R R150, SR_TID.X ;  /* 0x0000000000967919 */ /* 0x000ee20000002100 */
[----:B------:R-:W-:-:S03]  /*09e0*/  UMOV UR6, URZ ;  /* 0x0000003f00067c82 */ /* 0x000fc60008000000 */
[----:B------:R4:W-:Y:S04]  /*09f0*/  STL [R1+0x40], RZ ;  /* 0x000040ff01007387 */ /* 0x0009e80000100800 */
[----:B------:R-:W1:Y:S04]  /*0a00*/  S2R R149, SR_LANEID ;  /* 0x0000000000957919 */ /* 0x000e680000000000 */
[----:B------:R4:W-:Y:S01]  /*0a10*/  STL [R1+0x44], RZ ;  /* 0x000044ff01007387 */ /* 0x0009e20000100800 */
[----:B-1-3--:R-:W-:-:S04]  /*0a20*/  SHF.R.S32.HI R3, RZ, 0x1f, R150 ;  /* 0x0000001fff037819 */ /* 0x00afc80000011496 */
[----:B------:R-:W-:-:S04]  /*0a30*/  LEA.HI R3, R3, R150, RZ, 0x5 ;  /* 0x0000009603037211 */ /* 0x000fc800078f28ff */
[----:B----4-:R-:W-:Y:S02]  /*0a40*/  SHF.R.S32.HI R252, RZ, 0x5, R3 ;  /* 0x00000005fffc7819 */ /* 0x010fe40000011403 */
.L_x_435:
[----:B------:R-:W-:Y:S01]  /*0a50*/  ULDC UR33, c[0x0][0x174] ;  /* 0x00005d0000217ab9 */ /* 0x000fe20000000800 */
[----:B------:R-:W-:Y:S01]  /*0a60*/  BAR.SYNC.DEFER_BLOCKING 0x0 ;  /* 0x0000000000007b1d */ /* 0x000fe20000010000 */
[----:B------:R-:W-:Y:S01]  /*0a70*/  UIADD3 UR33, -UR6, UR33, URZ ;  /* 0x0000002106217290 */ /* 0x000fe2000fffe13f */
[----:B------:R-:W-:-:S03]  /*0a80*/  SHF.L.U32 R0, R150, 0x4, RZ ;  /* 0x0000000496007819 */ /* 0x000fc600000006ff */
[----:B------:R-:W-:Y:S01]  /*0a90*/  ULEA UR38, UR33, 0xfffff800, 0xb ;  /* 0xfffff80021267891 */ /* 0x000fe2000f8e583f */
[----:B------:R-:W-:Y:S01]  /*0aa0*/  LOP3.LUT R0, R0, 0xfffffe00, RZ, 0xc0, !PT ;  /* 0xfffffe0000007812 */ /* 0x000fe200078ec0ff */
[----:B------:R-:W-:Y:S01]  /*0ab0*/  ULDC UR7, c[0x0][0x168] ;  /* 0x00005a0000077ab9 */ /* 0x000fe20000000800 */
[----:B------:R-:W3:Y:S01]  /*0ac0*/  LDL.LU R37, [R1+0x44] ;  /* 0x0000440001257983 */ /* 0x000ee20000300800 */
[----:B------:R-:W-:Y:S01]  /*0ad0*/  UIADD3 UR7, -UR38, UR7, URZ ;  /* 0x0000000726077290 */ /* 0x000fe2000fffe13f */
[----:B------:R-:W-:Y:S01]  /*0ae0*/  LOP3.LUT R148, R0, 0x1f, R150, 0xf8, !PT ;  /* 0x0000001f00947812 */ /* 0x000fe200078ef896 */
[----:B------:R-:W-:Y:S01]  /*0af0*/  HFMA2.MMA R7, -RZ, RZ, 0, 0 ;  /* 0x00000000ff077435 */ /* 0x000fe200000001ff */
[----:B------:R-:W-:Y:S01]  /*0b00*/  MOV R2, UR19 ;  /* 0x0000001300027c02 */ /* 0x000fe20008000f00 */
[----:B------:R-:W-:Y:S01]  /*0b10*/  CS2R R4, SRZ ;  /* 0x0000000000047805 */ /* 0x000fe2000001ff00 */
[C---:B------:R-:W-:Y:S01]  /*0b20*/  LOP3.LUT R6, R148.reuse, 0x20, RZ, 0xfc, !PT ;  /* 0x0000002094067812 */ /* 0x040fe200078efcff */
[----:B------:R-:W-:Y:S01]  /*0b30*/  HFMA2.MMA R9, -RZ, RZ, 0, 0 ;  /* 0x00000000ff097435 */ /* 0x000fe200000001ff */
[----:B------:R-:W-:Y:S01]  /*0b40*/  MOV R23, UR7 ;  /* 0x0000000700177c02 */ /* 0x000fe20008000f00 */
[----:B------:R-:W-:Y:S01]  /*0b50*/  HFMA2.MMA R13, -RZ, RZ, 0, 0 ;  /* 0x00000000ff0d7435 */ /* 0x000fe200000001ff */
[----:B------:R-:W-:Y:S01]  /*0b60*/  MOV R3, UR24 ;  /* 0x0000001800037c02 */ /* 0x000fe20008000f00 */
[----:B------:R-:W-:Y:S01]  /*0b70*/  HFMA2.MMA R17, -RZ, RZ, 0, 0 ;  /* 0x00000000ff117435 */ /* 0x000fe200000001ff */
[-C--:B------:R-:W-:Y:S01]  /*0b80*/  ISETP.GE.AND P2, PT, R148, R23.reuse, PT ;  /* 0x000000179400720c */ /* 0x080fe20003f46270 */
[----:B------:R-:W-:Y:S01]  /*0b90*/  CS2R R24, SRZ ;  /* 0x0000000000187805 */ /* 0x000fe2000001ff00 */
[----:B------:R-:W-:Y:S01]  /*0ba0*/  ISETP.GE.AND P1, PT, R6, R23, PT ;  /* 0x000000170600720c */ /* 0x000fe20003f26270 */
[C---:B------:R-:W-:Y:S01]  /*0bb0*/  IMAD.WIDE R2, R148.reuse, 0x4, R2 ;  /* 0x0000000494027825 */ /* 0x040fe200078e0202 */
[----:B------:R-:W-:-:S02]  /*0bc0*/  LOP3.LUT R8, R148, 0x40, RZ, 0xfc, !PT ;  /* 0x0000004094087812 */ /* 0x000fc400078efcff */
[C---:B------:R-:W-:Y:S02]  /*0bd0*/  LOP3.LUT R10, R148.reuse, 0x60, RZ, 0xfc, !PT ;  /* 0x00000060940a7812 */ /* 0x040fe400078efcff */
[C---:B------:R-:W-:Y:S02]  /*0be0*/  LOP3.LUT R12, R148.reuse, 0x80, RZ, 0xfc, !PT ;  /* 0x00000080940c7812 */ /* 0x040fe400078efcff */
[C---:B------:R-:W-:Y:S02]  /*0bf0*/  LOP3.LUT R14, R148.reuse, 0xa0, RZ, 0xfc, !PT ;  /* 0x000000a0940e7812 */ /* 0x040fe400078efcff */
[----:B------:R-:W-:Y:S01]  /*0c00*/  LOP3.LUT R16, R148, 0xc0, RZ, 0xfc, !PT ;  /* 0x000000c094107812 */ /* 0x000fe200078efcff */
[----:B------:R1:W4:Y:S01]  /*0c10*/  @!P2 LDG.E R4, [R2.64] ;  /* 0x0000001e0204a981 */ /* 0x000322000c1e1900 */
[-C--:B------:R-:W-:Y:S02]  /*0c20*/  ISETP.GE.AND P0, PT, R8, R23.reuse, PT ;  /* 0x000000170800720c */ /* 0x080fe40003f06270 */
[----:B------:R-:W-:Y:S01]  /*0c30*/  LOP3.LUT R18, R148, 0xe0, RZ, 0xfc, !PT ;  /* 0x000000e094127812 */ /* 0x000fe200078efcff */
[----:B------:R1:W5:Y:S01]  /*0c40*/  @!P1 LDG.E R7, [R2.64+0x80] ;  /* 0x0000801e02079981 */ /* 0x000362000c1e1900 */
[----:B------:R-:W-:-:S02]  /*0c50*/  ISETP.GE.AND P4, PT, R10, R23, PT ;  /* 0x000000170a00720c */ /* 0x000fc40003f86270 */
[----:B------:R-:W-:Y:S02]  /*0c60*/  LOP3.LUT R20, R148, 0x100, RZ, 0xfc, !PT ;  /* 0x0000010094147812 */ /* 0x000fe400078efcff */
[-C--:B------:R-:W-:Y:S02]  /*0c70*/  ISETP.GE.AND P6, PT, R12, R23.reuse, PT ;  /* 0x000000170c00720c */ /* 0x080fe40003fc6270 */
[-C--:B------:R-:W-:Y:S02]  /*0c80*/  ISETP.GE.AND P5, PT, R14, R23.reuse, PT ;  /* 0x000000170e00720c */ /* 0x080fe40003fa6270 */
[-C--:B------:R-:W-:Y:S01]  /*0c90*/  ISETP.GE.AND P3, PT, R16, R23.reuse, PT ;  /* 0x000000171000720c */ /* 0x080fe20003f66270 */
[----:B--2---:R1:W2:Y:S01]  /*0ca0*/  @!P0 LDG.E R5, [R2.64+0x100] ;  /* 0x0001001e02058981 */ /* 0x0042a2000c1e1900 */
[-C--:B------:R-:W-:Y:S02]  /*0cb0*/  ISETP.GE.AND P2, PT, R18, R23.reuse, PT ;  /* 0x000000171200720c */ /* 0x080fe40003f46270 */
[----:B------:R-:W-:-:S02]  /*0cc0*/  ISETP.GE.AND P1, PT, R20, R23, PT ;  /* 0x000000171400720c */ /* 0x000fc40003f26270 */
[----:B------:R-:W-:Y:S02]  /*0cd0*/  MOV R11, RZ ;  /* 0x000000ff000b7202 */ /* 0x000fe40000000f00 */
[----:B------:R-:W-:Y:S01]  /*0ce0*/  MOV R15, RZ ;  /* 0x000000ff000f7202 */ /* 0x000fe20000000f00 */
[----:B------:R1:W3:Y:S01]  /*0cf0*/  @!P6 LDG.E R9, [R2.64+0x200] ;  /* 0x0002001e0209e981 */ /* 0x0002e2000c1e1900 */
[C---:B------:R-:W-:Y:S02]  /*0d00*/  LOP3.LUT R22, R148.reuse, 0x120, RZ, 0xfc, !PT ;  /* 0x0000012094167812 */ /* 0x040fe400078efcff */
[C---:B------:R-:W-:Y:S01]  /*0d10*/  LOP3.LUT R26, R148.reuse, 0x140, RZ, 0xfc, !PT ;  /* 0x00000140941a7812 */ /* 0x040fe200078efcff */
[----:B------:R1:W3:Y:S01]  /*0d20*/  @!P4 LDG.E R11, [R2.64+0x180] ;  /* 0x0001801e020bc981 */ /* 0x0002e2000c1e1900 */
[----:B------:R-:W-:Y:S02]  /*0d30*/  MOV R19, RZ ;  /* 0x000000ff00137202 */ /* 0x000fe40000000f00 */
[C---:B------:R-:W-:Y:S01]  /*0d40*/  LOP3.LUT R28, R148.reuse, 0x160, RZ, 0xfc, !PT ;  /* 0x00000160941c7812 */ /* 0x040fe200078efcff */
[----:B------:R1:W3:Y:S01]  /*0d50*/  @!P5 LDG.E R15, [R2.64+0x280] ;  /* 0x0002801e020fd981 */ /* 0x0002e2000c1e1900 */
[----:B------:R-:W-:-:S02]  /*0d60*/  LOP3.LUT R30, R148, 0x180, RZ, 0xfc, !PT ;  /* 0x00000180941e7812 */ /* 0x000fc400078efcff */
[----:B------:R-:W-:Y:S01]  /*0d70*/  LOP3.LUT R32, R148, 0x1a0, RZ, 0xfc, !PT ;  /* 0x000001a094207812 */ /* 0x000fe200078efcff */
[----:B------:R1:W3:Y:S01]  /*0d80*/  @!P3 LDG.E R13, [R2.64+0x300] ;  /* 0x0003001e020db981 */ /* 0x0002e2000c1e1900 */
[-C--:B------:R-:W-:Y:S02]  /*0d90*/  ISETP.GE.AND P0, PT, R22, R23.reuse, PT ;  /* 0x000000171600720c */ /* 0x080fe40003f06270 */
[----:B------:R-:W-:Y:S01]  /*0da0*/  LOP3.LUT R34, R148, 0x1c0, RZ, 0xfc, !PT ;  /* 0x000001c094227812 */ /* 0x000fe200078efcff */
[----:B------:R1:W3:Y:S01]  /*0db0*/  @!P2 LDG.E R19, [R2.64+0x380] ;  /* 0x0003801e0213a981 */ /* 0x0002e2000c1e1900 */
[-C--:B------:R-:W-:Y:S02]  /*0dc0*/  ISETP.GE.AND P4, PT, R26, R23.reuse, PT ;  /* 0x000000171a00720c */ /* 0x080fe40003f86270 */
[----:B------:R-:W-:Y:S01]  /*0dd0*/  LOP3.LUT R36, R148, 0x1e0, RZ, 0xfc, !PT ;  /* 0x000001e094247812 */ /* 0x000fe200078efcff */
[----:B------:R-:W-:Y:S01]  /*0de0*/  HFMA2.MMA R27, -RZ, RZ, 0, 0 ;  /* 0x00000000ff1b7435 */ /* 0x000fe200000001ff */
[-C--:B------:R-:W-:Y:S01]  /*0df0*/  ISETP.GE.AND P6, PT, R28, R23.reuse, PT ;  /* 0x000000171c00720c */ /* 0x080fe20003fc6270 */
[----:B------:R1:W3:Y:S01]  /*0e00*/  @!P1 LDG.E R17, [R2.64+0x400] ;  /* 0x0004001e02119981 */ /* 0x0002e2000c1e1900 */
[----:B------:R-:W-:-:S02]  /*0e10*/  ISETP.GE.AND P5, PT, R30, R23, PT ;  /* 0x000000171e00720c */ /* 0x000fc40003fa6270 */
[-C--:B------:R-:W-:Y:S01]  /*0e20*/  ISETP.GE.AND P3, PT, R32, R23.reuse, PT ;  /* 0x000000172000720c */ /* 0x080fe20003f66270 */
[----:B------:R-:W-:Y:S01]  /*0e30*/  HFMA2.MMA R29, -RZ, RZ, 0, 0 ;  /* 0x00000000ff1d7435 */ /* 0x000fe200000001ff */
[-C--:B------:R-:W-:Y:S01]  /*0e40*/  ISETP.GE.AND P2, PT, R34, R23.reuse, PT ;  /* 0x000000172200720c */ /* 0x080fe20003f46270 */
[----:B------:R1:W3:Y:S01]  /*0e50*/  @!P0 LDG.E R24, [R2.64+0x480] ;  /* 0x0004801e02188981 */ /* 0x0002e2000c1e1900 */
[----:B------:R-:W-:Y:S02]  /*0e60*/  ISETP.GE.AND P1, PT, R36, R23, PT ;  /* 0x000000172400720c */ /* 0x000fe40003f26270 */
[----:B------:R-:W-:Y:S02]  /*0e70*/  MOV R21, RZ ;  /* 0x000000ff00157202 */ /* 0x000fe40000000f00 */
[----:B------:R-:W-:Y:S01]  /*0e80*/  MOV R31, RZ ;  /* 0x000000ff001f7202 */ /* 0x000fe20000000f00 */
[----:B------:R1:W3:Y:S01]  /*0e90*/  @!P6 LDG.E R27, [R2.64+0x580] ;  /* 0x0005801e021be981 */ /* 0x0002e2000c1e1900 */
[----:B------:R-:W-:-:S03]  /*0ea0*/  MOV R33, RZ ;  /* 0x000000ff00217202 */ /* 0x000fc60000000f00 */
        /* <DEDUP_REMOVED lines=19> */
[C---:B-1----:R-:W-:Y:S02]  /*0fe0*/  IADD3 R2, R35.reuse, 0x120, RZ ;  /* 0x0000012023027810 */ /* 0x042fe40007ffe0ff */
        /* <DEDUP_REMOVED lines=19> */
[-C--:B------:R-:W-:Y:S02]  /*1120*/  ISETP.GE.AND P2, PT, R148, R23.reuse, PT ;  /* 0x000000179400720c */ /* 0x080fe40003f46270 */
[----:B------:R-:W-:Y:S02]  /*1130*/  ISETP.GE.AND P1, PT, R6, R23, PT ;  /* 0x000000170600720c */ /* 0x000fe40003f26270 */
[----:B------:R-:W-:-:S02]  /*1140*/  MOV R2, UR25 ;  /* 0x0000001900027c02 */ /* 0x000fc40008000f00 */
[----:B------:R-:W-:Y:S02]  /*1150*/  MOV R3, UR26 ;  /* 0x0000001a00037c02 */ /* 0x000fe40008000f00 */
[----:B------:R-:W-:-:S03]  /*1160*/  ISETP.GE.AND P0, PT, R8, R23, PT ;  /* 0x000000170800720c */ /* 0x000fc60003f06270 */
[----:B------:R-:W-:Y:S01]  /*1170*/  IMAD.WIDE R2, R148, 0x4, R2 ;  /* 0x0000000494027825 */ /* 0x000fe200078e0202 */
[-C--:B------:R-:W-:Y:S02]  /*1180*/  ISETP.GE.AND P4, PT, R10, R23.reuse, PT ;  /* 0x000000170a00720c */ /* 0x080fe40003f86270 */
[-C--:B------:R-:W-:Y:S02]  /*1190*/  ISETP.GE.AND P6, PT, R12, R23.reuse, PT ;  /* 0x000000170c00720c */ /* 0x080fe40003fc6270 */
[-C--:B------:R-:W-:Y:S02]  /*11a0*/  ISETP.GE.AND P5, PT, R14, R23.reuse, PT ;  /* 0x000000170e00720c */ /* 0x080fe40003fa6270 */
[----:B------:R-:W-:Y:S01]  /*11b0*/  ISETP.GE.AND P3, PT, R16, R23, PT ;  /* 0x000000171000720c */ /* 0x000fe20003f66270 */
[----:B------:R-:W-:Y:S01]  /*11c0*/  HFMA2.MMA R0, -RZ, RZ, 0, 0 ;  /* 0x00000000ff007435 */ /* 0x000fe200000001ff */
[----:B----4-:R-:W-:Y:S04]  /*11d0*/  STS [R67.X4], R4 ;  /* 0x0000000443007388 */ /* 0x010fe80000004800 */
[----:B-----5:R1:W-:Y:S04]  /*11e0*/  STS [R66.X4+0x80], R7 ;  /* 0x0000800742007388 */ /* 0x0203e80000004800 */
[----:B--2---:R2:W-:Y:S04]  /*11f0*/  STS [R65.X4+0x100], R5 ;  /* 0x0001000541007388 */ /* 0x0045e80000004800 */
[----:B---3--:R-:W-:Y:S04]  /*1200*/  STS [R63.X4+0x180], R11 ;  /* 0x0001800b3f007388 */ /* 0x008fe80000004800 */
[----:B------:R3:W-:Y:S04]  /*1210*/  STS [R61.X4+0x200], R9 ;  /* 0x000200093d007388 */ /* 0x0007e80000004800 */
[----:B------:R-:W-:Y:S04]  /*1220*/  STS [R59.X4+0x280], R15 ;  /* 0x0002800f3b007388 */ /* 0x000fe80000004800 */
[----:B------:R4:W-:Y:S04]  /*1230*/  STS [R57.X4+0x300], R13 ;  /* 0x0003000d39007388 */ /* 0x0009e80000004800 */
[----:B------:R-:W-:Y:S04]  /*1240*/  STS [R55.X4+0x380], R19 ;  /* 0x0003801337007388 */ /* 0x000fe80000004800 */
[----:B------:R5:W-:Y:S04]  /*1250*/  STS [R53.X4+0x400], R17 ;  /* 0x0004001135007388 */ /* 0x000be80000004800 */
[----:B------:R-:W-:Y:S04]  /*1260*/  STS [R51.X4+0x480], R24 ;  /* 0x0004801833007388 */ /* 0x000fe80000004800 */
[----:B------:R-:W-:Y:S04]  /*1270*/  STS [R49.X4+0x500], R21 ;  /* 0x0005001531007388 */ /* 0x000fe80000004800 */
[----:B------:R-:W-:Y:S04]  /*1280*/  STS [R47.X4+0x580], R27 ;  /* 0x0005801b2f007388 */ /* 0x000fe80000004800 */
[----:B------:R0:W-:Y:S04]  /*1290*/  STS [R45.X4+0x600], R25 ;  /* 0x000600192d007388 */ /* 0x0001e80000004800 */
        /* <DEDUP_REMOVED lines=20> */
[----:B-1----:R-:W-:-:S03]  /*13e0*/  HFMA2.MMA R7, -RZ, RZ, 0, 0 ;  /* 0x00000000ff077435 */ /* 0x002fc600000001ff */
[----:B------:R-:W-:Y:S01]  /*13f0*/  BAR.SYNC.DEFER_BLOCKING 0x0 ;  /* 0x0000000000007b1d */ /* 0x000fe20000010000 */
[----:B--2---:R-:W-:Y:S01]  /*1400*/  CS2R R4, SRZ ;  /* 0x0000000000047805 */ /* 0x004fe2000001ff00 */
[----:B---3--:R-:W-:Y:S01]  /*1410*/  HFMA2.MMA R9, -RZ, RZ, 0, 0 ;  /* 0x00000000ff097435 */ /* 0x008fe200000001ff */
[----:B------:R-:W-:Y:S01]  /*1420*/  MOV R11, RZ ;  /* 0x000000ff000b7202 */ /* 0x000fe20000000f00 */
[----:B----4-:R-:W-:Y:S01]  /*1430*/  HFMA2.MMA R13, -RZ, RZ, 0, 0 ;  /* 0x00000000ff0d7435 */ /* 0x010fe200000001ff */
[----:B------:R-:W-:Y:S01]  /*1440*/  MOV R15, RZ ;  /* 0x000000ff000f7202 */ /* 0x000fe20000000f00 */
[----:B-----5:R-:W-:Y:S01]  /*1450*/  HFMA2.MMA R17, -RZ, RZ, 0, 0 ;  /* 0x00000000ff117435 */ /* 0x020fe200000001ff */
[----:B------:R-:W-:Y:S01]  /*1460*/  MOV R19, RZ ;  /* 0x000000ff00137202 */ /* 0x000fe20000000f00 */
[----:B------:R1:W2:Y:S01]  /*1470*/  @!P2 LDG.E R4, [R2.64] ;  /* 0x0000001e0204a981 */ /* 0x0002a2000c1e1900 */
[----:B------:R-:W-:-:S03]  /*1480*/  ISETP.GE.AND P2, PT, R18, R23, PT ;  /* 0x000000171200720c */ /* 0x000fc60003f46270 */
[----:B------:R1:W3:Y:S01]  /*1490*/  @!P1 LDG.E R7, [R2.64+0x80] ;  /* 0x0000801e02079981 */ /* 0x0002e2000c1e1900 */
[----:B------:R-:W-:-:S03]  /*14a0*/  ISETP.GE.AND P1, PT, R20, R23, PT ;  /* 0x000000171400720c */ /* 0x000fc60003f26270 */
[----:B------:R1:W4:Y:S01]  /*14b0*/  @!P0 LDG.E R5, [R2.64+0x100] ;  /* 0x0001001e02058981 */ /* 0x000322000c1e1900 */
[----:B------:R-:W-:-:S03]  /*14c0*/  ISETP.GE.AND P0, PT, R22, R23, PT ;  /* 0x000000171600720c */ /* 0x000fc60003f06270 */
[----:B------:R1:W5:Y:S01]  /*14d0*/  @!P4 LDG.E R11, [R2.64+0x180] ;  /* 0x0001801e020bc981 */ /* 0x000362000c1e1900 */
        /* <DEDUP_REMOVED lines=8> */
[-C--:B------:R-:W-:Y:S01]  /*1560*/  ISETP.GE.AND P2, PT, R34, R23.reuse, PT ;  /* 0x000000172200720c */ /* 0x080fe20003f46270 */
[----:B0-----:R-:W-:Y:S02]  /*1570*/  CS2R R24, SRZ ;  /* 0x0000000000187805 */ /* 0x001fe4000001ff00 */
[----:B------:R1:W5:Y:S01]  /*1580*/  @!P1 LDG.E R17, [R2.64+0x400] ;  /* 0x0004001e02119981 */ /* 0x000362000c1e1900 */
[-C--:B------:R-:W-:Y:S01]  /*1590*/  ISETP.GE.AND P1, PT, R36, R23.reuse, PT ;  /* 0x000000172400720c */ /* 0x080fe20003f26270 */
[----:B------:R-:W-:Y:S01]  /*15a0*/  HFMA2.MMA R27, -RZ, RZ, 0, 0 ;  /* 0x00000000ff1b7435 */ /* 0x000fe200000001ff */
[----:B------:R-:W-:Y:S01]  /*15b0*/  MOV R21, RZ ;  /* 0x000000ff00157202 */ /* 0x000fe20000000f00 */
        /* <DEDUP_REMOVED lines=9> */
[----:B------:R-:W-:-:S02]  /*1650*/  ISETP.GE.AND P2, PT, R8, R23, PT ;  /* 0x000000170800720c */ /* 0x000fc40003f46270 */
[-C--:B------:R-:W-:Y:S02]  /*1660*/  ISETP.GE.AND P1, PT, R148, R23.reuse, PT ;  /* 0x000000179400720c */ /* 0x080fe40003f26270 */
[----:B-1----:R-:W-:Y:S02]  /*1670*/  MOV R2, UR27 ;  /* 0x0000001b00027c02 */ /* 0x002fe40008000f00 */
[----:B------:R-:W-:Y:S02]  /*1680*/  MOV R3, UR28 ;  /* 0x0000001c00037c02 */ /* 0x000fe40008000f00 */
[----:B------:R-:W-:-:S03]  /*1690*/  ISETP.GE.AND P0, PT, R6, R23, PT ;  /* 0x000000170600720c */ /* 0x000fc60003f06270 */
[----:B------:R-:W-:Y:S01]  /*16a0*/  IMAD.WIDE R2, R148, 0x4, R2 ;  /* 0x0000000494027825 */ /* 0x000fe200078e0202 */
[-C--:B------:R-:W-:Y:S02]  /*16b0*/  ISETP.GE.AND P4, PT, R12, R23.reuse, PT ;  /* 0x000000170c00720c */ /* 0x080fe40003f86270 */
[-C--:B------:R-:W-:Y:S02]  /*16c0*/  ISETP.GE.AND P6, PT, R10, R23.reuse, PT ;  /* 0x000000170a00720c */ /* 0x080fe40003fc6270 */
[-C--:B------:R-:W-:Y:S02]  /*16d0*/  ISETP.GE.AND P5, PT, R16, R23.reuse, PT ;  /* 0x000000171000720c */ /* 0x080fe40003fa6270 */
[----:B------:R-:W-:Y:S02]  /*16e0*/  ISETP.GE.AND P3, PT, R14, R23, PT ;  /* 0x000000170e00720c */ /* 0x000fe40003f66270 */
[----:B------:R-:W-:Y:S02]  /*16f0*/  MOV R6, RZ ;  /* 0x000000ff00067202 */ /* 0x000fe40000000f00 */
[----:B------:R-:W-:-:S02]  /*1700*/  MOV R8, RZ ;  /* 0x000000ff00087202 */ /* 0x000fc40000000f00 */
[----:B------:R-:W-:Y:S02]  /*1710*/  MOV R10, RZ ;  /* 0x000000ff000a7202 */ /* 0x000fe40000000f00 */
[----:B------:R-:W-:Y:S02]  /*1720*/  MOV R12, RZ ;  /* 0x000000ff000c7202 */ /* 0x000fe40000000f00 */
[----:B------:R-:W-:Y:S02]  /*1730*/  MOV R14, RZ ;  /* 0x000000ff000e7202 */ /* 0x000fe40000000f00 */
[----:B------:R-:W-:Y:S01]  /*1740*/  MOV R16, RZ ;  /* 0x000000ff00107202 */ /* 0x000fe20000000f00 */
[----:B--2---:R-:W-:Y:S04]  /*1750*/  STS [R67.X4], R4 ;  /* 0x0000000443007388 */ /* 0x004fe80000004800 */
[----:B---3--:R-:W-:Y:S04]  /*1760*/  STS [R66.X4+0x80], R7 ;  /* 0x0000800742007388 */ /* 0x008fe80000004800 */
[----:B----4-:R0:W-:Y:S04]  /*1770*/  STS [R65.X4+0x100], R5 ;  /* 0x0001000541007388 */ /* 0x0101e80000004800 */
        /* <DEDUP_REMOVED lines=31> */
[----:B0-----:R-:W-:Y:S01]  /*1970*/  CS2R R4, SRZ ;  /* 0x0000000000047805 */ /* 0x001fe2000001ff00 */
[----:B-1----:R-:W-:-:S02]  /*1980*/  HFMA2.MMA R0, -RZ, RZ, 0, 0 ;  /* 0x00000000ff007435 */ /* 0x002fc400000001ff */
[----:B------:R-:W-:Y:S02]  /*1990*/  HFMA2.MMA R7, -RZ, RZ, 0, 0 ;  /* 0x00000000ff077435 */ /* 0x000fe400000001ff */
[----:B------:R-:W-:Y:S02]  /*19a0*/  HFMA2.MMA R9, -RZ, RZ, 0, 0 ;  /* 0x00000000ff097435 */ /* 0x000fe400000001ff */
[----:B------:R-:W-:Y:S02]  /*19b0*/  HFMA2.MMA R11, -RZ, RZ, 0, 0 ;  /* 0x00000000ff0b7435 */ /* 0x000fe400000001ff */
[----:B------:R-:W-:Y:S01]  /*19c0*/  HFMA2.MMA R13, -RZ, RZ, 0, 0 ;  /* 0x00000000ff0d7435 */ /* 0x000fe200000001ff */
[----:B------:R0:W2:Y:S01]  /*19d0*/  @!P2 LDG.E R5, [R2.64+0x100] ;  /* 0x0001001e0205a981 */ /* 0x0000a2000c1e1900 */
[----:B------:R-:W-:-:S03]  /*19e0*/  ISETP.GE.AND P2, PT, R20, R23, PT ;  /* 0x000000171400720c */ /* 0x000fc60003f46270 */
[----:B------:R0:W3:Y:S01]  /*19f0*/  @!P1 LDG.E R4, [R2.64] ;  /* 0x0000001e02049981 */ /* 0x0000e2000c1e1900 */
        /* <DEDUP_REMOVED lines=8> */
[-C--:B------:R-:W-:Y:S01]  /*1a80*/  ISETP.GE.AND P5, PT, R30, R23.reuse, PT ;  /* 0x000000171e00720c */ /* 0x080fe20003fa6270 */
[----:B------:R-:W-:Y:S02]  /*1a90*/  HFMA2.MMA R15, -RZ, RZ, 0, 0 ;  /* 0x00000000ff0f7435 */ /* 0x000fe400000001ff */
[----:B------:R0:W5:Y:S01]  /*1aa0*/  @!P3 LDG.E R9, [R2.64+0x280] ;  /* 0x0002801e0209b981 */ /* 0x000162000c1e1900 */
[----:B------:R-:W-:-:S03]  /*1ab0*/  ISETP.GE.AND P3, PT, R32, R23, PT ;  /* 0x000000172000720c */ /* 0x000fc60003f66270 */
[----:B------:R0:W5:Y:S01]  /*1ac0*/  @!P2 LDG.E R10, [R2.64+0x400] ;  /* 0x0004001e020aa981 */ /* 0x000162000c1e1900 */
[-C--:B------:R-:W-:Y:S01]  /*1ad0*/  ISETP.GE.AND P2, PT, R34, R23.reuse, PT ;  /* 0x000000172200720c */ /* 0x080fe20003f46270 */
[----:B------:R-:W-:Y:S02]  /*1ae0*/  HFMA2.MMA R17, -RZ, RZ, 0, 0 ;  /* 0x00000000ff117435 */ /* 0x000fe400000001ff */
[----:B------:R0:W5:Y:S01]  /*1af0*/  @!P1 LDG.E R11, [R2.64+0x380] ;  /* 0x0003801e020b9981 */ /* 0x000162000c1e1900 */
[----:B------:R-:W-:Y:S02]  /*1b00*/  ISETP.GE.AND P1, PT, R36, R23, PT ;  /* 0x000000172400720c */ /* 0x000fe40003f26270 */
[----:B------:R-:W-:Y:S01]  /*1b10*/  MOV R18, RZ ;  /* 0x000000ff00127202 */ /* 0x000fe20000000f00 */
[----:B------:R0:W5:Y:S04]  /*1b20*/  @!P0 LDG.E R13, [R2.64+0x480] ;  /* 0x0004801e020d8981 */ /* 0x000168000c1e1900 */
[----:B------:R0:W5:Y:S04]  /*1b30*/  @!P4 LDG.E R12, [R2.64+0x500] ;  /* 0x0005001e020cc981 */ /* 0x000168000c1e1900 */
[----:B------:R0:W5:Y:S04]  /*1b40*/  @!P6 LDG.E R15, [R2.64+0x580] ;  /* 0x0005801e020fe981 */ /* 0x000168000c1e1900 */
[----:B------:R0:W5:Y:S04]  /*1b50*/  @!P5 LDG.E R14, [R2.64+0x600] ;  /* 0x0006001e020ed981 */ /* 0x000168000c1e1900 */
[----:B------:R0:W5:Y:S04]  /*1b60*/  @!P3 LDG.E R17, [R2.64+0x680] ;  /* 0x0006801e0211b981 */ /* 0x000168000c1e1900 */
[----:B------:R0:W5:Y:S04]  /*1b70*/  @!P2 LDG.E R16, [R2.64+0x700] ;  /* 0x0007001e0210a981 */ /* 0x000168000c1e1900 */
[----:B------:R0:W5:Y:S04]  /*1b80*/  @!P1 LDG.E R18, [R2.64+0x780] ;  /* 0x0007801e02129981 */ /* 0x000168000c1e1900 */
[----:B------:R-:W-:Y:S04]  /*1b90*/  STL [R1+0x3c], R67 ;  /* 0x00003c4301007387 */ /* 0x000fe80000100800 */
        /* <DEDUP_REMOVED lines=12> */
[----:B------:R-:W-:Y:S01]  /*1c60*/  STL [R1+0x8], R43 ;  /* 0x0000082b01007387 */ /* 0x000fe20000100800 */
[----:B0-----:R-:W-:-:S03]  /*1c70*/  MOV R2, c[0x0][0x16c] ;  /* 0x00005b0000027a02 */ /* 0x001fc60000000f00 */
[----:B------:R-:W-:Y:S04]  /*1c80*/  STL [R1+0x4], R41 ;  /* 0x0000042901007387 */ /* 0x000fe80000100800 */
[----:B------:R-:W-:Y:S01]  /*1c90*/  STL [R1], R39 ;  /* 0x0000002701007387 */ /* 0x000fe20000100800 */
[----:B------:R-:W-:Y:S01]  /*1ca0*/  ISETP.GE.AND P0, PT, R2, 0x1, PT ;  /* 0x000000010200780c */ /* 0x000fe20003f06270 */
[----:B------:R-:W-:Y:S01]  /*1cb0*/  HFMA2.MMA R215, -RZ, RZ, 0, 0 ;  /* 0x00000000ffd77435 */ /* 0x000fe200000001ff */
[----:B------:R-:W-:Y:S01]  /*1cc0*/  CS2R R184, SRZ ;  /* 0x0000000000b87805 */ /* 0x000fe2000001ff00 */
[----:B------:R-:W-:Y:S01]  /*1cd0*/  CS2R R182, SRZ ;  /* 0x0000000000b67805 */ /* 0x000fe2000001ff00 */
[----:B------:R-:W-:Y:S01]  /*1ce0*/  CS2R R180, SRZ ;  /* 0x0000000000b47805 */ /* 0x000fe2000001ff00 */
[----:B------:R-:W-:Y:S01]  /*1cf0*/  CS2R R178, SRZ ;  /* 0x0000000000b27805 */ /* 0x000fe2000001ff00 */
[----:B------:R-:W-:Y:S01]  /*1d00*/  CS2R R176, SRZ ;  /* 0x0000000000b07805 */ /* 0x000fe2000001ff00 */
[----:B------:R-:W-:Y:S01]  /*1d10*/  CS2R R174, SRZ ;  /* 0x0000000000ae7805 */ /* 0x000fe2000001ff00 */
[----:B------:R-:W-:Y:S01]  /*1d20*/  CS2R R172, SRZ ;  /* 0x0000000000ac7805 */ /* 0x000fe2000001ff00 */
[----:B------:R-:W-:Y:S01]  /*1d30*/  MOV R171, RZ ;  /* 0x000000ff00ab7202 */ /* 0x000fe20000000f00 */
        /* <DEDUP_REMOVED lines=18> */
[----:B------:R-:W1:Y:S04]  /*1e60*/  LDS R143, [R147.X4+0x4] ;  /* 0x00000400938f7984 */ /* 0x000e680000004800 */
[----:B------:R-:W2:Y:S04]  /*1e70*/  LDS R142, [R147.X4+0x8] ;  /* 0x00000800938e7984 */ /* 0x000ea80000004800 */
[----:B------:R-:W3:Y:S04]  /*1e80*/  LDS R141, [R147.X4+0xc] ;  /* 0x00000c00938d7984 */ /* 0x000ee80000004800 */
[----:B------:R-:W4:Y:S04]  /*1e90*/  LDS R140, [R147.X4+0x10] ;  /* 0x00001000938c7984 */ /* 0x000f280000004800 */
[----:B------:R-:W5:Y:S04]  /*1ea0*/  LDS R139, [R147.X4+0x14] ;  /* 0x00001400938b7984 */ /* 0x000f680000004800 */
[----:B------:R-:W5:Y:S04]  /*1eb0*/  LDS R138, [R147.X4+0x18] ;  /* 0x00001800938a7984 */ /* 0x000f680000004800 */
[----:B------:R-:W5:Y:S04]  /*1ec0*/  LDS R137, [R147.X4+0x1c] ;  /* 0x00001c0093897984 */ /* 0x000f680000004800 */
[----:B------:R-:W5:Y:S04]  /*1ed0*/  LDS R136, [R147.X4+0x20] ;  /* 0x0000200093887984 */ /* 0x000f680000004800 */
[----:B------:R-:W5:Y:S04]  /*1ee0*/  LDS R135, [R147.X4+0x24] ;  /* 0x0000240093877984 */ /* 0x000f680000004800 */
[----:B------:R-:W5:Y:S01]  /*1ef0*/  LDS R134, [R147.X4+0x28] ;  /* 0x0000280093867984 */ /* 0x000f620000004800 */
[----:B0-----:R-:W-:-:S03]  /*1f00*/  FFMA.FTZ R0, R251, R144, R37 ;  /* 0x00000090fb007223 */ /* 0x001fc60000010025 */
[----:B------:R-:W0:Y:S01]  /*1f10*/  LDS R133, [R147.X4+0x2c] ;  /* 0x00002c0093857984 */ /* 0x000e220000004800 */
[----:B-1----:R-:W-:-:S03]  /*1f20*/  FFMA.FTZ R0, R250, R143, R0 ;  /* 0x0000008ffa007223 */ /* 0x002fc60000010000 */
[----:B------:R-:W1:Y:S01]  /*1f30*/  LDS R132, [R147.X4+0x30] ;  /* 0x0000300093847984 */ /* 0x000e620000004800 */
[----:B--2---:R-:W-:-:S03]  /*1f40*/  FFMA.FTZ R0, R249, R142, R0 ;  /* 0x0000008ef9007223 */ /* 0x004fc60000010000 */
[----:B------:R-:W2:Y:S01]  /*1f50*/  LDS R131, [R147.X4+0x34] ;  /* 0x0000340093837984 */ /* 0x000ea20000004800 */
[----:B---3--:R-:W-:-:S03]  /*1f60*/  FFMA.FTZ R0, R248, R141, R0 ;  /* 0x0000008df8007223 */ /* 0x008fc60000010000 */
[----:B------:R-:W3:Y:S01]  /*1f70*/  LDS R130, [R147.X4+0x38] ;  /* 0x0000380093827984 */ /* 0x000ee20000004800 */
[----:B----4-:R-:W-:-:S03]  /*1f80*/  FFMA.FTZ R0, R245, R140, R0 ;  /* 0x0000008cf5007223 */ /* 0x010fc60000010000 */
[----:B------:R-:W4:Y:S01]  /*1f90*/  LDS R129, [R147.X4+0x3c] ;  /* 0x00003c0093817984 */ /* 0x000f220000004800 */
[----:B-----5:R-:W-:-:S04]  /*1fa0*/  FFMA.FTZ R0, R244, R139, R0 ;  /* 0x0000008bf4007223 */ /* 0x020fc80000010000 */
[----:B------:R-:W-:-:S04]  /*1fb0*/  FFMA.FTZ R0, R243, R138, R0 ;  /* 0x0000008af3007223 */ /* 0x000fc80000010000 */
[----:B------:R-:W-:-:S04]  /*1fc0*/  FFMA.FTZ R0, R242, R137, R0 ;  /* 0x00000089f2007223 */ /* 0x000fc80000010000 */
[----:B------:R-:W-:-:S04]  /*1fd0*/  FFMA.FTZ R0, R241, R136, R0 ;  /* 0x00000088f1007223 */ /* 0x000fc80000010000 */
[----:B------:R-:W-:-:S04]  /*1fe0*/  FFMA.FTZ R0, R240, R135, R0 ;  /* 0x00000087f0007223 */ /* 0x000fc80000010000 */
[----:B------:R-:W-:-:S04]  /*1ff0*/  FFMA.FTZ R0, R239, R134, R0 ;  /* 0x00000086ef007223 */ /* 0x000fc80000010000 */
[----:B0-----:R-:W-:-:S04]  /*2000*/  FFMA.FTZ R0, R238, R133, R0 ;  /* 0x00000085ee007223 */ /* 0x001fc80000010000 */
[----:B-1----:R-:W-:-:S04]  /*2010*/  FFMA.FTZ R0, R237, R132, R0 ;  /* 0x00000084ed007223 */ /* 0x002fc80000010000 */
[----:B--2---:R-:W-:-:S04]  /*2020*/  FFMA.FTZ R0, R236, R131, R0 ;  /* 0x00000083ec007223 */ /* 0x004fc80000010000 */
[----:B---3--:R-:W-:-:S04]  /*2030*/  FFMA.FTZ R0, R235, R130, R0 ;  /* 0x00000082eb007223 */ /* 0x008fc80000010000 */
[----:B----4-:R-:W-:-:S05]  /*2040*/  FFMA.FTZ R0, R234, R129, R0 ;  /* 0x00000081ea007223 */ /* 0x010fca0000010000 */
[----:B------:R0:W-:Y:S01]  /*2050*/  STL [R1+0x44], R0 ;  /* 0x0000440001007387 */ /* 0x0001e20000100800 */
        /* <DEDUP_REMOVED lines=15> */
[----:B------:R-:W-:Y:S01]  /*2150*/  FMUL.FTZ R217, R129, UR4 ;  /* 0x0000000481d97c20 */ /* 0x000fe20008410000 */
[----:B------:R-:W-:Y:S06]  /*2160*/  BAR.SYNC.DEFER_BLOCKING 0x0 ;  /* 0x0000000000007b1d */ /* 0x000fec0000010000 */
[----:B------:R-:W-:Y:S05]  /*2170*/  @!P0 BRA `(.L_x_329) ;  /* 0x00009fe000008947 */ /* 0x000fea0003800000 */
[----:B0-----:R-:W-:Y:S01]  /*2180*/  UIADD3 UR34, UR33, -0x1, URZ ;  /* 0xffffffff21227890 */ /* 0x001fe2000fffe03f */
[----:B------:R-:W-:Y:S01]  /*2190*/  FADD.FTZ R128, R170, UR5 ;  /* 0x00000005aa807e21 */ /* 0x000fe20008010000 */
[----:B------:R-:W-:Y:S01]  /*21a0*/  MOV R215, RZ ;  /* 0x000000ff00d77202 */ /* 0x000fe20000000f00 */
[----:B------:R-:W-:Y:S01]  /*21b0*/  FADD.FTZ R127, R169, UR5 ;  /* 0x00000005a97f7e21 */ /* 0x000fe20008010000 */
[----:B------:R-:W-:Y:S01]  /*21c0*/  ULEA.HI UR9, UR34, UR34, URZ, 0x1 ;  /* 0x0000002222097291 */ /* 0x000fe2000f8f083f */
[----:B------:R-:W-:Y:S01]  /*21d0*/  FADD.FTZ R126, R168, UR5 ;  /* 0x00000005a87e7e21 */ /* 0x000fe20008010000 */
[----:B------:R-:W-:Y:S01]  /*21e0*/  CS2R R184, SRZ ;  /* 0x0000000000b87805 */ /* 0x000fe2000001ff00 */
[----:B------:R-:W-:Y:S01]  /*21f0*/  FADD.FTZ R125, R167, UR5 ;  /* 0x00000005a77d7e21 */ /* 0x000fe20008010000 */
[----:B------:R-:W-:Y:S01]  /*2200*/  ULOP3.LUT UR9, UR9, 0xfffffe, URZ, 0xc0, !UPT ;  /* 0x00fffffe09097892 */ /* 0x000fe2000f8ec03f */
        /* <DEDUP_REMOVED lines=13> */
[----:B------:R-:W-:Y:S01]  /*22e0*/  MOV R171, RZ ;  /* 0x000000ff00ab7202 */ /* 0x000fe20000000f00 */
[----:B------:R-:W-:Y:S01]  /*22f0*/  FADD.FTZ R115, R159, UR5 ;  /* 0x000000059f737e21 */ /* 0x000fe20008010000 */
[----:B------:R-:W-:Y:S01]  /*2300*/  UIADD3 UR34, UR34, -UR9, URZ ;  /* 0x8000000922227290 */ /* 0x000fe2000fffe03f */
[----:B------:R-:W-:Y:S01]  /*2310*/  FADD.FTZ R114, R158, UR5 ;  /* 0x000000059e727e21 */ /* 0x000fe20008010000 */
[----:B------:R-:W-:Y:S01]  /*2320*/  UMOV UR7, URZ ;  /* 0x0000003f00077c82 */ /* 0x000fe20008000000 */
[----:B------:R-:W-:Y:S01]  /*2330*/  FADD.FTZ R113, R157, UR5 ;  /* 0x000000059d717e21 */ /* 0x000fe20008010000 */
[----:B------:R-:W-:Y:S01]  /*2340*/  UMOV UR8, URZ ;  /* 0x0000003f00087c82 */ /* 0x000fe20008000000 */
[----:B------:R-:W-:Y:S01]  /*2350*/  FADD.FTZ R112, R146, UR5 ;  /* 0x0000000592707e21 */ /* 0x000fe20008010000 */
[----:B------:R-:W-:Y:S01]  /*2360*/  UMOV UR9, URZ ;  /* 0x0000003f00097c82 */ /* 0x000fe20008000000 */
[----:B------:R-:W-:-:S02]  /*2370*/  FADD.FTZ R111, R145, UR5 ;  /* 0x00000005916f7e21 */ /* 0x000fc40008010000 */
        /* <DEDUP_REMOVED lines=16> */
.L_x_430:
[----:B------:R-:W-:Y:S02]  /*2480*/  ULDC.64 UR20, c[0x0][0x180] ;  /* 0x0000600000147ab9 */ /* 0x000fe40000000a00 */
[----:B------:R-:W-:Y:S02]  /*2490*/  UIMAD UR39, UR17, UR20, URZ ;  /* 0x00000014112772a4 */ /* 0x000fe4000f8e023f */
[----:B------:R-:W-:-:S02]  /*24a0*/  UIMAD.WIDE.U32 UR22, UR16, UR20, URZ ;  /* 0x00000014101672a5 */ /* 0x000fc4000f8e003f */
[----:B------:R-:W-:Y:S02]  /*24b0*/  UIMAD UR40, UR16, UR21, UR39 ;  /* 0x00000015102872a4 */ /* 0x000fe4000f8e0227 */
[----:B------:R-:W-:Y:S02]  /*24c0*/  USHF.R.S32.HI UR39, URZ, 0x1f, UR7 ;  /* 0x0000001f3f277899 */ /* 0x000fe40008011407 */
[----:B------:R-:W-:Y:S02]  /*24d0*/  ULDC.64 UR20, c[0x0][0x188] ;  /* 0x0000620000147ab9 */ /* 0x000fe40000000a00 */
[----:B------:R-:W-:Y:S02]  /*24e0*/  UIADD3 UR23, UR23, UR40, URZ ;  /* 0x0000002817177290 */ /* 0x000fe4000fffe03f */
[----:B------:R-:W-:-:S04]  /*24f0*/  UIMAD UR40, UR39, UR20, URZ ;  /* 0x00000014272872a4 */ /* 0x000fc8000f8e023f */
[----:B------:R-:W-:Y:S02]  /*2500*/  UIMAD UR40, UR7, UR21, UR40 ;  /* 0x00000015072872a4 */ /* 0x000fe4000f8e0228 */
[----:B------:R-:W-:-:S03]  /*2510*/  UIMAD.WIDE.U32 UR20, UR7, UR20, UR22 ;  /* 0x00000014071472a5 */ /* 0x000fc6000f8e0016 */
[----:B------:R-:W-:Y:S02]  /*2520*/  ULDC.64 UR22, c[0x0][0x220] ;  /* 0x0000880000167ab9 */ /* 0x000fe40000000a00 */
[----:B------:R-:W-:Y:S02]  /*2530*/  UIADD3 UR21, UR21, UR40, URZ ;  /* 0x0000002815157290 */ /* 0x000fe4000fffe03f */
[----:B------:R-:W-:-:S04]  /*2540*/  ULEA UR22, UP0, UR20, UR22, 0x3 ;  /* 0x0000001614167291 */ /* 0x000fc8000f80183f */
[----:B------:R-:W-:Y:S02]  /*2550*/  ULEA.HI.X UR23, UR20, UR23, UR21, 0x3, UP0 ;  /* 0x0000001714177291 */ /* 0x000fe400080f1c15 */
[----:B------:R-:W-:Y:S01]  /*2560*/  MOV R2, UR22 ;  /* 0x0000001600027c02 */ /* 0x000fe20008000f00 */
[----:B------:R-:W-:-:S03]  /*2570*/  ULDC.64 UR20, c[0x0][0x1c0] ;  /* 0x0000700000147ab9 */ /* 0x000fc60000000a00 */
[----:B------:R-:W-:-:S06]  /*2580*/  MOV R3, UR23 ;  /* 0x0000001700037c02 */ /* 0x000fcc0008000f00 */
[----:B------:R-:W2:Y:S01]  /*2590*/  LDG.E.64 R2, [R2.64] ;  /* 0x0000001e02027981 */ /* 0x000ea2000c1e1b00 */
[----:B------:R-:W-:Y:S01]  /*25a0*/  SHF.L.U32 R0, R150, 0x4, RZ ;  /* 0x0000000496007819 */ /* 0x000fe200000006ff */
[----:B------:R-:W-:Y:S01]  /*25b0*/  ULDC UR22, c[0x0][0x168] ;  /* 0x00005a0000167ab9 */ /* 0x000fe20000000800 */
[----:B------:R-:W-:Y:S01]  /*25c0*/  MOV R9, UR7 ;  /* 0x0000000700097c02 */ /* 0x000fe20008000f00 */
[----:B------:R-:W-:Y:S01]  /*25d0*/  UIADD3 UR22, -UR38, UR22, URZ ;  /* 0x0000001626167290 */ /* 0x000fe2000fffe13f */
[----:B------:R-:W-:Y:S01]  /*25e0*/  LOP3.LUT R7, R0, 0xfffffe00, RZ, 0xc0, !PT ;  /* 0xfffffe0000077812 */ /* 0x000fe200078ec0ff */
[----:B------:R-:W-:Y:S01]  /*25f0*/  UIMAD UR20, UR39, UR20, URZ ;  /* 0x00000014271472a4 */ /* 0x000fe2000f8e023f */
[----:B------:R-:W-:Y:S01]  /*2600*/  MOV R11, RZ ;  /* 0x000000ff000b7202 */ /* 0x000fe20000000f00 */
[----:B------:R-:W-:Y:S01]  /*2610*/  USHF.L.U32 UR22, UR22, 0x1, URZ ;  /* 0x0000000116167899 */ /* 0x000fe2000800063f */
[----:B------:R-:W-:Y:S01]  /*2620*/  IADD3 R6, R7, R148, RZ ;  /* 0x0000009407067210 */ /* 0x000fe20007ffe0ff */
[----:B------:R-:W-:-:S03]  /*2630*/  UIMAD UR20, UR7, UR21, UR20 ;  /* 0x00000015071472a4 */ /* 0x000fc6000f8e0214 */
[--C-:B------:R-:W-:Y:S02]  /*2640*/  SHF.R.S32.HI R7, RZ, 0x1f, R6.reuse ;  /* 0x0000001fff077819 */ /* 0x100fe40000011406 */
[C---:B------:R-:W-:Y:S02]  /*2650*/  IADD3 R0, R6.reuse, 0x20, RZ ;  /* 0x0000002006007810 */ /* 0x040fe40007ffe0ff */
[----:B------:R-:W-:Y:S01]  /*2660*/  ISETP.GE.AND P0, PT, R6, UR22, PT ;  /* 0x0000001606007c0c */ /* 0x000fe2000bf06270 */
[----:B------:R-:W-:Y:S01]  /*2670*/  IMAD.WIDE.U32 R8, R9, c[0x0][0x1c0], R6 ;  /* 0x0000700009087a25 */ /* 0x000fe200078e0006 */
[----:B------:R-:W-:Y:S01]  /*2680*/  ISETP.GE.AND P1, PT, R0, UR22, PT ;  /* 0x0000001600007c0c */ /* 0x000fe2000bf26270 */
[----:B------:R-:W-:-:S03]  /*2690*/  HFMA2.MMA R0, -RZ, RZ, 0, 0 ;  /* 0x00000000ff007435 */ /* 0x000fc600000001ff */
[----:B------:R-:W-:Y:S02]  /*26a0*/  IADD3 R5, R9, UR20, RZ ;  /* 0x0000001409057c10 */ /* 0x000fe4000fffe0ff */
[----:B------:R-:W-:-:S04]  /*26b0*/  LEA R4, P2, R8, UR29, 0x2 ;  /* 0x0000001d08047c11 */ /* 0x000fc8000f8410ff */
[----:B------:R-:W-:-:S05]  /*26c0*/  LEA.HI.X R5, R8, UR32, R5, 0x2, P2 ;  /* 0x0000002008057c11 */ /* 0x000fca00090f1405 */
[----:B------:R0:W3:Y:S04]  /*26d0*/  @!P0 LDG.E R0, [R4.64] ;  /* 0x0000001e04008981 */ /* 0x0000e8000c1e1900 */
[----:B------:R0:W4:Y:S01]  /*26e0*/  @!P1 LDG.E R11, [R4.64+0x80] ;  /* 0x0000801e040b9981 */ /* 0x000122000c1e1900 */
[C---:B------:R-:W-:Y:S01]  /*26f0*/  IADD3 R7, R6.reuse, 0x40, RZ ;  /* 0x0000004006077810 */ /* 0x040fe20007ffe0ff */
[----:B------:R-:W-:Y:S01]  /*2700*/  CS2R R64, SRZ ;  /* 0x0000000000407805 */ /* 0x000fe2000001ff00 */
[----:B------:R-:W-:Y:S01]  /*2710*/  IADD3 R8, R6, 0x60, RZ ;  /* 0x0000006006087810 */ /* 0x000fe20007ffe0ff */
[----:B------:R-:W-:Y:S01]  /*2720*/  CS2R R66, SRZ ;  /* 0x0000000000427805 */ /* 0x000fe2000001ff00 */
[----:B------:R-:W-:Y:S02]  /*2730*/  ISETP.GE.AND P3, PT, R7, UR22, PT ;  /* 0x0000001607007c0c */ /* 0x000fe4000bf66270 */
[----:B------:R-:W-:-:S02]  /*2740*/  ISETP.GE.AND P2, PT, R8, UR22, PT ;  /* 0x0000001608007c0c */ /* 0x000fc4000bf46270 */
[C---:B------:R-:W-:Y:S02]  /*2750*/  IADD3 R7, R6.reuse, 0x80, RZ ;  /* 0x0000008006077810 */ /* 0x040fe40007ffe0ff */
[C---:B------:R-:W-:Y:S02]  /*2760*/  IADD3 R9, R6.reuse, 0xc0, RZ ;  /* 0x000000c006097810 */ /* 0x040fe40007ffe0ff */
[----:B------:R-:W-:Y:S02]  /*2770*/  ISETP.GE.AND P1, PT, R7, UR22, PT ;  /* 0x0000001607007c0c */ /* 0x000fe4000bf26270 */
[C---:B------:R-:W-:Y:S02]  /*2780*/  IADD3 R7, R6.reuse, 0x100, RZ ;  /* 0x0000010006077810 */ /* 0x040fe40007ffe0ff */
[----:B------:R-:W-:Y:S01]  /*2790*/  ISETP.GE.AND P6, PT, R9, UR22, PT ;  /* 0x0000001609007c0c */ /* 0x000fe2000bfc6270 */
[----:B------:R-:W-:Y:S01]  /*27a0*/  CS2R R60, SRZ ;  /* 0x00000000003c7805 */ /* 0x000fe2000001ff00 */
[----:B------:R-:W-:Y:S01]  /*27b0*/  ISETP.GE.AND P4, PT, R7, UR22, PT ;  /* 0x0000001607007c0c */ /* 0x000fe2000bf86270 */
[----:B------:R0:W3:Y:S01]  /*27c0*/  @!P2 LDG.E R65, [R4.64+0x180] ;  /* 0x0001801e0441a981 */ /* 0x0000e2000c1e1900 */
[----:B------:R-:W-:-:S02]  /*27d0*/  IADD3 R7, R6, 0x140, RZ ;  /* 0x0000014006077810 */ /* 0x000fc40007ffe0ff */
[C---:B------:R-:W-:Y:S01]  /*27e0*/  IADD3 R8, R6.reuse, 0xa0, RZ ;  /* 0x000000a006087810 */ /* 0x040fe20007ffe0ff */
[----:B------:R0:W3:Y:S01]  /*27f0*/  @!P3 LDG.E R66, [R4.64+0x100] ;  /* 0x0001001e0442b981 */ /* 0x0000e2000c1e1900 */
[----:B------:R-:W-:Y:S02]  /*2800*/  IADD3 R10, R6, 0xe0, RZ ;  /* 0x000000e0060a7810 */ /* 0x000fe40007ffe0ff */
[----:B------:R-:W-:Y:S01]  /*2810*/  ISETP.GE.AND P2, PT, R7, UR22, PT ;  /* 0x0000001607007c0c */ /* 0x000fe2000bf46270 */
[----:B------:R0:W3:Y:S01]  /*2820*/  @!P1 LDG.E R64, [R4.64+0x200] ;  /* 0x0002001e04409981 */ /* 0x0000e2000c1e1900 */
[----:B------:R-:W-:Y:S02]  /*2830*/  ISETP.GE.AND P0, PT, R8, UR22, PT ;  /* 0x0000001608007c0c */ /* 0x000fe4000bf06270 */
[----:B------:R-:W-:Y:S01]  /*2840*/  ISETP.GE.AND P5, PT, R10, UR22, PT ;  /* 0x000000160a007c0c */ /* 0x000fe2000bfa6270 */
[----:B------:R0:W3:Y:S01]  /*2850*/  @!P6 LDG.E R60, [R4.64+0x300] ;  /* 0x0003001e043ce981 */ /* 0x0000e2000c1e1900 */
[----:B------:R-:W-:-:S02]  /*2860*/  IADD3 R7, R6, 0x160, RZ ;  /* 0x0000016006077810 */ /* 0x000fc40007ffe0ff */
[----:B------:R-:W-:Y:S02]  /*2870*/  IADD3 R8, R6, 0x120, RZ ;  /* 0x0000012006087810 */ /* 0x000fe40007ffe0ff */
[----:B------:R-:W-:Y:S02]  /*2880*/  ISETP.GE.AND P1, PT, R7, UR22, PT ;  /* 0x0000001607007c0c */ /* 0x000fe4000bf26270 */
[----:B------:R-:W-:Y:S02]  /*2890*/  ISETP.GE.AND P3, PT, R8, UR22, PT ;  /* 0x0000001608007c0c */ /* 0x000fe4000bf66270 */
[C---:B------:R-:W-:Y:S01]  /*28a0*/  IADD3 R7, R6.reuse, 0x1a0, RZ ;  /* 0x000001a006077810 */ /* 0x040fe20007ffe0ff */
[----:B------:R-:W-:Y:S01]  /*28b0*/  CS2R R68, SRZ ;  /* 0x0000000000447805 */ /* 0x000fe2000001ff00 */
[----:B------:R-:W-:Y:S01]  /*28c0*/  IADD3 R8, R6, 0x180, RZ ;  /* 0x0000018006087810 */ /* 0x000fe20007ffe0ff */
[----:B------:R0:W3:Y:S01]  /*28d0*/  @!P5 LDG.E R67, [R4.64+0x380] ;  /* 0x0003801e0443d981 */ /* 0x0000e2000c1e1900 */
[----:B------:R-:W-:-:S02]  /*28e0*/  ISETP.GE.AND P6, PT, R7, UR22, PT ;  /* 0x0000001607007c0c */ /* 0x000fc4000bfc6270 */
[----:B------:R-:W-:Y:S01]  /*28f0*/  IADD3 R7, R6, 0x1c0, RZ ;  /* 0x000001c006077810 */ /* 0x000fe20007ffe0ff */
[----:B------:R0:W3:Y:S01]  /*2900*/  @!P0 LDG.E R61, [R4.64+0x280] ;  /* 0x0002801e043d8981 */ /* 0x0000e2000c1e1900 */
[----:B------:R-:W-:Y:S02]  /*2910*/  ISETP.GE.AND P0, PT, R8, UR22, PT ;  /* 0x0000001608007c0c */ /* 0x000fe4000bf06270 */
[----:B------:R-:W-:Y:S01]  /*2920*/  ISETP.GE.AND P5, PT, R7, UR22, PT ;  /* 0x0000001607007c0c */ /* 0x000fe2000bfa6270 */
[----:B------:R-:W-:Y:S01]  /*2930*/  CS2R R70, SRZ ;  /* 0x0000000000467805 */ /* 0x000fe2000001ff00 */
[C---:B------:R-:W-:Y:S01]  /*2940*/  IADD3 R7, R6.reuse, 0x200, RZ ;  /* 0x0000020006077810 */ /* 0x040fe20007ffe0ff */
[----:B------:R0:W3:Y:S01]  /*2950*/  @!P3 LDG.E R69, [R4.64+0x480] ;  /* 0x0004801e0445b981 */ /* 0x0000e2000c1e1900 */
[C---:B------:R-:W-:Y:S02]  /*2960*/  IADD3 R8, R6.reuse, 0x1e0, RZ ;  /* 0x000001e006087810 */ /* 0x040fe40007ffe0ff */
[----:B------:R-:W-:Y:S01]  /*2970*/  ISETP.GE.AND P3, PT, R7, UR22, PT ;  /* 0x0000001607007c0c */ /* 0x000fe2000bf66270 */
[----:B------:R-:W-:Y:S01]  /*2980*/  CS2R R24, SRZ ;  /* 0x0000000000187805 */ /* 0x000fe2000001ff00 */
[----:B------:R-:W-:Y:S01]  /*2990*/  IADD3 R7, R6, 0x220, RZ ;  /* 0x0000022006077810 */ /* 0x000fe20007ffe0ff */
[----:B------:R0:W3:Y:S03]  /*29a0*/  @!P2 LDG.E R70, [R4.64+0x500] ;  /* 0x0005001e0446a981 */ /* 0x0000e6000c1e1900 */
[----:B------:R-:W-:Y:S01]  /*29b0*/  ISETP.GE.AND P2, PT, R7, UR22, PT ;  /* 0x0000001607007c0c */ /* 0x000fe2000bf46270 */
[----:B------:R0:W3:Y:S01]  /*29c0*/  @!P4 LDG.E R68, [R4.64+0x400] ;  /* 0x0004001e0444c981 */ /* 0x0000e2000c1e1900 */
[----:B------:R-:W-:-:S02]  /*29d0*/  ISETP.GE.AND P4, PT, R8, UR22, PT ;  /* 0x0000001608007c0c */ /* 0x000fc4000bf86270 */
[C---:B------:R-:W-:Y:S01]  /*29e0*/  IADD3 R7, R6.reuse, 0x260, RZ ;  /* 0x0000026006077810 */ /* 0x040fe20007ffe0ff */
[----:B------:R-:W-:Y:S01]  /*29f0*/  CS2R R26, SRZ ;  /* 0x00000000001a7805 */ /* 0x000fe2000001ff00 */
[----:B------:R0:W3:Y:S01]  /*2a00*/  @!P0 LDG.E R25, [R4.64+0x600] ;  /* 0x0006001e04198981 */ /* 0x0000e2000c1e1900 */
[----:B------:R-:W-:Y:S01]  /*2a10*/  HFMA2.MMA R57, -RZ, RZ, 0, 0 ;  /* 0x00000000ff397435 */ /* 0x000fe200000001ff */
[----:B------:R-:W-:Y:S02]  /*2a20*/  ISETP.GE.AND P0, PT, R7, UR22, PT ;  /* 0x0000001607007c0c */ /* 0x000fe4000bf06270 */
[C---:B------:R-:W-:Y:S01]  /*2a30*/  IADD3 R7, R6.reuse, 0x280, RZ ;  /* 0x0000028006077810 */ /* 0x040fe20007ffe0ff */
[----:B------:R0:W3:Y:S01]  /*2a40*/  @!P6 LDG.E R26, [R4.64+0x680] ;  /* 0x0006801e041ae981 */ /* 0x0000e2000c1e1900 */
[----:B------:R-:W-:Y:S02]  /*2a50*/  IADD3 R8, R6, 0x240, RZ ;  /* 0x0000024006087810 */ /* 0x000fe40007ffe0ff */
[----:B------:R-:W-:Y:S01]  /*2a60*/  ISETP.GE.AND P6, PT, R7, UR22, PT ;  /* 0x0000001607007c0c */ /* 0x000fe2000bfc6270 */
[----:B------:R0:W3:Y:S01]  /*2a70*/  @!P1 LDG.E R71, [R4.64+0x580] ;  /* 0x0005801e04479981 */ /* 0x0000e2000c1e1900 */
[----:B------:R-:W-:-:S02]  /*2a80*/  ISETP.GE.AND P1, PT, R8, UR22, PT ;  /* 0x0000001608007c0c */ /* 0x000fc4000bf26270 */
[C---:B------:R-:W-:Y:S01]  /*2a90*/  IADD3 R7, R6.reuse, 0x2c0, RZ ;  /* 0x000002c006077810 */ /* 0x040fe20007ffe0ff */
[----:B------:R-:W-:Y:S01]  /*2aa0*/  CS2R R58, SRZ ;  /* 0x00000000003a7805 */ /* 0x000fe2000001ff00 */
[----:B------:R0:W3:Y:S02]  /*2ab0*/  @!P4 LDG.E R57, [R4.64+0x780] ;  /* 0x0007801e0439c981 */ /* 0x0000e4000c1e1900 */
[----:B------:R-:W-:Y:S02]  /*2ac0*/  ISETP.GE.AND P4, PT, R7, UR22, PT ;  /* 0x0000001607007c0c */ /* 0x000fe4000bf86270 */
[C---:B------:R-:W-:Y:S01]  /*2ad0*/  IADD3 R7, R6.reuse, 0x2e0, RZ ;  /* 0x000002e006077810 */ /* 0x040fe20007ffe0ff */
[----:B------:R0:W3:Y:S01]  /*2ae0*/  @!P3 LDG.E R58, [R4.64+0x800] ;  /* 0x0008001e043ab981 */ /* 0x0000e2000c1e1900 */
[----:B------:R-:W-:Y:S01]  /*2af0*/  IADD3 R8, R6, 0x2a0, RZ ;  /* 0x000002a006087810 */ /* 0x000fe20007ffe0ff */
[----:B------:R-:W-:Y:S01]  /*2b00*/  HFMA2.MMA R19, -RZ, RZ, 0, 0 ;  /* 0x00000000ff137435 */ /* 0x000fe200000001ff */
[----:B------:R-:W-:Y:S01]  /*2b10*/  MOV R17, RZ ;  /* 0x000000ff00117202 */ /* 0x000fe20000000f00 */
[----:B------:R0:W3:Y:S01]  /*2b20*/  @!P5 LDG.E R27, [R4.64+0x700] ;  /* 0x0007001e041bd981 */ /* 0x0000e2000c1e1900 */
[----:B------:R-:W-:-:S02]  /*2b30*/  ISETP.GE.AND P3, PT, R7, UR22, PT ;  /* 0x0000001607007c0c */ /* 0x000fc4000bf66270 */
[----:B------:R-:W-:Y:S01]  /*2b40*/  ISETP.GE.AND P5, PT, R8, UR22, PT ;  /* 0x0000001608007c0c */ /* 0x000fe2000bfa6270 */
[----:B------:R0:W3:Y:S01]  /*2b50*/  @!P2 LDG.E R59, [R4.64+0x880] ;  /* 0x0008801e043ba981 */ /* 0x0000e2000c1e1900 */
[C---:B------:R-:W-:Y:S02]  /*2b60*/  IADD3 R7, R6.reuse, 0x320, RZ ;  /* 0x0000032006077810 */ /* 0x040fe40007ffe0ff */
[C---:B------:R-:W-:Y:S01]  /*2b70*/  IADD3 R8, R6.reuse, 0x300, RZ ;  /* 0x0000030006087810 */ /* 0x040fe20007ffe0ff */
[----:B------:R0:W3:Y:S01]  /*2b80*/  @!P1 LDG.E R17, [R4.64+0x900] ;  /* 0x0009001e04119981 */ /* 0x0000e2000c1e1900 */
[----:B------:R-:W-:Y:S02]  /*2b90*/  ISETP.GE.AND P1, PT, R7, UR22, PT ;  /* 0x0000001607007c0c */ /* 0x000fe4000bf26270 */
[----:B------:R-:W-:Y:S01]  /*2ba0*/  IADD3 R7, R6, 0x340, RZ ;  /* 0x0000034006077810 */ /* 0x000fe20007ffe0ff */
[----:B------:R-:W-:Y:S01]  /*2bb0*/  CS2R R22, SRZ ;  /* 0x0000000000167805 */ /* 0x000fe2000001ff00 */
[----:B------:R-:W-:Y:S01]  /*2bc0*/  ISETP.GE.AND P2, PT, R8, UR22, PT ;  /* 0x0000001608007c0c */ /* 0x000fe2000bf46270 */
[----:B------:R0:W3:Y:S01]  /*2bd0*/  @!P0 LDG.E R19, [R4.64+0x980] ;  /* 0x0009801e04138981 */ /* 0x0000e2000c1e1900 */
[----:B------:R-:W-:Y:S01]  /*2be0*/  MOV R21, RZ ;  /* 0x000000ff00157202 */ /* 0x000fe20000000f00 */
[----:B------:R-:W-:Y:S01]  /*2bf0*/  HFMA2.MMA R15, -RZ, RZ, 0, 0 ;  /* 0x00000000ff0f7435 */ /* 0x000fe200000001ff */
[----:B------:R-:W-:Y:S01]  /*2c00*/  ISETP.GE.AND P0, PT, R7, UR22, PT ;  /* 0x0000001607007c0c */ /* 0x000fe2000bf06270 */
[----:B------:R0:W3:Y:S01]  /*2c10*/  @!P5 LDG.E R22, [R4.64+0xa80] ;  /* 0x000a801e0416d981 */ /* 0x0000e2000c1e1900 */
[----:B------:R-:W-:-:S02]  /*2c20*/  IADD3 R7, R6, 0x380, RZ ;  /* 0x0000038006077810 */ /* 0x000fc40007ffe0ff */
[----:B------:R-:W-:Y:S01]  /*2c30*/  IADD3 R8, R6, 0x360, RZ ;  /* 0x0000036006087810 */ /* 0x000fe20007ffe0ff */
[----:B------:R0:W3:Y:S01]  /*2c40*/  @!P6 LDG.E R21, [R4.64+0xa00] ;  /* 0x000a001e0415e981 */ /* 0x0000e2000c1e1900 */
[----:B------:R-:W-:Y:S02]  /*2c50*/  ISETP.GE.AND P5, PT, R7, UR22, PT ;  /* 0x0000001607007c0c */ /* 0x000fe4000bfa6270 */
[----:B------:R-:W-:Y:S01]  /*2c60*/  ISETP.GE.AND P6, PT, R8, UR22, PT ;  /* 0x0000001608007c0c */ /* 0x000fe2000bfc6270 */
[----:B------:R0:W3:Y:S01]  /*2c70*/  @!P4 LDG.E R23, [R4.64+0xb00] ;  /* 0x000b001e0417c981 */ /* 0x0000e2000c1e1900 */
[C---:B------:R-:W-:Y:S02]  /*2c80*/  IADD3 R7, R6.reuse, 0x3a0, RZ ;  /* 0x000003a006077810 */ /* 0x040fe40007ffe0ff */
[C---:B------:R-:W-:Y:S01]  /*2c90*/  IADD3 R8, R6.reuse, 0x3c0, RZ ;  /* 0x000003c006087810 */ /* 0x040fe20007ffe0ff */
[----:B------:R0:W3:Y:S01]  /*2ca0*/  @!P3 LDG.E R24, [R4.64+0xb80] ;  /* 0x000b801e0418b981 */ /* 0x0000e2000c1e1900 */
[----:B------:R-:W-:-:S02]  /*2cb0*/  IADD3 R6, R6, 0x3e0, RZ ;  /* 0x000003e006067810 */ /* 0x000fc40007ffe0ff */
[----:B------:R-:W-:Y:S01]  /*2cc0*/  ISETP.GE.AND P4, PT, R7, UR22, PT ;  /* 0x0000001607007c0c */ /* 0x000fe2000bf86270 */
[----:B------:R0:W3:Y:S01]  /*2cd0*/  @!P2 LDG.E R15, [R4.64+0xc00] ;  /* 0x000c001e040fa981 */ /* 0x0000e2000c1e1900 */
[----:B------:R-:W-:Y:S01]  /*2ce0*/  ISETP.GE.AND P3, PT, R8, UR22, PT ;  /* 0x0000001608007c0c */ /* 0x000fe2000bf66270 */
[----:B------:R-:W-:Y:S01]  /*2cf0*/  CS2R R72, SRZ ;  /* 0x0000000000487805 */ /* 0x000fe2000001ff00 */
[----:B------:R-:W-:Y:S01]  /*2d00*/  ISETP.GE.AND P2, PT, R6, UR22, PT ;  /* 0x0000001606007c0c */ /* 0x000fe2000bf46270 */
[----:B------:R-:W-:Y:S01]  /*2d10*/  CS2R R74, SRZ ;  /* 0x00000000004a7805 */ /* 0x000fe2000001ff00 */
[----:B------:R-:W-:Y:S01]  /*2d20*/  MOV R76, RZ ;  /* 0x000000ff004c7202 */ /* 0x000fe20000000f00 */
[----:B------:R-:W-:Y:S01]  /*2d30*/  CS2R R62, SRZ ;  /* 0x00000000003e7805 */ /* 0x000fe2000001ff00 */
[----:B------:R-:W-:Y:S01]  /*2d40*/  FADD.FTZ R90, R170, UR5 ;  /* 0x00000005aa5a7e21 */ /* 0x000fe20008010000 */
[----:B------:R0:W3:Y:S01]  /*2d50*/  @!P1 LDG.E R73, [R4.64+0xc80] ;  /* 0x000c801e04499981 */ /* 0x0000e2000c1e1900 */
[----:B------:R-:W-:Y:S01]  /*2d60*/  FADD.FTZ R12, R169, UR5 ;  /* 0x00000005a90c7e21 */ /* 0x000fe20008010000 */
[----:B------:R-:W-:-:S02]  /*2d70*/  ULDC.64 UR22, c[0x0][0x198] ;  /* 0x0000660000167ab9 */ /* 0x000fc40000000a00 */
[----:B------:R0:W3:Y:S04]  /*2d80*/  @!P0 LDG.E R72, [R4.64+0xd00] ;  /* 0x000d001e04488981 */ /* 0x0000e8000c1e1900 */
[----:B------:R0:W3:Y:S04]  /*2d90*/  @!P6 LDG.E R76, [R4.64+0xd80] ;  /* 0x000d801e044ce981 */ /* 0x0000e8000c1e1900 */
[----:B------:R0:W3:Y:S04]  /*2da0*/  @!P5 LDG.E R75, [R4.64+0xe00] ;  /* 0x000e001e044bd981 */ /* 0x0000e8000c1e1900 */
[----:B------:R0:W3:Y:S04]  /*2db0*/  @!P4 LDG.E R74, [R4.64+0xe80] ;  /* 0x000e801e044ac981 */ /* 0x0000e8000c1e1900 */
[----:B------:R0:W3:Y:S04]  /*2dc0*/  @!P3 LDG.E R62, [R4.64+0xf00] ;  /* 0x000f001e043eb981 */ /* 0x0000e8000c1e1900 */
[----:B------:R0:W3:Y:S01]  /*2dd0*/  @!P2 LDG.E R63, [R4.64+0xf80] ;  /* 0x000f801e043fa981 */ /* 0x0000e2000c1e1900 */
[----:B------:R-:W-:-:S02]  /*2de0*/  FADD.FTZ R88, R168, UR5 ;  /* 0x00000005a8587e21 */ /* 0x000fc40008010000 */
[----:B------:R-:W-:Y:S02]  /*2df0*/  FADD.FTZ R86, R167, UR5 ;  /* 0x00000005a7567e21 */ /* 0x000fe40008010000 */
[----:B------:R-:W-:Y:S02]  /*2e00*/  FADD.FTZ R84, R166, UR5 ;  /* 0x00000005a6547e21 */ /* 0x000fe40008010000 */
[----:B------:R-:W-:Y:S02]  /*2e10*/  FADD.FTZ R82, R165, UR5 ;  /* 0x00000005a5527e21 */ /* 0x000fe40008010000 */
[----:B------:R-:W-:Y:S01]  /*2e20*/  FADD.FTZ R80, R164, UR5 ;  /* 0x00000005a4507e21 */ /* 0x000fe20008010000 */
[----:B------:R-:W-:Y:S01]  /*2e30*/  LOP3.LUT P0, RZ, R150, 0x1f, RZ, 0xc0, !PT ;  /* 0x0000001f96ff7812 */ /* 0x000fe2000780c0ff */
[----:B------:R-:W-:Y:S01]  /*2e40*/  FADD.FTZ R78, R163, UR5 ;  /* 0x00000005a34e7e21 */ /* 0x000fe20008010000 */
[----:B------:R-:W-:Y:S01]  /*2e50*/  UIMAD UR40, UR17, UR22, URZ ;  /* 0x00000016112872a4 */ /* 0x000fe2000f8e023f */
[----:B------:R-:W-:Y:S01]  /*2e60*/  FADD.FTZ R20, R162, UR5 ;  /* 0x00000005a2147e21 */ /* 0x000fe20008010000 */
[----:B------:R-:W-:Y:S01]  /*2e70*/  SHF.L.U32 R18, R150, 0x5, RZ ;  /* 0x0000000596127819 */ /* 0x000fe200000006ff */
[----:B------:R-:W-:-:S02]  /*2e80*/  UIMAD.WIDE.U32 UR20, UR16, UR22, URZ ;  /* 0x00000016101472a5 */ /* 0x000fc4000f8e003f */
[----:B------:R-:W-:Y:S01]  /*2e90*/  UIMAD UR40, UR16, UR23, UR40 ;  /* 0x00000017102872a4 */ /* 0x000fe2000f8e0228 */
[----:B------:R-:W-:Y:S02]  /*2ea0*/  LOP3.LUT R18, R18, 0xfffffc00, RZ, 0xc0, !PT ;  /* 0xfffffc0012127812 */ /* 0x000fe400078ec0ff */
[----:B------:R-:W-:Y:S02]  /*2eb0*/  ULDC.64 UR22, c[0x0][0x1a0] ;  /* 0x0000680000167ab9 */ /* 0x000fe40000000a00 */
[----:B------:R-:W-:Y:S01]  /*2ec0*/  UIMAD UR39, UR39, UR22, URZ ;  /* 0x00000016272772a4 */ /* 0x000fe2000f8e023f */
[----:B------:R-:W-:Y:S01]  /*2ed0*/  FADD.FTZ R16, R161, UR5 ;  /* 0x00000005a1107e21 */ /* 0x000fe20008010000 */
[----:B------:R-:W-:Y:S02]  /*2ee0*/  UIADD3 UR21, UR21, UR40, URZ ;  /* 0x0000002815157290 */ /* 0x000fe4000fffe03f */
[----:B------:R-:W-:Y:S02]  /*2ef0*/  UIMAD UR39, UR7, UR23, UR39 ;  /* 0x00000017072772a4 */ /* 0x000fe4000f8e0227 */
[----:B------:R-:W-:-:S03]  /*2f00*/  UIMAD.WIDE.U32 UR20, UR7, UR22, UR20 ;  /* 0x00000016071472a5 */ /* 0x000fc6000f8e0014 */
[----:B------:R-:W-:Y:S01]  /*2f10*/  ULDC.64 UR22, c[0x0][0x228] ;  /* 0x00008a0000167ab9 */ /* 0x000fe20000000a00 */
[----:B--2---:R-:W1:Y:S02]  /*2f20*/  R2UR UR41, R3 ;  /* 0x00000000032973c2 */ /* 0x004e6400000e0000 */
[----:B-1----:R-:W-:-:S04]  /*2f30*/  FMUL.FTZ R3, R90, UR41 ;  /* 0x000000295a037c20 */ /* 0x002fc80008410000 */
[----:B------:R-:W-:Y:S02]  /*2f40*/  FMUL.RZ R6, R3, 0.15915493667125701904 ;  /* 0x3e22f98303067820 */ /* 0x000fe4000040c000 */
[----:B------:R-:W-:-:S04]  /*2f50*/  FMUL.FTZ R3, R12, UR41 ;  /* 0x000000290c037c20 */ /* 0x000fc80008410000 */
[----:B------:R-:W-:Y:S02]  /*2f60*/  FMUL.RZ R7, R3, 0.15915493667125701904 ;  /* 0x3e22f98303077820 */ /* 0x000fe4000040c000 */
[----:B------:R-:W-:-:S04]  /*2f70*/  FMUL.FTZ R3, R88, UR41 ;  /* 0x0000002958037c20 */ /* 0x000fc80008410000 */
[----:B0-----:R-:W-:Y:S02]  /*2f80*/  FMUL.RZ R4, R3, 0.15915493667125701904 ;  /* 0x3e22f98303047820 */ /* 0x001fe4000040c000 */
[----:B------:R-:W-:-:S04]  /*2f90*/  FMUL.FTZ R3, R86, UR41 ;  /* 0x0000002956037c20 */ /* 0x000fc80008410000 */
[----:B------:R-:W-:Y:S02]  /*2fa0*/  FMUL.RZ R5, R3, 0.15915493667125701904 ;  /* 0x3e22f98303057820 */ /* 0x000fe4000040c000 */
[----:B------:R-:W-:Y:S01]  /*2fb0*/  FMUL.FTZ R3, R84, UR41 ;  /* 0x0000002954037c20 */ /* 0x000fe20008410000 */
[----:B------:R-:W-:Y:S08]  /*2fc0*/  MUFU.SIN R121, R6 ;  /* 0x0000000600797308 */ /* 0x000ff00000000400 */
[----:B------:R0:W-:Y:S02]  /*2fd0*/  MUFU.COS R120, R6 ;  /* 0x0000000600787308 */ /* 0x0001e40000000000 */
[----:B0-----:R-:W-:-:S02]  /*2fe0*/  FMUL.RZ R6, R3, 0.15915493667125701904 ;  /* 0x3e22f98303067820 */ /* 0x001fc4000040c000 */
[----:B------:R-:W-:-:S04]  /*2ff0*/  FMUL.FTZ R3, R82, UR41 ;  /* 0x0000002952037c20 */ /* 0x000fc80008410000 */
[----:B------:R-:W-:Y:S08]  /*3000*/  MUFU.SIN R55, R7 ;  /* 0x0000000700377308 */ /* 0x000ff00000000400 */
[----:B------:R0:W-:Y:S08]  /*3010*/  MUFU.COS R56, R7 ;  /* 0x0000000700387308 */ /* 0x0001f00000000000 */
[----:B------:R-:W-:Y:S01]  /*3020*/  MUFU.SIN R53, R4 ;  /* 0x0000000400357308 */ /* 0x000fe20000000400 */
[----:B0-----:R-:W-:-:S07]  /*3030*/  MOV R7, UR33 ;  /* 0x0000002100077c02 */ /* 0x001fce0008000f00 */
[----:B------:R0:W-:Y:S01]  /*3040*/  MUFU.COS R54, R4 ;  /* 0x0000000400367308 */ /* 0x0001e20000000000 */
[----:B------:R-:W-:Y:S01]  /*3050*/  ISETP.LT.OR P0, PT, R7, 0x2, P0 ;  /* 0x000000020700780c */ /* 0x000fe20000701670 */
[----:B0-----:R-:W-:Y:S02]  /*3060*/  FMUL.RZ R4, R3, 0.15915493667125701904 ;  /* 0x3e22f98303047820 */ /* 0x001fe4000040c000 */
[----:B------:R-:W-:-:S04]  /*3070*/  FMUL.FTZ R3, R80, UR41 ;  /* 0x0000002950037c20 */ /* 0x000fc80008410000 */
[----:B------:R-:W-:Y:S08]  /*3080*/  MUFU.SIN R51, R5 ;  /* 0x0000000500337308 */ /* 0x000ff00000000400 */
[----:B------:R0:W-:Y:S02]  /*3090*/  MUFU.COS R52, R5 ;  /* 0x0000000500347308 */ /* 0x0001e40000000000 */
[----:B0-----:R-:W-:-:S02]  /*30a0*/  FMUL.RZ R5, R3, 0.15915493667125701904 ;  /* 0x3e22f98303057820 */ /* 0x001fc4000040c000 */
[----:B------:R-:W-:-:S04]  /*30b0*/  FMUL.FTZ R3, R78, UR41 ;  /* 0x000000294e037c20 */ /* 0x000fc80008410000 */
[----:B------:R-:W-:Y:S08]  /*30c0*/  MUFU.SIN R49, R6 ;  /* 0x0000000600317308 */ /* 0x000ff00000000400 */
[----:B------:R0:W-:Y:S08]  /*30d0*/  MUFU.COS R50, R6 ;  /* 0x0000000600327308 */ /* 0x0001f00000000000 */
[----:B------:R-:W-:Y:S01]  /*30e0*/  MUFU.SIN R47, R4 ;  /* 0x00000004002f7308 */ /* 0x000fe20000000400 */
[----:B0-----:R-:W-:-:S02]  /*30f0*/  FMUL.RZ R6, R3, 0.15915493667125701904 ;  /* 0x3e22f98303067820 */ /* 0x001fc4000040c000 */
[----:B------:R-:W-:-:S05]  /*3100*/  FMUL.FTZ R3, R20, UR41 ;  /* 0x0000002914037c20 */ /* 0x000fca0008410000 */
[----:B------:R0:W-:Y:S01]  /*3110*/  MUFU.COS R48, R4 ;  /* 0x0000000400307308 */ /* 0x0001e20000000000 */
[----:B------:R-:W-:Y:S01]  /*3120*/  FMUL.RZ R7, R3, 0.15915493667125701904 ;  /* 0x3e22f98303077820 */ /* 0x000fe2000040c000 */
[----:B------:R-:W-:Y:S02]  /*3130*/  MOV R3, c[0x0][0x16c] ;  /* 0x00005b0000037a02 */ /* 0x000fe40000000f00 */
[----:B0-----:R-:W-:-:S04]  /*3140*/  MOV R4, UR33 ;  /* 0x0000002100047c02 */ /* 0x001fc80008000f00 */
[----:B------:R-:W-:Y:S01]  /*3150*/  MUFU.SIN R45, R5 ;  /* 0x00000005002d7308 */ /* 0x000fe20000000400 */
[----:B------:R-:W-:-:S07]  /*3160*/  @!P0 IADD3 R4, R4, -0x2, RZ ;  /* 0xfffffffe04048810 */ /* 0x000fce0007ffe0ff */
[----:B------:R0:W-:Y:S01]  /*3170*/  MUFU.COS R46, R5 ;  /* 0x00000005002e7308 */ /* 0x0001e20000000000 */
[----:B------:R-:W-:Y:S02]  /*3180*/  @!P0 IMAD R4, R4, R3, UR7 ;  /* 0x0000000704048e24 */ /* 0x000fe4000f8e0203 */
[----:B------:R-:W-:Y:S01]  /*3190*/  FMUL.FTZ R3, R16, UR41 ;  /* 0x0000002910037c20 */ /* 0x000fe20008410000 */
[----:B0-----:R-:W-:-:S04]  /*31a0*/  IADD3 R5, R18, R149, RZ ;  /* 0x0000009512057210 */ /* 0x001fc80007ffe0ff */
[----:B------:R-:W-:Y:S01]  /*31b0*/  MUFU.SIN R43, R6 ;  /* 0x00000006002b7308 */ /* 0x000fe20000000400 */
[----:B------:R-:W-:-:S07]  /*31c0*/  FMUL.RZ R8, R3, 0.15915493667125701904 ;  /* 0x3e22f98303087820 */ /* 0x000fce000040c000 */
[----:B------:R0:W-:Y:S01]  /*31d0*/  MUFU.COS R44, R6 ;  /* 0x00000006002c7308 */ /* 0x0001e20000000000 */
[C---:B------:R-:W-:Y:S01]  /*31e0*/  LEA.HI.SX32 R3, R5.reuse, R5, 0x1b ;  /* 0x0000000505037211 */ /* 0x040fe200078fdaff */
[----:B------:R-:W-:Y:S01]  /*31f0*/  UIADD3 UR21, UR21, UR39, URZ ;  /* 0x0000002715157290 */ /* 0x000fe2000fffe03f */
[----:B0-----:R-:W-:-:S04]  /*3200*/  IADD3 R6, R5, 0x20, RZ ;  /* 0x0000002005067810 */ /* 0x001fc80007ffe0ff */
[----:B------:R-:W-:Y:S01]  /*3210*/  LEA.HI.SX32 R28, R6, R5, 0x1b ;  /* 0x00000005061c7211 */ /* 0x000fe200078fdaff */
[----:B------:R-:W-:Y:S01]  /*3220*/  FADD.FTZ R6, R158, UR5 ;  /* 0x000000059e067e21 */ /* 0x000fe20008010000 */
[----:B------:R0:W1:Y:S01]  /*3230*/  R2UR UR39, R2 ;  /* 0x00000000022773c2 */ /* 0x00006200000e0000 */
[----:B------:R-:W-:Y:S01]  /*3240*/  ULEA UR22, UP0, UR20, UR22, 0x3 ;  /* 0x0000001614167291 */ /* 0x000fe2000f80183f */
[----:B------:R-:W-:Y:S01]  /*3250*/  FADD.FTZ R9, R157, UR5 ;  /* 0x000000059d097e21 */ /* 0x000fe20008010000 */
[----:B---3--:R2:W-:Y:S01]  /*3260*/  STS [R3.X4], R0 ;  /* 0x0000000003007388 */ /* 0x0085e20000004800 */
[----:B0-----:R-:W-:Y:S01]  /*3270*/  FMUL.FTZ R2, R6, UR41 ;  /* 0x0000002906027c20 */ /* 0x001fe20008410000 */
[----:B------:R-:W-:-:S03]  /*3280*/  ULEA.HI.X UR23, UR20, UR23, UR21, 0x3, UP0 ;  /* 0x0000001714177291 */ /* 0x000fc600080f1c15 */
[----:B--2---:R-:W-:Y:S02]  /*3290*/  FMUL.RZ R3, R2, 0.15915493667125701904 ;  /* 0x3e22f98302037820 */ /* 0x004fe4000040c000 */
[----:B------:R-:W-:Y:S01]  /*32a0*/  FMUL.FTZ R2, R9, UR41 ;  /* 0x0000002909027c20 */ /* 0x000fe20008410000 */
[----:B----4-:R0:W-:Y:S01]  /*32b0*/  STS [R28.X4+0x80], R11 ;  /* 0x0000800b1c007388 */ /* 0x0101e20000004800 */
[----:B------:R-:W-:Y:S08]  /*32c0*/  MUFU.SIN R33, R3 ;  /* 0x0000000300217308 */ /* 0x000ff00000000400 */
[----:B------:R2:W-:Y:S01]  /*32d0*/  MUFU.COS R34, R3 ;  /* 0x0000000300227308 */ /* 0x0005e20000000000 */
[----:B0-----:R-:W-:Y:S01]  /*32e0*/  FMUL.RZ R11, R2, 0.15915493667125701904 ;  /* 0x3e22f983020b7820 */ /* 0x001fe2000040c000 */
[----:B------:R-:W-:-:S02]  /*32f0*/  MOV R2, UR22 ;  /* 0x0000001600027c02 */ /* 0x000fc40008000f00 */
[----:B--2---:R-:W-:-:S06]  /*3300*/  MOV R3, UR23 ;  /* 0x0000001700037c02 */ /* 0x004fcc0008000f00 */
[----:B------:R-:W2:Y:S01]  /*3310*/  LDG.E.64 R2, [R2.64] ;  /* 0x0000001e02027981 */ /* 0x000ea2000c1e1b00 */
[C---:B------:R-:W-:Y:S02]  /*3320*/  IADD3 R0, R5.reuse, 0x40, RZ ;  /* 0x0000004005007810 */ /* 0x040fe40007ffe0ff */
[C---:B------:R-:W-:Y:S02]  /*3330*/  IADD3 R152, R5.reuse, 0x60, RZ ;  /* 0x0000006005987810 */ /* 0x040fe40007ffe0ff */
[C---:B------:R-:W-:Y:S01]  /*3340*/  IADD3 R30, R5.reuse, 0x80, RZ ;  /* 0x00000080051e7810 */ /* 0x040fe20007ffe0ff */
[----:B------:R-:W-:Y:S01]  /*3350*/  MUFU.SIN R31, R11 ;  /* 0x0000000b001f7308 */ /* 0x000fe20000000400 */
[C---:B------:R-:W-:Y:S02]  /*3360*/  IADD3 R186, R5.reuse, 0xa0, RZ ;  /* 0x000000a005ba7810 */ /* 0x040fe40007ffe0ff */
[----:B------:R-:W-:Y:S02]  /*3370*/  IADD3 R188, R5, 0xc0, RZ ;  /* 0x000000c005bc7810 */ /* 0x000fe40007ffe0ff */
[----:B------:R-:W-:-:S02]  /*3380*/  LEA.HI.SX32 R77, R0, R5, 0x1b ;  /* 0x00000005004d7211 */ /* 0x000fc400078fdaff */
[C---:B------:R-:W-:Y:S01]  /*3390*/  IADD3 R190, R5.reuse, 0xe0, RZ ;  /* 0x000000e005be7810 */ /* 0x040fe20007ffe0ff */
[----:B------:R1:W-:Y:S01]  /*33a0*/  MUFU.COS R32, R11 ;  /* 0x0000000b00207308 */ /* 0x0003e20000000000 */
[-C--:B------:R-:W-:Y:S02]  /*33b0*/  LEA.HI.SX32 R152, R152, R5.reuse, 0x1b ;  /* 0x0000000598987211 */ /* 0x080fe400078fdaff */
[C---:B------:R-:W-:Y:S02]  /*33c0*/  IADD3 R192, R5.reuse, 0x100, RZ ;  /* 0x0000010005c07810 */ /* 0x040fe40007ffe0ff */
[----:B------:R-:W-:Y:S02]  /*33d0*/  LEA.HI.SX32 R79, R30, R5, 0x1b ;  /* 0x000000051e4f7211 */ /* 0x000fe400078fdaff */
[----:B------:R-:W-:Y:S02]  /*33e0*/  IADD3 R194, R5, 0x120, RZ ;  /* 0x0000012005c27810 */ /* 0x000fe40007ffe0ff */
[----:B-1----:R-:W-:-:S02]  /*33f0*/  MOV R11, UR39 ;  /* 0x00000027000b7c02 */ /* 0x002fc40008000f00 */
[-C--:B------:R-:W-:Y:S01]  /*3400*/  LEA.HI.SX32 R186, R186, R5.reuse, 0x1b ;  /* 0x00000005baba7211 */ /* 0x080fe200078fdaff */
[----:B------:R-:W-:Y:S01]  /*3410*/  STS [R77.X4+0x100], R66 ;  /* 0x000100424d007388 */ /* 0x000fe20000004800 */
[----:B------:R-:W-:Y:S02]  /*3420*/  IADD3 R196, R5, 0x140, RZ ;  /* 0x0000014005c47810 */ /* 0x000fe40007ffe0ff */
[-C--:B------:R-:W-:Y:S01]  /*3430*/  LEA.HI.SX32 R81, R188, R5.reuse, 0x1b ;  /* 0x00000005bc517211 */ /* 0x080fe200078fdaff */
[----:B------:R-:W-:Y:S01]  /*3440*/  FMUL.FTZ R11, R11, 1.4426950216293334961 ;  /* 0x3fb8aa3b0b0b7820 */ /* 0x000fe20000410000 */
[C---:B------:R-:W-:Y:S01]  /*3450*/  IADD3 R198, R5.reuse, 0x160, RZ ;  /* 0x0000016005c67810 */ /* 0x040fe20007ffe0ff */
[----:B------:R-:W-:Y:S01]  /*3460*/  STS [R152.X4+0x180], R65 ;  /* 0x0001804198007388 */ /* 0x000fe20000004800 */
[-C--:B------:R-:W-:Y:S02]  /*3470*/  LEA.HI.SX32 R188, R190, R5.reuse, 0x1b ;  /* 0x00000005bebc7211 */ /* 0x080fe400078fdaff */
[----:B------:R-:W-:Y:S01]  /*3480*/  IADD3 R206, R5, 0x180, RZ ;  /* 0x0000018005ce7810 */ /* 0x000fe20007ffe0ff */
[----:B------:R-:W-:Y:S01]  /*3490*/  STS [R79.X4+0x200], R64 ;  /* 0x000200404f007388 */ /* 0x000fe20000004800 */
[----:B------:R-:W-:-:S02]  /*34a0*/  LEA.HI.SX32 R83, R192, R5, 0x1b ;  /* 0x00000005c0537211 */ /* 0x000fc400078fdaff */
[C---:B------:R-:W-:Y:S01]  /*34b0*/  IADD3 R208, R5.reuse, 0x1a0, RZ ;  /* 0x000001a005d07810 */ /* 0x040fe20007ffe0ff */
[----:B------:R-:W-:Y:S01]  /*34c0*/  STS [R186.X4+0x280], R61 ;  /* 0x0002803dba007388 */ /* 0x000fe20000004800 */
[-C--:B------:R-:W-:Y:S02]  /*34d0*/  LEA.HI.SX32 R190, R194, R5.reuse, 0x1b ;  /* 0x00000005c2be7211 */ /* 0x080fe400078fdaff */
[C---:B------:R-:W-:Y:S01]  /*34e0*/  IADD3 R210, R5.reuse, 0x1c0, RZ ;  /* 0x000001c005d27810 */ /* 0x040fe20007ffe0ff */
[----:B------:R-:W-:Y:S01]  /*34f0*/  STS [R81.X4+0x300], R60 ;  /* 0x0003003c51007388 */ /* 0x000fe20000004800 */
[----:B------:R-:W-:Y:S01]  /*3500*/  LEA.HI.SX32 R85, R196, R5, 0x1b ;  /* 0x00000005c4557211 */ /* 0x000fe200078fdaff */
[----:B------:R-:W-:Y:S01]  /*3510*/  FMUL.FTZ R90, R90, R11 ;  /* 0x0000000b5a5a7220 */ /* 0x000fe20000410000 */
        /* <DEDUP_REMOVED lines=17> */
[-C--:B------:R-:W-:Y:S01]  /*3630*/  LEA.HI.SX32 R89, R28, R5.reuse, 0x1b ;  /* 0x000000051c597211 */ /* 0x080fe200078fdaff */
[----:B------:R-:W-:Y:S01]  /*3640*/  MUFU.SIN R39, R8 ;  /* 0x0000000800277308 */ /* 0x000fe20000000400 */
[----:B------:R-:W-:Y:S01]  /*3650*/  IADD3 R154, R5, 0x2a0, RZ ;  /* 0x000002a0059a7810 */ /* 0x000fe20007ffe0ff */
[----:B------:R-:W-:Y:S01]  /*3660*/  STS [R87.X4+0x680], R26 ;  /* 0x0006801a57007388 */ /* 0x000fe20000004800 */
[----:B------:R-:W-:-:S02]  /*3670*/  LEA.HI.SX32 R202, R202, R5, 0x1b ;  /* 0x00000005caca7211 */ /* 0x000fc400078fdaff */
[----:B------:R-:W-:Y:S01]  /*3680*/  ISETP.NE.AND P1, PT, R150, RZ, PT ;  /* 0x000000ff9600720c */ /* 0x000fe20003f25270 */
[----:B------:R-:W-:Y:S01]  /*3690*/  STS [R196.X4+0x700], R27 ;  /* 0x0007001bc4007388 */ /* 0x000fe20000004800 */
[C---:B------:R-:W-:Y:S01]  /*36a0*/  IADD3 R108, R5.reuse, 0x2c0, RZ ;  /* 0x000002c0056c7810 */ /* 0x040fe20007ffe0ff */
[----:B------:R0:W-:Y:S01]  /*36b0*/  MUFU.COS R40, R8 ;  /* 0x0000000800287308 */ /* 0x0001e20000000000 */
[-C--:B------:R-:W-:Y:S01]  /*36c0*/  LEA.HI.SX32 R200, R200, R5.reuse, 0x1b ;  /* 0x00000005c8c87211 */ /* 0x080fe200078fdaff */
[----:B------:R-:W-:Y:S01]  /*36d0*/  STS [R198.X4+0x780], R57 ;  /* 0x00078039c6007388 */ /* 0x000fe20000004800 */
[----:B------:R-:W-:Y:S02]  /*36e0*/  IADD3 R110, R5, 0x2e0, RZ ;  /* 0x000002e0056e7810 */ /* 0x000fe40007ffe0ff */
[----:B------:R-:W-:-:S03]  /*36f0*/  LEA.HI.SX32 R204, R204, R5, 0x1b ;  /* 0x00000005cccc7211 */ /* 0x000fc600078fdaff */
[----:B------:R-:W1:Y:S01]  /*3700*/  MUFU.EX2 R90, R90 ;  /* 0x0000005a005a7308 */ /* 0x000e620000000800 */
[----:B0-----:R-:W-:Y:S01]  /*3710*/  FADD.FTZ R8, R159, UR5 ;  /* 0x000000059f087e21 */ /* 0x001fe20008010000 */
[C---:B------:R-:W-:Y:S01]  /*3720*/  IADD3 R96, R5.reuse, 0x300, RZ ;  /* 0x0000030005607810 */ /* 0x040fe20007ffe0ff */
[----:B------:R-:W-:Y:S01]  /*3730*/  STS [R89.X4+0x800], R58 ;  /* 0x0008003a59007388 */ /* 0x000fe20000004800 */
[C---:B------:R-:W-:Y:S02]  /*3740*/  IADD3 R98, R5.reuse, 0x320, RZ ;  /* 0x0000032005627810 */ /* 0x040fe40007ffe0ff */
[C---:B------:R-:W-:Y:S02]  /*3750*/  IADD3 R100, R5.reuse, 0x340, RZ ;  /* 0x0000034005647810 */ /* 0x040fe40007ffe0ff */
[C---:B------:R-:W-:Y:S02]  /*3760*/  IADD3 R102, R5.reuse, 0x360, RZ ;  /* 0x0000036005667810 */ /* 0x040fe40007ffe0ff */
[----:B------:R-:W-:-:S02]  /*3770*/  IADD3 R104, R5, 0x380, RZ ;  /* 0x0000038005687810 */ /* 0x000fc40007ffe0ff */
[C---:B------:R-:W-:Y:S02]  /*3780*/  IADD3 R106, R5.reuse, 0x3a0, RZ ;  /* 0x000003a0056a7810 */ /* 0x040fe40007ffe0ff */
[C---:B------:R-:W-:Y:S02]  /*3790*/  IADD3 R92, R5.reuse, 0x3c0, RZ ;  /* 0x000003c0055c7810 */ /* 0x040fe40007ffe0ff */
[----:B------:R-:W-:Y:S02]  /*37a0*/  IADD3 R94, R5, 0x3e0, RZ ;  /* 0x000003e0055e7810 */ /* 0x000fe40007ffe0ff */
[-C--:B------:R-:W-:Y:S01]  /*37b0*/  LEA.HI.SX32 R156, R156, R5.reuse, 0x1b ;  /* 0x000000059c9c7211 */ /* 0x080fe200078fdaff */
[----:B------:R-:W-:Y:S01]  /*37c0*/  FADD.FTZ R14, R160, UR5 ;  /* 0x00000005a00e7e21 */ /* 0x000fe20008010000 */
[-C--:B------:R-:W-:Y:S01]  /*37d0*/  LEA.HI.SX32 R91, R154, R5.reuse, 0x1b ;  /* 0x000000059a5b7211 */ /* 0x080fe200078fdaff */
[----:B------:R-:W-:Y:S01]  /*37e0*/  STS [R202.X4+0x880], R59 ;  /* 0x0008803bca007388 */ /* 0x000fe20000004800 */
[-C--:B------:R-:W-:Y:S01]  /*37f0*/  LEA.HI.SX32 R108, R108, R5.reuse, 0x1b ;  /* 0x000000056c6c7211 */ /* 0x080fe200078fdaff */
[----:B------:R-:W-:Y:S01]  /*3800*/  FMUL.FTZ R13, R8, UR41 ;  /* 0x00000029080d7c20 */ /* 0x000fe20008410000 */
[-C--:B------:R-:W-:Y:S01]  /*3810*/  LEA.HI.SX32 R93, R110, R5.reuse, 0x1b ;  /* 0x000000056e5d7211 */ /* 0x080fe200078fdaff */
[----:B------:R-:W-:Y:S01]  /*3820*/  STS [R200.X4+0x900], R17 ;  /* 0x00090011c8007388 */ /* 0x000fe20000004800 */
[----:B------:R-:W-:Y:S01]  /*3830*/  FADD.FTZ R10, R146, UR5 ;  /* 0x00000005920a7e21 */ /* 0x000fe20008010000 */
[-C--:B------:R-:W-:Y:S01]  /*3840*/  LEA.HI.SX32 R96, R96, R5.reuse, 0x1b ;  /* 0x0000000560607211 */ /* 0x080fe200078fdaff */
[----:B------:R-:W-:Y:S01]  /*3850*/  MUFU.SIN R41, R7 ;  /* 0x0000000700297308 */ /* 0x000fe20000000400 */
[-C--:B------:R-:W-:Y:S01]  /*3860*/  LEA.HI.SX32 R98, R98, R5.reuse, 0x1b ;  /* 0x0000000562627211 */ /* 0x080fe200078fdaff */
[----:B------:R-:W-:Y:S01]  /*3870*/  STS [R204.X4+0x980], R19 ;  /* 0x00098013cc007388 */ /* 0x000fe20000004800 */
[----:B------:R-:W-:-:S02]  /*3880*/  LEA.HI.SX32 R95, R100, R5, 0x1b ;  /* 0x00000005645f7211 */ /* 0x000fc400078fdaff */
[-C--:B------:R-:W-:Y:S01]  /*3890*/  LEA.HI.SX32 R97, R102, R5.reuse, 0x1b ;  /* 0x0000000566617211 */ /* 0x080fe200078fdaff */
[----:B------:R-:W-:Y:S01]  /*38a0*/  STS [R156.X4+0xa00], R21 ;  /* 0x000a00159c007388 */ /* 0x000fe20000004800 */
[-C--:B------:R-:W-:Y:S01]  /*38b0*/  LEA.HI.SX32 R104, R104, R5.reuse, 0x1b ;  /* 0x0000000568687211 */ /* 0x080fe200078fdaff */
[----:B------:R0:W-:Y:S01]  /*38c0*/  MUFU.COS R42, R7 ;  /* 0x00000007002a7308 */ /* 0x0001e20000000000 */
[-C--:B------:R-:W-:Y:S02]  /*38d0*/  LEA.HI.SX32 R99, R106, R5.reuse, 0x1b ;  /* 0x000000056a637211 */ /* 0x080fe400078fdaff */
[-C--:B------:R-:W-:Y:S02]  /*38e0*/  LEA.HI.SX32 R101, R92, R5.reuse, 0x1b ;  /* 0x000000055c657211 */ /* 0x080fe400078fdaff */
[----:B------:R-:W-:Y:S01]  /*38f0*/  LEA.HI.SX32 R94, R94, R5, 0x1b ;  /* 0x000000055e5e7211 */ /* 0x000fe200078fdaff */
[----:B------:R-:W-:Y:S01]  /*3900*/  STS [R91.X4+0xa80], R22 ;  /* 0x000a80165b007388 */ /* 0x000fe20000004800 */
[----:B------:R-:W-:Y:S01]  /*3910*/  MOV R5, UR34 ;  /* 0x0000002200057c02 */ /* 0x000fe20008000f00 */
[----:B------:R-:W-:-:S02]  /*3920*/  FMUL.RZ R13, R13, 0.15915493667125701904 ;  /* 0x3e22f9830d0d7820 */ /* 0x000fc4000040c000 */
[----:B0-----:R-:W-:Y:S01]  /*3930*/  FMUL.FTZ R7, R14, UR41 ;  /* 0x000000290e077c20 */ /* 0x001fe20008410000 */
[----:B------:R-:W-:Y:S01]  /*3940*/  STS [R108.X4+0xb00], R23 ;  /* 0x000b00176c007388 */ /* 0x000fe20000004800 */
[----:B------:R-:W-:Y:S01]  /*3950*/  FMUL.FTZ R0, R10, UR41 ;  /* 0x000000290a007c20 */ /* 0x000fe20008410000 */
[----:B------:R-:W-:Y:S02]  /*3960*/  LEA R5, R5, UR7, 0x8 ;  /* 0x0000000705057c11 */ /* 0x000fe4000f8e40ff */
[----:B------:R-:W-:Y:S01]  /*3970*/  STS [R93.X4+0xb80], R24 ;  /* 0x000b80185d007388 */ /* 0x000fe20000004800 */
[----:B------:R-:W-:Y:S01]  /*3980*/  LEA R18, R149, R18, 0x5 ;  /* 0x0000001295127211 */ /* 0x000fe200078e28ff */
[----:B------:R-:W-:Y:S01]  /*3990*/  FMUL.RZ R29, R7, 0.15915493667125701904 ;  /* 0x3e22f983071d7820 */ /* 0x000fe2000040c000 */
[----:B------:R-:W-:Y:S01]  /*39a0*/  @P1 IADD3 R5, R150, 0x200, RZ ;  /* 0x0000020096051810 */ /* 0x000fe20007ffe0ff */
[----:B------:R0:W-:Y:S01]  /*39b0*/  STS [R96.X4+0xc00], R15 ;  /* 0x000c000f60007388 */ /* 0x0001e20000004800 */
[----:B------:R-:W-:Y:S01]  /*39c0*/  MUFU.SIN R35, R13 ;  /* 0x0000000d00237308 */ /* 0x000fe20000000400 */
[----:B------:R-:W-:-:S02]  /*39d0*/  FMUL.FTZ R86, R86, R11 ;  /* 0x0000000b56567220 */ /* 0x000fc40000410000 */
[----:B------:R-:W-:Y:S01]  /*39e0*/  STS [R98.X4+0xc80], R73 ;  /* 0x000c804962007388 */ /* 0x000fe20000004800 */
[----:B------:R-:W-:-:S03]  /*39f0*/  LEA.HI.SX32 R18, R18, R18, 0x1b ;  /* 0x0000001212127211 */ /* 0x000fc600078fdaff */
[----:B------:R-:W-:Y:S01]  /*3a00*/  STS [R95.X4+0xd00], R72 ;  /* 0x000d00485f007388 */ /* 0x000fe20000004800 */
[----:B------:R3:W-:Y:S01]  /*3a10*/  MUFU.COS R36, R13 ;  /* 0x0000000d00247308 */ /* 0x0007e20000000000 */
[C---:B-1----:R-:W-:Y:S02]  /*3a20*/  FMUL.FTZ R120, R90.reuse, R120 ;  /* 0x000000785a787220 */ /* 0x042fe40000410000 */
[----:B------:R-:W-:Y:S01]  /*3a30*/  STS [R97.X4+0xd80], R76 ;  /* 0x000d804c61007388 */ /* 0x000fe20000004800 */
[----:B------:R-:W-:Y:S01]  /*3a40*/  FMUL.FTZ R121, R90, R121 ;  /* 0x000000795a797220 */ /* 0x000fe20000410000 */
[----:B0-----:R-:W-:Y:S02]  /*3a50*/  SHF.L.U32 R15, R5, 0x3, RZ ;  /* 0x00000003050f7819 */ /* 0x001fe400000006ff */
[----:B------:R-:W-:Y:S01]  /*3a60*/  STS [R104.X4+0xe00], R75 ;  /* 0x000e004b68007388 */ /* 0x000fe20000004800 */
[----:B---3--:R-:W-:Y:S01]  /*3a70*/  FMUL.RZ R13, R0, 0.15915493667125701904 ;  /* 0x3e22f983000d7820 */ /* 0x008fe2000040c000 */
[----:B------:R-:W-:Y:S02]  /*3a80*/  MUFU.SIN R37, R29 ;  /* 0x0000001d00257308 */ /* 0x000fe40000000400 */
[----:B------:R-:W-:Y:S01]  /*3a90*/  STS [R99.X4+0xe80], R74 ;  /* 0x000e804a63007388 */ /* 0x000fe20000004800 */
[----:B------:R-:W-:-:S03]  /*3aa0*/  FMUL.FTZ R64, R84, R11 ;  /* 0x0000000b54407220 */ /* 0x000fc60000410000 */
[----:B------:R-:W-:Y:S01]  /*3ab0*/  STS [R101.X4+0xf00], R62 ;  /* 0x000f003e65007388 */ /* 0x000fe20000004800 */
[-C--:B------:R-:W-:Y:S01]  /*3ac0*/  FMUL.FTZ R25, R82, R11.reuse ;  /* 0x0000000b52197220 */ /* 0x080fe20000410000 */
[----:B------:R-:W-:Y:S02]  /*3ad0*/  MUFU.COS R38, R29 ;  /* 0x0000001d00267308 */ /* 0x000fe40000000000 */
[----:B------:R0:W-:Y:S01]  /*3ae0*/  STS [R94.X4+0xf80], R63 ;  /* 0x000f803f5e007388 */ /* 0x0001e20000004800 */
[----:B------:R-:W-:Y:S01]  /*3af0*/  FMUL.FTZ R17, R80, R11 ;  /* 0x0000000b50117220 */ /* 0x000fe20000410000 */
[----:B------:R-:W-:-:S06]  /*3b00*/  NOP ;  /* 0x0000000000007918 */ /* 0x000fcc0000000000 */
[----:B------:R-:W-:Y:S01]  /*3b10*/  MUFU.SIN R29, R13 ;  /* 0x0000000d001d7308 */ /* 0x000fe20000000400 */
[----:B------:R-:W-:Y:S01]  /*3b20*/  LDS R110, [R18.X4] ;  /* 0x00000000126e7984 */ /* 0x000fe20000004800 */
[----:B------:R-:W-:-:S03]  /*3b30*/  FMUL.FTZ R12, R12, R11 ;  /* 0x0000000b0c0c7220 */ /* 0x000fc60000410000 */
[----:B------:R-:W1:Y:S03]  /*3b40*/  LDS R109, [R18.X4+0x4] ;  /* 0x00000400126d7984 */ /* 0x000e660000004800 */
[----:B------:R3:W-:Y:S01]  /*3b50*/  MUFU.COS R30, R13 ;  /* 0x0000000d001e7308 */ /* 0x0007e20000000000 */
[----:B------:R-:W-:Y:S04]  /*3b60*/  LDS R108, [R18.X4+0x8] ;  /* 0x00000800126c7984 */ /* 0x000fe80000004800 */
[----:B------:R-:W4:Y:S03]  /*3b70*/  LDS R107, [R18.X4+0xc] ;  /* 0x00000c00126b7984 */ /* 0x000f260000004800 */
[----:B------:R0:W-:Y:S01]  /*3b80*/  MUFU.EX2 R65, R86 ;  /* 0x0000005600417308 */ /* 0x0001e20000000800 */
[----:B---3--:R-:W-:Y:S01]  /*3b90*/  FMUL.FTZ R13, R88, R11 ;  /* 0x0000000b580d7220 */ /* 0x008fe20000410000 */
[----:B------:R-:W-:Y:S04]  /*3ba0*/  LDS R106, [R18.X4+0x10] ;  /* 0x00001000126a7984 */ /* 0x000fe80000004800 */
[----:B------:R-:W3:Y:S04]  /*3bb0*/  LDS R105, [R18.X4+0x14] ;  /* 0x0000140012697984 */ /* 0x000ee80000004800 */
[----:B------:R-:W-:Y:S04]  /*3bc0*/  LDS R104, [R18.X4+0x18] ;  /* 0x0000180012687984 */ /* 0x000fe80000004800 */
[----:B------:R-:W0:Y:S04]  /*3bd0*/  LDS R103, [R18.X4+0x1c] ;  /* 0x00001c0012677984 */ /* 0x000e280000004800 */
[----:B------:R-:W-:Y:S04]  /*3be0*/  LDS R102, [R18.X4+0x20] ;  /* 0x0000200012667984 */ /* 0x000fe80000004800 */
[----:B------:R-:W0:Y:S04]  /*3bf0*/  LDS R101, [R18.X4+0x24] ;  /* 0x0000240012657984 */ /* 0x000e280000004800 */
[----:B------:R-:W-:Y:S04]  /*3c00*/  LDS R100, [R18.X4+0x28] ;  /* 0x0000280012647984 */ /* 0x000fe80000004800 */
[----:B------:R-:W0:Y:S04]  /*3c10*/  LDS R99, [R18.X4+0x2c] ;  /* 0x00002c0012637984 */ /* 0x000e280000004800 */
[----:B------:R-:W-:Y:S04]  /*3c20*/  LDS R98, [R18.X4+0x30] ;  /* 0x0000300012627984 */ /* 0x000fe80000004800 */
[----:B------:R-:W1:Y:S04]  /*3c30*/  LDS R97, [R18.X4+0x34] ;  /* 0x0000340012617984 */ /* 0x000e680000004800 */
        /* <DEDUP_REMOVED lines=8> */
[----:B0-----:R-:W-:Y:S04]  /*3cc0*/  LDS R86, [R18.X4+0x58] ;  /* 0x0000580012567984 */ /* 0x001fe80000004800 */
[----:B------:R-:W0:Y:S04]  /*3cd0*/  LDS R85, [R18.X4+0x5c] ;  /* 0x00005c0012557984 */ /* 0x000e280000004800 */
[----:B------:R-:W-:Y:S04]  /*3ce0*/  LDS R84, [R18.X4+0x60] ;  /* 0x0000600012547984 */ /* 0x000fe80000004800 */
[----:B------:R-:W0:Y:S04]  /*3cf0*/  LDS R83, [R18.X4+0x64] ;  /* 0x0000640012537984 */ /* 0x000e280000004800 */
[----:B------:R-:W-:Y:S04]  /*3d00*/  LDS R82, [R18.X4+0x68] ;  /* 0x0000680012527984 */ /* 0x000fe80000004800 */
[----:B------:R-:W0:Y:S04]  /*3d10*/  LDS R81, [R18.X4+0x6c] ;  /* 0x00006c0012517984 */ /* 0x000e280000004800 */
[----:B------:R-:W0:Y:S04]  /*3d20*/  LDS R80, [R18.X4+0x70] ;  /* 0x0000700012507984 */ /* 0x000e280000004800 */
[----:B------:R-:W0:Y:S04]  /*3d30*/  LDS R59, [R18.X4+0x74] ;  /* 0x00007400123b7984 */ /* 0x000e280000004800 */
[----:B------:R-:W0:Y:S04]  /*3d40*/  LDS R58, [R18.X4+0x78] ;  /* 0x00007800123a7984 */ /* 0x000e280000004800 */
[----:B------:R0:W0:Y:S04]  /*3d50*/  LDS R57, [R18.X4+0x7c] ;  /* 0x00007c0012397984 */ /* 0x0000280000004800 */
[----:B------:R0:W-:Y:S01]  /*3d60*/  STS.64 [R15+0x9880], R120 ;  /* 0x009880780f007388 */ /* 0x0001e20000000a00 */
[----:B------:R-:W1:Y:S01]  /*3d70*/  MUFU.EX2 R12, R12 ;  /* 0x0000000c000c7308 */ /* 0x000e620000000800 */
[----:B------:R-:W-:-:S02]  /*3d80*/  HFMA2.MMA R19, -RZ, RZ, 0, 9.5367431640625e-07 ;  /* 0x00000010ff137435 */ /* 0x000fc400000001ff */
[----:B------:R-:W-:Y:S01]  /*3d90*/  HFMA2.MMA R60, -RZ, RZ, 1.875, 0 ;  /* 0x3f800000ff3c7435 */ /* 0x000fe200000001ff */
[----:B------:R-:W-:Y:S01]  /*3da0*/  MOV R61, RZ ;  /* 0x000000ff003d7202 */ /* 0x000fe20000000f00 */
[----:B------:R-:W-:-:S03]  /*3db0*/  CS2R R62, SRZ ;  /* 0x00000000003e7805 */ /* 0x000fc6000001ff00 */
[----:B------:R-:W0:Y:S03]  /*3dc0*/  MUFU.EX2 R13, R13 ;  /* 0x0000000d000d7308 */ /* 0x000e260000000800 */
[----:B------:R-:W-:Y:S01]  /*3dd0*/  @!P0 IMAD.WIDE R4, R4, R19, UR10 ;  /* 0x0000000a04048e25 */ /* 0x000fe2000f8e0213 */
[----:B------:R-:W-:Y:S03]  /*3de0*/  BAR.SYNC.DEFER_BLOCKING 0x0 ;  /* 0x0000000000007b1d */ /* 0x000fe60000010000 */
[----:B------:R-:W-:Y:S02]  /*3df0*/  FADD.FTZ R7, R145, UR5 ;  /* 0x0000000591077e21 */ /* 0x000fe40008010000 */
[C---:B-1----:R-:W-:Y:S02]  /*3e00*/  FMUL.FTZ R55, R12.reuse, R55 ;  /* 0x000000370c377220 */ /* 0x042fe40000410000 */
[----:B------:R-:W-:-:S02]  /*3e10*/  FMUL.FTZ R56, R12, R56 ;  /* 0x000000380c387220 */ /* 0x000fc40000410000 */
[----:B------:R-:W-:Y:S02]  /*3e20*/  FMUL.FTZ R0, R7, UR41 ;  /* 0x0000002907007c20 */ /* 0x000fe40008410000 */
[-C--:B------:R-:W-:Y:S02]  /*3e30*/  FMUL.FTZ R78, R78, R11.reuse ;  /* 0x0000000b4e4e7220 */ /* 0x080fe40000410000 */
[-C--:B------:R-:W-:Y:S02]  /*3e40*/  FMUL.FTZ R20, R20, R11.reuse ;  /* 0x0000000b14147220 */ /* 0x080fe40000410000 */
[-C--:B------:R-:W-:Y:S02]  /*3e50*/  FMUL.FTZ R16, R16, R11.reuse ;  /* 0x0000000b10107220 */ /* 0x080fe40000410000 */
[-C--:B------:R-:W-:Y:S02]  /*3e60*/  FMUL.FTZ R14, R14, R11.reuse ;  /* 0x0000000b0e0e7220 */ /* 0x080fe40000410000 */
[----:B------:R-:W-:-:S02]  /*3e70*/  FMUL.FTZ R8, R8, R11 ;  /* 0x0000000b08087220 */ /* 0x000fc40000410000 */
[-C--:B------:R-:W-:Y:S01]  /*3e80*/  FMUL.FTZ R6, R6, R11.reuse ;  /* 0x0000000b06067220 */ /* 0x080fe20000410000 */
[----:B------:R1:W5:Y:S01]  /*3e90*/  @!P0 LDG.E.128 R60, [R4.64] ;  /* 0x0000001e043c8981 */ /* 0x000362000c1e1d00 */
[-C--:B------:R-:W-:Y:S02]  /*3ea0*/  FMUL.FTZ R9, R9, R11.reuse ;  /* 0x0000000b09097220 */ /* 0x080fe40000410000 */
[-C--:B------:R-:W-:Y:S02]  /*3eb0*/  FMUL.FTZ R10, R10, R11.reuse ;  /* 0x0000000b0a0a7220 */ /* 0x080fe40000410000 */
[----:B------:R-:W-:Y:S02]  /*3ec0*/  FMUL.FTZ R7, R7, R11 ;  /* 0x0000000b07077220 */ /* 0x000fe40000410000 */
[-C--:B------:R-:W-:Y:S02]  /*3ed0*/  FMUL.FTZ R11, R128, R55.reuse ;  /* 0x00000037800b7220 */ /* 0x080fe40000410000 */
[----:B-1----:R-:W-:-:S04]  /*3ee0*/  FMUL.FTZ R5, RZ, R55 ;  /* 0x00000037ff057220 */ /* 0x002fc80000410000 */
[-C--:B------:R-:W-:Y:S02]  /*3ef0*/  FFMA.FTZ R4, R128, R56.reuse, -R5 ;  /* 0x0000003880047223 */ /* 0x080fe40000010805 */
[----:B------:R-:W-:Y:S02]  /*3f00*/  FFMA.FTZ R11, RZ, R56, R11 ;  /* 0x00000038ff0b7223 */ /* 0x000fe4000001000b */
[----:B0-----:R-:W-:Y:S02]  /*3f10*/  FMUL.FTZ R53, R13, R53 ;  /* 0x000000350d357220 */ /* 0x001fe40000410000 */
[----:B------:R-:W-:Y:S02]  /*3f20*/  FADD.FTZ R4, R127, R4 ;  /* 0x000000047f047221 */ /* 0x000fe40000010000 */
[----:B------:R-:W-:Y:S02]  /*3f30*/  FADD.FTZ R11, RZ, R11 ;  /* 0x0000000bff0b7221 */ /* 0x000fe40000010000 */
[----:B------:R-:W-:-:S02]  /*3f40*/  FMUL.FTZ R54, R13, R54 ;  /* 0x000000360d367220 */ /* 0x000fc40000410000 */
[CC--:B------:R-:W-:Y:S01]  /*3f50*/  FMUL.FTZ R12, R53.reuse, R4.reuse ;  /* 0x00000004350c7220 */ /* 0x0c0fe20000410000 */
[----:B------:R-:W0:Y:S01]  /*3f60*/  MUFU.EX2 R64, R64 ;  /* 0x0000004000407308 */ /* 0x000e220000000800 */
[-C--:B------:R-:W-:Y:S02]  /*3f70*/  FMUL.FTZ R5, R53, R11.reuse ;  /* 0x0000000b35057220 */ /* 0x080fe40000410000 */
[C---:B------:R-:W-:Y:S02]  /*3f80*/  FFMA.FTZ R12, R54.reuse, R11, R12 ;  /* 0x0000000b360c7223 */ /* 0x040fe4000001000c */
[----:B------:R-:W-:Y:S02]  /*3f90*/  FFMA.FTZ R5, R54, R4, -R5 ;  /* 0x0000000436057223 */ /* 0x000fe40000010805 */
[----:B------:R-:W-:Y:S01]  /*3fa0*/  FMUL.FTZ R51, R65, R51 ;  /* 0x0000003341337220 */ /* 0x000fe20000410000 */
[----:B------:R-:W1:Y:S01]  /*3fb0*/  MUFU.EX2 R6, R6 ;  /* 0x0000000600067308 */ /* 0x000e620000000800 */
[----:B------:R-:W-:-:S02]  /*3fc0*/  FADD.FTZ R12, RZ, R12 ;  /* 0x0000000cff0c7221 */ /* 0x000fc40000010000 */
[----:B------:R-:W-:Y:S02]  /*3fd0*/  FADD.FTZ R5, R126, R5 ;  /* 0x000000057e057221 */ /* 0x000fe40000010000 */
[----:B------:R-:W-:Y:S02]  /*3fe0*/  FMUL.FTZ R52, R65, R52 ;  /* 0x0000003441347220 */ /* 0x000fe40000410000 */
[C---:B------:R-:W-:Y:S02]  /*3ff0*/  FMUL.FTZ R4, R51.reuse, R12 ;  /* 0x0000000c33047220 */ /* 0x040fe40000410000 */
[----:B------:R-:W-:Y:S01]  /*4000*/  FMUL.RZ R0, R0, 0.15915493667125701904 ;  /* 0x3e22f98300007820 */ /* 0x000fe2000040c000 */
[----:B------:R-:W1:Y:S01]  /*4010*/  MUFU.EX2 R25, R25 ;  /* 0x0000001900197308 */ /* 0x000e620000000800 */
[-C--:B------:R-:W-:Y:S02]  /*4020*/  FMUL.FTZ R11, R51, R5.reuse ;  /* 0x00000005330b7220 */ /* 0x080fe40000410000 */
[----:B------:R-:W-:-:S02]  /*4030*/  FFMA.FTZ R4, R52, R5, -R4 ;  /* 0x0000000534047223 */ /* 0x000fc40000010804 */
[----:B------:R-:W-:-:S03]  /*4040*/  FFMA.FTZ R11, R52, R12, R11 ;  /* 0x0000000c340b7223 */ /* 0x000fc6000001000b */
[----:B------:R-:W-:Y:S01]  /*4050*/  MUFU.COS R28, R0 ;  /* 0x00000000001c7308 */ /* 0x000fe20000000000 */
[----:B0-----:R-:W-:Y:S02]  /*4060*/  FMUL.FTZ R49, R64, R49 ;  /* 0x0000003140317220 */ /* 0x001fe40000410000 */
[----:B------:R-:W-:-:S05]  /*4070*/  FADD.FTZ R4, R125, R4 ;  /* 0x000000047d047221 */ /* 0x000fca0000010000 */
[----:B------:R-:W0:Y:S01]  /*4080*/  MUFU.EX2 R7, R7 ;  /* 0x0000000700077308 */ /* 0x000e220000000800 */
[----:B------:R-:W-:Y:S02]  /*4090*/  FADD.FTZ R11, RZ, R11 ;  /* 0x0000000bff0b7221 */ /* 0x000fe40000010000 */
[----:B-1----:R-:W-:-:S05]  /*40a0*/  FMUL.FTZ R34, R6, R34 ;  /* 0x0000002206227220 */ /* 0x002fca0000410000 */
[----:B------:R-:W1:Y:S01]  /*40b0*/  MUFU.SIN R0, R0 ;  /* 0x0000000000007308 */ /* 0x000e620000000400 */
[----:B------:R-:W-:Y:S02]  /*40c0*/  FMUL.FTZ R33, R6, R33 ;  /* 0x0000002106217220 */ /* 0x000fe40000410000 */
[----:B------:R-:W-:Y:S02]  /*40d0*/  FMUL.FTZ R50, R64, R50 ;  /* 0x0000003240327220 */ /* 0x000fe40000410000 */
[----:B------:R-:W-:-:S03]  /*40e0*/  FMUL.FTZ R6, R49, R4 ;  /* 0x0000000431067220 */ /* 0x000fc60000410000 */
[----:B------:R-:W0:Y:S01]  /*40f0*/  MUFU.EX2 R9, R9 ;  /* 0x0000000900097308 */ /* 0x000e220000000800 */
[-C--:B------:R-:W-:Y:S02]  /*4100*/  FMUL.FTZ R5, R49, R11.reuse ;  /* 0x0000000b31057220 */ /* 0x080fe40000410000 */
[----:B------:R-:W-:-:S05]  /*4110*/  FFMA.FTZ R6, R50, R11, R6 ;  /* 0x0000000b32067223 */ /* 0x000fca0000010006 */
[----:B------:R-:W2:Y:S01]  /*4120*/  MUFU.EX2 R8, R8 ;  /* 0x0000000800087308 */ /* 0x000ea20000000800 */
[----:B------:R-:W-:Y:S02]  /*4130*/  FFMA.FTZ R5, R50, R4, -R5 ;  /* 0x0000000432057223 */ /* 0x000fe40000010805 */
[----:B------:R-:W-:-:S05]  /*4140*/  FMUL.FTZ R47, R25, R47 ;  /* 0x0000002f192f7220 */ /* 0x000fca0000410000 */
[----:B------:R-:W2:Y:S01]  /*4150*/  MUFU.EX2 R17, R17 ;  /* 0x0000001100117308 */ /* 0x000ea20000000800 */
[----:B------:R-:W-:Y:S02]  /*4160*/  FADD.FTZ R6, RZ, R6 ;  /* 0x00000006ff067221 */ /* 0x000fe40000010000 */
[C---:B0-----:R-:W-:Y:S02]  /*4170*/  FMUL.FTZ R28, R7.reuse, R28 ;  /* 0x0000001c071c7220 */ /* 0x041fe40000410000 */
[----:B------:R-:W-:Y:S02]  /*4180*/  FADD.FTZ R4, R124, R5 ;  /* 0x000000057c047221 */ /* 0x000fe40000010000 */
[----:B-1----:R-:W-:Y:S02]  /*4190*/  FMUL.FTZ R27, R7, R0 ;  /* 0x00000000071b7220 */ /* 0x002fe40000410000 */
[----:B------:R-:W-:Y:S02]  /*41a0*/  FMUL.FTZ R48, R25, R48 ;  /* 0x0000003019307220 */ /* 0x000fe40000410000 */
[----:B------:R-:W-:-:S02]  /*41b0*/  FMUL.FTZ R7, R47, R6 ;  /* 0x000000062f077220 */ /* 0x000fc40000410000 */
[C---:B------:R-:W-:Y:S02]  /*41c0*/  FMUL.FTZ R32, R9.reuse, R32 ;  /* 0x0000002009207220 */ /* 0x040fe40000410000 */
[----:B------:R-:W-:Y:S02]  /*41d0*/  FMUL.FTZ R31, R9, R31 ;  /* 0x0000001f091f7220 */ /* 0x000fe40000410000 */
[----:B------:R-:W-:Y:S01]  /*41e0*/  FMUL.FTZ R0, R120, R55 ;  /* 0x0000003778007220 */ /* 0x000fe20000410000 */
[----:B------:R-:W0:Y:S01]  /*41f0*/  MUFU.EX2 R78, R78 ;  /* 0x0000004e004e7308 */ /* 0x000e220000000800 */
[C---:B--2---:R-:W-:Y:S02]  /*4200*/  FMUL.FTZ R36, R8.reuse, R36 ;  /* 0x0000002408247220 */ /* 0x044fe40000410000 */
[----:B------:R-:W-:Y:S02]  /*4210*/  FMUL.FTZ R35, R8, R35 ;  /* 0x0000002308237220 */ /* 0x000fe40000410000 */
[----:B------:R-:W-:-:S02]  /*4220*/  FMUL.FTZ R9, R47, R4 ;  /* 0x000000042f097220 */ /* 0x000fc40000410000 */
[C---:B------:R-:W-:Y:S02]  /*4230*/  FFMA.FTZ R8, R48.reuse, R4, -R7 ;  /* 0x0000000430087223 */ /* 0x040fe40000010807 */
[C---:B------:R-:W-:Y:S02]  /*4240*/  FMUL.FTZ R5, R121.reuse, R55 ;  /* 0x0000003779057220 */ /* 0x040fe40000410000 */
[----:B------:R-:W-:Y:S02]  /*4250*/  FFMA.FTZ R0, R121, R56, R0 ;  /* 0x0000003879007223 */ /* 0x000fe40000010000 */
[----:B------:R-:W-:Y:S02]  /*4260*/  FFMA.FTZ R9, R48, R6, R9 ;  /* 0x0000000630097223 */ /* 0x000fe40000010009 */
[----:B------:R-:W-:Y:S02]  /*4270*/  FMUL.FTZ R45, R17, R45 ;  /* 0x0000002d112d7220 */ /* 0x000fe40000410000 */
[----:B------:R-:W-:-:S02]  /*4280*/  FADD.FTZ R8, R123, R8 ;  /* 0x000000087b087221 */ /* 0x000fc40000010000 */
[----:B------:R-:W-:Y:S02]  /*4290*/  FFMA.FTZ R5, R120, R56, -R5 ;  /* 0x0000003878057223 */ /* 0x000fe40000010805 */
[----:B------:R-:W-:Y:S02]  /*42a0*/  FMUL.FTZ R4, R53, R0 ;  /* 0x0000000035047220 */ /* 0x000fe40000410000 */
[----:B------:R-:W-:Y:S02]  /*42b0*/  FADD.FTZ R9, RZ, R9 ;  /* 0x00000009ff097221 */ /* 0x000fe40000010000 */
[----:B------:R-:W-:Y:S02]  /*42c0*/  FMUL.FTZ R46, R17, R46 ;  /* 0x0000002e112e7220 */ /* 0x000fe40000410000 */
[----:B------:R-:W-:Y:S02]  /*42d0*/  FMUL.FTZ R6, R45, R8 ;  /* 0x000000082d067220 */ /* 0x000fe40000410000 */
[----:B------:R-:W-:-:S02]  /*42e0*/  FMUL.FTZ R7, R53, R5 ;  /* 0x0000000535077220 */ /* 0x000fc40000410000 */
[----:B------:R-:W-:Y:S01]  /*42f0*/  FFMA.FTZ R4, R54, R5, -R4 ;  /* 0x0000000536047223 */ /* 0x000fe20000010804 */
[----:B------:R-:W1:Y:S01]  /*4300*/  MUFU.EX2 R20, R20 ;  /* 0x0000001400147308 */ /* 0x000e620000000800 */
[-C--:B------:R-:W-:Y:S02]  /*4310*/  FMUL.FTZ R5, R45, R9.reuse ;  /* 0x000000092d057220 */ /* 0x080fe40000410000 */
[----:B------:R-:W-:Y:S02]  /*4320*/  FFMA.FTZ R6, R46, R9, R6 ;  /* 0x000000092e067223 */ /* 0x000fe40000010006 */
[----:B------:R-:W-:Y:S02]  /*4330*/  FFMA.FTZ R7, R54, R0, R7 ;  /* 0x0000000036077223 */ /* 0x000fe40000010007 */
[----:B------:R-:W-:Y:S02]  /*4340*/  FMUL.FTZ R0, R51, R4 ;  /* 0x0000000433007220 */ /* 0x000fe40000410000 */
[----:B------:R-:W-:-:S02]  /*4350*/  FFMA.FTZ R9, R46, R8, -R5 ;  /* 0x000000082e097223 */ /* 0x000fc40000010805 */
[----:B0-----:R-:W-:Y:S02]  /*4360*/  FMUL.FTZ R43, R78, R43 ;  /* 0x0000002b4e2b7220 */ /* 0x001fe40000410000 */
[----:B------:R-:W-:Y:S02]  /*4370*/  FADD.FTZ R6, RZ, R6 ;  /* 0x00000006ff067221 */ /* 0x000fe40000010000 */
[-C--:B------:R-:W-:Y:S02]  /*4380*/  FMUL.FTZ R5, R51, R7.reuse ;  /* 0x0000000733057220 */ /* 0x080fe40000410000 */
[----:B------:R-:W-:Y:S02]  /*4390*/  FFMA.FTZ R0, R52, R7, R0 ;  /* 0x0000000734007223 */ /* 0x000fe40000010000 */
[----:B------:R-:W-:Y:S02]  /*43a0*/  FADD.FTZ R9, R122, R9 ;  /* 0x000000097a097221 */ /* 0x000fe40000010000 */
[----:B------:R-:W-:-:S02]  /*43b0*/  FMUL.FTZ R44, R78, R44 ;  /* 0x0000002c4e2c7220 */ /* 0x000fc40000410000 */
[----:B------:R-:W-:Y:S02]  /*43c0*/  FMUL.FTZ R8, R43, R6 ;  /* 0x000000062b087220 */ /* 0x000fe40000410000 */
[----:B------:R-:W-:Y:S02]  /*43d0*/  FFMA.FTZ R5, R52, R4, -R5 ;  /* 0x0000000434057223 */ /* 0x000fe40000010805 */
[----:B------:R-:W-:Y:S01]  /*43e0*/  FMUL.FTZ R4, R49, R0 ;  /* 0x0000000031047220 */ /* 0x000fe20000410000 */
[----:B------:R-:W0:Y:S01]  /*43f0*/  MUFU.EX2 R16, R16 ;  /* 0x0000001000107308 */ /* 0x000e220000000800 */
[-C--:B------:R-:W-:Y:S02]  /*4400*/  FMUL.FTZ R11, R43, R9.reuse ;  /* 0x000000092b0b7220 */ /* 0x080fe40000410000 */
[----:B------:R-:W-:Y:S02]  /*4410*/  FFMA.FTZ R8, R44, R9, -R8 ;  /* 0x000000092c087223 */ /* 0x000fe40000010808 */
[----:B------:R-:W-:-:S02]  /*4420*/  FMUL.FTZ R7, R49, R5 ;  /* 0x0000000531077220 */ /* 0x000fc40000410000 */
[----:B------:R-:W-:Y:S02]  /*4430*/  FFMA.FTZ R4, R50, R5, -R4 ;  /* 0x0000000532047223 */ /* 0x000fe40000010804 */
[----:B------:R-:W-:Y:S02]  /*4440*/  FFMA.FTZ R11, R44, R6, R11 ;  /* 0x000000062c0b7223 */ /* 0x000fe4000001000b */
[----:B-1----:R-:W-:Y:S02]  /*4450*/  FMUL.FTZ R41, R20, R41 ;  /* 0x0000002914297220 */ /* 0x002fe40000410000 */
[----:B------:R-:W-:Y:S02]  /*4460*/  FADD.FTZ R8, R119, R8 ;  /* 0x0000000877087221 */ /* 0x000fe40000010000 */
[----:B------:R-:W-:Y:S02]  /*4470*/  FFMA.FTZ R7, R50, R0, R7 ;  /* 0x0000000032077223 */ /* 0x000fe40000010007 */
[----:B------:R-:W-:-:S02]  /*4480*/  FMUL.FTZ R0, R47, R4 ;  /* 0x000000042f007220 */ /* 0x000fc40000410000 */
[----:B------:R-:W-:Y:S02]  /*4490*/  FADD.FTZ R11, RZ, R11 ;  /* 0x0000000bff0b7221 */ /* 0x000fe40000010000 */
[----:B------:R-:W-:Y:S02]  /*44a0*/  FMUL.FTZ R42, R20, R42 ;  /* 0x0000002a142a7220 */ /* 0x000fe40000410000 */
[----:B------:R-:W-:Y:S02]  /*44b0*/  FMUL.FTZ R6, R41, R8 ;  /* 0x0000000829067220 */ /* 0x000fe40000410000 */
[-C--:B------:R-:W-:Y:S02]  /*44c0*/  FMUL.FTZ R5, R47, R7.reuse ;  /* 0x000000072f057220 */ /* 0x080fe40000410000 */
[----:B------:R-:W-:Y:S01]  /*44d0*/  FFMA.FTZ R0, R48, R7, R0 ;  /* 0x0000000730007223 */ /* 0x000fe20000010000 */
[----:B------:R-:W1:Y:S01]  /*44e0*/  MUFU.EX2 R14, R14 ;  /* 0x0000000e000e7308 */ /* 0x000e620000000800 */
[----:B------:R-:W-:-:S02]  /*44f0*/  FMUL.FTZ R7, R41, R11 ;  /* 0x0000000b29077220 */ /* 0x000fc40000410000 */
[----:B------:R-:W-:Y:S02]  /*4500*/  FFMA.FTZ R6, R42, R11, R6 ;  /* 0x0000000b2a067223 */ /* 0x000fe40000010006 */
[----:B------:R-:W-:Y:S02]  /*4510*/  FFMA.FTZ R5, R48, R4, -R5 ;  /* 0x0000000430057223 */ /* 0x000fe40000010805 */
[----:B------:R-:W-:Y:S02]  /*4520*/  FMUL.FTZ R4, R45, R0 ;  /* 0x000000002d047220 */ /* 0x000fe40000410000 */
[----:B------:R-:W-:Y:S02]  /*4530*/  FFMA.FTZ R9, R42, R8, -R7 ;  /* 0x000000082a097223 */ /* 0x000fe40000010807 */
[----:B0-----:R-:W-:Y:S02]  /*4540*/  FMUL.FTZ R39, R16, R39 ;  /* 0x0000002710277220 */ /* 0x001fe40000410000 */
[----:B------:R-:W-:-:S02]  /*4550*/  FADD.FTZ R6, RZ, R6 ;  /* 0x00000006ff067221 */ /* 0x000fc40000010000 */
[-C--:B------:R-:W-:Y:S02]  /*4560*/  FMUL.FTZ R7, R45, R5.reuse ;  /* 0x000000052d077220 */ /* 0x080fe40000410000 */
[----:B------:R-:W-:Y:S02]  /*4570*/  FFMA.FTZ R4, R46, R5, -R4 ;  /* 0x000000052e047223 */ /* 0x000fe40000010804 */
[----:B------:R-:W-:Y:S02]  /*4580*/  FADD.FTZ R9, R118, R9 ;  /* 0x0000000976097221 */ /* 0x000fe40000010000 */
[----:B------:R-:W-:Y:S02]  /*4590*/  FMUL.FTZ R40, R16, R40 ;  /* 0x0000002810287220 */ /* 0x000fe40000410000 */
[----:B------:R-:W-:Y:S02]  /*45a0*/  FMUL.FTZ R8, R39, R6 ;  /* 0x0000000627087220 */ /* 0x000fe40000410000 */
[----:B------:R-:W-:-:S02]  /*45b0*/  FFMA.FTZ R7, R46, R0, R7 ;  /* 0x000000002e077223 */ /* 0x000fc40000010007 */
[----:B------:R-:W-:Y:S02]  /*45c0*/  FMUL.FTZ R0, R43, R4 ;  /* 0x000000042b007220 */ /* 0x000fe40000410000 */
[-C--:B------:R-:W-:Y:S02]  /*45d0*/  FMUL.FTZ R11, R39, R9.reuse ;  /* 0x00000009270b7220 */ /* 0x080fe40000410000 */
[----:B------:R-:W-:Y:S02]  /*45e0*/  FFMA.FTZ R8, R40, R9, -R8 ;  /* 0x0000000928087223 */ /* 0x000fe40000010808 */
[-C--:B------:R-:W-:Y:S02]  /*45f0*/  FMUL.FTZ R5, R43, R7.reuse ;  /* 0x000000072b057220 */ /* 0x080fe40000410000 */
[----:B------:R-:W-:Y:S02]  /*4600*/  FFMA.FTZ R0, R44, R7, R0 ;  /* 0x000000072c007223 */ /* 0x000fe40000010000 */
[----:B------:R-:W-:-:S02]  /*4610*/  FFMA.FTZ R11, R40, R6, R11 ;  /* 0x00000006280b7223 */ /* 0x000fc4000001000b */
[----:B-1----:R-:W-:Y:S02]  /*4620*/  FMUL.FTZ R37, R14, R37 ;  /* 0x000000250e257220 */ /* 0x002fe40000410000 */
[----:B------:R-:W-:Y:S02]  /*4630*/  FADD.FTZ R8, R117, R8 ;  /* 0x0000000875087221 */ /* 0x000fe40000010000 */
[----:B------:R-:W-:Y:S02]  /*4640*/  FFMA.FTZ R5, R44, R4, -R5 ;  /* 0x000000042c057223 */ /* 0x000fe40000010805 */
[----:B------:R-:W-:Y:S02]  /*4650*/  FMUL.FTZ R4, R41, R0 ;  /* 0x0000000029047220 */ /* 0x000fe40000410000 */
[----:B------:R-:W-:Y:S02]  /*4660*/  FADD.FTZ R11, RZ, R11 ;  /* 0x0000000bff0b7221 */ /* 0x000fe40000010000 */
[----:B------:R-:W-:-:S02]  /*4670*/  FMUL.FTZ R38, R14, R38 ;  /* 0x000000260e267220 */ /* 0x000fc40000410000 */
[----:B------:R-:W-:Y:S02]  /*4680*/  FMUL.FTZ R6, R37, R8 ;  /* 0x0000000825067220 */ /* 0x000fe40000410000 */
[-C--:B------:R-:W-:Y:S02]  /*4690*/  FMUL.FTZ R7, R41, R5.reuse ;  /* 0x0000000529077220 */ /* 0x080fe40000410000 */
[----:B------:R-:W-:Y:S02]  /*46a0*/  FFMA.FTZ R4, R42, R5, -R4 ;  /* 0x000000052a047223 */ /* 0x000fe40000010804 */
[-C--:B------:R-:W-:Y:S02]  /*46b0*/  FMUL.FTZ R5, R37, R11.reuse ;  /* 0x0000000b25057220 */ /* 0x080fe40000410000 */
[----:B------:R-:W-:Y:S02]  /*46c0*/  FFMA.FTZ R6, R38, R11, R6 ;  /* 0x0000000b26067223 */ /* 0x000fe40000010006 */
[----:B------:R-:W-:-:S02]  /*46d0*/  FFMA.FTZ R7, R42, R0, R7 ;  /* 0x000000002a077223 */ /* 0x000fc40000010007 */
[C---:B------:R-:W-:Y:S02]  /*46e0*/  FMUL.FTZ R0, R39.reuse, R4 ;  /* 0x0000000427007220 */ /* 0x040fe40000410000 */
[----:B------:R-:W-:Y:S02]  /*46f0*/  FFMA.FTZ R9, R38, R8, -R5 ;  /* 0x0000000826097223 */ /* 0x000fe40000010805 */
[----:B------:R-:W-:Y:S02]  /*4700*/  FADD.FTZ R6, RZ, R6 ;  /* 0x00000006ff067221 */ /* 0x000fe40000010000 */
[-C--:B------:R-:W-:Y:S02]  /*4710*/  FMUL.FTZ R5, R39, R7.reuse ;  /* 0x0000000727057220 */ /* 0x080fe40000410000 */
[----:B------:R-:W-:Y:S02]  /*4720*/  FFMA.FTZ R0, R40, R7, R0 ;  /* 0x0000000728007223 */ /* 0x000fe40000010000 */
[----:B------:R-:W-:-:S02]  /*4730*/  FADD.FTZ R9, R116, R9 ;  /* 0x0000000974097221 */ /* 0x000fc40000010000 */
[----:B------:R-:W-:Y:S02]  /*4740*/  FMUL.FTZ R8, R35, R6 ;  /* 0x0000000623087220 */ /* 0x000fe40000410000 */
[----:B------:R-:W-:Y:S02]  /*4750*/  FFMA.FTZ R5, R40, R4, -R5 ;  /* 0x0000000428057223 */ /* 0x000fe40000010805 */
[----:B------:R-:W-:Y:S02]  /*4760*/  FMUL.FTZ R4, R37, R0 ;  /* 0x0000000025047220 */ /* 0x000fe40000410000 */
[-C--:B------:R-:W-:Y:S02]  /*4770*/  FMUL.FTZ R11, R35, R9.reuse ;  /* 0x00000009230b7220 */ /* 0x080fe40000410000 */
[----:B------:R-:W-:Y:S02]  /*4780*/  FFMA.FTZ R8, R36, R9, -R8 ;  /* 0x0000000924087223 */ /* 0x000fe40000010808 */
[----:B------:R-:W-:-:S02]  /*4790*/  FMUL.FTZ R7, R37, R5 ;  /* 0x0000000525077220 */ /* 0x000fc40000410000 */
[----:B------:R-:W-:Y:S02]  /*47a0*/  FFMA.FTZ R4, R38, R5, -R4 ;  /* 0x0000000526047223 */ /* 0x000fe40000010804 */
[----:B------:R-:W-:Y:S02]  /*47b0*/  FFMA.FTZ R11, R36, R6, R11 ;  /* 0x00000006240b7223 */ /* 0x000fe4000001000b */
[----:B------:R-:W-:Y:S02]  /*47c0*/  FADD.FTZ R8, R115, R8 ;  /* 0x0000000873087221 */ /* 0x000fe40000010000 */
[----:B------:R-:W-:Y:S02]  /*47d0*/  FFMA.FTZ R7, R38, R0, R7 ;  /* 0x0000000026077223 */ /* 0x000fe40000010007 */
[----:B------:R-:W-:Y:S02]  /*47e0*/  FMUL.FTZ R0, R35, R4 ;  /* 0x0000000423007220 */ /* 0x000fe40000410000 */
[----:B------:R-:W-:-:S02]  /*47f0*/  FADD.FTZ R11, RZ, R11 ;  /* 0x0000000bff0b7221 */ /* 0x000fc40000010000 */
[-C--:B------:R-:W-:Y:S02]  /*4800*/  FMUL.FTZ R6, R33, R8.reuse ;  /* 0x0000000821067220 */ /* 0x080fe40000410000 */
[-C--:B------:R-:W-:Y:S02]  /*4810*/  FMUL.FTZ R5, R35, R7.reuse ;  /* 0x0000000723057220 */ /* 0x080fe40000410000 */
[----:B------:R-:W-:Y:S01]  /*4820*/  FFMA.FTZ R0, R36, R7, R0 ;  /* 0x0000000724007223 */ /* 0x000fe20000010000 */
[----:B------:R-:W0:Y:S01]  /*4830*/  MUFU.EX2 R10, R10 ;  /* 0x0000000a000a7308 */ /* 0x000e220000000800 */
[-C--:B------:R-:W-:Y:S02]  /*4840*/  FMUL.FTZ R7, R33, R11.reuse ;  /* 0x0000000b21077220 */ /* 0x080fe40000410000 */
[C---:B------:R-:W-:Y:S02]  /*4850*/  FFMA.FTZ R6, R34.reuse, R11, R6 ;  /* 0x0000000b22067223 */ /* 0x040fe40000010006 */
[----:B------:R-:W-:-:S02]  /*4860*/  FFMA.FTZ R7, R34, R8, -R7 ;  /* 0x0000000822077223 */ /* 0x000fc40000010807 */
[----:B------:R-:W-:Y:S01]  /*4870*/  FADD.FTZ R6, RZ, R6 ;  /* 0x00000006ff067221 */ /* 0x000fe20000010000 */
[----:B------:R1:W2:Y:S01]  /*4880*/  R2UR UR23, R3 ;  /* 0x00000000031773c2 */ /* 0x0002a200000e0000 */
[----:B------:R-:W-:Y:S02]  /*4890*/  FFMA.FTZ R5, R36, R4, -R5 ;  /* 0x0000000424057223 */ /* 0x000fe40000010805 */
[----:B------:R-:W-:Y:S02]  /*48a0*/  FADD.FTZ R7, R114, R7 ;  /* 0x0000000772077221 */ /* 0x000fe40000010000 */
[----:B------:R-:W-:Y:S02]  /*48b0*/  FMUL.FTZ R4, R33, R0 ;  /* 0x0000000021047220 */ /* 0x000fe40000410000 */
[C---:B------:R-:W-:Y:S01]  /*48c0*/  FMUL.FTZ R8, R31.reuse, R6 ;  /* 0x000000061f087220 */ /* 0x040fe20000410000 */
[----:B------:R0:W1:Y:S01]  /*48d0*/  R2UR UR22, R2 ;  /* 0x00000000021673c2 */ /* 0x00006200000e0000 */
[----:B------:R-:W-:-:S02]  /*48e0*/  FMUL.FTZ R9, R31, R7 ;  /* 0x000000071f097220 */ /* 0x000fc40000410000 */
[----:B------:R-:W-:Y:S02]  /*48f0*/  FFMA.FTZ R4, R34, R5, -R4 ;  /* 0x0000000522047223 */ /* 0x000fe40000010804 */
[C---:B------:R-:W-:Y:S02]  /*4900*/  FFMA.FTZ R8, R32.reuse, R7, -R8 ;  /* 0x0000000720087223 */ /* 0x040fe40000010808 */
[----:B------:R-:W-:Y:S02]  /*4910*/  FMUL.FTZ R5, R33, R5 ;  /* 0x0000000521057220 */ /* 0x000fe40000410000 */
[----:B------:R-:W-:Y:S02]  /*4920*/  FFMA.FTZ R9, R32, R6, R9 ;  /* 0x0000000620097223 */ /* 0x000fe40000010009 */
[----:B0-----:R-:W-:Y:S02]  /*4930*/  FMUL.FTZ R29, R10, R29 ;  /* 0x0000001d0a1d7220 */ /* 0x001fe40000410000 */
[----:B------:R-:W-:-:S02]  /*4940*/  FADD.FTZ R8, R113, R8 ;  /* 0x0000000871087221 */ /* 0x000fc40000010000 */
[----:B------:R-:W-:Y:S02]  /*4950*/  FFMA.FTZ R5, R34, R0, R5 ;  /* 0x0000000022057223 */ /* 0x000fe40000010005 */
[----:B------:R-:W-:Y:S02]  /*4960*/  FMUL.FTZ R0, R31, R4 ;  /* 0x000000041f007220 */ /* 0x000fe40000410000 */
[----:B------:R-:W-:Y:S02]  /*4970*/  FADD.FTZ R9, RZ, R9 ;  /* 0x00000009ff097221 */ /* 0x000fe40000010000 */
[----:B------:R-:W-:Y:S02]  /*4980*/  FMUL.FTZ R30, R10, R30 ;  /* 0x0000001e0a1e7220 */ /* 0x000fe40000410000 */
[----:B------:R-:W-:Y:S02]  /*4990*/  FMUL.FTZ R2, R29, R8 ;  /* 0x000000081d027220 */ /* 0x000fe40000410000 */
[----:B-1----:R-:W-:-:S02]  /*49a0*/  FMUL.FTZ R3, R31, R5 ;  /* 0x000000051f037220 */ /* 0x002fc40000410000 */
[----:B------:R-:W-:Y:S02]  /*49b0*/  FFMA.FTZ R0, R32, R5, R0 ;  /* 0x0000000520007223 */ /* 0x000fe40000010000 */
[CC--:B------:R-:W-:Y:S02]  /*49c0*/  FMUL.FTZ R5, R29.reuse, R9.reuse ;  /* 0x000000091d057220 */ /* 0x0c0fe40000410000 */
[----:B------:R-:W-:Y:S02]  /*49d0*/  FFMA.FTZ R2, R30, R9, R2 ;  /* 0x000000091e027223 */ /* 0x000fe40000010002 */
[----:B------:R-:W-:Y:S02]  /*49e0*/  FFMA.FTZ R3, R32, R4, -R3 ;  /* 0x0000000420037223 */ /* 0x000fe40000010803 */
[----:B------:R-:W-:Y:S02]  /*49f0*/  FMUL.FTZ R64, R29, R0 ;  /* 0x000000001d407220 */ /* 0x000fe40000410000 */
[----:B------:R-:W-:-:S02]  /*4a00*/  FFMA.FTZ R5, R30, R8, -R5 ;  /* 0x000000081e057223 */ /* 0x000fc40000010805 */
[----:B------:R-:W-:Y:S02]  /*4a10*/  FADD.FTZ R2, RZ, R2 ;  /* 0x00000002ff027221 */ /* 0x000fe40000010000 */
[-C--:B------:R-:W-:Y:S02]  /*4a20*/  FMUL.FTZ R65, R29, R3.reuse ;  /* 0x000000031d417220 */ /* 0x080fe40000410000 */
[----:B------:R-:W-:Y:S02]  /*4a30*/  FFMA.FTZ R64, R30, R3, -R64 ;  /* 0x000000031e407223 */ /* 0x000fe40000010840 */
[----:B------:R-:W-:Y:S02]  /*4a40*/  FADD.FTZ R66, R112, R5 ;  /* 0x0000000570427221 */ /* 0x000fe40000010000 */
[----:B--2---:R-:W-:Y:S02]  /*4a50*/  FMUL.FTZ R3, R109, UR23 ;  /* 0x000000176d037c20 */ /* 0x004fe40008410000 */
[----:B------:R-:W-:Y:S01]  /*4a60*/  FMUL.FTZ R7, R27, R2 ;  /* 0x000000021b077220 */ /* 0x000fe20000410000 */
[----:B------:R-:W-:Y:S01]  /*4a70*/  ISETP.NE.AND P0, PT, R150, 0x7f, PT ;  /* 0x0000007f9600780c */ /* 0x000fe20003f05270 */
[----:B------:R-:W-:-:S02]  /*4a80*/  FMUL.FTZ R5, R109, UR22 ;  /* 0x000000166d057c20 */ /* 0x000fc40008410000 */
[----:B------:R-:W-:Y:S02]  /*4a90*/  FMUL.FTZ R67, R27, R66 ;  /* 0x000000421b437220 */ /* 0x000fe40000410000 */
[----:B------:R-:W-:Y:S02]  /*4aa0*/  FFMA.FTZ R65, R30, R0, R65 ;  /* 0x000000001e417223 */ /* 0x000fe40000010041 */
[----:B------:R-:W-:Y:S02]  /*4ab0*/  FADD.FTZ R25, R144, R144 ;  /* 0x0000009090197221 */ /* 0x000fe40000010000 */
[----:B------:R-:W-:Y:S02]  /*4ac0*/  FFMA.FTZ R26, R110, UR22, -R3 ;  /* 0x000000166e1a7c23 */ /* 0x000fe40008010803 */
[----:B------:R-:W-:Y:S02]  /*4ad0*/  FFMA.FTZ R66, R28, R66, -R7 ;  /* 0x000000421c427223 */ /* 0x000fe40000010807 */
[----:B------:R-:W-:Y:S01]  /*4ae0*/  FFMA.FTZ R0, R110, UR23, R5 ;  /* 0x000000176e007c23 */ /* 0x000fe20008010005 */
[----:B------:R0:W1:Y:S01]  /*4af0*/  @P0 LDS.64 R94, [R150.X8+0xa888] ;  /* 0x00a88800965e0984 */ /* 0x0000620000008a00 */
[----:B----4-:R-:W-:-:S02]  /*4b00*/  FMUL.FTZ R3, R107, UR23 ;  /* 0x000000176b037c20 */ /* 0x010fc40008410000 */
[----:B---3--:R-:W-:Y:S02]  /*4b10*/  FMUL.FTZ R7, R105, UR23 ;  /* 0x0000001769077c20 */ /* 0x008fe40008410000 */
[----:B------:R-:W-:Y:S02]  /*4b20*/  FMUL.FTZ R5, R107, UR22 ;  /* 0x000000166b057c20 */ /* 0x000fe40008410000 */
[----:B------:R-:W-:Y:S02]  /*4b30*/  FMUL.FTZ R9, R105, UR22 ;  /* 0x0000001669097c20 */ /* 0x000fe40008410000 */
[C---:B------:R-:W-:Y:S02]  /*4b40*/  FMUL.FTZ R26, R25.reuse, R26 ;  /* 0x0000001a191a7220 */ /* 0x040fe40000410000 */
[----:B------:R-:W-:Y:S02]  /*4b50*/  FFMA.FTZ R67, R28, R2, R67 ;  /* 0x000000021c437223 */ /* 0x000fe40000010043 */
[----:B------:R-:W-:-:S02]  /*4b60*/  FMUL.FTZ R25, R25, R0 ;  /* 0x0000000019197220 */ /* 0x000fc40000410000 */
[----:B------:R-:W-:Y:S02]  /*4b70*/  FADD.FTZ R23, R143, R143 ;  /* 0x0000008f8f177221 */ /* 0x000fe40000010000 */
[----:B------:R-:W-:Y:S02]  /*4b80*/  FADD.FTZ R21, R142, R142 ;  /* 0x0000008e8e157221 */ /* 0x000fe40000010000 */
[----:B------:R-:W-:Y:S02]  /*4b90*/  FFMA.FTZ R24, R108, UR22, -R3 ;  /* 0x000000166c187c23 */ /* 0x000fe40008010803 */
[----:B------:R-:W-:Y:S02]  /*4ba0*/  FFMA.FTZ R22, R106, UR22, -R7 ;  /* 0x000000166a167c23 */ /* 0x000fe40008010807 */
[----:B------:R-:W-:Y:S02]  /*4bb0*/  FFMA.FTZ R0, R108, UR23, R5 ;  /* 0x000000176c007c23 */ /* 0x000fe40008010005 */
[----:B------:R-:W-:-:S02]  /*4bc0*/  FFMA.FTZ R2, R106, UR23, R9 ;  /* 0x000000176a027c23 */ /* 0x000fc40008010009 */
[----:B------:R-:W-:Y:S02]  /*4bd0*/  FMUL.FTZ R3, R103, UR23 ;  /* 0x0000001767037c20 */ /* 0x000fe40008410000 */
[----:B------:R-:W-:Y:S02]  /*4be0*/  FMUL.FTZ R7, R101, UR23 ;  /* 0x0000001765077c20 */ /* 0x000fe40008410000 */
[----:B------:R-:W-:Y:S02]  /*4bf0*/  FMUL.FTZ R5, R103, UR22 ;  /* 0x0000001667057c20 */ /* 0x000fe40008410000 */
[----:B------:R-:W-:Y:S02]  /*4c00*/  FMUL.FTZ R9, R101, UR22 ;  /* 0x0000001665097c20 */ /* 0x000fe40008410000 */
[----:B------:R-:W-:Y:S02]  /*4c10*/  FMUL.FTZ R24, R23, R24 ;  /* 0x0000001817187220 */ /* 0x000fe40000410000 */
[----:B------:R-:W-:-:S02]  /*4c20*/  FMUL.FTZ R22, R21, R22 ;  /* 0x0000001615167220 */ /* 0x000fc40000410000 */
[----:B------:R-:W-:Y:S02]  /*4c30*/  FMUL.FTZ R23, R23, R0 ;  /* 0x0000000017177220 */ /* 0x000fe40000410000 */
[----:B------:R-:W-:Y:S02]  /*4c40*/  FMUL.FTZ R21, R21, R2 ;  /* 0x0000000215157220 */ /* 0x000fe40000410000 */
[----:B------:R-:W-:Y:S02]  /*4c50*/  FADD.FTZ R19, R141, R141 ;  /* 0x0000008d8d137221 */ /* 0x000fe40000010000 */
[----:B------:R-:W-:Y:S02]  /*4c60*/  FADD.FTZ R17, R140, R140 ;  /* 0x0000008c8c117221 */ /* 0x000fe40000010000 */
[----:B------:R-:W-:Y:S02]  /*4c70*/  FFMA.FTZ R20, R104, UR22, -R3 ;  /* 0x0000001668147c23 */ /* 0x000fe40008010803 */
[----:B------:R-:W-:-:S02]  /*4c80*/  FFMA.FTZ R18, R102, UR22, -R7 ;  /* 0x0000001666127c23 */ /* 0x000fc40008010807 */
[----:B------:R-:W-:Y:S02]  /*4c90*/  FFMA.FTZ R0, R104, UR23, R5 ;  /* 0x0000001768007c23 */ /* 0x000fe40008010005 */
[----:B------:R-:W-:Y:S02]  /*4ca0*/  FFMA.FTZ R2, R102, UR23, R9 ;  /* 0x0000001766027c23 */ /* 0x000fe40008010009 */
[----:B------:R-:W-:Y:S02]  /*4cb0*/  FMUL.FTZ R3, R99, UR23 ;  /* 0x0000001763037c20 */ /* 0x000fe40008410000 */
[----:B------:R-:W-:Y:S02]  /*4cc0*/  FMUL.FTZ R7, R97, UR23 ;  /* 0x0000001761077c20 */ /* 0x000fe40008410000 */
[----:B------:R-:W-:Y:S02]  /*4cd0*/  FMUL.FTZ R5, R99, UR22 ;  /* 0x0000001663057c20 */ /* 0x000fe40008410000 */
[----:B------:R-:W-:-:S02]  /*4ce0*/  FMUL.FTZ R9, R97, UR22 ;  /* 0x0000001661097c20 */ /* 0x000fc40008410000 */
[----:B------:R-:W-:Y:S02]  /*4cf0*/  FMUL.FTZ R20, R19, R20 ;  /* 0x0000001413147220 */ /* 0x000fe40000410000 */
[----:B------:R-:W-:Y:S02]  /*4d00*/  FMUL.FTZ R18, R17, R18 ;  /* 0x0000001211127220 */ /* 0x000fe40000410000 */
[----:B------:R-:W-:Y:S02]  /*4d10*/  FMUL.FTZ R19, R19, R0 ;  /* 0x0000000013137220 */ /* 0x000fe40000410000 */
[----:B------:R-:W-:Y:S02]  /*4d20*/  FMUL.FTZ R17, R17, R2 ;  /* 0x0000000211117220 */ /* 0x000fe40000410000 */
[----:B------:R-:W-:Y:S02]  /*4d30*/  FADD.FTZ R15, R139, R139 ;  /* 0x0000008b8b0f7221 */ /* 0x000fe40000010000 */
[----:B------:R-:W-:-:S02]  /*4d40*/  FADD.FTZ R13, R138, R138 ;  /* 0x0000008a8a0d7221 */ /* 0x000fc40000010000 */
[----:B------:R-:W-:Y:S02]  /*4d50*/  FFMA.FTZ R16, R100, UR22, -R3 ;  /* 0x0000001664107c23 */ /* 0x000fe40008010803 */
[----:B------:R-:W-:Y:S02]  /*4d60*/  FFMA.FTZ R14, R98, UR22, -R7 ;  /* 0x00000016620e7c23 */ /* 0x000fe40008010807 */
[----:B------:R-:W-:Y:S02]  /*4d70*/  FFMA.FTZ R0, R100, UR23, R5 ;  /* 0x0000001764007c23 */ /* 0x000fe40008010005 */
[----:B------:R-:W-:Y:S02]  /*4d80*/  FFMA.FTZ R2, R98, UR23, R9 ;  /* 0x0000001762027c23 */ /* 0x000fe40008010009 */
[C---:B------:R-:W-:Y:S02]  /*4d90*/  FMUL.FTZ R3, R93.reuse, UR23 ;  /* 0x000000175d037c20 */ /* 0x040fe40008410000 */
[----:B------:R-:W-:-:S02]  /*4da0*/  FMUL.FTZ R5, R93, UR22 ;  /* 0x000000165d057c20 */ /* 0x000fc40008410000 */
[----:B------:R-:W-:Y:S02]  /*4db0*/  FMUL.FTZ R69, R91, UR22 ;  /* 0x000000165b457c20 */ /* 0x000fe40008410000 */
[----:B------:R-:W-:Y:S02]  /*4dc0*/  FMUL.FTZ R16, R15, R16 ;  /* 0x000000100f107220 */ /* 0x000fe40000410000 */
[----:B------:R-:W-:Y:S02]  /*4dd0*/  FMUL.FTZ R14, R13, R14 ;  /* 0x0000000e0d0e7220 */ /* 0x000fe40000410000 */
[----:B------:R-:W-:Y:S02]  /*4de0*/  FMUL.FTZ R15, R15, R0 ;  /* 0x000000000f0f7220 */ /* 0x000fe40000410000 */
[----:B------:R-:W-:Y:S02]  /*4df0*/  FMUL.FTZ R13, R13, R2 ;  /* 0x000000020d0d7220 */ /* 0x000fe40000410000 */
[----:B------:R-:W-:-:S02]  /*4e00*/  FADD.FTZ R11, R137, R137 ;  /* 0x00000089890b7221 */ /* 0x000fc40000010000 */
[C---:B------:R-:W-:Y:S02]  /*4e10*/  FFMA.FTZ R12, R96.reuse, UR22, -R3 ;  /* 0x00000016600c7c23 */ /* 0x040fe40008010803 */
[----:B------:R-:W-:Y:S02]  /*4e20*/  FMUL.FTZ R7, R91, UR23 ;  /* 0x000000175b077c20 */ /* 0x000fe40008410000 */
[----:B------:R-:W-:Y:S02]  /*4e30*/  FFMA.FTZ R0, R96, UR23, R5 ;  /* 0x0000001760007c23 */ /* 0x000fe40008010005 */
[----:B------:R-:W-:Y:S02]  /*4e40*/  FFMA.FTZ R2, R92, UR23, R69 ;  /* 0x000000175c027c23 */ /* 0x000fe40008010045 */
[C---:B------:R-:W-:Y:S02]  /*4e50*/  FMUL.FTZ R3, R89.reuse, UR23 ;  /* 0x0000001759037c20 */ /* 0x040fe40008410000 */
[----:B------:R-:W-:-:S02]  /*4e60*/  FMUL.FTZ R69, R89, UR22 ;  /* 0x0000001659457c20 */ /* 0x000fc40008410000 */
[----:B------:R-:W-:Y:S02]  /*4e70*/  FMUL.FTZ R71, R87, UR23 ;  /* 0x0000001757477c20 */ /* 0x000fe40008410000 */
[C---:B------:R-:W-:Y:S02]  /*4e80*/  FMUL.FTZ R12, R11.reuse, R12 ;  /* 0x0000000c0b0c7220 */ /* 0x040fe40000410000 */
[----:B------:R-:W-:Y:S02]  /*4e90*/  FFMA.FTZ R10, R92, UR22, -R7 ;  /* 0x000000165c0a7c23 */ /* 0x000fe40008010807 */
[----:B------:R-:W-:Y:S02]  /*4ea0*/  FMUL.FTZ R11, R11, R0 ;  /* 0x000000000b0b7220 */ /* 0x000fe40000410000 */
[----:B------:R-:W-:Y:S02]  /*4eb0*/  FADD.FTZ R7, R135, R135 ;  /* 0x0000008787077221 */ /* 0x000fe40000010000 */
[----:B------:R-:W-:-:S02]  /*4ec0*/  FFMA.FTZ R8, R90, UR22, -R3 ;  /* 0x000000165a087c23 */ /* 0x000fc40008010803 */
[----:B------:R-:W-:Y:S02]  /*4ed0*/  FFMA.FTZ R0, R90, UR23, R69 ;  /* 0x000000175a007c23 */ /* 0x000fe40008010045 */
[----:B------:R-:W-:Y:S02]  /*4ee0*/  FFMA.FTZ R6, R88, UR22, -R71 ;  /* 0x0000001658067c23 */ /* 0x000fe40008010847 */
[C---:B------:R-:W-:Y:S02]  /*4ef0*/  FMUL.FTZ R69, R85.reuse, UR23 ;  /* 0x0000001755457c20 */ /* 0x040fe40008410000 */
[----:B------:R-:W-:Y:S02]  /*4f00*/  FMUL.FTZ R71, R85, UR22 ;  /* 0x0000001655477c20 */ /* 0x000fe40008410000 */
[----:B------:R-:W-:Y:S02]  /*4f10*/  FADD.FTZ R9, R136, R136 ;  /* 0x0000008888097221 */ /* 0x000fe40000010000 */
[----:B------:R-:W-:-:S02]  /*4f20*/  FMUL.FTZ R8, R7, R8 ;  /* 0x0000000807087220 */ /* 0x000fc40000410000 */
[----:B------:R-:W-:Y:S02]  /*4f30*/  FMUL.FTZ R7, R7, R0 ;  /* 0x0000000007077220 */ /* 0x000fe40000410000 */
[----:B------:R-:W-:Y:S02]  /*4f40*/  FADD.FTZ R3, R133, R133 ;  /* 0x0000008585037221 */ /* 0x000fe40000010000 */
[C---:B------:R-:W-:Y:S02]  /*4f50*/  FFMA.FTZ R4, R86.reuse, UR22, -R69 ;  /* 0x0000001656047c23 */ /* 0x040fe40008010845 */
[----:B------:R-:W-:Y:S02]  /*4f60*/  FMUL.FTZ R73, R87, UR22 ;  /* 0x0000001657497c20 */ /* 0x000fe40008410000 */
[----:B------:R-:W-:Y:S02]  /*4f70*/  FFMA.FTZ R0, R86, UR23, R71 ;  /* 0x0000001756007c23 */ /* 0x000fe40008010047 */
[----:B------:R-:W-:-:S02]  /*4f80*/  FMUL.FTZ R69, R83, UR23 ;  /* 0x0000001753457c20 */ /* 0x000fc40008410000 */
[----:B------:R-:W-:Y:S02]  /*4f90*/  FMUL.FTZ R10, R9, R10 ;  /* 0x0000000a090a7220 */ /* 0x000fe40000410000 */
[----:B------:R-:W-:Y:S02]  /*4fa0*/  FMUL.FTZ R71, R83, UR22 ;  /* 0x0000001653477c20 */ /* 0x000fe40008410000 */
[----:B------:R-:W-:Y:S02]  /*4fb0*/  FMUL.FTZ R9, R9, R2 ;  /* 0x0000000209097220 */ /* 0x000fe40000410000 */
[----:B------:R-:W-:Y:S02]  /*4fc0*/  FADD.FTZ R5, R134, R134 ;  /* 0x0000008686057221 */ /* 0x000fe40000010000 */
[----:B------:R-:W-:Y:S02]  /*4fd0*/  FMUL.FTZ R4, R3, R4 ;  /* 0x0000000403047220 */ /* 0x000fe40000410000 */
[----:B------:R-:W-:-:S02]  /*4fe0*/  FFMA.FTZ R2, R88, UR23, R73 ;  /* 0x0000001758027c23 */ /* 0x000fc40008010049 */
[----:B------:R-:W-:Y:S02]  /*4ff0*/  FMUL.FTZ R3, R3, R0 ;  /* 0x0000000003037220 */ /* 0x000fe40000410000 */
[----:B------:R-:W-:Y:S02]  /*5000*/  FADD.FTZ R0, R132, R132 ;  /* 0x0000008484007221 */ /* 0x000fe40000010000 */
[C---:B------:R-:W-:Y:S02]  /*5010*/  FFMA.FTZ R69, R84.reuse, UR22, -R69 ;  /* 0x0000001654457c23 */ /* 0x040fe40008010845 */
[----:B------:R-:W-:Y:S02]  /*5020*/  FFMA.FTZ R71, R84, UR23, R71 ;  /* 0x0000001754477c23 */ /* 0x000fe40008010047 */
[C---:B------:R-:W-:Y:S02]  /*5030*/  FMUL.FTZ R6, R5.reuse, R6 ;  /* 0x0000000605067220 */ /* 0x040fe40000410000 */
[----:B------:R-:W-:-:S02]  /*5040*/  FMUL.FTZ R5, R5, R2 ;  /* 0x0000000205057220 */ /* 0x000fc40000410000 */
[C---:B------:R-:W-:Y:S02]  /*5050*/  FMUL.FTZ R2, R0.reuse, R69 ;  /* 0x0000004500027220 */ /* 0x040fe40000410000 */
[----:B------:R-:W-:Y:S01]  /*5060*/  FMUL.FTZ R0, R0, R71 ;  /* 0x0000004700007220 */ /* 0x000fe20000410000 */
[----:B------:R-:W-:Y:S01]  /*5070*/  BSSY B0, `(.L_x_330) ;  /* 0x000001a000007945 */ /* 0x000fe20003800000 */
[C---:B------:R-:W-:Y:S02]  /*5080*/  FMUL.FTZ R68, R27.reuse, R64 ;  /* 0x000000401b447220 */ /* 0x040fe40000410000 */
[-C--:B------:R-:W-:Y:S02]  /*5090*/  FMUL.FTZ R73, R27, R65.reuse ;  /* 0x000000411b497220 */ /* 0x080fe40000410000 */
[C---:B------:R-:W-:Y:S02]  /*50a0*/  FMUL.FTZ R69, R81.reuse, UR23 ;  /* 0x0000001751457c20 */ /* 0x040fe40008410000 */
[----:B------:R-:W-:Y:S01]  /*50b0*/  FMUL.FTZ R71, R81, UR22 ;  /* 0x0000001651477c20 */ /* 0x000fe20008410000 */
[----:B------:R-:W-:Y:S01]  /*50c0*/  LEA.HI R233, R150, R150, RZ, 0x1e ;  /* 0x0000009696e97211 */ /* 0x000fe200078ff0ff */
[----:B------:R-:W-:-:S02]  /*50d0*/  FFMA.FTZ R65, R28, R65, R68 ;  /* 0x000000411c417223 */ /* 0x000fc40000010044 */
[----:B------:R-:W-:Y:S02]  /*50e0*/  FFMA.FTZ R64, R28, R64, -R73 ;  /* 0x000000401c407223 */ /* 0x000fe40000010849 */
[----:B------:R-:W-:Y:S02]  /*50f0*/  FADD.FTZ R152, R131, R131 ;  /* 0x0000008383987221 */ /* 0x000fe40000010000 */
[C---:B------:R-:W-:Y:S02]  /*5100*/  FFMA.FTZ R69, R82.reuse, UR22, -R69 ;  /* 0x0000001652457c23 */ /* 0x040fe40008010845 */
[----:B------:R-:W-:Y:S02]  /*5110*/  FFMA.FTZ R71, R82, UR23, R71 ;  /* 0x0000001752477c23 */ /* 0x000fe40008010047 */
        /* <DEDUP_REMOVED lines=15> */
.L_x_331:
[----:B01----:R-:W-:Y:S05]  /*5210*/  BSYNC B0 ;  /* 0x0000000000007941 */ /* 0x003fea0003800000 */
.L_x_330:
[----:B------:R-:W-:Y:S01]  /*5220*/  ISETP.GT.U32.AND P0, PT, R150, 0x1f, PT ;  /* 0x0000001f9600780c */ /* 0x000fe20003f04070 */
[C---:B------:R-:W-:Y:S01]  /*5230*/  FMUL.FTZ R151, R152.reuse, R69 ;  /* 0x0000004598977220 */ /* 0x040fe20000410000 */
[----:B------:R0:W-:Y:S01]  /*5240*/  STS.128 [R233.X16+0x8470], R64 ;  /* 0x00847040e9007388 */ /* 0x0001e2000000cc00 */
[----:B------:R-:W-:Y:S01]  /*5250*/  FMUL.FTZ R152, R152, R71 ;  /* 0x0000004798987220 */ /* 0x000fe20000410000 */
[----:B------:R-:W-:Y:S01]  /*5260*/  BSSY B0, `(.L_x_332) ;  /* 0x00000dd000007945 */ /* 0x000fe20003800000 */
[----:B------:R-:W-:Y:S02]  /*5270*/  FMUL.FTZ R69, R59, UR23 ;  /* 0x000000173b457c20 */ /* 0x000fe40008410000 */
[----:B------:R-:W-:Y:S02]  /*5280*/  FMUL.FTZ R73, R57, UR23 ;  /* 0x0000001739497c20 */ /* 0x000fe40008410000 */
[----:B------:R-:W-:Y:S02]  /*5290*/  FMUL.FTZ R71, R59, UR22 ;  /* 0x000000163b477c20 */ /* 0x000fe40008410000 */
[----:B------:R-:W-:-:S02]  /*52a0*/  FMUL.FTZ R75, R57, UR22 ;  /* 0x00000016394b7c20 */ /* 0x000fc40008410000 */
[----:B------:R-:W-:Y:S02]  /*52b0*/  FADD.FTZ R154, R130, R130 ;  /* 0x00000082829a7221 */ /* 0x000fe40000010000 */
[----:B------:R-:W-:Y:S02]  /*52c0*/  FADD.FTZ R156, R129, R129 ;  /* 0x00000081819c7221 */ /* 0x000fe40000010000 */
[----:B------:R-:W-:Y:S02]  /*52d0*/  FFMA.FTZ R69, R80, UR22, -R69 ;  /* 0x0000001650457c23 */ /* 0x000fe40008010845 */
[----:B------:R-:W-:Y:S02]  /*52e0*/  FFMA.FTZ R73, R58, UR22, -R73 ;  /* 0x000000163a497c23 */ /* 0x000fe40008010849 */
[----:B------:R-:W-:Y:S02]  /*52f0*/  FFMA.FTZ R71, R80, UR23, R71 ;  /* 0x0000001750477c23 */ /* 0x000fe40008010047 */
[----:B------:R-:W-:-:S02]  /*5300*/  FFMA.FTZ R75, R58, UR23, R75 ;  /* 0x000000173a4b7c23 */ /* 0x000fc4000801004b */
[----:B------:R-:W-:Y:S02]  /*5310*/  FMUL.FTZ R153, R154, R69 ;  /* 0x000000459a997220 */ /* 0x000fe40000410000 */
[----:B------:R-:W-:Y:S02]  /*5320*/  FMUL.FTZ R155, R156, R73 ;  /* 0x000000499c9b7220 */ /* 0x000fe40000410000 */
[----:B------:R-:W-:Y:S02]  /*5330*/  FMUL.FTZ R154, R154, R71 ;  /* 0x000000479a9a7220 */ /* 0x000fe40000410000 */
        /* <DEDUP_REMOVED lines=8> */
[----:B0-----:R-:W-:-:S04]  /*53c0*/  FMUL.FTZ R187, R66, R69 ;  /* 0x0000004542bb7220 */ /* 0x001fc80000410000 */
[CC--:B------:R-:W-:Y:S02]  /*53d0*/  FFMA.FTZ R188, R67.reuse, R68.reuse, R187 ;  /* 0x0000004443bc7223 */ /* 0x0c0fe400000100bb */
[-C--:B------:R-:W-:Y:S02]  /*53e0*/  FMUL.FTZ R67, R67, R69.reuse ;  /* 0x0000004543437220 */ /* 0x080fe40000410000 */
[----:B------:R-:W-:Y:S02]  /*53f0*/  FADD.FTZ R71, R71, R188 ;  /* 0x000000bc47477221 */ /* 0x000fe40000010000 */
[----:B------:R-:W-:Y:S02]  /*5400*/  FFMA.FTZ R187, R66, R68, -R67 ;  /* 0x0000004442bb7223 */ /* 0x000fe40000010843 */
[-C--:B------:R-:W-:Y:S02]  /*5410*/  FMUL.FTZ R67, R65, R69.reuse ;  /* 0x0000004541437220 */ /* 0x080fe40000410000 */
[----:B------:R-:W-:-:S02]  /*5420*/  FMUL.FTZ R69, R64, R69 ;  /* 0x0000004540457220 */ /* 0x000fc40000410000 */
[----:B------:R-:W-:Y:S02]  /*5430*/  FADD.FTZ R70, R70, R187 ;  /* 0x000000bb46467221 */ /* 0x000fe40000010000 */
[-C--:B------:R-:W-:Y:S02]  /*5440*/  FFMA.FTZ R69, R65, R68.reuse, R69 ;  /* 0x0000004441457223 */ /* 0x080fe40000010045 */
[C---:B-1----:R-:W-:Y:S02]  /*5450*/  FMUL.FTZ R65, R73.reuse, R71 ;  /* 0x0000004749417220 */ /* 0x042fe40000410000 */
[----:B------:R-:W-:Y:S02]  /*5460*/  FFMA.FTZ R67, R64, R68, -R67 ;  /* 0x0000004440437223 */ /* 0x000fe40000010843 */
[-C--:B------:R-:W-:Y:S02]  /*5470*/  FFMA.FTZ R65, R72, R70.reuse, -R65 ;  /* 0x0000004648417223 */ /* 0x080fe40000010841 */
[----:B------:R-:W-:-:S02]  /*5480*/  FMUL.FTZ R70, R73, R70 ;  /* 0x0000004649467220 */ /* 0x000fc40000410000 */
[C---:B------:R-:W-:Y:S02]  /*5490*/  FMUL.FTZ R64, R73.reuse, R67 ;  /* 0x0000004349407220 */ /* 0x040fe40000410000 */
[----:B------:R-:W-:Y:S02]  /*54a0*/  FFMA.FTZ R70, R72, R71, R70 ;  /* 0x0000004748467223 */ /* 0x000fe40000010046 */
[----:B------:R-:W-:Y:S02]  /*54b0*/  FADD.FTZ R65, R74, R65 ;  /* 0x000000414a417221 */ /* 0x000fe40000010000 */
[-C--:B------:R-:W-:Y:S02]  /*54c0*/  FMUL.FTZ R73, R73, R69.reuse ;  /* 0x0000004549497220 */ /* 0x080fe40000410000 */
[----:B------:R-:W-:Y:S02]  /*54d0*/  FFMA.FTZ R64, R72, R69, R64 ;  /* 0x0000004548407223 */ /* 0x000fe40000010040 */
[----:B------:R-:W-:-:S02]  /*54e0*/  FADD.FTZ R70, R75, R70 ;  /* 0x000000464b467221 */ /* 0x000fc40000010000 */
[C---:B--2---:R-:W-:Y:S02]  /*54f0*/  FMUL.FTZ R69, R77.reuse, R65 ;  /* 0x000000414d457220 */ /* 0x044fe40000410000 */
[----:B------:R-:W-:Y:S02]  /*5500*/  FFMA.FTZ R73, R72, R67, -R73 ;  /* 0x0000004348497223 */ /* 0x000fe40000010849 */
[-C--:B------:R-:W-:Y:S02]  /*5510*/  FFMA.FTZ R68, R76, R70.reuse, R69 ;  /* 0x000000464c447223 */ /* 0x080fe40000010045 */
[C---:B------:R-:W-:Y:S02]  /*5520*/  FMUL.FTZ R70, R77.reuse, R70 ;  /* 0x000000464d467220 */ /* 0x040fe40000410000 */
[C---:B------:R-:W-:Y:S02]  /*5530*/  FMUL.FTZ R66, R77.reuse, R64 ;  /* 0x000000404d427220 */ /* 0x040fe40000410000 */
[----:B------:R-:W-:-:S02]  /*5540*/  FMUL.FTZ R77, R77, R73 ;  /* 0x000000494d4d7220 */ /* 0x000fc40000410000 */
[C---:B------:R-:W-:Y:S02]  /*5550*/  FFMA.FTZ R65, R76.reuse, R65, -R70 ;  /* 0x000000414c417223 */ /* 0x040fe40000010846 */
[C---:B------:R-:W-:Y:S02]  /*5560*/  FFMA.FTZ R66, R76.reuse, R73, -R66 ;  /* 0x000000494c427223 */ /* 0x040fe40000010842 */
[----:B------:R-:W-:Y:S02]  /*5570*/  FFMA.FTZ R76, R76, R64, R77 ;  /* 0x000000404c4c7223 */ /* 0x000fe4000001004d */
[----:B------:R-:W-:Y:S02]  /*5580*/  FADD.FTZ R79, R79, R68 ;  /* 0x000000444f4f7221 */ /* 0x000fe40000010000 */
[----:B------:R-:W-:Y:S01]  /*5590*/  FADD.FTZ R78, R78, R65 ;  /* 0x000000414e4e7221 */ /* 0x000fe20000010000 */
[----:B------:R-:W-:Y:S05]  /*55a0*/  BRA.DIV ~URZ, `(.L_x_334) ;  /* 0x000086327f007947 */ /* 0x000fea000b800000 */
[----:B------:R0:W1:Y:S02]  /*55b0*/  SHFL.UP PT, R71, R66, 0x1, RZ ;  /* 0x0420000042477989 */ /* 0x00006400000e00ff */
.L_x_442:
[----:B------:R-:W-:Y:S05]  /*55c0*/  BRA.DIV ~URZ, `(.L_x_335) ;  /* 0x000086927f007947 */ /* 0x000fea000b800000 */
[----:B------:R-:W2:Y:S01]  /*55d0*/  SHFL.UP PT, R67, R78, 0x1, RZ ;  /* 0x042000004e437989 */ /* 0x000ea200000e00ff */
[----:B------:R-:W-:-:S03]  /*55e0*/  ISETP.GE.AND P0, PT, R149, 0x1, PT ;  /* 0x000000019500780c */ /* 0x000fc60003f06270 */
[----:B------:R-:W3:Y:S04]  /*55f0*/  SHFL.UP PT, R69, R79, 0x1, RZ ;  /* 0x042000004f457989 */ /* 0x000ee800000e00ff */
[----:B------:R-:W4:Y:S01]  /*5600*/  SHFL.UP PT, R65, R76, 0x1, RZ ;  /* 0x042000004c417989 */ /* 0x000f2200000e00ff */
[C---:B--2---:R-:W-:Y:S02]  /*5610*/  FMUL.FTZ R68, R76.reuse, R67 ;  /* 0x000000434c447220 */ /* 0x044fe40000410000 */
[-C--:B---3--:R-:W-:Y:S02]  /*5620*/  FMUL.FTZ R64, R76, R69.reuse ;  /* 0x000000454c407220 */ /* 0x088fe40000410000 */
[C---:B------:R-:W-:Y:S02]  /*5630*/  FFMA.FTZ R68, R66.reuse, R69, R68 ;  /* 0x0000004542447223 */ /* 0x040fe40000010044 */
[----:B------:R-:W-:-:S02]  /*5640*/  FFMA.FTZ R67, R66, R67, -R64 ;  /* 0x0000004342437223 */ /* 0x000fc40000010840 */
[----:B------:R-:W-:Y:S02]  /*5650*/  @P0 FADD.FTZ R79, R79, R68 ;  /* 0x000000444f4f0221 */ /* 0x000fe40000010000 */
[----:B-1----:R-:W-:Y:S02]  /*5660*/  FMUL.FTZ R68, R76, R71 ;  /* 0x000000474c447220 */ /* 0x002fe40000410000 */
[----:B------:R-:W-:Y:S01]  /*5670*/  @P0 FADD.FTZ R78, R78, R67 ;  /* 0x000000434e4e0221 */ /* 0x000fe20000010000 */
[----:B------:R-:W1:Y:S01]  /*5680*/  SHFL.UP PT, R69, R79, 0x2, RZ ;  /* 0x044000004f457989 */ /* 0x000e6200000e00ff */
[-C--:B----4-:R-:W-:Y:S02]  /*5690*/  FMUL.FTZ R64, R76, R65.reuse ;  /* 0x000000414c407220 */ /* 0x090fe40000410000 */
[C---:B------:R-:W-:Y:S02]  /*56a0*/  FFMA.FTZ R65, R66.reuse, R65, R68 ;  /* 0x0000004142417223 */ /* 0x040fe40000010044 */
[----:B0-----:R-:W-:Y:S01]  /*56b0*/  @P0 FFMA.FTZ R66, R66, R71, -R64 ;  /* 0x0000004742420223 */ /* 0x001fe20000010840 */
[----:B------:R-:W0:Y:S02]  /*56c0*/  SHFL.UP PT, R68, R78, 0x2, RZ ;  /* 0x044000004e447989 */ /* 0x000e2400000e00ff */
[----:B------:R-:W-:-:S02]  /*56d0*/  FSEL R65, R76, R65, !P0 ;  /* 0x000000414c417208 */ /* 0x000fc40004000000 */
[----:B------:R-:W2:Y:S01]  /*56e0*/  SHFL.UP PT, R64, R66, 0x2, RZ ;  /* 0x0440000042407989 */ /* 0x000ea200000e00ff */
[----:B------:R-:W-:-:S03]  /*56f0*/  ISETP.GE.AND P0, PT, R149, 0x2, PT ;  /* 0x000000029500780c */ /* 0x000fc60003f06270 */
[----:B------:R-:W3:Y:S01]  /*5700*/  SHFL.UP PT, R67, R65, 0x2, RZ ;  /* 0x0440000041437989 */ /* 0x000ee200000e00ff */
[CC--:B-1----:R-:W-:Y:S02]  /*5710*/  FMUL.FTZ R71, R65.reuse, R69.reuse ;  /* 0x0000004541477220 */ /* 0x0c2fe40000410000 */
[-C--:B0-----:R-:W-:Y:S02]  /*5720*/  FMUL.FTZ R70, R65, R68.reuse ;  /* 0x0000004441467220 */ /* 0x081fe40000410000 */
[C---:B------:R-:W-:Y:S02]  /*5730*/  FFMA.FTZ R71, R66.reuse, R68, -R71 ;  /* 0x0000004442477223 */ /* 0x040fe40000010847 */
[----:B------:R-:W-:-:S03]  /*5740*/  FFMA.FTZ R70, R66, R69, R70 ;  /* 0x0000004542467223 */ /* 0x000fc60000010046 */
[----:B------:R-:W-:Y:S02]  /*5750*/  @P0 FADD.FTZ R78, R78, R71 ;  /* 0x000000474e4e0221 */ /* 0x000fe40000010000 */
[CC--:B--2---:R-:W-:Y:S02]  /*5760*/  FMUL.FTZ R68, R65.reuse, R64.reuse ;  /* 0x0000004041447220 */ /* 0x0c4fe40000410000 */
[-C--:B---3--:R-:W-:Y:S01]  /*5770*/  FMUL.FTZ R69, R65, R67.reuse ;  /* 0x0000004341457220 */ /* 0x088fe20000410000 */
[----:B------:R-:W0:Y:S01]  /*5780*/  SHFL.UP PT, R71, R78, 0x4, RZ ;  /* 0x048000004e477989 */ /* 0x000e2200000e00ff */
[----:B------:R-:W-:Y:S02]  /*5790*/  @P0 FADD.FTZ R79, R79, R70 ;  /* 0x000000464f4f0221 */ /* 0x000fe40000010000 */
[C---:B------:R-:W-:Y:S02]  /*57a0*/  FFMA.FTZ R68, R66.reuse, R67, R68 ;  /* 0x0000004342447223 */ /* 0x040fe40000010044 */
[----:B------:R-:W-:-:S02]  /*57b0*/  @P0 FFMA.FTZ R66, R66, R64, -R69 ;  /* 0x0000004042420223 */ /* 0x000fc40000010845 */
[----:B------:R-:W1:Y:S01]  /*57c0*/  SHFL.UP PT, R69, R79, 0x4, RZ ;  /* 0x048000004f457989 */ /* 0x000e6200000e00ff */
[----:B------:R-:W-:Y:S02]  /*57d0*/  FSEL R68, R65, R68, !P0 ;  /* 0x0000004441447208 */ /* 0x000fe40004000000 */
[----:B------:R-:W-:Y:S01]  /*57e0*/  ISETP.GE.AND P0, PT, R149, 0x4, PT ;  /* 0x000000049500780c */ /* 0x000fe20003f06270 */
[----:B------:R-:W2:Y:S04]  /*57f0*/  SHFL.UP PT, R65, R66, 0x4, RZ ;  /* 0x0480000042417989 */ /* 0x000ea800000e00ff */
[----:B------:R-:W3:Y:S01]  /*5800*/  SHFL.UP PT, R67, R68, 0x4, RZ ;  /* 0x0480000044437989 */ /* 0x000ee200000e00ff */
[C---:B0-----:R-:W-:Y:S02]  /*5810*/  FMUL.FTZ R70, R68.reuse, R71 ;  /* 0x0000004744467220 */ /* 0x041fe40000410000 */
[----:B-1----:R-:W-:-:S02]  /*5820*/  FMUL.FTZ R64, R68, R69 ;  /* 0x0000004544407220 */ /* 0x002fc40000410000 */
[----:B------:R-:W-:Y:S02]  /*5830*/  FFMA.FTZ R70, R66, R69, R70 ;  /* 0x0000004542467223 */ /* 0x000fe40000010046 */
[----:B--2---:R-:W-:Y:S02]  /*5840*/  FMUL.FTZ R69, R68, R65 ;  /* 0x0000004144457220 */ /* 0x004fe40000410000 */
[----:B------:R-:W-:Y:S02]  /*5850*/  FFMA.FTZ R71, R66, R71, -R64 ;  /* 0x0000004742477223 */ /* 0x000fe40000010840 */
[----:B------:R-:W-:Y:S02]  /*5860*/  @P0 FADD.FTZ R79, R79, R70 ;  /* 0x000000464f4f0221 */ /* 0x000fe40000010000 */
[-C--:B---3--:R-:W-:Y:S02]  /*5870*/  FMUL.FTZ R64, R68, R67.reuse ;  /* 0x0000004344407220 */ /* 0x088fe40000410000 */
[----:B------:R-:W-:Y:S01]  /*5880*/  FFMA.FTZ R69, R66, R67, R69 ;  /* 0x0000004342457223 */ /* 0x000fe20000010045 */
[----:B------:R-:W0:Y:S01]  /*5890*/  SHFL.UP PT, R70, R79, 0x8, RZ ;  /* 0x050000004f467989 */ /* 0x000e2200000e00ff */
[----:B------:R-:W-:-:S02]  /*58a0*/  @P0 FADD.FTZ R78, R78, R71 ;  /* 0x000000474e4e0221 */ /* 0x000fc40000010000 */
[----:B------:R-:W-:Y:S01]  /*58b0*/  @P0 FFMA.FTZ R66, R66, R65, -R64 ;  /* 0x0000004142420223 */ /* 0x000fe20000010840 */
[----:B------:R-:W-:Y:S02]  /*58c0*/  FSEL R69, R68, R69, !P0 ;  /* 0x0000004544457208 */ /* 0x000fe40004000000 */
[----:B------:R-:W1:Y:S01]  /*58d0*/  SHFL.UP PT, R67, R78, 0x8, RZ ;  /* 0x050000004e437989 */ /* 0x000e6200000e00ff */
[----:B------:R-:W-:-:S03]  /*58e0*/  ISETP.GE.AND P0, PT, R149, 0x8, PT ;  /* 0x000000089500780c */ /* 0x000fc60003f06270 */
[----:B------:R-:W2:Y:S04]  /*58f0*/  SHFL.UP PT, R64, R66, 0x8, RZ ;  /* 0x0500000042407989 */ /* 0x000ea800000e00ff */
[----:B------:R-:W3:Y:S01]  /*5900*/  SHFL.UP PT, R65, R69, 0x8, RZ ;  /* 0x0500000045417989 */ /* 0x000ee200000e00ff */
[----:B0-----:R-:W-:-:S04]  /*5910*/  FMUL.FTZ R68, R69, R70 ;  /* 0x0000004645447220 */ /* 0x001fc80000410000 */
[CC--:B-1----:R-:W-:Y:S02]  /*5920*/  FFMA.FTZ R71, R66.reuse, R67.reuse, -R68 ;  /* 0x0000004342477223 */ /* 0x0c2fe40000010844 */
[C---:B------:R-:W-:Y:S02]  /*5930*/  FMUL.FTZ R73, R69.reuse, R67 ;  /* 0x0000004345497220 */ /* 0x040fe40000410000 */
[C---:B--2---:R-:W-:Y:S02]  /*5940*/  FMUL.FTZ R68, R69.reuse, R64 ;  /* 0x0000004045447220 */ /* 0x044fe40000410000 */
[C---:B------:R-:W-:Y:S02]  /*5950*/  FFMA.FTZ R70, R66.reuse, R70, R73 ;  /* 0x0000004642467223 */ /* 0x040fe40000010049 */
[-C--:B---3--:R-:W-:Y:S02]  /*5960*/  FFMA.FTZ R68, R66, R65.reuse, R68 ;  /* 0x0000004142447223 */ /* 0x088fe40000010044 */
[----:B------:R-:W-:-:S02]  /*5970*/  FMUL.FTZ R67, R69, R65 ;  /* 0x0000004145437220 */ /* 0x000fc40000410000 */
[----:B------:R-:W-:Y:S01]  /*5980*/  @P0 FADD.FTZ R79, R79, R70 ;  /* 0x000000464f4f0221 */ /* 0x000fe20000010000 */
[----:B------:R-:W-:Y:S01]  /*5990*/  FSEL R73, R69, R68, !P0 ;  /* 0x0000004445497208 */ /* 0x000fe20004000000 */
[----:B------:R-:W-:Y:S02]  /*59a0*/  @P0 FFMA.FTZ R66, R66, R64, -R67 ;  /* 0x0000004042420223 */ /* 0x000fe40000010843 */
[----:B------:R-:W-:Y:S01]  /*59b0*/  @P0 FADD.FTZ R78, R78, R71 ;  /* 0x000000474e4e0221 */ /* 0x000fe20000010000 */
[----:B------:R0:W1:Y:S02]  /*59c0*/  SHFL.UP PT, R67, R79, 0x10, RZ ;  /* 0x060000004f437989 */ /* 0x00006400000e00ff */
[----:B------:R-:W-:Y:S02]  /*59d0*/  MOV R75, R66 ;  /* 0x00000042004b7202 */ /* 0x000fe40000000f00 */
[----:B------:R0:W2:Y:S04]  /*59e0*/  SHFL.UP PT, R74, R66, 0x10, RZ ;  /* 0x06000000424a7989 */ /* 0x0000a800000e00ff */
[----:B------:R0:W3:Y:S04]  /*59f0*/  SHFL.UP PT, R76, R78, 0x10, RZ ;  /* 0x060000004e4c7989 */ /* 0x0000e800000e00ff */
[----:B------:R0:W4:Y:S02]  /*5a00*/  SHFL.UP PT, R72, R73, 0x10, RZ ;  /* 0x0600000049487989 */ /* 0x00012400000e00ff */
.L_x_443:
[----:B------:R-:W-:Y:S01]  /*5a10*/  MOV R70, R75 ;  /* 0x0000004b00467202 */ /* 0x000fe20000000f00 */
[-C--:B-1----:R-:W-:Y:S01]  /*5a20*/  FMUL.FTZ R69, R67, R73.reuse ;  /* 0x0000004943457220 */ /* 0x082fe20000410000 */
[----:B------:R-:W-:Y:S01]  /*5a30*/  ISETP.GE.AND P0, PT, R149, 0x10, PT ;  /* 0x000000109500780c */ /* 0x000fe20003f06270 */
[----:B--2---:R-:W-:Y:S01]  /*5a40*/  FMUL.FTZ R65, R74, R73 ;  /* 0x000000494a417220 */ /* 0x004fe20000410000 */
[----:B------:R-:W-:Y:S01]  /*5a50*/  MOV R71, R78 ;  /* 0x0000004e00477202 */ /* 0x000fe20000000f00 */
[----:B---3--:R-:W-:-:S02]  /*5a60*/  FFMA.FTZ R64, R76, R70, -R69 ;  /* 0x000000464c407223 */ /* 0x008fc40000010845 */
[-C--:B------:R-:W-:Y:S02]  /*5a70*/  FMUL.FTZ R76, R76, R73.reuse ;  /* 0x000000494c4c7220 */ /* 0x080fe40000410000 */
[CC--:B0---4-:R-:W-:Y:S02]  /*5a80*/  FFMA.FTZ R66, R72.reuse, R70.reuse, R65 ;  /* 0x0000004648427223 */ /* 0x0d1fe40000010041 */
[----:B------:R-:W-:Y:S01]  /*5a90*/  FMUL.FTZ R65, R72, R73 ;  /* 0x0000004948417220 */ /* 0x000fe20000410000 */
[----:B------:R-:W-:Y:S01]  /*5aa0*/  MOV R72, R79 ;  /* 0x0000004f00487202 */ /* 0x000fe20000000f00 */
[----:B------:R-:W-:Y:S01]  /*5ab0*/  FFMA.FTZ R67, R67, R70, R76 ;  /* 0x0000004643437223 */ /* 0x000fe2000001004c */
        /* <DEDUP_REMOVED lines=9> */
[----:B-----5:R-:W-:Y:S05]  /*5b50*/  CALL.REL.NOINC `($__internal_13_$__cuda_sm70_shflsync_idx_p) ;  /* 0x00009ee000007944 */ /* 0x020fea0003c00000 */
.L_x_336:
[----:B------:R-:W-:Y:S05]  /*5b60*/  BRA.CONV ~URZ, `(.L_x_337) ;  /* 0x000000537f007947 */ /* 0x000fea000b800000 */
[----:B-1----:R-:W-:Y:S01]  /*5b70*/  HFMA2.MMA R66, -RZ, RZ, 0, 1.847743988037109375e-06 ;  /* 0x0000001fff427435 */ /* 0x002fe200000001ff */
[----:B------:R-:W-:Y:S02]  /*5b80*/  MOV R75, R73 ;  /* 0x00000049004b7202 */ /* 0x000fe40000000f00 */
[----:B------:R-:W-:Y:S02]  /*5b90*/  MOV R65, 0xffffffff ;  /* 0xffffffff00417802 */ /* 0x000fe40000000f00 */
[----:B------:R-:W-:-:S02]  /*5ba0*/  MOV R64, 0x5bc0 ;  /* 0x00005bc000407802 */ /* 0x000fc40000000f00 */
[----:B0----5:R-:W-:Y:S05]  /*5bb0*/  CALL.REL.NOINC `($__internal_13_$__cuda_sm70_shflsync_idx_p) ;  /* 0x00009e8000007944 */ /* 0x021fea0003c00000 */
.L_x_337:
[----:B------:R-:W-:Y:S05]  /*5bc0*/  BRA.CONV ~URZ, `(.L_x_338) ;  /* 0x000000537f007947 */ /* 0x000fea000b800000 */
[----:B-1----:R-:W-:Y:S01]  /*5bd0*/  HFMA2.MMA R66, -RZ, RZ, 0, 1.847743988037109375e-06 ;  /* 0x0000001fff427435 */ /* 0x002fe200000001ff */
[----:B------:R-:W-:-:S02]  /*5be0*/  MOV R75, R71 ;  /* 0x00000047004b7202 */ /* 0x000fc40000000f00 */
[----:B------:R-:W-:Y:S02]  /*5bf0*/  MOV R65, 0xffffffff ;  /* 0xffffffff00417802 */ /* 0x000fe40000000f00 */
[----:B------:R-:W-:Y:S02]  /*5c00*/  MOV R64, 0x5c20 ;  /* 0x00005c2000407802 */ /* 0x000fe40000000f00 */
[----:B0----5:R-:W-:Y:S05]  /*5c10*/  CALL.REL.NOINC `($__internal_13_$__cuda_sm70_shflsync_idx_p) ;  /* 0x00009e2000007944 */ /* 0x021fea0003c00000 */
.L_x_338:
[----:B------:R-:W-:Y:S05]  /*5c20*/  BRA.CONV ~URZ, `(.L_x_339) ;  /* 0x000000537f007947 */ /* 0x000fea000b800000 */
[----:B-1----:R-:W-:Y:S01]  /*5c30*/  HFMA2.MMA R66, -RZ, RZ, 0, 1.847743988037109375e-06 ;  /* 0x0000001fff427435 */ /* 0x002fe200000001ff */
[----:B------:R-:W-:Y:S02]  /*5c40*/  MOV R75, R72 ;  /* 0x00000048004b7202 */ /* 0x000fe40000000f00 */
[----:B------:R-:W-:Y:S02]  /*5c50*/  MOV R65, 0xffffffff ;  /* 0xffffffff00417802 */ /* 0x000fe40000000f00 */
[----:B------:R-:W-:Y:S02]  /*5c60*/  MOV R64, 0x5c80 ;  /* 0x00005c8000407802 */ /* 0x000fe40000000f00 */
[----:B0----5:R-:W-:Y:S05]  /*5c70*/  CALL.REL.NOINC `($__internal_13_$__cuda_sm70_shflsync_idx_p) ;  /* 0x00009dc000007944 */ /* 0x021fea0003c00000 */
.L_x_339:
[----:B------:R-:W-:Y:S05]  /*5c80*/  BRA.DIV ~URZ, `(.L_x_340) ;  /* 0x00008b727f007947 */ /* 0x000fea000b800000 */
[----:B-----5:R2:W3:Y:S04]  /*5c90*/  SHFL.IDX PT, R67, R60, RZ, 0x1f ;  /* 0x00001fff3c437589 */ /* 0x0204e800000e0000 */
[----:B------:R2:W4:Y:S04]  /*5ca0*/  SHFL.IDX PT, R74, R61, RZ, 0x1f ;  /* 0x00001fff3d4a7589 */ /* 0x00052800000e0000 */
[----:B------:R2:W1:Y:S04]  /*5cb0*/  SHFL.IDX PT, R77, R62, RZ, 0x1f ;  /* 0x00001fff3e4d7589 */ /* 0x00046800000e0000 */
[----:B------:R2:W0:Y:S04]  /*5cc0*/  SHFL.IDX PT, R75, R63, RZ, 0x1f ;  /* 0x00001fff3f4b7589 */ /* 0x00042800000e0000 */
[----:B------:R2:W0:Y:S04]  /*5cd0*/  SHFL.UP PT, R68, R70, 0x1, RZ ;  /* 0x0420000046447989 */ /* 0x00042800000e00ff */
[----:B------:R2:W0:Y:S04]  /*5ce0*/  SHFL.UP PT, R69, R73, 0x1, RZ ;  /* 0x0420000049457989 */ /* 0x00042800000e00ff */
[----:B------:R-:W0:Y:S04]  /*5cf0*/  SHFL.UP PT, R71, R71, 0x1, RZ ;  /* 0x0420000047477989 */ /* 0x000e2800000e00ff */
[----:B------:R2:W0:Y:S02]  /*5d00*/  SHFL.UP PT, R76, R72, 0x1, RZ ;  /* 0x04200000484c7989 */ /* 0x00042400000e00ff */
.L_x_444:
[----:B--234-:R-:W2:Y:S01]  /*5d10*/  LDS.128 R60, [R186+0x8470] ;  /* 0x00847000ba3c7984 */ /* 0x01cea20000000c00 */
[----:B------:R-:W-:-:S02]  /*5d20*/  MOV R73, R74 ;  /* 0x0000004a00497202 */ /* 0x000fc40000000f00 */
[----:B------:R-:W-:Y:S02]  /*5d30*/  MOV R72, R67 ;  /* 0x0000004300487202 */ /* 0x000fe40000000f00 */
[----:B-1----:R-:W-:Y:S01]  /*5d40*/  MOV R74, R77 ;  /* 0x0000004d004a7202 */ /* 0x002fe20000000f00 */
[-C--:B0-----:R-:W-:Y:S02]  /*5d50*/  FMUL.FTZ R65, R73, R69.reuse ;  /* 0x0000004549417220 */ /* 0x081fe40000410000 */
[CC--:B------:R-:W-:Y:S02]  /*5d60*/  FMUL.FTZ R70, R72.reuse, R69.reuse ;  /* 0x0000004548467220 */ /* 0x0c0fe40000410000 */
[----:B------:R-:W-:Y:S02]  /*5d70*/  @P1 FFMA.FTZ R72, R72, R68, -R65 ;  /* 0x0000004448481223 */ /* 0x000fe40000010841 */
[----:B------:R-:W0:Y:S01]  /*5d80*/  LDS.128 R64, [R186+0x8480] ;  /* 0x00848000ba407984 */ /* 0x000e220000000c00 */
[----:B------:R-:W-:-:S02]  /*5d90*/  FMUL.FTZ R77, R75, R69 ;  /* 0x000000454b4d7220 */ /* 0x000fc40000410000 */
[C---:B------:R-:W-:Y:S02]  /*5da0*/  FMUL.FTZ R69, R74.reuse, R69 ;  /* 0x000000454a457220 */ /* 0x040fe40000410000 */
[-C--:B------:R-:W-:Y:S02]  /*5db0*/  FFMA.FTZ R78, R74, R68.reuse, -R77 ;  /* 0x000000444a4e7223 */ /* 0x080fe4000001084d */
[-C--:B------:R-:W-:Y:S02]  /*5dc0*/  FFMA.FTZ R69, R75, R68.reuse, R69 ;  /* 0x000000444b457223 */ /* 0x080fe40000010045 */
[----:B------:R-:W-:Y:S02]  /*5dd0*/  @P1 FFMA.FTZ R73, R73, R68, R70 ;  /* 0x0000004449491223 */ /* 0x000fe40000010046 */
[----:B------:R-:W-:Y:S02]  /*5de0*/  @P1 FADD.FTZ R74, R78, R71 ;  /* 0x000000474e4a1221 */ /* 0x000fe40000010000 */
[----:B------:R-:W-:-:S02]  /*5df0*/  @P1 FADD.FTZ R75, R69, R76 ;  /* 0x0000004c454b1221 */ /* 0x000fc40000010000 */
[----:B------:R-:W1:Y:S04]  /*5e00*/  LDS.128 R68, [R186+0x8490] ;  /* 0x00849000ba447984 */ /* 0x000e680000000c00 */
[----:B------:R3:W-:Y:S01]  /*5e10*/  STS.128 [R186+0x8470], R72 ;  /* 0x00847048ba007388 */ /* 0x0007e20000000c00 */
[CC--:B--2---:R-:W-:Y:S02]  /*5e20*/  FMUL.FTZ R77, R61.reuse, R75.reuse ;  /* 0x0000004b3d4d7220 */ /* 0x0c4fe40000410000 */
[-C--:B------:R-:W-:Y:S02]  /*5e30*/  FMUL.FTZ R76, R61, R74.reuse ;  /* 0x0000004a3d4c7220 */ /* 0x080fe40000410000 */
[C---:B------:R-:W-:Y:S02]  /*5e40*/  FFMA.FTZ R77, R60.reuse, R74, -R77 ;  /* 0x0000004a3c4d7223 */ /* 0x040fe4000001084d */
[----:B------:R-:W-:-:S02]  /*5e50*/  FFMA.FTZ R76, R60, R75, R76 ;  /* 0x0000004b3c4c7223 */ /* 0x000fc4000001004c */
[----:B---3--:R-:W-:Y:S02]  /*5e60*/  FADD.FTZ R74, R62, R77 ;  /* 0x0000004d3e4a7221 */ /* 0x008fe40000010000 */
[CC--:B------:R-:W-:Y:S02]  /*5e70*/  FMUL.FTZ R77, R61.reuse, R73.reuse ;  /* 0x000000493d4d7220 */ /* 0x0c0fe40000410000 */
[----:B------:R-:W-:Y:S02]  /*5e80*/  FMUL.FTZ R61, R61, R72 ;  /* 0x000000483d3d7220 */ /* 0x000fe40000410000 */
[----:B------:R-:W-:Y:S02]  /*5e90*/  FADD.FTZ R75, R63, R76 ;  /* 0x0000004c3f4b7221 */ /* 0x000fe40000010000 */
[----:B0-----:R-:W-:Y:S02]  /*5ea0*/  FMUL.FTZ R62, R65, R74 ;  /* 0x0000004a413e7220 */ /* 0x001fe40000410000 */
[----:B------:R-:W-:-:S02]  /*5eb0*/  FFMA.FTZ R73, R60, R73, R61 ;  /* 0x000000493c497223 */ /* 0x000fc4000001003d */
[-C--:B------:R-:W-:Y:S02]  /*5ec0*/  FFMA.FTZ R62, R64, R75.reuse, R62 ;  /* 0x0000004b403e7223 */ /* 0x080fe4000001003e */
[----:B------:R-:W-:Y:S02]  /*5ed0*/  FMUL.FTZ R61, R65, R75 ;  /* 0x0000004b413d7220 */ /* 0x000fe40000410000 */
[----:B------:R-:W-:Y:S02]  /*5ee0*/  FADD.FTZ R63, R67, R62 ;  /* 0x0000003e433f7221 */ /* 0x000fe40000010000 */
[----:B------:R-:W-:Y:S02]  /*5ef0*/  FFMA.FTZ R72, R60, R72, -R77 ;  /* 0x000000483c487223 */ /* 0x000fe4000001084d */
[----:B------:R-:W-:Y:S02]  /*5f00*/  FFMA.FTZ R67, R64, R74, -R61 ;  /* 0x0000004a40437223 */ /* 0x000fe4000001083d */
[C---:B------:R-:W-:Y:S01]  /*5f10*/  FMUL.FTZ R61, R65.reuse, R73 ;  /* 0x00000049413d7220 */ /* 0x040fe20000410000 */
[----:B------:R0:W-:Y:S01]  /*5f20*/  STS.128 [R186+0x8480], R72 ;  /* 0x00848048ba007388 */ /* 0x0001e20000000c00 */
[----:B------:R-:W-:-:S02]  /*5f30*/  FMUL.FTZ R65, R65, R72 ;  /* 0x0000004841417220 */ /* 0x000fc40000410000 */
[----:B------:R-:W-:Y:S02]  /*5f40*/  FADD.FTZ R62, R66, R67 ;  /* 0x00000043423e7221 */ /* 0x000fe40000010000 */
        /* <DEDUP_REMOVED lines=12> */
[----:B------:R-:W-:-:S05]  /*6010*/  FADD.FTZ R71, R71, R66 ;  /* 0x0000004247477221 */ /* 0x000fca0000010000 */
[----:B------:R0:W-:Y:S02]  /*6020*/  STS.128 [R186+0x84a0], R68 ;  /* 0x0084a044ba007388 */ /* 0x0001e40000000c00 */
.L_x_333:
[----:B0-----:R-:W-:Y:S05]  /*6030*/  BSYNC B0 ;  /* 0x0000000000007941 */ /* 0x001fea0003800000 */
.L_x_332:
[CC--:B-----5:R-:W-:Y:S01]  /*6040*/  FMUL.FTZ R60, R27.reuse, R156.reuse ;  /* 0x0000009c1b3c7220 */ /* 0x0e0fe20000410000 */
[----:B------:R-:W-:Y:S01]  /*6050*/  LOP3.LUT P0, RZ, R150, 0x1f, RZ, 0xc0, !PT ;  /* 0x0000001f96ff7812 */ /* 0x000fe2000780c0ff */
[C---:B------:R-:W-:Y:S01]  /*6060*/  FMUL.FTZ R62, R28.reuse, R156 ;  /* 0x0000009c1c3e7220 */ /* 0x040fe20000410000 */
[----:B------:R-:W-:Y:S01]  /*6070*/  MOV R64, UR33 ;  /* 0x0000002100407c02 */ /* 0x000fe20008000f00 */
[-C--:B------:R-:W-:Y:S01]  /*6080*/  FFMA.FTZ R60, R28, R155.reuse, -R60 ;  /* 0x0000009b1c3c7223 */ /* 0x080fe2000001083c */
[----:B------:R-:W-:Y:S01]  /*6090*/  WARPSYNC 0xffffffff ;  /* 0xffffffff00007948 */ /* 0x000fe20003800000 */
[----:B------:R-:W-:Y:S01]  /*60a0*/  FFMA.FTZ R61, -R27, R155, -R62 ;  /* 0x0000009b1b3d7223 */ /* 0x000fe2000001093e */
[----:B------:R-:W-:Y:S01]  /*60b0*/  BAR.SYNC.DEFER_BLOCKING 0x0 ;  /* 0x0000000000007b1d */ /* 0x000fe20000010000 */
[----:B------:R-:W-:Y:S01]  /*60c0*/  FADD.FTZ R60, R153, R60 ;  /* 0x0000003c993c7221 */ /* 0x000fe20000010000 */
[----:B------:R-:W-:Y:S01]  /*60d0*/  ISETP.GE.OR P0, PT, R64, c[0x0][0x174], P0 ;  /* 0x00005d0040007a0c */ /* 0x000fe20000706670 */
[----:B------:R-:W-:-:S02]  /*60e0*/  FADD.FTZ R61, -R154, R61 ;  /* 0x0000003d9a3d7221 */ /* 0x000fc40000010100 */
[CC--:B------:R-:W-:Y:S01]  /*60f0*/  FMUL.FTZ R62, R29.reuse, -R60.reuse ;  /* 0x8000003c1d3e7220 */ /* 0x0c0fe20000410000 */
[----:B------:R-:W-:Y:S01]  /*6100*/  BSSY B0, `(.L_x_341) ;  /* 0x00001da000007945 */ /* 0x000fe20003800000 */
        /* <DEDUP_REMOVED lines=10> */
[----:B------:R-:W-:-:S02]  /*61b0*/  FMUL.FTZ R60, R27, -R94 ;  /* 0x8000005e1b3c7220 */ /* 0x000fc40000410000 */
[----:B------:R-:W-:Y:S02]  /*61c0*/  FADD.FTZ R65, -R0, R65 ;  /* 0x0000004100417221 */ /* 0x000fe40000010100 */
[-C--:B------:R-:W-:Y:S02]  /*61d0*/  FMUL.FTZ R61, R27, R95.reuse ;  /* 0x0000005f1b3d7220 */ /* 0x080fe40000410000 */
[C---:B------:R-:W-:Y:S02]  /*61e0*/  FMUL.FTZ R66, R33.reuse, -R64 ;  /* 0x8000004021427220 */ /* 0x040fe40000410000 */
[C---:B------:R-:W-:Y:S02]  /*61f0*/  FFMA.FTZ R60, R28.reuse, -R95, R60 ;  /* 0x8000005f1c3c7223 */ /* 0x040fe4000001003c */
[----:B------:R-:W-:Y:S02]  /*6200*/  FMUL.FTZ R67, R33, -R65 ;  /* 0x8000004121437220 */ /* 0x000fe40000410000 */
[----:B------:R-:W-:-:S02]  /*6210*/  FFMA.FTZ R61, R28, R94, -R61 ;  /* 0x0000005e1c3d7223 */ /* 0x000fc4000001083d */
[C---:B------:R-:W-:Y:S02]  /*6220*/  FFMA.FTZ R66, R34.reuse, R65, R66 ;  /* 0x0000004122427223 */ /* 0x040fe40000010042 */
[C---:B------:R-:W-:Y:S02]  /*6230*/  FMUL.FTZ R62, R29.reuse, -R60 ;  /* 0x8000003c1d3e7220 */ /* 0x040fe40000410000 */
[----:B------:R-:W-:Y:S02]  /*6240*/  FFMA.FTZ R67, R34, R64, -R67 ;  /* 0x0000004022437223 */ /* 0x000fe40000010843 */
[-C--:B------:R-:W-:Y:S02]  /*6250*/  FMUL.FTZ R63, R29, -R61.reuse ;  /* 0x8000003d1d3f7220 */ /* 0x080fe40000410000 */
[----:B------:R-:W-:Y:S02]  /*6260*/  FADD.FTZ R66, -R3, R66 ;  /* 0x0000004203427221 */ /* 0x000fe40000010100 */
[----:B------:R-:W-:-:S02]  /*6270*/  FFMA.FTZ R62, R30, R61, -R62 ;  /* 0x0000003d1e3e7223 */ /* 0x000fc4000001083e */
[----:B------:R-:W-:Y:S02]  /*6280*/  FADD.FTZ R67, R4, R67 ;  /* 0x0000004304437221 */ /* 0x000fe40000010000 */
[----:B------:R-:W-:Y:S02]  /*6290*/  FFMA.FTZ R63, R30, R60, R63 ;  /* 0x0000003c1e3f7223 */ /* 0x000fe4000001003f */
        /* <DEDUP_REMOVED lines=8> */
[----:B------:R-:W-:Y:S02]  /*6320*/  FADD.FTZ R67, R6, R67 ;  /* 0x0000004306437221 */ /* 0x000fe40000010000 */
[----:B------:R-:W-:-:S02]  /*6330*/  FMUL.FTZ R62, R33, -R60 ;  /* 0x8000003c213e7220 */ /* 0x000fc40000410000 */
[----:B------:R-:W-:Y:S02]  /*6340*/  FADD.FTZ R66, -R5, R66 ;  /* 0x0000004205427221 */ /* 0x000fe40000010100 */
[----:B------:R-:W-:Y:S02]  /*6350*/  FMUL.FTZ R63, R33, -R61 ;  /* 0x8000003d213f7220 */ /* 0x000fe40000410000 */
[C---:B------:R-:W-:Y:S02]  /*6360*/  FMUL.FTZ R65, R37.reuse, -R67 ;  /* 0x8000004325417220 */ /* 0x040fe40000410000 */
[C---:B------:R-:W-:Y:S02]  /*6370*/  FFMA.FTZ R62, R34.reuse, R61, -R62 ;  /* 0x0000003d223e7223 */ /* 0x040fe4000001083e */
[----:B------:R-:W-:Y:S02]  /*6380*/  FMUL.FTZ R64, R37, -R66 ;  /* 0x8000004225407220 */ /* 0x000fe40000410000 */
[----:B------:R-:W-:-:S02]  /*6390*/  FFMA.FTZ R63, R34, R60, R63 ;  /* 0x0000003c223f7223 */ /* 0x000fc4000001003f */
[C---:B------:R-:W-:Y:S02]  /*63a0*/  FFMA.FTZ R66, R38.reuse, R66, R65 ;  /* 0x0000004226427223 */ /* 0x040fe40000010041 */
[C---:B------:R-:W-:Y:S02]  /*63b0*/  FMUL.FTZ R60, R35.reuse, -R62 ;  /* 0x8000003e233c7220 */ /* 0x040fe40000410000 */
[----:B------:R-:W-:Y:S02]  /*63c0*/  FFMA.FTZ R67, R38, R67, -R64 ;  /* 0x0000004326437223 */ /* 0x000fe40000010840 */
[-C--:B------:R-:W-:Y:S02]  /*63d0*/  FMUL.FTZ R61, R35, -R63.reuse ;  /* 0x8000003f233d7220 */ /* 0x080fe40000410000 */
[----:B------:R-:W-:Y:S02]  /*63e0*/  FADD.FTZ R66, -R7, R66 ;  /* 0x0000004207427221 */ /* 0x000fe40000010100 */
[----:B------:R-:W-:-:S02]  /*63f0*/  FFMA.FTZ R60, R36, R63, R60 ;  /* 0x0000003f243c7223 */ /* 0x000fc4000001003c */
[----:B------:R-:W-:Y:S02]  /*6400*/  FADD.FTZ R67, R8, R67 ;  /* 0x0000004308437221 */ /* 0x000fe40000010000 */
[----:B------:R-:W-:Y:S02]  /*6410*/  FFMA.FTZ R61, R36, R62, -R61 ;  /* 0x0000003e243d7223 */ /* 0x000fe4000001083d */
[----:B------:R-:W-:Y:S02]  /*6420*/  FMUL.FTZ R64, R39, -R66 ;  /* 0x8000004227407220 */ /* 0x000fe40000410000 */
[----:B------:R-:W-:Y:S02]  /*6430*/  FMUL.FTZ R62, R37, -R60 ;  /* 0x8000003c253e7220 */ /* 0x000fe40000410000 */
[----:B------:R-:W-:Y:S02]  /*6440*/  FMUL.FTZ R65, R39, -R67 ;  /* 0x8000004327417220 */ /* 0x000fe40000410000 */
[----:B------:R-:W-:-:S02]  /*6450*/  FMUL.FTZ R63, R37, -R61 ;  /* 0x8000003d253f7220 */ /* 0x000fc40000410000 */
[----:B------:R-:W-:Y:S02]  /*6460*/  FFMA.FTZ R67, R40, R67, -R64 ;  /* 0x0000004328437223 */ /* 0x000fe40000010840 */
[----:B------:R-:W-:Y:S02]  /*6470*/  FFMA.FTZ R62, R38, R61, -R62 ;  /* 0x0000003d263e7223 */ /* 0x000fe4000001083e */
[----:B------:R-:W-:Y:S02]  /*6480*/  FFMA.FTZ R66, R40, R66, R65 ;  /* 0x0000004228427223 */ /* 0x000fe40000010041 */
[----:B------:R-:W-:Y:S02]  /*6490*/  FFMA.FTZ R63, R38, R60, R63 ;  /* 0x0000003c263f7223 */ /* 0x000fe4000001003f */
[----:B------:R-:W-:Y:S02]  /*64a0*/  FADD.FTZ R67, R10, R67 ;  /* 0x000000430a437221 */ /* 0x000fe40000010000 */
[----:B------:R-:W-:-:S02]  /*64b0*/  FMUL.FTZ R60, R39, -R62 ;  /* 0x8000003e273c7220 */ /* 0x000fc40000410000 */
[----:B------:R-:W-:Y:S02]  /*64c0*/  FADD.FTZ R66, -R9, R66 ;  /* 0x0000004209427221 */ /* 0x000fe40000010100 */
[----:B------:R-:W-:Y:S02]  /*64d0*/  FMUL.FTZ R61, R39, -R63 ;  /* 0x8000003f273d7220 */ /* 0x000fe40000410000 */
[C---:B------:R-:W-:Y:S02]  /*64e0*/  FMUL.FTZ R65, R41.reuse, -R67 ;  /* 0x8000004329417220 */ /* 0x040fe40000410000 */
[C---:B------:R-:W-:Y:S02]  /*64f0*/  FFMA.FTZ R60, R40.reuse, R63, R60 ;  /* 0x0000003f283c7223 */ /* 0x040fe4000001003c */
[----:B------:R-:W-:Y:S02]  /*6500*/  FMUL.FTZ R64, R41, -R66 ;  /* 0x8000004229407220 */ /* 0x000fe40000410000 */
[----:B------:R-:W-:-:S02]  /*6510*/  FFMA.FTZ R61, R40, R62, -R61 ;  /* 0x0000003e283d7223 */ /* 0x000fc4000001083d */
[C---:B------:R-:W-:Y:S02]  /*6520*/  FFMA.FTZ R66, R42.reuse, R66, R65 ;  /* 0x000000422a427223 */ /* 0x040fe40000010041 */
[C---:B------:R-:W-:Y:S02]  /*6530*/  FMUL.FTZ R62, R41.reuse, -R60 ;  /* 0x8000003c293e7220 */ /* 0x040fe40000410000 */
[C---:B------:R-:W-:Y:S02]  /*6540*/  FFMA.FTZ R67, R42.reuse, R67, -R64 ;  /* 0x000000432a437223 */ /* 0x040fe40000010840 */
[-C--:B------:R-:W-:Y:S02]  /*6550*/  FMUL.FTZ R63, R41, -R61.reuse ;  /* 0x8000003d293f7220 */ /* 0x080fe40000410000 */
[----:B------:R-:W-:Y:S02]  /*6560*/  FADD.FTZ R66, -R11, R66 ;  /* 0x000000420b427221 */ /* 0x000fe40000010100 */
[----:B------:R-:W-:-:S02]  /*6570*/  FFMA.FTZ R62, R42, R61, -R62 ;  /* 0x0000003d2a3e7223 */ /* 0x000fc4000001083e */
[----:B------:R-:W-:Y:S02]  /*6580*/  FADD.FTZ R67, R12, R67 ;  /* 0x000000430c437221 */ /* 0x000fe40000010000 */
[----:B------:R-:W-:Y:S02]  /*6590*/  FFMA.FTZ R63, R42, R60, R63 ;  /* 0x0000003c2a3f7223 */ /* 0x000fe4000001003f */
[C---:B------:R-:W-:Y:S02]  /*65a0*/  FMUL.FTZ R64, R43.reuse, -R66 ;  /* 0x800000422b407220 */ /* 0x040fe40000410000 */
[C---:B------:R-:W-:Y:S02]  /*65b0*/  FMUL.FTZ R60, R43.reuse, -R62 ;  /* 0x8000003e2b3c7220 */ /* 0x040fe40000410000 */
[C---:B------:R-:W-:Y:S02]  /*65c0*/  FMUL.FTZ R65, R43.reuse, -R67 ;  /* 0x800000432b417220 */ /* 0x040fe40000410000 */
[----:B------:R-:W-:-:S02]  /*65d0*/  FMUL.FTZ R61, R43, -R63 ;  /* 0x8000003f2b3d7220 */ /* 0x000fc40000410000 */
[C---:B------:R-:W-:Y:S02]  /*65e0*/  FFMA.FTZ R67, R44.reuse, R67, -R64 ;  /* 0x000000432c437223 */ /* 0x040fe40000010840 */
[C---:B------:R-:W-:Y:S02]  /*65f0*/  FFMA.FTZ R63, R44.reuse, R63, R60 ;  /* 0x0000003f2c3f7223 */ /* 0x040fe4000001003c */
[----:B------:R-:W-:Y:S02]  /*6600*/  FFMA.FTZ R66, R44, R66, R65 ;  /* 0x000000422c427223 */ /* 0x000fe40000010041 */
[----:B------:R-:W-:Y:S02]  /*6610*/  FADD.FTZ R67, R14, R67 ;  /* 0x000000430e437221 */ /* 0x000fe40000010000 */
[----:B------:R-:W-:Y:S02]  /*6620*/  FFMA.FTZ R62, R44, R62, -R61 ;  /* 0x0000003e2c3e7223 */ /* 0x000fe4000001083d */
[----:B------:R-:W0:Y:S01]  /*6630*/  LDS.64 R60, [R233.X16+0x8478] ;  /* 0x00847800e93c7984 */ /* 0x000e22000000ca00 */
[----:B------:R-:W-:-:S02]  /*6640*/  FMUL.FTZ R65, R45, -R63 ;  /* 0x8000003f2d417220 */ /* 0x000fc40000410000 */
[----:B------:R-:W-:Y:S02]  /*6650*/  FADD.FTZ R66, -R13, R66 ;  /* 0x000000420d427221 */ /* 0x000fe40000010100 */
[C---:B------:R-:W-:Y:S02]  /*6660*/  FMUL.FTZ R69, R45.reuse, -R67 ;  /* 0x800000432d457220 */ /* 0x040fe40000410000 */
[CC--:B------:R-:W-:Y:S02]  /*6670*/  FMUL.FTZ R64, R45.reuse, -R62.reuse ;  /* 0x8000003e2d407220 */ /* 0x0c0fe40000410000 */
[C---:B------:R-:W-:Y:S02]  /*6680*/  FFMA.FTZ R65, R46.reuse, R62, -R65 ;  /* 0x0000003e2e417223 */ /* 0x040fe40000010841 */
[-C--:B------:R-:W-:Y:S02]  /*6690*/  FMUL.FTZ R62, R45, -R66.reuse ;  /* 0x800000422d3e7220 */ /* 0x080fe40000410000 */
[----:B------:R-:W-:-:S02]  /*66a0*/  FFMA.FTZ R66, R46, R66, R69 ;  /* 0x000000422e427223 */ /* 0x000fc40000010045 */
[C---:B------:R-:W-:Y:S02]  /*66b0*/  FFMA.FTZ R64, R46.reuse, R63, R64 ;  /* 0x0000003f2e407223 */ /* 0x040fe40000010040 */
[----:B------:R-:W-:Y:S02]  /*66c0*/  FMUL.FTZ R63, R47, -R65 ;  /* 0x800000412f3f7220 */ /* 0x000fe40000410000 */
[----:B------:R-:W-:Y:S02]  /*66d0*/  FFMA.FTZ R67, R46, R67, -R62 ;  /* 0x000000432e437223 */ /* 0x000fe4000001083e */
[----:B------:R-:W-:Y:S02]  /*66e0*/  FADD.FTZ R66, -R15, R66 ;  /* 0x000000420f427221 */ /* 0x000fe40000010100 */
[-C--:B------:R-:W-:Y:S02]  /*66f0*/  FMUL.FTZ R62, R47, -R64.reuse ;  /* 0x800000402f3e7220 */ /* 0x080fe40000410000 */
[----:B------:R-:W-:-:S02]  /*6700*/  FFMA.FTZ R63, R48, R64, R63 ;  /* 0x00000040303f7223 */ /* 0x000fc4000001003f */
[----:B------:R-:W-:Y:S02]  /*6710*/  FADD.FTZ R67, R16, R67 ;  /* 0x0000004310437221 */ /* 0x000fe40000010000 */
[C---:B------:R-:W-:Y:S02]  /*6720*/  FMUL.FTZ R64, R47.reuse, -R66 ;  /* 0x800000422f407220 */ /* 0x040fe40000410000 */
[C---:B------:R-:W-:Y:S02]  /*6730*/  FFMA.FTZ R62, R48.reuse, R65, -R62 ;  /* 0x00000041303e7223 */ /* 0x040fe4000001083e */
[----:B------:R-:W-:Y:S02]  /*6740*/  FMUL.FTZ R65, R47, -R67 ;  /* 0x800000432f417220 */ /* 0x000fe40000410000 */
[----:B------:R-:W-:Y:S02]  /*6750*/  FMUL.FTZ R69, R49, -R63 ;  /* 0x8000003f31457220 */ /* 0x000fe40000410000 */
[----:B------:R-:W-:-:S02]  /*6760*/  FFMA.FTZ R67, R48, R67, -R64 ;  /* 0x0000004330437223 */ /* 0x000fc40000010840 */
[----:B------:R-:W-:Y:S02]  /*6770*/  FMUL.FTZ R64, R49, -R62 ;  /* 0x8000003e31407220 */ /* 0x000fe40000410000 */
[----:B------:R-:W-:Y:S02]  /*6780*/  FFMA.FTZ R66, R48, R66, R65 ;  /* 0x0000004230427223 */ /* 0x000fe40000010041 */
[----:B------:R-:W-:Y:S02]  /*6790*/  FFMA.FTZ R69, R50, R62, -R69 ;  /* 0x0000003e32457223 */ /* 0x000fe40000010845 */
[----:B------:R-:W-:Y:S02]  /*67a0*/  FADD.FTZ R67, R18, R67 ;  /* 0x0000004312437221 */ /* 0x000fe40000010000 */
[----:B------:R-:W-:Y:S02]  /*67b0*/  FFMA.FTZ R64, R50, R63, R64 ;  /* 0x0000003f32407223 */ /* 0x000fe40000010040 */
[----:B------:R-:W-:-:S02]  /*67c0*/  FADD.FTZ R66, -R17, R66 ;  /* 0x0000004211427221 */ /* 0x000fc40000010100 */
[----:B------:R-:W-:Y:S02]  /*67d0*/  FMUL.FTZ R71, R51, -R69 ;  /* 0x8000004533477220 */ /* 0x000fe40000410000 */
[----:B------:R-:W-:Y:S02]  /*67e0*/  FMUL.FTZ R63, R49, -R67 ;  /* 0x80000043313f7220 */ /* 0x000fe40000410000 */
[----:B------:R-:W-:Y:S02]  /*67f0*/  FMUL.FTZ R65, R51, -R64 ;  /* 0x8000004033417220 */ /* 0x000fe40000410000 */
[----:B------:R-:W-:Y:S02]  /*6800*/  FMUL.FTZ R62, R49, -R66 ;  /* 0x80000042313e7220 */ /* 0x000fe40000410000 */
[----:B------:R-:W-:Y:S02]  /*6810*/  FFMA.FTZ R71, R52, R64, R71 ;  /* 0x0000004034477223 */ /* 0x000fe40000010047 */
[----:B------:R-:W-:-:S02]  /*6820*/  FFMA.FTZ R66, R50, R66, R63 ;  /* 0x0000004232427223 */ /* 0x000fc4000001003f */
[----:B------:R-:W-:Y:S02]  /*6830*/  FFMA.FTZ R65, R52, R69, -R65 ;  /* 0x0000004534417223 */ /* 0x000fe40000010841 */
[----:B------:R-:W-:Y:S02]  /*6840*/  FFMA.FTZ R67, R50, R67, -R62 ;  /* 0x0000004332437223 */ /* 0x000fe4000001083e */
[----:B------:R-:W-:Y:S02]  /*6850*/  FMUL.FTZ R64, R53, -R71 ;  /* 0x8000004735407220 */ /* 0x000fe40000410000 */
[----:B------:R-:W-:Y:S02]  /*6860*/  FADD.FTZ R66, -R19, R66 ;  /* 0x0000004213427221 */ /* 0x000fe40000010100 */
[----:B------:R-:W-:Y:S02]  /*6870*/  FMUL.FTZ R62, R53, -R65 ;  /* 0x80000041353e7220 */ /* 0x000fe40000410000 */
[----:B------:R-:W-:-:S02]  /*6880*/  FADD.FTZ R67, R20, R67 ;  /* 0x0000004314437221 */ /* 0x000fc40000010000 */
[C---:B------:R-:W-:Y:S02]  /*6890*/  FFMA.FTZ R64, R54.reuse, R65, -R64 ;  /* 0x0000004136407223 */ /* 0x040fe40000010840 */
[----:B------:R-:W-:Y:S02]  /*68a0*/  FMUL.FTZ R63, R51, -R66 ;  /* 0x80000042333f7220 */ /* 0x000fe40000410000 */
[----:B------:R-:W-:Y:S01]  /*68b0*/  FFMA.FTZ R65, R54, R71, R62 ;  /* 0x0000004736417223 */ /* 0x000fe2000001003e */
[----:B------:R-:W-:Y:S01]  /*68c0*/  MOV R71, UR7 ;  /* 0x0000000700477c02 */ /* 0x000fe20008000f00 */
[----:B0-----:R-:W-:Y:S02]  /*68d0*/  FMUL.FTZ R62, R121, R60 ;  /* 0x0000003c793e7220 */ /* 0x001fe40000410000 */
[-C--:B------:R-:W-:Y:S02]  /*68e0*/  FMUL.FTZ R69, R51, -R67.reuse ;  /* 0x8000004333457220 */ /* 0x080fe40000410000 */
[----:B------:R-:W-:-:S02]  /*68f0*/  FFMA.FTZ R63, R52, R67, -R63 ;  /* 0x00000043343f7223 */ /* 0x000fc4000001083f */
[-C--:B------:R-:W-:Y:S02]  /*6900*/  FMUL.FTZ R121, R121, R61.reuse ;  /* 0x0000003d79797220 */ /* 0x080fe40000410000 */
[----:B------:R-:W-:Y:S02]  /*6910*/  FFMA.FTZ R62, R120, R61, R62 ;  /* 0x0000003d783e7223 */ /* 0x000fe4000001003e */
[----:B------:R-:W-:Y:S02]  /*6920*/  FFMA.FTZ R66, R52, R66, R69 ;  /* 0x0000004234427223 */ /* 0x000fe40000010045 */
[----:B------:R-:W-:Y:S02]  /*6930*/  FADD.FTZ R67, R22, R63 ;  /* 0x0000003f16437221 */ /* 0x000fe40000010000 */
[----:B------:R-:W-:Y:S02]  /*6940*/  FFMA.FTZ R121, R120, R60, -R121 ;  /* 0x0000003c78797223 */ /* 0x000fe40000010879 */
[----:B------:R-:W-:-:S02]  /*6950*/  FADD.FTZ R188, RZ, R62 ;  /* 0x0000003effbc7221 */ /* 0x000fc40000010000 */
[----:B------:R-:W-:Y:S02]  /*6960*/  FADD.FTZ R66, -R21, R66 ;  /* 0x0000004215427221 */ /* 0x000fe40000010100 */
[----:B------:R-:W-:Y:S02]  /*6970*/  FMUL.FTZ R63, R53, -R67 ;  /* 0x80000043353f7220 */ /* 0x000fe40000410000 */
[----:B------:R-:W-:Y:S02]  /*6980*/  FADD.FTZ R200, R128, R121 ;  /* 0x0000007980c87221 */ /* 0x000fe40000010000 */
[----:B------:R-:W-:Y:S02]  /*6990*/  FMUL.FTZ R61, R55, R188 ;  /* 0x000000bc373d7220 */ /* 0x000fe40000410000 */
[-C--:B------:R-:W-:Y:S02]  /*69a0*/  FMUL.FTZ R62, R53, -R66.reuse ;  /* 0x80000042353e7220 */ /* 0x080fe40000410000 */
[----:B------:R-:W-:-:S02]  /*69b0*/  FFMA.FTZ R66, R54, R66, R63 ;  /* 0x0000004236427223 */ /* 0x000fc4000001003f */
[-C--:B------:R-:W-:Y:S02]  /*69c0*/  FMUL.FTZ R63, R55, R200.reuse ;  /* 0x000000c8373f7220 */ /* 0x080fe40000410000 */
[----:B------:R-:W-:Y:S02]  /*69d0*/  FFMA.FTZ R60, R56, R200, -R61 ;  /* 0x000000c8383c7223 */ /* 0x000fe4000001083d */
[----:B------:R-:W-:Y:S02]  /*69e0*/  FFMA.FTZ R67, R54, R67, -R62 ;  /* 0x0000004336437223 */ /* 0x000fe4000001083e */
[----:B------:R-:W-:Y:S02]  /*69f0*/  FADD.FTZ R66, -R23, R66 ;  /* 0x0000004217427221 */ /* 0x000fe40000010100 */
[----:B------:R-:W-:Y:S02]  /*6a00*/  FFMA.FTZ R63, R56, R188, R63 ;  /* 0x000000bc383f7223 */ /* 0x000fe4000001003f */
[----:B------:R-:W-:-:S02]  /*6a10*/  FADD.FTZ R199, R127, R60 ;  /* 0x0000003c7fc77221 */ /* 0x000fc40000010000 */
[----:B------:R-:W-:Y:S02]  /*6a20*/  FADD.FTZ R67, R24, R67 ;  /* 0x0000004318437221 */ /* 0x000fe40000010000 */
[----:B------:R-:W-:Y:S02]  /*6a30*/  FMUL.FTZ R60, R55, -R66 ;  /* 0x80000042373c7220 */ /* 0x000fe40000410000 */
[----:B------:R-:W-:Y:S02]  /*6a40*/  FADD.FTZ R187, RZ, R63 ;  /* 0x0000003fffbb7221 */ /* 0x000fe40000010000 */
[C---:B------:R-:W-:Y:S02]  /*6a50*/  FMUL.FTZ R61, R53.reuse, R199 ;  /* 0x000000c7353d7220 */ /* 0x040fe40000410000 */
[----:B------:R-:W-:Y:S02]  /*6a60*/  FFMA.FTZ R69, R56, R67, -R60 ;  /* 0x0000004338457223 */ /* 0x000fe4000001083c */
[----:B------:R-:W-:-:S02]  /*6a70*/  FMUL.FTZ R60, R53, R187 ;  /* 0x000000bb353c7220 */ /* 0x000fc40000410000 */
[C---:B------:R-:W-:Y:S02]  /*6a80*/  FFMA.FTZ R186, R54.reuse, R187, R61 ;  /* 0x000000bb36ba7223 */ /* 0x040fe4000001003d */
[C---:B------:R-:W-:Y:S02]  /*6a90*/  FMUL.FTZ R63, R55.reuse, -R67 ;  /* 0x80000043373f7220 */ /* 0x040fe40000410000 */
[----:B------:R-:W-:Y:S01]  /*6aa0*/  FFMA.FTZ R61, R54, R199, -R60 ;  /* 0x000000c7363d7223 */ /* 0x000fe2000001083c */
[----:B------:R-:W-:Y:S01]  /*6ab0*/  MOV R60, 0x3f800000 ;  /* 0x3f800000003c7802 */ /* 0x000fe20000000f00 */
[----:B------:R-:W-:Y:S02]  /*6ac0*/  FADD.FTZ R186, RZ, R186 ;  /* 0x000000baffba7221 */ /* 0x000fe40000010000 */
[----:B------:R-:W-:Y:S02]  /*6ad0*/  FFMA.FTZ R70, R56, R66, R63 ;  /* 0x0000004238467223 */ /* 0x000fe4000001003f */
[----:B------:R-:W-:-:S02]  /*6ae0*/  FMUL.FTZ R63, R55, -R65 ;  /* 0x80000041373f7220 */ /* 0x000fc40000410000 */
[----:B------:R-:W-:Y:S02]  /*6af0*/  FMUL.FTZ R62, R55, -R64 ;  /* 0x80000040373e7220 */ /* 0x000fe40000410000 */
[----:B------:R-:W-:Y:S02]  /*6b00*/  FADD.FTZ R198, R126, R61 ;  /* 0x0000003d7ec67221 */ /* 0x000fe40000010000 */
[C---:B------:R-:W-:Y:S02]  /*6b10*/  FMUL.FTZ R61, R51.reuse, R186 ;  /* 0x000000ba333d7220 */ /* 0x040fe40000410000 */
[C---:B------:R-:W-:Y:S02]  /*6b20*/  FFMA.FTZ R64, R56.reuse, R64, -R63 ;  /* 0x0000004038407223 */ /* 0x040fe4000001083f */
[----:B------:R-:W-:Y:S02]  /*6b30*/  FFMA.FTZ R65, R56, R65, R62 ;  /* 0x0000004138417223 */ /* 0x000fe4000001003e */
[----:B------:R-:W-:-:S02]  /*6b40*/  FMUL.FTZ R63, R51, R198 ;  /* 0x000000c6333f7220 */ /* 0x000fc40000410000 */
[C---:B------:R-:W-:Y:S01]  /*6b50*/  FFMA.FTZ R62, R52.reuse, R198, -R61 ;  /* 0x000000c6343e7223 */ /* 0x040fe2000001083d */
[----:B------:R-:W-:Y:S01]  /*6b60*/  HFMA2.MMA R61, -RZ, RZ, 0, 0 ;  /* 0x00000000ff3d7435 */ /* 0x000fe200000001ff */
[----:B------:R-:W-:Y:S02]  /*6b70*/  FFMA.FTZ R121, R52, R186, R63 ;  /* 0x000000ba34797223 */ /* 0x000fe4000001003f */
[----:B------:R-:W-:Y:S02]  /*6b80*/  FADD.FTZ R197, R125, R62 ;  /* 0x0000003e7dc57221 */ /* 0x000fe40000010000 */
[----:B------:R-:W-:Y:S01]  /*6b90*/  FADD.FTZ R121, RZ, R121 ;  /* 0x00000079ff797221 */ /* 0x000fe20000010000 */
[----:B------:R-:W-:Y:S01]  /*6ba0*/  CS2R R62, SRZ ;  /* 0x00000000003e7805 */ /* 0x000fe2000001ff00 */
[C---:B------:R-:W-:Y:S02]  /*6bb0*/  FMUL.FTZ R66, R49.reuse, R197 ;  /* 0x000000c531427220 */ /* 0x040fe40000410000 */
[----:B------:R-:W-:-:S02]  /*6bc0*/  FMUL.FTZ R68, R49, R121 ;  /* 0x0000007931447220 */ /* 0x000fc40000410000 */
[C---:B------:R-:W-:Y:S01]  /*6bd0*/  FFMA.FTZ R120, R50.reuse, R121, R66 ;  /* 0x0000007932787223 */ /* 0x040fe20000010042 */
[----:B------:R0:W1:Y:S01]  /*6be0*/  @!P0 LDS.128 R60, [R71.X16+0xac80] ;  /* 0x00ac8000473c8984 */ /* 0x000062000000cc00 */
[----:B------:R-:W-:Y:S01]  /*6bf0*/  FFMA.FTZ R201, R50, R197, -R68 ;  /* 0x000000c532c97223 */ /* 0x000fe20000010844 */
[----:B------:R-:W-:Y:S01]  /*6c00*/  ISETP.GT.U32.AND P0, PT, R150, 0x1f, PT ;  /* 0x0000001f9600780c */ /* 0x000fe20003f04070 */
[----:B------:R-:W-:Y:S02]  /*6c10*/  FADD.FTZ R120, RZ, R120 ;  /* 0x00000078ff787221 */ /* 0x000fe40000010000 */
[----:B------:R-:W-:Y:S02]  /*6c20*/  FADD.FTZ R201, R124, R201 ;  /* 0x000000c97cc97221 */ /* 0x000fe40000010000 */
[----:B------:R-:W-:Y:S02]  /*6c30*/  FMUL.FTZ R68, R47, R120 ;  /* 0x000000782f447220 */ /* 0x000fe40000410000 */
[----:B------:R-:W-:-:S02]  /*6c40*/  FADD.FTZ R66, R26, R69 ;  /* 0x000000451a427221 */ /* 0x000fc40000010000 */
[-C--:B------:R-:W-:Y:S02]  /*6c50*/  FMUL.FTZ R69, R47, R201.reuse ;  /* 0x000000c92f457220 */ /* 0x080fe40000410000 */
[C---:B------:R-:W-:Y:S02]  /*6c60*/  FFMA.FTZ R68, R48.reuse, R201, -R68 ;  /* 0x000000c930447223 */ /* 0x040fe40000010844 */
[----:B------:R-:W-:Y:S02]  /*6c70*/  FFMA.FTZ R69, R48, R120, R69 ;  /* 0x0000007830457223 */ /* 0x000fe40000010045 */
[----:B------:R-:W-:Y:S02]  /*6c80*/  FADD.FTZ R202, R123, R68 ;  /* 0x000000447bca7221 */ /* 0x000fe40000010000 */
[----:B------:R-:W-:Y:S02]  /*6c90*/  FADD.FTZ R196, RZ, R69 ;  /* 0x00000045ffc47221 */ /* 0x000fe40000010000 */
[----:B0-----:R-:W-:-:S02]  /*6ca0*/  FMUL.FTZ R71, R45, R202 ;  /* 0x000000ca2d477220 */ /* 0x001fc40000410000 */
[-C--:B------:R-:W-:Y:S02]  /*6cb0*/  FMUL.FTZ R69, R45, R196.reuse ;  /* 0x000000c42d457220 */ /* 0x080fe40000410000 */
[C---:B------:R-:W-:Y:S02]  /*6cc0*/  FFMA.FTZ R71, R46.reuse, R196, R71 ;  /* 0x000000c42e477223 */ /* 0x040fe40000010047 */
[----:B------:R-:W-:Y:S02]  /*6cd0*/  FADD.FTZ R67, -R25, R70 ;  /* 0x0000004619437221 */ /* 0x000fe40000010100 */
[----:B------:R-:W-:Y:S02]  /*6ce0*/  FFMA.FTZ R69, R46, R202, -R69 ;  /* 0x000000ca2e457223 */ /* 0x000fe40000010845 */
[----:B------:R-:W-:Y:S01]  /*6cf0*/  FADD.FTZ R195, RZ, R71 ;  /* 0x00000047ffc37221 */ /* 0x000fe20000010000 */
[----:B------:R0:W-:Y:S01]  /*6d00*/  STS.128 [R233.X16+0x8e80], R64 ;  /* 0x008e8040e9007388 */ /* 0x0001e2000000cc00 */
[----:B------:R-:W-:-:S02]  /*6d10*/  FADD.FTZ R203, R122, R69 ;  /* 0x000000457acb7221 */ /* 0x000fc40000010000 */
[C---:B0-----:R-:W-:Y:S02]  /*6d20*/  FMUL.FTZ R64, R43.reuse, R195 ;  /* 0x000000c32b407220 */ /* 0x041fe40000410000 */
[-C--:B------:R-:W-:Y:S02]  /*6d30*/  FMUL.FTZ R65, R43, R203.reuse ;  /* 0x000000cb2b417220 */ /* 0x080fe40000410000 */
[C---:B------:R-:W-:Y:S02]  /*6d40*/  FFMA.FTZ R64, R44.reuse, R203, -R64 ;  /* 0x000000cb2c407223 */ /* 0x040fe40000010840 */
[----:B------:R-:W-:Y:S02]  /*6d50*/  FFMA.FTZ R65, R44, R195, R65 ;  /* 0x000000c32c417223 */ /* 0x000fe40000010041 */
[----:B------:R-:W-:Y:S02]  /*6d60*/  FADD.FTZ R204, R119, R64 ;  /* 0x0000004077cc7221 */ /* 0x000fe40000010000 */
[----:B------:R-:W-:-:S02]  /*6d70*/  FADD.FTZ R194, RZ, R65 ;  /* 0x00000041ffc27221 */ /* 0x000fc40000010000 */
[----:B------:R-:W-:-:S04]  /*6d80*/  FMUL.FTZ R65, R41, R204 ;  /* 0x000000cc29417220 */ /* 0x000fc80000410000 */
[CC--:B------:R-:W-:Y:S02]  /*6d90*/  FFMA.FTZ R193, R42.reuse, R194.reuse, R65 ;  /* 0x000000c22ac17223 */ /* 0x0c0fe40000010041 */
[----:B------:R-:W-:Y:S02]  /*6da0*/  FMUL.FTZ R65, R41, R194 ;  /* 0x000000c229417220 */ /* 0x000fe40000410000 */
[----:B------:R-:W-:Y:S02]  /*6db0*/  FADD.FTZ R193, RZ, R193 ;  /* 0x000000c1ffc17221 */ /* 0x000fe40000010000 */
[----:B------:R-:W-:Y:S02]  /*6dc0*/  FFMA.FTZ R65, R42, R204, -R65 ;  /* 0x000000cc2a417223 */ /* 0x000fe40000010841 */
[----:B------:R-:W-:Y:S02]  /*6dd0*/  FMUL.FTZ R64, R39, R193 ;  /* 0x000000c127407220 */ /* 0x000fe40000410000 */
[----:B------:R-:W-:-:S04]  /*6de0*/  FADD.FTZ R205, R118, R65 ;  /* 0x0000004176cd7221 */ /* 0x000fc80000010000 */
[-C--:B------:R-:W-:Y:S02]  /*6df0*/  FMUL.FTZ R65, R39, R205.reuse ;  /* 0x000000cd27417220 */ /* 0x080fe40000410000 */
[C---:B------:R-:W-:Y:S02]  /*6e00*/  FFMA.FTZ R64, R40.reuse, R205, -R64 ;  /* 0x000000cd28407223 */ /* 0x040fe40000010840 */
[----:B------:R-:W-:Y:S02]  /*6e10*/  FFMA.FTZ R65, R40, R193, R65 ;  /* 0x000000c128417223 */ /* 0x000fe40000010041 */
[----:B------:R-:W-:Y:S02]  /*6e20*/  FADD.FTZ R206, R117, R64 ;  /* 0x0000004075ce7221 */ /* 0x000fe40000010000 */
[----:B------:R-:W-:Y:S02]  /*6e30*/  FADD.FTZ R192, RZ, R65 ;  /* 0x00000041ffc07221 */ /* 0x000fe40000010000 */
        /* <DEDUP_REMOVED lines=19> */
[CC--:B------:R-:W-:Y:S02]  /*6f70*/  FFMA.FTZ R64, R32.reuse, R209.reuse, -R64 ;  /* 0x000000d120407223 */ /* 0x0c0fe40000010840 */
[----:B------:R-:W-:Y:S02]  /*6f80*/  FMUL.FTZ R65, R31, R209 ;  /* 0x000000d11f417220 */ /* 0x000fe40000410000 */
[----:B------:R-:W-:Y:S02]  /*6f90*/  FADD.FTZ R210, R113, R64 ;  /* 0x0000004071d27221 */ /* 0x000fe40000010000 */
[----:B------:R-:W-:Y:S02]  /*6fa0*/  FFMA.FTZ R65, R32, R189, R65 ;  /* 0x000000bd20417223 */ /* 0x000fe40000010041 */
[----:B------:R-:W-:Y:S02]  /*6fb0*/  FMUL.FTZ R64, R29, R210 ;  /* 0x000000d21d407220 */ /* 0x000fe40000410000 */
[----:B------:R-:W-:-:S04]  /*6fc0*/  FADD.FTZ R211, RZ, R65 ;  /* 0x00000041ffd37221 */ /* 0x000fc80000010000 */
        /* <DEDUP_REMOVED lines=9> */
[----:B------:R-:W-:Y:S01]  /*7060*/  FFMA.FTZ R216, R28, R212, R65 ;  /* 0x000000d41cd87223 */ /* 0x000fe20000010041 */
[----:B------:R-:W-:Y:S06]  /*7070*/  BAR.SYNC.DEFER_BLOCKING 0x0 ;  /* 0x0000000000007b1d */ /* 0x000fec0000010000 */
[----:B------:R-:W-:Y:S05]  /*7080*/  @P0 BRA `(.L_x_342) ;  /* 0x00000e1000000947 */ /* 0x000fea0003800000 */
[----:B-1----:R-:W-:-:S05]  /*7090*/  IMAD R73, R150, 0x50, RZ ;  /* 0x0000005096497824 */ /* 0x002fca00078e02ff */
[----:B------:R-:W-:Y:S04]  /*70a0*/  LDS.128 R64, [R73+0x8ea0] ;  /* 0x008ea00049407984 */ /* 0x000fe80000000c00 */
[----:B------:R-:W0:Y:S02]  /*70b0*/  LDS.128 R68, [R73+0x8eb0] ;  /* 0x008eb00049447984 */ /* 0x000e240000000c00 */
[----:B0-----:R-:W-:-:S04]  /*70c0*/  FMUL.FTZ R72, R65, R69 ;  /* 0x0000004541487220 */ /* 0x001fc80000410000 */
[-C--:B------:R-:W-:Y:S02]  /*70d0*/  FFMA.FTZ R72, R64, R68.reuse, -R72 ;  /* 0x0000004440487223 */ /* 0x080fe40000010848 */
[----:B------:R-:W-:-:S04]  /*70e0*/  FMUL.FTZ R68, R65, R68 ;  /* 0x0000004441447220 */ /* 0x000fc80000410000 */
[C---:B------:R-:W-:Y:S02]  /*70f0*/  FFMA.FTZ R69, R64.reuse, R69, R68 ;  /* 0x0000004540457223 */ /* 0x040fe40000010044 */
[CC--:B------:R-:W-:Y:S02]  /*7100*/  FMUL.FTZ R68, R65.reuse, R71.reuse ;  /* 0x0000004741447220 */ /* 0x0c0fe40000410000 */
[-C--:B------:R-:W-:Y:S02]  /*7110*/  FMUL.FTZ R65, R65, R70.reuse ;  /* 0x0000004641417220 */ /* 0x080fe40000410000 */
[C---:B------:R-:W-:Y:S02]  /*7120*/  FFMA.FTZ R68, R64.reuse, R70, -R68 ;  /* 0x0000004640447223 */ /* 0x040fe40000010844 */
[----:B------:R-:W-:Y:S02]  /*7130*/  FFMA.FTZ R71, R64, R71, R65 ;  /* 0x0000004740477223 */ /* 0x000fe40000010041 */
[----:B------:R-:W-:-:S02]  /*7140*/  FADD.FTZ R70, R66, R68 ;  /* 0x0000004442467221 */ /* 0x000fc40000010000 */
[----:B------:R-:W-:Y:S02]  /*7150*/  FADD.FTZ R71, R67, R71 ;  /* 0x0000004743477221 */ /* 0x000fe40000010000 */
        /* <DEDUP_REMOVED lines=16> */
[C---:B------:R-:W-:Y:S02]  /*7260*/  FMUL.FTZ R68, R65.reuse, R72 ;  /* 0x0000004841447220 */ /* 0x040fe40000410000 */
[-C--:B------:R-:W-:Y:S01]  /*7270*/  FMUL.FTZ R65, R65, R70.reuse ;  /* 0x0000004641417220 */ /* 0x080fe20000410000 */
[----:B------:R-:W-:Y:S01]  /*7280*/  MOV R74, R69 ;  /* 0x00000045004a7202 */ /* 0x000fe20000000f00 */
[C---:B------:R-:W-:Y:S02]  /*7290*/  FFMA.FTZ R68, R64.reuse, R70, -R68 ;  /* 0x0000004640447223 */ /* 0x040fe40000010844 */
[----:B------:R-:W-:Y:S01]  /*72a0*/  FFMA.FTZ R65, R64, R72, R65 ;  /* 0x0000004840417223 */ /* 0x000fe20000010041 */
[----:B------:R-:W-:Y:S01]  /*72b0*/  LOP3.LUT R64, R150, 0x1f, RZ, 0xc0, !PT ;  /* 0x0000001f96407812 */ /* 0x000fe200078ec0ff */
[----:B------:R-:W-:-:S02]  /*72c0*/  FADD.FTZ R68, R66, R68 ;  /* 0x0000004442447221 */ /* 0x000fc40000010000 */
[----:B------:R-:W-:Y:S01]  /*72d0*/  FADD.FTZ R70, R67, R65 ;  /* 0x0000004143467221 */ /* 0x000fe20000010000 */
[----:B------:R-:W-:-:S04]  /*72e0*/  ISETP.NE.AND P0, PT, R64, 0x1f, PT ;  /* 0x0000001f4000780c */ /* 0x000fc80003f05270 */
[----:B------:R-:W-:Y:S01]  /*72f0*/  MOV R72, R70 ;  /* 0x0000004600487202 */ /* 0x000fe20000000f00 */
[----:B------:R-:W-:Y:S06]  /*7300*/  BRA.DIV ~URZ, `(.L_x_343) ;  /* 0x000078527f007947 */ /* 0x000fec000b800000 */
[----:B------:R0:W1:Y:S02]  /*7310*/  SHFL.DOWN PT, R67, R71, 0x1, 0x1f ;  /* 0x08201f0047437f89 */ /* 0x00006400000e0000 */
.L_x_445:
[----:B------:R-:W-:Y:S05]  /*7320*/  BRA.DIV ~URZ, `(.L_x_344) ;  /* 0x000078b27f007947 */ /* 0x000fea000b800000 */
[----:B------:R-:W2:Y:S04]  /*7330*/  SHFL.DOWN PT, R69, R69, 0x1, 0x1f ;  /* 0x08201f0045457f89 */ /* 0x000ea800000e0000 */
[----:B------:R3:W4:Y:S04]  /*7340*/  SHFL.DOWN PT, R73, R68, 0x1, 0x1f ;  /* 0x08201f0044497f89 */ /* 0x00072800000e0000 */
[----:B------:R3:W0:Y:S02]  /*7350*/  SHFL.DOWN PT, R64, R70, 0x1, 0x1f ;  /* 0x08201f0046407f89 */ /* 0x00062400000e0000 */
.L_x_446:
[----:B------:R-:W-:Y:S01]  /*7360*/  BSSY B1, `(.L_x_345) ;  /* 0x000000d000017945 */ /* 0x000fe20003800000 */
[----:B------:R-:W-:Y:S05]  /*7370*/  @!P0 BRA `(.L_x_346) ;  /* 0x000000b000008947 */ /* 0x000fea0003800000 */
[----:B0-----:R-:W-:-:S04]  /*7380*/  FMUL.FTZ R65, R74, R64 ;  /* 0x000000404a417220 */ /* 0x001fc80000410000 */
[CC--:B----4-:R-:W-:Y:S02]  /*7390*/  FFMA.FTZ R65, R71.reuse, R73.reuse, -R65 ;  /* 0x0000004947417223 */ /* 0x0d0fe40000010841 */
[----:B------:R-:W-:Y:S02]  /*73a0*/  FMUL.FTZ R73, R74, R73 ;  /* 0x000000494a497220 */ /* 0x000fe40000410000 */
[----:B---3--:R-:W-:Y:S02]  /*73b0*/  FADD.FTZ R68, R68, R65 ;  /* 0x0000004144447221 */ /* 0x008fe40000010000 */
[----:B------:R-:W-:Y:S02]  /*73c0*/  FFMA.FTZ R73, R71, R64, R73 ;  /* 0x0000004047497223 */ /* 0x000fe40000010049 */
[C---:B--2---:R-:W-:Y:S02]  /*73d0*/  FMUL.FTZ R64, R74.reuse, R69 ;  /* 0x000000454a407220 */ /* 0x044fe40000410000 */
[----:B-1----:R-:W-:-:S02]  /*73e0*/  FMUL.FTZ R74, R74, R67 ;  /* 0x000000434a4a7220 */ /* 0x002fc40000410000 */
[C---:B------:R-:W-:Y:S02]  /*73f0*/  FFMA.FTZ R64, R71.reuse, R67, -R64 ;  /* 0x0000004347407223 */ /* 0x040fe40000010840 */
[----:B------:R-:W-:Y:S02]  /*7400*/  FFMA.FTZ R74, R71, R69, R74 ;  /* 0x00000045474a7223 */ /* 0x000fe4000001004a */
[----:B------:R-:W-:Y:S01]  /*7410*/  FADD.FTZ R72, R72, R73 ;  /* 0x0000004948487221 */ /* 0x000fe20000010000 */
[----:B------:R-:W-:Y:S02]  /*7420*/  MOV R71, R64 ;  /* 0x0000004000477202 */ /* 0x000fe40000000f00 */
.L_x_346:
[----:B------:R-:W-:Y:S05]  /*7430*/  BSYNC B1 ;  /* 0x0000000000017941 */ /* 0x000fea0003800000 */
.L_x_345:
[----:B0-----:R-:W-:-:S04]  /*7440*/  LOP3.LUT R64, R150, 0x1f, RZ, 0xc0, !PT ;  /* 0x0000001f96407812 */ /* 0x001fc800078ec0ff */
[----:B------:R-:W-:Y:S01]  /*7450*/  ISETP.GT.U32.AND P0, PT, R64, 0x1d, PT ;  /* 0x0000001d4000780c */ /* 0x000fe20003f04070 */
[----:B------:R-:W-:Y:S05]  /*7460*/  BRA.DIV ~URZ, `(.L_x_347) ;  /* 0x000078d27f007947 */ /* 0x000fea000b800000 */
[----:B-1----:R0:W1:Y:S04]  /*7470*/  SHFL.DOWN PT, R67, R71, 0x2, 0x1f ;  /* 0x08401f0047437f89 */ /* 0x00206800000e0000 */
[----:B--2---:R0:W2:Y:S04]  /*7480*/  SHFL.DOWN PT, R69, R74, 0x2, 0x1f ;  /* 0x08401f004a457f89 */ /* 0x0040a800000e0000 */
[----:B---3--:R0:W3:Y:S04]  /*7490*/  SHFL.DOWN PT, R70, R68, 0x2, 0x1f ;  /* 0x08401f0044467f89 */ /* 0x0080e800000e0000 */
[----:B------:R0:W4:Y:S02]  /*74a0*/  SHFL.DOWN PT, R64, R72, 0x2, 0x1f ;  /* 0x08401f0048407f89 */ /* 0x00012400000e0000 */
.L_x_447:
[----:B------:R-:W-:Y:S01]  /*74b0*/  BSSY B1, `(.L_x_348) ;  /* 0x000000d000017945 */ /* 0x000fe20003800000 */
[----:B------:R-:W-:Y:S05]  /*74c0*/  @P0 BRA `(.L_x_349) ;  /* 0x000000b000000947 */ /* 0x000fea0003800000 */
[----:B----4-:R-:W-:-:S04]  /*74d0*/  FMUL.FTZ R65, R74, R64 ;  /* 0x000000404a417220 */ /* 0x010fc80000410000 */
[CC--:B---3--:R-:W-:Y:S02]  /*74e0*/  FFMA.FTZ R65, R71.reuse, R70.reuse, -R65 ;  /* 0x0000004647417223 */ /* 0x0c8fe40000010841 */
[----:B------:R-:W-:Y:S02]  /*74f0*/  FMUL.FTZ R70, R74, R70 ;  /* 0x000000464a467220 */ /* 0x000fe40000410000 */
[----:B0-----:R-:W-:Y:S02]  /*7500*/  FADD.FTZ R68, R68, R65 ;  /* 0x0000004144447221 */ /* 0x001fe40000010000 */
[----:B------:R-:W-:Y:S02]  /*7510*/  FFMA.FTZ R70, R71, R64, R70 ;  /* 0x0000004047467223 */ /* 0x000fe40000010046 */
[C---:B--2---:R-:W-:Y:S02]  /*7520*/  FMUL.FTZ R64, R74.reuse, R69 ;  /* 0x000000454a407220 */ /* 0x044fe40000410000 */
[----:B-1----:R-:W-:-:S02]  /*7530*/  FMUL.FTZ R74, R74, R67 ;  /* 0x000000434a4a7220 */ /* 0x002fc40000410000 */
[C---:B------:R-:W-:Y:S02]  /*7540*/  FFMA.FTZ R64, R71.reuse, R67, -R64 ;  /* 0x0000004347407223 */ /* 0x040fe40000010840 */
[----:B------:R-:W-:Y:S02]  /*7550*/  FFMA.FTZ R74, R71, R69, R74 ;  /* 0x00000045474a7223 */ /* 0x000fe4000001004a */
[----:B------:R-:W-:Y:S01]  /*7560*/  FADD.FTZ R72, R72, R70 ;  /* 0x0000004648487221 */ /* 0x000fe20000010000 */
[----:B------:R-:W-:Y:S02]  /*7570*/  MOV R71, R64 ;  /* 0x0000004000477202 */ /* 0x000fe40000000f00 */
.L_x_349:
[----:B------:R-:W-:Y:S05]  /*7580*/  BSYNC B1 ;  /* 0x0000000000017941 */ /* 0x000fea0003800000 */
.L_x_348:
[----:B----4-:R-:W-:-:S04]  /*7590*/  LOP3.LUT R64, R150, 0x1f, RZ, 0xc0, !PT ;  /* 0x0000001f96407812 */ /* 0x010fc800078ec0ff */
[----:B------:R-:W-:Y:S01]  /*75a0*/  ISETP.GT.U32.AND P0, PT, R64, 0x1b, PT ;  /* 0x0000001b4000780c */ /* 0x000fe20003f04070 */
[----:B------:R-:W-:Y:S10]  /*75b0*/  BRA.DIV ~URZ, `(.L_x_350) ;  /* 0x000079527f007947 */ /* 0x000ff4000b800000 */
[----:B-1----:R1:W4:Y:S02]  /*75c0*/  SHFL.DOWN PT, R67, R71, 0x4, 0x1f ;  /* 0x08801f0047437f89 */ /* 0x00232400000e0000 */
.L_x_448:
[----:B------:R-:W-:Y:S05]  /*75d0*/  BRA.DIV ~URZ, `(.L_x_351) ;  /* 0x000079b27f007947 */ /* 0x000fea000b800000 */
[----:B--2---:R2:W0:Y:S04]  /*75e0*/  SHFL.DOWN PT, R69, R74, 0x4, 0x1f ;  /* 0x08801f004a457f89 */ /* 0x00442800000e0000 */
[----:B---3--:R2:W3:Y:S04]  /*75f0*/  SHFL.DOWN PT, R70, R68, 0x4, 0x1f ;  /* 0x08801f0044467f89 */ /* 0x0084e800000e0000 */
[----:B------:R2:W1:Y:S02]  /*7600*/  SHFL.DOWN PT, R64, R72, 0x4, 0x1f ;  /* 0x08801f0048407f89 */ /* 0x00046400000e0000 */
.L_x_449:
[----:B------:R-:W-:Y:S01]  /*7610*/  BSSY B1, `(.L_x_352) ;  /* 0x000000d000017945 */ /* 0x000fe20003800000 */
[----:B------:R-:W-:Y:S05]  /*7620*/  @P0 BRA `(.L_x_353) ;  /* 0x000000b000000947 */ /* 0x000fea0003800000 */
[----:B-1----:R-:W-:-:S04]  /*7630*/  FMUL.FTZ R65, R74, R64 ;  /* 0x000000404a417220 */ /* 0x002fc80000410000 */
[CC--:B---3--:R-:W-:Y:S02]  /*7640*/  FFMA.FTZ R65, R71.reuse, R70.reuse, -R65 ;  /* 0x0000004647417223 */ /* 0x0c8fe40000010841 */
[----:B------:R-:W-:Y:S02]  /*7650*/  FMUL.FTZ R70, R74, R70 ;  /* 0x000000464a467220 */ /* 0x000fe40000410000 */
[----:B0-2---:R-:W-:Y:S02]  /*7660*/  FADD.FTZ R68, R68, R65 ;  /* 0x0000004144447221 */ /* 0x005fe40000010000 */
[----:B------:R-:W-:Y:S02]  /*7670*/  FFMA.FTZ R70, R71, R64, R70 ;  /* 0x0000004047467223 */ /* 0x000fe40000010046 */
[C---:B------:R-:W-:Y:S02]  /*7680*/  FMUL.FTZ R64, R74.reuse, R69 ;  /* 0x000000454a407220 */ /* 0x040fe40000410000 */
[----:B----4-:R-:W-:-:S02]  /*7690*/  FMUL.FTZ R74, R74, R67 ;  /* 0x000000434a4a7220 */ /* 0x010fc40000410000 */
[C---:B------:R-:W-:Y:S02]  /*76a0*/  FFMA.FTZ R64, R71.reuse, R67, -R64 ;  /* 0x0000004347407223 */ /* 0x040fe40000010840 */
[----:B------:R-:W-:Y:S02]  /*76b0*/  FFMA.FTZ R74, R71, R69, R74 ;  /* 0x00000045474a7223 */ /* 0x000fe4000001004a */
[----:B------:R-:W-:Y:S01]  /*76c0*/  FADD.FTZ R72, R72, R70 ;  /* 0x0000004648487221 */ /* 0x000fe20000010000 */
[----:B------:R-:W-:Y:S02]  /*76d0*/  MOV R71, R64 ;  /* 0x0000004000477202 */ /* 0x000fe40000000f00 */
.L_x_353:
[----:B------:R-:W-:Y:S05]  /*76e0*/  BSYNC B1 ;  /* 0x0000000000017941 */ /* 0x000fea0003800000 */
.L_x_352:
[----:B-1----:R-:W-:-:S04]  /*76f0*/  LOP3.LUT R64, R150, 0x1f, RZ, 0xc0, !PT ;  /* 0x0000001f96407812 */ /* 0x002fc800078ec0ff */
[----:B------:R-:W-:Y:S01]  /*7700*/  ISETP.GT.U32.AND P0, PT, R64, 0x17, PT ;  /* 0x000000174000780c */ /* 0x000fe20003f04070 */
[----:B------:R-:W-:Y:S05]  /*7710*/  BRA.DIV ~URZ, `(.L_x_354) ;  /* 0x000079d27f007947 */ /* 0x000fea000b800000 */
[----:B----4-:R1:W4:Y:S04]  /*7720*/  SHFL.DOWN PT, R67, R71, 0x8, 0x1f ;  /* 0x09001f0047437f89 */ /* 0x01032800000e0000 */
[----:B0-----:R1:W0:Y:S04]  /*7730*/  SHFL.DOWN PT, R69, R74, 0x8, 0x1f ;  /* 0x09001f004a457f89 */ /* 0x00122800000e0000 */
[----:B---3--:R1:W3:Y:S04]  /*7740*/  SHFL.DOWN PT, R70, R68, 0x8, 0x1f ;  /* 0x09001f0044467f89 */ /* 0x0082e800000e0000 */
[----:B------:R1:W2:Y:S02]  /*7750*/  SHFL.DOWN PT, R64, R72, 0x8, 0x1f ;  /* 0x09001f0048407f89 */ /* 0x0002a400000e0000 */
.L_x_450:
[----:B------:R-:W-:Y:S01]  /*7760*/  BSSY B1, `(.L_x_355) ;  /* 0x000000d000017945 */ /* 0x000fe20003800000 */
[----:B------:R-:W-:Y:S05]  /*7770*/  @P0 BRA `(.L_x_356) ;  /* 0x000000b000000947 */ /* 0x000fea0003800000 */
[----:B--2---:R-:W-:-:S04]  /*7780*/  FMUL.FTZ R65, R74, R64 ;  /* 0x000000404a417220 */ /* 0x004fc80000410000 */
[CC--:B---3--:R-:W-:Y:S02]  /*7790*/  FFMA.FTZ R65, R71.reuse, R70.reuse, -R65 ;  /* 0x0000004647417223 */ /* 0x0c8fe40000010841 */
[----:B------:R-:W-:Y:S02]  /*77a0*/  FMUL.FTZ R70, R74, R70 ;  /* 0x000000464a467220 */ /* 0x000fe40000410000 */
[----:B-1----:R-:W-:Y:S02]  /*77b0*/  FADD.FTZ R68, R68, R65 ;  /* 0x0000004144447221 */ /* 0x002fe40000010000 */
[----:B------:R-:W-:Y:S02]  /*77c0*/  FFMA.FTZ R70, R71, R64, R70 ;  /* 0x0000004047467223 */ /* 0x000fe40000010046 */
[C---:B0-----:R-:W-:Y:S02]  /*77d0*/  FMUL.FTZ R64, R74.reuse, R69 ;  /* 0x000000454a407220 */ /* 0x041fe40000410000 */
[----:B----4-:R-:W-:-:S02]  /*77e0*/  FMUL.FTZ R74, R74, R67 ;  /* 0x000000434a4a7220 */ /* 0x010fc40000410000 */
[C---:B------:R-:W-:Y:S02]  /*77f0*/  FFMA.FTZ R64, R71.reuse, R67, -R64 ;  /* 0x0000004347407223 */ /* 0x040fe40000010840 */
[----:B------:R-:W-:Y:S02]  /*7800*/  FFMA.FTZ R74, R71, R69, R74 ;  /* 0x00000045474a7223 */ /* 0x000fe4000001004a */
[----:B------:R-:W-:Y:S01]  /*7810*/  FADD.FTZ R72, R72, R70 ;  /* 0x0000004648487221 */ /* 0x000fe20000010000 */
[----:B------:R-:W-:Y:S02]  /*7820*/  MOV R71, R64 ;  /* 0x0000004000477202 */ /* 0x000fe40000000f00 */
.L_x_356:
[----:B------:R-:W-:Y:S05]  /*7830*/  BSYNC B1 ;  /* 0x0000000000017941 */ /* 0x000fea0003800000 */
.L_x_355:
[----:B--2---:R-:W-:-:S04]  /*7840*/  LOP3.LUT R64, R150, 0x1f, RZ, 0xc0, !PT ;  /* 0x0000001f96407812 */ /* 0x004fc800078ec0ff */
[----:B------:R-:W-:Y:S01]  /*7850*/  ISETP.GT.U32.AND P0, PT, R64, 0xf, PT ;  /* 0x0000000f4000780c */ /* 0x000fe20003f04070 */
[----:B------:R-:W-:Y:S10]  /*7860*/  BRA.DIV ~URZ, `(.L_x_357) ;  /* 0x00007a527f007947 */ /* 0x000ff4000b800000 */
[----:B----4-:R2:W4:Y:S02]  /*7870*/  SHFL.DOWN PT, R67, R71, 0x10, 0x1f ;  /* 0x0a001f0047437f89 */ /* 0x01052400000e0000 */
.L_x_451:
[----:B------:R-:W-:Y:S05]  /*7880*/  BRA.DIV ~URZ, `(.L_x_358) ;  /* 0x00007ab27f007947 */ /* 0x000fea000b800000 */
[----:B0-----:R0:W1:Y:S04]  /*7890*/  SHFL.DOWN PT, R69, R74, 0x10, 0x1f ;  /* 0x0a001f004a457f89 */ /* 0x00106800000e0000 */
[----:B---3--:R0:W3:Y:S04]  /*78a0*/  SHFL.DOWN PT, R70, R68, 0x10, 0x1f ;  /* 0x0a001f0044467f89 */ /* 0x0080e800000e0000 */
[----:B------:R0:W2:Y:S02]  /*78b0*/  SHFL.DOWN PT, R64, R72, 0x10, 0x1f ;  /* 0x0a001f0048407f89 */ /* 0x0000a400000e0000 */
.L_x_452:
[----:B------:R-:W-:Y:S01]  /*78c0*/  BSSY B1, `(.L_x_359) ;  /* 0x000000d000017945 */ /* 0x000fe20003800000 */
[----:B------:R-:W-:Y:S05]  /*78d0*/  @P0 BRA `(.L_x_360) ;  /* 0x000000b000000947 */ /* 0x000fea0003800000 */
[----:B--2---:R-:W-:-:S04]  /*78e0*/  FMUL.FTZ R65, R74, R64 ;  /* 0x000000404a417220 */ /* 0x004fc80000410000 */
[CC--:B---3--:R-:W-:Y:S02]  /*78f0*/  FFMA.FTZ R65, R71.reuse, R70.reuse, -R65 ;  /* 0x0000004647417223 */ /* 0x0c8fe40000010841 */
[----:B------:R-:W-:Y:S02]  /*7900*/  FMUL.FTZ R70, R74, R70 ;  /* 0x000000464a467220 */ /* 0x000fe40000410000 */
[----:B01----:R-:W-:Y:S02]  /*7910*/  FADD.FTZ R68, R68, R65 ;  /* 0x0000004144447221 */ /* 0x003fe40000010000 */
[----:B------:R-:W-:Y:S02]  /*7920*/  FFMA.FTZ R70, R71, R64, R70 ;  /* 0x0000004047467223 */ /* 0x000fe40000010046 */
[C---:B------:R-:W-:Y:S02]  /*7930*/  FMUL.FTZ R64, R74.reuse, R69 ;  /* 0x000000454a407220 */ /* 0x040fe40000410000 */
[----:B----4-:R-:W-:-:S02]  /*7940*/  FMUL.FTZ R74, R74, R67 ;  /* 0x000000434a4a7220 */ /* 0x010fc40000410000 */
[C---:B------:R-:W-:Y:S02]  /*7950*/  FFMA.FTZ R64, R71.reuse, R67, -R64 ;  /* 0x0000004347407223 */ /* 0x040fe40000010840 */
[----:B------:R-:W-:Y:S02]  /*7960*/  FFMA.FTZ R74, R71, R69, R74 ;  /* 0x00000045474a7223 */ /* 0x000fe4000001004a */
[----:B------:R-:W-:Y:S01]  /*7970*/  FADD.FTZ R72, R72, R70 ;  /* 0x0000004648487221 */ /* 0x000fe20000010000 */
[----:B------:R-:W-:Y:S02]  /*7980*/  MOV R71, R64 ;  /* 0x0000004000477202 */ /* 0x000fe40000000f00 */
.L_x_360:
[----:B------:R-:W-:Y:S05]  /*7990*/  BSYNC B1 ;  /* 0x0000000000017941 */ /* 0x000fea0003800000 */
.L_x_359:
[----:B------:R-:W-:Y:S05]  /*79a0*/  BRA.DIV ~URZ, `(.L_x_361) ;  /* 0x00007af27f007947 */ /* 0x000fea000b800000 */
[----:B--2---:R-:W2:Y:S04]  /*79b0*/  SHFL.IDX PT, R64, R74, RZ, 0x1f ;  /* 0x00001fff4a407589 */ /* 0x004ea800000e0000 */
[----:B---3--:R-:W3:Y:S04]  /*79c0*/  SHFL.IDX PT, R70, R71, RZ, 0x1f ;  /* 0x00001fff47467589 */ /* 0x008ee800000e0000 */
[----:B-1----:R-:W1:Y:S04]  /*79d0*/  SHFL.IDX PT, R69, R68, RZ, 0x1f ;  /* 0x00001fff44457589 */ /* 0x002e6800000e0000 */
[----:B----4-:R-:W4:Y:S04]  /*79e0*/  SHFL.IDX PT, R67, R72, RZ, 0x1f ;  /* 0x00001fff48437589 */ /* 0x010f2800000e0000 */
[----:B------:R-:W0:Y:S04]  /*79f0*/  SHFL.IDX PT, R73, R62, RZ, 0x1f ;  /* 0x00001fff3e497589 */ /* 0x000e2800000e0000 */
[----:B------:R-:W0:Y:S04]  /*7a00*/  SHFL.IDX PT, R75, R63, RZ, 0x1f ;  /* 0x00001fff3f4b7589 */ /* 0x000e2800000e0000 */
[----:B------:R-:W0:Y:S01]  /*7a10*/  SHFL.DOWN PT, R71, R71, 0x1, 0x1f ;  /* 0x08201f0047477f89 */ /* 0x000e2200000e0000 */
[----:B--2---:R-:W-:-:S02]  /*7a20*/  FMUL.FTZ R76, R63, R64 ;  /* 0x000000403f4c7220 */ /* 0x004fc40000410000 */
[----:B------:R-:W-:Y:S01]  /*7a30*/  FMUL.FTZ R77, R62, R64 ;  /* 0x000000403e4d7220 */ /* 0x000fe20000410000 */
[----:B0-----:R-:W0:Y:S01]  /*7a40*/  SHFL.DOWN PT, R74, R74, 0x1, 0x1f ;  /* 0x08201f004a4a7f89 */ /* 0x001e2200000e0000 */
[C---:B---3--:R-:W-:Y:S02]  /*7a50*/  FMUL.FTZ R79, R60.reuse, R70 ;  /* 0x000000463c4f7220 */ /* 0x048fe40000410000 */
[----:B------:R-:W-:Y:S01]  /*7a60*/  FMUL.FTZ R78, R60, R64 ;  /* 0x000000403c4e7220 */ /* 0x000fe20000410000 */
[----:B------:R-:W2:Y:S01]  /*7a70*/  SHFL.DOWN PT, R68, R68, 0x1, 0x1f ;  /* 0x08201f0044447f89 */ /* 0x000ea200000e0000 */
[-C--:B------:R-:W-:Y:S02]  /*7a80*/  FFMA.FTZ R76, R62, R70.reuse, -R76 ;  /* 0x000000463e4c7223 */ /* 0x080fe4000001084c */
[----:B------:R-:W-:Y:S01]  /*7a90*/  FFMA.FTZ R77, R63, R70, R77 ;  /* 0x000000463f4d7223 */ /* 0x000fe2000001004d */
[----:B------:R-:W3:Y:S04]  /*7aa0*/  SHFL.DOWN PT, R72, R72, 0x1, 0x1f ;  /* 0x08201f0048487f89 */ /* 0x000ee800000e0000 */
[----:B------:R-:W0:Y:S04]  /*7ab0*/  SHFL.IDX PT, R246, R61, RZ, 0x1f ;  /* 0x00001fff3df67589 */ /* 0x000e2800000e0000 */
[----:B------:R5:W0:Y:S02]  /*7ac0*/  SHFL.IDX PT, R247, R60, RZ, 0x1f ;  /* 0x00001fff3cf77589 */ /* 0x000a2400000e0000 */
[----:B-----5:R-:W-:-:S02]  /*7ad0*/  FMUL.FTZ R60, R61, R64 ;  /* 0x000000403d3c7220 */ /* 0x020fc40000410000 */
.L_x_453:
[----:B-1--4-:R-:W-:Y:S01]  /*7ae0*/  ISETP.NE.AND P0, PT, R150, 0x1f, PT ;  /* 0x0000001f9600780c */ /* 0x012fe20003f05270 */
[----:B------:R-:W-:Y:S01]  /*7af0*/  BSSY B1, `(.L_x_362) ;  /* 0x0000014000017945 */ /* 0x000fe20003800000 */
[----:B------:R-:W-:Y:S01]  /*7b00*/  FADD.FTZ R63, R77, R67 ;  /* 0x000000434d3f7221 */ /* 0x000fe20000010000 */
[----:B0-----:R-:W-:Y:S01]  /*7b10*/  MOV R64, R247 ;  /* 0x000000f700407202 */ /* 0x001fe20000000f00 */
[----:B------:R-:W-:Y:S01]  /*7b20*/  FFMA.FTZ R61, R61, R70, R78 ;  /* 0x000000463d3d7223 */ /* 0x000fe2000001004e */
[----:B------:R-:W-:Y:S01]  /*7b30*/  MOV R65, R246 ;  /* 0x000000f600417202 */ /* 0x000fe20000000f00 */
[----:B------:R-:W-:Y:S01]  /*7b40*/  FADD.FTZ R60, -R60, R79 ;  /* 0x0000004f3c3c7221 */ /* 0x000fe20000010100 */
[----:B------:R-:W-:Y:S01]  /*7b50*/  MOV R66, R73 ;  /* 0x0000004900427202 */ /* 0x000fe20000000f00 */
[----:B------:R-:W-:Y:S01]  /*7b60*/  FADD.FTZ R62, R76, R69 ;  /* 0x000000454c3e7221 */ /* 0x000fe20000010000 */
[----:B------:R-:W-:-:S04]  /*7b70*/  MOV R67, R75 ;  /* 0x0000004b00437202 */ /* 0x000fc80000000f00 */
[----:B------:R-:W-:Y:S05]  /*7b80*/  @!P0 BRA `(.L_x_363) ;  /* 0x000000a000008947 */ /* 0x000fea0003800000 */
[----:B------:R-:W-:-:S04]  /*7b90*/  FMUL.FTZ R69, R67, R74 ;  /* 0x0000004a43457220 */ /* 0x000fc80000410000 */
[C---:B------:R-:W-:Y:S02]  /*7ba0*/  FFMA.FTZ R69, R66.reuse, R71, -R69 ;  /* 0x0000004742457223 */ /* 0x040fe40000010845 */
[----:B------:R-:W-:-:S04]  /*7bb0*/  FMUL.FTZ R66, R66, R74 ;  /* 0x0000004a42427220 */ /* 0x000fc80000410000 */
[-C--:B------:R-:W-:Y:S02]  /*7bc0*/  FFMA.FTZ R67, R67, R71.reuse, R66 ;  /* 0x0000004743437223 */ /* 0x080fe40000010042 */
[CC--:B------:R-:W-:Y:S02]  /*7bd0*/  FMUL.FTZ R66, R65.reuse, R74.reuse ;  /* 0x0000004a41427220 */ /* 0x0c0fe40000410000 */
[C---:B------:R-:W-:Y:S02]  /*7be0*/  FMUL.FTZ R74, R64.reuse, R74 ;  /* 0x0000004a404a7220 */ /* 0x040fe40000410000 */
[-C--:B------:R-:W-:Y:S02]  /*7bf0*/  FFMA.FTZ R64, R64, R71.reuse, -R66 ;  /* 0x0000004740407223 */ /* 0x080fe40000010842 */
[----:B------:R-:W-:Y:S02]  /*7c00*/  FFMA.FTZ R65, R65, R71, R74 ;  /* 0x0000004741417223 */ /* 0x000fe4000001004a */
[----:B--2---:R-:W-:-:S02]  /*7c10*/  FADD.FTZ R66, R69, R68 ;  /* 0x0000004445427221 */ /* 0x004fc40000010000 */
[----:B---3--:R-:W-:Y:S02]  /*7c20*/  FADD.FTZ R67, R67, R72 ;  /* 0x0000004843437221 */ /* 0x008fe40000010000 */
.L_x_363:
[----:B------:R-:W-:Y:S05]  /*7c30*/  BSYNC B1 ;  /* 0x0000000000017941 */ /* 0x000fea0003800000 */
.L_x_362:
[----:B------:R-:W-:-:S05]  /*7c40*/  IMAD R246, R150, 0x50, RZ ;  /* 0x0000005096f67824 */ /* 0x000fca00078e02ff */
[----:B---3--:R-:W0:Y:S02]  /*7c50*/  LDS.128 R72, [R246+0x8eb0] ;  /* 0x008eb000f6487984 */ /* 0x008e240000000c00 */
[C---:B0-----:R-:W-:Y:S02]  /*7c60*/  FMUL.FTZ R70, R73.reuse, R67 ;  /* 0x0000004349467220 */ /* 0x041fe40000410000 */
[C---:B------:R-:W-:Y:S02]  /*7c70*/  FMUL.FTZ R71, R73.reuse, R66 ;  /* 0x0000004249477220 */ /* 0x040fe40000410000 */
[C---:B--2---:R-:W-:Y:S02]  /*7c80*/  FMUL.FTZ R68, R73.reuse, R65 ;  /* 0x0000004149447220 */ /* 0x044fe40000410000 */
[----:B------:R-:W-:Y:S02]  /*7c90*/  FMUL.FTZ R69, R73, R64 ;  /* 0x0000004049457220 */ /* 0x000fe40000410000 */
[----:B------:R-:W-:-:S02]  /*7ca0*/  FFMA.FTZ R70, R72, R66, -R70 ;  /* 0x0000004248467223 */ /* 0x000fc40000010846 */
[C---:B------:R-:W-:Y:S02]  /*7cb0*/  FFMA.FTZ R71, R72.reuse, R67, R71 ;  /* 0x0000004348477223 */ /* 0x040fe40000010047 */
[C---:B------:R-:W-:Y:S02]  /*7cc0*/  FFMA.FTZ R68, R72.reuse, R64, -R68 ;  /* 0x0000004048447223 */ /* 0x040fe40000010844 */
[----:B------:R-:W-:Y:S02]  /*7cd0*/  FFMA.FTZ R69, R72, R65, R69 ;  /* 0x0000004148457223 */ /* 0x000fe40000010045 */
[----:B------:R-:W-:Y:S02]  /*7ce0*/  FADD.FTZ R70, R74, R70 ;  /* 0x000000464a467221 */ /* 0x000fe40000010000 */
[----:B------:R-:W-:Y:S02]  /*7cf0*/  FADD.FTZ R71, R75, R71 ;  /* 0x000000474b477221 */ /* 0x000fe40000010000 */
[----:B------:R-:W0:Y:S04]  /*7d00*/  LDS.128 R72, [R246+0x8ea0] ;  /* 0x008ea000f6487984 */ /* 0x000e280000000c00 */
[----:B------:R-:W-:Y:S01]  /*7d10*/  STS.128 [R246+0x8ea0], R68 ;  /* 0x008ea044f6007388 */ /* 0x000fe20000000c00 */
[----:B0-----:R-:W-:-:S02]  /*7d20*/  FMUL.FTZ R76, R73, R71 ;  /* 0x00000047494c7220 */ /* 0x001fc40000410000 */
[CC--:B------:R-:W-:Y:S02]  /*7d30*/  FMUL.FTZ R79, R73.reuse, R70.reuse ;  /* 0x00000046494f7220 */ /* 0x0c0fe40000410000 */
[----:B------:R-:W-:Y:S02]  /*7d40*/  FFMA.FTZ R76, R72, R70, -R76 ;  /* 0x00000046484c7223 */ /* 0x000fe4000001084c */
[C---:B------:R-:W-:Y:S02]  /*7d50*/  FMUL.FTZ R77, R73.reuse, R68 ;  /* 0x00000044494d7220 */ /* 0x040fe40000410000 */
[----:B------:R-:W-:Y:S02]  /*7d60*/  FADD.FTZ R78, R74, R76 ;  /* 0x0000004c4a4e7221 */ /* 0x000fe40000010000 */
[----:B------:R-:W-:Y:S02]  /*7d70*/  FMUL.FTZ R76, R73, R69 ;  /* 0x00000045494c7220 */ /* 0x000fe40000410000 */
[----:B------:R-:W-:-:S02]  /*7d80*/  FFMA.FTZ R79, R72, R71, R79 ;  /* 0x00000047484f7223 */ /* 0x000fc4000001004f */
[C---:B------:R-:W-:Y:S02]  /*7d90*/  FFMA.FTZ R76, R72.reuse, R68, -R76 ;  /* 0x00000044484c7223 */ /* 0x040fe4000001084c */
[----:B------:R-:W-:Y:S02]  /*7da0*/  FFMA.FTZ R77, R72, R69, R77 ;  /* 0x00000045484d7223 */ /* 0x000fe4000001004d */
[----:B------:R-:W0:Y:S01]  /*7db0*/  LDS.128 R68, [R246+0x8e90] ;  /* 0x008e9000f6447984 */ /* 0x000e220000000c00 */
[----:B------:R-:W-:-:S03]  /*7dc0*/  FADD.FTZ R79, R75, R79 ;  /* 0x0000004f4b4f7221 */ /* 0x000fc60000010000 */
[----:B------:R0:W-:Y:S04]  /*7dd0*/  STS.128 [R246+0x8eb0], R64 ;  /* 0x008eb040f6007388 */ /* 0x0001e80000000c00 */
[----:B------:R1:W-:Y:S01]  /*7de0*/  STS.128 [R246+0x8e90], R76 ;  /* 0x008e904cf6007388 */ /* 0x0003e20000000c00 */
[C---:B0-----:R-:W-:Y:S02]  /*7df0*/  FMUL.FTZ R64, R69.reuse, R79 ;  /* 0x0000004f45407220 */ /* 0x041fe40000410000 */
[C---:B------:R-:W-:Y:S02]  /*7e00*/  FMUL.FTZ R65, R69.reuse, R76 ;  /* 0x0000004c45417220 */ /* 0x040fe40000410000 */
[----:B------:R-:W-:Y:S02]  /*7e10*/  FFMA.FTZ R64, R68, R78, -R64 ;  /* 0x0000004e44407223 */ /* 0x000fe40000010840 */
[----:B------:R-:W-:-:S02]  /*7e20*/  FMUL.FTZ R66, R69, R77 ;  /* 0x0000004d45427220 */ /* 0x000fc40000410000 */
[----:B------:R-:W-:Y:S02]  /*7e30*/  FADD.FTZ R70, R70, R64 ;  /* 0x0000004046467221 */ /* 0x000fe40000010000 */
[----:B------:R-:W-:Y:S02]  /*7e40*/  FMUL.FTZ R64, R69, R78 ;  /* 0x0000004e45407220 */ /* 0x000fe40000410000 */
[C---:B------:R-:W-:Y:S02]  /*7e50*/  FFMA.FTZ R69, R68.reuse, R77, R65 ;  /* 0x0000004d44457223 */ /* 0x040fe40000010041 */
[C---:B------:R-:W-:Y:S02]  /*7e60*/  FFMA.FTZ R64, R68.reuse, R79, R64 ;  /* 0x0000004f44407223 */ /* 0x040fe40000010040 */
[----:B------:R-:W-:Y:S02]  /*7e70*/  FFMA.FTZ R68, R68, R76, -R66 ;  /* 0x0000004c44447223 */ /* 0x000fe40000010842 */
[----:B------:R-:W-:-:S05]  /*7e80*/  FADD.FTZ R71, R71, R64 ;  /* 0x0000004047477221 */ /* 0x000fca0000010000 */
[----:B------:R1:W-:Y:S02]  /*7e90*/  STS.128 [R246+0x8e80], R68 ;  /* 0x008e8044f6007388 */ /* 0x0003e40000000c00 */
.L_x_342:
[----:B-1----:R-:W-:Y:S05]  /*7ea0*/  BSYNC B0 ;  /* 0x0000000000007941 */ /* 0x002fea0003800000 */
.L_x_341:
[----:B------:R-:W-:Y:S01]  /*7eb0*/  WARPSYNC 0xffffffff ;  /* 0xffffffff00007948 */ /* 0x000fe20003800000 */
[----:B------:R-:W-:Y:S01]  /*7ec0*/  ISETP.NE.AND P0, PT, R150, RZ, PT ;  /* 0x000000ff9600720c */ /* 0x000fe20003f05270 */
[----:B------:R-:W-:Y:S02]  /*7ed0*/  FADD.FTZ R216, RZ, R216 ;  /* 0x000000d8ffd87221 */ /* 0x000fe40000010000 */
[----:B------:R-:W-:Y:S01]  /*7ee0*/  BAR.SYNC.DEFER_BLOCKING 0x0 ;  /* 0x0000000000007b1d */ /* 0x000fe20000010000 */
[----:B------:R-:W-:Y:S01]  /*7ef0*/  FMUL.FTZ R75, R81, R211 ;  /* 0x000000d3514b7220 */ /* 0x000fe20000410000 */
[----:B------:R-:W-:Y:S01]  /*7f00*/  MOV R68, UR7 ;  /* 0x0000000700447c02 */ /* 0x000fe20008000f00 */
[C---:B------:R-:W-:Y:S02]  /*7f10*/  FMUL.FTZ R77, R59.reuse, R213 ;  /* 0x000000d53b4d7220 */ /* 0x040fe40000410000 */
[----:B------:R-:W-:Y:S01]  /*7f20*/  FFMA.FTZ R74, R82, R210, -R75 ;  /* 0x000000d2524a7223 */ /* 0x000fe2000001084b */
[----:B------:R-:W-:Y:S01]  /*7f30*/  ULDC UR20, c[0x0][0x168] ;  /* 0x00005a0000147ab9 */ /* 0x000fe20000000800 */
[----:B------:R-:W-:Y:S01]  /*7f40*/  FMUL.FTZ R75, R59, R212 ;  /* 0x000000d43b4b7220 */ /* 0x000fe20000410000 */
[----:B------:R-:W-:Y:S01]  /*7f50*/  UIADD3 UR20, -UR38, UR20, URZ ;  /* 0x0000001426147290 */ /* 0x000fe2000fffe13f */
[----:B------:R-:W-:Y:S01]  /*7f60*/  FMUL.FTZ R67, R109, R188 ;  /* 0x000000bc6d437220 */ /* 0x000fe20000410000 */
[----:B------:R-:W-:Y:S01]  /*7f70*/  BSSY B0, `(.L_x_364) ;  /* 0x0000258000007945 */ /* 0x000fe20003800000 */
[----:B------:R-:W-:-:S02]  /*7f80*/  FMUL.FTZ R73, R85, R190 ;  /* 0x000000be55497220 */ /* 0x000fc40000410000 */
[C---:B------:R-:W-:Y:S02]  /*7f90*/  FFMA.FTZ R59, R80.reuse, R213, -R75 ;  /* 0x000000d5503b7223 */ /* 0x040fe4000001084b */
[----:B------:R-:W-:Y:S02]  /*7fa0*/  FMUL.FTZ R109, R109, R200 ;  /* 0x000000c86d6d7220 */ /* 0x000fe40000410000 */
[----:B------:R-:W-:Y:S02]  /*7fb0*/  FFMA.FTZ R80, R80, R212, R77 ;  /* 0x000000d450507223 */ /* 0x000fe4000001004d */
[C---:B------:R-:W-:Y:S02]  /*7fc0*/  FMUL.FTZ R75, R188.reuse, UR23 ;  /* 0x00000017bc4b7c20 */ /* 0x040fe40008410000 */
[----:B------:R-:W-:Y:S02]  /*7fd0*/  FMUL.FTZ R79, R188, UR22 ;  /* 0x00000016bc4f7c20 */ /* 0x000fe40008410000 */
[----:B------:R-:W-:Y:S01]  /*7fe0*/  FFMA.FTZ R72, R86, R208, -R73 ;  /* 0x000000d056487223 */ /* 0x000fe20000010849 */
[----:B------:R-:W0:Y:S01]  /*7ff0*/  LDS.64 R64, [R233.X16+0x8e88] ;  /* 0x008e8800e9407984 */ /* 0x000e22000000ca00 */
[----:B------:R-:W-:-:S02]  /*8000*/  FADD.FTZ R77, R144, R144 ;  /* 0x00000090904d7221 */ /* 0x000fc40000010000 */
[C---:B------:R-:W-:Y:S01]  /*8010*/  FMUL.FTZ R73, R83.reuse, R189 ;  /* 0x000000bd53497220 */ /* 0x040fe20000410000 */
[----:B------:R1:W-:Y:S01]  /*8020*/  @!P0 STS.128 [R68.X16+0xac80], R60 ;  /* 0x00ac803c44008388 */ /* 0x0003e2000000cc00 */
[----:B------:R-:W-:Y:S02]  /*8030*/  FMUL.FTZ R83, R83, R209 ;  /* 0x000000d153537220 */ /* 0x000fe40000410000 */
[----:B------:R-:W-:Y:S02]  /*8040*/  FMUL.FTZ R81, R81, R210 ;  /* 0x000000d251517220 */ /* 0x000fe40000410000 */
[----:B------:R-:W-:Y:S01]  /*8050*/  FFMA.FTZ R76, R200, UR22, -R75 ;  /* 0x00000016c84c7c23 */ /* 0x000fe2000801084b */
[----:B------:R-:W-:Y:S01]  /*8060*/  SHF.L.U32 R75, R150, 0x5, RZ ;  /* 0x00000005964b7819 */ /* 0x000fe200000006ff */
[----:B------:R-:W-:Y:S02]  /*8070*/  FFMA.FTZ R78, R200, UR23, R79 ;  /* 0x00000017c84e7c23 */ /* 0x000fe4000801004f */
[----:B------:R-:W-:-:S02]  /*8080*/  FADD.FTZ R79, R143, R143 ;  /* 0x0000008f8f4f7221 */ /* 0x000fc40000010000 */
[C---:B------:R-:W-:Y:S02]  /*8090*/  FFMA.FTZ R73, R84.reuse, R209, -R73 ;  /* 0x000000d154497223 */ /* 0x040fe40000010849 */
[----:B------:R-:W-:Y:S02]  /*80a0*/  FFMA.FTZ R84, R84, R189, R83 ;  /* 0x000000bd54547223 */ /* 0x000fe40000010053 */
[----:B------:R-:W-:Y:S02]  /*80b0*/  FFMA.FTZ R82, R82, R211, R81 ;  /* 0x000000d352527223 */ /* 0x000fe40000010051 */
[----:B------:R-:W-:Y:S01]  /*80c0*/  FMUL.FTZ R83, R77, R76 ;  /* 0x0000004c4d537220 */ /* 0x000fe20000410000 */
[----:B------:R-:W-:Y:S01]  /*80d0*/  LEA.HI.SX32 R76, R75, R75, 0x1b ;  /* 0x0000004b4b4c7211 */ /* 0x000fe200078fdaff */
[----:B------:R-:W-:Y:S02]  /*80e0*/  FFMA.FTZ R78, -R77, R78, -RZ ;  /* 0x0000004e4d4e7223 */ /* 0x000fe400000109ff */
[----:B------:R-:W-:-:S02]  /*80f0*/  FMUL.FTZ R85, R85, R208 ;  /* 0x000000d055557220 */ /* 0x000fc40000410000 */
[----:B------:R2:W-:Y:S01]  /*8100*/  STS [R76.X4+0x4200], R83 ;  /* 0x004200534c007388 */ /* 0x0005e20000004800 */
[C---:B-1----:R-:W-:Y:S02]  /*8110*/  FMUL.FTZ R61, R103.reuse, R121 ;  /* 0x00000079673d7220 */ /* 0x042fe40000410000 */
[----:B------:R-:W-:Y:S02]  /*8120*/  FFMA.FTZ R86, R86, R190, R85 ;  /* 0x000000be56567223 */ /* 0x000fe40000010055 */
[-C--:B------:R-:W-:Y:S02]  /*8130*/  FMUL.FTZ R103, R103, R197.reuse ;  /* 0x000000c567677220 */ /* 0x080fe40000410000 */
[C---:B------:R-:W-:Y:S02]  /*8140*/  FFMA.FTZ R61, R104.reuse, R197, -R61 ;  /* 0x000000c5683d7223 */ /* 0x040fe4000001083d */
[----:B------:R-:W-:Y:S02]  /*8150*/  FFMA.FTZ R104, R104, R121, R103 ;  /* 0x0000007968687223 */ /* 0x000fe40000010067 */
[----:B--2---:R-:W-:-:S02]  /*8160*/  FMUL.FTZ R83, R186, UR22 ;  /* 0x00000016ba537c20 */ /* 0x004fc40008410000 */
[-C--:B0-----:R-:W-:Y:S02]  /*8170*/  FMUL.FTZ R66, R65, -R95.reuse ;  /* 0x8000005f41427220 */ /* 0x081fe40000410000 */
[----:B------:R-:W-:Y:S02]  /*8180*/  FMUL.FTZ R71, R89, R192 ;  /* 0x000000c059477220 */ /* 0x000fe40000410000 */
[CC--:B------:R-:W-:Y:S02]  /*8190*/  FFMA.FTZ R66, R64.reuse, R94.reuse, -R66 ;  /* 0x0000005e40427223 */ /* 0x0c0fe40000010842 */
[----:B------:R-:W-:Y:S02]  /*81a0*/  FMUL.FTZ R64, R64, -R95 ;  /* 0x8000005f40407220 */ /* 0x000fe40000410000 */
[----:B------:R-:W-:Y:S02]  /*81b0*/  FADD.FTZ R155, R155, R66 ;  /* 0x000000429b9b7221 */ /* 0x000fe40000010000 */
[----:B------:R-:W-:Y:S01]  /*81c0*/  FFMA.FTZ R65, R65, R94, R64 ;  /* 0x0000005e41417223 */ /* 0x000fe20000010040 */
[----:B------:R-:W-:Y:S01]  /*81d0*/  IADD3 R94, R75, 0x1, RZ ;  /* 0x000000014b5e7810 */ /* 0x000fe20007ffe0ff */
[----:B------:R-:W-:-:S02]  /*81e0*/  FFMA.FTZ R64, R110, R200, -R67 ;  /* 0x000000c86e407223 */ /* 0x000fc40000010843 */
[----:B------:R-:W-:Y:S01]  /*81f0*/  FMUL.FTZ R66, R107, R187 ;  /* 0x000000bb6b427220 */ /* 0x000fe20000410000 */
[----:B------:R-:W-:Y:S01]  /*8200*/  LEA.HI.SX32 R85, R94, R75, 0x1b ;  /* 0x0000004b5e557211 */ /* 0x000fe200078fdaff */
[----:B------:R-:W-:Y:S02]  /*8210*/  FFMA.FTZ R110, R110, R188, R109 ;  /* 0x000000bc6e6e7223 */ /* 0x000fe4000001006d */
[----:B------:R-:W-:Y:S02]  /*8220*/  FFMA.FTZ R66, R108, R199, -R66 ;  /* 0x000000c76c427223 */ /* 0x000fe40000010842 */
[C---:B------:R-:W-:Y:S01]  /*8230*/  FFMA.FTZ R64, R77.reuse, R64, RZ ;  /* 0x000000404d407223 */ /* 0x040fe200000100ff */
[----:B------:R0:W-:Y:S01]  /*8240*/  STS [R85.X4+0x4204], R78 ;  /* 0x0042044e55007388 */ /* 0x0001e20000004800 */
[----:B------:R-:W-:Y:S02]  /*8250*/  FFMA.FTZ R81, -R77, R110, RZ ;  /* 0x0000006e4d517223 */ /* 0x000fe400000101ff */
[----:B------:R-:W-:-:S02]  /*8260*/  FFMA.FTZ R77, R79, R66, R64 ;  /* 0x000000424f4d7223 */ /* 0x000fc40000010040 */
[----:B------:R-:W-:Y:S02]  /*8270*/  FMUL.FTZ R107, R107, R199 ;  /* 0x000000c76b6b7220 */ /* 0x000fe40000410000 */
[C---:B------:R-:W-:Y:S02]  /*8280*/  FMUL.FTZ R64, R187.reuse, UR23 ;  /* 0x00000017bb407c20 */ /* 0x040fe40008410000 */
[----:B------:R-:W-:Y:S02]  /*8290*/  FMUL.FTZ R66, R187, UR22 ;  /* 0x00000016bb427c20 */ /* 0x000fe40008410000 */
[----:B------:R-:W-:Y:S02]  /*82a0*/  FFMA.FTZ R108, R108, R187, R107 ;  /* 0x000000bb6c6c7223 */ /* 0x000fe4000001006b */
[C---:B------:R-:W-:Y:S02]  /*82b0*/  FFMA.FTZ R64, R199.reuse, UR22, -R64 ;  /* 0x00000016c7407c23 */ /* 0x040fe40008010840 */
[----:B------:R-:W-:-:S02]  /*82c0*/  FFMA.FTZ R66, R199, UR23, R66 ;  /* 0x00000017c7427c23 */ /* 0x000fc40008010042 */
[----:B------:R-:W-:Y:S02]  /*82d0*/  FMUL.FTZ R67, R105, R186 ;  /* 0x000000ba69437220 */ /* 0x000fe40000410000 */
[C---:B------:R-:W-:Y:S02]  /*82e0*/  FFMA.FTZ R81, -R79.reuse, R108, R81 ;  /* 0x0000006c4f517223 */ /* 0x040fe40000010151 */
[C---:B------:R-:W-:Y:S02]  /*82f0*/  FMUL.FTZ R64, R79.reuse, R64 ;  /* 0x000000404f407220 */ /* 0x040fe40000410000 */
[----:B------:R-:W-:Y:S02]  /*8300*/  FFMA.FTZ R66, -R79, R66, -RZ ;  /* 0x000000424f427223 */ /* 0x000fe400000109ff */
[----:B------:R-:W-:Y:S02]  /*8310*/  FFMA.FTZ R60, R106, R198, -R67 ;  /* 0x000000c66a3c7223 */ /* 0x000fe40000010843 */
[----:B------:R-:W-:-:S02]  /*8320*/  FADD.FTZ R79, R142, R142 ;  /* 0x0000008e8e4f7221 */ /* 0x000fc40000010000 */
[----:B------:R-:W-:Y:S02]  /*8330*/  FMUL.FTZ R105, R105, R198 ;  /* 0x000000c669697220 */ /* 0x000fe40000410000 */
[----:B------:R-:W-:Y:S02]  /*8340*/  FFMA.FTZ R60, R79, R60, R77 ;  /* 0x0000003c4f3c7223 */ /* 0x000fe4000001004d */
[----:B------:R-:W-:Y:S02]  /*8350*/  FMUL.FTZ R77, R186, UR23 ;  /* 0x00000017ba4d7c20 */ /* 0x000fe40008410000 */
[----:B------:R-:W-:Y:S02]  /*8360*/  FFMA.FTZ R106, R106, R186, R105 ;  /* 0x000000ba6a6a7223 */ /* 0x000fe40000010069 */
[C---:B0-----:R-:W-:Y:S02]  /*8370*/  FFMA.FTZ R78, R198.reuse, UR22, -R77 ;  /* 0x00000016c64e7c23 */ /* 0x041fe4000801084d */
[----:B------:R-:W-:-:S02]  /*8380*/  FFMA.FTZ R94, R198, UR23, R83 ;  /* 0x00000017c65e7c23 */ /* 0x000fc40008010053 */
[----:B------:R-:W-:Y:S02]  /*8390*/  FMUL.FTZ R77, R79, R78 ;  /* 0x0000004e4f4d7220 */ /* 0x000fe40000410000 */
[----:B------:R-:W-:Y:S02]  /*83a0*/  FADD.FTZ R78, R141, R141 ;  /* 0x0000008d8d4e7221 */ /* 0x000fe40000010000 */
[C---:B------:R-:W-:Y:S02]  /*83b0*/  FFMA.FTZ R81, -R79.reuse, R106, R81 ;  /* 0x0000006a4f517223 */ /* 0x040fe40000010151 */
[----:B------:R-:W-:Y:S02]  /*83c0*/  FFMA.FTZ R79, -R79, R94, -RZ ;  /* 0x0000005e4f4f7223 */ /* 0x000fe400000109ff */
[----:B------:R-:W-:Y:S02]  /*83d0*/  FFMA.FTZ R83, R78, R61, R60 ;  /* 0x0000003d4e537223 */ /* 0x000fe4000001003c */
[----:B------:R-:W-:-:S02]  /*83e0*/  FMUL.FTZ R60, R121, UR23 ;  /* 0x00000017793c7c20 */ /* 0x000fc40008410000 */
[----:B------:R-:W-:Y:S02]  /*83f0*/  FMUL.FTZ R94, R121, UR22 ;  /* 0x00000016795e7c20 */ /* 0x000fe40008410000 */
[C---:B------:R-:W-:Y:S02]  /*8400*/  FMUL.FTZ R62, R101.reuse, R120 ;  /* 0x00000078653e7220 */ /* 0x040fe40000410000 */
[----:B------:R-:W-:Y:S02]  /*8410*/  FFMA.FTZ R85, -R78, R104, R81 ;  /* 0x000000684e557223 */ /* 0x000fe40000010151 */
[----:B------:R-:W-:Y:S02]  /*8420*/  FMUL.FTZ R101, R101, R201 ;  /* 0x000000c965657220 */ /* 0x000fe40000410000 */
[C---:B------:R-:W-:Y:S02]  /*8430*/  FFMA.FTZ R61, R197.reuse, UR22, -R60 ;  /* 0x00000016c53d7c23 */ /* 0x040fe4000801083c */
[----:B------:R-:W-:-:S02]  /*8440*/  FFMA.FTZ R81, R197, UR23, R94 ;  /* 0x00000017c5517c23 */ /* 0x000fc4000801005e */
[----:B------:R-:W-:Y:S02]  /*8450*/  FFMA.FTZ R70, R90, R206, -R71 ;  /* 0x000000ce5a467223 */ /* 0x000fe40000010847 */
[C---:B------:R-:W-:Y:S02]  /*8460*/  FMUL.FTZ R71, R87.reuse, R191 ;  /* 0x000000bf57477220 */ /* 0x040fe40000410000 */
[C---:B------:R-:W-:Y:S02]  /*8470*/  FFMA.FTZ R62, R102.reuse, R201, -R62 ;  /* 0x000000c9663e7223 */ /* 0x040fe4000001083e */
[----:B------:R-:W-:Y:S02]  /*8480*/  FMUL.FTZ R87, R87, R207 ;  /* 0x000000cf57577220 */ /* 0x000fe40000410000 */
[----:B------:R-:W-:Y:S02]  /*8490*/  FFMA.FTZ R102, R102, R120, R101 ;  /* 0x0000007866667223 */ /* 0x000fe40000010065 */
[----:B------:R-:W-:-:S02]  /*84a0*/  FMUL.FTZ R61, R78, R61 ;  /* 0x0000003d4e3d7220 */ /* 0x000fc40000410000 */
[----:B------:R-:W-:Y:S02]  /*84b0*/  FFMA.FTZ R81, -R78, R81, -RZ ;  /* 0x000000514e517223 */ /* 0x000fe400000109ff */
[----:B------:R-:W-:Y:S02]  /*84c0*/  FADD.FTZ R60, R140, R140 ;  /* 0x0000008c8c3c7221 */ /* 0x000fe40000010000 */
[C---:B------:R-:W-:Y:S02]  /*84d0*/  FMUL.FTZ R78, R120.reuse, UR23 ;  /* 0x00000017784e7c20 */ /* 0x040fe40008410000 */
[----:B------:R-:W-:Y:S02]  /*84e0*/  FMUL.FTZ R94, R120, UR22 ;  /* 0x00000016785e7c20 */ /* 0x000fe40008410000 */
[C---:B------:R-:W-:Y:S02]  /*84f0*/  FFMA.FTZ R71, R88.reuse, R207, -R71 ;  /* 0x000000cf58477223 */ /* 0x040fe40000010847 */
[----:B------:R-:W-:-:S02]  /*8500*/  FFMA.FTZ R88, R88, R191, R87 ;  /* 0x000000bf58587223 */ /* 0x000fc40000010057 */
[C---:B------:R-:W-:Y:S02]  /*8510*/  FFMA.FTZ R62, R60.reuse, R62, R83 ;  /* 0x0000003e3c3e7223 */ /* 0x040fe40000010053 */
[----:B------:R-:W-:Y:S02]  /*8520*/  FFMA.FTZ R87, -R60, R102, R85 ;  /* 0x000000663c577223 */ /* 0x000fe40000010155 */
[----:B------:R-:W-:Y:S02]  /*8530*/  FMUL.FTZ R63, R99, R196 ;  /* 0x000000c4633f7220 */ /* 0x000fe40000410000 */
[C---:B------:R-:W-:Y:S02]  /*8540*/  FFMA.FTZ R83, R201.reuse, UR22, -R78 ;  /* 0x00000016c9537c23 */ /* 0x040fe4000801084e */
[----:B------:R-:W-:Y:S02]  /*8550*/  FFMA.FTZ R85, R201, UR23, R94 ;  /* 0x00000017c9557c23 */ /* 0x000fe4000801005e */
[----:B------:R-:W-:-:S02]  /*8560*/  FMUL.FTZ R99, R99, R202 ;  /* 0x000000ca63637220 */ /* 0x000fc40000410000 */
[----:B------:R-:W-:Y:S02]  /*8570*/  FFMA.FTZ R63, R100, R202, -R63 ;  /* 0x000000ca643f7223 */ /* 0x000fe4000001083f */
[----:B------:R-:W-:Y:S02]  /*8580*/  FMUL.FTZ R89, R89, R206 ;  /* 0x000000ce59597220 */ /* 0x000fe40000410000 */
[C---:B------:R-:W-:Y:S02]  /*8590*/  FMUL.FTZ R83, R60.reuse, R83 ;  /* 0x000000533c537220 */ /* 0x040fe40000410000 */
[----:B------:R-:W-:Y:S02]  /*85a0*/  FFMA.FTZ R85, -R60, R85, -RZ ;  /* 0x000000553c557223 */ /* 0x000fe400000109ff */
[----:B------:R-:W-:Y:S02]  /*85b0*/  FFMA.FTZ R100, R100, R196, R99 ;  /* 0x000000c464647223 */ /* 0x000fe40000010063 */
[----:B------:R-:W-:-:S02]  /*85c0*/  FADD.FTZ R60, R139, R139 ;  /* 0x0000008b8b3c7221 */ /* 0x000fc40000010000 */
[----:B------:R-:W-:Y:S02]  /*85d0*/  FFMA.FTZ R90, R90, R192, R89 ;  /* 0x000000c05a5a7223 */ /* 0x000fe40000010059 */
[C---:B------:R-:W-:Y:S02]  /*85e0*/  FFMA.FTZ R62, R60.reuse, R63, R62 ;  /* 0x0000003f3c3e7223 */ /* 0x040fe4000001003e */
[----:B------:R-:W-:Y:S02]  /*85f0*/  FFMA.FTZ R89, -R60, R100, R87 ;  /* 0x000000643c597223 */ /* 0x000fe40000010157 */
[C---:B------:R-:W-:Y:S02]  /*8600*/  FMUL.FTZ R63, R196.reuse, UR23 ;  /* 0x00000017c43f7c20 */ /* 0x040fe40008410000 */
[----:B------:R-:W-:Y:S02]  /*8610*/  FMUL.FTZ R87, R196, UR22 ;  /* 0x00000016c4577c20 */ /* 0x000fe40008410000 */
[----:B------:R-:W-:-:S02]  /*8620*/  FMUL.FTZ R69, R93, R194 ;  /* 0x000000c25d457220 */ /* 0x000fc40000410000 */
[C---:B------:R-:W-:Y:S02]  /*8630*/  FFMA.FTZ R63, R202.reuse, UR22, -R63 ;  /* 0x00000016ca3f7c23 */ /* 0x040fe4000801083f */
[----:B------:R-:W-:Y:S02]  /*8640*/  FFMA.FTZ R87, R202, UR23, R87 ;  /* 0x00000017ca577c23 */ /* 0x000fe40008010057 */
[----:B------:R-:W-:Y:S02]  /*8650*/  FMUL.FTZ R67, R97, R195 ;  /* 0x000000c361437220 */ /* 0x000fe40000410000 */
[----:B------:R-:W-:Y:S02]  /*8660*/  FFMA.FTZ R68, R96, R204, -R69 ;  /* 0x000000cc60447223 */ /* 0x000fe40000010845 */
[C---:B------:R-:W-:Y:S02]  /*8670*/  FMUL.FTZ R69, R91.reuse, R193 ;  /* 0x000000c15b457220 */ /* 0x040fe40000410000 */
[----:B------:R-:W-:-:S02]  /*8680*/  FMUL.FTZ R91, R91, R205 ;  /* 0x000000cd5b5b7220 */ /* 0x000fc40000410000 */
[C---:B------:R-:W-:Y:S02]  /*8690*/  FMUL.FTZ R63, R60.reuse, R63 ;  /* 0x0000003f3c3f7220 */ /* 0x040fe40000410000 */
[----:B------:R-:W-:Y:S02]  /*86a0*/  FFMA.FTZ R87, -R60, R87, -RZ ;  /* 0x000000573c577223 */ /* 0x000fe400000109ff */
[-C--:B------:R-:W-:Y:S02]  /*86b0*/  FMUL.FTZ R97, R97, R203.reuse ;  /* 0x000000cb61617220 */ /* 0x080fe40000410000 */
[----:B------:R-:W-:Y:S02]  /*86c0*/  FFMA.FTZ R67, R98, R203, -R67 ;  /* 0x000000cb62437223 */ /* 0x000fe40000010843 */
[----:B------:R-:W-:Y:S02]  /*86d0*/  FADD.FTZ R60, R138, R138 ;  /* 0x0000008a8a3c7221 */ /* 0x000fe40000010000 */
[----:B------:R-:W-:-:S02]  /*86e0*/  FFMA.FTZ R69, R92, R205, -R69 ;  /* 0x000000cd5c457223 */ /* 0x000fc40000010845 */
[----:B------:R-:W-:Y:S02]  /*86f0*/  FMUL.FTZ R93, R93, R204 ;  /* 0x000000cc5d5d7220 */ /* 0x000fe40000410000 */
[----:B------:R-:W-:Y:S02]  /*8700*/  FFMA.FTZ R92, R92, R193, R91 ;  /* 0x000000c15c5c7223 */ /* 0x000fe4000001005b */
[----:B------:R-:W-:Y:S02]  /*8710*/  FFMA.FTZ R98, R98, R195, R97 ;  /* 0x000000c362627223 */ /* 0x000fe40000010061 */
[----:B------:R-:W-:Y:S02]  /*8720*/  FFMA.FTZ R91, R60, R67, R62 ;  /* 0x000000433c5b7223 */ /* 0x000fe4000001003e */
[C---:B------:R-:W-:Y:S02]  /*8730*/  FMUL.FTZ R62, R195.reuse, UR23 ;  /* 0x00000017c33e7c20 */ /* 0x040fe40008410000 */
[----:B------:R-:W-:-:S02]  /*8740*/  FMUL.FTZ R78, R195, UR22 ;  /* 0x00000016c34e7c20 */ /* 0x000fc40008410000 */
[----:B------:R-:W-:Y:S02]  /*8750*/  FFMA.FTZ R96, R96, R194, R93 ;  /* 0x000000c260607223 */ /* 0x000fe4000001005d */
[C---:B------:R-:W-:Y:S02]  /*8760*/  FFMA.FTZ R93, -R60.reuse, R98, R89 ;  /* 0x000000623c5d7223 */ /* 0x040fe40000010159 */
[C---:B------:R-:W-:Y:S02]  /*8770*/  FFMA.FTZ R67, R203.reuse, UR22, -R62 ;  /* 0x00000016cb437c23 */ /* 0x040fe4000801083e */
[----:B------:R-:W-:Y:S02]  /*8780*/  FFMA.FTZ R89, R203, UR23, R78 ;  /* 0x00000017cb597c23 */ /* 0x000fe4000801004e */
[C---:B------:R-:W-:Y:S02]  /*8790*/  FMUL.FTZ R67, R60.reuse, R67 ;  /* 0x000000433c437220 */ /* 0x040fe40000410000 */
[----:B------:R-:W-:-:S02]  /*87a0*/  FFMA.FTZ R89, -R60, R89, -RZ ;  /* 0x000000593c597223 */ /* 0x000fc400000109ff */
[----:B------:R-:W-:Y:S02]  /*87b0*/  FADD.FTZ R60, R137, R137 ;  /* 0x00000089893c7221 */ /* 0x000fe40000010000 */
[----:B------:R-:W-:Y:S02]  /*87c0*/  FADD.FTZ R95, R136, R136 ;  /* 0x00000088885f7221 */ /* 0x000fe40000010000 */
[C---:B------:R-:W-:Y:S02]  /*87d0*/  FFMA.FTZ R68, R60.reuse, R68, R91 ;  /* 0x000000443c447223 */ /* 0x040fe4000001005b */
[----:B------:R-:W-:Y:S02]  /*87e0*/  FFMA.FTZ R96, -R60, R96, R93 ;  /* 0x000000603c607223 */ /* 0x000fe4000001015d */
[C---:B------:R-:W-:Y:S02]  /*87f0*/  FMUL.FTZ R91, R194.reuse, UR23 ;  /* 0x00000017c25b7c20 */ /* 0x040fe40008410000 */
[----:B------:R-:W-:-:S02]  /*8800*/  FMUL.FTZ R93, R194, UR22 ;  /* 0x00000016c25d7c20 */ /* 0x000fc40008410000 */
[C---:B------:R-:W-:Y:S02]  /*8810*/  FFMA.FTZ R91, R204.reuse, UR22, -R91 ;  /* 0x00000016cc5b7c23 */ /* 0x040fe4000801085b */
[----:B------:R-:W-:Y:S02]  /*8820*/  FFMA.FTZ R93, R204, UR23, R93 ;  /* 0x00000017cc5d7c23 */ /* 0x000fe4000801005d */
[C---:B------:R-:W-:Y:S02]  /*8830*/  FMUL.FTZ R91, R60.reuse, R91 ;  /* 0x0000005b3c5b7220 */ /* 0x040fe40000410000 */
[----:B------:R-:W-:Y:S02]  /*8840*/  FFMA.FTZ R93, -R60, R93, -RZ ;  /* 0x0000005d3c5d7223 */ /* 0x000fe400000109ff */
[----:B------:R-:W-:Y:S02]  /*8850*/  FMUL.FTZ R60, R193, UR23 ;  /* 0x00000017c13c7c20 */ /* 0x000fe40008410000 */
[----:B------:R-:W-:-:S02]  /*8860*/  FADD.FTZ R65, -R156, R65 ;  /* 0x000000419c417221 */ /* 0x000fc40000010100 */
[----:B------:R-:W-:Y:S02]  /*8870*/  FFMA.FTZ R60, R205, UR22, -R60 ;  /* 0x00000016cd3c7c23 */ /* 0x000fe4000801083c */
[C---:B------:R-:W-:Y:S02]  /*8880*/  FFMA.FTZ R97, R95.reuse, R69, R68 ;  /* 0x000000455f617223 */ /* 0x040fe40000010044 */
[----:B------:R-:W-:Y:S02]  /*8890*/  FMUL.FTZ R69, R95, R60 ;  /* 0x0000003c5f457220 */ /* 0x000fe40000410000 */
[C---:B------:R-:W-:Y:S02]  /*88a0*/  FMUL.FTZ R60, R27.reuse, -R65 ;  /* 0x800000411b3c7220 */ /* 0x040fe40000410000 */
[----:B------:R-:W-:Y:S02]  /*88b0*/  FMUL.FTZ R27, R27, -R155 ;  /* 0x8000009b1b1b7220 */ /* 0x000fe40000410000 */
[----:B------:R-:W-:-:S02]  /*88c0*/  FFMA.FTZ R99, -R95, R92, R96 ;  /* 0x0000005c5f637223 */ /* 0x000fc40000010160 */
[C---:B------:R-:W-:Y:S02]  /*88d0*/  FFMA.FTZ R103, R28.reuse, R65, R27 ;  /* 0x000000411c677223 */ /* 0x040fe4000001001b */
[----:B------:R-:W-:Y:S02]  /*88e0*/  FMUL.FTZ R62, R193, UR22 ;  /* 0x00000016c13e7c20 */ /* 0x000fe40008410000 */
[----:B------:R-:W-:Y:S02]  /*88f0*/  FADD.FTZ R27, R135, R135 ;  /* 0x00000087871b7221 */ /* 0x000fe40000010000 */
[----:B------:R-:W-:Y:S02]  /*8900*/  FFMA.FTZ R62, R205, UR23, R62 ;  /* 0x00000017cd3e7c23 */ /* 0x000fe4000801003e */
[----:B------:R-:W-:Y:S02]  /*8910*/  FFMA.FTZ R60, R28, R155, -R60 ;  /* 0x0000009b1c3c7223 */ /* 0x000fe4000001083c */
[----:B------:R-:W-:-:S02]  /*8920*/  FFMA.FTZ R70, R27, R70, R97 ;  /* 0x000000461b467223 */ /* 0x000fc40000010061 */
[----:B------:R-:W-:Y:S02]  /*8930*/  FFMA.FTZ R101, -R27, R90, R99 ;  /* 0x0000005a1b657223 */ /* 0x000fe40000010163 */
[C---:B------:R-:W-:Y:S02]  /*8940*/  FMUL.FTZ R97, R192.reuse, UR23 ;  /* 0x00000017c0617c20 */ /* 0x040fe40008410000 */
[----:B------:R-:W-:Y:S02]  /*8950*/  FMUL.FTZ R99, R192, UR22 ;  /* 0x00000016c0637c20 */ /* 0x000fe40008410000 */
[----:B------:R-:W-:Y:S02]  /*8960*/  FFMA.FTZ R95, -R95, R62, -RZ ;  /* 0x0000003e5f5f7223 */ /* 0x000fe400000109ff */
[----:B------:R-:W-:Y:S02]  /*8970*/  FADD.FTZ R28, R153, R60 ;  /* 0x0000003c991c7221 */ /* 0x000fe40000010000 */
[----:B------:R-:W-:-:S02]  /*8980*/  FFMA.FTZ R60, R206, UR22, -R97 ;  /* 0x00000016ce3c7c23 */ /* 0x000fc40008010861 */
[----:B------:R-:W-:Y:S02]  /*8990*/  FFMA.FTZ R62, R206, UR23, R99 ;  /* 0x00000017ce3e7c23 */ /* 0x000fe40008010063 */
[----:B------:R-:W-:Y:S02]  /*89a0*/  FADD.FTZ R154, -R154, R103 ;  /* 0x000000679a9a7221 */ /* 0x000fe40000010100 */
[C---:B------:R-:W-:Y:S02]  /*89b0*/  FMUL.FTZ R97, R27.reuse, R60 ;  /* 0x0000003c1b617220 */ /* 0x040fe40000410000 */
[----:B------:R-:W-:Y:S02]  /*89c0*/  FFMA.FTZ R99, -R27, R62, -RZ ;  /* 0x0000003e1b637223 */ /* 0x000fe400000109ff */
[C---:B------:R-:W-:Y:S02]  /*89d0*/  FMUL.FTZ R27, R29.reuse, -R154 ;  /* 0x8000009a1d1b7220 */ /* 0x040fe40000410000 */
[----:B------:R-:W-:-:S02]  /*89e0*/  FMUL.FTZ R29, R29, -R28 ;  /* 0x8000001c1d1d7220 */ /* 0x000fc40000410000 */
[C---:B------:R-:W-:Y:S02]  /*89f0*/  FFMA.FTZ R60, R30.reuse, R28, -R27 ;  /* 0x0000001c1e3c7223 */ /* 0x040fe4000001081b */
[----:B------:R-:W-:Y:S02]  /*8a00*/  FFMA.FTZ R29, R30, R154, R29 ;  /* 0x0000009a1e1d7223 */ /* 0x000fe4000001001d */
[----:B------:R-:W-:Y:S02]  /*8a10*/  FADD.FTZ R30, R134, R134 ;  /* 0x00000086861e7221 */ /* 0x000fe40000010000 */
[----:B------:R-:W-:Y:S02]  /*8a20*/  FADD.FTZ R151, R151, R60 ;  /* 0x0000003c97977221 */ /* 0x000fe40000010000 */
[C---:B------:R-:W-:Y:S02]  /*8a30*/  FMUL.FTZ R60, R191.reuse, UR23 ;  /* 0x00000017bf3c7c20 */ /* 0x040fe40008410000 */
[----:B------:R-:W-:-:S02]  /*8a40*/  FMUL.FTZ R62, R191, UR22 ;  /* 0x00000016bf3e7c20 */ /* 0x000fc40008410000 */
[----:B------:R-:W-:Y:S02]  /*8a50*/  FFMA.FTZ R27, R30, R71, R70 ;  /* 0x000000471e1b7223 */ /* 0x000fe40000010046 */
[----:B------:R-:W-:Y:S02]  /*8a60*/  FADD.FTZ R152, -R152, R29 ;  /* 0x0000001d98987221 */ /* 0x000fe40000010100 */
[C---:B------:R-:W-:Y:S02]  /*8a70*/  FFMA.FTZ R29, R207.reuse, UR22, -R60 ;  /* 0x00000016cf1d7c23 */ /* 0x040fe4000801083c */
[----:B------:R-:W-:Y:S02]  /*8a80*/  FFMA.FTZ R71, R207, UR23, R62 ;  /* 0x00000017cf477c23 */ /* 0x000fe4000801003e */
[C---:B------:R-:W-:Y:S02]  /*8a90*/  FFMA.FTZ R101, -R30.reuse, R88, R101 ;  /* 0x000000581e657223 */ /* 0x040fe40000010165 */
[----:B------:R-:W-:-:S02]  /*8aa0*/  FMUL.FTZ R29, R30, R29 ;  /* 0x0000001d1e1d7220 */ /* 0x000fc40000410000 */
[----:B------:R-:W-:Y:S02]  /*8ab0*/  FFMA.FTZ R71, -R30, R71, -RZ ;  /* 0x000000471e477223 */ /* 0x000fe400000109ff */
[CC--:B------:R-:W-:Y:S02]  /*8ac0*/  FMUL.FTZ R30, R31.reuse, -R152.reuse ;  /* 0x800000981f1e7220 */ /* 0x0c0fe40000410000 */
[-C--:B------:R-:W-:Y:S02]  /*8ad0*/  FMUL.FTZ R103, R31, -R151.reuse ;  /* 0x800000971f677220 */ /* 0x080fe40000410000 */
[C---:B------:R-:W-:Y:S02]  /*8ae0*/  FFMA.FTZ R31, R32.reuse, R151, -R30 ;  /* 0x00000097201f7223 */ /* 0x040fe4000001081e */
[----:B------:R-:W-:Y:S02]  /*8af0*/  FFMA.FTZ R105, R32, R152, R103 ;  /* 0x0000009820697223 */ /* 0x000fe40000010067 */
[----:B------:R-:W-:-:S02]  /*8b00*/  FADD.FTZ R103, R133, R133 ;  /* 0x0000008585677221 */ /* 0x000fc40000010000 */
[----:B------:R-:W-:Y:S02]  /*8b10*/  FADD.FTZ R30, R2, R31 ;  /* 0x0000001f021e7221 */ /* 0x000fe40000010000 */
[----:B------:R-:W-:Y:S02]  /*8b20*/  FMUL.FTZ R31, R190, UR23 ;  /* 0x00000017be1f7c20 */ /* 0x000fe40008410000 */
[----:B------:R-:W-:Y:S02]  /*8b30*/  FADD.FTZ R2, -R0, R105 ;  /* 0x0000006900027221 */ /* 0x000fe40000010100 */
[C---:B------:R-:W-:Y:S02]  /*8b40*/  FFMA.FTZ R72, R103.reuse, R72, R27 ;  /* 0x0000004867487223 */ /* 0x040fe4000001001b */
[----:B------:R-:W-:Y:S02]  /*8b50*/  FFMA.FTZ R27, -R103, R86, R101 ;  /* 0x00000056671b7223 */ /* 0x000fe40000010165 */
[----:B------:R-:W-:-:S02]  /*8b60*/  FMUL.FTZ R101, R190, UR22 ;  /* 0x00000016be657c20 */ /* 0x000fc40008410000 */
[C---:B------:R-:W-:Y:S02]  /*8b70*/  FFMA.FTZ R0, R208.reuse, UR22, -R31 ;  /* 0x00000016d0007c23 */ /* 0x040fe4000801081f */
[C---:B------:R-:W-:Y:S02]  /*8b80*/  FMUL.FTZ R31, R33.reuse, -R2 ;  /* 0x80000002211f7220 */ /* 0x040fe40000410000 */
[-C--:B------:R-:W-:Y:S02]  /*8b90*/  FMUL.FTZ R105, R33, -R30.reuse ;  /* 0x8000001e21697220 */ /* 0x080fe40000410000 */
[----:B------:R-:W-:Y:S02]  /*8ba0*/  FFMA.FTZ R32, R208, UR23, R101 ;  /* 0x00000017d0207c23 */ /* 0x000fe40008010065 */
[C---:B------:R-:W-:Y:S02]  /*8bb0*/  FFMA.FTZ R33, R34.reuse, R30, -R31 ;  /* 0x0000001e22217223 */ /* 0x040fe4000001081f */
[----:B------:R-:W-:-:S02]  /*8bc0*/  FFMA.FTZ R34, R34, R2, R105 ;  /* 0x0000000222227223 */ /* 0x000fc40000010069 */
[C---:B------:R-:W-:Y:S02]  /*8bd0*/  FMUL.FTZ R101, R103.reuse, R0 ;  /* 0x0000000067657220 */ /* 0x040fe40000410000 */
[----:B------:R-:W-:Y:S02]  /*8be0*/  FADD.FTZ R105, R132, R132 ;  /* 0x0000008484697221 */ /* 0x000fe40000010000 */
[----:B------:R-:W-:Y:S02]  /*8bf0*/  FFMA.FTZ R103, -R103, R32, -RZ ;  /* 0x0000002067677223 */ /* 0x000fe400000109ff */
[C---:B------:R-:W-:Y:S02]  /*8c00*/  FMUL.FTZ R0, R189.reuse, UR23 ;  /* 0x00000017bd007c20 */ /* 0x040fe40008410000 */
[----:B------:R-:W-:Y:S02]  /*8c10*/  FMUL.FTZ R32, R189, UR22 ;  /* 0x00000016bd207c20 */ /* 0x000fe40008410000 */
[----:B------:R-:W-:-:S02]  /*8c20*/  FFMA.FTZ R31, -R105, R84, R27 ;  /* 0x00000054691f7223 */ /* 0x000fc4000001011b */
[----:B------:R-:W-:Y:S02]  /*8c30*/  FADD.FTZ R27, R4, R33 ;  /* 0x00000021041b7221 */ /* 0x000fe40000010000 */
[----:B------:R-:W-:Y:S02]  /*8c40*/  FFMA.FTZ R0, R209, UR22, -R0 ;  /* 0x00000016d1007c23 */ /* 0x000fe40008010800 */
[----:B------:R-:W-:Y:S02]  /*8c50*/  FADD.FTZ R4, -R3, R34 ;  /* 0x0000002203047221 */ /* 0x000fe40000010100 */
[----:B------:R-:W-:Y:S02]  /*8c60*/  FFMA.FTZ R32, R209, UR23, R32 ;  /* 0x00000017d1207c23 */ /* 0x000fe40008010020 */
[C---:B------:R-:W-:Y:S02]  /*8c70*/  FMUL.FTZ R3, R105.reuse, R0 ;  /* 0x0000000069037220 */ /* 0x040fe40000410000 */
[----:B------:R-:W-:-:S02]  /*8c80*/  FFMA.FTZ R73, R105, R73, R72 ;  /* 0x0000004969497223 */ /* 0x000fc40000010048 */
[----:B------:R-:W-:Y:S02]  /*8c90*/  FFMA.FTZ R33, -R105, R32, -RZ ;  /* 0x0000002069217223 */ /* 0x000fe400000109ff */
[CC--:B------:R-:W-:Y:S02]  /*8ca0*/  FMUL.FTZ R0, R35.reuse, -R4.reuse ;  /* 0x8000000423007220 */ /* 0x0c0fe40000410000 */
[-C--:B------:R-:W-:Y:S02]  /*8cb0*/  FMUL.FTZ R105, R35, -R27.reuse ;  /* 0x8000001b23697220 */ /* 0x080fe40000410000 */
[----:B------:R-:W-:Y:S02]  /*8cc0*/  FADD.FTZ R32, R131, R131 ;  /* 0x0000008383207221 */ /* 0x000fe40000010000 */
[C---:B------:R-:W-:Y:S02]  /*8cd0*/  FFMA.FTZ R35, R36.reuse, R27, -R0 ;  /* 0x0000001b24237223 */ /* 0x040fe40000010800 */
[----:B------:R-:W-:-:S02]  /*8ce0*/  FFMA.FTZ R36, R36, R4, R105 ;  /* 0x0000000424247223 */ /* 0x000fc40000010069 */
[----:B------:R-:W-:Y:S02]  /*8cf0*/  FFMA.FTZ R105, -R32, R82, R31 ;  /* 0x0000005220697223 */ /* 0x000fe4000001011f */
[C---:B------:R-:W-:Y:S02]  /*8d00*/  FMUL.FTZ R31, R211.reuse, UR23 ;  /* 0x00000017d31f7c20 */ /* 0x040fe40008410000 */
[----:B------:R-:W-:Y:S02]  /*8d10*/  FADD.FTZ R0, R6, R35 ;  /* 0x0000002306007221 */ /* 0x000fe40000010000 */
[----:B------:R-:W-:Y:S02]  /*8d20*/  FMUL.FTZ R35, R211, UR22 ;  /* 0x00000016d3237c20 */ /* 0x000fe40008410000 */
[----:B------:R-:W-:Y:S02]  /*8d30*/  FFMA.FTZ R31, R210, UR22, -R31 ;  /* 0x00000016d21f7c23 */ /* 0x000fe4000801081f */
[----:B------:R-:W-:-:S02]  /*8d40*/  FADD.FTZ R5, -R5, R36 ;  /* 0x0000002405057221 */ /* 0x000fc40000010100 */
[----:B------:R-:W-:Y:S02]  /*8d50*/  FFMA.FTZ R74, R32, R74, R73 ;  /* 0x0000004a204a7223 */ /* 0x000fe40000010049 */
[----:B------:R-:W-:Y:S02]  /*8d60*/  FFMA.FTZ R73, R210, UR23, R35 ;  /* 0x00000017d2497c23 */ /* 0x000fe40008010023 */
[----:B------:R-:W-:Y:S02]  /*8d70*/  FMUL.FTZ R35, R32, R31 ;  /* 0x0000001f20237220 */ /* 0x000fe40000410000 */
[C---:B------:R-:W-:Y:S02]  /*8d80*/  FMUL.FTZ R31, R37.reuse, -R5 ;  /* 0x80000005251f7220 */ /* 0x040fe40000410000 */
[-C--:B------:R-:W-:Y:S02]  /*8d90*/  FMUL.FTZ R37, R37, -R0.reuse ;  /* 0x8000000025257220 */ /* 0x080fe40000410000 */
[----:B------:R-:W-:-:S02]  /*8da0*/  FFMA.FTZ R31, R38, R0, -R31 ;  /* 0x00000000261f7223 */ /* 0x000fc4000001081f */
[----:B------:R-:W-:Y:S02]  /*8db0*/  FMUL.FTZ R6, R212, UR23 ;  /* 0x00000017d4067c20 */ /* 0x000fe40008410000 */
[----:B------:R-:W-:Y:S02]  /*8dc0*/  FFMA.FTZ R38, R38, R5, R37 ;  /* 0x0000000526267223 */ /* 0x000fe40000010025 */
[----:B------:R-:W-:Y:S02]  /*8dd0*/  FFMA.FTZ R73, -R32, R73, -RZ ;  /* 0x0000004920497223 */ /* 0x000fe400000109ff */
[----:B------:R-:W-:Y:S02]  /*8de0*/  FADD.FTZ R107, R130, R130 ;  /* 0x00000082826b7221 */ /* 0x000fe40000010000 */
[----:B------:R-:W-:Y:S02]  /*8df0*/  FADD.FTZ R31, R8, R31 ;  /* 0x0000001f081f7221 */ /* 0x000fe40000010000 */
[----:B------:R-:W-:-:S02]  /*8e00*/  FFMA.FTZ R6, R213, UR22, -R6 ;  /* 0x00000016d5067c23 */ /* 0x000fc40008010806 */
[----:B------:R-:W-:Y:S02]  /*8e10*/  FADD.FTZ R8, -R7, R38 ;  /* 0x0000002607087221 */ /* 0x000fe40000010100 */
[----:B------:R-:W-:Y:S02]  /*8e20*/  FMUL.FTZ R32, R212, UR22 ;  /* 0x00000016d4207c20 */ /* 0x000fe40008410000 */
[----:B------:R-:W-:Y:S02]  /*8e30*/  FMUL.FTZ R37, R107, R6 ;  /* 0x000000066b257220 */ /* 0x000fe40000410000 */
[----:B------:R-:W-:Y:S02]  /*8e40*/  FFMA.FTZ R32, R213, UR23, R32 ;  /* 0x00000017d5207c23 */ /* 0x000fe40008010020 */
[C---:B------:R-:W-:Y:S02]  /*8e50*/  FMUL.FTZ R6, R39.reuse, -R8 ;  /* 0x8000000827067220 */ /* 0x040fe40000410000 */
[----:B------:R-:W-:-:S02]  /*8e60*/  FMUL.FTZ R39, R39, -R31 ;  /* 0x8000001f27277220 */ /* 0x000fc40000410000 */
[C---:B------:R-:W-:Y:S02]  /*8e70*/  FFMA.FTZ R80, -R107.reuse, R80, R105 ;  /* 0x000000506b507223 */ /* 0x040fe40000010169 */
[----:B------:R-:W-:Y:S02]  /*8e80*/  FFMA.FTZ R105, -R107, R32, -RZ ;  /* 0x000000206b697223 */ /* 0x000fe400000109ff */
[C---:B------:R-:W-:Y:S02]  /*8e90*/  FFMA.FTZ R32, R40.reuse, R8, R39 ;  /* 0x0000000828207223 */ /* 0x040fe40000010027 */
[----:B------:R-:W-:Y:S01]  /*8ea0*/  FFMA.FTZ R7, R40, R31, -R6 ;  /* 0x0000001f28077223 */ /* 0x000fe20000010806 */
[----:B------:R-:W-:Y:S01]  /*8eb0*/  IADD3 R6, R75, 0x2, RZ ;  /* 0x000000024b067810 */ /* 0x000fe20007ffe0ff */
[----:B------:R-:W-:Y:S02]  /*8ec0*/  FADD.FTZ R32, -R9, R32 ;  /* 0x0000002009207221 */ /* 0x000fe40000010100 */
[----:B------:R-:W-:-:S02]  /*8ed0*/  FADD.FTZ R10, R10, R7 ;  /* 0x000000070a0a7221 */ /* 0x000fc40000010000 */
[C---:B------:R-:W-:Y:S02]  /*8ee0*/  FMUL.FTZ R7, R41.reuse, -R32 ;  /* 0x8000002029077220 */ /* 0x040fe40000410000 */
[-C--:B------:R-:W-:Y:S02]  /*8ef0*/  FMUL.FTZ R41, R41, -R10.reuse ;  /* 0x8000000a29297220 */ /* 0x080fe40000410000 */
[C---:B------:R-:W-:Y:S02]  /*8f00*/  FFMA.FTZ R7, R42.reuse, R10, -R7 ;  /* 0x0000000a2a077223 */ /* 0x040fe40000010807 */
[----:B------:R-:W-:Y:S02]  /*8f10*/  FFMA.FTZ R42, R42, R32, R41 ;  /* 0x000000202a2a7223 */ /* 0x000fe40000010029 */
[----:B------:R-:W-:Y:S01]  /*8f20*/  FFMA.FTZ R59, R107, R59, R74 ;  /* 0x0000003b6b3b7223 */ /* 0x000fe2000001004a */
[----:B------:R-:W-:Y:S01]  /*8f30*/  LEA.HI.SX32 R107, R6, R75, 0x1b ;  /* 0x0000004b066b7211 */ /* 0x000fe200078fdaff */
[----:B------:R-:W-:Y:S01]  /*8f40*/  FADD.FTZ R9, R12, R7 ;  /* 0x000000070c097221 */ /* 0x000fe20000010000 */
[----:B------:R-:W-:Y:S01]  /*8f50*/  IADD3 R6, R75, 0x3, RZ ;  /* 0x000000034b067810 */ /* 0x000fe20007ffe0ff */
[----:B------:R-:W-:-:S02]  /*8f60*/  FADD.FTZ R12, -R11, R42 ;  /* 0x0000002a0b0c7221 */ /* 0x000fc40000010100 */
[----:B------:R-:W-:Y:S01]  /*8f70*/  FADD.FTZ R36, -R111, R214 ;  /* 0x000000d66f247221 */ /* 0x000fe20000010100 */
[----:B------:R-:W-:Y:S01]  /*8f80*/  LEA.HI.SX32 R75, R6, R75, 0x1b ;  /* 0x0000004b064b7211 */ /* 0x000fe200078fdaff */
[----:B------:R-:W-:Y:S01]  /*8f90*/  FMUL.FTZ R11, R43, -R12 ;  /* 0x8000000c2b0b7220 */ /* 0x000fe20000410000 */
[----:B------:R-:W-:Y:S01]  /*8fa0*/  STS [R107.X4+0x4208], R64 ;  /* 0x004208406b007388 */ /* 0x000fe20000004800 */
[----:B------:R-:W-:Y:S02]  /*8fb0*/  FADD.FTZ R6, R145, UR5 ;  /* 0x0000000591067e21 */ /* 0x000fe40008010000 */
[-C--:B------:R-:W-:Y:S01]  /*8fc0*/  FMUL.FTZ R43, R43, -R9.reuse ;  /* 0x800000092b2b7220 */ /* 0x080fe20000410000 */
[----:B------:R-:W-:Y:S01]  /*8fd0*/  STS [R75.X4+0x420c], R66 ;  /* 0x00420c424b007388 */ /* 0x000fe20000004800 */
[----:B------:R-:W-:Y:S02]  /*8fe0*/  FFMA.FTZ R11, R44, R9, -R11 ;  /* 0x000000092c0b7223 */ /* 0x000fe4000001080b */
[C---:B------:R-:W-:Y:S01]  /*8ff0*/  FMUL.FTZ R39, R6.reuse, R65 ;  /* 0x0000004106277220 */ /* 0x040fe20000410000 */
[----:B------:R0:W-:Y:S01]  /*9000*/  STS [R76.X4+0x4260], R3 ;  /* 0x004260034c007388 */ /* 0x0001e20000004800 */
[----:B------:R-:W-:-:S02]  /*9010*/  FMUL.FTZ R7, R6, R155 ;  /* 0x0000009b06077220 */ /* 0x000fc40000410000 */
[----:B------:R-:W-:Y:S01]  /*9020*/  FFMA.FTZ R44, R44, R12, R43 ;  /* 0x0000000c2c2c7223 */ /* 0x000fe2000001002b */
[----:B------:R1:W-:Y:S01]  /*9030*/  STS [R76.X4+0x4250], R29 ;  /* 0x0042501d4c007388 */ /* 0x0003e20000004800 */
[----:B------:R-:W-:Y:S02]  /*9040*/  FADD.FTZ R14, R14, R11 ;  /* 0x0000000b0e0e7221 */ /* 0x000fe40000010000 */
[C---:B------:R-:W-:Y:S01]  /*9050*/  FMUL.FTZ R6, R216.reuse, R39 ;  /* 0x00000027d8067220 */ /* 0x040fe20000410000 */
[----:B------:R2:W-:Y:S01]  /*9060*/  STS [R76.X4+0x4270], R37 ;  /* 0x004270254c007388 */ /* 0x0005e20000004800 */
[----:B------:R-:W-:Y:S02]  /*9070*/  FMUL.FTZ R34, R216, R7 ;  /* 0x00000007d8227220 */ /* 0x000fe40000410000 */
[----:B------:R-:W-:Y:S01]  /*9080*/  FADD.FTZ R13, -R13, R44 ;  /* 0x0000002c0d0d7221 */ /* 0x000fe20000010100 */
[----:B------:R3:W-:Y:S01]  /*9090*/  STS [R76.X4+0x4264], R33 ;  /* 0x004264214c007388 */ /* 0x0007e20000004800 */
[----:B------:R-:W-:-:S02]  /*90a0*/  FMUL.FTZ R11, R45, -R14 ;  /* 0x8000000e2d0b7220 */ /* 0x000fc40000410000 */
[C---:B------:R-:W-:Y:S01]  /*90b0*/  FADD.FTZ R217, R7.reuse, R217 ;  /* 0x000000d907d97221 */ /* 0x040fe20000010000 */
[----:B------:R4:W-:Y:S01]  /*90c0*/  STS [R76.X4+0x4268], R35 ;  /* 0x004268234c007388 */ /* 0x0009e20000004800 */
[----:B------:R-:W-:Y:S02]  /*90d0*/  FFMA.FTZ R6, R7, R36, R6 ;  /* 0x0000002407067223 */ /* 0x000fe40000010006 */
[----:B------:R-:W-:Y:S01]  /*90e0*/  FFMA.FTZ R7, R36, R39, -R34 ;  /* 0x0000002724077223 */ /* 0x000fe20000010822 */
[----:B------:R-:W-:Y:S01]  /*90f0*/  STS [R76.X4+0x4218], R61 ;  /* 0x0042183d4c007388 */ /* 0x000fe20000004800 */
[-C--:B------:R-:W-:Y:S02]  /*9100*/  FMUL.FTZ R45, R45, -R13.reuse ;  /* 0x8000000d2d2d7220 */ /* 0x080fe40000410000 */
[C---:B------:R-:W-:Y:S01]  /*9110*/  FFMA.FTZ R34, R46.reuse, R13, R11 ;  /* 0x0000000d2e227223 */ /* 0x040fe2000001000b */
[----:B------:R-:W-:Y:S01]  /*9120*/  STS [R76.X4+0x4228], R63 ;  /* 0x0042283f4c007388 */ /* 0x000fe20000004800 */
[----:B------:R-:W-:-:S02]  /*9130*/  FFMA.FTZ R11, R46, R14, -R45 ;  /* 0x0000000e2e0b7223 */ /* 0x000fc4000001082d */
[----:B------:R-:W-:Y:S01]  /*9140*/  FADD.FTZ R15, -R15, R34 ;  /* 0x000000220f0f7221 */ /* 0x000fe20000010100 */
[----:B------:R-:W-:Y:S01]  /*9150*/  STS [R76.X4+0x4230], R67 ;  /* 0x004230434c007388 */ /* 0x000fe20000004800 */
[----:B------:R-:W-:Y:S02]  /*9160*/  FADD.FTZ R11, R16, R11 ;  /* 0x0000000b100b7221 */ /* 0x000fe40000010000 */
[C---:B------:R-:W-:Y:S01]  /*9170*/  FMUL.FTZ R16, R47.reuse, -R15 ;  /* 0x8000000f2f107220 */ /* 0x040fe20000410000 */
[----:B------:R-:W-:Y:S01]  /*9180*/  STS [R76.X4+0x4254], R71 ;  /* 0x004254474c007388 */ /* 0x000fe20000004800 */
[-C--:B------:R-:W-:Y:S02]  /*9190*/  FMUL.FTZ R47, R47, -R11.reuse ;  /* 0x8000000b2f2f7220 */ /* 0x080fe40000410000 */
[C---:B------:R-:W-:Y:S01]  /*91a0*/  FFMA.FTZ R39, R48.reuse, R11, -R16 ;  /* 0x0000000b30277223 */ /* 0x040fe20000010810 */
[----:B------:R-:W-:Y:S01]  /*91b0*/  STS [R76.X4+0x426c], R73 ;  /* 0x00426c494c007388 */ /* 0x000fe20000004800 */
[----:B------:R-:W-:-:S02]  /*91c0*/  FFMA.FTZ R16, R48, R15, R47 ;  /* 0x0000000f30107223 */ /* 0x000fc4000001002f */
[----:B------:R-:W-:Y:S01]  /*91d0*/  FADD.FTZ R18, R18, R39 ;  /* 0x0000002712127221 */ /* 0x000fe20000010000 */
[----:B------:R-:W-:Y:S01]  /*91e0*/  STS [R76.X4+0x4240], R69 ;  /* 0x004240454c007388 */ /* 0x000fe20000004800 */
[----:B------:R-:W-:Y:S02]  /*91f0*/  FADD.FTZ R16, -R17, R16 ;  /* 0x0000001011107221 */ /* 0x000fe40000010100 */
[C---:B------:R-:W-:Y:S01]  /*9200*/  FMUL.FTZ R17, R49.reuse, -R18 ;  /* 0x8000001231117220 */ /* 0x040fe20000410000 */
        /* <DEDUP_REMOVED lines=8> */
[CC--:B------:R-:W-:Y:S01]  /*9290*/  FMUL.FTZ R19, R51.reuse, -R34.reuse ;  /* 0x8000002233137220 */ /* 0x0c0fe20000410000 */
[----:B------:R-:W-:Y:S01]  /*92a0*/  STS [R76.X4+0x4224], R85 ;  /* 0x004224554c007388 */ /* 0x000fe20000004800 */
[-C--:B------:R-:W-:Y:S02]  /*92b0*/  FMUL.FTZ R51, R51, -R17.reuse ;  /* 0x8000001133337220 */ /* 0x080fe40000410000 */
[C---:B------:R-:W-:Y:S01]  /*92c0*/  FFMA.FTZ R19, R52.reuse, R17, -R19 ;  /* 0x0000001134137223 */ /* 0x040fe20000010813 */
[----:B------:R-:W-:Y:S01]  /*92d0*/  STS [R76.X4+0x4220], R83 ;  /* 0x004220534c007388 */ /* 0x000fe20000004800 */
[----:B------:R-:W-:-:S02]  /*92e0*/  FFMA.FTZ R52, R52, R34, R51 ;  /* 0x0000002234347223 */ /* 0x000fc40000010033 */
[----:B------:R-:W-:Y:S01]  /*92f0*/  FADD.FTZ R22, R22, R19 ;  /* 0x0000001316167221 */ /* 0x000fe20000010000 */
[----:B------:R-:W-:Y:S01]  /*9300*/  STS [R76.X4+0x4234], R89 ;  /* 0x004234594c007388 */ /* 0x000fe20000004800 */
[----:B------:R-:W-:Y:S02]  /*9310*/  FMUL.FTZ R19, R216, UR23 ;  /* 0x00000017d8137c20 */ /* 0x000fe40008410000 */
[----:B------:R-:W-:Y:S01]  /*9320*/  FMUL.FTZ R38, R155, UR41 ;  /* 0x000000299b267c20 */ /* 0x000fe20008410000 */
[----:B------:R-:W-:Y:S01]  /*9330*/  STS [R76.X4+0x4238], R91 ;  /* 0x0042385b4c007388 */ /* 0x000fe20000004800 */
[----:B------:R-:W-:Y:S02]  /*9340*/  FADD.FTZ R20, R129, R129 ;  /* 0x0000008181147221 */ /* 0x000fe40000010000 */
[----:B------:R-:W-:Y:S01]  /*9350*/  FFMA.FTZ R19, R214, UR22, -R19 ;  /* 0x00000016d6137c23 */ /* 0x000fe20008010813 */
[----:B------:R-:W-:Y:S01]  /*9360*/  STS [R76.X4+0x422c], R87 ;  /* 0x00422c574c007388 */ /* 0x000fe20000004800 */
[----:B0-----:R-:W-:-:S02]  /*9370*/  FADD.FTZ R3, -R21, R52 ;  /* 0x0000003415037221 */ /* 0x001fc40000010100 */
[----:B------:R-:W-:Y:S01]  /*9380*/  FMUL.FTZ R21, R216, UR22 ;  /* 0x00000016d8157c20 */ /* 0x000fe20008410000 */
[----:B------:R-:W-:Y:S01]  /*9390*/  STS [R76.X4+0x423c], R93 ;  /* 0x00423c5d4c007388 */ /* 0x000fe20000004800 */
[C---:B-1----:R-:W-:Y:S02]  /*93a0*/  FFMA.FTZ R29, R65.reuse, UR39, -R38 ;  /* 0x00000027411d7c23 */ /* 0x042fe40008010826 */
[----:B--2---:R-:W-:Y:S01]  /*93b0*/  FMUL.FTZ R37, R20, R19 ;  /* 0x0000001314257220 */ /* 0x004fe20000410000 */
[----:B------:R-:W-:Y:S01]  /*93c0*/  STS [R76.X4+0x4244], R95 ;  /* 0x0042445f4c007388 */ /* 0x000fe20000004800 */
[----:B------:R-:W-:Y:S02]  /*93d0*/  FMUL.FTZ R38, R65, UR41 ;  /* 0x0000002941267c20 */ /* 0x000fe40008410000 */
[C---:B------:R-:W-:Y:S01]  /*93e0*/  FMUL.FTZ R19, R53.reuse, -R3 ;  /* 0x8000000335137220 */ /* 0x040fe20000410000 */
[----:B------:R0:W-:Y:S01]  /*93f0*/  STS [R76.X4+0x4278], R37 ;  /* 0x004278254c007388 */ /* 0x0001e20000004800 */
[----:B------:R-:W-:-:S02]  /*9400*/  FMUL.FTZ R53, R53, -R22 ;  /* 0x8000001635357220 */ /* 0x000fc40000410000 */
[----:B---3--:R-:W-:Y:S01]  /*9410*/  FFMA.FTZ R33, R214, UR23, R21 ;  /* 0x00000017d6217c23 */ /* 0x008fe20008010015 */
[----:B------:R-:W-:Y:S01]  /*9420*/  STS [R76.X4+0x4248], R97 ;  /* 0x004248614c007388 */ /* 0x000fe20000004800 */
[----:B------:R-:W-:Y:S02]  /*9430*/  FFMA.FTZ R21, R155, UR39, R38 ;  /* 0x000000279b157c23 */ /* 0x000fe40008010026 */
[----:B------:R-:W-:Y:S01]  /*9440*/  FMUL.FTZ R29, R216, R29 ;  /* 0x0000001dd81d7220 */ /* 0x000fe20000410000 */
[----:B------:R-:W-:Y:S01]  /*9450*/  STS [R76.X4+0x424c], R99 ;  /* 0x00424c634c007388 */ /* 0x000fe20000004800 */
[C---:B------:R-:W-:Y:S02]  /*9460*/  FFMA.FTZ R19, R54.reuse, R22, -R19 ;  /* 0x0000001636137223 */ /* 0x040fe40000010813 */
[----:B------:R-:W-:Y:S01]  /*9470*/  FFMA.FTZ R54, R54, R3, R53 ;  /* 0x0000000336367223 */ /* 0x000fe20000010035 */
[----:B------:R-:W-:Y:S01]  /*9480*/  STS [R76.X4+0x4258], R101 ;  /* 0x004258654c007388 */ /* 0x000fe20000004800 */
[----:B------:R-:W-:-:S02]  /*9490*/  FFMA.FTZ R21, R21, R36, R29 ;  /* 0x0000002415157223 */ /* 0x000fc4000001001d */
[----:B------:R-:W-:Y:S01]  /*94a0*/  FADD.FTZ R47, -R23, R54 ;  /* 0x00000036172f7221 */ /* 0x000fe20000010100 */
[----:B------:R-:W-:Y:S01]  /*94b0*/  STS [R76.X4+0x425c], R103 ;  /* 0x00425c674c007388 */ /* 0x000fe20000004800 */
[----:B------:R-:W-:Y:S02]  /*94c0*/  FADD.FTZ R19, R24, R19 ;  /* 0x0000001318137221 */ /* 0x000fe40000010000 */
[----:B------:R-:W-:Y:S01]  /*94d0*/  FFMA.FTZ R24, R234, R155, R21 ;  /* 0x0000009bea187223 */ /* 0x000fe20000010015 */
[----:B------:R-:W-:Y:S01]  /*94e0*/  STS [R76.X4+0x4274], R105 ;  /* 0x004274694c007388 */ /* 0x000fe20000004800 */
[C---:B------:R-:W-:Y:S02]  /*94f0*/  FMUL.FTZ R21, R55.reuse, -R47 ;  /* 0x8000002f37157220 */ /* 0x040fe40000410000 */
[----:B------:R-:W-:Y:S02]  /*9500*/  FMUL.FTZ R55, R55, -R19 ;  /* 0x8000001337377220 */ /* 0x000fe40000410000 */
[----:B------:R-:W-:-:S02]  /*9510*/  FADD.FTZ R29, R146, UR5 ;  /* 0x00000005921d7e21 */ /* 0x000fc40008010000 */
[----:B----4-:R-:W-:Y:S02]  /*9520*/  FMUL.FTZ R35, R28, UR41 ;  /* 0x000000291c237c20 */ /* 0x010fe40008410000 */
[----:B------:R-:W-:Y:S02]  /*9530*/  FFMA.FTZ R72, R56, R47, R55 ;  /* 0x0000002f38487223 */ /* 0x000fe40000010037 */
[C---:B------:R-:W-:Y:S02]  /*9540*/  FMUL.FTZ R23, R29.reuse, R154 ;  /* 0x0000009a1d177220 */ /* 0x040fe40000410000 */
[----:B------:R-:W-:Y:S02]  /*9550*/  FFMA.FTZ R39, -R20, R33, -RZ ;  /* 0x0000002114277223 */ /* 0x000fe400000109ff */
[----:B------:R-:W-:Y:S02]  /*9560*/  FFMA.FTZ R33, R56, R19, -R21 ;  /* 0x0000001338217223 */ /* 0x000fe40000010815 */
[----:B------:R-:W-:Y:S01]  /*9570*/  FMUL.FTZ R29, R29, R28 ;  /* 0x0000001c1d1d7220 */ /* 0x000fe20000410000 */
[----:B------:R1:W-:Y:S01]  /*9580*/  STS [R76.X4+0x427c], R39 ;  /* 0x00427c274c007388 */ /* 0x0003e20000004800 */
[----:B------:R-:W-:-:S02]  /*9590*/  FFMA.FTZ R21, R154, UR39, -R35 ;  /* 0x000000279a157c23 */ /* 0x000fc40008010823 */
[----:B------:R-:W-:Y:S02]  /*95a0*/  FADD.FTZ R36, -R112, R213 ;  /* 0x000000d570247221 */ /* 0x000fe40000010100 */
[----:B------:R-:W-:Y:S02]  /*95b0*/  FMUL.FTZ R35, R212, R23 ;  /* 0x00000017d4237220 */ /* 0x000fe40000410000 */
[----:B------:R-:W-:Y:S02]  /*95c0*/  FADD.FTZ R40, R169, UR5 ;  /* 0x00000005a9287e21 */ /* 0x000fe40008010000 */
[----:B------:R-:W-:Y:S02]  /*95d0*/  FADD.FTZ R72, -R25, R72 ;  /* 0x0000004819487221 */ /* 0x000fe40000010100 */
[----:B------:R-:W-:Y:S02]  /*95e0*/  FADD.FTZ R25, R170, UR5 ;  /* 0x00000005aa197e21 */ /* 0x000fe40008010000 */
[----:B------:R-:W-:-:S02]  /*95f0*/  FADD.FTZ R218, R29, R218 ;  /* 0x000000da1dda7221 */ /* 0x000fc40000010000 */
[----:B------:R-:W-:Y:S02]  /*9600*/  FMUL.FTZ R60, R212, R29 ;  /* 0x0000001dd43c7220 */ /* 0x000fe40000410000 */
[----:B------:R-:W-:Y:S02]  /*9610*/  FFMA.FTZ R29, R29, R36, R35 ;  /* 0x000000241d1d7223 */ /* 0x000fe40000010023 */
[----:B------:R-:W-:Y:S02]  /*9620*/  FMUL.FTZ R38, R40, R19 ;  /* 0x0000001328267220 */ /* 0x000fe40000410000 */
[----:B------:R-:W-:Y:S02]  /*9630*/  FADD.FTZ R26, R26, R33 ;  /* 0x000000211a1a7221 */ /* 0x000fe40000010000 */
[----:B------:R-:W-:Y:S02]  /*9640*/  FMUL.FTZ R35, R25, R72 ;  /* 0x0000004819237220 */ /* 0x000fe40000410000 */
[----:B------:R-:W-:-:S02]  /*9650*/  FADD.FTZ R199, -R127, R199 ;  /* 0x000000c77fc77221 */ /* 0x000fc40000010100 */
[----:B------:R-:W-:Y:S02]  /*9660*/  FMUL.FTZ R40, R40, R47 ;  /* 0x0000002f28287220 */ /* 0x000fe40000410000 */
[----:B0-----:R-:W-:Y:S02]  /*9670*/  FMUL.FTZ R37, R187, R38 ;  /* 0x00000026bb257220 */ /* 0x001fe40000410000 */
[----:B------:R-:W-:Y:S02]  /*9680*/  FADD.FTZ R200, -R128, R200 ;  /* 0x000000c880c87221 */ /* 0x000fe40000010100 */
[----:B------:R-:W-:Y:S02]  /*9690*/  FMUL.FTZ R25, R25, R26 ;  /* 0x0000001a19197220 */ /* 0x000fe40000410000 */
[----:B------:R-:W-:Y:S02]  /*96a0*/  FMUL.FTZ R33, R188, R35 ;  /* 0x00000023bc217220 */ /* 0x000fe40000410000 */
[----:B------:R-:W-:-:S02]  /*96b0*/  FADD.FTZ R41, R168, UR5 ;  /* 0x00000005a8297e21 */ /* 0x000fc40008010000 */
[-C--:B------:R-:W-:Y:S02]  /*96c0*/  FFMA.FTZ R42, R199, R40.reuse, -R37 ;  /* 0x00000028c72a7223 */ /* 0x080fe40000010825 */
[----:B------:R-:W-:Y:S02]  /*96d0*/  FMUL.FTZ R40, R187, R40 ;  /* 0x00000028bb287220 */ /* 0x000fe40000410000 */
[----:B------:R-:W-:Y:S02]  /*96e0*/  FFMA.FTZ R37, R25, R200, R33 ;  /* 0x000000c819257223 */ /* 0x000fe40000010021 */
[----:B------:R-:W-:Y:S02]  /*96f0*/  FMUL.FTZ R33, R41, R22 ;  /* 0x0000001629217220 */ /* 0x000fe40000410000 */
[----:B------:R-:W-:Y:S02]  /*9700*/  FFMA.FTZ R40, R38, R199, R40 ;  /* 0x000000c726287223 */ /* 0x000fe40000010028 */
[----:B------:R-:W-:-:S02]  /*9710*/  FADD.FTZ R37, RZ, R37 ;  /* 0x00000025ff257221 */ /* 0x000fc40000010000 */
[----:B------:R-:W-:Y:S02]  /*9720*/  FADD.FTZ R48, R167, UR5 ;  /* 0x00000005a7307e21 */ /* 0x000fe40008010000 */
[----:B-1----:R-:W-:Y:S02]  /*9730*/  FMUL.FTZ R39, R188, R25 ;  /* 0x00000019bc277220 */ /* 0x002fe40000410000 */
[----:B------:R-:W-:Y:S02]  /*9740*/  FADD.FTZ R198, -R126, R198 ;  /* 0x000000c67ec67221 */ /* 0x000fe40000010100 */
[----:B------:R-:W-:Y:S02]  /*9750*/  FMUL.FTZ R41, R41, R3 ;  /* 0x0000000329297220 */ /* 0x000fe40000410000 */
[----:B------:R-:W-:Y:S02]  /*9760*/  FMUL.FTZ R43, R186, R33 ;  /* 0x00000021ba2b7220 */ /* 0x000fe40000410000 */
[----:B------:R-:W-:-:S02]  /*9770*/  FADD.FTZ R37, R37, R40 ;  /* 0x0000002825257221 */ /* 0x000fc40000010000 */
[----:B------:R-:W-:Y:S02]  /*9780*/  FMUL.FTZ R40, R48, R17 ;  /* 0x0000001130287220 */ /* 0x000fe40000410000 */
[----:B------:R-:W-:Y:S02]  /*9790*/  FFMA.FTZ R39, R200, R35, -R39 ;  /* 0x00000023c8277223 */ /* 0x000fe40000010827 */
[-C--:B------:R-:W-:Y:S02]  /*97a0*/  FFMA.FTZ R46, R198, R41.reuse, -R43 ;  /* 0x00000029c62e7223 */ /* 0x080fe4000001082b */
[----:B------:R-:W-:Y:S02]  /*97b0*/  FMUL.FTZ R41, R186, R41 ;  /* 0x00000029ba297220 */ /* 0x000fe40000410000 */
[----:B------:R-:W-:Y:S02]  /*97c0*/  FADD.FTZ R197, -R125, R197 ;  /* 0x000000c57dc57221 */ /* 0x000fe40000010100 */
[----:B------:R-:W-:-:S02]  /*97d0*/  FMUL.FTZ R48, R48, R34 ;  /* 0x0000002230307220 */ /* 0x000fc40000410000 */
[----:B------:R-:W-:Y:S02]  /*97e0*/  FMUL.FTZ R35, R121, R40 ;  /* 0x0000002879237220 */ /* 0x000fe40000410000 */
[----:B------:R-:W-:Y:S02]  /*97f0*/  FADD.FTZ R39, RZ, R39 ;  /* 0x00000027ff277221 */ /* 0x000fe40000010000 */
[----:B------:R-:W-:Y:S02]  /*9800*/  FADD.FTZ R43, R166, UR5 ;  /* 0x00000005a62b7e21 */ /* 0x000fe40008010000 */
[----:B------:R-:W-:Y:S02]  /*9810*/  FFMA.FTZ R44, R33, R198, R41 ;  /* 0x000000c6212c7223 */ /* 0x000fe40000010029 */
[----:B------:R-:W-:Y:S02]  /*9820*/  FFMA.FTZ R41, R197, R48, -R35 ;  /* 0x00000030c5297223 */ /* 0x000fe40000010823 */
[----:B------:R-:W-:-:S02]  /*9830*/  FADD.FTZ R39, R39, R42 ;  /* 0x0000002a27277221 */ /* 0x000fc40000010000 */
[----:B------:R-:W-:Y:S02]  /*9840*/  FMUL.FTZ R48, R121, R48 ;  /* 0x0000003079307220 */ /* 0x000fe40000410000 */
[----:B------:R-:W-:Y:S02]  /*9850*/  FMUL.FTZ R35, R43, R18 ;  /* 0x000000122b237220 */ /* 0x000fe40000410000 */
[----:B------:R-:W-:Y:S02]  /*9860*/  FADD.FTZ R50, R165, UR5 ;  /* 0x00000005a5327e21 */ /* 0x000fe40008010000 */
[----:B------:R-:W-:Y:S02]  /*9870*/  FADD.FTZ R37, R37, R44 ;  /* 0x0000002c25257221 */ /* 0x000fe40000010000 */
[----:B------:R-:W-:Y:S02]  /*9880*/  FADD.FTZ R46, R39, R46 ;  /* 0x0000002e272e7221 */ /* 0x000fe40000010000 */
[----:B------:R-:W-:-:S02]  /*9890*/  FFMA.FTZ R48, R40, R197, R48 ;  /* 0x000000c528307223 */ /* 0x000fc40000010030 */
[----:B------:R-:W-:Y:S02]  /*98a0*/  FADD.FTZ R42, -R124, R201 ;  /* 0x000000c97c2a7221 */ /* 0x000fe40000010100 */
[----:B------:R-:W-:Y:S02]  /*98b0*/  FMUL.FTZ R43, R43, R16 ;  /* 0x000000102b2b7220 */ /* 0x000fe40000410000 */
[----:B------:R-:W-:Y:S02]  /*98c0*/  FMUL.FTZ R44, R120, R35 ;  /* 0x00000023782c7220 */ /* 0x000fe40000410000 */
[----:B------:R-:W-:Y:S02]  /*98d0*/  FMUL.FTZ R39, R50, R11 ;  /* 0x0000000b32277220 */ /* 0x000fe40000410000 */
[----:B------:R-:W-:Y:S02]  /*98e0*/  FADD.FTZ R37, R37, R48 ;  /* 0x0000003025257221 */ /* 0x000fe40000010000 */
[----:B------:R-:W-:-:S02]  /*98f0*/  FADD.FTZ R202, -R123, R202 ;  /* 0x000000ca7bca7221 */ /* 0x000fc40000010100 */
[----:B------:R-:W-:Y:S02]  /*9900*/  FFMA.FTZ R48, R42, R43, -R44 ;  /* 0x0000002b2a307223 */ /* 0x000fe4000001082c */
[----:B------:R-:W-:Y:S02]  /*9910*/  FMUL.FTZ R45, R50, R15 ;  /* 0x0000000f322d7220 */ /* 0x000fe40000410000 */
[----:B------:R-:W-:Y:S02]  /*9920*/  FMUL.FTZ R49, R196, R39 ;  /* 0x00000027c4317220 */ /* 0x000fe40000410000 */
[----:B------:R-:W-:Y:S02]  /*9930*/  FMUL.FTZ R43, R120, R43 ;  /* 0x0000002b782b7220 */ /* 0x000fe40000410000 */
[----:B------:R-:W-:Y:S02]  /*9940*/  FFMA.FTZ R50, R202, R45, -R49 ;  /* 0x0000002dca327223 */ /* 0x000fe40000010831 */
[----:B------:R-:W-:-:S02]  /*9950*/  FFMA.FTZ R44, R35, R42, R43 ;  /* 0x0000002a232c7223 */ /* 0x000fc4000001002b */
[----:B------:R-:W-:Y:S02]  /*9960*/  FMUL.FTZ R45, R196, R45 ;  /* 0x0000002dc42d7220 */ /* 0x000fe40000410000 */
[----:B------:R-:W-:Y:S02]  /*9970*/  FADD.FTZ R41, R46, R41 ;  /* 0x000000292e297221 */ /* 0x000fe40000010000 */
[----:B------:R-:W-:Y:S02]  /*9980*/  FADD.FTZ R51, R164, UR5 ;  /* 0x00000005a4337e21 */ /* 0x000fe40008010000 */
[----:B------:R-:W-:Y:S02]  /*9990*/  FADD.FTZ R43, R37, R44 ;  /* 0x0000002c252b7221 */ /* 0x000fe40000010000 */
[----:B------:R-:W-:Y:S02]  /*99a0*/  FFMA.FTZ R46, R39, R202, R45 ;  /* 0x000000ca272e7223 */ /* 0x000fe4000001002d */
[----:B------:R-:W-:-:S02]  /*99b0*/  FMUL.FTZ R37, R51, R14 ;  /* 0x0000000e33257220 */ /* 0x000fc40000410000 */
[----:B------:R-:W-:Y:S02]  /*99c0*/  FMUL.FTZ R45, R51, R13 ;  /* 0x0000000d332d7220 */ /* 0x000fe40000410000 */
[----:B------:R-:W-:Y:S02]  /*99d0*/  FADD.FTZ R41, R41, R48 ;  /* 0x0000003029297221 */ /* 0x000fe40000010000 */
[----:B------:R-:W-:Y:S02]  /*99e0*/  FADD.FTZ R51, R163, UR5 ;  /* 0x00000005a3337e21 */ /* 0x000fe40008010000 */
[----:B------:R-:W-:Y:S02]  /*99f0*/  FADD.FTZ R44, -R122, R203 ;  /* 0x000000cb7a2c7221 */ /* 0x000fe40000010100 */
[----:B------:R-:W-:Y:S02]  /*9a00*/  FMUL.FTZ R49, R195, R37 ;  /* 0x00000025c3317220 */ /* 0x000fe40000410000 */
[----:B------:R-:W-:-:S02]  /*9a10*/  FADD.FTZ R50, R41, R50 ;  /* 0x0000003229327221 */ /* 0x000fc40000010000 */
[----:B------:R-:W-:Y:S02]  /*9a20*/  FMUL.FTZ R41, R51, R9 ;  /* 0x0000000933297220 */ /* 0x000fe40000410000 */
[-C--:B------:R-:W-:Y:S02]  /*9a30*/  FFMA.FTZ R49, R44, R45.reuse, -R49 ;  /* 0x0000002d2c317223 */ /* 0x080fe40000010831 */
[----:B------:R-:W-:Y:S02]  /*9a40*/  FMUL.FTZ R45, R195, R45 ;  /* 0x0000002dc32d7220 */ /* 0x000fe40000410000 */
[----:B------:R-:W-:Y:S02]  /*9a50*/  FADD.FTZ R204, -R119, R204 ;  /* 0x000000cc77cc7221 */ /* 0x000fe40000010100 */
[----:B------:R-:W-:Y:S02]  /*9a60*/  FMUL.FTZ R51, R51, R12 ;  /* 0x0000000c33337220 */ /* 0x000fe40000410000 */
[----:B------:R-:W-:-:S02]  /*9a70*/  FMUL.FTZ R48, R194, R41 ;  /* 0x00000029c2307220 */ /* 0x000fc40000410000 */
[----:B------:R-:W-:Y:S02]  /*9a80*/  FADD.FTZ R53, R162, UR5 ;  /* 0x00000005a2357e21 */ /* 0x000fe40008010000 */
[----:B------:R-:W-:Y:S02]  /*9a90*/  FADD.FTZ R43, R43, R46 ;  /* 0x0000002e2b2b7221 */ /* 0x000fe40000010000 */
[----:B------:R-:W-:Y:S02]  /*9aa0*/  FFMA.FTZ R46, R37, R44, R45 ;  /* 0x0000002c252e7223 */ /* 0x000fe4000001002d */
[-C--:B------:R-:W-:Y:S02]  /*9ab0*/  FFMA.FTZ R52, R204, R51.reuse, -R48 ;  /* 0x00000033cc347223 */ /* 0x080fe40000010830 */
[----:B------:R-:W-:Y:S02]  /*9ac0*/  FMUL.FTZ R45, R53, R10 ;  /* 0x0000000a352d7220 */ /* 0x000fe40000410000 */
[----:B------:R-:W-:-:S02]  /*9ad0*/  FMUL.FTZ R51, R194, R51 ;  /* 0x00000033c2337220 */ /* 0x000fc40000410000 */
[----:B------:R-:W-:Y:S02]  /*9ae0*/  FADD.FTZ R43, R43, R46 ;  /* 0x0000002e2b2b7221 */ /* 0x000fe40000010000 */
[----:B------:R-:W-:Y:S02]  /*9af0*/  FADD.FTZ R46, -R118, R205 ;  /* 0x000000cd762e7221 */ /* 0x000fe40000010100 */
[----:B------:R-:W-:Y:S02]  /*9b00*/  FMUL.FTZ R53, R53, R32 ;  /* 0x0000002035357220 */ /* 0x000fe40000410000 */
[----:B------:R-:W-:Y:S02]  /*9b10*/  FMUL.FTZ R54, R193, R45 ;  /* 0x0000002dc1367220 */ /* 0x000fe40000410000 */
[----:B------:R-:W-:Y:S02]  /*9b20*/  FFMA.FTZ R48, R41, R204, R51 ;  /* 0x000000cc29307223 */ /* 0x000fe40000010033 */
[----:B------:R-:W-:-:S02]  /*9b30*/  FADD.FTZ R55, R161, UR5 ;  /* 0x00000005a1377e21 */ /* 0x000fc40008010000 */
[-C--:B------:R-:W-:Y:S02]  /*9b40*/  FFMA.FTZ R51, R46, R53.reuse, -R54 ;  /* 0x000000352e337223 */ /* 0x080fe40000010836 */
[----:B------:R-:W-:Y:S02]  /*9b50*/  FADD.FTZ R48, R43, R48 ;  /* 0x000000302b307221 */ /* 0x000fe40000010000 */
[----:B------:R-:W-:Y:S02]  /*9b60*/  FMUL.FTZ R53, R193, R53 ;  /* 0x00000035c1357220 */ /* 0x000fe40000410000 */
[----:B------:R-:W-:Y:S02]  /*9b70*/  FMUL.FTZ R43, R55, R31 ;  /* 0x0000001f372b7220 */ /* 0x000fe40000410000 */
[----:B------:R-:W-:Y:S02]  /*9b80*/  FADD.FTZ R49, R50, R49 ;  /* 0x0000003132317221 */ /* 0x000fe40000010000 */
[----:B------:R-:W-:-:S02]  /*9b90*/  FADD.FTZ R206, -R117, R206 ;  /* 0x000000ce75ce7221 */ /* 0x000fc40000010100 */
[----:B------:R-:W-:Y:S02]  /*9ba0*/  FFMA.FTZ R53, R45, R46, R53 ;  /* 0x0000002e2d357223 */ /* 0x000fe40000010035 */
[----:B------:R-:W-:Y:S02]  /*9bb0*/  FMUL.FTZ R55, R55, R8 ;  /* 0x0000000837377220 */ /* 0x000fe40000410000 */
[----:B------:R-:W-:Y:S02]  /*9bc0*/  FMUL.FTZ R50, R192, R43 ;  /* 0x0000002bc0327220 */ /* 0x000fe40000410000 */
[----:B------:R-:W-:Y:S02]  /*9bd0*/  FADD.FTZ R48, R48, R53 ;  /* 0x0000003530307221 */ /* 0x000fe40000010000 */
[----:B------:R-:W-:Y:S02]  /*9be0*/  FFMA.FTZ R54, R206, R55, -R50 ;  /* 0x00000037ce367223 */ /* 0x000fe40000010832 */
[----:B------:R-:W-:-:S02]  /*9bf0*/  FADD.FTZ R53, R160, UR5 ;  /* 0x00000005a0357e21 */ /* 0x000fc40008010000 */
[----:B------:R-:W-:Y:S02]  /*9c00*/  FMUL.FTZ R55, R192, R55 ;  /* 0x00000037c0377220 */ /* 0x000fe40000410000 */
[----:B------:R-:W-:Y:S02]  /*9c10*/  FADD.FTZ R52, R49, R52 ;  /* 0x0000003431347221 */ /* 0x000fe40000010000 */
[----:B------:R-:W-:Y:S02]  /*9c20*/  FMUL.FTZ R49, R53, R0 ;  /* 0x0000000035317220 */ /* 0x000fe40000410000 */
[----:B------:R-:W-:Y:S02]  /*9c30*/  FFMA.FTZ R55, R43, R206, R55 ;  /* 0x000000ce2b377223 */ /* 0x000fe40000010037 */
[----:B------:R-:W-:Y:S02]  /*9c40*/  FADD.FTZ R61, R159, UR5 ;  /* 0x000000059f3d7e21 */ /* 0x000fe40008010000 */
[----:B------:R-:W-:-:S02]  /*9c50*/  FADD.FTZ R50, -R116, R207 ;  /* 0x000000cf74327221 */ /* 0x000fc40000010100 */
[----:B------:R-:W-:Y:S02]  /*9c60*/  FMUL.FTZ R53, R53, R5 ;  /* 0x0000000535357220 */ /* 0x000fe40000410000 */
[----:B------:R-:W-:Y:S02]  /*9c70*/  FMUL.FTZ R56, R191, R49 ;  /* 0x00000031bf387220 */ /* 0x000fe40000410000 */
[----:B------:R-:W-:Y:S02]  /*9c80*/  FADD.FTZ R55, R48, R55 ;  /* 0x0000003730377221 */ /* 0x000fe40000010000 */
[----:B------:R-:W-:Y:S02]  /*9c90*/  FADD.FTZ R51, R52, R51 ;  /* 0x0000003334337221 */ /* 0x000fe40000010000 */
[----:B------:R-:W-:Y:S02]  /*9ca0*/  FMUL.FTZ R48, R61, R27 ;  /* 0x0000001b3d307220 */ /* 0x000fe40000410000 */
[----:B------:R-:W-:-:S02]  /*9cb0*/  FFMA.FTZ R56, R50, R53, -R56 ;  /* 0x0000003532387223 */ /* 0x000fc40000010838 */
[----:B------:R-:W-:Y:S02]  /*9cc0*/  FMUL.FTZ R52, R191, R53 ;  /* 0x00000035bf347220 */ /* 0x000fe40000410000 */
[----:B------:R-:W-:Y:S02]  /*9cd0*/  FMUL.FTZ R61, R61, R4 ;  /* 0x000000043d3d7220 */ /* 0x000fe40000410000 */
[----:B------:R-:W-:Y:S02]  /*9ce0*/  FADD.FTZ R53, -R115, R208 ;  /* 0x000000d073357221 */ /* 0x000fe40000010100 */
[----:B------:R-:W-:Y:S02]  /*9cf0*/  FMUL.FTZ R64, R190, R48 ;  /* 0x00000030be407220 */ /* 0x000fe40000410000 */
[----:B------:R-:W-:Y:S02]  /*9d00*/  FADD.FTZ R51, R51, R54 ;  /* 0x0000003633337221 */ /* 0x000fe40000010000 */
[----:B------:R-:W-:-:S02]  /*9d10*/  FFMA.FTZ R52, R49, R50, R52 ;  /* 0x0000003231347223 */ /* 0x000fc40000010034 */
[-C--:B------:R-:W-:Y:S02]  /*9d20*/  FMUL.FTZ R62, R190, R61.reuse ;  /* 0x0000003dbe3e7220 */ /* 0x080fe40000410000 */
[----:B------:R-:W-:Y:S02]  /*9d30*/  FFMA.FTZ R64, R53, R61, -R64 ;  /* 0x0000003d35407223 */ /* 0x000fe40000010840 */
[----:B------:R-:W-:Y:S02]  /*9d40*/  FADD.FTZ R51, R51, R56 ;  /* 0x0000003833337221 */ /* 0x000fe40000010000 */
[----:B------:R-:W-:Y:S02]  /*9d50*/  FADD.FTZ R61, R158, UR5 ;  /* 0x000000059e3d7e21 */ /* 0x000fe40008010000 */
[----:B------:R-:W-:Y:S02]  /*9d60*/  FADD.FTZ R52, R55, R52 ;  /* 0x0000003437347221 */ /* 0x000fe40000010000 */
[----:B------:R-:W-:-:S02]  /*9d70*/  FFMA.FTZ R55, R48, R53, R62 ;  /* 0x0000003530377223 */ /* 0x000fc4000001003e */
[----:B------:R-:W-:Y:S02]  /*9d80*/  FADD.FTZ R64, R51, R64 ;  /* 0x0000004033407221 */ /* 0x000fe40000010000 */
[----:B------:R-:W-:Y:S02]  /*9d90*/  FMUL.FTZ R51, R61, R30 ;  /* 0x0000001e3d337220 */ /* 0x000fe40000410000 */
[----:B------:R-:W-:Y:S02]  /*9da0*/  FFMA.FTZ R60, R36, R23, -R60 ;  /* 0x00000017243c7223 */ /* 0x000fe4000001083c */
[----:B------:R-:W-:Y:S02]  /*9db0*/  FADD.FTZ R62, R157, UR5 ;  /* 0x000000059d3e7e21 */ /* 0x000fe40008010000 */
[----:B------:R-:W-:Y:S02]  /*9dc0*/  FADD.FTZ R23, R52, R55 ;  /* 0x0000003734177221 */ /* 0x000fe40000010000 */
[----:B------:R-:W-:-:S02]  /*9dd0*/  FMUL.FTZ R56, R61, R2 ;  /* 0x000000023d387220 */ /* 0x000fc40000410000 */
[----:B------:R-:W-:Y:S02]  /*9de0*/  FADD.FTZ R52, -R114, R209 ;  /* 0x000000d172347221 */ /* 0x000fe40000010100 */
[C---:B------:R-:W-:Y:S02]  /*9df0*/  FMUL.FTZ R61, R189.reuse, R51 ;  /* 0x00000033bd3d7220 */ /* 0x040fe40000410000 */
[----:B------:R-:W-:Y:S02]  /*9e00*/  FMUL.FTZ R54, R62, R151 ;  /* 0x000000973e367220 */ /* 0x000fe40000410000 */
[-C--:B------:R-:W-:Y:S02]  /*9e10*/  FFMA.FTZ R61, R52, R56.reuse, -R61 ;  /* 0x00000038343d7223 */ /* 0x080fe4000001083d */
[----:B------:R-:W-:Y:S02]  /*9e20*/  FMUL.FTZ R56, R189, R56 ;  /* 0x00000038bd387220 */ /* 0x000fe40000410000 */
[----:B------:R-:W-:-:S02]  /*9e30*/  FADD.FTZ R55, -R113, R210 ;  /* 0x000000d271377221 */ /* 0x000fc40000010100 */
[----:B------:R-:W-:Y:S02]  /*9e40*/  FMUL.FTZ R62, R62, R152 ;  /* 0x000000983e3e7220 */ /* 0x000fe40000410000 */
[----:B------:R-:W-:Y:S02]  /*9e50*/  FMUL.FTZ R65, R211, R54 ;  /* 0x00000036d3417220 */ /* 0x000fe40000410000 */
[----:B------:R-:W-:Y:S02]  /*9e60*/  FFMA.FTZ R56, R51, R52, R56 ;  /* 0x0000003433387223 */ /* 0x000fe40000010038 */
[----:B------:R-:W-:Y:S02]  /*9e70*/  FMUL.FTZ R63, R151, UR41 ;  /* 0x00000029973f7c20 */ /* 0x000fe40008410000 */
[-C--:B------:R-:W-:Y:S02]  /*9e80*/  FFMA.FTZ R66, R55, R62.reuse, -R65 ;  /* 0x0000003e37427223 */ /* 0x080fe40000010841 */
[----:B------:R-:W-:-:S02]  /*9e90*/  FMUL.FTZ R62, R211, R62 ;  /* 0x0000003ed33e7220 */ /* 0x000fc40000410000 */
[----:B------:R-:W-:Y:S02]  /*9ea0*/  FADD.FTZ R61, R64, R61 ;  /* 0x0000003d403d7221 */ /* 0x000fe40000010000 */
[----:B------:R-:W-:Y:S01]  /*9eb0*/  FADD.FTZ R68, R23, R56 ;  /* 0x0000003817447221 */ /* 0x000fe20000010000 */
[----:B------:R-:W-:Y:S01]  /*9ec0*/  MOV R23, UR20 ;  /* 0x0000001400177c02 */ /* 0x000fe20008000f00 */
[----:B------:R-:W-:Y:S02]  /*9ed0*/  FFMA.FTZ R56, R152, UR39, -R63 ;  /* 0x0000002798387c23 */ /* 0x000fe4000801083f */
[----:B------:R-:W-:Y:S01]  /*9ee0*/  FFMA.FTZ R63, R54, R55, R62 ;  /* 0x00000037363f7223 */ /* 0x000fe2000001003e */
[----:B------:R-:W-:Y:S01]  /*9ef0*/  LEA R74, R23, -R150, 0x1 ;  /* 0x80000096174a7211 */ /* 0x000fe200078e08ff */
[----:B------:R-:W-:Y:S02]  /*9f00*/  FMUL.FTZ R67, R30, UR41 ;  /* 0x000000291e437c20 */ /* 0x000fe40008410000 */
[----:B------:R-:W-:Y:S01]  /*9f10*/  FADD.FTZ R65, R61, R66 ;  /* 0x000000423d417221 */ /* 0x000fe20000010000 */
[----:B------:R-:W-:Y:S01]  /*9f20*/  ISETP.GE.AND P0, PT, R74, 0x1, PT ;  /* 0x000000014a00780c */ /* 0x000fe20003f06270 */
[----:B------:R-:W-:-:S02]  /*9f30*/  FMUL.FTZ R66, R0, UR41 ;  /* 0x0000002900427c20 */ /* 0x000fc40008410000 */
[----:B------:R-:W-:Y:S02]  /*9f40*/  FADD.FTZ R68, R68, R63 ;  /* 0x0000003f44447221 */ /* 0x000fe40000010000 */
[C---:B------:R-:W-:Y:S02]  /*9f50*/  FFMA.FTZ R64, R2.reuse, UR39, -R67 ;  /* 0x0000002702407c23 */ /* 0x040fe40008010843 */
[----:B------:R-:W-:Y:S02]  /*9f60*/  FMUL.FTZ R71, R2, UR41 ;  /* 0x0000002902477c20 */ /* 0x000fe40008410000 */
[----:B------:R-:W-:Y:S02]  /*9f70*/  FMUL.FTZ R73, R9, UR41 ;  /* 0x0000002909497c20 */ /* 0x000fe40008410000 */
[----:B------:R-:W-:Y:S02]  /*9f80*/  FMUL.FTZ R63, R27, UR41 ;  /* 0x000000291b3f7c20 */ /* 0x000fe40008410000 */
[----:B------:R-:W-:-:S02]  /*9f90*/  FMUL.FTZ R2, R12, UR41 ;  /* 0x000000290c027c20 */ /* 0x000fc40008410000 */
[C---:B------:R-:W-:Y:S02]  /*9fa0*/  FFMA.FTZ R66, R5.reuse, UR39, -R66 ;  /* 0x0000002705427c23 */ /* 0x040fe40008010842 */
[----:B------:R-:W-:Y:S02]  /*9fb0*/  FMUL.FTZ R69, R5, UR41 ;  /* 0x0000002905457c20 */ /* 0x000fe40008410000 */
[----:B------:R-:W-:Y:S02]  /*9fc0*/  FMUL.FTZ R67, R31, UR41 ;  /* 0x000000291f437c20 */ /* 0x000fe40008410000 */
[----:B------:R-:W-:Y:S02]  /*9fd0*/  FMUL.FTZ R5, R10, UR41 ;  /* 0x000000290a057c20 */ /* 0x000fe40008410000 */
[----:B------:R-:W-:Y:S02]  /*9fe0*/  FFMA.FTZ R73, R12, UR39, -R73 ;  /* 0x000000270c497c23 */ /* 0x000fe40008010849 */
[----:B------:R-:W-:-:S02]  /*9ff0*/  FFMA.FTZ R63, R4, UR39, -R63 ;  /* 0x00000027043f7c23 */ /* 0x000fc4000801083f */
[----:B------:R-:W-:Y:S02]  /*a000*/  FMUL.FTZ R70, R4, UR41 ;  /* 0x0000002904467c20 */ /* 0x000fe40008410000 */
[----:B------:R-:W-:Y:S02]  /*a010*/  FMUL.FTZ R12, R14, UR41 ;  /* 0x000000290e0c7c20 */ /* 0x000fe40008410000 */
[----:B------:R-:W-:Y:S02]  /*a020*/  FFMA.FTZ R79, R9, UR39, R2 ;  /* 0x00000027094f7c23 */ /* 0x000fe40008010002 */
[C---:B------:R-:W-:Y:S02]  /*a030*/  FFMA.FTZ R67, R8.reuse, UR39, -R67 ;  /* 0x0000002708437c23 */ /* 0x040fe40008010843 */
[----:B------:R-:W-:Y:S02]  /*a040*/  FMUL.FTZ R4, R8, UR41 ;  /* 0x0000002908047c20 */ /* 0x000fe40008410000 */
[----:B------:R-:W-:-:S02]  /*a050*/  FMUL.FTZ R2, R11, UR41 ;  /* 0x000000290b027c20 */ /* 0x000fc40008410000 */
[----:B------:R-:W-:Y:S02]  /*a060*/  FFMA.FTZ R8, R32, UR39, -R5 ;  /* 0x0000002720087c23 */ /* 0x000fe40008010805 */
[----:B------:R-:W-:Y:S02]  /*a070*/  FMUL.FTZ R5, R18, UR41 ;  /* 0x0000002912057c20 */ /* 0x000fe40008410000 */
[C---:B------:R-:W-:Y:S02]  /*a080*/  FFMA.FTZ R12, R13.reuse, UR39, -R12 ;  /* 0x000000270d0c7c23 */ /* 0x040fe4000801080c */
[----:B------:R-:W-:Y:S02]  /*a090*/  FMUL.FTZ R81, R13, UR41 ;  /* 0x000000290d517c20 */ /* 0x000fe40008410000 */
[C---:B------:R-:W-:Y:S02]  /*a0a0*/  FFMA.FTZ R13, R15.reuse, UR39, -R2 ;  /* 0x000000270f0d7c23 */ /* 0x040fe40008010802 */
[----:B------:R-:W-:-:S02]  /*a0b0*/  FMUL.FTZ R2, R15, UR41 ;  /* 0x000000290f027c20 */ /* 0x000fc40008410000 */
[----:B------:R-:W-:Y:S02]  /*a0c0*/  FFMA.FTZ R15, R16, UR39, -R5 ;  /* 0x00000027100f7c23 */ /* 0x000fe40008010805 */
[----:B------:R-:W-:Y:S02]  /*a0d0*/  FMUL.FTZ R5, R17, UR41 ;  /* 0x0000002911057c20 */ /* 0x000fe40008410000 */
[----:B------:R-:W-:Y:S02]  /*a0e0*/  FMUL.FTZ R77, R32, UR41 ;  /* 0x00000029204d7c20 */ /* 0x000fe40008410000 */
[----:B------:R-:W-:Y:S02]  /*a0f0*/  FMUL.FTZ R85, R16, UR41 ;  /* 0x0000002910557c20 */ /* 0x000fe40008410000 */
[----:B------:R-:W-:Y:S02]  /*a100*/  FFMA.FTZ R75, R31, UR39, R4 ;  /* 0x000000271f4b7c23 */ /* 0x000fe40008010004 */
[----:B------:R-:W-:-:S02]  /*a110*/  FFMA.FTZ R16, R34, UR39, -R5 ;  /* 0x0000002722107c23 */ /* 0x000fc40008010805 */
[----:B------:R-:W-:Y:S02]  /*a120*/  FMUL.FTZ R32, R19, UR41 ;  /* 0x0000002913207c20 */ /* 0x000fe40008410000 */
[----:B------:R-:W-:Y:S02]  /*a130*/  FFMA.FTZ R83, R11, UR39, R2 ;  /* 0x000000270b537c23 */ /* 0x000fe40008010002 */
[----:B------:R-:W-:Y:S02]  /*a140*/  FMUL.FTZ R4, R34, UR41 ;  /* 0x0000002922047c20 */ /* 0x000fe40008410000 */
[----:B------:R-:W-:Y:S02]  /*a150*/  FMUL.FTZ R5, R26, UR41 ;  /* 0x000000291a057c20 */ /* 0x000fe40008410000 */
[----:B------:R-:W-:Y:S02]  /*a160*/  FMUL.FTZ R61, R154, UR41 ;  /* 0x000000299a3d7c20 */ /* 0x000fe40008410000 */
[----:B------:R-:W-:-:S02]  /*a170*/  FMUL.FTZ R62, R152, UR41 ;  /* 0x00000029983e7c20 */ /* 0x000fc40008410000 */
[----:B------:R-:W-:Y:S02]  /*a180*/  FMUL.FTZ R2, R22, UR41 ;  /* 0x0000002916027c20 */ /* 0x000fe40008410000 */
[----:B------:R-:W-:Y:S02]  /*a190*/  FMUL.FTZ R91, R3, UR41 ;  /* 0x00000029035b7c20 */ /* 0x000fe40008410000 */
[C---:B------:R-:W-:Y:S02]  /*a1a0*/  FMUL.FTZ R34, R47.reuse, UR41 ;  /* 0x000000292f227c20 */ /* 0x040fe40008410000 */
[C---:B------:R-:W-:Y:S02]  /*a1b0*/  FMUL.FTZ R89, R72.reuse, UR41 ;  /* 0x0000002948597c20 */ /* 0x040fe40008410000 */
[----:B------:R-:W-:Y:S02]  /*a1c0*/  FFMA.FTZ R32, R47, UR39, -R32 ;  /* 0x000000272f207c23 */ /* 0x000fe40008010820 */
[----:B------:R-:W-:-:S02]  /*a1d0*/  FFMA.FTZ R47, R72, UR39, -R5 ;  /* 0x00000027482f7c23 */ /* 0x000fc40008010805 */
[----:B------:R-:W-:Y:S02]  /*a1e0*/  FMUL.FTZ R21, R212, R21 ;  /* 0x00000015d4157220 */ /* 0x000fe40000410000 */
[----:B------:R-:W-:Y:S02]  /*a1f0*/  FMUL.FTZ R56, R211, R56 ;  /* 0x00000038d3387220 */ /* 0x000fe40000410000 */
[----:B------:R-:W-:Y:S02]  /*a200*/  FFMA.FTZ R61, R28, UR39, R61 ;  /* 0x000000271c3d7c23 */ /* 0x000fe4000801003d */
[----:B------:R-:W-:Y:S02]  /*a210*/  FFMA.FTZ R62, R151, UR39, R62 ;  /* 0x00000027973e7c23 */ /* 0x000fe4000801003e */
[----:B------:R-:W-:Y:S02]  /*a220*/  FFMA.FTZ R71, R30, UR39, R71 ;  /* 0x000000271e477c23 */ /* 0x000fe40008010047 */
[----:B------:R-:W-:-:S02]  /*a230*/  FFMA.FTZ R70, R27, UR39, R70 ;  /* 0x000000271b467c23 */ /* 0x000fc40008010046 */
[----:B------:R-:W-:Y:S02]  /*a240*/  FFMA.FTZ R69, R0, UR39, R69 ;  /* 0x0000002700457c23 */ /* 0x000fe40008010045 */
[----:B------:R-:W-:Y:S02]  /*a250*/  FFMA.FTZ R77, R10, UR39, R77 ;  /* 0x000000270a4d7c23 */ /* 0x000fe4000801004d */
[----:B------:R-:W-:Y:S02]  /*a260*/  FFMA.FTZ R81, R14, UR39, R81 ;  /* 0x000000270e517c23 */ /* 0x000fe40008010051 */
[----:B------:R-:W-:Y:S02]  /*a270*/  FFMA.FTZ R85, R18, UR39, R85 ;  /* 0x0000002712557c23 */ /* 0x000fe40008010055 */
[----:B------:R-:W-:Y:S02]  /*a280*/  FFMA.FTZ R87, R3, UR39, -R2 ;  /* 0x0000002703577c23 */ /* 0x000fe40008010802 */
[----:B------:R-:W-:-:S02]  /*a290*/  FFMA.FTZ R72, R17, UR39, R4 ;  /* 0x0000002711487c23 */ /* 0x000fc40008010004 */
[----:B------:R-:W-:Y:S02]  /*a2a0*/  FFMA.FTZ R91, R22, UR39, R91 ;  /* 0x00000027165b7c23 */ /* 0x000fe4000801005b */
[----:B------:R-:W-:Y:S02]  /*a2b0*/  FFMA.FTZ R34, R19, UR39, R34 ;  /* 0x0000002713227c23 */ /* 0x000fe40008010022 */
[----:B------:R-:W-:Y:S01]  /*a2c0*/  FFMA.FTZ R89, R26, UR39, R89 ;  /* 0x000000271a597c23 */ /* 0x000fe20008010059 */
[----:B------:R-:W-:Y:S06]  /*a2d0*/  BAR.SYNC.DEFER_BLOCKING 0x0 ;  /* 0x0000000000007b1d */ /* 0x000fec0000010000 */
[----:B------:R-:W-:Y:S05]  /*a2e0*/  @!P0 BRA `(.L_x_365) ;  /* 0x0000020000008947 */ /* 0x000fea0003800000 */
[----:B------:R-:W-:Y:S01]  /*a2f0*/  LEA.HI.SX32 R4, R150, R150, 0x1b ;  /* 0x0000009696047211 */ /* 0x000fe200078fdaff */
[----:B------:R-:W-:Y:S01]  /*a300*/  ULDC.64 UR22, c[0x0][0x2c0] ;  /* 0x0000b00000167ab9 */ /* 0x000fe20000000a00 */
[----:B------:R-:W-:Y:S01]  /*a310*/  MOV R5, UR7 ;  /* 0x0000000700057c02 */ /* 0x000fe20008000f00 */
[----:B------:R-:W-:-:S02]  /*a320*/  UIMAD UR41, UR37, UR22, URZ ;  /* 0x00000016252972a4 */ /* 0x000fc4000f8e023f */
[----:B------:R0:W1:Y:S01]  /*a330*/  LDS R93, [R4.X4+0x4200] ;  /* 0x00420000045d7984 */ /* 0x0000620000004800 */
[----:B------:R-:W-:Y:S02]  /*a340*/  UMOV UR39, 0x1 ;  /* 0x0000000100277882 */ /* 0x000fe40000000000 */
[----:B------:R-:W-:Y:S02]  /*a350*/  ULDC.64 UR20, c[0x0][0x2b8] ;  /* 0x0000ae0000147ab9 */ /* 0x000fe40000000a00 */
[----:B------:R-:W-:Y:S02]  /*a360*/  ULEA UR43, UR33, 0xfffff000, 0xc ;  /* 0xfffff000212b7891 */ /* 0x000fe4000f8e603f */
[----:B------:R-:W-:Y:S02]  /*a370*/  USHF.R.U64 UR39, UR20, UR39, UR21 ;  /* 0x0000002714277299 */ /* 0x000fe40008001215 */
[----:B------:R-:W-:Y:S02]  /*a380*/  USHF.R.U32.HI UR40, URZ, 0x1, UR21 ;  /* 0x000000013f287899 */ /* 0x000fe40008011615 */
[----:B------:R-:W-:Y:S01]  /*a390*/  USHF.R.S32.HI UR42, URZ, 0x1f, UR7 ;  /* 0x0000001f3f2a7899 */ /* 0x000fe20008011407 */
[----:B------:R-:W-:Y:S01]  /*a3a0*/  IADD3 R2, P0, R150, UR43, RZ ;  /* 0x0000002b96027c10 */ /* 0x000fe2000ff1e0ff */
[----:B------:R-:W-:Y:S01]  /*a3b0*/  UIMAD.WIDE.U32 UR20, UR18, UR22, URZ ;  /* 0x00000016121472a5 */ /* 0x000fe2000f8e003f */
[----:B------:R-:W-:Y:S01]  /*a3c0*/  MOV R3, UR43 ;  /* 0x0000002b00037c02 */ /* 0x000fe20008000f00 */
[----:B------:R-:W-:-:S03]  /*a3d0*/  UIMAD UR41, UR18, UR23, UR41 ;  /* 0x00000017122972a4 */ /* 0x000fc6000f8e0229 */
[----:B------:R-:W-:Y:S01]  /*a3e0*/  ULDC.64 UR22, c[0x0][0x2d0] ;  /* 0x0000b40000167ab9 */ /* 0x000fe20000000a00 */
[----:B------:R-:W-:Y:S01]  /*a3f0*/  LEA.HI.X.SX32 R3, R3, RZ, 0x1, P0 ;  /* 0x000000ff03037211 */ /* 0x000fe200000f0eff */
[----:B------:R-:W-:Y:S02]  /*a400*/  UIMAD UR22, UR42, UR22, URZ ;  /* 0x000000162a1672a4 */ /* 0x000fe4000f8e023f */
[----:B------:R-:W-:Y:S02]  /*a410*/  UIMAD UR42, UR40, UR35, URZ ;  /* 0x00000023282a72a4 */ /* 0x000fe4000f8e023f */
[----:B------:R-:W-:Y:S01]  /*a420*/  UIADD3 UR21, UR21, UR41, URZ ;  /* 0x0000002915157290 */ /* 0x000fe2000fffe03f */
[----:B------:R-:W-:Y:S01]  /*a430*/  IMAD.WIDE.U32 R2, R5, c[0x0][0x2d0], R2 ;  /* 0x0000b40005027a25 */ /* 0x000fe200078e0002 */
[----:B------:R-:W-:Y:S02]  /*a440*/  UIMAD UR42, UR36, UR39, UR42 ;  /* 0x00000027242a72a4 */ /* 0x000fe4000f8e022a */
[----:B------:R-:W-:-:S02]  /*a450*/  UIMAD.WIDE.U32 UR20, UR35, UR39, UR20 ;  /* 0x00000027231472a5 */ /* 0x000fc4000f8e0014 */
[----:B------:R-:W-:Y:S02]  /*a460*/  UIMAD UR40, UR7, UR23, UR22 ;  /* 0x00000017072872a4 */ /* 0x000fe4000f8e0216 */
[----:B------:R-:W-:Y:S02]  /*a470*/  UIADD3 UR21, UR21, UR42, URZ ;  /* 0x0000002a15157290 */ /* 0x000fe4000fffe03f */
[----:B------:R-:W-:Y:S02]  /*a480*/  ULDC.64 UR22, c[0x0][0x320] ;  /* 0x0000c80000167ab9 */ /* 0x000fe40000000a00 */
[----:B------:R-:W-:Y:S01]  /*a490*/  ULEA UR22, UP0, UR20, UR22, 0x3 ;  /* 0x0000001614167291 */ /* 0x000fe2000f80183f */
[----:B------:R-:W-:-:S03]  /*a4a0*/  IADD3 R3, R3, UR40, RZ ;  /* 0x0000002803037c10 */ /* 0x000fc6000fffe0ff */
[----:B------:R-:W-:Y:S02]  /*a4b0*/  ULEA.HI.X UR23, UR20, UR23, UR21, 0x3, UP0 ;  /* 0x0000001714177291 */ /* 0x000fe400080f1c15 */
[----:B0-----:R-:W-:-:S04]  /*a4c0*/  LEA R4, P0, R2, UR22, 0x2 ;  /* 0x0000001602047c11 */ /* 0x001fc8000f8010ff */
[----:B------:R-:W-:-:S05]  /*a4d0*/  LEA.HI.X R5, R2, UR23, R3, 0x2, P0 ;  /* 0x0000001702057c11 */ /* 0x000fca00080f1403 */
[----:B-1----:R0:W-:Y:S04]  /*a4e0*/  RED.E.ADD.F32.FTZ.RN.STRONG.GPU [R4.64], R93 ;  /* 0x0000005d0400798e */ /* 0x0021e8000c10e79e */
.L_x_365:
[----:B------:R-:W-:Y:S05]  /*a4f0*/  BSYNC B0 ;  /* 0x0000000000007941 */ /* 0x000fea0003800000 */
.L_x_364:
[----:B------:R-:W-:Y:S01]  /*a500*/  ULDC.64 UR20, c[0x0][0x2b8] ;  /* 0x0000ae0000147ab9 */ /* 0x000fe20000000a00 */
[----:B------:R-:W-:Y:S01]  /*a510*/  FADD.FTZ R29, R68, R29 ;  /* 0x0000001d441d7221 */ /* 0x000fe20000010000 */
[----:B------:R-:W-:Y:S01]  /*a520*/  USHF.R.U32.HI UR22, URZ, 0x1, UR21 ;  /* 0x000000013f167899 */ /* 0x000fe20008011615 */
[----:B------:R-:W-:Y:S01]  /*a530*/  FADD.FTZ R60, R65, R60 ;  /* 0x0000003c413c7221 */ /* 0x000fe20000010000 */
[----:B------:R-:W-:Y:S01]  /*a540*/  USHF.R.U64 UR20, UR20, 0x1, UR21 ;  /* 0x0000000114147899 */ /* 0x000fe20008001215 */
[----:B------:R-:W-:Y:S01]  /*a550*/  BSSY B0, `(.L_x_366) ;  /* 0x0000031000007945 */ /* 0x000fe20003800000 */
[----:B------:R-:W-:Y:S01]  /*a560*/  UIMAD UR39, UR22, UR35, URZ ;  /* 0x00000023162772a4 */ /* 0x000fe2000f8e023f */
[C---:B------:R-:W-:Y:S01]  /*a570*/  ISETP.GE.AND P1, PT, R74.reuse, 0x101, PT ;  /* 0x000001014a00780c */ /* 0x040fe20003f26270 */
[----:B------:R-:W-:Y:S01]  /*a580*/  UIMAD.WIDE.U32 UR22, UR20, UR35, URZ ;  /* 0x00000023141672a5 */ /* 0x000fe2000f8e003f */
[----:B------:R-:W-:Y:S01]  /*a590*/  ISETP.GE.AND P2, PT, R74, 0x181, PT ;  /* 0x000001814a00780c */ /* 0x000fe20003f46270 */
[----:B------:R-:W-:-:S02]  /*a5a0*/  UIMAD UR39, UR36, UR20, UR39 ;  /* 0x00000014242772a4 */ /* 0x000fc4000f8e0227 */
[----:B------:R-:W-:Y:S02]  /*a5b0*/  ULDC UR40, c[0x0][0x174] ;  /* 0x00005d0000287ab9 */ /* 0x000fe40000000800 */
[----:B------:R-:W-:Y:S02]  /*a5c0*/  ULDC.64 UR20, c[0x0][0x2c0] ;  /* 0x0000b00000147ab9 */ /* 0x000fe40000000a00 */
[----:B------:R-:W-:Y:S02]  /*a5d0*/  UIADD3 UR23, UR23, UR39, URZ ;  /* 0x0000002717177290 */ /* 0x000fe4000fffe03f */
[----:B------:R-:W-:-:S04]  /*a5e0*/  UIMAD UR39, UR37, UR20, URZ ;  /* 0x00000014252772a4 */ /* 0x000fc8000f8e023f */
[----:B------:R-:W-:Y:S02]  /*a5f0*/  UIMAD UR39, UR18, UR21, UR39 ;  /* 0x00000015122772a4 */ /* 0x000fe4000f8e0227 */
[----:B------:R-:W-:-:S03]  /*a600*/  UIMAD.WIDE.U32 UR20, UR18, UR20, UR22 ;  /* 0x00000014121472a5 */ /* 0x000fc6000f8e0016 */
[----:B------:R-:W-:Y:S02]  /*a610*/  ULDC.64 UR22, c[0x0][0x320] ;  /* 0x0000c80000167ab9 */ /* 0x000fe40000000a00 */
[----:B------:R-:W-:Y:S02]  /*a620*/  UIADD3 UR39, UR39, UR21, URZ ;  /* 0x0000001527277290 */ /* 0x000fe4000fffe03f */
[----:B------:R-:W-:Y:S02]  /*a630*/  ULEA UR22, UP0, UR20, UR22, 0x3 ;  /* 0x0000001614167291 */ /* 0x000fe4000f80183f */
[----:B------:R-:W-:Y:S02]  /*a640*/  UIADD3 UR21, UR6, -UR40, URZ ;  /* 0x8000002806157290 */ /* 0x000fe4000fffe03f */
[----:B------:R-:W-:Y:S02]  /*a650*/  ULEA.HI.X UR23, UR20, UR23, UR39, 0x3, UP0 ;  /* 0x0000001714177291 */ /* 0x000fe400080f1c27 */
[----:B------:R-:W-:Y:S01]  /*a660*/  UIMAD UR20, UR21, -0x1000, URZ ;  /* 0xfffff000151478a4 */ /* 0x000fe2000f8e023f */
[----:B------:R-:W-:Y:S01]  /*a670*/  LEA R2, P0, R150, UR22, 0x2 ;  /* 0x0000001696027c11 */ /* 0x000fe2000f8010ff */
[----:B------:R-:W-:-:S03]  /*a680*/  USHF.L.U32 UR22, UR8, 0x2, URZ ;  /* 0x0000000208167899 */ /* 0x000fc6000800063f */
[----:B------:R-:W-:Y:S01]  /*a690*/  LEA.HI.X R3, R150, UR23, RZ, 0x2, P0 ;  /* 0x0000001796037c11 */ /* 0x000fe200080f14ff */
[----:B------:R-:W-:Y:S01]  /*a6a0*/  USHF.L.U64.HI UR23, UR8, 0x2, UR9 ;  /* 0x0000000208177899 */ /* 0x000fe20008010209 */
[----:B0-----:R-:W-:Y:S01]  /*a6b0*/  MOV R5, UR20 ;  /* 0x0000001400057c02 */ /* 0x001fe20008000f00 */
[----:B------:R-:W-:Y:S01]  /*a6c0*/  ULDC.64 UR20, c[0x0][0x2d0] ;  /* 0x0000b40000147ab9 */ /* 0x000fe20000000a00 */
[----:B------:R-:W-:Y:S01]  /*a6d0*/  ISETP.GE.AND P0, PT, R74, 0x81, PT ;  /* 0x000000814a00780c */ /* 0x000fe20003f06270 */
[----:B------:R-:W-:Y:S01]  /*a6e0*/  UIMAD UR20, UR23, UR20, URZ ;  /* 0x00000014171472a4 */ /* 0x000fe2000f8e023f */
[----:B------:R-:W-:Y:S01]  /*a6f0*/  MOV R93, UR22 ;  /* 0x00000016005d7c02 */ /* 0x000fe20008000f00 */
[----:B------:R-:W-:Y:S02]  /*a700*/  IMAD.WIDE R2, R5, 0x4, R2 ;  /* 0x0000000405027825 */ /* 0x000fe400078e0202 */
[----:B------:R-:W-:Y:S02]  /*a710*/  UIMAD UR20, UR22, UR21, UR20 ;  /* 0x00000015161472a4 */ /* 0x000fe4000f8e0214 */
[----:B------:R-:W-:-:S02]  /*a720*/  FMUL.FTZ R5, R57, R216 ;  /* 0x000000d839057220 */ /* 0x000fc40000410000 */
[-C--:B------:R-:W-:Y:S02]  /*a730*/  FMUL.FTZ R57, R57, R214.reuse ;  /* 0x000000d639397220 */ /* 0x080fe40000410000 */
[C---:B------:R-:W-:Y:S02]  /*a740*/  FFMA.FTZ R5, R58.reuse, R214, -R5 ;  /* 0x000000d63a057223 */ /* 0x040fe40000010805 */
[----:B------:R-:W-:Y:S02]  /*a750*/  FFMA.FTZ R57, R58, R216, R57 ;  /* 0x000000d83a397223 */ /* 0x000fe40000010039 */
[----:B------:R-:W-:Y:S01]  /*a760*/  FMUL.FTZ R4, R20, R5 ;  /* 0x0000000514047220 */ /* 0x000fe20000410000 */
[----:B------:R-:W-:Y:S01]  /*a770*/  IADD3 R5, R150, 0x80, RZ ;  /* 0x0000008096057810 */ /* 0x000fe20007ffe0ff */
[----:B------:R-:W-:Y:S02]  /*a780*/  FMUL.FTZ R57, R20, R57 ;  /* 0x0000003914397220 */ /* 0x000fe40000410000 */
[----:B------:R-:W-:Y:S01]  /*a790*/  IMAD.WIDE.U32 R2, R93, c[0x0][0x2d0], R2 ;  /* 0x0000b4005d027a25 */ /* 0x000fe200078e0002 */
[----:B------:R-:W-:-:S03]  /*a7a0*/  LEA.HI.SX32 R5, R5, R150, 0x1b ;  /* 0x0000009605057211 */ /* 0x000fc600078fdaff */
[----:B------:R-:W-:Y:S01]  /*a7b0*/  FADD.FTZ R80, R80, -R57 ;  /* 0x8000003950507221 */ /* 0x000fe20000010000 */
[----:B------:R-:W-:Y:S01]  /*a7c0*/  IADD3 R57, R150, 0x100, RZ ;  /* 0x0000010096397810 */ /* 0x000fe20007ffe0ff */
[----:B------:R-:W-:Y:S01]  /*a7d0*/  FADD.FTZ R20, R29, R6 ;  /* 0x000000061d147221 */ /* 0x000fe20000010000 */
[----:B------:R-:W0:Y:S01]  /*a7e0*/  LDS R5, [R5.X4+0x4400] ;  /* 0x0044000005057984 */ /* 0x000e220000004800 */
[----:B------:R-:W-:Y:S01]  /*a7f0*/  IADD3 R3, R3, UR20, RZ ;  /* 0x0000001403037c10 */ /* 0x000fe2000fffe0ff */
[----:B------:R-:W-:Y:S01]  /*a800*/  FADD.FTZ R29, R60, R7 ;  /* 0x000000073c1d7221 */ /* 0x000fe20000010000 */
[----:B------:R-:W-:Y:S01]  /*a810*/  IADD3 R7, R150, 0x180, RZ ;  /* 0x0000018096077810 */ /* 0x000fe20007ffe0ff */
[----:B------:R-:W-:Y:S01]  /*a820*/  FADD.FTZ R59, R59, R4 ;  /* 0x000000043b3b7221 */ /* 0x000fe20000010000 */
[----:B------:R-:W-:Y:S01]  /*a830*/  LEA.HI.SX32 R57, R57, R150, 0x1b ;  /* 0x0000009639397211 */ /* 0x000fe200078fdaff */
[----:B------:R-:W-:Y:S05]  /*a840*/  @!P0 BRA `(.L_x_367) ;  /* 0x0000001000008947 */ /* 0x000fea0003800000 */
[----:B0-----:R0:W-:Y:S02]  /*a850*/  RED.E.ADD.F32.FTZ.RN.STRONG.GPU [R2.64+-0x3e00], R5 ;  /* 0xffc200050200798e */ /* 0x0011e4000c10e79e */
.L_x_367:
[----:B------:R-:W-:Y:S05]  /*a860*/  BSYNC B0 ;  /* 0x0000000000007941 */ /* 0x000fea0003800000 */
.L_x_366:
[----:B------:R-:W1:Y:S01]  /*a870*/  LDS R57, [R57.X4+0x4600] ;  /* 0x0046000039397984 */ /* 0x000e620000004800 */
[----:B------:R-:W-:Y:S01]  /*a880*/  BSSY B0, `(.L_x_368) ;  /* 0x0000004000007945 */ /* 0x000fe20003800000 */
[----:B------:R-:W-:Y:S01]  /*a890*/  LEA.HI.SX32 R7, R7, R150, 0x1b ;  /* 0x0000009607077211 */ /* 0x000fe200078fdaff */
[----:B------:R-:W-:Y:S05]  /*a8a0*/  @!P1 BRA `(.L_x_369) ;  /* 0x0000001000009947 */ /* 0x000fea0003800000 */
[----:B-1----:R1:W-:Y:S02]  /*a8b0*/  RED.E.ADD.F32.FTZ.RN.STRONG.GPU [R2.64+-0x3c00], R57 ;  /* 0xffc400390200798e */ /* 0x0023e4000c10e79e */
.L_x_369:
[----:B------:R-:W-:Y:S05]  /*a8c0*/  BSYNC B0 ;  /* 0x0000000000007941 */ /* 0x000fea0003800000 */
.L_x_368:
[----:B------:R-:W2:Y:S01]  /*a8d0*/  LDS R7, [R7.X4+0x4800] ;  /* 0x0048000007077984 */ /* 0x000ea20000004800 */
[----:B------:R-:W-:Y:S01]  /*a8e0*/  BSSY B0, `(.L_x_370) ;  /* 0x0000005000007945 */ /* 0x000fe20003800000 */
[----:B-1----:R-:W-:-:S02]  /*a8f0*/  IADD3 R57, R150, 0x200, RZ ;  /* 0x0000020096397810 */ /* 0x002fc40007ffe0ff */
[----:B0-----:R-:W-:Y:S01]  /*a900*/  IADD3 R5, R150, 0x280, RZ ;  /* 0x0000028096057810 */ /* 0x001fe20007ffe0ff */
[----:B------:R-:W-:Y:S05]  /*a910*/  @!P2 BRA `(.L_x_371) ;  /* 0x000000100000a947 */ /* 0x000fea0003800000 */
[----:B--2---:R0:W-:Y:S02]  /*a920*/  RED.E.ADD.F32.FTZ.RN.STRONG.GPU [R2.64+-0x3a00], R7 ;  /* 0xffc600070200798e */ /* 0x0041e4000c10e79e */
.L_x_371:
[----:B------:R-:W-:Y:S05]  /*a930*/  BSYNC B0 ;  /* 0x0000000000007941 */ /* 0x000fea0003800000 */
.L_x_370:
[-C--:B------:R-:W-:Y:S01]  /*a940*/  LEA.HI.SX32 R4, R57, R150.reuse, 0x1b ;  /* 0x0000009639047211 */ /* 0x080fe200078fdaff */
[----:B------:R-:W-:Y:S01]  /*a950*/  BSSY B0, `(.L_x_372) ;  /* 0x000000d000007945 */ /* 0x000fe20003800000 */
[----:B------:R-:W-:Y:S02]  /*a960*/  LEA.HI.SX32 R6, R5, R150, 0x1b ;  /* 0x0000009605067211 */ /* 0x000fe400078fdaff */
[----:B------:R-:W-:Y:S01]  /*a970*/  ISETP.GE.AND P6, PT, R74, 0x201, PT ;  /* 0x000002014a00780c */ /* 0x000fe20003fc6270 */
[----:B------:R1:W3:Y:S01]  /*a980*/  LDS R5, [R4.X4+0x4a00] ;  /* 0x004a000004057984 */ /* 0x0002e20000004800 */
[----:B0-2---:R-:W-:Y:S02]  /*a990*/  IADD3 R7, R150, 0x300, RZ ;  /* 0x0000030096077810 */ /* 0x005fe40007ffe0ff */
[C---:B------:R-:W-:Y:S02]  /*a9a0*/  ISETP.GE.AND P0, PT, R74.reuse, 0x281, PT ;  /* 0x000002814a00780c */ /* 0x040fe40003f06270 */
[----:B------:R-:W-:-:S02]  /*a9b0*/  ISETP.GE.AND P1, PT, R74, 0x301, PT ;  /* 0x000003014a00780c */ /* 0x000fc40003f26270 */
[C---:B------:R-:W-:Y:S02]  /*a9c0*/  ISETP.GE.AND P2, PT, R74.reuse, 0x381, PT ;  /* 0x000003814a00780c */ /* 0x040fe40003f46270 */
[C---:B------:R-:W-:Y:S02]  /*a9d0*/  ISETP.GE.AND P3, PT, R74.reuse, 0x401, PT ;  /* 0x000004014a00780c */ /* 0x040fe40003f66270 */
[C---:B------:R-:W-:Y:S02]  /*a9e0*/  ISETP.GE.AND P4, PT, R74.reuse, 0x481, PT ;  /* 0x000004814a00780c */ /* 0x040fe40003f86270 */
[----:B------:R-:W-:Y:S01]  /*a9f0*/  ISETP.GE.AND P5, PT, R74, 0x501, PT ;  /* 0x000005014a00780c */ /* 0x000fe20003fa6270 */
[----:B------:R-:W-:Y:S10]  /*aa00*/  @!P6 BRA `(.L_x_373) ;  /* 0x000000100000e947 */ /* 0x000ff40003800000 */
[----:B-1-3--:R0:W-:Y:S02]  /*aa10*/  RED.E.ADD.F32.FTZ.RN.STRONG.GPU [R2.64+-0x3800], R5 ;  /* 0xffc800050200798e */ /* 0x00a1e4000c10e79e */
.L_x_373:
[----:B-1----:R-:W-:Y:S05]  /*aa20*/  BSYNC B0 ;  /* 0x0000000000007941 */ /* 0x002fea0003800000 */
.L_x_372:
[----:B0--3--:R0:W1:Y:S01]  /*aa30*/  LDS R5, [R6.X4+0x4c00] ;  /* 0x004c000006057984 */ /* 0x0090620000004800 */
[----:B------:R-:W-:Y:S01]  /*aa40*/  BSSY B0, `(.L_x_374) ;  /* 0x0000005000007945 */ /* 0x000fe20003800000 */
[----:B------:R-:W-:Y:S02]  /*aa50*/  IADD3 R57, R150, 0x380, RZ ;  /* 0x0000038096397810 */ /* 0x000fe40007ffe0ff */
[----:B------:R-:W-:Y:S01]  /*aa60*/  LEA.HI.SX32 R7, R7, R150, 0x1b ;  /* 0x0000009607077211 */ /* 0x000fe200078fdaff */
[----:B------:R-:W-:Y:S05]  /*aa70*/  @!P0 BRA `(.L_x_375) ;  /* 0x0000001000008947 */ /* 0x000fea0003800000 */
[----:B-1----:R1:W-:Y:S02]  /*aa80*/  RED.E.ADD.F32.FTZ.RN.STRONG.GPU [R2.64+-0x3600], R5 ;  /* 0xffca00050200798e */ /* 0x0023e4000c10e79e */
.L_x_375:
[----:B------:R-:W-:Y:S05]  /*aa90*/  BSYNC B0 ;  /* 0x0000000000007941 */ /* 0x000fea0003800000 */
.L_x_374:
[----:B------:R-:W2:Y:S01]  /*aaa0*/  LDS R7, [R7.X4+0x4e00] ;  /* 0x004e000007077984 */ /* 0x000ea20000004800 */
[----:B------:R-:W-:Y:S01]  /*aab0*/  BSSY B0, `(.L_x_376) ;  /* 0x0000005000007945 */ /* 0x000fe20003800000 */
[----:B-1----:R-:W-:-:S02]  /*aac0*/  IADD3 R5, R150, 0x400, RZ ;  /* 0x0000040096057810 */ /* 0x002fc40007ffe0ff */
[----:B------:R-:W-:Y:S01]  /*aad0*/  LEA.HI.SX32 R57, R57, R150, 0x1b ;  /* 0x0000009639397211 */ /* 0x000fe200078fdaff */
[----:B------:R-:W-:Y:S05]  /*aae0*/  @!P1 BRA `(.L_x_377) ;  /* 0x0000001000009947 */ /* 0x000fea0003800000 */
[----:B--2---:R1:W-:Y:S02]  /*aaf0*/  RED.E.ADD.F32.FTZ.RN.STRONG.GPU [R2.64+-0x3400], R7 ;  /* 0xffcc00070200798e */ /* 0x0043e4000c10e79e */
.L_x_377:
[----:B------:R-:W-:Y:S05]  /*ab00*/  BSYNC B0 ;  /* 0x0000000000007941 */ /* 0x000fea0003800000 */
.L_x_376:
[----:B------:R-:W3:Y:S01]  /*ab10*/  LDS R57, [R57.X4+0x5000] ;  /* 0x0050000039397984 */ /* 0x000ee20000004800 */
[----:B------:R-:W-:Y:S01]  /*ab20*/  BSSY B0, `(.L_x_378) ;  /* 0x0000005000007945 */ /* 0x000fe20003800000 */
[----:B-12---:R-:W-:Y:S02]  /*ab30*/  IADD3 R7, R150, 0x480, RZ ;  /* 0x0000048096077810 */ /* 0x006fe40007ffe0ff */
[----:B------:R-:W-:Y:S01]  /*ab40*/  LEA.HI.SX32 R5, R5, R150, 0x1b ;  /* 0x0000009605057211 */ /* 0x000fe200078fdaff */
[----:B------:R-:W-:Y:S05]  /*ab50*/  @!P2 BRA `(.L_x_379) ;  /* 0x000000100000a947 */ /* 0x000fea0003800000 */
[----:B---3--:R1:W-:Y:S02]  /*ab60*/  RED.E.ADD.F32.FTZ.RN.STRONG.GPU [R2.64+-0x3200], R57 ;  /* 0xffce00390200798e */ /* 0x0083e4000c10e79e */
.L_x_379:
[----:B------:R-:W-:Y:S05]  /*ab70*/  BSYNC B0 ;  /* 0x0000000000007941 */ /* 0x000fea0003800000 */
.L_x_378:
[----:B------:R-:W2:Y:S01]  /*ab80*/  LDS R5, [R5.X4+0x5200] ;  /* 0x0052000005057984 */ /* 0x000ea20000004800 */
[----:B------:R-:W-:Y:S01]  /*ab90*/  BSSY B0, `(.L_x_380) ;  /* 0x0000005000007945 */ /* 0x000fe20003800000 */
[----:B-1-3--:R-:W-:Y:S02]  /*aba0*/  IADD3 R57, R150, 0x500, RZ ;  /* 0x0000050096397810 */ /* 0x00afe40007ffe0ff */
[----:B------:R-:W-:Y:S01]  /*abb0*/  LEA.HI.SX32 R7, R7, R150, 0x1b ;  /* 0x0000009607077211 */ /* 0x000fe200078fdaff */
[----:B------:R-:W-:Y:S05]  /*abc0*/  @!P3 BRA `(.L_x_381) ;  /* 0x000000100000b947 */ /* 0x000fea0003800000 */
[----:B--2---:R1:W-:Y:S02]  /*abd0*/  RED.E.ADD.F32.FTZ.RN.STRONG.GPU [R2.64+-0x3000], R5 ;  /* 0xffd000050200798e */ /* 0x0043e4000c10e79e */
.L_x_381:
[----:B------:R-:W-:Y:S05]  /*abe0*/  BSYNC B0 ;  /* 0x0000000000007941 */ /* 0x000fea0003800000 */
.L_x_380:
[----:B------:R-:W3:Y:S01]  /*abf0*/  LDS R7, [R7.X4+0x5400] ;  /* 0x0054000007077984 */ /* 0x000ee20000004800 */
[----:B------:R-:W-:Y:S01]  /*ac00*/  BSSY B0, `(.L_x_382) ;  /* 0x0000004000007945 */ /* 0x000fe20003800000 */
[----:B------:R-:W-:Y:S01]  /*ac10*/  LEA.HI.SX32 R57, R57, R150, 0x1b ;  /* 0x0000009639397211 */ /* 0x000fe200078fdaff */
[----:B------:R-:W-:Y:S05]  /*ac20*/  @!P4 BRA `(.L_x_383) ;  /* 0x000000100000c947 */ /* 0x000fea0003800000 */
[----:B---3--:R3:W-:Y:S02]  /*ac30*/  RED.E.ADD.F32.FTZ.RN.STRONG.GPU [R2.64+-0x2e00], R7 ;  /* 0xffd200070200798e */ /* 0x0087e4000c10e79e */
.L_x_383:
[----:B------:R-:W-:Y:S05]  /*ac40*/  BSYNC B0 ;  /* 0x0000000000007941 */ /* 0x000fea0003800000 */
.L_x_382:
[----:B------:R-:W4:Y:S01]  /*ac50*/  LDS R57, [R57.X4+0x5600] ;  /* 0x0056000039397984 */ /* 0x000f220000004800 */
[----:B------:R-:W-:Y:S01]  /*ac60*/  BSSY B0, `(.L_x_384) ;  /* 0x0000005000007945 */ /* 0x000fe20003800000 */
[----:B-12---:R-:W-:-:S02]  /*ac70*/  IADD3 R5, R150, 0x580, RZ ;  /* 0x0000058096057810 */ /* 0x006fc40007ffe0ff */
[----:B---3--:R-:W-:Y:S01]  /*ac80*/  IADD3 R7, R150, 0x600, RZ ;  /* 0x0000060096077810 */ /* 0x008fe20007ffe0ff */
[----:B------:R-:W-:Y:S05]  /*ac90*/  @!P5 BRA `(.L_x_385) ;  /* 0x000000100000d947 */ /* 0x000fea0003800000 */
[----:B----4-:R1:W-:Y:S02]  /*aca0*/  RED.E.ADD.F32.FTZ.RN.STRONG.GPU [R2.64+-0x2c00], R57 ;  /* 0xffd400390200798e */ /* 0x0103e4000c10e79e */
.L_x_385:
[----:B------:R-:W-:Y:S05]  /*acb0*/  BSYNC B0 ;  /* 0x0000000000007941 */ /* 0x000fea0003800000 */
.L_x_384:
[-C--:B------:R-:W-:Y:S01]  /*acc0*/  LEA.HI.SX32 R5, R5, R150.reuse, 0x1b ;  /* 0x0000009605057211 */ /* 0x080fe200078fdaff */
[----:B------:R-:W-:Y:S01]  /*acd0*/  BSSY B0, `(.L_x_386) ;  /* 0x000000d000007945 */ /* 0x000fe20003800000 */
[----:B------:R-:W-:Y:S02]  /*ace0*/  ISETP.GE.AND P6, PT, R74, 0x581, PT ;  /* 0x000005814a00780c */ /* 0x000fe40003fc6270 */
[----:B-1--4-:R-:W-:Y:S02]  /*acf0*/  IADD3 R57, R150, 0x680, RZ ;  /* 0x0000068096397810 */ /* 0x012fe40007ffe0ff */
[----:B------:R-:W1:Y:S01]  /*ad00*/  LDS R5, [R5.X4+0x5800] ;  /* 0x0058000005057984 */ /* 0x000e620000004800 */
[----:B------:R-:W-:Y:S02]  /*ad10*/  LEA.HI.SX32 R7, R7, R150, 0x1b ;  /* 0x0000009607077211 */ /* 0x000fe400078fdaff */
[----:B------:R-:W-:-:S02]  /*ad20*/  ISETP.GE.AND P0, PT, R74, 0x601, PT ;  /* 0x000006014a00780c */ /* 0x000fc40003f06270 */
[C---:B------:R-:W-:Y:S02]  /*ad30*/  ISETP.GE.AND P1, PT, R74.reuse, 0x681, PT ;  /* 0x000006814a00780c */ /* 0x040fe40003f26270 */
[C---:B------:R-:W-:Y:S02]  /*ad40*/  ISETP.GE.AND P2, PT, R74.reuse, 0x701, PT ;  /* 0x000007014a00780c */ /* 0x040fe40003f46270 */
[C---:B------:R-:W-:Y:S02]  /*ad50*/  ISETP.GE.AND P3, PT, R74.reuse, 0x781, PT ;  /* 0x000007814a00780c */ /* 0x040fe40003f66270 */
[C---:B------:R-:W-:Y:S02]  /*ad60*/  ISETP.GE.AND P4, PT, R74.reuse, 0x801, PT ;  /* 0x000008014a00780c */ /* 0x040fe40003f86270 */
[----:B------:R-:W-:Y:S01]  /*ad70*/  ISETP.GE.AND P5, PT, R74, 0x881, PT ;  /* 0x000008814a00780c */ /* 0x000fe20003fa6270 */
[----:B------:R-:W-:Y:S10]  /*ad80*/  @!P6 BRA `(.L_x_387) ;  /* 0x000000100000e947 */ /* 0x000ff40003800000 */
[----:B-1----:R1:W-:Y:S02]  /*ad90*/  RED.E.ADD.F32.FTZ.RN.STRONG.GPU [R2.64+-0x2a00], R5 ;  /* 0xffd600050200798e */ /* 0x0023e4000c10e79e */
.L_x_387:
[----:B------:R-:W-:Y:S05]  /*ada0*/  BSYNC B0 ;  /* 0x0000000000007941 */ /* 0x000fea0003800000 */
.L_x_386:
[----:B------:R-:W2:Y:S01]  /*adb0*/  LDS R7, [R7.X4+0x5a00] ;  /* 0x005a000007077984 */ /* 0x000ea20000004800 */
[----:B------:R-:W-:Y:S01]  /*adc0*/  BSSY B0, `(.L_x_388) ;  /* 0x0000005000007945 */ /* 0x000fe20003800000 */
[----:B-1----:R-:W-:-:S02]  /*add0*/  IADD3 R5, R150, 0x700, RZ ;  /* 0x0000070096057810 */ /* 0x002fc40007ffe0ff */
[----:B------:R-:W-:Y:S01]  /*ade0*/  LEA.HI.SX32 R57, R57, R150, 0x1b ;  /* 0x0000009639397211 */ /* 0x000fe200078fdaff */
[----:B------:R-:W-:Y:S05]  /*adf0*/  @!P0 BRA `(.L_x_389) ;  /* 0x0000001000008947 */ /* 0x000fea0003800000 */
[----:B--2---:R1:W-:Y:S02]  /*ae00*/  RED.E.ADD.F32.FTZ.RN.STRONG.GPU [R2.64+-0x2800], R7 ;  /* 0xffd800070200798e */ /* 0x0043e4000c10e79e */
.L_x_389:
[----:B------:R-:W-:Y:S05]  /*ae10*/  BSYNC B0 ;  /* 0x0000000000007941 */ /* 0x000fea0003800000 */
.L_x_388:
[----:B------:R-:W3:Y:S01]  /*ae20*/  LDS R57, [R57.X4+0x5c00] ;  /* 0x005c000039397984 */ /* 0x000ee20000004800 */
[----:B------:R-:W-:Y:S01]  /*ae30*/  BSSY B0, `(.L_x_390) ;  /* 0x0000005000007945 */ /* 0x000fe20003800000 */
[----:B-12---:R-:W-:Y:S02]  /*ae40*/  IADD3 R7, R150, 0x780, RZ ;  /* 0x0000078096077810 */ /* 0x006fe40007ffe0ff */
[----:B------:R-:W-:Y:S01]  /*ae50*/  LEA.HI.SX32 R5, R5, R150, 0x1b ;  /* 0x0000009605057211 */ /* 0x000fe200078fdaff */
[----:B------:R-:W-:Y:S05]  /*ae60*/  @!P1 BRA `(.L_x_391) ;  /* 0x0000001000009947 */ /* 0x000fea0003800000 */
[----:B---3--:R1:W-:Y:S02]  /*ae70*/  RED.E.ADD.F32.FTZ.RN.STRONG.GPU [R2.64+-0x2600], R57 ;  /* 0xffda00390200798e */ /* 0x0083e4000c10e79e */
.L_x_391:
[----:B------:R-:W-:Y:S05]  /*ae80*/  BSYNC B0 ;  /* 0x0000000000007941 */ /* 0x000fea0003800000 */
.L_x_390:
[----:B------:R-:W2:Y:S01]  /*ae90*/  LDS R5, [R5.X4+0x5e00] ;  /* 0x005e000005057984 */ /* 0x000ea20000004800 */
[----:B------:R-:W-:Y:S01]  /*aea0*/  BSSY B0, `(.L_x_392) ;  /* 0x0000005000007945 */ /* 0x000fe20003800000 */
[----:B-1-3--:R-:W-:Y:S02]  /*aeb0*/  IADD3 R57, R150, 0x800, RZ ;  /* 0x0000080096397810 */ /* 0x00afe40007ffe0ff */
[----:B------:R-:W-:Y:S01]  /*aec0*/  LEA.HI.SX32 R7, R7, R150, 0x1b ;  /* 0x0000009607077211 */ /* 0x000fe200078fdaff */
[----:B------:R-:W-:Y:S05]  /*aed0*/  @!P2 BRA `(.L_x_393) ;  /* 0x000000100000a947 */ /* 0x000fea0003800000 */
[----:B--2---:R1:W-:Y:S02]  /*aee0*/  RED.E.ADD.F32.FTZ.RN.STRONG.GPU [R2.64+-0x2400], R5 ;  /* 0xffdc00050200798e */ /* 0x0043e4000c10e79e */
.L_x_393:
[----:B------:R-:W-:Y:S05]  /*aef0*/  BSYNC B0 ;  /* 0x0000000000007941 */ /* 0x000fea0003800000 */
.L_x_392:
[----:B------:R-:W3:Y:S01]  /*af00*/  LDS R7, [R7.X4+0x6000] ;  /* 0x0060000007077984 */ /* 0x000ee20000004800 */
[----:B------:R-:W-:Y:S01]  /*af10*/  BSSY B0, `(.L_x_394) ;  /* 0x0000005000007945 */ /* 0x000fe20003800000 */
[----:B-12---:R-:W-:-:S02]  /*af20*/  IADD3 R5, R150, 0x880, RZ ;  /* 0x0000088096057810 */ /* 0x006fc40007ffe0ff */
[----:B------:R-:W-:Y:S01]  /*af30*/  LEA.HI.SX32 R57, R57, R150, 0x1b ;  /* 0x0000009639397211 */ /* 0x000fe200078fdaff */
[----:B------:R-:W-:Y:S05]  /*af40*/  @!P3 BRA `(.L_x_395) ;  /* 0x000000100000b947 */ /* 0x000fea0003800000 */
[----:B---3--:R1:W-:Y:S02]  /*af50*/  RED.E.ADD.F32.FTZ.RN.STRONG.GPU [R2.64+-0x2200], R7 ;  /* 0xffde00070200798e */ /* 0x0083e4000c10e79e */
.L_x_395:
[----:B------:R-:W-:Y:S05]  /*af60*/  BSYNC B0 ;  /* 0x0000000000007941 */ /* 0x000fea0003800000 */
.L_x_394:
[----:B------:R-:W2:Y:S01]  /*af70*/  LDS R57, [R57.X4+0x6200] ;  /* 0x0062000039397984 */ /* 0x000ea20000004800 */
[----:B------:R-:W-:Y:S01]  /*af80*/  BSSY B0, `(.L_x_396) ;  /* 0x0000004000007945 */ /* 0x000fe20003800000 */
[----:B------:R-:W-:Y:S01]  /*af90*/  LEA.HI.SX32 R5, R5, R150, 0x1b ;  /* 0x0000009605057211 */ /* 0x000fe200078fdaff */
[----:B------:R-:W-:Y:S05]  /*afa0*/  @!P4 BRA `(.L_x_397) ;  /* 0x000000100000c947 */ /* 0x000fea0003800000 */
[----:B--2---:R2:W-:Y:S02]  /*afb0*/  RED.E.ADD.F32.FTZ.RN.STRONG.GPU [R2.64+-0x2000], R57 ;  /* 0xffe000390200798e */ /* 0x0045e4000c10e79e */
.L_x_397:
[----:B------:R-:W-:Y:S05]  /*afc0*/  BSYNC B0 ;  /* 0x0000000000007941 */ /* 0x000fea0003800000 */
.L_x_396:
[----:B------:R-:W4:Y:S01]  /*afd0*/  LDS R5, [R5.X4+0x6400] ;  /* 0x0064000005057984 */ /* 0x000f220000004800 */
[----:B------:R-:W-:Y:S01]  /*afe0*/  BSSY B0, `(.L_x_398) ;  /* 0x0000005000007945 */ /* 0x000fe20003800000 */
[C---:B-1-3--:R-:W-:Y:S02]  /*aff0*/  IADD3 R7, R150.reuse, 0x900, RZ ;  /* 0x0000090096077810 */ /* 0x04afe40007ffe0ff */
[----:B--2---:R-:W-:Y:S01]  /*b000*/  IADD3 R57, R150, 0x980, RZ ;  /* 0x0000098096397810 */ /* 0x004fe20007ffe0ff */
[----:B------:R-:W-:Y:S05]  /*b010*/  @!P5 BRA `(.L_x_399) ;  /* 0x000000100000d947 */ /* 0x000fea0003800000 */
[----:B----4-:R1:W-:Y:S02]  /*b020*/  RED.E.ADD.F32.FTZ.RN.STRONG.GPU [R2.64+-0x1e00], R5 ;  /* 0xffe200050200798e */ /* 0x0103e4000c10e79e */
.L_x_399:
[----:B------:R-:W-:Y:S05]  /*b030*/  BSYNC B0 ;  /* 0x0000000000007941 */ /* 0x000fea0003800000 */
.L_x_398:
[----:B------:R-:W-:Y:S01]  /*b040*/  LEA.HI.SX32 R7, R7, R150, 0x1b ;  /* 0x0000009607077211 */ /* 0x000fe200078fdaff */
[----:B------:R-:W-:Y:S01]  /*b050*/  BSSY B0, `(.L_x_400) ;  /* 0x000000d000007945 */ /* 0x000fe20003800000 */
[----:B------:R-:W-:-:S02]  /*b060*/  ISETP.GE.AND P6, PT, R74, 0x901, PT ;  /* 0x000009014a00780c */ /* 0x000fc40003fc6270 */
[----:B-1--4-:R-:W-:Y:S02]  /*b070*/  IADD3 R5, R150, 0xa00, RZ ;  /* 0x00000a0096057810 */ /* 0x012fe40007ffe0ff */
[----:B------:R-:W1:Y:S01]  /*b080*/  LDS R7, [R7.X4+0x6600] ;  /* 0x0066000007077984 */ /* 0x000e620000004800 */
[----:B------:R-:W-:Y:S02]  /*b090*/  LEA.HI.SX32 R57, R57, R150, 0x1b ;  /* 0x0000009639397211 */ /* 0x000fe400078fdaff */
[C---:B------:R-:W-:Y:S02]  /*b0a0*/  ISETP.GE.AND P0, PT, R74.reuse, 0x981, PT ;  /* 0x000009814a00780c */ /* 0x040fe40003f06270 */
[C---:B------:R-:W-:Y:S02]  /*b0b0*/  ISETP.GE.AND P1, PT, R74.reuse, 0xa01, PT ;  /* 0x00000a014a00780c */ /* 0x040fe40003f26270 */
[C---:B------:R-:W-:Y:S02]  /*b0c0*/  ISETP.GE.AND P2, PT, R74.reuse, 0xa81, PT ;  /* 0x00000a814a00780c */ /* 0x040fe40003f46270 */
[----:B------:R-:W-:-:S02]  /*b0d0*/  ISETP.GE.AND P3, PT, R74, 0xb01, PT ;  /* 0x00000b014a00780c */ /* 0x000fc40003f66270 */
[C---:B------:R-:W-:Y:S02]  /*b0e0*/  ISETP.GE.AND P4, PT, R74.reuse, 0xb81, PT ;  /* 0x00000b814a00780c */ /* 0x040fe40003f86270 */
[----:B------:R-:W-:Y:S01]  /*b0f0*/  ISETP.GE.AND P5, PT, R74, 0xc01, PT ;  /* 0x00000c014a00780c */ /* 0x000fe20003fa6270 */
[----:B------:R-:W-:Y:S10]  /*b100*/  @!P6 BRA `(.L_x_401) ;  /* 0x000000100000e947 */ /* 0x000ff40003800000 */
[----:B-1----:R1:W-:Y:S02]  /*b110*/  RED.E.ADD.F32.FTZ.RN.STRONG.GPU [R2.64+-0x1c00], R7 ;  /* 0xffe400070200798e */ /* 0x0023e4000c10e79e */
.L_x_401:
[----:B------:R-:W-:Y:S05]  /*b120*/  BSYNC B0 ;  /* 0x0000000000007941 */ /* 0x000fea0003800000 */
.L_x_400:
[----:B------:R-:W2:Y:S01]  /*b130*/  LDS R57, [R57.X4+0x6800] ;  /* 0x0068000039397984 */ /* 0x000ea20000004800 */
[----:B------:R-:W-:Y:S01]  /*b140*/  BSSY B0, `(.L_x_402) ;  /* 0x0000005000007945 */ /* 0x000fe20003800000 */
[----:B-1----:R-:W-:Y:S02]  /*b150*/  IADD3 R7, R150, 0xa80, RZ ;  /* 0x00000a8096077810 */ /* 0x002fe40007ffe0ff */
[----:B------:R-:W-:Y:S01]  /*b160*/  LEA.HI.SX32 R5, R5, R150, 0x1b ;  /* 0x0000009605057211 */ /* 0x000fe200078fdaff */
[----:B------:R-:W-:Y:S05]  /*b170*/  @!P0 BRA `(.L_x_403) ;  /* 0x0000001000008947 */ /* 0x000fea0003800000 */
[----:B--2---:R1:W-:Y:S02]  /*b180*/  RED.E.ADD.F32.FTZ.RN.STRONG.GPU [R2.64+-0x1a00], R57 ;  /* 0xffe600390200798e */ /* 0x0043e4000c10e79e */
.L_x_403:
[----:B------:R-:W-:Y:S05]  /*b190*/  BSYNC B0 ;  /* 0x0000000000007941 */ /* 0x000fea0003800000 */
.L_x_402:
[----:B------:R-:W3:Y:S01]  /*b1a0*/  LDS R5, [R5.X4+0x6a00] ;  /* 0x006a000005057984 */ /* 0x000ee20000004800 */
[----:B------:R-:W-:Y:S01]  /*b1b0*/  BSSY B0, `(.L_x_404) ;  /* 0x0000005000007945 */ /* 0x000fe20003800000 */
[----:B-12---:R-:W-:-:S02]  /*b1c0*/  IADD3 R57, R150, 0xb00, RZ ;  /* 0x00000b0096397810 */ /* 0x006fc40007ffe0ff */
[----:B------:R-:W-:Y:S01]  /*b1d0*/  LEA.HI.SX32 R7, R7, R150, 0x1b ;  /* 0x0000009607077211 */ /* 0x000fe200078fdaff */
[----:B------:R-:W-:Y:S05]  /*b1e0*/  @!P1 BRA `(.L_x_405) ;  /* 0x0000001000009947 */ /* 0x000fea0003800000 */
[----:B---3--:R1:W-:Y:S02]  /*b1f0*/  RED.E.ADD.F32.FTZ.RN.STRONG.GPU [R2.64+-0x1800], R5 ;  /* 0xffe800050200798e */ /* 0x0083e4000c10e79e */
.L_x_405:
[----:B------:R-:W-:Y:S05]  /*b200*/  BSYNC B0 ;  /* 0x0000000000007941 */ /* 0x000fea0003800000 */
.L_x_404:
[----:B------:R-:W2:Y:S01]  /*b210*/  LDS R7, [R7.X4+0x6c00] ;  /* 0x006c000007077984 */ /* 0x000ea20000004800 */
[----:B------:R-:W-:Y:S01]  /*b220*/  BSSY B0, `(.L_x_406) ;  /* 0x0000005000007945 */ /* 0x000fe20003800000 */
[----:B-1-3--:R-:W-:Y:S02]  /*b230*/  IADD3 R5, R150, 0xb80, RZ ;  /* 0x00000b8096057810 */ /* 0x00afe40007ffe0ff */
[----:B------:R-:W-:Y:S01]  /*b240*/  LEA.HI.SX32 R57, R57, R150, 0x1b ;  /* 0x0000009639397211 */ /* 0x000fe200078fdaff */
[----:B------:R-:W-:Y:S05]  /*b250*/  @!P2 BRA `(.L_x_407) ;  /* 0x000000100000a947 */ /* 0x000fea0003800000 */
[----:B--2---:R1:W-:Y:S02]  /*b260*/  RED.E.ADD.F32.FTZ.RN.STRONG.GPU [R2.64+-0x1600], R7 ;  /* 0xffea00070200798e */ /* 0x0043e4000c10e79e */
.L_x_407:
[----:B------:R-:W-:Y:S05]  /*b270*/  BSYNC B0 ;  /* 0x0000000000007941 */ /* 0x000fea0003800000 */
.L_x_406:
[----:B------:R-:W3:Y:S01]  /*b280*/  LDS R57, [R57.X4+0x6e00] ;  /* 0x006e000039397984 */ /* 0x000ee20000004800 */
[----:B------:R-:W-:Y:S01]  /*b290*/  BSSY B0, `(.L_x_408) ;  /* 0x0000005000007945 */ /* 0x000fe20003800000 */
[----:B-12---:R-:W-:Y:S02]  /*b2a0*/  IADD3 R7, R150, 0xc00, RZ ;  /* 0x00000c0096077810 */ /* 0x006fe40007ffe0ff */
[----:B------:R-:W-:Y:S01]  /*b2b0*/  LEA.HI.SX32 R5, R5, R150, 0x1b ;  /* 0x0000009605057211 */ /* 0x000fe200078fdaff */
[----:B------:R-:W-:Y:S05]  /*b2c0*/  @!P3 BRA `(.L_x_409) ;  /* 0x000000100000b947 */ /* 0x000fea0003800000 */
[----:B---3--:R1:W-:Y:S02]  /*b2d0*/  RED.E.ADD.F32.FTZ.RN.STRONG.GPU [R2.64+-0x1400], R57 ;  /* 0xffec00390200798e */ /* 0x0083e4000c10e79e */
.L_x_409:
[----:B------:R-:W-:Y:S05]  /*b2e0*/  BSYNC B0 ;  /* 0x0000000000007941 */ /* 0x000fea0003800000 */
.L_x_408:
[----:B------:R-:W2:Y:S01]  /*b2f0*/  LDS R5, [R5.X4+0x7000] ;  /* 0x0070000005057984 */ /* 0x000ea20000004800 */
[----:B------:R-:W-:Y:S01]  /*b300*/  BSSY B0, `(.L_x_410) ;  /* 0x0000004000007945 */ /* 0x000fe20003800000 */
[----:B------:R-:W-:Y:S01]  /*b310*/  LEA.HI.SX32 R7, R7, R150, 0x1b ;  /* 0x0000009607077211 */ /* 0x000fe200078fdaff */
[----:B------:R-:W-:Y:S05]  /*b320*/  @!P4 BRA `(.L_x_411) ;  /* 0x000000100000c947 */ /* 0x000fea0003800000 */
[----:B--2---:R2:W-:Y:S02]  /*b330*/  RED.E.ADD.F32.FTZ.RN.STRONG.GPU [R2.64+-0x1200], R5 ;  /* 0xffee00050200798e */ /* 0x0045e4000c10e79e */
.L_x_411:
[----:B------:R-:W-:Y:S05]  /*b340*/  BSYNC B0 ;  /* 0x0000000000007941 */ /* 0x000fea0003800000 */
.L_x_410:
[----:B------:R-:W4:Y:S01]  /*b350*/  LDS R7, [R7.X4+0x7200] ;  /* 0x0072000007077984 */ /* 0x000f220000004800 */
[----:B------:R-:W-:Y:S01]  /*b360*/  BSSY B0, `(.L_x_412) ;  /* 0x0000005000007945 */ /* 0x000fe20003800000 */
[----:B--2---:R-:W-:-:S02]  /*b370*/  IADD3 R5, R150, 0xc80, RZ ;  /* 0x00000c8096057810 */ /* 0x004fc40007ffe0ff */
[----:B-1-3--:R-:W-:Y:S01]  /*b380*/  IADD3 R57, R150, 0xd00, RZ ;  /* 0x00000d0096397810 */ /* 0x00afe20007ffe0ff */
[----:B------:R-:W-:Y:S05]  /*b390*/  @!P5 BRA `(.L_x_413) ;  /* 0x000000100000d947 */ /* 0x000fea0003800000 */
[----:B----4-:R1:W-:Y:S02]  /*b3a0*/  RED.E.ADD.F32.FTZ.RN.STRONG.GPU [R2.64+-0x1000], R7 ;  /* 0xfff000070200798e */ /* 0x0103e4000c10e79e */
.L_x_413:
[----:B------:R-:W-:Y:S05]  /*b3b0*/  BSYNC B0 ;  /* 0x0000000000007941 */ /* 0x000fea0003800000 */
.L_x_412:
        /* <DEDUP_REMOVED lines=14> */
.L_x_415:
[----:B------:R-:W-:Y:S05]  /*b4a0*/  BSYNC B0 ;  /* 0x0000000000007941 */ /* 0x000fea0003800000 */
.L_x_414:
[----:B------:R-:W2:Y:S01]  /*b4b0*/  LDS R57, [R57.X4+0x7600] ;  /* 0x0076000039397984 */ /* 0x000ea20000004800 */
[----:B------:R-:W-:Y:S01]  /*b4c0*/  BSSY B0, `(.L_x_416) ;  /* 0x0000005000007945 */ /* 0x000fe20003800000 */
[----:B-1----:R-:W-:-:S02]  /*b4d0*/  IADD3 R5, R150, 0xe00, RZ ;  /* 0x00000e0096057810 */ /* 0x002fc40007ffe0ff */
[----:B------:R-:W-:Y:S01]  /*b4e0*/  LEA.HI.SX32 R7, R7, R150, 0x1b ;  /* 0x0000009607077211 */ /* 0x000fe200078fdaff */
[----:B------:R-:W-:Y:S05]  /*b4f0*/  @!P0 BRA `(.L_x_417) ;  /* 0x0000001000008947 */ /* 0x000fea0003800000 */
[----:B--2---:R1:W-:Y:S02]  /*b500*/  RED.E.ADD.F32.FTZ.RN.STRONG.GPU [R2.64+-0xc00], R57 ;  /* 0xfff400390200798e */ /* 0x0043e4000c10e79e */
.L_x_417:
[----:B------:R-:W-:Y:S05]  /*b510*/  BSYNC B0 ;  /* 0x0000000000007941 */ /* 0x000fea0003800000 */
.L_x_416:
[----:B------:R-:W3:Y:S01]  /*b520*/  LDS R7, [R7.X4+0x7800] ;  /* 0x0078000007077984 */ /* 0x000ee20000004800 */
[----:B------:R-:W-:Y:S01]  /*b530*/  BSSY B0, `(.L_x_418) ;  /* 0x0000005000007945 */ /* 0x000fe20003800000 */
[----:B-12---:R-:W-:Y:S02]  /*b540*/  IADD3 R57, R150, 0xe80, RZ ;  /* 0x00000e8096397810 */ /* 0x006fe40007ffe0ff */
[----:B------:R-:W-:Y:S01]  /*b550*/  LEA.HI.SX32 R5, R5, R150, 0x1b ;  /* 0x0000009605057211 */ /* 0x000fe200078fdaff */
[----:B------:R-:W-:Y:S05]  /*b560*/  @!P1 BRA `(.L_x_419) ;  /* 0x0000001000009947 */ /* 0x000fea0003800000 */
[----:B---3--:R1:W-:Y:S02]  /*b570*/  RED.E.ADD.F32.FTZ.RN.STRONG.GPU [R2.64+-0xa00], R7 ;  /* 0xfff600070200798e */ /* 0x0083e4000c10e79e */
.L_x_419:
[----:B------:R-:W-:Y:S05]  /*b580*/  BSYNC B0 ;  /* 0x0000000000007941 */ /* 0x000fea0003800000 */
.L_x_418:
[----:B------:R-:W2:Y:S01]  /*b590*/  LDS R5, [R5.X4+0x7a00] ;  /* 0x007a000005057984 */ /* 0x000ea20000004800 */
[----:B------:R-:W-:Y:S01]  /*b5a0*/  BSSY B0, `(.L_x_420) ;  /* 0x0000005000007945 */ /* 0x000fe20003800000 */
[----:B-1-3--:R-:W-:Y:S02]  /*b5b0*/  IADD3 R7, R150, 0xf00, RZ ;  /* 0x00000f0096077810 */ /* 0x00afe40007ffe0ff */
[----:B------:R-:W-:Y:S01]  /*b5c0*/  LEA.HI.SX32 R57, R57, R150, 0x1b ;  /* 0x0000009639397211 */ /* 0x000fe200078fdaff */
[----:B------:R-:W-:Y:S05]  /*b5d0*/  @!P2 BRA `(.L_x_421) ;  /* 0x000000100000a947 */ /* 0x000fea0003800000 */
[----:B--2---:R1:W-:Y:S02]  /*b5e0*/  RED.E.ADD.F32.FTZ.RN.STRONG.GPU [R2.64+-0x800], R5 ;  /* 0xfff800050200798e */ /* 0x0043e4000c10e79e */
.L_x_421:
[----:B------:R-:W-:Y:S05]  /*b5f0*/  BSYNC B0 ;  /* 0x0000000000007941 */ /* 0x000fea0003800000 */
.L_x_420:
[----:B------:R-:W3:Y:S01]  /*b600*/  LDS R57, [R57.X4+0x7c00] ;  /* 0x007c000039397984 */ /* 0x000ee20000004800 */
[----:B------:R-:W-:Y:S01]  /*b610*/  BSSY B0, `(.L_x_422) ;  /* 0x0000005000007945 */ /* 0x000fe20003800000 */
[----:B-12---:R-:W-:-:S02]  /*b620*/  IADD3 R5, R150, 0xf80, RZ ;  /* 0x00000f8096057810 */ /* 0x006fc40007ffe0ff */
[----:B------:R-:W-:Y:S01]  /*b630*/  LEA.HI.SX32 R7, R7, R150, 0x1b ;  /* 0x0000009607077211 */ /* 0x000fe200078fdaff */
[----:B------:R-:W-:Y:S05]  /*b640*/  @!P3 BRA `(.L_x_423) ;  /* 0x000000100000b947 */ /* 0x000fea0003800000 */
[----:B---3--:R1:W-:Y:S02]  /*b650*/  RED.E.ADD.F32.FTZ.RN.STRONG.GPU [R2.64+-0x600], R57 ;  /* 0xfffa00390200798e */ /* 0x0083e4000c10e79e */
.L_x_423:
[----:B------:R-:W-:Y:S05]  /*b660*/  BSYNC B0 ;  /* 0x0000000000007941 */ /* 0x000fea0003800000 */
.L_x_422:
[----:B------:R-:W2:Y:S01]  /*b670*/  LDS R7, [R7.X4+0x7e00] ;  /* 0x007e000007077984 */ /* 0x000ea20000004800 */
[----:B------:R-:W-:Y:S01]  /*b680*/  BSSY B0, `(.L_x_424) ;  /* 0x0000004000007945 */ /* 0x000fe20003800000 */
[----:B------:R-:W-:Y:S01]  /*b690*/  LEA.HI.SX32 R5, R5, R150, 0x1b ;  /* 0x0000009605057211 */ /* 0x000fe200078fdaff */
[----:B------:R-:W-:Y:S05]  /*b6a0*/  @!P4 BRA `(.L_x_425) ;  /* 0x000000100000c947 */ /* 0x000fea0003800000 */
[----:B--2---:R2:W-:Y:S02]  /*b6b0*/  RED.E.ADD.F32.FTZ.RN.STRONG.GPU [R2.64+-0x400], R7 ;  /* 0xfffc00070200798e */ /* 0x0045e4000c10e79e */
.L_x_425:
[----:B------:R-:W-:Y:S05]  /*b6c0*/  BSYNC B0 ;  /* 0x0000000000007941 */ /* 0x000fea0003800000 */
.L_x_424:
[----:B------:R-:W4:Y:S01]  /*b6d0*/  LDS R5, [R5.X4+0x8000] ;  /* 0x0080000005057984 */ /* 0x000f220000004800 */
[----:B------:R-:W-:Y:S01]  /*b6e0*/  BSSY B0, `(.L_x_426) ;  /* 0x0000003000007945 */ /* 0x000fe20003800000 */
[----:B------:R-:W-:Y:S05]  /*b6f0*/  @!P5 BRA `(.L_x_427) ;  /* 0x000000100000d947 */ /* 0x000fea0003800000 */
[----:B----4-:R4:W-:Y:S02]  /*b700*/  RED.E.ADD.F32.FTZ.RN.STRONG.GPU [R2.64+-0x200], R5 ;  /* 0xfffe00050200798e */ /* 0x0109e4000c10e79e */
.L_x_427:
[----:B------:R-:W-:Y:S05]  /*b710*/  BSYNC B0 ;  /* 0x0000000000007941 */ /* 0x000fea0003800000 */
.L_x_426:
[----:B-12-4-:R-:W1:Y:S01]  /*b720*/  SHFL.DOWN PT, R2, R29, 0x1, 0x1f ;  /* 0x08201f001d027f89 */ /* 0x016e6200000e0000 */
[----:B------:R-:W-:Y:S01]  /*b730*/  ISETP.GT.AND P0, PT, R149, 0x1e, PT ;  /* 0x0000001e9500780c */ /* 0x000fe20003f04270 */
[----:B------:R-:W-:Y:S01]  /*b740*/  FFMA.FTZ R21, R61, R36, R21 ;  /* 0x000000243d157223 */ /* 0x000fe20000010015 */
[----:B------:R-:W-:Y:S01]  /*b750*/  MOV R5, R29 ;  /* 0x0000001d00057202 */ /* 0x000fe20000000f00 */
[----:B---3--:R-:W2:Y:S01]  /*b760*/  SHFL.DOWN PT, R57, R59, 0x1, 0x1f ;  /* 0x08201f003b397f89 */ /* 0x008ea200000e0000 */
[----:B0-----:R-:W-:Y:S01]  /*b770*/  MOV R6, R59 ;  /* 0x0000003b00067202 */ /* 0x001fe20000000f00 */
[----:B------:R-:W-:Y:S01]  /*b780*/  FFMA.FTZ R28, R235, R28, R21 ;  /* 0x0000001ceb1c7223 */ /* 0x000fe20000010015 */
[----:B------:R-:W-:Y:S01]  /*b790*/  MOV R7, R80 ;  /* 0x0000005000077202 */ /* 0x000fe20000000f00 */
[----:B------:R-:W0:Y:S01]  /*b7a0*/  SHFL.DOWN PT, R58, R80, 0x1, 0x1f ;  /* 0x08201f00503a7f89 */ /* 0x000e2200000e0000 */
[----:B------:R-:W-:Y:S01]  /*b7b0*/  MOV R4, R20 ;  /* 0x0000001400047202 */ /* 0x000fe20000000f00 */
[----:B------:R-:W-:Y:S01]  /*b7c0*/  FMUL.FTZ R66, R191, R66 ;  /* 0x00000042bf427220 */ /* 0x000fe20000410000 */
[----:B------:R-:W-:Y:S01]  /*b7d0*/  ISETP.NE.AND P1, PT, R149, RZ, PT ;  /* 0x000000ff9500720c */ /* 0x000fe20003f25270 */
[----:B------:R-:W3:Y:S01]  /*b7e0*/  SHFL.DOWN PT, R3, R20, 0x1, 0x1f ;  /* 0x08201f0014037f89 */ /* 0x000ee200000e0000 */
[----:B------:R-:W-:Y:S01]  /*b7f0*/  ISETP.NE.AND P2, PT, R150, RZ, PT ;  /* 0x000000ff9600720c */ /* 0x000fe20003f45270 */
[----:B------:R-:W-:Y:S01]  /*b800*/  FFMA.FTZ R66, R69, R50, R66 ;  /* 0x0000003245427223 */ /* 0x000fe20000010042 */
[----:B------:R-:W-:Y:S01]  /*b810*/  BSSY B0, `(.L_x_428) ;  /* 0x000008c000007945 */ /* 0x000fe20003800000 */
[----:B------:R-:W-:-:S02]  /*b820*/  FMUL.FTZ R64, R189, R64 ;  /* 0x00000040bd407220 */ /* 0x000fc40000410000 */
[----:B------:R-:W-:Y:S02]  /*b830*/  FFMA.FTZ R66, R239, R0, R66 ;  /* 0x00000000ef427223 */ /* 0x000fe40000010042 */
[----:B------:R-:W-:Y:S02]  /*b840*/  FMUL.FTZ R63, R190, R63 ;  /* 0x0000003fbe3f7220 */ /* 0x000fe40000410000 */
[----:B------:R-:W-:Y:S02]  /*b850*/  FMUL.FTZ R67, R192, R67 ;  /* 0x00000043c0437220 */ /* 0x000fe40000410000 */
[----:B-1----:R-:W-:Y:S02]  /*b860*/  @!P0 FADD.FTZ R5, R5, R2 ;  /* 0x0000000205058221 */ /* 0x002fe40000010000 */
[----:B------:R-:W-:Y:S02]  /*b870*/  FMUL.FTZ R8, R193, R8 ;  /* 0x00000008c1087220 */ /* 0x000fe40000410000 */
[----:B--2---:R-:W-:Y:S01]  /*b880*/  @!P0 FADD.FTZ R6, R6, R57 ;  /* 0x0000003906068221 */ /* 0x004fe20000010000 */
[----:B------:R-:W1:Y:S01]  /*b890*/  SHFL.DOWN PT, R2, R5, 0x2, 0x1f ;  /* 0x08401f0005027f89 */ /* 0x000e6200000e0000 */
[----:B------:R-:W-:-:S02]  /*b8a0*/  FMUL.FTZ R73, R194, R73 ;  /* 0x00000049c2497220 */ /* 0x000fc40000410000 */
[----:B0-----:R-:W-:Y:S01]  /*b8b0*/  @!P0 FADD.FTZ R7, R7, R58 ;  /* 0x0000003a07078221 */ /* 0x001fe20000010000 */
[----:B------:R-:W0:Y:S01]  /*b8c0*/  SHFL.DOWN PT, R29, R6, 0x2, 0x1f ;  /* 0x08401f00061d7f89 */ /* 0x000e2200000e0000 */
[----:B------:R-:W-:Y:S02]  /*b8d0*/  FMUL.FTZ R12, R195, R12 ;  /* 0x0000000cc30c7220 */ /* 0x000fe40000410000 */
[----:B---3--:R-:W-:Y:S01]  /*b8e0*/  @!P0 FADD.FTZ R4, R4, R3 ;  /* 0x0000000304048221 */ /* 0x008fe20000010000 */
[----:B------:R-:W2:Y:S01]  /*b8f0*/  SHFL.DOWN PT, R20, R7, 0x2, 0x1f ;  /* 0x08401f0007147f89 */ /* 0x000ea200000e0000 */
[----:B------:R-:W-:Y:S01]  /*b900*/  ISETP.GT.AND P0, PT, R149, 0x1d, PT ;  /* 0x0000001d9500780c */ /* 0x000fe20003f04270 */
[----:B------:R-:W-:Y:S02]  /*b910*/  FMUL.FTZ R13, R196, R13 ;  /* 0x0000000dc40d7220 */ /* 0x000fe40000410000 */
[----:B------:R-:W3:Y:S01]  /*b920*/  SHFL.DOWN PT, R3, R4, 0x2, 0x1f ;  /* 0x08401f0004037f89 */ /* 0x000ee200000e0000 */
[----:B------:R-:W-:-:S02]  /*b930*/  FMUL.FTZ R15, R120, R15 ;  /* 0x0000000f780f7220 */ /* 0x000fc40000410000 */
[----:B------:R-:W-:Y:S02]  /*b940*/  FMUL.FTZ R16, R121, R16 ;  /* 0x0000001079107220 */ /* 0x000fe40000410000 */
[----:B------:R-:W-:Y:S02]  /*b950*/  FMUL.FTZ R87, R186, R87 ;  /* 0x00000057ba577220 */ /* 0x000fe40000410000 */
[----:B------:R-:W-:Y:S02]  /*b960*/  FMUL.FTZ R32, R187, R32 ;  /* 0x00000020bb207220 */ /* 0x000fe40000410000 */
[----:B------:R-:W-:Y:S02]  /*b970*/  FMUL.FTZ R47, R188, R47 ;  /* 0x0000002fbc2f7220 */ /* 0x000fe40000410000 */
[----:B------:R-:W-:Y:S02]  /*b980*/  FFMA.FTZ R56, R62, R55, R56 ;  /* 0x000000373e387223 */ /* 0x000fe40000010038 */
[----:B-1----:R-:W-:-:S02]  /*b990*/  @!P0 FADD.FTZ R5, R5, R2 ;  /* 0x0000000205058221 */ /* 0x002fc40000010000 */
[----:B------:R-:W-:Y:S02]  /*b9a0*/  FFMA.FTZ R64, R71, R52, R64 ;  /* 0x0000003447407223 */ /* 0x000fe40000010040 */
[----:B0-----:R-:W-:Y:S01]  /*b9b0*/  @!P0 FADD.FTZ R6, R6, R29 ;  /* 0x0000001d06068221 */ /* 0x001fe20000010000 */
[----:B------:R-:W0:Y:S01]  /*b9c0*/  SHFL.DOWN PT, R2, R5, 0x4, 0x1f ;  /* 0x08801f0005027f89 */ /* 0x000e2200000e0000 */
[----:B------:R-:W-:Y:S02]  /*b9d0*/  FFMA.FTZ R63, R70, R53, R63 ;  /* 0x00000035463f7223 */ /* 0x000fe4000001003f */
[----:B--2---:R-:W-:Y:S01]  /*b9e0*/  @!P0 FADD.FTZ R7, R7, R20 ;  /* 0x0000001407078221 */ /* 0x004fe20000010000 */
[----:B------:R-:W1:Y:S01]  /*b9f0*/  SHFL.DOWN PT, R29, R6, 0x4, 0x1f ;  /* 0x08801f00061d7f89 */ /* 0x000e6200000e0000 */
[----:B------:R-:W-:Y:S02]  /*ba00*/  FFMA.FTZ R67, R75, R206, R67 ;  /* 0x000000ce4b437223 */ /* 0x000fe40000010043 */
[----:B---3--:R-:W-:Y:S01]  /*ba10*/  @!P0 FADD.FTZ R4, R4, R3 ;  /* 0x0000000304048221 */ /* 0x008fe20000010000 */
[----:B------:R-:W2:Y:S01]  /*ba20*/  SHFL.DOWN PT, R20, R7, 0x4, 0x1f ;  /* 0x08801f0007147f89 */ /* 0x000ea200000e0000 */
[----:B------:R-:W-:Y:S01]  /*ba30*/  ISETP.GT.AND P0, PT, R149, 0x1b, PT ;  /* 0x0000001b9500780c */ /* 0x000fe20003f04270 */
[----:B------:R-:W-:-:S02]  /*ba40*/  FFMA.FTZ R8, R77, R46, R8 ;  /* 0x0000002e4d087223 */ /* 0x000fc40000010008 */
[----:B------:R-:W3:Y:S01]  /*ba50*/  SHFL.DOWN PT, R3, R4, 0x4, 0x1f ;  /* 0x08801f0004037f89 */ /* 0x000ee200000e0000 */
[----:B------:R-:W-:Y:S02]  /*ba60*/  FFMA.FTZ R73, R79, R204, R73 ;  /* 0x000000cc4f497223 */ /* 0x000fe40000010049 */
[----:B------:R-:W-:Y:S02]  /*ba70*/  FFMA.FTZ R12, R81, R44, R12 ;  /* 0x0000002c510c7223 */ /* 0x000fe4000001000c */
[----:B------:R-:W-:Y:S02]  /*ba80*/  FFMA.FTZ R13, R83, R202, R13 ;  /* 0x000000ca530d7223 */ /* 0x000fe4000001000d */
[----:B------:R-:W-:Y:S02]  /*ba90*/  FFMA.FTZ R15, R85, R42, R15 ;  /* 0x0000002a550f7223 */ /* 0x000fe4000001000f */
[----:B------:R-:W-:Y:S02]  /*baa0*/  FFMA.FTZ R16, R72, R197, R16 ;  /* 0x000000c548107223 */ /* 0x000fe40000010010 */
[----:B------:R-:W-:-:S02]  /*bab0*/  FFMA.FTZ R87, R91, R198, R87 ;  /* 0x000000c65b577223 */ /* 0x000fc40000010057 */
[----:B0-----:R-:W-:Y:S02]  /*bac0*/  @!P0 FADD.FTZ R5, R5, R2 ;  /* 0x0000000205058221 */ /* 0x001fe40000010000 */
[----:B------:R-:W-:Y:S02]  /*bad0*/  FFMA.FTZ R32, R34, R199, R32 ;  /* 0x000000c722207223 */ /* 0x000fe40000010020 */
[----:B-1----:R-:W-:Y:S01]  /*bae0*/  @!P0 FADD.FTZ R6, R6, R29 ;  /* 0x0000001d06068221 */ /* 0x002fe20000010000 */
[----:B------:R-:W0:Y:S01]  /*baf0*/  SHFL.DOWN PT, R2, R5, 0x8, 0x1f ;  /* 0x09001f0005027f89 */ /* 0x000e2200000e0000 */
[----:B------:R-:W-:Y:S02]  /*bb00*/  FFMA.FTZ R47, R89, R200, R47 ;  /* 0x000000c8592f7223 */ /* 0x000fe4000001002f */
[----:B--2---:R-:W-:Y:S01]  /*bb10*/  @!P0 FADD.FTZ R7, R7, R20 ;  /* 0x0000001407078221 */ /* 0x004fe20000010000 */
[----:B------:R-:W1:Y:S01]  /*bb20*/  SHFL.DOWN PT, R21, R6, 0x8, 0x1f ;  /* 0x09001f0006157f89 */ /* 0x000e6200000e0000 */
[----:B------:R-:W-:-:S02]  /*bb30*/  FFMA.FTZ R151, R236, R151, R56 ;  /* 0x00000097ec977223 */ /* 0x000fc40000010038 */
[----:B---3--:R-:W-:Y:S01]  /*bb40*/  @!P0 FADD.FTZ R4, R4, R3 ;  /* 0x0000000304048221 */ /* 0x008fe20000010000 */
[----:B------:R-:W2:Y:S01]  /*bb50*/  SHFL.DOWN PT, R20, R7, 0x8, 0x1f ;  /* 0x09001f0007147f89 */ /* 0x000ea200000e0000 */
[----:B------:R-:W-:Y:S01]  /*bb60*/  ISETP.GT.AND P0, PT, R149, 0x17, PT ;  /* 0x000000179500780c */ /* 0x000fe20003f04270 */
[----:B------:R-:W-:Y:S02]  /*bb70*/  FFMA.FTZ R64, R237, R30, R64 ;  /* 0x0000001eed407223 */ /* 0x000fe40000010040 */
[----:B------:R-:W3:Y:S01]  /*bb80*/  SHFL.DOWN PT, R3, R4, 0x8, 0x1f ;  /* 0x09001f0004037f89 */ /* 0x000ee200000e0000 */
[----:B------:R-:W-:Y:S02]  /*bb90*/  FFMA.FTZ R63, R238, R27, R63 ;  /* 0x0000001bee3f7223 */ /* 0x000fe4000001003f */
[----:B------:R-:W-:Y:S02]  /*bba0*/  FFMA.FTZ R67, R240, R31, R67 ;  /* 0x0000001ff0437223 */ /* 0x000fe40000010043 */
[----:B------:R-:W-:-:S02]  /*bbb0*/  FFMA.FTZ R8, R241, R10, R8 ;  /* 0x0000000af1087223 */ /* 0x000fc40000010008 */
[----:B------:R-:W-:Y:S02]  /*bbc0*/  FFMA.FTZ R73, R242, R9, R73 ;  /* 0x00000009f2497223 */ /* 0x000fe40000010049 */
[----:B------:R-:W-:Y:S02]  /*bbd0*/  FFMA.FTZ R12, R243, R14, R12 ;  /* 0x0000000ef30c7223 */ /* 0x000fe4000001000c */
[----:B------:R-:W-:Y:S02]  /*bbe0*/  FFMA.FTZ R13, R244, R11, R13 ;  /* 0x0000000bf40d7223 */ /* 0x000fe4000001000d */
[----:B0-----:R-:W-:Y:S02]  /*bbf0*/  @!P0 FADD.FTZ R5, R5, R2 ;  /* 0x0000000205058221 */ /* 0x001fe40000010000 */
[----:B------:R-:W-:Y:S02]  /*bc00*/  FFMA.FTZ R18, R245, R18, R15 ;  /* 0x00000012f5127223 */ /* 0x000fe4000001000f */
[----:B-1----:R-:W-:Y:S01]  /*bc10*/  @!P0 FADD.FTZ R6, R6, R21 ;  /* 0x0000001506068221 */ /* 0x002fe20000010000 */
[----:B------:R-:W0:Y:S01]  /*bc20*/  SHFL.DOWN PT, R0, R5, 0x10, 0x1f ;  /* 0x0a001f0005007f89 */ /* 0x000e2200000e0000 */
[----:B------:R-:W-:-:S02]  /*bc30*/  FFMA.FTZ R17, R248, R17, R16 ;  /* 0x00000011f8117223 */ /* 0x000fc40000010010 */
[----:B--2---:R-:W-:Y:S01]  /*bc40*/  @!P0 FADD.FTZ R7, R7, R20 ;  /* 0x0000001407078221 */ /* 0x004fe20000010000 */
[----:B------:R-:W1:Y:S01]  /*bc50*/  SHFL.DOWN PT, R21, R6, 0x10, 0x1f ;  /* 0x0a001f0006157f89 */ /* 0x000e6200000e0000 */
[----:B------:R-:W-:Y:S02]  /*bc60*/  FFMA.FTZ R22, R249, R22, R87 ;  /* 0x00000016f9167223 */ /* 0x000fe40000010057 */
[----:B---3--:R-:W-:Y:S01]  /*bc70*/  @!P0 FADD.FTZ R4, R4, R3 ;  /* 0x0000000304048221 */ /* 0x008fe20000010000 */
[----:B------:R-:W2:Y:S01]  /*bc80*/  SHFL.DOWN PT, R2, R7, 0x10, 0x1f ;  /* 0x0a001f0007027f89 */ /* 0x000ea200000e0000 */
[----:B------:R-:W-:Y:S01]  /*bc90*/  ISETP.GT.AND P0, PT, R149, 0xf, PT ;  /* 0x0000000f9500780c */ /* 0x000fe20003f04270 */
[----:B------:R-:W-:Y:S02]  /*bca0*/  FFMA.FTZ R19, R250, R19, R32 ;  /* 0x00000013fa137223 */ /* 0x000fe40000010020 */
[----:B------:R-:W3:Y:S01]  /*bcb0*/  SHFL.DOWN PT, R3, R4, 0x10, 0x1f ;  /* 0x0a001f0004037f89 */ /* 0x000ee200000e0000 */
[----:B------:R-:W-:-:S02]  /*bcc0*/  FFMA.FTZ R26, R251, R26, R47 ;  /* 0x0000001afb1a7223 */ /* 0x000fc4000001002f */
[----:B------:R-:W-:Y:S02]  /*bcd0*/  FADD.FTZ R215, R24, R215 ;  /* 0x000000d718d77221 */ /* 0x000fe40000010000 */
[----:B------:R-:W-:Y:S02]  /*bce0*/  FADD.FTZ R219, R54, R219 ;  /* 0x000000db36db7221 */ /* 0x000fe40000010000 */
[----:B------:R-:W-:Y:S02]  /*bcf0*/  FADD.FTZ R185, R28, R185 ;  /* 0x000000b91cb97221 */ /* 0x000fe40000010000 */
[----:B------:R-:W-:Y:S02]  /*bd00*/  FADD.FTZ R220, R51, R220 ;  /* 0x000000dc33dc7221 */ /* 0x000fe40000010000 */
[----:B------:R-:W-:Y:S02]  /*bd10*/  FADD.FTZ R184, R151, R184 ;  /* 0x000000b897b87221 */ /* 0x000fe40000010000 */
[----:B0-----:R-:W-:-:S02]  /*bd20*/  @!P0 FADD.FTZ R5, R5, R0 ;  /* 0x0000000005058221 */ /* 0x001fc40000010000 */
[----:B------:R-:W-:Y:S02]  /*bd30*/  FADD.FTZ R221, R48, R221 ;  /* 0x000000dd30dd7221 */ /* 0x000fe40000010000 */
[----:B-1----:R-:W-:Y:S02]  /*bd40*/  @!P0 FADD.FTZ R6, R6, R21 ;  /* 0x0000001506068221 */ /* 0x002fe40000010000 */
[----:B------:R-:W-:Y:S02]  /*bd50*/  FADD.FTZ R183, R64, R183 ;  /* 0x000000b740b77221 */ /* 0x000fe40000010000 */
[----:B--2---:R-:W-:Y:S02]  /*bd60*/  @!P0 FADD.FTZ R7, R7, R2 ;  /* 0x0000000207078221 */ /* 0x004fe40000010000 */
[----:B------:R-:W-:Y:S02]  /*bd70*/  FADD.FTZ R222, R49, R222 ;  /* 0x000000de31de7221 */ /* 0x000fe40000010000 */
[----:B---3--:R-:W-:-:S02]  /*bd80*/  @!P0 FADD.FTZ R4, R4, R3 ;  /* 0x0000000304048221 */ /* 0x008fc40000010000 */
[----:B------:R-:W-:Y:S02]  /*bd90*/  FADD.FTZ R182, R63, R182 ;  /* 0x000000b63fb67221 */ /* 0x000fe40000010000 */
[----:B------:R-:W-:Y:S01]  /*bda0*/  FADD.FTZ R223, R43, R223 ;  /* 0x000000df2bdf7221 */ /* 0x000fe20000010000 */
[----:B------:R0:W-:Y:S01]  /*bdb0*/  @!P1 STS.128 [R252.X16+0x8410], R4 ;  /* 0x00841004fc009388 */ /* 0x0001e2000000cc00 */
        /* <DEDUP_REMOVED lines=49> */
.L_x_429:
[----:B0-----:R-:W-:Y:S05]  /*c0d0*/  BSYNC B0 ;  /* 0x0000000000007941 */ /* 0x001fea0003800000 */
.L_x_428:
[----:B------:R-:W-:Y:S02]  /*c0e0*/  UIADD3 UR7, UR7, 0x1, URZ ;  /* 0x0000000107077890 */ /* 0x000fe4000fffe03f */
[----:B------:R-:W-:-:S02]  /*c0f0*/  ULDC UR20, c[0x0][0x16c] ;  /* 0x00005b0000147ab9 */ /* 0x000fc40000000800 */
[----:B------:R-:W-:Y:S02]  /*c100*/  UISETP.GE.AND UP0, UPT, UR7, UR20, UPT ;  /* 0x000000140700728c */ /* 0x000fe4000bf06270 */
[----:B------:R-:W-:-:S04]  /*c110*/  UIADD3 UR8, UP1, UR8, 0x1, URZ ;  /* 0x0000000108087890 */ /* 0x000fc8000ff3e03f */
[----:B------:R-:W-:Y:S01]  /*c120*/  PLOP3.LUT P0, PT, PT, PT, UP0, 0x80, 0x0 ;  /* 0x000000000000781c */ /* 0x000fe20003f0f008 */
[----:B------:R-:W-:-:S12]  /*c130*/  UIADD3.X UR9, URZ, UR9, URZ, UP1, !UPT ;  /* 0x000000093f097290 */ /* 0x000fd80008ffe43f */
[----:B------:R-:W-:Y:S01]  /*c140*/  @P0 CALL.REL.NOINC `(.L_x_329) ;  /* 0x0000001000000944 */ /* 0x000fe20003c00000 */
[----:B------:R-:W-:Y:S05]  /*c150*/  BRA `(.L_x_430) ;  /* 0xffff632000007947 */ /* 0x000fea000383ffff */
.L_x_329:
[----:B0-----:R-:W2:Y:S04]  /*c160*/  LDL R66, [R1+0x3c] ;  /* 0x00003c0001427983 */ /* 0x001ea80000100800 */
[----:B------:R-:W3:Y:S04]  /*c170*/  LDL R65, [R1+0x38] ;  /* 0x0000380001417983 */ /* 0x000ee80000100800 */
[----:B------:R-:W4:Y:S04]  /*c180*/  LDL R64, [R1+0x34] ;  /* 0x0000340001407983 */ /* 0x000f280000100800 */
[----:B------:R-:W5:Y:S04]  /*c190*/  LDL R63, [R1+0x30] ;  /* 0x00003000013f7983 */ /* 0x000f680000100800 */
        /* <DEDUP_REMOVED lines=11> */
[----:B------:R-:W5:Y:S04]  /*c250*/  LDL R47, [R1] ;  /* 0x00000000012f7983 */ /* 0x000f680000100800 */
[----:B------:R-:W-:Y:S01]  /*c260*/  BAR.SYNC.DEFER_BLOCKING 0x0 ;  /* 0x0000000000007b1d */ /* 0x000fe20000010000 */
[----:B------:R-:W-:-:S02]  /*c270*/  ISETP.NE.AND P0, PT, R150, RZ, PT ;  /* 0x000000ff9600720c */ /* 0x000fc40003f05270 */
[----:B------:R-:W-:Y:S02]  /*c280*/  SHF.R.S32.HI R45, RZ, 0x1f, R148 ;  /* 0x0000001fff2d7819 */ /* 0x000fe40000011494 */
[----:B------:R-:W-:Y:S01]  /*c290*/  IADD3 R2, P2, R148, UR38, RZ ;  /* 0x0000002694027c10 */ /* 0x000fe2000ff5e0ff */
[----:B------:R-:W-:Y:S01]  /*c2a0*/  ULDC.64 UR8, c[0x0][0x2d8] ;  /* 0x0000b60000087ab9 */ /* 0x000fe20000000a00 */
[----:B------:R-:W-:Y:S01]  /*c2b0*/  MOV R0, UR38 ;  /* 0x0000002600007c02 */ /* 0x000fe20008000f00 */
[----:B------:R-:W-:Y:S01]  /*c2c0*/  UIMAD UR7, UR36, UR8, URZ ;  /* 0x00000008240772a4 */ /* 0x000fe2000f8e023f */
[----:B------:R-:W-:Y:S01]  /*c2d0*/  BSSY B0, `(.L_x_431) ;  /* 0x000003b000007945 */ /* 0x000fe20003800000 */
[----:B------:R-:W-:Y:S01]  /*c2e0*/  ULDC.64 UR40, c[0x0][0x2f8] ;  /* 0x0000be0000287ab9 */ /* 0x000fe20000000a00 */
[----:B------:R-:W-:Y:S01]  /*c2f0*/  LEA.HI.X.SX32 R3, R0, R45, 0x1, P2 ;  /* 0x0000002d00037211 */ /* 0x000fe200010f0eff */
[----:B------:R-:W-:Y:S02]  /*c300*/  UIMAD UR22, UR35, UR9, UR7 ;  /* 0x00000009231672a4 */ /* 0x000fe4000f8e0207 */
[----:B------:R-:W-:-:S02]  /*c310*/  UIMAD UR7, UR36, UR40, URZ ;  /* 0x00000028240772a4 */ /* 0x000fc4000f8e023f */
[----:B------:R-:W-:Y:S02]  /*c320*/  UIMAD.WIDE.U32 UR20, UR35, UR8, URZ ;  /* 0x00000008231472a5 */ /* 0x000fe4000f8e003f */
[----:B------:R-:W-:Y:S02]  /*c330*/  UIMAD UR34, UR35, UR41, UR7 ;  /* 0x00000029232272a4 */ /* 0x000fe4000f8e0207 */
[----:B------:R-:W-:Y:S02]  /*c340*/  UIMAD.WIDE.U32 UR8, UR35, UR40, URZ ;  /* 0x00000028230872a5 */ /* 0x000fe4000f8e003f */
[----:B------:R-:W-:Y:S01]  /*c350*/  UIADD3 UR7, UR21, UR22, URZ ;  /* 0x0000001615077290 */ /* 0x000fe2000fffe03f */
[----:B------:R-:W-:Y:S04]  /*c360*/  STS [R147.X4], R232 ;  /* 0x000000e893007388 */ /* 0x000fe80000004800 */
        /* <DEDUP_REMOVED lines=16> */
[----:B--2---:R-:W-:Y:S04]  /*c470*/  LDS R9, [R66.X4] ;  /* 0x0000000042097984 */ /* 0x004fe80000004800 */
[----:B---3--:R-:W-:Y:S04]  /*c480*/  LDS R11, [R65.X4+0x80] ;  /* 0x00008000410b7984 */ /* 0x008fe80000004800 */
[----:B----4-:R-:W-:Y:S04]  /*c490*/  LDS R13, [R64.X4+0x100] ;  /* 0x00010000400d7984 */ /* 0x010fe80000004800 */
[----:B-----5:R-:W-:Y:S04]  /*c4a0*/  LDS R15, [R63.X4+0x180] ;  /* 0x000180003f0f7984 */ /* 0x020fe80000004800 */
        /* <DEDUP_REMOVED lines=29> */
.L_x_432:
[----:B------:R-:W-:Y:S05]  /*c680*/  BSYNC B0 ;  /* 0x0000000000007941 */ /* 0x000fea0003800000 */
.L_x_431:
[----:B0-----:R-:W2:Y:S01]  /*c690*/  LDL.LU R7, [R1+0x40] ;  /* 0x0000400001077983 */ /* 0x001ea20000300800 */
[----:B------:R-:W-:Y:S01]  /*c6a0*/  ULDC UR38, c[0x0][0x174] ;  /* 0x00005d0000267ab9 */ /* 0x000fe20000000800 */
[C---:B------:R-:W-:Y:S01]  /*c6b0*/  LEA R4, P1, R148.reuse, c[0x0][0x330], 0x2 ;  /* 0x0000cc0094047a11 */ /* 0x040fe200078210ff */
[----:B------:R-:W-:Y:S01]  /*c6c0*/  UIADD3 UR38, UR6, -UR38, URZ ;  /* 0x8000002606267290 */ /* 0x000fe2000fffe03f */
[C---:B------:R-:W-:Y:S01]  /*c6d0*/  LOP3.LUT R26, R148.reuse, 0x20, RZ, 0xfc, !PT ;  /* 0x00000020941a7812 */ /* 0x040fe200078efcff */
[----:B------:R-:W-:Y:S01]  /*c6e0*/  ULDC.64 UR22, c[0x0][0x2e0] ;  /* 0x0000b80000167ab9 */ /* 0x000fe20000000a00 */
[C---:B------:R-:W-:Y:S01]  /*c6f0*/  LOP3.LUT R28, R148.reuse, 0x40, RZ, 0xfc, !PT ;  /* 0x00000040941c7812 */ /* 0x040fe200078efcff */
[----:B------:R-:W-:Y:S01]  /*c700*/  UMOV UR21, UR7 ;  /* 0x0000000700157c82 */ /* 0x000fe20008000000 */
[C---:B------:R-:W-:Y:S01]  /*c710*/  LOP3.LUT R30, R148.reuse, 0x60, RZ, 0xfc, !PT ;  /* 0x00000060941e7812 */ /* 0x040fe200078efcff */
[----:B------:R-:W-:Y:S01]  /*c720*/  UIMAD.WIDE.U32 UR20, UR16, UR22, UR20 ;  /* 0x00000016101472a5 */ /* 0x000fe2000f8e0014 */
[----:B------:R-:W-:Y:S01]  /*c730*/  LEA.HI.X R0, R148, c[0x0][0x334], R45, 0x2, P1 ;  /* 0x0000cd0094007a11 */ /* 0x000fe200008f142d */
[----:B------:R-:W-:Y:S01]  /*c740*/  UIMAD UR7, UR17, UR22, URZ ;  /* 0x00000016110772a4 */ /* 0x000fe2000f8e023f */
[-C--:B------:R-:W-:Y:S01]  /*c750*/  ISETP.GE.AND P1, PT, R26, R43.reuse, PT ;  /* 0x0000002b1a00720c */ /* 0x080fe20003f26270 */
[----:B------:R-:W-:Y:S01]  /*c760*/  UIMAD UR22, UR38, -0x800, URZ ;  /* 0xfffff800261678a4 */ /* 0x000fe2000f8e023f */
[-C--:B------:R-:W-:Y:S01]  /*c770*/  ISETP.GE.AND P2, PT, R28, R43.reuse, PT ;  /* 0x0000002b1c00720c */ /* 0x080fe20003f46270 */
[----:B------:R-:W-:Y:S01]  /*c780*/  UIMAD UR7, UR16, UR23, UR7 ;  /* 0x00000017100772a4 */ /* 0x000fe2000f8e0207 */
[----:B------:R-:W-:Y:S01]  /*c790*/  ISETP.GE.AND P3, PT, R30, R43, PT ;  /* 0x0000002b1e00720c */ /* 0x000fe20003f66270 */
[----:B------:R-:W-:Y:S01]  /*c7a0*/  UIADD3 UR38, UP0, UR22, UR20, URZ ;  /* 0x0000001416267290 */ /* 0x000fe2000ff1e03f */
[C---:B------:R-:W-:Y:S01]  /*c7b0*/  LOP3.LUT R32, R148.reuse, 0x80, RZ, 0xfc, !PT ;  /* 0x0000008094207812 */ /* 0x040fe200078efcff */
[----:B------:R-:W-:Y:S01]  /*c7c0*/  USHF.R.S32.HI UR23, URZ, 0x1f, UR22 ;  /* 0x0000001f3f177899 */ /* 0x000fe20008011416 */
[C---:B------:R-:W-:Y:S01]  /*c7d0*/  LOP3.LUT R34, R148.reuse, 0xa0, RZ, 0xfc, !PT ;  /* 0x000000a094227812 */ /* 0x040fe200078efcff */
[----:B------:R-:W-:Y:S01]  /*c7e0*/  BSSY B0, `(.L_x_433) ;  /* 0x0000093000007945 */ /* 0x000fe20003800000 */
[C---:B------:R-:W-:Y:S01]  /*c7f0*/  LOP3.LUT R36, R148.reuse, 0xc0, RZ, 0xfc, !PT ;  /* 0x000000c094247812 */ /* 0x040fe200078efcff */
[----:B------:R-:W-:Y:S01]  /*c800*/  UIADD3.X UR20, UR23, UR7, UR21, UP0, !UPT ;  /* 0x0000000717147290 */ /* 0x000fe200087fe415 */
[----:B------:R-:W-:Y:S01]  /*c810*/  MOV R5, UR38 ;  /* 0x0000002600057c02 */ /* 0x000fe20008000f00 */
[----:B------:R-:W-:Y:S01]  /*c820*/  UIADD3 UR7, UR9, UR34, URZ ;  /* 0x0000002209077290 */ /* 0x000fe2000fffe03f */
[----:B------:R-:W-:-:S02]  /*c830*/  LOP3.LUT R38, R148, 0xe0, RZ, 0xfc, !PT ;  /* 0x000000e094267812 */ /* 0x000fc400078efcff */
[C---:B------:R-:W-:Y:S02]  /*c840*/  LEA R4, P4, R5.reuse, R4, 0x2 ;  /* 0x0000000405047211 */ /* 0x040fe400078810ff */
[----:B------:R-:W-:Y:S02]  /*c850*/  MOV R6, UR20 ;  /* 0x0000001400067c02 */ /* 0x000fe40008000f00 */
[C---:B------:R-:W-:Y:S02]  /*c860*/  LOP3.LUT R40, R148.reuse, 0x100, RZ, 0xfc, !PT ;  /* 0x0000010094287812 */ /* 0x040fe400078efcff */
[----:B------:R-:W-:Y:S02]  /*c870*/  LEA.HI.X R5, R5, R0, R6, 0x2, P4 ;  /* 0x0000000005057211 */ /* 0x000fe400020f1406 */
[----:B------:R-:W-:Y:S02]  /*c880*/  LOP3.LUT R42, R148, 0x120, RZ, 0xfc, !PT ;  /* 0x00000120942a7812 */ /* 0x000fe400078efcff */
[-C--:B------:R-:W-:Y:S01]  /*c890*/  ISETP.GE.AND P4, PT, R38, R43.reuse, PT ;  /* 0x0000002b2600720c */ /* 0x080fe20003f86270 */
[----:B------:R-:W-:Y:S01]  /*c8a0*/  @!P1 STG.E [R4.64+-0x1f80], R11 ;  /* 0xffe0800b04009986 */ /* 0x000fe2000c10191e */
[----:B------:R-:W-:-:S02]  /*c8b0*/  ISETP.GE.AND P1, PT, R32, R43, PT ;  /* 0x0000002b2000720c */ /* 0x000fc40003f26270 */
[-C--:B------:R-:W-:Y:S01]  /*c8c0*/  ISETP.GE.AND P5, PT, R40, R43.reuse, PT ;  /* 0x0000002b2800720c */ /* 0x080fe20003fa6270 */
[----:B------:R-:W-:Y:S01]  /*c8d0*/  @!P2 STG.E [R4.64+-0x1f00], R13 ;  /* 0xffe1000d0400a986 */ /* 0x000fe2000c10191e */
[-C--:B------:R-:W-:Y:S02]  /*c8e0*/  ISETP.GE.AND P2, PT, R34, R43.reuse, PT ;  /* 0x0000002b2200720c */ /* 0x080fe40003f46270 */
[-C--:B------:R-:W-:Y:S01]  /*c8f0*/  ISETP.GE.AND P6, PT, R42, R43.reuse, PT ;  /* 0x0000002b2a00720c */ /* 0x080fe20003fc6270 */
[----:B------:R-:W-:Y:S01]  /*c900*/  @!P3 STG.E [R4.64+-0x1e80], R15 ;  /* 0xffe1800f0400b986 */ /* 0x000fe2000c10191e */
[----:B------:R-:W-:Y:S02]  /*c910*/  ISETP.GE.AND P3, PT, R36, R43, PT ;  /* 0x0000002b2400720c */ /* 0x000fe40003f66270 */
[C---:B------:R-:W-:Y:S01]  /*c920*/  LOP3.LUT R44, R148.reuse, 0x140, RZ, 0xfc, !PT ;  /* 0x00000140942c7812 */ /* 0x040fe200078efcff */
[----:B------:R0:W-:Y:S01]  /*c930*/  @!P4 STG.E [R4.64+-0x1c80], R25 ;  /* 0xffe380190400c986 */ /* 0x0001e2000c10191e */
[----:B------:R-:W-:-:S02]  /*c940*/  LOP3.LUT R46, R148, 0x160, RZ, 0xfc, !PT ;  /* 0x00000160942e7812 */ /* 0x000fc400078efcff */
[C---:B------:R-:W-:Y:S01]  /*c950*/  LOP3.LUT R48, R148.reuse, 0x180, RZ, 0xfc, !PT ;  /* 0x0000018094307812 */ /* 0x040fe200078efcff */
[----:B------:R1:W-:Y:S01]  /*c960*/  @!P1 STG.E [R4.64+-0x1e00], R17 ;  /* 0xffe2001104009986 */ /* 0x0003e2000c10191e */
[C---:B------:R-:W-:Y:S02]  /*c970*/  LOP3.LUT R50, R148.reuse, 0x1a0, RZ, 0xfc, !PT ;  /* 0x000001a094327812 */ /* 0x040fe400078efcff */
[C---:B------:R-:W-:Y:S01]  /*c980*/  LOP3.LUT R52, R148.reuse, 0x1c0, RZ, 0xfc, !PT ;  /* 0x000001c094347812 */ /* 0x040fe200078efcff */
[----:B------:R3:W-:Y:S01]  /*c990*/  @!P2 STG.E [R4.64+-0x1d80], R19 ;  /* 0xffe280130400a986 */ /* 0x0007e2000c10191e */
[----:B------:R-:W-:Y:S02]  /*c9a0*/  LOP3.LUT R54, R148, 0x1e0, RZ, 0xfc, !PT ;  /* 0x000001e094367812 */ /* 0x000fe400078efcff */
[-C--:B------:R-:W-:Y:S01]  /*c9b0*/  ISETP.GE.AND P1, PT, R44, R43.reuse, PT ;  /* 0x0000002b2c00720c */ /* 0x080fe20003f26270 */
[----:B------:R4:W-:Y:S01]  /*c9c0*/  @!P3 STG.E [R4.64+-0x1d00], R21 ;  /* 0xffe300150400b986 */ /* 0x0009e2000c10191e */
[----:B------:R-:W-:-:S02]  /*c9d0*/  ISETP.GE.AND P2, PT, R46, R43, PT ;  /* 0x0000002b2e00720c */ /* 0x000fc40003f46270 */
[-C--:B------:R-:W-:Y:S01]  /*c9e0*/  ISETP.GE.AND P3, PT, R48, R43.reuse, PT ;  /* 0x0000002b3000720c */ /* 0x080fe20003f66270 */
[----:B------:R-:W-:Y:S01]  /*c9f0*/  @!P5 STG.E [R4.64+-0x1c00], R27 ;  /* 0xffe4001b0400d986 */ /* 0x000fe2000c10191e */
[-C--:B------:R-:W-:Y:S02]  /*ca00*/  ISETP.GE.AND P4, PT, R50, R43.reuse, PT ;  /* 0x0000002b3200720c */ /* 0x080fe40003f86270 */
[-C--:B------:R-:W-:Y:S01]  /*ca10*/  ISETP.GE.AND P5, PT, R52, R43.reuse, PT ;  /* 0x0000002b3400720c */ /* 0x080fe20003fa6270 */
[----:B------:R-:W-:Y:S01]  /*ca20*/  @!P6 STG.E [R4.64+-0x1b80], R29 ;  /* 0xffe4801d0400e986 */ /* 0x000fe2000c10191e */
[----:B------:R-:W-:Y:S02]  /*ca30*/  ISETP.GE.AND P6, PT, R54, R43, PT ;  /* 0x0000002b3600720c */ /* 0x000fe40003fc6270 */
[----:B------:R-:W-:Y:S01]  /*ca40*/  SHF.L.U32 R0, R150, 0x4, RZ ;  /* 0x0000000496007819 */ /* 0x000fe200000006ff */
[----:B------:R-:W-:Y:S03]  /*ca50*/  @!P1 STG.E [R4.64+-0x1b00], R31 ;  /* 0xffe5001f04009986 */ /* 0x000fe6000c10191e */
[----:B------:R-:W-:Y:S01]  /*ca60*/  LOP3.LUT R0, R0, 0xfffffe00, RZ, 0xc0, !PT ;  /* 0xfffffe0000007812 */ /* 0x000fe200078ec0ff */
[----:B------:R-:W-:Y:S03]  /*ca70*/  @!P2 STG.E [R4.64+-0x1a80], R33 ;  /* 0xffe580210400a986 */ /* 0x000fe6000c10191e */
[----:B0-----:R-:W-:Y:S01]  /*ca80*/  LEA R25, R149, R0, 0x4 ;  /* 0x0000000095197211 */ /* 0x001fe200078e20ff */
        /* <DEDUP_REMOVED lines=13> */
[C---:B------:R-:W-:Y:S02]  /*cb60*/  IADD3 R15, R25.reuse, 0x7, RZ ;  /* 0x00000007190f7810 */ /* 0x040fe40007ffe0ff */
[-C--:B------:R-:W-:Y:S02]  /*cb70*/  LEA.HI.SX32 R11, R8, R25.reuse, 0x1b ;  /* 0x00000019080b7211 */ /* 0x080fe400078fdaff */
[C---:B------:R-:W-:Y:S02]  /*cb80*/  IADD3 R16, R25.reuse, 0x8, RZ ;  /* 0x0000000819107810 */ /* 0x040fe40007ffe0ff */
[-C--:B------:R-:W-:Y:S02]  /*cb90*/  LEA.HI.SX32 R10, R10, R25.reuse, 0x1b ;  /* 0x000000190a0a7211 */ /* 0x080fe400078fdaff */
[----:B-1----:R-:W-:Y:S02]  /*cba0*/  IADD3 R17, R25, 0x9, RZ ;  /* 0x0000000919117810 */ /* 0x002fe40007ffe0ff */
[----:B------:R-:W-:-:S02]  /*cbb0*/  LEA.HI.SX32 R13, R12, R25, 0x1b ;  /* 0x000000190c0d7211 */ /* 0x000fc400078fdaff */
[C---:B------:R-:W-:Y:S02]  /*cbc0*/  IADD3 R18, R25.reuse, 0xa, RZ ;  /* 0x0000000a19127810 */ /* 0x040fe40007ffe0ff */
[-C--:B------:R-:W-:Y:S02]  /*cbd0*/  LEA.HI.SX32 R14, R14, R25.reuse, 0x1b ;  /* 0x000000190e0e7211 */ /* 0x080fe400078fdaff */
[----:B---3--:R-:W-:Y:S02]  /*cbe0*/  IADD3 R19, R25, 0xb, RZ ;  /* 0x0000000b19137810 */ /* 0x008fe40007ffe0ff */
[-C--:B------:R-:W-:Y:S02]  /*cbf0*/  LEA.HI.SX32 R15, R15, R25.reuse, 0x1b ;  /* 0x000000190f0f7211 */ /* 0x080fe400078fdaff */
[----:B------:R-:W-:Y:S01]  /*cc00*/  IADD3 R20, R25, 0xc, RZ ;  /* 0x0000000c19147810 */ /* 0x000fe20007ffe0ff */
[----:B------:R-:W-:Y:S01]  /*cc10*/  STS [R147.X4], R171 ;  /* 0x000000ab93007388 */ /* 0x000fe20000004800 */
[----:B------:R-:W-:-:S02]  /*cc20*/  LEA.HI.SX32 R16, R16, R25, 0x1b ;  /* 0x0000001910107211 */ /* 0x000fc400078fdaff */
[----:B----4-:R-:W-:Y:S01]  /*cc30*/  IADD3 R21, R25, 0xd, RZ ;  /* 0x0000000d19157810 */ /* 0x010fe20007ffe0ff */
        /* <DEDUP_REMOVED lines=8> */
[-C--:B------:R-:W-:Y:S01]  /*ccc0*/  LEA.HI.SX32 R20, R20, R25.reuse, 0x1b ;  /* 0x0000001914147211 */ /* 0x080fe200078fdaff */
[----:B------:R-:W-:Y:S01]  /*ccd0*/  STS [R10.X4+0x10], R175 ;  /* 0x000010af0a007388 */ /* 0x000fe20000004800 */
[-C--:B------:R-:W-:Y:S02]  /*cce0*/  LEA.HI.SX32 R21, R21, R25.reuse, 0x1b ;  /* 0x0000001915157211 */ /* 0x080fe400078fdaff */
[-C--:B------:R-:W-:Y:S01]  /*ccf0*/  LEA.HI.SX32 R22, R22, R25.reuse, 0x1b ;  /* 0x0000001916167211 */ /* 0x080fe200078fdaff */
[----:B------:R0:W-:Y:S01]  /*cd00*/  STS [R13.X4+0x14], R176 ;  /* 0x000014b00d007388 */ /* 0x0001e20000004800 */
[----:B------:R-:W-:-:S03]  /*cd10*/  LEA.HI.SX32 R24, R24, R25, 0x1b ;  /* 0x0000001918187211 */ /* 0x000fc600078fdaff */
        /* <DEDUP_REMOVED lines=29> */
[----:B------:R-:W1:Y:S01]  /*cef0*/  LDS R43, [0x2100] ;  /* 0x00210000ff2b7984 */ /* 0x000e620000000800 */
[----:B--2---:R-:W-:-:S04]  /*cf00*/  FADD.FTZ R7, R171, R7 ;  /* 0x00000007ab077221 */ /* 0x004fc80000010000 */
[----:B------:R-:W-:-:S04]  /*cf10*/  FADD.FTZ R0, R7, R172 ;  /* 0x000000ac07007221 */ /* 0x000fc80000010000 */
[----:B------:R-:W-:-:S04]  /*cf20*/  FADD.FTZ R7, R0, R173 ;  /* 0x000000ad00077221 */ /* 0x000fc80000010000 */
[----:B------:R-:W-:-:S04]  /*cf30*/  FADD.FTZ R0, R7, R174 ;  /* 0x000000ae07007221 */ /* 0x000fc80000010000 */
[----:B------:R-:W-:Y:S01]  /*cf40*/  FADD.FTZ R7, R0, R175 ;  /* 0x000000af00077221 */ /* 0x000fe20000010000 */
[----:B------:R-:W-:-:S03]  /*cf50*/  IADD3 R0, P1, R148, -0x7e0, RZ ;  /* 0xfffff82094007810 */ /* 0x000fc60007f3e0ff */
[----:B0-----:R-:W-:Y:S01]  /*cf60*/  FADD.FTZ R176, R7, R176 ;  /* 0x000000b007b07221 */ /* 0x001fe20000010000 */
[----:B------:R-:W-:Y:S02]  /*cf70*/  IADD3.X R45, R45, -0x1, RZ, P1, !PT ;  /* 0xffffffff2d2d7810 */ /* 0x000fe40000ffe4ff */
[----:B-1----:R-:W-:Y:S01]  /*cf80*/  ISETP.GE.AND P0, PT, R148, R43, PT ;  /* 0x0000002b9400720c */ /* 0x002fe20003f06270 */
[----:B------:R-:W-:-:S04]  /*cf90*/  FADD.FTZ R177, R176, R177 ;  /* 0x000000b1b0b17221 */ /* 0x000fc80000010000 */
        /* <DEDUP_REMOVED lines=8> */
[----:B------:R-:W-:-:S05]  /*d020*/  FADD.FTZ R4, R184, R215 ;  /* 0x000000d7b8047221 */ /* 0x000fca0000010000 */
[----:B------:R0:W-:Y:S01]  /*d030*/  STL [R1+0x40], R4 ;  /* 0x0000400401007387 */ /* 0x0001e20000100800 */
[----:B------:R-:W-:Y:S05]  /*d040*/  @P0 BRA `(.L_x_434) ;  /* 0x000000c000000947 */ /* 0x000fea0003800000 */
[----:B------:R-:W-:Y:S01]  /*d050*/  MOV R5, UR35 ;  /* 0x0000002300057c02 */ /* 0x000fe20008000f00 */
[----:B------:R-:W-:Y:S02]  /*d060*/  ULDC.64 UR20, c[0x0][0x300] ;  /* 0x0000c00000147ab9 */ /* 0x000fe40000000a00 */
[----:B------:R-:W-:Y:S02]  /*d070*/  UIMAD UR20, UR17, UR20, URZ ;  /* 0x00000014111472a4 */ /* 0x000fe4000f8e023f */
[----:B------:R-:W-:Y:S01]  /*d080*/  IMAD.WIDE.U32 R2, R5, c[0x0][0x2f8], R2 ;  /* 0x0000be0005027a25 */ /* 0x000fe200078e0002 */
[----:B------:R-:W-:Y:S01]  /*d090*/  MOV R5, UR16 ;  /* 0x0000001000057c02 */ /* 0x000fe20008000f00 */
[----:B------:R-:W-:-:S03]  /*d0a0*/  UIMAD UR20, UR16, UR21, UR20 ;  /* 0x00000015101472a4 */ /* 0x000fc6000f8e0214 */
[----:B------:R-:W-:-:S05]  /*d0b0*/  IADD3 R3, R3, UR34, RZ ;  /* 0x0000002203037c10 */ /* 0x000fca000fffe0ff */
[----:B------:R-:W-:-:S05]  /*d0c0*/  IMAD.WIDE.U32 R2, R5, c[0x0][0x300], R2 ;  /* 0x0000c00005027a25 */ /* 0x000fca00078e0002 */
[----:B------:R-:W-:Y:S02]  /*d0d0*/  IADD3 R3, R3, UR20, RZ ;  /* 0x0000001403037c10 */ /* 0x000fe4000fffe0ff */
[----:B0-----:R-:W-:-:S04]  /*d0e0*/  LEA R4, P0, R2, c[0x0][0x340], 0x2 ;  /* 0x0000d00002047a11 */ /* 0x001fc800078010ff */
[----:B------:R-:W-:-:S05]  /*d0f0*/  LEA.HI.X R5, R2, c[0x0][0x344], R3, 0x2, P0 ;  /* 0x0000d10002057a11 */ /* 0x000fca00000f1403 */
[----:B------:R0:W-:Y:S04]  /*d100*/  STG.E [R4.64], R9 ;  /* 0x0000000904007986 */ /* 0x0001e8000c10191e */
.L_x_434:
[----:B------:R-:W-:Y:S05]  /*d110*/  BSYNC B0 ;  /* 0x0000000000007941 */ /* 0x000fea0003800000 */
.L_x_433:
        /* <DEDUP_REMOVED lines=15> */
[----:B------:R-:W-:Y:S01]  /*d210*/  MOV R3, UR7 ;  /* 0x0000000700037c02 */ /* 0x000fe20008000f00 */
[----:B------:R-:W-:Y:S01]  /*d220*/  UISETP.GT.AND UP0, UPT, UR33, 0x1, UPT ;  /* 0x000000012100788c */ /* 0x000fe2000bf04270 */
[----:B------:R-:W-:Y:S01]  /*d230*/  ISETP.GE.AND P2, PT, R38, R43, PT ;  /* 0x0000002b2600720c */ /* 0x000fe20003f46270 */
[----:B------:R-:W-:Y:S01]  /*d240*/  UIADD3 UR19, UP2, UR19, -0x2000, URZ ;  /* 0xffffe00013137890 */ /* 0x000fe2000ff5e03f */
[----:B------:R-:W-:Y:S01]  /*d250*/  LEA R2, P0, R3, R2, 0x2 ;  /* 0x0000000203027211 */ /* 0x000fe200078010ff */
[----:B------:R-:W-:Y:S01]  /*d260*/  UIADD3 UR27, UP3, UR27, -0x2000, URZ ;  /* 0xffffe0001b1b7890 */ /* 0x000fe2000ff7e03f */
[----:B0-----:R-:W-:Y:S01]  /*d270*/  MOV R4, UR8 ;  /* 0x0000000800047c02 */ /* 0x001fe20008000f00 */
[----:B------:R-:W-:-:S02]  /*d280*/  UIADD3 UR25, UP4, UR25, -0x2000, URZ ;  /* 0xffffe00019197890 */ /* 0x000fc4000ff9e03f */
[----:B------:R-:W-:Y:S01]  /*d290*/  UIADD3 UR6, UR6, 0x1, URZ ;  /* 0x0000000106067890 */ /* 0x000fe2000fffe03f */
[----:B------:R-:W-:Y:S01]  /*d2a0*/  LEA.HI.X R3, R3, R0, R4, 0x2, P0 ;  /* 0x0000000003037211 */ /* 0x000fe200000f1404 */
[----:B------:R-:W-:Y:S01]  /*d2b0*/  UIADD3.X UR32, UR32, -0x1, URZ, UP1, !UPT ;  /* 0xffffffff20207890 */ /* 0x000fe20008ffe43f */
[-C--:B------:R-:W-:Y:S01]  /*d2c0*/  ISETP.GE.AND P0, PT, R34, R43.reuse, PT ;  /* 0x0000002b2200720c */ /* 0x080fe20003f06270 */
[----:B------:R-:W-:Y:S02]  /*d2d0*/  UIADD3.X UR24, UR24, -0x1, URZ, UP2, !UPT ;  /* 0xffffffff18187890 */ /* 0x000fe400097fe43f */
[----:B------:R0:W-:Y:S01]  /*d2e0*/  @!P3 STG.E [R2.64], R11 ;  /* 0x0000000b0200b986 */ /* 0x0001e2000c10191e */
[-C--:B------:R-:W-:Y:S01]  /*d2f0*/  ISETP.GE.AND P3, PT, R40, R43.reuse, PT ;  /* 0x0000002b2800720c */ /* 0x080fe20003f66270 */
[----:B------:R-:W-:Y:S02]  /*d300*/  UIADD3.X UR28, UR28, -0x1, URZ, UP3, !UPT ;  /* 0xffffffff1c1c7890 */ /* 0x000fe40009ffe43f */
[----:B------:R0:W-:Y:S01]  /*d310*/  @!P4 STG.E [R2.64+0x80], R13 ;  /* 0x0000800d0200c986 */ /* 0x0001e2000c10191e */
[----:B------:R-:W-:Y:S01]  /*d320*/  ISETP.GE.AND P4, PT, R42, R43, PT ;  /* 0x0000002b2a00720c */ /* 0x000fe20003f86270 */
[----:B------:R-:W-:-:S02]  /*d330*/  UIADD3.X UR26, UR26, -0x1, URZ, UP4, !UPT ;  /* 0xffffffff1a1a7890 */ /* 0x000fc4000a7fe43f */
        /* <DEDUP_REMOVED lines=22> */
.L_x_328:
[----:B------:R-:W-:Y:S02]  /*d4a0*/  ISETP.NE.U32.AND P0, PT, RZ, c[0x0][0x328], PT ;  /* 0x0000ca00ff007a0c */ /* 0x000fe40003f05070 */
[----:B------:R-:W-:Y:S02]  /*d4b0*/  ISETP.NE.U32.AND P2, PT, RZ, c[0x0][0x348], PT ;  /* 0x0000d200ff007a0c */ /* 0x000fe40003f45070 */
[----:B------:R-:W-:Y:S02]  /*d4c0*/  ISETP.NE.AND.EX P1, PT, RZ, c[0x0][0x32c], PT, P0 ;  /* 0x0000cb00ff007a0c */ /* 0x000fe40003f25300 */
[----:B------:R-:W-:-:S11]  /*d4d0*/  ISETP.NE.AND.EX P0, PT, RZ, c[0x0][0x34c], PT, P2 ;  /* 0x0000d300ff007a0c */ /* 0x000fd60003f05320 */
[----:B------:R-:W-:Y:S05]  /*d4e0*/  @!P1 BRA `(.L_x_436) ;  /* 0x000001f000009947 */ /* 0x000fea0003800000 */
[----:B------:R-:W3:Y:S01]  /*d4f0*/  LDL.LU R2, [R1+0x44] ;  /* 0x0000440001027983 */ /* 0x000ee20000300800 */
[----:B------:R-:W-:Y:S03]  /*d500*/  BSSY B0, `(.L_x_436) ;  /* 0x000001d000007945 */ /* 0x000fe60003800000 */
[----:B------:R-:W4:Y:S04]  /*d510*/  S2R R6, SR_LANEID ;  /* 0x0000000000067919 */ /* 0x000f280000000000 */
[----:B------:R-:W5:Y:S01]  /*d520*/  S2R R7, SR_TID.X ;  /* 0x0000000000077919 */ /* 0x000f620000002100 */
[----:B----4-:R-:W-:-:S13]  /*d530*/  ISETP.NE.AND P2, PT, R6, RZ, PT ;  /* 0x000000ff0600720c */ /* 0x010fda0003f45270 */
[----:B-----5:R-:W-:-:S04]  /*d540*/  @!P2 SHF.R.S32.HI R6, RZ, 0x1f, R7 ;  /* 0x0000001fff06a819 */ /* 0x020fc80000011407 */
[----:B------:R-:W-:-:S04]  /*d550*/  @!P2 LEA.HI R6, R6, R7, RZ, 0x5 ;  /* 0x000000070606a211 */ /* 0x000fc800078f28ff */
[----:B------:R-:W-:Y:S01]  /*d560*/  @!P2 SHF.R.S32.HI R9, RZ, 0x5, R6 ;  /* 0x00000005ff09a819 */ /* 0x000fe20000011406 */
[----:B---3--:R-:W3:Y:S02]  /*d570*/  SHFL.DOWN P1, R0, R2, 0x1, 0x1f ;  /* 0x08201f0002007f89 */ /* 0x008ee40000020000 */
[----:B---3--:R-:W-:-:S05]  /*d580*/  @P1 FADD R0, R0, R2 ;  /* 0x0000000200001221 */ /* 0x008fca0000000000 */
[----:B-1----:R-:W1:Y:S02]  /*d590*/  SHFL.DOWN P1, R3, R0, 0x2, 0x1f ;  /* 0x08401f0000037f89 */ /* 0x002e640000020000 */
[----:B-1----:R-:W-:-:S05]  /*d5a0*/  @P1 FADD R3, R0, R3 ;  /* 0x0000000300031221 */ /* 0x002fca0000000000 */
[----:B------:R-:W1:Y:S02]  /*d5b0*/  SHFL.DOWN P1, R2, R3, 0x4, 0x1f ;  /* 0x08801f0003027f89 */ /* 0x000e640000020000 */
[----:B-1----:R-:W-:-:S05]  /*d5c0*/  @P1 FADD R2, R3, R2 ;  /* 0x0000000203021221 */ /* 0x002fca0000000000 */
[----:B------:R-:W1:Y:S02]  /*d5d0*/  SHFL.DOWN P1, R5, R2, 0x8, 0x1f ;  /* 0x09001f0002057f89 */ /* 0x000e640000020000 */
[----:B-1----:R-:W-:-:S05]  /*d5e0*/  @P1 FADD R5, R2, R5 ;  /* 0x0000000502051221 */ /* 0x002fca0000000000 */
[----:B------:R-:W1:Y:S02]  /*d5f0*/  SHFL.DOWN P1, R4, R5, 0x10, 0x1f ;  /* 0x0a001f0005047f89 */ /* 0x000e640000020000 */
[----:B-1----:R-:W-:Y:S01]  /*d600*/  @P1 FADD R4, R5, R4 ;  /* 0x0000000405041221 */ /* 0x002fe20000000000 */
[----:B------:R-:W-:-:S04]  /*d610*/  ISETP.NE.AND P1, PT, R7, RZ, PT ;  /* 0x000000ff0700720c */ /* 0x000fc80003f25270 */
[----:B------:R1:W-:Y:S04]  /*d620*/  @!P2 STS [R9.X4+0x8404], R4 ;  /* 0x008404040900a388 */ /* 0x0003e80000004800 */
[----:B------:R-:W-:Y:S06]  /*d630*/  BAR.SYNC.DEFER_BLOCKING 0x0 ;  /* 0x0000000000007b1d */ /* 0x000fec0000010000 */
[----:B------:R-:W-:Y:S05]  /*d640*/  @P1 BRA `(.L_x_437) ;  /* 0x0000008000001947 */ /* 0x000fea0003800000 */
[----:B-1----:R-:W1:Y:S04]  /*d650*/  @!P1 LDS.64 R2, [0x8408] ;  /* 0x00840800ff029984 */ /* 0x002e680000000a00 */
[----:B------:R-:W3:Y:S01]  /*d660*/  @!P1 LDS R5, [0x8410] ;  /* 0x00841000ff059984 */ /* 0x000ee20000000800 */
[----:B-1----:R-:W-:-:S04]  /*d670*/  @!P1 FADD.FTZ R2, R4, R2 ;  /* 0x0000000204029221 */ /* 0x002fc80000010000 */
[----:B------:R-:W-:Y:S01]  /*d680*/  @!P1 FADD.FTZ R0, R3, R2 ;  /* 0x0000000203009221 */ /* 0x000fe20000010000 */
[----:B------:R-:W-:Y:S02]  /*d690*/  MOV R2, UR12 ;  /* 0x0000000c00027c02 */ /* 0x000fe40008000f00 */
[----:B------:R-:W-:Y:S01]  /*d6a0*/  MOV R3, UR13 ;  /* 0x0000000d00037c02 */ /* 0x000fe20008000f00 */
[----:B---3--:R-:W-:-:S05]  /*d6b0*/  @!P1 FADD.FTZ R4, R0, R5 ;  /* 0x0000000500049221 */ /* 0x008fca0000010000 */
[----:B------:R1:W-:Y:S02]  /*d6c0*/  RED.E.ADD.F32.FTZ.RN.STRONG.GPU [R2.64], R4 ;  /* 0x000000040200798e */ /* 0x0003e4000c10e79e */
.L_x_437:
[----:B-1----:R-:W-:Y:S05]  /*d6d0*/  BSYNC B0 ;  /* 0x0000000000007941 */ /* 0x002fea0003800000 */
.L_x_436:
[----:B------:R-:W-:Y:S01]  /*d6e0*/  BSSY B0, `(.L_x_438) ;  /* 0x0000023000007945 */ /* 0x000fe20003800000 */
[----:B------:R-:W-:Y:S05]  /*d6f0*/  @!P0 BRA `(.L_x_439) ;  /* 0x0000020000008947 */ /* 0x000fea0003800000 */
[----:B------:R-:W3:Y:S04]  /*d700*/  LDL.LU R2, [R1+0x40] ;  /* 0x0000400001027983 */ /* 0x000ee80000300800 */
[----:B------:R-:W4:Y:S04]  /*d710*/  S2R R6, SR_LANEID ;  /* 0x0000000000067919 */ /* 0x000f280000000000 */
[----:B------:R-:W5:Y:S04]  /*d720*/  S2R R11, SR_TID.X ;  /* 0x00000000000b7919 */ /* 0x000f680000002100 */
[----:B------:R-:W-:Y:S01]  /*d730*/  BAR.SYNC.DEFER_BLOCKING 0x0 ;  /* 0x0000000000007b1d */ /* 0x000fe20000010000 */
        /* <DEDUP_REMOVED lines=25> */
[----:B------:R1:W-:Y:S01]  /*d8d0*/  RED.E.ADD.F32.FTZ.RN.STRONG.GPU [R2.64], R4 ;  /* 0x000000040200798e */ /* 0x0003e2000c10e79e */
[----:B------:R-:W-:Y:S01]  /*d8e0*/  HFMA2.MMA R11, -RZ, RZ, 0, 0 ;  /* 0x00000000ff0b7435 */ /* 0x000fe200000001ff */
[----:B------:R-:W-:Y:S05]  /*d8f0*/  BRA `(.L_x_440) ;  /* 0x0000001000007947 */ /* 0x000fea0003800000 */
.L_x_439:
[----:B------:R-:W3:Y:S02]  /*d900*/  S2R R11, SR_TID.X ;  /* 0x00000000000b7919 */ /* 0x000ee40000002100 */
.L_x_440:
[----:B-1----:R-:W-:Y:S05]  /*d910*/  BSYNC B0 ;  /* 0x0000000000007941 */ /* 0x002fea0003800000 */
.L_x_438:
[----:B---3--:R-:W-:-:S13]  /*d920*/  ISETP.GE.AND P0, PT, R11, c[0x0][0x16c], PT ;  /* 0x00005b000b007a0c */ /* 0x008fda0003f06270 */
[----:B------:R-:W-:Y:S05]  /*d930*/  @P0 EXIT ;  /* 0x000000000000094d */ /* 0x000fea0003800000 */
[----:B------:R-:W-:Y:S02]  /*d940*/  ULDC.64 UR6, c[0x0][0x2a8] ;  /* 0x0000aa0000067ab9 */ /* 0x000fe40000000a00 */
[----:B------:R-:W-:Y:S02]  /*d950*/  ULDC.64 UR8, c[0x0][0x288] ;  /* 0x0000a20000087ab9 */ /* 0x000fe40000000a00 */
[----:B0-----:R-:W-:Y:S02]  /*d960*/  UIMAD UR4, UR17, UR6, URZ ;  /* 0x00000006110472a4 */ /* 0x001fe4000f8e023f */
[----:B------:R-:W-:Y:S02]  /*d970*/  UIMAD UR17, UR17, UR8, URZ ;  /* 0x00000008111172a4 */ /* 0x000fe4000f8e023f */
[----:B------:R-:W-:Y:S02]  /*d980*/  UIMAD.WIDE.U32 UR10, UR16, UR6, URZ ;  /* 0x00000006100a72a5 */ /* 0x000fe4000f8e003f */
[----:B------:R-:W-:-:S02]  /*d990*/  UIMAD UR7, UR16, UR7, UR4 ;  /* 0x00000007100772a4 */ /* 0x000fc4000f8e0204 */
[----:B--2---:R-:W-:Y:S02]  /*d9a0*/  UIMAD.WIDE.U32 UR4, UR16, UR8, URZ ;  /* 0x00000008100472a5 */ /* 0x004fe4000f8e003f */
[----:B------:R-:W-:Y:S02]  /*d9b0*/  UIMAD UR6, UR16, UR9, UR17 ;  /* 0x00000009100672a4 */ /* 0x000fe4000f8e0211 */
[----:B------:R-:W-:Y:S02]  /*d9c0*/  UIADD3 UR7, UR11, UR7, URZ ;  /* 0x000000070b077290 */ /* 0x000fe4000fffe03f */
[----:B------:R-:W-:Y:S02]  /*d9d0*/  UIADD3 UR6, UR5, UR6, URZ ;  /* 0x0000000605067290 */ /* 0x000fe4000fffe03f */
.L_x_441:
[----:B0-----:R-:W0:Y:S01]  /*d9e0*/  LDS.64 R12, [R11.X8+0xbc80] ;  /* 0x00bc80000b0c7984 */ /* 0x001e220000008a00 */
[----:B------:R-:W-:Y:S02]  /*d9f0*/  MOV R2, UR4 ;  /* 0x0000000400027c02 */ /* 0x000fe40008000f00 */
[----:B------:R-:W-:Y:S01]  /*da00*/  SHF.R.S32.HI R0, RZ, 0x1f, R11 ;  /* 0x0000001fff007819 */ /* 0x000fe2000001140b */
[----:B------:R1:W2:Y:S01]  /*da10*/  LDS.64 R14, [R11.X8+0xc480] ;  /* 0x00c480000b0e7984 */ /* 0x0002a20000008a00 */
[----:B------:R-:W-:-:S02]  /*da20*/  MOV R7, UR6 ;  /* 0x0000000600077c02 */ /* 0x000fc40008000f00 */
[----:B------:R-:W-:Y:S01]  /*da30*/  MOV R6, R2 ;  /* 0x0000000200067202 */ /* 0x000fe20000000f00 */
[C---:B------:R-:W-:Y:S01]  /*da40*/  IMAD R2, R0.reuse, c[0x0][0x290], RZ ;  /* 0x0000a40000027a24 */ /* 0x040fe200078e02ff */
[----:B------:R-:W-:Y:S01]  /*da50*/  MOV R4, UR10 ;  /* 0x0000000a00047c02 */ /* 0x000fe20008000f00 */
[----:B------:R-:W-:Y:S01]  /*da60*/  IMAD R0, R0, c[0x0][0x2b0], RZ ;  /* 0x0000ac0000007a24 */ /* 0x000fe200078e02ff */
[----:B------:R-:W-:Y:S01]  /*da70*/  MOV R3, UR5 ;  /* 0x0000000500037c02 */ /* 0x000fe20008000f00 */
[C---:B------:R-:W-:Y:S01]  /*da80*/  IMAD.WIDE.U32 R6, R11.reuse, c[0x0][0x290], R6 ;  /* 0x0000a4000b067a25 */ /* 0x040fe200078e0006 */
[----:B------:R-:W-:Y:S02]  /*da90*/  MOV R9, UR7 ;  /* 0x0000000700097c02 */ /* 0x000fe40008000f00 */
[----:B------:R-:W-:Y:S01]  /*daa0*/  MOV R8, R4 ;  /* 0x0000000400087202 */ /* 0x000fe20000000f00 */
[C---:B------:R-:W-:Y:S01]  /*dab0*/  IMAD R3, R11.reuse, c[0x0][0x294], R2 ;  /* 0x0000a5000b037a24 */ /* 0x040fe200078e0202 */
[----:B------:R-:W-:Y:S01]  /*dac0*/  MOV R5, UR11 ;  /* 0x0000000b00057c02 */ /* 0x000fe20008000f00 */
[C---:B------:R-:W-:Y:S01]  /*dad0*/  IMAD R5, R11.reuse, c[0x0][0x2b4], R0 ;  /* 0x0000ad000b057a24 */ /* 0x040fe200078e0200 */
[----:B------:R-:W-:Y:S01]  /*dae0*/  LEA R2, P0, R6, c[0x0][0x310], 0x3 ;  /* 0x0000c40006027a11 */ /* 0x000fe200078018ff */
[----:B------:R-:W-:Y:S01]  /*daf0*/  IMAD.WIDE.U32 R8, R11, c[0x0][0x2b0], R8 ;  /* 0x0000ac000b087a25 */ /* 0x000fe200078e0008 */
[----:B------:R-:W-:Y:S01]  /*db00*/  IADD3 R3, R7, R3, RZ ;  /* 0x0000000307037210 */ /* 0x000fe20007ffe0ff */
[----:B------:R-:W-:Y:S01]  /*db10*/  YIELD ;  /* 0x0000000000007946 */ /* 0x000fe20003800000 */
[----:B-1----:R-:W-:-:S02]  /*db20*/  IADD3 R11, R11, c[0x0][0x0], RZ ;  /* 0x000000000b0b7a10 */ /* 0x002fc40007ffe0ff */
[----:B------:R-:W-:Y:S02]  /*db30*/  LEA.HI.X R3, R6, c[0x0][0x314], R3, 0x3, P0 ;  /* 0x0000c50006037a11 */ /* 0x000fe400000f1c03 */
[----:B------:R-:W-:Y:S02]  /*db40*/  ISETP.GE.AND P0, PT, R11, c[0x0][0x16c], PT ;  /* 0x00005b000b007a0c */ /* 0x000fe40003f06270 */
[----:B------:R-:W-:Y:S02]  /*db50*/  IADD3 R5, R9, R5, RZ ;  /* 0x0000000509057210 */ /* 0x000fe40007ffe0ff */
[----:B------:R-:W-:-:S04]  /*db60*/  LEA R4, P1, R8, c[0x0][0x318], 0x3 ;  /* 0x0000c60008047a11 */ /* 0x000fc800078218ff */
[----:B------:R-:W-:Y:S01]  /*db70*/  LEA.HI.X R5, R8, c[0x0][0x31c], R5, 0x3, P1 ;  /* 0x0000c70008057a11 */ /* 0x000fe200008f1c05 */
[----:B0-----:R0:W-:Y:S04]  /*db80*/  RED.E.ADD.F32.FTZ.RN.STRONG.GPU [R2.64], R12 ;  /* 0x0000000c0200798e */ /* 0x0011e8000c10e79e */
[----:B------:R0:W-:Y:S04]  /*db90*/  RED.E.ADD.F32.FTZ.RN.STRONG.GPU [R2.64+0x4], R13 ;  /* 0x0000040d0200798e */ /* 0x0001e8000c10e79e */
[----:B--2---:R0:W-:Y:S04]  /*dba0*/  RED.E.ADD.F32.FTZ.RN.STRONG.GPU [R4.64], R14 ;  /* 0x0000000e0400798e */ /* 0x0041e8000c10e79e */
[----:B------:R0:W-:Y:S01]  /*dbb0*/  RED.E.ADD.F32.FTZ.RN.STRONG.GPU [R4.64+0x4], R15 ;  /* 0x0000040f0400798e */ /* 0x0001e2000c10e79e */
[----:B------:R-:W-:Y:S05]  /*dbc0*/  @!P0 BRA `(.L_x_441) ;  /* 0xfffffe1000008947 */ /* 0x000fea000383ffff */
[----:B------:R-:W-:Y:S05]  /*dbd0*/  EXIT ;  /* 0x000000000000794d */ /* 0x000fea0003800000 */
.L_x_334:
[----:B------:R-:W-:Y:S01]  /*dbe0*/  HFMA2.MMA R69, -RZ, RZ, 0, 5.9604644775390625e-08 ;  /* 0x00000001ff457435 */ /* 0x000fe200000001ff */
[----:B------:R-:W-:-:S02]  /*dbf0*/  MOV R70, R66 ;  /* 0x0000004200467202 */ /* 0x000fc40000000f00 */
[----:B------:R-:W-:Y:S02]  /*dc00*/  MOV R68, RZ ;  /* 0x000000ff00447202 */ /* 0x000fe40000000f00 */
[----:B------:R-:W-:Y:S02]  /*dc10*/  MOV R67, 0xffffffff ;  /* 0xffffffff00437802 */ /* 0x000fe40000000f00 */
[----:B------:R-:W-:Y:S02]  /*dc20*/  MOV R64, 0xdc40 ;  /* 0x0000dc4000407802 */ /* 0x000fe40000000f00 */
[----:B-----5:R-:W-:Y:S05]  /*dc30*/  CALL.REL.NOINC `($__internal_14_$__cuda_sm70_shflsync_up) ;  /* 0x00001e6000007944 */ /* 0x020fea0003c00000 */
[----:B-1----:R-:W-:Y:S01]  /*dc40*/  MOV R71, R67 ;  /* 0x0000004300477202 */ /* 0x002fe20000000f00 */
[----:B0-----:R-:W-:Y:S05]  /*dc50*/  BRA `(.L_x_442) ;  /* 0xffff796000007947 */ /* 0x001fea000383ffff */
.L_x_335:
[----:B------:R-:W-:Y:S01]  /*dc60*/  HFMA2.MMA R69, -RZ, RZ, 0, 5.9604644775390625e-08 ;  /* 0x00000001ff457435 */ /* 0x000fe200000001ff */
[----:B------:R-:W-:Y:S02]  /*dc70*/  MOV R70, R76 ;  /* 0x0000004c00467202 */ /* 0x000fe40000000f00 */
[----:B------:R-:W-:Y:S02]  /*dc80*/  MOV R68, RZ ;  /* 0x000000ff00447202 */ /* 0x000fe40000000f00 */
[----:B------:R-:W-:-:S02]  /*dc90*/  MOV R67, 0xffffffff ;  /* 0xffffffff00437802 */ /* 0x000fc40000000f00 */
[----:B------:R-:W-:Y:S02]  /*dca0*/  MOV R64, 0xdcc0 ;  /* 0x0000dcc000407802 */ /* 0x000fe40000000f00 */
[----:B01---5:R-:W-:Y:S05]  /*dcb0*/  CALL.REL.NOINC `($__internal_14_$__cuda_sm70_shflsync_up) ;  /* 0x00001de000007944 */ /* 0x023fea0003c00000 */
[----:B0-----:R-:W-:Y:S01]  /*dcc0*/  HFMA2.MMA R69, -RZ, RZ, 0, 5.9604644775390625e-08 ;  /* 0x00000001ff457435 */ /* 0x001fe200000001ff */
[----:B-1----:R-:W-:Y:S02]  /*dcd0*/  MOV R73, R67 ;  /* 0x0000004300497202 */ /* 0x002fe40000000f00 */
[----:B------:R-:W-:Y:S02]  /*dce0*/  MOV R70, R78 ;  /* 0x0000004e00467202 */ /* 0x000fe40000000f00 */
[----:B------:R-:W-:Y:S02]  /*dcf0*/  MOV R68, RZ ;  /* 0x000000ff00447202 */ /* 0x000fe40000000f00 */
[----:B------:R-:W-:Y:S02]  /*dd00*/  MOV R67, 0xffffffff ;  /* 0xffffffff00437802 */ /* 0x000fe40000000f00 */
[----:B------:R-:W-:Y:S02]  /*dd10*/  MOV R64, 0xdd30 ;  /* 0x0000dd3000407802 */ /* 0x000fe40000000f00 */
[----:B------:R-:W-:Y:S05]  /*dd20*/  CALL.REL.NOINC `($__internal_14_$__cuda_sm70_shflsync_up) ;  /* 0x00001d7000007944 */ /* 0x000fea0003c00000 */
[----:B0-----:R-:W-:Y:S01]  /*dd30*/  HFMA2.MMA R69, -RZ, RZ, 0, 5.9604644775390625e-08 ;  /* 0x00000001ff457435 */ /* 0x001fe200000001ff */
[----:B-1----:R-:W-:-:S02]  /*dd40*/  MOV R75, R67 ;  /* 0x00000043004b7202 */ /* 0x002fc40000000f00 */
[----:B------:R-:W-:Y:S02]  /*dd50*/  MOV R70, R79 ;  /* 0x0000004f00467202 */ /* 0x000fe40000000f00 */
[----:B------:R-:W-:Y:S02]  /*dd60*/  MOV R68, RZ ;  /* 0x000000ff00447202 */ /* 0x000fe40000000f00 */
[----:B------:R-:W-:Y:S02]  /*dd70*/  MOV R67, 0xffffffff ;  /* 0xffffffff00437802 */ /* 0x000fe40000000f00 */
[----:B------:R-:W-:Y:S02]  /*dd80*/  MOV R64, 0xdda0 ;  /* 0x0000dda000407802 */ /* 0x000fe40000000f00 */
[----:B------:R-:W-:Y:S05]  /*dd90*/  CALL.REL.NOINC `($__internal_14_$__cuda_sm70_shflsync_up) ;  /* 0x00001d0000007944 */ /* 0x000fea0003c00000 */
[C---:B------:R-:W-:Y:S01]  /*dda0*/  FMUL.FTZ R64, R76.reuse, R73 ;  /* 0x000000494c407220 */ /* 0x040fe20000410000 */
[----:B------:R-:W-:Y:S01]  /*ddb0*/  ISETP.GE.AND P0, PT, R149, 0x1, PT ;  /* 0x000000019500780c */ /* 0x000fe20003f06270 */
[C---:B0-----:R-:W-:Y:S02]  /*ddc0*/  FMUL.FTZ R68, R76.reuse, R75 ;  /* 0x0000004b4c447220 */ /* 0x041fe40000410000 */
[----:B-1----:R-:W-:-:S02]  /*ddd0*/  FMUL.FTZ R65, R76, R67 ;  /* 0x000000434c417220 */ /* 0x002fc40000410000 */
[C---:B------:R-:W-:Y:S02]  /*dde0*/  FFMA.FTZ R69, R66.reuse, R71, -R64 ;  /* 0x0000004742457223 */ /* 0x040fe40000010840 */
[----:B------:R-:W-:Y:S01]  /*ddf0*/  FFMA.FTZ R68, R66, R67, R68 ;  /* 0x0000004342447223 */ /* 0x000fe20000010044 */
[----:B------:R-:W-:Y:S01]  /*de00*/  MOV R67, 0xffffffff ;  /* 0xffffffff00437802 */ /* 0x000fe20000000f00 */
[----:B------:R-:W-:Y:S02]  /*de10*/  FMUL.FTZ R64, R76, R71 ;  /* 0x000000474c407220 */ /* 0x000fe40000410000 */
[C---:B------:R-:W-:Y:S02]  /*de20*/  FFMA.FTZ R65, R66.reuse, R75, -R65 ;  /* 0x0000004b42417223 */ /* 0x040fe40000010841 */
[C---:B------:R-:W-:Y:S02]  /*de30*/  FADD.FTZ R68, R79.reuse, R68 ;  /* 0x000000444f447221 */ /* 0x040fe40000010000 */
[C---:B------:R-:W-:Y:S01]  /*de40*/  FFMA.FTZ R73, R66.reuse, R73, R64 ;  /* 0x0000004942497223 */ /* 0x040fe20000010040 */
[----:B------:R-:W-:Y:S01]  /*de50*/  FSEL R66, R66, R69, !P0 ;  /* 0x0000004542427208 */ /* 0x000fe20004000000 */
[----:B------:R-:W-:Y:S01]  /*de60*/  FADD.FTZ R65, R78, R65 ;  /* 0x000000414e417221 */ /* 0x000fe20000010000 */
[----:B------:R-:W-:Y:S01]  /*de70*/  HFMA2.MMA R69, -RZ, RZ, 0, 1.1920928955078125e-07 ;  /* 0x00000002ff457435 */ /* 0x000fe200000001ff */
[----:B------:R-:W-:-:S02]  /*de80*/  FSEL R79, R79, R68, !P0 ;  /* 0x000000444f4f7208 */ /* 0x000fc40004000000 */
[----:B------:R-:W-:Y:S02]  /*de90*/  FSEL R76, R76, R73, !P0 ;  /* 0x000000494c4c7208 */ /* 0x000fe40004000000 */
[----:B------:R-:W-:Y:S02]  /*dea0*/  FSEL R78, R78, R65, !P0 ;  /* 0x000000414e4e7208 */ /* 0x000fe40004000000 */
[----:B------:R-:W-:Y:S02]  /*deb0*/  MOV R68, RZ ;  /* 0x000000ff00447202 */ /* 0x000fe40000000f00 */
[----:B------:R-:W-:Y:S02]  /*dec0*/  MOV R70, R66 ;  /* 0x0000004200467202 */ /* 0x000fe40000000f00 */
[----:B------:R-:W-:Y:S02]  /*ded0*/  MOV R64, 0xdef0 ;  /* 0x0000def000407802 */ /* 0x000fe40000000f00 */
[----:B------:R-:W-:Y:S05]  /*dee0*/  CALL.REL.NOINC `($__internal_14_$__cuda_sm70_shflsync_up) ;  /* 0x00001bb000007944 */ /* 0x000fea0003c00000 */
[----:B0-----:R-:W-:Y:S01]  /*def0*/  HFMA2.MMA R69, -RZ, RZ, 0, 1.1920928955078125e-07 ;  /* 0x00000002ff457435 */ /* 0x001fe200000001ff */
[----:B-1----:R-:W-:Y:S02]  /*df00*/  MOV R71, R67 ;  /* 0x0000004300477202 */ /* 0x002fe40000000f00 */
[----:B------:R-:W-:-:S02]  /*df10*/  MOV R70, R76 ;  /* 0x0000004c00467202 */ /* 0x000fc40000000f00 */
[----:B------:R-:W-:Y:S02]  /*df20*/  MOV R68, RZ ;  /* 0x000000ff00447202 */ /* 0x000fe40000000f00 */
[----:B------:R-:W-:Y:S02]  /*df30*/  MOV R67, 0xffffffff ;  /* 0xffffffff00437802 */ /* 0x000fe40000000f00 */
[----:B------:R-:W-:Y:S02]  /*df40*/  MOV R64, 0xdf60 ;  /* 0x0000df6000407802 */ /* 0x000fe40000000f00 */
[----:B------:R-:W-:Y:S05]  /*df50*/  CALL.REL.NOINC `($__internal_14_$__cuda_sm70_shflsync_up) ;  /* 0x00001b4000007944 */ /* 0x000fea0003c00000 */
[----:B0-----:R-:W-:Y:S01]  /*df60*/  HFMA2.MMA R69, -RZ, RZ, 0, 1.1920928955078125e-07 ;  /* 0x00000002ff457435 */ /* 0x001fe200000001ff */
[----:B-1----:R-:W-:Y:S02]  /*df70*/  MOV R73, R67 ;  /* 0x0000004300497202 */ /* 0x002fe40000000f00 */
[----:B------:R-:W-:Y:S02]  /*df80*/  MOV R70, R78 ;  /* 0x0000004e00467202 */ /* 0x000fe40000000f00 */
[----:B------:R-:W-:Y:S02]  /*df90*/  MOV R68, RZ ;  /* 0x000000ff00447202 */ /* 0x000fe40000000f00 */
[----:B------:R-:W-:-:S02]  /*dfa0*/  MOV R67, 0xffffffff ;  /* 0xffffffff00437802 */ /* 0x000fc40000000f00 */
[----:B------:R-:W-:Y:S02]  /*dfb0*/  MOV R64, 0xdfd0 ;  /* 0x0000dfd000407802 */ /* 0x000fe40000000f00 */
[----:B------:R-:W-:Y:S05]  /*dfc0*/  CALL.REL.NOINC `($__internal_14_$__cuda_sm70_shflsync_up) ;  /* 0x00001ad000007944 */ /* 0x000fea0003c00000 */
[----:B0-----:R-:W-:Y:S01]  /*dfd0*/  HFMA2.MMA R69, -RZ, RZ, 0, 1.1920928955078125e-07 ;  /* 0x00000002ff457435 */ /* 0x001fe200000001ff */
[----:B-1----:R-:W-:Y:S02]  /*dfe0*/  MOV R75, R67 ;  /* 0x00000043004b7202 */ /* 0x002fe40000000f00 */
[----:B------:R-:W-:Y:S02]  /*dff0*/  MOV R70, R79 ;  /* 0x0000004f00467202 */ /* 0x000fe40000000f00 */
[----:B------:R-:W-:Y:S02]  /*e000*/  MOV R68, RZ ;  /* 0x000000ff00447202 */ /* 0x000fe40000000f00 */
[----:B------:R-:W-:Y:S02]  /*e010*/  MOV R67, 0xffffffff ;  /* 0xffffffff00437802 */ /* 0x000fe40000000f00 */
[----:B------:R-:W-:Y:S02]  /*e020*/  MOV R64, 0xe040 ;  /* 0x0000e04000407802 */ /* 0x000fe40000000f00 */
[----:B------:R-:W-:Y:S05]  /*e030*/  CALL.REL.NOINC `($__internal_14_$__cuda_sm70_shflsync_up) ;  /* 0x00001a6000007944 */ /* 0x000fea0003c00000 */
[----:B------:R-:W-:Y:S01]  /*e040*/  ISETP.GE.AND P0, PT, R149, 0x2, PT ;  /* 0x000000029500780c */ /* 0x000fe20003f06270 */
[----:B------:R-:W-:-:S02]  /*e050*/  FMUL.FTZ R64, R71, R76 ;  /* 0x0000004c47407220 */ /* 0x000fc40000410000 */
[----:B0-----:R-:W-:Y:S02]  /*e060*/  FMUL.FTZ R68, R75, R76 ;  /* 0x0000004c4b447220 */ /* 0x001fe40000410000 */
[-C--:B-1----:R-:W-:Y:S02]  /*e070*/  FMUL.FTZ R65, R76, R67.reuse ;  /* 0x000000434c417220 */ /* 0x082fe40000410000 */
[C---:B------:R-:W-:Y:S02]  /*e080*/  FFMA.FTZ R69, R73.reuse, R66, R64 ;  /* 0x0000004249457223 */ /* 0x040fe40000010040 */
[----:B------:R-:W-:Y:S02]  /*e090*/  FMUL.FTZ R64, R73, R76 ;  /* 0x0000004c49407220 */ /* 0x000fe40000410000 */
[----:B------:R-:W-:Y:S01]  /*e0a0*/  FFMA.FTZ R68, R66, R67, R68 ;  /* 0x0000004342447223 */ /* 0x000fe20000010044 */
[----:B------:R-:W-:Y:S01]  /*e0b0*/  FSEL R76, R76, R69, !P0 ;  /* 0x000000454c4c7208 */ /* 0x000fe20004000000 */
[-C--:B------:R-:W-:Y:S01]  /*e0c0*/  FFMA.FTZ R65, R75, R66.reuse, -R65 ;  /* 0x000000424b417223 */ /* 0x080fe20000010841 */
[----:B------:R-:W-:Y:S01]  /*e0d0*/  HFMA2.MMA R69, -RZ, RZ, 0, 2.384185791015625e-07 ;  /* 0x00000004ff457435 */ /* 0x000fe200000001ff */
[----:B------:R-:W-:Y:S01]  /*e0e0*/  @P0 FFMA.FTZ R66, R71, R66, -R64 ;  /* 0x0000004247420223 */ /* 0x000fe20000010840 */
[----:B------:R-:W-:Y:S01]  /*e0f0*/  MOV R67, 0xffffffff ;  /* 0xffffffff00437802 */ /* 0x000fe20000000f00 */
[----:B------:R-:W-:Y:S01]  /*e100*/  @P0 FADD.FTZ R79, R79, R68 ;  /* 0x000000444f4f0221 */ /* 0x000fe20000010000 */
[----:B------:R-:W-:Y:S01]  /*e110*/  MOV R68, RZ ;  /* 0x000000ff00447202 */ /* 0x000fe20000000f00 */
[----:B------:R-:W-:Y:S01]  /*e120*/  @P0 FADD.FTZ R78, R78, R65 ;  /* 0x000000414e4e0221 */ /* 0x000fe20000010000 */
[----:B------:R-:W-:-:S02]  /*e130*/  MOV R73, R66 ;  /* 0x0000004200497202 */ /* 0x000fc40000000f00 */
[----:B------:R-:W-:Y:S02]  /*e140*/  MOV R64, 0xe170 ;  /* 0x0000e17000407802 */ /* 0x000fe40000000f00 */
[----:B------:R-:W-:Y:S02]  /*e150*/  MOV R70, R73 ;  /* 0x0000004900467202 */ /* 0x000fe40000000f00 */
[----:B------:R-:W-:Y:S05]  /*e160*/  CALL.REL.NOINC `($__internal_14_$__cuda_sm70_shflsync_up) ;  /* 0x0000193000007944 */ /* 0x000fea0003c00000 */
[----:B0-----:R-:W-:Y:S01]  /*e170*/  HFMA2.MMA R69, -RZ, RZ, 0, 2.384185791015625e-07 ;  /* 0x00000004ff457435 */ /* 0x001fe200000001ff */
[----:B-1----:R-:W-:Y:S02]  /*e180*/  MOV R66, R67 ;  /* 0x0000004300427202 */ /* 0x002fe40000000f00 */
[----:B------:R-:W-:Y:S02]  /*e190*/  MOV R70, R76 ;  /* 0x0000004c00467202 */ /* 0x000fe40000000f00 */
[----:B------:R-:W-:Y:S02]  /*e1a0*/  MOV R68, RZ ;  /* 0x000000ff00447202 */ /* 0x000fe40000000f00 */
[----:B------:R-:W-:Y:S02]  /*e1b0*/  MOV R67, 0xffffffff ;  /* 0xffffffff00437802 */ /* 0x000fe40000000f00 */
[----:B------:R-:W-:-:S02]  /*e1c0*/  MOV R64, 0xe1e0 ;  /* 0x0000e1e000407802 */ /* 0x000fc40000000f00 */
[----:B------:R-:W-:Y:S05]  /*e1d0*/  CALL.REL.NOINC `($__internal_14_$__cuda_sm70_shflsync_up) ;  /* 0x000018c000007944 */ /* 0x000fea0003c00000 */
[----:B0-----:R-:W-:Y:S01]  /*e1e0*/  HFMA2.MMA R69, -RZ, RZ, 0, 2.384185791015625e-07 ;  /* 0x00000004ff457435 */ /* 0x001fe200000001ff */
[----:B-1----:R-:W-:-:S02]  /*e1f0*/  MOV R71, R67 ;  /* 0x0000004300477202 */ /* 0x002fc40000000f00 */
[----:B------:R-:W-:Y:S02]  /*e200*/  MOV R70, R78 ;  /* 0x0000004e00467202 */ /* 0x000fe40000000f00 */
[----:B------:R-:W-:Y:S02]  /*e210*/  MOV R68, RZ ;  /* 0x000000ff00447202 */ /* 0x000fe40000000f00 */
[----:B------:R-:W-:Y:S02]  /*e220*/  MOV R67, 0xffffffff ;  /* 0xffffffff00437802 */ /* 0x000fe40000000f00 */
[----:B------:R-:W-:Y:S02]  /*e230*/  MOV R64, 0xe250 ;  /* 0x0000e25000407802 */ /* 0x000fe40000000f00 */
[----:B------:R-:W-:Y:S05]  /*e240*/  CALL.REL.NOINC `($__internal_14_$__cuda_sm70_shflsync_up) ;  /* 0x0000185000007944 */ /* 0x000fea0003c00000 */
[----:B0-----:R-:W-:Y:S01]  /*e250*/  HFMA2.MMA R69, -RZ, RZ, 0, 2.384185791015625e-07 ;  /* 0x00000004ff457435 */ /* 0x001fe200000001ff */
[----:B-1----:R-:W-:Y:S02]  /*e260*/  MOV R72, R67 ;  /* 0x0000004300487202 */ /* 0x002fe40000000f00 */
[----:B------:R-:W-:Y:S02]  /*e270*/  MOV R70, R79 ;  /* 0x0000004f00467202 */ /* 0x000fe40000000f00 */
[----:B------:R-:W-:-:S02]  /*e280*/  MOV R68, RZ ;  /* 0x000000ff00447202 */ /* 0x000fc40000000f00 */
[----:B------:R-:W-:Y:S02]  /*e290*/  MOV R67, 0xffffffff ;  /* 0xffffffff00437802 */ /* 0x000fe40000000f00 */
[----:B------:R-:W-:Y:S02]  /*e2a0*/  MOV R64, 0xe2c0 ;  /* 0x0000e2c000407802 */ /* 0x000fe40000000f00 */
[----:B------:R-:W-:Y:S05]  /*e2b0*/  CALL.REL.NOINC `($__internal_14_$__cuda_sm70_shflsync_up) ;  /* 0x000017e000007944 */ /* 0x000fea0003c00000 */
[----:B------:R-:W-:Y:S01]  /*e2c0*/  ISETP.GE.AND P0, PT, R149, 0x4, PT ;  /* 0x000000049500780c */ /* 0x000fe20003f06270 */
[-C--:B------:R-:W-:Y:S02]  /*e2d0*/  FMUL.FTZ R64, R66, R76.reuse ;  /* 0x0000004c42407220 */ /* 0x080fe40000410000 */
[----:B-1----:R-:W-:Y:S02]  /*e2e0*/  FMUL.FTZ R65, R76, R67 ;  /* 0x000000434c417220 */ /* 0x002fe40000410000 */
[-C--:B0-----:R-:W-:Y:S02]  /*e2f0*/  FMUL.FTZ R68, R72, R76.reuse ;  /* 0x0000004c48447220 */ /* 0x081fe40000410000 */
[C---:B------:R-:W-:Y:S02]  /*e300*/  FFMA.FTZ R69, R71.reuse, R73, R64 ;  /* 0x0000004947457223 */ /* 0x040fe40000010040 */
[----:B------:R-:W-:-:S02]  /*e310*/  FMUL.FTZ R64, R71, R76 ;  /* 0x0000004c47407220 */ /* 0x000fc40000410000 */
[----:B------:R-:W-:Y:S01]  /*e320*/  FFMA.FTZ R65, R72, R73, -R65 ;  /* 0x0000004948417223 */ /* 0x000fe20000010841 */
[----:B------:R-:W-:Y:S01]  /*e330*/  FSEL R76, R76, R69, !P0 ;  /* 0x000000454c4c7208 */ /* 0x000fe20004000000 */
[----:B------:R-:W-:Y:S01]  /*e340*/  FFMA.FTZ R68, R73, R67, R68 ;  /* 0x0000004349447223 */ /* 0x000fe20000010044 */
[----:B------:R-:W-:Y:S01]  /*e350*/  HFMA2.MMA R69, -RZ, RZ, 0, 4.76837158203125e-07 ;  /* 0x00000008ff457435 */ /* 0x000fe200000001ff */
[----:B------:R-:W-:Y:S01]  /*e360*/  @P0 FFMA.FTZ R73, R66, R73, -R64 ;  /* 0x0000004942490223 */ /* 0x000fe20000010840 */
[----:B------:R-:W-:Y:S01]  /*e370*/  MOV R67, 0xffffffff ;  /* 0xffffffff00437802 */ /* 0x000fe20000000f00 */
[----:B------:R-:W-:Y:S01]  /*e380*/  @P0 FADD.FTZ R78, R78, R65 ;  /* 0x000000414e4e0221 */ /* 0x000fe20000010000 */
[----:B------:R-:W-:Y:S01]  /*e390*/  MOV R64, 0xe410 ;  /* 0x0000e41000407802 */ /* 0x000fe20000000f00 */
[----:B------:R-:W-:Y:S01]  /*e3a0*/  @P0 FADD.FTZ R79, R79, R68 ;  /* 0x000000444f4f0221 */ /* 0x000fe20000010000 */
[----:B------:R-:W-:Y:S02]  /*e3b0*/  MOV R75, R73 ;  /* 0x00000049004b7202 */ /* 0x000fe40000000f00 */
[----:B------:R-:W-:-:S02]  /*e3c0*/  MOV R68, RZ ;  /* 0x000000ff00447202 */ /* 0x000fc40000000f00 */
[----:B------:R-:W-:Y:S02]  /*e3d0*/  MOV R66, R78 ;  /* 0x0000004e00427202 */ /* 0x000fe40000000f00 */
[----:B------:R-:W-:Y:S02]  /*e3e0*/  MOV R71, R79 ;  /* 0x0000004f00477202 */ /* 0x000fe40000000f00 */
[----:B------:R-:W-:Y:S02]  /*e3f0*/  MOV R70, R75 ;  /* 0x0000004b00467202 */ /* 0x000fe40000000f00 */
[----:B------:R-:W-:Y:S05]  /*e400*/  CALL.REL.NOINC `($__internal_14_$__cuda_sm70_shflsync_up) ;  /* 0x0000169000007944 */ /* 0x000fea0003c00000 */
[----:B0-----:R-:W-:Y:S01]  /*e410*/  HFMA2.MMA R69, -RZ, RZ, 0, 4.76837158203125e-07 ;  /* 0x00000008ff457435 */ /* 0x001fe200000001ff */
[----:B-1----:R-:W-:Y:S02]  /*e420*/  MOV R72, R67 ;  /* 0x0000004300487202 */ /* 0x002fe40000000f00 */
[----:B------:R-:W-:Y:S02]  /*e430*/  MOV R70, R76 ;  /* 0x0000004c00467202 */ /* 0x000fe40000000f00 */
[----:B------:R-:W-:Y:S02]  /*e440*/  MOV R68, RZ ;  /* 0x000000ff00447202 */ /* 0x000fe40000000f00 */
[----:B------:R-:W-:-:S02]  /*e450*/  MOV R67, 0xffffffff ;  /* 0xffffffff00437802 */ /* 0x000fc40000000f00 */
[----:B------:R-:W-:Y:S02]  /*e460*/  MOV R64, 0xe480 ;  /* 0x0000e48000407802 */ /* 0x000fe40000000f00 */
[----:B------:R-:W-:Y:S05]  /*e470*/  CALL.REL.NOINC `($__internal_14_$__cuda_sm70_shflsync_up) ;  /* 0x0000162000007944 */ /* 0x000fea0003c00000 */
[----:B0-----:R-:W-:Y:S01]  /*e480*/  HFMA2.MMA R69, -RZ, RZ, 0, 4.76837158203125e-07 ;  /* 0x00000008ff457435 */ /* 0x001fe200000001ff */
[----:B-1----:R-:W-:Y:S02]  /*e490*/  MOV R73, R67 ;  /* 0x0000004300497202 */ /* 0x002fe40000000f00 */
[----:B------:R-:W-:Y:S02]  /*e4a0*/  MOV R70, R66 ;  /* 0x0000004200467202 */ /* 0x000fe40000000f00 */
[----:B------:R-:W-:Y:S02]  /*e4b0*/  MOV R68, RZ ;  /* 0x000000ff00447202 */ /* 0x000fe40000000f00 */
[----:B------:R-:W-:Y:S02]  /*e4c0*/  MOV R67, 0xffffffff ;  /* 0xffffffff00437802 */ /* 0x000fe40000000f00 */
[----:B------:R-:W-:Y:S02]  /*e4d0*/  MOV R64, 0xe4f0 ;  /* 0x0000e4f000407802 */ /* 0x000fe40000000f00 */
[----:B------:R-:W-:Y:S05]  /*e4e0*/  CALL.REL.NOINC `($__internal_14_$__cuda_sm70_shflsync_up) ;  /* 0x000015b000007944 */ /* 0x000fea0003c00000 */
[----:B0-----:R-:W-:Y:S01]  /*e4f0*/  HFMA2.MMA R69, -RZ, RZ, 0, 4.76837158203125e-07 ;  /* 0x00000008ff457435 */ /* 0x001fe200000001ff */
[----:B-1----:R-:W-:-:S02]  /*e500*/  MOV R74, R67 ;  /* 0x00000043004a7202 */ /* 0x002fc40000000f00 */
[----:B------:R-:W-:Y:S02]  /*e510*/  MOV R70, R71 ;  /* 0x0000004700467202 */ /* 0x000fe40000000f00 */
[----:B------:R-:W-:Y:S02]  /*e520*/  MOV R68, RZ ;  /* 0x000000ff00447202 */ /* 0x000fe40000000f00 */
[----:B------:R-:W-:Y:S02]  /*e530*/  MOV R67, 0xffffffff ;  /* 0xffffffff00437802 */ /* 0x000fe40000000f00 */
[----:B------:R-:W-:Y:S02]  /*e540*/  MOV R64, 0xe560 ;  /* 0x0000e56000407802 */ /* 0x000fe40000000f00 */
[----:B------:R-:W-:Y:S05]  /*e550*/  CALL.REL.NOINC `($__internal_14_$__cuda_sm70_shflsync_up) ;  /* 0x0000154000007944 */ /* 0x000fea0003c00000 */
[----:B------:R-:W-:Y:S01]  /*e560*/  ISETP.GE.AND P0, PT, R149, 0x8, PT ;  /* 0x000000089500780c */ /* 0x000fe20003f06270 */
[-C--:B------:R-:W-:Y:S02]  /*e570*/  FMUL.FTZ R64, R72, R76.reuse ;  /* 0x0000004c48407220 */ /* 0x080fe40000410000 */
[----:B0-----:R-:W-:Y:S02]  /*e580*/  FMUL.FTZ R68, R74, R76 ;  /* 0x0000004c4a447220 */ /* 0x001fe40000410000 */
[----:B-1----:R-:W-:-:S02]  /*e590*/  FMUL.FTZ R65, R76, R67 ;  /* 0x000000434c417220 */ /* 0x002fc40000410000 */
[C---:B------:R-:W-:Y:S02]  /*e5a0*/  FFMA.FTZ R69, R73.reuse, R75, R64 ;  /* 0x0000004b49457223 */ /* 0x040fe40000010040 */
[----:B------:R-:W-:Y:S02]  /*e5b0*/  FMUL.FTZ R64, R73, R76 ;  /* 0x0000004c49407220 */ /* 0x000fe40000410000 */
[----:B------:R-:W-:Y:S01]  /*e5c0*/  FFMA.FTZ R68, R75, R67, R68 ;  /* 0x000000434b447223 */ /* 0x000fe20000010044 */
[----:B------:R-:W-:Y:S01]  /*e5d0*/  FSEL R73, R76, R69, !P0 ;  /* 0x000000454c497208 */ /* 0x000fe20004000000 */
[-C--:B------:R-:W-:Y:S01]  /*e5e0*/  FFMA.FTZ R65, R74, R75.reuse, -R65 ;  /* 0x0000004b4a417223 */ /* 0x080fe20000010841 */
[----:B------:R-:W-:Y:S01]  /*e5f0*/  HFMA2.MMA R69, -RZ, RZ, 0, 9.5367431640625e-07 ;  /* 0x00000010ff457435 */ /* 0x000fe200000001ff */
[----:B------:R-:W-:Y:S01]  /*e600*/  @P0 FFMA.FTZ R75, R72, R75, -R64 ;  /* 0x0000004b484b0223 */ /* 0x000fe20000010840 */
[----:B------:R-:W-:Y:S01]  /*e610*/  MOV R67, 0xffffffff ;  /* 0xffffffff00437802 */ /* 0x000fe20000000f00 */
[----:B------:R-:W-:Y:S01]  /*e620*/  @P0 FADD.FTZ R71, R71, R68 ;  /* 0x0000004447470221 */ /* 0x000fe20000010000 */
[----:B------:R-:W-:Y:S01]  /*e630*/  MOV R68, RZ ;  /* 0x000000ff00447202 */ /* 0x000fe20000000f00 */
[----:B------:R-:W-:Y:S01]  /*e640*/  @P0 FADD.FTZ R66, R66, R65 ;  /* 0x0000004142420221 */ /* 0x000fe20000010000 */
[----:B------:R-:W-:-:S02]  /*e650*/  MOV R70, R75 ;  /* 0x0000004b00467202 */ /* 0x000fc40000000f00 */
[----:B------:R-:W-:Y:S02]  /*e660*/  MOV R79, R71 ;  /* 0x00000047004f7202 */ /* 0x000fe40000000f00 */
[----:B------:R-:W-:Y:S02]  /*e670*/  MOV R78, R66 ;  /* 0x00000042004e7202 */ /* 0x000fe40000000f00 */
[----:B------:R-:W-:Y:S02]  /*e680*/  MOV R64, 0xe6a0 ;  /* 0x0000e6a000407802 */ /* 0x000fe40000000f00 */
[----:B------:R-:W-:Y:S05]  /*e690*/  CALL.REL.NOINC `($__internal_14_$__cuda_sm70_shflsync_up) ;  /* 0x0000140000007944 */ /* 0x000fea0003c00000 */
[----:B0-----:R-:W-:Y:S01]  /*e6a0*/  HFMA2.MMA R69, -RZ, RZ, 0, 9.5367431640625e-07 ;  /* 0x00000010ff457435 */ /* 0x001fe200000001ff */
[----:B-1----:R-:W-:Y:S02]  /*e6b0*/  MOV R74, R67 ;  /* 0x00000043004a7202 */ /* 0x002fe40000000f00 */
[----:B------:R-:W-:Y:S02]  /*e6c0*/  MOV R70, R73 ;  /* 0x0000004900467202 */ /* 0x000fe40000000f00 */
[----:B------:R-:W-:Y:S02]  /*e6d0*/  MOV R68, RZ ;  /* 0x000000ff00447202 */ /* 0x000fe40000000f00 */
[----:B------:R-:W-:-:S02]  /*e6e0*/  MOV R67, 0xffffffff ;  /* 0xffffffff00437802 */ /* 0x000fc40000000f00 */
[----:B------:R-:W-:Y:S02]  /*e6f0*/  MOV R64, 0xe710 ;  /* 0x0000e71000407802 */ /* 0x000fe40000000f00 */
[----:B------:R-:W-:Y:S05]  /*e700*/  CALL.REL.NOINC `($__internal_14_$__cuda_sm70_shflsync_up) ;  /* 0x0000139000007944 */ /* 0x000fea0003c00000 */
[----:B0-----:R-:W-:Y:S01]  /*e710*/  HFMA2.MMA R69, -RZ, RZ, 0, 9.5367431640625e-07 ;  /* 0x00000010ff457435 */ /* 0x001fe200000001ff */
[----:B-1----:R-:W-:Y:S02]  /*e720*/  MOV R72, R67 ;  /* 0x0000004300487202 */ /* 0x002fe40000000f00 */
[----:B------:R-:W-:Y:S02]  /*e730*/  MOV R70, R66 ;  /* 0x0000004200467202 */ /* 0x000fe40000000f00 */
[----:B------:R-:W-:Y:S02]  /*e740*/  MOV R68, RZ ;  /* 0x000000ff00447202 */ /* 0x000fe40000000f00 */
[----:B------:R-:W-:Y:S02]  /*e750*/  MOV R67, 0xffffffff ;  /* 0xffffffff00437802 */ /* 0x000fe40000000f00 */
[----:B------:R-:W-:Y:S02]  /*e760*/  MOV R64, 0xe780 ;  /* 0x0000e78000407802 */ /* 0x000fe40000000f00 */
[----:B------:R-:W-:Y:S05]  /*e770*/  CALL.REL.NOINC `($__internal_14_$__cuda_sm70_shflsync_up) ;  /* 0x0000132000007944 */ /* 0x000fea0003c00000 */
[----:B0-----:R-:W-:Y:S01]  /*e780*/  HFMA2.MMA R69, -RZ, RZ, 0, 9.5367431640625e-07 ;  /* 0x00000010ff457435 */ /* 0x001fe200000001ff */
[----:B-1----:R-:W-:-:S02]  /*e790*/  MOV R76, R67 ;  /* 0x00000043004c7202 */ /* 0x002fc40000000f00 */
[----:B------:R-:W-:Y:S02]  /*e7a0*/  MOV R70, R71 ;  /* 0x0000004700467202 */ /* 0x000fe40000000f00 */
[----:B------:R-:W-:Y:S02]  /*e7b0*/  MOV R68, RZ ;  /* 0x000000ff00447202 */ /* 0x000fe40000000f00 */
[----:B------:R-:W-:Y:S02]  /*e7c0*/  MOV R67, 0xffffffff ;  /* 0xffffffff00437802 */ /* 0x000fe40000000f00 */
[----:B------:R-:W-:Y:S02]  /*e7d0*/  MOV R64, 0xe7f0 ;  /* 0x0000e7f000407802 */ /* 0x000fe40000000f00 */
[----:B------:R-:W-:Y:S05]  /*e7e0*/  CALL.REL.NOINC `($__internal_14_$__cuda_sm70_shflsync_up) ;  /* 0x000012b000007944 */ /* 0x000fea0003c00000 */
[----:B01----:R-:W-:Y:S05]  /*e7f0*/  BRA `(.L_x_443) ;  /* 0xffff721000007947 */ /* 0x003fea000383ffff */
.L_x_340:
[----:B------:R-:W-:Y:S01]  /*e800*/  HFMA2.MMA R69, -RZ, RZ, 0, 5.9604644775390625e-08 ;  /* 0x00000001ff457435 */ /* 0x000fe200000001ff */
[----:B------:R-:W-:Y:S02]  /*e810*/  MOV R68, RZ ;  /* 0x000000ff00447202 */ /* 0x000fe40000000f00 */
[----:B------:R-:W-:Y:S02]  /*e820*/  MOV R67, 0xffffffff ;  /* 0xffffffff00437802 */ /* 0x000fe40000000f00 */
[----:B------:R-:W-:-:S02]  /*e830*/  MOV R64, 0xe850 ;  /* 0x0000e85000407802 */ /* 0x000fc40000000f00 */
[----:B01---5:R-:W-:Y:S05]  /*e840*/  CALL.REL.NOINC `($__internal_14_$__cuda_sm70_shflsync_up) ;  /* 0x0000125000007944 */ /* 0x023fea0003c00000 */
[----:B0-----:R-:W-:Y:S01]  /*e850*/  HFMA2.MMA R69, -RZ, RZ, 0, 5.9604644775390625e-08 ;  /* 0x00000001ff457435 */ /* 0x001fe200000001ff */
[----:B-1----:R-:W-:-:S02]  /*e860*/  MOV R66, R67 ;  /* 0x0000004300427202 */ /* 0x002fc40000000f00 */
[----:B------:R-:W-:Y:S02]  /*e870*/  MOV R70, R73 ;  /* 0x0000004900467202 */ /* 0x000fe40000000f00 */
[----:B------:R-:W-:Y:S02]  /*e880*/  MOV R68, RZ ;  /* 0x000000ff00447202 */ /* 0x000fe40000000f00 */
[----:B------:R-:W-:Y:S02]  /*e890*/  MOV R67, 0xffffffff ;  /* 0xffffffff00437802 */ /* 0x000fe40000000f00 */
[----:B------:R-:W-:Y:S02]  /*e8a0*/  MOV R64, 0xe8c0 ;  /* 0x0000e8c000407802 */ /* 0x000fe40000000f00 */
[----:B------:R-:W-:Y:S05]  /*e8b0*/  CALL.REL.NOINC `($__internal_14_$__cuda_sm70_shflsync_up) ;  /* 0x000011e000007944 */ /* 0x000fea0003c00000 */
[----:B0-----:R-:W-:Y:S01]  /*e8c0*/  HFMA2.MMA R69, -RZ, RZ, 0, 5.9604644775390625e-08 ;  /* 0x00000001ff457435 */ /* 0x001fe200000001ff */
[----:B-1----:R-:W-:Y:S02]  /*e8d0*/  MOV R73, R67 ;  /* 0x0000004300497202 */ /* 0x002fe40000000f00 */
[----:B------:R-:W-:Y:S02]  /*e8e0*/  MOV R70, R71 ;  /* 0x0000004700467202 */ /* 0x000fe40000000f00 */
[----:B------:R-:W-:-:S02]  /*e8f0*/  MOV R68, RZ ;  /* 0x000000ff00447202 */ /* 0x000fc40000000f00 */
[----:B------:R-:W-:Y:S02]  /*e900*/  MOV R67, 0xffffffff ;  /* 0xffffffff00437802 */ /* 0x000fe40000000f00 */
[----:B------:R-:W-:Y:S02]  /*e910*/  MOV R64, 0xe930 ;  /* 0x0000e93000407802 */ /* 0x000fe40000000f00 */
[----:B------:R-:W-:Y:S05]  /*e920*/  CALL.REL.NOINC `($__internal_14_$__cuda_sm70_shflsync_up) ;  /* 0x0000117000007944 */ /* 0x000fea0003c00000 */
[----:B0-----:R-:W-:Y:S01]  /*e930*/  HFMA2.MMA R69, -RZ, RZ, 0, 5.9604644775390625e-08 ;  /* 0x00000001ff457435 */ /* 0x001fe200000001ff */
[----:B-1----:R-:W-:Y:S02]  /*e940*/  MOV R71, R67 ;  /* 0x0000004300477202 */ /* 0x002fe40000000f00 */
[----:B------:R-:W-:Y:S02]  /*e950*/  MOV R70, R72 ;  /* 0x0000004800467202 */ /* 0x000fe40000000f00 */
[----:B------:R-:W-:Y:S02]  /*e960*/  MOV R68, RZ ;  /* 0x000000ff00447202 */ /* 0x000fe40000000f00 */
[----:B------:R-:W-:Y:S02]  /*e970*/  MOV R67, 0xffffffff ;  /* 0xffffffff00437802 */ /* 0x000fe40000000f00 */
[----:B------:R-:W-:-:S02]  /*e980*/  MOV R64, 0xe9a0 ;  /* 0x0000e9a000407802 */ /* 0x000fc40000000f00 */
[----:B------:R-:W-:Y:S05]  /*e990*/  CALL.REL.NOINC `($__internal_14_$__cuda_sm70_shflsync_up) ;  /* 0x0000110000007944 */ /* 0x000fea0003c00000 */
[----:B0-----:R-:W-:Y:S01]  /*e9a0*/  MOV R68, R66 ;  /* 0x0000004200447202 */ /* 0x001fe20000000f00 */
[----:B------:R-:W-:Y:S01]  /*e9b0*/  HFMA2.MMA R66, -RZ, RZ, 0, 0 ;  /* 0x00000000ff427435 */ /* 0x000fe200000001ff */
[----:B------:R-:W-:-:S02]  /*e9c0*/  MOV R75, R60 ;  /* 0x0000003c004b7202 */ /* 0x000fc40000000f00 */
[----:B------:R-:W-:Y:S02]  /*e9d0*/  MOV R69, R73 ;  /* 0x0000004900457202 */ /* 0x000fe40000000f00 */
[----:B-1----:R-:W-:Y:S02]  /*e9e0*/  MOV R76, R67 ;  /* 0x00000043004c7202 */ /* 0x002fe40000000f00 */
[----:B------:R-:W-:Y:S02]  /*e9f0*/  MOV R65, 0xffffffff ;  /* 0xffffffff00417802 */ /* 0x000fe40000000f00 */
[----:B------:R-:W-:Y:S02]  /*ea00*/  MOV R64, 0xea20 ;  /* 0x0000ea2000407802 */ /* 0x000fe40000000f00 */
[----:B------:R-:W-:Y:S05]  /*ea10*/  CALL.REL.NOINC `($__internal_13_$__cuda_sm70_shflsync_idx_p) ;  /* 0x0000102000007944 */ /* 0x000fea0003c00000 */
[----:B-1----:R-:W-:Y:S01]  /*ea20*/  MOV R67, R66 ;  /* 0x0000004200437202 */ /* 0x002fe20000000f00 */
[----:B------:R-:W-:Y:S01]  /*ea30*/  HFMA2.MMA R66, -RZ, RZ, 0, 0 ;  /* 0x00000000ff427435 */ /* 0x000fe200000001ff */
[----:B------:R-:W-:Y:S02]  /*ea40*/  MOV R75, R61 ;  /* 0x0000003d004b7202 */ /* 0x000fe40000000f00 */
[----:B------:R-:W-:-:S02]  /*ea50*/  MOV R65, 0xffffffff ;  /* 0xffffffff00417802 */ /* 0x000fc40000000f00 */
[----:B------:R-:W-:Y:S02]  /*ea60*/  MOV R64, 0xea80 ;  /* 0x0000ea8000407802 */ /* 0x000fe40000000f00 */
[----:B0-----:R-:W-:Y:S05]  /*ea70*/  CALL.REL.NOINC `($__internal_13_$__cuda_sm70_shflsync_idx_p) ;  /* 0x00000fc000007944 */ /* 0x001fea0003c00000 */
[----:B-1----:R-:W-:Y:S01]  /*ea80*/  MOV R74, R66 ;  /* 0x00000042004a7202 */ /* 0x002fe20000000f00 */
[----:B------:R-:W-:Y:S01]  /*ea90*/  HFMA2.MMA R66, -RZ, RZ, 0, 0 ;  /* 0x00000000ff427435 */ /* 0x000fe200000001ff */
[----:B------:R-:W-:Y:S02]  /*eaa0*/  MOV R75, R62 ;  /* 0x0000003e004b7202 */ /* 0x000fe40000000f00 */
[----:B------:R-:W-:Y:S02]  /*eab0*/  MOV R65, 0xffffffff ;  /* 0xffffffff00417802 */ /* 0x000fe40000000f00 */
[----:B------:R-:W-:Y:S02]  /*eac0*/  MOV R64, 0xeae0 ;  /* 0x0000eae000407802 */ /* 0x000fe40000000f00 */
[----:B0-----:R-:W-:Y:S05]  /*ead0*/  CALL.REL.NOINC `($__internal_13_$__cuda_sm70_shflsync_idx_p) ;  /* 0x00000f6000007944 */ /* 0x001fea0003c00000 */
[----:B-1----:R-:W-:Y:S01]  /*eae0*/  MOV R77, R66 ;  /* 0x00000042004d7202 */ /* 0x002fe20000000f00 */
[----:B------:R-:W-:Y:S01]  /*eaf0*/  HFMA2.MMA R66, -RZ, RZ, 0, 0 ;  /* 0x00000000ff427435 */ /* 0x000fe200000001ff */
[----:B------:R-:W-:Y:S02]  /*eb00*/  MOV R75, R63 ;  /* 0x0000003f004b7202 */ /* 0x000fe40000000f00 */
[----:B------:R-:W-:-:S02]  /*eb10*/  MOV R65, 0xffffffff ;  /* 0xffffffff00417802 */ /* 0x000fc40000000f00 */
[----:B------:R-:W-:Y:S02]  /*eb20*/  MOV R64, 0xeb40 ;  /* 0x0000eb4000407802 */ /* 0x000fe40000000f00 */
[----:B0-----:R-:W-:Y:S05]  /*eb30*/  CALL.REL.NOINC `($__internal_13_$__cuda_sm70_shflsync_idx_p) ;  /* 0x00000f0000007944 */ /* 0x001fea0003c00000 */
[----:B-1----:R-:W-:Y:S01]  /*eb40*/  MOV R75, R66 ;  /* 0x00000042004b7202 */ /* 0x002fe20000000f00 */
[----:B0-----:R-:W-:Y:S05]  /*eb50*/  BRA `(.L_x_444) ;  /* 0xffff71b000007947 */ /* 0x001fea000383ffff */
.L_x_343:
[----:B------:R-:W-:Y:S01]  /*eb60*/  HFMA2.MMA R66, -RZ, RZ, 0, 5.9604644775390625e-08 ;  /* 0x00000001ff427435 */ /* 0x000fe200000001ff */
[----:B------:R-:W-:Y:S02]  /*eb70*/  MOV R75, R71 ;  /* 0x00000047004b7202 */ /* 0x000fe40000000f00 */
[----:B------:R-:W-:Y:S02]  /*eb80*/  MOV R76, 0x1f ;  /* 0x0000001f004c7802 */ /* 0x000fe40000000f00 */
[----:B------:R-:W-:Y:S02]  /*eb90*/  MOV R65, 0xffffffff ;  /* 0xffffffff00417802 */ /* 0x000fe40000000f00 */
[----:B------:R-:W-:Y:S02]  /*eba0*/  MOV R64, 0xebc0 ;  /* 0x0000ebc000407802 */ /* 0x000fe40000000f00 */
[----:B------:R-:W-:Y:S05]  /*ebb0*/  CALL.REL.NOINC `($__internal_12_$__cuda_sm70_shflsync_down) ;  /* 0x00000e4000007944 */ /* 0x000fea0003c00000 */
[----:B-1----:R-:W-:Y:S01]  /*ebc0*/  MOV R67, R66 ;  /* 0x0000004200437202 */ /* 0x002fe20000000f00 */
[----:B------:R-:W-:Y:S05]  /*ebd0*/  BRA `(.L_x_445) ;  /* 0xffff874000007947 */ /* 0x000fea000383ffff */
.L_x_344:
[----:B------:R-:W-:Y:S01]  /*ebe0*/  HFMA2.MMA R66, -RZ, RZ, 0, 5.9604644775390625e-08 ;  /* 0x00000001ff427435 */ /* 0x000fe200000001ff */
[----:B------:R-:W-:-:S02]  /*ebf0*/  MOV R75, R69 ;  /* 0x00000045004b7202 */ /* 0x000fc40000000f00 */
[----:B------:R-:W-:Y:S02]  /*ec00*/  MOV R76, 0x1f ;  /* 0x0000001f004c7802 */ /* 0x000fe40000000f00 */
[----:B------:R-:W-:Y:S02]  /*ec10*/  MOV R65, 0xffffffff ;  /* 0xffffffff00417802 */ /* 0x000fe40000000f00 */
[----:B------:R-:W-:Y:S02]  /*ec20*/  MOV R64, 0xec40 ;  /* 0x0000ec4000407802 */ /* 0x000fe40000000f00 */
[----:B01----:R-:W-:Y:S05]  /*ec30*/  CALL.REL.NOINC `($__internal_12_$__cuda_sm70_shflsync_down) ;  /* 0x00000dc000007944 */ /* 0x003fea0003c00000 */
[----:B-1----:R-:W-:Y:S01]  /*ec40*/  MOV R69, R66 ;  /* 0x0000004200457202 */ /* 0x002fe20000000f00 */
[----:B------:R-:W-:Y:S01]  /*ec50*/  HFMA2.MMA R66, -RZ, RZ, 0, 5.9604644775390625e-08 ;  /* 0x00000001ff427435 */ /* 0x000fe200000001ff */
[----:B------:R-:W-:Y:S02]  /*ec60*/  MOV R75, R68 ;  /* 0x00000044004b7202 */ /* 0x000fe40000000f00 */
[----:B------:R-:W-:Y:S02]  /*ec70*/  MOV R76, 0x1f ;  /* 0x0000001f004c7802 */ /* 0x000fe40000000f00 */
[----:B------:R-:W-:-:S02]  /*ec80*/  MOV R65, 0xffffffff ;  /* 0xffffffff00417802 */ /* 0x000fc40000000f00 */
[----:B------:R-:W-:Y:S02]  /*ec90*/  MOV R64, 0xecb0 ;  /* 0x0000ecb000407802 */ /* 0x000fe40000000f00 */
[----:B------:R-:W-:Y:S05]  /*eca0*/  CALL.REL.NOINC `($__internal_12_$__cuda_sm70_shflsync_down) ;  /* 0x00000d5000007944 */ /* 0x000fea0003c00000 */
[----:B-1----:R-:W-:Y:S01]  /*ecb0*/  MOV R73, R66 ;  /* 0x0000004200497202 */ /* 0x002fe20000000f00 */
        /* <DEDUP_REMOVED lines=8> */
.L_x_347:
[----:B------:R-:W-:Y:S01]  /*ed40*/  HFMA2.MMA R66, -RZ, RZ, 0, 1.1920928955078125e-07 ;  /* 0x00000002ff427435 */ /* 0x000fe200000001ff */
[----:B------:R-:W-:-:S02]  /*ed50*/  MOV R75, R71 ;  /* 0x00000047004b7202 */ /* 0x000fc40000000f00 */
[----:B------:R-:W-:Y:S02]  /*ed60*/  MOV R76, 0x1f ;  /* 0x0000001f004c7802 */ /* 0x000fe40000000f00 */
[----:B------:R-:W-:Y:S02]  /*ed70*/  MOV R65, 0xffffffff ;  /* 0xffffffff00417802 */ /* 0x000fe40000000f00 */
[----:B------:R-:W-:Y:S02]  /*ed80*/  MOV R64, 0xeda0 ;  /* 0x0000eda000407802 */ /* 0x000fe40000000f00 */
[----:B-1234-:R-:W-:Y:S05]  /*ed90*/  CALL.REL.NOINC `($__internal_12_$__cuda_sm70_shflsync_down) ;  /* 0x00000c6000007944 */ /* 0x01efea0003c00000 */
[----:B-1----:R-:W-:Y:S01]  /*eda0*/  MOV R67, R66 ;  /* 0x0000004200437202 */ /* 0x002fe20000000f00 */
[----:B------:R-:W-:Y:S01]  /*edb0*/  HFMA2.MMA R66, -RZ, RZ, 0, 1.1920928955078125e-07 ;  /* 0x00000002ff427435 */ /* 0x000fe200000001ff */
[----:B------:R-:W-:Y:S02]  /*edc0*/  MOV R75, R74 ;  /* 0x0000004a004b7202 */ /* 0x000fe40000000f00 */
[----:B------:R-:W-:Y:S02]  /*edd0*/  MOV R76, 0x1f ;  /* 0x0000001f004c7802 */ /* 0x000fe40000000f00 */
[----:B------:R-:W-:-:S02]  /*ede0*/  MOV R65, 0xffffffff ;  /* 0xffffffff00417802 */ /* 0x000fc40000000f00 */
[----:B------:R-:W-:Y:S02]  /*edf0*/  MOV R64, 0xee10 ;  /* 0x0000ee1000407802 */ /* 0x000fe40000000f00 */
[----:B------:R-:W-:Y:S05]  /*ee00*/  CALL.REL.NOINC `($__internal_12_$__cuda_sm70_shflsync_down) ;  /* 0x00000bf000007944 */ /* 0x000fea0003c00000 */
[----:B-1----:R-:W-:Y:S01]  /*ee10*/  MOV R69, R66 ;  /* 0x0000004200457202 */ /* 0x002fe20000000f00 */
[----:B------:R-:W-:Y:S01]  /*ee20*/  HFMA2.MMA R66, -RZ, RZ, 0, 1.1920928955078125e-07 ;  /* 0x00000002ff427435 */ /* 0x000fe200000001ff */
[----:B------:R-:W-:Y:S02]  /*ee30*/  MOV R75, R68 ;  /* 0x00000044004b7202 */ /* 0x000fe40000000f00 */
[----:B------:R-:W-:Y:S02]  /*ee40*/  MOV R76, 0x1f ;  /* 0x0000001f004c7802 */ /* 0x000fe40000000f00 */
[----:B------:R-:W-:Y:S02]  /*ee50*/  MOV R65, 0xffffffff ;  /* 0xffffffff00417802 */ /* 0x000fe40000000f00 */
[----:B------:R-:W-:Y:S02]  /*ee60*/  MOV R64, 0xee80 ;  /* 0x0000ee8000407802 */ /* 0x000fe40000000f00 */
[----:B------:R-:W-:Y:S05]  /*ee70*/  CALL.REL.NOINC `($__internal_12_$__cuda_sm70_shflsync_down) ;  /* 0x00000b8000007944 */ /* 0x000fea0003c00000 */
[----:B-1----:R-:W-:Y:S01]  /*ee80*/  MOV R70, R66 ;  /* 0x0000004200467202 */ /* 0x002fe20000000f00 */
[----:B------:R-:W-:Y:S01]  /*ee90*/  HFMA2.MMA R66, -RZ, RZ, 0, 1.1920928955078125e-07 ;  /* 0x00000002ff427435 */ /* 0x000fe200000001ff */
[----:B------:R-:W-:-:S02]  /*eea0*/  MOV R75, R72 ;  /* 0x00000048004b7202 */ /* 0x000fc40000000f00 */
[----:B------:R-:W-:Y:S02]  /*eeb0*/  MOV R76, 0x1f ;  /* 0x0000001f004c7802 */ /* 0x000fe40000000f00 */
[----:B------:R-:W-:Y:S02]  /*eec0*/  MOV R65, 0xffffffff ;  /* 0xffffffff00417802 */ /* 0x000fe40000000f00 */
[----:B------:R-:W-:Y:S02]  /*eed0*/  MOV R64, 0xeef0 ;  /* 0x0000eef000407802 */ /* 0x000fe40000000f00 */
[----:B------:R-:W-:Y:S05]  /*eee0*/  CALL.REL.NOINC `($__internal_12_$__cuda_sm70_shflsync_down) ;  /* 0x00000b1000007944 */ /* 0x000fea0003c00000 */
[----:B-1----:R-:W-:Y:S01]  /*eef0*/  MOV R64, R66 ;  /* 0x0000004200407202 */ /* 0x002fe20000000f00 */
[----:B------:R-:W-:Y:S05]  /*ef00*/  BRA `(.L_x_447) ;  /* 0xffff85a000007947 */ /* 0x000fea000383ffff */
.L_x_350:
[----:B------:R-:W-:Y:S01]  /*ef10*/  HFMA2.MMA R66, -RZ, RZ, 0, 2.384185791015625e-07 ;  /* 0x00000004ff427435 */ /* 0x000fe200000001ff */
[----:B------:R-:W-:Y:S02]  /*ef20*/  MOV R75, R71 ;  /* 0x00000047004b7202 */ /* 0x000fe40000000f00 */
[----:B------:R-:W-:Y:S02]  /*ef30*/  MOV R76, 0x1f ;  /* 0x0000001f004c7802 */ /* 0x000fe40000000f00 */
[----:B------:R-:W-:-:S02]  /*ef40*/  MOV R65, 0xffffffff ;  /* 0xffffffff00417802 */ /* 0x000fc40000000f00 */
[----:B------:R-:W-:Y:S02]  /*ef50*/  MOV R64, 0xef70 ;  /* 0x0000ef7000407802 */ /* 0x000fe40000000f00 */
[----:B0123--:R-:W-:Y:S05]  /*ef60*/  CALL.REL.NOINC `($__internal_12_$__cuda_sm70_shflsync_down) ;  /* 0x00000a9000007944 */ /* 0x00ffea0003c00000 */
[----:B-1----:R-:W-:Y:S01]  /*ef70*/  MOV R67, R66 ;  /* 0x0000004200437202 */ /* 0x002fe20000000f00 */
[----:B------:R-:W-:Y:S05]  /*ef80*/  BRA `(.L_x_448) ;  /* 0xffff864000007947 */ /* 0x000fea000383ffff */
.L_x_351:
[----:B------:R-:W-:Y:S01]  /*ef90*/  HFMA2.MMA R66, -RZ, RZ, 0, 2.384185791015625e-07 ;  /* 0x00000004ff427435 */ /* 0x000fe200000001ff */
[----:B------:R-:W-:Y:S02]  /*efa0*/  MOV R75, R74 ;  /* 0x0000004a004b7202 */ /* 0x000fe40000000f00 */
[----:B------:R-:W-:Y:S02]  /*efb0*/  MOV R76, 0x1f ;  /* 0x0000001f004c7802 */ /* 0x000fe40000000f00 */
[----:B------:R-:W-:Y:S02]  /*efc0*/  MOV R65, 0xffffffff ;  /* 0xffffffff00417802 */ /* 0x000fe40000000f00 */
[----:B------:R-:W-:Y:S02]  /*efd0*/  MOV R64, 0xeff0 ;  /* 0x0000eff000407802 */ /* 0x000fe40000000f00 */
[----:B01234-:R-:W-:Y:S05]  /*efe0*/  CALL.REL.NOINC `($__internal_12_$__cuda_sm70_shflsync_down) ;  /* 0x00000a1000007944 */ /* 0x01ffea0003c00000 */
[----:B-1----:R-:W-:Y:S01]  /*eff0*/  MOV R69, R66 ;  /* 0x0000004200457202 */ /* 0x002fe20000000f00 */
[----:B------:R-:W-:Y:S01]  /*f000*/  HFMA2.MMA R66, -RZ, RZ, 0, 2.384185791015625e-07 ;  /* 0x00000004ff427435 */ /* 0x000fe200000001ff */
[----:B------:R-:W-:-:S02]  /*f010*/  MOV R75, R68 ;  /* 0x00000044004b7202 */ /* 0x000fc40000000f00 */
[----:B------:R-:W-:Y:S02]  /*f020*/  MOV R76, 0x1f ;  /* 0x0000001f004c7802 */ /* 0x000fe40000000f00 */
[----:B------:R-:W-:Y:S02]  /*f030*/  MOV R65, 0xffffffff ;  /* 0xffffffff00417802 */ /* 0x000fe40000000f00 */
[----:B------:R-:W-:Y:S02]  /*f040*/  MOV R64, 0xf060 ;  /* 0x0000f06000407802 */ /* 0x000fe40000000f00 */
[----:B------:R-:W-:Y:S05]  /*f050*/  CALL.REL.NOINC `($__internal_12_$__cuda_sm70_shflsync_down) ;  /* 0x000009a000007944 */ /* 0x000fea0003c00000 */
[----:B-1----:R-:W-:Y:S01]  /*f060*/  MOV R70, R66 ;  /* 0x0000004200467202 */ /* 0x002fe20000000f00 */
[----:B------:R-:W-:Y:S01]  /*f070*/  HFMA2.MMA R66, -RZ, RZ, 0, 2.384185791015625e-07 ;  /* 0x00000004ff427435 */ /* 0x000fe200000001ff */
[----:B------:R-:W-:Y:S02]  /*f080*/  MOV R75, R72 ;  /* 0x00000048004b7202 */ /* 0x000fe40000000f00 */
[----:B------:R-:W-:Y:S02]  /*f090*/  MOV R76, 0x1f ;  /* 0x0000001f004c7802 */ /* 0x000fe40000000f00 */
[----:B------:R-:W-:-:S02]  /*f0a0*/  MOV R65, 0xffffffff ;  /* 0xffffffff00417802 */ /* 0x000fc40000000f00 */
[----:B------:R-:W-:Y:S02]  /*f0b0*/  MOV R64, 0xf0d0 ;  /* 0x0000f0d000407802 */ /* 0x000fe40000000f00 */
[----:B------:R-:W-:Y:S05]  /*f0c0*/  CALL.REL.NOINC `($__internal_12_$__cuda_sm70_shflsync_down) ;  /* 0x0000093000007944 */ /* 0x000fea0003c00000 */
[----:B-1----:R-:W-:Y:S01]  /*f0d0*/  MOV R64, R66 ;  /* 0x0000004200407202 */ /* 0x002fe20000000f00 */
[----:B------:R-:W-:Y:S05]  /*f0e0*/  BRA `(.L_x_449) ;  /* 0xffff852000007947 */ /* 0x000fea000383ffff */
.L_x_354:
[----:B------:R-:W-:Y:S01]  /*f0f0*/  HFMA2.MMA R66, -RZ, RZ, 0, 4.76837158203125e-07 ;  /* 0x00000008ff427435 */ /* 0x000fe200000001ff */
[----:B------:R-:W-:Y:S02]  /*f100*/  MOV R75, R71 ;  /* 0x00000047004b7202 */ /* 0x000fe40000000f00 */
[----:B------:R-:W-:Y:S02]  /*f110*/  MOV R76, 0x1f ;  /* 0x0000001f004c7802 */ /* 0x000fe40000000f00 */
[----:B------:R-:W-:Y:S02]  /*f120*/  MOV R65, 0xffffffff ;  /* 0xffffffff00417802 */ /* 0x000fe40000000f00 */
[----:B------:R-:W-:Y:S02]  /*f130*/  MOV R64, 0xf150 ;  /* 0x0000f15000407802 */ /* 0x000fe40000000f00 */
[----:B0-234-:R-:W-:Y:S05]  /*f140*/  CALL.REL.NOINC `($__internal_12_$__cuda_sm70_shflsync_down) ;  /* 0x000008b000007944 */ /* 0x01dfea0003c00000 */
[----:B-1----:R-:W-:Y:S01]  /*f150*/  MOV R67, R66 ;  /* 0x0000004200437202 */ /* 0x002fe20000000f00 */
[----:B------:R-:W-:Y:S01]  /*f160*/  HFMA2.MMA R66, -RZ, RZ, 0, 4.76837158203125e-07 ;  /* 0x00000008ff427435 */ /* 0x000fe200000001ff */
[----:B------:R-:W-:-:S02]  /*f170*/  MOV R75, R74 ;  /* 0x0000004a004b7202 */ /* 0x000fc40000000f00 */
[----:B------:R-:W-:Y:S02]  /*f180*/  MOV R76, 0x1f ;  /* 0x0000001f004c7802 */ /* 0x000fe40000000f00 */
[----:B------:R-:W-:Y:S02]  /*f190*/  MOV R65, 0xffffffff ;  /* 0xffffffff00417802 */ /* 0x000fe40000000f00 */
[----:B------:R-:W-:Y:S02]  /*f1a0*/  MOV R64, 0xf1c0 ;  /* 0x0000f1c000407802 */ /* 0x000fe40000000f00 */
[----:B------:R-:W-:Y:S05]  /*f1b0*/  CALL.REL.NOINC `($__internal_12_$__cuda_sm70_shflsync_down) ;  /* 0x0000084000007944 */ /* 0x000fea0003c00000 */
[----:B-1----:R-:W-:Y:S01]  /*f1c0*/  MOV R69, R66 ;  /* 0x0000004200457202 */ /* 0x002fe20000000f00 */
[----:B------:R-:W-:Y:S01]  /*f1d0*/  HFMA2.MMA R66, -RZ, RZ, 0, 4.76837158203125e-07 ;  /* 0x00000008ff427435 */ /* 0x000fe200000001ff */
[----:B------:R-:W-:Y:S02]  /*f1e0*/  MOV R75, R68 ;  /* 0x00000044004b7202 */ /* 0x000fe40000000f00 */
[----:B------:R-:W-:Y:S02]  /*f1f0*/  MOV R76, 0x1f ;  /* 0x0000001f004c7802 */ /* 0x000fe40000000f00 */
[----:B------:R-:W-:-:S02]  /*f200*/  MOV R65, 0xffffffff ;  /* 0xffffffff00417802 */ /* 0x000fc40000000f00 */
[----:B------:R-:W-:Y:S02]  /*f210*/  MOV R64, 0xf230 ;  /* 0x0000f23000407802 */ /* 0x000fe40000000f00 */
[----:B------:R-:W-:Y:S05]  /*f220*/  CALL.REL.NOINC `($__internal_12_$__cuda_sm70_shflsync_down) ;  /* 0x000007d000007944 */ /* 0x000fea0003c00000 */
[----:B-1----:R-:W-:Y:S01]  /*f230*/  MOV R70, R66 ;  /* 0x0000004200467202 */ /* 0x002fe20000000f00 */
[----:B------:R-:W-:Y:S01]  /*f240*/  HFMA2.MMA R66, -RZ, RZ, 0, 4.76837158203125e-07 ;  /* 0x00000008ff427435 */ /* 0x000fe200000001ff */
[----:B------:R-:W-:Y:S02]  /*f250*/  MOV R75, R72 ;  /* 0x00000048004b7202 */ /* 0x000fe40000000f00 */
[----:B------:R-:W-:Y:S02]  /*f260*/  MOV R76, 0x1f ;  /* 0x0000001f004c7802 */ /* 0x000fe40000000f00 */
[----:B------:R-:W-:Y:S02]  /*f270*/  MOV R65, 0xffffffff ;  /* 0xffffffff00417802 */ /* 0x000fe40000000f00 */
[----:B------:R-:W-:Y:S02]  /*f280*/  MOV R64, 0xf2a0 ;  /* 0x0000f2a000407802 */ /* 0x000fe40000000f00 */
[----:B------:R-:W-:Y:S05]  /*f290*/  CALL.REL.NOINC `($__internal_12_$__cuda_sm70_shflsync_down) ;  /* 0x0000076000007944 */ /* 0x000fea0003c00000 */
[----:B-1----:R-:W-:Y:S01]  /*f2a0*/  MOV R64, R66 ;  /* 0x0000004200407202 */ /* 0x002fe20000000f00 */
[----:B------:R-:W-:Y:S05]  /*f2b0*/  BRA `(.L_x_450) ;  /* 0xffff84a000007947 */ /* 0x000fea000383ffff */
.L_x_357:
[----:B------:R-:W-:Y:S01]  /*f2c0*/  HFMA2.MMA R66, -RZ, RZ, 0, 9.5367431640625e-07 ;  /* 0x00000010ff427435 */ /* 0x000fe200000001ff */
[----:B------:R-:W-:-:S02]  /*f2d0*/  MOV R75, R71 ;  /* 0x00000047004b7202 */ /* 0x000fc40000000f00 */
[----:B------:R-:W-:Y:S02]  /*f2e0*/  MOV R76, 0x1f ;  /* 0x0000001f004c7802 */ /* 0x000fe40000000f00 */
[----:B------:R-:W-:Y:S02]  /*f2f0*/  MOV R65, 0xffffffff ;  /* 0xffffffff00417802 */ /* 0x000fe40000000f00 */
[----:B------:R-:W-:Y:S02]  /*f300*/  MOV R64, 0xf320 ;  /* 0x0000f32000407802 */ /* 0x000fe40000000f00 */
[----:B01-34-:R-:W-:Y:S05]  /*f310*/  CALL.REL.NOINC `($__internal_12_$__cuda_sm70_shflsync_down) ;  /* 0x000006e000007944 */ /* 0x01bfea0003c00000 */
[----:B-1----:R-:W-:Y:S01]  /*f320*/  MOV R67, R66 ;  /* 0x0000004200437202 */ /* 0x002fe20000000f00 */
[----:B------:R-:W-:Y:S05]  /*f330*/  BRA `(.L_x_451) ;  /* 0xffff854000007947 */ /* 0x000fea000383ffff */
.L_x_358:
[----:B------:R-:W-:Y:S01]  /*f340*/  HFMA2.MMA R66, -RZ, RZ, 0, 9.5367431640625e-07 ;  /* 0x00000010ff427435 */ /* 0x000fe200000001ff */
[----:B------:R-:W-:Y:S02]  /*f350*/  MOV R75, R74 ;  /* 0x0000004a004b7202 */ /* 0x000fe40000000f00 */
[----:B------:R-:W-:Y:S02]  /*f360*/  MOV R76, 0x1f ;  /* 0x0000001f004c7802 */ /* 0x000fe40000000f00 */
[----:B------:R-:W-:-:S02]  /*f370*/  MOV R65, 0xffffffff ;  /* 0xffffffff00417802 */ /* 0x000fc40000000f00 */
[----:B------:R-:W-:Y:S02]  /*f380*/  MOV R64, 0xf3a0 ;  /* 0x0000f3a000407802 */ /* 0x000fe40000000f00 */
[----:B01234-:R-:W-:Y:S05]  /*f390*/  CALL.REL.NOINC `($__internal_12_$__cuda_sm70_shflsync_down) ;  /* 0x0000066000007944 */ /* 0x01ffea0003c00000 */
[----:B-1----:R-:W-:Y:S01]  /*f3a0*/  MOV R69, R66 ;  /* 0x0000004200457202 */ /* 0x002fe20000000f00 */
[----:B------:R-:W-:Y:S01]  /*f3b0*/  HFMA2.MMA R66, -RZ, RZ, 0, 9.5367431640625e-07 ;  /* 0x00000010ff427435 */ /* 0x000fe200000001ff */
[----:B------:R-:W-:Y:S02]  /*f3c0*/  MOV R75, R68 ;  /* 0x00000044004b7202 */ /* 0x000fe40000000f00 */
[----:B------:R-:W-:Y:S02]  /*f3d0*/  MOV R76, 0x1f ;  /* 0x0000001f004c7802 */ /* 0x000fe40000000f00 */
[----:B------:R-:W-:Y:S02]  /*f3e0*/  MOV R65, 0xffffffff ;  /* 0xffffffff00417802 */ /* 0x000fe40000000f00 */
[----:B------:R-:W-:Y:S02]  /*f3f0*/  MOV R64, 0xf410 ;  /* 0x0000f41000407802 */ /* 0x000fe40000000f00 */
[----:B------:R-:W-:Y:S05]  /*f400*/  CALL.REL.NOINC `($__internal_12_$__cuda_sm70_shflsync_down) ;  /* 0x000005f000007944 */ /* 0x000fea0003c00000 */
[----:B-1----:R-:W-:Y:S01]  /*f410*/  MOV R70, R66 ;  /* 0x0000004200467202 */ /* 0x002fe20000000f00 */
[----:B------:R-:W-:Y:S01]  /*f420*/  HFMA2.MMA R66, -RZ, RZ, 0, 9.5367431640625e-07 ;  /* 0x00000010ff427435 */ /* 0x000fe200000001ff */
[----:B------:R-:W-:-:S02]  /*f430*/  MOV R75, R72 ;  /* 0x00000048004b7202 */ /* 0x000fc40000000f00 */
[----:B------:R-:W-:Y:S02]  /*f440*/  MOV R76, 0x1f ;  /* 0x0000001f004c7802 */ /* 0x000fe40000000f00 */
[----:B------:R-:W-:Y:S02]  /*f450*/  MOV R65, 0xffffffff ;  /* 0xffffffff00417802 */ /* 0x000fe40000000f00 */
[----:B------:R-:W-:Y:S02]  /*f460*/  MOV R64, 0xf480 ;  /* 0x0000f48000407802 */ /* 0x000fe40000000f00 */
[----:B------:R-:W-:Y:S05]  /*f470*/  CALL.REL.NOINC `($__internal_12_$__cuda_sm70_shflsync_down) ;  /* 0x0000058000007944 */ /* 0x000fea0003c00000 */
[----:B-1----:R-:W-:Y:S01]  /*f480*/  MOV R64, R66 ;  /* 0x0000004200407202 */ /* 0x002fe20000000f00 */
[----:B------:R-:W-:Y:S05]  /*f490*/  BRA `(.L_x_452) ;  /* 0xffff842000007947 */ /* 0x000fea000383ffff */
.L_x_361:
[----:B------:R-:W-:Y:S01]  /*f4a0*/  HFMA2.MMA R66, -RZ, RZ, 0, 0 ;  /* 0x00000000ff427435 */ /* 0x000fe200000001ff */
[----:B------:R-:W-:Y:S02]  /*f4b0*/  MOV R75, R71 ;  /* 0x00000047004b7202 */ /* 0x000fe40000000f00 */
[----:B------:R-:W-:Y:S02]  /*f4c0*/  MOV R65, 0xffffffff ;  /* 0xffffffff00417802 */ /* 0x000fe40000000f00 */
[----:B--2---:R-:W-:-:S02]  /*f4d0*/  MOV R64, 0xf4f0 ;  /* 0x0000f4f000407802 */ /* 0x004fc40000000f00 */
[----:B01-34-:R-:W-:Y:S05]  /*f4e0*/  CALL.REL.NOINC `($__internal_13_$__cuda_sm70_shflsync_idx_p) ;  /* 0x0000055000007944 */ /* 0x01bfea0003c00000 */
[----:B-1----:R-:W-:Y:S01]  /*f4f0*/  MOV R69, R66 ;  /* 0x0000004200457202 */ /* 0x002fe20000000f00 */
[----:B------:R-:W-:Y:S01]  /*f500*/  HFMA2.MMA R66, -RZ, RZ, 0, 0 ;  /* 0x00000000ff427435 */ /* 0x000fe200000001ff */
[----:B------:R-:W-:-:S02]  /*f510*/  MOV R75, R74 ;  /* 0x0000004a004b7202 */ /* 0x000fc40000000f00 */
[----:B------:R-:W-:Y:S02]  /*f520*/  MOV R65, 0xffffffff ;  /* 0xffffffff00417802 */ /* 0x000fe40000000f00 */
        /* <DEDUP_REMOVED lines=10> */
[----:B------:R-:W-:-:S02]  /*f5d0*/  MOV R75, R72 ;  /* 0x00000048004b7202 */ /* 0x000fc40000000f00 */
[----:B------:R-:W-:Y:S02]  /*f5e0*/  MOV R65, 0xffffffff ;  /* 0xffffffff00417802 */ /* 0x000fe40000000f00 */
[----:B------:R-:W-:Y:S02]  /*f5f0*/  MOV R64, 0xf610 ;  /* 0x0000f61000407802 */ /* 0x000fe40000000f00 */
[----:B0-----:R-:W-:Y:S05]  /*f600*/  CALL.REL.NOINC `($__internal_13_$__cuda_sm70_shflsync_idx_p) ;  /* 0x0000043000007944 */ /* 0x001fea0003c00000 */
[----:B------:R-:W-:Y:S02]  /*f610*/  MOV R70, R69 ;  /* 0x0000004500467202 */ /* 0x000fe40000000f00 */
[----:B------:R-:W-:Y:S02]  /*f620*/  MOV R69, R67 ;  /* 0x0000004300457202 */ /* 0x000fe40000000f00 */
[----:B-1----:R-:W-:Y:S01]  /*f630*/  MOV R67, R66 ;  /* 0x0000004200437202 */ /* 0x002fe20000000f00 */
[----:B------:R-:W-:Y:S01]  /*f640*/  HFMA2.MMA R66, -RZ, RZ, 0, 5.9604644775390625e-08 ;  /* 0x00000001ff427435 */ /* 0x000fe200000001ff */
[----:B------:R-:W-:Y:S02]  /*f650*/  MOV R75, R71 ;  /* 0x00000047004b7202 */ /* 0x000fe40000000f00 */
[----:B------:R-:W-:-:S02]  /*f660*/  MOV R76, 0x1f ;  /* 0x0000001f004c7802 */ /* 0x000fc40000000f00 */
[----:B------:R-:W-:Y:S02]  /*f670*/  MOV R65, 0xffffffff ;  /* 0xffffffff00417802 */ /* 0x000fe40000000f00 */
[----:B------:R-:W-:Y:S02]  /*f680*/  MOV R64, 0xf6a0 ;  /* 0x0000f6a000407802 */ /* 0x000fe40000000f00 */
[----:B0-----:R-:W-:Y:S05]  /*f690*/  CALL.REL.NOINC `($__internal_12_$__cuda_sm70_shflsync_down) ;  /* 0x0000036000007944 */ /* 0x001fea0003c00000 */
[----:B-1----:R-:W-:Y:S01]  /*f6a0*/  MOV R71, R66 ;  /* 0x0000004200477202 */ /* 0x002fe20000000f00 */
[----:B------:R-:W-:Y:S01]  /*f6b0*/  HFMA2.MMA R66, -RZ, RZ, 0, 5.9604644775390625e-08 ;  /* 0x00000001ff427435 */ /* 0x000fe200000001ff */
[----:B------:R-:W-:Y:S02]  /*f6c0*/  MOV R75, R74 ;  /* 0x0000004a004b7202 */ /* 0x000fe40000000f00 */
[----:B------:R-:W-:Y:S02]  /*f6d0*/  MOV R76, 0x1f ;  /* 0x0000001f004c7802 */ /* 0x000fe40000000f00 */
[----:B------:R-:W-:Y:S02]  /*f6e0*/  MOV R65, 0xffffffff ;  /* 0xffffffff00417802 */ /* 0x000fe40000000f00 */
[----:B------:R-:W-:-:S02]  /*f6f0*/  MOV R64, 0xf710 ;  /* 0x0000f71000407802 */ /* 0x000fc40000000f00 */
[----:B------:R-:W-:Y:S05]  /*f700*/  CALL.REL.NOINC `($__internal_12_$__cuda_sm70_shflsync_down) ;  /* 0x000002f000007944 */ /* 0x000fea0003c00000 */
[----:B-1----:R-:W-:Y:S01]  /*f710*/  MOV R74, R66 ;  /* 0x00000042004a7202 */ /* 0x002fe20000000f00 */
[----:B------:R-:W-:Y:S01]  /*f720*/  HFMA2.MMA R66, -RZ, RZ, 0, 5.9604644775390625e-08 ;  /* 0x00000001ff427435 */ /* 0x000fe200000001ff */
[----:B------:R-:W-:-:S02]  /*f730*/  MOV R75, R68 ;  /* 0x00000044004b7202 */ /* 0x000fc40000000f00 */
[----:B------:R-:W-:Y:S02]  /*f740*/  MOV R76, 0x1f ;  /* 0x0000001f004c7802 */ /* 0x000fe40000000f00 */
[----:B------:R-:W-:Y:S02]  /*f750*/  MOV R65, 0xffffffff ;  /* 0xffffffff00417802 */ /* 0x000fe40000000f00 */
[----:B------:R-:W-:Y:S02]  /*f760*/  MOV R64, 0xf780 ;  /* 0x0000f78000407802 */ /* 0x000fe40000000f00 */
[----:B------:R-:W-:Y:S05]  /*f770*/  CALL.REL.NOINC `($__internal_12_$__cuda_sm70_shflsync_down) ;  /* 0x0000028000007944 */ /* 0x000fea0003c00000 */
[----:B-1----:R-:W-:Y:S01]  /*f780*/  MOV R68, R66 ;  /* 0x0000004200447202 */ /* 0x002fe20000000f00 */
[----:B------:R-:W-:Y:S01]  /*f790*/  HFMA2.MMA R66, -RZ, RZ, 0, 5.9604644775390625e-08 ;  /* 0x00000001ff427435 */ /* 0x000fe200000001ff */
[----:B------:R-:W-:Y:S02]  /*f7a0*/  MOV R75, R72 ;  /* 0x00000048004b7202 */ /* 0x000fe40000000f00 */
[----:B------:R-:W-:Y:S02]  /*f7b0*/  MOV R76, 0x1f ;  /* 0x0000001f004c7802 */ /* 0x000fe40000000f00 */
[----:B------:R-:W-:-:S02]  /*f7c0*/  MOV R65, 0xffffffff ;  /* 0xffffffff00417802 */ /* 0x000fc40000000f00 */
[----:B------:R-:W-:Y:S02]  /*f7d0*/  MOV R64, 0xf7f0 ;  /* 0x0000f7f000407802 */ /* 0x000fe40000000f00 */
[----:B------:R-:W-:Y:S05]  /*f7e0*/  CALL.REL.NOINC `($__internal_12_$__cuda_sm70_shflsync_down) ;  /* 0x0000021000007944 */ /* 0x000fea0003c00000 */
[-C--:B------:R-:W-:Y:S01]  /*f7f0*/  FMUL.FTZ R76, R63, R73.reuse ;  /* 0x000000493f4c7220 */ /* 0x080fe20000410000 */
[----:B-1----:R-:W-:Y:S01]  /*f800*/  MOV R72, R66 ;  /* 0x0000004200487202 */ /* 0x002fe20000000f00 */
[-C--:B------:R-:W-:Y:S01]  /*f810*/  FMUL.FTZ R77, R62, R73.reuse ;  /* 0x000000493e4d7220 */ /* 0x080fe20000410000 */
[----:B------:R-:W-:Y:S01]  /*f820*/  HFMA2.MMA R66, -RZ, RZ, 0, 0 ;  /* 0x00000000ff427435 */ /* 0x000fe200000001ff */
[C---:B------:R-:W-:Y:S01]  /*f830*/  FMUL.FTZ R79, R60.reuse, R70 ;  /* 0x000000463c4f7220 */ /* 0x040fe20000410000 */
[----:B------:R-:W-:Y:S01]  /*f840*/  MOV R75, R60 ;  /* 0x0000003c004b7202 */ /* 0x000fe20000000f00 */
[-C--:B------:R-:W-:Y:S01]  /*f850*/  FMUL.FTZ R78, R60, R73.reuse ;  /* 0x000000493c4e7220 */ /* 0x080fe20000410000 */
[----:B------:R-:W-:Y:S01]  /*f860*/  MOV R65, 0xffffffff ;  /* 0xffffffff00417802 */ /* 0x000fe20000000f00 */
[----:B------:R-:W-:Y:S01]  /*f870*/  FMUL.FTZ R60, R61, R73 ;  /* 0x000000493d3c7220 */ /* 0x000fe20000410000 */
[----:B------:R-:W-:Y:S01]  /*f880*/  MOV R64, 0xf8c0 ;  /* 0x0000f8c000407802 */ /* 0x000fe20000000f00 */
[----:B------:R-:W-:-:S02]  /*f890*/  FFMA.FTZ R76, R62, R70, -R76 ;  /* 0x000000463e4c7223 */ /* 0x000fc4000001084c */
[----:B------:R-:W-:Y:S02]  /*f8a0*/  FFMA.FTZ R77, R63, R70, R77 ;  /* 0x000000463f4d7223 */ /* 0x000fe4000001004d */
[----:B------:R-:W-:Y:S05]  /*f8b0*/  CALL.REL.NOINC `($__internal_13_$__cuda_sm70_shflsync_idx_p) ;  /* 0x0000018000007944 */ /* 0x000fea0003c00000 */
        /* <DEDUP_REMOVED lines=19> */
[----:B0-----:R-:W-:Y:S05]  /*f9f0*/  BRA `(.L_x_453) ;  /* 0xffff80e000007947 */ /* 0x001fea000383ffff */
        .weak           $__internal_12_$__cuda_sm70_shflsync_down
        .type           $__internal_12_$__cuda_sm70_shflsync_down,@function
        .size           $__internal_12_$__cuda_sm70_shflsync_down,($__internal_13_$__cuda_sm70_shflsync_idx_p - $__internal_12_$__cuda_sm70_shflsync_down)
$__internal_12_$__cuda_sm70_shflsync_down:
[----:B------:R-:W-:Y:S04]  /*fa00*/  WARPSYNC R65 ;  /* 0x0000004100007348 */ /* 0x000fe80003800000 */
[----:B------:R0:W1:Y:S02]  /*fa10*/  SHFL.DOWN PT, R66, R75, R66, R76 ;  /* 0x080000424b427389 */ /* 0x00006400000e004c */
[----:B0-----:R-:W-:-:S06]  /*fa20*/  HFMA2.MMA R65, -RZ, RZ, 0, 0 ;  /* 0x00000000ff417435 */ /* 0x001fcc00000001ff */
[----:B------:R-:W-:Y:S05]  /*fa30*/  RET.REL.NODEC R64 `(_Z25selective_scan_bwd_kernelI32Selective_Scan_bwd_kernel_traitsILi128ELi16ELb0ELb0ELb1ELb0ELb0EfN3c107complexIfEEEEv12SSMParamsBwd) ;  /* 0xffff05c040007950 */ /* 0x000fea0003c3ffff */
        .weak           $__internal_13_$__cuda_sm70_shflsync_idx_p
        .type           $__internal_13_$__cuda_sm70_shflsync_idx_p,@function
        .size           $__internal_13_$__cuda_sm70_shflsync_idx_p,($__internal_14_$__cuda_sm70_shflsync_up - $__internal_13_$__cuda_sm70_shflsync_idx_p)
$__internal_13_$__cuda_sm70_shflsync_idx_p:
[----:B------:R-:W-:Y:S01]  /*fa40*/  MOV R149, 0x1f ;  /* 0x0000001f00957802 */ /* 0x000fe20000000f00 */
[----:B------:R-:W-:Y:S04]  /*fa50*/  WARPSYNC R65 ;  /* 0x0000004100007348 */ /* 0x000fe80003800000 */
[----:B------:R0:W1:Y:S04]  /*fa60*/  SHFL.IDX PT, R66, R75, R66, R149 ;  /* 0x000000424b427389 */ /* 0x00006800000e0095 */
[----:B0-----:R-:W0:Y:S01]  /*fa70*/  S2R R149, SR_LANEID ;  /* 0x0000000000957919 */ /* 0x001e220000000000 */
[----:B------:R-:W-:-:S06]  /*fa80*/  HFMA2.MMA R65, -RZ, RZ, 0, 0 ;  /* 0x00000000ff417435 */ /* 0x000fcc00000001ff */
[----:B------:R-:W-:Y:S05]  /*fa90*/  RET.REL.NODEC R64 `(_Z25selective_scan_bwd_kernelI32Selective_Scan_bwd_kernel_traitsILi128ELi16ELb0ELb0ELb1ELb0ELb0EfN3c107complexIfEEEEv12SSMParamsBwd) ;  /* 0xffff056040007950 */ /* 0x000fea0003c3ffff */
        .weak           $__internal_14_$__cuda_sm70_shflsync_up
        .type           $__internal_14_$__cuda_sm70_shflsync_up,@function
        .size           $__internal_14_$__cuda_sm70_shflsync_up,(.L_x_14449 - $__internal_14_$__cuda_sm70_shflsync_up)
$__internal_14_$__cuda_sm70_shflsync_up:
[----:B------:R-:W-:Y:S01]  /*faa0*/  MOV R65, 0x0 ;  /* 0x0000000000417802 */ /* 0x000fe20000000f00 */
[----:B------:R-:W-:Y:S04]  /*fab0*/  WARPSYNC R67 ;  /* 0x0000004300007348 */ /* 0x000fe80003800000 */
[----:B------:R0:W1:Y:S01]  /*fac0*/  SHFL.UP PT, R67, R70, R69, R68 ;  /* 0x0400004546437389 */ /* 0x00006200000e0044 */
[----:B------:R-:W-:Y:S05]  /*fad0*/  RET.REL.NODEC R64 `(_Z25selective_scan_bwd_kernelI32Selective_Scan_bwd_kernel_traitsILi128ELi16ELb0ELb0ELb1ELb0ELb0EfN3c107complexIfEEEEv12SSMParamsBwd) ;  /* 0xffff052040007950 */ /* 0x000fea0003c3ffff */
.L_x_454:
        /* <DEDUP_REMOVED lines=10> */
.L_x_14449:


//--------------------- .text._Z25selective_scan_bwd_kernelI32Selective_Scan_bwd_kernel_traitsILi128ELi16ELb0ELb0ELb1ELb0ELb1EfN3c107complexIfEEEEv12SSMParamsBwd --------------------------
	.section	.text._Z25selective_scan_bwd_kernelI32Selective_Scan_bwd_kernel_traitsILi128ELi16ELb0ELb0ELb1ELb0ELb1EfN3c107complexIfEEEEv12SSMParamsBwd,"ax",@progbits
	.sectioninfo	@"SHI_REGISTERS=255"
	.align	128
        .global         _Z25selective_scan_bwd_kernelI32Selective_Scan_bwd_kernel_traitsILi128ELi16ELb0ELb0ELb1ELb0ELb1EfN3c107complexIfEEEEv12SSMParamsBwd
        .type           _Z25selective_scan_bwd_kernelI32Selective_Scan_bwd_kernel_traitsILi128ELi16ELb0ELb0ELb1ELb0ELb1EfN3c107complexIfEEEEv12SSMParamsBwd,@function
        .size           _Z25selective_scan_bwd_kernelI32Selective_Scan_bwd_kernel_traitsILi128ELi16ELb0ELb0ELb1ELb0ELb1EfN3c107complexIfEEEEv12SSMParamsBwd,(.L_x_14452 - _Z25selective_scan_bwd_kernelI32Selective_Scan_bwd_kernel_traitsILi128ELi16ELb0ELb0ELb1ELb0ELb1EfN3c107complexIfEEEEv12SSMParamsBwd)
        .other          _Z25selective_scan_bwd_kernelI32Selective_Scan_bwd_kernel_traitsILi128ELi16ELb0ELb0ELb1ELb0ELb1EfN3c107complexIfEEEEv12SSMParamsBwd,@"STO_CUDA_ENTRY STV_DEFAULT"
_Z25selective_scan_bwd_kernelI32Selective_Scan_bwd_kernel_traitsILi128ELi16ELb0ELb0ELb1ELb0ELb1EfN3c107complexIfEEEEv12SSMParamsBwd:
.text._Z25selective_scan_bwd_kernelI32Selective_Scan_bwd_kernel_traitsILi128ELi16ELb0ELb0ELb1ELb0ELb1EfN3c107complexIfEEEEv12SSMParamsBwd:
        /* <DEDUP_REMOVED lines=24> */
[----:B------:R-:W-:Y:S01]  /*0180*/  ULDC.64 UR34, c[0x0][0x348] ;  /* 0x0000d20000227ab9 */ /* 0x000fe20000000a00 */
[----:B------:R-:W-:Y:S01]  /*0190*/  MOV R3, UR5 ;  /* 0x0000000500037c02 */ /* 0x000fe20008000f00 */
[----:B------:R-:W0:Y:S01]  /*01a0*/  R2UR UR27, R6 ;  /* 0x00000000061b73c2 */ /* 0x000e2200000e0000 */
[----:B------:R-:W-:Y:S01]  /*01b0*/  ULDC.64 UR4, c[0x0][0x260] ;  /* 0x0000980000047ab9 */ /* 0x000fe20000000a00 */
[----:B------:R-:W-:Y:S01]  /*01c0*/  MOV R5, UR7 ;  /* 0x0000000700057c02 */ /* 0x000fe20008000f00 */
[----:B------:R-:W-:-:S02]  /*01d0*/  ULDC.64 UR6, c[0x0][0x1d0] ;  /* 0x0000740000067ab9 */ /* 0x000fc40000000a00 */
[----:B------:R2:W3:Y:S01]  /*01e0*/  @P0 LDG.E R3, [R2.64] ;  /* 0x0000002002030981 */ /* 0x0004e2000c1e1900 */
[----:B------:R-:W-:Y:S02]  /*01f0*/  UMOV UR30, URZ ;  /* 0x0000003f001e7c82 */ /* 0x000fe40008000000 */
[----:B------:R-:W-:Y:S01]  /*0200*/  UMOV UR31, URZ ;  /* 0x0000003f001f7c82 */ /* 0x000fe20008000000 */
[----:B------:R-:W4:Y:S01]  /*0210*/  @P1 LDG.E R4, [R4.64] ;  /* 0x0000002004041981 */ /* 0x000f22000c1e1900 */
[----:B-1----:R-:W-:Y:S02]  /*0220*/  USHF.R.S32.HI UR13, URZ, 0x1f, UR12 ;  /* 0x0000001f3f0d7899 */ /* 0x002fe4000801140c */
[----:B------:R-:W-:Y:S01]  /*0230*/  UISETP.NE.U32.AND UP0, UPT, URZ, UR4, UPT ;  /* 0x000000043f00728c */ /* 0x000fe2000bf05070 */
[----:B------:R1:W-:Y:S01]  /*0240*/  STL [R1+0x4c], RZ ;  /* 0x00004cff01007387 */ /* 0x0003e20000100800 */
[----:B------:R-:W-:Y:S02]  /*0250*/  UIMAD UR4, UR13, UR6, URZ ;  /* 0x000000060d0472a4 */ /* 0x000fe4000f8e023f */
[----:B------:R-:W-:Y:S01]  /*0260*/  UIMAD.WIDE.U32 UR8, UR12, UR6, URZ ;  /* 0x000000060c0872a5 */ /* 0x000fe2000f8e003f */
[----:B------:R1:W-:Y:S01]  /*0270*/  STL [R1+0x48], RZ ;  /* 0x000048ff01007387 */ /* 0x0003e20000100800 */
[----:B------:R-:W-:-:S02]  /*0280*/  UIMAD UR4, UR12, UR7, UR4 ;  /* 0x000000070c0472a4 */ /* 0x000fc4000f8e0204 */
[----:B------:R-:W-:Y:S02]  /*0290*/  UISETP.NE.AND.EX UP0, UPT, URZ, UR5, UPT, UP0 ;  /* 0x000000053f00728c */ /* 0x000fe4000bf05300 */
[----:B------:R-:W-:Y:S01]  /*02a0*/  ULDC.64 UR6, c[0x0][0x1e0] ;  /* 0x0000780000067ab9 */ /* 0x000fe20000000a00 */
[----:B0-----:R-:W0:Y:S01]  /*02b0*/  I2F.RP R0, UR27 ;  /* 0x0000001b00007d06 */ /* 0x001e220008209400 */
[----:B------:R-:W-:Y:S02]  /*02c0*/  UIMAD UR5, UR13, UR6, URZ ;  /* 0x000000060d0572a4 */ /* 0x000fe4000f8e023f */
[----:B------:R-:W-:Y:S02]  /*02d0*/  UIMAD UR20, UR13, UR18, URZ ;  /* 0x000000120d1472a4 */ /* 0x000fe4000f8e023f */
[----:B------:R-:W-:Y:S02]  /*02e0*/  UIMAD UR22, UR12, UR7, UR5 ;  /* 0x000000070c1672a4 */ /* 0x000fe4000f8e0205 */
[----:B------:R-:W-:-:S02]  /*02f0*/  UIMAD UR20, UR12, UR19, UR20 ;  /* 0x000000130c1472a4 */ /* 0x000fc4000f8e0214 */
[----:B------:R-:W-:Y:S02]  /*0300*/  UIMAD UR19, UR13, UR24, URZ ;  /* 0x000000180d1372a4 */ /* 0x000fe4000f8e023f */
[----:B------:R-:W-:Y:S02]  /*0310*/  UIMAD.WIDE.U32 UR14, UR12, UR6, URZ ;  /* 0x000000060c0e72a5 */ /* 0x000fe4000f8e003f */
[----:B------:R-:W-:Y:S02]  /*0320*/  UIMAD.WIDE.U32 UR6, UR12, UR24, URZ ;  /* 0x000000180c0672a5 */ /* 0x000fe4000f8e003f */
[----:B------:R-:W-:Y:S01]  /*0330*/  UIMAD UR19, UR12, UR25, UR19 ;  /* 0x000000190c1372a4 */ /* 0x000fe2000f8e0213 */
[----:B0-----:R-:W2:Y:S01]  /*0340*/  MUFU.RCP R0, R0 ;  /* 0x0000000000007308 */ /* 0x001ea20000001000 */
[----:B------:R-:W-:Y:S02]  /*0350*/  UIMAD.WIDE.U32 UR16, UR12, UR18, URZ ;  /* 0x000000120c1072a5 */ /* 0x000fe4000f8e003f */
[----:B------:R-:W-:-:S02]  /*0360*/  ULDC.64 UR24, c[0x0][0x1d8] ;  /* 0x0000760000187ab9 */ /* 0x000fc40000000a00 */
[----:B------:R-:W-:Y:S02]  /*0370*/  UISETP.NE.U32.AND UP1, UPT, URZ, UR28, UPT ;  /* 0x0000001c3f00728c */ /* 0x000fe4000bf25070 */
[----:B------:R-:W-:Y:S02]  /*0380*/  UIMAD UR18, UR11, UR24, URZ ;  /* 0x000000180b1272a4 */ /* 0x000fe4000f8e023f */
[----:B------:R-:W-:Y:S02]  /*0390*/  UIADD3 UR9, UR9, UR4, URZ ;  /* 0x0000000409097290 */ /* 0x000fe4000fffe03f */
[----:B------:R-:W-:Y:S02]  /*03a0*/  UISETP.NE.AND.EX UP1, UPT, URZ, UR29, UPT, UP1 ;  /* 0x0000001d3f00728c */ /* 0x000fe4000bf25310 */
[----:B------:R-:W-:Y:S02]  /*03b0*/  UMOV UR4, URZ ;  /* 0x0000003f00047c82 */ /* 0x000fe40008000000 */
[----:B------:R-:W-:Y:S01]  /*03c0*/  UISETP.NE.U32.AND UP2, UPT, URZ, UR34, UPT ;  /* 0x000000223f00728c */ /* 0x000fe2000bf45070 */
[----:B--2---:R-:W-:Y:S01]  /*03d0*/  IADD3 R2, R0, 0xffffffe, RZ ;  /* 0x0ffffffe00027810 */ /* 0x004fe20007ffe0ff */
[----:B------:R-:W-:Y:S01]  /*03e0*/  UIMAD UR18, UR10, UR25, UR18 ;  /* 0x000000190a1272a4 */ /* 0x000fe2000f8e0212 */
[----:B------:R-:W-:Y:S01]  /*03f0*/  IABS R0, UR10 ;  /* 0x0000000a00007c13 */ /* 0x000fe20008000000 */
[----:B------:R-:W-:-:S02]  /*0400*/  UIMAD.WIDE.U32 UR8, UR10, UR24, UR8 ;  /* 0x000000180a0872a5 */ /* 0x000fc4000f8e0008 */
[----:B------:R-:W-:Y:S01]  /*0410*/  UIADD3 UR15, UR15, UR22, URZ ;  /* 0x000000160f0f7290 */ /* 0x000fe2000fffe03f */
[----:B------:R-:W0:Y:S01]  /*0420*/  F2I.FTZ.U32.TRUNC.NTZ R2, R2 ;  /* 0x0000000200027305 */ /* 0x000e22000021f000 */
[----:B------:R-:W2:Y:S01]  /*0430*/  R2UR UR21, R0 ;  /* 0x00000000001573c2 */ /* 0x000ea200000e0000 */
[----:B------:R-:W-:Y:S02]  /*0440*/  ULDC.64 UR24, c[0x0][0x1e8] ;  /* 0x00007a0000187ab9 */ /* 0x000fe40000000a00 */
[----:B------:R-:W-:Y:S02]  /*0450*/  UIMAD UR22, UR11, UR24, URZ ;  /* 0x000000180b1672a4 */ /* 0x000fe4000f8e023f */
[----:B------:R-:W-:Y:S02]  /*0460*/  UISETP.NE.AND.EX UP2, UPT, URZ, UR35, UPT, UP2 ;  /* 0x000000233f00728c */ /* 0x000fe4000bf45320 */
[----:B------:R-:W-:Y:S02]  /*0470*/  UIMAD UR26, UR10, UR25, UR22 ;  /* 0x000000190a1a72a4 */ /* 0x000fe4000f8e0216 */
[----:B------:R-:W-:-:S02]  /*0480*/  @UP1 ULEA UR30, UP3, UR10, UR28, 0x2 ;  /* 0x0000001c0a1e1291 */ /* 0x000fc4000f86103f */
[----:B------:R-:W-:Y:S02]  /*0490*/  ULDC.64 UR36, c[0x0][0x280] ;  /* 0x0000a00000247ab9 */ /* 0x000fe40000000a00 */
[----:B------:R-:W-:Y:S01]  /*04a0*/  @UP1 ULEA.HI.X UR31, UR10, UR29, UR11, 0x2, UP3 ;  /* 0x0000001d0a1f1291 */ /* 0x000fe200098f140b */
[----:B0-----:R-:W0:Y:S01]  /*04b0*/  R2UR UR5, R2 ;  /* 0x00000000020573c2 */ /* 0x001e2200000e0000 */
[----:B------:R-:W-:Y:S02]  /*04c0*/  UMOV UR28, URZ ;  /* 0x0000003f001c7c82 */ /* 0x000fe40008000000 */
[----:B------:R-:W-:Y:S02]  /*04d0*/  @UP2 ULEA UR28, UP1, UR10, UR34, 0x2 ;  /* 0x000000220a1c2291 */ /* 0x000fe4000f82103f */
[----:B------:R-:W-:Y:S02]  /*04e0*/  UMOV UR29, URZ ;  /* 0x0000003f001d7c82 */ /* 0x000fe40008000000 */
[----:B------:R-:W-:-:S02]  /*04f0*/  @UP2 ULEA.HI.X UR29, UR10, UR35, UR11, 0x2, UP1 ;  /* 0x000000230a1d2291 */ /* 0x000fc400088f140b */
[----:B------:R-:W-:Y:S02]  /*0500*/  ULDC UR25, c[0x0][0x174] ;  /* 0x00005d0000197ab9 */ /* 0x000fe40000000800 */
[----:B------:R-:W-:Y:S02]  /*0510*/  UIMAD.WIDE.U32 UR14, UR10, UR24, UR14 ;  /* 0x000000180a0e72a5 */ /* 0x000fe4000f8e000e */
[----:B------:R-:W-:Y:S02]  /*0520*/  ULDC UR35, c[0x0][0x178] ;  /* 0x00005e0000237ab9 */ /* 0x000fe40000000800 */
[----:B------:R-:W-:Y:S02]  /*0530*/  UIADD3 UR7, UR7, UR19, URZ ;  /* 0x0000001307077290 */ /* 0x000fe4000fffe03f */
[----:B------:R-:W-:Y:S02]  /*0540*/  ULDC.64 UR40, c[0x0][0x260] ;  /* 0x0000980000287ab9 */ /* 0x000fe40000000a00 */
[----:B0-----:R-:W-:-:S04]  /*0550*/  UIADD3 UR23, URZ, -UR5, URZ ;  /* 0x800000053f177290 */ /* 0x001fc8000fffe03f */
[----:B------:R-:W-:-:S04]  /*0560*/  UIMAD UR23, UR23, UR27, URZ ;  /* 0x0000001b171772a4 */ /* 0x000fc8000f8e023f */
[----:B------:R-:W-:Y:S02]  /*0570*/  UIMAD.WIDE.U32 UR4, UR5, UR23, UR4 ;  /* 0x00000017050472a5 */ /* 0x000fe4000f8e0004 */
[----:B------:R-:W-:Y:S02]  /*0580*/  ULEA UR23, UR25, 0xfffff800, 0xb ;  /* 0xfffff80019177891 */ /* 0x000fe4000f8e583f */
[----:B--2---:R-:W-:Y:S02]  /*0590*/  UIMAD.WIDE.U32 UR4, UR5, UR21, URZ ;  /* 0x00000015050472a5 */ /* 0x004fe4000f8e003f */
[----:B------:R-:W-:-:S05]  /*05a0*/  USHF.R.S32.HI UR24, URZ, 0x1f, UR23 ;  /* 0x0000001f3f187899 */ /* 0x000fca0008011417 */
[----:B------:R-:W-:Y:S02]  /*05b0*/  UMOV UR22, UR5 ;  /* 0x0000000500167c82 */ /* 0x000fe40008000000 */
[----:B------:R-:W-:Y:S02]  /*05c0*/  UIADD3 UR4, -UR22, URZ, URZ ;  /* 0x0000003f16047290 */ /* 0x000fe4000fffe13f */
[----:B------:R-:W-:Y:S02]  /*05d0*/  UIADD3 UR5, UR17, UR20, URZ ;  /* 0x0000001411057290 */ /* 0x000fe4000fffe03f */
[----:B------:R-:W-:Y:S02]  /*05e0*/  UIMAD UR21, UR27, UR4, UR21 ;  /* 0x000000041b1572a4 */ /* 0x000fe4000f8e0215 */
[----:B------:R-:W-:Y:S02]  /*05f0*/  UIMAD UR4, UR11, UR36, URZ ;  /* 0x000000240b0472a4 */ /* 0x000fe4000f8e023f */
[----:B------:R-:W-:-:S02]  /*0600*/  UISETP.GT.U32.AND UP1, UPT, UR27, UR21, UPT ;  /* 0x000000151b00728c */ /* 0x000fc4000bf24070 */
[----:B------:R-:W-:Y:S02]  /*0610*/  UIMAD UR34, UR10, UR37, UR4 ;  /* 0x000000250a2272a4 */ /* 0x000fe4000f8e0204 */
[----:B------:R-:W-:Y:S02]  /*0620*/  UIADD3 UR17, UP2, UR23, UR8, URZ ;  /* 0x0000000817117290 */ /* 0x000fe4000ff5e03f */
[----:B------:R-:W-:Y:S02]  /*0630*/  UMOV UR4, UR16 ;  /* 0x0000001000047c82 */ /* 0x000fe40008000000 */
[----:B------:R-:W-:Y:S02]  /*0640*/  UIMAD.WIDE.U32 UR4, UR10, UR36, UR4 ;  /* 0x000000240a0472a5 */ /* 0x000fe4000f8e0004 */
[----:B------:R-:W-:Y:S02]  /*0650*/  UIADD3.X UR18, UR24, UR9, UR18, UP2, !UPT ;  /* 0x0000000918127290 */ /* 0x000fe400097fe412 */
[----:B------:R-:W-:-:S02]  /*0660*/  @!UP1 UIADD3 UR21, UR21, -UR27, URZ ;  /* 0x8000001b15159290 */ /* 0x000fc4000fffe03f */
[----:B------:R-:W-:Y:S02]  /*0670*/  ULDC.64 UR36, c[0x0][0x240] ;  /* 0x0000900000247ab9 */ /* 0x000fe40000000a00 */
[----:B------:R-:W-:Y:S02]  /*0680*/  UISETP.GE.U32.AND UP2, UPT, UR21, UR27, UPT ;  /* 0x0000001b1500728c */ /* 0x000fe4000bf46070 */
[----:B------:R-:W-:Y:S02]  /*0690*/  ULEA UR16, UP3, UR17, UR36, 0x2 ;  /* 0x0000002411107291 */ /* 0x000fe4000f86103f */
[----:B------:R-:W-:Y:S02]  /*06a0*/  ULOP3.LUT UR8, UR10, UR35, URZ, 0x3c, !UPT ;  /* 0x000000230a087292 */ /* 0x000fe4000f8e3c3f */
[----:B------:R-:W-:Y:S02]  /*06b0*/  ULEA.HI.X UR17, UR17, UR37, UR18, 0x2, UP3 ;  /* 0x0000002511117291 */ /* 0x000fe400098f1412 */
[----:B------:R-:W-:-:S02]  /*06c0*/  UISETP.GE.AND UP3, UPT, UR8, URZ, UPT ;  /* 0x0000003f0800728c */ /* 0x000fc4000bf66270 */
[----:B------:R-:W-:Y:S02]  /*06d0*/  UIADD3 UR8, UP4, UR23, UR14, URZ ;  /* 0x0000000e17087290 */ /* 0x000fe4000ff9e03f */
[----:B------:R-:W-:Y:S02]  /*06e0*/  @!UP1 UIADD3 UR22, UR22, 0x1, URZ ;  /* 0x0000000116169890 */ /* 0x000fe4000fffe03f */
[----:B------:R-:W-:Y:S02]  /*06f0*/  UISETP.NE.AND UP1, UPT, URZ, UR35, UPT ;  /* 0x000000233f00728c */ /* 0x000fe4000bf25270 */
[----:B------:R-:W-:Y:S02]  /*0700*/  ULDC.64 UR20, c[0x0][0x248] ;  /* 0x0000920000147ab9 */ /* 0x000fe40000000a00 */
[----:B------:R-:W-:Y:S02]  /*0710*/  UIADD3.X UR14, UR24, UR15, UR26, UP4, !UPT ;  /* 0x0000000f180e7290 */ /* 0x000fe4000a7fe41a */
[----:B------:R-:W-:-:S02]  /*0720*/  @UP2 UIADD3 UR22, UR22, 0x1, URZ ;  /* 0x0000000116162890 */ /* 0x000fc4000fffe03f */
[----:B------:R-:W-:Y:S02]  /*0730*/  ULEA UR18, UP4, UR8, UR20, 0x2 ;  /* 0x0000001408127291 */ /* 0x000fe4000f88103f */
[----:B------:R-:W-:Y:S02]  /*0740*/  UIADD3 UR23, UP2, UR23, UR4, URZ ;  /* 0x0000000417177290 */ /* 0x000fe4000ff5e03f */
[----:B------:R-:W-:Y:S02]  /*0750*/  ULEA.HI.X UR8, UR8, UR21, UR14, 0x2, UP4 ;  /* 0x0000001508087291 */ /* 0x000fe4000a0f140e */
[----:B------:R-:W-:Y:S02]  /*0760*/  UIADD3.X UR4, UR24, UR5, UR34, UP2, !UPT ;  /* 0x0000000518047290 */ /* 0x000fe400097fe422 */
[----:B------:R-:W-:Y:S02]  /*0770*/  UMOV UR14, UR22 ;  /* 0x00000016000e7c82 */ /* 0x000fe40008000000 */
[----:B------:R-:W-:-:S02]  /*0780*/  @!UP3 UIADD3 UR14, -UR14, URZ, URZ ;  /* 0x0000003f0e0eb290 */ /* 0x000fc4000fffe13f */
[----:B------:R-:W-:Y:S02]  /*0790*/  @!UP1 ULOP3.LUT UR14, URZ, UR35, URZ, 0x33, !UPT ;  /* 0x000000233f0e9292 */ /* 0x000fe4000f8e333f */
[----:B------:R-:W-:Y:S02]  /*07a0*/  ULDC.64 UR20, c[0x0][0x308] ;  /* 0x0000c20000147ab9 */ /* 0x000fe40000000a00 */
[----:B------:R-:W-:Y:S02]  /*07b0*/  USHF.R.S32.HI UR15, URZ, 0x1f, UR14 ;  /* 0x0000001f3f0f7899 */ /* 0x000fe4000801140e */
[----:B------:R-:W-:Y:S02]  /*07c0*/  ULEA UR20, UP1, UR23, UR20, 0x2 ;  /* 0x0000001417147291 */ /* 0x000fe4000f82103f */
[----:B------:R-:W-:Y:S02]  /*07d0*/  ULDC.64 UR26, c[0x0][0x1c8] ;  /* 0x00007200001a7ab9 */ /* 0x000fe40000000a00 */
[----:B------:R-:W-:-:S02]  /*07e0*/  UIMAD UR5, UR15, UR26, URZ ;  /* 0x0000001a0f0572a4 */ /* 0x000fc4000f8e023f */
[----:B------:R-:W-:Y:S02]  /*07f0*/  ULEA.HI.X UR21, UR23, UR21, UR4, 0x2, UP1 ;  /* 0x0000001517157291 */ /* 0x000fe400088f1404 */
[----:B------:R-:W-:Y:S02]  /*0800*/  UIMAD.WIDE.U32 UR22, UR14, UR26, UR6 ;  /* 0x0000001a0e1672a5 */ /* 0x000fe4000f8e0006 */
[----:B------:R-:W-:Y:S02]  /*0810*/  ULEA UR9, UR25, 0xfffff000, 0xc ;  /* 0xfffff00019097891 */ /* 0x000fe4000f8e603f */
[----:B------:R-:W-:Y:S02]  /*0820*/  UIMAD UR24, UR14, UR27, UR5 ;  /* 0x0000001b0e1872a4 */ /* 0x000fe4000f8e0205 */
[----:B------:R-:W-:Y:S02]  /*0830*/  UIADD3 UR19, UP1, UR9, UR22, URZ ;  /* 0x0000001609137290 */ /* 0x000fe4000ff3e03f */
[----:B------:R-:W-:-:S02]  /*0840*/  UIADD3 UR23, UR23, UR24, URZ ;  /* 0x0000001817177290 */ /* 0x000fc4000fffe03f */
[----:B------:R-:W-:Y:S02]  /*0850*/  ULDC.64 UR6, c[0x0][0x230] ;  /* 0x00008c0000067ab9 */ /* 0x000fe40000000a00 */
[----:B------:R-:W-:Y:S02]  /*0860*/  ULDC UR26, c[0x0][0x164] ;  /* 0x00005900001a7ab9 */ /* 0x000fe40000000800 */
[----:B------:R-:W-:Y:S02]  /*0870*/  ULEA UR22, UP2, UR19, UR6, 0x2 ;  /* 0x0000000613167291 */ /* 0x000fe4000f84103f */
[----:B------:R-:W-:Y:S02]  /*0880*/  ULEA.HI.X.SX32 UR23, UR9, UR23, 0x1, UP1 ;  /* 0x0000001709177291 */ /* 0x000fe400088f0e3f */
[----:B------:R-:W-:Y:S02]  /*0890*/  @UP0 UIMAD UR6, UR12, UR26, UR10 ;  /* 0x0000001a0c0602a4 */ /* 0x000fe4000f8e020a */
[----:B------:R-:W-:-:S02]  /*08a0*/  UISETP.GE.AND UP1, UPT, UR25, 0x1, UPT ;  /* 0x000000011900788c */ /* 0x000fc4000bf26270 */
[----:B------:R-:W-:Y:S02]  /*08b0*/  UMOV UR4, URZ ;  /* 0x0000003f00047c82 */ /* 0x000fe40008000000 */
[----:B------:R-:W-:Y:S02]  /*08c0*/  @UP0 UIMAD UR6, UR6, UR25, URZ ;  /* 0x00000019060602a4 */ /* 0x000fe4000f8e023f */
[----:B------:R-:W-:Y:S02]  /*08d0*/  ULEA.HI.X UR23, UR19, UR7, UR23, 0x2, UP2 ;  /* 0x0000000713177291 */ /* 0x000fe400090f1417 */
[----:B------:R-:W-:Y:S02]  /*08e0*/  UMOV UR5, URZ ;  /* 0x0000003f00057c82 */ /* 0x000fe40008000000 */
[----:B------:R-:W-:Y:S02]  /*08f0*/  ULDC UR7, c[0x0][0x16c] ;  /* 0x00005b0000077ab9 */ /* 0x000fe40000000800 */
[----:B------:R-:W-:-:S03]  /*0900*/  @UP0 UIMAD UR6, UR6, UR7, URZ ;  /* 0x00000007060602a4 */ /* 0x000fc6000f8e023f */
[----:B------:R-:W-:Y:S02]  /*0910*/  @UP0 UMOV UR7, 0x10 ;  /* 0x0000001000070882 */ /* 0x000fe40000000000 */
[----:B------:R-:W-:-:S07]  /*0920*/  @UP0 UIMAD.WIDE UR40, UR6, UR7, UR40 ;  /* 0x00000007062802a5 */ /* 0x000fce000f8e0228 */
[----:B------:R-:W-:Y:S02]  /*0930*/  @!UP0 UMOV UR40, URZ ;  /* 0x0000003f00288c82 */ /* 0x000fe40008000000 */
[----:B------:R-:W-:Y:S01]  /*0940*/  @!UP0 UMOV UR41, URZ ;  /* 0x0000003f00298c82 */ /* 0x000fe20008000000 */
[----:B---3--:R1:W0:Y:S01]  /*0950*/  @P0 R2UR UR4, R3 ;  /* 0x00000000030403c2 */ /* 0x00822200000e0000 */
[----:B------:R-:W-:-:S07]  /*0960*/  PLOP3.LUT P0, PT, PT, PT, UP1, 0x80, 0x0 ;  /* 0x000000000000781c */ /* 0x000fce0003f0f018 */
[----:B----4-:R1:W2:Y:S06]  /*0970*/  @P1 R2UR UR5, R4 ;  /* 0x00000000040513c2 */ /* 0x0102ac00000e0000 */
[----:B------:R-:W-:Y:S05]  /*0980*/  @!P0 BRA `(.L_x_455) ;  /* 0x0000f13000008947 */ /* 0x000fea0003800000 */
[----:B------:R-:W3:Y:S01]  /*0990*/  S2R R150, SR_TID.X ;  /* 0x0000000000967919 */ /* 0x000ee20000002100 */
[----:B------:R-:W-:Y:S02]  /*09a0*/  UMOV UR19, UR8 ;  /* 0x0000000800137c82 */ /* 0x000fe40008000000 */
[----:B------:R-:W-:Y:S01]  /*09b0*/  UMOV UR6, URZ ;  /* 0x0000003f00067c82 */ /* 0x000fe20008000000 */
[----:B------:R4:W-:Y:S04]  /*09c0*/  STL [R1+0x48], RZ ;  /* 0x000048ff01007387 */ /* 0x0009e80000100800 */
[----:B------:R-:W1:Y:S04]  /*09d0*/  S2R R149, SR_LANEID ;  /* 0x0000000000957919 */ /* 0x000e680000000000 */
[----:B------:R4:W-:Y:S01]  /*09e0*/  STL [R1+0x4c], RZ ;  /* 0x00004cff01007387 */ /* 0x0009e20000100800 */
[----:B---3--:R-:W-:-:S02]  /*09f0*/  SHF.L.U32 R0, R150, 0x4, RZ ;  /* 0x0000000496007819 */ /* 0x008fc400000006ff */
[--C-:B------:R-:W-:Y:S02]  /*0a00*/  SHF.R.S32.HI R5, RZ, 0x1f, R150.reuse ;  /* 0x0000001fff057819 */ /* 0x100fe40000011496 */
[----:B-1----:R-:W-:Y:S02]  /*0a10*/  LOP3.LUT R3, R0, 0xfffffe00, RZ, 0xc0, !PT ;  /* 0xfffffe0000037812 */ /* 0x002fe400078ec0ff */
[----:B------:R-:W-:Y:S02]  /*0a20*/  LEA.HI R5, R5, R150, RZ, 0x5 ;  /* 0x0000009605057211 */ /* 0x000fe400078f28ff */
[----:B------:R-:W-:Y:S02]  /*0a30*/  LOP3.LUT R148, R3, 0x1f, R150, 0xf8, !PT ;  /* 0x0000001f03947812 */ /* 0x000fe400078ef896 */
[----:B------:R-:W-:Y:S02]  /*0a40*/  SHF.R.S32.HI R252, RZ, 0x5, R5 ;  /* 0x00000005fffc7819 */ /* 0x000fe40000011405 */
[----:B----4-:R-:W-:-:S02]  /*0a50*/  SHF.R.S32.HI R0, RZ, 0x1f, R148 ;  /* 0x0000001fff007819 */ /* 0x010fc40000011494 */
.L_x_567:
[----:B------:R-:W-:Y:S01]  /*0a60*/  ULDC UR24, c[0x0][0x174] ;  /* 0x00005d0000187ab9 */ /* 0x000fe20000000800 */
[----:B------:R-:W-:Y:S01]  /*0a70*/  BAR.SYNC.DEFER_BLOCKING 0x0 ;  /* 0x0000000000007b1d */ /* 0x000fe20000010000 */
[----:B------:R-:W-:Y:S01]  /*0a80*/  UIADD3 UR24, -UR6, UR24, URZ ;  /* 0x0000001806187290 */ /* 0x000fe2000fffe13f */
[C---:B------:R-:W-:Y:S01]  /*0a90*/  LOP3.LUT R30, R148.reuse, 0x20, RZ, 0xfc, !PT ;  /* 0x00000020941e7812 */ /* 0x040fe200078efcff */
[----:B------:R-:W-:Y:S01]  /*0aa0*/  HFMA2.MMA R7, -RZ, RZ, 0, 0 ;  /* 0x00000000ff077435 */ /* 0x000fe200000001ff */
[C---:B------:R-:W-:Y:S01]  /*0ab0*/  LEA R2, P3, R148.reuse, UR16, 0x2 ;  /* 0x0000001094027c11 */ /* 0x040fe2000f8610ff */
[----:B------:R-:W-:Y:S01]  /*0ac0*/  ULEA UR25, UR24, 0xfffff800, 0xb ;  /* 0xfffff80018197891 */ /* 0x000fe2000f8e583f */
[----:B------:R-:W-:Y:S01]  /*0ad0*/  SHF.R.S32.HI R91, RZ, 0x1f, R148 ;  /* 0x0000001fff5b7819 */ /* 0x000fe20000011494 */
[----:B------:R-:W-:Y:S01]  /*0ae0*/  ULDC UR7, c[0x0][0x168] ;  /* 0x00005a0000077ab9 */ /* 0x000fe20000000800 */
[C---:B------:R-:W-:Y:S01]  /*0af0*/  LOP3.LUT R32, R148.reuse, 0x40, RZ, 0xfc, !PT ;  /* 0x0000004094207812 */ /* 0x040fe200078efcff */
[----:B------:R-:W-:Y:S01]  /*0b00*/  UIADD3 UR7, -UR25, UR7, URZ ;  /* 0x0000000719077290 */ /* 0x000fe2000fffe13f */
[C---:B------:R-:W-:Y:S01]  /*0b10*/  LOP3.LUT R0, R148.reuse, 0x60, RZ, 0xfc, !PT ;  /* 0x0000006094007812 */ /* 0x040fe200078efcff */
[----:B------:R-:W-:Y:S01]  /*0b20*/  CS2R R4, SRZ ;  /* 0x0000000000047805 */ /* 0x000fe2000001ff00 */
[C---:B------:R-:W-:Y:S01]  /*0b30*/  LOP3.LUT R6, R148.reuse, 0x80, RZ, 0xfc, !PT ;  /* 0x0000008094067812 */ /* 0x040fe200078efcff */
[----:B------:R-:W-:Y:S01]  /*0b40*/  HFMA2.MMA R9, -RZ, RZ, 0, 0 ;  /* 0x00000000ff097435 */ /* 0x000fe200000001ff */
[C---:B------:R-:W-:Y:S01]  /*0b50*/  LOP3.LUT R8, R148.reuse, 0xa0, RZ, 0xfc, !PT ;  /* 0x000000a094087812 */ /* 0x040fe200078efcff */
[----:B------:R-:W-:Y:S01]  /*0b60*/  HFMA2.MMA R13, -RZ, RZ, 0, 0 ;  /* 0x00000000ff0d7435 */ /* 0x000fe200000001ff */
[----:B------:R-:W-:Y:S01]  /*0b70*/  MOV R23, UR7 ;  /* 0x0000000700177c02 */ /* 0x000fe20008000f00 */
[----:B------:R-:W-:Y:S01]  /*0b80*/  HFMA2.MMA R17, -RZ, RZ, 0, 0 ;  /* 0x00000000ff117435 */ /* 0x000fe200000001ff */
[C---:B------:R-:W-:Y:S01]  /*0b90*/  LEA.HI.X R3, R148.reuse, UR17, R91, 0x2, P3 ;  /* 0x0000001194037c11 */ /* 0x040fe200098f145b */
[----:B------:R-:W-:Y:S01]  /*0ba0*/  HFMA2.MMA R21, -RZ, RZ, 0, 0 ;  /* 0x00000000ff157435 */ /* 0x000fe200000001ff */
[----:B------:R-:W-:-:S02]  /*0bb0*/  ISETP.GE.AND P2, PT, R148, R23, PT ;  /* 0x000000179400720c */ /* 0x000fc40003f46270 */
[C---:B------:R-:W-:Y:S02]  /*0bc0*/  LOP3.LUT R10, R148.reuse, 0xc0, RZ, 0xfc, !PT ;  /* 0x000000c0940a7812 */ /* 0x040fe400078efcff */
[C---:B------:R-:W-:Y:S02]  /*0bd0*/  LOP3.LUT R12, R148.reuse, 0xe0, RZ, 0xfc, !PT ;  /* 0x000000e0940c7812 */ /* 0x040fe400078efcff */
[C---:B------:R-:W-:Y:S02]  /*0be0*/  LOP3.LUT R14, R148.reuse, 0x100, RZ, 0xfc, !PT ;  /* 0x00000100940e7812 */ /* 0x040fe400078efcff */
[----:B------:R-:W-:Y:S02]  /*0bf0*/  MOV R11, RZ ;  /* 0x000000ff000b7202 */ /* 0x000fe40000000f00 */
[----:B------:R-:W-:Y:S02]  /*0c00*/  MOV R15, RZ ;  /* 0x000000ff000f7202 */ /* 0x000fe40000000f00 */
[----:B------:R-:W-:Y:S01]  /*0c10*/  LOP3.LUT R16, R148, 0x120, RZ, 0xfc, !PT ;  /* 0x0000012094107812 */ /* 0x000fe200078efcff */
[----:B------:R1:W3:Y:S01]  /*0c20*/  @!P2 LDG.E R4, [R2.64] ;  /* 0x000000200204a981 */ /* 0x0002e2000c1e1900 */
[----:B------:R-:W-:-:S02]  /*0c30*/  ISETP.GE.AND P1, PT, R30, R23, PT ;  /* 0x000000171e00720c */ /* 0x000fc40003f26270 */
[C---:B------:R-:W-:Y:S02]  /*0c40*/  LOP3.LUT R18, R148.reuse, 0x140, RZ, 0xfc, !PT ;  /* 0x0000014094127812 */ /* 0x040fe400078efcff */
[----:B------:R-:W-:Y:S02]  /*0c50*/  MOV R19, RZ ;  /* 0x000000ff00137202 */ /* 0x000fe40000000f00 */
[C---:B------:R-:W-:Y:S02]  /*0c60*/  LOP3.LUT R20, R148.reuse, 0x160, RZ, 0xfc, !PT ;  /* 0x0000016094147812 */ /* 0x040fe400078efcff */
[C---:B------:R-:W-:Y:S02]  /*0c70*/  LOP3.LUT R22, R148.reuse, 0x180, RZ, 0xfc, !PT ;  /* 0x0000018094167812 */ /* 0x040fe400078efcff */
[C---:B------:R-:W-:Y:S02]  /*0c80*/  LOP3.LUT R24, R148.reuse, 0x1a0, RZ, 0xfc, !PT ;  /* 0x000001a094187812 */ /* 0x040fe400078efcff */
[----:B------:R-:W-:Y:S01]  /*0c90*/  LOP3.LUT R26, R148, 0x1c0, RZ, 0xfc, !PT ;  /* 0x000001c0941a7812 */ /* 0x000fe200078efcff */
[----:B------:R1:W4:Y:S01]  /*0ca0*/  @!P1 LDG.E R7, [R2.64+0x80] ;  /* 0x0000802002079981 */ /* 0x000322000c1e1900 */
[----:B------:R-:W-:-:S02]  /*0cb0*/  ISETP.GE.AND P0, PT, R32, R23, PT ;  /* 0x000000172000720c */ /* 0x000fc40003f06270 */
[----:B------:R-:W-:Y:S01]  /*0cc0*/  LOP3.LUT R28, R148, 0x1e0, RZ, 0xfc, !PT ;  /* 0x000001e0941c7812 */ /* 0x000fe200078efcff */
[----:B------:R-:W-:Y:S01]  /*0cd0*/  HFMA2.MMA R27, -RZ, RZ, 0, 0 ;  /* 0x00000000ff1b7435 */ /* 0x000fe200000001ff */
[-C--:B------:R-:W-:Y:S01]  /*0ce0*/  ISETP.GE.AND P4, PT, R0, R23.reuse, PT ;  /* 0x000000170000720c */ /* 0x080fe20003f86270 */
[----:B------:R-:W-:Y:S01]  /*0cf0*/  HFMA2.MMA R31, -RZ, RZ, 0, 0 ;  /* 0x00000000ff1f7435 */ /* 0x000fe200000001ff */
[-C--:B------:R-:W-:Y:S01]  /*0d00*/  ISETP.GE.AND P6, PT, R6, R23.reuse, PT ;  /* 0x000000170600720c */ /* 0x080fe20003fc6270 */
[----:B------:R-:W-:Y:S01]  /*0d10*/  ULDC.64 UR8, c[0x0][0x1f0] ;  /* 0x00007c0000087ab9 */ /* 0x000fe20000000a00 */
[-C--:B------:R-:W-:Y:S01]  /*0d20*/  ISETP.GE.AND P5, PT, R8, R23.reuse, PT ;  /* 0x000000170800720c */ /* 0x080fe20003fa6270 */
[----:B------:R-:W-:Y:S01]  /*0d30*/  ULDC.64 UR26, c[0x0][0x200] ;  /* 0x00008000001a7ab9 */ /* 0x000fe20000000a00 */
[-C--:B------:R-:W-:Y:S01]  /*0d40*/  ISETP.GE.AND P3, PT, R10, R23.reuse, PT ;  /* 0x000000170a00720c */ /* 0x080fe20003f66270 */
[----:B------:R-:W-:Y:S01]  /*0d50*/  ULDC.64 UR36, c[0x0][0x1f8] ;  /* 0x00007e0000247ab9 */ /* 0x000fe20000000a00 */
[-C--:B------:R-:W-:Y:S01]  /*0d60*/  ISETP.GE.AND P2, PT, R12, R23.reuse, PT ;  /* 0x000000170c00720c */ /* 0x080fe20003f46270 */
[----:B------:R1:W5:Y:S01]  /*0d70*/  @!P0 LDG.E R5, [R2.64+0x100] ;  /* 0x0001002002058981 */ /* 0x000362000c1e1900 */
[----:B------:R-:W-:-:S02]  /*0d80*/  ISETP.GE.AND P1, PT, R14, R23, PT ;  /* 0x000000170e00720c */ /* 0x000fc40003f26270 */
[-C--:B------:R-:W-:Y:S01]  /*0d90*/  ISETP.GE.AND P0, PT, R16, R23.reuse, PT ;  /* 0x000000171000720c */ /* 0x080fe20003f06270 */
[----:B--2---:R1:W2:Y:S01]  /*0da0*/  @!P4 LDG.E R11, [R2.64+0x180] ;  /* 0x00018020020bc981 */ /* 0x0042a2000c1e1900 */
[-C--:B------:R-:W-:Y:S02]  /*0db0*/  ISETP.GE.AND P4, PT, R18, R23.reuse, PT ;  /* 0x000000171200720c */ /* 0x080fe40003f86270 */
[----:B------:R-:W-:Y:S01]  /*0dc0*/  MOV R25, RZ ;  /* 0x000000ff00197202 */ /* 0x000fe20000000f00 */
[----:B------:R1:W2:Y:S01]  /*0dd0*/  @!P6 LDG.E R9, [R2.64+0x200] ;  /* 0x000200200209e981 */ /* 0x0002a2000c1e1900 */
[----:B------:R-:W-:-:S03]  /*0de0*/  ISETP.GE.AND P6, PT, R20, R23, PT ;  /* 0x000000171400720c */ /* 0x000fc60003fc6270 */
[----:B------:R1:W2:Y:S01]  /*0df0*/  @!P5 LDG.E R15, [R2.64+0x280] ;  /* 0x00028020020fd981 */ /* 0x0002a2000c1e1900 */
[----:B------:R-:W-:-:S03]  /*0e00*/  ISETP.GE.AND P5, PT, R22, R23, PT ;  /* 0x000000171600720c */ /* 0x000fc60003fa6270 */
[----:B------:R1:W2:Y:S01]  /*0e10*/  @!P3 LDG.E R13, [R2.64+0x300] ;  /* 0x00030020020db981 */ /* 0x0002a2000c1e1900 */
[----:B------:R-:W-:-:S03]  /*0e20*/  ISETP.GE.AND P3, PT, R24, R23, PT ;  /* 0x000000171800720c */ /* 0x000fc60003f66270 */
[----:B------:R1:W2:Y:S01]  /*0e30*/  @!P2 LDG.E R19, [R2.64+0x380] ;  /* 0x000380200213a981 */ /* 0x0002a2000c1e1900 */
[----:B------:R-:W-:-:S03]  /*0e40*/  ISETP.GE.AND P2, PT, R26, R23, PT ;  /* 0x000000171a00720c */ /* 0x000fc60003f46270 */
[----:B------:R1:W2:Y:S01]  /*0e50*/  @!P1 LDG.E R17, [R2.64+0x400] ;  /* 0x0004002002119981 */ /* 0x0002a2000c1e1900 */
[----:B------:R-:W-:Y:S02]  /*0e60*/  ISETP.GE.AND P1, PT, R28, R23, PT ;  /* 0x000000171c00720c */ /* 0x000fe40003f26270 */
[----:B------:R-:W-:Y:S01]  /*0e70*/  MOV R29, RZ ;  /* 0x000000ff001d7202 */ /* 0x000fe20000000f00 */
[----:B------:R1:W2:Y:S01]  /*0e80*/  @!P0 LDG.E R25, [R2.64+0x480] ;  /* 0x0004802002198981 */ /* 0x0002a2000c1e1900 */
[----:B------:R-:W-:Y:S02]  /*0e90*/  MOV R33, RZ ;  /* 0x000000ff00217202 */ /* 0x000fe40000000f00 */
[----:B------:R-:W-:Y:S01]  /*0ea0*/  MOV R34, RZ ;  /* 0x000000ff00227202 */ /* 0x000fe20000000f00 */
        /* <DEDUP_REMOVED lines=18> */
[C---:B-1----:R-:W-:Y:S02]  /*0fd0*/  IADD3 R2, R35.reuse, 0xe0, RZ ;  /* 0x000000e023027810 */ /* 0x042fe40007ffe0ff */
        /* <DEDUP_REMOVED lines=24> */
[-C--:B------:R-:W-:Y:S02]  /*1160*/  ISETP.GE.AND P2, PT, R148, R23.reuse, PT ;  /* 0x000000179400720c */ /* 0x080fe40003f46270 */
[----:B------:R-:W-:-:S02]  /*1170*/  ISETP.GE.AND P1, PT, R30, R23, PT ;  /* 0x000000171e00720c */ /* 0x000fc40003f26270 */
[----:B------:R-:W-:Y:S02]  /*1180*/  SHF.L.U64.HI R37, R148, 0x2, R91 ;  /* 0x0000000294257819 */ /* 0x000fe4000001025b */
[----:B------:R-:W-:Y:S02]  /*1190*/  IADD3 R2, P0, R39, UR18, RZ ;  /* 0x0000001227027c10 */ /* 0x000fe4000ff1e0ff */
[-C--:B------:R-:W-:Y:S02]  /*11a0*/  ISETP.GE.AND P4, PT, R0, R23.reuse, PT ;  /* 0x000000170000720c */ /* 0x080fe40003f86270 */
[----:B------:R-:W-:Y:S02]  /*11b0*/  IADD3.X R3, R37, UR19, RZ, P0, !PT ;  /* 0x0000001325037c10 */ /* 0x000fe400087fe4ff */
[-C--:B------:R-:W-:Y:S02]  /*11c0*/  ISETP.GE.AND P0, PT, R32, R23.reuse, PT ;  /* 0x000000172000720c */ /* 0x080fe40003f06270 */
[----:B------:R-:W-:-:S02]  /*11d0*/  ISETP.GE.AND P6, PT, R6, R23, PT ;  /* 0x000000170600720c */ /* 0x000fc40003fc6270 */
[-C--:B------:R-:W-:Y:S02]  /*11e0*/  ISETP.GE.AND P5, PT, R8, R23.reuse, PT ;  /* 0x000000170800720c */ /* 0x080fe40003fa6270 */
[----:B------:R-:W-:Y:S01]  /*11f0*/  ISETP.GE.AND P3, PT, R10, R23, PT ;  /* 0x000000170a00720c */ /* 0x000fe20003f66270 */
[----:B---3--:R-:W-:Y:S04]  /*1200*/  STS [R118.X4], R4 ;  /* 0x0000000476007388 */ /* 0x008fe80000004800 */
[----:B----4-:R1:W-:Y:S04]  /*1210*/  STS [R117.X4+0x80], R7 ;  /* 0x0000800775007388 */ /* 0x0103e80000004800 */
[----:B-----5:R3:W-:Y:S04]  /*1220*/  STS [R116.X4+0x100], R5 ;  /* 0x0001000574007388 */ /* 0x0207e80000004800 */
[----:B--2---:R-:W-:Y:S04]  /*1230*/  STS [R115.X4+0x180], R11 ;  /* 0x0001800b73007388 */ /* 0x004fe80000004800 */
        /* <DEDUP_REMOVED lines=31> */
[----:B---3--:R-:W-:Y:S01]  /*1430*/  CS2R R4, SRZ ;  /* 0x0000000000047805 */ /* 0x008fe2000001ff00 */
[----:B--2---:R-:W-:Y:S01]  /*1440*/  HFMA2.MMA R9, -RZ, RZ, 0, 0 ;  /* 0x00000000ff097435 */ /* 0x004fe200000001ff */
[----:B------:R-:W-:Y:S01]  /*1450*/  MOV R11, RZ ;  /* 0x000000ff000b7202 */ /* 0x000fe20000000f00 */
[----:B----4-:R-:W-:Y:S01]  /*1460*/  HFMA2.MMA R13, -RZ, RZ, 0, 0 ;  /* 0x00000000ff0d7435 */ /* 0x010fe200000001ff */
[----:B------:R-:W-:Y:S01]  /*1470*/  MOV R15, RZ ;  /* 0x000000ff000f7202 */ /* 0x000fe20000000f00 */
[----:B-----5:R-:W-:Y:S01]  /*1480*/  HFMA2.MMA R17, -RZ, RZ, 0, 0 ;  /* 0x00000000ff117435 */ /* 0x020fe200000001ff */
[----:B------:R-:W-:Y:S01]  /*1490*/  MOV R19, RZ ;  /* 0x000000ff00137202 */ /* 0x000fe20000000f00 */
[----:B0-----:R-:W-:Y:S01]  /*14a0*/  HFMA2.MMA R21, -RZ, RZ, 0, 0 ;  /* 0x00000000ff157435 */ /* 0x001fe200000001ff */
        /* <DEDUP_REMOVED lines=18> */
[----:B------:R-:W-:Y:S01]  /*15d0*/  ISETP.GE.AND P1, PT, R28, R23, PT ;  /* 0x000000171c00720c */ /* 0x000fe20003f26270 */
[----:B------:R-:W-:Y:S01]  /*15e0*/  HFMA2.MMA R31, -RZ, RZ, 0, 0 ;  /* 0x00000000ff1f7435 */ /* 0x000fe200000001ff */
[----:B------:R-:W-:Y:S01]  /*15f0*/  MOV R25, RZ ;  /* 0x000000ff00197202 */ /* 0x000fe20000000f00 */
[----:B------:R0:W5:Y:S01]  /*1600*/  @!P4 LDG.E R21, [R2.64+0x500] ;  /* 0x000500200215c981 */ /* 0x000162000c1e1900 */
[----:B------:R-:W-:Y:S02]  /*1610*/  MOV R29, RZ ;  /* 0x000000ff001d7202 */ /* 0x000fe40000000f00 */
[----:B------:R-:W-:Y:S01]  /*1620*/  MOV R33, RZ ;  /* 0x000000ff00217202 */ /* 0x000fe20000000f00 */
[----:B------:R0:W5:Y:S01]  /*1630*/  @!P5 LDG.E R27, [R2.64+0x600] ;  /* 0x00060020021bd981 */ /* 0x000162000c1e1900 */
[----:B------:R-:W-:-:S03]  /*1640*/  MOV R34, RZ ;  /* 0x000000ff00227202 */ /* 0x000fc60000000f00 */
[----:B------:R0:W5:Y:S04]  /*1650*/  @!P0 LDG.E R25, [R2.64+0x480] ;  /* 0x0004802002198981 */ /* 0x000168000c1e1900 */
[----:B------:R0:W5:Y:S04]  /*1660*/  @!P6 LDG.E R29, [R2.64+0x580] ;  /* 0x00058020021de981 */ /* 0x000168000c1e1900 */
[----:B------:R0:W5:Y:S04]  /*1670*/  @!P3 LDG.E R33, [R2.64+0x680] ;  /* 0x000680200221b981 */ /* 0x000168000c1e1900 */
[----:B------:R0:W5:Y:S04]  /*1680*/  @!P2 LDG.E R31, [R2.64+0x700] ;  /* 0x00070020021fa981 */ /* 0x000168000c1e1900 */
[----:B------:R0:W5:Y:S01]  /*1690*/  @!P1 LDG.E R34, [R2.64+0x780] ;  /* 0x0007802002229981 */ /* 0x000162000c1e1900 */
[----:B------:R-:W-:-:S02]  /*16a0*/  ISETP.GE.AND P2, PT, R148, R23, PT ;  /* 0x000000179400720c */ /* 0x000fc40003f46270 */
[-C--:B------:R-:W-:Y:S02]  /*16b0*/  ISETP.GE.AND P1, PT, R30, R23.reuse, PT ;  /* 0x000000171e00720c */ /* 0x080fe40003f26270 */
[----:B0-----:R-:W-:Y:S02]  /*16c0*/  LEA R2, P0, R148, UR20, 0x2 ;  /* 0x0000001494027c11 */ /* 0x001fe4000f8010ff */
[-C--:B------:R-:W-:Y:S02]  /*16d0*/  ISETP.GE.AND P4, PT, R0, R23.reuse, PT ;  /* 0x000000170000720c */ /* 0x080fe40003f86270 */
[----:B------:R-:W-:Y:S02]  /*16e0*/  LEA.HI.X R3, R148, UR21, R91, 0x2, P0 ;  /* 0x0000001594037c11 */ /* 0x000fe400080f145b */
[-C--:B------:R-:W-:Y:S02]  /*16f0*/  ISETP.GE.AND P0, PT, R32, R23.reuse, PT ;  /* 0x000000172000720c */ /* 0x080fe40003f06270 */
[----:B------:R-:W-:-:S02]  /*1700*/  ISETP.GE.AND P6, PT, R6, R23, PT ;  /* 0x000000170600720c */ /* 0x000fc40003fc6270 */
[-C--:B------:R-:W-:Y:S02]  /*1710*/  ISETP.GE.AND P5, PT, R8, R23.reuse, PT ;  /* 0x000000170800720c */ /* 0x080fe40003fa6270 */
[----:B------:R-:W-:Y:S01]  /*1720*/  ISETP.GE.AND P3, PT, R10, R23, PT ;  /* 0x000000170a00720c */ /* 0x000fe20003f66270 */
[----:B------:R-:W-:Y:S01]  /*1730*/  CS2R R38, SRZ ;  /* 0x0000000000267805 */ /* 0x000fe2000001ff00 */
[----:B------:R-:W-:Y:S01]  /*1740*/  MOV R40, RZ ;  /* 0x000000ff00287202 */ /* 0x000fe20000000f00 */
[----:B--2---:R-:W-:Y:S04]  /*1750*/  STS [R118.X4], R4 ;  /* 0x0000000476007388 */ /* 0x004fe80000004800 */
[----:B---3--:R0:W-:Y:S04]  /*1760*/  STS [R117.X4+0x80], R7 ;  /* 0x0000800775007388 */ /* 0x0081e80000004800 */
[----:B----4-:R-:W-:Y:S04]  /*1770*/  STS [R116.X4+0x100], R5 ;  /* 0x0001000574007388 */ /* 0x010fe80000004800 */
[----:B-----5:R1:W-:Y:S04]  /*1780*/  STS [R115.X4+0x180], R11 ;  /* 0x0001800b73007388 */ /* 0x0203e80000004800 */
        /* <DEDUP_REMOVED lines=29> */
[----:B0-----:R-:W-:-:S03]  /*1960*/  HFMA2.MMA R7, -RZ, RZ, 0, 0 ;  /* 0x00000000ff077435 */ /* 0x001fc600000001ff */
[----:B------:R-:W-:Y:S01]  /*1970*/  BAR.SYNC.DEFER_BLOCKING 0x0 ;  /* 0x0000000000007b1d */ /* 0x000fe20000010000 */
[----:B-1----:R-:W-:Y:S01]  /*1980*/  MOV R11, RZ ;  /* 0x000000ff000b7202 */ /* 0x002fe20000000f00 */
[----:B--2---:R-:W-:Y:S02]  /*1990*/  HFMA2.MMA R9, -RZ, RZ, 0, 0 ;  /* 0x00000000ff097435 */ /* 0x004fe400000001ff */
[----:B---3--:R-:W-:Y:S01]  /*19a0*/  HFMA2.MMA R13, -RZ, RZ, 0, 0 ;  /* 0x00000000ff0d7435 */ /* 0x008fe200000001ff */
[----:B------:R-:W-:Y:S01]  /*19b0*/  MOV R15, RZ ;  /* 0x000000ff000f7202 */ /* 0x000fe20000000f00 */
[----:B----4-:R-:W-:Y:S01]  /*19c0*/  HFMA2.MMA R17, -RZ, RZ, 0, 0 ;  /* 0x00000000ff117435 */ /* 0x010fe200000001ff */
[----:B------:R-:W-:Y:S01]  /*19d0*/  MOV R19, RZ ;  /* 0x000000ff00137202 */ /* 0x000fe20000000f00 */
[----:B-----5:R-:W-:Y:S01]  /*19e0*/  HFMA2.MMA R21, -RZ, RZ, 0, 0 ;  /* 0x00000000ff157435 */ /* 0x020fe200000001ff */
[----:B------:R-:W-:Y:S01]  /*19f0*/  MOV R25, RZ ;  /* 0x000000ff00197202 */ /* 0x000fe20000000f00 */
[----:B------:R-:W-:Y:S01]  /*1a00*/  HFMA2.MMA R27, -RZ, RZ, 0, 0 ;  /* 0x00000000ff1b7435 */ /* 0x000fe200000001ff */
        /* <DEDUP_REMOVED lines=18> */
[----:B------:R-:W-:Y:S02]  /*1b30*/  ISETP.GE.AND P1, PT, R28, R23, PT ;  /* 0x000000171c00720c */ /* 0x000fe40003f26270 */
[----:B------:R-:W-:Y:S01]  /*1b40*/  MOV R29, RZ ;  /* 0x000000ff001d7202 */ /* 0x000fe20000000f00 */
[----:B------:R0:W5:Y:S01]  /*1b50*/  @!P4 LDG.E R27, [R2.64+0x500] ;  /* 0x00050020021bc981 */ /* 0x000162000c1e1900 */
[----:B------:R-:W-:-:S03]  /*1b60*/  MOV R33, RZ ;  /* 0x000000ff00217202 */ /* 0x000fc60000000f00 */
[----:B------:R0:W5:Y:S04]  /*1b70*/  @!P5 LDG.E R31, [R2.64+0x600] ;  /* 0x00060020021fd981 */ /* 0x000168000c1e1900 */
[----:B------:R0:W5:Y:S04]  /*1b80*/  @!P0 LDG.E R29, [R2.64+0x480] ;  /* 0x00048020021d8981 */ /* 0x000168000c1e1900 */
[----:B------:R0:W5:Y:S04]  /*1b90*/  @!P6 LDG.E R33, [R2.64+0x580] ;  /* 0x000580200221e981 */ /* 0x000168000c1e1900 */
[----:B------:R0:W5:Y:S04]  /*1ba0*/  @!P3 LDG.E R39, [R2.64+0x680] ;  /* 0x000680200227b981 */ /* 0x000168000c1e1900 */
[----:B------:R0:W5:Y:S04]  /*1bb0*/  @!P2 LDG.E R38, [R2.64+0x700] ;  /* 0x000700200226a981 */ /* 0x000168000c1e1900 */
[----:B------:R0:W5:Y:S01]  /*1bc0*/  @!P1 LDG.E R40, [R2.64+0x780] ;  /* 0x0007802002289981 */ /* 0x000162000c1e1900 */
[----:B------:R-:W-:Y:S01]  /*1bd0*/  ISETP.GE.AND P0, PT, R148, R23, PT ;  /* 0x000000179400720c */ /* 0x000fe20003f06270 */
[----:B------:R-:W-:-:S02]  /*1be0*/  USHF.R.S32.HI UR39, URZ, 0x1f, UR25 ;  /* 0x0000001f3f277899 */ /* 0x000fc40008011419 */
[----:B------:R-:W-:Y:S01]  /*1bf0*/  UIMAD UR7, UR13, UR8, URZ ;  /* 0x000000080d0772a4 */ /* 0x000fe2000f8e023f */
[----:B------:R-:W-:Y:S01]  /*1c00*/  MOV R35, UR12 ;  /* 0x0000000c00237c02 */ /* 0x000fe20008000f00 */
[----:B------:R-:W-:Y:S02]  /*1c10*/  UIMAD.WIDE.U32 UR34, UR12, UR8, URZ ;  /* 0x000000080c2272a5 */ /* 0x000fe4000f8e003f */
[----:B------:R-:W-:Y:S01]  /*1c20*/  UIMAD UR7, UR12, UR9, UR7 ;  /* 0x000000090c0772a4 */ /* 0x000fe2000f8e0207 */
[----:B0-----:R-:W-:Y:S02]  /*1c30*/  MOV R2, UR25 ;  /* 0x0000001900027c02 */ /* 0x001fe40008000f00 */
[----:B------:R-:W-:Y:S01]  /*1c40*/  MOV R3, UR39 ;  /* 0x0000002700037c02 */ /* 0x000fe20008000f00 */
[----:B------:R-:W-:Y:S01]  /*1c50*/  UIMAD.WIDE.U32 UR8, UR12, UR26, URZ ;  /* 0x0000001a0c0872a5 */ /* 0x000fe2000f8e003f */
[----:B------:R-:W-:Y:S01]  /*1c60*/  MOV R37, UR12 ;  /* 0x0000000c00257c02 */ /* 0x000fe20008000f00 */
[----:B------:R-:W-:Y:S01]  /*1c70*/  UIMAD UR26, UR13, UR26, URZ ;  /* 0x0000001a0d1a72a4 */ /* 0x000fe2000f8e023f */
[----:B------:R-:W-:Y:S01]  /*1c80*/  MOV R4, UR25 ;  /* 0x0000001900047c02 */ /* 0x000fe20008000f00 */
[----:B------:R-:W-:Y:S01]  /*1c90*/  @!P0 IMAD.WIDE.U32 R2, R35, c[0x0][0x1f0], R2 ;  /* 0x00007c0023028a25 */ /* 0x000fe200078e0002 */
[----:B------:R-:W-:Y:S01]  /*1ca0*/  MOV R5, UR39 ;  /* 0x0000002700057c02 */ /* 0x000fe20008000f00 */
[----:B------:R-:W-:Y:S01]  /*1cb0*/  UIMAD UR27, UR12, UR27, UR26 ;  /* 0x0000001b0c1b72a4 */ /* 0x000fe2000f8e021a */
[----:B------:R-:W-:Y:S01]  /*1cc0*/  MOV R35, UR10 ;  /* 0x0000000a00237c02 */ /* 0x000fe20008000f00 */
[----:B------:R-:W-:Y:S01]  /*1cd0*/  UIMAD UR38, UR11, UR36, URZ ;  /* 0x000000240b2672a4 */ /* 0x000fe2000f8e023f */
[----:B------:R-:W-:Y:S01]  /*1ce0*/  @!P0 IADD3 R3, R3, UR7, RZ ;  /* 0x0000000703038c10 */ /* 0x000fe2000fffe0ff */
[----:B------:R-:W-:Y:S01]  /*1cf0*/  @!P0 IMAD.WIDE.U32 R4, R37, c[0x0][0x200], R4 ;  /* 0x0000800025048a25 */ /* 0x000fe200078e0004 */
[----:B------:R-:W-:Y:S01]  /*1d00*/  UIADD3 UR35, UR35, UR7, URZ ;  /* 0x0000000723237290 */ /* 0x000fe2000fffe03f */
[----:B------:R-:W-:Y:S01]  /*1d10*/  MOV R37, UR10 ;  /* 0x0000000a00257c02 */ /* 0x000fe20008000f00 */
[----:B------:R-:W-:Y:S01]  /*1d20*/  UIMAD UR38, UR10, UR37, UR38 ;  /* 0x000000250a2672a4 */ /* 0x000fe2000f8e0226 */
[----:B------:R-:W-:Y:S01]  /*1d30*/  @!P0 IMAD.WIDE.U32 R2, R35, c[0x0][0x1f8], R2 ;  /* 0x00007e0023028a25 */ /* 0x000fe200078e0002 */
[----:B------:R-:W-:Y:S01]  /*1d40*/  @!P0 IADD3 R5, R5, UR27, RZ ;  /* 0x0000001b05058c10 */ /* 0x000fe2000fffe0ff */
[----:B------:R-:W-:-:S03]  /*1d50*/  UIMAD.WIDE.U32 UR34, UR10, UR36, UR34 ;  /* 0x000000240a2272a5 */ /* 0x000fc6000f8e0022 */
[----:B------:R-:W-:Y:S01]  /*1d60*/  ULDC.64 UR36, c[0x0][0x208] ;  /* 0x0000820000247ab9 */ /* 0x000fe20000000a00 */
[----:B------:R-:W-:Y:S01]  /*1d70*/  @!P0 IMAD.WIDE.U32 R4, R37, c[0x0][0x208], R4 ;  /* 0x0000820025048a25 */ /* 0x000fe200078e0004 */
[----:B------:R-:W-:Y:S01]  /*1d80*/  UIMAD UR7, UR11, UR36, URZ ;  /* 0x000000240b0772a4 */ /* 0x000fe2000f8e023f */
[C---:B------:R-:W-:Y:S01]  /*1d90*/  @!P0 IADD3 R37, P1, R148.reuse, R2, RZ ;  /* 0x0000000294258210 */ /* 0x040fe20007f3e0ff */
[----:B------:R-:W-:Y:S02]  /*1da0*/  ULDC UR26, c[0x0][0x174] ;  /* 0x00005d00001a7ab9 */ /* 0x000fe40000000800 */
[----:B------:R-:W-:Y:S02]  /*1db0*/  UIADD3 UR26, UR6, -UR26, URZ ;  /* 0x8000001a061a7290 */ /* 0x000fe4000fffe03f */
[----:B------:R-:W-:Y:S01]  /*1dc0*/  UIMAD UR7, UR10, UR37, UR7 ;  /* 0x000000250a0772a4 */ /* 0x000fe2000f8e0207 */
[----:B------:R-:W-:Y:S01]  /*1dd0*/  @!P0 IADD3 R41, P2, R148, R4, RZ ;  /* 0x0000000494298210 */ /* 0x000fe20007f5e0ff */
[----:B------:R-:W-:Y:S01]  /*1de0*/  UIMAD UR26, UR26, -0x800, URZ ;  /* 0xfffff8001a1a78a4 */ /* 0x000fe2000f8e023f */
[----:B------:R-:W-:-:S02]  /*1df0*/  @!P0 IADD3.X R44, R91, UR38, R3, P1, !PT ;  /* 0x000000265b2c8c10 */ /* 0x000fc40008ffe403 */
[C---:B------:R-:W-:Y:S01]  /*1e00*/  LEA R34, P1, R148.reuse, c[0x0][0x268], 0x2 ;  /* 0x00009a0094227a11 */ /* 0x040fe200078210ff */
[----:B------:R-:W-:Y:S01]  /*1e10*/  UIADD3 UR9, UR9, UR27, URZ ;  /* 0x0000001b09097290 */ /* 0x000fe2000fffe03f */
[----:B------:R-:W-:Y:S01]  /*1e20*/  @!P0 IADD3.X R42, R91, UR7, R5, P2, !PT ;  /* 0x000000075b2a8c10 */ /* 0x000fe200097fe405 */
[----:B------:R-:W-:Y:S01]  /*1e30*/  USHF.R.S32.HI UR27, URZ, 0x1f, UR26 ;  /* 0x0000001f3f1b7899 */ /* 0x000fe2000801141a */
[C---:B------:R-:W-:Y:S01]  /*1e40*/  LEA.HI.X R5, R148.reuse, c[0x0][0x26c], R91, 0x2, P1 ;  /* 0x00009b0094057a11 */ /* 0x040fe200008f145b */
[----:B------:R-:W-:Y:S01]  /*1e50*/  UIADD3 UR37, UP0, UR26, UR34, URZ ;  /* 0x000000221a257290 */ /* 0x000fe2000ff1e03f */
[C---:B------:R-:W-:Y:S02]  /*1e60*/  @!P0 LEA R36, P1, R37.reuse, c[0x0][0x268], 0x2 ;  /* 0x00009a0025248a11 */ /* 0x040fe400078210ff */
[----:B------:R-:W-:Y:S01]  /*1e70*/  LEA R2, P2, R148, c[0x0][0x258], 0x2 ;  /* 0x0000960094027a11 */ /* 0x000fe200078410ff */
[----:B------:R-:W-:Y:S01]  /*1e80*/  UIADD3.X UR34, UR27, UR38, UR35, UP0, !UPT ;  /* 0x000000261b227290 */ /* 0x000fe200087fe423 */
[----:B------:R-:W-:-:S02]  /*1e90*/  @!P0 LEA.HI.X R37, R37, c[0x0][0x26c], R44, 0x2, P1 ;  /* 0x00009b0025258a11 */ /* 0x000fc400008f142c */
[----:B------:R-:W-:Y:S02]  /*1ea0*/  MOV R35, UR37 ;  /* 0x0000002500237c02 */ /* 0x000fe40008000f00 */
[----:B------:R-:W-:Y:S02]  /*1eb0*/  ISETP.GE.AND P1, PT, R32, R23, PT ;  /* 0x000000172000720c */ /* 0x000fe40003f26270 */
[----:B------:R-:W-:Y:S02]  /*1ec0*/  LEA.HI.X R3, R148, c[0x0][0x25c], R91, 0x2, P2 ;  /* 0x0000970094037a11 */ /* 0x000fe400010f145b */
[----:B------:R-:W-:Y:S02]  /*1ed0*/  LEA R34, P2, R35, R34, 0x2 ;  /* 0x0000002223227211 */ /* 0x000fe400078410ff */
[----:B------:R-:W-:-:S04]  /*1ee0*/  MOV R46, UR34 ;  /* 0x00000022002e7c02 */ /* 0x000fc80008000f00 */
[----:B------:R-:W-:Y:S01]  /*1ef0*/  LEA.HI.X R35, R35, R5, R46, 0x2, P2 ;  /* 0x0000000523237211 */ /* 0x000fe200010f142e */
[----:B------:R-:W-:-:S04]  /*1f00*/  UIMAD.WIDE.U32 UR8, UR10, UR36, UR8 ;  /* 0x000000240a0872a5 */ /* 0x000fc8000f8e0008 */
[----:B------:R-:W-:-:S04]  /*1f10*/  UIADD3 UR36, UP1, UR26, UR8, URZ ;  /* 0x000000081a247290 */ /* 0x000fc8000ff3e03f */
[----:B------:R-:W-:Y:S02]  /*1f20*/  UIADD3.X UR8, UR27, UR7, UR9, UP1, !UPT ;  /* 0x000000071b087290 */ /* 0x000fe40008ffe409 */
[----:B------:R-:W-:Y:S02]  /*1f30*/  MOV R43, UR36 ;  /* 0x00000024002b7c02 */ /* 0x000fe40008000f00 */
[----:B------:R-:W-:Y:S02]  /*1f40*/  @!P0 LEA R4, P3, R41, c[0x0][0x258], 0x2 ;  /* 0x0000960029048a11 */ /* 0x000fe400078610ff */
[----:B------:R-:W-:Y:S02]  /*1f50*/  LEA R2, P4, R43, R2, 0x2 ;  /* 0x000000022b027211 */ /* 0x000fe400078810ff */
[----:B------:R-:W-:Y:S02]  /*1f60*/  MOV R48, UR8 ;  /* 0x0000000800307c02 */ /* 0x000fe40008000f00 */
[----:B------:R-:W-:-:S02]  /*1f70*/  ISETP.GE.AND P5, PT, R8, R23, PT ;  /* 0x000000170800720c */ /* 0x000fc40003fa6270 */
[-C--:B------:R-:W-:Y:S01]  /*1f80*/  ISETP.GE.AND P6, PT, R10, R23.reuse, PT ;  /* 0x000000170a00720c */ /* 0x080fe20003fc6270 */
[----:B--2---:R-:W-:Y:S01]  /*1f90*/  STS [R118.X4], R7 ;  /* 0x0000000776007388 */ /* 0x004fe20000004800 */
[----:B------:R-:W-:Y:S02]  /*1fa0*/  @!P0 LEA.HI.X R5, R41, c[0x0][0x25c], R42, 0x2, P3 ;  /* 0x0000970029058a11 */ /* 0x000fe400018f142a */
[----:B------:R-:W-:Y:S01]  /*1fb0*/  MOV R44, RZ ;  /* 0x000000ff002c7202 */ /* 0x000fe20000000f00 */
[----:B---3--:R-:W-:Y:S01]  /*1fc0*/  STS [R117.X4+0x80], R11 ;  /* 0x0000800b75007388 */ /* 0x008fe20000004800 */
[----:B------:R-:W-:Y:S01]  /*1fd0*/  ISETP.GE.AND P2, PT, R6, R23, PT ;  /* 0x000000170600720c */ /* 0x000fe20003f46270 */
[----:B------:R-:W-:Y:S01]  /*1fe0*/  CS2R R46, SRZ ;  /* 0x00000000002e7805 */ /* 0x000fe2000001ff00 */
[----:B------:R-:W-:Y:S01]  /*1ff0*/  HFMA2.MMA R49, -RZ, RZ, 0, 0 ;  /* 0x00000000ff317435 */ /* 0x000fe200000001ff */
[----:B----4-:R0:W-:Y:S01]  /*2000*/  STS [R116.X4+0x100], R9 ;  /* 0x0001000974007388 */ /* 0x0101e20000004800 */
[----:B------:R-:W-:Y:S01]  /*2010*/  CS2R R52, SRZ ;  /* 0x0000000000347805 */ /* 0x000fe2000001ff00 */
[----:B------:R-:W-:Y:S01]  /*2020*/  MOV R51, RZ ;  /* 0x000000ff00337202 */ /* 0x000fe20000000f00 */
[----:B------:R-:W-:Y:S01]  /*2030*/  CS2R R54, SRZ ;  /* 0x0000000000367805 */ /* 0x000fe2000001ff00 */
[----:B-----5:R-:W-:Y:S01]  /*2040*/  STS [R115.X4+0x180], R15 ;  /* 0x0001800f73007388 */ /* 0x020fe20000004800 */
[----:B------:R-:W-:-:S03]  /*2050*/  ULDC.64 UR8, c[0x0][0x2e8] ;  /* 0x0000ba0000087ab9 */ /* 0x000fc60000000a00 */
[----:B------:R-:W-:Y:S04]  /*2060*/  STS [R114.X4+0x200], R13 ;  /* 0x0002000d72007388 */ /* 0x000fe80000004800 */
[----:B------:R-:W-:Y:S04]  /*2070*/  STS [R113.X4+0x280], R19 ;  /* 0x0002801371007388 */ /* 0x000fe80000004800 */
[----:B------:R-:W-:Y:S04]  /*2080*/  STS [R112.X4+0x300], R17 ;  /* 0x0003001170007388 */ /* 0x000fe80000004800 */
[----:B------:R1:W-:Y:S04]  /*2090*/  STS [R109.X4+0x380], R25 ;  /* 0x000380196d007388 */ /* 0x0003e80000004800 */
[----:B------:R2:W-:Y:S04]  /*20a0*/  STS [R107.X4+0x400], R21 ;  /* 0x000400156b007388 */ /* 0x0005e80000004800 */
[----:B------:R3:W-:Y:S04]  /*20b0*/  STS [R105.X4+0x480], R29 ;  /* 0x0004801d69007388 */ /* 0x0007e80000004800 */
        /* <DEDUP_REMOVED lines=26> */
[----:B--2---:R-:W-:-:S05]  /*2260*/  HFMA2.MMA R21, -RZ, RZ, 0, 0 ;  /* 0x00000000ff157435 */ /* 0x004fca00000001ff */
[----:B------:R-:W2:Y:S01]  /*2270*/  @!P1 LDG.E R9, [R34.64+-0x1f00] ;  /* 0xffe1002022099981 */ /* 0x000ea2000c1e1900 */
[----:B------:R-:W-:-:S13]  /*2280*/  ISETP.GE.AND P1, PT, R12, R23, PT ;  /* 0x000000170c00720c */ /* 0x000fda0003f26270 */
[----:B------:R-:W2:Y:S01]  /*2290*/  @!P1 LDG.E R25, [R34.64+-0x1c80] ;  /* 0xffe3802022199981 */ /* 0x000ea2000c1e1900 */
[----:B------:R-:W-:Y:S02]  /*22a0*/  ISETP.GE.AND P1, PT, R14, R23, PT ;  /* 0x000000170e00720c */ /* 0x000fe40003f26270 */
[----:B------:R-:W-:Y:S02]  /*22b0*/  LEA.HI.X R3, R43, R3, R48, 0x2, P4 ;  /* 0x000000032b037211 */ /* 0x000fe400020f1430 */
[-C--:B------:R-:W-:Y:S01]  /*22c0*/  ISETP.GE.AND P3, PT, R30, R23.reuse, PT ;  /* 0x000000171e00720c */ /* 0x080fe20003f66270 */
[----:B------:R-:W-:Y:S01]  /*22d0*/  HFMA2.MMA R13, -RZ, RZ, 0, 0 ;  /* 0x00000000ff0d7435 */ /* 0x000fe200000001ff */
[----:B------:R-:W-:-:S07]  /*22e0*/  ISETP.GE.AND P4, PT, R0, R23, PT ;  /* 0x000000170000720c */ /* 0x000fce0003f86270 */
[----:B------:R-:W2:Y:S01]  /*22f0*/  @!P1 LDG.E R21, [R34.64+-0x1c00] ;  /* 0xffe4002022159981 */ /* 0x000ea2000c1e1900 */
[-C--:B------:R-:W-:Y:S01]  /*2300*/  ISETP.GE.AND P1, PT, R16, R23.reuse, PT ;  /* 0x000000171000720c */ /* 0x080fe20003f26270 */
[----:B------:R-:W-:Y:S01]  /*2310*/  HFMA2.MMA R7, -RZ, RZ, 0, 0 ;  /* 0x00000000ff077435 */ /* 0x000fe200000001ff */
[----:B---3--:R-:W-:Y:S01]  /*2320*/  MOV R29, RZ ;  /* 0x000000ff001d7202 */ /* 0x008fe20000000f00 */
[----:B------:R-:W-:Y:S01]  /*2330*/  HFMA2.MMA R17, -RZ, RZ, 0, 0 ;  /* 0x00000000ff117435 */ /* 0x000fe200000001ff */
[----:B------:R-:W-:Y:S01]  /*2340*/  MOV R11, RZ ;  /* 0x000000ff000b7202 */ /* 0x000fe20000000f00 */
[----:B------:R-:W3:Y:S01]  /*2350*/  @!P2 LDG.E R13, [R34.64+-0x1e00] ;  /* 0xffe20020220da981 */ /* 0x000ee2000c1e1900 */
[----:B------:R-:W-:Y:S02]  /*2360*/  MOV R15, RZ ;  /* 0x000000ff000f7202 */ /* 0x000fe40000000f00 */
[----:B------:R-:W-:Y:S02]  /*2370*/  MOV R19, RZ ;  /* 0x000000ff00137202 */ /* 0x000fe40000000f00 */
[----:B------:R-:W2:Y:S01]  /*2380*/  @!P3 LDG.E R11, [R34.64+-0x1f80] ;  /* 0xffe08020220bb981 */ /* 0x000ea2000c1e1900 */
[----:B------:R-:W-:-:S03]  /*2390*/  ISETP.GE.AND P2, PT, R20, R23, PT ;  /* 0x000000171400720c */ /* 0x000fc60003f46270 */
[----:B------:R-:W2:Y:S01]  /*23a0*/  @!P1 LDG.E R29, [R34.64+-0x1b80] ;  /* 0xffe48020221d9981 */ /* 0x000ea2000c1e1900 */
[-C--:B------:R-:W-:Y:S01]  /*23b0*/  ISETP.GE.AND P1, PT, R18, R23.reuse, PT ;  /* 0x000000171200720c */ /* 0x080fe20003f26270 */
[----:B----4-:R-:W-:Y:S01]  /*23c0*/  HFMA2.MMA R27, -RZ, RZ, 0, 0 ;  /* 0x00000000ff1b7435 */ /* 0x010fe200000001ff */
[-C--:B------:R-:W-:Y:S01]  /*23d0*/  ISETP.GE.AND P3, PT, R22, R23.reuse, PT ;  /* 0x000000171600720c */ /* 0x080fe20003f66270 */
[----:B------:R-:W4:Y:S01]  /*23e0*/  @!P4 LDG.E R15, [R34.64+-0x1e80] ;  /* 0xffe18020220fc981 */ /* 0x000f22000c1e1900 */
[----:B------:R-:W-:-:S03]  /*23f0*/  ISETP.GE.AND P4, PT, R24, R23, PT ;  /* 0x000000171800720c */ /* 0x000fc60003f86270 */
[----:B------:R0:W2:Y:S04]  /*2400*/  @!P0 LDG.E R7, [R36.64] ;  /* 0x0000002024078981 */ /* 0x0000a8000c1e1900 */
[----:B------:R-:W3:Y:S01]  /*2410*/  @!P5 LDG.E R19, [R34.64+-0x1d80] ;  /* 0xffe280202213d981 */ /* 0x000ee2000c1e1900 */
[----:B------:R-:W-:-:S03]  /*2420*/  ISETP.GE.AND P5, PT, R26, R23, PT ;  /* 0x000000171a00720c */ /* 0x000fc60003fa6270 */
[----:B------:R-:W3:Y:S01]  /*2430*/  @!P6 LDG.E R17, [R34.64+-0x1d00] ;  /* 0xffe300202211e981 */ /* 0x000ee2000c1e1900 */
[----:B------:R-:W-:Y:S01]  /*2440*/  ISETP.GE.AND P6, PT, R28, R23, PT ;  /* 0x000000171c00720c */ /* 0x000fe20003fc6270 */
[----:B0-----:R-:W-:Y:S01]  /*2450*/  HFMA2.MMA R37, -RZ, RZ, 0, 0 ;  /* 0x00000000ff257435 */ /* 0x001fe200000001ff */
[----:B-----5:R-:W-:Y:S01]  /*2460*/  MOV R31, RZ ;  /* 0x000000ff001f7202 */ /* 0x020fe20000000f00 */
[----:B------:R-:W-:Y:S01]  /*2470*/  CS2R R38, SRZ ;  /* 0x0000000000267805 */ /* 0x000fe2000001ff00 */
[----:B------:R-:W-:Y:S01]  /*2480*/  CS2R R40, SRZ ;  /* 0x0000000000287805 */ /* 0x000fe2000001ff00 */
[----:B------:R-:W5:Y:S04]  /*2490*/  @!P1 LDG.E R27, [R34.64+-0x1b00] ;  /* 0xffe50020221b9981 */ /* 0x000f68000c1e1900 */
[----:B------:R-:W5:Y:S04]  /*24a0*/  @!P2 LDG.E R31, [R34.64+-0x1a80] ;  /* 0xffe58020221fa981 */ /* 0x000f68000c1e1900 */
[----:B------:R-:W5:Y:S04]  /*24b0*/  @!P3 LDG.E R37, [R34.64+-0x1a00] ;  /* 0xffe600202225b981 */ /* 0x000f68000c1e1900 */
[----:B------:R-:W5:Y:S04]  /*24c0*/  @!P4 LDG.E R39, [R34.64+-0x1980] ;  /* 0xffe680202227c981 */ /* 0x000f68000c1e1900 */
[----:B------:R-:W5:Y:S04]  /*24d0*/  @!P5 LDG.E R38, [R34.64+-0x1900] ;  /* 0xffe700202226d981 */ /* 0x000f68000c1e1900 */
[----:B------:R-:W5:Y:S01]  /*24e0*/  @!P6 LDG.E R40, [R34.64+-0x1880] ;  /* 0xffe780202228e981 */ /* 0x000f62000c1e1900 */
[----:B------:R-:W-:-:S02]  /*24f0*/  P2R R45, PR, RZ, 0x2 ;  /* 0x00000002ff2d7803 */ /* 0x000fc40000000000 */
[----:B------:R-:W-:Y:S01]  /*2500*/  ISETP.GE.AND P1, PT, R32, R23, PT ;  /* 0x000000172000720c */ /* 0x000fe20003f26270 */
[----:B------:R-:W-:Y:S01]  /*2510*/  CS2R R42, SRZ ;  /* 0x00000000002a7805 */ /* 0x000fe2000001ff00 */
[----:B--2---:R-:W-:Y:S04]  /*2520*/  STS [R118.X4], R7 ;  /* 0x0000000776007388 */ /* 0x004fe80000004800 */
[----:B------:R-:W-:Y:S04]  /*2530*/  STS [R117.X4+0x80], R11 ;  /* 0x0000800b75007388 */ /* 0x000fe80000004800 */
[----:B------:R-:W-:Y:S04]  /*2540*/  STS [R116.X4+0x100], R9 ;  /* 0x0001000974007388 */ /* 0x000fe80000004800 */
[----:B----4-:R-:W-:Y:S04]  /*2550*/  STS [R115.X4+0x180], R15 ;  /* 0x0001800f73007388 */ /* 0x010fe80000004800 */
[----:B---3--:R-:W-:Y:S04]  /*2560*/  STS [R114.X4+0x200], R13 ;  /* 0x0002000d72007388 */ /* 0x008fe80000004800 */
[----:B------:R-:W-:Y:S04]  /*2570*/  STS [R113.X4+0x280], R19 ;  /* 0x0002801371007388 */ /* 0x000fe80000004800 */
[----:B------:R-:W-:Y:S04]  /*2580*/  STS [R112.X4+0x300], R17 ;  /* 0x0003001170007388 */ /* 0x000fe80000004800 */
[----:B------:R-:W-:Y:S04]  /*2590*/  STS [R109.X4+0x380], R25 ;  /* 0x000380196d007388 */ /* 0x000fe80000004800 */
[----:B------:R-:W-:Y:S04]  /*25a0*/  STS [R107.X4+0x400], R21 ;  /* 0x000400156b007388 */ /* 0x000fe80000004800 */
[----:B------:R-:W-:Y:S04]  /*25b0*/  STS [R105.X4+0x480], R29 ;  /* 0x0004801d69007388 */ /* 0x000fe80000004800 */
[----:B-----5:R-:W-:Y:S04]  /*25c0*/  STS [R103.X4+0x500], R27 ;  /* 0x0005001b67007388 */ /* 0x020fe80000004800 */
[----:B------:R-:W-:Y:S04]  /*25d0*/  STS [R101.X4+0x580], R31 ;  /* 0x0005801f65007388 */ /* 0x000fe80000004800 */
[----:B------:R-:W-:Y:S04]  /*25e0*/  STS [R99.X4+0x600], R37 ;  /* 0x0006002563007388 */ /* 0x000fe80000004800 */
[----:B------:R-:W-:Y:S04]  /*25f0*/  STS [R97.X4+0x680], R39 ;  /* 0x0006802761007388 */ /* 0x000fe80000004800 */
[----:B------:R0:W-:Y:S04]  /*2600*/  STS [R95.X4+0x700], R38 ;  /* 0x000700265f007388 */ /* 0x0001e80000004800 */
[----:B------:R-:W-:Y:S01]  /*2610*/  STS [R93.X4+0x780], R40 ;  /* 0x000780285d007388 */ /* 0x000fe20000004800 */
[----:B------:R-:W-:-:S06]  /*2620*/  NOP ;  /* 0x0000000000007918 */ /* 0x000fcc0000000000 */
[----:B------:R-:W-:Y:S04]  /*2630*/  LDS R36, [R147.X4] ;  /* 0x0000000093247984 */ /* 0x000fe80000004800 */
[----:B------:R-:W1:Y:S04]  /*2640*/  LDS R35, [R147.X4+0x4] ;  /* 0x0000040093237984 */ /* 0x000e680000004800 */
[----:B------:R-:W2:Y:S04]  /*2650*/  LDS R34, [R147.X4+0x8] ;  /* 0x0000080093227984 */ /* 0x000ea80000004800 */
[----:B------:R-:W3:Y:S04]  /*2660*/  LDS R33, [R147.X4+0xc] ;  /* 0x00000c0093217984 */ /* 0x000ee80000004800 */
[----:B------:R-:W4:Y:S04]  /*2670*/  LDS R31, [R147.X4+0x10] ;  /* 0x00001000931f7984 */ /* 0x000f280000004800 */
[----:B------:R-:W2:Y:S04]  /*2680*/  LDS R29, [R147.X4+0x14] ;  /* 0x00001400931d7984 */ /* 0x000ea80000004800 */
[----:B------:R-:W0:Y:S04]  /*2690*/  LDS R27, [R147.X4+0x18] ;  /* 0x00001800931b7984 */ /* 0x000e280000004800 */
[----:B------:R-:W1:Y:S04]  /*26a0*/  LDS R25, [R147.X4+0x1c] ;  /* 0x00001c0093197984 */ /* 0x000e680000004800 */
[----:B------:R-:W1:Y:S04]  /*26b0*/  LDS R21, [R147.X4+0x20] ;  /* 0x0000200093157984 */ /* 0x000e680000004800 */
[----:B------:R-:W-:Y:S04]  /*26c0*/  LDS R7, [R147.X4+0x24] ;  /* 0x0000240093077984 */ /* 0x000fe80000004800 */
[----:B------:R-:W-:Y:S04]  /*26d0*/  LDS R9, [R147.X4+0x28] ;  /* 0x0000280093097984 */ /* 0x000fe80000004800 */
[----:B------:R-:W-:Y:S04]  /*26e0*/  LDS R11, [R147.X4+0x2c] ;  /* 0x00002c00930b7984 */ /* 0x000fe80000004800 */
[----:B------:R-:W-:Y:S04]  /*26f0*/  LDS R13, [R147.X4+0x30] ;  /* 0x00003000930d7984 */ /* 0x000fe80000004800 */
[----:B------:R-:W1:Y:S04]  /*2700*/  LDS R15, [R147.X4+0x34] ;  /* 0x00003400930f7984 */ /* 0x000e680000004800 */
[----:B------:R-:W1:Y:S04]  /*2710*/  LDS R17, [R147.X4+0x38] ;  /* 0x0000380093117984 */ /* 0x000e680000004800 */
[----:B------:R-:W-:Y:S04]  /*2720*/  LDS R19, [R147.X4+0x3c] ;  /* 0x00003c0093137984 */ /* 0x000fe80000004800 */
[----:B------:R-:W-:Y:S01]  /*2730*/  BAR.SYNC.DEFER_BLOCKING 0x0 ;  /* 0x0000000000007b1d */ /* 0x000fe20000010000 */
[----:B0-----:R-:W-:Y:S01]  /*2740*/  HFMA2.MMA R38, -RZ, RZ, 0, 0 ;  /* 0x00000000ff267435 */ /* 0x001fe200000001ff */
[----:B------:R-:W-:-:S04]  /*2750*/  MOV R37, RZ ;  /* 0x000000ff00257202 */ /* 0x000fc80000000f00 */
[----:B------:R0:W5:Y:S01]  /*2760*/  @!P0 LDG.E R41, [R4.64] ;  /* 0x0000002004298981 */ /* 0x000162000c1e1900 */
[----:B------:R-:W-:-:S03]  /*2770*/  ISETP.GE.AND P0, PT, R30, R23, PT ;  /* 0x000000171e00720c */ /* 0x000fc60003f06270 */
[----:B------:R0:W5:Y:S01]  /*2780*/  @!P1 LDG.E R37, [R2.64+-0x1f00] ;  /* 0xffe1002002259981 */ /* 0x000162000c1e1900 */
[----:B------:R-:W-:-:S03]  /*2790*/  ISETP.GE.AND P1, PT, R6, R23, PT ;  /* 0x000000170600720c */ /* 0x000fc60003f26270 */
        /* <DEDUP_REMOVED lines=17> */
[----:B------:R-:W-:-:S09]  /*28b0*/  ISETP.NE.AND P1, PT, R45, RZ, PT ;  /* 0x000000ff2d00720c */ /* 0x000fd20003f25270 */
[----:B------:R0:W5:Y:S01]  /*28c0*/  @!P0 LDG.E R46, [R2.64+-0x1c80] ;  /* 0xffe38020022e8981 */ /* 0x000162000c1e1900 */
[----:B------:R-:W-:-:S03]  /*28d0*/  ISETP.GE.AND P0, PT, R16, R23, PT ;  /* 0x000000171000720c */ /* 0x000fc60003f06270 */
[----:B------:R0:W5:Y:S10]  /*28e0*/  @!P1 LDG.E R47, [R2.64+-0x1b00] ;  /* 0xffe50020022f9981 */ /* 0x000174000c1e1900 */
[----:B------:R0:W5:Y:S01]  /*28f0*/  @!P0 LDG.E R49, [R2.64+-0x1b80] ;  /* 0xffe4802002318981 */ /* 0x000162000c1e1900 */
[----:B-1----:R-:W-:-:S02]  /*2900*/  FMUL.FTZ R40, R35, -1.4426950216293334961 ;  /* 0xbfb8aa3b23287820 */ /* 0x002fc40000410000 */
[----:B------:R-:W-:-:S04]  /*2910*/  FMUL.FTZ R39, R36, -1.4426950216293334961 ;  /* 0xbfb8aa3b24277820 */ /* 0x000fc80000410000 */
[----:B------:R-:W1:Y:S01]  /*2920*/  MUFU.EX2 R40, R40 ;  /* 0x0000002800287308 */ /* 0x000e620000000800 */
[----:B--2---:R-:W-:Y:S02]  /*2930*/  FMUL.FTZ R45, R34, -1.4426950216293334961 ;  /* 0xbfb8aa3b222d7820 */ /* 0x004fe40000410000 */
[----:B---3--:R-:W-:Y:S02]  /*2940*/  FMUL.FTZ R48, R33, -1.4426950216293334961 ;  /* 0xbfb8aa3b21307820 */ /* 0x008fe40000410000 */
[----:B----4-:R-:W-:-:S03]  /*2950*/  FMUL.FTZ R50, R31, -1.4426950216293334961 ;  /* 0xbfb8aa3b1f327820 */ /* 0x010fc60000410000 */
[----:B------:R-:W2:Y:S01]  /*2960*/  MUFU.EX2 R39, R39 ;  /* 0x0000002700277308 */ /* 0x000ea20000000800 */
[----:B0-----:R-:W-:Y:S02]  /*2970*/  FMUL.FTZ R2, R29, -1.4426950216293334961 ;  /* 0xbfb8aa3b1d027820 */ /* 0x001fe40000410000 */
[----:B------:R-:W-:-:S05]  /*2980*/  FMUL.FTZ R3, R27, -1.4426950216293334961 ;  /* 0xbfb8aa3b1b037820 */ /* 0x000fca0000410000 */
[----:B------:R-:W0:Y:S01]  /*2990*/  MUFU.EX2 R45, R45 ;  /* 0x0000002d002d7308 */ /* 0x000e220000000800 */
[----:B-1----:R-:W-:-:S07]  /*29a0*/  FADD.FTZ R40, R40, 1 ;  /* 0x3f80000028287421 */ /* 0x002fce0000010000 */
[----:B------:R-:W1:Y:S01]  /*29b0*/  MUFU.EX2 R48, R48 ;  /* 0x0000003000307308 */ /* 0x000e620000000800 */
[----:B--2---:R-:W-:-:S07]  /*29c0*/  FADD.FTZ R39, R39, 1 ;  /* 0x3f80000027277421 */ /* 0x004fce0000010000 */
[----:B------:R-:W2:Y:S08]  /*29d0*/  MUFU.EX2 R50, R50 ;  /* 0x0000003200327308 */ /* 0x000eb00000000800 */
[----:B------:R-:W3:Y:S01]  /*29e0*/  MUFU.EX2 R2, R2 ;  /* 0x0000000200027308 */ /* 0x000ee20000000800 */
[----:B------:R-:W-:-:S07]  /*29f0*/  FMUL.FTZ R56, R25, -1.4426950216293334961 ;  /* 0xbfb8aa3b19387820 */ /* 0x000fce0000410000 */
[----:B------:R-:W4:Y:S08]  /*2a00*/  MUFU.EX2 R3, R3 ;  /* 0x0000000300037308 */ /* 0x000f300000000800 */
[----:B------:R-:W4:Y:S01]  /*2a10*/  MUFU.RCP R40, R40 ;  /* 0x0000002800287308 */ /* 0x000f220000001000 */
[----:B0-----:R-:W-:Y:S02]  /*2a20*/  FADD.FTZ R45, R45, 1 ;  /* 0x3f8000002d2d7421 */ /* 0x001fe40000010000 */
[----:B-1----:R-:W-:-:S02]  /*2a30*/  FADD.FTZ R48, R48, 1 ;  /* 0x3f80000030307421 */ /* 0x002fc40000010000 */
[----:B--2---:R-:W-:-:S03]  /*2a40*/  FADD.FTZ R50, R50, 1 ;  /* 0x3f80000032327421 */ /* 0x004fc60000010000 */
[----:B------:R-:W0:Y:S01]  /*2a50*/  MUFU.RCP R39, R39 ;  /* 0x0000002700277308 */ /* 0x000e220000001000 */
[----:B------:R-:W-:Y:S02]  /*2a60*/  FMUL.FTZ R58, R21, -1.4426950216293334961 ;  /* 0xbfb8aa3b153a7820 */ /* 0x000fe40000410000 */
[----:B---3--:R-:W-:-:S05]  /*2a70*/  FADD.FTZ R2, R2, 1 ;  /* 0x3f80000002027421 */ /* 0x008fca0000010000 */
[----:B------:R1:W-:Y:S01]  /*2a80*/  MUFU.EX2 R57, R56 ;  /* 0x0000003800397308 */ /* 0x0003e20000000800 */
[----:B----4-:R-:W-:Y:S02]  /*2a90*/  FADD.FTZ R3, R3, 1 ;  /* 0x3f80000003037421 */ /* 0x010fe40000010000 */
[----:B-1----:R-:W-:-:S05]  /*2aa0*/  FMUL.FTZ R56, R15, -1.4426950216293334961 ;  /* 0xbfb8aa3b0f387820 */ /* 0x002fca0000410000 */
[----:B------:R1:W-:Y:S08]  /*2ab0*/  MUFU.EX2 R59, R58 ;  /* 0x0000003a003b7308 */ /* 0x0003f00000000800 */
[----:B------:R-:W-:Y:S01]  /*2ac0*/  MUFU.EX2 R69, R56 ;  /* 0x0000003800457308 */ /* 0x000fe20000000800 */
[----:B-1----:R-:W-:-:S07]  /*2ad0*/  FMUL.FTZ R58, R17, -1.4426950216293334961 ;  /* 0xbfb8aa3b113a7820 */ /* 0x002fce0000410000 */
[----:B------:R-:W-:Y:S08]  /*2ae0*/  MUFU.RCP R45, R45 ;  /* 0x0000002d002d7308 */ /* 0x000ff00000001000 */
[----:B------:R-:W1:Y:S08]  /*2af0*/  MUFU.RCP R48, R48 ;  /* 0x0000003000307308 */ /* 0x000e700000001000 */
[----:B------:R-:W2:Y:S08]  /*2b00*/  MUFU.RCP R50, R50 ;  /* 0x0000003200327308 */ /* 0x000eb00000001000 */
[----:B------:R3:W4:Y:S02]  /*2b10*/  MUFU.RCP R56, R2 ;  /* 0x0000000200387308 */ /* 0x0007240000001000 */
[----:B---3--:R-:W-:-:S06]  /*2b20*/  FADD.FTZ R2, -R40, 1 ;  /* 0x3f80000028027421 */ /* 0x008fcc0000010100 */
[----:B------:R-:W-:Y:S08]  /*2b30*/  MUFU.EX2 R71, R58 ;  /* 0x0000003a00477308 */ /* 0x000ff00000000800 */
[----:B------:R0:W3:Y:S02]  /*2b40*/  MUFU.RCP R58, R3 ;  /* 0x00000003003a7308 */ /* 0x0000e40000001000 */
[----:B0-----:R-:W-:-:S04]  /*2b50*/  FADD.FTZ R3, -R39, 1 ;  /* 0x3f80000027037421 */ /* 0x001fc80000010100 */
[----:B------:R-:W-:Y:S01]  /*2b60*/  FFMA.FTZ R3, R36, R3, 1 ;  /* 0x3f80000024037423 */ /* 0x000fe20000010003 */
[----:B-----5:R-:W-:Y:S04]  /*2b70*/  STS [R118.X4], R41 ;  /* 0x0000002976007388 */ /* 0x020fe80000004800 */
        /* <DEDUP_REMOVED lines=10> */
[----:B------:R1:W-:Y:S04]  /*2c20*/  STS [R101.X4+0x580], R52 ;  /* 0x0005803465007388 */ /* 0x0003e80000004800 */
[----:B------:R-:W-:Y:S04]  /*2c30*/  STS [R99.X4+0x600], R51 ;  /* 0x0006003363007388 */ /* 0x000fe80000004800 */
[----:B------:R2:W-:Y:S04]  /*2c40*/  STS [R97.X4+0x680], R54 ;  /* 0x0006803661007388 */ /* 0x0005e80000004800 */
[----:B------:R-:W-:Y:S04]  /*2c50*/  STS [R95.X4+0x700], R53 ;  /* 0x000700355f007388 */ /* 0x000fe80000004800 */
[----:B------:R-:W-:Y:S01]  /*2c60*/  STS [R93.X4+0x780], R55 ;  /* 0x000780375d007388 */ /* 0x000fe20000004800 */
[----:B------:R-:W-:-:S06]  /*2c70*/  NOP ;  /* 0x0000000000007918 */ /* 0x000fcc0000000000 */
[----:B------:R-:W5:Y:S04]  /*2c80*/  LDS R37, [R147.X4] ;  /* 0x0000000093257984 */ /* 0x000f680000004800 */
[----:B------:R-:W3:Y:S04]  /*2c90*/  LDS R38, [R147.X4+0x4] ;  /* 0x0000040093267984 */ /* 0x000ee80000004800 */
[----:B------:R-:W4:Y:S04]  /*2ca0*/  LDS R41, [R147.X4+0x8] ;  /* 0x0000080093297984 */ /* 0x000f280000004800 */
[----:B------:R-:W4:Y:S04]  /*2cb0*/  LDS R42, [R147.X4+0xc] ;  /* 0x00000c00932a7984 */ /* 0x000f280000004800 */
[----:B------:R-:W4:Y:S01]  /*2cc0*/  LDS R43, [R147.X4+0x10] ;  /* 0x00001000932b7984 */ /* 0x000f220000004800 */
[----:B0-----:R-:W-:-:S03]  /*2cd0*/  FFMA.FTZ R4, R35, R2, 1 ;  /* 0x3f80000023047423 */ /* 0x001fc60000010002 */
[----:B------:R-:W0:Y:S01]  /*2ce0*/  LDS R44, [R147.X4+0x14] ;  /* 0x00001400932c7984 */ /* 0x000e220000004800 */
[----:B-1----:R-:W-:-:S03]  /*2cf0*/  FADD.FTZ R52, -R48, 1 ;  /* 0x3f80000030347421 */ /* 0x002fc60000010100 */
[----:B------:R-:W1:Y:S01]  /*2d00*/  LDS R47, [R147.X4+0x18] ;  /* 0x00001800932f7984 */ /* 0x000e620000004800 */
[----:B--2---:R-:W-:-:S03]  /*2d10*/  FADD.FTZ R54, -R50, 1 ;  /* 0x3f80000032367421 */ /* 0x004fc60000010100 */
[----:B------:R-:W2:Y:S01]  /*2d20*/  LDS R46, [R147.X4+0x1c] ;  /* 0x00001c00932e7984 */ /* 0x000ea20000004800 */
[----:B------:R-:W-:Y:S02]  /*2d30*/  FMUL.FTZ R60, R7, -1.4426950216293334961 ;  /* 0xbfb8aa3b073c7820 */ /* 0x000fe40000410000 */
[----:B------:R-:W-:Y:S01]  /*2d40*/  FMUL.FTZ R62, R9, -1.4426950216293334961 ;  /* 0xbfb8aa3b093e7820 */ /* 0x000fe20000410000 */
[----:B------:R-:W0:Y:S01]  /*2d50*/  LDS R49, [R147.X4+0x20] ;  /* 0x0000200093317984 */ /* 0x000e220000004800 */
[----:B------:R-:W-:-:S03]  /*2d60*/  FMUL.FTZ R64, R11, -1.4426950216293334961 ;  /* 0xbfb8aa3b0b407820 */ /* 0x000fc60000410000 */
[----:B------:R-:W-:Y:S01]  /*2d70*/  LDS R51, [R147.X4+0x28] ;  /* 0x0000280093337984 */ /* 0x000fe20000004800 */
[----:B-----5:R-:W-:-:S03]  /*2d80*/  FMUL.FTZ R2, R144, R37 ;  /* 0x0000002590027220 */ /* 0x020fc60000410000 */
[----:B------:R-:W-:Y:S01]  /*2d90*/  LDS R55, [R147.X4+0x30] ;  /* 0x0000300093377984 */ /* 0x000fe20000004800 */
[----:B---3--:R-:W-:Y:S02]  /*2da0*/  FMUL.FTZ R5, R143, R38 ;  /* 0x000000268f057220 */ /* 0x008fe40000410000 */
[----:B------:R-:W-:Y:S02]  /*2db0*/  FMUL.FTZ R2, R39, R2 ;  /* 0x0000000227027220 */ /* 0x000fe40000410000 */
[----:B------:R-:W-:Y:S02]  /*2dc0*/  FMUL.FTZ R5, R40, R5 ;  /* 0x0000000528057220 */ /* 0x000fe40000410000 */
[----:B------:R-:W-:Y:S02]  /*2dd0*/  FMUL.FTZ R2, R2, R3 ;  /* 0x0000000302027220 */ /* 0x000fe40000410000 */
[----:B------:R-:W-:Y:S02]  /*2de0*/  FMUL.FTZ R4, R5, R4 ;  /* 0x0000000405047220 */ /* 0x000fe40000410000 */
[----:B------:R-:W-:-:S02]  /*2df0*/  FADD.FTZ R3, -R45, 1 ;  /* 0x3f8000002d037421 */ /* 0x000fc40000010100 */
[----:B----4-:R-:W-:Y:S02]  /*2e00*/  FMUL.FTZ R70, R142, R41 ;  /* 0x000000298e467220 */ /* 0x010fe40000410000 */
[----:B------:R-:W-:Y:S02]  /*2e10*/  FMUL.FTZ R5, R141, R42 ;  /* 0x0000002a8d057220 */ /* 0x000fe40000410000 */
[----:B------:R-:W-:Y:S02]  /*2e20*/  FFMA.FTZ R3, R34, R3, 1 ;  /* 0x3f80000022037423 */ /* 0x000fe40000010003 */
[----:B------:R-:W-:Y:S02]  /*2e30*/  FFMA.FTZ R72, R33, R52, 1 ;  /* 0x3f80000021487423 */ /* 0x000fe40000010034 */
[----:B------:R-:W-:Y:S01]  /*2e40*/  FMUL.FTZ R70, R45, R70 ;  /* 0x000000462d467220 */ /* 0x000fe20000410000 */
[----:B------:R-:W3:Y:S01]  /*2e50*/  LDS R52, [R147.X4+0x24] ;  /* 0x0000240093347984 */ /* 0x000ee20000004800 */
[----:B------:R-:W-:-:S02]  /*2e60*/  FMUL.FTZ R5, R48, R5 ;  /* 0x0000000530057220 */ /* 0x000fc40000410000 */
[----:B------:R-:W-:Y:S02]  /*2e70*/  FFMA.FTZ R82, R31, R54, 1 ;  /* 0x3f8000001f527423 */ /* 0x000fe40000010036 */
[----:B------:R-:W-:Y:S01]  /*2e80*/  FMUL.FTZ R53, R140, R43 ;  /* 0x0000002b8c357220 */ /* 0x000fe20000410000 */
[----:B------:R-:W4:Y:S01]  /*2e90*/  LDS R54, [R147.X4+0x2c] ;  /* 0x00002c0093367984 */ /* 0x000f220000004800 */
[----:B------:R-:W-:Y:S02]  /*2ea0*/  FMUL.FTZ R78, R70, R3 ;  /* 0x00000003464e7220 */ /* 0x000fe40000410000 */
[----:B------:R-:W-:Y:S01]  /*2eb0*/  FMUL.FTZ R80, R5, R72 ;  /* 0x0000004805507220 */ /* 0x000fe20000410000 */
[----:B------:R5:W0:Y:S01]  /*2ec0*/  MUFU.EX2 R61, R60 ;  /* 0x0000003c003d7308 */ /* 0x000a220000000800 */
[----:B------:R-:W-:Y:S02]  /*2ed0*/  FMUL.FTZ R53, R50, R53 ;  /* 0x0000003532357220 */ /* 0x000fe40000410000 */
[----:B------:R-:W-:-:S02]  /*2ee0*/  FADD.FTZ R70, -R56, 1 ;  /* 0x3f80000038467421 */ /* 0x000fc40000010100 */
[----:B------:R-:W-:-:S03]  /*2ef0*/  FADD.FTZ R72, -R58, 1 ;  /* 0x3f8000003a487421 */ /* 0x000fc60000010100 */
[----:B------:R-:W0:Y:S01]  /*2f00*/  MUFU.EX2 R63, R62 ;  /* 0x0000003e003f7308 */ /* 0x000e220000000800 */
[----:B------:R-:W-:Y:S02]  /*2f10*/  FMUL.FTZ R82, R53, R82 ;  /* 0x0000005235527220 */ /* 0x000fe40000410000 */
[----:B------:R-:W-:Y:S01]  /*2f20*/  FFMA.FTZ R84, R29, R70, 1 ;  /* 0x3f8000001d547423 */ /* 0x000fe20000010046 */
[----:B------:R-:W-:Y:S04]  /*2f30*/  LDS R53, [R147.X4+0x38] ;  /* 0x0000380093357984 */ /* 0x000fe80000004800 */
[----:B------:R-:W0:Y:S01]  /*2f40*/  MUFU.EX2 R65, R64 ;  /* 0x0000004000417308 */ /* 0x000e220000000800 */
[----:B------:R-:W-:Y:S01]  /*2f50*/  FFMA.FTZ R86, R27, R72, 1 ;  /* 0x3f8000001b567423 */ /* 0x000fe20000010048 */
[----:B------:R-:W-:Y:S01]  /*2f60*/  LDS R70, [R147.X4+0x3c] ;  /* 0x00003c0093467984 */ /* 0x000fe20000004800 */
[----:B------:R-:W-:-:S02]  /*2f70*/  FMUL.FTZ R66, R13, -1.4426950216293334961 ;  /* 0xbfb8aa3b0d427820 */ /* 0x000fc40000410000 */
[----:B-----5:R-:W-:Y:S01]  /*2f80*/  FMUL.FTZ R60, R19, -1.4426950216293334961 ;  /* 0xbfb8aa3b133c7820 */ /* 0x020fe20000410000 */
[----:B------:R-:W5:Y:S01]  /*2f90*/  LDS R72, [R147.X4+0x34] ;  /* 0x0000340093487984 */ /* 0x000f620000004800 */
[----:B------:R-:W-:Y:S01]  /*2fa0*/  FADD.FTZ R57, R57, 1 ;  /* 0x3f80000039397421 */ /* 0x000fe20000010000 */
[----:B------:R-:W1:Y:S01]  /*2fb0*/  MUFU.EX2 R67, R66 ;  /* 0x0000004200437308 */ /* 0x000e620000000800 */
[----:B------:R-:W-:Y:S01]  /*2fc0*/  FADD.FTZ R59, R59, 1 ;  /* 0x3f8000003b3b7421 */ /* 0x000fe20000010000 */
[----:B------:R-:W-:Y:S06]  /*2fd0*/  BAR.SYNC.DEFER_BLOCKING 0x0 ;  /* 0x0000000000007b1d */ /* 0x000fec0000010000 */
[----:B------:R-:W2:Y:S01]  /*2fe0*/  MUFU.EX2 R73, R60 ;  /* 0x0000003c00497308 */ /* 0x000ea20000000800 */
[----:B0-----:R-:W-:-:S02]  /*2ff0*/  FADD.FTZ R61, R61, 1 ;  /* 0x3f8000003d3d7421 */ /* 0x001fc40000010000 */
[----:B------:R-:W-:-:S05]  /*3000*/  FADD.FTZ R63, R63, 1 ;  /* 0x3f8000003f3f7421 */ /* 0x000fca0000010000 */
[----:B------:R-:W0:Y:S01]  /*3010*/  MUFU.RCP R60, R57 ;  /* 0x00000039003c7308 */ /* 0x000e220000001000 */
[----:B------:R-:W-:Y:S02]  /*3020*/  FADD.FTZ R65, R65, 1 ;  /* 0x3f80000041417421 */ /* 0x000fe40000010000 */
[----:B-1----:R-:W-:-:S05]  /*3030*/  FADD.FTZ R67, R67, 1 ;  /* 0x3f80000043437421 */ /* 0x002fca0000010000 */
[----:B------:R-:W1:Y:S01]  /*3040*/  MUFU.RCP R62, R59 ;  /* 0x0000003b003e7308 */ /* 0x000e620000001000 */
[----:B------:R-:W-:Y:S02]  /*3050*/  FADD.FTZ R69, R69, 1 ;  /* 0x3f80000045457421 */ /* 0x000fe40000010000 */
[----:B------:R-:W-:-:S05]  /*3060*/  FADD.FTZ R71, R71, 1 ;  /* 0x3f80000047477421 */ /* 0x000fca0000010000 */
[----:B------:R-:W1:Y:S01]  /*3070*/  MUFU.RCP R64, R61 ;  /* 0x0000003d00407308 */ /* 0x000e620000001000 */
[----:B--2---:R-:W-:-:S07]  /*3080*/  FADD.FTZ R73, R73, 1 ;  /* 0x3f80000049497421 */ /* 0x004fce0000010000 */
[----:B------:R-:W2:Y:S01]  /*3090*/  MUFU.RCP R66, R63 ;  /* 0x0000003f00427308 */ /* 0x000ea20000001000 */
[----:B0-----:R-:W-:-:S07]  /*30a0*/  FADD.FTZ R88, -R60, 1 ;  /* 0x3f8000003c587421 */ /* 0x001fce0000010100 */
[----:B------:R-:W0:Y:S01]  /*30b0*/  MUFU.RCP R68, R65 ;  /* 0x0000004100447308 */ /* 0x000e220000001000 */
[----:B------:R-:W-:Y:S02]  /*30c0*/  FMUL.FTZ R3, R139, R44 ;  /* 0x0000002c8b037220 */ /* 0x000fe40000410000 */
[----:B------:R-:W-:Y:S02]  /*30d0*/  FMUL.FTZ R5, R138, R47 ;  /* 0x0000002f8a057220 */ /* 0x000fe40000410000 */
[----:B------:R-:W-:-:S03]  /*30e0*/  FMUL.FTZ R57, R137, R46 ;  /* 0x0000002e89397220 */ /* 0x000fc60000410000 */
[----:B------:R-:W0:Y:S01]  /*30f0*/  MUFU.RCP R74, R67 ;  /* 0x00000043004a7308 */ /* 0x000e220000001000 */
[----:B------:R-:W-:Y:S02]  /*3100*/  FFMA.FTZ R88, R25, R88, 1 ;  /* 0x3f80000019587423 */ /* 0x000fe40000010058 */
[----:B------:R-:W-:Y:S02]  /*3110*/  FMUL.FTZ R3, R56, R3 ;  /* 0x0000000338037220 */ /* 0x000fe40000410000 */
[----:B------:R-:W-:-:S03]  /*3120*/  FMUL.FTZ R5, R58, R5 ;  /* 0x000000053a057220 */ /* 0x000fc60000410000 */
[----:B------:R-:W0:Y:S01]  /*3130*/  MUFU.RCP R76, R69 ;  /* 0x00000045004c7308 */ /* 0x000e220000001000 */
[----:B------:R-:W-:-:S07]  /*3140*/  FMUL.FTZ R57, R60, R57 ;  /* 0x000000393c397220 */ /* 0x000fce0000410000 */
[----:B------:R-:W0:Y:S01]  /*3150*/  MUFU.RCP R102, R71 ;  /* 0x0000004700667308 */ /* 0x000e220000001000 */
[----:B------:R-:W-:-:S07]  /*3160*/  FMUL.FTZ R84, R3, R84 ;  /* 0x0000005403547220 */ /* 0x000fce0000410000 */
[----:B------:R-:W4:Y:S01]  /*3170*/  MUFU.RCP R106, R73 ;  /* 0x00000049006a7308 */ /* 0x000f220000001000 */
[----:B------:R-:W-:Y:S02]  /*3180*/  FMUL.FTZ R86, R5, R86 ;  /* 0x0000005605567220 */ /* 0x000fe40000410000 */
[----:B------:R-:W-:Y:S02]  /*3190*/  FMUL.FTZ R88, R57, R88 ;  /* 0x0000005839587220 */ /* 0x000fe40000410000 */
[----:B-1----:R-:W-:Y:S02]  /*31a0*/  FADD.FTZ R90, -R62, 1 ;  /* 0x3f8000003e5a7421 */ /* 0x002fe40000010100 */
[----:B------:R-:W-:Y:S02]  /*31b0*/  FADD.FTZ R92, -R64, 1 ;  /* 0x3f800000405c7421 */ /* 0x000fe40000010100 */
[----:B--2---:R-:W-:Y:S02]  /*31c0*/  FADD.FTZ R94, -R66, 1 ;  /* 0x3f800000425e7421 */ /* 0x004fe40000010100 */
[----:B0-----:R-:W-:-:S02]  /*31d0*/  FADD.FTZ R96, -R68, 1 ;  /* 0x3f80000044607421 */ /* 0x001fc40000010100 */
[----:B------:R-:W-:Y:S02]  /*31e0*/  FMUL.FTZ R3, R136, R49 ;  /* 0x0000003188037220 */ /* 0x000fe40000410000 */
[----:B---3--:R-:W-:Y:S02]  /*31f0*/  FMUL.FTZ R5, R135, R52 ;  /* 0x0000003487057220 */ /* 0x008fe40000410000 */
[----:B------:R-:W-:Y:S02]  /*3200*/  FMUL.FTZ R57, R134, R51 ;  /* 0x0000003386397220 */ /* 0x000fe40000410000 */
[----:B----4-:R-:W-:Y:S02]  /*3210*/  FMUL.FTZ R59, R133, R54 ;  /* 0x00000036853b7220 */ /* 0x010fe40000410000 */
[----:B------:R-:W-:Y:S02]  /*3220*/  FFMA.FTZ R90, R21, R90, 1 ;  /* 0x3f800000155a7423 */ /* 0x000fe4000001005a */
[----:B------:R-:W-:-:S02]  /*3230*/  FFMA.FTZ R92, R7, R92, 1 ;  /* 0x3f800000075c7423 */ /* 0x000fc4000001005c */
[----:B------:R-:W-:Y:S02]  /*3240*/  FFMA.FTZ R94, R9, R94, 1 ;  /* 0x3f800000095e7423 */ /* 0x000fe4000001005e */
[----:B------:R-:W-:Y:S02]  /*3250*/  FFMA.FTZ R96, R11, R96, 1 ;  /* 0x3f8000000b607423 */ /* 0x000fe40000010060 */
        /* <DEDUP_REMOVED lines=8> */
[----:B------:R-:W-:Y:S02]  /*32e0*/  FADD.FTZ R98, -R74, 1 ;  /* 0x3f8000004a627421 */ /* 0x000fe40000010100 */
[----:B------:R-:W-:-:S02]  /*32f0*/  FADD.FTZ R100, -R76, 1 ;  /* 0x3f8000004c647421 */ /* 0x000fc40000010100 */
[----:B------:R-:W-:Y:S02]  /*3300*/  FADD.FTZ R104, -R102, 1 ;  /* 0x3f80000066687421 */ /* 0x000fe40000010100 */
[----:B------:R-:W-:Y:S02]  /*3310*/  FADD.FTZ R108, -R106, 1 ;  /* 0x3f8000006a6c7421 */ /* 0x000fe40000010100 */
[----:B------:R-:W-:Y:S02]  /*3320*/  FMUL.FTZ R3, R132, R55 ;  /* 0x0000003784037220 */ /* 0x000fe40000410000 */
[----:B-----5:R-:W-:Y:S02]  /*3330*/  FMUL.FTZ R5, R131, R72 ;  /* 0x0000004883057220 */ /* 0x020fe40000410000 */
[----:B------:R-:W-:Y:S02]  /*3340*/  FMUL.FTZ R57, R130, R53 ;  /* 0x0000003582397220 */ /* 0x000fe40000410000 */
[----:B------:R-:W-:Y:S01]  /*3350*/  FMUL.FTZ R59, R129, R70 ;  /* 0x00000046813b7220 */ /* 0x000fe20000410000 */
[----:B------:R-:W-:Y:S01]  /*3360*/  ISETP.NE.AND P6, PT, R150, RZ, PT ;  /* 0x000000ff9600720c */ /* 0x000fe20003fc5270 */
[----:B------:R-:W-:-:S02]  /*3370*/  FFMA.FTZ R98, R13, R98, 1 ;  /* 0x3f8000000d627423 */ /* 0x000fc40000010062 */
[----:B------:R-:W-:Y:S02]  /*3380*/  FFMA.FTZ R100, R15, R100, 1 ;  /* 0x3f8000000f647423 */ /* 0x000fe40000010064 */
        /* <DEDUP_REMOVED lines=9> */
[----:B------:R-:W-:Y:S01]  /*3420*/  FMUL.FTZ R108, R59, R108 ;  /* 0x0000006c3b6c7220 */ /* 0x000fe20000410000 */
        /* <DEDUP_REMOVED lines=35> */
[----:B------:R-:W0:Y:S04]  /*3660*/  LDS R89, [0x2100] ;  /* 0x00210000ff597984 */ /* 0x000e280000000800 */
[----:B------:R1:W-:Y:S04]  /*3670*/  STL [R1+0x3c], R118 ;  /* 0x00003c7601007387 */ /* 0x0003e80000100800 */
[----:B------:R1:W-:Y:S04]  /*3680*/  STL [R1+0x38], R117 ;  /* 0x0000387501007387 */ /* 0x0003e80000100800 */
[----:B------:R1:W-:Y:S04]  /*3690*/  STL [R1+0x34], R116 ;  /* 0x0000347401007387 */ /* 0x0003e80000100800 */
[----:B------:R1:W-:Y:S01]  /*36a0*/  STL [R1+0x30], R115 ;  /* 0x0000307301007387 */ /* 0x0003e20000100800 */
[----:B------:R-:W-:-:S03]  /*36b0*/  IADD3 R110, P1, R148, UR25, RZ ;  /* 0x00000019946e7c10 */ /* 0x000fc6000ff3e0ff */
[----:B------:R1:W-:Y:S04]  /*36c0*/  STL [R1+0x2c], R114 ;  /* 0x00002c7201007387 */ /* 0x0003e80000100800 */
[----:B------:R1:W-:Y:S04]  /*36d0*/  STL [R1+0x28], R113 ;  /* 0x0000287101007387 */ /* 0x0003e80000100800 */
[----:B------:R1:W-:Y:S04]  /*36e0*/  STL [R1+0x24], R112 ;  /* 0x0000247001007387 */ /* 0x0003e80000100800 */
[----:B------:R1:W-:Y:S01]  /*36f0*/  STL [R1+0x20], R109 ;  /* 0x0000206d01007387 */ /* 0x0003e20000100800 */
[----:B------:R-:W-:-:S03]  /*3700*/  IADD3.X R111, R91, UR39, RZ, P1, !PT ;  /* 0x000000275b6f7c10 */ /* 0x000fc60008ffe4ff */
[----:B------:R1:W-:Y:S04]  /*3710*/  STL [R1+0x1c], R107 ;  /* 0x00001c6b01007387 */ /* 0x0003e80000100800 */
[----:B------:R1:W-:Y:S04]  /*3720*/  STL [R1+0x18], R105 ;  /* 0x0000186901007387 */ /* 0x0003e80000100800 */
[----:B------:R1:W-:Y:S04]  /*3730*/  STL [R1+0x14], R103 ;  /* 0x0000146701007387 */ /* 0x0003e80000100800 */
[----:B------:R1:W-:Y:S04]  /*3740*/  STL [R1+0x10], R101 ;  /* 0x0000106501007387 */ /* 0x0003e80000100800 */
[----:B------:R1:W-:Y:S04]  /*3750*/  STL [R1+0xc], R99 ;  /* 0x00000c6301007387 */ /* 0x0003e80000100800 */
[----:B------:R1:W-:Y:S04]  /*3760*/  STL [R1+0x8], R97 ;  /* 0x0000086101007387 */ /* 0x0003e80000100800 */
[----:B------:R1:W-:Y:S04]  /*3770*/  STL [R1+0x4], R95 ;  /* 0x0000045f01007387 */ /* 0x0003e80000100800 */
[----:B------:R1:W-:Y:S04]  /*3780*/  STL [R1], R93 ;  /* 0x0000005d01007387 */ /* 0x0003e80000100800 */
[----:B------:R1:W-:Y:S01]  /*3790*/  STL.64 [R1+0x40], R110 ;  /* 0x0000406e01007387 */ /* 0x0003e20000100a00 */
[----:B0-----:R-:W-:Y:S01]  /*37a0*/  ISETP.GE.AND P0, PT, R148, R89, PT ;  /* 0x000000599400720c */ /* 0x001fe20003f06270 */
[----:B------:R-:W-:-:S02]  /*37b0*/  UIMAD UR7, UR13, UR8, URZ ;  /* 0x000000080d0772a4 */ /* 0x000fc4000f8e023f */
[----:B------:R-:W-:Y:S02]  /*37c0*/  UIMAD.WIDE.U32 UR34, UR12, UR8, URZ ;  /* 0x000000080c2272a5 */ /* 0x000fe4000f8e003f */
[----:B------:R-:W-:Y:S01]  /*37d0*/  UIMAD UR36, UR12, UR9, UR7 ;  /* 0x000000090c2472a4 */ /* 0x000fe2000f8e0207 */
[----:B------:R-:W-:Y:S03]  /*37e0*/  BSSY B0, `(.L_x_456) ;  /* 0x000000f000007945 */ /* 0x000fe60003800000 */
[----:B------:R-:W-:-:S04]  /*37f0*/  UIADD3 UR7, UR35, UR36, URZ ;  /* 0x0000002423077290 */ /* 0x000fc8000fffe03f */
[----:B------:R-:W-:Y:S05]  /*3800*/  @P0 BRA `(.L_x_457) ;  /* 0x000000c000000947 */ /* 0x000fea0003800000 */
[----:B-1----:R-:W-:Y:S01]  /*3810*/  MOV R2, UR12 ;  /* 0x0000000c00027c02 */ /* 0x002fe20008000f00 */
        /* <DEDUP_REMOVED lines=11> */
.L_x_457:
[----:B-1----:R-:W-:Y:S05]  /*38d0*/  BSYNC B0 ;  /* 0x0000000000007941 */ /* 0x002fea0003800000 */
.L_x_456:
        /* <DEDUP_REMOVED lines=11> */
[----:B------:R-:W-:Y:S01]  /*3990*/  ISETP.GE.AND P4, PT, R14, R89, PT ;  /* 0x000000590e00720c */ /* 0x000fe20003f86270 */
[----:B------:R-:W-:Y:S01]  /*39a0*/  FMUL.FTZ R36, R36, R39 ;  /* 0x0000002724247220 */ /* 0x000fe20000410000 */
[----:B------:R-:W-:Y:S01]  /*39b0*/  ISETP.GE.AND P5, PT, R16, R89, PT ;  /* 0x000000591000720c */ /* 0x000fe20003fa6270 */
[----:B------:R-:W-:Y:S01]  /*39c0*/  UIADD3.X UR34, UR27, UR8, UR35, UP0, !UPT ;  /* 0x000000081b227290 */ /* 0x000fe200087fe423 */
[----:B0-----:R-:W-:Y:S01]  /*39d0*/  MOV R4, UR7 ;  /* 0x0000000700047c02 */ /* 0x001fe20008000f00 */
[----:B------:R-:W-:-:S02]  /*39e0*/  FMUL.FTZ R35, R35, R40 ;  /* 0x0000002823237220 */ /* 0x000fc40000410000 */
[----:B------:R-:W-:Y:S01]  /*39f0*/  FMUL.FTZ R34, R34, R45 ;  /* 0x0000002d22227220 */ /* 0x000fe20000410000 */
[C---:B------:R-:W-:Y:S01]  /*3a00*/  LEA R2, P1, R4.reuse, R2, 0x2 ;  /* 0x0000000204027211 */ /* 0x040fe200078210ff */
        /* <DEDUP_REMOVED lines=134> */
.L_x_460:
[----:B------:R-:W-:Y:S05]  /*4270*/  BSYNC B0 ;  /* 0x0000000000007941 */ /* 0x000fea0003800000 */
.L_x_459:
        /* <DEDUP_REMOVED lines=43> */
.L_x_458:
[----:B0-----:R-:W2:Y:S01]  /*4530*/  LDL.LU R0, [R1+0x4c] ;  /* 0x00004c0001007983 */ /* 0x001ea20000300800 */
[----:B------:R-:W-:Y:S01]  /*4540*/  MOV R2, c[0x0][0x16c] ;  /* 0x00005b0000027a02 */ /* 0x000fe20000000f00 */
[----:B------:R-:W-:Y:S01]  /*4550*/  HFMA2.MMA R163, -RZ, RZ, 0, 0 ;  /* 0x00000000ffa37435 */ /* 0x000fe200000001ff */
[----:B------:R-:W-:Y:S01]  /*4560*/  FMUL.FTZ R232, R144, UR4 ;  /* 0x0000000490e87c20 */ /* 0x000fe20008410000 */
[----:B------:R-:W-:Y:S01]  /*4570*/  MOV R215, RZ ;  /* 0x000000ff00d77202 */ /* 0x000fe20000000f00 */
[----:B------:R-:W-:Y:S01]  /*4580*/  FMUL.FTZ R231, R143, UR4 ;  /* 0x000000048fe77c20 */ /* 0x000fe20008410000 */
[----:B------:R-:W-:Y:S01]  /*4590*/  ISETP.GE.AND P0, PT, R2, 0x1, PT ;  /* 0x000000010200780c */ /* 0x000fe20003f06270 */
[----:B------:R-:W-:Y:S01]  /*45a0*/  FMUL.FTZ R230, R142, UR4 ;  /* 0x000000048ee67c20 */ /* 0x000fe20008410000 */
[----:B------:R-:W-:Y:S01]  /*45b0*/  CS2R R184, SRZ ;  /* 0x0000000000b87805 */ /* 0x000fe2000001ff00 */
        /* <DEDUP_REMOVED lines=12> */
[----:B------:R-:W-:-:S02]  /*4680*/  FMUL.FTZ R223, R135, UR4 ;  /* 0x0000000487df7c20 */ /* 0x000fc40008410000 */
[----:B------:R-:W-:Y:S02]  /*4690*/  FMUL.FTZ R222, R134, UR4 ;  /* 0x0000000486de7c20 */ /* 0x000fe40008410000 */
[----:B------:R-:W-:Y:S02]  /*46a0*/  FMUL.FTZ R221, R133, UR4 ;  /* 0x0000000485dd7c20 */ /* 0x000fe40008410000 */
[----:B------:R-:W-:Y:S02]  /*46b0*/  FMUL.FTZ R220, R132, UR4 ;  /* 0x0000000484dc7c20 */ /* 0x000fe40008410000 */
[----:B------:R-:W-:Y:S02]  /*46c0*/  FMUL.FTZ R219, R131, UR4 ;  /* 0x0000000483db7c20 */ /* 0x000fe40008410000 */
[----:B------:R-:W-:Y:S02]  /*46d0*/  FMUL.FTZ R218, R130, UR4 ;  /* 0x0000000482da7c20 */ /* 0x000fe40008410000 */
[----:B------:R-:W-:Y:S01]  /*46e0*/  FMUL.FTZ R217, R129, UR4 ;  /* 0x0000000481d97c20 */ /* 0x000fe20008410000 */
[----:B------:R-:W-:Y:S01]  /*46f0*/  BAR.SYNC.DEFER_BLOCKING 0x0 ;  /* 0x0000000000007b1d */ /* 0x000fe20000010000 */
[----:B--2---:R-:W-:-:S04]  /*4700*/  FFMA.FTZ R0, R251, R144, R0 ;  /* 0x00000090fb007223 */ /* 0x004fc80000010000 */
[----:B------:R-:W-:-:S04]  /*4710*/  FFMA.FTZ R0, R250, R143, R0 ;  /* 0x0000008ffa007223 */ /* 0x000fc80000010000 */
        /* <DEDUP_REMOVED lines=13> */
[----:B------:R-:W-:-:S05]  /*47f0*/  FFMA.FTZ R0, R234, R129, R0 ;  /* 0x00000081ea007223 */ /* 0x000fca0000010000 */
[----:B------:R0:W-:Y:S01]  /*4800*/  STL [R1+0x4c], R0 ;  /* 0x00004c0001007387 */ /* 0x0001e20000100800 */
[----:B------:R-:W-:Y:S05]  /*4810*/  @!P0 BRA `(.L_x_461) ;  /* 0x00009f5000008947 */ /* 0x000fea0003800000 */
[----:B------:R-:W-:Y:S01]  /*4820*/  UIADD3 UR38, UR24, -0x1, URZ ;  /* 0xffffffff18267890 */ /* 0x000fe2000fffe03f */
[----:B------:R-:W-:Y:S01]  /*4830*/  FADD.FTZ R128, R162, UR5 ;  /* 0x00000005a2807e21 */ /* 0x000fe20008010000 */
[----:B------:R-:W-:Y:S01]  /*4840*/  MOV R163, RZ ;  /* 0x000000ff00a37202 */ /* 0x000fe20000000f00 */
[----:B------:R-:W-:Y:S01]  /*4850*/  FADD.FTZ R127, R161, UR5 ;  /* 0x00000005a17f7e21 */ /* 0x000fe20008010000 */
[----:B------:R-:W-:Y:S01]  /*4860*/  ULEA.HI UR9, UR38, UR38, URZ, 0x1 ;  /* 0x0000002626097291 */ /* 0x000fe2000f8f083f */
[----:B------:R-:W-:Y:S01]  /*4870*/  FADD.FTZ R126, R160, UR5 ;  /* 0x00000005a07e7e21 */ /* 0x000fe20008010000 */
[----:B------:R-:W-:Y:S01]  /*4880*/  UMOV UR7, URZ ;  /* 0x0000003f00077c82 */ /* 0x000fe20008000000 */
[----:B------:R-:W-:Y:S01]  /*4890*/  FADD.FTZ R125, R159, UR5 ;  /* 0x000000059f7d7e21 */ /* 0x000fe20008010000 */
[----:B------:R-:W-:Y:S01]  /*48a0*/  ULOP3.LUT UR9, UR9, 0xfffffe, URZ, 0xc0, !UPT ;  /* 0x00fffffe09097892 */ /* 0x000fe2000f8ec03f */
[----:B------:R-:W-:Y:S01]  /*48b0*/  FADD.FTZ R124, R158, UR5 ;  /* 0x000000059e7c7e21 */ /* 0x000fe20008010000 */
[----:B------:R-:W-:Y:S01]  /*48c0*/  UMOV UR8, URZ ;  /* 0x0000003f00087c82 */ /* 0x000fe20008000000 */
[----:B------:R-:W-:Y:S01]  /*48d0*/  FADD.FTZ R123, R157, UR5 ;  /* 0x000000059d7b7e21 */ /* 0x000fe20008010000 */
[----:B------:R-:W-:Y:S01]  /*48e0*/  UIADD3 UR38, UR38, -UR9, URZ ;  /* 0x8000000926267290 */ /* 0x000fe2000fffe03f */
[----:B------:R-:W-:-:S02]  /*48f0*/  FADD.FTZ R122, R146, UR5 ;  /* 0x00000005927a7e21 */ /* 0x000fc40008010000 */
[----:B------:R-:W-:Y:S01]  /*4900*/  FADD.FTZ R119, R145, UR5 ;  /* 0x0000000591777e21 */ /* 0x000fe20008010000 */
[----:B------:R-:W-:Y:S01]  /*4910*/  UMOV UR9, URZ ;  /* 0x0000003f00097c82 */ /* 0x000fe20008000000 */
[----:B------:R-:W-:Y:S02]  /*4920*/  FADD.FTZ R118, R171, UR5 ;  /* 0x00000005ab767e21 */ /* 0x000fe40008010000 */
[----:B------:R-:W-:Y:S02]  /*4930*/  FADD.FTZ R117, R170, UR5 ;  /* 0x00000005aa757e21 */ /* 0x000fe40008010000 */
[----:B------:R-:W-:Y:S02]  /*4940*/  FADD.FTZ R116, R169, UR5 ;  /* 0x00000005a9747e21 */ /* 0x000fe40008010000 */
[----:B------:R-:W-:Y:S02]  /*4950*/  FADD.FTZ R115, R168, UR5 ;  /* 0x00000005a8737e21 */ /* 0x000fe40008010000 */
[----:B------:R-:W-:-:S02]  /*4960*/  FADD.FTZ R114, R167, UR5 ;  /* 0x00000005a7727e21 */ /* 0x000fc40008010000 */
[----:B------:R-:W-:Y:S02]  /*4970*/  FADD.FTZ R113, R166, UR5 ;  /* 0x00000005a6717e21 */ /* 0x000fe40008010000 */
[----:B------:R-:W-:Y:S02]  /*4980*/  FADD.FTZ R112, R165, UR5 ;  /* 0x00000005a5707e21 */ /* 0x000fe40008010000 */
[----:B------:R-:W-:Y:S02]  /*4990*/  FADD.FTZ R111, R164, UR5 ;  /* 0x00000005a46f7e21 */ /* 0x000fe40008010000 */
        /* <DEDUP_REMOVED lines=16> */
.L_x_562:
[----:B------:R-:W-:Y:S02]  /*4aa0*/  ULDC.64 UR34, c[0x0][0x180] ;  /* 0x0000600000227ab9 */ /* 0x000fe40000000a00 */
[----:B------:R-:W-:Y:S02]  /*4ab0*/  UIMAD UR39, UR11, UR34, URZ ;  /* 0x000000220b2772a4 */ /* 0x000fe4000f8e023f */
[----:B------:R-:W-:Y:S02]  /*4ac0*/  UIMAD.WIDE.U32 UR36, UR10, UR34, URZ ;  /* 0x000000220a2472a5 */ /* 0x000fe4000f8e003f */
[----:B------:R-:W-:Y:S02]  /*4ad0*/  UIMAD UR42, UR10, UR35, UR39 ;  /* 0x000000230a2a72a4 */ /* 0x000fe4000f8e0227 */
[----:B------:R-:W-:Y:S02]  /*4ae0*/  USHF.R.S32.HI UR39, URZ, 0x1f, UR7 ;  /* 0x0000001f3f277899 */ /* 0x000fe40008011407 */
[----:B------:R-:W-:-:S02]  /*4af0*/  ULDC.64 UR34, c[0x0][0x188] ;  /* 0x0000620000227ab9 */ /* 0x000fc40000000a00 */
[----:B------:R-:W-:Y:S02]  /*4b00*/  UIADD3 UR37, UR37, UR42, URZ ;  /* 0x0000002a25257290 */ /* 0x000fe4000fffe03f */
[----:B------:R-:W-:Y:S02]  /*4b10*/  UIMAD UR42, UR39, UR34, URZ ;  /* 0x00000022272a72a4 */ /* 0x000fe4000f8e023f */
[----:B------:R-:W-:Y:S02]  /*4b20*/  UIMAD.WIDE.U32 UR36, UR7, UR34, UR36 ;  /* 0x00000022072472a5 */ /* 0x000fe4000f8e0024 */
[----:B------:R-:W-:-:S03]  /*4b30*/  UIMAD UR42, UR7, UR35, UR42 ;  /* 0x00000023072a72a4 */ /* 0x000fc6000f8e022a */
[----:B------:R-:W-:Y:S01]  /*4b40*/  ULDC.64 UR34, c[0x0][0x220] ;  /* 0x0000880000227ab9 */ /* 0x000fe20000000a00 */
[C---:B0-----:R-:W-:Y:S01]  /*4b50*/  LOP3.LUT R0, R150.reuse, 0x7ffffe0, RZ, 0xc0, !PT ;  /* 0x07ffffe096007812 */ /* 0x041fe200078ec0ff */
[----:B------:R-:W-:Y:S02]  /*4b60*/  UIADD3 UR37, UR37, UR42, URZ ;  /* 0x0000002a25257290 */ /* 0x000fe4000fffe03f */
[----:B------:R-:W-:Y:S01]  /*4b70*/  ULEA UR34, UP0, UR36, UR34, 0x3 ;  /* 0x0000002224227291 */ /* 0x000fe2000f80183f */
[----:B------:R-:W-:Y:S02]  /*4b80*/  LOP3.LUT R151, R150, 0x1f, RZ, 0xc0, !PT ;  /* 0x0000001f96977812 */ /* 0x000fe400078ec0ff */
[----:B------:R-:W-:Y:S01]  /*4b90*/  SHF.L.U32 R0, R0, 0x5, RZ ;  /* 0x0000000500007819 */ /* 0x000fe200000006ff */
[----:B------:R-:W-:Y:S02]  /*4ba0*/  ULEA.HI.X UR35, UR36, UR35, UR37, 0x3, UP0 ;  /* 0x0000002324237291 */ /* 0x000fe400080f1c25 */
[----:B------:R-:W-:-:S02]  /*4bb0*/  MOV R2, UR34 ;  /* 0x0000002200027c02 */ /* 0x000fc40008000f00 */
[----:B------:R-:W-:Y:S01]  /*4bc0*/  LOP3.LUT R4, R0, 0xffffffe0, R151, 0xe2, !PT ;  /* 0xffffffe000047812 */ /* 0x000fe200078ee297 */
[----:B------:R-:W-:Y:S01]  /*4bd0*/  ULDC UR36, c[0x0][0x168] ;  /* 0x00005a0000247ab9 */ /* 0x000fe20000000800 */
[----:B------:R-:W-:Y:S01]  /*4be0*/  MOV R3, UR35 ;  /* 0x0000002300037c02 */ /* 0x000fe20008000f00 */
[----:B------:R-:W-:Y:S01]  /*4bf0*/  ULDC.64 UR34, c[0x0][0x1c0] ;  /* 0x0000700000227ab9 */ /* 0x000fe20000000a00 */
[--C-:B------:R-:W-:Y:S01]  /*4c00*/  SHF.R.S32.HI R5, RZ, 0x1f, R4.reuse ;  /* 0x0000001fff057819 */ /* 0x100fe20000011404 */
[----:B------:R-:W-:Y:S01]  /*4c10*/  UIADD3 UR36, -UR25, UR36, URZ ;  /* 0x0000002419247290 */ /* 0x000fe2000fffe13f */
[----:B------:R-:W-:Y:S01]  /*4c20*/  MOV R7, UR7 ;  /* 0x0000000700077c02 */ /* 0x000fe20008000f00 */
[----:B------:R-:W-:Y:S01]  /*4c30*/  UIMAD UR34, UR39, UR34, URZ ;  /* 0x00000022272272a4 */ /* 0x000fe2000f8e023f */
[----:B------:R-:W-:Y:S01]  /*4c40*/  LOP3.LUT R0, R4, 0x20, RZ, 0xfc, !PT ;  /* 0x0000002004007812 */ /* 0x000fe200078efcff */
[----:B------:R-:W-:Y:S01]  /*4c50*/  USHF.L.U32 UR36, UR36, 0x1, URZ ;  /* 0x0000000124247899 */ /* 0x000fe2000800063f */
[----:B------:R-:W2:Y:S01]  /*4c60*/  LDG.E.64 R2, [R2.64] ;  /* 0x0000002002027981 */ /* 0x000ea2000c1e1b00 */
[----:B------:R-:W-:Y:S01]  /*4c70*/  UIMAD UR34, UR7, UR35, UR34 ;  /* 0x00000023072272a4 */ /* 0x000fe2000f8e0222 */
[----:B------:R-:W-:-:S03]  /*4c80*/  IMAD.WIDE.U32 R6, R7, c[0x0][0x1c0], R4 ;  /* 0x0000700007067a25 */ /* 0x000fc600078e0004 */
[----:B------:R-:W-:Y:S02]  /*4c90*/  ISETP.GE.AND P0, PT, R4, UR36, PT ;  /* 0x0000002404007c0c */ /* 0x000fe4000bf06270 */
[----:B------:R-:W-:Y:S01]  /*4ca0*/  IADD3 R5, R7, UR34, RZ ;  /* 0x0000002207057c10 */ /* 0x000fe2000fffe0ff */
[----:B------:R-:W-:Y:S01]  /*4cb0*/  HFMA2.MMA R10, -RZ, RZ, 0, 0 ;  /* 0x00000000ff0a7435 */ /* 0x000fe200000001ff */
[----:B------:R-:W-:Y:S02]  /*4cc0*/  LEA R8, P1, R6, UR22, 0x2 ;  /* 0x0000001606087c11 */ /* 0x000fe4000f8210ff */
[----:B------:R-:W-:Y:S01]  /*4cd0*/  SHF.L.U32 R11, R150, 0x5, RZ ;  /* 0x00000005960b7819 */ /* 0x000fe200000006ff */
[----:B------:R-:W-:Y:S01]  /*4ce0*/  HFMA2.MMA R15, -RZ, RZ, 0, 0 ;  /* 0x00000000ff0f7435 */ /* 0x000fe200000001ff */
[----:B------:R-:W-:Y:S01]  /*4cf0*/  LEA.HI.X R9, R6, UR23, R5, 0x2, P1 ;  /* 0x0000001706097c11 */ /* 0x000fe200088f1405 */
[----:B------:R-:W-:Y:S01]  /*4d00*/  CS2R R16, SRZ ;  /* 0x0000000000107805 */ /* 0x000fe2000001ff00 */
[----:B------:R-:W-:Y:S01]  /*4d10*/  ISETP.GE.AND P1, PT, R0, UR36, PT ;  /* 0x0000002400007c0c */ /* 0x000fe2000bf26270 */
[----:B------:R-:W-:Y:S01]  /*4d20*/  CS2R R6, SRZ ;  /* 0x0000000000067805 */ /* 0x000fe2000001ff00 */
[C---:B------:R-:W-:Y:S01]  /*4d30*/  LOP3.LUT R0, R4.reuse, 0x40, RZ, 0xfc, !PT ;  /* 0x0000004004007812 */ /* 0x040fe200078efcff */
[----:B------:R-:W-:Y:S01]  /*4d40*/  CS2R R18, SRZ ;  /* 0x0000000000127805 */ /* 0x000fe2000001ff00 */
[----:B------:R-:W-:Y:S01]  /*4d50*/  LOP3.LUT R12, R4, 0x100, RZ, 0xfc, !PT ;  /* 0x00000100040c7812 */ /* 0x000fe200078efcff */
[----:B------:R-:W-:Y:S01]  /*4d60*/  CS2R R20, SRZ ;  /* 0x0000000000147805 */ /* 0x000fe2000001ff00 */
[----:B------:R-:W-:Y:S01]  /*4d70*/  CS2R R24, SRZ ;  /* 0x0000000000187805 */ /* 0x000fe2000001ff00 */
[----:B------:R0:W3:Y:S01]  /*4d80*/  @!P0 LDG.E R6, [R8.64] ;  /* 0x0000002008068981 */ /* 0x0000e2000c1e1900 */
[----:B------:R-:W-:Y:S01]  /*4d90*/  ISETP.GE.AND P0, PT, R0, UR36, PT ;  /* 0x0000002400007c0c */ /* 0x000fe2000bf06270 */
[----:B------:R-:W-:Y:S01]  /*4da0*/  CS2R R22, SRZ ;  /* 0x0000000000167805 */ /* 0x000fe2000001ff00 */
[----:B------:R-:W-:Y:S01]  /*4db0*/  LOP3.LUT R0, R4, 0x60, RZ, 0xfc, !PT ;  /* 0x0000006004007812 */ /* 0x000fe200078efcff */
[----:B------:R-:W-:Y:S01]  /*4dc0*/  CS2R R26, SRZ ;  /* 0x00000000001a7805 */ /* 0x000fe2000001ff00 */
[----:B------:R-:W-:Y:S01]  /*4dd0*/  CS2R R58, SRZ ;  /* 0x00000000003a7805 */ /* 0x000fe2000001ff00 */
[----:B------:R0:W4:Y:S01]  /*4de0*/  @!P1 LDG.E R10, [R8.64+0x80] ;  /* 0x00008020080a9981 */ /* 0x000122000c1e1900 */
[----:B------:R-:W-:-:S02]  /*4df0*/  ISETP.GE.AND P1, PT, R0, UR36, PT ;  /* 0x0000002400007c0c */ /* 0x000fc4000bf26270 */
[----:B------:R-:W-:Y:S01]  /*4e00*/  MOV R57, RZ ;  /* 0x000000ff00397202 */ /* 0x000fe20000000f00 */
[----:B------:R-:W-:Y:S01]  /*4e10*/  CS2R R60, SRZ ;  /* 0x00000000003c7805 */ /* 0x000fe2000001ff00 */
[C---:B------:R-:W-:Y:S01]  /*4e20*/  LOP3.LUT R5, R4.reuse, 0x80, RZ, 0xfc, !PT ;  /* 0x0000008004057812 */ /* 0x040fe200078efcff */
[----:B------:R-:W-:Y:S01]  /*4e30*/  CS2R R62, SRZ ;  /* 0x00000000003e7805 */ /* 0x000fe2000001ff00 */
[----:B------:R-:W-:Y:S01]  /*4e40*/  MOV R0, RZ ;  /* 0x000000ff00007202 */ /* 0x000fe20000000f00 */
[----:B------:R0:W3:Y:S01]  /*4e50*/  @!P0 LDG.E R7, [R8.64+0x100] ;  /* 0x0001002008078981 */ /* 0x0000e2000c1e1900 */
[----:B------:R-:W-:Y:S01]  /*4e60*/  LOP3.LUT R11, R11, 0xffffffe0, R151, 0xe2, !PT ;  /* 0xffffffe00b0b7812 */ /* 0x000fe200078ee297 */
[----:B------:R-:W-:Y:S01]  /*4e70*/  CS2R R64, SRZ ;  /* 0x0000000000407805 */ /* 0x000fe2000001ff00 */
[----:B------:R-:W-:Y:S01]  /*4e80*/  ISETP.GE.AND P5, PT, R5, UR36, PT ;  /* 0x0000002405007c0c */ /* 0x000fe2000bfa6270 */
[----:B------:R-:W-:Y:S01]  /*4e90*/  HFMA2.MMA R73, -RZ, RZ, 0, 0 ;  /* 0x00000000ff497435 */ /* 0x000fe200000001ff */
[----:B------:R-:W-:Y:S01]  /*4ea0*/  LOP3.LUT R5, R4, 0xa0, RZ, 0xfc, !PT ;  /* 0x000000a004057812 */ /* 0x000fe200078efcff */
[----:B------:R0:W3:Y:S01]  /*4eb0*/  @!P1 LDG.E R0, [R8.64+0x180] ;  /* 0x0001802008009981 */ /* 0x0000e2000c1e1900 */
[----:B------:R-:W-:Y:S01]  /*4ec0*/  LOP3.LUT R11, R11, 0x3e0, RZ, 0xfc, !PT ;  /* 0x000003e00b0b7812 */ /* 0x000fe200078efcff */
[----:B------:R-:W-:Y:S01]  /*4ed0*/  CS2R R70, SRZ ;  /* 0x0000000000467805 */ /* 0x000fe2000001ff00 */
[----:B------:R-:W-:Y:S01]  /*4ee0*/  ISETP.GE.AND P1, PT, R5, UR36, PT ;  /* 0x0000002405007c0c */ /* 0x000fe2000bf26270 */
[----:B------:R-:W-:Y:S01]  /*4ef0*/  CS2R R68, SRZ ;  /* 0x0000000000447805 */ /* 0x000fe2000001ff00 */
[----:B------:R-:W-:-:S02]  /*4f00*/  ISETP.GE.AND P0, PT, R11, UR36, PT ;  /* 0x000000240b007c0c */ /* 0x000fc4000bf06270 */
[----:B------:R-:W-:Y:S01]  /*4f10*/  MOV R67, RZ ;  /* 0x000000ff00437202 */ /* 0x000fe20000000f00 */
[----:B------:R-:W-:Y:S01]  /*4f20*/  FADD.FTZ R82, R162, UR5 ;  /* 0x00000005a2527e21 */ /* 0x000fe20008010000 */
[C---:B------:R-:W-:Y:S01]  /*4f30*/  LOP3.LUT R5, R4.reuse, 0xc0, RZ, 0xfc, !PT ;  /* 0x000000c004057812 */ /* 0x040fe200078efcff */
[----:B------:R0:W3:Y:S01]  /*4f40*/  @!P5 LDG.E R15, [R8.64+0x200] ;  /* 0x00020020080fd981 */ /* 0x0000e2000c1e1900 */
[----:B------:R-:W-:Y:S01]  /*4f50*/  LOP3.LUT R11, R4, 0xe0, RZ, 0xfc, !PT ;  /* 0x000000e0040b7812 */ /* 0x000fe200078efcff */
[----:B------:R-:W-:Y:S01]  /*4f60*/  FADD.FTZ R80, R160, UR5 ;  /* 0x00000005a0507e21 */ /* 0x000fe20008010000 */
[----:B------:R-:W-:Y:S01]  /*4f70*/  ISETP.GE.AND P2, PT, R5, UR36, PT ;  /* 0x0000002405007c0c */ /* 0x000fe2000bf46270 */
[----:B------:R-:W-:Y:S01]  /*4f80*/  FADD.FTZ R14, R161, UR5 ;  /* 0x00000005a10e7e21 */ /* 0x000fe20008010000 */
[----:B------:R-:W-:Y:S01]  /*4f90*/  LOP3.LUT R5, R4, 0x120, RZ, 0xfc, !PT ;  /* 0x0000012004057812 */ /* 0x000fe200078efcff */
[----:B------:R0:W3:Y:S01]  /*4fa0*/  @!P1 LDG.E R17, [R8.64+0x280] ;  /* 0x0002802008119981 */ /* 0x0000e2000c1e1900 */
[----:B------:R-:W-:Y:S01]  /*4fb0*/  ISETP.GE.AND P3, PT, R11, UR36, PT ;  /* 0x000000240b007c0c */ /* 0x000fe2000bf66270 */
[----:B------:R-:W-:Y:S01]  /*4fc0*/  FADD.FTZ R78, R159, UR5 ;  /* 0x000000059f4e7e21 */ /* 0x000fe20008010000 */
[----:B------:R-:W-:Y:S01]  /*4fd0*/  ISETP.GE.AND P5, PT, R5, UR36, PT ;  /* 0x0000002405007c0c */ /* 0x000fe2000bfa6270 */
[----:B------:R0:W3:Y:S01]  /*4fe0*/  @!P0 LDG.E R67, [R8.64+0xf80] ;  /* 0x000f802008438981 */ /* 0x0000e2000c1e1900 */
[----:B------:R-:W-:Y:S01]  /*4ff0*/  ISETP.GE.AND P4, PT, R12, UR36, PT ;  /* 0x000000240c007c0c */ /* 0x000fe2000bf86270 */
[----:B------:R-:W-:Y:S01]  /*5000*/  FADD.FTZ R76, R158, UR5 ;  /* 0x000000059e4c7e21 */ /* 0x000fe20008010000 */
[C---:B------:R-:W-:Y:S01]  /*5010*/  LOP3.LUT R5, R4.reuse, 0x140, RZ, 0xfc, !PT ;  /* 0x0000014004057812 */ /* 0x040fe200078efcff */
[----:B------:R-:W-:Y:S01]  /*5020*/  FADD.FTZ R74, R157, UR5 ;  /* 0x000000059d4a7e21 */ /* 0x000fe20008010000 */
[C---:B------:R-:W-:Y:S01]  /*5030*/  LOP3.LUT R11, R4.reuse, 0x160, RZ, 0xfc, !PT ;  /* 0x00000160040b7812 */ /* 0x040fe200078efcff */
[----:B------:R0:W3:Y:S01]  /*5040*/  @!P2 LDG.E R16, [R8.64+0x300] ;  /* 0x000300200810a981 */ /* 0x0000e2000c1e1900 */
[----:B------:R-:W-:Y:S01]  /*5050*/  ISETP.GE.AND P1, PT, R5, UR36, PT ;  /* 0x0000002405007c0c */ /* 0x000fe2000bf26270 */
[----:B------:R-:W-:Y:S01]  /*5060*/  ULDC.64 UR34, c[0x0][0x198] ;  /* 0x0000660000227ab9 */ /* 0x000fe20000000a00 */
[----:B------:R-:W-:Y:S01]  /*5070*/  LOP3.LUT R5, R4, 0x180, RZ, 0xfc, !PT ;  /* 0x0000018004057812 */ /* 0x000fe200078efcff */
[----:B------:R0:W3:Y:S01]  /*5080*/  @!P3 LDG.E R18, [R8.64+0x380] ;  /* 0x000380200812b981 */ /* 0x0000e2000c1e1900 */
[----:B------:R-:W-:-:S02]  /*5090*/  ISETP.GE.AND P2, PT, R11, UR36, PT ;  /* 0x000000240b007c0c */ /* 0x000fc4000bf46270 */
[----:B------:R-:W-:Y:S01]  /*50a0*/  ISETP.GE.AND P3, PT, R5, UR36, PT ;  /* 0x0000002405007c0c */ /* 0x000fe2000bf66270 */
[----:B------:R0:W3:Y:S01]  /*50b0*/  @!P4 LDG.E R20, [R8.64+0x400] ;  /* 0x000400200814c981 */ /* 0x0000e2000c1e1900 */
[C---:B------:R-:W-:Y:S02]  /*50c0*/  LOP3.LUT R5, R4.reuse, 0x1a0, RZ, 0xfc, !PT ;  /* 0x000001a004057812 */ /* 0x040fe400078efcff */
[C---:B------:R-:W-:Y:S01]  /*50d0*/  LOP3.LUT R11, R4.reuse, 0x1c0, RZ, 0xfc, !PT ;  /* 0x000001c0040b7812 */ /* 0x040fe200078efcff */
[----:B------:R0:W3:Y:S01]  /*50e0*/  @!P5 LDG.E R21, [R8.64+0x480] ;  /* 0x000480200815d981 */ /* 0x0000e2000c1e1900 */
[----:B------:R-:W-:Y:S02]  /*50f0*/  ISETP.GE.AND P4, PT, R5, UR36, PT ;  /* 0x0000002405007c0c */ /* 0x000fe4000bf86270 */
        /* <DEDUP_REMOVED lines=23> */
[----:B------:R-:W-:-:S03]  /*5270*/  LOP3.LUT R5, R4, 0x2c0, RZ, 0xfc, !PT ;  /* 0x000002c004057812 */ /* 0x000fc600078efcff */
[----:B------:R0:W3:Y:S01]  /*5280*/  @!P4 LDG.E R59, [R8.64+0x900] ;  /* 0x00090020083bc981 */ /* 0x0000e2000c1e1900 */
[----:B------:R-:W-:Y:S02]  /*5290*/  ISETP.GE.AND P3, PT, R5, UR36, PT ;  /* 0x0000002405007c0c */ /* 0x000fe4000bf66270 */
[C---:B------:R-:W-:Y:S01]  /*52a0*/  LOP3.LUT R5, R4.reuse, 0x300, RZ, 0xfc, !PT ;  /* 0x0000030004057812 */ /* 0x040fe200078efcff */
[----:B------:R0:W3:Y:S01]  /*52b0*/  @!P5 LDG.E R57, [R8.64+0x980] ;  /* 0x000980200839d981 */ /* 0x0000e2000c1e1900 */
[C---:B------:R-:W-:Y:S02]  /*52c0*/  LOP3.LUT R11, R4.reuse, 0x2e0, RZ, 0xfc, !PT ;  /* 0x000002e0040b7812 */ /* 0x040fe400078efcff */
[----:B------:R-:W-:Y:S01]  /*52d0*/  ISETP.GE.AND P5, PT, R5, UR36, PT ;  /* 0x0000002405007c0c */ /* 0x000fe2000bfa6270 */
[----:B------:R0:W3:Y:S01]  /*52e0*/  @!P1 LDG.E R61, [R8.64+0xa00] ;  /* 0x000a0020083d9981 */ /* 0x0000e2000c1e1900 */
[----:B------:R-:W-:Y:S02]  /*52f0*/  LOP3.LUT R5, R4, 0x320, RZ, 0xfc, !PT ;  /* 0x0000032004057812 */ /* 0x000fe400078efcff */
[----:B------:R-:W-:Y:S01]  /*5300*/  ISETP.GE.AND P4, PT, R11, UR36, PT ;  /* 0x000000240b007c0c */ /* 0x000fe2000bf86270 */
[----:B------:R0:W3:Y:S01]  /*5310*/  @!P2 LDG.E R62, [R8.64+0xa80] ;  /* 0x000a8020083ea981 */ /* 0x0000e2000c1e1900 */
[----:B------:R-:W-:-:S02]  /*5320*/  ISETP.GE.AND P1, PT, R5, UR36, PT ;  /* 0x0000002405007c0c */ /* 0x000fc4000bf26270 */
[C---:B------:R-:W-:Y:S01]  /*5330*/  LOP3.LUT R5, R4.reuse, 0x360, RZ, 0xfc, !PT ;  /* 0x0000036004057812 */ /* 0x040fe200078efcff */
[----:B------:R0:W3:Y:S01]  /*5340*/  @!P3 LDG.E R60, [R8.64+0xb00] ;  /* 0x000b0020083cb981 */ /* 0x0000e2000c1e1900 */
[C---:B------:R-:W-:Y:S02]  /*5350*/  LOP3.LUT R11, R4.reuse, 0x340, RZ, 0xfc, !PT ;  /* 0x00000340040b7812 */ /* 0x040fe400078efcff */
[----:B------:R-:W-:Y:S01]  /*5360*/  ISETP.GE.AND P3, PT, R5, UR36, PT ;  /* 0x0000002405007c0c */ /* 0x000fe2000bf66270 */
[----:B------:R0:W3:Y:S01]  /*5370*/  @!P5 LDG.E R64, [R8.64+0xc00] ;  /* 0x000c00200840d981 */ /* 0x0000e2000c1e1900 */
[----:B------:R-:W-:Y:S02]  /*5380*/  ISETP.GE.AND P2, PT, R11, UR36, PT ;  /* 0x000000240b007c0c */ /* 0x000fe4000bf46270 */
[C---:B------:R-:W-:Y:S01]  /*5390*/  LOP3.LUT R5, R4.reuse, 0x380, RZ, 0xfc, !PT ;  /* 0x0000038004057812 */ /* 0x040fe200078efcff */
[----:B------:R0:W3:Y:S01]  /*53a0*/  @!P4 LDG.E R65, [R8.64+0xb80] ;  /* 0x000b80200841c981 */ /* 0x0000e2000c1e1900 */
[----:B------:R-:W-:-:S02]  /*53b0*/  LOP3.LUT R11, R4, 0x3a0, RZ, 0xfc, !PT ;  /* 0x000003a0040b7812 */ /* 0x000fc400078efcff */
[----:B------:R-:W-:Y:S01]  /*53c0*/  LOP3.LUT R4, R4, 0x3c0, RZ, 0xfc, !PT ;  /* 0x000003c004047812 */ /* 0x000fe200078efcff */
[----:B------:R0:W3:Y:S01]  /*53d0*/  @!P1 LDG.E R63, [R8.64+0xc80] ;  /* 0x000c8020083f9981 */ /* 0x0000e2000c1e1900 */
[----:B------:R-:W-:Y:S02]  /*53e0*/  ISETP.GE.AND P4, PT, R5, UR36, PT ;  /* 0x0000002405007c0c */ /* 0x000fe4000bf86270 */
[----:B------:R-:W-:Y:S01]  /*53f0*/  ISETP.GE.AND P5, PT, R11, UR36, PT ;  /* 0x000000240b007c0c */ /* 0x000fe2000bfa6270 */
[----:B------:R0:W3:Y:S01]  /*5400*/  @!P3 LDG.E R73, [R8.64+0xd80] ;  /* 0x000d80200849b981 */ /* 0x0000e2000c1e1900 */
[----:B------:R-:W-:-:S03]  /*5410*/  ISETP.GE.AND P1, PT, R4, UR36, PT ;  /* 0x0000002404007c0c */ /* 0x000fc6000bf26270 */
[----:B------:R0:W3:Y:S06]  /*5420*/  @!P2 LDG.E R71, [R8.64+0xd00] ;  /* 0x000d00200847a981 */ /* 0x0000ec000c1e1900 */
[----:B------:R0:W4:Y:S04]  /*5430*/  @!P4 LDG.E R70, [R8.64+0xe00] ;  /* 0x000e00200846c981 */ /* 0x000128000c1e1900 */
[----:B------:R0:W4:Y:S04]  /*5440*/  @!P5 LDG.E R69, [R8.64+0xe80] ;  /* 0x000e80200845d981 */ /* 0x000128000c1e1900 */
[----:B------:R0:W4:Y:S01]  /*5450*/  @!P1 LDG.E R68, [R8.64+0xf00] ;  /* 0x000f002008449981 */ /* 0x000122000c1e1900 */
[----:B------:R-:W-:Y:S01]  /*5460*/  SHF.L.U32 R72, R150, 0x5, RZ ;  /* 0x0000000596487819 */ /* 0x000fe200000006ff */
[----:B------:R-:W-:Y:S01]  /*5470*/  UIMAD UR42, UR11, UR34, URZ ;  /* 0x000000220b2a72a4 */ /* 0x000fe2000f8e023f */
[----:B------:R-:W-:Y:S01]  /*5480*/  FADD.FTZ R66, R146, UR5 ;  /* 0x0000000592427e21 */ /* 0x000fe20008010000 */
[----:B------:R-:W-:Y:S01]  /*5490*/  UIMAD.WIDE.U32 UR36, UR10, UR34, URZ ;  /* 0x000000220a2472a5 */ /* 0x000fe2000f8e003f */
[----:B------:R-:W-:Y:S01]  /*54a0*/  LOP3.LUT R72, R72, 0xfffffc00, RZ, 0xc0, !PT ;  /* 0xfffffc0048487812 */ /* 0x000fe200078ec0ff */
[----:B------:R-:W-:-:S03]  /*54b0*/  UIMAD UR42, UR10, UR35, UR42 ;  /* 0x000000230a2a72a4 */ /* 0x000fc6000f8e022a */
[----:B------:R-:W-:Y:S01]  /*54c0*/  ULDC.64 UR34, c[0x0][0x1a0] ;  /* 0x0000680000227ab9 */ /* 0x000fe20000000a00 */
[----:B------:R-:W-:Y:S01]  /*54d0*/  FADD.FTZ R12, R145, UR5 ;  /* 0x00000005910c7e21 */ /* 0x000fe20008010000 */
[----:B------:R-:W-:Y:S01]  /*54e0*/  UIMAD UR39, UR39, UR34, URZ ;  /* 0x00000022272772a4 */ /* 0x000fe2000f8e023f */
[----:B------:R-:W-:Y:S01]  /*54f0*/  IADD3 R75, R72, R149, RZ ;  /* 0x00000095484b7210 */ /* 0x000fe20007ffe0ff */
[----:B------:R-:W-:Y:S02]  /*5500*/  UIADD3 UR37, UR37, UR42, URZ ;  /* 0x0000002a25257290 */ /* 0x000fe4000fffe03f */
[----:B------:R-:W-:Y:S01]  /*5510*/  UIMAD UR39, UR7, UR35, UR39 ;  /* 0x00000023072772a4 */ /* 0x000fe2000f8e0227 */
[----:B------:R-:W-:Y:S01]  /*5520*/  IADD3 R28, R75, 0x40, RZ ;  /* 0x000000404b1c7810 */ /* 0x000fe20007ffe0ff */
[----:B------:R-:W-:-:S03]  /*5530*/  UIMAD.WIDE.U32 UR36, UR7, UR34, UR36 ;  /* 0x00000022072472a5 */ /* 0x000fc6000f8e0024 */
[-C--:B------:R-:W-:Y:S01]  /*5540*/  LEA.HI.SX32 R28, R28, R75.reuse, 0x1b ;  /* 0x0000004b1c1c7211 */ /* 0x080fe200078fdaff */
[----:B------:R-:W-:Y:S01]  /*5550*/  UIADD3 UR37, UR37, UR39, URZ ;  /* 0x0000002725257290 */ /* 0x000fe2000fffe03f */
[C---:B------:R-:W-:Y:S01]  /*5560*/  IADD3 R90, R75.reuse, 0x80, RZ ;  /* 0x000000804b5a7810 */ /* 0x040fe20007ffe0ff */
[----:B------:R-:W-:Y:S01]  /*5570*/  ULDC.64 UR34, c[0x0][0x228] ;  /* 0x00008a0000227ab9 */ /* 0x000fe20000000a00 */
[C---:B------:R-:W-:Y:S02]  /*5580*/  IADD3 R94, R75.reuse, 0xa0, RZ ;  /* 0x000000a04b5e7810 */ /* 0x040fe40007ffe0ff */
[C---:B------:R-:W-:Y:S02]  /*5590*/  IADD3 R32, R75.reuse, 0xe0, RZ ;  /* 0x000000e04b207810 */ /* 0x040fe40007ffe0ff */
[----:B------:R-:W-:Y:S02]  /*55a0*/  IADD3 R96, R75, 0x100, RZ ;  /* 0x000001004b607810 */ /* 0x000fe40007ffe0ff */
[----:B------:R-:W-:-:S02]  /*55b0*/  LEA.HI.SX32 R90, R90, R75, 0x1b ;  /* 0x0000004b5a5a7211 */ /* 0x000fc400078fdaff */
[C---:B------:R-:W-:Y:S02]  /*55c0*/  IADD3 R98, R75.reuse, 0x120, RZ ;  /* 0x000001204b627810 */ /* 0x040fe40007ffe0ff */
[-C--:B------:R-:W-:Y:S02]  /*55d0*/  LEA.HI.SX32 R94, R94, R75.reuse, 0x1b ;  /* 0x0000004b5e5e7211 */ /* 0x080fe400078fdaff */
[C---:B------:R-:W-:Y:S02]  /*55e0*/  IADD3 R100, R75.reuse, 0x140, RZ ;  /* 0x000001404b647810 */ /* 0x040fe40007ffe0ff */
[C---:B------:R-:W-:Y:S02]  /*55f0*/  IADD3 R102, R75.reuse, 0x160, RZ ;  /* 0x000001604b667810 */ /* 0x040fe40007ffe0ff */
[----:B------:R-:W-:Y:S02]  /*5600*/  LEA.HI.SX32 R79, R32, R75, 0x1b ;  /* 0x0000004b204f7211 */ /* 0x000fe400078fdaff */
[----:B------:R-:W-:-:S02]  /*5610*/  IADD3 R104, R75, 0x180, RZ ;  /* 0x000001804b687810 */ /* 0x000fc40007ffe0ff */
[----:B------:R-:W-:Y:S01]  /*5620*/  LEA.HI.SX32 R81, R96, R75, 0x1b ;  /* 0x0000004b60517211 */ /* 0x000fe200078fdaff */
[----:B--2---:R-:W1:Y:S02]  /*5630*/  R2UR UR43, R3 ;  /* 0x00000000032b73c2 */ /* 0x004e6400000e0000 */
[----:B-1----:R-:W-:Y:S02]  /*5640*/  FMUL.FTZ R4, R82, UR43 ;  /* 0x0000002b52047c20 */ /* 0x002fe40008410000 */
[----:B------:R-:W-:Y:S02]  /*5650*/  FMUL.FTZ R3, R80, UR43 ;  /* 0x0000002b50037c20 */ /* 0x000fe40008410000 */
[----:B------:R-:W-:Y:S02]  /*5660*/  FMUL.RZ R5, R4, 0.15915493667125701904 ;  /* 0x3e22f98304057820 */ /* 0x000fe4000040c000 */
[----:B0-----:R-:W-:Y:S02]  /*5670*/  FMUL.RZ R8, R3, 0.15915493667125701904 ;  /* 0x3e22f98303087820 */ /* 0x001fe4000040c000 */
[----:B------:R-:W-:-:S02]  /*5680*/  FMUL.FTZ R4, R14, UR43 ;  /* 0x0000002b0e047c20 */ /* 0x000fc40008410000 */
[----:B------:R-:W-:Y:S01]  /*5690*/  FMUL.FTZ R3, R78, UR43 ;  /* 0x0000002b4e037c20 */ /* 0x000fe20008410000 */
[----:B------:R-:W-:Y:S01]  /*56a0*/  MUFU.SIN R121, R5 ;  /* 0x0000000500797308 */ /* 0x000fe20000000400 */
[----:B------:R-:W-:-:S07]  /*56b0*/  FMUL.RZ R4, R4, 0.15915493667125701904 ;  /* 0x3e22f98304047820 */ /* 0x000fce000040c000 */
[----:B------:R0:W-:Y:S02]  /*56c0*/  MUFU.COS R120, R5 ;  /* 0x0000000500787308 */ /* 0x0001e40000000000 */
        /* <DEDUP_REMOVED lines=9> */
[----:B0-----:R-:W-:-:S07]  /*5760*/  FADD.FTZ R4, R171, UR5 ;  /* 0x00000005ab047e21 */ /* 0x001fce0008010000 */
[----:B------:R0:W-:Y:S08]  /*5770*/  MUFU.COS R54, R8 ;  /* 0x0000000800367308 */ /* 0x0001f00000000000 */
[----:B------:R-:W-:Y:S01]  /*5780*/  MUFU.SIN R51, R5 ;  /* 0x0000000500337308 */ /* 0x000fe20000000400 */
[----:B0-----:R-:W-:Y:S02]  /*5790*/  FMUL.RZ R8, R3, 0.15915493667125701904 ;  /* 0x3e22f98303087820 */ /* 0x001fe4000040c000 */
[----:B------:R-:W-:-:S05]  /*57a0*/  FMUL.FTZ R3, R66, UR43 ;  /* 0x0000002b42037c20 */ /* 0x000fca0008410000 */
[----:B------:R0:W-:Y:S01]  /*57b0*/  MUFU.COS R52, R5 ;  /* 0x0000000500347308 */ /* 0x0001e20000000000 */
[----:B------:R-:W-:Y:S02]  /*57c0*/  FMUL.RZ R9, R3, 0.15915493667125701904 ;  /* 0x3e22f98303097820 */ /* 0x000fe4000040c000 */
[----:B------:R-:W-:Y:S02]  /*57d0*/  FMUL.FTZ R3, R12, UR43 ;  /* 0x0000002b0c037c20 */ /* 0x000fe40008410000 */
[----:B0-----:R-:W-:-:S03]  /*57e0*/  FMUL.FTZ R5, R4, UR43 ;  /* 0x0000002b04057c20 */ /* 0x001fc60008410000 */
[----:B------:R-:W-:Y:S01]  /*57f0*/  MUFU.SIN R47, R8 ;  /* 0x00000008002f7308 */ /* 0x000fe20000000400 */
[----:B------:R-:W-:Y:S02]  /*5800*/  FMUL.RZ R13, R5, 0.15915493667125701904 ;  /* 0x3e22f983050d7820 */ /* 0x000fe4000040c000 */
[----:B------:R-:W-:-:S05]  /*5810*/  FADD.FTZ R5, R170, UR5 ;  /* 0x00000005aa057e21 */ /* 0x000fca0008010000 */
[----:B------:R0:W-:Y:S01]  /*5820*/  MUFU.COS R48, R8 ;  /* 0x0000000800307308 */ /* 0x0001e20000000000 */
[----:B------:R-:W-:Y:S01]  /*5830*/  FMUL.RZ R11, R3, 0.15915493667125701904 ;  /* 0x3e22f983030b7820 */ /* 0x000fe2000040c000 */
[C---:B------:R-:W-:Y:S02]  /*5840*/  LEA.HI.SX32 R3, R75.reuse, R75, 0x1b ;  /* 0x0000004b4b037211 */ /* 0x040fe400078fdaff */
[----:B0-----:R-:W-:-:S04]  /*5850*/  IADD3 R8, R75, 0x20, RZ ;  /* 0x000000204b087810 */ /* 0x001fc80007ffe0ff */
[----:B------:R-:W-:Y:S01]  /*5860*/  MUFU.SIN R45, R9 ;  /* 0x00000009002d7308 */ /* 0x000fe20000000400 */
[----:B------:R0:W1:Y:S07]  /*5870*/  R2UR UR39, R2 ;  /* 0x00000000022773c2 */ /* 0x00006e00000e0000 */
[----:B------:R2:W-:Y:S01]  /*5880*/  MUFU.COS R46, R9 ;  /* 0x00000009002e7308 */ /* 0x0005e20000000000 */
[----:B---3--:R3:W-:Y:S01]  /*5890*/  STS [R3.X4], R6 ;  /* 0x0000000603007388 */ /* 0x0087e20000004800 */
[----:B--2---:R-:W-:Y:S01]  /*58a0*/  LEA.HI.SX32 R9, R8, R75, 0x1b ;  /* 0x0000004b08097211 */ /* 0x004fe200078fdaff */
[----:B------:R-:W-:-:S05]  /*58b0*/  FMUL.FTZ R8, R5, UR43 ;  /* 0x0000002b05087c20 */ /* 0x000fca0008410000 */
[----:B------:R-:W-:Y:S01]  /*58c0*/  MUFU.SIN R43, R11 ;  /* 0x0000000b002b7308 */ /* 0x000fe20000000400 */
[----:B---3--:R-:W-:-:S07]  /*58d0*/  FADD.FTZ R6, R169, UR5 ;  /* 0x00000005a9067e21 */ /* 0x008fce0008010000 */
[----:B------:R2:W-:Y:S01]  /*58e0*/  MUFU.COS R44, R11 ;  /* 0x0000000b002c7308 */ /* 0x0005e20000000000 */
[----:B----4-:R-:W-:Y:S01]  /*58f0*/  STS [R9.X4+0x80], R10 ;  /* 0x0000800a09007388 */ /* 0x010fe20000004800 */
[----:B--2---:R-:W-:Y:S01]  /*5900*/  FMUL.RZ R11, R8, 0.15915493667125701904 ;  /* 0x3e22f983080b7820 */ /* 0x004fe2000040c000 */
[----:B------:R-:W-:Y:S02]  /*5910*/  IADD3 R8, R75, 0x60, RZ ;  /* 0x000000604b087810 */ /* 0x000fe40007ffe0ff */
[----:B------:R2:W-:Y:S02]  /*5920*/  STS [R28.X4+0x100], R7 ;  /* 0x000100071c007388 */ /* 0x0005e40000004800 */
[----:B------:R-:W-:Y:S01]  /*5930*/  LEA.HI.SX32 R3, R8, R75, 0x1b ;  /* 0x0000004b08037211 */ /* 0x000fe200078fdaff */
[----:B------:R-:W-:Y:S01]  /*5940*/  FMUL.FTZ R8, R6, UR43 ;  /* 0x0000002b06087c20 */ /* 0x000fe20008410000 */
[----:B------:R-:W-:Y:S01]  /*5950*/  MUFU.SIN R41, R13 ;  /* 0x0000000d00297308 */ /* 0x000fe20000000400 */
[----:B--2---:R-:W-:-:S02]  /*5960*/  FADD.FTZ R7, R168, UR5 ;  /* 0x00000005a8077e21 */ /* 0x004fc40008010000 */
[----:B------:R2:W-:Y:S05]  /*5970*/  STS [R3.X4+0x180], R0 ;  /* 0x0001800003007388 */ /* 0x0005ea0000004800 */
[----:B------:R3:W-:Y:S01]  /*5980*/  MUFU.COS R42, R13 ;  /* 0x0000000d002a7308 */ /* 0x0007e20000000000 */
[----:B--2---:R-:W-:Y:S02]  /*5990*/  FMUL.FTZ R0, R7, UR43 ;  /* 0x0000002b07007c20 */ /* 0x004fe40008410000 */
[----:B---3--:R-:W-:Y:S02]  /*59a0*/  FMUL.RZ R13, R8, 0.15915493667125701904 ;  /* 0x3e22f983080d7820 */ /* 0x008fe4000040c000 */
[----:B------:R-:W-:-:S02]  /*59b0*/  FADD.FTZ R8, R167, UR5 ;  /* 0x00000005a7087e21 */ /* 0x000fc40008010000 */
[----:B------:R-:W-:Y:S02]  /*59c0*/  FMUL.RZ R3, R0, 0.15915493667125701904 ;  /* 0x3e22f98300037820 */ /* 0x000fe4000040c000 */
[----:B------:R-:W-:Y:S01]  /*59d0*/  FMUL.FTZ R0, R8, UR43 ;  /* 0x0000002b08007c20 */ /* 0x000fe20008410000 */
[----:B------:R-:W-:Y:S01]  /*59e0*/  MUFU.SIN R37, R13 ;  /* 0x0000000d00257308 */ /* 0x000fe20000000400 */
[----:B0-----:R-:W-:-:S07]  /*59f0*/  IADD3 R2, R75, 0xc0, RZ ;  /* 0x000000c04b027810 */ /* 0x001fce0007ffe0ff */
[----:B------:R0:W-:Y:S01]  /*5a00*/  MUFU.COS R38, R13 ;  /* 0x0000000d00267308 */ /* 0x0001e20000000000 */
[----:B------:R-:W-:Y:S01]  /*5a10*/  LEA.HI.SX32 R77, R2, R75, 0x1b ;  /* 0x0000004b024d7211 */ /* 0x000fe200078fdaff */
[----:B0-----:R-:W-:-:S06]  /*5a20*/  FMUL.RZ R13, R0, 0.15915493667125701904 ;  /* 0x3e22f983000d7820 */ /* 0x001fcc000040c000 */
[----:B------:R-:W-:Y:S01]  /*5a30*/  MUFU.SIN R33, R13 ;  /* 0x0000000d00217308 */ /* 0x000fe20000000400 */
[----:B------:R-:W-:-:S07]  /*5a40*/  IADD3 R106, R75, 0x1a0, RZ ;  /* 0x000001a04b6a7810 */ /* 0x000fce0007ffe0ff */
[----:B------:R1:W-:Y:S01]  /*5a50*/  MUFU.COS R34, R13 ;  /* 0x0000000d00227308 */ /* 0x0003e20000000000 */
[----:B------:R-:W-:Y:S01]  /*5a60*/  LEA.HI.SX32 R96, R98, R75, 0x1b ;  /* 0x0000004b62607211 */ /* 0x000fe200078fdaff */
[----:B------:R-:W-:Y:S01]  /*5a70*/  STS [R90.X4+0x200], R15 ;  /* 0x0002000f5a007388 */ /* 0x000fe20000004800 */
[----:B-1----:R-:W-:-:S03]  /*5a80*/  MOV R13, UR39 ;  /* 0x00000027000d7c02 */ /* 0x002fc60008000f00 */
[----:B------:R-:W-:Y:S01]  /*5a90*/  STS [R94.X4+0x280], R17 ;  /* 0x000280115e007388 */ /* 0x000fe20000004800 */
[----:B------:R-:W-:Y:S01]  /*5aa0*/  IADD3 R108, R75, 0x1c0, RZ ;  /* 0x000001c04b6c7810 */ /* 0x000fe20007ffe0ff */
[----:B------:R-:W-:Y:S01]  /*5ab0*/  FMUL.FTZ R13, R13, 1.4426950216293334961 ;  /* 0x3fb8aa3b0d0d7820 */ /* 0x000fe20000410000 */
[----:B------:R-:W-:Y:S01]  /*5ac0*/  LEA.HI.SX32 R98, R100, R75, 0x1b ;  /* 0x0000004b64627211 */ /* 0x000fe200078fdaff */
[----:B------:R-:W-:Y:S01]  /*5ad0*/  STS [R77.X4+0x300], R16 ;  /* 0x000300104d007388 */ /* 0x000fe20000004800 */
[C---:B------:R-:W-:Y:S01]  /*5ae0*/  IADD3 R110, R75.reuse, 0x1e0, RZ ;  /* 0x000001e04b6e7810 */ /* 0x040fe20007ffe0ff */
[----:B------:R-:W-:Y:S01]  /*5af0*/  FMUL.FTZ R82, R82, R13 ;  /* 0x0000000d52527220 */ /* 0x000fe20000410000 */
[-C--:B------:R-:W-:Y:S01]  /*5b00*/  LEA.HI.SX32 R83, R102, R75.reuse, 0x1b ;  /* 0x0000004b66537211 */ /* 0x080fe200078fdaff */
[----:B------:R-:W-:Y:S01]  /*5b10*/  STS [R79.X4+0x380], R18 ;  /* 0x000380124f007388 */ /* 0x000fe20000004800 */
        /* <DEDUP_REMOVED lines=8> */
[----:B------:R0:W-:Y:S01]  /*5ba0*/  STS [R98.X4+0x500], R19 ;  /* 0x0005001362007388 */ /* 0x0001e20000004800 */
[C---:B------:R-:W-:Y:S02]  /*5bb0*/  IADD3 R186, R75.reuse, 0x260, RZ ;  /* 0x000002604bba7810 */ /* 0x040fe40007ffe0ff */
[-C--:B------:R-:W-:Y:S01]  /*5bc0*/  LEA.HI.SX32 R104, R110, R75.reuse, 0x1b ;  /* 0x0000004b6e687211 */ /* 0x080fe200078fdaff */
[----:B------:R1:W-:Y:S01]  /*5bd0*/  STS [R83.X4+0x580], R24 ;  /* 0x0005801853007388 */ /* 0x0003e20000004800 */
[----:B------:R-:W-:Y:S01]  /*5be0*/  IADD3 R188, R75, 0x280, RZ ;  /* 0x000002804bbc7810 */ /* 0x000fe20007ffe0ff */
[----:B------:R-:W-:Y:S01]  /*5bf0*/  FADD.FTZ R9, R166, UR5 ;  /* 0x00000005a6097e21 */ /* 0x000fe20008010000 */
[-C--:B------:R-:W-:Y:S01]  /*5c00*/  LEA.HI.SX32 R89, R152, R75.reuse, 0x1b ;  /* 0x0000004b98597211 */ /* 0x080fe200078fdaff */
[----:B------:R-:W-:Y:S01]  /*5c10*/  FADD.FTZ R10, R165, UR5 ;  /* 0x00000005a50a7e21 */ /* 0x000fe20008010000 */
[C---:B------:R-:W-:Y:S01]  /*5c20*/  IADD3 R190, R75.reuse, 0x2a0, RZ ;  /* 0x000002a04bbe7810 */ /* 0x040fe20007ffe0ff */
[----:B------:R1:W-:Y:S01]  /*5c30*/  STS [R100.X4+0x600], R23 ;  /* 0x0006001764007388 */ /* 0x0003e20000004800 */
[----:B------:R-:W-:Y:S01]  /*5c40*/  LEA.HI.SX32 R87, R154, R75, 0x1b ;  /* 0x0000004b9a577211 */ /* 0x000fe200078fdaff */
[----:B------:R-:W2:Y:S01]  /*5c50*/  MUFU.EX2 R82, R82 ;  /* 0x0000005200527308 */ /* 0x000ea20000000800 */
[----:B------:R-:W-:Y:S01]  /*5c60*/  ISETP.NE.AND P1, PT, R150, RZ, PT ;  /* 0x000000ff9600720c */ /* 0x000fe20003f25270 */
[----:B------:R1:W-:Y:S01]  /*5c70*/  STS [R85.X4+0x680], R22 ;  /* 0x0006801655007388 */ /* 0x0003e20000004800 */
[----:B------:R-:W-:-:S02]  /*5c80*/  IADD3 R192, R75, 0x2c0, RZ ;  /* 0x000002c04bc07810 */ /* 0x000fc40007ffe0ff */
[-C--:B------:R-:W-:Y:S01]  /*5c90*/  LEA.HI.SX32 R106, R156, R75.reuse, 0x1b ;  /* 0x0000004b9c6a7211 */ /* 0x080fe200078fdaff */
[----:B------:R1:W-:Y:S01]  /*5ca0*/  STS [R102.X4+0x700], R25 ;  /* 0x0007001966007388 */ /* 0x0003e20000004800 */
[C---:B------:R-:W-:Y:S01]  /*5cb0*/  IADD3 R194, R75.reuse, 0x2e0, RZ ;  /* 0x000002e04bc27810 */ /* 0x040fe20007ffe0ff */
[----:B------:R-:W-:Y:S01]  /*5cc0*/  ULEA UR34, UP0, UR36, UR34, 0x3 ;  /* 0x0000002224227291 */ /* 0x000fe2000f80183f */
[-C--:B------:R-:W-:Y:S01]  /*5cd0*/  LEA.HI.SX32 R108, R186, R75.reuse, 0x1b ;  /* 0x0000004bba6c7211 */ /* 0x080fe200078fdaff */
[----:B------:R-:W3:Y:S01]  /*5ce0*/  MUFU.SIN R35, R3 ;  /* 0x0000000300237308 */ /* 0x000ee20000000400 */
[C---:B------:R-:W-:Y:S01]  /*5cf0*/  IADD3 R30, R75.reuse, 0x300, RZ ;  /* 0x000003004b1e7810 */ /* 0x040fe20007ffe0ff */
[----:B------:R1:W-:Y:S01]  /*5d00*/  STS [R104.X4+0x780], R27 ;  /* 0x0007801b68007388 */ /* 0x0003e20000004800 */
[-C--:B------:R-:W-:Y:S01]  /*5d10*/  LEA.HI.SX32 R110, R188, R75.reuse, 0x1b ;  /* 0x0000004bbc6e7211 */ /* 0x080fe200078fdaff */
[----:B------:R-:W-:Y:S01]  /*5d20*/  FMUL.FTZ R2, R10, UR43 ;  /* 0x0000002b0a027c20 */ /* 0x000fe20008410000 */
[C---:B------:R-:W-:Y:S01]  /*5d30*/  IADD3 R0, R75.reuse, 0x320, RZ ;  /* 0x000003204b007810 */ /* 0x040fe20007ffe0ff */
[----:B------:R1:W-:Y:S01]  /*5d40*/  STS [R89.X4+0x800], R26 ;  /* 0x0008001a59007388 */ /* 0x0003e20000004800 */
[----:B------:R-:W-:Y:S01]  /*5d50*/  LEA.HI.SX32 R91, R190, R75, 0x1b ;  /* 0x0000004bbe5b7211 */ /* 0x000fe200078fdaff */
[----:B------:R4:W0:Y:S01]  /*5d60*/  MUFU.COS R36, R3 ;  /* 0x0000000300247308 */ /* 0x0008220000000000 */
[C---:B------:R-:W-:Y:S01]  /*5d70*/  IADD3 R28, R75.reuse, 0x340, RZ ;  /* 0x000003404b1c7810 */ /* 0x040fe20007ffe0ff */
[----:B------:R1:W-:Y:S01]  /*5d80*/  STS [R87.X4+0x880], R58 ;  /* 0x0008803a57007388 */ /* 0x0003e20000004800 */
[----:B------:R-:W-:-:S02]  /*5d90*/  IADD3 R84, R75, 0x380, RZ ;  /* 0x000003804b547810 */ /* 0x000fc40007ffe0ff */
[-C--:B------:R-:W-:Y:S01]  /*5da0*/  LEA.HI.SX32 R93, R192, R75.reuse, 0x1b ;  /* 0x0000004bc05d7211 */ /* 0x080fe200078fdaff */
[----:B------:R1:W-:Y:S01]  /*5db0*/  STS [R106.X4+0x900], R59 ;  /* 0x0009003b6a007388 */ /* 0x0003e20000004800 */
[----:B------:R-:W-:Y:S01]  /*5dc0*/  IADD3 R92, R75, 0x360, RZ ;  /* 0x000003604b5c7810 */ /* 0x000fe20007ffe0ff */
[----:B----4-:R-:W-:Y:S01]  /*5dd0*/  FMUL.FTZ R3, R9, UR43 ;  /* 0x0000002b09037c20 */ /* 0x010fe20008410000 */
[-C--:B------:R-:W-:Y:S01]  /*5de0*/  LEA.HI.SX32 R152, R194, R75.reuse, 0x1b ;  /* 0x0000004bc2987211 */ /* 0x080fe200078fdaff */
[----:B------:R-:W-:Y:S01]  /*5df0*/  ULEA.HI.X UR35, UR36, UR35, UR37, 0x3, UP0 ;  /* 0x0000002324237291 */ /* 0x000fe200080f1c25 */
[-C--:B------:R-:W-:Y:S01]  /*5e00*/  LEA.HI.SX32 R95, R30, R75.reuse, 0x1b ;  /* 0x0000004b1e5f7211 */ /* 0x080fe200078fdaff */
[----:B------:R1:W-:Y:S01]  /*5e10*/  STS [R108.X4+0x980], R57 ;  /* 0x000980396c007388 */ /* 0x0003e20000004800 */
[----:B------:R-:W-:Y:S01]  /*5e20*/  IADD3 R86, R75, 0x3a0, RZ ;  /* 0x000003a04b567810 */ /* 0x000fe20007ffe0ff */
[----:B------:R-:W-:Y:S01]  /*5e30*/  FMUL.RZ R3, R3, 0.15915493667125701904 ;  /* 0x3e22f98303037820 */ /* 0x000fe2000040c000 */
[----:B------:R-:W-:Y:S01]  /*5e40*/  LEA.HI.SX32 R154, R0, R75, 0x1b ;  /* 0x0000004b009a7211 */ /* 0x000fe200078fdaff */
[----:B------:R-:W-:Y:S01]  /*5e50*/  FMUL.RZ R99, R2, 0.15915493667125701904 ;  /* 0x3e22f98302637820 */ /* 0x000fe2000040c000 */
[----:B------:R1:W-:Y:S01]  /*5e60*/  STS [R110.X4+0xa00], R61 ;  /* 0x000a003d6e007388 */ /* 0x0003e20000004800 */
[----:B0-----:R-:W-:-:S02]  /*5e70*/  MOV R19, UR38 ;  /* 0x0000002600137c02 */ /* 0x001fc40008000f00 */
[C---:B------:R-:W-:Y:S01]  /*5e80*/  IADD3 R88, R75.reuse, 0x3c0, RZ ;  /* 0x000003c04b587810 */ /* 0x040fe20007ffe0ff */
[----:B------:R1:W-:Y:S01]  /*5e90*/  STS [R91.X4+0xa80], R62 ;  /* 0x000a803e5b007388 */ /* 0x0003e20000004800 */
[-C--:B------:R-:W-:Y:S02]  /*5ea0*/  LEA.HI.SX32 R156, R28, R75.reuse, 0x1b ;  /* 0x0000004b1c9c7211 */ /* 0x080fe400078fdaff */
[-C--:B------:R-:W-:Y:S01]  /*5eb0*/  LEA.HI.SX32 R97, R84, R75.reuse, 0x1b ;  /* 0x0000004b54617211 */ /* 0x080fe200078fdaff */
[----:B------:R1:W-:Y:S01]  /*5ec0*/  STS [R93.X4+0xb00], R60 ;  /* 0x000b003c5d007388 */ /* 0x0003e20000004800 */
[-C--:B------:R-:W-:Y:S02]  /*5ed0*/  LEA.HI.SX32 R92, R92, R75.reuse, 0x1b ;  /* 0x0000004b5c5c7211 */ /* 0x080fe400078fdaff */
[----:B------:R-:W-:Y:S01]  /*5ee0*/  IADD3 R84, R75, 0x3e0, RZ ;  /* 0x000003e04b547810 */ /* 0x000fe20007ffe0ff */
[----:B------:R1:W-:Y:S01]  /*5ef0*/  STS [R152.X4+0xb80], R65 ;  /* 0x000b804198007388 */ /* 0x0003e20000004800 */
[----:B------:R-:W0:Y:S01]  /*5f00*/  MUFU.SIN R31, R3 ;  /* 0x00000003001f7308 */ /* 0x000e220000000400 */
[----:B------:R-:W-:-:S02]  /*5f10*/  LEA.HI.SX32 R86, R86, R75, 0x1b ;  /* 0x0000004b56567211 */ /* 0x000fc400078fdaff */
[----:B------:R1:W-:Y:S01]  /*5f20*/  STS [R95.X4+0xc00], R64 ;  /* 0x000c00405f007388 */ /* 0x0003e20000004800 */
[----:B------:R-:W-:Y:S02]  /*5f30*/  LEA R19, R19, UR7, 0x8 ;  /* 0x0000000713137c11 */ /* 0x000fe4000f8e40ff */
[----:B------:R-:W-:Y:S01]  /*5f40*/  LEA R72, R149, R72, 0x5 ;  /* 0x0000004895487211 */ /* 0x000fe200078e28ff */
[----:B------:R1:W-:Y:S01]  /*5f50*/  STS [R154.X4+0xc80], R63 ;  /* 0x000c803f9a007388 */ /* 0x0003e20000004800 */
[----:B------:R4:W0:Y:S01]  /*5f60*/  MUFU.COS R32, R3 ;  /* 0x0000000300207308 */ /* 0x0008220000000000 */
[----:B------:R-:W-:Y:S02]  /*5f70*/  MOV R2, UR34 ;  /* 0x0000002200027c02 */ /* 0x000fe40008000f00 */
[----:B------:R-:W-:Y:S01]  /*5f80*/  @P1 IADD3 R19, R150, 0x200, RZ ;  /* 0x0000020096131810 */ /* 0x000fe20007ffe0ff */
[----:B------:R1:W-:Y:S01]  /*5f90*/  STS [R156.X4+0xd00], R71 ;  /* 0x000d00479c007388 */ /* 0x0003e20000004800 */
[----:B------:R-:W-:-:S03]  /*5fa0*/  LEA.HI.SX32 R84, R84, R75, 0x1b ;  /* 0x0000004b54547211 */ /* 0x000fc600078fdaff */
[----:B------:R-:W0:Y:S01]  /*5fb0*/  MUFU.SIN R29, R99 ;  /* 0x00000063001d7308 */ /* 0x000e220000000400 */
[----:B----4-:R-:W-:Y:S01]  /*5fc0*/  MOV R3, UR35 ;  /* 0x0000002300037c02 */ /* 0x010fe20008000f00 */
[----:B------:R1:W-:Y:S01]  /*5fd0*/  STS [R92.X4+0xd80], R73 ;  /* 0x000d80495c007388 */ /* 0x0003e20000004800 */
[----:B------:R-:W-:-:S05]  /*5fe0*/  LEA.HI.SX32 R72, R72, R72, 0x1b ;  /* 0x0000004848487211 */ /* 0x000fca00078fdaff */
[----:B------:R4:W0:Y:S01]  /*5ff0*/  MUFU.COS R30, R99 ;  /* 0x00000063001e7308 */ /* 0x0008220000000000 */
[----:B------:R1:W-:Y:S01]  /*6000*/  STS [R97.X4+0xe00], R70 ;  /* 0x000e004661007388 */ /* 0x0003e20000004800 */
[C---:B--2---:R-:W-:Y:S01]  /*6010*/  FMUL.FTZ R120, R82.reuse, R120 ;  /* 0x0000007852787220 */ /* 0x044fe20000410000 */
[----:B------:R-:W-:Y:S01]  /*6020*/  SHF.L.U32 R20, R19, 0x3, RZ ;  /* 0x0000000313147819 */ /* 0x000fe200000006ff */
[----:B------:R-:W-:Y:S01]  /*6030*/  FMUL.FTZ R121, R82, R121 ;  /* 0x0000007952797220 */ /* 0x000fe20000410000 */
[----:B------:R1:W-:Y:S01]  /*6040*/  STS [R86.X4+0xe80], R69 ;  /* 0x000e804556007388 */ /* 0x0003e20000004800 */
[----:B----4-:R-:W-:-:S03]  /*6050*/  LEA.HI.SX32 R99, R88, R75, 0x1b ;  /* 0x0000004b58637211 */ /* 0x010fc600078fdaff */
[----:B------:R-:W5:Y:S01]  /*6060*/  LDG.E.64 R2, [R2.64] ;  /* 0x0000002002027981 */ /* 0x000f62000c1e1b00 */
[----:B------:R-:W-:-:S03]  /*6070*/  FMUL.FTZ R15, R80, R13 ;  /* 0x0000000d500f7220 */ /* 0x000fc60000410000 */
[----:B------:R1:W-:Y:S04]  /*6080*/  STS [R99.X4+0xf00], R68 ;  /* 0x000f004463007388 */ /* 0x0003e80000004800 */
[----:B------:R1:W-:Y:S01]  /*6090*/  STS [R84.X4+0xf80], R67 ;  /* 0x000f804354007388 */ /* 0x0003e20000004800 */
[----:B------:R-:W-:-:S06]  /*60a0*/  NOP ;  /* 0x0000000000007918 */ /* 0x000fcc0000000000 */
[----:B------:R1:W2:Y:S04]  /*60b0*/  LDS R110, [R72.X4] ;  /* 0x00000000486e7984 */ /* 0x0002a80000004800 */
[----:B------:R1:W4:Y:S04]  /*60c0*/  LDS R109, [R72.X4+0x4] ;  /* 0x00000400486d7984 */ /* 0x0003280000004800 */
[----:B------:R1:W0:Y:S04]  /*60d0*/  LDS R108, [R72.X4+0x8] ;  /* 0x00000800486c7984 */ /* 0x0002280000004800 */
        /* <DEDUP_REMOVED lines=29> */
[----:B------:R1:W-:Y:S01]  /*62b0*/  STS.64 [R20+0x9880], R120 ;  /* 0x0098807814007388 */ /* 0x0003e20000000a00 */
[----:B------:R-:W-:-:S03]  /*62c0*/  ISETP.NE.AND P0, PT, R150, 0x7f, PT ;  /* 0x0000007f9600780c */ /* 0x000fc60003f05270 */
[----:B------:R-:W-:Y:S06]  /*62d0*/  BAR.SYNC.DEFER_BLOCKING 0x0 ;  /* 0x0000000000007b1d */ /* 0x000fec0000010000 */
[----:B------:R-:W0:Y:S04]  /*62e0*/  MUFU.SIN R39, R11 ;  /* 0x0000000b00277308 */ /* 0x000e280000000400 */
[----:B------:R1:W0:Y:S04]  /*62f0*/  @P0 LDS.64 R94, [R150.X8+0xa888] ;  /* 0x00a88800965e0984 */ /* 0x0002280000008a00 */
[----:B------:R1:W0:Y:S01]  /*6300*/  MUFU.COS R40, R11 ;  /* 0x0000000b00287308 */ /* 0x0002220000000000 */
[----:B------:R-:W-:-:S02]  /*6310*/  FMUL.FTZ R14, R14, R13 ;  /* 0x0000000d0e0e7220 */ /* 0x000fc40000410000 */
[-C--:B------:R-:W-:Y:S02]  /*6320*/  FMUL.FTZ R16, R78, R13.reuse ;  /* 0x0000000d4e107220 */ /* 0x080fe40000410000 */
[----:B-1----:R-:W-:Y:S02]  /*6330*/  FADD.FTZ R11, R164, UR5 ;  /* 0x00000005a40b7e21 */ /* 0x002fe40008010000 */
[-C--:B------:R-:W-:Y:S02]  /*6340*/  FMUL.FTZ R17, R76, R13.reuse ;  /* 0x0000000d4c117220 */ /* 0x080fe40000410000 */
[----:B------:R-:W-:Y:S02]  /*6350*/  FMUL.FTZ R0, R11, UR43 ;  /* 0x0000002b0b007c20 */ /* 0x000fe40008410000 */
[-C--:B------:R-:W-:Y:S02]  /*6360*/  FMUL.FTZ R18, R74, R13.reuse ;  /* 0x0000000d4a127220 */ /* 0x080fe40000410000 */
[----:B------:R-:W-:-:S02]  /*6370*/  FMUL.FTZ R21, R66, R13 ;  /* 0x0000000d42157220 */ /* 0x000fc40000410000 */
[----:B------:R-:W-:Y:S01]  /*6380*/  FMUL.RZ R0, R0, 0.15915493667125701904 ;  /* 0x3e22f98300007820 */ /* 0x000fe2000040c000 */
[----:B------:R-:W1:Y:S08]  /*6390*/  MUFU.EX2 R14, R14 ;  /* 0x0000000e000e7308 */ /* 0x000e700000000800 */
[----:B------:R0:W0:Y:S08]  /*63a0*/  MUFU.COS R28, R0 ;  /* 0x00000000001c7308 */ /* 0x0000300000000000 */
[----:B------:R-:W0:Y:S08]  /*63b0*/  MUFU.EX2 R15, R15 ;  /* 0x0000000f000f7308 */ /* 0x000e300000000800 */
[----:B------:R-:W0:Y:S08]  /*63c0*/  MUFU.EX2 R16, R16 ;  /* 0x0000001000107308 */ /* 0x000e300000000800 */
[----:B------:R-:W0:Y:S08]  /*63d0*/  MUFU.EX2 R17, R17 ;  /* 0x0000001100117308 */ /* 0x000e300000000800 */
[----:B------:R-:W0:Y:S08]  /*63e0*/  MUFU.EX2 R18, R18 ;  /* 0x0000001200127308 */ /* 0x000e300000000800 */
[----:B------:R-:W0:Y:S01]  /*63f0*/  MUFU.EX2 R21, R21 ;  /* 0x0000001500157308 */ /* 0x000e220000000800 */
[----:B------:R-:W-:Y:S01]  /*6400*/  BSSY B0, `(.L_x_462) ;  /* 0x000000f000007945 */ /* 0x000fe20003800000 */
[----:B------:R-:W-:Y:S01]  /*6410*/  FMUL.FTZ R19, R12, R13 ;  /* 0x0000000d0c137220 */ /* 0x000fe20000410000 */
[----:B------:R-:W-:Y:S05]  /*6420*/  @P0 BRA `(.L_x_463) ;  /* 0x000000c000000947 */ /* 0x000fea0003800000 */
[----:B-1234-:R-:W-:Y:S01]  /*6430*/  ULDC UR35, c[0x0][0x174] ;  /* 0x00005d0000237ab9 */ /* 0x01efe20000000800 */
        /* <DEDUP_REMOVED lines=11> */
.L_x_463:
[----:B-1234-:R-:W-:Y:S05]  /*64f0*/  BSYNC B0 ;  /* 0x0000000000007941 */ /* 0x01efea0003800000 */
.L_x_462:
[----:B------:R-:W-:Y:S01]  /*6500*/  UISETP.GE.AND UP0, UPT, UR24, 0x2, UPT ;  /* 0x000000021800788c */ /* 0x000fe2000bf06270 */
[-C--:B------:R-:W-:Y:S01]  /*6510*/  FMUL.FTZ R20, R4, R13.reuse ;  /* 0x0000000d04147220 */ /* 0x080fe20000410000 */
[----:B------:R-:W-:Y:S01]  /*6520*/  MOV R4, UR24 ;  /* 0x0000001800047c02 */ /* 0x000fe20008000f00 */
[-C--:B0-----:R-:W-:Y:S01]  /*6530*/  FMUL.FTZ R12, R5, R13.reuse ;  /* 0x0000000d050c7220 */ /* 0x081fe20000410000 */
[----:B------:R-:W-:Y:S01]  /*6540*/  MOV R5, c[0x0][0x16c] ;  /* 0x00005b0000057a02 */ /* 0x000fe20000000f00 */
[----:B------:R-:W-:Y:S01]  /*6550*/  FMUL.FTZ R56, R14, R56 ;  /* 0x000000380e387220 */ /* 0x000fe20000410000 */
[----:B------:R-:W-:Y:S01]  /*6560*/  PLOP3.LUT P0, PT, PT, PT, UP0, 0x80, 0x0 ;  /* 0x000000000000781c */ /* 0x000fe20003f0f008 */
[-C--:B------:R-:W-:Y:S01]  /*6570*/  FMUL.FTZ R6, R6, R13.reuse ;  /* 0x0000000d06067220 */ /* 0x080fe20000410000 */
[----:B------:R-:W-:Y:S01]  /*6580*/  HFMA2.MMA R60, -RZ, RZ, 1.875, 0 ;  /* 0x3f800000ff3c7435 */ /* 0x000fe200000001ff */
[-C--:B------:R-:W-:Y:S01]  /*6590*/  FMUL.FTZ R7, R7, R13.reuse ;  /* 0x0000000d07077220 */ /* 0x080fe20000410000 */
[----:B------:R-:W-:Y:S01]  /*65a0*/  ISETP.NE.OR P0, PT, R151, RZ, !P0 ;  /* 0x000000ff9700720c */ /* 0x000fe20004705670 */
[-C--:B------:R-:W-:Y:S01]  /*65b0*/  FMUL.FTZ R8, R8, R13.reuse ;  /* 0x0000000d08087220 */ /* 0x080fe20000410000 */
[----:B------:R-:W-:Y:S01]  /*65c0*/  MOV R61, RZ ;  /* 0x000000ff003d7202 */ /* 0x000fe20000000f00 */
[-C--:B------:R-:W-:Y:S01]  /*65d0*/  FMUL.FTZ R9, R9, R13.reuse ;  /* 0x0000000d09097220 */ /* 0x080fe20000410000 */
[----:B------:R-:W-:Y:S01]  /*65e0*/  CS2R R62, SRZ ;  /* 0x00000000003e7805 */ /* 0x000fe2000001ff00 */
[-C--:B------:R-:W-:Y:S01]  /*65f0*/  FMUL.FTZ R10, R10, R13.reuse ;  /* 0x0000000d0a0a7220 */ /* 0x080fe20000410000 */
[----:B------:R-:W0:Y:S01]  /*6600*/  MUFU.EX2 R6, R6 ;  /* 0x0000000600067308 */ /* 0x000e220000000800 */
[----:B------:R-:W-:-:S02]  /*6610*/  FMUL.FTZ R11, R11, R13 ;  /* 0x0000000d0b0b7220 */ /* 0x000fc40000410000 */
[----:B------:R-:W-:Y:S02]  /*6620*/  FMUL.FTZ R55, R14, R55 ;  /* 0x000000370e377220 */ /* 0x000fe40000410000 */
[-C--:B------:R-:W-:Y:S02]  /*6630*/  FMUL.FTZ R13, RZ, R56.reuse ;  /* 0x00000038ff0d7220 */ /* 0x080fe40000410000 */
[----:B------:R-:W-:Y:S01]  /*6640*/  @!P0 IADD3 R4, R4, -0x2, RZ ;  /* 0xfffffffe04048810 */ /* 0x000fe20007ffe0ff */
[----:B------:R-:W-:Y:S01]  /*6650*/  FMUL.FTZ R22, R128, R56 ;  /* 0x0000003880167220 */ /* 0x000fe20000410000 */
[----:B------:R-:W1:Y:S01]  /*6660*/  MUFU.EX2 R7, R7 ;  /* 0x0000000700077308 */ /* 0x000e620000000800 */
[----:B------:R-:W-:Y:S02]  /*6670*/  FMUL.FTZ R53, R15, R53 ;  /* 0x000000350f357220 */ /* 0x000fe40000410000 */
[----:B------:R-:W-:Y:S01]  /*6680*/  @!P0 IMAD R4, R4, R5, UR7 ;  /* 0x0000000704048e24 */ /* 0x000fe2000f8e0205 */
[----:B------:R-:W-:Y:S01]  /*6690*/  HFMA2.MMA R5, -RZ, RZ, 0, 9.5367431640625e-07 ;  /* 0x00000010ff057435 */ /* 0x000fe200000001ff */
[----:B------:R-:W-:-:S02]  /*66a0*/  FFMA.FTZ R14, R128, R55, -R13 ;  /* 0x00000037800e7223 */ /* 0x000fc4000001080d */
[----:B------:R-:W-:Y:S01]  /*66b0*/  FFMA.FTZ R22, RZ, R55, R22 ;  /* 0x00000037ff167223 */ /* 0x000fe20000010016 */
[----:B------:R-:W-:Y:S01]  /*66c0*/  MUFU.EX2 R19, R19 ;  /* 0x0000001300137308 */ /* 0x000fe20000000800 */
[----:B------:R-:W-:Y:S02]  /*66d0*/  FADD.FTZ R14, R127, R14 ;  /* 0x0000000e7f0e7221 */ /* 0x000fe40000010000 */
[----:B------:R-:W-:-:S03]  /*66e0*/  FMUL.FTZ R54, R15, R54 ;  /* 0x000000360f367220 */ /* 0x000fc60000410000 */
[----:B------:R-:W-:-:S04]  /*66f0*/  @!P0 IMAD.WIDE R4, R4, R5, UR40 ;  /* 0x0000002804048e25 */ /* 0x000fc8000f8e0205 */
[C---:B------:R-:W-:Y:S01]  /*6700*/  FMUL.FTZ R51, R16.reuse, R51 ;  /* 0x0000003310337220 */ /* 0x040fe20000410000 */
[----:B------:R2:W5:Y:S01]  /*6710*/  @!P0 LDG.E.128 R60, [R4.64] ;  /* 0x00000020043c8981 */ /* 0x000562000c1e1d00 */
[----:B------:R-:W-:Y:S02]  /*6720*/  FADD.FTZ R22, RZ, R22 ;  /* 0x00000016ff167221 */ /* 0x000fe40000010000 */
[----:B------:R-:W-:Y:S02]  /*6730*/  FMUL.FTZ R52, R16, R52 ;  /* 0x0000003410347220 */ /* 0x000fe40000410000 */
[C---:B------:R-:W-:Y:S02]  /*6740*/  FMUL.FTZ R49, R17.reuse, R49 ;  /* 0x0000003111317220 */ /* 0x040fe40000410000 */
[----:B------:R-:W-:Y:S01]  /*6750*/  FMUL.FTZ R50, R17, R50 ;  /* 0x0000003211327220 */ /* 0x000fe20000410000 */
[----:B------:R-:W-:Y:S01]  /*6760*/  MUFU.SIN R0, R0 ;  /* 0x0000000000007308 */ /* 0x000fe20000000400 */
[----:B------:R-:W-:-:S02]  /*6770*/  FMUL.FTZ R13, R53, R14 ;  /* 0x0000000e350d7220 */ /* 0x000fc40000410000 */
[-C--:B--2---:R-:W-:Y:S02]  /*6780*/  FMUL.FTZ R5, R53, R22.reuse ;  /* 0x0000001635057220 */ /* 0x084fe40000410000 */
[C---:B------:R-:W-:Y:S02]  /*6790*/  FFMA.FTZ R13, R54.reuse, R22, R13 ;  /* 0x00000016360d7223 */ /* 0x040fe4000001000d */
[----:B------:R-:W-:Y:S01]  /*67a0*/  FFMA.FTZ R5, R54, R14, -R5 ;  /* 0x0000000e36057223 */ /* 0x000fe20000010805 */
[----:B------:R-:W-:Y:S01]  /*67b0*/  MUFU.EX2 R20, R20 ;  /* 0x0000001400147308 */ /* 0x000fe20000000800 */
[----:B------:R-:W-:Y:S02]  /*67c0*/  FADD.FTZ R13, RZ, R13 ;  /* 0x0000000dff0d7221 */ /* 0x000fe40000010000 */
[----:B------:R-:W-:Y:S02]  /*67d0*/  FADD.FTZ R5, R126, R5 ;  /* 0x000000057e057221 */ /* 0x000fe40000010000 */
[----:B------:R-:W-:-:S02]  /*67e0*/  FMUL.FTZ R4, R51, R13 ;  /* 0x0000000d33047220 */ /* 0x000fc40000410000 */
[-C--:B------:R-:W-:Y:S01]  /*67f0*/  FMUL.FTZ R14, R51, R5.reuse ;  /* 0x00000005330e7220 */ /* 0x080fe20000410000 */
[----:B------:R-:W-:Y:S01]  /*6800*/  MUFU.EX2 R12, R12 ;  /* 0x0000000c000c7308 */ /* 0x000fe20000000800 */
[C---:B------:R-:W-:Y:S02]  /*6810*/  FFMA.FTZ R4, R52.reuse, R5, -R4 ;  /* 0x0000000534047223 */ /* 0x040fe40000010804 */
[----:B------:R-:W-:Y:S02]  /*6820*/  FFMA.FTZ R14, R52, R13, R14 ;  /* 0x0000000d340e7223 */ /* 0x000fe4000001000e */
[----:B------:R-:W-:Y:S02]  /*6830*/  FADD.FTZ R4, R125, R4 ;  /* 0x000000047d047221 */ /* 0x000fe40000010000 */
[----:B------:R-:W-:Y:S02]  /*6840*/  FADD.FTZ R14, RZ, R14 ;  /* 0x0000000eff0e7221 */ /* 0x000fe40000010000 */
[----:B------:R-:W-:-:S02]  /*6850*/  FMUL.FTZ R5, R49, R4 ;  /* 0x0000000431057220 */ /* 0x000fc40000410000 */
[C---:B0-----:R-:W-:Y:S02]  /*6860*/  FMUL.FTZ R38, R6.reuse, R38 ;  /* 0x0000002606267220 */ /* 0x041fe40000410000 */
[----:B------:R-:W-:Y:S02]  /*6870*/  FMUL.FTZ R37, R6, R37 ;  /* 0x0000002506257220 */ /* 0x000fe40000410000 */
[CC--:B------:R-:W-:Y:S02]  /*6880*/  FFMA.FTZ R6, R50.reuse, R14.reuse, R5 ;  /* 0x0000000e32067223 */ /* 0x0c0fe40000010005 */
[----:B------:R-:W-:Y:S01]  /*6890*/  FMUL.FTZ R5, R49, R14 ;  /* 0x0000000e31057220 */ /* 0x000fe20000410000 */
[----:B------:R-:W0:Y:S03]  /*68a0*/  MUFU.EX2 R11, R11 ;  /* 0x0000000b000b7308 */ /* 0x000e260000000800 */
[----:B------:R-:W-:-:S02]  /*68b0*/  FFMA.FTZ R5, R50, R4, -R5 ;  /* 0x0000000432057223 */ /* 0x000fc40000010805 */
[----:B------:R-:W-:Y:S02]  /*68c0*/  FMUL.FTZ R47, R18, R47 ;  /* 0x0000002f122f7220 */ /* 0x000fe40000410000 */
[----:B------:R-:W-:Y:S01]  /*68d0*/  FADD.FTZ R6, RZ, R6 ;  /* 0x00000006ff067221 */ /* 0x000fe20000010000 */
[----:B------:R-:W2:Y:S01]  /*68e0*/  MUFU.EX2 R8, R8 ;  /* 0x0000000800087308 */ /* 0x000ea20000000800 */
[----:B------:R-:W-:Y:S02]  /*68f0*/  FADD.FTZ R5, R124, R5 ;  /* 0x000000057c057221 */ /* 0x000fe40000010000 */
[----:B------:R-:W-:Y:S02]  /*6900*/  FMUL.FTZ R48, R18, R48 ;  /* 0x0000003012307220 */ /* 0x000fe40000410000 */
[C---:B-1----:R-:W-:Y:S02]  /*6910*/  FMUL.FTZ R36, R7.reuse, R36 ;  /* 0x0000002407247220 */ /* 0x042fe40000410000 */
[----:B------:R-:W-:Y:S01]  /*6920*/  FMUL.FTZ R35, R7, R35 ;  /* 0x0000002307237220 */ /* 0x000fe20000410000 */
[----:B------:R-:W1:Y:S01]  /*6930*/  MUFU.EX2 R9, R9 ;  /* 0x0000000900097308 */ /* 0x000e620000000800 */
[----:B------:R-:W-:-:S02]  /*6940*/  FMUL.FTZ R4, R47, R6 ;  /* 0x000000062f047220 */ /* 0x000fc40000410000 */
[-C--:B------:R-:W-:Y:S02]  /*6950*/  FMUL.FTZ R7, R47, R5.reuse ;  /* 0x000000052f077220 */ /* 0x080fe40000410000 */
[C---:B------:R-:W-:Y:S02]  /*6960*/  FFMA.FTZ R4, R48.reuse, R5, -R4 ;  /* 0x0000000530047223 */ /* 0x040fe40000010804 */
[----:B------:R-:W-:Y:S02]  /*6970*/  FFMA.FTZ R7, R48, R6, R7 ;  /* 0x0000000630077223 */ /* 0x000fe40000010007 */
[----:B------:R-:W-:Y:S02]  /*6980*/  FMUL.FTZ R45, R21, R45 ;  /* 0x0000002d152d7220 */ /* 0x000fe40000410000 */
[----:B------:R-:W-:Y:S02]  /*6990*/  FADD.FTZ R5, R123, R4 ;  /* 0x000000047b057221 */ /* 0x000fe40000010000 */
[----:B0-----:R-:W-:-:S02]  /*69a0*/  FMUL.FTZ R27, R11, R0 ;  /* 0x000000000b1b7220 */ /* 0x001fc40000410000 */
[----:B------:R-:W-:Y:S02]  /*69b0*/  FADD.FTZ R7, RZ, R7 ;  /* 0x00000007ff077221 */ /* 0x000fe40000010000 */
[-C--:B------:R-:W-:Y:S02]  /*69c0*/  FMUL.FTZ R0, R121, R56.reuse ;  /* 0x0000003879007220 */ /* 0x080fe40000410000 */
[----:B------:R-:W-:Y:S02]  /*69d0*/  FMUL.FTZ R4, R120, R56 ;  /* 0x0000003878047220 */ /* 0x000fe40000410000 */
[C---:B--2---:R-:W-:Y:S02]  /*69e0*/  FMUL.FTZ R34, R8.reuse, R34 ;  /* 0x0000002208227220 */ /* 0x044fe40000410000 */
[----:B------:R-:W-:Y:S02]  /*69f0*/  FMUL.FTZ R33, R8, R33 ;  /* 0x0000002108217220 */ /* 0x000fe40000410000 */
[----:B------:R-:W-:-:S02]  /*6a00*/  FMUL.FTZ R46, R21, R46 ;  /* 0x0000002e152e7220 */ /* 0x000fc40000410000 */
[C---:B------:R-:W-:Y:S02]  /*6a10*/  FMUL.FTZ R8, R45.reuse, R5 ;  /* 0x000000052d087220 */ /* 0x040fe40000410000 */
[----:B------:R-:W-:Y:S02]  /*6a20*/  FMUL.FTZ R6, R45, R7 ;  /* 0x000000072d067220 */ /* 0x000fe40000410000 */
[-C--:B------:R-:W-:Y:S02]  /*6a30*/  FFMA.FTZ R0, R120, R55.reuse, -R0 ;  /* 0x0000003778007223 */ /* 0x080fe40000010800 */
[----:B------:R-:W-:Y:S02]  /*6a40*/  FFMA.FTZ R4, R121, R55, R4 ;  /* 0x0000003779047223 */ /* 0x000fe40000010004 */
[C---:B-1----:R-:W-:Y:S02]  /*6a50*/  FMUL.FTZ R32, R9.reuse, R32 ;  /* 0x0000002009207220 */ /* 0x042fe40000410000 */
[----:B------:R-:W-:-:S02]  /*6a60*/  FMUL.FTZ R31, R9, R31 ;  /* 0x0000001f091f7220 */ /* 0x000fc40000410000 */
[C---:B------:R-:W-:Y:S02]  /*6a70*/  FFMA.FTZ R8, R46.reuse, R7, R8 ;  /* 0x000000072e087223 */ /* 0x040fe40000010008 */
[----:B------:R-:W-:Y:S02]  /*6a80*/  FFMA.FTZ R9, R46, R5, -R6 ;  /* 0x000000052e097223 */ /* 0x000fe40000010806 */
[C---:B------:R-:W-:Y:S02]  /*6a90*/  FMUL.FTZ R7, R53.reuse, R0 ;  /* 0x0000000035077220 */ /* 0x040fe40000410000 */
[-C--:B------:R-:W-:Y:S02]  /*6aa0*/  FMUL.FTZ R5, R53, R4.reuse ;  /* 0x0000000435057220 */ /* 0x080fe40000410000 */
[C---:B------:R-:W-:Y:S02]  /*6ab0*/  FFMA.FTZ R7, R54.reuse, R4, R7 ;  /* 0x0000000436077223 */ /* 0x040fe40000010007 */
[----:B------:R-:W-:-:S02]  /*6ac0*/  FFMA.FTZ R5, R54, R0, -R5 ;  /* 0x0000000036057223 */ /* 0x000fc40000010805 */
[C---:B------:R-:W-:Y:S02]  /*6ad0*/  FMUL.FTZ R0, R51.reuse, R7 ;  /* 0x0000000733007220 */ /* 0x040fe40000410000 */
[-C--:B------:R-:W-:Y:S02]  /*6ae0*/  FMUL.FTZ R4, R51, R5.reuse ;  /* 0x0000000533047220 */ /* 0x080fe40000410000 */
[C---:B------:R-:W-:Y:S02]  /*6af0*/  FFMA.FTZ R0, R52.reuse, R5, -R0 ;  /* 0x0000000534007223 */ /* 0x040fe40000010800 */
[----:B------:R-:W-:Y:S02]  /*6b00*/  FFMA.FTZ R4, R52, R7, R4 ;  /* 0x0000000734047223 */ /* 0x000fe40000010004 */
[C---:B------:R-:W-:Y:S02]  /*6b10*/  FMUL.FTZ R7, R49.reuse, R0 ;  /* 0x0000000031077220 */ /* 0x040fe40000410000 */
[----:B------:R-:W-:-:S02]  /*6b20*/  FMUL.FTZ R5, R49, R4 ;  /* 0x0000000431057220 */ /* 0x000fc40000410000 */
[C---:B------:R-:W-:Y:S02]  /*6b30*/  FFMA.FTZ R7, R50.reuse, R4, R7 ;  /* 0x0000000432077223 */ /* 0x040fe40000010007 */
[----:B------:R-:W-:Y:S02]  /*6b40*/  FFMA.FTZ R5, R50, R0, -R5 ;  /* 0x0000000032057223 */ /* 0x000fe40000010805 */
[C---:B------:R-:W-:Y:S02]  /*6b50*/  FMUL.FTZ R0, R47.reuse, R7 ;  /* 0x000000072f007220 */ /* 0x040fe40000410000 */
[-C--:B------:R-:W-:Y:S02]  /*6b60*/  FMUL.FTZ R4, R47, R5.reuse ;  /* 0x000000052f047220 */ /* 0x080fe40000410000 */
[C---:B------:R-:W-:Y:S02]  /*6b70*/  FFMA.FTZ R0, R48.reuse, R5, -R0 ;  /* 0x0000000530007223 */ /* 0x040fe40000010800 */
[----:B------:R-:W-:-:S02]  /*6b80*/  FFMA.FTZ R4, R48, R7, R4 ;  /* 0x0000000730047223 */ /* 0x000fc40000010004 */
[C---:B------:R-:W-:Y:S02]  /*6b90*/  FMUL.FTZ R7, R45.reuse, R0 ;  /* 0x000000002d077220 */ /* 0x040fe40000410000 */
[-C--:B------:R-:W-:Y:S02]  /*6ba0*/  FMUL.FTZ R5, R45, R4.reuse ;  /* 0x000000042d057220 */ /* 0x080fe40000410000 */
[----:B------:R-:W-:Y:S02]  /*6bb0*/  FMUL.FTZ R43, R19, R43 ;  /* 0x0000002b132b7220 */ /* 0x000fe40000410000 */
[----:B------:R-:W-:Y:S02]  /*6bc0*/  FADD.FTZ R8, RZ, R8 ;  /* 0x00000008ff087221 */ /* 0x000fe40000010000 */
[C---:B------:R-:W-:Y:S02]  /*6bd0*/  FFMA.FTZ R7, R46.reuse, R4, R7 ;  /* 0x000000042e077223 */ /* 0x040fe40000010007 */
[----:B------:R-:W-:-:S02]  /*6be0*/  FFMA.FTZ R5, R46, R0, -R5 ;  /* 0x000000002e057223 */ /* 0x000fc40000010805 */
[----:B------:R-:W-:Y:S02]  /*6bf0*/  FMUL.FTZ R44, R19, R44 ;  /* 0x0000002c132c7220 */ /* 0x000fe40000410000 */
[----:B------:R-:W-:Y:S02]  /*6c00*/  FADD.FTZ R9, R122, R9 ;  /* 0x000000097a097221 */ /* 0x000fe40000010000 */
[C---:B------:R-:W-:Y:S02]  /*6c10*/  FMUL.FTZ R6, R43.reuse, R8 ;  /* 0x000000082b067220 */ /* 0x040fe40000410000 */
[----:B------:R-:W-:Y:S02]  /*6c20*/  FMUL.FTZ R0, R43, R7 ;  /* 0x000000072b007220 */ /* 0x000fe40000410000 */
[----:B------:R-:W-:Y:S02]  /*6c30*/  FMUL.FTZ R28, R11, R28 ;  /* 0x0000001c0b1c7220 */ /* 0x000fe40000410000 */
[----:B------:R-:W-:-:S02]  /*6c40*/  FMUL.FTZ R4, R43, R5 ;  /* 0x000000052b047220 */ /* 0x000fc40000410000 */
[-C--:B------:R-:W-:Y:S02]  /*6c50*/  FMUL.FTZ R11, R43, R9.reuse ;  /* 0x000000092b0b7220 */ /* 0x080fe40000410000 */
[----:B------:R-:W-:Y:S02]  /*6c60*/  FFMA.FTZ R6, R44, R9, -R6 ;  /* 0x000000092c067223 */ /* 0x000fe40000010806 */
[----:B------:R-:W-:Y:S02]  /*6c70*/  FMUL.FTZ R41, R20, R41 ;  /* 0x0000002914297220 */ /* 0x000fe40000410000 */
[C---:B------:R-:W-:Y:S02]  /*6c80*/  FFMA.FTZ R0, R44.reuse, R5, -R0 ;  /* 0x000000052c007223 */ /* 0x040fe40000010800 */
[C---:B------:R-:W-:Y:S02]  /*6c90*/  FFMA.FTZ R4, R44.reuse, R7, R4 ;  /* 0x000000072c047223 */ /* 0x040fe40000010004 */
[----:B------:R-:W-:-:S02]  /*6ca0*/  FFMA.FTZ R11, R44, R8, R11 ;  /* 0x000000082c0b7223 */ /* 0x000fc4000001000b */
[----:B------:R-:W-:Y:S02]  /*6cb0*/  FADD.FTZ R6, R119, R6 ;  /* 0x0000000677067221 */ /* 0x000fe40000010000 */
[----:B------:R-:W-:Y:S02]  /*6cc0*/  FMUL.FTZ R42, R20, R42 ;  /* 0x0000002a142a7220 */ /* 0x000fe40000410000 */
[C---:B------:R-:W-:Y:S02]  /*6cd0*/  FMUL.FTZ R7, R41.reuse, R0 ;  /* 0x0000000029077220 */ /* 0x040fe40000410000 */
[C---:B------:R-:W-:Y:S02]  /*6ce0*/  FMUL.FTZ R5, R41.reuse, R4 ;  /* 0x0000000429057220 */ /* 0x040fe40000410000 */
[----:B------:R-:W-:Y:S02]  /*6cf0*/  FADD.FTZ R11, RZ, R11 ;  /* 0x0000000bff0b7221 */ /* 0x000fe40000010000 */
[----:B------:R-:W-:-:S02]  /*6d00*/  FMUL.FTZ R8, R41, R6 ;  /* 0x0000000629087220 */ /* 0x000fc40000410000 */
[----:B------:R-:W-:Y:S02]  /*6d10*/  FMUL.FTZ R39, R12, R39 ;  /* 0x000000270c277220 */ /* 0x000fe40000410000 */
[C---:B------:R-:W-:Y:S02]  /*6d20*/  FFMA.FTZ R7, R42.reuse, R4, R7 ;  /* 0x000000042a077223 */ /* 0x040fe40000010007 */
[C---:B------:R-:W-:Y:S02]  /*6d30*/  FFMA.FTZ R5, R42.reuse, R0, -R5 ;  /* 0x000000002a057223 */ /* 0x040fe40000010805 */
[-C--:B------:R-:W-:Y:S02]  /*6d40*/  FMUL.FTZ R9, R41, R11.reuse ;  /* 0x0000000b29097220 */ /* 0x080fe40000410000 */
[----:B------:R-:W-:Y:S02]  /*6d50*/  FFMA.FTZ R8, R42, R11, R8 ;  /* 0x0000000b2a087223 */ /* 0x000fe40000010008 */
[----:B------:R-:W-:-:S02]  /*6d60*/  FMUL.FTZ R40, R12, R40 ;  /* 0x000000280c287220 */ /* 0x000fc40000410000 */
[C---:B------:R-:W-:Y:S02]  /*6d70*/  FMUL.FTZ R0, R39.reuse, R7 ;  /* 0x0000000727007220 */ /* 0x040fe40000410000 */
[-C--:B------:R-:W-:Y:S02]  /*6d80*/  FMUL.FTZ R4, R39, R5.reuse ;  /* 0x0000000527047220 */ /* 0x080fe40000410000 */
[----:B------:R-:W-:Y:S02]  /*6d90*/  FFMA.FTZ R9, R42, R6, -R9 ;  /* 0x000000062a097223 */ /* 0x000fe40000010809 */
[----:B------:R-:W-:Y:S02]  /*6da0*/  FADD.FTZ R8, RZ, R8 ;  /* 0x00000008ff087221 */ /* 0x000fe40000010000 */
[C---:B------:R-:W-:Y:S02]  /*6db0*/  FFMA.FTZ R0, R40.reuse, R5, -R0 ;  /* 0x0000000528007223 */ /* 0x040fe40000010800 */
[----:B------:R-:W-:-:S02]  /*6dc0*/  FFMA.FTZ R4, R40, R7, R4 ;  /* 0x0000000728047223 */ /* 0x000fc40000010004 */
[----:B------:R-:W-:Y:S02]  /*6dd0*/  FADD.FTZ R9, R118, R9 ;  /* 0x0000000976097221 */ /* 0x000fe40000010000 */
[----:B------:R-:W-:Y:S02]  /*6de0*/  FMUL.FTZ R6, R39, R8 ;  /* 0x0000000827067220 */ /* 0x000fe40000410000 */
[C---:B------:R-:W-:Y:S02]  /*6df0*/  FMUL.FTZ R7, R37.reuse, R0 ;  /* 0x0000000025077220 */ /* 0x040fe40000410000 */
[----:B------:R-:W-:Y:S02]  /*6e00*/  FMUL.FTZ R5, R37, R4 ;  /* 0x0000000425057220 */ /* 0x000fe40000410000 */
[-C--:B------:R-:W-:Y:S02]  /*6e10*/  FMUL.FTZ R11, R39, R9.reuse ;  /* 0x00000009270b7220 */ /* 0x080fe40000410000 */
[----:B------:R-:W-:-:S02]  /*6e20*/  FFMA.FTZ R6, R40, R9, -R6 ;  /* 0x0000000928067223 */ /* 0x000fc40000010806 */
[C---:B------:R-:W-:Y:S02]  /*6e30*/  FFMA.FTZ R7, R38.reuse, R4, R7 ;  /* 0x0000000426077223 */ /* 0x040fe40000010007 */
[----:B------:R-:W-:Y:S02]  /*6e40*/  FFMA.FTZ R5, R38, R0, -R5 ;  /* 0x0000000026057223 */ /* 0x000fe40000010805 */
[----:B------:R-:W-:Y:S02]  /*6e50*/  FFMA.FTZ R11, R40, R8, R11 ;  /* 0x00000008280b7223 */ /* 0x000fe4000001000b */
[----:B------:R-:W-:Y:S02]  /*6e60*/  FADD.FTZ R6, R117, R6 ;  /* 0x0000000675067221 */ /* 0x000fe40000010000 */
[C---:B------:R-:W-:Y:S02]  /*6e70*/  FMUL.FTZ R0, R35.reuse, R7 ;  /* 0x0000000723007220 */ /* 0x040fe40000410000 */
[----:B------:R-:W-:-:S02]  /*6e80*/  FMUL.FTZ R4, R35, R5 ;  /* 0x0000000523047220 */ /* 0x000fc40000410000 */
[----:B------:R-:W-:Y:S02]  /*6e90*/  FADD.FTZ R11, RZ, R11 ;  /* 0x0000000bff0b7221 */ /* 0x000fe40000010000 */
[C---:B------:R-:W-:Y:S01]  /*6ea0*/  FMUL.FTZ R8, R37.reuse, R6 ;  /* 0x0000000625087220 */ /* 0x040fe20000410000 */
[----:B------:R-:W0:Y:S01]  /*6eb0*/  MUFU.EX2 R10, R10 ;  /* 0x0000000a000a7308 */ /* 0x000e220000000800 */
[C---:B------:R-:W-:Y:S01]  /*6ec0*/  FFMA.FTZ R0, R36.reuse, R5, -R0 ;  /* 0x0000000524007223 */ /* 0x040fe20000010800 */
[----:B-----5:R1:W2:Y:S01]  /*6ed0*/  R2UR UR35, R3 ;  /* 0x00000000032373c2 */ /* 0x0202a200000e0000 */
[----:B------:R-:W-:Y:S02]  /*6ee0*/  FFMA.FTZ R4, R36, R7, R4 ;  /* 0x0000000724047223 */ /* 0x000fe40000010004 */
[-C--:B------:R-:W-:Y:S02]  /*6ef0*/  FMUL.FTZ R9, R37, R11.reuse ;  /* 0x0000000b25097220 */ /* 0x080fe40000410000 */
[----:B------:R-:W-:-:S03]  /*6f00*/  FFMA.FTZ R8, R38, R11, R8 ;  /* 0x0000000b26087223 */ /* 0x000fc60000010008 */
[----:B------:R-:W3:Y:S01]  /*6f10*/  R2UR UR34, R2 ;  /* 0x00000000022273c2 */ /* 0x000ee200000e0000 */
[C---:B------:R-:W-:Y:S02]  /*6f20*/  FMUL.FTZ R7, R33.reuse, R0 ;  /* 0x0000000021077220 */ /* 0x040fe40000410000 */
[----:B------:R-:W-:Y:S02]  /*6f30*/  FMUL.FTZ R5, R33, R4 ;  /* 0x0000000421057220 */ /* 0x000fe40000410000 */
[----:B------:R-:W-:Y:S02]  /*6f40*/  FFMA.FTZ R9, R38, R6, -R9 ;  /* 0x0000000626097223 */ /* 0x000fe40000010809 */
[----:B------:R-:W-:Y:S02]  /*6f50*/  FADD.FTZ R8, RZ, R8 ;  /* 0x00000008ff087221 */ /* 0x000fe40000010000 */
[C---:B------:R-:W-:Y:S02]  /*6f60*/  FFMA.FTZ R7, R34.reuse, R4, R7 ;  /* 0x0000000422077223 */ /* 0x040fe40000010007 */
[----:B------:R-:W-:-:S02]  /*6f70*/  FFMA.FTZ R5, R34, R0, -R5 ;  /* 0x0000000022057223 */ /* 0x000fc40000010805 */
[----:B------:R-:W-:Y:S02]  /*6f80*/  FADD.FTZ R9, R116, R9 ;  /* 0x0000000974097221 */ /* 0x000fe40000010000 */
[----:B------:R-:W-:Y:S02]  /*6f90*/  FMUL.FTZ R6, R35, R8 ;  /* 0x0000000823067220 */ /* 0x000fe40000410000 */
[C---:B------:R-:W-:Y:S02]  /*6fa0*/  FMUL.FTZ R0, R31.reuse, R7 ;  /* 0x000000071f007220 */ /* 0x040fe40000410000 */
[----:B-1----:R-:W-:Y:S02]  /*6fb0*/  FMUL.FTZ R3, R31, R5 ;  /* 0x000000051f037220 */ /* 0x002fe40000410000 */
[-C--:B------:R-:W-:Y:S02]  /*6fc0*/  FMUL.FTZ R11, R35, R9.reuse ;  /* 0x00000009230b7220 */ /* 0x080fe40000410000 */
[----:B------:R-:W-:-:S02]  /*6fd0*/  FFMA.FTZ R6, R36, R9, -R6 ;  /* 0x0000000924067223 */ /* 0x000fc40000010806 */
[----:B0-----:R-:W-:Y:S02]  /*6fe0*/  FMUL.FTZ R29, R10, R29 ;  /* 0x0000001d0a1d7220 */ /* 0x001fe40000410000 */
[C---:B------:R-:W-:Y:S02]  /*6ff0*/  FFMA.FTZ R0, R32.reuse, R5, -R0 ;  /* 0x0000000520007223 */ /* 0x040fe40000010800 */
[----:B------:R-:W-:Y:S02]  /*7000*/  FFMA.FTZ R3, R32, R7, R3 ;  /* 0x0000000720037223 */ /* 0x000fe40000010003 */
[----:B------:R-:W-:Y:S02]  /*7010*/  FFMA.FTZ R11, R36, R8, R11 ;  /* 0x00000008240b7223 */ /* 0x000fe4000001000b */
[----:B------:R-:W-:Y:S02]  /*7020*/  FADD.FTZ R6, R115, R6 ;  /* 0x0000000673067221 */ /* 0x000fe40000010000 */
[----:B------:R-:W-:-:S02]  /*7030*/  FMUL.FTZ R30, R10, R30 ;  /* 0x0000001e0a1e7220 */ /* 0x000fc40000410000 */
[C---:B------:R-:W-:Y:S02]  /*7040*/  FMUL.FTZ R65, R29.reuse, R0 ;  /* 0x000000001d417220 */ /* 0x040fe40000410000 */
[-C--:B------:R-:W-:Y:S02]  /*7050*/  FMUL.FTZ R5, R29, R3.reuse ;  /* 0x000000031d057220 */ /* 0x080fe40000410000 */
[----:B------:R-:W-:Y:S02]  /*7060*/  FADD.FTZ R11, RZ, R11 ;  /* 0x0000000bff0b7221 */ /* 0x000fe40000010000 */
[----:B------:R-:W-:Y:S02]  /*7070*/  FMUL.FTZ R8, R33, R6 ;  /* 0x0000000621087220 */ /* 0x000fe40000410000 */
[C---:B------:R-:W-:Y:S02]  /*7080*/  FFMA.FTZ R65, R30.reuse, R3, R65 ;  /* 0x000000031e417223 */ /* 0x040fe40000010041 */
[----:B------:R-:W-:-:S02]  /*7090*/  FFMA.FTZ R64, R30, R0, -R5 ;  /* 0x000000001e407223 */ /* 0x000fc40000010805 */
[----:B--2---:R-:W-:Y:S02]  /*70a0*/  FMUL.FTZ R3, R109, UR35 ;  /* 0x000000236d037c20 */ /* 0x004fe40008410000 */
[-C--:B------:R-:W-:Y:S02]  /*70b0*/  FMUL.FTZ R9, R33, R11.reuse ;  /* 0x0000000b21097220 */ /* 0x080fe40000410000 */
[----:B------:R-:W-:Y:S02]  /*70c0*/  FFMA.FTZ R8, R34, R11, R8 ;  /* 0x0000000b22087223 */ /* 0x000fe40000010008 */
[----:B---3--:R-:W-:Y:S02]  /*70d0*/  FMUL.FTZ R5, R109, UR34 ;  /* 0x000000226d057c20 */ /* 0x008fe40008410000 */
[----:B------:R-:W-:Y:S02]  /*70e0*/  FADD.FTZ R25, R144, R144 ;  /* 0x0000009090197221 */ /* 0x000fe40000010000 */
[----:B------:R-:W-:-:S02]  /*70f0*/  FFMA.FTZ R26, R110, UR34, -R3 ;  /* 0x000000226e1a7c23 */ /* 0x000fc40008010803 */
[----:B------:R-:W-:Y:S02]  /*7100*/  FFMA.FTZ R9, R34, R6, -R9 ;  /* 0x0000000622097223 */ /* 0x000fe40000010809 */
[----:B------:R-:W-:Y:S02]  /*7110*/  FADD.FTZ R8, RZ, R8 ;  /* 0x00000008ff087221 */ /* 0x000fe40000010000 */
[----:B------:R-:W-:Y:S02]  /*7120*/  FFMA.FTZ R0, R110, UR35, R5 ;  /* 0x000000236e007c23 */ /* 0x000fe40008010005 */
[C---:B------:R-:W-:Y:S02]  /*7130*/  FMUL.FTZ R3, R107.reuse, UR35 ;  /* 0x000000236b037c20 */ /* 0x040fe40008410000 */
[----:B------:R-:W-:Y:S02]  /*7140*/  FMUL.FTZ R5, R107, UR34 ;  /* 0x000000226b057c20 */ /* 0x000fe40008410000 */
[----:B------:R-:W-:-:S02]  /*7150*/  FMUL.FTZ R26, R25, R26 ;  /* 0x0000001a191a7220 */ /* 0x000fc40000410000 */
[----:B------:R-:W-:Y:S02]  /*7160*/  FADD.FTZ R9, R114, R9 ;  /* 0x0000000972097221 */ /* 0x000fe40000010000 */
[----:B------:R-:W-:Y:S02]  /*7170*/  FMUL.FTZ R6, R31, R8 ;  /* 0x000000081f067220 */ /* 0x000fe40000410000 */
[----:B------:R-:W-:Y:S02]  /*7180*/  FMUL.FTZ R25, R25, R0 ;  /* 0x0000000019197220 */ /* 0x000fe40000410000 */
[----:B------:R-:W-:Y:S02]  /*7190*/  FADD.FTZ R23, R143, R143 ;  /* 0x0000008f8f177221 */ /* 0x000fe40000010000 */
[C---:B------:R-:W-:Y:S02]  /*71a0*/  FFMA.FTZ R24, R108.reuse, UR34, -R3 ;  /* 0x000000226c187c23 */ /* 0x040fe40008010803 */
[----:B------:R-:W-:-:S02]  /*71b0*/  FFMA.FTZ R0, R108, UR35, R5 ;  /* 0x000000236c007c23 */ /* 0x000fc40008010005 */
[C---:B------:R-:W-:Y:S02]  /*71c0*/  FMUL.FTZ R3, R105.reuse, UR35 ;  /* 0x0000002369037c20 */ /* 0x040fe40008410000 */
[----:B------:R-:W-:Y:S02]  /*71d0*/  FMUL.FTZ R5, R105, UR34 ;  /* 0x0000002269057c20 */ /* 0x000fe40008410000 */
[-C--:B------:R-:W-:Y:S02]  /*71e0*/  FFMA.FTZ R6, R32, R9.reuse, -R6 ;  /* 0x0000000920067223 */ /* 0x080fe40000010806 */
[----:B------:R-:W-:Y:S02]  /*71f0*/  FMUL.FTZ R24, R23, R24 ;  /* 0x0000001817187220 */ /* 0x000fe40000410000 */
[----:B------:R-:W-:Y:S02]  /*7200*/  FMUL.FTZ R9, R31, R9 ;  /* 0x000000091f097220 */ /* 0x000fe40000410000 */
[----:B------:R-:W-:-:S02]  /*7210*/  FMUL.FTZ R23, R23, R0 ;  /* 0x0000000017177220 */ /* 0x000fc40000410000 */
[----:B------:R-:W-:Y:S02]  /*7220*/  FADD.FTZ R21, R142, R142 ;  /* 0x0000008e8e157221 */ /* 0x000fe40000010000 */
[C---:B------:R-:W-:Y:S02]  /*7230*/  FFMA.FTZ R22, R106.reuse, UR34, -R3 ;  /* 0x000000226a167c23 */ /* 0x040fe40008010803 */
[----:B------:R-:W-:Y:S02]  /*7240*/  FFMA.FTZ R0, R106, UR35, R5 ;  /* 0x000000236a007c23 */ /* 0x000fe40008010005 */
[C---:B------:R-:W-:Y:S02]  /*7250*/  FMUL.FTZ R3, R103.reuse, UR35 ;  /* 0x0000002367037c20 */ /* 0x040fe40008410000 */
[----:B------:R-:W-:Y:S02]  /*7260*/  FMUL.FTZ R5, R103, UR34 ;  /* 0x0000002267057c20 */ /* 0x000fe40008410000 */
[----:B------:R-:W-:-:S02]  /*7270*/  FFMA.FTZ R9, R32, R8, R9 ;  /* 0x0000000820097223 */ /* 0x000fc40000010009 */
[----:B------:R-:W-:Y:S02]  /*7280*/  FADD.FTZ R6, R113, R6 ;  /* 0x0000000671067221 */ /* 0x000fe40000010000 */
[C---:B------:R-:W-:Y:S02]  /*7290*/  FMUL.FTZ R22, R21.reuse, R22 ;  /* 0x0000001615167220 */ /* 0x040fe40000410000 */
[----:B------:R-:W-:Y:S02]  /*72a0*/  FMUL.FTZ R21, R21, R0 ;  /* 0x0000000015157220 */ /* 0x000fe40000410000 */
[----:B------:R-:W-:Y:S02]  /*72b0*/  FADD.FTZ R19, R141, R141 ;  /* 0x0000008d8d137221 */ /* 0x000fe40000010000 */
[C---:B------:R-:W-:Y:S02]  /*72c0*/  FFMA.FTZ R20, R104.reuse, UR34, -R3 ;  /* 0x0000002268147c23 */ /* 0x040fe40008010803 */
[----:B------:R-:W-:-:S02]  /*72d0*/  FFMA.FTZ R0, R104, UR35, R5 ;  /* 0x0000002368007c23 */ /* 0x000fc40008010005 */
[C---:B------:R-:W-:Y:S02]  /*72e0*/  FMUL.FTZ R3, R101.reuse, UR35 ;  /* 0x0000002365037c20 */ /* 0x040fe40008410000 */
[----:B------:R-:W-:Y:S02]  /*72f0*/  FMUL.FTZ R5, R101, UR34 ;  /* 0x0000002265057c20 */ /* 0x000fe40008410000 */
[----:B------:R-:W-:Y:S02]  /*7300*/  FADD.FTZ R9, RZ, R9 ;  /* 0x00000009ff097221 */ /* 0x000fe40000010000 */
[----:B------:R-:W-:Y:S02]  /*7310*/  FMUL.FTZ R4, R29, R6 ;  /* 0x000000061d047220 */ /* 0x000fe40000410000 */
[C---:B------:R-:W-:Y:S02]  /*7320*/  FMUL.FTZ R20, R19.reuse, R20 ;  /* 0x0000001413147220 */ /* 0x040fe40000410000 */
[----:B------:R-:W-:-:S02]  /*7330*/  FMUL.FTZ R19, R19, R0 ;  /* 0x0000000013137220 */ /* 0x000fc40000410000 */
[----:B------:R-:W-:Y:S02]  /*7340*/  FADD.FTZ R17, R140, R140 ;  /* 0x0000008c8c117221 */ /* 0x000fe40000010000 */
[C---:B------:R-:W-:Y:S02]  /*7350*/  FFMA.FTZ R18, R102.reuse, UR34, -R3 ;  /* 0x0000002266127c23 */ /* 0x040fe40008010803 */
[----:B------:R-:W-:Y:S02]  /*7360*/  FFMA.FTZ R0, R102, UR35, R5 ;  /* 0x0000002366007c23 */ /* 0x000fe40008010005 */
[----:B------:R-:W-:Y:S02]  /*7370*/  FMUL.FTZ R3, R99, UR35 ;  /* 0x0000002363037c20 */ /* 0x000fe40008410000 */
[-C--:B------:R-:W-:Y:S02]  /*7380*/  FMUL.FTZ R11, R29, R9.reuse ;  /* 0x000000091d0b7220 */ /* 0x080fe40000410000 */
[----:B------:R-:W-:-:S02]  /*7390*/  FFMA.FTZ R4, R30, R9, R4 ;  /* 0x000000091e047223 */ /* 0x000fc40000010004 */
[----:B------:R-:W-:Y:S02]  /*73a0*/  FMUL.FTZ R5, R99, UR34 ;  /* 0x0000002263057c20 */ /* 0x000fe40008410000 */
[C---:B------:R-:W-:Y:S02]  /*73b0*/  FMUL.FTZ R18, R17.reuse, R18 ;  /* 0x0000001211127220 */ /* 0x040fe40000410000 */
[----:B------:R-:W-:Y:S02]  /*73c0*/  FMUL.FTZ R17, R17, R0 ;  /* 0x0000000011117220 */ /* 0x000fe40000410000 */
[----:B------:R-:W-:Y:S02]  /*73d0*/  FADD.FTZ R15, R139, R139 ;  /* 0x0000008b8b0f7221 */ /* 0x000fe40000010000 */
[----:B------:R-:W-:Y:S02]  /*73e0*/  FFMA.FTZ R16, R100, UR34, -R3 ;  /* 0x0000002264107c23 */ /* 0x000fe40008010803 */
[----:B------:R-:W-:-:S02]  /*73f0*/  FFMA.FTZ R11, R30, R6, -R11 ;  /* 0x000000061e0b7223 */ /* 0x000fc4000001080b */
[----:B------:R-:W-:Y:S02]  /*7400*/  FADD.FTZ R4, RZ, R4 ;  /* 0x00000004ff047221 */ /* 0x000fe40000010000 */
[----:B------:R-:W-:Y:S02]  /*7410*/  FFMA.FTZ R0, R100, UR35, R5 ;  /* 0x0000002364007c23 */ /* 0x000fe40008010005 */
[C---:B------:R-:W-:Y:S02]  /*7420*/  FMUL.FTZ R3, R97.reuse, UR35 ;  /* 0x0000002361037c20 */ /* 0x040fe40008410000 */
[----:B------:R-:W-:Y:S02]  /*7430*/  FMUL.FTZ R5, R97, UR34 ;  /* 0x0000002261057c20 */ /* 0x000fe40008410000 */
[----:B------:R-:W-:Y:S02]  /*7440*/  FMUL.FTZ R16, R15, R16 ;  /* 0x000000100f107220 */ /* 0x000fe40000410000 */
[----:B------:R-:W-:-:S02]  /*7450*/  FADD.FTZ R11, R112, R11 ;  /* 0x0000000b700b7221 */ /* 0x000fc40000010000 */
[----:B------:R-:W-:Y:S02]  /*7460*/  FMUL.FTZ R66, R27, R4 ;  /* 0x000000041b427220 */ /* 0x000fe40000410000 */
[----:B------:R-:W-:Y:S02]  /*7470*/  FMUL.FTZ R15, R15, R0 ;  /* 0x000000000f0f7220 */ /* 0x000fe40000410000 */
[----:B------:R-:W-:Y:S02]  /*7480*/  FADD.FTZ R13, R138, R138 ;  /* 0x0000008a8a0d7221 */ /* 0x000fe40000010000 */
[C---:B------:R-:W-:Y:S02]  /*7490*/  FFMA.FTZ R14, R98.reuse, UR34, -R3 ;  /* 0x00000022620e7c23 */ /* 0x040fe40008010803 */
[----:B------:R-:W-:Y:S02]  /*74a0*/  FFMA.FTZ R0, R98, UR35, R5 ;  /* 0x0000002362007c23 */ /* 0x000fe40008010005 */
[----:B------:R-:W-:-:S02]  /*74b0*/  FMUL.FTZ R3, R93, UR35 ;  /* 0x000000235d037c20 */ /* 0x000fc40008410000 */
[----:B------:R-:W-:Y:S02]  /*74c0*/  FMUL.FTZ R5, R93, UR34 ;  /* 0x000000225d057c20 */ /* 0x000fe40008410000 */
[-C--:B------:R-:W-:Y:S02]  /*74d0*/  FMUL.FTZ R67, R27, R11.reuse ;  /* 0x0000000b1b437220 */ /* 0x080fe40000410000 */
[----:B------:R-:W-:Y:S02]  /*74e0*/  FFMA.FTZ R66, R28, R11, -R66 ;  /* 0x0000000b1c427223 */ /* 0x000fe40000010842 */
[C---:B------:R-:W-:Y:S02]  /*74f0*/  FMUL.FTZ R14, R13.reuse, R14 ;  /* 0x0000000e0d0e7220 */ /* 0x040fe40000410000 */
[----:B------:R-:W-:Y:S02]  /*7500*/  FMUL.FTZ R13, R13, R0 ;  /* 0x000000000d0d7220 */ /* 0x000fe40000410000 */
[----:B------:R-:W-:-:S02]  /*7510*/  FADD.FTZ R11, R137, R137 ;  /* 0x00000089890b7221 */ /* 0x000fc40000010000 */
[C---:B------:R-:W-:Y:S02]  /*7520*/  FFMA.FTZ R12, R96.reuse, UR34, -R3 ;  /* 0x00000022600c7c23 */ /* 0x040fe40008010803 */
[----:B------:R-:W-:Y:S02]  /*7530*/  FFMA.FTZ R0, R96, UR35, R5 ;  /* 0x0000002360007c23 */ /* 0x000fe40008010005 */
[C---:B------:R-:W-:Y:S02]  /*7540*/  FMUL.FTZ R3, R91.reuse, UR35 ;  /* 0x000000235b037c20 */ /* 0x040fe40008410000 */
[----:B------:R-:W-:Y:S02]  /*7550*/  FMUL.FTZ R5, R91, UR34 ;  /* 0x000000225b057c20 */ /* 0x000fe40008410000 */
[C---:B------:R-:W-:Y:S02]  /*7560*/  FMUL.FTZ R12, R11.reuse, R12 ;  /* 0x0000000c0b0c7220 */ /* 0x040fe40000410000 */
[----:B------:R-:W-:-:S02]  /*7570*/  FMUL.FTZ R11, R11, R0 ;  /* 0x000000000b0b7220 */ /* 0x000fc40000410000 */
[----:B------:R-:W-:Y:S02]  /*7580*/  FADD.FTZ R9, R136, R136 ;  /* 0x0000008888097221 */ /* 0x000fe40000010000 */
[C---:B------:R-:W-:Y:S02]  /*7590*/  FFMA.FTZ R10, R92.reuse, UR34, -R3 ;  /* 0x000000225c0a7c23 */ /* 0x040fe40008010803 */
[----:B------:R-:W-:Y:S02]  /*75a0*/  FFMA.FTZ R0, R92, UR35, R5 ;  /* 0x000000235c007c23 */ /* 0x000fe40008010005 */
[C---:B------:R-:W-:Y:S02]  /*75b0*/  FMUL.FTZ R3, R89.reuse, UR35 ;  /* 0x0000002359037c20 */ /* 0x040fe40008410000 */
[----:B------:R-:W-:Y:S02]  /*75c0*/  FMUL.FTZ R5, R89, UR34 ;  /* 0x0000002259057c20 */ /* 0x000fe40008410000 */
[----:B------:R-:W-:-:S02]  /*75d0*/  FMUL.FTZ R10, R9, R10 ;  /* 0x0000000a090a7220 */ /* 0x000fc40000410000 */
[----:B------:R-:W-:Y:S02]  /*75e0*/  FMUL.FTZ R9, R9, R0 ;  /* 0x0000000009097220 */ /* 0x000fe40000410000 */
[----:B------:R-:W-:Y:S02]  /*75f0*/  FADD.FTZ R7, R135, R135 ;  /* 0x0000008787077221 */ /* 0x000fe40000010000 */
[C---:B------:R-:W-:Y:S02]  /*7600*/  FFMA.FTZ R8, R90.reuse, UR34, -R3 ;  /* 0x000000225a087c23 */ /* 0x040fe40008010803 */
[----:B------:R-:W-:Y:S02]  /*7610*/  FFMA.FTZ R0, R90, UR35, R5 ;  /* 0x000000235a007c23 */ /* 0x000fe40008010005 */
[----:B------:R-:W-:Y:S02]  /*7620*/  FMUL.FTZ R69, R87, UR34 ;  /* 0x0000002257457c20 */ /* 0x000fe40008410000 */
[----:B------:R-:W-:-:S02]  /*7630*/  FMUL.FTZ R8, R7, R8 ;  /* 0x0000000807087220 */ /* 0x000fc40000410000 */
[----:B------:R-:W-:Y:S02]  /*7640*/  FMUL.FTZ R7, R7, R0 ;  /* 0x0000000007077220 */ /* 0x000fe40000410000 */
[----:B------:R-:W-:Y:S02]  /*7650*/  FMUL.FTZ R3, R87, UR35 ;  /* 0x0000002357037c20 */ /* 0x000fe40008410000 */
[----:B------:R-:W-:Y:S02]  /*7660*/  FFMA.FTZ R0, R88, UR35, R69 ;  /* 0x0000002358007c23 */ /* 0x000fe40008010045 */
[----:B------:R-:W-:Y:S02]  /*7670*/  FMUL.FTZ R69, R85, UR35 ;  /* 0x0000002355457c20 */ /* 0x000fe40008410000 */
[----:B------:R-:W-:Y:S02]  /*7680*/  FFMA.FTZ R67, R28, R4, R67 ;  /* 0x000000041c437223 */ /* 0x000fe40000010043 */
[----:B------:R-:W-:-:S02]  /*7690*/  FADD.FTZ R5, R134, R134 ;  /* 0x0000008686057221 */ /* 0x000fc40000010000 */
[----:B------:R-:W-:Y:S02]  /*76a0*/  FFMA.FTZ R6, R88, UR34, -R3 ;  /* 0x0000002258067c23 */ /* 0x000fe40008010803 */
[----:B------:R-:W-:Y:S02]  /*76b0*/  FFMA.FTZ R4, R86, UR34, -R69 ;  /* 0x0000002256047c23 */ /* 0x000fe40008010845 */
[----:B------:R-:W-:Y:S02]  /*76c0*/  FMUL.FTZ R71, R85, UR34 ;  /* 0x0000002255477c20 */ /* 0x000fe40008410000 */
[----:B------:R-:W-:Y:S02]  /*76d0*/  FMUL.FTZ R69, R27, R65 ;  /* 0x000000411b457220 */ /* 0x000fe40000410000 */
[C---:B------:R-:W-:Y:S02]  /*76e0*/  FMUL.FTZ R6, R5.reuse, R6 ;  /* 0x0000000605067220 */ /* 0x040fe40000410000 */
[----:B------:R-:W-:-:S02]  /*76f0*/  FMUL.FTZ R5, R5, R0 ;  /* 0x0000000005057220 */ /* 0x000fc40000410000 */
[----:B------:R-:W-:Y:S02]  /*7700*/  FADD.FTZ R3, R133, R133 ;  /* 0x0000008585037221 */ /* 0x000fe40000010000 */
[-C--:B------:R-:W-:Y:S02]  /*7710*/  FMUL.FTZ R2, R27, R64.reuse ;  /* 0x000000401b027220 */ /* 0x080fe40000410000 */
[----:B------:R-:W-:Y:S02]  /*7720*/  FFMA.FTZ R0, R86, UR35, R71 ;  /* 0x0000002356007c23 */ /* 0x000fe40008010047 */
[----:B------:R-:W-:Y:S02]  /*7730*/  FFMA.FTZ R64, R28, R64, -R69 ;  /* 0x000000401c407223 */ /* 0x000fe40000010845 */
[----:B------:R-:W-:Y:S02]  /*7740*/  FMUL.FTZ R69, R83, UR35 ;  /* 0x0000002353457c20 */ /* 0x000fe40008410000 */
[----:B------:R-:W-:-:S02]  /*7750*/  FMUL.FTZ R73, R81, UR35 ;  /* 0x0000002351497c20 */ /* 0x000fc40008410000 */
[----:B------:R-:W-:Y:S02]  /*7760*/  FMUL.FTZ R71, R83, UR34 ;  /* 0x0000002253477c20 */ /* 0x000fe40008410000 */
[----:B------:R-:W-:Y:S01]  /*7770*/  FMUL.FTZ R75, R81, UR34 ;  /* 0x00000022514b7c20 */ /* 0x000fe20008410000 */
[----:B------:R-:W-:Y:S01]  /*7780*/  ISETP.GT.U32.AND P0, PT, R150, 0x1f, PT ;  /* 0x0000001f9600780c */ /* 0x000fe20003f04070 */
[C---:B------:R-:W-:Y:S02]  /*7790*/  FMUL.FTZ R4, R3.reuse, R4 ;  /* 0x0000000403047220 */ /* 0x040fe40000410000 */
[----:B------:R-:W-:Y:S02]  /*77a0*/  FMUL.FTZ R3, R3, R0 ;  /* 0x0000000003037220 */ /* 0x000fe40000410000 */
[----:B------:R-:W-:Y:S02]  /*77b0*/  FADD.FTZ R0, R132, R132 ;  /* 0x0000008484007221 */ /* 0x000fe40000010000 */
[----:B------:R-:W-:-:S02]  /*77c0*/  FFMA.FTZ R69, R84, UR34, -R69 ;  /* 0x0000002254457c23 */ /* 0x000fc40008010845 */
[----:B------:R-:W-:Y:S02]  /*77d0*/  FADD.FTZ R152, R131, R131 ;  /* 0x0000008383987221 */ /* 0x000fe40000010000 */
[----:B------:R-:W-:Y:S02]  /*77e0*/  FFMA.FTZ R73, R82, UR34, -R73 ;  /* 0x0000002252497c23 */ /* 0x000fe40008010849 */
[----:B------:R-:W-:Y:S02]  /*77f0*/  FFMA.FTZ R71, R84, UR35, R71 ;  /* 0x0000002354477c23 */ /* 0x000fe40008010047 */
[----:B------:R-:W-:Y:S02]  /*7800*/  FFMA.FTZ R75, R82, UR35, R75 ;  /* 0x00000023524b7c23 */ /* 0x000fe4000801004b */
[----:B------:R-:W-:Y:S01]  /*7810*/  FFMA.FTZ R65, R28, R65, R2 ;  /* 0x000000411c417223 */ /* 0x000fe20000010002 */
[----:B------:R-:W-:Y:S01]  /*7820*/  LEA.HI R233, R150, R150, RZ, 0x1e ;  /* 0x0000009696e97211 */ /* 0x000fe200078ff0ff */
[----:B------:R-:W-:-:S02]  /*7830*/  FMUL.FTZ R2, R0, R69 ;  /* 0x0000004500027220 */ /* 0x000fc40000410000 */
[----:B------:R-:W-:Y:S02]  /*7840*/  FMUL.FTZ R151, R152, R73 ;  /* 0x0000004998977220 */ /* 0x000fe40000410000 */
[----:B------:R-:W-:Y:S02]  /*7850*/  FADD.FTZ R66, R111, R66 ;  /* 0x000000426f427221 */ /* 0x000fe40000010000 */
[----:B------:R-:W-:Y:S02]  /*7860*/  FADD.FTZ R67, RZ, R67 ;  /* 0x00000043ff437221 */ /* 0x000fe40000010000 */
[----:B------:R-:W-:Y:S02]  /*7870*/  FMUL.FTZ R0, R0, R71 ;  /* 0x0000004700007220 */ /* 0x000fe40000410000 */
[----:B------:R-:W-:Y:S02]  /*7880*/  FMUL.FTZ R152, R152, R75 ;  /* 0x0000004b98987220 */ /* 0x000fe40000410000 */
[----:B------:R-:W-:-:S02]  /*7890*/  FMUL.FTZ R69, R59, UR35 ;  /* 0x000000233b457c20 */ /* 0x000fc40008410000 */
[----:B------:R-:W-:Y:S02]  /*78a0*/  FMUL.FTZ R73, R57, UR35 ;  /* 0x0000002339497c20 */ /* 0x000fe40008410000 */
[----:B------:R-:W-:Y:S02]  /*78b0*/  FMUL.FTZ R71, R59, UR34 ;  /* 0x000000223b477c20 */ /* 0x000fe40008410000 */
[----:B------:R-:W-:Y:S01]  /*78c0*/  FMUL.FTZ R75, R57, UR34 ;  /* 0x00000022394b7c20 */ /* 0x000fe20008410000 */
[----:B------:R0:W-:Y:S01]  /*78d0*/  STS.128 [R233.X16+0x8470], R64 ;  /* 0x00847040e9007388 */ /* 0x0001e2000000cc00 */
[----:B------:R-:W-:Y:S02]  /*78e0*/  FADD.FTZ R154, R130, R130 ;  /* 0x00000082829a7221 */ /* 0x000fe40000010000 */
[----:B------:R-:W-:Y:S02]  /*78f0*/  FADD.FTZ R156, R129, R129 ;  /* 0x00000081819c7221 */ /* 0x000fe40000010000 */
[----:B------:R-:W-:-:S02]  /*7900*/  FFMA.FTZ R69, R80, UR34, -R69 ;  /* 0x0000002250457c23 */ /* 0x000fc40008010845 */
[----:B------:R-:W-:Y:S01]  /*7910*/  FFMA.FTZ R73, R58, UR34, -R73 ;  /* 0x000000223a497c23 */ /* 0x000fe20008010849 */
[----:B------:R-:W-:Y:S01]  /*7920*/  BSSY B0, `(.L_x_464) ;  /* 0x00000d1000007945 */ /* 0x000fe20003800000 */
[----:B------:R-:W-:Y:S02]  /*7930*/  FFMA.FTZ R71, R80, UR35, R71 ;  /* 0x0000002350477c23 */ /* 0x000fe40008010047 */
[----:B------:R-:W-:Y:S02]  /*7940*/  FFMA.FTZ R75, R58, UR35, R75 ;  /* 0x000000233a4b7c23 */ /* 0x000fe4000801004b */
[----:B------:R-:W-:Y:S02]  /*7950*/  FMUL.FTZ R153, R154, R69 ;  /* 0x000000459a997220 */ /* 0x000fe40000410000 */
[----:B------:R-:W-:Y:S02]  /*7960*/  FMUL.FTZ R155, R156, R73 ;  /* 0x000000499c9b7220 */ /* 0x000fe40000410000 */
[----:B------:R-:W-:-:S02]  /*7970*/  FMUL.FTZ R154, R154, R71 ;  /* 0x000000479a9a7220 */ /* 0x000fc40000410000 */
        /* <DEDUP_REMOVED lines=9> */
[C---:B------:R-:W-:Y:S02]  /*7a10*/  FMUL.FTZ R187, R67.reuse, R69 ;  /* 0x0000004543bb7220 */ /* 0x040fe40000410000 */
[-C--:B------:R-:W-:Y:S02]  /*7a20*/  FFMA.FTZ R188, R67, R68.reuse, R188 ;  /* 0x0000004443bc7223 */ /* 0x080fe400000100bc */
[----:B------:R-:W-:Y:S02]  /*7a30*/  FFMA.FTZ R187, R66, R68, -R187 ;  /* 0x0000004442bb7223 */ /* 0x000fe400000108bb */
[----:B------:R-:W-:Y:S02]  /*7a40*/  FADD.FTZ R71, R71, R188 ;  /* 0x000000bc47477221 */ /* 0x000fe40000010000 */
[----:B------:R-:W-:Y:S02]  /*7a50*/  FADD.FTZ R70, R70, R187 ;  /* 0x000000bb46467221 */ /* 0x000fe40000010000 */
[----:B-1----:R-:W-:-:S02]  /*7a60*/  FMUL.FTZ R67, R73, R71 ;  /* 0x0000004749437220 */ /* 0x002fc40000410000 */
[-C--:B------:R-:W-:Y:S02]  /*7a70*/  FMUL.FTZ R66, R73, R70.reuse ;  /* 0x0000004649427220 */ /* 0x080fe40000410000 */
[C---:B------:R-:W-:Y:S02]  /*7a80*/  FFMA.FTZ R67, R72.reuse, R70, -R67 ;  /* 0x0000004648437223 */ /* 0x040fe40000010843 */
[----:B------:R-:W-:Y:S02]  /*7a90*/  FFMA.FTZ R70, R72, R71, R66 ;  /* 0x0000004748467223 */ /* 0x000fe40000010042 */
[-C--:B------:R-:W-:Y:S02]  /*7aa0*/  FMUL.FTZ R66, R64, R69.reuse ;  /* 0x0000004540427220 */ /* 0x080fe40000410000 */
[C---:B------:R-:W-:Y:S02]  /*7ab0*/  FMUL.FTZ R69, R65.reuse, R69 ;  /* 0x0000004541457220 */ /* 0x040fe40000410000 */
[----:B------:R-:W-:-:S02]  /*7ac0*/  FFMA.FTZ R66, R65, R68, R66 ;  /* 0x0000004441427223 */ /* 0x000fc40000010042 */
[----:B------:R-:W-:Y:S02]  /*7ad0*/  FFMA.FTZ R69, R64, R68, -R69 ;  /* 0x0000004440457223 */ /* 0x000fe40000010845 */
[----:B------:R-:W-:Y:S02]  /*7ae0*/  FADD.FTZ R70, R75, R70 ;  /* 0x000000464b467221 */ /* 0x000fe40000010000 */
[C---:B------:R-:W-:Y:S02]  /*7af0*/  FMUL.FTZ R64, R73.reuse, R66 ;  /* 0x0000004249407220 */ /* 0x040fe40000410000 */
        /* <DEDUP_REMOVED lines=15> */
[----:B------:R0:W1:Y:S02]  /*7bf0*/  SHFL.UP PT, R70, R73, 0x1, RZ ;  /* 0x0420000049467989 */ /* 0x00006400000e00ff */
.L_x_574:
[----:B------:R-:W-:Y:S05]  /*7c00*/  BRA.DIV ~URZ, `(.L_x_467) ;  /* 0x000086727f007947 */ /* 0x000fea000b800000 */
[----:B------:R-:W2:Y:S01]  /*7c10*/  SHFL.UP PT, R68, R79, 0x1, RZ ;  /* 0x042000004f447989 */ /* 0x000ea200000e00ff */
[----:B------:R-:W-:-:S03]  /*7c20*/  ISETP.GE.AND P0, PT, R149, 0x1, PT ;  /* 0x000000019500780c */ /* 0x000fc60003f06270 */
[----:B------:R-:W3:Y:S04]  /*7c30*/  SHFL.UP PT, R66, R78, 0x1, RZ ;  /* 0x042000004e427989 */ /* 0x000ee800000e00ff */
[----:B------:R-:W4:Y:S01]  /*7c40*/  SHFL.UP PT, R64, R67, 0x1, RZ ;  /* 0x0420000043407989 */ /* 0x000f2200000e00ff */
[C---:B--2---:R-:W-:Y:S02]  /*7c50*/  FMUL.FTZ R65, R67.reuse, R68 ;  /* 0x0000004443417220 */ /* 0x044fe40000410000 */
[-C--:B---3--:R-:W-:Y:S02]  /*7c60*/  FMUL.FTZ R69, R67, R66.reuse ;  /* 0x0000004243457220 */ /* 0x088fe40000410000 */
[C---:B------:R-:W-:Y:S02]  /*7c70*/  FFMA.FTZ R65, R73.reuse, R66, -R65 ;  /* 0x0000004249417223 */ /* 0x040fe40000010841 */
[----:B------:R-:W-:-:S02]  /*7c80*/  FFMA.FTZ R68, R73, R68, R69 ;  /* 0x0000004449447223 */ /* 0x000fc40000010045 */
[----:B------:R-:W-:Y:S02]  /*7c90*/  @P0 FADD.FTZ R78, R78, R65 ;  /* 0x000000414e4e0221 */ /* 0x000fe40000010000 */
[----:B------:R-:W-:Y:S02]  /*7ca0*/  @P0 FADD.FTZ R79, R79, R68 ;  /* 0x000000444f4f0221 */ /* 0x000fe40000010000 */
[C---:B-1----:R-:W-:Y:S01]  /*7cb0*/  FMUL.FTZ R66, R67.reuse, R70 ;  /* 0x0000004643427220 */ /* 0x042fe20000410000 */
[----:B------:R-:W1:Y:S01]  /*7cc0*/  SHFL.UP PT, R68, R78, 0x2, RZ ;  /* 0x044000004e447989 */ /* 0x000e6200000e00ff */
[-C--:B----4-:R-:W-:Y:S02]  /*7cd0*/  FMUL.FTZ R65, R67, R64.reuse ;  /* 0x0000004043417220 */ /* 0x090fe40000410000 */
[C---:B------:R-:W-:Y:S01]  /*7ce0*/  FFMA.FTZ R64, R73.reuse, R64, R66 ;  /* 0x0000004049407223 */ /* 0x040fe20000010042 */
[----:B------:R-:W2:Y:S01]  /*7cf0*/  SHFL.UP PT, R69, R79, 0x2, RZ ;  /* 0x044000004f457989 */ /* 0x000ea200000e00ff */
[----:B0-----:R-:W-:-:S03]  /*7d00*/  @P0 FFMA.FTZ R73, R73, R70, -R65 ;  /* 0x0000004649490223 */ /* 0x001fc60000010841 */
[----:B------:R-:W-:Y:S02]  /*7d10*/  FSEL R64, R67, R64, !P0 ;  /* 0x0000004043407208 */ /* 0x000fe40004000000 */
[----:B------:R-:W0:Y:S01]  /*7d20*/  SHFL.UP PT, R65, R73, 0x2, RZ ;  /* 0x0440000049417989 */ /* 0x000e2200000e00ff */
[----:B------:R-:W-:-:S03]  /*7d30*/  ISETP.GE.AND P0, PT, R149, 0x2, PT ;  /* 0x000000029500780c */ /* 0x000fc60003f06270 */
[----:B------:R-:W3:Y:S01]  /*7d40*/  SHFL.UP PT, R66, R64, 0x2, RZ ;  /* 0x0440000040427989 */ /* 0x000ee200000e00ff */
[CC--:B-1----:R-:W-:Y:S02]  /*7d50*/  FMUL.FTZ R70, R64.reuse, R68.reuse ;  /* 0x0000004440467220 */ /* 0x0c2fe40000410000 */
[-C--:B--2---:R-:W-:Y:S02]  /*7d60*/  FMUL.FTZ R67, R64, R69.reuse ;  /* 0x0000004540437220 */ /* 0x084fe40000410000 */
[C---:B------:R-:W-:Y:S02]  /*7d70*/  FFMA.FTZ R70, R73.reuse, R69, R70 ;  /* 0x0000004549467223 */ /* 0x040fe40000010046 */
[----:B------:R-:W-:-:S03]  /*7d80*/  FFMA.FTZ R67, R73, R68, -R67 ;  /* 0x0000004449437223 */ /* 0x000fc60000010843 */
[----:B------:R-:W-:Y:S02]  /*7d90*/  @P0 FADD.FTZ R79, R79, R70 ;  /* 0x000000464f4f0221 */ /* 0x000fe40000010000 */
[----:B------:R-:W-:Y:S02]  /*7da0*/  @P0 FADD.FTZ R78, R78, R67 ;  /* 0x000000434e4e0221 */ /* 0x000fe40000010000 */
[CC--:B0-----:R-:W-:Y:S01]  /*7db0*/  FMUL.FTZ R67, R64.reuse, R65.reuse ;  /* 0x0000004140437220 */ /* 0x0c1fe20000410000 */
[----:B------:R-:W0:Y:S01]  /*7dc0*/  SHFL.UP PT, R70, R79, 0x4, RZ ;  /* 0x048000004f467989 */ /* 0x000e2200000e00ff */
[-C--:B---3--:R-:W-:Y:S02]  /*7dd0*/  FMUL.FTZ R68, R64, R66.reuse ;  /* 0x0000004240447220 */ /* 0x088fe40000410000 */
[C---:B------:R-:W-:Y:S02]  /*7de0*/  FFMA.FTZ R67, R73.reuse, R66, R67 ;  /* 0x0000004249437223 */ /* 0x040fe40000010043 */
[----:B------:R-:W-:-:S02]  /*7df0*/  @P0 FFMA.FTZ R73, R73, R65, -R68 ;  /* 0x0000004149490223 */ /* 0x000fc40000010844 */
[----:B------:R-:W1:Y:S01]  /*7e00*/  SHFL.UP PT, R68, R78, 0x4, RZ ;  /* 0x048000004e447989 */ /* 0x000e6200000e00ff */
[----:B------:R-:W-:Y:S02]  /*7e10*/  FSEL R67, R64, R67, !P0 ;  /* 0x0000004340437208 */ /* 0x000fe40004000000 */
[----:B------:R-:W-:Y:S01]  /*7e20*/  ISETP.GE.AND P0, PT, R149, 0x4, PT ;  /* 0x000000049500780c */ /* 0x000fe20003f06270 */
[----:B------:R-:W2:Y:S04]  /*7e30*/  SHFL.UP PT, R64, R73, 0x4, RZ ;  /* 0x0480000049407989 */ /* 0x000ea800000e00ff */
[----:B------:R-:W3:Y:S01]  /*7e40*/  SHFL.UP PT, R66, R67, 0x4, RZ ;  /* 0x0480000043427989 */ /* 0x000ee200000e00ff */
[----:B0-----:R-:W-:-:S04]  /*7e50*/  FMUL.FTZ R65, R67, R70 ;  /* 0x0000004643417220 */ /* 0x001fc80000410000 */
[-C--:B-1----:R-:W-:Y:S02]  /*7e60*/  FFMA.FTZ R65, R73, R68.reuse, -R65 ;  /* 0x0000004449417223 */ /* 0x082fe40000010841 */
[----:B------:R-:W-:Y:S02]  /*7e70*/  FMUL.FTZ R69, R67, R68 ;  /* 0x0000004443457220 */ /* 0x000fe40000410000 */
[----:B------:R-:W-:Y:S02]  /*7e80*/  @P0 FADD.FTZ R78, R78, R65 ;  /* 0x000000414e4e0221 */ /* 0x000fe40000010000 */
[----:B------:R-:W-:Y:S02]  /*7e90*/  FFMA.FTZ R70, R73, R70, R69 ;  /* 0x0000004649467223 */ /* 0x000fe40000010045 */
[----:B--2---:R-:W-:Y:S02]  /*7ea0*/  FMUL.FTZ R65, R67, R64 ;  /* 0x0000004043417220 */ /* 0x004fe40000410000 */
[----:B------:R-:W-:-:S02]  /*7eb0*/  @P0 FADD.FTZ R79, R79, R70 ;  /* 0x000000464f4f0221 */ /* 0x000fc40000010000 */
[-C--:B---3--:R-:W-:Y:S02]  /*7ec0*/  FFMA.FTZ R68, R73, R66.reuse, R65 ;  /* 0x0000004249447223 */ /* 0x088fe40000010041 */
[C---:B------:R-:W-:Y:S01]  /*7ed0*/  FMUL.FTZ R66, R67.reuse, R66 ;  /* 0x0000004243427220 */ /* 0x040fe20000410000 */
[----:B------:R-:W0:Y:S02]  /*7ee0*/  SHFL.UP PT, R70, R79, 0x8, RZ ;  /* 0x050000004f467989 */ /* 0x000e2400000e00ff */
[----:B------:R-:W-:Y:S01]  /*7ef0*/  FSEL R67, R67, R68, !P0 ;  /* 0x0000004443437208 */ /* 0x000fe20004000000 */
[----:B------:R-:W-:Y:S01]  /*7f00*/  @P0 FFMA.FTZ R73, R73, R64, -R66 ;  /* 0x0000004049490223 */ /* 0x000fe20000010842 */
[----:B------:R-:W1:Y:S01]  /*7f10*/  SHFL.UP PT, R68, R78, 0x8, RZ ;  /* 0x050000004e447989 */ /* 0x000e6200000e00ff */
[----:B------:R-:W-:-:S03]  /*7f20*/  ISETP.GE.AND P0, PT, R149, 0x8, PT ;  /* 0x000000089500780c */ /* 0x000fc60003f06270 */
[----:B------:R-:W2:Y:S04]  /*7f30*/  SHFL.UP PT, R64, R73, 0x8, RZ ;  /* 0x0500000049407989 */ /* 0x000ea800000e00ff */
[----:B------:R-:W3:Y:S01]  /*7f40*/  SHFL.UP PT, R66, R67, 0x8, RZ ;  /* 0x0500000043427989 */ /* 0x000ee200000e00ff */
[C---:B0-----:R-:W-:Y:S02]  /*7f50*/  FMUL.FTZ R65, R67.reuse, R70 ;  /* 0x0000004643417220 */ /* 0x041fe40000410000 */
[-C--:B-1----:R-:W-:Y:S02]  /*7f60*/  FMUL.FTZ R71, R67, R68.reuse ;  /* 0x0000004443477220 */ /* 0x082fe40000410000 */
[----:B------:R-:W-:Y:S02]  /*7f70*/  FFMA.FTZ R69, R73, R68, -R65 ;  /* 0x0000004449457223 */ /* 0x000fe40000010841 */
[----:B--2---:R-:W-:-:S02]  /*7f80*/  FMUL.FTZ R68, R67, R64 ;  /* 0x0000004043447220 */ /* 0x004fc40000410000 */
[C---:B------:R-:W-:Y:S02]  /*7f90*/  FFMA.FTZ R70, R73.reuse, R70, R71 ;  /* 0x0000004649467223 */ /* 0x040fe40000010047 */
[-C--:B---3--:R-:W-:Y:S02]  /*7fa0*/  FFMA.FTZ R68, R73, R66.reuse, R68 ;  /* 0x0000004249447223 */ /* 0x088fe40000010044 */
[----:B------:R-:W-:Y:S02]  /*7fb0*/  FMUL.FTZ R65, R67, R66 ;  /* 0x0000004243417220 */ /* 0x000fe40000410000 */
[----:B------:R-:W-:Y:S01]  /*7fc0*/  @P0 FADD.FTZ R79, R79, R70 ;  /* 0x000000464f4f0221 */ /* 0x000fe20000010000 */
[----:B------:R-:W-:Y:S01]  /*7fd0*/  FSEL R67, R67, R68, !P0 ;  /* 0x0000004443437208 */ /* 0x000fe20004000000 */
[----:B------:R-:W-:Y:S02]  /*7fe0*/  @P0 FFMA.FTZ R73, R73, R64, -R65 ;  /* 0x0000004049490223 */ /* 0x000fe40000010841 */
[----:B------:R-:W-:Y:S01]  /*7ff0*/  @P0 FADD.FTZ R78, R78, R69 ;  /* 0x000000454e4e0221 */ /* 0x000fe20000010000 */
[----:B------:R0:W1:Y:S01]  /*8000*/  SHFL.UP PT, R66, R79, 0x10, RZ ;  /* 0x060000004f427989 */ /* 0x00006200000e00ff */
[----:B------:R-:W-:-:S03]  /*8010*/  MOV R77, R79 ;  /* 0x0000004f004d7202 */ /* 0x000fc60000000f00 */
[----:B------:R0:W2:Y:S01]  /*8020*/  SHFL.UP PT, R72, R73, 0x10, RZ ;  /* 0x0600000049487989 */ /* 0x0000a200000e00ff */
[----:B------:R-:W-:-:S03]  /*8030*/  MOV R76, R78 ;  /* 0x0000004e004c7202 */ /* 0x000fc60000000f00 */
[----:B------:R0:W3:Y:S04]  /*8040*/  SHFL.UP PT, R74, R78, 0x10, RZ ;  /* 0x060000004e4a7989 */ /* 0x0000e800000e00ff */
[----:B------:R0:W4:Y:S02]  /*8050*/  SHFL.UP PT, R70, R67, 0x10, RZ ;  /* 0x0600000043467989 */ /* 0x00012400000e00ff */
.L_x_575:
[----:B------:R-:W-:Y:S01]  /*8060*/  MOV R71, R73 ;  /* 0x0000004900477202 */ /* 0x000fe20000000f00 */
[-C--:B---3--:R-:W-:Y:S01]  /*8070*/  FMUL.FTZ R65, R74, R67.reuse ;  /* 0x000000434a417220 */ /* 0x088fe20000410000 */
[----:B------:R-:W-:Y:S01]  /*8080*/  ISETP.GE.AND P0, PT, R149, 0x10, PT ;  /* 0x000000109500780c */ /* 0x000fe20003f06270 */
[C---:B-1----:R-:W-:Y:S02]  /*8090*/  FMUL.FTZ R64, R66.reuse, R67 ;  /* 0x0000004342407220 */ /* 0x042fe40000410000 */
[----:B------:R-:W-:Y:S02]  /*80a0*/  FFMA.FTZ R66, R66, R71, R65 ;  /* 0x0000004742427223 */ /* 0x000fe40000010041 */
[----:B--2---:R-:W-:-:S02]  /*80b0*/  FMUL.FTZ R65, R72, R67 ;  /* 0x0000004348417220 */ /* 0x004fc40000410000 */
[----:B------:R-:W-:Y:S02]  /*80c0*/  FFMA.FTZ R69, R74, R71, -R64 ;  /* 0x000000474a457223 */ /* 0x000fe40000010840 */
[C---:B----4-:R-:W-:Y:S02]  /*80d0*/  FMUL.FTZ R64, R70.reuse, R67 ;  /* 0x0000004346407220 */ /* 0x050fe40000410000 */
[-C--:B------:R-:W-:Y:S02]  /*80e0*/  FFMA.FTZ R70, R70, R71.reuse, R65 ;  /* 0x0000004746467223 */ /* 0x080fe40000010041 */
[----:B------:R-:W-:Y:S02]  /*80f0*/  @P0 FFMA.FTZ R71, R72, R71, -R64 ;  /* 0x0000004748470223 */ /* 0x000fe40000010840 */
[----:B------:R-:W-:Y:S01]  /*8100*/  @P0 FADD.FTZ R76, R69, R76 ;  /* 0x0000004c454c0221 */ /* 0x000fe20000010000 */
[----:B0-----:R-:W-:Y:S01]  /*8110*/  FSEL R67, R67, R70, !P0 ;  /* 0x0000004643437208 */ /* 0x001fe20004000000 */
[----:B------:R-:W-:Y:S01]  /*8120*/  @P0 FADD.FTZ R77, R66, R77 ;  /* 0x0000004d424d0221 */ /* 0x000fe20000010000 */
[----:B------:R-:W-:Y:S05]  /*8130*/  BRA.CONV ~URZ, `(.L_x_468) ;  /* 0x000000537f007947 */ /* 0x000fea000b800000 */
[----:B------:R-:W-:Y:S01]  /*8140*/  HFMA2.MMA R66, -RZ, RZ, 0, 1.847743988037109375e-06 ;  /* 0x0000001fff427435 */ /* 0x000fe200000001ff */
[----:B------:R-:W-:-:S02]  /*8150*/  MOV R75, R71 ;  /* 0x00000047004b7202 */ /* 0x000fc40000000f00 */
[----:B------:R-:W-:Y:S02]  /*8160*/  MOV R65, 0xffffffff ;  /* 0xffffffff00417802 */ /* 0x000fe40000000f00 */
[----:B------:R-:W-:Y:S02]  /*8170*/  MOV R64, 0x8190 ;  /* 0x0000819000407802 */ /* 0x000fe40000000f00 */
[----:B------:R-:W-:Y:S05]  /*8180*/  CALL.REL.NOINC `($__internal_16_$__cuda_sm70_shflsync_idx_p) ;  /* 0x00009e8000007944 */ /* 0x000fea0003c00000 */
.L_x_468:
[----:B------:R-:W-:Y:S05]  /*8190*/  BRA.CONV ~URZ, `(.L_x_469) ;  /* 0x000000537f007947 */ /* 0x000fea000b800000 */
[----:B-1----:R-:W-:Y:S01]  /*81a0*/  HFMA2.MMA R66, -RZ, RZ, 0, 1.847743988037109375e-06 ;  /* 0x0000001fff427435 */ /* 0x002fe200000001ff */
[----:B------:R-:W-:Y:S02]  /*81b0*/  MOV R75, R67 ;  /* 0x00000043004b7202 */ /* 0x000fe40000000f00 */
[----:B------:R-:W-:Y:S02]  /*81c0*/  MOV R65, 0xffffffff ;  /* 0xffffffff00417802 */ /* 0x000fe40000000f00 */
[----:B------:R-:W-:Y:S02]  /*81d0*/  MOV R64, 0x81f0 ;  /* 0x000081f000407802 */ /* 0x000fe40000000f00 */
[----:B0-----:R-:W-:Y:S05]  /*81e0*/  CALL.REL.NOINC `($__internal_16_$__cuda_sm70_shflsync_idx_p) ;  /* 0x00009e2000007944 */ /* 0x001fea0003c00000 */
.L_x_469:
[----:B------:R-:W-:Y:S05]  /*81f0*/  BRA.CONV ~URZ, `(.L_x_470) ;  /* 0x000000537f007947 */ /* 0x000fea000b800000 */
[----:B-1----:R-:W-:Y:S01]  /*8200*/  HFMA2.MMA R66, -RZ, RZ, 0, 1.847743988037109375e-06 ;  /* 0x0000001fff427435 */ /* 0x002fe200000001ff */
[----:B------:R-:W-:Y:S02]  /*8210*/  MOV R75, R76 ;  /* 0x0000004c004b7202 */ /* 0x000fe40000000f00 */
[----:B------:R-:W-:-:S02]  /*8220*/  MOV R65, 0xffffffff ;  /* 0xffffffff00417802 */ /* 0x000fc40000000f00 */
[----:B------:R-:W-:Y:S02]  /*8230*/  MOV R64, 0x8250 ;  /* 0x0000825000407802 */ /* 0x000fe40000000f00 */
[----:B0-----:R-:W-:Y:S05]  /*8240*/  CALL.REL.NOINC `($__internal_16_$__cuda_sm70_shflsync_idx_p) ;  /* 0x00009dc000007944 */ /* 0x001fea0003c00000 */
.L_x_470:
[----:B------:R-:W-:Y:S05]  /*8250*/  BRA.CONV ~URZ, `(.L_x_471) ;  /* 0x000000537f007947 */ /* 0x000fea000b800000 */
[----:B-1----:R-:W-:Y:S01]  /*8260*/  HFMA2.MMA R66, -RZ, RZ, 0, 1.847743988037109375e-06 ;  /* 0x0000001fff427435 */ /* 0x002fe200000001ff */
[----:B------:R-:W-:Y:S02]  /*8270*/  MOV R75, R77 ;  /* 0x0000004d004b7202 */ /* 0x000fe40000000f00 */
[----:B------:R-:W-:Y:S02]  /*8280*/  MOV R65, 0xffffffff ;  /* 0xffffffff00417802 */ /* 0x000fe40000000f00 */
[----:B------:R-:W-:Y:S02]  /*8290*/  MOV R64, 0x82b0 ;  /* 0x000082b000407802 */ /* 0x000fe40000000f00 */
[----:B0-----:R-:W-:Y:S05]  /*82a0*/  CALL.REL.NOINC `($__internal_16_$__cuda_sm70_shflsync_idx_p) ;  /* 0x00009d6000007944 */ /* 0x001fea0003c00000 */
.L_x_471:
[----:B------:R-:W-:Y:S05]  /*82b0*/  BRA.DIV ~URZ, `(.L_x_472) ;  /* 0x00008b227f007947 */ /* 0x000fea000b800000 */
[----:B------:R2:W3:Y:S04]  /*82c0*/  SHFL.IDX PT, R72, R60, RZ, 0x1f ;  /* 0x00001fff3c487589 */ /* 0x0004e800000e0000 */
[----:B------:R2:W4:Y:S04]  /*82d0*/  SHFL.IDX PT, R73, R61, RZ, 0x1f ;  /* 0x00001fff3d497589 */ /* 0x00052800000e0000 */
[----:B------:R2:W1:Y:S04]  /*82e0*/  SHFL.IDX PT, R74, R62, RZ, 0x1f ;  /* 0x00001fff3e4a7589 */ /* 0x00046800000e0000 */
[----:B------:R2:W0:Y:S04]  /*82f0*/  SHFL.IDX PT, R75, R63, RZ, 0x1f ;  /* 0x00001fff3f4b7589 */ /* 0x00042800000e0000 */
[----:B------:R2:W0:Y:S04]  /*8300*/  SHFL.UP PT, R60, R71, 0x1, RZ ;  /* 0x04200000473c7989 */ /* 0x00042800000e00ff */
[----:B------:R-:W0:Y:S04]  /*8310*/  SHFL.UP PT, R67, R67, 0x1, RZ ;  /* 0x0420000043437989 */ /* 0x000e2800000e00ff */
[----:B------:R-:W0:Y:S04]  /*8320*/  SHFL.UP PT, R76, R76, 0x1, RZ ;  /* 0x042000004c4c7989 */ /* 0x000e2800000e00ff */
[----:B------:R-:W0:Y:S02]  /*8330*/  SHFL.UP PT, R77, R77, 0x1, RZ ;  /* 0x042000004d4d7989 */ /* 0x000e2400000e00ff */
.L_x_576:
[----:B--234-:R-:W2:Y:S01]  /*8340*/  LDS.128 R68, [R186+0x8470] ;  /* 0x00847000ba447984 */ /* 0x01cea20000000c00 */
[----:B0-----:R-:W-:-:S02]  /*8350*/  FMUL.FTZ R61, R73, R67 ;  /* 0x00000043493d7220 */ /* 0x001fc40000410000 */
[CC--:B------:R-:W-:Y:S02]  /*8360*/  FMUL.FTZ R62, R72.reuse, R67.reuse ;  /* 0x00000043483e7220 */ /* 0x0c0fe40000410000 */
[-C--:B------:R-:W-:Y:S02]  /*8370*/  @P1 FFMA.FTZ R72, R72, R60.reuse, -R61 ;  /* 0x0000003c48481223 */ /* 0x080fe4000001083d */
[CC--:B------:R-:W-:Y:S02]  /*8380*/  FMUL.FTZ R61, R75.reuse, R67.reuse ;  /* 0x000000434b3d7220 */ /* 0x0c0fe40000410000 */
[C---:B-1----:R-:W-:Y:S02]  /*8390*/  FMUL.FTZ R63, R74.reuse, R67 ;  /* 0x000000434a3f7220 */ /* 0x042fe40000410000 */
[----:B------:R-:W0:Y:S01]  /*83a0*/  LDS.128 R64, [R186+0x8480] ;  /* 0x00848000ba407984 */ /* 0x000e220000000c00 */
[-C--:B------:R-:W-:Y:S02]  /*83b0*/  FFMA.FTZ R61, R74, R60.reuse, -R61 ;  /* 0x0000003c4a3d7223 */ /* 0x080fe4000001083d */
[----:B------:R-:W-:-:S02]  /*83c0*/  FFMA.FTZ R78, R75, R60, R63 ;  /* 0x0000003c4b4e7223 */ /* 0x000fc4000001003f */
[----:B------:R-:W-:Y:S02]  /*83d0*/  @P1 FFMA.FTZ R73, R73, R60, R62 ;  /* 0x0000003c49491223 */ /* 0x000fe4000001003e */
[----:B------:R-:W-:Y:S02]  /*83e0*/  @P1 FADD.FTZ R74, R61, R76 ;  /* 0x0000004c3d4a1221 */ /* 0x000fe40000010000 */
[----:B------:R-:W1:Y:S01]  /*83f0*/  LDS.128 R60, [R186+0x8490] ;  /* 0x00849000ba3c7984 */ /* 0x000e620000000c00 */
[----:B------:R-:W-:-:S05]  /*8400*/  @P1 FADD.FTZ R75, R78, R77 ;  /* 0x0000004d4e4b1221 */ /* 0x000fca0000010000 */
[----:B------:R3:W-:Y:S01]  /*8410*/  STS.128 [R186+0x8470], R72 ;  /* 0x00847048ba007388 */ /* 0x0007e20000000c00 */
[CC--:B--2---:R-:W-:Y:S02]  /*8420*/  FMUL.FTZ R76, R69.reuse, R74.reuse ;  /* 0x0000004a454c7220 */ /* 0x0c4fe40000410000 */
[-C--:B------:R-:W-:Y:S02]  /*8430*/  FMUL.FTZ R77, R69, R75.reuse ;  /* 0x0000004b454d7220 */ /* 0x080fe40000410000 */
[C---:B------:R-:W-:Y:S02]  /*8440*/  FFMA.FTZ R76, R68.reuse, R75, R76 ;  /* 0x0000004b444c7223 */ /* 0x040fe4000001004c */
[----:B------:R-:W-:Y:S02]  /*8450*/  FFMA.FTZ R77, R68, R74, -R77 ;  /* 0x0000004a444d7223 */ /* 0x000fe4000001084d */
[----:B---3--:R-:W-:Y:S02]  /*8460*/  FADD.FTZ R75, R71, R76 ;  /* 0x0000004c474b7221 */ /* 0x008fe40000010000 */
[----:B------:R-:W-:-:S02]  /*8470*/  FMUL.FTZ R71, R69, R73 ;  /* 0x0000004945477220 */ /* 0x000fc40000410000 */
[-C--:B------:R-:W-:Y:S02]  /*8480*/  FMUL.FTZ R69, R69, R72.reuse ;  /* 0x0000004845457220 */ /* 0x080fe40000410000 */
[----:B------:R-:W-:Y:S02]  /*8490*/  FADD.FTZ R74, R70, R77 ;  /* 0x0000004d464a7221 */ /* 0x000fe40000010000 */
[C---:B------:R-:W-:Y:S02]  /*84a0*/  FFMA.FTZ R72, R68.reuse, R72, -R71 ;  /* 0x0000004844487223 */ /* 0x040fe40000010847 */
[----:B------:R-:W-:Y:S02]  /*84b0*/  FFMA.FTZ R73, R68, R73, R69 ;  /* 0x0000004944497223 */ /* 0x000fe40000010045 */
[C---:B0-----:R-:W-:Y:S02]  /*84c0*/  FMUL.FTZ R68, R65.reuse, R74 ;  /* 0x0000004a41447220 */ /* 0x041fe40000410000 */
[-C--:B------:R-:W-:Y:S01]  /*84d0*/  FMUL.FTZ R69, R65, R75.reuse ;  /* 0x0000004b41457220 */ /* 0x080fe20000410000 */
[----:B------:R0:W-:Y:S01]  /*84e0*/  STS.128 [R186+0x8480], R72 ;  /* 0x00848048ba007388 */ /* 0x0001e20000000c00 */
[----:B------:R-:W-:-:S02]  /*84f0*/  FFMA.FTZ R68, R64, R75, R68 ;  /* 0x0000004b40447223 */ /* 0x000fc40000010044 */
[----:B------:R-:W-:Y:S02]  /*8500*/  FFMA.FTZ R69, R64, R74, -R69 ;  /* 0x0000004a40457223 */ /* 0x000fe40000010845 */
[----:B0-----:R-:W-:Y:S02]  /*8510*/  FADD.FTZ R75, R67, R68 ;  /* 0x00000044434b7221 */ /* 0x001fe40000010000 */
[C---:B------:R-:W-:Y:S02]  /*8520*/  FMUL.FTZ R67, R65.reuse, R73 ;  /* 0x0000004941437220 */ /* 0x040fe40000410000 */
[----:B------:R-:W-:Y:S02]  /*8530*/  FADD.FTZ R74, R66, R69 ;  /* 0x00000045424a7221 */ /* 0x000fe40000010000 */
[-C--:B------:R-:W-:Y:S02]  /*8540*/  FMUL.FTZ R65, R65, R72.reuse ;  /* 0x0000004841417220 */ /* 0x080fe40000410000 */
[----:B------:R-:W-:-:S02]  /*8550*/  FFMA.FTZ R72, R64, R72, -R67 ;  /* 0x0000004840487223 */ /* 0x000fc40000010843 */
[----:B------:R-:W-:Y:S02]  /*8560*/  FFMA.FTZ R73, R64, R73, R65 ;  /* 0x0000004940497223 */ /* 0x000fe40000010041 */
[C---:B-1----:R-:W-:Y:S02]  /*8570*/  FMUL.FTZ R67, R61.reuse, R75 ;  /* 0x0000004b3d437220 */ /* 0x042fe40000410000 */
[C---:B------:R-:W-:Y:S01]  /*8580*/  FMUL.FTZ R66, R61.reuse, R74 ;  /* 0x0000004a3d427220 */ /* 0x040fe20000410000 */
[----:B------:R0:W-:Y:S01]  /*8590*/  STS.128 [R186+0x8490], R72 ;  /* 0x00849048ba007388 */ /* 0x0001e20000000c00 */
[C---:B------:R-:W-:Y:S02]  /*85a0*/  FMUL.FTZ R64, R61.reuse, R72 ;  /* 0x000000483d407220 */ /* 0x040fe40000410000 */
[----:B------:R-:W-:Y:S02]  /*85b0*/  FMUL.FTZ R65, R61, R73 ;  /* 0x000000493d417220 */ /* 0x000fe40000410000 */
[----:B------:R-:W-:-:S02]  /*85c0*/  FFMA.FTZ R67, R60, R74, -R67 ;  /* 0x0000004a3c437223 */ /* 0x000fc40000010843 */
[C---:B------:R-:W-:Y:S02]  /*85d0*/  FFMA.FTZ R66, R60.reuse, R75, R66 ;  /* 0x0000004b3c427223 */ /* 0x040fe40000010042 */
[C---:B------:R-:W-:Y:S02]  /*85e0*/  FFMA.FTZ R61, R60.reuse, R73, R64 ;  /* 0x000000493c3d7223 */ /* 0x040fe40000010040 */
[----:B------:R-:W-:Y:S02]  /*85f0*/  FFMA.FTZ R60, R60, R72, -R65 ;  /* 0x000000483c3c7223 */ /* 0x000fe40000010841 */
[----:B------:R-:W-:Y:S02]  /*8600*/  FADD.FTZ R62, R62, R67 ;  /* 0x000000433e3e7221 */ /* 0x000fe40000010000 */
[----:B------:R-:W-:-:S05]  /*8610*/  FADD.FTZ R63, R63, R66 ;  /* 0x000000423f3f7221 */ /* 0x000fca0000010000 */
[----:B------:R0:W-:Y:S02]  /*8620*/  STS.128 [R186+0x84a0], R60 ;  /* 0x0084a03cba007388 */ /* 0x0001e40000000c00 */
.L_x_465:
[----:B0-----:R-:W-:Y:S05]  /*8630*/  BSYNC B0 ;  /* 0x0000000000007941 */ /* 0x001fea0003800000 */
.L_x_464:
[CC--:B------:R-:W-:Y:S01]  /*8640*/  FMUL.FTZ R60, R27.reuse, R156.reuse ;  /* 0x0000009c1b3c7220 */ /* 0x0c0fe20000410000 */
[----:B------:R-:W-:Y:S01]  /*8650*/  WARPSYNC 0xffffffff ;  /* 0xffffffff00007948 */ /* 0x000fe20003800000 */
[C---:B------:R-:W-:Y:S01]  /*8660*/  FMUL.FTZ R62, R28.reuse, R156 ;  /* 0x0000009c1c3e7220 */ /* 0x040fe20000410000 */
[----:B------:R-:W-:Y:S01]  /*8670*/  BAR.SYNC.DEFER_BLOCKING 0x0 ;  /* 0x0000000000007b1d */ /* 0x000fe20000010000 */
[-C--:B------:R-:W-:Y:S01]  /*8680*/  FFMA.FTZ R60, R28, R155.reuse, -R60 ;  /* 0x0000009b1c3c7223 */ /* 0x080fe2000001083c */
[----:B------:R-:W-:Y:S01]  /*8690*/  LOP3.LUT R73, R150, 0x1f, RZ, 0xc0, !PT ;  /* 0x0000001f96497812 */ /* 0x000fe200078ec0ff */
[----:B------:R-:W-:Y:S01]  /*86a0*/  FFMA.FTZ R61, -R27, R155, -R62 ;  /* 0x0000009b1b3d7223 */ /* 0x000fe2000001093e */
[----:B------:R-:W-:Y:S01]  /*86b0*/  MOV R70, UR7 ;  /* 0x0000000700467c02 */ /* 0x000fe20008000f00 */
[----:B------:R-:W-:Y:S01]  /*86c0*/  FADD.FTZ R60, R153, R60 ;  /* 0x0000003c993c7221 */ /* 0x000fe20000010000 */
[----:B------:R-:W-:Y:S01]  /*86d0*/  ULDC UR36, c[0x0][0x174] ;  /* 0x00005d0000247ab9 */ /* 0x000fe20000000800 */
[----:B------:R-:W-:Y:S01]  /*86e0*/  FADD.FTZ R61, -R154, R61 ;  /* 0x0000003d9a3d7221 */ /* 0x000fe20000010100 */
[----:B------:R-:W-:Y:S01]  /*86f0*/  UISETP.GE.AND UP0, UPT, UR24, UR36, UPT ;  /* 0x000000241800728c */ /* 0x000fe2000bf06270 */
[C---:B------:R-:W-:Y:S01]  /*8700*/  FMUL.FTZ R62, R29.reuse, -R60 ;  /* 0x8000003c1d3e7220 */ /* 0x040fe20000410000 */
[----:B------:R-:W-:Y:S01]  /*8710*/  BSSY B0, `(.L_x_473) ;  /* 0x00001da000007945 */ /* 0x000fe20003800000 */
[----:B------:R-:W-:-:S02]  /*8720*/  FMUL.FTZ R63, R29, -R61 ;  /* 0x8000003d1d3f7220 */ /* 0x000fc40000410000 */
[C---:B------:R-:W-:Y:S01]  /*8730*/  FFMA.FTZ R61, R30.reuse, R61, R62 ;  /* 0x0000003d1e3d7223 */ /* 0x040fe2000001003e */
[----:B------:R-:W-:Y:S01]  /*8740*/  PLOP3.LUT P0, PT, PT, PT, UP0, 0x80, 0x0 ;  /* 0x000000000000781c */ /* 0x000fe20003f0f008 */
[----:B------:R-:W-:Y:S02]  /*8750*/  FFMA.FTZ R60, R30, R60, -R63 ;  /* 0x0000003c1e3c7223 */ /* 0x000fe4000001083f */
[----:B------:R-:W-:Y:S01]  /*8760*/  FADD.FTZ R61, -R152, R61 ;  /* 0x0000003d983d7221 */ /* 0x000fe20000010100 */
[----:B------:R-:W-:Y:S01]  /*8770*/  ISETP.NE.OR P0, PT, R73, RZ, P0 ;  /* 0x000000ff4900720c */ /* 0x000fe20000705670 */
[----:B------:R-:W-:Y:S02]  /*8780*/  FADD.FTZ R60, R151, R60 ;  /* 0x0000003c973c7221 */ /* 0x000fe40000010000 */
[C---:B------:R-:W-:Y:S02]  /*8790*/  FMUL.FTZ R63, R31.reuse, -R61 ;  /* 0x8000003d1f3f7220 */ /* 0x040fe40000410000 */
[----:B------:R-:W-:-:S02]  /*87a0*/  FMUL.FTZ R62, R31, -R60 ;  /* 0x8000003c1f3e7220 */ /* 0x000fc40000410000 */
[C---:B------:R-:W-:Y:S02]  /*87b0*/  FFMA.FTZ R63, R32.reuse, R60, -R63 ;  /* 0x0000003c203f7223 */ /* 0x040fe4000001083f */
[----:B------:R-:W-:Y:S02]  /*87c0*/  FFMA.FTZ R61, R32, R61, R62 ;  /* 0x0000003d203d7223 */ /* 0x000fe4000001003e */
[----:B------:R-:W-:Y:S02]  /*87d0*/  FADD.FTZ R63, R2, R63 ;  /* 0x0000003f023f7221 */ /* 0x000fe40000010000 */
[----:B------:R-:W-:Y:S02]  /*87e0*/  FADD.FTZ R61, -R0, R61 ;  /* 0x0000003d003d7221 */ /* 0x000fe40000010100 */
[C---:B------:R-:W-:Y:S02]  /*87f0*/  FMUL.FTZ R62, R33.reuse, -R63 ;  /* 0x8000003f213e7220 */ /* 0x040fe40000410000 */
[----:B------:R-:W-:-:S02]  /*8800*/  FMUL.FTZ R60, R33, -R61 ;  /* 0x8000003d213c7220 */ /* 0x000fc40000410000 */
[C---:B------:R-:W-:Y:S02]  /*8810*/  FFMA.FTZ R62, R34.reuse, R61, R62 ;  /* 0x0000003d223e7223 */ /* 0x040fe4000001003e */
[----:B------:R-:W-:Y:S02]  /*8820*/  FFMA.FTZ R63, R34, R63, -R60 ;  /* 0x0000003f223f7223 */ /* 0x000fe4000001083c */
[----:B------:R-:W-:Y:S02]  /*8830*/  FADD.FTZ R65, -R3, R62 ;  /* 0x0000003e03417221 */ /* 0x000fe40000010100 */
[C---:B------:R-:W-:Y:S02]  /*8840*/  FMUL.FTZ R61, R27.reuse, R95 ;  /* 0x0000005f1b3d7220 */ /* 0x040fe40000410000 */
[----:B------:R-:W-:Y:S02]  /*8850*/  FMUL.FTZ R60, R27, -R94 ;  /* 0x8000005e1b3c7220 */ /* 0x000fe40000410000 */
[----:B------:R-:W-:-:S02]  /*8860*/  FADD.FTZ R64, R4, R63 ;  /* 0x0000003f04407221 */ /* 0x000fc40000010000 */
[C---:B------:R-:W-:Y:S02]  /*8870*/  FMUL.FTZ R67, R35.reuse, -R65 ;  /* 0x8000004123437220 */ /* 0x040fe40000410000 */
[C---:B------:R-:W-:Y:S02]  /*8880*/  FFMA.FTZ R61, R28.reuse, R94, -R61 ;  /* 0x0000005e1c3d7223 */ /* 0x040fe4000001083d */
[----:B------:R-:W-:Y:S02]  /*8890*/  FFMA.FTZ R60, R28, -R95, R60 ;  /* 0x8000005f1c3c7223 */ /* 0x000fe4000001003c */
[-C--:B------:R-:W-:Y:S02]  /*88a0*/  FMUL.FTZ R66, R35, -R64.reuse ;  /* 0x8000004023427220 */ /* 0x080fe40000410000 */
[----:B------:R-:W-:Y:S02]  /*88b0*/  FFMA.FTZ R67, R36, R64, -R67 ;  /* 0x0000004024437223 */ /* 0x000fe40000010843 */
[----:B------:R-:W-:-:S02]  /*88c0*/  FMUL.FTZ R63, R29, -R61 ;  /* 0x8000003d1d3f7220 */ /* 0x000fc40000410000 */
[-C--:B------:R-:W-:Y:S02]  /*88d0*/  FMUL.FTZ R62, R29, -R60.reuse ;  /* 0x8000003c1d3e7220 */ /* 0x080fe40000410000 */
[----:B------:R-:W-:Y:S02]  /*88e0*/  FFMA.FTZ R66, R36, R65, R66 ;  /* 0x0000004124427223 */ /* 0x000fe40000010042 */
[----:B------:R-:W-:Y:S02]  /*88f0*/  FADD.FTZ R67, R6, R67 ;  /* 0x0000004306437221 */ /* 0x000fe40000010000 */
[C---:B------:R-:W-:Y:S02]  /*8900*/  FFMA.FTZ R63, R30.reuse, R60, R63 ;  /* 0x0000003c1e3f7223 */ /* 0x040fe4000001003f */
[----:B------:R-:W-:Y:S02]  /*8910*/  FFMA.FTZ R62, R30, R61, -R62 ;  /* 0x0000003d1e3e7223 */ /* 0x000fe4000001083e */
[----:B------:R-:W-:-:S02]  /*8920*/  FADD.FTZ R66, -R5, R66 ;  /* 0x0000004205427221 */ /* 0x000fc40000010100 */
[----:B------:R-:W-:Y:S02]  /*8930*/  FMUL.FTZ R65, R37, -R67 ;  /* 0x8000004325417220 */ /* 0x000fe40000410000 */
[C---:B------:R-:W-:Y:S02]  /*8940*/  FMUL.FTZ R61, R31.reuse, -R63 ;  /* 0x8000003f1f3d7220 */ /* 0x040fe40000410000 */
[----:B------:R-:W-:Y:S02]  /*8950*/  FMUL.FTZ R60, R31, -R62 ;  /* 0x8000003e1f3c7220 */ /* 0x000fe40000410000 */
[-C--:B------:R-:W-:Y:S02]  /*8960*/  FMUL.FTZ R64, R37, -R66.reuse ;  /* 0x8000004225407220 */ /* 0x080fe40000410000 */
[----:B------:R-:W-:Y:S02]  /*8970*/  FFMA.FTZ R66, R38, R66, R65 ;  /* 0x0000004226427223 */ /* 0x000fe40000010041 */
[----:B------:R-:W-:-:S02]  /*8980*/  FFMA.FTZ R61, R32, R62, -R61 ;  /* 0x0000003e203d7223 */ /* 0x000fc4000001083d */
[----:B------:R-:W-:Y:S02]  /*8990*/  FFMA.FTZ R60, R32, R63, R60 ;  /* 0x0000003f203c7223 */ /* 0x000fe4000001003c */
[----:B------:R-:W-:Y:S02]  /*89a0*/  FFMA.FTZ R67, R38, R67, -R64 ;  /* 0x0000004326437223 */ /* 0x000fe40000010840 */
[----:B------:R-:W-:Y:S02]  /*89b0*/  FADD.FTZ R66, -R7, R66 ;  /* 0x0000004207427221 */ /* 0x000fe40000010100 */
[C---:B------:R-:W-:Y:S02]  /*89c0*/  FMUL.FTZ R63, R33.reuse, -R61 ;  /* 0x8000003d213f7220 */ /* 0x040fe40000410000 */
[----:B------:R-:W-:Y:S02]  /*89d0*/  FMUL.FTZ R62, R33, -R60 ;  /* 0x8000003c213e7220 */ /* 0x000fe40000410000 */
[----:B------:R-:W-:-:S02]  /*89e0*/  FADD.FTZ R67, R8, R67 ;  /* 0x0000004308437221 */ /* 0x000fc40000010000 */
[C---:B------:R-:W-:Y:S02]  /*89f0*/  FMUL.FTZ R64, R39.reuse, -R66 ;  /* 0x8000004227407220 */ /* 0x040fe40000410000 */
[C---:B------:R-:W-:Y:S02]  /*8a00*/  FFMA.FTZ R63, R34.reuse, R60, R63 ;  /* 0x0000003c223f7223 */ /* 0x040fe4000001003f */
[----:B------:R-:W-:Y:S02]  /*8a10*/  FFMA.FTZ R62, R34, R61, -R62 ;  /* 0x0000003d223e7223 */ /* 0x000fe4000001083e */
[-C--:B------:R-:W-:Y:S02]  /*8a20*/  FMUL.FTZ R65, R39, -R67.reuse ;  /* 0x8000004327417220 */ /* 0x080fe40000410000 */
[----:B------:R-:W-:Y:S02]  /*8a30*/  FFMA.FTZ R67, R40, R67, -R64 ;  /* 0x0000004328437223 */ /* 0x000fe40000010840 */
[----:B------:R-:W-:-:S02]  /*8a40*/  FMUL.FTZ R61, R35, -R63 ;  /* 0x8000003f233d7220 */ /* 0x000fc40000410000 */
[----:B------:R-:W-:Y:S02]  /*8a50*/  FMUL.FTZ R60, R35, -R62 ;  /* 0x8000003e233c7220 */ /* 0x000fe40000410000 */
[----:B------:R-:W-:Y:S02]  /*8a60*/  FFMA.FTZ R66, R40, R66, R65 ;  /* 0x0000004228427223 */ /* 0x000fe40000010041 */
[----:B------:R-:W-:Y:S02]  /*8a70*/  FADD.FTZ R67, R10, R67 ;  /* 0x000000430a437221 */ /* 0x000fe40000010000 */
[C---:B------:R-:W-:Y:S02]  /*8a80*/  FFMA.FTZ R61, R36.reuse, R62, -R61 ;  /* 0x0000003e243d7223 */ /* 0x040fe4000001083d */
[----:B------:R-:W-:Y:S02]  /*8a90*/  FFMA.FTZ R60, R36, R63, R60 ;  /* 0x0000003f243c7223 */ /* 0x000fe4000001003c */
[----:B------:R-:W-:-:S02]  /*8aa0*/  FADD.FTZ R66, -R9, R66 ;  /* 0x0000004209427221 */ /* 0x000fc40000010100 */
[----:B------:R-:W-:Y:S02]  /*8ab0*/  FMUL.FTZ R65, R41, -R67 ;  /* 0x8000004329417220 */ /* 0x000fe40000410000 */
[C---:B------:R-:W-:Y:S02]  /*8ac0*/  FMUL.FTZ R63, R37.reuse, -R61 ;  /* 0x8000003d253f7220 */ /* 0x040fe40000410000 */
[----:B------:R-:W-:Y:S02]  /*8ad0*/  FMUL.FTZ R62, R37, -R60 ;  /* 0x8000003c253e7220 */ /* 0x000fe40000410000 */
[-C--:B------:R-:W-:Y:S02]  /*8ae0*/  FMUL.FTZ R64, R41, -R66.reuse ;  /* 0x8000004229407220 */ /* 0x080fe40000410000 */
[----:B------:R-:W-:Y:S02]  /*8af0*/  FFMA.FTZ R66, R42, R66, R65 ;  /* 0x000000422a427223 */ /* 0x000fe40000010041 */
[----:B------:R-:W-:-:S02]  /*8b00*/  FFMA.FTZ R63, R38, R60, R63 ;  /* 0x0000003c263f7223 */ /* 0x000fc4000001003f */
[----:B------:R-:W-:Y:S02]  /*8b10*/  FFMA.FTZ R62, R38, R61, -R62 ;  /* 0x0000003d263e7223 */ /* 0x000fe4000001083e */
[----:B------:R-:W-:Y:S02]  /*8b20*/  FFMA.FTZ R67, R42, R67, -R64 ;  /* 0x000000432a437223 */ /* 0x000fe40000010840 */
[----:B------:R-:W-:Y:S02]  /*8b30*/  FADD.FTZ R66, -R11, R66 ;  /* 0x000000420b427221 */ /* 0x000fe40000010100 */
[C---:B------:R-:W-:Y:S02]  /*8b40*/  FMUL.FTZ R61, R39.reuse, -R63 ;  /* 0x8000003f273d7220 */ /* 0x040fe40000410000 */
[----:B------:R-:W-:Y:S02]  /*8b50*/  FMUL.FTZ R60, R39, -R62 ;  /* 0x8000003e273c7220 */ /* 0x000fe40000410000 */
[----:B------:R-:W-:-:S02]  /*8b60*/  FADD.FTZ R67, R12, R67 ;  /* 0x000000430c437221 */ /* 0x000fc40000010000 */
[C---:B------:R-:W-:Y:S02]  /*8b70*/  FMUL.FTZ R64, R43.reuse, -R66 ;  /* 0x800000422b407220 */ /* 0x040fe40000410000 */
[C---:B------:R-:W-:Y:S02]  /*8b80*/  FFMA.FTZ R61, R40.reuse, R62, -R61 ;  /* 0x0000003e283d7223 */ /* 0x040fe4000001083d */
[----:B------:R-:W-:Y:S02]  /*8b90*/  FFMA.FTZ R60, R40, R63, R60 ;  /* 0x0000003f283c7223 */ /* 0x000fe4000001003c */
[-C--:B------:R-:W-:Y:S02]  /*8ba0*/  FMUL.FTZ R65, R43, -R67.reuse ;  /* 0x800000432b417220 */ /* 0x080fe40000410000 */
[----:B------:R-:W-:Y:S02]  /*8bb0*/  FFMA.FTZ R67, R44, R67, -R64 ;  /* 0x000000432c437223 */ /* 0x000fe40000010840 */
[----:B------:R-:W-:-:S02]  /*8bc0*/  FMUL.FTZ R63, R41, -R61 ;  /* 0x8000003d293f7220 */ /* 0x000fc40000410000 */
[----:B------:R-:W-:Y:S02]  /*8bd0*/  FMUL.FTZ R62, R41, -R60 ;  /* 0x8000003c293e7220 */ /* 0x000fe40000410000 */
        /* <DEDUP_REMOVED lines=9> */
[C---:B------:R-:W-:Y:S02]  /*8c70*/  FFMA.FTZ R66, R46.reuse, R66, R65 ;  /* 0x000000422e427223 */ /* 0x040fe40000010041 */
[----:B------:R-:W-:-:S02]  /*8c80*/  FFMA.FTZ R67, R46, R67, -R64 ;  /* 0x000000432e437223 */ /* 0x000fc40000010840 */
[C---:B------:R-:W-:Y:S02]  /*8c90*/  FFMA.FTZ R62, R44.reuse, R62, -R61 ;  /* 0x0000003e2c3e7223 */ /* 0x040fe4000001083d */
[----:B------:R-:W-:Y:S02]  /*8ca0*/  FFMA.FTZ R63, R44, R63, R60 ;  /* 0x0000003f2c3f7223 */ /* 0x000fe4000001003c */
[----:B------:R-:W-:Y:S01]  /*8cb0*/  FADD.FTZ R66, -R15, R66 ;  /* 0x000000420f427221 */ /* 0x000fe20000010100 */
[----:B------:R-:W0:Y:S01]  /*8cc0*/  LDS.64 R60, [R233.X16+0x8478] ;  /* 0x00847800e93c7984 */ /* 0x000e22000000ca00 */
[----:B------:R-:W-:Y:S02]  /*8cd0*/  FADD.FTZ R67, R16, R67 ;  /* 0x0000004310437221 */ /* 0x000fe40000010000 */
[----:B------:R-:W-:Y:S02]  /*8ce0*/  FMUL.FTZ R65, R45, -R63 ;  /* 0x8000003f2d417220 */ /* 0x000fe40000410000 */
[----:B------:R-:W-:-:S02]  /*8cf0*/  FMUL.FTZ R68, R47, -R66 ;  /* 0x800000422f447220 */ /* 0x000fc40000410000 */
[-C--:B------:R-:W-:Y:S02]  /*8d00*/  FMUL.FTZ R64, R45, -R62.reuse ;  /* 0x8000003e2d407220 */ /* 0x080fe40000410000 */
[-C--:B------:R-:W-:Y:S02]  /*8d10*/  FMUL.FTZ R69, R47, -R67.reuse ;  /* 0x800000432f457220 */ /* 0x080fe40000410000 */
[----:B------:R-:W-:Y:S02]  /*8d20*/  FFMA.FTZ R65, R46, R62, -R65 ;  /* 0x0000003e2e417223 */ /* 0x000fe40000010841 */
[----:B------:R-:W-:Y:S02]  /*8d30*/  FFMA.FTZ R67, R48, R67, -R68 ;  /* 0x0000004330437223 */ /* 0x000fe40000010844 */
[----:B------:R-:W-:Y:S02]  /*8d40*/  FFMA.FTZ R64, R46, R63, R64 ;  /* 0x0000003f2e407223 */ /* 0x000fe40000010040 */
[----:B------:R-:W-:-:S02]  /*8d50*/  FFMA.FTZ R66, R48, R66, R69 ;  /* 0x0000004230427223 */ /* 0x000fc40000010045 */
[C---:B------:R-:W-:Y:S02]  /*8d60*/  FMUL.FTZ R63, R47.reuse, -R65 ;  /* 0x800000412f3f7220 */ /* 0x040fe40000410000 */
[----:B------:R-:W-:Y:S02]  /*8d70*/  FADD.FTZ R67, R18, R67 ;  /* 0x0000004312437221 */ /* 0x000fe40000010000 */
[-C--:B------:R-:W-:Y:S02]  /*8d80*/  FMUL.FTZ R62, R47, -R64.reuse ;  /* 0x800000402f3e7220 */ /* 0x080fe40000410000 */
[----:B------:R-:W-:Y:S02]  /*8d90*/  FADD.FTZ R66, -R17, R66 ;  /* 0x0000004211427221 */ /* 0x000fe40000010100 */
[----:B------:R-:W-:Y:S02]  /*8da0*/  FFMA.FTZ R63, R48, R64, R63 ;  /* 0x00000040303f7223 */ /* 0x000fe4000001003f */
[----:B------:R-:W-:-:S02]  /*8db0*/  FMUL.FTZ R69, R49, -R67 ;  /* 0x8000004331457220 */ /* 0x000fc40000410000 */
[----:B------:R-:W-:Y:S02]  /*8dc0*/  FFMA.FTZ R62, R48, R65, -R62 ;  /* 0x00000041303e7223 */ /* 0x000fe4000001083e */
[CC--:B------:R-:W-:Y:S02]  /*8dd0*/  FMUL.FTZ R68, R49.reuse, -R66.reuse ;  /* 0x8000004231447220 */ /* 0x0c0fe40000410000 */
[C---:B------:R-:W-:Y:S02]  /*8de0*/  FMUL.FTZ R65, R49.reuse, -R63 ;  /* 0x8000003f31417220 */ /* 0x040fe40000410000 */
[C---:B------:R-:W-:Y:S02]  /*8df0*/  FFMA.FTZ R66, R50.reuse, R66, R69 ;  /* 0x0000004232427223 */ /* 0x040fe40000010045 */
[----:B------:R-:W-:Y:S02]  /*8e00*/  FMUL.FTZ R64, R49, -R62 ;  /* 0x8000003e31407220 */ /* 0x000fe40000410000 */
[----:B------:R-:W-:-:S02]  /*8e10*/  FFMA.FTZ R67, R50, R67, -R68 ;  /* 0x0000004332437223 */ /* 0x000fc40000010844 */
[C---:B------:R-:W-:Y:S02]  /*8e20*/  FFMA.FTZ R65, R50.reuse, R62, -R65 ;  /* 0x0000003e32417223 */ /* 0x040fe40000010841 */
[----:B------:R-:W-:Y:S02]  /*8e30*/  FADD.FTZ R66, -R19, R66 ;  /* 0x0000004213427221 */ /* 0x000fe40000010100 */
[----:B------:R-:W-:Y:S02]  /*8e40*/  FFMA.FTZ R64, R50, R63, R64 ;  /* 0x0000003f32407223 */ /* 0x000fe40000010040 */
[----:B------:R-:W-:Y:S02]  /*8e50*/  FADD.FTZ R67, R20, R67 ;  /* 0x0000004314437221 */ /* 0x000fe40000010000 */
[C---:B------:R-:W-:Y:S02]  /*8e60*/  FMUL.FTZ R63, R51.reuse, -R65 ;  /* 0x80000041333f7220 */ /* 0x040fe40000410000 */
[----:B------:R-:W-:-:S02]  /*8e70*/  FMUL.FTZ R68, R51, -R66 ;  /* 0x8000004233447220 */ /* 0x000fc40000410000 */
[CC--:B------:R-:W-:Y:S02]  /*8e80*/  FMUL.FTZ R62, R51.reuse, -R64.reuse ;  /* 0x80000040333e7220 */ /* 0x0c0fe40000410000 */
[-C--:B------:R-:W-:Y:S02]  /*8e90*/  FMUL.FTZ R69, R51, -R67.reuse ;  /* 0x8000004333457220 */ /* 0x080fe40000410000 */
[C---:B------:R-:W-:Y:S02]  /*8ea0*/  FFMA.FTZ R63, R52.reuse, R64, R63 ;  /* 0x00000040343f7223 */ /* 0x040fe4000001003f */
[C---:B------:R-:W-:Y:S02]  /*8eb0*/  FFMA.FTZ R67, R52.reuse, R67, -R68 ;  /* 0x0000004334437223 */ /* 0x040fe40000010844 */
[C---:B------:R-:W-:Y:S02]  /*8ec0*/  FFMA.FTZ R62, R52.reuse, R65, -R62 ;  /* 0x00000041343e7223 */ /* 0x040fe4000001083e */
[----:B------:R-:W-:-:S02]  /*8ed0*/  FFMA.FTZ R66, R52, R66, R69 ;  /* 0x0000004234427223 */ /* 0x000fc40000010045 */
[C---:B------:R-:W-:Y:S02]  /*8ee0*/  FMUL.FTZ R65, R53.reuse, -R63 ;  /* 0x8000003f35417220 */ /* 0x040fe40000410000 */
[----:B------:R-:W-:Y:S02]  /*8ef0*/  FADD.FTZ R67, R22, R67 ;  /* 0x0000004316437221 */ /* 0x000fe40000010000 */
[-C--:B------:R-:W-:Y:S02]  /*8f00*/  FMUL.FTZ R68, R53, -R62.reuse ;  /* 0x8000003e35447220 */ /* 0x080fe40000410000 */
[----:B------:R-:W-:Y:S02]  /*8f10*/  FADD.FTZ R66, -R21, R66 ;  /* 0x0000004215427221 */ /* 0x000fe40000010100 */
[----:B------:R-:W-:Y:S02]  /*8f20*/  FFMA.FTZ R64, R54, R62, -R65 ;  /* 0x0000003e36407223 */ /* 0x000fe40000010841 */
[----:B------:R-:W-:-:S02]  /*8f30*/  FMUL.FTZ R69, R53, -R67 ;  /* 0x8000004335457220 */ /* 0x000fc40000410000 */
[----:B0-----:R-:W-:Y:S02]  /*8f40*/  FMUL.FTZ R62, R121, R60 ;  /* 0x0000003c793e7220 */ /* 0x001fe40000410000 */
[C---:B------:R-:W-:Y:S02]  /*8f50*/  FFMA.FTZ R65, R54.reuse, R63, R68 ;  /* 0x0000003f36417223 */ /* 0x040fe40000010044 */
        /* <DEDUP_REMOVED lines=11> */
[C---:B------:R-:W-:Y:S02]  /*9010*/  FMUL.FTZ R60, R56.reuse, R187 ;  /* 0x000000bb383c7220 */ /* 0x040fe40000410000 */
[CC--:B------:R-:W-:Y:S02]  /*9020*/  FFMA.FTZ R69, R55.reuse, R63.reuse, -R62 ;  /* 0x0000003f37457223 */ /* 0x0c0fe4000001083e */
[CC--:B------:R-:W-:Y:S02]  /*9030*/  FMUL.FTZ R62, R56.reuse, R200.reuse ;  /* 0x000000c8383e7220 */ /* 0x0c0fe40000410000 */
[----:B------:R-:W-:Y:S02]  /*9040*/  FFMA.FTZ R60, R55, R200, -R60 ;  /* 0x000000c8373c7223 */ /* 0x000fe4000001083c */
[----:B------:R-:W-:-:S02]  /*9050*/  FMUL.FTZ R61, R56, -R63 ;  /* 0x8000003f383d7220 */ /* 0x000fc40000410000 */
[----:B------:R-:W-:Y:S02]  /*9060*/  FFMA.FTZ R62, R55, R187, R62 ;  /* 0x000000bb373e7223 */ /* 0x000fe4000001003e */
[----:B------:R-:W-:Y:S02]  /*9070*/  FADD.FTZ R199, R127, R60 ;  /* 0x0000003c7fc77221 */ /* 0x000fe40000010000 */
[----:B------:R-:W-:Y:S02]  /*9080*/  FFMA.FTZ R66, R55, R66, R61 ;  /* 0x0000004237427223 */ /* 0x000fe4000001003d */
[----:B------:R-:W-:Y:S02]  /*9090*/  FMUL.FTZ R60, R56, -R64 ;  /* 0x80000040383c7220 */ /* 0x000fe40000410000 */
[----:B------:R-:W-:Y:S02]  /*90a0*/  FADD.FTZ R186, RZ, R62 ;  /* 0x0000003effba7221 */ /* 0x000fe40000010000 */
[----:B------:R-:W-:-:S02]  /*90b0*/  FMUL.FTZ R61, R53, R199 ;  /* 0x000000c7353d7220 */ /* 0x000fc40000410000 */
[-C--:B------:R-:W-:Y:S02]  /*90c0*/  FMUL.FTZ R62, R56, -R65.reuse ;  /* 0x80000041383e7220 */ /* 0x080fe40000410000 */
[----:B------:R-:W-:Y:S02]  /*90d0*/  FFMA.FTZ R65, R55, R65, R60 ;  /* 0x0000004137417223 */ /* 0x000fe4000001003c */
[-C--:B------:R-:W-:Y:S02]  /*90e0*/  FMUL.FTZ R60, R53, R186.reuse ;  /* 0x000000ba353c7220 */ /* 0x080fe40000410000 */
[C---:B------:R-:W-:Y:S02]  /*90f0*/  FFMA.FTZ R121, R54.reuse, R186, R61 ;  /* 0x000000ba36797223 */ /* 0x040fe4000001003d */
[----:B------:R-:W-:Y:S01]  /*9100*/  FFMA.FTZ R61, R54, R199, -R60 ;  /* 0x000000c7363d7223 */ /* 0x000fe2000001083c */
[----:B------:R-:W-:Y:S01]  /*9110*/  MOV R60, 0x3f800000 ;  /* 0x3f800000003c7802 */ /* 0x000fe20000000f00 */
[----:B------:R-:W-:-:S02]  /*9120*/  FADD.FTZ R121, RZ, R121 ;  /* 0x00000079ff797221 */ /* 0x000fc40000010000 */
[----:B------:R-:W-:Y:S01]  /*9130*/  FADD.FTZ R198, R126, R61 ;  /* 0x0000003d7ec67221 */ /* 0x000fe20000010000 */
[----:B------:R-:W-:Y:S01]  /*9140*/  HFMA2.MMA R61, -RZ, RZ, 0, 0 ;  /* 0x00000000ff3d7435 */ /* 0x000fe200000001ff */
[CC--:B------:R-:W-:Y:S02]  /*9150*/  FMUL.FTZ R63, R51.reuse, R121.reuse ;  /* 0x00000079333f7220 */ /* 0x0c0fe40000410000 */
[-C--:B------:R-:W-:Y:S02]  /*9160*/  FMUL.FTZ R67, R51, R198.reuse ;  /* 0x000000c633437220 */ /* 0x080fe40000410000 */
[C---:B------:R-:W-:Y:S02]  /*9170*/  FFMA.FTZ R68, R52.reuse, R198, -R63 ;  /* 0x000000c634447223 */ /* 0x040fe4000001083f */
[----:B------:R-:W-:Y:S02]  /*9180*/  FFMA.FTZ R120, R52, R121, R67 ;  /* 0x0000007934787223 */ /* 0x000fe40000010043 */
[----:B------:R-:W-:-:S02]  /*9190*/  FADD.FTZ R197, R125, R68 ;  /* 0x000000447dc57221 */ /* 0x000fc40000010000 */
[----:B------:R-:W-:Y:S02]  /*91a0*/  FADD.FTZ R67, -R25, R66 ;  /* 0x0000004219437221 */ /* 0x000fe40000010100 */
[----:B------:R-:W-:Y:S02]  /*91b0*/  FADD.FTZ R66, R26, R69 ;  /* 0x000000451a427221 */ /* 0x000fe40000010000 */
[----:B------:R-:W-:Y:S02]  /*91c0*/  FADD.FTZ R120, RZ, R120 ;  /* 0x00000078ff787221 */ /* 0x000fe40000010000 */
[C---:B------:R-:W-:Y:S02]  /*91d0*/  FMUL.FTZ R69, R49.reuse, R197 ;  /* 0x000000c531457220 */ /* 0x040fe40000410000 */
[-C--:B------:R-:W-:Y:S02]  /*91e0*/  FMUL.FTZ R68, R49, R120.reuse ;  /* 0x0000007831447220 */ /* 0x080fe40000410000 */
[----:B------:R-:W-:-:S02]  /*91f0*/  FFMA.FTZ R69, R50, R120, R69 ;  /* 0x0000007832457223 */ /* 0x000fc40000010045 */
[----:B------:R-:W-:Y:S02]  /*9200*/  FFMA.FTZ R201, R50, R197, -R68 ;  /* 0x000000c532c97223 */ /* 0x000fe40000010844 */
[----:B------:R-:W-:Y:S02]  /*9210*/  FADD.FTZ R196, RZ, R69 ;  /* 0x00000045ffc47221 */ /* 0x000fe40000010000 */
[----:B------:R-:W-:Y:S02]  /*9220*/  FADD.FTZ R201, R124, R201 ;  /* 0x000000c97cc97221 */ /* 0x000fe40000010000 */
[----:B------:R-:W-:Y:S02]  /*9230*/  FMUL.FTZ R68, R47, R196 ;  /* 0x000000c42f447220 */ /* 0x000fe40000410000 */
[----:B------:R-:W-:Y:S02]  /*9240*/  FFMA.FTZ R64, R55, R64, -R62 ;  /* 0x0000004037407223 */ /* 0x000fe4000001083e */
[----:B------:R-:W-:Y:S01]  /*9250*/  CS2R R62, SRZ ;  /* 0x00000000003e7805 */ /* 0x000fe2000001ff00 */
[----:B------:R-:W-:-:S02]  /*9260*/  FMUL.FTZ R69, R47, R201 ;  /* 0x000000c92f457220 */ /* 0x000fc40000410000 */
[C---:B------:R-:W-:Y:S02]  /*9270*/  FFMA.FTZ R68, R48.reuse, R201, -R68 ;  /* 0x000000c930447223 */ /* 0x040fe40000010844 */
[----:B------:R-:W-:Y:S01]  /*9280*/  FFMA.FTZ R69, R48, R196, R69 ;  /* 0x000000c430457223 */ /* 0x000fe20000010045 */
[----:B------:R-:W0:Y:S01]  /*9290*/  @!P0 LDS.128 R60, [R70.X16+0xac80] ;  /* 0x00ac8000463c8984 */ /* 0x000e22000000cc00 */
[----:B------:R-:W-:Y:S01]  /*92a0*/  FADD.FTZ R202, R123, R68 ;  /* 0x000000447bca7221 */ /* 0x000fe20000010000 */
[----:B------:R-:W-:Y:S01]  /*92b0*/  ISETP.GT.U32.AND P0, PT, R150, 0x1f, PT ;  /* 0x0000001f9600780c */ /* 0x000fe20003f04070 */
[----:B------:R-:W-:Y:S01]  /*92c0*/  FADD.FTZ R195, RZ, R69 ;  /* 0x00000045ffc37221 */ /* 0x000fe20000010000 */
[----:B------:R1:W-:Y:S02]  /*92d0*/  STS.128 [R233.X16+0x8e80], R64 ;  /* 0x008e8040e9007388 */ /* 0x0003e4000000cc00 */
[C---:B-1----:R-:W-:Y:S02]  /*92e0*/  FMUL.FTZ R64, R45.reuse, R202 ;  /* 0x000000ca2d407220 */ /* 0x042fe40000410000 */
[----:B------:R-:W-:-:S02]  /*92f0*/  FMUL.FTZ R65, R45, R195 ;  /* 0x000000c32d417220 */ /* 0x000fc40000410000 */
[C---:B------:R-:W-:Y:S02]  /*9300*/  FFMA.FTZ R64, R46.reuse, R195, R64 ;  /* 0x000000c32e407223 */ /* 0x040fe40000010040 */
[----:B------:R-:W-:Y:S02]  /*9310*/  FFMA.FTZ R65, R46, R202, -R65 ;  /* 0x000000ca2e417223 */ /* 0x000fe40000010841 */
[----:B------:R-:W-:Y:S02]  /*9320*/  FADD.FTZ R194, RZ, R64 ;  /* 0x00000040ffc27221 */ /* 0x000fe40000010000 */
[----:B------:R-:W-:Y:S02]  /*9330*/  FADD.FTZ R203, R122, R65 ;  /* 0x000000417acb7221 */ /* 0x000fe40000010000 */
[C---:B------:R-:W-:Y:S02]  /*9340*/  FMUL.FTZ R64, R43.reuse, R194 ;  /* 0x000000c22b407220 */ /* 0x040fe40000410000 */
[----:B------:R-:W-:-:S02]  /*9350*/  FMUL.FTZ R65, R43, R203 ;  /* 0x000000cb2b417220 */ /* 0x000fc40000410000 */
[C---:B------:R-:W-:Y:S02]  /*9360*/  FFMA.FTZ R64, R44.reuse, R203, -R64 ;  /* 0x000000cb2c407223 */ /* 0x040fe40000010840 */
[----:B------:R-:W-:Y:S02]  /*9370*/  FFMA.FTZ R65, R44, R194, R65 ;  /* 0x000000c22c417223 */ /* 0x000fe40000010041 */
[----:B------:R-:W-:Y:S02]  /*9380*/  FADD.FTZ R204, R119, R64 ;  /* 0x0000004077cc7221 */ /* 0x000fe40000010000 */
[----:B------:R-:W-:Y:S02]  /*9390*/  FADD.FTZ R193, RZ, R65 ;  /* 0x00000041ffc17221 */ /* 0x000fe40000010000 */
[C---:B------:R-:W-:Y:S02]  /*93a0*/  FMUL.FTZ R64, R41.reuse, R204 ;  /* 0x000000cc29407220 */ /* 0x040fe40000410000 */
        /* <DEDUP_REMOVED lines=45> */
[----:B------:R-:W-:Y:S01]  /*9680*/  FADD.FTZ R214, R111, R214 ;  /* 0x000000d66fd67221 */ /* 0x000fe20000010000 */
[----:B------:R-:W-:Y:S06]  /*9690*/  BAR.SYNC.DEFER_BLOCKING 0x0 ;  /* 0x0000000000007b1d */ /* 0x000fec0000010000 */
[----:B------:R-:W-:Y:S05]  /*96a0*/  @P0 BRA `(.L_x_474) ;  /* 0x00000e0000000947 */ /* 0x000fea0003800000 */
[----:B0-----:R-:W-:Y:S01]  /*96b0*/  IMAD R74, R150, 0x50, RZ ;  /* 0x00000050964a7824 */ /* 0x001fe200078e02ff */
[----:B------:R-:W-:-:S04]  /*96c0*/  ISETP.NE.AND P0, PT, R73, 0x1f, PT ;  /* 0x0000001f4900780c */ /* 0x000fc80003f05270 */
        /* <DEDUP_REMOVED lines=32> */
[----:B------:R-:W-:Y:S02]  /*98d0*/  FFMA.FTZ R65, R64, R72, R65 ;  /* 0x0000004840417223 */ /* 0x000fe40000010041 */
[----:B------:R-:W-:-:S02]  /*98e0*/  FADD.FTZ R68, R66, R68 ;  /* 0x0000004442447221 */ /* 0x000fc40000010000 */
[----:B------:R-:W-:-:S05]  /*98f0*/  FADD.FTZ R70, R67, R65 ;  /* 0x0000004143467221 */ /* 0x000fca0000010000 */
[----:B------:R-:W-:Y:S01]  /*9900*/  MOV R72, R70 ;  /* 0x0000004600487202 */ /* 0x000fe20000000f00 */
[----:B------:R-:W-:Y:S05]  /*9910*/  BRA.DIV ~URZ, `(.L_x_475) ;  /* 0x000078127f007947 */ /* 0x000fea000b800000 */
[----:B------:R0:W1:Y:S02]  /*9920*/  SHFL.DOWN PT, R67, R71, 0x1, 0x1f ;  /* 0x08201f0047437f89 */ /* 0x00006400000e0000 */
.L_x_577:
[----:B------:R-:W-:Y:S05]  /*9930*/  BRA.DIV ~URZ, `(.L_x_476) ;  /* 0x000078727f007947 */ /* 0x000fea000b800000 */
[----:B------:R-:W2:Y:S04]  /*9940*/  SHFL.DOWN PT, R69, R69, 0x1, 0x1f ;  /* 0x08201f0045457f89 */ /* 0x000ea800000e0000 */
[----:B------:R3:W4:Y:S04]  /*9950*/  SHFL.DOWN PT, R73, R68, 0x1, 0x1f ;  /* 0x08201f0044497f89 */ /* 0x00072800000e0000 */
[----:B------:R3:W0:Y:S02]  /*9960*/  SHFL.DOWN PT, R64, R70, 0x1, 0x1f ;  /* 0x08201f0046407f89 */ /* 0x00062400000e0000 */
.L_x_578:
        /* <DEDUP_REMOVED lines=13> */
.L_x_478:
[----:B------:R-:W-:Y:S05]  /*9a40*/  BSYNC B1 ;  /* 0x0000000000017941 */ /* 0x000fea0003800000 */
.L_x_477:
[----:B0-----:R-:W-:-:S04]  /*9a50*/  LOP3.LUT R64, R150, 0x1f, RZ, 0xc0, !PT ;  /* 0x0000001f96407812 */ /* 0x001fc800078ec0ff */
[----:B------:R-:W-:Y:S01]  /*9a60*/  ISETP.GT.U32.AND P0, PT, R64, 0x1d, PT ;  /* 0x0000001d4000780c */ /* 0x000fe20003f04070 */
[----:B------:R-:W-:Y:S05]  /*9a70*/  BRA.DIV ~URZ, `(.L_x_479) ;  /* 0x000078927f007947 */ /* 0x000fea000b800000 */
[----:B-1----:R0:W1:Y:S04]  /*9a80*/  SHFL.DOWN PT, R67, R71, 0x2, 0x1f ;  /* 0x08401f0047437f89 */ /* 0x00206800000e0000 */
[----:B--2---:R0:W2:Y:S04]  /*9a90*/  SHFL.DOWN PT, R69, R74, 0x2, 0x1f ;  /* 0x08401f004a457f89 */ /* 0x0040a800000e0000 */
[----:B---3--:R0:W3:Y:S04]  /*9aa0*/  SHFL.DOWN PT, R70, R68, 0x2, 0x1f ;  /* 0x08401f0044467f89 */ /* 0x0080e800000e0000 */
[----:B------:R0:W4:Y:S02]  /*9ab0*/  SHFL.DOWN PT, R64, R72, 0x2, 0x1f ;  /* 0x08401f0048407f89 */ /* 0x00012400000e0000 */
.L_x_579:
        /* <DEDUP_REMOVED lines=13> */
.L_x_481:
[----:B------:R-:W-:Y:S05]  /*9b90*/  BSYNC B1 ;  /* 0x0000000000017941 */ /* 0x000fea0003800000 */
.L_x_480:
[----:B----4-:R-:W-:-:S04]  /*9ba0*/  LOP3.LUT R64, R150, 0x1f, RZ, 0xc0, !PT ;  /* 0x0000001f96407812 */ /* 0x010fc800078ec0ff */
[----:B------:R-:W-:Y:S01]  /*9bb0*/  ISETP.GT.U32.AND P0, PT, R64, 0x1b, PT ;  /* 0x0000001b4000780c */ /* 0x000fe20003f04070 */
[----:B------:R-:W-:Y:S10]  /*9bc0*/  BRA.DIV ~URZ, `(.L_x_482) ;  /* 0x000079127f007947 */ /* 0x000ff4000b800000 */
[----:B-1----:R1:W4:Y:S02]  /*9bd0*/  SHFL.DOWN PT, R67, R71, 0x4, 0x1f ;  /* 0x08801f0047437f89 */ /* 0x00232400000e0000 */
.L_x_580:
[----:B------:R-:W-:Y:S05]  /*9be0*/  BRA.DIV ~URZ, `(.L_x_483) ;  /* 0x000079727f007947 */ /* 0x000fea000b800000 */
[----:B--2---:R2:W0:Y:S04]  /*9bf0*/  SHFL.DOWN PT, R69, R74, 0x4, 0x1f ;  /* 0x08801f004a457f89 */ /* 0x00442800000e0000 */
[----:B---3--:R2:W3:Y:S04]  /*9c00*/  SHFL.DOWN PT, R70, R68, 0x4, 0x1f ;  /* 0x08801f0044467f89 */ /* 0x0084e800000e0000 */
[----:B------:R2:W1:Y:S02]  /*9c10*/  SHFL.DOWN PT, R64, R72, 0x4, 0x1f ;  /* 0x08801f0048407f89 */ /* 0x00046400000e0000 */
.L_x_581:
        /* <DEDUP_REMOVED lines=13> */
.L_x_485:
[----:B------:R-:W-:Y:S05]  /*9cf0*/  BSYNC B1 ;  /* 0x0000000000017941 */ /* 0x000fea0003800000 */
.L_x_484:
[----:B-1----:R-:W-:-:S04]  /*9d00*/  LOP3.LUT R64, R150, 0x1f, RZ, 0xc0, !PT ;  /* 0x0000001f96407812 */ /* 0x002fc800078ec0ff */
[----:B------:R-:W-:Y:S01]  /*9d10*/  ISETP.GT.U32.AND P0, PT, R64, 0x17, PT ;  /* 0x000000174000780c */ /* 0x000fe20003f04070 */
[----:B------:R-:W-:Y:S05]  /*9d20*/  BRA.DIV ~URZ, `(.L_x_486) ;  /* 0x000079927f007947 */ /* 0x000fea000b800000 */
[----:B----4-:R1:W4:Y:S04]  /*9d30*/  SHFL.DOWN PT, R67, R71, 0x8, 0x1f ;  /* 0x09001f0047437f89 */ /* 0x01032800000e0000 */
[----:B0-----:R1:W0:Y:S04]  /*9d40*/  SHFL.DOWN PT, R69, R74, 0x8, 0x1f ;  /* 0x09001f004a457f89 */ /* 0x00122800000e0000 */
[----:B---3--:R1:W3:Y:S04]  /*9d50*/  SHFL.DOWN PT, R70, R68, 0x8, 0x1f ;  /* 0x09001f0044467f89 */ /* 0x0082e800000e0000 */
[----:B------:R1:W2:Y:S02]  /*9d60*/  SHFL.DOWN PT, R64, R72, 0x8, 0x1f ;  /* 0x09001f0048407f89 */ /* 0x0002a400000e0000 */
.L_x_582:
        /* <DEDUP_REMOVED lines=13> */
.L_x_488:
[----:B------:R-:W-:Y:S05]  /*9e40*/  BSYNC B1 ;  /* 0x0000000000017941 */ /* 0x000fea0003800000 */
.L_x_487:
[----:B--2---:R-:W-:-:S04]  /*9e50*/  LOP3.LUT R64, R150, 0x1f, RZ, 0xc0, !PT ;  /* 0x0000001f96407812 */ /* 0x004fc800078ec0ff */
[----:B------:R-:W-:Y:S01]  /*9e60*/  ISETP.GT.U32.AND P0, PT, R64, 0xf, PT ;  /* 0x0000000f4000780c */ /* 0x000fe20003f04070 */
[----:B------:R-:W-:Y:S10]  /*9e70*/  BRA.DIV ~URZ, `(.L_x_489) ;  /* 0x00007a127f007947 */ /* 0x000ff4000b800000 */
[----:B----4-:R2:W4:Y:S02]  /*9e80*/  SHFL.DOWN PT, R67, R71, 0x10, 0x1f ;  /* 0x0a001f0047437f89 */ /* 0x01052400000e0000 */
.L_x_583:
[----:B------:R-:W-:Y:S05]  /*9e90*/  BRA.DIV ~URZ, `(.L_x_490) ;  /* 0x00007a727f007947 */ /* 0x000fea000b800000 */
[----:B0-----:R0:W1:Y:S04]  /*9ea0*/  SHFL.DOWN PT, R69, R74, 0x10, 0x1f ;  /* 0x0a001f004a457f89 */ /* 0x00106800000e0000 */
[----:B---3--:R0:W3:Y:S04]  /*9eb0*/  SHFL.DOWN PT, R70, R68, 0x10, 0x1f ;  /* 0x0a001f0044467f89 */ /* 0x0080e800000e0000 */
[----:B------:R0:W2:Y:S02]  /*9ec0*/  SHFL.DOWN PT, R64, R72, 0x10, 0x1f ;  /* 0x0a001f0048407f89 */ /* 0x0000a400000e0000 */
.L_x_584:
        /* <DEDUP_REMOVED lines=13> */
.L_x_492:
[----:B------:R-:W-:Y:S05]  /*9fa0*/  BSYNC B1 ;  /* 0x0000000000017941 */ /* 0x000fea0003800000 */
.L_x_491:
        /* <DEDUP_REMOVED lines=20> */
.L_x_585:
        /* <DEDUP_REMOVED lines=21> */
.L_x_495:
[----:B------:R-:W-:Y:S05]  /*a240*/  BSYNC B1 ;  /* 0x0000000000017941 */ /* 0x000fea0003800000 */
.L_x_494:
        /* <DEDUP_REMOVED lines=38> */
.L_x_474:
[----:B0-----:R-:W-:Y:S05]  /*a4b0*/  BSYNC B0 ;  /* 0x0000000000007941 */ /* 0x001fea0003800000 */
.L_x_473:
[----:B------:R-:W-:Y:S01]  /*a4c0*/  WARPSYNC 0xffffffff ;  /* 0xffffffff00007948 */ /* 0x000fe20003800000 */
[----:B------:R-:W-:Y:S02]  /*a4d0*/  FADD.FTZ R216, RZ, R216 ;  /* 0x000000d8ffd87221 */ /* 0x000fe40000010000 */
[----:B------:R-:W-:Y:S01]  /*a4e0*/  BAR.SYNC.DEFER_BLOCKING 0x0 ;  /* 0x0000000000007b1d */ /* 0x000fe20000010000 */
[CC--:B-1----:R-:W-:Y:S01]  /*a4f0*/  FMUL.FTZ R76, R59.reuse, R212.reuse ;  /* 0x000000d43b4c7220 */ /* 0x0c2fe20000410000 */
[----:B------:R-:W-:Y:S01]  /*a500*/  ISETP.NE.AND P0, PT, R150, RZ, PT ;  /* 0x000000ff9600720c */ /* 0x000fe20003f05270 */
[-C--:B------:R-:W-:Y:S02]  /*a510*/  FMUL.FTZ R77, R59, R213.reuse ;  /* 0x000000d53b4d7220 */ /* 0x080fe40000410000 */
[----:B------:R-:W-:Y:S01]  /*a520*/  FMUL.FTZ R79, R187, UR35 ;  /* 0x00000023bb4f7c20 */ /* 0x000fe20008410000 */
[----:B------:R-:W-:Y:S01]  /*a530*/  BSSY B0, `(.L_x_496) ;  /* 0x000025d000007945 */ /* 0x000fe20003800000 */
[C---:B------:R-:W-:Y:S02]  /*a540*/  FFMA.FTZ R59, R80.reuse, R213, -R76 ;  /* 0x000000d5503b7223 */ /* 0x040fe4000001084c */
[----:B------:R-:W-:Y:S01]  /*a550*/  FFMA.FTZ R80, R80, R212, R77 ;  /* 0x000000d450507223 */ /* 0x000fe2000001004d */
[----:B------:R-:W-:Y:S01]  /*a560*/  SHF.L.U32 R77, R150, 0x5, RZ ;  /* 0x00000005964d7819 */ /* 0x000fe200000006ff */
[----:B------:R-:W-:-:S02]  /*a570*/  FMUL.FTZ R75, R81, R211 ;  /* 0x000000d3514b7220 */ /* 0x000fc40000410000 */
[----:B------:R-:W-:Y:S01]  /*a580*/  FFMA.FTZ R79, R200, UR34, -R79 ;  /* 0x00000022c84f7c23 */ /* 0x000fe2000801084f */
[----:B------:R-:W-:Y:S01]  /*a590*/  LEA.HI.SX32 R76, R77, R77, 0x1b ;  /* 0x0000004d4d4c7211 */ /* 0x000fe200078fdaff */
[----:B------:R-:W-:Y:S02]  /*a5a0*/  FADD.FTZ R78, R144, R144 ;  /* 0x00000090904e7221 */ /* 0x000fe40000010000 */
[-C--:B------:R-:W-:Y:S02]  /*a5b0*/  FMUL.FTZ R81, R81, R210.reuse ;  /* 0x000000d251517220 */ /* 0x080fe40000410000 */
[----:B------:R-:W-:Y:S02]  /*a5c0*/  FFMA.FTZ R75, R82, R210, -R75 ;  /* 0x000000d2524b7223 */ /* 0x000fe4000001084b */
[----:B------:R-:W-:Y:S02]  /*a5d0*/  FMUL.FTZ R79, R78, R79 ;  /* 0x0000004f4e4f7220 */ /* 0x000fe40000410000 */
[----:B------:R-:W-:Y:S01]  /*a5e0*/  FFMA.FTZ R82, R82, R211, R81 ;  /* 0x000000d352527223 */ /* 0x000fe20000010051 */
[----:B------:R-:W0:Y:S01]  /*a5f0*/  LDS.64 R64, [R233.X16+0x8e88] ;  /* 0x008e8800e9407984 */ /* 0x000e22000000ca00 */
[----:B------:R-:W-:-:S02]  /*a600*/  FMUL.FTZ R81, R187, UR34 ;  /* 0x00000022bb517c20 */ /* 0x000fc40008410000 */
[CC--:B------:R-:W-:Y:S02]  /*a610*/  FMUL.FTZ R74, R83.reuse, R188.reuse ;  /* 0x000000bc534a7220 */ /* 0x0c0fe40000410000 */
[----:B------:R-:W-:Y:S02]  /*a620*/  FFMA.FTZ R81, R200, UR35, R81 ;  /* 0x00000023c8517c23 */ /* 0x000fe40008010051 */
[----:B------:R-:W-:Y:S02]  /*a630*/  FMUL.FTZ R83, R83, R209 ;  /* 0x000000d153537220 */ /* 0x000fe40000410000 */
[----:B------:R-:W-:Y:S02]  /*a640*/  FFMA.FTZ R81, -R78, R81, -RZ ;  /* 0x000000514e517223 */ /* 0x000fe400000109ff */
[C---:B------:R-:W-:Y:S02]  /*a650*/  FFMA.FTZ R74, R84.reuse, R209, -R74 ;  /* 0x000000d1544a7223 */ /* 0x040fe4000001084a */
[----:B------:R-:W-:-:S02]  /*a660*/  FFMA.FTZ R84, R84, R188, R83 ;  /* 0x000000bc54547223 */ /* 0x000fc40000010053 */
[----:B------:R-:W-:Y:S02]  /*a670*/  FMUL.FTZ R83, R196, UR34 ;  /* 0x00000022c4537c20 */ /* 0x000fe40008410000 */
[----:B------:R-:W-:Y:S02]  /*a680*/  FMUL.FTZ R67, R99, R195 ;  /* 0x000000c363437220 */ /* 0x000fe40000410000 */
[----:B------:R-:W-:Y:S02]  /*a690*/  FFMA.FTZ R83, R201, UR35, R83 ;  /* 0x00000023c9537c23 */ /* 0x000fe40008010053 */
[----:B------:R-:W-:Y:S02]  /*a6a0*/  FFMA.FTZ R67, R100, R202, -R67 ;  /* 0x000000ca64437223 */ /* 0x000fe40000010843 */
[C---:B------:R-:W-:Y:S02]  /*a6b0*/  FMUL.FTZ R73, R85.reuse, R189 ;  /* 0x000000bd55497220 */ /* 0x040fe40000410000 */
[----:B------:R-:W-:-:S02]  /*a6c0*/  FMUL.FTZ R85, R85, R208 ;  /* 0x000000d055557220 */ /* 0x000fc40000410000 */
[C---:B------:R-:W-:Y:S02]  /*a6d0*/  FFMA.FTZ R73, R86.reuse, R208, -R73 ;  /* 0x000000d056497223 */ /* 0x040fe40000010849 */
[----:B------:R-:W-:Y:S02]  /*a6e0*/  FMUL.FTZ R99, R99, R202 ;  /* 0x000000ca63637220 */ /* 0x000fe40000410000 */
[----:B------:R-:W-:Y:S02]  /*a6f0*/  FFMA.FTZ R86, R86, R189, R85 ;  /* 0x000000bd56567223 */ /* 0x000fe40000010055 */
[----:B------:R-:W-:Y:S02]  /*a700*/  FMUL.FTZ R85, R195, UR34 ;  /* 0x00000022c3557c20 */ /* 0x000fe40008410000 */
[----:B------:R-:W-:Y:S02]  /*a710*/  FFMA.FTZ R100, R100, R195, R99 ;  /* 0x000000c364647223 */ /* 0x000fe40000010063 */
[----:B------:R-:W-:-:S02]  /*a720*/  FFMA.FTZ R85, R202, UR35, R85 ;  /* 0x00000023ca557c23 */ /* 0x000fc40008010055 */
[----:B------:R-:W-:Y:S02]  /*a730*/  FMUL.FTZ R68, R97, R194 ;  /* 0x000000c261447220 */ /* 0x000fe40000410000 */
[----:B0-----:R-:W-:Y:S02]  /*a740*/  FMUL.FTZ R66, R65, -R95 ;  /* 0x8000005f41427220 */ /* 0x001fe40000410000 */
[----:B------:R-:W-:Y:S02]  /*a750*/  FFMA.FTZ R68, R98, R203, -R68 ;  /* 0x000000cb62447223 */ /* 0x000fe40000010844 */
[C---:B------:R-:W-:Y:S02]  /*a760*/  FFMA.FTZ R66, R64.reuse, R94, -R66 ;  /* 0x0000005e40427223 */ /* 0x040fe40000010842 */
[----:B------:R-:W-:Y:S02]  /*a770*/  FMUL.FTZ R64, R64, -R95 ;  /* 0x8000005f40407220 */ /* 0x000fe40000410000 */
[----:B------:R-:W-:-:S02]  /*a780*/  FMUL.FTZ R72, R87, R190 ;  /* 0x000000be57487220 */ /* 0x000fc40000410000 */
[----:B------:R-:W-:Y:S01]  /*a790*/  FFMA.FTZ R64, R65, R94, R64 ;  /* 0x0000005e41407223 */ /* 0x000fe20000010040 */
[----:B------:R-:W-:Y:S01]  /*a7a0*/  MOV R65, UR7 ;  /* 0x0000000700417c02 */ /* 0x000fe20008000f00 */
[-C--:B------:R-:W-:Y:S02]  /*a7b0*/  FMUL.FTZ R87, R87, R207.reuse ;  /* 0x000000cf57577220 */ /* 0x080fe40000410000 */
[C---:B------:R-:W-:Y:S02]  /*a7c0*/  FFMA.FTZ R72, R88.reuse, R207, -R72 ;  /* 0x000000cf58487223 */ /* 0x040fe40000010848 */
[----:B------:R-:W-:Y:S01]  /*a7d0*/  @!P0 STS.128 [R65.X16+0xac80], R60 ;  /* 0x00ac803c41008388 */ /* 0x000fe2000000cc00 */
[----:B------:R-:W-:Y:S02]  /*a7e0*/  FMUL.FTZ R97, R97, R203 ;  /* 0x000000cb61617220 */ /* 0x000fe40000410000 */
[----:B------:R-:W-:Y:S01]  /*a7f0*/  FFMA.FTZ R88, R88, R190, R87 ;  /* 0x000000be58587223 */ /* 0x000fe20000010057 */
[----:B------:R0:W-:Y:S01]  /*a800*/  STS [R76.X4+0x4200], R79 ;  /* 0x0042004f4c007388 */ /* 0x0001e20000004800 */
[----:B------:R-:W-:-:S02]  /*a810*/  FMUL.FTZ R87, R194, UR34 ;  /* 0x00000022c2577c20 */ /* 0x000fc40008410000 */
[----:B------:R-:W-:Y:S02]  /*a820*/  FFMA.FTZ R98, R98, R194, R97 ;  /* 0x000000c262627223 */ /* 0x000fe40000010061 */
[----:B------:R-:W-:Y:S02]  /*a830*/  FFMA.FTZ R87, R203, UR35, R87 ;  /* 0x00000023cb577c23 */ /* 0x000fe40008010057 */
[----:B------:R-:W-:Y:S02]  /*a840*/  FMUL.FTZ R69, R93, R193 ;  /* 0x000000c15d457220 */ /* 0x000fe40000410000 */
[----:B------:R-:W-:Y:S01]  /*a850*/  FMUL.FTZ R71, R89, R191 ;  /* 0x000000bf59477220 */ /* 0x000fe20000410000 */
[----:B0-----:R-:W-:Y:S01]  /*a860*/  IADD3 R79, R77, 0x1, RZ ;  /* 0x000000014d4f7810 */ /* 0x001fe20007ffe0ff */
[----:B------:R-:W-:Y:S02]  /*a870*/  FFMA.FTZ R69, R96, R204, -R69 ;  /* 0x000000cc60457223 */ /* 0x000fe40000010845 */
[----:B------:R-:W-:Y:S01]  /*a880*/  FMUL.FTZ R60, R109, R187 ;  /* 0x000000bb6d3c7220 */ /* 0x000fe20000410000 */
[----:B------:R-:W-:Y:S01]  /*a890*/  LEA.HI.SX32 R79, R79, R77, 0x1b ;  /* 0x0000004d4f4f7211 */ /* 0x000fe200078fdaff */
[----:B------:R-:W-:-:S02]  /*a8a0*/  FMUL.FTZ R109, R109, R200 ;  /* 0x000000c86d6d7220 */ /* 0x000fc40000410000 */
[C---:B------:R-:W-:Y:S02]  /*a8b0*/  FFMA.FTZ R60, R110.reuse, R200, -R60 ;  /* 0x000000c86e3c7223 */ /* 0x040fe4000001083c */
[----:B------:R-:W-:Y:S01]  /*a8c0*/  FFMA.FTZ R110, R110, R187, R109 ;  /* 0x000000bb6e6e7223 */ /* 0x000fe2000001006d */
[----:B------:R0:W-:Y:S01]  /*a8d0*/  STS [R79.X4+0x4204], R81 ;  /* 0x004204514f007388 */ /* 0x0001e20000004800 */
[----:B------:R-:W-:Y:S02]  /*a8e0*/  FMUL.FTZ R61, R107, R186 ;  /* 0x000000ba6b3d7220 */ /* 0x000fe40000410000 */
[C---:B------:R-:W-:Y:S02]  /*a8f0*/  FFMA.FTZ R60, R78.reuse, R60, RZ ;  /* 0x0000003c4e3c7223 */ /* 0x040fe400000100ff */
[----:B------:R-:W-:Y:S02]  /*a900*/  FFMA.FTZ R110, -R78, R110, RZ ;  /* 0x0000006e4e6e7223 */ /* 0x000fe400000101ff */
[----:B------:R-:W-:-:S02]  /*a910*/  FFMA.FTZ R61, R108, R199, -R61 ;  /* 0x000000c76c3d7223 */ /* 0x000fc4000001083d */
[----:B------:R-:W-:Y:S02]  /*a920*/  FADD.FTZ R78, R143, R143 ;  /* 0x0000008f8f4e7221 */ /* 0x000fe40000010000 */
[----:B0-----:R-:W-:Y:S02]  /*a930*/  FMUL.FTZ R79, R186, UR35 ;  /* 0x00000023ba4f7c20 */ /* 0x001fe40008410000 */
[C---:B------:R-:W-:Y:S01]  /*a940*/  FFMA.FTZ R60, R78.reuse, R61, R60 ;  /* 0x0000003d4e3c7223 */ /* 0x040fe2000001003c */
[----:B------:R-:W-:Y:S01]  /*a950*/  IADD3 R61, R77, 0x2, RZ ;  /* 0x000000024d3d7810 */ /* 0x000fe20007ffe0ff */
[----:B------:R-:W-:Y:S02]  /*a960*/  FFMA.FTZ R79, R199, UR34, -R79 ;  /* 0x00000022c74f7c23 */ /* 0x000fe4000801084f */
[----:B------:R-:W-:Y:S01]  /*a970*/  FMUL.FTZ R107, R107, R199 ;  /* 0x000000c76b6b7220 */ /* 0x000fe20000410000 */
[----:B------:R-:W-:Y:S01]  /*a980*/  LEA.HI.SX32 R61, R61, R77, 0x1b ;  /* 0x0000004d3d3d7211 */ /* 0x000fe200078fdaff */
[----:B------:R-:W-:-:S02]  /*a990*/  FMUL.FTZ R79, R78, R79 ;  /* 0x0000004f4e4f7220 */ /* 0x000fc40000410000 */
[----:B------:R-:W-:Y:S02]  /*a9a0*/  FFMA.FTZ R108, R108, R186, R107 ;  /* 0x000000ba6c6c7223 */ /* 0x000fe4000001006b */
[C---:B------:R-:W-:Y:S01]  /*a9b0*/  FMUL.FTZ R62, R105.reuse, R121 ;  /* 0x00000079693e7220 */ /* 0x040fe20000410000 */
[----:B------:R0:W-:Y:S01]  /*a9c0*/  STS [R61.X4+0x4208], R79 ;  /* 0x0042084f3d007388 */ /* 0x0001e20000004800 */
[----:B------:R-:W-:Y:S02]  /*a9d0*/  FFMA.FTZ R108, -R78, R108, R110 ;  /* 0x0000006c4e6c7223 */ /* 0x000fe4000001016e */
[-C--:B------:R-:W-:Y:S02]  /*a9e0*/  FFMA.FTZ R62, R106, R198.reuse, -R62 ;  /* 0x000000c66a3e7223 */ /* 0x080fe4000001083e */
[----:B------:R-:W-:Y:S02]  /*a9f0*/  FMUL.FTZ R105, R105, R198 ;  /* 0x000000c669697220 */ /* 0x000fe40000410000 */
[----:B------:R-:W-:-:S02]  /*aa00*/  FMUL.FTZ R63, R103, R120 ;  /* 0x00000078673f7220 */ /* 0x000fc40000410000 */
[----:B------:R-:W-:Y:S02]  /*aa10*/  FFMA.FTZ R106, R106, R121, R105 ;  /* 0x000000796a6a7223 */ /* 0x000fe40000010069 */
[----:B0-----:R-:W-:Y:S02]  /*aa20*/  FMUL.FTZ R61, R186, UR34 ;  /* 0x00000022ba3d7c20 */ /* 0x001fe40008410000 */
[----:B------:R-:W-:Y:S02]  /*aa30*/  FMUL.FTZ R79, R121, UR34 ;  /* 0x00000022794f7c20 */ /* 0x000fe40008410000 */
[----:B------:R-:W-:Y:S02]  /*aa40*/  FFMA.FTZ R61, R199, UR35, R61 ;  /* 0x00000023c73d7c23 */ /* 0x000fe4000801003d */
[----:B------:R-:W-:Y:S02]  /*aa50*/  FFMA.FTZ R79, R198, UR35, R79 ;  /* 0x00000023c64f7c23 */ /* 0x000fe4000801004f */
[----:B------:R-:W-:-:S02]  /*aa60*/  FFMA.FTZ R78, -R78, R61, -RZ ;  /* 0x0000003d4e4e7223 */ /* 0x000fc400000109ff */
[----:B------:R-:W-:Y:S02]  /*aa70*/  FADD.FTZ R61, R142, R142 ;  /* 0x0000008e8e3d7221 */ /* 0x000fe40000010000 */
[----:B------:R-:W-:Y:S02]  /*aa80*/  FFMA.FTZ R63, R104, R197, -R63 ;  /* 0x000000c5683f7223 */ /* 0x000fe4000001083f */
[----:B------:R-:W-:Y:S02]  /*aa90*/  FFMA.FTZ R60, R61, R62, R60 ;  /* 0x0000003e3d3c7223 */ /* 0x000fe4000001003c */
[----:B------:R-:W-:Y:S02]  /*aaa0*/  FMUL.FTZ R62, R121, UR35 ;  /* 0x00000023793e7c20 */ /* 0x000fe40008410000 */
[----:B------:R-:W-:Y:S02]  /*aab0*/  FFMA.FTZ R106, -R61, R106, R108 ;  /* 0x0000006a3d6a7223 */ /* 0x000fe4000001016c */
[----:B------:R-:W-:-:S02]  /*aac0*/  FFMA.FTZ R62, R198, UR34, -R62 ;  /* 0x00000022c63e7c23 */ /* 0x000fc4000801083e */
[C---:B------:R-:W-:Y:S02]  /*aad0*/  FFMA.FTZ R79, -R61.reuse, R79, -RZ ;  /* 0x0000004f3d4f7223 */ /* 0x040fe400000109ff */
[----:B------:R-:W-:Y:S02]  /*aae0*/  FMUL.FTZ R62, R61, R62 ;  /* 0x0000003e3d3e7220 */ /* 0x000fe40000410000 */
[----:B------:R-:W-:Y:S02]  /*aaf0*/  FADD.FTZ R61, R141, R141 ;  /* 0x0000008d8d3d7221 */ /* 0x000fe40000010000 */
[----:B------:R-:W-:Y:S02]  /*ab00*/  FMUL.FTZ R103, R103, R197 ;  /* 0x000000c567677220 */ /* 0x000fe40000410000 */
[----:B------:R-:W-:Y:S02]  /*ab10*/  FFMA.FTZ R60, R61, R63, R60 ;  /* 0x0000003f3d3c7223 */ /* 0x000fe4000001003c */
[----:B------:R-:W-:-:S02]  /*ab20*/  FMUL.FTZ R63, R120, UR35 ;  /* 0x00000023783f7c20 */ /* 0x000fc40008410000 */
[----:B------:R-:W-:Y:S02]  /*ab30*/  FMUL.FTZ R81, R120, UR34 ;  /* 0x0000002278517c20 */ /* 0x000fe40008410000 */
[----:B------:R-:W-:Y:S02]  /*ab40*/  FFMA.FTZ R104, R104, R120, R103 ;  /* 0x0000007868687223 */ /* 0x000fe40000010067 */
[C---:B------:R-:W-:Y:S02]  /*ab50*/  FFMA.FTZ R63, R197.reuse, UR34, -R63 ;  /* 0x00000022c53f7c23 */ /* 0x040fe4000801083f */
[----:B------:R-:W-:Y:S02]  /*ab60*/  FFMA.FTZ R81, R197, UR35, R81 ;  /* 0x00000023c5517c23 */ /* 0x000fe40008010051 */
[----:B------:R-:W-:Y:S02]  /*ab70*/  FMUL.FTZ R65, R101, R196 ;  /* 0x000000c465417220 */ /* 0x000fe40000410000 */
[----:B------:R-:W-:-:S02]  /*ab80*/  FFMA.FTZ R104, -R61, R104, R106 ;  /* 0x000000683d687223 */ /* 0x000fc4000001016a */
[C---:B------:R-:W-:Y:S02]  /*ab90*/  FMUL.FTZ R63, R61.reuse, R63 ;  /* 0x0000003f3d3f7220 */ /* 0x040fe40000410000 */
[----:B------:R-:W-:Y:S02]  /*aba0*/  FFMA.FTZ R61, -R61, R81, -RZ ;  /* 0x000000513d3d7223 */ /* 0x000fe400000109ff */
[-C--:B------:R-:W-:Y:S02]  /*abb0*/  FFMA.FTZ R65, R102, R201.reuse, -R65 ;  /* 0x000000c966417223 */ /* 0x080fe40000010841 */
[----:B------:R-:W-:Y:S02]  /*abc0*/  FADD.FTZ R81, R140, R140 ;  /* 0x0000008c8c517221 */ /* 0x000fe40000010000 */
[----:B------:R-:W-:Y:S02]  /*abd0*/  FMUL.FTZ R101, R101, R201 ;  /* 0x000000c965657220 */ /* 0x000fe40000410000 */
[----:B------:R-:W-:-:S02]  /*abe0*/  FFMA.FTZ R60, R81, R65, R60 ;  /* 0x00000041513c7223 */ /* 0x000fc4000001003c */
[----:B------:R-:W-:Y:S02]  /*abf0*/  FMUL.FTZ R65, R196, UR35 ;  /* 0x00000023c4417c20 */ /* 0x000fe40008410000 */
[----:B------:R-:W-:Y:S02]  /*ac00*/  FFMA.FTZ R102, R102, R196, R101 ;  /* 0x000000c466667223 */ /* 0x000fe40000010065 */
[----:B------:R-:W-:Y:S02]  /*ac10*/  FFMA.FTZ R65, R201, UR34, -R65 ;  /* 0x00000022c9417c23 */ /* 0x000fe40008010841 */
[C---:B------:R-:W-:Y:S02]  /*ac20*/  FFMA.FTZ R102, -R81.reuse, R102, R104 ;  /* 0x0000006651667223 */ /* 0x040fe40000010168 */
[C---:B------:R-:W-:Y:S02]  /*ac30*/  FMUL.FTZ R65, R81.reuse, R65 ;  /* 0x0000004151417220 */ /* 0x040fe40000410000 */
[----:B------:R-:W-:-:S02]  /*ac40*/  FFMA.FTZ R81, -R81, R83, -RZ ;  /* 0x0000005351517223 */ /* 0x000fc400000109ff */
[----:B------:R-:W-:Y:S02]  /*ac50*/  FADD.FTZ R83, R139, R139 ;  /* 0x0000008b8b537221 */ /* 0x000fe40000010000 */
[----:B------:R-:W-:Y:S02]  /*ac60*/  FMUL.FTZ R89, R89, R206 ;  /* 0x000000ce59597220 */ /* 0x000fe40000410000 */
[----:B------:R-:W-:Y:S02]  /*ac70*/  FFMA.FTZ R60, R83, R67, R60 ;  /* 0x00000043533c7223 */ /* 0x000fe4000001003c */
[----:B------:R-:W-:Y:S02]  /*ac80*/  FMUL.FTZ R67, R195, UR35 ;  /* 0x00000023c3437c20 */ /* 0x000fe40008410000 */
[----:B------:R-:W-:Y:S02]  /*ac90*/  FFMA.FTZ R100, -R83, R100, R102 ;  /* 0x0000006453647223 */ /* 0x000fe40000010166 */
[----:B------:R-:W-:-:S02]  /*aca0*/  FFMA.FTZ R67, R202, UR34, -R67 ;  /* 0x00000022ca437c23 */ /* 0x000fc40008010843 */
[----:B------:R-:W-:Y:S02]  /*acb0*/  FFMA.FTZ R71, R90, R206, -R71 ;  /* 0x000000ce5a477223 */ /* 0x000fe40000010847 */
[C---:B------:R-:W-:Y:S02]  /*acc0*/  FMUL.FTZ R67, R83.reuse, R67 ;  /* 0x0000004353437220 */ /* 0x040fe40000410000 */
[----:B------:R-:W-:Y:S02]  /*acd0*/  FFMA.FTZ R83, -R83, R85, -RZ ;  /* 0x0000005553537223 */ /* 0x000fe400000109ff */
[----:B------:R-:W-:Y:S02]  /*ace0*/  FADD.FTZ R85, R138, R138 ;  /* 0x0000008a8a557221 */ /* 0x000fe40000010000 */
[----:B------:R-:W-:Y:S02]  /*acf0*/  FMUL.FTZ R93, R93, R204 ;  /* 0x000000cc5d5d7220 */ /* 0x000fe40000410000 */
[----:B------:R-:W-:-:S02]  /*ad00*/  FFMA.FTZ R68, R85, R68, R60 ;  /* 0x0000004455447223 */ /* 0x000fc4000001003c */
[----:B------:R-:W-:Y:S02]  /*ad10*/  FMUL.FTZ R60, R194, UR35 ;  /* 0x00000023c23c7c20 */ /* 0x000fe40008410000 */
[----:B------:R-:W-:Y:S02]  /*ad20*/  FFMA.FTZ R98, -R85, R98, R100 ;  /* 0x0000006255627223 */ /* 0x000fe40000010164 */
[----:B------:R-:W-:Y:S02]  /*ad30*/  FFMA.FTZ R60, R203, UR34, -R60 ;  /* 0x00000022cb3c7c23 */ /* 0x000fe4000801083c */
[----:B------:R-:W-:Y:S02]  /*ad40*/  FFMA.FTZ R90, R90, R191, R89 ;  /* 0x000000bf5a5a7223 */ /* 0x000fe40000010059 */
[C---:B------:R-:W-:Y:S02]  /*ad50*/  FMUL.FTZ R60, R85.reuse, R60 ;  /* 0x0000003c553c7220 */ /* 0x040fe40000410000 */
[----:B------:R-:W-:-:S02]  /*ad60*/  FFMA.FTZ R85, -R85, R87, -RZ ;  /* 0x0000005755557223 */ /* 0x000fc400000109ff */
[----:B------:R-:W-:Y:S02]  /*ad70*/  FADD.FTZ R87, R137, R137 ;  /* 0x0000008989577221 */ /* 0x000fe40000010000 */
[----:B------:R-:W-:Y:S02]  /*ad80*/  FMUL.FTZ R89, R193, UR34 ;  /* 0x00000022c1597c20 */ /* 0x000fe40008410000 */
[----:B------:R-:W-:Y:S02]  /*ad90*/  FFMA.FTZ R68, R87, R69, R68 ;  /* 0x0000004557447223 */ /* 0x000fe40000010044 */
[----:B------:R-:W-:Y:S02]  /*ada0*/  FMUL.FTZ R69, R193, UR35 ;  /* 0x00000023c1457c20 */ /* 0x000fe40008410000 */
[----:B------:R-:W-:Y:S02]  /*adb0*/  FFMA.FTZ R96, R96, R193, R93 ;  /* 0x000000c160607223 */ /* 0x000fe4000001005d */
[----:B------:R-:W-:-:S02]  /*adc0*/  FFMA.FTZ R69, R204, UR34, -R69 ;  /* 0x00000022cc457c23 */ /* 0x000fc40008010845 */
[----:B------:R-:W-:Y:S02]  /*add0*/  FFMA.FTZ R89, R204, UR35, R89 ;  /* 0x00000023cc597c23 */ /* 0x000fe40008010059 */
[----:B------:R-:W-:Y:S02]  /*ade0*/  FMUL.FTZ R70, R91, R192 ;  /* 0x000000c05b467220 */ /* 0x000fe40000410000 */
[C---:B------:R-:W-:Y:S02]  /*adf0*/  FFMA.FTZ R96, -R87.reuse, R96, R98 ;  /* 0x0000006057607223 */ /* 0x040fe40000010162 */
[C---:B------:R-:W-:Y:S02]  /*ae00*/  FMUL.FTZ R69, R87.reuse, R69 ;  /* 0x0000004557457220 */ /* 0x040fe40000410000 */
[----:B------:R-:W-:Y:S02]  /*ae10*/  FFMA.FTZ R87, -R87, R89, -RZ ;  /* 0x0000005957577223 */ /* 0x000fe400000109ff */
[----:B------:R-:W-:-:S02]  /*ae20*/  FFMA.FTZ R70, R92, R205, -R70 ;  /* 0x000000cd5c467223 */ /* 0x000fc40000010846 */
[----:B------:R-:W-:Y:S02]  /*ae30*/  FADD.FTZ R89, R136, R136 ;  /* 0x0000008888597221 */ /* 0x000fe40000010000 */
[----:B------:R-:W-:Y:S02]  /*ae40*/  FADD.FTZ R64, -R156, R64 ;  /* 0x000000409c407221 */ /* 0x000fe40000010100 */
[----:B------:R-:W-:Y:S02]  /*ae50*/  FMUL.FTZ R91, R91, R205 ;  /* 0x000000cd5b5b7220 */ /* 0x000fe40000410000 */
[----:B------:R-:W-:Y:S02]  /*ae60*/  FADD.FTZ R66, R155, R66 ;  /* 0x000000429b427221 */ /* 0x000fe40000010000 */
[----:B------:R-:W-:Y:S02]  /*ae70*/  FFMA.FTZ R68, R89, R70, R68 ;  /* 0x0000004659447223 */ /* 0x000fe40000010044 */
[----:B------:R-:W-:-:S02]  /*ae80*/  FMUL.FTZ R70, R27, -R64 ;  /* 0x800000401b467220 */ /* 0x000fc40000410000 */
[----:B------:R-:W-:Y:S02]  /*ae90*/  FFMA.FTZ R92, R92, R192, R91 ;  /* 0x000000c05c5c7223 */ /* 0x000fe4000001005b */
[-C--:B------:R-:W-:Y:S02]  /*aea0*/  FMUL.FTZ R91, R27, -R66.reuse ;  /* 0x800000421b5b7220 */ /* 0x080fe40000410000 */
[C---:B------:R-:W-:Y:S02]  /*aeb0*/  FFMA.FTZ R27, R28.reuse, R66, -R70 ;  /* 0x000000421c1b7223 */ /* 0x040fe40000010846 */
[----:B------:R-:W-:Y:S02]  /*aec0*/  FFMA.FTZ R70, R28, R64, R91 ;  /* 0x000000401c467223 */ /* 0x000fe4000001005b */
[----:B------:R-:W-:Y:S02]  /*aed0*/  FADD.FTZ R153, R153, R27 ;  /* 0x0000001b99997221 */ /* 0x000fe40000010000 */
[----:B------:R-:W-:-:S02]  /*aee0*/  FADD.FTZ R27, R135, R135 ;  /* 0x00000087871b7221 */ /* 0x000fc40000010000 */
[----:B------:R-:W-:Y:S02]  /*aef0*/  FADD.FTZ R70, -R154, R70 ;  /* 0x000000469a467221 */ /* 0x000fe40000010100 */
[----:B------:R-:W-:Y:S02]  /*af00*/  FFMA.FTZ R71, R27, R71, R68 ;  /* 0x000000471b477223 */ /* 0x000fe40000010044 */
[C---:B------:R-:W-:Y:S02]  /*af10*/  FMUL.FTZ R68, R29.reuse, -R70 ;  /* 0x800000461d447220 */ /* 0x040fe40000410000 */
[-C--:B------:R-:W-:Y:S02]  /*af20*/  FMUL.FTZ R29, R29, -R153.reuse ;  /* 0x800000991d1d7220 */ /* 0x080fe40000410000 */
[----:B------:R-:W-:Y:S02]  /*af30*/  FMUL.FTZ R28, R192, UR35 ;  /* 0x00000023c01c7c20 */ /* 0x000fe40008410000 */
[----:B------:R-:W-:-:S02]  /*af40*/  FFMA.FTZ R68, R30, R153, -R68 ;  /* 0x000000991e447223 */ /* 0x000fc40000010844 */
[----:B------:R-:W-:Y:S02]  /*af50*/  FFMA.FTZ R29, R30, R70, R29 ;  /* 0x000000461e1d7223 */ /* 0x000fe4000001001d */
[----:B------:R-:W-:Y:S02]  /*af60*/  FMUL.FTZ R91, R192, UR34 ;  /* 0x00000022c05b7c20 */ /* 0x000fe40008410000 */
[----:B------:R-:W-:Y:S02]  /*af70*/  FFMA.FTZ R28, R205, UR34, -R28 ;  /* 0x00000022cd1c7c23 */ /* 0x000fe4000801081c */
[----:B------:R-:W-:Y:S02]  /*af80*/  FMUL.FTZ R93, R191, UR35 ;  /* 0x00000023bf5d7c20 */ /* 0x000fe40008410000 */
[----:B------:R-:W-:Y:S02]  /*af90*/  FADD.FTZ R151, R151, R68 ;  /* 0x0000004497977221 */ /* 0x000fe40000010000 */
[----:B------:R-:W-:-:S02]  /*afa0*/  FADD.FTZ R152, -R152, R29 ;  /* 0x0000001d98987221 */ /* 0x000fc40000010100 */
[----:B------:R-:W-:Y:S02]  /*afb0*/  FFMA.FTZ R91, R205, UR35, R91 ;  /* 0x00000023cd5b7c23 */ /* 0x000fe4000801005b */
[----:B------:R-:W-:Y:S02]  /*afc0*/  FFMA.FTZ R92, -R89, R92, R96 ;  /* 0x0000005c595c7223 */ /* 0x000fe40000010160 */
[----:B------:R-:W-:Y:S02]  /*afd0*/  FMUL.FTZ R95, R191, UR34 ;  /* 0x00000022bf5f7c20 */ /* 0x000fe40008410000 */
[----:B------:R-:W-:Y:S02]  /*afe0*/  FMUL.FTZ R28, R89, R28 ;  /* 0x0000001c591c7220 */ /* 0x000fe40000410000 */
[----:B------:R-:W-:Y:S02]  /*aff0*/  FFMA.FTZ R30, R206, UR34, -R93 ;  /* 0x00000022ce1e7c23 */ /* 0x000fe4000801085d */
[----:B------:R-:W-:-:S02]  /*b000*/  FMUL.FTZ R29, R31, -R152 ;  /* 0x800000981f1d7220 */ /* 0x000fc40000410000 */
[----:B------:R-:W-:Y:S02]  /*b010*/  FMUL.FTZ R97, R31, -R151 ;  /* 0x800000971f617220 */ /* 0x000fe40000410000 */
[----:B------:R-:W-:Y:S02]  /*b020*/  FFMA.FTZ R89, -R89, R91, -RZ ;  /* 0x0000005b59597223 */ /* 0x000fe400000109ff */
[C---:B------:R-:W-:Y:S02]  /*b030*/  FFMA.FTZ R91, -R27.reuse, R90, R92 ;  /* 0x0000005a1b5b7223 */ /* 0x040fe4000001015c */
[----:B------:R-:W-:Y:S02]  /*b040*/  FFMA.FTZ R90, R206, UR35, R95 ;  /* 0x00000023ce5a7c23 */ /* 0x000fe4000801005f */
[----:B------:R-:W-:Y:S02]  /*b050*/  FMUL.FTZ R93, R27, R30 ;  /* 0x0000001e1b5d7220 */ /* 0x000fe40000410000 */
[----:B------:R-:W-:-:S02]  /*b060*/  FFMA.FTZ R29, R32, R151, -R29 ;  /* 0x00000097201d7223 */ /* 0x000fc4000001081d */
[----:B------:R-:W-:Y:S02]  /*b070*/  FFMA.FTZ R97, R32, R152, R97 ;  /* 0x0000009820617223 */ /* 0x000fe40000010061 */
[C---:B------:R-:W-:Y:S02]  /*b080*/  FMUL.FTZ R30, R190.reuse, UR35 ;  /* 0x00000023be1e7c20 */ /* 0x040fe40008410000 */
[----:B------:R-:W-:Y:S02]  /*b090*/  FMUL.FTZ R32, R190, UR34 ;  /* 0x00000022be207c20 */ /* 0x000fe40008410000 */
[----:B------:R-:W-:Y:S02]  /*b0a0*/  FFMA.FTZ R95, -R27, R90, -RZ ;  /* 0x0000005a1b5f7223 */ /* 0x000fe400000109ff */
[----:B------:R-:W-:Y:S02]  /*b0b0*/  FADD.FTZ R27, R134, R134 ;  /* 0x00000086861b7221 */ /* 0x000fe40000010000 */
[----:B------:R-:W-:-:S02]  /*b0c0*/  FFMA.FTZ R30, R207, UR34, -R30 ;  /* 0x00000022cf1e7c23 */ /* 0x000fc4000801081e */
[----:B------:R-:W-:Y:S02]  /*b0d0*/  FFMA.FTZ R32, R207, UR35, R32 ;  /* 0x00000023cf207c23 */ /* 0x000fe40008010020 */
[C---:B------:R-:W-:Y:S02]  /*b0e0*/  FFMA.FTZ R72, R27.reuse, R72, R71 ;  /* 0x000000481b487223 */ /* 0x040fe40000010047 */
[C---:B------:R-:W-:Y:S02]  /*b0f0*/  FFMA.FTZ R91, -R27.reuse, R88, R91 ;  /* 0x000000581b5b7223 */ /* 0x040fe4000001015b */
[C---:B------:R-:W-:Y:S02]  /*b100*/  FMUL.FTZ R31, R27.reuse, R30 ;  /* 0x0000001e1b1f7220 */ /* 0x040fe40000410000 */
[----:B------:R-:W-:Y:S02]  /*b110*/  FFMA.FTZ R71, -R27, R32, -RZ ;  /* 0x000000201b477223 */ /* 0x000fe400000109ff */
[----:B------:R-:W-:-:S02]  /*b120*/  FADD.FTZ R27, R2, R29 ;  /* 0x0000001d021b7221 */ /* 0x000fc40000010000 */
[----:B------:R-:W-:Y:S02]  /*b130*/  FADD.FTZ R2, -R0, R97 ;  /* 0x0000006100027221 */ /* 0x000fe40000010100 */
[----:B------:R-:W-:Y:S02]  /*b140*/  FADD.FTZ R0, R133, R133 ;  /* 0x0000008585007221 */ /* 0x000fe40000010000 */
[CC--:B------:R-:W-:Y:S02]  /*b150*/  FMUL.FTZ R29, R33.reuse, -R2.reuse ;  /* 0x80000002211d7220 */ /* 0x0c0fe40000410000 */
[-C--:B------:R-:W-:Y:S02]  /*b160*/  FMUL.FTZ R33, R33, -R27.reuse ;  /* 0x8000001b21217220 */ /* 0x080fe40000410000 */
[C---:B------:R-:W-:Y:S02]  /*b170*/  FFMA.FTZ R29, R34.reuse, R27, -R29 ;  /* 0x0000001b221d7223 */ /* 0x040fe4000001081d */
[----:B------:R-:W-:-:S02]  /*b180*/  FFMA.FTZ R34, R34, R2, R33 ;  /* 0x0000000222227223 */ /* 0x000fc40000010021 */
[C---:B------:R-:W-:Y:S02]  /*b190*/  FFMA.FTZ R97, R0.reuse, R73, R72 ;  /* 0x0000004900617223 */ /* 0x040fe40000010048 */
[C---:B------:R-:W-:Y:S02]  /*b1a0*/  FMUL.FTZ R33, R189.reuse, UR35 ;  /* 0x00000023bd217c20 */ /* 0x040fe40008410000 */
[----:B------:R-:W-:Y:S02]  /*b1b0*/  FMUL.FTZ R73, R189, UR34 ;  /* 0x00000022bd497c20 */ /* 0x000fe40008410000 */
[----:B------:R-:W-:Y:S01]  /*b1c0*/  FADD.FTZ R3, -R3, R34 ;  /* 0x0000002203037221 */ /* 0x000fe20000010100 */
[----:B------:R-:W-:Y:S01]  /*b1d0*/  IADD3 R34, R77, 0x3, RZ ;  /* 0x000000034d227810 */ /* 0x000fe20007ffe0ff */
[----:B------:R-:W-:Y:S02]  /*b1e0*/  FFMA.FTZ R99, -R0, R86, R91 ;  /* 0x0000005600637223 */ /* 0x000fe4000001015b */
[----:B------:R-:W-:Y:S01]  /*b1f0*/  FFMA.FTZ R33, R208, UR34, -R33 ;  /* 0x00000022d0217c23 */ /* 0x000fe20008010821 */
[----:B------:R-:W-:Y:S01]  /*b200*/  LEA.HI.SX32 R101, R34, R77, 0x1b ;  /* 0x0000004d22657211 */ /* 0x000fe200078fdaff */
[----:B------:R-:W-:-:S02]  /*b210*/  FFMA.FTZ R91, R208, UR35, R73 ;  /* 0x00000023d05b7c23 */ /* 0x000fc40008010049 */
[----:B------:R-:W-:Y:S02]  /*b220*/  FADD.FTZ R29, R4, R29 ;  /* 0x0000001d041d7221 */ /* 0x000fe40000010000 */
[C---:B------:R-:W-:Y:S01]  /*b230*/  FMUL.FTZ R4, R35.reuse, -R3 ;  /* 0x8000000323047220 */ /* 0x040fe20000410000 */
[----:B------:R-:W-:Y:S01]  /*b240*/  STS [R101.X4+0x420c], R78 ;  /* 0x00420c4e65007388 */ /* 0x000fe20000004800 */
[C---:B------:R-:W-:Y:S02]  /*b250*/  FMUL.FTZ R73, R0.reuse, R33 ;  /* 0x0000002100497220 */ /* 0x040fe40000410000 */
[----:B------:R-:W-:Y:S01]  /*b260*/  FFMA.FTZ R91, -R0, R91, -RZ ;  /* 0x0000005b005b7223 */ /* 0x000fe200000109ff */
[----:B------:R0:W-:Y:S01]  /*b270*/  STS [R76.X4+0x4240], R28 ;  /* 0x0042401c4c007388 */ /* 0x0001e20000004800 */
[----:B------:R-:W-:Y:S02]  /*b280*/  FADD.FTZ R0, R132, R132 ;  /* 0x0000008484007221 */ /* 0x000fe40000010000 */
[-C--:B------:R-:W-:Y:S01]  /*b290*/  FMUL.FTZ R35, R35, -R29.reuse ;  /* 0x8000001d23237220 */ /* 0x080fe20000410000 */
[----:B------:R1:W-:Y:S01]  /*b2a0*/  STS [R76.X4+0x4250], R31 ;  /* 0x0042501f4c007388 */ /* 0x0003e20000004800 */
[----:B------:R-:W-:-:S02]  /*b2b0*/  FFMA.FTZ R33, R36, R29, -R4 ;  /* 0x0000001d24217223 */ /* 0x000fc40000010804 */
[C---:B------:R-:W-:Y:S01]  /*b2c0*/  FMUL.FTZ R4, R188.reuse, UR35 ;  /* 0x00000023bc047c20 */ /* 0x040fe20008410000 */
[----:B------:R-:W-:Y:S01]  /*b2d0*/  STS [R76.X4+0x4238], R69 ;  /* 0x004238454c007388 */ /* 0x000fe20000004800 */
[----:B------:R-:W-:Y:S02]  /*b2e0*/  FMUL.FTZ R30, R188, UR34 ;  /* 0x00000022bc1e7c20 */ /* 0x000fe40008410000 */
[----:B------:R-:W-:Y:S01]  /*b2f0*/  FFMA.FTZ R74, R0, R74, R97 ;  /* 0x0000004a004a7223 */ /* 0x000fe20000010061 */
[----:B------:R-:W-:Y:S01]  /*b300*/  STS [R76.X4+0x4210], R62 ;  /* 0x0042103e4c007388 */ /* 0x000fe20000004800 */
[----:B------:R-:W-:Y:S02]  /*b310*/  FFMA.FTZ R36, R36, R3, R35 ;  /* 0x0000000324247223 */ /* 0x000fe40000010023 */
[C---:B------:R-:W-:Y:S01]  /*b320*/  FFMA.FTZ R35, R209.reuse, UR34, -R4 ;  /* 0x00000022d1237c23 */ /* 0x040fe20008010804 */
[----:B------:R-:W-:Y:S01]  /*b330*/  STS [R76.X4+0x421c], R61 ;  /* 0x00421c3d4c007388 */ /* 0x000fe20000004800 */
[----:B------:R-:W-:-:S02]  /*b340*/  FFMA.FTZ R97, R209, UR35, R30 ;  /* 0x00000023d1617c23 */ /* 0x000fc4000801001e */
[C---:B------:R-:W-:Y:S01]  /*b350*/  FFMA.FTZ R99, -R0.reuse, R84, R99 ;  /* 0x0000005400637223 */ /* 0x040fe20000010163 */
[----:B------:R-:W-:Y:S01]  /*b360*/  STS [R76.X4+0x4220], R65 ;  /* 0x004220414c007388 */ /* 0x000fe20000004800 */
[C---:B------:R-:W-:Y:S02]  /*b370*/  FMUL.FTZ R35, R0.reuse, R35 ;  /* 0x0000002300237220 */ /* 0x040fe40000410000 */
[----:B------:R-:W-:Y:S01]  /*b380*/  FFMA.FTZ R97, -R0, R97, -RZ ;  /* 0x0000006100617223 */ /* 0x000fe200000109ff */
[----:B------:R-:W-:Y:S01]  /*b390*/  STS [R76.X4+0x4218], R63 ;  /* 0x0042183f4c007388 */ /* 0x000fe20000004800 */
[----:B------:R-:W-:Y:S02]  /*b3a0*/  FADD.FTZ R5, -R5, R36 ;  /* 0x0000002405057221 */ /* 0x000fe40000010100 */
[----:B------:R-:W-:Y:S01]  /*b3b0*/  FADD.FTZ R0, R6, R33 ;  /* 0x0000002106007221 */ /* 0x000fe20000010000 */
[----:B------:R-:W-:Y:S01]  /*b3c0*/  STS [R76.X4+0x4260], R35 ;  /* 0x004260234c007388 */ /* 0x000fe20000004800 */
[----:B------:R-:W-:-:S02]  /*b3d0*/  FMUL.FTZ R33, R37, -R5 ;  /* 0x8000000525217220 */ /* 0x000fc40000410000 */
[----:B------:R-:W-:Y:S01]  /*b3e0*/  FADD.FTZ R4, R131, R131 ;  /* 0x0000008383047221 */ /* 0x000fe20000010000 */
[----:B------:R-:W-:Y:S01]  /*b3f0*/  STS [R76.X4+0x4230], R60 ;  /* 0x0042303c4c007388 */ /* 0x000fe20000004800 */
[-C--:B------:R-:W-:Y:S02]  /*b400*/  FMUL.FTZ R37, R37, -R0.reuse ;  /* 0x8000000025257220 */ /* 0x080fe40000410000 */
[----:B------:R-:W-:Y:S01]  /*b410*/  FFMA.FTZ R33, R38, R0, -R33 ;  /* 0x0000000026217223 */ /* 0x000fe20000010821 */
[----:B------:R-:W-:Y:S01]  /*b420*/  STS [R76.X4+0x4228], R67 ;  /* 0x004228434c007388 */ /* 0x000fe20000004800 */
[----:B------:R-:W-:Y:S02]  /*b430*/  FFMA.FTZ R74, R4, R75, R74 ;  /* 0x0000004b044a7223 */ /* 0x000fe4000001004a */
[----:B------:R-:W-:Y:S01]  /*b440*/  FFMA.FTZ R38, R38, R5, R37 ;  /* 0x0000000526267223 */ /* 0x000fe20000010025 */
[----:B------:R-:W-:Y:S01]  /*b450*/  STS [R76.X4+0x4254], R71 ;  /* 0x004254474c007388 */ /* 0x000fe20000004800 */
[----:B------:R-:W-:-:S02]  /*b460*/  FMUL.FTZ R37, R211, UR35 ;  /* 0x00000023d3257c20 */ /* 0x000fc40008410000 */
[----:B------:R-:W-:Y:S01]  /*b470*/  FMUL.FTZ R75, R211, UR34 ;  /* 0x00000022d34b7c20 */ /* 0x000fe20008410000 */
[----:B------:R-:W-:Y:S01]  /*b480*/  STS [R76.X4+0x4258], R73 ;  /* 0x004258494c007388 */ /* 0x000fe20000004800 */
[C---:B------:R-:W-:Y:S02]  /*b490*/  FFMA.FTZ R37, R210.reuse, UR34, -R37 ;  /* 0x00000022d2257c23 */ /* 0x040fe40008010825 */
[----:B------:R-:W-:Y:S01]  /*b4a0*/  FFMA.FTZ R75, R210, UR35, R75 ;  /* 0x00000023d24b7c23 */ /* 0x000fe2000801004b */
[----:B------:R-:W-:Y:S01]  /*b4b0*/  STS [R76.X4+0x4224], R81 ;  /* 0x004224514c007388 */ /* 0x000fe20000004800 */
[C---:B------:R-:W-:Y:S02]  /*b4c0*/  FFMA.FTZ R99, -R4.reuse, R82, R99 ;  /* 0x0000005204637223 */ /* 0x040fe40000010163 */
[C---:B------:R-:W-:Y:S01]  /*b4d0*/  FMUL.FTZ R37, R4.reuse, R37 ;  /* 0x0000002504257220 */ /* 0x040fe20000410000 */
[----:B------:R-:W-:Y:S01]  /*b4e0*/  STS [R76.X4+0x4214], R79 ;  /* 0x0042144f4c007388 */ /* 0x000fe20000004800 */
[----:B------:R-:W-:-:S02]  /*b4f0*/  FFMA.FTZ R75, -R4, R75, -RZ ;  /* 0x0000004b044b7223 */ /* 0x000fc400000109ff */
[----:B------:R-:W-:Y:S01]  /*b500*/  FADD.FTZ R33, R8, R33 ;  /* 0x0000002108217221 */ /* 0x000fe20000010000 */
[----:B------:R2:W-:Y:S01]  /*b510*/  STS [R76.X4+0x4268], R37 ;  /* 0x004268254c007388 */ /* 0x0005e20000004800 */
[----:B------:R-:W-:Y:S02]  /*b520*/  FADD.FTZ R4, -R7, R38 ;  /* 0x0000002607047221 */ /* 0x000fe40000010100 */
[CC--:B------:R-:W-:Y:S01]  /*b530*/  FMUL.FTZ R7, R39.reuse, -R33.reuse ;  /* 0x8000002127077220 */ /* 0x0c0fe20000410000 */
        /* <DEDUP_REMOVED lines=17> */
[----:B------:R-:W-:Y:S01]  /*b650*/  FADD.FTZ R6, R130, R130 ;  /* 0x0000008282067221 */ /* 0x000fe20000010000 */
[----:B------:R-:W-:Y:S01]  /*b660*/  STS [R76.X4+0x424c], R95 ;  /* 0x00424c5f4c007388 */ /* 0x000fe20000004800 */
[----:B------:R-:W-:Y:S02]  /*b670*/  FMUL.FTZ R11, R43, -R12 ;  /* 0x8000000c2b0b7220 */ /* 0x000fe40000410000 */
[C---:B------:R-:W-:Y:S01]  /*b680*/  FMUL.FTZ R30, R212.reuse, UR35 ;  /* 0x00000023d41e7c20 */ /* 0x040fe20008410000 */
[----:B------:R-:W-:Y:S01]  /*b690*/  STS [R76.X4+0x425c], R91 ;  /* 0x00425c5b4c007388 */ /* 0x000fe20000004800 */
[----:B------:R-:W-:-:S02]  /*b6a0*/  FMUL.FTZ R32, R212, UR34 ;  /* 0x00000022d4207c20 */ /* 0x000fc40008410000 */
[----:B------:R-:W-:Y:S01]  /*b6b0*/  FADD.FTZ R39, R164, UR5 ;  /* 0x00000005a4277e21 */ /* 0x000fe20008010000 */
[----:B------:R-:W-:Y:S01]  /*b6c0*/  STS [R76.X4+0x4264], R97 ;  /* 0x004264614c007388 */ /* 0x000fe20000004800 */
[-C--:B------:R-:W-:Y:S02]  /*b6d0*/  FMUL.FTZ R43, R43, -R9.reuse ;  /* 0x800000092b2b7220 */ /* 0x080fe40000410000 */
[----:B------:R-:W-:Y:S02]  /*b6e0*/  FFMA.FTZ R80, -R6, R80, R99 ;  /* 0x0000005006507223 */ /* 0x000fe40000010163 */
[----:B------:R-:W-:Y:S02]  /*b6f0*/  FFMA.FTZ R11, R44, R9, -R11 ;  /* 0x000000092c0b7223 */ /* 0x000fe4000001080b */
[C---:B------:R-:W-:Y:S02]  /*b700*/  FFMA.FTZ R77, R213.reuse, UR34, -R30 ;  /* 0x00000022d54d7c23 */ /* 0x040fe4000801081e */
[----:B------:R-:W-:-:S02]  /*b710*/  FFMA.FTZ R99, R213, UR35, R32 ;  /* 0x00000023d5637c23 */ /* 0x000fc40008010020 */
[C---:B------:R-:W-:Y:S02]  /*b720*/  FMUL.FTZ R7, R39.reuse, R66 ;  /* 0x0000004227077220 */ /* 0x040fe40000410000 */
[----:B------:R-:W-:Y:S02]  /*b730*/  FMUL.FTZ R39, R39, R64 ;  /* 0x0000004027277220 */ /* 0x000fe40000410000 */
[----:B------:R-:W-:Y:S02]  /*b740*/  FFMA.FTZ R44, R44, R12, R43 ;  /* 0x0000000c2c2c7223 */ /* 0x000fe4000001002b */
[----:B------:R-:W-:Y:S02]  /*b750*/  FADD.FTZ R14, R14, R11 ;  /* 0x0000000b0e0e7221 */ /* 0x000fe40000010000 */
[C---:B------:R-:W-:Y:S02]  /*b760*/  FFMA.FTZ R59, R6.reuse, R59, R74 ;  /* 0x0000003b063b7223 */ /* 0x040fe4000001004a */
[----:B------:R-:W-:-:S02]  /*b770*/  FMUL.FTZ R77, R6, R77 ;  /* 0x0000004d064d7220 */ /* 0x000fc40000410000 */
[----:B------:R-:W-:Y:S02]  /*b780*/  FFMA.FTZ R99, -R6, R99, -RZ ;  /* 0x0000006306637223 */ /* 0x000fe400000109ff */
[----:B------:R-:W-:Y:S01]  /*b790*/  FADD.FTZ R30, -R111, R214 ;  /* 0x000000d66f1e7221 */ /* 0x000fe20000010100 */
[----:B------:R-:W-:Y:S01]  /*b7a0*/  STS [R76.X4+0x4270], R77 ;  /* 0x0042704d4c007388 */ /* 0x000fe20000004800 */
[C---:B------:R-:W-:Y:S02]  /*b7b0*/  FMUL.FTZ R6, R216.reuse, R39 ;  /* 0x00000027d8067220 */ /* 0x040fe40000410000 */
[----:B------:R-:W-:Y:S01]  /*b7c0*/  FADD.FTZ R13, -R13, R44 ;  /* 0x0000002c0d0d7221 */ /* 0x000fe20000010100 */
[----:B------:R-:W-:Y:S01]  /*b7d0*/  STS [R76.X4+0x4274], R99 ;  /* 0x004274634c007388 */ /* 0x000fe20000004800 */
[----:B------:R-:W-:Y:S02]  /*b7e0*/  FMUL.FTZ R32, R216, R7 ;  /* 0x00000007d8207220 */ /* 0x000fe40000410000 */
[----:B------:R-:W-:-:S02]  /*b7f0*/  FMUL.FTZ R11, R45, -R14 ;  /* 0x8000000e2d0b7220 */ /* 0x000fc40000410000 */
[C---:B------:R-:W-:Y:S02]  /*b800*/  FADD.FTZ R217, R7.reuse, R217 ;  /* 0x000000d907d97221 */ /* 0x040fe40000010000 */
[----:B------:R-:W-:Y:S02]  /*b810*/  FFMA.FTZ R7, R7, R30, R6 ;  /* 0x0000001e07077223 */ /* 0x000fe40000010006 */
[----:B------:R-:W-:Y:S02]  /*b820*/  FMUL.FTZ R45, R45, -R13 ;  /* 0x8000000d2d2d7220 */ /* 0x000fe40000410000 */
[----:B------:R-:W-:Y:S02]  /*b830*/  FFMA.FTZ R6, R30, R39, -R32 ;  /* 0x000000271e067223 */ /* 0x000fe40000010820 */
[C---:B------:R-:W-:Y:S02]  /*b840*/  FFMA.FTZ R32, R46.reuse, R13, R11 ;  /* 0x0000000d2e207223 */ /* 0x040fe4000001000b */
[----:B------:R-:W-:-:S02]  /*b850*/  FFMA.FTZ R11, R46, R14, -R45 ;  /* 0x0000000e2e0b7223 */ /* 0x000fc4000001082d */
[----:B------:R-:W-:Y:S02]  /*b860*/  FADD.FTZ R15, -R15, R32 ;  /* 0x000000200f0f7221 */ /* 0x000fe40000010100 */
[----:B------:R-:W-:Y:S02]  /*b870*/  FADD.FTZ R11, R16, R11 ;  /* 0x0000000b100b7221 */ /* 0x000fe40000010000 */
[C---:B------:R-:W-:Y:S02]  /*b880*/  FMUL.FTZ R16, R47.reuse, -R15 ;  /* 0x8000000f2f107220 */ /* 0x040fe40000410000 */
[-C--:B------:R-:W-:Y:S02]  /*b890*/  FMUL.FTZ R47, R47, -R11.reuse ;  /* 0x8000000b2f2f7220 */ /* 0x080fe40000410000 */
[C---:B------:R-:W-:Y:S02]  /*b8a0*/  FFMA.FTZ R39, R48.reuse, R11, -R16 ;  /* 0x0000000b30277223 */ /* 0x040fe40000010810 */
[----:B------:R-:W-:-:S02]  /*b8b0*/  FFMA.FTZ R16, R48, R15, R47 ;  /* 0x0000000f30107223 */ /* 0x000fc4000001002f */
[----:B------:R-:W-:Y:S02]  /*b8c0*/  FADD.FTZ R18, R18, R39 ;  /* 0x0000002712127221 */ /* 0x000fe40000010000 */
[----:B------:R-:W-:Y:S02]  /*b8d0*/  FADD.FTZ R16, -R17, R16 ;  /* 0x0000001011107221 */ /* 0x000fe40000010100 */
[C---:B------:R-:W-:Y:S02]  /*b8e0*/  FMUL.FTZ R17, R49.reuse, -R18 ;  /* 0x8000001231117220 */ /* 0x040fe40000410000 */
[-C--:B------:R-:W-:Y:S02]  /*b8f0*/  FMUL.FTZ R49, R49, -R16.reuse ;  /* 0x8000001031317220 */ /* 0x080fe40000410000 */
[C---:B------:R-:W-:Y:S02]  /*b900*/  FFMA.FTZ R32, R50.reuse, R16, R17 ;  /* 0x0000001032207223 */ /* 0x040fe40000010011 */
[----:B------:R-:W-:-:S02]  /*b910*/  FFMA.FTZ R17, R50, R18, -R49 ;  /* 0x0000001232117223 */ /* 0x000fc40000010831 */
[----:B0-----:R-:W-:Y:S02]  /*b920*/  FADD.FTZ R28, -R19, R32 ;  /* 0x00000020131c7221 */ /* 0x001fe40000010100 */
[----:B------:R-:W-:Y:S02]  /*b930*/  FADD.FTZ R17, R20, R17 ;  /* 0x0000001114117221 */ /* 0x000fe40000010000 */
[CC--:B------:R-:W-:Y:S02]  /*b940*/  FMUL.FTZ R19, R51.reuse, -R28.reuse ;  /* 0x8000001c33137220 */ /* 0x0c0fe40000410000 */
[-C--:B------:R-:W-:Y:S02]  /*b950*/  FMUL.FTZ R51, R51, -R17.reuse ;  /* 0x8000001133337220 */ /* 0x080fe40000410000 */
[C---:B------:R-:W-:Y:S02]  /*b960*/  FFMA.FTZ R19, R52.reuse, R17, -R19 ;  /* 0x0000001134137223 */ /* 0x040fe40000010813 */
[----:B------:R-:W-:-:S02]  /*b970*/  FFMA.FTZ R52, R52, R28, R51 ;  /* 0x0000001c34347223 */ /* 0x000fc40000010033 */
[----:B------:R-:W-:Y:S02]  /*b980*/  FADD.FTZ R22, R22, R19 ;  /* 0x0000001316167221 */ /* 0x000fe40000010000 */
[----:B-1----:R-:W-:Y:S02]  /*b990*/  FMUL.FTZ R31, R216, UR34 ;  /* 0x00000022d81f7c20 */ /* 0x002fe40008410000 */
[----:B------:R-:W-:Y:S02]  /*b9a0*/  FMUL.FTZ R19, R66, UR43 ;  /* 0x0000002b42137c20 */ /* 0x000fe40008410000 */
[----:B------:R-:W-:Y:S02]  /*b9b0*/  FADD.FTZ R39, -R21, R52 ;  /* 0x0000003415277221 */ /* 0x000fe40000010100 */
[----:B--2---:R-:W-:Y:S02]  /*b9c0*/  FFMA.FTZ R37, R214, UR35, R31 ;  /* 0x00000023d6257c23 */ /* 0x004fe4000801001f */
[----:B------:R-:W-:-:S02]  /*b9d0*/  FFMA.FTZ R31, R64, UR39, -R19 ;  /* 0x00000027401f7c23 */ /* 0x000fc40008010813 */
[CC--:B------:R-:W-:Y:S02]  /*b9e0*/  FMUL.FTZ R19, R53.reuse, -R39.reuse ;  /* 0x8000002735137220 */ /* 0x0c0fe40000410000 */
[-C--:B------:R-:W-:Y:S02]  /*b9f0*/  FMUL.FTZ R53, R53, -R22.reuse ;  /* 0x8000001635357220 */ /* 0x080fe40000410000 */
[----:B------:R-:W-:Y:S02]  /*ba00*/  FMUL.FTZ R21, R216, UR35 ;  /* 0x00000023d8157c20 */ /* 0x000fe40008410000 */
[C---:B------:R-:W-:Y:S02]  /*ba10*/  FFMA.FTZ R19, R54.reuse, R22, -R19 ;  /* 0x0000001636137223 */ /* 0x040fe40000010813 */
[----:B------:R-:W-:Y:S02]  /*ba20*/  FFMA.FTZ R54, R54, R39, R53 ;  /* 0x0000002736367223 */ /* 0x000fe40000010035 */
[----:B------:R-:W-:Y:S01]  /*ba30*/  FFMA.FTZ R35, R214, UR34, -R21 ;  /* 0x00000022d6237c23 */ /* 0x000fe20008010815 */
[----:B------:R-:W-:Y:S01]  /*ba40*/  ULDC UR34, c[0x0][0x168] ;  /* 0x00005a0000227ab9 */ /* 0x000fe20000000800 */
[----:B------:R-:W-:Y:S01]  /*ba50*/  FMUL.FTZ R21, R64, UR43 ;  /* 0x0000002b40157c20 */ /* 0x000fe20008410000 */
[----:B------:R-:W-:Y:S01]  /*ba60*/  UIADD3 UR34, -UR25, UR34, URZ ;  /* 0x0000002219227290 */ /* 0x000fe2000fffe13f */
[----:B------:R-:W-:-:S02]  /*ba70*/  FADD.FTZ R49, -R23, R54 ;  /* 0x0000003617317221 */ /* 0x000fc40000010100 */
[----:B------:R-:W-:Y:S02]  /*ba80*/  FADD.FTZ R19, R24, R19 ;  /* 0x0000001318137221 */ /* 0x000fe40000010000 */
[----:B------:R-:W-:Y:S02]  /*ba90*/  FFMA.FTZ R21, R66, UR39, R21 ;  /* 0x0000002742157c23 */ /* 0x000fe40008010015 */
[----:B------:R-:W-:Y:S02]  /*baa0*/  FMUL.FTZ R31, R216, R31 ;  /* 0x0000001fd81f7220 */ /* 0x000fe40000410000 */
[C---:B------:R-:W-:Y:S02]  /*bab0*/  FMUL.FTZ R24, R56.reuse, -R49 ;  /* 0x8000003138187220 */ /* 0x040fe40000410000 */
[----:B------:R-:W-:Y:S02]  /*bac0*/  FADD.FTZ R20, R129, R129 ;  /* 0x0000008181147221 */ /* 0x000fe40000010000 */
[----:B------:R-:W-:-:S02]  /*bad0*/  FMUL.FTZ R56, R56, -R19 ;  /* 0x8000001338387220 */ /* 0x000fc40000410000 */
[----:B------:R-:W-:Y:S02]  /*bae0*/  FFMA.FTZ R21, R21, R30, R31 ;  /* 0x0000001e15157223 */ /* 0x000fe4000001001f */
[----:B------:R-:W-:Y:S02]  /*baf0*/  FADD.FTZ R30, R165, UR5 ;  /* 0x00000005a51e7e21 */ /* 0x000fe40008010000 */
[C---:B------:R-:W-:Y:S02]  /*bb00*/  FFMA.FTZ R31, R55.reuse, R19, -R24 ;  /* 0x00000013371f7223 */ /* 0x040fe40000010818 */
[----:B------:R-:W-:Y:S02]  /*bb10*/  FMUL.FTZ R35, R20, R35 ;  /* 0x0000002314237220 */ /* 0x000fe40000410000 */
[----:B------:R-:W-:Y:S02]  /*bb20*/  FFMA.FTZ R56, R55, R49, R56 ;  /* 0x0000003137387223 */ /* 0x000fe40000010038 */
[----:B------:R-:W-:Y:S01]  /*bb30*/  FMUL.FTZ R23, R30, R70 ;  /* 0x000000461e177220 */ /* 0x000fe20000410000 */
[----:B------:R0:W-:Y:S01]  /*bb40*/  STS [R76.X4+0x4278], R35 ;  /* 0x004278234c007388 */ /* 0x0001e20000004800 */
[----:B------:R-:W-:-:S02]  /*bb50*/  FADD.FTZ R26, R26, R31 ;  /* 0x0000001f1a1a7221 */ /* 0x000fc40000010000 */
[----:B------:R-:W-:Y:S02]  /*bb60*/  FADD.FTZ R34, R161, UR5 ;  /* 0x00000005a1227e21 */ /* 0x000fe40008010000 */
[----:B------:R-:W-:Y:S02]  /*bb70*/  FADD.FTZ R69, -R25, R56 ;  /* 0x0000003819457221 */ /* 0x000fe40000010100 */
[----:B------:R-:W-:Y:S02]  /*bb80*/  FADD.FTZ R31, R162, UR5 ;  /* 0x00000005a21f7e21 */ /* 0x000fe40008010000 */
[----:B------:R-:W-:Y:S02]  /*bb90*/  FFMA.FTZ R37, -R20, R37, -RZ ;  /* 0x0000002514257223 */ /* 0x000fe400000109ff */
[----:B0-----:R-:W-:Y:S02]  /*bba0*/  FMUL.FTZ R35, R30, R153 ;  /* 0x000000991e237220 */ /* 0x001fe40000410000 */
[----:B------:R-:W-:Y:S01]  /*bbb0*/  FADD.FTZ R24, -R112, R213 ;  /* 0x000000d570187221 */ /* 0x000fe20000010100 */
[----:B------:R0:W-:Y:S01]  /*bbc0*/  STS [R76.X4+0x427c], R37 ;  /* 0x00427c254c007388 */ /* 0x0001e20000004800 */
[----:B------:R-:W-:-:S02]  /*bbd0*/  FMUL.FTZ R32, R212, R23 ;  /* 0x00000017d4207220 */ /* 0x000fc40000410000 */
[----:B------:R-:W-:Y:S02]  /*bbe0*/  FMUL.FTZ R25, R34, R19 ;  /* 0x0000001322197220 */ /* 0x000fe40000410000 */
[----:B------:R-:W-:Y:S02]  /*bbf0*/  FMUL.FTZ R36, R31, R69 ;  /* 0x000000451f247220 */ /* 0x000fe40000410000 */
[C---:B------:R-:W-:Y:S02]  /*bc00*/  FADD.FTZ R218, R35.reuse, R218 ;  /* 0x000000da23da7221 */ /* 0x040fe40000010000 */
[----:B------:R-:W-:Y:S02]  /*bc10*/  FMUL.FTZ R62, R212, R35 ;  /* 0x00000023d43e7220 */ /* 0x000fe40000410000 */
[----:B------:R-:W-:Y:S02]  /*bc20*/  FFMA.FTZ R32, R35, R24, R32 ;  /* 0x0000001823207223 */ /* 0x000fe40000010020 */
[----:B------:R-:W-:-:S02]  /*bc30*/  FADD.FTZ R30, -R127, R199 ;  /* 0x000000c77f1e7221 */ /* 0x000fc40000010100 */
[----:B------:R-:W-:Y:S02]  /*bc40*/  FMUL.FTZ R35, R34, R49 ;  /* 0x0000003122237220 */ /* 0x000fe40000410000 */
[----:B0-----:R-:W-:Y:S02]  /*bc50*/  FMUL.FTZ R37, R186, R25 ;  /* 0x00000019ba257220 */ /* 0x001fe40000410000 */
[----:B------:R-:W-:Y:S02]  /*bc60*/  FADD.FTZ R200, -R128, R200 ;  /* 0x000000c880c87221 */ /* 0x000fe40000010100 */
[----:B------:R-:W-:Y:S02]  /*bc70*/  FMUL.FTZ R31, R31, R26 ;  /* 0x0000001a1f1f7220 */ /* 0x000fe40000410000 */
[----:B------:R-:W-:Y:S02]  /*bc80*/  FMUL.FTZ R34, R187, R36 ;  /* 0x00000024bb227220 */ /* 0x000fe40000410000 */
[----:B------:R-:W-:-:S02]  /*bc90*/  FFMA.FTZ R40, R30, R35, -R37 ;  /* 0x000000231e287223 */ /* 0x000fc40000010825 */
[----:B------:R-:W-:Y:S02]  /*bca0*/  FMUL.FTZ R38, R186, R35 ;  /* 0x00000023ba267220 */ /* 0x000fe40000410000 */
[----:B------:R-:W-:Y:S02]  /*bcb0*/  FFMA.FTZ R37, R31, R200, R34 ;  /* 0x000000c81f257223 */ /* 0x000fe40000010022 */
[----:B------:R-:W-:Y:S02]  /*bcc0*/  FADD.FTZ R42, R160, UR5 ;  /* 0x00000005a02a7e21 */ /* 0x000fe40008010000 */
[----:B------:R-:W-:Y:S02]  /*bcd0*/  FFMA.FTZ R38, R25, R30, R38 ;  /* 0x0000001e19267223 */ /* 0x000fe40000010026 */
[----:B------:R-:W-:Y:S02]  /*bce0*/  FADD.FTZ R37, RZ, R37 ;  /* 0x00000025ff257221 */ /* 0x000fe40000010000 */
[----:B------:R-:W-:-:S02]  /*bcf0*/  FMUL.FTZ R34, R42, R22 ;  /* 0x000000162a227220 */ /* 0x000fc40000410000 */
[----:B------:R-:W-:Y:S02]  /*bd00*/  FMUL.FTZ R41, R187, R31 ;  /* 0x0000001fbb297220 */ /* 0x000fe40000410000 */
[----:B------:R-:W-:Y:S02]  /*bd10*/  FADD.FTZ R37, R37, R38 ;  /* 0x0000002625257221 */ /* 0x000fe40000010000 */
[----:B------:R-:W-:Y:S02]  /*bd20*/  FADD.FTZ R35, -R126, R198 ;  /* 0x000000c67e237221 */ /* 0x000fe40000010100 */
[----:B------:R-:W-:Y:S02]  /*bd30*/  FMUL.FTZ R42, R42, R39 ;  /* 0x000000272a2a7220 */ /* 0x000fe40000410000 */
[----:B------:R-:W-:Y:S02]  /*bd40*/  FMUL.FTZ R43, R121, R34 ;  /* 0x00000022792b7220 */ /* 0x000fe40000410000 */
[----:B------:R-:W-:-:S02]  /*bd50*/  FADD.FTZ R38, R159, UR5 ;  /* 0x000000059f267e21 */ /* 0x000fc40008010000 */
[----:B------:R-:W-:Y:S02]  /*bd60*/  FFMA.FTZ R41, R200, R36, -R41 ;  /* 0x00000024c8297223 */ /* 0x000fe40000010829 */
[-C--:B------:R-:W-:Y:S02]  /*bd70*/  FFMA.FTZ R43, R35, R42.reuse, -R43 ;  /* 0x0000002a232b7223 */ /* 0x080fe4000001082b */
[----:B------:R-:W-:Y:S02]  /*bd80*/  FMUL.FTZ R36, R38, R17 ;  /* 0x0000001126247220 */ /* 0x000fe40000410000 */
[----:B------:R-:W-:Y:S02]  /*bd90*/  FMUL.FTZ R42, R121, R42 ;  /* 0x0000002a792a7220 */ /* 0x000fe40000410000 */
[----:B------:R-:W-:Y:S02]  /*bda0*/  FADD.FTZ R197, -R125, R197 ;  /* 0x000000c57dc57221 */ /* 0x000fe40000010100 */
[----:B------:R-:W-:-:S02]  /*bdb0*/  FADD.FTZ R41, RZ, R41 ;  /* 0x00000029ff297221 */ /* 0x000fc40000010000 */
[----:B------:R-:W-:Y:S02]  /*bdc0*/  FMUL.FTZ R38, R38, R28 ;  /* 0x0000001c26267220 */ /* 0x000fe40000410000 */
[----:B------:R-:W-:Y:S02]  /*bdd0*/  FMUL.FTZ R44, R120, R36 ;  /* 0x00000024782c7220 */ /* 0x000fe40000410000 */
[----:B------:R-:W-:Y:S02]  /*bde0*/  FFMA.FTZ R42, R34, R35, R42 ;  /* 0x00000023222a7223 */ /* 0x000fe4000001002a */
[----:B------:R-:W-:Y:S02]  /*bdf0*/  FADD.FTZ R45, R158, UR5 ;  /* 0x000000059e2d7e21 */ /* 0x000fe40008010000 */
[----:B------:R-:W-:Y:S02]  /*be00*/  FADD.FTZ R40, R41, R40 ;  /* 0x0000002829287221 */ /* 0x000fe40000010000 */
[----:B------:R-:W-:-:S02]  /*be10*/  FFMA.FTZ R46, R197, R38, -R44 ;  /* 0x00000026c52e7223 */ /* 0x000fc4000001082c */
[----:B------:R-:W-:Y:S02]  /*be20*/  FADD.FTZ R42, R37, R42 ;  /* 0x0000002a252a7221 */ /* 0x000fe40000010000 */
[----:B------:R-:W-:Y:S02]  /*be30*/  FMUL.FTZ R44, R120, R38 ;  /* 0x00000026782c7220 */ /* 0x000fe40000410000 */
[----:B------:R-:W-:Y:S02]  /*be40*/  FMUL.FTZ R37, R45, R18 ;  /* 0x000000122d257220 */ /* 0x000fe40000410000 */
[----:B------:R-:W-:Y:S02]  /*be50*/  FADD.FTZ R41, R40, R43 ;  /* 0x0000002b28297221 */ /* 0x000fe40000010000 */
[----:B------:R-:W-:Y:S02]  /*be60*/  FFMA.FTZ R43, R36, R197, R44 ;  /* 0x000000c5242b7223 */ /* 0x000fe4000001002c */
[----:B------:R-:W-:-:S02]  /*be70*/  FADD.FTZ R38, -R124, R201 ;  /* 0x000000c97c267221 */ /* 0x000fc40000010100 */
[----:B------:R-:W-:Y:S02]  /*be80*/  FADD.FTZ R48, R157, UR5 ;  /* 0x000000059d307e21 */ /* 0x000fe40008010000 */
[----:B------:R-:W-:Y:S02]  /*be90*/  FMUL.FTZ R45, R45, R16 ;  /* 0x000000102d2d7220 */ /* 0x000fe40000410000 */
[----:B------:R-:W-:Y:S02]  /*bea0*/  FMUL.FTZ R44, R196, R37 ;  /* 0x00000025c42c7220 */ /* 0x000fe40000410000 */
[----:B------:R-:W-:Y:S02]  /*beb0*/  FMUL.FTZ R40, R48, R11 ;  /* 0x0000000b30287220 */ /* 0x000fe40000410000 */
[-C--:B------:R-:W-:Y:S02]  /*bec0*/  FFMA.FTZ R47, R38, R45.reuse, -R44 ;  /* 0x0000002d262f7223 */ /* 0x080fe4000001082c */
[----:B------:R-:W-:-:S02]  /*bed0*/  FMUL.FTZ R45, R196, R45 ;  /* 0x0000002dc42d7220 */ /* 0x000fc40000410000 */
[----:B------:R-:W-:Y:S02]  /*bee0*/  FADD.FTZ R53, R146, UR5 ;  /* 0x0000000592357e21 */ /* 0x000fe40008010000 */
[----:B------:R-:W-:Y:S02]  /*bef0*/  FADD.FTZ R42, R42, R43 ;  /* 0x0000002b2a2a7221 */ /* 0x000fe40000010000 */
[----:B------:R-:W-:Y:S02]  /*bf00*/  FMUL.FTZ R44, R48, R15 ;  /* 0x0000000f302c7220 */ /* 0x000fe40000410000 */
[----:B------:R-:W-:Y:S02]  /*bf10*/  FADD.FTZ R43, -R123, R202 ;  /* 0x000000ca7b2b7221 */ /* 0x000fe40000010100 */
[----:B------:R-:W-:Y:S02]  /*bf20*/  FMUL.FTZ R48, R195, R40 ;  /* 0x00000028c3307220 */ /* 0x000fe40000410000 */
[----:B------:R-:W-:-:S02]  /*bf30*/  FADD.FTZ R46, R41, R46 ;  /* 0x0000002e292e7221 */ /* 0x000fc40000010000 */
[----:B------:R-:W-:Y:S02]  /*bf40*/  FFMA.FTZ R45, R37, R38, R45 ;  /* 0x00000026252d7223 */ /* 0x000fe4000001002d */
[----:B------:R-:W-:Y:S02]  /*bf50*/  FMUL.FTZ R41, R53, R14 ;  /* 0x0000000e35297220 */ /* 0x000fe40000410000 */
[-C--:B------:R-:W-:Y:S02]  /*bf60*/  FFMA.FTZ R51, R43, R44.reuse, -R48 ;  /* 0x0000002c2b337223 */ /* 0x080fe40000010830 */
[----:B------:R-:W-:Y:S02]  /*bf70*/  FMUL.FTZ R44, R195, R44 ;  /* 0x0000002cc32c7220 */ /* 0x000fe40000410000 */
[----:B------:R-:W-:Y:S02]  /*bf80*/  FADD.FTZ R45, R42, R45 ;  /* 0x0000002d2a2d7221 */ /* 0x000fe40000010000 */
[----:B------:R-:W-:-:S02]  /*bf90*/  FADD.FTZ R42, -R122, R203 ;  /* 0x000000cb7a2a7221 */ /* 0x000fc40000010100 */
[----:B------:R-:W-:Y:S02]  /*bfa0*/  FMUL.FTZ R53, R53, R13 ;  /* 0x0000000d35357220 */ /* 0x000fe40000410000 */
[----:B------:R-:W-:Y:S02]  /*bfb0*/  FMUL.FTZ R48, R194, R41 ;  /* 0x00000029c2307220 */ /* 0x000fe40000410000 */
[----:B------:R-:W-:Y:S02]  /*bfc0*/  FFMA.FTZ R44, R40, R43, R44 ;  /* 0x0000002b282c7223 */ /* 0x000fe4000001002c */
[----:B------:R-:W-:Y:S02]  /*bfd0*/  FADD.FTZ R52, R145, UR5 ;  /* 0x0000000591347e21 */ /* 0x000fe40008010000 */
[-C--:B------:R-:W-:Y:S02]  /*bfe0*/  FFMA.FTZ R55, R42, R53.reuse, -R48 ;  /* 0x000000352a377223 */ /* 0x080fe40000010830 */
[----:B------:R-:W-:-:S02]  /*bff0*/  FMUL.FTZ R53, R194, R53 ;  /* 0x00000035c2357220 */ /* 0x000fc40000410000 */
[----:B------:R-:W-:Y:S02]  /*c000*/  FADD.FTZ R46, R46, R47 ;  /* 0x0000002f2e2e7221 */ /* 0x000fe40000010000 */
[----:B------:R-:W-:Y:S02]  /*c010*/  FADD.FTZ R47, R45, R44 ;  /* 0x0000002c2d2f7221 */ /* 0x000fe40000010000 */
[----:B------:R-:W-:Y:S02]  /*c020*/  FMUL.FTZ R44, R52, R9 ;  /* 0x00000009342c7220 */ /* 0x000fe40000410000 */
[----:B------:R-:W-:Y:S02]  /*c030*/  FFMA.FTZ R48, R41, R42, R53 ;  /* 0x0000002a29307223 */ /* 0x000fe40000010035 */
[----:B------:R-:W-:Y:S02]  /*c040*/  FADD.FTZ R53, R171, UR5 ;  /* 0x00000005ab357e21 */ /* 0x000fe40008010000 */
[----:B------:R-:W-:-:S02]  /*c050*/  FADD.FTZ R46, R46, R51 ;  /* 0x000000332e2e7221 */ /* 0x000fc40000010000 */
[----:B------:R-:W-:Y:S02]  /*c060*/  FADD.FTZ R45, -R119, R204 ;  /* 0x000000cc772d7221 */ /* 0x000fe40000010100 */
[----:B------:R-:W-:Y:S02]  /*c070*/  FMUL.FTZ R52, R52, R12 ;  /* 0x0000000c34347220 */ /* 0x000fe40000410000 */
[----:B------:R-:W-:Y:S02]  /*c080*/  FMUL.FTZ R51, R193, R44 ;  /* 0x0000002cc1337220 */ /* 0x000fe40000410000 */
[----:B------:R-:W-:Y:S02]  /*c090*/  FADD.FTZ R50, R47, R48 ;  /* 0x000000302f327221 */ /* 0x000fe40000010000 */
[----:B------:R-:W-:Y:S02]  /*c0a0*/  FMUL.FTZ R47, R53, R10 ;  /* 0x0000000a352f7220 */ /* 0x000fe40000410000 */
[----:B------:R-:W-:-:S02]  /*c0b0*/  FFMA.FTZ R54, R45, R52, -R51 ;  /* 0x000000342d367223 */ /* 0x000fc40000010833 */
[----:B------:R-:W-:Y:S02]  /*c0c0*/  FMUL.FTZ R52, R193, R52 ;  /* 0x00000034c1347220 */ /* 0x000fe40000410000 */
[----:B------:R-:W-:Y:S02]  /*c0d0*/  FADD.FTZ R48, -R118, R205 ;  /* 0x000000cd76307221 */ /* 0x000fe40000010100 */
[----:B------:R-:W-:Y:S02]  /*c0e0*/  FMUL.FTZ R53, R53, R8 ;  /* 0x0000000835357220 */ /* 0x000fe40000410000 */
[----:B------:R-:W-:Y:S02]  /*c0f0*/  FMUL.FTZ R56, R192, R47 ;  /* 0x0000002fc0387220 */ /* 0x000fe40000410000 */
[----:B------:R-:W-:Y:S02]  /*c100*/  FFMA.FTZ R51, R44, R45, R52 ;  /* 0x0000002d2c337223 */ /* 0x000fe40000010034 */
[----:B------:R-:W-:-:S02]  /*c110*/  FADD.FTZ R52, R170, UR5 ;  /* 0x00000005aa347e21 */ /* 0x000fc40008010000 */
[-C--:B------:R-:W-:Y:S02]  /*c120*/  FFMA.FTZ R61, R48, R53.reuse, -R56 ;  /* 0x00000035303d7223 */ /* 0x080fe40000010838 */
[----:B------:R-:W-:Y:S02]  /*c130*/  FMUL.FTZ R53, R192, R53 ;  /* 0x00000035c0357220 */ /* 0x000fe40000410000 */
[----:B------:R-:W-:Y:S02]  /*c140*/  FADD.FTZ R55, R46, R55 ;  /* 0x000000372e377221 */ /* 0x000fe40000010000 */
[----:B------:R-:W-:Y:S02]  /*c150*/  FMUL.FTZ R46, R52, R33 ;  /* 0x00000021342e7220 */ /* 0x000fe40000410000 */
[----:B------:R-:W-:Y:S02]  /*c160*/  FADD.FTZ R50, R50, R51 ;  /* 0x0000003332327221 */ /* 0x000fe40000010000 */
[----:B------:R-:W-:-:S02]  /*c170*/  FFMA.FTZ R53, R47, R48, R53 ;  /* 0x000000302f357223 */ /* 0x000fc40000010035 */
[----:B------:R-:W-:Y:S02]  /*c180*/  FMUL.FTZ R52, R52, R4 ;  /* 0x0000000434347220 */ /* 0x000fe40000410000 */
[----:B------:R-:W-:Y:S02]  /*c190*/  FADD.FTZ R65, R169, UR5 ;  /* 0x00000005a9417e21 */ /* 0x000fe40008010000 */
[----:B------:R-:W-:Y:S02]  /*c1a0*/  FADD.FTZ R54, R55, R54 ;  /* 0x0000003637367221 */ /* 0x000fe40000010000 */
[----:B------:R-:W-:Y:S02]  /*c1b0*/  FADD.FTZ R51, -R117, R206 ;  /* 0x000000ce75337221 */ /* 0x000fe40000010100 */
[----:B------:R-:W-:Y:S02]  /*c1c0*/  FMUL.FTZ R56, R191, R46 ;  /* 0x0000002ebf387220 */ /* 0x000fe40000410000 */
[----:B------:R-:W-:-:S02]  /*c1d0*/  FADD.FTZ R50, R50, R53 ;  /* 0x0000003532327221 */ /* 0x000fc40000010000 */
[----:B------:R-:W-:Y:S02]  /*c1e0*/  FMUL.FTZ R55, R191, R52 ;  /* 0x00000034bf377220 */ /* 0x000fe40000410000 */
[----:B------:R-:W-:Y:S02]  /*c1f0*/  FMUL.FTZ R53, R65, R0 ;  /* 0x0000000041357220 */ /* 0x000fe40000410000 */
[----:B------:R-:W-:Y:S02]  /*c200*/  FFMA.FTZ R63, R51, R52, -R56 ;  /* 0x00000034333f7223 */ /* 0x000fe40000010838 */
[----:B------:R-:W-:Y:S02]  /*c210*/  FFMA.FTZ R55, R46, R51, R55 ;  /* 0x000000332e377223 */ /* 0x000fe40000010037 */
[----:B------:R-:W-:Y:S02]  /*c220*/  FADD.FTZ R52, -R116, R207 ;  /* 0x000000cf74347221 */ /* 0x000fe40000010100 */
[----:B------:R-:W-:-:S02]  /*c230*/  FADD.FTZ R60, R168, UR5 ;  /* 0x00000005a83c7e21 */ /* 0x000fc40008010000 */
[----:B------:R-:W-:Y:S02]  /*c240*/  FMUL.FTZ R65, R65, R5 ;  /* 0x0000000541417220 */ /* 0x000fe40000410000 */
[----:B------:R-:W-:Y:S02]  /*c250*/  FMUL.FTZ R56, R190, R53 ;  /* 0x00000035be387220 */ /* 0x000fe40000410000 */
[----:B------:R-:W-:Y:S02]  /*c260*/  FADD.FTZ R55, R50, R55 ;  /* 0x0000003732377221 */ /* 0x000fe40000010000 */
[----:B------:R-:W-:Y:S02]  /*c270*/  FMUL.FTZ R50, R60, R29 ;  /* 0x0000001d3c327220 */ /* 0x000fe40000410000 */
[-C--:B------:R-:W-:Y:S02]  /*c280*/  FFMA.FTZ R67, R52, R65.reuse, -R56 ;  /* 0x0000004134437223 */ /* 0x080fe40000010838 */
[----:B------:R-:W-:-:S02]  /*c290*/  FMUL.FTZ R65, R190, R65 ;  /* 0x00000041be417220 */ /* 0x000fc40000410000 */
[----:B------:R-:W-:Y:S02]  /*c2a0*/  FMUL.FTZ R60, R60, R3 ;  /* 0x000000033c3c7220 */ /* 0x000fe40000410000 */
[----:B------:R-:W-:Y:S02]  /*c2b0*/  FADD.FTZ R54, R54, R61 ;  /* 0x0000003d36367221 */ /* 0x000fe40000010000 */
[----:B------:R-:W-:Y:S02]  /*c2c0*/  FADD.FTZ R61, -R115, R208 ;  /* 0x000000d0733d7221 */ /* 0x000fe40000010100 */
[----:B------:R-:W-:Y:S02]  /*c2d0*/  FFMA.FTZ R56, R53, R52, R65 ;  /* 0x0000003435387223 */ /* 0x000fe40000010041 */
[C---:B------:R-:W-:Y:S02]  /*c2e0*/  FMUL.FTZ R64, R189.reuse, R60 ;  /* 0x0000003cbd407220 */ /* 0x040fe40000410000 */
[----:B------:R-:W-:-:S02]  /*c2f0*/  FMUL.FTZ R68, R189, R50 ;  /* 0x00000032bd447220 */ /* 0x000fc40000410000 */
[----:B------:R-:W-:Y:S02]  /*c300*/  FADD.FTZ R54, R54, R63 ;  /* 0x0000003f36367221 */ /* 0x000fe40000010000 */
[----:B------:R-:W-:Y:S02]  /*c310*/  FADD.FTZ R55, R55, R56 ;  /* 0x0000003837377221 */ /* 0x000fe40000010000 */
[----:B------:R-:W-:Y:S02]  /*c320*/  FFMA.FTZ R64, R50, R61, R64 ;  /* 0x0000003d32407223 */ /* 0x000fe40000010040 */
[----:B------:R-:W-:Y:S02]  /*c330*/  FADD.FTZ R56, R167, UR5 ;  /* 0x00000005a7387e21 */ /* 0x000fe40008010000 */
[----:B------:R-:W-:Y:S02]  /*c340*/  FFMA.FTZ R63, R61, R60, -R68 ;  /* 0x0000003c3d3f7223 */ /* 0x000fe40000010844 */
[----:B------:R-:W-:-:S02]  /*c350*/  FADD.FTZ R54, R54, R67 ;  /* 0x0000004336367221 */ /* 0x000fc40000010000 */
[----:B------:R-:W-:Y:S02]  /*c360*/  FADD.FTZ R64, R55, R64 ;  /* 0x0000004037407221 */ /* 0x000fe40000010000 */
[----:B------:R-:W-:Y:S02]  /*c370*/  FMUL.FTZ R55, R56, R27 ;  /* 0x0000001b38377220 */ /* 0x000fe40000410000 */
[----:B------:R-:W-:Y:S02]  /*c380*/  FADD.FTZ R68, R166, UR5 ;  /* 0x00000005a6447e21 */ /* 0x000fe40008010000 */
[----:B------:R-:W-:Y:S02]  /*c390*/  FFMA.FTZ R62, R24, R23, -R62 ;  /* 0x00000017183e7223 */ /* 0x000fe4000001083e */
[----:B------:R-:W-:Y:S02]  /*c3a0*/  FADD.FTZ R60, R54, R63 ;  /* 0x0000003f363c7221 */ /* 0x000fe40000010000 */
[----:B------:R-:W-:-:S02]  /*c3b0*/  FMUL.FTZ R23, R56, R2 ;  /* 0x0000000238177220 */ /* 0x000fc40000410000 */
[----:B------:R-:W-:Y:S02]  /*c3c0*/  FADD.FTZ R54, -R114, R209 ;  /* 0x000000d172367221 */ /* 0x000fe40000010100 */
[----:B------:R-:W-:Y:S02]  /*c3d0*/  FMUL.FTZ R65, R188, R55 ;  /* 0x00000037bc417220 */ /* 0x000fe40000410000 */
[----:B------:R-:W-:Y:S02]  /*c3e0*/  FMUL.FTZ R56, R68, R151 ;  /* 0x0000009744387220 */ /* 0x000fe40000410000 */
[----:B------:R-:W-:Y:S02]  /*c3f0*/  FADD.FTZ R63, -R113, R210 ;  /* 0x000000d2713f7221 */ /* 0x000fe40000010100 */
[----:B------:R-:W-:Y:S02]  /*c400*/  FFMA.FTZ R65, R54, R23, -R65 ;  /* 0x0000001736417223 */ /* 0x000fe40000010841 */
[----:B------:R-:W-:-:S02]  /*c410*/  FMUL.FTZ R68, R68, R152 ;  /* 0x0000009844447220 */ /* 0x000fc40000410000 */
[----:B------:R-:W-:Y:S02]  /*c420*/  FMUL.FTZ R71, R211, R56 ;  /* 0x00000038d3477220 */ /* 0x000fe40000410000 */
[----:B------:R-:W-:Y:S02]  /*c430*/  FMUL.FTZ R23, R188, R23 ;  /* 0x00000017bc177220 */ /* 0x000fe40000410000 */
[----:B------:R-:W-:Y:S02]  /*c440*/  FMUL.FTZ R67, R151, UR43 ;  /* 0x0000002b97437c20 */ /* 0x000fe40008410000 */
[----:B------:R-:W-:Y:S02]  /*c450*/  FFMA.FTZ R72, R63, R68, -R71 ;  /* 0x000000443f487223 */ /* 0x000fe40000010847 */
[----:B------:R-:W-:Y:S02]  /*c460*/  FFMA.FTZ R23, R55, R54, R23 ;  /* 0x0000003637177223 */ /* 0x000fe40000010017 */
[----:B------:R-:W-:-:S02]  /*c470*/  FMUL.FTZ R71, R211, R68 ;  /* 0x00000044d3477220 */ /* 0x000fc40000410000 */
[----:B------:R-:W-:Y:S02]  /*c480*/  FFMA.FTZ R68, R152, UR39, -R67 ;  /* 0x0000002798447c23 */ /* 0x000fe40008010843 */
[----:B------:R-:W-:Y:S02]  /*c490*/  FFMA.FTZ R66, R234, R66, R21 ;  /* 0x00000042ea427223 */ /* 0x000fe40000010015 */
[----:B------:R-:W-:Y:S01]  /*c4a0*/  FADD.FTZ R64, R64, R23 ;  /* 0x0000001740407221 */ /* 0x000fe20000010000 */
[----:B------:R-:W-:Y:S01]  /*c4b0*/  MOV R23, UR34 ;  /* 0x0000002200177c02 */ /* 0x000fe20008000f00 */
[----:B------:R-:W-:Y:S02]  /*c4c0*/  FFMA.FTZ R71, R56, R63, R71 ;  /* 0x0000003f38477223 */ /* 0x000fe40000010047 */
[----:B------:R-:W-:Y:S01]  /*c4d0*/  FADD.FTZ R65, R60, R65 ;  /* 0x000000413c417221 */ /* 0x000fe20000010000 */
[----:B------:R-:W-:Y:S01]  /*c4e0*/  LEA R78, R23, -R150, 0x1 ;  /* 0x80000096174e7211 */ /* 0x000fe200078e08ff */
[----:B------:R-:W-:-:S02]  /*c4f0*/  FMUL.FTZ R21, R153, UR43 ;  /* 0x0000002b99157c20 */ /* 0x000fc40008410000 */
[----:B------:R-:W-:Y:S01]  /*c500*/  FMUL.FTZ R60, R211, R68 ;  /* 0x00000044d33c7220 */ /* 0x000fe20000410000 */
[----:B------:R-:W-:Y:S01]  /*c510*/  ISETP.GE.AND P0, PT, R78, 0x1, PT ;  /* 0x000000014e00780c */ /* 0x000fe20003f06270 */
[----:B------:R-:W-:Y:S02]  /*c520*/  FMUL.FTZ R68, R29, UR43 ;  /* 0x0000002b1d447c20 */ /* 0x000fe40008410000 */
[----:B------:R-:W-:Y:S02]  /*c530*/  FMUL.FTZ R67, R27, UR43 ;  /* 0x0000002b1b437c20 */ /* 0x000fe40008410000 */
[----:B------:R-:W-:Y:S02]  /*c540*/  FADD.FTZ R75, R64, R71 ;  /* 0x00000047404b7221 */ /* 0x000fe40000010000 */
[----:B------:R-:W-:Y:S02]  /*c550*/  FFMA.FTZ R21, R70, UR39, -R21 ;  /* 0x0000002746157c23 */ /* 0x000fe40008010815 */
[----:B------:R-:W-:-:S02]  /*c560*/  FADD.FTZ R73, R65, R72 ;  /* 0x0000004841497221 */ /* 0x000fc40000010000 */
[----:B------:R-:W-:Y:S02]  /*c570*/  FMUL.FTZ R64, R70, UR43 ;  /* 0x0000002b46407c20 */ /* 0x000fe40008410000 */
[----:B------:R-:W-:Y:S02]  /*c580*/  FMUL.FTZ R70, R0, UR43 ;  /* 0x0000002b00467c20 */ /* 0x000fe40008410000 */
[C---:B------:R-:W-:Y:S02]  /*c590*/  FFMA.FTZ R68, R3.reuse, UR39, -R68 ;  /* 0x0000002703447c23 */ /* 0x040fe40008010844 */
[----:B------:R-:W-:Y:S02]  /*c5a0*/  FMUL.FTZ R72, R3, UR43 ;  /* 0x0000002b03487c20 */ /* 0x000fe40008410000 */
[----:B------:R-:W-:Y:S02]  /*c5b0*/  FFMA.FTZ R67, R2, UR39, -R67 ;  /* 0x0000002702437c23 */ /* 0x000fe40008010843 */
[----:B------:R-:W-:-:S02]  /*c5c0*/  FMUL.FTZ R3, R33, UR43 ;  /* 0x0000002b21037c20 */ /* 0x000fc40008410000 */
[----:B------:R-:W-:Y:S02]  /*c5d0*/  FMUL.FTZ R2, R2, UR43 ;  /* 0x0000002b02027c20 */ /* 0x000fe40008410000 */
[----:B------:R-:W-:Y:S02]  /*c5e0*/  FFMA.FTZ R71, R5, UR39, -R70 ;  /* 0x0000002705477c23 */ /* 0x000fe40008010846 */
[----:B------:R-:W-:Y:S02]  /*c5f0*/  FMUL.FTZ R81, R10, UR43 ;  /* 0x0000002b0a517c20 */ /* 0x000fe40008410000 */
[----:B------:R-:W-:Y:S02]  /*c600*/  FFMA.FTZ R70, R4, UR39, -R3 ;  /* 0x0000002704467c23 */ /* 0x000fe40008010803 */
[----:B------:R-:W-:Y:S02]  /*c610*/  FFMA.FTZ R79, R27, UR39, R2 ;  /* 0x000000271b4f7c23 */ /* 0x000fe40008010002 */
[----:B------:R-:W-:-:S02]  /*c620*/  FMUL.FTZ R3, R9, UR43 ;  /* 0x0000002b09037c20 */ /* 0x000fc40008410000 */
[----:B------:R-:W-:Y:S02]  /*c630*/  FMUL.FTZ R2, R14, UR43 ;  /* 0x0000002b0e027c20 */ /* 0x000fe40008410000 */
[C---:B------:R-:W-:Y:S02]  /*c640*/  FFMA.FTZ R81, R8.reuse, UR39, -R81 ;  /* 0x0000002708517c23 */ /* 0x040fe40008010851 */
[----:B------:R-:W-:Y:S02]  /*c650*/  FMUL.FTZ R85, R8, UR43 ;  /* 0x0000002b08557c20 */ /* 0x000fe40008410000 */
[----:B------:R-:W-:Y:S02]  /*c660*/  FFMA.FTZ R8, R12, UR39, -R3 ;  /* 0x000000270c087c23 */ /* 0x000fe40008010803 */
[----:B------:R-:W-:Y:S02]  /*c670*/  FMUL.FTZ R76, R11, UR43 ;  /* 0x0000002b0b4c7c20 */ /* 0x000fe40008410000 */
[----:B------:R-:W-:-:S02]  /*c680*/  FFMA.FTZ R83, R13, UR39, -R2 ;  /* 0x000000270d537c23 */ /* 0x000fc40008010802 */
[----:B------:R-:W-:Y:S02]  /*c690*/  FMUL.FTZ R3, R18, UR43 ;  /* 0x0000002b12037c20 */ /* 0x000fe40008410000 */
[----:B------:R-:W-:Y:S02]  /*c6a0*/  FMUL.FTZ R2, R15, UR43 ;  /* 0x0000002b0f027c20 */ /* 0x000fe40008410000 */
[----:B------:R-:W-:Y:S02]  /*c6b0*/  FMUL.FTZ R89, R13, UR43 ;  /* 0x0000002b0d597c20 */ /* 0x000fe40008410000 */
[----:B------:R-:W-:Y:S02]  /*c6c0*/  FFMA.FTZ R76, R15, UR39, -R76 ;  /* 0x000000270f4c7c23 */ /* 0x000fe4000801084c */
[----:B------:R-:W-:Y:S02]  /*c6d0*/  FMUL.FTZ R74, R4, UR43 ;  /* 0x0000002b044a7c20 */ /* 0x000fe40008410000 */
[----:B------:R-:W-:-:S02]  /*c6e0*/  FFMA.FTZ R13, R16, UR39, -R3 ;  /* 0x00000027100d7c23 */ /* 0x000fc40008010803 */
[----:B------:R-:W-:Y:S02]  /*c6f0*/  FMUL.FTZ R87, R16, UR43 ;  /* 0x0000002b10577c20 */ /* 0x000fe40008410000 */
[----:B------:R-:W-:Y:S02]  /*c700*/  FMUL.FTZ R15, R17, UR43 ;  /* 0x0000002b110f7c20 */ /* 0x000fe40008410000 */
[----:B------:R-:W-:Y:S02]  /*c710*/  FFMA.FTZ R16, R11, UR39, R2 ;  /* 0x000000270b107c23 */ /* 0x000fe40008010002 */
[----:B------:R-:W-:Y:S02]  /*c720*/  FMUL.FTZ R4, R22, UR43 ;  /* 0x0000002b16047c20 */ /* 0x000fe40008410000 */
[----:B------:R-:W-:Y:S02]  /*c730*/  FMUL.FTZ R2, R19, UR43 ;  /* 0x0000002b13027c20 */ /* 0x000fe40008410000 */
[----:B------:R-:W-:-:S02]  /*c740*/  FMUL.FTZ R84, R26, UR43 ;  /* 0x0000002b1a547c20 */ /* 0x000fc40008410000 */
[C---:B------:R-:W-:Y:S02]  /*c750*/  FFMA.FTZ R15, R28.reuse, UR39, -R15 ;  /* 0x000000271c0f7c23 */ /* 0x040fe4000801080f */
[----:B------:R-:W-:Y:S02]  /*c760*/  FMUL.FTZ R86, R28, UR43 ;  /* 0x0000002b1c567c20 */ /* 0x000fe40008410000 */
[C---:B------:R-:W-:Y:S02]  /*c770*/  FFMA.FTZ R28, R39.reuse, UR39, -R4 ;  /* 0x00000027271c7c23 */ /* 0x040fe40008010804 */
[----:B------:R-:W-:Y:S02]  /*c780*/  FMUL.FTZ R3, R39, UR43 ;  /* 0x0000002b27037c20 */ /* 0x000fe40008410000 */
[----:B------:R-:W-:Y:S02]  /*c790*/  FFMA.FTZ R39, R49, UR39, -R2 ;  /* 0x0000002731277c23 */ /* 0x000fe40008010802 */
[----:B------:R-:W-:-:S02]  /*c7a0*/  FFMA.FTZ R84, R69, UR39, -R84 ;  /* 0x0000002745547c23 */ /* 0x000fc40008010854 */
[----:B------:R-:W-:Y:S02]  /*c7b0*/  FMUL.FTZ R152, R152, UR43 ;  /* 0x0000002b98987c20 */ /* 0x000fe40008410000 */
[----:B------:R-:W-:Y:S02]  /*c7c0*/  FMUL.FTZ R77, R5, UR43 ;  /* 0x0000002b054d7c20 */ /* 0x000fe40008410000 */
[----:B------:R-:W-:Y:S02]  /*c7d0*/  FMUL.FTZ R12, R12, UR43 ;  /* 0x0000002b0c0c7c20 */ /* 0x000fe40008410000 */
[----:B------:R-:W-:Y:S02]  /*c7e0*/  FMUL.FTZ R2, R49, UR43 ;  /* 0x0000002b31027c20 */ /* 0x000fe40008410000 */
[----:B------:R-:W-:Y:S02]  /*c7f0*/  FMUL.FTZ R69, R69, UR43 ;  /* 0x0000002b45457c20 */ /* 0x000fe40008410000 */
[----:B------:R-:W-:-:S02]  /*c800*/  FMUL.FTZ R21, R212, R21 ;  /* 0x00000015d4157220 */ /* 0x000fc40000410000 */
[----:B------:R-:W-:Y:S02]  /*c810*/  FFMA.FTZ R64, R153, UR39, R64 ;  /* 0x0000002799407c23 */ /* 0x000fe40008010040 */
[----:B------:R-:W-:Y:S02]  /*c820*/  FFMA.FTZ R65, R151, UR39, R152 ;  /* 0x0000002797417c23 */ /* 0x000fe40008010098 */
        /* <DEDUP_REMOVED lines=8> */
[----:B------:R-:W-:Y:S02]  /*c8b0*/  FFMA.FTZ R82, R22, UR39, R3 ;  /* 0x0000002716527c23 */ /* 0x000fe40008010003 */
[----:B------:R-:W-:-:S02]  /*c8c0*/  FFMA.FTZ R49, R19, UR39, R2 ;  /* 0x0000002713317c23 */ /* 0x000fc40008010002 */
[----:B------:R-:W-:Y:S01]  /*c8d0*/  FFMA.FTZ R69, R26, UR39, R69 ;  /* 0x000000271a457c23 */ /* 0x000fe20008010045 */
[----:B------:R-:W-:Y:S06]  /*c8e0*/  BAR.SYNC.DEFER_BLOCKING 0x0 ;  /* 0x0000000000007b1d */ /* 0x000fec0000010000 */
[----:B------:R-:W-:Y:S05]  /*c8f0*/  @!P0 BRA `(.L_x_497) ;  /* 0x0000020000008947 */ /* 0x000fea0003800000 */
[----:B------:R-:W-:Y:S01]  /*c900*/  LEA.HI.SX32 R4, R150, R150, 0x1b ;  /* 0x0000009696047211 */ /* 0x000fe200078fdaff */
[----:B------:R-:W-:Y:S01]  /*c910*/  UMOV UR39, 0x1 ;  /* 0x0000000100277882 */ /* 0x000fe20000000000 */
[----:B------:R-:W-:Y:S01]  /*c920*/  MOV R5, UR7 ;  /* 0x0000000700057c02 */ /* 0x000fe20008000f00 */
[----:B------:R-:W-:-:S02]  /*c930*/  ULDC.64 UR34, c[0x0][0x2b8] ;  /* 0x0000ae0000227ab9 */ /* 0x000fc40000000a00 */
[----:B------:R0:W1:Y:S01]  /*c940*/  LDS R91, [R4.X4+0x4200] ;  /* 0x00420000045b7984 */ /* 0x0000620000004800 */
[----:B------:R-:W-:Y:S02]  /*c950*/  ULDC.64 UR36, c[0x0][0x2c0] ;  /* 0x0000b00000247ab9 */ /* 0x000fe40000000a00 */
[----:B------:R-:W-:Y:S02]  /*c960*/  USHF.R.U64 UR39, UR34, UR39, UR35 ;  /* 0x0000002722277299 */ /* 0x000fe40008001223 */
[----:B------:R-:W-:Y:S02]  /*c970*/  UIMAD UR34, UR15, UR36, URZ ;  /* 0x000000240f2272a4 */ /* 0x000fe4000f8e023f */
[----:B------:R-:W-:Y:S02]  /*c980*/  UIMAD.WIDE.U32 UR42, UR14, UR36, URZ ;  /* 0x000000240e2a72a5 */ /* 0x000fe4000f8e003f */
[----:B------:R-:W-:Y:S02]  /*c990*/  ULEA UR45, UR24, 0xfffff000, 0xc ;  /* 0xfffff000182d7891 */ /* 0x000fe4000f8e603f */
[----:B------:R-:W-:-:S02]  /*c9a0*/  USHF.R.S32.HI UR36, URZ, 0x1f, UR7 ;  /* 0x0000001f3f247899 */ /* 0x000fc40008011407 */
[----:B------:R-:W-:Y:S02]  /*c9b0*/  USHF.R.U32.HI UR44, URZ, 0x1, UR35 ;  /* 0x000000013f2c7899 */ /* 0x000fe40008011623 */
[----:B------:R-:W-:Y:S01]  /*c9c0*/  UIMAD UR37, UR14, UR37, UR34 ;  /* 0x000000250e2572a4 */ /* 0x000fe2000f8e0222 */
[----:B------:R-:W-:Y:S01]  /*c9d0*/  IADD3 R2, P0, R150, UR45, RZ ;  /* 0x0000002d96027c10 */ /* 0x000fe2000ff1e0ff */
[----:B------:R-:W-:Y:S01]  /*c9e0*/  UIMAD UR44, UR44, UR12, URZ ;  /* 0x0000000c2c2c72a4 */ /* 0x000fe2000f8e023f */
[----:B------:R-:W-:Y:S01]  /*c9f0*/  MOV R3, UR45 ;  /* 0x0000002d00037c02 */ /* 0x000fe20008000f00 */
[----:B------:R-:W-:Y:S02]  /*ca00*/  ULDC.64 UR34, c[0x0][0x2d0] ;  /* 0x0000b40000227ab9 */ /* 0x000fe40000000a00 */
[----:B------:R-:W-:Y:S01]  /*ca10*/  UIMAD UR34, UR36, UR34, URZ ;  /* 0x00000022242272a4 */ /* 0x000fe2000f8e023f */
[----:B------:R-:W-:Y:S01]  /*ca20*/  LEA.HI.X.SX32 R3, R3, RZ, 0x1, P0 ;  /* 0x000000ff03037211 */ /* 0x000fe200000f0eff */
[----:B------:R-:W-:-:S02]  /*ca30*/  UIADD3 UR43, UR43, UR37, URZ ;  /* 0x000000252b2b7290 */ /* 0x000fc4000fffe03f */
[----:B------:R-:W-:Y:S02]  /*ca40*/  UIMAD UR36, UR13, UR39, UR44 ;  /* 0x000000270d2472a4 */ /* 0x000fe4000f8e022c */
[----:B------:R-:W-:Y:S01]  /*ca50*/  UIMAD.WIDE.U32 UR42, UR12, UR39, UR42 ;  /* 0x000000270c2a72a5 */ /* 0x000fe2000f8e002a */
[----:B------:R-:W-:Y:S01]  /*ca60*/  IMAD.WIDE.U32 R2, R5, c[0x0][0x2d0], R2 ;  /* 0x0000b40005027a25 */ /* 0x000fe200078e0002 */
        /* <DEDUP_REMOVED lines=9> */
.L_x_497:
[----:B------:R-:W-:Y:S05]  /*cb00*/  BSYNC B0 ;  /* 0x0000000000007941 */ /* 0x000fea0003800000 */
.L_x_496:
[----:B------:R-:W-:Y:S01]  /*cb10*/  ULDC.64 UR34, c[0x0][0x2b8] ;  /* 0x0000ae0000227ab9 */ /* 0x000fe20000000a00 */
[----:B------:R-:W-:Y:S01]  /*cb20*/  FADD.FTZ R73, R73, R62 ;  /* 0x0000003e49497221 */ /* 0x000fe20000010000 */
[----:B------:R-:W-:Y:S01]  /*cb30*/  USHF.R.U32.HI UR36, URZ, 0x1, UR35 ;  /* 0x000000013f247899 */ /* 0x000fe20008011623 */
[----:B------:R-:W-:Y:S01]  /*cb40*/  BSSY B0, `(.L_x_498) ;  /* 0x0000033000007945 */ /* 0x000fe20003800000 */
[----:B------:R-:W-:Y:S01]  /*cb50*/  USHF.R.U64 UR34, UR34, 0x1, UR35 ;  /* 0x0000000122227899 */ /* 0x000fe20008001223 */
[C---:B------:R-:W-:Y:S01]  /*cb60*/  ISETP.GE.AND P1, PT, R78.reuse, 0x101, PT ;  /* 0x000001014e00780c */ /* 0x040fe20003f26270 */
[----:B------:R-:W-:Y:S01]  /*cb70*/  UIMAD UR39, UR36, UR12, URZ ;  /* 0x0000000c242772a4 */ /* 0x000fe2000f8e023f */
[----:B------:R-:W-:Y:S01]  /*cb80*/  ISETP.GE.AND P2, PT, R78, 0x181, PT ;  /* 0x000001814e00780c */ /* 0x000fe20003f46270 */
[----:B------:R-:W-:Y:S02]  /*cb90*/  UIMAD.WIDE.U32 UR36, UR34, UR12, URZ ;  /* 0x0000000c222472a5 */ /* 0x000fe4000f8e003f */
[----:B------:R-:W-:-:S02]  /*cba0*/  UIMAD UR39, UR13, UR34, UR39 ;  /* 0x000000220d2772a4 */ /* 0x000fc4000f8e0227 */
[----:B------:R-:W-:Y:S02]  /*cbb0*/  ULDC UR42, c[0x0][0x174] ;  /* 0x00005d00002a7ab9 */ /* 0x000fe40000000800 */
[----:B------:R-:W-:Y:S02]  /*cbc0*/  ULDC.64 UR34, c[0x0][0x2c0] ;  /* 0x0000b00000227ab9 */ /* 0x000fe40000000a00 */
[----:B------:R-:W-:Y:S02]  /*cbd0*/  UIADD3 UR37, UR37, UR39, URZ ;  /* 0x0000002725257290 */ /* 0x000fe4000fffe03f */
[----:B------:R-:W-:Y:S02]  /*cbe0*/  UIMAD UR39, UR15, UR34, URZ ;  /* 0x000000220f2772a4 */ /* 0x000fe4000f8e023f */
[----:B------:R-:W-:Y:S02]  /*cbf0*/  UIMAD.WIDE.U32 UR36, UR14, UR34, UR36 ;  /* 0x000000220e2472a5 */ /* 0x000fe4000f8e0024 */
[----:B------:R-:W-:-:S03]  /*cc00*/  UIMAD UR39, UR14, UR35, UR39 ;  /* 0x000000230e2772a4 */ /* 0x000fc6000f8e0227 */
[----:B------:R-:W-:Y:S02]  /*cc10*/  ULDC.64 UR34, c[0x0][0x320] ;  /* 0x0000c80000227ab9 */ /* 0x000fe40000000a00 */
[----:B------:R-:W-:Y:S02]  /*cc20*/  UIADD3 UR39, UR39, UR37, URZ ;  /* 0x0000002527277290 */ /* 0x000fe4000fffe03f */
[----:B------:R-:W-:Y:S02]  /*cc30*/  ULEA UR37, UP0, UR36, UR34, 0x3 ;  /* 0x0000002224257291 */ /* 0x000fe4000f80183f */
[----:B------:R-:W-:Y:S02]  /*cc40*/  UIADD3 UR34, UR6, -UR42, URZ ;  /* 0x8000002a06227290 */ /* 0x000fe4000fffe03f */
[----:B------:R-:W-:Y:S02]  /*cc50*/  ULEA.HI.X UR35, UR36, UR35, UR39, 0x3, UP0 ;  /* 0x0000002324237291 */ /* 0x000fe400080f1c27 */
[----:B------:R-:W-:Y:S01]  /*cc60*/  UIMAD UR34, UR34, -0x1000, URZ ;  /* 0xfffff000222278a4 */ /* 0x000fe2000f8e023f */
[----:B------:R-:W-:Y:S01]  /*cc70*/  LEA R2, P0, R150, UR37, 0x2 ;  /* 0x0000002596027c11 */ /* 0x000fe2000f8010ff */
[----:B------:R-:W-:-:S02]  /*cc80*/  USHF.L.U32 UR36, UR8, 0x2, URZ ;  /* 0x0000000208247899 */ /* 0x000fc4000800063f */
[----:B------:R-:W-:Y:S01]  /*cc90*/  USHF.L.U64.HI UR37, UR8, 0x2, UR9 ;  /* 0x0000000208257899 */ /* 0x000fe20008010209 */
[----:B------:R-:W-:Y:S02]  /*cca0*/  LEA.HI.X R3, R150, UR35, RZ, 0x2, P0 ;  /* 0x0000002396037c11 */ /* 0x000fe400080f14ff */
[----:B0-----:R-:W-:Y:S01]  /*ccb0*/  MOV R5, UR34 ;  /* 0x0000002200057c02 */ /* 0x001fe20008000f00 */
[----:B------:R-:W-:Y:S01]  /*ccc0*/  ULDC.64 UR34, c[0x0][0x2d0] ;  /* 0x0000b40000227ab9 */ /* 0x000fe20000000a00 */
[----:B------:R-:W-:Y:S01]  /*ccd0*/  ISETP.GE.AND P0, PT, R78, 0x81, PT ;  /* 0x000000814e00780c */ /* 0x000fe20003f06270 */
[----:B------:R-:W-:Y:S01]  /*cce0*/  UIMAD UR34, UR37, UR34, URZ ;  /* 0x00000022252272a4 */ /* 0x000fe2000f8e023f */
[----:B------:R-:W-:Y:S01]  /*ccf0*/  MOV R91, UR36 ;  /* 0x00000024005b7c02 */ /* 0x000fe20008000f00 */
[----:B------:R-:W-:Y:S02]  /*cd00*/  IMAD.WIDE R2, R5, 0x4, R2 ;  /* 0x0000000405027825 */ /* 0x000fe400078e0202 */
[----:B------:R-:W-:-:S02]  /*cd10*/  UIMAD UR34, UR36, UR35, UR34 ;  /* 0x00000023242272a4 */ /* 0x000fc4000f8e0222 */
[C---:B------:R-:W-:Y:S02]  /*cd20*/  FMUL.FTZ R5, R57.reuse, R216 ;  /* 0x000000d839057220 */ /* 0x040fe40000410000 */
[-C--:B------:R-:W-:Y:S02]  /*cd30*/  FMUL.FTZ R57, R57, R214.reuse ;  /* 0x000000d639397220 */ /* 0x080fe40000410000 */
[C---:B------:R-:W-:Y:S02]  /*cd40*/  FFMA.FTZ R5, R58.reuse, R214, -R5 ;  /* 0x000000d63a057223 */ /* 0x040fe40000010805 */
[----:B------:R-:W-:Y:S02]  /*cd50*/  FFMA.FTZ R57, R58, R216, R57 ;  /* 0x000000d83a397223 */ /* 0x000fe40000010039 */
[----:B------:R-:W-:Y:S01]  /*cd60*/  FMUL.FTZ R4, R20, R5 ;  /* 0x0000000514047220 */ /* 0x000fe20000410000 */
[----:B------:R-:W-:Y:S01]  /*cd70*/  IADD3 R5, R150, 0x80, RZ ;  /* 0x0000008096057810 */ /* 0x000fe20007ffe0ff */
[----:B------:R-:W-:-:S02]  /*cd80*/  FMUL.FTZ R57, R20, R57 ;  /* 0x0000003914397220 */ /* 0x000fc40000410000 */
        /* <DEDUP_REMOVED lines=8> */
[----:B------:R-:W-:Y:S01]  /*ce10*/  LEA.HI.SX32 R57, R57, R150, 0x1b ;  /* 0x0000009639397211 */ /* 0x000fe200078fdaff */
[----:B------:R-:W-:Y:S01]  /*ce20*/  FADD.FTZ R20, R20, R7 ;  /* 0x0000000714147221 */ /* 0x000fe20000010000 */
[----:B------:R-:W-:Y:S01]  /*ce30*/  IADD3 R7, R150, 0x180, RZ ;  /* 0x0000018096077810 */ /* 0x000fe20007ffe0ff */
[----:B------:R-:W-:Y:S01]  /*ce40*/  FADD.FTZ R32, R73, R6 ;  /* 0x0000000649207221 */ /* 0x000fe20000010000 */
[----:B------:R-:W-:Y:S05]  /*ce50*/  @!P0 BRA `(.L_x_499) ;  /* 0x0000001000008947 */ /* 0x000fea0003800000 */
[----:B0-----:R0:W-:Y:S02]  /*ce60*/  RED.E.ADD.F32.FTZ.RN.STRONG.GPU [R2.64+-0x3e00], R5 ;  /* 0xffc200050200798e */ /* 0x0011e4000c10e7a0 */
.L_x_499:
[----:B------:R-:W-:Y:S05]  /*ce70*/  BSYNC B0 ;  /* 0x0000000000007941 */ /* 0x000fea0003800000 */
.L_x_498:
[----:B------:R-:W1:Y:S01]  /*ce80*/  LDS R57, [R57.X4+0x4600] ;  /* 0x0046000039397984 */ /* 0x000e620000004800 */
[----:B------:R-:W-:Y:S01]  /*ce90*/  BSSY B0, `(.L_x_500) ;  /* 0x0000004000007945 */ /* 0x000fe20003800000 */
[----:B------:R-:W-:Y:S01]  /*cea0*/  LEA.HI.SX32 R7, R7, R150, 0x1b ;  /* 0x0000009607077211 */ /* 0x000fe200078fdaff */
[----:B------:R-:W-:Y:S05]  /*ceb0*/  @!P1 BRA `(.L_x_501) ;  /* 0x0000001000009947 */ /* 0x000fea0003800000 */
[----:B-1----:R1:W-:Y:S02]  /*cec0*/  RED.E.ADD.F32.FTZ.RN.STRONG.GPU [R2.64+-0x3c00], R57 ;  /* 0xffc400390200798e */ /* 0x0023e4000c10e7a0 */
.L_x_501:
[----:B------:R-:W-:Y:S05]  /*ced0*/  BSYNC B0 ;  /* 0x0000000000007941 */ /* 0x000fea0003800000 */
.L_x_500:
[----:B------:R-:W2:Y:S01]  /*cee0*/  LDS R7, [R7.X4+0x4800] ;  /* 0x0048000007077984 */ /* 0x000ea20000004800 */
[----:B------:R-:W-:Y:S01]  /*cef0*/  BSSY B0, `(.L_x_502) ;  /* 0x0000005000007945 */ /* 0x000fe20003800000 */
[----:B-1----:R-:W-:-:S02]  /*cf00*/  IADD3 R57, R150, 0x200, RZ ;  /* 0x0000020096397810 */ /* 0x002fc40007ffe0ff */
[----:B0-----:R-:W-:Y:S01]  /*cf10*/  IADD3 R5, R150, 0x280, RZ ;  /* 0x0000028096057810 */ /* 0x001fe20007ffe0ff */
[----:B------:R-:W-:Y:S05]  /*cf20*/  @!P2 BRA `(.L_x_503) ;  /* 0x000000100000a947 */ /* 0x000fea0003800000 */
[----:B--2---:R0:W-:Y:S02]  /*cf30*/  RED.E.ADD.F32.FTZ.RN.STRONG.GPU [R2.64+-0x3a00], R7 ;  /* 0xffc600070200798e */ /* 0x0041e4000c10e7a0 */
.L_x_503:
[----:B------:R-:W-:Y:S05]  /*cf40*/  BSYNC B0 ;  /* 0x0000000000007941 */ /* 0x000fea0003800000 */
.L_x_502:
        /* <DEDUP_REMOVED lines=14> */
.L_x_505:
[----:B-1----:R-:W-:Y:S05]  /*d030*/  BSYNC B0 ;  /* 0x0000000000007941 */ /* 0x002fea0003800000 */
.L_x_504:
[----:B0--3--:R0:W1:Y:S01]  /*d040*/  LDS R5, [R6.X4+0x4c00] ;  /* 0x004c000006057984 */ /* 0x0090620000004800 */
[----:B------:R-:W-:Y:S01]  /*d050*/  BSSY B0, `(.L_x_506) ;  /* 0x0000005000007945 */ /* 0x000fe20003800000 */
[----:B------:R-:W-:Y:S02]  /*d060*/  IADD3 R57, R150, 0x380, RZ ;  /* 0x0000038096397810 */ /* 0x000fe40007ffe0ff */
[----:B------:R-:W-:Y:S01]  /*d070*/  LEA.HI.SX32 R7, R7, R150, 0x1b ;  /* 0x0000009607077211 */ /* 0x000fe200078fdaff */
[----:B------:R-:W-:Y:S05]  /*d080*/  @!P0 BRA `(.L_x_507) ;  /* 0x0000001000008947 */ /* 0x000fea0003800000 */
[----:B-1----:R1:W-:Y:S02]  /*d090*/  RED.E.ADD.F32.FTZ.RN.STRONG.GPU [R2.64+-0x3600], R5 ;  /* 0xffca00050200798e */ /* 0x0023e4000c10e7a0 */
.L_x_507:
[----:B------:R-:W-:Y:S05]  /*d0a0*/  BSYNC B0 ;  /* 0x0000000000007941 */ /* 0x000fea0003800000 */
.L_x_506:
[----:B------:R-:W2:Y:S01]  /*d0b0*/  LDS R7, [R7.X4+0x4e00] ;  /* 0x004e000007077984 */ /* 0x000ea20000004800 */
[----:B------:R-:W-:Y:S01]  /*d0c0*/  BSSY B0, `(.L_x_508) ;  /* 0x0000005000007945 */ /* 0x000fe20003800000 */
[----:B-1----:R-:W-:-:S02]  /*d0d0*/  IADD3 R5, R150, 0x400, RZ ;  /* 0x0000040096057810 */ /* 0x002fc40007ffe0ff */
[----:B------:R-:W-:Y:S01]  /*d0e0*/  LEA.HI.SX32 R57, R57, R150, 0x1b ;  /* 0x0000009639397211 */ /* 0x000fe200078fdaff */
[----:B------:R-:W-:Y:S05]  /*d0f0*/  @!P1 BRA `(.L_x_509) ;  /* 0x0000001000009947 */ /* 0x000fea0003800000 */
[----:B--2---:R1:W-:Y:S02]  /*d100*/  RED.E.ADD.F32.FTZ.RN.STRONG.GPU [R2.64+-0x3400], R7 ;  /* 0xffcc00070200798e */ /* 0x0043e4000c10e7a0 */
.L_x_509:
[----:B------:R-:W-:Y:S05]  /*d110*/  BSYNC B0 ;  /* 0x0000000000007941 */ /* 0x000fea0003800000 */
.L_x_508:
[----:B------:R-:W3:Y:S01]  /*d120*/  LDS R57, [R57.X4+0x5000] ;  /* 0x0050000039397984 */ /* 0x000ee20000004800 */
[----:B------:R-:W-:Y:S01]  /*d130*/  BSSY B0, `(.L_x_510) ;  /* 0x0000005000007945 */ /* 0x000fe20003800000 */
[----:B-12---:R-:W-:Y:S02]  /*d140*/  IADD3 R7, R150, 0x480, RZ ;  /* 0x0000048096077810 */ /* 0x006fe40007ffe0ff */
[----:B------:R-:W-:Y:S01]  /*d150*/  LEA.HI.SX32 R5, R5, R150, 0x1b ;  /* 0x0000009605057211 */ /* 0x000fe200078fdaff */
[----:B------:R-:W-:Y:S05]  /*d160*/  @!P2 BRA `(.L_x_511) ;  /* 0x000000100000a947 */ /* 0x000fea0003800000 */
[----:B---3--:R1:W-:Y:S02]  /*d170*/  RED.E.ADD.F32.FTZ.RN.STRONG.GPU [R2.64+-0x3200], R57 ;  /* 0xffce00390200798e */ /* 0x0083e4000c10e7a0 */
.L_x_511:
[----:B------:R-:W-:Y:S05]  /*d180*/  BSYNC B0 ;  /* 0x0000000000007941 */ /* 0x000fea0003800000 */
.L_x_510:
[----:B------:R-:W2:Y:S01]  /*d190*/  LDS R5, [R5.X4+0x5200] ;  /* 0x0052000005057984 */ /* 0x000ea20000004800 */
[----:B------:R-:W-:Y:S01]  /*d1a0*/  BSSY B0, `(.L_x_512) ;  /* 0x0000005000007945 */ /* 0x000fe20003800000 */
[----:B-1-3--:R-:W-:Y:S02]  /*d1b0*/  IADD3 R57, R150, 0x500, RZ ;  /* 0x0000050096397810 */ /* 0x00afe40007ffe0ff */
[----:B------:R-:W-:Y:S01]  /*d1c0*/  LEA.HI.SX32 R7, R7, R150, 0x1b ;  /* 0x0000009607077211 */ /* 0x000fe200078fdaff */
[----:B------:R-:W-:Y:S05]  /*d1d0*/  @!P3 BRA `(.L_x_513) ;  /* 0x000000100000b947 */ /* 0x000fea0003800000 */
[----:B--2---:R1:W-:Y:S02]  /*d1e0*/  RED.E.ADD.F32.FTZ.RN.STRONG.GPU [R2.64+-0x3000], R5 ;  /* 0xffd000050200798e */ /* 0x0043e4000c10e7a0 */
.L_x_513:
[----:B------:R-:W-:Y:S05]  /*d1f0*/  BSYNC B0 ;  /* 0x0000000000007941 */ /* 0x000fea0003800000 */
.L_x_512:
[----:B------:R-:W3:Y:S01]  /*d200*/  LDS R7, [R7.X4+0x5400] ;  /* 0x0054000007077984 */ /* 0x000ee20000004800 */
[----:B------:R-:W-:Y:S01]  /*d210*/  BSSY B0, `(.L_x_514) ;  /* 0x0000004000007945 */ /* 0x000fe20003800000 */
[----:B------:R-:W-:Y:S01]  /*d220*/  LEA.HI.SX32 R57, R57, R150, 0x1b ;  /* 0x0000009639397211 */ /* 0x000fe200078fdaff */
[----:B------:R-:W-:Y:S05]  /*d230*/  @!P4 BRA `(.L_x_515) ;  /* 0x000000100000c947 */ /* 0x000fea0003800000 */
[----:B---3--:R3:W-:Y:S02]  /*d240*/  RED.E.ADD.F32.FTZ.RN.STRONG.GPU [R2.64+-0x2e00], R7 ;  /* 0xffd200070200798e */ /* 0x0087e4000c10e7a0 */
.L_x_515:
[----:B------:R-:W-:Y:S05]  /*d250*/  BSYNC B0 ;  /* 0x0000000000007941 */ /* 0x000fea0003800000 */
.L_x_514:
[----:B------:R-:W4:Y:S01]  /*d260*/  LDS R57, [R57.X4+0x5600] ;  /* 0x0056000039397984 */ /* 0x000f220000004800 */
[----:B------:R-:W-:Y:S01]  /*d270*/  BSSY B0, `(.L_x_516) ;  /* 0x0000005000007945 */ /* 0x000fe20003800000 */
[----:B-12---:R-:W-:-:S02]  /*d280*/  IADD3 R5, R150, 0x580, RZ ;  /* 0x0000058096057810 */ /* 0x006fc40007ffe0ff */
[----:B---3--:R-:W-:Y:S01]  /*d290*/  IADD3 R7, R150, 0x600, RZ ;  /* 0x0000060096077810 */ /* 0x008fe20007ffe0ff */
[----:B------:R-:W-:Y:S05]  /*d2a0*/  @!P5 BRA `(.L_x_517) ;  /* 0x000000100000d947 */ /* 0x000fea0003800000 */
[----:B----4-:R1:W-:Y:S02]  /*d2b0*/  RED.E.ADD.F32.FTZ.RN.STRONG.GPU [R2.64+-0x2c00], R57 ;  /* 0xffd400390200798e */ /* 0x0103e4000c10e7a0 */
.L_x_517:
[----:B------:R-:W-:Y:S05]  /*d2c0*/  BSYNC B0 ;  /* 0x0000000000007941 */ /* 0x000fea0003800000 */
.L_x_516:
        /* <DEDUP_REMOVED lines=14> */
.L_x_519:
[----:B------:R-:W-:Y:S05]  /*d3b0*/  BSYNC B0 ;  /* 0x0000000000007941 */ /* 0x000fea0003800000 */
.L_x_518:
[----:B------:R-:W2:Y:S01]  /*d3c0*/  LDS R7, [R7.X4+0x5a00] ;  /* 0x005a000007077984 */ /* 0x000ea20000004800 */
[----:B------:R-:W-:Y:S01]  /*d3d0*/  BSSY B0, `(.L_x_520) ;  /* 0x0000005000007945 */ /* 0x000fe20003800000 */
[----:B-1----:R-:W-:-:S02]  /*d3e0*/  IADD3 R5, R150, 0x700, RZ ;  /* 0x0000070096057810 */ /* 0x002fc40007ffe0ff */
[----:B------:R-:W-:Y:S01]  /*d3f0*/  LEA.HI.SX32 R57, R57, R150, 0x1b ;  /* 0x0000009639397211 */ /* 0x000fe200078fdaff */
[----:B------:R-:W-:Y:S05]  /*d400*/  @!P0 BRA `(.L_x_521) ;  /* 0x0000001000008947 */ /* 0x000fea0003800000 */
[----:B--2---:R1:W-:Y:S02]  /*d410*/  RED.E.ADD.F32.FTZ.RN.STRONG.GPU [R2.64+-0x2800], R7 ;  /* 0xffd800070200798e */ /* 0x0043e4000c10e7a0 */
.L_x_521:
[----:B------:R-:W-:Y:S05]  /*d420*/  BSYNC B0 ;  /* 0x0000000000007941 */ /* 0x000fea0003800000 */
.L_x_520:
[----:B------:R-:W3:Y:S01]  /*d430*/  LDS R57, [R57.X4+0x5c00] ;  /* 0x005c000039397984 */ /* 0x000ee20000004800 */
[----:B------:R-:W-:Y:S01]  /*d440*/  BSSY B0, `(.L_x_522) ;  /* 0x0000005000007945 */ /* 0x000fe20003800000 */
[----:B-12---:R-:W-:Y:S02]  /*d450*/  IADD3 R7, R150, 0x780, RZ ;  /* 0x0000078096077810 */ /* 0x006fe40007ffe0ff */
[----:B------:R-:W-:Y:S01]  /*d460*/  LEA.HI.SX32 R5, R5, R150, 0x1b ;  /* 0x0000009605057211 */ /* 0x000fe200078fdaff */
[----:B------:R-:W-:Y:S05]  /*d470*/  @!P1 BRA `(.L_x_523) ;  /* 0x0000001000009947 */ /* 0x000fea0003800000 */
[----:B---3--:R1:W-:Y:S02]  /*d480*/  RED.E.ADD.F32.FTZ.RN.STRONG.GPU [R2.64+-0x2600], R57 ;  /* 0xffda00390200798e */ /* 0x0083e4000c10e7a0 */
.L_x_523:
[----:B------:R-:W-:Y:S05]  /*d490*/  BSYNC B0 ;  /* 0x0000000000007941 */ /* 0x000fea0003800000 */
.L_x_522:
[----:B------:R-:W2:Y:S01]  /*d4a0*/  LDS R5, [R5.X4+0x5e00] ;  /* 0x005e000005057984 */ /* 0x000ea20000004800 */
[----:B------:R-:W-:Y:S01]  /*d4b0*/  BSSY B0, `(.L_x_524) ;  /* 0x0000005000007945 */ /* 0x000fe20003800000 */
[----:B-1-3--:R-:W-:Y:S02]  /*d4c0*/  IADD3 R57, R150, 0x800, RZ ;  /* 0x0000080096397810 */ /* 0x00afe40007ffe0ff */
[----:B------:R-:W-:Y:S01]  /*d4d0*/  LEA.HI.SX32 R7, R7, R150, 0x1b ;  /* 0x0000009607077211 */ /* 0x000fe200078fdaff */
[----:B------:R-:W-:Y:S05]  /*d4e0*/  @!P2 BRA `(.L_x_525) ;  /* 0x000000100000a947 */ /* 0x000fea0003800000 */
[----:B--2---:R1:W-:Y:S02]  /*d4f0*/  RED.E.ADD.F32.FTZ.RN.STRONG.GPU [R2.64+-0x2400], R5 ;  /* 0xffdc00050200798e */ /* 0x0043e4000c10e7a0 */
.L_x_525:
[----:B------:R-:W-:Y:S05]  /*d500*/  BSYNC B0 ;  /* 0x0000000000007941 */ /* 0x000fea0003800000 */
.L_x_524:
[----:B------:R-:W3:Y:S01]  /*d510*/  LDS R7, [R7.X4+0x6000] ;  /* 0x0060000007077984 */ /* 0x000ee20000004800 */
[----:B------:R-:W-:Y:S01]  /*d520*/  BSSY B0, `(.L_x_526) ;  /* 0x0000005000007945 */ /* 0x000fe20003800000 */
[----:B-12---:R-:W-:-:S02]  /*d530*/  IADD3 R5, R150, 0x880, RZ ;  /* 0x0000088096057810 */ /* 0x006fc40007ffe0ff */
[----:B------:R-:W-:Y:S01]  /*d540*/  LEA.HI.SX32 R57, R57, R150, 0x1b ;  /* 0x0000009639397211 */ /* 0x000fe200078fdaff */
[----:B------:R-:W-:Y:S05]  /*d550*/  @!P3 BRA `(.L_x_527) ;  /* 0x000000100000b947 */ /* 0x000fea0003800000 */
[----:B---3--:R1:W-:Y:S02]  /*d560*/  RED.E.ADD.F32.FTZ.RN.STRONG.GPU [R2.64+-0x2200], R7 ;  /* 0xffde00070200798e */ /* 0x0083e4000c10e7a0 */
.L_x_527:
[----:B------:R-:W-:Y:S05]  /*d570*/  BSYNC B0 ;  /* 0x0000000000007941 */ /* 0x000fea0003800000 */
.L_x_526:
[----:B------:R-:W2:Y:S01]  /*d580*/  LDS R57, [R57.X4+0x6200] ;  /* 0x0062000039397984 */ /* 0x000ea20000004800 */
[----:B------:R-:W-:Y:S01]  /*d590*/  BSSY B0, `(.L_x_528) ;  /* 0x0000004000007945 */ /* 0x000fe20003800000 */
[----:B------:R-:W-:Y:S01]  /*d5a0*/  LEA.HI.SX32 R5, R5, R150, 0x1b ;  /* 0x0000009605057211 */ /* 0x000fe200078fdaff */
[----:B------:R-:W-:Y:S05]  /*d5b0*/  @!P4 BRA `(.L_x_529) ;  /* 0x000000100000c947 */ /* 0x000fea0003800000 */
[----:B--2---:R2:W-:Y:S02]  /*d5c0*/  RED.E.ADD.F32.FTZ.RN.STRONG.GPU [R2.64+-0x2000], R57 ;  /* 0xffe000390200798e */ /* 0x0045e4000c10e7a0 */
.L_x_529:
[----:B------:R-:W-:Y:S05]  /*d5d0*/  BSYNC B0 ;  /* 0x0000000000007941 */ /* 0x000fea0003800000 */
.L_x_528:
[----:B------:R-:W4:Y:S01]  /*d5e0*/  LDS R5, [R5.X4+0x6400] ;  /* 0x0064000005057984 */ /* 0x000f220000004800 */
[----:B------:R-:W-:Y:S01]  /*d5f0*/  BSSY B0, `(.L_x_530) ;  /* 0x0000005000007945 */ /* 0x000fe20003800000 */
[C---:B-1-3--:R-:W-:Y:S02]  /*d600*/  IADD3 R7, R150.reuse, 0x900, RZ ;  /* 0x0000090096077810 */ /* 0x04afe40007ffe0ff */
[----:B--2---:R-:W-:Y:S01]  /*d610*/  IADD3 R57, R150, 0x980, RZ ;  /* 0x0000098096397810 */ /* 0x004fe20007ffe0ff */
[----:B------:R-:W-:Y:S05]  /*d620*/  @!P5 BRA `(.L_x_531) ;  /* 0x000000100000d947 */ /* 0x000fea0003800000 */
[----:B----4-:R1:W-:Y:S02]  /*d630*/  RED.E.ADD.F32.FTZ.RN.STRONG.GPU [R2.64+-0x1e00], R5 ;  /* 0xffe200050200798e */ /* 0x0103e4000c10e7a0 */
.L_x_531:
[----:B------:R-:W-:Y:S05]  /*d640*/  BSYNC B0 ;  /* 0x0000000000007941 */ /* 0x000fea0003800000 */
.L_x_530:
        /* <DEDUP_REMOVED lines=14> */
.L_x_533:
[----:B------:R-:W-:Y:S05]  /*d730*/  BSYNC B0 ;  /* 0x0000000000007941 */ /* 0x000fea0003800000 */
.L_x_532:
[----:B------:R-:W2:Y:S01]  /*d740*/  LDS R57, [R57.X4+0x6800] ;  /* 0x0068000039397984 */ /* 0x000ea20000004800 */
[----:B------:R-:W-:Y:S01]  /*d750*/  BSSY B0, `(.L_x_534) ;  /* 0x0000005000007945 */ /* 0x000fe20003800000 */
[----:B-1----:R-:W-:Y:S02]  /*d760*/  IADD3 R7, R150, 0xa80, RZ ;  /* 0x00000a8096077810 */ /* 0x002fe40007ffe0ff */
[----:B------:R-:W-:Y:S01]  /*d770*/  LEA.HI.SX32 R5, R5, R150, 0x1b ;  /* 0x0000009605057211 */ /* 0x000fe200078fdaff */
[----:B------:R-:W-:Y:S05]  /*d780*/  @!P0 BRA `(.L_x_535) ;  /* 0x0000001000008947 */ /* 0x000fea0003800000 */
[----:B--2---:R1:W-:Y:S02]  /*d790*/  RED.E.ADD.F32.FTZ.RN.STRONG.GPU [R2.64+-0x1a00], R57 ;  /* 0xffe600390200798e */ /* 0x0043e4000c10e7a0 */
.L_x_535:
[----:B------:R-:W-:Y:S05]  /*d7a0*/  BSYNC B0 ;  /* 0x0000000000007941 */ /* 0x000fea0003800000 */
.L_x_534:
[----:B------:R-:W3:Y:S01]  /*d7b0*/  LDS R5, [R5.X4+0x6a00] ;  /* 0x006a000005057984 */ /* 0x000ee20000004800 */
[----:B------:R-:W-:Y:S01]  /*d7c0*/  BSSY B0, `(.L_x_536) ;  /* 0x0000005000007945 */ /* 0x000fe20003800000 */
[----:B-12---:R-:W-:-:S02]  /*d7d0*/  IADD3 R57, R150, 0xb00, RZ ;  /* 0x00000b0096397810 */ /* 0x006fc40007ffe0ff */
[----:B------:R-:W-:Y:S01]  /*d7e0*/  LEA.HI.SX32 R7, R7, R150, 0x1b ;  /* 0x0000009607077211 */ /* 0x000fe200078fdaff */
[----:B------:R-:W-:Y:S05]  /*d7f0*/  @!P1 BRA `(.L_x_537) ;  /* 0x0000001000009947 */ /* 0x000fea0003800000 */
[----:B---3--:R1:W-:Y:S02]  /*d800*/  RED.E.ADD.F32.FTZ.RN.STRONG.GPU [R2.64+-0x1800], R5 ;  /* 0xffe800050200798e */ /* 0x0083e4000c10e7a0 */
.L_x_537:
[----:B------:R-:W-:Y:S05]  /*d810*/  BSYNC B0 ;  /* 0x0000000000007941 */ /* 0x000fea0003800000 */
.L_x_536:
[----:B------:R-:W2:Y:S01]  /*d820*/  LDS R7, [R7.X4+0x6c00] ;  /* 0x006c000007077984 */ /* 0x000ea20000004800 */
[----:B------:R-:W-:Y:S01]  /*d830*/  BSSY B0, `(.L_x_538) ;  /* 0x0000005000007945 */ /* 0x000fe20003800000 */
[----:B-1-3--:R-:W-:Y:S02]  /*d840*/  IADD3 R5, R150, 0xb80, RZ ;  /* 0x00000b8096057810 */ /* 0x00afe40007ffe0ff */
[----:B------:R-:W-:Y:S01]  /*d850*/  LEA.HI.SX32 R57, R57, R150, 0x1b ;  /* 0x0000009639397211 */ /* 0x000fe200078fdaff */
[----:B------:R-:W-:Y:S05]  /*d860*/  @!P2 BRA `(.L_x_539) ;  /* 0x000000100000a947 */ /* 0x000fea0003800000 */
[----:B--2---:R1:W-:Y:S02]  /*d870*/  RED.E.ADD.F32.FTZ.RN.STRONG.GPU [R2.64+-0x1600], R7 ;  /* 0xffea00070200798e */ /* 0x0043e4000c10e7a0 */
.L_x_539:
[----:B------:R-:W-:Y:S05]  /*d880*/  BSYNC B0 ;  /* 0x0000000000007941 */ /* 0x000fea0003800000 */
.L_x_538:
[----:B------:R-:W3:Y:S01]  /*d890*/  LDS R57, [R57.X4+0x6e00] ;  /* 0x006e000039397984 */ /* 0x000ee20000004800 */
[----:B------:R-:W-:Y:S01]  /*d8a0*/  BSSY B0, `(.L_x_540) ;  /* 0x0000005000007945 */ /* 0x000fe20003800000 */
[----:B-12---:R-:W-:Y:S02]  /*d8b0*/  IADD3 R7, R150, 0xc00, RZ ;  /* 0x00000c0096077810 */ /* 0x006fe40007ffe0ff */
[----:B------:R-:W-:Y:S01]  /*d8c0*/  LEA.HI.SX32 R5, R5, R150, 0x1b ;  /* 0x0000009605057211 */ /* 0x000fe200078fdaff */
[----:B------:R-:W-:Y:S05]  /*d8d0*/  @!P3 BRA `(.L_x_541) ;  /* 0x000000100000b947 */ /* 0x000fea0003800000 */
[----:B---3--:R1:W-:Y:S02]  /*d8e0*/  RED.E.ADD.F32.FTZ.RN.STRONG.GPU [R2.64+-0x1400], R57 ;  /* 0xffec00390200798e */ /* 0x0083e4000c10e7a0 */
.L_x_541:
[----:B------:R-:W-:Y:S05]  /*d8f0*/  BSYNC B0 ;  /* 0x0000000000007941 */ /* 0x000fea0003800000 */
.L_x_540:
[----:B------:R-:W2:Y:S01]  /*d900*/  LDS R5, [R5.X4+0x7000] ;  /* 0x0070000005057984 */ /* 0x000ea20000004800 */
[----:B------:R-:W-:Y:S01]  /*d910*/  BSSY B0, `(.L_x_542) ;  /* 0x0000004000007945 */ /* 0x000fe20003800000 */
[----:B------:R-:W-:Y:S01]  /*d920*/  LEA.HI.SX32 R7, R7, R150, 0x1b ;  /* 0x0000009607077211 */ /* 0x000fe200078fdaff */
[----:B------:R-:W-:Y:S05]  /*d930*/  @!P4 BRA `(.L_x_543) ;  /* 0x000000100000c947 */ /* 0x000fea0003800000 */
[----:B--2---:R2:W-:Y:S02]  /*d940*/  RED.E.ADD.F32.FTZ.RN.STRONG.GPU [R2.64+-0x1200], R5 ;  /* 0xffee00050200798e */ /* 0x0045e4000c10e7a0 */
.L_x_543:
[----:B------:R-:W-:Y:S05]  /*d950*/  BSYNC B0 ;  /* 0x0000000000007941 */ /* 0x000fea0003800000 */
.L_x_542:
[----:B------:R-:W4:Y:S01]  /*d960*/  LDS R7, [R7.X4+0x7200] ;  /* 0x0072000007077984 */ /* 0x000f220000004800 */
[----:B------:R-:W-:Y:S01]  /*d970*/  BSSY B0, `(.L_x_544) ;  /* 0x0000005000007945 */ /* 0x000fe20003800000 */
[----:B--2---:R-:W-:-:S02]  /*d980*/  IADD3 R5, R150, 0xc80, RZ ;  /* 0x00000c8096057810 */ /* 0x004fc40007ffe0ff */
[----:B-1-3--:R-:W-:Y:S01]  /*d990*/  IADD3 R57, R150, 0xd00, RZ ;  /* 0x00000d0096397810 */ /* 0x00afe20007ffe0ff */
[----:B------:R-:W-:Y:S05]  /*d9a0*/  @!P5 BRA `(.L_x_545) ;  /* 0x000000100000d947 */ /* 0x000fea0003800000 */
[----:B----4-:R1:W-:Y:S02]  /*d9b0*/  RED.E.ADD.F32.FTZ.RN.STRONG.GPU [R2.64+-0x1000], R7 ;  /* 0xfff000070200798e */ /* 0x0103e4000c10e7a0 */
.L_x_545:
[----:B------:R-:W-:Y:S05]  /*d9c0*/  BSYNC B0 ;  /* 0x0000000000007941 */ /* 0x000fea0003800000 */
.L_x_544:
        /* <DEDUP_REMOVED lines=14> */
.L_x_547:
[----:B------:R-:W-:Y:S05]  /*dab0*/  BSYNC B0 ;  /* 0x0000000000007941 */ /* 0x000fea0003800000 */
.L_x_546:
[----:B------:R-:W2:Y:S01]  /*dac0*/  LDS R57, [R57.X4+0x7600] ;  /* 0x0076000039397984 */ /* 0x000ea20000004800 */
[----:B------:R-:W-:Y:S01]  /*dad0*/  BSSY B0, `(.L_x_548) ;  /* 0x0000005000007945 */ /* 0x000fe20003800000 */
[----:B-1----:R-:W-:-:S02]  /*dae0*/  IADD3 R5, R150, 0xe00, RZ ;  /* 0x00000e0096057810 */ /* 0x002fc40007ffe0ff */
[----:B------:R-:W-:Y:S01]  /*daf0*/  LEA.HI.SX32 R7, R7, R150, 0x1b ;  /* 0x0000009607077211 */ /* 0x000fe200078fdaff */
[----:B------:R-:W-:Y:S05]  /*db00*/  @!P0 BRA `(.L_x_549) ;  /* 0x0000001000008947 */ /* 0x000fea0003800000 */
[----:B--2---:R1:W-:Y:S02]  /*db10*/  RED.E.ADD.F32.FTZ.RN.STRONG.GPU [R2.64+-0xc00], R57 ;  /* 0xfff400390200798e */ /* 0x0043e4000c10e7a0 */
.L_x_549:
[----:B------:R-:W-:Y:S05]  /*db20*/  BSYNC B0 ;  /* 0x0000000000007941 */ /* 0x000fea0003800000 */
.L_x_548:
[----:B------:R-:W3:Y:S01]  /*db30*/  LDS R7, [R7.X4+0x7800] ;  /* 0x0078000007077984 */ /* 0x000ee20000004800 */
[----:B------:R-:W-:Y:S01]  /*db40*/  BSSY B0, `(.L_x_550) ;  /* 0x0000005000007945 */ /* 0x000fe20003800000 */
[----:B-12---:R-:W-:Y:S02]  /*db50*/  IADD3 R57, R150, 0xe80, RZ ;  /* 0x00000e8096397810 */ /* 0x006fe40007ffe0ff */
[----:B------:R-:W-:Y:S01]  /*db60*/  LEA.HI.SX32 R5, R5, R150, 0x1b ;  /* 0x0000009605057211 */ /* 0x000fe200078fdaff */
[----:B------:R-:W-:Y:S05]  /*db70*/  @!P1 BRA `(.L_x_551) ;  /* 0x0000001000009947 */ /* 0x000fea0003800000 */
[----:B---3--:R1:W-:Y:S02]  /*db80*/  RED.E.ADD.F32.FTZ.RN.STRONG.GPU [R2.64+-0xa00], R7 ;  /* 0xfff600070200798e */ /* 0x0083e4000c10e7a0 */
.L_x_551:
[----:B------:R-:W-:Y:S05]  /*db90*/  BSYNC B0 ;  /* 0x0000000000007941 */ /* 0x000fea0003800000 */
.L_x_550:
[----:B------:R-:W2:Y:S01]  /*dba0*/  LDS R5, [R5.X4+0x7a00] ;  /* 0x007a000005057984 */ /* 0x000ea20000004800 */
[----:B------:R-:W-:Y:S01]  /*dbb0*/  BSSY B0, `(.L_x_552) ;  /* 0x0000005000007945 */ /* 0x000fe20003800000 */
[----:B-1-3--:R-:W-:Y:S02]  /*dbc0*/  IADD3 R7, R150, 0xf00, RZ ;  /* 0x00000f0096077810 */ /* 0x00afe40007ffe0ff */
[----:B------:R-:W-:Y:S01]  /*dbd0*/  LEA.HI.SX32 R57, R57, R150, 0x1b ;  /* 0x0000009639397211 */ /* 0x000fe200078fdaff */
[----:B------:R-:W-:Y:S05]  /*dbe0*/  @!P2 BRA `(.L_x_553) ;  /* 0x000000100000a947 */ /* 0x000fea0003800000 */
[----:B--2---:R1:W-:Y:S02]  /*dbf0*/  RED.E.ADD.F32.FTZ.RN.STRONG.GPU [R2.64+-0x800], R5 ;  /* 0xfff800050200798e */ /* 0x0043e4000c10e7a0 */
.L_x_553:
[----:B------:R-:W-:Y:S05]  /*dc00*/  BSYNC B0 ;  /* 0x0000000000007941 */ /* 0x000fea0003800000 */
.L_x_552:
[----:B------:R-:W3:Y:S01]  /*dc10*/  LDS R57, [R57.X4+0x7c00] ;  /* 0x007c000039397984 */ /* 0x000ee20000004800 */
[----:B------:R-:W-:Y:S01]  /*dc20*/  BSSY B0, `(.L_x_554) ;  /* 0x0000005000007945 */ /* 0x000fe20003800000 */
[----:B-12---:R-:W-:-:S02]  /*dc30*/  IADD3 R5, R150, 0xf80, RZ ;  /* 0x00000f8096057810 */ /* 0x006fc40007ffe0ff */
[----:B------:R-:W-:Y:S01]  /*dc40*/  LEA.HI.SX32 R7, R7, R150, 0x1b ;  /* 0x0000009607077211 */ /* 0x000fe200078fdaff */
[----:B------:R-:W-:Y:S05]  /*dc50*/  @!P3 BRA `(.L_x_555) ;  /* 0x000000100000b947 */ /* 0x000fea0003800000 */
[----:B---3--:R1:W-:Y:S02]  /*dc60*/  RED.E.ADD.F32.FTZ.RN.STRONG.GPU [R2.64+-0x600], R57 ;  /* 0xfffa00390200798e */ /* 0x0083e4000c10e7a0 */
.L_x_555:
[----:B------:R-:W-:Y:S05]  /*dc70*/  BSYNC B0 ;  /* 0x0000000000007941 */ /* 0x000fea0003800000 */
.L_x_554:
[----:B------:R-:W2:Y:S01]  /*dc80*/  LDS R7, [R7.X4+0x7e00] ;  /* 0x007e000007077984 */ /* 0x000ea20000004800 */
[----:B------:R-:W-:Y:S01]  /*dc90*/  BSSY B0, `(.L_x_556) ;  /* 0x0000004000007945 */ /* 0x000fe20003800000 */
[----:B------:R-:W-:Y:S01]  /*dca0*/  LEA.HI.SX32 R5, R5, R150, 0x1b ;  /* 0x0000009605057211 */ /* 0x000fe200078fdaff */
[----:B------:R-:W-:Y:S05]  /*dcb0*/  @!P4 BRA `(.L_x_557) ;  /* 0x000000100000c947 */ /* 0x000fea0003800000 */
[----:B--2---:R2:W-:Y:S02]  /*dcc0*/  RED.E.ADD.F32.FTZ.RN.STRONG.GPU [R2.64+-0x400], R7 ;  /* 0xfffc00070200798e */ /* 0x0045e4000c10e7a0 */
.L_x_557:
[----:B------:R-:W-:Y:S05]  /*dcd0*/  BSYNC B0 ;  /* 0x0000000000007941 */ /* 0x000fea0003800000 */
.L_x_556:
[----:B------:R-:W4:Y:S01]  /*dce0*/  LDS R5, [R5.X4+0x8000] ;  /* 0x0080000005057984 */ /* 0x000f220000004800 */
[----:B------:R-:W-:Y:S01]  /*dcf0*/  BSSY B0, `(.L_x_558) ;  /* 0x0000003000007945 */ /* 0x000fe20003800000 */
[----:B------:R-:W-:Y:S05]  /*dd00*/  @!P5 BRA `(.L_x_559) ;  /* 0x000000100000d947 */ /* 0x000fea0003800000 */
[----:B----4-:R4:W-:Y:S02]  /*dd10*/  RED.E.ADD.F32.FTZ.RN.STRONG.GPU [R2.64+-0x200], R5 ;  /* 0xfffe00050200798e */ /* 0x0109e4000c10e7a0 */
.L_x_559:
[----:B------:R-:W-:Y:S05]  /*dd20*/  BSYNC B0 ;  /* 0x0000000000007941 */ /* 0x000fea0003800000 */
.L_x_558:
[----:B-12-4-:R-:W1:Y:S01]  /*dd30*/  SHFL.DOWN PT, R2, R32, 0x1, 0x1f ;  /* 0x08201f0020027f89 */ /* 0x016e6200000e0000 */
[----:B------:R-:W-:Y:S01]  /*dd40*/  ISETP.GT.AND P0, PT, R149, 0x1e, PT ;  /* 0x0000001e9500780c */ /* 0x000fe20003f04270 */
[----:B------:R-:W-:Y:S01]  /*dd50*/  FFMA.FTZ R64, R64, R24, R21 ;  /* 0x0000001840407223 */ /* 0x000fe20000010015 */
[----:B------:R-:W-:Y:S01]  /*dd60*/  MOV R5, R32 ;  /* 0x0000002000057202 */ /* 0x000fe20000000f00 */
[----:B---3--:R-:W2:Y:S01]  /*dd70*/  SHFL.DOWN PT, R57, R59, 0x1, 0x1f ;  /* 0x08201f003b397f89 */ /* 0x008ea200000e0000 */
[----:B0-----:R-:W-:Y:S01]  /*dd80*/  MOV R6, R59 ;  /* 0x0000003b00067202 */ /* 0x001fe20000000f00 */
[----:B------:R-:W-:Y:S01]  /*dd90*/  FMUL.FTZ R71, R190, R71 ;  /* 0x00000047be477220 */ /* 0x000fe20000410000 */
[----:B------:R-:W-:Y:S01]  /*dda0*/  MOV R7, R80 ;  /* 0x0000005000077202 */ /* 0x000fe20000000f00 */
[----:B------:R-:W0:Y:S01]  /*ddb0*/  SHFL.DOWN PT, R58, R80, 0x1, 0x1f ;  /* 0x08201f00503a7f89 */ /* 0x000e2200000e0000 */
[----:B------:R-:W-:Y:S01]  /*ddc0*/  MOV R4, R20 ;  /* 0x0000001400047202 */ /* 0x000fe20000000f00 */
[----:B------:R-:W-:Y:S01]  /*ddd0*/  FFMA.FTZ R71, R77, R52, R71 ;  /* 0x000000344d477223 */ /* 0x000fe20000010047 */
[----:B------:R-:W-:Y:S01]  /*dde0*/  ISETP.NE.AND P1, PT, R149, RZ, PT ;  /* 0x000000ff9500720c */ /* 0x000fe20003f25270 */
[----:B------:R-:W3:Y:S01]  /*ddf0*/  SHFL.DOWN PT, R3, R20, 0x1, 0x1f ;  /* 0x08201f0014037f89 */ /* 0x000ee200000e0000 */
[----:B------:R-:W-:Y:S01]  /*de00*/  FMUL.FTZ R15, R120, R15 ;  /* 0x0000000f780f7220 */ /* 0x000fe20000410000 */
[----:B------:R-:W-:Y:S01]  /*de10*/  ISETP.NE.AND P2, PT, R150, RZ, PT ;  /* 0x000000ff9600720c */ /* 0x000fe20003f45270 */
[----:B------:R-:W-:Y:S01]  /*de20*/  FFMA.FTZ R71, R239, R0, R71 ;  /* 0x00000000ef477223 */ /* 0x000fe20000010047 */
[----:B------:R-:W-:Y:S01]  /*de30*/  BSSY B0, `(.L_x_560) ;  /* 0x000008b000007945 */ /* 0x000fe20003800000 */
[----:B------:R-:W-:-:S02]  /*de40*/  FFMA.FTZ R15, R86, R197, R15 ;  /* 0x000000c5560f7223 */ /* 0x000fc4000001000f */
[----:B------:R-:W-:Y:S02]  /*de50*/  FMUL.FTZ R67, R188, R67 ;  /* 0x00000043bc437220 */ /* 0x000fe40000410000 */
        /* <DEDUP_REMOVED lines=19> */
[----:B------:R-:W-:Y:S02]  /*df90*/  FFMA.FTZ R60, R65, R63, R60 ;  /* 0x0000003f413c7223 */ /* 0x000fe4000001003c */
        /* <DEDUP_REMOVED lines=43> */
[----:B------:R-:W-:-:S02]  /*e250*/  FADD.FTZ R163, R66, R163 ;  /* 0x000000a342a37221 */ /* 0x000fc40000010000 */
[----:B--2---:R-:W-:Y:S01]  /*e260*/  @!P0 FADD.FTZ R7, R7, R20 ;  /* 0x0000001407078221 */ /* 0x004fe20000010000 */
[----:B------:R-:W1:Y:S01]  /*e270*/  SHFL.DOWN PT, R21, R6, 0x10, 0x1f ;  /* 0x0a001f0006157f89 */ /* 0x000e6200000e0000 */
[----:B------:R-:W-:Y:S02]  /*e280*/  FADD.FTZ R219, R56, R219 ;  /* 0x000000db38db7221 */ /* 0x000fe40000010000 */
[----:B---3--:R-:W-:Y:S01]  /*e290*/  @!P0 FADD.FTZ R4, R4, R3 ;  /* 0x0000000304048221 */ /* 0x008fe20000010000 */
[----:B------:R-:W2:Y:S01]  /*e2a0*/  SHFL.DOWN PT, R2, R7, 0x10, 0x1f ;  /* 0x0a001f0007027f89 */ /* 0x000ea200000e0000 */
[----:B------:R-:W-:Y:S01]  /*e2b0*/  ISETP.GT.AND P0, PT, R149, 0xf, PT ;  /* 0x0000000f9500780c */ /* 0x000fe20003f04270 */
[----:B------:R-:W-:Y:S02]  /*e2c0*/  FADD.FTZ R215, R64, R215 ;  /* 0x000000d740d77221 */ /* 0x000fe40000010000 */
[----:B------:R-:W3:Y:S01]  /*e2d0*/  SHFL.DOWN PT, R3, R4, 0x10, 0x1f ;  /* 0x0a001f0004037f89 */ /* 0x000ee200000e0000 */
[----:B------:R-:W-:-:S02]  /*e2e0*/  FADD.FTZ R220, R55, R220 ;  /* 0x000000dc37dc7221 */ /* 0x000fc40000010000 */
[----:B------:R-:W-:Y:S02]  /*e2f0*/  FADD.FTZ R185, R60, R185 ;  /* 0x000000b93cb97221 */ /* 0x000fe40000010000 */
[----:B------:R-:W-:Y:S02]  /*e300*/  FADD.FTZ R221, R50, R221 ;  /* 0x000000dd32dd7221 */ /* 0x000fe40000010000 */
[----:B------:R-:W-:Y:S02]  /*e310*/  FADD.FTZ R184, R27, R184 ;  /* 0x000000b81bb87221 */ /* 0x000fe40000010000 */
[----:B------:R-:W-:Y:S02]  /*e320*/  FADD.FTZ R222, R53, R222 ;  /* 0x000000de35de7221 */ /* 0x000fe40000010000 */
[----:B------:R-:W-:Y:S02]  /*e330*/  FADD.FTZ R183, R68, R183 ;  /* 0x000000b744b77221 */ /* 0x000fe40000010000 */
[----:B0-----:R-:W-:-:S02]  /*e340*/  @!P0 FADD.FTZ R5, R5, R0 ;  /* 0x0000000005058221 */ /* 0x001fc40000010000 */
[----:B------:R-:W-:Y:S02]  /*e350*/  FFMA.FTZ R0, R248, R17, R15 ;  /* 0x00000011f8007223 */ /* 0x000fe4000001000f */
[----:B-1----:R-:W-:Y:S02]  /*e360*/  @!P0 FADD.FTZ R6, R6, R21 ;  /* 0x0000001506068221 */ /* 0x002fe40000010000 */
[----:B------:R-:W-:Y:S02]  /*e370*/  FADD.FTZ R175, R0, R175 ;  /* 0x000000af00af7221 */ /* 0x000fe40000010000 */
[----:B--2---:R-:W-:Y:S02]  /*e380*/  @!P0 FADD.FTZ R7, R7, R2 ;  /* 0x0000000207078221 */ /* 0x004fe40000010000 */
[----:B------:R-:W-:Y:S02]  /*e390*/  FFMA.FTZ R0, R250, R19, R39 ;  /* 0x00000013fa007223 */ /* 0x000fe40000010027 */
[----:B---3--:R-:W-:-:S02]  /*e3a0*/  @!P0 FADD.FTZ R4, R4, R3 ;  /* 0x0000000304048221 */ /* 0x008fc40000010000 */
[----:B------:R-:W-:Y:S02]  /*e3b0*/  FFMA.FTZ R3, R249, R22, R28 ;  /* 0x00000016f9037223 */ /* 0x000fe4000001001c */
        /* <DEDUP_REMOVED lines=50> */
.L_x_561:
[----:B0-----:R-:W-:Y:S05]  /*e6e0*/  BSYNC B0 ;  /* 0x0000000000007941 */ /* 0x001fea0003800000 */
.L_x_560:
        /* <DEDUP_REMOVED lines=8> */
.L_x_461:
[----:B------:R-:W2:Y:S04]  /*e770*/  LDL R64, [R1+0x3c] ;  /* 0x00003c0001407983 */ /* 0x000ea80000100800 */
[----:B------:R-:W3:Y:S04]  /*e780*/  LDL R63, [R1+0x38] ;  /* 0x00003800013f7983 */ /* 0x000ee80000100800 */
[----:B------:R-:W4:Y:S04]  /*e790*/  LDL R62, [R1+0x34] ;  /* 0x00003400013e7983 */ /* 0x000f280000100800 */
        /* <DEDUP_REMOVED lines=12> */
[----:B------:R-:W4:Y:S04]  /*e860*/  LDL R43, [R1] ;  /* 0x00000000012b7983 */ /* 0x000f280000100800 */
[----:B------:R1:W5:Y:S04]  /*e870*/  LDL.64 R52, [R1+0x40] ;  /* 0x0000400001347983 */ /* 0x0003680000100a00 */
[----:B------:R-:W-:Y:S01]  /*e880*/  BAR.SYNC.DEFER_BLOCKING 0x0 ;  /* 0x0000000000007b1d */ /* 0x000fe20000010000 */
[----:B------:R-:W-:-:S05]  /*e890*/  ISETP.NE.AND P6, PT, R150, RZ, PT ;  /* 0x000000ff9600720c */ /* 0x000fca0003fc5270 */
[----:B------:R-:W-:Y:S01]  /*e8a0*/  ULDC.64 UR8, c[0x0][0x2d8] ;  /* 0x0000b60000087ab9 */ /* 0x000fe20000000a00 */
[----:B------:R-:W-:Y:S01]  /*e8b0*/  BSSY B0, `(.L_x_563) ;  /* 0x000003d000007945 */ /* 0x000fe20003800000 */
[----:B------:R-:W-:Y:S02]  /*e8c0*/  UIMAD UR7, UR13, UR8, URZ ;  /* 0x000000080d0772a4 */ /* 0x000fe4000f8e023f */
[----:B------:R-:W-:Y:S02]  /*e8d0*/  ULDC.64 UR36, c[0x0][0x2f8] ;  /* 0x0000be0000247ab9 */ /* 0x000fe40000000a00 */
[----:B------:R-:W-:Y:S02]  /*e8e0*/  UIMAD.WIDE.U32 UR34, UR12, UR8, URZ ;  /* 0x000000080c2272a5 */ /* 0x000fe4000f8e003f */
[----:B------:R-:W-:Y:S02]  /*e8f0*/  UIMAD UR38, UR13, UR36, URZ ;  /* 0x000000240d2672a4 */ /* 0x000fe4000f8e023f */
[----:B------:R-:W-:-:S02]  /*e900*/  UIMAD UR25, UR12, UR9, UR7 ;  /* 0x000000090c1972a4 */ /* 0x000fc4000f8e0207 */
[----:B------:R-:W-:Y:S02]  /*e910*/  UIMAD.WIDE.U32 UR8, UR12, UR36, URZ ;  /* 0x000000240c0872a5 */ /* 0x000fe4000f8e003f */
[----:B------:R-:W-:Y:S02]  /*e920*/  UIMAD UR38, UR12, UR37, UR38 ;  /* 0x000000250c2672a4 */ /* 0x000fe4000f8e0226 */
        /* <DEDUP_REMOVED lines=36> */
[----:B------:R-:W2:Y:S02]  /*eb70*/  LDS R41, [0x2100] ;  /* 0x00210000ff297984 */ /* 0x000ea40000000800 */
[----:B--2---:R-:W-:-:S13]  /*eb80*/  ISETP.GE.AND P0, PT, R148, R41, PT ;  /* 0x000000299400720c */ /* 0x004fda0003f06270 */
[----:B------:R-:W-:Y:S05]  /*eb90*/  @P0 BRA `(.L_x_564) ;  /* 0x000000e000000947 */ /* 0x000fea0003800000 */
[----:B-1----:R-:W-:Y:S01]  /*eba0*/  MOV R5, UR12 ;  /* 0x0000000c00057c02 */ /* 0x002fe20008000f00 */
[----:B------:R-:W-:Y:S01]  /*ebb0*/  ULDC.64 UR36, c[0x0][0x2e0] ;  /* 0x0000b80000247ab9 */ /* 0x000fe20000000a00 */
[----:B-----5:R-:W-:Y:S01]  /*ebc0*/  MOV R2, R52 ;  /* 0x0000003400027202 */ /* 0x020fe20000000f00 */
        /* <DEDUP_REMOVED lines=11> */
.L_x_564:
[----:B-1----:R-:W-:Y:S05]  /*ec80*/  BSYNC B0 ;  /* 0x0000000000007941 */ /* 0x002fea0003800000 */
.L_x_563:
[----:B------:R-:W2:Y:S01]  /*ec90*/  LDL.LU R65, [R1+0x48] ;  /* 0x0000480001417983 */ /* 0x000ea20000300800 */
[----:B------:R-:W-:Y:S01]  /*eca0*/  ULDC.64 UR36, c[0x0][0x2e0] ;  /* 0x0000b80000247ab9 */ /* 0x000fe20000000a00 */
[C---:B------:R-:W-:Y:S01]  /*ecb0*/  LEA R2, P0, R148.reuse, c[0x0][0x330], 0x2 ;  /* 0x0000cc0094027a11 */ /* 0x040fe200078010ff */
[----:B------:R-:W-:Y:S01]  /*ecc0*/  UMOV UR35, UR7 ;  /* 0x0000000700237c82 */ /* 0x000fe20008000000 */
[----:B0-----:R-:W-:Y:S01]  /*ecd0*/  SHF.R.S32.HI R0, RZ, 0x1f, R148 ;  /* 0x0000001fff007819 */ /* 0x001fe20000011494 */
[----:B------:R-:W-:Y:S01]  /*ece0*/  UIMAD UR25, UR11, UR36, URZ ;  /* 0x000000240b1972a4 */ /* 0x000fe2000f8e023f */
[C---:B------:R-:W-:Y:S01]  /*ecf0*/  LOP3.LUT R22, R148.reuse, 0x20, RZ, 0xfc, !PT ;  /* 0x0000002094167812 */ /* 0x040fe200078efcff */
[----:B------:R-:W-:Y:S01]  /*ed00*/  UIMAD.WIDE.U32 UR34, UR10, UR36, UR34 ;  /* 0x000000240a2272a5 */ /* 0x000fe2000f8e0022 */
[C---:B------:R-:W-:Y:S01]  /*ed10*/  LOP3.LUT R24, R148.reuse, 0x40, RZ, 0xfc, !PT ;  /* 0x0000004094187812 */ /* 0x040fe200078efcff */
[----:B------:R-:W-:Y:S01]  /*ed20*/  UIMAD UR25, UR10, UR37, UR25 ;  /* 0x000000250a1972a4 */ /* 0x000fe2000f8e0219 */
[C---:B------:R-:W-:Y:S01]  /*ed30*/  LOP3.LUT R26, R148.reuse, 0x60, RZ, 0xfc, !PT ;  /* 0x00000060941a7812 */ /* 0x040fe200078efcff */
[----:B------:R-:W-:Y:S01]  /*ed40*/  UIADD3 UR7, UP0, UR26, UR34, URZ ;  /* 0x000000221a077290 */ /* 0x000fe2000ff1e03f */
[----:B------:R-:W-:-:S03]  /*ed50*/  LEA.HI.X R0, R148, c[0x0][0x334], R0, 0x2, P0 ;  /* 0x0000cd0094007a11 */ /* 0x000fc600000f1400 */
[----:B------:R-:W-:Y:S01]  /*ed60*/  UIADD3.X UR34, UR27, UR25, UR35, UP0, !UPT ;  /* 0x000000191b227290 */ /* 0x000fe200087fe423 */
[-C--:B------:R-:W-:Y:S02]  /*ed70*/  ISETP.GE.AND P0, PT, R22, R41.reuse, PT ;  /* 0x000000291600720c */ /* 0x080fe40003f06270 */
[----:B------:R-:W-:Y:S02]  /*ed80*/  MOV R3, UR7 ;  /* 0x0000000700037c02 */ /* 0x000fe40008000f00 */
[-C--:B------:R-:W-:Y:S02]  /*ed90*/  ISETP.GE.AND P1, PT, R24, R41.reuse, PT ;  /* 0x000000291800720c */ /* 0x080fe40003f26270 */
[----:B------:R-:W-:Y:S02]  /*eda0*/  ISETP.GE.AND P2, PT, R26, R41, PT ;  /* 0x000000291a00720c */ /* 0x000fe40003f46270 */
[----:B------:R-:W-:Y:S02]  /*edb0*/  LEA R2, P3, R3, R2, 0x2 ;  /* 0x0000000203027211 */ /* 0x000fe400078610ff */
[----:B------:R-:W-:-:S02]  /*edc0*/  MOV R4, UR34 ;  /* 0x0000002200047c02 */ /* 0x000fc40008000f00 */
[C---:B------:R-:W-:Y:S02]  /*edd0*/  LOP3.LUT R28, R148.reuse, 0x80, RZ, 0xfc, !PT ;  /* 0x00000080941c7812 */ /* 0x040fe400078efcff */
[----:B------:R-:W-:Y:S02]  /*ede0*/  LEA.HI.X R3, R3, R0, R4, 0x2, P3 ;  /* 0x0000000003037211 */ /* 0x000fe400018f1404 */
[C---:B------:R-:W-:Y:S02]  /*edf0*/  LOP3.LUT R30, R148.reuse, 0xa0, RZ, 0xfc, !PT ;  /* 0x000000a0941e7812 */ /* 0x040fe400078efcff */
[C---:B------:R-:W-:Y:S02]  /*ee00*/  LOP3.LUT R32, R148.reuse, 0xc0, RZ, 0xfc, !PT ;  /* 0x000000c094207812 */ /* 0x040fe400078efcff */
[C---:B------:R-:W-:Y:S02]  /*ee10*/  LOP3.LUT R34, R148.reuse, 0xe0, RZ, 0xfc, !PT ;  /* 0x000000e094227812 */ /* 0x040fe400078efcff */
[----:B------:R-:W-:-:S02]  /*ee20*/  LOP3.LUT R36, R148, 0x100, RZ, 0xfc, !PT ;  /* 0x0000010094247812 */ /* 0x000fc400078efcff */
[----:B------:R-:W-:Y:S01]  /*ee30*/  LOP3.LUT R38, R148, 0x120, RZ, 0xfc, !PT ;  /* 0x0000012094267812 */ /* 0x000fe200078efcff */
[----:B------:R-:W-:Y:S01]  /*ee40*/  @!P0 STG.E [R2.64+-0x1f80], R9 ;  /* 0xffe0800902008986 */ /* 0x000fe2000c101920 */
[-C--:B------:R-:W-:Y:S02]  /*ee50*/  ISETP.GE.AND P0, PT, R28, R41.reuse, PT ;  /* 0x000000291c00720c */ /* 0x080fe40003f06270 */
[-C--:B------:R-:W-:Y:S01]  /*ee60*/  ISETP.GE.AND P3, PT, R34, R41.reuse, PT ;  /* 0x000000292200720c */ /* 0x080fe20003f66270 */
[----:B------:R-:W-:Y:S01]  /*ee70*/  @!P1 STG.E [R2.64+-0x1f00], R11 ;  /* 0xffe1000b02009986 */ /* 0x000fe2000c101920 */
[-C--:B------:R-:W-:Y:S02]  /*ee80*/  ISETP.GE.AND P1, PT, R30, R41.reuse, PT ;  /* 0x000000291e00720c */ /* 0x080fe40003f26270 */
[-C--:B------:R-:W-:Y:S01]  /*ee90*/  ISETP.GE.AND P4, PT, R36, R41.reuse, PT ;  /* 0x000000292400720c */ /* 0x080fe20003f86270 */
[----:B------:R-:W-:Y:S01]  /*eea0*/  @!P2 STG.E [R2.64+-0x1e80], R13 ;  /* 0xffe1800d0200a986 */ /* 0x000fe2000c101920 */
[----:B------:R-:W-:-:S02]  /*eeb0*/  ISETP.GE.AND P2, PT, R32, R41, PT ;  /* 0x000000292000720c */ /* 0x000fc40003f46270 */
[----:B------:R-:W-:Y:S02]  /*eec0*/  ISETP.GE.AND P5, PT, R38, R41, PT ;  /* 0x000000292600720c */ /* 0x000fe40003fa6270 */
[C---:B------:R-:W-:Y:S02]  /*eed0*/  LOP3.LUT R40, R148.reuse, 0x140, RZ, 0xfc, !PT ;  /* 0x0000014094287812 */ /* 0x040fe400078efcff */
[C---:B------:R-:W-:Y:S02]  /*eee0*/  LOP3.LUT R42, R148.reuse, 0x160, RZ, 0xfc, !PT ;  /* 0x00000160942a7812 */ /* 0x040fe400078efcff */
[C---:B------:R-:W-:Y:S02]  /*eef0*/  LOP3.LUT R44, R148.reuse, 0x180, RZ, 0xfc, !PT ;  /* 0x00000180942c7812 */ /* 0x040fe400078efcff */
[C---:B------:R-:W-:Y:S02]  /*ef00*/  LOP3.LUT R46, R148.reuse, 0x1a0, RZ, 0xfc, !PT ;  /* 0x000001a0942e7812 */ /* 0x040fe400078efcff */
[----:B------:R-:W-:-:S02]  /*ef10*/  LOP3.LUT R48, R148, 0x1c0, RZ, 0xfc, !PT ;  /* 0x000001c094307812 */ /* 0x000fc400078efcff */
[----:B------:R-:W-:Y:S01]  /*ef20*/  LOP3.LUT R50, R148, 0x1e0, RZ, 0xfc, !PT ;  /* 0x000001e094327812 */ /* 0x000fe200078efcff */
[----:B------:R-:W-:Y:S01]  /*ef30*/  @!P0 STG.E [R2.64+-0x1e00], R15 ;  /* 0xffe2000f02008986 */ /* 0x000fe2000c101920 */
[----:B------:R-:W-:-:S03]  /*ef40*/  ISETP.GE.AND P0, PT, R40, R41, PT ;  /* 0x000000292800720c */ /* 0x000fc60003f06270 */
[----:B------:R-:W-:Y:S01]  /*ef50*/  @!P1 STG.E [R2.64+-0x1d80], R17 ;  /* 0xffe2801102009986 */ /* 0x000fe2000c101920 */
[----:B------:R-:W-:-:S03]  /*ef60*/  ISETP.GE.AND P1, PT, R42, R41, PT ;  /* 0x000000292a00720c */ /* 0x000fc60003f26270 */
[----:B------:R-:W-:Y:S01]  /*ef70*/  @!P2 STG.E [R2.64+-0x1d00], R19 ;  /* 0xffe300130200a986 */ /* 0x000fe2000c101920 */
[----:B------:R-:W-:-:S03]  /*ef80*/  ISETP.GE.AND P2, PT, R44, R41, PT ;  /* 0x000000292c00720c */ /* 0x000fc60003f46270 */
[----:B------:R0:W-:Y:S01]  /*ef90*/  @!P3 STG.E [R2.64+-0x1c80], R21 ;  /* 0xffe380150200b986 */ /* 0x0001e2000c101920 */
        /* <DEDUP_REMOVED lines=11> */
[----:B------:R-:W-:Y:S01]  /*f050*/  BAR.SYNC.DEFER_BLOCKING 0x0 ;  /* 0x0000000000007b1d */ /* 0x000fe20000010000 */
[----:B------:R-:W-:-:S04]  /*f060*/  SHF.L.U32 R0, R150, 0x4, RZ ;  /* 0x0000000496007819 */ /* 0x000fc800000006ff */
[----:B------:R-:W-:-:S04]  /*f070*/  LOP3.LUT R0, R0, 0xfffffe00, RZ, 0xc0, !PT ;  /* 0xfffffe0000007812 */ /* 0x000fc800078ec0ff */
[----:B0-----:R-:W-:-:S04]  /*f080*/  LEA R21, R149, R0, 0x4 ;  /* 0x0000000095157211 */ /* 0x001fc800078e20ff */
[C---:B------:R-:W-:Y:S02]  /*f090*/  IADD3 R0, R21.reuse, 0x1, RZ ;  /* 0x0000000115007810 */ /* 0x040fe40007ffe0ff */
[C---:B------:R-:W-:Y:S02]  /*f0a0*/  IADD3 R5, R21.reuse, 0x2, RZ ;  /* 0x0000000215057810 */ /* 0x040fe40007ffe0ff */
[C---:B------:R-:W-:Y:S02]  /*f0b0*/  IADD3 R6, R21.reuse, 0x3, RZ ;  /* 0x0000000315067810 */ /* 0x040fe40007ffe0ff */
[C---:B------:R-:W-:Y:S02]  /*f0c0*/  IADD3 R8, R21.reuse, 0x4, RZ ;  /* 0x0000000415087810 */ /* 0x040fe40007ffe0ff */
[----:B------:R-:W-:Y:S02]  /*f0d0*/  IADD3 R10, R21, 0x5, RZ ;  /* 0x00000005150a7810 */ /* 0x000fe40007ffe0ff */
[----:B------:R-:W-:-:S02]  /*f0e0*/  LEA.HI.SX32 R4, R0, R21, 0x1b ;  /* 0x0000001500047211 */ /* 0x000fc400078fdaff */
[----:B------:R-:W-:Y:S02]  /*f0f0*/  IADD3 R11, R21, 0x6, RZ ;  /* 0x00000006150b7810 */ /* 0x000fe40007ffe0ff */
[-C--:B------:R-:W-:Y:S02]  /*f100*/  LEA.HI.SX32 R7, R5, R21.reuse, 0x1b ;  /* 0x0000001505077211 */ /* 0x080fe400078fdaff */
[C---:B------:R-:W-:Y:S02]  /*f110*/  IADD3 R12, R21.reuse, 0x7, RZ ;  /* 0x00000007150c7810 */ /* 0x040fe40007ffe0ff */
        /* <DEDUP_REMOVED lines=11> */
[C---:B------:R-:W-:Y:S02]  /*f1d0*/  IADD3 R16, R21.reuse, 0xb, RZ ;  /* 0x0000000b15107810 */ /* 0x040fe40007ffe0ff */
[----:B------:R-:W-:Y:S01]  /*f1e0*/  LEA.HI.SX32 R12, R12, R21, 0x1b ;  /* 0x000000150c0c7211 */ /* 0x000fe200078fdaff */
[----:B------:R0:W-:Y:S01]  /*f1f0*/  STS [R9.X4+0x10], R176 ;  /* 0x000010b009007388 */ /* 0x0001e20000004800 */
[----:B------:R-:W-:-:S02]  /*f200*/  IADD3 R17, R21, 0xc, RZ ;  /* 0x0000000c15117810 */ /* 0x000fc40007ffe0ff */
[-C--:B------:R-:W-:Y:S01]  /*f210*/  LEA.HI.SX32 R13, R13, R21.reuse, 0x1b ;  /* 0x000000150d0d7211 */ /* 0x080fe200078fdaff */
[----:B------:R1:W-:Y:S01]  /*f220*/  STS [R10.X4+0x14], R177 ;  /* 0x000014b10a007388 */ /* 0x0003e20000004800 */
[C---:B------:R-:W-:Y:S02]  /*f230*/  IADD3 R18, R21.reuse, 0xd, RZ ;  /* 0x0000000d15127810 */ /* 0x040fe40007ffe0ff */
[-C--:B------:R-:W-:Y:S01]  /*f240*/  LEA.HI.SX32 R14, R14, R21.reuse, 0x1b ;  /* 0x000000150e0e7211 */ /* 0x080fe200078fdaff */
[----:B------:R3:W-:Y:S01]  /*f250*/  STS [R11.X4+0x18], R178 ;  /* 0x000018b20b007388 */ /* 0x0007e20000004800 */
[----:B------:R-:W-:Y:S02]  /*f260*/  IADD3 R19, R21, 0xe, RZ ;  /* 0x0000000e15137810 */ /* 0x000fe40007ffe0ff */
[----:B------:R-:W-:Y:S01]  /*f270*/  LEA.HI.SX32 R15, R15, R21, 0x1b ;  /* 0x000000150f0f7211 */ /* 0x000fe200078fdaff */
[----:B------:R4:W-:Y:S01]  /*f280*/  STS [R12.X4+0x1c], R179 ;  /* 0x00001cb30c007388 */ /* 0x0009e20000004800 */
[----:B------:R-:W-:-:S02]  /*f290*/  IADD3 R20, R21, 0xf, RZ ;  /* 0x0000000f15147810 */ /* 0x000fc40007ffe0ff */
[-C--:B------:R-:W-:Y:S01]  /*f2a0*/  LEA.HI.SX32 R16, R16, R21.reuse, 0x1b ;  /* 0x0000001510107211 */ /* 0x080fe200078fdaff */
[----:B------:R0:W-:Y:S01]  /*f2b0*/  STS [R13.X4+0x20], R180 ;  /* 0x000020b40d007388 */ /* 0x0001e20000004800 */
[-C--:B------:R-:W-:Y:S02]  /*f2c0*/  LEA.HI.SX32 R17, R17, R21.reuse, 0x1b ;  /* 0x0000001511117211 */ /* 0x080fe400078fdaff */
[-C--:B------:R-:W-:Y:S01]  /*f2d0*/  LEA.HI.SX32 R18, R18, R21.reuse, 0x1b ;  /* 0x0000001512127211 */ /* 0x080fe200078fdaff */
[----:B------:R0:W-:Y:S01]  /*f2e0*/  STS [R14.X4+0x24], R181 ;  /* 0x000024b50e007388 */ /* 0x0001e20000004800 */
[-C--:B------:R-:W-:Y:S02]  /*f2f0*/  LEA.HI.SX32 R8, R19, R21.reuse, 0x1b ;  /* 0x0000001513087211 */ /* 0x080fe400078fdaff */
[----:B------:R-:W-:Y:S01]  /*f300*/  LEA.HI.SX32 R20, R20, R21, 0x1b ;  /* 0x0000001514147211 */ /* 0x000fe200078fdaff */
[----:B------:R0:W-:Y:S04]  /*f310*/  STS [R15.X4+0x28], R182 ;  /* 0x000028b60f007388 */ /* 0x0001e80000004800 */
[----:B------:R0:W-:Y:S04]  /*f320*/  STS [R16.X4+0x2c], R183 ;  /* 0x00002cb710007388 */ /* 0x0001e80000004800 */
        /* <DEDUP_REMOVED lines=23> */
[----:B--2---:R-:W-:-:S04]  /*f4a0*/  FADD.FTZ R0, R172, R65 ;  /* 0x00000041ac007221 */ /* 0x004fc80000010000 */
[----:B------:R-:W-:Y:S01]  /*f4b0*/  FADD.FTZ R5, R0, R173 ;  /* 0x000000ad00057221 */ /* 0x000fe20000010000 */
[----:B------:R-:W2:Y:S03]  /*f4c0*/  LDS R41, [0x2100] ;  /* 0x00210000ff297984 */ /* 0x000ea60000000800 */
[----:B------:R-:W-:-:S04]  /*f4d0*/  FADD.FTZ R0, R5, R174 ;  /* 0x000000ae05007221 */ /* 0x000fc80000010000 */
[----:B------:R-:W-:-:S04]  /*f4e0*/  FADD.FTZ R5, R0, R175 ;  /* 0x000000af00057221 */ /* 0x000fc80000010000 */
[----:B0-----:R-:W-:-:S04]  /*f4f0*/  FADD.FTZ R176, R5, R176 ;  /* 0x000000b005b07221 */ /* 0x001fc80000010000 */
[----:B-1----:R-:W-:-:S04]  /*f500*/  FADD.FTZ R177, R176, R177 ;  /* 0x000000b1b0b17221 */ /* 0x002fc80000010000 */
[----:B---3--:R-:W-:-:S04]  /*f510*/  FADD.FTZ R178, R177, R178 ;  /* 0x000000b2b1b27221 */ /* 0x008fc80000010000 */
[----:B----4-:R-:W-:-:S04]  /*f520*/  FADD.FTZ R179, R178, R179 ;  /* 0x000000b3b2b37221 */ /* 0x010fc80000010000 */
        /* <DEDUP_REMOVED lines=9> */
[----:B--2---:R-:W-:Y:S01]  /*f5c0*/  ISETP.GE.AND P0, PT, R148, R41, PT ;  /* 0x000000299400720c */ /* 0x004fe20003f06270 */
[----:B------:R-:W-:Y:S01]  /*f5d0*/  UIADD3 UR7, UR9, UR38, URZ ;  /* 0x0000002609077290 */ /* 0x000fe2000fffe03f */
[----:B------:R-:W-:Y:S11]  /*f5e0*/  BSSY B0, `(.L_x_565) ;  /* 0x0000010000007945 */ /* 0x000ff60003800000 */
[----:B------:R-:W-:Y:S05]  /*f5f0*/  @P0 BRA `(.L_x_566) ;  /* 0x000000e000000947 */ /* 0x000fea0003800000 */
[----:B0-----:R-:W-:Y:S01]  /*f600*/  MOV R5, UR12 ;  /* 0x0000000c00057c02 */ /* 0x001fe20008000f00 */
        /* <DEDUP_REMOVED lines=13> */
.L_x_566:
[----:B0-----:R-:W-:Y:S05]  /*f6e0*/  BSYNC B0 ;  /* 0x0000000000007941 */ /* 0x001fea0003800000 */
.L_x_565:
[----:B------:R-:W-:Y:S01]  /*f6f0*/  ULDC.64 UR34, c[0x0][0x300] ;  /* 0x0000c00000227ab9 */ /* 0x000fe20000000a00 */
[----:B------:R-:W-:Y:S01]  /*f700*/  SHF.L.U32 R2, R148, 0x2, RZ ;  /* 0x0000000294027819 */ /* 0x000fe200000006ff */
[----:B------:R-:W-:Y:S01]  /*f710*/  UMOV UR9, UR7 ;  /* 0x0000000700097c82 */ /* 0x000fe20008000000 */
[----:B------:R-:W-:Y:S01]  /*f720*/  SHF.R.S32.HI R0, RZ, 0x1f, R148 ;  /* 0x0000001fff007819 */ /* 0x000fe20000011494 */
[----:B------:R-:W-:Y:S01]  /*f730*/  UIMAD.WIDE.U32 UR8, UR10, UR34, UR8 ;  /* 0x000000220a0872a5 */ /* 0x000fe2000f8e0008 */
[----:B------:R-:W-:Y:S01]  /*f740*/  IADD3 R2, P0, R2, -0x1f80, RZ ;  /* 0xffffe08002027810 */ /* 0x000fe20007f1e0ff */
[----:B------:R-:W-:Y:S01]  /*f750*/  UIMAD UR34, UR11, UR34, URZ ;  /* 0x000000220b2272a4 */ /* 0x000fe2000f8e023f */
[----:B------:R-:W-:Y:S01]  /*f760*/  SHF.L.U64.HI R0, R148, 0x2, R0 ;  /* 0x0000000294007819 */ /* 0x000fe20000010200 */
[----:B------:R-:W-:Y:S01]  /*f770*/  UIADD3 UR26, UP0, UR26, UR8, URZ ;  /* 0x000000081a1a7290 */ /* 0x000fe2000ff1e03f */
[-C--:B------:R-:W-:Y:S01]  /*f780*/  ISETP.GE.AND P3, PT, R22, R41.reuse, PT ;  /* 0x000000291600720c */ /* 0x080fe20003f66270 */
[----:B------:R-:W-:Y:S01]  /*f790*/  UIMAD UR8, UR10, UR35, UR34 ;  /* 0x000000230a0872a4 */ /* 0x000fe2000f8e0222 */
[----:B------:R-:W-:Y:S01]  /*f7a0*/  IADD3.X R0, R0, -0x1, RZ, P0, !PT ;  /* 0xffffffff00007810 */ /* 0x000fe200007fe4ff */
[----:B------:R-:W-:Y:S01]  /*f7b0*/  UIADD3 UR22, UP1, UR22, -0x4000, URZ ;  /* 0xffffc00016167890 */ /* 0x000fe2000ff3e03f */
[----:B------:R-:W-:Y:S01]  /*f7c0*/  IADD3 R2, P0, R2, c[0x0][0x340], RZ ;  /* 0x0000d00002027a10 */ /* 0x000fe20007f1e0ff */
[----:B------:R-:W-:Y:S01]  /*f7d0*/  UIADD3.X UR8, UR27, UR8, UR9, UP0, !UPT ;  /* 0x000000081b087290 */ /* 0x000fe200087fe409 */
[----:B------:R-:W-:Y:S01]  /*f7e0*/  MOV R3, UR26 ;  /* 0x0000001a00037c02 */ /* 0x000fe20008000f00 */
[----:B------:R-:W-:Y:S01]  /*f7f0*/  UISETP.GT.AND UP0, UPT, UR24, 0x1, UPT ;  /* 0x000000011800788c */ /* 0x000fe2000bf04270 */
[----:B------:R-:W-:Y:S01]  /*f800*/  IADD3.X R0, R0, c[0x0][0x344], RZ, P0, !PT ;  /* 0x0000d10000007a10 */ /* 0x000fe200007fe4ff */
[----:B------:R-:W-:Y:S01]  /*f810*/  UIADD3 UR16, UP2, UR16, -0x2000, URZ ;  /* 0xffffe00010107890 */ /* 0x000fe2000ff5e03f */
[C---:B------:R-:W-:Y:S01]  /*f820*/  LEA R2, P0, R3.reuse, R2, 0x2 ;  /* 0x0000000203027211 */ /* 0x040fe200078010ff */
[----:B------:R-:W-:Y:S01]  /*f830*/  UIADD3 UR18, UP3, UR18, -0x2000, URZ ;  /* 0xffffe00012127890 */ /* 0x000fe2000ff7e03f */
[----:B------:R-:W-:Y:S01]  /*f840*/  MOV R4, UR8 ;  /* 0x0000000800047c02 */ /* 0x000fe20008000f00 */
[----:B------:R-:W-:Y:S01]  /*f850*/  UIADD3 UR20, UP4, UR20, -0x2000, URZ ;  /* 0xffffe00014147890 */ /* 0x000fe2000ff9e03f */
[-C--:B------:R-:W-:Y:S01]  /*f860*/  ISETP.GE.AND P4, PT, R24, R41.reuse, PT ;  /* 0x000000291800720c */ /* 0x080fe20003f86270 */
[----:B------:R-:W-:Y:S01]  /*f870*/  UIADD3 UR6, UR6, 0x1, URZ ;  /* 0x0000000106067890 */ /* 0x000fe2000fffe03f */
[----:B------:R-:W-:Y:S01]  /*f880*/  LEA.HI.X R3, R3, R0, R4, 0x2, P0 ;  /* 0x0000000003037211 */ /* 0x000fe200000f1404 */
[----:B------:R-:W-:Y:S01]  /*f890*/  UIADD3.X UR23, UR23, -0x1, URZ, UP1, !UPT ;  /* 0xffffffff17177890 */ /* 0x000fe20008ffe43f */
[-C--:B------:R-:W-:Y:S01]  /*f8a0*/  ISETP.GE.AND P5, PT, R26, R41.reuse, PT ;  /* 0x000000291a00720c */ /* 0x080fe20003fa6270 */
[----:B------:R-:W-:Y:S01]  /*f8b0*/  UIADD3.X UR17, UR17, -0x1, URZ, UP2, !UPT ;  /* 0xffffffff11117890 */ /* 0x000fe200097fe43f */
[-C--:B------:R-:W-:Y:S01]  /*f8c0*/  ISETP.GE.AND P6, PT, R28, R41.reuse, PT ;  /* 0x000000291c00720c */ /* 0x080fe20003fc6270 */
[----:B------:R0:W-:Y:S01]  /*f8d0*/  @!P3 STG.E [R2.64], R9 ;  /* 0x000000090200b986 */ /* 0x0001e2000c101920 */
[-C--:B------:R-:W-:Y:S01]  /*f8e0*/  ISETP.GE.AND P1, PT, R32, R41.reuse, PT ;  /* 0x000000292000720c */ /* 0x080fe20003f26270 */
[----:B------:R-:W-:Y:S01]  /*f8f0*/  UIADD3.X UR19, UR19, -0x1, URZ, UP3, !UPT ;  /* 0xffffffff13137890 */ /* 0x000fe20009ffe43f */
[-C--:B------:R-:W-:Y:S01]  /*f900*/  ISETP.GE.AND P2, PT, R34, R41.reuse, PT ;  /* 0x000000292200720c */ /* 0x080fe20003f46270 */
[----:B------:R-:W-:Y:S01]  /*f910*/  UIADD3.X UR21, UR21, -0x1, URZ, UP4, !UPT ;  /* 0xffffffff15157890 */ /* 0x000fe2000a7fe43f */
[-C--:B------:R-:W-:Y:S01]  /*f920*/  ISETP.GE.AND P3, PT, R36, R41.reuse, PT ;  /* 0x000000292400720c */ /* 0x080fe20003f66270 */
[----:B------:R0:W-:Y:S01]  /*f930*/  @!P4 STG.E [R2.64+0x80], R11 ;  /* 0x0000800b0200c986 */ /* 0x0001e2000c101920 */
[----:B------:R-:W-:-:S02]  /*f940*/  ISETP.GE.AND P0, PT, R30, R41, PT ;  /* 0x000000291e00720c */ /* 0x000fc40003f06270 */
        /* <DEDUP_REMOVED lines=21> */
[----:B0----5:R-:W-:Y:S01]  /*faa0*/  @!P0 CALL.REL.NOINC `(.L_x_455) ;  /* 0x0000001000008944 */ /* 0x021fe20003c00000 */
[----:B------:R-:W-:Y:S05]  /*fab0*/  BRA `(.L_x_567) ;  /* 0xffff0fa000007947 */ /* 0x000fea000383ffff */
.L_x_455:
        /* <DEDUP_REMOVED lines=35> */
.L_x_569:
[----:B-1----:R-:W-:Y:S05]  /*fcf0*/  BSYNC B0 ;  /* 0x0000000000007941 */ /* 0x002fea0003800000 */
.L_x_568:
        /* <DEDUP_REMOVED lines=34> */
.L_x_571:
[----:B------:R-:W3:Y:S02]  /*ff20*/  S2R R11, SR_TID.X ;  /* 0x00000000000b7919 */ /* 0x000ee40000002100 */
.L_x_572:
[----:B-1----:R-:W-:Y:S05]  /*ff30*/  BSYNC B0 ;  /* 0x0000000000007941 */ /* 0x002fea0003800000 */
.L_x_570:
        /* <DEDUP_REMOVED lines=12> */
.L_x_573:
        /* <DEDUP_REMOVED lines=32> */
.L_x_466:
[----:B------:R-:W-:Y:S01]  /*10200*/  HFMA2.MMA R68, -RZ, RZ, 0, 5.9604644775390625e-08 ;  /* 0x00000001ff447435 */ /* 0x000fe200000001ff */
[----:B------:R-:W-:-:S02]  /*10210*/  MOV R71, R73 ;  /* 0x0000004900477202 */ /* 0x000fc40000000f00 */
[----:B------:R-:W-:Y:S02]  /*10220*/  MOV R69, RZ ;  /* 0x000000ff00457202 */ /* 0x000fe40000000f00 */
[----:B------:R-:W-:Y:S02]  /*10230*/  MOV R66, 0xffffffff ;  /* 0xffffffff00427802 */ /* 0x000fe40000000f00 */
[----:B------:R-:W-:Y:S02]  /*10240*/  MOV R64, 0x10260 ;  /* 0x0001026000407802 */ /* 0x000fe40000000f00 */
[----:B------:R-:W-:Y:S05]  /*10250*/  CALL.REL.NOINC `($__internal_17_$__cuda_sm70_shflsync_up) ;  /* 0x00001e1000007944 */ /* 0x000fea0003c00000 */
[----:B-1----:R-:W-:Y:S01]  /*10260*/  MOV R70, R66 ;  /* 0x0000004200467202 */ /* 0x002fe20000000f00 */
[----:B0-----:R-:W-:Y:S05]  /*10270*/  BRA `(.L_x_574) ;  /* 0xffff798000007947 */ /* 0x001fea000383ffff */
.L_x_467:
[----:B------:R-:W-:Y:S01]  /*10280*/  HFMA2.MMA R68, -RZ, RZ, 0, 5.9604644775390625e-08 ;  /* 0x00000001ff447435 */ /* 0x000fe200000001ff */
[----:B------:R-:W-:Y:S02]  /*10290*/  MOV R71, R67 ;  /* 0x0000004300477202 */ /* 0x000fe40000000f00 */
[----:B------:R-:W-:Y:S02]  /*102a0*/  MOV R69, RZ ;  /* 0x000000ff00457202 */ /* 0x000fe40000000f00 */
[----:B------:R-:W-:-:S02]  /*102b0*/  MOV R66, 0xffffffff ;  /* 0xffffffff00427802 */ /* 0x000fc40000000f00 */
[----:B------:R-:W-:Y:S02]  /*102c0*/  MOV R64, 0x102e0 ;  /* 0x000102e000407802 */ /* 0x000fe40000000f00 */
[----:B01----:R-:W-:Y:S05]  /*102d0*/  CALL.REL.NOINC `($__internal_17_$__cuda_sm70_shflsync_up) ;  /* 0x00001d9000007944 */ /* 0x003fea0003c00000 */
[----:B0-----:R-:W-:Y:S01]  /*102e0*/  HFMA2.MMA R68, -RZ, RZ, 0, 5.9604644775390625e-08 ;  /* 0x00000001ff447435 */ /* 0x001fe200000001ff */
[----:B-1----:R-:W-:Y:S02]  /*102f0*/  MOV R72, R66 ;  /* 0x0000004200487202 */ /* 0x002fe40000000f00 */
[----:B------:R-:W-:Y:S02]  /*10300*/  MOV R71, R78 ;  /* 0x0000004e00477202 */ /* 0x000fe40000000f00 */
[----:B------:R-:W-:Y:S02]  /*10310*/  MOV R69, RZ ;  /* 0x000000ff00457202 */ /* 0x000fe40000000f00 */
[----:B------:R-:W-:Y:S02]  /*10320*/  MOV R66, 0xffffffff ;  /* 0xffffffff00427802 */ /* 0x000fe40000000f00 */
[----:B------:R-:W-:Y:S02]  /*10330*/  MOV R64, 0x10350 ;  /* 0x0001035000407802 */ /* 0x000fe40000000f00 */
[----:B------:R-:W-:Y:S05]  /*10340*/  CALL.REL.NOINC `($__internal_17_$__cuda_sm70_shflsync_up) ;  /* 0x00001d2000007944 */ /* 0x000fea0003c00000 */
[----:B0-----:R-:W-:Y:S01]  /*10350*/  HFMA2.MMA R68, -RZ, RZ, 0, 5.9604644775390625e-08 ;  /* 0x00000001ff447435 */ /* 0x001fe200000001ff */
[----:B-1----:R-:W-:-:S02]  /*10360*/  MOV R74, R66 ;  /* 0x00000042004a7202 */ /* 0x002fc40000000f00 */
[----:B------:R-:W-:Y:S02]  /*10370*/  MOV R71, R79 ;  /* 0x0000004f00477202 */ /* 0x000fe40000000f00 */
[----:B------:R-:W-:Y:S02]  /*10380*/  MOV R69, RZ ;  /* 0x000000ff00457202 */ /* 0x000fe40000000f00 */
[----:B------:R-:W-:Y:S02]  /*10390*/  MOV R66, 0xffffffff ;  /* 0xffffffff00427802 */ /* 0x000fe40000000f00 */
[----:B------:R-:W-:Y:S02]  /*103a0*/  MOV R64, 0x103c0 ;  /* 0x000103c000407802 */ /* 0x000fe40000000f00 */
[----:B------:R-:W-:Y:S05]  /*103b0*/  CALL.REL.NOINC `($__internal_17_$__cuda_sm70_shflsync_up) ;  /* 0x00001cb000007944 */ /* 0x000fea0003c00000 */
[----:B-1----:R-:W-:Y:S01]  /*103c0*/  FMUL.FTZ R64, R67, R66 ;  /* 0x0000004243407220 */ /* 0x002fe20000410000 */
[----:B------:R-:W-:Y:S01]  /*103d0*/  ISETP.GE.AND P0, PT, R149, 0x1, PT ;  /* 0x000000019500780c */ /* 0x000fe20003f06270 */
[-C--:B0-----:R-:W-:Y:S01]  /*103e0*/  FMUL.FTZ R68, R67, R74.reuse ;  /* 0x0000004a43447220 */ /* 0x081fe20000410000 */
[----:B------:R-:W-:Y:S01]  /*103f0*/  MOV R69, RZ ;  /* 0x000000ff00457202 */ /* 0x000fe20000000f00 */
[----:B------:R-:W-:-:S02]  /*10400*/  FFMA.FTZ R65, R73, R74, -R64 ;  /* 0x0000004a49417223 */ /* 0x000fc40000010840 */
[----:B------:R-:W-:Y:S02]  /*10410*/  FMUL.FTZ R64, R67, R72 ;  /* 0x0000004843407220 */ /* 0x000fe40000410000 */
[C---:B------:R-:W-:Y:S01]  /*10420*/  FFMA.FTZ R68, R73.reuse, R66, R68 ;  /* 0x0000004249447223 */ /* 0x040fe20000010044 */
[----:B------:R-:W-:Y:S01]  /*10430*/  MOV R66, 0xffffffff ;  /* 0xffffffff00427802 */ /* 0x000fe20000000f00 */
[-C--:B------:R-:W-:Y:S02]  /*10440*/  FFMA.FTZ R64, R73, R70.reuse, -R64 ;  /* 0x0000004649407223 */ /* 0x080fe40000010840 */
[----:B------:R-:W-:Y:S02]  /*10450*/  FMUL.FTZ R70, R67, R70 ;  /* 0x0000004643467220 */ /* 0x000fe40000410000 */
[----:B------:R-:W-:Y:S02]  /*10460*/  FADD.FTZ R68, R79, R68 ;  /* 0x000000444f447221 */ /* 0x000fe40000010000 */
[C---:B------:R-:W-:Y:S01]  /*10470*/  FFMA.FTZ R70, R73.reuse, R72, R70 ;  /* 0x0000004849467223 */ /* 0x040fe20000010046 */
[----:B------:R-:W-:Y:S01]  /*10480*/  FSEL R73, R73, R64, !P0 ;  /* 0x0000004049497208 */ /* 0x000fe20004000000 */
[----:B------:R-:W-:Y:S01]  /*10490*/  FADD.FTZ R65, R78, R65 ;  /* 0x000000414e417221 */ /* 0x000fe20000010000 */
[----:B------:R-:W-:Y:S01]  /*104a0*/  FSEL R79, R79, R68, !P0 ;  /* 0x000000444f4f7208 */ /* 0x000fe20004000000 */
[----:B------:R-:W-:Y:S01]  /*104b0*/  HFMA2.MMA R68, -RZ, RZ, 0, 1.1920928955078125e-07 ;  /* 0x00000002ff447435 */ /* 0x000fe200000001ff */
[----:B------:R-:W-:-:S02]  /*104c0*/  FSEL R67, R67, R70, !P0 ;  /* 0x0000004643437208 */ /* 0x000fc40004000000 */
[----:B------:R-:W-:Y:S02]  /*104d0*/  FSEL R78, R78, R65, !P0 ;  /* 0x000000414e4e7208 */ /* 0x000fe40004000000 */
[----:B------:R-:W-:Y:S02]  /*104e0*/  MOV R71, R73 ;  /* 0x0000004900477202 */ /* 0x000fe40000000f00 */
[----:B------:R-:W-:Y:S02]  /*104f0*/  MOV R64, 0x10510 ;  /* 0x0001051000407802 */ /* 0x000fe40000000f00 */
[----:B------:R-:W-:Y:S05]  /*10500*/  CALL.REL.NOINC `($__internal_17_$__cuda_sm70_shflsync_up) ;  /* 0x00001b6000007944 */ /* 0x000fea0003c00000 */
[----:B0-----:R-:W-:Y:S01]  /*10510*/  HFMA2.MMA R68, -RZ, RZ, 0, 1.1920928955078125e-07 ;  /* 0x00000002ff447435 */ /* 0x001fe200000001ff */
[----:B-1----:R-:W-:Y:S02]  /*10520*/  MOV R70, R66 ;  /* 0x0000004200467202 */ /* 0x002fe40000000f00 */
[----:B------:R-:W-:Y:S02]  /*10530*/  MOV R71, R67 ;  /* 0x0000004300477202 */ /* 0x000fe40000000f00 */
[----:B------:R-:W-:Y:S02]  /*10540*/  MOV R69, RZ ;  /* 0x000000ff00457202 */ /* 0x000fe40000000f00 */
[----:B------:R-:W-:-:S02]  /*10550*/  MOV R66, 0xffffffff ;  /* 0xffffffff00427802 */ /* 0x000fc40000000f00 */
[----:B------:R-:W-:Y:S02]  /*10560*/  MOV R64, 0x10580 ;  /* 0x0001058000407802 */ /* 0x000fe40000000f00 */
[----:B------:R-:W-:Y:S05]  /*10570*/  CALL.REL.NOINC `($__internal_17_$__cuda_sm70_shflsync_up) ;  /* 0x00001af000007944 */ /* 0x000fea0003c00000 */
[----:B0-----:R-:W-:Y:S01]  /*10580*/  HFMA2.MMA R68, -RZ, RZ, 0, 1.1920928955078125e-07 ;  /* 0x00000002ff447435 */ /* 0x001fe200000001ff */
[----:B-1----:R-:W-:Y:S02]  /*10590*/  MOV R72, R66 ;  /* 0x0000004200487202 */ /* 0x002fe40000000f00 */
[----:B------:R-:W-:Y:S02]  /*105a0*/  MOV R71, R78 ;  /* 0x0000004e00477202 */ /* 0x000fe40000000f00 */
[----:B------:R-:W-:Y:S02]  /*105b0*/  MOV R69, RZ ;  /* 0x000000ff00457202 */ /* 0x000fe40000000f00 */
[----:B------:R-:W-:Y:S02]  /*105c0*/  MOV R66, 0xffffffff ;  /* 0xffffffff00427802 */ /* 0x000fe40000000f00 */
[----:B------:R-:W-:Y:S02]  /*105d0*/  MOV R64, 0x105f0 ;  /* 0x000105f000407802 */ /* 0x000fe40000000f00 */
[----:B------:R-:W-:Y:S05]  /*105e0*/  CALL.REL.NOINC `($__internal_17_$__cuda_sm70_shflsync_up) ;  /* 0x00001a8000007944 */ /* 0x000fea0003c00000 */
[----:B0-----:R-:W-:Y:S01]  /*105f0*/  HFMA2.MMA R68, -RZ, RZ, 0, 1.1920928955078125e-07 ;  /* 0x00000002ff447435 */ /* 0x001fe200000001ff */
[----:B-1----:R-:W-:-:S02]  /*10600*/  MOV R74, R66 ;  /* 0x00000042004a7202 */ /* 0x002fc40000000f00 */
[----:B------:R-:W-:Y:S02]  /*10610*/  MOV R71, R79 ;  /* 0x0000004f00477202 */ /* 0x000fe40000000f00 */
[----:B------:R-:W-:Y:S02]  /*10620*/  MOV R69, RZ ;  /* 0x000000ff00457202 */ /* 0x000fe40000000f00 */
[----:B------:R-:W-:Y:S02]  /*10630*/  MOV R66, 0xffffffff ;  /* 0xffffffff00427802 */ /* 0x000fe40000000f00 */
[----:B------:R-:W-:Y:S02]  /*10640*/  MOV R64, 0x10660 ;  /* 0x0001066000407802 */ /* 0x000fe40000000f00 */
[----:B------:R-:W-:Y:S05]  /*10650*/  CALL.REL.NOINC `($__internal_17_$__cuda_sm70_shflsync_up) ;  /* 0x00001a1000007944 */ /* 0x000fea0003c00000 */
[----:B------:R-:W-:Y:S01]  /*10660*/  ISETP.GE.AND P0, PT, R149, 0x2, PT ;  /* 0x000000029500780c */ /* 0x000fe20003f06270 */
[----:B------:R-:W-:Y:S01]  /*10670*/  FMUL.FTZ R65, R74, R67 ;  /* 0x000000434a417220 */ /* 0x000fe20000410000 */
[----:B0-----:R-:W-:Y:S01]  /*10680*/  HFMA2.MMA R68, -RZ, RZ, 0, 2.384185791015625e-07 ;  /* 0x00000004ff447435 */ /* 0x001fe200000001ff */
[-C--:B-1----:R-:W-:Y:S02]  /*10690*/  FMUL.FTZ R64, R67, R66.reuse ;  /* 0x0000004243407220 */ /* 0x082fe40000410000 */
[----:B------:R-:W-:-:S02]  /*106a0*/  FFMA.FTZ R66, R73, R66, R65 ;  /* 0x0000004249427223 */ /* 0x000fc40000010041 */
[----:B------:R-:W-:Y:S02]  /*106b0*/  FFMA.FTZ R69, R74, R73, -R64 ;  /* 0x000000494a457223 */ /* 0x000fe40000010840 */
[-C--:B------:R-:W-:Y:S02]  /*106c0*/  FMUL.FTZ R65, R70, R67.reuse ;  /* 0x0000004346417220 */ /* 0x080fe40000410000 */
[C---:B------:R-:W-:Y:S02]  /*106d0*/  FMUL.FTZ R64, R72.reuse, R67 ;  /* 0x0000004348407220 */ /* 0x040fe40000410000 */
[-C--:B------:R-:W-:Y:S02]  /*106e0*/  FFMA.FTZ R72, R72, R73.reuse, R65 ;  /* 0x0000004948487223 */ /* 0x080fe40000010041 */
[----:B------:R-:W-:Y:S01]  /*106f0*/  @P0 FFMA.FTZ R73, R70, R73, -R64 ;  /* 0x0000004946490223 */ /* 0x000fe20000010840 */
[----:B------:R-:W-:Y:S01]  /*10700*/  MOV R64, 0x10780 ;  /* 0x0001078000407802 */ /* 0x000fe20000000f00 */
[----:B------:R-:W-:Y:S01]  /*10710*/  @P0 FADD.FTZ R79, R79, R66 ;  /* 0x000000424f4f0221 */ /* 0x000fe20000010000 */
[----:B------:R-:W-:Y:S01]  /*10720*/  FSEL R67, R67, R72, !P0 ;  /* 0x0000004843437208 */ /* 0x000fe20004000000 */
[----:B------:R-:W-:Y:S01]  /*10730*/  @P0 FADD.FTZ R78, R78, R69 ;  /* 0x000000454e4e0221 */ /* 0x000fe20000010000 */
[----:B------:R-:W-:-:S02]  /*10740*/  MOV R69, RZ ;  /* 0x000000ff00457202 */ /* 0x000fc40000000f00 */
[----:B------:R-:W-:Y:S02]  /*10750*/  MOV R66, 0xffffffff ;  /* 0xffffffff00427802 */ /* 0x000fe40000000f00 */
[----:B------:R-:W-:Y:S02]  /*10760*/  MOV R71, R73 ;  /* 0x0000004900477202 */ /* 0x000fe40000000f00 */
[----:B------:R-:W-:Y:S05]  /*10770*/  CALL.REL.NOINC `($__internal_17_$__cuda_sm70_shflsync_up) ;  /* 0x000018f000007944 */ /* 0x000fea0003c00000 */
[----:B0-----:R-:W-:Y:S01]  /*10780*/  HFMA2.MMA R68, -RZ, RZ, 0, 2.384185791015625e-07 ;  /* 0x00000004ff447435 */ /* 0x001fe200000001ff */
[----:B-1----:R-:W-:Y:S02]  /*10790*/  MOV R70, R66 ;  /* 0x0000004200467202 */ /* 0x002fe40000000f00 */
[----:B------:R-:W-:Y:S02]  /*107a0*/  MOV R71, R67 ;  /* 0x0000004300477202 */ /* 0x000fe40000000f00 */
[----:B------:R-:W-:Y:S02]  /*107b0*/  MOV R69, RZ ;  /* 0x000000ff00457202 */ /* 0x000fe40000000f00 */
[----:B------:R-:W-:Y:S02]  /*107c0*/  MOV R66, 0xffffffff ;  /* 0xffffffff00427802 */ /* 0x000fe40000000f00 */
[----:B------:R-:W-:-:S02]  /*107d0*/  MOV R64, 0x107f0 ;  /* 0x000107f000407802 */ /* 0x000fc40000000f00 */
[----:B------:R-:W-:Y:S05]  /*107e0*/  CALL.REL.NOINC `($__internal_17_$__cuda_sm70_shflsync_up) ;  /* 0x0000188000007944 */ /* 0x000fea0003c00000 */
[----:B0-----:R-:W-:Y:S01]  /*107f0*/  HFMA2.MMA R68, -RZ, RZ, 0, 2.384185791015625e-07 ;  /* 0x00000004ff447435 */ /* 0x001fe200000001ff */
[----:B-1----:R-:W-:-:S02]  /*10800*/  MOV R72, R66 ;  /* 0x0000004200487202 */ /* 0x002fc40000000f00 */
[----:B------:R-:W-:Y:S02]  /*10810*/  MOV R71, R78 ;  /* 0x0000004e00477202 */ /* 0x000fe40000000f00 */
[----:B------:R-:W-:Y:S02]  /*10820*/  MOV R69, RZ ;  /* 0x000000ff00457202 */ /* 0x000fe40000000f00 */
[----:B------:R-:W-:Y:S02]  /*10830*/  MOV R66, 0xffffffff ;  /* 0xffffffff00427802 */ /* 0x000fe40000000f00 */
[----:B------:R-:W-:Y:S02]  /*10840*/  MOV R64, 0x10860 ;  /* 0x0001086000407802 */ /* 0x000fe40000000f00 */
[----:B------:R-:W-:Y:S05]  /*10850*/  CALL.REL.NOINC `($__internal_17_$__cuda_sm70_shflsync_up) ;  /* 0x0000181000007944 */ /* 0x000fea0003c00000 */
[----:B0-----:R-:W-:Y:S01]  /*10860*/  HFMA2.MMA R68, -RZ, RZ, 0, 2.384185791015625e-07 ;  /* 0x00000004ff447435 */ /* 0x001fe200000001ff */
[----:B-1----:R-:W-:Y:S02]  /*10870*/  MOV R74, R66 ;  /* 0x00000042004a7202 */ /* 0x002fe40000000f00 */
[----:B------:R-:W-:Y:S02]  /*10880*/  MOV R71, R79 ;  /* 0x0000004f00477202 */ /* 0x000fe40000000f00 */
[----:B------:R-:W-:-:S02]  /*10890*/  MOV R69, RZ ;  /* 0x000000ff00457202 */ /* 0x000fc40000000f00 */
[----:B------:R-:W-:Y:S02]  /*108a0*/  MOV R66, 0xffffffff ;  /* 0xffffffff00427802 */ /* 0x000fe40000000f00 */
[----:B------:R-:W-:Y:S02]  /*108b0*/  MOV R64, 0x108d0 ;  /* 0x000108d000407802 */ /* 0x000fe40000000f00 */
[----:B------:R-:W-:Y:S05]  /*108c0*/  CALL.REL.NOINC `($__internal_17_$__cuda_sm70_shflsync_up) ;  /* 0x000017a000007944 */ /* 0x000fea0003c00000 */
[----:B------:R-:W-:Y:S01]  /*108d0*/  ISETP.GE.AND P0, PT, R149, 0x4, PT ;  /* 0x000000049500780c */ /* 0x000fe20003f06270 */
[C---:B------:R-:W-:Y:S01]  /*108e0*/  FMUL.FTZ R65, R74.reuse, R67 ;  /* 0x000000434a417220 */ /* 0x040fe20000410000 */
[----:B0-----:R-:W-:Y:S01]  /*108f0*/  HFMA2.MMA R68, -RZ, RZ, 0, 4.76837158203125e-07 ;  /* 0x00000008ff447435 */ /* 0x001fe200000001ff */
[-C--:B-1----:R-:W-:Y:S02]  /*10900*/  FMUL.FTZ R64, R67, R66.reuse ;  /* 0x0000004243407220 */ /* 0x082fe40000410000 */
[----:B------:R-:W-:Y:S02]  /*10910*/  FFMA.FTZ R66, R73, R66, R65 ;  /* 0x0000004249427223 */ /* 0x000fe40000010041 */
[----:B------:R-:W-:Y:S02]  /*10920*/  FFMA.FTZ R69, R74, R73, -R64 ;  /* 0x000000494a457223 */ /* 0x000fe40000010840 */
[----:B------:R-:W-:-:S02]  /*10930*/  FMUL.FTZ R65, R70, R67 ;  /* 0x0000004346417220 */ /* 0x000fc40000410000 */
[C---:B------:R-:W-:Y:S02]  /*10940*/  FMUL.FTZ R64, R72.reuse, R67 ;  /* 0x0000004348407220 */ /* 0x040fe40000410000 */
[-C--:B------:R-:W-:Y:S02]  /*10950*/  FFMA.FTZ R72, R72, R73.reuse, R65 ;  /* 0x0000004948487223 */ /* 0x080fe40000010041 */
[----:B------:R-:W-:Y:S01]  /*10960*/  @P0 FFMA.FTZ R73, R70, R73, -R64 ;  /* 0x0000004946490223 */ /* 0x000fe20000010840 */
[----:B------:R-:W-:Y:S01]  /*10970*/  MOV R64, 0x109f0 ;  /* 0x000109f000407802 */ /* 0x000fe20000000f00 */
[----:B------:R-:W-:Y:S01]  /*10980*/  @P0 FADD.FTZ R78, R78, R69 ;  /* 0x000000454e4e0221 */ /* 0x000fe20000010000 */
[----:B------:R-:W-:Y:S01]  /*10990*/  FSEL R67, R67, R72, !P0 ;  /* 0x0000004843437208 */ /* 0x000fe20004000000 */
[----:B------:R-:W-:Y:S01]  /*109a0*/  @P0 FADD.FTZ R79, R79, R66 ;  /* 0x000000424f4f0221 */ /* 0x000fe20000010000 */
[----:B------:R-:W-:Y:S02]  /*109b0*/  MOV R69, RZ ;  /* 0x000000ff00457202 */ /* 0x000fe40000000f00 */
[----:B------:R-:W-:-:S02]  /*109c0*/  MOV R66, 0xffffffff ;  /* 0xffffffff00427802 */ /* 0x000fc40000000f00 */
[----:B------:R-:W-:Y:S02]  /*109d0*/  MOV R71, R73 ;  /* 0x0000004900477202 */ /* 0x000fe40000000f00 */
[----:B------:R-:W-:Y:S05]  /*109e0*/  CALL.REL.NOINC `($__internal_17_$__cuda_sm70_shflsync_up) ;  /* 0x0000168000007944 */ /* 0x000fea0003c00000 */
[----:B0-----:R-:W-:Y:S01]  /*109f0*/  HFMA2.MMA R68, -RZ, RZ, 0, 4.76837158203125e-07 ;  /* 0x00000008ff447435 */ /* 0x001fe200000001ff */
[----:B-1----:R-:W-:Y:S02]  /*10a00*/  MOV R70, R66 ;  /* 0x0000004200467202 */ /* 0x002fe40000000f00 */
[----:B------:R-:W-:Y:S02]  /*10a10*/  MOV R71, R67 ;  /* 0x0000004300477202 */ /* 0x000fe40000000f00 */
[----:B------:R-:W-:Y:S02]  /*10a20*/  MOV R69, RZ ;  /* 0x000000ff00457202 */ /* 0x000fe40000000f00 */
[----:B------:R-:W-:Y:S02]  /*10a30*/  MOV R66, 0xffffffff ;  /* 0xffffffff00427802 */ /* 0x000fe40000000f00 */
[----:B------:R-:W-:Y:S02]  /*10a40*/  MOV R64, 0x10a60 ;  /* 0x00010a6000407802 */ /* 0x000fe40000000f00 */
[----:B------:R-:W-:Y:S05]  /*10a50*/  CALL.REL.NOINC `($__internal_17_$__cuda_sm70_shflsync_up) ;  /* 0x0000161000007944 */ /* 0x000fea0003c00000 */
[----:B0-----:R-:W-:Y:S01]  /*10a60*/  HFMA2.MMA R68, -RZ, RZ, 0, 4.76837158203125e-07 ;  /* 0x00000008ff447435 */ /* 0x001fe200000001ff */
[----:B-1----:R-:W-:-:S02]  /*10a70*/  MOV R72, R66 ;  /* 0x0000004200487202 */ /* 0x002fc40000000f00 */
[----:B------:R-:W-:Y:S02]  /*10a80*/  MOV R71, R78 ;  /* 0x0000004e00477202 */ /* 0x000fe40000000f00 */
[----:B------:R-:W-:Y:S02]  /*10a90*/  MOV R69, RZ ;  /* 0x000000ff00457202 */ /* 0x000fe40000000f00 */
[----:B------:R-:W-:Y:S02]  /*10aa0*/  MOV R66, 0xffffffff ;  /* 0xffffffff00427802 */ /* 0x000fe40000000f00 */
[----:B------:R-:W-:Y:S02]  /*10ab0*/  MOV R64, 0x10ad0 ;  /* 0x00010ad000407802 */ /* 0x000fe40000000f00 */
[----:B------:R-:W-:Y:S05]  /*10ac0*/  CALL.REL.NOINC `($__internal_17_$__cuda_sm70_shflsync_up) ;  /* 0x000015a000007944 */ /* 0x000fea0003c00000 */
[----:B0-----:R-:W-:Y:S01]  /*10ad0*/  HFMA2.MMA R68, -RZ, RZ, 0, 4.76837158203125e-07 ;  /* 0x00000008ff447435 */ /* 0x001fe200000001ff */
        /* <DEDUP_REMOVED lines=8> */
[----:B0-----:R-:W-:Y:S01]  /*10b60*/  HFMA2.MMA R68, -RZ, RZ, 0, 9.5367431640625e-07 ;  /* 0x00000010ff447435 */ /* 0x001fe200000001ff */
        /* <DEDUP_REMOVED lines=11> */
[----:B------:R-:W-:Y:S02]  /*10c20*/  MOV R71, R73 ;  /* 0x0000004900477202 */ /* 0x000fe40000000f00 */
[----:B------:R-:W-:-:S02]  /*10c30*/  MOV R69, RZ ;  /* 0x000000ff00457202 */ /* 0x000fc40000000f00 */
[----:B------:R-:W-:Y:S02]  /*10c40*/  MOV R66, 0xffffffff ;  /* 0xffffffff00427802 */ /* 0x000fe40000000f00 */
[----:B------:R-:W-:Y:S02]  /*10c50*/  MOV R77, R79 ;  /* 0x0000004f004d7202 */ /* 0x000fe40000000f00 */
[----:B------:R-:W-:Y:S02]  /*10c60*/  MOV R76, R78 ;  /* 0x0000004e004c7202 */ /* 0x000fe40000000f00 */
[----:B------:R-:W-:Y:S05]  /*10c70*/  CALL.REL.NOINC `($__internal_17_$__cuda_sm70_shflsync_up) ;  /* 0x000013f000007944 */ /* 0x000fea0003c00000 */
[----:B0-----:R-:W-:Y:S01]  /*10c80*/  HFMA2.MMA R68, -RZ, RZ, 0, 9.5367431640625e-07 ;  /* 0x00000010ff447435 */ /* 0x001fe200000001ff */
[----:B-1----:R-:W-:Y:S02]  /*10c90*/  MOV R72, R66 ;  /* 0x0000004200487202 */ /* 0x002fe40000000f00 */
[----:B------:R-:W-:Y:S02]  /*10ca0*/  MOV R71, R67 ;  /* 0x0000004300477202 */ /* 0x000fe40000000f00 */
[----:B------:R-:W-:Y:S02]  /*10cb0*/  MOV R69, RZ ;  /* 0x000000ff00457202 */ /* 0x000fe40000000f00 */
[----:B------:R-:W-:-:S02]  /*10cc0*/  MOV R66, 0xffffffff ;  /* 0xffffffff00427802 */ /* 0x000fc40000000f00 */
[----:B------:R-:W-:Y:S02]  /*10cd0*/  MOV R64, 0x10cf0 ;  /* 0x00010cf000407802 */ /* 0x000fe40000000f00 */
[----:B------:R-:W-:Y:S05]  /*10ce0*/  CALL.REL.NOINC `($__internal_17_$__cuda_sm70_shflsync_up) ;  /* 0x0000138000007944 */ /* 0x000fea0003c00000 */
[----:B0-----:R-:W-:Y:S01]  /*10cf0*/  HFMA2.MMA R68, -RZ, RZ, 0, 9.5367431640625e-07 ;  /* 0x00000010ff447435 */ /* 0x001fe200000001ff */
[----:B-1----:R-:W-:Y:S02]  /*10d00*/  MOV R70, R66 ;  /* 0x0000004200467202 */ /* 0x002fe40000000f00 */
[----:B------:R-:W-:Y:S02]  /*10d10*/  MOV R71, R78 ;  /* 0x0000004e00477202 */ /* 0x000fe40000000f00 */
[----:B------:R-:W-:Y:S02]  /*10d20*/  MOV R69, RZ ;  /* 0x000000ff00457202 */ /* 0x000fe40000000f00 */
[----:B------:R-:W-:Y:S02]  /*10d30*/  MOV R66, 0xffffffff ;  /* 0xffffffff00427802 */ /* 0x000fe40000000f00 */
[----:B------:R-:W-:Y:S02]  /*10d40*/  MOV R64, 0x10d60 ;  /* 0x00010d6000407802 */ /* 0x000fe40000000f00 */
[----:B------:R-:W-:Y:S05]  /*10d50*/  CALL.REL.NOINC `($__internal_17_$__cuda_sm70_shflsync_up) ;  /* 0x0000131000007944 */ /* 0x000fea0003c00000 */
[----:B0-----:R-:W-:Y:S01]  /*10d60*/  HFMA2.MMA R68, -RZ, RZ, 0, 9.5367431640625e-07 ;  /* 0x00000010ff447435 */ /* 0x001fe200000001ff */
[----:B-1----:R-:W-:-:S02]  /*10d70*/  MOV R74, R66 ;  /* 0x00000042004a7202 */ /* 0x002fc40000000f00 */
[----:B------:R-:W-:Y:S02]  /*10d80*/  MOV R71, R79 ;  /* 0x0000004f00477202 */ /* 0x000fe40000000f00 */
[----:B------:R-:W-:Y:S02]  /*10d90*/  MOV R69, RZ ;  /* 0x000000ff00457202 */ /* 0x000fe40000000f00 */
[----:B------:R-:W-:Y:S02]  /*10da0*/  MOV R66, 0xffffffff ;  /* 0xffffffff00427802 */ /* 0x000fe40000000f00 */
[----:B------:R-:W-:Y:S02]  /*10db0*/  MOV R64, 0x10dd0 ;  /* 0x00010dd000407802 */ /* 0x000fe40000000f00 */
[----:B------:R-:W-:Y:S05]  /*10dc0*/  CALL.REL.NOINC `($__internal_17_$__cuda_sm70_shflsync_up) ;  /* 0x000012a000007944 */ /* 0x000fea0003c00000 */
[----:B01----:R-:W-:Y:S05]  /*10dd0*/  BRA `(.L_x_575) ;  /* 0xffff728000007947 */ /* 0x003fea000383ffff */
.L_x_472:
[----:B------:R-:W-:Y:S01]  /*10de0*/  HFMA2.MMA R68, -RZ, RZ, 0, 5.9604644775390625e-08 ;  /* 0x00000001ff447435 */ /* 0x000fe200000001ff */
[----:B------:R-:W-:Y:S02]  /*10df0*/  MOV R69, RZ ;  /* 0x000000ff00457202 */ /* 0x000fe40000000f00 */
[----:B-1----:R-:W-:Y:S02]  /*10e00*/  MOV R66, 0xffffffff ;  /* 0xffffffff00427802 */ /* 0x002fe40000000f00 */
[----:B------:R-:W-:-:S02]  /*10e10*/  MOV R64, 0x10e30 ;  /* 0x00010e3000407802 */ /* 0x000fc40000000f00 */
[----:B0-----:R-:W-:Y:S05]  /*10e20*/  CALL.REL.NOINC `($__internal_17_$__cuda_sm70_shflsync_up) ;  /* 0x0000124000007944 */ /* 0x001fea0003c00000 */
[----:B0-----:R-:W-:Y:S01]  /*10e30*/  HFMA2.MMA R68, -RZ, RZ, 0, 5.9604644775390625e-08 ;  /* 0x00000001ff447435 */ /* 0x001fe200000001ff */
[----:B-1----:R-:W-:-:S02]  /*10e40*/  MOV R70, R66 ;  /* 0x0000004200467202 */ /* 0x002fc40000000f00 */
[----:B------:R-:W-:Y:S02]  /*10e50*/  MOV R71, R67 ;  /* 0x0000004300477202 */ /* 0x000fe40000000f00 */
[----:B------:R-:W-:Y:S02]  /*10e60*/  MOV R69, RZ ;  /* 0x000000ff00457202 */ /* 0x000fe40000000f00 */
[----:B------:R-:W-:Y:S02]  /*10e70*/  MOV R66, 0xffffffff ;  /* 0xffffffff00427802 */ /* 0x000fe40000000f00 */
[----:B------:R-:W-:Y:S02]  /*10e80*/  MOV R64, 0x10ea0 ;  /* 0x00010ea000407802 */ /* 0x000fe40000000f00 */
[----:B------:R-:W-:Y:S05]  /*10e90*/  CALL.REL.NOINC `($__internal_17_$__cuda_sm70_shflsync_up) ;  /* 0x000011d000007944 */ /* 0x000fea0003c00000 */
[----:B0-----:R-:W-:Y:S01]  /*10ea0*/  HFMA2.MMA R68, -RZ, RZ, 0, 5.9604644775390625e-08 ;  /* 0x00000001ff447435 */ /* 0x001fe200000001ff */
[----:B-1----:R-:W-:Y:S02]  /*10eb0*/  MOV R67, R66 ;  /* 0x0000004200437202 */ /* 0x002fe40000000f00 */
[----:B------:R-:W-:Y:S02]  /*10ec0*/  MOV R71, R76 ;  /* 0x0000004c00477202 */ /* 0x000fe40000000f00 */
[----:B------:R-:W-:-:S02]  /*10ed0*/  MOV R69, RZ ;  /* 0x000000ff00457202 */ /* 0x000fc40000000f00 */
[----:B------:R-:W-:Y:S02]  /*10ee0*/  MOV R66, 0xffffffff ;  /* 0xffffffff00427802 */ /* 0x000fe40000000f00 */
[----:B------:R-:W-:Y:S02]  /*10ef0*/  MOV R64, 0x10f10 ;  /* 0x00010f1000407802 */ /* 0x000fe40000000f00 */
[----:B------:R-:W-:Y:S05]  /*10f00*/  CALL.REL.NOINC `($__internal_17_$__cuda_sm70_shflsync_up) ;  /* 0x0000116000007944 */ /* 0x000fea0003c00000 */
[----:B0-----:R-:W-:Y:S01]  /*10f10*/  HFMA2.MMA R68, -RZ, RZ, 0, 5.9604644775390625e-08 ;  /* 0x00000001ff447435 */ /* 0x001fe200000001ff */
[----:B-1----:R-:W-:Y:S02]  /*10f20*/  MOV R76, R66 ;  /* 0x00000042004c7202 */ /* 0x002fe40000000f00 */
[----:B------:R-:W-:Y:S02]  /*10f30*/  MOV R71, R77 ;  /* 0x0000004d00477202 */ /* 0x000fe40000000f00 */
[----:B------:R-:W-:Y:S02]  /*10f40*/  MOV R69, RZ ;  /* 0x000000ff00457202 */ /* 0x000fe40000000f00 */
[----:B------:R-:W-:Y:S02]  /*10f50*/  MOV R66, 0xffffffff ;  /* 0xffffffff00427802 */ /* 0x000fe40000000f00 */
[----:B------:R-:W-:-:S02]  /*10f60*/  MOV R64, 0x10f80 ;  /* 0x00010f8000407802 */ /* 0x000fc40000000f00 */
[----:B------:R-:W-:Y:S05]  /*10f70*/  CALL.REL.NOINC `($__internal_17_$__cuda_sm70_shflsync_up) ;  /* 0x000010f000007944 */ /* 0x000fea0003c00000 */
[----:B-1----:R-:W-:Y:S01]  /*10f80*/  MOV R77, R66 ;  /* 0x00000042004d7202 */ /* 0x002fe20000000f00 */
[----:B------:R-:W-:Y:S01]  /*10f90*/  HFMA2.MMA R66, -RZ, RZ, 0, 0 ;  /* 0x00000000ff427435 */ /* 0x000fe200000001ff */
[----:B------:R-:W-:-:S02]  /*10fa0*/  MOV R75, R60 ;  /* 0x0000003c004b7202 */ /* 0x000fc40000000f00 */
[----:B------:R-:W-:Y:S02]  /*10fb0*/  MOV R60, R70 ;  /* 0x00000046003c7202 */ /* 0x000fe40000000f00 */
[----:B------:R-:W-:Y:S02]  /*10fc0*/  MOV R65, 0xffffffff ;  /* 0xffffffff00417802 */ /* 0x000fe40000000f00 */
[----:B------:R-:W-:Y:S02]  /*10fd0*/  MOV R64, 0x10ff0 ;  /* 0x00010ff000407802 */ /* 0x000fe40000000f00 */
[----:B0-----:R-:W-:Y:S05]  /*10fe0*/  CALL.REL.NOINC `($__internal_16_$__cuda_sm70_shflsync_idx_p) ;  /* 0x0000102000007944 */ /* 0x001fea0003c00000 */
[----:B-1----:R-:W-:Y:S01]  /*10ff0*/  MOV R72, R66 ;  /* 0x0000004200487202 */ /* 0x002fe20000000f00 */
[----:B------:R-:W-:Y:S01]  /*11000*/  HFMA2.MMA R66, -RZ, RZ, 0, 0 ;  /* 0x00000000ff427435 */ /* 0x000fe200000001ff */
[----:B------:R-:W-:Y:S02]  /*11010*/  MOV R75, R61 ;  /* 0x0000003d004b7202 */ /* 0x000fe40000000f00 */
[----:B------:R-:W-:Y:S02]  /*11020*/  MOV R65, 0xffffffff ;  /* 0xffffffff00417802 */ /* 0x000fe40000000f00 */
[----:B------:R-:W-:-:S02]  /*11030*/  MOV R64, 0x11050 ;  /* 0x0001105000407802 */ /* 0x000fc40000000f00 */
[----:B0-----:R-:W-:Y:S05]  /*11040*/  CALL.REL.NOINC `($__internal_16_$__cuda_sm70_shflsync_idx_p) ;  /* 0x00000fc000007944 */ /* 0x001fea0003c00000 */
[----:B-1----:R-:W-:Y:S01]  /*11050*/  MOV R73, R66 ;  /* 0x0000004200497202 */ /* 0x002fe20000000f00 */
[----:B------:R-:W-:Y:S01]  /*11060*/  HFMA2.MMA R66, -RZ, RZ, 0, 0 ;  /* 0x00000000ff427435 */ /* 0x000fe200000001ff */
[----:B------:R-:W-:-:S02]  /*11070*/  MOV R75, R62 ;  /* 0x0000003e004b7202 */ /* 0x000fc40000000f00 */
[----:B------:R-:W-:Y:S02]  /*11080*/  MOV R65, 0xffffffff ;  /* 0xffffffff00417802 */ /* 0x000fe40000000f00 */
[----:B------:R-:W-:Y:S02]  /*11090*/  MOV R64, 0x110b0 ;  /* 0x000110b000407802 */ /* 0x000fe40000000f00 */
[----:B0-----:R-:W-:Y:S05]  /*110a0*/  CALL.REL.NOINC `($__internal_16_$__cuda_sm70_shflsync_idx_p) ;  /* 0x00000f6000007944 */ /* 0x001fea0003c00000 */
[----:B-1----:R-:W-:Y:S01]  /*110b0*/  MOV R74, R66 ;  /* 0x00000042004a7202 */ /* 0x002fe20000000f00 */
[----:B------:R-:W-:Y:S01]  /*110c0*/  HFMA2.MMA R66, -RZ, RZ, 0, 0 ;  /* 0x00000000ff427435 */ /* 0x000fe200000001ff */
[----:B------:R-:W-:Y:S02]  /*110d0*/  MOV R75, R63 ;  /* 0x0000003f004b7202 */ /* 0x000fe40000000f00 */
[----:B------:R-:W-:Y:S02]  /*110e0*/  MOV R65, 0xffffffff ;  /* 0xffffffff00417802 */ /* 0x000fe40000000f00 */
[----:B------:R-:W-:Y:S02]  /*110f0*/  MOV R64, 0x11110 ;  /* 0x0001111000407802 */ /* 0x000fe40000000f00 */
[----:B0-----:R-:W-:Y:S05]  /*11100*/  CALL.REL.NOINC `($__internal_16_$__cuda_sm70_shflsync_idx_p) ;  /* 0x00000f0000007944 */ /* 0x001fea0003c00000 */
[----:B-1----:R-:W-:Y:S01]  /*11110*/  MOV R75, R66 ;  /* 0x00000042004b7202 */ /* 0x002fe20000000f00 */
[----:B0-----:R-:W-:Y:S05]  /*11120*/  BRA `(.L_x_576) ;  /* 0xffff721000007947 */ /* 0x001fea000383ffff */
.L_x_475:
[----:B------:R-:W-:Y:S01]  /*11130*/  HFMA2.MMA R66, -RZ, RZ, 0, 5.9604644775390625e-08 ;  /* 0x00000001ff427435 */ /* 0x000fe200000001ff */
[----:B------:R-:W-:-:S02]  /*11140*/  MOV R75, R71 ;  /* 0x00000047004b7202 */ /* 0x000fc40000000f00 */
[----:B------:R-:W-:Y:S02]  /*11150*/  MOV R76, 0x1f ;  /* 0x0000001f004c7802 */ /* 0x000fe40000000f00 */
[----:B------:R-:W-:Y:S02]  /*11160*/  MOV R65, 0xffffffff ;  /* 0xffffffff00417802 */ /* 0x000fe40000000f00 */
[----:B------:R-:W-:Y:S02]  /*11170*/  MOV R64, 0x11190 ;  /* 0x0001119000407802 */ /* 0x000fe40000000f00 */
[----:B------:R-:W-:Y:S05]  /*11180*/  CALL.REL.NOINC `($__internal_15_$__cuda_sm70_shflsync_down) ;  /* 0x00000e4000007944 */ /* 0x000fea0003c00000 */
[----:B-1----:R-:W-:Y:S01]  /*11190*/  MOV R67, R66 ;  /* 0x0000004200437202 */ /* 0x002fe20000000f00 */
[----:B------:R-:W-:Y:S05]  /*111a0*/  BRA `(.L_x_577) ;  /* 0xffff878000007947 */ /* 0x000fea000383ffff */
.L_x_476:
[----:B------:R-:W-:Y:S01]  /*111b0*/  HFMA2.MMA R66, -RZ, RZ, 0, 5.9604644775390625e-08 ;  /* 0x00000001ff427435 */ /* 0x000fe200000001ff */
[----:B------:R-:W-:Y:S02]  /*111c0*/  MOV R75, R69 ;  /* 0x00000045004b7202 */ /* 0x000fe40000000f00 */
[----:B------:R-:W-:Y:S02]  /*111d0*/  MOV R76, 0x1f ;  /* 0x0000001f004c7802 */ /* 0x000fe40000000f00 */
[----:B------:R-:W-:-:S02]  /*111e0*/  MOV R65, 0xffffffff ;  /* 0xffffffff00417802 */ /* 0x000fc40000000f00 */
[----:B------:R-:W-:Y:S02]  /*111f0*/  MOV R64, 0x11210 ;  /* 0x0001121000407802 */ /* 0x000fe40000000f00 */
[----:B01----:R-:W-:Y:S05]  /*11200*/  CALL.REL.NOINC `($__internal_15_$__cuda_sm70_shflsync_down) ;  /* 0x00000dc000007944 */ /* 0x003fea0003c00000 */
[----:B-1----:R-:W-:Y:S01]  /*11210*/  MOV R69, R66 ;  /* 0x0000004200457202 */ /* 0x002fe20000000f00 */
[----:B------:R-:W-:Y:S01]  /*11220*/  HFMA2.MMA R66, -RZ, RZ, 0, 5.9604644775390625e-08 ;  /* 0x00000001ff427435 */ /* 0x000fe200000001ff */
[----:B------:R-:W-:Y:S02]  /*11230*/  MOV R75, R68 ;  /* 0x00000044004b7202 */ /* 0x000fe40000000f00 */
[----:B------:R-:W-:Y:S02]  /*11240*/  MOV R76, 0x1f ;  /* 0x0000001f004c7802 */ /* 0x000fe40000000f00 */
[----:B------:R-:W-:Y:S02]  /*11250*/  MOV R65, 0xffffffff ;  /* 0xffffffff00417802 */ /* 0x000fe40000000f00 */
[----:B------:R-:W-:Y:S02]  /*11260*/  MOV R64, 0x11280 ;  /* 0x0001128000407802 */ /* 0x000fe40000000f00 */
[----:B------:R-:W-:Y:S05]  /*11270*/  CALL.REL.NOINC `($__internal_15_$__cuda_sm70_shflsync_down) ;  /* 0x00000d5000007944 */ /* 0x000fea0003c00000 */
[----:B-1----:R-:W-:Y:S01]  /*11280*/  MOV R73, R66 ;  /* 0x0000004200497202 */ /* 0x002fe20000000f00 */
        /* <DEDUP_REMOVED lines=8> */
.L_x_479:
[----:B------:R-:W-:Y:S01]  /*11310*/  HFMA2.MMA R66, -RZ, RZ, 0, 1.1920928955078125e-07 ;  /* 0x00000002ff427435 */ /* 0x000fe200000001ff */
[----:B------:R-:W-:Y:S02]  /*11320*/  MOV R75, R71 ;  /* 0x00000047004b7202 */ /* 0x000fe40000000f00 */
[----:B------:R-:W-:Y:S02]  /*11330*/  MOV R76, 0x1f ;  /* 0x0000001f004c7802 */ /* 0x000fe40000000f00 */
[----:B------:R-:W-:-:S02]  /*11340*/  MOV R65, 0xffffffff ;  /* 0xffffffff00417802 */ /* 0x000fc40000000f00 */
[----:B------:R-:W-:Y:S02]  /*11350*/  MOV R64, 0x11370 ;  /* 0x0001137000407802 */ /* 0x000fe40000000f00 */
[----:B-1234-:R-:W-:Y:S05]  /*11360*/  CALL.REL.NOINC `($__internal_15_$__cuda_sm70_shflsync_down) ;  /* 0x00000c6000007944 */ /* 0x01efea0003c00000 */
[----:B-1----:R-:W-:Y:S01]  /*11370*/  MOV R67, R66 ;  /* 0x0000004200437202 */ /* 0x002fe20000000f00 */
[----:B------:R-:W-:Y:S01]  /*11380*/  HFMA2.MMA R66, -RZ, RZ, 0, 1.1920928955078125e-07 ;  /* 0x00000002ff427435 */ /* 0x000fe200000001ff */
[----:B------:R-:W-:Y:S02]  /*11390*/  MOV R75, R74 ;  /* 0x0000004a004b7202 */ /* 0x000fe40000000f00 */
[----:B------:R-:W-:Y:S02]  /*113a0*/  MOV R76, 0x1f ;  /* 0x0000001f004c7802 */ /* 0x000fe40000000f00 */
[----:B------:R-:W-:Y:S02]  /*113b0*/  MOV R65, 0xffffffff ;  /* 0xffffffff00417802 */ /* 0x000fe40000000f00 */
[----:B------:R-:W-:Y:S02]  /*113c0*/  MOV R64, 0x113e0 ;  /* 0x000113e000407802 */ /* 0x000fe40000000f00 */
[----:B------:R-:W-:Y:S05]  /*113d0*/  CALL.REL.NOINC `($__internal_15_$__cuda_sm70_shflsync_down) ;  /* 0x00000bf000007944 */ /* 0x000fea0003c00000 */
[----:B-1----:R-:W-:Y:S01]  /*113e0*/  MOV R69, R66 ;  /* 0x0000004200457202 */ /* 0x002fe20000000f00 */
[----:B------:R-:W-:Y:S01]  /*113f0*/  HFMA2.MMA R66, -RZ, RZ, 0, 1.1920928955078125e-07 ;  /* 0x00000002ff427435 */ /* 0x000fe200000001ff */
[----:B------:R-:W-:-:S02]  /*11400*/  MOV R75, R68 ;  /* 0x00000044004b7202 */ /* 0x000fc40000000f00 */
[----:B------:R-:W-:Y:S02]  /*11410*/  MOV R76, 0x1f ;  /* 0x0000001f004c7802 */ /* 0x000fe40000000f00 */
[----:B------:R-:W-:Y:S02]  /*11420*/  MOV R65, 0xffffffff ;  /* 0xffffffff00417802 */ /* 0x000fe40000000f00 */
[----:B------:R-:W-:Y:S02]  /*11430*/  MOV R64, 0x11450 ;  /* 0x0001145000407802 */ /* 0x000fe40000000f00 */
[----:B------:R-:W-:Y:S05]  /*11440*/  CALL.REL.NOINC `($__internal_15_$__cuda_sm70_shflsync_down) ;  /* 0x00000b8000007944 */ /* 0x000fea0003c00000 */
[----:B-1----:R-:W-:Y:S01]  /*11450*/  MOV R70, R66 ;  /* 0x0000004200467202 */ /* 0x002fe20000000f00 */
[----:B------:R-:W-:Y:S01]  /*11460*/  HFMA2.MMA R66, -RZ, RZ, 0, 1.1920928955078125e-07 ;  /* 0x00000002ff427435 */ /* 0x000fe200000001ff */
[----:B------:R-:W-:Y:S02]  /*11470*/  MOV R75, R72 ;  /* 0x00000048004b7202 */ /* 0x000fe40000000f00 */
[----:B------:R-:W-:Y:S02]  /*11480*/  MOV R76, 0x1f ;  /* 0x0000001f004c7802 */ /* 0x000fe40000000f00 */
[----:B------:R-:W-:-:S02]  /*11490*/  MOV R65, 0xffffffff ;  /* 0xffffffff00417802 */ /* 0x000fc40000000f00 */
[----:B------:R-:W-:Y:S02]  /*114a0*/  MOV R64, 0x114c0 ;  /* 0x000114c000407802 */ /* 0x000fe40000000f00 */
[----:B------:R-:W-:Y:S05]  /*114b0*/  CALL.REL.NOINC `($__internal_15_$__cuda_sm70_shflsync_down) ;  /* 0x00000b1000007944 */ /* 0x000fea0003c00000 */
[----:B-1----:R-:W-:Y:S01]  /*114c0*/  MOV R64, R66 ;  /* 0x0000004200407202 */ /* 0x002fe20000000f00 */
[----:B------:R-:W-:Y:S05]  /*114d0*/  BRA `(.L_x_579) ;  /* 0xffff85e000007947 */ /* 0x000fea000383ffff */
.L_x_482:
[----:B------:R-:W-:Y:S01]  /*114e0*/  HFMA2.MMA R66, -RZ, RZ, 0, 2.384185791015625e-07 ;  /* 0x00000004ff427435 */ /* 0x000fe200000001ff */
[----:B------:R-:W-:Y:S02]  /*114f0*/  MOV R75, R71 ;  /* 0x00000047004b7202 */ /* 0x000fe40000000f00 */
[----:B------:R-:W-:Y:S02]  /*11500*/  MOV R76, 0x1f ;  /* 0x0000001f004c7802 */ /* 0x000fe40000000f00 */
[----:B------:R-:W-:Y:S02]  /*11510*/  MOV R65, 0xffffffff ;  /* 0xffffffff00417802 */ /* 0x000fe40000000f00 */
[----:B------:R-:W-:Y:S02]  /*11520*/  MOV R64, 0x11540 ;  /* 0x0001154000407802 */ /* 0x000fe40000000f00 */
[----:B0123--:R-:W-:Y:S05]  /*11530*/  CALL.REL.NOINC `($__internal_15_$__cuda_sm70_shflsync_down) ;  /* 0x00000a9000007944 */ /* 0x00ffea0003c00000 */
[----:B-1----:R-:W-:Y:S01]  /*11540*/  MOV R67, R66 ;  /* 0x0000004200437202 */ /* 0x002fe20000000f00 */
[----:B------:R-:W-:Y:S05]  /*11550*/  BRA `(.L_x_580) ;  /* 0xffff868000007947 */ /* 0x000fea000383ffff */
.L_x_483:
[----:B------:R-:W-:Y:S01]  /*11560*/  HFMA2.MMA R66, -RZ, RZ, 0, 2.384185791015625e-07 ;  /* 0x00000004ff427435 */ /* 0x000fe200000001ff */
[----:B------:R-:W-:-:S02]  /*11570*/  MOV R75, R74 ;  /* 0x0000004a004b7202 */ /* 0x000fc40000000f00 */
[----:B------:R-:W-:Y:S02]  /*11580*/  MOV R76, 0x1f ;  /* 0x0000001f004c7802 */ /* 0x000fe40000000f00 */
[----:B------:R-:W-:Y:S02]  /*11590*/  MOV R65, 0xffffffff ;  /* 0xffffffff00417802 */ /* 0x000fe40000000f00 */
[----:B------:R-:W-:Y:S02]  /*115a0*/  MOV R64, 0x115c0 ;  /* 0x000115c000407802 */ /* 0x000fe40000000f00 */
[----:B01234-:R-:W-:Y:S05]  /*115b0*/  CALL.REL.NOINC `($__internal_15_$__cuda_sm70_shflsync_down) ;  /* 0x00000a1000007944 */ /* 0x01ffea0003c00000 */
[----:B-1----:R-:W-:Y:S01]  /*115c0*/  MOV R69, R66 ;  /* 0x0000004200457202 */ /* 0x002fe20000000f00 */
[----:B------:R-:W-:Y:S01]  /*115d0*/  HFMA2.MMA R66, -RZ, RZ, 0, 2.384185791015625e-07 ;  /* 0x00000004ff427435 */ /* 0x000fe200000001ff */
[----:B------:R-:W-:Y:S02]  /*115e0*/  MOV R75, R68 ;  /* 0x00000044004b7202 */ /* 0x000fe40000000f00 */
[----:B------:R-:W-:Y:S02]  /*115f0*/  MOV R76, 0x1f ;  /* 0x0000001f004c7802 */ /* 0x000fe40000000f00 */
[----:B------:R-:W-:-:S02]  /*11600*/  MOV R65, 0xffffffff ;  /* 0xffffffff00417802 */ /* 0x000fc40000000f00 */
[----:B------:R-:W-:Y:S02]  /*11610*/  MOV R64, 0x11630 ;  /* 0x0001163000407802 */ /* 0x000fe40000000f00 */
[----:B------:R-:W-:Y:S05]  /*11620*/  CALL.REL.NOINC `($__internal_15_$__cuda_sm70_shflsync_down) ;  /* 0x000009a000007944 */ /* 0x000fea0003c00000 */
[----:B-1----:R-:W-:Y:S01]  /*11630*/  MOV R70, R66 ;  /* 0x0000004200467202 */ /* 0x002fe20000000f00 */
[----:B------:R-:W-:Y:S01]  /*11640*/  HFMA2.MMA R66, -RZ, RZ, 0, 2.384185791015625e-07 ;  /* 0x00000004ff427435 */ /* 0x000fe200000001ff */
[----:B------:R-:W-:Y:S02]  /*11650*/  MOV R75, R72 ;  /* 0x00000048004b7202 */ /* 0x000fe40000000f00 */
[----:B------:R-:W-:Y:S02]  /*11660*/  MOV R76, 0x1f ;  /* 0x0000001f004c7802 */ /* 0x000fe40000000f00 */
[----:B------:R-:W-:Y:S02]  /*11670*/  MOV R65, 0xffffffff ;  /* 0xffffffff00417802 */ /* 0x000fe40000000f00 */
[----:B------:R-:W-:Y:S02]  /*11680*/  MOV R64, 0x116a0 ;  /* 0x000116a000407802 */ /* 0x000fe40000000f00 */
[----:B------:R-:W-:Y:S05]  /*11690*/  CALL.REL.NOINC `($__internal_15_$__cuda_sm70_shflsync_down) ;  /* 0x0000093000007944 */ /* 0x000fea0003c00000 */
[----:B-1----:R-:W-:Y:S01]  /*116a0*/  MOV R64, R66 ;  /* 0x0000004200407202 */ /* 0x002fe20000000f00 */
[----:B------:R-:W-:Y:S05]  /*116b0*/  BRA `(.L_x_581) ;  /* 0xffff856000007947 */ /* 0x000fea000383ffff */
.L_x_486:
[----:B------:R-:W-:Y:S01]  /*116c0*/  HFMA2.MMA R66, -RZ, RZ, 0, 4.76837158203125e-07 ;  /* 0x00000008ff427435 */ /* 0x000fe200000001ff */
[----:B------:R-:W-:-:S02]  /*116d0*/  MOV R75, R71 ;  /* 0x00000047004b7202 */ /* 0x000fc40000000f00 */
[----:B------:R-:W-:Y:S02]  /*116e0*/  MOV R76, 0x1f ;  /* 0x0000001f004c7802 */ /* 0x000fe40000000f00 */
[----:B------:R-:W-:Y:S02]  /*116f0*/  MOV R65, 0xffffffff ;  /* 0xffffffff00417802 */ /* 0x000fe40000000f00 */
[----:B------:R-:W-:Y:S02]  /*11700*/  MOV R64, 0x11720 ;  /* 0x0001172000407802 */ /* 0x000fe40000000f00 */
[----:B0-234-:R-:W-:Y:S05]  /*11710*/  CALL.REL.NOINC `($__internal_15_$__cuda_sm70_shflsync_down) ;  /* 0x000008b000007944 */ /* 0x01dfea0003c00000 */
[----:B-1----:R-:W-:Y:S01]  /*11720*/  MOV R67, R66 ;  /* 0x0000004200437202 */ /* 0x002fe20000000f00 */
[----:B------:R-:W-:Y:S01]  /*11730*/  HFMA2.MMA R66, -RZ, RZ, 0, 4.76837158203125e-07 ;  /* 0x00000008ff427435 */ /* 0x000fe200000001ff */
[----:B------:R-:W-:Y:S02]  /*11740*/  MOV R75, R74 ;  /* 0x0000004a004b7202 */ /* 0x000fe40000000f00 */
[----:B------:R-:W-:Y:S02]  /*11750*/  MOV R76, 0x1f ;  /* 0x0000001f004c7802 */ /* 0x000fe40000000f00 */
[----:B------:R-:W-:-:S02]  /*11760*/  MOV R65, 0xffffffff ;  /* 0xffffffff00417802 */ /* 0x000fc40000000f00 */
[----:B------:R-:W-:Y:S02]  /*11770*/  MOV R64, 0x11790 ;  /* 0x0001179000407802 */ /* 0x000fe40000000f00 */
[----:B------:R-:W-:Y:S05]  /*11780*/  CALL.REL.NOINC `($__internal_15_$__cuda_sm70_shflsync_down) ;  /* 0x0000084000007944 */ /* 0x000fea0003c00000 */
[----:B-1----:R-:W-:Y:S01]  /*11790*/  MOV R69, R66 ;  /* 0x0000004200457202 */ /* 0x002fe20000000f00 */
[----:B------:R-:W-:Y:S01]  /*117a0*/  HFMA2.MMA R66, -RZ, RZ, 0, 4.76837158203125e-07 ;  /* 0x00000008ff427435 */ /* 0x000fe200000001ff */
[----:B------:R-:W-:Y:S02]  /*117b0*/  MOV R75, R68 ;  /* 0x00000044004b7202 */ /* 0x000fe40000000f00 */
[----:B------:R-:W-:Y:S02]  /*117c0*/  MOV R76, 0x1f ;  /* 0x0000001f004c7802 */ /* 0x000fe40000000f00 */
[----:B------:R-:W-:Y:S02]  /*117d0*/  MOV R65, 0xffffffff ;  /* 0xffffffff00417802 */ /* 0x000fe40000000f00 */
[----:B------:R-:W-:Y:S02]  /*117e0*/  MOV R64, 0x11800 ;  /* 0x0001180000407802 */ /* 0x000fe40000000f00 */
[----:B------:R-:W-:Y:S05]  /*117f0*/  CALL.REL.NOINC `($__internal_15_$__cuda_sm70_shflsync_down) ;  /* 0x000007d000007944 */ /* 0x000fea0003c00000 */
[----:B-1----:R-:W-:Y:S01]  /*11800*/  MOV R70, R66 ;  /* 0x0000004200467202 */ /* 0x002fe20000000f00 */
[----:B------:R-:W-:Y:S01]  /*11810*/  HFMA2.MMA R66, -RZ, RZ, 0, 4.76837158203125e-07 ;  /* 0x00000008ff427435 */ /* 0x000fe200000001ff */
[----:B------:R-:W-:-:S02]  /*11820*/  MOV R75, R72 ;  /* 0x00000048004b7202 */ /* 0x000fc40000000f00 */
[----:B------:R-:W-:Y:S02]  /*11830*/  MOV R76, 0x1f ;  /* 0x0000001f004c7802 */ /* 0x000fe40000000f00 */
[----:B------:R-:W-:Y:S02]  /*11840*/  MOV R65, 0xffffffff ;  /* 0xffffffff00417802 */ /* 0x000fe40000000f00 */
[----:B------:R-:W-:Y:S02]  /*11850*/  MOV R64, 0x11870 ;  /* 0x0001187000407802 */ /* 0x000fe40000000f00 */
[----:B------:R-:W-:Y:S05]  /*11860*/  CALL.REL.NOINC `($__internal_15_$__cuda_sm70_shflsync_down) ;  /* 0x0000076000007944 */ /* 0x000fea0003c00000 */
[----:B-1----:R-:W-:Y:S01]  /*11870*/  MOV R64, R66 ;  /* 0x0000004200407202 */ /* 0x002fe20000000f00 */
[----:B------:R-:W-:Y:S05]  /*11880*/  BRA `(.L_x_582) ;  /* 0xffff84e000007947 */ /* 0x000fea000383ffff */
.L_x_489:
[----:B------:R-:W-:Y:S01]  /*11890*/  HFMA2.MMA R66, -RZ, RZ, 0, 9.5367431640625e-07 ;  /* 0x00000010ff427435 */ /* 0x000fe200000001ff */
[----:B------:R-:W-:Y:S02]  /*118a0*/  MOV R75, R71 ;  /* 0x00000047004b7202 */ /* 0x000fe40000000f00 */
[----:B------:R-:W-:Y:S02]  /*118b0*/  MOV R76, 0x1f ;  /* 0x0000001f004c7802 */ /* 0x000fe40000000f00 */
[----:B------:R-:W-:-:S02]  /*118c0*/  MOV R65, 0xffffffff ;  /* 0xffffffff00417802 */ /* 0x000fc40000000f00 */
[----:B------:R-:W-:Y:S02]  /*118d0*/  MOV R64, 0x118f0 ;  /* 0x000118f000407802 */ /* 0x000fe40000000f00 */
[----:B01-34-:R-:W-:Y:S05]  /*118e0*/  CALL.REL.NOINC `($__internal_15_$__cuda_sm70_shflsync_down) ;  /* 0x000006e000007944 */ /* 0x01bfea0003c00000 */
[----:B-1----:R-:W-:Y:S01]  /*118f0*/  MOV R67, R66 ;  /* 0x0000004200437202 */ /* 0x002fe20000000f00 */
[----:B------:R-:W-:Y:S05]  /*11900*/  BRA `(.L_x_583) ;  /* 0xffff858000007947 */ /* 0x000fea000383ffff */
.L_x_490:
[----:B------:R-:W-:Y:S01]  /*11910*/  HFMA2.MMA R66, -RZ, RZ, 0, 9.5367431640625e-07 ;  /* 0x00000010ff427435 */ /* 0x000fe200000001ff */
[----:B------:R-:W-:Y:S02]  /*11920*/  MOV R75, R74 ;  /* 0x0000004a004b7202 */ /* 0x000fe40000000f00 */
[----:B------:R-:W-:Y:S02]  /*11930*/  MOV R76, 0x1f ;  /* 0x0000001f004c7802 */ /* 0x000fe40000000f00 */
[----:B------:R-:W-:Y:S02]  /*11940*/  MOV R65, 0xffffffff ;  /* 0xffffffff00417802 */ /* 0x000fe40000000f00 */
[----:B------:R-:W-:Y:S02]  /*11950*/  MOV R64, 0x11970 ;  /* 0x0001197000407802 */ /* 0x000fe40000000f00 */
[----:B01234-:R-:W-:Y:S05]  /*11960*/  CALL.REL.NOINC `($__internal_15_$__cuda_sm70_shflsync_down) ;  /* 0x0000066000007944 */ /* 0x01ffea0003c00000 */
[----:B-1----:R-:W-:Y:S01]  /*11970*/  MOV R69, R66 ;  /* 0x0000004200457202 */ /* 0x002fe20000000f00 */
[----:B------:R-:W-:Y:S01]  /*11980*/  HFMA2.MMA R66, -RZ, RZ, 0, 9.5367431640625e-07 ;  /* 0x00000010ff427435 */ /* 0x000fe200000001ff */
[----:B------:R-:W-:-:S02]  /*11990*/  MOV R75, R68 ;  /* 0x00000044004b7202 */ /* 0x000fc40000000f00 */
[----:B------:R-:W-:Y:S02]  /*119a0*/  MOV R76, 0x1f ;  /* 0x0000001f004c7802 */ /* 0x000fe40000000f00 */
[----:B------:R-:W-:Y:S02]  /*119b0*/  MOV R65, 0xffffffff ;  /* 0xffffffff00417802 */ /* 0x000fe40000000f00 */
[----:B------:R-:W-:Y:S02]  /*119c0*/  MOV R64, 0x119e0 ;  /* 0x000119e000407802 */ /* 0x000fe40000000f00 */
[----:B------:R-:W-:Y:S05]  /*119d0*/  CALL.REL.NOINC `($__internal_15_$__cuda_sm70_shflsync_down) ;  /* 0x000005f000007944 */ /* 0x000fea0003c00000 */
[----:B-1----:R-:W-:Y:S01]  /*119e0*/  MOV R70, R66 ;  /* 0x0000004200467202 */ /* 0x002fe20000000f00 */
[----:B------:R-:W-:Y:S01]  /*119f0*/  HFMA2.MMA R66, -RZ, RZ, 0, 9.5367431640625e-07 ;  /* 0x00000010ff427435 */ /* 0x000fe200000001ff */
[----:B------:R-:W-:Y:S02]  /*11a00*/  MOV R75, R72 ;  /* 0x00000048004b7202 */ /* 0x000fe40000000f00 */
[----:B------:R-:W-:Y:S02]  /*11a10*/  MOV R76, 0x1f ;  /* 0x0000001f004c7802 */ /* 0x000fe40000000f00 */
[----:B------:R-:W-:-:S02]  /*11a20*/  MOV R65, 0xffffffff ;  /* 0xffffffff00417802 */ /* 0x000fc40000000f00 */
[----:B------:R-:W-:Y:S02]  /*11a30*/  MOV R64, 0x11a50 ;  /* 0x00011a5000407802 */ /* 0x000fe40000000f00 */
[----:B------:R-:W-:Y:S05]  /*11a40*/  CALL.REL.NOINC `($__internal_15_$__cuda_sm70_shflsync_down) ;  /* 0x0000058000007944 */ /* 0x000fea0003c00000 */
[----:B-1----:R-:W-:Y:S01]  /*11a50*/  MOV R64, R66 ;  /* 0x0000004200407202 */ /* 0x002fe20000000f00 */
[----:B------:R-:W-:Y:S05]  /*11a60*/  BRA `(.L_x_584) ;  /* 0xffff846000007947 */ /* 0x000fea000383ffff */
.L_x_493:
[----:B------:R-:W-:Y:S01]  /*11a70*/  HFMA2.MMA R66, -RZ, RZ, 0, 0 ;  /* 0x00000000ff427435 */ /* 0x000fe200000001ff */
[----:B------:R-:W-:Y:S02]  /*11a80*/  MOV R75, R71 ;  /* 0x00000047004b7202 */ /* 0x000fe40000000f00 */
[----:B------:R-:W-:Y:S02]  /*11a90*/  MOV R65, 0xffffffff ;  /* 0xffffffff00417802 */ /* 0x000fe40000000f00 */
[----:B--2---:R-:W-:Y:S02]  /*11aa0*/  MOV R64, 0x11ac0 ;  /* 0x00011ac000407802 */ /* 0x004fe40000000f00 */
[----:B01-34-:R-:W-:Y:S05]  /*11ab0*/  CALL.REL.NOINC `($__internal_16_$__cuda_sm70_shflsync_idx_p) ;  /* 0x0000055000007944 */ /* 0x01bfea0003c00000 */
[----:B-1----:R-:W-:Y:S01]  /*11ac0*/  MOV R69, R66 ;  /* 0x0000004200457202 */ /* 0x002fe20000000f00 */
[----:B------:R-:W-:Y:S01]  /*11ad0*/  HFMA2.MMA R66, -RZ, RZ, 0, 0 ;  /* 0x00000000ff427435 */ /* 0x000fe200000001ff */
[----:B------:R-:W-:Y:S02]  /*11ae0*/  MOV R75, R74 ;  /* 0x0000004a004b7202 */ /* 0x000fe40000000f00 */
[----:B------:R-:W-:-:S02]  /*11af0*/  MOV R65, 0xffffffff ;  /* 0xffffffff00417802 */ /* 0x000fc40000000f00 */
        /* <DEDUP_REMOVED lines=9> */
[----:B------:R-:W-:Y:S01]  /*11b90*/  HFMA2.MMA R66, -RZ, RZ, 0, 0 ;  /* 0x00000000ff427435 */ /* 0x000fe200000001ff */
[----:B------:R-:W-:Y:S02]  /*11ba0*/  MOV R75, R72 ;  /* 0x00000048004b7202 */ /* 0x000fe40000000f00 */
[----:B------:R-:W-:-:S02]  /*11bb0*/  MOV R65, 0xffffffff ;  /* 0xffffffff00417802 */ /* 0x000fc40000000f00 */
[----:B------:R-:W-:Y:S02]  /*11bc0*/  MOV R64, 0x11be0 ;  /* 0x00011be000407802 */ /* 0x000fe40000000f00 */
[----:B0-----:R-:W-:Y:S05]  /*11bd0*/  CALL.REL.NOINC `($__internal_16_$__cuda_sm70_shflsync_idx_p) ;  /* 0x0000043000007944 */ /* 0x001fea0003c00000 */
[----:B------:R-:W-:Y:S02]  /*11be0*/  MOV R70, R69 ;  /* 0x0000004500467202 */ /* 0x000fe40000000f00 */
[----:B------:R-:W-:Y:S02]  /*11bf0*/  MOV R69, R67 ;  /* 0x0000004300457202 */ /* 0x000fe40000000f00 */
[----:B-1----:R-:W-:Y:S01]  /*11c00*/  MOV R67, R66 ;  /* 0x0000004200437202 */ /* 0x002fe20000000f00 */
[----:B------:R-:W-:Y:S01]  /*11c10*/  HFMA2.MMA R66, -RZ, RZ, 0, 5.9604644775390625e-08 ;  /* 0x00000001ff427435 */ /* 0x000fe200000001ff */
[----:B------:R-:W-:Y:S02]  /*11c20*/  MOV R75, R71 ;  /* 0x00000047004b7202 */ /* 0x000fe40000000f00 */
[----:B------:R-:W-:Y:S02]  /*11c30*/  MOV R76, 0x1f ;  /* 0x0000001f004c7802 */ /* 0x000fe40000000f00 */
[----:B------:R-:W-:-:S02]  /*11c40*/  MOV R65, 0xffffffff ;  /* 0xffffffff00417802 */ /* 0x000fc40000000f00 */
[----:B------:R-:W-:Y:S02]  /*11c50*/  MOV R64, 0x11c70 ;  /* 0x00011c7000407802 */ /* 0x000fe40000000f00 */
[----:B0-----:R-:W-:Y:S05]  /*11c60*/  CALL.REL.NOINC `($__internal_15_$__cuda_sm70_shflsync_down) ;  /* 0x0000036000007944 */ /* 0x001fea0003c00000 */
        /* <DEDUP_REMOVED lines=15> */
[----:B------:R-:W-:Y:S01]  /*11d60*/  HFMA2.MMA R66, -RZ, RZ, 0, 5.9604644775390625e-08 ;  /* 0x00000001ff427435 */ /* 0x000fe200000001ff */
[----:B------:R-:W-:Y:S02]  /*11d70*/  MOV R75, R72 ;  /* 0x00000048004b7202 */ /* 0x000fe40000000f00 */
[----:B------:R-:W-:Y:S02]  /*11d80*/  MOV R76, 0x1f ;  /* 0x0000001f004c7802 */ /* 0x000fe40000000f00 */
[----:B------:R-:W-:-:S02]  /*11d90*/  MOV R65, 0xffffffff ;  /* 0xffffffff00417802 */ /* 0x000fc40000000f00 */
[----:B------:R-:W-:Y:S02]  /*11da0*/  MOV R64, 0x11dc0 ;  /* 0x00011dc000407802 */ /* 0x000fe40000000f00 */
[----:B------:R-:W-:Y:S05]  /*11db0*/  CALL.REL.NOINC `($__internal_15_$__cuda_sm70_shflsync_down) ;  /* 0x0000021000007944 */ /* 0x000fea0003c00000 */
        /* <DEDUP_REMOVED lines=12> */
[----:B------:R-:W-:Y:S05]  /*11e80*/  CALL.REL.NOINC `($__internal_16_$__cuda_sm70_shflsync_idx_p) ;  /* 0x0000018000007944 */ /* 0x000fea0003c00000 */
        /* <DEDUP_REMOVED lines=20> */
        .weak           $__internal_15_$__cuda_sm70_shflsync_down
        .type           $__internal_15_$__cuda_sm70_shflsync_down,@function
        .size           $__internal_15_$__cuda_sm70_shflsync_down,($__internal_16_$__cuda_sm70_shflsync_idx_p - $__internal_15_$__cuda_sm70_shflsync_down)
$__internal_15_$__cuda_sm70_shflsync_down:
[----:B------:R-:W-:Y:S04]  /*11fd0*/  WARPSYNC R65 ;  /* 0x0000004100007348 */ /* 0x000fe80003800000 */
[----:B------:R0:W1:Y:S02]  /*11fe0*/  SHFL.DOWN PT, R66, R75, R66, R76 ;  /* 0x080000424b427389 */ /* 0x00006400000e004c */
[----:B0-----:R-:W-:-:S06]  /*11ff0*/  HFMA2.MMA R65, -RZ, RZ, 0, 0 ;  /* 0x00000000ff417435 */ /* 0x001fcc00000001ff */
[----:B------:R-:W-:Y:S05]  /*12000*/  RET.REL.NODEC R64 `(_Z25selective_scan_bwd_kernelI32Selective_Scan_bwd_kernel_traitsILi128ELi16ELb0ELb0ELb1ELb0ELb1EfN3c107complexIfEEEEv12SSMParamsBwd) ;  /* 0xfffedff040007950 */ /* 0x000fea0003c3ffff */
        .weak           $__internal_16_$__cuda_sm70_shflsync_idx_p
        .type           $__internal_16_$__cuda_sm70_shflsync_idx_p,@function
        .size           $__internal_16_$__cuda_sm70_shflsync_idx_p,($__internal_17_$__cuda_sm70_shflsync_up - $__internal_16_$__cuda_sm70_shflsync_idx_p)
$__internal_16_$__cuda_sm70_shflsync_idx_p:
[----:B------:R-:W-:Y:S01]  /*12010*/  MOV R149, 0x1f ;  /* 0x0000001f00957802 */ /* 0x000fe20000000f00 */
[----:B------:R-:W-:Y:S04]  /*12020*/  WARPSYNC R65 ;  /* 0x0000004100007348 */ /* 0x000fe80003800000 */
[----:B------:R0:W1:Y:S04]  /*12030*/  SHFL.IDX PT, R66, R75, R66, R149 ;  /* 0x000000424b427389 */ /* 0x00006800000e0095 */
[----:B0-----:R-:W0:Y:S01]  /*12040*/  S2R R149, SR_LANEID ;  /* 0x0000000000957919 */ /* 0x001e220000000000 */
[----:B------:R-:W-:-:S06]  /*12050*/  HFMA2.MMA R65, -RZ, RZ, 0, 0 ;  /* 0x00000000ff417435 */ /* 0x000fcc00000001ff */
[----:B------:R-:W-:Y:S05]  /*12060*/  RET.REL.NODEC R64 `(_Z25selective_scan_bwd_kernelI32Selective_Scan_bwd_kernel_traitsILi128ELi16ELb0ELb0ELb1ELb0ELb1EfN3c107complexIfEEEEv12SSMParamsBwd) ;  /* 0xfffedf9040007950 */ /* 0x000fea0003c3ffff */
        .weak           $__internal_17_$__cuda_sm70_shflsync_up
        .type           $__internal_17_$__cuda_sm70_shflsync_up,@function
        .size           $__internal_17_$__cuda_sm70_shflsync_up,(.L_x_14452 - $__internal_17_$__cuda_sm70_shflsync_up)
$__internal_17_$__cuda_sm70_shflsync_up:
[----:B------:R-:W-:Y:S01]  /*12070*/  MOV R65, 0x0 ;  /* 0x0000000000417802 */ /* 0x000fe20000000f00 */
[----:B------:R-:W-:Y:S04]  /*12080*/  WARPSYNC R66 ;  /* 0x0000004200007348 */ /* 0x000fe80003800000 */
[----:B------:R0:W1:Y:S01]  /*12090*/  SHFL.UP PT, R66, R71, R68, R69 ;  /* 0x0400004447427389 */ /* 0x00006200000e0045 */
[----:B------:R-:W-:Y:S05]  /*120a0*/  RET.REL.NODEC R64 `(_Z25selective_scan_bwd_kernelI32Selective_Scan_bwd_kernel_traitsILi128ELi16ELb0ELb0ELb1ELb0ELb1EfN3c107complexIfEEEEv12SSMParamsBwd) ;  /* 0xfffedf5040007950 */ /* 0x000fea0003c3ffff */
.L_x_586:
        /* <DEDUP_REMOVED lines=13> */
.L_x_14452:


//--------------------- .text._Z25selective_scan_bwd_kernelI32Selective_Scan_bwd_kernel_traitsILi128ELi16ELb0ELb0ELb1ELb1ELb0EfN3c107complexIfEEEEv12SSMParamsBwd --------------------------
	.section	.text._Z25selective_scan_bwd_kernelI32Selective_Scan_bwd_kernel_traitsILi128ELi16ELb0ELb0ELb1ELb1ELb0EfN3c107complexIfEEEEv12SSMParamsBwd,"ax",@progbits
	.sectioninfo	@"SHI_REGISTERS=255"
	.align	128
        .global         _Z25selective_scan_bwd_kernelI32Selective_Scan_bwd_kernel_traitsILi128ELi16ELb0ELb0ELb1ELb1ELb0EfN3c107complexIfEEEEv12SSMParamsBwd
        .type           _Z25selective_scan_bwd_kernelI32Selective_Scan_bwd_kernel_traitsILi128ELi16ELb0ELb0ELb1ELb1ELb0EfN3c107complexIfEEEEv12SSMParamsBwd,@function
        .size           _Z25selective_scan_bwd_kernelI32Selective_Scan_bwd_kernel_traitsILi128ELi16ELb0ELb0ELb1ELb1ELb0EfN3c107complexIfEEEEv12SSMParamsBwd,(.L_x_14455 - _Z25selective_scan_bwd_kernelI32Selective_Scan_bwd_kernel_traitsILi128ELi16ELb0ELb0ELb1ELb1ELb0EfN3c107complexIfEEEEv12SSMParamsBwd)
        .other          _Z25selective_scan_bwd_kernelI32Selective_Scan_bwd_kernel_traitsILi128ELi16ELb0ELb0ELb1ELb1ELb0EfN3c107complexIfEEEEv12SSMParamsBwd,@"STO_CUDA_ENTRY STV_DEFAULT"
_Z25selective_scan_bwd_kernelI32Selective_Scan_bwd_kernel_traitsILi128ELi16ELb0ELb0ELb1ELb1ELb0EfN3c107complexIfEEEEv12SSMParamsBwd:
.text._Z25selective_scan_bwd_kernelI32Selective_Scan_bwd_kernel_traitsILi128ELi16ELb0ELb0ELb1ELb1ELb0EfN3c107complexIfEEEEv12SSMParamsBwd:
        /* <DEDUP_REMOVED lines=165> */
.L_x_726:
[----:B------:R-:W-:Y:S01]  /*0a50*/  ULDC UR33, c[0x0][0x174] ;  /* 0x00005d0000217ab9 */ /* 0x000fe20000000800 */
[----:B------:R-:W-:Y:S01]  /*0a60*/  SHF.L.U32 R0, R150, 0x4, RZ ;  /* 0x0000000496007819 */ /* 0x000fe200000006ff */
[----:B------:R-:W-:Y:S01]  /*0a70*/  UIADD3 UR33, -UR6, UR33, URZ ;  /* 0x0000002106217290 */ /* 0x000fe2000fffe13f */
[----:B------:R-:W-:Y:S01]  /*0a80*/  BAR.SYNC.DEFER_BLOCKING 0x0 ;  /* 0x0000000000007b1d */ /* 0x000fe20000010000 */
[----:B------:R-:W-:Y:S01]  /*0a90*/  MOV R2, UR19 ;  /* 0x0000001300027c02 */ /* 0x000fe20008000f00 */
[----:B------:R-:W-:Y:S01]  /*0aa0*/  HFMA2.MMA R7, -RZ, RZ, 0, 0 ;  /* 0x00000000ff077435 */ /* 0x000fe200000001ff */
[----:B------:R-:W-:Y:S01]  /*0ab0*/  ULEA UR38, UR33, 0xfffff800, 0xb ;  /* 0xfffff80021267891 */ /* 0x000fe2000f8e583f */
[----:B------:R-:W-:Y:S01]  /*0ac0*/  LOP3.LUT R0, R0, 0xfffffe00, RZ, 0xc0, !PT ;  /* 0xfffffe0000007812 */ /* 0x000fe200078ec0ff */
[----:B------:R-:W-:Y:S01]  /*0ad0*/  CS2R R4, SRZ ;  /* 0x0000000000047805 */ /* 0x000fe2000001ff00 */
[----:B------:R-:W-:Y:S01]  /*0ae0*/  ULDC UR7, c[0x0][0x168] ;  /* 0x00005a0000077ab9 */ /* 0x000fe20000000800 */
[----:B------:R-:W-:Y:S01]  /*0af0*/  MOV R3, UR24 ;  /* 0x0000001800037c02 */ /* 0x000fe20008000f00 */
[----:B------:R-:W-:Y:S01]  /*0b00*/  UIADD3 UR7, -UR38, UR7, URZ ;  /* 0x0000000726077290 */ /* 0x000fe2000fffe13f */
[----:B------:R-:W-:Y:S01]  /*0b10*/  LOP3.LUT R148, R0, 0x1f, R150, 0xf8, !PT ;  /* 0x0000001f00947812 */ /* 0x000fe200078ef896 */
[----:B------:R-:W-:Y:S01]  /*0b20*/  HFMA2.MMA R11, -RZ, RZ, 0, 0 ;  /* 0x00000000ff0b7435 */ /* 0x000fe200000001ff */
[----:B------:R-:W-:Y:S01]  /*0b30*/  CS2R R12, SRZ ;  /* 0x00000000000c7805 */ /* 0x000fe2000001ff00 */
[----:B------:R-:W-:Y:S01]  /*0b40*/  MOV R9, RZ ;  /* 0x000000ff00097202 */ /* 0x000fe20000000f00 */
[----:B------:R-:W-:Y:S01]  /*0b50*/  CS2R R18, SRZ ;  /* 0x0000000000127805 */ /* 0x000fe2000001ff00 */
[----:B------:R-:W-:Y:S01]  /*0b60*/  MOV R21, UR7 ;  /* 0x0000000700157c02 */ /* 0x000fe20008000f00 */
[C---:B------:R-:W-:Y:S01]  /*0b70*/  IMAD.WIDE R2, R148.reuse, 0x4, R2 ;  /* 0x0000000494027825 */ /* 0x040fe200078e0202 */
[C---:B------:R-:W-:Y:S01]  /*0b80*/  LOP3.LUT R6, R148.reuse, 0x20, RZ, 0xfc, !PT ;  /* 0x0000002094067812 */ /* 0x040fe200078efcff */
[----:B------:R-:W-:Y:S01]  /*0b90*/  HFMA2.MMA R30, -RZ, RZ, 0, 0 ;  /* 0x00000000ff1e7435 */ /* 0x000fe200000001ff */
[----:B------:R-:W-:-:S02]  /*0ba0*/  ISETP.GE.AND P2, PT, R148, R21, PT ;  /* 0x000000159400720c */ /* 0x000fc40003f46270 */
[-C--:B------:R-:W-:Y:S02]  /*0bb0*/  ISETP.GE.AND P1, PT, R6, R21.reuse, PT ;  /* 0x000000150600720c */ /* 0x080fe40003f26270 */
[C---:B------:R-:W-:Y:S02]  /*0bc0*/  LOP3.LUT R8, R148.reuse, 0x40, RZ, 0xfc, !PT ;  /* 0x0000004094087812 */ /* 0x040fe400078efcff */
[C---:B------:R-:W-:Y:S02]  /*0bd0*/  LOP3.LUT R10, R148.reuse, 0x60, RZ, 0xfc, !PT ;  /* 0x00000060940a7812 */ /* 0x040fe400078efcff */
[C---:B------:R-:W-:Y:S02]  /*0be0*/  LOP3.LUT R14, R148.reuse, 0x80, RZ, 0xfc, !PT ;  /* 0x00000080940e7812 */ /* 0x040fe400078efcff */
[C---:B------:R-:W-:Y:S02]  /*0bf0*/  LOP3.LUT R16, R148.reuse, 0xa0, RZ, 0xfc, !PT ;  /* 0x000000a094107812 */ /* 0x040fe400078efcff */
[----:B------:R-:W-:Y:S01]  /*0c00*/  LOP3.LUT R20, R148, 0xc0, RZ, 0xfc, !PT ;  /* 0x000000c094147812 */ /* 0x000fe200078efcff */
[----:B------:R1:W3:Y:S01]  /*0c10*/  @!P2 LDG.E R4, [R2.64] ;  /* 0x0000001e0204a981 */ /* 0x0002e2000c1e1900 */
[----:B------:R-:W-:-:S02]  /*0c20*/  ISETP.GE.AND P0, PT, R8, R21, PT ;  /* 0x000000150800720c */ /* 0x000fc40003f06270 */
[----:B------:R-:W-:Y:S01]  /*0c30*/  LOP3.LUT R22, R148, 0xe0, RZ, 0xfc, !PT ;  /* 0x000000e094167812 */ /* 0x000fe200078efcff */
[----:B------:R1:W4:Y:S01]  /*0c40*/  @!P1 LDG.E R7, [R2.64+0x80] ;  /* 0x0000801e02079981 */ /* 0x000322000c1e1900 */
[-C--:B------:R-:W-:Y:S02]  /*0c50*/  ISETP.GE.AND P4, PT, R10, R21.reuse, PT ;  /* 0x000000150a00720c */ /* 0x080fe40003f86270 */
[----:B------:R-:W-:Y:S02]  /*0c60*/  LOP3.LUT R26, R148, 0x100, RZ, 0xfc, !PT ;  /* 0x00000100941a7812 */ /* 0x000fe400078efcff */
[-C--:B------:R-:W-:Y:S02]  /*0c70*/  ISETP.GE.AND P6, PT, R14, R21.reuse, PT ;  /* 0x000000150e00720c */ /* 0x080fe40003fc6270 */
[-C--:B------:R-:W-:Y:S02]  /*0c80*/  ISETP.GE.AND P5, PT, R16, R21.reuse, PT ;  /* 0x000000151000720c */ /* 0x080fe40003fa6270 */
[-C--:B------:R-:W-:Y:S01]  /*0c90*/  ISETP.GE.AND P3, PT, R20, R21.reuse, PT ;  /* 0x000000151400720c */ /* 0x080fe20003f66270 */
[----:B------:R1:W5:Y:S01]  /*0ca0*/  @!P0 LDG.E R5, [R2.64+0x100] ;  /* 0x0001001e02058981 */ /* 0x000362000c1e1900 */
[----:B------:R-:W-:-:S02]  /*0cb0*/  ISETP.GE.AND P2, PT, R22, R21, PT ;  /* 0x000000151600720c */ /* 0x000fc40003f46270 */
[----:B------:R-:W-:Y:S01]  /*0cc0*/  ISETP.GE.AND P1, PT, R26, R21, PT ;  /* 0x000000151a00720c */ /* 0x000fe20003f26270 */
[----:B--2---:R1:W2:Y:S01]  /*0cd0*/  @!P4 LDG.E R12, [R2.64+0x180] ;  /* 0x0001801e020cc981 */ /* 0x0042a2000c1e1900 */
[C---:B------:R-:W-:Y:S02]  /*0ce0*/  LOP3.LUT R28, R148.reuse, 0x120, RZ, 0xfc, !PT ;  /* 0x00000120941c7812 */ /* 0x040fe400078efcff */
[C---:B------:R-:W-:Y:S01]  /*0cf0*/  LOP3.LUT R32, R148.reuse, 0x140, RZ, 0xfc, !PT ;  /* 0x0000014094207812 */ /* 0x040fe200078efcff */
[----:B------:R1:W2:Y:S01]  /*0d00*/  @!P6 LDG.E R9, [R2.64+0x200] ;  /* 0x0002001e0209e981 */ /* 0x0002a2000c1e1900 */
[----:B------:R-:W-:Y:S02]  /*0d10*/  MOV R24, RZ ;  /* 0x000000ff00187202 */ /* 0x000fe40000000f00 */
[C---:B------:R-:W-:Y:S01]  /*0d20*/  LOP3.LUT R34, R148.reuse, 0x160, RZ, 0xfc, !PT ;  /* 0x0000016094227812 */ /* 0x040fe200078efcff */
[----:B------:R1:W2:Y:S01]  /*0d30*/  @!P5 LDG.E R18, [R2.64+0x280] ;  /* 0x0002801e0212d981 */ /* 0x0002a2000c1e1900 */
[----:B------:R-:W-:-:S02]  /*0d40*/  LOP3.LUT R38, R148, 0x180, RZ, 0xfc, !PT ;  /* 0x0000018094267812 */ /* 0x000fc400078efcff */
[----:B------:R-:W-:Y:S01]  /*0d50*/  LOP3.LUT R40, R148, 0x1a0, RZ, 0xfc, !PT ;  /* 0x000001a094287812 */ /* 0x000fe200078efcff */
[----:B------:R1:W2:Y:S01]  /*0d60*/  @!P3 LDG.E R11, [R2.64+0x300] ;  /* 0x0003001e020bb981 */ /* 0x0002a2000c1e1900 */
[-C--:B------:R-:W-:Y:S02]  /*0d70*/  ISETP.GE.AND P0, PT, R28, R21.reuse, PT ;  /* 0x000000151c00720c */ /* 0x080fe40003f06270 */
[----:B------:R-:W-:Y:S01]  /*0d80*/  LOP3.LUT R44, R148, 0x1c0, RZ, 0xfc, !PT ;  /* 0x000001c0942c7812 */ /* 0x000fe200078efcff */
[----:B------:R1:W2:Y:S01]  /*0d90*/  @!P2 LDG.E R24, [R2.64+0x380] ;  /* 0x0003801e0218a981 */ /* 0x0002a2000c1e1900 */
[-C--:B------:R-:W-:Y:S02]  /*0da0*/  ISETP.GE.AND P4, PT, R32, R21.reuse, PT ;  /* 0x000000152000720c */ /* 0x080fe40003f86270 */
[----:B------:R-:W-:Y:S01]  /*0db0*/  LOP3.LUT R46, R148, 0x1e0, RZ, 0xfc, !PT ;  /* 0x000001e0942e7812 */ /* 0x000fe200078efcff */
[----:B------:R1:W2:Y:S01]  /*0dc0*/  @!P1 LDG.E R13, [R2.64+0x400] ;  /* 0x0004001e020d9981 */ /* 0x0002a2000c1e1900 */
[----:B------:R-:W-:-:S02]  /*0dd0*/  ISETP.GE.AND P6, PT, R34, R21, PT ;  /* 0x000000152200720c */ /* 0x000fc40003fc6270 */
[-C--:B------:R-:W-:Y:S01]  /*0de0*/  ISETP.GE.AND P5, PT, R38, R21.reuse, PT ;  /* 0x000000152600720c */ /* 0x080fe20003fa6270 */
[----:B------:R-:W-:Y:S01]  /*0df0*/  HFMA2.MMA R36, -RZ, RZ, 0, 0 ;  /* 0x00000000ff247435 */ /* 0x000fe200000001ff */
[-C--:B------:R-:W-:Y:S01]  /*0e00*/  ISETP.GE.AND P3, PT, R40, R21.reuse, PT ;  /* 0x000000152800720c */ /* 0x080fe20003f66270 */
[----:B------:R-:W-:Y:S01]  /*0e10*/  HFMA2.MMA R42, -RZ, RZ, 0, 0 ;  /* 0x00000000ff2a7435 */ /* 0x000fe200000001ff */
[-C--:B------:R-:W-:Y:S01]  /*0e20*/  ISETP.GE.AND P2, PT, R44, R21.reuse, PT ;  /* 0x000000152c00720c */ /* 0x080fe20003f46270 */
[----:B------:R1:W2:Y:S01]  /*0e30*/  @!P0 LDG.E R30, [R2.64+0x480] ;  /* 0x0004801e021e8981 */ /* 0x0002a2000c1e1900 */
[----:B------:R-:W-:Y:S02]  /*0e40*/  ISETP.GE.AND P1, PT, R46, R21, PT ;  /* 0x000000152e00720c */ /* 0x000fe40003f26270 */
[----:B------:R-:W-:Y:S02]  /*0e50*/  MOV R15, RZ ;  /* 0x000000ff000f7202 */ /* 0x000fe40000000f00 */
[----:B------:R-:W-:Y:S01]  /*0e60*/  MOV R17, RZ ;  /* 0x000000ff00117202 */ /* 0x000fe20000000f00 */
[----:B------:R1:W2:Y:S01]  /*0e70*/  @!P6 LDG.E R36, [R2.64+0x580] ;  /* 0x0005801e0224e981 */ /* 0x0002a2000c1e1900 */
[----:B------:R-:W-:-:S03]  /*0e80*/  MOV R48, RZ ;  /* 0x000000ff00307202 */ /* 0x000fc60000000f00 */
[----:B------:R1:W2:Y:S04]  /*0e90*/  @!P4 LDG.E R15, [R2.64+0x500] ;  /* 0x0005001e020fc981 */ /* 0x0002a8000c1e1900 */
[----:B------:R1:W2:Y:S04]  /*0ea0*/  @!P5 LDG.E R17, [R2.64+0x600] ;  /* 0x0006001e0211d981 */ /* 0x0002a8000c1e1900 */
[----:B------:R1:W2:Y:S04]  /*0eb0*/  @!P3 LDG.E R42, [R2.64+0x680] ;  /* 0x0006801e022ab981 */ /* 0x0002a8000c1e1900 */
[----:B------:R1:W2:Y:S04]  /*0ec0*/  @!P2 LDG.E R19, [R2.64+0x700] ;  /* 0x0007001e0213a981 */ /* 0x0002a8000c1e1900 */
[----:B------:R1:W2:Y:S01]  /*0ed0*/  @!P1 LDG.E R48, [R2.64+0x780] ;  /* 0x0007801e02309981 */ /* 0x0002a2000c1e1900 */
[----:B------:R-:W-:-:S04]  /*0ee0*/  IADD3 R23, R0, R149, RZ ;  /* 0x0000009500177210 */ /* 0x000fc80007ffe0ff */
[C---:B------:R-:W-:Y:S02]  /*0ef0*/  IADD3 R50, R23.reuse, 0x20, RZ ;  /* 0x0000002017327810 */ /* 0x040fe40007ffe0ff */
[C---:B------:R-:W-:Y:S02]  /*0f00*/  IADD3 R252, R23.reuse, 0x40, RZ ;  /* 0x0000004017fc7810 */ /* 0x040fe40007ffe0ff */
[C---:B------:R-:W-:Y:S02]  /*0f10*/  IADD3 R52, R23.reuse, 0x60, RZ ;  /* 0x0000006017347810 */ /* 0x040fe40007ffe0ff */
[C---:B------:R-:W-:Y:S02]  /*0f20*/  IADD3 R250, R23.reuse, 0x80, RZ ;  /* 0x0000008017fa7810 */ /* 0x040fe40007ffe0ff */
[C---:B------:R-:W-:Y:S02]  /*0f30*/  LEA.HI.SX32 R27, R23.reuse, R23, 0x1b ;  /* 0x00000017171b7211 */ /* 0x040fe400078fdaff */
        /* <DEDUP_REMOVED lines=28> */
[----:B------:R-:W-:Y:S02]  /*1100*/  ISETP.GE.AND P0, PT, R20, R21, PT ;  /* 0x000000151400720c */ /* 0x000fe40003f06270 */
[----:B------:R-:W-:Y:S02]  /*1110*/  MOV R170, UR25 ;  /* 0x0000001900aa7c02 */ /* 0x000fe40008000f00 */
[----:B------:R-:W-:-:S05]  /*1120*/  MOV R171, UR26 ;  /* 0x0000001a00ab7c02 */ /* 0x000fca0008000f00 */
[C---:B------:R-:W-:Y:S01]  /*1130*/  IMAD.WIDE R170, R148.reuse, 0x4, R170 ;  /* 0x0000000494aa7825 */ /* 0x040fe200078e02aa */
[-C--:B------:R-:W-:Y:S02]  /*1140*/  ISETP.GE.AND P1, PT, R148, R21.reuse, PT ;  /* 0x000000159400720c */ /* 0x080fe40003f26270 */
[-C--:B------:R-:W-:Y:S02]  /*1150*/  ISETP.GE.AND P2, PT, R6, R21.reuse, PT ;  /* 0x000000150600720c */ /* 0x080fe40003f46270 */
[-C--:B------:R-:W-:Y:S02]  /*1160*/  ISETP.GE.AND P3, PT, R8, R21.reuse, PT ;  /* 0x000000150800720c */ /* 0x080fe40003f66270 */
[-C--:B------:R-:W-:Y:S02]  /*1170*/  ISETP.GE.AND P4, PT, R16, R21.reuse, PT ;  /* 0x000000151000720c */ /* 0x080fe40003f86270 */
[-C--:B------:R-:W-:Y:S02]  /*1180*/  ISETP.GE.AND P5, PT, R10, R21.reuse, PT ;  /* 0x000000150a00720c */ /* 0x080fe40003fa6270 */
[----:B------:R-:W-:Y:S01]  /*1190*/  ISETP.GE.AND P6, PT, R14, R21, PT ;  /* 0x000000150e00720c */ /* 0x000fe20003fc6270 */
[----:B------:R-:W-:Y:S01]  /*11a0*/  CS2R R2, SRZ ;  /* 0x0000000000027805 */ /* 0x000fe2000001ff00 */
[----:B---3--:R-:W-:Y:S04]  /*11b0*/  STS [R27.X4], R4 ;  /* 0x000000041b007388 */ /* 0x008fe80000004800 */
[----:B----4-:R-:W-:Y:S04]  /*11c0*/  STS [R25.X4+0x80], R7 ;  /* 0x0000800719007388 */ /* 0x010fe80000004800 */
[----:B-----5:R-:W-:Y:S04]  /*11d0*/  STS [R252.X4+0x100], R5 ;  /* 0x00010005fc007388 */ /* 0x020fe80000004800 */
[----:B--2---:R-:W-:Y:S04]  /*11e0*/  STS [R251.X4+0x180], R12 ;  /* 0x0001800cfb007388 */ /* 0x004fe80000004800 */
[----:B------:R1:W-:Y:S04]  /*11f0*/  STS [R250.X4+0x200], R9 ;  /* 0x00020009fa007388 */ /* 0x0003e80000004800 */
        /* <DEDUP_REMOVED lines=8> */
[----:B------:R0:W-:Y:S04]  /*1280*/  STS [R239.X4+0x680], R42 ;  /* 0x0006802aef007388 */ /* 0x0001e80000004800 */
        /* <DEDUP_REMOVED lines=20> */
[----:B-1----:R-:W-:Y:S01]  /*13d0*/  MOV R9, RZ ;  /* 0x000000ff00097202 */ /* 0x002fe20000000f00 */
[----:B--2---:R-:W-:-:S05]  /*13e0*/  HFMA2.MMA R18, -RZ, RZ, 0, 0 ;  /* 0x00000000ff127435 */ /* 0x004fca00000001ff */
[----:B------:R-:W2:Y:S01]  /*13f0*/  @!P0 LDG.E R9, [R170.64+0x300] ;  /* 0x0003001eaa098981 */ /* 0x000ea2000c1e1900 */
[----:B------:R-:W-:Y:S02]  /*1400*/  ISETP.GE.AND P0, PT, R22, R21, PT ;  /* 0x000000151600720c */ /* 0x000fe40003f06270 */
[----:B---3--:R-:W-:Y:S01]  /*1410*/  MOV R11, RZ ;  /* 0x000000ff000b7202 */ /* 0x008fe20000000f00 */
[----:B------:R-:W-:Y:S01]  /*1420*/  HFMA2.MMA R7, -RZ, RZ, 0, 0 ;  /* 0x00000000ff077435 */ /* 0x000fe200000001ff */
[----:B------:R-:W-:Y:S01]  /*1430*/  CS2R R4, SRZ ;  /* 0x0000000000047805 */ /* 0x000fe2000001ff00 */
[----:B----4-:R-:W-:Y:S01]  /*1440*/  CS2R R12, SRZ ;  /* 0x00000000000c7805 */ /* 0x010fe2000001ff00 */
[----:B------:R-:W3:Y:S01]  /*1450*/  @!P1 LDG.E R2, [R170.64] ;  /* 0x0000001eaa029981 */ /* 0x000ee2000c1e1900 */
[----:B------:R-:W-:-:S03]  /*1460*/  HFMA2.MMA R24, -RZ, RZ, 0, 0 ;  /* 0x00000000ff187435 */ /* 0x000fc600000001ff */
[----:B------:R-:W4:Y:S04]  /*1470*/  @!P2 LDG.E R3, [R170.64+0x80] ;  /* 0x0000801eaa03a981 */ /* 0x000f28000c1e1900 */
[----:B------:R-:W2:Y:S01]  /*1480*/  @!P0 LDG.E R18, [R170.64+0x380] ;  /* 0x0003801eaa128981 */ /* 0x000ea2000c1e1900 */
[-C--:B------:R-:W-:Y:S02]  /*1490*/  ISETP.GE.AND P0, PT, R26, R21.reuse, PT ;  /* 0x000000151a00720c */ /* 0x080fe40003f06270 */
[-C--:B------:R-:W-:Y:S01]  /*14a0*/  ISETP.GE.AND P1, PT, R32, R21.reuse, PT ;  /* 0x000000152000720c */ /* 0x080fe20003f26270 */
[----:B------:R-:W2:Y:S01]  /*14b0*/  @!P3 LDG.E R5, [R170.64+0x100] ;  /* 0x0001001eaa05b981 */ /* 0x000ea2000c1e1900 */
[-C--:B------:R-:W-:Y:S02]  /*14c0*/  ISETP.GE.AND P2, PT, R34, R21.reuse, PT ;  /* 0x000000152200720c */ /* 0x080fe40003f46270 */
[-C--:B------:R-:W-:Y:S01]  /*14d0*/  ISETP.GE.AND P3, PT, R38, R21.reuse, PT ;  /* 0x000000152600720c */ /* 0x080fe20003f66270 */
[----:B------:R-:W2:Y:S01]  /*14e0*/  @!P4 LDG.E R12, [R170.64+0x280] ;  /* 0x0002801eaa0cc981 */ /* 0x000ea2000c1e1900 */
[----:B------:R-:W-:Y:S01]  /*14f0*/  ISETP.GE.AND P4, PT, R40, R21, PT ;  /* 0x000000152800720c */ /* 0x000fe20003f86270 */
[----:B-----5:R-:W-:-:S02]  /*1500*/  HFMA2.MMA R15, -RZ, RZ, 0, 0 ;  /* 0x00000000ff0f7435 */ /* 0x020fc400000001ff */
[----:B------:R-:W5:Y:S04]  /*1510*/  @!P5 LDG.E R4, [R170.64+0x180] ;  /* 0x0001801eaa04d981 */ /* 0x000f68000c1e1900 */
[----:B------:R-:W5:Y:S01]  /*1520*/  @!P0 LDG.E R11, [R170.64+0x400] ;  /* 0x0004001eaa0b8981 */ /* 0x000f62000c1e1900 */
[-C--:B------:R-:W-:Y:S02]  /*1530*/  ISETP.GE.AND P0, PT, R28, R21.reuse, PT ;  /* 0x000000151c00720c */ /* 0x080fe40003f06270 */
[-C--:B------:R-:W-:Y:S01]  /*1540*/  ISETP.GE.AND P5, PT, R44, R21.reuse, PT ;  /* 0x000000152c00720c */ /* 0x080fe20003fa6270 */
[----:B------:R-:W5:Y:S01]  /*1550*/  @!P6 LDG.E R7, [R170.64+0x200] ;  /* 0x0002001eaa07e981 */ /* 0x000f62000c1e1900 */
[----:B------:R-:W-:Y:S01]  /*1560*/  ISETP.GE.AND P6, PT, R46, R21, PT ;  /* 0x000000152e00720c */ /* 0x000fe20003fc6270 */
[----:B0-----:R-:W-:Y:S01]  /*1570*/  HFMA2.MMA R17, -RZ, RZ, 0, 0 ;  /* 0x00000000ff117435 */ /* 0x001fe200000001ff */
[----:B------:R-:W-:Y:S01]  /*1580*/  MOV R30, RZ ;  /* 0x000000ff001e7202 */ /* 0x000fe20000000f00 */
[----:B------:R-:W5:Y:S01]  /*1590*/  @!P1 LDG.E R13, [R170.64+0x500] ;  /* 0x0005001eaa0d9981 */ /* 0x000f62000c1e1900 */
[----:B------:R-:W-:-:S02]  /*15a0*/  MOV R36, RZ ;  /* 0x000000ff00247202 */ /* 0x000fc40000000f00 */
[----:B------:R-:W-:Y:S01]  /*15b0*/  MOV R42, RZ ;  /* 0x000000ff002a7202 */ /* 0x000fe20000000f00 */
[----:B------:R-:W5:Y:S04]  /*15c0*/  @!P3 LDG.E R15, [R170.64+0x600] ;  /* 0x0006001eaa0fb981 */ /* 0x000f68000c1e1900 */
[----:B------:R-:W5:Y:S04]  /*15d0*/  @!P0 LDG.E R24, [R170.64+0x480] ;  /* 0x0004801eaa188981 */ /* 0x000f68000c1e1900 */
[----:B------:R-:W5:Y:S04]  /*15e0*/  @!P2 LDG.E R30, [R170.64+0x580] ;  /* 0x0005801eaa1ea981 */ /* 0x000f68000c1e1900 */
[----:B------:R-:W5:Y:S04]  /*15f0*/  @!P4 LDG.E R36, [R170.64+0x680] ;  /* 0x0006801eaa24c981 */ /* 0x000f68000c1e1900 */
[----:B------:R-:W5:Y:S04]  /*1600*/  @!P5 LDG.E R17, [R170.64+0x700] ;  /* 0x0007001eaa11d981 */ /* 0x000f68000c1e1900 */
[----:B------:R-:W5:Y:S01]  /*1610*/  @!P6 LDG.E R42, [R170.64+0x780] ;  /* 0x0007801eaa2ae981 */ /* 0x000f62000c1e1900 */
[----:B------:R-:W-:-:S02]  /*1620*/  P2R R23, PR, RZ, 0x1 ;  /* 0x00000001ff177803 */ /* 0x000fc40000000000 */
[-C--:B------:R-:W-:Y:S01]  /*1630*/  ISETP.GE.AND P0, PT, R148, R21.reuse, PT ;  /* 0x000000159400720c */ /* 0x080fe20003f06270 */
[----:B------:R-:W-:Y:S01]  /*1640*/  HFMA2.MMA R0, -RZ, RZ, 0, 0 ;  /* 0x00000000ff007435 */ /* 0x000fe200000001ff */
[----:B------:R-:W-:Y:S02]  /*1650*/  P2R R19, PR, RZ, 0x2 ;  /* 0x00000002ff137803 */ /* 0x000fe40000000000 */
[----:B------:R-:W-:Y:S01]  /*1660*/  ISETP.GE.AND P1, PT, R8, R21, PT ;  /* 0x000000150800720c */ /* 0x000fe20003f26270 */
[----:B---3--:R0:W-:Y:S04]  /*1670*/  STS [R27.X4], R2 ;  /* 0x000000021b007388 */ /* 0x0081e80000004800 */
[----:B----4-:R1:W-:Y:S04]  /*1680*/  STS [R25.X4+0x80], R3 ;  /* 0x0000800319007388 */ /* 0x0103e80000004800 */
[----:B--2---:R-:W-:Y:S04]  /*1690*/  STS [R252.X4+0x100], R5 ;  /* 0x00010005fc007388 */ /* 0x004fe80000004800 */
        /* <DEDUP_REMOVED lines=12> */
[----:B------:R-:W-:Y:S01]  /*1760*/  STS [R237.X4+0x780], R42 ;  /* 0x0007802aed007388 */ /* 0x000fe20000004800 */
[----:B------:R-:W-:-:S06]  /*1770*/  NOP ;  /* 0x0000000000007918 */ /* 0x000fcc0000000000 */
[----:B------:R-:W0:Y:S04]  /*1780*/  LDS R128, [R147.X4] ;  /* 0x0000000093807984 */ /* 0x000e280000004800 */
[----:B------:R-:W0:Y:S04]  /*1790*/  LDS R127, [R147.X4+0x4] ;  /* 0x00000400937f7984 */ /* 0x000e280000004800 */
[----:B------:R-:W0:Y:S04]  /*17a0*/  LDS R126, [R147.X4+0x8] ;  /* 0x00000800937e7984 */ /* 0x000e280000004800 */
[----:B------:R-:W0:Y:S04]  /*17b0*/  LDS R125, [R147.X4+0xc] ;  /* 0x00000c00937d7984 */ /* 0x000e280000004800 */
[----:B------:R-:W0:Y:S04]  /*17c0*/  LDS R124, [R147.X4+0x10] ;  /* 0x00001000937c7984 */ /* 0x000e280000004800 */
[----:B------:R-:W0:Y:S04]  /*17d0*/  LDS R123, [R147.X4+0x14] ;  /* 0x00001400937b7984 */ /* 0x000e280000004800 */
[----:B------:R-:W2:Y:S04]  /*17e0*/  LDS R122, [R147.X4+0x18] ;  /* 0x00001800937a7984 */ /* 0x000ea80000004800 */
[----:B------:R-:W2:Y:S04]  /*17f0*/  LDS R119, [R147.X4+0x1c] ;  /* 0x00001c0093777984 */ /* 0x000ea80000004800 */
[----:B------:R-:W3:Y:S04]  /*1800*/  LDS R118, [R147.X4+0x20] ;  /* 0x0000200093767984 */ /* 0x000ee80000004800 */
[----:B------:R-:W3:Y:S04]  /*1810*/  LDS R117, [R147.X4+0x24] ;  /* 0x0000240093757984 */ /* 0x000ee80000004800 */
[----:B------:R-:W3:Y:S04]  /*1820*/  LDS R116, [R147.X4+0x28] ;  /* 0x0000280093747984 */ /* 0x000ee80000004800 */
[----:B------:R-:W3:Y:S04]  /*1830*/  LDS R115, [R147.X4+0x2c] ;  /* 0x00002c0093737984 */ /* 0x000ee80000004800 */
[----:B------:R-:W3:Y:S04]  /*1840*/  LDS R114, [R147.X4+0x30] ;  /* 0x0000300093727984 */ /* 0x000ee80000004800 */
[----:B------:R-:W3:Y:S04]  /*1850*/  LDS R113, [R147.X4+0x34] ;  /* 0x0000340093717984 */ /* 0x000ee80000004800 */
[----:B------:R-:W3:Y:S04]  /*1860*/  LDS R112, [R147.X4+0x38] ;  /* 0x0000380093707984 */ /* 0x000ee80000004800 */
[----:B------:R-:W4:Y:S01]  /*1870*/  LDS R111, [R147.X4+0x3c] ;  /* 0x00003c00936f7984 */ /* 0x000f220000004800 */
[----:B0-----:R-:W-:-:S02]  /*1880*/  MOV R2, UR27 ;  /* 0x0000001b00027c02 */ /* 0x001fc40008000f00 */
[----:B-1----:R-:W-:-:S05]  /*1890*/  MOV R3, UR28 ;  /* 0x0000001c00037c02 */ /* 0x002fca0008000f00 */
[----:B------:R-:W-:Y:S01]  /*18a0*/  IMAD.WIDE R2, R148, 0x4, R2 ;  /* 0x0000000494027825 */ /* 0x000fe200078e0202 */
[----:B------:R-:W-:Y:S01]  /*18b0*/  BAR.SYNC.DEFER_BLOCKING 0x0 ;  /* 0x0000000000007b1d */ /* 0x000fe20000010000 */
[----:B--2---:R-:W-:-:S05]  /*18c0*/  CS2R R4, SRZ ;  /* 0x0000000000047805 */ /* 0x004fca000001ff00 */
[----:B------:R-:W2:Y:S01]  /*18d0*/  @!P0 LDG.E R0, [R2.64] ;  /* 0x0000001e02008981 */ /* 0x000ea2000c1e1900 */
[----:B------:R-:W-:-:S03]  /*18e0*/  ISETP.GE.AND P0, PT, R6, R21, PT ;  /* 0x000000150600720c */ /* 0x000fc60003f06270 */
[----:B------:R-:W2:Y:S01]  /*18f0*/  @!P1 LDG.E R5, [R2.64+0x100] ;  /* 0x0001001e02059981 */ /* 0x000ea2000c1e1900 */
[----:B------:R-:W-:Y:S01]  /*1900*/  ISETP.GE.AND P1, PT, R14, R21, PT ;  /* 0x000000150e00720c */ /* 0x000fe20003f26270 */
[----:B---3--:R-:W-:-:S08]  /*1910*/  CS2R R6, SRZ ;  /* 0x0000000000067805 */ /* 0x008fd0000001ff00 */
[----:B------:R-:W3:Y:S01]  /*1920*/  @!P0 LDG.E R4, [R2.64+0x80] ;  /* 0x0000801e02048981 */ /* 0x000ee2000c1e1900 */
[----:B------:R-:W-:-:S03]  /*1930*/  ISETP.GE.AND P0, PT, R10, R21, PT ;  /* 0x000000150a00720c */ /* 0x000fc60003f06270 */
[----:B------:R-:W3:Y:S01]  /*1940*/  @!P1 LDG.E R7, [R2.64+0x200] ;  /* 0x0002001e02079981 */ /* 0x000ee2000c1e1900 */
[----:B------:R-:W-:Y:S01]  /*1950*/  ISETP.GE.AND P1, PT, R20, R21, PT ;  /* 0x000000151400720c */ /* 0x000fe20003f26270 */
[----:B----4-:R-:W-:-:S08]  /*1960*/  CS2R R8, SRZ ;  /* 0x0000000000087805 */ /* 0x010fd0000001ff00 */
[----:B------:R-:W4:Y:S01]  /*1970*/  @!P0 LDG.E R6, [R2.64+0x180] ;  /* 0x0001801e02068981 */ /* 0x000f22000c1e1900 */
[----:B------:R-:W-:-:S03]  /*1980*/  ISETP.GE.AND P0, PT, R16, R21, PT ;  /* 0x000000151000720c */ /* 0x000fc60003f06270 */
[----:B------:R-:W4:Y:S01]  /*1990*/  @!P1 LDG.E R9, [R2.64+0x300] ;  /* 0x0003001e02099981 */ /* 0x000f22000c1e1900 */
[----:B------:R-:W-:Y:S01]  /*19a0*/  ISETP.GE.AND P1, PT, R26, R21, PT ;  /* 0x000000151a00720c */ /* 0x000fe20003f26270 */
[----:B-----5:R-:W-:-:S08]  /*19b0*/  CS2R R10, SRZ ;  /* 0x00000000000a7805 */ /* 0x020fd0000001ff00 */
[----:B------:R-:W5:Y:S01]  /*19c0*/  @!P0 LDG.E R8, [R2.64+0x280] ;  /* 0x0002801e02088981 */ /* 0x000f62000c1e1900 */
[----:B------:R-:W-:-:S03]  /*19d0*/  ISETP.GE.AND P0, PT, R22, R21, PT ;  /* 0x000000151600720c */ /* 0x000fc60003f06270 */
[----:B------:R-:W5:Y:S01]  /*19e0*/  @!P1 LDG.E R11, [R2.64+0x400] ;  /* 0x0004001e020b9981 */ /* 0x000f62000c1e1900 */
[----:B------:R-:W-:Y:S01]  /*19f0*/  ISETP.NE.AND P1, PT, R19, RZ, PT ;  /* 0x000000ff1300720c */ /* 0x000fe20003f25270 */
[----:B------:R-:W-:-:S08]  /*1a00*/  CS2R R12, SRZ ;  /* 0x00000000000c7805 */ /* 0x000fd0000001ff00 */
[----:B------:R-:W5:Y:S01]  /*1a10*/  @!P0 LDG.E R10, [R2.64+0x380] ;  /* 0x0003801e020a8981 */ /* 0x000f62000c1e1900 */
[----:B------:R-:W-:Y:S01]  /*1a20*/  ISETP.NE.AND P0, PT, R23, RZ, PT ;  /* 0x000000ff1700720c */ /* 0x000fe20003f05270 */
[----:B------:R-:W-:Y:S01]  /*1a30*/  CS2R R14, SRZ ;  /* 0x00000000000e7805 */ /* 0x000fe2000001ff00 */
[----:B------:R-:W-:Y:S01]  /*1a40*/  CS2R R16, SRZ ;  /* 0x0000000000107805 */ /* 0x000fe2000001ff00 */
[----:B------:R-:W-:Y:S01]  /*1a50*/  MOV R18, RZ ;  /* 0x000000ff00127202 */ /* 0x000fe20000000f00 */
[----:B------:R-:W5:Y:S04]  /*1a60*/  @!P1 LDG.E R13, [R2.64+0x500] ;  /* 0x0005001e020d9981 */ /* 0x000f68000c1e1900 */
[----:B------:R-:W5:Y:S04]  /*1a70*/  @!P2 LDG.E R14, [R2.64+0x580] ;  /* 0x0005801e020ea981 */ /* 0x000f68000c1e1900 */
[----:B------:R-:W5:Y:S04]  /*1a80*/  @!P3 LDG.E R15, [R2.64+0x600] ;  /* 0x0006001e020fb981 */ /* 0x000f68000c1e1900 */
[----:B------:R-:W5:Y:S04]  /*1a90*/  @!P0 LDG.E R12, [R2.64+0x480] ;  /* 0x0004801e020c8981 */ /* 0x000f68000c1e1900 */
[----:B------:R-:W5:Y:S04]  /*1aa0*/  @!P4 LDG.E R16, [R2.64+0x680] ;  /* 0x0006801e0210c981 */ /* 0x000f68000c1e1900 */
[----:B------:R-:W5:Y:S04]  /*1ab0*/  @!P5 LDG.E R17, [R2.64+0x700] ;  /* 0x0007001e0211d981 */ /* 0x000f68000c1e1900 */
[----:B------:R-:W5:Y:S01]  /*1ac0*/  @!P6 LDG.E R18, [R2.64+0x780] ;  /* 0x0007801e0212e981 */ /* 0x000f62000c1e1900 */
[----:B------:R-:W-:-:S03]  /*1ad0*/  FADD.FTZ R128, R128, UR5 ;  /* 0x0000000580807e21 */ /* 0x000fc60008010000 */
[----:B------:R-:W-:Y:S04]  /*1ae0*/  STL [R1], R25 ;  /* 0x0000001901007387 */ /* 0x000fe80000100800 */
[----:B------:R-:W-:Y:S01]  /*1af0*/  STL [R1+0x4], R27 ;  /* 0x0000041b01007387 */ /* 0x000fe20000100800 */
[----:B------:R-:W-:Y:S01]  /*1b00*/  FSETP.GTU.FTZ.AND P4, PT, R128, 20, PT ;  /* 0x41a000008000780b */ /* 0x000fe20003f9c000 */
[----:B------:R-:W-:Y:S02]  /*1b10*/  FADD.FTZ R127, R127, UR5 ;  /* 0x000000057f7f7e21 */ /* 0x000fe40008010000 */
[----:B------:R-:W-:Y:S02]  /*1b20*/  FADD.FTZ R126, R126, UR5 ;  /* 0x000000057e7e7e21 */ /* 0x000fe40008010000 */
[----:B------:R-:W-:-:S02]  /*1b30*/  FADD.FTZ R125, R125, UR5 ;  /* 0x000000057d7d7e21 */ /* 0x000fc40008010000 */
[----:B------:R-:W-:Y:S02]  /*1b40*/  FADD.FTZ R124, R124, UR5 ;  /* 0x000000057c7c7e21 */ /* 0x000fe40008010000 */
[----:B------:R-:W-:Y:S01]  /*1b50*/  FADD.FTZ R123, R123, UR5 ;  /* 0x000000057b7b7e21 */ /* 0x000fe20008010000 */
[----:B------:R-:W-:Y:S01]  /*1b60*/  BSSY B0, `(.L_x_588) ;  /* 0x000004a000007945 */ /* 0x000fe20003800000 */
[----:B------:R-:W-:Y:S01]  /*1b70*/  FSETP.GTU.FTZ.AND P3, PT, R127, 20, PT ;  /* 0x41a000007f00780b */ /* 0x000fe20003f7c000 */
[----:B------:R-:W-:Y:S01]  /*1b80*/  FADD.FTZ R122, R122, UR5 ;  /* 0x000000057a7a7e21 */ /* 0x000fe20008010000 */
[----:B------:R-:W-:Y:S02]  /*1b90*/  FSETP.GTU.FTZ.AND P2, PT, R126, 20, PT ;  /* 0x41a000007e00780b */ /* 0x000fe40003f5c000 */
[----:B------:R-:W-:Y:S02]  /*1ba0*/  FSETP.GTU.FTZ.AND P1, PT, R125, 20, PT ;  /* 0x41a000007d00780b */ /* 0x000fe40003f3c000 */
[----:B------:R-:W-:-:S02]  /*1bb0*/  FSETP.GTU.FTZ.AND P0, PT, R124, 20, PT ;  /* 0x41a000007c00780b */ /* 0x000fc40003f1c000 */
[----:B------:R-:W-:Y:S01]  /*1bc0*/  FSETP.GTU.FTZ.AND P6, PT, R123, 20, PT ;  /* 0x41a000007b00780b */ /* 0x000fe20003fdc000 */
[----:B--2---:R0:W-:Y:S04]  /*1bd0*/  STS [R27.X4], R0 ;  /* 0x000000001b007388 */ /* 0x0041e80000004800 */
[----:B---3--:R1:W-:Y:S04]  /*1be0*/  STS [R25.X4+0x80], R4 ;  /* 0x0000800419007388 */ /* 0x0083e80000004800 */
[----:B------:R1:W-:Y:S04]  /*1bf0*/  STS [R252.X4+0x100], R5 ;  /* 0x00010005fc007388 */ /* 0x0003e80000004800 */
[----:B----4-:R1:W-:Y:S04]  /*1c00*/  STS [R251.X4+0x180], R6 ;  /* 0x00018006fb007388 */ /* 0x0103e80000004800 */
[----:B------:R1:W-:Y:S04]  /*1c10*/  STS [R250.X4+0x200], R7 ;  /* 0x00020007fa007388 */ /* 0x0003e80000004800 */
[----:B-----5:R1:W-:Y:S04]  /*1c20*/  STS [R249.X4+0x280], R8 ;  /* 0x00028008f9007388 */ /* 0x0203e80000004800 */
        /* <DEDUP_REMOVED lines=27> */
[----:B0-----:R-:W-:-:S04]  /*1de0*/  MOV R0, c[0x0][0x16c] ;  /* 0x00005b0000007a02 */ /* 0x001fc80000000f00 */
[----:B------:R-:W-:Y:S01]  /*1df0*/  ISETP.GE.AND P5, PT, R0, 0x1, PT ;  /* 0x000000010000780c */ /* 0x000fe20003fa6270 */
[----:B------:R-:W-:Y:S07]  /*1e00*/  @P4 BRA `(.L_x_589) ;  /* 0x000001f000004947 */ /* 0x000fee0003800000 */
[----:B--234-:R-:W-:Y:S01]  /*1e10*/  FMUL.FTZ R128, R128, 1.4426950216293334961 ;  /* 0x3fb8aa3b80807820 */ /* 0x01cfe20000410000 */
[----:B-1----:R-:W-:Y:S02]  /*1e20*/  MOV R4, 0x3e800000 ;  /* 0x3e80000000047802 */ /* 0x002fe40000000f00 */
        /* <DEDUP_REMOVED lines=29> */
.L_x_589:
[----:B--234-:R-:W-:Y:S05]  /*2000*/  BSYNC B0 ;  /* 0x0000000000007941 */ /* 0x01cfea0003800000 */
.L_x_588:
[----:B------:R-:W-:Y:S01]  /*2010*/  BSSY B0, `(.L_x_590) ;  /* 0x0000023000007945 */ /* 0x000fe20003800000 */
[----:B------:R-:W-:Y:S01]  /*2020*/  FSETP.GTU.FTZ.AND P4, PT, R122, 20, PT ;  /* 0x41a000007a00780b */ /* 0x000fe20003f9c000 */
[----:B------:R-:W-:Y:S01]  /*2030*/  FADD.FTZ R119, R119, UR5 ;  /* 0x0000000577777e21 */ /* 0x000fe20008010000 */
[----:B------:R-:W-:Y:S06]  /*2040*/  @P3 BRA `(.L_x_591) ;  /* 0x000001f000003947 */ /* 0x000fec0003800000 */
        /* <DEDUP_REMOVED lines=31> */
.L_x_591:
[----:B------:R-:W-:Y:S05]  /*2240*/  BSYNC B0 ;  /* 0x0000000000007941 */ /* 0x000fea0003800000 */
.L_x_590:
        /* <DEDUP_REMOVED lines=35> */
.L_x_593:
[----:B------:R-:W-:Y:S05]  /*2480*/  BSYNC B0 ;  /* 0x0000000000007941 */ /* 0x000fea0003800000 */
.L_x_592:
        /* <DEDUP_REMOVED lines=35> */
.L_x_595:
[----:B------:R-:W-:Y:S05]  /*26c0*/  BSYNC B0 ;  /* 0x0000000000007941 */ /* 0x000fea0003800000 */
.L_x_594:
[----:B------:R0:W-:Y:S01]  /*26d0*/  STL [R1+0x8], RZ ;  /* 0x000008ff01007387 */ /* 0x0001e20000100800 */
[----:B------:R-:W-:Y:S01]  /*26e0*/  BSSY B0, `(.L_x_596) ;  /* 0x0000023000007945 */ /* 0x000fe20003800000 */
[----:B------:R-:W-:Y:S01]  /*26f0*/  FSETP.GTU.FTZ.AND P1, PT, R117, 20, PT ;  /* 0x41a000007500780b */ /* 0x000fe20003f3c000 */
[----:B------:R-:W-:Y:S01]  /*2700*/  FADD.FTZ R116, R116, UR5 ;  /* 0x0000000574747e21 */ /* 0x000fe20008010000 */
[----:B------:R-:W-:Y:S06]  /*2710*/  @P0 BRA `(.L_x_597) ;  /* 0x000001f000000947 */ /* 0x000fec0003800000 */
[----:B------:R-:W-:Y:S01]  /*2720*/  FMUL.FTZ R124, R124, 1.4426950216293334961 ;  /* 0x3fb8aa3b7c7c7820 */ /* 0x000fe20000410000 */
[----:B-1----:R-:W-:Y:S01]  /*2730*/  HFMA2.MMA R4, -RZ, RZ, 1.625, 0 ;  /* 0x3e800000ff047435 */ /* 0x002fe200000001ff */
[----:B------:R-:W-:Y:S02]  /*2740*/  MOV R7, 0x3d39bf78 ;  /* 0x3d39bf7800077802 */ /* 0x000fe40000000f00 */
[----:B------:R-:W1:Y:S02]  /*2750*/  MUFU.EX2 R5, R124 ;  /* 0x0000007c00057308 */ /* 0x000e640000000800 */
[C---:B-1----:R-:W-:Y:S01]  /*2760*/  FADD.FTZ.RZ R0, R5.reuse, 1 ;  /* 0x3f80000005007421 */ /* 0x042fe2000001c000 */
[----:B------:R-:W-:-:S04]  /*2770*/  ISETP.GE.U32.AND P0, PT, R5, 0x7f800000, PT ;  /* 0x7f8000000500780c */ /* 0x000fc80003f06070 */
[----:B------:R-:W-:-:S04]  /*2780*/  IADD3 R0, R0, -0x3f400000, RZ ;  /* 0xc0c0000000007810 */ /* 0x000fc80007ffe0ff */
[----:B------:R-:W-:-:S04]  /*2790*/  LOP3.LUT R0, R0, 0xff800000, RZ, 0xc0, !PT ;  /* 0xff80000000007812 */ /* 0x000fc800078ec0ff */
[----:B------:R-:W-:Y:S02]  /*27a0*/  IADD3 R3, -R0, 0x40800000, RZ ;  /* 0x4080000000037810 */ /* 0x000fe40007ffe1ff */
[----:B------:R-:W-:Y:S02]  /*27b0*/  IADD3 R2, R5, -R0, RZ ;  /* 0x8000000005027210 */ /* 0x000fe40007ffe0ff */
[----:B------:R-:W1:Y:S01]  /*27c0*/  I2F R0, R0 ;  /* 0x0000000000007306 */ /* 0x000e620000201400 */
[----:B------:R-:W-:-:S04]  /*27d0*/  FFMA.FTZ R3, R3, R4, -1 ;  /* 0xbf80000003037423 */ /* 0x000fc80000010004 */
[----:B------:R-:W-:-:S04]  /*27e0*/  FADD.FTZ R2, R2, R3 ;  /* 0x0000000302027221 */ /* 0x000fc80000010000 */
[----:B------:R-:W-:-:S04]  /*27f0*/  FFMA.FTZ R3, R2, -R7, 0.10546888411045074463 ;  /* 0x3dd8001202037423 */ /* 0x000fc80000010807 */
[----:B------:R-:W-:Y:S02]  /*2800*/  FFMA.FTZ R3, R2, R3, -0.13229703903198242188 ;  /* 0xbe0778e002037423 */ /* 0x000fe40000010003 */
[----:B-1----:R-:W-:Y:S02]  /*2810*/  FMUL.FTZ R124, R0, 1.1920928955078125e-07 ;  /* 0x34000000007c7820 */ /* 0x002fe40000410000 */
        /* <DEDUP_REMOVED lines=15> */
.L_x_597:
[----:B------:R-:W-:Y:S05]  /*2910*/  BSYNC B0 ;  /* 0x0000000000007941 */ /* 0x000fea0003800000 */
.L_x_596:
[----:B------:R-:W2:Y:S01]  /*2920*/  LDL.LU R0, [R1+0x10] ;  /* 0x0000100001007983 */ /* 0x000ea20000300800 */
[----:B------:R-:W-:Y:S01]  /*2930*/  BSSY B0, `(.L_x_598) ;  /* 0x0000027000007945 */ /* 0x000fe20003800000 */
[----:B------:R-:W-:Y:S01]  /*2940*/  HFMA2.MMA R215, -RZ, RZ, 0, 0 ;  /* 0x00000000ffd77435 */ /* 0x000fe200000001ff */
[----:B------:R-:W-:Y:S01]  /*2950*/  FSETP.GTU.FTZ.AND P0, PT, R116, 20, PT ;  /* 0x41a000007400780b */ /* 0x000fe20003f1c000 */
[----:B------:R-:W-:Y:S01]  /*2960*/  CS2R R216, SRZ ;  /* 0x0000000000d87805 */ /* 0x000fe2000001ff00 */
[----:B------:R-:W-:Y:S01]  /*2970*/  MOV R185, RZ ;  /* 0x000000ff00b97202 */ /* 0x000fe20000000f00 */
[----:B------:R-:W-:Y:S02]  /*2980*/  FADD.FTZ R115, R115, UR5 ;  /* 0x0000000573737e21 */ /* 0x000fe40008010000 */
[----:B-12---:R-:W-:Y:S01]  /*2990*/  FFMA.FTZ R4, R146, R169, R0 ;  /* 0x000000a992047223 */ /* 0x006fe20000010000 */
[----:B------:R-:W-:Y:S05]  /*29a0*/  @P6 BRA `(.L_x_599) ;  /* 0x000001f000006947 */ /* 0x000fea0003800000 */
[----:B------:R-:W-:Y:S01]  /*29b0*/  FMUL.FTZ R123, R123, 1.4426950216293334961 ;  /* 0x3fb8aa3b7b7b7820 */ /* 0x000fe20000410000 */
[----:B------:R-:W-:-:S02]  /*29c0*/  MOV R6, 0x3e800000 ;  /* 0x3e80000000067802 */ /* 0x000fc40000000f00 */
[----:B------:R-:W-:Y:S01]  /*29d0*/  MOV R7, 0x3d39bf78 ;  /* 0x3d39bf7800077802 */ /* 0x000fe20000000f00 */
        /* <DEDUP_REMOVED lines=28> */
.L_x_599:
[----:B------:R-:W-:Y:S05]  /*2ba0*/  BSYNC B0 ;  /* 0x0000000000007941 */ /* 0x000fea0003800000 */
.L_x_598:
        /* <DEDUP_REMOVED lines=39> */
.L_x_601:
[----:B------:R-:W-:Y:S05]  /*2e20*/  BSYNC B0 ;  /* 0x0000000000007941 */ /* 0x000fea0003800000 */
.L_x_600:
        /* <DEDUP_REMOVED lines=39> */
.L_x_603:
[----:B------:R-:W-:Y:S05]  /*30a0*/  BSYNC B0 ;  /* 0x0000000000007941 */ /* 0x000fea0003800000 */
.L_x_602:
        /* <DEDUP_REMOVED lines=39> */
.L_x_605:
[----:B------:R-:W-:Y:S05]  /*3320*/  BSYNC B0 ;  /* 0x0000000000007941 */ /* 0x000fea0003800000 */
.L_x_604:
        /* <DEDUP_REMOVED lines=39> */
.L_x_607:
[----:B------:R-:W-:Y:S05]  /*35a0*/  BSYNC B0 ;  /* 0x0000000000007941 */ /* 0x000fea0003800000 */
.L_x_606:
        /* <DEDUP_REMOVED lines=40> */
.L_x_609:
[----:B------:R-:W-:Y:S05]  /*3830*/  BSYNC B0 ;  /* 0x0000000000007941 */ /* 0x000fea0003800000 */
.L_x_608:
[----:B------:R-:W-:Y:S01]  /*3840*/  BSSY B0, `(.L_x_610) ;  /* 0x0000021000007945 */ /* 0x000fe20003800000 */
[----:B------:R-:W-:Y:S05]  /*3850*/  @P6 BRA `(.L_x_611) ;  /* 0x000001f000006947 */ /* 0x000fea0003800000 */
[----:B------:R-:W-:Y:S01]  /*3860*/  FMUL.FTZ R115, R115, 1.4426950216293334961 ;  /* 0x3fb8aa3b73737820 */ /* 0x000fe20000410000 */
[----:B------:R-:W-:Y:S01]  /*3870*/  HFMA2.MMA R6, -RZ, RZ, 1.625, 0 ;  /* 0x3e800000ff067435 */ /* 0x000fe200000001ff */
        /* <DEDUP_REMOVED lines=29> */
.L_x_611:
[----:B------:R-:W-:Y:S05]  /*3a50*/  BSYNC B0 ;  /* 0x0000000000007941 */ /* 0x000fea0003800000 */
.L_x_610:
        /* <DEDUP_REMOVED lines=33> */
.L_x_613:
[----:B------:R-:W-:Y:S05]  /*3c70*/  BSYNC B0 ;  /* 0x0000000000007941 */ /* 0x000fea0003800000 */
.L_x_612:
        /* <DEDUP_REMOVED lines=33> */
.L_x_615:
[----:B------:R-:W-:Y:S05]  /*3e90*/  BSYNC B0 ;  /* 0x0000000000007941 */ /* 0x000fea0003800000 */
.L_x_614:
        /* <DEDUP_REMOVED lines=33> */
.L_x_617:
[----:B------:R-:W-:Y:S05]  /*40b0*/  BSYNC B0 ;  /* 0x0000000000007941 */ /* 0x000fea0003800000 */
.L_x_616:
        /* <DEDUP_REMOVED lines=33> */
.L_x_619:
[----:B------:R-:W-:Y:S05]  /*42d0*/  BSYNC B0 ;  /* 0x0000000000007941 */ /* 0x000fea0003800000 */
.L_x_618:
        /* <DEDUP_REMOVED lines=11> */
[----:B------:R-:W-:Y:S01]  /*4390*/  FMUL.FTZ R224, R160, UR4 ;  /* 0x00000004a0e07c20 */ /* 0x000fe20008410000 */
[----:B------:R1:W-:Y:S01]  /*43a0*/  STL [R1+0x10], R0 ;  /* 0x0000100001007387 */ /* 0x0003e20000100800 */
[----:B------:R-:W-:-:S02]  /*43b0*/  FMUL.FTZ R223, R159, UR4 ;  /* 0x000000049fdf7c20 */ /* 0x000fc40008410000 */
[----:B------:R-:W-:Y:S02]  /*43c0*/  FMUL.FTZ R222, R158, UR4 ;  /* 0x000000049ede7c20 */ /* 0x000fe40008410000 */
[----:B------:R-:W-:Y:S02]  /*43d0*/  FMUL.FTZ R221, R157, UR4 ;  /* 0x000000049ddd7c20 */ /* 0x000fe40008410000 */
[----:B------:R-:W-:Y:S02]  /*43e0*/  FMUL.FTZ R220, R172, UR4 ;  /* 0x00000004acdc7c20 */ /* 0x000fe40008410000 */
[----:B------:R-:W-:Y:S02]  /*43f0*/  FMUL.FTZ R219, R130, UR4 ;  /* 0x0000000482db7c20 */ /* 0x000fe40008410000 */
[----:B------:R-:W-:Y:S01]  /*4400*/  FMUL.FTZ R218, R129, UR4 ;  /* 0x0000000481da7c20 */ /* 0x000fe20008410000 */
[----:B------:R-:W-:Y:S05]  /*4410*/  @!P5 BRA `(.L_x_620) ;  /* 0x00009bd00000d947 */ /* 0x000fea0003800000 */
[----:B-1----:R-:W-:Y:S01]  /*4420*/  UIADD3 UR34, UR33, -0x1, URZ ;  /* 0xffffffff21227890 */ /* 0x002fe2000fffe03f */
[----:B------:R-:W-:Y:S01]  /*4430*/  HFMA2.MMA R215, -RZ, RZ, 0, 0 ;  /* 0x00000000ffd77435 */ /* 0x000fe200000001ff */
[----:B------:R-:W-:Y:S01]  /*4440*/  CS2R R216, SRZ ;  /* 0x0000000000d87805 */ /* 0x000fe2000001ff00 */
[----:B------:R-:W-:Y:S01]  /*4450*/  CS2R R184, SRZ ;  /* 0x0000000000b87805 */ /* 0x000fe2000001ff00 */
[----:B------:R-:W-:Y:S01]  /*4460*/  ULEA.HI UR9, UR34, UR34, URZ, 0x1 ;  /* 0x0000002222097291 */ /* 0x000fe2000f8f083f */
[----:B------:R-:W-:Y:S01]  /*4470*/  CS2R R182, SRZ ;  /* 0x0000000000b67805 */ /* 0x000fe2000001ff00 */
[----:B------:R-:W-:Y:S01]  /*4480*/  CS2R R180, SRZ ;  /* 0x0000000000b47805 */ /* 0x000fe2000001ff00 */
[----:B------:R-:W-:Y:S01]  /*4490*/  CS2R R178, SRZ ;  /* 0x0000000000b27805 */ /* 0x000fe2000001ff00 */
[----:B------:R-:W-:Y:S01]  /*44a0*/  ULOP3.LUT UR9, UR9, 0xfffffe, URZ, 0xc0, !UPT ;  /* 0x00fffffe09097892 */ /* 0x000fe2000f8ec03f */
[----:B------:R-:W-:Y:S01]  /*44b0*/  CS2R R176, SRZ ;  /* 0x0000000000b07805 */ /* 0x000fe2000001ff00 */
[----:B------:R-:W-:Y:S01]  /*44c0*/  CS2R R174, SRZ ;  /* 0x0000000000ae7805 */ /* 0x000fe2000001ff00 */
[----:B------:R-:W-:Y:S01]  /*44d0*/  MOV R173, RZ ;  /* 0x000000ff00ad7202 */ /* 0x000fe20000000f00 */
[----:B------:R-:W-:-:S02]  /*44e0*/  UIADD3 UR34, UR34, -UR9, URZ ;  /* 0x8000000922227290 */ /* 0x000fc4000fffe03f */
[----:B------:R-:W-:Y:S02]  /*44f0*/  UMOV UR7, URZ ;  /* 0x0000003f00077c82 */ /* 0x000fe40008000000 */
[----:B------:R-:W-:Y:S02]  /*4500*/  UMOV UR8, URZ ;  /* 0x0000003f00087c82 */ /* 0x000fe40008000000 */
[----:B------:R-:W-:Y:S02]  /*4510*/  UMOV UR9, URZ ;  /* 0x0000003f00097c82 */ /* 0x000fe40008000000 */
.L_x_721:
[----:B------:R-:W-:Y:S02]  /*4520*/  ULDC.64 UR20, c[0x0][0x180] ;  /* 0x0000600000147ab9 */ /* 0x000fe40000000a00 */
[----:B------:R-:W-:Y:S02]  /*4530*/  UIMAD UR39, UR17, UR20, URZ ;  /* 0x00000014112772a4 */ /* 0x000fe4000f8e023f */
[----:B------:R-:W-:Y:S02]  /*4540*/  UIMAD.WIDE.U32 UR22, UR16, UR20, URZ ;  /* 0x00000014101672a5 */ /* 0x000fe4000f8e003f */
[----:B------:R-:W-:-:S02]  /*4550*/  UIMAD UR40, UR16, UR21, UR39 ;  /* 0x00000015102872a4 */ /* 0x000fc4000f8e0227 */
        /* <DEDUP_REMOVED lines=19> */
[----:B------:R-:W-:Y:S02]  /*4690*/  UIMAD UR20, UR39, UR20, URZ ;  /* 0x00000014271472a4 */ /* 0x000fe4000f8e023f */
[----:B------:R-:W-:Y:S01]  /*46a0*/  USHF.L.U32 UR22, UR22, 0x1, URZ ;  /* 0x0000000116167899 */ /* 0x000fe2000800063f */
[----:B------:R-:W-:Y:S01]  /*46b0*/  IADD3 R4, R5, R148, RZ ;  /* 0x0000009405047210 */ /* 0x000fe20007ffe0ff */
[----:B------:R-:W-:-:S03]  /*46c0*/  UIMAD UR20, UR7, UR21, UR20 ;  /* 0x00000015071472a4 */ /* 0x000fc6000f8e0214 */
[----:B------:R-:W-:Y:S02]  /*46d0*/  IADD3 R0, R4, 0x20, RZ ;  /* 0x0000002004007810 */ /* 0x000fe40007ffe0ff */
[--C-:B------:R-:W-:Y:S02]  /*46e0*/  SHF.R.S32.HI R5, RZ, 0x1f, R4.reuse ;  /* 0x0000001fff057819 */ /* 0x100fe40000011404 */
[----:B------:R-:W-:Y:S02]  /*46f0*/  ISETP.GE.AND P3, PT, R0, UR22, PT ;  /* 0x0000001600007c0c */ /* 0x000fe4000bf66270 */
[C---:B------:R-:W-:Y:S01]  /*4700*/  IADD3 R0, R4.reuse, 0x40, RZ ;  /* 0x0000004004007810 */ /* 0x040fe20007ffe0ff */
[----:B------:R-:W-:Y:S01]  /*4710*/  IMAD.WIDE.U32 R8, R9, c[0x0][0x1c0], R4 ;  /* 0x0000700009087a25 */ /* 0x000fe200078e0004 */
[----:B------:R-:W-:Y:S02]  /*4720*/  ISETP.GE.AND P4, PT, R4, UR22, PT ;  /* 0x0000001604007c0c */ /* 0x000fe4000bf86270 */
[----:B------:R-:W-:-:S02]  /*4730*/  ISETP.GE.AND P2, PT, R0, UR22, PT ;  /* 0x0000001600007c0c */ /* 0x000fc4000bf46270 */
[C---:B------:R-:W-:Y:S02]  /*4740*/  IADD3 R0, R4.reuse, 0x60, RZ ;  /* 0x0000006004007810 */ /* 0x040fe40007ffe0ff */
[----:B------:R-:W-:Y:S02]  /*4750*/  IADD3 R7, R4, 0x80, RZ ;  /* 0x0000008004077810 */ /* 0x000fe40007ffe0ff */
[----:B------:R-:W-:Y:S02]  /*4760*/  IADD3 R5, R9, UR20, RZ ;  /* 0x0000001409057c10 */ /* 0x000fe4000fffe0ff */
[----:B------:R-:W-:Y:S02]  /*4770*/  LEA R6, P5, R8, UR29, 0x2 ;  /* 0x0000001d08067c11 */ /* 0x000fe4000f8a10ff */
[----:B------:R-:W-:Y:S02]  /*4780*/  ISETP.GE.AND P1, PT, R0, UR22, PT ;  /* 0x0000001600007c0c */ /* 0x000fe4000bf26270 */
[----:B------:R-:W-:-:S02]  /*4790*/  ISETP.GE.AND P0, PT, R7, UR22, PT ;  /* 0x0000001607007c0c */ /* 0x000fc4000bf06270 */
[----:B------:R-:W-:Y:S02]  /*47a0*/  IADD3 R0, R4, 0xa0, RZ ;  /* 0x000000a004007810 */ /* 0x000fe40007ffe0ff */
[----:B------:R-:W-:Y:S02]  /*47b0*/  LEA.HI.X R7, R8, UR32, R5, 0x2, P5 ;  /* 0x0000002008077c11 */ /* 0x000fe4000a8f1405 */
[----:B------:R-:W-:Y:S02]  /*47c0*/  MOV R5, RZ ;  /* 0x000000ff00057202 */ /* 0x000fe40000000f00 */
[----:B------:R-:W-:Y:S02]  /*47d0*/  ISETP.GE.AND P6, PT, R0, UR22, PT ;  /* 0x0000001600007c0c */ /* 0x000fe4000bfc6270 */
[C---:B------:R-:W-:Y:S02]  /*47e0*/  IADD3 R0, R4.reuse, 0xe0, RZ ;  /* 0x000000e004007810 */ /* 0x040fe40007ffe0ff */
[----:B------:R-:W-:Y:S01]  /*47f0*/  IADD3 R8, R4, 0xc0, RZ ;  /* 0x000000c004087810 */ /* 0x000fe20007ffe0ff */
[----:B------:R1:W3:Y:S01]  /*4800*/  @!P4 LDG.E R5, [R6.64] ;  /* 0x0000001e0605c981 */ /* 0x0002e2000c1e1900 */
[----:B------:R-:W-:-:S02]  /*4810*/  MOV R10, RZ ;  /* 0x000000ff000a7202 */ /* 0x000fc40000000f00 */
[----:B------:R-:W-:Y:S02]  /*4820*/  ISETP.GE.AND P4, PT, R0, UR22, PT ;  /* 0x0000001600007c0c */ /* 0x000fe4000bf86270 */
[----:B------:R-:W-:Y:S02]  /*4830*/  IADD3 R0, R4, 0x100, RZ ;  /* 0x0000010004007810 */ /* 0x000fe40007ffe0ff */
[----:B------:R-:W-:Y:S01]  /*4840*/  ISETP.GE.AND P5, PT, R8, UR22, PT ;  /* 0x0000001608007c0c */ /* 0x000fe2000bfa6270 */
[----:B------:R1:W4:Y:S01]  /*4850*/  @!P3 LDG.E R10, [R6.64+0x80] ;  /* 0x0000801e060ab981 */ /* 0x000322000c1e1900 */
[----:B------:R-:W-:Y:S01]  /*4860*/  CS2R R8, SRZ ;  /* 0x0000000000087805 */ /* 0x000fe2000001ff00 */
[----:B------:R-:W-:Y:S02]  /*4870*/  ISETP.GE.AND P3, PT, R0, UR22, PT ;  /* 0x0000001600007c0c */ /* 0x000fe4000bf66270 */
[C---:B------:R-:W-:Y:S01]  /*4880*/  IADD3 R0, R4.reuse, 0x140, RZ ;  /* 0x0000014004007810 */ /* 0x040fe20007ffe0ff */
[----:B------:R-:W-:Y:S01]  /*4890*/  CS2R R12, SRZ ;  /* 0x00000000000c7805 */ /* 0x000fe2000001ff00 */
[----:B------:R-:W-:Y:S01]  /*48a0*/  IADD3 R11, R4, 0x120, RZ ;  /* 0x00000120040b7810 */ /* 0x000fe20007ffe0ff */
[----:B------:R1:W3:Y:S01]  /*48b0*/  @!P1 LDG.E R8, [R6.64+0x180] ;  /* 0x0001801e06089981 */ /* 0x0002e2000c1e1900 */
[----:B------:R-:W-:-:S02]  /*48c0*/  ISETP.GE.AND P1, PT, R0, UR22, PT ;  /* 0x0000001600007c0c */ /* 0x000fc4000bf26270 */
[C---:B------:R-:W-:Y:S01]  /*48d0*/  IADD3 R0, R4.reuse, 0x160, RZ ;  /* 0x0000016004007810 */ /* 0x040fe20007ffe0ff */
[----:B------:R1:W3:Y:S01]  /*48e0*/  @!P2 LDG.E R9, [R6.64+0x100] ;  /* 0x0001001e0609a981 */ /* 0x0002e2000c1e1900 */
[----:B------:R-:W-:Y:S02]  /*48f0*/  ISETP.GE.AND P2, PT, R11, UR22, PT ;  /* 0x000000160b007c0c */ /* 0x000fe4000bf46270 */
[----:B------:R-:W-:Y:S01]  /*4900*/  MOV R11, RZ ;  /* 0x000000ff000b7202 */ /* 0x000fe20000000f00 */
[----:B------:R1:W3:Y:S01]  /*4910*/  @!P0 LDG.E R12, [R6.64+0x200] ;  /* 0x0002001e060c8981 */ /* 0x0002e2000c1e1900 */
[----:B------:R-:W-:Y:S02]  /*4920*/  IADD3 R14, R4, 0x180, RZ ;  /* 0x00000180040e7810 */ /* 0x000fe40007ffe0ff */
[----:B------:R-:W-:Y:S01]  /*4930*/  ISETP.GE.AND P0, PT, R0, UR22, PT ;  /* 0x0000001600007c0c */ /* 0x000fe2000bf06270 */
[----:B------:R1:W3:Y:S01]  /*4940*/  @!P6 LDG.E R13, [R6.64+0x280] ;  /* 0x0002801e060de981 */ /* 0x0002e2000c1e1900 */
[----:B------:R-:W-:-:S02]  /*4950*/  IADD3 R0, R4, 0x1a0, RZ ;  /* 0x000001a004007810 */ /* 0x000fc40007ffe0ff */
[----:B------:R-:W-:Y:S01]  /*4960*/  ISETP.GE.AND P6, PT, R14, UR22, PT ;  /* 0x000000160e007c0c */ /* 0x000fe2000bfc6270 */
[----:B------:R1:W3:Y:S01]  /*4970*/  @!P5 LDG.E R11, [R6.64+0x300] ;  /* 0x0003001e060bd981 */ /* 0x0002e2000c1e1900 */
[----:B------:R-:W-:Y:S01]  /*4980*/  CS2R R14, SRZ ;  /* 0x00000000000e7805 */ /* 0x000fe2000001ff00 */
[----:B------:R-:W-:Y:S02]  /*4990*/  ISETP.GE.AND P5, PT, R0, UR22, PT ;  /* 0x0000001600007c0c */ /* 0x000fe4000bfa6270 */
[----:B------:R-:W-:Y:S02]  /*49a0*/  IADD3 R0, R4, 0x1c0, RZ ;  /* 0x000001c004007810 */ /* 0x000fe40007ffe0ff */
[----:B------:R-:W-:Y:S01]  /*49b0*/  MOV R16, RZ ;  /* 0x000000ff00107202 */ /* 0x000fe20000000f00 */
[----:B------:R1:W3:Y:S01]  /*49c0*/  @!P4 LDG.E R14, [R6.64+0x380] ;  /* 0x0003801e060ec981 */ /* 0x0002e2000c1e1900 */
        /* <DEDUP_REMOVED lines=9> */
[----:B------:R-:W-:Y:S01]  /*4a60*/  MOV R17, RZ ;  /* 0x000000ff00117202 */ /* 0x000fe20000000f00 */
[----:B------:R1:W3:Y:S01]  /*4a70*/  @!P1 LDG.E R19, [R6.64+0x500] ;  /* 0x0005001e06139981 */ /* 0x0002e2000c1e1900 */
[----:B------:R-:W-:Y:S02]  /*4a80*/  ISETP.GE.AND P1, PT, R0, UR22, PT ;  /* 0x0000001600007c0c */ /* 0x000fe4000bf26270 */
[C---:B------:R-:W-:Y:S01]  /*4a90*/  IADD3 R0, R4.reuse, 0x260, RZ ;  /* 0x0000026004007810 */ /* 0x040fe20007ffe0ff */
[----:B------:R1:W3:Y:S01]  /*4aa0*/  @!P0 LDG.E R18, [R6.64+0x580] ;  /* 0x0005801e06128981 */ /* 0x0002e2000c1e1900 */
[----:B------:R-:W-:-:S02]  /*4ab0*/  IADD3 R20, R4, 0x240, RZ ;  /* 0x0000024004147810 */ /* 0x000fc40007ffe0ff */
[----:B------:R-:W-:Y:S01]  /*4ac0*/  MOV R22, RZ ;  /* 0x000000ff00167202 */ /* 0x000fe20000000f00 */
[----:B------:R1:W3:Y:S01]  /*4ad0*/  @!P6 LDG.E R17, [R6.64+0x600] ;  /* 0x0006001e0611e981 */ /* 0x0002e2000c1e1900 */
[----:B------:R-:W-:Y:S02]  /*4ae0*/  ISETP.GE.AND P6, PT, R0, UR22, PT ;  /* 0x0000001600007c0c */ /* 0x000fe4000bfc6270 */
[----:B------:R-:W-:Y:S02]  /*4af0*/  IADD3 R0, R4, 0x280, RZ ;  /* 0x0000028004007810 */ /* 0x000fe40007ffe0ff */
[----:B------:R-:W-:Y:S01]  /*4b00*/  ISETP.GE.AND P0, PT, R20, UR22, PT ;  /* 0x0000001614007c0c */ /* 0x000fe2000bf06270 */
[----:B------:R1:W3:Y:S01]  /*4b10*/  @!P5 LDG.E R22, [R6.64+0x680] ;  /* 0x0006801e0616d981 */ /* 0x0002e2000c1e1900 */
[----:B------:R-:W-:Y:S01]  /*4b20*/  CS2R R20, SRZ ;  /* 0x0000000000147805 */ /* 0x000fe2000001ff00 */
        /* <DEDUP_REMOVED lines=27> */
[----:B------:R-:W-:Y:S01]  /*4ce0*/  CS2R R58, SRZ ;  /* 0x00000000003a7805 */ /* 0x000fe2000001ff00 */
[----:B------:R-:W-:-:S02]  /*4cf0*/  ISETP.GE.AND P4, PT, R0, UR22, PT ;  /* 0x0000001600007c0c */ /* 0x000fc4000bf86270 */
[----:B------:R1:W3:Y:S01]  /*4d00*/  @!P5 LDG.E R27, [R6.64+0xa00] ;  /* 0x000a001e061bd981 */ /* 0x0002e2000c1e1900 */
[----:B------:R-:W-:Y:S02]  /*4d10*/  ISETP.GE.AND P5, PT, R28, UR22, PT ;  /* 0x000000161c007c0c */ /* 0x000fe4000bfa6270 */
[C---:B------:R-:W-:Y:S01]  /*4d20*/  IADD3 R0, R4.reuse, 0x3a0, RZ ;  /* 0x000003a004007810 */ /* 0x040fe20007ffe0ff */
[----:B------:R1:W3:Y:S01]  /*4d30*/  @!P3 LDG.E R60, [R6.64+0xb00] ;  /* 0x000b001e063cb981 */ /* 0x0002e2000c1e1900 */
[C---:B------:R-:W-:Y:S02]  /*4d40*/  IADD3 R28, R4.reuse, 0x3c0, RZ ;  /* 0x000003c0041c7810 */ /* 0x040fe40007ffe0ff */
[----:B------:R-:W-:Y:S01]  /*4d50*/  IADD3 R4, R4, 0x3e0, RZ ;  /* 0x000003e004047810 */ /* 0x000fe20007ffe0ff */
[----:B------:R1:W3:Y:S01]  /*4d60*/  @!P2 LDG.E R59, [R6.64+0xb80] ;  /* 0x000b801e063ba981 */ /* 0x0002e2000c1e1900 */
[----:B------:R-:W-:Y:S02]  /*4d70*/  ISETP.GE.AND P3, PT, R0, UR22, PT ;  /* 0x0000001600007c0c */ /* 0x000fe4000bf66270 */
[----:B------:R-:W-:Y:S01]  /*4d80*/  ISETP.GE.AND P2, PT, R28, UR22, PT ;  /* 0x000000161c007c0c */ /* 0x000fe2000bf46270 */
[----:B------:R1:W3:Y:S01]  /*4d90*/  @!P1 LDG.E R58, [R6.64+0xc00] ;  /* 0x000c001e063a9981 */ /* 0x0002e2000c1e1900 */
[----:B------:R-:W-:Y:S01]  /*4da0*/  ISETP.GE.AND P1, PT, R4, UR22, PT ;  /* 0x0000001604007c0c */ /* 0x000fe2000bf26270 */
[----:B------:R-:W-:Y:S01]  /*4db0*/  CS2R R66, SRZ ;  /* 0x0000000000427805 */ /* 0x000fe2000001ff00 */
[----:B------:R-:W-:-:S02]  /*4dc0*/  MOV R68, RZ ;  /* 0x000000ff00447202 */ /* 0x000fc40000000f00 */
[----:B------:R-:W-:Y:S01]  /*4dd0*/  MOV R65, RZ ;  /* 0x000000ff00417202 */ /* 0x000fe20000000f00 */
[----:B------:R-:W-:Y:S01]  /*4de0*/  CS2R R62, SRZ ;  /* 0x00000000003e7805 */ /* 0x000fe2000001ff00 */
[----:B------:R-:W-:Y:S01]  /*4df0*/  ULDC.64 UR22, c[0x0][0x198] ;  /* 0x0000660000167ab9 */ /* 0x000fe20000000a00 */
[----:B------:R1:W3:Y:S04]  /*4e00*/  @!P0 LDG.E R67, [R6.64+0xc80] ;  /* 0x000c801e06438981 */ /* 0x0002e8000c1e1900 */
[----:B------:R1:W3:Y:S04]  /*4e10*/  @!P6 LDG.E R66, [R6.64+0xd00] ;  /* 0x000d001e0642e981 */ /* 0x0002e8000c1e1900 */
[----:B------:R1:W3:Y:S04]  /*4e20*/  @!P5 LDG.E R68, [R6.64+0xd80] ;  /* 0x000d801e0644d981 */ /* 0x0002e8000c1e1900 */
[----:B------:R1:W3:Y:S04]  /*4e30*/  @!P4 LDG.E R65, [R6.64+0xe00] ;  /* 0x000e001e0641c981 */ /* 0x0002e8000c1e1900 */
[----:B------:R1:W3:Y:S04]  /*4e40*/  @!P3 LDG.E R61, [R6.64+0xe80] ;  /* 0x000e801e063db981 */ /* 0x0002e8000c1e1900 */
[----:B------:R1:W3:Y:S04]  /*4e50*/  @!P2 LDG.E R62, [R6.64+0xf00] ;  /* 0x000f001e063ea981 */ /* 0x0002e8000c1e1900 */
[----:B------:R1:W3:Y:S01]  /*4e60*/  @!P1 LDG.E R63, [R6.64+0xf80] ;  /* 0x000f801e063f9981 */ /* 0x0002e2000c1e1900 */
[----:B------:R-:W-:-:S02]  /*4e70*/  UIMAD UR40, UR17, UR22, URZ ;  /* 0x00000016112872a4 */ /* 0x000fc4000f8e023f */
[----:B------:R-:W-:Y:S02]  /*4e80*/  UIMAD.WIDE.U32 UR20, UR16, UR22, URZ ;  /* 0x00000016101472a5 */ /* 0x000fe4000f8e003f */
[----:B------:R-:W-:-:S03]  /*4e90*/  UIMAD UR40, UR16, UR23, UR40 ;  /* 0x00000017102872a4 */ /* 0x000fc6000f8e0228 */
[----:B------:R-:W-:Y:S02]  /*4ea0*/  ULDC.64 UR22, c[0x0][0x1a0] ;  /* 0x0000680000167ab9 */ /* 0x000fe40000000a00 */
[----:B------:R-:W-:Y:S02]  /*4eb0*/  UIMAD UR39, UR39, UR22, URZ ;  /* 0x00000016272772a4 */ /* 0x000fe4000f8e023f */
[----:B------:R-:W-:Y:S02]  /*4ec0*/  UIADD3 UR21, UR21, UR40, URZ ;  /* 0x0000002815157290 */ /* 0x000fe4000fffe03f */
[----:B------:R-:W-:Y:S02]  /*4ed0*/  UIMAD UR39, UR7, UR23, UR39 ;  /* 0x00000017072772a4 */ /* 0x000fe4000f8e0227 */
[----:B------:R-:W-:-:S03]  /*4ee0*/  UIMAD.WIDE.U32 UR20, UR7, UR22, UR20 ;  /* 0x00000016071472a5 */ /* 0x000fc6000f8e0014 */
[----:B------:R-:W-:Y:S02]  /*4ef0*/  ULDC.64 UR22, c[0x0][0x228] ;  /* 0x00008a0000167ab9 */ /* 0x000fe40000000a00 */
[----:B------:R-:W-:Y:S02]  /*4f00*/  UIADD3 UR21, UR21, UR39, URZ ;  /* 0x0000002715157290 */ /* 0x000fe4000fffe03f */
[----:B------:R-:W-:Y:S01]  /*4f10*/  ULEA UR22, UP0, UR20, UR22, 0x3 ;  /* 0x0000001614167291 */ /* 0x000fe2000f80183f */
[----:B--2---:R-:W2:Y:S02]  /*4f20*/  R2UR UR41, R3 ;  /* 0x00000000032973c2 */ /* 0x004ea400000e0000 */
[----:B--2---:R-:W-:-:S04]  /*4f30*/  FMUL.FTZ R0, R128, UR41 ;  /* 0x0000002980007c20 */ /* 0x004fc80008410000 */
[----:B------:R-:W-:Y:S02]  /*4f40*/  FMUL.RZ R4, R0, 0.15915493667125701904 ;  /* 0x3e22f98300047820 */ /* 0x000fe4000040c000 */
[----:B------:R-:W-:-:S04]  /*4f50*/  FMUL.FTZ R0, R127, UR41 ;  /* 0x000000297f007c20 */ /* 0x000fc80008410000 */
[----:B------:R-:W-:Y:S02]  /*4f60*/  FMUL.RZ R28, R0, 0.15915493667125701904 ;  /* 0x3e22f983001c7820 */ /* 0x000fe4000040c000 */
[----:B------:R-:W-:-:S04]  /*4f70*/  FMUL.FTZ R0, R126, UR41 ;  /* 0x000000297e007c20 */ /* 0x000fc80008410000 */
[----:B-1----:R-:W-:Y:S02]  /*4f80*/  FMUL.RZ R6, R0, 0.15915493667125701904 ;  /* 0x3e22f98300067820 */ /* 0x002fe4000040c000 */
[----:B------:R-:W-:-:S04]  /*4f90*/  FMUL.FTZ R0, R125, UR41 ;  /* 0x000000297d007c20 */ /* 0x000fc80008410000 */
[----:B------:R-:W-:Y:S02]  /*4fa0*/  FMUL.RZ R3, R0, 0.15915493667125701904 ;  /* 0x3e22f98300037820 */ /* 0x000fe4000040c000 */
[----:B------:R-:W-:Y:S01]  /*4fb0*/  FMUL.FTZ R0, R124, UR41 ;  /* 0x000000297c007c20 */ /* 0x000fe20008410000 */
[----:B------:R-:W-:Y:S08]  /*4fc0*/  MUFU.SIN R121, R4 ;  /* 0x0000000400797308 */ /* 0x000ff00000000400 */
[----:B------:R1:W-:Y:S02]  /*4fd0*/  MUFU.COS R120, R4 ;  /* 0x0000000400787308 */ /* 0x0003e40000000000 */
[----:B-1----:R-:W-:-:S02]  /*4fe0*/  FMUL.RZ R4, R0, 0.15915493667125701904 ;  /* 0x3e22f98300047820 */ /* 0x002fc4000040c000 */
[----:B------:R-:W-:-:S04]  /*4ff0*/  FMUL.FTZ R0, R123, UR41 ;  /* 0x000000297b007c20 */ /* 0x000fc80008410000 */
[----:B------:R-:W-:Y:S02]  /*5000*/  FMUL.RZ R7, R0, 0.15915493667125701904 ;  /* 0x3e22f98300077820 */ /* 0x000fe4000040c000 */
[----:B------:R-:W-:Y:S01]  /*5010*/  FMUL.FTZ R0, R122, UR41 ;  /* 0x000000297a007c20 */ /* 0x000fe20008410000 */
[----:B------:R-:W-:Y:S08]  /*5020*/  MUFU.SIN R53, R6 ;  /* 0x0000000600357308 */ /* 0x000ff00000000400 */
[----:B------:R1:W-:Y:S02]  /*5030*/  MUFU.COS R54, R6 ;  /* 0x0000000600367308 */ /* 0x0003e40000000000 */
[----:B-1----:R-:W-:-:S02]  /*5040*/  FMUL.RZ R6, R0, 0.15915493667125701904 ;  /* 0x3e22f98300067820 */ /* 0x002fc4000040c000 */
[----:B------:R-:W-:-:S04]  /*5050*/  FMUL.FTZ R0, R119, UR41 ;  /* 0x0000002977007c20 */ /* 0x000fc80008410000 */
        /* <DEDUP_REMOVED lines=8> */
[----:B------:R-:W-:Y:S01]  /*50e0*/  MUFU.SIN R43, R3 ;  /* 0x00000003002b7308 */ /* 0x000fe20000000400 */
[----:B------:R1:W3:Y:S07]  /*50f0*/  R2UR UR39, R2 ;  /* 0x00000000022773c2 */ /* 0x0002ee00000e0000 */
[----:B------:R0:W-:Y:S01]  /*5100*/  MUFU.COS R44, R3 ;  /* 0x00000003002c7308 */ /* 0x0001e20000000000 */
[----:B-1----:R-:W-:Y:S02]  /*5110*/  FMUL.FTZ R2, R114, UR41 ;  /* 0x0000002972027c20 */ /* 0x002fe40008410000 */
[----:B0-----:R-:W-:-:S02]  /*5120*/  FMUL.RZ R3, R0, 0.15915493667125701904 ;  /* 0x3e22f98300037820 */ /* 0x001fc4000040c000 */
[----:B------:R-:W-:-:S03]  /*5130*/  FMUL.FTZ R0, R116, UR41 ;  /* 0x0000002974007c20 */ /* 0x000fc60008410000 */
[----:B------:R-:W-:Y:S01]  /*5140*/  MUFU.SIN R39, R3 ;  /* 0x0000000300277308 */ /* 0x000fe20000000400 */
[----:B------:R-:W-:Y:S01]  /*5150*/  FMUL.RZ R29, R0, 0.15915493667125701904 ;  /* 0x3e22f983001d7820 */ /* 0x000fe2000040c000 */
[----:B------:R-:W-:-:S06]  /*5160*/  ULEA.HI.X UR23, UR20, UR23, UR21, 0x3, UP0 ;  /* 0x0000001714177291 */ /* 0x000fcc00080f1c15 */
[----:B------:R0:W-:Y:S02]  /*5170*/  MUFU.COS R40, R3 ;  /* 0x0000000300287308 */ /* 0x0001e40000000000 */
[----:B0-----:R-:W-:-:S06]  /*5180*/  FMUL.FTZ R3, R115, UR41 ;  /* 0x0000002973037c20 */ /* 0x001fcc0008410000 */
[----:B------:R-:W-:Y:S01]  /*5190*/  MUFU.SIN R37, R29 ;  /* 0x0000001d00257308 */ /* 0x000fe20000000400 */
[----:B------:R-:W-:-:S07]  /*51a0*/  FMUL.RZ R3, R3, 0.15915493667125701904 ;  /* 0x3e22f98303037820 */ /* 0x000fce000040c000 */
[----:B------:R0:W-:Y:S02]  /*51b0*/  MUFU.COS R38, R29 ;  /* 0x0000001d00267308 */ /* 0x0001e40000000000 */
[----:B0-----:R-:W-:Y:S02]  /*51c0*/  FMUL.RZ R29, R2, 0.15915493667125701904 ;  /* 0x3e22f983021d7820 */ /* 0x001fe4000040c000 */
[----:B------:R-:W-:-:S04]  /*51d0*/  FMUL.FTZ R2, R113, UR41 ;  /* 0x0000002971027c20 */ /* 0x000fc80008410000 */
[----:B------:R-:W-:Y:S01]  /*51e0*/  MUFU.SIN R35, R3 ;  /* 0x0000000300237308 */ /* 0x000fe20000000400 */
[----:B------:R-:W-:Y:S01]  /*51f0*/  FMUL.RZ R69, R2, 0.15915493667125701904 ;  /* 0x3e22f98302457820 */ /* 0x000fe2000040c000 */
[----:B------:R-:W-:-:S06]  /*5200*/  MOV R2, UR22 ;  /* 0x0000001600027c02 */ /* 0x000fcc0008000f00 */
[----:B------:R0:W-:Y:S02]  /*5210*/  MUFU.COS R36, R3 ;  /* 0x0000000300247308 */ /* 0x0001e40000000000 */
[----:B0-----:R-:W-:-:S06]  /*5220*/  MOV R3, UR23 ;  /* 0x0000001700037c02 */ /* 0x001fcc0008000f00 */
[----:B------:R-:W2:Y:S01]  /*5230*/  LDG.E.64 R2, [R2.64] ;  /* 0x0000001e02027981 */ /* 0x000ea2000c1e1b00 */
[C---:B------:R-:W-:Y:S01]  /*5240*/  SHF.L.U32 R64, R150.reuse, 0x5, RZ ;  /* 0x0000000596407819 */ /* 0x040fe200000006ff */
[----:B------:R-:W-:Y:S01]  /*5250*/  MUFU.SIN R45, R6 ;  /* 0x00000006002d7308 */ /* 0x000fe20000000400 */
[----:B------:R-:W-:Y:S02]  /*5260*/  LOP3.LUT P0, RZ, R150, 0x1f, RZ, 0xc0, !PT ;  /* 0x0000001f96ff7812 */ /* 0x000fe4000780c0ff */
[----:B------:R-:W-:-:S05]  /*5270*/  LOP3.LUT R64, R64, 0xfffffc00, RZ, 0xc0, !PT ;  /* 0xfffffc0040407812 */ /* 0x000fca00078ec0ff */
[----:B------:R0:W-:Y:S02]  /*5280*/  MUFU.COS R46, R6 ;  /* 0x00000006002e7308 */ /* 0x0001e40000000000 */
[----:B0-----:R-:W-:-:S06]  /*5290*/  MOV R6, UR33 ;  /* 0x0000002100067c02 */ /* 0x001fcc0008000f00 */
[----:B------:R-:W-:Y:S01]  /*52a0*/  MUFU.SIN R47, R7 ;  /* 0x00000007002f7308 */ /* 0x000fe20000000400 */
[----:B------:R-:W-:-:S07]  /*52b0*/  ISETP.LT.OR P0, PT, R6, 0x2, P0 ;  /* 0x000000020600780c */ /* 0x000fce0000701670 */
[----:B------:R0:W-:Y:S02]  /*52c0*/  MUFU.COS R48, R7 ;  /* 0x0000000700307308 */ /* 0x0001e40000000000 */
[----:B0-----:R-:W-:-:S06]  /*52d0*/  IADD3 R7, R64, R149, RZ ;  /* 0x0000009540077210 */ /* 0x001fcc0007ffe0ff */
[----:B------:R-:W-:Y:S01]  /*52e0*/  MUFU.SIN R55, R28 ;  /* 0x0000001c00377308 */ /* 0x000fe20000000400 */
[C---:B------:R-:W-:Y:S02]  /*52f0*/  IADD3 R0, R7.reuse, 0x20, RZ ;  /* 0x0000002007007810 */ /* 0x040fe40007ffe0ff */
[----:B------:R-:W-:-:S05]  /*5300*/  IADD3 R6, R7, 0x40, RZ ;  /* 0x0000004007067810 */ /* 0x000fca0007ffe0ff */
[----:B------:R0:W-:Y:S01]  /*5310*/  MUFU.COS R56, R28 ;  /* 0x0000001c00387308 */ /* 0x0001e20000000000 */
[CC--:B------:R-:W-:Y:S02]  /*5320*/  LEA.HI.SX32 R70, R7.reuse, R7.reuse, 0x1b ;  /* 0x0000000707467211 */ /* 0x0c0fe400078fdaff */
[C---:B------:R-:W-:Y:S02]  /*5330*/  IADD3 R30, R7.reuse, 0x80, RZ ;  /* 0x00000080071e7810 */ /* 0x040fe40007ffe0ff */
[C---:B------:R-:W-:Y:S02]  /*5340*/  IADD3 R32, R7.reuse, 0xa0, RZ ;  /* 0x000000a007207810 */ /* 0x040fe40007ffe0ff */
[----:B------:R-:W-:Y:S02]  /*5350*/  LEA.HI.SX32 R71, R0, R7, 0x1b ;  /* 0x0000000700477211 */ /* 0x000fe400078fdaff */
[C---:B0-----:R-:W-:Y:S01]  /*5360*/  IADD3 R28, R7.reuse, 0x60, RZ ;  /* 0x00000060071c7810 */ /* 0x041fe20007ffe0ff */
[----:B------:R-:W-:Y:S01]  /*5370*/  MUFU.SIN R41, R4 ;  /* 0x0000000400297308 */ /* 0x000fe20000000400 */
[----:B------:R-:W-:-:S02]  /*5380*/  IADD3 R76, R7, 0xc0, RZ ;  /* 0x000000c0074c7810 */ /* 0x000fc40007ffe0ff */
[-C--:B------:R-:W-:Y:S02]  /*5390*/  LEA.HI.SX32 R72, R6, R7.reuse, 0x1b ;  /* 0x0000000706487211 */ /* 0x080fe400078fdaff */
[C---:B------:R-:W-:Y:S02]  /*53a0*/  IADD3 R78, R7.reuse, 0xe0, RZ ;  /* 0x000000e0074e7810 */ /* 0x040fe40007ffe0ff */
[-C--:B------:R-:W-:Y:S01]  /*53b0*/  LEA.HI.SX32 R73, R28, R7.reuse, 0x1b ;  /* 0x000000071c497211 */ /* 0x080fe200078fdaff */
[----:B------:R0:W-:Y:S01]  /*53c0*/  MUFU.COS R42, R4 ;  /* 0x00000004002a7308 */ /* 0x0001e20000000000 */
[C---:B------:R-:W-:Y:S01]  /*53d0*/  IADD3 R80, R7.reuse, 0x100, RZ ;  /* 0x0000010007507810 */ /* 0x040fe20007ffe0ff */
[----:B---3--:R1:W-:Y:S01]  /*53e0*/  STS [R70.X4], R5 ;  /* 0x0000000546007388 */ /* 0x0083e20000004800 */
[-C--:B------:R-:W-:Y:S02]  /*53f0*/  LEA.HI.SX32 R75, R30, R7.reuse, 0x1b ;  /* 0x000000071e4b7211 */ /* 0x080fe400078fdaff */
[----:B------:R-:W-:Y:S01]  /*5400*/  IADD3 R82, R7, 0x120, RZ ;  /* 0x0000012007527810 */ /* 0x000fe20007ffe0ff */
[----:B----4-:R-:W-:Y:S01]  /*5410*/  STS [R71.X4+0x80], R10 ;  /* 0x0000800a47007388 */ /* 0x010fe20000004800 */
[----:B------:R-:W-:-:S02]  /*5420*/  LEA.HI.SX32 R74, R32, R7, 0x1b ;  /* 0x00000007204a7211 */ /* 0x000fc400078fdaff */
[----:B0-----:R-:W-:Y:S02]  /*5430*/  MOV R4, UR33 ;  /* 0x0000002100047c02 */ /* 0x001fe40008000f00 */
[----:B------:R-:W-:Y:S01]  /*5440*/  MOV R6, UR39 ;  /* 0x0000002700067c02 */ /* 0x000fe20008000f00 */
[----:B------:R-:W-:Y:S01]  /*5450*/  STS [R72.X4+0x100], R9 ;  /* 0x0001000948007388 */ /* 0x000fe20000004800 */
[----:B------:R-:W-:Y:S02]  /*5460*/  IADD3 R84, R7, 0x140, RZ ;  /* 0x0000014007547810 */ /* 0x000fe40007ffe0ff */
[----:B------:R-:W-:Y:S01]  /*5470*/  LEA.HI.SX32 R76, R76, R7, 0x1b ;  /* 0x000000074c4c7211 */ /* 0x000fe200078fdaff */
[----:B------:R0:W-:Y:S01]  /*5480*/  STS [R73.X4+0x180], R8 ;  /* 0x0001800849007388 */ /* 0x0001e20000004800 */
[----:B------:R-:W-:Y:S02]  /*5490*/  MOV R31, c[0x0][0x16c] ;  /* 0x00005b00001f7a02 */ /* 0x000fe40000000f00 */
[----:B------:R-:W-:-:S02]  /*54a0*/  @!P0 IADD3 R4, R4, -0x2, RZ ;  /* 0xfffffffe04048810 */ /* 0x000fc40007ffe0ff */
[C---:B------:R-:W-:Y:S02]  /*54b0*/  IADD3 R86, R7.reuse, 0x160, RZ ;  /* 0x0000016007567810 */ /* 0x040fe40007ffe0ff */
[-C--:B------:R-:W-:Y:S01]  /*54c0*/  LEA.HI.SX32 R77, R78, R7.reuse, 0x1b ;  /* 0x000000074e4d7211 */ /* 0x080fe200078fdaff */
[----:B------:R-:W-:Y:S01]  /*54d0*/  STS [R75.X4+0x200], R12 ;  /* 0x0002000c4b007388 */ /* 0x000fe20000004800 */
[C---:B------:R-:W-:Y:S02]  /*54e0*/  IADD3 R88, R7.reuse, 0x180, RZ ;  /* 0x0000018007587810 */ /* 0x040fe40007ffe0ff */
[-C--:B------:R-:W-:Y:S01]  /*54f0*/  LEA.HI.SX32 R80, R80, R7.reuse, 0x1b ;  /* 0x0000000750507211 */ /* 0x080fe200078fdaff */
[----:B------:R-:W-:Y:S01]  /*5500*/  FMUL.FTZ R6, R6, 1.4426950216293334961 ;  /* 0x3fb8aa3b06067820 */ /* 0x000fe20000410000 */
[----:B------:R-:W-:Y:S01]  /*5510*/  IADD3 R90, R7, 0x1a0, RZ ;  /* 0x000001a0075a7810 */ /* 0x000fe20007ffe0ff */
[----:B------:R-:W-:Y:S01]  /*5520*/  STS [R74.X4+0x280], R13 ;  /* 0x0002800d4a007388 */ /* 0x000fe20000004800 */
[----:B------:R-:W-:-:S02]  /*5530*/  LEA.HI.SX32 R79, R82, R7, 0x1b ;  /* 0x00000007524f7211 */ /* 0x000fc400078fdaff */
[C---:B------:R-:W-:Y:S01]  /*5540*/  IADD3 R92, R7.reuse, 0x1c0, RZ ;  /* 0x000001c0075c7810 */ /* 0x040fe20007ffe0ff */
[----:B------:R-:W-:Y:S01]  /*5550*/  STS [R76.X4+0x300], R11 ;  /* 0x0003000b4c007388 */ /* 0x000fe20000004800 */
[----:B------:R-:W-:Y:S01]  /*5560*/  LEA.HI.SX32 R84, R84, R7, 0x1b ;  /* 0x0000000754547211 */ /* 0x000fe200078fdaff */
[----:B------:R-:W-:Y:S01]  /*5570*/  @!P0 IMAD R4, R4, R31, UR7 ;  /* 0x0000000704048e24 */ /* 0x000fe2000f8e021f */
[C---:B------:R-:W-:Y:S01]  /*5580*/  IADD3 R94, R7.reuse, 0x1e0, RZ ;  /* 0x000001e0075e7810 */ /* 0x040fe20007ffe0ff */
[----:B------:R-:W-:Y:S01]  /*5590*/  STS [R77.X4+0x380], R14 ;  /* 0x0003800e4d007388 */ /* 0x000fe20000004800 */
[-C--:B------:R-:W-:Y:S01]  /*55a0*/  LEA.HI.SX32 R81, R86, R7.reuse, 0x1b ;  /* 0x0000000756517211 */ /* 0x080fe200078fdaff */
[----:B------:R-:W-:Y:S01]  /*55b0*/  MUFU.SIN R31, R69 ;  /* 0x00000045001f7308 */ /* 0x000fe20000000400 */
[C---:B------:R-:W-:Y:S01]  /*55c0*/  IADD3 R96, R7.reuse, 0x200, RZ ;  /* 0x0000020007607810 */ /* 0x040fe20007ffe0ff */
[----:B------:R-:W-:Y:S01]  /*55d0*/  FMUL.FTZ R0, R112, UR41 ;  /* 0x0000002970007c20 */ /* 0x000fe20008410000 */
[----:B------:R-:W-:Y:S01]  /*55e0*/  LEA.HI.SX32 R88, R88, R7, 0x1b ;  /* 0x0000000758587211 */ /* 0x000fe200078fdaff */
[----:B------:R-:W-:Y:S01]  /*55f0*/  STS [R80.X4+0x400], R15 ;  /* 0x0004000f50007388 */ /* 0x000fe20000004800 */
[----:B------:R-:W-:-:S02]  /*5600*/  IADD3 R98, R7, 0x220, RZ ;  /* 0x0000022007627810 */ /* 0x000fc40007ffe0ff */
[-C--:B------:R-:W-:Y:S01]  /*5610*/  LEA.HI.SX32 R83, R90, R7.reuse, 0x1b ;  /* 0x000000075a537211 */ /* 0x080fe200078fdaff */
[----:B------:R3:W-:Y:S01]  /*5620*/  MUFU.COS R32, R69 ;  /* 0x0000004500207308 */ /* 0x0007e20000000000 */
[C---:B------:R-:W-:Y:S01]  /*5630*/  IADD3 R100, R7.reuse, 0x240, RZ ;  /* 0x0000024007647810 */ /* 0x040fe20007ffe0ff */
[----:B------:R-:W-:Y:S01]  /*5640*/  STS [R79.X4+0x480], R16 ;  /* 0x000480104f007388 */ /* 0x000fe20000004800 */
[----:B------:R-:W-:Y:S01]  /*5650*/  LEA.HI.SX32 R92, R92, R7, 0x1b ;  /* 0x000000075c5c7211 */ /* 0x000fe200078fdaff */
[----:B-1----:R-:W-:Y:S01]  /*5660*/  FMUL.FTZ R5, R6, R125 ;  /* 0x0000007d06057220 */ /* 0x002fe20000410000 */
[C---:B------:R-:W-:Y:S01]  /*5670*/  IADD3 R102, R7.reuse, 0x260, RZ ;  /* 0x0000026007667810 */ /* 0x040fe20007ffe0ff */
[----:B------:R-:W-:Y:S01]  /*5680*/  STS [R84.X4+0x500], R19 ;  /* 0x0005001354007388 */ /* 0x000fe20000004800 */
[-C--:B------:R-:W-:Y:S01]  /*5690*/  LEA.HI.SX32 R85, R94, R7.reuse, 0x1b ;  /* 0x000000075e557211 */ /* 0x080fe200078fdaff */
[----:B---3--:R-:W-:Y:S01]  /*56a0*/  FMUL.FTZ R69, R6, R128 ;  /* 0x0000008006457220 */ /* 0x008fe20000410000 */
[C---:B------:R-:W-:Y:S01]  /*56b0*/  IADD3 R104, R7.reuse, 0x280, RZ ;  /* 0x0000028007687810 */ /* 0x040fe20007ffe0ff */
[----:B------:R-:W-:Y:S01]  /*56c0*/  STS [R81.X4+0x580], R18 ;  /* 0x0005801251007388 */ /* 0x000fe20000004800 */
[-C--:B------:R-:W-:Y:S01]  /*56d0*/  LEA.HI.SX32 R96, R96, R7.reuse, 0x1b ;  /* 0x0000000760607211 */ /* 0x080fe200078fdaff */
[----:B------:R-:W-:Y:S01]  /*56e0*/  FMUL.RZ R91, R0, 0.15915493667125701904 ;  /* 0x3e22f983005b7820 */ /* 0x000fe2000040c000 */
[C---:B------:R-:W-:Y:S01]  /*56f0*/  IADD3 R106, R7.reuse, 0x2a0, RZ ;  /* 0x000002a0076a7810 */ /* 0x040fe20007ffe0ff */
[----:B------:R1:W-:Y:S01]  /*5700*/  STS [R88.X4+0x600], R17 ;  /* 0x0006001158007388 */ /* 0x0003e20000004800 */
[----:B------:R-:W-:Y:S01]  /*5710*/  LEA.HI.SX32 R87, R98, R7, 0x1b ;  /* 0x0000000762577211 */ /* 0x000fe200078fdaff */
[----:B------:R-:W3:Y:S01]  /*5720*/  MUFU.EX2 R78, R69 ;  /* 0x00000045004e7308 */ /* 0x000ee20000000800 */
[----:B------:R-:W-:Y:S01]  /*5730*/  ISETP.NE.AND P1, PT, R150, RZ, PT ;  /* 0x000000ff9600720c */ /* 0x000fe20003f25270 */
[----:B------:R-:W-:Y:S01]  /*5740*/  STS [R83.X4+0x680], R22 ;  /* 0x0006801653007388 */ /* 0x000fe20000004800 */
[----:B------:R-:W-:-:S02]  /*5750*/  IADD3 R108, R7, 0x2c0, RZ ;  /* 0x000002c0076c7810 */ /* 0x000fc40007ffe0ff */
[-C--:B------:R-:W-:Y:S01]  /*5760*/  LEA.HI.SX32 R100, R100, R7.reuse, 0x1b ;  /* 0x0000000764647211 */ /* 0x080fe200078fdaff */
[----:B------:R-:W-:Y:S01]  /*5770*/  STS [R92.X4+0x700], R21 ;  /* 0x000700155c007388 */ /* 0x000fe20000004800 */
[C---:B------:R-:W-:Y:S01]  /*5780*/  IADD3 R110, R7.reuse, 0x2e0, RZ ;  /* 0x000002e0076e7810 */ /* 0x040fe20007ffe0ff */
[----:B0-----:R0:W-:Y:S01]  /*5790*/  MUFU.EX2 R8, R5 ;  /* 0x0000000500087308 */ /* 0x0011e20000000800 */
[-C--:B------:R-:W-:Y:S01]  /*57a0*/  LEA.HI.SX32 R102, R102, R7.reuse, 0x1b ;  /* 0x0000000766667211 */ /* 0x080fe200078fdaff */
[----:B------:R-:W-:Y:S01]  /*57b0*/  STS [R85.X4+0x780], R20 ;  /* 0x0007801455007388 */ /* 0x000fe20000004800 */
[C---:B------:R-:W-:Y:S02]  /*57c0*/  IADD3 R152, R7.reuse, 0x300, RZ ;  /* 0x0000030007987810 */ /* 0x040fe40007ffe0ff */
[----:B------:R-:W-:Y:S01]  /*57d0*/  LEA.HI.SX32 R104, R104, R7, 0x1b ;  /* 0x0000000768687211 */ /* 0x000fe200078fdaff */
[----:B------:R-:W-:Y:S01]  /*57e0*/  STS [R96.X4+0x800], R25 ;  /* 0x0008001960007388 */ /* 0x000fe20000004800 */
[C---:B------:R-:W-:Y:S01]  /*57f0*/  IADD3 R154, R7.reuse, 0x320, RZ ;  /* 0x00000320079a7810 */ /* 0x040fe20007ffe0ff */
[----:B------:R-:W-:Y:S01]  /*5800*/  MUFU.SIN R33, R29 ;  /* 0x0000001d00217308 */ /* 0x000fe20000000400 */
[----:B0-----:R-:W-:Y:S01]  /*5810*/  FMUL.FTZ R5, R6, R123 ;  /* 0x0000007b06057220 */ /* 0x001fe20000410000 */
[----:B------:R-:W-:Y:S01]  /*5820*/  LEA.HI.SX32 R89, R106, R7, 0x1b ;  /* 0x000000076a597211 */ /* 0x000fe200078fdaff */
[----:B------:R-:W-:Y:S01]  /*5830*/  STS [R87.X4+0x880], R24 ;  /* 0x0008801857007388 */ /* 0x000fe20000004800 */
[----:B------:R-:W-:-:S04]  /*5840*/  IADD3 R156, R7, 0x340, RZ ;  /* 0x00000340079c7810 */ /* 0x000fc80007ffe0ff */
[----:B------:R-:W-:Y:S01]  /*5850*/  MUFU.COS R34, R29 ;  /* 0x0000001d00227308 */ /* 0x000fe20000000000 */
[C---:B------:R-:W-:Y:S01]  /*5860*/  IADD3 R186, R7.reuse, 0x360, RZ ;  /* 0x0000036007ba7810 */ /* 0x040fe20007ffe0ff */
[----:B------:R-:W-:Y:S01]  /*5870*/  STS [R100.X4+0x900], R23 ;  /* 0x0009001764007388 */ /* 0x000fe20000004800 */
[----:B------:R-:W-:Y:S02]  /*5880*/  LEA.HI.SX32 R110, R110, R7, 0x1b ;  /* 0x000000076e6e7211 */ /* 0x000fe400078fdaff */
[----:B------:R-:W-:-:S03]  /*5890*/  IADD3 R188, R7, 0x380, RZ ;  /* 0x0000038007bc7810 */ /* 0x000fc60007ffe0ff */
[----:B------:R-:W-:Y:S01]  /*58a0*/  MUFU.SIN R29, R91 ;  /* 0x0000005b001d7308 */ /* 0x000fe20000000400 */
[----:B------:R-:W-:Y:S01]  /*58b0*/  LEA.HI.SX32 R93, R152, R7, 0x1b ;  /* 0x00000007985d7211 */ /* 0x000fe200078fdaff */
[----:B------:R-:W-:Y:S01]  /*58c0*/  STS [R102.X4+0x980], R57 ;  /* 0x0009803966007388 */ /* 0x000fe20000004800 */
[----:B------:R-:W-:-:S05]  /*58d0*/  IADD3 R190, R7, 0x3a0, RZ ;  /* 0x000003a007be7810 */ /* 0x000fca0007ffe0ff */
[----:B------:R0:W-:Y:S01]  /*58e0*/  MUFU.COS R30, R91 ;  /* 0x0000005b001e7308 */ /* 0x0001e20000000000 */
[-C--:B------:R-:W-:Y:S01]  /*58f0*/  LEA.HI.SX32 R154, R154, R7.reuse, 0x1b ;  /* 0x000000079a9a7211 */ /* 0x080fe200078fdaff */
[----:B------:R-:W-:Y:S01]  /*5900*/  STS [R104.X4+0xa00], R27 ;  /* 0x000a001b68007388 */ /* 0x000fe20000004800 */
[C---:B------:R-:W-:Y:S02]  /*5910*/  IADD3 R192, R7.reuse, 0x3c0, RZ ;  /* 0x000003c007c07810 */ /* 0x040fe40007ffe0ff */
[-C--:B------:R-:W-:Y:S02]  /*5920*/  LEA.HI.SX32 R95, R156, R7.reuse, 0x1b ;  /* 0x000000079c5f7211 */ /* 0x080fe400078fdaff */
[----:B0-----:R-:W-:Y:S01]  /*5930*/  LEA.HI.SX32 R91, R108, R7, 0x1b ;  /* 0x000000076c5b7211 */ /* 0x001fe200078fdaff */
[----:B------:R0:W-:Y:S01]  /*5940*/  MUFU.EX2 R10, R5 ;  /* 0x00000005000a7308 */ /* 0x0001e20000000800 */
[----:B------:R-:W-:Y:S01]  /*5950*/  STS [R89.X4+0xa80], R26 ;  /* 0x000a801a59007388 */ /* 0x000fe20000004800 */
[----:B------:R-:W-:-:S02]  /*5960*/  IADD3 R194, R7, 0x3e0, RZ ;  /* 0x000003e007c27810 */ /* 0x000fc40007ffe0ff */
[-C--:B------:R-:W-:Y:S01]  /*5970*/  LEA.HI.SX32 R97, R186, R7.reuse, 0x1b ;  /* 0x00000007ba617211 */ /* 0x080fe200078fdaff */
[----:B------:R-:W-:Y:S01]  /*5980*/  STS [R91.X4+0xb00], R60 ;  /* 0x000b003c5b007388 */ /* 0x000fe20000004800 */
[-C--:B------:R-:W-:Y:S02]  /*5990*/  LEA.HI.SX32 R188, R188, R7.reuse, 0x1b ;  /* 0x00000007bcbc7211 */ /* 0x080fe400078fdaff */
[----:B0-----:R-:W-:Y:S01]  /*59a0*/  MOV R5, UR34 ;  /* 0x0000002200057c02 */ /* 0x001fe20008000f00 */
[----:B------:R-:W-:Y:S01]  /*59b0*/  STS [R110.X4+0xb80], R59 ;  /* 0x000b803b6e007388 */ /* 0x000fe20000004800 */
[----:B------:R-:W-:Y:S02]  /*59c0*/  LEA.HI.SX32 R190, R190, R7, 0x1b ;  /* 0x00000007bebe7211 */ /* 0x000fe400078fdaff */
[----:B------:R-:W-:Y:S01]  /*59d0*/  LEA R5, R5, UR7, 0x8 ;  /* 0x0000000705057c11 */ /* 0x000fe2000f8e40ff */
[----:B------:R-:W-:Y:S01]  /*59e0*/  STS [R93.X4+0xc00], R58 ;  /* 0x000c003a5d007388 */ /* 0x000fe20000004800 */
[----:B------:R-:W-:-:S02]  /*59f0*/  LEA R64, R149, R64, 0x5 ;  /* 0x0000004095407211 */ /* 0x000fc400078e28ff */
[----:B------:R-:W-:Y:S01]  /*5a00*/  LEA.HI.SX32 R99, R192, R7, 0x1b ;  /* 0x00000007c0637211 */ /* 0x000fe200078fdaff */
[----:B------:R-:W-:Y:S01]  /*5a10*/  STS [R154.X4+0xc80], R67 ;  /* 0x000c80439a007388 */ /* 0x000fe20000004800 */
[----:B------:R-:W-:Y:S01]  /*5a20*/  @P1 IADD3 R5, R150, 0x200, RZ ;  /* 0x0000020096051810 */ /* 0x000fe20007ffe0ff */
[----:B------:R-:W-:Y:S01]  /*5a30*/  FMUL.FTZ R82, R6, R127 ;  /* 0x0000007f06527220 */ /* 0x000fe20000410000 */
[----:B------:R-:W-:Y:S01]  /*5a40*/  LEA.HI.SX32 R194, R194, R7, 0x1b ;  /* 0x00000007c2c27211 */ /* 0x000fe200078fdaff */
[----:B------:R-:W-:Y:S01]  /*5a50*/  STS [R95.X4+0xd00], R66 ;  /* 0x000d00425f007388 */ /* 0x000fe20000004800 */
[----:B------:R-:W-:Y:S01]  /*5a60*/  LEA.HI.SX32 R64, R64, R64, 0x1b ;  /* 0x0000004040407211 */ /* 0x000fe200078fdaff */
[C---:B---3--:R-:W-:Y:S02]  /*5a70*/  FMUL.FTZ R120, R78.reuse, R120 ;  /* 0x000000784e787220 */ /* 0x048fe40000410000 */
[----:B------:R-:W-:Y:S01]  /*5a80*/  STS [R97.X4+0xd80], R68 ;  /* 0x000d804461007388 */ /* 0x000fe20000004800 */
[----:B------:R-:W-:Y:S01]  /*5a90*/  FMUL.FTZ R121, R78, R121 ;  /* 0x000000794e797220 */ /* 0x000fe20000410000 */
[----:B-1----:R-:W-:-:S02]  /*5aa0*/  SHF.L.U32 R17, R5, 0x3, RZ ;  /* 0x0000000305117819 */ /* 0x002fc400000006ff */
[----:B------:R-:W-:Y:S01]  /*5ab0*/  STS [R188.X4+0xe00], R65 ;  /* 0x000e0041bc007388 */ /* 0x000fe20000004800 */
[----:B------:R0:W1:Y:S03]  /*5ac0*/  MUFU.EX2 R7, R82 ;  /* 0x0000005200077308 */ /* 0x0000660000000800 */
[----:B------:R3:W-:Y:S04]  /*5ad0*/  STS [R190.X4+0xe80], R61 ;  /* 0x000e803dbe007388 */ /* 0x0007e80000004800 */
[----:B------:R-:W-:Y:S04]  /*5ae0*/  STS [R99.X4+0xf00], R62 ;  /* 0x000f003e63007388 */ /* 0x000fe80000004800 */
[----:B------:R4:W-:Y:S01]  /*5af0*/  STS [R194.X4+0xf80], R63 ;  /* 0x000f803fc2007388 */ /* 0x0009e20000004800 */
[----:B------:R-:W-:-:S06]  /*5b00*/  NOP ;  /* 0x0000000000007918 */ /* 0x000fcc0000000000 */
[----:B------:R-:W-:Y:S04]  /*5b10*/  LDS R110, [R64.X4] ;  /* 0x00000000406e7984 */ /* 0x000fe80000004800 */
[----:B------:R-:W0:Y:S04]  /*5b20*/  LDS R109, [R64.X4+0x4] ;  /* 0x00000400406d7984 */ /* 0x000e280000004800 */
[----:B------:R-:W-:Y:S04]  /*5b30*/  LDS R108, [R64.X4+0x8] ;  /* 0x00000800406c7984 */ /* 0x000fe80000004800 */
        /* <DEDUP_REMOVED lines=25> */
[----:B------:R-:W0:Y:S04]  /*5cd0*/  LDS R80, [R64.X4+0x70] ;  /* 0x0000700040507984 */ /* 0x000e280000004800 */
[----:B------:R-:W0:Y:S04]  /*5ce0*/  LDS R59, [R64.X4+0x74] ;  /* 0x00007400403b7984 */ /* 0x000e280000004800 */
[----:B------:R-:W0:Y:S04]  /*5cf0*/  LDS R58, [R64.X4+0x78] ;  /* 0x00007800403a7984 */ /* 0x000e280000004800 */
[----:B------:R0:W0:Y:S04]  /*5d00*/  LDS R57, [R64.X4+0x7c] ;  /* 0x00007c0040397984 */ /* 0x0000280000004800 */
[----:B------:R0:W-:Y:S01]  /*5d10*/  STS.64 [R17+0x9880], R120 ;  /* 0x0098807811007388 */ /* 0x0001e20000000a00 */
[----:B------:R-:W-:-:S02]  /*5d20*/  FMUL.FTZ R9, R6, R124 ;  /* 0x0000007c06097220 */ /* 0x000fc40000410000 */
[----:B------:R-:W-:Y:S01]  /*5d30*/  FMUL.FTZ R69, R6, R126 ;  /* 0x0000007e06457220 */ /* 0x000fe20000410000 */
[----:B------:R-:W-:-:S03]  /*5d40*/  MOV R15, 0x10 ;  /* 0x00000010000f7802 */ /* 0x000fc60000000f00 */
[----:B------:R-:W2:Y:S01]  /*5d50*/  MUFU.EX2 R9, R9 ;  /* 0x0000000900097308 */ /* 0x000ea20000000800 */
[----:B------:R-:W-:Y:S01]  /*5d60*/  FMUL.FTZ R11, R6, R122 ;  /* 0x0000007a060b7220 */ /* 0x000fe20000410000 */
[----:B---3--:R-:W-:Y:S01]  /*5d70*/  MOV R61, RZ ;  /* 0x000000ff003d7202 */ /* 0x008fe20000000f00 */
[----:B----4-:R-:W-:Y:S01]  /*5d80*/  CS2R R62, SRZ ;  /* 0x00000000003e7805 */ /* 0x010fe2000001ff00 */
[----:B------:R-:W-:Y:S01]  /*5d90*/  MOV R60, 0x3f800000 ;  /* 0x3f800000003c7802 */ /* 0x000fe20000000f00 */
[----:B------:R-:W-:Y:S01]  /*5da0*/  @!P0 IMAD.WIDE R4, R4, R15, UR10 ;  /* 0x0000000a04048e25 */ /* 0x000fe2000f8e020f */
[----:B------:R-:W-:Y:S06]  /*5db0*/  BAR.SYNC.DEFER_BLOCKING 0x0 ;  /* 0x0000000000007b1d */ /* 0x000fec0000010000 */
[----:B------:R-:W3:Y:S01]  /*5dc0*/  MUFU.EX2 R69, R69 ;  /* 0x0000004500457308 */ /* 0x000ee20000000800 */
[----:B-1----:R-:W-:-:S02]  /*5dd0*/  FMUL.FTZ R55, R7, R55 ;  /* 0x0000003707377220 */ /* 0x002fc40000410000 */
[----:B------:R-:W-:Y:S02]  /*5de0*/  FMUL.FTZ R56, R7, R56 ;  /* 0x0000003807387220 */ /* 0x000fe40000410000 */
[----:B------:R-:W-:-:S03]  /*5df0*/  FMUL.FTZ R7, RZ, R55 ;  /* 0x00000037ff077220 */ /* 0x000fc60000410000 */
[----:B------:R-:W1:Y:S01]  /*5e00*/  MUFU.EX2 R11, R11 ;  /* 0x0000000b000b7308 */ /* 0x000e620000000800 */
[C---:B--2---:R-:W-:Y:S02]  /*5e10*/  FMUL.FTZ R50, R9.reuse, R50 ;  /* 0x0000003209327220 */ /* 0x044fe40000410000 */
[----:B------:R-:W-:Y:S02]  /*5e20*/  FMUL.FTZ R49, R9, R49 ;  /* 0x0000003109317220 */ /* 0x000fe40000410000 */
[C---:B------:R-:W-:Y:S01]  /*5e30*/  FMUL.FTZ R52, R8.reuse, R52 ;  /* 0x0000003408347220 */ /* 0x040fe20000410000 */
[----:B------:R2:W5:Y:S01]  /*5e40*/  @!P0 LDG.E.128 R60, [R4.64] ;  /* 0x0000001e043c8981 */ /* 0x000562000c1e1d00 */
[----:B------:R-:W-:Y:S02]  /*5e50*/  FMUL.FTZ R51, R8, R51 ;  /* 0x0000003308337220 */ /* 0x000fe40000410000 */
[----:B--2---:R-:W-:-:S04]  /*5e60*/  FMUL.FTZ R5, R146, R128 ;  /* 0x0000008092057220 */ /* 0x004fc80000410000 */
[-C--:B------:R-:W-:Y:S02]  /*5e70*/  FMUL.FTZ R9, R55, R5.reuse ;  /* 0x0000000537097220 */ /* 0x080fe40000410000 */
[----:B------:R-:W-:Y:S02]  /*5e80*/  FFMA.FTZ R8, R56, R5, -R7 ;  /* 0x0000000538087223 */ /* 0x000fe40000010807 */
[----:B------:R-:W-:Y:S02]  /*5e90*/  FFMA.FTZ R9, RZ, R56, R9 ;  /* 0x00000038ff097223 */ /* 0x000fe40000010009 */
[----:B---3--:R-:W-:Y:S02]  /*5ea0*/  FMUL.FTZ R53, R69, R53 ;  /* 0x0000003545357220 */ /* 0x008fe40000410000 */
[----:B------:R-:W-:Y:S02]  /*5eb0*/  FFMA.FTZ R8, R145, R127, R8 ;  /* 0x0000007f91087223 */ /* 0x000fe40000010008 */
[----:B------:R-:W-:-:S02]  /*5ec0*/  FMUL.FTZ R48, R10, R48 ;  /* 0x000000300a307220 */ /* 0x000fc40000410000 */
[----:B------:R-:W-:Y:S02]  /*5ed0*/  FMUL.FTZ R47, R10, R47 ;  /* 0x0000002f0a2f7220 */ /* 0x000fe40000410000 */
[----:B------:R-:W-:Y:S02]  /*5ee0*/  FADD.FTZ R9, RZ, R9 ;  /* 0x00000009ff097221 */ /* 0x000fe40000010000 */
[----:B------:R-:W-:Y:S02]  /*5ef0*/  FMUL.FTZ R54, R69, R54 ;  /* 0x0000003645367220 */ /* 0x000fe40000410000 */
[----:B------:R-:W-:Y:S02]  /*5f00*/  FMUL.FTZ R10, R53, R8 ;  /* 0x00000008350a7220 */ /* 0x000fe40000410000 */
[----:B------:R-:W-:Y:S02]  /*5f10*/  FMUL.FTZ R4, R6, R114 ;  /* 0x0000007206047220 */ /* 0x000fe40000410000 */
[----:B-1----:R-:W-:-:S02]  /*5f20*/  FMUL.FTZ R46, R11, R46 ;  /* 0x0000002e0b2e7220 */ /* 0x002fc40000410000 */
[----:B------:R-:W-:Y:S02]  /*5f30*/  FMUL.FTZ R45, R11, R45 ;  /* 0x0000002d0b2d7220 */ /* 0x000fe40000410000 */
[-C--:B------:R-:W-:Y:S02]  /*5f40*/  FMUL.FTZ R11, R53, R9.reuse ;  /* 0x00000009350b7220 */ /* 0x080fe40000410000 */
[C---:B------:R-:W-:Y:S01]  /*5f50*/  FFMA.FTZ R10, R54.reuse, R9, R10 ;  /* 0x00000009360a7223 */ /* 0x040fe2000001000a */
[----:B------:R-:W1:Y:S01]  /*5f60*/  MUFU.EX2 R4, R4 ;  /* 0x0000000400047308 */ /* 0x000e620000000800 */
[----:B------:R-:W-:Y:S02]  /*5f70*/  FFMA.FTZ R11, R54, R8, -R11 ;  /* 0x00000008360b7223 */ /* 0x000fe4000001080b */
[----:B------:R-:W-:Y:S02]  /*5f80*/  FADD.FTZ R10, RZ, R10 ;  /* 0x0000000aff0a7221 */ /* 0x000fe40000010000 */
[----:B------:R-:W-:-:S02]  /*5f90*/  FMUL.FTZ R0, R111, UR41 ;  /* 0x000000296f007c20 */ /* 0x000fc40008410000 */
[----:B------:R-:W-:Y:S02]  /*5fa0*/  FFMA.FTZ R11, R144, R126, R11 ;  /* 0x0000007e900b7223 */ /* 0x000fe4000001000b */
[----:B------:R-:W-:Y:S02]  /*5fb0*/  FMUL.FTZ R8, R51, R10 ;  /* 0x0000000a33087220 */ /* 0x000fe40000410000 */
[----:B------:R-:W-:Y:S02]  /*5fc0*/  FMUL.RZ R0, R0, 0.15915493667125701904 ;  /* 0x3e22f98300007820 */ /* 0x000fe4000040c000 */
[C---:B------:R-:W-:Y:S02]  /*5fd0*/  FMUL.FTZ R12, R6.reuse, R119 ;  /* 0x00000077060c7220 */ /* 0x040fe40000410000 */
[C---:B------:R-:W-:Y:S02]  /*5fe0*/  FMUL.FTZ R13, R6.reuse, R118 ;  /* 0x00000076060d7220 */ /* 0x040fe40000410000 */
[----:B------:R-:W-:-:S02]  /*5ff0*/  FMUL.FTZ R14, R6, R117 ;  /* 0x00000075060e7220 */ /* 0x000fc40000410000 */
[C---:B------:R-:W-:Y:S02]  /*6000*/  FMUL.FTZ R15, R6.reuse, R116 ;  /* 0x00000074060f7220 */ /* 0x040fe40000410000 */
[C---:B------:R-:W-:Y:S02]  /*6010*/  FMUL.FTZ R16, R6.reuse, R115 ;  /* 0x0000007306107220 */ /* 0x040fe40000410000 */
[C---:B------:R-:W-:Y:S02]  /*6020*/  FMUL.FTZ R5, R6.reuse, R113 ;  /* 0x0000007106057220 */ /* 0x040fe40000410000 */
[C---:B------:R-:W-:Y:S02]  /*6030*/  FMUL.FTZ R7, R6.reuse, R112 ;  /* 0x0000007006077220 */ /* 0x040fe40000410000 */
[----:B------:R-:W-:Y:S02]  /*6040*/  FMUL.FTZ R9, R51, R11 ;  /* 0x0000000b33097220 */ /* 0x000fe40000410000 */
[----:B------:R-:W-:-:S02]  /*6050*/  FMUL.FTZ R6, R6, R111 ;  /* 0x0000006f06067220 */ /* 0x000fc40000410000 */
[C---:B------:R-:W-:Y:S01]  /*6060*/  FFMA.FTZ R8, R52.reuse, R11, -R8 ;  /* 0x0000000b34087223 */ /* 0x040fe20000010808 */
[----:B------:R-:W-:Y:S01]  /*6070*/  MUFU.COS R28, R0 ;  /* 0x00000000001c7308 */ /* 0x000fe20000000000 */
[----:B------:R-:W-:Y:S02]  /*6080*/  FFMA.FTZ R9, R52, R10, R9 ;  /* 0x0000000a34097223 */ /* 0x000fe40000010009 */
[----:B------:R-:W-:Y:S02]  /*6090*/  FFMA.FTZ R8, R143, R125, R8 ;  /* 0x0000007d8f087223 */ /* 0x000fe40000010008 */
[----:B------:R-:W-:-:S03]  /*60a0*/  FADD.FTZ R9, RZ, R9 ;  /* 0x00000009ff097221 */ /* 0x000fc60000010000 */
[----:B------:R-:W2:Y:S01]  /*60b0*/  MUFU.EX2 R27, R6 ;  /* 0x00000006001b7308 */ /* 0x000ea20000000800 */
[C---:B-1----:R-:W-:Y:S02]  /*60c0*/  FMUL.FTZ R34, R4.reuse, R34 ;  /* 0x0000002204227220 */ /* 0x042fe40000410000 */
[----:B------:R-:W-:Y:S02]  /*60d0*/  FMUL.FTZ R33, R4, R33 ;  /* 0x0000002104217220 */ /* 0x000fe40000410000 */
[----:B------:R-:W-:-:S03]  /*60e0*/  FMUL.FTZ R4, R49, R8 ;  /* 0x0000000831047220 */ /* 0x000fc60000410000 */
[----:B------:R-:W1:Y:S01]  /*60f0*/  MUFU.SIN R0, R0 ;  /* 0x0000000000007308 */ /* 0x000e620000000400 */
[----:B------:R-:W-:-:S07]  /*6100*/  FMUL.FTZ R11, R49, R9 ;  /* 0x00000009310b7220 */ /* 0x000fce0000410000 */
[----:B------:R-:W3:Y:S01]  /*6110*/  MUFU.EX2 R7, R7 ;  /* 0x0000000700077308 */ /* 0x000ee20000000800 */
[----:B------:R-:W-:-:S07]  /*6120*/  FFMA.FTZ R4, R50, R9, R4 ;  /* 0x0000000932047223 */ /* 0x000fce0000010004 */
[----:B------:R-:W4:Y:S01]  /*6130*/  MUFU.EX2 R5, R5 ;  /* 0x0000000500057308 */ /* 0x000f220000000800 */
[----:B------:R-:W-:Y:S02]  /*6140*/  FFMA.FTZ R11, R50, R8, -R11 ;  /* 0x00000008320b7223 */ /* 0x000fe4000001080b */
[----:B------:R-:W-:Y:S02]  /*6150*/  FADD.FTZ R4, RZ, R4 ;  /* 0x00000004ff047221 */ /* 0x000fe40000010000 */
[----:B------:R-:W-:Y:S02]  /*6160*/  FFMA.FTZ R11, R142, R124, R11 ;  /* 0x0000007c8e0b7223 */ /* 0x000fe4000001000b */
[----:B--2---:R-:W-:Y:S02]  /*6170*/  FMUL.FTZ R28, R27, R28 ;  /* 0x0000001c1b1c7220 */ /* 0x004fe40000410000 */
[----:B------:R-:W-:Y:S02]  /*6180*/  FMUL.FTZ R6, R47, R4 ;  /* 0x000000042f067220 */ /* 0x000fe40000410000 */
[----:B-1----:R-:W-:-:S02]  /*6190*/  FMUL.FTZ R27, R27, R0 ;  /* 0x000000001b1b7220 */ /* 0x002fc40000410000 */
[C---:B---3--:R-:W-:Y:S02]  /*61a0*/  FMUL.FTZ R30, R7.reuse, R30 ;  /* 0x0000001e071e7220 */ /* 0x048fe40000410000 */
[----:B------:R-:W-:Y:S02]  /*61b0*/  FMUL.FTZ R29, R7, R29 ;  /* 0x0000001d071d7220 */ /* 0x000fe40000410000 */
[----:B------:R-:W-:Y:S01]  /*61c0*/  FMUL.FTZ R0, R120, R55 ;  /* 0x0000003778007220 */ /* 0x000fe20000410000 */
[----:B------:R-:W1:Y:S01]  /*61d0*/  MUFU.EX2 R12, R12 ;  /* 0x0000000c000c7308 */ /* 0x000e620000000800 */
[----:B------:R-:W-:Y:S02]  /*61e0*/  FMUL.FTZ R7, R47, R11 ;  /* 0x0000000b2f077220 */ /* 0x000fe40000410000 */
[C---:B----4-:R-:W-:Y:S02]  /*61f0*/  FMUL.FTZ R32, R5.reuse, R32 ;  /* 0x0000002005207220 */ /* 0x050fe40000410000 */
[----:B------:R-:W-:-:S02]  /*6200*/  FMUL.FTZ R31, R5, R31 ;  /* 0x0000001f051f7220 */ /* 0x000fc40000410000 */
[C---:B------:R-:W-:Y:S02]  /*6210*/  FFMA.FTZ R6, R48.reuse, R11, -R6 ;  /* 0x0000000b30067223 */ /* 0x040fe40000010806 */
[C---:B------:R-:W-:Y:S02]  /*6220*/  FMUL.FTZ R5, R121.reuse, R55 ;  /* 0x0000003779057220 */ /* 0x040fe40000410000 */
[----:B------:R-:W-:Y:S02]  /*6230*/  FFMA.FTZ R0, R121, R56, R0 ;  /* 0x0000003879007223 */ /* 0x000fe40000010000 */
[----:B------:R-:W-:Y:S02]  /*6240*/  FFMA.FTZ R7, R48, R4, R7 ;  /* 0x0000000430077223 */ /* 0x000fe40000010007 */
[----:B------:R-:W-:Y:S02]  /*6250*/  FFMA.FTZ R6, R141, R123, R6 ;  /* 0x0000007b8d067223 */ /* 0x000fe40000010006 */
[----:B------:R-:W-:-:S02]  /*6260*/  FFMA.FTZ R5, R120, R56, -R5 ;  /* 0x0000003878057223 */ /* 0x000fc40000010805 */
[----:B------:R-:W-:Y:S02]  /*6270*/  FMUL.FTZ R4, R53, R0 ;  /* 0x0000000035047220 */ /* 0x000fe40000410000 */
[----:B------:R-:W-:Y:S02]  /*6280*/  FADD.FTZ R8, RZ, R7 ;  /* 0x00000007ff087221 */ /* 0x000fe40000010000 */
[----:B------:R-:W-:Y:S02]  /*6290*/  FMUL.FTZ R9, R45, R6 ;  /* 0x000000062d097220 */ /* 0x000fe40000410000 */
[-C--:B------:R-:W-:Y:S02]  /*62a0*/  FMUL.FTZ R7, R53, R5.reuse ;  /* 0x0000000535077220 */ /* 0x080fe40000410000 */
[----:B------:R-:W-:Y:S01]  /*62b0*/  FFMA.FTZ R4, R54, R5, -R4 ;  /* 0x0000000536047223 */ /* 0x000fe20000010804 */
[----:B------:R-:W2:Y:S01]  /*62c0*/  MUFU.EX2 R13, R13 ;  /* 0x0000000d000d7308 */ /* 0x000ea20000000800 */
[----:B------:R-:W-:-:S02]  /*62d0*/  FMUL.FTZ R5, R45, R8 ;  /* 0x000000082d057220 */ /* 0x000fc40000410000 */
[----:B------:R-:W-:Y:S02]  /*62e0*/  FFMA.FTZ R8, R46, R8, R9 ;  /* 0x000000082e087223 */ /* 0x000fe40000010009 */
[----:B------:R-:W-:Y:S02]  /*62f0*/  FFMA.FTZ R7, R54, R0, R7 ;  /* 0x0000000036077223 */ /* 0x000fe40000010007 */
[----:B------:R-:W-:Y:S02]  /*6300*/  FMUL.FTZ R0, R51, R4 ;  /* 0x0000000433007220 */ /* 0x000fe40000410000 */
[----:B------:R-:W-:Y:S02]  /*6310*/  FFMA.FTZ R9, R46, R6, -R5 ;  /* 0x000000062e097223 */ /* 0x000fe40000010805 */
[----:B-1----:R-:W-:Y:S02]  /*6320*/  FMUL.FTZ R43, R12, R43 ;  /* 0x0000002b0c2b7220 */ /* 0x002fe40000410000 */
[----:B------:R-:W-:-:S02]  /*6330*/  FADD.FTZ R8, RZ, R8 ;  /* 0x00000008ff087221 */ /* 0x000fc40000010000 */
[-C--:B------:R-:W-:Y:S02]  /*6340*/  FMUL.FTZ R5, R51, R7.reuse ;  /* 0x0000000733057220 */ /* 0x080fe40000410000 */
[----:B------:R-:W-:Y:S02]  /*6350*/  FFMA.FTZ R0, R52, R7, R0 ;  /* 0x0000000734007223 */ /* 0x000fe40000010000 */
[----:B------:R-:W-:Y:S02]  /*6360*/  FFMA.FTZ R9, R140, R122, R9 ;  /* 0x0000007a8c097223 */ /* 0x000fe40000010009 */
[----:B------:R-:W-:Y:S02]  /*6370*/  FMUL.FTZ R44, R12, R44 ;  /* 0x0000002c0c2c7220 */ /* 0x000fe40000410000 */
[----:B------:R-:W-:Y:S02]  /*6380*/  FMUL.FTZ R6, R43, R8 ;  /* 0x000000082b067220 */ /* 0x000fe40000410000 */
[----:B------:R-:W-:-:S02]  /*6390*/  FFMA.FTZ R5, R52, R4, -R5 ;  /* 0x0000000434057223 */ /* 0x000fc40000010805 */
[----:B------:R-:W-:Y:S01]  /*63a0*/  FMUL.FTZ R4, R49, R0 ;  /* 0x0000000031047220 */ /* 0x000fe20000410000 */
[----:B------:R-:W1:Y:S01]  /*63b0*/  MUFU.EX2 R14, R14 ;  /* 0x0000000e000e7308 */ /* 0x000e620000000800 */
[-C--:B------:R-:W-:Y:S02]  /*63c0*/  FMUL.FTZ R11, R43, R9.reuse ;  /* 0x000000092b0b7220 */ /* 0x080fe40000410000 */
[----:B------:R-:W-:Y:S02]  /*63d0*/  FFMA.FTZ R6, R44, R9, -R6 ;  /* 0x000000092c067223 */ /* 0x000fe40000010806 */
[-C--:B------:R-:W-:Y:S02]  /*63e0*/  FMUL.FTZ R7, R49, R5.reuse ;  /* 0x0000000531077220 */ /* 0x080fe40000410000 */
[----:B------:R-:W-:Y:S02]  /*63f0*/  FFMA.FTZ R4, R50, R5, -R4 ;  /* 0x0000000532047223 */ /* 0x000fe40000010804 */
[----:B------:R-:W-:-:S02]  /*6400*/  FFMA.FTZ R11, R44, R8, R11 ;  /* 0x000000082c0b7223 */ /* 0x000fc4000001000b */
[----:B--2---:R-:W-:Y:S02]  /*6410*/  FMUL.FTZ R41, R13, R41 ;  /* 0x000000290d297220 */ /* 0x004fe40000410000 */
[----:B------:R-:W-:Y:S02]  /*6420*/  FFMA.FTZ R6, R139, R119, R6 ;  /* 0x000000778b067223 */ /* 0x000fe40000010006 */
[----:B------:R-:W-:Y:S02]  /*6430*/  FFMA.FTZ R7, R50, R0, R7 ;  /* 0x0000000032077223 */ /* 0x000fe40000010007 */
[----:B------:R-:W-:Y:S02]  /*6440*/  FMUL.FTZ R0, R47, R4 ;  /* 0x000000042f007220 */ /* 0x000fe40000410000 */
[----:B------:R-:W-:Y:S02]  /*6450*/  FADD.FTZ R11, RZ, R11 ;  /* 0x0000000bff0b7221 */ /* 0x000fe40000010000 */
[----:B------:R-:W-:-:S02]  /*6460*/  FMUL.FTZ R42, R13, R42 ;  /* 0x0000002a0d2a7220 */ /* 0x000fc40000410000 */
[----:B------:R-:W-:Y:S02]  /*6470*/  FMUL.FTZ R8, R41, R6 ;  /* 0x0000000629087220 */ /* 0x000fe40000410000 */
[-C--:B------:R-:W-:Y:S02]  /*6480*/  FMUL.FTZ R5, R47, R7.reuse ;  /* 0x000000072f057220 */ /* 0x080fe40000410000 */
[----:B------:R-:W-:Y:S01]  /*6490*/  FFMA.FTZ R0, R48, R7, R0 ;  /* 0x0000000730007223 */ /* 0x000fe20000010000 */
[----:B------:R-:W2:Y:S01]  /*64a0*/  MUFU.EX2 R15, R15 ;  /* 0x0000000f000f7308 */ /* 0x000ea20000000800 */
[-C--:B------:R-:W-:Y:S02]  /*64b0*/  FMUL.FTZ R7, R41, R11.reuse ;  /* 0x0000000b29077220 */ /* 0x080fe40000410000 */
[----:B------:R-:W-:Y:S02]  /*64c0*/  FFMA.FTZ R8, R42, R11, R8 ;  /* 0x0000000b2a087223 */ /* 0x000fe40000010008 */
[----:B------:R-:W-:-:S02]  /*64d0*/  FFMA.FTZ R5, R48, R4, -R5 ;  /* 0x0000000430057223 */ /* 0x000fc40000010805 */
[C---:B------:R-:W-:Y:S02]  /*64e0*/  FMUL.FTZ R4, R45.reuse, R0 ;  /* 0x000000002d047220 */ /* 0x040fe40000410000 */
[----:B------:R-:W-:Y:S02]  /*64f0*/  FFMA.FTZ R9, R42, R6, -R7 ;  /* 0x000000062a097223 */ /* 0x000fe40000010807 */
[----:B-1----:R-:W-:Y:S02]  /*6500*/  FMUL.FTZ R39, R14, R39 ;  /* 0x000000270e277220 */ /* 0x002fe40000410000 */
[----:B------:R-:W-:Y:S02]  /*6510*/  FADD.FTZ R8, RZ, R8 ;  /* 0x00000008ff087221 */ /* 0x000fe40000010000 */
[-C--:B------:R-:W-:Y:S02]  /*6520*/  FMUL.FTZ R7, R45, R5.reuse ;  /* 0x000000052d077220 */ /* 0x080fe40000410000 */
[----:B------:R-:W-:-:S02]  /*6530*/  FFMA.FTZ R4, R46, R5, -R4 ;  /* 0x000000052e047223 */ /* 0x000fc40000010804 */
[----:B------:R-:W-:Y:S02]  /*6540*/  FFMA.FTZ R9, R138, R118, R9 ;  /* 0x000000768a097223 */ /* 0x000fe40000010009 */
[----:B------:R-:W-:Y:S02]  /*6550*/  FMUL.FTZ R40, R14, R40 ;  /* 0x000000280e287220 */ /* 0x000fe40000410000 */
[----:B------:R-:W-:Y:S02]  /*6560*/  FMUL.FTZ R6, R39, R8 ;  /* 0x0000000827067220 */ /* 0x000fe40000410000 */
[----:B------:R-:W-:Y:S02]  /*6570*/  FFMA.FTZ R7, R46, R0, R7 ;  /* 0x000000002e077223 */ /* 0x000fe40000010007 */
[----:B------:R-:W-:Y:S01]  /*6580*/  FMUL.FTZ R0, R43, R4 ;  /* 0x000000042b007220 */ /* 0x000fe20000410000 */
[----:B------:R-:W1:Y:S01]  /*6590*/  MUFU.EX2 R16, R16 ;  /* 0x0000001000107308 */ /* 0x000e620000000800 */
[----:B------:R-:W-:-:S02]  /*65a0*/  FMUL.FTZ R11, R39, R9 ;  /* 0x00000009270b7220 */ /* 0x000fc40000410000 */
[----:B------:R-:W-:Y:S02]  /*65b0*/  FFMA.FTZ R6, R40, R9, -R6 ;  /* 0x0000000928067223 */ /* 0x000fe40000010806 */
[-C--:B------:R-:W-:Y:S02]  /*65c0*/  FMUL.FTZ R5, R43, R7.reuse ;  /* 0x000000072b057220 */ /* 0x080fe40000410000 */
[----:B------:R-:W-:Y:S02]  /*65d0*/  FFMA.FTZ R0, R44, R7, R0 ;  /* 0x000000072c007223 */ /* 0x000fe40000010000 */
[----:B------:R-:W-:Y:S02]  /*65e0*/  FFMA.FTZ R11, R40, R8, R11 ;  /* 0x00000008280b7223 */ /* 0x000fe4000001000b */
[----:B--2---:R-:W-:Y:S02]  /*65f0*/  FMUL.FTZ R37, R15, R37 ;  /* 0x000000250f257220 */ /* 0x004fe40000410000 */
[----:B------:R-:W-:-:S02]  /*6600*/  FFMA.FTZ R6, R137, R117, R6 ;  /* 0x0000007589067223 */ /* 0x000fc40000010006 */
[----:B------:R-:W-:Y:S02]  /*6610*/  FFMA.FTZ R5, R44, R4, -R5 ;  /* 0x000000042c057223 */ /* 0x000fe40000010805 */
[----:B------:R-:W-:Y:S02]  /*6620*/  FMUL.FTZ R4, R41, R0 ;  /* 0x0000000029047220 */ /* 0x000fe40000410000 */
[----:B------:R-:W-:Y:S02]  /*6630*/  FADD.FTZ R11, RZ, R11 ;  /* 0x0000000bff0b7221 */ /* 0x000fe40000010000 */
[----:B------:R-:W-:Y:S02]  /*6640*/  FMUL.FTZ R38, R15, R38 ;  /* 0x000000260f267220 */ /* 0x000fe40000410000 */
[----:B------:R-:W-:Y:S02]  /*6650*/  FMUL.FTZ R8, R37, R6 ;  /* 0x0000000625087220 */ /* 0x000fe40000410000 */
[----:B------:R-:W-:-:S02]  /*6660*/  FMUL.FTZ R7, R41, R5 ;  /* 0x0000000529077220 */ /* 0x000fc40000410000 */
[----:B------:R-:W-:Y:S02]  /*6670*/  FFMA.FTZ R4, R42, R5, -R4 ;  /* 0x000000052a047223 */ /* 0x000fe40000010804 */
[-C--:B------:R-:W-:Y:S02]  /*6680*/  FMUL.FTZ R5, R37, R11.reuse ;  /* 0x0000000b25057220 */ /* 0x080fe40000410000 */
[----:B------:R-:W-:Y:S02]  /*6690*/  FFMA.FTZ R8, R38, R11, R8 ;  /* 0x0000000b26087223 */ /* 0x000fe40000010008 */
[----:B------:R-:W-:Y:S02]  /*66a0*/  FFMA.FTZ R7, R42, R0, R7 ;  /* 0x000000002a077223 */ /* 0x000fe40000010007 */
[----:B------:R-:W-:Y:S02]  /*66b0*/  FMUL.FTZ R0, R39, R4 ;  /* 0x0000000427007220 */ /* 0x000fe40000410000 */
[----:B------:R-:W-:-:S02]  /*66c0*/  FFMA.FTZ R9, R38, R6, -R5 ;  /* 0x0000000626097223 */ /* 0x000fc40000010805 */
[----:B-1----:R-:W-:Y:S02]  /*66d0*/  FMUL.FTZ R35, R16, R35 ;  /* 0x0000002310237220 */ /* 0x002fe40000410000 */
[----:B------:R-:W-:Y:S02]  /*66e0*/  FADD.FTZ R8, RZ, R8 ;  /* 0x00000008ff087221 */ /* 0x000fe40000010000 */
[-C--:B------:R-:W-:Y:S02]  /*66f0*/  FMUL.FTZ R5, R39, R7.reuse ;  /* 0x0000000727057220 */ /* 0x080fe40000410000 */
[----:B------:R-:W-:Y:S02]  /*6700*/  FFMA.FTZ R0, R40, R7, R0 ;  /* 0x0000000728007223 */ /* 0x000fe40000010000 */
[----:B------:R-:W-:Y:S02]  /*6710*/  FFMA.FTZ R9, R136, R116, R9 ;  /* 0x0000007488097223 */ /* 0x000fe40000010009 */
[----:B------:R-:W-:-:S02]  /*6720*/  FMUL.FTZ R36, R16, R36 ;  /* 0x0000002410247220 */ /* 0x000fc40000410000 */
        /* <DEDUP_REMOVED lines=8> */
[----:B------:R-:W-:Y:S02]  /*67b0*/  FFMA.FTZ R6, R135, R115, R6 ;  /* 0x0000007387067223 */ /* 0x000fe40000010006 */
[----:B------:R-:W-:Y:S02]  /*67c0*/  FFMA.FTZ R7, R38, R0, R7 ;  /* 0x0000000026077223 */ /* 0x000fe40000010007 */
[----:B------:R-:W-:Y:S02]  /*67d0*/  FMUL.FTZ R0, R35, R4 ;  /* 0x0000000423007220 */ /* 0x000fe40000410000 */
[----:B------:R-:W-:-:S02]  /*67e0*/  FADD.FTZ R11, RZ, R11 ;  /* 0x0000000bff0b7221 */ /* 0x000fc40000010000 */
[-C--:B------:R-:W-:Y:S02]  /*67f0*/  FMUL.FTZ R8, R33, R6.reuse ;  /* 0x0000000621087220 */ /* 0x080fe40000410000 */
[-C--:B------:R-:W-:Y:S02]  /*6800*/  FMUL.FTZ R5, R35, R7.reuse ;  /* 0x0000000723057220 */ /* 0x080fe40000410000 */
[----:B------:R-:W-:Y:S02]  /*6810*/  FFMA.FTZ R0, R36, R7, R0 ;  /* 0x0000000724007223 */ /* 0x000fe40000010000 */
[-C--:B------:R-:W-:Y:S02]  /*6820*/  FMUL.FTZ R7, R33, R11.reuse ;  /* 0x0000000b21077220 */ /* 0x080fe40000410000 */
[C---:B------:R-:W-:Y:S02]  /*6830*/  FFMA.FTZ R8, R34.reuse, R11, R8 ;  /* 0x0000000b22087223 */ /* 0x040fe40000010008 */
[----:B------:R-:W-:-:S02]  /*6840*/  FFMA.FTZ R7, R34, R6, -R7 ;  /* 0x0000000622077223 */ /* 0x000fc40000010807 */
[----:B------:R-:W-:Y:S01]  /*6850*/  FADD.FTZ R8, RZ, R8 ;  /* 0x00000008ff087221 */ /* 0x000fe20000010000 */
[----:B------:R1:W2:Y:S01]  /*6860*/  R2UR UR23, R3 ;  /* 0x00000000031773c2 */ /* 0x0002a200000e0000 */
[----:B------:R-:W-:Y:S02]  /*6870*/  FFMA.FTZ R5, R36, R4, -R5 ;  /* 0x0000000424057223 */ /* 0x000fe40000010805 */
[----:B------:R-:W-:Y:S02]  /*6880*/  FFMA.FTZ R7, R134, R114, R7 ;  /* 0x0000007286077223 */ /* 0x000fe40000010007 */
[----:B------:R-:W-:Y:S02]  /*6890*/  FMUL.FTZ R4, R33, R0 ;  /* 0x0000000021047220 */ /* 0x000fe40000410000 */
[C---:B------:R-:W-:Y:S01]  /*68a0*/  FMUL.FTZ R6, R31.reuse, R8 ;  /* 0x000000081f067220 */ /* 0x040fe20000410000 */
[----:B------:R3:W4:Y:S01]  /*68b0*/  R2UR UR22, R2 ;  /* 0x00000000021673c2 */ /* 0x00072200000e0000 */
[----:B------:R-:W-:-:S02]  /*68c0*/  FMUL.FTZ R9, R31, R7 ;  /* 0x000000071f097220 */ /* 0x000fc40000410000 */
[----:B------:R-:W-:Y:S02]  /*68d0*/  FFMA.FTZ R4, R34, R5, -R4 ;  /* 0x0000000522047223 */ /* 0x000fe40000010804 */
[C---:B------:R-:W-:Y:S02]  /*68e0*/  FFMA.FTZ R6, R32.reuse, R7, -R6 ;  /* 0x0000000720067223 */ /* 0x040fe40000010806 */
[----:B------:R-:W-:Y:S02]  /*68f0*/  FMUL.FTZ R5, R33, R5 ;  /* 0x0000000521057220 */ /* 0x000fe40000410000 */
[----:B------:R-:W-:Y:S02]  /*6900*/  FFMA.FTZ R9, R32, R8, R9 ;  /* 0x0000000820097223 */ /* 0x000fe40000010009 */
[----:B------:R-:W-:Y:S02]  /*6910*/  FFMA.FTZ R6, R133, R113, R6 ;  /* 0x0000007185067223 */ /* 0x000fe40000010006 */
[----:B------:R-:W-:-:S02]  /*6920*/  FFMA.FTZ R5, R34, R0, R5 ;  /* 0x0000000022057223 */ /* 0x000fc40000010005 */
[----:B------:R-:W-:Y:S02]  /*6930*/  FMUL.FTZ R0, R31, R4 ;  /* 0x000000041f007220 */ /* 0x000fe40000410000 */
[----:B------:R-:W-:Y:S02]  /*6940*/  FADD.FTZ R9, RZ, R9 ;  /* 0x00000009ff097221 */ /* 0x000fe40000010000 */
[----:B---3--:R-:W-:Y:S02]  /*6950*/  FMUL.FTZ R2, R29, R6 ;  /* 0x000000061d027220 */ /* 0x008fe40000410000 */
[-C--:B-1----:R-:W-:Y:S02]  /*6960*/  FMUL.FTZ R3, R31, R5.reuse ;  /* 0x000000051f037220 */ /* 0x082fe40000410000 */
[----:B------:R-:W-:Y:S02]  /*6970*/  FFMA.FTZ R0, R32, R5, R0 ;  /* 0x0000000520007223 */ /* 0x000fe40000010000 */
[----:B------:R-:W-:-:S02]  /*6980*/  FMUL.FTZ R5, R29, R9 ;  /* 0x000000091d057220 */ /* 0x000fc40000410000 */
[----:B------:R-:W-:Y:S02]  /*6990*/  FFMA.FTZ R2, R30, R9, R2 ;  /* 0x000000091e027223 */ /* 0x000fe40000010002 */
[----:B------:R-:W-:Y:S02]  /*69a0*/  FFMA.FTZ R3, R32, R4, -R3 ;  /* 0x0000000420037223 */ /* 0x000fe40000010803 */
[C---:B0-----:R-:W-:Y:S02]  /*69b0*/  FMUL.FTZ R64, R29.reuse, R0 ;  /* 0x000000001d407220 */ /* 0x041fe40000410000 */
[----:B------:R-:W-:Y:S02]  /*69c0*/  FFMA.FTZ R5, R30, R6, -R5 ;  /* 0x000000061e057223 */ /* 0x000fe40000010805 */
[----:B------:R-:W-:Y:S02]  /*69d0*/  FADD.FTZ R2, RZ, R2 ;  /* 0x00000002ff027221 */ /* 0x000fe40000010000 */
[----:B------:R-:W-:-:S02]  /*69e0*/  FMUL.FTZ R65, R29, R3 ;  /* 0x000000031d417220 */ /* 0x000fc40000410000 */
[----:B------:R-:W-:Y:S02]  /*69f0*/  FFMA.FTZ R64, R30, R3, -R64 ;  /* 0x000000031e407223 */ /* 0x000fe40000010840 */
[----:B------:R-:W-:Y:S02]  /*6a00*/  FFMA.FTZ R66, R132, R112, R5 ;  /* 0x0000007084427223 */ /* 0x000fe40000010005 */
[----:B--2---:R-:W-:Y:S02]  /*6a10*/  FMUL.FTZ R3, R109, UR23 ;  /* 0x000000176d037c20 */ /* 0x004fe40008410000 */
[----:B------:R-:W-:Y:S01]  /*6a20*/  FMUL.FTZ R7, R27, R2 ;  /* 0x000000021b077220 */ /* 0x000fe20000410000 */
[----:B------:R-:W-:Y:S01]  /*6a30*/  ISETP.NE.AND P0, PT, R150, 0x7f, PT ;  /* 0x0000007f9600780c */ /* 0x000fe20003f05270 */
[----:B----4-:R-:W-:Y:S02]  /*6a40*/  FMUL.FTZ R5, R109, UR22 ;  /* 0x000000166d057c20 */ /* 0x010fe40008410000 */
[----:B------:R-:W-:-:S02]  /*6a50*/  FMUL.FTZ R67, R27, R66 ;  /* 0x000000421b437220 */ /* 0x000fc40000410000 */
[----:B------:R-:W-:Y:S02]  /*6a60*/  FFMA.FTZ R65, R30, R0, R65 ;  /* 0x000000001e417223 */ /* 0x000fe40000010041 */
[----:B------:R-:W-:Y:S02]  /*6a70*/  FADD.FTZ R25, R169, R169 ;  /* 0x000000a9a9197221 */ /* 0x000fe40000010000 */
[----:B------:R-:W-:Y:S02]  /*6a80*/  FFMA.FTZ R26, R110, UR22, -R3 ;  /* 0x000000166e1a7c23 */ /* 0x000fe40008010803 */
[----:B------:R-:W-:Y:S02]  /*6a90*/  FFMA.FTZ R66, R28, R66, -R7 ;  /* 0x000000421c427223 */ /* 0x000fe40000010807 */
[----:B------:R-:W-:Y:S01]  /*6aa0*/  FFMA.FTZ R0, R110, UR23, R5 ;  /* 0x000000176e007c23 */ /* 0x000fe20008010005 */
[----:B------:R0:W1:Y:S01]  /*6ab0*/  @P0 LDS.64 R94, [R150.X8+0xa888] ;  /* 0x00a88800965e0984 */ /* 0x0000620000008a00 */
[----:B------:R-:W-:-:S02]  /*6ac0*/  FMUL.FTZ R3, R107, UR23 ;  /* 0x000000176b037c20 */ /* 0x000fc40008410000 */
[----:B------:R-:W-:Y:S02]  /*6ad0*/  FMUL.FTZ R7, R105, UR23 ;  /* 0x0000001769077c20 */ /* 0x000fe40008410000 */
        /* <DEDUP_REMOVED lines=96> */
[----:B------:R-:W-:Y:S02]  /*70e0*/  FFMA.FTZ R66, R131, R111, R66 ;  /* 0x0000006f83427223 */ /* 0x000fe40000010042 */
[----:B------:R-:W-:Y:S01]  /*70f0*/  FADD.FTZ R67, RZ, R67 ;  /* 0x00000043ff437221 */ /* 0x000fe20000010000 */
[----:B------:R-:W-:Y:S05]  /*7100*/  @P0 BRA `(.L_x_622) ;  /* 0x000000c000000947 */ /* 0x000fea0003800000 */
[----:B01----:R-:W-:Y:S01]  /*7110*/  ULDC UR21, c[0x0][0x174] ;  /* 0x00005d0000157ab9 */ /* 0x003fe20000000800 */
[----:B------:R-:W-:Y:S01]  /*7120*/  HFMA2.MMA R94, -RZ, RZ, 1.875, 0 ;  /* 0x3f800000ff5e7435 */ /* 0x000fe200000001ff */
        /* <DEDUP_REMOVED lines=10> */
.L_x_622:
[----:B01----:R-:W-:Y:S05]  /*71d0*/  BSYNC B0 ;  /* 0x0000000000007941 */ /* 0x003fea0003800000 */
.L_x_621:
        /* <DEDUP_REMOVED lines=58> */
.L_x_733:
        /* <DEDUP_REMOVED lines=9> */
[----:B---3--:R-:W-:-:S02]  /*7610*/  FFMA.FTZ R69, R66, R65, R70 ;  /* 0x0000004142457223 */ /* 0x008fc40000010046 */
[----:B------:R-:W-:Y:S02]  /*7620*/  FFMA.FTZ R67, R66, R67, -R64 ;  /* 0x0000004342437223 */ /* 0x000fe40000010840 */
[C---:B------:R-:W-:Y:S01]  /*7630*/  FMUL.FTZ R65, R76.reuse, R65 ;  /* 0x000000414c417220 */ /* 0x040fe20000410000 */
[----:B------:R-:W-:Y:S01]  /*7640*/  FSEL R69, R76, R69, !P0 ;  /* 0x000000454c457208 */ /* 0x000fe20004000000 */
[----:B------:R-:W-:Y:S02]  /*7650*/  @P0 FADD.FTZ R79, R79, R68 ;  /* 0x000000444f4f0221 */ /* 0x000fe40000010000 */
        /* <DEDUP_REMOVED lines=51> */
[----:B------:R0:W2:Y:S01]  /*7990*/  SHFL.UP PT, R67, R79, 0x10, RZ ;  /* 0x060000004f437989 */ /* 0x0000a200000e00ff */
[----:B------:R-:W-:-:S03]  /*79a0*/  MOV R68, R78 ;  /* 0x0000004e00447202 */ /* 0x000fc60000000f00 */
[----:B------:R0:W3:Y:S04]  /*79b0*/  SHFL.UP PT, R188, R78, 0x10, RZ ;  /* 0x060000004ebc7989 */ /* 0x0000e800000e00ff */
[----:B------:R0:W4:Y:S02]  /*79c0*/  SHFL.UP PT, R76, R71, 0x10, RZ ;  /* 0x06000000474c7989 */ /* 0x00012400000e00ff */
.L_x_734:
[----:B------:R-:W-:Y:S01]  /*79d0*/  MOV R72, R66 ;  /* 0x0000004200487202 */ /* 0x000fe20000000f00 */
[-C--:B--2---:R-:W-:Y:S01]  /*79e0*/  FMUL.FTZ R69, R67, R71.reuse ;  /* 0x0000004743457220 */ /* 0x084fe20000410000 */
[----:B------:R-:W-:Y:S01]  /*79f0*/  ISETP.GE.AND P0, PT, R149, 0x10, PT ;  /* 0x000000109500780c */ /* 0x000fe20003f06270 */
[----:B-1----:R-:W-:Y:S01]  /*7a00*/  FMUL.FTZ R65, R74, R71 ;  /* 0x000000474a417220 */ /* 0x002fe20000410000 */
[----:B------:R-:W-:Y:S01]  /*7a10*/  MOV R73, R79 ;  /* 0x0000004f00497202 */ /* 0x000fe20000000f00 */
[C---:B---3--:R-:W-:Y:S02]  /*7a20*/  FFMA.FTZ R69, R188.reuse, R72, -R69 ;  /* 0x00000048bc457223 */ /* 0x048fe40000010845 */
[----:B------:R-:W-:-:S02]  /*7a30*/  FMUL.FTZ R188, R188, R71 ;  /* 0x00000047bcbc7220 */ /* 0x000fc40000410000 */
[CC--:B----4-:R-:W-:Y:S02]  /*7a40*/  FFMA.FTZ R64, R76.reuse, R72.reuse, R65 ;  /* 0x000000484c407223 */ /* 0x0d0fe40000010041 */
[----:B------:R-:W-:Y:S02]  /*7a50*/  FMUL.FTZ R65, R76, R71 ;  /* 0x000000474c417220 */ /* 0x000fe40000410000 */
[----:B------:R-:W-:Y:S01]  /*7a60*/  FFMA.FTZ R188, R67, R72, R188 ;  /* 0x0000004843bc7223 */ /* 0x000fe200000100bc */
[----:B------:R-:W-:Y:S01]  /*7a70*/  FSEL R77, R71, R64, !P0 ;  /* 0x00000040474d7208 */ /* 0x000fe20004000000 */
[----:B------:R-:W-:Y:S02]  /*7a80*/  @P0 FFMA.FTZ R72, R74, R72, -R65 ;  /* 0x000000484a480223 */ /* 0x000fe40000010841 */
[----:B------:R-:W-:Y:S02]  /*7a90*/  @P0 FADD.FTZ R68, R69, R68 ;  /* 0x0000004445440221 */ /* 0x000fe40000010000 */
[----:B------:R-:W-:Y:S01]  /*7aa0*/  @P0 FADD.FTZ R73, R188, R73 ;  /* 0x00000049bc490221 */ /* 0x000fe20000010000 */
[----:B------:R-:W-:Y:S05]  /*7ab0*/  BRA.CONV ~URZ, `(.L_x_627) ;  /* 0x000000537f007947 */ /* 0x000fea000b800000 */
[----:B0-----:R-:W-:Y:S01]  /*7ac0*/  HFMA2.MMA R66, -RZ, RZ, 0, 1.847743988037109375e-06 ;  /* 0x0000001fff427435 */ /* 0x001fe200000001ff */
[----:B------:R-:W-:-:S02]  /*7ad0*/  MOV R75, R72 ;  /* 0x00000048004b7202 */ /* 0x000fc40000000f00 */
[----:B------:R-:W-:Y:S02]  /*7ae0*/  MOV R65, 0xffffffff ;  /* 0xffffffff00417802 */ /* 0x000fe40000000f00 */
[----:B------:R-:W-:Y:S02]  /*7af0*/  MOV R64, 0x7b10 ;  /* 0x00007b1000407802 */ /* 0x000fe40000000f00 */
[----:B-----5:R-:W-:Y:S05]  /*7b00*/  CALL.REL.NOINC `($__internal_19_$__cuda_sm70_shflsync_idx_p) ;  /* 0x0000a87000007944 */ /* 0x020fea0003c00000 */
.L_x_627:
[----:B------:R-:W-:Y:S05]  /*7b10*/  BRA.CONV ~URZ, `(.L_x_628) ;  /* 0x000000537f007947 */ /* 0x000fea000b800000 */
[----:B01----:R-:W-:Y:S01]  /*7b20*/  HFMA2.MMA R66, -RZ, RZ, 0, 1.847743988037109375e-06 ;  /* 0x0000001fff427435 */ /* 0x003fe200000001ff */
[----:B------:R-:W-:Y:S02]  /*7b30*/  MOV R75, R77 ;  /* 0x0000004d004b7202 */ /* 0x000fe40000000f00 */
[----:B------:R-:W-:Y:S02]  /*7b40*/  MOV R65, 0xffffffff ;  /* 0xffffffff00417802 */ /* 0x000fe40000000f00 */
[----:B------:R-:W-:Y:S02]  /*7b50*/  MOV R64, 0x7b70 ;  /* 0x00007b7000407802 */ /* 0x000fe40000000f00 */
[----:B-----5:R-:W-:Y:S05]  /*7b60*/  CALL.REL.NOINC `($__internal_19_$__cuda_sm70_shflsync_idx_p) ;  /* 0x0000a81000007944 */ /* 0x020fea0003c00000 */
.L_x_628:
[----:B------:R-:W-:Y:S05]  /*7b70*/  BRA.CONV ~URZ, `(.L_x_629) ;  /* 0x000000537f007947 */ /* 0x000fea000b800000 */
[----:B01----:R-:W-:Y:S01]  /*7b80*/  HFMA2.MMA R66, -RZ, RZ, 0, 1.847743988037109375e-06 ;  /* 0x0000001fff427435 */ /* 0x003fe200000001ff */
[----:B------:R-:W-:Y:S02]  /*7b90*/  MOV R75, R68 ;  /* 0x00000044004b7202 */ /* 0x000fe40000000f00 */
[----:B------:R-:W-:-:S02]  /*7ba0*/  MOV R65, 0xffffffff ;  /* 0xffffffff00417802 */ /* 0x000fc40000000f00 */
[----:B------:R-:W-:Y:S02]  /*7bb0*/  MOV R64, 0x7bd0 ;  /* 0x00007bd000407802 */ /* 0x000fe40000000f00 */
[----:B-----5:R-:W-:Y:S05]  /*7bc0*/  CALL.REL.NOINC `($__internal_19_$__cuda_sm70_shflsync_idx_p) ;  /* 0x0000a7b000007944 */ /* 0x020fea0003c00000 */
.L_x_629:
[----:B------:R-:W-:Y:S05]  /*7bd0*/  BRA.CONV ~URZ, `(.L_x_630) ;  /* 0x000000537f007947 */ /* 0x000fea000b800000 */
[----:B01----:R-:W-:Y:S01]  /*7be0*/  HFMA2.MMA R66, -RZ, RZ, 0, 1.847743988037109375e-06 ;  /* 0x0000001fff427435 */ /* 0x003fe200000001ff */
[----:B------:R-:W-:Y:S02]  /*7bf0*/  MOV R75, R73 ;  /* 0x00000049004b7202 */ /* 0x000fe40000000f00 */
[----:B------:R-:W-:Y:S02]  /*7c00*/  MOV R65, 0xffffffff ;  /* 0xffffffff00417802 */ /* 0x000fe40000000f00 */
[----:B------:R-:W-:Y:S02]  /*7c10*/  MOV R64, 0x7c30 ;  /* 0x00007c3000407802 */ /* 0x000fe40000000f00 */
[----:B-----5:R-:W-:Y:S05]  /*7c20*/  CALL.REL.NOINC `($__internal_19_$__cuda_sm70_shflsync_idx_p) ;  /* 0x0000a75000007944 */ /* 0x020fea0003c00000 */
.L_x_630:
[----:B------:R-:W-:Y:S05]  /*7c30*/  BRA.DIV ~URZ, `(.L_x_631) ;  /* 0x000095627f007947 */ /* 0x000fea000b800000 */
[----:B0----5:R0:W2:Y:S04]  /*7c40*/  SHFL.IDX PT, R78, R60, RZ, 0x1f ;  /* 0x00001fff3c4e7589 */ /* 0x0210a800000e0000 */
[----:B------:R0:W3:Y:S04]  /*7c50*/  SHFL.IDX PT, R79, R61, RZ, 0x1f ;  /* 0x00001fff3d4f7589 */ /* 0x0000e800000e0000 */
[----:B------:R0:W4:Y:S04]  /*7c60*/  SHFL.IDX PT, R70, R62, RZ, 0x1f ;  /* 0x00001fff3e467589 */ /* 0x00012800000e0000 */
[----:B------:R0:W1:Y:S04]  /*7c70*/  SHFL.IDX PT, R71, R63, RZ, 0x1f ;  /* 0x00001fff3f477589 */ /* 0x00006800000e0000 */
[----:B------:R0:W0:Y:S04]  /*7c80*/  SHFL.UP PT, R76, R72, 0x1, RZ ;  /* 0x04200000484c7989 */ /* 0x00002800000e00ff */
[----:B------:R-:W0:Y:S04]  /*7c90*/  SHFL.UP PT, R77, R77, 0x1, RZ ;  /* 0x042000004d4d7989 */ /* 0x000e2800000e00ff */
[----:B------:R-:W0:Y:S04]  /*7ca0*/  SHFL.UP PT, R68, R68, 0x1, RZ ;  /* 0x0420000044447989 */ /* 0x000e2800000e00ff */
[----:B------:R0:W0:Y:S02]  /*7cb0*/  SHFL.UP PT, R69, R73, 0x1, RZ ;  /* 0x0420000049457989 */ /* 0x00002400000e00ff */
.L_x_735:
        /* <DEDUP_REMOVED lines=49> */
.L_x_624:
[----:B0-----:R-:W-:Y:S05]  /*7fd0*/  BSYNC B0 ;  /* 0x0000000000007941 */ /* 0x001fea0003800000 */
.L_x_623:
[----:B------:R-:W-:Y:S01]  /*7fe0*/  LOP3.LUT P0, RZ, R150, 0x1f, RZ, 0xc0, !PT ;  /* 0x0000001f96ff7812 */ /* 0x000fe2000780c0ff */
[C---:B-----5:R-:W-:Y:S01]  /*7ff0*/  FMUL.FTZ R60, R27.reuse, -R94 ;  /* 0x8000005e1b3c7220 */ /* 0x060fe20000410000 */
[----:B------:R-:W-:Y:S01]  /*8000*/  MOV R62, UR33 ;  /* 0x00000021003e7c02 */ /* 0x000fe20008000f00 */
[-C--:B---3--:R-:W-:Y:S01]  /*8010*/  FMUL.FTZ R64, R28, R156.reuse ;  /* 0x0000009c1c407220 */ /* 0x088fe20000410000 */
[----:B------:R-:W-:Y:S01]  /*8020*/  WARPSYNC 0xffffffff ;  /* 0xffffffff00007948 */ /* 0x000fe20003800000 */
[CC--:B------:R-:W-:Y:S01]  /*8030*/  FMUL.FTZ R61, R27.reuse, R95.reuse ;  /* 0x0000005f1b3d7220 */ /* 0x0c0fe20000410000 */
[----:B------:R-:W-:Y:S01]  /*8040*/  BAR.SYNC.DEFER_BLOCKING 0x0 ;  /* 0x0000000000007b1d */ /* 0x000fe20000010000 */
[----:B------:R-:W-:Y:S01]  /*8050*/  ISETP.GE.OR P0, PT, R62, c[0x0][0x174], P0 ;  /* 0x00005d003e007a0c */ /* 0x000fe20000706670 */
[----:B------:R-:W-:Y:S01]  /*8060*/  FMUL.FTZ R62, R27, R156 ;  /* 0x0000009c1b3e7220 */ /* 0x000fe20000410000 */
[----:B------:R-:W-:Y:S01]  /*8070*/  MOV R70, UR7 ;  /* 0x0000000700467c02 */ /* 0x000fe20008000f00 */
[----:B------:R-:W-:-:S02]  /*8080*/  FFMA.FTZ R60, R28, -R95, R60 ;  /* 0x8000005f1c3c7223 */ /* 0x000fc4000001003c */
[-C--:B------:R-:W-:Y:S01]  /*8090*/  FFMA.FTZ R63, -R27, R155.reuse, -R64 ;  /* 0x0000009b1b3f7223 */ /* 0x080fe20000010940 */
[----:B------:R-:W-:Y:S01]  /*80a0*/  BSSY B0, `(.L_x_632) ;  /* 0x00001d7000007945 */ /* 0x000fe20003800000 */
[C---:B------:R-:W-:Y:S02]  /*80b0*/  FFMA.FTZ R61, R28.reuse, R94, -R61 ;  /* 0x0000005e1c3d7223 */ /* 0x040fe4000001083d */
[----:B------:R-:W-:Y:S02]  /*80c0*/  FFMA.FTZ R62, R28, R155, -R62 ;  /* 0x0000009b1c3e7223 */ /* 0x000fe4000001083e */
[C---:B------:R-:W-:Y:S02]  /*80d0*/  FMUL.FTZ R64, R29.reuse, -R60 ;  /* 0x8000003c1d407220 */ /* 0x040fe40000410000 */
[----:B------:R-:W-:Y:S02]  /*80e0*/  FADD.FTZ R63, -R154, R63 ;  /* 0x0000003f9a3f7221 */ /* 0x000fe40000010100 */
[----:B------:R-:W-:-:S02]  /*80f0*/  FMUL.FTZ R65, R29, -R61 ;  /* 0x8000003d1d417220 */ /* 0x000fc40000410000 */
[----:B------:R-:W-:Y:S02]  /*8100*/  FADD.FTZ R62, R153, R62 ;  /* 0x0000003e993e7221 */ /* 0x000fe40000010000 */
[C---:B------:R-:W-:Y:S02]  /*8110*/  FFMA.FTZ R64, R30.reuse, R61, -R64 ;  /* 0x0000003d1e407223 */ /* 0x040fe40000010840 */
[C---:B------:R-:W-:Y:S02]  /*8120*/  FMUL.FTZ R61, R29.reuse, -R63 ;  /* 0x8000003f1d3d7220 */ /* 0x040fe40000410000 */
[----:B------:R-:W-:Y:S02]  /*8130*/  FFMA.FTZ R65, R30, R60, R65 ;  /* 0x0000003c1e417223 */ /* 0x000fe40000010041 */
[----:B------:R-:W-:Y:S02]  /*8140*/  FMUL.FTZ R60, R29, -R62 ;  /* 0x8000003e1d3c7220 */ /* 0x000fe40000410000 */
[----:B------:R-:W-:-:S02]  /*8150*/  FMUL.FTZ R66, R31, -R64 ;  /* 0x800000401f427220 */ /* 0x000fc40000410000 */
[C---:B------:R-:W-:Y:S02]  /*8160*/  FFMA.FTZ R62, R30.reuse, R62, -R61 ;  /* 0x0000003e1e3e7223 */ /* 0x040fe4000001083d */
[----:B------:R-:W-:Y:S02]  /*8170*/  FMUL.FTZ R67, R31, -R65 ;  /* 0x800000411f437220 */ /* 0x000fe40000410000 */
[----:B------:R-:W-:Y:S02]  /*8180*/  FFMA.FTZ R63, R30, R63, R60 ;  /* 0x0000003f1e3f7223 */ /* 0x000fe4000001003c */
[C---:B------:R-:W-:Y:S02]  /*8190*/  FFMA.FTZ R66, R32.reuse, R65, R66 ;  /* 0x0000004120427223 */ /* 0x040fe40000010042 */
[----:B------:R-:W-:Y:S02]  /*81a0*/  FADD.FTZ R62, R151, R62 ;  /* 0x0000003e973e7221 */ /* 0x000fe40000010000 */
[----:B------:R-:W-:-:S02]  /*81b0*/  FFMA.FTZ R67, R32, R64, -R67 ;  /* 0x0000004020437223 */ /* 0x000fc40000010843 */
[----:B------:R-:W-:Y:S02]  /*81c0*/  FADD.FTZ R63, -R152, R63 ;  /* 0x0000003f983f7221 */ /* 0x000fe40000010100 */
[----:B------:R-:W-:Y:S02]  /*81d0*/  FMUL.FTZ R64, R33, -R66 ;  /* 0x8000004221407220 */ /* 0x000fe40000410000 */
[----:B------:R-:W-:Y:S02]  /*81e0*/  FMUL.FTZ R60, R31, -R62 ;  /* 0x8000003e1f3c7220 */ /* 0x000fe40000410000 */
[----:B------:R-:W-:Y:S02]  /*81f0*/  FMUL.FTZ R65, R33, -R67 ;  /* 0x8000004321417220 */ /* 0x000fe40000410000 */
[----:B------:R-:W-:Y:S02]  /*8200*/  FMUL.FTZ R61, R31, -R63 ;  /* 0x8000003f1f3d7220 */ /* 0x000fe40000410000 */
[----:B------:R-:W-:-:S02]  /*8210*/  FFMA.FTZ R64, R34, R67, -R64 ;  /* 0x0000004322407223 */ /* 0x000fc40000010840 */
[----:B------:R-:W-:Y:S02]  /*8220*/  FFMA.FTZ R63, R32, R63, R60 ;  /* 0x0000003f203f7223 */ /* 0x000fe4000001003c */
[----:B------:R-:W-:Y:S02]  /*8230*/  FFMA.FTZ R65, R34, R66, R65 ;  /* 0x0000004222417223 */ /* 0x000fe40000010041 */
[----:B------:R-:W-:Y:S02]  /*8240*/  FFMA.FTZ R61, R32, R62, -R61 ;  /* 0x0000003e203d7223 */ /* 0x000fe4000001083d */
[C---:B------:R-:W-:Y:S02]  /*8250*/  FMUL.FTZ R60, R35.reuse, -R64 ;  /* 0x80000040233c7220 */ /* 0x040fe40000410000 */
[----:B------:R-:W-:Y:S02]  /*8260*/  FADD.FTZ R63, -R0, R63 ;  /* 0x0000003f003f7221 */ /* 0x000fe40000010100 */
[----:B------:R-:W-:-:S02]  /*8270*/  FMUL.FTZ R67, R35, -R65 ;  /* 0x8000004123437220 */ /* 0x000fc40000410000 */
[----:B------:R-:W-:Y:S02]  /*8280*/  FADD.FTZ R61, R2, R61 ;  /* 0x0000003d023d7221 */ /* 0x000fe40000010000 */
[C---:B------:R-:W-:Y:S02]  /*8290*/  FFMA.FTZ R65, R36.reuse, R65, R60 ;  /* 0x0000004124417223 */ /* 0x040fe4000001003c */
[C---:B------:R-:W-:Y:S02]  /*82a0*/  FMUL.FTZ R60, R33.reuse, -R63 ;  /* 0x8000003f213c7220 */ /* 0x040fe40000410000 */
[----:B------:R-:W-:Y:S02]  /*82b0*/  FFMA.FTZ R67, R36, R64, -R67 ;  /* 0x0000004024437223 */ /* 0x000fe40000010843 */
[-C--:B------:R-:W-:Y:S02]  /*82c0*/  FMUL.FTZ R62, R33, -R61.reuse ;  /* 0x8000003d213e7220 */ /* 0x080fe40000410000 */
[----:B------:R-:W-:-:S02]  /*82d0*/  FFMA.FTZ R61, R34, R61, -R60 ;  /* 0x0000003d223d7223 */ /* 0x000fc4000001083c */
[C---:B------:R-:W-:Y:S02]  /*82e0*/  FMUL.FTZ R66, R37.reuse, -R67 ;  /* 0x8000004325427220 */ /* 0x040fe40000410000 */
[----:B------:R-:W-:Y:S02]  /*82f0*/  FFMA.FTZ R62, R34, R63, R62 ;  /* 0x0000003f223e7223 */ /* 0x000fe4000001003e */
[-C--:B------:R-:W-:Y:S02]  /*8300*/  FMUL.FTZ R64, R37, -R65.reuse ;  /* 0x8000004125407220 */ /* 0x080fe40000410000 */
[----:B------:R-:W-:Y:S02]  /*8310*/  FADD.FTZ R63, R4, R61 ;  /* 0x0000003d043f7221 */ /* 0x000fe40000010000 */
[----:B------:R-:W-:Y:S01]  /*8320*/  FFMA.FTZ R66, R38, R65, R66 ;  /* 0x0000004126427223 */ /* 0x000fe20000010042 */
[----:B------:R-:W0:Y:S01]  /*8330*/  LDS.64 R60, [R234.X16+0x8478] ;  /* 0x00847800ea3c7984 */ /* 0x000e22000000ca00 */
[----:B------:R-:W-:-:S02]  /*8340*/  FADD.FTZ R62, -R3, R62 ;  /* 0x0000003e033e7221 */ /* 0x000fc40000010100 */
[----:B------:R-:W-:Y:S02]  /*8350*/  FFMA.FTZ R67, R38, R67, -R64 ;  /* 0x0000004326437223 */ /* 0x000fe40000010840 */
[----:B------:R-:W-:Y:S02]  /*8360*/  FMUL.FTZ R65, R35, -R63 ;  /* 0x8000003f23417220 */ /* 0x000fe40000410000 */
[----:B------:R-:W-:Y:S02]  /*8370*/  FMUL.FTZ R68, R39, -R66 ;  /* 0x8000004227447220 */ /* 0x000fe40000410000 */
[-C--:B------:R-:W-:Y:S02]  /*8380*/  FMUL.FTZ R64, R35, -R62.reuse ;  /* 0x8000003e23407220 */ /* 0x080fe40000410000 */
[----:B------:R-:W-:Y:S02]  /*8390*/  FMUL.FTZ R69, R39, -R67 ;  /* 0x8000004327457220 */ /* 0x000fe40000410000 */
[----:B------:R-:W-:-:S02]  /*83a0*/  FFMA.FTZ R62, R36, R62, R65 ;  /* 0x0000003e243e7223 */ /* 0x000fc40000010041 */
[----:B------:R-:W-:Y:S02]  /*83b0*/  FFMA.FTZ R68, R40, R67, -R68 ;  /* 0x0000004328447223 */ /* 0x000fe40000010844 */
[----:B------:R-:W-:Y:S02]  /*83c0*/  FFMA.FTZ R63, R36, R63, -R64 ;  /* 0x0000003f243f7223 */ /* 0x000fe40000010840 */
[----:B------:R-:W-:Y:S02]  /*83d0*/  FFMA.FTZ R69, R40, R66, R69 ;  /* 0x0000004228457223 */ /* 0x000fe40000010045 */
[----:B------:R-:W-:Y:S02]  /*83e0*/  FADD.FTZ R62, -R5, R62 ;  /* 0x0000003e053e7221 */ /* 0x000fe40000010100 */
[----:B------:R-:W-:Y:S02]  /*83f0*/  FMUL.FTZ R65, R41, -R68 ;  /* 0x8000004429417220 */ /* 0x000fe40000410000 */
[----:B------:R-:W-:-:S02]  /*8400*/  FADD.FTZ R63, R6, R63 ;  /* 0x0000003f063f7221 */ /* 0x000fc40000010000 */
[-C--:B------:R-:W-:Y:S02]  /*8410*/  FMUL.FTZ R67, R41, -R69.reuse ;  /* 0x8000004529437220 */ /* 0x080fe40000410000 */
[C---:B------:R-:W-:Y:S02]  /*8420*/  FMUL.FTZ R64, R37.reuse, -R62 ;  /* 0x8000003e25407220 */ /* 0x040fe40000410000 */
[C---:B------:R-:W-:Y:S02]  /*8430*/  FFMA.FTZ R69, R42.reuse, R69, R65 ;  /* 0x000000452a457223 */ /* 0x040fe40000010041 */
[-C--:B------:R-:W-:Y:S02]  /*8440*/  FMUL.FTZ R65, R37, -R63.reuse ;  /* 0x8000003f25417220 */ /* 0x080fe40000410000 */
[----:B------:R-:W-:Y:S02]  /*8450*/  FFMA.FTZ R67, R42, R68, -R67 ;  /* 0x000000442a437223 */ /* 0x000fe40000010843 */
[----:B------:R-:W-:-:S02]  /*8460*/  FFMA.FTZ R63, R38, R63, -R64 ;  /* 0x0000003f263f7223 */ /* 0x000fc40000010840 */
[C---:B------:R-:W-:Y:S02]  /*8470*/  FMUL.FTZ R64, R43.reuse, -R69 ;  /* 0x800000452b407220 */ /* 0x040fe40000410000 */
[----:B------:R-:W-:Y:S02]  /*8480*/  FFMA.FTZ R62, R38, R62, R65 ;  /* 0x0000003e263e7223 */ /* 0x000fe40000010041 */
[-C--:B------:R-:W-:Y:S02]  /*8490*/  FMUL.FTZ R65, R43, -R67.reuse ;  /* 0x800000432b417220 */ /* 0x080fe40000410000 */
[----:B------:R-:W-:Y:S02]  /*84a0*/  FADD.FTZ R63, R8, R63 ;  /* 0x0000003f083f7221 */ /* 0x000fe40000010000 */
[----:B------:R-:W-:Y:S02]  /*84b0*/  FFMA.FTZ R67, R44, R67, -R64 ;  /* 0x000000432c437223 */ /* 0x000fe40000010840 */
[----:B------:R-:W-:-:S02]  /*84c0*/  FADD.FTZ R62, -R7, R62 ;  /* 0x0000003e073e7221 */ /* 0x000fc40000010100 */
[----:B------:R-:W-:Y:S02]  /*84d0*/  FFMA.FTZ R69, R44, R69, R65 ;  /* 0x000000452c457223 */ /* 0x000fe40000010041 */
[----:B------:R-:W-:Y:S02]  /*84e0*/  FMUL.FTZ R65, R39, -R63 ;  /* 0x8000003f27417220 */ /* 0x000fe40000410000 */
[----:B------:R-:W-:Y:S02]  /*84f0*/  FMUL.FTZ R68, R45, -R67 ;  /* 0x800000432d447220 */ /* 0x000fe40000410000 */
[-C--:B------:R-:W-:Y:S02]  /*8500*/  FMUL.FTZ R64, R39, -R62.reuse ;  /* 0x8000003e27407220 */ /* 0x080fe40000410000 */
[----:B------:R-:W-:Y:S02]  /*8510*/  FMUL.FTZ R66, R45, -R69 ;  /* 0x800000452d427220 */ /* 0x000fe40000410000 */
[----:B------:R-:W-:-:S02]  /*8520*/  FFMA.FTZ R62, R40, R62, R65 ;  /* 0x0000003e283e7223 */ /* 0x000fc40000010041 */
[----:B------:R-:W-:Y:S02]  /*8530*/  FFMA.FTZ R68, R46, R69, R68 ;  /* 0x000000452e447223 */ /* 0x000fe40000010044 */
[----:B------:R-:W-:Y:S02]  /*8540*/  FFMA.FTZ R63, R40, R63, -R64 ;  /* 0x0000003f283f7223 */ /* 0x000fe40000010840 */
[----:B------:R-:W-:Y:S02]  /*8550*/  FFMA.FTZ R66, R46, R67, -R66 ;  /* 0x000000432e427223 */ /* 0x000fe40000010842 */
[----:B------:R-:W-:Y:S02]  /*8560*/  FADD.FTZ R64, -R9, R62 ;  /* 0x0000003e09407221 */ /* 0x000fe40000010100 */
[----:B------:R-:W-:Y:S02]  /*8570*/  FMUL.FTZ R65, R47, -R68 ;  /* 0x800000442f417220 */ /* 0x000fe40000410000 */
[----:B------:R-:W-:-:S02]  /*8580*/  FADD.FTZ R63, R10, R63 ;  /* 0x0000003f0a3f7221 */ /* 0x000fc40000010000 */
[----:B------:R-:W-:Y:S02]  /*8590*/  FMUL.FTZ R67, R47, -R66 ;  /* 0x800000422f437220 */ /* 0x000fe40000410000 */
[C---:B------:R-:W-:Y:S02]  /*85a0*/  FMUL.FTZ R62, R41.reuse, -R64 ;  /* 0x80000040293e7220 */ /* 0x040fe40000410000 */
[----:B------:R-:W-:Y:S02]  /*85b0*/  FFMA.FTZ R66, R48, R66, -R65 ;  /* 0x0000004230427223 */ /* 0x000fe40000010841 */
[-C--:B------:R-:W-:Y:S02]  /*85c0*/  FMUL.FTZ R65, R41, -R63.reuse ;  /* 0x8000003f29417220 */ /* 0x080fe40000410000 */
[----:B------:R-:W-:Y:S02]  /*85d0*/  FFMA.FTZ R63, R42, R63, -R62 ;  /* 0x0000003f2a3f7223 */ /* 0x000fe4000001083e */
[----:B0-----:R-:W-:-:S02]  /*85e0*/  FMUL.FTZ R62, R121, R60 ;  /* 0x0000003c793e7220 */ /* 0x001fc40000410000 */
[----:B------:R-:W-:Y:S02]  /*85f0*/  FFMA.FTZ R64, R42, R64, R65 ;  /* 0x000000402a407223 */ /* 0x000fe40000010041 */
[----:B------:R-:W-:Y:S02]  /*8600*/  FFMA.FTZ R67, R48, R68, R67 ;  /* 0x0000004430437223 */ /* 0x000fe40000010043 */
[----:B------:R-:W-:Y:S02]  /*8610*/  FMUL.FTZ R65, R49, -R66 ;  /* 0x8000004231417220 */ /* 0x000fe40000410000 */
[-C--:B------:R-:W-:Y:S02]  /*8620*/  FMUL.FTZ R121, R121, R61.reuse ;  /* 0x0000003d79797220 */ /* 0x080fe40000410000 */
[----:B------:R-:W-:Y:S02]  /*8630*/  FFMA.FTZ R62, R120, R61, R62 ;  /* 0x0000003d783e7223 */ /* 0x000fe4000001003e */
[----:B------:R-:W-:-:S02]  /*8640*/  FMUL.FTZ R61, R49, -R67 ;  /* 0x80000043313d7220 */ /* 0x000fc40000410000 */
[----:B------:R-:W-:Y:S02]  /*8650*/  FFMA.FTZ R65, R50, R67, R65 ;  /* 0x0000004332417223 */ /* 0x000fe40000010041 */
[----:B------:R-:W-:Y:S02]  /*8660*/  FFMA.FTZ R121, R120, R60, -R121 ;  /* 0x0000003c78797223 */ /* 0x000fe40000010879 */
[----:B------:R-:W-:Y:S02]  /*8670*/  FADD.FTZ R120, RZ, R62 ;  /* 0x0000003eff787221 */ /* 0x000fe40000010000 */
[----:B------:R-:W-:Y:S02]  /*8680*/  FFMA.FTZ R61, R50, R66, -R61 ;  /* 0x00000042323d7223 */ /* 0x000fe4000001083d */
[----:B------:R-:W-:Y:S02]  /*8690*/  FMUL.FTZ R62, R51, -R65 ;  /* 0x80000041333e7220 */ /* 0x000fe40000410000 */
[----:B------:R-:W-:-:S02]  /*86a0*/  FFMA.FTZ R207, R146, R128, R121 ;  /* 0x0000008092cf7223 */ /* 0x000fc40000010079 */
[-C--:B------:R-:W-:Y:S02]  /*86b0*/  FMUL.FTZ R60, R55, R120.reuse ;  /* 0x00000078373c7220 */ /* 0x080fe40000410000 */
[-C--:B------:R-:W-:Y:S02]  /*86c0*/  FMUL.FTZ R67, R51, -R61.reuse ;  /* 0x8000003d33437220 */ /* 0x080fe40000410000 */
[----:B------:R-:W-:Y:S02]  /*86d0*/  FFMA.FTZ R66, R52, R61, -R62 ;  /* 0x0000003d34427223 */ /* 0x000fe4000001083e */
[-C--:B------:R-:W-:Y:S02]  /*86e0*/  FMUL.FTZ R61, R55, R207.reuse ;  /* 0x000000cf373d7220 */ /* 0x080fe40000410000 */
[C---:B------:R-:W-:Y:S02]  /*86f0*/  FFMA.FTZ R60, R56.reuse, R207, -R60 ;  /* 0x000000cf383c7223 */ /* 0x040fe4000001083c */
[----:B------:R-:W-:-:S02]  /*8700*/  FFMA.FTZ R61, R56, R120, R61 ;  /* 0x00000078383d7223 */ /* 0x000fc4000001003d */
[----:B------:R-:W-:Y:S02]  /*8710*/  FFMA.FTZ R206, R145, R127, R60 ;  /* 0x0000007f91ce7223 */ /* 0x000fe4000001003c */
[----:B------:R-:W-:Y:S02]  /*8720*/  FADD.FTZ R121, RZ, R61 ;  /* 0x0000003dff797221 */ /* 0x000fe40000010000 */
[CC--:B------:R-:W-:Y:S02]  /*8730*/  FMUL.FTZ R60, R53.reuse, R206.reuse ;  /* 0x000000ce353c7220 */ /* 0x0c0fe40000410000 */
[-C--:B------:R-:W-:Y:S02]  /*8740*/  FMUL.FTZ R61, R53, R121.reuse ;  /* 0x00000079353d7220 */ /* 0x080fe40000410000 */
[C---:B------:R-:W-:Y:S02]  /*8750*/  FFMA.FTZ R60, R54.reuse, R121, R60 ;  /* 0x00000079363c7223 */ /* 0x040fe4000001003c */
[----:B------:R-:W-:-:S02]  /*8760*/  FFMA.FTZ R61, R54, R206, -R61 ;  /* 0x000000ce363d7223 */ /* 0x000fc4000001083d */
[----:B------:R-:W-:Y:S02]  /*8770*/  FADD.FTZ R186, RZ, R60 ;  /* 0x0000003cffba7221 */ /* 0x000fe40000010000 */
[----:B------:R-:W-:Y:S02]  /*8780*/  FADD.FTZ R64, -R11, R64 ;  /* 0x000000400b407221 */ /* 0x000fe40000010100 */
[----:B------:R-:W-:Y:S02]  /*8790*/  FADD.FTZ R63, R12, R63 ;  /* 0x0000003f0c3f7221 */ /* 0x000fe40000010000 */
[----:B------:R-:W-:Y:S02]  /*87a0*/  FFMA.FTZ R205, R144, R126, R61 ;  /* 0x0000007e90cd7223 */ /* 0x000fe4000001003d */
[----:B------:R-:W-:Y:S02]  /*87b0*/  FMUL.FTZ R60, R51, R186 ;  /* 0x000000ba333c7220 */ /* 0x000fe40000410000 */
[----:B------:R-:W-:-:S02]  /*87c0*/  FFMA.FTZ R67, R52, R65, R67 ;  /* 0x0000004134437223 */ /* 0x000fc40000010043 */
[CC--:B------:R-:W-:Y:S02]  /*87d0*/  FMUL.FTZ R62, R43.reuse, -R64.reuse ;  /* 0x800000402b3e7220 */ /* 0x0c0fe40000410000 */
[----:B------:R-:W-:Y:S02]  /*87e0*/  FMUL.FTZ R65, R43, -R63 ;  /* 0x8000003f2b417220 */ /* 0x000fe40000410000 */
[-C--:B------:R-:W-:Y:S02]  /*87f0*/  FMUL.FTZ R61, R51, R205.reuse ;  /* 0x000000cd333d7220 */ /* 0x080fe40000410000 */
[----:B------:R-:W-:Y:S02]  /*8800*/  FFMA.FTZ R60, R52, R205, -R60 ;  /* 0x000000cd343c7223 */ /* 0x000fe4000001083c */
[C---:B------:R-:W-:Y:S02]  /*8810*/  FFMA.FTZ R63, R44.reuse, R63, -R62 ;  /* 0x0000003f2c3f7223 */ /* 0x040fe4000001083e */
[----:B------:R-:W-:-:S02]  /*8820*/  FFMA.FTZ R62, R44, R64, R65 ;  /* 0x000000402c3e7223 */ /* 0x000fc40000010041 */
[C---:B------:R-:W-:Y:S02]  /*8830*/  FMUL.FTZ R65, R53.reuse, -R67 ;  /* 0x8000004335417220 */ /* 0x040fe40000410000 */
[----:B------:R-:W-:Y:S02]  /*8840*/  FFMA.FTZ R61, R52, R186, R61 ;  /* 0x000000ba343d7223 */ /* 0x000fe4000001003d */
[----:B------:R-:W-:Y:S02]  /*8850*/  FMUL.FTZ R68, R53, -R66 ;  /* 0x8000004235447220 */ /* 0x000fe40000410000 */
[----:B------:R-:W-:Y:S02]  /*8860*/  FFMA.FTZ R204, R143, R125, R60 ;  /* 0x0000007d8fcc7223 */ /* 0x000fe4000001003c */
[----:B------:R-:W-:Y:S02]  /*8870*/  FADD.FTZ R63, R14, R63 ;  /* 0x0000003f0e3f7221 */ /* 0x000fe40000010000 */
[----:B------:R-:W-:-:S02]  /*8880*/  FADD.FTZ R62, -R13, R62 ;  /* 0x0000003e0d3e7221 */ /* 0x000fc40000010100 */
[C---:B------:R-:W-:Y:S02]  /*8890*/  FFMA.FTZ R64, R54.reuse, R66, -R65 ;  /* 0x0000004236407223 */ /* 0x040fe40000010841 */
[----:B------:R-:W-:Y:S02]  /*88a0*/  FADD.FTZ R187, RZ, R61 ;  /* 0x0000003dffbb7221 */ /* 0x000fe40000010000 */
[----:B------:R-:W-:Y:S02]  /*88b0*/  FFMA.FTZ R65, R54, R67, R68 ;  /* 0x0000004336417223 */ /* 0x000fe40000010044 */
[----:B------:R-:W-:Y:S02]  /*88c0*/  FMUL.FTZ R60, R49, R204 ;  /* 0x000000cc313c7220 */ /* 0x000fe40000410000 */
[C---:B------:R-:W-:Y:S02]  /*88d0*/  FMUL.FTZ R67, R45.reuse, -R63 ;  /* 0x8000003f2d437220 */ /* 0x040fe40000410000 */
[----:B------:R-:W-:-:S02]  /*88e0*/  FMUL.FTZ R66, R45, -R62 ;  /* 0x8000003e2d427220 */ /* 0x000fc40000410000 */
[-C--:B------:R-:W-:Y:S02]  /*88f0*/  FMUL.FTZ R61, R49, R187.reuse ;  /* 0x000000bb313d7220 */ /* 0x080fe40000410000 */
[----:B------:R-:W-:Y:S02]  /*8900*/  FFMA.FTZ R60, R50, R187, R60 ;  /* 0x000000bb323c7223 */ /* 0x000fe4000001003c */
[C---:B------:R-:W-:Y:S02]  /*8910*/  FFMA.FTZ R62, R46.reuse, R62, R67 ;  /* 0x0000003e2e3e7223 */ /* 0x040fe40000010043 */
[----:B------:R-:W-:Y:S02]  /*8920*/  FFMA.FTZ R63, R46, R63, -R66 ;  /* 0x0000003f2e3f7223 */ /* 0x000fe40000010842 */
[----:B------:R-:W-:Y:S02]  /*8930*/  FFMA.FTZ R61, R50, R204, -R61 ;  /* 0x000000cc323d7223 */ /* 0x000fe4000001083d */
[----:B------:R-:W-:-:S02]  /*8940*/  FADD.FTZ R188, RZ, R60 ;  /* 0x0000003cffbc7221 */ /* 0x000fc40000010000 */
[----:B------:R-:W-:Y:S02]  /*8950*/  FADD.FTZ R62, -R15, R62 ;  /* 0x0000003e0f3e7221 */ /* 0x000fe40000010100 */
[----:B------:R-:W-:Y:S02]  /*8960*/  FADD.FTZ R63, R16, R63 ;  /* 0x0000003f103f7221 */ /* 0x000fe40000010000 */
[----:B------:R-:W-:Y:S02]  /*8970*/  FFMA.FTZ R203, R142, R124, R61 ;  /* 0x0000007c8ecb7223 */ /* 0x000fe4000001003d */
[C---:B------:R-:W-:Y:S02]  /*8980*/  FMUL.FTZ R60, R47.reuse, R188 ;  /* 0x000000bc2f3c7220 */ /* 0x040fe40000410000 */
[C---:B------:R-:W-:Y:S02]  /*8990*/  FMUL.FTZ R66, R47.reuse, -R62 ;  /* 0x8000003e2f427220 */ /* 0x040fe40000410000 */
[----:B------:R-:W-:-:S02]  /*89a0*/  FMUL.FTZ R67, R47, -R63 ;  /* 0x8000003f2f437220 */ /* 0x000fc40000410000 */
[-C--:B------:R-:W-:Y:S02]  /*89b0*/  FMUL.FTZ R61, R47, R203.reuse ;  /* 0x000000cb2f3d7220 */ /* 0x080fe40000410000 */
[C---:B------:R-:W-:Y:S02]  /*89c0*/  FFMA.FTZ R60, R48.reuse, R203, -R60 ;  /* 0x000000cb303c7223 */ /* 0x040fe4000001083c */
[C---:B------:R-:W-:Y:S02]  /*89d0*/  FFMA.FTZ R63, R48.reuse, R63, -R66 ;  /* 0x0000003f303f7223 */ /* 0x040fe40000010842 */
[C---:B------:R-:W-:Y:S02]  /*89e0*/  FFMA.FTZ R62, R48.reuse, R62, R67 ;  /* 0x0000003e303e7223 */ /* 0x040fe40000010043 */
[----:B------:R-:W-:Y:S02]  /*89f0*/  FFMA.FTZ R61, R48, R188, R61 ;  /* 0x000000bc303d7223 */ /* 0x000fe4000001003d */
[----:B------:R-:W-:-:S02]  /*8a00*/  FFMA.FTZ R202, R141, R123, R60 ;  /* 0x0000007b8dca7223 */ /* 0x000fc4000001003c */
[----:B------:R-:W-:Y:S02]  /*8a10*/  FADD.FTZ R63, R18, R63 ;  /* 0x0000003f123f7221 */ /* 0x000fe40000010000 */
[----:B------:R-:W-:Y:S02]  /*8a20*/  FADD.FTZ R62, -R17, R62 ;  /* 0x0000003e113e7221 */ /* 0x000fe40000010100 */
[----:B------:R-:W-:Y:S02]  /*8a30*/  FADD.FTZ R189, RZ, R61 ;  /* 0x0000003dffbd7221 */ /* 0x000fe40000010000 */
        /* <DEDUP_REMOVED lines=12> */
[----:B------:R-:W-:Y:S02]  /*8b00*/  FMUL.FTZ R60, R43, R190 ;  /* 0x000000be2b3c7220 */ /* 0x000fe40000410000 */
[C---:B------:R-:W-:Y:S02]  /*8b10*/  FMUL.FTZ R66, R51.reuse, -R62 ;  /* 0x8000003e33427220 */ /* 0x040fe40000410000 */
[----:B------:R-:W-:-:S02]  /*8b20*/  FMUL.FTZ R67, R51, -R63 ;  /* 0x8000003f33437220 */ /* 0x000fc40000410000 */
[-C--:B------:R-:W-:Y:S02]  /*8b30*/  FMUL.FTZ R61, R43, R201.reuse ;  /* 0x000000c92b3d7220 */ /* 0x080fe40000410000 */
[----:B------:R-:W-:Y:S02]  /*8b40*/  FFMA.FTZ R60, R44, R201, -R60 ;  /* 0x000000c92c3c7223 */ /* 0x000fe4000001083c */
[C---:B------:R-:W-:Y:S02]  /*8b50*/  FFMA.FTZ R63, R52.reuse, R63, -R66 ;  /* 0x0000003f343f7223 */ /* 0x040fe40000010842 */
[----:B------:R-:W-:Y:S02]  /*8b60*/  FFMA.FTZ R62, R52, R62, R67 ;  /* 0x0000003e343e7223 */ /* 0x000fe40000010043 */
        /* <DEDUP_REMOVED lines=24> */
[----:B------:R-:W-:Y:S02]  /*8cf0*/  FMUL.FTZ R62, R55, -R64 ;  /* 0x80000040373e7220 */ /* 0x000fe40000410000 */
[----:B------:R-:W-:-:S02]  /*8d00*/  FFMA.FTZ R61, R40, R192, R61 ;  /* 0x000000c0283d7223 */ /* 0x000fc4000001003d */
[----:B------:R-:W-:Y:S01]  /*8d10*/  FFMA.FTZ R198, R137, R117, R60 ;  /* 0x0000007589c67223 */ /* 0x000fe2000001003c */
[----:B------:R-:W-:Y:S01]  /*8d20*/  MOV R60, 0x3f800000 ;  /* 0x3f800000003c7802 */ /* 0x000fe20000000f00 */
[-C--:B------:R-:W-:Y:S02]  /*8d30*/  FMUL.FTZ R63, R55, -R65.reuse ;  /* 0x80000041373f7220 */ /* 0x080fe40000410000 */
[----:B------:R-:W-:Y:S02]  /*8d40*/  FFMA.FTZ R65, R56, R65, R62 ;  /* 0x0000004138417223 */ /* 0x000fe4000001003e */
[----:B------:R-:W-:Y:S01]  /*8d50*/  FADD.FTZ R193, RZ, R61 ;  /* 0x0000003dffc17221 */ /* 0x000fe20000010000 */
[----:B------:R-:W-:Y:S01]  /*8d60*/  HFMA2.MMA R61, -RZ, RZ, 0, 0 ;  /* 0x00000000ff3d7435 */ /* 0x000fe200000001ff */
[C---:B------:R-:W-:Y:S02]  /*8d70*/  FMUL.FTZ R62, R37.reuse, R198 ;  /* 0x000000c6253e7220 */ /* 0x040fe40000410000 */
[----:B------:R-:W-:-:S02]  /*8d80*/  FMUL.FTZ R67, R37, R193 ;  /* 0x000000c125437220 */ /* 0x000fc40000410000 */
[C---:B------:R-:W-:Y:S02]  /*8d90*/  FFMA.FTZ R194, R38.reuse, R193, R62 ;  /* 0x000000c126c27223 */ /* 0x040fe4000001003e */
[----:B------:R-:W-:Y:S02]  /*8da0*/  FFMA.FTZ R197, R38, R198, -R67 ;  /* 0x000000c626c57223 */ /* 0x000fe40000010843 */
[----:B------:R-:W-:Y:S02]  /*8db0*/  FADD.FTZ R194, RZ, R194 ;  /* 0x000000c2ffc27221 */ /* 0x000fe40000010000 */
[----:B------:R-:W-:Y:S02]  /*8dc0*/  FFMA.FTZ R197, R136, R116, R197 ;  /* 0x0000007488c57223 */ /* 0x000fe400000100c5 */
[----:B------:R-:W-:Y:S02]  /*8dd0*/  FMUL.FTZ R68, R35, R194 ;  /* 0x000000c223447220 */ /* 0x000fe40000410000 */
[----:B------:R-:W-:-:S02]  /*8de0*/  FADD.FTZ R67, -R25, R66 ;  /* 0x0000004219437221 */ /* 0x000fc40000010100 */
[----:B------:R-:W-:Y:S02]  /*8df0*/  FADD.FTZ R66, R26, R69 ;  /* 0x000000451a427221 */ /* 0x000fe40000010000 */
[-C--:B------:R-:W-:Y:S02]  /*8e00*/  FMUL.FTZ R69, R35, R197.reuse ;  /* 0x000000c523457220 */ /* 0x080fe40000410000 */
[C---:B------:R-:W-:Y:S02]  /*8e10*/  FFMA.FTZ R68, R36.reuse, R197, -R68 ;  /* 0x000000c524447223 */ /* 0x040fe40000010844 */
[----:B------:R-:W-:Y:S02]  /*8e20*/  FFMA.FTZ R69, R36, R194, R69 ;  /* 0x000000c224457223 */ /* 0x000fe40000010045 */
[----:B------:R-:W-:Y:S02]  /*8e30*/  FFMA.FTZ R210, R135, R115, R68 ;  /* 0x0000007387d27223 */ /* 0x000fe40000010044 */
[----:B------:R-:W-:-:S02]  /*8e40*/  FADD.FTZ R196, RZ, R69 ;  /* 0x00000045ffc47221 */ /* 0x000fc40000010000 */
[C---:B------:R-:W-:Y:S02]  /*8e50*/  FMUL.FTZ R71, R33.reuse, R210 ;  /* 0x000000d221477220 */ /* 0x040fe40000410000 */
[----:B------:R-:W-:Y:S02]  /*8e60*/  FFMA.FTZ R64, R56, R64, -R63 ;  /* 0x0000004038407223 */ /* 0x000fe4000001083f */
[-C--:B------:R-:W-:Y:S01]  /*8e70*/  FMUL.FTZ R69, R33, R196.reuse ;  /* 0x000000c421457220 */ /* 0x080fe20000410000 */
[----:B------:R-:W-:Y:S01]  /*8e80*/  CS2R R62, SRZ ;  /* 0x00000000003e7805 */ /* 0x000fe2000001ff00 */
[C---:B------:R-:W-:Y:S02]  /*8e90*/  FFMA.FTZ R71, R34.reuse, R196, R71 ;  /* 0x000000c422477223 */ /* 0x040fe40000010047 */
[----:B------:R-:W-:Y:S02]  /*8ea0*/  FFMA.FTZ R69, R34, R210, -R69 ;  /* 0x000000d222457223 */ /* 0x000fe40000010845 */
[----:B------:R-:W-:Y:S01]  /*8eb0*/  FADD.FTZ R195, RZ, R71 ;  /* 0x00000047ffc37221 */ /* 0x000fe20000010000 */
[----:B------:R-:W0:Y:S01]  /*8ec0*/  @!P0 LDS.128 R60, [R70.X16+0xac80] ;  /* 0x00ac8000463c8984 */ /* 0x000e22000000cc00 */
[----:B------:R-:W-:Y:S01]  /*8ed0*/  FFMA.FTZ R211, R134, R114, R69 ;  /* 0x0000007286d37223 */ /* 0x000fe20000010045 */
[----:B------:R-:W-:-:S02]  /*8ee0*/  ISETP.GT.U32.AND P0, PT, R150, 0x1f, PT ;  /* 0x0000001f9600780c */ /* 0x000fc40003f04070 */
[----:B------:R1:W-:Y:S02]  /*8ef0*/  STS.128 [R234.X16+0x8e80], R64 ;  /* 0x008e8040ea007388 */ /* 0x0003e4000000cc00 */
[C---:B-1----:R-:W-:Y:S02]  /*8f00*/  FMUL.FTZ R64, R31.reuse, R195 ;  /* 0x000000c31f407220 */ /* 0x042fe40000410000 */
[-C--:B------:R-:W-:Y:S02]  /*8f10*/  FMUL.FTZ R65, R31, R211.reuse ;  /* 0x000000d31f417220 */ /* 0x080fe40000410000 */
[C---:B------:R-:W-:Y:S02]  /*8f20*/  FFMA.FTZ R64, R32.reuse, R211, -R64 ;  /* 0x000000d320407223 */ /* 0x040fe40000010840 */
[----:B------:R-:W-:Y:S02]  /*8f30*/  FFMA.FTZ R65, R32, R195, R65 ;  /* 0x000000c320417223 */ /* 0x000fe40000010041 */
[----:B------:R-:W-:-:S02]  /*8f40*/  FFMA.FTZ R212, R133, R113, R64 ;  /* 0x0000007185d47223 */ /* 0x000fc40000010040 */
[----:B------:R-:W-:Y:S02]  /*8f50*/  FADD.FTZ R208, RZ, R65 ;  /* 0x00000041ffd07221 */ /* 0x000fe40000010000 */
[----:B------:R-:W-:-:S04]  /*8f60*/  FMUL.FTZ R65, R29, R212 ;  /* 0x000000d41d417220 */ /* 0x000fc80000410000 */
[CC--:B------:R-:W-:Y:S02]  /*8f70*/  FFMA.FTZ R209, R30.reuse, R208.reuse, R65 ;  /* 0x000000d01ed17223 */ /* 0x0c0fe40000010041 */
[----:B------:R-:W-:Y:S02]  /*8f80*/  FMUL.FTZ R65, R29, R208 ;  /* 0x000000d01d417220 */ /* 0x000fe40000410000 */
[----:B------:R-:W-:Y:S02]  /*8f90*/  FADD.FTZ R209, RZ, R209 ;  /* 0x000000d1ffd17221 */ /* 0x000fe40000010000 */
[----:B------:R-:W-:Y:S02]  /*8fa0*/  FFMA.FTZ R65, R30, R212, -R65 ;  /* 0x000000d41e417223 */ /* 0x000fe40000010841 */
[----:B------:R-:W-:Y:S02]  /*8fb0*/  FMUL.FTZ R64, R27, R209 ;  /* 0x000000d11b407220 */ /* 0x000fe40000410000 */
[----:B------:R-:W-:-:S04]  /*8fc0*/  FFMA.FTZ R213, R132, R112, R65 ;  /* 0x0000007084d57223 */ /* 0x000fc80000010041 */
[----:B------:R-:W-:-:S04]  /*8fd0*/  FFMA.FTZ R64, R28, R213, -R64 ;  /* 0x000000d51c407223 */ /* 0x000fc80000010840 */
[----:B------:R-:W-:Y:S01]  /*8fe0*/  FFMA.FTZ R214, R131, R111, R64 ;  /* 0x0000006f83d67223 */ /* 0x000fe20000010040 */
[----:B------:R-:W-:Y:S06]  /*8ff0*/  BAR.SYNC.DEFER_BLOCKING 0x0 ;  /* 0x0000000000007b1d */ /* 0x000fec0000010000 */
[----:B------:R-:W-:Y:S05]  /*9000*/  @P0 BRA `(.L_x_633) ;  /* 0x00000e0000000947 */ /* 0x000fea0003800000 */
[----:B0-----:R-:W-:-:S05]  /*9010*/  IMAD R236, R150, 0x50, RZ ;  /* 0x0000005096ec7824 */ /* 0x001fca00078e02ff */
[----:B------:R-:W-:Y:S04]  /*9020*/  LDS.128 R64, [R236+0x8ea0] ;  /* 0x008ea000ec407984 */ /* 0x000fe80000000c00 */
[----:B------:R-:W0:Y:S02]  /*9030*/  LDS.128 R68, [R236+0x8eb0] ;  /* 0x008eb000ec447984 */ /* 0x000e240000000c00 */
[C---:B0-----:R-:W-:Y:S02]  /*9040*/  FMUL.FTZ R73, R65.reuse, R69 ;  /* 0x0000004541497220 */ /* 0x041fe40000410000 */
[-C--:B------:R-:W-:Y:S02]  /*9050*/  FMUL.FTZ R74, R65, R68.reuse ;  /* 0x00000044414a7220 */ /* 0x080fe40000410000 */
[----:B------:R-:W-:-:S02]  /*9060*/  FFMA.FTZ R72, R64, R68, -R73 ;  /* 0x0000004440487223 */ /* 0x000fc40000010849 */
[C---:B------:R-:W-:Y:S02]  /*9070*/  FFMA.FTZ R73, R64.reuse, R69, R74 ;  /* 0x0000004540497223 */ /* 0x040fe4000001004a */
[CC--:B------:R-:W-:Y:S02]  /*9080*/  FMUL.FTZ R69, R65.reuse, R71.reuse ;  /* 0x0000004741457220 */ /* 0x0c0fe40000410000 */
[-C--:B------:R-:W-:Y:S02]  /*9090*/  FMUL.FTZ R68, R65, R70.reuse ;  /* 0x0000004641447220 */ /* 0x080fe40000410000 */
[C---:B------:R-:W-:Y:S02]  /*90a0*/  FFMA.FTZ R65, R64.reuse, R70, -R69 ;  /* 0x0000004640417223 */ /* 0x040fe40000010845 */
[----:B------:R-:W-:Y:S02]  /*90b0*/  FFMA.FTZ R64, R64, R71, R68 ;  /* 0x0000004740407223 */ /* 0x000fe40000010044 */
[----:B------:R-:W0:Y:S01]  /*90c0*/  LDS.128 R68, [R236+0x8e90] ;  /* 0x008e9000ec447984 */ /* 0x000e220000000c00 */
[----:B------:R-:W-:-:S02]  /*90d0*/  FADD.FTZ R66, R66, R65 ;  /* 0x0000004142427221 */ /* 0x000fc40000010000 */
[----:B------:R-:W-:Y:S02]  /*90e0*/  FADD.FTZ R67, R67, R64 ;  /* 0x0000004043437221 */ /* 0x000fe40000010000 */
[CC--:B0-----:R-:W-:Y:S02]  /*90f0*/  FMUL.FTZ R65, R69.reuse, R73.reuse ;  /* 0x0000004945417220 */ /* 0x0c1fe40000410000 */
[CC--:B------:R-:W-:Y:S02]  /*9100*/  FMUL.FTZ R64, R69.reuse, R72.reuse ;  /* 0x0000004845407220 */ /* 0x0c0fe40000410000 */
[C---:B------:R-:W-:Y:S02]  /*9110*/  FFMA.FTZ R72, R68.reuse, R72, -R65 ;  /* 0x0000004844487223 */ /* 0x040fe40000010841 */
[----:B------:R-:W-:Y:S02]  /*9120*/  FFMA.FTZ R73, R68, R73, R64 ;  /* 0x0000004944497223 */ /* 0x000fe40000010040 */
[----:B------:R-:W-:-:S02]  /*9130*/  FMUL.FTZ R65, R69, R67 ;  /* 0x0000004345417220 */ /* 0x000fc40000410000 */
[-C--:B------:R-:W-:Y:S02]  /*9140*/  FMUL.FTZ R64, R69, R66.reuse ;  /* 0x0000004245407220 */ /* 0x080fe40000410000 */
[C---:B------:R-:W-:Y:S02]  /*9150*/  FFMA.FTZ R69, R68.reuse, R66, -R65 ;  /* 0x0000004244457223 */ /* 0x040fe40000010841 */
[----:B------:R-:W-:Y:S02]  /*9160*/  FFMA.FTZ R68, R68, R67, R64 ;  /* 0x0000004344447223 */ /* 0x000fe40000010040 */
[----:B------:R-:W0:Y:S01]  /*9170*/  LDS.128 R64, [R236+0x8e80] ;  /* 0x008e8000ec407984 */ /* 0x000e220000000c00 */
[----:B------:R-:W-:Y:S02]  /*9180*/  FADD.FTZ R70, R70, R69 ;  /* 0x0000004546467221 */ /* 0x000fe40000010000 */
[----:B------:R-:W-:Y:S02]  /*9190*/  FADD.FTZ R68, R71, R68 ;  /* 0x0000004447447221 */ /* 0x000fe40000010000 */
[----:B0-----:R-:W-:-:S02]  /*91a0*/  FMUL.FTZ R71, R65, R73 ;  /* 0x0000004941477220 */ /* 0x001fc40000410000 */
[C---:B------:R-:W-:Y:S02]  /*91b0*/  FMUL.FTZ R75, R65.reuse, R68 ;  /* 0x00000044414b7220 */ /* 0x040fe40000410000 */
[C---:B------:R-:W-:Y:S02]  /*91c0*/  FMUL.FTZ R69, R65.reuse, R72 ;  /* 0x0000004841457220 */ /* 0x040fe40000410000 */
[-C--:B------:R-:W-:Y:S02]  /*91d0*/  FMUL.FTZ R65, R65, R70.reuse ;  /* 0x0000004641417220 */ /* 0x080fe40000410000 */
[C---:B------:R-:W-:Y:S02]  /*91e0*/  FFMA.FTZ R75, R64.reuse, R70, -R75 ;  /* 0x00000046404b7223 */ /* 0x040fe4000001084b */
[C---:B------:R-:W-:Y:S02]  /*91f0*/  FFMA.FTZ R70, R64.reuse, R68, R65 ;  /* 0x0000004440467223 */ /* 0x040fe40000010041 */
[----:B------:R-:W-:-:S02]  /*9200*/  FFMA.FTZ R71, R64, R72, -R71 ;  /* 0x0000004840477223 */ /* 0x000fc40000010847 */
[----:B------:R-:W-:Y:S01]  /*9210*/  FFMA.FTZ R69, R64, R73, R69 ;  /* 0x0000004940457223 */ /* 0x000fe20000010045 */
[----:B------:R-:W-:Y:S01]  /*9220*/  LOP3.LUT R64, R150, 0x1f, RZ, 0xc0, !PT ;  /* 0x0000001f96407812 */ /* 0x000fe200078ec0ff */
[----:B------:R-:W-:Y:S02]  /*9230*/  FADD.FTZ R70, R67, R70 ;  /* 0x0000004643467221 */ /* 0x000fe40000010000 */
[----:B------:R-:W-:Y:S01]  /*9240*/  FADD.FTZ R68, R66, R75 ;  /* 0x0000004b42447221 */ /* 0x000fe20000010000 */
[----:B------:R-:W-:Y:S02]  /*9250*/  ISETP.NE.AND P0, PT, R64, 0x1f, PT ;  /* 0x0000001f4000780c */ /* 0x000fe40003f05270 */
[----:B------:R-:W-:Y:S02]  /*9260*/  MOV R74, R69 ;  /* 0x00000045004a7202 */ /* 0x000fe40000000f00 */
[----:B------:R-:W-:Y:S01]  /*9270*/  MOV R72, R70 ;  /* 0x0000004600487202 */ /* 0x000fe20000000f00 */
[----:B------:R-:W-:Y:S06]  /*9280*/  BRA.DIV ~URZ, `(.L_x_634) ;  /* 0x000082627f007947 */ /* 0x000fec000b800000 */
[----:B------:R0:W1:Y:S02]  /*9290*/  SHFL.DOWN PT, R67, R71, 0x1, 0x1f ;  /* 0x08201f0047437f89 */ /* 0x00006400000e0000 */
.L_x_736:
[----:B------:R-:W-:Y:S05]  /*92a0*/  BRA.DIV ~URZ, `(.L_x_635) ;  /* 0x000082c27f007947 */ /* 0x000fea000b800000 */
[----:B------:R-:W2:Y:S04]  /*92b0*/  SHFL.DOWN PT, R69, R69, 0x1, 0x1f ;  /* 0x08201f0045457f89 */ /* 0x000ea800000e0000 */
[----:B------:R3:W4:Y:S04]  /*92c0*/  SHFL.DOWN PT, R73, R68, 0x1, 0x1f ;  /* 0x08201f0044497f89 */ /* 0x00072800000e0000 */
[----:B------:R3:W0:Y:S02]  /*92d0*/  SHFL.DOWN PT, R66, R70, 0x1, 0x1f ;  /* 0x08201f0046427f89 */ /* 0x00062400000e0000 */
.L_x_737:
[----:B------:R-:W-:Y:S01]  /*92e0*/  BSSY B1, `(.L_x_636) ;  /* 0x000000d000017945 */ /* 0x000fe20003800000 */
[----:B------:R-:W-:Y:S05]  /*92f0*/  @!P0 BRA `(.L_x_637) ;  /* 0x000000b000008947 */ /* 0x000fea0003800000 */
[C---:B0-----:R-:W-:Y:S02]  /*9300*/  FMUL.FTZ R64, R74.reuse, R66 ;  /* 0x000000424a407220 */ /* 0x041fe40000410000 */
[----:B----4-:R-:W-:-:S02]  /*9310*/  FMUL.FTZ R65, R74, R73 ;  /* 0x000000494a417220 */ /* 0x010fc40000410000 */
[C---:B------:R-:W-:Y:S02]  /*9320*/  FFMA.FTZ R73, R71.reuse, R73, -R64 ;  /* 0x0000004947497223 */ /* 0x040fe40000010840 */
[C---:B--2---:R-:W-:Y:S02]  /*9330*/  FMUL.FTZ R64, R74.reuse, R69 ;  /* 0x000000454a407220 */ /* 0x044fe40000410000 */
[-C--:B-1----:R-:W-:Y:S02]  /*9340*/  FMUL.FTZ R74, R74, R67.reuse ;  /* 0x000000434a4a7220 */ /* 0x082fe40000410000 */
[C---:B------:R-:W-:Y:S02]  /*9350*/  FFMA.FTZ R64, R71.reuse, R67, -R64 ;  /* 0x0000004347407223 */ /* 0x040fe40000010840 */
[C---:B------:R-:W-:Y:S02]  /*9360*/  FFMA.FTZ R65, R71.reuse, R66, R65 ;  /* 0x0000004247417223 */ /* 0x040fe40000010041 */
[----:B------:R-:W-:Y:S01]  /*9370*/  FFMA.FTZ R74, R71, R69, R74 ;  /* 0x00000045474a7223 */ /* 0x000fe2000001004a */
[----:B------:R-:W-:Y:S01]  /*9380*/  MOV R71, R64 ;  /* 0x0000004000477202 */ /* 0x000fe20000000f00 */
[----:B---3--:R-:W-:-:S02]  /*9390*/  FADD.FTZ R68, R68, R73 ;  /* 0x0000004944447221 */ /* 0x008fc40000010000 */
[----:B------:R-:W-:Y:S02]  /*93a0*/  FADD.FTZ R72, R72, R65 ;  /* 0x0000004148487221 */ /* 0x000fe40000010000 */
.L_x_637:
[----:B------:R-:W-:Y:S05]  /*93b0*/  BSYNC B1 ;  /* 0x0000000000017941 */ /* 0x000fea0003800000 */
.L_x_636:
[----:B------:R-:W-:-:S04]  /*93c0*/  LOP3.LUT R64, R150, 0x1f, RZ, 0xc0, !PT ;  /* 0x0000001f96407812 */ /* 0x000fc800078ec0ff */
[----:B------:R-:W-:Y:S01]  /*93d0*/  ISETP.GT.U32.AND P0, PT, R64, 0x1d, PT ;  /* 0x0000001d4000780c */ /* 0x000fe20003f04070 */
[----:B------:R-:W-:Y:S05]  /*93e0*/  BRA.DIV ~URZ, `(.L_x_638) ;  /* 0x000082d27f007947 */ /* 0x000fea000b800000 */
[----:B-1----:R1:W3:Y:S04]  /*93f0*/  SHFL.DOWN PT, R67, R71, 0x2, 0x1f ;  /* 0x08401f0047437f89 */ /* 0x0022e800000e0000 */
[----:B--2---:R1:W2:Y:S04]  /*9400*/  SHFL.DOWN PT, R69, R74, 0x2, 0x1f ;  /* 0x08401f004a457f89 */ /* 0x0042a800000e0000 */
[----:B---3--:R1:W3:Y:S04]  /*9410*/  SHFL.DOWN PT, R70, R68, 0x2, 0x1f ;  /* 0x08401f0044467f89 */ /* 0x0082e800000e0000 */
[----:B0-----:R1:W0:Y:S02]  /*9420*/  SHFL.DOWN PT, R66, R72, 0x2, 0x1f ;  /* 0x08401f0048427f89 */ /* 0x00122400000e0000 */
.L_x_738:
[----:B------:R-:W-:Y:S01]  /*9430*/  BSSY B1, `(.L_x_639) ;  /* 0x000000d000017945 */ /* 0x000fe20003800000 */
[----:B------:R-:W-:Y:S05]  /*9440*/  @P0 BRA `(.L_x_640) ;  /* 0x000000b000000947 */ /* 0x000fea0003800000 */
[C---:B0-----:R-:W-:Y:S02]  /*9450*/  FMUL.FTZ R64, R74.reuse, R66 ;  /* 0x000000424a407220 */ /* 0x041fe40000410000 */
[----:B---34-:R-:W-:-:S02]  /*9460*/  FMUL.FTZ R73, R74, R70 ;  /* 0x000000464a497220 */ /* 0x018fc40000410000 */
[C---:B------:R-:W-:Y:S02]  /*9470*/  FFMA.FTZ R65, R71.reuse, R70, -R64 ;  /* 0x0000004647417223 */ /* 0x040fe40000010840 */
[C---:B--2---:R-:W-:Y:S02]  /*9480*/  FMUL.FTZ R64, R74.reuse, R69 ;  /* 0x000000454a407220 */ /* 0x044fe40000410000 */
[-C--:B-1----:R-:W-:Y:S02]  /*9490*/  FMUL.FTZ R74, R74, R67.reuse ;  /* 0x000000434a4a7220 */ /* 0x082fe40000410000 */
[C---:B------:R-:W-:Y:S02]  /*94a0*/  FFMA.FTZ R64, R71.reuse, R67, -R64 ;  /* 0x0000004347407223 */ /* 0x040fe40000010840 */
[C---:B------:R-:W-:Y:S02]  /*94b0*/  FFMA.FTZ R73, R71.reuse, R66, R73 ;  /* 0x0000004247497223 */ /* 0x040fe40000010049 */
[----:B------:R-:W-:Y:S01]  /*94c0*/  FFMA.FTZ R74, R71, R69, R74 ;  /* 0x00000045474a7223 */ /* 0x000fe2000001004a */
[----:B------:R-:W-:Y:S01]  /*94d0*/  MOV R71, R64 ;  /* 0x0000004000477202 */ /* 0x000fe20000000f00 */
[----:B------:R-:W-:-:S02]  /*94e0*/  FADD.FTZ R68, R68, R65 ;  /* 0x0000004144447221 */ /* 0x000fc40000010000 */
[----:B------:R-:W-:Y:S02]  /*94f0*/  FADD.FTZ R72, R72, R73 ;  /* 0x0000004948487221 */ /* 0x000fe40000010000 */
.L_x_640:
[----:B------:R-:W-:Y:S05]  /*9500*/  BSYNC B1 ;  /* 0x0000000000017941 */ /* 0x000fea0003800000 */
.L_x_639:
[----:B------:R-:W-:-:S04]  /*9510*/  LOP3.LUT R64, R150, 0x1f, RZ, 0xc0, !PT ;  /* 0x0000001f96407812 */ /* 0x000fc800078ec0ff */
[----:B------:R-:W-:Y:S01]  /*9520*/  ISETP.GT.U32.AND P0, PT, R64, 0x1b, PT ;  /* 0x0000001b4000780c */ /* 0x000fe20003f04070 */
[----:B------:R-:W-:Y:S10]  /*9530*/  BRA.DIV ~URZ, `(.L_x_641) ;  /* 0x000083427f007947 */ /* 0x000ff4000b800000 */
[----:B------:R1:W4:Y:S02]  /*9540*/  SHFL.DOWN PT, R67, R71, 0x4, 0x1f ;  /* 0x08801f0047437f89 */ /* 0x00032400000e0000 */
.L_x_739:
[----:B------:R-:W-:Y:S05]  /*9550*/  BRA.DIV ~URZ, `(.L_x_642) ;  /* 0x000083a27f007947 */ /* 0x000fea000b800000 */
[----:B--2---:R2:W1:Y:S04]  /*9560*/  SHFL.DOWN PT, R69, R74, 0x4, 0x1f ;  /* 0x08801f004a457f89 */ /* 0x00446800000e0000 */
[----:B---3--:R2:W3:Y:S04]  /*9570*/  SHFL.DOWN PT, R70, R68, 0x4, 0x1f ;  /* 0x08801f0044467f89 */ /* 0x0084e800000e0000 */
[----:B0-----:R2:W0:Y:S02]  /*9580*/  SHFL.DOWN PT, R66, R72, 0x4, 0x1f ;  /* 0x08801f0048427f89 */ /* 0x00142400000e0000 */
.L_x_740:
[----:B------:R-:W-:Y:S01]  /*9590*/  BSSY B1, `(.L_x_643) ;  /* 0x000000d000017945 */ /* 0x000fe20003800000 */
[----:B------:R-:W-:Y:S05]  /*95a0*/  @P0 BRA `(.L_x_644) ;  /* 0x000000b000000947 */ /* 0x000fea0003800000 */
[C---:B0-----:R-:W-:Y:S02]  /*95b0*/  FMUL.FTZ R64, R74.reuse, R66 ;  /* 0x000000424a407220 */ /* 0x041fe40000410000 */
[----:B---34-:R-:W-:-:S02]  /*95c0*/  FMUL.FTZ R73, R74, R70 ;  /* 0x000000464a497220 */ /* 0x018fc40000410000 */
[C---:B------:R-:W-:Y:S02]  /*95d0*/  FFMA.FTZ R65, R71.reuse, R70, -R64 ;  /* 0x0000004647417223 */ /* 0x040fe40000010840 */
[C---:B-1----:R-:W-:Y:S02]  /*95e0*/  FMUL.FTZ R64, R74.reuse, R69 ;  /* 0x000000454a407220 */ /* 0x042fe40000410000 */
[-C--:B--2---:R-:W-:Y:S02]  /*95f0*/  FMUL.FTZ R74, R74, R67.reuse ;  /* 0x000000434a4a7220 */ /* 0x084fe40000410000 */
[C---:B------:R-:W-:Y:S02]  /*9600*/  FFMA.FTZ R64, R71.reuse, R67, -R64 ;  /* 0x0000004347407223 */ /* 0x040fe40000010840 */
[C---:B------:R-:W-:Y:S02]  /*9610*/  FFMA.FTZ R73, R71.reuse, R66, R73 ;  /* 0x0000004247497223 */ /* 0x040fe40000010049 */
[----:B------:R-:W-:Y:S01]  /*9620*/  FFMA.FTZ R74, R71, R69, R74 ;  /* 0x00000045474a7223 */ /* 0x000fe2000001004a */
[----:B------:R-:W-:Y:S01]  /*9630*/  MOV R71, R64 ;  /* 0x0000004000477202 */ /* 0x000fe20000000f00 */
[----:B------:R-:W-:-:S02]  /*9640*/  FADD.FTZ R68, R68, R65 ;  /* 0x0000004144447221 */ /* 0x000fc40000010000 */
[----:B------:R-:W-:Y:S02]  /*9650*/  FADD.FTZ R72, R72, R73 ;  /* 0x0000004948487221 */ /* 0x000fe40000010000 */
.L_x_644:
[----:B------:R-:W-:Y:S05]  /*9660*/  BSYNC B1 ;  /* 0x0000000000017941 */ /* 0x000fea0003800000 */
.L_x_643:
[----:B------:R-:W-:-:S04]  /*9670*/  LOP3.LUT R64, R150, 0x1f, RZ, 0xc0, !PT ;  /* 0x0000001f96407812 */ /* 0x000fc800078ec0ff */
[----:B------:R-:W-:Y:S01]  /*9680*/  ISETP.GT.U32.AND P0, PT, R64, 0x17, PT ;  /* 0x000000174000780c */ /* 0x000fe20003f04070 */
[----:B------:R-:W-:Y:S05]  /*9690*/  BRA.DIV ~URZ, `(.L_x_645) ;  /* 0x000083b27f007947 */ /* 0x000fea000b800000 */
[----:B----4-:R4:W2:Y:S04]  /*96a0*/  SHFL.DOWN PT, R67, R71, 0x8, 0x1f ;  /* 0x09001f0047437f89 */ /* 0x0108a800000e0000 */
[----:B-1----:R4:W1:Y:S04]  /*96b0*/  SHFL.DOWN PT, R69, R74, 0x8, 0x1f ;  /* 0x09001f004a457f89 */ /* 0x00286800000e0000 */
[----:B---3--:R4:W3:Y:S04]  /*96c0*/  SHFL.DOWN PT, R70, R68, 0x8, 0x1f ;  /* 0x09001f0044467f89 */ /* 0x0088e800000e0000 */
[----:B0-----:R4:W0:Y:S02]  /*96d0*/  SHFL.DOWN PT, R66, R72, 0x8, 0x1f ;  /* 0x09001f0048427f89 */ /* 0x00182400000e0000 */
.L_x_741:
[----:B------:R-:W-:Y:S01]  /*96e0*/  BSSY B1, `(.L_x_646) ;  /* 0x000000d000017945 */ /* 0x000fe20003800000 */
[----:B------:R-:W-:Y:S05]  /*96f0*/  @P0 BRA `(.L_x_647) ;  /* 0x000000b000000947 */ /* 0x000fea0003800000 */
[C---:B0-----:R-:W-:Y:S02]  /*9700*/  FMUL.FTZ R64, R74.reuse, R66 ;  /* 0x000000424a407220 */ /* 0x041fe40000410000 */
[----:B---3--:R-:W-:-:S02]  /*9710*/  FMUL.FTZ R73, R74, R70 ;  /* 0x000000464a497220 */ /* 0x008fc40000410000 */
[C---:B------:R-:W-:Y:S02]  /*9720*/  FFMA.FTZ R65, R71.reuse, R70, -R64 ;  /* 0x0000004647417223 */ /* 0x040fe40000010840 */
[C---:B-1----:R-:W-:Y:S02]  /*9730*/  FMUL.FTZ R64, R74.reuse, R69 ;  /* 0x000000454a407220 */ /* 0x042fe40000410000 */
[-C--:B--2-4-:R-:W-:Y:S02]  /*9740*/  FMUL.FTZ R74, R74, R67.reuse ;  /* 0x000000434a4a7220 */ /* 0x094fe40000410000 */
[C---:B------:R-:W-:Y:S02]  /*9750*/  FFMA.FTZ R64, R71.reuse, R67, -R64 ;  /* 0x0000004347407223 */ /* 0x040fe40000010840 */
[C---:B------:R-:W-:Y:S02]  /*9760*/  FFMA.FTZ R73, R71.reuse, R66, R73 ;  /* 0x0000004247497223 */ /* 0x040fe40000010049 */
[----:B------:R-:W-:Y:S01]  /*9770*/  FFMA.FTZ R74, R71, R69, R74 ;  /* 0x00000045474a7223 */ /* 0x000fe2000001004a */
[----:B------:R-:W-:Y:S01]  /*9780*/  MOV R71, R64 ;  /* 0x0000004000477202 */ /* 0x000fe20000000f00 */
[----:B------:R-:W-:-:S02]  /*9790*/  FADD.FTZ R68, R68, R65 ;  /* 0x0000004144447221 */ /* 0x000fc40000010000 */
[----:B------:R-:W-:Y:S02]  /*97a0*/  FADD.FTZ R72, R72, R73 ;  /* 0x0000004948487221 */ /* 0x000fe40000010000 */
.L_x_647:
[----:B------:R-:W-:Y:S05]  /*97b0*/  BSYNC B1 ;  /* 0x0000000000017941 */ /* 0x000fea0003800000 */
.L_x_646:
[----:B------:R-:W-:-:S04]  /*97c0*/  LOP3.LUT R64, R150, 0x1f, RZ, 0xc0, !PT ;  /* 0x0000001f96407812 */ /* 0x000fc800078ec0ff */
[----:B------:R-:W-:Y:S01]  /*97d0*/  ISETP.GT.U32.AND P0, PT, R64, 0xf, PT ;  /* 0x0000000f4000780c */ /* 0x000fe20003f04070 */
[----:B------:R-:W-:Y:S10]  /*97e0*/  BRA.DIV ~URZ, `(.L_x_648) ;  /* 0x000084227f007947 */ /* 0x000ff4000b800000 */
[----:B--2---:R2:W4:Y:S02]  /*97f0*/  SHFL.DOWN PT, R67, R71, 0x10, 0x1f ;  /* 0x0a001f0047437f89 */ /* 0x00452400000e0000 */
.L_x_742:
[----:B------:R-:W-:Y:S05]  /*9800*/  BRA.DIV ~URZ, `(.L_x_649) ;  /* 0x000084827f007947 */ /* 0x000fea000b800000 */
[----:B-1----:R1:W2:Y:S04]  /*9810*/  SHFL.DOWN PT, R69, R74, 0x10, 0x1f ;  /* 0x0a001f004a457f89 */ /* 0x0022a800000e0000 */
[----:B---3--:R1:W3:Y:S04]  /*9820*/  SHFL.DOWN PT, R70, R68, 0x10, 0x1f ;  /* 0x0a001f0044467f89 */ /* 0x0082e800000e0000 */
[----:B0-----:R1:W0:Y:S02]  /*9830*/  SHFL.DOWN PT, R66, R72, 0x10, 0x1f ;  /* 0x0a001f0048427f89 */ /* 0x00122400000e0000 */
.L_x_743:
[----:B------:R-:W-:Y:S01]  /*9840*/  BSSY B1, `(.L_x_650) ;  /* 0x000000d000017945 */ /* 0x000fe20003800000 */
[----:B------:R-:W-:Y:S05]  /*9850*/  @P0 BRA `(.L_x_651) ;  /* 0x000000b000000947 */ /* 0x000fea0003800000 */
[C---:B0-----:R-:W-:Y:S02]  /*9860*/  FMUL.FTZ R64, R74.reuse, R66 ;  /* 0x000000424a407220 */ /* 0x041fe40000410000 */
[----:B---3--:R-:W-:-:S02]  /*9870*/  FMUL.FTZ R73, R74, R70 ;  /* 0x000000464a497220 */ /* 0x008fc40000410000 */
[C---:B------:R-:W-:Y:S02]  /*9880*/  FFMA.FTZ R65, R71.reuse, R70, -R64 ;  /* 0x0000004647417223 */ /* 0x040fe40000010840 */
[C---:B--2---:R-:W-:Y:S02]  /*9890*/  FMUL.FTZ R64, R74.reuse, R69 ;  /* 0x000000454a407220 */ /* 0x044fe40000410000 */
[-C--:B-1--4-:R-:W-:Y:S02]  /*98a0*/  FMUL.FTZ R74, R74, R67.reuse ;  /* 0x000000434a4a7220 */ /* 0x092fe40000410000 */
[C---:B------:R-:W-:Y:S02]  /*98b0*/  FFMA.FTZ R64, R71.reuse, R67, -R64 ;  /* 0x0000004347407223 */ /* 0x040fe40000010840 */
[C---:B------:R-:W-:Y:S02]  /*98c0*/  FFMA.FTZ R73, R71.reuse, R66, R73 ;  /* 0x0000004247497223 */ /* 0x040fe40000010049 */
[----:B------:R-:W-:Y:S01]  /*98d0*/  FFMA.FTZ R74, R71, R69, R74 ;  /* 0x00000045474a7223 */ /* 0x000fe2000001004a */
[----:B------:R-:W-:Y:S01]  /*98e0*/  MOV R71, R64 ;  /* 0x0000004000477202 */ /* 0x000fe20000000f00 */
[----:B------:R-:W-:-:S02]  /*98f0*/  FADD.FTZ R68, R68, R65 ;  /* 0x0000004144447221 */ /* 0x000fc40000010000 */
[----:B------:R-:W-:Y:S02]  /*9900*/  FADD.FTZ R72, R72, R73 ;  /* 0x0000004948487221 */ /* 0x000fe40000010000 */
.L_x_651:
[----:B------:R-:W-:Y:S05]  /*9910*/  BSYNC B1 ;  /* 0x0000000000017941 */ /* 0x000fea0003800000 */
.L_x_650:
[----:B------:R-:W-:Y:S05]  /*9920*/  BRA.DIV ~URZ, `(.L_x_652) ;  /* 0x000084b27f007947 */ /* 0x000fea000b800000 */
[----:B------:R-:W5:Y:S04]  /*9930*/  SHFL.IDX PT, R64, R74, RZ, 0x1f ;  /* 0x00001fff4a407589 */ /* 0x000f6800000e0000 */
[----:B---3--:R-:W3:Y:S04]  /*9940*/  SHFL.IDX PT, R70, R71, RZ, 0x1f ;  /* 0x00001fff47467589 */ /* 0x008ee800000e0000 */
[----:B--2---:R-:W2:Y:S04]  /*9950*/  SHFL.IDX PT, R69, R68, RZ, 0x1f ;  /* 0x00001fff44457589 */ /* 0x004ea800000e0000 */
[----:B----4-:R-:W4:Y:S04]  /*9960*/  SHFL.IDX PT, R67, R72, RZ, 0x1f ;  /* 0x00001fff48437589 */ /* 0x010f2800000e0000 */
[----:B------:R-:W1:Y:S04]  /*9970*/  SHFL.IDX PT, R73, R62, RZ, 0x1f ;  /* 0x00001fff3e497589 */ /* 0x000e6800000e0000 */
[----:B------:R-:W0:Y:S04]  /*9980*/  SHFL.IDX PT, R75, R63, RZ, 0x1f ;  /* 0x00001fff3f4b7589 */ /* 0x000e2800000e0000 */
[----:B------:R-:W0:Y:S01]  /*9990*/  SHFL.DOWN PT, R71, R71, 0x1, 0x1f ;  /* 0x08201f0047477f89 */ /* 0x000e2200000e0000 */
[----:B-----5:R-:W-:-:S02]  /*99a0*/  FMUL.FTZ R65, R63, R64 ;  /* 0x000000403f417220 */ /* 0x020fc40000410000 */
[----:B------:R-:W-:Y:S01]  /*99b0*/  FMUL.FTZ R77, R62, R64 ;  /* 0x000000403e4d7220 */ /* 0x000fe20000410000 */
[----:B-1----:R-:W1:Y:S01]  /*99c0*/  SHFL.DOWN PT, R74, R74, 0x1, 0x1f ;  /* 0x08201f004a4a7f89 */ /* 0x002e6200000e0000 */
[C---:B---3--:R-:W-:Y:S02]  /*99d0*/  FMUL.FTZ R79, R60.reuse, R70 ;  /* 0x000000463c4f7220 */ /* 0x048fe40000410000 */
[----:B------:R-:W-:Y:S01]  /*99e0*/  FMUL.FTZ R78, R60, R64 ;  /* 0x000000403c4e7220 */ /* 0x000fe20000410000 */
[----:B------:R-:W3:Y:S01]  /*99f0*/  SHFL.DOWN PT, R68, R68, 0x1, 0x1f ;  /* 0x08201f0044447f89 */ /* 0x000ee200000e0000 */
[-C--:B------:R-:W-:Y:S02]  /*9a00*/  FFMA.FTZ R76, R62, R70.reuse, -R65 ;  /* 0x000000463e4c7223 */ /* 0x080fe40000010841 */
[----:B------:R-:W-:Y:S01]  /*9a10*/  FFMA.FTZ R77, R63, R70, R77 ;  /* 0x000000463f4d7223 */ /* 0x000fe2000001004d */
[----:B------:R-:W0:Y:S04]  /*9a20*/  SHFL.DOWN PT, R72, R72, 0x1, 0x1f ;  /* 0x08201f0048487f89 */ /* 0x000e2800000e0000 */
[----:B------:R-:W0:Y:S04]  /*9a30*/  SHFL.IDX PT, R246, R61, RZ, 0x1f ;  /* 0x00001fff3df67589 */ /* 0x000e2800000e0000 */
[----:B------:R5:W0:Y:S02]  /*9a40*/  SHFL.IDX PT, R247, R60, RZ, 0x1f ;  /* 0x00001fff3cf77589 */ /* 0x000a2400000e0000 */
[----:B-----5:R-:W-:-:S02]  /*9a50*/  FMUL.FTZ R60, R61, R64 ;  /* 0x000000403d3c7220 */ /* 0x020fc40000410000 */
.L_x_744:
[----:B-12-4-:R-:W-:Y:S01]  /*9a60*/  ISETP.NE.AND P0, PT, R150, 0x1f, PT ;  /* 0x0000001f9600780c */ /* 0x016fe20003f05270 */
        /* <DEDUP_REMOVED lines=18> */
[----:B---3--:R-:W-:Y:S02]  /*9b90*/  FADD.FTZ R66, R69, R68 ;  /* 0x0000004445427221 */ /* 0x008fe40000010000 */
[----:B------:R-:W-:Y:S02]  /*9ba0*/  FADD.FTZ R67, R67, R72 ;  /* 0x0000004843437221 */ /* 0x000fe40000010000 */
.L_x_654:
[----:B------:R-:W-:Y:S05]  /*9bb0*/  BSYNC B1 ;  /* 0x0000000000017941 */ /* 0x000fea0003800000 */
.L_x_653:
[----:B------:R-:W0:Y:S04]  /*9bc0*/  LDS.128 R72, [R236+0x8eb0] ;  /* 0x008eb000ec487984 */ /* 0x000e280000000c00 */
[----:B------:R-:W-:Y:S01]  /*9bd0*/  STS.128 [R236+0x8eb0], R64 ;  /* 0x008eb040ec007388 */ /* 0x000fe20000000c00 */
[----:B0-----:R-:W-:-:S02]  /*9be0*/  FMUL.FTZ R71, R73, R67 ;  /* 0x0000004349477220 */ /* 0x001fc40000410000 */
[C---:B------:R-:W-:Y:S02]  /*9bf0*/  FMUL.FTZ R76, R73.reuse, R66 ;  /* 0x00000042494c7220 */ /* 0x040fe40000410000 */
[C---:B------:R-:W-:Y:S02]  /*9c00*/  FMUL.FTZ R69, R73.reuse, R65 ;  /* 0x0000004149457220 */ /* 0x040fe40000410000 */
[----:B------:R-:W-:Y:S02]  /*9c10*/  FMUL.FTZ R73, R73, R64 ;  /* 0x0000004049497220 */ /* 0x000fe40000410000 */
[C---:B------:R-:W-:Y:S02]  /*9c20*/  FFMA.FTZ R71, R72.reuse, R66, -R71 ;  /* 0x0000004248477223 */ /* 0x040fe40000010847 */
[C---:B------:R-:W-:Y:S02]  /*9c30*/  FFMA.FTZ R76, R72.reuse, R67, R76 ;  /* 0x00000043484c7223 */ /* 0x040fe4000001004c */
[----:B---3--:R-:W-:-:S02]  /*9c40*/  FFMA.FTZ R68, R72, R64, -R69 ;  /* 0x0000004048447223 */ /* 0x008fc40000010845 */
[----:B------:R-:W-:Y:S02]  /*9c50*/  FADD.FTZ R70, R74, R71 ;  /* 0x000000474a467221 */ /* 0x000fe40000010000 */
[----:B------:R-:W-:Y:S02]  /*9c60*/  FFMA.FTZ R69, R72, R65, R73 ;  /* 0x0000004148457223 */ /* 0x000fe40000010049 */
        /* <DEDUP_REMOVED lines=13> */
[----:B------:R-:W-:-:S05]  /*9d40*/  FADD.FTZ R79, R75, R79 ;  /* 0x0000004f4b4f7221 */ /* 0x000fca0000010000 */
[----:B------:R1:W-:Y:S01]  /*9d50*/  STS.128 [R236+0x8e90], R76 ;  /* 0x008e904cec007388 */ /* 0x0003e20000000c00 */
[C---:B0-----:R-:W-:Y:S02]  /*9d60*/  FMUL.FTZ R73, R69.reuse, R79 ;  /* 0x0000004f45497220 */ /* 0x041fe40000410000 */
[CC--:B------:R-:W-:Y:S02]  /*9d70*/  FMUL.FTZ R74, R69.reuse, R78.reuse ;  /* 0x0000004e454a7220 */ /* 0x0c0fe40000410000 */
[----:B------:R-:W-:Y:S02]  /*9d80*/  FFMA.FTZ R73, R68, R78, -R73 ;  /* 0x0000004e44497223 */ /* 0x000fe40000010849 */
[C---:B------:R-:W-:Y:S02]  /*9d90*/  FMUL.FTZ R72, R69.reuse, R76 ;  /* 0x0000004c45487220 */ /* 0x040fe40000410000 */
[----:B------:R-:W-:Y:S02]  /*9da0*/  FADD.FTZ R70, R70, R73 ;  /* 0x0000004946467221 */ /* 0x000fe40000010000 */
[----:B------:R-:W-:-:S02]  /*9db0*/  FMUL.FTZ R73, R69, R77 ;  /* 0x0000004d45497220 */ /* 0x000fc40000410000 */
[C---:B------:R-:W-:Y:S02]  /*9dc0*/  FFMA.FTZ R74, R68.reuse, R79, R74 ;  /* 0x0000004f444a7223 */ /* 0x040fe4000001004a */
[C---:B------:R-:W-:Y:S02]  /*9dd0*/  FFMA.FTZ R69, R68.reuse, R77, R72 ;  /* 0x0000004d44457223 */ /* 0x040fe40000010048 */
[----:B------:R-:W-:Y:S02]  /*9de0*/  FFMA.FTZ R68, R68, R76, -R73 ;  /* 0x0000004c44447223 */ /* 0x000fe40000010849 */
[----:B------:R-:W-:-:S05]  /*9df0*/  FADD.FTZ R71, R71, R74 ;  /* 0x0000004a47477221 */ /* 0x000fca0000010000 */
[----:B------:R1:W-:Y:S02]  /*9e00*/  STS.128 [R236+0x8e80], R68 ;  /* 0x008e8044ec007388 */ /* 0x0003e40000000c00 */
.L_x_633:
[----:B0-----:R-:W-:Y:S05]  /*9e10*/  BSYNC B0 ;  /* 0x0000000000007941 */ /* 0x001fea0003800000 */
.L_x_632:
[----:B------:R-:W-:Y:S01]  /*9e20*/  FMUL.FTZ R64, R27, R213 ;  /* 0x000000d51b407220 */ /* 0x000fe20000410000 */
[----:B------:R-:W-:Y:S01]  /*9e30*/  WARPSYNC 0xffffffff ;  /* 0xffffffff00007948 */ /* 0x000fe20003800000 */
[----:B------:R-:W-:Y:S02]  /*9e40*/  ISETP.NE.AND P0, PT, R150, RZ, PT ;  /* 0x000000ff9600720c */ /* 0x000fe40003f05270 */
[----:B------:R-:W-:-:S04]  /*9e50*/  FFMA.FTZ R64, R28, R209, R64 ;  /* 0x000000d11c407223 */ /* 0x000fc80000010040 */
[----:B------:R-:W-:Y:S02]  /*9e60*/  FADD.FTZ R66, RZ, R64 ;  /* 0x00000040ff427221 */ /* 0x000fe40000010000 */
[----:B------:R-:W-:Y:S01]  /*9e70*/  BAR.SYNC.DEFER_BLOCKING 0x0 ;  /* 0x0000000000007b1d */ /* 0x000fe20000010000 */
[C---:B-1----:R-:W-:Y:S02]  /*9e80*/  FMUL.FTZ R79, R85.reuse, R196 ;  /* 0x000000c4554f7220 */ /* 0x042fe40000410000 */
[-C--:B------:R-:W-:Y:S02]  /*9e90*/  FMUL.FTZ R85, R85, R210.reuse ;  /* 0x000000d255557220 */ /* 0x080fe40000410000 */
[----:B------:R-:W-:Y:S01]  /*9ea0*/  FFMA.FTZ R78, R86, R210, -R79 ;  /* 0x000000d2564e7223 */ /* 0x000fe2000001084f */
[----:B------:R-:W-:Y:S01]  /*9eb0*/  ULDC UR20, c[0x0][0x168] ;  /* 0x00005a0000147ab9 */ /* 0x000fe20000000800 */
[C---:B------:R-:W-:Y:S01]  /*9ec0*/  FMUL.FTZ R79, R83.reuse, R195 ;  /* 0x000000c3534f7220 */ /* 0x040fe20000410000 */
[----:B------:R-:W-:Y:S01]  /*9ed0*/  UIADD3 UR20, -UR38, UR20, URZ ;  /* 0x0000001426147290 */ /* 0x000fe2000fffe13f */
[-C--:B------:R-:W-:Y:S01]  /*9ee0*/  FMUL.FTZ R83, R83, R211.reuse ;  /* 0x000000d353537220 */ /* 0x080fe20000410000 */
[----:B------:R-:W-:Y:S01]  /*9ef0*/  BSSY B0, `(.L_x_655) ;  /* 0x0000216000007945 */ /* 0x000fe20003800000 */
[----:B------:R-:W-:-:S02]  /*9f00*/  FFMA.FTZ R79, R84, R211, -R79 ;  /* 0x000000d3544f7223 */ /* 0x000fc4000001084f */
[----:B------:R-:W-:Y:S02]  /*9f10*/  FFMA.FTZ R84, R84, R195, R83 ;  /* 0x000000c354547223 */ /* 0x000fe40000010053 */
[----:B------:R-:W-:Y:S02]  /*9f20*/  FFMA.FTZ R86, R86, R196, R85 ;  /* 0x000000c456567223 */ /* 0x000fe40000010055 */
[C---:B------:R-:W-:Y:S02]  /*9f30*/  FMUL.FTZ R83, R81.reuse, R208 ;  /* 0x000000d051537220 */ /* 0x040fe40000410000 */
[-C--:B------:R-:W-:Y:S02]  /*9f40*/  FMUL.FTZ R85, R81, R212.reuse ;  /* 0x000000d451557220 */ /* 0x080fe40000410000 */
[C---:B------:R-:W-:Y:S02]  /*9f50*/  FFMA.FTZ R81, R82.reuse, R212, -R83 ;  /* 0x000000d452517223 */ /* 0x040fe40000010853 */
[----:B------:R-:W-:Y:S01]  /*9f60*/  FMUL.FTZ R75, R93, R191 ;  /* 0x000000bf5d4b7220 */ /* 0x000fe20000410000 */
[----:B------:R0:W1:Y:S01]  /*9f70*/  LDS.64 R64, [R234.X16+0x8e88] ;  /* 0x008e8800ea407984 */ /* 0x000062000000ca00 */
[----:B------:R-:W-:-:S02]  /*9f80*/  FFMA.FTZ R82, R82, R208, R85 ;  /* 0x000000d052527223 */ /* 0x000fc40000010055 */
[----:B------:R-:W-:Y:S02]  /*9f90*/  FMUL.FTZ R83, R59, R209 ;  /* 0x000000d13b537220 */ /* 0x000fe40000410000 */
[----:B------:R-:W-:Y:S02]  /*9fa0*/  FMUL.FTZ R77, R89, R193 ;  /* 0x000000c1594d7220 */ /* 0x000fe40000410000 */
[-C--:B------:R-:W-:Y:S02]  /*9fb0*/  FMUL.FTZ R85, R59, R213.reuse ;  /* 0x000000d53b557220 */ /* 0x080fe40000410000 */
[----:B------:R-:W-:Y:S02]  /*9fc0*/  FMUL.FTZ R89, R89, R198 ;  /* 0x000000c659597220 */ /* 0x000fe40000410000 */
[----:B------:R-:W-:Y:S02]  /*9fd0*/  FFMA.FTZ R74, R96, R200, -R75 ;  /* 0x000000c8604a7223 */ /* 0x000fe4000001084b */
[----:B------:R-:W-:-:S02]  /*9fe0*/  FFMA.FTZ R59, R80, R213, -R83 ;  /* 0x000000d5503b7223 */ /* 0x000fc40000010853 */
[----:B------:R-:W-:Y:S02]  /*9ff0*/  FMUL.FTZ R75, R91, R192 ;  /* 0x000000c05b4b7220 */ /* 0x000fe40000410000 */
[----:B------:R-:W-:Y:S02]  /*a000*/  FFMA.FTZ R76, R90, R198, -R77 ;  /* 0x000000c65a4c7223 */ /* 0x000fe4000001084d */
[----:B------:R-:W-:Y:S02]  /*a010*/  FFMA.FTZ R80, R80, R209, R85 ;  /* 0x000000d150507223 */ /* 0x000fe40000010055 */
[----:B------:R-:W-:Y:S02]  /*a020*/  FMUL.FTZ R83, R57, R66 ;  /* 0x0000004239537220 */ /* 0x000fe40000410000 */
[----:B------:R-:W-:Y:S02]  /*a030*/  FMUL.FTZ R91, R91, R199 ;  /* 0x000000c75b5b7220 */ /* 0x000fe40000410000 */
[----:B------:R-:W-:-:S02]  /*a040*/  FFMA.FTZ R90, R90, R193, R89 ;  /* 0x000000c15a5a7223 */ /* 0x000fc40000010059 */
[----:B------:R-:W-:Y:S02]  /*a050*/  FMUL.FTZ R77, R87, R194 ;  /* 0x000000c2574d7220 */ /* 0x000fe40000410000 */
[----:B------:R-:W-:Y:S02]  /*a060*/  FMUL.FTZ R85, R57, R214 ;  /* 0x000000d639557220 */ /* 0x000fe40000410000 */
[----:B------:R-:W-:Y:S02]  /*a070*/  FMUL.FTZ R69, R107, R121 ;  /* 0x000000796b457220 */ /* 0x000fe40000410000 */
[----:B------:R-:W-:Y:S02]  /*a080*/  FMUL.FTZ R87, R87, R197 ;  /* 0x000000c557577220 */ /* 0x000fe40000410000 */
[----:B0-----:R-:W-:Y:S02]  /*a090*/  FMUL.FTZ R234, R120, UR22 ;  /* 0x0000001678ea7c20 */ /* 0x001fe40008410000 */
[----:B------:R-:W-:-:S02]  /*a0a0*/  FADD.FTZ R89, R169, R169 ;  /* 0x000000a9a9597221 */ /* 0x000fc40000010000 */
[----:B------:R-:W-:Y:S02]  /*a0b0*/  FMUL.FTZ R107, R107, R206 ;  /* 0x000000ce6b6b7220 */ /* 0x000fe40000410000 */
[-C--:B-1----:R-:W-:Y:S02]  /*a0c0*/  FMUL.FTZ R67, R65, -R95.reuse ;  /* 0x8000005f41437220 */ /* 0x082fe40000410000 */
[C---:B------:R-:W-:Y:S02]  /*a0d0*/  FMUL.FTZ R95, R64.reuse, -R95 ;  /* 0x8000005f405f7220 */ /* 0x040fe40000410000 */
[----:B------:R-:W-:Y:S02]  /*a0e0*/  FFMA.FTZ R64, R64, R94, -R67 ;  /* 0x0000005e40407223 */ /* 0x000fe40000010843 */
[C---:B------:R-:W-:Y:S02]  /*a0f0*/  FMUL.FTZ R67, R109.reuse, R120 ;  /* 0x000000786d437220 */ /* 0x040fe40000410000 */
[----:B------:R-:W-:-:S02]  /*a100*/  FMUL.FTZ R109, R109, R207 ;  /* 0x000000cf6d6d7220 */ /* 0x000fc40000410000 */
[----:B------:R-:W-:Y:S02]  /*a110*/  FFMA.FTZ R65, R65, R94, R95 ;  /* 0x0000005e41417223 */ /* 0x000fe4000001005f */
[----:B------:R-:W-:Y:S02]  /*a120*/  FMUL.FTZ R94, R120, UR23 ;  /* 0x00000017785e7c20 */ /* 0x000fe40008410000 */
[C---:B------:R-:W-:Y:S02]  /*a130*/  FFMA.FTZ R67, R110.reuse, R207, -R67 ;  /* 0x000000cf6e437223 */ /* 0x040fe40000010843 */
[----:B------:R-:W-:Y:S02]  /*a140*/  FFMA.FTZ R110, R110, R120, R109 ;  /* 0x000000786e6e7223 */ /* 0x000fe4000001006d */
[----:B------:R-:W-:Y:S02]  /*a150*/  FFMA.FTZ R75, R92, R199, -R75 ;  /* 0x000000c75c4b7223 */ /* 0x000fe4000001084b */
[----:B------:R-:W-:-:S02]  /*a160*/  FFMA.FTZ R57, R58, R214, -R83 ;  /* 0x000000d63a397223 */ /* 0x000fc40000010853 */
[----:B------:R-:W-:Y:S02]  /*a170*/  FFMA.FTZ R92, R92, R192, R91 ;  /* 0x000000c05c5c7223 */ /* 0x000fe4000001005b */
[----:B------:R-:W-:Y:S02]  /*a180*/  FFMA.FTZ R77, R88, R197, -R77 ;  /* 0x000000c5584d7223 */ /* 0x000fe4000001084d */
[----:B------:R-:W-:Y:S02]  /*a190*/  FFMA.FTZ R58, R58, R66, R85 ;  /* 0x000000423a3a7223 */ /* 0x000fe40000010055 */
[----:B------:R-:W-:Y:S02]  /*a1a0*/  FFMA.FTZ R94, R207, UR22, -R94 ;  /* 0x00000016cf5e7c23 */ /* 0x000fe4000801085e */
[----:B------:R-:W-:Y:S02]  /*a1b0*/  FFMA.FTZ R68, R108, R206, -R69 ;  /* 0x000000ce6c447223 */ /* 0x000fe40000010845 */
[----:B------:R-:W-:-:S02]  /*a1c0*/  FFMA.FTZ R88, R88, R194, R87 ;  /* 0x000000c258587223 */ /* 0x000fc40000010057 */
[----:B------:R-:W-:Y:S02]  /*a1d0*/  FFMA.FTZ R83, R207, UR23, R234 ;  /* 0x00000017cf537c23 */ /* 0x000fe400080100ea */
[C---:B------:R-:W-:Y:S02]  /*a1e0*/  FFMA.FTZ R85, R89.reuse, R67, RZ ;  /* 0x0000004359557223 */ /* 0x040fe400000100ff */
[----:B------:R-:W-:Y:S02]  /*a1f0*/  FADD.FTZ R91, R168, R168 ;  /* 0x000000a8a85b7221 */ /* 0x000fe40000010000 */
[----:B------:R-:W-:Y:S02]  /*a200*/  FFMA.FTZ R108, R108, R121, R107 ;  /* 0x000000796c6c7223 */ /* 0x000fe4000001006b */
[----:B------:R-:W-:Y:S02]  /*a210*/  FFMA.FTZ R87, -R89, R110, RZ ;  /* 0x0000006e59577223 */ /* 0x000fe400000101ff */
[----:B------:R-:W-:-:S02]  /*a220*/  FMUL.FTZ R69, R105, R186 ;  /* 0x000000ba69457220 */ /* 0x000fc40000410000 */
[C---:B------:R-:W-:Y:S02]  /*a230*/  FMUL.FTZ R67, R89.reuse, R94 ;  /* 0x0000005e59437220 */ /* 0x040fe40000410000 */
[----:B------:R-:W-:Y:S02]  /*a240*/  FFMA.FTZ R83, -R89, R83, -RZ ;  /* 0x0000005359537223 */ /* 0x000fe400000109ff */
[C---:B------:R-:W-:Y:S02]  /*a250*/  FFMA.FTZ R94, R91.reuse, R68, R85 ;  /* 0x000000445b5e7223 */ /* 0x040fe40000010055 */
[----:B------:R-:W-:Y:S02]  /*a260*/  FFMA.FTZ R87, -R91, R108, R87 ;  /* 0x0000006c5b577223 */ /* 0x000fe40000010157 */
[C---:B------:R-:W-:Y:S02]  /*a270*/  FMUL.FTZ R85, R121.reuse, UR23 ;  /* 0x0000001779557c20 */ /* 0x040fe40008410000 */
[----:B------:R-:W-:-:S02]  /*a280*/  FMUL.FTZ R89, R121, UR22 ;  /* 0x0000001679597c20 */ /* 0x000fc40008410000 */
[-C--:B------:R-:W-:Y:S02]  /*a290*/  FMUL.FTZ R105, R105, R205.reuse ;  /* 0x000000cd69697220 */ /* 0x080fe40000410000 */
[----:B------:R-:W-:Y:S02]  /*a2a0*/  FFMA.FTZ R69, R106, R205, -R69 ;  /* 0x000000cd6a457223 */ /* 0x000fe40000010845 */
[----:B------:R-:W-:Y:S02]  /*a2b0*/  FADD.FTZ R108, R167, R167 ;  /* 0x000000a7a76c7221 */ /* 0x000fe40000010000 */
[----:B------:R-:W-:Y:S02]  /*a2c0*/  FMUL.FTZ R71, R103, R187 ;  /* 0x000000bb67477220 */ /* 0x000fe40000410000 */
[C---:B------:R-:W-:Y:S02]  /*a2d0*/  FFMA.FTZ R85, R206.reuse, UR22, -R85 ;  /* 0x00000016ce557c23 */ /* 0x040fe40008010855 */
[----:B------:R-:W-:-:S02]  /*a2e0*/  FFMA.FTZ R68, R206, UR23, R89 ;  /* 0x00000017ce447c23 */ /* 0x000fc40008010059 */
[----:B------:R-:W-:Y:S02]  /*a2f0*/  FFMA.FTZ R106, R106, R186, R105 ;  /* 0x000000ba6a6a7223 */ /* 0x000fe40000010069 */
[-C--:B------:R-:W-:Y:S02]  /*a300*/  FMUL.FTZ R103, R103, R204.reuse ;  /* 0x000000cc67677220 */ /* 0x080fe40000410000 */
[----:B------:R-:W-:Y:S02]  /*a310*/  FFMA.FTZ R89, R108, R69, R94 ;  /* 0x000000456c597223 */ /* 0x000fe4000001005e */
[----:B------:R-:W-:Y:S02]  /*a320*/  FMUL.FTZ R94, R186, UR23 ;  /* 0x00000017ba5e7c20 */ /* 0x000fe40008410000 */
[----:B------:R-:W-:Y:S02]  /*a330*/  FFMA.FTZ R70, R104, R204, -R71 ;  /* 0x000000cc68467223 */ /* 0x000fe40000010847 */
[----:B------:R-:W-:-:S02]  /*a340*/  FADD.FTZ R95, R166, R166 ;  /* 0x000000a6a65f7221 */ /* 0x000fc40000010000 */
[----:B------:R-:W-:Y:S02]  /*a350*/  FMUL.FTZ R93, R93, R200 ;  /* 0x000000c85d5d7220 */ /* 0x000fe40000410000 */
[C---:B------:R-:W-:Y:S02]  /*a360*/  FMUL.FTZ R85, R91.reuse, R85 ;  /* 0x000000555b557220 */ /* 0x040fe40000410000 */
[----:B------:R-:W-:Y:S02]  /*a370*/  FFMA.FTZ R68, -R91, R68, -RZ ;  /* 0x000000445b447223 */ /* 0x000fe400000109ff */
[----:B------:R-:W-:Y:S02]  /*a380*/  FFMA.FTZ R104, R104, R187, R103 ;  /* 0x000000bb68687223 */ /* 0x000fe40000010067 */
[----:B------:R-:W-:Y:S02]  /*a390*/  FFMA.FTZ R91, -R108, R106, R87 ;  /* 0x0000006a6c5b7223 */ /* 0x000fe40000010157 */
[----:B------:R-:W-:-:S02]  /*a3a0*/  FMUL.FTZ R71, R101, R188 ;  /* 0x000000bc65477220 */ /* 0x000fc40000410000 */
[----:B------:R-:W-:Y:S02]  /*a3b0*/  FFMA.FTZ R69, R205, UR22, -R94 ;  /* 0x00000016cd457c23 */ /* 0x000fe4000801085e */
[----:B------:R-:W-:Y:S02]  /*a3c0*/  FFMA.FTZ R94, R95, R70, R89 ;  /* 0x000000465f5e7223 */ /* 0x000fe40000010059 */
[----:B------:R-:W-:Y:S02]  /*a3d0*/  FFMA.FTZ R96, R96, R191, R93 ;  /* 0x000000bf60607223 */ /* 0x000fe4000001005d */
[----:B------:R-:W-:Y:S02]  /*a3e0*/  FMUL.FTZ R89, R187, UR23 ;  /* 0x00000017bb597c20 */ /* 0x000fe40008410000 */
[----:B------:R-:W-:Y:S02]  /*a3f0*/  FFMA.FTZ R91, -R95, R104, R91 ;  /* 0x000000685f5b7223 */ /* 0x000fe4000001015b */
[----:B------:R-:W-:-:S02]  /*a400*/  FMUL.FTZ R93, R187, UR22 ;  /* 0x00000016bb5d7c20 */ /* 0x000fc40008410000 */
[----:B------:R-:W-:Y:S02]  /*a410*/  FFMA.FTZ R71, R102, R203, -R71 ;  /* 0x000000cb66477223 */ /* 0x000fe40000010847 */
[----:B------:R-:W-:Y:S02]  /*a420*/  FMUL.FTZ R73, R99, R189 ;  /* 0x000000bd63497220 */ /* 0x000fe40000410000 */
[----:B------:R-:W-:Y:S02]  /*a430*/  FADD.FTZ R104, R165, R165 ;  /* 0x000000a5a5687221 */ /* 0x000fe40000010000 */
[----:B------:R-:W-:Y:S02]  /*a440*/  FMUL.FTZ R99, R99, R202 ;  /* 0x000000ca63637220 */ /* 0x000fe40000410000 */
[C---:B------:R-:W-:Y:S02]  /*a450*/  FFMA.FTZ R70, R204.reuse, UR22, -R89 ;  /* 0x00000016cc467c23 */ /* 0x040fe40008010859 */
[----:B------:R-:W-:-:S02]  /*a460*/  FFMA.FTZ R89, R204, UR23, R93 ;  /* 0x00000017cc597c23 */ /* 0x000fc4000801005d */
[----:B------:R-:W-:Y:S02]  /*a470*/  FFMA.FTZ R72, R100, R202, -R73 ;  /* 0x000000ca64487223 */ /* 0x000fe40000010849 */
[----:B------:R-:W-:Y:S02]  /*a480*/  FFMA.FTZ R93, R104, R71, R94 ;  /* 0x00000047685d7223 */ /* 0x000fe4000001005e */
[----:B------:R-:W-:Y:S02]  /*a490*/  FFMA.FTZ R100, R100, R189, R99 ;  /* 0x000000bd64647223 */ /* 0x000fe40000010063 */
[----:B------:R-:W-:Y:S02]  /*a4a0*/  FMUL.FTZ R94, R188, UR23 ;  /* 0x00000017bc5e7c20 */ /* 0x000fe40008410000 */
[----:B------:R-:W-:Y:S02]  /*a4b0*/  FMUL.FTZ R73, R97, R190 ;  /* 0x000000be61497220 */ /* 0x000fe40000410000 */
[----:B------:R-:W-:-:S02]  /*a4c0*/  FADD.FTZ R99, R164, R164 ;  /* 0x000000a4a4637221 */ /* 0x000fc40000010000 */
[----:B------:R-:W-:Y:S02]  /*a4d0*/  FMUL.FTZ R97, R97, R201 ;  /* 0x000000c961617220 */ /* 0x000fe40000410000 */
[----:B------:R-:W-:Y:S02]  /*a4e0*/  FMUL.FTZ R101, R101, R203 ;  /* 0x000000cb65657220 */ /* 0x000fe40000410000 */
[----:B------:R-:W-:Y:S02]  /*a4f0*/  FFMA.FTZ R71, R203, UR22, -R94 ;  /* 0x00000016cb477c23 */ /* 0x000fe4000801085e */
[----:B------:R-:W-:Y:S02]  /*a500*/  FADD.FTZ R64, R155, R64 ;  /* 0x000000409b407221 */ /* 0x000fe40000010000 */
[----:B------:R-:W-:Y:S02]  /*a510*/  FFMA.FTZ R73, R98, R201, -R73 ;  /* 0x000000c962497223 */ /* 0x000fe40000010849 */
[----:B------:R-:W-:-:S02]  /*a520*/  FFMA.FTZ R94, R99, R72, R93 ;  /* 0x00000048635e7223 */ /* 0x000fc4000001005d */
[----:B------:R-:W-:Y:S02]  /*a530*/  FADD.FTZ R156, -R156, R65 ;  /* 0x000000419c9c7221 */ /* 0x000fe40000010100 */
[----:B------:R-:W-:Y:S02]  /*a540*/  FFMA.FTZ R98, R98, R190, R97 ;  /* 0x000000be62627223 */ /* 0x000fe40000010061 */
[C---:B------:R-:W-:Y:S02]  /*a550*/  FMUL.FTZ R93, R189.reuse, UR23 ;  /* 0x00000017bd5d7c20 */ /* 0x040fe40008410000 */
[----:B------:R-:W-:Y:S02]  /*a560*/  FFMA.FTZ R102, R102, R188, R101 ;  /* 0x000000bc66667223 */ /* 0x000fe40000010065 */
[----:B------:R-:W-:Y:S02]  /*a570*/  FMUL.FTZ R97, R189, UR22 ;  /* 0x00000016bd617c20 */ /* 0x000fe40008410000 */
[----:B------:R-:W-:-:S02]  /*a580*/  FMUL.FTZ R65, R27, -R64 ;  /* 0x800000401b417220 */ /* 0x000fc40000410000 */
[----:B------:R-:W-:Y:S02]  /*a590*/  FMUL.FTZ R27, R27, -R156 ;  /* 0x8000009c1b1b7220 */ /* 0x000fe40000410000 */
[C---:B------:R-:W-:Y:S02]  /*a5a0*/  FMUL.FTZ R70, R95.reuse, R70 ;  /* 0x000000465f467220 */ /* 0x040fe40000410000 */
[----:B------:R-:W-:Y:S02]  /*a5b0*/  FFMA.FTZ R89, -R95, R89, -RZ ;  /* 0x000000595f597223 */ /* 0x000fe400000109ff */
[----:B------:R-:W-:Y:S02]  /*a5c0*/  FFMA.FTZ R72, R202, UR22, -R93 ;  /* 0x00000016ca487c23 */ /* 0x000fe4000801085d */
[----:B------:R-:W-:Y:S02]  /*a5d0*/  FFMA.FTZ R95, -R104, R102, R91 ;  /* 0x00000066685f7223 */ /* 0x000fe4000001015b */
[----:B------:R-:W-:-:S02]  /*a5e0*/  FFMA.FTZ R93, R202, UR23, R97 ;  /* 0x00000017ca5d7c23 */ /* 0x000fc40008010061 */
[C---:B------:R-:W-:Y:S02]  /*a5f0*/  FFMA.FTZ R65, R28.reuse, R156, R65 ;  /* 0x0000009c1c417223 */ /* 0x040fe40000010041 */
[----:B------:R-:W-:Y:S02]  /*a600*/  FFMA.FTZ R28, R28, R64, -R27 ;  /* 0x000000401c1c7223 */ /* 0x000fe4000001081b */
[C---:B------:R-:W-:Y:S02]  /*a610*/  FFMA.FTZ R95, -R99.reuse, R100, R95 ;  /* 0x00000064635f7223 */ /* 0x040fe4000001015f */
[C---:B------:R-:W-:Y:S02]  /*a620*/  FMUL.FTZ R72, R99.reuse, R72 ;  /* 0x0000004863487220 */ /* 0x040fe40000410000 */
[----:B------:R-:W-:Y:S02]  /*a630*/  FFMA.FTZ R93, -R99, R93, -RZ ;  /* 0x0000005d635d7223 */ /* 0x000fe400000109ff */
[----:B------:R-:W-:-:S02]  /*a640*/  FADD.FTZ R99, R163, R163 ;  /* 0x000000a3a3637221 */ /* 0x000fc40000010000 */
[----:B------:R-:W-:Y:S02]  /*a650*/  FADD.FTZ R27, -R154, R65 ;  /* 0x000000419a1b7221 */ /* 0x000fe40000010100 */
[----:B------:R-:W-:Y:S02]  /*a660*/  FADD.FTZ R153, R153, R28 ;  /* 0x0000001c99997221 */ /* 0x000fe40000010000 */
[----:B------:R-:W-:Y:S02]  /*a670*/  FFMA.FTZ R97, R99, R73, R94 ;  /* 0x0000004963617223 */ /* 0x000fe4000001005e */
[----:B------:R-:W-:Y:S02]  /*a680*/  FMUL.FTZ R28, R29, -R27 ;  /* 0x8000001b1d1c7220 */ /* 0x000fe40000410000 */
[----:B------:R-:W-:Y:S02]  /*a690*/  FFMA.FTZ R95, -R99, R98, R95 ;  /* 0x00000062635f7223 */ /* 0x000fe4000001015f */
[----:B------:R-:W-:-:S02]  /*a6a0*/  FMUL.FTZ R94, R190, UR23 ;  /* 0x00000017be5e7c20 */ /* 0x000fc40008410000 */
[-C--:B------:R-:W-:Y:S02]  /*a6b0*/  FMUL.FTZ R29, R29, -R153.reuse ;  /* 0x800000991d1d7220 */ /* 0x080fe40000410000 */
[----:B------:R-:W-:Y:S02]  /*a6c0*/  FMUL.FTZ R98, R190, UR22 ;  /* 0x00000016be627c20 */ /* 0x000fe40008410000 */
[----:B------:R-:W-:Y:S02]  /*a6d0*/  FADD.FTZ R100, R162, R162 ;  /* 0x000000a2a2647221 */ /* 0x000fe40000010000 */
[C---:B------:R-:W-:Y:S02]  /*a6e0*/  FFMA.FTZ R28, R30.reuse, R153, -R28 ;  /* 0x000000991e1c7223 */ /* 0x040fe4000001081c */
[----:B------:R-:W-:Y:S02]  /*a6f0*/  FFMA.FTZ R73, R201, UR22, -R94 ;  /* 0x00000016c9497c23 */ /* 0x000fe4000801085e */
[----:B------:R-:W-:-:S02]  /*a700*/  FFMA.FTZ R29, R30, R27, R29 ;  /* 0x0000001b1e1d7223 */ /* 0x000fc4000001001d */
[----:B------:R-:W-:Y:S02]  /*a710*/  FFMA.FTZ R94, R201, UR23, R98 ;  /* 0x00000017c95e7c23 */ /* 0x000fe40008010062 */
[C---:B------:R-:W-:Y:S02]  /*a720*/  FFMA.FTZ R98, R100.reuse, R74, R97 ;  /* 0x0000004a64627223 */ /* 0x040fe40000010061 */
[----:B------:R-:W-:Y:S02]  /*a730*/  FADD.FTZ R28, R151, R28 ;  /* 0x0000001c971c7221 */ /* 0x000fe40000010000 */
[----:B------:R-:W-:Y:S02]  /*a740*/  FFMA.FTZ R97, -R100, R96, R95 ;  /* 0x0000006064617223 */ /* 0x000fe4000001015f */
[----:B------:R-:W-:Y:S02]  /*a750*/  FADD.FTZ R152, -R152, R29 ;  /* 0x0000001d98987221 */ /* 0x000fe40000010100 */
[----:B------:R-:W-:-:S02]  /*a760*/  FMUL.FTZ R73, R99, R73 ;  /* 0x0000004963497220 */ /* 0x000fc40000410000 */
[----:B------:R-:W-:Y:S02]  /*a770*/  FFMA.FTZ R94, -R99, R94, -RZ ;  /* 0x0000005e635e7223 */ /* 0x000fe400000109ff */
[C---:B------:R-:W-:Y:S02]  /*a780*/  FMUL.FTZ R95, R191.reuse, UR23 ;  /* 0x00000017bf5f7c20 */ /* 0x040fe40008410000 */
[----:B------:R-:W-:Y:S02]  /*a790*/  FMUL.FTZ R99, R191, UR22 ;  /* 0x00000016bf637c20 */ /* 0x000fe40008410000 */
[C---:B------:R-:W-:Y:S02]  /*a7a0*/  FMUL.FTZ R29, R31.reuse, -R28 ;  /* 0x8000001c1f1d7220 */ /* 0x040fe40000410000 */
[----:B------:R-:W-:Y:S02]  /*a7b0*/  FMUL.FTZ R31, R31, -R152 ;  /* 0x800000981f1f7220 */ /* 0x000fe40000410000 */
[----:B------:R-:W-:-:S02]  /*a7c0*/  FFMA.FTZ R74, R200, UR22, -R95 ;  /* 0x00000016c84a7c23 */ /* 0x000fc4000801085f */
[----:B------:R-:W-:Y:S02]  /*a7d0*/  FFMA.FTZ R95, R200, UR23, R99 ;  /* 0x00000017c85f7c23 */ /* 0x000fe40008010063 */
[C---:B------:R-:W-:Y:S02]  /*a7e0*/  FFMA.FTZ R99, R32.reuse, R152, R29 ;  /* 0x0000009820637223 */ /* 0x040fe4000001001d */
[----:B------:R-:W-:Y:S02]  /*a7f0*/  FFMA.FTZ R29, R32, R28, -R31 ;  /* 0x0000001c201d7223 */ /* 0x000fe4000001081f */
[----:B------:R-:W-:Y:S02]  /*a800*/  FADD.FTZ R31, -R0, R99 ;  /* 0x00000063001f7221 */ /* 0x000fe40000010100 */
[----:B------:R-:W-:Y:S02]  /*a810*/  FADD.FTZ R29, R2, R29 ;  /* 0x0000001d021d7221 */ /* 0x000fe40000010000 */
[----:B------:R-:W-:-:S02]  /*a820*/  FADD.FTZ R96, R161, R161 ;  /* 0x000000a1a1607221 */ /* 0x000fc40000010000 */
[C---:B------:R-:W-:Y:S02]  /*a830*/  FMUL.FTZ R2, R33.reuse, -R29 ;  /* 0x8000001d21027220 */ /* 0x040fe40000410000 */
[----:B------:R-:W-:Y:S02]  /*a840*/  FMUL.FTZ R0, R33, -R31 ;  /* 0x8000001f21007220 */ /* 0x000fe40000410000 */
[----:B------:R-:W-:Y:S02]  /*a850*/  FMUL.FTZ R99, R193, UR22 ;  /* 0x00000016c1637c20 */ /* 0x000fe40008410000 */
[----:B------:R-:W-:Y:S02]  /*a860*/  FFMA.FTZ R75, R96, R75, R98 ;  /* 0x0000004b604b7223 */ /* 0x000fe40000010062 */
[----:B------:R-:W-:Y:S02]  /*a870*/  FADD.FTZ R101, R160, R160 ;  /* 0x000000a0a0657221 */ /* 0x000fe40000010000 */
[----:B------:R-:W-:-:S02]  /*a880*/  FFMA.FTZ R32, R34, R31, R2 ;  /* 0x0000001f22207223 */ /* 0x000fc40000010002 */
[----:B------:R-:W-:Y:S02]  /*a890*/  FFMA.FTZ R33, R34, R29, -R0 ;  /* 0x0000001d22217223 */ /* 0x000fe40000010800 */
[----:B------:R-:W-:Y:S02]  /*a8a0*/  FFMA.FTZ R34, R198, UR23, R99 ;  /* 0x00000017c6227c23 */ /* 0x000fe40008010063 */
[----:B------:R-:W-:Y:S02]  /*a8b0*/  FFMA.FTZ R76, R101, R76, R75 ;  /* 0x0000004c654c7223 */ /* 0x000fe4000001004b */
[----:B------:R-:W-:Y:S02]  /*a8c0*/  FADD.FTZ R99, R159, R159 ;  /* 0x0000009f9f637221 */ /* 0x000fe40000010000 */
[----:B------:R-:W-:Y:S02]  /*a8d0*/  FADD.FTZ R32, -R3, R32 ;  /* 0x0000002003207221 */ /* 0x000fe40000010100 */
[----:B------:R-:W-:-:S02]  /*a8e0*/  FFMA.FTZ R77, R99, R77, R76 ;  /* 0x0000004d634d7223 */ /* 0x000fc4000001004c */
[----:B------:R-:W-:Y:S02]  /*a8f0*/  FADD.FTZ R0, R4, R33 ;  /* 0x0000002104007221 */ /* 0x000fe40000010000 */
[----:B------:R-:W-:Y:S02]  /*a900*/  FFMA.FTZ R97, -R96, R92, R97 ;  /* 0x0000005c60617223 */ /* 0x000fe40000010161 */
[C---:B------:R-:W-:Y:S02]  /*a910*/  FMUL.FTZ R4, R194.reuse, UR23 ;  /* 0x00000017c2047c20 */ /* 0x040fe40008410000 */
[----:B------:R-:W-:Y:S02]  /*a920*/  FMUL.FTZ R76, R194, UR22 ;  /* 0x00000016c24c7c20 */ /* 0x000fe40008410000 */
[----:B------:R-:W-:Y:S02]  /*a930*/  FMUL.FTZ R3, R35, -R32 ;  /* 0x8000002023037220 */ /* 0x000fe40000410000 */
[----:B------:R-:W-:-:S02]  /*a940*/  FMUL.FTZ R75, R193, UR23 ;  /* 0x00000017c14b7c20 */ /* 0x000fc40008410000 */
[----:B------:R-:W-:Y:S02]  /*a950*/  FFMA.FTZ R97, -R101, R90, R97 ;  /* 0x0000005a65617223 */ /* 0x000fe40000010161 */
[-C--:B------:R-:W-:Y:S02]  /*a960*/  FMUL.FTZ R35, R35, -R0.reuse ;  /* 0x8000000023237220 */ /* 0x080fe40000410000 */
[C---:B------:R-:W-:Y:S02]  /*a970*/  FFMA.FTZ R4, R197.reuse, UR22, -R4 ;  /* 0x00000016c5047c23 */ /* 0x040fe40008010804 */
[----:B------:R-:W-:Y:S02]  /*a980*/  FFMA.FTZ R76, R197, UR23, R76 ;  /* 0x00000017c54c7c23 */ /* 0x000fe4000801004c */
[----:B------:R-:W-:Y:S02]  /*a990*/  FFMA.FTZ R3, R36, R0, -R3 ;  /* 0x0000000024037223 */ /* 0x000fe40000010803 */
[----:B------:R-:W-:-:S02]  /*a9a0*/  FFMA.FTZ R2, R198, UR22, -R75 ;  /* 0x00000016c6027c23 */ /* 0x000fc4000801084b */
[----:B------:R-:W-:Y:S02]  /*a9b0*/  FFMA.FTZ R36, R36, R32, R35 ;  /* 0x0000002024247223 */ /* 0x000fe40000010023 */
[C---:B------:R-:W-:Y:S02]  /*a9c0*/  FMUL.FTZ R75, R99.reuse, R4 ;  /* 0x00000004634b7220 */ /* 0x040fe40000410000 */
[C---:B------:R-:W-:Y:S02]  /*a9d0*/  FFMA.FTZ R76, -R99.reuse, R76, -RZ ;  /* 0x0000004c634c7223 */ /* 0x040fe400000109ff */
[----:B------:R-:W-:Y:S02]  /*a9e0*/  FFMA.FTZ R97, -R99, R88, R97 ;  /* 0x0000005863617223 */ /* 0x000fe40000010161 */
[----:B------:R-:W-:Y:S02]  /*a9f0*/  FADD.FTZ R33, R6, R3 ;  /* 0x0000000306217221 */ /* 0x000fe40000010000 */
[----:B------:R-:W-:-:S02]  /*aa00*/  FMUL.FTZ R3, R66, UR23 ;  /* 0x0000001742037c20 */ /* 0x000fc40008410000 */
[----:B------:R-:W-:Y:S02]  /*aa10*/  FMUL.FTZ R99, R66, UR22 ;  /* 0x0000001642637c20 */ /* 0x000fe40008410000 */
[----:B------:R-:W-:Y:S02]  /*aa20*/  FADD.FTZ R5, -R5, R36 ;  /* 0x0000002405057221 */ /* 0x000fe40000010100 */
[----:B------:R-:W-:Y:S02]  /*aa30*/  FADD.FTZ R36, R129, R129 ;  /* 0x0000008181247221 */ /* 0x000fe40000010000 */
[C---:B------:R-:W-:Y:S02]  /*aa40*/  FFMA.FTZ R3, R214.reuse, UR22, -R3 ;  /* 0x00000016d6037c23 */ /* 0x040fe40008010803 */
[----:B------:R-:W-:Y:S02]  /*aa50*/  FFMA.FTZ R4, R214, UR23, R99 ;  /* 0x00000017d6047c23 */ /* 0x000fe40008010063 */
[----:B------:R-:W-:-:S02]  /*aa60*/  FMUL.FTZ R57, R36, R57 ;  /* 0x0000003924397220 */ /* 0x000fc40000410000 */
[C---:B------:R-:W-:Y:S02]  /*aa70*/  FMUL.FTZ R58, R36.reuse, R58 ;  /* 0x0000003a243a7220 */ /* 0x040fe40000410000 */
[C---:B------:R-:W-:Y:S02]  /*aa80*/  FMUL.FTZ R3, R36.reuse, R3 ;  /* 0x0000000324037220 */ /* 0x040fe40000410000 */
[C---:B------:R-:W-:Y:S02]  /*aa90*/  FMUL.FTZ R6, R37.reuse, -R5 ;  /* 0x8000000525067220 */ /* 0x040fe40000410000 */
[----:B------:R-:W-:Y:S02]  /*aaa0*/  FFMA.FTZ R4, -R36, R4, -RZ ;  /* 0x0000000424047223 */ /* 0x000fe400000109ff */
[-C--:B------:R-:W-:Y:S02]  /*aab0*/  FMUL.FTZ R36, R37, -R33.reuse ;  /* 0x8000002125247220 */ /* 0x080fe40000410000 */
[----:B------:R-:W-:-:S02]  /*aac0*/  FFMA.FTZ R37, R38, R33, -R6 ;  /* 0x0000002126257223 */ /* 0x000fc40000010806 */
[----:B------:R-:W-:Y:S02]  /*aad0*/  FFMA.FTZ R6, R38, R5, R36 ;  /* 0x0000000526067223 */ /* 0x000fe40000010024 */
[----:B------:R-:W-:Y:S02]  /*aae0*/  FADD.FTZ R35, R158, R158 ;  /* 0x0000009e9e237221 */ /* 0x000fe40000010000 */
[----:B------:R-:W-:Y:S02]  /*aaf0*/  FADD.FTZ R6, -R7, R6 ;  /* 0x0000000607067221 */ /* 0x000fe40000010100 */
[----:B------:R-:W-:Y:S02]  /*ab00*/  FADD.FTZ R8, R8, R37 ;  /* 0x0000002508087221 */ /* 0x000fe40000010000 */
[----:B------:R-:W-:Y:S02]  /*ab10*/  FFMA.FTZ R78, R35, R78, R77 ;  /* 0x0000004e234e7223 */ /* 0x000fe4000001004d */
[----:B------:R-:W-:-:S02]  /*ab20*/  FMUL.FTZ R77, R196, UR23 ;  /* 0x00000017c44d7c20 */ /* 0x000fc40008410000 */
[----:B------:R-:W-:Y:S02]  /*ab30*/  FMUL.FTZ R99, R196, UR22 ;  /* 0x00000016c4637c20 */ /* 0x000fe40008410000 */
[C---:B------:R-:W-:Y:S02]  /*ab40*/  FMUL.FTZ R7, R39.reuse, -R6 ;  /* 0x8000000627077220 */ /* 0x040fe40000410000 */
[-C--:B------:R-:W-:Y:S02]  /*ab50*/  FMUL.FTZ R39, R39, -R8.reuse ;  /* 0x8000000827277220 */ /* 0x080fe40000410000 */
[C---:B------:R-:W-:Y:S02]  /*ab60*/  FFMA.FTZ R38, R210.reuse, UR22, -R77 ;  /* 0x00000016d2267c23 */ /* 0x040fe4000801084d */
[----:B------:R-:W-:Y:S02]  /*ab70*/  FFMA.FTZ R36, R210, UR23, R99 ;  /* 0x00000017d2247c23 */ /* 0x000fe40008010063 */
[----:B------:R-:W-:-:S02]  /*ab80*/  FFMA.FTZ R7, R40, R8, -R7 ;  /* 0x0000000828077223 */ /* 0x000fc40000010807 */
[----:B------:R-:W-:Y:S02]  /*ab90*/  FFMA.FTZ R40, R40, R6, R39 ;  /* 0x0000000628287223 */ /* 0x000fe40000010027 */
[C---:B------:R-:W-:Y:S02]  /*aba0*/  FMUL.FTZ R38, R35.reuse, R38 ;  /* 0x0000002623267220 */ /* 0x040fe40000410000 */
[C---:B------:R-:W-:Y:S02]  /*abb0*/  FFMA.FTZ R77, -R35.reuse, R36, -RZ ;  /* 0x00000024234d7223 */ /* 0x040fe400000109ff */
[----:B------:R-:W-:Y:S02]  /*abc0*/  FFMA.FTZ R97, -R35, R86, R97 ;  /* 0x0000005623617223 */ /* 0x000fe40000010161 */
[----:B------:R-:W-:Y:S02]  /*abd0*/  FADD.FTZ R35, R10, R7 ;  /* 0x000000070a237221 */ /* 0x000fe40000010000 */
[----:B------:R-:W-:-:S02]  /*abe0*/  FMUL.FTZ R36, R195, UR23 ;  /* 0x00000017c3247c20 */ /* 0x000fc40008410000 */
[----:B------:R-:W-:Y:S02]  /*abf0*/  FADD.FTZ R7, -R9, R40 ;  /* 0x0000002809077221 */ /* 0x000fe40000010100 */
[----:B------:R-:W-:Y:S02]  /*ac00*/  FADD.FTZ R37, R157, R157 ;  /* 0x0000009d9d257221 */ /* 0x000fe40000010000 */
[----:B------:R-:W-:Y:S02]  /*ac10*/  FFMA.FTZ R36, R211, UR22, -R36 ;  /* 0x00000016d3247c23 */ /* 0x000fe40008010824 */
[----:B------:R-:W-:Y:S02]  /*ac20*/  FMUL.FTZ R9, R41, -R7 ;  /* 0x8000000729097220 */ /* 0x000fe40000410000 */
[----:B------:R-:W-:Y:S02]  /*ac30*/  FMUL.FTZ R86, R195, UR22 ;  /* 0x00000016c3567c20 */ /* 0x000fe40008410000 */
[----:B------:R-:W-:-:S02]  /*ac40*/  FMUL.FTZ R41, R41, -R35 ;  /* 0x8000002329297220 */ /* 0x000fc40000410000 */
[----:B------:R-:W-:Y:S02]  /*ac50*/  FMUL.FTZ R39, R37, R36 ;  /* 0x0000002425277220 */ /* 0x000fe40000410000 */
[----:B------:R-:W-:Y:S02]  /*ac60*/  FFMA.FTZ R86, R211, UR23, R86 ;  /* 0x00000017d3567c23 */ /* 0x000fe40008010056 */
[C---:B------:R-:W-:Y:S02]  /*ac70*/  FFMA.FTZ R36, R42.reuse, R7, R41 ;  /* 0x000000072a247223 */ /* 0x040fe40000010029 */
[----:B------:R-:W-:Y:S02]  /*ac80*/  FFMA.FTZ R9, R42, R35, -R9 ;  /* 0x000000232a097223 */ /* 0x000fe40000010809 */
[C---:B------:R-:W-:Y:S02]  /*ac90*/  FFMA.FTZ R78, R37.reuse, R79, R78 ;  /* 0x0000004f254e7223 */ /* 0x040fe4000001004e */
[----:B------:R-:W-:-:S02]  /*aca0*/  FFMA.FTZ R40, -R37, R86, -RZ ;  /* 0x0000005625287223 */ /* 0x000fc400000109ff */
[----:B------:R-:W-:Y:S02]  /*acb0*/  FFMA.FTZ R97, -R37, R84, R97 ;  /* 0x0000005425617223 */ /* 0x000fe40000010161 */
[----:B------:R-:W-:Y:S02]  /*acc0*/  FADD.FTZ R36, -R11, R36 ;  /* 0x000000240b247221 */ /* 0x000fe40000010100 */
[C---:B------:R-:W-:Y:S02]  /*acd0*/  FMUL.FTZ R37, R208.reuse, UR23 ;  /* 0x00000017d0257c20 */ /* 0x040fe40008410000 */
[----:B------:R-:W-:Y:S02]  /*ace0*/  FMUL.FTZ R41, R208, UR22 ;  /* 0x00000016d0297c20 */ /* 0x000fe40008410000 */
[----:B------:R-:W-:Y:S02]  /*acf0*/  FADD.FTZ R12, R12, R9 ;  /* 0x000000090c0c7221 */ /* 0x000fe40000010000 */
[----:B------:R-:W-:-:S02]  /*ad00*/  FMUL.FTZ R9, R43, -R36 ;  /* 0x800000242b097220 */ /* 0x000fc40000410000 */
[----:B------:R-:W-:Y:S02]  /*ad10*/  FADD.FTZ R10, R172, R172 ;  /* 0x000000acac0a7221 */ /* 0x000fe40000010000 */
[C---:B------:R-:W-:Y:S02]  /*ad20*/  FFMA.FTZ R37, R212.reuse, UR22, -R37 ;  /* 0x00000016d4257c23 */ /* 0x040fe40008010825 */
[----:B------:R-:W-:Y:S02]  /*ad30*/  FFMA.FTZ R79, R212, UR23, R41 ;  /* 0x00000017d44f7c23 */ /* 0x000fe40008010029 */
[-C--:B------:R-:W-:Y:S02]  /*ad40*/  FMUL.FTZ R43, R43, -R12.reuse ;  /* 0x8000000c2b2b7220 */ /* 0x080fe40000410000 */
[----:B------:R-:W-:Y:S02]  /*ad50*/  FFMA.FTZ R9, R44, R12, -R9 ;  /* 0x0000000c2c097223 */ /* 0x000fe40000010809 */
[----:B------:R-:W-:Y:S01]  /*ad60*/  FFMA.FTZ R78, R10, R81, R78 ;  /* 0x000000510a4e7223 */ /* 0x000fe2000001004e */
[----:B------:R-:W-:Y:S01]  /*ad70*/  SHF.L.U32 R81, R150, 0x5, RZ ;  /* 0x0000000596517819 */ /* 0x000fe200000006ff */
[----:B------:R-:W-:-:S02]  /*ad80*/  FMUL.FTZ R41, R10, R37 ;  /* 0x000000250a297220 */ /* 0x000fc40000410000 */
[C---:B------:R-:W-:Y:S02]  /*ad90*/  FFMA.FTZ R79, -R10.reuse, R79, -RZ ;  /* 0x0000004f0a4f7223 */ /* 0x040fe400000109ff */
[----:B------:R-:W-:Y:S02]  /*ada0*/  FFMA.FTZ R11, -R10, R82, R97 ;  /* 0x000000520a0b7223 */ /* 0x000fe40000010161 */
[C---:B------:R-:W-:Y:S02]  /*adb0*/  FMUL.FTZ R10, R209.reuse, UR23 ;  /* 0x00000017d10a7c20 */ /* 0x040fe40008410000 */
[----:B------:R-:W-:Y:S02]  /*adc0*/  FFMA.FTZ R44, R44, R36, R43 ;  /* 0x000000242c2c7223 */ /* 0x000fe4000001002b */
[----:B------:R-:W-:Y:S02]  /*add0*/  FADD.FTZ R9, R14, R9 ;  /* 0x000000090e097221 */ /* 0x000fe40000010000 */
[----:B------:R-:W-:-:S02]  /*ade0*/  FMUL.FTZ R14, R209, UR22 ;  /* 0x00000016d10e7c20 */ /* 0x000fc40008410000 */
[----:B------:R-:W-:Y:S02]  /*adf0*/  FADD.FTZ R42, R130, R130 ;  /* 0x00000082822a7221 */ /* 0x000fe40000010000 */
[----:B------:R-:W-:Y:S02]  /*ae00*/  FFMA.FTZ R10, R213, UR22, -R10 ;  /* 0x00000016d50a7c23 */ /* 0x000fe4000801080a */
[----:B------:R-:W-:Y:S01]  /*ae10*/  FADD.FTZ R37, -R13, R44 ;  /* 0x0000002c0d257221 */ /* 0x000fe20000010100 */
[----:B------:R-:W-:Y:S01]  /*ae20*/  IADD3 R44, R81, 0x2, RZ ;  /* 0x00000002512c7810 */ /* 0x000fe20007ffe0ff */
[----:B------:R-:W-:Y:S02]  /*ae30*/  FFMA.FTZ R13, R213, UR23, R14 ;  /* 0x00000017d50d7c23 */ /* 0x000fe4000801000e */
[----:B------:R-:W-:Y:S01]  /*ae40*/  FMUL.FTZ R43, R42, R10 ;  /* 0x0000000a2a2b7220 */ /* 0x000fe20000410000 */
[----:B------:R-:W-:Y:S01]  /*ae50*/  LEA.HI.SX32 R44, R44, R81, 0x1b ;  /* 0x000000512c2c7211 */ /* 0x000fe200078fdaff */
[----:B------:R-:W-:-:S02]  /*ae60*/  FMUL.FTZ R14, R45, -R9 ;  /* 0x800000092d0e7220 */ /* 0x000fc40000410000 */
[----:B------:R-:W-:Y:S02]  /*ae70*/  FMUL.FTZ R10, R45, -R37 ;  /* 0x800000252d0a7220 */ /* 0x000fe40000410000 */
[----:B------:R-:W-:Y:S02]  /*ae80*/  FFMA.FTZ R45, -R42, R13, -RZ ;  /* 0x0000000d2a2d7223 */ /* 0x000fe400000109ff */
[C---:B------:R-:W-:Y:S02]  /*ae90*/  FFMA.FTZ R14, R46.reuse, R37, R14 ;  /* 0x000000252e0e7223 */ /* 0x040fe4000001000e */
[----:B------:R-:W-:Y:S01]  /*aea0*/  FFMA.FTZ R13, R46, R9, -R10 ;  /* 0x000000092e0d7223 */ /* 0x000fe2000001080a */
[----:B------:R-:W-:Y:S01]  /*aeb0*/  IADD3 R46, R81, 0x3, RZ ;  /* 0x00000003512e7810 */ /* 0x000fe20007ffe0ff */
[----:B------:R-:W-:Y:S01]  /*aec0*/  FADD.FTZ R14, -R15, R14 ;  /* 0x0000000e0f0e7221 */ /* 0x000fe20000010100 */
[----:B------:R-:W-:Y:S01]  /*aed0*/  IADD3 R10, R81, 0x1, RZ ;  /* 0x00000001510a7810 */ /* 0x000fe20007ffe0ff */
        /* <DEDUP_REMOVED lines=13> */
[----:B------:R-:W-:Y:S01]  /*afb0*/  FFMA.FTZ R78, R42, R59, R78 ;  /* 0x0000003b2a4e7223 */ /* 0x000fe2000001004e */
[-C--:B------:R-:W-:Y:S01]  /*afc0*/  LEA.HI.SX32 R59, R46, R81.reuse, 0x1b ;  /* 0x000000512e3b7211 */ /* 0x080fe200078fdaff */
[----:B------:R-:W-:Y:S01]  /*afd0*/  FFMA.FTZ R11, -R42, R80, R11 ;  /* 0x000000502a0b7223 */ /* 0x000fe2000001010b */
[----:B------:R-:W-:Y:S01]  /*afe0*/  MOV R80, UR7 ;  /* 0x0000000700507c02 */ /* 0x000fe20008000f00 */
[----:B------:R-:W-:Y:S01]  /*aff0*/  FMUL.FTZ R15, R51, -R18 ;  /* 0x80000012330f7220 */ /* 0x000fe20000410000 */
[-C--:B------:R-:W-:Y:S01]  /*b000*/  LEA.HI.SX32 R46, R81, R81.reuse, 0x1b ;  /* 0x00000051512e7211 */ /* 0x080fe200078fdaff */
[-C--:B------:R-:W-:Y:S01]  /*b010*/  FMUL.FTZ R51, R51, -R20.reuse ;  /* 0x8000001433337220 */ /* 0x080fe20000410000 */
[----:B------:R-:W-:Y:S01]  /*b020*/  LEA.HI.SX32 R42, R10, R81, 0x1b ;  /* 0x000000510a2a7211 */ /* 0x000fe200078fdaff */
[----:B------:R-:W-:Y:S01]  /*b030*/  @!P0 STS.128 [R80.X16+0xac80], R60 ;  /* 0x00ac803c50008388 */ /* 0x000fe2000000cc00 */
[C---:B------:R-:W-:Y:S02]  /*b040*/  FFMA.FTZ R15, R52.reuse, R20, -R15 ;  /* 0x00000014340f7223 */ /* 0x040fe4000001080f */
[----:B------:R-:W-:Y:S01]  /*b050*/  FFMA.FTZ R52, R52, R18, R51 ;  /* 0x0000001234347223 */ /* 0x000fe20000010033 */
[----:B------:R-:W-:Y:S01]  /*b060*/  STS [R46.X4+0x4200], R67 ;  /* 0x004200432e007388 */ /* 0x000fe20000004800 */
[----:B------:R-:W-:-:S02]  /*b070*/  FADD.FTZ R15, R22, R15 ;  /* 0x0000000f160f7221 */ /* 0x000fc40000010000 */
[----:B------:R-:W-:Y:S01]  /*b080*/  FMUL.FTZ R30, R192, UR23 ;  /* 0x00000017c01e7c20 */ /* 0x000fe20008410000 */
[----:B------:R-:W-:Y:S01]  /*b090*/  STS [R42.X4+0x4204], R83 ;  /* 0x004204532a007388 */ /* 0x000fe20000004800 */
[----:B------:R-:W-:Y:S02]  /*b0a0*/  FMUL.FTZ R19, R53, -R15 ;  /* 0x8000000f35137220 */ /* 0x000fe40000410000 */
[----:B------:R-:W-:Y:S01]  /*b0b0*/  FFMA.FTZ R30, R199, UR22, -R30 ;  /* 0x00000016c71e7c23 */ /* 0x000fe2000801081e */
[----:B------:R-:W-:Y:S01]  /*b0c0*/  STS [R44.X4+0x4208], R85 ;  /* 0x004208552c007388 */ /* 0x000fe20000004800 */
[----:B------:R-:W-:Y:S02]  /*b0d0*/  FMUL.FTZ R69, R108, R69 ;  /* 0x000000456c457220 */ /* 0x000fe40000410000 */
[----:B------:R-:W-:Y:S01]  /*b0e0*/  FMUL.FTZ R30, R96, R30 ;  /* 0x0000001e601e7220 */ /* 0x000fe20000410000 */
[----:B------:R0:W-:Y:S01]  /*b0f0*/  STS [R59.X4+0x420c], R68 ;  /* 0x00420c443b007388 */ /* 0x0001e20000004800 */
[----:B------:R-:W-:-:S02]  /*b100*/  FFMA.FTZ R34, -R101, R34, -RZ ;  /* 0x0000002265227223 */ /* 0x000fc400000109ff */
[----:B------:R-:W-:Y:S01]  /*b110*/  FMUL.FTZ R2, R101, R2 ;  /* 0x0000000265027220 */ /* 0x000fe20000410000 */
[----:B------:R1:W-:Y:S01]  /*b120*/  STS [R46.X4+0x4218], R70 ;  /* 0x004218462e007388 */ /* 0x0003e20000004800 */
[----:B------:R-:W-:Y:S02]  /*b130*/  FMUL.FTZ R106, R186, UR22 ;  /* 0x00000016ba6a7c20 */ /* 0x000fe40008410000 */
[----:B------:R-:W-:Y:S01]  /*b140*/  FMUL.FTZ R102, R188, UR22 ;  /* 0x00000016bc667c20 */ /* 0x000fe20008410000 */
[----:B------:R2:W-:Y:S01]  /*b150*/  STS [R46.X4+0x4210], R69 ;  /* 0x004210452e007388 */ /* 0x0005e20000004800 */
[----:B------:R-:W-:Y:S02]  /*b160*/  FFMA.FTZ R87, R205, UR23, R106 ;  /* 0x00000017cd577c23 */ /* 0x000fe4000801006a */
[----:B0-----:R-:W-:Y:S01]  /*b170*/  FADD.FTZ R59, -R21, R52 ;  /* 0x00000034153b7221 */ /* 0x001fe20000010100 */
[----:B------:R0:W-:Y:S01]  /*b180*/  STS [R46.X4+0x4240], R30 ;  /* 0x0042401e2e007388 */ /* 0x0001e20000004800 */
[----:B------:R-:W-:-:S02]  /*b190*/  FFMA.FTZ R205, R144, -R126, R205 ;  /* 0x8000007e90cd7223 */ /* 0x000fc400000100cd */
[-C--:B------:R-:W-:Y:S01]  /*b1a0*/  FMUL.FTZ R53, R53, -R59.reuse ;  /* 0x8000003b35357220 */ /* 0x080fe20000410000 */
[----:B------:R3:W-:Y:S01]  /*b1b0*/  STS [R46.X4+0x424c], R34 ;  /* 0x00424c222e007388 */ /* 0x0007e20000004800 */
[C---:B-1----:R-:W-:Y:S02]  /*b1c0*/  FFMA.FTZ R70, R54.reuse, R59, R19 ;  /* 0x0000003b36467223 */ /* 0x042fe40000010013 */
[----:B------:R-:W-:Y:S01]  /*b1d0*/  FFMA.FTZ R53, R54, R15, -R53 ;  /* 0x0000000f36357223 */ /* 0x000fe20000010835 */
[----:B------:R1:W-:Y:S01]  /*b1e0*/  STS [R46.X4+0x4268], R41 ;  /* 0x004268292e007388 */ /* 0x0003e20000004800 */
[----:B------:R-:W-:Y:S02]  /*b1f0*/  FADD.FTZ R70, -R23, R70 ;  /* 0x0000004617467221 */ /* 0x000fe40000010100 */
[----:B------:R-:W-:Y:S01]  /*b200*/  FADD.FTZ R24, R24, R53 ;  /* 0x0000003518187221 */ /* 0x000fe20000010000 */
[----:B------:R4:W-:Y:S01]  /*b210*/  STS [R46.X4+0x4248], R2 ;  /* 0x004248022e007388 */ /* 0x0009e20000004800 */
[----:B------:R-:W-:-:S02]  /*b220*/  FMUL.FTZ R19, R55, -R70 ;  /* 0x8000004637137220 */ /* 0x000fc40000410000 */
[-C--:B------:R-:W-:Y:S01]  /*b230*/  FMUL.FTZ R55, R55, -R24.reuse ;  /* 0x8000001837377220 */ /* 0x080fe20000410000 */
[----:B------:R5:W-:Y:S01]  /*b240*/  STS [R46.X4+0x4260], R39 ;  /* 0x004260272e007388 */ /* 0x000be20000004800 */
[C---:B------:R-:W-:Y:S02]  /*b250*/  FFMA.FTZ R19, R56.reuse, R24, -R19 ;  /* 0x0000001838137223 */ /* 0x040fe40000010813 */
[----:B------:R-:W-:Y:S01]  /*b260*/  FFMA.FTZ R56, R56, R70, R55 ;  /* 0x0000004638387223 */ /* 0x000fe20000010037 */
[----:B------:R1:W-:Y:S01]  /*b270*/  STS [R46.X4+0x4258], R38 ;  /* 0x004258262e007388 */ /* 0x0003e20000004800 */
[-C--:B------:R-:W-:Y:S02]  /*b280*/  FMUL.FTZ R22, R24, R127.reuse ;  /* 0x0000007f18167220 */ /* 0x080fe40000410000 */
[----:B--2---:R-:W-:Y:S01]  /*b290*/  FADD.FTZ R69, -R25, R56 ;  /* 0x0000003819457221 */ /* 0x004fe20000010100 */
[----:B------:R2:W-:Y:S01]  /*b2a0*/  STS [R46.X4+0x4264], R40 ;  /* 0x004264282e007388 */ /* 0x0005e20000004800 */
[----:B------:R-:W-:-:S02]  /*b2b0*/  FFMA.FTZ R23, R145, -R127, R206 ;  /* 0x8000007f91177223 */ /* 0x000fc400000100ce */
[----:B0-----:R-:W-:Y:S01]  /*b2c0*/  FMUL.FTZ R30, R70, R127 ;  /* 0x0000007f461e7220 */ /* 0x001fe20000410000 */
[----:B------:R0:W-:Y:S01]  /*b2d0*/  STS [R46.X4+0x4270], R43 ;  /* 0x0042702b2e007388 */ /* 0x0001e20000004800 */
[----:B---3--:R-:W-:Y:S02]  /*b2e0*/  FMUL.FTZ R34, R121, R22 ;  /* 0x0000001679227220 */ /* 0x008fe40000410000 */
[----:B------:R-:W-:Y:S01]  /*b2f0*/  FADD.FTZ R19, R26, R19 ;  /* 0x000000131a137221 */ /* 0x000fe20000010000 */
[----:B------:R3:W-:Y:S01]  /*b300*/  STS [R46.X4+0x4274], R45 ;  /* 0x0042742d2e007388 */ /* 0x0007e20000004800 */
[----:B------:R-:W-:Y:S02]  /*b310*/  FMUL.FTZ R21, R69, R128 ;  /* 0x0000008045157220 */ /* 0x000fe40000410000 */
[----:B-1----:R-:W-:Y:S01]  /*b320*/  FFMA.FTZ R41, R23, R30, -R34 ;  /* 0x0000001e17297223 */ /* 0x002fe20000010822 */
[----:B------:R1:W-:Y:S01]  /*b330*/  STS [R46.X4+0x4278], R3 ;  /* 0x004278032e007388 */ /* 0x0003e20000004800 */
[----:B------:R-:W-:-:S02]  /*b340*/  FFMA.FTZ R26, R146, -R128, R207 ;  /* 0x80000080921a7223 */ /* 0x000fc400000100cf */
[----:B------:R-:W-:Y:S01]  /*b350*/  FMUL.FTZ R25, R19, R128 ;  /* 0x0000008013197220 */ /* 0x000fe20000410000 */
[----:B------:R0:W-:Y:S01]  /*b360*/  STS [R46.X4+0x4250], R75 ;  /* 0x0042504b2e007388 */ /* 0x0001e20000004800 */
[----:B----4-:R-:W-:Y:S02]  /*b370*/  FMUL.FTZ R2, R120, R21 ;  /* 0x0000001578027220 */ /* 0x010fe40000410000 */
[----:B------:R-:W-:Y:S01]  /*b380*/  FMUL.FTZ R34, R121, R30 ;  /* 0x0000001e79227220 */ /* 0x000fe20000410000 */
[----:B------:R-:W-:Y:S01]  /*b390*/  STS [R46.X4+0x4228], R72 ;  /* 0x004228482e007388 */ /* 0x000fe20000004800 */
[----:B------:R-:W-:Y:S02]  /*b3a0*/  FFMA.FTZ R2, R25, R26, R2 ;  /* 0x0000001a19027223 */ /* 0x000fe40000010002 */
[----:B-----5:R-:W-:Y:S01]  /*b3b0*/  FFMA.FTZ R39, R22, R23, R34 ;  /* 0x0000001716277223 */ /* 0x020fe20000010022 */
[----:B------:R-:W-:Y:S01]  /*b3c0*/  STS [R46.X4+0x4254], R76 ;  /* 0x0042544c2e007388 */ /* 0x000fe20000004800 */
[----:B------:R-:W-:-:S02]  /*b3d0*/  FMUL.FTZ R30, R15, R126 ;  /* 0x0000007e0f1e7220 */ /* 0x000fc40000410000 */
[----:B------:R-:W-:Y:S01]  /*b3e0*/  FMUL.FTZ R34, R120, R25 ;  /* 0x0000001978227220 */ /* 0x000fe20000410000 */
[----:B------:R-:W-:Y:S01]  /*b3f0*/  STS [R46.X4+0x425c], R77 ;  /* 0x00425c4d2e007388 */ /* 0x000fe20000004800 */
[----:B------:R-:W-:Y:S02]  /*b400*/  FADD.FTZ R2, RZ, R2 ;  /* 0x00000002ff027221 */ /* 0x000fe40000010000 */
[----:B------:R-:W-:Y:S01]  /*b410*/  FMUL.FTZ R38, R59, R126 ;  /* 0x0000007e3b267220 */ /* 0x000fe20000410000 */
[----:B------:R-:W-:Y:S01]  /*b420*/  STS [R46.X4+0x4230], R73 ;  /* 0x004230492e007388 */ /* 0x000fe20000004800 */
[----:B--2---:R-:W-:Y:S02]  /*b430*/  FMUL.FTZ R40, R186, R30 ;  /* 0x0000001eba287220 */ /* 0x004fe40000410000 */
[----:B------:R-:W-:Y:S01]  /*b440*/  FFMA.FTZ R34, R26, R21, -R34 ;  /* 0x000000151a227223 */ /* 0x000fe20000010822 */
[----:B------:R-:W-:Y:S01]  /*b450*/  STS [R46.X4+0x421c], R89 ;  /* 0x00421c592e007388 */ /* 0x000fe20000004800 */
[----:B------:R-:W-:-:S02]  /*b460*/  FADD.FTZ R21, R2, R39 ;  /* 0x0000002702157221 */ /* 0x000fc40000010000 */
[-C--:B0-----:R-:W-:Y:S01]  /*b470*/  FFMA.FTZ R43, R205, R38.reuse, -R40 ;  /* 0x00000026cd2b7223 */ /* 0x081fe20000010828 */
[----:B------:R-:W-:Y:S01]  /*b480*/  STS [R46.X4+0x422c], R93 ;  /* 0x00422c5d2e007388 */ /* 0x000fe20000004800 */
[----:B------:R-:W-:Y:S02]  /*b490*/  FADD.FTZ R2, RZ, R34 ;  /* 0x00000022ff027221 */ /* 0x000fe40000010000 */
[----:B------:R-:W-:Y:S01]  /*b4a0*/  FMUL.FTZ R38, R186, R38 ;  /* 0x00000026ba267220 */ /* 0x000fe20000410000 */
[----:B------:R-:W-:Y:S01]  /*b4b0*/  STS [R46.X4+0x4234], R94 ;  /* 0x0042345e2e007388 */ /* 0x000fe20000004800 */
[-C--:B------:R-:W-:Y:S02]  /*b4c0*/  FMUL.FTZ R40, R18, R125.reuse ;  /* 0x0000007d12287220 */ /* 0x080fe40000410000 */
[----:B------:R-:W-:Y:S01]  /*b4d0*/  FMUL.FTZ R34, R20, R125 ;  /* 0x0000007d14227220 */ /* 0x000fe20000410000 */
[----:B------:R-:W-:Y:S01]  /*b4e0*/  STS [R46.X4+0x426c], R79 ;  /* 0x00426c4f2e007388 */ /* 0x000fe20000004800 */
[----:B------:R-:W-:-:S02]  /*b4f0*/  FADD.FTZ R2, R2, R41 ;  /* 0x0000002902027221 */ /* 0x000fc40000010000 */
[----:B------:R-:W-:Y:S01]  /*b500*/  FFMA.FTZ R39, R143, -R125, R204 ;  /* 0x8000007d8f277223 */ /* 0x000fe200000100cc */
[----:B------:R-:W-:Y:S01]  /*b510*/  STS [R46.X4+0x427c], R4 ;  /* 0x00427c042e007388 */ /* 0x000fe20000004800 */
[----:B------:R-:W-:Y:S02]  /*b520*/  FFMA.FTZ R38, R30, R205, R38 ;  /* 0x000000cd1e267223 */ /* 0x000fe40000010026 */
[C---:B------:R-:W-:Y:S02]  /*b530*/  FMUL.FTZ R42, R187.reuse, R40 ;  /* 0x00000028bb2a7220 */ /* 0x040fe40000410000 */
[----:B------:R-:W-:Y:S02]  /*b540*/  FMUL.FTZ R41, R187, R34 ;  /* 0x00000022bb297220 */ /* 0x000fe40000410000 */
[----:B------:R-:W-:Y:S02]  /*b550*/  FADD.FTZ R21, R21, R38 ;  /* 0x0000002615157221 */ /* 0x000fe40000010000 */
[----:B------:R-:W-:-:S02]  /*b560*/  FFMA.FTZ R42, R34, R39, R42 ;  /* 0x00000027222a7223 */ /* 0x000fc4000001002a */
[----:B---3--:R-:W-:Y:S02]  /*b570*/  FFMA.FTZ R45, R39, R40, -R41 ;  /* 0x00000028272d7223 */ /* 0x008fe40000010829 */
[----:B------:R-:W-:Y:S02]  /*b580*/  FMUL.FTZ R40, R17, R124 ;  /* 0x0000007c11287220 */ /* 0x000fe40000410000 */
[----:B------:R-:W-:Y:S02]  /*b590*/  FMUL.FTZ R41, R16, R123 ;  /* 0x0000007b10297220 */ /* 0x000fe40000410000 */
[----:B------:R-:W-:Y:S02]  /*b5a0*/  FFMA.FTZ R91, R203, UR23, R102 ;  /* 0x00000017cb5b7c23 */ /* 0x000fe40008010066 */
[----:B------:R-:W-:Y:S02]  /*b5b0*/  FADD.FTZ R2, R2, R43 ;  /* 0x0000002b02027221 */ /* 0x000fe40000010000 */
[----:B------:R-:W-:-:S02]  /*b5c0*/  FADD.FTZ R21, R21, R42 ;  /* 0x0000002a15157221 */ /* 0x000fc40000010000 */
[-C--:B------:R-:W-:Y:S02]  /*b5d0*/  FFMA.FTZ R203, R142, -R124.reuse, R203 ;  /* 0x8000007c8ecb7223 */ /* 0x080fe400000100cb */
[----:B------:R-:W-:Y:S02]  /*b5e0*/  FMUL.FTZ R38, R13, R124 ;  /* 0x0000007c0d267220 */ /* 0x000fe40000410000 */
[-C--:B------:R-:W-:Y:S02]  /*b5f0*/  FFMA.FTZ R202, R141, -R123.reuse, R202 ;  /* 0x8000007b8dca7223 */ /* 0x080fe400000100ca */
[----:B------:R-:W-:Y:S02]  /*b600*/  FMUL.FTZ R42, R188, R40 ;  /* 0x00000028bc2a7220 */ /* 0x000fe40000410000 */
[----:B-1----:R-:W-:Y:S02]  /*b610*/  FMUL.FTZ R3, R14, R123 ;  /* 0x0000007b0e037220 */ /* 0x002fe40000410000 */
[----:B------:R-:W-:-:S02]  /*b620*/  FMUL.FTZ R44, R189, R41 ;  /* 0x00000029bd2c7220 */ /* 0x000fc40000410000 */
[----:B------:R-:W-:Y:S02]  /*b630*/  FADD.FTZ R2, R2, R45 ;  /* 0x0000002d02027221 */ /* 0x000fe40000010000 */
[----:B------:R-:W-:Y:S02]  /*b640*/  FFMA.FTZ R42, R38, R203, R42 ;  /* 0x000000cb262a7223 */ /* 0x000fe4000001002a */
[-C--:B------:R-:W-:Y:S02]  /*b650*/  FFMA.FTZ R45, R202, R3.reuse, -R44 ;  /* 0x00000003ca2d7223 */ /* 0x080fe4000001082c */
[----:B------:R-:W-:Y:S02]  /*b660*/  FMUL.FTZ R43, R188, R38 ;  /* 0x00000026bc2b7220 */ /* 0x000fe40000410000 */
[----:B------:R-:W-:Y:S02]  /*b670*/  FMUL.FTZ R3, R189, R3 ;  /* 0x00000003bd037220 */ /* 0x000fe40000410000 */
[----:B------:R-:W-:-:S02]  /*b680*/  FMUL.FTZ R44, R37, R122 ;  /* 0x0000007a252c7220 */ /* 0x000fc40000410000 */
[----:B------:R-:W-:Y:S02]  /*b690*/  FADD.FTZ R21, R21, R42 ;  /* 0x0000002a15157221 */ /* 0x000fe40000010000 */
[----:B------:R-:W-:Y:S02]  /*b6a0*/  FFMA.FTZ R43, R203, R40, -R43 ;  /* 0x00000028cb2b7223 */ /* 0x000fe4000001082b */
[----:B------:R-:W-:Y:S02]  /*b6b0*/  FFMA.FTZ R42, R41, R202, R3 ;  /* 0x000000ca292a7223 */ /* 0x000fe40000010003 */
[-C--:B------:R-:W-:Y:S02]  /*b6c0*/  FMUL.FTZ R40, R9, R122.reuse ;  /* 0x0000007a09287220 */ /* 0x080fe40000410000 */
[----:B------:R-:W-:Y:S02]  /*b6d0*/  FFMA.FTZ R201, R140, -R122, R201 ;  /* 0x8000007a8cc97223 */ /* 0x000fe400000100c9 */
[----:B------:R-:W-:-:S02]  /*b6e0*/  FMUL.FTZ R3, R190, R44 ;  /* 0x0000002cbe037220 */ /* 0x000fc40000410000 */
[----:B------:R-:W-:Y:S02]  /*b6f0*/  FMUL.FTZ R47, R190, R40 ;  /* 0x00000028be2f7220 */ /* 0x000fe40000410000 */
[----:B------:R-:W-:Y:S02]  /*b700*/  FADD.FTZ R21, R21, R42 ;  /* 0x0000002a15157221 */ /* 0x000fe40000010000 */
[----:B------:R-:W-:Y:S02]  /*b710*/  FFMA.FTZ R48, R40, R201, R3 ;  /* 0x000000c928307223 */ /* 0x000fe40000010003 */
[----:B------:R-:W-:Y:S02]  /*b720*/  FADD.FTZ R2, R2, R43 ;  /* 0x0000002b02027221 */ /* 0x000fe40000010000 */
[----:B------:R-:W-:Y:S02]  /*b730*/  FMUL.FTZ R42, R12, R119 ;  /* 0x000000770c2a7220 */ /* 0x000fe40000410000 */
[----:B------:R-:W-:-:S02]  /*b740*/  FMUL.FTZ R92, R192, UR22 ;  /* 0x00000016c05c7c20 */ /* 0x000fc40008410000 */
[----:B------:R-:W-:Y:S02]  /*b750*/  FFMA.FTZ R47, R201, R44, -R47 ;  /* 0x0000002cc92f7223 */ /* 0x000fe4000001082f */
[----:B------:R-:W-:Y:S02]  /*b760*/  FADD.FTZ R21, R21, R48 ;  /* 0x0000003015157221 */ /* 0x000fe40000010000 */
[----:B------:R-:W-:Y:S02]  /*b770*/  FADD.FTZ R2, R2, R45 ;  /* 0x0000002d02027221 */ /* 0x000fe40000010000 */
[-C--:B------:R-:W-:Y:S02]  /*b780*/  FFMA.FTZ R43, R139, -R119.reuse, R200 ;  /* 0x800000778b2b7223 */ /* 0x080fe400000100c8 */
[----:B------:R-:W-:Y:S02]  /*b790*/  FMUL.FTZ R48, R36, R119 ;  /* 0x0000007724307220 */ /* 0x000fe40000410000 */
[----:B------:R-:W-:-:S02]  /*b7a0*/  FMUL.FTZ R3, R191, R42 ;  /* 0x0000002abf037220 */ /* 0x000fc40000410000 */
[-C--:B------:R-:W-:Y:S02]  /*b7b0*/  FMUL.FTZ R44, R35, R118.reuse ;  /* 0x00000076232c7220 */ /* 0x080fe40000410000 */
[----:B------:R-:W-:Y:S02]  /*b7c0*/  FFMA.FTZ R65, R199, UR23, R92 ;  /* 0x00000017c7417c23 */ /* 0x000fe4000801005c */
[----:B------:R-:W-:Y:S02]  /*b7d0*/  FADD.FTZ R2, R2, R47 ;  /* 0x0000002f02027221 */ /* 0x000fe40000010000 */
[----:B------:R-:W-:Y:S02]  /*b7e0*/  FFMA.FTZ R199, R138, -R118, R199 ;  /* 0x800000768ac77223 */ /* 0x000fe400000100c7 */
[----:B------:R-:W-:Y:S02]  /*b7f0*/  FFMA.FTZ R3, R43, R48, -R3 ;  /* 0x000000302b037223 */ /* 0x000fe40000010803 */
[----:B------:R-:W-:-:S02]  /*b800*/  FMUL.FTZ R45, R7, R118 ;  /* 0x00000076072d7220 */ /* 0x000fc40000410000 */
[----:B------:R-:W-:Y:S02]  /*b810*/  FMUL.FTZ R50, R192, R44 ;  /* 0x0000002cc0327220 */ /* 0x000fe40000410000 */
[----:B------:R-:W-:Y:S02]  /*b820*/  FADD.FTZ R2, R2, R3 ;  /* 0x0000000302027221 */ /* 0x000fe40000010000 */
[----:B------:R-:W-:Y:S02]  /*b830*/  FFMA.FTZ R75, R199, R45, -R50 ;  /* 0x0000002dc74b7223 */ /* 0x000fe40000010832 */
[----:B------:R-:W-:Y:S02]  /*b840*/  FMUL.FTZ R3, R8, UR41 ;  /* 0x0000002908037c20 */ /* 0x000fe40008410000 */
[----:B------:R-:W-:Y:S02]  /*b850*/  FADD.FTZ R75, R2, R75 ;  /* 0x0000004b024b7221 */ /* 0x000fe40000010000 */
[----:B------:R-:W-:-:S02]  /*b860*/  FMUL.FTZ R2, R33, UR41 ;  /* 0x0000002921027c20 */ /* 0x000fc40008410000 */
[----:B------:R-:W-:Y:S02]  /*b870*/  FMUL.FTZ R48, R191, R48 ;  /* 0x00000030bf307220 */ /* 0x000fe40000410000 */
[----:B------:R-:W-:Y:S02]  /*b880*/  FFMA.FTZ R65, -R96, R65, -RZ ;  /* 0x0000004160417223 */ /* 0x000fe400000109ff */
[----:B------:R-:W-:Y:S02]  /*b890*/  FMUL.FTZ R47, R192, R45 ;  /* 0x0000002dc02f7220 */ /* 0x000fe40000410000 */
[----:B------:R-:W-:Y:S01]  /*b8a0*/  FFMA.FTZ R45, R5, UR39, -R2 ;  /* 0x00000027052d7c23 */ /* 0x000fe20008010802 */
[----:B------:R0:W-:Y:S01]  /*b8b0*/  STS [R46.X4+0x4244], R65 ;  /* 0x004244412e007388 */ /* 0x0001e20000004800 */
[----:B------:R-:W-:Y:S02]  /*b8c0*/  FFMA.FTZ R56, R6, UR39, -R3 ;  /* 0x0000002706387c23 */ /* 0x000fe40008010803 */
[----:B------:R-:W-:-:S02]  /*b8d0*/  FMUL.FTZ R2, R35, UR41 ;  /* 0x0000002923027c20 */ /* 0x000fc40008410000 */
[----:B------:R-:W-:Y:S02]  /*b8e0*/  FMUL.FTZ R3, R12, UR41 ;  /* 0x000000290c037c20 */ /* 0x000fe40008410000 */
[----:B------:R-:W-:Y:S02]  /*b8f0*/  FFMA.FTZ R48, R42, R43, R48 ;  /* 0x0000002b2a307223 */ /* 0x000fe40000010030 */
[C---:B------:R-:W-:Y:S02]  /*b900*/  FFMA.FTZ R68, R36.reuse, UR39, -R3 ;  /* 0x0000002724447c23 */ /* 0x040fe40008010803 */
[----:B0-----:R-:W-:Y:S02]  /*b910*/  FFMA.FTZ R65, R7, UR39, -R2 ;  /* 0x0000002707417c23 */ /* 0x001fe40008010802 */
[----:B------:R-:W-:Y:S01]  /*b920*/  FADD.FTZ R48, R21, R48 ;  /* 0x0000003015307221 */ /* 0x000fe20000010000 */
[----:B------:R-:W-:Y:S01]  /*b930*/  MOV R21, UR20 ;  /* 0x0000001400157c02 */ /* 0x000fe20008000f00 */
[----:B------:R-:W-:-:S02]  /*b940*/  FMUL.FTZ R3, R36, UR41 ;  /* 0x0000002924037c20 */ /* 0x000fc40008410000 */
[----:B------:R-:W-:Y:S01]  /*b950*/  FMUL.FTZ R2, R9, UR41 ;  /* 0x0000002909027c20 */ /* 0x000fe20008410000 */
[----:B------:R-:W-:Y:S01]  /*b960*/  LEA R62, R21, -R150, 0x1 ;  /* 0x80000096153e7211 */ /* 0x000fe200078e08ff */
[----:B------:R-:W-:Y:S02]  /*b970*/  FMUL.FTZ R74, R100, R74 ;  /* 0x0000004a644a7220 */ /* 0x000fe40000410000 */
[----:B------:R-:W-:Y:S01]  /*b980*/  FFMA.FTZ R72, R12, UR39, R3 ;  /* 0x000000270c487c23 */ /* 0x000fe20008010003 */
[----:B------:R-:W-:Y:S01]  /*b990*/  ISETP.GE.AND P0, PT, R62, 0x1, PT ;  /* 0x000000013e00780c */ /* 0x000fe20003f06270 */
[----:B------:R-:W-:Y:S01]  /*b9a0*/  FFMA.FTZ R67, R37, UR39, -R2 ;  /* 0x0000002725437c23 */ /* 0x000fe20008010802 */
[----:B------:R0:W-:Y:S01]  /*b9b0*/  STS [R46.X4+0x4238], R74 ;  /* 0x0042384a2e007388 */ /* 0x0001e20000004800 */
[----:B------:R-:W-:Y:S02]  /*b9c0*/  FMUL.FTZ R3, R16, UR41 ;  /* 0x0000002910037c20 */ /* 0x000fe40008410000 */
[----:B------:R-:W-:-:S02]  /*b9d0*/  FMUL.FTZ R2, R13, UR41 ;  /* 0x000000290d027c20 */ /* 0x000fc40008410000 */
[----:B------:R-:W-:Y:S02]  /*b9e0*/  FMUL.FTZ R71, R104, R71 ;  /* 0x0000004768477220 */ /* 0x000fe40000410000 */
[----:B------:R-:W-:Y:S02]  /*b9f0*/  FMUL.FTZ R76, R37, UR41 ;  /* 0x00000029254c7c20 */ /* 0x000fe40008410000 */
[----:B------:R-:W-:Y:S01]  /*ba00*/  FFMA.FTZ R37, R17, UR39, -R2 ;  /* 0x0000002711257c23 */ /* 0x000fe20008010802 */
[----:B------:R1:W-:Y:S01]  /*ba10*/  STS [R46.X4+0x4220], R71 ;  /* 0x004220472e007388 */ /* 0x0003e20000004800 */
[----:B0-----:R-:W-:Y:S02]  /*ba20*/  FFMA.FTZ R74, R14, UR39, -R3 ;  /* 0x000000270e4a7c23 */ /* 0x001fe40008010803 */
[----:B------:R-:W-:Y:S02]  /*ba30*/  FMUL.FTZ R3, R20, UR41 ;  /* 0x0000002914037c20 */ /* 0x000fe40008410000 */
[----:B------:R-:W-:-:S02]  /*ba40*/  FMUL.FTZ R2, R15, UR41 ;  /* 0x000000290f027c20 */ /* 0x000fc40008410000 */
[C---:B------:R-:W-:Y:S02]  /*ba50*/  FMUL.FTZ R60, R5.reuse, UR41 ;  /* 0x00000029053c7c20 */ /* 0x040fe40008410000 */
[----:B------:R-:W-:Y:S02]  /*ba60*/  FMUL.FTZ R77, R5, R116 ;  /* 0x00000074054d7220 */ /* 0x000fe40000410000 */
[----:B------:R-:W-:Y:S02]  /*ba70*/  FMUL.FTZ R5, R14, UR41 ;  /* 0x000000290e057c20 */ /* 0x000fe40008410000 */
[----:B------:R-:W-:Y:S02]  /*ba80*/  FFMA.FTZ R87, -R108, R87, -RZ ;  /* 0x000000576c577223 */ /* 0x000fe400000109ff */
[----:B------:R-:W-:Y:S02]  /*ba90*/  FFMA.FTZ R91, -R104, R91, -RZ ;  /* 0x0000005b685b7223 */ /* 0x000fe400000109ff */
[----:B------:R-:W-:Y:S01]  /*baa0*/  FFMA.FTZ R95, -R100, R95, -RZ ;  /* 0x0000005f645f7223 */ /* 0x000fe200000109ff */
[----:B------:R-:W-:Y:S01]  /*bab0*/  STS [R46.X4+0x4214], R87 ;  /* 0x004214572e007388 */ /* 0x000fe20000004800 */
[----:B------:R-:W-:-:S02]  /*bac0*/  FFMA.FTZ R14, R18, UR39, -R3 ;  /* 0x00000027120e7c23 */ /* 0x000fc40008010803 */
[----:B-1----:R-:W-:Y:S01]  /*bad0*/  FFMA.FTZ R71, R59, UR39, -R2 ;  /* 0x000000273b477c23 */ /* 0x002fe20008010802 */
[----:B------:R-:W-:Y:S01]  /*bae0*/  STS [R46.X4+0x4224], R91 ;  /* 0x0042245b2e007388 */ /* 0x000fe20000004800 */
[----:B------:R-:W-:Y:S02]  /*baf0*/  FADD.FTZ R10, R78, R57 ;  /* 0x000000394e0a7221 */ /* 0x000fe40000010000 */
[----:B------:R-:W-:Y:S01]  /*bb00*/  FFMA.FTZ R47, R44, R199, R47 ;  /* 0x000000c72c2f7223 */ /* 0x000fe2000001002f */
[----:B------:R0:W-:Y:S01]  /*bb10*/  STS [R46.X4+0x423c], R95 ;  /* 0x00423c5f2e007388 */ /* 0x0001e20000004800 */
[----:B------:R-:W-:Y:S02]  /*bb20*/  FMUL.FTZ R3, R24, UR41 ;  /* 0x0000002918037c20 */ /* 0x000fe40008410000 */
[----:B------:R-:W-:Y:S02]  /*bb30*/  FMUL.FTZ R2, R19, UR41 ;  /* 0x0000002913027c20 */ /* 0x000fe40008410000 */
[----:B------:R-:W-:-:S02]  /*bb40*/  FMUL.FTZ R78, R17, UR41 ;  /* 0x00000029114e7c20 */ /* 0x000fc40008410000 */
[----:B------:R-:W-:Y:S02]  /*bb50*/  FFMA.FTZ R17, R16, UR39, R5 ;  /* 0x0000002710117c23 */ /* 0x000fe40008010005 */
[----:B------:R-:W-:Y:S02]  /*bb60*/  FMUL.FTZ R5, R18, UR41 ;  /* 0x0000002912057c20 */ /* 0x000fe40008410000 */
[----:B------:R-:W-:Y:S02]  /*bb70*/  FMUL.FTZ R80, R59, UR41 ;  /* 0x000000293b507c20 */ /* 0x000fe40008410000 */
[----:B------:R-:W-:Y:S02]  /*bb80*/  FADD.FTZ R73, R48, R47 ;  /* 0x0000002f30497221 */ /* 0x000fe40000010000 */
[----:B------:R-:W-:Y:S02]  /*bb90*/  FFMA.FTZ R18, R70, UR39, -R3 ;  /* 0x0000002746127c23 */ /* 0x000fe40008010803 */
[----:B------:R-:W-:-:S02]  /*bba0*/  FFMA.FTZ R59, R69, UR39, -R2 ;  /* 0x00000027453b7c23 */ /* 0x000fc40008010802 */
        /* <DEDUP_REMOVED lines=10> */
[----:B0-----:R-:W-:Y:S02]  /*bc50*/  FMUL.FTZ R46, R33, R116 ;  /* 0x00000074212e7220 */ /* 0x001fe40000410000 */
[----:B------:R-:W-:-:S02]  /*bc60*/  FMUL.FTZ R63, R6, UR41 ;  /* 0x00000029063f7c20 */ /* 0x000fc40008410000 */
[-C--:B------:R-:W-:Y:S02]  /*bc70*/  FMUL.FTZ R61, R8, R117.reuse ;  /* 0x00000075083d7220 */ /* 0x080fe40000410000 */
[----:B------:R-:W-:Y:S02]  /*bc80*/  FMUL.FTZ R4, R7, UR41 ;  /* 0x0000002907047c20 */ /* 0x000fe40008410000 */
[----:B------:R-:W-:Y:S02]  /*bc90*/  FMUL.FTZ R3, R70, UR41 ;  /* 0x0000002946037c20 */ /* 0x000fe40008410000 */
[----:B------:R-:W-:Y:S02]  /*bca0*/  FMUL.FTZ R2, R69, UR41 ;  /* 0x0000002945027c20 */ /* 0x000fe40008410000 */
[----:B------:R-:W-:Y:S02]  /*bcb0*/  FFMA.FTZ R198, R137, -R117, R198 ;  /* 0x8000007589c67223 */ /* 0x000fe400000100c6 */
[----:B------:R-:W-:-:S02]  /*bcc0*/  FFMA.FTZ R197, R136, -R116, R197 ;  /* 0x8000007488c57223 */ /* 0x000fc400000100c5 */
[----:B------:R-:W-:Y:S02]  /*bcd0*/  FFMA.FTZ R57, R156, UR39, -R57 ;  /* 0x000000279c397c23 */ /* 0x000fe40008010839 */
[----:B------:R-:W-:Y:S02]  /*bce0*/  FFMA.FTZ R55, R64, UR39, R55 ;  /* 0x0000002740377c23 */ /* 0x000fe40008010037 */
[----:B------:R-:W-:Y:S02]  /*bcf0*/  FFMA.FTZ R54, R27, UR39, -R54 ;  /* 0x000000271b367c23 */ /* 0x000fe40008010836 */
[----:B------:R-:W-:Y:S02]  /*bd00*/  FFMA.FTZ R52, R153, UR39, R52 ;  /* 0x0000002799347c23 */ /* 0x000fe40008010034 */
[----:B------:R-:W-:Y:S02]  /*bd10*/  FFMA.FTZ R53, R152, UR39, -R53 ;  /* 0x0000002798357c23 */ /* 0x000fe40008010835 */
[----:B------:R-:W-:-:S02]  /*bd20*/  FFMA.FTZ R51, R28, UR39, R51 ;  /* 0x000000271c337c23 */ /* 0x000fc40008010033 */
[----:B------:R-:W-:Y:S02]  /*bd30*/  FFMA.FTZ R50, R31, UR39, -R50 ;  /* 0x000000271f327c23 */ /* 0x000fe40008010832 */
[----:B------:R-:W-:Y:S02]  /*bd40*/  FFMA.FTZ R48, R29, UR39, R48 ;  /* 0x000000271d307c23 */ /* 0x000fe40008010030 */
[----:B------:R-:W-:Y:S02]  /*bd50*/  FFMA.FTZ R49, R32, UR39, -R49 ;  /* 0x0000002720317c23 */ /* 0x000fe40008010831 */
[----:B------:R-:W-:Y:S02]  /*bd60*/  FFMA.FTZ R47, R0, UR39, R47 ;  /* 0x00000027002f7c23 */ /* 0x000fe4000801002f */
[----:B------:R-:W-:Y:S02]  /*bd70*/  FFMA.FTZ R60, R33, UR39, R60 ;  /* 0x00000027213c7c23 */ /* 0x000fe4000801003c */
[----:B------:R-:W-:-:S02]  /*bd80*/  FMUL.FTZ R84, R194, R46 ;  /* 0x0000002ec2547220 */ /* 0x000fc40000410000 */
[----:B------:R-:W-:Y:S02]  /*bd90*/  FMUL.FTZ R6, R6, R117 ;  /* 0x0000007506067220 */ /* 0x000fe40000410000 */
[----:B------:R-:W-:Y:S02]  /*bda0*/  FFMA.FTZ R63, R8, UR39, R63 ;  /* 0x00000027083f7c23 */ /* 0x000fe4000801003f */
[----:B------:R-:W-:Y:S02]  /*bdb0*/  FMUL.FTZ R7, R193, R61 ;  /* 0x0000003dc1077220 */ /* 0x000fe40000410000 */
[----:B------:R-:W-:Y:S02]  /*bdc0*/  FFMA.FTZ R36, R35, UR39, R4 ;  /* 0x0000002723247c23 */ /* 0x000fe40008010004 */
[----:B------:R-:W-:Y:S02]  /*bdd0*/  FFMA.FTZ R76, R9, UR39, R76 ;  /* 0x00000027094c7c23 */ /* 0x000fe4000801004c */
[----:B------:R-:W-:-:S02]  /*bde0*/  FFMA.FTZ R78, R13, UR39, R78 ;  /* 0x000000270d4e7c23 */ /* 0x000fc4000801004e */
[----:B------:R-:W-:Y:S02]  /*bdf0*/  FFMA.FTZ R82, R20, UR39, R5 ;  /* 0x0000002714527c23 */ /* 0x000fe40008010005 */
        /* <DEDUP_REMOVED lines=37> */
.L_x_656:
[----:B------:R-:W-:Y:S05]  /*c050*/  BSYNC B0 ;  /* 0x0000000000007941 */ /* 0x000fea0003800000 */
.L_x_655:
[-C--:B------:R-:W-:Y:S01]  /*c060*/  FFMA.FTZ R2, R198, R6.reuse, -R7 ;  /* 0x00000006c6027223 */ /* 0x080fe20000010807 */
[----:B------:R-:W-:Y:S01]  /*c070*/  ULDC.64 UR20, c[0x0][0x2b8] ;  /* 0x0000ae0000147ab9 */ /* 0x000fe20000000a00 */
[----:B------:R-:W-:Y:S01]  /*c080*/  FMUL.FTZ R6, R193, R6 ;  /* 0x00000006c1067220 */ /* 0x000fe20000410000 */
[----:B------:R-:W-:Y:S01]  /*c090*/  USHF.R.U32.HI UR22, URZ, 0x1, UR21 ;  /* 0x000000013f167899 */ /* 0x000fe20008011615 */
[----:B------:R-:W-:Y:S01]  /*c0a0*/  FFMA.FTZ R3, R197, R77, -R84 ;  /* 0x0000004dc5037223 */ /* 0x000fe20000010854 */
[----:B------:R-:W-:Y:S01]  /*c0b0*/  USHF.R.U64 UR20, UR20, 0x1, UR21 ;  /* 0x0000000114147899 */ /* 0x000fe20008001215 */
[----:B------:R-:W-:Y:S01]  /*c0c0*/  FFMA.FTZ R6, R61, R198, R6 ;  /* 0x000000c63d067223 */ /* 0x000fe20000010006 */
[----:B------:R-:W-:Y:S01]  /*c0d0*/  UIMAD UR39, UR22, UR35, URZ ;  /* 0x00000023162772a4 */ /* 0x000fe2000f8e023f */
[----:B------:R-:W-:Y:S01]  /*c0e0*/  FADD.FTZ R2, R75, R2 ;  /* 0x000000024b027221 */ /* 0x000fe20000010000 */
[----:B------:R-:W-:Y:S01]  /*c0f0*/  UIMAD.WIDE.U32 UR22, UR20, UR35, URZ ;  /* 0x00000023141672a5 */ /* 0x000fe2000f8e003f */
[----:B------:R-:W-:Y:S01]  /*c100*/  FADD.FTZ R6, R73, R6 ;  /* 0x0000000649067221 */ /* 0x000fe20000010000 */
[----:B------:R-:W-:Y:S01]  /*c110*/  UIMAD UR39, UR36, UR20, UR39 ;  /* 0x00000014242772a4 */ /* 0x000fe2000f8e0227 */
[----:B------:R-:W-:Y:S01]  /*c120*/  FADD.FTZ R73, R11, -R58 ;  /* 0x8000003a0b497221 */ /* 0x000fe20000010000 */
[----:B------:R-:W-:Y:S01]  /*c130*/  ULDC UR40, c[0x0][0x174] ;  /* 0x00005d0000287ab9 */ /* 0x000fe20000000800 */
[-C--:B------:R-:W-:Y:S01]  /*c140*/  FMUL.FTZ R11, R0, R115.reuse ;  /* 0x00000073000b7220 */ /* 0x080fe20000410000 */
[----:B------:R-:W-:Y:S01]  /*c150*/  ULDC.64 UR20, c[0x0][0x2c0] ;  /* 0x0000b00000147ab9 */ /* 0x000fe20000000a00 */
[----:B------:R-:W-:Y:S01]  /*c160*/  FADD.FTZ R2, R2, R3 ;  /* 0x0000000302027221 */ /* 0x000fe20000010000 */
[----:B------:R-:W-:Y:S01]  /*c170*/  UIADD3 UR23, UR23, UR39, URZ ;  /* 0x0000002717177290 */ /* 0x000fe2000fffe03f */
[-C--:B------:R-:W-:Y:S01]  /*c180*/  FFMA.FTZ R210, R135, -R115.reuse, R210 ;  /* 0x8000007387d27223 */ /* 0x080fe200000100d2 */
[----:B------:R-:W-:Y:S01]  /*c190*/  UIMAD UR39, UR37, UR20, URZ ;  /* 0x00000014252772a4 */ /* 0x000fe2000f8e023f */
[-C--:B------:R-:W-:Y:S01]  /*c1a0*/  FMUL.FTZ R58, R29, R114.reuse ;  /* 0x000000721d3a7220 */ /* 0x080fe20000410000 */
[----:B------:R-:W-:Y:S01]  /*c1b0*/  BSSY B0, `(.L_x_657) ;  /* 0x000004d000007945 */ /* 0x000fe20003800000 */
[----:B------:R-:W-:Y:S01]  /*c1c0*/  FMUL.FTZ R3, R32, R115 ;  /* 0x0000007320037220 */ /* 0x000fe20000410000 */
[----:B------:R-:W-:Y:S01]  /*c1d0*/  UIMAD UR39, UR18, UR21, UR39 ;  /* 0x00000015122772a4 */ /* 0x000fe2000f8e0227 */
[----:B0-----:R-:W-:Y:S01]  /*c1e0*/  FMUL.FTZ R4, R196, R11 ;  /* 0x0000000bc4047220 */ /* 0x001fe20000410000 */
[----:B------:R-:W-:Y:S01]  /*c1f0*/  UIMAD.WIDE.U32 UR20, UR18, UR20, UR22 ;  /* 0x00000014121472a5 */ /* 0x000fe2000f8e0016 */
[----:B------:R-:W-:Y:S01]  /*c200*/  FMUL.FTZ R77, R194, R77 ;  /* 0x0000004dc24d7220 */ /* 0x000fe20000410000 */
[----:B------:R-:W-:Y:S01]  /*c210*/  ISETP.GE.AND P1, PT, R62, 0x101, PT ;  /* 0x000001013e00780c */ /* 0x000fe20003f26270 */
[-C--:B------:R-:W-:Y:S01]  /*c220*/  FFMA.FTZ R211, R134, -R114.reuse, R211 ;  /* 0x8000007286d37223 */ /* 0x080fe200000100d3 */
[----:B------:R-:W-:Y:S01]  /*c230*/  ULDC.64 UR22, c[0x0][0x320] ;  /* 0x0000c80000167ab9 */ /* 0x000fe20000000a00 */
[----:B------:R-:W-:Y:S01]  /*c240*/  FMUL.FTZ R32, R31, R114 ;  /* 0x000000721f207220 */ /* 0x000fe20000410000 */
[----:B------:R-:W-:Y:S01]  /*c250*/  UIADD3 UR39, UR39, UR21, URZ ;  /* 0x0000001527277290 */ /* 0x000fe2000fffe03f */
[----:B------:R-:W-:Y:S01]  /*c260*/  FMUL.FTZ R7, R195, R58 ;  /* 0x0000003ac3077220 */ /* 0x000fe20000410000 */
[----:B------:R-:W-:Y:S01]  /*c270*/  ULEA UR22, UP0, UR20, UR22, 0x3 ;  /* 0x0000001614167291 */ /* 0x000fe2000f80183f */
[----:B------:R-:W-:Y:S01]  /*c280*/  FFMA.FTZ R5, R210, R3, -R4 ;  /* 0x00000003d2057223 */ /* 0x000fe20000010804 */
[----:B------:R-:W-:Y:S01]  /*c290*/  UIADD3 UR21, UR6, -UR40, URZ ;  /* 0x8000002806157290 */ /* 0x000fe2000fffe03f */
[----:B------:R-:W-:Y:S01]  /*c2a0*/  FFMA.FTZ R77, R46, R197, R77 ;  /* 0x000000c52e4d7223 */ /* 0x000fe2000001004d */
[----:B------:R-:W-:Y:S01]  /*c2b0*/  ULEA.HI.X UR23, UR20, UR23, UR39, 0x3, UP0 ;  /* 0x0000001714177291 */ /* 0x000fe200080f1c27 */
[----:B------:R-:W-:Y:S01]  /*c2c0*/  FMUL.FTZ R3, R196, R3 ;  /* 0x00000003c4037220 */ /* 0x000fe20000410000 */
[----:B------:R-:W-:Y:S01]  /*c2d0*/  UIMAD UR20, UR21, -0x1000, URZ ;  /* 0xfffff000151478a4 */ /* 0x000fe2000f8e023f */
[----:B------:R-:W-:Y:S01]  /*c2e0*/  FFMA.FTZ R4, R211, R32, -R7 ;  /* 0x00000020d3047223 */ /* 0x000fe20000010807 */
[----:B------:R-:W-:Y:S01]  /*c2f0*/  ISETP.GE.AND P2, PT, R62, 0x181, PT ;  /* 0x000001813e00780c */ /* 0x000fe20003f46270 */
[----:B------:R-:W-:Y:S01]  /*c300*/  FADD.FTZ R6, R6, R77 ;  /* 0x0000004d06067221 */ /* 0x000fe20000010000 */
[----:B------:R-:W-:Y:S01]  /*c310*/  IADD3 R79, R150, 0x180, RZ ;  /* 0x00000180964f7810 */ /* 0x000fe20007ffe0ff */
[----:B------:R-:W-:Y:S01]  /*c320*/  FFMA.FTZ R3, R11, R210, R3 ;  /* 0x000000d20b037223 */ /* 0x000fe20000010003 */
[----:B------:R-:W-:Y:S01]  /*c330*/  MOV R75, UR20 ;  /* 0x00000014004b7c02 */ /* 0x000fe20008000f00 */
[----:B------:R-:W-:Y:S01]  /*c340*/  FMUL.FTZ R32, R195, R32 ;  /* 0x00000020c3207220 */ /* 0x000fe20000410000 */
[----:B------:R-:W-:Y:S01]  /*c350*/  ULDC.64 UR20, c[0x0][0x2d0] ;  /* 0x0000b40000147ab9 */ /* 0x000fe20000000a00 */
[----:B------:R-:W-:-:S02]  /*c360*/  FADD.FTZ R3, R6, R3 ;  /* 0x0000000306037221 */ /* 0x000fc40000010000 */
[----:B------:R-:W-:Y:S02]  /*c370*/  FFMA.FTZ R32, R58, R211, R32 ;  /* 0x000000d33a207223 */ /* 0x000fe40000010020 */
[-C--:B------:R-:W-:Y:S02]  /*c380*/  FMUL.FTZ R31, R28, R113.reuse ;  /* 0x000000711c1f7220 */ /* 0x080fe40000410000 */
[----:B------:R-:W-:Y:S01]  /*c390*/  FADD.FTZ R5, R2, R5 ;  /* 0x0000000502057221 */ /* 0x000fe20000010000 */
[C---:B------:R-:W-:Y:S01]  /*c3a0*/  LEA R2, P0, R150.reuse, UR22, 0x2 ;  /* 0x0000001696027c11 */ /* 0x040fe2000f8010ff */
[----:B------:R-:W-:Y:S01]  /*c3b0*/  FADD.FTZ R6, R3, R32 ;  /* 0x0000002003067221 */ /* 0x000fe20000010000 */
[----:B------:R-:W-:Y:S01]  /*c3c0*/  USHF.L.U32 UR22, UR8, 0x2, URZ ;  /* 0x0000000208167899 */ /* 0x000fe2000800063f */
[-C--:B------:R-:W-:Y:S01]  /*c3d0*/  FFMA.FTZ R212, R133, -R113.reuse, R212 ;  /* 0x8000007185d47223 */ /* 0x080fe200000100d4 */
[----:B------:R-:W-:Y:S01]  /*c3e0*/  LEA.HI.X R3, R150, UR23, RZ, 0x2, P0 ;  /* 0x0000001796037c11 */ /* 0x000fe200080f14ff */
[----:B------:R-:W-:Y:S01]  /*c3f0*/  FMUL.FTZ R7, R152, R113 ;  /* 0x0000007198077220 */ /* 0x000fe20000410000 */
[----:B------:R-:W-:Y:S01]  /*c400*/  USHF.L.U64.HI UR23, UR8, 0x2, UR9 ;  /* 0x0000000208177899 */ /* 0x000fe20008010209 */
[----:B------:R-:W-:Y:S01]  /*c410*/  FMUL.FTZ R32, R208, R31 ;  /* 0x0000001fd0207220 */ /* 0x000fe20000410000 */
[----:B------:R-:W-:Y:S01]  /*c420*/  ISETP.GE.AND P0, PT, R62, 0x81, PT ;  /* 0x000000813e00780c */ /* 0x000fe20003f06270 */
[----:B------:R-:W-:Y:S01]  /*c430*/  FADD.FTZ R4, R5, R4 ;  /* 0x0000000405047221 */ /* 0x000fe20000010000 */
[----:B------:R-:W-:Y:S01]  /*c440*/  UIMAD UR20, UR23, UR20, URZ ;  /* 0x00000014171472a4 */ /* 0x000fe2000f8e023f */
[----:B------:R-:W-:-:S02]  /*c450*/  FFMA.FTZ R5, R212, R7, -R32 ;  /* 0x00000007d4057223 */ /* 0x000fc40000010820 */
[----:B------:R-:W-:Y:S01]  /*c460*/  FMUL.FTZ R7, R208, R7 ;  /* 0x00000007d0077220 */ /* 0x000fe20000410000 */
[----:B------:R-:W-:Y:S01]  /*c470*/  UIMAD UR20, UR22, UR21, UR20 ;  /* 0x00000015161472a4 */ /* 0x000fe2000f8e0214 */
[----:B------:R-:W-:Y:S02]  /*c480*/  FMUL.FTZ R32, R153, R112 ;  /* 0x0000007099207220 */ /* 0x000fe40000410000 */
[----:B------:R-:W-:Y:S02]  /*c490*/  FFMA.FTZ R7, R31, R212, R7 ;  /* 0x000000d41f077223 */ /* 0x000fe40000010007 */
[-C--:B------:R-:W-:Y:S02]  /*c4a0*/  FMUL.FTZ R84, R27, R112.reuse ;  /* 0x000000701b547220 */ /* 0x080fe40000410000 */
[----:B------:R-:W-:Y:S02]  /*c4b0*/  FFMA.FTZ R213, R132, -R112, R213 ;  /* 0x8000007084d57223 */ /* 0x000fe400000100d5 */
[----:B------:R-:W-:-:S02]  /*c4c0*/  FMUL.FTZ R27, R209, R32 ;  /* 0x00000020d11b7220 */ /* 0x000fc40000410000 */
[----:B------:R-:W-:Y:S02]  /*c4d0*/  FADD.FTZ R6, R6, R7 ;  /* 0x0000000706067221 */ /* 0x000fe40000010000 */
[-C--:B------:R-:W-:Y:S02]  /*c4e0*/  FFMA.FTZ R7, R213, R84.reuse, -R27 ;  /* 0x00000054d5077223 */ /* 0x080fe4000001081b */
[----:B------:R-:W-:Y:S02]  /*c4f0*/  FMUL.FTZ R84, R209, R84 ;  /* 0x00000054d1547220 */ /* 0x000fe40000410000 */
[----:B------:R-:W-:Y:S02]  /*c500*/  FADD.FTZ R4, R4, R5 ;  /* 0x0000000504047221 */ /* 0x000fe40000010000 */
[----:B------:R-:W-:Y:S02]  /*c510*/  FFMA.FTZ R5, R32, R213, R84 ;  /* 0x000000d520057223 */ /* 0x000fe40000010054 */
[----:B------:R-:W-:Y:S01]  /*c520*/  IMAD.WIDE R2, R75, 0x4, R2 ;  /* 0x000000044b027825 */ /* 0x000fe200078e0202 */
[----:B------:R-:W-:-:S03]  /*c530*/  MOV R75, UR22 ;  /* 0x00000016004b7c02 */ /* 0x000fc60008000f00 */
[----:B------:R-:W-:Y:S01]  /*c540*/  FADD.FTZ R6, R6, R5 ;  /* 0x0000000506067221 */ /* 0x000fe20000010000 */
[----:B------:R-:W-:Y:S01]  /*c550*/  IADD3 R5, R150, 0x80, RZ ;  /* 0x0000008096057810 */ /* 0x000fe20007ffe0ff */
[----:B------:R-:W-:Y:S02]  /*c560*/  FMUL.FTZ R27, R64, R111 ;  /* 0x0000006f401b7220 */ /* 0x000fe40000410000 */
[----:B------:R-:W-:Y:S01]  /*c570*/  IMAD.WIDE.U32 R2, R75, c[0x0][0x2d0], R2 ;  /* 0x0000b4004b027a25 */ /* 0x000fe200078e0002 */
[----:B------:R-:W-:-:S03]  /*c580*/  LEA.HI.SX32 R5, R5, R150, 0x1b ;  /* 0x0000009605057211 */ /* 0x000fc600078fdaff */
[-C--:B------:R-:W-:Y:S01]  /*c590*/  FFMA.FTZ R214, R131, -R111.reuse, R214 ;  /* 0x8000006f83d67223 */ /* 0x080fe200000100d6 */
[----:B------:R-:W-:Y:S01]  /*c5a0*/  IADD3 R3, R3, UR20, RZ ;  /* 0x0000001403037c10 */ /* 0x000fe2000fffe0ff */
[----:B------:R-:W-:Y:S01]  /*c5b0*/  FMUL.FTZ R75, R156, R111 ;  /* 0x0000006f9c4b7220 */ /* 0x000fe20000410000 */
[----:B------:R-:W0:Y:S01]  /*c5c0*/  LDS R5, [R5.X4+0x4400] ;  /* 0x0044000005057984 */ /* 0x000e220000004800 */
[----:B------:R-:W-:Y:S02]  /*c5d0*/  FMUL.FTZ R77, R66, R27 ;  /* 0x0000001b424d7220 */ /* 0x000fe40000410000 */
[----:B------:R-:W-:Y:S01]  /*c5e0*/  FADD.FTZ R4, R4, R7 ;  /* 0x0000000704047221 */ /* 0x000fe20000010000 */
[----:B------:R-:W-:Y:S01]  /*c5f0*/  IADD3 R7, R150, 0x100, RZ ;  /* 0x0000010096077810 */ /* 0x000fe20007ffe0ff */
[-C--:B------:R-:W-:Y:S02]  /*c600*/  FFMA.FTZ R77, R214, R75.reuse, -R77 ;  /* 0x0000004bd64d7223 */ /* 0x080fe4000001084d */
[----:B------:R-:W-:Y:S01]  /*c610*/  FMUL.FTZ R75, R66, R75 ;  /* 0x0000004b424b7220 */ /* 0x000fe20000410000 */
[----:B------:R-:W-:Y:S01]  /*c620*/  LEA.HI.SX32 R7, R7, R150, 0x1b ;  /* 0x0000009607077211 */ /* 0x000fe200078fdaff */
[----:B------:R-:W-:-:S02]  /*c630*/  FADD.FTZ R77, R4, R77 ;  /* 0x0000004d044d7221 */ /* 0x000fc40000010000 */
[----:B------:R-:W-:-:S04]  /*c640*/  FFMA.FTZ R75, R27, R214, R75 ;  /* 0x000000d61b4b7223 */ /* 0x000fc8000001004b */
[----:B------:R-:W-:Y:S01]  /*c650*/  FADD.FTZ R75, R6, R75 ;  /* 0x0000004b064b7221 */ /* 0x000fe20000010000 */
[----:B------:R-:W-:Y:S05]  /*c660*/  @!P0 BRA `(.L_x_658) ;  /* 0x0000001000008947 */ /* 0x000fea0003800000 */
[----:B0-----:R0:W-:Y:S02]  /*c670*/  RED.E.ADD.F32.FTZ.RN.STRONG.GPU [R2.64+-0x3e00], R5 ;  /* 0xffc200050200798e */ /* 0x0011e4000c10e79e */
.L_x_658:
[----:B------:R-:W-:Y:S05]  /*c680*/  BSYNC B0 ;  /* 0x0000000000007941 */ /* 0x000fea0003800000 */
.L_x_657:
[----:B------:R-:W1:Y:S01]  /*c690*/  LDS R7, [R7.X4+0x4600] ;  /* 0x0046000007077984 */ /* 0x000e620000004800 */
[----:B------:R-:W-:Y:S01]  /*c6a0*/  BSSY B0, `(.L_x_659) ;  /* 0x0000004000007945 */ /* 0x000fe20003800000 */
[----:B------:R-:W-:Y:S01]  /*c6b0*/  LEA.HI.SX32 R79, R79, R150, 0x1b ;  /* 0x000000964f4f7211 */ /* 0x000fe200078fdaff */
[----:B------:R-:W-:Y:S05]  /*c6c0*/  @!P1 BRA `(.L_x_660) ;  /* 0x0000001000009947 */ /* 0x000fea0003800000 */
[----:B-1----:R1:W-:Y:S02]  /*c6d0*/  RED.E.ADD.F32.FTZ.RN.STRONG.GPU [R2.64+-0x3c00], R7 ;  /* 0xffc400070200798e */ /* 0x0023e4000c10e79e */
.L_x_660:
[----:B------:R-:W-:Y:S05]  /*c6e0*/  BSYNC B0 ;  /* 0x0000000000007941 */ /* 0x000fea0003800000 */
.L_x_659:
[----:B------:R-:W2:Y:S01]  /*c6f0*/  LDS R79, [R79.X4+0x4800] ;  /* 0x004800004f4f7984 */ /* 0x000ea20000004800 */
[----:B------:R-:W-:Y:S01]  /*c700*/  BSSY B0, `(.L_x_661) ;  /* 0x0000005000007945 */ /* 0x000fe20003800000 */
[C---:B------:R-:W-:Y:S02]  /*c710*/  IADD3 R81, R150.reuse, 0x200, RZ ;  /* 0x0000020096517810 */ /* 0x040fe40007ffe0ff */
[----:B0-----:R-:W-:Y:S01]  /*c720*/  IADD3 R5, R150, 0x280, RZ ;  /* 0x0000028096057810 */ /* 0x001fe20007ffe0ff */
[----:B------:R-:W-:Y:S05]  /*c730*/  @!P2 BRA `(.L_x_662) ;  /* 0x000000100000a947 */ /* 0x000fea0003800000 */
[----:B--2---:R0:W-:Y:S02]  /*c740*/  RED.E.ADD.F32.FTZ.RN.STRONG.GPU [R2.64+-0x3a00], R79 ;  /* 0xffc6004f0200798e */ /* 0x0041e4000c10e79e */
.L_x_662:
[----:B------:R-:W-:Y:S05]  /*c750*/  BSYNC B0 ;  /* 0x0000000000007941 */ /* 0x000fea0003800000 */
.L_x_661:
[-C--:B------:R-:W-:Y:S01]  /*c760*/  LEA.HI.SX32 R4, R81, R150.reuse, 0x1b ;  /* 0x0000009651047211 */ /* 0x080fe200078fdaff */
[----:B------:R-:W-:Y:S01]  /*c770*/  BSSY B0, `(.L_x_663) ;  /* 0x000000d000007945 */ /* 0x000fe20003800000 */
[----:B------:R-:W-:-:S02]  /*c780*/  LEA.HI.SX32 R6, R5, R150, 0x1b ;  /* 0x0000009605067211 */ /* 0x000fc400078fdaff */
[----:B------:R-:W-:Y:S01]  /*c790*/  ISETP.GE.AND P6, PT, R62, 0x201, PT ;  /* 0x000002013e00780c */ /* 0x000fe20003fc6270 */
[----:B------:R3:W4:Y:S01]  /*c7a0*/  LDS R5, [R4.X4+0x4a00] ;  /* 0x004a000004057984 */ /* 0x0007220000004800 */
[----:B-1----:R-:W-:Y:S02]  /*c7b0*/  IADD3 R7, R150, 0x300, RZ ;  /* 0x0000030096077810 */ /* 0x002fe40007ffe0ff */
[C---:B------:R-:W-:Y:S02]  /*c7c0*/  ISETP.GE.AND P0, PT, R62.reuse, 0x281, PT ;  /* 0x000002813e00780c */ /* 0x040fe40003f06270 */
[C---:B------:R-:W-:Y:S02]  /*c7d0*/  ISETP.GE.AND P1, PT, R62.reuse, 0x301, PT ;  /* 0x000003013e00780c */ /* 0x040fe40003f26270 */
[C---:B------:R-:W-:Y:S02]  /*c7e0*/  ISETP.GE.AND P2, PT, R62.reuse, 0x381, PT ;  /* 0x000003813e00780c */ /* 0x040fe40003f46270 */
[----:B------:R-:W-:-:S02]  /*c7f0*/  ISETP.GE.AND P3, PT, R62, 0x401, PT ;  /* 0x000004013e00780c */ /* 0x000fc40003f66270 */
[C---:B------:R-:W-:Y:S02]  /*c800*/  ISETP.GE.AND P4, PT, R62.reuse, 0x481, PT ;  /* 0x000004813e00780c */ /* 0x040fe40003f86270 */
[----:B------:R-:W-:Y:S01]  /*c810*/  ISETP.GE.AND P5, PT, R62, 0x501, PT ;  /* 0x000005013e00780c */ /* 0x000fe20003fa6270 */
[----:B------:R-:W-:Y:S10]  /*c820*/  @!P6 BRA `(.L_x_664) ;  /* 0x000000100000e947 */ /* 0x000ff40003800000 */
[----:B---34-:R1:W-:Y:S02]  /*c830*/  RED.E.ADD.F32.FTZ.RN.STRONG.GPU [R2.64+-0x3800], R5 ;  /* 0xffc800050200798e */ /* 0x0183e4000c10e79e */
.L_x_664:
[----:B---3--:R-:W-:Y:S05]  /*c840*/  BSYNC B0 ;  /* 0x0000000000007941 */ /* 0x008fea0003800000 */
.L_x_663:
[----:B-1--4-:R1:W3:Y:S01]  /*c850*/  LDS R5, [R6.X4+0x4c00] ;  /* 0x004c000006057984 */ /* 0x0122e20000004800 */
[----:B------:R-:W-:Y:S01]  /*c860*/  BSSY B0, `(.L_x_665) ;  /* 0x0000005000007945 */ /* 0x000fe20003800000 */
[----:B0-2---:R-:W-:Y:S02]  /*c870*/  IADD3 R79, R150, 0x380, RZ ;  /* 0x00000380964f7810 */ /* 0x005fe40007ffe0ff */
[----:B------:R-:W-:Y:S01]  /*c880*/  LEA.HI.SX32 R7, R7, R150, 0x1b ;  /* 0x0000009607077211 */ /* 0x000fe200078fdaff */
[----:B------:R-:W-:Y:S05]  /*c890*/  @!P0 BRA `(.L_x_666) ;  /* 0x0000001000008947 */ /* 0x000fea0003800000 */
[----:B---3--:R0:W-:Y:S02]  /*c8a0*/  RED.E.ADD.F32.FTZ.RN.STRONG.GPU [R2.64+-0x3600], R5 ;  /* 0xffca00050200798e */ /* 0x0081e4000c10e79e */
.L_x_666:
[----:B------:R-:W-:Y:S05]  /*c8b0*/  BSYNC B0 ;  /* 0x0000000000007941 */ /* 0x000fea0003800000 */
.L_x_665:
[----:B------:R-:W2:Y:S01]  /*c8c0*/  LDS R7, [R7.X4+0x4e00] ;  /* 0x004e000007077984 */ /* 0x000ea20000004800 */
[----:B------:R-:W-:Y:S01]  /*c8d0*/  BSSY B0, `(.L_x_667) ;  /* 0x0000005000007945 */ /* 0x000fe20003800000 */
[----:B0--3--:R-:W-:-:S02]  /*c8e0*/  IADD3 R5, R150, 0x400, RZ ;  /* 0x0000040096057810 */ /* 0x009fc40007ffe0ff */
[----:B------:R-:W-:Y:S01]  /*c8f0*/  LEA.HI.SX32 R79, R79, R150, 0x1b ;  /* 0x000000964f4f7211 */ /* 0x000fe200078fdaff */
[----:B------:R-:W-:Y:S05]  /*c900*/  @!P1 BRA `(.L_x_668) ;  /* 0x0000001000009947 */ /* 0x000fea0003800000 */
[----:B--2---:R0:W-:Y:S02]  /*c910*/  RED.E.ADD.F32.FTZ.RN.STRONG.GPU [R2.64+-0x3400], R7 ;  /* 0xffcc00070200798e */ /* 0x0041e4000c10e79e */
.L_x_668:
[----:B------:R-:W-:Y:S05]  /*c920*/  BSYNC B0 ;  /* 0x0000000000007941 */ /* 0x000fea0003800000 */
.L_x_667:
[----:B------:R-:W3:Y:S01]  /*c930*/  LDS R79, [R79.X4+0x5000] ;  /* 0x005000004f4f7984 */ /* 0x000ee20000004800 */
[----:B------:R-:W-:Y:S01]  /*c940*/  BSSY B0, `(.L_x_669) ;  /* 0x0000005000007945 */ /* 0x000fe20003800000 */
[----:B0-2---:R-:W-:Y:S02]  /*c950*/  IADD3 R7, R150, 0x480, RZ ;  /* 0x0000048096077810 */ /* 0x005fe40007ffe0ff */
[----:B------:R-:W-:Y:S01]  /*c960*/  LEA.HI.SX32 R5, R5, R150, 0x1b ;  /* 0x0000009605057211 */ /* 0x000fe200078fdaff */
[----:B------:R-:W-:Y:S05]  /*c970*/  @!P2 BRA `(.L_x_670) ;  /* 0x000000100000a947 */ /* 0x000fea0003800000 */
[----:B---3--:R0:W-:Y:S02]  /*c980*/  RED.E.ADD.F32.FTZ.RN.STRONG.GPU [R2.64+-0x3200], R79 ;  /* 0xffce004f0200798e */ /* 0x0081e4000c10e79e */
.L_x_670:
[----:B------:R-:W-:Y:S05]  /*c990*/  BSYNC B0 ;  /* 0x0000000000007941 */ /* 0x000fea0003800000 */
.L_x_669:
[----:B------:R-:W2:Y:S01]  /*c9a0*/  LDS R5, [R5.X4+0x5200] ;  /* 0x0052000005057984 */ /* 0x000ea20000004800 */
[----:B------:R-:W-:Y:S01]  /*c9b0*/  BSSY B0, `(.L_x_671) ;  /* 0x0000005000007945 */ /* 0x000fe20003800000 */
[----:B0--3--:R-:W-:Y:S02]  /*c9c0*/  IADD3 R79, R150, 0x500, RZ ;  /* 0x00000500964f7810 */ /* 0x009fe40007ffe0ff */
[----:B------:R-:W-:Y:S01]  /*c9d0*/  LEA.HI.SX32 R7, R7, R150, 0x1b ;  /* 0x0000009607077211 */ /* 0x000fe200078fdaff */
[----:B------:R-:W-:Y:S05]  /*c9e0*/  @!P3 BRA `(.L_x_672) ;  /* 0x000000100000b947 */ /* 0x000fea0003800000 */
[----:B--2---:R0:W-:Y:S02]  /*c9f0*/  RED.E.ADD.F32.FTZ.RN.STRONG.GPU [R2.64+-0x3000], R5 ;  /* 0xffd000050200798e */ /* 0x0041e4000c10e79e */
.L_x_672:
[----:B------:R-:W-:Y:S05]  /*ca00*/  BSYNC B0 ;  /* 0x0000000000007941 */ /* 0x000fea0003800000 */
.L_x_671:
[----:B------:R-:W3:Y:S01]  /*ca10*/  LDS R7, [R7.X4+0x5400] ;  /* 0x0054000007077984 */ /* 0x000ee20000004800 */
[----:B------:R-:W-:Y:S01]  /*ca20*/  BSSY B0, `(.L_x_673) ;  /* 0x0000004000007945 */ /* 0x000fe20003800000 */
[----:B------:R-:W-:Y:S01]  /*ca30*/  LEA.HI.SX32 R79, R79, R150, 0x1b ;  /* 0x000000964f4f7211 */ /* 0x000fe200078fdaff */
[----:B------:R-:W-:Y:S05]  /*ca40*/  @!P4 BRA `(.L_x_674) ;  /* 0x000000100000c947 */ /* 0x000fea0003800000 */
[----:B---3--:R3:W-:Y:S02]  /*ca50*/  RED.E.ADD.F32.FTZ.RN.STRONG.GPU [R2.64+-0x2e00], R7 ;  /* 0xffd200070200798e */ /* 0x0087e4000c10e79e */
.L_x_674:
[----:B------:R-:W-:Y:S05]  /*ca60*/  BSYNC B0 ;  /* 0x0000000000007941 */ /* 0x000fea0003800000 */
.L_x_673:
[----:B------:R-:W4:Y:S01]  /*ca70*/  LDS R79, [R79.X4+0x5600] ;  /* 0x005600004f4f7984 */ /* 0x000f220000004800 */
[----:B------:R-:W-:Y:S01]  /*ca80*/  BSSY B0, `(.L_x_675) ;  /* 0x0000005000007945 */ /* 0x000fe20003800000 */
[----:B0-2---:R-:W-:-:S02]  /*ca90*/  IADD3 R5, R150, 0x580, RZ ;  /* 0x0000058096057810 */ /* 0x005fc40007ffe0ff */
[----:B---3--:R-:W-:Y:S01]  /*caa0*/  IADD3 R7, R150, 0x600, RZ ;  /* 0x0000060096077810 */ /* 0x008fe20007ffe0ff */
[----:B------:R-:W-:Y:S05]  /*cab0*/  @!P5 BRA `(.L_x_676) ;  /* 0x000000100000d947 */ /* 0x000fea0003800000 */
[----:B----4-:R0:W-:Y:S02]  /*cac0*/  RED.E.ADD.F32.FTZ.RN.STRONG.GPU [R2.64+-0x2c00], R79 ;  /* 0xffd4004f0200798e */ /* 0x0101e4000c10e79e */
.L_x_676:
[----:B------:R-:W-:Y:S05]  /*cad0*/  BSYNC B0 ;  /* 0x0000000000007941 */ /* 0x000fea0003800000 */
.L_x_675:
[-C--:B------:R-:W-:Y:S01]  /*cae0*/  LEA.HI.SX32 R5, R5, R150.reuse, 0x1b ;  /* 0x0000009605057211 */ /* 0x080fe200078fdaff */
[----:B------:R-:W-:Y:S01]  /*caf0*/  BSSY B0, `(.L_x_677) ;  /* 0x000000d000007945 */ /* 0x000fe20003800000 */
[----:B------:R-:W-:Y:S02]  /*cb00*/  ISETP.GE.AND P6, PT, R62, 0x581, PT ;  /* 0x000005813e00780c */ /* 0x000fe40003fc6270 */
[----:B0---4-:R-:W-:Y:S02]  /*cb10*/  IADD3 R79, R150, 0x680, RZ ;  /* 0x00000680964f7810 */ /* 0x011fe40007ffe0ff */
[----:B------:R-:W0:Y:S01]  /*cb20*/  LDS R5, [R5.X4+0x5800] ;  /* 0x0058000005057984 */ /* 0x000e220000004800 */
        /* <DEDUP_REMOVED lines=8> */
[----:B0-----:R0:W-:Y:S02]  /*cbb0*/  RED.E.ADD.F32.FTZ.RN.STRONG.GPU [R2.64+-0x2a00], R5 ;  /* 0xffd600050200798e */ /* 0x0011e4000c10e79e */
.L_x_678:
[----:B------:R-:W-:Y:S05]  /*cbc0*/  BSYNC B0 ;  /* 0x0000000000007941 */ /* 0x000fea0003800000 */
.L_x_677:
[----:B------:R-:W2:Y:S01]  /*cbd0*/  LDS R7, [R7.X4+0x5a00] ;  /* 0x005a000007077984 */ /* 0x000ea20000004800 */
[----:B------:R-:W-:Y:S01]  /*cbe0*/  BSSY B0, `(.L_x_679) ;  /* 0x0000005000007945 */ /* 0x000fe20003800000 */
[----:B0-----:R-:W-:-:S02]  /*cbf0*/  IADD3 R5, R150, 0x700, RZ ;  /* 0x0000070096057810 */ /* 0x001fc40007ffe0ff */
[----:B------:R-:W-:Y:S01]  /*cc00*/  LEA.HI.SX32 R79, R79, R150, 0x1b ;  /* 0x000000964f4f7211 */ /* 0x000fe200078fdaff */
[----:B------:R-:W-:Y:S05]  /*cc10*/  @!P0 BRA `(.L_x_680) ;  /* 0x0000001000008947 */ /* 0x000fea0003800000 */
[----:B--2---:R0:W-:Y:S02]  /*cc20*/  RED.E.ADD.F32.FTZ.RN.STRONG.GPU [R2.64+-0x2800], R7 ;  /* 0xffd800070200798e */ /* 0x0041e4000c10e79e */
.L_x_680:
[----:B------:R-:W-:Y:S05]  /*cc30*/  BSYNC B0 ;  /* 0x0000000000007941 */ /* 0x000fea0003800000 */
.L_x_679:
[----:B------:R-:W3:Y:S01]  /*cc40*/  LDS R79, [R79.X4+0x5c00] ;  /* 0x005c00004f4f7984 */ /* 0x000ee20000004800 */
[----:B------:R-:W-:Y:S01]  /*cc50*/  BSSY B0, `(.L_x_681) ;  /* 0x0000005000007945 */ /* 0x000fe20003800000 */
[----:B0-2---:R-:W-:Y:S02]  /*cc60*/  IADD3 R7, R150, 0x780, RZ ;  /* 0x0000078096077810 */ /* 0x005fe40007ffe0ff */
[----:B------:R-:W-:Y:S01]  /*cc70*/  LEA.HI.SX32 R5, R5, R150, 0x1b ;  /* 0x0000009605057211 */ /* 0x000fe200078fdaff */
[----:B------:R-:W-:Y:S05]  /*cc80*/  @!P1 BRA `(.L_x_682) ;  /* 0x0000001000009947 */ /* 0x000fea0003800000 */
[----:B---3--:R0:W-:Y:S02]  /*cc90*/  RED.E.ADD.F32.FTZ.RN.STRONG.GPU [R2.64+-0x2600], R79 ;  /* 0xffda004f0200798e */ /* 0x0081e4000c10e79e */
.L_x_682:
[----:B------:R-:W-:Y:S05]  /*cca0*/  BSYNC B0 ;  /* 0x0000000000007941 */ /* 0x000fea0003800000 */
.L_x_681:
[----:B------:R-:W2:Y:S01]  /*ccb0*/  LDS R5, [R5.X4+0x5e00] ;  /* 0x005e000005057984 */ /* 0x000ea20000004800 */
[----:B------:R-:W-:Y:S01]  /*ccc0*/  BSSY B0, `(.L_x_683) ;  /* 0x0000005000007945 */ /* 0x000fe20003800000 */
[----:B0--3--:R-:W-:Y:S02]  /*ccd0*/  IADD3 R79, R150, 0x800, RZ ;  /* 0x00000800964f7810 */ /* 0x009fe40007ffe0ff */
[----:B------:R-:W-:Y:S01]  /*cce0*/  LEA.HI.SX32 R7, R7, R150, 0x1b ;  /* 0x0000009607077211 */ /* 0x000fe200078fdaff */
[----:B------:R-:W-:Y:S05]  /*ccf0*/  @!P2 BRA `(.L_x_684) ;  /* 0x000000100000a947 */ /* 0x000fea0003800000 */
[----:B--2---:R0:W-:Y:S02]  /*cd00*/  RED.E.ADD.F32.FTZ.RN.STRONG.GPU [R2.64+-0x2400], R5 ;  /* 0xffdc00050200798e */ /* 0x0041e4000c10e79e */
.L_x_684:
[----:B------:R-:W-:Y:S05]  /*cd10*/  BSYNC B0 ;  /* 0x0000000000007941 */ /* 0x000fea0003800000 */
.L_x_683:
[----:B------:R-:W3:Y:S01]  /*cd20*/  LDS R7, [R7.X4+0x6000] ;  /* 0x0060000007077984 */ /* 0x000ee20000004800 */
[----:B------:R-:W-:Y:S01]  /*cd30*/  BSSY B0, `(.L_x_685) ;  /* 0x0000005000007945 */ /* 0x000fe20003800000 */
[----:B0-2---:R-:W-:-:S02]  /*cd40*/  IADD3 R5, R150, 0x880, RZ ;  /* 0x0000088096057810 */ /* 0x005fc40007ffe0ff */
[----:B------:R-:W-:Y:S01]  /*cd50*/  LEA.HI.SX32 R79, R79, R150, 0x1b ;  /* 0x000000964f4f7211 */ /* 0x000fe200078fdaff */
[----:B------:R-:W-:Y:S05]  /*cd60*/  @!P3 BRA `(.L_x_686) ;  /* 0x000000100000b947 */ /* 0x000fea0003800000 */
[----:B---3--:R0:W-:Y:S02]  /*cd70*/  RED.E.ADD.F32.FTZ.RN.STRONG.GPU [R2.64+-0x2200], R7 ;  /* 0xffde00070200798e */ /* 0x0081e4000c10e79e */
.L_x_686:
[----:B------:R-:W-:Y:S05]  /*cd80*/  BSYNC B0 ;  /* 0x0000000000007941 */ /* 0x000fea0003800000 */
.L_x_685:
[----:B------:R-:W2:Y:S01]  /*cd90*/  LDS R79, [R79.X4+0x6200] ;  /* 0x006200004f4f7984 */ /* 0x000ea20000004800 */
[----:B------:R-:W-:Y:S01]  /*cda0*/  BSSY B0, `(.L_x_687) ;  /* 0x0000004000007945 */ /* 0x000fe20003800000 */
[----:B------:R-:W-:Y:S01]  /*cdb0*/  LEA.HI.SX32 R5, R5, R150, 0x1b ;  /* 0x0000009605057211 */ /* 0x000fe200078fdaff */
[----:B------:R-:W-:Y:S05]  /*cdc0*/  @!P4 BRA `(.L_x_688) ;  /* 0x000000100000c947 */ /* 0x000fea0003800000 */
[----:B--2---:R2:W-:Y:S02]  /*cdd0*/  RED.E.ADD.F32.FTZ.RN.STRONG.GPU [R2.64+-0x2000], R79 ;  /* 0xffe0004f0200798e */ /* 0x0045e4000c10e79e */
.L_x_688:
[----:B------:R-:W-:Y:S05]  /*cde0*/  BSYNC B0 ;  /* 0x0000000000007941 */ /* 0x000fea0003800000 */
.L_x_687:
[----:B------:R-:W4:Y:S01]  /*cdf0*/  LDS R5, [R5.X4+0x6400] ;  /* 0x0064000005057984 */ /* 0x000f220000004800 */
[----:B------:R-:W-:Y:S01]  /*ce00*/  BSSY B0, `(.L_x_689) ;  /* 0x0000005000007945 */ /* 0x000fe20003800000 */
[C---:B0--3--:R-:W-:Y:S02]  /*ce10*/  IADD3 R7, R150.reuse, 0x900, RZ ;  /* 0x0000090096077810 */ /* 0x049fe40007ffe0ff */
[----:B--2---:R-:W-:Y:S01]  /*ce20*/  IADD3 R79, R150, 0x980, RZ ;  /* 0x00000980964f7810 */ /* 0x004fe20007ffe0ff */
[----:B------:R-:W-:Y:S05]  /*ce30*/  @!P5 BRA `(.L_x_690) ;  /* 0x000000100000d947 */ /* 0x000fea0003800000 */
[----:B----4-:R0:W-:Y:S02]  /*ce40*/  RED.E.ADD.F32.FTZ.RN.STRONG.GPU [R2.64+-0x1e00], R5 ;  /* 0xffe200050200798e */ /* 0x0101e4000c10e79e */
.L_x_690:
[----:B------:R-:W-:Y:S05]  /*ce50*/  BSYNC B0 ;  /* 0x0000000000007941 */ /* 0x000fea0003800000 */
.L_x_689:
[----:B------:R-:W-:Y:S01]  /*ce60*/  LEA.HI.SX32 R7, R7, R150, 0x1b ;  /* 0x0000009607077211 */ /* 0x000fe200078fdaff */
[----:B------:R-:W-:Y:S01]  /*ce70*/  BSSY B0, `(.L_x_691) ;  /* 0x000000d000007945 */ /* 0x000fe20003800000 */
[----:B------:R-:W-:-:S02]  /*ce80*/  ISETP.GE.AND P6, PT, R62, 0x901, PT ;  /* 0x000009013e00780c */ /* 0x000fc40003fc6270 */
[----:B0---4-:R-:W-:Y:S02]  /*ce90*/  IADD3 R5, R150, 0xa00, RZ ;  /* 0x00000a0096057810 */ /* 0x011fe40007ffe0ff */
[----:B------:R-:W0:Y:S01]  /*cea0*/  LDS R7, [R7.X4+0x6600] ;  /* 0x0066000007077984 */ /* 0x000e220000004800 */
        /* <DEDUP_REMOVED lines=8> */
[----:B0-----:R0:W-:Y:S02]  /*cf30*/  RED.E.ADD.F32.FTZ.RN.STRONG.GPU [R2.64+-0x1c00], R7 ;  /* 0xffe400070200798e */ /* 0x0011e4000c10e79e */
.L_x_692:
[----:B------:R-:W-:Y:S05]  /*cf40*/  BSYNC B0 ;  /* 0x0000000000007941 */ /* 0x000fea0003800000 */
.L_x_691:
[----:B------:R-:W2:Y:S01]  /*cf50*/  LDS R79, [R79.X4+0x6800] ;  /* 0x006800004f4f7984 */ /* 0x000ea20000004800 */
[----:B------:R-:W-:Y:S01]  /*cf60*/  BSSY B0, `(.L_x_693) ;  /* 0x0000005000007945 */ /* 0x000fe20003800000 */
[----:B0-----:R-:W-:Y:S02]  /*cf70*/  IADD3 R7, R150, 0xa80, RZ ;  /* 0x00000a8096077810 */ /* 0x001fe40007ffe0ff */
[----:B------:R-:W-:Y:S01]  /*cf80*/  LEA.HI.SX32 R5, R5, R150, 0x1b ;  /* 0x0000009605057211 */ /* 0x000fe200078fdaff */
[----:B------:R-:W-:Y:S05]  /*cf90*/  @!P0 BRA `(.L_x_694) ;  /* 0x0000001000008947 */ /* 0x000fea0003800000 */
[----:B--2---:R0:W-:Y:S02]  /*cfa0*/  RED.E.ADD.F32.FTZ.RN.STRONG.GPU [R2.64+-0x1a00], R79 ;  /* 0xffe6004f0200798e */ /* 0x0041e4000c10e79e */
.L_x_694:
[----:B------:R-:W-:Y:S05]  /*cfb0*/  BSYNC B0 ;  /* 0x0000000000007941 */ /* 0x000fea0003800000 */
.L_x_693:
[----:B------:R-:W3:Y:S01]  /*cfc0*/  LDS R5, [R5.X4+0x6a00] ;  /* 0x006a000005057984 */ /* 0x000ee20000004800 */
[----:B------:R-:W-:Y:S01]  /*cfd0*/  BSSY B0, `(.L_x_695) ;  /* 0x0000005000007945 */ /* 0x000fe20003800000 */
[----:B0-2---:R-:W-:-:S02]  /*cfe0*/  IADD3 R79, R150, 0xb00, RZ ;  /* 0x00000b00964f7810 */ /* 0x005fc40007ffe0ff */
[----:B------:R-:W-:Y:S01]  /*cff0*/  LEA.HI.SX32 R7, R7, R150, 0x1b ;  /* 0x0000009607077211 */ /* 0x000fe200078fdaff */
[----:B------:R-:W-:Y:S05]  /*d000*/  @!P1 BRA `(.L_x_696) ;  /* 0x0000001000009947 */ /* 0x000fea0003800000 */
[----:B---3--:R0:W-:Y:S02]  /*d010*/  RED.E.ADD.F32.FTZ.RN.STRONG.GPU [R2.64+-0x1800], R5 ;  /* 0xffe800050200798e */ /* 0x0081e4000c10e79e */
.L_x_696:
[----:B------:R-:W-:Y:S05]  /*d020*/  BSYNC B0 ;  /* 0x0000000000007941 */ /* 0x000fea0003800000 */
.L_x_695:
[----:B------:R-:W2:Y:S01]  /*d030*/  LDS R7, [R7.X4+0x6c00] ;  /* 0x006c000007077984 */ /* 0x000ea20000004800 */
[----:B------:R-:W-:Y:S01]  /*d040*/  BSSY B0, `(.L_x_697) ;  /* 0x0000005000007945 */ /* 0x000fe20003800000 */
[----:B0--3--:R-:W-:Y:S02]  /*d050*/  IADD3 R5, R150, 0xb80, RZ ;  /* 0x00000b8096057810 */ /* 0x009fe40007ffe0ff */
[----:B------:R-:W-:Y:S01]  /*d060*/  LEA.HI.SX32 R79, R79, R150, 0x1b ;  /* 0x000000964f4f7211 */ /* 0x000fe200078fdaff */
[----:B------:R-:W-:Y:S05]  /*d070*/  @!P2 BRA `(.L_x_698) ;  /* 0x000000100000a947 */ /* 0x000fea0003800000 */
[----:B--2---:R0:W-:Y:S02]  /*d080*/  RED.E.ADD.F32.FTZ.RN.STRONG.GPU [R2.64+-0x1600], R7 ;  /* 0xffea00070200798e */ /* 0x0041e4000c10e79e */
.L_x_698:
[----:B------:R-:W-:Y:S05]  /*d090*/  BSYNC B0 ;  /* 0x0000000000007941 */ /* 0x000fea0003800000 */
.L_x_697:
[----:B------:R-:W3:Y:S01]  /*d0a0*/  LDS R79, [R79.X4+0x6e00] ;  /* 0x006e00004f4f7984 */ /* 0x000ee20000004800 */
[----:B------:R-:W-:Y:S01]  /*d0b0*/  BSSY B0, `(.L_x_699) ;  /* 0x0000005000007945 */ /* 0x000fe20003800000 */
[----:B0-2---:R-:W-:Y:S02]  /*d0c0*/  IADD3 R7, R150, 0xc00, RZ ;  /* 0x00000c0096077810 */ /* 0x005fe40007ffe0ff */
[----:B------:R-:W-:Y:S01]  /*d0d0*/  LEA.HI.SX32 R5, R5, R150, 0x1b ;  /* 0x0000009605057211 */ /* 0x000fe200078fdaff */
[----:B------:R-:W-:Y:S05]  /*d0e0*/  @!P3 BRA `(.L_x_700) ;  /* 0x000000100000b947 */ /* 0x000fea0003800000 */
[----:B---3--:R0:W-:Y:S02]  /*d0f0*/  RED.E.ADD.F32.FTZ.RN.STRONG.GPU [R2.64+-0x1400], R79 ;  /* 0xffec004f0200798e */ /* 0x0081e4000c10e79e */
.L_x_700:
[----:B------:R-:W-:Y:S05]  /*d100*/  BSYNC B0 ;  /* 0x0000000000007941 */ /* 0x000fea0003800000 */
.L_x_699:
[----:B------:R-:W2:Y:S01]  /*d110*/  LDS R5, [R5.X4+0x7000] ;  /* 0x0070000005057984 */ /* 0x000ea20000004800 */
[----:B------:R-:W-:Y:S01]  /*d120*/  BSSY B0, `(.L_x_701) ;  /* 0x0000004000007945 */ /* 0x000fe20003800000 */
[----:B------:R-:W-:Y:S01]  /*d130*/  LEA.HI.SX32 R7, R7, R150, 0x1b ;  /* 0x0000009607077211 */ /* 0x000fe200078fdaff */
[----:B------:R-:W-:Y:S05]  /*d140*/  @!P4 BRA `(.L_x_702) ;  /* 0x000000100000c947 */ /* 0x000fea0003800000 */
[----:B--2---:R2:W-:Y:S02]  /*d150*/  RED.E.ADD.F32.FTZ.RN.STRONG.GPU [R2.64+-0x1200], R5 ;  /* 0xffee00050200798e */ /* 0x0045e4000c10e79e */
.L_x_702:
[----:B------:R-:W-:Y:S05]  /*d160*/  BSYNC B0 ;  /* 0x0000000000007941 */ /* 0x000fea0003800000 */
.L_x_701:
[----:B------:R-:W4:Y:S01]  /*d170*/  LDS R7, [R7.X4+0x7200] ;  /* 0x0072000007077984 */ /* 0x000f220000004800 */
[----:B------:R-:W-:Y:S01]  /*d180*/  BSSY B0, `(.L_x_703) ;  /* 0x0000005000007945 */ /* 0x000fe20003800000 */
[----:B--2---:R-:W-:-:S02]  /*d190*/  IADD3 R5, R150, 0xc80, RZ ;  /* 0x00000c8096057810 */ /* 0x004fc40007ffe0ff */
[----:B0--3--:R-:W-:Y:S01]  /*d1a0*/  IADD3 R79, R150, 0xd00, RZ ;  /* 0x00000d00964f7810 */ /* 0x009fe20007ffe0ff */
[----:B------:R-:W-:Y:S05]  /*d1b0*/  @!P5 BRA `(.L_x_704) ;  /* 0x000000100000d947 */ /* 0x000fea0003800000 */
[----:B----4-:R0:W-:Y:S02]  /*d1c0*/  RED.E.ADD.F32.FTZ.RN.STRONG.GPU [R2.64+-0x1000], R7 ;  /* 0xfff000070200798e */ /* 0x0101e4000c10e79e */
.L_x_704:
[----:B------:R-:W-:Y:S05]  /*d1d0*/  BSYNC B0 ;  /* 0x0000000000007941 */ /* 0x000fea0003800000 */
.L_x_703:
        /* <DEDUP_REMOVED lines=14> */
.L_x_706:
[----:B------:R-:W-:Y:S05]  /*d2c0*/  BSYNC B0 ;  /* 0x0000000000007941 */ /* 0x000fea0003800000 */
.L_x_705:
[----:B------:R-:W2:Y:S01]  /*d2d0*/  LDS R79, [R79.X4+0x7600] ;  /* 0x007600004f4f7984 */ /* 0x000ea20000004800 */
[----:B------:R-:W-:Y:S01]  /*d2e0*/  BSSY B0, `(.L_x_707) ;  /* 0x0000005000007945 */ /* 0x000fe20003800000 */
[----:B0-----:R-:W-:-:S02]  /*d2f0*/  IADD3 R5, R150, 0xe00, RZ ;  /* 0x00000e0096057810 */ /* 0x001fc40007ffe0ff */
[----:B------:R-:W-:Y:S01]  /*d300*/  LEA.HI.SX32 R7, R7, R150, 0x1b ;  /* 0x0000009607077211 */ /* 0x000fe200078fdaff */
[----:B------:R-:W-:Y:S05]  /*d310*/  @!P0 BRA `(.L_x_708) ;  /* 0x0000001000008947 */ /* 0x000fea0003800000 */
[----:B--2---:R0:W-:Y:S02]  /*d320*/  RED.E.ADD.F32.FTZ.RN.STRONG.GPU [R2.64+-0xc00], R79 ;  /* 0xfff4004f0200798e */ /* 0x0041e4000c10e79e */
.L_x_708:
[----:B------:R-:W-:Y:S05]  /*d330*/  BSYNC B0 ;  /* 0x0000000000007941 */ /* 0x000fea0003800000 */
.L_x_707:
[----:B------:R-:W3:Y:S01]  /*d340*/  LDS R7, [R7.X4+0x7800] ;  /* 0x0078000007077984 */ /* 0x000ee20000004800 */
[----:B------:R-:W-:Y:S01]  /*d350*/  BSSY B0, `(.L_x_709) ;  /* 0x0000005000007945 */ /* 0x000fe20003800000 */
[----:B0-2---:R-:W-:Y:S02]  /*d360*/  IADD3 R79, R150, 0xe80, RZ ;  /* 0x00000e80964f7810 */ /* 0x005fe40007ffe0ff */
[----:B------:R-:W-:Y:S01]  /*d370*/  LEA.HI.SX32 R5, R5, R150, 0x1b ;  /* 0x0000009605057211 */ /* 0x000fe200078fdaff */
[----:B------:R-:W-:Y:S05]  /*d380*/  @!P1 BRA `(.L_x_710) ;  /* 0x0000001000009947 */ /* 0x000fea0003800000 */
[----:B---3--:R0:W-:Y:S02]  /*d390*/  RED.E.ADD.F32.FTZ.RN.STRONG.GPU [R2.64+-0xa00], R7 ;  /* 0xfff600070200798e */ /* 0x0081e4000c10e79e */
.L_x_710:
[----:B------:R-:W-:Y:S05]  /*d3a0*/  BSYNC B0 ;  /* 0x0000000000007941 */ /* 0x000fea0003800000 */
.L_x_709:
[----:B------:R-:W2:Y:S01]  /*d3b0*/  LDS R5, [R5.X4+0x7a00] ;  /* 0x007a000005057984 */ /* 0x000ea20000004800 */
[----:B------:R-:W-:Y:S01]  /*d3c0*/  BSSY B0, `(.L_x_711) ;  /* 0x0000005000007945 */ /* 0x000fe20003800000 */
[----:B0--3--:R-:W-:Y:S02]  /*d3d0*/  IADD3 R7, R150, 0xf00, RZ ;  /* 0x00000f0096077810 */ /* 0x009fe40007ffe0ff */
[----:B------:R-:W-:Y:S01]  /*d3e0*/  LEA.HI.SX32 R79, R79, R150, 0x1b ;  /* 0x000000964f4f7211 */ /* 0x000fe200078fdaff */
[----:B------:R-:W-:Y:S05]  /*d3f0*/  @!P2 BRA `(.L_x_712) ;  /* 0x000000100000a947 */ /* 0x000fea0003800000 */
[----:B--2---:R0:W-:Y:S02]  /*d400*/  RED.E.ADD.F32.FTZ.RN.STRONG.GPU [R2.64+-0x800], R5 ;  /* 0xfff800050200798e */ /* 0x0041e4000c10e79e */
.L_x_712:
[----:B------:R-:W-:Y:S05]  /*d410*/  BSYNC B0 ;  /* 0x0000000000007941 */ /* 0x000fea0003800000 */
.L_x_711:
[----:B------:R-:W3:Y:S01]  /*d420*/  LDS R79, [R79.X4+0x7c00] ;  /* 0x007c00004f4f7984 */ /* 0x000ee20000004800 */
[----:B------:R-:W-:Y:S01]  /*d430*/  BSSY B0, `(.L_x_713) ;  /* 0x0000005000007945 */ /* 0x000fe20003800000 */
[----:B0-2---:R-:W-:-:S02]  /*d440*/  IADD3 R5, R150, 0xf80, RZ ;  /* 0x00000f8096057810 */ /* 0x005fc40007ffe0ff */
[----:B------:R-:W-:Y:S01]  /*d450*/  LEA.HI.SX32 R7, R7, R150, 0x1b ;  /* 0x0000009607077211 */ /* 0x000fe200078fdaff */
[----:B------:R-:W-:Y:S05]  /*d460*/  @!P3 BRA `(.L_x_714) ;  /* 0x000000100000b947 */ /* 0x000fea0003800000 */
[----:B---3--:R0:W-:Y:S02]  /*d470*/  RED.E.ADD.F32.FTZ.RN.STRONG.GPU [R2.64+-0x600], R79 ;  /* 0xfffa004f0200798e */ /* 0x0081e4000c10e79e */
.L_x_714:
[----:B------:R-:W-:Y:S05]  /*d480*/  BSYNC B0 ;  /* 0x0000000000007941 */ /* 0x000fea0003800000 */
.L_x_713:
[----:B------:R-:W2:Y:S01]  /*d490*/  LDS R7, [R7.X4+0x7e00] ;  /* 0x007e000007077984 */ /* 0x000ea20000004800 */
[----:B------:R-:W-:Y:S01]  /*d4a0*/  BSSY B0, `(.L_x_715) ;  /* 0x0000004000007945 */ /* 0x000fe20003800000 */
[----:B------:R-:W-:Y:S01]  /*d4b0*/  LEA.HI.SX32 R5, R5, R150, 0x1b ;  /* 0x0000009605057211 */ /* 0x000fe200078fdaff */
[----:B------:R-:W-:Y:S05]  /*d4c0*/  @!P4 BRA `(.L_x_716) ;  /* 0x000000100000c947 */ /* 0x000fea0003800000 */
[----:B--2---:R2:W-:Y:S02]  /*d4d0*/  RED.E.ADD.F32.FTZ.RN.STRONG.GPU [R2.64+-0x400], R7 ;  /* 0xfffc00070200798e */ /* 0x0045e4000c10e79e */
.L_x_716:
[----:B------:R-:W-:Y:S05]  /*d4e0*/  BSYNC B0 ;  /* 0x0000000000007941 */ /* 0x000fea0003800000 */
.L_x_715:
[----:B------:R-:W4:Y:S01]  /*d4f0*/  LDS R5, [R5.X4+0x8000] ;  /* 0x0080000005057984 */ /* 0x000f220000004800 */
[----:B------:R-:W-:Y:S01]  /*d500*/  BSSY B0, `(.L_x_717) ;  /* 0x0000003000007945 */ /* 0x000fe20003800000 */
[----:B------:R-:W-:Y:S05]  /*d510*/  @!P5 BRA `(.L_x_718) ;  /* 0x000000100000d947 */ /* 0x000fea0003800000 */
[----:B----4-:R4:W-:Y:S02]  /*d520*/  RED.E.ADD.F32.FTZ.RN.STRONG.GPU [R2.64+-0x200], R5 ;  /* 0xfffe00050200798e */ /* 0x0109e4000c10e79e */
.L_x_718:
[----:B------:R-:W-:Y:S05]  /*d530*/  BSYNC B0 ;  /* 0x0000000000007941 */ /* 0x000fea0003800000 */
.L_x_717:
[----:B0-2-4-:R-:W0:Y:S01]  /*d540*/  SHFL.DOWN PT, R2, R77, 0x1, 0x1f ;  /* 0x08201f004d027f89 */ /* 0x015e2200000e0000 */
[----:B------:R-:W-:Y:S01]  /*d550*/  ISETP.GT.AND P0, PT, R149, 0x1e, PT ;  /* 0x0000001e9500780c */ /* 0x000fe20003f04270 */
[----:B------:R-:W-:Y:S01]  /*d560*/  FADD.FTZ R218, R27, R218 ;  /* 0x000000da1bda7221 */ /* 0x000fe20000010000 */
[----:B------:R-:W-:Y:S01]  /*d570*/  MOV R5, R77 ;  /* 0x0000004d00057202 */ /* 0x000fe20000000f00 */
[----:B---3--:R-:W2:Y:S01]  /*d580*/  SHFL.DOWN PT, R79, R10, 0x1, 0x1f ;  /* 0x08201f000a4f7f89 */ /* 0x008ea200000e0000 */
[----:B-1----:R-:W-:Y:S01]  /*d590*/  MOV R6, R10 ;  /* 0x0000000a00067202 */ /* 0x002fe20000000f00 */
[----:B------:R-:W-:Y:S01]  /*d5a0*/  FADD.FTZ R222, R11, R222 ;  /* 0x000000de0bde7221 */ /* 0x000fe20000010000 */
[----:B------:R-:W-:Y:S01]  /*d5b0*/  MOV R7, R73 ;  /* 0x0000004900077202 */ /* 0x000fe20000000f00 */
[----:B------:R-:W1:Y:S01]  /*d5c0*/  SHFL.DOWN PT, R62, R73, 0x1, 0x1f ;  /* 0x08201f00493e7f89 */ /* 0x000e6200000e0000 */
[----:B------:R-:W-:Y:S01]  /*d5d0*/  MOV R4, R75 ;  /* 0x0000004b00047202 */ /* 0x000fe20000000f00 */
[----:B------:R-:W-:Y:S01]  /*d5e0*/  FMUL.FTZ R56, R193, R56 ;  /* 0x00000038c1387220 */ /* 0x000fe20000410000 */
[----:B------:R-:W-:Y:S01]  /*d5f0*/  ISETP.NE.AND P1, PT, R149, RZ, PT ;  /* 0x000000ff9500720c */ /* 0x000fe20003f25270 */
[----:B------:R-:W3:Y:S01]  /*d600*/  SHFL.DOWN PT, R3, R75, 0x1, 0x1f ;  /* 0x08201f004b037f89 */ /* 0x000ee200000e0000 */
[----:B------:R-:W-:Y:S01]  /*d610*/  FMUL.FTZ R49, R196, R49 ;  /* 0x00000031c4317220 */ /* 0x000fe20000410000 */
[----:B------:R-:W-:Y:S01]  /*d620*/  ISETP.NE.AND P2, PT, R150, RZ, PT ;  /* 0x000000ff9600720c */ /* 0x000fe20003f45270 */
[----:B------:R-:W-:Y:S01]  /*d630*/  FFMA.FTZ R56, R63, R198, R56 ;  /* 0x000000c63f387223 */ /* 0x000fe20000010038 */
[----:B------:R-:W-:Y:S01]  /*d640*/  BSSY B0, `(.L_x_719) ;  /* 0x0000092000007945 */ /* 0x000fe20003800000 */
[----:B------:R-:W-:-:S02]  /*d650*/  FMUL.FTZ R45, R194, R45 ;  /* 0x0000002dc22d7220 */ /* 0x000fc40000410000 */
[----:B------:R-:W-:Y:S02]  /*d660*/  FFMA.FTZ R47, R47, R210, R49 ;  /* 0x000000d22f2f7223 */ /* 0x000fe40000010031 */
[----:B------:R-:W-:Y:S02]  /*d670*/  FFMA.FTZ R45, R60, R197, R45 ;  /* 0x000000c53c2d7223 */ /* 0x000fe4000001002d */
[----:B------:R-:W-:Y:S02]  /*d680*/  FMUL.FTZ R68, R191, R68 ;  /* 0x00000044bf447220 */ /* 0x000fe40000410000 */
[----:B0-----:R-:W-:Y:S02]  /*d690*/  @!P0 FADD.FTZ R5, R5, R2 ;  /* 0x0000000205058221 */ /* 0x001fe40000010000 */
[----:B------:R-:W-:Y:S02]  /*d6a0*/  FMUL.FTZ R67, R190, R67 ;  /* 0x00000043be437220 */ /* 0x000fe40000410000 */
[----:B--2---:R-:W-:Y:S01]  /*d6b0*/  @!P0 FADD.FTZ R6, R6, R79 ;  /* 0x0000004f06068221 */ /* 0x004fe20000010000 */
[----:B------:R-:W0:Y:S01]  /*d6c0*/  SHFL.DOWN PT, R2, R5, 0x2, 0x1f ;  /* 0x08401f0005027f89 */ /* 0x000e2200000e0000 */
[----:B------:R-:W-:-:S02]  /*d6d0*/  FFMA.FTZ R47, R135, R0, R47 ;  /* 0x00000000872f7223 */ /* 0x000fc4000001002f */
[----:B-1----:R-:W-:Y:S01]  /*d6e0*/  @!P0 FADD.FTZ R7, R7, R62 ;  /* 0x0000003e07078221 */ /* 0x002fe20000010000 */
        /* <DEDUP_REMOVED lines=8> */
[----:B------:R-:W-:Y:S02]  /*d770*/  FMUL.FTZ R37, R188, R37 ;  /* 0x00000025bc257220 */ /* 0x000fe40000410000 */
[----:B------:R-:W-:Y:S02]  /*d780*/  FMUL.FTZ R14, R187, R14 ;  /* 0x0000000ebb0e7220 */ /* 0x000fe40000410000 */
[----:B------:R-:W-:Y:S02]  /*d790*/  FADD.FTZ R183, R0, R183 ;  /* 0x000000b700b77221 */ /* 0x000fe40000010000 */
[----:B------:R-:W-:Y:S02]  /*d7a0*/  FFMA.FTZ R0, R140, R9, R67 ;  /* 0x000000098c007223 */ /* 0x000fe40000010043 */
[----:B------:R-:W-:Y:S02]  /*d7b0*/  FFMA.FTZ R37, R78, R203, R37 ;  /* 0x000000cb4e257223 */ /* 0x000fe40000010025 */
[----:B0-----:R-:W-:-:S02]  /*d7c0*/  @!P0 FADD.FTZ R5, R5, R2 ;  /* 0x0000000205058221 */ /* 0x001fc40000010000 */
[----:B------:R-:W-:Y:S02]  /*d7d0*/  FFMA.FTZ R14, R82, R39, R14 ;  /* 0x00000027520e7223 */ /* 0x000fe4000001000e */
[----:B-1----:R-:W-:Y:S01]  /*d7e0*/  @!P0 FADD.FTZ R6, R6, R73 ;  /* 0x0000004906068221 */ /* 0x002fe20000010000 */
[----:B------:R-:W0:Y:S01]  /*d7f0*/  SHFL.DOWN PT, R2, R5, 0x4, 0x1f ;  /* 0x08801f0005027f89 */ /* 0x000e2200000e0000 */
[----:B------:R-:W-:Y:S02]  /*d800*/  FMUL.FTZ R57, R66, R57 ;  /* 0x0000003942397220 */ /* 0x000fe40000410000 */
[----:B--2---:R-:W-:Y:S01]  /*d810*/  @!P0 FADD.FTZ R7, R7, R10 ;  /* 0x0000000a07078221 */ /* 0x004fe20000010000 */
[----:B------:R-:W1:Y:S01]  /*d820*/  SHFL.DOWN PT, R73, R6, 0x4, 0x1f ;  /* 0x08801f0006497f89 */ /* 0x000e6200000e0000 */
[----:B------:R-:W-:Y:S02]  /*d830*/  FMUL.FTZ R54, R209, R54 ;  /* 0x00000036d1367220 */ /* 0x000fe40000410000 */
[----:B---3--:R-:W-:Y:S01]  /*d840*/  @!P0 FADD.FTZ R4, R4, R3 ;  /* 0x0000000304048221 */ /* 0x008fe20000010000 */
[----:B------:R-:W2:Y:S01]  /*d850*/  SHFL.DOWN PT, R10, R7, 0x4, 0x1f ;  /* 0x08801f00070a7f89 */ /* 0x000ea200000e0000 */
[----:B------:R-:W-:Y:S01]  /*d860*/  ISETP.GT.AND P0, PT, R149, 0x1b, PT ;  /* 0x0000001b9500780c */ /* 0x000fe20003f04270 */
[----:B------:R-:W-:-:S02]  /*d870*/  FMUL.FTZ R53, R208, R53 ;  /* 0x00000035d0357220 */ /* 0x000fc40000410000 */
[----:B------:R-:W3:Y:S01]  /*d880*/  SHFL.DOWN PT, R3, R4, 0x4, 0x1f ;  /* 0x08801f0004037f89 */ /* 0x000ee200000e0000 */
[----:B------:R-:W-:Y:S02]  /*d890*/  FMUL.FTZ R50, R195, R50 ;  /* 0x00000032c3327220 */ /* 0x000fe40000410000 */
[----:B------:R-:W-:Y:S02]  /*d8a0*/  FMUL.FTZ R65, R192, R65 ;  /* 0x00000041c0417220 */ /* 0x000fe40000410000 */
[----:B------:R-:W-:Y:S02]  /*d8b0*/  FMUL.FTZ R74, R189, R74 ;  /* 0x0000004abd4a7220 */ /* 0x000fe40000410000 */
[----:B------:R-:W-:Y:S02]  /*d8c0*/  FMUL.FTZ R71, R186, R71 ;  /* 0x00000047ba477220 */ /* 0x000fe40000410000 */
[----:B------:R-:W-:Y:S02]  /*d8d0*/  FMUL.FTZ R18, R121, R18 ;  /* 0x0000001279127220 */ /* 0x000fe40000410000 */
[----:B------:R-:W-:-:S02]  /*d8e0*/  FMUL.FTZ R59, R120, R59 ;  /* 0x0000003b783b7220 */ /* 0x000fc40000410000 */
[----:B0-----:R-:W-:Y:S02]  /*d8f0*/  @!P0 FADD.FTZ R5, R5, R2 ;  /* 0x0000000205058221 */ /* 0x001fe40000010000 */
[----:B------:R-:W-:Y:S02]  /*d900*/  FADD.FTZ R179, R0, R179 ;  /* 0x000000b300b37221 */ /* 0x000fe40000010000 */
        /* <DEDUP_REMOVED lines=12> */
[----:B------:R-:W-:Y:S02]  /*d9d0*/  FADD.FTZ R182, R3, R182 ;  /* 0x000000b603b67221 */ /* 0x000fe40000010000 */
[----:B------:R-:W-:-:S02]  /*d9e0*/  FFMA.FTZ R3, R139, R12, R68 ;  /* 0x0000000c8b037223 */ /* 0x000fc40000010044 */
[----:B------:R-:W-:Y:S02]  /*d9f0*/  FFMA.FTZ R51, R51, R212, R53 ;  /* 0x000000d433337223 */ /* 0x000fe40000010035 */
[----:B------:R-:W-:Y:S02]  /*da00*/  FADD.FTZ R180, R3, R180 ;  /* 0x000000b403b47221 */ /* 0x000fe40000010000 */
        /* <DEDUP_REMOVED lines=15> */
[----:B------:R-:W-:Y:S02]  /*db00*/  FFMA.FTZ R59, R69, R26, R59 ;  /* 0x0000001a453b7223 */ /* 0x000fe4000001003b */
[----:B------:R-:W-:Y:S02]  /*db10*/  FADD.FTZ R177, R0, R177 ;  /* 0x000000b100b17221 */ /* 0x000fe40000010000 */
[----:B------:R-:W-:Y:S02]  /*db20*/  FADD.FTZ R176, R3, R176 ;  /* 0x000000b003b07221 */ /* 0x000fe40000010000 */
[----:B------:R-:W-:Y:S02]  /*db30*/  FFMA.FTZ R64, R131, R64, R55 ;  /* 0x0000004083407223 */ /* 0x000fe40000010037 */
[----:B------:R-:W-:Y:S02]  /*db40*/  FFMA.FTZ R153, R132, R153, R52 ;  /* 0x0000009984997223 */ /* 0x000fe40000010034 */
[----:B0-----:R-:W-:-:S02]  /*db50*/  @!P0 FADD.FTZ R5, R5, R2 ;  /* 0x0000000205058221 */ /* 0x001fc40000010000 */
[----:B------:R-:W-:Y:S02]  /*db60*/  FFMA.FTZ R28, R133, R28, R51 ;  /* 0x0000001c851c7223 */ /* 0x000fe40000010033 */
[----:B-1----:R-:W-:Y:S02]  /*db70*/  @!P0 FADD.FTZ R6, R6, R27 ;  /* 0x0000001b06068221 */ /* 0x002fe40000010000 */
[----:B------:R-:W-:Y:S02]  /*db80*/  FFMA.FTZ R48, R134, R29, R48 ;  /* 0x0000001d86307223 */ /* 0x000fe40000010030 */
[----:B--2---:R-:W-:Y:S02]  /*db90*/  @!P0 FADD.FTZ R7, R7, R8 ;  /* 0x0000000807078221 */ /* 0x004fe40000010000 */
[----:B------:R-:W-:Y:S02]  /*dba0*/  FFMA.FTZ R36, R138, R35, R36 ;  /* 0x000000238a247223 */ /* 0x000fe40000010024 */
[----:B---3--:R-:W-:-:S02]  /*dbb0*/  @!P0 FADD.FTZ R4, R4, R11 ;  /* 0x0000000b04048221 */ /* 0x008fc40000010000 */
[----:B------:R-:W-:Y:S02]  /*dbc0*/  FFMA.FTZ R17, R141, R16, R17 ;  /* 0x000000108d117223 */ /* 0x000fe40000010011 */
[----:B------:R-:W-:Y:S01]  /*dbd0*/  FFMA.FTZ R2, R144, R15, R71 ;  /* 0x0000000f90027223 */ /* 0x000fe20000010047 */
[----:B------:R0:W-:Y:S01]  /*dbe0*/  @!P1 STS.128 [R235.X16+0x8410], R4 ;  /* 0x00841004eb009388 */ /* 0x0001e2000000cc00 */
        /* <DEDUP_REMOVED lines=55> */
.L_x_720:
[----:B0-----:R-:W-:Y:S05]  /*df60*/  BSYNC B0 ;  /* 0x0000000000007941 */ /* 0x001fea0003800000 */
.L_x_719:
        /* <DEDUP_REMOVED lines=8> */
.L_x_620:
[----:B-1----:R1:W2:Y:S01]  /*dff0*/  LDL.LU R17, [R1+0x8] ;  /* 0x0000080001117983 */ /* 0x0022a20000300800 */
[----:B------:R-:W-:-:S03]  /*e000*/  ISETP.GE.AND P2, PT, R148, R21, PT ;  /* 0x000000159400720c */ /* 0x000fc60003f46270 */
[----:B------:R-:W-:Y:S01]  /*e010*/  BAR.SYNC.DEFER_BLOCKING 0x0 ;  /* 0x0000000000007b1d */ /* 0x000fe20000010000 */
[----:B------:R-:W-:-:S04]  /*e020*/  LOP3.LUT R30, R148, 0x20, RZ, 0xfc, !PT ;  /* 0x00000020941e7812 */ /* 0x000fc800078efcff */
[-C--:B------:R-:W-:Y:S01]  /*e030*/  ISETP.GE.AND P1, PT, R30, R21.reuse, PT ;  /* 0x000000151e00720c */ /* 0x080fe20003f26270 */
[----:B------:R-:W-:Y:S01]  /*e040*/  CS2R R2, SRZ ;  /* 0x0000000000027805 */ /* 0x000fe2000001ff00 */
[C---:B------:R-:W-:Y:S01]  /*e050*/  LOP3.LUT R28, R148.reuse, 0x40, RZ, 0xfc, !PT ;  /* 0x00000040941c7812 */ /* 0x040fe200078efcff */
[----:B------:R-:W3:Y:S01]  /*e060*/  LDL R58, [R1+0x4] ;  /* 0x00000400013a7983 */ /* 0x000ee20000100800 */
[C---:B------:R-:W-:Y:S02]  /*e070*/  LOP3.LUT R26, R148.reuse, 0x60, RZ, 0xfc, !PT ;  /* 0x00000060941a7812 */ /* 0x040fe400078efcff */
[C---:B------:R-:W-:Y:S01]  /*e080*/  LOP3.LUT R24, R148.reuse, 0x80, RZ, 0xfc, !PT ;  /* 0x0000008094187812 */ /* 0x040fe200078efcff */
[----:B------:R-:W4:Y:S01]  /*e090*/  LDL R56, [R1] ;  /* 0x0000000001387983 */ /* 0x000f220000100800 */
[C---:B------:R-:W-:Y:S01]  /*e0a0*/  LOP3.LUT R22, R148.reuse, 0xa0, RZ, 0xfc, !PT ;  /* 0x000000a094167812 */ /* 0x040fe200078efcff */
[----:B------:R-:W-:Y:S01]  /*e0b0*/  HFMA2.MMA R32, -RZ, RZ, 0, 0 ;  /* 0x00000000ff207435 */ /* 0x000fe200000001ff */
[----:B------:R-:W-:Y:S01]  /*e0c0*/  LOP3.LUT R20, R148, 0xc0, RZ, 0xfc, !PT ;  /* 0x000000c094147812 */ /* 0x000fe200078efcff */
[----:B------:R-:W-:Y:S01]  /*e0d0*/  HFMA2.MMA R34, -RZ, RZ, 0, 0 ;  /* 0x00000000ff227435 */ /* 0x000fe200000001ff */
[-C--:B------:R-:W-:Y:S01]  /*e0e0*/  ISETP.GE.AND P0, PT, R28, R21.reuse, PT ;  /* 0x000000151c00720c */ /* 0x080fe20003f06270 */
[----:B------:R-:W-:Y:S01]  /*e0f0*/  HFMA2.MMA R36, -RZ, RZ, 0, 0 ;  /* 0x00000000ff247435 */ /* 0x000fe200000001ff */
[----:B------:R-:W-:Y:S01]  /*e100*/  LOP3.LUT R18, R148, 0xe0, RZ, 0xfc, !PT ;  /* 0x000000e094127812 */ /* 0x000fe200078efcff */
[----:B------:R-:W-:Y:S01]  /*e110*/  HFMA2.MMA R38, -RZ, RZ, 0, 0 ;  /* 0x00000000ff267435 */ /* 0x000fe200000001ff */
[----:B------:R-:W-:-:S02]  /*e120*/  ISETP.GE.AND P4, PT, R26, R21, PT ;  /* 0x000000151a00720c */ /* 0x000fc40003f86270 */
[----:B------:R-:W-:Y:S01]  /*e130*/  LOP3.LUT R16, R148, 0x100, RZ, 0xfc, !PT ;  /* 0x0000010094107812 */ /* 0x000fe200078efcff */
[----:B------:R-:W4:Y:S01]  /*e140*/  @!P1 LDG.E R2, [R170.64+0x80] ;  /* 0x0000801eaa029981 */ /* 0x000f22000c1e1900 */
[-C--:B------:R-:W-:Y:S02]  /*e150*/  ISETP.GE.AND P6, PT, R24, R21.reuse, PT ;  /* 0x000000151800720c */ /* 0x080fe40003fc6270 */
[----:B------:R-:W-:Y:S02]  /*e160*/  MOV R5, RZ ;  /* 0x000000ff00057202 */ /* 0x000fe40000000f00 */
[----:B------:R-:W-:Y:S01]  /*e170*/  LOP3.LUT R14, R148, 0x120, RZ, 0xfc, !PT ;  /* 0x00000120940e7812 */ /* 0x000fe200078efcff */
[----:B------:R-:W5:Y:S01]  /*e180*/  @!P0 LDG.E R3, [R170.64+0x100] ;  /* 0x0001001eaa038981 */ /* 0x000f62000c1e1900 */
[-C--:B------:R-:W-:Y:S02]  /*e190*/  ISETP.GE.AND P5, PT, R22, R21.reuse, PT ;  /* 0x000000151600720c */ /* 0x080fe40003fa6270 */
[----:B------:R-:W-:Y:S01]  /*e1a0*/  MOV R7, RZ ;  /* 0x000000ff00077202 */ /* 0x000fe20000000f00 */
[----:B------:R-:W3:Y:S01]  /*e1b0*/  @!P4 LDG.E R32, [R170.64+0x180] ;  /* 0x0001801eaa20c981 */ /* 0x000ee2000c1e1900 */
[----:B------:R-:W-:-:S02]  /*e1c0*/  ISETP.GE.AND P3, PT, R20, R21, PT ;  /* 0x000000151400720c */ /* 0x000fc40003f66270 */
[C---:B------:R-:W-:Y:S01]  /*e1d0*/  LOP3.LUT R12, R148.reuse, 0x140, RZ, 0xfc, !PT ;  /* 0x00000140940c7812 */ /* 0x040fe200078efcff */
[----:B------:R-:W3:Y:S01]  /*e1e0*/  @!P6 LDG.E R5, [R170.64+0x200] ;  /* 0x0002001eaa05e981 */ /* 0x000ee2000c1e1900 */
[C---:B------:R-:W-:Y:S02]  /*e1f0*/  LOP3.LUT R10, R148.reuse, 0x160, RZ, 0xfc, !PT ;  /* 0x00000160940a7812 */ /* 0x040fe400078efcff */
[----:B------:R-:W-:Y:S02]  /*e200*/  MOV R9, RZ ;  /* 0x000000ff00097202 */ /* 0x000fe40000000f00 */
[C---:B------:R-:W-:Y:S01]  /*e210*/  LOP3.LUT R8, R148.reuse, 0x180, RZ, 0xfc, !PT ;  /* 0x0000018094087812 */ /* 0x040fe200078efcff */
[----:B------:R-:W3:Y:S01]  /*e220*/  @!P5 LDG.E R34, [R170.64+0x280] ;  /* 0x0002801eaa22d981 */ /* 0x000ee2000c1e1900 */
[C---:B------:R-:W-:Y:S02]  /*e230*/  LOP3.LUT R6, R148.reuse, 0x1a0, RZ, 0xfc, !PT ;  /* 0x000001a094067812 */ /* 0x040fe400078efcff */
[C---:B------:R-:W-:Y:S01]  /*e240*/  LOP3.LUT R4, R148.reuse, 0x1c0, RZ, 0xfc, !PT ;  /* 0x000001c094047812 */ /* 0x040fe200078efcff */
[----:B------:R-:W3:Y:S01]  /*e250*/  @!P3 LDG.E R7, [R170.64+0x300] ;  /* 0x0003001eaa07b981 */ /* 0x000ee2000c1e1900 */
[----:B------:R-:W-:Y:S01]  /*e260*/  LOP3.LUT R0, R148, 0x1e0, RZ, 0xfc, !PT ;  /* 0x000001e094007812 */ /* 0x000fe200078efcff */
[----:B------:R-:W-:Y:S01]  /*e270*/  HFMA2.MMA R40, -RZ, RZ, 0, 0 ;  /* 0x00000000ff287435 */ /* 0x000fe200000001ff */
[----:B------:R-:W-:Y:S01]  /*e280*/  MOV R11, RZ ;  /* 0x000000ff000b7202 */ /* 0x000fe20000000f00 */
[----:B------:R-:W-:Y:S01]  /*e290*/  HFMA2.MMA R42, -RZ, RZ, 0, 0 ;  /* 0x00000000ff2a7435 */ /* 0x000fe200000001ff */
[----:B------:R-:W-:Y:S01]  /*e2a0*/  MOV R13, RZ ;  /* 0x000000ff000d7202 */ /* 0x000fe20000000f00 */
[----:B------:R-:W-:Y:S01]  /*e2b0*/  HFMA2.MMA R44, -RZ, RZ, 0, 0 ;  /* 0x00000000ff2c7435 */ /* 0x000fe200000001ff */
[----:B------:R-:W-:Y:S01]  /*e2c0*/  MOV R15, RZ ;  /* 0x000000ff000f7202 */ /* 0x000fe20000000f00 */
[----:B------:R-:W-:Y:S01]  /*e2d0*/  ULDC.64 UR8, c[0x0][0x2d8] ;  /* 0x0000b60000087ab9 */ /* 0x000fe20000000a00 */
[----:B--2---:R-:W2:Y:S01]  /*e2e0*/  @!P2 LDG.E R17, [R170.64] ;  /* 0x0000001eaa11a981 */ /* 0x004ea2000c1e1900 */
[----:B------:R-:W-:-:S02]  /*e2f0*/  ISETP.GE.AND P1, PT, R16, R21, PT ;  /* 0x000000151000720c */ /* 0x000fc40003f26270 */
[-C--:B------:R-:W-:Y:S02]  /*e300*/  ISETP.GE.AND P0, PT, R14, R21.reuse, PT ;  /* 0x000000150e00720c */ /* 0x080fe40003f06270 */
[-C--:B------:R-:W-:Y:S02]  /*e310*/  ISETP.GE.AND P4, PT, R12, R21.reuse, PT ;  /* 0x000000150c00720c */ /* 0x080fe40003f86270 */
[-C--:B------:R-:W-:Y:S02]  /*e320*/  ISETP.GE.AND P6, PT, R10, R21.reuse, PT ;  /* 0x000000150a00720c */ /* 0x080fe40003fc6270 */
[-C--:B------:R-:W-:Y:S02]  /*e330*/  ISETP.GE.AND P5, PT, R8, R21.reuse, PT ;  /* 0x000000150800720c */ /* 0x080fe40003fa6270 */
[----:B------:R-:W-:-:S03]  /*e340*/  ISETP.GE.AND P3, PT, R6, R21, PT ;  /* 0x000000150600720c */ /* 0x000fc60003f66270 */
[----:B------:R-:W3:Y:S01]  /*e350*/  @!P1 LDG.E R9, [R170.64+0x400] ;  /* 0x0004001eaa099981 */ /* 0x000ee2000c1e1900 */
[----:B------:R-:W-:-:S03]  /*e360*/  ISETP.GE.AND P1, PT, R0, R21, PT ;  /* 0x000000150000720c */ /* 0x000fc60003f26270 */
[----:B------:R-:W3:Y:S04]  /*e370*/  @!P0 LDG.E R38, [R170.64+0x480] ;  /* 0x0004801eaa268981 */ /* 0x000ee8000c1e1900 */
[----:B------:R-:W3:Y:S04]  /*e380*/  @!P4 LDG.E R11, [R170.64+0x500] ;  /* 0x0005001eaa0bc981 */ /* 0x000ee8000c1e1900 */
[----:B------:R-:W3:Y:S04]  /*e390*/  @!P6 LDG.E R40, [R170.64+0x580] ;  /* 0x0005801eaa28e981 */ /* 0x000ee8000c1e1900 */
[----:B------:R-:W3:Y:S04]  /*e3a0*/  @!P5 LDG.E R13, [R170.64+0x600] ;  /* 0x0006001eaa0dd981 */ /* 0x000ee8000c1e1900 */
[----:B------:R-:W4:Y:S04]  /*e3b0*/  @!P3 LDG.E R42, [R170.64+0x680] ;  /* 0x0006801eaa2ab981 */ /* 0x000f28000c1e1900 */
[----:B------:R-:W5:Y:S04]  /*e3c0*/  @!P1 LDG.E R44, [R170.64+0x780] ;  /* 0x0007801eaa2c9981 */ /* 0x000f68000c1e1900 */
[----:B--2---:R-:W-:Y:S01]  /*e3d0*/  @!P2 STL [R1+0x8], R17 ;  /* 0x000008110100a387 */ /* 0x004fe20000100800 */
[----:B------:R-:W-:-:S13]  /*e3e0*/  ISETP.GE.AND P2, PT, R18, R21, PT ;  /* 0x000000151200720c */ /* 0x000fda0003f46270 */
[----:B------:R-:W2:Y:S01]  /*e3f0*/  @!P2 LDG.E R36, [R170.64+0x380] ;  /* 0x0003801eaa24a981 */ /* 0x000ea2000c1e1900 */
[----:B------:R-:W-:-:S13]  /*e400*/  ISETP.GE.AND P2, PT, R4, R21, PT ;  /* 0x000000150400720c */ /* 0x000fda0003f46270 */
[----:B------:R-:W2:Y:S04]  /*e410*/  @!P2 LDG.E R15, [R170.64+0x700] ;  /* 0x0007001eaa0fa981 */ /* 0x000ea8000c1e1900 */
[----:B---3--:R-:W-:Y:S04]  /*e420*/  STS [R58.X4], R17 ;  /* 0x000000113a007388 */ /* 0x008fe80000004800 */
[----:B----4-:R-:W-:Y:S04]  /*e430*/  STS [R56.X4+0x80], R2 ;  /* 0x0000800238007388 */ /* 0x010fe80000004800 */
[----:B-----5:R-:W-:Y:S04]  /*e440*/  STS [R252.X4+0x100], R3 ;  /* 0x00010003fc007388 */ /* 0x020fe80000004800 */
[----:B------:R-:W-:Y:S04]  /*e450*/  STS [R251.X4+0x180], R32 ;  /* 0x00018020fb007388 */ /* 0x000fe80000004800 */
[----:B------:R-:W-:Y:S04]  /*e460*/  STS [R250.X4+0x200], R5 ;  /* 0x00020005fa007388 */ /* 0x000fe80000004800 */
[----:B------:R-:W-:Y:S04]  /*e470*/  STS [R249.X4+0x280], R34 ;  /* 0x00028022f9007388 */ /* 0x000fe80000004800 */
[----:B------:R-:W-:Y:S01]  /*e480*/  STS [R248.X4+0x300], R7 ;  /* 0x00030007f8007388 */ /* 0x000fe20000004800 */
[----:B------:R-:W-:-:S03]  /*e490*/  SHF.R.S32.HI R75, RZ, 0x1f, R148 ;  /* 0x0000001fff4b7819 */ /* 0x000fc60000011494 */
[----:B--2---:R-:W-:Y:S04]  /*e4a0*/  STS [R245.X4+0x380], R36 ;  /* 0x00038024f5007388 */ /* 0x004fe80000004800 */
        /* <DEDUP_REMOVED lines=9> */
[----:B------:R-:W2:Y:S04]  /*e540*/  LDS R2, [R147.X4+0x4] ;  /* 0x0000040093027984 */ /* 0x000ea80000004800 */
[----:B------:R-:W3:Y:S04]  /*e550*/  LDS R3, [R147.X4+0x8] ;  /* 0x0000080093037984 */ /* 0x000ee80000004800 */
[----:B------:R-:W4:Y:S04]  /*e560*/  LDS R5, [R147.X4+0xc] ;  /* 0x00000c0093057984 */ /* 0x000f280000004800 */
[----:B------:R-:W5:Y:S01]  /*e570*/  LDS R7, [R147.X4+0x10] ;  /* 0x0000100093077984 */ /* 0x000f620000004800 */
[----:B--2---:R-:W-:-:S03]  /*e580*/  FADD.FTZ R9, R2, UR5 ;  /* 0x0000000502097e21 */ /* 0x004fc60008010000 */
[----:B------:R-:W2:Y:S01]  /*e590*/  LDS R2, [R147.X4+0x14] ;  /* 0x0000140093027984 */ /* 0x000ea20000004800 */
[----:B---3--:R-:W-:Y:S01]  /*e5a0*/  FADD.FTZ R11, R3, UR5 ;  /* 0x00000005030b7e21 */ /* 0x008fe20008010000 */
[----:B------:R-:W-:Y:S02]  /*e5b0*/  FSETP.GTU.FTZ.AND P1, PT, R9, 20, PT ;  /* 0x41a000000900780b */ /* 0x000fe40003f3c000 */
[----:B------:R-:W3:Y:S01]  /*e5c0*/  LDS R3, [R147.X4+0x18] ;  /* 0x0000180093037984 */ /* 0x000ee20000004800 */
[----:B----4-:R-:W-:Y:S01]  /*e5d0*/  FADD.FTZ R17, R5, UR5 ;  /* 0x0000000505117e21 */ /* 0x010fe20008010000 */
[----:B------:R-:W-:Y:S02]  /*e5e0*/  FSETP.GTU.FTZ.AND P6, PT, R11, 20, PT ;  /* 0x41a000000b00780b */ /* 0x000fe40003fdc000 */
[----:B------:R-:W4:Y:S02]  /*e5f0*/  LDS R5, [R147.X4+0x1c] ;  /* 0x00001c0093057984 */ /* 0x000f240000004800 */
[----:B------:R-:W-:Y:S01]  /*e600*/  FSETP.GTU.FTZ.AND P5, PT, R17, 20, PT ;  /* 0x41a000001100780b */ /* 0x000fe20003fbc000 */
[----:B-----5:R-:W-:-:S02]  /*e610*/  FADD.FTZ R19, R7, UR5 ;  /* 0x0000000507137e21 */ /* 0x020fc40008010000 */
[----:B------:R-:W5:Y:S02]  /*e620*/  LDS R7, [R147.X4+0x20] ;  /* 0x0000200093077984 */ /* 0x000f640000004800 */
[----:B------:R-:W-:Y:S02]  /*e630*/  @!P1 FMUL.FTZ R13, R9, -1.4426950216293334961 ;  /* 0xbfb8aa3b090d9820 */ /* 0x000fe40000410000 */
[----:B------:R-:W0:Y:S02]  /*e640*/  LDS R9, [R147.X4+0x24] ;  /* 0x0000240093097984 */ /* 0x000e240000004800 */
[----:B------:R-:W-:Y:S02]  /*e650*/  @!P6 FMUL.FTZ R15, R11, -1.4426950216293334961 ;  /* 0xbfb8aa3b0b0fe820 */ /* 0x000fe40000410000 */
[----:B------:R-:W0:Y:S01]  /*e660*/  LDS R11, [R147.X4+0x28] ;  /* 0x00002800930b7984 */ /* 0x000e220000004800 */
[----:B------:R-:W1:Y:S01]  /*e670*/  @!P1 MUFU.EX2 R13, R13 ;  /* 0x0000000d000d9308 */ /* 0x000e620000000800 */
[----:B------:R-:W-:-:S07]  /*e680*/  @!P5 FMUL.FTZ R17, R17, -1.4426950216293334961 ;  /* 0xbfb8aa3b1111d820 */ /* 0x000fce0000410000 */
[----:B------:R-:W2:Y:S08]  /*e690*/  @!P6 MUFU.EX2 R15, R15 ;  /* 0x0000000f000fe308 */ /* 0x000eb00000000800 */
[----:B------:R-:W3:Y:S01]  /*e6a0*/  @!P5 MUFU.EX2 R17, R17 ;  /* 0x000000110011d308 */ /* 0x000ee20000000800 */
[----:B-1----:R-:W-:Y:S02]  /*e6b0*/  @!P1 FADD.FTZ R13, R13, 1 ;  /* 0x3f8000000d0d9421 */ /* 0x002fe40000010000 */
[----:B--2---:R-:W-:-:S05]  /*e6c0*/  @!P6 FADD.FTZ R15, R15, 1 ;  /* 0x3f8000000f0fe421 */ /* 0x004fca0000010000 */
[----:B------:R-:W1:Y:S01]  /*e6d0*/  @!P1 MUFU.RCP R13, R13 ;  /* 0x0000000d000d9308 */ /* 0x000e620000001000 */
[----:B---3--:R-:W-:-:S07]  /*e6e0*/  @!P5 FADD.FTZ R17, R17, 1 ;  /* 0x3f8000001111d421 */ /* 0x008fce0000010000 */
[----:B------:R-:W2:Y:S01]  /*e6f0*/  @!P6 MUFU.RCP R32, R15 ;  /* 0x0000000f0020e308 */ /* 0x000ea20000001000 */
[----:B------:R-:W-:-:S07]  /*e700*/  FADD.FTZ R2, R2, UR5 ;  /* 0x0000000502027e21 */ /* 0x000fce0008010000 */
[----:B------:R-:W3:Y:S01]  /*e710*/  @!P5 MUFU.RCP R17, R17 ;  /* 0x000000110011d308 */ /* 0x000ee20000001000 */
[----:B------:R-:W-:Y:S02]  /*e720*/  FADD.FTZ R3, R3, UR5 ;  /* 0x0000000503037e21 */ /* 0x000fe40008010000 */
[----:B----4-:R-:W-:Y:S02]  /*e730*/  FADD.FTZ R5, R5, UR5 ;  /* 0x0000000505057e21 */ /* 0x010fe40008010000 */
[----:B-----5:R-:W-:Y:S02]  /*e740*/  FADD.FTZ R7, R7, UR5 ;  /* 0x0000000507077e21 */ /* 0x020fe40008010000 */
[----:B0-----:R-:W-:Y:S01]  /*e750*/  FADD.FTZ R9, R9, UR5 ;  /* 0x0000000509097e21 */ /* 0x001fe20008010000 */
[----:B------:R-:W-:Y:S01]  /*e760*/  FSETP.GTU.FTZ.AND P4, PT, R2, 20, PT ;  /* 0x41a000000200780b */ /* 0x000fe20003f9c000 */
[----:B-1----:R-:W-:Y:S01]  /*e770*/  @!P1 FMUL.FTZ R174, R174, R13 ;  /* 0x0000000daeae9220 */ /* 0x002fe20000410000 */
[----:B------:R-:W-:Y:S01]  /*e780*/  FSETP.GTU.FTZ.AND P3, PT, R3, 20, PT ;  /* 0x41a000000300780b */ /* 0x000fe20003f7c000 */
[----:B--2---:R-:W-:Y:S01]  /*e790*/  @!P6 FMUL.FTZ R175, R175, R32 ;  /* 0x00000020afafe220 */ /* 0x004fe20000410000 */
[----:B------:R-:W-:Y:S01]  /*e7a0*/  FSETP.GTU.FTZ.AND P2, PT, R5, 20, PT ;  /* 0x41a000000500780b */ /* 0x000fe20003f5c000 */
[----:B------:R-:W-:Y:S01]  /*e7b0*/  FADD.FTZ R11, R11, UR5 ;  /* 0x000000050b0b7e21 */ /* 0x000fe20008010000 */
[----:B------:R-:W-:-:S02]  /*e7c0*/  FSETP.GTU.FTZ.AND P1, PT, R7, 20, PT ;  /* 0x41a000000700780b */ /* 0x000fc40003f3c000 */
[----:B------:R-:W-:Y:S01]  /*e7d0*/  FSETP.GTU.FTZ.AND P6, PT, R9, 20, PT ;  /* 0x41a000000900780b */ /* 0x000fe20003fdc000 */
[----:B---3--:R-:W-:Y:S01]  /*e7e0*/  @!P5 FMUL.FTZ R176, R176, R17 ;  /* 0x00000011b0b0d220 */ /* 0x008fe20000410000 */
[----:B------:R-:W-:-:S03]  /*e7f0*/  FSETP.GTU.FTZ.AND P5, PT, R11, 20, PT ;  /* 0x41a000000b00780b */ /* 0x000fc60003fbc000 */
[----:B------:R-:W-:Y:S02]  /*e800*/  @!P4 FMUL.FTZ R2, R2, -1.4426950216293334961 ;  /* 0xbfb8aa3b0202c820 */ /* 0x000fe40000410000 */
[----:B------:R-:W-:Y:S02]  /*e810*/  @!P3 FMUL.FTZ R3, R3, -1.4426950216293334961 ;  /* 0xbfb8aa3b0303b820 */ /* 0x000fe40000410000 */
[----:B------:R-:W-:Y:S02]  /*e820*/  @!P2 FMUL.FTZ R5, R5, -1.4426950216293334961 ;  /* 0xbfb8aa3b0505a820 */ /* 0x000fe40000410000 */
[----:B------:R-:W-:Y:S02]  /*e830*/  @!P1 FMUL.FTZ R7, R7, -1.4426950216293334961 ;  /* 0xbfb8aa3b07079820 */ /* 0x000fe40000410000 */
[----:B------:R-:W-:Y:S01]  /*e840*/  @!P6 FMUL.FTZ R9, R9, -1.4426950216293334961 ;  /* 0xbfb8aa3b0909e820 */ /* 0x000fe20000410000 */
[----:B------:R-:W0:Y:S01]  /*e850*/  @!P4 MUFU.EX2 R2, R2 ;  /* 0x000000020002c308 */ /* 0x000e220000000800 */
[----:B------:R-:W-:Y:S01]  /*e860*/  @!P5 FMUL.FTZ R11, R11, -1.4426950216293334961 ;  /* 0xbfb8aa3b0b0bd820 */ /* 0x000fe20000410000 */
[----:B------:R-:W-:-:S02]  /*e870*/  FSETP.GTU.FTZ.AND P0, PT, R19, 20, PT ;  /* 0x41a000001300780b */ /* 0x000fc40003f1c000 */
[----:B------:R-:W-:-:S04]  /*e880*/  SHF.L.U32 R13, R150, 0x4, RZ ;  /* 0x00000004960d7819 */ /* 0x000fc800000006ff */
[----:B------:R-:W1:Y:S01]  /*e890*/  @!P3 MUFU.EX2 R3, R3 ;  /* 0x000000030003b308 */ /* 0x000e620000000800 */
[----:B------:R-:W-:-:S07]  /*e8a0*/  LOP3.LUT R32, R13, 0xfffffe00, RZ, 0xc0, !PT ;  /* 0xfffffe000d207812 */ /* 0x000fce00078ec0ff */
[----:B------:R-:W2:Y:S08]  /*e8b0*/  @!P2 MUFU.EX2 R5, R5 ;  /* 0x000000050005a308 */ /* 0x000eb00000000800 */
[----:B------:R-:W3:Y:S08]  /*e8c0*/  @!P1 MUFU.EX2 R7, R7 ;  /* 0x0000000700079308 */ /* 0x000ef00000000800 */
[----:B------:R-:W4:Y:S01]  /*e8d0*/  @!P6 MUFU.EX2 R9, R9 ;  /* 0x000000090009e308 */ /* 0x000f220000000800 */
[----:B------:R-:W-:-:S07]  /*e8e0*/  LEA R54, R149, R32, 0x4 ;  /* 0x0000002095367211 */ /* 0x000fce00078e20ff */
[----:B------:R-:W5:Y:S01]  /*e8f0*/  @!P5 MUFU.EX2 R11, R11 ;  /* 0x0000000b000bd308 */ /* 0x000f620000000800 */
[----:B------:R-:W-:Y:S01]  /*e900*/  @!P0 FMUL.FTZ R19, R19, -1.4426950216293334961 ;  /* 0xbfb8aa3b13138820 */ /* 0x000fe20000410000 */
[----:B------:R-:W-:Y:S01]  /*e910*/  IADD3 R15, R54, 0x2, RZ ;  /* 0x00000002360f7810 */ /* 0x000fe20007ffe0ff */
[----:B0-----:R-:W-:Y:S01]  /*e920*/  @!P4 FADD.FTZ R2, R2, 1 ;  /* 0x3f8000000202c421 */ /* 0x001fe20000010000 */
[----:B------:R-:W-:Y:S01]  /*e930*/  IADD3 R13, R54, 0x1, RZ ;  /* 0x00000001360d7810 */ /* 0x000fe20007ffe0ff */
[----:B-1----:R-:W-:Y:S02]  /*e940*/  @!P3 FADD.FTZ R3, R3, 1 ;  /* 0x3f8000000303b421 */ /* 0x002fe40000010000 */
[----:B--2---:R-:W-:Y:S02]  /*e950*/  @!P2 FADD.FTZ R5, R5, 1 ;  /* 0x3f8000000505a421 */ /* 0x004fe40000010000 */
[----:B---3--:R-:W-:Y:S02]  /*e960*/  @!P1 FADD.FTZ R7, R7, 1 ;  /* 0x3f80000007079421 */ /* 0x008fe40000010000 */
[----:B----4-:R-:W-:Y:S01]  /*e970*/  @!P6 FADD.FTZ R9, R9, 1 ;  /* 0x3f8000000909e421 */ /* 0x010fe20000010000 */
[-C--:B------:R-:W-:Y:S01]  /*e980*/  LEA.HI.SX32 R17, R13, R54.reuse, 0x1b ;  /* 0x000000360d117211 */ /* 0x080fe200078fdaff */
[----:B------:R-:W0:Y:S01]  /*e990*/  @!P0 MUFU.EX2 R19, R19 ;  /* 0x0000001300138308 */ /* 0x000e220000000800 */
[----:B------:R-:W-:Y:S01]  /*e9a0*/  LEA.HI.SX32 R36, R15, R54, 0x1b ;  /* 0x000000360f247211 */ /* 0x000fe200078fdaff */
[----:B-----5:R-:W-:-:S02]  /*e9b0*/  @!P5 FADD.FTZ R13, R11, 1 ;  /* 0x3f8000000b0dd421 */ /* 0x020fc40000010000 */
[----:B------:R-:W-:Y:S04]  /*e9c0*/  LDS R11, [R147.X4] ;  /* 0x00000000930b7984 */ /* 0x000fe80000004800 */
[----:B------:R1:W-:Y:S08]  /*e9d0*/  @!P4 MUFU.RCP R43, R2 ;  /* 0x00000002002bc308 */ /* 0x0003f00000001000 */
[----:B------:R2:W-:Y:S01]  /*e9e0*/  @!P3 MUFU.RCP R50, R3 ;  /* 0x000000030032b308 */ /* 0x0005e20000001000 */
[----:B-1----:R-:W1:Y:S07]  /*e9f0*/  LDS R2, [R147.X4+0x2c] ;  /* 0x00002c0093027984 */ /* 0x002e6e0000004800 */
[----:B------:R3:W-:Y:S01]  /*ea00*/  @!P2 MUFU.RCP R45, R5 ;  /* 0x00000005002da308 */ /* 0x0007e20000001000 */
[----:B--2---:R-:W-:Y:S07]  /*ea10*/  LDS R3, [R147.X4+0x30] ;  /* 0x0000300093037984 */ /* 0x004fee0000004800 */
[----:B------:R2:W-:Y:S01]  /*ea20*/  @!P1 MUFU.RCP R52, R7 ;  /* 0x0000000700349308 */ /* 0x0005e20000001000 */
[----:B---3--:R-:W3:Y:S07]  /*ea30*/  LDS R5, [R147.X4+0x34] ;  /* 0x0000340093057984 */ /* 0x008eee0000004800 */
[----:B------:R4:W5:Y:S01]  /*ea40*/  @!P6 MUFU.RCP R15, R9 ;  /* 0x00000009000fe308 */ /* 0x0009620000001000 */
[----:B--2---:R-:W2:Y:S04]  /*ea50*/  LDS R7, [R147.X4+0x38] ;  /* 0x0000380093077984 */ /* 0x004ea80000004800 */
[----:B----4-:R-:W4:Y:S04]  /*ea60*/  LDS R9, [R147.X4+0x3c] ;  /* 0x00003c0093097984 */ /* 0x010f280000004800 */
[----:B------:R-:W-:Y:S01]  /*ea70*/  BAR.SYNC.DEFER_BLOCKING 0x0 ;  /* 0x0000000000007b1d */ /* 0x000fe20000010000 */
[----:B0-----:R-:W-:Y:S01]  /*ea80*/  @!P0 FADD.FTZ R19, R19, 1 ;  /* 0x3f80000013138421 */ /* 0x001fe20000010000 */
[----:B------:R-:W-:-:S02]  /*ea90*/  IADD3 R23, R54, 0x3, RZ ;  /* 0x0000000336177810 */ /* 0x000fc40007ffe0ff */
[C---:B------:R-:W-:Y:S02]  /*eaa0*/  IADD3 R25, R54.reuse, 0x5, RZ ;  /* 0x0000000536197810 */ /* 0x040fe40007ffe0ff */
[----:B------:R0:W1:Y:S01]  /*eab0*/  @!P0 MUFU.RCP R48, R19 ;  /* 0x0000001300308308 */ /* 0x0000620000001000 */
[C---:B------:R-:W-:Y:S02]  /*eac0*/  IADD3 R27, R54.reuse, 0x6, RZ ;  /* 0x00000006361b7810 */ /* 0x040fe40007ffe0ff */
[C---:B------:R-:W-:Y:S02]  /*ead0*/  IADD3 R29, R54.reuse, 0x7, RZ ;  /* 0x00000007361d7810 */ /* 0x040fe40007ffe0ff */
[----:B------:R-:W-:Y:S02]  /*eae0*/  LEA.HI.SX32 R23, R23, R54, 0x1b ;  /* 0x0000003617177211 */ /* 0x000fe400078fdaff */
[C---:B0-----:R-:W-:Y:S02]  /*eaf0*/  IADD3 R19, R54.reuse, 0x4, RZ ;  /* 0x0000000436137810 */ /* 0x041fe40007ffe0ff */
[----:B------:R-:W-:-:S02]  /*eb00*/  IADD3 R31, R54, 0x8, RZ ;  /* 0x00000008361f7810 */ /* 0x000fc40007ffe0ff */
        /* <DEDUP_REMOVED lines=10> */
[----:B------:R-:W-:Y:S01]  /*ebb0*/  IADD3 R35, R54, 0xc, RZ ;  /* 0x0000000c36237810 */ /* 0x000fe20007ffe0ff */
[----:B-----5:R-:W-:Y:S01]  /*ebc0*/  @!P6 FMUL.FTZ R182, R182, R15 ;  /* 0x0000000fb6b6e220 */ /* 0x020fe20000410000 */
        /* <DEDUP_REMOVED lines=8> */
[----:B------:R-:W-:Y:S02]  /*ec50*/  ISETP.NE.AND P6, PT, R150, RZ, PT ;  /* 0x000000ff9600720c */ /* 0x000fe40003fc5270 */
[----:B------:R-:W-:Y:S01]  /*ec60*/  IADD3 R41, R54, 0xf, RZ ;  /* 0x0000000f36297810 */ /* 0x000fe20007ffe0ff */
[----:B------:R-:W-:Y:S01]  /*ec70*/  STS [R40.X4+0x18], R227 ;  /* 0x000018e328007388 */ /* 0x000fe20000004800 */
[-C--:B------:R-:W-:Y:S02]  /*ec80*/  LEA.HI.SX32 R27, R34, R54.reuse, 0x1b ;  /* 0x00000036221b7211 */ /* 0x080fe400078fdaff */
[-C--:B------:R-:W-:Y:S01]  /*ec90*/  LEA.HI.SX32 R46, R35, R54.reuse, 0x1b ;  /* 0x00000036232e7211 */ /* 0x080fe200078fdaff */
[----:B------:R-:W-:Y:S01]  /*eca0*/  STS [R29.X4+0x1c], R226 ;  /* 0x00001ce21d007388 */ /* 0x000fe20000004800 */
[----:B------:R-:W-:-:S02]  /*ecb0*/  LEA.HI.SX32 R37, R37, R54, 0x1b ;  /* 0x0000003625257211 */ /* 0x000fc400078fdaff */
[-C--:B------:R-:W-:Y:S01]  /*ecc0*/  LEA.HI.SX32 R39, R39, R54.reuse, 0x1b ;  /* 0x0000003627277211 */ /* 0x080fe200078fdaff */
[----:B------:R-:W-:Y:S01]  /*ecd0*/  STS [R42.X4+0x20], R225 ;  /* 0x000020e12a007388 */ /* 0x000fe20000004800 */
[----:B------:R-:W-:-:S03]  /*ece0*/  LEA.HI.SX32 R41, R41, R54, 0x1b ;  /* 0x0000003629297211 */ /* 0x000fc600078fdaff */
[----:B------:R-:W-:Y:S04]  /*ecf0*/  STS [R19.X4+0x24], R224 ;  /* 0x000024e013007388 */ /* 0x000fe80000004800 */
[----:B------:R-:W-:Y:S04]  /*ed00*/  STS [R44.X4+0x28], R223 ;  /* 0x000028df2c007388 */ /* 0x000fe80000004800 */
[----:B------:R-:W-:Y:S04]  /*ed10*/  STS [R27.X4+0x2c], R222 ;  /* 0x00002cde1b007388 */ /* 0x000fe80000004800 */
[----:B------:R-:W-:Y:S01]  /*ed20*/  STS [R46.X4+0x30], R221 ;  /* 0x000030dd2e007388 */ /* 0x000fe20000004800 */
[----:B------:R-:W-:-:S03]  /*ed30*/  @!P4 FMUL.FTZ R178, R178, R43 ;  /* 0x0000002bb2b2c220 */ /* 0x000fc60000410000 */
[----:B------:R-:W-:Y:S01]  /*ed40*/  STS [R37.X4+0x34], R220 ;  /* 0x000034dc25007388 */ /* 0x000fe20000004800 */
[----:B------:R-:W-:-:S03]  /*ed50*/  @!P2 FMUL.FTZ R180, R180, R45 ;  /* 0x0000002db4b4a220 */ /* 0x000fc60000410000 */
        /* <DEDUP_REMOVED lines=21> */
[----:B-1----:R-:W-:-:S02]  /*eeb0*/  FADD.FTZ R2, R2, UR5 ;  /* 0x0000000502027e21 */ /* 0x002fc40008010000 */
[----:B------:R-:W-:-:S03]  /*eec0*/  @!P0 FMUL.FTZ R177, R177, R48 ;  /* 0x00000030b1b18220 */ /* 0x000fc60000410000 */
[----:B------:R0:W1:Y:S01]  /*eed0*/  @!P5 MUFU.RCP R32, R13 ;  /* 0x0000000d0020d308 */ /* 0x0000620000001000 */
[----:B------:R-:W-:Y:S01]  /*eee0*/  FSETP.GTU.FTZ.AND P0, PT, R2, 20, PT ;  /* 0x41a000000200780b */ /* 0x000fe20003f1c000 */
[----:B---3--:R-:W-:Y:S02]  /*eef0*/  FADD.FTZ R15, R5, UR5 ;  /* 0x00000005050f7e21 */ /* 0x008fe40008010000 */
[----:B------:R-:W-:Y:S02]  /*ef00*/  @!P1 FMUL.FTZ R181, R181, R52 ;  /* 0x00000034b5b59220 */ /* 0x000fe40000410000 */
[----:B0-----:R-:W-:Y:S01]  /*ef10*/  FADD.FTZ R13, R3, UR5 ;  /* 0x00000005030d7e21 */ /* 0x001fe20008010000 */
[----:B------:R-:W-:-:S04]  /*ef20*/  FSETP.GTU.FTZ.AND P2, PT, R15, 20, PT ;  /* 0x41a000000f00780b */ /* 0x000fc80003f5c000 */
[----:B------:R-:W-:Y:S01]  /*ef30*/  FSETP.GTU.FTZ.AND P1, PT, R13, 20, PT ;  /* 0x41a000000d00780b */ /* 0x000fe20003f3c000 */
[----:B------:R-:W0:Y:S01]  /*ef40*/  LDS R73, [0x2100] ;  /* 0x00210000ff497984 */ /* 0x000e220000000800 */
[----:B------:R-:W-:Y:S02]  /*ef50*/  @!P3 FMUL.FTZ R179, R179, R50 ;  /* 0x00000032b3b3b220 */ /* 0x000fe40000410000 */
[----:B-1----:R-:W-:Y:S01]  /*ef60*/  @!P5 FMUL.FTZ R183, R183, R32 ;  /* 0x00000020b7b7d220 */ /* 0x002fe20000410000 */
[----:B------:R-:W-:Y:S01]  /*ef70*/  MOV R32, UR38 ;  /* 0x0000002600207c02 */ /* 0x000fe20008000f00 */
[----:B------:R-:W-:Y:S01]  /*ef80*/  @!P0 FMUL.FTZ R5, R2, -1.4426950216293334961 ;  /* 0xbfb8aa3b02058820 */ /* 0x000fe20000410000 */
[----:B------:R-:W-:Y:S01]  /*ef90*/  IADD3 R2, P3, R148, UR38, RZ ;  /* 0x0000002694027c10 */ /* 0x000fe2000ff7e0ff */
[----:B--2---:R-:W-:Y:S01]  /*efa0*/  FADD.FTZ R33, R7, UR5 ;  /* 0x0000000507217e21 */ /* 0x004fe20008010000 */
[----:B------:R-:W-:Y:S01]  /*efb0*/  UIMAD UR7, UR36, UR8, URZ ;  /* 0x00000008240772a4 */ /* 0x000fe2000f8e023f */
[----:B----4-:R-:W-:Y:S01]  /*efc0*/  FADD.FTZ R34, R9, UR5 ;  /* 0x0000000509227e21 */ /* 0x010fe20008010000 */
[----:B------:R-:W-:Y:S01]  /*efd0*/  LEA.HI.X.SX32 R3, R32, R75, 0x1, P3 ;  /* 0x0000004b20037211 */ /* 0x000fe200018f0eff */
[----:B------:R-:W-:Y:S01]  /*efe0*/  FADD.FTZ R32, R11, UR5 ;  /* 0x000000050b207e21 */ /* 0x000fe20008010000 */
[----:B------:R-:W-:Y:S01]  /*eff0*/  ULDC.64 UR38, c[0x0][0x2f8] ;  /* 0x0000be0000267ab9 */ /* 0x000fe20000000a00 */
[----:B------:R-:W-:-:S02]  /*f000*/  @!P1 FMUL.FTZ R9, R13, -1.4426950216293334961 ;  /* 0xbfb8aa3b0d099820 */ /* 0x000fc40000410000 */
[----:B------:R-:W-:Y:S01]  /*f010*/  @!P2 FMUL.FTZ R11, R15, -1.4426950216293334961 ;  /* 0xbfb8aa3b0f0ba820 */ /* 0x000fe20000410000 */
[----:B------:R-:W-:Y:S01]  /*f020*/  FSETP.GTU.FTZ.AND P3, PT, R33, 20, PT ;  /* 0x41a000002100780b */ /* 0x000fe20003f7c000 */
[----:B------:R1:W2:Y:S01]  /*f030*/  @!P0 MUFU.EX2 R7, R5 ;  /* 0x0000000500078308 */ /* 0x0002a20000000800 */
[----:B------:R-:W-:Y:S02]  /*f040*/  FSETP.GTU.FTZ.AND P4, PT, R34, 20, PT ;  /* 0x41a000002200780b */ /* 0x000fe40003f9c000 */
[----:B------:R-:W-:-:S05]  /*f050*/  FSETP.GTU.FTZ.AND P5, PT, R32, 20, PT ;  /* 0x41a000002000780b */ /* 0x000fca0003fbc000 */
[----:B------:R-:W3:Y:S08]  /*f060*/  @!P1 MUFU.EX2 R9, R9 ;  /* 0x0000000900099308 */ /* 0x000ef00000000800 */
[----:B------:R-:W4:Y:S01]  /*f070*/  @!P2 MUFU.EX2 R11, R11 ;  /* 0x0000000b000ba308 */ /* 0x000f220000000800 */
[----:B------:R-:W-:Y:S02]  /*f080*/  @!P3 FMUL.FTZ R13, R33, -1.4426950216293334961 ;  /* 0xbfb8aa3b210db820 */ /* 0x000fe40000410000 */
[----:B------:R-:W-:-:S02]  /*f090*/  @!P4 FMUL.FTZ R15, R34, -1.4426950216293334961 ;  /* 0xbfb8aa3b220fc820 */ /* 0x000fc40000410000 */
[----:B-1----:R-:W-:Y:S02]  /*f0a0*/  @!P5 FMUL.FTZ R5, R32, -1.4426950216293334961 ;  /* 0xbfb8aa3b2005d820 */ /* 0x002fe40000410000 */
[----:B--2---:R-:W-:Y:S01]  /*f0b0*/  @!P0 FADD.FTZ R7, R7, 1 ;  /* 0x3f80000007078421 */ /* 0x004fe20000010000 */
[----:B------:R-:W1:Y:S01]  /*f0c0*/  @!P3 MUFU.EX2 R13, R13 ;  /* 0x0000000d000db308 */ /* 0x000e620000000800 */
[----:B---3--:R-:W-:Y:S01]  /*f0d0*/  @!P1 FADD.FTZ R9, R9, 1 ;  /* 0x3f80000009099421 */ /* 0x008fe20000010000 */
[----:B0-----:R-:W-:Y:S01]  /*f0e0*/  ISETP.GE.AND P6, PT, R148, R73, PT ;  /* 0x000000499400720c */ /* 0x001fe20003fc6270 */
[----:B----4-:R-:W-:-:S05]  /*f0f0*/  @!P2 FADD.FTZ R11, R11, 1 ;  /* 0x3f8000000b0ba421 */ /* 0x010fca0000010000 */
[----:B------:R-:W0:Y:S01]  /*f100*/  @!P4 MUFU.EX2 R15, R15 ;  /* 0x0000000f000fc308 */ /* 0x000e220000000800 */
[----:B------:R-:W-:Y:S02]  /*f110*/  UIMAD UR22, UR35, UR9, UR7 ;  /* 0x00000009231672a4 */ /* 0x000fe4000f8e0207 */
[----:B------:R-:W-:-:S05]  /*f120*/  UIMAD UR7, UR36, UR38, URZ ;  /* 0x00000026240772a4 */ /* 0x000fca000f8e023f */
[----:B------:R-:W2:Y:S01]  /*f130*/  @!P5 MUFU.EX2 R5, R5 ;  /* 0x000000050005d308 */ /* 0x000ea20000000800 */
[----:B------:R-:W-:-:S07]  /*f140*/  UIMAD.WIDE.U32 UR20, UR35, UR8, URZ ;  /* 0x00000008231472a5 */ /* 0x000fce000f8e003f */
[----:B------:R-:W3:Y:S08]  /*f150*/  @!P0 MUFU.RCP R7, R7 ;  /* 0x0000000700078308 */ /* 0x000ef00000001000 */
[----:B------:R4:W0:Y:S08]  /*f160*/  @!P1 MUFU.RCP R48, R9 ;  /* 0x0000000900309308 */ /* 0x0008300000001000 */
[----:B------:R4:W0:Y:S01]  /*f170*/  @!P2 MUFU.RCP R50, R11 ;  /* 0x0000000b0032a308 */ /* 0x0008220000001000 */
[----:B------:R-:W-:Y:S01]  /*f180*/  UIMAD UR34, UR35, UR39, UR7 ;  /* 0x00000027232272a4 */ /* 0x000fe2000f8e0207 */
[----:B------:R-:W-:Y:S01]  /*f190*/  BSSY B0, `(.L_x_722) ;  /* 0x0000011000007945 */ /* 0x000fe20003800000 */
[----:B------:R-:W-:-:S02]  /*f1a0*/  UIMAD.WIDE.U32 UR8, UR35, UR38, URZ ;  /* 0x00000026230872a5 */ /* 0x000fc4000f8e003f */
[----:B------:R-:W-:Y:S01]  /*f1b0*/  UIADD3 UR7, UR21, UR22, URZ ;  /* 0x0000001615077290 */ /* 0x000fe2000fffe03f */
[----:B-1----:R-:W-:Y:S01]  /*f1c0*/  @!P3 FADD.FTZ R13, R13, 1 ;  /* 0x3f8000000d0db421 */ /* 0x002fe20000010000 */
[----:B------:R-:W-:Y:S05]  /*f1d0*/  @P6 BRA `(.L_x_723) ;  /* 0x000000c000006947 */ /* 0x000fea0003800000 */
[----:B--23--:R-:W-:Y:S01]  /*f1e0*/  MOV R33, UR35 ;  /* 0x0000002300217c02 */ /* 0x00cfe20008000f00 */
[----:B------:R-:W-:Y:S01]  /*f1f0*/  ULDC.64 UR38, c[0x0][0x2e0] ;  /* 0x0000b80000267ab9 */ /* 0x000fe20000000a00 */
[----:B----4-:R-:W-:Y:S01]  /*f200*/  MOV R9, UR16 ;  /* 0x0000001000097c02 */ /* 0x010fe20008000f00 */
        /* <DEDUP_REMOVED lines=9> */
.L_x_723:
[----:B--23--:R-:W-:Y:S05]  /*f2a0*/  BSYNC B0 ;  /* 0x0000000000007941 */ /* 0x00cfea0003800000 */
.L_x_722:
[----:B----4-:R-:W2:Y:S01]  /*f2b0*/  LDL.LU R11, [R1+0xc] ;  /* 0x00000c00010b7983 */ /* 0x010ea20000300800 */
[----:B------:R-:W-:Y:S01]  /*f2c0*/  ULDC UR38, c[0x0][0x174] ;  /* 0x00005d0000267ab9 */ /* 0x000fe20000000800 */
[----:B------:R-:W-:Y:S01]  /*f2d0*/  @!P0 FMUL.FTZ R184, R184, R7 ;  /* 0x00000007b8b88220 */ /* 0x000fe20000410000 */
[----:B------:R-:W-:Y:S01]  /*f2e0*/  UIADD3 UR38, UR6, -UR38, URZ ;  /* 0x8000002606267290 */ /* 0x000fe2000fffe03f */
[C---:B------:R-:W-:Y:S01]  /*f2f0*/  LEA R32, P0, R148.reuse, c[0x0][0x330], 0x2 ;  /* 0x0000cc0094207a11 */ /* 0x040fe200078010ff */
[----:B------:R-:W-:Y:S01]  /*f300*/  ULDC.64 UR22, c[0x0][0x2e0] ;  /* 0x0000b80000167ab9 */ /* 0x000fe20000000a00 */
[----:B0-----:R-:W-:Y:S01]  /*f310*/  @!P4 FADD.FTZ R15, R15, 1 ;  /* 0x3f8000000f0fc421 */ /* 0x001fe20000010000 */
[----:B------:R-:W-:Y:S01]  /*f320*/  UMOV UR21, UR7 ;  /* 0x0000000700157c82 */ /* 0x000fe20008000000 */
[----:B------:R-:W-:Y:S01]  /*f330*/  @!P5 FADD.FTZ R5, R5, 1 ;  /* 0x3f8000000505d421 */ /* 0x000fe20000010000 */
[----:B------:R-:W-:Y:S01]  /*f340*/  UIMAD.WIDE.U32 UR20, UR16, UR22, UR20 ;  /* 0x00000016101472a5 */ /* 0x000fe2000f8e0014 */
[----:B------:R-:W-:Y:S01]  /*f350*/  @!P1 FMUL.FTZ R185, R185, R48 ;  /* 0x00000030b9b99220 */ /* 0x000fe20000410000 */
[----:B------:R-:W-:Y:S01]  /*f360*/  UIMAD UR7, UR17, UR22, URZ ;  /* 0x00000016110772a4 */ /* 0x000fe2000f8e023f */
[----:B------:R-:W-:Y:S01]  /*f370*/  LEA.HI.X R7, R148, c[0x0][0x334], R75, 0x2, P0 ;  /* 0x0000cd0094077a11 */ /* 0x000fe200000f144b */
[----:B------:R-:W-:Y:S01]  /*f380*/  UIMAD UR22, UR38, -0x800, URZ ;  /* 0xfffff800261678a4 */ /* 0x000fe2000f8e023f */
[----:B------:R-:W0:Y:S01]  /*f390*/  @!P3 MUFU.RCP R13, R13 ;  /* 0x0000000d000db308 */ /* 0x000e220000001000 */
[----:B------:R-:W-:Y:S01]  /*f3a0*/  UIMAD UR7, UR16, UR23, UR7 ;  /* 0x00000017100772a4 */ /* 0x000fe2000f8e0207 */
[----:B------:R-:W-:Y:S01]  /*f3b0*/  @!P2 FMUL.FTZ R215, R215, R50 ;  /* 0x00000032d7d7a220 */ /* 0x000fe20000410000 */
[----:B------:R-:W-:Y:S01]  /*f3c0*/  UIADD3 UR38, UP0, UR22, UR20, URZ ;  /* 0x0000001416267290 */ /* 0x000fe2000ff1e03f */
[-C--:B------:R-:W-:Y:S01]  /*f3d0*/  ISETP.GE.AND P2, PT, R28, R73.reuse, PT ;  /* 0x000000491c00720c */ /* 0x080fe20003f46270 */
[----:B------:R-:W-:Y:S01]  /*f3e0*/  USHF.R.S32.HI UR23, URZ, 0x1f, UR22 ;  /* 0x0000001f3f177899 */ /* 0x000fe20008011416 */
[----:B------:R-:W-:Y:S01]  /*f3f0*/  ISETP.GE.AND P0, PT, R26, R73, PT ;  /* 0x000000491a00720c */ /* 0x000fe20003f06270 */
[----:B------:R-:W-:Y:S01]  /*f400*/  BSSY B0, `(.L_x_724) ;  /* 0x000006f000007945 */ /* 0x000fe20003800000 */
[----:B------:R-:W3:Y:S01]  /*f410*/  @!P4 MUFU.RCP R52, R15 ;  /* 0x0000000f0034c308 */ /* 0x000ee20000001000 */
[----:B------:R-:W-:Y:S01]  /*f420*/  UIADD3.X UR20, UR23, UR7, UR21, UP0, !UPT ;  /* 0x0000000717147290 */ /* 0x000fe200087fe415 */
[----:B------:R-:W-:Y:S01]  /*f430*/  MOV R9, UR38 ;  /* 0x0000002600097c02 */ /* 0x000fe20008000f00 */
[----:B------:R-:W-:Y:S01]  /*f440*/  UIADD3 UR7, UR9, UR34, URZ ;  /* 0x0000002209077290 */ /* 0x000fe2000fffe03f */
[----:B------:R-:W-:-:S02]  /*f450*/  ISETP.NE.AND P6, PT, R150, RZ, PT ;  /* 0x000000ff9600720c */ /* 0x000fc40003fc5270 */
[C---:B------:R-:W-:Y:S02]  /*f460*/  LEA R32, P1, R9.reuse, R32, 0x2 ;  /* 0x0000002009207211 */ /* 0x040fe400078210ff */
[----:B------:R-:W-:Y:S01]  /*f470*/  MOV R48, UR20 ;  /* 0x0000001400307c02 */ /* 0x000fe20008000f00 */
[----:B-1----:R-:W1:Y:S01]  /*f480*/  @!P5 MUFU.RCP R34, R5 ;  /* 0x000000050022d308 */ /* 0x002e620000001000 */
[----:B0-----:R-:W-:Y:S01]  /*f490*/  @!P3 FMUL.FTZ R216, R216, R13 ;  /* 0x0000000dd8d8b220 */ /* 0x001fe20000410000 */
[----:B------:R-:W-:Y:S02]  /*f4a0*/  ISETP.GE.AND P3, PT, R16, R73, PT ;  /* 0x000000491000720c */ /* 0x000fe40003f66270 */
[----:B------:R-:W-:Y:S02]  /*f4b0*/  LEA.HI.X R33, R9, R7, R48, 0x2, P1 ;  /* 0x0000000709217211 */ /* 0x000fe400008f1430 */
[-C--:B------:R-:W-:Y:S01]  /*f4c0*/  ISETP.GE.AND P1, PT, R24, R73.reuse, PT ;  /* 0x000000491800720c */ /* 0x080fe20003f26270 */
[----:B---3--:R-:W-:Y:S01]  /*f4d0*/  @!P4 FMUL.FTZ R217, R217, R52 ;  /* 0x00000034d9d9c220 */ /* 0x008fe20000410000 */
[-C--:B------:R-:W-:Y:S01]  /*f4e0*/  ISETP.GE.AND P4, PT, R18, R73.reuse, PT ;  /* 0x000000491200720c */ /* 0x080fe20003f86270 */
[----:B------:R-:W-:Y:S01]  /*f4f0*/  @!P2 STG.E [R32.64+-0x1f00], R45 ;  /* 0xffe1002d2000a986 */ /* 0x000fe2000c10191e */
[----:B------:R-:W-:-:S03]  /*f500*/  ISETP.GE.AND P2, PT, R22, R73, PT ;  /* 0x000000491600720c */ /* 0x000fc60003f46270 */
[----:B------:R-:W-:Y:S01]  /*f510*/  @!P0 STG.E [R32.64+-0x1e80], R47 ;  /* 0xffe1802f20008986 */ /* 0x000fe2000c10191e */
[-C--:B------:R-:W-:Y:S01]  /*f520*/  ISETP.GE.AND P0, PT, R14, R73.reuse, PT ;  /* 0x000000490e00720c */ /* 0x080fe20003f06270 */
[----:B-1----:R-:W-:Y:S01]  /*f530*/  @!P5 FMUL.FTZ R173, R173, R34 ;  /* 0x00000022adadd220 */ /* 0x002fe20000410000 */
[-C--:B------:R-:W-:Y:S01]  /*f540*/  ISETP.GE.AND P5, PT, R20, R73.reuse, PT ;  /* 0x000000491400720c */ /* 0x080fe20003fa6270 */
        /* <DEDUP_REMOVED lines=33> */
[----:B------:R-:W-:Y:S04]  /*f760*/  STS [R46.X4+0x30], R185 ;  /* 0x000030b92e007388 */ /* 0x000fe80000004800 */
        /* <DEDUP_REMOVED lines=19> */
[----:B--2---:R-:W-:-:S03]  /*f8a0*/  FADD.FTZ R5, R173, R11 ;  /* 0x0000000bad057221 */ /* 0x004fc60000010000 */
[----:B------:R-:W-:Y:S01]  /*f8b0*/  LDS R11, [R252.X4+0x100] ;  /* 0x00010000fc0b7984 */ /* 0x000fe20000004800 */
[----:B------:R-:W-:-:S03]  /*f8c0*/  FADD.FTZ R34, R5, R174 ;  /* 0x000000ae05227221 */ /* 0x000fc60000010000 */
[----:B------:R2:W-:Y:S01]  /*f8d0*/  @!P6 STS [0x2100], R21 ;  /* 0x00210015ff00e388 */ /* 0x0005e20000000800 */
[----:B------:R-:W-:-:S03]  /*f8e0*/  FADD.FTZ R5, R34, R175 ;  /* 0x000000af22057221 */ /* 0x000fc60000010000 */
[----:B------:R-:W-:Y:S01]  /*f8f0*/  BAR.SYNC.DEFER_BLOCKING 0x0 ;  /* 0x0000000000007b1d */ /* 0x000fe20000010000 */
[----:B------:R-:W-:-:S04]  /*f900*/  FADD.FTZ R34, R5, R176 ;  /* 0x000000b005227221 */ /* 0x000fc80000010000 */
[----:B------:R-:W-:-:S04]  /*f910*/  FADD.FTZ R5, R34, R177 ;  /* 0x000000b122057221 */ /* 0x000fc80000010000 */
[----:B0-----:R-:W-:Y:S01]  /*f920*/  FADD.FTZ R178, R5, R178 ;  /* 0x000000b205b27221 */ /* 0x001fe20000010000 */
[----:B------:R-:W-:-:S03]  /*f930*/  IADD3 R5, P1, R148, -0x7e0, RZ ;  /* 0xfffff82094057810 */ /* 0x000fc60007f3e0ff */
[----:B-1----:R-:W-:Y:S01]  /*f940*/  FADD.FTZ R179, R178, R179 ;  /* 0x000000b3b2b37221 */ /* 0x002fe20000010000 */
[----:B------:R-:W-:-:S03]  /*f950*/  IADD3.X R34, R75, -0x1, RZ, P1, !PT ;  /* 0xffffffff4b227810 */ /* 0x000fc60000ffe4ff */
[----:B---3--:R-:W-:-:S04]  /*f960*/  FADD.FTZ R180, R179, R180 ;  /* 0x000000b4b3b47221 */ /* 0x008fc80000010000 */
[----:B----4-:R-:W-:Y:S01]  /*f970*/  FADD.FTZ R181, R180, R181 ;  /* 0x000000b5b4b57221 */ /* 0x010fe20000010000 */
[----:B------:R-:W0:Y:S03]  /*f980*/  LDS R27, [0x2100] ;  /* 0x00210000ff1b7984 */ /* 0x000e260000000800 */
[----:B-----5:R-:W-:-:S04]  /*f990*/  FADD.FTZ R182, R181, R182 ;  /* 0x000000b6b5b67221 */ /* 0x020fc80000010000 */
[----:B------:R-:W-:-:S04]  /*f9a0*/  FADD.FTZ R183, R182, R183 ;  /* 0x000000b7b6b77221 */ /* 0x000fc80000010000 */
[----:B------:R-:W-:-:S04]  /*f9b0*/  FADD.FTZ R184, R183, R184 ;  /* 0x000000b8b7b87221 */ /* 0x000fc80000010000 */
[----:B------:R-:W-:-:S04]  /*f9c0*/  FADD.FTZ R184, R184, R185 ;  /* 0x000000b9b8b87221 */ /* 0x000fc80000010000 */
[----:B------:R-:W-:-:S04]  /*f9d0*/  FADD.FTZ R215, R184, R215 ;  /* 0x000000d7b8d77221 */ /* 0x000fc80000010000 */
[----:B------:R-:W-:-:S04]  /*f9e0*/  FADD.FTZ R216, R215, R216 ;  /* 0x000000d8d7d87221 */ /* 0x000fc80000010000 */
[----:B--2---:R-:W-:-:S05]  /*f9f0*/  FADD.FTZ R21, R216, R217 ;  /* 0x000000d9d8157221 */ /* 0x004fca0000010000 */
[----:B------:R1:W-:Y:S01]  /*fa00*/  STL [R1+0xc], R21 ;  /* 0x00000c1501007387 */ /* 0x0003e20000100800 */
[----:B0-----:R-:W-:-:S13]  /*fa10*/  ISETP.GE.AND P0, PT, R148, R27, PT ;  /* 0x0000001b9400720c */ /* 0x001fda0003f06270 */
[----:B------:R-:W-:Y:S05]  /*fa20*/  @P0 BRA `(.L_x_725) ;  /* 0x000000c000000947 */ /* 0x000fea0003800000 */
[----:B-1----:R-:W-:Y:S01]  /*fa30*/  MOV R21, UR35 ;  /* 0x0000002300157c02 */ /* 0x002fe20008000f00 */
        /* <DEDUP_REMOVED lines=8> */
[----:B------:R-:W-:-:S04]  /*fac0*/  LEA R32, P0, R2, c[0x0][0x340], 0x2 ;  /* 0x0000d00002207a11 */ /* 0x000fc800078010ff */
[----:B------:R-:W-:-:S05]  /*fad0*/  LEA.HI.X R33, R2, c[0x0][0x344], R3, 0x2, P0 ;  /* 0x0000d10002217a11 */ /* 0x000fca00000f1403 */
[----:B------:R0:W-:Y:S04]  /*fae0*/  STG.E [R32.64], R7 ;  /* 0x0000000720007986 */ /* 0x0001e8000c10191e */
.L_x_725:
[----:B-1----:R-:W-:Y:S05]  /*faf0*/  BSYNC B0 ;  /* 0x0000000000007941 */ /* 0x002fea0003800000 */
.L_x_724:
[----:B------:R-:W-:Y:S01]  /*fb00*/  ULDC.64 UR20, c[0x0][0x300] ;  /* 0x0000c00000147ab9 */ /* 0x000fe20000000a00 */
[C---:B------:R-:W-:Y:S01]  /*fb10*/  LEA R2, P0, R5.reuse, c[0x0][0x340], 0x2 ;  /* 0x0000d00005027a11 */ /* 0x040fe200078010ff */
[----:B------:R-:W-:Y:S01]  /*fb20*/  UMOV UR9, UR7 ;  /* 0x0000000700097c82 */ /* 0x000fe20008000000 */
[-C--:B------:R-:W-:Y:S01]  /*fb30*/  ISETP.GE.AND P3, PT, R30, R27.reuse, PT ;  /* 0x0000001b1e00720c */ /* 0x080fe20003f66270 */
[----:B------:R-:W-:Y:S01]  /*fb40*/  UIMAD.WIDE.U32 UR8, UR16, UR20, UR8 ;  /* 0x00000014100872a5 */ /* 0x000fe2000f8e0008 */
[-C--:B------:R-:W-:Y:S01]  /*fb50*/  ISETP.GE.AND P4, PT, R28, R27.reuse, PT ;  /* 0x0000001b1c00720c */ /* 0x080fe20003f86270 */
[----:B------:R-:W-:Y:S01]  /*fb60*/  UIMAD UR20, UR17, UR20, URZ ;  /* 0x00000014111472a4 */ /* 0x000fe2000f8e023f */
[----:B------:R-:W-:Y:S01]  /*fb70*/  LEA.HI.X R3, R5, c[0x0][0x344], R34, 0x2, P0 ;  /* 0x0000d10005037a11 */ /* 0x000fe200000f1422 */
        /* <DEDUP_REMOVED lines=48> */
.L_x_587:
        /* <DEDUP_REMOVED lines=35> */
.L_x_728:
[----:B-1----:R-:W-:Y:S05]  /*100b0*/  BSYNC B0 ;  /* 0x0000000000007941 */ /* 0x002fea0003800000 */
.L_x_727:
        /* <DEDUP_REMOVED lines=34> */
.L_x_730:
[----:B------:R-:W3:Y:S02]  /*102e0*/  S2R R11, SR_TID.X ;  /* 0x00000000000b7919 */ /* 0x000ee40000002100 */
.L_x_731:
[----:B-1----:R-:W-:Y:S05]  /*102f0*/  BSYNC B0 ;  /* 0x0000000000007941 */ /* 0x002fea0003800000 */
.L_x_729:
        /* <DEDUP_REMOVED lines=12> */
.L_x_732:
        /* <DEDUP_REMOVED lines=32> */
.L_x_625:
[----:B------:R-:W-:Y:S01]  /*105c0*/  HFMA2.MMA R69, -RZ, RZ, 0, 5.9604644775390625e-08 ;  /* 0x00000001ff457435 */ /* 0x000fe200000001ff */
[----:B------:R-:W-:-:S02]  /*105d0*/  MOV R72, R66 ;  /* 0x0000004200487202 */ /* 0x000fc40000000f00 */
[----:B------:R-:W-:Y:S02]  /*105e0*/  MOV R70, RZ ;  /* 0x000000ff00467202 */ /* 0x000fe40000000f00 */
[----:B------:R-:W-:Y:S02]  /*105f0*/  MOV R67, 0xffffffff ;  /* 0xffffffff00437802 */ /* 0x000fe40000000f00 */
[----:B------:R-:W-:Y:S02]  /*10600*/  MOV R64, 0x10620 ;  /* 0x0001062000407802 */ /* 0x000fe40000000f00 */
[----:B-----5:R-:W-:Y:S05]  /*10610*/  CALL.REL.NOINC `($__internal_20_$__cuda_sm70_shflsync_up) ;  /* 0x00001dc000007944 */ /* 0x020fea0003c00000 */
[----:B-1----:R-:W-:Y:S01]  /*10620*/  MOV R71, R67 ;  /* 0x0000004300477202 */ /* 0x002fe20000000f00 */
[----:B0-----:R-:W-:Y:S05]  /*10630*/  BRA `(.L_x_733) ;  /* 0xffff6f4000007947 */ /* 0x001fea000383ffff */
.L_x_626:
[----:B------:R-:W-:Y:S01]  /*10640*/  HFMA2.MMA R69, -RZ, RZ, 0, 5.9604644775390625e-08 ;  /* 0x00000001ff457435 */ /* 0x000fe200000001ff */
[----:B------:R-:W-:Y:S02]  /*10650*/  MOV R72, R76 ;  /* 0x0000004c00487202 */ /* 0x000fe40000000f00 */
[----:B------:R-:W-:Y:S02]  /*10660*/  MOV R70, RZ ;  /* 0x000000ff00467202 */ /* 0x000fe40000000f00 */
[----:B------:R-:W-:-:S02]  /*10670*/  MOV R67, 0xffffffff ;  /* 0xffffffff00437802 */ /* 0x000fc40000000f00 */
[----:B------:R-:W-:Y:S02]  /*10680*/  MOV R64, 0x106a0 ;  /* 0x000106a000407802 */ /* 0x000fe40000000f00 */
[----:B01---5:R-:W-:Y:S05]  /*10690*/  CALL.REL.NOINC `($__internal_20_$__cuda_sm70_shflsync_up) ;  /* 0x00001d4000007944 */ /* 0x023fea0003c00000 */
[----:B0-----:R-:W-:Y:S01]  /*106a0*/  HFMA2.MMA R69, -RZ, RZ, 0, 5.9604644775390625e-08 ;  /* 0x00000001ff457435 */ /* 0x001fe200000001ff */
[----:B-1----:R-:W-:Y:S02]  /*106b0*/  MOV R73, R67 ;  /* 0x0000004300497202 */ /* 0x002fe40000000f00 */
[----:B------:R-:W-:Y:S02]  /*106c0*/  MOV R72, R78 ;  /* 0x0000004e00487202 */ /* 0x000fe40000000f00 */
[----:B------:R-:W-:Y:S02]  /*106d0*/  MOV R70, RZ ;  /* 0x000000ff00467202 */ /* 0x000fe40000000f00 */
[----:B------:R-:W-:Y:S02]  /*106e0*/  MOV R67, 0xffffffff ;  /* 0xffffffff00437802 */ /* 0x000fe40000000f00 */
[----:B------:R-:W-:Y:S02]  /*106f0*/  MOV R64, 0x10710 ;  /* 0x0001071000407802 */ /* 0x000fe40000000f00 */
[----:B------:R-:W-:Y:S05]  /*10700*/  CALL.REL.NOINC `($__internal_20_$__cuda_sm70_shflsync_up) ;  /* 0x00001cd000007944 */ /* 0x000fea0003c00000 */
[----:B0-----:R-:W-:Y:S01]  /*10710*/  HFMA2.MMA R69, -RZ, RZ, 0, 5.9604644775390625e-08 ;  /* 0x00000001ff457435 */ /* 0x001fe200000001ff */
[----:B-1----:R-:W-:-:S02]  /*10720*/  MOV R75, R67 ;  /* 0x00000043004b7202 */ /* 0x002fc40000000f00 */
[----:B------:R-:W-:Y:S02]  /*10730*/  MOV R72, R79 ;  /* 0x0000004f00487202 */ /* 0x000fe40000000f00 */
[----:B------:R-:W-:Y:S02]  /*10740*/  MOV R70, RZ ;  /* 0x000000ff00467202 */ /* 0x000fe40000000f00 */
[----:B------:R-:W-:Y:S02]  /*10750*/  MOV R67, 0xffffffff ;  /* 0xffffffff00437802 */ /* 0x000fe40000000f00 */
[----:B------:R-:W-:Y:S02]  /*10760*/  MOV R64, 0x10780 ;  /* 0x0001078000407802 */ /* 0x000fe40000000f00 */
[----:B------:R-:W-:Y:S05]  /*10770*/  CALL.REL.NOINC `($__internal_20_$__cuda_sm70_shflsync_up) ;  /* 0x00001c6000007944 */ /* 0x000fea0003c00000 */
[C---:B-1----:R-:W-:Y:S01]  /*10780*/  FMUL.FTZ R68, R76.reuse, R67 ;  /* 0x000000434c447220 */ /* 0x042fe20000410000 */
[----:B------:R-:W-:Y:S01]  /*10790*/  ISETP.GE.AND P0, PT, R149, 0x1, PT ;  /* 0x000000019500780c */ /* 0x000fe20003f06270 */
[C---:B0-----:R-:W-:Y:S02]  /*107a0*/  FMUL.FTZ R70, R76.reuse, R75 ;  /* 0x0000004b4c467220 */ /* 0x041fe40000410000 */
[----:B------:R-:W-:-:S02]  /*107b0*/  FMUL.FTZ R64, R76, R73 ;  /* 0x000000494c407220 */ /* 0x000fc40000410000 */
[----:B------:R-:W-:Y:S02]  /*107c0*/  FFMA.FTZ R69, R66, R75, -R68 ;  /* 0x0000004b42457223 */ /* 0x000fe40000010844 */
[----:B------:R-:W-:Y:S02]  /*107d0*/  FMUL.FTZ R65, R76, R71 ;  /* 0x000000474c417220 */ /* 0x000fe40000410000 */
[C---:B------:R-:W-:Y:S01]  /*107e0*/  FFMA.FTZ R70, R66.reuse, R67, R70 ;  /* 0x0000004342467223 */ /* 0x040fe20000010046 */
[----:B------:R-:W-:Y:S01]  /*107f0*/  MOV R67, 0xffffffff ;  /* 0xffffffff00437802 */ /* 0x000fe20000000f00 */
[----:B------:R-:W-:Y:S01]  /*10800*/  FFMA.FTZ R71, R66, R71, -R64 ;  /* 0x0000004742477223 */ /* 0x000fe20000010840 */
[----:B------:R-:W-:Y:S01]  /*10810*/  MOV R64, 0x108d0 ;  /* 0x000108d000407802 */ /* 0x000fe20000000f00 */
[----:B------:R-:W-:Y:S02]  /*10820*/  FADD.FTZ R69, R78, R69 ;  /* 0x000000454e457221 */ /* 0x000fe40000010000 */
[----:B------:R-:W-:-:S02]  /*10830*/  FADD.FTZ R70, R79, R70 ;  /* 0x000000464f467221 */ /* 0x000fc40000010000 */
[C---:B------:R-:W-:Y:S01]  /*10840*/  FFMA.FTZ R65, R66.reuse, R73, R65 ;  /* 0x0000004942417223 */ /* 0x040fe20000010041 */
[----:B------:R-:W-:Y:S02]  /*10850*/  FSEL R73, R66, R71, !P0 ;  /* 0x0000004742497208 */ /* 0x000fe40004000000 */
[----:B------:R-:W-:Y:S01]  /*10860*/  FSEL R78, R78, R69, !P0 ;  /* 0x000000454e4e7208 */ /* 0x000fe20004000000 */
[----:B------:R-:W-:Y:S01]  /*10870*/  HFMA2.MMA R69, -RZ, RZ, 0, 1.1920928955078125e-07 ;  /* 0x00000002ff457435 */ /* 0x000fe200000001ff */
[----:B------:R-:W-:Y:S02]  /*10880*/  FSEL R79, R79, R70, !P0 ;  /* 0x000000464f4f7208 */ /* 0x000fe40004000000 */
[----:B------:R-:W-:Y:S02]  /*10890*/  FSEL R76, R76, R65, !P0 ;  /* 0x000000414c4c7208 */ /* 0x000fe40004000000 */
[----:B------:R-:W-:Y:S02]  /*108a0*/  MOV R70, RZ ;  /* 0x000000ff00467202 */ /* 0x000fe40000000f00 */
[----:B------:R-:W-:-:S02]  /*108b0*/  MOV R72, R73 ;  /* 0x0000004900487202 */ /* 0x000fc40000000f00 */
[----:B------:R-:W-:Y:S05]  /*108c0*/  CALL.REL.NOINC `($__internal_20_$__cuda_sm70_shflsync_up) ;  /* 0x00001b1000007944 */ /* 0x000fea0003c00000 */
[----:B0-----:R-:W-:Y:S01]  /*108d0*/  HFMA2.MMA R69, -RZ, RZ, 0, 1.1920928955078125e-07 ;  /* 0x00000002ff457435 */ /* 0x001fe200000001ff */
[----:B-1----:R-:W-:-:S02]  /*108e0*/  MOV R66, R67 ;  /* 0x0000004300427202 */ /* 0x002fc40000000f00 */
[----:B------:R-:W-:Y:S02]  /*108f0*/  MOV R72, R76 ;  /* 0x0000004c00487202 */ /* 0x000fe40000000f00 */
[----:B------:R-:W-:Y:S02]  /*10900*/  MOV R70, RZ ;  /* 0x000000ff00467202 */ /* 0x000fe40000000f00 */
[----:B------:R-:W-:Y:S02]  /*10910*/  MOV R67, 0xffffffff ;  /* 0xffffffff00437802 */ /* 0x000fe40000000f00 */
[----:B------:R-:W-:Y:S02]  /*10920*/  MOV R64, 0x10940 ;  /* 0x0001094000407802 */ /* 0x000fe40000000f00 */
[----:B------:R-:W-:Y:S05]  /*10930*/  CALL.REL.NOINC `($__internal_20_$__cuda_sm70_shflsync_up) ;  /* 0x00001aa000007944 */ /* 0x000fea0003c00000 */
[----:B0-----:R-:W-:Y:S01]  /*10940*/  HFMA2.MMA R69, -RZ, RZ, 0, 1.1920928955078125e-07 ;  /* 0x00000002ff457435 */ /* 0x001fe200000001ff */
[----:B-1----:R-:W-:Y:S02]  /*10950*/  MOV R68, R67 ;  /* 0x0000004300447202 */ /* 0x002fe40000000f00 */
[----:B------:R-:W-:Y:S02]  /*10960*/  MOV R72, R78 ;  /* 0x0000004e00487202 */ /* 0x000fe40000000f00 */
[----:B------:R-:W-:-:S02]  /*10970*/  MOV R70, RZ ;  /* 0x000000ff00467202 */ /* 0x000fc40000000f00 */
[----:B------:R-:W-:Y:S02]  /*10980*/  MOV R67, 0xffffffff ;  /* 0xffffffff00437802 */ /* 0x000fe40000000f00 */
[----:B------:R-:W-:Y:S02]  /*10990*/  MOV R64, 0x109b0 ;  /* 0x000109b000407802 */ /* 0x000fe40000000f00 */
[----:B------:R-:W-:Y:S05]  /*109a0*/  CALL.REL.NOINC `($__internal_20_$__cuda_sm70_shflsync_up) ;  /* 0x00001a3000007944 */ /* 0x000fea0003c00000 */
[----:B0-----:R-:W-:Y:S01]  /*109b0*/  HFMA2.MMA R69, -RZ, RZ, 0, 1.1920928955078125e-07 ;  /* 0x00000002ff457435 */ /* 0x001fe200000001ff */
[----:B-1----:R-:W-:Y:S02]  /*109c0*/  MOV R71, R67 ;  /* 0x0000004300477202 */ /* 0x002fe40000000f00 */
[----:B------:R-:W-:Y:S02]  /*109d0*/  MOV R72, R79 ;  /* 0x0000004f00487202 */ /* 0x000fe40000000f00 */
[----:B------:R-:W-:Y:S02]  /*109e0*/  MOV R70, RZ ;  /* 0x000000ff00467202 */ /* 0x000fe40000000f00 */
[----:B------:R-:W-:Y:S02]  /*109f0*/  MOV R67, 0xffffffff ;  /* 0xffffffff00437802 */ /* 0x000fe40000000f00 */
[----:B------:R-:W-:-:S02]  /*10a00*/  MOV R64, 0x10a20 ;  /* 0x00010a2000407802 */ /* 0x000fc40000000f00 */
[----:B------:R-:W-:Y:S05]  /*10a10*/  CALL.REL.NOINC `($__internal_20_$__cuda_sm70_shflsync_up) ;  /* 0x000019c000007944 */ /* 0x000fea0003c00000 */
[----:B------:R-:W-:Y:S01]  /*10a20*/  ISETP.GE.AND P0, PT, R149, 0x2, PT ;  /* 0x000000029500780c */ /* 0x000fe20003f06270 */
[-C--:B------:R-:W-:Y:S01]  /*10a30*/  FMUL.FTZ R64, R66, R76.reuse ;  /* 0x0000004c42407220 */ /* 0x080fe20000410000 */
[----:B0-----:R-:W-:Y:S01]  /*10a40*/  HFMA2.MMA R69, -RZ, RZ, 0, 2.384185791015625e-07 ;  /* 0x00000004ff457435 */ /* 0x001fe200000001ff */
[----:B------:R-:W-:-:S02]  /*10a50*/  FMUL.FTZ R72, R71, R76 ;  /* 0x0000004c47487220 */ /* 0x000fc40000410000 */
[----:B-1----:R-:W-:Y:S02]  /*10a60*/  FMUL.FTZ R70, R76, R67 ;  /* 0x000000434c467220 */ /* 0x002fe40000410000 */
[C---:B------:R-:W-:Y:S02]  /*10a70*/  FFMA.FTZ R65, R68.reuse, R73, R64 ;  /* 0x0000004944417223 */ /* 0x040fe40000010040 */
[----:B------:R-:W-:Y:S02]  /*10a80*/  FMUL.FTZ R64, R68, R76 ;  /* 0x0000004c44407220 */ /* 0x000fe40000410000 */
[----:B------:R-:W-:Y:S01]  /*10a90*/  FFMA.FTZ R72, R73, R67, R72 ;  /* 0x0000004349487223 */ /* 0x000fe20000010048 */
[----:B------:R-:W-:Y:S01]  /*10aa0*/  FSEL R76, R76, R65, !P0 ;  /* 0x000000414c4c7208 */ /* 0x000fe20004000000 */
[-C--:B------:R-:W-:Y:S01]  /*10ab0*/  FFMA.FTZ R71, R71, R73.reuse, -R70 ;  /* 0x0000004947477223 */ /* 0x080fe20000010846 */
[----:B------:R-:W-:Y:S01]  /*10ac0*/  MOV R70, RZ ;  /* 0x000000ff00467202 */ /* 0x000fe20000000f00 */
[----:B------:R-:W-:Y:S01]  /*10ad0*/  @P0 FFMA.FTZ R73, R66, R73, -R64 ;  /* 0x0000004942490223 */ /* 0x000fe20000010840 */
[----:B------:R-:W-:Y:S01]  /*10ae0*/  MOV R67, 0xffffffff ;  /* 0xffffffff00437802 */ /* 0x000fe20000000f00 */
[----:B------:R-:W-:Y:S01]  /*10af0*/  @P0 FADD.FTZ R79, R79, R72 ;  /* 0x000000484f4f0221 */ /* 0x000fe20000010000 */
[----:B------:R-:W-:Y:S01]  /*10b00*/  MOV R64, 0x10b40 ;  /* 0x00010b4000407802 */ /* 0x000fe20000000f00 */
[----:B------:R-:W-:Y:S01]  /*10b10*/  @P0 FADD.FTZ R78, R78, R71 ;  /* 0x000000474e4e0221 */ /* 0x000fe20000010000 */
[----:B------:R-:W-:-:S02]  /*10b20*/  MOV R72, R73 ;  /* 0x0000004900487202 */ /* 0x000fc40000000f00 */
[----:B------:R-:W-:Y:S05]  /*10b30*/  CALL.REL.NOINC `($__internal_20_$__cuda_sm70_shflsync_up) ;  /* 0x000018a000007944 */ /* 0x000fea0003c00000 */
[----:B0-----:R-:W-:Y:S01]  /*10b40*/  HFMA2.MMA R69, -RZ, RZ, 0, 2.384185791015625e-07 ;  /* 0x00000004ff457435 */ /* 0x001fe200000001ff */
[----:B-1----:R-:W-:-:S02]  /*10b50*/  MOV R66, R67 ;  /* 0x0000004300427202 */ /* 0x002fc40000000f00 */
[----:B------:R-:W-:Y:S02]  /*10b60*/  MOV R72, R76 ;  /* 0x0000004c00487202 */ /* 0x000fe40000000f00 */
[----:B------:R-:W-:Y:S02]  /*10b70*/  MOV R70, RZ ;  /* 0x000000ff00467202 */ /* 0x000fe40000000f00 */
[----:B------:R-:W-:Y:S02]  /*10b80*/  MOV R67, 0xffffffff ;  /* 0xffffffff00437802 */ /* 0x000fe40000000f00 */
[----:B------:R-:W-:Y:S02]  /*10b90*/  MOV R64, 0x10bb0 ;  /* 0x00010bb000407802 */ /* 0x000fe40000000f00 */
[----:B------:R-:W-:Y:S05]  /*10ba0*/  CALL.REL.NOINC `($__internal_20_$__cuda_sm70_shflsync_up) ;  /* 0x0000183000007944 */ /* 0x000fea0003c00000 */
[----:B0-----:R-:W-:Y:S01]  /*10bb0*/  HFMA2.MMA R69, -RZ, RZ, 0, 2.384185791015625e-07 ;  /* 0x00000004ff457435 */ /* 0x001fe200000001ff */
[----:B-1----:R-:W-:Y:S02]  /*10bc0*/  MOV R68, R67 ;  /* 0x0000004300447202 */ /* 0x002fe40000000f00 */
[----:B------:R-:W-:Y:S02]  /*10bd0*/  MOV R72, R78 ;  /* 0x0000004e00487202 */ /* 0x000fe40000000f00 */
[----:B------:R-:W-:-:S02]  /*10be0*/  MOV R70, RZ ;  /* 0x000000ff00467202 */ /* 0x000fc40000000f00 */
[----:B------:R-:W-:Y:S02]  /*10bf0*/  MOV R67, 0xffffffff ;  /* 0xffffffff00437802 */ /* 0x000fe40000000f00 */
[----:B------:R-:W-:Y:S02]  /*10c00*/  MOV R64, 0x10c20 ;  /* 0x00010c2000407802 */ /* 0x000fe40000000f00 */
[----:B------:R-:W-:Y:S05]  /*10c10*/  CALL.REL.NOINC `($__internal_20_$__cuda_sm70_shflsync_up) ;  /* 0x000017c000007944 */ /* 0x000fea0003c00000 */
[----:B0-----:R-:W-:Y:S01]  /*10c20*/  HFMA2.MMA R69, -RZ, RZ, 0, 2.384185791015625e-07 ;  /* 0x00000004ff457435 */ /* 0x001fe200000001ff */
[----:B-1----:R-:W-:Y:S02]  /*10c30*/  MOV R71, R67 ;  /* 0x0000004300477202 */ /* 0x002fe40000000f00 */
[----:B------:R-:W-:Y:S02]  /*10c40*/  MOV R72, R79 ;  /* 0x0000004f00487202 */ /* 0x000fe40000000f00 */
[----:B------:R-:W-:Y:S02]  /*10c50*/  MOV R70, RZ ;  /* 0x000000ff00467202 */ /* 0x000fe40000000f00 */
[----:B------:R-:W-:Y:S02]  /*10c60*/  MOV R67, 0xffffffff ;  /* 0xffffffff00437802 */ /* 0x000fe40000000f00 */
[----:B------:R-:W-:-:S02]  /*10c70*/  MOV R64, 0x10c90 ;  /* 0x00010c9000407802 */ /* 0x000fc40000000f00 */
[----:B------:R-:W-:Y:S05]  /*10c80*/  CALL.REL.NOINC `($__internal_20_$__cuda_sm70_shflsync_up) ;  /* 0x0000175000007944 */ /* 0x000fea0003c00000 */
[----:B------:R-:W-:Y:S01]  /*10c90*/  ISETP.GE.AND P0, PT, R149, 0x4, PT ;  /* 0x000000049500780c */ /* 0x000fe20003f06270 */
[----:B------:R-:W-:-:S02]  /*10ca0*/  FMUL.FTZ R64, R66, R76 ;  /* 0x0000004c42407220 */ /* 0x000fc40000410000 */
[----:B01----:R-:W-:Y:S02]  /*10cb0*/  FMUL.FTZ R70, R76, R67 ;  /* 0x000000434c467220 */ /* 0x003fe40000410000 */
[CC--:B------:R-:W-:Y:S02]  /*10cc0*/  FMUL.FTZ R72, R71.reuse, R76.reuse ;  /* 0x0000004c47487220 */ /* 0x0c0fe40000410000 */
[CC--:B------:R-:W-:Y:S02]  /*10cd0*/  FFMA.FTZ R69, R68.reuse, R73.reuse, R64 ;  /* 0x0000004944457223 */ /* 0x0c0fe40000010040 */
[----:B------:R-:W-:Y:S02]  /*10ce0*/  FMUL.FTZ R64, R68, R76 ;  /* 0x0000004c44407220 */ /* 0x000fe40000410000 */
[----:B------:R-:W-:Y:S01]  /*10cf0*/  FFMA.FTZ R65, R71, R73, -R70 ;  /* 0x0000004947417223 */ /* 0x000fe20000010846 */
[----:B------:R-:W-:Y:S01]  /*10d00*/  FSEL R76, R76, R69, !P0 ;  /* 0x000000454c4c7208 */ /* 0x000fe20004000000 */
[----:B------:R-:W-:Y:S01]  /*10d10*/  FFMA.FTZ R72, R73, R67, R72 ;  /* 0x0000004349487223 */ /* 0x000fe20000010048 */
[----:B------:R-:W-:Y:S01]  /*10d20*/  HFMA2.MMA R69, -RZ, RZ, 0, 4.76837158203125e-07 ;  /* 0x00000008ff457435 */ /* 0x000fe200000001ff */
[----:B------:R-:W-:Y:S01]  /*10d30*/  @P0 FFMA.FTZ R73, R66, R73, -R64 ;  /* 0x0000004942490223 */ /* 0x000fe20000010840 */
[----:B------:R-:W-:Y:S01]  /*10d40*/  MOV R70, RZ ;  /* 0x000000ff00467202 */ /* 0x000fe20000000f00 */
[----:B------:R-:W-:Y:S01]  /*10d50*/  @P0 FADD.FTZ R79, R79, R72 ;  /* 0x000000484f4f0221 */ /* 0x000fe20000010000 */
[----:B------:R-:W-:Y:S01]  /*10d60*/  MOV R67, 0xffffffff ;  /* 0xffffffff00437802 */ /* 0x000fe20000000f00 */
[----:B------:R-:W-:Y:S01]  /*10d70*/  @P0 FADD.FTZ R78, R78, R65 ;  /* 0x000000414e4e0221 */ /* 0x000fe20000010000 */
[----:B------:R-:W-:-:S02]  /*10d80*/  MOV R72, R73 ;  /* 0x0000004900487202 */ /* 0x000fc40000000f00 */
[----:B------:R-:W-:Y:S02]  /*10d90*/  MOV R64, 0x10db0 ;  /* 0x00010db000407802 */ /* 0x000fe40000000f00 */
[----:B------:R-:W-:Y:S05]  /*10da0*/  CALL.REL.NOINC `($__internal_20_$__cuda_sm70_shflsync_up) ;  /* 0x0000163000007944 */ /* 0x000fea0003c00000 */
[----:B0-----:R-:W-:Y:S01]  /*10db0*/  HFMA2.MMA R69, -RZ, RZ, 0, 4.76837158203125e-07 ;  /* 0x00000008ff457435 */ /* 0x001fe200000001ff */
[----:B-1----:R-:W-:Y:S02]  /*10dc0*/  MOV R66, R67 ;  /* 0x0000004300427202 */ /* 0x002fe40000000f00 */
[----:B------:R-:W-:Y:S02]  /*10dd0*/  MOV R72, R76 ;  /* 0x0000004c00487202 */ /* 0x000fe40000000f00 */
[----:B------:R-:W-:Y:S02]  /*10de0*/  MOV R70, RZ ;  /* 0x000000ff00467202 */ /* 0x000fe40000000f00 */
[----:B------:R-:W-:Y:S02]  /*10df0*/  MOV R67, 0xffffffff ;  /* 0xffffffff00437802 */ /* 0x000fe40000000f00 */
[----:B------:R-:W-:Y:S02]  /*10e00*/  MOV R64, 0x10e20 ;  /* 0x00010e2000407802 */ /* 0x000fe40000000f00 */
[----:B------:R-:W-:Y:S05]  /*10e10*/  CALL.REL.NOINC `($__internal_20_$__cuda_sm70_shflsync_up) ;  /* 0x000015c000007944 */ /* 0x000fea0003c00000 */
[----:B0-----:R-:W-:Y:S01]  /*10e20*/  HFMA2.MMA R69, -RZ, RZ, 0, 4.76837158203125e-07 ;  /* 0x00000008ff457435 */ /* 0x001fe200000001ff */
[----:B-1----:R-:W-:-:S02]  /*10e30*/  MOV R68, R67 ;  /* 0x0000004300447202 */ /* 0x002fc40000000f00 */
[----:B------:R-:W-:Y:S02]  /*10e40*/  MOV R72, R78 ;  /* 0x0000004e00487202 */ /* 0x000fe40000000f00 */
[----:B------:R-:W-:Y:S02]  /*10e50*/  MOV R70, RZ ;  /* 0x000000ff00467202 */ /* 0x000fe40000000f00 */
[----:B------:R-:W-:Y:S02]  /*10e60*/  MOV R67, 0xffffffff ;  /* 0xffffffff00437802 */ /* 0x000fe40000000f00 */
[----:B------:R-:W-:Y:S02]  /*10e70*/  MOV R64, 0x10e90 ;  /* 0x00010e9000407802 */ /* 0x000fe40000000f00 */
[----:B------:R-:W-:Y:S05]  /*10e80*/  CALL.REL.NOINC `($__internal_20_$__cuda_sm70_shflsync_up) ;  /* 0x0000155000007944 */ /* 0x000fea0003c00000 */
[----:B0-----:R-:W-:Y:S01]  /*10e90*/  HFMA2.MMA R69, -RZ, RZ, 0, 4.76837158203125e-07 ;  /* 0x00000008ff457435 */ /* 0x001fe200000001ff */
[----:B-1----:R-:W-:Y:S02]  /*10ea0*/  MOV R71, R67 ;  /* 0x0000004300477202 */ /* 0x002fe40000000f00 */
[----:B------:R-:W-:Y:S02]  /*10eb0*/  MOV R72, R79 ;  /* 0x0000004f00487202 */ /* 0x000fe40000000f00 */
[----:B------:R-:W-:-:S02]  /*10ec0*/  MOV R70, RZ ;  /* 0x000000ff00467202 */ /* 0x000fc40000000f00 */
[----:B------:R-:W-:Y:S02]  /*10ed0*/  MOV R67, 0xffffffff ;  /* 0xffffffff00437802 */ /* 0x000fe40000000f00 */
[----:B------:R-:W-:Y:S02]  /*10ee0*/  MOV R64, 0x10f00 ;  /* 0x00010f0000407802 */ /* 0x000fe40000000f00 */
[----:B------:R-:W-:Y:S05]  /*10ef0*/  CALL.REL.NOINC `($__internal_20_$__cuda_sm70_shflsync_up) ;  /* 0x000014e000007944 */ /* 0x000fea0003c00000 */
[----:B------:R-:W-:Y:S01]  /*10f00*/  ISETP.GE.AND P0, PT, R149, 0x8, PT ;  /* 0x000000089500780c */ /* 0x000fe20003f06270 */
[-C--:B------:R-:W-:Y:S01]  /*10f10*/  FMUL.FTZ R64, R66, R76.reuse ;  /* 0x0000004c42407220 */ /* 0x080fe20000410000 */
[----:B0-----:R-:W-:Y:S01]  /*10f20*/  HFMA2.MMA R69, -RZ, RZ, 0, 9.5367431640625e-07 ;  /* 0x00000010ff457435 */ /* 0x001fe200000001ff */
[----:B-1----:R-:W-:Y:S02]  /*10f30*/  FMUL.FTZ R70, R76, R67 ;  /* 0x000000434c467220 */ /* 0x002fe40000410000 */
[-C--:B------:R-:W-:Y:S02]  /*10f40*/  FMUL.FTZ R72, R71, R76.reuse ;  /* 0x0000004c47487220 */ /* 0x080fe40000410000 */
[C---:B------:R-:W-:Y:S02]  /*10f50*/  FFMA.FTZ R65, R68.reuse, R73, R64 ;  /* 0x0000004944417223 */ /* 0x040fe40000010040 */
[----:B------:R-:W-:-:S02]  /*10f60*/  FMUL.FTZ R64, R68, R76 ;  /* 0x0000004c44407220 */ /* 0x000fc40000410000 */
[----:B------:R-:W-:Y:S01]  /*10f70*/  FFMA.FTZ R71, R71, R73, -R70 ;  /* 0x0000004947477223 */ /* 0x000fe20000010846 */
[----:B------:R-:W-:Y:S01]  /*10f80*/  MOV R70, RZ ;  /* 0x000000ff00467202 */ /* 0x000fe20000000f00 */
[----:B------:R-:W-:Y:S01]  /*10f90*/  FFMA.FTZ R72, R73, R67, R72 ;  /* 0x0000004349487223 */ /* 0x000fe20000010048 */
[----:B------:R-:W-:Y:S01]  /*10fa0*/  MOV R67, 0xffffffff ;  /* 0xffffffff00437802 */ /* 0x000fe20000000f00 */
[----:B------:R-:W-:Y:S01]  /*10fb0*/  @P0 FFMA.FTZ R73, R66, R73, -R64 ;  /* 0x0000004942490223 */ /* 0x000fe20000010840 */
[----:B------:R-:W-:Y:S01]  /*10fc0*/  MOV R64, 0x11040 ;  /* 0x0001104000407802 */ /* 0x000fe20000000f00 */
[----:B------:R-:W-:Y:S01]  /*10fd0*/  @P0 FADD.FTZ R78, R78, R71 ;  /* 0x000000474e4e0221 */ /* 0x000fe20000010000 */
[----:B------:R-:W-:Y:S01]  /*10fe0*/  FSEL R71, R76, R65, !P0 ;  /* 0x000000414c477208 */ /* 0x000fe20004000000 */
[----:B------:R-:W-:Y:S01]  /*10ff0*/  @P0 FADD.FTZ R79, R79, R72 ;  /* 0x000000484f4f0221 */ /* 0x000fe20000010000 */
[-C--:B------:R-:W-:Y:S02]  /*11000*/  MOV R66, R73.reuse ;  /* 0x0000004900427202 */ /* 0x080fe40000000f00 */
[----:B------:R-:W-:-:S02]  /*11010*/  MOV R72, R73 ;  /* 0x0000004900487202 */ /* 0x000fc40000000f00 */
[----:B------:R-:W-:Y:S02]  /*11020*/  MOV R68, R78 ;  /* 0x0000004e00447202 */ /* 0x000fe40000000f00 */
[----:B------:R-:W-:Y:S05]  /*11030*/  CALL.REL.NOINC `($__internal_20_$__cuda_sm70_shflsync_up) ;  /* 0x000013a000007944 */ /* 0x000fea0003c00000 */
[----:B0-----:R-:W-:Y:S01]  /*11040*/  HFMA2.MMA R69, -RZ, RZ, 0, 9.5367431640625e-07 ;  /* 0x00000010ff457435 */ /* 0x001fe200000001ff */
[----:B-1----:R-:W-:Y:S02]  /*11050*/  MOV R74, R67 ;  /* 0x00000043004a7202 */ /* 0x002fe40000000f00 */
[----:B------:R-:W-:Y:S02]  /*11060*/  MOV R72, R71 ;  /* 0x0000004700487202 */ /* 0x000fe40000000f00 */
[----:B------:R-:W-:Y:S02]  /*11070*/  MOV R70, RZ ;  /* 0x000000ff00467202 */ /* 0x000fe40000000f00 */
[----:B------:R-:W-:Y:S02]  /*11080*/  MOV R67, 0xffffffff ;  /* 0xffffffff00437802 */ /* 0x000fe40000000f00 */
[----:B------:R-:W-:Y:S02]  /*11090*/  MOV R64, 0x110b0 ;  /* 0x000110b000407802 */ /* 0x000fe40000000f00 */
[----:B------:R-:W-:Y:S05]  /*110a0*/  CALL.REL.NOINC `($__internal_20_$__cuda_sm70_shflsync_up) ;  /* 0x0000133000007944 */ /* 0x000fea0003c00000 */
[----:B0-----:R-:W-:Y:S01]  /*110b0*/  HFMA2.MMA R69, -RZ, RZ, 0, 9.5367431640625e-07 ;  /* 0x00000010ff457435 */ /* 0x001fe200000001ff */
[----:B-1----:R-:W-:-:S02]  /*110c0*/  MOV R76, R67 ;  /* 0x00000043004c7202 */ /* 0x002fc40000000f00 */
[----:B------:R-:W-:Y:S02]  /*110d0*/  MOV R72, R78 ;  /* 0x0000004e00487202 */ /* 0x000fe40000000f00 */
[----:B------:R-:W-:Y:S02]  /*110e0*/  MOV R70, RZ ;  /* 0x000000ff00467202 */ /* 0x000fe40000000f00 */
[----:B------:R-:W-:Y:S02]  /*110f0*/  MOV R67, 0xffffffff ;  /* 0xffffffff00437802 */ /* 0x000fe40000000f00 */
[----:B------:R-:W-:Y:S02]  /*11100*/  MOV R64, 0x11120 ;  /* 0x0001112000407802 */ /* 0x000fe40000000f00 */
[----:B------:R-:W-:Y:S05]  /*11110*/  CALL.REL.NOINC `($__internal_20_$__cuda_sm70_shflsync_up) ;  /* 0x000012c000007944 */ /* 0x000fea0003c00000 */
[----:B0-----:R-:W-:Y:S01]  /*11120*/  HFMA2.MMA R69, -RZ, RZ, 0, 9.5367431640625e-07 ;  /* 0x00000010ff457435 */ /* 0x001fe200000001ff */
[----:B-1----:R-:W-:Y:S02]  /*11130*/  MOV R188, R67 ;  /* 0x0000004300bc7202 */ /* 0x002fe40000000f00 */
[----:B------:R-:W-:Y:S02]  /*11140*/  MOV R72, R79 ;  /* 0x0000004f00487202 */ /* 0x000fe40000000f00 */
[----:B------:R-:W-:-:S02]  /*11150*/  MOV R70, RZ ;  /* 0x000000ff00467202 */ /* 0x000fc40000000f00 */
[----:B------:R-:W-:Y:S02]  /*11160*/  MOV R67, 0xffffffff ;  /* 0xffffffff00437802 */ /* 0x000fe40000000f00 */
[----:B------:R-:W-:Y:S02]  /*11170*/  MOV R64, 0x11190 ;  /* 0x0001119000407802 */ /* 0x000fe40000000f00 */
[----:B------:R-:W-:Y:S05]  /*11180*/  CALL.REL.NOINC `($__internal_20_$__cuda_sm70_shflsync_up) ;  /* 0x0000125000007944 */ /* 0x000fea0003c00000 */
[----:B01----:R-:W-:Y:S05]  /*11190*/  BRA `(.L_x_734) ;  /* 0xffff683000007947 */ /* 0x003fea000383ffff */
.L_x_631:
[----:B------:R-:W-:Y:S01]  /*111a0*/  HFMA2.MMA R69, -RZ, RZ, 0, 5.9604644775390625e-08 ;  /* 0x00000001ff457435 */ /* 0x000fe200000001ff */
[----:B------:R-:W-:Y:S02]  /*111b0*/  MOV R70, RZ ;  /* 0x000000ff00467202 */ /* 0x000fe40000000f00 */
[----:B------:R-:W-:Y:S02]  /*111c0*/  MOV R67, 0xffffffff ;  /* 0xffffffff00437802 */ /* 0x000fe40000000f00 */
[----:B------:R-:W-:Y:S02]  /*111d0*/  MOV R64, 0x111f0 ;  /* 0x000111f000407802 */ /* 0x000fe40000000f00 */
[----:B01---5:R-:W-:Y:S05]  /*111e0*/  CALL.REL.NOINC `($__internal_20_$__cuda_sm70_shflsync_up) ;  /* 0x000011f000007944 */ /* 0x023fea0003c00000 */
[----:B0-----:R-:W-:Y:S01]  /*111f0*/  HFMA2.MMA R69, -RZ, RZ, 0, 5.9604644775390625e-08 ;  /* 0x00000001ff457435 */ /* 0x001fe200000001ff */
[----:B-1----:R-:W-:Y:S02]  /*11200*/  MOV R76, R67 ;  /* 0x00000043004c7202 */ /* 0x002fe40000000f00 */
[----:B------:R-:W-:-:S02]  /*11210*/  MOV R72, R77 ;  /* 0x0000004d00487202 */ /* 0x000fc40000000f00 */
[----:B------:R-:W-:Y:S02]  /*11220*/  MOV R70, RZ ;  /* 0x000000ff00467202 */ /* 0x000fe40000000f00 */
[----:B------:R-:W-:Y:S02]  /*11230*/  MOV R67, 0xffffffff ;  /* 0xffffffff00437802 */ /* 0x000fe40000000f00 */
[----:B------:R-:W-:Y:S02]  /*11240*/  MOV R64, 0x11260 ;  /* 0x0001126000407802 */ /* 0x000fe40000000f00 */
[----:B------:R-:W-:Y:S05]  /*11250*/  CALL.REL.NOINC `($__internal_20_$__cuda_sm70_shflsync_up) ;  /* 0x0000118000007944 */ /* 0x000fea0003c00000 */
[----:B0-----:R-:W-:Y:S01]  /*11260*/  HFMA2.MMA R69, -RZ, RZ, 0, 5.9604644775390625e-08 ;  /* 0x00000001ff457435 */ /* 0x001fe200000001ff */
[----:B-1----:R-:W-:Y:S02]  /*11270*/  MOV R77, R67 ;  /* 0x00000043004d7202 */ /* 0x002fe40000000f00 */
[----:B------:R-:W-:Y:S02]  /*11280*/  MOV R72, R68 ;  /* 0x0000004400487202 */ /* 0x000fe40000000f00 */
[----:B------:R-:W-:Y:S02]  /*11290*/  MOV R70, RZ ;  /* 0x000000ff00467202 */ /* 0x000fe40000000f00 */
[----:B------:R-:W-:-:S02]  /*112a0*/  MOV R67, 0xffffffff ;  /* 0xffffffff00437802 */ /* 0x000fc40000000f00 */
[----:B------:R-:W-:Y:S02]  /*112b0*/  MOV R64, 0x112d0 ;  /* 0x000112d000407802 */ /* 0x000fe40000000f00 */
[----:B------:R-:W-:Y:S05]  /*112c0*/  CALL.REL.NOINC `($__internal_20_$__cuda_sm70_shflsync_up) ;  /* 0x0000111000007944 */ /* 0x000fea0003c00000 */
[----:B0-----:R-:W-:Y:S01]  /*112d0*/  HFMA2.MMA R69, -RZ, RZ, 0, 5.9604644775390625e-08 ;  /* 0x00000001ff457435 */ /* 0x001fe200000001ff */
[----:B-1----:R-:W-:Y:S02]  /*112e0*/  MOV R66, R67 ;  /* 0x0000004300427202 */ /* 0x002fe40000000f00 */
[----:B------:R-:W-:Y:S02]  /*112f0*/  MOV R72, R73 ;  /* 0x0000004900487202 */ /* 0x000fe40000000f00 */
[----:B------:R-:W-:Y:S02]  /*11300*/  MOV R70, RZ ;  /* 0x000000ff00467202 */ /* 0x000fe40000000f00 */
[----:B------:R-:W-:Y:S02]  /*11310*/  MOV R67, 0xffffffff ;  /* 0xffffffff00437802 */ /* 0x000fe40000000f00 */
[----:B------:R-:W-:Y:S02]  /*11320*/  MOV R64, 0x11340 ;  /* 0x0001134000407802 */ /* 0x000fe40000000f00 */
[----:B------:R-:W-:Y:S05]  /*11330*/  CALL.REL.NOINC `($__internal_20_$__cuda_sm70_shflsync_up) ;  /* 0x000010a000007944 */ /* 0x000fea0003c00000 */
[----:B------:R-:W-:Y:S01]  /*11340*/  MOV R68, R66 ;  /* 0x0000004200447202 */ /* 0x000fe20000000f00 */
[----:B------:R-:W-:Y:S01]  /*11350*/  HFMA2.MMA R66, -RZ, RZ, 0, 0 ;  /* 0x00000000ff427435 */ /* 0x000fe200000001ff */
[----:B------:R-:W-:-:S02]  /*11360*/  MOV R75, R60 ;  /* 0x0000003c004b7202 */ /* 0x000fc40000000f00 */
[----:B01----:R-:W-:Y:S02]  /*11370*/  MOV R69, R67 ;  /* 0x0000004300457202 */ /* 0x003fe40000000f00 */
[----:B------:R-:W-:Y:S02]  /*11380*/  MOV R65, 0xffffffff ;  /* 0xffffffff00417802 */ /* 0x000fe40000000f00 */
[----:B------:R-:W-:Y:S02]  /*11390*/  MOV R64, 0x113b0 ;  /* 0x000113b000407802 */ /* 0x000fe40000000f00 */
[----:B------:R-:W-:Y:S05]  /*113a0*/  CALL.REL.NOINC `($__internal_19_$__cuda_sm70_shflsync_idx_p) ;  /* 0x00000fd000007944 */ /* 0x000fea0003c00000 */
[----:B-1----:R-:W-:Y:S01]  /*113b0*/  MOV R78, R66 ;  /* 0x00000042004e7202 */ /* 0x002fe20000000f00 */
[----:B------:R-:W-:Y:S01]  /*113c0*/  HFMA2.MMA R66, -RZ, RZ, 0, 0 ;  /* 0x00000000ff427435 */ /* 0x000fe200000001ff */
[----:B------:R-:W-:Y:S02]  /*113d0*/  MOV R75, R61 ;  /* 0x0000003d004b7202 */ /* 0x000fe40000000f00 */
[----:B------:R-:W-:Y:S02]  /*113e0*/  MOV R65, 0xffffffff ;  /* 0xffffffff00417802 */ /* 0x000fe40000000f00 */
[----:B------:R-:W-:-:S02]  /*113f0*/  MOV R64, 0x11410 ;  /* 0x0001141000407802 */ /* 0x000fc40000000f00 */
[----:B0-----:R-:W-:Y:S05]  /*11400*/  CALL.REL.NOINC `($__internal_19_$__cuda_sm70_shflsync_idx_p) ;  /* 0x00000f7000007944 */ /* 0x001fea0003c00000 */
[----:B-1----:R-:W-:Y:S01]  /*11410*/  MOV R79, R66 ;  /* 0x00000042004f7202 */ /* 0x002fe20000000f00 */
[----:B------:R-:W-:Y:S01]  /*11420*/  HFMA2.MMA R66, -RZ, RZ, 0, 0 ;  /* 0x00000000ff427435 */ /* 0x000fe200000001ff */
[----:B------:R-:W-:-:S02]  /*11430*/  MOV R75, R62 ;  /* 0x0000003e004b7202 */ /* 0x000fc40000000f00 */
[----:B------:R-:W-:Y:S02]  /*11440*/  MOV R65, 0xffffffff ;  /* 0xffffffff00417802 */ /* 0x000fe40000000f00 */
[----:B------:R-:W-:Y:S02]  /*11450*/  MOV R64, 0x11470 ;  /* 0x0001147000407802 */ /* 0x000fe40000000f00 */
[----:B0-----:R-:W-:Y:S05]  /*11460*/  CALL.REL.NOINC `($__internal_19_$__cuda_sm70_shflsync_idx_p) ;  /* 0x00000f1000007944 */ /* 0x001fea0003c00000 */
[----:B-1----:R-:W-:Y:S01]  /*11470*/  MOV R70, R66 ;  /* 0x0000004200467202 */ /* 0x002fe20000000f00 */
[----:B------:R-:W-:Y:S01]  /*11480*/  HFMA2.MMA R66, -RZ, RZ, 0, 0 ;  /* 0x00000000ff427435 */ /* 0x000fe200000001ff */
[----:B------:R-:W-:Y:S02]  /*11490*/  MOV R75, R63 ;  /* 0x0000003f004b7202 */ /* 0x000fe40000000f00 */
[----:B------:R-:W-:Y:S02]  /*114a0*/  MOV R65, 0xffffffff ;  /* 0xffffffff00417802 */ /* 0x000fe40000000f00 */
[----:B------:R-:W-:Y:S02]  /*114b0*/  MOV R64, 0x114d0 ;  /* 0x000114d000407802 */ /* 0x000fe40000000f00 */
[----:B0-----:R-:W-:Y:S05]  /*114c0*/  CALL.REL.NOINC `($__internal_19_$__cuda_sm70_shflsync_idx_p) ;  /* 0x00000eb000007944 */ /* 0x001fea0003c00000 */
[----:B-1----:R-:W-:Y:S01]  /*114d0*/  MOV R71, R66 ;  /* 0x0000004200477202 */ /* 0x002fe20000000f00 */
[----:B0-----:R-:W-:Y:S05]  /*114e0*/  BRA `(.L_x_735) ;  /* 0xffff67d000007947 */ /* 0x001fea000383ffff */
.L_x_634:
[----:B------:R-:W-:Y:S01]  /*114f0*/  HFMA2.MMA R66, -RZ, RZ, 0, 5.9604644775390625e-08 ;  /* 0x00000001ff427435 */ /* 0x000fe200000001ff */
[----:B------:R-:W-:-:S02]  /*11500*/  MOV R75, R71 ;  /* 0x00000047004b7202 */ /* 0x000fc40000000f00 */
[----:B------:R-:W-:Y:S02]  /*11510*/  MOV R76, 0x1f ;  /* 0x0000001f004c7802 */ /* 0x000fe40000000f00 */
[----:B------:R-:W-:Y:S02]  /*11520*/  MOV R65, 0xffffffff ;  /* 0xffffffff00417802 */ /* 0x000fe40000000f00 */
[----:B------:R-:W-:Y:S02]  /*11530*/  MOV R64, 0x11550 ;  /* 0x0001155000407802 */ /* 0x000fe40000000f00 */
[----:B------:R-:W-:Y:S05]  /*11540*/  CALL.REL.NOINC `($__internal_18_$__cuda_sm70_shflsync_down) ;  /* 0x00000df000007944 */ /* 0x000fea0003c00000 */
[----:B-1----:R-:W-:Y:S01]  /*11550*/  MOV R67, R66 ;  /* 0x0000004200437202 */ /* 0x002fe20000000f00 */
[----:B------:R-:W-:Y:S05]  /*11560*/  BRA `(.L_x_736) ;  /* 0xffff7d3000007947 */ /* 0x000fea000383ffff */
.L_x_635:
[----:B------:R-:W-:Y:S01]  /*11570*/  HFMA2.MMA R66, -RZ, RZ, 0, 5.9604644775390625e-08 ;  /* 0x00000001ff427435 */ /* 0x000fe200000001ff */
[----:B------:R-:W-:Y:S02]  /*11580*/  MOV R75, R69 ;  /* 0x00000045004b7202 */ /* 0x000fe40000000f00 */
[----:B------:R-:W-:Y:S02]  /*11590*/  MOV R76, 0x1f ;  /* 0x0000001f004c7802 */ /* 0x000fe40000000f00 */
[----:B------:R-:W-:-:S02]  /*115a0*/  MOV R65, 0xffffffff ;  /* 0xffffffff00417802 */ /* 0x000fc40000000f00 */
[----:B------:R-:W-:Y:S02]  /*115b0*/  MOV R64, 0x115d0 ;  /* 0x000115d000407802 */ /* 0x000fe40000000f00 */
[----:B01----:R-:W-:Y:S05]  /*115c0*/  CALL.REL.NOINC `($__internal_18_$__cuda_sm70_shflsync_down) ;  /* 0x00000d7000007944 */ /* 0x003fea0003c00000 */
[----:B-1----:R-:W-:Y:S01]  /*115d0*/  MOV R69, R66 ;  /* 0x0000004200457202 */ /* 0x002fe20000000f00 */
[----:B------:R-:W-:Y:S01]  /*115e0*/  HFMA2.MMA R66, -RZ, RZ, 0, 5.9604644775390625e-08 ;  /* 0x00000001ff427435 */ /* 0x000fe200000001ff */
[----:B------:R-:W-:Y:S02]  /*115f0*/  MOV R75, R68 ;  /* 0x00000044004b7202 */ /* 0x000fe40000000f00 */
[----:B------:R-:W-:Y:S02]  /*11600*/  MOV R76, 0x1f ;  /* 0x0000001f004c7802 */ /* 0x000fe40000000f00 */
[----:B------:R-:W-:Y:S02]  /*11610*/  MOV R65, 0xffffffff ;  /* 0xffffffff00417802 */ /* 0x000fe40000000f00 */
[----:B------:R-:W-:Y:S02]  /*11620*/  MOV R64, 0x11640 ;  /* 0x0001164000407802 */ /* 0x000fe40000000f00 */
[----:B------:R-:W-:Y:S05]  /*11630*/  CALL.REL.NOINC `($__internal_18_$__cuda_sm70_shflsync_down) ;  /* 0x00000d0000007944 */ /* 0x000fea0003c00000 */
[----:B-1----:R-:W-:Y:S01]  /*11640*/  MOV R73, R66 ;  /* 0x0000004200497202 */ /* 0x002fe20000000f00 */
[----:B------:R-:W-:Y:S01]  /*11650*/  HFMA2.MMA R66, -RZ, RZ, 0, 5.9604644775390625e-08 ;  /* 0x00000001ff427435 */ /* 0x000fe200000001ff */
[----:B------:R-:W-:-:S02]  /*11660*/  MOV R75, R70 ;  /* 0x00000046004b7202 */ /* 0x000fc40000000f00 */
[----:B------:R-:W-:Y:S02]  /*11670*/  MOV R76, 0x1f ;  /* 0x0000001f004c7802 */ /* 0x000fe40000000f00 */
[----:B------:R-:W-:Y:S02]  /*11680*/  MOV R65, 0xffffffff ;  /* 0xffffffff00417802 */ /* 0x000fe40000000f00 */
[----:B------:R-:W-:Y:S02]  /*11690*/  MOV R64, 0x116b0 ;  /* 0x000116b000407802 */ /* 0x000fe40000000f00 */
[----:B------:R-:W-:Y:S05]  /*116a0*/  CALL.REL.NOINC `($__internal_18_$__cuda_sm70_shflsync_down) ;  /* 0x00000c9000007944 */ /* 0x000fea0003c00000 */
[----:B-1----:R-:W-:Y:S05]  /*116b0*/  BRA `(.L_x_737) ;  /* 0xffff7c2000007947 */ /* 0x002fea000383ffff */
.L_x_638:
[----:B0-----:R-:W-:Y:S01]  /*116c0*/  HFMA2.MMA R66, -RZ, RZ, 0, 1.1920928955078125e-07 ;  /* 0x00000002ff427435 */ /* 0x001fe200000001ff */
[----:B------:R-:W-:Y:S02]  /*116d0*/  MOV R75, R71 ;  /* 0x00000047004b7202 */ /* 0x000fe40000000f00 */
[----:B------:R-:W-:Y:S02]  /*116e0*/  MOV R76, 0x1f ;  /* 0x0000001f004c7802 */ /* 0x000fe40000000f00 */
[----:B------:R-:W-:Y:S02]  /*116f0*/  MOV R65, 0xffffffff ;  /* 0xffffffff00417802 */ /* 0x000fe40000000f00 */
[----:B------:R-:W-:-:S02]  /*11700*/  MOV R64, 0x11720 ;  /* 0x0001172000407802 */ /* 0x000fc40000000f00 */
[----:B-1234-:R-:W-:Y:S05]  /*11710*/  CALL.REL.NOINC `($__internal_18_$__cuda_sm70_shflsync_down) ;  /* 0x00000c2000007944 */ /* 0x01efea0003c00000 */
[----:B-1----:R-:W-:Y:S01]  /*11720*/  MOV R67, R66 ;  /* 0x0000004200437202 */ /* 0x002fe20000000f00 */
[----:B------:R-:W-:Y:S01]  /*11730*/  HFMA2.MMA R66, -RZ, RZ, 0, 1.1920928955078125e-07 ;  /* 0x00000002ff427435 */ /* 0x000fe200000001ff */
[----:B------:R-:W-:-:S02]  /*11740*/  MOV R75, R74 ;  /* 0x0000004a004b7202 */ /* 0x000fc40000000f00 */
[----:B------:R-:W-:Y:S02]  /*11750*/  MOV R76, 0x1f ;  /* 0x0000001f004c7802 */ /* 0x000fe40000000f00 */
[----:B------:R-:W-:Y:S02]  /*11760*/  MOV R65, 0xffffffff ;  /* 0xffffffff00417802 */ /* 0x000fe40000000f00 */
[----:B------:R-:W-:Y:S02]  /*11770*/  MOV R64, 0x11790 ;  /* 0x0001179000407802 */ /* 0x000fe40000000f00 */
[----:B------:R-:W-:Y:S05]  /*11780*/  CALL.REL.NOINC `($__internal_18_$__cuda_sm70_shflsync_down) ;  /* 0x00000bb000007944 */ /* 0x000fea0003c00000 */
[----:B-1----:R-:W-:Y:S01]  /*11790*/  MOV R69, R66 ;  /* 0x0000004200457202 */ /* 0x002fe20000000f00 */
[----:B------:R-:W-:Y:S01]  /*117a0*/  HFMA2.MMA R66, -RZ, RZ, 0, 1.1920928955078125e-07 ;  /* 0x00000002ff427435 */ /* 0x000fe200000001ff */
[----:B------:R-:W-:Y:S02]  /*117b0*/  MOV R75, R68 ;  /* 0x00000044004b7202 */ /* 0x000fe40000000f00 */
[----:B------:R-:W-:Y:S02]  /*117c0*/  MOV R76, 0x1f ;  /* 0x0000001f004c7802 */ /* 0x000fe40000000f00 */
[----:B------:R-:W-:-:S02]  /*117d0*/  MOV R65, 0xffffffff ;  /* 0xffffffff00417802 */ /* 0x000fc40000000f00 */
[----:B------:R-:W-:Y:S02]  /*117e0*/  MOV R64, 0x11800 ;  /* 0x0001180000407802 */ /* 0x000fe40000000f00 */
[----:B------:R-:W-:Y:S05]  /*117f0*/  CALL.REL.NOINC `($__internal_18_$__cuda_sm70_shflsync_down) ;  /* 0x00000b4000007944 */ /* 0x000fea0003c00000 */
[----:B-1----:R-:W-:Y:S01]  /*11800*/  MOV R70, R66 ;  /* 0x0000004200467202 */ /* 0x002fe20000000f00 */
[----:B------:R-:W-:Y:S01]  /*11810*/  HFMA2.MMA R66, -RZ, RZ, 0, 1.1920928955078125e-07 ;  /* 0x00000002ff427435 */ /* 0x000fe200000001ff */
[----:B------:R-:W-:Y:S02]  /*11820*/  MOV R75, R72 ;  /* 0x00000048004b7202 */ /* 0x000fe40000000f00 */
[----:B------:R-:W-:Y:S02]  /*11830*/  MOV R76, 0x1f ;  /* 0x0000001f004c7802 */ /* 0x000fe40000000f00 */
[----:B------:R-:W-:Y:S02]  /*11840*/  MOV R65, 0xffffffff ;  /* 0xffffffff00417802 */ /* 0x000fe40000000f00 */
[----:B------:R-:W-:Y:S02]  /*11850*/  MOV R64, 0x11870 ;  /* 0x0001187000407802 */ /* 0x000fe40000000f00 */
[----:B------:R-:W-:Y:S05]  /*11860*/  CALL.REL.NOINC `($__internal_18_$__cuda_sm70_shflsync_down) ;  /* 0x00000ad000007944 */ /* 0x000fea0003c00000 */
[----:B-1----:R-:W-:Y:S05]  /*11870*/  BRA `(.L_x_738) ;  /* 0xffff7bb000007947 */ /* 0x002fea000383ffff */
.L_x_641:
[----:B0-----:R-:W-:Y:S01]  /*11880*/  HFMA2.MMA R66, -RZ, RZ, 0, 2.384185791015625e-07 ;  /* 0x00000004ff427435 */ /* 0x001fe200000001ff */
[----:B------:R-:W-:Y:S02]  /*11890*/  MOV R75, R71 ;  /* 0x00000047004b7202 */ /* 0x000fe40000000f00 */
[----:B------:R-:W-:-:S02]  /*118a0*/  MOV R76, 0x1f ;  /* 0x0000001f004c7802 */ /* 0x000fc40000000f00 */
[----:B------:R-:W-:Y:S02]  /*118b0*/  MOV R65, 0xffffffff ;  /* 0xffffffff00417802 */ /* 0x000fe40000000f00 */
[----:B------:R-:W-:Y:S02]  /*118c0*/  MOV R64, 0x118e0 ;  /* 0x000118e000407802 */ /* 0x000fe40000000f00 */
[----:B-1234-:R-:W-:Y:S05]  /*118d0*/  CALL.REL.NOINC `($__internal_18_$__cuda_sm70_shflsync_down) ;  /* 0x00000a6000007944 */ /* 0x01efea0003c00000 */
[----:B-1----:R-:W-:Y:S01]  /*118e0*/  MOV R67, R66 ;  /* 0x0000004200437202 */ /* 0x002fe20000000f00 */
[----:B------:R-:W-:Y:S05]  /*118f0*/  BRA `(.L_x_739) ;  /* 0xffff7c5000007947 */ /* 0x000fea000383ffff */
.L_x_642:
[----:B0-----:R-:W-:Y:S01]  /*11900*/  HFMA2.MMA R66, -RZ, RZ, 0, 2.384185791015625e-07 ;  /* 0x00000004ff427435 */ /* 0x001fe200000001ff */
[----:B------:R-:W-:Y:S02]  /*11910*/  MOV R75, R74 ;  /* 0x0000004a004b7202 */ /* 0x000fe40000000f00 */
[----:B------:R-:W-:Y:S02]  /*11920*/  MOV R76, 0x1f ;  /* 0x0000001f004c7802 */ /* 0x000fe40000000f00 */
[----:B------:R-:W-:Y:S02]  /*11930*/  MOV R65, 0xffffffff ;  /* 0xffffffff00417802 */ /* 0x000fe40000000f00 */
[----:B------:R-:W-:-:S02]  /*11940*/  MOV R64, 0x11960 ;  /* 0x0001196000407802 */ /* 0x000fc40000000f00 */
[----:B-1234-:R-:W-:Y:S05]  /*11950*/  CALL.REL.NOINC `($__internal_18_$__cuda_sm70_shflsync_down) ;  /* 0x000009e000007944 */ /* 0x01efea0003c00000 */
[----:B-1----:R-:W-:Y:S01]  /*11960*/  MOV R69, R66 ;  /* 0x0000004200457202 */ /* 0x002fe20000000f00 */
[----:B------:R-:W-:Y:S01]  /*11970*/  HFMA2.MMA R66, -RZ, RZ, 0, 2.384185791015625e-07 ;  /* 0x00000004ff427435 */ /* 0x000fe200000001ff */
[----:B------:R-:W-:-:S02]  /*11980*/  MOV R75, R68 ;  /* 0x00000044004b7202 */ /* 0x000fc40000000f00 */
[----:B------:R-:W-:Y:S02]  /*11990*/  MOV R76, 0x1f ;  /* 0x0000001f004c7802 */ /* 0x000fe40000000f00 */
[----:B------:R-:W-:Y:S02]  /*119a0*/  MOV R65, 0xffffffff ;  /* 0xffffffff00417802 */ /* 0x000fe40000000f00 */
[----:B------:R-:W-:Y:S02]  /*119b0*/  MOV R64, 0x119d0 ;  /* 0x000119d000407802 */ /* 0x000fe40000000f00 */
[----:B------:R-:W-:Y:S05]  /*119c0*/  CALL.REL.NOINC `($__internal_18_$__cuda_sm70_shflsync_down) ;  /* 0x0000097000007944 */ /* 0x000fea0003c00000 */
[----:B-1----:R-:W-:Y:S01]  /*119d0*/  MOV R70, R66 ;  /* 0x0000004200467202 */ /* 0x002fe20000000f00 */
[----:B------:R-:W-:Y:S01]  /*119e0*/  HFMA2.MMA R66, -RZ, RZ, 0, 2.384185791015625e-07 ;  /* 0x00000004ff427435 */ /* 0x000fe200000001ff */
[----:B------:R-:W-:Y:S02]  /*119f0*/  MOV R75, R72 ;  /* 0x00000048004b7202 */ /* 0x000fe40000000f00 */
[----:B------:R-:W-:Y:S02]  /*11a00*/  MOV R76, 0x1f ;  /* 0x0000001f004c7802 */ /* 0x000fe40000000f00 */
[----:B------:R-:W-:-:S02]  /*11a10*/  MOV R65, 0xffffffff ;  /* 0xffffffff00417802 */ /* 0x000fc40000000f00 */
[----:B------:R-:W-:Y:S02]  /*11a20*/  MOV R64, 0x11a40 ;  /* 0x00011a4000407802 */ /* 0x000fe40000000f00 */
[----:B------:R-:W-:Y:S05]  /*11a30*/  CALL.REL.NOINC `($__internal_18_$__cuda_sm70_shflsync_down) ;  /* 0x0000090000007944 */ /* 0x000fea0003c00000 */
[----:B-1----:R-:W-:Y:S05]  /*11a40*/  BRA `(.L_x_740) ;  /* 0xffff7b4000007947 */ /* 0x002fea000383ffff */
.L_x_645:
[----:B0-----:R-:W-:Y:S01]  /*11a50*/  HFMA2.MMA R66, -RZ, RZ, 0, 4.76837158203125e-07 ;  /* 0x00000008ff427435 */ /* 0x001fe200000001ff */
[----:B------:R-:W-:Y:S02]  /*11a60*/  MOV R75, R71 ;  /* 0x00000047004b7202 */ /* 0x000fe40000000f00 */
[----:B------:R-:W-:Y:S02]  /*11a70*/  MOV R76, 0x1f ;  /* 0x0000001f004c7802 */ /* 0x000fe40000000f00 */
[----:B------:R-:W-:Y:S02]  /*11a80*/  MOV R65, 0xffffffff ;  /* 0xffffffff00417802 */ /* 0x000fe40000000f00 */
[----:B------:R-:W-:Y:S02]  /*11a90*/  MOV R64, 0x11ab0 ;  /* 0x00011ab000407802 */ /* 0x000fe40000000f00 */
[----:B-1234-:R-:W-:Y:S05]  /*11aa0*/  CALL.REL.NOINC `($__internal_18_$__cuda_sm70_shflsync_down) ;  /* 0x0000089000007944 */ /* 0x01efea0003c00000 */
[----:B-1----:R-:W-:Y:S01]  /*11ab0*/  MOV R67, R66 ;  /* 0x0000004200437202 */ /* 0x002fe20000000f00 */
[----:B------:R-:W-:Y:S01]  /*11ac0*/  HFMA2.MMA R66, -RZ, RZ, 0, 4.76837158203125e-07 ;  /* 0x00000008ff427435 */ /* 0x000fe200000001ff */
[----:B------:R-:W-:Y:S02]  /*11ad0*/  MOV R75, R74 ;  /* 0x0000004a004b7202 */ /* 0x000fe40000000f00 */
[----:B------:R-:W-:-:S02]  /*11ae0*/  MOV R76, 0x1f ;  /* 0x0000001f004c7802 */ /* 0x000fc40000000f00 */
[----:B------:R-:W-:Y:S02]  /*11af0*/  MOV R65, 0xffffffff ;  /* 0xffffffff00417802 */ /* 0x000fe40000000f00 */
[----:B------:R-:W-:Y:S02]  /*11b00*/  MOV R64, 0x11b20 ;  /* 0x00011b2000407802 */ /* 0x000fe40000000f00 */
[----:B------:R-:W-:Y:S05]  /*11b10*/  CALL.REL.NOINC `($__internal_18_$__cuda_sm70_shflsync_down) ;  /* 0x0000082000007944 */ /* 0x000fea0003c00000 */
[----:B-1----:R-:W-:Y:S01]  /*11b20*/  MOV R69, R66 ;  /* 0x0000004200457202 */ /* 0x002fe20000000f00 */
[----:B------:R-:W-:Y:S01]  /*11b30*/  HFMA2.MMA R66, -RZ, RZ, 0, 4.76837158203125e-07 ;  /* 0x00000008ff427435 */ /* 0x000fe200000001ff */
[----:B------:R-:W-:Y:S02]  /*11b40*/  MOV R75, R68 ;  /* 0x00000044004b7202 */ /* 0x000fe40000000f00 */
[----:B------:R-:W-:Y:S02]  /*11b50*/  MOV R76, 0x1f ;  /* 0x0000001f004c7802 */ /* 0x000fe40000000f00 */
[----:B------:R-:W-:Y:S02]  /*11b60*/  MOV R65, 0xffffffff ;  /* 0xffffffff00417802 */ /* 0x000fe40000000f00 */
[----:B------:R-:W-:-:S02]  /*11b70*/  MOV R64, 0x11b90 ;  /* 0x00011b9000407802 */ /* 0x000fc40000000f00 */
[----:B------:R-:W-:Y:S05]  /*11b80*/  CALL.REL.NOINC `($__internal_18_$__cuda_sm70_shflsync_down) ;  /* 0x000007b000007944 */ /* 0x000fea0003c00000 */
[----:B-1----:R-:W-:Y:S01]  /*11b90*/  MOV R70, R66 ;  /* 0x0000004200467202 */ /* 0x002fe20000000f00 */
[----:B------:R-:W-:Y:S01]  /*11ba0*/  HFMA2.MMA R66, -RZ, RZ, 0, 4.76837158203125e-07 ;  /* 0x00000008ff427435 */ /* 0x000fe200000001ff */
[----:B------:R-:W-:-:S02]  /*11bb0*/  MOV R75, R72 ;  /* 0x00000048004b7202 */ /* 0x000fc40000000f00 */
[----:B------:R-:W-:Y:S02]  /*11bc0*/  MOV R76, 0x1f ;  /* 0x0000001f004c7802 */ /* 0x000fe40000000f00 */
[----:B------:R-:W-:Y:S02]  /*11bd0*/  MOV R65, 0xffffffff ;  /* 0xffffffff00417802 */ /* 0x000fe40000000f00 */
[----:B------:R-:W-:Y:S02]  /*11be0*/  MOV R64, 0x11c00 ;  /* 0x00011c0000407802 */ /* 0x000fe40000000f00 */
[----:B------:R-:W-:Y:S05]  /*11bf0*/  CALL.REL.NOINC `($__internal_18_$__cuda_sm70_shflsync_down) ;  /* 0x0000074000007944 */ /* 0x000fea0003c00000 */
[----:B-1----:R-:W-:Y:S05]  /*11c00*/  BRA `(.L_x_741) ;  /* 0xffff7ad000007947 */ /* 0x002fea000383ffff */
.L_x_648:
[----:B0-----:R-:W-:Y:S01]  /*11c10*/  HFMA2.MMA R66, -RZ, RZ, 0, 9.5367431640625e-07 ;  /* 0x00000010ff427435 */ /* 0x001fe200000001ff */
[----:B------:R-:W-:Y:S02]  /*11c20*/  MOV R75, R71 ;  /* 0x00000047004b7202 */ /* 0x000fe40000000f00 */
[----:B------:R-:W-:Y:S02]  /*11c30*/  MOV R76, 0x1f ;  /* 0x0000001f004c7802 */ /* 0x000fe40000000f00 */
[----:B------:R-:W-:Y:S02]  /*11c40*/  MOV R65, 0xffffffff ;  /* 0xffffffff00417802 */ /* 0x000fe40000000f00 */
[----:B------:R-:W-:-:S02]  /*11c50*/  MOV R64, 0x11c70 ;  /* 0x00011c7000407802 */ /* 0x000fc40000000f00 */
[----:B-1234-:R-:W-:Y:S05]  /*11c60*/  CALL.REL.NOINC `($__internal_18_$__cuda_sm70_shflsync_down) ;  /* 0x000006d000007944 */ /* 0x01efea0003c00000 */
[----:B-1----:R-:W-:Y:S01]  /*11c70*/  MOV R67, R66 ;  /* 0x0000004200437202 */ /* 0x002fe20000000f00 */
[----:B------:R-:W-:Y:S05]  /*11c80*/  BRA `(.L_x_742) ;  /* 0xffff7b7000007947 */ /* 0x000fea000383ffff */
.L_x_649:
[----:B0-----:R-:W-:Y:S01]  /*11c90*/  HFMA2.MMA R66, -RZ, RZ, 0, 9.5367431640625e-07 ;  /* 0x00000010ff427435 */ /* 0x001fe200000001ff */
[----:B------:R-:W-:-:S02]  /*11ca0*/  MOV R75, R74 ;  /* 0x0000004a004b7202 */ /* 0x000fc40000000f00 */
[----:B------:R-:W-:Y:S02]  /*11cb0*/  MOV R76, 0x1f ;  /* 0x0000001f004c7802 */ /* 0x000fe40000000f00 */
[----:B------:R-:W-:Y:S02]  /*11cc0*/  MOV R65, 0xffffffff ;  /* 0xffffffff00417802 */ /* 0x000fe40000000f00 */
[----:B------:R-:W-:Y:S02]  /*11cd0*/  MOV R64, 0x11cf0 ;  /* 0x00011cf000407802 */ /* 0x000fe40000000f00 */
[----:B-1234-:R-:W-:Y:S05]  /*11ce0*/  CALL.REL.NOINC `($__internal_18_$__cuda_sm70_shflsync_down) ;  /* 0x0000065000007944 */ /* 0x01efea0003c00000 */
[----:B-1----:R-:W-:Y:S01]  /*11cf0*/  MOV R69, R66 ;  /* 0x0000004200457202 */ /* 0x002fe20000000f00 */
[----:B------:R-:W-:Y:S01]  /*11d00*/  HFMA2.MMA R66, -RZ, RZ, 0, 9.5367431640625e-07 ;  /* 0x00000010ff427435 */ /* 0x000fe200000001ff */
[----:B------:R-:W-:Y:S02]  /*11d10*/  MOV R75, R68 ;  /* 0x00000044004b7202 */ /* 0x000fe40000000f00 */
[----:B------:R-:W-:Y:S02]  /*11d20*/  MOV R76, 0x1f ;  /* 0x0000001f004c7802 */ /* 0x000fe40000000f00 */
[----:B------:R-:W-:-:S02]  /*11d30*/  MOV R65, 0xffffffff ;  /* 0xffffffff00417802 */ /* 0x000fc40000000f00 */
[----:B------:R-:W-:Y:S02]  /*11d40*/  MOV R64, 0x11d60 ;  /* 0x00011d6000407802 */ /* 0x000fe40000000f00 */
[----:B------:R-:W-:Y:S05]  /*11d50*/  CALL.REL.NOINC `($__internal_18_$__cuda_sm70_shflsync_down) ;  /* 0x000005e000007944 */ /* 0x000fea0003c00000 */
[----:B-1----:R-:W-:Y:S01]  /*11d60*/  MOV R70, R66 ;  /* 0x0000004200467202 */ /* 0x002fe20000000f00 */
[----:B------:R-:W-:Y:S01]  /*11d70*/  HFMA2.MMA R66, -RZ, RZ, 0, 9.5367431640625e-07 ;  /* 0x00000010ff427435 */ /* 0x000fe200000001ff */
[----:B------:R-:W-:Y:S02]  /*11d80*/  MOV R75, R72 ;  /* 0x00000048004b7202 */ /* 0x000fe40000000f00 */
[----:B------:R-:W-:Y:S02]  /*11d90*/  MOV R76, 0x1f ;  /* 0x0000001f004c7802 */ /* 0x000fe40000000f00 */
[----:B------:R-:W-:Y:S02]  /*11da0*/  MOV R65, 0xffffffff ;  /* 0xffffffff00417802 */ /* 0x000fe40000000f00 */
[----:B------:R-:W-:Y:S02]  /*11db0*/  MOV R64, 0x11dd0 ;  /* 0x00011dd000407802 */ /* 0x000fe40000000f00 */
[----:B------:R-:W-:Y:S05]  /*11dc0*/  CALL.REL.NOINC `($__internal_18_$__cuda_sm70_shflsync_down) ;  /* 0x0000057000007944 */ /* 0x000fea0003c00000 */
[----:B-1----:R-:W-:Y:S05]  /*11dd0*/  BRA `(.L_x_743) ;  /* 0xffff7a6000007947 */ /* 0x002fea000383ffff */
.L_x_652:
[----:B0-----:R-:W-:Y:S01]  /*11de0*/  HFMA2.MMA R66, -RZ, RZ, 0, 0 ;  /* 0x00000000ff427435 */ /* 0x001fe200000001ff */
[----:B------:R-:W-:Y:S02]  /*11df0*/  MOV R75, R71 ;  /* 0x00000047004b7202 */ /* 0x000fe40000000f00 */
[----:B------:R-:W-:-:S02]  /*11e00*/  MOV R65, 0xffffffff ;  /* 0xffffffff00417802 */ /* 0x000fc40000000f00 */
[----:B------:R-:W-:Y:S02]  /*11e10*/  MOV R64, 0x11e30 ;  /* 0x00011e3000407802 */ /* 0x000fe40000000f00 */
[----:B-1234-:R-:W-:Y:S05]  /*11e20*/  CALL.REL.NOINC `($__internal_19_$__cuda_sm70_shflsync_idx_p) ;  /* 0x0000055000007944 */ /* 0x01efea0003c00000 */
[----:B-1----:R-:W-:Y:S01]  /*11e30*/  MOV R69, R66 ;  /* 0x0000004200457202 */ /* 0x002fe20000000f00 */
[----:B------:R-:W-:Y:S01]  /*11e40*/  HFMA2.MMA R66, -RZ, RZ, 0, 0 ;  /* 0x00000000ff427435 */ /* 0x000fe200000001ff */
[----:B------:R-:W-:Y:S02]  /*11e50*/  MOV R75, R74 ;  /* 0x0000004a004b7202 */ /* 0x000fe40000000f00 */
[----:B------:R-:W-:Y:S02]  /*11e60*/  MOV R65, 0xffffffff ;  /* 0xffffffff00417802 */ /* 0x000fe40000000f00 */
[----:B------:R-:W-:Y:S02]  /*11e70*/  MOV R64, 0x11e90 ;  /* 0x00011e9000407802 */ /* 0x000fe40000000f00 */
[----:B0-----:R-:W-:Y:S05]  /*11e80*/  CALL.REL.NOINC `($__internal_19_$__cuda_sm70_shflsync_idx_p) ;  /* 0x000004f000007944 */ /* 0x001fea0003c00000 */
[----:B-1----:R-:W-:Y:S01]  /*11e90*/  MOV R73, R66 ;  /* 0x0000004200497202 */ /* 0x002fe20000000f00 */
[----:B------:R-:W-:Y:S01]  /*11ea0*/  HFMA2.MMA R66, -RZ, RZ, 0, 0 ;  /* 0x00000000ff427435 */ /* 0x000fe200000001ff */
[----:B------:R-:W-:Y:S02]  /*11eb0*/  MOV R75, R68 ;  /* 0x00000044004b7202 */ /* 0x000fe40000000f00 */
[----:B------:R-:W-:-:S02]  /*11ec0*/  MOV R65, 0xffffffff ;  /* 0xffffffff00417802 */ /* 0x000fc40000000f00 */
        /* <DEDUP_REMOVED lines=8> */
[----:B------:R-:W-:Y:S02]  /*11f50*/  MOV R70, R69 ;  /* 0x0000004500467202 */ /* 0x000fe40000000f00 */
[----:B------:R-:W-:Y:S02]  /*11f60*/  MOV R69, R67 ;  /* 0x0000004300457202 */ /* 0x000fe40000000f00 */
[----:B-1----:R-:W-:Y:S01]  /*11f70*/  MOV R67, R66 ;  /* 0x0000004200437202 */ /* 0x002fe20000000f00 */
[----:B------:R-:W-:Y:S01]  /*11f80*/  HFMA2.MMA R66, -RZ, RZ, 0, 5.9604644775390625e-08 ;  /* 0x00000001ff427435 */ /* 0x000fe200000001ff */
[----:B------:R-:W-:-:S02]  /*11f90*/  MOV R75, R71 ;  /* 0x00000047004b7202 */ /* 0x000fc40000000f00 */
[----:B------:R-:W-:Y:S02]  /*11fa0*/  MOV R76, 0x1f ;  /* 0x0000001f004c7802 */ /* 0x000fe40000000f00 */
[----:B------:R-:W-:Y:S02]  /*11fb0*/  MOV R65, 0xffffffff ;  /* 0xffffffff00417802 */ /* 0x000fe40000000f00 */
[----:B------:R-:W-:Y:S02]  /*11fc0*/  MOV R64, 0x11fe0 ;  /* 0x00011fe000407802 */ /* 0x000fe40000000f00 */
[----:B0-----:R-:W-:Y:S05]  /*11fd0*/  CALL.REL.NOINC `($__internal_18_$__cuda_sm70_shflsync_down) ;  /* 0x0000036000007944 */ /* 0x001fea0003c00000 */
[----:B-1----:R-:W-:Y:S01]  /*11fe0*/  MOV R71, R66 ;  /* 0x0000004200477202 */ /* 0x002fe20000000f00 */
[----:B------:R-:W-:Y:S01]  /*11ff0*/  HFMA2.MMA R66, -RZ, RZ, 0, 5.9604644775390625e-08 ;  /* 0x00000001ff427435 */ /* 0x000fe200000001ff */
[----:B------:R-:W-:Y:S02]  /*12000*/  MOV R75, R74 ;  /* 0x0000004a004b7202 */ /* 0x000fe40000000f00 */
[----:B------:R-:W-:Y:S02]  /*12010*/  MOV R76, 0x1f ;  /* 0x0000001f004c7802 */ /* 0x000fe40000000f00 */
[----:B------:R-:W-:-:S02]  /*12020*/  MOV R65, 0xffffffff ;  /* 0xffffffff00417802 */ /* 0x000fc40000000f00 */
[----:B------:R-:W-:Y:S02]  /*12030*/  MOV R64, 0x12050 ;  /* 0x0001205000407802 */ /* 0x000fe40000000f00 */
[----:B------:R-:W-:Y:S05]  /*12040*/  CALL.REL.NOINC `($__internal_18_$__cuda_sm70_shflsync_down) ;  /* 0x000002f000007944 */ /* 0x000fea0003c00000 */
        /* <DEDUP_REMOVED lines=22> */
[----:B------:R-:W-:Y:S01]  /*121b0*/  FFMA.FTZ R76, R62, R70, -R65 ;  /* 0x000000463e4c7223 */ /* 0x000fe20000010841 */
[----:B------:R-:W-:Y:S01]  /*121c0*/  MOV R65, 0xffffffff ;  /* 0xffffffff00417802 */ /* 0x000fe20000000f00 */
[----:B------:R-:W-:-:S02]  /*121d0*/  FMUL.FTZ R60, R61, R73 ;  /* 0x000000493d3c7220 */ /* 0x000fc40000410000 */
[----:B------:R-:W-:Y:S02]  /*121e0*/  FFMA.FTZ R77, R63, R70, R77 ;  /* 0x000000463f4d7223 */ /* 0x000fe4000001004d */
[----:B------:R-:W-:Y:S05]  /*121f0*/  CALL.REL.NOINC `($__internal_19_$__cuda_sm70_shflsync_idx_p) ;  /* 0x0000018000007944 */ /* 0x000fea0003c00000 */
        /* <DEDUP_REMOVED lines=20> */
        .weak           $__internal_18_$__cuda_sm70_shflsync_down
        .type           $__internal_18_$__cuda_sm70_shflsync_down,@function
        .size           $__internal_18_$__cuda_sm70_shflsync_down,($__internal_19_$__cuda_sm70_shflsync_idx_p - $__internal_18_$__cuda_sm70_shflsync_down)
$__internal_18_$__cuda_sm70_shflsync_down:
[----:B------:R-:W-:Y:S04]  /*12340*/  WARPSYNC R65 ;  /* 0x0000004100007348 */ /* 0x000fe80003800000 */
[----:B------:R0:W1:Y:S02]  /*12350*/  SHFL.DOWN PT, R66, R75, R66, R76 ;  /* 0x080000424b427389 */ /* 0x00006400000e004c */
[----:B0-----:R-:W-:-:S06]  /*12360*/  HFMA2.MMA R65, -RZ, RZ, 0, 0 ;  /* 0x00000000ff417435 */ /* 0x001fcc00000001ff */
[----:B------:R-:W-:Y:S05]  /*12370*/  RET.REL.NODEC R64 `(_Z25selective_scan_bwd_kernelI32Selective_Scan_bwd_kernel_traitsILi128ELi16ELb0ELb0ELb1ELb1ELb0EfN3c107complexIfEEEEv12SSMParamsBwd) ;  /* 0xfffedc8040007950 */ /* 0x000fea0003c3ffff */
        .weak           $__internal_19_$__cuda_sm70_shflsync_idx_p
        .type           $__internal_19_$__cuda_sm70_shflsync_idx_p,@function
        .size           $__internal_19_$__cuda_sm70_shflsync_idx_p,($__internal_20_$__cuda_sm70_shflsync_up - $__internal_19_$__cuda_sm70_shflsync_idx_p)
$__internal_19_$__cuda_sm70_shflsync_idx_p:
[----:B------:R-:W-:Y:S01]  /*12380*/  MOV R149, 0x1f ;  /* 0x0000001f00957802 */ /* 0x000fe20000000f00 */
[----:B------:R-:W-:Y:S04]  /*12390*/  WARPSYNC R65 ;  /* 0x0000004100007348 */ /* 0x000fe80003800000 */
[----:B------:R0:W1:Y:S04]  /*123a0*/  SHFL.IDX PT, R66, R75, R66, R149 ;  /* 0x000000424b427389 */ /* 0x00006800000e0095 */
[----:B0-----:R-:W0:Y:S01]  /*123b0*/  S2R R149, SR_LANEID ;  /* 0x0000000000957919 */ /* 0x001e220000000000 */
[----:B------:R-:W-:-:S06]  /*123c0*/  HFMA2.MMA R65, -RZ, RZ, 0, 0 ;  /* 0x00000000ff417435 */ /* 0x000fcc00000001ff */
[----:B------:R-:W-:Y:S05]  /*123d0*/  RET.REL.NODEC R64 `(_Z25selective_scan_bwd_kernelI32Selective_Scan_bwd_kernel_traitsILi128ELi16ELb0ELb0ELb1ELb1ELb0EfN3c107complexIfEEEEv12SSMParamsBwd) ;  /* 0xfffedc2040007950 */ /* 0x000fea0003c3ffff */
        .weak           $__internal_20_$__cuda_sm70_shflsync_up
        .type           $__internal_20_$__cuda_sm70_shflsync_up,@function
        .size           $__internal_20_$__cuda_sm70_shflsync_up,(.L_x_14455 - $__internal_20_$__cuda_sm70_shflsync_up)
$__internal_20_$__cuda_sm70_shflsync_up:
[----:B------:R-:W-:Y:S01]  /*123e0*/  MOV R65, 0x0 ;  /* 0x0000000000417802 */ /* 0x000fe20000000f00 */
[----:B------:R-:W-:Y:S04]  /*123f0*/  WARPSYNC R67 ;  /* 0x0000004300007348 */ /* 0x000fe80003800000 */
[----:B------:R0:W1:Y:S01]  /*12400*/  SHFL.UP PT, R67, R72, R69, R70 ;  /* 0x0400004548437389 */ /* 0x00006200000e0046 */
[----:B------:R-:W-:Y:S05]  /*12410*/  RET.REL.NODEC R64 `(_Z25selective_scan_bwd_kernelI32Selective_Scan_bwd_kernel_traitsILi128ELi16ELb0ELb0ELb1ELb1ELb0EfN3c107complexIfEEEEv12SSMParamsBwd) ;  /* 0xfffedbe040007950 */ /* 0x000fea0003c3ffff */
.L_x_745:
        /* <DEDUP_REMOVED lines=14> */
.L_x_14455:


//--------------------- .text._Z25selective_scan_bwd_kernelI32Selective_Scan_bwd_kernel_traitsILi128ELi16ELb0ELb0ELb1ELb1ELb1EfN3c107complexIfEEEEv12SSMParamsBwd --------------------------
	.section	.text._Z25selective_scan_bwd_kernelI32Selective_Scan_bwd_kernel_traitsILi128ELi16ELb0ELb0ELb1ELb1ELb1EfN3c107complexIfEEEEv12SSMParamsBwd,"ax",@progbits
	.sectioninfo	@"SHI_REGISTERS=255"
	.align	128
        .global         _Z25selective_scan_bwd_kernelI32Selective_Scan_bwd_kernel_traitsILi128ELi16ELb0ELb0ELb1ELb1ELb1EfN3c107complexIfEEEEv12SSMParamsBwd
        .type           _Z25selective_scan_bwd_kernelI32Selective_Scan_bwd_kernel_traitsILi128ELi16ELb0ELb0ELb1ELb1ELb1EfN3c107complexIfEEEEv12SSMParamsBwd,@function
        .size           _Z25selective_scan_bwd_kernelI32Selective_Scan_bwd_kernel_traitsILi128ELi16ELb0ELb0ELb1ELb1ELb1EfN3c107complexIfEEEEv12SSMParamsBwd,(.L_x_14458 - _Z25selective_scan_bwd_kernelI32Selective_Scan_bwd_kernel_traitsILi128ELi16ELb0ELb0ELb1ELb1ELb1EfN3c107complexIfEEEEv12SSMParamsBwd)
        .other          _Z25selective_scan_bwd_kernelI32Selective_Scan_bwd_kernel_traitsILi128ELi16ELb0ELb0ELb1ELb1ELb1EfN3c107complexIfEEEEv12SSMParamsBwd,@"STO_CUDA_ENTRY STV_DEFAULT"
_Z25selective_scan_bwd_kernelI32Selective_Scan_bwd_kernel_traitsILi128ELi16ELb0ELb0ELb1ELb1ELb1EfN3c107complexIfEEEEv12SSMParamsBwd:
.text._Z25selective_scan_bwd_kernelI32Selective_Scan_bwd_kernel_traitsILi128ELi16ELb0ELb0ELb1ELb1ELb1EfN3c107complexIfEEEEv12SSMParamsBwd:
        /* <DEDUP_REMOVED lines=164> */
[----:B------:R-:W-:Y:S02]  /*0a40*/  LOP3.LUT R237, R150, 0x1f, RZ, 0xc0, !PT ;  /* 0x0000001f96ed7812 */ /* 0x000fe400078ec0ff */
[----:B------:R-:W-:-:S02]  /*0a50*/  SHF.R.S32.HI R235, RZ, 0x5, R5 ;  /* 0x00000005ffeb7819 */ /* 0x000fc40000011405 */
[----:B----4-:R-:W-:Y:S02]  /*0a60*/  SHF.R.S32.HI R0, RZ, 0x1f, R148 ;  /* 0x0000001fff007819 */ /* 0x010fe40000011494 */
.L_x_890:
        /* <DEDUP_REMOVED lines=22> */
[-C--:B------:R-:W-:Y:S02]  /*0bd0*/  ISETP.GE.AND P1, PT, R30, R21.reuse, PT ;  /* 0x000000151e00720c */ /* 0x080fe40003f26270 */
[----:B------:R-:W-:Y:S02]  /*0be0*/  LOP3.LUT R10, R148, 0xc0, RZ, 0xfc, !PT ;  /* 0x000000c0940a7812 */ /* 0x000fe400078efcff */
[-C--:B------:R-:W-:Y:S02]  /*0bf0*/  ISETP.GE.AND P0, PT, R32, R21.reuse, PT ;  /* 0x000000152000720c */ /* 0x080fe40003f06270 */
[----:B------:R-:W-:Y:S02]  /*0c00*/  LOP3.LUT R12, R148, 0xe0, RZ, 0xfc, !PT ;  /* 0x000000e0940c7812 */ /* 0x000fe400078efcff */
[-C--:B------:R-:W-:Y:S02]  /*0c10*/  ISETP.GE.AND P4, PT, R0, R21.reuse, PT ;  /* 0x000000150000720c */ /* 0x080fe40003f86270 */
[----:B------:R-:W-:Y:S01]  /*0c20*/  LOP3.LUT R14, R148, 0x100, RZ, 0xfc, !PT ;  /* 0x00000100940e7812 */ /* 0x000fe200078efcff */
[----:B------:R1:W3:Y:S01]  /*0c30*/  @!P2 LDG.E R4, [R2.64] ;  /* 0x000000200204a981 */ /* 0x0002e2000c1e1900 */
[----:B------:R-:W-:-:S02]  /*0c40*/  ISETP.GE.AND P6, PT, R6, R21, PT ;  /* 0x000000150600720c */ /* 0x000fc40003fc6270 */
[-C--:B------:R-:W-:Y:S01]  /*0c50*/  ISETP.GE.AND P5, PT, R8, R21.reuse, PT ;  /* 0x000000150800720c */ /* 0x080fe20003fa6270 */
[----:B------:R1:W4:Y:S01]  /*0c60*/  @!P1 LDG.E R7, [R2.64+0x80] ;  /* 0x0000802002079981 */ /* 0x000322000c1e1900 */
[-C--:B------:R-:W-:Y:S02]  /*0c70*/  ISETP.GE.AND P3, PT, R10, R21.reuse, PT ;  /* 0x000000150a00720c */ /* 0x080fe40003f66270 */
[-C--:B------:R-:W-:Y:S01]  /*0c80*/  ISETP.GE.AND P2, PT, R12, R21.reuse, PT ;  /* 0x000000150c00720c */ /* 0x080fe20003f46270 */
[----:B------:R1:W5:Y:S01]  /*0c90*/  @!P0 LDG.E R5, [R2.64+0x100] ;  /* 0x0001002002058981 */ /* 0x000362000c1e1900 */
[----:B------:R-:W-:Y:S02]  /*0ca0*/  ISETP.GE.AND P1, PT, R14, R21, PT ;  /* 0x000000150e00720c */ /* 0x000fe40003f26270 */
[----:B------:R-:W-:Y:S02]  /*0cb0*/  MOV R9, RZ ;  /* 0x000000ff00097202 */ /* 0x000fe40000000f00 */
[----:B------:R-:W-:Y:S01]  /*0cc0*/  MOV R11, RZ ;  /* 0x000000ff000b7202 */ /* 0x000fe20000000f00 */
[----:B--2---:R1:W2:Y:S01]  /*0cd0*/  @!P6 LDG.E R34, [R2.64+0x200] ;  /* 0x000200200222e981 */ /* 0x0042a2000c1e1900 */
[----:B------:R-:W-:-:S02]  /*0ce0*/  LOP3.LUT R16, R148, 0x120, RZ, 0xfc, !PT ;  /* 0x0000012094107812 */ /* 0x000fc400078efcff */
[C---:B------:R-:W-:Y:S01]  /*0cf0*/  LOP3.LUT R18, R148.reuse, 0x140, RZ, 0xfc, !PT ;  /* 0x0000014094127812 */ /* 0x040fe200078efcff */
[----:B------:R1:W2:Y:S01]  /*0d00*/  @!P4 LDG.E R9, [R2.64+0x180] ;  /* 0x000180200209c981 */ /* 0x0002a2000c1e1900 */
[----:B------:R-:W-:Y:S02]  /*0d10*/  MOV R13, RZ ;  /* 0x000000ff000d7202 */ /* 0x000fe40000000f00 */
[C---:B------:R-:W-:Y:S01]  /*0d20*/  LOP3.LUT R20, R148.reuse, 0x160, RZ, 0xfc, !PT ;  /* 0x0000016094147812 */ /* 0x040fe200078efcff */
[----:B------:R1:W2:Y:S01]  /*0d30*/  @!P5 LDG.E R11, [R2.64+0x280] ;  /* 0x00028020020bd981 */ /* 0x0002a2000c1e1900 */
[C---:B------:R-:W-:Y:S02]  /*0d40*/  LOP3.LUT R22, R148.reuse, 0x180, RZ, 0xfc, !PT ;  /* 0x0000018094167812 */ /* 0x040fe400078efcff */
[----:B------:R-:W-:Y:S01]  /*0d50*/  LOP3.LUT R24, R148, 0x1a0, RZ, 0xfc, !PT ;  /* 0x000001a094187812 */ /* 0x000fe200078efcff */
[----:B------:R1:W2:Y:S01]  /*0d60*/  @!P3 LDG.E R36, [R2.64+0x300] ;  /* 0x000300200224b981 */ /* 0x0002a2000c1e1900 */
[----:B------:R-:W-:-:S02]  /*0d70*/  ISETP.GE.AND P0, PT, R16, R21, PT ;  /* 0x000000151000720c */ /* 0x000fc40003f06270 */
[----:B------:R-:W-:Y:S01]  /*0d80*/  LOP3.LUT R26, R148, 0x1c0, RZ, 0xfc, !PT ;  /* 0x000001c0941a7812 */ /* 0x000fe200078efcff */
[----:B------:R1:W2:Y:S01]  /*0d90*/  @!P2 LDG.E R13, [R2.64+0x380] ;  /* 0x00038020020da981 */ /* 0x0002a2000c1e1900 */
[-C--:B------:R-:W-:Y:S02]  /*0da0*/  ISETP.GE.AND P4, PT, R18, R21.reuse, PT ;  /* 0x000000151200720c */ /* 0x080fe40003f86270 */
[----:B------:R-:W-:Y:S01]  /*0db0*/  LOP3.LUT R28, R148, 0x1e0, RZ, 0xfc, !PT ;  /* 0x000001e0941c7812 */ /* 0x000fe200078efcff */
[----:B------:R1:W2:Y:S01]  /*0dc0*/  @!P1 LDG.E R38, [R2.64+0x400] ;  /* 0x0004002002269981 */ /* 0x0002a2000c1e1900 */
[-C--:B------:R-:W-:Y:S02]  /*0dd0*/  ISETP.GE.AND P6, PT, R20, R21.reuse, PT ;  /* 0x000000151400720c */ /* 0x080fe40003fc6270 */
[-C--:B------:R-:W-:Y:S02]  /*0de0*/  ISETP.GE.AND P5, PT, R22, R21.reuse, PT ;  /* 0x000000151600720c */ /* 0x080fe40003fa6270 */
[-C--:B------:R-:W-:Y:S01]  /*0df0*/  ISETP.GE.AND P3, PT, R24, R21.reuse, PT ;  /* 0x000000151800720c */ /* 0x080fe20003f66270 */
[----:B------:R-:W-:Y:S01]  /*0e00*/  HFMA2.MMA R42, -RZ, RZ, 0, 0 ;  /* 0x00000000ff2a7435 */ /* 0x000fe200000001ff */
[----:B------:R-:W-:-:S02]  /*0e10*/  ISETP.GE.AND P2, PT, R26, R21, PT ;  /* 0x000000151a00720c */ /* 0x000fc40003f46270 */
[----:B------:R-:W-:Y:S01]  /*0e20*/  ISETP.GE.AND P1, PT, R28, R21, PT ;  /* 0x000000151c00720c */ /* 0x000fe20003f26270 */
[----:B------:R-:W-:Y:S01]  /*0e30*/  HFMA2.MMA R44, -RZ, RZ, 0, 0 ;  /* 0x00000000ff2c7435 */ /* 0x000fe200000001ff */
[----:B------:R-:W-:Y:S01]  /*0e40*/  MOV R15, RZ ;  /* 0x000000ff000f7202 */ /* 0x000fe20000000f00 */
[----:B------:R1:W2:Y:S01]  /*0e50*/  @!P4 LDG.E R40, [R2.64+0x500] ;  /* 0x000500200228c981 */ /* 0x0002a2000c1e1900 */
        /* <DEDUP_REMOVED lines=46> */
[----:B------:R-:W-:Y:S02]  /*1140*/  SHF.L.U64.HI R41, R148, 0x2, R91 ;  /* 0x0000000294297819 */ /* 0x000fe4000001025b */
[----:B------:R-:W-:-:S04]  /*1150*/  IADD3 R92, P0, R43, UR18, RZ ;  /* 0x000000122b5c7c10 */ /* 0x000fc8000ff1e0ff */
[----:B------:R-:W-:Y:S02]  /*1160*/  IADD3.X R93, R41, UR19, RZ, P0, !PT ;  /* 0x00000013295d7c10 */ /* 0x000fe400087fe4ff */
[-C--:B------:R-:W-:Y:S02]  /*1170*/  ISETP.GE.AND P0, PT, R30, R21.reuse, PT ;  /* 0x000000151e00720c */ /* 0x080fe40003f06270 */
[----:B------:R-:W-:Y:S02]  /*1180*/  LEA R2, P1, R148, UR20, 0x2 ;  /* 0x0000001494027c11 */ /* 0x000fe4000f8210ff */
[-C--:B------:R-:W-:Y:S02]  /*1190*/  ISETP.GE.AND P2, PT, R32, R21.reuse, PT ;  /* 0x000000152000720c */ /* 0x080fe40003f46270 */
[C---:B------:R-:W-:Y:S02]  /*11a0*/  LEA.HI.X R3, R148.reuse, UR21, R91, 0x2, P1 ;  /* 0x0000001594037c11 */ /* 0x040fe400088f145b */
[----:B------:R-:W-:-:S02]  /*11b0*/  ISETP.GE.AND P1, PT, R148, R21, PT ;  /* 0x000000159400720c */ /* 0x000fc40003f26270 */
[-C--:B------:R-:W-:Y:S02]  /*11c0*/  ISETP.GE.AND P3, PT, R0, R21.reuse, PT ;  /* 0x000000150000720c */ /* 0x080fe40003f66270 */
[-C--:B------:R-:W-:Y:S02]  /*11d0*/  ISETP.GE.AND P4, PT, R10, R21.reuse, PT ;  /* 0x000000150a00720c */ /* 0x080fe40003f86270 */
[-C--:B------:R-:W-:Y:S02]  /*11e0*/  ISETP.GE.AND P5, PT, R6, R21.reuse, PT ;  /* 0x000000150600720c */ /* 0x080fe40003fa6270 */
[----:B------:R-:W-:Y:S01]  /*11f0*/  ISETP.GE.AND P6, PT, R8, R21, PT ;  /* 0x000000150800720c */ /* 0x000fe20003fc6270 */
[----:B---3--:R-:W-:Y:S04]  /*1200*/  STS [R99.X4], R4 ;  /* 0x0000000463007388 */ /* 0x008fe80000004800 */
[----:B----4-:R1:W-:Y:S04]  /*1210*/  STS [R97.X4+0x80], R7 ;  /* 0x0000800761007388 */ /* 0x0103e80000004800 */
[----:B-----5:R-:W-:Y:S04]  /*1220*/  STS [R95.X4+0x100], R5 ;  /* 0x000100055f007388 */ /* 0x020fe80000004800 */
[----:B--2---:R-:W-:Y:S04]  /*1230*/  STS [R252.X4+0x180], R9 ;  /* 0x00018009fc007388 */ /* 0x004fe80000004800 */
[----:B------:R-:W-:Y:S04]  /*1240*/  STS [R251.X4+0x200], R34 ;  /* 0x00020022fb007388 */ /* 0x000fe80000004800 */
        /* <DEDUP_REMOVED lines=30> */
[----:B--2---:R-:W-:Y:S01]  /*1430*/  MOV R13, RZ ;  /* 0x000000ff000d7202 */ /* 0x004fe20000000f00 */
[----:B---3--:R-:W-:-:S05]  /*1440*/  HFMA2.MMA R38, -RZ, RZ, 0, 0 ;  /* 0x00000000ff267435 */ /* 0x008fca00000001ff */
[----:B------:R-:W2:Y:S01]  /*1450*/  @!P0 LDG.E R7, [R92.64+0x80] ;  /* 0x000080205c078981 */ /* 0x000ea2000c1e1900 */
[-C--:B------:R-:W-:Y:S01]  /*1460*/  ISETP.GE.AND P0, PT, R12, R21.reuse, PT ;  /* 0x000000150c00720c */ /* 0x080fe20003f06270 */
[----:B------:R-:W-:Y:S01]  /*1470*/  HFMA2.MMA R36, -RZ, RZ, 0, 0 ;  /* 0x00000000ff247435 */ /* 0x000fe200000001ff */
[----:B------:R-:W-:Y:S01]  /*1480*/  CS2R R4, SRZ ;  /* 0x0000000000047805 */ /* 0x000fe2000001ff00 */
[----:B------:R-:W-:Y:S01]  /*1490*/  HFMA2.MMA R34, -RZ, RZ, 0, 0 ;  /* 0x00000000ff227435 */ /* 0x000fe200000001ff */
[----:B------:R-:W-:Y:S02]  /*14a0*/  MOV R9, RZ ;  /* 0x000000ff00097202 */ /* 0x000fe40000000f00 */
[----:B------:R-:W-:Y:S02]  /*14b0*/  MOV R11, RZ ;  /* 0x000000ff000b7202 */ /* 0x000fe40000000f00 */
[----:B------:R-:W3:Y:S05]  /*14c0*/  @!P1 LDG.E R4, [R92.64] ;  /* 0x000000205c049981 */ /* 0x000eea000c1e1900 */
[----:B------:R-:W2:Y:S01]  /*14d0*/  @!P0 LDG.E R13, [R92.64+0x380] ;  /* 0x000380205c0d8981 */ /* 0x000ea2000c1e1900 */
[----:B------:R-:W-:-:S02]  /*14e0*/  ISETP.GE.AND P0, PT, R14, R21, PT ;  /* 0x000000150e00720c */ /* 0x000fc40003f06270 */
[-C--:B------:R-:W-:Y:S01]  /*14f0*/  ISETP.GE.AND P1, PT, R18, R21.reuse, PT ;  /* 0x000000151200720c */ /* 0x080fe20003f26270 */
[----:B------:R-:W2:Y:S01]  /*1500*/  @!P2 LDG.E R5, [R92.64+0x100] ;  /* 0x000100205c05a981 */ /* 0x000ea2000c1e1900 */
[-C--:B------:R-:W-:Y:S01]  /*1510*/  ISETP.GE.AND P2, PT, R20, R21.reuse, PT ;  /* 0x000000151400720c */ /* 0x080fe20003f46270 */
[----:B----4-:R-:W-:Y:S02]  /*1520*/  HFMA2.MMA R40, -RZ, RZ, 0, 0 ;  /* 0x00000000ff287435 */ /* 0x010fe400000001ff */
[----:B------:R-:W4:Y:S01]  /*1530*/  @!P3 LDG.E R9, [R92.64+0x180] ;  /* 0x000180205c09b981 */ /* 0x000f22000c1e1900 */
[----:B------:R-:W-:-:S03]  /*1540*/  ISETP.GE.AND P3, PT, R22, R21, PT ;  /* 0x000000151600720c */ /* 0x000fc60003f66270 */
[----:B------:R-:W4:Y:S04]  /*1550*/  @!P4 LDG.E R36, [R92.64+0x300] ;  /* 0x000300205c24c981 */ /* 0x000f28000c1e1900 */
[----:B------:R-:W4:Y:S01]  /*1560*/  @!P0 LDG.E R38, [R92.64+0x400] ;  /* 0x000400205c268981 */ /* 0x000f22000c1e1900 */
[-C--:B------:R-:W-:Y:S02]  /*1570*/  ISETP.GE.AND P0, PT, R16, R21.reuse, PT ;  /* 0x000000151000720c */ /* 0x080fe40003f06270 */
[-C--:B------:R-:W-:Y:S01]  /*1580*/  ISETP.GE.AND P4, PT, R24, R21.reuse, PT ;  /* 0x000000151800720c */ /* 0x080fe20003f86270 */
[----:B------:R-:W4:Y:S01]  /*1590*/  @!P5 LDG.E R34, [R92.64+0x200] ;  /* 0x000200205c22d981 */ /* 0x000f22000c1e1900 */
[----:B------:R-:W-:Y:S01]  /*15a0*/  ISETP.GE.AND P5, PT, R26, R21, PT ;  /* 0x000000151a00720c */ /* 0x000fe20003fa6270 */
[----:B-----5:R-:W-:-:S02]  /*15b0*/  HFMA2.MMA R42, -RZ, RZ, 0, 0 ;  /* 0x00000000ff2a7435 */ /* 0x020fc400000001ff */
[----:B------:R-:W5:Y:S01]  /*15c0*/  @!P6 LDG.E R11, [R92.64+0x280] ;  /* 0x000280205c0be981 */ /* 0x000f62000c1e1900 */
[----:B------:R-:W-:Y:S01]  /*15d0*/  ISETP.GE.AND P6, PT, R28, R21, PT ;  /* 0x000000151c00720c */ /* 0x000fe20003fc6270 */
[----:B0-----:R-:W-:Y:S01]  /*15e0*/  HFMA2.MMA R44, -RZ, RZ, 0, 0 ;  /* 0x00000000ff2c7435 */ /* 0x001fe200000001ff */
[----:B------:R-:W-:Y:S01]  /*15f0*/  MOV R15, RZ ;  /* 0x000000ff000f7202 */ /* 0x000fe20000000f00 */
[----:B------:R-:W5:Y:S01]  /*1600*/  @!P1 LDG.E R40, [R92.64+0x500] ;  /* 0x000500205c289981 */ /* 0x000f62000c1e1900 */
[----:B------:R-:W-:Y:S02]  /*1610*/  MOV R17, RZ ;  /* 0x000000ff00117202 */ /* 0x000fe40000000f00 */
[----:B------:R-:W-:Y:S01]  /*1620*/  MOV R19, RZ ;  /* 0x000000ff00137202 */ /* 0x000fe20000000f00 */
[----:B------:R-:W5:Y:S01]  /*1630*/  @!P3 LDG.E R42, [R92.64+0x600] ;  /* 0x000600205c2ab981 */ /* 0x000f62000c1e1900 */
[----:B------:R-:W-:-:S03]  /*1640*/  MOV R23, RZ ;  /* 0x000000ff00177202 */ /* 0x000fc60000000f00 */
        /* <DEDUP_REMOVED lines=9> */
[----:B---3--:R-:W-:Y:S04]  /*16e0*/  STS [R99.X4], R4 ;  /* 0x0000000463007388 */ /* 0x008fe80000004800 */
[----:B--2---:R-:W-:Y:S04]  /*16f0*/  STS [R97.X4+0x80], R7 ;  /* 0x0000800761007388 */ /* 0x004fe80000004800 */
        /* <DEDUP_REMOVED lines=12> */
[----:B------:R0:W-:Y:S04]  /*17c0*/  STS [R239.X4+0x700], R44 ;  /* 0x0007002cef007388 */ /* 0x0001e80000004800 */
[----:B------:R0:W-:Y:S01]  /*17d0*/  STS [R238.X4+0x780], R23 ;  /* 0x00078017ee007388 */ /* 0x0001e20000004800 */
[----:B------:R-:W-:-:S06]  /*17e0*/  NOP ;  /* 0x0000000000007918 */ /* 0x000fcc0000000000 */
[----:B------:R-:W0:Y:S04]  /*17f0*/  LDS R130, [R147.X4] ;  /* 0x0000000093827984 */ /* 0x000e280000004800 */
[----:B------:R-:W0:Y:S04]  /*1800*/  LDS R129, [R147.X4+0x4] ;  /* 0x0000040093817984 */ /* 0x000e280000004800 */
[----:B------:R-:W0:Y:S04]  /*1810*/  LDS R128, [R147.X4+0x8] ;  /* 0x0000080093807984 */ /* 0x000e280000004800 */
[----:B------:R-:W0:Y:S04]  /*1820*/  LDS R127, [R147.X4+0xc] ;  /* 0x00000c00937f7984 */ /* 0x000e280000004800 */
[----:B------:R-:W0:Y:S04]  /*1830*/  LDS R126, [R147.X4+0x10] ;  /* 0x00001000937e7984 */ /* 0x000e280000004800 */
[----:B------:R-:W0:Y:S04]  /*1840*/  LDS R125, [R147.X4+0x14] ;  /* 0x00001400937d7984 */ /* 0x000e280000004800 */
[----:B------:R-:W1:Y:S04]  /*1850*/  LDS R124, [R147.X4+0x18] ;  /* 0x00001800937c7984 */ /* 0x000e680000004800 */
[----:B------:R-:W2:Y:S04]  /*1860*/  LDS R121, [R147.X4+0x1c] ;  /* 0x00001c0093797984 */ /* 0x000ea80000004800 */
[----:B------:R0:W2:Y:S04]  /*1870*/  LDS R120, [R147.X4+0x20] ;  /* 0x0000200093787984 */ /* 0x0000a80000004800 */
[----:B------:R0:W2:Y:S04]  /*1880*/  LDS R119, [R147.X4+0x24] ;  /* 0x0000240093777984 */ /* 0x0000a80000004800 */
[----:B------:R0:W2:Y:S04]  /*1890*/  LDS R118, [R147.X4+0x28] ;  /* 0x0000280093767984 */ /* 0x0000a80000004800 */
[----:B------:R0:W2:Y:S04]  /*18a0*/  LDS R117, [R147.X4+0x2c] ;  /* 0x00002c0093757984 */ /* 0x0000a80000004800 */
[----:B------:R0:W2:Y:S04]  /*18b0*/  LDS R116, [R147.X4+0x30] ;  /* 0x0000300093747984 */ /* 0x0000a80000004800 */
[----:B------:R0:W2:Y:S04]  /*18c0*/  LDS R115, [R147.X4+0x34] ;  /* 0x0000340093737984 */ /* 0x0000a80000004800 */
[----:B------:R1:W2:Y:S04]  /*18d0*/  LDS R114, [R147.X4+0x38] ;  /* 0x0000380093727984 */ /* 0x0002a80000004800 */
[----:B------:R2:W2:Y:S01]  /*18e0*/  LDS R113, [R147.X4+0x3c] ;  /* 0x00003c0093717984 */ /* 0x0004a20000004800 */
[----:B0-----:R-:W-:-:S03]  /*18f0*/  CS2R R4, SRZ ;  /* 0x0000000000047805 */ /* 0x001fc6000001ff00 */
[----:B------:R-:W-:Y:S01]  /*1900*/  BAR.SYNC.DEFER_BLOCKING 0x0 ;  /* 0x0000000000007b1d */ /* 0x000fe20000010000 */
[----:B------:R-:W-:Y:S02]  /*1910*/  HFMA2.MMA R7, -RZ, RZ, 0, 0 ;  /* 0x00000000ff077435 */ /* 0x000fe400000001ff */
[----:B-1----:R-:W-:-:S03]  /*1920*/  HFMA2.MMA R9, -RZ, RZ, 0, 0 ;  /* 0x00000000ff097435 */ /* 0x002fc600000001ff */
[----:B------:R-:W5:Y:S01]  /*1930*/  @!P0 LDG.E R4, [R2.64] ;  /* 0x0000002002048981 */ /* 0x000f62000c1e1900 */
[----:B------:R-:W-:-:S03]  /*1940*/  ISETP.GE.AND P0, PT, R30, R21, PT ;  /* 0x000000151e00720c */ /* 0x000fc60003f06270 */
[----:B------:R-:W5:Y:S01]  /*1950*/  @!P1 LDG.E R5, [R2.64+0x100] ;  /* 0x0001002002059981 */ /* 0x000f62000c1e1900 */
[----:B------:R-:W-:-:S09]  /*1960*/  ISETP.GE.AND P1, PT, R6, R21, PT ;  /* 0x000000150600720c */ /* 0x000fd20003f26270 */
[----:B------:R-:W5:Y:S01]  /*1970*/  @!P0 LDG.E R7, [R2.64+0x80] ;  /* 0x0000802002078981 */ /* 0x000f62000c1e1900 */
[----:B------:R-:W-:Y:S02]  /*1980*/  ISETP.GE.AND P0, PT, R0, R21, PT ;  /* 0x000000150000720c */ /* 0x000fe40003f06270 */
[----:B--2---:R-:W-:Y:S01]  /*1990*/  MOV R34, RZ ;  /* 0x000000ff00227202 */ /* 0x004fe20000000f00 */
[----:B---3--:R-:W-:-:S05]  /*19a0*/  HFMA2.MMA R11, -RZ, RZ, 0, 0 ;  /* 0x00000000ff0b7435 */ /* 0x008fca00000001ff */
[----:B------:R-:W2:Y:S01]  /*19b0*/  @!P1 LDG.E R34, [R2.64+0x200] ;  /* 0x0002002002229981 */ /* 0x000ea2000c1e1900 */
[----:B------:R-:W-:-:S04]  /*19c0*/  ISETP.GE.AND P1, PT, R10, R21, PT ;  /* 0x000000150a00720c */ /* 0x000fc80003f26270 */
[----:B------:R-:W3:Y:S01]  /*19d0*/  @!P0 LDG.E R9, [R2.64+0x180] ;  /* 0x0001802002098981 */ /* 0x000ee2000c1e1900 */
[----:B------:R-:W-:Y:S02]  /*19e0*/  ISETP.GE.AND P0, PT, R8, R21, PT ;  /* 0x000000150800720c */ /* 0x000fe40003f06270 */
[----:B----4-:R-:W-:Y:S01]  /*19f0*/  MOV R36, RZ ;  /* 0x000000ff00247202 */ /* 0x010fe20000000f00 */
[----:B------:R-:W-:-:S05]  /*1a00*/  HFMA2.MMA R13, -RZ, RZ, 0, 0 ;  /* 0x00000000ff0d7435 */ /* 0x000fca00000001ff */
[----:B------:R-:W4:Y:S01]  /*1a10*/  @!P1 LDG.E R36, [R2.64+0x300] ;  /* 0x0003002002249981 */ /* 0x000f22000c1e1900 */
[----:B------:R-:W-:-:S04]  /*1a20*/  ISETP.GE.AND P1, PT, R14, R21, PT ;  /* 0x000000150e00720c */ /* 0x000fc80003f26270 */
[----:B------:R-:W4:Y:S01]  /*1a30*/  @!P0 LDG.E R11, [R2.64+0x280] ;  /* 0x00028020020b8981 */ /* 0x000f22000c1e1900 */
[----:B------:R-:W-:Y:S02]  /*1a40*/  ISETP.GE.AND P0, PT, R12, R21, PT ;  /* 0x000000150c00720c */ /* 0x000fe40003f06270 */
[----:B------:R-:W-:Y:S01]  /*1a50*/  MOV R38, RZ ;  /* 0x000000ff00267202 */ /* 0x000fe20000000f00 */
[----:B------:R-:W-:-:S05]  /*1a60*/  HFMA2.MMA R15, -RZ, RZ, 0, 0 ;  /* 0x00000000ff0f7435 */ /* 0x000fca00000001ff */
[----:B------:R-:W4:Y:S01]  /*1a70*/  @!P1 LDG.E R38, [R2.64+0x400] ;  /* 0x0004002002269981 */ /* 0x000f22000c1e1900 */
[----:B------:R-:W-:-:S04]  /*1a80*/  ISETP.NE.AND P1, PT, R25, RZ, PT ;  /* 0x000000ff1900720c */ /* 0x000fc80003f25270 */
[----:B------:R-:W4:Y:S01]  /*1a90*/  @!P0 LDG.E R13, [R2.64+0x380] ;  /* 0x00038020020d8981 */ /* 0x000f22000c1e1900 */
[----:B------:R-:W-:Y:S01]  /*1aa0*/  ISETP.NE.AND P0, PT, R27, RZ, PT ;  /* 0x000000ff1b00720c */ /* 0x000fe20003f05270 */
[----:B------:R-:W-:Y:S01]  /*1ab0*/  HFMA2.MMA R17, -RZ, RZ, 0, 0 ;  /* 0x00000000ff117435 */ /* 0x000fe200000001ff */
[----:B------:R-:W-:Y:S01]  /*1ac0*/  MOV R40, RZ ;  /* 0x000000ff00287202 */ /* 0x000fe20000000f00 */
[----:B------:R-:W-:Y:S01]  /*1ad0*/  HFMA2.MMA R19, -RZ, RZ, 0, 0 ;  /* 0x00000000ff137435 */ /* 0x000fe200000001ff */
[----:B------:R-:W-:Y:S02]  /*1ae0*/  MOV R42, RZ ;  /* 0x000000ff002a7202 */ /* 0x000fe40000000f00 */
[----:B------:R-:W-:Y:S02]  /*1af0*/  MOV R44, RZ ;  /* 0x000000ff002c7202 */ /* 0x000fe40000000f00 */
[----:B------:R-:W-:Y:S01]  /*1b00*/  MOV R23, RZ ;  /* 0x000000ff00177202 */ /* 0x000fe20000000f00 */
[----:B------:R-:W4:Y:S04]  /*1b10*/  @!P1 LDG.E R40, [R2.64+0x500] ;  /* 0x0005002002289981 */ /* 0x000f28000c1e1900 */
[----:B------:R-:W4:Y:S04]  /*1b20*/  @!P0 LDG.E R15, [R2.64+0x480] ;  /* 0x00048020020f8981 */ /* 0x000f28000c1e1900 */
[----:B------:R-:W4:Y:S04]  /*1b30*/  @!P2 LDG.E R17, [R2.64+0x580] ;  /* 0x000580200211a981 */ /* 0x000f28000c1e1900 */
[----:B------:R-:W4:Y:S04]  /*1b40*/  @!P3 LDG.E R42, [R2.64+0x600] ;  /* 0x00060020022ab981 */ /* 0x000f28000c1e1900 */
[----:B------:R-:W4:Y:S04]  /*1b50*/  @!P4 LDG.E R19, [R2.64+0x680] ;  /* 0x000680200213c981 */ /* 0x000f28000c1e1900 */
[----:B------:R-:W4:Y:S04]  /*1b60*/  @!P5 LDG.E R44, [R2.64+0x700] ;  /* 0x00070020022cd981 */ /* 0x000f28000c1e1900 */
[----:B------:R-:W4:Y:S01]  /*1b70*/  @!P6 LDG.E R23, [R2.64+0x780] ;  /* 0x000780200217e981 */ /* 0x000f22000c1e1900 */
[----:B------:R-:W-:-:S03]  /*1b80*/  FADD.FTZ R130, R130, UR5 ;  /* 0x0000000582827e21 */ /* 0x000fc60008010000 */
[----:B------:R0:W-:Y:S04]  /*1b90*/  STL [R1+0x8], R99 ;  /* 0x0000086301007387 */ /* 0x0001e80000100800 */
[----:B------:R0:W-:Y:S04]  /*1ba0*/  STL [R1+0x4], R97 ;  /* 0x0000046101007387 */ /* 0x0001e80000100800 */
[----:B------:R0:W-:Y:S01]  /*1bb0*/  STL [R1], R95 ;  /* 0x0000005f01007387 */ /* 0x0001e20000100800 */
[----:B------:R-:W-:Y:S01]  /*1bc0*/  FSETP.GTU.FTZ.AND P2, PT, R130, 20, PT ;  /* 0x41a000008200780b */ /* 0x000fe20003f5c000 */
[----:B------:R-:W-:-:S02]  /*1bd0*/  FADD.FTZ R129, R129, UR5 ;  /* 0x0000000581817e21 */ /* 0x000fc40008010000 */
[----:B------:R-:W-:Y:S02]  /*1be0*/  FADD.FTZ R128, R128, UR5 ;  /* 0x0000000580807e21 */ /* 0x000fe40008010000 */
        /* <DEDUP_REMOVED lines=9> */
[----:B------:R-:W-:Y:S02]  /*1c80*/  FSETP.GTU.FTZ.AND P6, PT, R126, 20, PT ;  /* 0x41a000007e00780b */ /* 0x000fe40003fdc000 */
[----:B------:R-:W-:Y:S02]  /*1c90*/  FSETP.GTU.FTZ.AND P0, PT, R125, 20, PT ;  /* 0x41a000007d00780b */ /* 0x000fe40003f1c000 */
[----:B------:R-:W-:Y:S01]  /*1ca0*/  FSETP.GTU.FTZ.AND P1, PT, R124, 20, PT ;  /* 0x41a000007c00780b */ /* 0x000fe20003f3c000 */
[----:B-----5:R0:W-:Y:S04]  /*1cb0*/  STS [R99.X4], R4 ;  /* 0x0000000463007388 */ /* 0x0201e80000004800 */
[----:B------:R0:W-:Y:S04]  /*1cc0*/  STS [R97.X4+0x80], R7 ;  /* 0x0000800761007388 */ /* 0x0001e80000004800 */
[----:B------:R0:W-:Y:S04]  /*1cd0*/  STS [R95.X4+0x100], R5 ;  /* 0x000100055f007388 */ /* 0x0001e80000004800 */
[----:B---3--:R0:W-:Y:S04]  /*1ce0*/  STS [R252.X4+0x180], R9 ;  /* 0x00018009fc007388 */ /* 0x0081e80000004800 */
[----:B--2---:R0:W-:Y:S04]  /*1cf0*/  STS [R251.X4+0x200], R34 ;  /* 0x00020022fb007388 */ /* 0x0041e80000004800 */
        /* <DEDUP_REMOVED lines=12> */
[----:B------:R-:W-:Y:S05]  /*1dc0*/  @P2 BRA `(.L_x_748) ;  /* 0x000001f000002947 */ /* 0x000fea0003800000 */
[----:B------:R-:W-:Y:S01]  /*1dd0*/  FMUL.FTZ R130, R130, 1.4426950216293334961 ;  /* 0x3fb8aa3b82827820 */ /* 0x000fe20000410000 */
[----:B0-----:R-:W-:Y:S02]  /*1de0*/  MOV R5, 0x3e800000 ;  /* 0x3e80000000057802 */ /* 0x001fe40000000f00 */
        /* <DEDUP_REMOVED lines=29> */
.L_x_748:
[----:B------:R-:W-:Y:S05]  /*1fc0*/  BSYNC B0 ;  /* 0x0000000000007941 */ /* 0x000fea0003800000 */
.L_x_747:
[----:B------:R-:W-:Y:S01]  /*1fd0*/  BSSY B0, `(.L_x_749) ;  /* 0x0000023000007945 */ /* 0x000fe20003800000 */
[----:B------:R-:W-:Y:S01]  /*1fe0*/  FSETP.GTU.FTZ.AND P2, PT, R121, 20, PT ;  /* 0x41a000007900780b */ /* 0x000fe20003f5c000 */
[----:B------:R-:W-:Y:S01]  /*1ff0*/  FADD.FTZ R120, R120, UR5 ;  /* 0x0000000578787e21 */ /* 0x000fe20008010000 */
[----:B------:R-:W-:Y:S06]  /*2000*/  @P3 BRA `(.L_x_750) ;  /* 0x000001f000003947 */ /* 0x000fec0003800000 */
[----:B------:R-:W-:Y:S01]  /*2010*/  FMUL.FTZ R129, R129, 1.4426950216293334961 ;  /* 0x3fb8aa3b81817820 */ /* 0x000fe20000410000 */
[----:B0-----:R-:W-:Y:S01]  /*2020*/  HFMA2.MMA R7, -RZ, RZ, 1.625, 0 ;  /* 0x3e800000ff077435 */ /* 0x001fe200000001ff */
        /* <DEDUP_REMOVED lines=29> */
.L_x_750:
[----:B------:R-:W-:Y:S05]  /*2200*/  BSYNC B0 ;  /* 0x0000000000007941 */ /* 0x000fea0003800000 */
.L_x_749:
        /* <DEDUP_REMOVED lines=35> */
.L_x_752:
[----:B------:R-:W-:Y:S05]  /*2440*/  BSYNC B0 ;  /* 0x0000000000007941 */ /* 0x000fea0003800000 */
.L_x_751:
        /* <DEDUP_REMOVED lines=35> */
.L_x_754:
[----:B------:R-:W-:Y:S05]  /*2680*/  BSYNC B0 ;  /* 0x0000000000007941 */ /* 0x000fea0003800000 */
.L_x_753:
        /* <DEDUP_REMOVED lines=35> */
.L_x_756:
[----:B------:R-:W-:Y:S05]  /*28c0*/  BSYNC B0 ;  /* 0x0000000000007941 */ /* 0x000fea0003800000 */
.L_x_755:
        /* <DEDUP_REMOVED lines=35> */
.L_x_758:
[----:B------:R-:W-:Y:S05]  /*2b00*/  BSYNC B0 ;  /* 0x0000000000007941 */ /* 0x000fea0003800000 */
.L_x_757:
        /* <DEDUP_REMOVED lines=35> */
.L_x_760:
[----:B------:R-:W-:Y:S05]  /*2d40*/  BSYNC B0 ;  /* 0x0000000000007941 */ /* 0x000fea0003800000 */
.L_x_759:
        /* <DEDUP_REMOVED lines=35> */
.L_x_762:
[----:B------:R-:W-:Y:S05]  /*2f80*/  BSYNC B0 ;  /* 0x0000000000007941 */ /* 0x000fea0003800000 */
.L_x_761:
        /* <DEDUP_REMOVED lines=35> */
.L_x_764:
[----:B------:R-:W-:Y:S05]  /*31c0*/  BSYNC B0 ;  /* 0x0000000000007941 */ /* 0x000fea0003800000 */
.L_x_763:
[----:B------:R-:W-:Y:S01]  /*31d0*/  BSSY B0, `(.L_x_765) ;  /* 0x0000022000007945 */ /* 0x000fe20003800000 */
[----:B------:R-:W-:Y:S01]  /*31e0*/  FSETP.GTU.FTZ.AND P3, PT, R113, 20, PT ;  /* 0x41a000007100780b */ /* 0x000fe20003f7c000 */
[----:B------:R-:W-:Y:S07]  /*31f0*/  @P4 BRA `(.L_x_766) ;  /* 0x000001f000004947 */ /* 0x000fee0003800000 */
        /* <DEDUP_REMOVED lines=31> */
.L_x_766:
[----:B------:R-:W-:Y:S05]  /*33f0*/  BSYNC B0 ;  /* 0x0000000000007941 */ /* 0x000fea0003800000 */
.L_x_765:
[----:B------:R-:W-:Y:S01]  /*3400*/  BSSY B0, `(.L_x_767) ;  /* 0x0000021000007945 */ /* 0x000fe20003800000 */
[----:B------:R-:W-:Y:S05]  /*3410*/  @P5 BRA `(.L_x_768) ;  /* 0x000001f000005947 */ /* 0x000fea0003800000 */
        /* <DEDUP_REMOVED lines=31> */
.L_x_768:
[----:B------:R-:W-:Y:S05]  /*3610*/  BSYNC B0 ;  /* 0x0000000000007941 */ /* 0x000fea0003800000 */
.L_x_767:
        /* <DEDUP_REMOVED lines=33> */
.L_x_770:
[----:B------:R-:W-:Y:S05]  /*3830*/  BSYNC B0 ;  /* 0x0000000000007941 */ /* 0x000fea0003800000 */
.L_x_769:
        /* <DEDUP_REMOVED lines=33> */
.L_x_772:
[----:B------:R-:W-:Y:S05]  /*3a50*/  BSYNC B0 ;  /* 0x0000000000007941 */ /* 0x000fea0003800000 */
.L_x_771:
        /* <DEDUP_REMOVED lines=33> */
.L_x_774:
[----:B------:R-:W-:Y:S05]  /*3c70*/  BSYNC B0 ;  /* 0x0000000000007941 */ /* 0x000fea0003800000 */
.L_x_773:
        /* <DEDUP_REMOVED lines=33> */
.L_x_776:
[----:B------:R-:W-:Y:S05]  /*3e90*/  BSYNC B0 ;  /* 0x0000000000007941 */ /* 0x000fea0003800000 */
.L_x_775:
        /* <DEDUP_REMOVED lines=33> */
.L_x_778:
[----:B------:R-:W-:Y:S05]  /*40b0*/  BSYNC B0 ;  /* 0x0000000000007941 */ /* 0x000fea0003800000 */
.L_x_777:
[C---:B------:R-:W-:Y:S01]  /*40c0*/  ISETP.GE.AND P0, PT, R148.reuse, R21, PT ;  /* 0x000000159400720c */ /* 0x040fe20003f06270 */
[----:B------:R-:W-:Y:S01]  /*40d0*/  ULDC.64 UR8, c[0x0][0x1f0] ;  /* 0x00007c0000087ab9 */ /* 0x000fe20000000a00 */
[----:B0-----:R-:W-:Y:S01]  /*40e0*/  MOV R7, UR12 ;  /* 0x0000000c00077c02 */ /* 0x001fe20008000f00 */
[----:B------:R-:W-:Y:S01]  /*40f0*/  USHF.R.S32.HI UR39, URZ, 0x1f, UR25 ;  /* 0x0000001f3f277899 */ /* 0x000fe20008011419 */
[----:B------:R-:W-:Y:S01]  /*4100*/  MOV R2, UR25 ;  /* 0x0000001900027c02 */ /* 0x000fe20008000f00 */
[----:B------:R-:W-:Y:S01]  /*4110*/  UIMAD UR7, UR13, UR8, URZ ;  /* 0x000000080d0772a4 */ /* 0x000fe2000f8e023f */
[----:B------:R-:W-:Y:S01]  /*4120*/  MOV R9, UR12 ;  /* 0x0000000c00097c02 */ /* 0x000fe20008000f00 */
[----:B------:R-:W-:Y:S01]  /*4130*/  ULDC.64 UR26, c[0x0][0x200] ;  /* 0x00008000001a7ab9 */ /* 0x000fe20000000a00 */
[----:B------:R-:W-:Y:S01]  /*4140*/  MOV R4, UR25 ;  /* 0x0000001900047c02 */ /* 0x000fe20008000f00 */
[----:B------:R-:W-:Y:S01]  /*4150*/  UIMAD.WIDE.U32 UR34, UR12, UR8, URZ ;  /* 0x000000080c2272a5 */ /* 0x000fe2000f8e003f */
[----:B------:R-:W-:Y:S01]  /*4160*/  MOV R3, UR39 ;  /* 0x0000002700037c02 */ /* 0x000fe20008000f00 */
[----:B------:R-:W-:Y:S01]  /*4170*/  UIMAD UR7, UR12, UR9, UR7 ;  /* 0x000000090c0772a4 */ /* 0x000fe2000f8e0207 */
[----:B------:R-:W-:Y:S01]  /*4180*/  MOV R5, UR39 ;  /* 0x0000002700057c02 */ /* 0x000fe20008000f00 */
[----:B------:R-:W-:Y:S01]  /*4190*/  UIMAD.WIDE.U32 UR8, UR12, UR26, URZ ;  /* 0x0000001a0c0872a5 */ /* 0x000fe2000f8e003f */
[----:B------:R-:W-:Y:S01]  /*41a0*/  LDS R172, [R147.X4] ;  /* 0x0000000093ac7984 */ /* 0x000fe20000004800 */
[----:B------:R-:W-:Y:S01]  /*41b0*/  UIMAD UR26, UR13, UR26, URZ ;  /* 0x0000001a0d1a72a4 */ /* 0x000fe2000f8e023f */
[----:B------:R-:W-:Y:S01]  /*41c0*/  @!P0 IMAD.WIDE.U32 R2, R7, c[0x0][0x1f0], R2 ;  /* 0x00007c0007028a25 */ /* 0x000fe200078e0002 */
[----:B------:R-:W-:Y:S01]  /*41d0*/  ULDC.64 UR36, c[0x0][0x1f8] ;  /* 0x00007e0000247ab9 */ /* 0x000fe20000000a00 */
[----:B------:R-:W-:Y:S01]  /*41e0*/  MOV R7, UR10 ;  /* 0x0000000a00077c02 */ /* 0x000fe20008000f00 */
[----:B------:R-:W-:Y:S01]  /*41f0*/  UIMAD UR27, UR12, UR27, UR26 ;  /* 0x0000001b0c1b72a4 */ /* 0x000fe2000f8e021a */
[----:B------:R-:W-:Y:S01]  /*4200*/  @!P0 IMAD.WIDE.U32 R4, R9, c[0x0][0x200], R4 ;  /* 0x0000800009048a25 */ /* 0x000fe200078e0004 */
[----:B------:R-:W-:Y:S01]  /*4210*/  UIMAD UR38, UR11, UR36, URZ ;  /* 0x000000240b2672a4 */ /* 0x000fe2000f8e023f */
[----:B------:R-:W-:Y:S01]  /*4220*/  @!P0 IADD3 R3, R3, UR7, RZ ;  /* 0x0000000703038c10 */ /* 0x000fe2000fffe0ff */
[----:B------:R-:W-:Y:S01]  /*4230*/  UIADD3 UR35, UR35, UR7, URZ ;  /* 0x0000000723237290 */ /* 0x000fe2000fffe03f */
[----:B------:R-:W-:Y:S01]  /*4240*/  MOV R9, UR10 ;  /* 0x0000000a00097c02 */ /* 0x000fe20008000f00 */
[----:B------:R-:W-:Y:S01]  /*4250*/  ULDC UR26, c[0x0][0x174] ;  /* 0x00005d00001a7ab9 */ /* 0x000fe20000000800 */
[----:B------:R-:W-:Y:S01]  /*4260*/  @!P0 IADD3 R5, R5, UR27, RZ ;  /* 0x0000001b05058c10 */ /* 0x000fe2000fffe0ff */
[----:B------:R-:W-:Y:S01]  /*4270*/  UIMAD UR38, UR10, UR37, UR38 ;  /* 0x000000250a2672a4 */ /* 0x000fe2000f8e0226 */
[----:B------:R-:W-:Y:S01]  /*4280*/  @!P0 IMAD.WIDE.U32 R2, R7, c[0x0][0x1f8], R2 ;  /* 0x00007e0007028a25 */ /* 0x000fe200078e0002 */
[----:B------:R-:W-:Y:S01]  /*4290*/  UIMAD.WIDE.U32 UR34, UR10, UR36, UR34 ;  /* 0x000000240a2272a5 */ /* 0x000fe2000f8e0022 */
[----:B------:R-:W-:Y:S01]  /*42a0*/  LDS R171, [R147.X4+0x4] ;  /* 0x0000040093ab7984 */ /* 0x000fe20000004800 */
[----:B------:R-:W-:Y:S01]  /*42b0*/  UIADD3 UR26, UR6, -UR26, URZ ;  /* 0x8000001a061a7290 */ /* 0x000fe2000fffe03f */
[----:B------:R-:W-:Y:S01]  /*42c0*/  @!P0 IMAD.WIDE.U32 R4, R9, c[0x0][0x208], R4 ;  /* 0x0000820009048a25 */ /* 0x000fe200078e0004 */
[----:B------:R-:W-:Y:S01]  /*42d0*/  ULDC.64 UR36, c[0x0][0x208] ;  /* 0x0000820000247ab9 */ /* 0x000fe20000000a00 */
[C---:B------:R-:W-:Y:S01]  /*42e0*/  @!P0 IADD3 R9, P1, R148.reuse, R2, RZ ;  /* 0x0000000294098210 */ /* 0x040fe20007f3e0ff */
[----:B------:R-:W-:Y:S01]  /*42f0*/  UIADD3 UR9, UR9, UR27, URZ ;  /* 0x0000001b09097290 */ /* 0x000fe2000fffe03f */
[----:B------:R-:W-:Y:S01]  /*4300*/  LDS R170, [R147.X4+0x8] ;  /* 0x0000080093aa7984 */ /* 0x000fe20000004800 */
[----:B------:R-:W-:Y:S01]  /*4310*/  UIMAD UR7, UR11, UR36, URZ ;  /* 0x000000240b0772a4 */ /* 0x000fe2000f8e023f */
[C---:B------:R-:W-:Y:S01]  /*4320*/  @!P0 IADD3 R7, P2, R148.reuse, R4, RZ ;  /* 0x0000000494078210 */ /* 0x040fe20007f5e0ff */
[----:B------:R-:W-:Y:S01]  /*4330*/  UIMAD UR26, UR26, -0x800, URZ ;  /* 0xfffff8001a1a78a4 */ /* 0x000fe2000f8e023f */
[----:B------:R-:W-:Y:S01]  /*4340*/  LDS R169, [R147.X4+0xc] ;  /* 0x00000c0093a97984 */ /* 0x000fe20000004800 */
[----:B------:R-:W-:Y:S01]  /*4350*/  UIMAD.WIDE.U32 UR8, UR10, UR36, UR8 ;  /* 0x000000240a0872a5 */ /* 0x000fe2000f8e0008 */
[C---:B------:R-:W-:Y:S01]  /*4360*/  @!P0 IADD3.X R40, R91.reuse, UR38, R3, P1, !PT ;  /* 0x000000265b288c10 */ /* 0x040fe20008ffe403 */
[----:B------:R-:W-:Y:S01]  /*4370*/  UIMAD UR7, UR10, UR37, UR7 ;  /* 0x000000250a0772a4 */ /* 0x000fe2000f8e0207 */
[----:B------:R-:W-:Y:S01]  /*4380*/  LDS R168, [R147.X4+0x10] ;  /* 0x0000100093a87984 */ /* 0x000fe20000004800 */
[----:B------:R-:W-:Y:S01]  /*4390*/  USHF.R.S32.HI UR27, URZ, 0x1f, UR26 ;  /* 0x0000001f3f1b7899 */ /* 0x000fe2000801141a */
[C---:B------:R-:W-:Y:S01]  /*43a0*/  LEA R36, P1, R148.reuse, c[0x0][0x268], 0x2 ;  /* 0x00009a0094247a11 */ /* 0x040fe200078210ff */
[----:B------:R-:W-:Y:S01]  /*43b0*/  UIADD3 UR37, UP0, UR26, UR34, URZ ;  /* 0x000000221a257290 */ /* 0x000fe2000ff1e03f */
[----:B------:R-:W-:Y:S01]  /*43c0*/  LDS R167, [R147.X4+0x14] ;  /* 0x0000140093a77984 */ /* 0x000fe20000004800 */
[----:B------:R-:W-:Y:S01]  /*43d0*/  UIADD3 UR36, UP1, UR26, UR8, URZ ;  /* 0x000000081a247290 */ /* 0x000fe2000ff3e03f */
[----:B------:R-:W-:Y:S01]  /*43e0*/  @!P0 IADD3.X R38, R91, UR7, R5, P2, !PT ;  /* 0x000000075b268c10 */ /* 0x000fe200097fe405 */
[----:B------:R-:W-:Y:S01]  /*43f0*/  UIADD3.X UR34, UR27, UR38, UR35, UP0, !UPT ;  /* 0x000000261b227290 */ /* 0x000fe200087fe423 */
[----:B------:R-:W-:Y:S01]  /*4400*/  LDS R166, [R147.X4+0x18] ;  /* 0x0000180093a67984 */ /* 0x000fe20000004800 */
[----:B------:R-:W-:Y:S01]  /*4410*/  LEA R4, P2, R148, c[0x0][0x258], 0x2 ;  /* 0x0000960094047a11 */ /* 0x000fe200078410ff */
[----:B------:R-:W-:Y:S01]  /*4420*/  UIADD3.X UR8, UR27, UR7, UR9, UP1, !UPT ;  /* 0x000000071b087290 */ /* 0x000fe20008ffe409 */
[----:B------:R-:W-:Y:S01]  /*4430*/  MOV R11, UR37 ;  /* 0x00000025000b7c02 */ /* 0x000fe20008000f00 */
[----:B------:R-:W-:Y:S01]  /*4440*/  LDS R165, [R147.X4+0x1c] ;  /* 0x00001c0093a57984 */ /* 0x000fe20000004800 */
[----:B------:R-:W-:-:S02]  /*4450*/  MOV R13, UR36 ;  /* 0x00000024000d7c02 */ /* 0x000fc40008000f00 */
[C-C-:B------:R-:W-:Y:S01]  /*4460*/  LEA.HI.X R5, R148.reuse, c[0x0][0x26c], R91.reuse, 0x2, P1 ;  /* 0x00009b0094057a11 */ /* 0x140fe200008f145b */
[----:B------:R-:W-:Y:S01]  /*4470*/  LDS R164, [R147.X4+0x20] ;  /* 0x0000200093a47984 */ /* 0x000fe20000004800 */
[----:B------:R-:W-:Y:S02]  /*4480*/  @!P0 LEA R34, P1, R9, c[0x0][0x268], 0x2 ;  /* 0x00009a0009228a11 */ /* 0x000fe400078210ff */
[----:B------:R-:W-:Y:S01]  /*4490*/  LEA.HI.X R3, R148, c[0x0][0x25c], R91, 0x2, P2 ;  /* 0x0000970094037a11 */ /* 0x000fe200010f145b */
[----:B------:R-:W-:Y:S01]  /*44a0*/  LDS R163, [R147.X4+0x24] ;  /* 0x0000240093a37984 */ /* 0x000fe20000004800 */
[----:B------:R-:W-:Y:S02]  /*44b0*/  LEA R36, P2, R11, R36, 0x2 ;  /* 0x000000240b247211 */ /* 0x000fe400078410ff */
[----:B------:R-:W-:Y:S01]  /*44c0*/  MOV R42, UR34 ;  /* 0x00000022002a7c02 */ /* 0x000fe20008000f00 */
[----:B------:R-:W-:Y:S01]  /*44d0*/  LDS R162, [R147.X4+0x28] ;  /* 0x0000280093a27984 */ /* 0x000fe20000004800 */
[----:B------:R-:W-:-:S02]  /*44e0*/  LEA R4, P4, R13, R4, 0x2 ;  /* 0x000000040d047211 */ /* 0x000fc400078810ff */
[----:B------:R-:W-:Y:S01]  /*44f0*/  MOV R44, UR8 ;  /* 0x00000008002c7c02 */ /* 0x000fe20008000f00 */
[----:B------:R-:W-:Y:S01]  /*4500*/  LDS R161, [R147.X4+0x2c] ;  /* 0x00002c0093a17984 */ /* 0x000fe20000004800 */
[----:B------:R-:W-:Y:S01]  /*4510*/  @!P0 LEA.HI.X R35, R9, c[0x0][0x26c], R40, 0x2, P1 ;  /* 0x00009b0009238a11 */ /* 0x000fe200008f1428 */
[----:B------:R-:W-:Y:S02]  /*4520*/  HFMA2.MMA R9, -RZ, RZ, 0, 0 ;  /* 0x00000000ff097435 */ /* 0x000fe400000001ff */
[----:B------:R-:W-:Y:S04]  /*4530*/  LDS R160, [R147.X4+0x30] ;  /* 0x0000300093a07984 */ /* 0x000fe80000004800 */
[----:B------:R-:W-:Y:S04]  /*4540*/  LDS R159, [R147.X4+0x34] ;  /* 0x00003400939f7984 */ /* 0x000fe80000004800 */
[----:B------:R-:W-:Y:S04]  /*4550*/  LDS R158, [R147.X4+0x38] ;  /* 0x00003800939e7984 */ /* 0x000fe80000004800 */
[----:B------:R-:W-:Y:S01]  /*4560*/  LDS R157, [R147.X4+0x3c] ;  /* 0x00003c00939d7984 */ /* 0x000fe20000004800 */
[----:B------:R-:W-:-:S02]  /*4570*/  LEA.HI.X R37, R11, R5, R42, 0x2, P2 ;  /* 0x000000050b257211 */ /* 0x000fc400010f142a */
[----:B------:R-:W-:Y:S01]  /*4580*/  MOV R17, RZ ;  /* 0x000000ff00117202 */ /* 0x000fe20000000f00 */
[----:B------:R-:W-:Y:S01]  /*4590*/  BAR.SYNC.DEFER_BLOCKING 0x0 ;  /* 0x0000000000007b1d */ /* 0x000fe20000010000 */
[----:B------:R-:W-:Y:S02]  /*45a0*/  ISETP.GE.AND P1, PT, R32, R21, PT ;  /* 0x000000152000720c */ /* 0x000fe40003f26270 */
[----:B------:R-:W-:Y:S01]  /*45b0*/  LEA.HI.X R5, R13, R3, R44, 0x2, P4 ;  /* 0x000000030d057211 */ /* 0x000fe200020f142c */
[----:B------:R-:W-:Y:S01]  /*45c0*/  HFMA2.MMA R13, -RZ, RZ, 0, 0 ;  /* 0x00000000ff0d7435 */ /* 0x000fe200000001ff */
[----:B------:R-:W-:Y:S01]  /*45d0*/  @!P0 LEA R2, P3, R7, c[0x0][0x258], 0x2 ;  /* 0x0000960007028a11 */ /* 0x000fe200078610ff */
[----:B------:R-:W-:Y:S01]  /*45e0*/  HFMA2.MMA R42, -RZ, RZ, 0, 0 ;  /* 0x00000000ff2a7435 */ /* 0x000fe200000001ff */
[-C--:B------:R-:W-:Y:S02]  /*45f0*/  ISETP.GE.AND P2, PT, R6, R21.reuse, PT ;  /* 0x000000150600720c */ /* 0x080fe40003f46270 */
[----:B------:R-:W-:-:S02]  /*4600*/  ISETP.GE.AND P5, PT, R10, R21, PT ;  /* 0x000000150a00720c */ /* 0x000fc40003fa6270 */
[-C--:B------:R-:W-:Y:S01]  /*4610*/  ISETP.GE.AND P6, PT, R8, R21.reuse, PT ;  /* 0x000000150800720c */ /* 0x080fe20003fc6270 */
[----:B------:R-:W-:Y:S01]  /*4620*/  HFMA2.MMA R15, -RZ, RZ, 0, 0 ;  /* 0x00000000ff0f7435 */ /* 0x000fe200000001ff */
[----:B------:R-:W-:Y:S02]  /*4630*/  @!P0 LEA.HI.X R3, R7, c[0x0][0x25c], R38, 0x2, P3 ;  /* 0x0000970007038a11 */ /* 0x000fe400018f1426 */
[----:B------:R-:W-:Y:S01]  /*4640*/  MOV R19, RZ ;  /* 0x000000ff00137202 */ /* 0x000fe20000000f00 */
[----:B------:R-:W-:Y:S01]  /*4650*/  HFMA2.MMA R25, -RZ, RZ, 0, 0 ;  /* 0x00000000ff197435 */ /* 0x000fe200000001ff */
[----:B------:R-:W-:Y:S01]  /*4660*/  MOV R23, RZ ;  /* 0x000000ff00177202 */ /* 0x000fe20000000f00 */
[----:B------:R-:W-:Y:S01]  /*4670*/  CS2R R46, SRZ ;  /* 0x00000000002e7805 */ /* 0x000fe2000001ff00 */
[----:B------:R-:W-:Y:S01]  /*4680*/  CS2R R48, SRZ ;  /* 0x0000000000307805 */ /* 0x000fe2000001ff00 */
[----:B------:R-:W-:Y:S01]  /*4690*/  HFMA2.MMA R54, -RZ, RZ, 0, 0 ;  /* 0x00000000ff367435 */ /* 0x000fe200000001ff */
[----:B------:R-:W-:Y:S01]  /*46a0*/  CS2R R52, SRZ ;  /* 0x0000000000347805 */ /* 0x000fe2000001ff00 */
[----:B------:R-:W-:Y:S01]  /*46b0*/  MOV R51, RZ ;  /* 0x000000ff00337202 */ /* 0x000fe20000000f00 */
[----:B------:R-:W-:Y:S01]  /*46c0*/  ULDC.64 UR8, c[0x0][0x2e8] ;  /* 0x0000ba0000087ab9 */ /* 0x000fe20000000a00 */
[----:B------:R0:W2:Y:S01]  /*46d0*/  @!P1 LDG.E R13, [R36.64+-0x1f00] ;  /* 0xffe10020240d9981 */ /* 0x0000a2000c1e1900 */
[----:B------:R-:W-:-:S02]  /*46e0*/  ISETP.GE.AND P1, PT, R12, R21, PT ;  /* 0x000000150c00720c */ /* 0x000fc40003f26270 */
[-C--:B------:R-:W-:Y:S01]  /*46f0*/  ISETP.GE.AND P4, PT, R0, R21.reuse, PT ;  /* 0x000000150000720c */ /* 0x080fe20003f86270 */
[----:B------:R-:W-:Y:S01]  /*4700*/  CS2R R40, SRZ ;  /* 0x0000000000287805 */ /* 0x000fe2000001ff00 */
[-C--:B------:R-:W-:Y:S01]  /*4710*/  ISETP.GE.AND P3, PT, R30, R21.reuse, PT ;  /* 0x000000151e00720c */ /* 0x080fe20003f66270 */
[----:B------:R-:W-:Y:S01]  /*4720*/  CS2R R38, SRZ ;  /* 0x0000000000267805 */ /* 0x000fe2000001ff00 */
[----:B------:R-:W-:Y:S01]  /*4730*/  MOV R7, RZ ;  /* 0x000000ff00077202 */ /* 0x000fe20000000f00 */
[----:B------:R-:W3:Y:S01]  /*4740*/  @!P0 LDG.E R9, [R34.64] ;  /* 0x0000002022098981 */ /* 0x000ee2000c1e1900 */
[----:B------:R-:W-:Y:S01]  /*4750*/  MOV R11, RZ ;  /* 0x000000ff000b7202 */ /* 0x000fe20000000f00 */
[----:B------:R-:W-:Y:S02]  /*4760*/  HFMA2.MMA R44, -RZ, RZ, 0, 0 ;  /* 0x00000000ff2c7435 */ /* 0x000fe400000001ff */
[----:B------:R0:W4:Y:S04]  /*4770*/  @!P2 LDG.E R38, [R36.64+-0x1e00] ;  /* 0xffe200202426a981 */ /* 0x000128000c1e1900 */
[----:B------:R0:W5:Y:S01]  /*4780*/  @!P1 LDG.E R17, [R36.64+-0x1c80] ;  /* 0xffe3802024119981 */ /* 0x000162000c1e1900 */
[----:B------:R-:W-:-:S03]  /*4790*/  ISETP.GE.AND P1, PT, R14, R21, PT ;  /* 0x000000150e00720c */ /* 0x000fc60003f26270 */
[----:B------:R0:W2:Y:S04]  /*47a0*/  @!P3 LDG.E R7, [R36.64+-0x1f80] ;  /* 0xffe080202407b981 */ /* 0x0000a8000c1e1900 */
[----:B------:R0:W4:Y:S04]  /*47b0*/  @!P4 LDG.E R11, [R36.64+-0x1e80] ;  /* 0xffe18020240bc981 */ /* 0x000128000c1e1900 */
[----:B------:R0:W4:Y:S04]  /*47c0*/  @!P5 LDG.E R40, [R36.64+-0x1d00] ;  /* 0xffe300202428d981 */ /* 0x000128000c1e1900 */
[----:B------:R0:W5:Y:S01]  /*47d0*/  @!P1 LDG.E R42, [R36.64+-0x1c00] ;  /* 0xffe40020242a9981 */ /* 0x000162000c1e1900 */
[----:B------:R-:W-:-:S02]  /*47e0*/  ISETP.GE.AND P1, PT, R16, R21, PT ;  /* 0x000000151000720c */ /* 0x000fc40003f26270 */
[-C--:B------:R-:W-:Y:S01]  /*47f0*/  ISETP.GE.AND P2, PT, R20, R21.reuse, PT ;  /* 0x000000151400720c */ /* 0x080fe20003f46270 */
[----:B------:R0:W5:Y:S01]  /*4800*/  @!P6 LDG.E R15, [R36.64+-0x1d80] ;  /* 0xffe28020240fe981 */ /* 0x000162000c1e1900 */
[-C--:B------:R-:W-:Y:S02]  /*4810*/  ISETP.GE.AND P3, PT, R22, R21.reuse, PT ;  /* 0x000000151600720c */ /* 0x080fe40003f66270 */
[-C--:B------:R-:W-:Y:S02]  /*4820*/  ISETP.GE.AND P4, PT, R24, R21.reuse, PT ;  /* 0x000000151800720c */ /* 0x080fe40003f86270 */
[----:B------:R-:W-:-:S05]  /*4830*/  ISETP.GE.AND P5, PT, R26, R21, PT ;  /* 0x000000151a00720c */ /* 0x000fca0003fa6270 */
[----:B------:R0:W5:Y:S01]  /*4840*/  @!P1 LDG.E R19, [R36.64+-0x1b80] ;  /* 0xffe4802024139981 */ /* 0x000162000c1e1900 */
[-C--:B------:R-:W-:Y:S02]  /*4850*/  ISETP.GE.AND P1, PT, R18, R21.reuse, PT ;  /* 0x000000151200720c */ /* 0x080fe40003f26270 */
[----:B------:R-:W-:Y:S01]  /*4860*/  ISETP.GE.AND P6, PT, R28, R21, PT ;  /* 0x000000151c00720c */ /* 0x000fe20003fc6270 */
[----:B------:R0:W5:Y:S04]  /*4870*/  @!P2 LDG.E R23, [R36.64+-0x1a80] ;  /* 0xffe580202417a981 */ /* 0x000168000c1e1900 */
[----:B------:R0:W5:Y:S04]  /*4880*/  @!P3 LDG.E R46, [R36.64+-0x1a00] ;  /* 0xffe60020242eb981 */ /* 0x000168000c1e1900 */
[----:B------:R0:W5:Y:S04]  /*4890*/  @!P4 LDG.E R25, [R36.64+-0x1980] ;  /* 0xffe680202419c981 */ /* 0x000168000c1e1900 */
[----:B------:R0:W5:Y:S04]  /*48a0*/  @!P1 LDG.E R44, [R36.64+-0x1b00] ;  /* 0xffe50020242c9981 */ /* 0x000168000c1e1900 */
[----:B------:R0:W5:Y:S04]  /*48b0*/  @!P5 LDG.E R48, [R36.64+-0x1900] ;  /* 0xffe700202430d981 */ /* 0x000168000c1e1900 */
[----:B------:R0:W5:Y:S01]  /*48c0*/  @!P6 LDG.E R39, [R36.64+-0x1880] ;  /* 0xffe780202427e981 */ /* 0x000162000c1e1900 */
[----:B------:R-:W-:-:S02]  /*48d0*/  P2R R45, PR, RZ, 0x2 ;  /* 0x00000002ff2d7803 */ /* 0x000fc40000000000 */
[----:B------:R-:W-:Y:S01]  /*48e0*/  ISETP.GE.AND P1, PT, R30, R21, PT ;  /* 0x000000151e00720c */ /* 0x000fe20003f26270 */
[----:B0-----:R-:W-:Y:S01]  /*48f0*/  HFMA2.MMA R37, -RZ, RZ, 0, 0 ;  /* 0x00000000ff257435 */ /* 0x001fe200000001ff */
[----:B------:R-:W-:Y:S01]  /*4900*/  MOV R60, RZ ;  /* 0x000000ff003c7202 */ /* 0x000fe20000000f00 */
[----:B---3--:R-:W-:Y:S04]  /*4910*/  STS [R99.X4], R9 ;  /* 0x0000000963007388 */ /* 0x008fe80000004800 */
[----:B--2---:R-:W-:Y:S04]  /*4920*/  STS [R97.X4+0x80], R7 ;  /* 0x0000800761007388 */ /* 0x004fe80000004800 */
[----:B------:R-:W-:Y:S04]  /*4930*/  STS [R95.X4+0x100], R13 ;  /* 0x0001000d5f007388 */ /* 0x000fe80000004800 */
[----:B----4-:R-:W-:Y:S04]  /*4940*/  STS [R252.X4+0x180], R11 ;  /* 0x0001800bfc007388 */ /* 0x010fe80000004800 */
[----:B------:R0:W-:Y:S04]  /*4950*/  STS [R251.X4+0x200], R38 ;  /* 0x00020026fb007388 */ /* 0x0001e80000004800 */
[----:B-----5:R-:W-:Y:S04]  /*4960*/  STS [R250.X4+0x280], R15 ;  /* 0x0002800ffa007388 */ /* 0x020fe80000004800 */
[----:B------:R-:W-:Y:S04]  /*4970*/  STS [R249.X4+0x300], R40 ;  /* 0x00030028f9007388 */ /* 0x000fe80000004800 */
[----:B------:R-:W-:Y:S04]  /*4980*/  STS [R248.X4+0x380], R17 ;  /* 0x00038011f8007388 */ /* 0x000fe80000004800 */
[----:B------:R1:W-:Y:S04]  /*4990*/  STS [R245.X4+0x400], R42 ;  /* 0x0004002af5007388 */ /* 0x0003e80000004800 */
        /* <DEDUP_REMOVED lines=8> */
[----:B------:R-:W-:Y:S04]  /*4a20*/  LDS R36, [R147.X4] ;  /* 0x0000000093247984 */ /* 0x000fe80000004800 */
[----:B------:R-:W4:Y:S04]  /*4a30*/  LDS R35, [R147.X4+0x4] ;  /* 0x0000040093237984 */ /* 0x000f280000004800 */
[----:B------:R-:W2:Y:S04]  /*4a40*/  LDS R34, [R147.X4+0x8] ;  /* 0x0000080093227984 */ /* 0x000ea80000004800 */
[----:B------:R-:W0:Y:S04]  /*4a50*/  LDS R33, [R147.X4+0xc] ;  /* 0x00000c0093217984 */ /* 0x000e280000004800 */
[----:B------:R-:W0:Y:S04]  /*4a60*/  LDS R31, [R147.X4+0x10] ;  /* 0x00001000931f7984 */ /* 0x000e280000004800 */
[----:B------:R-:W0:Y:S04]  /*4a70*/  LDS R29, [R147.X4+0x14] ;  /* 0x00001400931d7984 */ /* 0x000e280000004800 */
[----:B------:R-:W0:Y:S04]  /*4a80*/  LDS R27, [R147.X4+0x18] ;  /* 0x00001800931b7984 */ /* 0x000e280000004800 */
[----:B------:R-:W-:Y:S04]  /*4a90*/  LDS R25, [R147.X4+0x1c] ;  /* 0x00001c0093197984 */ /* 0x000fe80000004800 */
[----:B------:R-:W2:Y:S04]  /*4aa0*/  LDS R23, [R147.X4+0x20] ;  /* 0x0000200093177984 */ /* 0x000ea80000004800 */
[----:B------:R-:W2:Y:S04]  /*4ab0*/  LDS R7, [R147.X4+0x24] ;  /* 0x0000240093077984 */ /* 0x000ea80000004800 */
[----:B------:R-:W-:Y:S04]  /*4ac0*/  LDS R9, [R147.X4+0x28] ;  /* 0x0000280093097984 */ /* 0x000fe80000004800 */
[----:B------:R-:W-:Y:S04]  /*4ad0*/  LDS R11, [R147.X4+0x2c] ;  /* 0x00002c00930b7984 */ /* 0x000fe80000004800 */
[----:B------:R-:W-:Y:S04]  /*4ae0*/  LDS R13, [R147.X4+0x30] ;  /* 0x00003000930d7984 */ /* 0x000fe80000004800 */
[----:B------:R-:W-:Y:S04]  /*4af0*/  LDS R15, [R147.X4+0x34] ;  /* 0x00003400930f7984 */ /* 0x000fe80000004800 */
[----:B------:R-:W3:Y:S04]  /*4b00*/  LDS R17, [R147.X4+0x38] ;  /* 0x0000380093117984 */ /* 0x000ee80000004800 */
[----:B------:R-:W4:Y:S04]  /*4b10*/  LDS R19, [R147.X4+0x3c] ;  /* 0x00003c0093137984 */ /* 0x000f280000004800 */
[----:B------:R-:W-:Y:S01]  /*4b20*/  BAR.SYNC.DEFER_BLOCKING 0x0 ;  /* 0x0000000000007b1d */ /* 0x000fe20000010000 */
[----:B0-----:R-:W-:Y:S01]  /*4b30*/  MOV R38, RZ ;  /* 0x000000ff00267202 */ /* 0x001fe20000000f00 */
[----:B-1----:R-:W-:-:S05]  /*4b40*/  CS2R R42, SRZ ;  /* 0x00000000002a7805 */ /* 0x002fca000001ff00 */
[----:B------:R0:W5:Y:S01]  /*4b50*/  @!P0 LDG.E R38, [R2.64] ;  /* 0x0000002002268981 */ /* 0x000162000c1e1900 */
[----:B------:R-:W-:-:S03]  /*4b60*/  ISETP.GE.AND P0, PT, R0, R21, PT ;  /* 0x000000150000720c */ /* 0x000fc60003f06270 */
[----:B------:R1:W5:Y:S01]  /*4b70*/  @!P1 LDG.E R37, [R4.64+-0x1f80] ;  /* 0xffe0802004259981 */ /* 0x000362000c1e1900 */
[-C--:B------:R-:W-:Y:S02]  /*4b80*/  ISETP.GE.AND P1, PT, R32, R21.reuse, PT ;  /* 0x000000152000720c */ /* 0x080fe40003f26270 */
[----:B--2---:R-:W-:Y:S01]  /*4b90*/  MOV R44, RZ ;  /* 0x000000ff002c7202 */ /* 0x004fe20000000f00 */
[----:B---3--:R-:W-:Y:S01]  /*4ba0*/  HFMA2.MMA R46, -RZ, RZ, 0, 0 ;  /* 0x00000000ff2e7435 */ /* 0x008fe200000001ff */
[----:B------:R1:W2:Y:S04]  /*4bb0*/  @!P2 LDG.E R49, [R4.64+-0x1a80] ;  /* 0xffe580200431a981 */ /* 0x0002a8000c1e1900 */
[----:B------:R1:W3:Y:S04]  /*4bc0*/  @!P3 LDG.E R54, [R4.64+-0x1a00] ;  /* 0xffe600200436b981 */ /* 0x0002e8000c1e1900 */
[----:B------:R1:W2:Y:S01]  /*4bd0*/  @!P0 LDG.E R41, [R4.64+-0x1e80] ;  /* 0xffe1802004298981 */ /* 0x0002a2000c1e1900 */
[----:B------:R-:W-:-:S03]  /*4be0*/  ISETP.GE.AND P0, PT, R8, R21, PT ;  /* 0x000000150800720c */ /* 0x000fc60003f06270 */
[----:B------:R1:W2:Y:S01]  /*4bf0*/  @!P1 LDG.E R42, [R4.64+-0x1f00] ;  /* 0xffe10020042a9981 */ /* 0x0002a2000c1e1900 */
[-C--:B------:R-:W-:Y:S01]  /*4c00*/  ISETP.GE.AND P1, PT, R6, R21.reuse, PT ;  /* 0x000000150600720c */ /* 0x080fe20003f26270 */
[----:B0-----:R-:W-:Y:S02]  /*4c10*/  CS2R R2, SRZ ;  /* 0x0000000000027805 */ /* 0x001fe4000001ff00 */
[----:B------:R1:W3:Y:S04]  /*4c20*/  @!P4 LDG.E R51, [R4.64+-0x1980] ;  /* 0xffe680200433c981 */ /* 0x0002e8000c1e1900 */
[----:B------:R1:W3:Y:S04]  /*4c30*/  @!P5 LDG.E R60, [R4.64+-0x1900] ;  /* 0xffe70020043cd981 */ /* 0x0002e8000c1e1900 */
[----:B------:R1:W3:Y:S01]  /*4c40*/  @!P0 LDG.E R43, [R4.64+-0x1d80] ;  /* 0xffe28020042b8981 */ /* 0x0002e2000c1e1900 */
[----:B------:R-:W-:-:S03]  /*4c50*/  ISETP.GE.AND P0, PT, R12, R21, PT ;  /* 0x000000150c00720c */ /* 0x000fc60003f06270 */
[----:B------:R1:W3:Y:S01]  /*4c60*/  @!P1 LDG.E R44, [R4.64+-0x1e00] ;  /* 0xffe20020042c9981 */ /* 0x0002e2000c1e1900 */
[----:B------:R-:W-:-:S03]  /*4c70*/  ISETP.GE.AND P1, PT, R10, R21, PT ;  /* 0x000000150a00720c */ /* 0x000fc60003f26270 */
[----:B------:R1:W3:Y:S06]  /*4c80*/  @!P6 LDG.E R53, [R4.64+-0x1880] ;  /* 0xffe780200435e981 */ /* 0x0002ec000c1e1900 */
[----:B------:R1:W3:Y:S01]  /*4c90*/  @!P0 LDG.E R3, [R4.64+-0x1c80] ;  /* 0xffe3802004038981 */ /* 0x0002e2000c1e1900 */
[----:B------:R-:W-:-:S03]  /*4ca0*/  ISETP.GE.AND P0, PT, R16, R21, PT ;  /* 0x000000151000720c */ /* 0x000fc60003f06270 */
[----:B------:R1:W3:Y:S01]  /*4cb0*/  @!P1 LDG.E R2, [R4.64+-0x1d00] ;  /* 0xffe3002004029981 */ /* 0x0002e2000c1e1900 */
[----:B------:R-:W-:-:S09]  /*4cc0*/  ISETP.NE.AND P1, PT, R45, RZ, PT ;  /* 0x000000ff2d00720c */ /* 0x000fd20003f25270 */
[----:B------:R1:W3:Y:S01]  /*4cd0*/  @!P0 LDG.E R47, [R4.64+-0x1b80] ;  /* 0xffe48020042f8981 */ /* 0x0002e2000c1e1900 */
[----:B------:R-:W-:-:S03]  /*4ce0*/  ISETP.GE.AND P0, PT, R14, R21, PT ;  /* 0x000000150e00720c */ /* 0x000fc60003f06270 */
[----:B------:R1:W3:Y:S10]  /*4cf0*/  @!P1 LDG.E R52, [R4.64+-0x1b00] ;  /* 0xffe5002004349981 */ /* 0x0002f4000c1e1900 */
[----:B------:R1:W3:Y:S01]  /*4d00*/  @!P0 LDG.E R46, [R4.64+-0x1c00] ;  /* 0xffe40020042e8981 */ /* 0x0002e2000c1e1900 */
[----:B----4-:R-:W-:-:S02]  /*4d10*/  FMUL.FTZ R40, R35, -1.4426950216293334961 ;  /* 0xbfb8aa3b23287820 */ /* 0x010fc40000410000 */
[----:B------:R-:W-:-:S04]  /*4d20*/  FMUL.FTZ R39, R36, -1.4426950216293334961 ;  /* 0xbfb8aa3b24277820 */ /* 0x000fc80000410000 */
[----:B------:R-:W0:Y:S01]  /*4d30*/  MUFU.EX2 R40, R40 ;  /* 0x0000002800287308 */ /* 0x000e220000000800 */
[----:B------:R-:W-:Y:S02]  /*4d40*/  FMUL.FTZ R45, R34, -1.4426950216293334961 ;  /* 0xbfb8aa3b222d7820 */ /* 0x000fe40000410000 */
[----:B------:R-:W-:Y:S02]  /*4d50*/  FMUL.FTZ R48, R33, -1.4426950216293334961 ;  /* 0xbfb8aa3b21307820 */ /* 0x000fe40000410000 */
[----:B------:R-:W-:-:S03]  /*4d60*/  FMUL.FTZ R50, R31, -1.4426950216293334961 ;  /* 0xbfb8aa3b1f327820 */ /* 0x000fc60000410000 */
[----:B------:R-:W4:Y:S01]  /*4d70*/  MUFU.EX2 R39, R39 ;  /* 0x0000002700277308 */ /* 0x000f220000000800 */
[----:B-1----:R-:W-:Y:S02]  /*4d80*/  FMUL.FTZ R4, R29, -1.4426950216293334961 ;  /* 0xbfb8aa3b1d047820 */ /* 0x002fe40000410000 */
[----:B------:R-:W-:-:S05]  /*4d90*/  FMUL.FTZ R5, R27, -1.4426950216293334961 ;  /* 0xbfb8aa3b1b057820 */ /* 0x000fca0000410000 */
[----:B------:R-:W1:Y:S01]  /*4da0*/  MUFU.EX2 R45, R45 ;  /* 0x0000002d002d7308 */ /* 0x000e620000000800 */
[----:B0-----:R-:W-:-:S07]  /*4db0*/  FADD.FTZ R40, R40, 1 ;  /* 0x3f80000028287421 */ /* 0x001fce0000010000 */
[----:B------:R-:W0:Y:S01]  /*4dc0*/  MUFU.EX2 R48, R48 ;  /* 0x0000003000307308 */ /* 0x000e220000000800 */
[----:B----4-:R-:W-:-:S07]  /*4dd0*/  FADD.FTZ R39, R39, 1 ;  /* 0x3f80000027277421 */ /* 0x010fce0000010000 */
[----:B------:R-:W4:Y:S08]  /*4de0*/  MUFU.EX2 R50, R50 ;  /* 0x0000003200327308 */ /* 0x000f300000000800 */
[----:B------:R-:W0:Y:S08]  /*4df0*/  MUFU.EX2 R4, R4 ;  /* 0x0000000400047308 */ /* 0x000e300000000800 */
[----:B------:R-:W4:Y:S08]  /*4e00*/  MUFU.EX2 R5, R5 ;  /* 0x0000000500057308 */ /* 0x000f300000000800 */
[----:B------:R-:W2:Y:S01]  /*4e10*/  MUFU.RCP R40, R40 ;  /* 0x0000002800287308 */ /* 0x000ea20000001000 */
[----:B------:R-:W-:-:S02]  /*4e20*/  FMUL.FTZ R56, R23, -1.4426950216293334961 ;  /* 0xbfb8aa3b17387820 */ /* 0x000fc40000410000 */
[----:B-1----:R-:W-:Y:S02]  /*4e30*/  FADD.FTZ R45, R45, 1 ;  /* 0x3f8000002d2d7421 */ /* 0x002fe40000010000 */
[----:B0-----:R-:W-:-:S03]  /*4e40*/  FADD.FTZ R48, R48, 1 ;  /* 0x3f80000030307421 */ /* 0x001fc60000010000 */
[----:B------:R-:W0:Y:S01]  /*4e50*/  MUFU.RCP R39, R39 ;  /* 0x0000002700277308 */ /* 0x000e220000001000 */
[----:B----4-:R-:W-:Y:S02]  /*4e60*/  FADD.FTZ R50, R50, 1 ;  /* 0x3f80000032327421 */ /* 0x010fe40000010000 */
[----:B------:R-:W-:Y:S02]  /*4e70*/  FMUL.FTZ R58, R7, -1.4426950216293334961 ;  /* 0xbfb8aa3b073a7820 */ /* 0x000fe40000410000 */
[----:B------:R-:W-:-:S03]  /*4e80*/  FADD.FTZ R4, R4, 1 ;  /* 0x3f80000004047421 */ /* 0x000fc60000010000 */
[----:B------:R1:W-:Y:S01]  /*4e90*/  MUFU.EX2 R57, R56 ;  /* 0x0000003800397308 */ /* 0x0003e20000000800 */
[----:B------:R-:W-:Y:S02]  /*4ea0*/  FADD.FTZ R5, R5, 1 ;  /* 0x3f80000005057421 */ /* 0x000fe40000010000 */
[----:B------:R-:W-:-:S05]  /*4eb0*/  FMUL.FTZ R55, R25, -1.4426950216293334961 ;  /* 0xbfb8aa3b19377820 */ /* 0x000fca0000410000 */
[----:B------:R4:W-:Y:S01]  /*4ec0*/  MUFU.EX2 R59, R58 ;  /* 0x0000003a003b7308 */ /* 0x0009e20000000800 */
[----:B-1----:R-:W-:-:S07]  /*4ed0*/  FMUL.FTZ R56, R17, -1.4426950216293334961 ;  /* 0xbfb8aa3b11387820 */ /* 0x002fce0000410000 */
[----:B------:R-:W-:Y:S01]  /*4ee0*/  MUFU.RCP R45, R45 ;  /* 0x0000002d002d7308 */ /* 0x000fe20000001000 */
[----:B----4-:R-:W-:-:S07]  /*4ef0*/  FMUL.FTZ R58, R19, -1.4426950216293334961 ;  /* 0xbfb8aa3b133a7820 */ /* 0x010fce0000410000 */
[----:B------:R-:W1:Y:S08]  /*4f00*/  MUFU.RCP R48, R48 ;  /* 0x0000003000307308 */ /* 0x000e700000001000 */
[----:B------:R-:W4:Y:S08]  /*4f10*/  MUFU.RCP R50, R50 ;  /* 0x0000003200327308 */ /* 0x000f300000001000 */
[----:B------:R-:W-:Y:S08]  /*4f20*/  MUFU.EX2 R69, R56 ;  /* 0x0000003800457308 */ /* 0x000ff00000000800 */
[----:B------:R-:W-:Y:S08]  /*4f30*/  MUFU.EX2 R71, R58 ;  /* 0x0000003a00477308 */ /* 0x000ff00000000800 */
[----:B------:R0:W-:Y:S08]  /*4f40*/  MUFU.RCP R56, R4 ;  /* 0x0000000400387308 */ /* 0x0001f00000001000 */
[----:B------:R-:W-:Y:S08]  /*4f50*/  MUFU.RCP R58, R5 ;  /* 0x00000005003a7308 */ /* 0x000ff00000001000 */
[----:B------:R-:W0:Y:S01]  /*4f60*/  MUFU.EX2 R55, R55 ;  /* 0x0000003700377308 */ /* 0x000e220000000800 */
[----:B------:R-:W-:Y:S01]  /*4f70*/  FMUL.FTZ R61, R9, -1.4426950216293334961 ;  /* 0xbfb8aa3b093d7820 */ /* 0x000fe20000410000 */
[----:B-----5:R-:W-:Y:S04]  /*4f80*/  STS [R99.X4], R38 ;  /* 0x0000002663007388 */ /* 0x020fe80000004800 */
[----:B------:R-:W-:Y:S04]  /*4f90*/  STS [R97.X4+0x80], R37 ;  /* 0x0000802561007388 */ /* 0x000fe80000004800 */
[----:B--2---:R-:W-:Y:S04]  /*4fa0*/  STS [R95.X4+0x100], R42 ;  /* 0x0001002a5f007388 */ /* 0x004fe80000004800 */
[----:B------:R-:W-:Y:S04]  /*4fb0*/  STS [R252.X4+0x180], R41 ;  /* 0x00018029fc007388 */ /* 0x000fe80000004800 */
[----:B---3--:R-:W-:Y:S04]  /*4fc0*/  STS [R251.X4+0x200], R44 ;  /* 0x0002002cfb007388 */ /* 0x008fe80000004800 */
[----:B------:R-:W-:Y:S04]  /*4fd0*/  STS [R250.X4+0x280], R43 ;  /* 0x0002802bfa007388 */ /* 0x000fe80000004800 */
[----:B------:R2:W-:Y:S04]  /*4fe0*/  STS [R249.X4+0x300], R2 ;  /* 0x00030002f9007388 */ /* 0x0005e80000004800 */
        /* <DEDUP_REMOVED lines=10> */
[----:B------:R-:W3:Y:S04]  /*5090*/  LDS R37, [R147.X4] ;  /* 0x0000000093257984 */ /* 0x000ee80000004800 */
[----:B------:R-:W5:Y:S04]  /*50a0*/  LDS R38, [R147.X4+0x4] ;  /* 0x0000040093267984 */ /* 0x000f680000004800 */
[----:B------:R-:W5:Y:S04]  /*50b0*/  LDS R41, [R147.X4+0x8] ;  /* 0x0000080093297984 */ /* 0x000f680000004800 */
[----:B------:R-:W5:Y:S04]  /*50c0*/  LDS R42, [R147.X4+0xc] ;  /* 0x00000c00932a7984 */ /* 0x000f680000004800 */
[----:B------:R-:W5:Y:S01]  /*50d0*/  LDS R43, [R147.X4+0x10] ;  /* 0x00001000932b7984 */ /* 0x000f620000004800 */
[----:B--2---:R-:W-:-:S02]  /*50e0*/  FADD.FTZ R2, -R40, 1 ;  /* 0x3f80000028027421 */ /* 0x004fc40000010100 */
[----:B0-----:R-:W-:Y:S01]  /*50f0*/  FADD.FTZ R3, -R39, 1 ;  /* 0x3f80000027037421 */ /* 0x001fe20000010100 */
[----:B------:R-:W0:Y:S01]  /*5100*/  LDS R44, [R147.X4+0x14] ;  /* 0x00001400932c7984 */ /* 0x000e220000004800 */
[----:B------:R-:W-:Y:S02]  /*5110*/  FFMA.FTZ R4, R35, R2, 1 ;  /* 0x3f80000023047423 */ /* 0x000fe40000010002 */
[----:B------:R-:W-:Y:S01]  /*5120*/  FFMA.FTZ R3, R36, R3, 1 ;  /* 0x3f80000024037423 */ /* 0x000fe20000010003 */
[----:B------:R-:W2:Y:S01]  /*5130*/  LDS R47, [R147.X4+0x18] ;  /* 0x00001800932f7984 */ /* 0x000ea20000004800 */
[----:B-1----:R-:W-:-:S03]  /*5140*/  FADD.FTZ R52, -R48, 1 ;  /* 0x3f80000030347421 */ /* 0x002fc60000010100 */
[----:B------:R-:W1:Y:S01]  /*5150*/  LDS R46, [R147.X4+0x1c] ;  /* 0x00001c00932e7984 */ /* 0x000e620000004800 */
[----:B----4-:R-:W-:Y:S02]  /*5160*/  FADD.FTZ R54, -R50, 1 ;  /* 0x3f80000032367421 */ /* 0x010fe40000010100 */
[----:B------:R-:W-:Y:S01]  /*5170*/  FMUL.FTZ R62, R11, -1.4426950216293334961 ;  /* 0xbfb8aa3b0b3e7820 */ /* 0x000fe20000410000 */
[----:B------:R-:W4:Y:S01]  /*5180*/  LDS R51, [R147.X4+0x20] ;  /* 0x0000200093337984 */ /* 0x000f220000004800 */
[----:B------:R-:W-:-:S03]  /*5190*/  FADD.FTZ R55, R55, 1 ;  /* 0x3f80000037377421 */ /* 0x000fc60000010000 */
[----:B------:R-:W-:Y:S01]  /*51a0*/  LDS R49, [R147.X4+0x28] ;  /* 0x0000280093317984 */ /* 0x000fe20000004800 */
[----:B---3--:R-:W-:Y:S02]  /*51b0*/  FMUL.FTZ R2, R172, R37 ;  /* 0x00000025ac027220 */ /* 0x008fe40000410000 */
[----:B-----5:R-:W-:Y:S02]  /*51c0*/  FMUL.FTZ R5, R171, R38 ;  /* 0x00000026ab057220 */ /* 0x020fe40000410000 */
[----:B------:R-:W-:Y:S02]  /*51d0*/  FMUL.FTZ R2, R39, R2 ;  /* 0x0000000227027220 */ /* 0x000fe40000410000 */
[----:B------:R-:W-:Y:S02]  /*51e0*/  FMUL.FTZ R5, R40, R5 ;  /* 0x0000000528057220 */ /* 0x000fe40000410000 */
[----:B------:R-:W-:Y:S02]  /*51f0*/  FMUL.FTZ R2, R2, R3 ;  /* 0x0000000302027220 */ /* 0x000fe40000410000 */
[----:B------:R-:W-:-:S02]  /*5200*/  FMUL.FTZ R4, R5, R4 ;  /* 0x0000000405047220 */ /* 0x000fc40000410000 */
[----:B------:R-:W-:Y:S02]  /*5210*/  FADD.FTZ R3, -R45, 1 ;  /* 0x3f8000002d037421 */ /* 0x000fe40000010100 */
[----:B------:R-:W-:Y:S02]  /*5220*/  FMUL.FTZ R70, R170, R41 ;  /* 0x00000029aa467220 */ /* 0x000fe40000410000 */
[----:B------:R-:W-:Y:S02]  /*5230*/  FMUL.FTZ R5, R169, R42 ;  /* 0x0000002aa9057220 */ /* 0x000fe40000410000 */
[----:B------:R-:W-:Y:S02]  /*5240*/  FFMA.FTZ R3, R34, R3, 1 ;  /* 0x3f80000022037423 */ /* 0x000fe40000010003 */
[----:B------:R-:W-:Y:S02]  /*5250*/  FFMA.FTZ R72, R33, R52, 1 ;  /* 0x3f80000021487423 */ /* 0x000fe40000010034 */
[----:B------:R-:W-:Y:S01]  /*5260*/  FMUL.FTZ R70, R45, R70 ;  /* 0x000000462d467220 */ /* 0x000fe20000410000 */
[----:B------:R-:W-:Y:S01]  /*5270*/  LDS R52, [R147.X4+0x2c] ;  /* 0x00002c0093347984 */ /* 0x000fe20000004800 */
[----:B------:R-:W-:-:S02]  /*5280*/  FMUL.FTZ R5, R48, R5 ;  /* 0x0000000530057220 */ /* 0x000fc40000410000 */
[----:B------:R-:W-:Y:S02]  /*5290*/  FFMA.FTZ R78, R31, R54, 1 ;  /* 0x3f8000001f4e7423 */ /* 0x000fe40000010036 */
[----:B------:R-:W-:Y:S01]  /*52a0*/  FMUL.FTZ R53, R168, R43 ;  /* 0x0000002ba8357220 */ /* 0x000fe20000410000 */
[----:B------:R-:W3:Y:S01]  /*52b0*/  LDS R54, [R147.X4+0x24] ;  /* 0x0000240093367984 */ /* 0x000ee20000004800 */
[----:B------:R-:W-:Y:S02]  /*52c0*/  FMUL.FTZ R80, R70, R3 ;  /* 0x0000000346507220 */ /* 0x000fe40000410000 */
[----:B------:R-:W-:Y:S01]  /*52d0*/  FMUL.FTZ R82, R5, R72 ;  /* 0x0000004805527220 */ /* 0x000fe20000410000 */
[----:B------:R-:W5:Y:S01]  /*52e0*/  MUFU.EX2 R61, R61 ;  /* 0x0000003d003d7308 */ /* 0x000f620000000800 */
[----:B------:R-:W-:Y:S02]  /*52f0*/  FMUL.FTZ R53, R50, R53 ;  /* 0x0000003532357220 */ /* 0x000fe40000410000 */
[----:B------:R-:W-:-:S02]  /*5300*/  FADD.FTZ R70, -R56, 1 ;  /* 0x3f80000038467421 */ /* 0x000fc40000010100 */
[----:B------:R-:W-:-:S03]  /*5310*/  FADD.FTZ R72, -R58, 1 ;  /* 0x3f8000003a487421 */ /* 0x000fc60000010100 */
[----:B------:R-:W0:Y:S01]  /*5320*/  MUFU.EX2 R63, R62 ;  /* 0x0000003e003f7308 */ /* 0x000e220000000800 */
[----:B------:R-:W-:Y:S02]  /*5330*/  FMUL.FTZ R84, R53, R78 ;  /* 0x0000004e35547220 */ /* 0x000fe40000410000 */
[----:B------:R-:W-:Y:S01]  /*5340*/  FFMA.FTZ R86, R29, R70, 1 ;  /* 0x3f8000001d567423 */ /* 0x000fe20000010046 */
[----:B------:R-:W-:Y:S01]  /*5350*/  LDS R53, [R147.X4+0x38] ;  /* 0x0000380093357984 */ /* 0x000fe20000004800 */
[----:B------:R-:W-:Y:S02]  /*5360*/  FFMA.FTZ R88, R27, R72, 1 ;  /* 0x3f8000001b587423 */ /* 0x000fe40000010048 */
[----:B------:R-:W-:Y:S01]  /*5370*/  FMUL.FTZ R64, R13, -1.4426950216293334961 ;  /* 0xbfb8aa3b0d407820 */ /* 0x000fe20000410000 */
[----:B------:R0:W-:Y:S01]  /*5380*/  MUFU.RCP R60, R55 ;  /* 0x00000037003c7308 */ /* 0x0001e20000001000 */
[----:B------:R-:W-:Y:S01]  /*5390*/  FMUL.FTZ R66, R15, -1.4426950216293334961 ;  /* 0xbfb8aa3b0f427820 */ /* 0x000fe20000410000 */
[----:B------:R-:W-:Y:S04]  /*53a0*/  LDS R72, [R147.X4+0x34] ;  /* 0x0000340093487984 */ /* 0x000fe80000004800 */
[----:B------:R-:W-:Y:S04]  /*53b0*/  LDS R70, [R147.X4+0x3c] ;  /* 0x00003c0093467984 */ /* 0x000fe80000004800 */
[----:B0-----:R-:W0:Y:S01]  /*53c0*/  LDS R55, [R147.X4+0x30] ;  /* 0x0000300093377984 */ /* 0x001e220000004800 */
[----:B------:R-:W1:Y:S01]  /*53d0*/  MUFU.EX2 R65, R64 ;  /* 0x0000004000417308 */ /* 0x000e620000000800 */
[----:B------:R-:W-:-:S02]  /*53e0*/  FADD.FTZ R57, R57, 1 ;  /* 0x3f80000039397421 */ /* 0x000fc40000010000 */
[----:B------:R-:W-:Y:S01]  /*53f0*/  FADD.FTZ R59, R59, 1 ;  /* 0x3f8000003b3b7421 */ /* 0x000fe20000010000 */
[----:B------:R-:W-:Y:S06]  /*5400*/  BAR.SYNC.DEFER_BLOCKING 0x0 ;  /* 0x0000000000007b1d */ /* 0x000fec0000010000 */
[----:B------:R-:W2:Y:S01]  /*5410*/  MUFU.EX2 R67, R66 ;  /* 0x0000004200437308 */ /* 0x000ea20000000800 */
[----:B-----5:R-:W-:Y:S02]  /*5420*/  FADD.FTZ R61, R61, 1 ;  /* 0x3f8000003d3d7421 */ /* 0x020fe40000010000 */
[----:B------:R-:W-:-:S05]  /*5430*/  FADD.FTZ R63, R63, 1 ;  /* 0x3f8000003f3f7421 */ /* 0x000fca0000010000 */
[----:B------:R5:W0:Y:S01]  /*5440*/  MUFU.RCP R62, R57 ;  /* 0x00000039003e7308 */ /* 0x000a220000001000 */
[----:B-1----:R-:W-:Y:S02]  /*5450*/  FADD.FTZ R65, R65, 1 ;  /* 0x3f80000041417421 */ /* 0x002fe40000010000 */
[----:B------:R-:W-:-:S05]  /*5460*/  FADD.FTZ R69, R69, 1 ;  /* 0x3f80000045457421 */ /* 0x000fca0000010000 */
[----:B------:R-:W1:Y:S01]  /*5470*/  MUFU.RCP R64, R59 ;  /* 0x0000003b00407308 */ /* 0x000e620000001000 */
[----:B--2---:R-:W-:Y:S02]  /*5480*/  FADD.FTZ R67, R67, 1 ;  /* 0x3f80000043437421 */ /* 0x004fe40000010000 */
[----:B------:R-:W-:-:S05]  /*5490*/  FADD.FTZ R71, R71, 1 ;  /* 0x3f80000047477421 */ /* 0x000fca0000010000 */
[----:B------:R-:W2:Y:S01]  /*54a0*/  MUFU.RCP R66, R61 ;  /* 0x0000003d00427308 */ /* 0x000ea20000001000 */
[----:B------:R-:W-:-:S07]  /*54b0*/  FADD.FTZ R90, -R60, 1 ;  /* 0x3f8000003c5a7421 */ /* 0x000fce0000010100 */
[----:B------:R-:W0:Y:S01]  /*54c0*/  MUFU.RCP R68, R63 ;  /* 0x0000003f00447308 */ /* 0x000e220000001000 */
[----:B------:R-:W-:Y:S02]  /*54d0*/  FMUL.FTZ R3, R167, R44 ;  /* 0x0000002ca7037220 */ /* 0x000fe40000410000 */
[----:B------:R-:W-:Y:S02]  /*54e0*/  FMUL.FTZ R5, R166, R47 ;  /* 0x0000002fa6057220 */ /* 0x000fe40000410000 */
[----:B-----5:R-:W-:-:S03]  /*54f0*/  FMUL.FTZ R57, R165, R46 ;  /* 0x0000002ea5397220 */ /* 0x020fc60000410000 */
[----:B------:R-:W5:Y:S01]  /*5500*/  MUFU.RCP R74, R65 ;  /* 0x00000041004a7308 */ /* 0x000f620000001000 */
[----:B------:R-:W-:Y:S02]  /*5510*/  FFMA.FTZ R90, R25, R90, 1 ;  /* 0x3f800000195a7423 */ /* 0x000fe4000001005a */
[----:B------:R-:W-:Y:S02]  /*5520*/  FMUL.FTZ R3, R56, R3 ;  /* 0x0000000338037220 */ /* 0x000fe40000410000 */
[----:B------:R-:W-:-:S03]  /*5530*/  FMUL.FTZ R5, R58, R5 ;  /* 0x000000053a057220 */ /* 0x000fc60000410000 */
[----:B------:R-:W0:Y:S01]  /*5540*/  MUFU.RCP R76, R67 ;  /* 0x00000043004c7308 */ /* 0x000e220000001000 */
[----:B------:R-:W-:-:S07]  /*5550*/  FMUL.FTZ R57, R60, R57 ;  /* 0x000000393c397220 */ /* 0x000fce0000410000 */
[----:B------:R-:W2:Y:S01]  /*5560*/  MUFU.RCP R78, R69 ;  /* 0x00000045004e7308 */ /* 0x000ea20000001000 */
[----:B------:R-:W-:-:S07]  /*5570*/  FMUL.FTZ R86, R3, R86 ;  /* 0x0000005603567220 */ /* 0x000fce0000410000 */
[----:B------:R-:W5:Y:S01]  /*5580*/  MUFU.RCP R108, R71 ;  /* 0x00000047006c7308 */ /* 0x000f620000001000 */
[----:B------:R-:W-:Y:S02]  /*5590*/  FMUL.FTZ R88, R5, R88 ;  /* 0x0000005805587220 */ /* 0x000fe40000410000 */
[----:B------:R-:W-:Y:S02]  /*55a0*/  FMUL.FTZ R90, R57, R90 ;  /* 0x0000005a395a7220 */ /* 0x000fe40000410000 */
[----:B0-----:R-:W-:Y:S02]  /*55b0*/  FADD.FTZ R94, -R62, 1 ;  /* 0x3f8000003e5e7421 */ /* 0x001fe40000010100 */
[----:B-1----:R-:W-:Y:S02]  /*55c0*/  FADD.FTZ R96, -R64, 1 ;  /* 0x3f80000040607421 */ /* 0x002fe40000010100 */
[----:B--2---:R-:W-:Y:S02]  /*55d0*/  FADD.FTZ R98, -R66, 1 ;  /* 0x3f80000042627421 */ /* 0x004fe40000010100 */
[----:B------:R-:W-:-:S02]  /*55e0*/  FADD.FTZ R100, -R68, 1 ;  /* 0x3f80000044647421 */ /* 0x000fc40000010100 */
[----:B----4-:R-:W-:Y:S02]  /*55f0*/  FMUL.FTZ R3, R164, R51 ;  /* 0x00000033a4037220 */ /* 0x010fe40000410000 */
[----:B---3--:R-:W-:Y:S02]  /*5600*/  FMUL.FTZ R5, R163, R54 ;  /* 0x00000036a3057220 */ /* 0x008fe40000410000 */
[----:B------:R-:W-:Y:S02]  /*5610*/  FMUL.FTZ R57, R162, R49 ;  /* 0x00000031a2397220 */ /* 0x000fe40000410000 */
[----:B------:R-:W-:Y:S02]  /*5620*/  FMUL.FTZ R59, R161, R52 ;  /* 0x00000034a13b7220 */ /* 0x000fe40000410000 */
        /* <DEDUP_REMOVED lines=12> */
[----:B-----5:R-:W-:Y:S02]  /*56f0*/  FADD.FTZ R102, -R74, 1 ;  /* 0x3f8000004a667421 */ /* 0x020fe40000010100 */
[----:B------:R-:W-:-:S02]  /*5700*/  FADD.FTZ R104, -R76, 1 ;  /* 0x3f8000004c687421 */ /* 0x000fc40000010100 */
[----:B------:R-:W-:Y:S02]  /*5710*/  FADD.FTZ R106, -R78, 1 ;  /* 0x3f8000004e6a7421 */ /* 0x000fe40000010100 */
[----:B------:R-:W-:Y:S02]  /*5720*/  FADD.FTZ R110, -R108, 1 ;  /* 0x3f8000006c6e7421 */ /* 0x000fe40000010100 */
[----:B------:R-:W-:Y:S02]  /*5730*/  FMUL.FTZ R3, R160, R55 ;  /* 0x00000037a0037220 */ /* 0x000fe40000410000 */
[----:B------:R-:W-:Y:S02]  /*5740*/  FMUL.FTZ R5, R159, R72 ;  /* 0x000000489f057220 */ /* 0x000fe40000410000 */
        /* <DEDUP_REMOVED lines=51> */
[----:B------:R-:W-:-:S04]  /*5a80*/  IADD3 R122, P1, R148, UR25, RZ ;  /* 0x00000019947a7c10 */ /* 0x000fc8000ff3e0ff */
[----:B------:R-:W-:-:S05]  /*5a90*/  IADD3.X R123, R91, UR39, RZ, P1, !PT ;  /* 0x000000275b7b7c10 */ /* 0x000fca0008ffe4ff */
[----:B------:R1:W-:Y:S01]  /*5aa0*/  STL.64 [R1+0x10], R122 ;  /* 0x0000107a01007387 */ /* 0x0003e20000100a00 */
[----:B------:R-:W-:Y:S02]  /*5ab0*/  UIMAD UR7, UR13, UR8, URZ ;  /* 0x000000080d0772a4 */ /* 0x000fe4000f8e023f */
[----:B------:R-:W-:Y:S02]  /*5ac0*/  UIMAD.WIDE.U32 UR34, UR12, UR8, URZ ;  /* 0x000000080c2272a5 */ /* 0x000fe4000f8e003f */
[----:B------:R-:W-:Y:S01]  /*5ad0*/  UIMAD UR36, UR12, UR9, UR7 ;  /* 0x000000090c2472a4 */ /* 0x000fe2000f8e0207 */
[----:B------:R-:W-:Y:S03]  /*5ae0*/  BSSY B0, `(.L_x_779) ;  /* 0x0000010000007945 */ /* 0x000fe60003800000 */
[----:B------:R-:W-:Y:S01]  /*5af0*/  UIADD3 UR7, UR35, UR36, URZ ;  /* 0x0000002423077290 */ /* 0x000fe2000fffe03f */
[----:B0-----:R-:W-:-:S13]  /*5b00*/  ISETP.GE.AND P0, PT, R148, R89, PT ;  /* 0x000000599400720c */ /* 0x001fda0003f06270 */
        /* <DEDUP_REMOVED lines=13> */
.L_x_780:
[----:B-1----:R-:W-:Y:S05]  /*5be0*/  BSYNC B0 ;  /* 0x0000000000007941 */ /* 0x002fea0003800000 */
.L_x_779:
        /* <DEDUP_REMOVED lines=153> */
.L_x_783:
[----:B------:R-:W-:Y:S05]  /*6580*/  BSYNC B0 ;  /* 0x0000000000007941 */ /* 0x000fea0003800000 */
.L_x_782:
        /* <DEDUP_REMOVED lines=43> */
.L_x_781:
[----:B0-----:R-:W2:Y:S01]  /*6840*/  LDL.LU R0, [R1+0x1c] ;  /* 0x00001c0001007983 */ /* 0x001ea20000300800 */
[----:B------:R-:W-:Y:S01]  /*6850*/  MOV R2, c[0x0][0x16c] ;  /* 0x00005b0000027a02 */ /* 0x000fe20000000f00 */
[----:B------:R-:W-:Y:S01]  /*6860*/  HFMA2.MMA R215, -RZ, RZ, 0, 0 ;  /* 0x00000000ffd77435 */ /* 0x000fe200000001ff */
[----:B------:R-:W-:Y:S01]  /*6870*/  FMUL.FTZ R233, R172, UR4 ;  /* 0x00000004ace97c20 */ /* 0x000fe20008410000 */
[----:B------:R0:W-:Y:S01]  /*6880*/  STL [R1+0xc], RZ ;  /* 0x00000cff01007387 */ /* 0x0001e20000100800 */
        /* <DEDUP_REMOVED lines=16> */
[----:B------:R-:W-:Y:S01]  /*6990*/  MOV R173, RZ ;  /* 0x000000ff00ad7202 */ /* 0x000fe20000000f00 */
        /* <DEDUP_REMOVED lines=27> */
[----:B------:R-:W-:Y:S01]  /*6b50*/  CS2R R216, SRZ ;  /* 0x0000000000d87805 */ /* 0x000fe2000001ff00 */
[----:B------:R-:W-:Y:S01]  /*6b60*/  MOV R215, RZ ;  /* 0x000000ff00d77202 */ /* 0x000fe20000000f00 */
        /* <DEDUP_REMOVED lines=13> */
.L_x_885:
        /* <DEDUP_REMOVED lines=8> */
[----:B------:R-:W-:Y:S02]  /*6cc0*/  UIMAD.WIDE.U32 UR36, UR7, UR34, UR36 ;  /* 0x00000022072472a5 */ /* 0x000fe4000f8e0024 */
[----:B------:R-:W-:-:S03]  /*6cd0*/  UIMAD UR42, UR7, UR35, UR42 ;  /* 0x00000023072a72a4 */ /* 0x000fc6000f8e022a */
[----:B------:R-:W-:Y:S02]  /*6ce0*/  ULDC.64 UR34, c[0x0][0x220] ;  /* 0x0000880000227ab9 */ /* 0x000fe40000000a00 */
[----:B------:R-:W-:Y:S02]  /*6cf0*/  UIADD3 UR37, UR37, UR42, URZ ;  /* 0x0000002a25257290 */ /* 0x000fe4000fffe03f */
[----:B------:R-:W-:-:S04]  /*6d00*/  ULEA UR34, UP0, UR36, UR34, 0x3 ;  /* 0x0000002224227291 */ /* 0x000fc8000f80183f */
[----:B------:R-:W-:Y:S02]  /*6d10*/  ULEA.HI.X UR35, UR36, UR35, UR37, 0x3, UP0 ;  /* 0x0000002324237291 */ /* 0x000fe400080f1c25 */
[----:B------:R-:W-:-:S04]  /*6d20*/  MOV R2, UR34 ;  /* 0x0000002200027c02 */ /* 0x000fc80008000f00 */
[----:B------:R-:W-:Y:S01]  /*6d30*/  MOV R3, UR35 ;  /* 0x0000002300037c02 */ /* 0x000fe20008000f00 */
[----:B------:R-:W-:Y:S01]  /*6d40*/  ULDC UR36, c[0x0][0x168] ;  /* 0x00005a0000247ab9 */ /* 0x000fe20000000800 */
[C---:B0-----:R-:W-:Y:S02]  /*6d50*/  LOP3.LUT R0, R150.reuse, 0x7ffffe0, RZ, 0xc0, !PT ;  /* 0x07ffffe096007812 */ /* 0x041fe400078ec0ff */
[----:B------:R-:W-:Y:S01]  /*6d60*/  SHF.L.U32 R6, R150, 0x5, RZ ;  /* 0x0000000596067819 */ /* 0x000fe200000006ff */
[----:B------:R-:W-:Y:S01]  /*6d70*/  ULDC.64 UR34, c[0x0][0x1c0] ;  /* 0x0000700000227ab9 */ /* 0x000fe20000000a00 */
[----:B------:R-:W2:Y:S01]  /*6d80*/  LDG.E.64 R2, [R2.64] ;  /* 0x0000002002027981 */ /* 0x000ea2000c1e1b00 */
[----:B------:R-:W-:Y:S01]  /*6d90*/  UIADD3 UR36, -UR25, UR36, URZ ;  /* 0x0000002419247290 */ /* 0x000fe2000fffe13f */
[----:B------:R-:W-:Y:S01]  /*6da0*/  SHF.L.U32 R4, R0, 0x5, RZ ;  /* 0x0000000500047819 */ /* 0x000fe200000006ff */
[----:B------:R-:W-:Y:S01]  /*6db0*/  UIMAD UR34, UR39, UR34, URZ ;  /* 0x00000022272272a4 */ /* 0x000fe2000f8e023f */
[--C-:B------:R-:W-:Y:S01]  /*6dc0*/  LOP3.LUT R0, R6, 0xffffffe0, R237.reuse, 0xe2, !PT ;  /* 0xffffffe006007812 */ /* 0x100fe200078ee2ed */
[----:B------:R-:W-:Y:S01]  /*6dd0*/  USHF.L.U32 UR36, UR36, 0x1, URZ ;  /* 0x0000000124247899 */ /* 0x000fe2000800063f */
[----:B------:R-:W-:Y:S01]  /*6de0*/  LOP3.LUT R4, R4, 0xffffffe0, R237, 0xe2, !PT ;  /* 0xffffffe004047812 */ /* 0x000fe200078ee2ed */
[----:B------:R-:W-:Y:S01]  /*6df0*/  UIMAD UR34, UR7, UR35, UR34 ;  /* 0x00000023072272a4 */ /* 0x000fe2000f8e0222 */
[----:B------:R-:W-:Y:S01]  /*6e00*/  LOP3.LUT R0, R0, 0x3e0, RZ, 0xfc, !PT ;  /* 0x000003e000007812 */ /* 0x000fe200078efcff */
[----:B------:R-:W-:Y:S01]  /*6e10*/  HFMA2.MMA R14, -RZ, RZ, 0, 0 ;  /* 0x00000000ff0e7435 */ /* 0x000fe200000001ff */
[----:B------:R-:W-:Y:S01]  /*6e20*/  SHF.R.S32.HI R5, RZ, 0x1f, R4 ;  /* 0x0000001fff057819 */ /* 0x000fe20000011404 */
[----:B------:R-:W-:Y:S01]  /*6e30*/  CS2R R12, SRZ ;  /* 0x00000000000c7805 */ /* 0x000fe2000001ff00 */
[----:B------:R-:W-:-:S02]  /*6e40*/  MOV R9, UR7 ;  /* 0x0000000700097c02 */ /* 0x000fc40008000f00 */
[----:B------:R-:W-:Y:S02]  /*6e50*/  ISETP.GE.AND P0, PT, R0, UR36, PT ;  /* 0x0000002400007c0c */ /* 0x000fe4000bf06270 */
[C---:B------:R-:W-:Y:S01]  /*6e60*/  LOP3.LUT R0, R4.reuse, 0x20, RZ, 0xfc, !PT ;  /* 0x0000002004007812 */ /* 0x040fe200078efcff */
[----:B------:R-:W-:Y:S01]  /*6e70*/  IMAD.WIDE.U32 R8, R9, c[0x0][0x1c0], R4 ;  /* 0x0000700009087a25 */ /* 0x000fe200078e0004 */
[----:B------:R-:W-:Y:S02]  /*6e80*/  ISETP.GE.AND P3, PT, R4, UR36, PT ;  /* 0x0000002404007c0c */ /* 0x000fe4000bf66270 */
[----:B------:R-:W-:Y:S02]  /*6e90*/  ISETP.GE.AND P4, PT, R0, UR36, PT ;  /* 0x0000002400007c0c */ /* 0x000fe4000bf86270 */
[C---:B------:R-:W-:Y:S02]  /*6ea0*/  LOP3.LUT R0, R4.reuse, 0x40, RZ, 0xfc, !PT ;  /* 0x0000004004007812 */ /* 0x040fe400078efcff */
[----:B------:R-:W-:-:S02]  /*6eb0*/  LOP3.LUT R7, R4, 0x60, RZ, 0xfc, !PT ;  /* 0x0000006004077812 */ /* 0x000fc400078efcff */
[----:B------:R-:W-:Y:S01]  /*6ec0*/  IADD3 R5, R9, UR34, RZ ;  /* 0x0000002209057c10 */ /* 0x000fe2000fffe0ff */
[----:B------:R-:W-:Y:S01]  /*6ed0*/  CS2R R10, SRZ ;  /* 0x00000000000a7805 */ /* 0x000fe2000001ff00 */
[----:B------:R-:W-:Y:S01]  /*6ee0*/  LEA R6, P2, R8, UR22, 0x2 ;  /* 0x0000001608067c11 */ /* 0x000fe2000f8410ff */
[----:B------:R-:W-:Y:S01]  /*6ef0*/  CS2R R16, SRZ ;  /* 0x0000000000107805 */ /* 0x000fe2000001ff00 */
[----:B------:R-:W-:Y:S02]  /*6f00*/  ISETP.GE.AND P5, PT, R0, UR36, PT ;  /* 0x0000002400007c0c */ /* 0x000fe4000bfa6270 */
[----:B------:R-:W-:Y:S01]  /*6f10*/  MOV R20, RZ ;  /* 0x000000ff00147202 */ /* 0x000fe20000000f00 */
[----:B------:R-:W-:Y:S01]  /*6f20*/  CS2R R22, SRZ ;  /* 0x0000000000167805 */ /* 0x000fe2000001ff00 */
[----:B------:R-:W-:Y:S02]  /*6f30*/  ISETP.GE.AND P1, PT, R7, UR36, PT ;  /* 0x0000002407007c0c */ /* 0x000fe4000bf26270 */
[----:B------:R-:W-:Y:S01]  /*6f40*/  MOV R26, RZ ;  /* 0x000000ff001a7202 */ /* 0x000fe20000000f00 */
[----:B------:R-:W-:Y:S01]  /*6f50*/  CS2R R58, SRZ ;  /* 0x00000000003a7805 */ /* 0x000fe2000001ff00 */
[----:B------:R-:W-:Y:S01]  /*6f60*/  LOP3.LUT R9, R4, 0x80, RZ, 0xfc, !PT ;  /* 0x0000008004097812 */ /* 0x000fe200078efcff */
[----:B------:R-:W-:Y:S01]  /*6f70*/  HFMA2.MMA R57, -RZ, RZ, 0, 0 ;  /* 0x00000000ff397435 */ /* 0x000fe200000001ff */
[----:B------:R-:W-:Y:S01]  /*6f80*/  LEA.HI.X R7, R8, UR23, R5, 0x2, P2 ;  /* 0x0000001708077c11 */ /* 0x000fe200090f1405 */
[----:B------:R-:W-:Y:S01]  /*6f90*/  CS2R R60, SRZ ;  /* 0x00000000003c7805 */ /* 0x000fe2000001ff00 */
[C---:B------:R-:W-:Y:S01]  /*6fa0*/  LOP3.LUT R5, R4.reuse, 0xc0, RZ, 0xfc, !PT ;  /* 0x000000c004057812 */ /* 0x040fe200078efcff */
[----:B------:R-:W-:Y:S01]  /*6fb0*/  HFMA2.MMA R66, -RZ, RZ, 0, 0 ;  /* 0x00000000ff427435 */ /* 0x000fe200000001ff */
[----:B------:R-:W-:Y:S01]  /*6fc0*/  ISETP.GE.AND P2, PT, R9, UR36, PT ;  /* 0x0000002409007c0c */ /* 0x000fe2000bf46270 */
[----:B------:R0:W3:Y:S01]  /*6fd0*/  @!P4 LDG.E R13, [R6.64+0x80] ;  /* 0x00008020060dc981 */ /* 0x0000e2000c1e1900 */
[----:B------:R-:W-:Y:S01]  /*6fe0*/  LOP3.LUT R0, R4, 0xa0, RZ, 0xfc, !PT ;  /* 0x000000a004007812 */ /* 0x000fe200078efcff */
[----:B------:R-:W-:Y:S01]  /*6ff0*/  CS2R R64, SRZ ;  /* 0x0000000000407805 */ /* 0x000fe2000001ff00 */
[----:B------:R-:W-:Y:S01]  /*7000*/  ISETP.GE.AND P4, PT, R5, UR36, PT ;  /* 0x0000002405007c0c */ /* 0x000fe2000bf86270 */
[----:B------:R0:W4:Y:S01]  /*7010*/  @!P3 LDG.E R14, [R6.64] ;  /* 0x00000020060eb981 */ /* 0x000122000c1e1900 */
[----:B------:R-:W-:Y:S01]  /*7020*/  HFMA2.MMA R5, -RZ, RZ, 0, 0 ;  /* 0x00000000ff057435 */ /* 0x000fe200000001ff */
[----:B------:R-:W-:Y:S01]  /*7030*/  ISETP.GE.AND P3, PT, R0, UR36, PT ;  /* 0x0000002400007c0c */ /* 0x000fe2000bf66270 */
[----:B------:R-:W-:Y:S01]  /*7040*/  CS2R R62, SRZ ;  /* 0x00000000003e7805 */ /* 0x000fe2000001ff00 */
[----:B------:R-:W-:Y:S01]  /*7050*/  MOV R8, RZ ;  /* 0x000000ff00087202 */ /* 0x000fe20000000f00 */
[----:B------:R0:W3:Y:S01]  /*7060*/  @!P5 LDG.E R12, [R6.64+0x100] ;  /* 0x00010020060cd981 */ /* 0x0000e2000c1e1900 */
[C---:B------:R-:W-:Y:S01]  /*7070*/  LOP3.LUT R0, R4.reuse, 0xe0, RZ, 0xfc, !PT ;  /* 0x000000e004007812 */ /* 0x040fe200078efcff */
[----:B------:R-:W-:Y:S01]  /*7080*/  ULDC.64 UR34, c[0x0][0x198] ;  /* 0x0000660000227ab9 */ /* 0x000fe20000000a00 */
[----:B------:R-:W-:Y:S01]  /*7090*/  LOP3.LUT R9, R4, 0x100, RZ, 0xfc, !PT ;  /* 0x0000010004097812 */ /* 0x000fe200078efcff */
[----:B------:R0:W3:Y:S01]  /*70a0*/  @!P0 LDG.E R62, [R6.64+0xf80] ;  /* 0x000f8020063e8981 */ /* 0x0000e2000c1e1900 */
[----:B------:R-:W-:-:S02]  /*70b0*/  ISETP.GE.AND P5, PT, R0, UR36, PT ;  /* 0x0000002400007c0c */ /* 0x000fc4000bfa6270 */
[----:B------:R-:W-:Y:S01]  /*70c0*/  LOP3.LUT R0, R4, 0x120, RZ, 0xfc, !PT ;  /* 0x0000012004007812 */ /* 0x000fe200078efcff */
[----:B------:R0:W3:Y:S01]  /*70d0*/  @!P1 LDG.E R8, [R6.64+0x180] ;  /* 0x0001802006089981 */ /* 0x0000e2000c1e1900 */
[----:B------:R-:W-:Y:S02]  /*70e0*/  ISETP.GE.AND P1, PT, R9, UR36, PT ;  /* 0x0000002409007c0c */ /* 0x000fe4000bf26270 */
[----:B------:R-:W-:Y:S01]  /*70f0*/  MOV R9, RZ ;  /* 0x000000ff00097202 */ /* 0x000fe20000000f00 */
[----:B------:R0:W3:Y:S01]  /*7100*/  @!P2 LDG.E R5, [R6.64+0x200] ;  /* 0x000200200605a981 */ /* 0x0000e2000c1e1900 */
[----:B------:R-:W-:Y:S02]  /*7110*/  ISETP.GE.AND P2, PT, R0, UR36, PT ;  /* 0x0000002400007c0c */ /* 0x000fe4000bf46270 */
[C---:B------:R-:W-:Y:S01]  /*7120*/  LOP3.LUT R0, R4.reuse, 0x140, RZ, 0xfc, !PT ;  /* 0x0000014004007812 */ /* 0x040fe200078efcff */
[----:B------:R0:W3:Y:S01]  /*7130*/  @!P4 LDG.E R10, [R6.64+0x300] ;  /* 0x00030020060ac981 */ /* 0x0000e2000c1e1900 */
[----:B------:R-:W-:-:S03]  /*7140*/  LOP3.LUT R15, R4, 0x160, RZ, 0xfc, !PT ;  /* 0x00000160040f7812 */ /* 0x000fc600078efcff */
[----:B------:R0:W3:Y:S01]  /*7150*/  @!P3 LDG.E R9, [R6.64+0x280] ;  /* 0x000280200609b981 */ /* 0x0000e2000c1e1900 */
[----:B------:R-:W-:Y:S02]  /*7160*/  ISETP.GE.AND P3, PT, R0, UR36, PT ;  /* 0x0000002400007c0c */ /* 0x000fe4000bf66270 */
[----:B------:R-:W-:Y:S01]  /*7170*/  LOP3.LUT R0, R4, 0x180, RZ, 0xfc, !PT ;  /* 0x0000018004007812 */ /* 0x000fe200078efcff */
[----:B------:R0:W3:Y:S01]  /*7180*/  @!P5 LDG.E R11, [R6.64+0x380] ;  /* 0x00038020060bd981 */ /* 0x0000e2000c1e1900 */
[----:B------:R-:W-:Y:S01]  /*7190*/  ISETP.GE.AND P4, PT, R15, UR36, PT ;  /* 0x000000240f007c0c */ /* 0x000fe2000bf86270 */
[----:B------:R-:W-:Y:S01]  /*71a0*/  HFMA2.MMA R15, -RZ, RZ, 0, 0 ;  /* 0x00000000ff0f7435 */ /* 0x000fe200000001ff */
[----:B------:R-:W-:Y:S01]  /*71b0*/  ISETP.GE.AND P5, PT, R0, UR36, PT ;  /* 0x0000002400007c0c */ /* 0x000fe2000bfa6270 */
[----:B------:R0:W3:Y:S01]  /*71c0*/  @!P1 LDG.E R17, [R6.64+0x400] ;  /* 0x0004002006119981 */ /* 0x0000e2000c1e1900 */
[C---:B------:R-:W-:Y:S02]  /*71d0*/  LOP3.LUT R0, R4.reuse, 0x1a0, RZ, 0xfc, !PT ;  /* 0x000001a004007812 */ /* 0x040fe400078efcff */
[----:B------:R-:W-:Y:S01]  /*71e0*/  LOP3.LUT R18, R4, 0x1c0, RZ, 0xfc, !PT ;  /* 0x000001c004127812 */ /* 0x000fe200078efcff */
[----:B------:R0:W3:Y:S01]  /*71f0*/  @!P2 LDG.E R16, [R6.64+0x480] ;  /* 0x000480200610a981 */ /* 0x0000e2000c1e1900 */
[----:B------:R-:W-:-:S02]  /*7200*/  ISETP.GE.AND P1, PT, R0, UR36, PT ;  /* 0x0000002400007c0c */ /* 0x000fc4000bf26270 */
[----:B------:R-:W-:Y:S01]  /*7210*/  LOP3.LUT R0, R4, 0x1e0, RZ, 0xfc, !PT ;  /* 0x000001e004007812 */ /* 0x000fe200078efcff */
[----:B------:R0:W3:Y:S01]  /*7220*/  @!P3 LDG.E R15, [R6.64+0x500] ;  /* 0x00050020060fb981 */ /* 0x0000e2000c1e1900 */
[----:B------:R-:W-:Y:S02]  /*7230*/  ISETP.GE.AND P2, PT, R18, UR36, PT ;  /* 0x0000002412007c0c */ /* 0x000fe4000bf46270 */
[----:B------:R-:W-:Y:S01]  /*7240*/  ISETP.GE.AND P3, PT, R0, UR36, PT ;  /* 0x0000002400007c0c */ /* 0x000fe2000bf66270 */
[----:B------:R-:W-:Y:S01]  /*7250*/  CS2R R18, SRZ ;  /* 0x0000000000127805 */ /* 0x000fe2000001ff00 */
[C---:B------:R-:W-:Y:S01]  /*7260*/  LOP3.LUT R0, R4.reuse, 0x200, RZ, 0xfc, !PT ;  /* 0x0000020004007812 */ /* 0x040fe200078efcff */
[----:B------:R0:W3:Y:S01]  /*7270*/  @!P4 LDG.E R20, [R6.64+0x580] ;  /* 0x000580200614c981 */ /* 0x0000e2000c1e1900 */
[----:B------:R-:W-:Y:S02]  /*7280*/  LOP3.LUT R21, R4, 0x220, RZ, 0xfc, !PT ;  /* 0x0000022004157812 */ /* 0x000fe400078efcff */
[----:B------:R-:W-:Y:S01]  /*7290*/  ISETP.GE.AND P4, PT, R0, UR36, PT ;  /* 0x0000002400007c0c */ /* 0x000fe2000bf86270 */
[----:B------:R0:W3:Y:S01]  /*72a0*/  @!P5 LDG.E R19, [R6.64+0x600] ;  /* 0x000600200613d981 */ /* 0x0000e2000c1e1900 */
[----:B------:R-:W-:-:S02]  /*72b0*/  LOP3.LUT R0, R4, 0x240, RZ, 0xfc, !PT ;  /* 0x0000024004007812 */ /* 0x000fc400078efcff */
[----:B------:R-:W-:Y:S01]  /*72c0*/  ISETP.GE.AND P5, PT, R21, UR36, PT ;  /* 0x0000002415007c0c */ /* 0x000fe2000bfa6270 */
[----:B------:R0:W3:Y:S01]  /*72d0*/  @!P1 LDG.E R18, [R6.64+0x680] ;  /* 0x0006802006129981 */ /* 0x0000e2000c1e1900 */
[----:B------:R-:W-:Y:S01]  /*72e0*/  HFMA2.MMA R21, -RZ, RZ, 0, 0 ;  /* 0x00000000ff157435 */ /* 0x000fe200000001ff */
[----:B------:R-:W-:Y:S02]  /*72f0*/  ISETP.GE.AND P1, PT, R0, UR36, PT ;  /* 0x0000002400007c0c */ /* 0x000fe4000bf26270 */
[C---:B------:R-:W-:Y:S01]  /*7300*/  LOP3.LUT R0, R4.reuse, 0x260, RZ, 0xfc, !PT ;  /* 0x0000026004007812 */ /* 0x040fe200078efcff */
[----:B------:R0:W3:Y:S01]  /*7310*/  @!P2 LDG.E R23, [R6.64+0x700] ;  /* 0x000700200617a981 */ /* 0x0000e2000c1e1900 */
[----:B------:R-:W-:Y:S02]  /*7320*/  LOP3.LUT R24, R4, 0x280, RZ, 0xfc, !PT ;  /* 0x0000028004187812 */ /* 0x000fe400078efcff */
[----:B------:R-:W-:Y:S01]  /*7330*/  ISETP.GE.AND P2, PT, R0, UR36, PT ;  /* 0x0000002400007c0c */ /* 0x000fe2000bf46270 */
[----:B------:R0:W3:Y:S01]  /*7340*/  @!P3 LDG.E R22, [R6.64+0x780] ;  /* 0x000780200616b981 */ /* 0x0000e2000c1e1900 */
[----:B------:R-:W-:-:S03]  /*7350*/  LOP3.LUT R0, R4, 0x2a0, RZ, 0xfc, !PT ;  /* 0x000002a004007812 */ /* 0x000fc600078efcff */
[----:B------:R0:W3:Y:S01]  /*7360*/  @!P4 LDG.E R21, [R6.64+0x800] ;  /* 0x000800200615c981 */ /* 0x0000e2000c1e1900 */
[----:B------:R-:W-:Y:S02]  /*7370*/  ISETP.GE.AND P4, PT, R0, UR36, PT ;  /* 0x0000002400007c0c */ /* 0x000fe4000bf86270 */
[----:B------:R-:W-:Y:S01]  /*7380*/  ISETP.GE.AND P3, PT, R24, UR36, PT ;  /* 0x0000002418007c0c */ /* 0x000fe2000bf66270 */
[----:B------:R0:W3:Y:S01]  /*7390*/  @!P5 LDG.E R26, [R6.64+0x880] ;  /* 0x00088020061ad981 */ /* 0x0000e2000c1e1900 */
[----:B------:R-:W-:Y:S01]  /*73a0*/  LOP3.LUT R0, R4, 0x2c0, RZ, 0xfc, !PT ;  /* 0x000002c004007812 */ /* 0x000fe200078efcff */
[----:B------:R-:W-:-:S03]  /*73b0*/  CS2R R24, SRZ ;  /* 0x0000000000187805 */ /* 0x000fc6000001ff00 */
[----:B------:R-:W-:Y:S02]  /*73c0*/  ISETP.GE.AND P5, PT, R0, UR36, PT ;  /* 0x0000002400007c0c */ /* 0x000fe4000bfa6270 */
[C---:B------:R-:W-:Y:S01]  /*73d0*/  LOP3.LUT R0, R4.reuse, 0x300, RZ, 0xfc, !PT ;  /* 0x0000030004007812 */ /* 0x040fe200078efcff */
[----:B------:R0:W3:Y:S01]  /*73e0*/  @!P2 LDG.E R24, [R6.64+0x980] ;  /* 0x000980200618a981 */ /* 0x0000e2000c1e1900 */
[----:B------:R-:W-:Y:S02]  /*73f0*/  LOP3.LUT R27, R4, 0x2e0, RZ, 0xfc, !PT ;  /* 0x000002e0041b7812 */ /* 0x000fe400078efcff */
[----:B------:R-:W-:Y:S01]  /*7400*/  ISETP.GE.AND P2, PT, R0, UR36, PT ;  /* 0x0000002400007c0c */ /* 0x000fe2000bf46270 */
[----:B------:R0:W3:Y:S01]  /*7410*/  @!P1 LDG.E R25, [R6.64+0x900] ;  /* 0x0009002006199981 */ /* 0x0000e2000c1e1900 */
[----:B------:R-:W-:Y:S02]  /*7420*/  LOP3.LUT R0, R4, 0x320, RZ, 0xfc, !PT ;  /* 0x0000032004007812 */ /* 0x000fe400078efcff */
[----:B------:R-:W-:Y:S01]  /*7430*/  ISETP.GE.AND P1, PT, R27, UR36, PT ;  /* 0x000000241b007c0c */ /* 0x000fe2000bf26270 */
[----:B------:R0:W3:Y:S01]  /*7440*/  @!P3 LDG.E R58, [R6.64+0xa00] ;  /* 0x000a0020063ab981 */ /* 0x0000e2000c1e1900 */
[----:B------:R-:W-:-:S02]  /*7450*/  MOV R27, RZ ;  /* 0x000000ff001b7202 */ /* 0x000fc40000000f00 */
[----:B------:R-:W-:Y:S01]  /*7460*/  ISETP.GE.AND P3, PT, R0, UR36, PT ;  /* 0x0000002400007c0c */ /* 0x000fe2000bf66270 */
[----:B------:R0:W3:Y:S01]  /*7470*/  @!P4 LDG.E R57, [R6.64+0xa80] ;  /* 0x000a80200639c981 */ /* 0x0000e2000c1e1900 */
[C---:B------:R-:W-:Y:S02]  /*7480*/  LOP3.LUT R0, R4.reuse, 0x360, RZ, 0xfc, !PT ;  /* 0x0000036004007812 */ /* 0x040fe400078efcff */
[----:B------:R-:W-:Y:S01]  /*7490*/  LOP3.LUT R28, R4, 0x340, RZ, 0xfc, !PT ;  /* 0x00000340041c7812 */ /* 0x000fe200078efcff */
[----:B------:R0:W3:Y:S01]  /*74a0*/  @!P5 LDG.E R27, [R6.64+0xb00] ;  /* 0x000b0020061bd981 */ /* 0x0000e2000c1e1900 */
[----:B------:R-:W-:Y:S02]  /*74b0*/  ISETP.GE.AND P5, PT, R0, UR36, PT ;  /* 0x0000002400007c0c */ /* 0x000fe4000bfa6270 */
[----:B------:R-:W-:Y:S01]  /*74c0*/  ISETP.GE.AND P4, PT, R28, UR36, PT ;  /* 0x000000241c007c0c */ /* 0x000fe2000bf86270 */
[----:B------:R0:W3:Y:S01]  /*74d0*/  @!P1 LDG.E R61, [R6.64+0xb80] ;  /* 0x000b8020063d9981 */ /* 0x0000e2000c1e1900 */
[----:B------:R-:W-:-:S02]  /*74e0*/  LOP3.LUT R0, R4, 0x380, RZ, 0xfc, !PT ;  /* 0x0000038004007812 */ /* 0x000fc400078efcff */
[C---:B------:R-:W-:Y:S01]  /*74f0*/  LOP3.LUT R28, R4.reuse, 0x3a0, RZ, 0xfc, !PT ;  /* 0x000003a0041c7812 */ /* 0x040fe200078efcff */
[----:B------:R0:W3:Y:S01]  /*7500*/  @!P2 LDG.E R60, [R6.64+0xc00] ;  /* 0x000c0020063ca981 */ /* 0x0000e2000c1e1900 */
[----:B------:R-:W-:Y:S02]  /*7510*/  LOP3.LUT R4, R4, 0x3c0, RZ, 0xfc, !PT ;  /* 0x000003c004047812 */ /* 0x000fe400078efcff */
[----:B------:R-:W-:Y:S01]  /*7520*/  ISETP.GE.AND P1, PT, R0, UR36, PT ;  /* 0x0000002400007c0c */ /* 0x000fe2000bf26270 */
[----:B------:R0:W3:Y:S01]  /*7530*/  @!P3 LDG.E R59, [R6.64+0xc80] ;  /* 0x000c8020063bb981 */ /* 0x0000e2000c1e1900 */
[----:B------:R-:W-:Y:S02]  /*7540*/  ISETP.GE.AND P2, PT, R28, UR36, PT ;  /* 0x000000241c007c0c */ /* 0x000fe4000bf46270 */
[----:B------:R-:W-:Y:S01]  /*7550*/  ISETP.GE.AND P3, PT, R4, UR36, PT ;  /* 0x0000002404007c0c */ /* 0x000fe2000bf66270 */
[----:B------:R0:W3:Y:S01]  /*7560*/  @!P4 LDG.E R66, [R6.64+0xd00] ;  /* 0x000d00200642c981 */ /* 0x0000e2000c1e1900 */
[----:B------:R-:W-:-:S03]  /*7570*/  MOV R4, RZ ;  /* 0x000000ff00047202 */ /* 0x000fc60000000f00 */
        /* <DEDUP_REMOVED lines=11> */
[----:B------:R-:W-:Y:S01]  /*7630*/  UIMAD.WIDE.U32 UR36, UR7, UR34, UR36 ;  /* 0x00000022072472a5 */ /* 0x000fe2000f8e0024 */
[C---:B------:R-:W-:Y:S01]  /*7640*/  SHF.L.U32 R68, R150.reuse, 0x5, RZ ;  /* 0x0000000596447819 */ /* 0x040fe200000006ff */
[----:B--2---:R-:W1:Y:S01]  /*7650*/  R2UR UR43, R3 ;  /* 0x00000000032b73c2 */ /* 0x004e6200000e0000 */
[----:B------:R-:W-:Y:S01]  /*7660*/  ISETP.NE.AND P1, PT, R150, RZ, PT ;  /* 0x000000ff9600720c */ /* 0x000fe20003f25270 */
[----:B------:R-:W-:Y:S01]  /*7670*/  ULDC.64 UR34, c[0x0][0x228] ;  /* 0x00008a0000227ab9 */ /* 0x000fe20000000a00 */
        /* <DEDUP_REMOVED lines=16> */
[----:B------:R0:W-:Y:S02]  /*7780*/  MUFU.COS R54, R6 ;  /* 0x0000000600367308 */ /* 0x0001e40000000000 */
[----:B0-----:R-:W-:-:S02]  /*7790*/  FMUL.RZ R6, R0, 0.15915493667125701904 ;  /* 0x3e22f98300067820 */ /* 0x001fc4000040c000 */
[----:B------:R-:W-:-:S04]  /*77a0*/  FMUL.FTZ R0, R121, UR43 ;  /* 0x0000002b79007c20 */ /* 0x000fc80008410000 */
[----:B------:R-:W-:Y:S01]  /*77b0*/  MUFU.SIN R51, R3 ;  /* 0x0000000300337308 */ /* 0x000fe20000000400 */
[----:B------:R-:W-:Y:S01]  /*77c0*/  UIADD3 UR37, UR37, UR39, URZ ;  /* 0x0000002725257290 */ /* 0x000fe2000fffe03f */
[----:B------:R0:W1:Y:S06]  /*77d0*/  R2UR UR39, R2 ;  /* 0x00000000022773c2 */ /* 0x00006c00000e0000 */
[----:B------:R2:W-:Y:S01]  /*77e0*/  MUFU.COS R52, R3 ;  /* 0x0000000300347308 */ /* 0x0005e20000000000 */
[----:B------:R-:W-:Y:S01]  /*77f0*/  LOP3.LUT R68, R68, 0xfffffc00, RZ, 0xc0, !PT ;  /* 0xfffffc0044447812 */ /* 0x000fe200078ec0ff */
[----:B0-----:R-:W-:-:S02]  /*7800*/  FMUL.FTZ R2, R118, UR43 ;  /* 0x0000002b76027c20 */ /* 0x001fc40008410000 */
[----:B--2---:R-:W-:Y:S02]  /*7810*/  FMUL.RZ R3, R0, 0.15915493667125701904 ;  /* 0x3e22f98300037820 */ /* 0x004fe4000040c000 */
[----:B------:R-:W-:Y:S02]  /*7820*/  FMUL.FTZ R0, R120, UR43 ;  /* 0x0000002b78007c20 */ /* 0x000fe40008410000 */
[----:B------:R-:W-:Y:S08]  /*7830*/  MUFU.SIN R45, R6 ;  /* 0x00000006002d7308 */ /* 0x000ff00000000400 */
[----:B------:R0:W-:Y:S08]  /*7840*/  MUFU.COS R46, R6 ;  /* 0x00000006002e7308 */ /* 0x0001f00000000000 */
[----:B------:R-:W-:Y:S01]  /*7850*/  MUFU.SIN R43, R3 ;  /* 0x00000003002b7308 */ /* 0x000fe20000000400 */
[----:B0-----:R-:W-:Y:S01]  /*7860*/  FMUL.RZ R6, R0, 0.15915493667125701904 ;  /* 0x3e22f98300067820 */ /* 0x001fe2000040c000 */
[----:B------:R-:W-:-:S06]  /*7870*/  IADD3 R0, R68, R149, RZ ;  /* 0x0000009544007210 */ /* 0x000fcc0007ffe0ff */
[----:B------:R0:W-:Y:S02]  /*7880*/  MUFU.COS R44, R3 ;  /* 0x00000003002c7308 */ /* 0x0001e40000000000 */
[----:B0-----:R-:W-:-:S06]  /*7890*/  FMUL.FTZ R3, R119, UR43 ;  /* 0x0000002b77037c20 */ /* 0x001fcc0008410000 */
[----:B------:R-:W-:Y:S08]  /*78a0*/  MUFU.SIN R47, R28 ;  /* 0x0000001c002f7308 */ /* 0x000ff00000000400 */
[----:B------:R0:W-:Y:S08]  /*78b0*/  MUFU.COS R48, R28 ;  /* 0x0000001c00307308 */ /* 0x0001f00000000000 */
[----:B------:R-:W-:Y:S01]  /*78c0*/  MUFU.SIN R41, R6 ;  /* 0x0000000600297308 */ /* 0x000fe20000000400 */
[----:B0-----:R-:W-:Y:S01]  /*78d0*/  FMUL.RZ R28, R3, 0.15915493667125701904 ;  /* 0x3e22f983031c7820 */ /* 0x001fe2000040c000 */
[----:B------:R-:W-:-:S06]  /*78e0*/  IADD3 R3, R0, 0x20, RZ ;  /* 0x0000002000037810 */ /* 0x000fcc0007ffe0ff */
[----:B------:R0:W-:Y:S02]  /*78f0*/  MUFU.COS R42, R6 ;  /* 0x00000006002a7308 */ /* 0x0001e40000000000 */
[----:B0-----:R-:W-:Y:S02]  /*7900*/  FMUL.RZ R6, R2, 0.15915493667125701904 ;  /* 0x3e22f98302067820 */ /* 0x001fe4000040c000 */
[----:B------:R-:W-:-:S04]  /*7910*/  FMUL.FTZ R2, R117, UR43 ;  /* 0x0000002b75027c20 */ /* 0x000fc80008410000 */
[----:B------:R-:W-:Y:S01]  /*7920*/  MUFU.SIN R39, R28 ;  /* 0x0000001c00277308 */ /* 0x000fe20000000400 */
[----:B------:R-:W-:-:S07]  /*7930*/  LEA.HI.SX32 R70, R3, R0, 0x1b ;  /* 0x0000000003467211 */ /* 0x000fce00078fdaff */
[----:B------:R0:W-:Y:S01]  /*7940*/  MUFU.COS R40, R28 ;  /* 0x0000001c00287308 */ /* 0x0001e20000000000 */
[----:B------:R-:W-:Y:S01]  /*7950*/  IADD3 R31, R0, 0x60, RZ ;  /* 0x00000060001f7810 */ /* 0x000fe20007ffe0ff */
[----:B0-----:R-:W-:Y:S02]  /*7960*/  FMUL.RZ R28, R2, 0.15915493667125701904 ;  /* 0x3e22f983021c7820 */ /* 0x001fe4000040c000 */
[----:B------:R-:W-:-:S04]  /*7970*/  FMUL.FTZ R2, R116, UR43 ;  /* 0x0000002b74027c20 */ /* 0x000fc80008410000 */
[----:B------:R-:W-:Y:S02]  /*7980*/  FMUL.RZ R3, R2, 0.15915493667125701904 ;  /* 0x3e22f98302037820 */ /* 0x000fe4000040c000 */
[----:B------:R-:W-:Y:S01]  /*7990*/  FMUL.FTZ R2, R115, UR43 ;  /* 0x0000002b73027c20 */ /* 0x000fe20008410000 */
[----:B------:R-:W-:Y:S01]  /*79a0*/  MUFU.SIN R55, R29 ;  /* 0x0000001d00377308 */ /* 0x000fe20000000400 */
[C---:B------:R-:W-:Y:S02]  /*79b0*/  IADD3 R33, R0.reuse, 0x80, RZ ;  /* 0x0000008000217810 */ /* 0x040fe40007ffe0ff */
[----:B------:R-:W-:-:S05]  /*79c0*/  IADD3 R71, R0, 0xa0, RZ ;  /* 0x000000a000477810 */ /* 0x000fca0007ffe0ff */
[----:B------:R0:W-:Y:S01]  /*79d0*/  MUFU.COS R56, R29 ;  /* 0x0000001d00387308 */ /* 0x0001e20000000000 */
[----:B------:R-:W-:Y:S02]  /*79e0*/  LEA.HI.SX32 R69, R31, R0, 0x1b ;  /* 0x000000001f457211 */ /* 0x000fe400078fdaff */
[----:B------:R-:W-:-:S05]  /*79f0*/  IADD3 R73, R0, 0xc0, RZ ;  /* 0x000000c000497810 */ /* 0x000fca0007ffe0ff */
[----:B------:R-:W-:Y:S01]  /*7a00*/  MUFU.SIN R37, R6 ;  /* 0x0000000600257308 */ /* 0x000fe20000000400 */
[----:B0-----:R-:W-:-:S07]  /*7a10*/  IADD3 R29, R0, 0x40, RZ ;  /* 0x00000040001d7810 */ /* 0x001fce0007ffe0ff */
[----:B------:R0:W-:Y:S01]  /*7a20*/  MUFU.COS R38, R6 ;  /* 0x0000000600267308 */ /* 0x0001e20000000000 */
[----:B------:R-:W-:Y:S02]  /*7a30*/  LEA.HI.SX32 R67, R29, R0, 0x1b ;  /* 0x000000001d437211 */ /* 0x000fe400078fdaff */
[----:B------:R-:W-:-:S05]  /*7a40*/  IADD3 R75, R0, 0xe0, RZ ;  /* 0x000000e0004b7810 */ /* 0x000fca0007ffe0ff */
[----:B------:R-:W-:Y:S01]  /*7a50*/  MUFU.SIN R49, R7 ;  /* 0x0000000700317308 */ /* 0x000fe20000000400 */
[----:B0-----:R-:W-:Y:S01]  /*7a60*/  FMUL.RZ R6, R2, 0.15915493667125701904 ;  /* 0x3e22f98302067820 */ /* 0x001fe2000040c000 */
[----:B------:R-:W-:-:S06]  /*7a70*/  IADD3 R77, R0, 0x100, RZ ;  /* 0x00000100004d7810 */ /* 0x000fcc0007ffe0ff */
[----:B------:R0:W-:Y:S01]  /*7a80*/  MUFU.COS R50, R7 ;  /* 0x0000000700327308 */ /* 0x0001e20000000000 */
[-C--:B------:R-:W-:Y:S02]  /*7a90*/  LEA.HI.SX32 R72, R33, R0.reuse, 0x1b ;  /* 0x0000000021487211 */ /* 0x080fe400078fdaff */
[C---:B------:R-:W-:Y:S02]  /*7aa0*/  IADD3 R79, R0.reuse, 0x120, RZ ;  /* 0x00000120004f7810 */ /* 0x040fe40007ffe0ff */
[----:B0-----:R-:W-:-:S03]  /*7ab0*/  LEA.HI.SX32 R7, R0, R0, 0x1b ;  /* 0x0000000000077211 */ /* 0x001fc600078fdaff */
[----:B------:R-:W-:Y:S01]  /*7ac0*/  MUFU.SIN R31, R6 ;  /* 0x00000006001f7308 */ /* 0x000fe20000000400 */
[-C--:B------:R-:W-:Y:S02]  /*7ad0*/  LEA.HI.SX32 R74, R71, R0.reuse, 0x1b ;  /* 0x00000000474a7211 */ /* 0x080fe400078fdaff */
[C---:B------:R-:W-:Y:S01]  /*7ae0*/  IADD3 R81, R0.reuse, 0x140, RZ ;  /* 0x0000014000517810 */ /* 0x040fe20007ffe0ff */
[----:B----4-:R0:W-:Y:S04]  /*7af0*/  STS [R7.X4], R14 ;  /* 0x0000000e07007388 */ /* 0x0101e80000004800 */
[----:B------:R1:W-:Y:S01]  /*7b00*/  MUFU.COS R32, R6 ;  /* 0x0000000600207308 */ /* 0x0003e20000000000 */
[----:B------:R-:W-:Y:S01]  /*7b10*/  LEA.HI.SX32 R73, R73, R0, 0x1b ;  /* 0x0000000049497211 */ /* 0x000fe200078fdaff */
[----:B---3--:R-:W-:Y:S01]  /*7b20*/  STS [R70.X4+0x80], R13 ;  /* 0x0000800d46007388 */ /* 0x008fe20000004800 */
[----:B------:R-:W-:-:S02]  /*7b30*/  IADD3 R83, R0, 0x160, RZ ;  /* 0x0000016000537810 */ /* 0x000fc40007ffe0ff */
[-C--:B------:R-:W-:Y:S02]  /*7b40*/  LEA.HI.SX32 R76, R75, R0.reuse, 0x1b ;  /* 0x000000004b4c7211 */ /* 0x080fe400078fdaff */
[----:B-1----:R-:W-:Y:S01]  /*7b50*/  MOV R6, UR39 ;  /* 0x0000002700067c02 */ /* 0x002fe20008000f00 */
[----:B------:R-:W-:Y:S01]  /*7b60*/  STS [R67.X4+0x100], R12 ;  /* 0x0001000c43007388 */ /* 0x000fe20000004800 */
[----:B------:R-:W-:Y:S02]  /*7b70*/  IADD3 R85, R0, 0x180, RZ ;  /* 0x0000018000557810 */ /* 0x000fe40007ffe0ff */
[-C--:B------:R-:W-:Y:S01]  /*7b80*/  LEA.HI.SX32 R78, R77, R0.reuse, 0x1b ;  /* 0x000000004d4e7211 */ /* 0x080fe200078fdaff */
[----:B------:R-:W-:Y:S01]  /*7b90*/  STS [R69.X4+0x180], R8 ;  /* 0x0001800845007388 */ /* 0x000fe20000004800 */
[----:B------:R-:W-:Y:S01]  /*7ba0*/  FMUL.FTZ R6, R6, 1.4426950216293334961 ;  /* 0x3fb8aa3b06067820 */ /* 0x000fe20000410000 */
[C---:B------:R-:W-:Y:S02]  /*7bb0*/  IADD3 R87, R0.reuse, 0x1a0, RZ ;  /* 0x000001a000577810 */ /* 0x040fe40007ffe0ff */
[----:B------:R-:W-:Y:S01]  /*7bc0*/  LEA.HI.SX32 R79, R79, R0, 0x1b ;  /* 0x000000004f4f7211 */ /* 0x000fe200078fdaff */
[----:B------:R1:W-:Y:S01]  /*7bd0*/  STS [R72.X4+0x200], R5 ;  /* 0x0002000548007388 */ /* 0x0003e20000004800 */
[----:B------:R-:W-:-:S02]  /*7be0*/  IADD3 R89, R0, 0x1c0, RZ ;  /* 0x000001c000597810 */ /* 0x000fc40007ffe0ff */
[----:B------:R-:W-:Y:S01]  /*7bf0*/  LEA.HI.SX32 R80, R81, R0, 0x1b ;  /* 0x0000000051507211 */ /* 0x000fe200078fdaff */
[----:B------:R2:W-:Y:S01]  /*7c00*/  STS [R74.X4+0x280], R9 ;  /* 0x000280094a007388 */ /* 0x0005e20000004800 */
[----:B------:R-:W-:Y:S01]  /*7c10*/  IADD3 R91, R0, 0x1e0, RZ ;  /* 0x000001e0005b7810 */ /* 0x000fe20007ffe0ff */
[----:B0-----:R-:W-:Y:S01]  /*7c20*/  FMUL.FTZ R7, R6, R130 ;  /* 0x0000008206077220 */ /* 0x001fe20000410000 */
[-C--:B------:R-:W-:Y:S01]  /*7c30*/  LEA.HI.SX32 R83, R83, R0.reuse, 0x1b ;  /* 0x0000000053537211 */ /* 0x080fe200078fdaff */
[----:B------:R0:W-:Y:S01]  /*7c40*/  STS [R73.X4+0x300], R10 ;  /* 0x0003000a49007388 */ /* 0x0001e20000004800 */
[C---:B------:R-:W-:Y:S02]  /*7c50*/  IADD3 R95, R0.reuse, 0x200, RZ ;  /* 0x00000200005f7810 */ /* 0x040fe40007ffe0ff */
[----:B------:R-:W-:Y:S01]  /*7c60*/  LEA.HI.SX32 R82, R85, R0, 0x1b ;  /* 0x0000000055527211 */ /* 0x000fe200078fdaff */
[----:B------:R3:W-:Y:S01]  /*7c70*/  STS [R76.X4+0x380], R11 ;  /* 0x0003800b4c007388 */ /* 0x0007e20000004800 */
[----:B------:R-:W-:-:S02]  /*7c80*/  IADD3 R97, R0, 0x220, RZ ;  /* 0x0000022000617810 */ /* 0x000fc40007ffe0ff */
[-C--:B------:R-:W-:Y:S01]  /*7c90*/  LEA.HI.SX32 R87, R87, R0.reuse, 0x1b ;  /* 0x0000000057577211 */ /* 0x080fe200078fdaff */
[----:B------:R-:W-:Y:S01]  /*7ca0*/  STS [R78.X4+0x400], R17 ;  /* 0x000400114e007388 */ /* 0x000fe20000004800 */
[C---:B------:R-:W-:Y:S02]  /*7cb0*/  IADD3 R99, R0.reuse, 0x240, RZ ;  /* 0x0000024000637810 */ /* 0x040fe40007ffe0ff */
        /* <DEDUP_REMOVED lines=8> */
[C---:B------:R-:W-:Y:S01]  /*7d40*/  IADD3 R105, R0.reuse, 0x2a0, RZ ;  /* 0x000002a000697810 */ /* 0x040fe20007ffe0ff */
[----:B------:R-:W4:Y:S01]  /*7d50*/  MUFU.EX2 R7, R7 ;  /* 0x0000000700077308 */ /* 0x000f220000000800 */
[-C--:B------:R-:W-:Y:S01]  /*7d60*/  LEA.HI.SX32 R97, R97, R0.reuse, 0x1b ;  /* 0x0000000061617211 */ /* 0x080fe200078fdaff */
[----:B------:R-:W-:Y:S01]  /*7d70*/  STS [R82.X4+0x600], R19 ;  /* 0x0006001352007388 */ /* 0x000fe20000004800 */
[C---:B------:R-:W-:Y:S02]  /*7d80*/  IADD3 R107, R0.reuse, 0x2c0, RZ ;  /* 0x000002c0006b7810 */ /* 0x040fe40007ffe0ff */
[-C--:B------:R-:W-:Y:S01]  /*7d90*/  LEA.HI.SX32 R88, R99, R0.reuse, 0x1b ;  /* 0x0000000063587211 */ /* 0x080fe200078fdaff */
[----:B------:R-:W-:Y:S01]  /*7da0*/  STS [R87.X4+0x680], R18 ;  /* 0x0006801257007388 */ /* 0x000fe20000004800 */
[C---:B------:R-:W-:Y:S01]  /*7db0*/  IADD3 R109, R0.reuse, 0x2e0, RZ ;  /* 0x000002e0006d7810 */ /* 0x040fe20007ffe0ff */
[----:B------:R-:W-:Y:S01]  /*7dc0*/  ULEA UR34, UP0, UR36, UR34, 0x3 ;  /* 0x0000002224227291 */ /* 0x000fe2000f80183f */
[-C--:B------:R-:W-:Y:S01]  /*7dd0*/  LEA.HI.SX32 R101, R101, R0.reuse, 0x1b ;  /* 0x0000000065657211 */ /* 0x080fe200078fdaff */
[----:B------:R-:W-:Y:S01]  /*7de0*/  STS [R84.X4+0x700], R23 ;  /* 0x0007001754007388 */ /* 0x000fe20000004800 */
[----:B------:R-:W-:Y:S01]  /*7df0*/  IADD3 R111, R0, 0x300, RZ ;  /* 0x00000300006f7810 */ /* 0x000fe20007ffe0ff */
[----:B-1----:R-:W-:Y:S01]  /*7e00*/  FMUL.FTZ R5, R6, R129 ;  /* 0x0000008106057220 */ /* 0x002fe20000410000 */
        /* <DEDUP_REMOVED lines=8> */
[C---:B------:R-:W-:Y:S01]  /*7e90*/  IADD3 R155, R0.reuse, 0x360, RZ ;  /* 0x00000360009b7810 */ /* 0x040fe20007ffe0ff */
[----:B------:R-:W-:Y:S01]  /*7ea0*/  ULEA.HI.X UR35, UR36, UR35, UR37, 0x3, UP0 ;  /* 0x0000002324237291 */ /* 0x000fe200080f1c25 */
[-C--:B------:R-:W-:Y:S01]  /*7eb0*/  LEA.HI.SX32 R96, R109, R0.reuse, 0x1b ;  /* 0x000000006d607211 */ /* 0x080fe200078fdaff */
[----:B------:R-:W-:Y:S01]  /*7ec0*/  STS [R88.X4+0x900], R25 ;  /* 0x0009001958007388 */ /* 0x000fe20000004800 */
[C---:B------:R-:W-:Y:S01]  /*7ed0*/  IADD3 R187, R0.reuse, 0x380, RZ ;  /* 0x0000038000bb7810 */ /* 0x040fe20007ffe0ff */
[----:B------:R1:W0:Y:S01]  /*7ee0*/  MUFU.EX2 R8, R5 ;  /* 0x0000000500087308 */ /* 0x0002220000000800 */
[-C--:B------:R-:W-:Y:S01]  /*7ef0*/  LEA.HI.SX32 R111, R111, R0.reuse, 0x1b ;  /* 0x000000006f6f7211 */ /* 0x080fe200078fdaff */
[----:B------:R-:W-:Y:S01]  /*7f00*/  STS [R101.X4+0x980], R24 ;  /* 0x0009801865007388 */ /* 0x000fe20000004800 */
[----:B------:R-:W-:Y:S01]  /*7f10*/  IADD3 R189, R0, 0x3a0, RZ ;  /* 0x000003a000bd7810 */ /* 0x000fe20007ffe0ff */
[----:B------:R-:W-:Y:S01]  /*7f20*/  FMUL.FTZ R2, R114, UR43 ;  /* 0x0000002b72027c20 */ /* 0x000fe20008410000 */
[----:B------:R-:W-:Y:S01]  /*7f30*/  LEA.HI.SX32 R98, R151, R0, 0x1b ;  /* 0x0000000097627211 */ /* 0x000fe200078fdaff */
[----:B------:R-:W-:Y:S01]  /*7f40*/  STS [R103.X4+0xa00], R58 ;  /* 0x000a003a67007388 */ /* 0x000fe20000004800 */
[----:B------:R-:W-:-:S02]  /*7f50*/  IADD3 R191, R0, 0x3c0, RZ ;  /* 0x000003c000bf7810 */ /* 0x000fc40007ffe0ff */
[----:B-1----:R-:W-:Y:S01]  /*7f60*/  MOV R5, UR38 ;  /* 0x0000002600057c02 */ /* 0x002fe20008000f00 */
[----:B------:R-:W-:Y:S01]  /*7f70*/  STS [R90.X4+0xa80], R57 ;  /* 0x000a80395a007388 */ /* 0x000fe20000004800 */
[-C--:B------:R-:W-:Y:S02]  /*7f80*/  LEA.HI.SX32 R153, R153, R0.reuse, 0x1b ;  /* 0x0000000099997211 */ /* 0x080fe400078fdaff */
[----:B------:R-:W-:Y:S01]  /*7f90*/  IADD3 R193, R0, 0x3e0, RZ ;  /* 0x000003e000c17810 */ /* 0x000fe20007ffe0ff */
[----:B------:R-:W-:Y:S01]  /*7fa0*/  STS [R94.X4+0xb00], R27 ;  /* 0x000b001b5e007388 */ /* 0x000fe20000004800 */
[-C--:B------:R-:W-:Y:S01]  /*7fb0*/  LEA.HI.SX32 R100, R155, R0.reuse, 0x1b ;  /* 0x000000009b647211 */ /* 0x080fe200078fdaff */
[----:B------:R-:W1:Y:S01]  /*7fc0*/  MUFU.SIN R33, R3 ;  /* 0x0000000300217308 */ /* 0x000e620000000400 */
[-C--:B------:R-:W-:Y:S01]  /*7fd0*/  LEA.HI.SX32 R187, R187, R0.reuse, 0x1b ;  /* 0x00000000bbbb7211 */ /* 0x080fe200078fdaff */
[----:B------:R-:W-:Y:S01]  /*7fe0*/  STS [R96.X4+0xb80], R61 ;  /* 0x000b803d60007388 */ /* 0x000fe20000004800 */
[----:B------:R-:W-:Y:S01]  /*7ff0*/  FMUL.RZ R71, R2, 0.15915493667125701904 ;  /* 0x3e22f98302477820 */ /* 0x000fe2000040c000 */
[----:B------:R-:W-:-:S02]  /*8000*/  LEA.HI.SX32 R102, R189, R0, 0x1b ;  /* 0x00000000bd667211 */ /* 0x000fc400078fdaff */
[----:B------:R-:W-:Y:S01]  /*8010*/  STS [R111.X4+0xc00], R60 ;  /* 0x000c003c6f007388 */ /* 0x000fe20000004800 */
[----:B------:R-:W-:Y:S01]  /*8020*/  LEA R5, R5, UR7, 0x8 ;  /* 0x0000000705057c11 */ /* 0x000fe2000f8e40ff */
[----:B------:R0:W1:Y:S01]  /*8030*/  MUFU.COS R34, R3 ;  /* 0x0000000300227308 */ /* 0x0000620000000000 */
[----:B------:R-:W-:Y:S01]  /*8040*/  LEA R68, R149, R68, 0x5 ;  /* 0x0000004495447211 */ /* 0x000fe200078e28ff */
[----:B------:R-:W-:Y:S01]  /*8050*/  STS [R98.X4+0xc80], R59 ;  /* 0x000c803b62007388 */ /* 0x000fe20000004800 */
[----:B------:R-:W-:Y:S02]  /*8060*/  MOV R2, UR34 ;  /* 0x0000002200027c02 */ /* 0x000fe40008000f00 */
[-C--:B------:R-:W-:Y:S01]  /*8070*/  LEA.HI.SX32 R191, R191, R0.reuse, 0x1b ;  /* 0x00000000bfbf7211 */ /* 0x080fe200078fdaff */
[----:B------:R-:W-:Y:S01]  /*8080*/  STS [R153.X4+0xd00], R66 ;  /* 0x000d004299007388 */ /* 0x000fe20000004800 */
[----:B------:R-:W-:Y:S02]  /*8090*/  @P1 IADD3 R5, R150, 0x200, RZ ;  /* 0x0000020096051810 */ /* 0x000fe40007ffe0ff */
[----:B0-----:R-:W-:Y:S01]  /*80a0*/  MOV R3, UR35 ;  /* 0x0000002300037c02 */ /* 0x001fe20008000f00 */
[----:B------:R-:W-:Y:S01]  /*80b0*/  STS [R100.X4+0xd80], R65 ;  /* 0x000d804164007388 */ /* 0x000fe20000004800 */
[----:B------:R-:W-:Y:S01]  /*80c0*/  LEA.HI.SX32 R193, R193, R0, 0x1b ;  /* 0x00000000c1c17211 */ /* 0x000fe200078fdaff */
[C---:B----4-:R-:W-:Y:S01]  /*80d0*/  FMUL.FTZ R122, R7.reuse, R122 ;  /* 0x0000007a077a7220 */ /* 0x050fe20000410000 */
[----:B------:R-:W-:Y:S01]  /*80e0*/  LEA.HI.SX32 R68, R68, R68, 0x1b ;  /* 0x0000004444447211 */ /* 0x000fe200078fdaff */
[----:B------:R-:W-:Y:S01]  /*80f0*/  STS [R187.X4+0xe00], R64 ;  /* 0x000e0040bb007388 */ /* 0x000fe20000004800 */
[----:B------:R-:W-:Y:S01]  /*8100*/  FMUL.FTZ R123, R7, R123 ;  /* 0x0000007b077b7220 */ /* 0x000fe20000410000 */
[----:B------:R-:W-:-:S02]  /*8110*/  SHF.L.U32 R5, R5, 0x3, RZ ;  /* 0x0000000305057819 */ /* 0x000fc400000006ff */
[----:B------:R-:W-:Y:S04]  /*8120*/  STS [R102.X4+0xe80], R63 ;  /* 0x000e803f66007388 */ /* 0x000fe80000004800 */
[----:B------:R0:W-:Y:S04]  /*8130*/  STS [R191.X4+0xf00], R4 ;  /* 0x000f0004bf007388 */ /* 0x0001e80000004800 */
[----:B------:R-:W5:Y:S04]  /*8140*/  LDG.E.64 R2, [R2.64] ;  /* 0x0000002002027981 */ /* 0x000f68000c1e1b00 */
        /* <DEDUP_REMOVED lines=36> */
[----:B------:R-:W-:Y:S01]  /*8390*/  BAR.SYNC.DEFER_BLOCKING 0x0 ;  /* 0x0000000000007b1d */ /* 0x000fe20000010000 */
[----:B------:R-:W-:Y:S02]  /*83a0*/  FMUL.FTZ R0, R113, UR43 ;  /* 0x0000002b71007c20 */ /* 0x000fe40008410000 */
[C---:B--2---:R-:W-:Y:S02]  /*83b0*/  FMUL.FTZ R9, R6.reuse, R128 ;  /* 0x0000008006097220 */ /* 0x044fe40000410000 */
[----:B------:R-:W-:-:S05]  /*83c0*/  FMUL.FTZ R10, R6, R127 ;  /* 0x0000007f060a7220 */ /* 0x000fca0000410000 */
[----:B------:R4:W2:Y:S01]  /*83d0*/  @P0 LDS.64 R94, [R150.X8+0xa888] ;  /* 0x00a88800965e0984 */ /* 0x0008a20000008a00 */
[C---:B---3--:R-:W-:Y:S02]  /*83e0*/  FMUL.FTZ R11, R6.reuse, R126 ;  /* 0x0000007e060b7220 */ /* 0x048fe40000410000 */
[----:B------:R-:W-:Y:S02]  /*83f0*/  FMUL.FTZ R7, R6, R125 ;  /* 0x0000007d06077220 */ /* 0x000fe40000410000 */
[----:B------:R-:W-:Y:S01]  /*8400*/  FMUL.RZ R0, R0, 0.15915493667125701904 ;  /* 0x3e22f98300007820 */ /* 0x000fe2000040c000 */
[----:B------:R4:W3:Y:S08]  /*8410*/  MUFU.SIN R35, R28 ;  /* 0x0000001c00237308 */ /* 0x0008f00000000400 */
[----:B------:R4:W0:Y:S08]  /*8420*/  MUFU.COS R36, R28 ;  /* 0x0000001c00247308 */ /* 0x0008300000000000 */
[----:B------:R4:W0:Y:S08]  /*8430*/  MUFU.SIN R29, R71 ;  /* 0x00000047001d7308 */ /* 0x0008300000000400 */
[----:B------:R4:W0:Y:S08]  /*8440*/  MUFU.COS R30, R71 ;  /* 0x00000047001e7308 */ /* 0x0008300000000000 */
[----:B------:R4:W0:Y:S08]  /*8450*/  MUFU.COS R28, R0 ;  /* 0x00000000001c7308 */ /* 0x0008300000000000 */
[----:B------:R-:W0:Y:S08]  /*8460*/  MUFU.EX2 R9, R9 ;  /* 0x0000000900097308 */ /* 0x000e300000000800 */
[----:B------:R-:W0:Y:S08]  /*8470*/  MUFU.EX2 R10, R10 ;  /* 0x0000000a000a7308 */ /* 0x000e300000000800 */
[----:B------:R-:W1:Y:S08]  /*8480*/  MUFU.EX2 R11, R11 ;  /* 0x0000000b000b7308 */ /* 0x000e700000000800 */
[----:B------:R-:W1:Y:S01]  /*8490*/  MUFU.EX2 R7, R7 ;  /* 0x0000000700077308 */ /* 0x000e620000000800 */
[----:B------:R-:W-:Y:S01]  /*84a0*/  BSSY B0, `(.L_x_785) ;  /* 0x000000f000007945 */ /* 0x000fe20003800000 */
[----:B0-----:R-:W-:Y:S01]  /*84b0*/  FMUL.FTZ R4, R6, R124 ;  /* 0x0000007c06047220 */ /* 0x001fe20000410000 */
[----:B------:R-:W-:Y:S05]  /*84c0*/  @P0 BRA `(.L_x_786) ;  /* 0x000000c000000947 */ /* 0x000fea0003800000 */
[----:B--234-:R-:W-:Y:S01]  /*84d0*/  ULDC UR35, c[0x0][0x174] ;  /* 0x00005d0000237ab9 */ /* 0x01cfe20000000800 */
        /* <DEDUP_REMOVED lines=10> */
[----:B------:R0:W2:Y:S02]  /*8580*/  @P0 LDS.64 R94, [R5.X8+0x9880] ;  /* 0x00988000055e0984 */ /* 0x0000a40000008a00 */
.L_x_786:
[----:B--234-:R-:W-:Y:S05]  /*8590*/  BSYNC B0 ;  /* 0x0000000000007941 */ /* 0x01cfea0003800000 */
.L_x_785:
[----:B------:R-:W-:Y:S01]  /*85a0*/  UISETP.GE.AND UP0, UPT, UR24, 0x2, UPT ;  /* 0x000000021800788c */ /* 0x000fe2000bf06270 */
[----:B0-----:R-:W-:Y:S01]  /*85b0*/  FMUL.FTZ R5, R6, R121 ;  /* 0x0000007906057220 */ /* 0x001fe20000410000 */
[----:B------:R-:W-:Y:S01]  /*85c0*/  MOV R16, c[0x0][0x16c] ;  /* 0x00005b0000107a02 */ /* 0x000fe20000000f00 */
[C---:B------:R-:W-:Y:S01]  /*85d0*/  FMUL.FTZ R56, R8.reuse, R56 ;  /* 0x0000003808387220 */ /* 0x040fe20000410000 */
[----:B------:R0:W2:Y:S01]  /*85e0*/  MUFU.EX2 R12, R4 ;  /* 0x00000004000c7308 */ /* 0x0000a20000000800 */
[----:B------:R-:W-:Y:S01]  /*85f0*/  FMUL.FTZ R55, R8, R55 ;  /* 0x0000003708377220 */ /* 0x000fe20000410000 */
[----:B------:R-:W-:Y:S01]  /*8600*/  PLOP3.LUT P0, PT, PT, PT, UP0, 0x80, 0x0 ;  /* 0x000000000000781c */ /* 0x000fe20003f0f008 */
[C---:B------:R-:W-:Y:S01]  /*8610*/  FMUL.FTZ R52, R10.reuse, R52 ;  /* 0x000000340a347220 */ /* 0x040fe20000410000 */
[----:B------:R-:W-:Y:S01]  /*8620*/  MOV R8, UR24 ;  /* 0x0000001800087c02 */ /* 0x000fe20008000f00 */
[----:B------:R-:W-:Y:S01]  /*8630*/  FMUL.FTZ R51, R10, R51 ;  /* 0x000000330a337220 */ /* 0x000fe20000410000 */
[----:B------:R-:W-:Y:S01]  /*8640*/  ISETP.NE.OR P0, PT, R237, RZ, !P0 ;  /* 0x000000ffed00720c */ /* 0x000fe20004705670 */
[----:B------:R-:W-:Y:S01]  /*8650*/  FMUL.FTZ R10, R146, R130 ;  /* 0x00000082920a7220 */ /* 0x000fe20000410000 */
[----:B------:R3:W-:Y:S01]  /*8660*/  MUFU.EX2 R13, R5 ;  /* 0x00000005000d7308 */ /* 0x0007e20000000800 */
[----:B0-----:R-:W-:Y:S01]  /*8670*/  FMUL.FTZ R4, R6, R118 ;  /* 0x0000007606047220 */ /* 0x001fe20000410000 */
[----:B------:R-:W-:Y:S01]  /*8680*/  HFMA2.MMA R60, -RZ, RZ, 1.875, 0 ;  /* 0x3f800000ff3c7435 */ /* 0x000fe200000001ff */
[----:B------:R-:W-:Y:S01]  /*8690*/  FMUL.FTZ R17, RZ, R55 ;  /* 0x00000037ff117220 */ /* 0x000fe20000410000 */
[----:B------:R-:W-:Y:S01]  /*86a0*/  MOV R61, RZ ;  /* 0x000000ff003d7202 */ /* 0x000fe20000000f00 */
[----:B------:R-:W-:Y:S01]  /*86b0*/  FMUL.FTZ R19, R55, R10 ;  /* 0x0000000a37137220 */ /* 0x000fe20000410000 */
[----:B------:R-:W-:Y:S01]  /*86c0*/  CS2R R62, SRZ ;  /* 0x00000000003e7805 */ /* 0x000fe2000001ff00 */
[----:B------:R-:W-:-:S02]  /*86d0*/  FMUL.FTZ R53, R9, R53 ;  /* 0x0000003509357220 */ /* 0x000fc40000410000 */
[----:B------:R-:W-:Y:S02]  /*86e0*/  FFMA.FTZ R19, RZ, R56, R19 ;  /* 0x00000038ff137223 */ /* 0x000fe40000010013 */
[----:B---3--:R-:W-:Y:S01]  /*86f0*/  @!P0 IADD3 R5, R8, -0x2, RZ ;  /* 0xfffffffe08058810 */ /* 0x008fe20007ffe0ff */
[----:B------:R-:W-:Y:S01]  /*8700*/  FMUL.FTZ R54, R9, R54 ;  /* 0x0000003609367220 */ /* 0x000fe20000410000 */
[----:B------:R0:W-:Y:S01]  /*8710*/  MUFU.EX2 R8, R4 ;  /* 0x0000000400087308 */ /* 0x0001e20000000800 */
[----:B------:R-:W-:Y:S02]  /*8720*/  FADD.FTZ R19, RZ, R19 ;  /* 0x00000013ff137221 */ /* 0x000fe40000010000 */
[----:B------:R-:W-:Y:S01]  /*8730*/  @!P0 IMAD R5, R5, R16, UR7 ;  /* 0x0000000705058e24 */ /* 0x000fe2000f8e0210 */
[----:B------:R-:W-:Y:S01]  /*8740*/  HFMA2.MMA R16, -RZ, RZ, 0, 9.5367431640625e-07 ;  /* 0x00000010ff107435 */ /* 0x000fe200000001ff */
[C---:B--2---:R-:W-:Y:S02]  /*8750*/  FMUL.FTZ R46, R12.reuse, R46 ;  /* 0x0000002e0c2e7220 */ /* 0x044fe40000410000 */
[----:B------:R-:W-:-:S02]  /*8760*/  FMUL.FTZ R45, R12, R45 ;  /* 0x0000002d0c2d7220 */ /* 0x000fc40000410000 */
[C---:B-1----:R-:W-:Y:S02]  /*8770*/  FMUL.FTZ R49, R11.reuse, R49 ;  /* 0x000000310b317220 */ /* 0x042fe40000410000 */
[----:B------:R-:W-:Y:S02]  /*8780*/  FMUL.FTZ R50, R11, R50 ;  /* 0x000000320b327220 */ /* 0x000fe40000410000 */
[----:B------:R-:W-:Y:S02]  /*8790*/  FMUL.FTZ R9, R6, R117 ;  /* 0x0000007506097220 */ /* 0x000fe40000410000 */
[----:B0-----:R-:W-:-:S04]  /*87a0*/  @!P0 IMAD.WIDE R4, R5, R16, UR40 ;  /* 0x0000002805048e25 */ /* 0x001fc8000f8e0210 */
[----:B------:R-:W-:Y:S01]  /*87b0*/  FFMA.FTZ R16, R56, R10, -R17 ;  /* 0x0000000a38107223 */ /* 0x000fe20000010811 */
[----:B------:R0:W5:Y:S01]  /*87c0*/  @!P0 LDG.E.128 R60, [R4.64] ;  /* 0x00000020043c8981 */ /* 0x000162000c1e1d00 */
[C---:B------:R-:W-:Y:S01]  /*87d0*/  FMUL.FTZ R14, R6.reuse, R120 ;  /* 0x00000078060e7220 */ /* 0x040fe20000410000 */
[----:B------:R-:W-:Y:S01]  /*87e0*/  MUFU.EX2 R9, R9 ;  /* 0x0000000900097308 */ /* 0x000fe20000000800 */
[----:B------:R-:W-:Y:S02]  /*87f0*/  FFMA.FTZ R16, R145, R129, R16 ;  /* 0x0000008191107223 */ /* 0x000fe40000010010 */
[----:B------:R-:W-:Y:S02]  /*8800*/  FMUL.FTZ R15, R6, R119 ;  /* 0x00000077060f7220 */ /* 0x000fe40000410000 */
[C---:B------:R-:W-:Y:S02]  /*8810*/  FMUL.FTZ R18, R53.reuse, R16 ;  /* 0x0000001035127220 */ /* 0x040fe40000410000 */
[----:B------:R-:W-:-:S02]  /*8820*/  FMUL.FTZ R17, R53, R19 ;  /* 0x0000001335117220 */ /* 0x000fc40000410000 */
[----:B------:R-:W-:Y:S01]  /*8830*/  FMUL.FTZ R47, R7, R47 ;  /* 0x0000002f072f7220 */ /* 0x000fe20000410000 */
[----:B------:R-:W-:Y:S01]  /*8840*/  MUFU.SIN R0, R0 ;  /* 0x0000000000007308 */ /* 0x000fe20000000400 */
[C---:B------:R-:W-:Y:S02]  /*8850*/  FFMA.FTZ R18, R54.reuse, R19, R18 ;  /* 0x0000001336127223 */ /* 0x040fe40000010012 */
[----:B------:R-:W-:Y:S02]  /*8860*/  FFMA.FTZ R17, R54, R16, -R17 ;  /* 0x0000001036117223 */ /* 0x000fe40000010811 */
[----:B------:R-:W-:Y:S02]  /*8870*/  FADD.FTZ R18, RZ, R18 ;  /* 0x00000012ff127221 */ /* 0x000fe40000010000 */
[----:B------:R-:W-:Y:S01]  /*8880*/  FFMA.FTZ R17, R144, R128, R17 ;  /* 0x0000008090117223 */ /* 0x000fe20000010011 */
[----:B------:R-:W-:Y:S01]  /*8890*/  MUFU.EX2 R14, R14 ;  /* 0x0000000e000e7308 */ /* 0x000fe20000000800 */
[----:B0-----:R-:W-:-:S02]  /*88a0*/  FMUL.FTZ R5, R51, R18 ;  /* 0x0000001233057220 */ /* 0x001fc40000410000 */
[----:B------:R-:W-:Y:S02]  /*88b0*/  FMUL.FTZ R10, R6, R116 ;  /* 0x00000074060a7220 */ /* 0x000fe40000410000 */
[CC--:B------:R-:W-:Y:S02]  /*88c0*/  FFMA.FTZ R12, R52.reuse, R17.reuse, -R5 ;  /* 0x00000011340c7223 */ /* 0x0c0fe40000010805 */
[----:B------:R-:W-:Y:S01]  /*88d0*/  FMUL.FTZ R17, R51, R17 ;  /* 0x0000001133117220 */ /* 0x000fe20000410000 */
[----:B------:R-:W-:Y:S01]  /*88e0*/  MUFU.EX2 R15, R15 ;  /* 0x0000000f000f7308 */ /* 0x000fe20000000800 */
[----:B------:R-:W-:Y:S02]  /*88f0*/  FFMA.FTZ R12, R143, R127, R12 ;  /* 0x0000007f8f0c7223 */ /* 0x000fe4000001000c */
[----:B------:R-:W-:Y:S02]  /*8900*/  FFMA.FTZ R17, R52, R18, R17 ;  /* 0x0000001234117223 */ /* 0x000fe40000010011 */
[----:B------:R-:W-:-:S02]  /*8910*/  FMUL.FTZ R5, R49, R12 ;  /* 0x0000000c31057220 */ /* 0x000fc40000410000 */
[----:B------:R-:W-:Y:S02]  /*8920*/  FADD.FTZ R17, RZ, R17 ;  /* 0x00000011ff117221 */ /* 0x000fe40000010000 */
[----:B------:R-:W-:Y:S02]  /*8930*/  FMUL.FTZ R4, R6, R114 ;  /* 0x0000007206047220 */ /* 0x000fe40000410000 */
[-C--:B------:R-:W-:Y:S02]  /*8940*/  FFMA.FTZ R5, R50, R17.reuse, R5 ;  /* 0x0000001132057223 */ /* 0x080fe40000010005 */
[----:B------:R-:W-:Y:S02]  /*8950*/  FMUL.FTZ R17, R49, R17 ;  /* 0x0000001131117220 */ /* 0x000fe40000410000 */
[C---:B------:R-:W-:Y:S01]  /*8960*/  FMUL.FTZ R11, R6.reuse, R115 ;  /* 0x00000073060b7220 */ /* 0x040fe20000410000 */
[----:B------:R-:W0:Y:S01]  /*8970*/  MUFU.EX2 R4, R4 ;  /* 0x0000000400047308 */ /* 0x000e220000000800 */
[----:B------:R-:W-:-:S02]  /*8980*/  FMUL.FTZ R6, R6, R113 ;  /* 0x0000007106067220 */ /* 0x000fc40000410000 */
[----:B------:R-:W-:Y:S02]  /*8990*/  FFMA.FTZ R17, R50, R12, -R17 ;  /* 0x0000000c32117223 */ /* 0x000fe40000010811 */
[----:B------:R-:W-:Y:S02]  /*89a0*/  FADD.FTZ R5, RZ, R5 ;  /* 0x00000005ff057221 */ /* 0x000fe40000010000 */
[----:B------:R-:W-:Y:S01]  /*89b0*/  FFMA.FTZ R17, R142, R126, R17 ;  /* 0x0000007e8e117223 */ /* 0x000fe20000010011 */
[----:B------:R1:W2:Y:S01]  /*89c0*/  MUFU.EX2 R27, R6 ;  /* 0x00000006001b7308 */ /* 0x0002a20000000800 */
[----:B------:R-:W-:Y:S02]  /*89d0*/  FMUL.FTZ R48, R7, R48 ;  /* 0x0000003007307220 */ /* 0x000fe40000410000 */
[C---:B------:R-:W-:Y:S02]  /*89e0*/  FMUL.FTZ R7, R47.reuse, R17 ;  /* 0x000000112f077220 */ /* 0x040fe40000410000 */
[----:B-1----:R-:W-:-:S04]  /*89f0*/  FMUL.FTZ R6, R47, R5 ;  /* 0x000000052f067220 */ /* 0x002fc80000410000 */
[C---:B------:R-:W-:Y:S02]  /*8a00*/  FFMA.FTZ R6, R48.reuse, R17, -R6 ;  /* 0x0000001130067223 */ /* 0x040fe40000010806 */
[----:B------:R-:W-:Y:S02]  /*8a10*/  FFMA.FTZ R7, R48, R5, R7 ;  /* 0x0000000530077223 */ /* 0x000fe40000010007 */
[----:B------:R-:W-:Y:S01]  /*8a20*/  FFMA.FTZ R6, R141, R125, R6 ;  /* 0x0000007d8d067223 */ /* 0x000fe20000010006 */
[----:B------:R-:W1:Y:S01]  /*8a30*/  MUFU.EX2 R11, R11 ;  /* 0x0000000b000b7308 */ /* 0x000e620000000800 */
[C---:B0-----:R-:W-:Y:S02]  /*8a40*/  FMUL.FTZ R30, R4.reuse, R30 ;  /* 0x0000001e041e7220 */ /* 0x041fe40000410000 */
[----:B------:R-:W-:Y:S02]  /*8a50*/  FMUL.FTZ R29, R4, R29 ;  /* 0x0000001d041d7220 */ /* 0x000fe40000410000 */
[----:B------:R-:W-:-:S02]  /*8a60*/  FADD.FTZ R7, RZ, R7 ;  /* 0x00000007ff077221 */ /* 0x000fc40000010000 */
[----:B------:R-:W-:Y:S02]  /*8a70*/  FMUL.FTZ R4, R45, R6 ;  /* 0x000000062d047220 */ /* 0x000fe40000410000 */
[C---:B------:R-:W-:Y:S02]  /*8a80*/  FMUL.FTZ R36, R9.reuse, R36 ;  /* 0x0000002409247220 */ /* 0x040fe40000410000 */
[----:B------:R-:W-:Y:S02]  /*8a90*/  FMUL.FTZ R35, R9, R35 ;  /* 0x0000002309237220 */ /* 0x000fe40000410000 */
[C---:B--2---:R-:W-:Y:S02]  /*8aa0*/  FMUL.FTZ R28, R27.reuse, R28 ;  /* 0x0000001c1b1c7220 */ /* 0x044fe40000410000 */
[----:B------:R-:W-:Y:S02]  /*8ab0*/  FMUL.FTZ R27, R27, R0 ;  /* 0x000000001b1b7220 */ /* 0x000fe40000410000 */
[----:B------:R-:W-:-:S02]  /*8ac0*/  FMUL.FTZ R9, R45, R7 ;  /* 0x000000072d097220 */ /* 0x000fc40000410000 */
[----:B------:R-:W-:Y:S02]  /*8ad0*/  FMUL.FTZ R0, R122, R55 ;  /* 0x000000377a007220 */ /* 0x000fe40000410000 */
[C---:B------:R-:W-:Y:S02]  /*8ae0*/  FFMA.FTZ R4, R46.reuse, R7, R4 ;  /* 0x000000072e047223 */ /* 0x040fe40000010004 */
[----:B------:R-:W-:Y:S02]  /*8af0*/  FMUL.FTZ R5, R123, R55 ;  /* 0x000000377b057220 */ /* 0x000fe40000410000 */
[----:B------:R-:W-:Y:S02]  /*8b00*/  FFMA.FTZ R9, R46, R6, -R9 ;  /* 0x000000062e097223 */ /* 0x000fe40000010809 */
[----:B------:R-:W-:Y:S02]  /*8b10*/  FMUL.FTZ R43, R13, R43 ;  /* 0x0000002b0d2b7220 */ /* 0x000fe40000410000 */
[----:B------:R-:W-:-:S02]  /*8b20*/  FFMA.FTZ R0, R123, R56, R0 ;  /* 0x000000387b007223 */ /* 0x000fc40000010000 */
[----:B------:R-:W-:Y:S02]  /*8b30*/  FADD.FTZ R6, RZ, R4 ;  /* 0x00000004ff067221 */ /* 0x000fe40000010000 */
[C---:B------:R-:W-:Y:S02]  /*8b40*/  FMUL.FTZ R38, R8.reuse, R38 ;  /* 0x0000002608267220 */ /* 0x040fe40000410000 */
[----:B------:R-:W-:Y:S02]  /*8b50*/  FMUL.FTZ R37, R8, R37 ;  /* 0x0000002508257220 */ /* 0x000fe40000410000 */
[----:B------:R-:W-:Y:S02]  /*8b60*/  FFMA.FTZ R5, R122, R56, -R5 ;  /* 0x000000387a057223 */ /* 0x000fe40000010805 */
[----:B------:R-:W-:Y:S02]  /*8b70*/  FMUL.FTZ R44, R13, R44 ;  /* 0x0000002c0d2c7220 */ /* 0x000fe40000410000 */
[----:B------:R-:W-:-:S02]  /*8b80*/  FMUL.FTZ R4, R53, R0 ;  /* 0x0000000035047220 */ /* 0x000fc40000410000 */
[----:B------:R-:W-:Y:S02]  /*8b90*/  FFMA.FTZ R9, R140, R124, R9 ;  /* 0x0000007c8c097223 */ /* 0x000fe40000010009 */
[----:B------:R-:W-:Y:S02]  /*8ba0*/  FMUL.FTZ R8, R43, R6 ;  /* 0x000000062b087220 */ /* 0x000fe40000410000 */
[C---:B-1----:R-:W-:Y:S02]  /*8bb0*/  FMUL.FTZ R32, R11.reuse, R32 ;  /* 0x000000200b207220 */ /* 0x042fe40000410000 */
[----:B------:R-:W-:Y:S02]  /*8bc0*/  FMUL.FTZ R31, R11, R31 ;  /* 0x0000001f0b1f7220 */ /* 0x000fe40000410000 */
[-C--:B------:R-:W-:Y:S02]  /*8bd0*/  FMUL.FTZ R7, R53, R5.reuse ;  /* 0x0000000535077220 */ /* 0x080fe40000410000 */
[----:B------:R-:W-:-:S02]  /*8be0*/  FFMA.FTZ R4, R54, R5, -R4 ;  /* 0x0000000536047223 */ /* 0x000fc40000010804 */
[-C--:B------:R-:W-:Y:S02]  /*8bf0*/  FMUL.FTZ R11, R43, R9.reuse ;  /* 0x000000092b0b7220 */ /* 0x080fe40000410000 */
[----:B------:R-:W-:Y:S02]  /*8c00*/  FFMA.FTZ R8, R44, R9, -R8 ;  /* 0x000000092c087223 */ /* 0x000fe40000010808 */
[----:B------:R-:W-:Y:S02]  /*8c10*/  FFMA.FTZ R7, R54, R0, R7 ;  /* 0x0000000036077223 */ /* 0x000fe40000010007 */
[----:B------:R-:W-:Y:S02]  /*8c20*/  FMUL.FTZ R41, R14, R41 ;  /* 0x000000290e297220 */ /* 0x000fe40000410000 */
[----:B------:R-:W-:Y:S02]  /*8c30*/  FMUL.FTZ R0, R51, R4 ;  /* 0x0000000433007220 */ /* 0x000fe40000410000 */
[----:B------:R-:W-:-:S02]  /*8c40*/  FFMA.FTZ R11, R44, R6, R11 ;  /* 0x000000062c0b7223 */ /* 0x000fc4000001000b */
[----:B------:R-:W-:Y:S02]  /*8c50*/  FFMA.FTZ R8, R139, R121, R8 ;  /* 0x000000798b087223 */ /* 0x000fe40000010008 */
[-C--:B------:R-:W-:Y:S02]  /*8c60*/  FMUL.FTZ R5, R51, R7.reuse ;  /* 0x0000000733057220 */ /* 0x080fe40000410000 */
[----:B------:R-:W-:Y:S02]  /*8c70*/  FMUL.FTZ R42, R14, R42 ;  /* 0x0000002a0e2a7220 */ /* 0x000fe40000410000 */
[----:B------:R-:W-:Y:S02]  /*8c80*/  FFMA.FTZ R0, R52, R7, R0 ;  /* 0x0000000734007223 */ /* 0x000fe40000010000 */
[----:B------:R-:W-:Y:S02]  /*8c90*/  FADD.FTZ R11, RZ, R11 ;  /* 0x0000000bff0b7221 */ /* 0x000fe40000010000 */
[----:B------:R-:W-:-:S02]  /*8ca0*/  FMUL.FTZ R6, R41, R8 ;  /* 0x0000000829067220 */ /* 0x000fc40000410000 */
[----:B------:R-:W-:Y:S02]  /*8cb0*/  FFMA.FTZ R5, R52, R4, -R5 ;  /* 0x0000000434057223 */ /* 0x000fe40000010805 */
[----:B------:R-:W-:Y:S02]  /*8cc0*/  FMUL.FTZ R4, R49, R0 ;  /* 0x0000000031047220 */ /* 0x000fe40000410000 */
[-C--:B------:R-:W-:Y:S02]  /*8cd0*/  FMUL.FTZ R9, R41, R11.reuse ;  /* 0x0000000b29097220 */ /* 0x080fe40000410000 */
[----:B------:R-:W-:Y:S02]  /*8ce0*/  FFMA.FTZ R6, R42, R11, R6 ;  /* 0x0000000b2a067223 */ /* 0x000fe40000010006 */
[----:B------:R-:W-:Y:S02]  /*8cf0*/  FMUL.FTZ R7, R49, R5 ;  /* 0x0000000531077220 */ /* 0x000fe40000410000 */
[----:B------:R-:W-:-:S02]  /*8d00*/  FMUL.FTZ R39, R15, R39 ;  /* 0x000000270f277220 */ /* 0x000fc40000410000 */
[----:B------:R-:W-:Y:S02]  /*8d10*/  FFMA.FTZ R4, R50, R5, -R4 ;  /* 0x0000000532047223 */ /* 0x000fe40000010804 */
[----:B------:R-:W-:Y:S02]  /*8d20*/  FFMA.FTZ R9, R42, R8, -R9 ;  /* 0x000000082a097223 */ /* 0x000fe40000010809 */
[----:B------:R-:W-:Y:S02]  /*8d30*/  FADD.FTZ R6, RZ, R6 ;  /* 0x00000006ff067221 */ /* 0x000fe40000010000 */
[----:B------:R-:W-:Y:S02]  /*8d40*/  FFMA.FTZ R7, R50, R0, R7 ;  /* 0x0000000032077223 */ /* 0x000fe40000010007 */
[----:B------:R-:W-:Y:S02]  /*8d50*/  FMUL.FTZ R40, R15, R40 ;  /* 0x000000280f287220 */ /* 0x000fe40000410000 */
[----:B------:R-:W-:-:S02]  /*8d60*/  FMUL.FTZ R0, R47, R4 ;  /* 0x000000042f007220 */ /* 0x000fc40000410000 */
[----:B------:R-:W-:Y:S02]  /*8d70*/  FFMA.FTZ R9, R138, R120, R9 ;  /* 0x000000788a097223 */ /* 0x000fe40000010009 */
[----:B------:R-:W-:Y:S02]  /*8d80*/  FMUL.FTZ R8, R39, R6 ;  /* 0x0000000627087220 */ /* 0x000fe40000410000 */
[-C--:B------:R-:W-:Y:S02]  /*8d90*/  FMUL.FTZ R5, R47, R7.reuse ;  /* 0x000000072f057220 */ /* 0x080fe40000410000 */
[----:B------:R-:W-:Y:S02]  /*8da0*/  FFMA.FTZ R0, R48, R7, R0 ;  /* 0x0000000730007223 */ /* 0x000fe40000010000 */
[-C--:B------:R-:W-:Y:S02]  /*8db0*/  FMUL.FTZ R11, R39, R9.reuse ;  /* 0x00000009270b7220 */ /* 0x080fe40000410000 */
[----:B------:R-:W-:-:S02]  /*8dc0*/  FFMA.FTZ R8, R40, R9, -R8 ;  /* 0x0000000928087223 */ /* 0x000fc40000010808 */
[----:B------:R-:W-:Y:S02]  /*8dd0*/  FFMA.FTZ R5, R48, R4, -R5 ;  /* 0x0000000430057223 */ /* 0x000fe40000010805 */
[----:B------:R-:W-:Y:S02]  /*8de0*/  FMUL.FTZ R4, R45, R0 ;  /* 0x000000002d047220 */ /* 0x000fe40000410000 */
[----:B------:R-:W-:Y:S02]  /*8df0*/  FFMA.FTZ R11, R40, R6, R11 ;  /* 0x00000006280b7223 */ /* 0x000fe4000001000b */
[----:B------:R-:W-:Y:S02]  /*8e00*/  FFMA.FTZ R8, R137, R119, R8 ;  /* 0x0000007789087223 */ /* 0x000fe40000010008 */
[-C--:B------:R-:W-:Y:S02]  /*8e10*/  FMUL.FTZ R7, R45, R5.reuse ;  /* 0x000000052d077220 */ /* 0x080fe40000410000 */
[----:B------:R-:W-:-:S02]  /*8e20*/  FFMA.FTZ R4, R46, R5, -R4 ;  /* 0x000000052e047223 */ /* 0x000fc40000010804 */
[----:B------:R-:W-:Y:S02]  /*8e30*/  FADD.FTZ R11, RZ, R11 ;  /* 0x0000000bff0b7221 */ /* 0x000fe40000010000 */
[----:B------:R-:W-:Y:S01]  /*8e40*/  FMUL.FTZ R6, R37, R8 ;  /* 0x0000000825067220 */ /* 0x000fe20000410000 */
[----:B------:R-:W0:Y:S01]  /*8e50*/  MUFU.EX2 R10, R10 ;  /* 0x0000000a000a7308 */ /* 0x000e220000000800 */
[----:B------:R-:W-:Y:S02]  /*8e60*/  FFMA.FTZ R7, R46, R0, R7 ;  /* 0x000000002e077223 */ /* 0x000fe40000010007 */
[----:B------:R-:W-:Y:S02]  /*8e70*/  FMUL.FTZ R0, R43, R4 ;  /* 0x000000042b007220 */ /* 0x000fe40000410000 */
[-C--:B------:R-:W-:Y:S02]  /*8e80*/  FMUL.FTZ R9, R37, R11.reuse ;  /* 0x0000000b25097220 */ /* 0x080fe40000410000 */
[----:B------:R-:W-:-:S02]  /*8e90*/  FFMA.FTZ R6, R38, R11, R6 ;  /* 0x0000000b26067223 */ /* 0x000fc40000010006 */
[-C--:B------:R-:W-:Y:S02]  /*8ea0*/  FMUL.FTZ R5, R43, R7.reuse ;  /* 0x000000072b057220 */ /* 0x080fe40000410000 */
[----:B------:R-:W-:Y:S02]  /*8eb0*/  FFMA.FTZ R0, R44, R7, R0 ;  /* 0x000000072c007223 */ /* 0x000fe40000010000 */
[----:B------:R-:W-:Y:S02]  /*8ec0*/  FFMA.FTZ R9, R38, R8, -R9 ;  /* 0x0000000826097223 */ /* 0x000fe40000010809 */
[----:B------:R-:W-:Y:S02]  /*8ed0*/  FADD.FTZ R6, RZ, R6 ;  /* 0x00000006ff067221 */ /* 0x000fe40000010000 */
[----:B------:R-:W-:Y:S02]  /*8ee0*/  FFMA.FTZ R5, R44, R4, -R5 ;  /* 0x000000042c057223 */ /* 0x000fe40000010805 */
[----:B------:R-:W-:-:S02]  /*8ef0*/  FMUL.FTZ R4, R41, R0 ;  /* 0x0000000029047220 */ /* 0x000fc40000410000 */
[----:B------:R-:W-:Y:S02]  /*8f00*/  FFMA.FTZ R9, R136, R118, R9 ;  /* 0x0000007688097223 */ /* 0x000fe40000010009 */
[----:B------:R-:W-:Y:S02]  /*8f10*/  FMUL.FTZ R8, R35, R6 ;  /* 0x0000000623087220 */ /* 0x000fe40000410000 */
[-C--:B------:R-:W-:Y:S02]  /*8f20*/  FMUL.FTZ R7, R41, R5.reuse ;  /* 0x0000000529077220 */ /* 0x080fe40000410000 */
[----:B------:R-:W-:Y:S02]  /*8f30*/  FFMA.FTZ R4, R42, R5, -R4 ;  /* 0x000000052a047223 */ /* 0x000fe40000010804 */
[-C--:B------:R-:W-:Y:S02]  /*8f40*/  FMUL.FTZ R11, R35, R9.reuse ;  /* 0x00000009230b7220 */ /* 0x080fe40000410000 */
[----:B------:R-:W-:-:S02]  /*8f50*/  FFMA.FTZ R8, R36, R9, -R8 ;  /* 0x0000000924087223 */ /* 0x000fc40000010808 */
[----:B------:R-:W-:Y:S02]  /*8f60*/  FFMA.FTZ R7, R42, R0, R7 ;  /* 0x000000002a077223 */ /* 0x000fe40000010007 */
[----:B0-----:R-:W-:Y:S02]  /*8f70*/  FMUL.FTZ R33, R10, R33 ;  /* 0x000000210a217220 */ /* 0x001fe40000410000 */
[----:B------:R-:W-:Y:S02]  /*8f80*/  FMUL.FTZ R0, R39, R4 ;  /* 0x0000000427007220 */ /* 0x000fe40000410000 */
[----:B------:R-:W-:Y:S02]  /*8f90*/  FFMA.FTZ R11, R36, R6, R11 ;  /* 0x00000006240b7223 */ /* 0x000fe4000001000b */
[----:B------:R-:W-:Y:S02]  /*8fa0*/  FFMA.FTZ R8, R135, R117, R8 ;  /* 0x0000007587087223 */ /* 0x000fe40000010008 */
[----:B------:R-:W-:-:S02]  /*8fb0*/  FMUL.FTZ R5, R39, R7 ;  /* 0x0000000727057220 */ /* 0x000fc40000410000 */
[----:B------:R-:W-:Y:S02]  /*8fc0*/  FMUL.FTZ R34, R10, R34 ;  /* 0x000000220a227220 */ /* 0x000fe40000410000 */
[C---:B------:R-:W-:Y:S02]  /*8fd0*/  FFMA.FTZ R0, R40.reuse, R7, R0 ;  /* 0x0000000728007223 */ /* 0x040fe40000010000 */
[----:B------:R-:W-:Y:S02]  /*8fe0*/  FADD.FTZ R11, RZ, R11 ;  /* 0x0000000bff0b7221 */ /* 0x000fe40000010000 */
[----:B------:R-:W-:Y:S02]  /*8ff0*/  FMUL.FTZ R6, R33, R8 ;  /* 0x0000000821067220 */ /* 0x000fe40000410000 */
[----:B------:R-:W-:Y:S02]  /*9000*/  FFMA.FTZ R5, R40, R4, -R5 ;  /* 0x0000000428057223 */ /* 0x000fe40000010805 */
[----:B------:R-:W-:-:S02]  /*9010*/  FMUL.FTZ R4, R37, R0 ;  /* 0x0000000025047220 */ /* 0x000fc40000410000 */
[-C--:B------:R-:W-:Y:S02]  /*9020*/  FMUL.FTZ R9, R33, R11.reuse ;  /* 0x0000000b21097220 */ /* 0x080fe40000410000 */
[----:B------:R-:W-:Y:S02]  /*9030*/  FFMA.FTZ R6, R34, R11, R6 ;  /* 0x0000000b22067223 */ /* 0x000fe40000010006 */
[-C--:B------:R-:W-:Y:S02]  /*9040*/  FMUL.FTZ R7, R37, R5.reuse ;  /* 0x0000000525077220 */ /* 0x080fe40000410000 */
[----:B------:R-:W-:Y:S02]  /*9050*/  FFMA.FTZ R4, R38, R5, -R4 ;  /* 0x0000000526047223 */ /* 0x000fe40000010804 */
[----:B------:R-:W-:Y:S02]  /*9060*/  FFMA.FTZ R9, R34, R8, -R9 ;  /* 0x0000000822097223 */ /* 0x000fe40000010809 */
[----:B------:R-:W-:-:S02]  /*9070*/  FADD.FTZ R6, RZ, R6 ;  /* 0x00000006ff067221 */ /* 0x000fc40000010000 */
[----:B------:R-:W-:Y:S02]  /*9080*/  FFMA.FTZ R7, R38, R0, R7 ;  /* 0x0000000026077223 */ /* 0x000fe40000010007 */
[----:B------:R-:W-:Y:S02]  /*9090*/  FMUL.FTZ R0, R35, R4 ;  /* 0x0000000423007220 */ /* 0x000fe40000410000 */
[----:B------:R-:W-:Y:S02]  /*90a0*/  FFMA.FTZ R9, R134, R116, R9 ;  /* 0x0000007486097223 */ /* 0x000fe40000010009 */
[----:B------:R-:W-:Y:S02]  /*90b0*/  FMUL.FTZ R8, R31, R6 ;  /* 0x000000061f087220 */ /* 0x000fe40000410000 */
[-C--:B------:R-:W-:Y:S01]  /*90c0*/  FMUL.FTZ R5, R35, R7.reuse ;  /* 0x0000000723057220 */ /* 0x080fe20000410000 */
[----:B-----5:R0:W1:Y:S01]  /*90d0*/  R2UR UR35, R3 ;  /* 0x00000000032373c2 */ /* 0x02006200000e0000 */
[----:B------:R-:W-:-:S02]  /*90e0*/  FFMA.FTZ R0, R36, R7, R0 ;  /* 0x0000000724007223 */ /* 0x000fc40000010000 */
[-C--:B------:R-:W-:Y:S02]  /*90f0*/  FFMA.FTZ R8, R32, R9.reuse, -R8 ;  /* 0x0000000920087223 */ /* 0x080fe40000010808 */
[----:B------:R-:W-:Y:S02]  /*9100*/  FMUL.FTZ R9, R31, R9 ;  /* 0x000000091f097220 */ /* 0x000fe40000410000 */
[----:B------:R-:W-:Y:S01]  /*9110*/  FFMA.FTZ R5, R36, R4, -R5 ;  /* 0x0000000424057223 */ /* 0x000fe20000010805 */
[----:B------:R-:W2:Y:S01]  /*9120*/  R2UR UR34, R2 ;  /* 0x00000000022273c2 */ /* 0x000ea200000e0000 */
[----:B------:R-:W-:Y:S02]  /*9130*/  FMUL.FTZ R4, R33, R0 ;  /* 0x0000000021047220 */ /* 0x000fe40000410000 */
[----:B------:R-:W-:Y:S02]  /*9140*/  FFMA.FTZ R9, R32, R6, R9 ;  /* 0x0000000620097223 */ /* 0x000fe40000010009 */
[----:B------:R-:W-:-:S02]  /*9150*/  FFMA.FTZ R8, R133, R115, R8 ;  /* 0x0000007385087223 */ /* 0x000fc40000010008 */
[-C--:B------:R-:W-:Y:S02]  /*9160*/  FMUL.FTZ R7, R33, R5.reuse ;  /* 0x0000000521077220 */ /* 0x080fe40000410000 */
[C---:B------:R-:W-:Y:S02]  /*9170*/  FFMA.FTZ R4, R34.reuse, R5, -R4 ;  /* 0x0000000522047223 */ /* 0x040fe40000010804 */
[----:B------:R-:W-:Y:S02]  /*9180*/  FADD.FTZ R9, RZ, R9 ;  /* 0x00000009ff097221 */ /* 0x000fe40000010000 */
[----:B------:R-:W-:Y:S02]  /*9190*/  FMUL.FTZ R6, R29, R8 ;  /* 0x000000081d067220 */ /* 0x000fe40000410000 */
[----:B------:R-:W-:Y:S02]  /*91a0*/  FFMA.FTZ R7, R34, R0, R7 ;  /* 0x0000000022077223 */ /* 0x000fe40000010007 */
[----:B------:R-:W-:-:S02]  /*91b0*/  FMUL.FTZ R0, R31, R4 ;  /* 0x000000041f007220 */ /* 0x000fc40000410000 */
[-C--:B------:R-:W-:Y:S02]  /*91c0*/  FMUL.FTZ R5, R29, R9.reuse ;  /* 0x000000091d057220 */ /* 0x080fe40000410000 */
[----:B------:R-:W-:Y:S02]  /*91d0*/  FFMA.FTZ R6, R30, R9, R6 ;  /* 0x000000091e067223 */ /* 0x000fe40000010006 */
[-C--:B0-----:R-:W-:Y:S02]  /*91e0*/  FMUL.FTZ R3, R31, R7.reuse ;  /* 0x000000071f037220 */ /* 0x081fe40000410000 */
[----:B------:R-:W-:Y:S02]  /*91f0*/  FFMA.FTZ R0, R32, R7, R0 ;  /* 0x0000000720007223 */ /* 0x000fe40000010000 */
[----:B------:R-:W-:Y:S02]  /*9200*/  FFMA.FTZ R5, R30, R8, -R5 ;  /* 0x000000081e057223 */ /* 0x000fe40000010805 */
[----:B------:R-:W-:-:S02]  /*9210*/  FADD.FTZ R6, RZ, R6 ;  /* 0x00000006ff067221 */ /* 0x000fc40000010000 */
[----:B------:R-:W-:Y:S02]  /*9220*/  FFMA.FTZ R3, R32, R4, -R3 ;  /* 0x0000000420037223 */ /* 0x000fe40000010803 */
[----:B------:R-:W-:Y:S02]  /*9230*/  FMUL.FTZ R64, R29, R0 ;  /* 0x000000001d407220 */ /* 0x000fe40000410000 */
[----:B------:R-:W-:Y:S02]  /*9240*/  FFMA.FTZ R5, R132, R114, R5 ;  /* 0x0000007284057223 */ /* 0x000fe40000010005 */
[----:B------:R-:W-:Y:S02]  /*9250*/  FMUL.FTZ R66, R27, R6 ;  /* 0x000000061b427220 */ /* 0x000fe40000410000 */
[-C--:B------:R-:W-:Y:S02]  /*9260*/  FMUL.FTZ R65, R29, R3.reuse ;  /* 0x000000031d417220 */ /* 0x080fe40000410000 */
[----:B------:R-:W-:-:S02]  /*9270*/  FFMA.FTZ R64, R30, R3, -R64 ;  /* 0x000000031e407223 */ /* 0x000fc40000010840 */
[-C--:B------:R-:W-:Y:S02]  /*9280*/  FMUL.FTZ R67, R27, R5.reuse ;  /* 0x000000051b437220 */ /* 0x080fe40000410000 */
[----:B------:R-:W-:Y:S02]  /*9290*/  FFMA.FTZ R66, R28, R5, -R66 ;  /* 0x000000051c427223 */ /* 0x000fe40000010842 */
[C---:B-1----:R-:W-:Y:S02]  /*92a0*/  FMUL.FTZ R3, R111.reuse, UR35 ;  /* 0x000000236f037c20 */ /* 0x042fe40008410000 */
[----:B--2---:R-:W-:Y:S02]  /*92b0*/  FMUL.FTZ R5, R111, UR34 ;  /* 0x000000226f057c20 */ /* 0x004fe40008410000 */
[----:B------:R-:W-:Y:S02]  /*92c0*/  FFMA.FTZ R65, R30, R0, R65 ;  /* 0x000000001e417223 */ /* 0x000fe40000010041 */
        /* <DEDUP_REMOVED lines=17> */
[C---:B------:R-:W-:Y:S02]  /*93e0*/  FMUL.FTZ R3, R105.reuse, UR35 ;  /* 0x0000002369037c20 */ /* 0x040fe40008410000 */
[----:B------:R-:W-:-:S02]  /*93f0*/  FMUL.FTZ R5, R105, UR34 ;  /* 0x0000002269057c20 */ /* 0x000fc40008410000 */
[C---:B------:R-:W-:Y:S02]  /*9400*/  FMUL.FTZ R22, R21.reuse, R22 ;  /* 0x0000001615167220 */ /* 0x040fe40000410000 */
[----:B------:R-:W-:Y:S02]  /*9410*/  FMUL.FTZ R21, R21, R0 ;  /* 0x0000000015157220 */ /* 0x000fe40000410000 */
[----:B------:R-:W-:Y:S02]  /*9420*/  FADD.FTZ R19, R169, R169 ;  /* 0x000000a9a9137221 */ /* 0x000fe40000010000 */
[C---:B------:R-:W-:Y:S02]  /*9430*/  FFMA.FTZ R20, R106.reuse, UR34, -R3 ;  /* 0x000000226a147c23 */ /* 0x040fe40008010803 */
[----:B------:R-:W-:Y:S02]  /*9440*/  FFMA.FTZ R0, R106, UR35, R5 ;  /* 0x000000236a007c23 */ /* 0x000fe40008010005 */
[----:B------:R-:W-:-:S02]  /*9450*/  FMUL.FTZ R3, R103, UR35 ;  /* 0x0000002367037c20 */ /* 0x000fc40008410000 */
[----:B------:R-:W-:Y:S02]  /*9460*/  FMUL.FTZ R5, R103, UR34 ;  /* 0x0000002267057c20 */ /* 0x000fe40008410000 */
[C---:B------:R-:W-:Y:S02]  /*9470*/  FMUL.FTZ R20, R19.reuse, R20 ;  /* 0x0000001413147220 */ /* 0x040fe40000410000 */
[----:B------:R-:W-:Y:S02]  /*9480*/  FMUL.FTZ R19, R19, R0 ;  /* 0x0000000013137220 */ /* 0x000fe40000410000 */
[----:B------:R-:W-:Y:S02]  /*9490*/  FADD.FTZ R17, R168, R168 ;  /* 0x000000a8a8117221 */ /* 0x000fe40000010000 */
[C---:B------:R-:W-:Y:S02]  /*94a0*/  FFMA.FTZ R18, R104.reuse, UR34, -R3 ;  /* 0x0000002268127c23 */ /* 0x040fe40008010803 */
[----:B------:R-:W-:-:S02]  /*94b0*/  FFMA.FTZ R0, R104, UR35, R5 ;  /* 0x0000002368007c23 */ /* 0x000fc40008010005 */
[C---:B------:R-:W-:Y:S02]  /*94c0*/  FMUL.FTZ R3, R101.reuse, UR35 ;  /* 0x0000002365037c20 */ /* 0x040fe40008410000 */
[----:B------:R-:W-:Y:S02]  /*94d0*/  FMUL.FTZ R5, R101, UR34 ;  /* 0x0000002265057c20 */ /* 0x000fe40008410000 */
[C---:B------:R-:W-:Y:S02]  /*94e0*/  FMUL.FTZ R18, R17.reuse, R18 ;  /* 0x0000001211127220 */ /* 0x040fe40000410000 */
[----:B------:R-:W-:Y:S02]  /*94f0*/  FMUL.FTZ R17, R17, R0 ;  /* 0x0000000011117220 */ /* 0x000fe40000410000 */
[----:B------:R-:W-:Y:S02]  /*9500*/  FADD.FTZ R15, R167, R167 ;  /* 0x000000a7a70f7221 */ /* 0x000fe40000010000 */
[----:B------:R-:W-:-:S02]  /*9510*/  FFMA.FTZ R16, R102, UR34, -R3 ;  /* 0x0000002266107c23 */ /* 0x000fc40008010803 */
[----:B------:R-:W-:Y:S02]  /*9520*/  FFMA.FTZ R0, R102, UR35, R5 ;  /* 0x0000002366007c23 */ /* 0x000fe40008010005 */
[C---:B------:R-:W-:Y:S02]  /*9530*/  FMUL.FTZ R3, R99.reuse, UR35 ;  /* 0x0000002363037c20 */ /* 0x040fe40008410000 */
[----:B------:R-:W-:Y:S02]  /*9540*/  FMUL.FTZ R5, R99, UR34 ;  /* 0x0000002263057c20 */ /* 0x000fe40008410000 */
        /* <DEDUP_REMOVED lines=27> */
[C---:B------:R-:W-:Y:S02]  /*9700*/  FMUL.FTZ R8, R7.reuse, R8 ;  /* 0x0000000807087220 */ /* 0x040fe40000410000 */
[----:B------:R-:W-:Y:S02]  /*9710*/  FMUL.FTZ R7, R7, R0 ;  /* 0x0000000007077220 */ /* 0x000fe40000410000 */
[----:B------:R-:W-:Y:S02]  /*9720*/  FMUL.FTZ R3, R87, UR35 ;  /* 0x0000002357037c20 */ /* 0x000fe40008410000 */
[----:B------:R-:W-:Y:S02]  /*9730*/  FFMA.FTZ R0, R88, UR35, R69 ;  /* 0x0000002358007c23 */ /* 0x000fe40008010045 */
[----:B------:R-:W-:Y:S02]  /*9740*/  FMUL.FTZ R69, R85, UR35 ;  /* 0x0000002355457c20 */ /* 0x000fe40008410000 */
[----:B------:R-:W-:-:S02]  /*9750*/  FFMA.FTZ R67, R28, R6, R67 ;  /* 0x000000061c437223 */ /* 0x000fc40000010043 */
[----:B------:R-:W-:Y:S02]  /*9760*/  FADD.FTZ R5, R162, R162 ;  /* 0x000000a2a2057221 */ /* 0x000fe40000010000 */
[----:B------:R-:W-:Y:S02]  /*9770*/  FFMA.FTZ R6, R88, UR34, -R3 ;  /* 0x0000002258067c23 */ /* 0x000fe40008010803 */
[----:B------:R-:W-:Y:S02]  /*9780*/  FFMA.FTZ R4, R86, UR34, -R69 ;  /* 0x0000002256047c23 */ /* 0x000fe40008010845 */
[----:B------:R-:W-:Y:S02]  /*9790*/  FMUL.FTZ R71, R85, UR34 ;  /* 0x0000002255477c20 */ /* 0x000fe40008410000 */
[----:B------:R-:W-:Y:S02]  /*97a0*/  FMUL.FTZ R69, R27, R65 ;  /* 0x000000411b457220 */ /* 0x000fe40000410000 */
[----:B------:R-:W-:-:S02]  /*97b0*/  FMUL.FTZ R6, R5, R6 ;  /* 0x0000000605067220 */ /* 0x000fc40000410000 */
[----:B------:R-:W-:Y:S02]  /*97c0*/  FMUL.FTZ R5, R5, R0 ;  /* 0x0000000005057220 */ /* 0x000fe40000410000 */
[----:B------:R-:W-:Y:S02]  /*97d0*/  FADD.FTZ R3, R161, R161 ;  /* 0x000000a1a1037221 */ /* 0x000fe40000010000 */
[-C--:B------:R-:W-:Y:S02]  /*97e0*/  FMUL.FTZ R2, R27, R64.reuse ;  /* 0x000000401b027220 */ /* 0x080fe40000410000 */
[----:B------:R-:W-:Y:S02]  /*97f0*/  FFMA.FTZ R0, R86, UR35, R71 ;  /* 0x0000002356007c23 */ /* 0x000fe40008010047 */
[----:B------:R-:W-:Y:S02]  /*9800*/  FFMA.FTZ R64, R28, R64, -R69 ;  /* 0x000000401c407223 */ /* 0x000fe40000010845 */
[----:B------:R-:W-:-:S02]  /*9810*/  FMUL.FTZ R69, R83, UR35 ;  /* 0x0000002353457c20 */ /* 0x000fc40008410000 */
[----:B------:R-:W-:Y:S02]  /*9820*/  FMUL.FTZ R73, R81, UR35 ;  /* 0x0000002351497c20 */ /* 0x000fe40008410000 */
[----:B------:R-:W-:Y:S02]  /*9830*/  FMUL.FTZ R71, R83, UR34 ;  /* 0x0000002253477c20 */ /* 0x000fe40008410000 */
[----:B------:R-:W-:Y:S01]  /*9840*/  FMUL.FTZ R75, R81, UR34 ;  /* 0x00000022514b7c20 */ /* 0x000fe20008410000 */
[----:B------:R-:W-:Y:S01]  /*9850*/  ISETP.GT.U32.AND P0, PT, R150, 0x1f, PT ;  /* 0x0000001f9600780c */ /* 0x000fe20003f04070 */
[C---:B------:R-:W-:Y:S02]  /*9860*/  FMUL.FTZ R4, R3.reuse, R4 ;  /* 0x0000000403047220 */ /* 0x040fe40000410000 */
[----:B------:R-:W-:Y:S02]  /*9870*/  FMUL.FTZ R3, R3, R0 ;  /* 0x0000000003037220 */ /* 0x000fe40000410000 */
[----:B------:R-:W-:-:S02]  /*9880*/  FADD.FTZ R0, R160, R160 ;  /* 0x000000a0a0007221 */ /* 0x000fc40000010000 */
[----:B------:R-:W-:Y:S02]  /*9890*/  FFMA.FTZ R69, R84, UR34, -R69 ;  /* 0x0000002254457c23 */ /* 0x000fe40008010845 */
        /* <DEDUP_REMOVED lines=8> */
[----:B------:R-:W-:Y:S02]  /*9920*/  FFMA.FTZ R66, R131, R113, R66 ;  /* 0x0000007183427223 */ /* 0x000fe40000010042 */
        /* <DEDUP_REMOVED lines=58> */
.L_x_897:
        /* <DEDUP_REMOVED lines=59> */
[----:B------:R-:W-:Y:S02]  /*a080*/  FFMA.FTZ R68, R66, R68, R75 ;  /* 0x0000004442447223 */ /* 0x000fe4000001004b */
[----:B------:R-:W-:Y:S01]  /*a090*/  @P0 FADD.FTZ R78, R78, R73 ;  /* 0x000000494e4e0221 */ /* 0x000fe20000010000 */
[----:B------:R-:W-:Y:S01]  /*a0a0*/  FSEL R73, R71, R70, !P0 ;  /* 0x0000004647497208 */ /* 0x000fe20004000000 */
[----:B------:R-:W-:-:S02]  /*a0b0*/  @P0 FFMA.FTZ R66, R66, R64, -R67 ;  /* 0x0000004042420223 */ /* 0x000fc40000010843 */
[----:B------:R-:W-:Y:S01]  /*a0c0*/  @P0 FADD.FTZ R79, R79, R68 ;  /* 0x000000444f4f0221 */ /* 0x000fe20000010000 */
[----:B------:R0:W1:Y:S01]  /*a0d0*/  SHFL.UP PT, R188, R78, 0x10, RZ ;  /* 0x060000004ebc7989 */ /* 0x00006200000e00ff */
[----:B------:R-:W-:-:S03]  /*a0e0*/  MOV R67, R78 ;  /* 0x0000004e00437202 */ /* 0x000fc60000000f00 */
[----:B------:R0:W2:Y:S01]  /*a0f0*/  SHFL.UP PT, R74, R66, 0x10, RZ ;  /* 0x06000000424a7989 */ /* 0x0000a200000e00ff */
[----:B------:R-:W-:-:S03]  /*a100*/  MOV R68, R79 ;  /* 0x0000004f00447202 */ /* 0x000fc60000000f00 */
[----:B------:R0:W3:Y:S04]  /*a110*/  SHFL.UP PT, R69, R79, 0x10, RZ ;  /* 0x060000004f457989 */ /* 0x0000e800000e00ff */
[----:B------:R0:W4:Y:S02]  /*a120*/  SHFL.UP PT, R76, R73, 0x10, RZ ;  /* 0x06000000494c7989 */ /* 0x00012400000e00ff */
.L_x_898:
[----:B------:R-:W-:Y:S01]  /*a130*/  MOV R72, R66 ;  /* 0x0000004200487202 */ /* 0x000fe20000000f00 */
[-C--:B---3--:R-:W-:Y:S01]  /*a140*/  FMUL.FTZ R71, R69, R73.reuse ;  /* 0x0000004945477220 */ /* 0x088fe20000410000 */
[----:B------:R-:W-:Y:S01]  /*a150*/  ISETP.GE.AND P0, PT, R149, 0x10, PT ;  /* 0x000000109500780c */ /* 0x000fe20003f06270 */
[-C--:B--2---:R-:W-:Y:S02]  /*a160*/  FMUL.FTZ R65, R74, R73.reuse ;  /* 0x000000494a417220 */ /* 0x084fe40000410000 */
[C---:B-1----:R-:W-:Y:S02]  /*a170*/  FFMA.FTZ R64, R188.reuse, R72, -R71 ;  /* 0x00000048bc407223 */ /* 0x042fe40000010847 */
[----:B------:R-:W-:-:S02]  /*a180*/  FMUL.FTZ R188, R188, R73 ;  /* 0x00000049bcbc7220 */ /* 0x000fc40000410000 */
[CC--:B0---4-:R-:W-:Y:S02]  /*a190*/  FFMA.FTZ R66, R76.reuse, R72.reuse, R65 ;  /* 0x000000484c427223 */ /* 0x0d1fe40000010041 */
[----:B------:R-:W-:Y:S02]  /*a1a0*/  FMUL.FTZ R65, R76, R73 ;  /* 0x000000494c417220 */ /* 0x000fe40000410000 */
[----:B------:R-:W-:Y:S01]  /*a1b0*/  FFMA.FTZ R69, R69, R72, R188 ;  /* 0x0000004845457223 */ /* 0x000fe200000100bc */
[----:B------:R-:W-:Y:S01]  /*a1c0*/  FSEL R73, R73, R66, !P0 ;  /* 0x0000004249497208 */ /* 0x000fe20004000000 */
        /* <DEDUP_REMOVED lines=8> */
[----:B------:R-:W-:Y:S05]  /*a250*/  CALL.REL.NOINC `($__internal_22_$__cuda_sm70_shflsync_idx_p) ;  /* 0x0000a8b000007944 */ /* 0x000fea0003c00000 */
.L_x_791:
[----:B------:R-:W-:Y:S05]  /*a260*/  BRA.CONV ~URZ, `(.L_x_792) ;  /* 0x000000537f007947 */ /* 0x000fea000b800000 */
[----:B-1----:R-:W-:Y:S01]  /*a270*/  HFMA2.MMA R66, -RZ, RZ, 0, 1.847743988037109375e-06 ;  /* 0x0000001fff427435 */ /* 0x002fe200000001ff */
[----:B------:R-:W-:Y:S02]  /*a280*/  MOV R75, R73 ;  /* 0x00000049004b7202 */ /* 0x000fe40000000f00 */
[----:B------:R-:W-:Y:S02]  /*a290*/  MOV R65, 0xffffffff ;  /* 0xffffffff00417802 */ /* 0x000fe40000000f00 */
[----:B------:R-:W-:Y:S02]  /*a2a0*/  MOV R64, 0xa2c0 ;  /* 0x0000a2c000407802 */ /* 0x000fe40000000f00 */
[----:B0-----:R-:W-:Y:S05]  /*a2b0*/  CALL.REL.NOINC `($__internal_22_$__cuda_sm70_shflsync_idx_p) ;  /* 0x0000a85000007944 */ /* 0x001fea0003c00000 */
.L_x_792:
[----:B------:R-:W-:Y:S05]  /*a2c0*/  BRA.CONV ~URZ, `(.L_x_793) ;  /* 0x000000537f007947 */ /* 0x000fea000b800000 */
[----:B-1----:R-:W-:Y:S01]  /*a2d0*/  HFMA2.MMA R66, -RZ, RZ, 0, 1.847743988037109375e-06 ;  /* 0x0000001fff427435 */ /* 0x002fe200000001ff */
[----:B------:R-:W-:Y:S02]  /*a2e0*/  MOV R75, R67 ;  /* 0x00000043004b7202 */ /* 0x000fe40000000f00 */
[----:B------:R-:W-:-:S02]  /*a2f0*/  MOV R65, 0xffffffff ;  /* 0xffffffff00417802 */ /* 0x000fc40000000f00 */
[----:B------:R-:W-:Y:S02]  /*a300*/  MOV R64, 0xa320 ;  /* 0x0000a32000407802 */ /* 0x000fe40000000f00 */
[----:B0-----:R-:W-:Y:S05]  /*a310*/  CALL.REL.NOINC `($__internal_22_$__cuda_sm70_shflsync_idx_p) ;  /* 0x0000a7f000007944 */ /* 0x001fea0003c00000 */
.L_x_793:
[----:B------:R-:W-:Y:S05]  /*a320*/  BRA.CONV ~URZ, `(.L_x_794) ;  /* 0x000000537f007947 */ /* 0x000fea000b800000 */
[----:B-1----:R-:W-:Y:S01]  /*a330*/  HFMA2.MMA R66, -RZ, RZ, 0, 1.847743988037109375e-06 ;  /* 0x0000001fff427435 */ /* 0x002fe200000001ff */
[----:B------:R-:W-:Y:S02]  /*a340*/  MOV R75, R68 ;  /* 0x00000044004b7202 */ /* 0x000fe40000000f00 */
[----:B------:R-:W-:Y:S02]  /*a350*/  MOV R65, 0xffffffff ;  /* 0xffffffff00417802 */ /* 0x000fe40000000f00 */
[----:B------:R-:W-:Y:S02]  /*a360*/  MOV R64, 0xa380 ;  /* 0x0000a38000407802 */ /* 0x000fe40000000f00 */
[----:B0-----:R-:W-:Y:S05]  /*a370*/  CALL.REL.NOINC `($__internal_22_$__cuda_sm70_shflsync_idx_p) ;  /* 0x0000a79000007944 */ /* 0x001fea0003c00000 */
.L_x_794:
[----:B------:R-:W-:Y:S05]  /*a380*/  BRA.DIV ~URZ, `(.L_x_795) ;  /* 0x000095627f007947 */ /* 0x000fea000b800000 */
[----:B------:R2:W3:Y:S04]  /*a390*/  SHFL.IDX PT, R78, R60, RZ, 0x1f ;  /* 0x00001fff3c4e7589 */ /* 0x0004e800000e0000 */
[----:B------:R2:W4:Y:S04]  /*a3a0*/  SHFL.IDX PT, R69, R61, RZ, 0x1f ;  /* 0x00001fff3d457589 */ /* 0x00052800000e0000 */
[----:B------:R2:W1:Y:S04]  /*a3b0*/  SHFL.IDX PT, R70, R62, RZ, 0x1f ;  /* 0x00001fff3e467589 */ /* 0x00046800000e0000 */
[----:B------:R2:W0:Y:S04]  /*a3c0*/  SHFL.IDX PT, R71, R63, RZ, 0x1f ;  /* 0x00001fff3f477589 */ /* 0x00042800000e0000 */
[----:B------:R2:W0:Y:S04]  /*a3d0*/  SHFL.UP PT, R76, R72, 0x1, RZ ;  /* 0x04200000484c7989 */ /* 0x00042800000e00ff */
[----:B------:R2:W0:Y:S04]  /*a3e0*/  SHFL.UP PT, R77, R73, 0x1, RZ ;  /* 0x04200000494d7989 */ /* 0x00042800000e00ff */
[----:B------:R2:W0:Y:S04]  /*a3f0*/  SHFL.UP PT, R79, R67, 0x1, RZ ;  /* 0x04200000434f7989 */ /* 0x00042800000e00ff */
[----:B------:R-:W0:Y:S02]  /*a400*/  SHFL.UP PT, R68, R68, 0x1, RZ ;  /* 0x0420000044447989 */ /* 0x000e2400000e00ff */
.L_x_899:
[----:B--234-:R-:W2:Y:S01]  /*a410*/  LDS.128 R72, [R186+0x8470] ;  /* 0x00847000ba487984 */ /* 0x01cea20000000c00 */
[----:B01----:R-:W-:-:S02]  /*a420*/  FMUL.FTZ R189, R70, R77 ;  /* 0x0000004d46bd7220 */ /* 0x003fc40000410000 */
[CC--:B------:R-:W-:Y:S01]  /*a430*/  FMUL.FTZ R187, R71.reuse, R77.reuse ;  /* 0x0000004d47bb7220 */ /* 0x0c0fe20000410000 */
[----:B------:R-:W0:Y:S01]  /*a440*/  LDS.128 R60, [R186+0x8480] ;  /* 0x00848000ba3c7984 */ /* 0x000e220000000c00 */
[-C--:B------:R-:W-:Y:S02]  /*a450*/  FFMA.FTZ R189, R71, R76.reuse, R189 ;  /* 0x0000004c47bd7223 */ /* 0x080fe400000100bd */
[----:B------:R-:W-:Y:S01]  /*a460*/  FFMA.FTZ R188, R70, R76, -R187 ;  /* 0x0000004c46bc7223 */ /* 0x000fe200000108bb */
[----:B------:R-:W1:Y:S01]  /*a470*/  LDS.128 R64, [R186+0x8490] ;  /* 0x00849000ba407984 */ /* 0x000e620000000c00 */
[----:B------:R-:W-:Y:S01]  /*a480*/  @P1 FADD.FTZ R71, R189, R68 ;  /* 0x00000044bd471221 */ /* 0x000fe20000010000 */
[----:B------:R-:W-:Y:S01]  /*a490*/  MOV R68, R78 ;  /* 0x0000004e00447202 */ /* 0x000fe20000000f00 */
[----:B------:R-:W-:Y:S02]  /*a4a0*/  @P1 FADD.FTZ R70, R188, R79 ;  /* 0x0000004fbc461221 */ /* 0x000fe40000010000 */
[----:B------:R-:W-:-:S02]  /*a4b0*/  FMUL.FTZ R79, R69, R77 ;  /* 0x0000004d454f7220 */ /* 0x000fc40000410000 */
        /* <DEDUP_REMOVED lines=37> */
.L_x_788:
[----:B0-----:R-:W-:Y:S05]  /*a710*/  BSYNC B0 ;  /* 0x0000000000007941 */ /* 0x001fea0003800000 */
.L_x_787:
[C---:B------:R-:W-:Y:S01]  /*a720*/  FMUL.FTZ R60, R27.reuse, -R94 ;  /* 0x8000005e1b3c7220 */ /* 0x040fe20000410000 */
[----:B------:R-:W-:Y:S01]  /*a730*/  WARPSYNC 0xffffffff ;  /* 0xffffffff00007948 */ /* 0x000fe20003800000 */
[CC--:B------:R-:W-:Y:S01]  /*a740*/  FMUL.FTZ R61, R27.reuse, R95.reuse ;  /* 0x0000005f1b3d7220 */ /* 0x0c0fe20000410000 */
[----:B------:R-:W-:Y:S01]  /*a750*/  BAR.SYNC.DEFER_BLOCKING 0x0 ;  /* 0x0000000000007b1d */ /* 0x000fe20000010000 */
[CC--:B------:R-:W-:Y:S01]  /*a760*/  FMUL.FTZ R62, R27.reuse, R156.reuse ;  /* 0x0000009c1b3e7220 */ /* 0x0c0fe20000410000 */
[----:B---3--:R-:W-:Y:S01]  /*a770*/  MOV R70, UR7 ;  /* 0x0000000700467c02 */ /* 0x008fe20008000f00 */
[C---:B------:R-:W-:Y:S02]  /*a780*/  FMUL.FTZ R64, R28.reuse, R156 ;  /* 0x0000009c1c407220 */ /* 0x040fe40000410000 */
[C---:B------:R-:W-:Y:S01]  /*a790*/  FFMA.FTZ R60, R28.reuse, -R95, R60 ;  /* 0x8000005f1c3c7223 */ /* 0x040fe2000001003c */
[----:B------:R-:W-:Y:S01]  /*a7a0*/  ULDC UR36, c[0x0][0x174] ;  /* 0x00005d0000247ab9 */ /* 0x000fe20000000800 */
[C---:B------:R-:W-:Y:S01]  /*a7b0*/  FFMA.FTZ R61, R28.reuse, R94, -R61 ;  /* 0x0000005e1c3d7223 */ /* 0x040fe2000001083d */
[----:B------:R-:W-:Y:S01]  /*a7c0*/  UISETP.GE.AND UP0, UPT, UR24, UR36, UPT ;  /* 0x000000241800728c */ /* 0x000fe2000bf06270 */
[-C--:B------:R-:W-:Y:S01]  /*a7d0*/  FFMA.FTZ R62, R28, R155.reuse, -R62 ;  /* 0x0000009b1c3e7223 */ /* 0x080fe2000001083e */
[----:B------:R-:W-:Y:S01]  /*a7e0*/  BSSY B0, `(.L_x_796) ;  /* 0x00001d3000007945 */ /* 0x000fe20003800000 */
[----:B------:R-:W-:-:S02]  /*a7f0*/  FFMA.FTZ R63, -R27, R155, -R64 ;  /* 0x0000009b1b3f7223 */ /* 0x000fc40000010940 */
[CC--:B------:R-:W-:Y:S01]  /*a800*/  FMUL.FTZ R64, R29.reuse, -R60.reuse ;  /* 0x8000003c1d407220 */ /* 0x0c0fe20000410000 */
[----:B------:R-:W-:Y:S01]  /*a810*/  PLOP3.LUT P0, PT, PT, PT, UP0, 0x80, 0x0 ;  /* 0x000000000000781c */ /* 0x000fe20003f0f008 */
[-C--:B------:R-:W-:Y:S02]  /*a820*/  FMUL.FTZ R65, R29, -R61.reuse ;  /* 0x8000003d1d417220 */ /* 0x080fe40000410000 */
[----:B------:R-:W-:Y:S01]  /*a830*/  FADD.FTZ R62, R153, R62 ;  /* 0x0000003e993e7221 */ /* 0x000fe20000010000 */
[----:B------:R-:W-:Y:S01]  /*a840*/  ISETP.NE.OR P0, PT, R237, RZ, P0 ;  /* 0x000000ffed00720c */ /* 0x000fe20000705670 */
[----:B------:R-:W-:Y:S02]  /*a850*/  FADD.FTZ R63, -R154, R63 ;  /* 0x0000003f9a3f7221 */ /* 0x000fe40000010100 */
[C---:B------:R-:W-:Y:S02]  /*a860*/  FFMA.FTZ R64, R30.reuse, R61, -R64 ;  /* 0x0000003d1e407223 */ /* 0x040fe40000010840 */
[----:B------:R-:W-:-:S02]  /*a870*/  FFMA.FTZ R65, R30, R60, R65 ;  /* 0x0000003c1e417223 */ /* 0x000fc40000010041 */
[C---:B------:R-:W-:Y:S02]  /*a880*/  FMUL.FTZ R60, R29.reuse, -R62 ;  /* 0x8000003e1d3c7220 */ /* 0x040fe40000410000 */
[-C--:B------:R-:W-:Y:S02]  /*a890*/  FMUL.FTZ R61, R29, -R63.reuse ;  /* 0x8000003f1d3d7220 */ /* 0x080fe40000410000 */
[C---:B------:R-:W-:Y:S02]  /*a8a0*/  FMUL.FTZ R66, R31.reuse, -R64 ;  /* 0x800000401f427220 */ /* 0x040fe40000410000 */
[C---:B------:R-:W-:Y:S02]  /*a8b0*/  FFMA.FTZ R63, R30.reuse, R63, R60 ;  /* 0x0000003f1e3f7223 */ /* 0x040fe4000001003c */
[----:B------:R-:W-:Y:S02]  /*a8c0*/  FMUL.FTZ R67, R31, -R65 ;  /* 0x800000411f437220 */ /* 0x000fe40000410000 */
[----:B------:R-:W-:-:S02]  /*a8d0*/  FFMA.FTZ R62, R30, R62, -R61 ;  /* 0x0000003e1e3e7223 */ /* 0x000fc4000001083d */
[----:B------:R-:W-:Y:S02]  /*a8e0*/  FFMA.FTZ R66, R32, R65, R66 ;  /* 0x0000004120427223 */ /* 0x000fe40000010042 */
[----:B------:R-:W-:Y:S02]  /*a8f0*/  FADD.FTZ R63, -R152, R63 ;  /* 0x0000003f983f7221 */ /* 0x000fe40000010100 */
[----:B------:R-:W-:Y:S02]  /*a900*/  FFMA.FTZ R67, R32, R64, -R67 ;  /* 0x0000004020437223 */ /* 0x000fe40000010843 */
        /* <DEDUP_REMOVED lines=12> */
[----:B------:R-:W-:Y:S02]  /*a9d0*/  FFMA.FTZ R65, R36, R65, R60 ;  /* 0x0000004124417223 */ /* 0x000fe4000001003c */
[----:B------:R-:W-:Y:S02]  /*a9e0*/  FADD.FTZ R63, -R0, R63 ;  /* 0x0000003f003f7221 */ /* 0x000fe40000010100 */
[----:B------:R-:W-:-:S02]  /*a9f0*/  FMUL.FTZ R62, R33, -R61 ;  /* 0x8000003d213e7220 */ /* 0x000fc40000410000 */
[----:B------:R-:W-:Y:S02]  /*aa00*/  FFMA.FTZ R67, R36, R64, -R67 ;  /* 0x0000004024437223 */ /* 0x000fe40000010843 */
[----:B------:R-:W-:Y:S02]  /*aa10*/  FMUL.FTZ R64, R37, -R65 ;  /* 0x8000004125407220 */ /* 0x000fe40000410000 */
[-C--:B------:R-:W-:Y:S02]  /*aa20*/  FMUL.FTZ R60, R33, -R63.reuse ;  /* 0x8000003f213c7220 */ /* 0x080fe40000410000 */
[----:B------:R-:W-:Y:S02]  /*aa30*/  FFMA.FTZ R62, R34, R63, R62 ;  /* 0x0000003f223e7223 */ /* 0x000fe4000001003e */
[-C--:B------:R-:W-:Y:S02]  /*aa40*/  FMUL.FTZ R66, R37, -R67.reuse ;  /* 0x8000004325427220 */ /* 0x080fe40000410000 */
[----:B------:R-:W-:-:S02]  /*aa50*/  FFMA.FTZ R64, R38, R67, -R64 ;  /* 0x0000004326407223 */ /* 0x000fc40000010840 */
[----:B------:R-:W-:Y:S02]  /*aa60*/  FFMA.FTZ R61, R34, R61, -R60 ;  /* 0x0000003d223d7223 */ /* 0x000fe4000001083c */
[----:B------:R-:W-:Y:S02]  /*aa70*/  FADD.FTZ R62, -R3, R62 ;  /* 0x0000003e033e7221 */ /* 0x000fe40000010100 */
[----:B------:R-:W-:Y:S02]  /*aa80*/  FFMA.FTZ R66, R38, R65, R66 ;  /* 0x0000004126427223 */ /* 0x000fe40000010042 */
[----:B------:R-:W-:Y:S02]  /*aa90*/  FMUL.FTZ R67, R39, -R64 ;  /* 0x8000004027437220 */ /* 0x000fe40000410000 */
[----:B------:R-:W-:Y:S02]  /*aaa0*/  FADD.FTZ R61, R4, R61 ;  /* 0x0000003d043d7221 */ /* 0x000fe40000010000 */
[----:B------:R-:W-:-:S02]  /*aab0*/  FMUL.FTZ R60, R35, -R62 ;  /* 0x8000003e233c7220 */ /* 0x000fc40000410000 */
[-C--:B------:R-:W-:Y:S02]  /*aac0*/  FMUL.FTZ R65, R39, -R66.reuse ;  /* 0x8000004227417220 */ /* 0x080fe40000410000 */
[----:B------:R-:W-:Y:S02]  /*aad0*/  FFMA.FTZ R67, R40, R66, R67 ;  /* 0x0000004228437223 */ /* 0x000fe40000010043 */
[-C--:B------:R-:W-:Y:S02]  /*aae0*/  FMUL.FTZ R63, R35, -R61.reuse ;  /* 0x8000003d233f7220 */ /* 0x080fe40000410000 */
[----:B------:R-:W-:Y:S02]  /*aaf0*/  FFMA.FTZ R61, R36, R61, -R60 ;  /* 0x0000003d243d7223 */ /* 0x000fe4000001083c */
[----:B------:R-:W-:Y:S02]  /*ab00*/  FFMA.FTZ R65, R40, R64, -R65 ;  /* 0x0000004028417223 */ /* 0x000fe40000010841 */
[----:B------:R-:W-:-:S02]  /*ab10*/  FMUL.FTZ R60, R41, -R67 ;  /* 0x80000043293c7220 */ /* 0x000fc40000410000 */
[----:B------:R-:W-:Y:S02]  /*ab20*/  FFMA.FTZ R62, R36, R62, R63 ;  /* 0x0000003e243e7223 */ /* 0x000fe4000001003f */
[----:B------:R-:W-:Y:S02]  /*ab30*/  FADD.FTZ R61, R6, R61 ;  /* 0x0000003d063d7221 */ /* 0x000fe40000010000 */
[-C--:B------:R-:W-:Y:S02]  /*ab40*/  FMUL.FTZ R63, R41, -R65.reuse ;  /* 0x80000041293f7220 */ /* 0x080fe40000410000 */
[----:B------:R-:W-:Y:S02]  /*ab50*/  FFMA.FTZ R64, R42, R65, -R60 ;  /* 0x000000412a407223 */ /* 0x000fe4000001083c */
[----:B------:R-:W-:Y:S02]  /*ab60*/  FADD.FTZ R62, -R5, R62 ;  /* 0x0000003e053e7221 */ /* 0x000fe40000010100 */
[----:B------:R-:W-:-:S02]  /*ab70*/  FMUL.FTZ R65, R37, -R61 ;  /* 0x8000003d25417220 */ /* 0x000fc40000410000 */
[----:B------:R-:W-:Y:S02]  /*ab80*/  FFMA.FTZ R67, R42, R67, R63 ;  /* 0x000000432a437223 */ /* 0x000fe4000001003f */
[----:B------:R-:W-:Y:S02]  /*ab90*/  FMUL.FTZ R66, R43, -R64 ;  /* 0x800000402b427220 */ /* 0x000fe40000410000 */
[-C--:B------:R-:W-:Y:S02]  /*aba0*/  FMUL.FTZ R60, R37, -R62.reuse ;  /* 0x8000003e253c7220 */ /* 0x080fe40000410000 */
[----:B------:R-:W-:Y:S02]  /*abb0*/  FFMA.FTZ R62, R38, R62, R65 ;  /* 0x0000003e263e7223 */ /* 0x000fe40000010041 */
[-C--:B------:R-:W-:Y:S02]  /*abc0*/  FMUL.FTZ R69, R43, -R67.reuse ;  /* 0x800000432b457220 */ /* 0x080fe40000410000 */
[----:B------:R-:W-:-:S02]  /*abd0*/  FFMA.FTZ R66, R44, R67, R66 ;  /* 0x000000432c427223 */ /* 0x000fc40000010042 */
[----:B------:R-:W-:Y:S02]  /*abe0*/  FFMA.FTZ R63, R38, R61, -R60 ;  /* 0x0000003d263f7223 */ /* 0x000fe4000001083c */
[----:B------:R-:W-:Y:S01]  /*abf0*/  FADD.FTZ R62, -R7, R62 ;  /* 0x0000003e073e7221 */ /* 0x000fe20000010100 */
[----:B------:R-:W0:Y:S01]  /*ac00*/  LDS.64 R60, [R234.X16+0x8478] ;  /* 0x00847800ea3c7984 */ /* 0x000e22000000ca00 */
[----:B------:R-:W-:Y:S02]  /*ac10*/  FFMA.FTZ R69, R44, R64, -R69 ;  /* 0x000000402c457223 */ /* 0x000fe40000010845 */
[----:B------:R-:W-:Y:S02]  /*ac20*/  FMUL.FTZ R65, R45, -R66 ;  /* 0x800000422d417220 */ /* 0x000fe40000410000 */
[----:B------:R-:W-:Y:S02]  /*ac30*/  FADD.FTZ R63, R8, R63 ;  /* 0x0000003f083f7221 */ /* 0x000fe40000010000 */
[----:B------:R-:W-:-:S02]  /*ac40*/  FMUL.FTZ R64, R39, -R62 ;  /* 0x8000003e27407220 */ /* 0x000fc40000410000 */
[-C--:B------:R-:W-:Y:S02]  /*ac50*/  FMUL.FTZ R67, R45, -R69.reuse ;  /* 0x800000452d437220 */ /* 0x080fe40000410000 */
[----:B------:R-:W-:Y:S02]  /*ac60*/  FFMA.FTZ R69, R46, R69, -R65 ;  /* 0x000000452e457223 */ /* 0x000fe40000010841 */
[-C--:B------:R-:W-:Y:S02]  /*ac70*/  FMUL.FTZ R65, R39, -R63.reuse ;  /* 0x8000003f27417220 */ /* 0x080fe40000410000 */
[----:B------:R-:W-:Y:S02]  /*ac80*/  FFMA.FTZ R63, R40, R63, -R64 ;  /* 0x0000003f283f7223 */ /* 0x000fe40000010840 */
[----:B------:R-:W-:Y:S02]  /*ac90*/  FFMA.FTZ R67, R46, R66, R67 ;  /* 0x000000422e437223 */ /* 0x000fe40000010043 */
[----:B------:R-:W-:-:S02]  /*aca0*/  FMUL.FTZ R66, R47, -R69 ;  /* 0x800000452f427220 */ /* 0x000fc40000410000 */
[----:B------:R-:W-:Y:S02]  /*acb0*/  FFMA.FTZ R62, R40, R62, R65 ;  /* 0x0000003e283e7223 */ /* 0x000fe40000010041 */
        /* <DEDUP_REMOVED lines=29> */
[----:B0-----:R-:W-:Y:S02]  /*ae90*/  FMUL.FTZ R62, R123, R60 ;  /* 0x0000003c7b3e7220 */ /* 0x001fe40000410000 */
[-C--:B------:R-:W-:Y:S02]  /*aea0*/  FMUL.FTZ R67, R45, -R66.reuse ;  /* 0x800000422d437220 */ /* 0x080fe40000410000 */
[----:B------:R-:W-:Y:S02]  /*aeb0*/  FFMA.FTZ R66, R46, R66, R69 ;  /* 0x000000422e427223 */ /* 0x000fe40000010045 */
[-C--:B------:R-:W-:Y:S02]  /*aec0*/  FMUL.FTZ R123, R123, R61.reuse ;  /* 0x0000003d7b7b7220 */ /* 0x080fe40000410000 */
[----:B------:R-:W-:Y:S02]  /*aed0*/  FFMA.FTZ R62, R122, R61, R62 ;  /* 0x0000003d7a3e7223 */ /* 0x000fe4000001003e */
[----:B------:R-:W-:-:S02]  /*aee0*/  FFMA.FTZ R67, R46, R63, -R67 ;  /* 0x0000003f2e437223 */ /* 0x000fc40000010843 */
[----:B------:R-:W-:Y:S02]  /*aef0*/  FADD.FTZ R66, -R15, R66 ;  /* 0x000000420f427221 */ /* 0x000fe40000010100 */
[----:B------:R-:W-:Y:S02]  /*af00*/  FFMA.FTZ R123, R122, R60, -R123 ;  /* 0x0000003c7a7b7223 */ /* 0x000fe4000001087b */
[----:B------:R-:W-:Y:S02]  /*af10*/  FADD.FTZ R191, RZ, R62 ;  /* 0x0000003effbf7221 */ /* 0x000fe40000010000 */
[----:B------:R-:W-:Y:S02]  /*af20*/  FADD.FTZ R67, R16, R67 ;  /* 0x0000004310437221 */ /* 0x000fe40000010000 */
[----:B------:R-:W-:Y:S02]  /*af30*/  FMUL.FTZ R60, R47, -R66 ;  /* 0x800000422f3c7220 */ /* 0x000fe40000410000 */
[----:B------:R-:W-:-:S02]  /*af40*/  FFMA.FTZ R204, R146, R130, R123 ;  /* 0x0000008292cc7223 */ /* 0x000fc4000001007b */
[----:B------:R-:W-:Y:S02]  /*af50*/  FMUL.FTZ R61, R55, R191 ;  /* 0x000000bf373d7220 */ /* 0x000fe40000410000 */
[-C--:B------:R-:W-:Y:S02]  /*af60*/  FMUL.FTZ R63, R47, -R67.reuse ;  /* 0x800000432f3f7220 */ /* 0x080fe40000410000 */
[----:B------:R-:W-:Y:S02]  /*af70*/  FFMA.FTZ R67, R48, R67, -R60 ;  /* 0x0000004330437223 */ /* 0x000fe4000001083c */
[-C--:B------:R-:W-:Y:S02]  /*af80*/  FMUL.FTZ R62, R55, R204.reuse ;  /* 0x000000cc373e7220 */ /* 0x080fe40000410000 */
[----:B------:R-:W-:Y:S02]  /*af90*/  FFMA.FTZ R60, R56, R204, -R61 ;  /* 0x000000cc383c7223 */ /* 0x000fe4000001083d */
[----:B------:R-:W-:-:S02]  /*afa0*/  FFMA.FTZ R66, R48, R66, R63 ;  /* 0x0000004230427223 */ /* 0x000fc4000001003f */
[----:B------:R-:W-:Y:S02]  /*afb0*/  FADD.FTZ R67, R18, R67 ;  /* 0x0000004312437221 */ /* 0x000fe40000010000 */
[----:B------:R-:W-:Y:S02]  /*afc0*/  FFMA.FTZ R62, R56, R191, R62 ;  /* 0x000000bf383e7223 */ /* 0x000fe4000001003e */
[----:B------:R-:W-:Y:S02]  /*afd0*/  FFMA.FTZ R203, R145, R129, R60 ;  /* 0x0000008191cb7223 */ /* 0x000fe4000001003c */
[----:B------:R-:W-:Y:S02]  /*afe0*/  FADD.FTZ R66, -R17, R66 ;  /* 0x0000004211427221 */ /* 0x000fe40000010100 */
[----:B------:R-:W-:Y:S02]  /*aff0*/  FMUL.FTZ R63, R49, -R67 ;  /* 0x80000043313f7220 */ /* 0x000fe40000410000 */
[----:B------:R-:W-:-:S02]  /*b000*/  FADD.FTZ R190, RZ, R62 ;  /* 0x0000003effbe7221 */ /* 0x000fc40000010000 */
[----:B------:R-:W-:Y:S02]  /*b010*/  FMUL.FTZ R61, R53, R203 ;  /* 0x000000cb353d7220 */ /* 0x000fe40000410000 */
        /* <DEDUP_REMOVED lines=11> */
[C---:B------:R-:W-:Y:S02]  /*b0d0*/  FMUL.FTZ R61, R51.reuse, R189 ;  /* 0x000000bd333d7220 */ /* 0x040fe40000410000 */
[CC--:B------:R-:W-:Y:S02]  /*b0e0*/  FMUL.FTZ R63, R51.reuse, -R67.reuse ;  /* 0x80000043333f7220 */ /* 0x0c0fe40000410000 */
[C---:B------:R-:W-:Y:S02]  /*b0f0*/  FFMA.FTZ R67, R52.reuse, R67, -R60 ;  /* 0x0000004334437223 */ /* 0x040fe4000001083c */
[-C--:B------:R-:W-:Y:S02]  /*b100*/  FMUL.FTZ R62, R51, R202.reuse ;  /* 0x000000ca333e7220 */ /* 0x080fe40000410000 */
[C---:B------:R-:W-:Y:S02]  /*b110*/  FFMA.FTZ R60, R52.reuse, R202, -R61 ;  /* 0x000000ca343c7223 */ /* 0x040fe4000001083d */
        /* <DEDUP_REMOVED lines=20> */
[----:B------:R-:W-:Y:S02]  /*b260*/  FFMA.FTZ R69, R56, R67, -R60 ;  /* 0x0000004338457223 */ /* 0x000fe4000001083c */
[-C--:B------:R-:W-:Y:S02]  /*b270*/  FMUL.FTZ R62, R47, R200.reuse ;  /* 0x000000c82f3e7220 */ /* 0x080fe40000410000 */
[C---:B------:R-:W-:Y:S02]  /*b280*/  FFMA.FTZ R60, R48.reuse, R200, -R61 ;  /* 0x000000c8303c7223 */ /* 0x040fe4000001083d */
[----:B------:R-:W-:Y:S02]  /*b290*/  FFMA.FTZ R62, R48, R187, R62 ;  /* 0x000000bb303e7223 */ /* 0x000fe4000001003e */
[----:B------:R-:W-:-:S02]  /*b2a0*/  FFMA.FTZ R199, R141, R125, R60 ;  /* 0x0000007d8dc77223 */ /* 0x000fc4000001003c */
[C---:B------:R-:W-:Y:S02]  /*b2b0*/  FMUL.FTZ R63, R55.reuse, -R67 ;  /* 0x80000043373f7220 */ /* 0x040fe40000410000 */
[----:B------:R-:W-:Y:S02]  /*b2c0*/  FFMA.FTZ R65, R54, R68, R65 ;  /* 0x0000004436417223 */ /* 0x000fe40000010041 */
[----:B------:R-:W-:Y:S02]  /*b2d0*/  FMUL.FTZ R60, R55, -R64 ;  /* 0x80000040373c7220 */ /* 0x000fe40000410000 */
[----:B------:R-:W-:Y:S02]  /*b2e0*/  FADD.FTZ R186, RZ, R62 ;  /* 0x0000003effba7221 */ /* 0x000fe40000010000 */
[----:B------:R-:W-:Y:S02]  /*b2f0*/  FMUL.FTZ R61, R45, R199 ;  /* 0x000000c72d3d7220 */ /* 0x000fe40000410000 */
[----:B------:R-:W-:-:S02]  /*b300*/  FFMA.FTZ R68, R56, R66, R63 ;  /* 0x0000004238447223 */ /* 0x000fc4000001003f */
[-C--:B------:R-:W-:Y:S02]  /*b310*/  FMUL.FTZ R63, R55, -R65.reuse ;  /* 0x80000041373f7220 */ /* 0x080fe40000410000 */
[----:B------:R-:W-:Y:S02]  /*b320*/  FFMA.FTZ R65, R56, R65, R60 ;  /* 0x0000004138417223 */ /* 0x000fe4000001003c */
[-C--:B------:R-:W-:Y:S02]  /*b330*/  FMUL.FTZ R60, R45, R186.reuse ;  /* 0x000000ba2d3c7220 */ /* 0x080fe40000410000 */
[C---:B------:R-:W-:Y:S02]  /*b340*/  FFMA.FTZ R123, R46.reuse, R186, R61 ;  /* 0x000000ba2e7b7223 */ /* 0x040fe4000001003d */
[----:B------:R-:W-:Y:S01]  /*b350*/  FFMA.FTZ R61, R46, R199, -R60 ;  /* 0x000000c72e3d7223 */ /* 0x000fe2000001083c */
[----:B------:R-:W-:Y:S01]  /*b360*/  MOV R60, 0x3f800000 ;  /* 0x3f800000003c7802 */ /* 0x000fe20000000f00 */
[----:B------:R-:W-:-:S02]  /*b370*/  FADD.FTZ R123, RZ, R123 ;  /* 0x0000007bff7b7221 */ /* 0x000fc40000010000 */
[----:B------:R-:W-:Y:S02]  /*b380*/  FFMA.FTZ R64, R56, R64, -R63 ;  /* 0x0000004038407223 */ /* 0x000fe4000001083f */
[----:B------:R-:W-:Y:S01]  /*b390*/  FFMA.FTZ R198, R140, R124, R61 ;  /* 0x0000007c8cc67223 */ /* 0x000fe2000001003d */
[----:B------:R-:W-:Y:S01]  /*b3a0*/  HFMA2.MMA R61, -RZ, RZ, 0, 0 ;  /* 0x00000000ff3d7435 */ /* 0x000fe200000001ff */
[CC--:B------:R-:W-:Y:S02]  /*b3b0*/  FMUL.FTZ R63, R43.reuse, R123.reuse ;  /* 0x0000007b2b3f7220 */ /* 0x0c0fe40000410000 */
[-C--:B------:R-:W-:Y:S02]  /*b3c0*/  FMUL.FTZ R67, R43, R198.reuse ;  /* 0x000000c62b437220 */ /* 0x080fe40000410000 */
[C---:B------:R-:W-:Y:S02]  /*b3d0*/  FFMA.FTZ R66, R44.reuse, R198, -R63 ;  /* 0x000000c62c427223 */ /* 0x040fe4000001083f */
[----:B------:R-:W-:Y:S01]  /*b3e0*/  FFMA.FTZ R122, R44, R123, R67 ;  /* 0x0000007b2c7a7223 */ /* 0x000fe20000010043 */
[----:B------:R-:W-:Y:S01]  /*b3f0*/  CS2R R62, SRZ ;  /* 0x00000000003e7805 */ /* 0x000fe2000001ff00 */
[----:B------:R-:W-:-:S02]  /*b400*/  FFMA.FTZ R197, R139, R121, R66 ;  /* 0x000000798bc57223 */ /* 0x000fc40000010042 */
[----:B------:R-:W-:Y:S02]  /*b410*/  FADD.FTZ R66, R26, R69 ;  /* 0x000000451a427221 */ /* 0x000fe40000010000 */
[----:B------:R-:W-:Y:S01]  /*b420*/  FADD.FTZ R122, RZ, R122 ;  /* 0x0000007aff7a7221 */ /* 0x000fe20000010000 */
[----:B------:R-:W0:Y:S01]  /*b430*/  @!P0 LDS.128 R60, [R70.X16+0xac80] ;  /* 0x00ac8000463c8984 */ /* 0x000e22000000cc00 */
[-C--:B------:R-:W-:Y:S01]  /*b440*/  FMUL.FTZ R69, R41, R197.reuse ;  /* 0x000000c529457220 */ /* 0x080fe20000410000 */
[----:B------:R-:W-:Y:S01]  /*b450*/  ISETP.GT.U32.AND P0, PT, R150, 0x1f, PT ;  /* 0x0000001f9600780c */ /* 0x000fe20003f04070 */
[----:B------:R-:W-:Y:S02]  /*b460*/  FADD.FTZ R67, -R25, R68 ;  /* 0x0000004419437221 */ /* 0x000fe40000010100 */
[-C--:B------:R-:W-:Y:S02]  /*b470*/  FMUL.FTZ R68, R41, R122.reuse ;  /* 0x0000007a29447220 */ /* 0x080fe40000410000 */
[C---:B------:R-:W-:Y:S01]  /*b480*/  FFMA.FTZ R69, R42.reuse, R122, R69 ;  /* 0x0000007a2a457223 */ /* 0x040fe20000010045 */
[----:B------:R1:W-:Y:S01]  /*b490*/  STS.128 [R234.X16+0x8e80], R64 ;  /* 0x008e8040ea007388 */ /* 0x0003e2000000cc00 */
[----:B------:R-:W-:-:S02]  /*b4a0*/  FFMA.FTZ R207, R42, R197, -R68 ;  /* 0x000000c52acf7223 */ /* 0x000fc40000010844 */
[----:B------:R-:W-:Y:S02]  /*b4b0*/  FADD.FTZ R196, RZ, R69 ;  /* 0x00000045ffc47221 */ /* 0x000fe40000010000 */
[----:B------:R-:W-:Y:S02]  /*b4c0*/  FFMA.FTZ R207, R138, R120, R207 ;  /* 0x000000788acf7223 */ /* 0x000fe400000100cf */
[CC--:B------:R-:W-:Y:S02]  /*b4d0*/  FMUL.FTZ R68, R39.reuse, R196.reuse ;  /* 0x000000c427447220 */ /* 0x0c0fe40000410000 */
[-C--:B------:R-:W-:Y:S02]  /*b4e0*/  FMUL.FTZ R69, R39, R207.reuse ;  /* 0x000000cf27457220 */ /* 0x080fe40000410000 */
[C---:B------:R-:W-:Y:S02]  /*b4f0*/  FFMA.FTZ R68, R40.reuse, R207, -R68 ;  /* 0x000000cf28447223 */ /* 0x040fe40000010844 */
[----:B------:R-:W-:-:S02]  /*b500*/  FFMA.FTZ R69, R40, R196, R69 ;  /* 0x000000c428457223 */ /* 0x000fc40000010045 */
[----:B------:R-:W-:Y:S02]  /*b510*/  FFMA.FTZ R208, R137, R119, R68 ;  /* 0x0000007789d07223 */ /* 0x000fe40000010044 */
[----:B------:R-:W-:Y:S02]  /*b520*/  FADD.FTZ R195, RZ, R69 ;  /* 0x00000045ffc37221 */ /* 0x000fe40000010000 */
[CC--:B-1----:R-:W-:Y:S02]  /*b530*/  FMUL.FTZ R64, R37.reuse, R208.reuse ;  /* 0x000000d025407220 */ /* 0x0c2fe40000410000 */
[-C--:B------:R-:W-:Y:S02]  /*b540*/  FMUL.FTZ R65, R37, R195.reuse ;  /* 0x000000c325417220 */ /* 0x080fe40000410000 */
[C---:B------:R-:W-:Y:S02]  /*b550*/  FFMA.FTZ R64, R38.reuse, R195, R64 ;  /* 0x000000c326407223 */ /* 0x040fe40000010040 */
        /* <DEDUP_REMOVED lines=27> */
[----:B------:R-:W-:-:S04]  /*b710*/  FMUL.FTZ R64, R27, R206 ;  /* 0x000000ce1b407220 */ /* 0x000fc80000410000 */
[----:B------:R-:W-:-:S04]  /*b720*/  FFMA.FTZ R64, R28, R213, -R64 ;  /* 0x000000d51c407223 */ /* 0x000fc80000010840 */
[----:B------:R-:W-:Y:S01]  /*b730*/  FFMA.FTZ R214, R131, R113, R64 ;  /* 0x0000007183d67223 */ /* 0x000fe20000010040 */
        /* <DEDUP_REMOVED lines=42> */
.L_x_900:
[----:B------:R-:W-:Y:S05]  /*b9e0*/  BRA.DIV ~URZ, `(.L_x_799) ;  /* 0x000082c27f007947 */ /* 0x000fea000b800000 */
[----:B------:R-:W2:Y:S04]  /*b9f0*/  SHFL.DOWN PT, R69, R69, 0x1, 0x1f ;  /* 0x08201f0045457f89 */ /* 0x000ea800000e0000 */
[----:B------:R3:W4:Y:S04]  /*ba00*/  SHFL.DOWN PT, R73, R68, 0x1, 0x1f ;  /* 0x08201f0044497f89 */ /* 0x00072800000e0000 */
[----:B------:R3:W0:Y:S02]  /*ba10*/  SHFL.DOWN PT, R64, R70, 0x1, 0x1f ;  /* 0x08201f0046407f89 */ /* 0x00062400000e0000 */
.L_x_901:
        /* <DEDUP_REMOVED lines=13> */
.L_x_801:
[----:B------:R-:W-:Y:S05]  /*baf0*/  BSYNC B1 ;  /* 0x0000000000017941 */ /* 0x000fea0003800000 */
.L_x_800:
[----:B------:R-:W-:Y:S01]  /*bb00*/  ISETP.GT.U32.AND P0, PT, R237, 0x1d, PT ;  /* 0x0000001ded00780c */ /* 0x000fe20003f04070 */
[----:B------:R-:W-:Y:S05]  /*bb10*/  BRA.DIV ~URZ, `(.L_x_802) ;  /* 0x000082f27f007947 */ /* 0x000fea000b800000 */
[----:B-1----:R1:W3:Y:S04]  /*bb20*/  SHFL.DOWN PT, R67, R71, 0x2, 0x1f ;  /* 0x08401f0047437f89 */ /* 0x0022e800000e0000 */
[----:B--2---:R1:W2:Y:S04]  /*bb30*/  SHFL.DOWN PT, R69, R74, 0x2, 0x1f ;  /* 0x08401f004a457f89 */ /* 0x0042a800000e0000 */
[----:B---3--:R1:W3:Y:S04]  /*bb40*/  SHFL.DOWN PT, R70, R68, 0x2, 0x1f ;  /* 0x08401f0044467f89 */ /* 0x0082e800000e0000 */
[----:B0-----:R1:W0:Y:S02]  /*bb50*/  SHFL.DOWN PT, R64, R72, 0x2, 0x1f ;  /* 0x08401f0048407f89 */ /* 0x00122400000e0000 */
.L_x_902:
[----:B------:R-:W-:Y:S01]  /*bb60*/  BSSY B1, `(.L_x_803) ;  /* 0x000000d000017945 */ /* 0x000fe20003800000 */
[----:B------:R-:W-:Y:S05]  /*bb70*/  @P0 BRA `(.L_x_804) ;  /* 0x000000b000000947 */ /* 0x000fea0003800000 */
[----:B0-----:R-:W-:-:S04]  /*bb80*/  FMUL.FTZ R65, R74, R64 ;  /* 0x000000404a417220 */ /* 0x001fc80000410000 */
[CC--:B---3--:R-:W-:Y:S02]  /*bb90*/  FFMA.FTZ R65, R71.reuse, R70.reuse, -R65 ;  /* 0x0000004647417223 */ /* 0x0c8fe40000010841 */
[----:B------:R-:W-:Y:S02]  /*bba0*/  FMUL.FTZ R70, R74, R70 ;  /* 0x000000464a467220 */ /* 0x000fe40000410000 */
[----:B-1----:R-:W-:Y:S02]  /*bbb0*/  FADD.FTZ R68, R68, R65 ;  /* 0x0000004144447221 */ /* 0x002fe40000010000 */
[----:B------:R-:W-:Y:S02]  /*bbc0*/  FFMA.FTZ R70, R71, R64, R70 ;  /* 0x0000004047467223 */ /* 0x000fe40000010046 */
[C---:B--2---:R-:W-:Y:S02]  /*bbd0*/  FMUL.FTZ R64, R74.reuse, R69 ;  /* 0x000000454a407220 */ /* 0x044fe40000410000 */
[----:B------:R-:W-:-:S02]  /*bbe0*/  FMUL.FTZ R74, R74, R67 ;  /* 0x000000434a4a7220 */ /* 0x000fc40000410000 */
[C---:B------:R-:W-:Y:S02]  /*bbf0*/  FFMA.FTZ R64, R71.reuse, R67, -R64 ;  /* 0x0000004347407223 */ /* 0x040fe40000010840 */
[----:B------:R-:W-:Y:S02]  /*bc00*/  FFMA.FTZ R74, R71, R69, R74 ;  /* 0x00000045474a7223 */ /* 0x000fe4000001004a */
[----:B------:R-:W-:Y:S01]  /*bc10*/  FADD.FTZ R72, R72, R70 ;  /* 0x0000004648487221 */ /* 0x000fe20000010000 */
[----:B------:R-:W-:Y:S02]  /*bc20*/  MOV R71, R64 ;  /* 0x0000004000477202 */ /* 0x000fe40000000f00 */
.L_x_804:
[----:B------:R-:W-:Y:S05]  /*bc30*/  BSYNC B1 ;  /* 0x0000000000017941 */ /* 0x000fea0003800000 */
.L_x_803:
[----:B------:R-:W-:Y:S01]  /*bc40*/  ISETP.GT.U32.AND P0, PT, R237, 0x1b, PT ;  /* 0x0000001bed00780c */ /* 0x000fe20003f04070 */
[----:B------:R-:W-:Y:S10]  /*bc50*/  BRA.DIV ~URZ, `(.L_x_805) ;  /* 0x000083827f007947 */ /* 0x000ff4000b800000 */
[----:B------:R1:W4:Y:S02]  /*bc60*/  SHFL.DOWN PT, R67, R71, 0x4, 0x1f ;  /* 0x08801f0047437f89 */ /* 0x00032400000e0000 */
.L_x_903:
[----:B------:R-:W-:Y:S05]  /*bc70*/  BRA.DIV ~URZ, `(.L_x_806) ;  /* 0x000083e27f007947 */ /* 0x000fea000b800000 */
[----:B--2---:R2:W1:Y:S04]  /*bc80*/  SHFL.DOWN PT, R69, R74, 0x4, 0x1f ;  /* 0x08801f004a457f89 */ /* 0x00446800000e0000 */
[----:B---3--:R2:W3:Y:S04]  /*bc90*/  SHFL.DOWN PT, R70, R68, 0x4, 0x1f ;  /* 0x08801f0044467f89 */ /* 0x0084e800000e0000 */
[----:B0-----:R2:W0:Y:S02]  /*bca0*/  SHFL.DOWN PT, R64, R72, 0x4, 0x1f ;  /* 0x08801f0048407f89 */ /* 0x00142400000e0000 */
.L_x_904:
[----:B------:R-:W-:Y:S01]  /*bcb0*/  BSSY B1, `(.L_x_807) ;  /* 0x000000d000017945 */ /* 0x000fe20003800000 */
[----:B------:R-:W-:Y:S05]  /*bcc0*/  @P0 BRA `(.L_x_808) ;  /* 0x000000b000000947 */ /* 0x000fea0003800000 */
[----:B0-----:R-:W-:-:S04]  /*bcd0*/  FMUL.FTZ R65, R74, R64 ;  /* 0x000000404a417220 */ /* 0x001fc80000410000 */
[CC--:B---3--:R-:W-:Y:S02]  /*bce0*/  FFMA.FTZ R65, R71.reuse, R70.reuse, -R65 ;  /* 0x0000004647417223 */ /* 0x0c8fe40000010841 */
[----:B------:R-:W-:Y:S02]  /*bcf0*/  FMUL.FTZ R70, R74, R70 ;  /* 0x000000464a467220 */ /* 0x000fe40000410000 */
[----:B-12---:R-:W-:Y:S02]  /*bd00*/  FADD.FTZ R68, R68, R65 ;  /* 0x0000004144447221 */ /* 0x006fe40000010000 */
[----:B------:R-:W-:Y:S02]  /*bd10*/  FFMA.FTZ R70, R71, R64, R70 ;  /* 0x0000004047467223 */ /* 0x000fe40000010046 */
[C---:B------:R-:W-:Y:S02]  /*bd20*/  FMUL.FTZ R64, R74.reuse, R69 ;  /* 0x000000454a407220 */ /* 0x040fe40000410000 */
[----:B----4-:R-:W-:-:S02]  /*bd30*/  FMUL.FTZ R74, R74, R67 ;  /* 0x000000434a4a7220 */ /* 0x010fc40000410000 */
[C---:B------:R-:W-:Y:S02]  /*bd40*/  FFMA.FTZ R64, R71.reuse, R67, -R64 ;  /* 0x0000004347407223 */ /* 0x040fe40000010840 */
[----:B------:R-:W-:Y:S02]  /*bd50*/  FFMA.FTZ R74, R71, R69, R74 ;  /* 0x00000045474a7223 */ /* 0x000fe4000001004a */
[----:B------:R-:W-:Y:S01]  /*bd60*/  FADD.FTZ R72, R72, R70 ;  /* 0x0000004648487221 */ /* 0x000fe20000010000 */
[----:B------:R-:W-:Y:S02]  /*bd70*/  MOV R71, R64 ;  /* 0x0000004000477202 */ /* 0x000fe40000000f00 */
.L_x_808:
[----:B------:R-:W-:Y:S05]  /*bd80*/  BSYNC B1 ;  /* 0x0000000000017941 */ /* 0x000fea0003800000 */
.L_x_807:
[----:B------:R-:W-:Y:S01]  /*bd90*/  ISETP.GT.U32.AND P0, PT, R237, 0x17, PT ;  /* 0x00000017ed00780c */ /* 0x000fe20003f04070 */
[----:B------:R-:W-:Y:S05]  /*bda0*/  BRA.DIV ~URZ, `(.L_x_809) ;  /* 0x000084127f007947 */ /* 0x000fea000b800000 */
[----:B----4-:R4:W2:Y:S04]  /*bdb0*/  SHFL.DOWN PT, R67, R71, 0x8, 0x1f ;  /* 0x09001f0047437f89 */ /* 0x0108a800000e0000 */
[----:B-1----:R4:W1:Y:S04]  /*bdc0*/  SHFL.DOWN PT, R69, R74, 0x8, 0x1f ;  /* 0x09001f004a457f89 */ /* 0x00286800000e0000 */
[----:B---3--:R4:W3:Y:S04]  /*bdd0*/  SHFL.DOWN PT, R70, R68, 0x8, 0x1f ;  /* 0x09001f0044467f89 */ /* 0x0088e800000e0000 */
[----:B0-----:R4:W0:Y:S02]  /*bde0*/  SHFL.DOWN PT, R64, R72, 0x8, 0x1f ;  /* 0x09001f0048407f89 */ /* 0x00182400000e0000 */
.L_x_905:
[----:B------:R-:W-:Y:S01]  /*bdf0*/  BSSY B1, `(.L_x_810) ;  /* 0x000000d000017945 */ /* 0x000fe20003800000 */
[----:B------:R-:W-:Y:S05]  /*be00*/  @P0 BRA `(.L_x_811) ;  /* 0x000000b000000947 */ /* 0x000fea0003800000 */
[----:B0-----:R-:W-:-:S04]  /*be10*/  FMUL.FTZ R65, R74, R64 ;  /* 0x000000404a417220 */ /* 0x001fc80000410000 */
[CC--:B---3--:R-:W-:Y:S02]  /*be20*/  FFMA.FTZ R65, R71.reuse, R70.reuse, -R65 ;  /* 0x0000004647417223 */ /* 0x0c8fe40000010841 */
[----:B------:R-:W-:Y:S02]  /*be30*/  FMUL.FTZ R70, R74, R70 ;  /* 0x000000464a467220 */ /* 0x000fe40000410000 */
[----:B--2-4-:R-:W-:Y:S02]  /*be40*/  FADD.FTZ R68, R68, R65 ;  /* 0x0000004144447221 */ /* 0x014fe40000010000 */
[----:B------:R-:W-:Y:S02]  /*be50*/  FFMA.FTZ R70, R71, R64, R70 ;  /* 0x0000004047467223 */ /* 0x000fe40000010046 */
[C---:B-1----:R-:W-:Y:S02]  /*be60*/  FMUL.FTZ R64, R74.reuse, R69 ;  /* 0x000000454a407220 */ /* 0x042fe40000410000 */
[----:B------:R-:W-:-:S02]  /*be70*/  FMUL.FTZ R74, R74, R67 ;  /* 0x000000434a4a7220 */ /* 0x000fc40000410000 */
[C---:B------:R-:W-:Y:S02]  /*be80*/  FFMA.FTZ R64, R71.reuse, R67, -R64 ;  /* 0x0000004347407223 */ /* 0x040fe40000010840 */
[----:B------:R-:W-:Y:S02]  /*be90*/  FFMA.FTZ R74, R71, R69, R74 ;  /* 0x00000045474a7223 */ /* 0x000fe4000001004a */
[----:B------:R-:W-:Y:S01]  /*bea0*/  FADD.FTZ R72, R72, R70 ;  /* 0x0000004648487221 */ /* 0x000fe20000010000 */
[----:B------:R-:W-:Y:S02]  /*beb0*/  MOV R71, R64 ;  /* 0x0000004000477202 */ /* 0x000fe40000000f00 */
.L_x_811:
[----:B------:R-:W-:Y:S05]  /*bec0*/  BSYNC B1 ;  /* 0x0000000000017941 */ /* 0x000fea0003800000 */
.L_x_810:
[----:B------:R-:W-:Y:S01]  /*bed0*/  ISETP.GT.U32.AND P0, PT, R237, 0xf, PT ;  /* 0x0000000fed00780c */ /* 0x000fe20003f04070 */
[----:B------:R-:W-:Y:S10]  /*bee0*/  BRA.DIV ~URZ, `(.L_x_812) ;  /* 0x000084a27f007947 */ /* 0x000ff4000b800000 */
[----:B--2---:R2:W4:Y:S02]  /*bef0*/  SHFL.DOWN PT, R67, R71, 0x10, 0x1f ;  /* 0x0a001f0047437f89 */ /* 0x00452400000e0000 */
.L_x_906:
[----:B------:R-:W-:Y:S05]  /*bf00*/  BRA.DIV ~URZ, `(.L_x_813) ;  /* 0x000085027f007947 */ /* 0x000fea000b800000 */
[----:B-1----:R1:W2:Y:S04]  /*bf10*/  SHFL.DOWN PT, R69, R74, 0x10, 0x1f ;  /* 0x0a001f004a457f89 */ /* 0x0022a800000e0000 */
[----:B---3--:R1:W3:Y:S04]  /*bf20*/  SHFL.DOWN PT, R70, R68, 0x10, 0x1f ;  /* 0x0a001f0044467f89 */ /* 0x0082e800000e0000 */
[----:B0-----:R1:W0:Y:S02]  /*bf30*/  SHFL.DOWN PT, R64, R72, 0x10, 0x1f ;  /* 0x0a001f0048407f89 */ /* 0x00122400000e0000 */
.L_x_907:
[----:B------:R-:W-:Y:S01]  /*bf40*/  BSSY B1, `(.L_x_814) ;  /* 0x000000d000017945 */ /* 0x000fe20003800000 */
[----:B------:R-:W-:Y:S05]  /*bf50*/  @P0 BRA `(.L_x_815) ;  /* 0x000000b000000947 */ /* 0x000fea0003800000 */
[----:B0-----:R-:W-:-:S04]  /*bf60*/  FMUL.FTZ R65, R74, R64 ;  /* 0x000000404a417220 */ /* 0x001fc80000410000 */
[CC--:B---3--:R-:W-:Y:S02]  /*bf70*/  FFMA.FTZ R65, R71.reuse, R70.reuse, -R65 ;  /* 0x0000004647417223 */ /* 0x0c8fe40000010841 */
[----:B------:R-:W-:Y:S02]  /*bf80*/  FMUL.FTZ R70, R74, R70 ;  /* 0x000000464a467220 */ /* 0x000fe40000410000 */
[----:B-1--4-:R-:W-:Y:S02]  /*bf90*/  FADD.FTZ R68, R68, R65 ;  /* 0x0000004144447221 */ /* 0x012fe40000010000 */
[----:B------:R-:W-:Y:S02]  /*bfa0*/  FFMA.FTZ R70, R71, R64, R70 ;  /* 0x0000004047467223 */ /* 0x000fe40000010046 */
[C---:B--2---:R-:W-:Y:S02]  /*bfb0*/  FMUL.FTZ R64, R74.reuse, R69 ;  /* 0x000000454a407220 */ /* 0x044fe40000410000 */
[----:B------:R-:W-:-:S02]  /*bfc0*/  FMUL.FTZ R74, R74, R67 ;  /* 0x000000434a4a7220 */ /* 0x000fc40000410000 */
[C---:B------:R-:W-:Y:S02]  /*bfd0*/  FFMA.FTZ R64, R71.reuse, R67, -R64 ;  /* 0x0000004347407223 */ /* 0x040fe40000010840 */
[----:B------:R-:W-:Y:S02]  /*bfe0*/  FFMA.FTZ R74, R71, R69, R74 ;  /* 0x00000045474a7223 */ /* 0x000fe4000001004a */
[----:B------:R-:W-:Y:S01]  /*bff0*/  FADD.FTZ R72, R72, R70 ;  /* 0x0000004648487221 */ /* 0x000fe20000010000 */
[----:B------:R-:W-:Y:S02]  /*c000*/  MOV R71, R64 ;  /* 0x0000004000477202 */ /* 0x000fe40000000f00 */
.L_x_815:
[----:B------:R-:W-:Y:S05]  /*c010*/  BSYNC B1 ;  /* 0x0000000000017941 */ /* 0x000fea0003800000 */
.L_x_814:
[----:B------:R-:W-:Y:S05]  /*c020*/  BRA.DIV ~URZ, `(.L_x_816) ;  /* 0x000085427f007947 */ /* 0x000fea000b800000 */
[----:B0-----:R-:W0:Y:S04]  /*c030*/  SHFL.IDX PT, R64, R74, RZ, 0x1f ;  /* 0x00001fff4a407589 */ /* 0x001e2800000e0000 */
[----:B---3--:R-:W3:Y:S04]  /*c040*/  SHFL.IDX PT, R70, R71, RZ, 0x1f ;  /* 0x00001fff47467589 */ /* 0x008ee800000e0000 */
[----:B--2---:R-:W2:Y:S04]  /*c050*/  SHFL.IDX PT, R69, R68, RZ, 0x1f ;  /* 0x00001fff44457589 */ /* 0x004ea800000e0000 */
[----:B----4-:R-:W4:Y:S04]  /*c060*/  SHFL.IDX PT, R67, R72, RZ, 0x1f ;  /* 0x00001fff48437589 */ /* 0x010f2800000e0000 */
[----:B------:R-:W1:Y:S04]  /*c070*/  SHFL.IDX PT, R73, R62, RZ, 0x1f ;  /* 0x00001fff3e497589 */ /* 0x000e6800000e0000 */
[----:B------:R-:W1:Y:S04]  /*c080*/  SHFL.IDX PT, R75, R63, RZ, 0x1f ;  /* 0x00001fff3f4b7589 */ /* 0x000e6800000e0000 */
[----:B------:R-:W1:Y:S01]  /*c090*/  SHFL.DOWN PT, R71, R71, 0x1, 0x1f ;  /* 0x08201f0047477f89 */ /* 0x000e6200000e0000 */
[----:B0-----:R-:W-:-:S02]  /*c0a0*/  FMUL.FTZ R76, R63, R64 ;  /* 0x000000403f4c7220 */ /* 0x001fc40000410000 */
[----:B------:R-:W-:Y:S01]  /*c0b0*/  FMUL.FTZ R77, R62, R64 ;  /* 0x000000403e4d7220 */ /* 0x000fe20000410000 */
[----:B-1----:R-:W0:Y:S01]  /*c0c0*/  SHFL.DOWN PT, R74, R74, 0x1, 0x1f ;  /* 0x08201f004a4a7f89 */ /* 0x002e2200000e0000 */
[C---:B---3--:R-:W-:Y:S02]  /*c0d0*/  FMUL.FTZ R79, R60.reuse, R70 ;  /* 0x000000463c4f7220 */ /* 0x048fe40000410000 */
[----:B------:R-:W-:Y:S01]  /*c0e0*/  FMUL.FTZ R78, R60, R64 ;  /* 0x000000403c4e7220 */ /* 0x000fe20000410000 */
[----:B------:R-:W1:Y:S01]  /*c0f0*/  SHFL.DOWN PT, R68, R68, 0x1, 0x1f ;  /* 0x08201f0044447f89 */ /* 0x000e6200000e0000 */
[-C--:B------:R-:W-:Y:S02]  /*c100*/  FFMA.FTZ R76, R62, R70.reuse, -R76 ;  /* 0x000000463e4c7223 */ /* 0x080fe4000001084c */
[----:B------:R-:W-:Y:S01]  /*c110*/  FFMA.FTZ R77, R63, R70, R77 ;  /* 0x000000463f4d7223 */ /* 0x000fe2000001004d */
[----:B------:R-:W3:Y:S04]  /*c120*/  SHFL.DOWN PT, R72, R72, 0x1, 0x1f ;  /* 0x08201f0048487f89 */ /* 0x000ee800000e0000 */
[----:B------:R-:W0:Y:S04]  /*c130*/  SHFL.IDX PT, R246, R61, RZ, 0x1f ;  /* 0x00001fff3df67589 */ /* 0x000e2800000e0000 */
[----:B------:R5:W0:Y:S02]  /*c140*/  SHFL.IDX PT, R247, R60, RZ, 0x1f ;  /* 0x00001fff3cf77589 */ /* 0x000a2400000e0000 */
[----:B-----5:R-:W-:-:S02]  /*c150*/  FMUL.FTZ R60, R61, R64 ;  /* 0x000000403d3c7220 */ /* 0x020fc40000410000 */
.L_x_908:
[----:B--2-4-:R-:W-:Y:S01]  /*c160*/  ISETP.NE.AND P0, PT, R150, 0x1f, PT ;  /* 0x0000001f9600780c */ /* 0x014fe20003f05270 */
        /* <DEDUP_REMOVED lines=18> */
[----:B-1----:R-:W-:-:S02]  /*c290*/  FADD.FTZ R66, R69, R68 ;  /* 0x0000004445427221 */ /* 0x002fc40000010000 */
[----:B---3--:R-:W-:Y:S02]  /*c2a0*/  FADD.FTZ R67, R67, R72 ;  /* 0x0000004843437221 */ /* 0x008fe40000010000 */
.L_x_818:
[----:B------:R-:W-:Y:S05]  /*c2b0*/  BSYNC B1 ;  /* 0x0000000000017941 */ /* 0x000fea0003800000 */
.L_x_817:
[----:B---3--:R-:W0:Y:S04]  /*c2c0*/  LDS.128 R72, [R236+0x8eb0] ;  /* 0x008eb000ec487984 */ /* 0x008e280000000c00 */
[----:B------:R-:W-:Y:S01]  /*c2d0*/  STS.128 [R236+0x8eb0], R64 ;  /* 0x008eb040ec007388 */ /* 0x000fe20000000c00 */
[C---:B0-----:R-:W-:Y:S02]  /*c2e0*/  FMUL.FTZ R70, R73.reuse, R67 ;  /* 0x0000004349467220 */ /* 0x041fe40000410000 */
[C---:B------:R-:W-:Y:S02]  /*c2f0*/  FMUL.FTZ R71, R73.reuse, R66 ;  /* 0x0000004249477220 */ /* 0x040fe40000410000 */
[C---:B-1----:R-:W-:Y:S02]  /*c300*/  FMUL.FTZ R68, R73.reuse, R65 ;  /* 0x0000004149447220 */ /* 0x042fe40000410000 */
[----:B------:R-:W-:-:S02]  /*c310*/  FMUL.FTZ R69, R73, R64 ;  /* 0x0000004049457220 */ /* 0x000fc40000410000 */
[C---:B------:R-:W-:Y:S02]  /*c320*/  FFMA.FTZ R70, R72.reuse, R66, -R70 ;  /* 0x0000004248467223 */ /* 0x040fe40000010846 */
[C---:B------:R-:W-:Y:S02]  /*c330*/  FFMA.FTZ R71, R72.reuse, R67, R71 ;  /* 0x0000004348477223 */ /* 0x040fe40000010047 */
[C---:B------:R-:W-:Y:S02]  /*c340*/  FFMA.FTZ R68, R72.reuse, R64, -R68 ;  /* 0x0000004048447223 */ /* 0x040fe40000010844 */
[----:B------:R-:W-:Y:S02]  /*c350*/  FFMA.FTZ R69, R72, R65, R69 ;  /* 0x0000004148457223 */ /* 0x000fe40000010045 */
[----:B------:R-:W-:Y:S02]  /*c360*/  FADD.FTZ R70, R74, R70 ;  /* 0x000000464a467221 */ /* 0x000fe40000010000 */
[----:B------:R-:W-:-:S02]  /*c370*/  FADD.FTZ R71, R75, R71 ;  /* 0x000000474b477221 */ /* 0x000fc40000010000 */
[----:B------:R-:W0:Y:S04]  /*c380*/  LDS.128 R72, [R236+0x8ea0] ;  /* 0x008ea000ec487984 */ /* 0x000e280000000c00 */
[----:B------:R-:W-:Y:S01]  /*c390*/  STS.128 [R236+0x8ea0], R68 ;  /* 0x008ea044ec007388 */ /* 0x000fe20000000c00 */
[C---:B0-----:R-:W-:Y:S02]  /*c3a0*/  FMUL.FTZ R76, R73.reuse, R71 ;  /* 0x00000047494c7220 */ /* 0x041fe40000410000 */
[CC--:B------:R-:W-:Y:S02]  /*c3b0*/  FMUL.FTZ R79, R73.reuse, R70.reuse ;  /* 0x00000046494f7220 */ /* 0x0c0fe40000410000 */
[----:B------:R-:W-:Y:S02]  /*c3c0*/  FFMA.FTZ R76, R72, R70, -R76 ;  /* 0x00000046484c7223 */ /* 0x000fe4000001084c */
[----:B------:R-:W-:-:S02]  /*c3d0*/  FMUL.FTZ R77, R73, R68 ;  /* 0x00000044494d7220 */ /* 0x000fc40000410000 */
[----:B------:R-:W-:Y:S02]  /*c3e0*/  FADD.FTZ R78, R74, R76 ;  /* 0x0000004c4a4e7221 */ /* 0x000fe40000010000 */
[----:B------:R-:W-:Y:S02]  /*c3f0*/  FMUL.FTZ R76, R73, R69 ;  /* 0x00000045494c7220 */ /* 0x000fe40000410000 */
[C---:B------:R-:W-:Y:S02]  /*c400*/  FFMA.FTZ R79, R72.reuse, R71, R79 ;  /* 0x00000047484f7223 */ /* 0x040fe4000001004f */
[C---:B------:R-:W-:Y:S02]  /*c410*/  FFMA.FTZ R76, R72.reuse, R68, -R76 ;  /* 0x00000044484c7223 */ /* 0x040fe4000001084c */
[----:B------:R-:W-:Y:S02]  /*c420*/  FFMA.FTZ R77, R72, R69, R77 ;  /* 0x00000045484d7223 */ /* 0x000fe4000001004d */
[----:B------:R-:W0:Y:S01]  /*c430*/  LDS.128 R68, [R236+0x8e90] ;  /* 0x008e9000ec447984 */ /* 0x000e220000000c00 */
[----:B------:R-:W-:-:S05]  /*c440*/  FADD.FTZ R79, R75, R79 ;  /* 0x0000004f4b4f7221 */ /* 0x000fca0000010000 */
[----:B------:R1:W-:Y:S01]  /*c450*/  STS.128 [R236+0x8e90], R76 ;  /* 0x008e904cec007388 */ /* 0x0003e20000000c00 */
[C---:B0-----:R-:W-:Y:S02]  /*c460*/  FMUL.FTZ R64, R69.reuse, R79 ;  /* 0x0000004f45407220 */ /* 0x041fe40000410000 */
[C---:B------:R-:W-:Y:S02]  /*c470*/  FMUL.FTZ R65, R69.reuse, R76 ;  /* 0x0000004c45417220 */ /* 0x040fe40000410000 */
[-C--:B------:R-:W-:Y:S02]  /*c480*/  FFMA.FTZ R64, R68, R78.reuse, -R64 ;  /* 0x0000004e44407223 */ /* 0x080fe40000010840 */
        /* <DEDUP_REMOVED lines=8> */
.L_x_797:
[----:B0-----:R-:W-:Y:S05]  /*c510*/  BSYNC B0 ;  /* 0x0000000000007941 */ /* 0x001fea0003800000 */
.L_x_796:
[----:B------:R-:W-:Y:S01]  /*c520*/  FMUL.FTZ R65, R27, R213 ;  /* 0x000000d51b417220 */ /* 0x000fe20000410000 */
[----:B------:R-:W-:Y:S03]  /*c530*/  WARPSYNC 0xffffffff ;  /* 0xffffffff00007948 */ /* 0x000fe60003800000 */
[----:B------:R-:W-:-:S04]  /*c540*/  FFMA.FTZ R65, R28, R206, R65 ;  /* 0x000000ce1c417223 */ /* 0x000fc80000010041 */
[----:B------:R-:W-:Y:S02]  /*c550*/  FADD.FTZ R66, RZ, R65 ;  /* 0x00000041ff427221 */ /* 0x000fe40000010000 */
[----:B------:R-:W-:Y:S01]  /*c560*/  BAR.SYNC.DEFER_BLOCKING 0x0 ;  /* 0x0000000000007b1d */ /* 0x000fe20000010000 */
[C---:B-1----:R-:W-:Y:S01]  /*c570*/  FMUL.FTZ R79, R85.reuse, R193 ;  /* 0x000000c1554f7220 */ /* 0x042fe20000410000 */
[----:B------:R-:W-:Y:S01]  /*c580*/  ISETP.NE.AND P0, PT, R150, RZ, PT ;  /* 0x000000ff9600720c */ /* 0x000fe20003f05270 */
[-C--:B------:R-:W-:Y:S02]  /*c590*/  FMUL.FTZ R85, R85, R210.reuse ;  /* 0x000000d255557220 */ /* 0x080fe40000410000 */
[----:B------:R-:W-:Y:S01]  /*c5a0*/  FFMA.FTZ R78, R86, R210, -R79 ;  /* 0x000000d2564e7223 */ /* 0x000fe2000001084f */
[----:B------:R-:W-:Y:S01]  /*c5b0*/  BSSY B0, `(.L_x_819) ;  /* 0x0000211000007945 */ /* 0x000fe20003800000 */
[C---:B------:R-:W-:Y:S02]  /*c5c0*/  FMUL.FTZ R79, R83.reuse, R192 ;  /* 0x000000c0534f7220 */ /* 0x040fe40000410000 */
[-C--:B------:R-:W-:Y:S02]  /*c5d0*/  FMUL.FTZ R83, R83, R211.reuse ;  /* 0x000000d353537220 */ /* 0x080fe40000410000 */
[----:B------:R-:W-:-:S02]  /*c5e0*/  FFMA.FTZ R79, R84, R211, -R79 ;  /* 0x000000d3544f7223 */ /* 0x000fc4000001084f */
[----:B------:R-:W-:Y:S02]  /*c5f0*/  FFMA.FTZ R84, R84, R192, R83 ;  /* 0x000000c054547223 */ /* 0x000fe40000010053 */
[----:B------:R-:W-:Y:S02]  /*c600*/  FFMA.FTZ R86, R86, R193, R85 ;  /* 0x000000c156567223 */ /* 0x000fe40000010055 */
[----:B------:R-:W-:Y:S02]  /*c610*/  FMUL.FTZ R83, R81, R205 ;  /* 0x000000cd51537220 */ /* 0x000fe40000410000 */
[----:B------:R-:W-:Y:S02]  /*c620*/  FMUL.FTZ R77, R89, R195 ;  /* 0x000000c3594d7220 */ /* 0x000fe40000410000 */
[-C--:B------:R-:W-:Y:S02]  /*c630*/  FMUL.FTZ R85, R81, R212.reuse ;  /* 0x000000d451557220 */ /* 0x080fe40000410000 */
[----:B------:R-:W-:Y:S01]  /*c640*/  FFMA.FTZ R81, R82, R212, -R83 ;  /* 0x000000d452517223 */ /* 0x000fe20000010853 */
[----:B------:R0:W1:Y:S01]  /*c650*/  LDS.64 R64, [R234.X16+0x8e88] ;  /* 0x008e8800ea407984 */ /* 0x000062000000ca00 */
[----:B------:R-:W-:-:S02]  /*c660*/  FFMA.FTZ R76, R90, R208, -R77 ;  /* 0x000000d05a4c7223 */ /* 0x000fc4000001084d */
[----:B------:R-:W-:Y:S02]  /*c670*/  FFMA.FTZ R82, R82, R205, R85 ;  /* 0x000000cd52527223 */ /* 0x000fe40000010055 */
[----:B------:R-:W-:Y:S02]  /*c680*/  FMUL.FTZ R83, R59, R206 ;  /* 0x000000ce3b537220 */ /* 0x000fe40000410000 */
[----:B------:R-:W-:Y:S02]  /*c690*/  FMUL.FTZ R77, R87, R194 ;  /* 0x000000c2574d7220 */ /* 0x000fe40000410000 */
[----:B------:R-:W-:Y:S02]  /*c6a0*/  FMUL.FTZ R85, R59, R213 ;  /* 0x000000d53b557220 */ /* 0x000fe40000410000 */
[----:B------:R-:W-:Y:S02]  /*c6b0*/  FMUL.FTZ R87, R87, R209 ;  /* 0x000000d157577220 */ /* 0x000fe40000410000 */
[----:B------:R-:W-:-:S02]  /*c6c0*/  FMUL.FTZ R68, R109, R190 ;  /* 0x000000be6d447220 */ /* 0x000fc40000410000 */
[----:B------:R-:W-:Y:S02]  /*c6d0*/  FMUL.FTZ R89, R89, R208 ;  /* 0x000000d059597220 */ /* 0x000fe40000410000 */
[----:B0-----:R-:W-:Y:S02]  /*c6e0*/  FADD.FTZ R234, R172, R172 ;  /* 0x000000acacea7221 */ /* 0x001fe40000010000 */
[----:B------:R-:W-:Y:S02]  /*c6f0*/  FMUL.FTZ R109, R109, R203 ;  /* 0x000000cb6d6d7220 */ /* 0x000fe40000410000 */
[----:B------:R-:W-:Y:S02]  /*c700*/  FFMA.FTZ R59, R80, R213, -R83 ;  /* 0x000000d5503b7223 */ /* 0x000fe40000010853 */
[----:B------:R-:W-:Y:S02]  /*c710*/  FFMA.FTZ R77, R88, R209, -R77 ;  /* 0x000000d1584d7223 */ /* 0x000fe4000001084d */
[----:B------:R-:W-:-:S02]  /*c720*/  FFMA.FTZ R80, R80, R206, R85 ;  /* 0x000000ce50507223 */ /* 0x000fc40000010055 */
[C---:B------:R-:W-:Y:S02]  /*c730*/  FMUL.FTZ R83, R57.reuse, R66 ;  /* 0x0000004239537220 */ /* 0x040fe40000410000 */
[----:B------:R-:W-:Y:S02]  /*c740*/  FFMA.FTZ R88, R88, R194, R87 ;  /* 0x000000c258587223 */ /* 0x000fe40000010057 */
[----:B------:R-:W-:Y:S02]  /*c750*/  FMUL.FTZ R85, R57, R214 ;  /* 0x000000d639557220 */ /* 0x000fe40000410000 */
[----:B------:R-:W-:Y:S02]  /*c760*/  FFMA.FTZ R68, R110, R203, -R68 ;  /* 0x000000cb6e447223 */ /* 0x000fe40000010844 */
[----:B------:R-:W-:Y:S02]  /*c770*/  FFMA.FTZ R90, R90, R195, R89 ;  /* 0x000000c35a5a7223 */ /* 0x000fe40000010059 */
[----:B------:R-:W-:-:S02]  /*c780*/  FADD.FTZ R87, R171, R171 ;  /* 0x000000abab577221 */ /* 0x000fc40000010000 */
[----:B------:R-:W-:Y:S02]  /*c790*/  FFMA.FTZ R110, R110, R190, R109 ;  /* 0x000000be6e6e7223 */ /* 0x000fe4000001006d */
[-C--:B-1----:R-:W-:Y:S02]  /*c7a0*/  FMUL.FTZ R67, R65, -R95.reuse ;  /* 0x8000005f41437220 */ /* 0x082fe40000410000 */
[C---:B------:R-:W-:Y:S02]  /*c7b0*/  FMUL.FTZ R95, R64.reuse, -R95 ;  /* 0x8000005f405f7220 */ /* 0x040fe40000410000 */
[----:B------:R-:W-:Y:S02]  /*c7c0*/  FFMA.FTZ R64, R64, R94, -R67 ;  /* 0x0000005e40407223 */ /* 0x000fe40000010843 */
[C---:B------:R-:W-:Y:S02]  /*c7d0*/  FMUL.FTZ R67, R111.reuse, R191 ;  /* 0x000000bf6f437220 */ /* 0x040fe40000410000 */
[----:B------:R-:W-:-:S02]  /*c7e0*/  FMUL.FTZ R111, R111, R204 ;  /* 0x000000cc6f6f7220 */ /* 0x000fc40000410000 */
[C---:B------:R-:W-:Y:S02]  /*c7f0*/  FFMA.FTZ R67, R112.reuse, R204, -R67 ;  /* 0x000000cc70437223 */ /* 0x040fe40000010843 */
[----:B------:R-:W-:Y:S02]  /*c800*/  FFMA.FTZ R112, R112, R191, R111 ;  /* 0x000000bf70707223 */ /* 0x000fe4000001006f */
[----:B------:R-:W-:Y:S02]  /*c810*/  FFMA.FTZ R65, R65, R94, R95 ;  /* 0x0000005e41417223 */ /* 0x000fe4000001005f */
[C---:B------:R-:W-:Y:S02]  /*c820*/  FFMA.FTZ R94, R234.reuse, R67, RZ ;  /* 0x00000043ea5e7223 */ /* 0x040fe400000100ff */
[----:B------:R-:W-:Y:S02]  /*c830*/  FFMA.FTZ R89, -R234, R112, RZ ;  /* 0x00000070ea597223 */ /* 0x000fe400000101ff */
[----:B------:R-:W-:-:S02]  /*c840*/  FFMA.FTZ R57, R58, R214, -R83 ;  /* 0x000000d63a397223 */ /* 0x000fc40000010853 */
[----:B------:R-:W-:Y:S02]  /*c850*/  FFMA.FTZ R58, R58, R66, R85 ;  /* 0x000000423a3a7223 */ /* 0x000fe40000010055 */
[C---:B------:R-:W-:Y:S02]  /*c860*/  FMUL.FTZ R83, R191.reuse, UR35 ;  /* 0x00000023bf537c20 */ /* 0x040fe40008410000 */
[----:B------:R-:W-:Y:S02]  /*c870*/  FMUL.FTZ R85, R191, UR34 ;  /* 0x00000022bf557c20 */ /* 0x000fe40008410000 */
[C---:B------:R-:W-:Y:S02]  /*c880*/  FFMA.FTZ R94, R87.reuse, R68, R94 ;  /* 0x00000044575e7223 */ /* 0x040fe4000001005e */
[----:B------:R-:W-:Y:S02]  /*c890*/  FFMA.FTZ R89, -R87, R110, R89 ;  /* 0x0000006e57597223 */ /* 0x000fe40000010159 */
[----:B------:R-:W-:-:S02]  /*c8a0*/  FMUL.FTZ R68, R190, UR35 ;  /* 0x00000023be447c20 */ /* 0x000fc40008410000 */
[----:B------:R-:W-:Y:S02]  /*c8b0*/  FMUL.FTZ R110, R190, UR34 ;  /* 0x00000022be6e7c20 */ /* 0x000fe40008410000 */
[C---:B------:R-:W-:Y:S02]  /*c8c0*/  FFMA.FTZ R83, R204.reuse, UR34, -R83 ;  /* 0x00000022cc537c23 */ /* 0x040fe40008010853 */
[----:B------:R-:W-:Y:S02]  /*c8d0*/  FFMA.FTZ R85, R204, UR35, R85 ;  /* 0x00000023cc557c23 */ /* 0x000fe40008010055 */
[C---:B------:R-:W-:Y:S02]  /*c8e0*/  FFMA.FTZ R68, R203.reuse, UR34, -R68 ;  /* 0x00000022cb447c23 */ /* 0x040fe40008010844 */
[----:B------:R-:W-:Y:S02]  /*c8f0*/  FFMA.FTZ R110, R203, UR35, R110 ;  /* 0x00000023cb6e7c23 */ /* 0x000fe4000801006e */
[----:B------:R-:W-:-:S02]  /*c900*/  FMUL.FTZ R69, R107, R189 ;  /* 0x000000bd6b457220 */ /* 0x000fc40000410000 */
[C---:B------:R-:W-:Y:S02]  /*c910*/  FMUL.FTZ R67, R234.reuse, R83 ;  /* 0x00000053ea437220 */ /* 0x040fe40000410000 */
[----:B------:R-:W-:Y:S02]  /*c920*/  FFMA.FTZ R83, -R234, R85, -RZ ;  /* 0x00000055ea537223 */ /* 0x000fe400000109ff */
[----:B------:R-:W-:Y:S02]  /*c930*/  FMUL.FTZ R75, R91, R196 ;  /* 0x000000c45b4b7220 */ /* 0x000fe40000410000 */
[----:B------:R-:W-:Y:S02]  /*c940*/  FMUL.FTZ R85, R87, R68 ;  /* 0x0000004457557220 */ /* 0x000fe40000410000 */
[----:B------:R-:W-:Y:S02]  /*c950*/  FMUL.FTZ R91, R91, R207 ;  /* 0x000000cf5b5b7220 */ /* 0x000fe40000410000 */
[----:B------:R-:W-:-:S02]  /*c960*/  FFMA.FTZ R68, -R87, R110, -RZ ;  /* 0x0000006e57447223 */ /* 0x000fc400000109ff */
[-C--:B------:R-:W-:Y:S02]  /*c970*/  FMUL.FTZ R107, R107, R202.reuse ;  /* 0x000000ca6b6b7220 */ /* 0x080fe40000410000 */
[----:B------:R-:W-:Y:S02]  /*c980*/  FFMA.FTZ R69, R108, R202, -R69 ;  /* 0x000000ca6c457223 */ /* 0x000fe40000010845 */
[----:B------:R-:W-:Y:S02]  /*c990*/  FADD.FTZ R87, R170, R170 ;  /* 0x000000aaaa577221 */ /* 0x000fe40000010000 */
[C---:B------:R-:W-:Y:S02]  /*c9a0*/  FFMA.FTZ R75, R96.reuse, R207, -R75 ;  /* 0x000000cf604b7223 */ /* 0x040fe4000001084b */
[----:B------:R-:W-:Y:S02]  /*c9b0*/  FFMA.FTZ R96, R96, R196, R91 ;  /* 0x000000c460607223 */ /* 0x000fe4000001005b */
[----:B------:R-:W-:-:S02]  /*c9c0*/  FFMA.FTZ R108, R108, R189, R107 ;  /* 0x000000bd6c6c7223 */ /* 0x000fc4000001006b */
[----:B------:R-:W-:Y:S02]  /*c9d0*/  FFMA.FTZ R91, R87, R69, R94 ;  /* 0x00000045575b7223 */ /* 0x000fe4000001005e */
[C---:B------:R-:W-:Y:S02]  /*c9e0*/  FMUL.FTZ R69, R189.reuse, UR35 ;  /* 0x00000023bd457c20 */ /* 0x040fe40008410000 */
[----:B------:R-:W-:Y:S02]  /*c9f0*/  FMUL.FTZ R95, R189, UR34 ;  /* 0x00000022bd5f7c20 */ /* 0x000fe40008410000 */
[C---:B------:R-:W-:Y:S02]  /*ca00*/  FMUL.FTZ R70, R105.reuse, R188 ;  /* 0x000000bc69467220 */ /* 0x040fe40000410000 */
[----:B------:R-:W-:Y:S02]  /*ca10*/  FMUL.FTZ R105, R105, R201 ;  /* 0x000000c969697220 */ /* 0x000fe40000410000 */
[----:B------:R-:W-:-:S02]  /*ca20*/  FFMA.FTZ R89, -R87, R108, R89 ;  /* 0x0000006c57597223 */ /* 0x000fc40000010159 */
[C---:B------:R-:W-:Y:S02]  /*ca30*/  FFMA.FTZ R94, R202.reuse, UR34, -R69 ;  /* 0x00000022ca5e7c23 */ /* 0x040fe40008010845 */
[----:B------:R-:W-:Y:S02]  /*ca40*/  FFMA.FTZ R108, R202, UR35, R95 ;  /* 0x00000023ca6c7c23 */ /* 0x000fe4000801005f */
[C---:B------:R-:W-:Y:S02]  /*ca50*/  FFMA.FTZ R70, R106.reuse, R201, -R70 ;  /* 0x000000c96a467223 */ /* 0x040fe40000010846 */
[----:B------:R-:W-:Y:S02]  /*ca60*/  FADD.FTZ R95, R169, R169 ;  /* 0x000000a9a95f7221 */ /* 0x000fe40000010000 */
[----:B------:R-:W-:Y:S02]  /*ca70*/  FFMA.FTZ R106, R106, R188, R105 ;  /* 0x000000bc6a6a7223 */ /* 0x000fe40000010069 */
[----:B------:R-:W-:-:S02]  /*ca80*/  FMUL.FTZ R69, R87, R94 ;  /* 0x0000005e57457220 */ /* 0x000fc40000410000 */
[----:B------:R-:W-:Y:S02]  /*ca90*/  FFMA.FTZ R94, R95, R70, R91 ;  /* 0x000000465f5e7223 */ /* 0x000fe4000001005b */
[----:B------:R-:W-:Y:S02]  /*caa0*/  FMUL.FTZ R74, R97, R122 ;  /* 0x0000007a614a7220 */ /* 0x000fe40000410000 */
[----:B------:R-:W-:Y:S02]  /*cab0*/  FFMA.FTZ R91, -R95, R106, R89 ;  /* 0x0000006a5f5b7223 */ /* 0x000fe40000010159 */
[----:B------:R-:W-:Y:S02]  /*cac0*/  FMUL.FTZ R97, R97, R197 ;  /* 0x000000c561617220 */ /* 0x000fe40000410000 */
[C---:B------:R-:W-:Y:S02]  /*cad0*/  FMUL.FTZ R70, R188.reuse, UR35 ;  /* 0x00000023bc467c20 */ /* 0x040fe40008410000 */
[----:B------:R-:W-:-:S02]  /*cae0*/  FMUL.FTZ R106, R188, UR34 ;  /* 0x00000022bc6a7c20 */ /* 0x000fc40008410000 */
[----:B------:R-:W-:Y:S02]  /*caf0*/  FMUL.FTZ R71, R103, R187 ;  /* 0x000000bb67477220 */ /* 0x000fe40000410000 */
[C---:B------:R-:W-:Y:S02]  /*cb00*/  FFMA.FTZ R74, R98.reuse, R197, -R74 ;  /* 0x000000c5624a7223 */ /* 0x040fe4000001084a */
[----:B------:R-:W-:Y:S02]  /*cb10*/  FFMA.FTZ R98, R98, R122, R97 ;  /* 0x0000007a62627223 */ /* 0x000fe40000010061 */
[C---:B------:R-:W-:Y:S02]  /*cb20*/  FFMA.FTZ R70, R201.reuse, UR34, -R70 ;  /* 0x00000022c9467c23 */ /* 0x040fe40008010846 */
[----:B------:R-:W-:Y:S02]  /*cb30*/  FFMA.FTZ R106, R201, UR35, R106 ;  /* 0x00000023c96a7c23 */ /* 0x000fe4000801006a */
[----:B------:R-:W-:-:S02]  /*cb40*/  FMUL.FTZ R103, R103, R200 ;  /* 0x000000c867677220 */ /* 0x000fc40000410000 */
[----:B------:R-:W-:Y:S02]  /*cb50*/  FFMA.FTZ R71, R104, R200, -R71 ;  /* 0x000000c868477223 */ /* 0x000fe40000010847 */
[----:B------:R-:W-:Y:S02]  /*cb60*/  FADD.FTZ R97, R168, R168 ;  /* 0x000000a8a8617221 */ /* 0x000fe40000010000 */
[C---:B------:R-:W-:Y:S02]  /*cb70*/  FMUL.FTZ R73, R99.reuse, R123 ;  /* 0x0000007b63497220 */ /* 0x040fe40000410000 */
[----:B------:R-:W-:Y:S02]  /*cb80*/  FMUL.FTZ R99, R99, R198 ;  /* 0x000000c663637220 */ /* 0x000fe40000410000 */
[C---:B------:R-:W-:Y:S02]  /*cb90*/  FMUL.FTZ R70, R95.reuse, R70 ;  /* 0x000000465f467220 */ /* 0x040fe40000410000 */
[----:B------:R-:W-:-:S02]  /*cba0*/  FFMA.FTZ R89, -R95, R106, -RZ ;  /* 0x0000006a5f597223 */ /* 0x000fc400000109ff */
[----:B------:R-:W-:Y:S02]  /*cbb0*/  FFMA.FTZ R104, R104, R187, R103 ;  /* 0x000000bb68687223 */ /* 0x000fe40000010067 */
[----:B------:R-:W-:Y:S02]  /*cbc0*/  FFMA.FTZ R95, R97, R71, R94 ;  /* 0x00000047615f7223 */ /* 0x000fe4000001005e */
[----:B------:R-:W-:Y:S02]  /*cbd0*/  FMUL.FTZ R71, R187, UR35 ;  /* 0x00000023bb477c20 */ /* 0x000fe40008410000 */
[C---:B------:R-:W-:Y:S02]  /*cbe0*/  FFMA.FTZ R73, R100.reuse, R198, -R73 ;  /* 0x000000c664497223 */ /* 0x040fe40000010849 */
[----:B------:R-:W-:Y:S02]  /*cbf0*/  FFMA.FTZ R100, R100, R123, R99 ;  /* 0x0000007b64647223 */ /* 0x000fe40000010063 */
[----:B------:R-:W-:-:S02]  /*cc00*/  FFMA.FTZ R99, -R97, R104, R91 ;  /* 0x0000006861637223 */ /* 0x000fc4000001015b */
[----:B------:R-:W-:Y:S02]  /*cc10*/  FMUL.FTZ R91, R187, UR34 ;  /* 0x00000022bb5b7c20 */ /* 0x000fe40008410000 */
[C---:B------:R-:W-:Y:S02]  /*cc20*/  FFMA.FTZ R94, R200.reuse, UR34, -R71 ;  /* 0x00000022c85e7c23 */ /* 0x040fe40008010847 */
[----:B------:R-:W-:Y:S02]  /*cc30*/  FMUL.FTZ R72, R101, R186 ;  /* 0x000000ba65487220 */ /* 0x000fe40000410000 */
[----:B------:R-:W-:Y:S02]  /*cc40*/  FFMA.FTZ R104, R200, UR35, R91 ;  /* 0x00000023c8687c23 */ /* 0x000fe4000801005b */
[----:B------:R-:W-:Y:S02]  /*cc50*/  FMUL.FTZ R71, R97, R94 ;  /* 0x0000005e61477220 */ /* 0x000fe40000410000 */
[----:B------:R-:W-:-:S02]  /*cc60*/  FMUL.FTZ R101, R101, R199 ;  /* 0x000000c765657220 */ /* 0x000fc40000410000 */
[C---:B------:R-:W-:Y:S02]  /*cc70*/  FFMA.FTZ R72, R102.reuse, R199, -R72 ;  /* 0x000000c766487223 */ /* 0x040fe40000010848 */
[----:B------:R-:W-:Y:S02]  /*cc80*/  FADD.FTZ R94, R167, R167 ;  /* 0x000000a7a75e7221 */ /* 0x000fe40000010000 */
[----:B------:R-:W-:Y:S02]  /*cc90*/  FFMA.FTZ R91, -R97, R104, -RZ ;  /* 0x00000068615b7223 */ /* 0x000fe400000109ff */
[----:B------:R-:W-:Y:S02]  /*cca0*/  FFMA.FTZ R102, R102, R186, R101 ;  /* 0x000000ba66667223 */ /* 0x000fe40000010065 */
[----:B------:R-:W-:Y:S02]  /*ccb0*/  FFMA.FTZ R104, R94, R72, R95 ;  /* 0x000000485e687223 */ /* 0x000fe4000001005f */
[----:B------:R-:W-:-:S02]  /*ccc0*/  FMUL.FTZ R72, R186, UR35 ;  /* 0x00000023ba487c20 */ /* 0x000fc40008410000 */
[----:B------:R-:W-:Y:S02]  /*ccd0*/  FFMA.FTZ R99, -R94, R102, R99 ;  /* 0x000000665e637223 */ /* 0x000fe40000010163 */
[----:B------:R-:W-:Y:S02]  /*cce0*/  FMUL.FTZ R102, R186, UR34 ;  /* 0x00000022ba667c20 */ /* 0x000fe40008410000 */
[C---:B------:R-:W-:Y:S02]  /*ccf0*/  FFMA.FTZ R95, R199.reuse, UR34, -R72 ;  /* 0x00000022c75f7c23 */ /* 0x040fe40008010848 */
[----:B------:R-:W-:Y:S02]  /*cd00*/  FFMA.FTZ R97, R199, UR35, R102 ;  /* 0x00000023c7617c23 */ /* 0x000fe40008010066 */
[----:B------:R-:W-:Y:S02]  /*cd10*/  FMUL.FTZ R72, R94, R95 ;  /* 0x0000005f5e487220 */ /* 0x000fe40000410000 */
[----:B------:R-:W-:-:S02]  /*cd20*/  FADD.FTZ R95, R166, R166 ;  /* 0x000000a6a65f7221 */ /* 0x000fc40000010000 */
[----:B------:R-:W-:Y:S02]  /*cd30*/  FFMA.FTZ R94, -R94, R97, -RZ ;  /* 0x000000615e5e7223 */ /* 0x000fe400000109ff */
[----:B------:R-:W-:Y:S02]  /*cd40*/  FFMA.FTZ R97, R95, R73, R104 ;  /* 0x000000495f617223 */ /* 0x000fe40000010068 */
[C---:B------:R-:W-:Y:S02]  /*cd50*/  FMUL.FTZ R73, R123.reuse, UR35 ;  /* 0x000000237b497c20 */ /* 0x040fe40008410000 */
[----:B------:R-:W-:Y:S02]  /*cd60*/  FMUL.FTZ R101, R123, UR34 ;  /* 0x000000227b657c20 */ /* 0x000fe40008410000 */
[----:B------:R-:W-:Y:S02]  /*cd70*/  FFMA.FTZ R99, -R95, R100, R99 ;  /* 0x000000645f637223 */ /* 0x000fe40000010163 */
[----:B------:R-:W-:-:S02]  /*cd80*/  FFMA.FTZ R100, R198, UR34, -R73 ;  /* 0x00000022c6647c23 */ /* 0x000fc40008010849 */
[----:B------:R-:W-:Y:S02]  /*cd90*/  FFMA.FTZ R102, R198, UR35, R101 ;  /* 0x00000023c6667c23 */ /* 0x000fe40008010065 */
[----:B------:R-:W-:Y:S02]  /*cda0*/  FADD.FTZ R101, R165, R165 ;  /* 0x000000a5a5657221 */ /* 0x000fe40000010000 */
[----:B------:R-:W-:Y:S02]  /*cdb0*/  FMUL.FTZ R73, R95, R100 ;  /* 0x000000645f497220 */ /* 0x000fe40000410000 */
[C---:B------:R-:W-:Y:S02]  /*cdc0*/  FFMA.FTZ R100, R101.reuse, R74, R97 ;  /* 0x0000004a65647223 */ /* 0x040fe40000010061 */
[----:B------:R-:W-:Y:S02]  /*cdd0*/  FFMA.FTZ R99, -R101, R98, R99 ;  /* 0x0000006265637223 */ /* 0x000fe40000010163 */
[----:B------:R-:W-:-:S02]  /*cde0*/  FMUL.FTZ R74, R122, UR35 ;  /* 0x000000237a4a7c20 */ /* 0x000fc40008410000 */
[----:B------:R-:W-:Y:S02]  /*cdf0*/  FMUL.FTZ R98, R122, UR34 ;  /* 0x000000227a627c20 */ /* 0x000fe40008410000 */
[C---:B------:R-:W-:Y:S02]  /*ce00*/  FFMA.FTZ R74, R197.reuse, UR34, -R74 ;  /* 0x00000022c54a7c23 */ /* 0x040fe4000801084a */
[----:B------:R-:W-:Y:S02]  /*ce10*/  FFMA.FTZ R98, R197, UR35, R98 ;  /* 0x00000023c5627c23 */ /* 0x000fe40008010062 */
[C---:B------:R-:W-:Y:S02]  /*ce20*/  FMUL.FTZ R74, R101.reuse, R74 ;  /* 0x0000004a654a7220 */ /* 0x040fe40000410000 */
[----:B------:R-:W-:Y:S02]  /*ce30*/  FFMA.FTZ R97, -R101, R98, -RZ ;  /* 0x0000006265617223 */ /* 0x000fe400000109ff */
[----:B------:R-:W-:-:S02]  /*ce40*/  FADD.FTZ R101, R164, R164 ;  /* 0x000000a4a4657221 */ /* 0x000fc40000010000 */
[----:B------:R-:W-:Y:S02]  /*ce50*/  FADD.FTZ R156, -R156, R65 ;  /* 0x000000419c9c7221 */ /* 0x000fe40000010100 */
[C---:B------:R-:W-:Y:S02]  /*ce60*/  FFMA.FTZ R99, -R101.reuse, R96, R99 ;  /* 0x0000006065637223 */ /* 0x040fe40000010163 */
[----:B------:R-:W-:Y:S02]  /*ce70*/  FFMA.FTZ R98, R101, R75, R100 ;  /* 0x0000004b65627223 */ /* 0x000fe40000010064 */
[C---:B------:R-:W-:Y:S02]  /*ce80*/  FMUL.FTZ R96, R196.reuse, UR35 ;  /* 0x00000023c4607c20 */ /* 0x040fe40008410000 */
[----:B------:R-:W-:Y:S02]  /*ce90*/  FMUL.FTZ R100, R196, UR34 ;  /* 0x00000022c4647c20 */ /* 0x000fe40008410000 */
[----:B------:R-:W-:-:S02]  /*cea0*/  FFMA.FTZ R96, R207, UR34, -R96 ;  /* 0x00000022cf607c23 */ /* 0x000fc40008010860 */
[----:B------:R-:W-:Y:S02]  /*ceb0*/  FFMA.FTZ R100, R207, UR35, R100 ;  /* 0x00000023cf647c23 */ /* 0x000fe40008010064 */
[C---:B------:R-:W-:Y:S02]  /*cec0*/  FMUL.FTZ R75, R101.reuse, R96 ;  /* 0x00000060654b7220 */ /* 0x040fe40000410000 */
[----:B------:R-:W-:Y:S02]  /*ced0*/  FFMA.FTZ R96, -R101, R100, -RZ ;  /* 0x0000006465607223 */ /* 0x000fe400000109ff */
[----:B------:R-:W-:Y:S02]  /*cee0*/  FADD.FTZ R101, R163, R163 ;  /* 0x000000a3a3657221 */ /* 0x000fe40000010000 */
[----:B------:R-:W-:Y:S02]  /*cef0*/  FADD.FTZ R64, R155, R64 ;  /* 0x000000409b407221 */ /* 0x000fe40000010000 */
[----:B------:R-:W-:-:S02]  /*cf00*/  FMUL.FTZ R65, R27, -R156 ;  /* 0x8000009c1b417220 */ /* 0x000fc40000410000 */
[----:B------:R-:W-:Y:S02]  /*cf10*/  FFMA.FTZ R98, R101, R76, R98 ;  /* 0x0000004c65627223 */ /* 0x000fe40000010062 */
[-C--:B------:R-:W-:Y:S02]  /*cf20*/  FMUL.FTZ R27, R27, -R64.reuse ;  /* 0x800000401b1b7220 */ /* 0x080fe40000410000 */
[C---:B------:R-:W-:Y:S02]  /*cf30*/  FFMA.FTZ R76, R28.reuse, R64, -R65 ;  /* 0x000000401c4c7223 */ /* 0x040fe40000010841 */
[C---:B------:R-:W-:Y:S02]  /*cf40*/  FMUL.FTZ R65, R195.reuse, UR35 ;  /* 0x00000023c3417c20 */ /* 0x040fe40008410000 */
[----:B------:R-:W-:Y:S02]  /*cf50*/  FFMA.FTZ R27, R28, R156, R27 ;  /* 0x0000009c1c1b7223 */ /* 0x000fe4000001001b */
[----:B------:R-:W-:-:S02]  /*cf60*/  FMUL.FTZ R103, R195, UR34 ;  /* 0x00000022c3677c20 */ /* 0x000fc40008410000 */
[C---:B------:R-:W-:Y:S02]  /*cf70*/  FFMA.FTZ R28, R208.reuse, UR34, -R65 ;  /* 0x00000022d01c7c23 */ /* 0x040fe40008010841 */
[----:B------:R-:W-:Y:S02]  /*cf80*/  FADD.FTZ R153, R153, R76 ;  /* 0x0000004c99997221 */ /* 0x000fe40000010000 */
[----:B------:R-:W-:Y:S02]  /*cf90*/  FFMA.FTZ R76, R208, UR35, R103 ;  /* 0x00000023d04c7c23 */ /* 0x000fe40008010067 */
[----:B------:R-:W-:Y:S02]  /*cfa0*/  FMUL.FTZ R65, R101, R28 ;  /* 0x0000001c65417220 */ /* 0x000fe40000410000 */
[----:B------:R-:W-:Y:S02]  /*cfb0*/  FADD.FTZ R27, -R154, R27 ;  /* 0x0000001b9a1b7221 */ /* 0x000fe40000010100 */
[----:B------:R-:W-:-:S02]  /*cfc0*/  FMUL.FTZ R28, R29, -R153 ;  /* 0x800000991d1c7220 */ /* 0x000fc40000410000 */
[C---:B------:R-:W-:Y:S02]  /*cfd0*/  FFMA.FTZ R99, -R101.reuse, R90, R99 ;  /* 0x0000005a65637223 */ /* 0x040fe40000010163 */
[----:B------:R-:W-:Y:S02]  /*cfe0*/  FFMA.FTZ R76, -R101, R76, -RZ ;  /* 0x0000004c654c7223 */ /* 0x000fe400000109ff */
[-C--:B------:R-:W-:Y:S02]  /*cff0*/  FMUL.FTZ R29, R29, -R27.reuse ;  /* 0x8000001b1d1d7220 */ /* 0x080fe40000410000 */
[C---:B------:R-:W-:Y:S02]  /*d000*/  FFMA.FTZ R101, R30.reuse, R27, R28 ;  /* 0x0000001b1e657223 */ /* 0x040fe4000001001c */
[----:B------:R-:W-:Y:S02]  /*d010*/  FFMA.FTZ R28, R30, R153, -R29 ;  /* 0x000000991e1c7223 */ /* 0x000fe4000001081d */
[----:B------:R-:W-:-:S02]  /*d020*/  FADD.FTZ R152, -R152, R101 ;  /* 0x0000006598987221 */ /* 0x000fc40000010100 */
[----:B------:R-:W-:Y:S02]  /*d030*/  FADD.FTZ R28, R151, R28 ;  /* 0x0000001c971c7221 */ /* 0x000fe40000010000 */
[C---:B------:R-:W-:Y:S02]  /*d040*/  FMUL.FTZ R29, R31.reuse, -R152 ;  /* 0x800000981f1d7220 */ /* 0x040fe40000410000 */
[----:B------:R-:W-:Y:S02]  /*d050*/  FADD.FTZ R30, R162, R162 ;  /* 0x000000a2a21e7221 */ /* 0x000fe40000010000 */
[-C--:B------:R-:W-:Y:S02]  /*d060*/  FFMA.FTZ R29, R32, R28.reuse, -R29 ;  /* 0x0000001c201d7223 */ /* 0x080fe4000001081d */
[----:B------:R-:W-:Y:S02]  /*d070*/  FMUL.FTZ R31, R31, -R28 ;  /* 0x8000001c1f1f7220 */ /* 0x000fe40000410000 */
[----:B------:R-:W-:-:S02]  /*d080*/  FADD.FTZ R29, R2, R29 ;  /* 0x0000001d021d7221 */ /* 0x000fc40000010000 */
[----:B------:R-:W-:Y:S02]  /*d090*/  FMUL.FTZ R2, R194, UR35 ;  /* 0x00000023c2027c20 */ /* 0x000fe40008410000 */
[----:B------:R-:W-:Y:S02]  /*d0a0*/  FFMA.FTZ R101, R30, R77, R98 ;  /* 0x0000004d1e657223 */ /* 0x000fe40000010062 */
[----:B------:R-:W-:Y:S02]  /*d0b0*/  FFMA.FTZ R77, R209, UR34, -R2 ;  /* 0x00000022d14d7c23 */ /* 0x000fe40008010802 */
[----:B------:R-:W-:Y:S02]  /*d0c0*/  FFMA.FTZ R31, R32, R152, R31 ;  /* 0x00000098201f7223 */ /* 0x000fe4000001001f */
[----:B------:R-:W-:Y:S02]  /*d0d0*/  FMUL.FTZ R2, R30, R77 ;  /* 0x0000004d1e027220 */ /* 0x000fe40000410000 */
[----:B------:R-:W-:-:S02]  /*d0e0*/  FADD.FTZ R77, -R0, R31 ;  /* 0x0000001f004d7221 */ /* 0x000fc40000010100 */
[----:B------:R-:W-:Y:S02]  /*d0f0*/  FMUL.FTZ R32, R194, UR34 ;  /* 0x00000022c2207c20 */ /* 0x000fe40008410000 */
[C---:B------:R-:W-:Y:S02]  /*d100*/  FMUL.FTZ R0, R33.reuse, -R29 ;  /* 0x8000001d21007220 */ /* 0x040fe40000410000 */
[-C--:B------:R-:W-:Y:S02]  /*d110*/  FMUL.FTZ R33, R33, -R77.reuse ;  /* 0x8000004d21217220 */ /* 0x080fe40000410000 */
[----:B------:R-:W-:Y:S02]  /*d120*/  FFMA.FTZ R103, R209, UR35, R32 ;  /* 0x00000023d1677c23 */ /* 0x000fe40008010020 */
[C---:B------:R-:W-:Y:S02]  /*d130*/  FFMA.FTZ R0, R34.reuse, R77, R0 ;  /* 0x0000004d22007223 */ /* 0x040fe40000010000 */
[----:B------:R-:W-:-:S02]  /*d140*/  FFMA.FTZ R33, R34, R29, -R33 ;  /* 0x0000001d22217223 */ /* 0x000fc40000010821 */
[C---:B------:R-:W-:Y:S02]  /*d150*/  FFMA.FTZ R99, -R30.reuse, R88, R99 ;  /* 0x000000581e637223 */ /* 0x040fe40000010163 */
[----:B------:R-:W-:Y:S02]  /*d160*/  FFMA.FTZ R32, -R30, R103, -RZ ;  /* 0x000000671e207223 */ /* 0x000fe400000109ff */
[----:B------:R-:W-:Y:S02]  /*d170*/  FADD.FTZ R30, -R3, R0 ;  /* 0x00000000031e7221 */ /* 0x000fe40000010100 */
[----:B------:R-:W-:Y:S02]  /*d180*/  FADD.FTZ R0, R4, R33 ;  /* 0x0000002104007221 */ /* 0x000fe40000010000 */
[C---:B------:R-:W-:Y:S02]  /*d190*/  FMUL.FTZ R3, R35.reuse, -R30 ;  /* 0x8000001e23037220 */ /* 0x040fe40000410000 */
[----:B------:R-:W-:-:S02]  /*d1a0*/  FMUL.FTZ R35, R35, -R0 ;  /* 0x8000000023237220 */ /* 0x000fc40000410000 */
[C---:B------:R-:W-:Y:S02]  /*d1b0*/  FFMA.FTZ R3, R36.reuse, R0, -R3 ;  /* 0x0000000024037223 */ /* 0x040fe40000010803 */
[----:B------:R-:W-:Y:S02]  /*d1c0*/  FMUL.FTZ R33, R193, UR34 ;  /* 0x00000022c1217c20 */ /* 0x000fe40008410000 */
[----:B------:R-:W-:Y:S02]  /*d1d0*/  FFMA.FTZ R36, R36, R30, R35 ;  /* 0x0000001e24247223 */ /* 0x000fe40000010023 */
[----:B------:R-:W-:Y:S02]  /*d1e0*/  FADD.FTZ R31, R6, R3 ;  /* 0x00000003061f7221 */ /* 0x000fe40000010000 */
[----:B------:R-:W-:Y:S02]  /*d1f0*/  FFMA.FTZ R4, R210, UR35, R33 ;  /* 0x00000023d2047c23 */ /* 0x000fe40008010021 */
[----:B------:R-:W-:-:S02]  /*d200*/  FADD.FTZ R33, -R5, R36 ;  /* 0x0000002405217221 */ /* 0x000fc40000010100 */
[C---:B------:R-:W-:Y:S02]  /*d210*/  FMUL.FTZ R5, R37.reuse, -R31 ;  /* 0x8000001f25057220 */ /* 0x040fe40000410000 */
[-C--:B------:R-:W-:Y:S02]  /*d220*/  FMUL.FTZ R37, R37, -R33.reuse ;  /* 0x8000002125257220 */ /* 0x080fe40000410000 */
[C---:B------:R-:W-:Y:S02]  /*d230*/  FFMA.FTZ R6, R38.reuse, R33, R5 ;  /* 0x0000002126067223 */ /* 0x040fe40000010005 */
[----:B------:R-:W-:Y:S02]  /*d240*/  FFMA.FTZ R37, R38, R31, -R37 ;  /* 0x0000001f26257223 */ /* 0x000fe40000010825 */
[----:B------:R-:W-:Y:S02]  /*d250*/  FMUL.FTZ R3, R193, UR35 ;  /* 0x00000023c1037c20 */ /* 0x000fe40008410000 */
[----:B------:R-:W-:-:S02]  /*d260*/  FADD.FTZ R6, -R7, R6 ;  /* 0x0000000607067221 */ /* 0x000fc40000010100 */
[----:B------:R-:W-:Y:S02]  /*d270*/  FADD.FTZ R8, R8, R37 ;  /* 0x0000002508087221 */ /* 0x000fe40000010000 */
[----:B------:R-:W-:Y:S02]  /*d280*/  FADD.FTZ R34, R161, R161 ;  /* 0x000000a1a1227221 */ /* 0x000fe40000010000 */
[----:B------:R-:W-:Y:S02]  /*d290*/  FFMA.FTZ R3, R210, UR34, -R3 ;  /* 0x00000022d2037c23 */ /* 0x000fe40008010803 */
[C---:B------:R-:W-:Y:S02]  /*d2a0*/  FMUL.FTZ R5, R39.reuse, -R6 ;  /* 0x8000000627057220 */ /* 0x040fe40000410000 */
[----:B------:R-:W-:Y:S02]  /*d2b0*/  FMUL.FTZ R39, R39, -R8 ;  /* 0x8000000827277220 */ /* 0x000fe40000410000 */
[----:B------:R-:W-:-:S02]  /*d2c0*/  FFMA.FTZ R78, R34, R78, R101 ;  /* 0x0000004e224e7223 */ /* 0x000fc40000010065 */
[C---:B------:R-:W-:Y:S02]  /*d2d0*/  FFMA.FTZ R99, -R34.reuse, R86, R99 ;  /* 0x0000005622637223 */ /* 0x040fe40000010163 */
[C---:B------:R-:W-:Y:S02]  /*d2e0*/  FMUL.FTZ R3, R34.reuse, R3 ;  /* 0x0000000322037220 */ /* 0x040fe40000410000 */
[----:B------:R-:W-:Y:S02]  /*d2f0*/  FFMA.FTZ R4, -R34, R4, -RZ ;  /* 0x0000000422047223 */ /* 0x000fe400000109ff */
[C---:B------:R-:W-:Y:S02]  /*d300*/  FFMA.FTZ R34, R40.reuse, R6, R39 ;  /* 0x0000000628227223 */ /* 0x040fe40000010027 */
[----:B------:R-:W-:Y:S02]  /*d310*/  FFMA.FTZ R7, R40, R8, -R5 ;  /* 0x0000000828077223 */ /* 0x000fe40000010805 */
[----:B------:R-:W-:-:S02]  /*d320*/  FMUL.FTZ R36, R192, UR35 ;  /* 0x00000023c0247c20 */ /* 0x000fc40008410000 */
[----:B------:R-:W-:Y:S02]  /*d330*/  FMUL.FTZ R38, R192, UR34 ;  /* 0x00000022c0267c20 */ /* 0x000fe40008410000 */
[----:B------:R-:W-:Y:S02]  /*d340*/  FADD.FTZ R5, -R9, R34 ;  /* 0x0000002209057221 */ /* 0x000fe40000010100 */
[----:B------:R-:W-:Y:S02]  /*d350*/  FADD.FTZ R9, R10, R7 ;  /* 0x000000070a097221 */ /* 0x000fe40000010000 */
[----:B------:R-:W-:Y:S02]  /*d360*/  FADD.FTZ R35, R160, R160 ;  /* 0x000000a0a0237221 */ /* 0x000fe40000010000 */
[C---:B------:R-:W-:Y:S02]  /*d370*/  FFMA.FTZ R36, R211.reuse, UR34, -R36 ;  /* 0x00000022d3247c23 */ /* 0x040fe40008010824 */
[----:B------:R-:W-:-:S02]  /*d380*/  FFMA.FTZ R38, R211, UR35, R38 ;  /* 0x00000023d3267c23 */ /* 0x000fc40008010026 */
[C---:B------:R-:W-:Y:S02]  /*d390*/  FMUL.FTZ R7, R41.reuse, -R5 ;  /* 0x8000000529077220 */ /* 0x040fe40000410000 */
[----:B------:R-:W-:Y:S02]  /*d3a0*/  FMUL.FTZ R41, R41, -R9 ;  /* 0x8000000929297220 */ /* 0x000fe40000410000 */
[C---:B------:R-:W-:Y:S02]  /*d3b0*/  FFMA.FTZ R78, R35.reuse, R79, R78 ;  /* 0x0000004f234e7223 */ /* 0x040fe4000001004e */
[C---:B------:R-:W-:Y:S02]  /*d3c0*/  FFMA.FTZ R99, -R35.reuse, R84, R99 ;  /* 0x0000005423637223 */ /* 0x040fe40000010163 */
[C---:B------:R-:W-:Y:S02]  /*d3d0*/  FMUL.FTZ R36, R35.reuse, R36 ;  /* 0x0000002423247220 */ /* 0x040fe40000410000 */
[----:B------:R-:W-:-:S02]  /*d3e0*/  FFMA.FTZ R38, -R35, R38, -RZ ;  /* 0x0000002623267223 */ /* 0x000fc400000109ff */
[C---:B------:R-:W-:Y:S02]  /*d3f0*/  FMUL.FTZ R35, R205.reuse, UR35 ;  /* 0x00000023cd237c20 */ /* 0x040fe40008410000 */
[----:B------:R-:W-:Y:S02]  /*d400*/  FFMA.FTZ R34, R42, R5, R41 ;  /* 0x000000052a227223 */ /* 0x000fe40000010029 */
[----:B------:R-:W-:Y:S02]  /*d410*/  FMUL.FTZ R37, R205, UR34 ;  /* 0x00000022cd257c20 */ /* 0x000fe40008410000 */
[----:B------:R-:W-:Y:S02]  /*d420*/  FFMA.FTZ R39, R212, UR34, -R35 ;  /* 0x00000022d4277c23 */ /* 0x000fe40008010823 */
[----:B------:R-:W-:Y:S02]  /*d430*/  FFMA.FTZ R35, R42, R9, -R7 ;  /* 0x000000092a237223 */ /* 0x000fe40000010807 */
[----:B------:R-:W-:-:S02]  /*d440*/  FADD.FTZ R34, -R11, R34 ;  /* 0x000000220b227221 */ /* 0x000fc40000010100 */
[----:B------:R-:W-:Y:S02]  /*d450*/  FMUL.FTZ R11, R66, UR35 ;  /* 0x00000023420b7c20 */ /* 0x000fe40008410000 */
[----:B------:R-:W-:Y:S02]  /*d460*/  FADD.FTZ R84, R159, R159 ;  /* 0x0000009f9f547221 */ /* 0x000fe40000010000 */
[----:B------:R-:W-:Y:S02]  /*d470*/  FFMA.FTZ R37, R212, UR35, R37 ;  /* 0x00000023d4257c23 */ /* 0x000fe40008010025 */
[----:B------:R-:W-:Y:S02]  /*d480*/  FADD.FTZ R12, R12, R35 ;  /* 0x000000230c0c7221 */ /* 0x000fe40000010000 */
[----:B------:R-:W-:Y:S02]  /*d490*/  FFMA.FTZ R35, R214, UR34, -R11 ;  /* 0x00000022d6237c23 */ /* 0x000fe4000801080b */
[----:B------:R-:W-:-:S02]  /*d4a0*/  FMUL.FTZ R11, R43, -R34 ;  /* 0x800000222b0b7220 */ /* 0x000fc40000410000 */
[----:B------:R-:W-:Y:S02]  /*d4b0*/  FFMA.FTZ R79, -R84, R37, -RZ ;  /* 0x00000025544f7223 */ /* 0x000fe400000109ff */
[----:B------:R-:W-:Y:S02]  /*d4c0*/  FMUL.FTZ R37, R66, UR34 ;  /* 0x0000002242257c20 */ /* 0x000fe40008410000 */
[-C--:B------:R-:W-:Y:S02]  /*d4d0*/  FMUL.FTZ R43, R43, -R12.reuse ;  /* 0x8000000c2b2b7220 */ /* 0x080fe40000410000 */
[----:B------:R-:W-:Y:S02]  /*d4e0*/  FADD.FTZ R42, R157, R157 ;  /* 0x0000009d9d2a7221 */ /* 0x000fe40000010000 */
[----:B------:R-:W-:Y:S02]  /*d4f0*/  FFMA.FTZ R11, R44, R12, -R11 ;  /* 0x0000000c2c0b7223 */ /* 0x000fe4000001080b */
[----:B------:R-:W-:-:S02]  /*d500*/  FFMA.FTZ R37, R214, UR35, R37 ;  /* 0x00000023d6257c23 */ /* 0x000fc40008010025 */
[----:B------:R-:W-:Y:S02]  /*d510*/  FFMA.FTZ R44, R44, R34, R43 ;  /* 0x000000222c2c7223 */ /* 0x000fe4000001002b */
[----:B------:R-:W-:Y:S02]  /*d520*/  FMUL.FTZ R10, R42, R57 ;  /* 0x000000392a0a7220 */ /* 0x000fe40000410000 */
[----:B------:R-:W-:Y:S02]  /*d530*/  FADD.FTZ R11, R14, R11 ;  /* 0x0000000b0e0b7221 */ /* 0x000fe40000010000 */
[----:B------:R-:W-:Y:S02]  /*d540*/  FMUL.FTZ R57, R42, R35 ;  /* 0x000000232a397220 */ /* 0x000fe40000410000 */
[----:B------:R-:W-:Y:S02]  /*d550*/  FMUL.FTZ R14, R206, UR34 ;  /* 0x00000022ce0e7c20 */ /* 0x000fe40008410000 */
[----:B------:R-:W-:-:S02]  /*d560*/  FFMA.FTZ R35, -R42, R37, -RZ ;  /* 0x000000252a237223 */ /* 0x000fc400000109ff */
[----:B------:R-:W-:Y:S02]  /*d570*/  FADD.FTZ R37, -R13, R44 ;  /* 0x0000002c0d257221 */ /* 0x000fe40000010100 */
[----:B------:R-:W-:Y:S02]  /*d580*/  FMUL.FTZ R58, R42, R58 ;  /* 0x0000003a2a3a7220 */ /* 0x000fe40000410000 */
[----:B------:R-:W-:Y:S02]  /*d590*/  FFMA.FTZ R42, R213, UR35, R14 ;  /* 0x00000023d52a7c23 */ /* 0x000fe4000801000e */
        /* <DEDUP_REMOVED lines=9> */
[----:B------:R-:W-:Y:S01]  /*d630*/  FFMA.FTZ R40, R84, R81, R78 ;  /* 0x0000005154287223 */ /* 0x000fe2000001004e */
[----:B------:R-:W-:Y:S01]  /*d640*/  SHF.L.U32 R81, R150, 0x5, RZ ;  /* 0x0000000596517819 */ /* 0x000fe200000006ff */
[----:B------:R-:W-:Y:S01]  /*d650*/  FADD.FTZ R41, R158, R158 ;  /* 0x0000009e9e297221 */ /* 0x000fe20000010000 */
[----:B------:R-:W-:Y:S01]  /*d660*/  MOV R78, UR7 ;  /* 0x00000007004e7c02 */ /* 0x000fe20008000f00 */
[----:B------:R-:W-:Y:S01]  /*d670*/  FFMA.FTZ R48, R48, R14, R47 ;  /* 0x0000000e30307223 */ /* 0x000fe2000001002f */
[----:B------:R-:W-:Y:S01]  /*d680*/  IADD3 R46, R81, 0x3, RZ ;  /* 0x00000003512e7810 */ /* 0x000fe20007ffe0ff */
[----:B------:R-:W-:Y:S02]  /*d690*/  FADD.FTZ R13, R18, R13 ;  /* 0x0000000d120d7221 */ /* 0x000fe40000010000 */
[----:B------:R-:W-:Y:S01]  /*d6a0*/  FFMA.FTZ R59, R41, R59, R40 ;  /* 0x0000003b293b7223 */ /* 0x000fe20000010028 */
[----:B------:R0:W-:Y:S01]  /*d6b0*/  @!P0 STS.128 [R78.X16+0xac80], R60 ;  /* 0x00ac803c4e008388 */ /* 0x0001e2000000cc00 */
[----:B------:R-:W-:-:S02]  /*d6c0*/  FADD.FTZ R17, -R17, R48 ;  /* 0x0000003011117221 */ /* 0x000fc40000010100 */
[----:B------:R-:W-:Y:S02]  /*d6d0*/  FMUL.FTZ R40, R206, UR35 ;  /* 0x00000023ce287c20 */ /* 0x000fe40008410000 */
[C---:B------:R-:W-:Y:S02]  /*d6e0*/  FMUL.FTZ R15, R49.reuse, -R13 ;  /* 0x8000000d310f7220 */ /* 0x040fe40000410000 */
[-C--:B------:R-:W-:Y:S02]  /*d6f0*/  FMUL.FTZ R49, R49, -R17.reuse ;  /* 0x8000001131317220 */ /* 0x080fe40000410000 */
[----:B------:R-:W-:Y:S01]  /*d700*/  FFMA.FTZ R40, R213, UR34, -R40 ;  /* 0x00000022d5287c23 */ /* 0x000fe20008010828 */
[----:B------:R-:W-:Y:S01]  /*d710*/  ULDC UR34, c[0x0][0x168] ;  /* 0x00005a0000227ab9 */ /* 0x000fe20000000800 */
[----:B------:R-:W-:Y:S01]  /*d720*/  FFMA.FTZ R18, R50, R17, R15 ;  /* 0x0000001132127223 */ /* 0x000fe2000001000f */
[----:B------:R-:W-:Y:S01]  /*d730*/  UIADD3 UR34, -UR25, UR34, URZ ;  /* 0x0000002219227290 */ /* 0x000fe2000fffe13f */
[----:B------:R-:W-:-:S02]  /*d740*/  FFMA.FTZ R7, -R84, R82, R99 ;  /* 0x0000005254077223 */ /* 0x000fc40000010163 */
[----:B------:R-:W-:Y:S02]  /*d750*/  FFMA.FTZ R49, R50, R13, -R49 ;  /* 0x0000000d32317223 */ /* 0x000fe40000010831 */
[----:B------:R-:W-:Y:S01]  /*d760*/  FMUL.FTZ R43, R41, R40 ;  /* 0x00000028292b7220 */ /* 0x000fe20000410000 */
[----:B------:R-:W-:Y:S01]  /*d770*/  IADD3 R40, R81, 0x1, RZ ;  /* 0x0000000151287810 */ /* 0x000fe20007ffe0ff */
[----:B------:R-:W-:Y:S02]  /*d780*/  FADD.FTZ R18, -R19, R18 ;  /* 0x0000001213127221 */ /* 0x000fe40000010100 */
[C---:B------:R-:W-:Y:S01]  /*d790*/  FFMA.FTZ R45, -R41.reuse, R42, -RZ ;  /* 0x0000002a292d7223 */ /* 0x040fe200000109ff */
[-C--:B------:R-:W-:Y:S01]  /*d7a0*/  LEA.HI.SX32 R42, R40, R81.reuse, 0x1b ;  /* 0x00000051282a7211 */ /* 0x080fe200078fdaff */
[----:B------:R-:W-:Y:S01]  /*d7b0*/  FFMA.FTZ R7, -R41, R80, R7 ;  /* 0x0000005029077223 */ /* 0x000fe20000010107 */
[C---:B------:R-:W-:Y:S01]  /*d7c0*/  IADD3 R41, R81.reuse, 0x2, RZ ;  /* 0x0000000251297810 */ /* 0x040fe20007ffe0ff */
[----:B------:R-:W-:Y:S01]  /*d7d0*/  FADD.FTZ R20, R20, R49 ;  /* 0x0000003114147221 */ /* 0x000fe20000010000 */
[-C--:B------:R-:W-:Y:S01]  /*d7e0*/  LEA.HI.SX32 R40, R81, R81.reuse, 0x1b ;  /* 0x0000005151287211 */ /* 0x080fe200078fdaff */
[----:B------:R-:W-:Y:S01]  /*d7f0*/  FMUL.FTZ R15, R51, -R18 ;  /* 0x80000012330f7220 */ /* 0x000fe20000410000 */
[-C--:B------:R-:W-:Y:S01]  /*d800*/  LEA.HI.SX32 R44, R41, R81.reuse, 0x1b ;  /* 0x00000051292c7211 */ /* 0x080fe200078fdaff */
[-C--:B------:R-:W-:Y:S01]  /*d810*/  FMUL.FTZ R51, R51, -R20.reuse ;  /* 0x8000001433337220 */ /* 0x080fe20000410000 */
[----:B------:R-:W-:Y:S01]  /*d820*/  LEA.HI.SX32 R41, R46, R81, 0x1b ;  /* 0x000000512e297211 */ /* 0x000fe200078fdaff */
[C---:B------:R-:W-:Y:S01]  /*d830*/  FFMA.FTZ R15, R52.reuse, R20, -R15 ;  /* 0x00000014340f7223 */ /* 0x040fe2000001080f */
[----:B------:R1:W-:Y:S01]  /*d840*/  STS [R40.X4+0x4200], R67 ;  /* 0x0042004328007388 */ /* 0x0003e20000004800 */
[----:B------:R-:W-:-:S02]  /*d850*/  FFMA.FTZ R52, R52, R18, R51 ;  /* 0x0000001234347223 */ /* 0x000fc40000010033 */
[----:B------:R-:W-:Y:S01]  /*d860*/  FADD.FTZ R15, R22, R15 ;  /* 0x0000000f160f7221 */ /* 0x000fe20000010000 */
[----:B------:R-:W-:Y:S01]  /*d870*/  STS [R42.X4+0x4204], R83 ;  /* 0x004204532a007388 */ /* 0x000fe20000004800 */
[----:B------:R-:W-:Y:S02]  /*d880*/  FMUL.FTZ R39, R84, R39 ;  /* 0x0000002754277220 */ /* 0x000fe40000410000 */
[----:B------:R-:W-:Y:S01]  /*d890*/  FMUL.FTZ R19, R53, -R15 ;  /* 0x8000000f35137220 */ /* 0x000fe20000410000 */
[----:B------:R-:W-:Y:S01]  /*d8a0*/  STS [R44.X4+0x4208], R85 ;  /* 0x004208552c007388 */ /* 0x000fe20000004800 */
[----:B------:R-:W-:Y:S02]  /*d8b0*/  FMUL.FTZ R46, R17, R126 ;  /* 0x0000007e112e7220 */ /* 0x000fe40000410000 */
[----:B------:R-:W-:Y:S01]  /*d8c0*/  FFMA.FTZ R87, -R87, R108, -RZ ;  /* 0x0000006c57577223 */ /* 0x000fe200000109ff */
[----:B------:R2:W-:Y:S01]  /*d8d0*/  STS [R41.X4+0x420c], R68 ;  /* 0x00420c4429007388 */ /* 0x0005e20000004800 */
[----:B------:R-:W-:-:S02]  /*d8e0*/  FFMA.FTZ R95, -R95, R102, -RZ ;  /* 0x000000665f5f7223 */ /* 0x000fc400000109ff */
[----:B0-----:R-:W-:Y:S01]  /*d8f0*/  FMUL.FTZ R61, R8, UR43 ;  /* 0x0000002b083d7c20 */ /* 0x001fe20008410000 */
[----:B------:R0:W-:Y:S01]  /*d900*/  STS [R40.X4+0x4258], R3 ;  /* 0x0042580328007388 */ /* 0x0001e20000004800 */
[----:B-1----:R-:W-:Y:S02]  /*d910*/  FMUL.FTZ R67, R34, UR43 ;  /* 0x0000002b22437c20 */ /* 0x002fe40008410000 */
[----:B------:R-:W-:Y:S01]  /*d920*/  FMUL.FTZ R84, R5, R120 ;  /* 0x0000007805547220 */ /* 0x000fe20000410000 */
[----:B------:R1:W-:Y:S01]  /*d930*/  STS [R40.X4+0x4250], R2 ;  /* 0x0042500228007388 */ /* 0x0003e20000004800 */
[----:B------:R-:W-:Y:S02]  /*d940*/  FMUL.FTZ R63, R6, UR43 ;  /* 0x0000002b063f7c20 */ /* 0x000fe40008410000 */
[----:B--2---:R-:W-:Y:S01]  /*d950*/  FADD.FTZ R41, -R21, R52 ;  /* 0x0000003415297221 */ /* 0x004fe20000010100 */
[----:B------:R2:W-:Y:S01]  /*d960*/  STS [R40.X4+0x4254], R32 ;  /* 0x0042542028007388 */ /* 0x0005e20000004800 */
[----:B------:R-:W-:-:S02]  /*d970*/  FMUL.FTZ R68, R5, UR43 ;  /* 0x0000002b05447c20 */ /* 0x000fc40008410000 */
[-C--:B------:R-:W-:Y:S01]  /*d980*/  FMUL.FTZ R53, R53, -R41.reuse ;  /* 0x8000002935357220 */ /* 0x080fe20000410000 */
[----:B------:R3:W-:Y:S01]  /*d990*/  STS [R40.X4+0x425c], R4 ;  /* 0x00425c0428007388 */ /* 0x0007e20000004800 */
[C---:B------:R-:W-:Y:S02]  /*d9a0*/  FFMA.FTZ R78, R54.reuse, R41, R19 ;  /* 0x00000029364e7223 */ /* 0x040fe40000010013 */
[----:B------:R-:W-:Y:S01]  /*d9b0*/  FFMA.FTZ R53, R54, R15, -R53 ;  /* 0x0000000f36357223 */ /* 0x000fe20000010835 */
[----:B------:R4:W-:Y:S01]  /*d9c0*/  STS [R40.X4+0x4260], R36 ;  /* 0x0042602428007388 */ /* 0x0009e20000004800 */
[----:B------:R-:W-:Y:S02]  /*d9d0*/  FADD.FTZ R78, -R23, R78 ;  /* 0x0000004e174e7221 */ /* 0x000fe40000010100 */
[----:B------:R-:W-:Y:S01]  /*d9e0*/  FADD.FTZ R24, R24, R53 ;  /* 0x0000003518187221 */ /* 0x000fe20000010000 */
[----:B------:R-:W-:Y:S01]  /*d9f0*/  STS [R40.X4+0x4264], R38 ;  /* 0x0042642628007388 */ /* 0x000fe20000004800 */
[----:B------:R-:W-:-:S02]  /*da00*/  FMUL.FTZ R19, R55, -R78 ;  /* 0x8000004e37137220 */ /* 0x000fc40000410000 */
[-C--:B------:R-:W-:Y:S01]  /*da10*/  FMUL.FTZ R55, R55, -R24.reuse ;  /* 0x8000001837377220 */ /* 0x080fe20000410000 */
[----:B------:R5:W-:Y:S01]  /*da20*/  STS [R40.X4+0x4268], R39 ;  /* 0x0042682728007388 */ /* 0x000be20000004800 */
[C---:B------:R-:W-:Y:S02]  /*da30*/  FFMA.FTZ R19, R56.reuse, R24, -R19 ;  /* 0x0000001838137223 */ /* 0x040fe40000010813 */
[----:B------:R-:W-:Y:S01]  /*da40*/  FFMA.FTZ R56, R56, R78, R55 ;  /* 0x0000004e38387223 */ /* 0x000fe20000010037 */
[----:B------:R2:W-:Y:S01]  /*da50*/  STS [R40.X4+0x4270], R43 ;  /* 0x0042702b28007388 */ /* 0x0005e20000004800 */
[----:B------:R-:W-:Y:S02]  /*da60*/  FADD.FTZ R19, R26, R19 ;  /* 0x000000131a137221 */ /* 0x000fe40000010000 */
[----:B0-----:R-:W-:Y:S01]  /*da70*/  FADD.FTZ R3, -R25, R56 ;  /* 0x0000003819037221 */ /* 0x001fe20000010100 */
[----:B------:R0:W-:Y:S01]  /*da80*/  STS [R40.X4+0x4274], R45 ;  /* 0x0042742d28007388 */ /* 0x0001e20000004800 */
[----:B------:R-:W-:-:S02]  /*da90*/  FMUL.FTZ R23, R24, R129 ;  /* 0x0000008118177220 */ /* 0x000fc40000410000 */
[-C--:B------:R-:W-:Y:S01]  /*daa0*/  FMUL.FTZ R22, R19, R130.reuse ;  /* 0x0000008213167220 */ /* 0x080fe20000410000 */
[----:B------:R0:W-:Y:S01]  /*dab0*/  STS [R40.X4+0x4218], R70 ;  /* 0x0042184628007388 */ /* 0x0001e20000004800 */
[-C--:B-1----:R-:W-:Y:S02]  /*dac0*/  FMUL.FTZ R2, R3, R130.reuse ;  /* 0x0000008203027220 */ /* 0x082fe40000410000 */
[-C--:B------:R-:W-:Y:S01]  /*dad0*/  FFMA.FTZ R26, R145, -R129.reuse, R203 ;  /* 0x80000081911a7223 */ /* 0x080fe200000100cb */
[----:B------:R1:W-:Y:S01]  /*dae0*/  STS [R40.X4+0x4278], R57 ;  /* 0x0042783928007388 */ /* 0x0003e20000004800 */
[----:B------:R-:W-:Y:S02]  /*daf0*/  FMUL.FTZ R47, R78, R129 ;  /* 0x000000814e2f7220 */ /* 0x000fe40000410000 */
[----:B--2---:R-:W-:Y:S01]  /*db00*/  FMUL.FTZ R32, R190, R23 ;  /* 0x00000017be207220 */ /* 0x004fe20000410000 */
[----:B------:R-:W-:Y:S01]  /*db10*/  STS [R40.X4+0x4248], R65 ;  /* 0x0042484128007388 */ /* 0x000fe20000004800 */
[----:B------:R-:W-:-:S02]  /*db20*/  FFMA.FTZ R25, R146, -R130, R204 ;  /* 0x8000008292197223 */ /* 0x000fc400000100cc */
[C---:B------:R-:W-:Y:S01]  /*db30*/  FMUL.FTZ R21, R191.reuse, R22 ;  /* 0x00000016bf157220 */ /* 0x040fe20000410000 */
[----:B------:R2:W-:Y:S01]  /*db40*/  STS [R40.X4+0x4210], R69 ;  /* 0x0042104528007388 */ /* 0x0005e20000004800 */
[-C--:B---3--:R-:W-:Y:S02]  /*db50*/  FMUL.FTZ R4, R191, R2.reuse ;  /* 0x00000002bf047220 */ /* 0x088fe40000410000 */
[-C--:B----4-:R-:W-:Y:S01]  /*db60*/  FFMA.FTZ R36, R26, R47.reuse, -R32 ;  /* 0x0000002f1a247223 */ /* 0x090fe20000010820 */
[----:B------:R-:W-:Y:S01]  /*db70*/  STS [R40.X4+0x4214], R87 ;  /* 0x0042145728007388 */ /* 0x000fe20000004800 */
[----:B------:R-:W-:Y:S02]  /*db80*/  FFMA.FTZ R21, R25, R2, -R21 ;  /* 0x0000000219157223 */ /* 0x000fe40000010815 */
[----:B------:R-:W-:Y:S01]  /*db90*/  FMUL.FTZ R47, R190, R47 ;  /* 0x0000002fbe2f7220 */ /* 0x000fe20000410000 */
[----:B------:R-:W-:Y:S01]  /*dba0*/  STS [R40.X4+0x421c], R89 ;  /* 0x00421c5928007388 */ /* 0x000fe20000004800 */
[----:B------:R-:W-:-:S02]  /*dbb0*/  FFMA.FTZ R4, R22, R25, R4 ;  /* 0x0000001916047223 */ /* 0x000fc40000010004 */
[----:B------:R-:W-:Y:S01]  /*dbc0*/  FMUL.FTZ R2, R41, R128 ;  /* 0x0000008029027220 */ /* 0x000fe20000410000 */
[----:B------:R-:W-:Y:S01]  /*dbd0*/  STS [R40.X4+0x4220], R71 ;  /* 0x0042204728007388 */ /* 0x000fe20000004800 */
[----:B------:R-:W-:Y:S02]  /*dbe0*/  FFMA.FTZ R47, R23, R26, R47 ;  /* 0x0000001a172f7223 */ /* 0x000fe4000001002f */
[----:B------:R-:W-:Y:S01]  /*dbf0*/  FADD.FTZ R4, RZ, R4 ;  /* 0x00000004ff047221 */ /* 0x000fe20000010000 */
[----:B------:R-:W-:Y:S01]  /*dc00*/  STS [R40.X4+0x4224], R91 ;  /* 0x0042245b28007388 */ /* 0x000fe20000004800 */
[-C--:B------:R-:W-:Y:S02]  /*dc10*/  FMUL.FTZ R32, R15, R128.reuse ;  /* 0x000000800f207220 */ /* 0x080fe40000410000 */
[----:B-----5:R-:W-:Y:S01]  /*dc20*/  FFMA.FTZ R39, R144, -R128, R202 ;  /* 0x8000008090277223 */ /* 0x020fe200000100ca */
[----:B------:R-:W-:Y:S01]  /*dc30*/  STS [R40.X4+0x4228], R72 ;  /* 0x0042284828007388 */ /* 0x000fe20000004800 */
[----:B------:R-:W-:-:S02]  /*dc40*/  FMUL.FTZ R38, R189, R2 ;  /* 0x00000002bd267220 */ /* 0x000fc40000410000 */
[----:B------:R-:W-:Y:S01]  /*dc50*/  FADD.FTZ R4, R4, R47 ;  /* 0x0000002f04047221 */ /* 0x000fe20000010000 */
[----:B------:R-:W-:Y:S01]  /*dc60*/  STS [R40.X4+0x422c], R94 ;  /* 0x00422c5e28007388 */ /* 0x000fe20000004800 */
[----:B------:R-:W-:Y:S02]  /*dc70*/  FMUL.FTZ R42, R189, R32 ;  /* 0x00000020bd2a7220 */ /* 0x000fe40000410000 */
[----:B------:R-:W-:Y:S01]  /*dc80*/  FADD.FTZ R21, RZ, R21 ;  /* 0x00000015ff157221 */ /* 0x000fe20000010000 */
[----:B------:R-:W-:Y:S01]  /*dc90*/  STS [R40.X4+0x4230], R73 ;  /* 0x0042304928007388 */ /* 0x000fe20000004800 */
[----:B------:R-:W-:Y:S02]  /*dca0*/  FFMA.FTZ R43, R32, R39, R38 ;  /* 0x00000027202b7223 */ /* 0x000fe40000010026 */
[----:B0-----:R-:W-:Y:S01]  /*dcb0*/  FMUL.FTZ R45, R18, R127 ;  /* 0x0000007f122d7220 */ /* 0x001fe20000410000 */
[----:B------:R-:W-:Y:S01]  /*dcc0*/  STS [R40.X4+0x4234], R95 ;  /* 0x0042345f28007388 */ /* 0x000fe20000004800 */
[----:B------:R-:W-:-:S02]  /*dcd0*/  FMUL.FTZ R38, R13, R126 ;  /* 0x0000007e0d267220 */ /* 0x000fc40000410000 */
[----:B------:R-:W-:Y:S01]  /*dce0*/  FFMA.FTZ R42, R39, R2, -R42 ;  /* 0x00000002272a7223 */ /* 0x000fe2000001082a */
[----:B------:R-:W-:Y:S01]  /*dcf0*/  STS [R40.X4+0x4238], R74 ;  /* 0x0042384a28007388 */ /* 0x000fe20000004800 */
[----:B------:R-:W-:Y:S02]  /*dd00*/  FADD.FTZ R21, R21, R36 ;  /* 0x0000002415157221 */ /* 0x000fe40000010000 */
[----:B------:R-:W-:Y:S01]  /*dd10*/  FADD.FTZ R4, R4, R43 ;  /* 0x0000002b04047221 */ /* 0x000fe20000010000 */
[----:B------:R-:W-:Y:S01]  /*dd20*/  STS [R40.X4+0x423c], R97 ;  /* 0x00423c6128007388 */ /* 0x000fe20000004800 */
[-C--:B------:R-:W-:Y:S02]  /*dd30*/  FFMA.FTZ R36, R143, -R127.reuse, R201 ;  /* 0x8000007f8f247223 */ /* 0x080fe400000100c9 */
[----:B------:R-:W-:Y:S01]  /*dd40*/  FMUL.FTZ R43, R20, R127 ;  /* 0x0000007f142b7220 */ /* 0x000fe20000410000 */
[----:B------:R-:W-:Y:S01]  /*dd50*/  STS [R40.X4+0x4240], R75 ;  /* 0x0042404b28007388 */ /* 0x000fe20000004800 */
[----:B------:R-:W-:-:S02]  /*dd60*/  FFMA.FTZ R47, R142, -R126, R200 ;  /* 0x8000007e8e2f7223 */ /* 0x000fc400000100c8 */
[C---:B------:R-:W-:Y:S01]  /*dd70*/  FMUL.FTZ R2, R188.reuse, R45 ;  /* 0x0000002dbc027220 */ /* 0x040fe20000410000 */
[----:B------:R-:W-:Y:S01]  /*dd80*/  STS [R40.X4+0x4244], R96 ;  /* 0x0042446028007388 */ /* 0x000fe20000004800 */
[----:B------:R-:W-:Y:S02]  /*dd90*/  FMUL.FTZ R48, R187, R38 ;  /* 0x00000026bb307220 */ /* 0x000fe40000410000 */
[----:B------:R-:W-:Y:S01]  /*dda0*/  FMUL.FTZ R44, R188, R43 ;  /* 0x0000002bbc2c7220 */ /* 0x000fe20000410000 */
[----:B------:R-:W-:Y:S01]  /*ddb0*/  STS [R40.X4+0x424c], R76 ;  /* 0x00424c4c28007388 */ /* 0x000fe20000004800 */
[----:B------:R-:W-:Y:S02]  /*ddc0*/  FFMA.FTZ R49, R43, R36, R2 ;  /* 0x000000242b317223 */ /* 0x000fe40000010002 */
[-C--:B------:R-:W-:Y:S01]  /*ddd0*/  FFMA.FTZ R51, R47, R46.reuse, -R48 ;  /* 0x0000002e2f337223 */ /* 0x080fe20000010830 */
[----:B------:R-:W-:Y:S01]  /*dde0*/  STS [R40.X4+0x426c], R79 ;  /* 0x00426c4f28007388 */ /* 0x000fe20000004800 */
[----:B------:R-:W-:-:S02]  /*ddf0*/  FMUL.FTZ R46, R187, R46 ;  /* 0x0000002ebb2e7220 */ /* 0x000fc40000410000 */
[----:B------:R-:W-:Y:S01]  /*de00*/  FMUL.FTZ R53, R14, R125 ;  /* 0x0000007d0e357220 */ /* 0x000fe20000410000 */
[----:B------:R0:W-:Y:S01]  /*de10*/  STS [R40.X4+0x427c], R35 ;  /* 0x00427c2328007388 */ /* 0x0001e20000004800 */
[----:B------:R-:W-:Y:S02]  /*de20*/  FFMA.FTZ R2, R36, R45, -R44 ;  /* 0x0000002d24027223 */ /* 0x000fe4000001082c */
[----:B------:R-:W-:Y:S02]  /*de30*/  FADD.FTZ R21, R21, R42 ;  /* 0x0000002a15157221 */ /* 0x000fe40000010000 */
[----:B------:R-:W-:Y:S02]  /*de40*/  FADD.FTZ R4, R4, R49 ;  /* 0x0000003104047221 */ /* 0x000fe40000010000 */
[-C--:B------:R-:W-:Y:S02]  /*de50*/  FMUL.FTZ R45, R16, R125.reuse ;  /* 0x0000007d102d7220 */ /* 0x080fe40000410000 */
[----:B------:R-:W-:-:S02]  /*de60*/  FFMA.FTZ R44, R141, -R125, R199 ;  /* 0x8000007d8d2c7223 */ /* 0x000fc400000100c7 */
[----:B------:R-:W-:Y:S02]  /*de70*/  FFMA.FTZ R49, R38, R47, R46 ;  /* 0x0000002f26317223 */ /* 0x000fe4000001002e */
[C---:B------:R-:W-:Y:S02]  /*de80*/  FMUL.FTZ R42, R186.reuse, R53 ;  /* 0x00000035ba2a7220 */ /* 0x040fe40000410000 */
[----:B------:R-:W-:Y:S02]  /*de90*/  FADD.FTZ R2, R21, R2 ;  /* 0x0000000215027221 */ /* 0x000fe40000010000 */
[----:B------:R-:W-:Y:S02]  /*dea0*/  FMUL.FTZ R46, R186, R45 ;  /* 0x0000002dba2e7220 */ /* 0x000fe40000410000 */
[----:B------:R-:W-:Y:S02]  /*deb0*/  FADD.FTZ R4, R4, R49 ;  /* 0x0000003104047221 */ /* 0x000fe40000010000 */
[----:B------:R-:W-:-:S02]  /*dec0*/  FFMA.FTZ R21, R45, R44, R42 ;  /* 0x0000002c2d157223 */ /* 0x000fc4000001002a */
[-C--:B------:R-:W-:Y:S02]  /*ded0*/  FMUL.FTZ R42, R11, R124.reuse ;  /* 0x0000007c0b2a7220 */ /* 0x080fe40000410000 */
[----:B------:R-:W-:Y:S02]  /*dee0*/  FFMA.FTZ R53, R44, R53, -R46 ;  /* 0x000000352c357223 */ /* 0x000fe4000001082e */
[----:B------:R-:W-:Y:S02]  /*def0*/  FADD.FTZ R2, R2, R51 ;  /* 0x0000003302027221 */ /* 0x000fe40000010000 */
[----:B------:R-:W-:Y:S02]  /*df00*/  FADD.FTZ R4, R4, R21 ;  /* 0x0000001504047221 */ /* 0x000fe40000010000 */
[-C--:B------:R-:W-:Y:S02]  /*df10*/  FFMA.FTZ R49, R140, -R124.reuse, R198 ;  /* 0x8000007c8c317223 */ /* 0x080fe400000100c6 */
[----:B------:R-:W-:-:S02]  /*df20*/  FMUL.FTZ R48, R37, R124 ;  /* 0x0000007c25307220 */ /* 0x000fc40000410000 */
[----:B------:R-:W-:Y:S02]  /*df30*/  FMUL.FTZ R21, R123, R42 ;  /* 0x0000002a7b157220 */ /* 0x000fe40000410000 */
[----:B------:R-:W-:Y:S02]  /*df40*/  FADD.FTZ R2, R2, R53 ;  /* 0x0000003502027221 */ /* 0x000fe40000010000 */
[-C--:B------:R-:W-:Y:S02]  /*df50*/  FMUL.FTZ R51, R12, R121.reuse ;  /* 0x000000790c337220 */ /* 0x080fe40000410000 */
[-C--:B------:R-:W-:Y:S02]  /*df60*/  FFMA.FTZ R53, R49, R48.reuse, -R21 ;  /* 0x0000003031357223 */ /* 0x080fe40000010815 */
[----:B------:R-:W-:Y:S02]  /*df70*/  FMUL.FTZ R48, R123, R48 ;  /* 0x000000307b307220 */ /* 0x000fe40000410000 */
[----:B------:R-:W-:-:S02]  /*df80*/  FMUL.FTZ R55, R34, R121 ;  /* 0x0000007922377220 */ /* 0x000fc40000410000 */
[----:B------:R-:W-:Y:S02]  /*df90*/  FFMA.FTZ R46, R139, -R121, R197 ;  /* 0x800000798b2e7223 */ /* 0x000fe400000100c5 */
[----:B------:R-:W-:Y:S02]  /*dfa0*/  FMUL.FTZ R50, R122, R51 ;  /* 0x000000337a327220 */ /* 0x000fe40000410000 */
[----:B------:R-:W-:Y:S02]  /*dfb0*/  FFMA.FTZ R21, R42, R49, R48 ;  /* 0x000000312a157223 */ /* 0x000fe40000010030 */
[-C--:B------:R-:W-:Y:S02]  /*dfc0*/  FMUL.FTZ R48, R122, R55.reuse ;  /* 0x000000377a307220 */ /* 0x080fe40000410000 */
[----:B------:R-:W-:Y:S02]  /*dfd0*/  FFMA.FTZ R55, R46, R55, -R50 ;  /* 0x000000372e377223 */ /* 0x000fe40000010832 */
[----:B------:R-:W-:-:S02]  /*dfe0*/  FADD.FTZ R2, R2, R53 ;  /* 0x0000003502027221 */ /* 0x000fc40000010000 */
[----:B------:R-:W-:Y:S02]  /*dff0*/  FMUL.FTZ R53, R156, UR43 ;  /* 0x0000002b9c357c20 */ /* 0x000fe40008410000 */
[----:B------:R-:W-:Y:S02]  /*e000*/  FADD.FTZ R82, R2, R55 ;  /* 0x0000003702527221 */ /* 0x000fe40000010000 */
[----:B------:R-:W-:Y:S02]  /*e010*/  FMUL.FTZ R2, R27, UR43 ;  /* 0x0000002b1b027c20 */ /* 0x000fe40008410000 */
[----:B------:R-:W-:Y:S02]  /*e020*/  FFMA.FTZ R70, R64, UR39, R53 ;  /* 0x0000002740467c23 */ /* 0x000fe40008010035 */
[----:B------:R-:W-:Y:S02]  /*e030*/  FMUL.FTZ R53, R28, UR43 ;  /* 0x0000002b1c357c20 */ /* 0x000fe40008410000 */
[----:B-1----:R-:W-:-:S02]  /*e040*/  FFMA.FTZ R57, R153, UR39, R2 ;  /* 0x0000002799397c23 */ /* 0x002fc40008010002 */
[----:B------:R-:W-:Y:S02]  /*e050*/  FMUL.FTZ R2, R29, UR43 ;  /* 0x0000002b1d027c20 */ /* 0x000fe40008410000 */
[----:B------:R-:W-:Y:S02]  /*e060*/  FFMA.FTZ R60, R152, UR39, -R53 ;  /* 0x00000027983c7c23 */ /* 0x000fe40008010835 */
[----:B------:R-:W-:Y:S02]  /*e070*/  FFMA.FTZ R55, R77, UR39, -R2 ;  /* 0x000000274d377c23 */ /* 0x000fe40008010802 */
[----:B------:R-:W-:Y:S02]  /*e080*/  FMUL.FTZ R53, R0, UR43 ;  /* 0x0000002b00357c20 */ /* 0x000fe40008410000 */
[----:B------:R-:W-:Y:S02]  /*e090*/  FMUL.FTZ R2, R31, UR43 ;  /* 0x0000002b1f027c20 */ /* 0x000fe40008410000 */
[----:B------:R-:W-:Y:S01]  /*e0a0*/  FADD.FTZ R4, R4, R21 ;  /* 0x0000001504047221 */ /* 0x000fe20000010000 */
[----:B------:R-:W-:Y:S01]  /*e0b0*/  MOV R21, UR34 ;  /* 0x0000002200157c02 */ /* 0x000fe20008000f00 */
[----:B------:R-:W-:-:S02]  /*e0c0*/  FFMA.FTZ R52, R30, UR39, -R53 ;  /* 0x000000271e347c23 */ /* 0x000fc40008010835 */
[----:B------:R-:W-:Y:S01]  /*e0d0*/  FFMA.FTZ R53, R33, UR39, -R2 ;  /* 0x0000002721357c23 */ /* 0x000fe20008010802 */
[----:B--2---:R-:W-:Y:S01]  /*e0e0*/  LEA R69, R21, -R150, 0x1 ;  /* 0x8000009615457211 */ /* 0x004fe200078e08ff */
[----:B------:R-:W-:Y:S02]  /*e0f0*/  FMUL.FTZ R65, R12, UR43 ;  /* 0x0000002b0c417c20 */ /* 0x000fe40008410000 */
[----:B------:R-:W-:Y:S01]  /*e100*/  FMUL.FTZ R2, R9, UR43 ;  /* 0x0000002b09027c20 */ /* 0x000fe20008410000 */
[----:B------:R-:W-:Y:S01]  /*e110*/  ISETP.GE.AND P0, PT, R69, 0x1, PT ;  /* 0x000000014500780c */ /* 0x000fe20003f06270 */
[----:B0-----:R-:W-:Y:S02]  /*e120*/  FFMA.FTZ R40, R6, UR39, -R61 ;  /* 0x0000002706287c23 */ /* 0x001fe4000801083d */
[----:B------:R-:W-:Y:S02]  /*e130*/  FFMA.FTZ R65, R34, UR39, -R65 ;  /* 0x0000002722417c23 */ /* 0x000fe40008010841 */
[----:B------:R-:W-:-:S02]  /*e140*/  FFMA.FTZ R61, R5, UR39, -R2 ;  /* 0x00000027053d7c23 */ /* 0x000fc40008010802 */
[----:B------:R-:W-:Y:S02]  /*e150*/  FMUL.FTZ R34, R11, UR43 ;  /* 0x0000002b0b227c20 */ /* 0x000fe40008410000 */
[----:B------:R-:W-:Y:S02]  /*e160*/  FMUL.FTZ R5, R16, UR43 ;  /* 0x0000002b10057c20 */ /* 0x000fe40008410000 */
[----:B------:R-:W-:Y:S02]  /*e170*/  FMUL.FTZ R2, R13, UR43 ;  /* 0x0000002b0d027c20 */ /* 0x000fe40008410000 */
[----:B------:R-:W-:Y:S02]  /*e180*/  FMUL.FTZ R35, R152, UR43 ;  /* 0x0000002b98237c20 */ /* 0x000fe40008410000 */
[C---:B------:R-:W-:Y:S02]  /*e190*/  FFMA.FTZ R34, R37.reuse, UR39, -R34 ;  /* 0x0000002725227c23 */ /* 0x040fe40008010822 */
[----:B------:R-:W-:-:S02]  /*e1a0*/  FMUL.FTZ R74, R37, UR43 ;  /* 0x0000002b254a7c20 */ /* 0x000fc40008410000 */
[C---:B------:R-:W-:Y:S02]  /*e1b0*/  FFMA.FTZ R37, R14.reuse, UR39, -R5 ;  /* 0x000000270e257c23 */ /* 0x040fe40008010805 */
[----:B------:R-:W-:Y:S02]  /*e1c0*/  FMUL.FTZ R71, R14, UR43 ;  /* 0x0000002b0e477c20 */ /* 0x000fe40008410000 */
[C---:B------:R-:W-:Y:S02]  /*e1d0*/  FFMA.FTZ R14, R17.reuse, UR39, -R2 ;  /* 0x00000027110e7c23 */ /* 0x040fe40008010802 */
[----:B------:R-:W-:Y:S02]  /*e1e0*/  FMUL.FTZ R72, R17, UR43 ;  /* 0x0000002b11487c20 */ /* 0x000fe40008410000 */
[----:B------:R-:W-:Y:S02]  /*e1f0*/  FFMA.FTZ R56, R28, UR39, R35 ;  /* 0x000000271c387c23 */ /* 0x000fe40008010023 */
[----:B------:R-:W-:-:S02]  /*e200*/  FMUL.FTZ R17, R20, UR43 ;  /* 0x0000002b14117c20 */ /* 0x000fc40008410000 */
[----:B------:R-:W-:Y:S02]  /*e210*/  FFMA.FTZ R81, R51, R46, R48 ;  /* 0x0000002e33517223 */ /* 0x000fe40000010030 */
[----:B------:R-:W-:Y:S02]  /*e220*/  FMUL.FTZ R35, R30, UR43 ;  /* 0x0000002b1e237c20 */ /* 0x000fe40008410000 */
[----:B------:R-:W-:Y:S02]  /*e230*/  FMUL.FTZ R2, R15, UR43 ;  /* 0x0000002b0f027c20 */ /* 0x000fe40008410000 */
[C---:B------:R-:W-:Y:S02]  /*e240*/  FFMA.FTZ R17, R18.reuse, UR39, -R17 ;  /* 0x0000002712117c23 */ /* 0x040fe40008010811 */
[----:B------:R-:W-:Y:S02]  /*e250*/  FMUL.FTZ R75, R18, UR43 ;  /* 0x0000002b124b7c20 */ /* 0x000fe40008410000 */
[----:B------:R-:W-:-:S02]  /*e260*/  FADD.FTZ R81, R4, R81 ;  /* 0x0000005104517221 */ /* 0x000fc40000010000 */
[----:B------:R-:W-:Y:S02]  /*e270*/  FFMA.FTZ R50, R0, UR39, R35 ;  /* 0x0000002700327c23 */ /* 0x000fe40008010023 */
[----:B------:R-:W-:Y:S02]  /*e280*/  FMUL.FTZ R5, R24, UR43 ;  /* 0x0000002b18057c20 */ /* 0x000fe40008410000 */
[----:B------:R-:W-:Y:S02]  /*e290*/  FFMA.FTZ R18, R41, UR39, -R2 ;  /* 0x0000002729127c23 */ /* 0x000fe40008010802 */
[----:B------:R-:W-:Y:S02]  /*e2a0*/  FMUL.FTZ R79, R64, UR43 ;  /* 0x0000002b404f7c20 */ /* 0x000fe40008410000 */
[----:B------:R-:W-:Y:S02]  /*e2b0*/  FMUL.FTZ R4, R153, UR43 ;  /* 0x0000002b99047c20 */ /* 0x000fe40008410000 */
[----:B------:R-:W-:-:S02]  /*e2c0*/  FMUL.FTZ R54, R77, UR43 ;  /* 0x0000002b4d367c20 */ /* 0x000fc40008410000 */
[----:B------:R-:W-:Y:S02]  /*e2d0*/  FMUL.FTZ R48, R33, UR43 ;  /* 0x0000002b21307c20 */ /* 0x000fe40008410000 */
[----:B------:R-:W-:Y:S02]  /*e2e0*/  FMUL.FTZ R35, R8, R119 ;  /* 0x0000007708237220 */ /* 0x000fe40000410000 */
[----:B------:R-:W-:Y:S02]  /*e2f0*/  FMUL.FTZ R62, R9, R120 ;  /* 0x00000078093e7220 */ /* 0x000fe40000410000 */
[----:B------:R-:W-:Y:S02]  /*e300*/  FMUL.FTZ R76, R19, UR43 ;  /* 0x0000002b134c7c20 */ /* 0x000fe40008410000 */
[----:B------:R-:W-:Y:S02]  /*e310*/  FMUL.FTZ R2, R41, UR43 ;  /* 0x0000002b29027c20 */ /* 0x000fe40008410000 */
[----:B------:R-:W-:-:S02]  /*e320*/  FMUL.FTZ R73, R78, UR43 ;  /* 0x0000002b4e497c20 */ /* 0x000fc40008410000 */
[----:B------:R-:W-:Y:S02]  /*e330*/  FMUL.FTZ R80, R3, UR43 ;  /* 0x0000002b03507c20 */ /* 0x000fe40008410000 */
[----:B------:R-:W-:Y:S02]  /*e340*/  FADD.FTZ R10, R59, R10 ;  /* 0x0000000a3b0a7221 */ /* 0x000fe40000010000 */
[----:B------:R-:W-:Y:S02]  /*e350*/  FFMA.FTZ R41, R78, UR39, -R5 ;  /* 0x000000274e297c23 */ /* 0x000fe40008010805 */
[----:B------:R-:W-:Y:S02]  /*e360*/  FFMA.FTZ R207, R138, -R120, R207 ;  /* 0x800000788acf7223 */ /* 0x000fe400000100cf */
[----:B------:R-:W-:Y:S02]  /*e370*/  FFMA.FTZ R208, R137, -R119, R208 ;  /* 0x8000007789d07223 */ /* 0x000fe400000100d0 */
[----:B------:R-:W-:-:S02]  /*e380*/  FFMA.FTZ R79, R156, UR39, -R79 ;  /* 0x000000279c4f7c23 */ /* 0x000fc4000801084f */
[----:B------:R-:W-:Y:S02]  /*e390*/  FFMA.FTZ R59, R27, UR39, -R4 ;  /* 0x000000271b3b7c23 */ /* 0x000fe40008010804 */
[----:B------:R-:W-:Y:S02]  /*e3a0*/  FFMA.FTZ R54, R29, UR39, R54 ;  /* 0x000000271d367c23 */ /* 0x000fe40008010036 */
[----:B------:R-:W-:Y:S02]  /*e3b0*/  FFMA.FTZ R48, R31, UR39, R48 ;  /* 0x000000271f307c23 */ /* 0x000fe40008010030 */
[----:B------:R-:W-:Y:S02]  /*e3c0*/  FMUL.FTZ R6, R6, R119 ;  /* 0x0000007706067220 */ /* 0x000fe40000410000 */
[----:B------:R-:W-:Y:S02]  /*e3d0*/  FFMA.FTZ R63, R8, UR39, R63 ;  /* 0x00000027083f7c23 */ /* 0x000fe4000801003f */
[----:B------:R-:W-:-:S02]  /*e3e0*/  FMUL.FTZ R83, R195, R35 ;  /* 0x00000023c3537220 */ /* 0x000fc40000410000 */
[----:B------:R-:W-:Y:S02]  /*e3f0*/  FFMA.FTZ R68, R9, UR39, R68 ;  /* 0x0000002709447c23 */ /* 0x000fe40008010044 */
[----:B------:R-:W-:Y:S02]  /*e400*/  FMUL.FTZ R85, R196, R62 ;  /* 0x0000003ec4557220 */ /* 0x000fe40000410000 */
[----:B------:R-:W-:Y:S02]  /*e410*/  FFMA.FTZ R67, R12, UR39, R67 ;  /* 0x000000270c437c23 */ /* 0x000fe40008010043 */
[----:B------:R-:W-:Y:S02]  /*e420*/  FFMA.FTZ R74, R11, UR39, R74 ;  /* 0x000000270b4a7c23 */ /* 0x000fe4000801004a */
[----:B------:R-:W-:Y:S02]  /*e430*/  FFMA.FTZ R71, R16, UR39, R71 ;  /* 0x0000002710477c23 */ /* 0x000fe40008010047 */
[----:B------:R-:W-:-:S02]  /*e440*/  FFMA.FTZ R72, R13, UR39, R72 ;  /* 0x000000270d487c23 */ /* 0x000fc40008010048 */
[----:B------:R-:W-:Y:S02]  /*e450*/  FFMA.FTZ R76, R3, UR39, -R76 ;  /* 0x00000027034c7c23 */ /* 0x000fe4000801084c */
[----:B------:R-:W-:Y:S02]  /*e460*/  FFMA.FTZ R75, R20, UR39, R75 ;  /* 0x00000027144b7c23 */ /* 0x000fe4000801004b */
[----:B------:R-:W-:Y:S02]  /*e470*/  FFMA.FTZ R78, R15, UR39, R2 ;  /* 0x000000270f4e7c23 */ /* 0x000fe40008010002 */
[----:B------:R-:W-:Y:S02]  /*e480*/  FFMA.FTZ R73, R24, UR39, R73 ;  /* 0x0000002718497c23 */ /* 0x000fe40008010049 */
        /* <DEDUP_REMOVED lines=35> */
.L_x_820:
[----:B------:R-:W-:Y:S05]  /*e6c0*/  BSYNC B0 ;  /* 0x0000000000007941 */ /* 0x000fea0003800000 */
.L_x_819:
[----:B------:R-:W-:Y:S01]  /*e6d0*/  ULDC.64 UR34, c[0x0][0x2b8] ;  /* 0x0000ae0000227ab9 */ /* 0x000fe20000000a00 */
[-C--:B------:R-:W-:Y:S01]  /*e6e0*/  FFMA.FTZ R85, R207, R84.reuse, -R85 ;  /* 0x00000054cf557223 */ /* 0x080fe20000010855 */
[----:B------:R-:W-:Y:S01]  /*e6f0*/  USHF.R.U32.HI UR36, URZ, 0x1, UR35 ;  /* 0x000000013f247899 */ /* 0x000fe20008011623 */
[----:B------:R-:W-:Y:S01]  /*e700*/  FMUL.FTZ R84, R196, R84 ;  /* 0x00000054c4547220 */ /* 0x000fe20000410000 */
[----:B------:R-:W-:Y:S01]  /*e710*/  USHF.R.U64 UR34, UR34, 0x1, UR35 ;  /* 0x0000000122227899 */ /* 0x000fe20008001223 */
[----:B------:R-:W-:Y:S01]  /*e720*/  FFMA.FTZ R83, R208, R6, -R83 ;  /* 0x00000006d0537223 */ /* 0x000fe20000010853 */
[----:B------:R-:W-:Y:S01]  /*e730*/  UIMAD UR39, UR36, UR12, URZ ;  /* 0x0000000c242772a4 */ /* 0x000fe2000f8e023f */
[----:B------:R-:W-:Y:S01]  /*e740*/  FFMA.FTZ R84, R62, R207, R84 ;  /* 0x000000cf3e547223 */ /* 0x000fe20000010054 */
[----:B------:R-:W-:Y:S01]  /*e750*/  UIMAD.WIDE.U32 UR36, UR34, UR12, URZ ;  /* 0x0000000c222472a5 */ /* 0x000fe2000f8e003f */
[----:B------:R-:W-:Y:S01]  /*e760*/  FADD.FTZ R82, R82, R85 ;  /* 0x0000005552527221 */ /* 0x000fe20000010000 */
[----:B------:R-:W-:Y:S01]  /*e770*/  UIMAD UR39, UR13, UR34, UR39 ;  /* 0x000000220d2772a4 */ /* 0x000fe2000f8e0227 */
[----:B------:R-:W-:Y:S01]  /*e780*/  FADD.FTZ R84, R81, R84 ;  /* 0x0000005451547221 */ /* 0x000fe20000010000 */
[----:B------:R-:W-:Y:S01]  /*e790*/  ULDC UR42, c[0x0][0x174] ;  /* 0x00005d00002a7ab9 */ /* 0x000fe20000000800 */
[----:B------:R-:W-:Y:S01]  /*e7a0*/  FADD.FTZ R81, R7, -R58 ;  /* 0x8000003a07517221 */ /* 0x000fe20000010000 */
[----:B------:R-:W-:Y:S01]  /*e7b0*/  ULDC.64 UR34, c[0x0][0x2c0] ;  /* 0x0000b00000227ab9 */ /* 0x000fe20000000a00 */
[-C--:B------:R-:W-:Y:S01]  /*e7c0*/  FMUL.FTZ R58, R31, R118.reuse ;  /* 0x000000761f3a7220 */ /* 0x080fe20000410000 */
[----:B------:R-:W-:Y:S01]  /*e7d0*/  UIADD3 UR37, UR37, UR39, URZ ;  /* 0x0000002725257290 */ /* 0x000fe2000fffe03f */
[----:B------:R-:W-:Y:S01]  /*e7e0*/  FADD.FTZ R83, R82, R83 ;  /* 0x0000005352537221 */ /* 0x000fe20000010000 */
[----:B------:R-:W-:Y:S01]  /*e7f0*/  UIMAD UR39, UR15, UR34, URZ ;  /* 0x000000220f2772a4 */ /* 0x000fe2000f8e023f */
[-C--:B------:R-:W-:Y:S01]  /*e800*/  FFMA.FTZ R209, R136, -R118.reuse, R209 ;  /* 0x8000007688d17223 */ /* 0x080fe200000100d1 */
[----:B------:R-:W-:Y:S01]  /*e810*/  UIMAD.WIDE.U32 UR36, UR14, UR34, UR36 ;  /* 0x000000220e2472a5 */ /* 0x000fe2000f8e0024 */
[-C--:B------:R-:W-:Y:S01]  /*e820*/  FMUL.FTZ R82, R0, R117.reuse ;  /* 0x0000007500527220 */ /* 0x080fe20000410000 */
[----:B------:R-:W-:Y:S01]  /*e830*/  UIMAD UR39, UR14, UR35, UR39 ;  /* 0x000000230e2772a4 */ /* 0x000fe2000f8e0227 */
[----:B------:R-:W-:Y:S01]  /*e840*/  FMUL.FTZ R2, R33, R118 ;  /* 0x0000007621027220 */ /* 0x000fe20000410000 */
[----:B------:R-:W-:Y:S01]  /*e850*/  BSSY B0, `(.L_x_821) ;  /* 0x0000055000007945 */ /* 0x000fe20003800000 */
[----:B0-----:R-:W-:Y:S01]  /*e860*/  FMUL.FTZ R4, R194, R58 ;  /* 0x0000003ac2047220 */ /* 0x001fe20000410000 */
[----:B------:R-:W-:Y:S01]  /*e870*/  ULDC.64 UR34, c[0x0][0x320] ;  /* 0x0000c80000227ab9 */ /* 0x000fe20000000a00 */
[----:B------:R-:W-:Y:S01]  /*e880*/  FMUL.FTZ R6, R195, R6 ;  /* 0x00000006c3067220 */ /* 0x000fe20000410000 */
[----:B------:R-:W-:Y:S01]  /*e890*/  UIADD3 UR39, UR39, UR37, URZ ;  /* 0x0000002527277290 */ /* 0x000fe2000fffe03f */
[-C--:B------:R-:W-:Y:S01]  /*e8a0*/  FFMA.FTZ R33, R135, -R117.reuse, R210 ;  /* 0x8000007587217223 */ /* 0x080fe200000100d2 */
[----:B------:R-:W-:Y:S01]  /*e8b0*/  ULEA UR37, UP0, UR36, UR34, 0x3 ;  /* 0x0000002224257291 */ /* 0x000fe2000f80183f */
[----:B------:R-:W-:Y:S01]  /*e8c0*/  FMUL.FTZ R30, R30, R117 ;  /* 0x000000751e1e7220 */ /* 0x000fe20000410000 */
[----:B------:R-:W-:Y:S01]  /*e8d0*/  UIADD3 UR34, UR6, -UR42, URZ ;  /* 0x8000002a06227290 */ /* 0x000fe2000fffe03f */
[----:B------:R-:W-:Y:S01]  /*e8e0*/  FMUL.FTZ R5, R193, R82 ;  /* 0x00000052c1057220 */ /* 0x000fe20000410000 */
[----:B------:R-:W-:Y:S01]  /*e8f0*/  ULEA.HI.X UR35, UR36, UR35, UR39, 0x3, UP0 ;  /* 0x0000002324237291 */ /* 0x000fe200080f1c27 */
[----:B------:R-:W-:Y:S01]  /*e900*/  FFMA.FTZ R4, R209, R2, -R4 ;  /* 0x00000002d1047223 */ /* 0x000fe20000010804 */
[----:B------:R-:W-:Y:S01]  /*e910*/  UIMAD UR34, UR34, -0x1000, URZ ;  /* 0xfffff000222278a4 */ /* 0x000fe2000f8e023f */
[----:B------:R-:W-:Y:S01]  /*e920*/  FFMA.FTZ R3, R35, R208, R6 ;  /* 0x000000d023037223 */ /* 0x000fe20000010006 */
[----:B------:R-:W-:Y:S01]  /*e930*/  USHF.L.U32 UR36, UR8, 0x2, URZ ;  /* 0x0000000208247899 */ /* 0x000fe2000800063f */
[----:B------:R-:W-:Y:S01]  /*e940*/  FMUL.FTZ R2, R194, R2 ;  /* 0x00000002c2027220 */ /* 0x000fe20000410000 */
[----:B------:R-:W-:Y:S01]  /*e950*/  ISETP.GE.AND P1, PT, R69, 0x101, PT ;  /* 0x000001014500780c */ /* 0x000fe20003f26270 */
[----:B------:R-:W-:Y:S01]  /*e960*/  FFMA.FTZ R5, R33, R30, -R5 ;  /* 0x0000001e21057223 */ /* 0x000fe20000010805 */
[----:B------:R-:W-:Y:S01]  /*e970*/  MOV R7, UR34 ;  /* 0x0000002200077c02 */ /* 0x000fe20008000f00 */
[----:B------:R-:W-:Y:S01]  /*e980*/  FADD.FTZ R3, R84, R3 ;  /* 0x0000000354037221 */ /* 0x000fe20000010000 */
[----:B------:R-:W-:Y:S01]  /*e990*/  ISETP.GE.AND P2, PT, R69, 0x181, PT ;  /* 0x000001814500780c */ /* 0x000fe20003f46270 */
[----:B------:R-:W-:-:S02]  /*e9a0*/  FFMA.FTZ R2, R58, R209, R2 ;  /* 0x000000d13a027223 */ /* 0x000fc40000010002 */
[----:B------:R-:W-:Y:S02]  /*e9b0*/  FMUL.FTZ R30, R193, R30 ;  /* 0x0000001ec11e7220 */ /* 0x000fe40000410000 */
[----:B------:R-:W-:Y:S01]  /*e9c0*/  FADD.FTZ R3, R3, R2 ;  /* 0x0000000203037221 */ /* 0x000fe20000010000 */
[----:B------:R-:W-:Y:S01]  /*e9d0*/  LEA R2, P0, R150, UR37, 0x2 ;  /* 0x0000002596027c11 */ /* 0x000fe2000f8010ff */
[----:B------:R-:W-:Y:S01]  /*e9e0*/  FFMA.FTZ R30, R82, R33, R30 ;  /* 0x00000021521e7223 */ /* 0x000fe2000001001e */
[----:B------:R-:W-:Y:S01]  /*e9f0*/  USHF.L.U64.HI UR37, UR8, 0x2, UR9 ;  /* 0x0000000208257899 */ /* 0x000fe20008010209 */
[----:B------:R-:W-:Y:S02]  /*ea00*/  FADD.FTZ R4, R83, R4 ;  /* 0x0000000453047221 */ /* 0x000fe40000010000 */
[----:B------:R-:W-:Y:S01]  /*ea10*/  FADD.FTZ R6, R3, R30 ;  /* 0x0000001e03067221 */ /* 0x000fe20000010000 */
[----:B------:R-:W-:Y:S01]  /*ea20*/  LEA.HI.X R3, R150, UR35, RZ, 0x2, P0 ;  /* 0x0000002396037c11 */ /* 0x000fe200080f14ff */
[-C--:B------:R-:W-:Y:S01]  /*ea30*/  FMUL.FTZ R30, R29, R116.reuse ;  /* 0x000000741d1e7220 */ /* 0x080fe20000410000 */
[----:B------:R-:W-:Y:S01]  /*ea40*/  ULDC.64 UR34, c[0x0][0x2d0] ;  /* 0x0000b40000227ab9 */ /* 0x000fe20000000a00 */
[----:B------:R-:W-:Y:S01]  /*ea50*/  FADD.FTZ R4, R4, R5 ;  /* 0x0000000504047221 */ /* 0x000fe20000010000 */
[----:B------:R-:W-:Y:S01]  /*ea60*/  ISETP.GE.AND P0, PT, R69, 0x81, PT ;  /* 0x000000814500780c */ /* 0x000fe20003f06270 */
[-C--:B------:R-:W-:Y:S01]  /*ea70*/  FFMA.FTZ R211, R134, -R116.reuse, R211 ;  /* 0x8000007486d37223 */ /* 0x080fe200000100d3 */
[----:B------:R-:W-:Y:S01]  /*ea80*/  UIMAD UR34, UR37, UR34, URZ ;  /* 0x00000022252272a4 */ /* 0x000fe2000f8e023f */
[----:B------:R-:W-:-:S02]  /*ea90*/  FMUL.FTZ R5, R77, R116 ;  /* 0x000000744d057220 */ /* 0x000fc40000410000 */
[----:B------:R-:W-:Y:S01]  /*eaa0*/  FMUL.FTZ R84, R192, R30 ;  /* 0x0000001ec0547220 */ /* 0x000fe20000410000 */
[----:B------:R-:W-:Y:S01]  /*eab0*/  UIMAD UR34, UR36, UR35, UR34 ;  /* 0x00000023242272a4 */ /* 0x000fe2000f8e0222 */
[----:B------:R-:W-:-:S04]  /*eac0*/  IMAD.WIDE R2, R7, 0x4, R2 ;  /* 0x0000000407027825 */ /* 0x000fc800078e0202 */
[----:B------:R-:W-:Y:S02]  /*ead0*/  FFMA.FTZ R7, R211, R5, -R84 ;  /* 0x00000005d3077223 */ /* 0x000fe40000010854 */
[----:B------:R-:W-:Y:S02]  /*eae0*/  FMUL.FTZ R77, R64, R113 ;  /* 0x00000071404d7220 */ /* 0x000fe40000410000 */
[----:B------:R-:W-:Y:S02]  /*eaf0*/  FMUL.FTZ R5, R192, R5 ;  /* 0x00000005c0057220 */ /* 0x000fe40000410000 */
[----:B------:R-:W-:Y:S02]  /*eb00*/  FMUL.FTZ R83, R156, R113 ;  /* 0x000000719c537220 */ /* 0x000fe40000410000 */
[C---:B------:R-:W-:Y:S01]  /*eb10*/  FMUL.FTZ R87, R66.reuse, R79 ;  /* 0x0000004f42577220 */ /* 0x040fe20000410000 */
[----:B------:R-:W-:Y:S01]  /*eb20*/  MOV R79, UR36 ;  /* 0x00000024004f7c02 */ /* 0x000fe20008000f00 */
[----:B------:R-:W-:-:S02]  /*eb30*/  FMUL.FTZ R84, R66, R77 ;  /* 0x0000004d42547220 */ /* 0x000fc40000410000 */
[----:B------:R-:W-:Y:S02]  /*eb40*/  FFMA.FTZ R5, R30, R211, R5 ;  /* 0x000000d31e057223 */ /* 0x000fe40000010005 */
[----:B------:R-:W-:Y:S02]  /*eb50*/  FMUL.FTZ R86, R66, R83 ;  /* 0x0000005342567220 */ /* 0x000fe40000410000 */
[----:B------:R-:W-:Y:S02]  /*eb60*/  FMUL.FTZ R66, R28, R115 ;  /* 0x000000731c427220 */ /* 0x000fe40000410000 */
[----:B------:R-:W-:Y:S02]  /*eb70*/  FADD.FTZ R5, R6, R5 ;  /* 0x0000000506057221 */ /* 0x000fe40000010000 */
[----:B------:R-:W-:-:S04]  /*eb80*/  IMAD.WIDE.U32 R2, R79, c[0x0][0x2d0], R2 ;  /* 0x0000b4004f027a25 */ /* 0x000fc800078e0002 */
[-C--:B------:R-:W-:Y:S01]  /*eb90*/  FFMA.FTZ R79, R133, -R115.reuse, R212 ;  /* 0x80000073854f7223 */ /* 0x080fe200000100d4 */
[----:B------:R-:W-:Y:S01]  /*eba0*/  IADD3 R3, R3, UR34, RZ ;  /* 0x0000002203037c10 */ /* 0x000fe2000fffe0ff */
[----:B------:R-:W-:Y:S02]  /*ebb0*/  FMUL.FTZ R152, R152, R115 ;  /* 0x0000007398987220 */ /* 0x000fe40000410000 */
[----:B------:R-:W-:Y:S02]  /*ebc0*/  FMUL.FTZ R6, R205, R66 ;  /* 0x00000042cd067220 */ /* 0x000fe40000410000 */
[----:B------:R-:W-:Y:S02]  /*ebd0*/  FADD.FTZ R4, R4, R7 ;  /* 0x0000000704047221 */ /* 0x000fe40000010000 */
[----:B------:R-:W-:Y:S02]  /*ebe0*/  FFMA.FTZ R214, R131, -R113, R214 ;  /* 0x8000007183d67223 */ /* 0x000fe400000100d6 */
[----:B------:R-:W-:-:S02]  /*ebf0*/  FFMA.FTZ R7, R79, R152, -R6 ;  /* 0x000000984f077223 */ /* 0x000fc40000010806 */
[----:B------:R-:W-:Y:S02]  /*ec00*/  FMUL.FTZ R152, R205, R152 ;  /* 0x00000098cd987220 */ /* 0x000fe40000410000 */
[-C--:B------:R-:W-:Y:S02]  /*ec10*/  FMUL.FTZ R27, R27, R114.reuse ;  /* 0x000000721b1b7220 */ /* 0x080fe40000410000 */
[----:B------:R-:W-:Y:S02]  /*ec20*/  FFMA.FTZ R88, R214, R83, -R84 ;  /* 0x00000053d6587223 */ /* 0x000fe40000010854 */
[-C--:B------:R-:W-:Y:S02]  /*ec30*/  FFMA.FTZ R84, R132, -R114.reuse, R213 ;  /* 0x8000007284547223 */ /* 0x080fe400000100d5 */
[----:B------:R-:W-:Y:S02]  /*ec40*/  FMUL.FTZ R83, R153, R114 ;  /* 0x0000007299537220 */ /* 0x000fe40000410000 */
[----:B------:R-:W-:-:S02]  /*ec50*/  FFMA.FTZ R152, R66, R79, R152 ;  /* 0x0000004f42987223 */ /* 0x000fc40000010098 */
[C---:B------:R-:W-:Y:S02]  /*ec60*/  FMUL.FTZ R6, R206.reuse, R27 ;  /* 0x0000001bce067220 */ /* 0x040fe40000410000 */
[----:B------:R-:W-:Y:S02]  /*ec70*/  FADD.FTZ R5, R5, R152 ;  /* 0x0000009805057221 */ /* 0x000fe40000010000 */
[----:B------:R-:W-:Y:S02]  /*ec80*/  FFMA.FTZ R6, R83, R84, R6 ;  /* 0x0000005453067223 */ /* 0x000fe40000010006 */
[----:B------:R-:W-:Y:S02]  /*ec90*/  FMUL.FTZ R85, R206, R83 ;  /* 0x00000053ce557220 */ /* 0x000fe40000410000 */
[----:B------:R-:W-:Y:S01]  /*eca0*/  FADD.FTZ R6, R5, R6 ;  /* 0x0000000605067221 */ /* 0x000fe20000010000 */
[----:B------:R-:W-:Y:S01]  /*ecb0*/  IADD3 R5, R150, 0x80, RZ ;  /* 0x0000008096057810 */ /* 0x000fe20007ffe0ff */
[----:B------:R-:W-:-:S02]  /*ecc0*/  FFMA.FTZ R85, R84, R27, -R85 ;  /* 0x0000001b54557223 */ /* 0x000fc40000010855 */
[----:B------:R-:W-:Y:S01]  /*ecd0*/  FADD.FTZ R4, R4, R7 ;  /* 0x0000000704047221 */ /* 0x000fe20000010000 */
[----:B------:R-:W-:Y:S01]  /*ece0*/  LEA.HI.SX32 R5, R5, R150, 0x1b ;  /* 0x0000009605057211 */ /* 0x000fe200078fdaff */
[-C--:B------:R-:W-:Y:S01]  /*ecf0*/  FFMA.FTZ R27, R77, R214.reuse, R86 ;  /* 0x000000d64d1b7223 */ /* 0x080fe20000010056 */
[----:B------:R-:W-:Y:S01]  /*ed00*/  IADD3 R7, R150, 0x100, RZ ;  /* 0x0000010096077810 */ /* 0x000fe20007ffe0ff */
[----:B------:R-:W-:Y:S02]  /*ed10*/  FADD.FTZ R85, R4, R85 ;  /* 0x0000005504557221 */ /* 0x000fe40000010000 */
[----:B------:R-:W-:Y:S01]  /*ed20*/  FFMA.FTZ R70, R70, R214, R87 ;  /* 0x000000d646467223 */ /* 0x000fe20000010057 */
[----:B------:R-:W0:Y:S01]  /*ed30*/  LDS R5, [R5.X4+0x4400] ;  /* 0x0044000005057984 */ /* 0x000e220000004800 */
[----:B------:R-:W-:Y:S01]  /*ed40*/  FADD.FTZ R27, R6, R27 ;  /* 0x0000001b061b7221 */ /* 0x000fe20000010000 */
[----:B------:R-:W-:Y:S01]  /*ed50*/  IADD3 R87, R150, 0x180, RZ ;  /* 0x0000018096577810 */ /* 0x000fe20007ffe0ff */
[----:B------:R-:W-:Y:S01]  /*ed60*/  FADD.FTZ R85, R85, R88 ;  /* 0x0000005855557221 */ /* 0x000fe20000010000 */
[----:B------:R-:W-:Y:S01]  /*ed70*/  LEA.HI.SX32 R7, R7, R150, 0x1b ;  /* 0x0000009607077211 */ /* 0x000fe200078fdaff */
[----:B------:R-:W-:Y:S05]  /*ed80*/  @!P0 BRA `(.L_x_822) ;  /* 0x0000001000008947 */ /* 0x000fea0003800000 */
[----:B0-----:R0:W-:Y:S02]  /*ed90*/  RED.E.ADD.F32.FTZ.RN.STRONG.GPU [R2.64+-0x3e00], R5 ;  /* 0xffc200050200798e */ /* 0x0011e4000c10e7a0 */
.L_x_822:
[----:B------:R-:W-:Y:S05]  /*eda0*/  BSYNC B0 ;  /* 0x0000000000007941 */ /* 0x000fea0003800000 */
.L_x_821:
[----:B------:R-:W1:Y:S01]  /*edb0*/  LDS R7, [R7.X4+0x4600] ;  /* 0x0046000007077984 */ /* 0x000e620000004800 */
[----:B------:R-:W-:Y:S01]  /*edc0*/  BSSY B0, `(.L_x_823) ;  /* 0x0000004000007945 */ /* 0x000fe20003800000 */
[----:B------:R-:W-:Y:S01]  /*edd0*/  LEA.HI.SX32 R87, R87, R150, 0x1b ;  /* 0x0000009657577211 */ /* 0x000fe200078fdaff */
[----:B------:R-:W-:Y:S05]  /*ede0*/  @!P1 BRA `(.L_x_824) ;  /* 0x0000001000009947 */ /* 0x000fea0003800000 */
[----:B-1----:R1:W-:Y:S02]  /*edf0*/  RED.E.ADD.F32.FTZ.RN.STRONG.GPU [R2.64+-0x3c00], R7 ;  /* 0xffc400070200798e */ /* 0x0023e4000c10e7a0 */
.L_x_824:
[----:B------:R-:W-:Y:S05]  /*ee00*/  BSYNC B0 ;  /* 0x0000000000007941 */ /* 0x000fea0003800000 */
.L_x_823:
[----:B------:R-:W2:Y:S01]  /*ee10*/  LDS R87, [R87.X4+0x4800] ;  /* 0x0048000057577984 */ /* 0x000ea20000004800 */
[----:B------:R-:W-:Y:S01]  /*ee20*/  BSSY B0, `(.L_x_825) ;  /* 0x0000005000007945 */ /* 0x000fe20003800000 */
[----:B------:R-:W-:-:S02]  /*ee30*/  IADD3 R89, R150, 0x200, RZ ;  /* 0x0000020096597810 */ /* 0x000fc40007ffe0ff */
[----:B0-----:R-:W-:Y:S01]  /*ee40*/  IADD3 R5, R150, 0x280, RZ ;  /* 0x0000028096057810 */ /* 0x001fe20007ffe0ff */
[----:B------:R-:W-:Y:S05]  /*ee50*/  @!P2 BRA `(.L_x_826) ;  /* 0x000000100000a947 */ /* 0x000fea0003800000 */
[----:B--2---:R0:W-:Y:S02]  /*ee60*/  RED.E.ADD.F32.FTZ.RN.STRONG.GPU [R2.64+-0x3a00], R87 ;  /* 0xffc600570200798e */ /* 0x0041e4000c10e7a0 */
.L_x_826:
[----:B------:R-:W-:Y:S05]  /*ee70*/  BSYNC B0 ;  /* 0x0000000000007941 */ /* 0x000fea0003800000 */
.L_x_825:
[-C--:B------:R-:W-:Y:S01]  /*ee80*/  LEA.HI.SX32 R4, R89, R150.reuse, 0x1b ;  /* 0x0000009659047211 */ /* 0x080fe200078fdaff */
[----:B------:R-:W-:Y:S01]  /*ee90*/  BSSY B0, `(.L_x_827) ;  /* 0x000000d000007945 */ /* 0x000fe20003800000 */
[----:B------:R-:W-:Y:S02]  /*eea0*/  LEA.HI.SX32 R6, R5, R150, 0x1b ;  /* 0x0000009605067211 */ /* 0x000fe400078fdaff */
[C---:B------:R-:W-:Y:S01]  /*eeb0*/  ISETP.GE.AND P6, PT, R69.reuse, 0x201, PT ;  /* 0x000002014500780c */ /* 0x040fe20003fc6270 */
[----:B------:R3:W4:Y:S01]  /*eec0*/  LDS R5, [R4.X4+0x4a00] ;  /* 0x004a000004057984 */ /* 0x0007220000004800 */
[----:B-1----:R-:W-:Y:S02]  /*eed0*/  IADD3 R7, R150, 0x300, RZ ;  /* 0x0000030096077810 */ /* 0x002fe40007ffe0ff */
[C---:B------:R-:W-:Y:S02]  /*eee0*/  ISETP.GE.AND P0, PT, R69.reuse, 0x281, PT ;  /* 0x000002814500780c */ /* 0x040fe40003f06270 */
[----:B------:R-:W-:-:S02]  /*eef0*/  ISETP.GE.AND P1, PT, R69, 0x301, PT ;  /* 0x000003014500780c */ /* 0x000fc40003f26270 */
[C---:B------:R-:W-:Y:S02]  /*ef00*/  ISETP.GE.AND P2, PT, R69.reuse, 0x381, PT ;  /* 0x000003814500780c */ /* 0x040fe40003f46270 */
[C---:B------:R-:W-:Y:S02]  /*ef10*/  ISETP.GE.AND P3, PT, R69.reuse, 0x401, PT ;  /* 0x000004014500780c */ /* 0x040fe40003f66270 */
[C---:B------:R-:W-:Y:S02]  /*ef20*/  ISETP.GE.AND P4, PT, R69.reuse, 0x481, PT ;  /* 0x000004814500780c */ /* 0x040fe40003f86270 */
[----:B------:R-:W-:Y:S01]  /*ef30*/  ISETP.GE.AND P5, PT, R69, 0x501, PT ;  /* 0x000005014500780c */ /* 0x000fe20003fa6270 */
[----:B------:R-:W-:Y:S10]  /*ef40*/  @!P6 BRA `(.L_x_828) ;  /* 0x000000100000e947 */ /* 0x000ff40003800000 */
[----:B---34-:R1:W-:Y:S02]  /*ef50*/  RED.E.ADD.F32.FTZ.RN.STRONG.GPU [R2.64+-0x3800], R5 ;  /* 0xffc800050200798e */ /* 0x0183e4000c10e7a0 */
.L_x_828:
[----:B---3--:R-:W-:Y:S05]  /*ef60*/  BSYNC B0 ;  /* 0x0000000000007941 */ /* 0x008fea0003800000 */
.L_x_827:
[----:B-1--4-:R1:W3:Y:S01]  /*ef70*/  LDS R5, [R6.X4+0x4c00] ;  /* 0x004c000006057984 */ /* 0x0122e20000004800 */
[----:B------:R-:W-:Y:S01]  /*ef80*/  BSSY B0, `(.L_x_829) ;  /* 0x0000005000007945 */ /* 0x000fe20003800000 */
[----:B0-2---:R-:W-:Y:S02]  /*ef90*/  IADD3 R87, R150, 0x380, RZ ;  /* 0x0000038096577810 */ /* 0x005fe40007ffe0ff */
[----:B------:R-:W-:Y:S01]  /*efa0*/  LEA.HI.SX32 R7, R7, R150, 0x1b ;  /* 0x0000009607077211 */ /* 0x000fe200078fdaff */
[----:B------:R-:W-:Y:S05]  /*efb0*/  @!P0 BRA `(.L_x_830) ;  /* 0x0000001000008947 */ /* 0x000fea0003800000 */
[----:B---3--:R0:W-:Y:S02]  /*efc0*/  RED.E.ADD.F32.FTZ.RN.STRONG.GPU [R2.64+-0x3600], R5 ;  /* 0xffca00050200798e */ /* 0x0081e4000c10e7a0 */
.L_x_830:
[----:B------:R-:W-:Y:S05]  /*efd0*/  BSYNC B0 ;  /* 0x0000000000007941 */ /* 0x000fea0003800000 */
.L_x_829:
[----:B------:R-:W2:Y:S01]  /*efe0*/  LDS R7, [R7.X4+0x4e00] ;  /* 0x004e000007077984 */ /* 0x000ea20000004800 */
[----:B------:R-:W-:Y:S01]  /*eff0*/  BSSY B0, `(.L_x_831) ;  /* 0x0000005000007945 */ /* 0x000fe20003800000 */
[----:B0--3--:R-:W-:-:S02]  /*f000*/  IADD3 R5, R150, 0x400, RZ ;  /* 0x0000040096057810 */ /* 0x009fc40007ffe0ff */
[----:B------:R-:W-:Y:S01]  /*f010*/  LEA.HI.SX32 R87, R87, R150, 0x1b ;  /* 0x0000009657577211 */ /* 0x000fe200078fdaff */
[----:B------:R-:W-:Y:S05]  /*f020*/  @!P1 BRA `(.L_x_832) ;  /* 0x0000001000009947 */ /* 0x000fea0003800000 */
[----:B--2---:R0:W-:Y:S02]  /*f030*/  RED.E.ADD.F32.FTZ.RN.STRONG.GPU [R2.64+-0x3400], R7 ;  /* 0xffcc00070200798e */ /* 0x0041e4000c10e7a0 */
.L_x_832:
[----:B------:R-:W-:Y:S05]  /*f040*/  BSYNC B0 ;  /* 0x0000000000007941 */ /* 0x000fea0003800000 */
.L_x_831:
[----:B------:R-:W3:Y:S01]  /*f050*/  LDS R87, [R87.X4+0x5000] ;  /* 0x0050000057577984 */ /* 0x000ee20000004800 */
[----:B------:R-:W-:Y:S01]  /*f060*/  BSSY B0, `(.L_x_833) ;  /* 0x0000005000007945 */ /* 0x000fe20003800000 */
[----:B0-2---:R-:W-:Y:S02]  /*f070*/  IADD3 R7, R150, 0x480, RZ ;  /* 0x0000048096077810 */ /* 0x005fe40007ffe0ff */
[----:B------:R-:W-:Y:S01]  /*f080*/  LEA.HI.SX32 R5, R5, R150, 0x1b ;  /* 0x0000009605057211 */ /* 0x000fe200078fdaff */
[----:B------:R-:W-:Y:S05]  /*f090*/  @!P2 BRA `(.L_x_834) ;  /* 0x000000100000a947 */ /* 0x000fea0003800000 */
[----:B---3--:R0:W-:Y:S02]  /*f0a0*/  RED.E.ADD.F32.FTZ.RN.STRONG.GPU [R2.64+-0x3200], R87 ;  /* 0xffce00570200798e */ /* 0x0081e4000c10e7a0 */
.L_x_834:
[----:B------:R-:W-:Y:S05]  /*f0b0*/  BSYNC B0 ;  /* 0x0000000000007941 */ /* 0x000fea0003800000 */
.L_x_833:
[----:B------:R-:W2:Y:S01]  /*f0c0*/  LDS R5, [R5.X4+0x5200] ;  /* 0x0052000005057984 */ /* 0x000ea20000004800 */
[----:B------:R-:W-:Y:S01]  /*f0d0*/  BSSY B0, `(.L_x_835) ;  /* 0x0000005000007945 */ /* 0x000fe20003800000 */
[----:B0--3--:R-:W-:Y:S02]  /*f0e0*/  IADD3 R87, R150, 0x500, RZ ;  /* 0x0000050096577810 */ /* 0x009fe40007ffe0ff */
[----:B------:R-:W-:Y:S01]  /*f0f0*/  LEA.HI.SX32 R7, R7, R150, 0x1b ;  /* 0x0000009607077211 */ /* 0x000fe200078fdaff */
[----:B------:R-:W-:Y:S05]  /*f100*/  @!P3 BRA `(.L_x_836) ;  /* 0x000000100000b947 */ /* 0x000fea0003800000 */
[----:B--2---:R0:W-:Y:S02]  /*f110*/  RED.E.ADD.F32.FTZ.RN.STRONG.GPU [R2.64+-0x3000], R5 ;  /* 0xffd000050200798e */ /* 0x0041e4000c10e7a0 */
.L_x_836:
[----:B------:R-:W-:Y:S05]  /*f120*/  BSYNC B0 ;  /* 0x0000000000007941 */ /* 0x000fea0003800000 */
.L_x_835:
[----:B------:R-:W3:Y:S01]  /*f130*/  LDS R7, [R7.X4+0x5400] ;  /* 0x0054000007077984 */ /* 0x000ee20000004800 */
[----:B------:R-:W-:Y:S01]  /*f140*/  BSSY B0, `(.L_x_837) ;  /* 0x0000004000007945 */ /* 0x000fe20003800000 */
[----:B------:R-:W-:Y:S01]  /*f150*/  LEA.HI.SX32 R87, R87, R150, 0x1b ;  /* 0x0000009657577211 */ /* 0x000fe200078fdaff */
[----:B------:R-:W-:Y:S05]  /*f160*/  @!P4 BRA `(.L_x_838) ;  /* 0x000000100000c947 */ /* 0x000fea0003800000 */
[----:B---3--:R3:W-:Y:S02]  /*f170*/  RED.E.ADD.F32.FTZ.RN.STRONG.GPU [R2.64+-0x2e00], R7 ;  /* 0xffd200070200798e */ /* 0x0087e4000c10e7a0 */
.L_x_838:
[----:B------:R-:W-:Y:S05]  /*f180*/  BSYNC B0 ;  /* 0x0000000000007941 */ /* 0x000fea0003800000 */
.L_x_837:
[----:B------:R-:W4:Y:S01]  /*f190*/  LDS R87, [R87.X4+0x5600] ;  /* 0x0056000057577984 */ /* 0x000f220000004800 */
[----:B------:R-:W-:Y:S01]  /*f1a0*/  BSSY B0, `(.L_x_839) ;  /* 0x0000005000007945 */ /* 0x000fe20003800000 */
[----:B0-2---:R-:W-:-:S02]  /*f1b0*/  IADD3 R5, R150, 0x580, RZ ;  /* 0x0000058096057810 */ /* 0x005fc40007ffe0ff */
[----:B---3--:R-:W-:Y:S01]  /*f1c0*/  IADD3 R7, R150, 0x600, RZ ;  /* 0x0000060096077810 */ /* 0x008fe20007ffe0ff */
[----:B------:R-:W-:Y:S05]  /*f1d0*/  @!P5 BRA `(.L_x_840) ;  /* 0x000000100000d947 */ /* 0x000fea0003800000 */
[----:B----4-:R0:W-:Y:S02]  /*f1e0*/  RED.E.ADD.F32.FTZ.RN.STRONG.GPU [R2.64+-0x2c00], R87 ;  /* 0xffd400570200798e */ /* 0x0101e4000c10e7a0 */
.L_x_840:
[----:B------:R-:W-:Y:S05]  /*f1f0*/  BSYNC B0 ;  /* 0x0000000000007941 */ /* 0x000fea0003800000 */
.L_x_839:
        /* <DEDUP_REMOVED lines=14> */
.L_x_842:
[----:B------:R-:W-:Y:S05]  /*f2e0*/  BSYNC B0 ;  /* 0x0000000000007941 */ /* 0x000fea0003800000 */
.L_x_841:
[----:B------:R-:W2:Y:S01]  /*f2f0*/  LDS R7, [R7.X4+0x5a00] ;  /* 0x005a000007077984 */ /* 0x000ea20000004800 */
[----:B------:R-:W-:Y:S01]  /*f300*/  BSSY B0, `(.L_x_843) ;  /* 0x0000005000007945 */ /* 0x000fe20003800000 */
[----:B0-----:R-:W-:-:S02]  /*f310*/  IADD3 R5, R150, 0x700, RZ ;  /* 0x0000070096057810 */ /* 0x001fc40007ffe0ff */
[----:B------:R-:W-:Y:S01]  /*f320*/  LEA.HI.SX32 R87, R87, R150, 0x1b ;  /* 0x0000009657577211 */ /* 0x000fe200078fdaff */
[----:B------:R-:W-:Y:S05]  /*f330*/  @!P0 BRA `(.L_x_844) ;  /* 0x0000001000008947 */ /* 0x000fea0003800000 */
[----:B--2---:R0:W-:Y:S02]  /*f340*/  RED.E.ADD.F32.FTZ.RN.STRONG.GPU [R2.64+-0x2800], R7 ;  /* 0xffd800070200798e */ /* 0x0041e4000c10e7a0 */
.L_x_844:
[----:B------:R-:W-:Y:S05]  /*f350*/  BSYNC B0 ;  /* 0x0000000000007941 */ /* 0x000fea0003800000 */
.L_x_843:
[----:B------:R-:W3:Y:S01]  /*f360*/  LDS R87, [R87.X4+0x5c00] ;  /* 0x005c000057577984 */ /* 0x000ee20000004800 */
[----:B------:R-:W-:Y:S01]  /*f370*/  BSSY B0, `(.L_x_845) ;  /* 0x0000005000007945 */ /* 0x000fe20003800000 */
[----:B0-2---:R-:W-:Y:S02]  /*f380*/  IADD3 R7, R150, 0x780, RZ ;  /* 0x0000078096077810 */ /* 0x005fe40007ffe0ff */
[----:B------:R-:W-:Y:S01]  /*f390*/  LEA.HI.SX32 R5, R5, R150, 0x1b ;  /* 0x0000009605057211 */ /* 0x000fe200078fdaff */
[----:B------:R-:W-:Y:S05]  /*f3a0*/  @!P1 BRA `(.L_x_846) ;  /* 0x0000001000009947 */ /* 0x000fea0003800000 */
[----:B---3--:R0:W-:Y:S02]  /*f3b0*/  RED.E.ADD.F32.FTZ.RN.STRONG.GPU [R2.64+-0x2600], R87 ;  /* 0xffda00570200798e */ /* 0x0081e4000c10e7a0 */
.L_x_846:
[----:B------:R-:W-:Y:S05]  /*f3c0*/  BSYNC B0 ;  /* 0x0000000000007941 */ /* 0x000fea0003800000 */
.L_x_845:
[----:B------:R-:W2:Y:S01]  /*f3d0*/  LDS R5, [R5.X4+0x5e00] ;  /* 0x005e000005057984 */ /* 0x000ea20000004800 */
[----:B------:R-:W-:Y:S01]  /*f3e0*/  BSSY B0, `(.L_x_847) ;  /* 0x0000005000007945 */ /* 0x000fe20003800000 */
[----:B0--3--:R-:W-:Y:S02]  /*f3f0*/  IADD3 R87, R150, 0x800, RZ ;  /* 0x0000080096577810 */ /* 0x009fe40007ffe0ff */
[----:B------:R-:W-:Y:S01]  /*f400*/  LEA.HI.SX32 R7, R7, R150, 0x1b ;  /* 0x0000009607077211 */ /* 0x000fe200078fdaff */
[----:B------:R-:W-:Y:S05]  /*f410*/  @!P2 BRA `(.L_x_848) ;  /* 0x000000100000a947 */ /* 0x000fea0003800000 */
[----:B--2---:R0:W-:Y:S02]  /*f420*/  RED.E.ADD.F32.FTZ.RN.STRONG.GPU [R2.64+-0x2400], R5 ;  /* 0xffdc00050200798e */ /* 0x0041e4000c10e7a0 */
.L_x_848:
[----:B------:R-:W-:Y:S05]  /*f430*/  BSYNC B0 ;  /* 0x0000000000007941 */ /* 0x000fea0003800000 */
.L_x_847:
[----:B------:R-:W3:Y:S01]  /*f440*/  LDS R7, [R7.X4+0x6000] ;  /* 0x0060000007077984 */ /* 0x000ee20000004800 */
[----:B------:R-:W-:Y:S01]  /*f450*/  BSSY B0, `(.L_x_849) ;  /* 0x0000005000007945 */ /* 0x000fe20003800000 */
[----:B0-2---:R-:W-:-:S02]  /*f460*/  IADD3 R5, R150, 0x880, RZ ;  /* 0x0000088096057810 */ /* 0x005fc40007ffe0ff */
[----:B------:R-:W-:Y:S01]  /*f470*/  LEA.HI.SX32 R87, R87, R150, 0x1b ;  /* 0x0000009657577211 */ /* 0x000fe200078fdaff */
[----:B------:R-:W-:Y:S05]  /*f480*/  @!P3 BRA `(.L_x_850) ;  /* 0x000000100000b947 */ /* 0x000fea0003800000 */
[----:B---3--:R0:W-:Y:S02]  /*f490*/  RED.E.ADD.F32.FTZ.RN.STRONG.GPU [R2.64+-0x2200], R7 ;  /* 0xffde00070200798e */ /* 0x0081e4000c10e7a0 */
.L_x_850:
[----:B------:R-:W-:Y:S05]  /*f4a0*/  BSYNC B0 ;  /* 0x0000000000007941 */ /* 0x000fea0003800000 */
.L_x_849:
[----:B------:R-:W2:Y:S01]  /*f4b0*/  LDS R87, [R87.X4+0x6200] ;  /* 0x0062000057577984 */ /* 0x000ea20000004800 */
[----:B------:R-:W-:Y:S01]  /*f4c0*/  BSSY B0, `(.L_x_851) ;  /* 0x0000004000007945 */ /* 0x000fe20003800000 */
[----:B------:R-:W-:Y:S01]  /*f4d0*/  LEA.HI.SX32 R5, R5, R150, 0x1b ;  /* 0x0000009605057211 */ /* 0x000fe200078fdaff */
[----:B------:R-:W-:Y:S05]  /*f4e0*/  @!P4 BRA `(.L_x_852) ;  /* 0x000000100000c947 */ /* 0x000fea0003800000 */
[----:B--2---:R2:W-:Y:S02]  /*f4f0*/  RED.E.ADD.F32.FTZ.RN.STRONG.GPU [R2.64+-0x2000], R87 ;  /* 0xffe000570200798e */ /* 0x0045e4000c10e7a0 */
.L_x_852:
[----:B------:R-:W-:Y:S05]  /*f500*/  BSYNC B0 ;  /* 0x0000000000007941 */ /* 0x000fea0003800000 */
.L_x_851:
[----:B------:R-:W4:Y:S01]  /*f510*/  LDS R5, [R5.X4+0x6400] ;  /* 0x0064000005057984 */ /* 0x000f220000004800 */
[----:B------:R-:W-:Y:S01]  /*f520*/  BSSY B0, `(.L_x_853) ;  /* 0x0000005000007945 */ /* 0x000fe20003800000 */
[C---:B0--3--:R-:W-:Y:S02]  /*f530*/  IADD3 R7, R150.reuse, 0x900, RZ ;  /* 0x0000090096077810 */ /* 0x049fe40007ffe0ff */
[----:B--2---:R-:W-:Y:S01]  /*f540*/  IADD3 R87, R150, 0x980, RZ ;  /* 0x0000098096577810 */ /* 0x004fe20007ffe0ff */
[----:B------:R-:W-:Y:S05]  /*f550*/  @!P5 BRA `(.L_x_854) ;  /* 0x000000100000d947 */ /* 0x000fea0003800000 */
[----:B----4-:R0:W-:Y:S02]  /*f560*/  RED.E.ADD.F32.FTZ.RN.STRONG.GPU [R2.64+-0x1e00], R5 ;  /* 0xffe200050200798e */ /* 0x0101e4000c10e7a0 */
.L_x_854:
[----:B------:R-:W-:Y:S05]  /*f570*/  BSYNC B0 ;  /* 0x0000000000007941 */ /* 0x000fea0003800000 */
.L_x_853:
        /* <DEDUP_REMOVED lines=14> */
.L_x_856:
[----:B------:R-:W-:Y:S05]  /*f660*/  BSYNC B0 ;  /* 0x0000000000007941 */ /* 0x000fea0003800000 */
.L_x_855:
[----:B------:R-:W2:Y:S01]  /*f670*/  LDS R87, [R87.X4+0x6800] ;  /* 0x0068000057577984 */ /* 0x000ea20000004800 */
[----:B------:R-:W-:Y:S01]  /*f680*/  BSSY B0, `(.L_x_857) ;  /* 0x0000005000007945 */ /* 0x000fe20003800000 */
[----:B0-----:R-:W-:Y:S02]  /*f690*/  IADD3 R7, R150, 0xa80, RZ ;  /* 0x00000a8096077810 */ /* 0x001fe40007ffe0ff */
[----:B------:R-:W-:Y:S01]  /*f6a0*/  LEA.HI.SX32 R5, R5, R150, 0x1b ;  /* 0x0000009605057211 */ /* 0x000fe200078fdaff */
[----:B------:R-:W-:Y:S05]  /*f6b0*/  @!P0 BRA `(.L_x_858) ;  /* 0x0000001000008947 */ /* 0x000fea0003800000 */
[----:B--2---:R0:W-:Y:S02]  /*f6c0*/  RED.E.ADD.F32.FTZ.RN.STRONG.GPU [R2.64+-0x1a00], R87 ;  /* 0xffe600570200798e */ /* 0x0041e4000c10e7a0 */
.L_x_858:
[----:B------:R-:W-:Y:S05]  /*f6d0*/  BSYNC B0 ;  /* 0x0000000000007941 */ /* 0x000fea0003800000 */
.L_x_857:
[----:B------:R-:W3:Y:S01]  /*f6e0*/  LDS R5, [R5.X4+0x6a00] ;  /* 0x006a000005057984 */ /* 0x000ee20000004800 */
[----:B------:R-:W-:Y:S01]  /*f6f0*/  BSSY B0, `(.L_x_859) ;  /* 0x0000005000007945 */ /* 0x000fe20003800000 */
[----:B0-2---:R-:W-:-:S02]  /*f700*/  IADD3 R87, R150, 0xb00, RZ ;  /* 0x00000b0096577810 */ /* 0x005fc40007ffe0ff */
[----:B------:R-:W-:Y:S01]  /*f710*/  LEA.HI.SX32 R7, R7, R150, 0x1b ;  /* 0x0000009607077211 */ /* 0x000fe200078fdaff */
[----:B------:R-:W-:Y:S05]  /*f720*/  @!P1 BRA `(.L_x_860) ;  /* 0x0000001000009947 */ /* 0x000fea0003800000 */
[----:B---3--:R0:W-:Y:S02]  /*f730*/  RED.E.ADD.F32.FTZ.RN.STRONG.GPU [R2.64+-0x1800], R5 ;  /* 0xffe800050200798e */ /* 0x0081e4000c10e7a0 */
.L_x_860:
[----:B------:R-:W-:Y:S05]  /*f740*/  BSYNC B0 ;  /* 0x0000000000007941 */ /* 0x000fea0003800000 */
.L_x_859:
[----:B------:R-:W2:Y:S01]  /*f750*/  LDS R7, [R7.X4+0x6c00] ;  /* 0x006c000007077984 */ /* 0x000ea20000004800 */
[----:B------:R-:W-:Y:S01]  /*f760*/  BSSY B0, `(.L_x_861) ;  /* 0x0000005000007945 */ /* 0x000fe20003800000 */
[----:B0--3--:R-:W-:Y:S02]  /*f770*/  IADD3 R5, R150, 0xb80, RZ ;  /* 0x00000b8096057810 */ /* 0x009fe40007ffe0ff */
[----:B------:R-:W-:Y:S01]  /*f780*/  LEA.HI.SX32 R87, R87, R150, 0x1b ;  /* 0x0000009657577211 */ /* 0x000fe200078fdaff */
[----:B------:R-:W-:Y:S05]  /*f790*/  @!P2 BRA `(.L_x_862) ;  /* 0x000000100000a947 */ /* 0x000fea0003800000 */
[----:B--2---:R0:W-:Y:S02]  /*f7a0*/  RED.E.ADD.F32.FTZ.RN.STRONG.GPU [R2.64+-0x1600], R7 ;  /* 0xffea00070200798e */ /* 0x0041e4000c10e7a0 */
.L_x_862:
[----:B------:R-:W-:Y:S05]  /*f7b0*/  BSYNC B0 ;  /* 0x0000000000007941 */ /* 0x000fea0003800000 */
.L_x_861:
[----:B------:R-:W3:Y:S01]  /*f7c0*/  LDS R87, [R87.X4+0x6e00] ;  /* 0x006e000057577984 */ /* 0x000ee20000004800 */
[----:B------:R-:W-:Y:S01]  /*f7d0*/  BSSY B0, `(.L_x_863) ;  /* 0x0000005000007945 */ /* 0x000fe20003800000 */
[----:B0-2---:R-:W-:Y:S02]  /*f7e0*/  IADD3 R7, R150, 0xc00, RZ ;  /* 0x00000c0096077810 */ /* 0x005fe40007ffe0ff */
[----:B------:R-:W-:Y:S01]  /*f7f0*/  LEA.HI.SX32 R5, R5, R150, 0x1b ;  /* 0x0000009605057211 */ /* 0x000fe200078fdaff */
[----:B------:R-:W-:Y:S05]  /*f800*/  @!P3 BRA `(.L_x_864) ;  /* 0x000000100000b947 */ /* 0x000fea0003800000 */
[----:B---3--:R0:W-:Y:S02]  /*f810*/  RED.E.ADD.F32.FTZ.RN.STRONG.GPU [R2.64+-0x1400], R87 ;  /* 0xffec00570200798e */ /* 0x0081e4000c10e7a0 */
.L_x_864:
[----:B------:R-:W-:Y:S05]  /*f820*/  BSYNC B0 ;  /* 0x0000000000007941 */ /* 0x000fea0003800000 */
.L_x_863:
[----:B------:R-:W2:Y:S01]  /*f830*/  LDS R5, [R5.X4+0x7000] ;  /* 0x0070000005057984 */ /* 0x000ea20000004800 */
[----:B------:R-:W-:Y:S01]  /*f840*/  BSSY B0, `(.L_x_865) ;  /* 0x0000004000007945 */ /* 0x000fe20003800000 */
[----:B------:R-:W-:Y:S01]  /*f850*/  LEA.HI.SX32 R7, R7, R150, 0x1b ;  /* 0x0000009607077211 */ /* 0x000fe200078fdaff */
[----:B------:R-:W-:Y:S05]  /*f860*/  @!P4 BRA `(.L_x_866) ;  /* 0x000000100000c947 */ /* 0x000fea0003800000 */
[----:B--2---:R2:W-:Y:S02]  /*f870*/  RED.E.ADD.F32.FTZ.RN.STRONG.GPU [R2.64+-0x1200], R5 ;  /* 0xffee00050200798e */ /* 0x0045e4000c10e7a0 */
.L_x_866:
[----:B------:R-:W-:Y:S05]  /*f880*/  BSYNC B0 ;  /* 0x0000000000007941 */ /* 0x000fea0003800000 */
.L_x_865:
[----:B------:R-:W4:Y:S01]  /*f890*/  LDS R7, [R7.X4+0x7200] ;  /* 0x0072000007077984 */ /* 0x000f220000004800 */
[----:B------:R-:W-:Y:S01]  /*f8a0*/  BSSY B0, `(.L_x_867) ;  /* 0x0000005000007945 */ /* 0x000fe20003800000 */
[----:B--2---:R-:W-:-:S02]  /*f8b0*/  IADD3 R5, R150, 0xc80, RZ ;  /* 0x00000c8096057810 */ /* 0x004fc40007ffe0ff */
[----:B0--3--:R-:W-:Y:S01]  /*f8c0*/  IADD3 R87, R150, 0xd00, RZ ;  /* 0x00000d0096577810 */ /* 0x009fe20007ffe0ff */
[----:B------:R-:W-:Y:S05]  /*f8d0*/  @!P5 BRA `(.L_x_868) ;  /* 0x000000100000d947 */ /* 0x000fea0003800000 */
[----:B----4-:R0:W-:Y:S02]  /*f8e0*/  RED.E.ADD.F32.FTZ.RN.STRONG.GPU [R2.64+-0x1000], R7 ;  /* 0xfff000070200798e */ /* 0x0101e4000c10e7a0 */
.L_x_868:
[----:B------:R-:W-:Y:S05]  /*f8f0*/  BSYNC B0 ;  /* 0x0000000000007941 */ /* 0x000fea0003800000 */
.L_x_867:
        /* <DEDUP_REMOVED lines=14> */
.L_x_870:
[----:B------:R-:W-:Y:S05]  /*f9e0*/  BSYNC B0 ;  /* 0x0000000000007941 */ /* 0x000fea0003800000 */
.L_x_869:
[----:B------:R-:W2:Y:S01]  /*f9f0*/  LDS R87, [R87.X4+0x7600] ;  /* 0x0076000057577984 */ /* 0x000ea20000004800 */
[----:B------:R-:W-:Y:S01]  /*fa00*/  BSSY B0, `(.L_x_871) ;  /* 0x0000005000007945 */ /* 0x000fe20003800000 */
[----:B0-----:R-:W-:-:S02]  /*fa10*/  IADD3 R5, R150, 0xe00, RZ ;  /* 0x00000e0096057810 */ /* 0x001fc40007ffe0ff */
[----:B------:R-:W-:Y:S01]  /*fa20*/  LEA.HI.SX32 R7, R7, R150, 0x1b ;  /* 0x0000009607077211 */ /* 0x000fe200078fdaff */
[----:B------:R-:W-:Y:S05]  /*fa30*/  @!P0 BRA `(.L_x_872) ;  /* 0x0000001000008947 */ /* 0x000fea0003800000 */
[----:B--2---:R0:W-:Y:S02]  /*fa40*/  RED.E.ADD.F32.FTZ.RN.STRONG.GPU [R2.64+-0xc00], R87 ;  /* 0xfff400570200798e */ /* 0x0041e4000c10e7a0 */
.L_x_872:
[----:B------:R-:W-:Y:S05]  /*fa50*/  BSYNC B0 ;  /* 0x0000000000007941 */ /* 0x000fea0003800000 */
.L_x_871:
[----:B------:R-:W3:Y:S01]  /*fa60*/  LDS R7, [R7.X4+0x7800] ;  /* 0x0078000007077984 */ /* 0x000ee20000004800 */
[----:B------:R-:W-:Y:S01]  /*fa70*/  BSSY B0, `(.L_x_873) ;  /* 0x0000005000007945 */ /* 0x000fe20003800000 */
[----:B------:R-:W-:Y:S02]  /*fa80*/  IADD3 R69, R150, 0xe80, RZ ;  /* 0x00000e8096457810 */ /* 0x000fe40007ffe0ff */
[----:B------:R-:W-:Y:S01]  /*fa90*/  LEA.HI.SX32 R5, R5, R150, 0x1b ;  /* 0x0000009605057211 */ /* 0x000fe200078fdaff */
[----:B------:R-:W-:Y:S05]  /*faa0*/  @!P1 BRA `(.L_x_874) ;  /* 0x0000001000009947 */ /* 0x000fea0003800000 */
[----:B---3--:R3:W-:Y:S02]  /*fab0*/  RED.E.ADD.F32.FTZ.RN.STRONG.GPU [R2.64+-0xa00], R7 ;  /* 0xfff600070200798e */ /* 0x0087e4000c10e7a0 */
.L_x_874:
[----:B------:R-:W-:Y:S05]  /*fac0*/  BSYNC B0 ;  /* 0x0000000000007941 */ /* 0x000fea0003800000 */
.L_x_873:
[----:B------:R-:W4:Y:S01]  /*fad0*/  LDS R5, [R5.X4+0x7a00] ;  /* 0x007a000005057984 */ /* 0x000f220000004800 */
[----:B------:R-:W-:Y:S01]  /*fae0*/  BSSY B0, `(.L_x_875) ;  /* 0x0000005000007945 */ /* 0x000fe20003800000 */
[----:B---3--:R-:W-:Y:S02]  /*faf0*/  IADD3 R7, R150, 0xf00, RZ ;  /* 0x00000f0096077810 */ /* 0x008fe40007ffe0ff */
[----:B------:R-:W-:Y:S01]  /*fb00*/  LEA.HI.SX32 R69, R69, R150, 0x1b ;  /* 0x0000009645457211 */ /* 0x000fe200078fdaff */
[----:B------:R-:W-:Y:S05]  /*fb10*/  @!P2 BRA `(.L_x_876) ;  /* 0x000000100000a947 */ /* 0x000fea0003800000 */
[----:B----4-:R3:W-:Y:S02]  /*fb20*/  RED.E.ADD.F32.FTZ.RN.STRONG.GPU [R2.64+-0x800], R5 ;  /* 0xfff800050200798e */ /* 0x0107e4000c10e7a0 */
.L_x_876:
[----:B------:R-:W-:Y:S05]  /*fb30*/  BSYNC B0 ;  /* 0x0000000000007941 */ /* 0x000fea0003800000 */
.L_x_875:
[----:B------:R-:W0:Y:S01]  /*fb40*/  LDS R69, [R69.X4+0x7c00] ;  /* 0x007c000045457984 */ /* 0x000e220000004800 */
[----:B------:R-:W-:Y:S01]  /*fb50*/  BSSY B0, `(.L_x_877) ;  /* 0x0000005000007945 */ /* 0x000fe20003800000 */
[----:B---34-:R-:W-:-:S02]  /*fb60*/  IADD3 R5, R150, 0xf80, RZ ;  /* 0x00000f8096057810 */ /* 0x018fc40007ffe0ff */
[----:B------:R-:W-:Y:S01]  /*fb70*/  LEA.HI.SX32 R7, R7, R150, 0x1b ;  /* 0x0000009607077211 */ /* 0x000fe200078fdaff */
[----:B------:R-:W-:Y:S05]  /*fb80*/  @!P3 BRA `(.L_x_878) ;  /* 0x000000100000b947 */ /* 0x000fea0003800000 */
[----:B0-----:R0:W-:Y:S02]  /*fb90*/  RED.E.ADD.F32.FTZ.RN.STRONG.GPU [R2.64+-0x600], R69 ;  /* 0xfffa00450200798e */ /* 0x0011e4000c10e7a0 */
.L_x_878:
[----:B------:R-:W-:Y:S05]  /*fba0*/  BSYNC B0 ;  /* 0x0000000000007941 */ /* 0x000fea0003800000 */
.L_x_877:
[----:B------:R-:W3:Y:S01]  /*fbb0*/  LDS R7, [R7.X4+0x7e00] ;  /* 0x007e000007077984 */ /* 0x000ee20000004800 */
[----:B------:R-:W-:Y:S01]  /*fbc0*/  BSSY B0, `(.L_x_879) ;  /* 0x0000004000007945 */ /* 0x000fe20003800000 */
[----:B------:R-:W-:Y:S01]  /*fbd0*/  LEA.HI.SX32 R5, R5, R150, 0x1b ;  /* 0x0000009605057211 */ /* 0x000fe200078fdaff */
[----:B------:R-:W-:Y:S05]  /*fbe0*/  @!P4 BRA `(.L_x_880) ;  /* 0x000000100000c947 */ /* 0x000fea0003800000 */
[----:B---3--:R3:W-:Y:S02]  /*fbf0*/  RED.E.ADD.F32.FTZ.RN.STRONG.GPU [R2.64+-0x400], R7 ;  /* 0xfffc00070200798e */ /* 0x0087e4000c10e7a0 */
.L_x_880:
[----:B------:R-:W-:Y:S05]  /*fc00*/  BSYNC B0 ;  /* 0x0000000000007941 */ /* 0x000fea0003800000 */
.L_x_879:
[----:B------:R-:W4:Y:S01]  /*fc10*/  LDS R5, [R5.X4+0x8000] ;  /* 0x0080000005057984 */ /* 0x000f220000004800 */
[----:B------:R-:W-:Y:S01]  /*fc20*/  BSSY B0, `(.L_x_881) ;  /* 0x0000003000007945 */ /* 0x000fe20003800000 */
[----:B------:R-:W-:Y:S05]  /*fc30*/  @!P5 BRA `(.L_x_882) ;  /* 0x000000100000d947 */ /* 0x000fea0003800000 */
[----:B----4-:R4:W-:Y:S02]  /*fc40*/  RED.E.ADD.F32.FTZ.RN.STRONG.GPU [R2.64+-0x200], R5 ;  /* 0xfffe00050200798e */ /* 0x0109e4000c10e7a0 */
.L_x_882:
[----:B------:R-:W-:Y:S05]  /*fc50*/  BSYNC B0 ;  /* 0x0000000000007941 */ /* 0x000fea0003800000 */
.L_x_881:
[----:B0--34-:R-:W0:Y:S01]  /*fc60*/  SHFL.DOWN PT, R2, R85, 0x1, 0x1f ;  /* 0x08201f0055027f89 */ /* 0x019e2200000e0000 */
[C---:B------:R-:W-:Y:S01]  /*fc70*/  ISETP.GT.AND P0, PT, R149.reuse, 0x1e, PT ;  /* 0x0000001e9500780c */ /* 0x040fe20003f04270 */
[----:B------:R-:W-:Y:S01]  /*fc80*/  FMUL.FTZ R55, R192, R55 ;  /* 0x00000037c0377220 */ /* 0x000fe20000410000 */
[----:B------:R-:W-:Y:S01]  /*fc90*/  MOV R5, R85 ;  /* 0x0000005500057202 */ /* 0x000fe20000000f00 */
[----:B------:R-:W3:Y:S01]  /*fca0*/  SHFL.DOWN PT, R69, R10, 0x1, 0x1f ;  /* 0x08201f000a457f89 */ /* 0x000ee200000e0000 */
[----:B-1----:R-:W-:Y:S01]  /*fcb0*/  MOV R6, R10 ;  /* 0x0000000a00067202 */ /* 0x002fe20000000f00 */
[----:B------:R-:W-:Y:S01]  /*fcc0*/  FFMA.FTZ R54, R54, R211, R55 ;  /* 0x000000d336367223 */ /* 0x000fe20000010037 */
[----:B------:R-:W-:Y:S01]  /*fcd0*/  MOV R7, R81 ;  /* 0x0000005100077202 */ /* 0x000fe20000000f00 */
[----:B------:R-:W1:Y:S01]  /*fce0*/  SHFL.DOWN PT, R86, R81, 0x1, 0x1f ;  /* 0x08201f0051567f89 */ /* 0x000e6200000e0000 */
[----:B------:R-:W-:Y:S01]  /*fcf0*/  MOV R4, R27 ;  /* 0x0000001b00047202 */ /* 0x000fe20000000f00 */
[----:B------:R-:W-:Y:S01]  /*fd00*/  FFMA.FTZ R54, R134, R29, R54 ;  /* 0x0000001d86367223 */ /* 0x000fe20000010036 */
[----:B------:R-:W-:Y:S01]  /*fd10*/  ISETP.NE.AND P1, PT, R149, RZ, PT ;  /* 0x000000ff9500720c */ /* 0x000fe20003f25270 */
[----:B------:R-:W4:Y:S01]  /*fd20*/  SHFL.DOWN PT, R3, R27, 0x1, 0x1f ;  /* 0x08201f001b037f89 */ /* 0x000f2200000e0000 */
[----:B------:R-:W-:Y:S01]  /*fd30*/  FMUL.FTZ R52, R193, R52 ;  /* 0x00000034c1347220 */ /* 0x000fe20000410000 */
[----:B------:R-:W-:Y:S01]  /*fd40*/  ISETP.NE.AND P2, PT, R150, RZ, PT ;  /* 0x000000ff9600720c */ /* 0x000fe20003f45270 */
[----:B------:R-:W-:Y:S01]  /*fd50*/  FMUL.FTZ R40, R195, R40 ;  /* 0x00000028c3287220 */ /* 0x000fe20000410000 */
[----:B------:R-:W-:Y:S01]  /*fd60*/  BSSY B0, `(.L_x_883) ;  /* 0x0000090000007945 */ /* 0x000fe20003800000 */
[----:B------:R-:W-:-:S02]  /*fd70*/  FFMA.FTZ R50, R50, R33, R52 ;  /* 0x0000002132327223 */ /* 0x000fc40000010034 */
[----:B------:R-:W-:Y:S02]  /*fd80*/  FFMA.FTZ R40, R63, R208, R40 ;  /* 0x000000d03f287223 */ /* 0x000fe40000010028 */
[----:B------:R-:W-:Y:S02]  /*fd90*/  FMUL.FTZ R61, R196, R61 ;  /* 0x0000003dc43d7220 */ /* 0x000fe40000410000 */
[----:B------:R-:W-:Y:S02]  /*fda0*/  FMUL.FTZ R59, R206, R59 ;  /* 0x0000003bce3b7220 */ /* 0x000fe40000410000 */
[----:B0-----:R-:W-:Y:S02]  /*fdb0*/  @!P0 FADD.FTZ R5, R5, R2 ;  /* 0x0000000205058221 */ /* 0x001fe40000010000 */
[----:B------:R-:W-:Y:S02]  /*fdc0*/  FFMA.FTZ R61, R68, R207, R61 ;  /* 0x000000cf443d7223 */ /* 0x000fe4000001003d */
[----:B---3--:R-:W-:Y:S01]  /*fdd0*/  @!P0 FADD.FTZ R6, R6, R69 ;  /* 0x0000004506068221 */ /* 0x008fe20000010000 */
[----:B------:R-:W0:Y:S01]  /*fde0*/  SHFL.DOWN PT, R2, R5, 0x2, 0x1f ;  /* 0x08401f0005027f89 */ /* 0x000e2200000e0000 */
[----:B------:R-:W-:-:S02]  /*fdf0*/  FMUL.FTZ R60, R205, R60 ;  /* 0x0000003ccd3c7220 */ /* 0x000fc40000410000 */
[----:B-1----:R-:W-:Y:S01]  /*fe00*/  @!P0 FADD.FTZ R7, R7, R86 ;  /* 0x0000005607078221 */ /* 0x002fe20000010000 */
[----:B------:R-:W1:Y:S01]  /*fe10*/  SHFL.DOWN PT, R27, R6, 0x2, 0x1f ;  /* 0x08401f00061b7f89 */ /* 0x000e6200000e0000 */
[----:B------:R-:W-:Y:S02]  /*fe20*/  FMUL.FTZ R53, R194, R53 ;  /* 0x00000035c2357220 */ /* 0x000fe40000410000 */
[----:B----4-:R-:W-:Y:S01]  /*fe30*/  @!P0 FADD.FTZ R4, R4, R3 ;  /* 0x0000000304048221 */ /* 0x010fe20000010000 */
[----:B------:R-:W3:Y:S01]  /*fe40*/  SHFL.DOWN PT, R10, R7, 0x2, 0x1f ;  /* 0x08401f00070a7f89 */ /* 0x000ee200000e0000 */
[----:B------:R-:W-:Y:S01]  /*fe50*/  ISETP.GT.AND P0, PT, R149, 0x1d, PT ;  /* 0x0000001d9500780c */ /* 0x000fe20003f04270 */
[----:B------:R-:W-:Y:S02]  /*fe60*/  FMUL.FTZ R65, R122, R65 ;  /* 0x000000417a417220 */ /* 0x000fe40000410000 */
[----:B------:R-:W4:Y:S01]  /*fe70*/  SHFL.DOWN PT, R3, R4, 0x2, 0x1f ;  /* 0x08401f0004037f89 */ /* 0x000f2200000e0000 */
[----:B------:R-:W-:-:S02]  /*fe80*/  FMUL.FTZ R34, R123, R34 ;  /* 0x000000227b227220 */ /* 0x000fc40000410000 */
[----:B------:R-:W-:Y:S02]  /*fe90*/  FMUL.FTZ R37, R186, R37 ;  /* 0x00000025ba257220 */ /* 0x000fe40000410000 */
[----:B------:R-:W-:Y:S02]  /*fea0*/  FMUL.FTZ R14, R187, R14 ;  /* 0x0000000ebb0e7220 */ /* 0x000fe40000410000 */
[----:B------:R-:W-:Y:S02]  /*feb0*/  FMUL.FTZ R17, R188, R17 ;  /* 0x00000011bc117220 */ /* 0x000fe40000410000 */
[----:B------:R-:W-:Y:S02]  /*fec0*/  FMUL.FTZ R18, R189, R18 ;  /* 0x00000012bd127220 */ /* 0x000fe40000410000 */
[----:B------:R-:W-:Y:S02]  /*fed0*/  FMUL.FTZ R41, R190, R41 ;  /* 0x00000029be297220 */ /* 0x000fe40000410000 */
[----:B0-----:R-:W-:-:S02]  /*fee0*/  @!P0 FADD.FTZ R5, R5, R2 ;  /* 0x0000000205058221 */ /* 0x001fc40000010000 */
[----:B------:R-:W-:Y:S02]  /*fef0*/  FMUL.FTZ R76, R191, R76 ;  /* 0x0000004cbf4c7220 */ /* 0x000fe40000410000 */
[----:B-1----:R-:W-:Y:S01]  /*ff00*/  @!P0 FADD.FTZ R6, R6, R27 ;  /* 0x0000001b06068221 */ /* 0x002fe20000010000 */
[----:B------:R-:W0:Y:S01]  /*ff10*/  SHFL.DOWN PT, R2, R5, 0x4, 0x1f ;  /* 0x08801f0005027f89 */ /* 0x000e2200000e0000 */
[----:B------:R-:W-:Y:S02]  /*ff20*/  FFMA.FTZ R57, R57, R84, R59 ;  /* 0x0000005439397223 */ /* 0x000fe4000001003b */
[----:B---3--:R-:W-:Y:S01]  /*ff30*/  @!P0 FADD.FTZ R7, R7, R10 ;  /* 0x0000000a07078221 */ /* 0x008fe20000010000 */
[----:B------:R-:W1:Y:S01]  /*ff40*/  SHFL.DOWN PT, R27, R6, 0x4, 0x1f ;  /* 0x08801f00061b7f89 */ /* 0x000e6200000e0000 */
[----:B------:R-:W-:Y:S02]  /*ff50*/  FFMA.FTZ R56, R56, R79, R60 ;  /* 0x0000004f38387223 */ /* 0x000fe4000001003c */
[----:B----4-:R-:W-:Y:S01]  /*ff60*/  @!P0 FADD.FTZ R4, R4, R3 ;  /* 0x0000000304048221 */ /* 0x010fe20000010000 */
[----:B------:R-:W3:Y:S01]  /*ff70*/  SHFL.DOWN PT, R10, R7, 0x4, 0x1f ;  /* 0x08801f00070a7f89 */ /* 0x000ee200000e0000 */
[----:B------:R-:W-:Y:S01]  /*ff80*/  ISETP.GT.AND P0, PT, R149, 0x1b, PT ;  /* 0x0000001b9500780c */ /* 0x000fe20003f04270 */
[----:B------:R-:W-:-:S02]  /*ff90*/  FFMA.FTZ R48, R48, R209, R53 ;  /* 0x000000d130307223 */ /* 0x000fc40000010035 */
[----:B------:R-:W4:Y:S01]  /*ffa0*/  SHFL.DOWN PT, R3, R4, 0x4, 0x1f ;  /* 0x08801f0004037f89 */ /* 0x000f2200000e0000 */
        /* <DEDUP_REMOVED lines=11> */
[----:B---3--:R-:W-:Y:S01]  /*10060*/  @!P0 FADD.FTZ R7, R7, R10 ;  /* 0x0000000a07078221 */ /* 0x008fe20000010000 */
[----:B------:R-:W1:Y:S01]  /*10070*/  SHFL.DOWN PT, R29, R6, 0x8, 0x1f ;  /* 0x09001f00061d7f89 */ /* 0x000e6200000e0000 */
[----:B------:R-:W-:-:S02]  /*10080*/  FFMA.FTZ R70, R131, R64, R70 ;  /* 0x0000004083467223 */ /* 0x000fc40000010046 */
[----:B----4-:R-:W-:Y:S01]  /*10090*/  @!P0 FADD.FTZ R4, R4, R3 ;  /* 0x0000000304048221 */ /* 0x010fe20000010000 */
[----:B------:R-:W3:Y:S01]  /*100a0*/  SHFL.DOWN PT, R10, R7, 0x8, 0x1f ;  /* 0x09001f00070a7f89 */ /* 0x000ee200000e0000 */
[----:B------:R-:W-:Y:S01]  /*100b0*/  ISETP.GT.AND P0, PT, R149, 0x17, PT ;  /* 0x000000179500780c */ /* 0x000fe20003f04270 */
[----:B------:R-:W-:Y:S02]  /*100c0*/  FFMA.FTZ R3, R135, R0, R50 ;  /* 0x0000000087037223 */ /* 0x000fe40000010032 */
[----:B------:R-:W4:Y:S01]  /*100d0*/  SHFL.DOWN PT, R27, R4, 0x8, 0x1f ;  /* 0x09001f00041b7f89 */ /* 0x000f2200000e0000 */
        /* <DEDUP_REMOVED lines=11> */
[----:B---3--:R-:W-:Y:S01]  /*10190*/  @!P0 FADD.FTZ R7, R7, R10 ;  /* 0x0000000a07078221 */ /* 0x008fe20000010000 */
[----:B------:R-:W1:Y:S01]  /*101a0*/  SHFL.DOWN PT, R9, R6, 0x10, 0x1f ;  /* 0x0a001f0006097f89 */ /* 0x000e6200000e0000 */
[----:B------:R-:W-:Y:S02]  /*101b0*/  FFMA.FTZ R34, R140, R11, R34 ;  /* 0x0000000b8c227223 */ /* 0x000fe40000010022 */
[----:B----4-:R-:W-:Y:S01]  /*101c0*/  @!P0 FADD.FTZ R4, R4, R27 ;  /* 0x0000001b04048221 */ /* 0x010fe20000010000 */
[----:B------:R-:W3:Y:S01]  /*101d0*/  SHFL.DOWN PT, R8, R7, 0x10, 0x1f ;  /* 0x0a001f0007087f89 */ /* 0x000ee200000e0000 */
[----:B------:R-:W-:Y:S01]  /*101e0*/  ISETP.GT.AND P0, PT, R149, 0xf, PT ;  /* 0x0000000f9500780c */ /* 0x000fe20003f04270 */
[----:B------:R-:W-:Y:S02]  /*101f0*/  FFMA.FTZ R37, R141, R16, R37 ;  /* 0x000000108d257223 */ /* 0x000fe40000010025 */
[----:B------:R-:W4:Y:S01]  /*10200*/  SHFL.DOWN PT, R3, R4, 0x10, 0x1f ;  /* 0x0a001f0004037f89 */ /* 0x000f2200000e0000 */
[----:B------:R-:W-:-:S02]  /*10210*/  FFMA.FTZ R14, R142, R13, R14 ;  /* 0x0000000d8e0e7223 */ /* 0x000fc4000001000e */
[----:B------:R-:W-:Y:S02]  /*10220*/  FFMA.FTZ R17, R143, R20, R17 ;  /* 0x000000148f117223 */ /* 0x000fe40000010011 */
[----:B------:R-:W-:Y:S02]  /*10230*/  FFMA.FTZ R18, R144, R15, R18 ;  /* 0x0000000f90127223 */ /* 0x000fe40000010012 */
[----:B------:R-:W-:Y:S02]  /*10240*/  FFMA.FTZ R41, R145, R24, R41 ;  /* 0x0000001891297223 */ /* 0x000fe40000010029 */
[----:B------:R-:W-:Y:S02]  /*10250*/  FFMA.FTZ R76, R146, R19, R76 ;  /* 0x00000013924c7223 */ /* 0x000fe4000001004c */
[----:B------:R-:W-:Y:S02]  /*10260*/  FADD.FTZ R218, R77, R218 ;  /* 0x000000da4dda7221 */ /* 0x000fe40000010000 */
[----:B0-----:R-:W-:-:S02]  /*10270*/  @!P0 FADD.FTZ R5, R5, R2 ;  /* 0x0000000205058221 */ /* 0x001fc40000010000 */
[----:B------:R-:W-:Y:S02]  /*10280*/  FADD.FTZ R219, R83, R219 ;  /* 0x000000db53db7221 */ /* 0x000fe40000010000 */
[----:B-1----:R-:W-:Y:S02]  /*10290*/  @!P0 FADD.FTZ R6, R6, R9 ;  /* 0x0000000906068221 */ /* 0x002fe40000010000 */
[----:B------:R-:W-:Y:S02]  /*102a0*/  FADD.FTZ R217, R70, R217 ;  /* 0x000000d946d97221 */ /* 0x000fe40000010000 */
[----:B---3--:R-:W-:Y:S02]  /*102b0*/  @!P0 FADD.FTZ R7, R7, R8 ;  /* 0x0000000807078221 */ /* 0x008fe40000010000 */
[----:B------:R-:W-:Y:S02]  /*102c0*/  FADD.FTZ R220, R66, R220 ;  /* 0x000000dc42dc7221 */ /* 0x000fe40000010000 */
[----:B----4-:R-:W-:-:S02]  /*102d0*/  @!P0 FADD.FTZ R4, R4, R3 ;  /* 0x0000000304048221 */ /* 0x010fc40000010000 */
        /* <DEDUP_REMOVED lines=35> */
[----:B------:R-:W3:-:S12]  /*10510*/  LDS.128 R16, [0x8440] ;  /* 0x00844000ff107984 */ /* 0x000ed80000000c00 */
[----:B------:R-:W4:Y:S04]  /*10520*/  @P0 LDS.64 R22, [UR34+0xc480] ;  /* 0x00c48022ff160984 */ /* 0x000f280008000a00 */
[----:B------:R-:W5:Y:S01]  /*10530*/  @P0 LDS.64 R2, [UR34+0xbc80] ;  /* 0x00bc8022ff020984 */ /* 0x000f620008000a00 */
        /* <DEDUP_REMOVED lines=8> */
[----:B---3--:R-:W-:Y:S02]  /*105c0*/  FADD.FTZ R7, R20, R19 ;  /* 0x0000001314077221 */ /* 0x008fe40000010000 */
[----:B------:R-:W-:-:S02]  /*105d0*/  FADD.FTZ R6, R11, R18 ;  /* 0x000000120b067221 */ /* 0x000fc40000010000 */
[----:B------:R-:W-:Y:S02]  /*105e0*/  FADD.FTZ R5, R0, R17 ;  /* 0x0000001100057221 */ /* 0x000fe40000010000 */
[----:B------:R-:W-:Y:S02]  /*105f0*/  FADD.FTZ R4, R9, R16 ;  /* 0x0000001009047221 */ /* 0x000fe40000010000 */
[----:B----4-:R-:W-:Y:S02]  /*10600*/  @P0 FADD.FTZ R7, R7, R23 ;  /* 0x0000001707070221 */ /* 0x010fe40000010000 */
[----:B------:R-:W-:Y:S02]  /*10610*/  @P0 FADD.FTZ R6, R6, R22 ;  /* 0x0000001606060221 */ /* 0x000fe40000010000 */
[----:B-----5:R-:W-:Y:S02]  /*10620*/  @P0 FADD.FTZ R5, R5, R3 ;  /* 0x0000000305050221 */ /* 0x020fe40000010000 */
[----:B------:R-:W-:Y:S01]  /*10630*/  @P0 FADD.FTZ R4, R4, R2 ;  /* 0x0000000204040221 */ /* 0x000fe20000010000 */
[----:B------:R0:W-:Y:S04]  /*10640*/  STS.64 [UR34+0xc480], R6 ;  /* 0x00c48006ff007988 */ /* 0x0001e80008000a22 */
[----:B------:R0:W-:Y:S02]  /*10650*/  STS.64 [UR34+0xbc80], R4 ;  /* 0x00bc8004ff007988 */ /* 0x0001e40008000a22 */
.L_x_884:
[----:B0-----:R-:W-:Y:S05]  /*10660*/  BSYNC B0 ;  /* 0x0000000000007941 */ /* 0x001fea0003800000 */
.L_x_883:
[----:B------:R-:W-:Y:S02]  /*10670*/  UIADD3 UR7, UR7, 0x1, URZ ;  /* 0x0000000107077890 */ /* 0x000fe4000fffe03f */
[----:B------:R-:W-:-:S02]  /*10680*/  ULDC UR34, c[0x0][0x16c] ;  /* 0x00005b0000227ab9 */ /* 0x000fc40000000800 */
[----:B------:R-:W-:Y:S02]  /*10690*/  UISETP.GE.AND UP0, UPT, UR7, UR34, UPT ;  /* 0x000000220700728c */ /* 0x000fe4000bf06270 */
[----:B------:R-:W-:-:S04]  /*106a0*/  UIADD3 UR8, UP1, UR8, 0x1, URZ ;  /* 0x0000000108087890 */ /* 0x000fc8000ff3e03f */
[----:B------:R-:W-:Y:S01]  /*106b0*/  PLOP3.LUT P0, PT, PT, PT, UP0, 0x80, 0x0 ;  /* 0x000000000000781c */ /* 0x000fe20003f0f008 */
[----:B------:R-:W-:-:S12]  /*106c0*/  UIADD3.X UR9, URZ, UR9, URZ, UP1, !UPT ;  /* 0x000000093f097290 */ /* 0x000fd80008ffe43f */
[----:B--2---:R-:W-:Y:S01]  /*106d0*/  @P0 CALL.REL.NOINC `(.L_x_784) ;  /* 0x0000001000000944 */ /* 0x004fe20003c00000 */
[----:B------:R-:W-:Y:S05]  /*106e0*/  BRA `(.L_x_885) ;  /* 0xffff655000007947 */ /* 0x000fea000383ffff */
.L_x_784:
[----:B------:R1:W2:Y:S01]  /*106f0*/  LDL.LU R23, [R1+0xc] ;  /* 0x00000c0001177983 */ /* 0x0002a20000300800 */
[CC--:B------:R-:W-:Y:S01]  /*10700*/  ISETP.GE.AND P1, PT, R148.reuse, R21.reuse, PT ;  /* 0x000000159400720c */ /* 0x0c0fe20003f26270 */
[----:B------:R-:W-:Y:S02]  /*10710*/  ULDC.64 UR8, c[0x0][0x2d8] ;  /* 0x0000b60000087ab9 */ /* 0x000fe40000000a00 */
[----:B------:R-:W-:Y:S01]  /*10720*/  BAR.SYNC.DEFER_BLOCKING 0x0 ;  /* 0x0000000000007b1d */ /* 0x000fe20000010000 */
[C---:B------:R-:W-:Y:S02]  /*10730*/  LOP3.LUT R28, R148.reuse, 0x20, RZ, 0xfc, !PT ;  /* 0x00000020941c7812 */ /* 0x040fe400078efcff */
[C---:B------:R-:W-:Y:S02]  /*10740*/  LOP3.LUT R26, R148.reuse, 0x40, RZ, 0xfc, !PT ;  /* 0x00000040941a7812 */ /* 0x040fe400078efcff */
[----:B------:R-:W-:Y:S01]  /*10750*/  LOP3.LUT R24, R148, 0x60, RZ, 0xfc, !PT ;  /* 0x0000006094187812 */ /* 0x000fe200078efcff */
[----:B------:R-:W3:Y:S01]  /*10760*/  LDL R56, [R1+0x8] ;  /* 0x0000080001387983 */ /* 0x000ee20000100800 */
[----:B------:R-:W-:Y:S01]  /*10770*/  ISETP.GE.AND P2, PT, R28, R21, PT ;  /* 0x000000151c00720c */ /* 0x000fe20003f46270 */
[----:B------:R-:W-:Y:S01]  /*10780*/  ULDC.64 UR34, c[0x0][0x2f8] ;  /* 0x0000be0000227ab9 */ /* 0x000fe20000000a00 */
[----:B------:R-:W-:Y:S01]  /*10790*/  MOV R5, RZ ;  /* 0x000000ff00057202 */ /* 0x000fe20000000f00 */
[----:B------:R-:W4:Y:S01]  /*107a0*/  LDL R54, [R1+0x4] ;  /* 0x0000040001367983 */ /* 0x000f220000100800 */
[----:B------:R-:W-:-:S02]  /*107b0*/  LOP3.LUT R22, R148, 0x80, RZ, 0xfc, !PT ;  /* 0x0000008094167812 */ /* 0x000fc400078efcff */
[----:B------:R-:W-:Y:S01]  /*107c0*/  MOV R3, RZ ;  /* 0x000000ff00037202 */ /* 0x000fe20000000f00 */
[----:B------:R-:W3:Y:S01]  /*107d0*/  LDL R52, [R1] ;  /* 0x0000000001347983 */ /* 0x000ee20000100800 */
[-C--:B------:R-:W-:Y:S02]  /*107e0*/  ISETP.GE.AND P3, PT, R26, R21.reuse, PT ;  /* 0x000000151a00720c */ /* 0x080fe40003f66270 */
[----:B------:R-:W-:Y:S02]  /*107f0*/  ISETP.GE.AND P4, PT, R24, R21, PT ;  /* 0x000000151800720c */ /* 0x000fe40003f86270 */
[C---:B------:R-:W-:Y:S02]  /*10800*/  LOP3.LUT R20, R148.reuse, 0xa0, RZ, 0xfc, !PT ;  /* 0x000000a094147812 */ /* 0x040fe400078efcff */
[----:B------:R-:W-:Y:S02]  /*10810*/  MOV R7, RZ ;  /* 0x000000ff00077202 */ /* 0x000fe40000000f00 */
[C---:B------:R-:W-:Y:S01]  /*10820*/  LOP3.LUT R18, R148.reuse, 0xc0, RZ, 0xfc, !PT ;  /* 0x000000c094127812 */ /* 0x040fe200078efcff */
[----:B------:R-:W4:Y:S01]  /*10830*/  @!P2 LDG.E R5, [R92.64+0x80] ;  /* 0x000080205c05a981 */ /* 0x000f22000c1e1900 */
[----:B------:R-:W-:-:S02]  /*10840*/  LOP3.LUT R16, R148, 0xe0, RZ, 0xfc, !PT ;  /* 0x000000e094107812 */ /* 0x000fc400078efcff */
[----:B------:R-:W-:Y:S01]  /*10850*/  LOP3.LUT R14, R148, 0x100, RZ, 0xfc, !PT ;  /* 0x00000100940e7812 */ /* 0x000fe200078efcff */
[----:B------:R-:W3:Y:S01]  /*10860*/  @!P3 LDG.E R3, [R92.64+0x100] ;  /* 0x000100205c03b981 */ /* 0x000ee2000c1e1900 */
[-C--:B------:R-:W-:Y:S02]  /*10870*/  ISETP.GE.AND P5, PT, R22, R21.reuse, PT ;  /* 0x000000151600720c */ /* 0x080fe40003fa6270 */
[----:B------:R-:W-:Y:S01]  /*10880*/  LOP3.LUT R12, R148, 0x120, RZ, 0xfc, !PT ;  /* 0x00000120940c7812 */ /* 0x000fe200078efcff */
[----:B------:R-:W3:Y:S01]  /*10890*/  @!P4 LDG.E R7, [R92.64+0x180] ;  /* 0x000180205c07c981 */ /* 0x000ee2000c1e1900 */
[----:B------:R-:W-:Y:S02]  /*108a0*/  ISETP.GE.AND P0, PT, R20, R21, PT ;  /* 0x000000151400720c */ /* 0x000fe40003f06270 */
[----:B------:R-:W-:Y:S02]  /*108b0*/  MOV R30, RZ ;  /* 0x000000ff001e7202 */ /* 0x000fe40000000f00 */
[----:B------:R-:W-:-:S02]  /*108c0*/  MOV R9, RZ ;  /* 0x000000ff00097202 */ /* 0x000fc40000000f00 */
[----:B------:R-:W-:Y:S02]  /*108d0*/  MOV R32, RZ ;  /* 0x000000ff00207202 */ /* 0x000fe40000000f00 */
[----:B------:R-:W-:Y:S01]  /*108e0*/  MOV R11, RZ ;  /* 0x000000ff000b7202 */ /* 0x000fe20000000f00 */
[----:B------:R-:W3:Y:S01]  /*108f0*/  @!P5 LDG.E R30, [R92.64+0x200] ;  /* 0x000200205c1ed981 */ /* 0x000ee2000c1e1900 */
[C---:B------:R-:W-:Y:S02]  /*10900*/  LOP3.LUT R10, R148.reuse, 0x140, RZ, 0xfc, !PT ;  /* 0x00000140940a7812 */ /* 0x040fe400078efcff */
[----:B------:R-:W-:Y:S01]  /*10910*/  MOV R34, RZ ;  /* 0x000000ff00227202 */ /* 0x000fe20000000f00 */
[----:B------:R-:W3:Y:S01]  /*10920*/  @!P0 LDG.E R9, [R92.64+0x280] ;  /* 0x000280205c098981 */ /* 0x000ee2000c1e1900 */
[----:B------:R-:W-:Y:S02]  /*10930*/  LOP3.LUT R8, R148, 0x160, RZ, 0xfc, !PT ;  /* 0x0000016094087812 */ /* 0x000fe400078efcff */
[----:B------:R-:W-:-:S02]  /*10940*/  MOV R13, RZ ;  /* 0x000000ff000d7202 */ /* 0x000fc40000000f00 */
[C---:B------:R-:W-:Y:S02]  /*10950*/  LOP3.LUT R6, R148.reuse, 0x180, RZ, 0xfc, !PT ;  /* 0x0000018094067812 */ /* 0x040fe400078efcff */
[----:B------:R-:W-:Y:S01]  /*10960*/  LOP3.LUT R4, R148, 0x1a0, RZ, 0xfc, !PT ;  /* 0x000001a094047812 */ /* 0x000fe200078efcff */
[----:B--2---:R-:W2:Y:S01]  /*10970*/  @!P1 LDG.E R23, [R92.64] ;  /* 0x000000205c179981 */ /* 0x004ea2000c1e1900 */
[-C--:B------:R-:W-:Y:S02]  /*10980*/  ISETP.GE.AND P2, PT, R16, R21.reuse, PT ;  /* 0x000000151000720c */ /* 0x080fe40003f46270 */
[-C--:B------:R-:W-:Y:S02]  /*10990*/  ISETP.GE.AND P3, PT, R14, R21.reuse, PT ;  /* 0x000000150e00720c */ /* 0x080fe40003f66270 */
[----:B------:R-:W-:Y:S02]  /*109a0*/  ISETP.GE.AND P4, PT, R12, R21, PT ;  /* 0x000000150c00720c */ /* 0x000fe40003f86270 */
[----:B------:R-:W-:-:S02]  /*109b0*/  LOP3.LUT R2, R148, 0x1c0, RZ, 0xfc, !PT ;  /* 0x000001c094027812 */ /* 0x000fc400078efcff */
[-C--:B------:R-:W-:Y:S02]  /*109c0*/  ISETP.GE.AND P5, PT, R10, R21.reuse, PT ;  /* 0x000000150a00720c */ /* 0x080fe40003fa6270 */
[----:B0-----:R-:W-:Y:S02]  /*109d0*/  LOP3.LUT R0, R148, 0x1e0, RZ, 0xfc, !PT ;  /* 0x000001e094007812 */ /* 0x001fe400078efcff */
[-C--:B------:R-:W-:Y:S01]  /*109e0*/  ISETP.GE.AND P0, PT, R8, R21.reuse, PT ;  /* 0x000000150800720c */ /* 0x080fe20003f06270 */
[----:B------:R-:W4:Y:S01]  /*109f0*/  @!P2 LDG.E R11, [R92.64+0x380] ;  /* 0x000380205c0ba981 */ /* 0x000f22000c1e1900 */
[----:B------:R-:W-:-:S03]  /*10a00*/  ISETP.GE.AND P2, PT, R4, R21, PT ;  /* 0x000000150400720c */ /* 0x000fc60003f46270 */
[----:B------:R-:W4:Y:S01]  /*10a10*/  @!P3 LDG.E R34, [R92.64+0x400] ;  /* 0x000400205c22b981 */ /* 0x000f22000c1e1900 */
[----:B------:R-:W-:-:S03]  /*10a20*/  ISETP.GE.AND P3, PT, R2, R21, PT ;  /* 0x000000150200720c */ /* 0x000fc60003f66270 */
[----:B------:R-:W4:Y:S01]  /*10a30*/  @!P4 LDG.E R13, [R92.64+0x480] ;  /* 0x000480205c0dc981 */ /* 0x000f22000c1e1900 */
[----:B------:R-:W-:Y:S02]  /*10a40*/  ISETP.GE.AND P4, PT, R0, R21, PT ;  /* 0x000000150000720c */ /* 0x000fe40003f86270 */
[----:B------:R-:W-:Y:S02]  /*10a50*/  MOV R36, RZ ;  /* 0x000000ff00247202 */ /* 0x000fe40000000f00 */
[----:B------:R-:W-:Y:S02]  /*10a60*/  MOV R15, RZ ;  /* 0x000000ff000f7202 */ /* 0x000fe40000000f00 */
[----:B------:R-:W-:Y:S02]  /*10a70*/  MOV R38, RZ ;  /* 0x000000ff00267202 */ /* 0x000fe40000000f00 */
[----:B------:R-:W-:Y:S01]  /*10a80*/  MOV R17, RZ ;  /* 0x000000ff00117202 */ /* 0x000fe20000000f00 */
[----:B------:R-:W4:Y:S01]  /*10a90*/  @!P5 LDG.E R36, [R92.64+0x500] ;  /* 0x000500205c24d981 */ /* 0x000f22000c1e1900 */
[----:B------:R-:W-:-:S02]  /*10aa0*/  MOV R40, RZ ;  /* 0x000000ff00287202 */ /* 0x000fc40000000f00 */
[----:B------:R-:W-:Y:S01]  /*10ab0*/  MOV R19, RZ ;  /* 0x000000ff00137202 */ /* 0x000fe20000000f00 */
[----:B------:R-:W4:Y:S04]  /*10ac0*/  @!P0 LDG.E R15, [R92.64+0x580] ;  /* 0x000580205c0f8981 */ /* 0x000f28000c1e1900 */
[----:B------:R-:W4:Y:S04]  /*10ad0*/  @!P2 LDG.E R17, [R92.64+0x680] ;  /* 0x000680205c11a981 */ /* 0x000f28000c1e1900 */
[----:B------:R-:W4:Y:S04]  /*10ae0*/  @!P3 LDG.E R40, [R92.64+0x700] ;  /* 0x000700205c28b981 */ /* 0x000f28000c1e1900 */
[----:B------:R-:W4:Y:S04]  /*10af0*/  @!P4 LDG.E R19, [R92.64+0x780] ;  /* 0x000780205c13c981 */ /* 0x000f28000c1e1900 */
[----:B--2---:R-:W-:Y:S01]  /*10b00*/  @!P1 STL [R1+0xc], R23 ;  /* 0x00000c1701009387 */ /* 0x004fe20000100800 */
[----:B------:R-:W-:-:S03]  /*10b10*/  ISETP.GE.AND P1, PT, R18, R21, PT ;  /* 0x000000151200720c */ /* 0x000fc60003f26270 */
[----:B---3--:R-:W-:Y:S04]  /*10b20*/  STS [R56.X4], R23 ;  /* 0x0000001738007388 */ /* 0x008fe80000004800 */
[----:B------:R1:W5:Y:S06]  /*10b30*/  LDL.64 R72, [R1+0x10] ;  /* 0x0000100001487983 */ /* 0x00036c0000100a00 */
[----:B------:R-:W2:Y:S01]  /*10b40*/  @!P1 LDG.E R32, [R92.64+0x300] ;  /* 0x000300205c209981 */ /* 0x000ea2000c1e1900 */
[----:B------:R-:W-:-:S13]  /*10b50*/  ISETP.GE.AND P1, PT, R6, R21, PT ;  /* 0x000000150600720c */ /* 0x000fda0003f26270 */
[----:B------:R-:W3:Y:S04]  /*10b60*/  @!P1 LDG.E R38, [R92.64+0x600] ;  /* 0x000600205c269981 */ /* 0x000ee8000c1e1900 */
[----:B----4-:R-:W-:Y:S04]  /*10b70*/  STS [R54.X4+0x80], R5 ;  /* 0x0000800536007388 */ /* 0x010fe80000004800 */
[----:B------:R-:W-:Y:S04]  /*10b80*/  STS [R52.X4+0x100], R3 ;  /* 0x0001000334007388 */ /* 0x000fe80000004800 */
[----:B------:R-:W-:Y:S04]  /*10b90*/  STS [R252.X4+0x180], R7 ;  /* 0x00018007fc007388 */ /* 0x000fe80000004800 */
[----:B------:R-:W-:Y:S04]  /*10ba0*/  STS [R251.X4+0x200], R30 ;  /* 0x0002001efb007388 */ /* 0x000fe80000004800 */
[----:B------:R-:W-:Y:S01]  /*10bb0*/  STS [R250.X4+0x280], R9 ;  /* 0x00028009fa007388 */ /* 0x000fe20000004800 */
[----:B------:R-:W-:-:S03]  /*10bc0*/  ISETP.NE.AND P6, PT, R150, RZ, PT ;  /* 0x000000ff9600720c */ /* 0x000fc60003fc5270 */
[----:B--2---:R-:W-:Y:S04]  /*10bd0*/  STS [R249.X4+0x300], R32 ;  /* 0x00030020f9007388 */ /* 0x004fe80000004800 */
[----:B------:R-:W-:Y:S04]  /*10be0*/  STS [R248.X4+0x380], R11 ;  /* 0x0003800bf8007388 */ /* 0x000fe80000004800 */
[----:B------:R-:W-:Y:S04]  /*10bf0*/  STS [R245.X4+0x400], R34 ;  /* 0x00040022f5007388 */ /* 0x000fe80000004800 */
[----:B------:R-:W-:Y:S04]  /*10c00*/  STS [R244.X4+0x480], R13 ;  /* 0x0004800df4007388 */ /* 0x000fe80000004800 */
[----:B------:R-:W-:Y:S04]  /*10c10*/  STS [R243.X4+0x500], R36 ;  /* 0x00050024f3007388 */ /* 0x000fe80000004800 */
[----:B------:R-:W-:Y:S04]  /*10c20*/  STS [R242.X4+0x580], R15 ;  /* 0x0005800ff2007388 */ /* 0x000fe80000004800 */
[----:B---3--:R-:W-:Y:S04]  /*10c30*/  STS [R241.X4+0x600], R38 ;  /* 0x00060026f1007388 */ /* 0x008fe80000004800 */
[----:B------:R-:W-:Y:S04]  /*10c40*/  STS [R240.X4+0x680], R17 ;  /* 0x00068011f0007388 */ /* 0x000fe80000004800 */
[----:B------:R-:W-:Y:S04]  /*10c50*/  STS [R239.X4+0x700], R40 ;  /* 0x00070028ef007388 */ /* 0x000fe80000004800 */
[----:B------:R-:W-:Y:S01]  /*10c60*/  STS [R238.X4+0x780], R19 ;  /* 0x00078013ee007388 */ /* 0x000fe20000004800 */
[----:B------:R-:W-:-:S06]  /*10c70*/  NOP ;  /* 0x0000000000007918 */ /* 0x000fcc0000000000 */
[----:B------:R-:W0:Y:S04]  /*10c80*/  LDS R3, [R147.X4+0x4] ;  /* 0x0000040093037984 */ /* 0x000e280000004800 */
[----:B------:R-:W2:Y:S04]  /*10c90*/  LDS R7, [R147.X4+0xc] ;  /* 0x00000c0093077984 */ /* 0x000ea80000004800 */
[----:B------:R-:W3:Y:S04]  /*10ca0*/  LDS R9, [R147.X4+0x10] ;  /* 0x0000100093097984 */ /* 0x000ee80000004800 */
[----:B------:R-:W4:Y:S01]  /*10cb0*/  LDS R5, [R147.X4+0x8] ;  /* 0x0000080093057984 */ /* 0x000f220000004800 */
[----:B0-----:R-:W-:-:S03]  /*10cc0*/  FADD.FTZ R11, R3, UR5 ;  /* 0x00000005030b7e21 */ /* 0x001fc60008010000 */
[----:B------:R-:W0:Y:S02]  /*10cd0*/  LDS R3, [R147.X4+0x14] ;  /* 0x0000140093037984 */ /* 0x000e240000004800 */
[----:B------:R-:W-:Y:S01]  /*10ce0*/  FSETP.GTU.FTZ.AND P4, PT, R11, 20, PT ;  /* 0x41a000000b00780b */ /* 0x000fe20003f9c000 */
[----:B--2---:R-:W-:Y:S02]  /*10cf0*/  FADD.FTZ R23, R7, UR5 ;  /* 0x0000000507177e21 */ /* 0x004fe40008010000 */
[----:B---3--:R-:W-:Y:S01]  /*10d00*/  FADD.FTZ R9, R9, UR5 ;  /* 0x0000000509097e21 */ /* 0x008fe20008010000 */
[----:B------:R-:W-:Y:S01]  /*10d10*/  LDS R7, [R147.X4+0x1c] ;  /* 0x00001c0093077984 */ /* 0x000fe20000004800 */
[----:B----4-:R-:W-:-:S03]  /*10d20*/  FADD.FTZ R15, R5, UR5 ;  /* 0x00000005050f7e21 */ /* 0x010fc60008010000 */
[----:B------:R-:W2:Y:S01]  /*10d30*/  LDS R5, [R147.X4+0x18] ;  /* 0x0000180093057984 */ /* 0x000ea20000004800 */
[----:B------:R-:W-:Y:S02]  /*10d40*/  FSETP.GTU.FTZ.AND P0, PT, R23, 20, PT ;  /* 0x41a000001700780b */ /* 0x000fe40003f1c000 */
[----:B------:R-:W-:Y:S02]  /*10d50*/  FSETP.GTU.FTZ.AND P1, PT, R9, 20, PT ;  /* 0x41a000000900780b */ /* 0x000fe40003f3c000 */
[----:B------:R-:W-:Y:S01]  /*10d60*/  @!P4 FMUL.FTZ R11, R11, -1.4426950216293334961 ;  /* 0xbfb8aa3b0b0bc820 */ /* 0x000fe20000410000 */
[----:B------:R-:W-:-:S03]  /*10d70*/  FSETP.GTU.FTZ.AND P5, PT, R15, 20, PT ;  /* 0x41a000000f00780b */ /* 0x000fc60003fbc000 */
[----:B------:R3:W4:Y:S05]  /*10d80*/  @!P4 MUFU.EX2 R13, R11 ;  /* 0x0000000b000dc308 */ /* 0x00072a0000000800 */
[----:B------:R-:W-:Y:S02]  /*10d90*/  @!P0 FMUL.FTZ R19, R23, -1.4426950216293334961 ;  /* 0xbfb8aa3b17138820 */ /* 0x000fe40000410000 */
[----:B------:R-:W-:Y:S01]  /*10da0*/  @!P1 FMUL.FTZ R23, R9, -1.4426950216293334961 ;  /* 0xbfb8aa3b09179820 */ /* 0x000fe20000410000 */
[----:B---3--:R-:W-:Y:S02]  /*10db0*/  LDS R11, [R147.X4+0x24] ;  /* 0x00002400930b7984 */ /* 0x008fe40000004800 */
[----:B------:R-:W-:-:S02]  /*10dc0*/  @!P5 FMUL.FTZ R17, R15, -1.4426950216293334961 ;  /* 0xbfb8aa3b0f11d820 */ /* 0x000fc40000410000 */
[----:B------:R-:W3:Y:S01]  /*10dd0*/  LDS R9, [R147.X4+0x20] ;  /* 0x0000200093097984 */ /* 0x000ee20000004800 */
[----:B----4-:R-:W-:-:S03]  /*10de0*/  @!P4 FADD.FTZ R15, R13, 1 ;  /* 0x3f8000000d0fc421 */ /* 0x010fc60000010000 */
[----:B------:R-:W4:Y:S01]  /*10df0*/  @!P5 MUFU.EX2 R17, R17 ;  /* 0x000000110011d308 */ /* 0x000f220000000800 */
[----:B------:R-:W1:Y:S07]  /*10e00*/  LDS R13, [R147.X4+0x28] ;  /* 0x00002800930d7984 */ /* 0x000e6e0000004800 */
[----:B------:R-:W4:Y:S01]  /*10e10*/  @!P0 MUFU.EX2 R19, R19 ;  /* 0x0000001300138308 */ /* 0x000f220000000800 */
[----:B0-----:R-:W-:-:S07]  /*10e20*/  FADD.FTZ R3, R3, UR5 ;  /* 0x0000000503037e21 */ /* 0x001fce0008010000 */
[----:B------:R-:W0:Y:S01]  /*10e30*/  @!P4 MUFU.RCP R15, R15 ;  /* 0x0000000f000fc308 */ /* 0x000e220000001000 */
[----:B------:R-:W-:Y:S01]  /*10e40*/  FSETP.GTU.FTZ.AND P2, PT, R3, 20, PT ;  /* 0x41a000000300780b */ /* 0x000fe20003f5c000 */
[----:B--2---:R-:W-:Y:S02]  /*10e50*/  FADD.FTZ R5, R5, UR5 ;  /* 0x0000000505057e21 */ /* 0x004fe40008010000 */
[----:B------:R-:W-:-:S04]  /*10e60*/  FADD.FTZ R7, R7, UR5 ;  /* 0x0000000507077e21 */ /* 0x000fc80008010000 */
[----:B------:R-:W2:Y:S01]  /*10e70*/  @!P1 MUFU.EX2 R23, R23 ;  /* 0x0000001700179308 */ /* 0x000ea20000000800 */
[----:B----4-:R-:W-:Y:S02]  /*10e80*/  @!P5 FADD.FTZ R17, R17, 1 ;  /* 0x3f8000001111d421 */ /* 0x010fe40000010000 */
[----:B------:R-:W-:Y:S01]  /*10e90*/  @!P0 FADD.FTZ R19, R19, 1 ;  /* 0x3f80000013138421 */ /* 0x000fe20000010000 */
[----:B------:R-:W-:Y:S01]  /*10ea0*/  FSETP.GTU.FTZ.AND P3, PT, R5, 20, PT ;  /* 0x41a000000500780b */ /* 0x000fe20003f7c000 */
[----:B0-----:R-:W-:-:S03]  /*10eb0*/  @!P4 FMUL.FTZ R174, R174, R15 ;  /* 0x0000000faeaec220 */ /* 0x001fc60000410000 */
[----:B------:R-:W0:Y:S01]  /*10ec0*/  @!P5 MUFU.RCP R30, R17 ;  /* 0x00000011001ed308 */ /* 0x000e220000001000 */
[----:B------:R-:W-:Y:S01]  /*10ed0*/  FSETP.GTU.FTZ.AND P4, PT, R7, 20, PT ;  /* 0x41a000000700780b */ /* 0x000fe20003f9c000 */
[----:B------:R-:W-:-:S06]  /*10ee0*/  @!P2 FMUL.FTZ R3, R3, -1.4426950216293334961 ;  /* 0xbfb8aa3b0303a820 */ /* 0x000fcc0000410000 */
[----:B------:R-:W4:Y:S01]  /*10ef0*/  @!P0 MUFU.RCP R19, R19 ;  /* 0x0000001300138308 */ /* 0x000f220000001000 */
[----:B--2---:R-:W-:Y:S02]  /*10f00*/  @!P1 FADD.FTZ R23, R23, 1 ;  /* 0x3f80000017179421 */ /* 0x004fe40000010000 */
[----:B---3--:R-:W-:Y:S02]  /*10f10*/  FADD.FTZ R9, R9, UR5 ;  /* 0x0000000509097e21 */ /* 0x008fe40008010000 */
[----:B------:R-:W-:Y:S02]  /*10f20*/  @!P3 FMUL.FTZ R5, R5, -1.4426950216293334961 ;  /* 0xbfb8aa3b0505b820 */ /* 0x000fe40000410000 */
[----:B------:R-:W-:Y:S01]  /*10f30*/  @!P4 FMUL.FTZ R7, R7, -1.4426950216293334961 ;  /* 0xbfb8aa3b0707c820 */ /* 0x000fe20000410000 */
[----:B------:R-:W2:Y:S01]  /*10f40*/  @!P1 MUFU.RCP R32, R23 ;  /* 0x0000001700209308 */ /* 0x000ea20000001000 */
[----:B------:R-:W-:Y:S02]  /*10f50*/  FADD.FTZ R11, R11, UR5 ;  /* 0x000000050b0b7e21 */ /* 0x000fe40008010000 */
[----:B0-----:R-:W-:Y:S01]  /*10f60*/  @!P5 FMUL.FTZ R175, R175, R30 ;  /* 0x0000001eafafd220 */ /* 0x001fe20000410000 */
[----:B------:R-:W-:-:S04]  /*10f70*/  FSETP.GTU.FTZ.AND P5, PT, R9, 20, PT ;  /* 0x41a000000900780b */ /* 0x000fc80003fbc000 */
[----:B------:R-:W0:Y:S01]  /*10f80*/  @!P2 MUFU.EX2 R3, R3 ;  /* 0x000000030003a308 */ /* 0x000e220000000800 */
[----:B----4-:R-:W-:Y:S01]  /*10f90*/  @!P0 FMUL.FTZ R176, R176, R19 ;  /* 0x00000013b0b08220 */ /* 0x010fe20000410000 */
[----:B------:R-:W-:-:S06]  /*10fa0*/  FSETP.GTU.FTZ.AND P0, PT, R11, 20, PT ;  /* 0x41a000000b00780b */ /* 0x000fcc0003f1c000 */
[----:B------:R-:W3:Y:S01]  /*10fb0*/  @!P3 MUFU.EX2 R5, R5 ;  /* 0x000000050005b308 */ /* 0x000ee20000000800 */
[----:B-1----:R-:W-:-:S07]  /*10fc0*/  FADD.FTZ R15, R13, UR5 ;  /* 0x000000050d0f7e21 */ /* 0x002fce0008010000 */
[----:B------:R-:W1:Y:S01]  /*10fd0*/  @!P4 MUFU.EX2 R7, R7 ;  /* 0x000000070007c308 */ /* 0x000e620000000800 */
[----:B--2---:R-:W-:Y:S01]  /*10fe0*/  @!P1 FMUL.FTZ R177, R177, R32 ;  /* 0x00000020b1b19220 */ /* 0x004fe20000410000 */
[----:B------:R-:W-:Y:S01]  /*10ff0*/  FSETP.GTU.FTZ.AND P1, PT, R15, 20, PT ;  /* 0x41a000000f00780b */ /* 0x000fe20003f3c000 */
[----:B------:R-:W-:Y:S02]  /*11000*/  @!P5 FMUL.FTZ R9, R9, -1.4426950216293334961 ;  /* 0xbfb8aa3b0909d820 */ /* 0x000fe40000410000 */
[----:B0-----:R-:W-:Y:S02]  /*11010*/  @!P2 FADD.FTZ R3, R3, 1 ;  /* 0x3f8000000303a421 */ /* 0x001fe40000010000 */
[----:B------:R-:W-:Y:S02]  /*11020*/  @!P0 FMUL.FTZ R11, R11, -1.4426950216293334961 ;  /* 0xbfb8aa3b0b0b8820 */ /* 0x000fe40000410000 */
[----:B------:R0:W-:Y:S01]  /*11030*/  @!P2 MUFU.RCP R45, R3 ;  /* 0x00000003002da308 */ /* 0x0001e20000001000 */
[----:B---3--:R-:W-:-:S02]  /*11040*/  @!P3 FADD.FTZ R5, R5, 1 ;  /* 0x3f8000000505b421 */ /* 0x008fc40000010000 */
[----:B-1----:R-:W-:-:S05]  /*11050*/  @!P4 FADD.FTZ R7, R7, 1 ;  /* 0x3f8000000707c421 */ /* 0x002fca0000010000 */
[----:B------:R-:W1:Y:S01]  /*11060*/  @!P5 MUFU.EX2 R9, R9 ;  /* 0x000000090009d308 */ /* 0x000e620000000800 */
[----:B0-----:R-:W0:Y:S07]  /*11070*/  LDS R3, [R147.X4+0x2c] ;  /* 0x00002c0093037984 */ /* 0x001e2e0000004800 */
[----:B------:R-:W2:Y:S01]  /*11080*/  @!P0 MUFU.EX2 R13, R11 ;  /* 0x0000000b000d8308 */ /* 0x000ea20000000800 */
[----:B------:R-:W-:-:S07]  /*11090*/  @!P1 FMUL.FTZ R15, R15, -1.4426950216293334961 ;  /* 0xbfb8aa3b0f0f9820 */ /* 0x000fce0000410000 */
[----:B------:R3:W-:Y:S08]  /*110a0*/  @!P3 MUFU.RCP R46, R5 ;  /* 0x00000005002eb308 */ /* 0x0007f00000001000 */
[----:B------:R4:W-:Y:S01]  /*110b0*/  @!P4 MUFU.RCP R47, R7 ;  /* 0x00000007002fc308 */ /* 0x0009e20000001000 */
[----:B---3--:R-:W3:Y:S04]  /*110c0*/  LDS R5, [R147.X4+0x30] ;  /* 0x0000300093057984 */ /* 0x008ee80000004800 */
[----:B----4-:R-:W4:Y:S03]  /*110d0*/  LDS R7, [R147.X4+0x34] ;  /* 0x0000340093077984 */ /* 0x010f260000004800 */
[----:B------:R-:W0:Y:S01]  /*110e0*/  @!P1 MUFU.EX2 R15, R15 ;  /* 0x0000000f000f9308 */ /* 0x000e220000000800 */
[----:B------:R-:W-:Y:S01]  /*110f0*/  SHF.L.U32 R17, R150, 0x4, RZ ;  /* 0x0000000496117819 */ /* 0x000fe200000006ff */
[----:B-1----:R-:W-:-:S02]  /*11100*/  @!P5 FADD.FTZ R11, R9, 1 ;  /* 0x3f800000090bd421 */ /* 0x002fc40000010000 */
[----:B--2---:R-:W-:Y:S01]  /*11110*/  @!P0 FADD.FTZ R13, R13, 1 ;  /* 0x3f8000000d0d8421 */ /* 0x004fe20000010000 */
[----:B------:R-:W-:Y:S01]  /*11120*/  LOP3.LUT R30, R17, 0xfffffe00, RZ, 0xc0, !PT ;  /* 0xfffffe00111e7812 */ /* 0x000fe200078ec0ff */
[----:B------:R-:W1:Y:S02]  /*11130*/  LDS R9, [R147.X4+0x38] ;  /* 0x0000380093097984 */ /* 0x000e640000004800 */
[----:B------:R2:W-:Y:S01]  /*11140*/  @!P5 MUFU.RCP R48, R11 ;  /* 0x0000000b0030d308 */ /* 0x0005e20000001000 */
[----:B------:R-:W-:-:S07]  /*11150*/  LEA R50, R149, R30, 0x4 ;  /* 0x0000001e95327211 */ /* 0x000fce00078e20ff */
[----:B------:R0:W3:Y:S01]  /*11160*/  @!P0 MUFU.RCP R49, R13 ;  /* 0x0000000d00318308 */ /* 0x0000e20000001000 */
[----:B--2---:R-:W2:Y:S01]  /*11170*/  LDS R11, [R147.X4+0x3c] ;  /* 0x00003c00930b7984 */ /* 0x004ea20000004800 */
[C---:B------:R-:W-:Y:S02]  /*11180*/  IADD3 R19, R50.reuse, 0x2, RZ ;  /* 0x0000000232137810 */ /* 0x040fe40007ffe0ff */
[----:B------:R-:W-:Y:S01]  /*11190*/  IADD3 R30, R50, 0x7, RZ ;  /* 0x00000007321e7810 */ /* 0x000fe20007ffe0ff */
[----:B0-----:R-:W0:Y:S04]  /*111a0*/  LDS R13, [R147.X4] ;  /* 0x00000000930d7984 */ /* 0x001e280000004800 */
[----:B------:R-:W-:Y:S01]  /*111b0*/  BAR.SYNC.DEFER_BLOCKING 0x0 ;  /* 0x0000000000007b1d */ /* 0x000fe20000010000 */
[----:B------:R-:W-:Y:S01]  /*111c0*/  @!P1 FADD.FTZ R15, R15, 1 ;  /* 0x3f8000000f0f9421 */ /* 0x000fe20000010000 */
[----:B------:R-:W-:-:S02]  /*111d0*/  LEA.HI.SX32 R34, R19, R50, 0x1b ;  /* 0x0000003213227211 */ /* 0x000fc400078fdaff */
[----:B------:R-:W-:Y:S02]  /*111e0*/  LEA.HI.SX32 R19, R30, R50, 0x1b ;  /* 0x000000321e137211 */ /* 0x000fe400078fdaff */
[----:B------:R1:W2:Y:S01]  /*111f0*/  @!P1 MUFU.RCP R30, R15 ;  /* 0x0000000f001e9308 */ /* 0x0002a20000001000 */
[C---:B------:R-:W-:Y:S01]  /*11200*/  IADD3 R17, R50.reuse, 0x1, RZ ;  /* 0x0000000132117810 */ /* 0x040fe20007ffe0ff */
[----:B------:R-:W-:Y:S01]  /*11210*/  FADD.FTZ R3, R3, UR5 ;  /* 0x0000000503037e21 */ /* 0x000fe20008010000 */
[C---:B------:R-:W-:Y:S02]  /*11220*/  IADD3 R29, R50.reuse, 0x6, RZ ;  /* 0x00000006321d7810 */ /* 0x040fe40007ffe0ff */
[C---:B------:R-:W-:Y:S02]  /*11230*/  IADD3 R23, R50.reuse, 0x3, RZ ;  /* 0x0000000332177810 */ /* 0x040fe40007ffe0ff */
[----:B------:R-:W-:Y:S01]  /*11240*/  IADD3 R25, R50, 0x4, RZ ;  /* 0x0000000432197810 */ /* 0x000fe20007ffe0ff */
[----:B---3--:R-:W-:Y:S01]  /*11250*/  @!P0 FMUL.FTZ R182, R182, R49 ;  /* 0x00000031b6b68220 */ /* 0x008fe20000410000 */
[----:B------:R-:W-:-:S02]  /*11260*/  IADD3 R27, R50, 0x5, RZ ;  /* 0x00000005321b7810 */ /* 0x000fc40007ffe0ff */
[-C--:B------:R-:W-:Y:S01]  /*11270*/  LEA.HI.SX32 R17, R17, R50.reuse, 0x1b ;  /* 0x0000003211117211 */ /* 0x080fe200078fdaff */
[----:B-1----:R-:W-:Y:S01]  /*11280*/  FADD.FTZ R15, R5, UR5 ;  /* 0x00000005050f7e21 */ /* 0x002fe20008010000 */
[-C--:B------:R-:W-:Y:S01]  /*11290*/  LEA.HI.SX32 R38, R29, R50.reuse, 0x1b ;  /* 0x000000321d267211 */ /* 0x080fe200078fdaff */
[----:B----4-:R-:W-:Y:S01]  /*112a0*/  FADD.FTZ R29, R7, UR5 ;  /* 0x00000005071d7e21 */ /* 0x010fe20008010000 */
[-C--:B------:R-:W-:Y:S02]  /*112b0*/  LEA.HI.SX32 R23, R23, R50.reuse, 0x1b ;  /* 0x0000003217177211 */ /* 0x080fe400078fdaff */
[----:B------:R-:W-:Y:S01]  /*112c0*/  FSETP.GTU.FTZ.AND P0, PT, R3, 20, PT ;  /* 0x41a000000300780b */ /* 0x000fe20003f1c000 */
[----:B------:R-:W-:Y:S01]  /*112d0*/  STS [R147.X4], R233 ;  /* 0x000000e993007388 */ /* 0x000fe20000004800 */
[C---:B------:R-:W-:Y:S02]  /*112e0*/  IADD3 R31, R50.reuse, 0x8, RZ ;  /* 0x00000008321f7810 */ /* 0x040fe40007ffe0ff */
[----:B------:R-:W-:Y:S01]  /*112f0*/  LEA.HI.SX32 R36, R25, R50, 0x1b ;  /* 0x0000003219247211 */ /* 0x000fe200078fdaff */
[----:B------:R-:W-:Y:S01]  /*11300*/  STS [R17.X4+0x4], R232 ;  /* 0x000004e811007388 */ /* 0x000fe20000004800 */
[----:B------:R-:W-:-:S02]  /*11310*/  IADD3 R32, R50, 0x9, RZ ;  /* 0x0000000932207810 */ /* 0x000fc40007ffe0ff */
[----:B------:R-:W-:Y:S01]  /*11320*/  LEA.HI.SX32 R27, R27, R50, 0x1b ;  /* 0x000000321b1b7211 */ /* 0x000fe200078fdaff */
[----:B------:R-:W-:Y:S01]  /*11330*/  @!P2 FMUL.FTZ R178, R178, R45 ;  /* 0x0000002db2b2a220 */ /* 0x000fe20000410000 */
[C---:B------:R-:W-:Y:S01]  /*11340*/  IADD3 R33, R50.reuse, 0xa, RZ ;  /* 0x0000000a32217810 */ /* 0x040fe20007ffe0ff */
[----:B--2---:R-:W-:Y:S01]  /*11350*/  @!P1 FMUL.FTZ R183, R183, R30 ;  /* 0x0000001eb7b79220 */ /* 0x004fe20000410000 */
[C---:B------:R-:W-:Y:S01]  /*11360*/  IADD3 R35, R50.reuse, 0xb, RZ ;  /* 0x0000000b32237810 */ /* 0x040fe20007ffe0ff */
[----:B------:R-:W-:Y:S01]  /*11370*/  STS [R34.X4+0x8], R231 ;  /* 0x000008e722007388 */ /* 0x000fe20000004800 */
[----:B------:R-:W-:Y:S02]  /*11380*/  IADD3 R37, R50, 0xc, RZ ;  /* 0x0000000c32257810 */ /* 0x000fe40007ffe0ff */
[----:B------:R-:W-:Y:S01]  /*11390*/  LEA.HI.SX32 R40, R31, R50, 0x1b ;  /* 0x000000321f287211 */ /* 0x000fe200078fdaff */
[----:B------:R-:W-:Y:S01]  /*113a0*/  STS [R23.X4+0xc], R230 ;  /* 0x00000ce617007388 */ /* 0x000fe20000004800 */
[----:B------:R-:W-:-:S02]  /*113b0*/  FSETP.GTU.FTZ.AND P1, PT, R15, 20, PT ;  /* 0x41a000000f00780b */ /* 0x000fc40003f3c000 */
[----:B------:R-:W-:Y:S01]  /*113c0*/  FSETP.GTU.FTZ.AND P2, PT, R29, 20, PT ;  /* 0x41a000001d00780b */ /* 0x000fe20003f5c000 */
[----:B------:R-:W-:Y:S01]  /*113d0*/  STS [R36.X4+0x10], R229 ;  /* 0x000010e524007388 */ /* 0x000fe20000004800 */
[----:B------:R-:W-:Y:S02]  /*113e0*/  IADD3 R39, R50, 0xd, RZ ;  /* 0x0000000d32277810 */ /* 0x000fe40007ffe0ff */
        /* <DEDUP_REMOVED lines=15> */
[----:B------:R-:W-:Y:S04]  /*114e0*/  STS [R42.X4+0x28], R223 ;  /* 0x000028df2a007388 */ /* 0x000fe80000004800 */
[----:B------:R-:W-:Y:S01]  /*114f0*/  STS [R35.X4+0x2c], R222 ;  /* 0x00002cde23007388 */ /* 0x000fe20000004800 */
[----:B------:R1:W2:Y:S03]  /*11500*/  @!P0 MUFU.EX2 R5, R3 ;  /* 0x0000000300058308 */ /* 0x0002a60000000800 */
[----:B------:R-:W-:Y:S01]  /*11510*/  STS [R44.X4+0x30], R221 ;  /* 0x000030dd2c007388 */ /* 0x000fe20000004800 */
[----:B------:R-:W-:-:S03]  /*11520*/  @!P4 FMUL.FTZ R180, R180, R47 ;  /* 0x0000002fb4b4c220 */ /* 0x000fc60000410000 */
        /* <DEDUP_REMOVED lines=24> */
[----:B------:R-:W-:-:S02]  /*116b0*/  FADD.FTZ R9, R9, UR5 ;  /* 0x0000000509097e21 */ /* 0x000fc40008010000 */
[----:B------:R-:W-:-:S03]  /*116c0*/  @!P3 FMUL.FTZ R179, R179, R46 ;  /* 0x0000002eb3b3b220 */ /* 0x000fc60000410000 */
[----:B------:R-:W-:Y:S01]  /*116d0*/  FSETP.GTU.FTZ.AND P3, PT, R9, 20, PT ;  /* 0x41a000000900780b */ /* 0x000fe20003f7c000 */
[----:B------:R-:W-:Y:S01]  /*116e0*/  FADD.FTZ R31, R11, UR5 ;  /* 0x000000050b1f7e21 */ /* 0x000fe20008010000 */
[----:B------:R-:W1:Y:S11]  /*116f0*/  LDS R71, [0x2100] ;  /* 0x00210000ff477984 */ /* 0x000e760000000800 */
[----:B------:R-:W-:Y:S01]  /*11700*/  @!P3 FMUL.FTZ R11, R9, -1.4426950216293334961 ;  /* 0xbfb8aa3b090bb820 */ /* 0x000fe20000410000 */
[----:B------:R-:W-:Y:S01]  /*11710*/  FSETP.GTU.FTZ.AND P4, PT, R31, 20, PT ;  /* 0x41a000001f00780b */ /* 0x000fe20003f9c000 */
[----:B0-----:R-:W-:Y:S01]  /*11720*/  FADD.FTZ R30, R13, UR5 ;  /* 0x000000050d1e7e21 */ /* 0x001fe20008010000 */
[----:B------:R-:W0:Y:S01]  /*11730*/  @!P1 MUFU.EX2 R7, R7 ;  /* 0x0000000700079308 */ /* 0x000e220000000800 */
[----:B------:R-:W-:-:S03]  /*11740*/  @!P5 FMUL.FTZ R181, R181, R48 ;  /* 0x00000030b5b5d220 */ /* 0x000fc60000410000 */
[----:B------:R-:W-:-:S04]  /*11750*/  FSETP.GTU.FTZ.AND P5, PT, R30, 20, PT ;  /* 0x41a000001e00780b */ /* 0x000fc80003fbc000 */
[----:B------:R-:W3:Y:S08]  /*11760*/  @!P3 MUFU.EX2 R11, R11 ;  /* 0x0000000b000bb308 */ /* 0x000ef00000000800 */
[----:B------:R4:W1:Y:S01]  /*11770*/  @!P2 MUFU.EX2 R9, R3 ;  /* 0x000000030009a308 */ /* 0x0008620000000800 */
[----:B------:R-:W-:Y:S02]  /*11780*/  @!P4 FMUL.FTZ R13, R31, -1.4426950216293334961 ;  /* 0xbfb8aa3b1f0dc820 */ /* 0x000fe40000410000 */
[----:B--2---:R-:W-:-:S02]  /*11790*/  @!P0 FADD.FTZ R5, R5, 1 ;  /* 0x3f80000005058421 */ /* 0x004fc40000010000 */
[----:B0-----:R-:W-:Y:S02]  /*117a0*/  @!P1 FADD.FTZ R7, R7, 1 ;  /* 0x3f80000007079421 */ /* 0x001fe40000010000 */
[----:B---3--:R-:W-:Y:S02]  /*117b0*/  @!P3 FADD.FTZ R11, R11, 1 ;  /* 0x3f8000000b0bb421 */ /* 0x008fe40000010000 */
[----:B----4-:R-:W-:Y:S01]  /*117c0*/  @!P5 FMUL.FTZ R3, R30, -1.4426950216293334961 ;  /* 0xbfb8aa3b1e03d820 */ /* 0x010fe20000410000 */
[----:B------:R-:W0:Y:S01]  /*117d0*/  @!P4 MUFU.EX2 R13, R13 ;  /* 0x0000000d000dc308 */ /* 0x000e220000000800 */
[----:B------:R-:W-:Y:S01]  /*117e0*/  UIMAD UR7, UR13, UR8, URZ ;  /* 0x000000080d0772a4 */ /* 0x000fe2000f8e023f */
[----:B-1----:R-:W-:Y:S01]  /*117f0*/  @!P2 FADD.FTZ R9, R9, 1 ;  /* 0x3f8000000909a421 */ /* 0x002fe20000010000 */
[----:B------:R-:W-:-:S05]  /*11800*/  ISETP.GE.AND P6, PT, R148, R71, PT ;  /* 0x000000479400720c */ /* 0x000fca0003fc6270 */
[----:B------:R-:W1:Y:S01]  /*11810*/  @!P5 MUFU.EX2 R3, R3 ;  /* 0x000000030003d308 */ /* 0x000e620000000800 */
[----:B------:R-:W-:Y:S02]  /*11820*/  UIMAD UR25, UR12, UR9, UR7 ;  /* 0x000000090c1972a4 */ /* 0x000fe4000f8e0207 */
[----:B------:R-:W-:-:S05]  /*11830*/  UIMAD UR7, UR13, UR34, URZ ;  /* 0x000000220d0772a4 */ /* 0x000fca000f8e023f */
[----:B------:R-:W2:Y:S01]  /*11840*/  @!P0 MUFU.RCP R5, R5 ;  /* 0x0000000500058308 */ /* 0x000ea20000001000 */
[----:B------:R-:W-:-:S07]  /*11850*/  UIMAD.WIDE.U32 UR36, UR12, UR8, URZ ;  /* 0x000000080c2472a5 */ /* 0x000fce000f8e003f */
[----:B------:R3:W4:Y:S08]  /*11860*/  @!P1 MUFU.RCP R46, R7 ;  /* 0x00000007002e9308 */ /* 0x0007300000001000 */
[----:B------:R3:W1:Y:S08]  /*11870*/  @!P2 MUFU.RCP R48, R9 ;  /* 0x000000090030a308 */ /* 0x0006700000001000 */
[----:B------:R-:W1:Y:S01]  /*11880*/  @!P3 MUFU.RCP R11, R11 ;  /* 0x0000000b000bb308 */ /* 0x000e620000001000 */
[----:B------:R-:W-:Y:S01]  /*11890*/  UIMAD UR38, UR12, UR35, UR7 ;  /* 0x000000230c2672a4 */ /* 0x000fe2000f8e0207 */
[----:B------:R-:W-:Y:S01]  /*118a0*/  BSSY B0, `(.L_x_886) ;  /* 0x0000013000007945 */ /* 0x000fe20003800000 */
[----:B------:R-:W-:-:S02]  /*118b0*/  UIMAD.WIDE.U32 UR8, UR12, UR34, URZ ;  /* 0x000000220c0872a5 */ /* 0x000fc4000f8e003f */
[----:B------:R-:W-:Y:S01]  /*118c0*/  UIADD3 UR7, UR37, UR25, URZ ;  /* 0x0000001925077290 */ /* 0x000fe2000fffe03f */
[----:B0-----:R-:W-:Y:S01]  /*118d0*/  @!P4 FADD.FTZ R13, R13, 1 ;  /* 0x3f8000000d0dc421 */ /* 0x001fe20000010000 */
[----:B------:R-:W-:Y:S05]  /*118e0*/  @P6 BRA `(.L_x_887) ;  /* 0x000000e000006947 */ /* 0x000fea0003800000 */
[----:B--234-:R-:W-:Y:S01]  /*118f0*/  MOV R7, UR12 ;  /* 0x0000000c00077c02 */ /* 0x01cfe20008000f00 */
        /* <DEDUP_REMOVED lines=13> */
.L_x_887:
[----:B--234-:R-:W-:Y:S05]  /*119d0*/  BSYNC B0 ;  /* 0x0000000000007941 */ /* 0x01cfea0003800000 */
.L_x_886:
[----:B-1----:R-:W-:Y:S01]  /*119e0*/  @!P5 FADD.FTZ R3, R3, 1 ;  /* 0x3f8000000303d421 */ /* 0x002fe20000010000 */
[----:B------:R-:W-:Y:S01]  /*119f0*/  ULDC.64 UR34, c[0x0][0x2e0] ;  /* 0x0000b80000227ab9 */ /* 0x000fe20000000a00 */
[----:B------:R-:W-:Y:S01]  /*11a00*/  @!P0 FMUL.FTZ R184, R184, R5 ;  /* 0x00000005b8b88220 */ /* 0x000fe20000410000 */
[----:B------:R-:W-:Y:S01]  /*11a10*/  UMOV UR37, UR7 ;  /* 0x0000000700257c82 */ /* 0x000fe20008000000 */
[----:B0-----:R0:W-:Y:S01]  /*11a20*/  @!P5 MUFU.RCP R32, R3 ;  /* 0x000000030020d308 */ /* 0x0011e20000001000 */
[----:B------:R-:W-:Y:S01]  /*11a30*/  UIMAD.WIDE.U32 UR36, UR10, UR34, UR36 ;  /* 0x000000220a2472a5 */ /* 0x000fe2000f8e0024 */
[C---:B------:R-:W-:Y:S01]  /*11a40*/  LEA R30, P0, R148.reuse, c[0x0][0x330], 0x2 ;  /* 0x0000cc00941e7a11 */ /* 0x040fe200078010ff */
[----:B------:R-:W-:Y:S01]  /*11a50*/  UIMAD UR34, UR11, UR34, URZ ;  /* 0x000000220b2272a4 */ /* 0x000fe2000f8e023f */
[----:B------:R-:W-:Y:S01]  /*11a60*/  SHF.R.S32.HI R9, RZ, 0x1f, R148 ;  /* 0x0000001fff097819 */ /* 0x000fe20000011494 */
[----:B------:R-:W-:Y:S01]  /*11a70*/  UIADD3 UR7, UP0, UR26, UR36, URZ ;  /* 0x000000241a077290 */ /* 0x000fe2000ff1e03f */
[----:B------:R-:W-:Y:S01]  /*11a80*/  @!P1 FMUL.FTZ R185, R185, R46 ;  /* 0x0000002eb9b99220 */ /* 0x000fe20000410000 */
[----:B------:R-:W-:Y:S01]  /*11a90*/  UIMAD UR34, UR10, UR35, UR34 ;  /* 0x000000230a2272a4 */ /* 0x000fe2000f8e0222 */
[----:B------:R-:W-:Y:S01]  /*11aa0*/  LEA.HI.X R5, R148, c[0x0][0x334], R9, 0x2, P0 ;  /* 0x0000cd0094057a11 */ /* 0x000fe200000f1409 */
[----:B0-----:R-:W2:Y:S01]  /*11ab0*/  LDL.LU R3, [R1+0x18] ;  /* 0x0000180001037983 */ /* 0x001ea20000300800 */
[----:B------:R-:W0:Y:S01]  /*11ac0*/  @!P4 MUFU.RCP R50, R13 ;  /* 0x0000000d0032c308 */ /* 0x000e220000001000 */
[----:B------:R-:W-:Y:S01]  /*11ad0*/  UIADD3.X UR36, UR27, UR34, UR37, UP0, !UPT ;  /* 0x000000221b247290 */ /* 0x000fe200087fe425 */
[----:B------:R-:W-:Y:S01]  /*11ae0*/  MOV R7, UR7 ;  /* 0x0000000700077c02 */ /* 0x000fe20008000f00 */
[----:B------:R-:W-:-:S03]  /*11af0*/  @!P2 FMUL.FTZ R215, R215, R48 ;  /* 0x00000030d7d7a220 */ /* 0x000fc60000410000 */
[C---:B------:R-:W-:Y:S02]  /*11b00*/  LEA R30, P0, R7.reuse, R30, 0x2 ;  /* 0x0000001e071e7211 */ /* 0x040fe400078010ff */
[----:B------:R-:W-:Y:S02]  /*11b10*/  MOV R46, UR36 ;  /* 0x00000024002e7c02 */ /* 0x000fe40008000f00 */
[----:B------:R-:W-:Y:S02]  /*11b20*/  ISETP.GE.AND P2, PT, R26, R71, PT ;  /* 0x000000471a00720c */ /* 0x000fe40003f46270 */
[----:B------:R-:W-:Y:S02]  /*11b30*/  LEA.HI.X R31, R7, R5, R46, 0x2, P0 ;  /* 0x00000005071f7211 */ /* 0x000fe400000f142e */
[-C--:B------:R-:W-:Y:S02]  /*11b40*/  ISETP.GE.AND P1, PT, R24, R71.reuse, PT ;  /* 0x000000471800720c */ /* 0x080fe40003f26270 */
[----:B------:R-:W-:Y:S01]  /*11b50*/  ISETP.GE.AND P0, PT, R22, R71, PT ;  /* 0x000000471600720c */ /* 0x000fe20003f06270 */
[----:B------:R-:W-:Y:S01]  /*11b60*/  @!P3 FMUL.FTZ R216, R216, R11 ;  /* 0x0000000bd8d8b220 */ /* 0x000fe20000410000 */
[-C--:B------:R-:W-:Y:S01]  /*11b70*/  ISETP.GE.AND P3, PT, R16, R71.reuse, PT ;  /* 0x000000471000720c */ /* 0x080fe20003f66270 */
[----:B0-----:R-:W-:Y:S01]  /*11b80*/  @!P4 FMUL.FTZ R217, R217, R50 ;  /* 0x00000032d9d9c220 */ /* 0x001fe20000410000 */
[-C--:B------:R-:W-:Y:S01]  /*11b90*/  ISETP.GE.AND P4, PT, R18, R71.reuse, PT ;  /* 0x000000471200720c */ /* 0x080fe20003f86270 */
[----:B------:R-:W-:Y:S01]  /*11ba0*/  @!P5 FMUL.FTZ R173, R173, R32 ;  /* 0x00000020adadd220 */ /* 0x000fe20000410000 */
        /* <DEDUP_REMOVED lines=26> */
[----:B------:R-:W-:-:S05]  /*11d50*/  ISETP.NE.AND P6, PT, R150, RZ, PT ;  /* 0x000000ff9600720c */ /* 0x000fca0003fc5270 */
[----:B------:R-:W-:Y:S04]  /*11d60*/  STS [R147.X4], R173 ;  /* 0x000000ad93007388 */ /* 0x000fe80000004800 */
        /* <DEDUP_REMOVED lines=31> */
[----:B--2---:R-:W-:-:S04]  /*11f60*/  FADD.FTZ R3, R173, R3 ;  /* 0x00000003ad037221 */ /* 0x004fc80000010000 */
[----:B------:R-:W-:-:S04]  /*11f70*/  FADD.FTZ R32, R3, R174 ;  /* 0x000000ae03207221 */ /* 0x000fc80000010000 */
[----:B------:R-:W-:-:S04]  /*11f80*/  FADD.FTZ R3, R32, R175 ;  /* 0x000000af20037221 */ /* 0x000fc80000010000 */
[----:B------:R-:W-:Y:S02]  /*11f90*/  FADD.FTZ R32, R3, R176 ;  /* 0x000000b003207221 */ /* 0x000fe40000010000 */
[----:B------:R-:W-:Y:S04]  /*11fa0*/  LDS R3, [R56.X4] ;  /* 0x0000000038037984 */ /* 0x000fe80000004800 */
[----:B------:R2:W-:Y:S04]  /*11fb0*/  @!P6 STS [0x2100], R21 ;  /* 0x00210015ff00e388 */ /* 0x0005e80000000800 */
[----:B------:R-:W-:Y:S01]  /*11fc0*/  BAR.SYNC.DEFER_BLOCKING 0x0 ;  /* 0x0000000000007b1d */ /* 0x000fe20000010000 */
[----:B0-----:R-:W-:-:S04]  /*11fd0*/  FADD.FTZ R177, R32, R177 ;  /* 0x000000b120b17221 */ /* 0x001fc80000010000 */
[----:B-1----:R-:W-:-:S04]  /*11fe0*/  FADD.FTZ R178, R177, R178 ;  /* 0x000000b2b1b27221 */ /* 0x002fc80000010000 */
[----:B---3--:R-:W-:-:S04]  /*11ff0*/  FADD.FTZ R179, R178, R179 ;  /* 0x000000b3b2b37221 */ /* 0x008fc80000010000 */
[----:B----4-:R-:W-:-:S04]  /*12000*/  FADD.FTZ R180, R179, R180 ;  /* 0x000000b4b3b47221 */ /* 0x010fc80000010000 */
[----:B------:R-:W-:Y:S01]  /*12010*/  FADD.FTZ R181, R180, R181 ;  /* 0x000000b5b4b57221 */ /* 0x000fe20000010000 */
[----:B------:R-:W0:Y:S03]  /*12020*/  LDS R25, [0x2100] ;  /* 0x00210000ff197984 */ /* 0x000e260000000800 */
[----:B------:R-:W-:-:S04]  /*12030*/  FADD.FTZ R182, R181, R182 ;  /* 0x000000b6b5b67221 */ /* 0x000fc80000010000 */
[----:B------:R-:W-:-:S04]  /*12040*/  FADD.FTZ R183, R182, R183 ;  /* 0x000000b7b6b77221 */ /* 0x000fc80000010000 */
[----:B------:R-:W-:-:S04]  /*12050*/  FADD.FTZ R184, R183, R184 ;  /* 0x000000b8b7b87221 */ /* 0x000fc80000010000 */
[----:B------:R-:W-:-:S04]  /*12060*/  FADD.FTZ R184, R184, R185 ;  /* 0x000000b9b8b87221 */ /* 0x000fc80000010000 */
[----:B------:R-:W-:-:S04]  /*12070*/  FADD.FTZ R215, R184, R215 ;  /* 0x000000d7b8d77221 */ /* 0x000fc80000010000 */
[----:B------:R-:W-:-:S04]  /*12080*/  FADD.FTZ R216, R215, R216 ;  /* 0x000000d8d7d87221 */ /* 0x000fc80000010000 */
[----:B--2---:R-:W-:-:S05]  /*12090*/  FADD.FTZ R21, R216, R217 ;  /* 0x000000d9d8157221 */ /* 0x004fca0000010000 */
[----:B------:R1:W-:Y:S01]  /*120a0*/  STL [R1+0x18], R21 ;  /* 0x0000181501007387 */ /* 0x0003e20000100800 */
[----:B0-----:R-:W-:Y:S01]  /*120b0*/  ISETP.GE.AND P0, PT, R148, R25, PT ;  /* 0x000000199400720c */ /* 0x001fe20003f06270 */
[----:B------:R-:W-:Y:S01]  /*120c0*/  UIADD3 UR7, UR9, UR38, URZ ;  /* 0x0000002609077290 */ /* 0x000fe2000fffe03f */
[----:B------:R-:W-:Y:S11]  /*120d0*/  BSSY B0, `(.L_x_888) ;  /* 0x0000010000007945 */ /* 0x000ff60003800000 */
        /* <DEDUP_REMOVED lines=15> */
.L_x_889:
[----:B-1----:R-:W-:Y:S05]  /*121d0*/  BSYNC B0 ;  /* 0x0000000000007941 */ /* 0x002fea0003800000 */
.L_x_888:
[----:B------:R-:W-:Y:S01]  /*121e0*/  ULDC.64 UR34, c[0x0][0x300] ;  /* 0x0000c00000227ab9 */ /* 0x000fe20000000a00 */
[C---:B------:R-:W-:Y:S01]  /*121f0*/  SHF.L.U32 R21, R148.reuse, 0x2, RZ ;  /* 0x0000000294157819 */ /* 0x040fe200000006ff */
[----:B------:R-:W-:Y:S01]  /*12200*/  UMOV UR9, UR7 ;  /* 0x0000000700097c82 */ /* 0x000fe20008000000 */
[----:B0-----:R-:W-:Y:S01]  /*12210*/  SHF.R.S32.HI R3, RZ, 0x1f, R148 ;  /* 0x0000001fff037819 */ /* 0x001fe20000011494 */
        /* <DEDUP_REMOVED lines=13> */
[----:B------:R-:W-:Y:S01]  /*122f0*/  ISETP.GE.AND P4, PT, R26, R25, PT ;  /* 0x000000191a00720c */ /* 0x000fe20003f86270 */
[----:B------:R-:W-:Y:S01]  /*12300*/  UIADD3 UR18, UP2, UR18, -0x2000, URZ ;  /* 0xffffe00012127890 */ /* 0x000fe2000ff5e03f */
[----:B------:R-:W-:Y:S01]  /*12310*/  IADD3.X R3, R3, c[0x0][0x344], RZ, P0, !PT ;  /* 0x0000d10003037a10 */ /* 0x000fe200007fe4ff */
[----:B------:R-:W-:Y:S01]  /*12320*/  UIADD3 UR16, UP3, UR16, -0x2000, URZ ;  /* 0xffffe00010107890 */ /* 0x000fe2000ff7e03f */
[----:B------:R-:W-:Y:S01]  /*12330*/  LEA R26, P0, R30, R27, 0x2 ;  /* 0x0000001b1e1a7211 */ /* 0x000fe200078010ff */
[----:B------:R-:W-:Y:S01]  /*12340*/  UIADD3 UR20, UP4, UR20, -0x2000, URZ ;  /* 0xffffe00014147890 */ /* 0x000fe2000ff9e03f */
[----:B------:R-:W-:Y:S01]  /*12350*/  MOV R21, UR8 ;  /* 0x0000000800157c02 */ /* 0x000fe20008000f00 */
[----:B------:R-:W-:Y:S01]  /*12360*/  UIADD3 UR6, UR6, 0x1, URZ ;  /* 0x0000000106067890 */ /* 0x000fe2000fffe03f */
[----:B------:R-:W-:Y:S01]  /*12370*/  ISETP.GE.AND P5, PT, R24, R25, PT ;  /* 0x000000191800720c */ /* 0x000fe20003fa6270 */
[----:B------:R-:W-:Y:S01]  /*12380*/  UIADD3.X UR23, UR23, -0x1, URZ, UP1, !UPT ;  /* 0xffffffff17177890 */ /* 0x000fe20008ffe43f */
        /* <DEDUP_REMOVED lines=34> */
.L_x_746:
        /* <DEDUP_REMOVED lines=35> */
.L_x_892:
[----:B-1----:R-:W-:Y:S05]  /*127e0*/  BSYNC B0 ;  /* 0x0000000000007941 */ /* 0x002fea0003800000 */
.L_x_891:
        /* <DEDUP_REMOVED lines=34> */
.L_x_894:
[----:B------:R-:W3:Y:S02]  /*12a10*/  S2R R11, SR_TID.X ;  /* 0x00000000000b7919 */ /* 0x000ee40000002100 */
.L_x_895:
[----:B-1----:R-:W-:Y:S05]  /*12a20*/  BSYNC B0 ;  /* 0x0000000000007941 */ /* 0x002fea0003800000 */
.L_x_893:
        /* <DEDUP_REMOVED lines=12> */
.L_x_896:
        /* <DEDUP_REMOVED lines=32> */
.L_x_789:
[----:B------:R-:W-:Y:S01]  /*12cf0*/  HFMA2.MMA R71, -RZ, RZ, 0, 5.9604644775390625e-08 ;  /* 0x00000001ff477435 */ /* 0x000fe200000001ff */
[----:B------:R-:W-:-:S02]  /*12d00*/  MOV R72, R66 ;  /* 0x0000004200487202 */ /* 0x000fc40000000f00 */
[----:B------:R-:W-:Y:S02]  /*12d10*/  MOV R70, RZ ;  /* 0x000000ff00467202 */ /* 0x000fe40000000f00 */
[----:B------:R-:W-:Y:S02]  /*12d20*/  MOV R69, 0xffffffff ;  /* 0xffffffff00457802 */ /* 0x000fe40000000f00 */
[----:B------:R-:W-:Y:S02]  /*12d30*/  MOV R64, 0x12d50 ;  /* 0x00012d5000407802 */ /* 0x000fe40000000f00 */
[----:B------:R-:W-:Y:S05]  /*12d40*/  CALL.REL.NOINC `($__internal_23_$__cuda_sm70_shflsync_up) ;  /* 0x00001e2000007944 */ /* 0x000fea0003c00000 */
[----:B-1----:R-:W-:Y:S01]  /*12d50*/  MOV R67, R69 ;  /* 0x0000004500437202 */ /* 0x002fe20000000f00 */
[----:B0-----:R-:W-:Y:S05]  /*12d60*/  BRA `(.L_x_897) ;  /* 0xffff6f6000007947 */ /* 0x001fea000383ffff */
.L_x_790:
[----:B------:R-:W-:Y:S01]  /*12d70*/  HFMA2.MMA R71, -RZ, RZ, 0, 5.9604644775390625e-08 ;  /* 0x00000001ff477435 */ /* 0x000fe200000001ff */
[----:B------:R-:W-:Y:S02]  /*12d80*/  MOV R72, R76 ;  /* 0x0000004c00487202 */ /* 0x000fe40000000f00 */
[----:B------:R-:W-:Y:S02]  /*12d90*/  MOV R70, RZ ;  /* 0x000000ff00467202 */ /* 0x000fe40000000f00 */
[----:B------:R-:W-:-:S02]  /*12da0*/  MOV R69, 0xffffffff ;  /* 0xffffffff00457802 */ /* 0x000fc40000000f00 */
[----:B------:R-:W-:Y:S02]  /*12db0*/  MOV R64, 0x12dd0 ;  /* 0x00012dd000407802 */ /* 0x000fe40000000f00 */
[----:B01----:R-:W-:Y:S05]  /*12dc0*/  CALL.REL.NOINC `($__internal_23_$__cuda_sm70_shflsync_up) ;  /* 0x00001da000007944 */ /* 0x003fea0003c00000 */
[----:B0-----:R-:W-:Y:S01]  /*12dd0*/  HFMA2.MMA R71, -RZ, RZ, 0, 5.9604644775390625e-08 ;  /* 0x00000001ff477435 */ /* 0x001fe200000001ff */
[----:B-1----:R-:W-:Y:S02]  /*12de0*/  MOV R73, R69 ;  /* 0x0000004500497202 */ /* 0x002fe40000000f00 */
[----:B------:R-:W-:Y:S02]  /*12df0*/  MOV R72, R78 ;  /* 0x0000004e00487202 */ /* 0x000fe40000000f00 */
[----:B------:R-:W-:Y:S02]  /*12e00*/  MOV R70, RZ ;  /* 0x000000ff00467202 */ /* 0x000fe40000000f00 */
[----:B------:R-:W-:Y:S02]  /*12e10*/  MOV R69, 0xffffffff ;  /* 0xffffffff00457802 */ /* 0x000fe40000000f00 */
[----:B------:R-:W-:Y:S02]  /*12e20*/  MOV R64, 0x12e40 ;  /* 0x00012e4000407802 */ /* 0x000fe40000000f00 */
[----:B------:R-:W-:Y:S05]  /*12e30*/  CALL.REL.NOINC `($__internal_23_$__cuda_sm70_shflsync_up) ;  /* 0x00001d3000007944 */ /* 0x000fea0003c00000 */
[----:B0-----:R-:W-:Y:S01]  /*12e40*/  HFMA2.MMA R71, -RZ, RZ, 0, 5.9604644775390625e-08 ;  /* 0x00000001ff477435 */ /* 0x001fe200000001ff */
[----:B-1----:R-:W-:-:S02]  /*12e50*/  MOV R75, R69 ;  /* 0x00000045004b7202 */ /* 0x002fc40000000f00 */
[----:B------:R-:W-:Y:S02]  /*12e60*/  MOV R72, R79 ;  /* 0x0000004f00487202 */ /* 0x000fe40000000f00 */
[----:B------:R-:W-:Y:S02]  /*12e70*/  MOV R70, RZ ;  /* 0x000000ff00467202 */ /* 0x000fe40000000f00 */
[----:B------:R-:W-:Y:S02]  /*12e80*/  MOV R69, 0xffffffff ;  /* 0xffffffff00457802 */ /* 0x000fe40000000f00 */
[----:B------:R-:W-:Y:S02]  /*12e90*/  MOV R64, 0x12eb0 ;  /* 0x00012eb000407802 */ /* 0x000fe40000000f00 */
[----:B------:R-:W-:Y:S05]  /*12ea0*/  CALL.REL.NOINC `($__internal_23_$__cuda_sm70_shflsync_up) ;  /* 0x00001cc000007944 */ /* 0x000fea0003c00000 */
[C---:B------:R-:W-:Y:S01]  /*12eb0*/  FMUL.FTZ R64, R76.reuse, R73 ;  /* 0x000000494c407220 */ /* 0x040fe20000410000 */
[----:B------:R-:W-:Y:S01]  /*12ec0*/  ISETP.GE.AND P0, PT, R149, 0x1, PT ;  /* 0x000000019500780c */ /* 0x000fe20003f06270 */
[C---:B0-----:R-:W-:Y:S02]  /*12ed0*/  FMUL.FTZ R70, R76.reuse, R75 ;  /* 0x0000004b4c467220 */ /* 0x041fe40000410000 */
[----:B-1----:R-:W-:-:S02]  /*12ee0*/  FMUL.FTZ R68, R76, R69 ;  /* 0x000000454c447220 */ /* 0x002fc40000410000 */
[-C--:B------:R-:W-:Y:S02]  /*12ef0*/  FMUL.FTZ R65, R76, R67.reuse ;  /* 0x000000434c417220 */ /* 0x080fe40000410000 */
[C---:B------:R-:W-:Y:S01]  /*12f00*/  FFMA.FTZ R71, R66.reuse, R67, -R64 ;  /* 0x0000004342477223 */ /* 0x040fe20000010840 */
[----:B------:R-:W-:Y:S01]  /*12f10*/  MOV R64, 0x13000 ;  /* 0x0001300000407802 */ /* 0x000fe20000000f00 */
[C---:B------:R-:W-:Y:S01]  /*12f20*/  FFMA.FTZ R70, R66.reuse, R69, R70 ;  /* 0x0000004542467223 */ /* 0x040fe20000010046 */
[----:B------:R-:W-:Y:S01]  /*12f30*/  MOV R69, 0xffffffff ;  /* 0xffffffff00457802 */ /* 0x000fe20000000f00 */
        /* <DEDUP_REMOVED lines=11> */
[----:B------:R-:W-:Y:S05]  /*12ff0*/  CALL.REL.NOINC `($__internal_23_$__cuda_sm70_shflsync_up) ;  /* 0x00001b7000007944 */ /* 0x000fea0003c00000 */
[----:B0-----:R-:W-:Y:S01]  /*13000*/  HFMA2.MMA R71, -RZ, RZ, 0, 1.1920928955078125e-07 ;  /* 0x00000002ff477435 */ /* 0x001fe200000001ff */
[----:B-1----:R-:W-:Y:S02]  /*13010*/  MOV R66, R69 ;  /* 0x0000004500427202 */ /* 0x002fe40000000f00 */
[----:B------:R-:W-:Y:S02]  /*13020*/  MOV R72, R76 ;  /* 0x0000004c00487202 */ /* 0x000fe40000000f00 */
[----:B------:R-:W-:-:S02]  /*13030*/  MOV R70, RZ ;  /* 0x000000ff00467202 */ /* 0x000fc40000000f00 */
[----:B------:R-:W-:Y:S02]  /*13040*/  MOV R69, 0xffffffff ;  /* 0xffffffff00457802 */ /* 0x000fe40000000f00 */
[----:B------:R-:W-:Y:S02]  /*13050*/  MOV R64, 0x13070 ;  /* 0x0001307000407802 */ /* 0x000fe40000000f00 */
[----:B------:R-:W-:Y:S05]  /*13060*/  CALL.REL.NOINC `($__internal_23_$__cuda_sm70_shflsync_up) ;  /* 0x00001b0000007944 */ /* 0x000fea0003c00000 */
[----:B0-----:R-:W-:Y:S01]  /*13070*/  HFMA2.MMA R71, -RZ, RZ, 0, 1.1920928955078125e-07 ;  /* 0x00000002ff477435 */ /* 0x001fe200000001ff */
[----:B-1----:R-:W-:Y:S02]  /*13080*/  MOV R67, R69 ;  /* 0x0000004500437202 */ /* 0x002fe40000000f00 */
[----:B------:R-:W-:Y:S02]  /*13090*/  MOV R72, R78 ;  /* 0x0000004e00487202 */ /* 0x000fe40000000f00 */
[----:B------:R-:W-:Y:S02]  /*130a0*/  MOV R70, RZ ;  /* 0x000000ff00467202 */ /* 0x000fe40000000f00 */
[----:B------:R-:W-:Y:S02]  /*130b0*/  MOV R69, 0xffffffff ;  /* 0xffffffff00457802 */ /* 0x000fe40000000f00 */
[----:B------:R-:W-:-:S02]  /*130c0*/  MOV R64, 0x130e0 ;  /* 0x000130e000407802 */ /* 0x000fc40000000f00 */
[----:B------:R-:W-:Y:S05]  /*130d0*/  CALL.REL.NOINC `($__internal_23_$__cuda_sm70_shflsync_up) ;  /* 0x00001a9000007944 */ /* 0x000fea0003c00000 */
[----:B0-----:R-:W-:Y:S01]  /*130e0*/  HFMA2.MMA R71, -RZ, RZ, 0, 1.1920928955078125e-07 ;  /* 0x00000002ff477435 */ /* 0x001fe200000001ff */
[----:B-1----:R-:W-:-:S02]  /*130f0*/  MOV R68, R69 ;  /* 0x0000004500447202 */ /* 0x002fc40000000f00 */
[----:B------:R-:W-:Y:S02]  /*13100*/  MOV R72, R79 ;  /* 0x0000004f00487202 */ /* 0x000fe40000000f00 */
[----:B------:R-:W-:Y:S02]  /*13110*/  MOV R70, RZ ;  /* 0x000000ff00467202 */ /* 0x000fe40000000f00 */
[----:B------:R-:W-:Y:S02]  /*13120*/  MOV R69, 0xffffffff ;  /* 0xffffffff00457802 */ /* 0x000fe40000000f00 */
[----:B------:R-:W-:Y:S02]  /*13130*/  MOV R64, 0x13150 ;  /* 0x0001315000407802 */ /* 0x000fe40000000f00 */
[----:B------:R-:W-:Y:S05]  /*13140*/  CALL.REL.NOINC `($__internal_23_$__cuda_sm70_shflsync_up) ;  /* 0x00001a2000007944 */ /* 0x000fea0003c00000 */
        /* <DEDUP_REMOVED lines=17> */
[----:B------:R-:W-:Y:S05]  /*13260*/  CALL.REL.NOINC `($__internal_23_$__cuda_sm70_shflsync_up) ;  /* 0x0000190000007944 */ /* 0x000fea0003c00000 */
[----:B0-----:R-:W-:Y:S01]  /*13270*/  HFMA2.MMA R71, -RZ, RZ, 0, 2.384185791015625e-07 ;  /* 0x00000004ff477435 */ /* 0x001fe200000001ff */
[----:B-1----:R-:W-:Y:S02]  /*13280*/  MOV R66, R69 ;  /* 0x0000004500427202 */ /* 0x002fe40000000f00 */
[----:B------:R-:W-:Y:S02]  /*13290*/  MOV R72, R76 ;  /* 0x0000004c00487202 */ /* 0x000fe40000000f00 */
[----:B------:R-:W-:Y:S02]  /*132a0*/  MOV R70, RZ ;  /* 0x000000ff00467202 */ /* 0x000fe40000000f00 */
[----:B------:R-:W-:Y:S02]  /*132b0*/  MOV R69, 0xffffffff ;  /* 0xffffffff00457802 */ /* 0x000fe40000000f00 */
[----:B------:R-:W-:Y:S02]  /*132c0*/  MOV R64, 0x132e0 ;  /* 0x000132e000407802 */ /* 0x000fe40000000f00 */
[----:B------:R-:W-:Y:S05]  /*132d0*/  CALL.REL.NOINC `($__internal_23_$__cuda_sm70_shflsync_up) ;  /* 0x0000189000007944 */ /* 0x000fea0003c00000 */
[----:B0-----:R-:W-:Y:S01]  /*132e0*/  HFMA2.MMA R71, -RZ, RZ, 0, 2.384185791015625e-07 ;  /* 0x00000004ff477435 */ /* 0x001fe200000001ff */
[----:B-1----:R-:W-:-:S02]  /*132f0*/  MOV R67, R69 ;  /* 0x0000004500437202 */ /* 0x002fc40000000f00 */
[----:B------:R-:W-:Y:S02]  /*13300*/  MOV R72, R78 ;  /* 0x0000004e00487202 */ /* 0x000fe40000000f00 */
[----:B------:R-:W-:Y:S02]  /*13310*/  MOV R70, RZ ;  /* 0x000000ff00467202 */ /* 0x000fe40000000f00 */
[----:B------:R-:W-:Y:S02]  /*13320*/  MOV R69, 0xffffffff ;  /* 0xffffffff00457802 */ /* 0x000fe40000000f00 */
[----:B------:R-:W-:Y:S02]  /*13330*/  MOV R64, 0x13350 ;  /* 0x0001335000407802 */ /* 0x000fe40000000f00 */
[----:B------:R-:W-:Y:S05]  /*13340*/  CALL.REL.NOINC `($__internal_23_$__cuda_sm70_shflsync_up) ;  /* 0x0000182000007944 */ /* 0x000fea0003c00000 */
[----:B0-----:R-:W-:Y:S01]  /*13350*/  HFMA2.MMA R71, -RZ, RZ, 0, 2.384185791015625e-07 ;  /* 0x00000004ff477435 */ /* 0x001fe200000001ff */
[----:B-1----:R-:W-:Y:S02]  /*13360*/  MOV R68, R69 ;  /* 0x0000004500447202 */ /* 0x002fe40000000f00 */
[----:B------:R-:W-:Y:S02]  /*13370*/  MOV R72, R79 ;  /* 0x0000004f00487202 */ /* 0x000fe40000000f00 */
[----:B------:R-:W-:-:S02]  /*13380*/  MOV R70, RZ ;  /* 0x000000ff00467202 */ /* 0x000fc40000000f00 */
[----:B------:R-:W-:Y:S02]  /*13390*/  MOV R69, 0xffffffff ;  /* 0xffffffff00457802 */ /* 0x000fe40000000f00 */
[----:B------:R-:W-:Y:S02]  /*133a0*/  MOV R64, 0x133c0 ;  /* 0x000133c000407802 */ /* 0x000fe40000000f00 */
[----:B------:R-:W-:Y:S05]  /*133b0*/  CALL.REL.NOINC `($__internal_23_$__cuda_sm70_shflsync_up) ;  /* 0x000017b000007944 */ /* 0x000fea0003c00000 */
        /* <DEDUP_REMOVED lines=13> */
[----:B------:R-:W-:Y:S01]  /*13490*/  MOV R70, RZ ;  /* 0x000000ff00467202 */ /* 0x000fe20000000f00 */
[----:B------:R-:W-:Y:S01]  /*134a0*/  @P0 FADD.FTZ R78, R78, R65 ;  /* 0x000000414e4e0221 */ /* 0x000fe20000010000 */
[----:B------:R-:W-:Y:S02]  /*134b0*/  MOV R72, R73 ;  /* 0x0000004900487202 */ /* 0x000fe40000000f00 */
[----:B------:R-:W-:-:S02]  /*134c0*/  MOV R64, 0x134e0 ;  /* 0x000134e000407802 */ /* 0x000fc40000000f00 */
[----:B------:R-:W-:Y:S05]  /*134d0*/  CALL.REL.NOINC `($__internal_23_$__cuda_sm70_shflsync_up) ;  /* 0x0000169000007944 */ /* 0x000fea0003c00000 */
[----:B0-----:R-:W-:Y:S01]  /*134e0*/  HFMA2.MMA R71, -RZ, RZ, 0, 4.76837158203125e-07 ;  /* 0x00000008ff477435 */ /* 0x001fe200000001ff */
[----:B-1----:R-:W-:-:S02]  /*134f0*/  MOV R66, R69 ;  /* 0x0000004500427202 */ /* 0x002fc40000000f00 */
[----:B------:R-:W-:Y:S02]  /*13500*/  MOV R72, R76 ;  /* 0x0000004c00487202 */ /* 0x000fe40000000f00 */
[----:B------:R-:W-:Y:S02]  /*13510*/  MOV R70, RZ ;  /* 0x000000ff00467202 */ /* 0x000fe40000000f00 */
[----:B------:R-:W-:Y:S02]  /*13520*/  MOV R69, 0xffffffff ;  /* 0xffffffff00457802 */ /* 0x000fe40000000f00 */
[----:B------:R-:W-:Y:S02]  /*13530*/  MOV R64, 0x13550 ;  /* 0x0001355000407802 */ /* 0x000fe40000000f00 */
[----:B------:R-:W-:Y:S05]  /*13540*/  CALL.REL.NOINC `($__internal_23_$__cuda_sm70_shflsync_up) ;  /* 0x0000162000007944 */ /* 0x000fea0003c00000 */
[----:B0-----:R-:W-:Y:S01]  /*13550*/  HFMA2.MMA R71, -RZ, RZ, 0, 4.76837158203125e-07 ;  /* 0x00000008ff477435 */ /* 0x001fe200000001ff */
[----:B-1----:R-:W-:Y:S02]  /*13560*/  MOV R67, R69 ;  /* 0x0000004500437202 */ /* 0x002fe40000000f00 */
[----:B------:R-:W-:Y:S02]  /*13570*/  MOV R72, R78 ;  /* 0x0000004e00487202 */ /* 0x000fe40000000f00 */
[----:B------:R-:W-:-:S02]  /*13580*/  MOV R70, RZ ;  /* 0x000000ff00467202 */ /* 0x000fc40000000f00 */
[----:B------:R-:W-:Y:S02]  /*13590*/  MOV R69, 0xffffffff ;  /* 0xffffffff00457802 */ /* 0x000fe40000000f00 */
[----:B------:R-:W-:Y:S02]  /*135a0*/  MOV R64, 0x135c0 ;  /* 0x000135c000407802 */ /* 0x000fe40000000f00 */
[----:B------:R-:W-:Y:S05]  /*135b0*/  CALL.REL.NOINC `($__internal_23_$__cuda_sm70_shflsync_up) ;  /* 0x000015b000007944 */ /* 0x000fea0003c00000 */
[----:B0-----:R-:W-:Y:S01]  /*135c0*/  HFMA2.MMA R71, -RZ, RZ, 0, 4.76837158203125e-07 ;  /* 0x00000008ff477435 */ /* 0x001fe200000001ff */
[----:B-1----:R-:W-:Y:S02]  /*135d0*/  MOV R68, R69 ;  /* 0x0000004500447202 */ /* 0x002fe40000000f00 */
[----:B------:R-:W-:Y:S02]  /*135e0*/  MOV R72, R79 ;  /* 0x0000004f00487202 */ /* 0x000fe40000000f00 */
[----:B------:R-:W-:Y:S02]  /*135f0*/  MOV R70, RZ ;  /* 0x000000ff00467202 */ /* 0x000fe40000000f00 */
[----:B------:R-:W-:Y:S02]  /*13600*/  MOV R69, 0xffffffff ;  /* 0xffffffff00457802 */ /* 0x000fe40000000f00 */
[----:B------:R-:W-:-:S02]  /*13610*/  MOV R64, 0x13630 ;  /* 0x0001363000407802 */ /* 0x000fc40000000f00 */
[----:B------:R-:W-:Y:S05]  /*13620*/  CALL.REL.NOINC `($__internal_23_$__cuda_sm70_shflsync_up) ;  /* 0x0000154000007944 */ /* 0x000fea0003c00000 */
[----:B------:R-:W-:Y:S01]  /*13630*/  ISETP.GE.AND P0, PT, R149, 0x8, PT ;  /* 0x000000089500780c */ /* 0x000fe20003f06270 */
[----:B------:R-:W-:-:S02]  /*13640*/  FMUL.FTZ R64, R66, R76 ;  /* 0x0000004c42407220 */ /* 0x000fc40000410000 */
[-C--:B0-----:R-:W-:Y:S02]  /*13650*/  FMUL.FTZ R70, R68, R76.reuse ;  /* 0x0000004c44467220 */ /* 0x081fe40000410000 */
[C---:B-1----:R-:W-:Y:S02]  /*13660*/  FMUL.FTZ R65, R76.reuse, R69 ;  /* 0x000000454c417220 */ /* 0x042fe40000410000 */
        /* <DEDUP_REMOVED lines=14> */
[----:B------:R-:W-:Y:S02]  /*13750*/  MOV R67, R78 ;  /* 0x0000004e00437202 */ /* 0x000fe40000000f00 */
[----:B------:R-:W-:Y:S02]  /*13760*/  MOV R73, R76 ;  /* 0x0000004c00497202 */ /* 0x000fe40000000f00 */
[----:B------:R-:W-:Y:S02]  /*13770*/  MOV R64, 0x13790 ;  /* 0x0001379000407802 */ /* 0x000fe40000000f00 */
[----:B------:R-:W-:Y:S05]  /*13780*/  CALL.REL.NOINC `($__internal_23_$__cuda_sm70_shflsync_up) ;  /* 0x000013e000007944 */ /* 0x000fea0003c00000 */
[----:B0-----:R-:W-:Y:S01]  /*13790*/  HFMA2.MMA R71, -RZ, RZ, 0, 9.5367431640625e-07 ;  /* 0x00000010ff477435 */ /* 0x001fe200000001ff */
[----:B-1----:R-:W-:Y:S02]  /*137a0*/  MOV R74, R69 ;  /* 0x00000045004a7202 */ /* 0x002fe40000000f00 */
[----:B------:R-:W-:-:S02]  /*137b0*/  MOV R72, R76 ;  /* 0x0000004c00487202 */ /* 0x000fc40000000f00 */
[----:B------:R-:W-:Y:S02]  /*137c0*/  MOV R70, RZ ;  /* 0x000000ff00467202 */ /* 0x000fe40000000f00 */
[----:B------:R-:W-:Y:S02]  /*137d0*/  MOV R69, 0xffffffff ;  /* 0xffffffff00457802 */ /* 0x000fe40000000f00 */
[----:B------:R-:W-:Y:S02]  /*137e0*/  MOV R64, 0x13800 ;  /* 0x0001380000407802 */ /* 0x000fe40000000f00 */
[----:B------:R-:W-:Y:S05]  /*137f0*/  CALL.REL.NOINC `($__internal_23_$__cuda_sm70_shflsync_up) ;  /* 0x0000137000007944 */ /* 0x000fea0003c00000 */
[----:B0-----:R-:W-:Y:S01]  /*13800*/  HFMA2.MMA R71, -RZ, RZ, 0, 9.5367431640625e-07 ;  /* 0x00000010ff477435 */ /* 0x001fe200000001ff */
[----:B-1----:R-:W-:Y:S02]  /*13810*/  MOV R76, R69 ;  /* 0x00000045004c7202 */ /* 0x002fe40000000f00 */
[----:B------:R-:W-:Y:S02]  /*13820*/  MOV R72, R78 ;  /* 0x0000004e00487202 */ /* 0x000fe40000000f00 */
[----:B------:R-:W-:Y:S02]  /*13830*/  MOV R70, RZ ;  /* 0x000000ff00467202 */ /* 0x000fe40000000f00 */
[----:B------:R-:W-:-:S02]  /*13840*/  MOV R69, 0xffffffff ;  /* 0xffffffff00457802 */ /* 0x000fc40000000f00 */
[----:B------:R-:W-:Y:S02]  /*13850*/  MOV R64, 0x13870 ;  /* 0x0001387000407802 */ /* 0x000fe40000000f00 */
[----:B------:R-:W-:Y:S05]  /*13860*/  CALL.REL.NOINC `($__internal_23_$__cuda_sm70_shflsync_up) ;  /* 0x0000130000007944 */ /* 0x000fea0003c00000 */
[----:B0-----:R-:W-:Y:S01]  /*13870*/  HFMA2.MMA R71, -RZ, RZ, 0, 9.5367431640625e-07 ;  /* 0x00000010ff477435 */ /* 0x001fe200000001ff */
[----:B-1----:R-:W-:Y:S02]  /*13880*/  MOV R188, R69 ;  /* 0x0000004500bc7202 */ /* 0x002fe40000000f00 */
[----:B------:R-:W-:Y:S02]  /*13890*/  MOV R72, R79 ;  /* 0x0000004f00487202 */ /* 0x000fe40000000f00 */
[----:B------:R-:W-:Y:S02]  /*138a0*/  MOV R70, RZ ;  /* 0x000000ff00467202 */ /* 0x000fe40000000f00 */
[----:B------:R-:W-:Y:S02]  /*138b0*/  MOV R69, 0xffffffff ;  /* 0xffffffff00457802 */ /* 0x000fe40000000f00 */
[----:B------:R-:W-:Y:S02]  /*138c0*/  MOV R64, 0x138e0 ;  /* 0x000138e000407802 */ /* 0x000fe40000000f00 */
[----:B------:R-:W-:Y:S05]  /*138d0*/  CALL.REL.NOINC `($__internal_23_$__cuda_sm70_shflsync_up) ;  /* 0x0000129000007944 */ /* 0x000fea0003c00000 */
[----:B01----:R-:W-:Y:S05]  /*138e0*/  BRA `(.L_x_898) ;  /* 0xffff684000007947 */ /* 0x003fea000383ffff */
.L_x_795:
[----:B------:R-:W-:Y:S01]  /*138f0*/  HFMA2.MMA R71, -RZ, RZ, 0, 5.9604644775390625e-08 ;  /* 0x00000001ff477435 */ /* 0x000fe200000001ff */
[----:B------:R-:W-:-:S02]  /*13900*/  MOV R70, RZ ;  /* 0x000000ff00467202 */ /* 0x000fc40000000f00 */
[----:B------:R-:W-:Y:S02]  /*13910*/  MOV R69, 0xffffffff ;  /* 0xffffffff00457802 */ /* 0x000fe40000000f00 */
[----:B------:R-:W-:Y:S02]  /*13920*/  MOV R64, 0x13940 ;  /* 0x0001394000407802 */ /* 0x000fe40000000f00 */
[----:B01----:R-:W-:Y:S05]  /*13930*/  CALL.REL.NOINC `($__internal_23_$__cuda_sm70_shflsync_up) ;  /* 0x0000123000007944 */ /* 0x003fea0003c00000 */
[----:B0-----:R-:W-:Y:S01]  /*13940*/  HFMA2.MMA R71, -RZ, RZ, 0, 5.9604644775390625e-08 ;  /* 0x00000001ff477435 */ /* 0x001fe200000001ff */
[----:B-1----:R-:W-:Y:S02]  /*13950*/  MOV R76, R69 ;  /* 0x00000045004c7202 */ /* 0x002fe40000000f00 */
[----:B------:R-:W-:Y:S02]  /*13960*/  MOV R72, R73 ;  /* 0x0000004900487202 */ /* 0x000fe40000000f00 */
[----:B------:R-:W-:Y:S02]  /*13970*/  MOV R70, RZ ;  /* 0x000000ff00467202 */ /* 0x000fe40000000f00 */
[----:B------:R-:W-:Y:S02]  /*13980*/  MOV R69, 0xffffffff ;  /* 0xffffffff00457802 */ /* 0x000fe40000000f00 */
[----:B------:R-:W-:-:S02]  /*13990*/  MOV R64, 0x139b0 ;  /* 0x000139b000407802 */ /* 0x000fc40000000f00 */
        /* <DEDUP_REMOVED lines=8> */
[----:B0-----:R-:W-:Y:S01]  /*13a20*/  HFMA2.MMA R71, -RZ, RZ, 0, 5.9604644775390625e-08 ;  /* 0x00000001ff477435 */ /* 0x001fe200000001ff */
[----:B-1----:R-:W-:Y:S02]  /*13a30*/  MOV R79, R69 ;  /* 0x00000045004f7202 */ /* 0x002fe40000000f00 */
[----:B------:R-:W-:Y:S02]  /*13a40*/  MOV R72, R68 ;  /* 0x0000004400487202 */ /* 0x000fe40000000f00 */
[----:B------:R-:W-:-:S02]  /*13a50*/  MOV R70, RZ ;  /* 0x000000ff00467202 */ /* 0x000fc40000000f00 */
[----:B------:R-:W-:Y:S02]  /*13a60*/  MOV R69, 0xffffffff ;  /* 0xffffffff00457802 */ /* 0x000fe40000000f00 */
[----:B------:R-:W-:Y:S02]  /*13a70*/  MOV R64, 0x13a90 ;  /* 0x00013a9000407802 */ /* 0x000fe40000000f00 */
[----:B------:R-:W-:Y:S05]  /*13a80*/  CALL.REL.NOINC `($__internal_23_$__cuda_sm70_shflsync_up) ;  /* 0x000010e000007944 */ /* 0x000fea0003c00000 */
[----:B------:R-:W-:Y:S01]  /*13a90*/  HFMA2.MMA R66, -RZ, RZ, 0, 0 ;  /* 0x00000000ff427435 */ /* 0x000fe200000001ff */
[----:B------:R-:W-:Y:S02]  /*13aa0*/  MOV R75, R60 ;  /* 0x0000003c004b7202 */ /* 0x000fe40000000f00 */
[----:B-1----:R-:W-:Y:S02]  /*13ab0*/  MOV R68, R69 ;  /* 0x0000004500447202 */ /* 0x002fe40000000f00 */
[----:B------:R-:W-:Y:S02]  /*13ac0*/  MOV R65, 0xffffffff ;  /* 0xffffffff00417802 */ /* 0x000fe40000000f00 */
[----:B------:R-:W-:Y:S02]  /*13ad0*/  MOV R64, 0x13af0 ;  /* 0x00013af000407802 */ /* 0x000fe40000000f00 */
[----:B0-----:R-:W-:Y:S05]  /*13ae0*/  CALL.REL.NOINC `($__internal_22_$__cuda_sm70_shflsync_idx_p) ;  /* 0x0000102000007944 */ /* 0x001fea0003c00000 */
[----:B-1----:R-:W-:Y:S01]  /*13af0*/  MOV R78, R66 ;  /* 0x00000042004e7202 */ /* 0x002fe20000000f00 */
[----:B------:R-:W-:Y:S01]  /*13b00*/  HFMA2.MMA R66, -RZ, RZ, 0, 0 ;  /* 0x00000000ff427435 */ /* 0x000fe200000001ff */
[----:B------:R-:W-:-:S02]  /*13b10*/  MOV R75, R61 ;  /* 0x0000003d004b7202 */ /* 0x000fc40000000f00 */
[----:B------:R-:W-:Y:S02]  /*13b20*/  MOV R65, 0xffffffff ;  /* 0xffffffff00417802 */ /* 0x000fe40000000f00 */
[----:B------:R-:W-:Y:S02]  /*13b30*/  MOV R64, 0x13b50 ;  /* 0x00013b5000407802 */ /* 0x000fe40000000f00 */
[----:B0-----:R-:W-:Y:S05]  /*13b40*/  CALL.REL.NOINC `($__internal_22_$__cuda_sm70_shflsync_idx_p) ;  /* 0x00000fc000007944 */ /* 0x001fea0003c00000 */
[----:B-1----:R-:W-:Y:S01]  /*13b50*/  MOV R69, R66 ;  /* 0x0000004200457202 */ /* 0x002fe20000000f00 */
[----:B------:R-:W-:Y:S01]  /*13b60*/  HFMA2.MMA R66, -RZ, RZ, 0, 0 ;  /* 0x00000000ff427435 */ /* 0x000fe200000001ff */
[----:B------:R-:W-:Y:S02]  /*13b70*/  MOV R75, R62 ;  /* 0x0000003e004b7202 */ /* 0x000fe40000000f00 */
        /* <DEDUP_REMOVED lines=10> */
[----:B0-----:R-:W-:Y:S05]  /*13c20*/  BRA `(.L_x_899) ;  /* 0xffff67e000007947 */ /* 0x001fea000383ffff */
.L_x_798:
[----:B------:R-:W-:Y:S01]  /*13c30*/  HFMA2.MMA R66, -RZ, RZ, 0, 5.9604644775390625e-08 ;  /* 0x00000001ff427435 */ /* 0x000fe200000001ff */
[----:B------:R-:W-:Y:S02]  /*13c40*/  MOV R75, R71 ;  /* 0x00000047004b7202 */ /* 0x000fe40000000f00 */
[----:B------:R-:W-:Y:S02]  /*13c50*/  MOV R76, 0x1f ;  /* 0x0000001f004c7802 */ /* 0x000fe40000000f00 */
[----:B------:R-:W-:Y:S02]  /*13c60*/  MOV R65, 0xffffffff ;  /* 0xffffffff00417802 */ /* 0x000fe40000000f00 */
[----:B------:R-:W-:-:S02]  /*13c70*/  MOV R64, 0x13c90 ;  /* 0x00013c9000407802 */ /* 0x000fc40000000f00 */
[----:B------:R-:W-:Y:S05]  /*13c80*/  CALL.REL.NOINC `($__internal_21_$__cuda_sm70_shflsync_down) ;  /* 0x00000e4000007944 */ /* 0x000fea0003c00000 */
[----:B-1----:R-:W-:Y:S01]  /*13c90*/  MOV R67, R66 ;  /* 0x0000004200437202 */ /* 0x002fe20000000f00 */
[----:B------:R-:W-:Y:S05]  /*13ca0*/  BRA `(.L_x_900) ;  /* 0xffff7d3000007947 */ /* 0x000fea000383ffff */
.L_x_799:
[----:B------:R-:W-:Y:S01]  /*13cb0*/  HFMA2.MMA R66, -RZ, RZ, 0, 5.9604644775390625e-08 ;  /* 0x00000001ff427435 */ /* 0x000fe200000001ff */
[----:B------:R-:W-:-:S02]  /*13cc0*/  MOV R75, R69 ;  /* 0x00000045004b7202 */ /* 0x000fc40000000f00 */
[----:B------:R-:W-:Y:S02]  /*13cd0*/  MOV R76, 0x1f ;  /* 0x0000001f004c7802 */ /* 0x000fe40000000f00 */
[----:B------:R-:W-:Y:S02]  /*13ce0*/  MOV R65, 0xffffffff ;  /* 0xffffffff00417802 */ /* 0x000fe40000000f00 */
[----:B------:R-:W-:Y:S02]  /*13cf0*/  MOV R64, 0x13d10 ;  /* 0x00013d1000407802 */ /* 0x000fe40000000f00 */
[----:B01----:R-:W-:Y:S05]  /*13d00*/  CALL.REL.NOINC `($__internal_21_$__cuda_sm70_shflsync_down) ;  /* 0x00000dc000007944 */ /* 0x003fea0003c00000 */
[----:B-1----:R-:W-:Y:S01]  /*13d10*/  MOV R69, R66 ;  /* 0x0000004200457202 */ /* 0x002fe20000000f00 */
[----:B------:R-:W-:Y:S01]  /*13d20*/  HFMA2.MMA R66, -RZ, RZ, 0, 5.9604644775390625e-08 ;  /* 0x00000001ff427435 */ /* 0x000fe200000001ff */
[----:B------:R-:W-:Y:S02]  /*13d30*/  MOV R75, R68 ;  /* 0x00000044004b7202 */ /* 0x000fe40000000f00 */
[----:B------:R-:W-:Y:S02]  /*13d40*/  MOV R76, 0x1f ;  /* 0x0000001f004c7802 */ /* 0x000fe40000000f00 */
[----:B------:R-:W-:-:S02]  /*13d50*/  MOV R65, 0xffffffff ;  /* 0xffffffff00417802 */ /* 0x000fc40000000f00 */
[----:B------:R-:W-:Y:S02]  /*13d60*/  MOV R64, 0x13d80 ;  /* 0x00013d8000407802 */ /* 0x000fe40000000f00 */
[----:B------:R-:W-:Y:S05]  /*13d70*/  CALL.REL.NOINC `($__internal_21_$__cuda_sm70_shflsync_down) ;  /* 0x00000d5000007944 */ /* 0x000fea0003c00000 */
[----:B-1----:R-:W-:Y:S01]  /*13d80*/  MOV R73, R66 ;  /* 0x0000004200497202 */ /* 0x002fe20000000f00 */
[----:B------:R-:W-:Y:S01]  /*13d90*/  HFMA2.MMA R66, -RZ, RZ, 0, 5.9604644775390625e-08 ;  /* 0x00000001ff427435 */ /* 0x000fe200000001ff */
[----:B------:R-:W-:Y:S02]  /*13da0*/  MOV R75, R70 ;  /* 0x00000046004b7202 */ /* 0x000fe40000000f00 */
[----:B------:R-:W-:Y:S02]  /*13db0*/  MOV R76, 0x1f ;  /* 0x0000001f004c7802 */ /* 0x000fe40000000f00 */
[----:B------:R-:W-:Y:S02]  /*13dc0*/  MOV R65, 0xffffffff ;  /* 0xffffffff00417802 */ /* 0x000fe40000000f00 */
[----:B------:R-:W-:Y:S02]  /*13dd0*/  MOV R64, 0x13df0 ;  /* 0x00013df000407802 */ /* 0x000fe40000000f00 */
[----:B------:R-:W-:Y:S05]  /*13de0*/  CALL.REL.NOINC `($__internal_21_$__cuda_sm70_shflsync_down) ;  /* 0x00000ce000007944 */ /* 0x000fea0003c00000 */
[----:B-1----:R-:W-:Y:S01]  /*13df0*/  MOV R64, R66 ;  /* 0x0000004200407202 */ /* 0x002fe20000000f00 */
[----:B------:R-:W-:Y:S05]  /*13e00*/  BRA `(.L_x_901) ;  /* 0xffff7c1000007947 */ /* 0x000fea000383ffff */
.L_x_802:
[----:B------:R-:W-:Y:S01]  /*13e10*/  HFMA2.MMA R66, -RZ, RZ, 0, 1.1920928955078125e-07 ;  /* 0x00000002ff427435 */ /* 0x000fe200000001ff */
[----:B------:R-:W-:-:S02]  /*13e20*/  MOV R75, R71 ;  /* 0x00000047004b7202 */ /* 0x000fc40000000f00 */
[----:B------:R-:W-:Y:S02]  /*13e30*/  MOV R76, 0x1f ;  /* 0x0000001f004c7802 */ /* 0x000fe40000000f00 */
[----:B------:R-:W-:Y:S02]  /*13e40*/  MOV R65, 0xffffffff ;  /* 0xffffffff00417802 */ /* 0x000fe40000000f00 */
[----:B0-----:R-:W-:Y:S02]  /*13e50*/  MOV R64, 0x13e70 ;  /* 0x00013e7000407802 */ /* 0x001fe40000000f00 */
[----:B-1234-:R-:W-:Y:S05]  /*13e60*/  CALL.REL.NOINC `($__internal_21_$__cuda_sm70_shflsync_down) ;  /* 0x00000c6000007944 */ /* 0x01efea0003c00000 */
[----:B-1----:R-:W-:Y:S01]  /*13e70*/  MOV R67, R66 ;  /* 0x0000004200437202 */ /* 0x002fe20000000f00 */
[----:B------:R-:W-:Y:S01]  /*13e80*/  HFMA2.MMA R66, -RZ, RZ, 0, 1.1920928955078125e-07 ;  /* 0x00000002ff427435 */ /* 0x000fe200000001ff */
[----:B------:R-:W-:Y:S02]  /*13e90*/  MOV R75, R74 ;  /* 0x0000004a004b7202 */ /* 0x000fe40000000f00 */
[----:B------:R-:W-:Y:S02]  /*13ea0*/  MOV R76, 0x1f ;  /* 0x0000001f004c7802 */ /* 0x000fe40000000f00 */
[----:B------:R-:W-:-:S02]  /*13eb0*/  MOV R65, 0xffffffff ;  /* 0xffffffff00417802 */ /* 0x000fc40000000f00 */
[----:B------:R-:W-:Y:S02]  /*13ec0*/  MOV R64, 0x13ee0 ;  /* 0x00013ee000407802 */ /* 0x000fe40000000f00 */
[----:B------:R-:W-:Y:S05]  /*13ed0*/  CALL.REL.NOINC `($__internal_21_$__cuda_sm70_shflsync_down) ;  /* 0x00000bf000007944 */ /* 0x000fea0003c00000 */
[----:B-1----:R-:W-:Y:S01]  /*13ee0*/  MOV R69, R66 ;  /* 0x0000004200457202 */ /* 0x002fe20000000f00 */
[----:B------:R-:W-:Y:S01]  /*13ef0*/  HFMA2.MMA R66, -RZ, RZ, 0, 1.1920928955078125e-07 ;  /* 0x00000002ff427435 */ /* 0x000fe200000001ff */
[----:B------:R-:W-:Y:S02]  /*13f00*/  MOV R75, R68 ;  /* 0x00000044004b7202 */ /* 0x000fe40000000f00 */
[----:B------:R-:W-:Y:S02]  /*13f10*/  MOV R76, 0x1f ;  /* 0x0000001f004c7802 */ /* 0x000fe40000000f00 */
[----:B------:R-:W-:Y:S02]  /*13f20*/  MOV R65, 0xffffffff ;  /* 0xffffffff00417802 */ /* 0x000fe40000000f00 */
[----:B------:R-:W-:Y:S02]  /*13f30*/  MOV R64, 0x13f50 ;  /* 0x00013f5000407802 */ /* 0x000fe40000000f00 */
[----:B------:R-:W-:Y:S05]  /*13f40*/  CALL.REL.NOINC `($__internal_21_$__cuda_sm70_shflsync_down) ;  /* 0x00000b8000007944 */ /* 0x000fea0003c00000 */
[----:B-1----:R-:W-:Y:S01]  /*13f50*/  MOV R70, R66 ;  /* 0x0000004200467202 */ /* 0x002fe20000000f00 */
[----:B------:R-:W-:Y:S01]  /*13f60*/  HFMA2.MMA R66, -RZ, RZ, 0, 1.1920928955078125e-07 ;  /* 0x00000002ff427435 */ /* 0x000fe200000001ff */
[----:B------:R-:W-:-:S02]  /*13f70*/  MOV R75, R72 ;  /* 0x00000048004b7202 */ /* 0x000fc40000000f00 */
[----:B------:R-:W-:Y:S02]  /*13f80*/  MOV R76, 0x1f ;  /* 0x0000001f004c7802 */ /* 0x000fe40000000f00 */
[----:B------:R-:W-:Y:S02]  /*13f90*/  MOV R65, 0xffffffff ;  /* 0xffffffff00417802 */ /* 0x000fe40000000f00 */
[----:B------:R-:W-:Y:S02]  /*13fa0*/  MOV R64, 0x13fc0 ;  /* 0x00013fc000407802 */ /* 0x000fe40000000f00 */
[----:B------:R-:W-:Y:S05]  /*13fb0*/  CALL.REL.NOINC `($__internal_21_$__cuda_sm70_shflsync_down) ;  /* 0x00000b1000007944 */ /* 0x000fea0003c00000 */
[----:B-1----:R-:W-:Y:S01]  /*13fc0*/  MOV R64, R66 ;  /* 0x0000004200407202 */ /* 0x002fe20000000f00 */
[----:B------:R-:W-:Y:S05]  /*13fd0*/  BRA `(.L_x_902) ;  /* 0xffff7b8000007947 */ /* 0x000fea000383ffff */
.L_x_805:
[----:B------:R-:W-:Y:S01]  /*13fe0*/  HFMA2.MMA R66, -RZ, RZ, 0, 2.384185791015625e-07 ;  /* 0x00000004ff427435 */ /* 0x000fe200000001ff */
[----:B------:R-:W-:Y:S02]  /*13ff0*/  MOV R75, R71 ;  /* 0x00000047004b7202 */ /* 0x000fe40000000f00 */
[----:B------:R-:W-:Y:S02]  /*14000*/  MOV R76, 0x1f ;  /* 0x0000001f004c7802 */ /* 0x000fe40000000f00 */
[----:B------:R-:W-:-:S02]  /*14010*/  MOV R65, 0xffffffff ;  /* 0xffffffff00417802 */ /* 0x000fc40000000f00 */
[----:B0-----:R-:W-:Y:S02]  /*14020*/  MOV R64, 0x14040 ;  /* 0x0001404000407802 */ /* 0x001fe40000000f00 */
[----:B-1234-:R-:W-:Y:S05]  /*14030*/  CALL.REL.NOINC `($__internal_21_$__cuda_sm70_shflsync_down) ;  /* 0x00000a9000007944 */ /* 0x01efea0003c00000 */
[----:B-1----:R-:W-:Y:S01]  /*14040*/  MOV R67, R66 ;  /* 0x0000004200437202 */ /* 0x002fe20000000f00 */
[----:B------:R-:W-:Y:S05]  /*14050*/  BRA `(.L_x_903) ;  /* 0xffff7c1000007947 */ /* 0x000fea000383ffff */
.L_x_806:
[----:B------:R-:W-:Y:S01]  /*14060*/  HFMA2.MMA R66, -RZ, RZ, 0, 2.384185791015625e-07 ;  /* 0x00000004ff427435 */ /* 0x000fe200000001ff */
[----:B------:R-:W-:Y:S02]  /*14070*/  MOV R75, R74 ;  /* 0x0000004a004b7202 */ /* 0x000fe40000000f00 */
[----:B------:R-:W-:Y:S02]  /*14080*/  MOV R76, 0x1f ;  /* 0x0000001f004c7802 */ /* 0x000fe40000000f00 */
[----:B------:R-:W-:Y:S02]  /*14090*/  MOV R65, 0xffffffff ;  /* 0xffffffff00417802 */ /* 0x000fe40000000f00 */
[----:B0-----:R-:W-:Y:S02]  /*140a0*/  MOV R64, 0x140c0 ;  /* 0x000140c000407802 */ /* 0x001fe40000000f00 */
[----:B-1234-:R-:W-:Y:S05]  /*140b0*/  CALL.REL.NOINC `($__internal_21_$__cuda_sm70_shflsync_down) ;  /* 0x00000a1000007944 */ /* 0x01efea0003c00000 */
[----:B-1----:R-:W-:Y:S01]  /*140c0*/  MOV R69, R66 ;  /* 0x0000004200457202 */ /* 0x002fe20000000f00 */
[----:B------:R-:W-:Y:S01]  /*140d0*/  HFMA2.MMA R66, -RZ, RZ, 0, 2.384185791015625e-07 ;  /* 0x00000004ff427435 */ /* 0x000fe200000001ff */
[----:B------:R-:W-:-:S02]  /*140e0*/  MOV R75, R68 ;  /* 0x00000044004b7202 */ /* 0x000fc40000000f00 */
[----:B------:R-:W-:Y:S02]  /*140f0*/  MOV R76, 0x1f ;  /* 0x0000001f004c7802 */ /* 0x000fe40000000f00 */
[----:B------:R-:W-:Y:S02]  /*14100*/  MOV R65, 0xffffffff ;  /* 0xffffffff00417802 */ /* 0x000fe40000000f00 */
[----:B------:R-:W-:Y:S02]  /*14110*/  MOV R64, 0x14130 ;  /* 0x0001413000407802 */ /* 0x000fe40000000f00 */
[----:B------:R-:W-:Y:S05]  /*14120*/  CALL.REL.NOINC `($__internal_21_$__cuda_sm70_shflsync_down) ;  /* 0x000009a000007944 */ /* 0x000fea0003c00000 */
[----:B-1----:R-:W-:Y:S01]  /*14130*/  MOV R70, R66 ;  /* 0x0000004200467202 */ /* 0x002fe20000000f00 */
[----:B------:R-:W-:Y:S01]  /*14140*/  HFMA2.MMA R66, -RZ, RZ, 0, 2.384185791015625e-07 ;  /* 0x00000004ff427435 */ /* 0x000fe200000001ff */
[----:B------:R-:W-:Y:S02]  /*14150*/  MOV R75, R72 ;  /* 0x00000048004b7202 */ /* 0x000fe40000000f00 */
[----:B------:R-:W-:Y:S02]  /*14160*/  MOV R76, 0x1f ;  /* 0x0000001f004c7802 */ /* 0x000fe40000000f00 */
[----:B------:R-:W-:-:S02]  /*14170*/  MOV R65, 0xffffffff ;  /* 0xffffffff00417802 */ /* 0x000fc40000000f00 */
[----:B------:R-:W-:Y:S02]  /*14180*/  MOV R64, 0x141a0 ;  /* 0x000141a000407802 */ /* 0x000fe40000000f00 */
[----:B------:R-:W-:Y:S05]  /*14190*/  CALL.REL.NOINC `($__internal_21_$__cuda_sm70_shflsync_down) ;  /* 0x0000093000007944 */ /* 0x000fea0003c00000 */
[----:B-1----:R-:W-:Y:S01]  /*141a0*/  MOV R64, R66 ;  /* 0x0000004200407202 */ /* 0x002fe20000000f00 */
[----:B------:R-:W-:Y:S05]  /*141b0*/  BRA `(.L_x_904) ;  /* 0xffff7af000007947 */ /* 0x000fea000383ffff */
.L_x_809:
[----:B------:R-:W-:Y:S01]  /*141c0*/  HFMA2.MMA R66, -RZ, RZ, 0, 4.76837158203125e-07 ;  /* 0x00000008ff427435 */ /* 0x000fe200000001ff */
[----:B------:R-:W-:Y:S02]  /*141d0*/  MOV R75, R71 ;  /* 0x00000047004b7202 */ /* 0x000fe40000000f00 */
[----:B------:R-:W-:Y:S02]  /*141e0*/  MOV R76, 0x1f ;  /* 0x0000001f004c7802 */ /* 0x000fe40000000f00 */
[----:B------:R-:W-:Y:S02]  /*141f0*/  MOV R65, 0xffffffff ;  /* 0xffffffff00417802 */ /* 0x000fe40000000f00 */
[----:B0-----:R-:W-:Y:S02]  /*14200*/  MOV R64, 0x14220 ;  /* 0x0001422000407802 */ /* 0x001fe40000000f00 */
[----:B-1234-:R-:W-:Y:S05]  /*14210*/  CALL.REL.NOINC `($__internal_21_$__cuda_sm70_shflsync_down) ;  /* 0x000008b000007944 */ /* 0x01efea0003c00000 */
[----:B-1----:R-:W-:Y:S01]  /*14220*/  MOV R67, R66 ;  /* 0x0000004200437202 */ /* 0x002fe20000000f00 */
[----:B------:R-:W-:Y:S01]  /*14230*/  HFMA2.MMA R66, -RZ, RZ, 0, 4.76837158203125e-07 ;  /* 0x00000008ff427435 */ /* 0x000fe200000001ff */
[----:B------:R-:W-:-:S02]  /*14240*/  MOV R75, R74 ;  /* 0x0000004a004b7202 */ /* 0x000fc40000000f00 */
[----:B------:R-:W-:Y:S02]  /*14250*/  MOV R76, 0x1f ;  /* 0x0000001f004c7802 */ /* 0x000fe40000000f00 */
[----:B------:R-:W-:Y:S02]  /*14260*/  MOV R65, 0xffffffff ;  /* 0xffffffff00417802 */ /* 0x000fe40000000f00 */
[----:B------:R-:W-:Y:S02]  /*14270*/  MOV R64, 0x14290 ;  /* 0x0001429000407802 */ /* 0x000fe40000000f00 */
[----:B------:R-:W-:Y:S05]  /*14280*/  CALL.REL.NOINC `($__internal_21_$__cuda_sm70_shflsync_down) ;  /* 0x0000084000007944 */ /* 0x000fea0003c00000 */
[----:B-1----:R-:W-:Y:S01]  /*14290*/  MOV R69, R66 ;  /* 0x0000004200457202 */ /* 0x002fe20000000f00 */
[----:B------:R-:W-:Y:S01]  /*142a0*/  HFMA2.MMA R66, -RZ, RZ, 0, 4.76837158203125e-07 ;  /* 0x00000008ff427435 */ /* 0x000fe200000001ff */
[----:B------:R-:W-:Y:S02]  /*142b0*/  MOV R75, R68 ;  /* 0x00000044004b7202 */ /* 0x000fe40000000f00 */
[----:B------:R-:W-:Y:S02]  /*142c0*/  MOV R76, 0x1f ;  /* 0x0000001f004c7802 */ /* 0x000fe40000000f00 */
[----:B------:R-:W-:-:S02]  /*142d0*/  MOV R65, 0xffffffff ;  /* 0xffffffff00417802 */ /* 0x000fc40000000f00 */
[----:B------:R-:W-:Y:S02]  /*142e0*/  MOV R64, 0x14300 ;  /* 0x0001430000407802 */ /* 0x000fe40000000f00 */
[----:B------:R-:W-:Y:S05]  /*142f0*/  CALL.REL.NOINC `($__internal_21_$__cuda_sm70_shflsync_down) ;  /* 0x000007d000007944 */ /* 0x000fea0003c00000 */
[----:B-1----:R-:W-:Y:S01]  /*14300*/  MOV R70, R66 ;  /* 0x0000004200467202 */ /* 0x002fe20000000f00 */
[----:B------:R-:W-:Y:S01]  /*14310*/  HFMA2.MMA R66, -RZ, RZ, 0, 4.76837158203125e-07 ;  /* 0x00000008ff427435 */ /* 0x000fe200000001ff */
[----:B------:R-:W-:Y:S02]  /*14320*/  MOV R75, R72 ;  /* 0x00000048004b7202 */ /* 0x000fe40000000f00 */
[----:B------:R-:W-:Y:S02]  /*14330*/  MOV R76, 0x1f ;  /* 0x0000001f004c7802 */ /* 0x000fe40000000f00 */
[----:B------:R-:W-:Y:S02]  /*14340*/  MOV R65, 0xffffffff ;  /* 0xffffffff00417802 */ /* 0x000fe40000000f00 */
[----:B------:R-:W-:Y:S02]  /*14350*/  MOV R64, 0x14370 ;  /* 0x0001437000407802 */ /* 0x000fe40000000f00 */
[----:B------:R-:W-:Y:S05]  /*14360*/  CALL.REL.NOINC `($__internal_21_$__cuda_sm70_shflsync_down) ;  /* 0x0000076000007944 */ /* 0x000fea0003c00000 */
[----:B-1----:R-:W-:Y:S01]  /*14370*/  MOV R64, R66 ;  /* 0x0000004200407202 */ /* 0x002fe20000000f00 */
[----:B------:R-:W-:Y:S05]  /*14380*/  BRA `(.L_x_905) ;  /* 0xffff7a6000007947 */ /* 0x000fea000383ffff */
.L_x_812:
[----:B------:R-:W-:Y:S01]  /*14390*/  HFMA2.MMA R66, -RZ, RZ, 0, 9.5367431640625e-07 ;  /* 0x00000010ff427435 */ /* 0x000fe200000001ff */
[----:B------:R-:W-:-:S02]  /*143a0*/  MOV R75, R71 ;  /* 0x00000047004b7202 */ /* 0x000fc40000000f00 */
[----:B------:R-:W-:Y:S02]  /*143b0*/  MOV R76, 0x1f ;  /* 0x0000001f004c7802 */ /* 0x000fe40000000f00 */
[----:B------:R-:W-:Y:S02]  /*143c0*/  MOV R65, 0xffffffff ;  /* 0xffffffff00417802 */ /* 0x000fe40000000f00 */
[----:B0-----:R-:W-:Y:S02]  /*143d0*/  MOV R64, 0x143f0 ;  /* 0x000143f000407802 */ /* 0x001fe40000000f00 */
[----:B-1234-:R-:W-:Y:S05]  /*143e0*/  CALL.REL.NOINC `($__internal_21_$__cuda_sm70_shflsync_down) ;  /* 0x000006e000007944 */ /* 0x01efea0003c00000 */
[----:B-1----:R-:W-:Y:S01]  /*143f0*/  MOV R67, R66 ;  /* 0x0000004200437202 */ /* 0x002fe20000000f00 */
[----:B------:R-:W-:Y:S05]  /*14400*/  BRA `(.L_x_906) ;  /* 0xffff7af000007947 */ /* 0x000fea000383ffff */
.L_x_813:
[----:B------:R-:W-:Y:S01]  /*14410*/  HFMA2.MMA R66, -RZ, RZ, 0, 9.5367431640625e-07 ;  /* 0x00000010ff427435 */ /* 0x000fe200000001ff */
[----:B------:R-:W-:Y:S02]  /*14420*/  MOV R75, R74 ;  /* 0x0000004a004b7202 */ /* 0x000fe40000000f00 */
[----:B------:R-:W-:Y:S02]  /*14430*/  MOV R76, 0x1f ;  /* 0x0000001f004c7802 */ /* 0x000fe40000000f00 */
[----:B------:R-:W-:-:S02]  /*14440*/  MOV R65, 0xffffffff ;  /* 0xffffffff00417802 */ /* 0x000fc40000000f00 */
[----:B0-----:R-:W-:Y:S02]  /*14450*/  MOV R64, 0x14470 ;  /* 0x0001447000407802 */ /* 0x001fe40000000f00 */
[----:B-1234-:R-:W-:Y:S05]  /*14460*/  CALL.REL.NOINC `($__internal_21_$__cuda_sm70_shflsync_down) ;  /* 0x0000066000007944 */ /* 0x01efea0003c00000 */
[----:B-1----:R-:W-:Y:S01]  /*14470*/  MOV R69, R66 ;  /* 0x0000004200457202 */ /* 0x002fe20000000f00 */
[----:B------:R-:W-:Y:S01]  /*14480*/  HFMA2.MMA R66, -RZ, RZ, 0, 9.5367431640625e-07 ;  /* 0x00000010ff427435 */ /* 0x000fe200000001ff */
[----:B------:R-:W-:Y:S02]  /*14490*/  MOV R75, R68 ;  /* 0x00000044004b7202 */ /* 0x000fe40000000f00 */
[----:B------:R-:W-:Y:S02]  /*144a0*/  MOV R76, 0x1f ;  /* 0x0000001f004c7802 */ /* 0x000fe40000000f00 */
[----:B------:R-:W-:Y:S02]  /*144b0*/  MOV R65, 0xffffffff ;  /* 0xffffffff00417802 */ /* 0x000fe40000000f00 */
[----:B------:R-:W-:Y:S02]  /*144c0*/  MOV R64, 0x144e0 ;  /* 0x000144e000407802 */ /* 0x000fe40000000f00 */
[----:B------:R-:W-:Y:S05]  /*144d0*/  CALL.REL.NOINC `($__internal_21_$__cuda_sm70_shflsync_down) ;  /* 0x000005f000007944 */ /* 0x000fea0003c00000 */
[----:B-1----:R-:W-:Y:S01]  /*144e0*/  MOV R70, R66 ;  /* 0x0000004200467202 */ /* 0x002fe20000000f00 */
[----:B------:R-:W-:Y:S01]  /*144f0*/  HFMA2.MMA R66, -RZ, RZ, 0, 9.5367431640625e-07 ;  /* 0x00000010ff427435 */ /* 0x000fe200000001ff */
[----:B------:R-:W-:-:S02]  /*14500*/  MOV R75, R72 ;  /* 0x00000048004b7202 */ /* 0x000fc40000000f00 */
[----:B------:R-:W-:Y:S02]  /*14510*/  MOV R76, 0x1f ;  /* 0x0000001f004c7802 */ /* 0x000fe40000000f00 */
[----:B------:R-:W-:Y:S02]  /*14520*/  MOV R65, 0xffffffff ;  /* 0xffffffff00417802 */ /* 0x000fe40000000f00 */
[----:B------:R-:W-:Y:S02]  /*14530*/  MOV R64, 0x14550 ;  /* 0x0001455000407802 */ /* 0x000fe40000000f00 */
[----:B------:R-:W-:Y:S05]  /*14540*/  CALL.REL.NOINC `($__internal_21_$__cuda_sm70_shflsync_down) ;  /* 0x0000058000007944 */ /* 0x000fea0003c00000 */
[----:B-1----:R-:W-:Y:S01]  /*14550*/  MOV R64, R66 ;  /* 0x0000004200407202 */ /* 0x002fe20000000f00 */
[----:B------:R-:W-:Y:S05]  /*14560*/  BRA `(.L_x_907) ;  /* 0xffff79d000007947 */ /* 0x000fea000383ffff */
.L_x_816:
[----:B------:R-:W-:Y:S01]  /*14570*/  HFMA2.MMA R66, -RZ, RZ, 0, 0 ;  /* 0x00000000ff427435 */ /* 0x000fe200000001ff */
[----:B------:R-:W-:Y:S02]  /*14580*/  MOV R75, R71 ;  /* 0x00000047004b7202 */ /* 0x000fe40000000f00 */
[----:B------:R-:W-:Y:S02]  /*14590*/  MOV R65, 0xffffffff ;  /* 0xffffffff00417802 */ /* 0x000fe40000000f00 */
[----:B0-----:R-:W-:-:S02]  /*145a0*/  MOV R64, 0x145c0 ;  /* 0x000145c000407802 */ /* 0x001fc40000000f00 */
[----:B-1234-:R-:W-:Y:S05]  /*145b0*/  CALL.REL.NOINC `($__internal_22_$__cuda_sm70_shflsync_idx_p) ;  /* 0x0000055000007944 */ /* 0x01efea0003c00000 */
        /* <DEDUP_REMOVED lines=26> */
[----:B0-----:R-:W-:Y:S05]  /*14760*/  CALL.REL.NOINC `($__internal_21_$__cuda_sm70_shflsync_down) ;  /* 0x0000036000007944 */ /* 0x001fea0003c00000 */
[----:B-1----:R-:W-:Y:S01]  /*14770*/  MOV R71, R66 ;  /* 0x0000004200477202 */ /* 0x002fe20000000f00 */
[----:B------:R-:W-:Y:S01]  /*14780*/  HFMA2.MMA R66, -RZ, RZ, 0, 5.9604644775390625e-08 ;  /* 0x00000001ff427435 */ /* 0x000fe200000001ff */
[----:B------:R-:W-:Y:S02]  /*14790*/  MOV R75, R74 ;  /* 0x0000004a004b7202 */ /* 0x000fe40000000f00 */
[----:B------:R-:W-:Y:S02]  /*147a0*/  MOV R76, 0x1f ;  /* 0x0000001f004c7802 */ /* 0x000fe40000000f00 */
[----:B------:R-:W-:Y:S02]  /*147b0*/  MOV R65, 0xffffffff ;  /* 0xffffffff00417802 */ /* 0x000fe40000000f00 */
[----:B------:R-:W-:-:S02]  /*147c0*/  MOV R64, 0x147e0 ;  /* 0x000147e000407802 */ /* 0x000fc40000000f00 */
[----:B------:R-:W-:Y:S05]  /*147d0*/  CALL.REL.NOINC `($__internal_21_$__cuda_sm70_shflsync_down) ;  /* 0x000002f000007944 */ /* 0x000fea0003c00000 */
[----:B-1----:R-:W-:Y:S01]  /*147e0*/  MOV R74, R66 ;  /* 0x00000042004a7202 */ /* 0x002fe20000000f00 */
[----:B------:R-:W-:Y:S01]  /*147f0*/  HFMA2.MMA R66, -RZ, RZ, 0, 5.9604644775390625e-08 ;  /* 0x00000001ff427435 */ /* 0x000fe200000001ff */
[----:B------:R-:W-:-:S02]  /*14800*/  MOV R75, R68 ;  /* 0x00000044004b7202 */ /* 0x000fc40000000f00 */
[----:B------:R-:W-:Y:S02]  /*14810*/  MOV R76, 0x1f ;  /* 0x0000001f004c7802 */ /* 0x000fe40000000f00 */
[----:B------:R-:W-:Y:S02]  /*14820*/  MOV R65, 0xffffffff ;  /* 0xffffffff00417802 */ /* 0x000fe40000000f00 */
[----:B------:R-:W-:Y:S02]  /*14830*/  MOV R64, 0x14850 ;  /* 0x0001485000407802 */ /* 0x000fe40000000f00 */
[----:B------:R-:W-:Y:S05]  /*14840*/  CALL.REL.NOINC `($__internal_21_$__cuda_sm70_shflsync_down) ;  /* 0x0000028000007944 */ /* 0x000fea0003c00000 */
[----:B-1----:R-:W-:Y:S01]  /*14850*/  MOV R68, R66 ;  /* 0x0000004200447202 */ /* 0x002fe20000000f00 */
[----:B------:R-:W-:Y:S01]  /*14860*/  HFMA2.MMA R66, -RZ, RZ, 0, 5.9604644775390625e-08 ;  /* 0x00000001ff427435 */ /* 0x000fe200000001ff */
[----:B------:R-:W-:Y:S02]  /*14870*/  MOV R75, R72 ;  /* 0x00000048004b7202 */ /* 0x000fe40000000f00 */
[----:B------:R-:W-:Y:S02]  /*14880*/  MOV R76, 0x1f ;  /* 0x0000001f004c7802 */ /* 0x000fe40000000f00 */
[----:B------:R-:W-:-:S02]  /*14890*/  MOV R65, 0xffffffff ;  /* 0xffffffff00417802 */ /* 0x000fc40000000f00 */
[----:B------:R-:W-:Y:S02]  /*148a0*/  MOV R64, 0x148c0 ;  /* 0x000148c000407802 */ /* 0x000fe40000000f00 */
[----:B------:R-:W-:Y:S05]  /*148b0*/  CALL.REL.NOINC `($__internal_21_$__cuda_sm70_shflsync_down) ;  /* 0x0000021000007944 */ /* 0x000fea0003c00000 */
        /* <DEDUP_REMOVED lines=12> */
[----:B------:R-:W-:Y:S05]  /*14980*/  CALL.REL.NOINC `($__internal_22_$__cuda_sm70_shflsync_idx_p) ;  /* 0x0000018000007944 */ /* 0x000fea0003c00000 */
        /* <DEDUP_REMOVED lines=8> */
[----:B------:R-:W-:Y:S02]  /*14a10*/  MOV R75, R62 ;  /* 0x0000003e004b7202 */ /* 0x000fe40000000f00 */
[----:B------:R-:W-:-:S02]  /*14a20*/  MOV R65, 0xffffffff ;  /* 0xffffffff00417802 */ /* 0x000fc40000000f00 */
        /* <DEDUP_REMOVED lines=9> */
[----:B0-----:R-:W-:Y:S05]  /*14ac0*/  BRA `(.L_x_908) ;  /* 0xffff769000007947 */ /* 0x001fea000383ffff */
        .weak           $__internal_21_$__cuda_sm70_shflsync_down
        .type           $__internal_21_$__cuda_sm70_shflsync_down,@function
        .size           $__internal_21_$__cuda_sm70_shflsync_down,($__internal_22_$__cuda_sm70_shflsync_idx_p - $__internal_21_$__cuda_sm70_shflsync_down)
$__internal_21_$__cuda_sm70_shflsync_down:
[----:B------:R-:W-:Y:S04]  /*14ad0*/  WARPSYNC R65 ;  /* 0x0000004100007348 */ /* 0x000fe80003800000 */
[----:B------:R0:W1:Y:S02]  /*14ae0*/  SHFL.DOWN PT, R66, R75, R66, R76 ;  /* 0x080000424b427389 */ /* 0x00006400000e004c */
[----:B0-----:R-:W-:-:S06]  /*14af0*/  HFMA2.MMA R65, -RZ, RZ, 0, 0 ;  /* 0x00000000ff417435 */ /* 0x001fcc00000001ff */
[----:B------:R-:W-:Y:S05]  /*14b00*/  RET.REL.NODEC R64 `(_Z25selective_scan_bwd_kernelI32Selective_Scan_bwd_kernel_traitsILi128ELi16ELb0ELb0ELb1ELb1ELb1EfN3c107complexIfEEEEv12SSMParamsBwd) ;  /* 0xfffeb4f040007950 */ /* 0x000fea0003c3ffff */
        .weak           $__internal_22_$__cuda_sm70_shflsync_idx_p
        .type           $__internal_22_$__cuda_sm70_shflsync_idx_p,@function
        .size           $__internal_22_$__cuda_sm70_shflsync_idx_p,($__internal_23_$__cuda_sm70_shflsync_up - $__internal_22_$__cuda_sm70_shflsync_idx_p)
$__internal_22_$__cuda_sm70_shflsync_idx_p:
[----:B------:R-:W-:Y:S01]  /*14b10*/  MOV R149, 0x1f ;  /* 0x0000001f00957802 */ /* 0x000fe20000000f00 */
[----:B------:R-:W-:Y:S04]  /*14b20*/  WARPSYNC R65 ;  /* 0x0000004100007348 */ /* 0x000fe80003800000 */
[----:B------:R0:W1:Y:S04]  /*14b30*/  SHFL.IDX PT, R66, R75, R66, R149 ;  /* 0x000000424b427389 */ /* 0x00006800000e0095 */
[----:B0-----:R-:W0:Y:S01]  /*14b40*/  S2R R149, SR_LANEID ;  /* 0x0000000000957919 */ /* 0x001e220000000000 */
[----:B------:R-:W-:-:S06]  /*14b50*/  HFMA2.MMA R65, -RZ, RZ, 0, 0 ;  /* 0x00000000ff417435 */ /* 0x000fcc00000001ff */
[----:B------:R-:W-:Y:S05]  /*14b60*/  RET.REL.NODEC R64 `(_Z25selective_scan_bwd_kernelI32Selective_Scan_bwd_kernel_traitsILi128ELi16ELb0ELb0ELb1ELb1ELb1EfN3c107complexIfEEEEv12SSMParamsBwd) ;  /* 0xfffeb49040007950 */ /* 0x000fea0003c3ffff */
        .weak           $__internal_23_$__cuda_sm70_shflsync_up
        .type           $__internal_23_$__cuda_sm70_shflsync_up,@function
        .size           $__internal_23_$__cuda_sm70_shflsync_up,(.L_x_14458 - $__internal_23_$__cuda_sm70_shflsync_up)
$__internal_23_$__cuda_sm70_shflsync_up:
[----:B------:R-:W-:Y:S01]  /*14b70*/  MOV R65, 0x0 ;  /* 0x0000000000417802 */ /* 0x000fe20000000f00 */
[----:B------:R-:W-:Y:S04]  /*14b80*/  WARPSYNC R69 ;  /* 0x0000004500007348 */ /* 0x000fe80003800000 */
[----:B------:R0:W1:Y:S01]  /*14b90*/  SHFL.UP PT, R69, R72, R71, R70 ;  /* 0x0400004748457389 */ /* 0x00006200000e0046 */
[----:B------:R-:W-:Y:S05]  /*14ba0*/  RET.REL.NODEC R64 `(_Z25selective_scan_bwd_kernelI32Selective_Scan_bwd_kernel_traitsILi128ELi16ELb0ELb0ELb1ELb1ELb1EfN3c107complexIfEEEEv12SSMParamsBwd) ;  /* 0xfffeb45040007950 */ /* 0x000fea0003c3ffff */
.L_x_909:
        /* <DEDUP_REMOVED lines=13> */
.L_x_14458:


//--------------------- .text._Z25selective_scan_bwd_kernelI32Selective_Scan_bwd_kernel_traitsILi128ELi16ELb0ELb1ELb0ELb0ELb0EfN3c107complexIfEEEEv12SSMParamsBwd --------------------------
	.section	.text._Z25selective_scan_bwd_kernelI32Selective_Scan_bwd_kernel_traitsILi128ELi16ELb0ELb1ELb0ELb0ELb0EfN3c107complexIfEEEEv12SSMParamsBwd,"ax",@progbits
	.sectioninfo	@"SHI_REGISTERS=255"
	.align	128
        .global         _Z25selective_scan_bwd_kernelI32Selective_Scan_bwd_kernel_traitsILi128ELi16ELb0ELb1ELb0ELb0ELb0EfN3c107complexIfEEEEv12SSMParamsBwd
        .type           _Z25selective_scan_bwd_kernelI32Selective_Scan_bwd_kernel_traitsILi128ELi16ELb0ELb1ELb0ELb0ELb0EfN3c107complexIfEEEEv12SSMParamsBwd,@function
        .size           _Z25selective_scan_bwd_kernelI32Selective_Scan_bwd_kernel_traitsILi128ELi16ELb0ELb1ELb0ELb0ELb0EfN3c107complexIfEEEEv12SSMParamsBwd,(.L_x_14461 - _Z25selective_scan_bwd_kernelI32Selective_Scan_bwd_kernel_traitsILi128ELi16ELb0ELb1ELb0ELb0ELb0EfN3c107complexIfEEEEv12SSMParamsBwd)
        .other          _Z25selective_scan_bwd_kernelI32Selective_Scan_bwd_kernel_traitsILi128ELi16ELb0ELb1ELb0ELb0ELb0EfN3c107complexIfEEEEv12SSMParamsBwd,@"STO_CUDA_ENTRY STV_DEFAULT"
_Z25selective_scan_bwd_kernelI32Selective_Scan_bwd_kernel_traitsILi128ELi16ELb0ELb1ELb0ELb0ELb0EfN3c107complexIfEEEEv12SSMParamsBwd:
.text._Z25selective_scan_bwd_kernelI32Selective_Scan_bwd_kernel_traitsILi128ELi16ELb0ELb1ELb0ELb0ELb0EfN3c107complexIfEEEEv12SSMParamsBwd:
        /* <DEDUP_REMOVED lines=38> */
[----:B------:R1:W-:Y:S01]  /*0260*/  STL [R1], RZ ;  /* 0x000000ff01007387 */ /* 0x0003e20000100800 */
        /* <DEDUP_REMOVED lines=120> */
[----:B------:R4:W-:Y:S04]  /*09f0*/  STL [R1], RZ ;  /* 0x000000ff01007387 */ /* 0x0009e80000100800 */
[----:B------:R-:W1:Y:S04]  /*0a00*/  S2R R121, SR_LANEID ;  /* 0x0000000000797919 */ /* 0x000e680000000000 */
[----:B------:R4:W-:Y:S01]  /*0a10*/  STL [R1+0x4], RZ ;  /* 0x000004ff01007387 */ /* 0x0009e20000100800 */
[----:B-1-3--:R-:W-:-:S04]  /*0a20*/  SHF.R.S32.HI R3, RZ, 0x1f, R122 ;  /* 0x0000001fff037819 */ /* 0x00afc8000001147a */
[----:B------:R-:W-:-:S04]  /*0a30*/  LEA.HI R3, R3, R122, RZ, 0x5 ;  /* 0x0000007a03037211 */ /* 0x000fc800078f28ff */
[----:B----4-:R-:W-:Y:S02]  /*0a40*/  SHF.R.S32.HI R235, RZ, 0x5, R3 ;  /* 0x00000005ffeb7819 */ /* 0x010fe40000011403 */
.L_x_1017:
        /* <DEDUP_REMOVED lines=16> */
[----:B------:R-:W-:Y:S01]  /*0b50*/  CS2R R12, SRZ ;  /* 0x00000000000c7805 */ /* 0x000fe2000001ff00 */
[----:B------:R-:W-:Y:S01]  /*0b60*/  MOV R3, UR24 ;  /* 0x0000001800037c02 */ /* 0x000fe20008000f00 */
[----:B------:R-:W-:Y:S01]  /*0b70*/  CS2R R18, SRZ ;  /* 0x0000000000127805 */ /* 0x000fe2000001ff00 */
[-C--:B------:R-:W-:Y:S01]  /*0b80*/  ISETP.GE.AND P2, PT, R120, R35.reuse, PT ;  /* 0x000000237800720c */ /* 0x080fe20003f46270 */
[----:B------:R-:W-:Y:S01]  /*0b90*/  HFMA2.MMA R15, -RZ, RZ, 0, 0 ;  /* 0x00000000ff0f7435 */ /* 0x000fe200000001ff */
        /* <DEDUP_REMOVED lines=18> */
[----:B------:R-:W-:Y:S01]  /*0cc0*/  ISETP.GE.AND P1, PT, R26, R35, PT ;  /* 0x000000231a00720c */ /* 0x000fe20003f26270 */
[----:B------:R1:W3:Y:S01]  /*0cd0*/  @!P4 LDG.E R12, [R2.64+0x180] ;  /* 0x0001801e020cc981 */ /* 0x0002e2000c1e1900 */
[----:B------:R-:W-:-:S02]  /*0ce0*/  MOV R9, RZ ;  /* 0x000000ff00097202 */ /* 0x000fc40000000f00 */
[C---:B------:R-:W-:Y:S02]  /*0cf0*/  LOP3.LUT R28, R120.reuse, 0x120, RZ, 0xfc, !PT ;  /* 0x00000120781c7812 */ /* 0x040fe400078efcff */
[C---:B------:R-:W-:Y:S01]  /*0d00*/  LOP3.LUT R32, R120.reuse, 0x140, RZ, 0xfc, !PT ;  /* 0x0000014078207812 */ /* 0x040fe200078efcff */
[----:B------:R1:W3:Y:S01]  /*0d10*/  @!P5 LDG.E R11, [R2.64+0x280] ;  /* 0x0002801e020bd981 */ /* 0x0002e2000c1e1900 */
[C---:B------:R-:W-:Y:S02]  /*0d20*/  LOP3.LUT R34, R120.reuse, 0x160, RZ, 0xfc, !PT ;  /* 0x0000016078227812 */ /* 0x040fe400078efcff */
[----:B------:R-:W-:Y:S01]  /*0d30*/  MOV R24, RZ ;  /* 0x000000ff00187202 */ /* 0x000fe20000000f00 */
[----:B------:R1:W3:Y:S01]  /*0d40*/  @!P6 LDG.E R9, [R2.64+0x200] ;  /* 0x0002001e0209e981 */ /* 0x0002e2000c1e1900 */
[C---:B------:R-:W-:Y:S02]  /*0d50*/  LOP3.LUT R38, R120.reuse, 0x180, RZ, 0xfc, !PT ;  /* 0x0000018078267812 */ /* 0x040fe400078efcff */
[----:B------:R-:W-:Y:S01]  /*0d60*/  LOP3.LUT R40, R120, 0x1a0, RZ, 0xfc, !PT ;  /* 0x000001a078287812 */ /* 0x000fe200078efcff */
[----:B------:R1:W3:Y:S01]  /*0d70*/  @!P3 LDG.E R18, [R2.64+0x300] ;  /* 0x0003001e0212b981 */ /* 0x0002e2000c1e1900 */
[----:B------:R-:W-:-:S02]  /*0d80*/  ISETP.GE.AND P0, PT, R28, R35, PT ;  /* 0x000000231c00720c */ /* 0x000fc40003f06270 */
[----:B------:R-:W-:Y:S01]  /*0d90*/  LOP3.LUT R44, R120, 0x1c0, RZ, 0xfc, !PT ;  /* 0x000001c0782c7812 */ /* 0x000fe200078efcff */
[----:B------:R1:W3:Y:S01]  /*0da0*/  @!P2 LDG.E R13, [R2.64+0x380] ;  /* 0x0003801e020da981 */ /* 0x0002e2000c1e1900 */
[-C--:B------:R-:W-:Y:S02]  /*0db0*/  ISETP.GE.AND P4, PT, R32, R35.reuse, PT ;  /* 0x000000232000720c */ /* 0x080fe40003f86270 */
[----:B------:R-:W-:Y:S01]  /*0dc0*/  LOP3.LUT R46, R120, 0x1e0, RZ, 0xfc, !PT ;  /* 0x000001e0782e7812 */ /* 0x000fe200078efcff */
[----:B------:R-:W-:Y:S01]  /*0dd0*/  HFMA2.MMA R17, -RZ, RZ, 0, 0 ;  /* 0x00000000ff117435 */ /* 0x000fe200000001ff */
[-C--:B------:R-:W-:Y:S01]  /*0de0*/  ISETP.GE.AND P6, PT, R34, R35.reuse, PT ;  /* 0x000000232200720c */ /* 0x080fe20003fc6270 */
[----:B------:R1:W3:Y:S01]  /*0df0*/  @!P1 LDG.E R24, [R2.64+0x400] ;  /* 0x0004001e02189981 */ /* 0x0002e2000c1e1900 */
[-C--:B------:R-:W-:Y:S02]  /*0e00*/  ISETP.GE.AND P5, PT, R38, R35.reuse, PT ;  /* 0x000000232600720c */ /* 0x080fe40003fa6270 */
[-C--:B------:R-:W-:Y:S01]  /*0e10*/  ISETP.GE.AND P3, PT, R40, R35.reuse, PT ;  /* 0x000000232800720c */ /* 0x080fe20003f66270 */
[----:B------:R-:W-:Y:S01]  /*0e20*/  HFMA2.MMA R42, -RZ, RZ, 0, 0 ;  /* 0x00000000ff2a7435 */ /* 0x000fe200000001ff */
[-C--:B------:R-:W-:Y:S01]  /*0e30*/  ISETP.GE.AND P2, PT, R44, R35.reuse, PT ;  /* 0x000000232c00720c */ /* 0x080fe20003f46270 */
[----:B------:R1:W3:Y:S01]  /*0e40*/  @!P0 LDG.E R15, [R2.64+0x480] ;  /* 0x0004801e020f8981 */ /* 0x0002e2000c1e1900 */
[----:B------:R-:W-:-:S02]  /*0e50*/  ISETP.GE.AND P1, PT, R46, R35, PT ;  /* 0x000000232e00720c */ /* 0x000fc40003f26270 */
        /* <DEDUP_REMOVED lines=52> */
[----:B------:R-:W-:Y:S02]  /*11a0*/  ISETP.GE.AND P3, PT, R20, R35, PT ;  /* 0x000000231400720c */ /* 0x000fe40003f66270 */
[----:B------:R-:W-:Y:S01]  /*11b0*/  MOV R0, RZ ;  /* 0x000000ff00007202 */ /* 0x000fe20000000f00 */
[----:B----4-:R1:W-:Y:S04]  /*11c0*/  STS [R252.X4], R5 ;  /* 0x00000005fc007388 */ /* 0x0103e80000004800 */
[----:B-----5:R-:W-:Y:S04]  /*11d0*/  STS [R251.X4+0x80], R6 ;  /* 0x00008006fb007388 */ /* 0x020fe80000004800 */
[----:B--2---:R2:W-:Y:S04]  /*11e0*/  STS [R250.X4+0x100], R7 ;  /* 0x00010007fa007388 */ /* 0x0045e80000004800 */
[----:B---3--:R-:W-:Y:S04]  /*11f0*/  STS [R249.X4+0x180], R12 ;  /* 0x0001800cf9007388 */ /* 0x008fe80000004800 */
[----:B------:R-:W-:Y:S04]  /*1200*/  STS [R248.X4+0x200], R9 ;  /* 0x00020009f8007388 */ /* 0x000fe80000004800 */
[----:B------:R3:W-:Y:S04]  /*1210*/  STS [R246.X4+0x280], R11 ;  /* 0x0002800bf6007388 */ /* 0x0007e80000004800 */
        /* <DEDUP_REMOVED lines=31> */
[----:B----4-:R-:W-:Y:S01]  /*1410*/  CS2R R12, SRZ ;  /* 0x00000000000c7805 */ /* 0x010fe2000001ff00 */
[----:B------:R-:W-:Y:S01]  /*1420*/  MOV R9, RZ ;  /* 0x000000ff00097202 */ /* 0x000fe20000000f00 */
[----:B-----5:R-:W-:Y:S01]  /*1430*/  CS2R R18, SRZ ;  /* 0x0000000000127805 */ /* 0x020fe2000001ff00 */
[----:B------:R-:W-:Y:S01]  /*1440*/  MOV R24, RZ ;  /* 0x000000ff00187202 */ /* 0x000fe20000000f00 */
[----:B------:R-:W-:Y:S02]  /*1450*/  HFMA2.MMA R15, -RZ, RZ, 0, 0 ;  /* 0x00000000ff0f7435 */ /* 0x000fe400000001ff */
        /* <DEDUP_REMOVED lines=18> */
[----:B------:R-:W-:Y:S01]  /*1580*/  ISETP.GE.AND P1, PT, R46, R35, PT ;  /* 0x000000232e00720c */ /* 0x000fe20003f26270 */
[----:B------:R-:W-:Y:S01]  /*1590*/  HFMA2.MMA R36, -RZ, RZ, 0, 0 ;  /* 0x00000000ff247435 */ /* 0x000fe200000001ff */
[----:B------:R-:W-:Y:S01]  /*15a0*/  MOV R30, RZ ;  /* 0x000000ff001e7202 */ /* 0x000fe20000000f00 */
[----:B------:R1:W5:Y:S01]  /*15b0*/  @!P0 LDG.E R15, [R2.64+0x480] ;  /* 0x0004801e020f8981 */ /* 0x000362000c1e1900 */
[----:B0-----:R-:W-:-:S03]  /*15c0*/  MOV R21, RZ ;  /* 0x000000ff00157202 */ /* 0x001fc60000000f00 */
        /* <DEDUP_REMOVED lines=8> */
[-C--:B------:R-:W-:Y:S02]  /*1650*/  ISETP.GE.AND P0, PT, R4, R35.reuse, PT ;  /* 0x000000230400720c */ /* 0x080fe40003f06270 */
[----:B-1----:R-:W-:Y:S02]  /*1660*/  MOV R2, UR27 ;  /* 0x0000001b00027c02 */ /* 0x002fe40008000f00 */
[----:B------:R-:W-:Y:S02]  /*1670*/  MOV R3, UR28 ;  /* 0x0000001c00037c02 */ /* 0x000fe40008000f00 */
[----:B------:R-:W-:-:S03]  /*1680*/  ISETP.GE.AND P4, PT, R14, R35, PT ;  /* 0x000000230e00720c */ /* 0x000fc60003f86270 */
[----:B------:R-:W-:Y:S01]  /*1690*/  IMAD.WIDE R2, R120, 0x4, R2 ;  /* 0x0000000478027825 */ /* 0x000fe200078e0202 */
[-C--:B------:R-:W-:Y:S02]  /*16a0*/  ISETP.GE.AND P6, PT, R10, R35.reuse, PT ;  /* 0x000000230a00720c */ /* 0x080fe40003fc6270 */
[-C--:B------:R-:W-:Y:S02]  /*16b0*/  ISETP.GE.AND P5, PT, R20, R35.reuse, PT ;  /* 0x000000231400720c */ /* 0x080fe40003fa6270 */
[----:B------:R-:W-:Y:S01]  /*16c0*/  ISETP.GE.AND P3, PT, R16, R35, PT ;  /* 0x000000231000720c */ /* 0x000fe20003f66270 */
        /* <DEDUP_REMOVED lines=35> */
[----:B------:R-:W-:Y:S01]  /*1900*/  CS2R R4, SRZ ;  /* 0x0000000000047805 */ /* 0x000fe2000001ff00 */
[----:B-1----:R-:W-:Y:S01]  /*1910*/  HFMA2.MMA R0, -RZ, RZ, 0, 0 ;  /* 0x00000000ff007435 */ /* 0x002fe200000001ff */
[----:B------:R-:W-:Y:S01]  /*1920*/  CS2R R8, SRZ ;  /* 0x0000000000087805 */ /* 0x000fe2000001ff00 */
[----:B------:R-:W-:Y:S01]  /*1930*/  CS2R R10, SRZ ;  /* 0x00000000000a7805 */ /* 0x000fe2000001ff00 */
[----:B------:R-:W-:Y:S01]  /*1940*/  CS2R R12, SRZ ;  /* 0x00000000000c7805 */ /* 0x000fe2000001ff00 */
[----:B------:R-:W-:Y:S01]  /*1950*/  CS2R R14, SRZ ;  /* 0x00000000000e7805 */ /* 0x000fe2000001ff00 */
[----:B--2---:R-:W-:Y:S01]  /*1960*/  HFMA2.MMA R19, -RZ, RZ, 0, 0 ;  /* 0x00000000ff137435 */ /* 0x004fe200000001ff */
[----:B------:R-:W2:Y:S01]  /*1970*/  @!P2 LDG.E R7, [R2.64+0x100] ;  /* 0x0001001e0207a981 */ /* 0x000ea2000c1e1900 */
[----:B------:R-:W-:-:S03]  /*1980*/  ISETP.GE.AND P2, PT, R26, R35, PT ;  /* 0x000000231a00720c */ /* 0x000fc60003f46270 */
[----:B------:R-:W4:Y:S01]  /*1990*/  @!P1 LDG.E R5, [R2.64] ;  /* 0x0000001e02059981 */ /* 0x000f22000c1e1900 */
[----:B------:R-:W-:-:S03]  /*19a0*/  ISETP.GE.AND P1, PT, R22, R35, PT ;  /* 0x000000231600720c */ /* 0x000fc60003f26270 */
[----:B------:R-:W5:Y:S01]  /*19b0*/  @!P0 LDG.E R0, [R2.64+0x80] ;  /* 0x0000801e02008981 */ /* 0x000f62000c1e1900 */
[----:B------:R-:W-:-:S03]  /*19c0*/  ISETP.GE.AND P0, PT, R28, R35, PT ;  /* 0x000000231c00720c */ /* 0x000fc60003f06270 */
[----:B------:R-:W2:Y:S01]  /*19d0*/  @!P4 LDG.E R9, [R2.64+0x200] ;  /* 0x0002001e0209c981 */ /* 0x000ea2000c1e1900 */
        /* <DEDUP_REMOVED lines=10> */
[----:B------:R-:W-:Y:S02]  /*1a80*/  ISETP.GE.AND P1, PT, R46, R35, PT ;  /* 0x000000232e00720c */ /* 0x000fe40003f26270 */
[----:B------:R-:W-:Y:S01]  /*1a90*/  MOV R17, RZ ;  /* 0x000000ff00117202 */ /* 0x000fe20000000f00 */
[----:B------:R-:W2:Y:S01]  /*1aa0*/  @!P0 LDG.E R15, [R2.64+0x480] ;  /* 0x0004801e020f8981 */ /* 0x000ea2000c1e1900 */
[----:B---3--:R-:W-:-:S03]  /*1ab0*/  MOV R21, RZ ;  /* 0x000000ff00157202 */ /* 0x008fc60000000f00 */
[----:B------:R-:W3:Y:S04]  /*1ac0*/  @!P4 LDG.E R10, [R2.64+0x500] ;  /* 0x0005001e020ac981 */ /* 0x000ee8000c1e1900 */
[----:B------:R-:W3:Y:S04]  /*1ad0*/  @!P6 LDG.E R17, [R2.64+0x580] ;  /* 0x0005801e0211e981 */ /* 0x000ee8000c1e1900 */
[----:B------:R-:W3:Y:S04]  /*1ae0*/  @!P5 LDG.E R12, [R2.64+0x600] ;  /* 0x0006001e020cd981 */ /* 0x000ee8000c1e1900 */
[----:B------:R-:W3:Y:S04]  /*1af0*/  @!P3 LDG.E R19, [R2.64+0x680] ;  /* 0x0006801e0213b981 */ /* 0x000ee8000c1e1900 */
[----:B------:R-:W3:Y:S04]  /*1b00*/  @!P2 LDG.E R14, [R2.64+0x700] ;  /* 0x0007001e020ea981 */ /* 0x000ee8000c1e1900 */
[----:B------:R-:W3:Y:S01]  /*1b10*/  @!P1 LDG.E R21, [R2.64+0x780] ;  /* 0x0007801e02159981 */ /* 0x000ee2000c1e1900 */
[----:B------:R-:W-:-:S04]  /*1b20*/  MOV R16, c[0x0][0x16c] ;  /* 0x00005b0000107a02 */ /* 0x000fc80000000f00 */
[----:B------:R-:W-:Y:S01]  /*1b30*/  ISETP.GE.AND P0, PT, R16, 0x1, PT ;  /* 0x000000011000780c */ /* 0x000fe20003f06270 */
[----:B------:R-:W-:Y:S02]  /*1b40*/  HFMA2.MMA R200, -RZ, RZ, 0, 0 ;  /* 0x00000000ffc87435 */ /* 0x000fe400000001ff */
[----:B------:R-:W-:Y:S01]  /*1b50*/  HFMA2.MMA R166, -RZ, RZ, 0, 0 ;  /* 0x00000000ffa67435 */ /* 0x000fe200000001ff */
[----:B------:R-:W-:Y:S01]  /*1b60*/  CS2R R198, SRZ ;  /* 0x0000000000c67805 */ /* 0x000fe2000001ff00 */
[----:B------:R-:W-:Y:S01]  /*1b70*/  MOV R197, RZ ;  /* 0x000000ff00c57202 */ /* 0x000fe20000000f00 */
[----:B------:R-:W-:Y:S01]  /*1b80*/  CS2R R164, SRZ ;  /* 0x0000000000a47805 */ /* 0x000fe2000001ff00 */
[----:B------:R-:W-:Y:S01]  /*1b90*/  CS2R R162, SRZ ;  /* 0x0000000000a27805 */ /* 0x000fe2000001ff00 */
[----:B------:R-:W-:Y:S01]  /*1ba0*/  CS2R R160, SRZ ;  /* 0x0000000000a07805 */ /* 0x000fe2000001ff00 */
[----:B------:R-:W-:Y:S01]  /*1bb0*/  CS2R R158, SRZ ;  /* 0x00000000009e7805 */ /* 0x000fe2000001ff00 */
[----:B------:R-:W-:Y:S01]  /*1bc0*/  CS2R R156, SRZ ;  /* 0x00000000009c7805 */ /* 0x000fe2000001ff00 */
[----:B------:R-:W-:Y:S01]  /*1bd0*/  MOV R155, RZ ;  /* 0x000000ff009b7202 */ /* 0x000fe20000000f00 */
[----:B----4-:R-:W-:Y:S04]  /*1be0*/  STS [R252.X4], R5 ;  /* 0x00000005fc007388 */ /* 0x010fe80000004800 */
[----:B-----5:R-:W-:Y:S04]  /*1bf0*/  STS [R251.X4+0x80], R0 ;  /* 0x00008000fb007388 */ /* 0x020fe80000004800 */
        /* <DEDUP_REMOVED lines=67> */
[----:B------:R-:W-:Y:S01]  /*2030*/  FADD.FTZ R100, R3, R3 ;  /* 0x0000000303647221 */ /* 0x000fe20000010000 */
[----:B------:R-:W-:Y:S01]  /*2040*/  MOV R200, RZ ;  /* 0x000000ff00c87202 */ /* 0x000fe20000000f00 */
[----:B------:R-:W-:Y:S01]  /*2050*/  FADD.FTZ R99, R0, R0 ;  /* 0x0000000000637221 */ /* 0x000fe20000010000 */
[----:B------:R-:W-:Y:S01]  /*2060*/  ULEA.HI UR9, UR34, UR34, URZ, 0x1 ;  /* 0x0000002222097291 */ /* 0x000fe2000f8f083f */
[----:B------:R-:W-:Y:S01]  /*2070*/  FADD.FTZ R98, R5, R5 ;  /* 0x0000000505627221 */ /* 0x000fe20000010000 */
[----:B------:R-:W-:Y:S01]  /*2080*/  CS2R R198, SRZ ;  /* 0x0000000000c67805 */ /* 0x000fe2000001ff00 */
[----:B------:R-:W-:Y:S01]  /*2090*/  FADD.FTZ R97, R2, R2 ;  /* 0x0000000202617221 */ /* 0x000fe20000010000 */
[----:B------:R-:W-:Y:S01]  /*20a0*/  ULOP3.LUT UR9, UR9, 0xfffffe, URZ, 0xc0, !UPT ;  /* 0x00fffffe09097892 */ /* 0x000fe2000f8ec03f */
[----:B------:R-:W-:Y:S01]  /*20b0*/  FADD.FTZ R96, R7, R7 ;  /* 0x0000000707607221 */ /* 0x000fe20000010000 */
[----:B------:R-:W-:Y:S01]  /*20c0*/  MOV R197, RZ ;  /* 0x000000ff00c57202 */ /* 0x000fe20000000f00 */
[----:B------:R-:W-:Y:S01]  /*20d0*/  FADD.FTZ R93, R4, R4 ;  /* 0x00000004045d7221 */ /* 0x000fe20000010000 */
[----:B------:R-:W-:Y:S01]  /*20e0*/  MOV R166, RZ ;  /* 0x000000ff00a67202 */ /* 0x000fe20000000f00 */
        /* <DEDUP_REMOVED lines=11> */
[----:B------:R-:W-:Y:S01]  /*21a0*/  MOV R155, RZ ;  /* 0x000000ff009b7202 */ /* 0x000fe20000000f00 */
[----:B------:R-:W-:Y:S01]  /*21b0*/  FADD.FTZ R86, R15, R15 ;  /* 0x0000000f0f567221 */ /* 0x000fe20000010000 */
[----:B------:R-:W-:Y:S01]  /*21c0*/  UIADD3 UR34, UR34, -UR9, URZ ;  /* 0x8000000922227290 */ /* 0x000fe2000fffe03f */
[----:B------:R-:W-:Y:S01]  /*21d0*/  FADD.FTZ R85, R12, R12 ;  /* 0x0000000c0c557221 */ /* 0x000fe20000010000 */
[----:B------:R-:W-:Y:S01]  /*21e0*/  UMOV UR7, URZ ;  /* 0x0000003f00077c82 */ /* 0x000fe20008000000 */
[----:B------:R-:W-:Y:S01]  /*21f0*/  FADD.FTZ R84, R17, R17 ;  /* 0x0000001111547221 */ /* 0x000fe20000010000 */
[----:B------:R-:W-:Y:S01]  /*2200*/  UMOV UR8, URZ ;  /* 0x0000003f00087c82 */ /* 0x000fe20008000000 */
[----:B------:R-:W-:Y:S01]  /*2210*/  FADD.FTZ R83, R14, R14 ;  /* 0x0000000e0e537221 */ /* 0x000fe20000010000 */
[----:B------:R-:W-:-:S02]  /*2220*/  UMOV UR9, URZ ;  /* 0x0000003f00097c82 */ /* 0x000fc40008000000 */
.L_x_1012:
[----:B------:R-:W-:Y:S02]  /*2230*/  ULDC.64 UR20, c[0x0][0x180] ;  /* 0x0000600000147ab9 */ /* 0x000fe40000000a00 */
[----:B------:R-:W-:-:S02]  /*2240*/  UIMAD UR39, UR17, UR20, URZ ;  /* 0x00000014112772a4 */ /* 0x000fc4000f8e023f */
[----:B------:R-:W-:Y:S02]  /*2250*/  UIMAD.WIDE.U32 UR22, UR16, UR20, URZ ;  /* 0x00000014101672a5 */ /* 0x000fe4000f8e003f */
        /* <DEDUP_REMOVED lines=13> */
[----:B------:R-:W-:Y:S02]  /*2330*/  MOV R3, UR23 ;  /* 0x0000001700037c02 */ /* 0x000fe40008000f00 */
[----:B------:R-:W-:Y:S01]  /*2340*/  SHF.L.U32 R0, R122, 0x4, RZ ;  /* 0x000000047a007819 */ /* 0x000fe200000006ff */
[----:B------:R-:W-:-:S03]  /*2350*/  ULDC UR22, c[0x0][0x168] ;  /* 0x00005a0000167ab9 */ /* 0x000fc60000000800 */
[----:B------:R-:W2:Y:S01]  /*2360*/  LDG.E.64 R2, [R2.64] ;  /* 0x0000001e02027981 */ /* 0x000ea2000c1e1b00 */
[----:B------:R-:W-:Y:S01]  /*2370*/  LOP3.LUT R5, R0, 0xfffffe00, RZ, 0xc0, !PT ;  /* 0xfffffe0000057812 */ /* 0x000fe200078ec0ff */
[----:B------:R-:W-:Y:S01]  /*2380*/  UIADD3 UR22, -UR38, UR22, URZ ;  /* 0x0000001626167290 */ /* 0x000fe2000fffe13f */
[----:B------:R-:W-:Y:S01]  /*2390*/  MOV R9, UR7 ;  /* 0x0000000700097c02 */ /* 0x000fe20008000f00 */
[----:B------:R-:W-:Y:S01]  /*23a0*/  UIMAD UR20, UR39, UR20, URZ ;  /* 0x00000014271472a4 */ /* 0x000fe2000f8e023f */
[----:B------:R-:W-:Y:S01]  /*23b0*/  IADD3 R4, R5, R120, RZ ;  /* 0x0000007805047210 */ /* 0x000fe20007ffe0ff */
[----:B------:R-:W-:Y:S01]  /*23c0*/  USHF.L.U32 UR22, UR22, 0x1, URZ ;  /* 0x0000000116167899 */ /* 0x000fe2000800063f */
[----:B------:R-:W-:Y:S01]  /*23d0*/  CS2R R32, SRZ ;  /* 0x0000000000207805 */ /* 0x000fe2000001ff00 */
[----:B------:R-:W-:Y:S01]  /*23e0*/  UIMAD UR20, UR7, UR21, UR20 ;  /* 0x00000015071472a4 */ /* 0x000fe2000f8e0214 */
[----:B------:R-:W-:Y:S02]  /*23f0*/  IADD3 R0, R4, 0x20, RZ ;  /* 0x0000002004007810 */ /* 0x000fe40007ffe0ff */
[----:B------:R-:W-:-:S02]  /*2400*/  SHF.R.S32.HI R5, RZ, 0x1f, R4 ;  /* 0x0000001fff057819 */ /* 0x000fc40000011404 */
[----:B------:R-:W-:Y:S02]  /*2410*/  ISETP.GE.AND P0, PT, R0, UR22, PT ;  /* 0x0000001600007c0c */ /* 0x000fe4000bf06270 */
[C---:B------:R-:W-:Y:S01]  /*2420*/  IADD3 R0, R4.reuse, 0x40, RZ ;  /* 0x0000004004007810 */ /* 0x040fe20007ffe0ff */
[----:B------:R-:W-:Y:S01]  /*2430*/  IMAD.WIDE.U32 R8, R9, c[0x0][0x1a0], R4 ;  /* 0x0000680009087a25 */ /* 0x000fe200078e0004 */
[----:B------:R-:W-:Y:S02]  /*2440*/  ISETP.GE.AND P3, PT, R4, UR22, PT ;  /* 0x0000001604007c0c */ /* 0x000fe4000bf66270 */
[----:B------:R-:W-:Y:S02]  /*2450*/  ISETP.GE.AND P1, PT, R0, UR22, PT ;  /* 0x0000001600007c0c */ /* 0x000fe4000bf26270 */
[C---:B------:R-:W-:Y:S02]  /*2460*/  IADD3 R0, R4.reuse, 0x60, RZ ;  /* 0x0000006004007810 */ /* 0x040fe40007ffe0ff */
[----:B------:R-:W-:-:S02]  /*2470*/  IADD3 R7, R4, 0x80, RZ ;  /* 0x0000008004077810 */ /* 0x000fc40007ffe0ff */
[----:B------:R-:W-:Y:S02]  /*2480*/  IADD3 R5, R9, UR20, RZ ;  /* 0x0000001409057c10 */ /* 0x000fe4000fffe0ff */
[----:B------:R-:W-:Y:S02]  /*2490*/  LEA R6, P2, R8, UR29, 0x2 ;  /* 0x0000001d08067c11 */ /* 0x000fe4000f8410ff */
[----:B------:R-:W-:Y:S02]  /*24a0*/  ISETP.GE.AND P4, PT, R0, UR22, PT ;  /* 0x0000001600007c0c */ /* 0x000fe4000bf86270 */
[----:B------:R-:W-:Y:S01]  /*24b0*/  IADD3 R0, R4, 0xa0, RZ ;  /* 0x000000a004007810 */ /* 0x000fe20007ffe0ff */
[----:B------:R-:W-:Y:S01]  /*24c0*/  HFMA2.MMA R31, -RZ, RZ, 0, 0 ;  /* 0x00000000ff1f7435 */ /* 0x000fe200000001ff */
[----:B------:R-:W-:Y:S02]  /*24d0*/  ISETP.GE.AND P6, PT, R7, UR22, PT ;  /* 0x0000001607007c0c */ /* 0x000fe4000bfc6270 */
[----:B------:R-:W-:-:S02]  /*24e0*/  LEA.HI.X R7, R8, UR32, R5, 0x2, P2 ;  /* 0x0000002008077c11 */ /* 0x000fc400090f1405 */
[----:B------:R-:W-:Y:S02]  /*24f0*/  ISETP.GE.AND P5, PT, R0, UR22, PT ;  /* 0x0000001600007c0c */ /* 0x000fe4000bfa6270 */
[C---:B------:R-:W-:Y:S01]  /*2500*/  IADD3 R0, R4.reuse, 0xe0, RZ ;  /* 0x000000e004007810 */ /* 0x040fe20007ffe0ff */
[----:B------:R0:W3:Y:S01]  /*2510*/  @!P3 LDG.E R33, [R6.64] ;  /* 0x0000001e0621b981 */ /* 0x0000e2000c1e1900 */
[----:B------:R-:W-:Y:S02]  /*2520*/  IADD3 R5, R4, 0xc0, RZ ;  /* 0x000000c004057810 */ /* 0x000fe40007ffe0ff */
[----:B------:R-:W-:Y:S01]  /*2530*/  ISETP.GE.AND P3, PT, R0, UR22, PT ;  /* 0x0000001600007c0c */ /* 0x000fe2000bf66270 */
[----:B------:R0:W4:Y:S01]  /*2540*/  @!P0 LDG.E R31, [R6.64+0x80] ;  /* 0x0000801e061f8981 */ /* 0x000122000c1e1900 */
[----:B------:R-:W-:Y:S02]  /*2550*/  IADD3 R0, R4, 0x100, RZ ;  /* 0x0000010004007810 */ /* 0x000fe40007ffe0ff */
[----:B------:R-:W-:Y:S01]  /*2560*/  ISETP.GE.AND P2, PT, R5, UR22, PT ;  /* 0x0000001605007c0c */ /* 0x000fe2000bf46270 */
[----:B------:R-:W-:Y:S01]  /*2570*/  CS2R R34, SRZ ;  /* 0x0000000000227805 */ /* 0x000fe2000001ff00 */
[----:B------:R-:W-:Y:S01]  /*2580*/  MOV R5, RZ ;  /* 0x000000ff00057202 */ /* 0x000fe20000000f00 */
[----:B------:R-:W-:Y:S01]  /*2590*/  CS2R R36, SRZ ;  /* 0x0000000000247805 */ /* 0x000fe2000001ff00 */
[----:B------:R-:W-:Y:S01]  /*25a0*/  ISETP.GE.AND P0, PT, R0, UR22, PT ;  /* 0x0000001600007c0c */ /* 0x000fe2000bf06270 */
[----:B------:R0:W3:Y:S01]  /*25b0*/  @!P1 LDG.E R32, [R6.64+0x100] ;  /* 0x0001001e06209981 */ /* 0x0000e2000c1e1900 */
[----:B------:R-:W-:-:S03]  /*25c0*/  IADD3 R0, R4, 0x140, RZ ;  /* 0x0000014004007810 */ /* 0x000fc60007ffe0ff */
[----:B------:R0:W3:Y:S01]  /*25d0*/  @!P4 LDG.E R5, [R6.64+0x180] ;  /* 0x0001801e0605c981 */ /* 0x0000e2000c1e1900 */
[----:B------:R-:W-:Y:S02]  /*25e0*/  ISETP.GE.AND P4, PT, R0, UR22, PT ;  /* 0x0000001600007c0c */ /* 0x000fe4000bf86270 */
[C---:B------:R-:W-:Y:S01]  /*25f0*/  IADD3 R0, R4.reuse, 0x160, RZ ;  /* 0x0000016004007810 */ /* 0x040fe20007ffe0ff */
[----:B------:R0:W3:Y:S01]  /*2600*/  @!P6 LDG.E R35, [R6.64+0x200] ;  /* 0x0002001e0623e981 */ /* 0x0000e2000c1e1900 */
[----:B------:R-:W-:Y:S02]  /*2610*/  IADD3 R8, R4, 0x120, RZ ;  /* 0x0000012004087810 */ /* 0x000fe40007ffe0ff */
[----:B------:R-:W-:Y:S01]  /*2620*/  ISETP.GE.AND P6, PT, R0, UR22, PT ;  /* 0x0000001600007c0c */ /* 0x000fe2000bfc6270 */
[----:B------:R-:W-:Y:S01]  /*2630*/  CS2R R38, SRZ ;  /* 0x0000000000267805 */ /* 0x000fe2000001ff00 */
[----:B------:R-:W-:Y:S01]  /*2640*/  ISETP.GE.AND P1, PT, R8, UR22, PT ;  /* 0x0000001608007c0c */ /* 0x000fe2000bf26270 */
[----:B------:R0:W3:Y:S01]  /*2650*/  @!P2 LDG.E R36, [R6.64+0x300] ;  /* 0x0003001e0624a981 */ /* 0x0000e2000c1e1900 */
[----:B------:R-:W-:-:S02]  /*2660*/  IADD3 R0, R4, 0x1a0, RZ ;  /* 0x000001a004007810 */ /* 0x000fc40007ffe0ff */
[----:B------:R-:W-:Y:S01]  /*2670*/  IADD3 R8, R4, 0x180, RZ ;  /* 0x0000018004087810 */ /* 0x000fe20007ffe0ff */
[----:B------:R0:W3:Y:S01]  /*2680*/  @!P3 LDG.E R39, [R6.64+0x380] ;  /* 0x0003801e0627b981 */ /* 0x0000e2000c1e1900 */
[----:B------:R-:W-:Y:S02]  /*2690*/  ISETP.GE.AND P2, PT, R0, UR22, PT ;  /* 0x0000001600007c0c */ /* 0x000fe4000bf46270 */
[----:B------:R-:W-:Y:S01]  /*26a0*/  IADD3 R0, R4, 0x1c0, RZ ;  /* 0x000001c004007810 */ /* 0x000fe20007ffe0ff */
[----:B------:R0:W3:Y:S01]  /*26b0*/  @!P5 LDG.E R34, [R6.64+0x280] ;  /* 0x0002801e0622d981 */ /* 0x0000e2000c1e1900 */
[----:B------:R-:W-:Y:S02]  /*26c0*/  ISETP.GE.AND P5, PT, R8, UR22, PT ;  /* 0x0000001608007c0c */ /* 0x000fe4000bfa6270 */
[----:B------:R-:W-:Y:S01]  /*26d0*/  ISETP.GE.AND P3, PT, R0, UR22, PT ;  /* 0x0000001600007c0c */ /* 0x000fe2000bf66270 */
[----:B------:R-:W-:Y:S01]  /*26e0*/  CS2R R42, SRZ ;  /* 0x00000000002a7805 */ /* 0x000fe2000001ff00 */
[C---:B------:R-:W-:Y:S01]  /*26f0*/  IADD3 R0, R4.reuse, 0x200, RZ ;  /* 0x0000020004007810 */ /* 0x040fe20007ffe0ff */
[----:B------:R0:W3:Y:S01]  /*2700*/  @!P1 LDG.E R37, [R6.64+0x480] ;  /* 0x0004801e06259981 */ /* 0x0000e2000c1e1900 */
[----:B------:R-:W-:-:S02]  /*2710*/  IADD3 R8, R4, 0x1e0, RZ ;  /* 0x000001e004087810 */ /* 0x000fc40007ffe0ff */
[----:B------:R-:W-:Y:S01]  /*2720*/  ISETP.GE.AND P1, PT, R0, UR22, PT ;  /* 0x0000001600007c0c */ /* 0x000fe2000bf26270 */
[----:B------:R-:W-:Y:S01]  /*2730*/  CS2R R40, SRZ ;  /* 0x0000000000287805 */ /* 0x000fe2000001ff00 */
[----:B------:R-:W-:Y:S01]  /*2740*/  IADD3 R0, R4, 0x220, RZ ;  /* 0x0000022004007810 */ /* 0x000fe20007ffe0ff */
[----:B------:R0:W3:Y:S03]  /*2750*/  @!P4 LDG.E R42, [R6.64+0x500] ;  /* 0x0005001e062ac981 */ /* 0x0000e6000c1e1900 */
[----:B------:R-:W-:Y:S01]  /*2760*/  ISETP.GE.AND P4, PT, R0, UR22, PT ;  /* 0x0000001600007c0c */ /* 0x000fe2000bf86270 */
[----:B------:R0:W3:Y:S01]  /*2770*/  @!P0 LDG.E R38, [R6.64+0x400] ;  /* 0x0004001e06268981 */ /* 0x0000e2000c1e1900 */
[----:B------:R-:W-:Y:S02]  /*2780*/  ISETP.GE.AND P0, PT, R8, UR22, PT ;  /* 0x0000001608007c0c */ /* 0x000fe4000bf06270 */
[----:B------:R-:W-:Y:S01]  /*2790*/  IADD3 R0, R4, 0x260, RZ ;  /* 0x0000026004007810 */ /* 0x000fe20007ffe0ff */
[----:B------:R-:W-:Y:S01]  /*27a0*/  CS2R R44, SRZ ;  /* 0x00000000002c7805 */ /* 0x000fe2000001ff00 */
[----:B------:R0:W3:Y:S02]  /*27b0*/  @!P5 LDG.E R40, [R6.64+0x600] ;  /* 0x0006001e0628d981 */ /* 0x0000e4000c1e1900 */
[----:B------:R-:W-:-:S02]  /*27c0*/  ISETP.GE.AND P5, PT, R0, UR22, PT ;  /* 0x0000001600007c0c */ /* 0x000fc4000bfa6270 */
[C---:B------:R-:W-:Y:S01]  /*27d0*/  IADD3 R0, R4.reuse, 0x280, RZ ;  /* 0x0000028004007810 */ /* 0x040fe20007ffe0ff */
[----:B------:R0:W3:Y:S01]  /*27e0*/  @!P2 LDG.E R45, [R6.64+0x680] ;  /* 0x0006801e062da981 */ /* 0x0000e2000c1e1900 */
[----:B------:R-:W-:Y:S02]  /*27f0*/  IADD3 R8, R4, 0x240, RZ ;  /* 0x0000024004087810 */ /* 0x000fe40007ffe0ff */
        /* <DEDUP_REMOVED lines=8> */
[----:B------:R-:W-:Y:S01]  /*2880*/  CS2R R46, SRZ ;  /* 0x00000000002e7805 */ /* 0x000fe2000001ff00 */
[----:B------:R-:W-:Y:S01]  /*2890*/  IADD3 R8, R4, 0x2a0, RZ ;  /* 0x000002a004087810 */ /* 0x000fe20007ffe0ff */
[----:B------:R0:W3:Y:S01]  /*28a0*/  @!P1 LDG.E R48, [R6.64+0x800] ;  /* 0x0008001e06309981 */ /* 0x0000e2000c1e1900 */
[----:B------:R-:W-:Y:S02]  /*28b0*/  ISETP.GE.AND P1, PT, R0, UR22, PT ;  /* 0x0000001600007c0c */ /* 0x000fe4000bf26270 */
[----:B------:R-:W-:Y:S01]  /*28c0*/  IADD3 R0, R4, 0x320, RZ ;  /* 0x0000032004007810 */ /* 0x000fe20007ffe0ff */
[----:B------:R0:W3:Y:S01]  /*28d0*/  @!P3 LDG.E R44, [R6.64+0x700] ;  /* 0x0007001e062cb981 */ /* 0x0000e2000c1e1900 */
[----:B------:R-:W-:Y:S01]  /*28e0*/  ISETP.GE.AND P3, PT, R8, UR22, PT ;  /* 0x0000001608007c0c */ /* 0x000fe2000bf66270 */
[----:B------:R-:W-:Y:S02]  /*28f0*/  CS2R R52, SRZ ;  /* 0x0000000000347805 */ /* 0x000fe4000001ff00 */
[----:B------:R0:W3:Y:S01]  /*2900*/  @!P6 LDG.E R46, [R6.64+0x900] ;  /* 0x0009001e062ee981 */ /* 0x0000e2000c1e1900 */
[----:B------:R-:W-:-:S02]  /*2910*/  ISETP.GE.AND P6, PT, R0, UR22, PT ;  /* 0x0000001600007c0c */ /* 0x000fc4000bfc6270 */
[C---:B------:R-:W-:Y:S01]  /*2920*/  IADD3 R0, R4.reuse, 0x340, RZ ;  /* 0x0000034004007810 */ /* 0x040fe20007ffe0ff */
[----:B------:R0:W3:Y:S01]  /*2930*/  @!P5 LDG.E R53, [R6.64+0x980] ;  /* 0x0009801e0635d981 */ /* 0x0000e2000c1e1900 */
[----:B------:R-:W-:Y:S02]  /*2940*/  IADD3 R8, R4, 0x300, RZ ;  /* 0x0000030004087810 */ /* 0x000fe40007ffe0ff */
[----:B------:R-:W-:Y:S01]  /*2950*/  ISETP.GE.AND P5, PT, R0, UR22, PT ;  /* 0x0000001600007c0c */ /* 0x000fe2000bfa6270 */
[----:B------:R0:W3:Y:S01]  /*2960*/  @!P4 LDG.E R47, [R6.64+0x880] ;  /* 0x0008801e062fc981 */ /* 0x0000e2000c1e1900 */
[----:B------:R-:W-:Y:S01]  /*2970*/  IADD3 R0, R4, 0x380, RZ ;  /* 0x0000038004007810 */ /* 0x000fe20007ffe0ff */
[----:B------:R-:W-:Y:S01]  /*2980*/  CS2R R58, SRZ ;  /* 0x00000000003a7805 */ /* 0x000fe2000001ff00 */
[----:B------:R-:W-:Y:S01]  /*2990*/  ISETP.GE.AND P4, PT, R8, UR22, PT ;  /* 0x0000001608007c0c */ /* 0x000fe2000bf86270 */
[----:B------:R0:W3:Y:S01]  /*29a0*/  @!P3 LDG.E R49, [R6.64+0xa80] ;  /* 0x000a801e0631b981 */ /* 0x0000e2000c1e1900 */
[----:B------:R-:W-:Y:S01]  /*29b0*/  CS2R R50, SRZ ;  /* 0x0000000000327805 */ /* 0x000fe2000001ff00 */
[----:B------:R-:W-:-:S02]  /*29c0*/  ISETP.GE.AND P3, PT, R0, UR22, PT ;  /* 0x0000001600007c0c */ /* 0x000fc4000bf66270 */
[C---:B------:R-:W-:Y:S01]  /*29d0*/  IADD3 R0, R4.reuse, 0x3a0, RZ ;  /* 0x000003a004007810 */ /* 0x040fe20007ffe0ff */
[----:B------:R-:W-:Y:S01]  /*29e0*/  CS2R R54, SRZ ;  /* 0x0000000000367805 */ /* 0x000fe2000001ff00 */
[----:B------:R-:W-:Y:S01]  /*29f0*/  IADD3 R8, R4, 0x360, RZ ;  /* 0x0000036004087810 */ /* 0x000fe20007ffe0ff */
[----:B------:R-:W-:Y:S01]  /*2a00*/  CS2R R56, SRZ ;  /* 0x0000000000387805 */ /* 0x000fe2000001ff00 */
[----:B------:R0:W3:Y:S01]  /*2a10*/  @!P0 LDG.E R58, [R6.64+0xb00] ;  /* 0x000b001e063a8981 */ /* 0x0000e2000c1e1900 */
[----:B------:R-:W-:Y:S02]  /*2a20*/  ISETP.GE.AND P0, PT, R0, UR22, PT ;  /* 0x0000001600007c0c */ /* 0x000fe4000bf06270 */
[----:B------:R-:W-:Y:S01]  /*2a30*/  IADD3 R0, R4, 0x3c0, RZ ;  /* 0x000003c004007810 */ /* 0x000fe20007ffe0ff */
[----:B------:R0:W3:Y:S01]  /*2a40*/  @!P2 LDG.E R50, [R6.64+0xa00] ;  /* 0x000a001e0632a981 */ /* 0x0000e2000c1e1900 */
[----:B------:R-:W-:Y:S02]  /*2a50*/  ISETP.GE.AND P2, PT, R8, UR22, PT ;  /* 0x0000001608007c0c */ /* 0x000fe4000bf46270 */
[----:B------:R-:W-:Y:S01]  /*2a60*/  IADD3 R4, R4, 0x3e0, RZ ;  /* 0x000003e004047810 */ /* 0x000fe20007ffe0ff */
[----:B------:R0:W3:Y:S01]  /*2a70*/  @!P1 LDG.E R55, [R6.64+0xb80] ;  /* 0x000b801e06379981 */ /* 0x0000e2000c1e1900 */
[----:B------:R-:W-:-:S03]  /*2a80*/  ISETP.GE.AND P1, PT, R0, UR22, PT ;  /* 0x0000001600007c0c */ /* 0x000fc6000bf26270 */
[----:B------:R0:W3:Y:S01]  /*2a90*/  @!P4 LDG.E R56, [R6.64+0xc00] ;  /* 0x000c001e0638c981 */ /* 0x0000e2000c1e1900 */
[----:B------:R-:W-:Y:S01]  /*2aa0*/  ISETP.GE.AND P4, PT, R4, UR22, PT ;  /* 0x0000001604007c0c */ /* 0x000fe2000bf86270 */
[----:B------:R-:W-:Y:S02]  /*2ab0*/  CS2R R60, SRZ ;  /* 0x00000000003c7805 */ /* 0x000fe4000001ff00 */
[----:B------:R0:W3:Y:S04]  /*2ac0*/  @!P6 LDG.E R52, [R6.64+0xc80] ;  /* 0x000c801e0634e981 */ /* 0x0000e8000c1e1900 */
[----:B------:R0:W3:Y:S04]  /*2ad0*/  @!P5 LDG.E R51, [R6.64+0xd00] ;  /* 0x000d001e0633d981 */ /* 0x0000e8000c1e1900 */
[----:B------:R0:W3:Y:S04]  /*2ae0*/  @!P2 LDG.E R54, [R6.64+0xd80] ;  /* 0x000d801e0636a981 */ /* 0x0000e8000c1e1900 */
[----:B------:R0:W3:Y:S01]  /*2af0*/  @!P0 LDG.E R59, [R6.64+0xe80] ;  /* 0x000e801e063b8981 */ /* 0x0000e2000c1e1900 */
[----:B------:R-:W-:-:S02]  /*2b00*/  FADD.FTZ R8, R216, UR5 ;  /* 0x00000005d8087e21 */ /* 0x000fc40008010000 */
[----:B------:R-:W-:Y:S01]  /*2b10*/  FADD.FTZ R94, R212, UR5 ;  /* 0x00000005d45e7e21 */ /* 0x000fe20008010000 */
[----:B------:R0:W3:Y:S01]  /*2b20*/  @!P3 LDG.E R61, [R6.64+0xe00] ;  /* 0x000e001e063db981 */ /* 0x0000e2000c1e1900 */
[----:B------:R-:W-:Y:S02]  /*2b30*/  FADD.FTZ R4, R215, UR5 ;  /* 0x00000005d7047e21 */ /* 0x000fe40008010000 */
[----:B------:R-:W-:Y:S01]  /*2b40*/  FADD.FTZ R75, R211, UR5 ;  /* 0x00000005d34b7e21 */ /* 0x000fe20008010000 */
[----:B------:R0:W3:Y:S01]  /*2b50*/  @!P1 LDG.E R60, [R6.64+0xf00] ;  /* 0x000f001e063c9981 */ /* 0x0000e2000c1e1900 */
[----:B------:R-:W-:Y:S02]  /*2b60*/  FADD.FTZ R74, R210, UR5 ;  /* 0x00000005d24a7e21 */ /* 0x000fe40008010000 */
[----:B------:R-:W-:Y:S01]  /*2b70*/  FADD.FTZ R73, R209, UR5 ;  /* 0x00000005d1497e21 */ /* 0x000fe20008010000 */
[----:B------:R0:W3:Y:S01]  /*2b80*/  @!P4 LDG.E R57, [R6.64+0xf80] ;  /* 0x000f801e0639c981 */ /* 0x0000e2000c1e1900 */
[----:B------:R-:W-:Y:S01]  /*2b90*/  LOP3.LUT P0, RZ, R122, 0x1f, RZ, 0xc0, !PT ;  /* 0x0000001f7aff7812 */ /* 0x000fe2000780c0ff */
[----:B------:R-:W-:Y:S01]  /*2ba0*/  FADD.FTZ R72, R208, UR5 ;  /* 0x00000005d0487e21 */ /* 0x000fe20008010000 */
[----:B------:R-:W-:Y:S01]  /*2bb0*/  MOV R12, c[0x0][0x16c] ;  /* 0x00005b00000c7a02 */ /* 0x000fe20000000f00 */
[----:B------:R-:W-:Y:S01]  /*2bc0*/  FADD.FTZ R70, R207, UR5 ;  /* 0x00000005cf467e21 */ /* 0x000fe20008010000 */
[----:B------:R-:W-:Y:S01]  /*2bd0*/  ULDC.64 UR22, c[0x0][0x1b8] ;  /* 0x00006e0000167ab9 */ /* 0x000fe20000000a00 */
[----:B0-----:R-:W-:-:S04]  /*2be0*/  MOV R7, UR33 ;  /* 0x0000002100077c02 */ /* 0x001fc80008000f00 */
[----:B------:R-:W-:Y:S01]  /*2bf0*/  ISETP.LT.OR P0, PT, R7, 0x2, P0 ;  /* 0x000000020700780c */ /* 0x000fe20000701670 */
[----:B------:R-:W-:Y:S02]  /*2c00*/  FADD.FTZ R67, R206, UR5 ;  /* 0x00000005ce437e21 */ /* 0x000fe40008010000 */
[----:B------:R-:W-:Y:S01]  /*2c10*/  FADD.FTZ R65, R204, UR5 ;  /* 0x00000005cc417e21 */ /* 0x000fe20008010000 */
[----:B--2---:R-:W0:Y:S02]  /*2c20*/  R2UR UR42, R3 ;  /* 0x00000000032a73c2 */ /* 0x004e2400000e0000 */
[----:B0-----:R-:W-:-:S04]  /*2c30*/  FMUL.FTZ R0, R8, UR42 ;  /* 0x0000002a08007c20 */ /* 0x001fc80008410000 */
[----:B------:R-:W-:Y:S02]  /*2c40*/  FMUL.RZ R9, R0, 0.15915493667125701904 ;  /* 0x3e22f98300097820 */ /* 0x000fe4000040c000 */
[----:B------:R-:W-:-:S04]  /*2c50*/  FMUL.FTZ R0, R4, UR42 ;  /* 0x0000002a04007c20 */ /* 0x000fc80008410000 */
[----:B------:R-:W-:Y:S02]  /*2c60*/  FMUL.RZ R10, R0, 0.15915493667125701904 ;  /* 0x3e22f983000a7820 */ /* 0x000fe4000040c000 */
[----:B------:R-:W-:-:S04]  /*2c70*/  FMUL.FTZ R0, R94, UR42 ;  /* 0x0000002a5e007c20 */ /* 0x000fc80008410000 */
[----:B------:R-:W-:Y:S02]  /*2c80*/  FMUL.RZ R3, R0, 0.15915493667125701904 ;  /* 0x3e22f98300037820 */ /* 0x000fe4000040c000 */
[----:B------:R-:W-:-:S04]  /*2c90*/  FMUL.FTZ R0, R75, UR42 ;  /* 0x0000002a4b007c20 */ /* 0x000fc80008410000 */
[----:B------:R-:W-:Y:S02]  /*2ca0*/  FMUL.RZ R6, R0, 0.15915493667125701904 ;  /* 0x3e22f98300067820 */ /* 0x000fe4000040c000 */
[----:B------:R-:W-:Y:S01]  /*2cb0*/  FMUL.FTZ R0, R74, UR42 ;  /* 0x0000002a4a007c20 */ /* 0x000fe20008410000 */
[----:B------:R-:W-:Y:S03]  /*2cc0*/  MUFU.SIN R27, R3 ;  /* 0x00000003001b7308 */ /* 0x000fe60000000400 */
[----:B------:R-:W-:Y:S02]  /*2cd0*/  FMUL.RZ R7, R0, 0.15915493667125701904 ;  /* 0x3e22f98300077820 */ /* 0x000fe4000040c000 */
[----:B------:R-:W-:-:S03]  /*2ce0*/  FMUL.FTZ R0, R73, UR42 ;  /* 0x0000002a49007c20 */ /* 0x000fc60008410000 */
[----:B------:R-:W-:Y:S08]  /*2cf0*/  MUFU.SIN R25, R6 ;  /* 0x0000000600197308 */ /* 0x000ff00000000400 */
[----:B------:R0:W-:Y:S08]  /*2d00*/  MUFU.COS R26, R6 ;  /* 0x00000006001a7308 */ /* 0x0001f00000000000 */
[----:B------:R1:W-:Y:S01]  /*2d10*/  MUFU.COS R28, R3 ;  /* 0x00000003001c7308 */ /* 0x0003e20000000000 */
[----:B0-----:R-:W-:-:S04]  /*2d20*/  SHF.L.U32 R6, R122, 0x5, RZ ;  /* 0x000000057a067819 */ /* 0x001fc800000006ff */
[----:B------:R-:W-:Y:S02]  /*2d30*/  LOP3.LUT R6, R6, 0xfffffc00, RZ, 0xc0, !PT ;  /* 0xfffffc0006067812 */ /* 0x000fe400078ec0ff */
[----:B-1----:R-:W-:Y:S01]  /*2d40*/  MOV R3, UR33 ;  /* 0x0000002100037c02 */ /* 0x002fe20008000f00 */
[----:B------:R-:W-:Y:S03]  /*2d50*/  MUFU.SIN R29, R10 ;  /* 0x0000000a001d7308 */ /* 0x000fe60000000400 */
[----:B------:R-:W-:-:S05]  /*2d60*/  @!P0 IADD3 R3, R3, -0x2, RZ ;  /* 0xfffffffe03038810 */ /* 0x000fca0007ffe0ff */
[----:B------:R0:W-:Y:S01]  /*2d70*/  MUFU.COS R30, R10 ;  /* 0x0000000a001e7308 */ /* 0x0001e20000000000 */
[----:B------:R-:W-:-:S07]  /*2d80*/  @!P0 IMAD R3, R3, R12, UR7 ;  /* 0x0000000703038e24 */ /* 0x000fce000f8e020c */
[----:B------:R-:W-:Y:S01]  /*2d90*/  MUFU.SIN R23, R7 ;  /* 0x0000000700177308 */ /* 0x000fe20000000400 */
[----:B0-----:R-:W-:Y:S01]  /*2da0*/  FMUL.RZ R10, R0, 0.15915493667125701904 ;  /* 0x3e22f983000a7820 */ /* 0x001fe2000040c000 */
[----:B------:R-:W-:-:S06]  /*2db0*/  IADD3 R0, R6, R121, RZ ;  /* 0x0000007906007210 */ /* 0x000fcc0007ffe0ff */
[----:B------:R0:W-:Y:S02]  /*2dc0*/  MUFU.COS R24, R7 ;  /* 0x0000000700187308 */ /* 0x0001e40000000000 */
[----:B0-----:R-:W-:-:S06]  /*2dd0*/  FMUL.FTZ R7, R72, UR42 ;  /* 0x0000002a48077c20 */ /* 0x001fcc0008410000 */
[----:B------:R-:W-:Y:S01]  /*2de0*/  MUFU.SIN R21, R10 ;  /* 0x0000000a00157308 */ /* 0x000fe20000000400 */
[----:B------:R-:W-:Y:S01]  /*2df0*/  FMUL.RZ R12, R7, 0.15915493667125701904 ;  /* 0x3e22f983070c7820 */ /* 0x000fe2000040c000 */
[----:B------:R-:W-:-:S06]  /*2e00*/  IADD3 R7, R0, 0x20, RZ ;  /* 0x0000002000077810 */ /* 0x000fcc0007ffe0ff */
[----:B------:R0:W-:Y:S01]  /*2e10*/  MUFU.COS R22, R10 ;  /* 0x0000000a00167308 */ /* 0x0001e20000000000 */
[----:B------:R-:W-:Y:S01]  /*2e20*/  LEA.HI.SX32 R68, R7, R0, 0x1b ;  /* 0x0000000007447211 */ /* 0x000fe200078fdaff */
[----:B------:R1:W2:Y:S01]  /*2e30*/  R2UR UR41, R2 ;  /* 0x00000000022973c2 */ /* 0x0002a200000e0000 */
[----:B------:R-:W-:-:S05]  /*2e40*/  IADD3 R71, R0, 0xe0, RZ ;  /* 0x000000e000477810 */ /* 0x000fca0007ffe0ff */
[----:B------:R-:W-:Y:S01]  /*2e50*/  MUFU.SIN R77, R9 ;  /* 0x00000009004d7308 */ /* 0x000fe20000000400 */
[----:B0-----:R-:W-:Y:S01]  /*2e60*/  FMUL.FTZ R10, R70, UR42 ;  /* 0x0000002a460a7c20 */ /* 0x001fe20008410000 */
[----:B------:R-:W-:-:S03]  /*2e70*/  IADD3 R11, R0, 0x60, RZ ;  /* 0x00000060000b7810 */ /* 0x000fc60007ffe0ff */
[----:B------:R-:W-:-:S03]  /*2e80*/  FMUL.RZ R14, R10, 0.15915493667125701904 ;  /* 0x3e22f9830a0e7820 */ /* 0x000fc6000040c000 */
[----:B------:R0:W-:Y:S01]  /*2e90*/  MUFU.COS R76, R9 ;  /* 0x00000009004c7308 */ /* 0x0001e20000000000 */
[----:B------:R-:W-:Y:S01]  /*2ea0*/  FMUL.FTZ R10, R67, UR42 ;  /* 0x0000002a430a7c20 */ /* 0x000fe20008410000 */
[C---:B------:R-:W-:Y:S02]  /*2eb0*/  IADD3 R13, R0.reuse, 0x80, RZ ;  /* 0x00000080000d7810 */ /* 0x040fe40007ffe0ff */
[C---:B------:R-:W-:Y:S02]  /*2ec0*/  IADD3 R63, R0.reuse, 0xa0, RZ ;  /* 0x000000a0003f7810 */ /* 0x040fe40007ffe0ff */
[C---:B0-----:R-:W-:Y:S02]  /*2ed0*/  IADD3 R9, R0.reuse, 0x40, RZ ;  /* 0x0000004000097810 */ /* 0x041fe40007ffe0ff */
[----:B------:R-:W-:Y:S01]  /*2ee0*/  MUFU.SIN R19, R12 ;  /* 0x0000000c00137308 */ /* 0x000fe20000000400 */
[C---:B------:R-:W-:Y:S02]  /*2ef0*/  IADD3 R69, R0.reuse, 0xc0, RZ ;  /* 0x000000c000457810 */ /* 0x040fe40007ffe0ff */
[----:B------:R-:W-:Y:S01]  /*2f00*/  LEA.HI.SX32 R7, R9, R0, 0x1b ;  /* 0x0000000009077211 */ /* 0x000fe200078fdaff */
[----:B------:R-:W-:Y:S01]  /*2f10*/  FMUL.FTZ R9, R65, UR42 ;  /* 0x0000002a41097c20 */ /* 0x000fe20008410000 */
[----:B------:R-:W-:-:S02]  /*2f20*/  IADD3 R79, R0, 0x100, RZ ;  /* 0x00000100004f7810 */ /* 0x000fc40007ffe0ff */
[C---:B------:R-:W-:Y:S01]  /*2f30*/  IADD3 R81, R0.reuse, 0x120, RZ ;  /* 0x0000012000517810 */ /* 0x040fe20007ffe0ff */
[----:B------:R0:W-:Y:S01]  /*2f40*/  MUFU.COS R20, R12 ;  /* 0x0000000c00147308 */ /* 0x0001e20000000000 */
[C---:B------:R-:W-:Y:S02]  /*2f50*/  IADD3 R95, R0.reuse, 0x140, RZ ;  /* 0x00000140005f7810 */ /* 0x040fe40007ffe0ff */
[C---:B------:R-:W-:Y:S02]  /*2f60*/  IADD3 R123, R0.reuse, 0x160, RZ ;  /* 0x00000160007b7810 */ /* 0x040fe40007ffe0ff */
[C---:B------:R-:W-:Y:S02]  /*2f70*/  IADD3 R125, R0.reuse, 0x180, RZ ;  /* 0x00000180007d7810 */ /* 0x040fe40007ffe0ff */
[C---:B------:R-:W-:Y:S02]  /*2f80*/  IADD3 R127, R0.reuse, 0x1a0, RZ ;  /* 0x000001a0007f7810 */ /* 0x040fe40007ffe0ff */
[----:B------:R-:W-:-:S02]  /*2f90*/  IADD3 R129, R0, 0x1c0, RZ ;  /* 0x000001c000817810 */ /* 0x000fc40007ffe0ff */
[C---:B------:R-:W-:Y:S02]  /*2fa0*/  IADD3 R131, R0.reuse, 0x1e0, RZ ;  /* 0x000001e000837810 */ /* 0x040fe40007ffe0ff */
        /* <DEDUP_REMOVED lines=15> */
[----:B------:R-:W-:Y:S01]  /*30a0*/  IADD3 R175, R0, 0x3e0, RZ ;  /* 0x000003e000af7810 */ /* 0x000fe20007ffe0ff */
[----:B0-----:R-:W-:Y:S01]  /*30b0*/  FMUL.RZ R12, R10, 0.15915493667125701904 ;  /* 0x3e22f9830a0c7820 */ /* 0x001fe2000040c000 */
[-C--:B------:R-:W-:Y:S01]  /*30c0*/  LEA.HI.SX32 R82, R71, R0.reuse, 0x1b ;  /* 0x0000000047527211 */ /* 0x080fe200078fdaff */
[----:B------:R-:W-:Y:S01]  /*30d0*/  FMUL.RZ R71, R9, 0.15915493667125701904 ;  /* 0x3e22f98309477820 */ /* 0x000fe2000040c000 */
[----:B------:R-:W-:-:S02]  /*30e0*/  LEA.HI.SX32 R62, R0, R0, 0x1b ;  /* 0x00000000003e7211 */ /* 0x000fc400078fdaff */
[-C--:B------:R-:W-:Y:S02]  /*30f0*/  LEA.HI.SX32 R78, R11, R0.reuse, 0x1b ;  /* 0x000000000b4e7211 */ /* 0x080fe400078fdaff */
[-C--:B------:R-:W-:Y:S02]  /*3100*/  LEA.HI.SX32 R80, R13, R0.reuse, 0x1b ;  /* 0x000000000d507211 */ /* 0x080fe400078fdaff */
[-C--:B------:R-:W-:Y:S02]  /*3110*/  LEA.HI.SX32 R63, R63, R0.reuse, 0x1b ;  /* 0x000000003f3f7211 */ /* 0x080fe400078fdaff */
[-C--:B------:R-:W-:Y:S02]  /*3120*/  LEA.HI.SX32 R69, R69, R0.reuse, 0x1b ;  /* 0x0000000045457211 */ /* 0x080fe400078fdaff */
[-C--:B------:R-:W-:Y:S02]  /*3130*/  LEA.HI.SX32 R79, R79, R0.reuse, 0x1b ;  /* 0x000000004f4f7211 */ /* 0x080fe400078fdaff */
        /* <DEDUP_REMOVED lines=22> */
[----:B------:R-:W-:Y:S01]  /*32a0*/  LEA.HI.SX32 R146, R175, R0, 0x1b ;  /* 0x00000000af927211 */ /* 0x000fe200078fdaff */
[----:B------:R-:W-:Y:S01]  /*32b0*/  FADD.FTZ R0, R202, UR5 ;  /* 0x00000005ca007e21 */ /* 0x000fe20008010000 */
[----:B------:R-:W-:Y:S08]  /*32c0*/  MUFU.SIN R15, R12 ;  /* 0x0000000c000f7308 */ /* 0x000ff00000000400 */
[----:B------:R-:W-:Y:S08]  /*32d0*/  MUFU.COS R16, R12 ;  /* 0x0000000c00107308 */ /* 0x000ff00000000000 */
[----:B------:R-:W-:Y:S08]  /*32e0*/  MUFU.SIN R11, R71 ;  /* 0x00000047000b7308 */ /* 0x000ff00000000400 */
[----:B------:R0:W-:Y:S02]  /*32f0*/  MUFU.COS R12, R71 ;  /* 0x00000047000c7308 */ /* 0x0001e40000000000 */
[----:B0-----:R-:W-:-:S04]  /*3300*/  FMUL.FTZ R71, R0, UR42 ;  /* 0x0000002a00477c20 */ /* 0x001fc80008410000 */
[----:B------:R-:W-:Y:S02]  /*3310*/  FMUL.RZ R123, R71, 0.15915493667125701904 ;  /* 0x3e22f983477b7820 */ /* 0x000fe4000040c000 */
[----:B------:R-:W-:Y:S01]  /*3320*/  FADD.FTZ R71, R201, UR5 ;  /* 0x00000005c9477e21 */ /* 0x000fe20008010000 */
[----:B---3--:R-:W-:Y:S03]  /*3330*/  STS [R62.X4], R33 ;  /* 0x000000213e007388 */ /* 0x008fe60000004800 */
[----:B-1----:R-:W-:Y:S01]  /*3340*/  FMUL.FTZ R2, R71, UR42 ;  /* 0x0000002a47027c20 */ /* 0x002fe20008410000 */
[----:B----4-:R-:W-:Y:S04]  /*3350*/  STS [R68.X4+0x80], R31 ;  /* 0x0000801f44007388 */ /* 0x010fe80000004800 */
[----:B------:R0:W-:Y:S04]  /*3360*/  STS [R7.X4+0x100], R32 ;  /* 0x0001002007007388 */ /* 0x0001e80000004800 */
[----:B------:R1:W-:Y:S01]  /*3370*/  STS [R78.X4+0x180], R5 ;  /* 0x000180054e007388 */ /* 0x0003e20000004800 */
[----:B0-----:R-:W-:Y:S01]  /*3380*/  FMUL.RZ R32, R2, 0.15915493667125701904 ;  /* 0x3e22f98302207820 */ /* 0x001fe2000040c000 */
[----:B--2---:R-:W-:Y:S01]  /*3390*/  MOV R2, UR41 ;  /* 0x0000002900027c02 */ /* 0x004fe20008000f00 */
[----:B------:R-:W-:Y:S01]  /*33a0*/  MUFU.SIN R7, R123 ;  /* 0x0000007b00077308 */ /* 0x000fe20000000400 */
[----:B------:R-:W-:-:S07]  /*33b0*/  UIMAD UR40, UR17, UR22, URZ ;  /* 0x00000016112872a4 */ /* 0x000fce000f8e023f */
[----:B-1----:R0:W-:Y:S01]  /*33c0*/  MUFU.COS R5, R123 ;  /* 0x0000007b00057308 */ /* 0x0021e20000000000 */
[----:B------:R-:W-:Y:S01]  /*33d0*/  STS [R80.X4+0x200], R35 ;  /* 0x0002002350007388 */ /* 0x000fe20000004800 */
[----:B0-----:R-:W-:-:S04]  /*33e0*/  FMUL.FTZ R123, R2, 1.4426950216293334961 ;  /* 0x3fb8aa3b027b7820 */ /* 0x001fc80000410000 */
[----:B------:R-:W-:Y:S01]  /*33f0*/  FMUL.FTZ R2, R8, R123 ;  /* 0x0000007b08027220 */ /* 0x000fe20000410000 */
[----:B------:R-:W-:Y:S01]  /*3400*/  STS [R63.X4+0x280], R34 ;  /* 0x000280223f007388 */ /* 0x000fe20000004800 */
[----:B------:R-:W-:Y:S02]  /*3410*/  UIMAD.WIDE.U32 UR20, UR16, UR22, URZ ;  /* 0x00000016101472a5 */ /* 0x000fe4000f8e003f */
[----:B------:R-:W-:Y:S01]  /*3420*/  UIMAD UR40, UR16, UR23, UR40 ;  /* 0x00000017102872a4 */ /* 0x000fe2000f8e0228 */
[----:B------:R-:W-:Y:S01]  /*3430*/  STS [R69.X4+0x300], R36 ;  /* 0x0003002445007388 */ /* 0x000fe20000004800 */
[----:B------:R-:W0:Y:S01]  /*3440*/  MUFU.EX2 R2, R2 ;  /* 0x0000000200027308 */ /* 0x000e220000000800 */
[----:B------:R-:W-:Y:S02]  /*3450*/  ULDC.64 UR22, c[0x0][0x1c0] ;  /* 0x0000700000167ab9 */ /* 0x000fe40000000a00 */
[----:B------:R-:W-:Y:S01]  /*3460*/  STS [R82.X4+0x380], R39 ;  /* 0x0003802752007388 */ /* 0x000fe20000004800 */
[----:B------:R-:W-:-:S03]  /*3470*/  UIADD3 UR21, UR21, UR40, URZ ;  /* 0x0000002815157290 */ /* 0x000fc6000fffe03f */
[----:B------:R-:W-:Y:S01]  /*3480*/  STS [R79.X4+0x400], R38 ;  /* 0x000400264f007388 */ /* 0x000fe20000004800 */
[----:B------:R-:W-:-:S03]  /*3490*/  UIMAD UR39, UR39, UR22, URZ ;  /* 0x00000016272772a4 */ /* 0x000fc6000f8e023f */
[----:B------:R-:W-:Y:S01]  /*34a0*/  STS [R124.X4+0x480], R37 ;  /* 0x000480257c007388 */ /* 0x000fe20000004800 */
[----:B------:R-:W-:-:S03]  /*34b0*/  ISETP.NE.AND P1, PT, R122, RZ, PT ;  /* 0x000000ff7a00720c */ /* 0x000fc60003f25270 */
[----:B------:R1:W-:Y:S01]  /*34c0*/  STS [R95.X4+0x500], R42 ;  /* 0x0005002a5f007388 */ /* 0x0003e20000004800 */
[----:B------:R-:W-:-:S03]  /*34d0*/  UIMAD UR39, UR7, UR23, UR39 ;  /* 0x00000017072772a4 */ /* 0x000fc6000f8e0227 */
[----:B------:R-:W-:Y:S01]  /*34e0*/  STS [R126.X4+0x580], R41 ;  /* 0x000580297e007388 */ /* 0x000fe20000004800 */
[----:B------:R-:W-:-:S03]  /*34f0*/  UIMAD.WIDE.U32 UR20, UR7, UR22, UR20 ;  /* 0x00000016071472a5 */ /* 0x000fc6000f8e0014 */
[----:B------:R2:W-:Y:S01]  /*3500*/  STS [R125.X4+0x600], R40 ;  /* 0x000600287d007388 */ /* 0x0005e20000004800 */
[----:B------:R-:W-:Y:S01]  /*3510*/  ULDC.64 UR22, c[0x0][0x230] ;  /* 0x00008c0000167ab9 */ /* 0x000fe20000000a00 */
[----:B-1----:R-:W-:Y:S02]  /*3520*/  FADD.FTZ R95, R102, UR5 ;  /* 0x00000005665f7e21 */ /* 0x002fe40008010000 */
[----:B------:R-:W-:Y:S04]  /*3530*/  STS [R128.X4+0x680], R45 ;  /* 0x0006802d80007388 */ /* 0x000fe80000004800 */
[----:B------:R-:W-:Y:S01]  /*3540*/  STS [R129.X4+0x700], R44 ;  /* 0x0007002c81007388 */ /* 0x000fe20000004800 */
[----:B------:R-:W-:-:S03]  /*3550*/  FADD.FTZ R66, R205, UR5 ;  /* 0x00000005cd427e21 */ /* 0x000fc60008010000 */
[----:B------:R-:W-:Y:S01]  /*3560*/  STS [R130.X4+0x780], R43 ;  /* 0x0007802b82007388 */ /* 0x000fe20000004800 */
[----:B------:R-:W-:Y:S01]  /*3570*/  FMUL.FTZ R31, R95, UR42 ;  /* 0x0000002a5f1f7c20 */ /* 0x000fe20008410000 */
[----:B------:R-:W-:Y:S02]  /*3580*/  UIADD3 UR21, UR21, UR39, URZ ;  /* 0x0000002715157290 */ /* 0x000fe4000fffe03f */
[----:B------:R-:W-:Y:S01]  /*3590*/  STS [R133.X4+0x800], R48 ;  /* 0x0008003085007388 */ /* 0x000fe20000004800 */
[----:B------:R-:W-:Y:S01]  /*35a0*/  ULEA UR22, UP0, UR20, UR22, 0x3 ;  /* 0x0000001614167291 */ /* 0x000fe2000f80183f */
[----:B------:R-:W-:Y:S02]  /*35b0*/  FADD.FTZ R64, R203, UR5 ;  /* 0x00000005cb407e21 */ /* 0x000fe40008010000 */
[----:B------:R-:W-:Y:S01]  /*35c0*/  STS [R132.X4+0x880], R47 ;  /* 0x0008802f84007388 */ /* 0x000fe20000004800 */
[----:B------:R-:W-:-:S03]  /*35d0*/  MOV R33, UR34 ;  /* 0x0000002200217c02 */ /* 0x000fc60008000f00 */
[----:B------:R-:W-:Y:S01]  /*35e0*/  STS [R137.X4+0x900], R46 ;  /* 0x0009002e89007388 */ /* 0x000fe20000004800 */
[----:B------:R-:W-:Y:S03]  /*35f0*/  MUFU.SIN R124, R32 ;  /* 0x00000020007c7308 */ /* 0x000fe60000000400 */
[----:B------:R-:W-:Y:S01]  /*3600*/  STS [R134.X4+0x980], R53 ;  /* 0x0009803586007388 */ /* 0x000fe20000004800 */
[----:B------:R-:W-:Y:S01]  /*3610*/  FMUL.FTZ R10, R66, UR42 ;  /* 0x0000002a420a7c20 */ /* 0x000fe20008410000 */
[----:B------:R-:W-:Y:S02]  /*3620*/  ULEA.HI.X UR23, UR20, UR23, UR21, 0x3, UP0 ;  /* 0x0000001714177291 */ /* 0x000fe400080f1c15 */
[----:B------:R-:W-:Y:S01]  /*3630*/  STS [R141.X4+0xa00], R50 ;  /* 0x000a00328d007388 */ /* 0x000fe20000004800 */
[----:B--2---:R1:W-:Y:S01]  /*3640*/  MUFU.COS R125, R32 ;  /* 0x00000020007d7308 */ /* 0x0043e20000000000 */
[----:B------:R-:W-:-:S02]  /*3650*/  FMUL.FTZ R9, R64, UR42 ;  /* 0x0000002a40097c20 */ /* 0x000fc40008410000 */
[----:B------:R-:W-:Y:S01]  /*3660*/  STS [R136.X4+0xa80], R49 ;  /* 0x000a803188007388 */ /* 0x000fe20000004800 */
[C---:B0-----:R-:W-:Y:S01]  /*3670*/  FMUL.FTZ R76, R2.reuse, R76 ;  /* 0x0000004c024c7220 */ /* 0x041fe20000410000 */
[----:B------:R-:W-:Y:S01]  /*3680*/  LEA R6, R121, R6, 0x5 ;  /* 0x0000000679067211 */ /* 0x000fe200078e28ff */
[----:B------:R-:W-:Y:S01]  /*3690*/  FMUL.FTZ R77, R2, R77 ;  /* 0x0000004d024d7220 */ /* 0x000fe20000410000 */
[----:B------:R-:W-:Y:S01]  /*36a0*/  STS [R145.X4+0xb00], R58 ;  /* 0x000b003a91007388 */ /* 0x000fe20000004800 */
[----:B-1----:R-:W-:Y:S01]  /*36b0*/  FMUL.RZ R32, R31, 0.15915493667125701904 ;  /* 0x3e22f9831f207820 */ /* 0x002fe2000040c000 */
[----:B------:R-:W-:Y:S02]  /*36c0*/  LEA R2, R33, UR7, 0x8 ;  /* 0x0000000721027c11 */ /* 0x000fe4000f8e40ff */
[----:B------:R-:W-:Y:S01]  /*36d0*/  STS [R138.X4+0xb80], R55 ;  /* 0x000b80378a007388 */ /* 0x000fe20000004800 */
[----:B------:R-:W-:Y:S01]  /*36e0*/  @P1 IADD3 R2, R122, 0x200, RZ ;  /* 0x000002007a021810 */ /* 0x000fe20007ffe0ff */
[----:B------:R-:W-:-:S02]  /*36f0*/  FMUL.RZ R10, R10, 0.15915493667125701904 ;  /* 0x3e22f9830a0a7820 */ /* 0x000fc4000040c000 */
[----:B------:R-:W-:Y:S01]  /*3700*/  STS [R149.X4+0xc00], R56 ;  /* 0x000c003895007388 */ /* 0x000fe20000004800 */
[----:B------:R-:W-:Y:S01]  /*3710*/  MUFU.SIN R126, R32 ;  /* 0x00000020007e7308 */ /* 0x000fe20000000400 */
[----:B------:R-:W-:Y:S02]  /*3720*/  FMUL.RZ R81, R9, 0.15915493667125701904 ;  /* 0x3e22f98309517820 */ /* 0x000fe4000040c000 */
[----:B------:R-:W-:Y:S01]  /*3730*/  STS [R151.X4+0xc80], R52 ;  /* 0x000c803497007388 */ /* 0x000fe20000004800 */
[----:B------:R-:W-:Y:S01]  /*3740*/  FMUL.FTZ R31, R4, R123 ;  /* 0x0000007b041f7220 */ /* 0x000fe20000410000 */
[----:B------:R-:W-:Y:S02]  /*3750*/  LEA.HI.SX32 R6, R6, R6, 0x1b ;  /* 0x0000000606067211 */ /* 0x000fe400078fdaff */
[----:B------:R-:W-:Y:S01]  /*3760*/  STS [R140.X4+0xd00], R51 ;  /* 0x000d00338c007388 */ /* 0x000fe20000004800 */
[----:B------:R0:W-:Y:S01]  /*3770*/  MUFU.COS R127, R32 ;  /* 0x00000020007f7308 */ /* 0x0001e20000000000 */
[----:B------:R-:W-:-:S02]  /*3780*/  MOV R68, UR22 ;  /* 0x0000001600447c02 */ /* 0x000fc40008000f00 */
[----:B------:R-:W-:Y:S01]  /*3790*/  STS [R167.X4+0xd80], R54 ;  /* 0x000d8036a7007388 */ /* 0x000fe20000004800 */
[----:B------:R-:W-:Y:S02]  /*37a0*/  MOV R69, UR23 ;  /* 0x0000001700457c02 */ /* 0x000fe40008000f00 */
[----:B------:R-:W-:Y:S01]  /*37b0*/  SHF.L.U32 R2, R2, 0x3, RZ ;  /* 0x0000000302027819 */ /* 0x000fe200000006ff */
[----:B------:R-:W-:Y:S01]  /*37c0*/  STS [R142.X4+0xe00], R61 ;  /* 0x000e003d8e007388 */ /* 0x000fe20000004800 */
[----:B0-----:R-:W-:Y:S01]  /*37d0*/  FMUL.FTZ R32, R94, R123 ;  /* 0x0000007b5e207220 */ /* 0x001fe20000410000 */
[----:B------:R-:W-:Y:S02]  /*37e0*/  MUFU.SIN R17, R14 ;  /* 0x0000000e00117308 */ /* 0x000fe40000000400 */
[----:B------:R-:W-:Y:S04]  /*37f0*/  STS [R144.X4+0xe80], R59 ;  /* 0x000e803b90007388 */ /* 0x000fe80000004800 */
[----:B------:R-:W-:Y:S02]  /*3800*/  STS [R173.X4+0xf00], R60 ;  /* 0x000f003cad007388 */ /* 0x000fe40000004800 */
[----:B------:R-:W-:Y:S02]  /*3810*/  MUFU.COS R18, R14 ;  /* 0x0000000e00127308 */ /* 0x000fe40000000000 */
[----:B------:R-:W-:Y:S01]  /*3820*/  STS [R146.X4+0xf80], R57 ;  /* 0x000f803992007388 */ /* 0x000fe20000004800 */
[----:B------:R-:W-:-:S06]  /*3830*/  NOP ;  /* 0x0000000000007918 */ /* 0x000fcc0000000000 */
[----:B------:R-:W-:Y:S01]  /*3840*/  MUFU.SIN R13, R10 ;  /* 0x0000000a000d7308 */ /* 0x000fe20000000400 */
[----:B------:R-:W-:Y:S04]  /*3850*/  LDS R82, [R6.X4+0x8] ;  /* 0x0000080006527984 */ /* 0x000fe80000004800 */
[----:B------:R-:W-:Y:S03]  /*3860*/  LDS R80, [R6.X4+0x10] ;  /* 0x0000100006507984 */ /* 0x000fe60000004800 */
[----:B------:R-:W-:Y:S01]  /*3870*/  MUFU.COS R14, R10 ;  /* 0x0000000a000e7308 */ /* 0x000fe20000000000 */
[----:B------:R-:W-:Y:S04]  /*3880*/  LDS R59, [R6.X4+0x14] ;  /* 0x00001400063b7984 */ /* 0x000fe80000004800 */
[----:B------:R-:W-:Y:S03]  /*3890*/  LDS R58, [R6.X4+0x18] ;  /* 0x00001800063a7984 */ /* 0x000fe60000004800 */
[----:B------:R-:W-:Y:S01]  /*38a0*/  MUFU.SIN R9, R81 ;  /* 0x0000005100097308 */ /* 0x000fe20000000400 */
[----:B------:R-:W-:Y:S04]  /*38b0*/  LDS R57, [R6.X4+0x1c] ;  /* 0x00001c0006397984 */ /* 0x000fe80000004800 */
[----:B------:R-:W-:Y:S03]  /*38c0*/  LDS R56, [R6.X4+0x20] ;  /* 0x0000200006387984 */ /* 0x000fe60000004800 */
[----:B------:R0:W-:Y:S01]  /*38d0*/  MUFU.COS R10, R81 ;  /* 0x00000051000a7308 */ /* 0x0001e20000000000 */
[----:B------:R-:W-:Y:S04]  /*38e0*/  LDS R55, [R6.X4+0x24] ;  /* 0x0000240006377984 */ /* 0x000fe80000004800 */
[----:B------:R-:W-:Y:S03]  /*38f0*/  LDS R54, [R6.X4+0x28] ;  /* 0x0000280006367984 */ /* 0x000fe60000004800 */
[----:B------:R-:W1:Y:S01]  /*3900*/  MUFU.EX2 R78, R31 ;  /* 0x0000001f004e7308 */ /* 0x000e620000000800 */
[----:B0-----:R-:W-:Y:S04]  /*3910*/  LDS R81, [R6.X4+0xc] ;  /* 0x00000c0006517984 */ /* 0x001fe80000004800 */
[----:B------:R-:W-:Y:S03]  /*3920*/  LDS R53, [R6.X4+0x2c] ;  /* 0x00002c0006357984 */ /* 0x000fe60000004800 */
[----:B------:R0:W-:Y:S01]  /*3930*/  MUFU.EX2 R79, R32 ;  /* 0x00000020004f7308 */ /* 0x0001e20000000800 */
        /* <DEDUP_REMOVED lines=20> */
[----:B0-----:R-:W0:Y:S04]  /*3a80*/  LDS R32, [R6.X4] ;  /* 0x0000000006207984 */ /* 0x001e280000004800 */
[----:B------:R2:W3:Y:S04]  /*3a90*/  LDS R31, [R6.X4+0x4] ;  /* 0x00000400061f7984 */ /* 0x0004e80000004800 */
[----:B------:R4:W-:Y:S04]  /*3aa0*/  STS.64 [R2+0x9880], R76 ;  /* 0x0098804c02007388 */ /* 0x0009e80000000a00 */
[----:B------:R-:W5:Y:S01]  /*3ab0*/  LDG.E.64 R68, [R68.64] ;  /* 0x0000001e44447981 */ /* 0x000f62000c1e1b00 */
[----:B--2---:R-:W-:Y:S01]  /*3ac0*/  FMUL.FTZ R6, R74, R123 ;  /* 0x0000007b4a067220 */ /* 0x004fe20000410000 */
[----:B------:R-:W-:-:S05]  /*3ad0*/  HFMA2.MMA R130, -RZ, RZ, 0, 9.5367431640625e-07 ;  /* 0x00000010ff827435 */ /* 0x000fca00000001ff */
[----:B------:R-:W2:Y:S01]  /*3ae0*/  MUFU.EX2 R6, R6 ;  /* 0x0000000600067308 */ /* 0x000ea20000000800 */
[----:B------:R-:W-:Y:S01]  /*3af0*/  HFMA2.MMA R60, -RZ, RZ, 1.875, 0 ;  /* 0x3f800000ff3c7435 */ /* 0x000fe200000001ff */
[-C--:B------:R-:W-:Y:S01]  /*3b00*/  FMUL.FTZ R129, R73, R123.reuse ;  /* 0x0000007b49817220 */ /* 0x080fe20000410000 */
[----:B------:R-:W-:Y:S01]  /*3b10*/  MOV R61, RZ ;  /* 0x000000ff003d7202 */ /* 0x000fe20000000f00 */
[----:B------:R-:W-:Y:S01]  /*3b20*/  CS2R R62, SRZ ;  /* 0x00000000003e7805 */ /* 0x000fe2000001ff00 */
[----:B----4-:R-:W-:Y:S01]  /*3b30*/  @!P0 IMAD.WIDE R2, R3, R130, UR10 ;  /* 0x0000000a03028e25 */ /* 0x010fe2000f8e0282 */
[----:B------:R-:W-:Y:S03]  /*3b40*/  BAR.SYNC.DEFER_BLOCKING 0x0 ;  /* 0x0000000000007b1d */ /* 0x000fe60000010000 */
[----:B------:R-:W-:-:S03]  /*3b50*/  FMUL.FTZ R128, R75, R123 ;  /* 0x0000007b4b807220 */ /* 0x000fc60000410000 */
[----:B------:R-:W4:Y:S01]  /*3b60*/  MUFU.EX2 R129, R129 ;  /* 0x0000008100817308 */ /* 0x000f220000000800 */
[----:B-1----:R-:W-:Y:S02]  /*3b70*/  FMUL.FTZ R30, R78, R30 ;  /* 0x0000001e4e1e7220 */ /* 0x002fe40000410000 */
[C---:B--2---:R-:W-:Y:S02]  /*3b80*/  FMUL.FTZ R24, R6.reuse, R24 ;  /* 0x0000001806187220 */ /* 0x044fe40000410000 */
[----:B------:R-:W-:-:S03]  /*3b90*/  FMUL.FTZ R23, R6, R23 ;  /* 0x0000001706177220 */ /* 0x000fc60000410000 */
[----:B------:R-:W1:Y:S01]  /*3ba0*/  MUFU.EX2 R128, R128 ;  /* 0x0000008000807308 */ /* 0x000e620000000800 */
[----:B------:R-:W-:Y:S02]  /*3bb0*/  FMUL.FTZ R6, R0, R123 ;  /* 0x0000007b00067220 */ /* 0x000fe40000410000 */
[----:B------:R-:W-:Y:S01]  /*3bc0*/  FMUL.FTZ R29, R78, R29 ;  /* 0x0000001d4e1d7220 */ /* 0x000fe20000410000 */
[----:B------:R2:W5:Y:S04]  /*3bd0*/  @!P0 LDG.E.128 R60, [R2.64] ;  /* 0x0000001e023c8981 */ /* 0x000568000c1e1d00 */
[----:B------:R-:W-:Y:S01]  /*3be0*/  MUFU.EX2 R6, R6 ;  /* 0x0000000600067308 */ /* 0x000fe20000000800 */
[-C--:B--2---:R-:W-:Y:S02]  /*3bf0*/  FMUL.FTZ R3, R64, R123.reuse ;  /* 0x0000007b40037220 */ /* 0x084fe40000410000 */
[----:B------:R-:W-:-:S05]  /*3c00*/  FMUL.FTZ R2, R65, R123 ;  /* 0x0000007b41027220 */ /* 0x000fca0000410000 */
[----:B------:R0:W2:Y:S01]  /*3c10*/  MUFU.EX2 R78, R3 ;  /* 0x00000003004e7308 */ /* 0x0000a20000000800 */
[----:B------:R-:W-:-:S07]  /*3c20*/  FMUL.FTZ R130, R72, R123 ;  /* 0x0000007b48827220 */ /* 0x000fce0000410000 */
[----:B------:R-:W2:Y:S01]  /*3c30*/  MUFU.EX2 R2, R2 ;  /* 0x0000000200027308 */ /* 0x000ea20000000800 */
[C---:B----4-:R-:W-:Y:S02]  /*3c40*/  FMUL.FTZ R22, R129.reuse, R22 ;  /* 0x0000001681167220 */ /* 0x050fe40000410000 */
[----:B------:R-:W-:Y:S02]  /*3c50*/  FMUL.FTZ R21, R129, R21 ;  /* 0x0000001581157220 */ /* 0x000fe40000410000 */
[----:B------:R-:W-:Y:S02]  /*3c60*/  FMUL.FTZ R129, R95, R123 ;  /* 0x0000007b5f817220 */ /* 0x000fe40000410000 */
[C---:B------:R-:W-:Y:S01]  /*3c70*/  FMUL.FTZ R28, R79.reuse, R28 ;  /* 0x0000001c4f1c7220 */ /* 0x040fe20000410000 */
[----:B------:R-:W4:Y:S01]  /*3c80*/  MUFU.EX2 R130, R130 ;  /* 0x0000008200827308 */ /* 0x000f220000000800 */
[----:B------:R-:W-:Y:S02]  /*3c90*/  FMUL.FTZ R27, R79, R27 ;  /* 0x0000001b4f1b7220 */ /* 0x000fe40000410000 */
[----:B-1----:R-:W-:-:S02]  /*3ca0*/  FMUL.FTZ R26, R128, R26 ;  /* 0x0000001a801a7220 */ /* 0x002fc40000410000 */
[----:B------:R-:W-:Y:S02]  /*3cb0*/  FMUL.FTZ R25, R128, R25 ;  /* 0x0000001980197220 */ /* 0x000fe40000410000 */
[C---:B0-----:R-:W-:Y:S02]  /*3cc0*/  FMUL.FTZ R3, R8.reuse, R32 ;  /* 0x0000002008037220 */ /* 0x041fe40000410000 */
[----:B------:R-:W-:Y:S02]  /*3cd0*/  FMUL.FTZ R128, R71, R123 ;  /* 0x0000007b47807220 */ /* 0x000fe40000410000 */
[----:B---3--:R-:W-:Y:S01]  /*3ce0*/  FMUL.FTZ R79, R8, R31 ;  /* 0x0000001f084f7220 */ /* 0x008fe20000410000 */
[----:B------:R-:W0:Y:S01]  /*3cf0*/  MUFU.EX2 R129, R129 ;  /* 0x0000008100817308 */ /* 0x000e220000000800 */
[C---:B--2---:R-:W-:Y:S02]  /*3d00*/  FMUL.FTZ R10, R78.reuse, R10 ;  /* 0x0000000a4e0a7220 */ /* 0x044fe40000410000 */
[----:B------:R-:W-:-:S02]  /*3d10*/  FMUL.FTZ R9, R78, R9 ;  /* 0x000000094e097220 */ /* 0x000fc40000410000 */
[C---:B------:R-:W-:Y:S02]  /*3d20*/  FMUL.FTZ R78, R118.reuse, R3 ;  /* 0x00000003764e7220 */ /* 0x040fe40000410000 */
[----:B------:R-:W-:Y:S01]  /*3d30*/  FMUL.FTZ R79, R118, R79 ;  /* 0x0000004f764f7220 */ /* 0x000fe20000410000 */
[----:B------:R-:W1:Y:S01]  /*3d40*/  MUFU.EX2 R128, R128 ;  /* 0x0000008000807308 */ /* 0x000e620000000800 */
[C---:B------:R-:W-:Y:S02]  /*3d50*/  FMUL.FTZ R12, R2.reuse, R12 ;  /* 0x0000000c020c7220 */ /* 0x040fe40000410000 */
[----:B------:R-:W-:Y:S02]  /*3d60*/  FMUL.FTZ R11, R2, R11 ;  /* 0x0000000b020b7220 */ /* 0x000fe40000410000 */
[----:B------:R-:W-:Y:S02]  /*3d70*/  FMUL.FTZ R8, R6, R5 ;  /* 0x0000000506087220 */ /* 0x000fe40000410000 */
[----:B------:R-:W-:-:S02]  /*3d80*/  FMUL.FTZ R2, R4, R81 ;  /* 0x0000005104027220 */ /* 0x000fc40000410000 */
[-C--:B------:R-:W-:Y:S02]  /*3d90*/  FMUL.FTZ R5, R78, R29.reuse ;  /* 0x0000001d4e057220 */ /* 0x080fe40000410000 */
[----:B------:R-:W-:Y:S02]  /*3da0*/  FMUL.FTZ R168, R4, R82 ;  /* 0x0000005204a87220 */ /* 0x000fe40000410000 */
[----:B------:R-:W-:Y:S02]  /*3db0*/  FMUL.FTZ R3, R79, R29 ;  /* 0x0000001d4f037220 */ /* 0x000fe40000410000 */
[----:B------:R-:W-:Y:S02]  /*3dc0*/  FMUL.FTZ R167, R117, R2 ;  /* 0x0000000275a77220 */ /* 0x000fe40000410000 */
[----:B------:R-:W-:Y:S02]  /*3dd0*/  FFMA.FTZ R2, R79, R30, R5 ;  /* 0x0000001e4f027223 */ /* 0x000fe40000010005 */
[----:B------:R-:W-:-:S02]  /*3de0*/  FMUL.FTZ R168, R117, R168 ;  /* 0x000000a875a87220 */ /* 0x000fc40000410000 */
[----:B------:R-:W-:Y:S02]  /*3df0*/  FFMA.FTZ R3, R78, R30, -R3 ;  /* 0x0000001e4e037223 */ /* 0x000fe40000010803 */
[C---:B----4-:R-:W-:Y:S02]  /*3e00*/  FMUL.FTZ R20, R130.reuse, R20 ;  /* 0x0000001482147220 */ /* 0x050fe40000410000 */
[----:B------:R-:W-:Y:S02]  /*3e10*/  FMUL.FTZ R19, R130, R19 ;  /* 0x0000001382137220 */ /* 0x000fe40000410000 */
[----:B------:R-:W-:Y:S02]  /*3e20*/  FADD.FTZ R130, R167, R2 ;  /* 0x00000002a7827221 */ /* 0x000fe40000010000 */
[----:B------:R-:W-:Y:S02]  /*3e30*/  FADD.FTZ R2, R168, R3 ;  /* 0x00000003a8027221 */ /* 0x000fe40000010000 */
[----:B0-----:R-:W-:-:S02]  /*3e40*/  FMUL.FTZ R4, R129, R127 ;  /* 0x0000007f81047220 */ /* 0x001fc40000410000 */
[C---:B------:R-:W-:Y:S02]  /*3e50*/  FMUL.FTZ R127, R27.reuse, R2 ;  /* 0x000000021b7f7220 */ /* 0x040fe40000410000 */
[----:B------:R-:W-:Y:S02]  /*3e60*/  FMUL.FTZ R7, R6, R7 ;  /* 0x0000000706077220 */ /* 0x000fe40000410000 */
[----:B-1----:R-:W-:Y:S02]  /*3e70*/  FMUL.FTZ R6, R128, R125 ;  /* 0x0000007d80067220 */ /* 0x002fe40000410000 */
[----:B------:R-:W-:Y:S02]  /*3e80*/  FMUL.FTZ R125, R27, R130 ;  /* 0x000000821b7d7220 */ /* 0x000fe40000410000 */
[----:B------:R-:W-:Y:S02]  /*3e90*/  FMUL.FTZ R3, R129, R126 ;  /* 0x0000007e81037220 */ /* 0x000fe40000410000 */
[----:B------:R-:W-:-:S02]  /*3ea0*/  FFMA.FTZ R129, R28, R130, R127 ;  /* 0x000000821c817223 */ /* 0x000fc4000001007f */
[----:B------:R-:W-:Y:S02]  /*3eb0*/  FMUL.FTZ R127, R77, R29 ;  /* 0x0000001d4d7f7220 */ /* 0x000fe40000410000 */
[----:B------:R-:W-:Y:S02]  /*3ec0*/  FMUL.FTZ R5, R128, R124 ;  /* 0x0000007c80057220 */ /* 0x000fe40000410000 */
[----:B------:R-:W-:Y:S02]  /*3ed0*/  FMUL.FTZ R169, R94, R80 ;  /* 0x000000505ea97220 */ /* 0x000fe40000410000 */
[----:B------:R-:W-:Y:S02]  /*3ee0*/  FFMA.FTZ R124, R28, R2, -R125 ;  /* 0x000000021c7c7223 */ /* 0x000fe4000001087d */
[----:B------:R-:W-:Y:S02]  /*3ef0*/  FMUL.FTZ R125, R94, R59 ;  /* 0x0000003b5e7d7220 */ /* 0x000fe40000410000 */
[----:B------:R-:W-:-:S02]  /*3f00*/  FMUL.FTZ R2, R76, R29 ;  /* 0x0000001d4c027220 */ /* 0x000fc40000410000 */
[-C--:B------:R-:W-:Y:S02]  /*3f10*/  FFMA.FTZ R127, R76, R30.reuse, -R127 ;  /* 0x0000001e4c7f7223 */ /* 0x080fe4000001087f */
[C---:B------:R-:W-:Y:S02]  /*3f20*/  FMUL.FTZ R169, R116.reuse, R169 ;  /* 0x000000a974a97220 */ /* 0x040fe40000410000 */
[----:B------:R-:W-:Y:S02]  /*3f30*/  FMUL.FTZ R170, R116, R125 ;  /* 0x0000007d74aa7220 */ /* 0x000fe40000410000 */
[----:B------:R-:W-:Y:S02]  /*3f40*/  FFMA.FTZ R2, R77, R30, R2 ;  /* 0x0000001e4d027223 */ /* 0x000fe40000010002 */
[----:B------:R-:W-:Y:S02]  /*3f50*/  FMUL.FTZ R125, R27, R127 ;  /* 0x0000007f1b7d7220 */ /* 0x000fe40000410000 */
[----:B------:R-:W-:-:S02]  /*3f60*/  FADD.FTZ R124, R169, R124 ;  /* 0x0000007ca97c7221 */ /* 0x000fc40000010000 */
[-C--:B------:R-:W-:Y:S02]  /*3f70*/  FMUL.FTZ R94, R27, R2.reuse ;  /* 0x000000021b5e7220 */ /* 0x080fe40000410000 */
[----:B------:R-:W-:Y:S02]  /*3f80*/  FFMA.FTZ R125, R28, R2, R125 ;  /* 0x000000021c7d7223 */ /* 0x000fe4000001007d */
[----:B------:R-:W-:Y:S02]  /*3f90*/  FADD.FTZ R129, R170, R129 ;  /* 0x00000081aa817221 */ /* 0x000fe40000010000 */
[----:B------:R-:W-:Y:S02]  /*3fa0*/  FMUL.FTZ R126, R25, R124 ;  /* 0x0000007c197e7220 */ /* 0x000fe40000410000 */
[----:B------:R-:W-:Y:S02]  /*3fb0*/  FMUL.FTZ R2, R75, R57 ;  /* 0x000000394b027220 */ /* 0x000fe40000410000 */
[----:B------:R-:W-:-:S02]  /*3fc0*/  FFMA.FTZ R94, R28, R127, -R94 ;  /* 0x0000007f1c5e7223 */ /* 0x000fc4000001085e */
[-C--:B------:R-:W-:Y:S02]  /*3fd0*/  FMUL.FTZ R127, R25, R129.reuse ;  /* 0x00000081197f7220 */ /* 0x080fe40000410000 */
[----:B------:R-:W-:Y:S02]  /*3fe0*/  FMUL.FTZ R172, R75, R58 ;  /* 0x0000003a4bac7220 */ /* 0x000fe40000410000 */
[C---:B------:R-:W-:Y:S02]  /*3ff0*/  FFMA.FTZ R126, R26.reuse, R129, R126 ;  /* 0x000000811a7e7223 */ /* 0x040fe4000001007e */
[----:B------:R-:W-:Y:S02]  /*4000*/  FMUL.FTZ R171, R115, R2 ;  /* 0x0000000273ab7220 */ /* 0x000fe40000410000 */
[----:B------:R-:W-:Y:S02]  /*4010*/  FMUL.FTZ R75, R25, R125 ;  /* 0x0000007d194b7220 */ /* 0x000fe40000410000 */
[----:B------:R-:W-:-:S02]  /*4020*/  FFMA.FTZ R127, R26, R124, -R127 ;  /* 0x0000007c1a7f7223 */ /* 0x000fc4000001087f */
[----:B------:R-:W-:Y:S02]  /*4030*/  FMUL.FTZ R172, R115, R172 ;  /* 0x000000ac73ac7220 */ /* 0x000fe40000410000 */
[----:B------:R-:W-:Y:S02]  /*4040*/  FADD.FTZ R126, R171, R126 ;  /* 0x0000007eab7e7221 */ /* 0x000fe40000010000 */
[-C--:B------:R-:W-:Y:S02]  /*4050*/  FMUL.FTZ R2, R25, R94.reuse ;  /* 0x0000005e19027220 */ /* 0x080fe40000410000 */
[----:B------:R-:W-:Y:S02]  /*4060*/  FFMA.FTZ R94, R26, R94, -R75 ;  /* 0x0000005e1a5e7223 */ /* 0x000fe4000001084b */
[----:B------:R-:W-:Y:S02]  /*4070*/  FADD.FTZ R127, R172, R127 ;  /* 0x0000007fac7f7221 */ /* 0x000fe40000010000 */
[----:B------:R-:W-:-:S02]  /*4080*/  FMUL.FTZ R75, R23, R126 ;  /* 0x0000007e174b7220 */ /* 0x000fc40000410000 */
[----:B------:R-:W-:Y:S02]  /*4090*/  FMUL.FTZ R173, R74, R56 ;  /* 0x000000384aad7220 */ /* 0x000fe40000410000 */
[----:B------:R-:W-:Y:S02]  /*40a0*/  FFMA.FTZ R2, R26, R125, R2 ;  /* 0x0000007d1a027223 */ /* 0x000fe40000010002 */
[-C--:B------:R-:W-:Y:S02]  /*40b0*/  FFMA.FTZ R124, R24, R127.reuse, -R75 ;  /* 0x0000007f187c7223 */ /* 0x080fe4000001084b */
[----:B------:R-:W-:Y:S02]  /*40c0*/  FMUL.FTZ R125, R23, R127 ;  /* 0x0000007f177d7220 */ /* 0x000fe40000410000 */
[----:B------:R-:W-:Y:S02]  /*40d0*/  FMUL.FTZ R75, R74, R55 ;  /* 0x000000374a4b7220 */ /* 0x000fe40000410000 */
[----:B------:R-:W-:-:S02]  /*40e0*/  FMUL.FTZ R173, R114, R173 ;  /* 0x000000ad72ad7220 */ /* 0x000fc40000410000 */
[----:B------:R-:W-:Y:S02]  /*40f0*/  FFMA.FTZ R127, R24, R126, R125 ;  /* 0x0000007e187f7223 */ /* 0x000fe4000001007d */
[----:B------:R-:W-:Y:S02]  /*4100*/  FMUL.FTZ R174, R114, R75 ;  /* 0x0000004b72ae7220 */ /* 0x000fe40000410000 */
[----:B------:R-:W-:Y:S02]  /*4110*/  FMUL.FTZ R75, R23, R94 ;  /* 0x0000005e174b7220 */ /* 0x000fe40000410000 */
[----:B------:R-:W-:Y:S02]  /*4120*/  FADD.FTZ R124, R173, R124 ;  /* 0x0000007cad7c7221 */ /* 0x000fe40000010000 */
[----:B------:R-:W-:Y:S02]  /*4130*/  FMUL.FTZ R131, R70, R123 ;  /* 0x0000007b46837220 */ /* 0x000fe40000410000 */
[----:B------:R-:W-:-:S02]  /*4140*/  FADD.FTZ R127, R174, R127 ;  /* 0x0000007fae7f7221 */ /* 0x000fc40000010000 */
[-C--:B------:R-:W-:Y:S02]  /*4150*/  FMUL.FTZ R125, R23, R2.reuse ;  /* 0x00000002177d7220 */ /* 0x080fe40000410000 */
[----:B------:R-:W-:Y:S02]  /*4160*/  FFMA.FTZ R75, R24, R2, R75 ;  /* 0x00000002184b7223 */ /* 0x000fe4000001004b */
[----:B------:R-:W-:Y:S02]  /*4170*/  FMUL.FTZ R74, R21, R124 ;  /* 0x0000007c154a7220 */ /* 0x000fe40000410000 */
[----:B------:R-:W-:Y:S02]  /*4180*/  FMUL.FTZ R2, R73, R53 ;  /* 0x0000003549027220 */ /* 0x000fe40000410000 */
[-C--:B------:R-:W-:Y:S02]  /*4190*/  FMUL.FTZ R129, R21, R127.reuse ;  /* 0x0000007f15817220 */ /* 0x080fe40000410000 */
[----:B------:R-:W-:Y:S01]  /*41a0*/  FMUL.FTZ R176, R73, R54 ;  /* 0x0000003649b07220 */ /* 0x000fe20000410000 */
[----:B------:R-:W0:Y:S01]  /*41b0*/  MUFU.EX2 R131, R131 ;  /* 0x0000008300837308 */ /* 0x000e220000000800 */
[----:B------:R-:W-:-:S02]  /*41c0*/  FFMA.FTZ R74, R22, R127, R74 ;  /* 0x0000007f164a7223 */ /* 0x000fc4000001004a */
[C---:B------:R-:W-:Y:S02]  /*41d0*/  FMUL.FTZ R175, R113.reuse, R2 ;  /* 0x0000000271af7220 */ /* 0x040fe40000410000 */
[----:B------:R-:W-:Y:S02]  /*41e0*/  FFMA.FTZ R125, R24, R94, -R125 ;  /* 0x0000005e187d7223 */ /* 0x000fe4000001087d */
[----:B------:R-:W-:Y:S02]  /*41f0*/  FFMA.FTZ R129, R22, R124, -R129 ;  /* 0x0000007c16817223 */ /* 0x000fe40000010881 */
[----:B------:R-:W-:Y:S02]  /*4200*/  FMUL.FTZ R176, R113, R176 ;  /* 0x000000b071b07220 */ /* 0x000fe40000410000 */
[----:B------:R-:W-:Y:S02]  /*4210*/  FADD.FTZ R74, R175, R74 ;  /* 0x0000004aaf4a7221 */ /* 0x000fe40000010000 */
[----:B------:R-:W-:-:S02]  /*4220*/  FMUL.FTZ R2, R21, R75 ;  /* 0x0000004b15027220 */ /* 0x000fc40000410000 */
[----:B------:R-:W-:Y:S02]  /*4230*/  FMUL.FTZ R73, R21, R125 ;  /* 0x0000007d15497220 */ /* 0x000fe40000410000 */
[----:B------:R-:W-:Y:S02]  /*4240*/  FMUL.FTZ R132, R67, R123 ;  /* 0x0000007b43847220 */ /* 0x000fe40000410000 */
[----:B------:R-:W-:Y:S02]  /*4250*/  FADD.FTZ R129, R176, R129 ;  /* 0x00000081b0817221 */ /* 0x000fe40000010000 */
[----:B------:R-:W-:Y:S02]  /*4260*/  FMUL.FTZ R94, R19, R74 ;  /* 0x0000004a135e7220 */ /* 0x000fe40000410000 */
[----:B------:R-:W-:Y:S02]  /*4270*/  FMUL.FTZ R177, R72, R52 ;  /* 0x0000003448b17220 */ /* 0x000fe40000410000 */
[----:B------:R-:W-:-:S02]  /*4280*/  FFMA.FTZ R2, R22, R125, -R2 ;  /* 0x0000007d16027223 */ /* 0x000fc40000010802 */
[----:B------:R-:W-:Y:S02]  /*4290*/  FFMA.FTZ R75, R22, R75, R73 ;  /* 0x0000004b164b7223 */ /* 0x000fe40000010049 */
[----:B------:R-:W-:Y:S02]  /*42a0*/  FMUL.FTZ R125, R19, R129 ;  /* 0x00000081137d7220 */ /* 0x000fe40000410000 */
[----:B------:R-:W-:Y:S01]  /*42b0*/  FMUL.FTZ R73, R72, R51 ;  /* 0x0000003348497220 */ /* 0x000fe20000410000 */
[----:B------:R-:W1:Y:S01]  /*42c0*/  MUFU.EX2 R132, R132 ;  /* 0x0000008400847308 */ /* 0x000e620000000800 */
[----:B------:R-:W-:Y:S02]  /*42d0*/  FFMA.FTZ R94, R20, R129, -R94 ;  /* 0x00000081145e7223 */ /* 0x000fe4000001085e */
[----:B------:R-:W-:Y:S02]  /*42e0*/  FMUL.FTZ R177, R112, R177 ;  /* 0x000000b170b17220 */ /* 0x000fe40000410000 */
[----:B------:R-:W-:-:S02]  /*42f0*/  FFMA.FTZ R127, R20, R74, R125 ;  /* 0x0000004a147f7223 */ /* 0x000fc4000001007d */
[----:B------:R-:W-:Y:S02]  /*4300*/  FMUL.FTZ R178, R112, R73 ;  /* 0x0000004970b27220 */ /* 0x000fe40000410000 */
[----:B------:R-:W-:Y:S02]  /*4310*/  FMUL.FTZ R125, R19, R75 ;  /* 0x0000004b137d7220 */ /* 0x000fe40000410000 */
[----:B0-----:R-:W-:Y:S02]  /*4320*/  FMUL.FTZ R17, R131, R17 ;  /* 0x0000001183117220 */ /* 0x001fe40000410000 */
[----:B------:R-:W-:Y:S02]  /*4330*/  FADD.FTZ R94, R177, R94 ;  /* 0x0000005eb15e7221 */ /* 0x000fe40000010000 */
[----:B------:R-:W-:Y:S02]  /*4340*/  FMUL.FTZ R133, R66, R123 ;  /* 0x0000007b42857220 */ /* 0x000fe40000410000 */
[----:B------:R-:W-:-:S02]  /*4350*/  FADD.FTZ R127, R178, R127 ;  /* 0x0000007fb27f7221 */ /* 0x000fc40000010000 */
[-C--:B------:R-:W-:Y:S02]  /*4360*/  FMUL.FTZ R72, R19, R2.reuse ;  /* 0x0000000213487220 */ /* 0x080fe40000410000 */
[----:B------:R-:W-:Y:S02]  /*4370*/  FFMA.FTZ R125, R20, R2, -R125 ;  /* 0x00000002147d7223 */ /* 0x000fe4000001087d */
[----:B------:R-:W-:Y:S02]  /*4380*/  FMUL.FTZ R18, R131, R18 ;  /* 0x0000001283127220 */ /* 0x000fe40000410000 */
[C---:B------:R-:W-:Y:S02]  /*4390*/  FMUL.FTZ R74, R17.reuse, R94 ;  /* 0x0000005e114a7220 */ /* 0x040fe40000410000 */
[----:B------:R-:W-:Y:S02]  /*43a0*/  FMUL.FTZ R2, R70, R49 ;  /* 0x0000003146027220 */ /* 0x000fe40000410000 */
[----:B------:R-:W-:-:S02]  /*43b0*/  FMUL.FTZ R73, R17, R127 ;  /* 0x0000007f11497220 */ /* 0x000fc40000410000 */
[----:B------:R-:W-:Y:S01]  /*43c0*/  FMUL.FTZ R180, R70, R50 ;  /* 0x0000003246b47220 */ /* 0x000fe20000410000 */
[----:B------:R-:W0:Y:S01]  /*43d0*/  MUFU.EX2 R133, R133 ;  /* 0x0000008500857308 */ /* 0x000e220000000800 */
[----:B------:R-:W-:Y:S02]  /*43e0*/  FFMA.FTZ R74, R18, R127, R74 ;  /* 0x0000007f124a7223 */ /* 0x000fe4000001004a */
[C---:B------:R-:W-:Y:S02]  /*43f0*/  FMUL.FTZ R179, R111.reuse, R2 ;  /* 0x000000026fb37220 */ /* 0x040fe40000410000 */
[----:B------:R-:W-:Y:S02]  /*4400*/  FFMA.FTZ R72, R20, R75, R72 ;  /* 0x0000004b14487223 */ /* 0x000fe40000010048 */
[----:B------:R-:W-:Y:S02]  /*4410*/  FFMA.FTZ R75, R18, R94, -R73 ;  /* 0x0000005e124b7223 */ /* 0x000fe40000010849 */
[----:B------:R-:W-:-:S02]  /*4420*/  FMUL.FTZ R180, R111, R180 ;  /* 0x000000b46fb47220 */ /* 0x000fc40000410000 */
[----:B-1----:R-:W-:Y:S02]  /*4430*/  FMUL.FTZ R15, R132, R15 ;  /* 0x0000000f840f7220 */ /* 0x002fe40000410000 */
[----:B------:R-:W-:Y:S02]  /*4440*/  FADD.FTZ R74, R179, R74 ;  /* 0x0000004ab34a7221 */ /* 0x000fe40000010000 */
[C---:B------:R-:W-:Y:S02]  /*4450*/  FMUL.FTZ R2, R17.reuse, R72 ;  /* 0x0000004811027220 */ /* 0x040fe40000410000 */
[----:B------:R-:W-:Y:S02]  /*4460*/  FADD.FTZ R75, R180, R75 ;  /* 0x0000004bb44b7221 */ /* 0x000fe40000010000 */
[----:B------:R-:W-:Y:S02]  /*4470*/  FMUL.FTZ R73, R17, R125 ;  /* 0x0000007d11497220 */ /* 0x000fe40000410000 */
[----:B------:R-:W-:-:S02]  /*4480*/  FMUL.FTZ R16, R132, R16 ;  /* 0x0000001084107220 */ /* 0x000fc40000410000 */
[----:B------:R-:W-:Y:S02]  /*4490*/  FMUL.FTZ R70, R15, R74 ;  /* 0x0000004a0f467220 */ /* 0x000fe40000410000 */
[----:B------:R-:W-:Y:S02]  /*44a0*/  FMUL.FTZ R181, R67, R48 ;  /* 0x0000003043b57220 */ /* 0x000fe40000410000 */
[C---:B------:R-:W-:Y:S02]  /*44b0*/  FFMA.FTZ R2, R18.reuse, R125, -R2 ;  /* 0x0000007d12027223 */ /* 0x040fe40000010802 */
[----:B------:R-:W-:Y:S02]  /*44c0*/  FMUL.FTZ R125, R15, R75 ;  /* 0x0000004b0f7d7220 */ /* 0x000fe40000410000 */
[----:B------:R-:W-:Y:S02]  /*44d0*/  FMUL.FTZ R67, R67, R47 ;  /* 0x0000002f43437220 */ /* 0x000fe40000410000 */
[----:B------:R-:W-:-:S02]  /*44e0*/  FFMA.FTZ R73, R18, R72, R73 ;  /* 0x0000004812497223 */ /* 0x000fc40000010049 */
[----:B------:R-:W-:Y:S02]  /*44f0*/  FFMA.FTZ R70, R16, R75, -R70 ;  /* 0x0000004b10467223 */ /* 0x000fe40000010846 */
[----:B------:R-:W-:Y:S02]  /*4500*/  FMUL.FTZ R181, R110, R181 ;  /* 0x000000b56eb57220 */ /* 0x000fe40000410000 */
[----:B------:R-:W-:Y:S02]  /*4510*/  FFMA.FTZ R125, R16, R74, R125 ;  /* 0x0000004a107d7223 */ /* 0x000fe4000001007d */
[----:B------:R-:W-:Y:S02]  /*4520*/  FMUL.FTZ R182, R110, R67 ;  /* 0x000000436eb67220 */ /* 0x000fe40000410000 */
[----:B------:R-:W-:Y:S02]  /*4530*/  FMUL.FTZ R75, R15, R73 ;  /* 0x000000490f4b7220 */ /* 0x000fe40000410000 */
[----:B0-----:R-:W-:-:S02]  /*4540*/  FMUL.FTZ R13, R133, R13 ;  /* 0x0000000d850d7220 */ /* 0x001fc40000410000 */
[----:B------:R-:W-:Y:S02]  /*4550*/  FADD.FTZ R70, R181, R70 ;  /* 0x00000046b5467221 */ /* 0x000fe40000010000 */
[-C--:B------:R-:W-:Y:S02]  /*4560*/  FMUL.FTZ R67, R15, R2.reuse ;  /* 0x000000020f437220 */ /* 0x080fe40000410000 */
[----:B------:R-:W-:Y:S02]  /*4570*/  FADD.FTZ R125, R182, R125 ;  /* 0x0000007db67d7221 */ /* 0x000fe40000010000 */
[----:B------:R-:W-:Y:S02]  /*4580*/  FFMA.FTZ R75, R16, R2, -R75 ;  /* 0x00000002104b7223 */ /* 0x000fe4000001084b */
[----:B------:R-:W-:Y:S02]  /*4590*/  FMUL.FTZ R14, R133, R14 ;  /* 0x0000000e850e7220 */ /* 0x000fe40000410000 */
[----:B------:R-:W-:-:S02]  /*45a0*/  FMUL.FTZ R72, R13, R70 ;  /* 0x000000460d487220 */ /* 0x000fc40000410000 */
[----:B------:R-:W-:Y:S02]  /*45b0*/  FMUL.FTZ R2, R66, R45 ;  /* 0x0000002d42027220 */ /* 0x000fe40000410000 */
[----:B------:R-:W-:Y:S02]  /*45c0*/  FFMA.FTZ R67, R16, R73, R67 ;  /* 0x0000004910437223 */ /* 0x000fe40000010043 */
[-C--:B------:R-:W-:Y:S02]  /*45d0*/  FMUL.FTZ R73, R13, R125.reuse ;  /* 0x0000007d0d497220 */ /* 0x080fe40000410000 */
[----:B------:R-:W-:Y:S02]  /*45e0*/  FMUL.FTZ R184, R66, R46 ;  /* 0x0000002e42b87220 */ /* 0x000fe40000410000 */
[----:B------:R-:W-:Y:S02]  /*45f0*/  FFMA.FTZ R72, R14, R125, R72 ;  /* 0x0000007d0e487223 */ /* 0x000fe40000010048 */
[----:B------:R-:W-:-:S02]  /*4600*/  FMUL.FTZ R183, R109, R2 ;  /* 0x000000026db77220 */ /* 0x000fc40000410000 */
[----:B------:R-:W-:Y:S02]  /*4610*/  FFMA.FTZ R73, R14, R70, -R73 ;  /* 0x000000460e497223 */ /* 0x000fe40000010849 */
[----:B------:R-:W-:Y:S02]  /*4620*/  FMUL.FTZ R184, R109, R184 ;  /* 0x000000b86db87220 */ /* 0x000fe40000410000 */
[----:B------:R-:W-:Y:S02]  /*4630*/  FADD.FTZ R72, R183, R72 ;  /* 0x00000048b7487221 */ /* 0x000fe40000010000 */
[C---:B------:R-:W-:Y:S02]  /*4640*/  FMUL.FTZ R66, R13.reuse, R75 ;  /* 0x0000004b0d427220 */ /* 0x040fe40000410000 */
[----:B------:R-:W-:Y:S02]  /*4650*/  FADD.FTZ R73, R184, R73 ;  /* 0x00000049b8497221 */ /* 0x000fe40000010000 */
[----:B------:R-:W-:-:S02]  /*4660*/  FMUL.FTZ R2, R13, R67 ;  /* 0x000000430d027220 */ /* 0x000fc40000410000 */
[C---:B------:R-:W-:Y:S02]  /*4670*/  FMUL.FTZ R70, R11.reuse, R72 ;  /* 0x000000480b467220 */ /* 0x040fe40000410000 */
[C---:B------:R-:W-:Y:S02]  /*4680*/  FFMA.FTZ R67, R14.reuse, R67, R66 ;  /* 0x000000430e437223 */ /* 0x040fe40000010042 */
[----:B------:R-:W-:Y:S02]  /*4690*/  FMUL.FTZ R125, R11, R73 ;  /* 0x000000490b7d7220 */ /* 0x000fe40000410000 */
[C---:B------:R-:W-:Y:S02]  /*46a0*/  FMUL.FTZ R185, R65.reuse, R43 ;  /* 0x0000002b41b97220 */ /* 0x040fe40000410000 */
[----:B------:R-:W-:Y:S02]  /*46b0*/  FFMA.FTZ R2, R14, R75, -R2 ;  /* 0x0000004b0e027223 */ /* 0x000fe40000010802 */
[----:B------:R-:W-:-:S02]  /*46c0*/  FMUL.FTZ R65, R65, R44 ;  /* 0x0000002c41417220 */ /* 0x000fc40000410000 */
[C---:B------:R-:W-:Y:S02]  /*46d0*/  FFMA.FTZ R75, R12.reuse, R73, -R70 ;  /* 0x000000490c4b7223 */ /* 0x040fe40000010846 */
[----:B------:R-:W-:Y:S02]  /*46e0*/  FMUL.FTZ R73, R11, R67 ;  /* 0x000000430b497220 */ /* 0x000fe40000410000 */
[----:B------:R-:W-:Y:S02]  /*46f0*/  FFMA.FTZ R72, R12, R72, R125 ;  /* 0x000000480c487223 */ /* 0x000fe4000001007d */
[C---:B------:R-:W-:Y:S02]  /*4700*/  FMUL.FTZ R185, R108.reuse, R185 ;  /* 0x000000b96cb97220 */ /* 0x040fe40000410000 */
[----:B------:R-:W-:Y:S02]  /*4710*/  FADD.FTZ R66, R101, UR5 ;  /* 0x0000000565427e21 */ /* 0x000fe40008010000 */
[----:B------:R-:W-:-:S02]  /*4720*/  FMUL.FTZ R186, R108, R65 ;  /* 0x000000416cba7220 */ /* 0x000fc40000410000 */
[-C--:B------:R-:W-:Y:S02]  /*4730*/  FFMA.FTZ R73, R12, R2.reuse, -R73 ;  /* 0x000000020c497223 */ /* 0x080fe40000010849 */
[----:B------:R-:W-:Y:S02]  /*4740*/  FMUL.FTZ R65, R11, R2 ;  /* 0x000000020b417220 */ /* 0x000fe40000410000 */
[----:B------:R-:W-:Y:S02]  /*4750*/  FADD.FTZ R72, R185, R72 ;  /* 0x00000048b9487221 */ /* 0x000fe40000010000 */
[----:B------:R-:W-:Y:S02]  /*4760*/  FMUL.FTZ R2, R66, UR42 ;  /* 0x0000002a42027c20 */ /* 0x000fe40008410000 */
[----:B------:R-:W-:Y:S02]  /*4770*/  FADD.FTZ R75, R186, R75 ;  /* 0x0000004bba4b7221 */ /* 0x000fe40000010000 */
[----:B------:R-:W-:-:S02]  /*4780*/  FMUL.FTZ R70, R9, R72 ;  /* 0x0000004809467220 */ /* 0x000fc40000410000 */
[----:B------:R-:W-:Y:S02]  /*4790*/  FMUL.RZ R74, R2, 0.15915493667125701904 ;  /* 0x3e22f983024a7820 */ /* 0x000fe4000040c000 */
[C---:B------:R-:W-:Y:S02]  /*47a0*/  FMUL.FTZ R188, R64.reuse, R42 ;  /* 0x0000002a40bc7220 */ /* 0x040fe40000410000 */
[----:B------:R-:W-:Y:S02]  /*47b0*/  FMUL.FTZ R125, R9, R75 ;  /* 0x0000004b097d7220 */ /* 0x000fe40000410000 */
[----:B------:R-:W-:Y:S02]  /*47c0*/  FMUL.FTZ R2, R64, R41 ;  /* 0x0000002940027220 */ /* 0x000fe40000410000 */
[----:B------:R-:W-:Y:S02]  /*47d0*/  FFMA.FTZ R65, R12, R67, R65 ;  /* 0x000000430c417223 */ /* 0x000fe40000010041 */
[----:B------:R-:W-:-:S02]  /*47e0*/  FFMA.FTZ R75, R10, R75, -R70 ;  /* 0x0000004b0a4b7223 */ /* 0x000fc40000010846 */
[C---:B------:R-:W-:Y:S02]  /*47f0*/  FMUL.FTZ R188, R107.reuse, R188 ;  /* 0x000000bc6bbc7220 */ /* 0x040fe40000410000 */
[----:B------:R-:W-:Y:S02]  /*4800*/  FFMA.FTZ R72, R10, R72, R125 ;  /* 0x000000480a487223 */ /* 0x000fe4000001007d */
[----:B------:R-:W-:Y:S02]  /*4810*/  FMUL.FTZ R187, R107, R2 ;  /* 0x000000026bbb7220 */ /* 0x000fe40000410000 */
[----:B------:R-:W-:Y:S02]  /*4820*/  FMUL.FTZ R64, R9, R65 ;  /* 0x0000004109407220 */ /* 0x000fe40000410000 */
[----:B------:R-:W-:Y:S02]  /*4830*/  FADD.FTZ R75, R188, R75 ;  /* 0x0000004bbc4b7221 */ /* 0x000fe40000010000 */
[----:B------:R-:W-:-:S02]  /*4840*/  FADD.FTZ R72, R187, R72 ;  /* 0x00000048bb487221 */ /* 0x000fc40000010000 */
[-C--:B------:R-:W-:Y:S02]  /*4850*/  FFMA.FTZ R2, R10, R73.reuse, -R64 ;  /* 0x000000490a027223 */ /* 0x080fe40000010840 */
[----:B------:R-:W-:Y:S01]  /*4860*/  FMUL.FTZ R73, R9, R73 ;  /* 0x0000004909497220 */ /* 0x000fe20000410000 */
[----:B------:R-:W-:Y:S01]  /*4870*/  ISETP.NE.AND P0, PT, R122, 0x7f, PT ;  /* 0x0000007f7a00780c */ /* 0x000fe20003f05270 */
[C---:B------:R-:W-:Y:S02]  /*4880*/  FMUL.FTZ R67, R7.reuse, R75 ;  /* 0x0000004b07437220 */ /* 0x040fe40000410000 */
[----:B------:R-:W-:Y:S02]  /*4890*/  FMUL.FTZ R189, R0, R39 ;  /* 0x0000002700bd7220 */ /* 0x000fe40000410000 */
[----:B------:R-:W-:Y:S02]  /*48a0*/  FMUL.FTZ R123, R66, R123 ;  /* 0x0000007b427b7220 */ /* 0x000fe40000410000 */
[----:B------:R-:W-:-:S02]  /*48b0*/  FMUL.FTZ R64, R7, R72 ;  /* 0x0000004807407220 */ /* 0x000fc40000410000 */
[----:B------:R-:W-:Y:S02]  /*48c0*/  FFMA.FTZ R73, R10, R65, R73 ;  /* 0x000000410a497223 */ /* 0x000fe40000010049 */
[----:B------:R-:W-:Y:S02]  /*48d0*/  FFMA.FTZ R72, R8, R72, R67 ;  /* 0x0000004808487223 */ /* 0x000fe40000010043 */
[----:B------:R-:W-:Y:S02]  /*48e0*/  FMUL.FTZ R65, R0, R40 ;  /* 0x0000002800417220 */ /* 0x000fe40000410000 */
[----:B------:R-:W-:Y:S01]  /*48f0*/  FMUL.FTZ R189, R106, R189 ;  /* 0x000000bd6abd7220 */ /* 0x000fe20000410000 */
[----:B------:R-:W-:Y:S01]  /*4900*/  MUFU.EX2 R123, R123 ;  /* 0x0000007b007b7308 */ /* 0x000fe20000000800 */
[----:B------:R-:W-:Y:S02]  /*4910*/  FFMA.FTZ R75, R8, R75, -R64 ;  /* 0x0000004b084b7223 */ /* 0x000fe40000010840 */
[----:B------:R-:W-:-:S02]  /*4920*/  FMUL.FTZ R67, R7, R73 ;  /* 0x0000004907437220 */ /* 0x000fc40000410000 */
[----:B------:R-:W-:Y:S02]  /*4930*/  FMUL.FTZ R0, R7, R2 ;  /* 0x0000000207007220 */ /* 0x000fe40000410000 */
[----:B------:R-:W-:Y:S01]  /*4940*/  FMUL.FTZ R193, R95, R35 ;  /* 0x000000235fc17220 */ /* 0x000fe20000410000 */
[----:B------:R-:W0:Y:S01]  /*4950*/  MUFU.SIN R64, R74 ;  /* 0x0000004a00407308 */ /* 0x000e220000000400 */
[----:B------:R-:W-:Y:S02]  /*4960*/  FMUL.FTZ R190, R106, R65 ;  /* 0x000000416abe7220 */ /* 0x000fe40000410000 */
[----:B------:R-:W-:Y:S02]  /*4970*/  FADD.FTZ R72, R189, R72 ;  /* 0x00000048bd487221 */ /* 0x000fe40000010000 */
[----:B------:R-:W-:Y:S02]  /*4980*/  FMUL.FTZ R95, R95, R36 ;  /* 0x000000245f5f7220 */ /* 0x000fe40000410000 */
[----:B------:R-:W-:-:S02]  /*4990*/  FFMA.FTZ R67, R8, R2, -R67 ;  /* 0x0000000208437223 */ /* 0x000fc40000010843 */
[----:B------:R-:W-:Y:S02]  /*49a0*/  FFMA.FTZ R73, R8, R73, R0 ;  /* 0x0000004908497223 */ /* 0x000fe40000010000 */
[----:B------:R-:W-:Y:S02]  /*49b0*/  FADD.FTZ R75, R190, R75 ;  /* 0x0000004bbe4b7221 */ /* 0x000fe40000010000 */
[----:B------:R-:W-:Y:S02]  /*49c0*/  FMUL.FTZ R2, R5, R72 ;  /* 0x0000004805027220 */ /* 0x000fe40000410000 */
[----:B------:R-:W-:Y:S02]  /*49d0*/  FMUL.FTZ R0, R71, R38 ;  /* 0x0000002647007220 */ /* 0x000fe40000410000 */
[----:B------:R-:W-:Y:S01]  /*49e0*/  FMUL.FTZ R194, R104, R95 ;  /* 0x0000005f68c27220 */ /* 0x000fe20000410000 */
[----:B------:R1:W2:Y:S01]  /*49f0*/  MUFU.COS R70, R74 ;  /* 0x0000004a00467308 */ /* 0x0002a20000000000 */
[----:B------:R3:W4:Y:S01]  /*4a00*/  @P0 LDS.64 R94, [R122.X8+0xa888] ;  /* 0x00a888007a5e0984 */ /* 0x0007220000008a00 */
[----:B------:R-:W-:-:S02]  /*4a10*/  FMUL.FTZ R65, R5, R75 ;  /* 0x0000004b05417220 */ /* 0x000fc40000410000 */
[----:B------:R-:W-:Y:S02]  /*4a20*/  FMUL.FTZ R192, R71, R37 ;  /* 0x0000002547c07220 */ /* 0x000fe40000410000 */
[C---:B------:R-:W-:Y:S02]  /*4a30*/  FMUL.FTZ R191, R105.reuse, R0 ;  /* 0x0000000069bf7220 */ /* 0x040fe40000410000 */
[C---:B-1----:R-:W-:Y:S02]  /*4a40*/  FFMA.FTZ R74, R6.reuse, R75, -R2 ;  /* 0x0000004b064a7223 */ /* 0x042fe40000010802 */
[----:B------:R-:W-:Y:S02]  /*4a50*/  FFMA.FTZ R71, R6, R72, R65 ;  /* 0x0000004806477223 */ /* 0x000fe40000010041 */
[----:B------:R-:W-:Y:S02]  /*4a60*/  FMUL.FTZ R192, R105, R192 ;  /* 0x000000c069c07220 */ /* 0x000fe40000410000 */
[----:B------:R-:W-:-:S02]  /*4a70*/  FADD.FTZ R74, R191, R74 ;  /* 0x0000004abf4a7221 */ /* 0x000fc40000010000 */
[----:B------:R-:W-:Y:S02]  /*4a80*/  FMUL.FTZ R65, R5, R73 ;  /* 0x0000004905417220 */ /* 0x000fe40000410000 */
[----:B0-----:R-:W-:Y:S02]  /*4a90*/  FMUL.FTZ R0, R123, R64 ;  /* 0x000000407b007220 */ /* 0x001fe40000410000 */
[----:B------:R-:W-:Y:S02]  /*4aa0*/  FADD.FTZ R71, R192, R71 ;  /* 0x00000047c0477221 */ /* 0x000fe40000010000 */
[----:B------:R-:W-:Y:S02]  /*4ab0*/  FMUL.FTZ R64, R3, R74 ;  /* 0x0000004a03407220 */ /* 0x000fe40000410000 */
[-C--:B------:R-:W-:Y:S02]  /*4ac0*/  FFMA.FTZ R65, R6, R67.reuse, -R65 ;  /* 0x0000004306417223 */ /* 0x080fe40000010841 */
[----:B------:R-:W-:-:S02]  /*4ad0*/  FMUL.FTZ R67, R5, R67 ;  /* 0x0000004305437220 */ /* 0x000fc40000410000 */
[-C--:B------:R-:W-:Y:S02]  /*4ae0*/  FFMA.FTZ R64, R4, R71.reuse, R64 ;  /* 0x0000004704407223 */ /* 0x080fe40000010040 */
[----:B------:R-:W-:Y:S02]  /*4af0*/  FMUL.FTZ R71, R3, R71 ;  /* 0x0000004703477220 */ /* 0x000fe40000410000 */
[----:B------:R-:W-:Y:S02]  /*4b00*/  FMUL.FTZ R193, R104, R193 ;  /* 0x000000c168c17220 */ /* 0x000fe40000410000 */
[----:B------:R-:W-:Y:S02]  /*4b10*/  FFMA.FTZ R67, R6, R73, R67 ;  /* 0x0000004906437223 */ /* 0x000fe40000010043 */
[----:B------:R-:W-:Y:S02]  /*4b20*/  FFMA.FTZ R71, R4, R74, -R71 ;  /* 0x0000004a04477223 */ /* 0x000fe40000010847 */
[----:B------:R-:W-:-:S02]  /*4b30*/  FADD.FTZ R75, R193, R64 ;  /* 0x00000040c14b7221 */ /* 0x000fc40000010000 */
[----:B------:R-:W-:Y:S02]  /*4b40*/  FMUL.FTZ R64, R3, R67 ;  /* 0x0000004303407220 */ /* 0x000fe40000410000 */
[----:B--2---:R-:W-:Y:S02]  /*4b50*/  FMUL.FTZ R2, R123, R70 ;  /* 0x000000467b027220 */ /* 0x004fe40000410000 */
[----:B------:R-:W-:Y:S02]  /*4b60*/  FADD.FTZ R73, R194, R71 ;  /* 0x00000047c2497221 */ /* 0x000fe40000010000 */
[-C--:B------:R-:W-:Y:S02]  /*4b70*/  FMUL.FTZ R70, R3, R65.reuse ;  /* 0x0000004103467220 */ /* 0x080fe40000410000 */
[----:B------:R-:W-:Y:S02]  /*4b80*/  FFMA.FTZ R71, R4, R65, -R64 ;  /* 0x0000004104477223 */ /* 0x000fe40000010840 */
[----:B------:R-:W-:-:S02]  /*4b90*/  FMUL.FTZ R64, R0, R73 ;  /* 0x0000004900407220 */ /* 0x000fc40000410000 */
[----:B------:R-:W-:Y:S02]  /*4ba0*/  FMUL.FTZ R196, R66, R34 ;  /* 0x0000002242c47220 */ /* 0x000fe40000410000 */
[----:B------:R-:W-:Y:S02]  /*4bb0*/  FMUL.FTZ R72, R0, R75 ;  /* 0x0000004b00487220 */ /* 0x000fe40000410000 */
[----:B------:R-:W-:Y:S02]  /*4bc0*/  FFMA.FTZ R67, R4, R67, R70 ;  /* 0x0000004304437223 */ /* 0x000fe40000010046 */
[----:B------:R-:W-:Y:S02]  /*4bd0*/  FMUL.FTZ R66, R66, R33 ;  /* 0x0000002142427220 */ /* 0x000fe40000410000 */
[----:B------:R-:W-:Y:S02]  /*4be0*/  FMUL.FTZ R65, R0, R71 ;  /* 0x0000004700417220 */ /* 0x000fe40000410000 */
[C---:B------:R-:W-:Y:S01]  /*4bf0*/  FFMA.FTZ R70, R2.reuse, R75, R64 ;  /* 0x0000004b02467223 */ /* 0x040fe20000010040 */
[----:B------:R-:W-:Y:S01]  /*4c00*/  BSSY B0, `(.L_x_912) ;  /* 0x0000018000007945 */ /* 0x000fe20003800000 */
[----:B------:R-:W-:-:S02]  /*4c10*/  FFMA.FTZ R73, R2, R73, -R72 ;  /* 0x0000004902497223 */ /* 0x000fc40000010848 */
[-C--:B------:R-:W-:Y:S02]  /*4c20*/  FMUL.FTZ R64, R0, R67.reuse ;  /* 0x0000004300407220 */ /* 0x080fe40000410000 */
[C---:B------:R-:W-:Y:S02]  /*4c30*/  FMUL.FTZ R195, R103.reuse, R66 ;  /* 0x0000004267c37220 */ /* 0x040fe40000410000 */
[----:B------:R-:W-:Y:S01]  /*4c40*/  FMUL.FTZ R196, R103, R196 ;  /* 0x000000c467c47220 */ /* 0x000fe20000410000 */
[----:B------:R-:W-:Y:S01]  /*4c50*/  ISETP.GT.U32.AND P2, PT, R122, 0x1f, PT ;  /* 0x0000001f7a00780c */ /* 0x000fe20003f44070 */
[----:B------:R-:W-:Y:S01]  /*4c60*/  FFMA.FTZ R65, R2, R67, R65 ;  /* 0x0000004302417223 */ /* 0x000fe20000010041 */
[----:B------:R-:W-:Y:S01]  /*4c70*/  LEA.HI R233, R122, R122, RZ, 0x1e ;  /* 0x0000007a7ae97211 */ /* 0x000fe200078ff0ff */
[----:B------:R-:W-:Y:S02]  /*4c80*/  FFMA.FTZ R64, R2, R71, -R64 ;  /* 0x0000004702407223 */ /* 0x000fe40000010840 */
[----:B------:R-:W-:-:S02]  /*4c90*/  FADD.FTZ R67, R195, R70 ;  /* 0x00000046c3437221 */ /* 0x000fc40000010000 */
[----:B------:R-:W-:Y:S01]  /*4ca0*/  FADD.FTZ R66, R196, R73 ;  /* 0x00000049c4427221 */ /* 0x000fe20000010000 */
[----:B------:R-:W-:Y:S05]  /*4cb0*/  @P0 BRA `(.L_x_913) ;  /* 0x000000c000000947 */ /* 0x000fea0003800000 */
[----:B---34-:R-:W-:Y:S01]  /*4cc0*/  ULDC UR21, c[0x0][0x174] ;  /* 0x00005d0000157ab9 */ /* 0x018fe20000000800 */
        /* <DEDUP_REMOVED lines=11> */
.L_x_913:
[----:B---34-:R-:W-:Y:S05]  /*4d80*/  BSYNC B0 ;  /* 0x0000000000007941 */ /* 0x018fea0003800000 */
.L_x_912:
[----:B------:R2:W-:Y:S01]  /*4d90*/  STS.128 [R233.X16+0x8470], R64 ;  /* 0x00847040e9007388 */ /* 0x0005e2000000cc00 */
[----:B------:R-:W-:Y:S01]  /*4da0*/  BSSY B0, `(.L_x_914) ;  /* 0x00000e9000007945 */ /* 0x000fe20003800000 */
[-C--:B-----5:R-:W-:Y:S02]  /*4db0*/  FMUL.FTZ R137, R100, R68.reuse ;  /* 0x0000004464897220 */ /* 0x0a0fe40000410000 */
        /* <DEDUP_REMOVED lines=30> */
[----:B------:R-:W-:Y:S01]  /*4fa0*/  FMUL.FTZ R154, R83, R69 ;  /* 0x00000045539a7220 */ /* 0x000fe20000410000 */
[----:B------:R-:W-:Y:S06]  /*4fb0*/  BAR.SYNC.DEFER_BLOCKING 0x0 ;  /* 0x0000000000007b1d */ /* 0x000fec0000010000 */
[----:B------:R-:W-:Y:S05]  /*4fc0*/  @P2 BRA `(.L_x_915) ;  /* 0x00000c6000002947 */ /* 0x000fea0003800000 */
[----:B--2---:R-:W-:-:S05]  /*4fd0*/  IMAD R213, R122, 0x50, RZ ;  /* 0x000000507ad57824 */ /* 0x004fca00078e02ff */
[----:B0-----:R-:W-:Y:S04]  /*4fe0*/  LDS.128 R68, [R213+0x8470] ;  /* 0x00847000d5447984 */ /* 0x001fe80000000c00 */
[----:B------:R-:W0:Y:S02]  /*4ff0*/  LDS.128 R64, [R213+0x8480] ;  /* 0x00848000d5407984 */ /* 0x000e240000000c00 */
[-C--:B0-----:R-:W-:Y:S02]  /*5000*/  FMUL.FTZ R73, R69, R65.reuse ;  /* 0x0000004145497220 */ /* 0x081fe40000410000 */
[C---:B------:R-:W-:Y:S02]  /*5010*/  FMUL.FTZ R74, R68.reuse, R65 ;  /* 0x00000041444a7220 */ /* 0x040fe40000410000 */
[----:B------:R-:W-:-:S02]  /*5020*/  FFMA.FTZ R72, R68, R64, -R73 ;  /* 0x0000004044487223 */ /* 0x000fc40000010849 */
[-C--:B------:R-:W-:Y:S02]  /*5030*/  FFMA.FTZ R73, R69, R64.reuse, R74 ;  /* 0x0000004045497223 */ /* 0x080fe4000001004a */
[CC--:B------:R-:W-:Y:S02]  /*5040*/  FMUL.FTZ R69, R71.reuse, R65.reuse ;  /* 0x0000004147457220 */ /* 0x0c0fe40000410000 */
[C---:B------:R-:W-:Y:S02]  /*5050*/  FMUL.FTZ R68, R70.reuse, R65 ;  /* 0x0000004146447220 */ /* 0x040fe40000410000 */
[-C--:B------:R-:W-:Y:S02]  /*5060*/  FFMA.FTZ R65, R70, R64.reuse, -R69 ;  /* 0x0000004046417223 */ /* 0x080fe40000010845 */
        /* <DEDUP_REMOVED lines=15> */
[----:B0-----:R-:W-:-:S04]  /*5160*/  FMUL.FTZ R69, R65, R73 ;  /* 0x0000004941457220 */ /* 0x001fc80000410000 */
[CC--:B------:R-:W-:Y:S02]  /*5170*/  FFMA.FTZ R68, R64.reuse, R72.reuse, -R69 ;  /* 0x0000004840447223 */ /* 0x0c0fe40000010845 */
[C---:B------:R-:W-:Y:S02]  /*5180*/  FMUL.FTZ R72, R65.reuse, R72 ;  /* 0x0000004841487220 */ /* 0x040fe40000410000 */
[CC--:B------:R-:W-:Y:S02]  /*5190*/  FMUL.FTZ R69, R65.reuse, R70.reuse ;  /* 0x0000004641457220 */ /* 0x0c0fe40000410000 */
[-C--:B------:R-:W-:Y:S02]  /*51a0*/  FMUL.FTZ R65, R65, R71.reuse ;  /* 0x0000004741417220 */ /* 0x080fe40000410000 */
[C---:B------:R-:W-:Y:S02]  /*51b0*/  FFMA.FTZ R74, R64.reuse, R71, R69 ;  /* 0x00000047404a7223 */ /* 0x040fe40000010045 */
[----:B------:R-:W-:-:S02]  /*51c0*/  FFMA.FTZ R65, R64, R70, -R65 ;  /* 0x0000004640417223 */ /* 0x000fc40000010841 */
[----:B------:R-:W-:Y:S02]  /*51d0*/  FFMA.FTZ R70, R64, R73, R72 ;  /* 0x0000004940467223 */ /* 0x000fe40000010048 */
[----:B------:R-:W-:Y:S02]  /*51e0*/  FADD.FTZ R69, R67, R74 ;  /* 0x0000004a43457221 */ /* 0x000fe40000010000 */
[----:B------:R-:W-:Y:S01]  /*51f0*/  FADD.FTZ R73, R66, R65 ;  /* 0x0000004142497221 */ /* 0x000fe20000010000 */
[----:B------:R-:W-:Y:S05]  /*5200*/  BRA.DIV ~URZ, `(.L_x_916) ;  /* 0x00007fa27f007947 */ /* 0x000fea000b800000 */
[----:B------:R0:W2:Y:S02]  /*5210*/  SHFL.UP PT, R67, R68, 0x1, RZ ;  /* 0x0420000044437989 */ /* 0x0000a400000e00ff */
.L_x_1024:
[----:B------:R-:W-:Y:S05]  /*5220*/  BRA.DIV ~URZ, `(.L_x_917) ;  /* 0x000080027f007947 */ /* 0x000fea000b800000 */
[----:B------:R-:W3:Y:S01]  /*5230*/  SHFL.UP PT, R75, R69, 0x1, RZ ;  /* 0x04200000454b7989 */ /* 0x000ee200000e00ff */
[----:B------:R-:W-:-:S03]  /*5240*/  ISETP.GE.AND P0, PT, R121, 0x1, PT ;  /* 0x000000017900780c */ /* 0x000fc60003f06270 */
[----:B------:R-:W4:Y:S04]  /*5250*/  SHFL.UP PT, R71, R73, 0x1, RZ ;  /* 0x0420000049477989 */ /* 0x000f2800000e00ff */
[----:B------:R-:W5:Y:S01]  /*5260*/  SHFL.UP PT, R65, R70, 0x1, RZ ;  /* 0x0420000046417989 */ /* 0x000f6200000e00ff */
[C---:B---3--:R-:W-:Y:S02]  /*5270*/  FMUL.FTZ R64, R70.reuse, R75 ;  /* 0x0000004b46407220 */ /* 0x048fe40000410000 */
[-C--:B----4-:R-:W-:Y:S02]  /*5280*/  FMUL.FTZ R66, R70, R71.reuse ;  /* 0x0000004746427220 */ /* 0x090fe40000410000 */
[C---:B------:R-:W-:Y:S02]  /*5290*/  FFMA.FTZ R64, R68.reuse, R71, -R64 ;  /* 0x0000004744407223 */ /* 0x040fe40000010840 */
[----:B------:R-:W-:-:S02]  /*52a0*/  FFMA.FTZ R66, R68, R75, R66 ;  /* 0x0000004b44427223 */ /* 0x000fc40000010042 */
[----:B------:R-:W-:Y:S02]  /*52b0*/  @P0 FADD.FTZ R73, R73, R64 ;  /* 0x0000004049490221 */ /* 0x000fe40000010000 */
[----:B--2---:R-:W-:Y:S02]  /*52c0*/  FMUL.FTZ R71, R70, R67 ;  /* 0x0000004346477220 */ /* 0x004fe40000410000 */
[----:B------:R-:W-:Y:S01]  /*52d0*/  @P0 FADD.FTZ R69, R69, R66 ;  /* 0x0000004245450221 */ /* 0x000fe20000010000 */
[----:B------:R-:W2:Y:S01]  /*52e0*/  SHFL.UP PT, R75, R73, 0x2, RZ ;  /* 0x04400000494b7989 */ /* 0x000ea200000e00ff */
[-C--:B-----5:R-:W-:Y:S02]  /*52f0*/  FFMA.FTZ R71, R68, R65.reuse, R71 ;  /* 0x0000004144477223 */ /* 0x0a0fe40000010047 */
[C---:B------:R-:W-:Y:S01]  /*5300*/  FMUL.FTZ R65, R70.reuse, R65 ;  /* 0x0000004146417220 */ /* 0x040fe20000410000 */
[----:B------:R-:W3:Y:S02]  /*5310*/  SHFL.UP PT, R247, R69, 0x2, RZ ;  /* 0x0440000045f77989 */ /* 0x000ee400000e00ff */
[----:B------:R-:W-:Y:S01]  /*5320*/  FSEL R70, R70, R71, !P0 ;  /* 0x0000004746467208 */ /* 0x000fe20004000000 */
[----:B0-----:R-:W-:Y:S01]  /*5330*/  @P0 FFMA.FTZ R68, R68, R67, -R65 ;  /* 0x0000004344440223 */ /* 0x001fe20000010841 */
[----:B------:R-:W-:-:S03]  /*5340*/  ISETP.GE.AND P0, PT, R121, 0x2, PT ;  /* 0x000000027900780c */ /* 0x000fc60003f06270 */
[----:B------:R-:W0:Y:S04]  /*5350*/  SHFL.UP PT, R65, R70, 0x2, RZ ;  /* 0x0440000046417989 */ /* 0x000e2800000e00ff */
[----:B------:R-:W4:Y:S01]  /*5360*/  SHFL.UP PT, R67, R68, 0x2, RZ ;  /* 0x0440000044437989 */ /* 0x000f2200000e00ff */
[C---:B--2---:R-:W-:Y:S02]  /*5370*/  FMUL.FTZ R66, R70.reuse, R75 ;  /* 0x0000004b46427220 */ /* 0x044fe40000410000 */
[-C--:B---3--:R-:W-:Y:S02]  /*5380*/  FMUL.FTZ R64, R70, R247.reuse ;  /* 0x000000f746407220 */ /* 0x088fe40000410000 */
[C---:B------:R-:W-:Y:S02]  /*5390*/  FFMA.FTZ R66, R68.reuse, R247, R66 ;  /* 0x000000f744427223 */ /* 0x040fe40000010042 */
[----:B------:R-:W-:-:S02]  /*53a0*/  FFMA.FTZ R64, R68, R75, -R64 ;  /* 0x0000004b44407223 */ /* 0x000fc40000010840 */
[----:B------:R-:W-:Y:S02]  /*53b0*/  @P0 FADD.FTZ R69, R69, R66 ;  /* 0x0000004245450221 */ /* 0x000fe40000010000 */
[----:B------:R-:W-:Y:S02]  /*53c0*/  @P0 FADD.FTZ R73, R73, R64 ;  /* 0x0000004049490221 */ /* 0x000fe40000010000 */
[C---:B0-----:R-:W-:Y:S01]  /*53d0*/  FMUL.FTZ R64, R70.reuse, R65 ;  /* 0x0000004146407220 */ /* 0x041fe20000410000 */
[----:B------:R-:W0:Y:S01]  /*53e0*/  SHFL.UP PT, R75, R69, 0x4, RZ ;  /* 0x04800000454b7989 */ /* 0x000e2200000e00ff */
[----:B----4-:R-:W-:-:S03]  /*53f0*/  FMUL.FTZ R66, R70, R67 ;  /* 0x0000004346427220 */ /* 0x010fc60000410000 */
[----:B------:R-:W2:Y:S01]  /*5400*/  SHFL.UP PT, R71, R73, 0x4, RZ ;  /* 0x0480000049477989 */ /* 0x000ea200000e00ff */
[C---:B------:R-:W-:Y:S02]  /*5410*/  FFMA.FTZ R65, R68.reuse, R65, R66 ;  /* 0x0000004144417223 */ /* 0x040fe40000010042 */
[----:B------:R-:W-:-:S03]  /*5420*/  @P0 FFMA.FTZ R68, R68, R67, -R64 ;  /* 0x0000004344440223 */ /* 0x000fc60000010840 */
[----:B------:R-:W-:Y:S02]  /*5430*/  FSEL R70, R70, R65, !P0 ;  /* 0x0000004146467208 */ /* 0x000fe40004000000 */
[----:B------:R-:W3:Y:S01]  /*5440*/  SHFL.UP PT, R65, R68, 0x4, RZ ;  /* 0x0480000044417989 */ /* 0x000ee200000e00ff */
[----:B------:R-:W-:-:S03]  /*5450*/  ISETP.GE.AND P0, PT, R121, 0x4, PT ;  /* 0x000000047900780c */ /* 0x000fc60003f06270 */
[----:B------:R-:W4:Y:S01]  /*5460*/  SHFL.UP PT, R67, R70, 0x4, RZ ;  /* 0x0480000046437989 */ /* 0x000f2200000e00ff */
[----:B0-----:R-:W-:-:S04]  /*5470*/  FMUL.FTZ R64, R70, R75 ;  /* 0x0000004b46407220 */ /* 0x001fc80000410000 */
[-C--:B--2---:R-:W-:Y:S02]  /*5480*/  FFMA.FTZ R64, R68, R71.reuse, -R64 ;  /* 0x0000004744407223 */ /* 0x084fe40000010840 */
[----:B------:R-:W-:-:S03]  /*5490*/  FMUL.FTZ R66, R70, R71 ;  /* 0x0000004746427220 */ /* 0x000fc60000410000 */
[----:B------:R-:W-:Y:S02]  /*54a0*/  @P0 FADD.FTZ R73, R73, R64 ;  /* 0x0000004049490221 */ /* 0x000fe40000010000 */
[----:B------:R-:W-:Y:S02]  /*54b0*/  FFMA.FTZ R66, R68, R75, R66 ;  /* 0x0000004b44427223 */ /* 0x000fe40000010042 */
[----:B---3--:R-:W-:Y:S02]  /*54c0*/  FMUL.FTZ R64, R70, R65 ;  /* 0x0000004146407220 */ /* 0x008fe40000410000 */
[----:B------:R-:W-:Y:S02]  /*54d0*/  @P0 FADD.FTZ R69, R69, R66 ;  /* 0x0000004245450221 */ /* 0x000fe40000010000 */
[-C--:B----4-:R-:W-:Y:S02]  /*54e0*/  FFMA.FTZ R71, R68, R67.reuse, R64 ;  /* 0x0000004344477223 */ /* 0x090fe40000010040 */
[C---:B------:R-:W-:Y:S01]  /*54f0*/  FMUL.FTZ R67, R70.reuse, R67 ;  /* 0x0000004346437220 */ /* 0x040fe20000410000 */
[----:B------:R-:W0:Y:S02]  /*5500*/  SHFL.UP PT, R75, R69, 0x8, RZ ;  /* 0x05000000454b7989 */ /* 0x000e2400000e00ff */
[----:B------:R-:W-:Y:S01]  /*5510*/  FSEL R70, R70, R71, !P0 ;  /* 0x0000004746467208 */ /* 0x000fe20004000000 */
[----:B------:R-:W-:Y:S01]  /*5520*/  @P0 FFMA.FTZ R68, R68, R65, -R67 ;  /* 0x0000004144440223 */ /* 0x000fe20000010843 */
[----:B------:R-:W2:Y:S01]  /*5530*/  SHFL.UP PT, R71, R73, 0x8, RZ ;  /* 0x0500000049477989 */ /* 0x000ea200000e00ff */
[----:B------:R-:W-:-:S03]  /*5540*/  ISETP.GE.AND P0, PT, R121, 0x8, PT ;  /* 0x000000087900780c */ /* 0x000fc60003f06270 */
[----:B------:R-:W3:Y:S04]  /*5550*/  SHFL.UP PT, R67, R68, 0x8, RZ ;  /* 0x0500000044437989 */ /* 0x000ee800000e00ff */
[----:B------:R-:W4:Y:S01]  /*5560*/  SHFL.UP PT, R65, R70, 0x8, RZ ;  /* 0x0500000046417989 */ /* 0x000f2200000e00ff */
[C---:B0-----:R-:W-:Y:S02]  /*5570*/  FMUL.FTZ R64, R70.reuse, R75 ;  /* 0x0000004b46407220 */ /* 0x041fe40000410000 */
[-C--:B--2---:R-:W-:Y:S02]  /*5580*/  FMUL.FTZ R66, R70, R71.reuse ;  /* 0x0000004746427220 */ /* 0x084fe40000410000 */
[C---:B------:R-:W-:Y:S02]  /*5590*/  FFMA.FTZ R72, R68.reuse, R71, -R64 ;  /* 0x0000004744487223 */ /* 0x040fe40000010840 */
[----:B------:R-:W-:-:S02]  /*55a0*/  FFMA.FTZ R74, R68, R75, R66 ;  /* 0x0000004b444a7223 */ /* 0x000fc40000010042 */
[C---:B---3--:R-:W-:Y:S02]  /*55b0*/  FMUL.FTZ R66, R70.reuse, R67 ;  /* 0x0000004346427220 */ /* 0x048fe40000410000 */
[-C--:B----4-:R-:W-:Y:S02]  /*55c0*/  FMUL.FTZ R64, R70, R65.reuse ;  /* 0x0000004146407220 */ /* 0x090fe40000410000 */
[----:B------:R-:W-:Y:S02]  /*55d0*/  FFMA.FTZ R65, R68, R65, R66 ;  /* 0x0000004144417223 */ /* 0x000fe40000010042 */
[----:B------:R-:W-:Y:S02]  /*55e0*/  @P0 FADD.FTZ R69, R69, R74 ;  /* 0x0000004a45450221 */ /* 0x000fe40000010000 */
[----:B------:R-:W-:Y:S01]  /*55f0*/  @P0 FADD.FTZ R73, R73, R72 ;  /* 0x0000004849490221 */ /* 0x000fe20000010000 */
[----:B------:R-:W-:Y:S01]  /*5600*/  FSEL R71, R70, R65, !P0 ;  /* 0x0000004146477208 */ /* 0x000fe20004000000 */
[----:B------:R-:W-:Y:S01]  /*5610*/  @P0 FFMA.FTZ R68, R68, R67, -R64 ;  /* 0x0000004344440223 */ /* 0x000fe20000010840 */
[----:B------:R-:W0:Y:S04]  /*5620*/  SHFL.UP PT, R66, R69, 0x10, RZ ;  /* 0x0600000045427989 */ /* 0x000e2800000e00ff */
[----:B------:R-:W2:Y:S01]  /*5630*/  SHFL.UP PT, R72, R73, 0x10, RZ ;  /* 0x0600000049487989 */ /* 0x000ea200000e00ff */
[----:B------:R-:W-:-:S03]  /*5640*/  MOV R74, R68 ;  /* 0x00000044004a7202 */ /* 0x000fc60000000f00 */
[----:B------:R-:W3:Y:S04]  /*5650*/  SHFL.UP PT, R70, R71, 0x10, RZ ;  /* 0x0600000047467989 */ /* 0x000ee800000e00ff */
[----:B------:R4:W1:Y:S02]  /*5660*/  SHFL.UP PT, R67, R68, 0x10, RZ ;  /* 0x0600000044437989 */ /* 0x00086400000e00ff */
[----:B----4-:R-:W-:Y:S02]  /*5670*/  MOV R68, R69 ;  /* 0x0000004500447202 */ /* 0x010fe40000000f00 */
.L_x_1025:
[----:B------:R-:W-:Y:S01]  /*5680*/  ISETP.GE.AND P0, PT, R121, 0x10, PT ;  /* 0x000000107900780c */ /* 0x000fe20003f06270 */
[-C--:B0-----:R-:W-:Y:S01]  /*5690*/  FMUL.FTZ R64, R66, R71.reuse ;  /* 0x0000004742407220 */ /* 0x081fe20000410000 */
[----:B------:R-:W-:Y:S01]  /*56a0*/  MOV R69, R74 ;  /* 0x0000004a00457202 */ /* 0x000fe20000000f00 */
[-C--:B-1----:R-:W-:Y:S02]  /*56b0*/  FMUL.FTZ R65, R67, R71.reuse ;  /* 0x0000004743417220 */ /* 0x082fe40000410000 */
[----:B--2---:R-:W-:-:S02]  /*56c0*/  FMUL.FTZ R74, R72, R71 ;  /* 0x00000047484a7220 */ /* 0x004fc40000410000 */
[-C--:B------:R-:W-:Y:S02]  /*56d0*/  FFMA.FTZ R64, R72, R69.reuse, -R64 ;  /* 0x0000004548407223 */ /* 0x080fe40000010840 */
[C---:B---3--:R-:W-:Y:S02]  /*56e0*/  FFMA.FTZ R72, R70.reuse, R69, R65 ;  /* 0x0000004546487223 */ /* 0x048fe40000010041 */
[----:B------:R-:W-:Y:S02]  /*56f0*/  FMUL.FTZ R70, R70, R71 ;  /* 0x0000004746467220 */ /* 0x000fe40000410000 */
[-C--:B------:R-:W-:Y:S02]  /*5700*/  FFMA.FTZ R65, R66, R69.reuse, R74 ;  /* 0x0000004542417223 */ /* 0x080fe4000001004a */
[----:B------:R-:W-:Y:S01]  /*5710*/  @P0 FFMA.FTZ R69, R67, R69, -R70 ;  /* 0x0000004543450223 */ /* 0x000fe20000010846 */
[----:B------:R-:W-:Y:S02]  /*5720*/  MOV R67, R73 ;  /* 0x0000004900437202 */ /* 0x000fe40000000f00 */
[----:B------:R-:W-:-:S02]  /*5730*/  MOV R70, R68 ;  /* 0x0000004400467202 */ /* 0x000fc40000000f00 */
[----:B------:R-:W-:Y:S01]  /*5740*/  FSEL R68, R71, R72, !P0 ;  /* 0x0000004847447208 */ /* 0x000fe20004000000 */
[----:B------:R-:W-:Y:S02]  /*5750*/  @P0 FADD.FTZ R67, R64, R67 ;  /* 0x0000004340430221 */ /* 0x000fe40000010000 */
[----:B------:R-:W-:Y:S01]  /*5760*/  @P0 FADD.FTZ R70, R65, R70 ;  /* 0x0000004641460221 */ /* 0x000fe20000010000 */
[----:B------:R-:W-:Y:S05]  /*5770*/  BRA.CONV ~URZ, `(.L_x_918) ;  /* 0x000000437f007947 */ /* 0x000fea000b800000 */
[----:B------:R-:W-:Y:S01]  /*5780*/  HFMA2.MMA R66, -RZ, RZ, 0, 1.847743988037109375e-06 ;  /* 0x0000001fff427435 */ /* 0x000fe200000001ff */
[----:B------:R-:W-:Y:S02]  /*5790*/  MOV R64, R69 ;  /* 0x0000004500407202 */ /* 0x000fe40000000f00 */
[----:B------:R-:W-:-:S03]  /*57a0*/  MOV R65, 0x57c0 ;  /* 0x000057c000417802 */ /* 0x000fc60000000f00 */
[----:B------:R-:W-:Y:S05]  /*57b0*/  CALL.REL.NOINC `($__internal_25_$__cuda_sm70_shflsync_idx_p) ;  /* 0x0000972000007944 */ /* 0x000fea0003c00000 */
.L_x_918:
[----:B------:R-:W-:Y:S05]  /*57c0*/  BRA.CONV ~URZ, `(.L_x_919) ;  /* 0x000000437f007947 */ /* 0x000fea000b800000 */
[----:B-1----:R-:W-:Y:S01]  /*57d0*/  HFMA2.MMA R66, -RZ, RZ, 0, 1.847743988037109375e-06 ;  /* 0x0000001fff427435 */ /* 0x002fe200000001ff */
[----:B------:R-:W-:Y:S02]  /*57e0*/  MOV R64, R68 ;  /* 0x0000004400407202 */ /* 0x000fe40000000f00 */
[----:B------:R-:W-:-:S03]  /*57f0*/  MOV R65, 0x5810 ;  /* 0x0000581000417802 */ /* 0x000fc60000000f00 */
[----:B0-2---:R-:W-:Y:S05]  /*5800*/  CALL.REL.NOINC `($__internal_25_$__cuda_sm70_shflsync_idx_p) ;  /* 0x000096d000007944 */ /* 0x005fea0003c00000 */
.L_x_919:
[----:B------:R-:W-:Y:S05]  /*5810*/  BRA.CONV ~URZ, `(.L_x_920) ;  /* 0x000000437f007947 */ /* 0x000fea000b800000 */
[----:B-1----:R-:W-:Y:S01]  /*5820*/  HFMA2.MMA R66, -RZ, RZ, 0, 1.847743988037109375e-06 ;  /* 0x0000001fff427435 */ /* 0x002fe200000001ff */
[----:B------:R-:W-:-:S02]  /*5830*/  MOV R64, R67 ;  /* 0x0000004300407202 */ /* 0x000fc40000000f00 */
[----:B------:R-:W-:-:S03]  /*5840*/  MOV R65, 0x5860 ;  /* 0x0000586000417802 */ /* 0x000fc60000000f00 */
[----:B0-2---:R-:W-:Y:S05]  /*5850*/  CALL.REL.NOINC `($__internal_25_$__cuda_sm70_shflsync_idx_p) ;  /* 0x0000968000007944 */ /* 0x005fea0003c00000 */
.L_x_920:
[----:B------:R-:W-:Y:S05]  /*5860*/  BRA.CONV ~URZ, `(.L_x_921) ;  /* 0x000000437f007947 */ /* 0x000fea000b800000 */
[----:B-1----:R-:W-:Y:S01]  /*5870*/  HFMA2.MMA R66, -RZ, RZ, 0, 1.847743988037109375e-06 ;  /* 0x0000001fff427435 */ /* 0x002fe200000001ff */
[----:B------:R-:W-:Y:S02]  /*5880*/  MOV R64, R70 ;  /* 0x0000004600407202 */ /* 0x000fe40000000f00 */
[----:B------:R-:W-:-:S03]  /*5890*/  MOV R65, 0x58b0 ;  /* 0x000058b000417802 */ /* 0x000fc60000000f00 */
[----:B0-2---:R-:W-:Y:S05]  /*58a0*/  CALL.REL.NOINC `($__internal_25_$__cuda_sm70_shflsync_idx_p) ;  /* 0x0000963000007944 */ /* 0x005fea0003c00000 */
.L_x_921:
[----:B------:R-:W-:Y:S05]  /*58b0*/  BRA.DIV ~URZ, `(.L_x_922) ;  /* 0x000085127f007947 */ /* 0x000fea000b800000 */
[----:B------:R3:W4:Y:S04]  /*58c0*/  SHFL.IDX PT, R72, R60, RZ, 0x1f ;  /* 0x00001fff3c487589 */ /* 0x00072800000e0000 */
[----:B------:R3:W2:Y:S04]  /*58d0*/  SHFL.IDX PT, R73, R61, RZ, 0x1f ;  /* 0x00001fff3d497589 */ /* 0x0006a800000e0000 */
[----:B------:R3:W1:Y:S04]  /*58e0*/  SHFL.IDX PT, R74, R62, RZ, 0x1f ;  /* 0x00001fff3e4a7589 */ /* 0x00066800000e0000 */
[----:B------:R3:W0:Y:S04]  /*58f0*/  SHFL.IDX PT, R75, R63, RZ, 0x1f ;  /* 0x00001fff3f4b7589 */ /* 0x00062800000e0000 */
[----:B------:R-:W0:Y:S04]  /*5900*/  SHFL.UP PT, R69, R69, 0x1, RZ ;  /* 0x0420000045457989 */ /* 0x000e2800000e00ff */
[----:B------:R-:W0:Y:S04]  /*5910*/  SHFL.UP PT, R68, R68, 0x1, RZ ;  /* 0x0420000044447989 */ /* 0x000e2800000e00ff */
[----:B------:R-:W0:Y:S04]  /*5920*/  SHFL.UP PT, R67, R67, 0x1, RZ ;  /* 0x0420000043437989 */ /* 0x000e2800000e00ff */
[----:B------:R-:W0:Y:S02]  /*5930*/  SHFL.UP PT, R70, R70, 0x1, RZ ;  /* 0x0420000046467989 */ /* 0x000e2400000e00ff */
.L_x_1026:
[----:B--234-:R-:W2:Y:S01]  /*5940*/  LDS.128 R60, [R213+0x8470] ;  /* 0x00847000d53c7984 */ /* 0x01cea20000000c00 */
[----:B01----:R-:W-:-:S04]  /*5950*/  FMUL.FTZ R64, R74, R68 ;  /* 0x000000444a407220 */ /* 0x003fc80000410000 */
[CC--:B------:R-:W-:Y:S02]  /*5960*/  FFMA.FTZ R65, R75.reuse, R69.reuse, R64 ;  /* 0x000000454b417223 */ /* 0x0c0fe40000010040 */
[-C--:B------:R-:W-:Y:S02]  /*5970*/  FMUL.FTZ R64, R75, R68.reuse ;  /* 0x000000444b407220 */ /* 0x080fe40000410000 */
[----:B------:R-:W-:Y:S02]  /*5980*/  @P1 FADD.FTZ R75, R65, R70 ;  /* 0x00000046414b1221 */ /* 0x000fe40000010000 */
[-C--:B------:R-:W-:Y:S02]  /*5990*/  FMUL.FTZ R65, R73, R68.reuse ;  /* 0x0000004449417220 */ /* 0x080fe40000410000 */
[----:B------:R-:W-:Y:S02]  /*59a0*/  FFMA.FTZ R64, R74, R69, -R64 ;  /* 0x000000454a407223 */ /* 0x000fe40000010840 */
[----:B------:R-:W-:-:S02]  /*59b0*/  FMUL.FTZ R68, R72, R68 ;  /* 0x0000004448447220 */ /* 0x000fc40000410000 */
[-C--:B------:R-:W-:Y:S02]  /*59c0*/  @P1 FFMA.FTZ R72, R72, R69.reuse, -R65 ;  /* 0x0000004548481223 */ /* 0x080fe40000010841 */
[----:B------:R-:W-:Y:S02]  /*59d0*/  @P1 FADD.FTZ R74, R64, R67 ;  /* 0x00000043404a1221 */ /* 0x000fe40000010000 */
[----:B------:R-:W-:-:S05]  /*59e0*/  @P1 FFMA.FTZ R73, R73, R69, R68 ;  /* 0x0000004549491223 */ /* 0x000fca0000010044 */
[----:B------:R0:W-:Y:S01]  /*59f0*/  STS.128 [R213+0x8470], R72 ;  /* 0x00847048d5007388 */ /* 0x0001e20000000c00 */
[C---:B--2---:R-:W-:Y:S02]  /*5a00*/  FMUL.FTZ R65, R61.reuse, R75 ;  /* 0x0000004b3d417220 */ /* 0x044fe40000410000 */
[CC--:B------:R-:W-:Y:S02]  /*5a10*/  FMUL.FTZ R68, R61.reuse, R74.reuse ;  /* 0x0000004a3d447220 */ /* 0x0c0fe40000410000 */
[----:B------:R-:W-:Y:S02]  /*5a20*/  FFMA.FTZ R214, R60, R74, -R65 ;  /* 0x0000004a3cd67223 */ /* 0x000fe40000010841 */
[----:B------:R-:W1:Y:S01]  /*5a30*/  LDS.128 R64, [R213+0x8480] ;  /* 0x00848000d5407984 */ /* 0x000e620000000c00 */
[C---:B------:R-:W-:Y:S02]  /*5a40*/  FMUL.FTZ R69, R61.reuse, R73 ;  /* 0x000000493d457220 */ /* 0x040fe40000410000 */
[----:B------:R-:W-:-:S02]  /*5a50*/  FMUL.FTZ R61, R61, R72 ;  /* 0x000000483d3d7220 */ /* 0x000fc40000410000 */
[C---:B0-----:R-:W-:Y:S02]  /*5a60*/  FFMA.FTZ R72, R60.reuse, R72, -R69 ;  /* 0x000000483c487223 */ /* 0x041fe40000010845 */
[C---:B------:R-:W-:Y:S02]  /*5a70*/  FFMA.FTZ R73, R60.reuse, R73, R61 ;  /* 0x000000493c497223 */ /* 0x040fe4000001003d */
[----:B------:R-:W-:Y:S02]  /*5a80*/  FFMA.FTZ R60, R60, R75, R68 ;  /* 0x0000004b3c3c7223 */ /* 0x000fe40000010044 */
[----:B------:R-:W0:Y:S01]  /*5a90*/  LDS.128 R68, [R213+0x8490] ;  /* 0x00849000d5447984 */ /* 0x000e220000000c00 */
[----:B------:R-:W-:Y:S02]  /*5aa0*/  FADD.FTZ R74, R62, R214 ;  /* 0x000000d63e4a7221 */ /* 0x000fe40000010000 */
[----:B------:R-:W-:-:S05]  /*5ab0*/  FADD.FTZ R75, R63, R60 ;  /* 0x0000003c3f4b7221 */ /* 0x000fca0000010000 */
[----:B------:R2:W-:Y:S01]  /*5ac0*/  STS.128 [R213+0x8480], R72 ;  /* 0x00848048d5007388 */ /* 0x0005e20000000c00 */
[CC--:B-1----:R-:W-:Y:S02]  /*5ad0*/  FMUL.FTZ R61, R65.reuse, R75.reuse ;  /* 0x0000004b413d7220 */ /* 0x0c2fe40000410000 */
[CC--:B------:R-:W-:Y:S02]  /*5ae0*/  FMUL.FTZ R60, R65.reuse, R74.reuse ;  /* 0x0000004a413c7220 */ /* 0x0c0fe40000410000 */
[C---:B------:R-:W-:Y:S02]  /*5af0*/  FFMA.FTZ R61, R64.reuse, R74, -R61 ;  /* 0x0000004a403d7223 */ /* 0x040fe4000001083d */
[----:B------:R-:W-:Y:S02]  /*5b00*/  FFMA.FTZ R60, R64, R75, R60 ;  /* 0x0000004b403c7223 */ /* 0x000fe4000001003c */
[----:B--2---:R-:W-:Y:S02]  /*5b10*/  FADD.FTZ R74, R66, R61 ;  /* 0x0000003d424a7221 */ /* 0x004fe40000010000 */
[----:B------:R-:W-:-:S02]  /*5b20*/  FMUL.FTZ R63, R65, R73 ;  /* 0x00000049413f7220 */ /* 0x000fc40000410000 */
[----:B------:R-:W-:Y:S02]  /*5b30*/  FADD.FTZ R75, R67, R60 ;  /* 0x0000003c434b7221 */ /* 0x000fe40000010000 */
[----:B------:R-:W-:Y:S02]  /*5b40*/  FMUL.FTZ R65, R65, R72 ;  /* 0x0000004841417220 */ /* 0x000fe40000410000 */
[C---:B0-----:R-:W-:Y:S02]  /*5b50*/  FMUL.FTZ R60, R69.reuse, R74 ;  /* 0x0000004a453c7220 */ /* 0x041fe40000410000 */
[C---:B------:R-:W-:Y:S02]  /*5b60*/  FFMA.FTZ R72, R64.reuse, R72, -R63 ;  /* 0x0000004840487223 */ /* 0x040fe4000001083f */
        /* <DEDUP_REMOVED lines=10> */
[----:B------:R-:W-:-:S05]  /*5c10*/  FADD.FTZ R71, R71, R62 ;  /* 0x0000003e47477221 */ /* 0x000fca0000010000 */
[----:B------:R0:W-:Y:S02]  /*5c20*/  STS.128 [R213+0x84a0], R68 ;  /* 0x0084a044d5007388 */ /* 0x0001e40000000c00 */
.L_x_915:
[----:B--2---:R-:W-:Y:S05]  /*5c30*/  BSYNC B0 ;  /* 0x0000000000007941 */ /* 0x004fea0003800000 */
.L_x_914:
[----:B------:R-:W-:Y:S01]  /*5c40*/  WARPSYNC 0xffffffff ;  /* 0xffffffff00007948 */ /* 0x000fe20003800000 */
[----:B------:R-:W-:Y:S02]  /*5c50*/  LOP3.LUT P0, RZ, R122, 0x1f, RZ, 0xc0, !PT ;  /* 0x0000001f7aff7812 */ /* 0x000fe4000780c0ff */
[CC--:B-1----:R-:W-:Y:S01]  /*5c60*/  FMUL.FTZ R61, R0.reuse, R95.reuse ;  /* 0x0000005f003d7220 */ /* 0x0c2fe20000410000 */
[----:B------:R-:W-:Y:S01]  /*5c70*/  BAR.SYNC.DEFER_BLOCKING 0x0 ;  /* 0x0000000000007b1d */ /* 0x000fe20000010000 */
[-C--:B------:R-:W-:Y:S01]  /*5c80*/  FMUL.FTZ R60, R0, -R94.reuse ;  /* 0x8000005e003c7220 */ /* 0x080fe20000410000 */
[----:B------:R-:W-:Y:S01]  /*5c90*/  USHF.L.U32 UR20, UR7, 0x4, URZ ;  /* 0x0000000407147899 */ /* 0x000fe2000800063f */
[C---:B------:R-:W-:Y:S02]  /*5ca0*/  FFMA.FTZ R61, R2.reuse, R94, -R61 ;  /* 0x0000005e023d7223 */ /* 0x040fe4000001083d */
[----:B------:R-:W-:Y:S01]  /*5cb0*/  FFMA.FTZ R60, R2, -R95, R60 ;  /* 0x8000005f023c7223 */ /* 0x000fe2000001003c */
[----:B------:R-:W-:Y:S01]  /*5cc0*/  BSSY B0, `(.L_x_923) ;  /* 0x00001dd000007945 */ /* 0x000fe20003800000 */
[C---:B------:R-:W-:Y:S02]  /*5cd0*/  FMUL.FTZ R63, R3.reuse, -R61 ;  /* 0x8000003d033f7220 */ /* 0x040fe40000410000 */
[----:B------:R-:W-:-:S02]  /*5ce0*/  FMUL.FTZ R62, R3, -R60 ;  /* 0x8000003c033e7220 */ /* 0x000fc40000410000 */
[----:B------:R-:W-:Y:S02]  /*5cf0*/  FFMA.FTZ R63, R4, R60, R63 ;  /* 0x0000003c043f7223 */ /* 0x000fe4000001003f */
[-C--:B------:R-:W-:Y:S02]  /*5d00*/  FMUL.FTZ R60, R0, R154.reuse ;  /* 0x0000009a003c7220 */ /* 0x080fe40000410000 */
[----:B------:R-:W-:Y:S02]  /*5d10*/  FFMA.FTZ R62, R4, R61, -R62 ;  /* 0x0000003d043e7223 */ /* 0x000fe4000001083e */
[C---:B------:R-:W-:Y:S02]  /*5d20*/  FMUL.FTZ R61, R2.reuse, R154 ;  /* 0x0000009a023d7220 */ /* 0x040fe40000410000 */
[-C--:B------:R-:W-:Y:S02]  /*5d30*/  FFMA.FTZ R60, R2, R153.reuse, -R60 ;  /* 0x00000099023c7223 */ /* 0x080fe4000001083c */
[----:B------:R-:W-:-:S02]  /*5d40*/  FFMA.FTZ R61, -R0, R153, -R61 ;  /* 0x00000099003d7223 */ /* 0x000fc4000001093d */
[----:B------:R-:W-:Y:S01]  /*5d50*/  FADD.FTZ R60, R123, R60 ;  /* 0x0000003c7b3c7221 */ /* 0x000fe20000010000 */
[----:B0-----:R-:W0:Y:S01]  /*5d60*/  LDS.64 R68, [R233.X16+0x8478] ;  /* 0x00847800e9447984 */ /* 0x001e22000000ca00 */
[----:B------:R-:W-:Y:S02]  /*5d70*/  FADD.FTZ R61, -R138, R61 ;  /* 0x0000003d8a3d7221 */ /* 0x000fe40000010100 */
[CC--:B------:R-:W-:Y:S02]  /*5d80*/  FMUL.FTZ R64, R3.reuse, -R60.reuse ;  /* 0x8000003c03407220 */ /* 0x0c0fe40000410000 */
[-C--:B------:R-:W-:Y:S02]  /*5d90*/  FMUL.FTZ R65, R3, -R61.reuse ;  /* 0x8000003d03417220 */ /* 0x080fe40000410000 */
[C---:B------:R-:W-:Y:S02]  /*5da0*/  FFMA.FTZ R64, R4.reuse, R61, R64 ;  /* 0x0000003d04407223 */ /* 0x040fe40000010040 */
[----:B------:R-:W-:-:S02]  /*5db0*/  FFMA.FTZ R65, R4, R60, -R65 ;  /* 0x0000003c04417223 */ /* 0x000fc40000010841 */
[----:B------:R-:W-:Y:S02]  /*5dc0*/  FMUL.FTZ R61, R5, -R63 ;  /* 0x8000003f053d7220 */ /* 0x000fe40000410000 */
[----:B------:R-:W-:Y:S02]  /*5dd0*/  FADD.FTZ R64, -R139, R64 ;  /* 0x000000408b407221 */ /* 0x000fe40000010100 */
[CC--:B------:R-:W-:Y:S02]  /*5de0*/  FMUL.FTZ R60, R5.reuse, -R62.reuse ;  /* 0x8000003e053c7220 */ /* 0x0c0fe40000410000 */
[----:B------:R-:W-:Y:S02]  /*5df0*/  FADD.FTZ R65, R124, R65 ;  /* 0x000000417c417221 */ /* 0x000fe40000010000 */
[----:B------:R-:W-:Y:S02]  /*5e00*/  FFMA.FTZ R61, R6, R62, -R61 ;  /* 0x0000003e063d7223 */ /* 0x000fe4000001083d */
[----:B------:R-:W-:-:S02]  /*5e10*/  FMUL.FTZ R62, R5, -R64 ;  /* 0x80000040053e7220 */ /* 0x000fc40000410000 */
[C---:B------:R-:W-:Y:S02]  /*5e20*/  FFMA.FTZ R60, R6.reuse, R63, R60 ;  /* 0x0000003f063c7223 */ /* 0x040fe4000001003c */
[-C--:B------:R-:W-:Y:S02]  /*5e30*/  FMUL.FTZ R63, R5, -R65.reuse ;  /* 0x80000041053f7220 */ /* 0x080fe40000410000 */
[C---:B------:R-:W-:Y:S02]  /*5e40*/  FFMA.FTZ R62, R6.reuse, R65, -R62 ;  /* 0x00000041063e7223 */ /* 0x040fe4000001083e */
[----:B------:R-:W-:Y:S02]  /*5e50*/  FFMA.FTZ R63, R6, R64, R63 ;  /* 0x00000040063f7223 */ /* 0x000fe4000001003f */
[----:B------:R-:W-:Y:S02]  /*5e60*/  FMUL.FTZ R65, R7, -R61 ;  /* 0x8000003d07417220 */ /* 0x000fe40000410000 */
[----:B------:R-:W-:-:S02]  /*5e70*/  FADD.FTZ R62, R125, R62 ;  /* 0x0000003e7d3e7221 */ /* 0x000fc40000010000 */
[CC--:B------:R-:W-:Y:S02]  /*5e80*/  FMUL.FTZ R64, R7.reuse, -R60.reuse ;  /* 0x8000003c07407220 */ /* 0x0c0fe40000410000 */
[----:B------:R-:W-:Y:S02]  /*5e90*/  FADD.FTZ R63, -R140, R63 ;  /* 0x0000003f8c3f7221 */ /* 0x000fe40000010100 */
[C---:B------:R-:W-:Y:S02]  /*5ea0*/  FFMA.FTZ R65, R8.reuse, R60, R65 ;  /* 0x0000003c08417223 */ /* 0x040fe40000010041 */
[C---:B------:R-:W-:Y:S02]  /*5eb0*/  FMUL.FTZ R60, R7.reuse, -R62 ;  /* 0x8000003e073c7220 */ /* 0x040fe40000410000 */
[----:B------:R-:W-:Y:S02]  /*5ec0*/  FFMA.FTZ R64, R8, R61, -R64 ;  /* 0x0000003d08407223 */ /* 0x000fe40000010840 */
[----:B------:R-:W-:-:S02]  /*5ed0*/  FMUL.FTZ R61, R7, -R63 ;  /* 0x8000003f073d7220 */ /* 0x000fc40000410000 */
[C---:B------:R-:W-:Y:S02]  /*5ee0*/  FFMA.FTZ R60, R8.reuse, R63, R60 ;  /* 0x0000003f083c7223 */ /* 0x040fe4000001003c */
[----:B------:R-:W-:Y:S02]  /*5ef0*/  FFMA.FTZ R61, R8, R62, -R61 ;  /* 0x0000003e083d7223 */ /* 0x000fe4000001083d */
[----:B------:R-:W-:Y:S02]  /*5f00*/  FMUL.FTZ R63, R9, -R65 ;  /* 0x80000041093f7220 */ /* 0x000fe40000410000 */
[----:B------:R-:W-:Y:S02]  /*5f10*/  FADD.FTZ R60, -R141, R60 ;  /* 0x0000003c8d3c7221 */ /* 0x000fe40000010100 */
[----:B------:R-:W-:Y:S02]  /*5f20*/  FMUL.FTZ R62, R9, -R64 ;  /* 0x80000040093e7220 */ /* 0x000fe40000410000 */
[----:B------:R-:W-:-:S02]  /*5f30*/  FADD.FTZ R61, R126, R61 ;  /* 0x0000003d7e3d7221 */ /* 0x000fc40000010000 */
[C---:B------:R-:W-:Y:S02]  /*5f40*/  FFMA.FTZ R63, R10.reuse, R64, -R63 ;  /* 0x000000400a3f7223 */ /* 0x040fe4000001083f */
[CC--:B------:R-:W-:Y:S02]  /*5f50*/  FMUL.FTZ R64, R9.reuse, -R60.reuse ;  /* 0x8000003c09407220 */ /* 0x0c0fe40000410000 */
[C---:B------:R-:W-:Y:S02]  /*5f60*/  FFMA.FTZ R62, R10.reuse, R65, R62 ;  /* 0x000000410a3e7223 */ /* 0x040fe4000001003e */
[-C--:B------:R-:W-:Y:S02]  /*5f70*/  FMUL.FTZ R65, R9, -R61.reuse ;  /* 0x8000003d09417220 */ /* 0x080fe40000410000 */
[C---:B------:R-:W-:Y:S02]  /*5f80*/  FFMA.FTZ R64, R10.reuse, R61, -R64 ;  /* 0x0000003d0a407223 */ /* 0x040fe40000010840 */
[----:B------:R-:W-:-:S02]  /*5f90*/  FFMA.FTZ R65, R10, R60, R65 ;  /* 0x0000003c0a417223 */ /* 0x000fc40000010041 */
[----:B------:R-:W-:Y:S02]  /*5fa0*/  FMUL.FTZ R61, R11, -R63 ;  /* 0x8000003f0b3d7220 */ /* 0x000fe40000410000 */
[----:B------:R-:W-:Y:S02]  /*5fb0*/  FADD.FTZ R64, R127, R64 ;  /* 0x000000407f407221 */ /* 0x000fe40000010000 */
[CC--:B------:R-:W-:Y:S02]  /*5fc0*/  FMUL.FTZ R60, R11.reuse, -R62.reuse ;  /* 0x8000003e0b3c7220 */ /* 0x0c0fe40000410000 */
[----:B------:R-:W-:Y:S02]  /*5fd0*/  FADD.FTZ R65, -R142, R65 ;  /* 0x000000418e417221 */ /* 0x000fe40000010100 */
[----:B------:R-:W-:Y:S02]  /*5fe0*/  FFMA.FTZ R61, R12, R62, R61 ;  /* 0x0000003e0c3d7223 */ /* 0x000fe4000001003d */
[----:B------:R-:W-:-:S02]  /*5ff0*/  FMUL.FTZ R62, R11, -R64 ;  /* 0x800000400b3e7220 */ /* 0x000fc40000410000 */
[C---:B------:R-:W-:Y:S02]  /*6000*/  FFMA.FTZ R60, R12.reuse, R63, -R60 ;  /* 0x0000003f0c3c7223 */ /* 0x040fe4000001083c */
[-C--:B------:R-:W-:Y:S02]  /*6010*/  FMUL.FTZ R63, R11, -R65.reuse ;  /* 0x800000410b3f7220 */ /* 0x080fe40000410000 */
[C---:B------:R-:W-:Y:S02]  /*6020*/  FFMA.FTZ R62, R12.reuse, R65, R62 ;  /* 0x000000410c3e7223 */ /* 0x040fe4000001003e */
[----:B------:R-:W-:Y:S02]  /*6030*/  FFMA.FTZ R63, R12, R64, -R63 ;  /* 0x000000400c3f7223 */ /* 0x000fe4000001083f */
[----:B------:R-:W-:Y:S02]  /*6040*/  FMUL.FTZ R65, R13, -R61 ;  /* 0x8000003d0d417220 */ /* 0x000fe40000410000 */
[----:B------:R-:W-:-:S02]  /*6050*/  FADD.FTZ R62, -R143, R62 ;  /* 0x0000003e8f3e7221 */ /* 0x000fc40000010100 */
[CC--:B------:R-:W-:Y:S02]  /*6060*/  FMUL.FTZ R64, R13.reuse, -R60.reuse ;  /* 0x8000003c0d407220 */ /* 0x0c0fe40000410000 */
[----:B------:R-:W-:Y:S02]  /*6070*/  FADD.FTZ R63, R128, R63 ;  /* 0x0000003f803f7221 */ /* 0x000fe40000010000 */
[C---:B------:R-:W-:Y:S02]  /*6080*/  FFMA.FTZ R65, R14.reuse, R60, -R65 ;  /* 0x0000003c0e417223 */ /* 0x040fe40000010841 */
[C---:B------:R-:W-:Y:S02]  /*6090*/  FMUL.FTZ R60, R13.reuse, -R62 ;  /* 0x8000003e0d3c7220 */ /* 0x040fe40000410000 */
[----:B------:R-:W-:Y:S02]  /*60a0*/  FFMA.FTZ R64, R14, R61, R64 ;  /* 0x0000003d0e407223 */ /* 0x000fe40000010040 */
[----:B------:R-:W-:-:S02]  /*60b0*/  FMUL.FTZ R61, R13, -R63 ;  /* 0x8000003f0d3d7220 */ /* 0x000fc40000410000 */
[C---:B------:R-:W-:Y:S02]  /*60c0*/  FFMA.FTZ R60, R14.reuse, R63, -R60 ;  /* 0x0000003f0e3c7223 */ /* 0x040fe4000001083c */
[----:B------:R-:W-:Y:S02]  /*60d0*/  FFMA.FTZ R61, R14, R62, R61 ;  /* 0x0000003e0e3d7223 */ /* 0x000fe4000001003d */
[----:B------:R-:W-:Y:S02]  /*60e0*/  FMUL.FTZ R63, R15, -R65 ;  /* 0x800000410f3f7220 */ /* 0x000fe40000410000 */
[----:B------:R-:W-:Y:S02]  /*60f0*/  FADD.FTZ R60, R129, R60 ;  /* 0x0000003c813c7221 */ /* 0x000fe40000010000 */
[----:B------:R-:W-:Y:S02]  /*6100*/  FMUL.FTZ R62, R15, -R64 ;  /* 0x800000400f3e7220 */ /* 0x000fe40000410000 */
[----:B------:R-:W-:-:S02]  /*6110*/  FADD.FTZ R61, -R144, R61 ;  /* 0x0000003d903d7221 */ /* 0x000fc40000010100 */
[C---:B------:R-:W-:Y:S02]  /*6120*/  FFMA.FTZ R63, R16.reuse, R64, R63 ;  /* 0x00000040103f7223 */ /* 0x040fe4000001003f */
[CC--:B------:R-:W-:Y:S02]  /*6130*/  FMUL.FTZ R64, R15.reuse, -R60.reuse ;  /* 0x8000003c0f407220 */ /* 0x0c0fe40000410000 */
[C---:B------:R-:W-:Y:S02]  /*6140*/  FFMA.FTZ R62, R16.reuse, R65, -R62 ;  /* 0x00000041103e7223 */ /* 0x040fe4000001083e */
        /* <DEDUP_REMOVED lines=53> */
[C---:B------:R-:W-:Y:S02]  /*64a0*/  FMUL.FTZ R64, R27.reuse, -R61 ;  /* 0x8000003d1b407220 */ /* 0x040fe40000410000 */
[-C--:B------:R-:W-:Y:S02]  /*64b0*/  FMUL.FTZ R62, R27, -R65.reuse ;  /* 0x800000411b3e7220 */ /* 0x080fe40000410000 */
[----:B------:R-:W-:Y:S02]  /*64c0*/  FADD.FTZ R60, R135, R60 ;  /* 0x0000003c873c7221 */ /* 0x000fe40000010000 */
[----:B------:R-:W-:-:S02]  /*64d0*/  FFMA.FTZ R64, R28, R65, -R64 ;  /* 0x000000411c407223 */ /* 0x000fc40000010840 */
[----:B------:R-:W-:Y:S02]  /*64e0*/  FFMA.FTZ R65, R28, R61, R62 ;  /* 0x0000003d1c417223 */ /* 0x000fe4000001003e */
[----:B------:R-:W-:Y:S02]  /*64f0*/  FADD.FTZ R67, -R150, R67 ;  /* 0x0000004396437221 */ /* 0x000fe40000010100 */
[CC--:B------:R-:W-:Y:S02]  /*6500*/  FMUL.FTZ R62, R27.reuse, -R60.reuse ;  /* 0x8000003c1b3e7220 */ /* 0x0c0fe40000410000 */
[-C--:B------:R-:W-:Y:S02]  /*6510*/  FMUL.FTZ R61, R27, -R67.reuse ;  /* 0x800000431b3d7220 */ /* 0x080fe40000410000 */
[C---:B------:R-:W-:Y:S02]  /*6520*/  FFMA.FTZ R62, R28.reuse, R67, R62 ;  /* 0x000000431c3e7223 */ /* 0x040fe4000001003e */
[----:B------:R-:W-:-:S02]  /*6530*/  FFMA.FTZ R61, R28, R60, -R61 ;  /* 0x0000003c1c3d7223 */ /* 0x000fc4000001083d */
[----:B------:R-:W-:Y:S02]  /*6540*/  FADD.FTZ R62, -R151, R62 ;  /* 0x0000003e973e7221 */ /* 0x000fe40000010100 */
[----:B------:R-:W-:Y:S02]  /*6550*/  FADD.FTZ R61, R136, R61 ;  /* 0x0000003d883d7221 */ /* 0x000fe40000010000 */
[----:B------:R-:W-:Y:S02]  /*6560*/  FMUL.FTZ R60, R29, -R62 ;  /* 0x8000003e1d3c7220 */ /* 0x000fe40000410000 */
[C---:B0-----:R-:W-:Y:S02]  /*6570*/  FMUL.FTZ R70, R77.reuse, R68 ;  /* 0x000000444d467220 */ /* 0x041fe40000410000 */
[----:B------:R-:W-:Y:S01]  /*6580*/  FFMA.FTZ R66, R30, R61, -R60 ;  /* 0x0000003d1e427223 */ /* 0x000fe2000001083c */
[----:B------:R-:W-:Y:S01]  /*6590*/  MOV R60, UR33 ;  /* 0x00000021003c7c02 */ /* 0x000fe20008000f00 */
[----:B------:R-:W-:-:S02]  /*65a0*/  FMUL.FTZ R77, R77, R69 ;  /* 0x000000454d4d7220 */ /* 0x000fc40000410000 */
[----:B------:R-:W-:Y:S01]  /*65b0*/  FFMA.FTZ R70, R76, R69, R70 ;  /* 0x000000454c467223 */ /* 0x000fe20000010046 */
[----:B------:R-:W-:Y:S01]  /*65c0*/  ISETP.GE.OR P0, PT, R60, c[0x0][0x174], P0 ;  /* 0x00005d003c007a0c */ /* 0x000fe20000706670 */
[C---:B------:R-:W-:Y:S02]  /*65d0*/  FMUL.FTZ R63, R29.reuse, -R61 ;  /* 0x8000003d1d3f7220 */ /* 0x040fe40000410000 */
[----:B------:R-:W-:Y:S02]  /*65e0*/  FMUL.FTZ R60, R29, -R64 ;  /* 0x800000401d3c7220 */ /* 0x000fe40000410000 */
[----:B------:R-:W-:Y:S02]  /*65f0*/  FFMA.FTZ R77, R76, R68, -R77 ;  /* 0x000000444c4d7223 */ /* 0x000fe4000001084d */
[----:B------:R-:W-:Y:S02]  /*6600*/  FADD.FTZ R213, R79, R70 ;  /* 0x000000464fd57221 */ /* 0x000fe40000010000 */
[----:B------:R-:W-:-:S02]  /*6610*/  FMUL.FTZ R61, R29, -R65 ;  /* 0x800000411d3d7220 */ /* 0x000fc40000410000 */
[C---:B------:R-:W-:Y:S02]  /*6620*/  FFMA.FTZ R63, R30.reuse, R62, R63 ;  /* 0x0000003e1e3f7223 */ /* 0x040fe4000001003f */
[----:B------:R-:W-:Y:S01]  /*6630*/  FFMA.FTZ R65, R30, R65, R60 ;  /* 0x000000411e417223 */ /* 0x000fe2000001003c */
[----:B------:R-:W-:Y:S01]  /*6640*/  HFMA2.MMA R60, -RZ, RZ, 1.875, 0 ;  /* 0x3f800000ff3c7435 */ /* 0x000fe200000001ff */
[----:B------:R-:W-:Y:S02]  /*6650*/  FADD.FTZ R214, R78, R77 ;  /* 0x0000004d4ed67221 */ /* 0x000fe40000010000 */
[----:B------:R-:W-:Y:S02]  /*6660*/  FMUL.FTZ R69, R29, R213 ;  /* 0x000000d51d457220 */ /* 0x000fe40000410000 */
[----:B------:R-:W-:Y:S01]  /*6670*/  FFMA.FTZ R64, R30, R64, -R61 ;  /* 0x000000401e407223 */ /* 0x000fe2000001083d */
[----:B------:R-:W-:Y:S01]  /*6680*/  MOV R61, RZ ;  /* 0x000000ff003d7202 */ /* 0x000fe20000000f00 */
[----:B------:R-:W-:-:S02]  /*6690*/  FADD.FTZ R67, -R152, R63 ;  /* 0x0000003f98437221 */ /* 0x000fc40000010100 */
[----:B------:R-:W-:Y:S01]  /*66a0*/  CS2R R62, SRZ ;  /* 0x00000000003e7805 */ /* 0x000fe2000001ff00 */
[-C--:B------:R-:W-:Y:S02]  /*66b0*/  FFMA.FTZ R69, R30, R214.reuse, -R69 ;  /* 0x000000d61e457223 */ /* 0x080fe40000010845 */
[----:B------:R-:W-:Y:S02]  /*66c0*/  FMUL.FTZ R68, R29, R214 ;  /* 0x000000d61d447220 */ /* 0x000fe40000410000 */
[----:B------:R-:W-:Y:S01]  /*66d0*/  FADD.FTZ R66, R137, R66 ;  /* 0x0000004289427221 */ /* 0x000fe20000010000 */
[----:B------:R-:W0:Y:S01]  /*66e0*/  @!P0 LDS.128 R60, [UR20+0xac80] ;  /* 0x00ac8014ff3c8984 */ /* 0x000e220008000c00 */
[----:B------:R-:W-:Y:S01]  /*66f0*/  FADD.FTZ R168, R168, R69 ;  /* 0x00000045a8a87221 */ /* 0x000fe20000010000 */
[----:B------:R-:W-:Y:S01]  /*6700*/  ISETP.GT.U32.AND P0, PT, R122, 0x1f, PT ;  /* 0x0000001f7a00780c */ /* 0x000fe20003f04070 */
[----:B------:R-:W-:Y:S01]  /*6710*/  FFMA.FTZ R68, R30, R213, R68 ;  /* 0x000000d51e447223 */ /* 0x000fe20000010044 */
[----:B------:R1:W-:Y:S03]  /*6720*/  STS.128 [R233.X16+0x8e80], R64 ;  /* 0x008e8040e9007388 */ /* 0x0003e6000000cc00 */
[----:B------:R-:W-:-:S02]  /*6730*/  FADD.FTZ R167, R167, R68 ;  /* 0x00000044a7a77221 */ /* 0x000fc40000010000 */
[----:B-1----:R-:W-:-:S04]  /*6740*/  FMUL.FTZ R64, R27, R168 ;  /* 0x000000a81b407220 */ /* 0x002fc80000410000 */
[----:B------:R-:W-:-:S04]  /*6750*/  FFMA.FTZ R65, R28, R167, R64 ;  /* 0x000000a71c417223 */ /* 0x000fc80000010040 */
[----:B------:R-:W-:Y:S02]  /*6760*/  FADD.FTZ R170, R170, R65 ;  /* 0x00000041aaaa7221 */ /* 0x000fe40000010000 */
[----:B------:R-:W-:-:S04]  /*6770*/  FMUL.FTZ R65, R27, R167 ;  /* 0x000000a71b417220 */ /* 0x000fc80000410000 */
[----:B------:R-:W-:-:S04]  /*6780*/  FFMA.FTZ R64, R28, R168, -R65 ;  /* 0x000000a81c407223 */ /* 0x000fc80000010841 */
[----:B------:R-:W-:Y:S02]  /*6790*/  FADD.FTZ R169, R169, R64 ;  /* 0x00000040a9a97221 */ /* 0x000fe40000010000 */
[----:B------:R-:W-:-:S04]  /*67a0*/  FMUL.FTZ R64, R25, R170 ;  /* 0x000000aa19407220 */ /* 0x000fc80000410000 */
[----:B------:R-:W-:-:S04]  /*67b0*/  FFMA.FTZ R65, R26, R169, -R64 ;  /* 0x000000a91a417223 */ /* 0x000fc80000010840 */
[----:B------:R-:W-:Y:S02]  /*67c0*/  FADD.FTZ R172, R172, R65 ;  /* 0x00000041acac7221 */ /* 0x000fe40000010000 */
[----:B------:R-:W-:-:S04]  /*67d0*/  FMUL.FTZ R65, R25, R169 ;  /* 0x000000a919417220 */ /* 0x000fc80000410000 */
[----:B------:R-:W-:-:S04]  /*67e0*/  FFMA.FTZ R64, R26, R170, R65 ;  /* 0x000000aa1a407223 */ /* 0x000fc80000010041 */
[----:B------:R-:W-:Y:S02]  /*67f0*/  FADD.FTZ R171, R171, R64 ;  /* 0x00000040abab7221 */ /* 0x000fe40000010000 */
[----:B------:R-:W-:-:S04]  /*6800*/  FMUL.FTZ R64, R23, R172 ;  /* 0x000000ac17407220 */ /* 0x000fc80000410000 */
        /* <DEDUP_REMOVED lines=35> */
[CC--:B------:R-:W-:Y:S02]  /*6a40*/  FMUL.FTZ R64, R11.reuse, R184.reuse ;  /* 0x000000b80b407220 */ /* 0x0c0fe40000410000 */
[-C--:B------:R-:W-:Y:S02]  /*6a50*/  FMUL.FTZ R65, R11, R183.reuse ;  /* 0x000000b70b417220 */ /* 0x080fe40000410000 */
[C---:B------:R-:W-:Y:S02]  /*6a60*/  FFMA.FTZ R64, R12.reuse, R183, R64 ;  /* 0x000000b70c407223 */ /* 0x040fe40000010040 */
[----:B------:R-:W-:Y:S02]  /*6a70*/  FFMA.FTZ R65, R12, R184, -R65 ;  /* 0x000000b80c417223 */ /* 0x000fe40000010841 */
[----:B------:R-:W-:-:S02]  /*6a80*/  FADD.FTZ R185, R185, R64 ;  /* 0x00000040b9b97221 */ /* 0x000fc40000010000 */
[----:B------:R-:W-:Y:S02]  /*6a90*/  FADD.FTZ R186, R186, R65 ;  /* 0x00000041baba7221 */ /* 0x000fe40000010000 */
[CC--:B------:R-:W-:Y:S02]  /*6aa0*/  FMUL.FTZ R65, R9.reuse, R185.reuse ;  /* 0x000000b909417220 */ /* 0x0c0fe40000410000 */
[-C--:B------:R-:W-:Y:S02]  /*6ab0*/  FMUL.FTZ R64, R9, R186.reuse ;  /* 0x000000ba09407220 */ /* 0x080fe40000410000 */
[C---:B------:R-:W-:Y:S02]  /*6ac0*/  FFMA.FTZ R65, R10.reuse, R186, -R65 ;  /* 0x000000ba0a417223 */ /* 0x040fe40000010841 */
[----:B------:R-:W-:Y:S02]  /*6ad0*/  FFMA.FTZ R64, R10, R185, R64 ;  /* 0x000000b90a407223 */ /* 0x000fe40000010040 */
[----:B------:R-:W-:-:S02]  /*6ae0*/  FADD.FTZ R188, R188, R65 ;  /* 0x00000041bcbc7221 */ /* 0x000fc40000010000 */
[----:B------:R-:W-:Y:S02]  /*6af0*/  FADD.FTZ R187, R187, R64 ;  /* 0x00000040bbbb7221 */ /* 0x000fe40000010000 */
[CC--:B------:R-:W-:Y:S02]  /*6b00*/  FMUL.FTZ R64, R7.reuse, R188.reuse ;  /* 0x000000bc07407220 */ /* 0x0c0fe40000410000 */
[-C--:B------:R-:W-:Y:S02]  /*6b10*/  FMUL.FTZ R65, R7, R187.reuse ;  /* 0x000000bb07417220 */ /* 0x080fe40000410000 */
[C---:B------:R-:W-:Y:S02]  /*6b20*/  FFMA.FTZ R64, R8.reuse, R187, R64 ;  /* 0x000000bb08407223 */ /* 0x040fe40000010040 */
[----:B------:R-:W-:Y:S02]  /*6b30*/  FFMA.FTZ R65, R8, R188, -R65 ;  /* 0x000000bc08417223 */ /* 0x000fe40000010841 */
[----:B------:R-:W-:-:S02]  /*6b40*/  FADD.FTZ R189, R189, R64 ;  /* 0x00000040bdbd7221 */ /* 0x000fc40000010000 */
        /* <DEDUP_REMOVED lines=18> */
[----:B------:R-:W-:Y:S01]  /*6c70*/  FADD.FTZ R195, R195, R64 ;  /* 0x00000040c3c37221 */ /* 0x000fe20000010000 */
        /* <DEDUP_REMOVED lines=8> */
[----:B------:R-:W-:Y:S02]  /*6d00*/  FFMA.FTZ R70, R64, R71, R72 ;  /* 0x0000004740467223 */ /* 0x000fe40000010048 */
[----:B------:R-:W0:Y:S01]  /*6d10*/  LDS.128 R72, [R234+0x8e90] ;  /* 0x008e9000ea487984 */ /* 0x000e220000000c00 */
[----:B------:R-:W-:Y:S02]  /*6d20*/  FMUL.FTZ R71, R65, R69 ;  /* 0x0000004541477220 */ /* 0x000fe40000410000 */
[----:B------:R-:W-:Y:S02]  /*6d30*/  FADD.FTZ R67, R67, R70 ;  /* 0x0000004643437221 */ /* 0x000fe40000010000 */
[-C--:B------:R-:W-:Y:S02]  /*6d40*/  FMUL.FTZ R70, R65, R68.reuse ;  /* 0x0000004441467220 */ /* 0x080fe40000410000 */
[----:B------:R-:W-:Y:S02]  /*6d50*/  FADD.FTZ R66, R66, R77 ;  /* 0x0000004d42427221 */ /* 0x000fe40000010000 */
[----:B------:R-:W-:-:S02]  /*6d60*/  FFMA.FTZ R68, R64, R68, -R71 ;  /* 0x0000004440447223 */ /* 0x000fc40000010847 */
[----:B------:R-:W-:Y:S02]  /*6d70*/  FFMA.FTZ R70, R64, R69, R70 ;  /* 0x0000004540467223 */ /* 0x000fe40000010046 */
[CC--:B0-----:R-:W-:Y:S02]  /*6d80*/  FMUL.FTZ R64, R73.reuse, R66.reuse ;  /* 0x0000004249407220 */ /* 0x0c1fe40000410000 */
[CC--:B------:R-:W-:Y:S02]  /*6d90*/  FMUL.FTZ R69, R73.reuse, R67.reuse ;  /* 0x0000004349457220 */ /* 0x0c0fe40000410000 */
[C---:B------:R-:W-:Y:S02]  /*6da0*/  FFMA.FTZ R76, R72.reuse, R67, R64 ;  /* 0x00000043484c7223 */ /* 0x040fe40000010040 */
[----:B------:R-:W-:Y:S02]  /*6db0*/  FFMA.FTZ R69, R72, R66, -R69 ;  /* 0x0000004248457223 */ /* 0x000fe40000010845 */
[----:B------:R-:W0:Y:S01]  /*6dc0*/  LDS.128 R64, [R234+0x8e80] ;  /* 0x008e8000ea407984 */ /* 0x000e220000000c00 */
[----:B------:R-:W-:-:S02]  /*6dd0*/  FMUL.FTZ R71, R73, R70 ;  /* 0x0000004649477220 */ /* 0x000fc40000410000 */
[----:B------:R-:W-:Y:S02]  /*6de0*/  FADD.FTZ R75, R75, R76 ;  /* 0x0000004c4b4b7221 */ /* 0x000fe40000010000 */
[-C--:B------:R-:W-:Y:S02]  /*6df0*/  FMUL.FTZ R73, R73, R68.reuse ;  /* 0x0000004449497220 */ /* 0x080fe40000410000 */
[----:B------:R-:W-:Y:S02]  /*6e00*/  FFMA.FTZ R68, R72, R68, -R71 ;  /* 0x0000004448447223 */ /* 0x000fe40000010847 */
[----:B------:R-:W-:Y:S02]  /*6e10*/  FADD.FTZ R69, R74, R69 ;  /* 0x000000454a457221 */ /* 0x000fe40000010000 */
[----:B------:R-:W-:Y:S02]  /*6e20*/  FFMA.FTZ R70, R72, R70, R73 ;  /* 0x0000004648467223 */ /* 0x000fe40000010049 */
[----:B0-----:R-:W-:-:S02]  /*6e30*/  FMUL.FTZ R71, R65, R75 ;  /* 0x0000004b41477220 */ /* 0x001fc40000410000 */
[C---:B------:R-:W-:Y:S02]  /*6e40*/  FMUL.FTZ R73, R65.reuse, R70 ;  /* 0x0000004641497220 */ /* 0x040fe40000410000 */
[CC--:B------:R-:W-:Y:S02]  /*6e50*/  FFMA.FTZ R71, R64.reuse, R69.reuse, -R71 ;  /* 0x0000004540477223 */ /* 0x0c0fe40000010847 */
[C---:B------:R-:W-:Y:S02]  /*6e60*/  FMUL.FTZ R69, R65.reuse, R69 ;  /* 0x0000004541457220 */ /* 0x040fe40000410000 */
[-C--:B------:R-:W-:Y:S02]  /*6e70*/  FMUL.FTZ R65, R65, R68.reuse ;  /* 0x0000004441417220 */ /* 0x080fe40000410000 */
[C---:B------:R-:W-:Y:S02]  /*6e80*/  FFMA.FTZ R73, R64.reuse, R68, -R73 ;  /* 0x0000004440497223 */ /* 0x040fe40000010849 */
[----:B------:R-:W-:Y:S01]  /*6e90*/  FFMA.FTZ R68, R64, R70, R65 ;  /* 0x0000004640447223 */ /* 0x000fe20000010041 */
[----:B------:R-:W-:Y:S01]  /*6ea0*/  LOP3.LUT R65, R122, 0x1f, RZ, 0xc0, !PT ;  /* 0x0000001f7a417812 */ /* 0x000fe200078ec0ff */
[----:B------:R-:W-:-:S02]  /*6eb0*/  FFMA.FTZ R64, R64, R75, R69 ;  /* 0x0000004b40407223 */ /* 0x000fc40000010045 */
[----:B------:R-:W-:Y:S01]  /*6ec0*/  FADD.FTZ R69, R66, R71 ;  /* 0x0000004742457221 */ /* 0x000fe20000010000 */
[----:B------:R-:W-:Y:S01]  /*6ed0*/  ISETP.NE.AND P0, PT, R65, 0x1f, PT ;  /* 0x0000001f4100780c */ /* 0x000fe20003f05270 */
[----:B------:R-:W-:Y:S01]  /*6ee0*/  FADD.FTZ R67, R67, R64 ;  /* 0x0000004043437221 */ /* 0x000fe20000010000 */
[----:B------:R-:W-:Y:S01]  /*6ef0*/  MOV R74, R68 ;  /* 0x00000044004a7202 */ /* 0x000fe20000000f00 */
[----:B------:R-:W-:Y:S08]  /*6f00*/  BRA.DIV ~URZ, `(.L_x_925) ;  /* 0x000071d27f007947 */ /* 0x000ff0000b800000 */
[----:B------:R0:W1:Y:S02]  /*6f10*/  SHFL.DOWN PT, R70, R73, 0x1, 0x1f ;  /* 0x08201f0049467f89 */ /* 0x00006400000e0000 */
.L_x_1027:
[----:B------:R-:W-:Y:S05]  /*6f20*/  BRA.DIV ~URZ, `(.L_x_926) ;  /* 0x000072327f007947 */ /* 0x000fea000b800000 */
[----:B------:R-:W2:Y:S04]  /*6f30*/  SHFL.DOWN PT, R68, R68, 0x1, 0x1f ;  /* 0x08201f0044447f89 */ /* 0x000ea800000e0000 */
[----:B------:R3:W4:Y:S04]  /*6f40*/  SHFL.DOWN PT, R71, R69, 0x1, 0x1f ;  /* 0x08201f0045477f89 */ /* 0x00072800000e0000 */
[----:B------:R3:W0:Y:S02]  /*6f50*/  SHFL.DOWN PT, R66, R67, 0x1, 0x1f ;  /* 0x08201f0043427f89 */ /* 0x00062400000e0000 */
.L_x_1028:
        /* <DEDUP_REMOVED lines=13> */
.L_x_928:
[----:B------:R-:W-:Y:S05]  /*7030*/  BSYNC B1 ;  /* 0x0000000000017941 */ /* 0x000fea0003800000 */
.L_x_927:
[----:B------:R-:W-:-:S04]  /*7040*/  LOP3.LUT R64, R122, 0x1f, RZ, 0xc0, !PT ;  /* 0x0000001f7a407812 */ /* 0x000fc800078ec0ff */
[----:B------:R-:W-:Y:S01]  /*7050*/  ISETP.GT.U32.AND P0, PT, R64, 0x1d, PT ;  /* 0x0000001d4000780c */ /* 0x000fe20003f04070 */
[----:B------:R-:W-:Y:S05]  /*7060*/  BRA.DIV ~URZ, `(.L_x_929) ;  /* 0x000072427f007947 */ /* 0x000fea000b800000 */
[----:B--2---:R2:W3:Y:S04]  /*7070*/  SHFL.DOWN PT, R68, R73, 0x2, 0x1f ;  /* 0x08401f0049447f89 */ /* 0x0044e800000e0000 */
[----:B-1----:R2:W1:Y:S04]  /*7080*/  SHFL.DOWN PT, R70, R74, 0x2, 0x1f ;  /* 0x08401f004a467f89 */ /* 0x00246800000e0000 */
[----:B----4-:R2:W4:Y:S04]  /*7090*/  SHFL.DOWN PT, R71, R69, 0x2, 0x1f ;  /* 0x08401f0045477f89 */ /* 0x01052800000e0000 */
[----:B0-----:R2:W0:Y:S02]  /*70a0*/  SHFL.DOWN PT, R66, R67, 0x2, 0x1f ;  /* 0x08401f0043427f89 */ /* 0x00142400000e0000 */
.L_x_1029:
[----:B------:R-:W-:Y:S01]  /*70b0*/  BSSY B1, `(.L_x_930) ;  /* 0x000000d000017945 */ /* 0x000fe20003800000 */
[----:B------:R-:W-:Y:S05]  /*70c0*/  @P0 BRA `(.L_x_931) ;  /* 0x000000b000000947 */ /* 0x000fea0003800000 */
[C---:B0-----:R-:W-:Y:S02]  /*70d0*/  FMUL.FTZ R64, R74.reuse, R66 ;  /* 0x000000424a407220 */ /* 0x041fe40000410000 */
[----:B----4-:R-:W-:-:S02]  /*70e0*/  FMUL.FTZ R65, R74, R71 ;  /* 0x000000474a417220 */ /* 0x010fc40000410000 */
[C---:B------:R-:W-:Y:S02]  /*70f0*/  FFMA.FTZ R72, R73.reuse, R71, -R64 ;  /* 0x0000004749487223 */ /* 0x040fe40000010840 */
[C---:B-1----:R-:W-:Y:S02]  /*7100*/  FMUL.FTZ R64, R74.reuse, R70 ;  /* 0x000000464a407220 */ /* 0x042fe40000410000 */
[-C--:B--23--:R-:W-:Y:S02]  /*7110*/  FMUL.FTZ R74, R74, R68.reuse ;  /* 0x000000444a4a7220 */ /* 0x08cfe40000410000 */
[C---:B------:R-:W-:Y:S02]  /*7120*/  FFMA.FTZ R64, R73.reuse, R68, -R64 ;  /* 0x0000004449407223 */ /* 0x040fe40000010840 */
[C---:B------:R-:W-:Y:S02]  /*7130*/  FFMA.FTZ R66, R73.reuse, R66, R65 ;  /* 0x0000004249427223 */ /* 0x040fe40000010041 */
[----:B------:R-:W-:Y:S01]  /*7140*/  FFMA.FTZ R74, R73, R70, R74 ;  /* 0x00000046494a7223 */ /* 0x000fe2000001004a */
[----:B------:R-:W-:Y:S01]  /*7150*/  MOV R73, R64 ;  /* 0x0000004000497202 */ /* 0x000fe20000000f00 */
[----:B------:R-:W-:-:S02]  /*7160*/  FADD.FTZ R69, R69, R72 ;  /* 0x0000004845457221 */ /* 0x000fc40000010000 */
[----:B------:R-:W-:Y:S02]  /*7170*/  FADD.FTZ R67, R67, R66 ;  /* 0x0000004243437221 */ /* 0x000fe40000010000 */
.L_x_931:
[----:B------:R-:W-:Y:S05]  /*7180*/  BSYNC B1 ;  /* 0x0000000000017941 */ /* 0x000fea0003800000 */
.L_x_930:
[----:B------:R-:W-:-:S04]  /*7190*/  LOP3.LUT R64, R122, 0x1f, RZ, 0xc0, !PT ;  /* 0x0000001f7a407812 */ /* 0x000fc800078ec0ff */
[----:B------:R-:W-:Y:S01]  /*71a0*/  ISETP.GT.U32.AND P0, PT, R64, 0x1b, PT ;  /* 0x0000001b4000780c */ /* 0x000fe20003f04070 */
[----:B------:R-:W-:Y:S10]  /*71b0*/  BRA.DIV ~URZ, `(.L_x_932) ;  /* 0x000072b27f007947 */ /* 0x000ff4000b800000 */
[----:B---3--:R3:W2:Y:S02]  /*71c0*/  SHFL.DOWN PT, R68, R73, 0x4, 0x1f ;  /* 0x08801f0049447f89 */ /* 0x0086a400000e0000 */
.L_x_1030:
[----:B------:R-:W-:Y:S05]  /*71d0*/  BRA.DIV ~URZ, `(.L_x_933) ;  /* 0x000073127f007947 */ /* 0x000fea000b800000 */
[----:B-1----:R1:W3:Y:S04]  /*71e0*/  SHFL.DOWN PT, R70, R74, 0x4, 0x1f ;  /* 0x08801f004a467f89 */ /* 0x0022e800000e0000 */
[----:B----4-:R1:W4:Y:S04]  /*71f0*/  SHFL.DOWN PT, R71, R69, 0x4, 0x1f ;  /* 0x08801f0045477f89 */ /* 0x01032800000e0000 */
[----:B0-----:R1:W0:Y:S02]  /*7200*/  SHFL.DOWN PT, R66, R67, 0x4, 0x1f ;  /* 0x08801f0043427f89 */ /* 0x00122400000e0000 */
.L_x_1031:
        /* <DEDUP_REMOVED lines=13> */
.L_x_935:
[----:B------:R-:W-:Y:S05]  /*72e0*/  BSYNC B1 ;  /* 0x0000000000017941 */ /* 0x000fea0003800000 */
.L_x_934:
[----:B------:R-:W-:-:S04]  /*72f0*/  LOP3.LUT R64, R122, 0x1f, RZ, 0xc0, !PT ;  /* 0x0000001f7a407812 */ /* 0x000fc800078ec0ff */
[----:B------:R-:W-:Y:S01]  /*7300*/  ISETP.GT.U32.AND P0, PT, R64, 0x17, PT ;  /* 0x000000174000780c */ /* 0x000fe20003f04070 */
[----:B------:R-:W-:Y:S05]  /*7310*/  BRA.DIV ~URZ, `(.L_x_936) ;  /* 0x000073227f007947 */ /* 0x000fea000b800000 */
[----:B--2---:R2:W1:Y:S04]  /*7320*/  SHFL.DOWN PT, R68, R73, 0x8, 0x1f ;  /* 0x09001f0049447f89 */ /* 0x00446800000e0000 */
[----:B---3--:R2:W3:Y:S04]  /*7330*/  SHFL.DOWN PT, R70, R74, 0x8, 0x1f ;  /* 0x09001f004a467f89 */ /* 0x0084e800000e0000 */
[----:B----4-:R2:W4:Y:S04]  /*7340*/  SHFL.DOWN PT, R71, R69, 0x8, 0x1f ;  /* 0x09001f0045477f89 */ /* 0x01052800000e0000 */
[----:B0-----:R2:W0:Y:S02]  /*7350*/  SHFL.DOWN PT, R66, R67, 0x8, 0x1f ;  /* 0x09001f0043427f89 */ /* 0x00142400000e0000 */
.L_x_1032:
        /* <DEDUP_REMOVED lines=13> */
.L_x_938:
[----:B------:R-:W-:Y:S05]  /*7430*/  BSYNC B1 ;  /* 0x0000000000017941 */ /* 0x000fea0003800000 */
.L_x_937:
[----:B------:R-:W-:-:S04]  /*7440*/  LOP3.LUT R64, R122, 0x1f, RZ, 0xc0, !PT ;  /* 0x0000001f7a407812 */ /* 0x000fc800078ec0ff */
[----:B------:R-:W-:Y:S01]  /*7450*/  ISETP.GT.U32.AND P0, PT, R64, 0xf, PT ;  /* 0x0000000f4000780c */ /* 0x000fe20003f04070 */
[----:B------:R-:W-:Y:S10]  /*7460*/  BRA.DIV ~URZ, `(.L_x_939) ;  /* 0x000073927f007947 */ /* 0x000ff4000b800000 */
[----:B-1----:R1:W2:Y:S02]  /*7470*/  SHFL.DOWN PT, R68, R73, 0x10, 0x1f ;  /* 0x0a001f0049447f89 */ /* 0x0022a400000e0000 */
.L_x_1033:
[----:B------:R-:W-:Y:S05]  /*7480*/  BRA.DIV ~URZ, `(.L_x_940) ;  /* 0x000073f27f007947 */ /* 0x000fea000b800000 */
[----:B---3--:R3:W1:Y:S04]  /*7490*/  SHFL.DOWN PT, R70, R74, 0x10, 0x1f ;  /* 0x0a001f004a467f89 */ /* 0x00866800000e0000 */
[----:B----4-:R3:W4:Y:S04]  /*74a0*/  SHFL.DOWN PT, R71, R69, 0x10, 0x1f ;  /* 0x0a001f0045477f89 */ /* 0x01072800000e0000 */
[----:B0-----:R3:W0:Y:S02]  /*74b0*/  SHFL.DOWN PT, R66, R67, 0x10, 0x1f ;  /* 0x0a001f0043427f89 */ /* 0x00162400000e0000 */
.L_x_1034:
        /* <DEDUP_REMOVED lines=13> */
.L_x_942:
[----:B------:R-:W-:Y:S05]  /*7590*/  BSYNC B1 ;  /* 0x0000000000017941 */ /* 0x000fea0003800000 */
.L_x_941:
[----:B------:R-:W-:Y:S05]  /*75a0*/  BRA.DIV ~URZ, `(.L_x_943) ;  /* 0x000074227f007947 */ /* 0x000fea000b800000 */
[----:B------:R-:W5:Y:S04]  /*75b0*/  SHFL.IDX PT, R64, R74, RZ, 0x1f ;  /* 0x00001fff4a407589 */ /* 0x000f6800000e0000 */
[----:B----4-:R-:W4:Y:S04]  /*75c0*/  SHFL.IDX PT, R71, R73, RZ, 0x1f ;  /* 0x00001fff49477589 */ /* 0x010f2800000e0000 */
[----:B------:R-:W3:Y:S04]  /*75d0*/  SHFL.IDX PT, R72, R69, RZ, 0x1f ;  /* 0x00001fff45487589 */ /* 0x000ee800000e0000 */
[----:B------:R-:W2:Y:S04]  /*75e0*/  SHFL.IDX PT, R75, R62, RZ, 0x1f ;  /* 0x00001fff3e4b7589 */ /* 0x000ea800000e0000 */
[----:B-12---:R-:W1:Y:S04]  /*75f0*/  SHFL.DOWN PT, R73, R73, 0x1, 0x1f ;  /* 0x08201f0049497f89 */ /* 0x006e6800000e0000 */
[----:B---3--:R-:W2:Y:S01]  /*7600*/  SHFL.DOWN PT, R74, R74, 0x1, 0x1f ;  /* 0x08201f004a4a7f89 */ /* 0x008ea200000e0000 */
[----:B-----5:R-:W-:-:S03]  /*7610*/  FMUL.FTZ R70, R62, R64 ;  /* 0x000000403e467220 */ /* 0x020fc60000410000 */
[----:B------:R-:W3:Y:S01]  /*7620*/  SHFL.DOWN PT, R69, R69, 0x1, 0x1f ;  /* 0x08201f0045457f89 */ /* 0x000ee200000e0000 */
[CC--:B------:R-:W-:Y:S02]  /*7630*/  FMUL.FTZ R77, R63.reuse, R64.reuse ;  /* 0x000000403f4d7220 */ /* 0x0c0fe40000410000 */
[-C--:B----4-:R-:W-:Y:S01]  /*7640*/  FFMA.FTZ R70, R63, R71.reuse, R70 ;  /* 0x000000473f467223 */ /* 0x090fe20000010046 */
[----:B------:R-:W4:Y:S01]  /*7650*/  SHFL.IDX PT, R79, R61, RZ, 0x1f ;  /* 0x00001fff3d4f7589 */ /* 0x000f2200000e0000 */
[-C--:B------:R-:W-:Y:S02]  /*7660*/  FMUL.FTZ R78, R60, R71.reuse ;  /* 0x000000473c4e7220 */ /* 0x080fe40000410000 */
[----:B------:R-:W-:Y:S01]  /*7670*/  FFMA.FTZ R77, R62, R71, -R77 ;  /* 0x000000473e4d7223 */ /* 0x000fe2000001084d */
[----:B------:R-:W0:Y:S04]  /*7680*/  SHFL.IDX PT, R63, R63, RZ, 0x1f ;  /* 0x00001fff3f3f7589 */ /* 0x000e2800000e0000 */
[----:B------:R-:W0:Y:S04]  /*7690*/  SHFL.IDX PT, R68, R67, RZ, 0x1f ;  /* 0x00001fff43447589 */ /* 0x000e2800000e0000 */
[----:B------:R5:W0:Y:S04]  /*76a0*/  SHFL.DOWN PT, R76, R67, 0x1, 0x1f ;  /* 0x08201f00434c7f89 */ /* 0x000a2800000e0000 */
[----:B------:R1:W0:Y:S01]  /*76b0*/  SHFL.IDX PT, R247, R60, RZ, 0x1f ;  /* 0x00001fff3cf77589 */ /* 0x00022200000e0000 */
[----:B-----5:R-:W-:-:S02]  /*76c0*/  FMUL.FTZ R67, R60, R64 ;  /* 0x000000403c437220 */ /* 0x020fc40000410000 */
[----:B-1----:R-:W-:Y:S02]  /*76d0*/  FMUL.FTZ R60, R61, R64 ;  /* 0x000000403d3c7220 */ /* 0x002fe40000410000 */
.L_x_1035:
[----:B--234-:R-:W-:Y:S01]  /*76e0*/  ISETP.NE.AND P0, PT, R122, 0x1f, PT ;  /* 0x0000001f7a00780c */ /* 0x01cfe20003f05270 */
[----:B------:R-:W-:Y:S01]  /*76f0*/  BSSY B1, `(.L_x_944) ;  /* 0x0000013000017945 */ /* 0x000fe20003800000 */
[----:B------:R-:W-:Y:S01]  /*7700*/  FFMA.FTZ R61, R61, R71, R67 ;  /* 0x000000473d3d7223 */ /* 0x000fe20000010043 */
[----:B0-----:R-:W-:Y:S01]  /*7710*/  MOV R64, R247 ;  /* 0x000000f700407202 */ /* 0x001fe20000000f00 */
[----:B------:R-:W-:Y:S01]  /*7720*/  FADD.FTZ R60, -R60, R78 ;  /* 0x0000004e3c3c7221 */ /* 0x000fe20000010100 */
[----:B------:R-:W-:Y:S01]  /*7730*/  MOV R65, R79 ;  /* 0x0000004f00417202 */ /* 0x000fe20000000f00 */
[----:B------:R-:W-:Y:S01]  /*7740*/  FADD.FTZ R62, R77, R72 ;  /* 0x000000484d3e7221 */ /* 0x000fe20000010000 */
[----:B------:R-:W-:Y:S02]  /*7750*/  MOV R66, R75 ;  /* 0x0000004b00427202 */ /* 0x000fe40000000f00 */
        /* <DEDUP_REMOVED lines=12> */
.L_x_945:
[----:B------:R-:W-:Y:S05]  /*7820*/  BSYNC B1 ;  /* 0x0000000000017941 */ /* 0x000fea0003800000 */
.L_x_944:
[----:B------:R-:W0:Y:S01]  /*7830*/  LDS.128 R72, [R234+0x8eb0] ;  /* 0x008eb000ea487984 */ /* 0x000e220000000c00 */
[----:B------:R-:W-:-:S03]  /*7840*/  FADD.FTZ R63, R70, R68 ;  /* 0x00000044463f7221 */ /* 0x000fc60000010000 */
[----:B------:R-:W-:Y:S01]  /*7850*/  STS.128 [R234+0x8eb0], R64 ;  /* 0x008eb040ea007388 */ /* 0x000fe20000000c00 */
[C---:B0-----:R-:W-:Y:S02]  /*7860*/  FMUL.FTZ R71, R73.reuse, R67 ;  /* 0x0000004349477220 */ /* 0x041fe40000410000 */
[C---:B------:R-:W-:Y:S02]  /*7870*/  FMUL.FTZ R68, R73.reuse, R66 ;  /* 0x0000004249447220 */ /* 0x040fe40000410000 */
[C---:B------:R-:W-:Y:S02]  /*7880*/  FMUL.FTZ R69, R73.reuse, R65 ;  /* 0x0000004149457220 */ /* 0x040fe40000410000 */
[----:B------:R-:W-:Y:S02]  /*7890*/  FMUL.FTZ R73, R73, R64 ;  /* 0x0000004049497220 */ /* 0x000fe40000410000 */
[C---:B------:R-:W-:Y:S02]  /*78a0*/  FFMA.FTZ R71, R72.reuse, R66, -R71 ;  /* 0x0000004248477223 */ /* 0x040fe40000010847 */
[----:B------:R-:W-:-:S02]  /*78b0*/  FFMA.FTZ R76, R72, R67, R68 ;  /* 0x00000043484c7223 */ /* 0x000fc40000010044 */
[----:B------:R-:W-:Y:S02]  /*78c0*/  FFMA.FTZ R68, R72, R64, -R69 ;  /* 0x0000004048447223 */ /* 0x000fe40000010845 */
[----:B------:R-:W-:Y:S02]  /*78d0*/  FADD.FTZ R70, R74, R71 ;  /* 0x000000474a467221 */ /* 0x000fe40000010000 */
[----:B------:R-:W-:Y:S02]  /*78e0*/  FFMA.FTZ R69, R72, R65, R73 ;  /* 0x0000004148457223 */ /* 0x000fe40000010049 */
[----:B------:R-:W-:Y:S02]  /*78f0*/  FADD.FTZ R71, R75, R76 ;  /* 0x0000004c4b477221 */ /* 0x000fe40000010000 */
[----:B------:R-:W0:Y:S04]  /*7900*/  LDS.128 R72, [R234+0x8ea0] ;  /* 0x008ea000ea487984 */ /* 0x000e280000000c00 */
[----:B------:R-:W-:Y:S01]  /*7910*/  STS.128 [R234+0x8ea0], R68 ;  /* 0x008ea044ea007388 */ /* 0x000fe20000000c00 */
[----:B0-----:R-:W-:-:S02]  /*7920*/  FMUL.FTZ R77, R73, R71 ;  /* 0x00000047494d7220 */ /* 0x001fc40000410000 */
[C---:B------:R-:W-:Y:S02]  /*7930*/  FMUL.FTZ R79, R73.reuse, R69 ;  /* 0x00000045494f7220 */ /* 0x040fe40000410000 */
[C---:B------:R-:W-:Y:S02]  /*7940*/  FFMA.FTZ R77, R72.reuse, R70, -R77 ;  /* 0x00000046484d7223 */ /* 0x040fe4000001084d */
[----:B------:R-:W-:Y:S02]  /*7950*/  FFMA.FTZ R76, R72, R68, -R79 ;  /* 0x00000044484c7223 */ /* 0x000fe4000001084f */
[----:B------:R-:W-:Y:S02]  /*7960*/  FADD.FTZ R78, R74, R77 ;  /* 0x0000004d4a4e7221 */ /* 0x000fe40000010000 */
[C---:B------:R-:W-:Y:S02]  /*7970*/  FMUL.FTZ R74, R73.reuse, R70 ;  /* 0x00000046494a7220 */ /* 0x040fe40000410000 */
[----:B------:R-:W-:-:S02]  /*7980*/  FMUL.FTZ R77, R73, R68 ;  /* 0x00000044494d7220 */ /* 0x000fc40000410000 */
[C---:B------:R-:W-:Y:S02]  /*7990*/  FFMA.FTZ R74, R72.reuse, R71, R74 ;  /* 0x00000047484a7223 */ /* 0x040fe4000001004a */
[----:B------:R-:W-:Y:S02]  /*79a0*/  FFMA.FTZ R77, R72, R69, R77 ;  /* 0x00000045484d7223 */ /* 0x000fe4000001004d */
[----:B------:R-:W0:Y:S01]  /*79b0*/  LDS.128 R68, [R234+0x8e90] ;  /* 0x008e9000ea447984 */ /* 0x000e220000000c00 */
[----:B------:R-:W-:-:S05]  /*79c0*/  FADD.FTZ R79, R75, R74 ;  /* 0x0000004a4b4f7221 */ /* 0x000fca0000010000 */
        /* <DEDUP_REMOVED lines=10> */
[----:B------:R-:W-:-:S05]  /*7a70*/  FADD.FTZ R71, R71, R74 ;  /* 0x0000004a47477221 */ /* 0x000fca0000010000 */
[----:B------:R1:W-:Y:S02]  /*7a80*/  STS.128 [R234+0x8e80], R68 ;  /* 0x008e8044ea007388 */ /* 0x0003e40000000c00 */
.L_x_924:
[----:B0-----:R-:W-:Y:S05]  /*7a90*/  BSYNC B0 ;  /* 0x0000000000007941 */ /* 0x001fea0003800000 */
.L_x_923:
[----:B------:R-:W-:Y:S01]  /*7aa0*/  WARPSYNC 0xffffffff ;  /* 0xffffffff00007948 */ /* 0x000fe20003800000 */
[----:B------:R-:W-:Y:S02]  /*7ab0*/  ISETP.NE.AND P0, PT, R122, RZ, PT ;  /* 0x000000ff7a00720c */ /* 0x000fe40003f05270 */
[----:B------:R-:W-:Y:S06]  /*7ac0*/  BAR.SYNC.DEFER_BLOCKING 0x0 ;  /* 0x0000000000007b1d */ /* 0x000fec0000010000 */
[----:B------:R-:W-:Y:S01]  /*7ad0*/  BSSY B0, `(.L_x_946) ;  /* 0x0000207000007945 */ /* 0x000fe20003800000 */
[----:B------:R-:W0:Y:S04]  /*7ae0*/  LDS.64 R64, [R233.X16+0x8e88] ;  /* 0x008e8800e9407984 */ /* 0x000e28000000ca00 */
[----:B------:R2:W-:Y:S01]  /*7af0*/  @!P0 STS.128 [UR20+0xac80], R60 ;  /* 0x00ac803cff008988 */ /* 0x0005e20008000c14 */
[----:B------:R-:W-:-:S02]  /*7b00*/  ULDC UR20, c[0x0][0x168] ;  /* 0x00005a0000147ab9 */ /* 0x000fc40000000800 */
[----:B------:R-:W-:Y:S01]  /*7b10*/  UIADD3 UR20, -UR38, UR20, URZ ;  /* 0x0000001426147290 */ /* 0x000fe2000fffe13f */
[----:B--2---:R-:W-:Y:S02]  /*7b20*/  FADD.FTZ R60, R216, UR5 ;  /* 0x00000005d83c7e21 */ /* 0x004fe40008010000 */
[----:B------:R-:W-:-:S04]  /*7b30*/  FADD.FTZ R62, R215, UR5 ;  /* 0x00000005d73e7e21 */ /* 0x000fc80008010000 */
[----:B------:R-:W-:Y:S02]  /*7b40*/  FMUL.FTZ R63, R117, R62 ;  /* 0x0000003e753f7220 */ /* 0x000fe40000410000 */
[CC--:B0-----:R-:W-:Y:S02]  /*7b50*/  FMUL.FTZ R75, R65.reuse, -R95.reuse ;  /* 0x8000005f414b7220 */ /* 0x0c1fe40000410000 */
[C---:B------:R-:W-:Y:S02]  /*7b60*/  FMUL.FTZ R95, R64.reuse, -R95 ;  /* 0x8000005f405f7220 */ /* 0x040fe40000410000 */
[----:B------:R-:W-:Y:S02]  /*7b70*/  FFMA.FTZ R75, R64, R94, -R75 ;  /* 0x0000005e404b7223 */ /* 0x000fe4000001084b */
[----:B------:R-:W-:Y:S02]  /*7b80*/  FMUL.FTZ R64, R118, R60 ;  /* 0x0000003c76407220 */ /* 0x000fe40000410000 */
[----:B------:R-:W-:-:S02]  /*7b90*/  FFMA.FTZ R94, R65, R94, R95 ;  /* 0x0000005e415e7223 */ /* 0x000fc4000001005f */
[----:B------:R-:W-:Y:S02]  /*7ba0*/  FFMA.FTZ R65, R100, R214, RZ ;  /* 0x000000d664417223 */ /* 0x000fe400000100ff */
[-C--:B------:R-:W-:Y:S02]  /*7bb0*/  FFMA.FTZ R214, R32, -R64.reuse, R214 ;  /* 0x8000004020d67223 */ /* 0x080fe400000100d6 */
[----:B------:R-:W-:Y:S02]  /*7bc0*/  FFMA.FTZ R61, R31, -R64, R213 ;  /* 0x800000401f3d7223 */ /* 0x000fe400000100d5 */
[----:B------:R-:W-:Y:S02]  /*7bd0*/  FFMA.FTZ R64, R100, -R213, RZ ;  /* 0x800000d564407223 */ /* 0x000fe400000100ff */
[C---:B------:R-:W-:Y:S02]  /*7be0*/  FFMA.FTZ R65, R99.reuse, R168, R65 ;  /* 0x000000a863417223 */ /* 0x040fe40000010041 */
[----:B------:R-:W-:-:S02]  /*7bf0*/  FFMA.FTZ R67, R99, -R167, R64 ;  /* 0x800000a763437223 */ /* 0x000fc40000010040 */
[-C--:B------:R-:W-:Y:S02]  /*7c00*/  FFMA.FTZ R168, R82, -R63.reuse, R168 ;  /* 0x8000003f52a87223 */ /* 0x080fe400000100a8 */
[----:B------:R-:W-:Y:S02]  /*7c10*/  FFMA.FTZ R167, R81, -R63, R167 ;  /* 0x8000003f51a77223 */ /* 0x000fe400000100a7 */
[----:B------:R-:W-:Y:S02]  /*7c20*/  FADD.FTZ R63, R212, UR5 ;  /* 0x00000005d43f7e21 */ /* 0x000fe40008010000 */
[----:B------:R-:W-:Y:S02]  /*7c30*/  FFMA.FTZ R66, R98, R169, R65 ;  /* 0x000000a962427223 */ /* 0x000fe40000010041 */
[----:B------:R-:W-:Y:S02]  /*7c40*/  FMUL.FTZ R64, R116, R63 ;  /* 0x0000003f74407220 */ /* 0x000fe40000410000 */
[----:B-1----:R-:W-:-:S02]  /*7c50*/  FFMA.FTZ R68, R98, -R170, R67 ;  /* 0x800000aa62447223 */ /* 0x002fc40000010043 */
[-C--:B------:R-:W-:Y:S02]  /*7c60*/  FFMA.FTZ R169, R80, -R64.reuse, R169 ;  /* 0x8000004050a97223 */ /* 0x080fe400000100a9 */
[----:B------:R-:W-:Y:S02]  /*7c70*/  FFMA.FTZ R170, R59, -R64, R170 ;  /* 0x800000403baa7223 */ /* 0x000fe400000100aa */
[----:B------:R-:W-:Y:S02]  /*7c80*/  FADD.FTZ R64, R211, UR5 ;  /* 0x00000005d3407e21 */ /* 0x000fe40008010000 */
[----:B------:R-:W-:Y:S02]  /*7c90*/  FFMA.FTZ R69, R97, R172, R66 ;  /* 0x000000ac61457223 */ /* 0x000fe40000010042 */
[----:B------:R-:W-:Y:S02]  /*7ca0*/  FMUL.FTZ R65, R115, R64 ;  /* 0x0000004073417220 */ /* 0x000fe40000410000 */
[----:B------:R-:W-:-:S02]  /*7cb0*/  FADD.FTZ R66, R210, UR5 ;  /* 0x00000005d2427e21 */ /* 0x000fc40008010000 */
[----:B------:R-:W-:Y:S02]  /*7cc0*/  FADD.FTZ R79, -R154, R94 ;  /* 0x0000005e9a4f7221 */ /* 0x000fe40000010100 */
[----:B------:R-:W-:Y:S02]  /*7cd0*/  FADD.FTZ R153, R153, R75 ;  /* 0x0000004b99997221 */ /* 0x000fe40000010000 */
[-C--:B------:R-:W-:Y:S02]  /*7ce0*/  FFMA.FTZ R172, R58, -R65.reuse, R172 ;  /* 0x800000413aac7223 */ /* 0x080fe400000100ac */
[----:B------:R-:W-:Y:S02]  /*7cf0*/  FMUL.FTZ R67, R114, R66 ;  /* 0x0000004272437220 */ /* 0x000fe40000410000 */
[----:B------:R-:W-:Y:S02]  /*7d00*/  FFMA.FTZ R65, R57, -R65, R171 ;  /* 0x8000004139417223 */ /* 0x000fe400000100ab */
[----:B------:R-:W-:-:S02]  /*7d10*/  FFMA.FTZ R171, R97, -R171, R68 ;  /* 0x800000ab61ab7223 */ /* 0x000fc40000010044 */
[----:B------:R-:W-:Y:S02]  /*7d20*/  FMUL.FTZ R75, R0, -R79 ;  /* 0x8000004f004b7220 */ /* 0x000fe40000410000 */
[----:B------:R-:W-:Y:S02]  /*7d30*/  FFMA.FTZ R70, R96, R173, R69 ;  /* 0x000000ad60467223 */ /* 0x000fe40000010045 */
[----:B------:R-:W-:Y:S02]  /*7d40*/  FMUL.FTZ R94, R0, -R153 ;  /* 0x80000099005e7220 */ /* 0x000fe40000410000 */
[-C--:B------:R-:W-:Y:S02]  /*7d50*/  FFMA.FTZ R173, R56, -R67.reuse, R173 ;  /* 0x8000004338ad7223 */ /* 0x080fe400000100ad */
[----:B------:R-:W-:Y:S02]  /*7d60*/  FFMA.FTZ R67, R55, -R67, R174 ;  /* 0x8000004337437223 */ /* 0x000fe400000100ae */
[----:B------:R-:W-:-:S02]  /*7d70*/  FFMA.FTZ R174, R96, -R174, R171 ;  /* 0x800000ae60ae7223 */ /* 0x000fc400000100ab */
[C---:B------:R-:W-:Y:S02]  /*7d80*/  FFMA.FTZ R0, R2.reuse, R153, -R75 ;  /* 0x0000009902007223 */ /* 0x040fe4000001084b */
[----:B------:R-:W-:Y:S02]  /*7d90*/  FFMA.FTZ R171, R2, R79, R94 ;  /* 0x0000004f02ab7223 */ /* 0x000fe4000001005e */
[----:B------:R-:W-:Y:S02]  /*7da0*/  FADD.FTZ R123, R123, R0 ;  /* 0x000000007b7b7221 */ /* 0x000fe40000010000 */
[----:B------:R-:W-:Y:S02]  /*7db0*/  FADD.FTZ R138, -R138, R171 ;  /* 0x000000ab8a8a7221 */ /* 0x000fe40000010100 */
[C---:B------:R-:W-:Y:S02]  /*7dc0*/  FMUL.FTZ R171, R3.reuse, -R123 ;  /* 0x8000007b03ab7220 */ /* 0x040fe40000410000 */
[----:B------:R-:W-:-:S02]  /*7dd0*/  FMUL.FTZ R3, R3, -R138 ;  /* 0x8000008a03037220 */ /* 0x000fc40000410000 */
[----:B------:R-:W-:Y:S02]  /*7de0*/  FFMA.FTZ R72, R93, R176, R70 ;  /* 0x000000b05d487223 */ /* 0x000fe40000010046 */
[C---:B------:R-:W-:Y:S02]  /*7df0*/  FFMA.FTZ R0, R4.reuse, R138, R171 ;  /* 0x0000008a04007223 */ /* 0x040fe400000100ab */
[----:B------:R-:W-:Y:S02]  /*7e00*/  FFMA.FTZ R171, R4, R123, -R3 ;  /* 0x0000007b04ab7223 */ /* 0x000fe40000010803 */
[----:B------:R-:W-:Y:S02]  /*7e10*/  FADD.FTZ R68, R209, UR5 ;  /* 0x00000005d1447e21 */ /* 0x000fe40008010000 */
[----:B------:R-:W-:Y:S02]  /*7e20*/  FFMA.FTZ R74, R92, R177, R72 ;  /* 0x000000b15c4a7223 */ /* 0x000fe40000010048 */
[----:B------:R-:W-:-:S02]  /*7e30*/  FADD.FTZ R139, -R139, R0 ;  /* 0x000000008b8b7221 */ /* 0x000fc40000010100 */
[----:B------:R-:W-:Y:S02]  /*7e40*/  FADD.FTZ R171, R124, R171 ;  /* 0x000000ab7cab7221 */ /* 0x000fe40000010000 */
[----:B------:R-:W-:Y:S02]  /*7e50*/  FMUL.FTZ R69, R113, R68 ;  /* 0x0000004471457220 */ /* 0x000fe40000410000 */
[----:B------:R-:W-:Y:S02]  /*7e60*/  FADD.FTZ R70, R208, UR5 ;  /* 0x00000005d0467e21 */ /* 0x000fe40008010000 */
[----:B------:R-:W-:Y:S02]  /*7e70*/  FFMA.FTZ R76, R91, R180, R74 ;  /* 0x000000b45b4c7223 */ /* 0x000fe4000001004a */
[C---:B------:R-:W-:Y:S02]  /*7e80*/  FMUL.FTZ R4, R5.reuse, -R139 ;  /* 0x8000008b05047220 */ /* 0x040fe40000410000 */
[----:B------:R-:W-:-:S02]  /*7e90*/  FMUL.FTZ R5, R5, -R171 ;  /* 0x800000ab05057220 */ /* 0x000fc40000410000 */
[-C--:B------:R-:W-:Y:S02]  /*7ea0*/  FFMA.FTZ R176, R54, -R69.reuse, R176 ;  /* 0x8000004536b07223 */ /* 0x080fe400000100b0 */
[----:B------:R-:W-:Y:S02]  /*7eb0*/  FMUL.FTZ R71, R112, R70 ;  /* 0x0000004670477220 */ /* 0x000fe40000410000 */
[----:B------:R-:W-:Y:S02]  /*7ec0*/  FADD.FTZ R72, R207, UR5 ;  /* 0x00000005cf487e21 */ /* 0x000fe40008010000 */
[----:B------:R-:W-:Y:S02]  /*7ed0*/  FFMA.FTZ R69, R53, -R69, R175 ;  /* 0x8000004535457223 */ /* 0x000fe400000100af */
[----:B------:R-:W-:Y:S02]  /*7ee0*/  FFMA.FTZ R175, R93, -R175, R174 ;  /* 0x800000af5daf7223 */ /* 0x000fe400000100ae */
[----:B------:R-:W-:-:S02]  /*7ef0*/  FFMA.FTZ R95, R90, R181, R76 ;  /* 0x000000b55a5f7223 */ /* 0x000fc4000001004c */
[C---:B------:R-:W-:Y:S02]  /*7f00*/  FFMA.FTZ R4, R6.reuse, R171, -R4 ;  /* 0x000000ab06047223 */ /* 0x040fe40000010804 */
[----:B------:R-:W-:Y:S02]  /*7f10*/  FFMA.FTZ R5, R6, R139, R5 ;  /* 0x0000008b06057223 */ /* 0x000fe40000010005 */
[-C--:B------:R-:W-:Y:S02]  /*7f20*/  FFMA.FTZ R177, R52, -R71.reuse, R177 ;  /* 0x8000004734b17223 */ /* 0x080fe400000100b1 */
[----:B------:R-:W-:Y:S02]  /*7f30*/  FMUL.FTZ R73, R111, R72 ;  /* 0x000000486f497220 */ /* 0x000fe40000410000 */
[----:B------:R-:W-:Y:S02]  /*7f40*/  FADD.FTZ R74, R206, UR5 ;  /* 0x00000005ce4a7e21 */ /* 0x000fe40008010000 */
[----:B------:R-:W-:-:S02]  /*7f50*/  FFMA.FTZ R71, R51, -R71, R178 ;  /* 0x8000004733477223 */ /* 0x000fc400000100b2 */
[----:B------:R-:W-:Y:S02]  /*7f60*/  FFMA.FTZ R178, R92, -R178, R175 ;  /* 0x800000b25cb27223 */ /* 0x000fe400000100af */
[----:B------:R-:W-:Y:S02]  /*7f70*/  FFMA.FTZ R95, R89, R184, R95 ;  /* 0x000000b8595f7223 */ /* 0x000fe4000001005f */
[----:B------:R-:W-:Y:S02]  /*7f80*/  FADD.FTZ R125, R125, R4 ;  /* 0x000000047d7d7221 */ /* 0x000fe40000010000 */
[----:B------:R-:W-:Y:S02]  /*7f90*/  FADD.FTZ R140, -R140, R5 ;  /* 0x000000058c8c7221 */ /* 0x000fe40000010100 */
[----:B------:R-:W-:Y:S02]  /*7fa0*/  FFMA.FTZ R180, R50, -R73, R180 ;  /* 0x8000004932b47223 */ /* 0x000fe400000100b4 */
[----:B------:R-:W-:-:S02]  /*7fb0*/  FMUL.FTZ R77, R110, R74 ;  /* 0x0000004a6e4d7220 */ /* 0x000fc40000410000 */
[----:B------:R-:W-:Y:S02]  /*7fc0*/  FADD.FTZ R76, R205, UR5 ;  /* 0x00000005cd4c7e21 */ /* 0x000fe40008010000 */
[----:B------:R-:W-:Y:S02]  /*7fd0*/  FFMA.FTZ R73, R49, -R73, R179 ;  /* 0x8000004931497223 */ /* 0x000fe400000100b3 */
[----:B------:R-:W-:Y:S02]  /*7fe0*/  FFMA.FTZ R179, R91, -R179, R178 ;  /* 0x800000b35bb37223 */ /* 0x000fe400000100b2 */
[----:B------:R-:W-:Y:S02]  /*7ff0*/  FFMA.FTZ R95, R88, R186, R95 ;  /* 0x000000ba585f7223 */ /* 0x000fe4000001005f */
[C---:B------:R-:W-:Y:S02]  /*8000*/  FMUL.FTZ R5, R7.reuse, -R125 ;  /* 0x8000007d07057220 */ /* 0x040fe40000410000 */
[----:B------:R-:W-:-:S02]  /*8010*/  FMUL.FTZ R7, R7, -R140 ;  /* 0x8000008c07077220 */ /* 0x000fc40000410000 */
[-C--:B------:R-:W-:Y:S02]  /*8020*/  FFMA.FTZ R181, R48, -R77.reuse, R181 ;  /* 0x8000004d30b57223 */ /* 0x080fe400000100b5 */
[----:B------:R-:W-:Y:S02]  /*8030*/  FMUL.FTZ R78, R109, R76 ;  /* 0x0000004c6d4e7220 */ /* 0x000fe40000410000 */
[----:B------:R-:W-:Y:S02]  /*8040*/  FFMA.FTZ R77, R47, -R77, R182 ;  /* 0x8000004d2f4d7223 */ /* 0x000fe400000100b6 */
[----:B------:R-:W-:Y:S02]  /*8050*/  FFMA.FTZ R182, R90, -R182, R179 ;  /* 0x800000b65ab67223 */ /* 0x000fe400000100b3 */
[----:B------:R-:W-:Y:S02]  /*8060*/  FFMA.FTZ R175, R87, R188, R95 ;  /* 0x000000bc57af7223 */ /* 0x000fe4000001005f */
[----:B------:R-:W-:-:S02]  /*8070*/  FFMA.FTZ R6, R8, R140, R5 ;  /* 0x0000008c08067223 */ /* 0x000fc40000010005 */
[----:B------:R-:W-:Y:S02]  /*8080*/  FFMA.FTZ R7, R8, R125, -R7 ;  /* 0x0000007d08077223 */ /* 0x000fe40000010807 */
[-C--:B------:R-:W-:Y:S02]  /*8090*/  FFMA.FTZ R184, R46, -R78.reuse, R184 ;  /* 0x8000004e2eb87223 */ /* 0x080fe400000100b8 */
[----:B------:R-:W-:Y:S02]  /*80a0*/  FFMA.FTZ R78, R45, -R78, R183 ;  /* 0x8000004e2d4e7223 */ /* 0x000fe400000100b7 */
[----:B------:R-:W-:Y:S02]  /*80b0*/  FFMA.FTZ R183, R89, -R183, R182 ;  /* 0x800000b759b77223 */ /* 0x000fe400000100b6 */
[----:B------:R-:W-:Y:S02]  /*80c0*/  FFMA.FTZ R124, R86, R190, R175 ;  /* 0x000000be567c7223 */ /* 0x000fe400000100af */
[----:B------:R-:W-:-:S02]  /*80d0*/  FADD.FTZ R141, -R141, R6 ;  /* 0x000000068d8d7221 */ /* 0x000fc40000010100 */
[----:B------:R-:W-:Y:S02]  /*80e0*/  FADD.FTZ R175, R126, R7 ;  /* 0x000000077eaf7221 */ /* 0x000fe40000010000 */
[----:B------:R-:W-:Y:S02]  /*80f0*/  FFMA.FTZ R94, R88, -R185, R183 ;  /* 0x800000b9585e7223 */ /* 0x000fe400000100b7 */
[C---:B------:R-:W-:Y:S02]  /*8100*/  FMUL.FTZ R6, R9.reuse, -R141 ;  /* 0x8000008d09067220 */ /* 0x040fe40000410000 */
[----:B------:R-:W-:Y:S02]  /*8110*/  FMUL.FTZ R9, R9, -R175 ;  /* 0x800000af09097220 */ /* 0x000fe40000410000 */
[----:B------:R-:W-:Y:S02]  /*8120*/  FFMA.FTZ R94, R87, -R187, R94 ;  /* 0x800000bb575e7223 */ /* 0x000fe4000001005e */
[----:B------:R-:W-:-:S02]  /*8130*/  FFMA.FTZ R6, R10, R175, -R6 ;  /* 0x000000af0a067223 */ /* 0x000fc40000010806 */
[----:B------:R-:W-:Y:S02]  /*8140*/  FFMA.FTZ R7, R10, R141, R9 ;  /* 0x0000008d0a077223 */ /* 0x000fe40000010009 */
[----:B------:R-:W-:Y:S02]  /*8150*/  FADD.FTZ R9, R102, UR5 ;  /* 0x0000000566097e21 */ /* 0x000fe40008010000 */
[----:B------:R-:W-:Y:S02]  /*8160*/  FFMA.FTZ R94, R86, -R189, R94 ;  /* 0x800000bd565e7223 */ /* 0x000fe4000001005e */
[----:B------:R-:W-:Y:S02]  /*8170*/  FFMA.FTZ R179, R85, R191, R124 ;  /* 0x000000bf55b37223 */ /* 0x000fe4000001007c */
[----:B------:R-:W-:Y:S02]  /*8180*/  FADD.FTZ R127, R127, R6 ;  /* 0x000000067f7f7221 */ /* 0x000fe40000010000 */
[----:B------:R-:W-:-:S02]  /*8190*/  FMUL.FTZ R10, R104, R9 ;  /* 0x00000009680a7220 */ /* 0x000fc40000410000 */
[----:B------:R-:W-:Y:S02]  /*81a0*/  FFMA.FTZ R94, R85, -R192, R94 ;  /* 0x800000c0555e7223 */ /* 0x000fe4000001005e */
[----:B------:R-:W-:Y:S02]  /*81b0*/  FADD.FTZ R142, -R142, R7 ;  /* 0x000000078e8e7221 */ /* 0x000fe40000010100 */
[----:B------:R-:W-:Y:S02]  /*81c0*/  FFMA.FTZ R6, R84, R194, R179 ;  /* 0x000000c254067223 */ /* 0x000fe400000100b3 */
[----:B------:R-:W-:Y:S02]  /*81d0*/  FMUL.FTZ R7, R11, -R127 ;  /* 0x8000007f0b077220 */ /* 0x000fe40000410000 */
[-C--:B------:R-:W-:Y:S02]  /*81e0*/  FFMA.FTZ R194, R36, -R10.reuse, R194 ;  /* 0x8000000a24c27223 */ /* 0x080fe400000100c2 */
[----:B------:R-:W-:-:S02]  /*81f0*/  FFMA.FTZ R10, R35, -R10, R193 ;  /* 0x8000000a230a7223 */ /* 0x000fc400000100c1 */
[----:B------:R-:W-:Y:S02]  /*8200*/  FFMA.FTZ R193, R84, -R193, R94 ;  /* 0x800000c154c17223 */ /* 0x000fe4000001005e */
[CC--:B------:R-:W-:Y:S02]  /*8210*/  FFMA.FTZ R94, R12.reuse, R142.reuse, R7 ;  /* 0x0000008e0c5e7223 */ /* 0x0c0fe40000010007 */
[----:B------:R-:W-:Y:S02]  /*8220*/  FMUL.FTZ R11, R11, -R142 ;  /* 0x8000008e0b0b7220 */ /* 0x000fe40000410000 */
[----:B------:R-:W-:Y:S02]  /*8230*/  FADD.FTZ R143, -R143, R94 ;  /* 0x0000005e8f8f7221 */ /* 0x000fe40000010100 */
[----:B------:R-:W-:Y:S02]  /*8240*/  FFMA.FTZ R11, R12, R127, -R11 ;  /* 0x0000007f0c0b7223 */ /* 0x000fe4000001080b */
[----:B------:R-:W-:-:S02]  /*8250*/  FADD.FTZ R94, R101, UR5 ;  /* 0x00000005655e7e21 */ /* 0x000fc40008010000 */
[----:B------:R-:W-:Y:S02]  /*8260*/  FADD.FTZ R179, R128, R11 ;  /* 0x0000000b80b37221 */ /* 0x000fe40000010000 */
[----:B------:R-:W-:Y:S02]  /*8270*/  FMUL.FTZ R7, R103, R94 ;  /* 0x0000005e67077220 */ /* 0x000fe40000410000 */
[----:B------:R-:W-:Y:S02]  /*8280*/  FMUL.FTZ R12, R33, R79 ;  /* 0x0000004f210c7220 */ /* 0x000fe40000410000 */
[----:B------:R-:W-:Y:S02]  /*8290*/  FMUL.FTZ R11, R13, -R143 ;  /* 0x8000008f0d0b7220 */ /* 0x000fe40000410000 */
[----:B------:R-:W-:Y:S02]  /*82a0*/  FFMA.FTZ R33, R33, -R7, R195 ;  /* 0x8000000721217223 */ /* 0x000fe400000100c3 */
[----:B------:R-:W-:-:S02]  /*82b0*/  FMUL.FTZ R13, R13, -R179 ;  /* 0x800000b30d0d7220 */ /* 0x000fc40000410000 */
[C---:B------:R-:W-:Y:S02]  /*82c0*/  FFMA.FTZ R7, R34.reuse, -R7, R196 ;  /* 0x8000000722077223 */ /* 0x040fe400000100c4 */
[----:B------:R-:W-:Y:S02]  /*82d0*/  FFMA.FTZ R34, R34, R153, R12 ;  /* 0x0000009922227223 */ /* 0x000fe4000001000c */
[C---:B------:R-:W-:Y:S02]  /*82e0*/  FFMA.FTZ R12, R14.reuse, R179, -R11 ;  /* 0x000000b30e0c7223 */ /* 0x040fe4000001080b */
[----:B------:R-:W-:Y:S02]  /*82f0*/  FFMA.FTZ R13, R14, R143, R13 ;  /* 0x0000008f0e0d7223 */ /* 0x000fe4000001000d */
[----:B------:R-:W-:Y:S02]  /*8300*/  FADD.FTZ R129, R129, R12 ;  /* 0x0000000c81817221 */ /* 0x000fe40000010000 */
[----:B------:R-:W-:-:S02]  /*8310*/  FADD.FTZ R144, -R144, R13 ;  /* 0x0000000d90907221 */ /* 0x000fc40000010100 */
[----:B------:R-:W-:Y:S02]  /*8320*/  FMUL.FTZ R12, R79, UR42 ;  /* 0x0000002a4f0c7c20 */ /* 0x000fe40008410000 */
[----:B------:R-:W-:Y:S02]  /*8330*/  FMUL.FTZ R14, R153, UR42 ;  /* 0x0000002a990e7c20 */ /* 0x000fe40008410000 */
[C---:B------:R-:W-:Y:S02]  /*8340*/  FMUL.FTZ R11, R15.reuse, -R129 ;  /* 0x800000810f0b7220 */ /* 0x040fe40000410000 */
[----:B------:R-:W-:Y:S02]  /*8350*/  FMUL.FTZ R15, R15, -R144 ;  /* 0x800000900f0f7220 */ /* 0x000fe40000410000 */
[----:B------:R-:W-:Y:S02]  /*8360*/  FFMA.FTZ R124, R153, UR41, R12 ;  /* 0x00000029997c7c23 */ /* 0x000fe4000801000c */
[----:B------:R-:W-:-:S02]  /*8370*/  FFMA.FTZ R126, R79, UR41, -R14 ;  /* 0x000000294f7e7c23 */ /* 0x000fc4000801080e */
[C---:B------:R-:W-:Y:S02]  /*8380*/  FMUL.FTZ R12, R94.reuse, R153 ;  /* 0x000000995e0c7220 */ /* 0x040fe40000410000 */
[C---:B------:R-:W-:Y:S02]  /*8390*/  FMUL.FTZ R14, R94.reuse, R79 ;  /* 0x0000004f5e0e7220 */ /* 0x040fe40000410000 */
[----:B------:R-:W-:Y:S02]  /*83a0*/  FFMA.FTZ R217, R94, R34, R217 ;  /* 0x000000225ed97223 */ /* 0x000fe400000100d9 */
[C---:B------:R-:W-:Y:S02]  /*83b0*/  FFMA.FTZ R94, R16.reuse, R144, R11 ;  /* 0x00000090105e7223 */ /* 0x040fe4000001000b */
[----:B------:R-:W-:Y:S02]  /*83c0*/  FFMA.FTZ R11, R16, R129, -R15 ;  /* 0x00000081100b7223 */ /* 0x000fe4000001080f */
[----:B------:R-:W-:-:S02]  /*83d0*/  FADD.FTZ R145, -R145, R94 ;  /* 0x0000005e91917221 */ /* 0x000fc40000010100 */
[----:B------:R-:W-:Y:S02]  /*83e0*/  FADD.FTZ R11, R130, R11 ;  /* 0x0000000b820b7221 */ /* 0x000fe40000010000 */
[C---:B------:R-:W-:Y:S02]  /*83f0*/  FMUL.FTZ R13, R17.reuse, -R145 ;  /* 0x80000091110d7220 */ /* 0x040fe40000410000 */
[----:B------:R-:W-:Y:S02]  /*8400*/  FMUL.FTZ R17, R17, -R11 ;  /* 0x8000000b11117220 */ /* 0x000fe40000410000 */
[----:B------:R-:W-:Y:S02]  /*8410*/  FMUL.FTZ R35, R35, R138 ;  /* 0x0000008a23237220 */ /* 0x000fe40000410000 */
[C---:B------:R-:W-:Y:S02]  /*8420*/  FFMA.FTZ R17, R18.reuse, R145, R17 ;  /* 0x0000009112117223 */ /* 0x040fe40000010011 */
[----:B------:R-:W-:-:S02]  /*8430*/  FFMA.FTZ R94, R18, R11, -R13 ;  /* 0x0000000b125e7223 */ /* 0x000fc4000001080d */
[----:B------:R-:W-:Y:S02]  /*8440*/  FMUL.FTZ R18, R138, UR42 ;  /* 0x0000002a8a127c20 */ /* 0x000fe40008410000 */
[----:B------:R-:W-:Y:S02]  /*8450*/  FADD.FTZ R146, -R146, R17 ;  /* 0x0000001192927221 */ /* 0x000fe40000010100 */
[----:B------:R-:W-:Y:S02]  /*8460*/  FFMA.FTZ R13, R36, R123, R35 ;  /* 0x0000007b240d7223 */ /* 0x000fe40000010023 */
[----:B------:R-:W-:Y:S02]  /*8470*/  FADD.FTZ R131, R131, R94 ;  /* 0x0000005e83837221 */ /* 0x000fe40000010000 */
[C---:B------:R-:W-:Y:S02]  /*8480*/  FMUL.FTZ R35, R123.reuse, UR42 ;  /* 0x0000002a7b237c20 */ /* 0x040fe40008410000 */
[----:B------:R-:W-:-:S02]  /*8490*/  FFMA.FTZ R15, R123, UR41, R18 ;  /* 0x000000297b0f7c23 */ /* 0x000fc40008010012 */
[C---:B------:R-:W-:Y:S02]  /*84a0*/  FMUL.FTZ R18, R19.reuse, -R146 ;  /* 0x8000009213127220 */ /* 0x040fe40000410000 */
[----:B------:R-:W-:Y:S02]  /*84b0*/  FMUL.FTZ R19, R19, -R131 ;  /* 0x8000008313137220 */ /* 0x000fe40000410000 */
[----:B------:R-:W-:Y:S02]  /*84c0*/  FFMA.FTZ R17, R138, UR41, -R35 ;  /* 0x000000298a117c23 */ /* 0x000fe40008010823 */
[C---:B------:R-:W-:Y:S02]  /*84d0*/  FMUL.FTZ R123, R9.reuse, R123 ;  /* 0x0000007b097b7220 */ /* 0x040fe40000410000 */
[C---:B------:R-:W-:Y:S02]  /*84e0*/  FMUL.FTZ R35, R9.reuse, R138 ;  /* 0x0000008a09237220 */ /* 0x040fe40000410000 */
[----:B------:R-:W-:-:S02]  /*84f0*/  FFMA.FTZ R218, R9, R13, R218 ;  /* 0x0000000d09da7223 */ /* 0x000fc400000100da */
[C---:B------:R-:W-:Y:S02]  /*8500*/  FFMA.FTZ R9, R20.reuse, R131, -R18 ;  /* 0x0000008314097223 */ /* 0x040fe40000010812 */
[----:B------:R-:W-:Y:S02]  /*8510*/  FFMA.FTZ R20, R20, R146, R19 ;  /* 0x0000009214147223 */ /* 0x000fe40000010013 */
[----:B------:R-:W-:Y:S02]  /*8520*/  FADD.FTZ R9, R132, R9 ;  /* 0x0000000984097221 */ /* 0x000fe40000010000 */
[----:B------:R-:W-:Y:S02]  /*8530*/  FADD.FTZ R147, -R147, R20 ;  /* 0x0000001493937221 */ /* 0x000fe40000010100 */
[----:B------:R-:W-:Y:S02]  /*8540*/  FMUL.FTZ R36, R139, UR42 ;  /* 0x0000002a8b247c20 */ /* 0x000fe40008410000 */
[----:B------:R-:W-:-:S02]  /*8550*/  FMUL.FTZ R19, R21, -R9 ;  /* 0x8000000915137220 */ /* 0x000fc40000410000 */
[-C--:B------:R-:W-:Y:S02]  /*8560*/  FMUL.FTZ R21, R21, -R147.reuse ;  /* 0x8000009315157220 */ /* 0x080fe40000410000 */
[----:B------:R-:W-:Y:S02]  /*8570*/  FFMA.FTZ R94, R171, UR41, R36 ;  /* 0x00000029ab5e7c23 */ /* 0x000fe40008010024 */
[C---:B------:R-:W-:Y:S02]  /*8580*/  FFMA.FTZ R19, R22.reuse, R147, R19 ;  /* 0x0000009316137223 */ /* 0x040fe40000010013 */
[----:B------:R-:W-:Y:S02]  /*8590*/  FFMA.FTZ R36, R22, R9, -R21 ;  /* 0x0000000916247223 */ /* 0x000fe40000010815 */
[----:B------:R-:W-:Y:S02]  /*85a0*/  FADD.FTZ R148, -R148, R19 ;  /* 0x0000001394947221 */ /* 0x000fe40000010100 */
[----:B------:R-:W-:-:S02]  /*85b0*/  FADD.FTZ R8, R201, UR5 ;  /* 0x00000005c9087e21 */ /* 0x000fc40008010000 */
[----:B------:R-:W-:Y:S02]  /*85c0*/  FADD.FTZ R133, R133, R36 ;  /* 0x0000002485857221 */ /* 0x000fe40000010000 */
[----:B------:R-:W-:Y:S02]  /*85d0*/  FADD.FTZ R95, R202, UR5 ;  /* 0x00000005ca5f7e21 */ /* 0x000fe40008010000 */
[----:B------:R-:W-:Y:S02]  /*85e0*/  FMUL.FTZ R21, R23, -R148 ;  /* 0x8000009417157220 */ /* 0x000fe40000410000 */
[----:B------:R-:W-:Y:S02]  /*85f0*/  FMUL.FTZ R5, R105, R8 ;  /* 0x0000000869057220 */ /* 0x000fe40000410000 */
[----:B------:R-:W-:Y:S02]  /*8600*/  FMUL.FTZ R23, R23, -R133 ;  /* 0x8000008517177220 */ /* 0x000fe40000410000 */
[----:B------:R-:W-:-:S02]  /*8610*/  FMUL.FTZ R16, R33, R126 ;  /* 0x0000007e21107220 */ /* 0x000fc40000410000 */
[----:B------:R-:W-:Y:S02]  /*8620*/  FADD.FTZ R0, R203, UR5 ;  /* 0x00000005cb007e21 */ /* 0x000fe40008010000 */
[----:B------:R-:W-:Y:S02]  /*8630*/  FMUL.FTZ R18, R171, UR42 ;  /* 0x0000002aab127c20 */ /* 0x000fe40008410000 */
[----:B------:R-:W-:Y:S02]  /*8640*/  FMUL.FTZ R4, R106, R95 ;  /* 0x0000005f6a047220 */ /* 0x000fe40000410000 */
[----:B------:R-:W-:Y:S02]  /*8650*/  FMUL.FTZ R19, R39, R140 ;  /* 0x0000008c27137220 */ /* 0x000fe40000410000 */
[----:B------:R-:W-:Y:S02]  /*8660*/  FFMA.FTZ R21, R24, R133, -R21 ;  /* 0x0000008518157223 */ /* 0x000fe40000010815 */
[----:B------:R-:W-:-:S02]  /*8670*/  FFMA.FTZ R191, R38, -R5, R191 ;  /* 0x8000000526bf7223 */ /* 0x000fc400000100bf */
[----:B------:R-:W-:Y:S02]  /*8680*/  FFMA.FTZ R24, R24, R148, R23 ;  /* 0x0000009418187223 */ /* 0x000fe40000010017 */
[----:B------:R-:W-:Y:S02]  /*8690*/  FFMA.FTZ R5, R37, -R5, R192 ;  /* 0x8000000525057223 */ /* 0x000fe400000100c0 */
[----:B------:R-:W-:Y:S02]  /*86a0*/  FFMA.FTZ R16, R7, R124, R16 ;  /* 0x0000007c07107223 */ /* 0x000fe40000010010 */
[----:B------:R-:W-:Y:S02]  /*86b0*/  FMUL.FTZ R3, R107, R0 ;  /* 0x000000006b037220 */ /* 0x000fe40000410000 */
[----:B------:R-:W-:Y:S02]  /*86c0*/  FMUL.FTZ R37, R37, R139 ;  /* 0x0000008b25257220 */ /* 0x000fe40000410000 */
[----:B------:R-:W-:-:S02]  /*86d0*/  FFMA.FTZ R124, R139, UR41, -R18 ;  /* 0x000000298b7c7c23 */ /* 0x000fc40008010812 */
[----:B------:R-:W-:Y:S02]  /*86e0*/  FFMA.FTZ R190, R40, -R4, R190 ;  /* 0x8000000428be7223 */ /* 0x000fe400000100be */
[----:B------:R-:W-:Y:S02]  /*86f0*/  FMUL.FTZ R18, R8, R139 ;  /* 0x0000008b08127220 */ /* 0x000fe40000410000 */
[----:B------:R-:W-:Y:S02]  /*8700*/  FFMA.FTZ R19, R40, R125, R19 ;  /* 0x0000007d28137223 */ /* 0x000fe40000010013 */
[----:B------:R-:W-:Y:S02]  /*8710*/  FMUL.FTZ R36, R175, UR42 ;  /* 0x0000002aaf247c20 */ /* 0x000fe40008410000 */
[----:B------:R-:W-:Y:S02]  /*8720*/  FADD.FTZ R21, R134, R21 ;  /* 0x0000001586157221 */ /* 0x000fe40000010000 */
[----:B------:R-:W-:-:S02]  /*8730*/  FMUL.FTZ R40, R141, UR42 ;  /* 0x0000002a8d287c20 */ /* 0x000fc40008410000 */
[----:B------:R-:W-:Y:S02]  /*8740*/  FADD.FTZ R149, -R149, R24 ;  /* 0x0000001895957221 */ /* 0x000fe40000010100 */
[----:B------:R-:W-:Y:S02]  /*8750*/  FFMA.FTZ R188, R42, -R3, R188 ;  /* 0x800000032abc7223 */ /* 0x000fe400000100bc */
[-C--:B------:R-:W-:Y:S02]  /*8760*/  FFMA.FTZ R38, R38, R171.reuse, R37 ;  /* 0x000000ab26267223 */ /* 0x080fe40000010025 */
[----:B------:R-:W-:Y:S02]  /*8770*/  FMUL.FTZ R20, R8, R171 ;  /* 0x000000ab08147220 */ /* 0x000fe40000410000 */
[----:B------:R-:W-:Y:S02]  /*8780*/  FFMA.FTZ R3, R41, -R3, R187 ;  /* 0x8000000329037223 */ /* 0x000fe400000100bb */
[----:B------:R-:W-:-:S02]  /*8790*/  FFMA.FTZ R4, R39, -R4, R189 ;  /* 0x8000000427047223 */ /* 0x000fc400000100bd */
[----:B------:R-:W-:Y:S02]  /*87a0*/  FMUL.FTZ R37, R5, R18 ;  /* 0x0000001205257220 */ /* 0x000fe40000410000 */
[----:B------:R-:W-:Y:S02]  /*87b0*/  FFMA.FTZ R24, R141, UR41, -R36 ;  /* 0x000000298d187c23 */ /* 0x000fe40008010824 */
[----:B------:R-:W-:Y:S02]  /*87c0*/  FMUL.FTZ R23, R25, -R21 ;  /* 0x8000001519177220 */ /* 0x000fe40000410000 */
[-C--:B------:R-:W-:Y:S02]  /*87d0*/  FMUL.FTZ R41, R41, R141.reuse ;  /* 0x0000008d29297220 */ /* 0x080fe40000410000 */
[----:B------:R-:W-:Y:S02]  /*87e0*/  FMUL.FTZ R36, R0, R141 ;  /* 0x0000008d00247220 */ /* 0x000fe40000410000 */
[----:B------:R-:W-:-:S02]  /*87f0*/  FFMA.FTZ R39, R175, UR41, R40 ;  /* 0x00000029af277c23 */ /* 0x000fc40008010028 */
[----:B------:R-:W-:Y:S02]  /*8800*/  FMUL.FTZ R25, R25, -R149 ;  /* 0x8000009519197220 */ /* 0x000fe40000410000 */
[----:B------:R-:W-:Y:S02]  /*8810*/  FMUL.FTZ R40, R0, R175 ;  /* 0x000000af00287220 */ /* 0x000fe40000410000 */
[C---:B------:R-:W-:Y:S02]  /*8820*/  FMUL.FTZ R124, R5.reuse, R124 ;  /* 0x0000007c057c7220 */ /* 0x040fe40000410000 */
[-C--:B------:R-:W-:Y:S02]  /*8830*/  FMUL.FTZ R79, R5, R20.reuse ;  /* 0x00000014054f7220 */ /* 0x080fe40000410000 */
[----:B------:R-:W-:Y:S02]  /*8840*/  FFMA.FTZ R5, R191, R20, R37 ;  /* 0x00000014bf057223 */ /* 0x000fe40000010025 */
[----:B------:R-:W-:-:S02]  /*8850*/  FFMA.FTZ R23, R26, R149, R23 ;  /* 0x000000951a177223 */ /* 0x000fc40000010017 */
[----:B------:R-:W-:Y:S02]  /*8860*/  FFMA.FTZ R42, R42, R175, R41 ;  /* 0x000000af2a2a7223 */ /* 0x000fe40000010029 */
[C---:B------:R-:W-:Y:S02]  /*8870*/  FMUL.FTZ R37, R3.reuse, R36 ;  /* 0x0000002403257220 */ /* 0x040fe40000410000 */
[----:B------:R-:W-:Y:S02]  /*8880*/  FFMA.FTZ R26, R26, R21, -R25 ;  /* 0x000000151a1a7223 */ /* 0x000fe40000010819 */
[C---:B------:R-:W-:Y:S02]  /*8890*/  FMUL.FTZ R41, R3.reuse, R40 ;  /* 0x0000002803297220 */ /* 0x040fe40000410000 */
[----:B------:R-:W-:Y:S02]  /*88a0*/  FMUL.FTZ R24, R3, R24 ;  /* 0x0000001803187220 */ /* 0x000fe40000410000 */
[----:B------:R-:W-:-:S02]  /*88b0*/  FADD.FTZ R150, -R150, R23 ;  /* 0x0000001796967221 */ /* 0x000fc40000010100 */
[C---:B------:R-:W-:Y:S02]  /*88c0*/  FFMA.FTZ R3, R188.reuse, R40, R37 ;  /* 0x00000028bc037223 */ /* 0x040fe40000010025 */
[----:B------:R-:W-:Y:S02]  /*88d0*/  FADD.FTZ R135, R135, R26 ;  /* 0x0000001a87877221 */ /* 0x000fe40000010000 */
[----:B------:R-:W-:Y:S01]  /*88e0*/  FFMA.FTZ R37, R188, R36, -R41 ;  /* 0x00000024bc257223 */ /* 0x000fe20000010829 */
[----:B------:R-:W-:Y:S01]  /*88f0*/  SHF.L.U32 R41, R122, 0x5, RZ ;  /* 0x000000057a297819 */ /* 0x000fe200000006ff */
[----:B------:R-:W-:Y:S02]  /*8900*/  FFMA.FTZ R188, R188, R39, R24 ;  /* 0x00000027bcbc7223 */ /* 0x000fe40000010018 */
[C---:B------:R-:W-:Y:S02]  /*8910*/  FMUL.FTZ R24, R27.reuse, -R150 ;  /* 0x800000961b187220 */ /* 0x040fe40000410000 */
[----:B------:R-:W-:-:S02]  /*8920*/  FMUL.FTZ R27, R27, -R135 ;  /* 0x800000871b1b7220 */ /* 0x000fc40000410000 */
[C---:B------:R-:W-:Y:S02]  /*8930*/  FFMA.FTZ R25, R28.reuse, R135, -R24 ;  /* 0x000000871c197223 */ /* 0x040fe40000010818 */
[----:B------:R-:W-:Y:S02]  /*8940*/  FFMA.FTZ R28, R28, R150, R27 ;  /* 0x000000961c1c7223 */ /* 0x000fe4000001001b */
[----:B------:R-:W-:Y:S02]  /*8950*/  FMUL.FTZ R24, R143, UR42 ;  /* 0x0000002a8f187c20 */ /* 0x000fe40008410000 */
[----:B------:R-:W-:Y:S02]  /*8960*/  FMUL.FTZ R26, R179, UR42 ;  /* 0x0000002ab31a7c20 */ /* 0x000fe40008410000 */
[----:B------:R-:W-:Y:S02]  /*8970*/  FADD.FTZ R151, -R151, R28 ;  /* 0x0000001c97977221 */ /* 0x000fe40000010100 */
[----:B------:R-:W-:-:S02]  /*8980*/  FMUL.FTZ R45, R45, R143 ;  /* 0x0000008f2d2d7220 */ /* 0x000fc40000410000 */
[----:B------:R-:W-:Y:S02]  /*8990*/  FADD.FTZ R25, R136, R25 ;  /* 0x0000001988197221 */ /* 0x000fe40000010000 */
[----:B------:R-:W-:Y:S02]  /*89a0*/  FFMA.FTZ R27, R179, UR41, R24 ;  /* 0x00000029b31b7c23 */ /* 0x000fe40008010018 */
[----:B------:R-:W-:Y:S02]  /*89b0*/  FFMA.FTZ R39, R143, UR41, -R26 ;  /* 0x000000298f277c23 */ /* 0x000fe4000801081a */
[----:B------:R-:W-:Y:S02]  /*89c0*/  FMUL.FTZ R24, R29, -R151 ;  /* 0x800000971d187220 */ /* 0x000fe40000410000 */
[----:B------:R-:W-:Y:S02]  /*89d0*/  FFMA.FTZ R46, R46, R179, R45 ;  /* 0x000000b32e2e7223 */ /* 0x000fe4000001002d */
[----:B------:R-:W-:-:S02]  /*89e0*/  FMUL.FTZ R143, R76, R143 ;  /* 0x0000008f4c8f7220 */ /* 0x000fc40000410000 */
[----:B------:R-:W-:Y:S02]  /*89f0*/  FMUL.FTZ R29, R29, -R25 ;  /* 0x800000191d1d7220 */ /* 0x000fe40000410000 */
[----:B------:R-:W-:Y:S02]  /*8a00*/  FMUL.FTZ R179, R76, R179 ;  /* 0x000000b34cb37220 */ /* 0x000fe40000410000 */
[C---:B------:R-:W-:Y:S02]  /*8a10*/  FMUL.FTZ R28, R78.reuse, R143 ;  /* 0x0000008f4e1c7220 */ /* 0x040fe40000410000 */
[----:B------:R-:W-:Y:S02]  /*8a20*/  FMUL.FTZ R26, R78, R39 ;  /* 0x000000274e1a7220 */ /* 0x000fe40000410000 */
[----:B------:R-:W-:Y:S02]  /*8a30*/  FFMA.FTZ R29, R30, R151, R29 ;  /* 0x000000971e1d7223 */ /* 0x000fe4000001001d */
[----:B------:R-:W-:-:S02]  /*8a40*/  FMUL.FTZ R78, R78, R179 ;  /* 0x000000b34e4e7220 */ /* 0x000fc40000410000 */
[----:B------:R-:W-:Y:S02]  /*8a50*/  FFMA.FTZ R24, R30, R25, -R24 ;  /* 0x000000191e187223 */ /* 0x000fe40000010818 */
[----:B------:R-:W-:Y:S02]  /*8a60*/  FADD.FTZ R152, -R152, R29 ;  /* 0x0000001d98987221 */ /* 0x000fe40000010100 */
[C---:B------:R-:W-:Y:S01]  /*8a70*/  FFMA.FTZ R39, R184.reuse, R179, R28 ;  /* 0x000000b3b8277223 */ /* 0x040fe2000001001c */
[----:B------:R-:W-:Y:S01]  /*8a80*/  IADD3 R28, R41, 0x3, RZ ;  /* 0x00000003291c7810 */ /* 0x000fe20007ffe0ff */
[C---:B------:R-:W-:Y:S02]  /*8a90*/  FFMA.FTZ R30, R184.reuse, R143, -R78 ;  /* 0x0000008fb81e7223 */ /* 0x040fe4000001084e */
[----:B------:R-:W-:Y:S01]  /*8aa0*/  FADD.FTZ R137, R137, R24 ;  /* 0x0000001889897221 */ /* 0x000fe20000010000 */
[C---:B------:R-:W-:Y:S01]  /*8ab0*/  IADD3 R24, R41.reuse, 0x1, RZ ;  /* 0x0000000129187810 */ /* 0x040fe20007ffe0ff */
[----:B------:R-:W-:Y:S01]  /*8ac0*/  FFMA.FTZ R184, R184, R27, R26 ;  /* 0x0000001bb8b87223 */ /* 0x000fe2000001001a */
[----:B------:R-:W-:Y:S01]  /*8ad0*/  IADD3 R26, R41, 0x2, RZ ;  /* 0x00000002291a7810 */ /* 0x000fe20007ffe0ff */
[----:B------:R-:W-:-:S02]  /*8ae0*/  FADD.FTZ R75, R204, UR5 ;  /* 0x00000005cc4b7e21 */ /* 0x000fc40008010000 */
[----:B------:R-:W-:Y:S01]  /*8af0*/  FMUL.FTZ R29, R60, R152 ;  /* 0x000000983c1d7220 */ /* 0x000fe20000410000 */
[----:B------:R-:W-:Y:S01]  /*8b00*/  LEA.HI.SX32 R141, R26, R41, 0x1b ;  /* 0x000000291a8d7211 */ /* 0x000fe200078fdaff */
[C---:B------:R-:W-:Y:S02]  /*8b10*/  FFMA.FTZ R22, R191.reuse, R18, -R79 ;  /* 0x00000012bf167223 */ /* 0x040fe4000001084f */
[----:B------:R-:W-:Y:S02]  /*8b20*/  FMUL.FTZ R27, R60, R137 ;  /* 0x000000893c1b7220 */ /* 0x000fe40000410000 */
[----:B------:R-:W-:Y:S01]  /*8b30*/  FFMA.FTZ R191, R191, R94, R124 ;  /* 0x0000005ebfbf7223 */ /* 0x000fe2000001007c */
[----:B------:R-:W-:Y:S01]  /*8b40*/  LEA.HI.SX32 R124, R24, R41, 0x1b ;  /* 0x00000029187c7211 */ /* 0x000fe200078fdaff */
[----:B------:R-:W-:Y:S01]  /*8b50*/  FMUL.FTZ R2, R108, R75 ;  /* 0x0000004b6c027220 */ /* 0x000fe20000410000 */
[-C--:B------:R-:W-:Y:S01]  /*8b60*/  LEA.HI.SX32 R24, R28, R41.reuse, 0x1b ;  /* 0x000000291c187211 */ /* 0x080fe200078fdaff */
[----:B------:R-:W-:Y:S01]  /*8b70*/  FMUL.FTZ R23, R43, R142 ;  /* 0x0000008e2b177220 */ /* 0x000fe20000410000 */
[----:B------:R-:W-:Y:S01]  /*8b80*/  LEA.HI.SX32 R41, R41, R41, 0x1b ;  /* 0x0000002929297211 */ /* 0x000fe200078fdaff */
[----:B------:R-:W-:-:S02]  /*8b90*/  FMUL.FTZ R26, R61, R29 ;  /* 0x0000001d3d1a7220 */ /* 0x000fc40000410000 */
[----:B------:R-:W-:Y:S02]  /*8ba0*/  FMUL.FTZ R28, R61, R27 ;  /* 0x0000001b3d1c7220 */ /* 0x000fe40000410000 */
[----:B------:R-:W-:Y:S02]  /*8bb0*/  FMUL.FTZ R94, R62, R151 ;  /* 0x000000973e5e7220 */ /* 0x000fe40000410000 */
[C---:B------:R-:W-:Y:S02]  /*8bc0*/  FFMA.FTZ R186, R44.reuse, -R2, R186 ;  /* 0x800000022cba7223 */ /* 0x040fe400000100ba */
[----:B------:R-:W-:Y:S02]  /*8bd0*/  FFMA.FTZ R23, R44, R127, R23 ;  /* 0x0000007f2c177223 */ /* 0x000fe40000010017 */
[-C--:B------:R-:W-:Y:S02]  /*8be0*/  FMUL.FTZ R44, R118, R27.reuse ;  /* 0x0000001b762c7220 */ /* 0x080fe40000410000 */
[----:B------:R-:W-:-:S02]  /*8bf0*/  FFMA.FTZ R26, R214, R27, R26 ;  /* 0x0000001bd61a7223 */ /* 0x000fc4000001001a */
[-C--:B------:R-:W-:Y:S01]  /*8c00*/  FMUL.FTZ R27, R118, R29.reuse ;  /* 0x0000001d761b7220 */ /* 0x080fe20000410000 */
[----:B------:R0:W-:Y:S01]  /*8c10*/  STS [R41.X4+0x4200], R44 ;  /* 0x0042002c29007388 */ /* 0x0001e20000004800 */
[----:B------:R-:W-:Y:S02]  /*8c20*/  FFMA.FTZ R28, R214, R29, -R28 ;  /* 0x0000001dd61c7223 */ /* 0x000fe4000001081c */
[----:B------:R-:W-:Y:S01]  /*8c30*/  FMUL.FTZ R78, R62, R25 ;  /* 0x000000193e4e7220 */ /* 0x000fe20000410000 */
[----:B------:R1:W-:Y:S01]  /*8c40*/  STS [R124.X4+0x4204], R27 ;  /* 0x0042041b7c007388 */ /* 0x0003e20000004800 */
[----:B------:R-:W-:Y:S02]  /*8c50*/  FMUL.FTZ R29, R167, R94 ;  /* 0x0000005ea71d7220 */ /* 0x000fe40000410000 */
[C---:B------:R-:W-:Y:S02]  /*8c60*/  FMUL.FTZ R79, R63.reuse, R150 ;  /* 0x000000963f4f7220 */ /* 0x040fe40000410000 */
[----:B------:R-:W-:-:S02]  /*8c70*/  FMUL.FTZ R45, R63, R135 ;  /* 0x000000873f2d7220 */ /* 0x000fc40000410000 */
[----:B------:R-:W-:Y:S02]  /*8c80*/  FFMA.FTZ R29, R168, R78, R29 ;  /* 0x0000004ea81d7223 */ /* 0x000fe4000001001d */
[----:B------:R-:W-:Y:S02]  /*8c90*/  FADD.FTZ R26, RZ, R26 ;  /* 0x0000001aff1a7221 */ /* 0x000fe40000010000 */
[----:B0-----:R-:W-:Y:S02]  /*8ca0*/  FMUL.FTZ R44, R170, R79 ;  /* 0x0000004faa2c7220 */ /* 0x001fe40000410000 */
[----:B------:R-:W-:Y:S02]  /*8cb0*/  FFMA.FTZ R2, R43, -R2, R185 ;  /* 0x800000022b027223 */ /* 0x000fe400000100b9 */
[----:B------:R-:W-:Y:S02]  /*8cc0*/  FADD.FTZ R26, R26, R29 ;  /* 0x0000001d1a1a7221 */ /* 0x000fe40000010000 */
[----:B-1----:R-:W-:-:S02]  /*8cd0*/  FFMA.FTZ R27, R169, R45, R44 ;  /* 0x0000002da91b7223 */ /* 0x002fc4000001002c */
[-C--:B------:R-:W-:Y:S02]  /*8ce0*/  FMUL.FTZ R43, R167, R78.reuse ;  /* 0x0000004ea72b7220 */ /* 0x080fe40000410000 */
[----:B------:R-:W-:Y:S02]  /*8cf0*/  FMUL.FTZ R44, R170, R45 ;  /* 0x0000002daa2c7220 */ /* 0x000fe40000410000 */
[C---:B------:R-:W-:Y:S02]  /*8d00*/  FMUL.FTZ R78, R117.reuse, R78 ;  /* 0x0000004e754e7220 */ /* 0x040fe40000410000 */
[----:B------:R-:W-:Y:S02]  /*8d10*/  FADD.FTZ R26, R26, R27 ;  /* 0x0000001b1a1a7221 */ /* 0x000fe40000010000 */
[----:B------:R-:W-:Y:S01]  /*8d20*/  FMUL.FTZ R29, R117, R94 ;  /* 0x0000005e751d7220 */ /* 0x000fe20000410000 */
[----:B------:R0:W-:Y:S01]  /*8d30*/  STS [R141.X4+0x4208], R78 ;  /* 0x0042084e8d007388 */ /* 0x0001e20000004800 */
[----:B------:R-:W-:-:S02]  /*8d40*/  FFMA.FTZ R27, R169, R79, -R44 ;  /* 0x0000004fa91b7223 */ /* 0x000fc4000001082c */
[----:B------:R-:W-:Y:S01]  /*8d50*/  FFMA.FTZ R43, R168, R94, -R43 ;  /* 0x0000005ea82b7223 */ /* 0x000fe2000001082b */
[----:B------:R1:W-:Y:S01]  /*8d60*/  STS [R24.X4+0x420c], R29 ;  /* 0x00420c1d18007388 */ /* 0x0003e20000004800 */
[----:B------:R-:W-:Y:S02]  /*8d70*/  FADD.FTZ R28, RZ, R28 ;  /* 0x0000001cff1c7221 */ /* 0x000fe40000010000 */
[----:B------:R-:W-:Y:S02]  /*8d80*/  FMUL.FTZ R44, R116, R45 ;  /* 0x0000002d742c7220 */ /* 0x000fe40000410000 */
[C---:B------:R-:W-:Y:S02]  /*8d90*/  FMUL.FTZ R126, R64.reuse, R149 ;  /* 0x00000095407e7220 */ /* 0x040fe40000410000 */
[----:B------:R-:W-:Y:S01]  /*8da0*/  FMUL.FTZ R124, R64, R21 ;  /* 0x00000015407c7220 */ /* 0x000fe20000410000 */
[----:B------:R2:W-:Y:S01]  /*8db0*/  STS [R41.X4+0x4210], R44 ;  /* 0x0042102c29007388 */ /* 0x0005e20000004800 */
[----:B0-----:R-:W-:-:S02]  /*8dc0*/  FMUL.FTZ R78, R116, R79 ;  /* 0x0000004f744e7220 */ /* 0x001fc40000410000 */
[----:B------:R-:W-:Y:S02]  /*8dd0*/  FADD.FTZ R28, R28, R43 ;  /* 0x0000002b1c1c7221 */ /* 0x000fe40000010000 */
[----:B-1----:R-:W-:Y:S01]  /*8de0*/  FMUL.FTZ R24, R66, R148 ;  /* 0x0000009442187220 */ /* 0x002fe20000410000 */
[----:B------:R0:W-:Y:S01]  /*8df0*/  STS [R41.X4+0x4214], R78 ;  /* 0x0042144e29007388 */ /* 0x0001e20000004800 */
[C---:B------:R-:W-:Y:S02]  /*8e00*/  FMUL.FTZ R43, R65.reuse, R126 ;  /* 0x0000007e412b7220 */ /* 0x040fe40000410000 */
[C---:B------:R-:W-:Y:S02]  /*8e10*/  FMUL.FTZ R130, R68.reuse, R147 ;  /* 0x0000009344827220 */ /* 0x040fe40000410000 */
[----:B------:R-:W-:Y:S02]  /*8e20*/  FMUL.FTZ R139, R65, R124 ;  /* 0x0000007c418b7220 */ /* 0x000fe40000410000 */
[----:B--2---:R-:W-:-:S02]  /*8e30*/  FMUL.FTZ R44, R68, R9 ;  /* 0x00000009442c7220 */ /* 0x004fc40000410000 */
[----:B------:R-:W-:Y:S02]  /*8e40*/  FMUL.FTZ R132, R70, R131 ;  /* 0x0000008346847220 */ /* 0x000fe40000410000 */
[----:B------:R-:W-:Y:S02]  /*8e50*/  FADD.FTZ R28, R28, R27 ;  /* 0x0000001b1c1c7221 */ /* 0x000fe40000010000 */
[----:B------:R-:W-:Y:S02]  /*8e60*/  FMUL.FTZ R94, R66, R133 ;  /* 0x00000085425e7220 */ /* 0x000fe40000410000 */
[----:B0-----:R-:W-:Y:S02]  /*8e70*/  FMUL.FTZ R78, R67, R24 ;  /* 0x00000018434e7220 */ /* 0x001fe40000410000 */
[----:B------:R-:W-:Y:S02]  /*8e80*/  FFMA.FTZ R27, R172, R124, R43 ;  /* 0x0000007cac1b7223 */ /* 0x000fe4000001002b */
[----:B------:R-:W-:-:S02]  /*8e90*/  FMUL.FTZ R29, R69, R130 ;  /* 0x00000082451d7220 */ /* 0x000fc40000410000 */
[----:B------:R-:W-:Y:S02]  /*8ea0*/  FFMA.FTZ R139, R172, R126, -R139 ;  /* 0x0000007eac8b7223 */ /* 0x000fe4000001088b */
[----:B------:R-:W-:Y:S02]  /*8eb0*/  FMUL.FTZ R43, R69, R44 ;  /* 0x0000002c452b7220 */ /* 0x000fe40000410000 */
[----:B------:R-:W-:Y:S02]  /*8ec0*/  FMUL.FTZ R126, R115, R126 ;  /* 0x0000007e737e7220 */ /* 0x000fe40000410000 */
[----:B------:R-:W-:Y:S02]  /*8ed0*/  FMUL.FTZ R134, R70, R146 ;  /* 0x0000009246867220 */ /* 0x000fe40000410000 */
[----:B------:R-:W-:Y:S01]  /*8ee0*/  FMUL.FTZ R79, R71, R132 ;  /* 0x00000084474f7220 */ /* 0x000fe20000410000 */
[----:B------:R0:W-:Y:S01]  /*8ef0*/  STS [R41.X4+0x421c], R126 ;  /* 0x00421c7e29007388 */ /* 0x0001e20000004800 */
[----:B------:R-:W-:-:S02]  /*8f00*/  FMUL.FTZ R128, R114, R94 ;  /* 0x0000005e72807220 */ /* 0x000fc40000410000 */
[-C--:B------:R-:W-:Y:S02]  /*8f10*/  FFMA.FTZ R78, R173, R94.reuse, R78 ;  /* 0x0000005ead4e7223 */ /* 0x080fe4000001004e */
[----:B------:R-:W-:Y:S01]  /*8f20*/  FMUL.FTZ R45, R67, R94 ;  /* 0x0000005e432d7220 */ /* 0x000fe20000410000 */
[----:B------:R1:W-:Y:S01]  /*8f30*/  STS [R41.X4+0x4220], R128 ;  /* 0x0042208029007388 */ /* 0x0003e20000004800 */
[CC--:B------:R-:W-:Y:S02]  /*8f40*/  FFMA.FTZ R29, R176.reuse, R44.reuse, R29 ;  /* 0x0000002cb01d7223 */ /* 0x0c0fe4000001001d */
[----:B------:R-:W-:Y:S02]  /*8f50*/  FMUL.FTZ R94, R113, R44 ;  /* 0x0000002c715e7220 */ /* 0x000fe40000410000 */
[----:B------:R-:W-:Y:S02]  /*8f60*/  FFMA.FTZ R44, R176, R130, -R43 ;  /* 0x00000082b02c7223 */ /* 0x000fe4000001082b */
[----:B------:R-:W-:Y:S01]  /*8f70*/  FMUL.FTZ R124, R115, R124 ;  /* 0x0000007c737c7220 */ /* 0x000fe20000410000 */
[----:B------:R-:W-:Y:S01]  /*8f80*/  STS [R41.X4+0x4228], R94 ;  /* 0x0042285e29007388 */ /* 0x000fe20000004800 */
[----:B------:R-:W-:-:S02]  /*8f90*/  FFMA.FTZ R43, R177, R134, -R79 ;  /* 0x00000086b12b7223 */ /* 0x000fc4000001084f */
[----:B------:R-:W-:Y:S01]  /*8fa0*/  FMUL.FTZ R79, R129, UR42 ;  /* 0x0000002a814f7c20 */ /* 0x000fe20008410000 */
[----:B------:R2:W-:Y:S01]  /*8fb0*/  STS [R41.X4+0x4218], R124 ;  /* 0x0042187c29007388 */ /* 0x0005e20000004800 */
[-C--:B------:R-:W-:Y:S02]  /*8fc0*/  FFMA.FTZ R45, R173, R24.reuse, -R45 ;  /* 0x00000018ad2d7223 */ /* 0x080fe4000001082d */
[----:B0-----:R-:W-:Y:S02]  /*8fd0*/  FMUL.FTZ R126, R72, R145 ;  /* 0x00000091487e7220 */ /* 0x001fe40000410000 */
[----:B------:R-:W-:Y:S02]  /*8fe0*/  FADD.FTZ R27, R26, R27 ;  /* 0x0000001b1a1b7221 */ /* 0x000fe40000010000 */
[----:B------:R-:W-:Y:S02]  /*8ff0*/  FMUL.FTZ R24, R114, R24 ;  /* 0x0000001872187220 */ /* 0x000fe40000410000 */
[----:B------:R-:W-:-:S02]  /*9000*/  FMUL.FTZ R130, R113, R130 ;  /* 0x0000008271827220 */ /* 0x000fc40000410000 */
[----:B------:R-:W-:Y:S01]  /*9010*/  FADD.FTZ R26, R28, R139 ;  /* 0x0000008b1c1a7221 */ /* 0x000fe20000010000 */
[----:B------:R0:W-:Y:S01]  /*9020*/  STS [R41.X4+0x4224], R24 ;  /* 0x0042241829007388 */ /* 0x0001e20000004800 */
[----:B------:R-:W-:Y:S02]  /*9030*/  FMUL.FTZ R28, R71, R134 ;  /* 0x00000086471c7220 */ /* 0x000fe40000410000 */
[C---:B------:R-:W-:Y:S01]  /*9040*/  FMUL.FTZ R136, R74.reuse, R129 ;  /* 0x000000814a887220 */ /* 0x040fe20000410000 */
[----:B------:R3:W-:Y:S01]  /*9050*/  STS [R41.X4+0x422c], R130 ;  /* 0x00422c8229007388 */ /* 0x0007e20000004800 */
[----:B------:R-:W-:Y:S02]  /*9060*/  FMUL.FTZ R138, R74, R144 ;  /* 0x000000904a8a7220 */ /* 0x000fe40000410000 */
[----:B-1----:R-:W-:Y:S02]  /*9070*/  FFMA.FTZ R128, R144, UR41, -R79 ;  /* 0x0000002990807c23 */ /* 0x002fe4000801084f */
[----:B--2---:R-:W-:-:S02]  /*9080*/  FMUL.FTZ R124, R72, R11 ;  /* 0x0000000b487c7220 */ /* 0x004fc40000410000 */
[----:B------:R-:W-:Y:S02]  /*9090*/  FMUL.FTZ R79, R73, R126 ;  /* 0x0000007e494f7220 */ /* 0x000fe40000410000 */
[----:B------:R-:W-:Y:S02]  /*90a0*/  FFMA.FTZ R28, R177, R132, R28 ;  /* 0x00000084b11c7223 */ /* 0x000fe4000001001c */
[C---:B------:R-:W-:Y:S02]  /*90b0*/  FMUL.FTZ R141, R77.reuse, R138 ;  /* 0x0000008a4d8d7220 */ /* 0x040fe40000410000 */
[C---:B0-----:R-:W-:Y:S02]  /*90c0*/  FMUL.FTZ R24, R77.reuse, R128 ;  /* 0x000000804d187220 */ /* 0x041fe40000410000 */
[----:B---3--:R-:W-:Y:S02]  /*90d0*/  FMUL.FTZ R130, R77, R136 ;  /* 0x000000884d827220 */ /* 0x008fe40000410000 */
[----:B------:R-:W-:-:S02]  /*90e0*/  FMUL.FTZ R132, R112, R132 ;  /* 0x0000008470847220 */ /* 0x000fc40000410000 */
[-C--:B------:R-:W-:Y:S02]  /*90f0*/  FMUL.FTZ R139, R73, R124.reuse ;  /* 0x0000007c498b7220 */ /* 0x080fe40000410000 */
[CC--:B------:R-:W-:Y:S01]  /*9100*/  FFMA.FTZ R77, R180.reuse, R124.reuse, R79 ;  /* 0x0000007cb44d7223 */ /* 0x0c0fe2000001004f */
[----:B------:R0:W-:Y:S01]  /*9110*/  STS [R41.X4+0x4230], R132 ;  /* 0x0042308429007388 */ /* 0x0001e20000004800 */
[----:B------:R-:W-:Y:S02]  /*9120*/  FMUL.FTZ R128, R111, R124 ;  /* 0x0000007c6f807220 */ /* 0x000fe40000410000 */
[----:B------:R-:W-:Y:S02]  /*9130*/  FADD.FTZ R124, R27, R78 ;  /* 0x0000004e1b7c7221 */ /* 0x000fe40000010000 */
[----:B------:R-:W-:Y:S01]  /*9140*/  FFMA.FTZ R79, R180, R126, -R139 ;  /* 0x0000007eb44f7223 */ /* 0x000fe2000001088b */
[----:B------:R-:W-:Y:S01]  /*9150*/  STS [R41.X4+0x4238], R128 ;  /* 0x0042388029007388 */ /* 0x000fe20000004800 */
[----:B------:R-:W-:-:S02]  /*9160*/  FADD.FTZ R29, R124, R29 ;  /* 0x0000001d7c1d7221 */ /* 0x000fc40000010000 */
[----:B------:R-:W-:Y:S02]  /*9170*/  FMUL.FTZ R139, R127, UR42 ;  /* 0x0000002a7f8b7c20 */ /* 0x000fe40008410000 */
[C---:B0-----:R-:W-:Y:S02]  /*9180*/  FMUL.FTZ R132, R142.reuse, UR42 ;  /* 0x0000002a8e847c20 */ /* 0x041fe40008410000 */
[----:B------:R-:W-:Y:S02]  /*9190*/  FMUL.FTZ R153, R75, R142 ;  /* 0x0000008e4b997220 */ /* 0x000fe40000410000 */
[----:B------:R-:W-:Y:S02]  /*91a0*/  FMUL.FTZ R124, R107, R36 ;  /* 0x000000246b7c7220 */ /* 0x000fe40000410000 */
[----:B------:R-:W-:Y:S02]  /*91b0*/  FFMA.FTZ R94, R181, R136, R141 ;  /* 0x00000088b55e7223 */ /* 0x000fe4000001008d */
[----:B------:R-:W-:Y:S01]  /*91c0*/  FADD.FTZ R36, R29, R28 ;  /* 0x0000001c1d247221 */ /* 0x000fe20000010000 */
[----:B------:R-:W-:Y:S01]  /*91d0*/  STS [R41.X4+0x425c], R124 ;  /* 0x00425c7c29007388 */ /* 0x000fe20000004800 */
[----:B------:R-:W-:-:S02]  /*91e0*/  FFMA.FTZ R141, R142, UR41, -R139 ;  /* 0x000000298e8d7c23 */ /* 0x000fc4000801088b */
[----:B------:R-:W-:Y:S02]  /*91f0*/  FFMA.FTZ R27, R127, UR41, R132 ;  /* 0x000000297f1b7c23 */ /* 0x000fe40008010084 */
[----:B------:R-:W-:Y:S02]  /*9200*/  FMUL.FTZ R134, R112, R134 ;  /* 0x0000008670867220 */ /* 0x000fe40000410000 */
[----:B------:R-:W-:Y:S02]  /*9210*/  FADD.FTZ R139, R26, R45 ;  /* 0x0000002d1a8b7221 */ /* 0x000fe40000010000 */
[----:B------:R-:W-:Y:S01]  /*9220*/  FMUL.FTZ R127, R75, R127 ;  /* 0x0000007f4b7f7220 */ /* 0x000fe20000410000 */
[----:B------:R0:W-:Y:S01]  /*9230*/  STS [R41.X4+0x4234], R134 ;  /* 0x0042348629007388 */ /* 0x0001e20000004800 */
[----:B------:R-:W-:Y:S02]  /*9240*/  FMUL.FTZ R45, R2, R153 ;  /* 0x00000099022d7220 */ /* 0x000fe40000410000 */
[----:B------:R-:W-:-:S02]  /*9250*/  FMUL.FTZ R126, R111, R126 ;  /* 0x0000007e6f7e7220 */ /* 0x000fc40000410000 */
[----:B------:R-:W-:Y:S02]  /*9260*/  FADD.FTZ R77, R36, R77 ;  /* 0x0000004d244d7221 */ /* 0x000fe40000010000 */
[----:B------:R-:W-:Y:S01]  /*9270*/  FFMA.FTZ R78, R181, R138, -R130 ;  /* 0x0000008ab54e7223 */ /* 0x000fe20000010882 */
[----:B------:R1:W-:Y:S01]  /*9280*/  STS [R41.X4+0x423c], R126 ;  /* 0x00423c7e29007388 */ /* 0x0003e20000004800 */
[C---:B------:R-:W-:Y:S02]  /*9290*/  FMUL.FTZ R26, R2.reuse, R141 ;  /* 0x0000008d021a7220 */ /* 0x040fe40000410000 */
[-C--:B------:R-:W-:Y:S02]  /*92a0*/  FMUL.FTZ R130, R2, R127.reuse ;  /* 0x0000007f02827220 */ /* 0x080fe40000410000 */
[-C--:B------:R-:W-:Y:S02]  /*92b0*/  FFMA.FTZ R2, R186, R127.reuse, R45 ;  /* 0x0000007fba027223 */ /* 0x080fe4000001002d */
[----:B------:R-:W-:-:S02]  /*92c0*/  FMUL.FTZ R132, R108, R127 ;  /* 0x0000007f6c847220 */ /* 0x000fc40000410000 */
[----:B------:R-:W-:Y:S02]  /*92d0*/  FMUL.FTZ R127, R125, UR42 ;  /* 0x0000002a7d7f7c20 */ /* 0x000fe40008410000 */
[C---:B0-----:R-:W-:Y:S01]  /*92e0*/  FMUL.FTZ R134, R140.reuse, UR42 ;  /* 0x0000002a8c867c20 */ /* 0x041fe20008410000 */
[----:B------:R-:W-:Y:S01]  /*92f0*/  STS [R41.X4+0x4250], R132 ;  /* 0x0042508429007388 */ /* 0x000fe20000004800 */
[----:B------:R-:W-:Y:S02]  /*9300*/  FADD.FTZ R94, R77, R94 ;  /* 0x0000005e4d5e7221 */ /* 0x000fe40000010000 */
[----:B-1----:R-:W-:Y:S02]  /*9310*/  FMUL.FTZ R126, R109, R179 ;  /* 0x000000b36d7e7220 */ /* 0x002fe40000410000 */
[----:B------:R-:W-:Y:S02]  /*9320*/  FADD.FTZ R44, R139, R44 ;  /* 0x0000002c8b2c7221 */ /* 0x000fe40000010000 */
[----:B------:R-:W-:Y:S01]  /*9330*/  FFMA.FTZ R127, R140, UR41, -R127 ;  /* 0x000000298c7f7c23 */ /* 0x000fe2000801087f */
[----:B------:R0:W-:Y:S01]  /*9340*/  STS [R41.X4+0x4248], R126 ;  /* 0x0042487e29007388 */ /* 0x0001e20000004800 */
[----:B------:R-:W-:-:S02]  /*9350*/  FMUL.FTZ R139, R95, R140 ;  /* 0x0000008c5f8b7220 */ /* 0x000fc40000410000 */
[----:B------:R-:W-:Y:S02]  /*9360*/  FFMA.FTZ R29, R125, UR41, R134 ;  /* 0x000000297d1d7c23 */ /* 0x000fe40008010086 */
[----:B------:R-:W-:Y:S02]  /*9370*/  FADD.FTZ R39, R94, R39 ;  /* 0x000000275e277221 */ /* 0x000fe40000010000 */
[----:B------:R-:W-:Y:S02]  /*9380*/  FMUL.FTZ R125, R95, R125 ;  /* 0x0000007d5f7d7220 */ /* 0x000fe40000410000 */
[----:B------:R-:W-:Y:S02]  /*9390*/  FADD.FTZ R44, R44, R43 ;  /* 0x0000002b2c2c7221 */ /* 0x000fe40000010000 */
[C---:B0-----:R-:W-:Y:S02]  /*93a0*/  FMUL.FTZ R126, R4.reuse, R139 ;  /* 0x0000008b047e7220 */ /* 0x041fe40000410000 */
[----:B------:R-:W-:-:S02]  /*93b0*/  FMUL.FTZ R28, R4, R127 ;  /* 0x0000007f041c7220 */ /* 0x000fc40000410000 */
[----:B------:R-:W-:Y:S02]  /*93c0*/  FADD.FTZ R2, R39, R2 ;  /* 0x0000000227027221 */ /* 0x000fe40000010000 */
[-C--:B------:R-:W-:Y:S02]  /*93d0*/  FMUL.FTZ R4, R4, R125.reuse ;  /* 0x0000007d04047220 */ /* 0x080fe40000410000 */
[----:B------:R-:W-:Y:S02]  /*93e0*/  FADD.FTZ R79, R44, R79 ;  /* 0x0000004f2c4f7221 */ /* 0x000fe40000010000 */
[----:B------:R-:W-:Y:S02]  /*93f0*/  FFMA.FTZ R127, R190, R125, R126 ;  /* 0x0000007dbe7f7223 */ /* 0x000fe4000001007e */
[----:B------:R-:W-:Y:S02]  /*9400*/  FADD.FTZ R2, R2, R3 ;  /* 0x0000000302027221 */ /* 0x000fe40000010000 */
[----:B------:R-:W-:-:S02]  /*9410*/  FMUL.FTZ R40, R107, R40 ;  /* 0x000000286b287220 */ /* 0x000fc40000410000 */
[-C--:B------:R-:W-:Y:S02]  /*9420*/  FFMA.FTZ R43, R190, R139.reuse, -R4 ;  /* 0x0000008bbe2b7223 */ /* 0x080fe40000010804 */
[----:B------:R-:W-:Y:S01]  /*9430*/  FMUL.FTZ R4, R106, R139 ;  /* 0x0000008b6a047220 */ /* 0x000fe20000410000 */
[----:B------:R0:W-:Y:S01]  /*9440*/  STS [R41.X4+0x4258], R40 ;  /* 0x0042582829007388 */ /* 0x0001e20000004800 */
[----:B------:R-:W-:Y:S02]  /*9450*/  FADD.FTZ R79, R79, R78 ;  /* 0x0000004e4f4f7221 */ /* 0x000fe40000010000 */
[C---:B------:R-:W-:Y:S01]  /*9460*/  FMUL.FTZ R36, R10.reuse, R35 ;  /* 0x000000230a247220 */ /* 0x040fe20000410000 */
[----:B------:R1:W-:Y:S01]  /*9470*/  STS [R41.X4+0x4264], R4 ;  /* 0x0042640429007388 */ /* 0x0003e20000004800 */
[C---:B------:R-:W-:Y:S02]  /*9480*/  FMUL.FTZ R17, R10.reuse, R17 ;  /* 0x000000110a117220 */ /* 0x040fe40000410000 */
[----:B------:R-:W-:-:S02]  /*9490*/  FMUL.FTZ R10, R10, R123 ;  /* 0x0000007b0a0a7220 */ /* 0x000fc40000410000 */
[----:B------:R-:W-:Y:S02]  /*94a0*/  FADD.FTZ R2, R2, R127 ;  /* 0x0000007f02027221 */ /* 0x000fe40000010000 */
[----:B------:R-:W-:Y:S02]  /*94b0*/  FFMA.FTZ R45, R186, R153, -R130 ;  /* 0x00000099ba2d7223 */ /* 0x000fe40000010882 */
[----:B0-----:R-:W-:Y:S02]  /*94c0*/  FMUL.FTZ R40, R106, R125 ;  /* 0x0000007d6a287220 */ /* 0x001fe40000410000 */
[----:B------:R-:W-:Y:S02]  /*94d0*/  FADD.FTZ R30, R79, R30 ;  /* 0x0000001e4f1e7221 */ /* 0x000fe40000010000 */
[C---:B------:R-:W-:Y:S01]  /*94e0*/  FFMA.FTZ R125, R194.reuse, R123, R36 ;  /* 0x0000007bc27d7223 */ /* 0x040fe20000010024 */
[----:B------:R-:W-:Y:S01]  /*94f0*/  STS [R41.X4+0x4260], R40 ;  /* 0x0042602829007388 */ /* 0x000fe20000004800 */
[----:B------:R-:W-:-:S02]  /*9500*/  FFMA.FTZ R77, R194, R35, -R10 ;  /* 0x00000023c24d7223 */ /* 0x000fc4000001080a */
[----:B-1----:R-:W-:Y:S01]  /*9510*/  FMUL.FTZ R4, R104, R35 ;  /* 0x0000002368047220 */ /* 0x002fe20000410000 */
[----:B------:R-:W-:Y:S01]  /*9520*/  MOV R35, UR20 ;  /* 0x0000001400237c02 */ /* 0x000fe20008000f00 */
[----:B------:R-:W-:Y:S02]  /*9530*/  FADD.FTZ R2, R2, R5 ;  /* 0x0000000502027221 */ /* 0x000fe40000010000 */
[----:B------:R-:W-:Y:S01]  /*9540*/  FADD.FTZ R30, R30, R45 ;  /* 0x0000002d1e1e7221 */ /* 0x000fe20000010000 */
[----:B------:R-:W-:Y:S01]  /*9550*/  STS [R41.X4+0x4274], R4 ;  /* 0x0042740429007388 */ /* 0x000fe20000004800 */
[----:B------:R-:W-:Y:S01]  /*9560*/  FMUL.FTZ R36, R104, R123 ;  /* 0x0000007b68247220 */ /* 0x000fe20000410000 */
[----:B------:R-:W-:Y:S01]  /*9570*/  LEA R123, R35, -R122, 0x1 ;  /* 0x8000007a237b7211 */ /* 0x000fe200078e08ff */
[----:B------:R-:W-:Y:S02]  /*9580*/  FADD.FTZ R125, R2, R125 ;  /* 0x0000007d027d7221 */ /* 0x000fe40000010000 */
[----:B------:R-:W-:Y:S01]  /*9590*/  FMUL.FTZ R2, R145, UR42 ;  /* 0x0000002a91027c20 */ /* 0x000fe20008410000 */
[----:B------:R-:W-:Y:S01]  /*95a0*/  ISETP.GE.AND P0, PT, R123, 0x1, PT ;  /* 0x000000017b00780c */ /* 0x000fe20003f06270 */
[----:B------:R-:W-:Y:S01]  /*95b0*/  FADD.FTZ R30, R30, R37 ;  /* 0x000000251e1e7221 */ /* 0x000fe20000010000 */
[----:B------:R-:W-:Y:S01]  /*95c0*/  STS [R41.X4+0x4270], R36 ;  /* 0x0042702429007388 */ /* 0x000fe20000004800 */
[----:B------:R-:W-:-:S02]  /*95d0*/  FMUL.FTZ R18, R105, R18 ;  /* 0x0000001269127220 */ /* 0x000fc40000410000 */
[----:B------:R-:W-:Y:S02]  /*95e0*/  FFMA.FTZ R79, R11, UR41, R2 ;  /* 0x000000290b4f7c23 */ /* 0x000fe40008010002 */
[----:B------:R-:W-:Y:S01]  /*95f0*/  FMUL.FTZ R3, R131, UR42 ;  /* 0x0000002a83037c20 */ /* 0x000fe20008410000 */
[----:B------:R0:W-:Y:S01]  /*9600*/  STS [R41.X4+0x426c], R18 ;  /* 0x00426c1229007388 */ /* 0x0001e20000004800 */
[----:B------:R-:W-:Y:S02]  /*9610*/  FMUL.FTZ R2, R147, UR42 ;  /* 0x0000002a93027c20 */ /* 0x000fe40008410000 */
[----:B------:R-:W-:Y:S02]  /*9620*/  FADD.FTZ R43, R30, R43 ;  /* 0x0000002b1e2b7221 */ /* 0x000fe40000010000 */
[C---:B------:R-:W-:Y:S02]  /*9630*/  FMUL.FTZ R136, R110.reuse, R136 ;  /* 0x000000886e887220 */ /* 0x040fe40000410000 */
[----:B------:R-:W-:-:S02]  /*9640*/  FMUL.FTZ R138, R110, R138 ;  /* 0x0000008a6e8a7220 */ /* 0x000fc40000410000 */
[----:B------:R-:W-:Y:S01]  /*9650*/  FMUL.FTZ R128, R109, R143 ;  /* 0x0000008f6d807220 */ /* 0x000fe20000410000 */
[----:B------:R-:W-:Y:S01]  /*9660*/  STS [R41.X4+0x4240], R136 ;  /* 0x0042408829007388 */ /* 0x000fe20000004800 */
[----:B------:R-:W-:Y:S02]  /*9670*/  FMUL.FTZ R130, R108, R153 ;  /* 0x000000996c827220 */ /* 0x000fe40000410000 */
[----:B------:R-:W-:Y:S01]  /*9680*/  FMUL.FTZ R20, R105, R20 ;  /* 0x0000001469147220 */ /* 0x000fe20000410000 */
[----:B------:R-:W-:Y:S01]  /*9690*/  STS [R41.X4+0x4244], R138 ;  /* 0x0042448a29007388 */ /* 0x000fe20000004800 */
[C---:B------:R-:W-:Y:S02]  /*96a0*/  FMUL.FTZ R10, R103.reuse, R12 ;  /* 0x0000000c670a7220 */ /* 0x040fe40000410000 */
[----:B0-----:R-:W-:Y:S01]  /*96b0*/  FMUL.FTZ R18, R103, R14 ;  /* 0x0000000e67127220 */ /* 0x001fe20000410000 */
[----:B------:R-:W-:Y:S01]  /*96c0*/  STS [R41.X4+0x424c], R128 ;  /* 0x00424c8029007388 */ /* 0x000fe20000004800 */
[----:B------:R-:W-:-:S02]  /*96d0*/  FFMA.FTZ R94, R146, UR41, -R3 ;  /* 0x00000029925e7c23 */ /* 0x000fc40008010803 */
[----:B------:R-:W-:Y:S01]  /*96e0*/  FFMA.FTZ R45, R9, UR41, R2 ;  /* 0x00000029092d7c23 */ /* 0x000fe20008010002 */
[----:B------:R-:W-:Y:S01]  /*96f0*/  STS [R41.X4+0x4254], R130 ;  /* 0x0042548229007388 */ /* 0x000fe20000004800 */
[----:B------:R-:W-:Y:S02]  /*9700*/  FADD.FTZ R22, R43, R22 ;  /* 0x000000162b167221 */ /* 0x000fe40000010000 */
[----:B------:R-:W-:Y:S01]  /*9710*/  FMUL.FTZ R3, R133, UR42 ;  /* 0x0000002a85037c20 */ /* 0x000fe20008410000 */
[----:B------:R-:W-:Y:S01]  /*9720*/  STS [R41.X4+0x4268], R20 ;  /* 0x0042681429007388 */ /* 0x000fe20000004800 */
[----:B------:R-:W-:Y:S02]  /*9730*/  FMUL.FTZ R2, R149, UR42 ;  /* 0x0000002a95027c20 */ /* 0x000fe40008410000 */
[----:B------:R-:W-:Y:S01]  /*9740*/  FMUL.FTZ R47, R47, R144 ;  /* 0x000000902f2f7220 */ /* 0x000fe20000410000 */
[----:B------:R-:W-:Y:S01]  /*9750*/  STS [R41.X4+0x4278], R10 ;  /* 0x0042780a29007388 */ /* 0x000fe20000004800 */
[----:B------:R-:W-:-:S02]  /*9760*/  FADD.FTZ R124, R22, R77 ;  /* 0x0000004d167c7221 */ /* 0x000fc40000010000 */
[----:B------:R-:W-:Y:S01]  /*9770*/  FFMA.FTZ R36, R148, UR41, -R3 ;  /* 0x0000002994247c23 */ /* 0x000fe20008010803 */
[----:B------:R0:W-:Y:S01]  /*9780*/  STS [R41.X4+0x427c], R18 ;  /* 0x00427c1229007388 */ /* 0x0001e20000004800 */
[----:B------:R-:W-:Y:S02]  /*9790*/  FFMA.FTZ R43, R21, UR41, R2 ;  /* 0x00000029152b7c23 */ /* 0x000fe40008010002 */
[----:B------:R-:W-:Y:S02]  /*97a0*/  FMUL.FTZ R144, R144, UR42 ;  /* 0x0000002a90907c20 */ /* 0x000fe40008410000 */
[----:B------:R-:W-:Y:S02]  /*97b0*/  FMUL.FTZ R78, R11, UR42 ;  /* 0x0000002a0b4e7c20 */ /* 0x000fe40008410000 */
[----:B------:R-:W-:Y:S02]  /*97c0*/  FMUL.FTZ R44, R146, UR42 ;  /* 0x0000002a922c7c20 */ /* 0x000fe40008410000 */
[----:B------:R-:W-:-:S02]  /*97d0*/  FMUL.FTZ R40, R9, UR42 ;  /* 0x0000002a09287c20 */ /* 0x000fc40008410000 */
[----:B------:R-:W-:Y:S02]  /*97e0*/  FMUL.FTZ R22, R148, UR42 ;  /* 0x0000002a94167c20 */ /* 0x000fe40008410000 */
[----:B------:R-:W-:Y:S02]  /*97f0*/  FMUL.FTZ R30, R21, UR42 ;  /* 0x0000002a151e7c20 */ /* 0x000fe40008410000 */
[----:B0-----:R-:W-:Y:S02]  /*9800*/  FMUL.FTZ R41, R135, UR42 ;  /* 0x0000002a87297c20 */ /* 0x001fe40008410000 */
[----:B------:R-:W-:Y:S02]  /*9810*/  FMUL.FTZ R20, R150, UR42 ;  /* 0x0000002a96147c20 */ /* 0x000fe40008410000 */
[----:B------:R-:W-:Y:S02]  /*9820*/  FMUL.FTZ R18, R25, UR42 ;  /* 0x0000002a19127c20 */ /* 0x000fe40008410000 */
[----:B------:R-:W-:-:S02]  /*9830*/  FMUL.FTZ R4, R151, UR42 ;  /* 0x0000002a97047c20 */ /* 0x000fc40008410000 */
[----:B------:R-:W-:Y:S02]  /*9840*/  FMUL.FTZ R3, R137, UR42 ;  /* 0x0000002a89037c20 */ /* 0x000fe40008410000 */
[----:B------:R-:W-:Y:S02]  /*9850*/  FMUL.FTZ R2, R152, UR42 ;  /* 0x0000002a98027c20 */ /* 0x000fe40008410000 */
[----:B------:R-:W-:Y:S02]  /*9860*/  FFMA.FTZ R77, R129, UR41, R144 ;  /* 0x00000029814d7c23 */ /* 0x000fe40008010090 */
[----:B------:R-:W-:Y:S02]  /*9870*/  FFMA.FTZ R78, R145, UR41, -R78 ;  /* 0x00000029914e7c23 */ /* 0x000fe4000801084e */
[----:B------:R-:W-:Y:S02]  /*9880*/  FFMA.FTZ R44, R131, UR41, R44 ;  /* 0x00000029832c7c23 */ /* 0x000fe4000801002c */
[----:B------:R-:W-:-:S02]  /*9890*/  FFMA.FTZ R40, R147, UR41, -R40 ;  /* 0x0000002993287c23 */ /* 0x000fc40008010828 */
[----:B------:R-:W-:Y:S02]  /*98a0*/  FFMA.FTZ R22, R133, UR41, R22 ;  /* 0x0000002985167c23 */ /* 0x000fe40008010016 */
[----:B------:R-:W-:Y:S02]  /*98b0*/  FFMA.FTZ R30, R149, UR41, -R30 ;  /* 0x00000029951e7c23 */ /* 0x000fe4000801081e */
[----:B------:R-:W-:Y:S02]  /*98c0*/  FFMA.FTZ R41, R150, UR41, -R41 ;  /* 0x0000002996297c23 */ /* 0x000fe40008010829 */
[----:B------:R-:W-:Y:S02]  /*98d0*/  FFMA.FTZ R20, R135, UR41, R20 ;  /* 0x0000002987147c23 */ /* 0x000fe40008010014 */
[----:B------:R-:W-:Y:S02]  /*98e0*/  FFMA.FTZ R18, R151, UR41, -R18 ;  /* 0x0000002997127c23 */ /* 0x000fe40008010812 */
[----:B------:R-:W-:-:S02]  /*98f0*/  FFMA.FTZ R39, R25, UR41, R4 ;  /* 0x0000002919277c23 */ /* 0x000fc40008010004 */
[----:B------:R-:W-:Y:S02]  /*9900*/  FFMA.FTZ R10, R152, UR41, -R3 ;  /* 0x00000029980a7c23 */ /* 0x000fe40008010803 */
        /* <DEDUP_REMOVED lines=35> */
.L_x_947:
[----:B------:R-:W-:Y:S05]  /*9b40*/  BSYNC B0 ;  /* 0x0000000000007941 */ /* 0x000fea0003800000 */
.L_x_946:
[----:B------:R-:W-:Y:S01]  /*9b50*/  ULDC.64 UR20, c[0x0][0x298] ;  /* 0x0000a60000147ab9 */ /* 0x000fe20000000a00 */
[----:B0-----:R-:W-:Y:S01]  /*9b60*/  FFMA.FTZ R5, R103, R34, R16 ;  /* 0x0000002267057223 */ /* 0x001fe20000010010 */
[----:B------:R-:W-:Y:S01]  /*9b70*/  USHF.R.U32.HI UR22, URZ, 0x1, UR21 ;  /* 0x000000013f167899 */ /* 0x000fe20008011615 */
[----:B------:R-:W-:Y:S01]  /*9b80*/  FMUL.FTZ R3, R83, R196 ;  /* 0x000000c453037220 */ /* 0x000fe20000410000 */
[----:B------:R-:W-:Y:S01]  /*9b90*/  USHF.R.U64 UR20, UR20, 0x1, UR21 ;  /* 0x0000000114147899 */ /* 0x000fe20008001215 */
[----:B------:R-:W-:Y:S01]  /*9ba0*/  FADD.FTZ R200, R5, R200 ;  /* 0x000000c805c87221 */ /* 0x000fe20000010000 */
[----:B------:R-:W-:Y:S01]  /*9bb0*/  UIMAD UR39, UR22, UR35, URZ ;  /* 0x00000023162772a4 */ /* 0x000fe2000f8e023f */
[----:B------:R-:W-:Y:S01]  /*9bc0*/  IADD3 R5, R122, 0x80, RZ ;  /* 0x000000807a057810 */ /* 0x000fe20007ffe0ff */
[----:B------:R-:W-:Y:S01]  /*9bd0*/  UIMAD.WIDE.U32 UR22, UR20, UR35, URZ ;  /* 0x00000023141672a5 */ /* 0x000fe2000f8e003f */
[----:B------:R-:W-:Y:S01]  /*9be0*/  FADD.FTZ R126, R6, R3 ;  /* 0x00000003067e7221 */ /* 0x000fe20000010000 */
[----:B------:R-:W-:Y:S01]  /*9bf0*/  UIMAD UR39, UR36, UR20, UR39 ;  /* 0x00000014242772a4 */ /* 0x000fe2000f8e0227 */
[----:B------:R-:W-:Y:S01]  /*9c00*/  LEA.HI.SX32 R5, R5, R122, 0x1b ;  /* 0x0000007a05057211 */ /* 0x000fe200078fdaff */
[----:B------:R-:W-:Y:S01]  /*9c10*/  ULDC UR40, c[0x0][0x174] ;  /* 0x00005d0000287ab9 */ /* 0x000fe20000000800 */
[----:B------:R-:W-:Y:S01]  /*9c20*/  FMUL.FTZ R4, R83, R195 ;  /* 0x000000c353047220 */ /* 0x000fe20000410000 */
[----:B------:R-:W-:Y:S01]  /*9c30*/  ULDC.64 UR20, c[0x0][0x2a0] ;  /* 0x0000a80000147ab9 */ /* 0x000fe20000000a00 */
[----:B------:R-:W-:Y:S01]  /*9c40*/  BSSY B0, `(.L_x_948) ;  /* 0x0000027000007945 */ /* 0x000fe20003800000 */
[----:B------:R-:W-:Y:S01]  /*9c50*/  UIADD3 UR23, UR23, UR39, URZ ;  /* 0x0000002717177290 */ /* 0x000fe2000fffe03f */
[----:B------:R-:W0:Y:S01]  /*9c60*/  LDS R5, [R5.X4+0x4400] ;  /* 0x0044000005057984 */ /* 0x000e220000004800 */
[----:B------:R-:W-:Y:S01]  /*9c70*/  UIMAD UR39, UR37, UR20, URZ ;  /* 0x00000014252772a4 */ /* 0x000fe2000f8e023f */
[----:B------:R-:W-:Y:S01]  /*9c80*/  FADD.FTZ R193, R193, -R4 ;  /* 0x80000004c1c17221 */ /* 0x000fe20000010000 */
[----:B------:R-:W-:Y:S01]  /*9c90*/  ISETP.GE.AND P1, PT, R123, 0x101, PT ;  /* 0x000001017b00780c */ /* 0x000fe20003f26270 */
[C---:B------:R-:W-:Y:S01]  /*9ca0*/  FMUL.FTZ R4, R33.reuse, R14 ;  /* 0x0000000e21047220 */ /* 0x040fe20000410000 */
[----:B------:R-:W-:Y:S01]  /*9cb0*/  UIMAD UR39, UR18, UR21, UR39 ;  /* 0x00000015122772a4 */ /* 0x000fe2000f8e0227 */
[-C--:B------:R-:W-:Y:S01]  /*9cc0*/  FMUL.FTZ R33, R33, R12.reuse ;  /* 0x0000000c21217220 */ /* 0x080fe20000410000 */
[----:B------:R-:W-:Y:S01]  /*9cd0*/  UIMAD.WIDE.U32 UR20, UR18, UR20, UR22 ;  /* 0x00000014121472a5 */ /* 0x000fe2000f8e0016 */
[----:B------:R-:W-:Y:S01]  /*9ce0*/  FFMA.FTZ R4, R7, R12, R4 ;  /* 0x0000000c07047223 */ /* 0x000fe20000010004 */
[----:B------:R-:W-:Y:S01]  /*9cf0*/  ISETP.GE.AND P2, PT, R123, 0x181, PT ;  /* 0x000001817b00780c */ /* 0x000fe20003f46270 */
[----:B------:R-:W-:Y:S01]  /*9d00*/  ULDC.64 UR22, c[0x0][0x318] ;  /* 0x0000c60000167ab9 */ /* 0x000fe20000000a00 */
[----:B------:R-:W-:Y:S01]  /*9d10*/  FFMA.FTZ R33, R7, R14, -R33 ;  /* 0x0000000e07217223 */ /* 0x000fe20000010821 */
[----:B------:R-:W-:Y:S01]  /*9d20*/  UIADD3 UR39, UR39, UR21, URZ ;  /* 0x0000001527277290 */ /* 0x000fe2000fffe03f */
[----:B------:R-:W-:Y:S01]  /*9d30*/  IADD3 R7, R122, 0x100, RZ ;  /* 0x000001007a077810 */ /* 0x000fe20007ffe0ff */
[----:B------:R-:W-:Y:S01]  /*9d40*/  ULEA UR22, UP0, UR20, UR22, 0x3 ;  /* 0x0000001614167291 */ /* 0x000fe2000f80183f */
[----:B------:R-:W-:Y:S01]  /*9d50*/  FADD.FTZ R124, R124, R33 ;  /* 0x000000217c7c7221 */ /* 0x000fe20000010000 */
[----:B------:R-:W-:Y:S01]  /*9d60*/  UIADD3 UR21, UR6, -UR40, URZ ;  /* 0x8000002806157290 */ /* 0x000fe2000fffe03f */
[----:B------:R-:W-:Y:S01]  /*9d70*/  FADD.FTZ R125, R125, R4 ;  /* 0x000000047d7d7221 */ /* 0x000fe20000010000 */
[----:B------:R-:W-:Y:S01]  /*9d80*/  ULEA.HI.X UR23, UR20, UR23, UR39, 0x3, UP0 ;  /* 0x0000001714177291 */ /* 0x000fe200080f1c27 */
[C---:B------:R-:W-:Y:S01]  /*9d90*/  IADD3 R33, R122.reuse, 0x180, RZ ;  /* 0x000001807a217810 */ /* 0x040fe20007ffe0ff */
[----:B------:R-:W-:Y:S01]  /*9da0*/  UIMAD UR20, UR21, -0x1000, URZ ;  /* 0xfffff000151478a4 */ /* 0x000fe2000f8e023f */
[----:B------:R-:W-:Y:S01]  /*9db0*/  LEA R2, P0, R122, UR22, 0x2 ;  /* 0x000000167a027c11 */ /* 0x000fe2000f8010ff */
[----:B------:R-:W-:Y:S01]  /*9dc0*/  USHF.L.U32 UR22, UR8, 0x2, URZ ;  /* 0x0000000208167899 */ /* 0x000fe2000800063f */
[----:B------:R-:W-:-:S02]  /*9dd0*/  LEA.HI.SX32 R7, R7, R122, 0x1b ;  /* 0x0000007a07077211 */ /* 0x000fc400078fdaff */
[----:B------:R-:W-:Y:S01]  /*9de0*/  LEA.HI.X R3, R122, UR23, RZ, 0x2, P0 ;  /* 0x000000177a037c11 */ /* 0x000fe200080f14ff */
[----:B------:R-:W-:Y:S01]  /*9df0*/  USHF.L.U64.HI UR23, UR8, 0x2, UR9 ;  /* 0x0000000208177899 */ /* 0x000fe20008010209 */
[----:B------:R-:W-:Y:S01]  /*9e00*/  MOV R127, UR20 ;  /* 0x00000014007f7c02 */ /* 0x000fe20008000f00 */
[----:B------:R-:W-:Y:S01]  /*9e10*/  ULDC.64 UR20, c[0x0][0x2b0] ;  /* 0x0000ac0000147ab9 */ /* 0x000fe20000000a00 */
[----:B------:R-:W-:Y:S01]  /*9e20*/  ISETP.GE.AND P0, PT, R123, 0x81, PT ;  /* 0x000000817b00780c */ /* 0x000fe20003f06270 */
[----:B------:R-:W-:Y:S02]  /*9e30*/  UIMAD UR20, UR23, UR20, URZ ;  /* 0x00000014171472a4 */ /* 0x000fe4000f8e023f */
[----:B------:R-:W-:Y:S01]  /*9e40*/  IMAD.WIDE R2, R127, 0x4, R2 ;  /* 0x000000047f027825 */ /* 0x000fe200078e0202 */
[----:B------:R-:W-:Y:S01]  /*9e50*/  MOV R127, UR22 ;  /* 0x00000016007f7c02 */ /* 0x000fe20008000f00 */
[----:B------:R-:W-:-:S04]  /*9e60*/  UIMAD UR20, UR22, UR21, UR20 ;  /* 0x00000015161472a4 */ /* 0x000fc8000f8e0214 */
[----:B------:R-:W-:-:S05]  /*9e70*/  IMAD.WIDE.U32 R2, R127, c[0x0][0x2b0], R2 ;  /* 0x0000ac007f027a25 */ /* 0x000fca00078e0002 */
[----:B------:R-:W-:Y:S01]  /*9e80*/  IADD3 R3, R3, UR20, RZ ;  /* 0x0000001403037c10 */ /* 0x000fe2000fffe0ff */
[----:B------:R-:W-:Y:S05]  /*9e90*/  @!P0 BRA `(.L_x_949) ;  /* 0x0000001000008947 */ /* 0x000fea0003800000 */
[----:B0-----:R0:W-:Y:S02]  /*9ea0*/  RED.E.ADD.F32.FTZ.RN.STRONG.GPU [R2.64+-0x3e00], R5 ;  /* 0xffc200050200798e */ /* 0x0011e4000c10e79e */
.L_x_949:
[----:B0-----:R-:W-:Y:S05]  /*9eb0*/  BSYNC B0 ;  /* 0x0000000000007941 */ /* 0x001fea0003800000 */
.L_x_948:
[----:B------:R-:W0:Y:S01]  /*9ec0*/  LDS R7, [R7.X4+0x4600] ;  /* 0x0046000007077984 */ /* 0x000e220000004800 */
[----:B------:R-:W-:Y:S01]  /*9ed0*/  BSSY B0, `(.L_x_950) ;  /* 0x0000004000007945 */ /* 0x000fe20003800000 */
[----:B------:R-:W-:Y:S01]  /*9ee0*/  LEA.HI.SX32 R33, R33, R122, 0x1b ;  /* 0x0000007a21217211 */ /* 0x000fe200078fdaff */
[----:B------:R-:W-:Y:S05]  /*9ef0*/  @!P1 BRA `(.L_x_951) ;  /* 0x0000001000009947 */ /* 0x000fea0003800000 */
[----:B0-----:R0:W-:Y:S02]  /*9f00*/  RED.E.ADD.F32.FTZ.RN.STRONG.GPU [R2.64+-0x3c00], R7 ;  /* 0xffc400070200798e */ /* 0x0011e4000c10e79e */
.L_x_951:
[----:B------:R-:W-:Y:S05]  /*9f10*/  BSYNC B0 ;  /* 0x0000000000007941 */ /* 0x000fea0003800000 */
.L_x_950:
[----:B------:R-:W1:Y:S01]  /*9f20*/  LDS R33, [R33.X4+0x4800] ;  /* 0x0048000021217984 */ /* 0x000e620000004800 */
[----:B------:R-:W-:Y:S01]  /*9f30*/  BSSY B0, `(.L_x_952) ;  /* 0x0000005000007945 */ /* 0x000fe20003800000 */
[C---:B------:R-:W-:Y:S02]  /*9f40*/  IADD3 R127, R122.reuse, 0x200, RZ ;  /* 0x000002007a7f7810 */ /* 0x040fe40007ffe0ff */
[----:B------:R-:W-:Y:S01]  /*9f50*/  IADD3 R5, R122, 0x280, RZ ;  /* 0x000002807a057810 */ /* 0x000fe20007ffe0ff */
[----:B------:R-:W-:Y:S05]  /*9f60*/  @!P2 BRA `(.L_x_953) ;  /* 0x000000100000a947 */ /* 0x000fea0003800000 */
[----:B-1----:R1:W-:Y:S02]  /*9f70*/  RED.E.ADD.F32.FTZ.RN.STRONG.GPU [R2.64+-0x3a00], R33 ;  /* 0xffc600210200798e */ /* 0x0023e4000c10e79e */
.L_x_953:
[----:B------:R-:W-:Y:S05]  /*9f80*/  BSYNC B0 ;  /* 0x0000000000007941 */ /* 0x000fea0003800000 */
.L_x_952:
[-C--:B------:R-:W-:Y:S01]  /*9f90*/  LEA.HI.SX32 R4, R127, R122.reuse, 0x1b ;  /* 0x0000007a7f047211 */ /* 0x080fe200078fdaff */
[----:B------:R-:W-:Y:S01]  /*9fa0*/  BSSY B0, `(.L_x_954) ;  /* 0x000000d000007945 */ /* 0x000fe20003800000 */
[----:B------:R-:W-:-:S02]  /*9fb0*/  LEA.HI.SX32 R6, R5, R122, 0x1b ;  /* 0x0000007a05067211 */ /* 0x000fc400078fdaff */
[C---:B------:R-:W-:Y:S01]  /*9fc0*/  ISETP.GE.AND P6, PT, R123.reuse, 0x201, PT ;  /* 0x000002017b00780c */ /* 0x040fe20003fc6270 */
[----:B------:R2:W3:Y:S01]  /*9fd0*/  LDS R5, [R4.X4+0x4a00] ;  /* 0x004a000004057984 */ /* 0x0004e20000004800 */
[----:B0-----:R-:W-:Y:S02]  /*9fe0*/  IADD3 R7, R122, 0x300, RZ ;  /* 0x000003007a077810 */ /* 0x001fe40007ffe0ff */
[C---:B------:R-:W-:Y:S02]  /*9ff0*/  ISETP.GE.AND P0, PT, R123.reuse, 0x281, PT ;  /* 0x000002817b00780c */ /* 0x040fe40003f06270 */
[C---:B------:R-:W-:Y:S02]  /*a000*/  ISETP.GE.AND P1, PT, R123.reuse, 0x301, PT ;  /* 0x000003017b00780c */ /* 0x040fe40003f26270 */
[C---:B------:R-:W-:Y:S02]  /*a010*/  ISETP.GE.AND P2, PT, R123.reuse, 0x381, PT ;  /* 0x000003817b00780c */ /* 0x040fe40003f46270 */
[----:B------:R-:W-:-:S02]  /*a020*/  ISETP.GE.AND P3, PT, R123, 0x401, PT ;  /* 0x000004017b00780c */ /* 0x000fc40003f66270 */
[C---:B------:R-:W-:Y:S02]  /*a030*/  ISETP.GE.AND P4, PT, R123.reuse, 0x481, PT ;  /* 0x000004817b00780c */ /* 0x040fe40003f86270 */
[----:B------:R-:W-:Y:S01]  /*a040*/  ISETP.GE.AND P5, PT, R123, 0x501, PT ;  /* 0x000005017b00780c */ /* 0x000fe20003fa6270 */
[----:B------:R-:W-:Y:S10]  /*a050*/  @!P6 BRA `(.L_x_955) ;  /* 0x000000100000e947 */ /* 0x000ff40003800000 */
[----:B--23--:R0:W-:Y:S02]  /*a060*/  RED.E.ADD.F32.FTZ.RN.STRONG.GPU [R2.64+-0x3800], R5 ;  /* 0xffc800050200798e */ /* 0x00c1e4000c10e79e */
.L_x_955:
[----:B--2---:R-:W-:Y:S05]  /*a070*/  BSYNC B0 ;  /* 0x0000000000007941 */ /* 0x004fea0003800000 */
.L_x_954:
[----:B0--3--:R0:W2:Y:S01]  /*a080*/  LDS R5, [R6.X4+0x4c00] ;  /* 0x004c000006057984 */ /* 0x0090a20000004800 */
[----:B------:R-:W-:Y:S01]  /*a090*/  BSSY B0, `(.L_x_956) ;  /* 0x0000005000007945 */ /* 0x000fe20003800000 */
[----:B-1----:R-:W-:Y:S02]  /*a0a0*/  IADD3 R33, R122, 0x380, RZ ;  /* 0x000003807a217810 */ /* 0x002fe40007ffe0ff */
[----:B------:R-:W-:Y:S01]  /*a0b0*/  LEA.HI.SX32 R7, R7, R122, 0x1b ;  /* 0x0000007a07077211 */ /* 0x000fe200078fdaff */
[----:B------:R-:W-:Y:S05]  /*a0c0*/  @!P0 BRA `(.L_x_957) ;  /* 0x0000001000008947 */ /* 0x000fea0003800000 */
[----:B--2---:R1:W-:Y:S02]  /*a0d0*/  RED.E.ADD.F32.FTZ.RN.STRONG.GPU [R2.64+-0x3600], R5 ;  /* 0xffca00050200798e */ /* 0x0043e4000c10e79e */
.L_x_957:
[----:B------:R-:W-:Y:S05]  /*a0e0*/  BSYNC B0 ;  /* 0x0000000000007941 */ /* 0x000fea0003800000 */
.L_x_956:
[----:B------:R-:W3:Y:S01]  /*a0f0*/  LDS R7, [R7.X4+0x4e00] ;  /* 0x004e000007077984 */ /* 0x000ee20000004800 */
[----:B------:R-:W-:Y:S01]  /*a100*/  BSSY B0, `(.L_x_958) ;  /* 0x0000005000007945 */ /* 0x000fe20003800000 */
[----:B-12---:R-:W-:-:S02]  /*a110*/  IADD3 R5, R122, 0x400, RZ ;  /* 0x000004007a057810 */ /* 0x006fc40007ffe0ff */
[----:B------:R-:W-:Y:S01]  /*a120*/  LEA.HI.SX32 R33, R33, R122, 0x1b ;  /* 0x0000007a21217211 */ /* 0x000fe200078fdaff */
[----:B------:R-:W-:Y:S05]  /*a130*/  @!P1 BRA `(.L_x_959) ;  /* 0x0000001000009947 */ /* 0x000fea0003800000 */
[----:B---3--:R1:W-:Y:S02]  /*a140*/  RED.E.ADD.F32.FTZ.RN.STRONG.GPU [R2.64+-0x3400], R7 ;  /* 0xffcc00070200798e */ /* 0x0083e4000c10e79e */
.L_x_959:
[----:B------:R-:W-:Y:S05]  /*a150*/  BSYNC B0 ;  /* 0x0000000000007941 */ /* 0x000fea0003800000 */
.L_x_958:
[----:B------:R-:W2:Y:S01]  /*a160*/  LDS R33, [R33.X4+0x5000] ;  /* 0x0050000021217984 */ /* 0x000ea20000004800 */
[----:B------:R-:W-:Y:S01]  /*a170*/  BSSY B0, `(.L_x_960) ;  /* 0x0000005000007945 */ /* 0x000fe20003800000 */
[----:B-1-3--:R-:W-:Y:S02]  /*a180*/  IADD3 R7, R122, 0x480, RZ ;  /* 0x000004807a077810 */ /* 0x00afe40007ffe0ff */
[----:B------:R-:W-:Y:S01]  /*a190*/  LEA.HI.SX32 R5, R5, R122, 0x1b ;  /* 0x0000007a05057211 */ /* 0x000fe200078fdaff */
[----:B------:R-:W-:Y:S05]  /*a1a0*/  @!P2 BRA `(.L_x_961) ;  /* 0x000000100000a947 */ /* 0x000fea0003800000 */
[----:B--2---:R1:W-:Y:S02]  /*a1b0*/  RED.E.ADD.F32.FTZ.RN.STRONG.GPU [R2.64+-0x3200], R33 ;  /* 0xffce00210200798e */ /* 0x0043e4000c10e79e */
.L_x_961:
[----:B------:R-:W-:Y:S05]  /*a1c0*/  BSYNC B0 ;  /* 0x0000000000007941 */ /* 0x000fea0003800000 */
.L_x_960:
[----:B------:R-:W3:Y:S01]  /*a1d0*/  LDS R5, [R5.X4+0x5200] ;  /* 0x0052000005057984 */ /* 0x000ee20000004800 */
[----:B------:R-:W-:Y:S01]  /*a1e0*/  BSSY B0, `(.L_x_962) ;  /* 0x0000005000007945 */ /* 0x000fe20003800000 */
[----:B-12---:R-:W-:Y:S02]  /*a1f0*/  IADD3 R33, R122, 0x500, RZ ;  /* 0x000005007a217810 */ /* 0x006fe40007ffe0ff */
[----:B------:R-:W-:Y:S01]  /*a200*/  LEA.HI.SX32 R7, R7, R122, 0x1b ;  /* 0x0000007a07077211 */ /* 0x000fe200078fdaff */
[----:B------:R-:W-:Y:S05]  /*a210*/  @!P3 BRA `(.L_x_963) ;  /* 0x000000100000b947 */ /* 0x000fea0003800000 */
[----:B---3--:R1:W-:Y:S02]  /*a220*/  RED.E.ADD.F32.FTZ.RN.STRONG.GPU [R2.64+-0x3000], R5 ;  /* 0xffd000050200798e */ /* 0x0083e4000c10e79e */
.L_x_963:
[----:B------:R-:W-:Y:S05]  /*a230*/  BSYNC B0 ;  /* 0x0000000000007941 */ /* 0x000fea0003800000 */
.L_x_962:
[----:B------:R-:W2:Y:S01]  /*a240*/  LDS R7, [R7.X4+0x5400] ;  /* 0x0054000007077984 */ /* 0x000ea20000004800 */
[----:B------:R-:W-:Y:S01]  /*a250*/  BSSY B0, `(.L_x_964) ;  /* 0x0000004000007945 */ /* 0x000fe20003800000 */
[----:B------:R-:W-:Y:S01]  /*a260*/  LEA.HI.SX32 R33, R33, R122, 0x1b ;  /* 0x0000007a21217211 */ /* 0x000fe200078fdaff */
[----:B------:R-:W-:Y:S05]  /*a270*/  @!P4 BRA `(.L_x_965) ;  /* 0x000000100000c947 */ /* 0x000fea0003800000 */
[----:B--2---:R2:W-:Y:S02]  /*a280*/  RED.E.ADD.F32.FTZ.RN.STRONG.GPU [R2.64+-0x2e00], R7 ;  /* 0xffd200070200798e */ /* 0x0045e4000c10e79e */
.L_x_965:
[----:B------:R-:W-:Y:S05]  /*a290*/  BSYNC B0 ;  /* 0x0000000000007941 */ /* 0x000fea0003800000 */
.L_x_964:
[----:B------:R-:W4:Y:S01]  /*a2a0*/  LDS R33, [R33.X4+0x5600] ;  /* 0x0056000021217984 */ /* 0x000f220000004800 */
[----:B------:R-:W-:Y:S01]  /*a2b0*/  BSSY B0, `(.L_x_966) ;  /* 0x0000005000007945 */ /* 0x000fe20003800000 */
[----:B-1-3--:R-:W-:-:S02]  /*a2c0*/  IADD3 R5, R122, 0x580, RZ ;  /* 0x000005807a057810 */ /* 0x00afc40007ffe0ff */
[----:B--2---:R-:W-:Y:S01]  /*a2d0*/  IADD3 R7, R122, 0x600, RZ ;  /* 0x000006007a077810 */ /* 0x004fe20007ffe0ff */
[----:B------:R-:W-:Y:S05]  /*a2e0*/  @!P5 BRA `(.L_x_967) ;  /* 0x000000100000d947 */ /* 0x000fea0003800000 */
[----:B----4-:R1:W-:Y:S02]  /*a2f0*/  RED.E.ADD.F32.FTZ.RN.STRONG.GPU [R2.64+-0x2c00], R33 ;  /* 0xffd400210200798e */ /* 0x0103e4000c10e79e */
.L_x_967:
[----:B------:R-:W-:Y:S05]  /*a300*/  BSYNC B0 ;  /* 0x0000000000007941 */ /* 0x000fea0003800000 */
.L_x_966:
        /* <DEDUP_REMOVED lines=14> */
.L_x_969:
[----:B------:R-:W-:Y:S05]  /*a3f0*/  BSYNC B0 ;  /* 0x0000000000007941 */ /* 0x000fea0003800000 */
.L_x_968:
[----:B------:R-:W2:Y:S01]  /*a400*/  LDS R7, [R7.X4+0x5a00] ;  /* 0x005a000007077984 */ /* 0x000ea20000004800 */
[----:B------:R-:W-:Y:S01]  /*a410*/  BSSY B0, `(.L_x_970) ;  /* 0x0000005000007945 */ /* 0x000fe20003800000 */
[----:B-1----:R-:W-:-:S02]  /*a420*/  IADD3 R5, R122, 0x700, RZ ;  /* 0x000007007a057810 */ /* 0x002fc40007ffe0ff */
[----:B------:R-:W-:Y:S01]  /*a430*/  LEA.HI.SX32 R33, R33, R122, 0x1b ;  /* 0x0000007a21217211 */ /* 0x000fe200078fdaff */
[----:B------:R-:W-:Y:S05]  /*a440*/  @!P0 BRA `(.L_x_971) ;  /* 0x0000001000008947 */ /* 0x000fea0003800000 */
[----:B--2---:R1:W-:Y:S02]  /*a450*/  RED.E.ADD.F32.FTZ.RN.STRONG.GPU [R2.64+-0x2800], R7 ;  /* 0xffd800070200798e */ /* 0x0043e4000c10e79e */
.L_x_971:
[----:B------:R-:W-:Y:S05]  /*a460*/  BSYNC B0 ;  /* 0x0000000000007941 */ /* 0x000fea0003800000 */
.L_x_970:
[----:B------:R-:W3:Y:S01]  /*a470*/  LDS R33, [R33.X4+0x5c00] ;  /* 0x005c000021217984 */ /* 0x000ee20000004800 */
[----:B------:R-:W-:Y:S01]  /*a480*/  BSSY B0, `(.L_x_972) ;  /* 0x0000005000007945 */ /* 0x000fe20003800000 */
[----:B-12---:R-:W-:Y:S02]  /*a490*/  IADD3 R7, R122, 0x780, RZ ;  /* 0x000007807a077810 */ /* 0x006fe40007ffe0ff */
[----:B------:R-:W-:Y:S01]  /*a4a0*/  LEA.HI.SX32 R5, R5, R122, 0x1b ;  /* 0x0000007a05057211 */ /* 0x000fe200078fdaff */
[----:B------:R-:W-:Y:S05]  /*a4b0*/  @!P1 BRA `(.L_x_973) ;  /* 0x0000001000009947 */ /* 0x000fea0003800000 */
[----:B---3--:R1:W-:Y:S02]  /*a4c0*/  RED.E.ADD.F32.FTZ.RN.STRONG.GPU [R2.64+-0x2600], R33 ;  /* 0xffda00210200798e */ /* 0x0083e4000c10e79e */
.L_x_973:
[----:B------:R-:W-:Y:S05]  /*a4d0*/  BSYNC B0 ;  /* 0x0000000000007941 */ /* 0x000fea0003800000 */
.L_x_972:
[----:B------:R-:W2:Y:S01]  /*a4e0*/  LDS R5, [R5.X4+0x5e00] ;  /* 0x005e000005057984 */ /* 0x000ea20000004800 */
[----:B------:R-:W-:Y:S01]  /*a4f0*/  BSSY B0, `(.L_x_974) ;  /* 0x0000005000007945 */ /* 0x000fe20003800000 */
[----:B-1-3--:R-:W-:Y:S02]  /*a500*/  IADD3 R33, R122, 0x800, RZ ;  /* 0x000008007a217810 */ /* 0x00afe40007ffe0ff */
[----:B------:R-:W-:Y:S01]  /*a510*/  LEA.HI.SX32 R7, R7, R122, 0x1b ;  /* 0x0000007a07077211 */ /* 0x000fe200078fdaff */
[----:B------:R-:W-:Y:S05]  /*a520*/  @!P2 BRA `(.L_x_975) ;  /* 0x000000100000a947 */ /* 0x000fea0003800000 */
[----:B--2---:R1:W-:Y:S02]  /*a530*/  RED.E.ADD.F32.FTZ.RN.STRONG.GPU [R2.64+-0x2400], R5 ;  /* 0xffdc00050200798e */ /* 0x0043e4000c10e79e */
.L_x_975:
[----:B------:R-:W-:Y:S05]  /*a540*/  BSYNC B0 ;  /* 0x0000000000007941 */ /* 0x000fea0003800000 */
.L_x_974:
[----:B------:R-:W3:Y:S01]  /*a550*/  LDS R7, [R7.X4+0x6000] ;  /* 0x0060000007077984 */ /* 0x000ee20000004800 */
[----:B------:R-:W-:Y:S01]  /*a560*/  BSSY B0, `(.L_x_976) ;  /* 0x0000005000007945 */ /* 0x000fe20003800000 */
[----:B-12---:R-:W-:-:S02]  /*a570*/  IADD3 R5, R122, 0x880, RZ ;  /* 0x000008807a057810 */ /* 0x006fc40007ffe0ff */
[----:B------:R-:W-:Y:S01]  /*a580*/  LEA.HI.SX32 R33, R33, R122, 0x1b ;  /* 0x0000007a21217211 */ /* 0x000fe200078fdaff */
[----:B------:R-:W-:Y:S05]  /*a590*/  @!P3 BRA `(.L_x_977) ;  /* 0x000000100000b947 */ /* 0x000fea0003800000 */
[----:B---3--:R1:W-:Y:S02]  /*a5a0*/  RED.E.ADD.F32.FTZ.RN.STRONG.GPU [R2.64+-0x2200], R7 ;  /* 0xffde00070200798e */ /* 0x0083e4000c10e79e */
.L_x_977:
[----:B------:R-:W-:Y:S05]  /*a5b0*/  BSYNC B0 ;  /* 0x0000000000007941 */ /* 0x000fea0003800000 */
.L_x_976:
[----:B------:R-:W2:Y:S01]  /*a5c0*/  LDS R33, [R33.X4+0x6200] ;  /* 0x0062000021217984 */ /* 0x000ea20000004800 */
[----:B------:R-:W-:Y:S01]  /*a5d0*/  BSSY B0, `(.L_x_978) ;  /* 0x0000004000007945 */ /* 0x000fe20003800000 */
[----:B------:R-:W-:Y:S01]  /*a5e0*/  LEA.HI.SX32 R5, R5, R122, 0x1b ;  /* 0x0000007a05057211 */ /* 0x000fe200078fdaff */
[----:B------:R-:W-:Y:S05]  /*a5f0*/  @!P4 BRA `(.L_x_979) ;  /* 0x000000100000c947 */ /* 0x000fea0003800000 */
[----:B--2---:R2:W-:Y:S02]  /*a600*/  RED.E.ADD.F32.FTZ.RN.STRONG.GPU [R2.64+-0x2000], R33 ;  /* 0xffe000210200798e */ /* 0x0045e4000c10e79e */
.L_x_979:
[----:B------:R-:W-:Y:S05]  /*a610*/  BSYNC B0 ;  /* 0x0000000000007941 */ /* 0x000fea0003800000 */
.L_x_978:
[----:B------:R-:W4:Y:S01]  /*a620*/  LDS R5, [R5.X4+0x6400] ;  /* 0x0064000005057984 */ /* 0x000f220000004800 */
[----:B------:R-:W-:Y:S01]  /*a630*/  BSSY B0, `(.L_x_980) ;  /* 0x0000005000007945 */ /* 0x000fe20003800000 */
[C---:B-1-3--:R-:W-:Y:S02]  /*a640*/  IADD3 R7, R122.reuse, 0x900, RZ ;  /* 0x000009007a077810 */ /* 0x04afe40007ffe0ff */
[----:B--2---:R-:W-:Y:S01]  /*a650*/  IADD3 R33, R122, 0x980, RZ ;  /* 0x000009807a217810 */ /* 0x004fe20007ffe0ff */
[----:B------:R-:W-:Y:S05]  /*a660*/  @!P5 BRA `(.L_x_981) ;  /* 0x000000100000d947 */ /* 0x000fea0003800000 */
[----:B----4-:R1:W-:Y:S02]  /*a670*/  RED.E.ADD.F32.FTZ.RN.STRONG.GPU [R2.64+-0x1e00], R5 ;  /* 0xffe200050200798e */ /* 0x0103e4000c10e79e */
.L_x_981:
[----:B------:R-:W-:Y:S05]  /*a680*/  BSYNC B0 ;  /* 0x0000000000007941 */ /* 0x000fea0003800000 */
.L_x_980:
        /* <DEDUP_REMOVED lines=14> */
.L_x_983:
[----:B------:R-:W-:Y:S05]  /*a770*/  BSYNC B0 ;  /* 0x0000000000007941 */ /* 0x000fea0003800000 */
.L_x_982:
[----:B------:R-:W2:Y:S01]  /*a780*/  LDS R33, [R33.X4+0x6800] ;  /* 0x0068000021217984 */ /* 0x000ea20000004800 */
[----:B------:R-:W-:Y:S01]  /*a790*/  BSSY B0, `(.L_x_984) ;  /* 0x0000005000007945 */ /* 0x000fe20003800000 */
[----:B-1----:R-:W-:Y:S02]  /*a7a0*/  IADD3 R7, R122, 0xa80, RZ ;  /* 0x00000a807a077810 */ /* 0x002fe40007ffe0ff */
[----:B------:R-:W-:Y:S01]  /*a7b0*/  LEA.HI.SX32 R5, R5, R122, 0x1b ;  /* 0x0000007a05057211 */ /* 0x000fe200078fdaff */
[----:B------:R-:W-:Y:S05]  /*a7c0*/  @!P0 BRA `(.L_x_985) ;  /* 0x0000001000008947 */ /* 0x000fea0003800000 */
[----:B--2---:R1:W-:Y:S02]  /*a7d0*/  RED.E.ADD.F32.FTZ.RN.STRONG.GPU [R2.64+-0x1a00], R33 ;  /* 0xffe600210200798e */ /* 0x0043e4000c10e79e */
.L_x_985:
[----:B------:R-:W-:Y:S05]  /*a7e0*/  BSYNC B0 ;  /* 0x0000000000007941 */ /* 0x000fea0003800000 */
.L_x_984:
[----:B------:R-:W3:Y:S01]  /*a7f0*/  LDS R5, [R5.X4+0x6a00] ;  /* 0x006a000005057984 */ /* 0x000ee20000004800 */
[----:B------:R-:W-:Y:S01]  /*a800*/  BSSY B0, `(.L_x_986) ;  /* 0x0000005000007945 */ /* 0x000fe20003800000 */
[----:B-12---:R-:W-:-:S02]  /*a810*/  IADD3 R33, R122, 0xb00, RZ ;  /* 0x00000b007a217810 */ /* 0x006fc40007ffe0ff */
[----:B------:R-:W-:Y:S01]  /*a820*/  LEA.HI.SX32 R7, R7, R122, 0x1b ;  /* 0x0000007a07077211 */ /* 0x000fe200078fdaff */
[----:B------:R-:W-:Y:S05]  /*a830*/  @!P1 BRA `(.L_x_987) ;  /* 0x0000001000009947 */ /* 0x000fea0003800000 */
[----:B---3--:R1:W-:Y:S02]  /*a840*/  RED.E.ADD.F32.FTZ.RN.STRONG.GPU [R2.64+-0x1800], R5 ;  /* 0xffe800050200798e */ /* 0x0083e4000c10e79e */
.L_x_987:
[----:B------:R-:W-:Y:S05]  /*a850*/  BSYNC B0 ;  /* 0x0000000000007941 */ /* 0x000fea0003800000 */
.L_x_986:
[----:B------:R-:W2:Y:S01]  /*a860*/  LDS R7, [R7.X4+0x6c00] ;  /* 0x006c000007077984 */ /* 0x000ea20000004800 */
[----:B------:R-:W-:Y:S01]  /*a870*/  BSSY B0, `(.L_x_988) ;  /* 0x0000005000007945 */ /* 0x000fe20003800000 */
[----:B-1-3--:R-:W-:Y:S02]  /*a880*/  IADD3 R5, R122, 0xb80, RZ ;  /* 0x00000b807a057810 */ /* 0x00afe40007ffe0ff */
[----:B------:R-:W-:Y:S01]  /*a890*/  LEA.HI.SX32 R33, R33, R122, 0x1b ;  /* 0x0000007a21217211 */ /* 0x000fe200078fdaff */
[----:B------:R-:W-:Y:S05]  /*a8a0*/  @!P2 BRA `(.L_x_989) ;  /* 0x000000100000a947 */ /* 0x000fea0003800000 */
[----:B--2---:R1:W-:Y:S02]  /*a8b0*/  RED.E.ADD.F32.FTZ.RN.STRONG.GPU [R2.64+-0x1600], R7 ;  /* 0xffea00070200798e */ /* 0x0043e4000c10e79e */
.L_x_989:
[----:B------:R-:W-:Y:S05]  /*a8c0*/  BSYNC B0 ;  /* 0x0000000000007941 */ /* 0x000fea0003800000 */
.L_x_988:
[----:B------:R-:W3:Y:S01]  /*a8d0*/  LDS R33, [R33.X4+0x6e00] ;  /* 0x006e000021217984 */ /* 0x000ee20000004800 */
[----:B------:R-:W-:Y:S01]  /*a8e0*/  BSSY B0, `(.L_x_990) ;  /* 0x0000005000007945 */ /* 0x000fe20003800000 */
[----:B-12---:R-:W-:Y:S02]  /*a8f0*/  IADD3 R7, R122, 0xc00, RZ ;  /* 0x00000c007a077810 */ /* 0x006fe40007ffe0ff */
[----:B------:R-:W-:Y:S01]  /*a900*/  LEA.HI.SX32 R5, R5, R122, 0x1b ;  /* 0x0000007a05057211 */ /* 0x000fe200078fdaff */
[----:B------:R-:W-:Y:S05]  /*a910*/  @!P3 BRA `(.L_x_991) ;  /* 0x000000100000b947 */ /* 0x000fea0003800000 */
[----:B---3--:R1:W-:Y:S02]  /*a920*/  RED.E.ADD.F32.FTZ.RN.STRONG.GPU [R2.64+-0x1400], R33 ;  /* 0xffec00210200798e */ /* 0x0083e4000c10e79e */
.L_x_991:
[----:B------:R-:W-:Y:S05]  /*a930*/  BSYNC B0 ;  /* 0x0000000000007941 */ /* 0x000fea0003800000 */
.L_x_990:
[----:B------:R-:W2:Y:S01]  /*a940*/  LDS R5, [R5.X4+0x7000] ;  /* 0x0070000005057984 */ /* 0x000ea20000004800 */
[----:B------:R-:W-:Y:S01]  /*a950*/  BSSY B0, `(.L_x_992) ;  /* 0x0000004000007945 */ /* 0x000fe20003800000 */
[----:B------:R-:W-:Y:S01]  /*a960*/  LEA.HI.SX32 R7, R7, R122, 0x1b ;  /* 0x0000007a07077211 */ /* 0x000fe200078fdaff */
[----:B------:R-:W-:Y:S05]  /*a970*/  @!P4 BRA `(.L_x_993) ;  /* 0x000000100000c947 */ /* 0x000fea0003800000 */
[----:B--2---:R2:W-:Y:S02]  /*a980*/  RED.E.ADD.F32.FTZ.RN.STRONG.GPU [R2.64+-0x1200], R5 ;  /* 0xffee00050200798e */ /* 0x0045e4000c10e79e */
.L_x_993:
[----:B------:R-:W-:Y:S05]  /*a990*/  BSYNC B0 ;  /* 0x0000000000007941 */ /* 0x000fea0003800000 */
.L_x_992:
[----:B------:R-:W4:Y:S01]  /*a9a0*/  LDS R7, [R7.X4+0x7200] ;  /* 0x0072000007077984 */ /* 0x000f220000004800 */
[----:B------:R-:W-:Y:S01]  /*a9b0*/  BSSY B0, `(.L_x_994) ;  /* 0x0000005000007945 */ /* 0x000fe20003800000 */
[----:B--2---:R-:W-:-:S02]  /*a9c0*/  IADD3 R5, R122, 0xc80, RZ ;  /* 0x00000c807a057810 */ /* 0x004fc40007ffe0ff */
[----:B-1-3--:R-:W-:Y:S01]  /*a9d0*/  IADD3 R33, R122, 0xd00, RZ ;  /* 0x00000d007a217810 */ /* 0x00afe20007ffe0ff */
[----:B------:R-:W-:Y:S05]  /*a9e0*/  @!P5 BRA `(.L_x_995) ;  /* 0x000000100000d947 */ /* 0x000fea0003800000 */
[----:B----4-:R1:W-:Y:S02]  /*a9f0*/  RED.E.ADD.F32.FTZ.RN.STRONG.GPU [R2.64+-0x1000], R7 ;  /* 0xfff000070200798e */ /* 0x0103e4000c10e79e */
.L_x_995:
[----:B------:R-:W-:Y:S05]  /*aa00*/  BSYNC B0 ;  /* 0x0000000000007941 */ /* 0x000fea0003800000 */
.L_x_994:
        /* <DEDUP_REMOVED lines=14> */
.L_x_997:
[----:B------:R-:W-:Y:S05]  /*aaf0*/  BSYNC B0 ;  /* 0x0000000000007941 */ /* 0x000fea0003800000 */
.L_x_996:
[----:B------:R-:W2:Y:S01]  /*ab00*/  LDS R33, [R33.X4+0x7600] ;  /* 0x0076000021217984 */ /* 0x000ea20000004800 */
[----:B------:R-:W-:Y:S01]  /*ab10*/  BSSY B0, `(.L_x_998) ;  /* 0x0000005000007945 */ /* 0x000fe20003800000 */
[----:B-1----:R-:W-:-:S02]  /*ab20*/  IADD3 R5, R122, 0xe00, RZ ;  /* 0x00000e007a057810 */ /* 0x002fc40007ffe0ff */
[----:B------:R-:W-:Y:S01]  /*ab30*/  LEA.HI.SX32 R7, R7, R122, 0x1b ;  /* 0x0000007a07077211 */ /* 0x000fe200078fdaff */
[----:B------:R-:W-:Y:S05]  /*ab40*/  @!P0 BRA `(.L_x_999) ;  /* 0x0000001000008947 */ /* 0x000fea0003800000 */
[----:B--2---:R1:W-:Y:S02]  /*ab50*/  RED.E.ADD.F32.FTZ.RN.STRONG.GPU [R2.64+-0xc00], R33 ;  /* 0xfff400210200798e */ /* 0x0043e4000c10e79e */
.L_x_999:
[----:B------:R-:W-:Y:S05]  /*ab60*/  BSYNC B0 ;  /* 0x0000000000007941 */ /* 0x000fea0003800000 */
.L_x_998:
[----:B------:R-:W3:Y:S01]  /*ab70*/  LDS R7, [R7.X4+0x7800] ;  /* 0x0078000007077984 */ /* 0x000ee20000004800 */
[----:B------:R-:W-:Y:S01]  /*ab80*/  BSSY B0, `(.L_x_1000) ;  /* 0x0000005000007945 */ /* 0x000fe20003800000 */
[----:B-12---:R-:W-:Y:S02]  /*ab90*/  IADD3 R33, R122, 0xe80, RZ ;  /* 0x00000e807a217810 */ /* 0x006fe40007ffe0ff */
[----:B------:R-:W-:Y:S01]  /*aba0*/  LEA.HI.SX32 R5, R5, R122, 0x1b ;  /* 0x0000007a05057211 */ /* 0x000fe200078fdaff */
[----:B------:R-:W-:Y:S05]  /*abb0*/  @!P1 BRA `(.L_x_1001) ;  /* 0x0000001000009947 */ /* 0x000fea0003800000 */
[----:B---3--:R1:W-:Y:S02]  /*abc0*/  RED.E.ADD.F32.FTZ.RN.STRONG.GPU [R2.64+-0xa00], R7 ;  /* 0xfff600070200798e */ /* 0x0083e4000c10e79e */
.L_x_1001:
[----:B------:R-:W-:Y:S05]  /*abd0*/  BSYNC B0 ;  /* 0x0000000000007941 */ /* 0x000fea0003800000 */
.L_x_1000:
[----:B------:R-:W2:Y:S01]  /*abe0*/  LDS R5, [R5.X4+0x7a00] ;  /* 0x007a000005057984 */ /* 0x000ea20000004800 */
[----:B------:R-:W-:Y:S01]  /*abf0*/  BSSY B0, `(.L_x_1002) ;  /* 0x0000005000007945 */ /* 0x000fe20003800000 */
[----:B-1-3--:R-:W-:Y:S02]  /*ac00*/  IADD3 R7, R122, 0xf00, RZ ;  /* 0x00000f007a077810 */ /* 0x00afe40007ffe0ff */
[----:B------:R-:W-:Y:S01]  /*ac10*/  LEA.HI.SX32 R33, R33, R122, 0x1b ;  /* 0x0000007a21217211 */ /* 0x000fe200078fdaff */
[----:B------:R-:W-:Y:S05]  /*ac20*/  @!P2 BRA `(.L_x_1003) ;  /* 0x000000100000a947 */ /* 0x000fea0003800000 */
[----:B--2---:R1:W-:Y:S02]  /*ac30*/  RED.E.ADD.F32.FTZ.RN.STRONG.GPU [R2.64+-0x800], R5 ;  /* 0xfff800050200798e */ /* 0x0043e4000c10e79e */
.L_x_1003:
[----:B------:R-:W-:Y:S05]  /*ac40*/  BSYNC B0 ;  /* 0x0000000000007941 */ /* 0x000fea0003800000 */
.L_x_1002:
[----:B------:R-:W3:Y:S01]  /*ac50*/  LDS R33, [R33.X4+0x7c00] ;  /* 0x007c000021217984 */ /* 0x000ee20000004800 */
[----:B------:R-:W-:Y:S01]  /*ac60*/  BSSY B0, `(.L_x_1004) ;  /* 0x0000005000007945 */ /* 0x000fe20003800000 */
[----:B-12---:R-:W-:-:S02]  /*ac70*/  IADD3 R5, R122, 0xf80, RZ ;  /* 0x00000f807a057810 */ /* 0x006fc40007ffe0ff */
[----:B------:R-:W-:Y:S01]  /*ac80*/  LEA.HI.SX32 R7, R7, R122, 0x1b ;  /* 0x0000007a07077211 */ /* 0x000fe200078fdaff */
[----:B------:R-:W-:Y:S05]  /*ac90*/  @!P3 BRA `(.L_x_1005) ;  /* 0x000000100000b947 */ /* 0x000fea0003800000 */
[----:B---3--:R1:W-:Y:S02]  /*aca0*/  RED.E.ADD.F32.FTZ.RN.STRONG.GPU [R2.64+-0x600], R33 ;  /* 0xfffa00210200798e */ /* 0x0083e4000c10e79e */
.L_x_1005:
[----:B------:R-:W-:Y:S05]  /*acb0*/  BSYNC B0 ;  /* 0x0000000000007941 */ /* 0x000fea0003800000 */
.L_x_1004:
[----:B------:R-:W2:Y:S01]  /*acc0*/  LDS R7, [R7.X4+0x7e00] ;  /* 0x007e000007077984 */ /* 0x000ea20000004800 */
[----:B------:R-:W-:Y:S01]  /*acd0*/  BSSY B0, `(.L_x_1006) ;  /* 0x0000004000007945 */ /* 0x000fe20003800000 */
[----:B------:R-:W-:Y:S01]  /*ace0*/  LEA.HI.SX32 R5, R5, R122, 0x1b ;  /* 0x0000007a05057211 */ /* 0x000fe200078fdaff */
[----:B------:R-:W-:Y:S05]  /*acf0*/  @!P4 BRA `(.L_x_1007) ;  /* 0x000000100000c947 */ /* 0x000fea0003800000 */
[----:B--2---:R2:W-:Y:S02]  /*ad00*/  RED.E.ADD.F32.FTZ.RN.STRONG.GPU [R2.64+-0x400], R7 ;  /* 0xfffc00070200798e */ /* 0x0045e4000c10e79e */
.L_x_1007:
[----:B------:R-:W-:Y:S05]  /*ad10*/  BSYNC B0 ;  /* 0x0000000000007941 */ /* 0x000fea0003800000 */
.L_x_1006:
[----:B------:R-:W4:Y:S01]  /*ad20*/  LDS R5, [R5.X4+0x8000] ;  /* 0x0080000005057984 */ /* 0x000f220000004800 */
[----:B------:R-:W-:Y:S01]  /*ad30*/  BSSY B0, `(.L_x_1008) ;  /* 0x0000003000007945 */ /* 0x000fe20003800000 */
[----:B------:R-:W-:Y:S05]  /*ad40*/  @!P5 BRA `(.L_x_1009) ;  /* 0x000000100000d947 */ /* 0x000fea0003800000 */
[----:B----4-:R4:W-:Y:S02]  /*ad50*/  RED.E.ADD.F32.FTZ.RN.STRONG.GPU [R2.64+-0x200], R5 ;  /* 0xfffe00050200798e */ /* 0x0109e4000c10e79e */
.L_x_1009:
[----:B------:R-:W-:Y:S05]  /*ad60*/  BSYNC B0 ;  /* 0x0000000000007941 */ /* 0x000fea0003800000 */
.L_x_1008:
        /* <DEDUP_REMOVED lines=20> */
[----:B------:R-:W-:Y:S02]  /*aeb0*/  FFMA.FTZ R78, R180, R79, R78 ;  /* 0x0000004fb44e7223 */ /* 0x000fe4000001004e */
[----:B-1----:R-:W-:Y:S02]  /*aec0*/  @!P0 FADD.FTZ R5, R5, R2 ;  /* 0x0000000205058221 */ /* 0x002fe40000010000 */
[----:B------:R-:W-:Y:S02]  /*aed0*/  FFMA.FTZ R40, R176, R45, R40 ;  /* 0x0000002db0287223 */ /* 0x000fe40000010028 */
        /* <DEDUP_REMOVED lines=14> */
[----:B------:R-:W-:Y:S02]  /*afc0*/  FMUL.FTZ R55, R55, R148 ;  /* 0x0000009437377220 */ /* 0x000fe40000410000 */
[----:B------:R-:W-:Y:S02]  /*afd0*/  FMUL.FTZ R36, R67, R36 ;  /* 0x0000002443247220 */ /* 0x000fe40000410000 */
[----:B------:R-:W-:Y:S02]  /*afe0*/  FMUL.FTZ R59, R59, R150 ;  /* 0x000000963b3b7220 */ /* 0x000fe40000410000 */
[----:B-1----:R-:W-:-:S02]  /*aff0*/  @!P0 FADD.FTZ R5, R5, R2 ;  /* 0x0000000205058221 */ /* 0x002fc40000010000 */
[----:B------:R-:W-:Y:S02]  /*b000*/  FFMA.FTZ R2, R104, R13, R15 ;  /* 0x0000000d68027223 */ /* 0x000fe4000001000f */
[----:B0-----:R-:W-:Y:S02]  /*b010*/  @!P0 FADD.FTZ R6, R6, R33 ;  /* 0x0000002106068221 */ /* 0x001fe40000010000 */
[----:B------:R-:W-:Y:S02]  /*b020*/  FADD.FTZ R199, R2, R199 ;  /* 0x000000c702c77221 */ /* 0x000fe40000010000 */
[----:B--2---:R-:W-:Y:S01]  /*b030*/  @!P0 FADD.FTZ R7, R7, R12 ;  /* 0x0000000c07078221 */ /* 0x004fe20000010000 */
[----:B------:R-:W0:Y:S01]  /*b040*/  SHFL.DOWN PT, R15, R6, 0x4, 0x1f ;  /* 0x08801f00060f7f89 */ /* 0x000e2200000e0000 */
[----:B------:R-:W-:Y:S02]  /*b050*/  FMUL.FTZ R41, R170, R41 ;  /* 0x00000029aa297220 */ /* 0x000fe40000410000 */
[----:B---3--:R-:W-:Y:S01]  /*b060*/  @!P0 FADD.FTZ R4, R4, R3 ;  /* 0x0000000304048221 */ /* 0x008fe20000010000 */
[----:B------:R-:W1:Y:S01]  /*b070*/  SHFL.DOWN PT, R12, R5, 0x4, 0x1f ;  /* 0x08801f00050c7f89 */ /* 0x000e6200000e0000 */
[----:B------:R-:W-:Y:S01]  /*b080*/  ISETP.GT.AND P0, PT, R121, 0x1b, PT ;  /* 0x0000001b7900780c */ /* 0x000fe20003f04270 */
[----:B------:R-:W-:-:S02]  /*b090*/  FFMA.FTZ R3, R107, R42, R188 ;  /* 0x0000002a6b037223 */ /* 0x000fc400000100bc */
[----:B------:R-:W2:Y:S01]  /*b0a0*/  SHFL.DOWN PT, R14, R7, 0x4, 0x1f ;  /* 0x08801f00070e7f89 */ /* 0x000ea200000e0000 */
[----:B------:R-:W-:Y:S02]  /*b0b0*/  FMUL.FTZ R81, R81, R151 ;  /* 0x0000009751517220 */ /* 0x000fe40000410000 */
[----:B------:R-:W-:Y:S01]  /*b0c0*/  FADD.FTZ R166, R3, R166 ;  /* 0x000000a603a67221 */ /* 0x000fe20000010000 */
[----:B------:R-:W3:Y:S01]  /*b0d0*/  SHFL.DOWN PT, R13, R4, 0x4, 0x1f ;  /* 0x08801f00040d7f89 */ /* 0x000ee200000e0000 */
[----:B------:R-:W-:Y:S02]  /*b0e0*/  FFMA.FTZ R3, R109, R46, R184 ;  /* 0x0000002e6d037223 */ /* 0x000fe400000100b8 */
[----:B------:R-:W-:Y:S02]  /*b0f0*/  FMUL.FTZ R18, R167, R18 ;  /* 0x00000012a7127220 */ /* 0x000fe40000410000 */
[----:B------:R-:W-:Y:S02]  /*b100*/  FADD.FTZ R164, R3, R164 ;  /* 0x000000a403a47221 */ /* 0x000fe40000010000 */
[----:B------:R-:W-:-:S02]  /*b110*/  FFMA.FTZ R3, R111, R50, R78 ;  /* 0x000000326f037223 */ /* 0x000fc4000001004e */
[----:B------:R-:W-:Y:S02]  /*b120*/  FMUL.FTZ R31, R31, R152 ;  /* 0x000000981f1f7220 */ /* 0x000fe40000410000 */
[----:B------:R-:W-:Y:S02]  /*b130*/  FADD.FTZ R162, R3, R162 ;  /* 0x000000a203a27221 */ /* 0x000fe40000010000 */
[----:B0-----:R-:W-:Y:S02]  /*b140*/  @!P0 FADD.FTZ R6, R6, R15 ;  /* 0x0000000f06068221 */ /* 0x001fe40000010000 */
[----:B------:R-:W-:Y:S02]  /*b150*/  FFMA.FTZ R3, R113, R54, R40 ;  /* 0x0000003671037223 */ /* 0x000fe40000010028 */
[----:B-1----:R-:W-:Y:S01]  /*b160*/  @!P0 FADD.FTZ R5, R5, R12 ;  /* 0x0000000c05058221 */ /* 0x002fe20000010000 */
[----:B------:R-:W0:Y:S01]  /*b170*/  SHFL.DOWN PT, R15, R6, 0x8, 0x1f ;  /* 0x09001f00060f7f89 */ /* 0x000e2200000e0000 */
[----:B------:R-:W-:-:S02]  /*b180*/  FMUL.FTZ R10, R61, R10 ;  /* 0x0000000a3d0a7220 */ /* 0x000fc40000410000 */
[----:B--2---:R-:W-:Y:S01]  /*b190*/  @!P0 FADD.FTZ R7, R7, R14 ;  /* 0x0000000e07078221 */ /* 0x004fe20000010000 */
[----:B------:R-:W1:Y:S01]  /*b1a0*/  SHFL.DOWN PT, R0, R5, 0x8, 0x1f ;  /* 0x09001f0005007f89 */ /* 0x000e6200000e0000 */
[----:B------:R-:W-:Y:S02]  /*b1b0*/  FADD.FTZ R160, R3, R160 ;  /* 0x000000a003a07221 */ /* 0x000fe40000010000 */
[----:B---3--:R-:W-:Y:S01]  /*b1c0*/  @!P0 FADD.FTZ R4, R4, R13 ;  /* 0x0000000d04048221 */ /* 0x008fe20000010000 */
[----:B------:R-:W2:Y:S01]  /*b1d0*/  SHFL.DOWN PT, R2, R7, 0x8, 0x1f ;  /* 0x09001f0007027f89 */ /* 0x000ea200000e0000 */
[----:B------:R-:W-:Y:S01]  /*b1e0*/  ISETP.GT.AND P0, PT, R121, 0x17, PT ;  /* 0x000000177900780c */ /* 0x000fe20003f04270 */
[----:B------:R-:W-:Y:S02]  /*b1f0*/  FFMA.FTZ R3, R115, R58, R30 ;  /* 0x0000003a73037223 */ /* 0x000fe4000001001e */
[----:B------:R-:W3:Y:S01]  /*b200*/  SHFL.DOWN PT, R13, R4, 0x8, 0x1f ;  /* 0x09001f00040d7f89 */ /* 0x000ee200000e0000 */
[----:B------:R-:W-:-:S02]  /*b210*/  FFMA.FTZ R28, R190, R29, R28 ;  /* 0x0000001dbe1c7223 */ /* 0x000fc4000001001c */
[----:B------:R-:W-:Y:S02]  /*b220*/  FFMA.FTZ R26, R186, R27, R26 ;  /* 0x0000001bba1a7223 */ /* 0x000fe4000001001a */
[----:B------:R-:W-:Y:S02]  /*b230*/  FFMA.FTZ R47, R48, R129, R47 ;  /* 0x00000081302f7223 */ /* 0x000fe4000001002f */
[----:B------:R-:W-:Y:S02]  /*b240*/  FFMA.FTZ R24, R181, R77, R24 ;  /* 0x0000004db5187223 */ /* 0x000fe40000010018 */
[----:B------:R-:W-:Y:S02]  /*b250*/  FFMA.FTZ R51, R52, R131, R51 ;  /* 0x0000008334337223 */ /* 0x000fe40000010033 */
[----:B------:R-:W-:Y:S02]  /*b260*/  FFMA.FTZ R44, R177, R44, R94 ;  /* 0x0000002cb12c7223 */ /* 0x000fe4000001005e */
[----:B0-----:R-:W-:-:S02]  /*b270*/  @!P0 FADD.FTZ R6, R6, R15 ;  /* 0x0000000f06068221 */ /* 0x001fc40000010000 */
[----:B------:R-:W-:Y:S02]  /*b280*/  FFMA.FTZ R55, R56, R133, R55 ;  /* 0x0000008538377223 */ /* 0x000fe40000010037 */
[----:B-1----:R-:W-:Y:S01]  /*b290*/  @!P0 FADD.FTZ R5, R5, R0 ;  /* 0x0000000005058221 */ /* 0x002fe20000010000 */
        /* <DEDUP_REMOVED lines=14> */
[----:B------:R-:W-:Y:S02]  /*b380*/  FADD.FTZ R158, R3, R158 ;  /* 0x0000009e039e7221 */ /* 0x000fe40000010000 */
[----:B------:R-:W-:-:S02]  /*b390*/  FFMA.FTZ R191, R105, R38, R191 ;  /* 0x0000002669bf7223 */ /* 0x000fc400000100bf */
[----:B0-----:R-:W-:Y:S02]  /*b3a0*/  @!P0 FADD.FTZ R6, R6, R11 ;  /* 0x0000000b06068221 */ /* 0x001fe40000010000 */
[----:B------:R-:W-:Y:S02]  /*b3b0*/  FFMA.FTZ R28, R106, R19, R28 ;  /* 0x000000136a1c7223 */ /* 0x000fe4000001001c */
[----:B-1----:R-:W-:Y:S02]  /*b3c0*/  @!P0 FADD.FTZ R5, R5, R0 ;  /* 0x0000000005058221 */ /* 0x002fe40000010000 */
[----:B------:R-:W-:Y:S02]  /*b3d0*/  FFMA.FTZ R26, R108, R23, R26 ;  /* 0x000000176c1a7223 */ /* 0x000fe4000001001a */
[----:B--2---:R-:W-:Y:S02]  /*b3e0*/  @!P0 FADD.FTZ R7, R7, R2 ;  /* 0x0000000207078221 */ /* 0x004fe40000010000 */
[----:B------:R-:W-:-:S02]  /*b3f0*/  FFMA.FTZ R24, R110, R47, R24 ;  /* 0x0000002f6e187223 */ /* 0x000fc40000010018 */
[----:B---3--:R-:W-:Y:S02]  /*b400*/  @!P0 FADD.FTZ R4, R4, R9 ;  /* 0x0000000904048221 */ /* 0x008fe40000010000 */
[----:B------:R-:W-:Y:S02]  /*b410*/  FFMA.FTZ R44, R112, R51, R44 ;  /* 0x00000033702c7223 */ /* 0x000fe4000001002c */
[----:B------:R-:W-:Y:S01]  /*b420*/  FFMA.FTZ R22, R114, R55, R22 ;  /* 0x0000003772167223 */ /* 0x000fe20000010016 */
[----:B------:R0:W-:Y:S01]  /*b430*/  @!P1 STS.128 [R235.X16+0x8410], R4 ;  /* 0x00841004eb009388 */ /* 0x0001e2000000cc00 */
[----:B------:R-:W-:Y:S02]  /*b440*/  FFMA.FTZ R20, R116, R59, R20 ;  /* 0x0000003b74147223 */ /* 0x000fe40000010014 */
[----:B------:R-:W-:Y:S02]  /*b450*/  FFMA.FTZ R3, R117, R82, R18 ;  /* 0x0000005275037223 */ /* 0x000fe40000010012 */
[----:B------:R-:W-:-:S02]  /*b460*/  FFMA.FTZ R10, R118, R31, R10 ;  /* 0x0000001f760a7223 */ /* 0x000fc4000001000a */
[----:B------:R-:W-:Y:S02]  /*b470*/  FFMA.FTZ R219, R8, R38, R219 ;  /* 0x0000002608db7223 */ /* 0x000fe400000100db */
[----:B------:R-:W-:Y:S02]  /*b480*/  FFMA.FTZ R220, R95, R19, R220 ;  /* 0x000000135fdc7223 */ /* 0x000fe400000100dc */
[----:B------:R-:W-:Y:S02]  /*b490*/  FADD.FTZ R198, R191, R198 ;  /* 0x000000c6bfc67221 */ /* 0x000fe40000010000 */
[----:B------:R-:W-:Y:S02]  /*b4a0*/  FADD.FTZ R197, R28, R197 ;  /* 0x000000c51cc57221 */ /* 0x000fe40000010000 */
[----:B------:R-:W-:Y:S02]  /*b4b0*/  FFMA.FTZ R222, R75, R23, R222 ;  /* 0x000000174bde7223 */ /* 0x000fe400000100de */
[----:B------:R-:W-:-:S02]  /*b4c0*/  FFMA.FTZ R223, R76, R46, R223 ;  /* 0x0000002e4cdf7223 */ /* 0x000fc400000100df */
[----:B------:R-:W-:Y:S02]  /*b4d0*/  FADD.FTZ R165, R26, R165 ;  /* 0x000000a51aa57221 */ /* 0x000fe40000010000 */
[----:B------:R-:W-:Y:S02]  /*b4e0*/  FFMA.FTZ R224, R74, R47, R224 ;  /* 0x0000002f4ae07223 */ /* 0x000fe400000100e0 */
[----:B------:R-:W-:Y:S02]  /*b4f0*/  FFMA.FTZ R225, R72, R50, R225 ;  /* 0x0000003248e17223 */ /* 0x000fe400000100e1 */
        /* <DEDUP_REMOVED lines=42> */
.L_x_1011:
[----:B0-----:R-:W-:Y:S05]  /*b7a0*/  BSYNC B0 ;  /* 0x0000000000007941 */ /* 0x001fea0003800000 */
.L_x_1010:
        /* <DEDUP_REMOVED lines=8> */
.L_x_911:
[----:B0-----:R-:W-:Y:S01]  /*b830*/  BAR.SYNC.DEFER_BLOCKING 0x0 ;  /* 0x0000000000007b1d */ /* 0x001fe20000010000 */
[----:B------:R-:W-:Y:S02]  /*b840*/  ISETP.NE.AND P0, PT, R122, RZ, PT ;  /* 0x000000ff7a00720c */ /* 0x000fe40003f05270 */
        /* <DEDUP_REMOVED lines=8> */
[----:B------:R-:W-:-:S02]  /*b8d0*/  UIMAD UR22, UR35, UR9, UR7 ;  /* 0x00000009231672a4 */ /* 0x000fc4000f8e0207 */
[----:B------:R-:W-:Y:S02]  /*b8e0*/  UIMAD UR7, UR36, UR40, URZ ;  /* 0x00000028240772a4 */ /* 0x000fe4000f8e023f */
        /* <DEDUP_REMOVED lines=54> */
.L_x_1014:
[----:B------:R-:W-:Y:S05]  /*bc50*/  BSYNC B0 ;  /* 0x0000000000007941 */ /* 0x000fea0003800000 */
.L_x_1013:
[----:B0-----:R-:W2:Y:S01]  /*bc60*/  LDL.LU R7, [R1] ;  /* 0x0000000001077983 */ /* 0x001ea20000300800 */
        /* <DEDUP_REMOVED lines=38> */
[----:B------:R0:W-:Y:S01]  /*bed0*/  @!P3 STG.E [R4.64+-0x1e80], R15 ;  /* 0xffe1800f0400b986 */ /* 0x0001e2000c10191e */
[----:B------:R-:W-:Y:S02]  /*bee0*/  ISETP.GE.AND P3, PT, R34, R43, PT ;  /* 0x0000002b2200720c */ /* 0x000fe40003f66270 */
[C---:B------:R-:W-:Y:S01]  /*bef0*/  LOP3.LUT R42, R120.reuse, 0x140, RZ, 0xfc, !PT ;  /* 0x00000140782a7812 */ /* 0x040fe200078efcff */
[----:B------:R-:W-:Y:S01]  /*bf00*/  @!P4 STG.E [R4.64+-0x1c80], R23 ;  /* 0xffe380170400c986 */ /* 0x000fe2000c10191e */
        /* <DEDUP_REMOVED lines=34> */
[C---:B0-----:R-:W-:Y:S02]  /*c130*/  IADD3 R15, R47.reuse, 0x7, RZ ;  /* 0x000000072f0f7810 */ /* 0x041fe40007ffe0ff */
        /* <DEDUP_REMOVED lines=76> */
[----:B------:R0:W-:Y:S01]  /*c600*/  STL [R1], R4 ;  /* 0x0000000401007387 */ /* 0x0001e20000100800 */
        /* <DEDUP_REMOVED lines=13> */
.L_x_1016:
[----:B------:R-:W-:Y:S05]  /*c6e0*/  BSYNC B0 ;  /* 0x0000000000007941 */ /* 0x000fea0003800000 */
.L_x_1015:
        /* <DEDUP_REMOVED lines=56> */
.L_x_910:
        /* <DEDUP_REMOVED lines=35> */
.L_x_1019:
[----:B-1----:R-:W-:Y:S05]  /*cca0*/  BSYNC B0 ;  /* 0x0000000000007941 */ /* 0x002fea0003800000 */
.L_x_1018:
[----:B------:R-:W-:Y:S01]  /*ccb0*/  BSSY B0, `(.L_x_1020) ;  /* 0x0000023000007945 */ /* 0x000fe20003800000 */
[----:B------:R-:W-:Y:S05]  /*ccc0*/  @!P0 BRA `(.L_x_1021) ;  /* 0x0000020000008947 */ /* 0x000fea0003800000 */
[----:B------:R-:W3:Y:S04]  /*ccd0*/  LDL.LU R2, [R1] ;  /* 0x0000000001027983 */ /* 0x000ee80000300800 */
        /* <DEDUP_REMOVED lines=31> */
.L_x_1021:
[----:B------:R-:W3:Y:S02]  /*ced0*/  S2R R11, SR_TID.X ;  /* 0x00000000000b7919 */ /* 0x000ee40000002100 */
.L_x_1022:
[----:B-1----:R-:W-:Y:S05]  /*cee0*/  BSYNC B0 ;  /* 0x0000000000007941 */ /* 0x002fea0003800000 */
.L_x_1020:
        /* <DEDUP_REMOVED lines=12> */
.L_x_1023:
        /* <DEDUP_REMOVED lines=32> */
.L_x_916:
[----:B------:R-:W-:Y:S01]  /*d1b0*/  HFMA2.MMA R66, -RZ, RZ, 0, 5.9604644775390625e-08 ;  /* 0x00000001ff427435 */ /* 0x000fe200000001ff */
[----:B------:R-:W-:-:S02]  /*d1c0*/  MOV R65, R68 ;  /* 0x0000004400417202 */ /* 0x000fc40000000f00 */
[----:B------:R-:W-:Y:S02]  /*d1d0*/  MOV R214, RZ ;  /* 0x000000ff00d67202 */ /* 0x000fe40000000f00 */
[----:B------:R-:W-:Y:S02]  /*d1e0*/  MOV R75, 0xffffffff ;  /* 0xffffffff004b7802 */ /* 0x000fe40000000f00 */
[----:B------:R-:W-:Y:S02]  /*d1f0*/  MOV R64, 0xd210 ;  /* 0x0000d21000407802 */ /* 0x000fe40000000f00 */
[----:B-1----:R-:W-:Y:S05]  /*d200*/  CALL.REL.NOINC `($__internal_26_$__cuda_sm70_shflsync_up) ;  /* 0x00001d6000007944 */ /* 0x002fea0003c00000 */
[----:B-1----:R-:W-:Y:S01]  /*d210*/  MOV R67, R66 ;  /* 0x0000004200437202 */ /* 0x002fe20000000f00 */
[----:B------:R-:W-:Y:S05]  /*d220*/  BRA `(.L_x_1024) ;  /* 0xffff7ff000007947 */ /* 0x000fea000383ffff */
.L_x_917:
[----:B------:R-:W-:Y:S01]  /*d230*/  HFMA2.MMA R66, -RZ, RZ, 0, 5.9604644775390625e-08 ;  /* 0x00000001ff427435 */ /* 0x000fe200000001ff */
[----:B------:R-:W-:Y:S02]  /*d240*/  MOV R65, R70 ;  /* 0x0000004600417202 */ /* 0x000fe40000000f00 */
[----:B------:R-:W-:Y:S02]  /*d250*/  MOV R214, RZ ;  /* 0x000000ff00d67202 */ /* 0x000fe40000000f00 */
[----:B------:R-:W-:-:S02]  /*d260*/  MOV R75, 0xffffffff ;  /* 0xffffffff004b7802 */ /* 0x000fc40000000f00 */
[----:B------:R-:W-:Y:S02]  /*d270*/  MOV R64, 0xd290 ;  /* 0x0000d29000407802 */ /* 0x000fe40000000f00 */
[----:B012---:R-:W-:Y:S05]  /*d280*/  CALL.REL.NOINC `($__internal_26_$__cuda_sm70_shflsync_up) ;  /* 0x00001ce000007944 */ /* 0x007fea0003c00000 */
[----:B-1----:R-:W-:Y:S01]  /*d290*/  MOV R71, R66 ;  /* 0x0000004200477202 */ /* 0x002fe20000000f00 */
[----:B------:R-:W-:Y:S01]  /*d2a0*/  HFMA2.MMA R66, -RZ, RZ, 0, 5.9604644775390625e-08 ;  /* 0x00000001ff427435 */ /* 0x000fe200000001ff */
[----:B------:R-:W-:Y:S02]  /*d2b0*/  MOV R65, R73 ;  /* 0x0000004900417202 */ /* 0x000fe40000000f00 */
[----:B------:R-:W-:Y:S02]  /*d2c0*/  MOV R214, RZ ;  /* 0x000000ff00d67202 */ /* 0x000fe40000000f00 */
[----:B------:R-:W-:Y:S02]  /*d2d0*/  MOV R75, 0xffffffff ;  /* 0xffffffff004b7802 */ /* 0x000fe40000000f00 */
[----:B------:R-:W-:Y:S02]  /*d2e0*/  MOV R64, 0xd300 ;  /* 0x0000d30000407802 */ /* 0x000fe40000000f00 */
[----:B------:R-:W-:Y:S05]  /*d2f0*/  CALL.REL.NOINC `($__internal_26_$__cuda_sm70_shflsync_up) ;  /* 0x00001c7000007944 */ /* 0x000fea0003c00000 */
[----:B-1----:R-:W-:Y:S01]  /*d300*/  MOV R72, R66 ;  /* 0x0000004200487202 */ /* 0x002fe20000000f00 */
[----:B------:R-:W-:Y:S01]  /*d310*/  HFMA2.MMA R66, -RZ, RZ, 0, 5.9604644775390625e-08 ;  /* 0x00000001ff427435 */ /* 0x000fe200000001ff */
[----:B------:R-:W-:-:S02]  /*d320*/  MOV R65, R69 ;  /* 0x0000004500417202 */ /* 0x000fc40000000f00 */
[----:B------:R-:W-:Y:S02]  /*d330*/  MOV R214, RZ ;  /* 0x000000ff00d67202 */ /* 0x000fe40000000f00 */
[----:B------:R-:W-:Y:S02]  /*d340*/  MOV R75, 0xffffffff ;  /* 0xffffffff004b7802 */ /* 0x000fe40000000f00 */
[----:B------:R-:W-:Y:S02]  /*d350*/  MOV R64, 0xd370 ;  /* 0x0000d37000407802 */ /* 0x000fe40000000f00 */
[----:B------:R-:W-:Y:S05]  /*d360*/  CALL.REL.NOINC `($__internal_26_$__cuda_sm70_shflsync_up) ;  /* 0x00001c0000007944 */ /* 0x000fea0003c00000 */
[C---:B-1----:R-:W-:Y:S01]  /*d370*/  FMUL.FTZ R65, R70.reuse, R66 ;  /* 0x0000004246417220 */ /* 0x042fe20000410000 */
[----:B------:R-:W-:Y:S01]  /*d380*/  ISETP.GE.AND P0, PT, R121, 0x1, PT ;  /* 0x000000017900780c */ /* 0x000fe20003f06270 */
[-C--:B------:R-:W-:Y:S01]  /*d390*/  FMUL.FTZ R75, R70, R72.reuse ;  /* 0x00000048464b7220 */ /* 0x080fe20000410000 */
[----:B------:R-:W-:Y:S01]  /*d3a0*/  MOV R214, RZ ;  /* 0x000000ff00d67202 */ /* 0x000fe20000000f00 */
[----:B------:R-:W-:Y:S02]  /*d3b0*/  FFMA.FTZ R64, R68, R72, -R65 ;  /* 0x0000004844407223 */ /* 0x000fe40000010841 */
[----:B------:R-:W-:-:S02]  /*d3c0*/  FMUL.FTZ R65, R70, R71 ;  /* 0x0000004746417220 */ /* 0x000fc40000410000 */
[C---:B------:R-:W-:Y:S01]  /*d3d0*/  FFMA.FTZ R66, R68.reuse, R66, R75 ;  /* 0x0000004244427223 */ /* 0x040fe2000001004b */
[----:B------:R-:W-:Y:S01]  /*d3e0*/  MOV R75, 0xffffffff ;  /* 0xffffffff004b7802 */ /* 0x000fe20000000f00 */
[-C--:B------:R-:W-:Y:S02]  /*d3f0*/  FFMA.FTZ R65, R68, R67.reuse, -R65 ;  /* 0x0000004344417223 */ /* 0x080fe40000010841 */
[----:B------:R-:W-:Y:S02]  /*d400*/  FMUL.FTZ R67, R70, R67 ;  /* 0x0000004346437220 */ /* 0x000fe40000410000 */
[----:B------:R-:W-:Y:S02]  /*d410*/  FADD.FTZ R66, R69, R66 ;  /* 0x0000004245427221 */ /* 0x000fe40000010000 */
[----:B------:R-:W-:Y:S02]  /*d420*/  FADD.FTZ R64, R73, R64 ;  /* 0x0000004049407221 */ /* 0x000fe40000010000 */
[C---:B------:R-:W-:Y:S01]  /*d430*/  FFMA.FTZ R67, R68.reuse, R71, R67 ;  /* 0x0000004744437223 */ /* 0x040fe20000010043 */
[----:B------:R-:W-:-:S02]  /*d440*/  FSEL R68, R68, R65, !P0 ;  /* 0x0000004144447208 */ /* 0x000fc40004000000 */
[----:B------:R-:W-:Y:S01]  /*d450*/  FSEL R69, R69, R66, !P0 ;  /* 0x0000004245457208 */ /* 0x000fe20004000000 */
[----:B------:R-:W-:Y:S01]  /*d460*/  HFMA2.MMA R66, -RZ, RZ, 0, 1.1920928955078125e-07 ;  /* 0x00000002ff427435 */ /* 0x000fe200000001ff */
[----:B------:R-:W-:Y:S02]  /*d470*/  FSEL R73, R73, R64, !P0 ;  /* 0x0000004049497208 */ /* 0x000fe40004000000 */
[----:B------:R-:W-:Y:S02]  /*d480*/  FSEL R70, R70, R67, !P0 ;  /* 0x0000004346467208 */ /* 0x000fe40004000000 */
[----:B------:R-:W-:Y:S02]  /*d490*/  MOV R65, R68 ;  /* 0x0000004400417202 */ /* 0x000fe40000000f00 */
[----:B------:R-:W-:Y:S02]  /*d4a0*/  MOV R64, 0xd4c0 ;  /* 0x0000d4c000407802 */ /* 0x000fe40000000f00 */
[----:B------:R-:W-:Y:S05]  /*d4b0*/  CALL.REL.NOINC `($__internal_26_$__cuda_sm70_shflsync_up) ;  /* 0x00001ab000007944 */ /* 0x000fea0003c00000 */
[----:B-1----:R-:W-:Y:S01]  /*d4c0*/  MOV R67, R66 ;  /* 0x0000004200437202 */ /* 0x002fe20000000f00 */
[----:B------:R-:W-:Y:S01]  /*d4d0*/  HFMA2.MMA R66, -RZ, RZ, 0, 1.1920928955078125e-07 ;  /* 0x00000002ff427435 */ /* 0x000fe200000001ff */
[----:B------:R-:W-:-:S02]  /*d4e0*/  MOV R65, R70 ;  /* 0x0000004600417202 */ /* 0x000fc40000000f00 */
[----:B------:R-:W-:Y:S02]  /*d4f0*/  MOV R214, RZ ;  /* 0x000000ff00d67202 */ /* 0x000fe40000000f00 */
[----:B------:R-:W-:Y:S02]  /*d500*/  MOV R75, 0xffffffff ;  /* 0xffffffff004b7802 */ /* 0x000fe40000000f00 */
[----:B------:R-:W-:Y:S02]  /*d510*/  MOV R64, 0xd530 ;  /* 0x0000d53000407802 */ /* 0x000fe40000000f00 */
[----:B------:R-:W-:Y:S05]  /*d520*/  CALL.REL.NOINC `($__internal_26_$__cuda_sm70_shflsync_up) ;  /* 0x00001a4000007944 */ /* 0x000fea0003c00000 */
[----:B-1----:R-:W-:Y:S01]  /*d530*/  MOV R71, R66 ;  /* 0x0000004200477202 */ /* 0x002fe20000000f00 */
[----:B------:R-:W-:Y:S01]  /*d540*/  HFMA2.MMA R66, -RZ, RZ, 0, 1.1920928955078125e-07 ;  /* 0x00000002ff427435 */ /* 0x000fe200000001ff */
[----:B------:R-:W-:Y:S02]  /*d550*/  MOV R65, R73 ;  /* 0x0000004900417202 */ /* 0x000fe40000000f00 */
[----:B------:R-:W-:Y:S02]  /*d560*/  MOV R214, RZ ;  /* 0x000000ff00d67202 */ /* 0x000fe40000000f00 */
[----:B------:R-:W-:-:S02]  /*d570*/  MOV R75, 0xffffffff ;  /* 0xffffffff004b7802 */ /* 0x000fc40000000f00 */
[----:B------:R-:W-:Y:S02]  /*d580*/  MOV R64, 0xd5a0 ;  /* 0x0000d5a000407802 */ /* 0x000fe40000000f00 */
[----:B------:R-:W-:Y:S05]  /*d590*/  CALL.REL.NOINC `($__internal_26_$__cuda_sm70_shflsync_up) ;  /* 0x000019d000007944 */ /* 0x000fea0003c00000 */
[----:B-1----:R-:W-:Y:S01]  /*d5a0*/  MOV R72, R66 ;  /* 0x0000004200487202 */ /* 0x002fe20000000f00 */
[----:B------:R-:W-:Y:S01]  /*d5b0*/  HFMA2.MMA R66, -RZ, RZ, 0, 1.1920928955078125e-07 ;  /* 0x00000002ff427435 */ /* 0x000fe200000001ff */
[----:B------:R-:W-:Y:S02]  /*d5c0*/  MOV R65, R69 ;  /* 0x0000004500417202 */ /* 0x000fe40000000f00 */
[----:B------:R-:W-:Y:S02]  /*d5d0*/  MOV R214, RZ ;  /* 0x000000ff00d67202 */ /* 0x000fe40000000f00 */
[----:B------:R-:W-:Y:S02]  /*d5e0*/  MOV R75, 0xffffffff ;  /* 0xffffffff004b7802 */ /* 0x000fe40000000f00 */
[----:B------:R-:W-:Y:S02]  /*d5f0*/  MOV R64, 0xd610 ;  /* 0x0000d61000407802 */ /* 0x000fe40000000f00 */
[----:B------:R-:W-:Y:S05]  /*d600*/  CALL.REL.NOINC `($__internal_26_$__cuda_sm70_shflsync_up) ;  /* 0x0000196000007944 */ /* 0x000fea0003c00000 */
[----:B------:R-:W-:Y:S01]  /*d610*/  ISETP.GE.AND P0, PT, R121, 0x2, PT ;  /* 0x000000027900780c */ /* 0x000fe20003f06270 */
[----:B-1----:R-:W-:Y:S01]  /*d620*/  FMUL.FTZ R65, R70, R66 ;  /* 0x0000004246417220 */ /* 0x002fe20000410000 */
[----:B------:R-:W-:Y:S01]  /*d630*/  MOV R214, RZ ;  /* 0x000000ff00d67202 */ /* 0x000fe20000000f00 */
[----:B------:R-:W-:-:S02]  /*d640*/  FMUL.FTZ R64, R67, R70 ;  /* 0x0000004643407220 */ /* 0x000fc40000410000 */
[C---:B------:R-:W-:Y:S02]  /*d650*/  FMUL.FTZ R75, R72.reuse, R70 ;  /* 0x00000046484b7220 */ /* 0x040fe40000410000 */
[-C--:B------:R-:W-:Y:S02]  /*d660*/  FFMA.FTZ R72, R72, R68.reuse, -R65 ;  /* 0x0000004448487223 */ /* 0x080fe40000010841 */
[C---:B------:R-:W-:Y:S01]  /*d670*/  FFMA.FTZ R65, R71.reuse, R68, R64 ;  /* 0x0000004447417223 */ /* 0x040fe20000010040 */
[----:B------:R-:W-:Y:S01]  /*d680*/  MOV R64, 0xd760 ;  /* 0x0000d76000407802 */ /* 0x000fe20000000f00 */
[----:B------:R-:W-:Y:S02]  /*d690*/  FMUL.FTZ R71, R71, R70 ;  /* 0x0000004647477220 */ /* 0x000fe40000410000 */
[----:B------:R-:W-:Y:S01]  /*d6a0*/  FFMA.FTZ R66, R68, R66, R75 ;  /* 0x0000004244427223 */ /* 0x000fe2000001004b */
[----:B------:R-:W-:Y:S01]  /*d6b0*/  FSEL R70, R70, R65, !P0 ;  /* 0x0000004146467208 */ /* 0x000fe20004000000 */
[----:B------:R-:W-:Y:S01]  /*d6c0*/  @P0 FFMA.FTZ R68, R67, R68, -R71 ;  /* 0x0000004443440223 */ /* 0x000fe20000010847 */
[----:B------:R-:W-:Y:S01]  /*d6d0*/  MOV R75, 0xffffffff ;  /* 0xffffffff004b7802 */ /* 0x000fe20000000f00 */
[----:B------:R-:W-:Y:S01]  /*d6e0*/  @P0 FADD.FTZ R69, R69, R66 ;  /* 0x0000004245450221 */ /* 0x000fe20000010000 */
[----:B------:R-:W-:Y:S01]  /*d6f0*/  HFMA2.MMA R66, -RZ, RZ, 0, 2.384185791015625e-07 ;  /* 0x00000004ff427435 */ /* 0x000fe200000001ff */
[----:B------:R-:W-:Y:S01]  /*d700*/  @P0 FADD.FTZ R73, R73, R72 ;  /* 0x0000004849490221 */ /* 0x000fe20000010000 */
[----:B------:R-:W-:-:S02]  /*d710*/  MOV R67, R68 ;  /* 0x0000004400437202 */ /* 0x000fc40000000f00 */
[----:B------:R-:W-:Y:S02]  /*d720*/  MOV R68, R69 ;  /* 0x0000004500447202 */ /* 0x000fe40000000f00 */
[----:B------:R-:W-:Y:S02]  /*d730*/  MOV R69, R73 ;  /* 0x0000004900457202 */ /* 0x000fe40000000f00 */
[----:B------:R-:W-:Y:S02]  /*d740*/  MOV R65, R67 ;  /* 0x0000004300417202 */ /* 0x000fe40000000f00 */
[----:B------:R-:W-:Y:S05]  /*d750*/  CALL.REL.NOINC `($__internal_26_$__cuda_sm70_shflsync_up) ;  /* 0x0000181000007944 */ /* 0x000fea0003c00000 */
[----:B-1----:R-:W-:Y:S01]  /*d760*/  MOV R71, R66 ;  /* 0x0000004200477202 */ /* 0x002fe20000000f00 */
[----:B------:R-:W-:Y:S01]  /*d770*/  HFMA2.MMA R66, -RZ, RZ, 0, 2.384185791015625e-07 ;  /* 0x00000004ff427435 */ /* 0x000fe200000001ff */
[----:B------:R-:W-:Y:S02]  /*d780*/  MOV R65, R70 ;  /* 0x0000004600417202 */ /* 0x000fe40000000f00 */
[----:B------:R-:W-:Y:S02]  /*d790*/  MOV R214, RZ ;  /* 0x000000ff00d67202 */ /* 0x000fe40000000f00 */
[----:B------:R-:W-:-:S02]  /*d7a0*/  MOV R75, 0xffffffff ;  /* 0xffffffff004b7802 */ /* 0x000fc40000000f00 */
[----:B------:R-:W-:Y:S02]  /*d7b0*/  MOV R64, 0xd7d0 ;  /* 0x0000d7d000407802 */ /* 0x000fe40000000f00 */
[----:B------:R-:W-:Y:S05]  /*d7c0*/  CALL.REL.NOINC `($__internal_26_$__cuda_sm70_shflsync_up) ;  /* 0x000017a000007944 */ /* 0x000fea0003c00000 */
[----:B-1----:R-:W-:Y:S01]  /*d7d0*/  MOV R72, R66 ;  /* 0x0000004200487202 */ /* 0x002fe20000000f00 */
[----:B------:R-:W-:Y:S01]  /*d7e0*/  HFMA2.MMA R66, -RZ, RZ, 0, 2.384185791015625e-07 ;  /* 0x00000004ff427435 */ /* 0x000fe200000001ff */
[----:B------:R-:W-:Y:S02]  /*d7f0*/  MOV R65, R69 ;  /* 0x0000004500417202 */ /* 0x000fe40000000f00 */
[----:B------:R-:W-:Y:S02]  /*d800*/  MOV R214, RZ ;  /* 0x000000ff00d67202 */ /* 0x000fe40000000f00 */
[----:B------:R-:W-:Y:S02]  /*d810*/  MOV R75, 0xffffffff ;  /* 0xffffffff004b7802 */ /* 0x000fe40000000f00 */
[----:B------:R-:W-:Y:S02]  /*d820*/  MOV R64, 0xd840 ;  /* 0x0000d84000407802 */ /* 0x000fe40000000f00 */
[----:B------:R-:W-:Y:S05]  /*d830*/  CALL.REL.NOINC `($__internal_26_$__cuda_sm70_shflsync_up) ;  /* 0x0000173000007944 */ /* 0x000fea0003c00000 */
[----:B-1----:R-:W-:Y:S01]  /*d840*/  MOV R73, R66 ;  /* 0x0000004200497202 */ /* 0x002fe20000000f00 */
[----:B------:R-:W-:Y:S01]  /*d850*/  HFMA2.MMA R66, -RZ, RZ, 0, 2.384185791015625e-07 ;  /* 0x00000004ff427435 */ /* 0x000fe200000001ff */
[----:B------:R-:W-:-:S02]  /*d860*/  MOV R65, R68 ;  /* 0x0000004400417202 */ /* 0x000fc40000000f00 */
[----:B------:R-:W-:Y:S02]  /*d870*/  MOV R214, RZ ;  /* 0x000000ff00d67202 */ /* 0x000fe40000000f00 */
[----:B------:R-:W-:Y:S02]  /*d880*/  MOV R75, 0xffffffff ;  /* 0xffffffff004b7802 */ /* 0x000fe40000000f00 */
[----:B------:R-:W-:Y:S02]  /*d890*/  MOV R64, 0xd8b0 ;  /* 0x0000d8b000407802 */ /* 0x000fe40000000f00 */
[----:B------:R-:W-:Y:S05]  /*d8a0*/  CALL.REL.NOINC `($__internal_26_$__cuda_sm70_shflsync_up) ;  /* 0x000016c000007944 */ /* 0x000fea0003c00000 */
[----:B-1----:R-:W-:Y:S01]  /*d8b0*/  FMUL.FTZ R64, R70, R66 ;  /* 0x0000004246407220 */ /* 0x002fe20000410000 */
[----:B------:R-:W-:Y:S01]  /*d8c0*/  ISETP.GE.AND P0, PT, R121, 0x4, PT ;  /* 0x000000047900780c */ /* 0x000fe20003f06270 */
[CC--:B------:R-:W-:Y:S01]  /*d8d0*/  FMUL.FTZ R65, R73.reuse, R70.reuse ;  /* 0x0000004649417220 */ /* 0x0c0fe20000410000 */
[----:B------:R-:W-:Y:S01]  /*d8e0*/  MOV R214, RZ ;  /* 0x000000ff00d67202 */ /* 0x000fe20000000f00 */
[----:B------:R-:W-:Y:S01]  /*d8f0*/  FFMA.FTZ R74, R73, R67, -R64 ;  /* 0x00000043494a7223 */ /* 0x000fe20000010840 */
[----:B------:R-:W-:Y:S01]  /*d900*/  MOV R75, 0xffffffff ;  /* 0xffffffff004b7802 */ /* 0x000fe20000000f00 */
[----:B------:R-:W-:-:S02]  /*d910*/  FMUL.FTZ R64, R71, R70 ;  /* 0x0000004647407220 */ /* 0x000fc40000410000 */
[----:B------:R-:W-:Y:S01]  /*d920*/  FFMA.FTZ R65, R67, R66, R65 ;  /* 0x0000004243417223 */ /* 0x000fe20000010041 */
[----:B------:R-:W-:Y:S01]  /*d930*/  HFMA2.MMA R66, -RZ, RZ, 0, 4.76837158203125e-07 ;  /* 0x00000008ff427435 */ /* 0x000fe200000001ff */
[C---:B------:R-:W-:Y:S01]  /*d940*/  FFMA.FTZ R73, R72.reuse, R67, R64 ;  /* 0x0000004348497223 */ /* 0x040fe20000010040 */
[----:B------:R-:W-:Y:S01]  /*d950*/  MOV R64, 0xd9d0 ;  /* 0x0000d9d000407802 */ /* 0x000fe20000000f00 */
[----:B------:R-:W-:Y:S02]  /*d960*/  FMUL.FTZ R72, R72, R70 ;  /* 0x0000004648487220 */ /* 0x000fe40000410000 */
[----:B------:R-:W-:Y:S01]  /*d970*/  @P0 FADD.FTZ R68, R68, R65 ;  /* 0x0000004144440221 */ /* 0x000fe20000010000 */
[----:B------:R-:W-:Y:S01]  /*d980*/  FSEL R70, R70, R73, !P0 ;  /* 0x0000004946467208 */ /* 0x000fe20004000000 */
[----:B------:R-:W-:Y:S02]  /*d990*/  @P0 FFMA.FTZ R67, R71, R67, -R72 ;  /* 0x0000004347430223 */ /* 0x000fe40000010848 */
[----:B------:R-:W-:-:S03]  /*d9a0*/  @P0 FADD.FTZ R69, R69, R74 ;  /* 0x0000004a45450221 */ /* 0x000fc60000010000 */
[----:B------:R-:W-:Y:S02]  /*d9b0*/  MOV R65, R67 ;  /* 0x0000004300417202 */ /* 0x000fe40000000f00 */
[----:B------:R-:W-:Y:S05]  /*d9c0*/  CALL.REL.NOINC `($__internal_26_$__cuda_sm70_shflsync_up) ;  /* 0x000015a000007944 */ /* 0x000fea0003c00000 */
[----:B-1----:R-:W-:Y:S01]  /*d9d0*/  MOV R71, R66 ;  /* 0x0000004200477202 */ /* 0x002fe20000000f00 */
[----:B------:R-:W-:Y:S01]  /*d9e0*/  HFMA2.MMA R66, -RZ, RZ, 0, 4.76837158203125e-07 ;  /* 0x00000008ff427435 */ /* 0x000fe200000001ff */
[----:B------:R-:W-:Y:S02]  /*d9f0*/  MOV R65, R70 ;  /* 0x0000004600417202 */ /* 0x000fe40000000f00 */
[----:B------:R-:W-:Y:S02]  /*da00*/  MOV R214, RZ ;  /* 0x000000ff00d67202 */ /* 0x000fe40000000f00 */
[----:B------:R-:W-:Y:S02]  /*da10*/  MOV R75, 0xffffffff ;  /* 0xffffffff004b7802 */ /* 0x000fe40000000f00 */
[----:B------:R-:W-:Y:S02]  /*da20*/  MOV R64, 0xda40 ;  /* 0x0000da4000407802 */ /* 0x000fe40000000f00 */
[----:B------:R-:W-:Y:S05]  /*da30*/  CALL.REL.NOINC `($__internal_26_$__cuda_sm70_shflsync_up) ;  /* 0x0000153000007944 */ /* 0x000fea0003c00000 */
[----:B-1----:R-:W-:Y:S01]  /*da40*/  MOV R72, R66 ;  /* 0x0000004200487202 */ /* 0x002fe20000000f00 */
[----:B------:R-:W-:Y:S01]  /*da50*/  HFMA2.MMA R66, -RZ, RZ, 0, 4.76837158203125e-07 ;  /* 0x00000008ff427435 */ /* 0x000fe200000001ff */
[----:B------:R-:W-:-:S02]  /*da60*/  MOV R65, R69 ;  /* 0x0000004500417202 */ /* 0x000fc40000000f00 */
[----:B------:R-:W-:Y:S02]  /*da70*/  MOV R214, RZ ;  /* 0x000000ff00d67202 */ /* 0x000fe40000000f00 */
[----:B------:R-:W-:Y:S02]  /*da80*/  MOV R75, 0xffffffff ;  /* 0xffffffff004b7802 */ /* 0x000fe40000000f00 */
[----:B------:R-:W-:Y:S02]  /*da90*/  MOV R64, 0xdab0 ;  /* 0x0000dab000407802 */ /* 0x000fe40000000f00 */
[----:B------:R-:W-:Y:S05]  /*daa0*/  CALL.REL.NOINC `($__internal_26_$__cuda_sm70_shflsync_up) ;  /* 0x000014c000007944 */ /* 0x000fea0003c00000 */
[----:B-1----:R-:W-:Y:S01]  /*dab0*/  MOV R73, R66 ;  /* 0x0000004200497202 */ /* 0x002fe20000000f00 */
[----:B------:R-:W-:Y:S01]  /*dac0*/  HFMA2.MMA R66, -RZ, RZ, 0, 4.76837158203125e-07 ;  /* 0x00000008ff427435 */ /* 0x000fe200000001ff */
[----:B------:R-:W-:Y:S02]  /*dad0*/  MOV R65, R68 ;  /* 0x0000004400417202 */ /* 0x000fe40000000f00 */
[----:B------:R-:W-:Y:S02]  /*dae0*/  MOV R214, RZ ;  /* 0x000000ff00d67202 */ /* 0x000fe40000000f00 */
[----:B------:R-:W-:-:S02]  /*daf0*/  MOV R75, 0xffffffff ;  /* 0xffffffff004b7802 */ /* 0x000fc40000000f00 */
[----:B------:R-:W-:Y:S02]  /*db00*/  MOV R64, 0xdb20 ;  /* 0x0000db2000407802 */ /* 0x000fe40000000f00 */
[----:B------:R-:W-:Y:S05]  /*db10*/  CALL.REL.NOINC `($__internal_26_$__cuda_sm70_shflsync_up) ;  /* 0x0000145000007944 */ /* 0x000fea0003c00000 */
[----:B-1----:R-:W-:Y:S01]  /*db20*/  FMUL.FTZ R64, R70, R66 ;  /* 0x0000004246407220 */ /* 0x002fe20000410000 */
[----:B------:R-:W-:Y:S01]  /*db30*/  ISETP.GE.AND P0, PT, R121, 0x8, PT ;  /* 0x000000087900780c */ /* 0x000fe20003f06270 */
[CC--:B------:R-:W-:Y:S01]  /*db40*/  FMUL.FTZ R65, R73.reuse, R70.reuse ;  /* 0x0000004649417220 */ /* 0x0c0fe20000410000 */
[----:B------:R-:W-:Y:S01]  /*db50*/  MOV R214, RZ ;  /* 0x000000ff00d67202 */ /* 0x000fe20000000f00 */
[-C--:B------:R-:W-:Y:S01]  /*db60*/  FFMA.FTZ R74, R73, R67.reuse, -R64 ;  /* 0x00000043494a7223 */ /* 0x080fe20000010840 */
[----:B------:R-:W-:Y:S01]  /*db70*/  MOV R75, 0xffffffff ;  /* 0xffffffff004b7802 */ /* 0x000fe20000000f00 */
[----:B------:R-:W-:Y:S02]  /*db80*/  FMUL.FTZ R64, R71, R70 ;  /* 0x0000004647407220 */ /* 0x000fe40000410000 */
[----:B------:R-:W-:Y:S01]  /*db90*/  FFMA.FTZ R65, R67, R66, R65 ;  /* 0x0000004243417223 */ /* 0x000fe20000010041 */
[----:B------:R-:W-:Y:S01]  /*dba0*/  HFMA2.MMA R66, -RZ, RZ, 0, 9.5367431640625e-07 ;  /* 0x00000010ff427435 */ /* 0x000fe200000001ff */
[C---:B------:R-:W-:Y:S01]  /*dbb0*/  FFMA.FTZ R73, R72.reuse, R67, R64 ;  /* 0x0000004348497223 */ /* 0x040fe20000010040 */
[----:B------:R-:W-:Y:S01]  /*dbc0*/  MOV R64, 0xdc70 ;  /* 0x0000dc7000407802 */ /* 0x000fe20000000f00 */
[----:B------:R-:W-:-:S02]  /*dbd0*/  FMUL.FTZ R72, R72, R70 ;  /* 0x0000004648487220 */ /* 0x000fc40000410000 */
[----:B------:R-:W-:Y:S01]  /*dbe0*/  @P0 FADD.FTZ R69, R69, R74 ;  /* 0x0000004a45450221 */ /* 0x000fe20000010000 */
[----:B------:R-:W-:Y:S01]  /*dbf0*/  FSEL R70, R70, R73, !P0 ;  /* 0x0000004946467208 */ /* 0x000fe20004000000 */
[----:B------:R-:W-:Y:S02]  /*dc00*/  @P0 FFMA.FTZ R67, R71, R67, -R72 ;  /* 0x0000004347430223 */ /* 0x000fe40000010848 */
[----:B------:R-:W-:Y:S01]  /*dc10*/  @P0 FADD.FTZ R68, R68, R65 ;  /* 0x0000004144440221 */ /* 0x000fe20000010000 */
[----:B------:R-:W-:Y:S02]  /*dc20*/  MOV R73, R69 ;  /* 0x0000004500497202 */ /* 0x000fe40000000f00 */
[-C--:B------:R-:W-:Y:S02]  /*dc30*/  MOV R74, R67.reuse ;  /* 0x00000043004a7202 */ /* 0x080fe40000000f00 */
[----:B------:R-:W-:Y:S02]  /*dc40*/  MOV R65, R67 ;  /* 0x0000004300417202 */ /* 0x000fe40000000f00 */
[----:B------:R-:W-:-:S02]  /*dc50*/  MOV R71, R70 ;  /* 0x0000004600477202 */ /* 0x000fc40000000f00 */
[----:B------:R-:W-:Y:S05]  /*dc60*/  CALL.REL.NOINC `($__internal_26_$__cuda_sm70_shflsync_up) ;  /* 0x0000130000007944 */ /* 0x000fea0003c00000 */
[----:B-1----:R-:W-:Y:S01]  /*dc70*/  MOV R67, R66 ;  /* 0x0000004200437202 */ /* 0x002fe20000000f00 */
[----:B------:R-:W-:Y:S01]  /*dc80*/  HFMA2.MMA R66, -RZ, RZ, 0, 9.5367431640625e-07 ;  /* 0x00000010ff427435 */ /* 0x000fe200000001ff */
[----:B------:R-:W-:-:S02]  /*dc90*/  MOV R65, R70 ;  /* 0x0000004600417202 */ /* 0x000fc40000000f00 */
[----:B------:R-:W-:Y:S02]  /*dca0*/  MOV R214, RZ ;  /* 0x000000ff00d67202 */ /* 0x000fe40000000f00 */
[----:B------:R-:W-:Y:S02]  /*dcb0*/  MOV R75, 0xffffffff ;  /* 0xffffffff004b7802 */ /* 0x000fe40000000f00 */
[----:B------:R-:W-:Y:S02]  /*dcc0*/  MOV R64, 0xdce0 ;  /* 0x0000dce000407802 */ /* 0x000fe40000000f00 */
[----:B------:R-:W-:Y:S05]  /*dcd0*/  CALL.REL.NOINC `($__internal_26_$__cuda_sm70_shflsync_up) ;  /* 0x0000129000007944 */ /* 0x000fea0003c00000 */
[----:B-1----:R-:W-:Y:S01]  /*dce0*/  MOV R70, R66 ;  /* 0x0000004200467202 */ /* 0x002fe20000000f00 */
[----:B------:R-:W-:Y:S01]  /*dcf0*/  HFMA2.MMA R66, -RZ, RZ, 0, 9.5367431640625e-07 ;  /* 0x00000010ff427435 */ /* 0x000fe200000001ff */
[----:B------:R-:W-:Y:S02]  /*dd00*/  MOV R65, R69 ;  /* 0x0000004500417202 */ /* 0x000fe40000000f00 */
[----:B------:R-:W-:Y:S02]  /*dd10*/  MOV R214, RZ ;  /* 0x000000ff00d67202 */ /* 0x000fe40000000f00 */
[----:B------:R-:W-:-:S02]  /*dd20*/  MOV R75, 0xffffffff ;  /* 0xffffffff004b7802 */ /* 0x000fc40000000f00 */
[----:B------:R-:W-:Y:S02]  /*dd30*/  MOV R64, 0xdd50 ;  /* 0x0000dd5000407802 */ /* 0x000fe40000000f00 */
[----:B------:R-:W-:Y:S05]  /*dd40*/  CALL.REL.NOINC `($__internal_26_$__cuda_sm70_shflsync_up) ;  /* 0x0000122000007944 */ /* 0x000fea0003c00000 */
[----:B-1----:R-:W-:Y:S01]  /*dd50*/  MOV R72, R66 ;  /* 0x0000004200487202 */ /* 0x002fe20000000f00 */
[----:B------:R-:W-:Y:S01]  /*dd60*/  HFMA2.MMA R66, -RZ, RZ, 0, 9.5367431640625e-07 ;  /* 0x00000010ff427435 */ /* 0x000fe200000001ff */
[----:B------:R-:W-:Y:S02]  /*dd70*/  MOV R65, R68 ;  /* 0x0000004400417202 */ /* 0x000fe40000000f00 */
[----:B------:R-:W-:Y:S02]  /*dd80*/  MOV R214, RZ ;  /* 0x000000ff00d67202 */ /* 0x000fe40000000f00 */
[----:B------:R-:W-:Y:S02]  /*dd90*/  MOV R75, 0xffffffff ;  /* 0xffffffff004b7802 */ /* 0x000fe40000000f00 */
[----:B------:R-:W-:Y:S02]  /*dda0*/  MOV R64, 0xddc0 ;  /* 0x0000ddc000407802 */ /* 0x000fe40000000f00 */
[----:B------:R-:W-:Y:S05]  /*ddb0*/  CALL.REL.NOINC `($__internal_26_$__cuda_sm70_shflsync_up) ;  /* 0x000011b000007944 */ /* 0x000fea0003c00000 */
[----:B-1----:R-:W-:Y:S05]  /*ddc0*/  BRA `(.L_x_1025) ;  /* 0xffff78b000007947 */ /* 0x002fea000383ffff */
.L_x_922:
[----:B-1----:R-:W-:Y:S01]  /*ddd0*/  HFMA2.MMA R66, -RZ, RZ, 0, 5.9604644775390625e-08 ;  /* 0x00000001ff427435 */ /* 0x002fe200000001ff */
[----:B------:R-:W-:Y:S02]  /*dde0*/  MOV R65, R69 ;  /* 0x0000004500417202 */ /* 0x000fe40000000f00 */
[----:B------:R-:W-:-:S02]  /*ddf0*/  MOV R214, RZ ;  /* 0x000000ff00d67202 */ /* 0x000fc40000000f00 */
[----:B------:R-:W-:Y:S02]  /*de00*/  MOV R75, 0xffffffff ;  /* 0xffffffff004b7802 */ /* 0x000fe40000000f00 */
[----:B------:R-:W-:Y:S02]  /*de10*/  MOV R64, 0xde30 ;  /* 0x0000de3000407802 */ /* 0x000fe40000000f00 */
[----:B0-2---:R-:W-:Y:S05]  /*de20*/  CALL.REL.NOINC `($__internal_26_$__cuda_sm70_shflsync_up) ;  /* 0x0000114000007944 */ /* 0x005fea0003c00000 */
[----:B-1----:R-:W-:Y:S01]  /*de30*/  MOV R69, R66 ;  /* 0x0000004200457202 */ /* 0x002fe20000000f00 */
[----:B------:R-:W-:Y:S01]  /*de40*/  HFMA2.MMA R66, -RZ, RZ, 0, 5.9604644775390625e-08 ;  /* 0x00000001ff427435 */ /* 0x000fe200000001ff */
[----:B------:R-:W-:Y:S02]  /*de50*/  MOV R65, R68 ;  /* 0x0000004400417202 */ /* 0x000fe40000000f00 */
[----:B------:R-:W-:Y:S02]  /*de60*/  MOV R214, RZ ;  /* 0x000000ff00d67202 */ /* 0x000fe40000000f00 */
[----:B------:R-:W-:Y:S02]  /*de70*/  MOV R75, 0xffffffff ;  /* 0xffffffff004b7802 */ /* 0x000fe40000000f00 */
[----:B------:R-:W-:-:S02]  /*de80*/  MOV R64, 0xdea0 ;  /* 0x0000dea000407802 */ /* 0x000fc40000000f00 */
        /* <DEDUP_REMOVED lines=8> */
[----:B-1----:R-:W-:Y:S01]  /*df10*/  MOV R67, R66 ;  /* 0x0000004200437202 */ /* 0x002fe20000000f00 */
[----:B------:R-:W-:Y:S01]  /*df20*/  HFMA2.MMA R66, -RZ, RZ, 0, 5.9604644775390625e-08 ;  /* 0x00000001ff427435 */ /* 0x000fe200000001ff */
[----:B------:R-:W-:Y:S02]  /*df30*/  MOV R65, R70 ;  /* 0x0000004600417202 */ /* 0x000fe40000000f00 */
[----:B------:R-:W-:Y:S02]  /*df40*/  MOV R214, RZ ;  /* 0x000000ff00d67202 */ /* 0x000fe40000000f00 */
[----:B------:R-:W-:-:S02]  /*df50*/  MOV R75, 0xffffffff ;  /* 0xffffffff004b7802 */ /* 0x000fc40000000f00 */
[----:B------:R-:W-:Y:S02]  /*df60*/  MOV R64, 0xdf80 ;  /* 0x0000df8000407802 */ /* 0x000fe40000000f00 */
[----:B------:R-:W-:Y:S05]  /*df70*/  CALL.REL.NOINC `($__internal_26_$__cuda_sm70_shflsync_up) ;  /* 0x00000ff000007944 */ /* 0x000fea0003c00000 */
[----:B-1----:R-:W-:Y:S01]  /*df80*/  MOV R70, R66 ;  /* 0x0000004200467202 */ /* 0x002fe20000000f00 */
[----:B------:R-:W-:Y:S01]  /*df90*/  HFMA2.MMA R66, -RZ, RZ, 0, 0 ;  /* 0x00000000ff427435 */ /* 0x000fe200000001ff */
[----:B------:R-:W-:Y:S02]  /*dfa0*/  MOV R64, R60 ;  /* 0x0000003c00407202 */ /* 0x000fe40000000f00 */
[----:B------:R-:W-:-:S03]  /*dfb0*/  MOV R65, 0xdfd0 ;  /* 0x0000dfd000417802 */ /* 0x000fc60000000f00 */
[----:B------:R-:W-:Y:S05]  /*dfc0*/  CALL.REL.NOINC `($__internal_25_$__cuda_sm70_shflsync_idx_p) ;  /* 0x00000f1000007944 */ /* 0x000fea0003c00000 */
[----:B-1----:R-:W-:Y:S01]  /*dfd0*/  MOV R72, R66 ;  /* 0x0000004200487202 */ /* 0x002fe20000000f00 */
[----:B------:R-:W-:Y:S01]  /*dfe0*/  HFMA2.MMA R66, -RZ, RZ, 0, 0 ;  /* 0x00000000ff427435 */ /* 0x000fe200000001ff */
[----:B------:R-:W-:Y:S02]  /*dff0*/  MOV R64, R61 ;  /* 0x0000003d00407202 */ /* 0x000fe40000000f00 */
[----:B------:R-:W-:-:S03]  /*e000*/  MOV R65, 0xe020 ;  /* 0x0000e02000417802 */ /* 0x000fc60000000f00 */
[----:B0-2---:R-:W-:Y:S05]  /*e010*/  CALL.REL.NOINC `($__internal_25_$__cuda_sm70_shflsync_idx_p) ;  /* 0x00000ec000007944 */ /* 0x005fea0003c00000 */
[----:B-1----:R-:W-:Y:S01]  /*e020*/  MOV R73, R66 ;  /* 0x0000004200497202 */ /* 0x002fe20000000f00 */
[----:B------:R-:W-:Y:S01]  /*e030*/  HFMA2.MMA R66, -RZ, RZ, 0, 0 ;  /* 0x00000000ff427435 */ /* 0x000fe200000001ff */
[----:B------:R-:W-:-:S02]  /*e040*/  MOV R64, R62 ;  /* 0x0000003e00407202 */ /* 0x000fc40000000f00 */
[----:B------:R-:W-:-:S03]  /*e050*/  MOV R65, 0xe070 ;  /* 0x0000e07000417802 */ /* 0x000fc60000000f00 */
[----:B0-2---:R-:W-:Y:S05]  /*e060*/  CALL.REL.NOINC `($__internal_25_$__cuda_sm70_shflsync_idx_p) ;  /* 0x00000e7000007944 */ /* 0x005fea0003c00000 */
[----:B-1----:R-:W-:Y:S01]  /*e070*/  MOV R74, R66 ;  /* 0x00000042004a7202 */ /* 0x002fe20000000f00 */
[----:B------:R-:W-:Y:S01]  /*e080*/  HFMA2.MMA R66, -RZ, RZ, 0, 0 ;  /* 0x00000000ff427435 */ /* 0x000fe200000001ff */
[----:B------:R-:W-:Y:S02]  /*e090*/  MOV R64, R63 ;  /* 0x0000003f00407202 */ /* 0x000fe40000000f00 */
[----:B------:R-:W-:-:S03]  /*e0a0*/  MOV R65, 0xe0c0 ;  /* 0x0000e0c000417802 */ /* 0x000fc60000000f00 */
[----:B0-2---:R-:W-:Y:S05]  /*e0b0*/  CALL.REL.NOINC `($__internal_25_$__cuda_sm70_shflsync_idx_p) ;  /* 0x00000e2000007944 */ /* 0x005fea0003c00000 */
[----:B-1----:R-:W-:Y:S01]  /*e0c0*/  MOV R75, R66 ;  /* 0x00000042004b7202 */ /* 0x002fe20000000f00 */
[----:B0-2---:R-:W-:Y:S05]  /*e0d0*/  BRA `(.L_x_1026) ;  /* 0xffff786000007947 */ /* 0x005fea000383ffff */
.L_x_925:
[----:B------:R-:W-:Y:S01]  /*e0e0*/  HFMA2.MMA R66, -RZ, RZ, 0, 5.9604644775390625e-08 ;  /* 0x00000001ff427435 */ /* 0x000fe200000001ff */
[----:B------:R-:W-:Y:S02]  /*e0f0*/  MOV R75, R73 ;  /* 0x00000049004b7202 */ /* 0x000fe40000000f00 */
[----:B------:R-:W-:Y:S02]  /*e100*/  MOV R76, 0x1f ;  /* 0x0000001f004c7802 */ /* 0x000fe40000000f00 */
[----:B------:R-:W-:-:S02]  /*e110*/  MOV R65, 0xffffffff ;  /* 0xffffffff00417802 */ /* 0x000fc40000000f00 */
[----:B------:R-:W-:Y:S02]  /*e120*/  MOV R64, 0xe140 ;  /* 0x0000e14000407802 */ /* 0x000fe40000000f00 */
[----:B------:R-:W-:Y:S05]  /*e130*/  CALL.REL.NOINC `($__internal_24_$__cuda_sm70_shflsync_down) ;  /* 0x00000d6000007944 */ /* 0x000fea0003c00000 */
[----:B-1----:R-:W-:Y:S01]  /*e140*/  MOV R70, R66 ;  /* 0x0000004200467202 */ /* 0x002fe20000000f00 */
[----:B------:R-:W-:Y:S05]  /*e150*/  BRA `(.L_x_1027) ;  /* 0xffff8dc000007947 */ /* 0x000fea000383ffff */
.L_x_926:
[----:B------:R-:W-:Y:S01]  /*e160*/  HFMA2.MMA R66, -RZ, RZ, 0, 5.9604644775390625e-08 ;  /* 0x00000001ff427435 */ /* 0x000fe200000001ff */
[----:B------:R-:W-:Y:S02]  /*e170*/  MOV R75, R68 ;  /* 0x00000044004b7202 */ /* 0x000fe40000000f00 */
[----:B------:R-:W-:Y:S02]  /*e180*/  MOV R76, 0x1f ;  /* 0x0000001f004c7802 */ /* 0x000fe40000000f00 */
[----:B------:R-:W-:Y:S02]  /*e190*/  MOV R65, 0xffffffff ;  /* 0xffffffff00417802 */ /* 0x000fe40000000f00 */
[----:B------:R-:W-:Y:S02]  /*e1a0*/  MOV R64, 0xe1c0 ;  /* 0x0000e1c000407802 */ /* 0x000fe40000000f00 */
[----:B01----:R-:W-:Y:S05]  /*e1b0*/  CALL.REL.NOINC `($__internal_24_$__cuda_sm70_shflsync_down) ;  /* 0x00000ce000007944 */ /* 0x003fea0003c00000 */
[----:B-1----:R-:W-:Y:S01]  /*e1c0*/  MOV R68, R66 ;  /* 0x0000004200447202 */ /* 0x002fe20000000f00 */
[----:B------:R-:W-:Y:S01]  /*e1d0*/  HFMA2.MMA R66, -RZ, RZ, 0, 5.9604644775390625e-08 ;  /* 0x00000001ff427435 */ /* 0x000fe200000001ff */
[----:B------:R-:W-:-:S02]  /*e1e0*/  MOV R75, R69 ;  /* 0x00000045004b7202 */ /* 0x000fc40000000f00 */
[----:B------:R-:W-:Y:S02]  /*e1f0*/  MOV R76, 0x1f ;  /* 0x0000001f004c7802 */ /* 0x000fe40000000f00 */
[----:B------:R-:W-:Y:S02]  /*e200*/  MOV R65, 0xffffffff ;  /* 0xffffffff00417802 */ /* 0x000fe40000000f00 */
[----:B------:R-:W-:Y:S02]  /*e210*/  MOV R64, 0xe230 ;  /* 0x0000e23000407802 */ /* 0x000fe40000000f00 */
[----:B------:R-:W-:Y:S05]  /*e220*/  CALL.REL.NOINC `($__internal_24_$__cuda_sm70_shflsync_down) ;  /* 0x00000c7000007944 */ /* 0x000fea0003c00000 */
[----:B-1----:R-:W-:Y:S01]  /*e230*/  MOV R71, R66 ;  /* 0x0000004200477202 */ /* 0x002fe20000000f00 */
[----:B------:R-:W-:Y:S01]  /*e240*/  HFMA2.MMA R66, -RZ, RZ, 0, 5.9604644775390625e-08 ;  /* 0x00000001ff427435 */ /* 0x000fe200000001ff */
[----:B------:R-:W-:Y:S02]  /*e250*/  MOV R75, R67 ;  /* 0x00000043004b7202 */ /* 0x000fe40000000f00 */
[----:B------:R-:W-:Y:S02]  /*e260*/  MOV R76, 0x1f ;  /* 0x0000001f004c7802 */ /* 0x000fe40000000f00 */
[----:B------:R-:W-:-:S02]  /*e270*/  MOV R65, 0xffffffff ;  /* 0xffffffff00417802 */ /* 0x000fc40000000f00 */
[----:B------:R-:W-:Y:S02]  /*e280*/  MOV R64, 0xe2a0 ;  /* 0x0000e2a000407802 */ /* 0x000fe40000000f00 */
[----:B------:R-:W-:Y:S05]  /*e290*/  CALL.REL.NOINC `($__internal_24_$__cuda_sm70_shflsync_down) ;  /* 0x00000c0000007944 */ /* 0x000fea0003c00000 */
[----:B-1----:R-:W-:Y:S05]  /*e2a0*/  BRA `(.L_x_1028) ;  /* 0xffff8cb000007947 */ /* 0x002fea000383ffff */
.L_x_929:
[----:B0-----:R-:W-:Y:S01]  /*e2b0*/  HFMA2.MMA R66, -RZ, RZ, 0, 1.1920928955078125e-07 ;  /* 0x00000002ff427435 */ /* 0x001fe200000001ff */
[----:B------:R-:W-:Y:S02]  /*e2c0*/  MOV R75, R73 ;  /* 0x00000049004b7202 */ /* 0x000fe40000000f00 */
[----:B------:R-:W-:Y:S02]  /*e2d0*/  MOV R76, 0x1f ;  /* 0x0000001f004c7802 */ /* 0x000fe40000000f00 */
[----:B------:R-:W-:Y:S02]  /*e2e0*/  MOV R65, 0xffffffff ;  /* 0xffffffff00417802 */ /* 0x000fe40000000f00 */
[----:B------:R-:W-:Y:S02]  /*e2f0*/  MOV R64, 0xe310 ;  /* 0x0000e31000407802 */ /* 0x000fe40000000f00 */
[----:B-1234-:R-:W-:Y:S05]  /*e300*/  CALL.REL.NOINC `($__internal_24_$__cuda_sm70_shflsync_down) ;  /* 0x00000b9000007944 */ /* 0x01efea0003c00000 */
[----:B-1----:R-:W-:Y:S01]  /*e310*/  MOV R68, R66 ;  /* 0x0000004200447202 */ /* 0x002fe20000000f00 */
[----:B------:R-:W-:Y:S01]  /*e320*/  HFMA2.MMA R66, -RZ, RZ, 0, 1.1920928955078125e-07 ;  /* 0x00000002ff427435 */ /* 0x000fe200000001ff */
[----:B------:R-:W-:Y:S02]  /*e330*/  MOV R75, R74 ;  /* 0x0000004a004b7202 */ /* 0x000fe40000000f00 */
[----:B------:R-:W-:-:S02]  /*e340*/  MOV R76, 0x1f ;  /* 0x0000001f004c7802 */ /* 0x000fc40000000f00 */
[----:B------:R-:W-:Y:S02]  /*e350*/  MOV R65, 0xffffffff ;  /* 0xffffffff00417802 */ /* 0x000fe40000000f00 */
[----:B------:R-:W-:Y:S02]  /*e360*/  MOV R64, 0xe380 ;  /* 0x0000e38000407802 */ /* 0x000fe40000000f00 */
[----:B------:R-:W-:Y:S05]  /*e370*/  CALL.REL.NOINC `($__internal_24_$__cuda_sm70_shflsync_down) ;  /* 0x00000b2000007944 */ /* 0x000fea0003c00000 */
[----:B-1----:R-:W-:Y:S01]  /*e380*/  MOV R70, R66 ;  /* 0x0000004200467202 */ /* 0x002fe20000000f00 */
[----:B------:R-:W-:Y:S01]  /*e390*/  HFMA2.MMA R66, -RZ, RZ, 0, 1.1920928955078125e-07 ;  /* 0x00000002ff427435 */ /* 0x000fe200000001ff */
[----:B------:R-:W-:Y:S02]  /*e3a0*/  MOV R75, R69 ;  /* 0x00000045004b7202 */ /* 0x000fe40000000f00 */
[----:B------:R-:W-:Y:S02]  /*e3b0*/  MOV R76, 0x1f ;  /* 0x0000001f004c7802 */ /* 0x000fe40000000f00 */
[----:B------:R-:W-:Y:S02]  /*e3c0*/  MOV R65, 0xffffffff ;  /* 0xffffffff00417802 */ /* 0x000fe40000000f00 */
[----:B------:R-:W-:-:S02]  /*e3d0*/  MOV R64, 0xe3f0 ;  /* 0x0000e3f000407802 */ /* 0x000fc40000000f00 */
[----:B------:R-:W-:Y:S05]  /*e3e0*/  CALL.REL.NOINC `($__internal_24_$__cuda_sm70_shflsync_down) ;  /* 0x00000ab000007944 */ /* 0x000fea0003c00000 */
[----:B-1----:R-:W-:Y:S01]  /*e3f0*/  MOV R71, R66 ;  /* 0x0000004200477202 */ /* 0x002fe20000000f00 */
[----:B------:R-:W-:Y:S01]  /*e400*/  HFMA2.MMA R66, -RZ, RZ, 0, 1.1920928955078125e-07 ;  /* 0x00000002ff427435 */ /* 0x000fe200000001ff */
[----:B------:R-:W-:-:S02]  /*e410*/  MOV R75, R67 ;  /* 0x00000043004b7202 */ /* 0x000fc40000000f00 */
[----:B------:R-:W-:Y:S02]  /*e420*/  MOV R76, 0x1f ;  /* 0x0000001f004c7802 */ /* 0x000fe40000000f00 */
[----:B------:R-:W-:Y:S02]  /*e430*/  MOV R65, 0xffffffff ;  /* 0xffffffff00417802 */ /* 0x000fe40000000f00 */
[----:B------:R-:W-:Y:S02]  /*e440*/  MOV R64, 0xe460 ;  /* 0x0000e46000407802 */ /* 0x000fe40000000f00 */
[----:B------:R-:W-:Y:S05]  /*e450*/  CALL.REL.NOINC `($__internal_24_$__cuda_sm70_shflsync_down) ;  /* 0x00000a4000007944 */ /* 0x000fea0003c00000 */
[----:B-1----:R-:W-:Y:S05]  /*e460*/  BRA `(.L_x_1029) ;  /* 0xffff8c4000007947 */ /* 0x002fea000383ffff */
.L_x_932:
[----:B0-----:R-:W-:Y:S01]  /*e470*/  HFMA2.MMA R66, -RZ, RZ, 0, 2.384185791015625e-07 ;  /* 0x00000004ff427435 */ /* 0x001fe200000001ff */
[----:B------:R-:W-:Y:S02]  /*e480*/  MOV R75, R73 ;  /* 0x00000049004b7202 */ /* 0x000fe40000000f00 */
[----:B------:R-:W-:Y:S02]  /*e490*/  MOV R76, 0x1f ;  /* 0x0000001f004c7802 */ /* 0x000fe40000000f00 */
[----:B------:R-:W-:Y:S02]  /*e4a0*/  MOV R65, 0xffffffff ;  /* 0xffffffff00417802 */ /* 0x000fe40000000f00 */
[----:B------:R-:W-:-:S02]  /*e4b0*/  MOV R64, 0xe4d0 ;  /* 0x0000e4d000407802 */ /* 0x000fc40000000f00 */
[----:B-1234-:R-:W-:Y:S05]  /*e4c0*/  CALL.REL.NOINC `($__internal_24_$__cuda_sm70_shflsync_down) ;  /* 0x000009d000007944 */ /* 0x01efea0003c00000 */
[----:B-1----:R-:W-:Y:S01]  /*e4d0*/  MOV R68, R66 ;  /* 0x0000004200447202 */ /* 0x002fe20000000f00 */
[----:B------:R-:W-:Y:S05]  /*e4e0*/  BRA `(.L_x_1030) ;  /* 0xffff8ce000007947 */ /* 0x000fea000383ffff */
.L_x_933:
[----:B0-----:R-:W-:Y:S01]  /*e4f0*/  HFMA2.MMA R66, -RZ, RZ, 0, 2.384185791015625e-07 ;  /* 0x00000004ff427435 */ /* 0x001fe200000001ff */
[----:B------:R-:W-:-:S02]  /*e500*/  MOV R75, R74 ;  /* 0x0000004a004b7202 */ /* 0x000fc40000000f00 */
[----:B------:R-:W-:Y:S02]  /*e510*/  MOV R76, 0x1f ;  /* 0x0000001f004c7802 */ /* 0x000fe40000000f00 */
[----:B------:R-:W-:Y:S02]  /*e520*/  MOV R65, 0xffffffff ;  /* 0xffffffff00417802 */ /* 0x000fe40000000f00 */
[----:B------:R-:W-:Y:S02]  /*e530*/  MOV R64, 0xe550 ;  /* 0x0000e55000407802 */ /* 0x000fe40000000f00 */
[----:B-1234-:R-:W-:Y:S05]  /*e540*/  CALL.REL.NOINC `($__internal_24_$__cuda_sm70_shflsync_down) ;  /* 0x0000095000007944 */ /* 0x01efea0003c00000 */
[----:B-1----:R-:W-:Y:S01]  /*e550*/  MOV R70, R66 ;  /* 0x0000004200467202 */ /* 0x002fe20000000f00 */
[----:B------:R-:W-:Y:S01]  /*e560*/  HFMA2.MMA R66, -RZ, RZ, 0, 2.384185791015625e-07 ;  /* 0x00000004ff427435 */ /* 0x000fe200000001ff */
[----:B------:R-:W-:Y:S02]  /*e570*/  MOV R75, R69 ;  /* 0x00000045004b7202 */ /* 0x000fe40000000f00 */
[----:B------:R-:W-:Y:S02]  /*e580*/  MOV R76, 0x1f ;  /* 0x0000001f004c7802 */ /* 0x000fe40000000f00 */
[----:B------:R-:W-:-:S02]  /*e590*/  MOV R65, 0xffffffff ;  /* 0xffffffff00417802 */ /* 0x000fc40000000f00 */
[----:B------:R-:W-:Y:S02]  /*e5a0*/  MOV R64, 0xe5c0 ;  /* 0x0000e5c000407802 */ /* 0x000fe40000000f00 */
[----:B------:R-:W-:Y:S05]  /*e5b0*/  CALL.REL.NOINC `($__internal_24_$__cuda_sm70_shflsync_down) ;  /* 0x000008e000007944 */ /* 0x000fea0003c00000 */
[----:B-1----:R-:W-:Y:S01]  /*e5c0*/  MOV R71, R66 ;  /* 0x0000004200477202 */ /* 0x002fe20000000f00 */
[----:B------:R-:W-:Y:S01]  /*e5d0*/  HFMA2.MMA R66, -RZ, RZ, 0, 2.384185791015625e-07 ;  /* 0x00000004ff427435 */ /* 0x000fe200000001ff */
[----:B------:R-:W-:Y:S02]  /*e5e0*/  MOV R75, R67 ;  /* 0x00000043004b7202 */ /* 0x000fe40000000f00 */
[----:B------:R-:W-:Y:S02]  /*e5f0*/  MOV R76, 0x1f ;  /* 0x0000001f004c7802 */ /* 0x000fe40000000f00 */
[----:B------:R-:W-:Y:S02]  /*e600*/  MOV R65, 0xffffffff ;  /* 0xffffffff00417802 */ /* 0x000fe40000000f00 */
[----:B------:R-:W-:Y:S02]  /*e610*/  MOV R64, 0xe630 ;  /* 0x0000e63000407802 */ /* 0x000fe40000000f00 */
[----:B------:R-:W-:Y:S05]  /*e620*/  CALL.REL.NOINC `($__internal_24_$__cuda_sm70_shflsync_down) ;  /* 0x0000087000007944 */ /* 0x000fea0003c00000 */
[----:B-1----:R-:W-:Y:S05]  /*e630*/  BRA `(.L_x_1031) ;  /* 0xffff8bd000007947 */ /* 0x002fea000383ffff */
.L_x_936:
[----:B0-----:R-:W-:Y:S01]  /*e640*/  HFMA2.MMA R66, -RZ, RZ, 0, 4.76837158203125e-07 ;  /* 0x00000008ff427435 */ /* 0x001fe200000001ff */
[----:B------:R-:W-:Y:S02]  /*e650*/  MOV R75, R73 ;  /* 0x00000049004b7202 */ /* 0x000fe40000000f00 */
[----:B------:R-:W-:-:S02]  /*e660*/  MOV R76, 0x1f ;  /* 0x0000001f004c7802 */ /* 0x000fc40000000f00 */
[----:B------:R-:W-:Y:S02]  /*e670*/  MOV R65, 0xffffffff ;  /* 0xffffffff00417802 */ /* 0x000fe40000000f00 */
[----:B------:R-:W-:Y:S02]  /*e680*/  MOV R64, 0xe6a0 ;  /* 0x0000e6a000407802 */ /* 0x000fe40000000f00 */
[----:B-1234-:R-:W-:Y:S05]  /*e690*/  CALL.REL.NOINC `($__internal_24_$__cuda_sm70_shflsync_down) ;  /* 0x0000080000007944 */ /* 0x01efea0003c00000 */
[----:B-1----:R-:W-:Y:S01]  /*e6a0*/  MOV R68, R66 ;  /* 0x0000004200447202 */ /* 0x002fe20000000f00 */
[----:B------:R-:W-:Y:S01]  /*e6b0*/  HFMA2.MMA R66, -RZ, RZ, 0, 4.76837158203125e-07 ;  /* 0x00000008ff427435 */ /* 0x000fe200000001ff */
[----:B------:R-:W-:Y:S02]  /*e6c0*/  MOV R75, R74 ;  /* 0x0000004a004b7202 */ /* 0x000fe40000000f00 */
[----:B------:R-:W-:Y:S02]  /*e6d0*/  MOV R76, 0x1f ;  /* 0x0000001f004c7802 */ /* 0x000fe40000000f00 */
[----:B------:R-:W-:Y:S02]  /*e6e0*/  MOV R65, 0xffffffff ;  /* 0xffffffff00417802 */ /* 0x000fe40000000f00 */
[----:B------:R-:W-:-:S02]  /*e6f0*/  MOV R64, 0xe710 ;  /* 0x0000e71000407802 */ /* 0x000fc40000000f00 */
[----:B------:R-:W-:Y:S05]  /*e700*/  CALL.REL.NOINC `($__internal_24_$__cuda_sm70_shflsync_down) ;  /* 0x0000079000007944 */ /* 0x000fea0003c00000 */
[----:B-1----:R-:W-:Y:S01]  /*e710*/  MOV R70, R66 ;  /* 0x0000004200467202 */ /* 0x002fe20000000f00 */
[----:B------:R-:W-:Y:S01]  /*e720*/  HFMA2.MMA R66, -RZ, RZ, 0, 4.76837158203125e-07 ;  /* 0x00000008ff427435 */ /* 0x000fe200000001ff */
[----:B------:R-:W-:-:S02]  /*e730*/  MOV R75, R69 ;  /* 0x00000045004b7202 */ /* 0x000fc40000000f00 */
[----:B------:R-:W-:Y:S02]  /*e740*/  MOV R76, 0x1f ;  /* 0x0000001f004c7802 */ /* 0x000fe40000000f00 */
[----:B------:R-:W-:Y:S02]  /*e750*/  MOV R65, 0xffffffff ;  /* 0xffffffff00417802 */ /* 0x000fe40000000f00 */
[----:B------:R-:W-:Y:S02]  /*e760*/  MOV R64, 0xe780 ;  /* 0x0000e78000407802 */ /* 0x000fe40000000f00 */
[----:B------:R-:W-:Y:S05]  /*e770*/  CALL.REL.NOINC `($__internal_24_$__cuda_sm70_shflsync_down) ;  /* 0x0000072000007944 */ /* 0x000fea0003c00000 */
[----:B-1----:R-:W-:Y:S01]  /*e780*/  MOV R71, R66 ;  /* 0x0000004200477202 */ /* 0x002fe20000000f00 */
[----:B------:R-:W-:Y:S01]  /*e790*/  HFMA2.MMA R66, -RZ, RZ, 0, 4.76837158203125e-07 ;  /* 0x00000008ff427435 */ /* 0x000fe200000001ff */
[----:B------:R-:W-:Y:S02]  /*e7a0*/  MOV R75, R67 ;  /* 0x00000043004b7202 */ /* 0x000fe40000000f00 */
[----:B------:R-:W-:Y:S02]  /*e7b0*/  MOV R76, 0x1f ;  /* 0x0000001f004c7802 */ /* 0x000fe40000000f00 */
[----:B------:R-:W-:-:S02]  /*e7c0*/  MOV R65, 0xffffffff ;  /* 0xffffffff00417802 */ /* 0x000fc40000000f00 */
[----:B------:R-:W-:Y:S02]  /*e7d0*/  MOV R64, 0xe7f0 ;  /* 0x0000e7f000407802 */ /* 0x000fe40000000f00 */
[----:B------:R-:W-:Y:S05]  /*e7e0*/  CALL.REL.NOINC `($__internal_24_$__cuda_sm70_shflsync_down) ;  /* 0x000006b000007944 */ /* 0x000fea0003c00000 */
[----:B-1----:R-:W-:Y:S05]  /*e7f0*/  BRA `(.L_x_1032) ;  /* 0xffff8b6000007947 */ /* 0x002fea000383ffff */
.L_x_939:
[----:B0-----:R-:W-:Y:S01]  /*e800*/  HFMA2.MMA R66, -RZ, RZ, 0, 9.5367431640625e-07 ;  /* 0x00000010ff427435 */ /* 0x001fe200000001ff */
[----:B------:R-:W-:Y:S02]  /*e810*/  MOV R75, R73 ;  /* 0x00000049004b7202 */ /* 0x000fe40000000f00 */
[----:B------:R-:W-:Y:S02]  /*e820*/  MOV R76, 0x1f ;  /* 0x0000001f004c7802 */ /* 0x000fe40000000f00 */
[----:B------:R-:W-:Y:S02]  /*e830*/  MOV R65, 0xffffffff ;  /* 0xffffffff00417802 */ /* 0x000fe40000000f00 */
[----:B------:R-:W-:Y:S02]  /*e840*/  MOV R64, 0xe860 ;  /* 0x0000e86000407802 */ /* 0x000fe40000000f00 */
[----:B-1234-:R-:W-:Y:S05]  /*e850*/  CALL.REL.NOINC `($__internal_24_$__cuda_sm70_shflsync_down) ;  /* 0x0000064000007944 */ /* 0x01efea0003c00000 */
[----:B-1----:R-:W-:Y:S01]  /*e860*/  MOV R68, R66 ;  /* 0x0000004200447202 */ /* 0x002fe20000000f00 */
[----:B------:R-:W-:Y:S05]  /*e870*/  BRA `(.L_x_1033) ;  /* 0xffff8c0000007947 */ /* 0x000fea000383ffff */
.L_x_940:
[----:B0-----:R-:W-:Y:S01]  /*e880*/  HFMA2.MMA R66, -RZ, RZ, 0, 9.5367431640625e-07 ;  /* 0x00000010ff427435 */ /* 0x001fe200000001ff */
[----:B------:R-:W-:Y:S02]  /*e890*/  MOV R75, R74 ;  /* 0x0000004a004b7202 */ /* 0x000fe40000000f00 */
[----:B------:R-:W-:-:S02]  /*e8a0*/  MOV R76, 0x1f ;  /* 0x0000001f004c7802 */ /* 0x000fc40000000f00 */
[----:B------:R-:W-:Y:S02]  /*e8b0*/  MOV R65, 0xffffffff ;  /* 0xffffffff00417802 */ /* 0x000fe40000000f00 */
[----:B------:R-:W-:Y:S02]  /*e8c0*/  MOV R64, 0xe8e0 ;  /* 0x0000e8e000407802 */ /* 0x000fe40000000f00 */
[----:B-1234-:R-:W-:Y:S05]  /*e8d0*/  CALL.REL.NOINC `($__internal_24_$__cuda_sm70_shflsync_down) ;  /* 0x000005c000007944 */ /* 0x01efea0003c00000 */
[----:B-1----:R-:W-:Y:S01]  /*e8e0*/  MOV R70, R66 ;  /* 0x0000004200467202 */ /* 0x002fe20000000f00 */
[----:B------:R-:W-:Y:S01]  /*e8f0*/  HFMA2.MMA R66, -RZ, RZ, 0, 9.5367431640625e-07 ;  /* 0x00000010ff427435 */ /* 0x000fe200000001ff */
[----:B------:R-:W-:Y:S02]  /*e900*/  MOV R75, R69 ;  /* 0x00000045004b7202 */ /* 0x000fe40000000f00 */
[----:B------:R-:W-:Y:S02]  /*e910*/  MOV R76, 0x1f ;  /* 0x0000001f004c7802 */ /* 0x000fe40000000f00 */
[----:B------:R-:W-:Y:S02]  /*e920*/  MOV R65, 0xffffffff ;  /* 0xffffffff00417802 */ /* 0x000fe40000000f00 */
[----:B------:R-:W-:-:S02]  /*e930*/  MOV R64, 0xe950 ;  /* 0x0000e95000407802 */ /* 0x000fc40000000f00 */
[----:B------:R-:W-:Y:S05]  /*e940*/  CALL.REL.NOINC `($__internal_24_$__cuda_sm70_shflsync_down) ;  /* 0x0000055000007944 */ /* 0x000fea0003c00000 */
[----:B-1----:R-:W-:Y:S01]  /*e950*/  MOV R71, R66 ;  /* 0x0000004200477202 */ /* 0x002fe20000000f00 */
[----:B------:R-:W-:Y:S01]  /*e960*/  HFMA2.MMA R66, -RZ, RZ, 0, 9.5367431640625e-07 ;  /* 0x00000010ff427435 */ /* 0x000fe200000001ff */
[----:B------:R-:W-:-:S02]  /*e970*/  MOV R75, R67 ;  /* 0x00000043004b7202 */ /* 0x000fc40000000f00 */
[----:B------:R-:W-:Y:S02]  /*e980*/  MOV R76, 0x1f ;  /* 0x0000001f004c7802 */ /* 0x000fe40000000f00 */
[----:B------:R-:W-:Y:S02]  /*e990*/  MOV R65, 0xffffffff ;  /* 0xffffffff00417802 */ /* 0x000fe40000000f00 */
[----:B------:R-:W-:Y:S02]  /*e9a0*/  MOV R64, 0xe9c0 ;  /* 0x0000e9c000407802 */ /* 0x000fe40000000f00 */
[----:B------:R-:W-:Y:S05]  /*e9b0*/  CALL.REL.NOINC `($__internal_24_$__cuda_sm70_shflsync_down) ;  /* 0x000004e000007944 */ /* 0x000fea0003c00000 */
[----:B-1----:R-:W-:Y:S05]  /*e9c0*/  BRA `(.L_x_1034) ;  /* 0xffff8af000007947 */ /* 0x002fea000383ffff */
.L_x_943:
[----:B0-----:R-:W-:Y:S01]  /*e9d0*/  HFMA2.MMA R66, -RZ, RZ, 0, 0 ;  /* 0x00000000ff427435 */ /* 0x001fe200000001ff */
[----:B------:R-:W-:Y:S02]  /*e9e0*/  MOV R64, R73 ;  /* 0x0000004900407202 */ /* 0x000fe40000000f00 */
[----:B------:R-:W-:-:S03]  /*e9f0*/  MOV R65, 0xea10 ;  /* 0x0000ea1000417802 */ /* 0x000fc60000000f00 */
[----:B-1234-:R-:W-:Y:S05]  /*ea00*/  CALL.REL.NOINC `($__internal_25_$__cuda_sm70_shflsync_idx_p) ;  /* 0x000004d000007944 */ /* 0x01efea0003c00000 */
        /* <DEDUP_REMOVED lines=15> */
[----:B------:R-:W-:Y:S02]  /*eb00*/  MOV R72, R68 ;  /* 0x0000004400487202 */ /* 0x000fe40000000f00 */
[----:B-1----:R-:W-:Y:S01]  /*eb10*/  MOV R68, R66 ;  /* 0x0000004200447202 */ /* 0x002fe20000000f00 */
[----:B------:R-:W-:Y:S01]  /*eb20*/  HFMA2.MMA R66, -RZ, RZ, 0, 5.9604644775390625e-08 ;  /* 0x00000001ff427435 */ /* 0x000fe200000001ff */
[----:B------:R-:W-:Y:S02]  /*eb30*/  MOV R75, R73 ;  /* 0x00000049004b7202 */ /* 0x000fe40000000f00 */
[----:B------:R-:W-:-:S02]  /*eb40*/  MOV R76, 0x1f ;  /* 0x0000001f004c7802 */ /* 0x000fc40000000f00 */
[----:B------:R-:W-:Y:S02]  /*eb50*/  MOV R65, 0xffffffff ;  /* 0xffffffff00417802 */ /* 0x000fe40000000f00 */
[----:B------:R-:W-:Y:S02]  /*eb60*/  MOV R64, 0xeb80 ;  /* 0x0000eb8000407802 */ /* 0x000fe40000000f00 */
[----:B0-2---:R-:W-:Y:S05]  /*eb70*/  CALL.REL.NOINC `($__internal_24_$__cuda_sm70_shflsync_down) ;  /* 0x0000032000007944 */ /* 0x005fea0003c00000 */
[----:B-1----:R-:W-:Y:S01]  /*eb80*/  MOV R73, R66 ;  /* 0x0000004200497202 */ /* 0x002fe20000000f00 */
[----:B------:R-:W-:Y:S01]  /*eb90*/  HFMA2.MMA R66, -RZ, RZ, 0, 5.9604644775390625e-08 ;  /* 0x00000001ff427435 */ /* 0x000fe200000001ff */
[----:B------:R-:W-:Y:S02]  /*eba0*/  MOV R75, R74 ;  /* 0x0000004a004b7202 */ /* 0x000fe40000000f00 */
[----:B------:R-:W-:Y:S02]  /*ebb0*/  MOV R76, 0x1f ;  /* 0x0000001f004c7802 */ /* 0x000fe40000000f00 */
[----:B------:R-:W-:Y:S02]  /*ebc0*/  MOV R65, 0xffffffff ;  /* 0xffffffff00417802 */ /* 0x000fe40000000f00 */
[----:B------:R-:W-:-:S02]  /*ebd0*/  MOV R64, 0xebf0 ;  /* 0x0000ebf000407802 */ /* 0x000fc40000000f00 */
[----:B------:R-:W-:Y:S05]  /*ebe0*/  CALL.REL.NOINC `($__internal_24_$__cuda_sm70_shflsync_down) ;  /* 0x000002b000007944 */ /* 0x000fea0003c00000 */
        /* <DEDUP_REMOVED lines=14> */
[----:B-1----:R-:W-:Y:S01]  /*ecd0*/  MOV R76, R66 ;  /* 0x00000042004c7202 */ /* 0x002fe20000000f00 */
[----:B------:R-:W-:Y:S01]  /*ece0*/  FMUL.FTZ R66, R62, R70 ;  /* 0x000000463e427220 */ /* 0x000fe20000410000 */
[----:B------:R-:W-:Y:S01]  /*ecf0*/  MOV R64, R60 ;  /* 0x0000003c00407202 */ /* 0x000fe20000000f00 */
[CC--:B------:R-:W-:Y:S01]  /*ed00*/  FMUL.FTZ R78, R60.reuse, R71.reuse ;  /* 0x000000473c4e7220 */ /* 0x0c0fe20000410000 */
[----:B------:R-:W-:Y:S01]  /*ed10*/  MOV R65, 0xed90 ;  /* 0x0000ed9000417802 */ /* 0x000fe20000000f00 */
[-C--:B------:R-:W-:Y:S02]  /*ed20*/  FMUL.FTZ R67, R60, R70.reuse ;  /* 0x000000463c437220 */ /* 0x080fe40000410000 */
[-C--:B------:R-:W-:Y:S02]  /*ed30*/  FMUL.FTZ R77, R63, R70.reuse ;  /* 0x000000463f4d7220 */ /* 0x080fe40000410000 */
[----:B------:R-:W-:Y:S02]  /*ed40*/  FMUL.FTZ R60, R61, R70 ;  /* 0x000000463d3c7220 */ /* 0x000fe40000410000 */
[-C--:B------:R-:W-:Y:S01]  /*ed50*/  FFMA.FTZ R70, R63, R71.reuse, R66 ;  /* 0x000000473f467223 */ /* 0x080fe20000010042 */
[----:B------:R-:W-:Y:S01]  /*ed60*/  HFMA2.MMA R66, -RZ, RZ, 0, 0 ;  /* 0x00000000ff427435 */ /* 0x000fe200000001ff */
[----:B------:R-:W-:-:S05]  /*ed70*/  FFMA.FTZ R77, R62, R71, -R77 ;  /* 0x000000473e4d7223 */ /* 0x000fca000001084d */
[----:B------:R-:W-:Y:S05]  /*ed80*/  CALL.REL.NOINC `($__internal_25_$__cuda_sm70_shflsync_idx_p) ;  /* 0x0000015000007944 */ /* 0x000fea0003c00000 */
        /* <DEDUP_REMOVED lines=17> */
        .weak           $__internal_24_$__cuda_sm70_shflsync_down
        .type           $__internal_24_$__cuda_sm70_shflsync_down,@function
        .size           $__internal_24_$__cuda_sm70_shflsync_down,($__internal_25_$__cuda_sm70_shflsync_idx_p - $__internal_24_$__cuda_sm70_shflsync_down)
$__internal_24_$__cuda_sm70_shflsync_down:
[----:B------:R-:W-:Y:S04]  /*eea0*/  WARPSYNC R65 ;  /* 0x0000004100007348 */ /* 0x000fe80003800000 */
[----:B------:R0:W1:Y:S02]  /*eeb0*/  SHFL.DOWN PT, R66, R75, R66, R76 ;  /* 0x080000424b427389 */ /* 0x00006400000e004c */
[----:B0-----:R-:W-:-:S06]  /*eec0*/  HFMA2.MMA R65, -RZ, RZ, 0, 0 ;  /* 0x00000000ff417435 */ /* 0x001fcc00000001ff */
[----:B------:R-:W-:Y:S05]  /*eed0*/  RET.REL.NODEC R64 `(_Z25selective_scan_bwd_kernelI32Selective_Scan_bwd_kernel_traitsILi128ELi16ELb0ELb1ELb0ELb0ELb0EfN3c107complexIfEEEEv12SSMParamsBwd) ;  /* 0xffff112040007950 */ /* 0x000fea0003c3ffff */
        .weak           $__internal_25_$__cuda_sm70_shflsync_idx_p
        .type           $__internal_25_$__cuda_sm70_shflsync_idx_p,@function
        .size           $__internal_25_$__cuda_sm70_shflsync_idx_p,($__internal_26_$__cuda_sm70_shflsync_up - $__internal_25_$__cuda_sm70_shflsync_idx_p)
$__internal_25_$__cuda_sm70_shflsync_idx_p:
[----:B------:R-:W-:Y:S01]  /*eee0*/  HFMA2.MMA R121, -RZ, RZ, 0, 1.847743988037109375e-06 ;  /* 0x0000001fff797435 */ /* 0x000fe200000001ff */
[----:B------:R-:W-:-:S04]  /*eef0*/  MOV R122, 0xffffffff ;  /* 0xffffffff007a7802 */ /* 0x000fc80000000f00 */
[----:B------:R-:W-:Y:S04]  /*ef00*/  WARPSYNC R122 ;  /* 0x0000007a00007348 */ /* 0x000fe80003800000 */
[----:B------:R0:W1:Y:S04]  /*ef10*/  SHFL.IDX PT, R66, R64, R66, R121 ;  /* 0x0000004240427389 */ /* 0x00006800000e0079 */
[----:B0-----:R-:W0:Y:S01]  /*ef20*/  S2R R122, SR_TID.X ;  /* 0x00000000007a7919 */ /* 0x001e220000002100 */
[----:B------:R-:W-:Y:S01]  /*ef30*/  MOV R64, R65 ;  /* 0x0000004100407202 */ /* 0x000fe20000000f00 */
[----:B------:R-:W-:-:S02]  /*ef40*/  HFMA2.MMA R65, -RZ, RZ, 0, 0 ;  /* 0x00000000ff417435 */ /* 0x000fc400000001ff */
[----:B------:R-:W2:Y:S04]  /*ef50*/  S2R R121, SR_LANEID ;  /* 0x0000000000797919 */ /* 0x000ea80000000000 */
[----:B------:R-:W-:Y:S05]  /*ef60*/  RET.REL.NODEC R64 `(_Z25selective_scan_bwd_kernelI32Selective_Scan_bwd_kernel_traitsILi128ELi16ELb0ELb1ELb0ELb0ELb0EfN3c107complexIfEEEEv12SSMParamsBwd) ;  /* 0xffff109040007950 */ /* 0x000fea0003c3ffff */
        .weak           $__internal_26_$__cuda_sm70_shflsync_up
        .type           $__internal_26_$__cuda_sm70_shflsync_up,@function
        .size           $__internal_26_$__cuda_sm70_shflsync_up,(.L_x_14461 - $__internal_26_$__cuda_sm70_shflsync_up)
$__internal_26_$__cuda_sm70_shflsync_up:
[----:B------:R-:W-:Y:S04]  /*ef70*/  WARPSYNC R75 ;  /* 0x0000004b00007348 */ /* 0x000fe80003800000 */
[----:B------:R0:W1:Y:S02]  /*ef80*/  SHFL.UP PT, R66, R65, R66, R214 ;  /* 0x0400004241427389 */ /* 0x00006400000e00d6 */
[----:B0-----:R-:W-:-:S04]  /*ef90*/  MOV R65, 0x0 ;  /* 0x0000000000417802 */ /* 0x001fc80000000f00 */
[----:B------:R-:W-:Y:S05]  /*efa0*/  RET.REL.NODEC R64 `(_Z25selective_scan_bwd_kernelI32Selective_Scan_bwd_kernel_traitsILi128ELi16ELb0ELb1ELb0ELb0ELb0EfN3c107complexIfEEEEv12SSMParamsBwd) ;  /* 0xffff105040007950 */ /* 0x000fea0003c3ffff */
.L_x_1036:
        /* <DEDUP_REMOVED lines=13> */
.L_x_14461:


//--------------------- .text._Z25selective_scan_bwd_kernelI32Selective_Scan_bwd_kernel_traitsILi128ELi16ELb0ELb1ELb0ELb0ELb1EfN3c107complexIfEEEEv12SSMParamsBwd --------------------------
	.section	.text._Z25selective_scan_bwd_kernelI32Selective_Scan_bwd_kernel_traitsILi128ELi16ELb0ELb1ELb0ELb0ELb1EfN3c107complexIfEEEEv12SSMParamsBwd,"ax",@progbits
	.sectioninfo	@"SHI_REGISTERS=255"
	.align	128
        .global         _Z25selective_scan_bwd_kernelI32Selective_Scan_bwd_kernel_traitsILi128ELi16ELb0ELb1ELb0ELb0ELb1EfN3c107complexIfEEEEv12SSMParamsBwd
        .type           _Z25selective_scan_bwd_kernelI32Selective_Scan_bwd_kernel_traitsILi128ELi16ELb0ELb1ELb0ELb0ELb1EfN3c107complexIfEEEEv12SSMParamsBwd,@function
        .size           _Z25selective_scan_bwd_kernelI32Selective_Scan_bwd_kernel_traitsILi128ELi16ELb0ELb1ELb0ELb0ELb1EfN3c107complexIfEEEEv12SSMParamsBwd,(.L_x_14464 - _Z25selective_scan_bwd_kernelI32Selective_Scan_bwd_kernel_traitsILi128ELi16ELb0ELb1ELb0ELb0ELb1EfN3c107complexIfEEEEv12SSMParamsBwd)
        .other          _Z25selective_scan_bwd_kernelI32Selective_Scan_bwd_kernel_traitsILi128ELi16ELb0ELb1ELb0ELb0ELb1EfN3c107complexIfEEEEv12SSMParamsBwd,@"STO_CUDA_ENTRY STV_DEFAULT"
_Z25selective_scan_bwd_kernelI32Selective_Scan_bwd_kernel_traitsILi128ELi16ELb0ELb1ELb0ELb0ELb1EfN3c107complexIfEEEEv12SSMParamsBwd:
.text._Z25selective_scan_bwd_kernelI32Selective_Scan_bwd_kernel_traitsILi128ELi16ELb0ELb1ELb0ELb0ELb1EfN3c107complexIfEEEEv12SSMParamsBwd:
        /* <DEDUP_REMOVED lines=167> */
.L_x_1149:
        /* <DEDUP_REMOVED lines=205> */
[----:B------:R-:W-:Y:S01]  /*1740*/  HFMA2.MMA R48, -RZ, RZ, 0, 0 ;  /* 0x00000000ff307435 */ /* 0x000fe200000001ff */
[----:B------:R-:W-:Y:S01]  /*1750*/  MOV R21, RZ ;  /* 0x000000ff00157202 */ /* 0x000fe20000000f00 */
[----:B------:R-:W-:Y:S01]  /*1760*/  HFMA2.MMA R50, -RZ, RZ, 0, 0 ;  /* 0x00000000ff327435 */ /* 0x000fe200000001ff */
[----:B------:R-:W-:Y:S01]  /*1770*/  MOV R23, RZ ;  /* 0x000000ff00177202 */ /* 0x000fe20000000f00 */
[----:B--2---:R-:W-:Y:S04]  /*1780*/  STS [R131.X4], R4 ;  /* 0x0000000483007388 */ /* 0x004fe80000004800 */
[----:B---3--:R0:W-:Y:S04]  /*1790*/  STS [R129.X4+0x80], R7 ;  /* 0x0000800781007388 */ /* 0x0081e80000004800 */
[----:B----4-:R-:W-:Y:S04]  /*17a0*/  STS [R252.X4+0x100], R5 ;  /* 0x00010005fc007388 */ /* 0x010fe80000004800 */
[----:B-----5:R-:W-:Y:S04]  /*17b0*/  STS [R251.X4+0x180], R34 ;  /* 0x00018022fb007388 */ /* 0x020fe80000004800 */
[----:B------:R-:W-:Y:S04]  /*17c0*/  STS [R250.X4+0x200], R9 ;  /* 0x00020009fa007388 */ /* 0x000fe80000004800 */
[----:B------:R-:W-:Y:S04]  /*17d0*/  STS [R249.X4+0x280], R36 ;  /* 0x00028024f9007388 */ /* 0x000fe80000004800 */
[----:B------:R1:W-:Y:S04]  /*17e0*/  STS [R248.X4+0x300], R11 ;  /* 0x0003000bf8007388 */ /* 0x0003e80000004800 */
[----:B------:R-:W-:Y:S04]  /*17f0*/  STS [R245.X4+0x380], R38 ;  /* 0x00038026f5007388 */ /* 0x000fe80000004800 */
[----:B------:R2:W-:Y:S04]  /*1800*/  STS [R244.X4+0x400], R13 ;  /* 0x0004000df4007388 */ /* 0x0005e80000004800 */
[----:B------:R-:W-:Y:S04]  /*1810*/  STS [R243.X4+0x480], R40 ;  /* 0x00048028f3007388 */ /* 0x000fe80000004800 */
[----:B------:R-:W-:Y:S04]  /*1820*/  STS [R242.X4+0x500], R15 ;  /* 0x0005000ff2007388 */ /* 0x000fe80000004800 */
[----:B------:R3:W-:Y:S04]  /*1830*/  STS [R241.X4+0x580], R42 ;  /* 0x0005802af1007388 */ /* 0x0007e80000004800 */
        /* <DEDUP_REMOVED lines=24> */
[----:B------:R-:W-:Y:S02]  /*19c0*/  HFMA2.MMA R9, -RZ, RZ, 0, 0 ;  /* 0x00000000ff097435 */ /* 0x000fe400000001ff */
[----:B--2---:R-:W-:Y:S01]  /*19d0*/  HFMA2.MMA R13, -RZ, RZ, 0, 0 ;  /* 0x00000000ff0d7435 */ /* 0x004fe200000001ff */
[----:B------:R-:W-:Y:S01]  /*19e0*/  MOV R36, RZ ;  /* 0x000000ff00247202 */ /* 0x000fe20000000f00 */
[----:B---3--:R-:W-:Y:S01]  /*19f0*/  HFMA2.MMA R42, -RZ, RZ, 0, 0 ;  /* 0x00000000ff2a7435 */ /* 0x008fe200000001ff */
[----:B------:R-:W-:Y:S01]  /*1a00*/  CS2R R38, SRZ ;  /* 0x0000000000267805 */ /* 0x000fe2000001ff00 */
[----:B------:R-:W-:Y:S02]  /*1a10*/  MOV R15, RZ ;  /* 0x000000ff000f7202 */ /* 0x000fe40000000f00 */
[----:B----4-:R-:W-:Y:S01]  /*1a20*/  MOV R17, RZ ;  /* 0x000000ff00117202 */ /* 0x010fe20000000f00 */
[----:B-----5:R-:W-:Y:S01]  /*1a30*/  HFMA2.MMA R44, -RZ, RZ, 0, 0 ;  /* 0x00000000ff2c7435 */ /* 0x020fe200000001ff */
        /* <DEDUP_REMOVED lines=16> */
[----:B------:R-:W-:-:S03]  /*1b40*/  ISETP.GE.AND P2, PT, R26, R27, PT ;  /* 0x0000001b1a00720c */ /* 0x000fc60003f46270 */
[----:B------:R0:W5:Y:S01]  /*1b50*/  @!P1 LDG.E R17, [R2.64+0x400] ;  /* 0x0004002002119981 */ /* 0x000162000c1e1900 */
[-C--:B------:R-:W-:Y:S02]  /*1b60*/  ISETP.GE.AND P1, PT, R28, R27.reuse, PT ;  /* 0x0000001b1c00720c */ /* 0x080fe40003f26270 */
[----:B------:R-:W-:Y:S01]  /*1b70*/  MOV R19, RZ ;  /* 0x000000ff00137202 */ /* 0x000fe20000000f00 */
[----:B------:R0:W5:Y:S04]  /*1b80*/  @!P0 LDG.E R44, [R2.64+0x480] ;  /* 0x00048020022c8981 */ /* 0x000168000c1e1900 */
[----:B------:R0:W5:Y:S04]  /*1b90*/  @!P6 LDG.E R46, [R2.64+0x580] ;  /* 0x00058020022ee981 */ /* 0x000168000c1e1900 */
[----:B------:R0:W5:Y:S04]  /*1ba0*/  @!P4 LDG.E R19, [R2.64+0x500] ;  /* 0x000500200213c981 */ /* 0x000168000c1e1900 */
[----:B------:R0:W5:Y:S04]  /*1bb0*/  @!P5 LDG.E R21, [R2.64+0x600] ;  /* 0x000600200215d981 */ /* 0x000168000c1e1900 */
[----:B------:R0:W5:Y:S04]  /*1bc0*/  @!P3 LDG.E R48, [R2.64+0x680] ;  /* 0x000680200230b981 */ /* 0x000168000c1e1900 */
[----:B------:R0:W5:Y:S04]  /*1bd0*/  @!P2 LDG.E R23, [R2.64+0x700] ;  /* 0x000700200217a981 */ /* 0x000168000c1e1900 */
[----:B------:R0:W5:Y:S01]  /*1be0*/  @!P1 LDG.E R50, [R2.64+0x780] ;  /* 0x0007802002329981 */ /* 0x000162000c1e1900 */
[----:B------:R-:W-:Y:S01]  /*1bf0*/  ISETP.GE.AND P0, PT, R120, R27, PT ;  /* 0x0000001b7800720c */ /* 0x000fe20003f06270 */
[----:B------:R-:W-:-:S02]  /*1c00*/  UIMAD UR7, UR13, UR8, URZ ;  /* 0x000000080d0772a4 */ /* 0x000fc4000f8e023f */
[----:B------:R-:W-:Y:S02]  /*1c10*/  USHF.R.S32.HI UR39, URZ, 0x1f, UR25 ;  /* 0x0000001f3f277899 */ /* 0x000fe40008011419 */
[----:B------:R-:W-:Y:S02]  /*1c20*/  UIMAD.WIDE.U32 UR34, UR12, UR8, URZ ;  /* 0x000000080c2272a5 */ /* 0x000fe4000f8e003f */
[----:B------:R-:W-:Y:S01]  /*1c30*/  UIMAD UR7, UR12, UR9, UR7 ;  /* 0x000000090c0772a4 */ /* 0x000fe2000f8e0207 */
[----:B------:R-:W-:Y:S01]  /*1c40*/  MOV R29, UR12 ;  /* 0x0000000c001d7c02 */ /* 0x000fe20008000f00 */
[----:B------:R-:W-:Y:S01]  /*1c50*/  UIMAD.WIDE.U32 UR8, UR12, UR26, URZ ;  /* 0x0000001a0c0872a5 */ /* 0x000fe2000f8e003f */
[----:B------:R-:W-:Y:S01]  /*1c60*/  MOV R4, UR25 ;  /* 0x0000001900047c02 */ /* 0x000fe20008000f00 */
[----:B------:R-:W-:Y:S01]  /*1c70*/  UIMAD UR26, UR13, UR26, URZ ;  /* 0x0000001a0d1a72a4 */ /* 0x000fe2000f8e023f */
[----:B------:R-:W-:Y:S02]  /*1c80*/  MOV R5, UR39 ;  /* 0x0000002700057c02 */ /* 0x000fe40008000f00 */
[----:B------:R-:W-:-:S02]  /*1c90*/  MOV R25, UR12 ;  /* 0x0000000c00197c02 */ /* 0x000fc40008000f00 */
[----:B0-----:R-:W-:Y:S02]  /*1ca0*/  MOV R2, UR25 ;  /* 0x0000001900027c02 */ /* 0x001fe40008000f00 */
[----:B------:R-:W-:Y:S01]  /*1cb0*/  MOV R3, UR39 ;  /* 0x0000002700037c02 */ /* 0x000fe20008000f00 */
[----:B------:R-:W-:Y:S01]  /*1cc0*/  UIMAD UR27, UR12, UR27, UR26 ;  /* 0x0000001b0c1b72a4 */ /* 0x000fe2000f8e021a */
[----:B------:R-:W-:Y:S01]  /*1cd0*/  @!P0 IMAD.WIDE.U32 R4, R29, c[0x0][0x200], R4 ;  /* 0x000080001d048a25 */ /* 0x000fe200078e0004 */
[----:B------:R-:W-:Y:S02]  /*1ce0*/  UIMAD UR38, UR11, UR36, URZ ;  /* 0x000000240b2672a4 */ /* 0x000fe4000f8e023f */
[----:B------:R-:W-:Y:S01]  /*1cf0*/  UIADD3 UR35, UR35, UR7, URZ ;  /* 0x0000000723237290 */ /* 0x000fe2000fffe03f */
[----:B------:R-:W-:Y:S01]  /*1d00*/  @!P0 IMAD.WIDE.U32 R2, R25, c[0x0][0x1f0], R2 ;  /* 0x00007c0019028a25 */ /* 0x000fe200078e0002 */
[----:B------:R-:W-:Y:S01]  /*1d10*/  ULDC UR26, c[0x0][0x174] ;  /* 0x00005d00001a7ab9 */ /* 0x000fe20000000800 */
[----:B------:R-:W-:Y:S01]  /*1d20*/  @!P0 IADD3 R5, R5, UR27, RZ ;  /* 0x0000001b05058c10 */ /* 0x000fe2000fffe0ff */
[----:B------:R-:W-:Y:S01]  /*1d30*/  UIMAD UR38, UR10, UR37, UR38 ;  /* 0x000000250a2672a4 */ /* 0x000fe2000f8e0226 */
[----:B------:R-:W-:Y:S01]  /*1d40*/  MOV R29, UR10 ;  /* 0x0000000a001d7c02 */ /* 0x000fe20008000f00 */
[----:B------:R-:W-:Y:S01]  /*1d50*/  UIMAD.WIDE.U32 UR34, UR10, UR36, UR34 ;  /* 0x000000240a2272a5 */ /* 0x000fe2000f8e0022 */
[----:B------:R-:W-:Y:S01]  /*1d60*/  @!P0 IADD3 R3, R3, UR7, RZ ;  /* 0x0000000703038c10 */ /* 0x000fe2000fffe0ff */
[----:B------:R-:W-:Y:S01]  /*1d70*/  UIADD3 UR26, UR6, -UR26, URZ ;  /* 0x8000001a061a7290 */ /* 0x000fe2000fffe03f */
[----:B------:R-:W-:Y:S01]  /*1d80*/  MOV R25, UR10 ;  /* 0x0000000a00197c02 */ /* 0x000fe20008000f00 */
[----:B------:R-:W-:-:S02]  /*1d90*/  ULDC.64 UR36, c[0x0][0x208] ;  /* 0x0000820000247ab9 */ /* 0x000fc40000000a00 */
[----:B------:R-:W-:Y:S01]  /*1da0*/  UIADD3 UR9, UR9, UR27, URZ ;  /* 0x0000001b09097290 */ /* 0x000fe2000fffe03f */
[----:B------:R-:W-:Y:S01]  /*1db0*/  @!P0 IMAD.WIDE.U32 R4, R29, c[0x0][0x208], R4 ;  /* 0x000082001d048a25 */ /* 0x000fe200078e0004 */
[----:B------:R-:W-:Y:S02]  /*1dc0*/  UIMAD UR7, UR11, UR36, URZ ;  /* 0x000000240b0772a4 */ /* 0x000fe4000f8e023f */
[----:B------:R-:W-:Y:S01]  /*1dd0*/  UIMAD UR26, UR26, -0x800, URZ ;  /* 0xfffff8001a1a78a4 */ /* 0x000fe2000f8e023f */
[----:B------:R-:W-:Y:S01]  /*1de0*/  @!P0 IMAD.WIDE.U32 R2, R25, c[0x0][0x1f8], R2 ;  /* 0x00007e0019028a25 */ /* 0x000fe200078e0002 */
[----:B------:R-:W-:Y:S02]  /*1df0*/  UIMAD.WIDE.U32 UR8, UR10, UR36, UR8 ;  /* 0x000000240a0872a5 */ /* 0x000fe4000f8e0008 */
[----:B------:R-:W-:Y:S01]  /*1e00*/  UIMAD UR7, UR10, UR37, UR7 ;  /* 0x000000250a0772a4 */ /* 0x000fe2000f8e0207 */
[C---:B------:R-:W-:Y:S01]  /*1e10*/  @!P0 IADD3 R25, P2, R120.reuse, R4, RZ ;  /* 0x0000000478198210 */ /* 0x040fe20007f5e0ff */
[----:B------:R-:W-:Y:S01]  /*1e20*/  USHF.R.S32.HI UR27, URZ, 0x1f, UR26 ;  /* 0x0000001f3f1b7899 */ /* 0x000fe2000801141a */
[----:B------:R-:W-:Y:S01]  /*1e30*/  @!P0 IADD3 R29, P1, R120, R2, RZ ;  /* 0x00000002781d8210 */ /* 0x000fe20007f3e0ff */
[----:B------:R-:W-:-:S02]  /*1e40*/  UIADD3 UR37, UP0, UR26, UR34, URZ ;  /* 0x000000221a257290 */ /* 0x000fc4000ff1e03f */
[----:B------:R-:W-:Y:S01]  /*1e50*/  UIADD3 UR36, UP1, UR26, UR8, URZ ;  /* 0x000000081a247290 */ /* 0x000fe2000ff3e03f */
[C---:B------:R-:W-:Y:S01]  /*1e60*/  @!P0 IADD3.X R52, R127.reuse, UR7, R5, P2, !PT ;  /* 0x000000077f348c10 */ /* 0x040fe200097fe405 */
[----:B------:R-:W-:Y:S01]  /*1e70*/  UIADD3.X UR34, UR27, UR38, UR35, UP0, !UPT ;  /* 0x000000261b227290 */ /* 0x000fe200087fe423 */
[----:B------:R-:W-:Y:S01]  /*1e80*/  @!P0 IADD3.X R54, R127, UR38, R3, P1, !PT ;  /* 0x000000267f368c10 */ /* 0x000fe20008ffe403 */
[----:B------:R-:W-:Y:S01]  /*1e90*/  UIADD3.X UR8, UR27, UR7, UR9, UP1, !UPT ;  /* 0x000000071b087290 */ /* 0x000fe20008ffe409 */
[C---:B------:R-:W-:Y:S02]  /*1ea0*/  LEA R2, P2, R120.reuse, c[0x0][0x258], 0x2 ;  /* 0x0000960078027a11 */ /* 0x040fe400078410ff */
[----:B------:R-:W-:Y:S02]  /*1eb0*/  LEA R34, P1, R120, c[0x0][0x268], 0x2 ;  /* 0x00009a0078227a11 */ /* 0x000fe400078210ff */
[----:B------:R-:W-:Y:S02]  /*1ec0*/  MOV R31, UR37 ;  /* 0x00000025001f7c02 */ /* 0x000fe40008000f00 */
[----:B------:R-:W-:-:S02]  /*1ed0*/  MOV R33, UR36 ;  /* 0x0000002400217c02 */ /* 0x000fc40008000f00 */
[C-C-:B------:R-:W-:Y:S02]  /*1ee0*/  LEA.HI.X R3, R120.reuse, c[0x0][0x25c], R127.reuse, 0x2, P2 ;  /* 0x0000970078037a11 */ /* 0x140fe400010f147f */
[----:B------:R-:W-:Y:S02]  /*1ef0*/  LEA.HI.X R5, R120, c[0x0][0x26c], R127, 0x2, P1 ;  /* 0x00009b0078057a11 */ /* 0x000fe400008f147f */
[----:B------:R-:W-:Y:S02]  /*1f00*/  LEA R34, P2, R31, R34, 0x2 ;  /* 0x000000221f227211 */ /* 0x000fe400078410ff */
[----:B------:R-:W-:Y:S02]  /*1f10*/  MOV R56, UR34 ;  /* 0x0000002200387c02 */ /* 0x000fe40008000f00 */
[----:B------:R-:W-:Y:S02]  /*1f20*/  LEA R2, P4, R33, R2, 0x2 ;  /* 0x0000000221027211 */ /* 0x000fe400078810ff */
[----:B------:R-:W-:-:S02]  /*1f30*/  MOV R58, UR8 ;  /* 0x00000008003a7c02 */ /* 0x000fc40008000f00 */
[----:B------:R-:W-:Y:S01]  /*1f40*/  MOV R53, RZ ;  /* 0x000000ff00357202 */ /* 0x000fe20000000f00 */
[----:B------:R-:W-:Y:S01]  /*1f50*/  CS2R R60, SRZ ;  /* 0x00000000003c7805 */ /* 0x000fe2000001ff00 */
[----:B------:R-:W-:Y:S01]  /*1f60*/  @!P0 LEA R40, P1, R29, c[0x0][0x268], 0x2 ;  /* 0x00009a001d288a11 */ /* 0x000fe200078210ff */
[----:B------:R-:W-:Y:S01]  /*1f70*/  CS2R R62, SRZ ;  /* 0x00000000003e7805 */ /* 0x000fe2000001ff00 */
[----:B------:R-:W-:Y:S01]  /*1f80*/  @!P0 LEA R4, P3, R25, c[0x0][0x258], 0x2 ;  /* 0x0000960019048a11 */ /* 0x000fe200078610ff */
[----:B------:R-:W-:Y:S01]  /*1f90*/  CS2R R64, SRZ ;  /* 0x0000000000407805 */ /* 0x000fe2000001ff00 */
[----:B------:R-:W-:Y:S01]  /*1fa0*/  LEA.HI.X R35, R31, R5, R56, 0x2, P2 ;  /* 0x000000051f237211 */ /* 0x000fe200010f1438 */
[----:B------:R-:W-:Y:S01]  /*1fb0*/  HFMA2.MMA R72, -RZ, RZ, 0, 0 ;  /* 0x00000000ff487435 */ /* 0x000fe200000001ff */
[----:B------:R-:W-:Y:S01]  /*1fc0*/  LEA.HI.X R3, R33, R3, R58, 0x2, P4 ;  /* 0x0000000321037211 */ /* 0x000fe200020f143a */
[----:B------:R-:W-:Y:S01]  /*1fd0*/  CS2R R66, SRZ ;  /* 0x0000000000427805 */ /* 0x000fe2000001ff00 */
[----:B------:R-:W-:-:S02]  /*1fe0*/  @!P0 LEA.HI.X R41, R29, c[0x0][0x26c], R54, 0x2, P1 ;  /* 0x00009b001d298a11 */ /* 0x000fc400008f1436 */
[----:B------:R-:W-:Y:S01]  /*1ff0*/  MOV R69, RZ ;  /* 0x000000ff00457202 */ /* 0x000fe20000000f00 */
[----:B------:R-:W-:Y:S01]  /*2000*/  STL [R1+0x4], R131 ;  /* 0x0000048301007387 */ /* 0x000fe20000100800 */
[----:B------:R-:W-:Y:S01]  /*2010*/  @!P0 LEA.HI.X R5, R25, c[0x0][0x25c], R52, 0x2, P3 ;  /* 0x0000970019058a11 */ /* 0x000fe200018f1434 */
[----:B------:R-:W-:Y:S01]  /*2020*/  ULDC.64 UR8, c[0x0][0x2e8] ;  /* 0x0000ba0000087ab9 */ /* 0x000fe20000000a00 */
[-C--:B------:R-:W-:Y:S02]  /*2030*/  ISETP.GE.AND P1, PT, R32, R27.reuse, PT ;  /* 0x0000001b2000720c */ /* 0x080fe40003f26270 */
[-C--:B------:R-:W-:Y:S02]  /*2040*/  ISETP.GE.AND P2, PT, R6, R27.reuse, PT ;  /* 0x0000001b0600720c */ /* 0x080fe40003f46270 */
[-C--:B------:R-:W-:Y:S02]  /*2050*/  ISETP.GE.AND P3, PT, R30, R27.reuse, PT ;  /* 0x0000001b1e00720c */ /* 0x080fe40003f66270 */
[----:B------:R-:W-:-:S02]  /*2060*/  ISETP.GE.AND P4, PT, R0, R27, PT ;  /* 0x0000001b0000720c */ /* 0x000fc40003f86270 */
[-C--:B------:R-:W-:Y:S02]  /*2070*/  ISETP.GE.AND P5, PT, R8, R27.reuse, PT ;  /* 0x0000001b0800720c */ /* 0x080fe40003fa6270 */
[----:B------:R-:W-:Y:S01]  /*2080*/  ISETP.GE.AND P6, PT, R10, R27, PT ;  /* 0x0000001b0a00720c */ /* 0x000fe20003fc6270 */
        /* <DEDUP_REMOVED lines=37> */
[----:B-1----:R-:W-:-:S05]  /*22e0*/  CS2R R48, SRZ ;  /* 0x0000000000307805 */ /* 0x002fca000001ff00 */
[----:B------:R-:W3:Y:S01]  /*22f0*/  @!P1 LDG.E R43, [R34.64+-0x1f00] ;  /* 0xffe10020222b9981 */ /* 0x000ee2000c1e1900 */
[-C--:B------:R-:W-:Y:S01]  /*2300*/  ISETP.GE.AND P1, PT, R12, R27.reuse, PT ;  /* 0x0000001b0c00720c */ /* 0x080fe20003f26270 */
[----:B--2---:R-:W-:Y:S01]  /*2310*/  HFMA2.MMA R50, -RZ, RZ, 0, 0 ;  /* 0x00000000ff327435 */ /* 0x004fe200000001ff */
[----:B------:R-:W-:Y:S01]  /*2320*/  CS2R R44, SRZ ;  /* 0x00000000002c7805 */ /* 0x000fe2000001ff00 */
[----:B------:R-:W-:Y:S01]  /*2330*/  CS2R R46, SRZ ;  /* 0x00000000002e7805 */ /* 0x000fe2000001ff00 */
[----:B------:R-:W2:Y:S04]  /*2340*/  @!P3 LDG.E R42, [R34.64+-0x1f80] ;  /* 0xffe08020222ab981 */ /* 0x000ea8000c1e1900 */
[----:B------:R0:W4:Y:S05]  /*2350*/  @!P0 LDG.E R39, [R40.64] ;  /* 0x0000002028278981 */ /* 0x00012a000c1e1900 */
[----:B------:R-:W5:Y:S01]  /*2360*/  @!P1 LDG.E R48, [R34.64+-0x1c80] ;  /* 0xffe3802022309981 */ /* 0x000f62000c1e1900 */
[----:B------:R-:W-:-:S03]  /*2370*/  ISETP.GE.AND P1, PT, R14, R27, PT ;  /* 0x0000001b0e00720c */ /* 0x000fc60003f26270 */
[----:B------:R-:W5:Y:S04]  /*2380*/  @!P2 LDG.E R45, [R34.64+-0x1e00] ;  /* 0xffe20020222da981 */ /* 0x000f68000c1e1900 */
[----:B------:R-:W5:Y:S04]  /*2390*/  @!P4 LDG.E R44, [R34.64+-0x1e80] ;  /* 0xffe18020222cc981 */ /* 0x000f68000c1e1900 */
[----:B------:R-:W5:Y:S04]  /*23a0*/  @!P5 LDG.E R46, [R34.64+-0x1d80] ;  /* 0xffe28020222ed981 */ /* 0x000f68000c1e1900 */
[----:B------:R-:W5:Y:S01]  /*23b0*/  @!P1 LDG.E R49, [R34.64+-0x1c00] ;  /* 0xffe4002022319981 */ /* 0x000f62000c1e1900 */
[----:B------:R-:W-:-:S02]  /*23c0*/  ISETP.GE.AND P1, PT, R16, R27, PT ;  /* 0x0000001b1000720c */ /* 0x000fc40003f26270 */
[-C--:B------:R-:W-:Y:S01]  /*23d0*/  ISETP.GE.AND P2, PT, R20, R27.reuse, PT ;  /* 0x0000001b1400720c */ /* 0x080fe20003f46270 */
[----:B------:R-:W5:Y:S01]  /*23e0*/  @!P6 LDG.E R47, [R34.64+-0x1d00] ;  /* 0xffe30020222fe981 */ /* 0x000f62000c1e1900 */
[-C--:B------:R-:W-:Y:S01]  /*23f0*/  ISETP.GE.AND P3, PT, R22, R27.reuse, PT ;  /* 0x0000001b1600720c */ /* 0x080fe20003f66270 */
[----:B0-----:R-:W-:Y:S01]  /*2400*/  HFMA2.MMA R40, -RZ, RZ, 0, 0 ;  /* 0x00000000ff287435 */ /* 0x001fe200000001ff */
[-C--:B------:R-:W-:Y:S02]  /*2410*/  ISETP.GE.AND P4, PT, R24, R27.reuse, PT ;  /* 0x0000001b1800720c */ /* 0x080fe40003f86270 */
[----:B------:R-:W-:-:S05]  /*2420*/  ISETP.GE.AND P5, PT, R26, R27, PT ;  /* 0x0000001b1a00720c */ /* 0x000fca0003fa6270 */
[----:B------:R-:W5:Y:S01]  /*2430*/  @!P1 LDG.E R50, [R34.64+-0x1b80] ;  /* 0xffe4802022329981 */ /* 0x000f62000c1e1900 */
[-C--:B------:R-:W-:Y:S02]  /*2440*/  ISETP.GE.AND P1, PT, R18, R27.reuse, PT ;  /* 0x0000001b1200720c */ /* 0x080fe40003f26270 */
[----:B------:R-:W-:Y:S01]  /*2450*/  ISETP.GE.AND P6, PT, R28, R27, PT ;  /* 0x0000001b1c00720c */ /* 0x000fe20003fc6270 */
[----:B------:R-:W5:Y:S01]  /*2460*/  @!P2 LDG.E R40, [R34.64+-0x1a80] ;  /* 0xffe580202228a981 */ /* 0x000f62000c1e1900 */
[----:B------:R-:W-:-:S03]  /*2470*/  MOV R41, RZ ;  /* 0x000000ff00297202 */ /* 0x000fc60000000f00 */
[----:B------:R-:W5:Y:S04]  /*2480*/  @!P3 LDG.E R53, [R34.64+-0x1a00] ;  /* 0xffe600202235b981 */ /* 0x000f68000c1e1900 */
[----:B------:R-:W5:Y:S04]  /*2490*/  @!P4 LDG.E R54, [R34.64+-0x1980] ;  /* 0xffe680202236c981 */ /* 0x000f68000c1e1900 */
[----:B------:R-:W5:Y:S04]  /*24a0*/  @!P1 LDG.E R41, [R34.64+-0x1b00] ;  /* 0xffe5002022299981 */ /* 0x000f68000c1e1900 */
[----:B------:R-:W5:Y:S04]  /*24b0*/  @!P5 LDG.E R55, [R34.64+-0x1900] ;  /* 0xffe700202237d981 */ /* 0x000f68000c1e1900 */
[----:B------:R-:W5:Y:S01]  /*24c0*/  @!P6 LDG.E R56, [R34.64+-0x1880] ;  /* 0xffe780202238e981 */ /* 0x000f62000c1e1900 */
[----:B------:R-:W-:-:S02]  /*24d0*/  P2R R59, PR, RZ, 0x2 ;  /* 0x00000002ff3b7803 */ /* 0x000fc40000000000 */
[----:B------:R-:W-:Y:S01]  /*24e0*/  ISETP.GE.AND P1, PT, R32, R27, PT ;  /* 0x0000001b2000720c */ /* 0x000fe20003f26270 */
[----:B------:R-:W-:Y:S01]  /*24f0*/  HFMA2.MMA R58, -RZ, RZ, 0, 0 ;  /* 0x00000000ff3a7435 */ /* 0x000fe200000001ff */
        /* <DEDUP_REMOVED lines=15> */
[----:B------:R-:W-:Y:S01]  /*25f0*/  STS [R237.X4+0x780], R56 ;  /* 0x00078038ed007388 */ /* 0x000fe20000004800 */
[----:B------:R-:W-:-:S06]  /*2600*/  NOP ;  /* 0x0000000000007918 */ /* 0x000fcc0000000000 */
[----:B------:R-:W-:Y:S04]  /*2610*/  LDS R52, [R119.X4] ;  /* 0x0000000077347984 */ /* 0x000fe80000004800 */
[----:B------:R-:W2:Y:S04]  /*2620*/  LDS R51, [R119.X4+0x4] ;  /* 0x0000040077337984 */ /* 0x000ea80000004800 */
[----:B------:R-:W-:Y:S04]  /*2630*/  LDS R50, [R119.X4+0x8] ;  /* 0x0000080077327984 */ /* 0x000fe80000004800 */
[----:B------:R-:W-:Y:S04]  /*2640*/  LDS R49, [R119.X4+0xc] ;  /* 0x00000c0077317984 */ /* 0x000fe80000004800 */
[----:B------:R-:W3:Y:S04]  /*2650*/  LDS R48, [R119.X4+0x10] ;  /* 0x0000100077307984 */ /* 0x000ee80000004800 */
[----:B------:R-:W4:Y:S04]  /*2660*/  LDS R47, [R119.X4+0x14] ;  /* 0x00001400772f7984 */ /* 0x000f280000004800 */
[----:B------:R-:W2:Y:S04]  /*2670*/  LDS R46, [R119.X4+0x18] ;  /* 0x00001800772e7984 */ /* 0x000ea80000004800 */
[----:B------:R-:W2:Y:S04]  /*2680*/  LDS R45, [R119.X4+0x1c] ;  /* 0x00001c00772d7984 */ /* 0x000ea80000004800 */
[----:B------:R-:W-:Y:S04]  /*2690*/  LDS R44, [R119.X4+0x20] ;  /* 0x00002000772c7984 */ /* 0x000fe80000004800 */
[----:B------:R-:W-:Y:S04]  /*26a0*/  LDS R34, [R119.X4+0x24] ;  /* 0x0000240077227984 */ /* 0x000fe80000004800 */
[----:B------:R-:W-:Y:S04]  /*26b0*/  LDS R35, [R119.X4+0x28] ;  /* 0x0000280077237984 */ /* 0x000fe80000004800 */
[----:B------:R-:W2:Y:S04]  /*26c0*/  LDS R39, [R119.X4+0x2c] ;  /* 0x00002c0077277984 */ /* 0x000ea80000004800 */
[----:B------:R-:W-:Y:S04]  /*26d0*/  LDS R40, [R119.X4+0x30] ;  /* 0x0000300077287984 */ /* 0x000fe80000004800 */
[----:B------:R-:W2:Y:S04]  /*26e0*/  LDS R41, [R119.X4+0x34] ;  /* 0x0000340077297984 */ /* 0x000ea80000004800 */
[----:B------:R-:W-:Y:S04]  /*26f0*/  LDS R42, [R119.X4+0x38] ;  /* 0x00003800772a7984 */ /* 0x000fe80000004800 */
[----:B------:R-:W2:Y:S04]  /*2700*/  LDS R43, [R119.X4+0x3c] ;  /* 0x00003c00772b7984 */ /* 0x000ea80000004800 */
[----:B------:R-:W-:Y:S01]  /*2710*/  BAR.SYNC.DEFER_BLOCKING 0x0 ;  /* 0x0000000000007b1d */ /* 0x000fe20000010000 */
[----:B0-----:R-:W-:Y:S01]  /*2720*/  HFMA2.MMA R53, -RZ, RZ, 0, 0 ;  /* 0x00000000ff357435 */ /* 0x001fe200000001ff */
[----:B-1----:R-:W-:-:S04]  /*2730*/  MOV R54, RZ ;  /* 0x000000ff00367202 */ /* 0x002fc80000000f00 */
[----:B------:R0:W5:Y:S01]  /*2740*/  @!P0 LDG.E R57, [R4.64] ;  /* 0x0000002004398981 */ /* 0x000162000c1e1900 */
[----:B------:R-:W-:-:S04]  /*2750*/  ISETP.GE.AND P0, PT, R30, R27, PT ;  /* 0x0000001b1e00720c */ /* 0x000fc80003f06270 */
        /* <DEDUP_REMOVED lines=28> */
[----:B------:R-:W-:Y:S02]  /*2920*/  FMUL.FTZ R59, R50, -1.4426950216293334961 ;  /* 0xbfb8aa3b323b7820 */ /* 0x000fe40000410000 */
[----:B------:R-:W-:-:S03]  /*2930*/  FMUL.FTZ R68, R49, -1.4426950216293334961 ;  /* 0xbfb8aa3b31447820 */ /* 0x000fc60000410000 */
[----:B------:R-:W1:Y:S01]  /*2940*/  MUFU.EX2 R55, R55 ;  /* 0x0000003700377308 */ /* 0x000e620000000800 */
[----:B----4-:R-:W-:-:S07]  /*2950*/  FMUL.FTZ R2, R47, -1.4426950216293334961 ;  /* 0xbfb8aa3b2f027820 */ /* 0x010fce0000410000 */
[----:B------:R-:W-:Y:S01]  /*2960*/  MUFU.EX2 R70, R70 ;  /* 0x0000004600467308 */ /* 0x000fe20000000800 */
[----:B------:R-:W-:Y:S02]  /*2970*/  FMUL.FTZ R3, R46, -1.4426950216293334961 ;  /* 0xbfb8aa3b2e037820 */ /* 0x000fe40000410000 */
[----:B0-----:R-:W-:-:S05]  /*2980*/  FADD.FTZ R56, R56, 1 ;  /* 0x3f80000038387421 */ /* 0x001fca0000010000 */
[----:B------:R-:W0:Y:S01]  /*2990*/  MUFU.EX2 R59, R59 ;  /* 0x0000003b003b7308 */ /* 0x000e220000000800 */
[----:B------:R-:W-:-:S07]  /*29a0*/  FMUL.FTZ R71, R45, -1.4426950216293334961 ;  /* 0xbfb8aa3b2d477820 */ /* 0x000fce0000410000 */
[----:B------:R-:W2:Y:S01]  /*29b0*/  MUFU.EX2 R68, R68 ;  /* 0x0000004400447308 */ /* 0x000ea20000000800 */
[----:B-1----:R-:W-:-:S07]  /*29c0*/  FADD.FTZ R55, R55, 1 ;  /* 0x3f80000037377421 */ /* 0x002fce0000010000 */
[----:B------:R-:W1:Y:S01]  /*29d0*/  MUFU.EX2 R2, R2 ;  /* 0x0000000200027308 */ /* 0x000e620000000800 */
[----:B------:R-:W-:-:S07]  /*29e0*/  FMUL.FTZ R76, R39, -1.4426950216293334961 ;  /* 0xbfb8aa3b274c7820 */ /* 0x000fce0000410000 */
[----:B------:R-:W3:Y:S08]  /*29f0*/  MUFU.EX2 R3, R3 ;  /* 0x0000000300037308 */ /* 0x000ef00000000800 */
[----:B------:R-:W-:Y:S01]  /*2a00*/  MUFU.RCP R56, R56 ;  /* 0x0000003800387308 */ /* 0x000fe20000001000 */
[----:B------:R-:W-:Y:S02]  /*2a10*/  FMUL.FTZ R74, R34, -1.4426950216293334961 ;  /* 0xbfb8aa3b224a7820 */ /* 0x000fe40000410000 */
[----:B0-----:R-:W-:-:S05]  /*2a20*/  FADD.FTZ R59, R59, 1 ;  /* 0x3f8000003b3b7421 */ /* 0x001fca0000010000 */
[----:B------:R-:W0:Y:S01]  /*2a30*/  MUFU.EX2 R71, R71 ;  /* 0x0000004700477308 */ /* 0x000e220000000800 */
[----:B--2---:R-:W-:-:S07]  /*2a40*/  FADD.FTZ R68, R68, 1 ;  /* 0x3f80000044447421 */ /* 0x004fce0000010000 */
[----:B------:R-:W-:Y:S01]  /*2a50*/  MUFU.RCP R55, R55 ;  /* 0x0000003700377308 */ /* 0x000fe20000001000 */
[----:B-1----:R-:W-:Y:S02]  /*2a60*/  FADD.FTZ R2, R2, 1 ;  /* 0x3f80000002027421 */ /* 0x002fe40000010000 */
[----:B------:R-:W-:Y:S02]  /*2a70*/  FMUL.FTZ R78, R41, -1.4426950216293334961 ;  /* 0xbfb8aa3b294e7820 */ /* 0x000fe40000410000 */
[----:B---3--:R-:W-:-:S03]  /*2a80*/  FADD.FTZ R3, R3, 1 ;  /* 0x3f80000003037421 */ /* 0x008fc60000010000 */
[----:B------:R-:W1:Y:S01]  /*2a90*/  MUFU.EX2 R76, R76 ;  /* 0x0000004c004c7308 */ /* 0x000e620000000800 */
[----:B------:R-:W-:Y:S02]  /*2aa0*/  FMUL.FTZ R80, R43, -1.4426950216293334961 ;  /* 0xbfb8aa3b2b507820 */ /* 0x000fe40000410000 */
[----:B0-----:R-:W-:-:S05]  /*2ab0*/  FADD.FTZ R71, R71, 1 ;  /* 0x3f80000047477421 */ /* 0x001fca0000010000 */
[----:B------:R-:W-:Y:S08]  /*2ac0*/  MUFU.EX2 R74, R74 ;  /* 0x0000004a004a7308 */ /* 0x000ff00000000800 */
[----:B------:R-:W-:Y:S08]  /*2ad0*/  MUFU.RCP R59, R59 ;  /* 0x0000003b003b7308 */ /* 0x000ff00000001000 */
[----:B------:R-:W-:Y:S08]  /*2ae0*/  MUFU.RCP R68, R68 ;  /* 0x0000004400447308 */ /* 0x000ff00000001000 */
[----:B------:R-:W0:Y:S01]  /*2af0*/  MUFU.EX2 R78, R78 ;  /* 0x0000004e004e7308 */ /* 0x000e220000000800 */
[----:B------:R-:W-:-:S07]  /*2b00*/  FMUL.FTZ R75, R35, -1.4426950216293334961 ;  /* 0xbfb8aa3b234b7820 */ /* 0x000fce0000410000 */
[----:B------:R-:W-:Y:S01]  /*2b10*/  MUFU.EX2 R81, R80 ;  /* 0x0000005000517308 */ /* 0x000fe20000000800 */
[----:B-1----:R-:W-:-:S07]  /*2b20*/  FADD.FTZ R76, R76, 1 ;  /* 0x3f8000004c4c7421 */ /* 0x002fce0000010000 */
[----:B------:R-:W-:Y:S01]  /*2b30*/  MUFU.RCP R80, R71 ;  /* 0x0000004700507308 */ /* 0x000fe20000001000 */
[----:B------:R-:W-:Y:S02]  /*2b40*/  FMUL.FTZ R73, R44, -1.4426950216293334961 ;  /* 0xbfb8aa3b2c497820 */ /* 0x000fe40000410000 */
[----:B0-----:R-:W-:Y:S02]  /*2b50*/  FADD.FTZ R94, R78, 1 ;  /* 0x3f8000004e5e7421 */ /* 0x001fe40000010000 */
[----:B------:R-:W-:-:S03]  /*2b60*/  FMUL.FTZ R79, R42, -1.4426950216293334961 ;  /* 0xbfb8aa3b2a4f7820 */ /* 0x000fc60000410000 */
[----:B------:R-:W-:Y:S01]  /*2b70*/  MUFU.RCP R84, R76 ;  /* 0x0000004c00547308 */ /* 0x000fe20000001000 */
[----:B------:R-:W-:Y:S01]  /*2b80*/  FMUL.FTZ R77, R40, -1.4426950216293334961 ;  /* 0xbfb8aa3b284d7820 */ /* 0x000fe20000410000 */
[----:B-----5:R-:W-:Y:S04]  /*2b90*/  STS [R131.X4], R57 ;  /* 0x0000003983007388 */ /* 0x020fe80000004800 */
[----:B------:R-:W-:Y:S04]  /*2ba0*/  STS [R129.X4+0x80], R54 ;  /* 0x0000803681007388 */ /* 0x000fe80000004800 */
[----:B------:R-:W-:Y:S04]  /*2bb0*/  STS [R252.X4+0x100], R53 ;  /* 0x00010035fc007388 */ /* 0x000fe80000004800 */
        /* <DEDUP_REMOVED lines=12> */
[----:B------:R3:W-:Y:S01]  /*2c80*/  STS [R237.X4+0x780], R72 ;  /* 0x00078048ed007388 */ /* 0x0007e20000004800 */
[----:B------:R-:W-:-:S06]  /*2c90*/  NOP ;  /* 0x0000000000007918 */ /* 0x000fcc0000000000 */
[----:B------:R-:W4:Y:S04]  /*2ca0*/  LDS R54, [R119.X4+0x4] ;  /* 0x0000040077367984 */ /* 0x000f280000004800 */
[----:B------:R-:W5:Y:S04]  /*2cb0*/  LDS R53, [R119.X4] ;  /* 0x0000000077357984 */ /* 0x000f680000004800 */
[----:B------:R-:W5:Y:S04]  /*2cc0*/  LDS R57, [R119.X4+0x8] ;  /* 0x0000080077397984 */ /* 0x000f680000004800 */
[----:B------:R-:W5:Y:S04]  /*2cd0*/  LDS R58, [R119.X4+0xc] ;  /* 0x00000c00773a7984 */ /* 0x000f680000004800 */
[----:B------:R-:W5:Y:S01]  /*2ce0*/  LDS R60, [R119.X4+0x10] ;  /* 0x00001000773c7984 */ /* 0x000f620000004800 */
[----:B0-----:R-:W-:Y:S01]  /*2cf0*/  FADD.FTZ R61, R70, 1 ;  /* 0x3f800000463d7421 */ /* 0x001fe20000010000 */
[----:B-1----:R0:W-:Y:S02]  /*2d00*/  MUFU.RCP R63, R3 ;  /* 0x00000003003f7308 */ /* 0x0021e40000001000 */
[----:B------:R-:W1:Y:S04]  /*2d10*/  LDS R62, [R119.X4+0x18] ;  /* 0x00001800773e7984 */ /* 0x000e680000004800 */
[----:B------:R-:W1:Y:S02]  /*2d20*/  LDS R66, [R119.X4+0x1c] ;  /* 0x00001c0077427984 */ /* 0x000e640000004800 */
[----:B------:R-:W5:Y:S01]  /*2d30*/  MUFU.RCP R61, R61 ;  /* 0x0000003d003d7308 */ /* 0x000f620000001000 */
[----:B0-----:R-:W-:Y:S01]  /*2d40*/  FADD.FTZ R3, -R55, 1 ;  /* 0x3f80000037037421 */ /* 0x001fe20000010100 */
[----:B------:R-:W0:Y:S01]  /*2d50*/  LDS R64, [R119.X4+0x14] ;  /* 0x0000140077407984 */ /* 0x000e220000004800 */
[----:B--2---:R-:W-:-:S02]  /*2d60*/  FADD.FTZ R67, R74, 1 ;  /* 0x3f8000004a437421 */ /* 0x004fc40000010000 */
[----:B---3--:R-:W-:Y:S01]  /*2d70*/  FADD.FTZ R72, -R68, 1 ;  /* 0x3f80000044487421 */ /* 0x008fe20000010100 */
[----:B------:R-:W2:Y:S02]  /*2d80*/  LDS R74, [R119.X4+0x24] ;  /* 0x00002400774a7984 */ /* 0x000ea40000004800 */
[----:B------:R3:W0:Y:S02]  /*2d90*/  MUFU.RCP R70, R2 ;  /* 0x0000000200467308 */ /* 0x0006240000001000 */
[----:B------:R-:W0:Y:S01]  /*2da0*/  LDS R76, [R119.X4+0x28] ;  /* 0x00002800774c7984 */ /* 0x000e220000004800 */
[----:B----4-:R-:W-:-:S03]  /*2db0*/  FMUL.FTZ R5, R37, R54 ;  /* 0x0000003625057220 */ /* 0x010fc60000410000 */
[----:B------:R-:W-:Y:S01]  /*2dc0*/  LDS R78, [R119.X4+0x2c] ;  /* 0x00002c00774e7984 */ /* 0x000fe20000004800 */
[C---:B---3--:R-:W-:Y:S02]  /*2dd0*/  FADD.FTZ R2, -R56.reuse, 1 ;  /* 0x3f80000038027421 */ /* 0x048fe40000010100 */
[----:B------:R-:W-:Y:S01]  /*2de0*/  FMUL.FTZ R5, R56, R5 ;  /* 0x0000000538057220 */ /* 0x000fe20000410000 */
[----:B------:R-:W3:Y:S01]  /*2df0*/  MUFU.EX2 R75, R75 ;  /* 0x0000004b004b7308 */ /* 0x000ee20000000800 */
[----:B------:R-:W-:Y:S01]  /*2e00*/  FFMA.FTZ R4, R51, R2, 1 ;  /* 0x3f80000033047423 */ /* 0x000fe20000010002 */
[----:B------:R-:W-:Y:S01]  /*2e10*/  LDS R92, [R119.X4+0x30] ;  /* 0x00003000775c7984 */ /* 0x000fe20000004800 */
[----:B-----5:R-:W-:Y:S02]  /*2e20*/  FMUL.FTZ R2, R38, R53 ;  /* 0x0000003526027220 */ /* 0x020fe40000410000 */
[----:B------:R-:W-:Y:S02]  /*2e30*/  FMUL.FTZ R4, R5, R4 ;  /* 0x0000000405047220 */ /* 0x000fe40000410000 */
[----:B------:R-:W-:-:S02]  /*2e40*/  FFMA.FTZ R3, R52, R3, 1 ;  /* 0x3f80000034037423 */ /* 0x000fc40000010003 */
[----:B------:R-:W-:Y:S02]  /*2e50*/  FMUL.FTZ R2, R55, R2 ;  /* 0x0000000237027220 */ /* 0x000fe40000410000 */
[----:B------:R-:W-:Y:S02]  /*2e60*/  FADD.FTZ R5, -R61, 1 ;  /* 0x3f8000003d057421 */ /* 0x000fe40000010100 */
[----:B------:R-:W-:Y:S02]  /*2e70*/  FMUL.FTZ R2, R2, R3 ;  /* 0x0000000302027220 */ /* 0x000fe40000410000 */
[----:B------:R-:W-:Y:S02]  /*2e80*/  FFMA.FTZ R71, R48, R5, 1 ;  /* 0x3f80000030477423 */ /* 0x000fe40000010005 */
[----:B------:R-:W-:Y:S02]  /*2e90*/  FADD.FTZ R3, -R59, 1 ;  /* 0x3f8000003b037421 */ /* 0x000fe40000010100 */
[----:B------:R-:W-:-:S02]  /*2ea0*/  FMUL.FTZ R86, R36, R57 ;  /* 0x0000003924567220 */ /* 0x000fc40000410000 */
[----:B------:R-:W-:Y:S02]  /*2eb0*/  FMUL.FTZ R5, R33, R58 ;  /* 0x0000003a21057220 */ /* 0x000fe40000410000 */
[----:B------:R-:W-:Y:S02]  /*2ec0*/  FFMA.FTZ R3, R50, R3, 1 ;  /* 0x3f80000032037423 */ /* 0x000fe40000010003 */
[----:B------:R-:W-:Y:S02]  /*2ed0*/  FFMA.FTZ R88, R49, R72, 1 ;  /* 0x3f80000031587423 */ /* 0x000fe40000010048 */
[----:B------:R-:W-:Y:S01]  /*2ee0*/  FMUL.FTZ R86, R59, R86 ;  /* 0x000000563b567220 */ /* 0x000fe20000410000 */
[----:B------:R-:W4:Y:S01]  /*2ef0*/  LDS R72, [R119.X4+0x20] ;  /* 0x0000200077487984 */ /* 0x000f220000004800 */
[----:B------:R-:W-:Y:S02]  /*2f00*/  FMUL.FTZ R5, R68, R5 ;  /* 0x0000000544057220 */ /* 0x000fe40000410000 */
[----:B------:R-:W-:Y:S01]  /*2f10*/  FMUL.FTZ R90, R31, R60 ;  /* 0x0000003c1f5a7220 */ /* 0x000fe20000410000 */
[----:B------:R-:W5:Y:S01]  /*2f20*/  MUFU.EX2 R73, R73 ;  /* 0x0000004900497308 */ /* 0x000f620000000800 */
[----:B------:R-:W-:-:S02]  /*2f30*/  FMUL.FTZ R96, R86, R3 ;  /* 0x0000000356607220 */ /* 0x000fc40000410000 */
[----:B------:R-:W-:Y:S02]  /*2f40*/  FMUL.FTZ R98, R5, R88 ;  /* 0x0000005805627220 */ /* 0x000fe40000410000 */
[----:B------:R-:W-:Y:S02]  /*2f50*/  FMUL.FTZ R90, R61, R90 ;  /* 0x0000005a3d5a7220 */ /* 0x000fe40000410000 */
[----:B0-----:R-:W-:Y:S02]  /*2f60*/  FADD.FTZ R86, -R70, 1 ;  /* 0x3f80000046567421 */ /* 0x001fe40000010100 */
[----:B------:R-:W-:Y:S01]  /*2f70*/  FADD.FTZ R88, -R80, 1 ;  /* 0x3f80000050587421 */ /* 0x000fe20000010100 */
[----:B------:R-:W0:Y:S01]  /*2f80*/  MUFU.EX2 R79, R79 ;  /* 0x0000004f004f7308 */ /* 0x000e220000000800 */
[----:B------:R-:W-:Y:S02]  /*2f90*/  FMUL.FTZ R100, R90, R71 ;  /* 0x000000475a647220 */ /* 0x000fe40000410000 */
[----:B------:R-:W-:Y:S01]  /*2fa0*/  FFMA.FTZ R124, R47, R86, 1 ;  /* 0x3f8000002f7c7423 */ /* 0x000fe20000010056 */
[----:B------:R-:W2:Y:S01]  /*2fb0*/  LDS R90, [R119.X4+0x34] ;  /* 0x00003400775a7984 */ /* 0x000ea20000004800 */
[----:B------:R-:W-:-:S03]  /*2fc0*/  FFMA.FTZ R128, R45, R88, 1 ;  /* 0x3f8000002d807423 */ /* 0x000fc60000010058 */
[----:B------:R-:W2:Y:S01]  /*2fd0*/  LDS R88, [R119.X4+0x38] ;  /* 0x0000380077587984 */ /* 0x000ea20000004800 */
[----:B------:R-:W1:Y:S03]  /*2fe0*/  MUFU.EX2 R77, R77 ;  /* 0x0000004d004d7308 */ /* 0x000e660000000800 */
[----:B------:R-:W2:Y:S01]  /*2ff0*/  LDS R86, [R119.X4+0x3c] ;  /* 0x00003c0077567984 */ /* 0x000ea20000004800 */
[----:B---3--:R-:W-:Y:S02]  /*3000*/  FADD.FTZ R75, R75, 1 ;  /* 0x3f8000004b4b7421 */ /* 0x008fe40000010000 */
[----:B-----5:R-:W-:Y:S01]  /*3010*/  FADD.FTZ R65, R73, 1 ;  /* 0x3f80000049417421 */ /* 0x020fe20000010000 */
[----:B------:R-:W-:Y:S01]  /*3020*/  BAR.SYNC.DEFER_BLOCKING 0x0 ;  /* 0x0000000000007b1d */ /* 0x000fe20000010000 */
[----:B0-----:R-:W-:-:S05]  /*3030*/  FADD.FTZ R79, R79, 1 ;  /* 0x3f8000004f4f7421 */ /* 0x001fca0000010000 */
[----:B------:R-:W0:Y:S01]  /*3040*/  MUFU.RCP R67, R67 ;  /* 0x0000004300437308 */ /* 0x000e220000001000 */
[----:B------:R-:W-:-:S07]  /*3050*/  FADD.FTZ R81, R81, 1 ;  /* 0x3f80000051517421 */ /* 0x000fce0000010000 */
[----:B------:R-:W3:Y:S01]  /*3060*/  MUFU.RCP R82, R75 ;  /* 0x0000004b00527308 */ /* 0x000ee20000001000 */
[----:B------:R-:W-:Y:S02]  /*3070*/  FADD.FTZ R3, -R63, 1 ;  /* 0x3f8000003f037421 */ /* 0x000fe40000010100 */
[----:B-1----:R-:W-:Y:S02]  /*3080*/  FMUL.FTZ R126, R25, R62 ;  /* 0x0000003e197e7220 */ /* 0x002fe40000410000 */
[----:B------:R-:W-:-:S03]  /*3090*/  FADD.FTZ R69, R77, 1 ;  /* 0x3f8000004d457421 */ /* 0x000fc60000010000 */
[----:B------:R-:W1:Y:S01]  /*30a0*/  MUFU.RCP R65, R65 ;  /* 0x0000004100417308 */ /* 0x000e620000001000 */
[----:B------:R-:W-:Y:S02]  /*30b0*/  FFMA.FTZ R5, R46, R3, 1 ;  /* 0x3f8000002e057423 */ /* 0x000fe40000010003 */
[----:B------:R-:W-:Y:S02]  /*30c0*/  FMUL.FTZ R71, R23, R66 ;  /* 0x0000004217477220 */ /* 0x000fe40000410000 */
[----:B------:R-:W-:-:S03]  /*30d0*/  FMUL.FTZ R126, R63, R126 ;  /* 0x0000007e3f7e7220 */ /* 0x000fc60000410000 */
[----:B------:R-:W5:Y:S01]  /*30e0*/  MUFU.RCP R94, R94 ;  /* 0x0000005e005e7308 */ /* 0x000f620000001000 */
[----:B------:R-:W-:Y:S02]  /*30f0*/  FADD.FTZ R132, -R84, 1 ;  /* 0x3f80000054847421 */ /* 0x000fe40000010100 */
[----:B------:R-:W-:-:S05]  /*3100*/  FMUL.FTZ R3, R29, R64 ;  /* 0x000000401d037220 */ /* 0x000fca0000410000 */
[----:B------:R-:W0:Y:S01]  /*3110*/  MUFU.RCP R79, R79 ;  /* 0x0000004f004f7308 */ /* 0x000e220000001000 */
[----:B------:R-:W-:-:S07]  /*3120*/  FMUL.FTZ R71, R80, R71 ;  /* 0x0000004750477220 */ /* 0x000fce0000410000 */
[----:B------:R-:W1:Y:S01]  /*3130*/  MUFU.RCP R144, R81 ;  /* 0x0000005100907308 */ /* 0x000e620000001000 */
[----:B------:R-:W-:Y:S02]  /*3140*/  FMUL.FTZ R126, R126, R5 ;  /* 0x000000057e7e7220 */ /* 0x000fe40000410000 */
[----:B------:R-:W-:Y:S02]  /*3150*/  FFMA.FTZ R136, R39, R132, 1 ;  /* 0x3f80000027887423 */ /* 0x000fe40000010084 */
[----:B------:R-:W-:-:S03]  /*3160*/  FMUL.FTZ R3, R70, R3 ;  /* 0x0000000346037220 */ /* 0x000fc60000410000 */
[----:B------:R-:W1:Y:S01]  /*3170*/  MUFU.RCP R69, R69 ;  /* 0x0000004500457308 */ /* 0x000e620000001000 */
[----:B0-----:R-:W-:Y:S02]  /*3180*/  FADD.FTZ R5, -R67, 1 ;  /* 0x3f80000043057421 */ /* 0x001fe40000010100 */
[----:B---3--:R-:W-:Y:S02]  /*3190*/  FADD.FTZ R130, -R82, 1 ;  /* 0x3f80000052827421 */ /* 0x008fe40000010100 */
[----:B--2---:R-:W-:Y:S02]  /*31a0*/  FMUL.FTZ R132, R19, R74 ;  /* 0x0000004a13847220 */ /* 0x004fe40000410000 */
[----:B------:R-:W-:Y:S02]  /*31b0*/  FMUL.FTZ R128, R71, R128 ;  /* 0x0000008047807220 */ /* 0x000fe40000410000 */
[----:B------:R-:W-:Y:S02]  /*31c0*/  FMUL.FTZ R124, R3, R124 ;  /* 0x0000007c037c7220 */ /* 0x000fe40000410000 */
[----:B------:R-:W-:-:S02]  /*31d0*/  FFMA.FTZ R5, R34, R5, 1 ;  /* 0x3f80000022057423 */ /* 0x000fc40000010005 */
[----:B------:R-:W-:Y:S02]  /*31e0*/  FFMA.FTZ R134, R35, R130, 1 ;  /* 0x3f80000023867423 */ /* 0x000fe40000010082 */
[----:B------:R-:W-:Y:S02]  /*31f0*/  FMUL.FTZ R71, R17, R76 ;  /* 0x0000004c11477220 */ /* 0x000fe40000410000 */
[----:B------:R-:W-:Y:S02]  /*3200*/  FMUL.FTZ R132, R67, R132 ;  /* 0x0000008443847220 */ /* 0x000fe40000410000 */
[----:B-1----:R-:W-:Y:S02]  /*3210*/  FADD.FTZ R3, -R65, 1 ;  /* 0x3f80000041037421 */ /* 0x002fe40000010100 */
[----:B----4-:R-:W-:Y:S02]  /*3220*/  FMUL.FTZ R130, R21, R72 ;  /* 0x0000004815827220 */ /* 0x010fe40000410000 */
[----:B------:R-:W-:-:S02]  /*3230*/  FMUL.FTZ R73, R15, R78 ;  /* 0x0000004e0f497220 */ /* 0x000fc40000410000 */
[----:B------:R-:W-:Y:S02]  /*3240*/  FMUL.FTZ R71, R82, R71 ;  /* 0x0000004752477220 */ /* 0x000fe40000410000 */
[----:B------:R-:W-:Y:S02]  /*3250*/  FMUL.FTZ R132, R132, R5 ;  /* 0x0000000584847220 */ /* 0x000fe40000410000 */
[----:B------:R-:W-:Y:S02]  /*3260*/  FFMA.FTZ R3, R44, R3, 1 ;  /* 0x3f8000002c037423 */ /* 0x000fe40000010003 */
[----:B------:R-:W-:Y:S02]  /*3270*/  FMUL.FTZ R130, R65, R130 ;  /* 0x0000008241827220 */ /* 0x000fe40000410000 */
[----:B------:R-:W-:Y:S02]  /*3280*/  FMUL.FTZ R73, R84, R73 ;  /* 0x0000004954497220 */ /* 0x000fe40000410000 */
[----:B-----5:R-:W-:-:S02]  /*3290*/  FADD.FTZ R138, -R94, 1 ;  /* 0x3f8000005e8a7421 */ /* 0x020fc40000010100 */
[----:B------:R-:W-:Y:S02]  /*32a0*/  FADD.FTZ R5, -R79, 1 ;  /* 0x3f8000004f057421 */ /* 0x000fe40000010100 */
[----:B------:R-:W-:Y:S02]  /*32b0*/  FADD.FTZ R142, -R144, 1 ;  /* 0x3f800000908e7421 */ /* 0x000fe40000010100 */
[----:B------:R-:W-:Y:S02]  /*32c0*/  FMUL.FTZ R134, R71, R134 ;  /* 0x0000008647867220 */ /* 0x000fe40000410000 */
[----:B------:R-:W-:Y:S02]  /*32d0*/  FMUL.FTZ R130, R130, R3 ;  /* 0x0000000382827220 */ /* 0x000fe40000410000 */
[----:B------:R-:W-:Y:S02]  /*32e0*/  FMUL.FTZ R136, R73, R136 ;  /* 0x0000008849887220 */ /* 0x000fe40000410000 */
[----:B------:R-:W-:-:S02]  /*32f0*/  FFMA.FTZ R140, R41, R138, 1 ;  /* 0x3f800000298c7423 */ /* 0x000fc4000001008a */
[----:B------:R-:W-:Y:S02]  /*3300*/  FFMA.FTZ R71, R42, R5, 1 ;  /* 0x3f8000002a477423 */ /* 0x000fe40000010005 */
[----:B------:R-:W-:Y:S02]  /*3310*/  FFMA.FTZ R146, R43, R142, 1 ;  /* 0x3f8000002b927423 */ /* 0x000fe4000001008e */
[----:B------:R-:W-:Y:S02]  /*3320*/  FADD.FTZ R3, -R69, 1 ;  /* 0x3f80000045037421 */ /* 0x000fe40000010100 */
[----:B------:R-:W-:Y:S02]  /*3330*/  FMUL.FTZ R138, R13, R92 ;  /* 0x0000005c0d8a7220 */ /* 0x000fe40000410000 */
[----:B------:R-:W-:Y:S02]  /*3340*/  FMUL.FTZ R5, R11, R90 ;  /* 0x0000005a0b057220 */ /* 0x000fe40000410000 */
[----:B------:R-:W-:-:S02]  /*3350*/  FMUL.FTZ R142, R9, R88 ;  /* 0x00000058098e7220 */ /* 0x000fc40000410000 */
[----:B------:R-:W-:Y:S01]  /*3360*/  FMUL.FTZ R73, R7, R86 ;  /* 0x0000005607497220 */ /* 0x000fe20000410000 */
[----:B------:R-:W-:Y:S01]  /*3370*/  ISETP.NE.AND P6, PT, R122, RZ, PT ;  /* 0x000000ff7a00720c */ /* 0x000fe20003fc5270 */
        /* <DEDUP_REMOVED lines=46> */
[----:B------:R-:W-:Y:S01]  /*3660*/  IADD3.X R149, R127, UR39, RZ, P1, !PT ;  /* 0x000000277f957c10 */ /* 0x000fe20008ffe4ff */
[----:B------:R1:W-:Y:S04]  /*3670*/  STL [R1], R129 ;  /* 0x0000008101007387 */ /* 0x0003e80000100800 */
        /* <DEDUP_REMOVED lines=20> */
.L_x_1039:
[----:B-1----:R-:W-:Y:S05]  /*37c0*/  BSYNC B0 ;  /* 0x0000000000007941 */ /* 0x002fea0003800000 */
.L_x_1038:
        /* <DEDUP_REMOVED lines=28> */
[----:B------:R-:W-:Y:S01]  /*3990*/  ISETP.GE.AND P0, PT, R8, R125, PT ;  /* 0x0000007d0800720c */ /* 0x000fe20003f06270 */
        /* <DEDUP_REMOVED lines=124> */
.L_x_1042:
[----:B------:R-:W-:Y:S05]  /*4160*/  BSYNC B0 ;  /* 0x0000000000007941 */ /* 0x000fea0003800000 */
.L_x_1041:
        /* <DEDUP_REMOVED lines=43> */
.L_x_1040:
[----:B0-----:R-:W2:Y:S01]  /*4420*/  LDL.LU R0, [R1+0x14] ;  /* 0x0000140001007983 */ /* 0x001ea20000300800 */
[----:B------:R-:W-:Y:S01]  /*4430*/  MOV R2, c[0x0][0x16c] ;  /* 0x00005b0000027a02 */ /* 0x000fe20000000f00 */
[----:B------:R-:W-:Y:S01]  /*4440*/  HFMA2.MMA R101, -RZ, RZ, 0, 0 ;  /* 0x00000000ff657435 */ /* 0x000fe200000001ff */
[----:B------:R-:W-:Y:S01]  /*4450*/  FMUL.FTZ R218, R35, UR4 ;  /* 0x0000000423da7c20 */ /* 0x000fe20008410000 */
[----:B------:R-:W-:Y:S01]  /*4460*/  HFMA2.MMA R193, -RZ, RZ, 0, 0 ;  /* 0x00000000ffc17435 */ /* 0x000fe200000001ff */
[----:B------:R-:W-:Y:S01]  /*4470*/  ISETP.GE.AND P0, PT, R2, 0x1, PT ;  /* 0x000000010200780c */ /* 0x000fe20003f06270 */
[----:B------:R-:W-:Y:S01]  /*4480*/  FMUL.FTZ R217, R34, UR4 ;  /* 0x0000000422d97c20 */ /* 0x000fe20008410000 */
[----:B------:R-:W-:Y:S01]  /*4490*/  MOV R196, RZ ;  /* 0x000000ff00c47202 */ /* 0x000fe20000000f00 */
[----:B------:R-:W-:Y:S01]  /*44a0*/  FMUL.FTZ R216, R37, UR4 ;  /* 0x0000000425d87c20 */ /* 0x000fe20008410000 */
[----:B------:R-:W-:Y:S01]  /*44b0*/  CS2R R194, SRZ ;  /* 0x0000000000c27805 */ /* 0x000fe2000001ff00 */
[----:B------:R-:W-:Y:S01]  /*44c0*/  FMUL.FTZ R215, R36, UR4 ;  /* 0x0000000424d77c20 */ /* 0x000fe20008410000 */
[----:B------:R-:W-:Y:S01]  /*44d0*/  MOV R166, RZ ;  /* 0x000000ff00a67202 */ /* 0x000fe20000000f00 */
        /* <DEDUP_REMOVED lines=37> */
[----:B------:R-:W-:Y:S01]  /*4730*/  FADD.FTZ R100, R35, R35 ;  /* 0x0000002323647221 */ /* 0x000fe20000010000 */
[----:B------:R-:W-:Y:S01]  /*4740*/  MOV R101, RZ ;  /* 0x000000ff00657202 */ /* 0x000fe20000000f00 */
[----:B------:R-:W-:Y:S01]  /*4750*/  FADD.FTZ R99, R34, R34 ;  /* 0x0000002222637221 */ /* 0x000fe20000010000 */
[----:B------:R-:W-:Y:S01]  /*4760*/  ULEA.HI UR7, UR38, UR38, URZ, 0x1 ;  /* 0x0000002626077291 */ /* 0x000fe2000f8f083f */
[----:B------:R-:W-:Y:S01]  /*4770*/  FADD.FTZ R98, R37, R37 ;  /* 0x0000002525627221 */ /* 0x000fe20000010000 */
[----:B------:R-:W-:Y:S01]  /*4780*/  UMOV UR8, URZ ;  /* 0x0000003f00087c82 */ /* 0x000fe20008000000 */
[----:B------:R-:W-:Y:S01]  /*4790*/  FADD.FTZ R97, R36, R36 ;  /* 0x0000002424617221 */ /* 0x000fe20000010000 */
[----:B------:R-:W-:Y:S01]  /*47a0*/  ULOP3.LUT UR7, UR7, 0xfffffe, URZ, 0xc0, !UPT ;  /* 0x00fffffe07077892 */ /* 0x000fe2000f8ec03f */
[----:B------:R-:W-:Y:S01]  /*47b0*/  FADD.FTZ R96, R31, R31 ;  /* 0x0000001f1f607221 */ /* 0x000fe20000010000 */
[----:B------:R-:W-:Y:S01]  /*47c0*/  UMOV UR9, URZ ;  /* 0x0000003f00097c82 */ /* 0x000fe20008000000 */
[----:B------:R-:W-:Y:S01]  /*47d0*/  FADD.FTZ R93, R38, R38 ;  /* 0x00000026265d7221 */ /* 0x000fe20000010000 */
[----:B------:R-:W-:Y:S01]  /*47e0*/  UIADD3 UR38, UR38, -UR7, URZ ;  /* 0x8000000726267290 */ /* 0x000fe2000fffe03f */
[----:B------:R-:W-:-:S02]  /*47f0*/  FADD.FTZ R92, R25, R25 ;  /* 0x00000019195c7221 */ /* 0x000fc40000010000 */
[----:B------:R-:W-:Y:S01]  /*4800*/  FADD.FTZ R91, R40, R40 ;  /* 0x00000028285b7221 */ /* 0x000fe20000010000 */
[----:B------:R-:W-:Y:S01]  /*4810*/  UMOV UR7, URZ ;  /* 0x0000003f00077c82 */ /* 0x000fe20008000000 */
        /* <DEDUP_REMOVED lines=8> */
.L_x_1144:
        /* <DEDUP_REMOVED lines=10> */
[----:B------:R-:W-:Y:S01]  /*4940*/  ULDC.64 UR34, c[0x0][0x220] ;  /* 0x0000880000227ab9 */ /* 0x000fe20000000a00 */
[----:B0-----:R-:W-:Y:S01]  /*4950*/  LOP3.LUT R0, R122, 0x7ffffe0, RZ, 0xc0, !PT ;  /* 0x07ffffe07a007812 */ /* 0x001fe200078ec0ff */
[----:B------:R-:W-:Y:S02]  /*4960*/  UIADD3 UR37, UR37, UR42, URZ ;  /* 0x0000002a25257290 */ /* 0x000fe4000fffe03f */
[----:B------:R-:W-:Y:S01]  /*4970*/  ULEA UR34, UP0, UR36, UR34, 0x3 ;  /* 0x0000002224227291 */ /* 0x000fe2000f80183f */
[----:B------:R-:W-:-:S03]  /*4980*/  SHF.L.U32 R7, R0, 0x5, RZ ;  /* 0x0000000500077819 */ /* 0x000fc600000006ff */
[----:B------:R-:W-:Y:S02]  /*4990*/  ULEA.HI.X UR35, UR36, UR35, UR37, 0x3, UP0 ;  /* 0x0000002324237291 */ /* 0x000fe400080f1c25 */
[----:B------:R-:W-:Y:S01]  /*49a0*/  MOV R2, UR34 ;  /* 0x0000002200027c02 */ /* 0x000fe20008000f00 */
[----:B------:R-:W-:Y:S02]  /*49b0*/  ULDC UR36, c[0x0][0x168] ;  /* 0x00005a0000247ab9 */ /* 0x000fe40000000800 */
[----:B------:R-:W-:Y:S01]  /*49c0*/  UIADD3 UR36, -UR25, UR36, URZ ;  /* 0x0000002419247290 */ /* 0x000fe2000fffe13f */
[----:B------:R-:W-:Y:S02]  /*49d0*/  LOP3.LUT R6, R7, 0xffffffe0, R236, 0xe2, !PT ;  /* 0xffffffe007067812 */ /* 0x000fe400078ee2ec */
[----:B------:R-:W-:Y:S01]  /*49e0*/  MOV R3, UR35 ;  /* 0x0000002300037c02 */ /* 0x000fe20008000f00 */
[----:B------:R-:W-:Y:S01]  /*49f0*/  USHF.L.U32 UR36, UR36, 0x1, URZ ;  /* 0x0000000124247899 */ /* 0x000fe2000800063f */
[----:B------:R-:W-:Y:S01]  /*4a00*/  LOP3.LUT R0, R6, 0x20, RZ, 0xfc, !PT ;  /* 0x0000002006007812 */ /* 0x000fe200078efcff */
[----:B------:R-:W-:Y:S01]  /*4a10*/  ULDC.64 UR34, c[0x0][0x1a0] ;  /* 0x0000680000227ab9 */ /* 0x000fe20000000a00 */
[--C-:B------:R-:W-:Y:S01]  /*4a20*/  SHF.R.S32.HI R7, RZ, 0x1f, R6.reuse ;  /* 0x0000001fff077819 */ /* 0x100fe20000011406 */
[----:B------:R-:W-:Y:S01]  /*4a30*/  UIMAD UR34, UR39, UR34, URZ ;  /* 0x00000022272272a4 */ /* 0x000fe2000f8e023f */
[----:B------:R-:W-:Y:S01]  /*4a40*/  MOV R9, UR7 ;  /* 0x0000000700097c02 */ /* 0x000fe20008000f00 */
[----:B------:R-:W2:Y:S01]  /*4a50*/  LDG.E.64 R2, [R2.64] ;  /* 0x0000002002027981 */ /* 0x000ea2000c1e1b00 */
[----:B------:R-:W-:Y:S01]  /*4a60*/  ISETP.GE.AND P1, PT, R0, UR36, PT ;  /* 0x0000002400007c0c */ /* 0x000fe2000bf26270 */
[----:B------:R-:W-:Y:S01]  /*4a70*/  UIMAD UR34, UR7, UR35, UR34 ;  /* 0x00000023072272a4 */ /* 0x000fe2000f8e0222 */
[C---:B------:R-:W-:Y:S01]  /*4a80*/  LOP3.LUT R0, R6.reuse, 0x40, RZ, 0xfc, !PT ;  /* 0x0000004006007812 */ /* 0x040fe200078efcff */
[----:B------:R-:W-:Y:S01]  /*4a90*/  IMAD.WIDE.U32 R8, R9, c[0x0][0x1a0], R6 ;  /* 0x0000680009087a25 */ /* 0x000fe200078e0006 */
[----:B------:R-:W-:Y:S01]  /*4aa0*/  ISETP.GE.AND P0, PT, R6, UR36, PT ;  /* 0x0000002406007c0c */ /* 0x000fe2000bf06270 */
[----:B------:R-:W-:Y:S01]  /*4ab0*/  HFMA2.MMA R11, -RZ, RZ, 0, 0 ;  /* 0x00000000ff0b7435 */ /* 0x000fe200000001ff */
[----:B------:R-:W-:-:S02]  /*4ac0*/  ISETP.GE.AND P2, PT, R0, UR36, PT ;  /* 0x0000002400007c0c */ /* 0x000fc4000bf46270 */
[----:B------:R-:W-:Y:S02]  /*4ad0*/  LOP3.LUT R0, R6, 0x60, RZ, 0xfc, !PT ;  /* 0x0000006006007812 */ /* 0x000fe400078efcff */
[----:B------:R-:W-:Y:S02]  /*4ae0*/  IADD3 R5, R9, UR34, RZ ;  /* 0x0000002209057c10 */ /* 0x000fe4000fffe0ff */
[----:B------:R-:W-:Y:S02]  /*4af0*/  LEA R4, P5, R8, UR22, 0x2 ;  /* 0x0000001608047c11 */ /* 0x000fe4000f8a10ff */
[----:B------:R-:W-:Y:S02]  /*4b00*/  ISETP.GE.AND P3, PT, R0, UR36, PT ;  /* 0x0000002400007c0c */ /* 0x000fe4000bf66270 */
[C---:B------:R-:W-:Y:S01]  /*4b10*/  LOP3.LUT R7, R6.reuse, 0x80, RZ, 0xfc, !PT ;  /* 0x0000008006077812 */ /* 0x040fe200078efcff */
[----:B------:R-:W-:Y:S01]  /*4b20*/  HFMA2.MMA R12, -RZ, RZ, 0, 0 ;  /* 0x00000000ff0c7435 */ /* 0x000fe200000001ff */
[----:B------:R-:W-:-:S02]  /*4b30*/  LOP3.LUT R0, R6, 0xa0, RZ, 0xfc, !PT ;  /* 0x000000a006007812 */ /* 0x000fc400078efcff */
[----:B------:R-:W-:Y:S01]  /*4b40*/  MOV R14, RZ ;  /* 0x000000ff000e7202 */ /* 0x000fe20000000f00 */
[----:B------:R-:W-:Y:S01]  /*4b50*/  CS2R R32, SRZ ;  /* 0x0000000000207805 */ /* 0x000fe2000001ff00 */
[----:B------:R-:W-:Y:S02]  /*4b60*/  LEA.HI.X R5, R8, UR23, R5, 0x2, P5 ;  /* 0x0000001708057c11 */ /* 0x000fe4000a8f1405 */
[----:B------:R-:W-:Y:S01]  /*4b70*/  MOV R31, RZ ;  /* 0x000000ff001f7202 */ /* 0x000fe20000000f00 */
[----:B------:R-:W-:Y:S01]  /*4b80*/  CS2R R34, SRZ ;  /* 0x0000000000227805 */ /* 0x000fe2000001ff00 */
[----:B------:R-:W-:Y:S01]  /*4b90*/  ISETP.GE.AND P5, PT, R0, UR36, PT ;  /* 0x0000002400007c0c */ /* 0x000fe2000bfa6270 */
[----:B------:R0:W3:Y:S01]  /*4ba0*/  @!P0 LDG.E R11, [R4.64] ;  /* 0x00000020040b8981 */ /* 0x0000e2000c1e1900 */
[----:B------:R-:W-:Y:S01]  /*4bb0*/  LOP3.LUT R0, R6, 0xc0, RZ, 0xfc, !PT ;  /* 0x000000c006007812 */ /* 0x000fe200078efcff */
[----:B------:R-:W-:Y:S01]  /*4bc0*/  CS2R R36, SRZ ;  /* 0x0000000000247805 */ /* 0x000fe2000001ff00 */
[----:B------:R-:W-:Y:S01]  /*4bd0*/  ISETP.GE.AND P4, PT, R7, UR36, PT ;  /* 0x0000002407007c0c */ /* 0x000fe2000bf86270 */
[----:B------:R0:W4:Y:S01]  /*4be0*/  @!P1 LDG.E R14, [R4.64+0x80] ;  /* 0x00008020040e9981 */ /* 0x000122000c1e1900 */
[----:B------:R-:W-:Y:S01]  /*4bf0*/  ISETP.GE.AND P0, PT, R0, UR36, PT ;  /* 0x0000002400007c0c */ /* 0x000fe2000bf06270 */
[----:B------:R-:W-:Y:S01]  /*4c00*/  CS2R R38, SRZ ;  /* 0x0000000000267805 */ /* 0x000fe2000001ff00 */
[C---:B------:R-:W-:Y:S01]  /*4c10*/  LOP3.LUT R0, R6.reuse, 0xe0, RZ, 0xfc, !PT ;  /* 0x000000e006007812 */ /* 0x040fe200078efcff */
[----:B------:R0:W3:Y:S01]  /*4c20*/  @!P2 LDG.E R12, [R4.64+0x100] ;  /* 0x00010020040ca981 */ /* 0x0000e2000c1e1900 */
[----:B------:R-:W-:Y:S01]  /*4c30*/  LOP3.LUT R7, R6, 0x100, RZ, 0xfc, !PT ;  /* 0x0000010006077812 */ /* 0x000fe200078efcff */
[----:B------:R-:W-:Y:S01]  /*4c40*/  CS2R R40, SRZ ;  /* 0x0000000000287805 */ /* 0x000fe2000001ff00 */
[----:B------:R-:W-:Y:S01]  /*4c50*/  ISETP.GE.AND P1, PT, R0, UR36, PT ;  /* 0x0000002400007c0c */ /* 0x000fe2000bf26270 */
[----:B------:R0:W3:Y:S01]  /*4c60*/  @!P3 LDG.E R31, [R4.64+0x180] ;  /* 0x00018020041fb981 */ /* 0x0000e2000c1e1900 */
        /* <DEDUP_REMOVED lines=21> */
[----:B------:R-:W-:Y:S01]  /*4dc0*/  HFMA2.MMA R60, -RZ, RZ, 0, 0 ;  /* 0x00000000ff3c7435 */ /* 0x000fe200000001ff */
[----:B------:R-:W-:Y:S01]  /*4dd0*/  ISETP.GE.AND P1, PT, R0, UR36, PT ;  /* 0x0000002400007c0c */ /* 0x000fe2000bf26270 */
[----:B------:R0:W3:Y:S01]  /*4de0*/  @!P3 LDG.E R37, [R4.64+0x480] ;  /* 0x000480200425b981 */ /* 0x0000e2000c1e1900 */
[----:B------:R-:W-:Y:S01]  /*4df0*/  ISETP.GE.AND P2, PT, R7, UR36, PT ;  /* 0x0000002407007c0c */ /* 0x000fe2000bf46270 */
[----:B------:R-:W-:Y:S01]  /*4e00*/  CS2R R56, SRZ ;  /* 0x0000000000387805 */ /* 0x000fe2000001ff00 */
[C---:B------:R-:W-:Y:S01]  /*4e10*/  LOP3.LUT R0, R6.reuse, 0x1e0, RZ, 0xfc, !PT ;  /* 0x000001e006007812 */ /* 0x040fe200078efcff */
[----:B------:R0:W3:Y:S01]  /*4e20*/  @!P4 LDG.E R39, [R4.64+0x500] ;  /* 0x000500200427c981 */ /* 0x0000e2000c1e1900 */
[----:B------:R-:W-:-:S02]  /*4e30*/  LOP3.LUT R7, R6, 0x200, RZ, 0xfc, !PT ;  /* 0x0000020006077812 */ /* 0x000fc400078efcff */
[----:B------:R-:W-:Y:S01]  /*4e40*/  MOV R59, RZ ;  /* 0x000000ff003b7202 */ /* 0x000fe20000000f00 */
[----:B------:R0:W4:Y:S01]  /*4e50*/  @!P5 LDG.E R38, [R4.64+0x580] ;  /* 0x000580200426d981 */ /* 0x000122000c1e1900 */
[----:B------:R-:W-:Y:S01]  /*4e60*/  ISETP.GE.AND P3, PT, R0, UR36, PT ;  /* 0x0000002400007c0c */ /* 0x000fe2000bf66270 */
[----:B------:R-:W-:Y:S01]  /*4e70*/  CS2R R54, SRZ ;  /* 0x0000000000367805 */ /* 0x000fe2000001ff00 */
[----:B------:R-:W-:Y:S01]  /*4e80*/  ISETP.GE.AND P4, PT, R7, UR36, PT ;  /* 0x0000002407007c0c */ /* 0x000fe2000bf86270 */
[----:B------:R0:W4:Y:S01]  /*4e90*/  @!P0 LDG.E R40, [R4.64+0x600] ;  /* 0x0006002004288981 */ /* 0x000122000c1e1900 */
[C---:B------:R-:W-:Y:S01]  /*4ea0*/  LOP3.LUT R0, R6.reuse, 0x220, RZ, 0xfc, !PT ;  /* 0x0000022006007812 */ /* 0x040fe200078efcff */
[----:B------:R-:W-:Y:S01]  /*4eb0*/  CS2R R52, SRZ ;  /* 0x0000000000347805 */ /* 0x000fe2000001ff00 */
[----:B------:R-:W-:Y:S01]  /*4ec0*/  LOP3.LUT R7, R6, 0x240, RZ, 0xfc, !PT ;  /* 0x0000024006077812 */ /* 0x000fe200078efcff */
[----:B------:R0:W4:Y:S01]  /*4ed0*/  @!P1 LDG.E R41, [R4.64+0x680] ;  /* 0x0006802004299981 */ /* 0x000122000c1e1900 */
[----:B------:R-:W-:Y:S01]  /*4ee0*/  ISETP.GE.AND P5, PT, R0, UR36, PT ;  /* 0x0000002400007c0c */ /* 0x000fe2000bfa6270 */
[----:B------:R-:W-:Y:S01]  /*4ef0*/  FADD.FTZ R10, R232, UR5 ;  /* 0x00000005e80a7e21 */ /* 0x000fe20008010000 */
[----:B------:R-:W-:Y:S01]  /*4f00*/  ISETP.GE.AND P0, PT, R7, UR36, PT ;  /* 0x0000002407007c0c */ /* 0x000fe2000bf06270 */
[----:B------:R0:W4:Y:S01]  /*4f10*/  @!P2 LDG.E R42, [R4.64+0x700] ;  /* 0x00070020042aa981 */ /* 0x000122000c1e1900 */
[C---:B------:R-:W-:Y:S01]  /*4f20*/  LOP3.LUT R0, R6.reuse, 0x260, RZ, 0xfc, !PT ;  /* 0x0000026006007812 */ /* 0x040fe200078efcff */
[----:B------:R-:W-:Y:S01]  /*4f30*/  FADD.FTZ R9, R231, UR5 ;  /* 0x00000005e7097e21 */ /* 0x000fe20008010000 */
[----:B------:R-:W-:Y:S01]  /*4f40*/  LOP3.LUT R7, R6, 0x280, RZ, 0xfc, !PT ;  /* 0x0000028006077812 */ /* 0x000fe200078efcff */
[----:B------:R0:W4:Y:S01]  /*4f50*/  @!P3 LDG.E R44, [R4.64+0x780] ;  /* 0x00078020042cb981 */ /* 0x000122000c1e1900 */
[----:B------:R-:W-:-:S02]  /*4f60*/  ISETP.GE.AND P1, PT, R0, UR36, PT ;  /* 0x0000002400007c0c */ /* 0x000fc4000bf26270 */
[----:B------:R-:W-:Y:S01]  /*4f70*/  SHF.L.U32 R58, R122, 0x5, RZ ;  /* 0x000000057a3a7819 */ /* 0x000fe200000006ff */
[----:B------:R0:W4:Y:S01]  /*4f80*/  @!P4 LDG.E R43, [R4.64+0x800] ;  /* 0x00080020042bc981 */ /* 0x000122000c1e1900 */
[----:B------:R-:W-:Y:S01]  /*4f90*/  ISETP.GE.AND P2, PT, R7, UR36, PT ;  /* 0x0000002407007c0c */ /* 0x000fe2000bf46270 */
[----:B------:R-:W-:Y:S01]  /*4fa0*/  FADD.FTZ R65, R224, UR5 ;  /* 0x00000005e0417e21 */ /* 0x000fe20008010000 */
[C---:B------:R-:W-:Y:S01]  /*4fb0*/  LOP3.LUT R0, R6.reuse, 0x2a0, RZ, 0xfc, !PT ;  /* 0x000002a006007812 */ /* 0x040fe200078efcff */
[----:B------:R0:W4:Y:S01]  /*4fc0*/  @!P5 LDG.E R46, [R4.64+0x880] ;  /* 0x00088020042ed981 */ /* 0x000122000c1e1900 */
[----:B------:R-:W-:Y:S01]  /*4fd0*/  LOP3.LUT R7, R6, 0x2c0, RZ, 0xfc, !PT ;  /* 0x000002c006077812 */ /* 0x000fe200078efcff */
[----:B------:R-:W-:Y:S01]  /*4fe0*/  FADD.FTZ R64, R223, UR5 ;  /* 0x00000005df407e21 */ /* 0x000fe20008010000 */
[----:B------:R-:W-:Y:S01]  /*4ff0*/  ISETP.GE.AND P3, PT, R0, UR36, PT ;  /* 0x0000002400007c0c */ /* 0x000fe2000bf66270 */
[----:B------:R0:W4:Y:S01]  /*5000*/  @!P0 LDG.E R45, [R4.64+0x900] ;  /* 0x00090020042d8981 */ /* 0x000122000c1e1900 */
[----:B------:R-:W-:Y:S01]  /*5010*/  ISETP.GE.AND P4, PT, R7, UR36, PT ;  /* 0x0000002407007c0c */ /* 0x000fe2000bf86270 */
[----:B------:R-:W-:Y:S01]  /*5020*/  ULDC.64 UR34, c[0x0][0x1b8] ;  /* 0x00006e0000227ab9 */ /* 0x000fe20000000a00 */
[C---:B------:R-:W-:Y:S01]  /*5030*/  LOP3.LUT R0, R6.reuse, 0x2e0, RZ, 0xfc, !PT ;  /* 0x000002e006007812 */ /* 0x040fe200078efcff */
[----:B------:R0:W4:Y:S01]  /*5040*/  @!P1 LDG.E R47, [R4.64+0x980] ;  /* 0x00098020042f9981 */ /* 0x000122000c1e1900 */
[----:B------:R-:W-:-:S02]  /*5050*/  LOP3.LUT R7, R6, 0x300, RZ, 0xfc, !PT ;  /* 0x0000030006077812 */ /* 0x000fc400078efcff */
[----:B------:R-:W-:Y:S01]  /*5060*/  ISETP.GE.AND P5, PT, R0, UR36, PT ;  /* 0x0000002400007c0c */ /* 0x000fe2000bfa6270 */
[----:B------:R0:W4:Y:S01]  /*5070*/  @!P2 LDG.E R49, [R4.64+0xa00] ;  /* 0x000a00200431a981 */ /* 0x000122000c1e1900 */
[----:B------:R-:W-:Y:S02]  /*5080*/  ISETP.GE.AND P0, PT, R7, UR36, PT ;  /* 0x0000002407007c0c */ /* 0x000fe4000bf06270 */
[C---:B------:R-:W-:Y:S01]  /*5090*/  LOP3.LUT R0, R6.reuse, 0x320, RZ, 0xfc, !PT ;  /* 0x0000032006007812 */ /* 0x040fe200078efcff */
[----:B------:R0:W4:Y:S01]  /*50a0*/  @!P3 LDG.E R48, [R4.64+0xa80] ;  /* 0x000a80200430b981 */ /* 0x000122000c1e1900 */
[----:B------:R-:W-:Y:S02]  /*50b0*/  LOP3.LUT R7, R6, 0x340, RZ, 0xfc, !PT ;  /* 0x0000034006077812 */ /* 0x000fe400078efcff */
[----:B------:R-:W-:Y:S01]  /*50c0*/  ISETP.GE.AND P1, PT, R0, UR36, PT ;  /* 0x0000002400007c0c */ /* 0x000fe2000bf26270 */
[----:B------:R0:W4:Y:S01]  /*50d0*/  @!P4 LDG.E R50, [R4.64+0xb00] ;  /* 0x000b00200432c981 */ /* 0x000122000c1e1900 */
[----:B------:R-:W-:-:S02]  /*50e0*/  ISETP.GE.AND P2, PT, R7, UR36, PT ;  /* 0x0000002407007c0c */ /* 0x000fc4000bf46270 */
[C---:B------:R-:W-:Y:S01]  /*50f0*/  LOP3.LUT R0, R6.reuse, 0x360, RZ, 0xfc, !PT ;  /* 0x0000036006007812 */ /* 0x040fe200078efcff */
[----:B------:R0:W4:Y:S01]  /*5100*/  @!P5 LDG.E R55, [R4.64+0xb80] ;  /* 0x000b80200437d981 */ /* 0x000122000c1e1900 */
[----:B------:R-:W-:Y:S02]  /*5110*/  LOP3.LUT R7, R6, 0x380, RZ, 0xfc, !PT ;  /* 0x0000038006077812 */ /* 0x000fe400078efcff */
[----:B------:R-:W-:Y:S01]  /*5120*/  ISETP.GE.AND P3, PT, R0, UR36, PT ;  /* 0x0000002400007c0c */ /* 0x000fe2000bf66270 */
[----:B------:R0:W4:Y:S01]  /*5130*/  @!P0 LDG.E R60, [R4.64+0xc00] ;  /* 0x000c0020043c8981 */ /* 0x000122000c1e1900 */
[----:B------:R-:W-:Y:S02]  /*5140*/  ISETP.GE.AND P4, PT, R7, UR36, PT ;  /* 0x0000002407007c0c */ /* 0x000fe4000bf86270 */
[----:B------:R-:W-:Y:S01]  /*5150*/  LOP3.LUT R0, R6, 0x3a0, RZ, 0xfc, !PT ;  /* 0x000003a006007812 */ /* 0x000fe200078efcff */
[----:B------:R0:W4:Y:S01]  /*5160*/  @!P1 LDG.E R59, [R4.64+0xc80] ;  /* 0x000c8020043b9981 */ /* 0x000122000c1e1900 */
[----:B------:R-:W-:-:S02]  /*5170*/  SHF.L.U32 R7, R122, 0x5, RZ ;  /* 0x000000057a077819 */ /* 0x000fc400000006ff */
[----:B------:R-:W-:Y:S01]  /*5180*/  ISETP.GE.AND P0, PT, R0, UR36, PT ;  /* 0x0000002400007c0c */ /* 0x000fe2000bf06270 */
[----:B------:R0:W4:Y:S01]  /*5190*/  @!P2 LDG.E R56, [R4.64+0xd00] ;  /* 0x000d00200438a981 */ /* 0x000122000c1e1900 */
[----:B------:R-:W-:Y:S02]  /*51a0*/  LOP3.LUT R0, R7, 0xffffffe0, R236, 0xe2, !PT ;  /* 0xffffffe007007812 */ /* 0x000fe400078ee2ec */
[----:B------:R-:W-:Y:S01]  /*51b0*/  LOP3.LUT R6, R6, 0x3c0, RZ, 0xfc, !PT ;  /* 0x000003c006067812 */ /* 0x000fe200078efcff */
[----:B------:R0:W4:Y:S01]  /*51c0*/  @!P3 LDG.E R54, [R4.64+0xd80] ;  /* 0x000d80200436b981 */ /* 0x000122000c1e1900 */
[----:B------:R-:W-:Y:S02]  /*51d0*/  LOP3.LUT R0, R0, 0x3e0, RZ, 0xfc, !PT ;  /* 0x000003e000007812 */ /* 0x000fe400078efcff */
[----:B------:R-:W-:Y:S01]  /*51e0*/  ISETP.GE.AND P1, PT, R6, UR36, PT ;  /* 0x0000002406007c0c */ /* 0x000fe2000bf26270 */
[----:B------:R0:W4:Y:S01]  /*51f0*/  @!P4 LDG.E R52, [R4.64+0xe00] ;  /* 0x000e00200434c981 */ /* 0x000122000c1e1900 */
[----:B------:R-:W-:-:S03]  /*5200*/  ISETP.GE.AND P2, PT, R0, UR36, PT ;  /* 0x0000002400007c0c */ /* 0x000fc6000bf46270 */
[----:B------:R0:W4:Y:S08]  /*5210*/  @!P0 LDG.E R57, [R4.64+0xe80] ;  /* 0x000e802004398981 */ /* 0x000130000c1e1900 */
[----:B------:R0:W4:Y:S04]  /*5220*/  @!P1 LDG.E R53, [R4.64+0xf00] ;  /* 0x000f002004359981 */ /* 0x000128000c1e1900 */
[----:B------:R0:W4:Y:S01]  /*5230*/  @!P2 LDG.E R51, [R4.64+0xf80] ;  /* 0x000f80200433a981 */ /* 0x000122000c1e1900 */
[----:B------:R-:W-:Y:S01]  /*5240*/  LOP3.LUT R58, R58, 0xfffffc00, RZ, 0xc0, !PT ;  /* 0xfffffc003a3a7812 */ /* 0x000fe200078ec0ff */
[----:B------:R-:W-:-:S02]  /*5250*/  FADD.FTZ R8, R230, UR5 ;  /* 0x00000005e6087e21 */ /* 0x000fc40008010000 */
[----:B------:R-:W-:Y:S02]  /*5260*/  FADD.FTZ R7, R229, UR5 ;  /* 0x00000005e5077e21 */ /* 0x000fe40008010000 */
[----:B0-----:R-:W-:Y:S02]  /*5270*/  FADD.FTZ R5, R227, UR5 ;  /* 0x00000005e3057e21 */ /* 0x001fe40008010000 */
[----:B------:R-:W-:Y:S01]  /*5280*/  FADD.FTZ R4, R226, UR5 ;  /* 0x00000005e2047e21 */ /* 0x000fe20008010000 */
[----:B------:R-:W-:Y:S02]  /*5290*/  UIMAD UR42, UR11, UR34, URZ ;  /* 0x000000220b2a72a4 */ /* 0x000fe4000f8e023f */
[----:B------:R-:W-:Y:S02]  /*52a0*/  UIMAD.WIDE.U32 UR36, UR10, UR34, URZ ;  /* 0x000000220a2472a5 */ /* 0x000fe4000f8e003f */
[----:B------:R-:W-:-:S03]  /*52b0*/  UIMAD UR42, UR10, UR35, UR42 ;  /* 0x000000230a2a72a4 */ /* 0x000fc6000f8e022a */
[----:B------:R-:W-:Y:S02]  /*52c0*/  ULDC.64 UR34, c[0x0][0x1c0] ;  /* 0x0000700000227ab9 */ /* 0x000fe40000000a00 */
[----:B------:R-:W-:Y:S02]  /*52d0*/  UIMAD UR39, UR39, UR34, URZ ;  /* 0x00000022272772a4 */ /* 0x000fe4000f8e023f */
[----:B------:R-:W-:Y:S01]  /*52e0*/  UIADD3 UR37, UR37, UR42, URZ ;  /* 0x0000002a25257290 */ /* 0x000fe2000fffe03f */
[----:B------:R-:W-:Y:S01]  /*52f0*/  ISETP.NE.AND P1, PT, R122, RZ, PT ;  /* 0x000000ff7a00720c */ /* 0x000fe20003f25270 */
[----:B------:R-:W-:Y:S02]  /*5300*/  UIMAD UR39, UR7, UR35, UR39 ;  /* 0x00000023072772a4 */ /* 0x000fe4000f8e0227 */
[----:B------:R-:W-:-:S03]  /*5310*/  UIMAD.WIDE.U32 UR36, UR7, UR34, UR36 ;  /* 0x00000022072472a5 */ /* 0x000fc6000f8e0024 */
[----:B------:R-:W-:Y:S02]  /*5320*/  ULDC.64 UR34, c[0x0][0x230] ;  /* 0x00008c0000227ab9 */ /* 0x000fe40000000a00 */
[----:B------:R-:W-:Y:S02]  /*5330*/  UIADD3 UR37, UR37, UR39, URZ ;  /* 0x0000002725257290 */ /* 0x000fe4000fffe03f */
[----:B------:R-:W-:-:S04]  /*5340*/  ULEA UR34, UP0, UR36, UR34, 0x3 ;  /* 0x0000002224227291 */ /* 0x000fc8000f80183f */
[----:B------:R-:W-:Y:S01]  /*5350*/  ULEA.HI.X UR35, UR36, UR35, UR37, 0x3, UP0 ;  /* 0x0000002324237291 */ /* 0x000fe200080f1c25 */
[----:B--2---:R0:W1:Y:S02]  /*5360*/  R2UR UR43, R3 ;  /* 0x00000000032b73c2 */ /* 0x00406400000e0000 */
[----:B0-----:R-:W-:-:S06]  /*5370*/  IADD3 R3, R58, R121, RZ ;  /* 0x000000793a037210 */ /* 0x001fcc0007ffe0ff */
[----:B------:R0:W2:Y:S01]  /*5380*/  R2UR UR44, R2 ;  /* 0x00000000022c73c2 */ /* 0x0000a200000e0000 */
[----:B------:R-:W-:Y:S01]  /*5390*/  IADD3 R16, R3, 0x20, RZ ;  /* 0x0000002003107810 */ /* 0x000fe20007ffe0ff */
[----:B-1----:R-:W-:-:S04]  /*53a0*/  FMUL.FTZ R0, R10, UR43 ;  /* 0x0000002b0a007c20 */ /* 0x002fc80008410000 */
[----:B------:R-:W-:Y:S02]  /*53b0*/  FMUL.RZ R6, R0, 0.15915493667125701904 ;  /* 0x3e22f98300067820 */ /* 0x000fe4000040c000 */
[----:B------:R-:W-:Y:S02]  /*53c0*/  FMUL.FTZ R0, R9, UR43 ;  /* 0x0000002b09007c20 */ /* 0x000fe40008410000 */
[----:B------:R-:W-:Y:S02]  /*53d0*/  MUFU.SIN R73, R6 ;  /* 0x0000000600497308 */ /* 0x000fe40000000400 */
[----:B------:R-:W-:Y:S02]  /*53e0*/  FMUL.RZ R13, R0, 0.15915493667125701904 ;  /* 0x3e22f983000d7820 */ /* 0x000fe4000040c000 */
[----:B------:R-:W-:Y:S01]  /*53f0*/  FMUL.FTZ R0, R8, UR43 ;  /* 0x0000002b08007c20 */ /* 0x000fe20008410000 */
[----:B------:R-:W-:-:S03]  /*5400*/  IADD3 R18, R3, 0x40, RZ ;  /* 0x0000004003127810 */ /* 0x000fc60007ffe0ff */
[----:B------:R1:W-:Y:S01]  /*5410*/  MUFU.COS R72, R6 ;  /* 0x0000000600487308 */ /* 0x0003e20000000000 */
[----:B------:R-:W-:Y:S01]  /*5420*/  FMUL.RZ R15, R0, 0.15915493667125701904 ;  /* 0x3e22f983000f7820 */ /* 0x000fe2000040c000 */
[----:B------:R-:W-:Y:S01]  /*5430*/  IADD3 R20, R3, 0x60, RZ ;  /* 0x0000006003147810 */ /* 0x000fe20007ffe0ff */
[----:B------:R-:W-:Y:S01]  /*5440*/  FMUL.FTZ R0, R7, UR43 ;  /* 0x0000002b07007c20 */ /* 0x000fe20008410000 */
[----:B------:R-:W-:Y:S01]  /*5450*/  LEA.HI.SX32 R62, R3, R3, 0x1b ;  /* 0x00000003033e7211 */ /* 0x000fe200078fdaff */
[----:B-1----:R-:W-:-:S03]  /*5460*/  FADD.FTZ R6, R228, UR5 ;  /* 0x00000005e4067e21 */ /* 0x002fc60008010000 */
[----:B------:R-:W-:Y:S01]  /*5470*/  MUFU.SIN R29, R13 ;  /* 0x0000000d001d7308 */ /* 0x000fe20000000400 */
[C---:B------:R-:W-:Y:S02]  /*5480*/  IADD3 R66, R3.reuse, 0x80, RZ ;  /* 0x0000008003427810 */ /* 0x040fe40007ffe0ff */
[----:B------:R-:W-:Y:S02]  /*5490*/  IADD3 R70, R3, 0xa0, RZ ;  /* 0x000000a003467810 */ /* 0x000fe40007ffe0ff */
[----:B------:R-:W-:-:S03]  /*54a0*/  LEA.HI.SX32 R61, R16, R3, 0x1b ;  /* 0x00000003103d7211 */ /* 0x000fc600078fdaff */
[----:B------:R1:W-:Y:S01]  /*54b0*/  MUFU.COS R30, R13 ;  /* 0x0000000d001e7308 */ /* 0x0003e20000000000 */
[C---:B------:R-:W-:Y:S02]  /*54c0*/  IADD3 R74, R3.reuse, 0xc0, RZ ;  /* 0x000000c0034a7810 */ /* 0x040fe40007ffe0ff */
[-C--:B------:R-:W-:Y:S01]  /*54d0*/  LEA.HI.SX32 R63, R18, R3.reuse, 0x1b ;  /* 0x00000003123f7211 */ /* 0x080fe200078fdaff */
[----:B------:R-:W-:Y:S01]  /*54e0*/  FMUL.RZ R17, R0, 0.15915493667125701904 ;  /* 0x3e22f98300117820 */ /* 0x000fe2000040c000 */
[C---:B------:R-:W-:Y:S01]  /*54f0*/  IADD3 R76, R3.reuse, 0xe0, RZ ;  /* 0x000000e0034c7810 */ /* 0x040fe20007ffe0ff */
[----:B-1----:R-:W-:Y:S02]  /*5500*/  FMUL.FTZ R13, R6, UR43 ;  /* 0x0000002b060d7c20 */ /* 0x002fe40008410000 */
[----:B------:R-:W-:Y:S01]  /*5510*/  MUFU.SIN R27, R15 ;  /* 0x0000000f001b7308 */ /* 0x000fe20000000400 */
[----:B------:R-:W-:Y:S01]  /*5520*/  LEA.HI.SX32 R68, R20, R3, 0x1b ;  /* 0x0000000314447211 */ /* 0x000fe200078fdaff */
[----:B---3--:R-:W-:Y:S01]  /*5530*/  STS [R62.X4], R11 ;  /* 0x0000000b3e007388 */ /* 0x008fe20000004800 */
[----:B------:R-:W-:-:S02]  /*5540*/  IADD3 R78, R3, 0x100, RZ ;  /* 0x00000100034e7810 */ /* 0x000fc40007ffe0ff */
[----:B------:R-:W-:-:S03]  /*5550*/  LEA.HI.SX32 R67, R66, R3, 0x1b ;  /* 0x0000000342437211 */ /* 0x000fc600078fdaff */
[----:B------:R1:W-:Y:S01]  /*5560*/  MUFU.COS R28, R15 ;  /* 0x0000000f001c7308 */ /* 0x0003e20000000000 */
[C---:B------:R-:W-:Y:S01]  /*5570*/  IADD3 R80, R3.reuse, 0x120, RZ ;  /* 0x0000012003507810 */ /* 0x040fe20007ffe0ff */
[----:B----4-:R-:W-:Y:S01]  /*5580*/  STS [R61.X4+0x80], R14 ;  /* 0x0000800e3d007388 */ /* 0x010fe20000004800 */
[-C--:B------:R-:W-:Y:S02]  /*5590*/  LEA.HI.SX32 R69, R70, R3.reuse, 0x1b ;  /* 0x0000000346457211 */ /* 0x080fe400078fdaff */
[----:B------:R-:W-:Y:S01]  /*55a0*/  IADD3 R82, R3, 0x140, RZ ;  /* 0x0000014003527810 */ /* 0x000fe20007ffe0ff */
[----:B------:R-:W-:Y:S01]  /*55b0*/  STS [R63.X4+0x100], R12 ;  /* 0x0001000c3f007388 */ /* 0x000fe20000004800 */
[-C--:B------:R-:W-:Y:S01]  /*55c0*/  LEA.HI.SX32 R74, R74, R3.reuse, 0x1b ;  /* 0x000000034a4a7211 */ /* 0x080fe200078fdaff */
[----:B-1----:R-:W-:Y:S02]  /*55d0*/  FMUL.RZ R15, R13, 0.15915493667125701904 ;  /* 0x3e22f9830d0f7820 */ /* 0x002fe4000040c000 */
[----:B------:R-:W-:Y:S01]  /*55e0*/  FMUL.FTZ R13, R5, UR43 ;  /* 0x0000002b050d7c20 */ /* 0x000fe20008410000 */
[C---:B------:R-:W-:Y:S01]  /*55f0*/  IADD3 R94, R3.reuse, 0x160, RZ ;  /* 0x00000160035e7810 */ /* 0x040fe20007ffe0ff */
[----:B------:R-:W-:Y:S01]  /*5600*/  MUFU.SIN R25, R17 ;  /* 0x0000001100197308 */ /* 0x000fe20000000400 */
[----:B------:R-:W-:Y:S01]  /*5610*/  LEA.HI.SX32 R71, R76, R3, 0x1b ;  /* 0x000000034c477211 */ /* 0x000fe200078fdaff */
[----:B------:R-:W-:Y:S01]  /*5620*/  STS [R68.X4+0x180], R31 ;  /* 0x0001801f44007388 */ /* 0x000fe20000004800 */
[----:B------:R-:W-:-:S02]  /*5630*/  IADD3 R124, R3, 0x180, RZ ;  /* 0x00000180037c7810 */ /* 0x000fc40007ffe0ff */
[-C--:B------:R-:W-:Y:S01]  /*5640*/  LEA.HI.SX32 R78, R78, R3.reuse, 0x1b ;  /* 0x000000034e4e7211 */ /* 0x080fe200078fdaff */
[----:B------:R1:W-:Y:S01]  /*5650*/  STS [R67.X4+0x200], R32 ;  /* 0x0002002043007388 */ /* 0x0003e20000004800 */
[C---:B------:R-:W-:Y:S01]  /*5660*/  IADD3 R126, R3.reuse, 0x1a0, RZ ;  /* 0x000001a0037e7810 */ /* 0x040fe20007ffe0ff */
[----:B------:R3:W-:Y:S01]  /*5670*/  MUFU.COS R26, R17 ;  /* 0x00000011001a7308 */ /* 0x0007e20000000000 */
[-C--:B------:R-:W-:Y:S01]  /*5680*/  LEA.HI.SX32 R80, R80, R3.reuse, 0x1b ;  /* 0x0000000350507211 */ /* 0x080fe200078fdaff */
[----:B------:R-:W-:Y:S01]  /*5690*/  STS [R69.X4+0x280], R34 ;  /* 0x0002802245007388 */ /* 0x000fe20000004800 */
[----:B------:R-:W-:Y:S01]  /*56a0*/  IADD3 R128, R3, 0x1c0, RZ ;  /* 0x000001c003807810 */ /* 0x000fe20007ffe0ff */
[----:B------:R-:W-:Y:S01]  /*56b0*/  FADD.FTZ R0, R225, UR5 ;  /* 0x00000005e1007e21 */ /* 0x000fe20008010000 */
[-C--:B------:R-:W-:Y:S01]  /*56c0*/  LEA.HI.SX32 R82, R82, R3.reuse, 0x1b ;  /* 0x0000000352527211 */ /* 0x080fe200078fdaff */
[----:B------:R-:W-:Y:S01]  /*56d0*/  STS [R74.X4+0x300], R33 ;  /* 0x000300214a007388 */ /* 0x000fe20000004800 */
[----:B------:R-:W-:Y:S01]  /*56e0*/  IADD3 R130, R3, 0x1e0, RZ ;  /* 0x000001e003827810 */ /* 0x000fe20007ffe0ff */
[----:B---3--:R-:W-:Y:S01]  /*56f0*/  FMUL.RZ R17, R13, 0.15915493667125701904 ;  /* 0x3e22f9830d117820 */ /* 0x008fe2000040c000 */
[-C--:B------:R-:W-:Y:S01]  /*5700*/  LEA.HI.SX32 R75, R94, R3.reuse, 0x1b ;  /* 0x000000035e4b7211 */ /* 0x080fe200078fdaff */
[----:B------:R-:W-:Y:S01]  /*5710*/  FMUL.FTZ R13, R4, UR43 ;  /* 0x0000002b040d7c20 */ /* 0x000fe20008410000 */
[C---:B------:R-:W-:Y:S01]  /*5720*/  IADD3 R132, R3.reuse, 0x200, RZ ;  /* 0x0000020003847810 */ /* 0x040fe20007ffe0ff */
[----:B------:R-:W-:Y:S01]  /*5730*/  STS [R71.X4+0x380], R36 ;  /* 0x0003802447007388 */ /* 0x000fe20000004800 */
[-C--:B------:R-:W-:Y:S01]  /*5740*/  LEA.HI.SX32 R77, R124, R3.reuse, 0x1b ;  /* 0x000000037c4d7211 */ /* 0x080fe200078fdaff */
[----:B------:R-:W-:Y:S01]  /*5750*/  MUFU.SIN R23, R15 ;  /* 0x0000000f00177308 */ /* 0x000fe20000000400 */
[----:B------:R-:W-:Y:S01]  /*5760*/  IADD3 R134, R3, 0x220, RZ ;  /* 0x0000022003867810 */ /* 0x000fe20007ffe0ff */
[----:B------:R-:W-:Y:S01]  /*5770*/  STS [R78.X4+0x400], R35 ;  /* 0x000400234e007388 */ /* 0x000fe20000004800 */
[-C--:B------:R-:W-:Y:S01]  /*5780*/  LEA.HI.SX32 R126, R126, R3.reuse, 0x1b ;  /* 0x000000037e7e7211 */ /* 0x080fe200078fdaff */
[----:B-1----:R-:W-:Y:S01]  /*5790*/  FADD.FTZ R67, R221, UR5 ;  /* 0x00000005dd437e21 */ /* 0x002fe20008010000 */
[C---:B------:R-:W-:Y:S01]  /*57a0*/  IADD3 R136, R3.reuse, 0x240, RZ ;  /* 0x0000024003887810 */ /* 0x040fe20007ffe0ff */
[----:B------:R-:W-:Y:S01]  /*57b0*/  STS [R80.X4+0x480], R37 ;  /* 0x0004802550007388 */ /* 0x000fe20000004800 */
[-C--:B------:R-:W-:Y:S01]  /*57c0*/  LEA.HI.SX32 R79, R128, R3.reuse, 0x1b ;  /* 0x00000003804f7211 */ /* 0x080fe200078fdaff */
[----:B------:R1:W-:Y:S01]  /*57d0*/  MUFU.COS R24, R15 ;  /* 0x0000000f00187308 */ /* 0x0003e20000000000 */
[----:B------:R-:W-:Y:S01]  /*57e0*/  IADD3 R138, R3, 0x260, RZ ;  /* 0x00000260038a7810 */ /* 0x000fe20007ffe0ff */
[----:B------:R-:W-:Y:S01]  /*57f0*/  STS [R82.X4+0x500], R39 ;  /* 0x0005002752007388 */ /* 0x000fe20000004800 */
[----:B------:R-:W-:-:S02]  /*5800*/  LEA.HI.SX32 R81, R130, R3, 0x1b ;  /* 0x0000000382517211 */ /* 0x000fc400078fdaff */
[----:B------:R-:W-:Y:S01]  /*5810*/  IADD3 R140, R3, 0x280, RZ ;  /* 0x00000280038c7810 */ /* 0x000fe20007ffe0ff */
[----:B------:R-:W-:Y:S01]  /*5820*/  STS [R75.X4+0x580], R38 ;  /* 0x000580264b007388 */ /* 0x000fe20000004800 */
[-C--:B------:R-:W-:Y:S01]  /*5830*/  LEA.HI.SX32 R132, R132, R3.reuse, 0x1b ;  /* 0x0000000384847211 */ /* 0x080fe200078fdaff */
[----:B-1----:R-:W-:Y:S02]  /*5840*/  FMUL.RZ R15, R13, 0.15915493667125701904 ;  /* 0x3e22f9830d0f7820 */ /* 0x002fe4000040c000 */
[----:B------:R-:W-:Y:S01]  /*5850*/  FMUL.FTZ R13, R0, UR43 ;  /* 0x0000002b000d7c20 */ /* 0x000fe20008410000 */
[----:B------:R-:W-:Y:S01]  /*5860*/  IADD3 R142, R3, 0x2a0, RZ ;  /* 0x000002a0038e7810 */ /* 0x000fe20007ffe0ff */
[----:B------:R-:W-:Y:S01]  /*5870*/  STS [R77.X4+0x600], R40 ;  /* 0x000600284d007388 */ /* 0x000fe20000004800 */
[-C--:B------:R-:W-:Y:S01]  /*5880*/  LEA.HI.SX32 R95, R134, R3.reuse, 0x1b ;  /* 0x00000003865f7211 */ /* 0x080fe200078fdaff */
[----:B0-----:R-:W-:Y:S01]  /*5890*/  FMUL.FTZ R2, R67, UR43 ;  /* 0x0000002b43027c20 */ /* 0x001fe20008410000 */
[----:B------:R-:W-:Y:S01]  /*58a0*/  IADD3 R144, R3, 0x2c0, RZ ;  /* 0x000002c003907810 */ /* 0x000fe20007ffe0ff */
[----:B------:R-:W-:Y:S01]  /*58b0*/  STS [R126.X4+0x680], R41 ;  /* 0x000680297e007388 */ /* 0x000fe20000004800 */
[-C--:B------:R-:W-:Y:S01]  /*58c0*/  LEA.HI.SX32 R136, R136, R3.reuse, 0x1b ;  /* 0x0000000388887211 */ /* 0x080fe200078fdaff */
[----:B------:R-:W-:Y:S01]  /*58d0*/  FMUL.RZ R16, R13, 0.15915493667125701904 ;  /* 0x3e22f9830d107820 */ /* 0x000fe2000040c000 */
[-C--:B------:R-:W-:Y:S01]  /*58e0*/  LEA.HI.SX32 R138, R138, R3.reuse, 0x1b ;  /* 0x000000038a8a7211 */ /* 0x080fe200078fdaff */
[----:B------:R-:W-:Y:S01]  /*58f0*/  STS [R79.X4+0x700], R42 ;  /* 0x0007002a4f007388 */ /* 0x000fe20000004800 */
[----:B------:R-:W-:Y:S01]  /*5900*/  FMUL.FTZ R13, R65, UR43 ;  /* 0x0000002b410d7c20 */ /* 0x000fe20008410000 */
[----:B------:R-:W-:-:S02]  /*5910*/  LEA.HI.SX32 R140, R140, R3, 0x1b ;  /* 0x000000038c8c7211 */ /* 0x000fc400078fdaff */
[----:B------:R-:W-:Y:S01]  /*5920*/  STS [R81.X4+0x780], R44 ;  /* 0x0007802c51007388 */ /* 0x000fe20000004800 */
[-C--:B------:R-:W-:Y:S01]  /*5930*/  LEA.HI.SX32 R123, R142, R3.reuse, 0x1b ;  /* 0x000000038e7b7211 */ /* 0x080fe200078fdaff */
[----:B------:R-:W-:Y:S01]  /*5940*/  FMUL.RZ R31, R2, 0.15915493667125701904 ;  /* 0x3e22f983021f7820 */ /* 0x000fe2000040c000 */
[----:B------:R-:W-:Y:S01]  /*5950*/  LEA.HI.SX32 R125, R144, R3, 0x1b ;  /* 0x00000003907d7211 */ /* 0x000fe200078fdaff */
[----:B------:R-:W-:Y:S01]  /*5960*/  STS [R132.X4+0x800], R43 ;  /* 0x0008002b84007388 */ /* 0x000fe20000004800 */
[----:B------:R-:W-:Y:S01]  /*5970*/  IADD3 R146, R3, 0x2e0, RZ ;  /* 0x000002e003927810 */ /* 0x000fe20007ffe0ff */
[----:B------:R-:W-:Y:S01]  /*5980*/  FMUL.RZ R66, R13, 0.15915493667125701904 ;  /* 0x3e22f9830d427820 */ /* 0x000fe2000040c000 */
[C---:B------:R-:W-:Y:S01]  /*5990*/  IADD3 R148, R3.reuse, 0x300, RZ ;  /* 0x0000030003947810 */ /* 0x040fe20007ffe0ff */
[----:B------:R-:W-:Y:S01]  /*59a0*/  STS [R95.X4+0x880], R46 ;  /* 0x0008802e5f007388 */ /* 0x000fe20000004800 */
[C---:B------:R-:W-:Y:S02]  /*59b0*/  IADD3 R150, R3.reuse, 0x320, RZ ;  /* 0x0000032003967810 */ /* 0x040fe40007ffe0ff */
[C---:B------:R-:W-:Y:S01]  /*59c0*/  IADD3 R152, R3.reuse, 0x340, RZ ;  /* 0x0000034003987810 */ /* 0x040fe20007ffe0ff */
[----:B------:R-:W-:Y:S01]  /*59d0*/  STS [R136.X4+0x900], R45 ;  /* 0x0009002d88007388 */ /* 0x000fe20000004800 */
[----:B------:R-:W-:-:S02]  /*59e0*/  IADD3 R154, R3, 0x360, RZ ;  /* 0x00000360039a7810 */ /* 0x000fc40007ffe0ff */
[C---:B------:R-:W-:Y:S01]  /*59f0*/  IADD3 R168, R3.reuse, 0x380, RZ ;  /* 0x0000038003a87810 */ /* 0x040fe20007ffe0ff */
[----:B------:R-:W-:Y:S01]  /*5a00*/  STS [R138.X4+0x980], R47 ;  /* 0x0009802f8a007388 */ /* 0x000fe20000004800 */
[C---:B------:R-:W-:Y:S02]  /*5a10*/  IADD3 R170, R3.reuse, 0x3a0, RZ ;  /* 0x000003a003aa7810 */ /* 0x040fe40007ffe0ff */
[C---:B------:R-:W-:Y:S02]  /*5a20*/  IADD3 R172, R3.reuse, 0x3c0, RZ ;  /* 0x000003c003ac7810 */ /* 0x040fe40007ffe0ff */
[----:B------:R-:W-:Y:S02]  /*5a30*/  IADD3 R174, R3, 0x3e0, RZ ;  /* 0x000003e003ae7810 */ /* 0x000fe40007ffe0ff */
[----:B--2---:R-:W-:Y:S01]  /*5a40*/  MOV R2, UR44 ;  /* 0x0000002c00027c02 */ /* 0x004fe20008000f00 */
[----:B------:R-:W-:Y:S01]  /*5a50*/  STS [R140.X4+0xa00], R49 ;  /* 0x000a00318c007388 */ /* 0x000fe20000004800 */
[----:B------:R-:W-:Y:S01]  /*5a60*/  MUFU.SIN R21, R17 ;  /* 0x0000001100157308 */ /* 0x000fe20000000400 */
[----:B------:R-:W-:-:S02]  /*5a70*/  LEA.HI.SX32 R146, R146, R3, 0x1b ;  /* 0x0000000392927211 */ /* 0x000fc400078fdaff */
[----:B------:R-:W-:Y:S01]  /*5a80*/  STS [R123.X4+0xa80], R48 ;  /* 0x000a80307b007388 */ /* 0x000fe20000004800 */
[-C--:B------:R-:W-:Y:S02]  /*5a90*/  LEA.HI.SX32 R127, R148, R3.reuse, 0x1b ;  /* 0x00000003947f7211 */ /* 0x080fe400078fdaff */
[-C--:B------:R-:W-:Y:S01]  /*5aa0*/  LEA.HI.SX32 R150, R150, R3.reuse, 0x1b ;  /* 0x0000000396967211 */ /* 0x080fe200078fdaff */
[----:B------:R0:W-:Y:S01]  /*5ab0*/  STS [R125.X4+0xb00], R50 ;  /* 0x000b00327d007388 */ /* 0x0001e20000004800 */
[----:B------:R-:W-:Y:S01]  /*5ac0*/  MUFU.COS R22, R17 ;  /* 0x0000001100167308 */ /* 0x000fe20000000000 */
[-C--:B------:R-:W-:Y:S02]  /*5ad0*/  LEA.HI.SX32 R129, R152, R3.reuse, 0x1b ;  /* 0x0000000398817211 */ /* 0x080fe400078fdaff */
[-C--:B------:R-:W-:Y:S02]  /*5ae0*/  LEA.HI.SX32 R131, R154, R3.reuse, 0x1b ;  /* 0x000000039a837211 */ /* 0x080fe400078fdaff */
[----:B------:R-:W-:-:S02]  /*5af0*/  LEA.HI.SX32 R133, R168, R3, 0x1b ;  /* 0x00000003a8857211 */ /* 0x000fc400078fdaff */
[-C--:B------:R-:W-:Y:S01]  /*5b00*/  LEA.HI.SX32 R170, R170, R3.reuse, 0x1b ;  /* 0x00000003aaaa7211 */ /* 0x080fe200078fdaff */
[----:B------:R-:W-:Y:S01]  /*5b10*/  MUFU.SIN R19, R15 ;  /* 0x0000000f00137308 */ /* 0x000fe20000000400 */
[-C--:B------:R-:W-:Y:S01]  /*5b20*/  LEA.HI.SX32 R172, R172, R3.reuse, 0x1b ;  /* 0x00000003acac7211 */ /* 0x080fe200078fdaff */
[----:B0-----:R-:W-:Y:S01]  /*5b30*/  FMUL.FTZ R125, R2, 1.4426950216293334961 ;  /* 0x3fb8aa3b027d7820 */ /* 0x001fe20000410000 */
[----:B------:R-:W-:Y:S01]  /*5b40*/  LEA.HI.SX32 R174, R174, R3, 0x1b ;  /* 0x00000003aeae7211 */ /* 0x000fe200078fdaff */
[----:B------:R-:W-:-:S04]  /*5b50*/  FMUL.FTZ R3, R64, UR43 ;  /* 0x0000002b40037c20 */ /* 0x000fc80008410000 */
[----:B------:R-:W-:Y:S01]  /*5b60*/  MUFU.COS R20, R15 ;  /* 0x0000000f00147308 */ /* 0x000fe20000000000 */
[----:B------:R-:W-:Y:S02]  /*5b70*/  FMUL.RZ R70, R3, 0.15915493667125701904 ;  /* 0x3e22f98303467820 */ /* 0x000fe4000040c000 */
[----:B------:R-:W-:-:S05]  /*5b80*/  FMUL.FTZ R2, R10, R125 ;  /* 0x0000007d0a027220 */ /* 0x000fca0000410000 */
[----:B------:R-:W-:Y:S08]  /*5b90*/  MUFU.SIN R17, R16 ;  /* 0x0000001000117308 */ /* 0x000ff00000000400 */
[----:B------:R-:W-:Y:S08]  /*5ba0*/  MUFU.COS R18, R16 ;  /* 0x0000001000127308 */ /* 0x000ff00000000000 */
[----:B------:R-:W-:Y:S08]  /*5bb0*/  MUFU.SIN R15, R66 ;  /* 0x00000042000f7308 */ /* 0x000ff00000000400 */
[----:B------:R0:W-:Y:S02]  /*5bc0*/  MUFU.COS R16, R66 ;  /* 0x0000004200107308 */ /* 0x0001e40000000000 */
[----:B0-----:R-:W-:-:S04]  /*5bd0*/  FADD.FTZ R66, R222, UR5 ;  /* 0x00000005de427e21 */ /* 0x001fc80008010000 */
[----:B------:R-:W-:Y:S02]  /*5be0*/  FMUL.FTZ R3, R66, UR43 ;  /* 0x0000002b42037c20 */ /* 0x000fe40008410000 */
[----:B------:R-:W-:Y:S02]  /*5bf0*/  MUFU.SIN R13, R70 ;  /* 0x00000046000d7308 */ /* 0x000fe40000000400 */
[----:B------:R-:W-:-:S06]  /*5c00*/  FMUL.RZ R3, R3, 0.15915493667125701904 ;  /* 0x3e22f98303037820 */ /* 0x000fcc000040c000 */
[----:B------:R0:W-:Y:S08]  /*5c10*/  MUFU.COS R14, R70 ;  /* 0x00000046000e7308 */ /* 0x0001f00000000000 */
[----:B------:R-:W1:Y:S01]  /*5c20*/  MUFU.EX2 R2, R2 ;  /* 0x0000000200027308 */ /* 0x000e620000000800 */
[----:B0-----:R-:W-:Y:S02]  /*5c30*/  FADD.FTZ R70, R220, UR5 ;  /* 0x00000005dc467e21 */ /* 0x001fe40008010000 */
[----:B------:R-:W-:-:S05]  /*5c40*/  FADD.FTZ R71, R219, UR5 ;  /* 0x00000005db477e21 */ /* 0x000fca0008010000 */
[----:B------:R-:W0:Y:S08]  /*5c50*/  MUFU.SIN R11, R3 ;  /* 0x00000003000b7308 */ /* 0x000e300000000400 */
[----:B------:R2:W3:Y:S01]  /*5c60*/  MUFU.COS R12, R3 ;  /* 0x00000003000c7308 */ /* 0x0004e20000000000 */
[----:B------:R-:W-:Y:S01]  /*5c70*/  STS [R146.X4+0xb80], R55 ;  /* 0x000b803792007388 */ /* 0x000fe20000004800 */
[----:B--2---:R-:W-:-:S06]  /*5c80*/  FMUL.FTZ R3, R70, UR43 ;  /* 0x0000002b46037c20 */ /* 0x004fcc0008410000 */
[----:B------:R-:W2:Y:S01]  /*5c90*/  MUFU.SIN R124, R31 ;  /* 0x0000001f007c7308 */ /* 0x000ea20000000400 */
[----:B------:R-:W-:Y:S01]  /*5ca0*/  FMUL.RZ R32, R3, 0.15915493667125701904 ;  /* 0x3e22f98303207820 */ /* 0x000fe2000040c000 */
[----:B------:R-:W-:Y:S01]  /*5cb0*/  MOV R3, UR38 ;  /* 0x0000002600037c02 */ /* 0x000fe20008000f00 */
[----:B------:R4:W-:Y:S01]  /*5cc0*/  STS [R127.X4+0xc00], R60 ;  /* 0x000c003c7f007388 */ /* 0x0009e20000004800 */
[----:B------:R-:W-:-:S04]  /*5cd0*/  LEA R58, R121, R58, 0x5 ;  /* 0x0000003a793a7211 */ /* 0x000fc800078e28ff */
[----:B------:R0:W2:Y:S01]  /*5ce0*/  MUFU.COS R126, R31 ;  /* 0x0000001f007e7308 */ /* 0x0000a20000000000 */
[----:B------:R-:W-:Y:S01]  /*5cf0*/  LEA R3, R3, UR7, 0x8 ;  /* 0x0000000703037c11 */ /* 0x000fe2000f8e40ff */
[----:B------:R-:W-:Y:S01]  /*5d00*/  STS [R150.X4+0xc80], R59 ;  /* 0x000c803b96007388 */ /* 0x000fe20000004800 */
[----:B------:R-:W-:Y:S01]  /*5d10*/  @P1 IADD3 R3, R122, 0x200, RZ ;  /* 0x000002007a031810 */ /* 0x000fe20007ffe0ff */
[----:B-1----:R-:W-:Y:S02]  /*5d20*/  FMUL.FTZ R72, R2, R72 ;  /* 0x0000004802487220 */ /* 0x002fe40000410000 */
[----:B------:R1:W-:Y:S01]  /*5d30*/  STS [R129.X4+0xd00], R56 ;  /* 0x000d003881007388 */ /* 0x0003e20000004800 */
[----:B0-----:R-:W-:-:S03]  /*5d40*/  FMUL.FTZ R31, R71, UR43 ;  /* 0x0000002b471f7c20 */ /* 0x001fc60008410000 */
[----:B------:R0:W-:Y:S01]  /*5d50*/  STS [R131.X4+0xd80], R54 ;  /* 0x000d803683007388 */ /* 0x0001e20000004800 */
[----:B------:R-:W-:Y:S01]  /*5d60*/  FMUL.FTZ R73, R2, R73 ;  /* 0x0000004902497220 */ /* 0x000fe20000410000 */
[----:B------:R-:W-:Y:S01]  /*5d70*/  LEA.HI.SX32 R2, R58, R58, 0x1b ;  /* 0x0000003a3a027211 */ /* 0x000fe200078fdaff */
[----:B------:R-:W-:Y:S01]  /*5d80*/  FMUL.RZ R31, R31, 0.15915493667125701904 ;  /* 0x3e22f9831f1f7820 */ /* 0x000fe2000040c000 */
[----:B------:R0:W-:Y:S01]  /*5d90*/  STS [R133.X4+0xe00], R52 ;  /* 0x000e003485007388 */ /* 0x0001e20000004800 */
[----:B------:R-:W-:Y:S02]  /*5da0*/  MOV R68, UR34 ;  /* 0x0000002200447c02 */ /* 0x000fe40008000f00 */
[----:B------:R-:W-:Y:S01]  /*5db0*/  MOV R69, UR35 ;  /* 0x0000002300457c02 */ /* 0x000fe20008000f00 */
[----:B------:R0:W-:Y:S01]  /*5dc0*/  STS [R170.X4+0xe80], R57 ;  /* 0x000e8039aa007388 */ /* 0x0001e20000004800 */
[----:B----4-:R-:W-:Y:S01]  /*5dd0*/  SHF.L.U32 R60, R3, 0x3, RZ ;  /* 0x00000003033c7819 */ /* 0x010fe200000006ff */
[----:B------:R-:W4:Y:S02]  /*5de0*/  MUFU.SIN R127, R32 ;  /* 0x00000020007f7308 */ /* 0x000f240000000400 */
[----:B------:R0:W-:Y:S04]  /*5df0*/  STS [R172.X4+0xf00], R53 ;  /* 0x000f0035ac007388 */ /* 0x0001e80000004800 */
[----:B------:R0:W-:Y:S01]  /*5e00*/  STS [R174.X4+0xf80], R51 ;  /* 0x000f8033ae007388 */ /* 0x0001e20000004800 */
[----:B------:R-:W-:-:S06]  /*5e10*/  NOP ;  /* 0x0000000000007918 */ /* 0x000fcc0000000000 */
[----:B-1----:R1:W0:Y:S01]  /*5e20*/  MUFU.COS R129, R32 ;  /* 0x0000002000817308 */ /* 0x0022220000000000 */
[----:B------:R0:W0:Y:S04]  /*5e30*/  LDS R82, [R2.X4+0x8] ;  /* 0x0000080002527984 */ /* 0x0000280000004800 */
[----:B------:R0:W0:Y:S03]  /*5e40*/  LDS R81, [R2.X4+0xc] ;  /* 0x00000c0002517984 */ /* 0x0000260000004800 */
[----:B------:R-:W0:Y:S01]  /*5e50*/  MUFU.SIN R128, R31 ;  /* 0x0000001f00807308 */ /* 0x000e220000000400 */
[----:B------:R0:W0:Y:S04]  /*5e60*/  LDS R80, [R2.X4+0x10] ;  /* 0x0000100002507984 */ /* 0x0000280000004800 */
[----:B------:R0:W0:Y:S03]  /*5e70*/  LDS R59, [R2.X4+0x14] ;  /* 0x00001400023b7984 */ /* 0x0000260000004800 */
[----:B------:R0:W0:Y:S01]  /*5e80*/  MUFU.COS R130, R31 ;  /* 0x0000001f00827308 */ /* 0x0000220000000000 */
        /* <DEDUP_REMOVED lines=18> */
[----:B------:R0:W2:Y:S04]  /*5fb0*/  LDS R40, [R2.X4+0x60] ;  /* 0x0000600002287984 */ /* 0x0000a80000004800 */
[----:B------:R0:W2:Y:S04]  /*5fc0*/  LDS R39, [R2.X4+0x64] ;  /* 0x0000640002277984 */ /* 0x0000a80000004800 */
[----:B------:R0:W2:Y:S04]  /*5fd0*/  LDS R38, [R2.X4+0x68] ;  /* 0x0000680002267984 */ /* 0x0000a80000004800 */
[----:B------:R0:W2:Y:S04]  /*5fe0*/  LDS R37, [R2.X4+0x6c] ;  /* 0x00006c0002257984 */ /* 0x0000a80000004800 */
[----:B------:R0:W2:Y:S04]  /*5ff0*/  LDS R36, [R2.X4+0x70] ;  /* 0x0000700002247984 */ /* 0x0000a80000004800 */
[----:B------:R0:W2:Y:S04]  /*6000*/  LDS R35, [R2.X4+0x74] ;  /* 0x0000740002237984 */ /* 0x0000a80000004800 */
[----:B------:R0:W2:Y:S04]  /*6010*/  LDS R34, [R2.X4+0x78] ;  /* 0x0000780002227984 */ /* 0x0000a80000004800 */
[----:B------:R0:W2:Y:S04]  /*6020*/  LDS R33, [R2.X4+0x7c] ;  /* 0x00007c0002217984 */ /* 0x0000a80000004800 */
[----:B-1----:R1:W1:Y:S04]  /*6030*/  LDS R32, [R2.X4] ;  /* 0x0000000002207984 */ /* 0x0022680000004800 */
[----:B0-----:R0:W0:Y:S04]  /*6040*/  LDS R31, [R2.X4+0x4] ;  /* 0x00000400021f7984 */ /* 0x0010280000004800 */
[----:B------:R0:W-:Y:S04]  /*6050*/  STS.64 [R60+0x9880], R72 ;  /* 0x009880483c007388 */ /* 0x0001e80000000a00 */
[----:B------:R-:W5:Y:S04]  /*6060*/  LDG.E.64 R68, [R68.64] ;  /* 0x0000002044447981 */ /* 0x000f68000c1e1b00 */
[----:B------:R-:W-:Y:S01]  /*6070*/  BAR.SYNC.DEFER_BLOCKING 0x0 ;  /* 0x0000000000007b1d */ /* 0x000fe20000010000 */
[----:B------:R-:W-:-:S13]  /*6080*/  ISETP.NE.AND P0, PT, R122, 0x7f, PT ;  /* 0x0000007f7a00780c */ /* 0x000fda0003f05270 */
[----:B------:R0:W0:Y:S01]  /*6090*/  @P0 LDS.64 R94, [R122.X8+0xa888] ;  /* 0x00a888007a5e0984 */ /* 0x0000220000008a00 */
[----:B------:R-:W-:Y:S01]  /*60a0*/  FADD.FTZ R123, R155, UR5 ;  /* 0x000000059b7b7e21 */ /* 0x000fe20008010000 */
[----:B------:R-:W-:Y:S03]  /*60b0*/  BSSY B0, `(.L_x_1044) ;  /* 0x0000010000007945 */ /* 0x000fe60003800000 */
[----:B------:R-:W-:-:S04]  /*60c0*/  FMUL.FTZ R3, R123, UR43 ;  /* 0x0000002b7b037c20 */ /* 0x000fc80008410000 */
[----:B------:R-:W-:Y:S01]  /*60d0*/  FMUL.RZ R132, R3, 0.15915493667125701904 ;  /* 0x3e22f98303847820 */ /* 0x000fe2000040c000 */
        /* <DEDUP_REMOVED lines=13> */
.L_x_1045:
[----:B-1234-:R-:W-:Y:S05]  /*61b0*/  BSYNC B0 ;  /* 0x0000000000007941 */ /* 0x01efea0003800000 */
.L_x_1044:
[----:B------:R-:W-:Y:S01]  /*61c0*/  UISETP.GE.AND UP0, UPT, UR24, 0x2, UPT ;  /* 0x000000021800788c */ /* 0x000fe2000bf06270 */
[-C--:B0-----:R-:W-:Y:S01]  /*61d0*/  FMUL.FTZ R2, R9, R125.reuse ;  /* 0x0000007d09027220 */ /* 0x081fe20000410000 */
[----:B------:R-:W-:Y:S01]  /*61e0*/  MOV R60, UR24 ;  /* 0x00000018003c7c02 */ /* 0x000fe20008000f00 */
[-C--:B------:R-:W-:Y:S01]  /*61f0*/  FMUL.FTZ R63, R7, R125.reuse ;  /* 0x0000007d073f7220 */ /* 0x080fe20000410000 */
[----:B------:R-:W-:Y:S01]  /*6200*/  HFMA2.MMA R77, -RZ, RZ, 0, 9.5367431640625e-07 ;  /* 0x00000010ff4d7435 */ /* 0x000fe200000001ff */
[-C--:B------:R-:W-:Y:S01]  /*6210*/  FMUL.FTZ R3, R8, R125.reuse ;  /* 0x0000007d08037220 */ /* 0x080fe20000410000 */
[----:B------:R-:W-:Y:S01]  /*6220*/  PLOP3.LUT P0, PT, PT, PT, UP0, 0x80, 0x0 ;  /* 0x000000000000781c */ /* 0x000fe20003f0f008 */
[----:B------:R-:W0:Y:S01]  /*6230*/  MUFU.EX2 R2, R2 ;  /* 0x0000000200027308 */ /* 0x000e220000000800 */
[----:B------:R-:W-:Y:S01]  /*6240*/  MOV R61, c[0x0][0x16c] ;  /* 0x00005b00003d7a02 */ /* 0x000fe20000000f00 */
[----:B------:R-:W-:Y:S01]  /*6250*/  FMUL.FTZ R76, R6, R125 ;  /* 0x0000007d064c7220 */ /* 0x000fe20000410000 */
[----:B------:R-:W-:-:S05]  /*6260*/  ISETP.NE.OR P0, PT, R236, RZ, !P0 ;  /* 0x000000ffec00720c */ /* 0x000fca0004705670 */
[----:B------:R1:W2:Y:S08]  /*6270*/  MUFU.EX2 R75, R63 ;  /* 0x0000003f004b7308 */ /* 0x0002b00000000800 */
[----:B------:R3:W4:Y:S01]  /*6280*/  MUFU.EX2 R74, R3 ;  /* 0x00000003004a7308 */ /* 0x0007220000000800 */
[----:B------:R-:W-:Y:S01]  /*6290*/  @!P0 IADD3 R60, R60, -0x2, RZ ;  /* 0xfffffffe3c3c8810 */ /* 0x000fe20007ffe0ff */
[C---:B0-----:R-:W-:Y:S01]  /*62a0*/  FMUL.FTZ R30, R2.reuse, R30 ;  /* 0x0000001e021e7220 */ /* 0x041fe20000410000 */
[----:B-1----:R-:W-:Y:S01]  /*62b0*/  CS2R R62, SRZ ;  /* 0x00000000003e7805 */ /* 0x002fe2000001ff00 */
[----:B------:R-:W-:-:S02]  /*62c0*/  FMUL.FTZ R29, R2, R29 ;  /* 0x0000001d021d7220 */ /* 0x000fc40000410000 */
[----:B------:R-:W-:Y:S01]  /*62d0*/  @!P0 IMAD R2, R60, R61, UR7 ;  /* 0x000000073c028e24 */ /* 0x000fe2000f8e023d */
[----:B------:R-:W-:Y:S01]  /*62e0*/  HFMA2.MMA R60, -RZ, RZ, 1.875, 0 ;  /* 0x3f800000ff3c7435 */ /* 0x000fe200000001ff */
[C---:B--2---:R-:W-:Y:S01]  /*62f0*/  FMUL.FTZ R26, R75.reuse, R26 ;  /* 0x0000001a4b1a7220 */ /* 0x044fe20000410000 */
[----:B------:R-:W-:Y:S01]  /*6300*/  MOV R61, RZ ;  /* 0x000000ff003d7202 */ /* 0x000fe20000000f00 */
[----:B------:R-:W-:Y:S01]  /*6310*/  FMUL.FTZ R25, R75, R25 ;  /* 0x000000194b197220 */ /* 0x000fe20000410000 */
[----:B------:R0:W-:Y:S01]  /*6320*/  MUFU.EX2 R78, R76 ;  /* 0x0000004c004e7308 */ /* 0x0001e20000000800 */
[----:B------:R-:W-:Y:S02]  /*6330*/  FMUL.FTZ R75, R10, R32 ;  /* 0x000000200a4b7220 */ /* 0x000fe40000410000 */
[----:B---3--:R-:W-:-:S04]  /*6340*/  @!P0 IMAD.WIDE R2, R2, R77, UR40 ;  /* 0x0000002802028e25 */ /* 0x008fc8000f8e024d */
[C---:B----4-:R-:W-:Y:S01]  /*6350*/  FMUL.FTZ R28, R74.reuse, R28 ;  /* 0x0000001c4a1c7220 */ /* 0x050fe20000410000 */
[----:B------:R1:W5:Y:S01]  /*6360*/  @!P0 LDG.E.128 R60, [R2.64] ;  /* 0x00000020023c8981 */ /* 0x000362000c1e1d00 */
[----:B------:R-:W-:Y:S01]  /*6370*/  FMUL.FTZ R27, R74, R27 ;  /* 0x0000001b4a1b7220 */ /* 0x000fe20000410000 */
[----:B------:R-:W-:Y:S01]  /*6380*/  MUFU.SIN R131, R132 ;  /* 0x0000008400837308 */ /* 0x000fe20000000400 */
[----:B------:R-:W-:Y:S02]  /*6390*/  FMUL.FTZ R77, R10, R31 ;  /* 0x0000001f0a4d7220 */ /* 0x000fe40000410000 */
[C---:B------:R-:W-:Y:S02]  /*63a0*/  FMUL.FTZ R74, R118.reuse, R75 ;  /* 0x0000004b764a7220 */ /* 0x040fe40000410000 */
[----:B------:R-:W-:Y:S02]  /*63b0*/  FMUL.FTZ R79, R5, R125 ;  /* 0x0000007d054f7220 */ /* 0x000fe40000410000 */
[----:B------:R-:W-:Y:S01]  /*63c0*/  FMUL.FTZ R75, R118, R77 ;  /* 0x0000004d764b7220 */ /* 0x000fe20000410000 */
[----:B------:R-:W-:Y:S01]  /*63d0*/  MUFU.COS R132, R132 ;  /* 0x0000008400847308 */ /* 0x000fe20000000000 */
[----:B0-----:R-:W-:-:S02]  /*63e0*/  FMUL.FTZ R76, R9, R81 ;  /* 0x00000051094c7220 */ /* 0x001fc40000410000 */
[-C--:B------:R-:W-:Y:S02]  /*63f0*/  FMUL.FTZ R10, R74, R29.reuse ;  /* 0x0000001d4a0a7220 */ /* 0x080fe40000410000 */
[----:B-1----:R-:W-:Y:S02]  /*6400*/  FMUL.FTZ R2, R9, R82 ;  /* 0x0000005209027220 */ /* 0x002fe40000410000 */
[----:B------:R-:W-:Y:S01]  /*6410*/  FMUL.FTZ R3, R75, R29 ;  /* 0x0000001d4b037220 */ /* 0x000fe20000410000 */
[----:B------:R-:W0:Y:S01]  /*6420*/  MUFU.EX2 R79, R79 ;  /* 0x0000004f004f7308 */ /* 0x000e220000000800 */
[----:B------:R-:W-:Y:S02]  /*6430*/  FMUL.FTZ R76, R117, R76 ;  /* 0x0000004c754c7220 */ /* 0x000fe40000410000 */
[----:B------:R-:W-:Y:S02]  /*6440*/  FFMA.FTZ R9, R75, R30, R10 ;  /* 0x0000001e4b097223 */ /* 0x000fe4000001000a */
[----:B------:R-:W-:-:S02]  /*6450*/  FMUL.FTZ R77, R117, R2 ;  /* 0x00000002754d7220 */ /* 0x000fc40000410000 */
[----:B------:R-:W-:Y:S02]  /*6460*/  FFMA.FTZ R2, R74, R30, -R3 ;  /* 0x0000001e4a027223 */ /* 0x000fe40000010803 */
[----:B------:R-:W-:Y:S02]  /*6470*/  FADD.FTZ R10, R76, R9 ;  /* 0x000000094c0a7221 */ /* 0x000fe40000010000 */
[----:B------:R-:W-:Y:S02]  /*6480*/  FADD.FTZ R3, R77, R2 ;  /* 0x000000024d037221 */ /* 0x000fe40000010000 */
[C---:B------:R-:W-:Y:S02]  /*6490*/  FMUL.FTZ R9, R27.reuse, R10 ;  /* 0x0000000a1b097220 */ /* 0x040fe40000410000 */
[-C--:B------:R-:W-:Y:S02]  /*64a0*/  FMUL.FTZ R135, R27, R3.reuse ;  /* 0x000000031b877220 */ /* 0x080fe40000410000 */
[----:B------:R-:W-:-:S02]  /*64b0*/  FFMA.FTZ R136, R28, R3, -R9 ;  /* 0x000000031c887223 */ /* 0x000fc40000010809 */
[----:B------:R-:W-:Y:S02]  /*64c0*/  FMUL.FTZ R3, R8, R59 ;  /* 0x0000003b08037220 */ /* 0x000fe40000410000 */
[C---:B0-----:R-:W-:Y:S02]  /*64d0*/  FMUL.FTZ R22, R79.reuse, R22 ;  /* 0x000000164f167220 */ /* 0x041fe40000410000 */
[----:B------:R-:W-:Y:S02]  /*64e0*/  FMUL.FTZ R21, R79, R21 ;  /* 0x000000154f157220 */ /* 0x000fe40000410000 */
[C---:B------:R-:W-:Y:S02]  /*64f0*/  FMUL.FTZ R24, R78.reuse, R24 ;  /* 0x000000184e187220 */ /* 0x040fe40000410000 */
[----:B------:R-:W-:Y:S02]  /*6500*/  FMUL.FTZ R23, R78, R23 ;  /* 0x000000174e177220 */ /* 0x000fe40000410000 */
[----:B------:R-:W-:-:S02]  /*6510*/  FADD.FTZ R134, R102, UR5 ;  /* 0x0000000566867e21 */ /* 0x000fc40008010000 */
[----:B------:R-:W-:Y:S02]  /*6520*/  FMUL.FTZ R79, R8, R80 ;  /* 0x00000050084f7220 */ /* 0x000fe40000410000 */
[----:B------:R-:W-:Y:S02]  /*6530*/  FFMA.FTZ R135, R28, R10, R135 ;  /* 0x0000000a1c877223 */ /* 0x000fe40000010087 */
[----:B------:R-:W-:Y:S02]  /*6540*/  FMUL.FTZ R78, R116, R3 ;  /* 0x00000003744e7220 */ /* 0x000fe40000410000 */
[-C--:B------:R-:W-:Y:S02]  /*6550*/  FMUL.FTZ R10, R65, R125.reuse ;  /* 0x0000007d410a7220 */ /* 0x080fe40000410000 */
[----:B------:R-:W-:Y:S02]  /*6560*/  FMUL.FTZ R2, R0, R125 ;  /* 0x0000007d00027220 */ /* 0x000fe40000410000 */
[----:B------:R-:W-:-:S02]  /*6570*/  FMUL.FTZ R3, R134, UR43 ;  /* 0x0000002b86037c20 */ /* 0x000fc40008410000 */
[----:B------:R-:W-:Y:S02]  /*6580*/  FMUL.FTZ R79, R116, R79 ;  /* 0x0000004f744f7220 */ /* 0x000fe40000410000 */
[----:B------:R-:W-:Y:S01]  /*6590*/  FADD.FTZ R135, R78, R135 ;  /* 0x000000874e877221 */ /* 0x000fe20000010000 */
[----:B------:R0:W-:Y:S01]  /*65a0*/  MUFU.EX2 R9, R2 ;  /* 0x0000000200097308 */ /* 0x0001e20000000800 */
[----:B------:R-:W-:Y:S02]  /*65b0*/  FMUL.RZ R137, R3, 0.15915493667125701904 ;  /* 0x3e22f98303897820 */ /* 0x000fe4000040c000 */
[----:B------:R-:W-:Y:S02]  /*65c0*/  FADD.FTZ R136, R79, R136 ;  /* 0x000000884f887221 */ /* 0x000fe40000010000 */
[----:B------:R-:W-:-:S03]  /*65d0*/  FMUL.FTZ R3, R25, R135 ;  /* 0x0000008719037220 */ /* 0x000fc60000410000 */
[----:B------:R-:W1:Y:S01]  /*65e0*/  MUFU.EX2 R10, R10 ;  /* 0x0000000a000a7308 */ /* 0x000e620000000800 */
[----:B0-----:R-:W-:Y:S02]  /*65f0*/  FMUL.FTZ R2, R7, R58 ;  /* 0x0000003a07027220 */ /* 0x001fe40000410000 */
[-C--:B------:R-:W-:Y:S02]  /*6600*/  FMUL.FTZ R8, R25, R136.reuse ;  /* 0x0000008819087220 */ /* 0x080fe40000410000 */
[C---:B------:R-:W-:Y:S02]  /*6610*/  FFMA.FTZ R136, R26.reuse, R136, -R3 ;  /* 0x000000881a887223 */ /* 0x040fe40000010803 */
[----:B------:R-:W-:Y:S02]  /*6620*/  FMUL.FTZ R168, R7, R57 ;  /* 0x0000003907a87220 */ /* 0x000fe40000410000 */
[----:B------:R-:W-:Y:S02]  /*6630*/  FMUL.FTZ R167, R115, R2 ;  /* 0x0000000273a77220 */ /* 0x000fe40000410000 */
[----:B------:R-:W-:-:S02]  /*6640*/  FFMA.FTZ R135, R26, R135, R8 ;  /* 0x000000871a877223 */ /* 0x000fc40000010008 */
[----:B------:R-:W-:Y:S02]  /*6650*/  FMUL.FTZ R168, R115, R168 ;  /* 0x000000a873a87220 */ /* 0x000fe40000410000 */
[----:B------:R-:W-:Y:S02]  /*6660*/  FADD.FTZ R136, R167, R136 ;  /* 0x00000088a7887221 */ /* 0x000fe40000010000 */
[----:B------:R-:W-:Y:S02]  /*6670*/  FMUL.FTZ R3, R64, R125 ;  /* 0x0000007d40037220 */ /* 0x000fe40000410000 */
[----:B------:R-:W-:Y:S02]  /*6680*/  FADD.FTZ R135, R168, R135 ;  /* 0x00000087a8877221 */ /* 0x000fe40000010000 */
[----:B------:R-:W-:Y:S02]  /*6690*/  FMUL.FTZ R8, R23, R136 ;  /* 0x0000008817087220 */ /* 0x000fe40000410000 */
[----:B------:R-:W-:Y:S01]  /*66a0*/  FMUL.FTZ R169, R6, R55 ;  /* 0x0000003706a97220 */ /* 0x000fe20000410000 */
[----:B------:R0:W2:Y:S01]  /*66b0*/  MUFU.EX2 R7, R3 ;  /* 0x0000000300077308 */ /* 0x0000a20000000800 */
[----:B-1----:R-:W-:-:S02]  /*66c0*/  FMUL.FTZ R16, R10, R16 ;  /* 0x000000100a107220 */ /* 0x002fc40000410000 */
[----:B------:R-:W-:Y:S02]  /*66d0*/  FMUL.FTZ R15, R10, R15 ;  /* 0x0000000f0a0f7220 */ /* 0x000fe40000410000 */
[----:B------:R-:W-:Y:S02]  /*66e0*/  FFMA.FTZ R10, R24, R135, R8 ;  /* 0x00000087180a7223 */ /* 0x000fe40000010008 */
[----:B------:R-:W-:Y:S02]  /*66f0*/  FMUL.FTZ R133, R4, R125 ;  /* 0x0000007d04857220 */ /* 0x000fe40000410000 */
[----:B------:R-:W-:Y:S02]  /*6700*/  FMUL.FTZ R135, R23, R135 ;  /* 0x0000008717877220 */ /* 0x000fe40000410000 */
[----:B0-----:R-:W-:Y:S02]  /*6710*/  FMUL.FTZ R3, R6, R56 ;  /* 0x0000003806037220 */ /* 0x001fe40000410000 */
[----:B------:R-:W-:-:S02]  /*6720*/  FMUL.FTZ R169, R114, R169 ;  /* 0x000000a972a97220 */ /* 0x000fc40000410000 */
[----:B------:R-:W-:Y:S02]  /*6730*/  FMUL.FTZ R8, R66, R125 ;  /* 0x0000007d42087220 */ /* 0x000fe40000410000 */
[----:B------:R-:W-:Y:S02]  /*6740*/  FFMA.FTZ R135, R24, R136, -R135 ;  /* 0x0000008818877223 */ /* 0x000fe40000010887 */
[----:B------:R-:W-:Y:S01]  /*6750*/  FMUL.FTZ R170, R114, R3 ;  /* 0x0000000372aa7220 */ /* 0x000fe20000410000 */
[----:B------:R-:W0:Y:S01]  /*6760*/  MUFU.EX2 R133, R133 ;  /* 0x0000008500857308 */ /* 0x000e220000000800 */
[----:B------:R-:W-:Y:S02]  /*6770*/  FADD.FTZ R10, R169, R10 ;  /* 0x0000000aa90a7221 */ /* 0x000fe40000010000 */
[----:B------:R-:W-:Y:S02]  /*6780*/  FMUL.FTZ R3, R67, R125 ;  /* 0x0000007d43037220 */ /* 0x000fe40000410000 */
[----:B------:R-:W-:-:S02]  /*6790*/  FADD.FTZ R135, R170, R135 ;  /* 0x00000087aa877221 */ /* 0x000fc40000010000 */
[----:B------:R-:W-:Y:S01]  /*67a0*/  FMUL.FTZ R6, R21, R10 ;  /* 0x0000000a15067220 */ /* 0x000fe20000410000 */
[----:B------:R-:W1:Y:S01]  /*67b0*/  MUFU.EX2 R8, R8 ;  /* 0x0000000800087308 */ /* 0x000e620000000800 */
[C---:B------:R-:W-:Y:S02]  /*67c0*/  FMUL.FTZ R18, R9.reuse, R18 ;  /* 0x0000001209127220 */ /* 0x040fe40000410000 */
[----:B------:R-:W-:Y:S02]  /*67d0*/  FMUL.FTZ R17, R9, R17 ;  /* 0x0000001109117220 */ /* 0x000fe40000410000 */
[----:B------:R-:W-:-:S03]  /*67e0*/  FMUL.FTZ R9, R21, R135 ;  /* 0x0000008715097220 */ /* 0x000fc60000410000 */
[----:B------:R-:W3:Y:S01]  /*67f0*/  MUFU.EX2 R3, R3 ;  /* 0x0000000300037308 */ /* 0x000ee20000000800 */
[C---:B------:R-:W-:Y:S02]  /*6800*/  FFMA.FTZ R135, R22.reuse, R135, -R6 ;  /* 0x0000008716877223 */ /* 0x040fe40000010806 */
[----:B------:R-:W-:Y:S02]  /*6810*/  FMUL.FTZ R6, R5, R53 ;  /* 0x0000003505067220 */ /* 0x000fe40000410000 */
[C---:B--2---:R-:W-:Y:S02]  /*6820*/  FMUL.FTZ R14, R7.reuse, R14 ;  /* 0x0000000e070e7220 */ /* 0x044fe40000410000 */
[----:B------:R-:W-:Y:S02]  /*6830*/  FMUL.FTZ R13, R7, R13 ;  /* 0x0000000d070d7220 */ /* 0x000fe40000410000 */
[----:B------:R-:W-:Y:S02]  /*6840*/  FFMA.FTZ R10, R22, R10, R9 ;  /* 0x0000000a160a7223 */ /* 0x000fe40000010009 */
[----:B------:R-:W-:-:S02]  /*6850*/  FMUL.FTZ R172, R5, R54 ;  /* 0x0000003605ac7220 */ /* 0x000fc40000410000 */
[----:B------:R-:W-:Y:S02]  /*6860*/  FMUL.FTZ R171, R113, R6 ;  /* 0x0000000671ab7220 */ /* 0x000fe40000410000 */
[----:B------:R-:W-:Y:S02]  /*6870*/  FMUL.FTZ R7, R70, R125 ;  /* 0x0000007d46077220 */ /* 0x000fe40000410000 */
[----:B0-----:R-:W-:Y:S02]  /*6880*/  FMUL.FTZ R19, R133, R19 ;  /* 0x0000001385137220 */ /* 0x001fe40000410000 */
[----:B------:R-:W-:Y:S01]  /*6890*/  FMUL.FTZ R172, R113, R172 ;  /* 0x000000ac71ac7220 */ /* 0x000fe20000410000 */
[----:B------:R0:W2:Y:S01]  /*68a0*/  MUFU.EX2 R6, R7 ;  /* 0x0000000700067308 */ /* 0x0000a20000000800 */
[----:B------:R-:W-:Y:S02]  /*68b0*/  FADD.FTZ R136, R171, R10 ;  /* 0x0000000aab887221 */ /* 0x000fe40000010000 */
[----:B-1----:R-:W-:-:S02]  /*68c0*/  FMUL.FTZ R12, R8, R12 ;  /* 0x0000000c080c7220 */ /* 0x002fc40000410000 */
[----:B------:R-:W-:Y:S02]  /*68d0*/  FMUL.FTZ R11, R8, R11 ;  /* 0x0000000b080b7220 */ /* 0x000fe40000410000 */
[----:B------:R-:W-:Y:S02]  /*68e0*/  FMUL.FTZ R20, R133, R20 ;  /* 0x0000001485147220 */ /* 0x000fe40000410000 */
[----:B------:R-:W-:Y:S02]  /*68f0*/  FADD.FTZ R135, R172, R135 ;  /* 0x00000087ac877221 */ /* 0x000fe40000010000 */
[----:B------:R-:W-:Y:S02]  /*6900*/  FMUL.FTZ R8, R19, R136 ;  /* 0x0000008813087220 */ /* 0x000fe40000410000 */
[C---:B---3--:R-:W-:Y:S02]  /*6910*/  FMUL.FTZ R10, R3.reuse, R126 ;  /* 0x0000007e030a7220 */ /* 0x048fe40000410000 */
[----:B------:R-:W-:-:S02]  /*6920*/  FMUL.FTZ R9, R3, R124 ;  /* 0x0000007c03097220 */ /* 0x000fc40000410000 */
[----:B------:R-:W-:Y:S02]  /*6930*/  FMUL.FTZ R3, R4, R52 ;  /* 0x0000003404037220 */ /* 0x000fe40000410000 */
[-C--:B------:R-:W-:Y:S02]  /*6940*/  FMUL.FTZ R5, R71, R125.reuse ;  /* 0x0000007d47057220 */ /* 0x080fe40000410000 */
[----:B------:R-:W-:Y:S02]  /*6950*/  FMUL.FTZ R124, R123, R125 ;  /* 0x0000007d7b7c7220 */ /* 0x000fe40000410000 */
[----:B0-----:R-:W-:Y:S02]  /*6960*/  FFMA.FTZ R7, R20, R135, -R8 ;  /* 0x0000008714077223 */ /* 0x001fe40000010808 */
[----:B------:R-:W-:Y:S02]  /*6970*/  FMUL.FTZ R125, R134, R125 ;  /* 0x0000007d867d7220 */ /* 0x000fe40000410000 */
[----:B------:R-:W-:-:S02]  /*6980*/  FMUL.FTZ R135, R19, R135 ;  /* 0x0000008713877220 */ /* 0x000fc40000410000 */
[----:B------:R-:W-:Y:S02]  /*6990*/  FMUL.FTZ R173, R4, R51 ;  /* 0x0000003304ad7220 */ /* 0x000fe40000410000 */
[----:B------:R-:W-:Y:S01]  /*69a0*/  FMUL.FTZ R174, R112, R3 ;  /* 0x0000000370ae7220 */ /* 0x000fe20000410000 */
[----:B------:R-:W-:Y:S01]  /*69b0*/  MUFU.SIN R133, R137 ;  /* 0x0000008900857308 */ /* 0x000fe20000000400 */
[----:B------:R-:W-:Y:S02]  /*69c0*/  FFMA.FTZ R136, R20, R136, R135 ;  /* 0x0000008814887223 */ /* 0x000fe40000010087 */
[----:B------:R-:W-:Y:S02]  /*69d0*/  FMUL.FTZ R173, R112, R173 ;  /* 0x000000ad70ad7220 */ /* 0x000fe40000410000 */
[----:B------:R-:W-:-:S03]  /*69e0*/  FADD.FTZ R3, R174, R7 ;  /* 0x00000007ae037221 */ /* 0x000fc60000010000 */
[----:B------:R-:W-:Y:S01]  /*69f0*/  MUFU.COS R2, R137 ;  /* 0x0000008900027308 */ /* 0x000fe20000000000 */
[----:B------:R-:W-:Y:S02]  /*6a00*/  FADD.FTZ R136, R173, R136 ;  /* 0x00000088ad887221 */ /* 0x000fe40000010000 */
[----:B--2---:R-:W-:-:S05]  /*6a10*/  FMUL.FTZ R7, R6, R127 ;  /* 0x0000007f06077220 */ /* 0x004fca0000410000 */
[----:B------:R-:W0:Y:S01]  /*6a20*/  MUFU.EX2 R124, R124 ;  /* 0x0000007c007c7308 */ /* 0x000e220000000800 */
[----:B------:R-:W-:Y:S02]  /*6a30*/  FMUL.FTZ R127, R17, R3 ;  /* 0x00000003117f7220 */ /* 0x000fe40000410000 */
[----:B------:R-:W-:-:S05]  /*6a40*/  FMUL.FTZ R4, R0, R49 ;  /* 0x0000003100047220 */ /* 0x000fca0000410000 */
[----:B------:R-:W1:Y:S01]  /*6a50*/  MUFU.EX2 R125, R125 ;  /* 0x0000007d007d7308 */ /* 0x000e620000000800 */
[----:B------:R-:W-:Y:S02]  /*6a60*/  FMUL.FTZ R8, R6, R129 ;  /* 0x0000008106087220 */ /* 0x000fe40000410000 */
[----:B------:R-:W-:Y:S02]  /*6a70*/  FMUL.FTZ R6, R17, R136 ;  /* 0x0000008811067220 */ /* 0x000fe40000410000 */
[----:B------:R-:W-:Y:S02]  /*6a80*/  FMUL.FTZ R176, R0, R50 ;  /* 0x0000003200b07220 */ /* 0x000fe40000410000 */
[C---:B------:R-:W-:Y:S02]  /*6a90*/  FFMA.FTZ R136, R18.reuse, R136, R127 ;  /* 0x0000008812887223 */ /* 0x040fe4000001007f */
[----:B------:R-:W-:Y:S02]  /*6aa0*/  FMUL.FTZ R175, R111, R4 ;  /* 0x000000046faf7220 */ /* 0x000fe40000410000 */
[----:B------:R-:W-:-:S02]  /*6ab0*/  FFMA.FTZ R3, R18, R3, -R6 ;  /* 0x0000000312037223 */ /* 0x000fc40000010806 */
[----:B------:R-:W-:Y:S02]  /*6ac0*/  FMUL.FTZ R176, R111, R176 ;  /* 0x000000b06fb07220 */ /* 0x000fe40000410000 */
[----:B------:R-:W-:Y:S02]  /*6ad0*/  FADD.FTZ R136, R175, R136 ;  /* 0x00000088af887221 */ /* 0x000fe40000010000 */
[----:B------:R-:W-:Y:S02]  /*6ae0*/  FADD.FTZ R126, R176, R3 ;  /* 0x00000003b07e7221 */ /* 0x000fe40000010000 */
[----:B------:R-:W-:Y:S02]  /*6af0*/  FMUL.FTZ R177, R65, R47 ;  /* 0x0000002f41b17220 */ /* 0x000fe40000410000 */
[C---:B0-----:R-:W-:Y:S02]  /*6b00*/  FMUL.FTZ R4, R124.reuse, R132 ;  /* 0x000000847c047220 */ /* 0x041fe40000410000 */
[----:B------:R-:W-:-:S02]  /*6b10*/  FMUL.FTZ R3, R124, R131 ;  /* 0x000000837c037220 */ /* 0x000fc40000410000 */
[----:B------:R-:W-:Y:S02]  /*6b20*/  FMUL.FTZ R127, R15, R136 ;  /* 0x000000880f7f7220 */ /* 0x000fe40000410000 */
[C---:B-1----:R-:W-:Y:S02]  /*6b30*/  FMUL.FTZ R2, R125.reuse, R2 ;  /* 0x000000027d027220 */ /* 0x042fe40000410000 */
[----:B------:R-:W-:Y:S02]  /*6b40*/  FMUL.FTZ R0, R125, R133 ;  /* 0x000000857d007220 */ /* 0x000fe40000410000 */
[----:B------:R-:W-:Y:S02]  /*6b50*/  FMUL.FTZ R65, R65, R48 ;  /* 0x0000003041417220 */ /* 0x000fe40000410000 */
[-C--:B------:R-:W-:Y:S02]  /*6b60*/  FMUL.FTZ R124, R72, R29.reuse ;  /* 0x0000001d487c7220 */ /* 0x080fe40000410000 */
[----:B------:R-:W-:-:S02]  /*6b70*/  FMUL.FTZ R125, R73, R29 ;  /* 0x0000001d497d7220 */ /* 0x000fc40000410000 */
[-C--:B------:R-:W-:Y:S02]  /*6b80*/  FMUL.FTZ R129, R15, R126.reuse ;  /* 0x0000007e0f817220 */ /* 0x080fe40000410000 */
[----:B------:R-:W-:Y:S02]  /*6b90*/  FFMA.FTZ R127, R16, R126, -R127 ;  /* 0x0000007e107f7223 */ /* 0x000fe4000001087f */
[----:B------:R-:W-:Y:S02]  /*6ba0*/  FMUL.FTZ R178, R110, R65 ;  /* 0x000000416eb27220 */ /* 0x000fe40000410000 */
[-C--:B------:R-:W-:Y:S02]  /*6bb0*/  FFMA.FTZ R124, R73, R30.reuse, R124 ;  /* 0x0000001e497c7223 */ /* 0x080fe4000001007c */
[----:B------:R-:W-:Y:S02]  /*6bc0*/  FFMA.FTZ R125, R72, R30, -R125 ;  /* 0x0000001e487d7223 */ /* 0x000fe4000001087d */
[----:B------:R-:W-:-:S02]  /*6bd0*/  FFMA.FTZ R136, R16, R136, R129 ;  /* 0x0000008810887223 */ /* 0x000fc40000010081 */
[----:B------:R-:W-:Y:S02]  /*6be0*/  FMUL.FTZ R177, R110, R177 ;  /* 0x000000b16eb17220 */ /* 0x000fe40000410000 */
[----:B------:R-:W-:Y:S02]  /*6bf0*/  FADD.FTZ R126, R178, R127 ;  /* 0x0000007fb27e7221 */ /* 0x000fe40000010000 */
[C---:B------:R-:W-:Y:S02]  /*6c00*/  FMUL.FTZ R65, R27.reuse, R124 ;  /* 0x0000007c1b417220 */ /* 0x040fe40000410000 */
[-C--:B------:R-:W-:Y:S02]  /*6c10*/  FMUL.FTZ R127, R27, R125.reuse ;  /* 0x0000007d1b7f7220 */ /* 0x080fe40000410000 */
[----:B------:R-:W-:Y:S02]  /*6c20*/  FADD.FTZ R136, R177, R136 ;  /* 0x00000088b1887221 */ /* 0x000fe40000010000 */
[----:B------:R-:W-:-:S02]  /*6c30*/  FFMA.FTZ R65, R28, R125, -R65 ;  /* 0x0000007d1c417223 */ /* 0x000fc40000010841 */
[----:B------:R-:W-:Y:S02]  /*6c40*/  FFMA.FTZ R127, R28, R124, R127 ;  /* 0x0000007c1c7f7223 */ /* 0x000fe4000001007f */
[----:B------:R-:W-:Y:S02]  /*6c50*/  FMUL.FTZ R129, R13, R136 ;  /* 0x000000880d817220 */ /* 0x000fe40000410000 */
[C---:B------:R-:W-:Y:S02]  /*6c60*/  FMUL.FTZ R124, R64.reuse, R45 ;  /* 0x0000002d407c7220 */ /* 0x040fe40000410000 */
[----:B------:R-:W-:Y:S02]  /*6c70*/  FMUL.FTZ R180, R64, R46 ;  /* 0x0000002e40b47220 */ /* 0x000fe40000410000 */
[C---:B------:R-:W-:Y:S02]  /*6c80*/  FMUL.FTZ R125, R25.reuse, R65 ;  /* 0x00000041197d7220 */ /* 0x040fe40000410000 */
[----:B------:R-:W-:-:S02]  /*6c90*/  FMUL.FTZ R64, R25, R127 ;  /* 0x0000007f19407220 */ /* 0x000fc40000410000 */
[-C--:B------:R-:W-:Y:S02]  /*6ca0*/  FMUL.FTZ R131, R13, R126.reuse ;  /* 0x0000007e0d837220 */ /* 0x080fe40000410000 */
[----:B------:R-:W-:Y:S02]  /*6cb0*/  FFMA.FTZ R129, R14, R126, -R129 ;  /* 0x0000007e0e817223 */ /* 0x000fe40000010881 */
[----:B------:R-:W-:Y:S02]  /*6cc0*/  FMUL.FTZ R180, R109, R180 ;  /* 0x000000b46db47220 */ /* 0x000fe40000410000 */
[C---:B------:R-:W-:Y:S02]  /*6cd0*/  FFMA.FTZ R125, R26.reuse, R127, R125 ;  /* 0x0000007f1a7d7223 */ /* 0x040fe4000001007d */
[----:B------:R-:W-:Y:S02]  /*6ce0*/  FFMA.FTZ R64, R26, R65, -R64 ;  /* 0x000000411a407223 */ /* 0x000fe40000010840 */
[----:B------:R-:W-:-:S02]  /*6cf0*/  FFMA.FTZ R136, R14, R136, R131 ;  /* 0x000000880e887223 */ /* 0x000fc40000010083 */
[----:B------:R-:W-:Y:S02]  /*6d00*/  FMUL.FTZ R179, R109, R124 ;  /* 0x0000007c6db37220 */ /* 0x000fe40000410000 */
[----:B------:R-:W-:Y:S02]  /*6d10*/  FADD.FTZ R129, R180, R129 ;  /* 0x00000081b4817221 */ /* 0x000fe40000010000 */
[C---:B------:R-:W-:Y:S02]  /*6d20*/  FMUL.FTZ R65, R23.reuse, R125 ;  /* 0x0000007d17417220 */ /* 0x040fe40000410000 */
[----:B------:R-:W-:Y:S02]  /*6d30*/  FMUL.FTZ R124, R23, R64 ;  /* 0x00000040177c7220 */ /* 0x000fe40000410000 */
[----:B------:R-:W-:Y:S02]  /*6d40*/  FADD.FTZ R136, R179, R136 ;  /* 0x00000088b3887221 */ /* 0x000fe40000010000 */
[----:B------:R-:W-:-:S02]  /*6d50*/  FMUL.FTZ R127, R11, R129 ;  /* 0x000000810b7f7220 */ /* 0x000fc40000410000 */
[C---:B------:R-:W-:Y:S02]  /*6d60*/  FFMA.FTZ R64, R24.reuse, R64, -R65 ;  /* 0x0000004018407223 */ /* 0x040fe40000010841 */
[----:B------:R-:W-:Y:S02]  /*6d70*/  FFMA.FTZ R124, R24, R125, R124 ;  /* 0x0000007d187c7223 */ /* 0x000fe4000001007c */
[-C--:B------:R-:W-:Y:S02]  /*6d80*/  FMUL.FTZ R126, R11, R136.reuse ;  /* 0x000000880b7e7220 */ /* 0x080fe40000410000 */
[----:B------:R-:W-:Y:S02]  /*6d90*/  FFMA.FTZ R136, R12, R136, R127 ;  /* 0x000000880c887223 */ /* 0x000fe4000001007f */
[----:B------:R-:W-:Y:S02]  /*6da0*/  FMUL.FTZ R181, R66, R43 ;  /* 0x0000002b42b57220 */ /* 0x000fe40000410000 */
[----:B------:R-:W-:-:S02]  /*6db0*/  FMUL.FTZ R127, R21, R64 ;  /* 0x00000040157f7220 */ /* 0x000fc40000410000 */
[----:B------:R-:W-:Y:S02]  /*6dc0*/  FMUL.FTZ R125, R21, R124 ;  /* 0x0000007c157d7220 */ /* 0x000fe40000410000 */
[----:B------:R-:W-:Y:S02]  /*6dd0*/  FMUL.FTZ R65, R66, R44 ;  /* 0x0000002c42417220 */ /* 0x000fe40000410000 */
[----:B------:R-:W-:Y:S02]  /*6de0*/  FMUL.FTZ R181, R108, R181 ;  /* 0x000000b56cb57220 */ /* 0x000fe40000410000 */
[C---:B------:R-:W-:Y:S02]  /*6df0*/  FFMA.FTZ R127, R22.reuse, R124, R127 ;  /* 0x0000007c167f7223 */ /* 0x040fe4000001007f */
[----:B------:R-:W-:Y:S02]  /*6e00*/  FFMA.FTZ R125, R22, R64, -R125 ;  /* 0x00000040167d7223 */ /* 0x000fe4000001087d */
[----:B------:R-:W-:-:S02]  /*6e10*/  FFMA.FTZ R129, R12, R129, -R126 ;  /* 0x000000810c817223 */ /* 0x000fc4000001087e */
        /* <DEDUP_REMOVED lines=9> */
[----:B------:R-:W-:Y:S02]  /*6eb0*/  FFMA.FTZ R129, R10, R129, -R66 ;  /* 0x000000810a817223 */ /* 0x000fe40000010842 */
[C---:B------:R-:W-:Y:S02]  /*6ec0*/  FMUL.FTZ R64, R67.reuse, R41 ;  /* 0x0000002943407220 */ /* 0x040fe40000410000 */
[----:B------:R-:W-:-:S02]  /*6ed0*/  FMUL.FTZ R184, R67, R42 ;  /* 0x0000002a43b87220 */ /* 0x000fc40000410000 */
[C---:B------:R-:W-:Y:S02]  /*6ee0*/  FMUL.FTZ R67, R17.reuse, R125 ;  /* 0x0000007d11437220 */ /* 0x040fe40000410000 */
[-C--:B------:R-:W-:Y:S02]  /*6ef0*/  FMUL.FTZ R66, R17, R65.reuse ;  /* 0x0000004111427220 */ /* 0x080fe40000410000 */
[----:B------:R-:W-:Y:S02]  /*6f00*/  FMUL.FTZ R184, R107, R184 ;  /* 0x000000b86bb87220 */ /* 0x000fe40000410000 */
[C---:B------:R-:W-:Y:S02]  /*6f10*/  FFMA.FTZ R67, R18.reuse, R65, R67 ;  /* 0x0000004112437223 */ /* 0x040fe40000010043 */
[----:B------:R-:W-:Y:S01]  /*6f20*/  FFMA.FTZ R66, R18, R125, -R66 ;  /* 0x0000007d12427223 */ /* 0x000fe20000010842 */
[----:B------:R-:W0:Y:S01]  /*6f30*/  MUFU.EX2 R5, R5 ;  /* 0x0000000500057308 */ /* 0x000e220000000800 */
        /* <DEDUP_REMOVED lines=18> */
[----:B0-----:R-:W-:-:S02]  /*7060*/  FMUL.FTZ R6, R5, R130 ;  /* 0x0000008205067220 */ /* 0x001fc40000410000 */
[----:B------:R-:W-:Y:S02]  /*7070*/  FFMA.FTZ R129, R8, R129, -R124 ;  /* 0x0000008108817223 */ /* 0x000fe4000001087c */
[----:B------:R-:W-:Y:S02]  /*7080*/  FMUL.FTZ R186, R106, R65 ;  /* 0x000000416aba7220 */ /* 0x000fe40000410000 */
[----:B------:R-:W-:Y:S02]  /*7090*/  FMUL.FTZ R5, R5, R128 ;  /* 0x0000008005057220 */ /* 0x000fe40000410000 */
[----:B------:R-:W-:Y:S02]  /*70a0*/  FADD.FTZ R136, R185, R136 ;  /* 0x00000088b9887221 */ /* 0x000fe40000010000 */
[C---:B------:R-:W-:Y:S02]  /*70b0*/  FMUL.FTZ R64, R11.reuse, R125 ;  /* 0x0000007d0b407220 */ /* 0x040fe40000410000 */
[----:B------:R-:W-:-:S02]  /*70c0*/  FMUL.FTZ R65, R11, R67 ;  /* 0x000000430b417220 */ /* 0x000fc40000410000 */
[----:B------:R-:W-:Y:S02]  /*70d0*/  FADD.FTZ R129, R186, R129 ;  /* 0x00000081ba817221 */ /* 0x000fe40000010000 */
[C---:B------:R-:W-:Y:S02]  /*70e0*/  FMUL.FTZ R66, R5.reuse, R136 ;  /* 0x0000008805427220 */ /* 0x040fe40000410000 */
[C---:B------:R-:W-:Y:S02]  /*70f0*/  FFMA.FTZ R67, R12.reuse, R67, -R64 ;  /* 0x000000430c437223 */ /* 0x040fe40000010840 */
[----:B------:R-:W-:Y:S02]  /*7100*/  FFMA.FTZ R65, R12, R125, R65 ;  /* 0x0000007d0c417223 */ /* 0x000fe40000010041 */
[-C--:B------:R-:W-:Y:S02]  /*7110*/  FMUL.FTZ R127, R5, R129.reuse ;  /* 0x00000081057f7220 */ /* 0x080fe40000410000 */
[----:B------:R-:W-:-:S02]  /*7120*/  FFMA.FTZ R129, R6, R129, -R66 ;  /* 0x0000008106817223 */ /* 0x000fc40000010842 */
[----:B------:R-:W-:Y:S02]  /*7130*/  FMUL.FTZ R64, R71, R37 ;  /* 0x0000002547407220 */ /* 0x000fe40000410000 */
[C---:B------:R-:W-:Y:S02]  /*7140*/  FMUL.FTZ R70, R9.reuse, R67 ;  /* 0x0000004309467220 */ /* 0x040fe40000410000 */
[----:B------:R-:W-:Y:S02]  /*7150*/  FMUL.FTZ R66, R9, R65 ;  /* 0x0000004109427220 */ /* 0x000fe40000410000 */
[----:B------:R-:W-:Y:S02]  /*7160*/  FMUL.FTZ R188, R71, R38 ;  /* 0x0000002647bc7220 */ /* 0x000fe40000410000 */
[----:B------:R-:W-:Y:S02]  /*7170*/  FFMA.FTZ R136, R6, R136, R127 ;  /* 0x0000008806887223 */ /* 0x000fe4000001007f */
[----:B------:R-:W-:-:S02]  /*7180*/  FMUL.FTZ R187, R105, R64 ;  /* 0x0000004069bb7220 */ /* 0x000fc40000410000 */
[C---:B------:R-:W-:Y:S02]  /*7190*/  FFMA.FTZ R70, R10.reuse, R65, R70 ;  /* 0x000000410a467223 */ /* 0x040fe40000010046 */
[----:B------:R-:W-:Y:S02]  /*71a0*/  FFMA.FTZ R66, R10, R67, -R66 ;  /* 0x000000430a427223 */ /* 0x000fe40000010842 */
        /* <DEDUP_REMOVED lines=12> */
[-C--:B------:R-:W-:Y:S02]  /*7270*/  FMUL.FTZ R64, R5, R67.reuse ;  /* 0x0000004305407220 */ /* 0x080fe40000410000 */
[----:B------:R-:W-:Y:S02]  /*7280*/  FMUL.FTZ R123, R123, R36 ;  /* 0x000000247b7b7220 */ /* 0x000fe40000410000 */
[C---:B------:R-:W-:Y:S02]  /*7290*/  FFMA.FTZ R66, R6.reuse, R67, R66 ;  /* 0x0000004306427223 */ /* 0x040fe40000010042 */
[----:B------:R-:W-:-:S02]  /*72a0*/  FFMA.FTZ R64, R6, R65, -R64 ;  /* 0x0000004106407223 */ /* 0x000fc40000010840 */
[----:B------:R-:W-:Y:S02]  /*72b0*/  FFMA.FTZ R136, R4, R136, R71 ;  /* 0x0000008804887223 */ /* 0x000fe40000010047 */
[C---:B------:R-:W-:Y:S02]  /*72c0*/  FMUL.FTZ R189, R104.reuse, R189 ;  /* 0x000000bd68bd7220 */ /* 0x040fe40000410000 */
[----:B------:R-:W-:Y:S02]  /*72d0*/  FMUL.FTZ R190, R104, R123 ;  /* 0x0000007b68be7220 */ /* 0x000fe40000410000 */
[C---:B------:R-:W-:Y:S02]  /*72e0*/  FMUL.FTZ R65, R3.reuse, R66 ;  /* 0x0000004203417220 */ /* 0x040fe40000410000 */
[----:B------:R-:W-:Y:S02]  /*72f0*/  FMUL.FTZ R71, R3, R64 ;  /* 0x0000004003477220 */ /* 0x000fe40000410000 */
[----:B------:R-:W-:-:S02]  /*7300*/  FADD.FTZ R123, R189, R136 ;  /* 0x00000088bd7b7221 */ /* 0x000fc40000010000 */
[----:B------:R-:W-:Y:S02]  /*7310*/  FADD.FTZ R129, R190, R129 ;  /* 0x00000081be817221 */ /* 0x000fe40000010000 */
[C---:B------:R-:W-:Y:S02]  /*7320*/  FFMA.FTZ R67, R4.reuse, R64, -R65 ;  /* 0x0000004004437223 */ /* 0x040fe40000010841 */
[----:B------:R-:W-:Y:S02]  /*7330*/  FFMA.FTZ R71, R4, R66, R71 ;  /* 0x0000004204477223 */ /* 0x000fe40000010047 */
[C---:B------:R-:W-:Y:S02]  /*7340*/  FMUL.FTZ R70, R0.reuse, R123 ;  /* 0x0000007b00467220 */ /* 0x040fe40000410000 */
[----:B------:R-:W-:Y:S02]  /*7350*/  FMUL.FTZ R124, R0, R129 ;  /* 0x00000081007c7220 */ /* 0x000fe40000410000 */
[----:B------:R-:W-:-:S02]  /*7360*/  FMUL.FTZ R64, R134, R33 ;  /* 0x0000002186407220 */ /* 0x000fc40000410000 */
[----:B------:R-:W-:Y:S01]  /*7370*/  FMUL.FTZ R192, R134, R34 ;  /* 0x0000002286c07220 */ /* 0x000fe20000410000 */
[----:B------:R-:W-:Y:S01]  /*7380*/  ISETP.GT.U32.AND P0, PT, R122, 0x1f, PT ;  /* 0x0000001f7a00780c */ /* 0x000fe20003f04070 */
[----:B------:R-:W-:Y:S02]  /*7390*/  FMUL.FTZ R66, R0, R71 ;  /* 0x0000004700427220 */ /* 0x000fe40000410000 */
[C---:B------:R-:W-:Y:S02]  /*73a0*/  FFMA.FTZ R129, R2.reuse, R129, -R70 ;  /* 0x0000008102817223 */ /* 0x040fe40000010846 */
[----:B------:R-:W-:Y:S02]  /*73b0*/  FFMA.FTZ R124, R2, R123, R124 ;  /* 0x0000007b027c7223 */ /* 0x000fe4000001007c */
[----:B------:R-:W-:Y:S02]  /*73c0*/  FMUL.FTZ R65, R0, R67 ;  /* 0x0000004300417220 */ /* 0x000fe40000410000 */
[----:B------:R-:W-:-:S02]  /*73d0*/  FMUL.FTZ R191, R103, R64 ;  /* 0x0000004067bf7220 */ /* 0x000fc40000410000 */
[----:B------:R-:W-:Y:S01]  /*73e0*/  FMUL.FTZ R192, R103, R192 ;  /* 0x000000c067c07220 */ /* 0x000fe20000410000 */
[----:B------:R-:W-:Y:S01]  /*73f0*/  LEA.HI R233, R122, R122, RZ, 0x1e ;  /* 0x0000007a7ae97211 */ /* 0x000fe200078ff0ff */
[C---:B------:R-:W-:Y:S02]  /*7400*/  FFMA.FTZ R64, R2.reuse, R67, -R66 ;  /* 0x0000004302407223 */ /* 0x040fe40000010842 */
[----:B------:R-:W-:Y:S02]  /*7410*/  FFMA.FTZ R65, R2, R71, R65 ;  /* 0x0000004702417223 */ /* 0x000fe40000010041 */
[----:B------:R-:W-:Y:S02]  /*7420*/  FADD.FTZ R67, R191, R124 ;  /* 0x0000007cbf437221 */ /* 0x000fe40000010000 */
[----:B------:R-:W-:Y:S01]  /*7430*/  FADD.FTZ R66, R192, R129 ;  /* 0x00000081c0427221 */ /* 0x000fe20000010000 */
[----:B------:R-:W-:Y:S04]  /*7440*/  BSSY B0, `(.L_x_1046) ;  /* 0x00000f0000007945 */ /* 0x000fe80003800000 */
[----:B------:R0:W-:Y:S01]  /*7450*/  STS.128 [R233.X16+0x8470], R64 ;  /* 0x00847040e9007388 */ /* 0x0001e2000000cc00 */
[----:B-----5:R-:W-:-:S02]  /*7460*/  FMUL.FTZ R137, R100, R68 ;  /* 0x0000004464897220 */ /* 0x020fc40000410000 */
        /* <DEDUP_REMOVED lines=14> */
[----:B------:R-:W-:Y:S02]  /*7550*/  FMUL.FTZ R153, R83, R68 ;  /* 0x0000004453997220 */ /* 0x000fe40000410000 */
        /* <DEDUP_REMOVED lines=15> */
[----:B------:R-:W-:Y:S01]  /*7650*/  FMUL.FTZ R154, R83, R69 ;  /* 0x00000045539a7220 */ /* 0x000fe20000410000 */
[----:B------:R-:W-:Y:S06]  /*7660*/  BAR.SYNC.DEFER_BLOCKING 0x0 ;  /* 0x0000000000007b1d */ /* 0x000fec0000010000 */
[----:B------:R-:W-:Y:S05]  /*7670*/  @P0 BRA `(.L_x_1047) ;  /* 0x00000cc000000947 */ /* 0x000fea0003800000 */
[----:B0-----:R-:W-:-:S05]  /*7680*/  IMAD R209, R122, 0x50, RZ ;  /* 0x000000507ad17824 */ /* 0x001fca00078e02ff */
[----:B------:R-:W-:Y:S04]  /*7690*/  LDS.128 R64, [R209+0x8470] ;  /* 0x00847000d1407984 */ /* 0x000fe80000000c00 */
[----:B------:R-:W0:Y:S02]  /*76a0*/  LDS.128 R68, [R209+0x8480] ;  /* 0x00848000d1447984 */ /* 0x000e240000000c00 */
[-C--:B0-----:R-:W-:Y:S02]  /*76b0*/  FMUL.FTZ R210, R65, R69.reuse ;  /* 0x0000004541d27220 */ /* 0x081fe40000410000 */
[C---:B------:R-:W-:Y:S02]  /*76c0*/  FMUL.FTZ R211, R64.reuse, R69 ;  /* 0x0000004540d37220 */ /* 0x040fe40000410000 */
[----:B------:R-:W-:-:S02]  /*76d0*/  FFMA.FTZ R210, R64, R68, -R210 ;  /* 0x0000004440d27223 */ /* 0x000fc400000108d2 */
[-C--:B------:R-:W-:Y:S02]  /*76e0*/  FMUL.FTZ R64, R67, R69.reuse ;  /* 0x0000004543407220 */ /* 0x080fe40000410000 */
[-C--:B------:R-:W-:Y:S02]  /*76f0*/  FFMA.FTZ R211, R65, R68.reuse, R211 ;  /* 0x0000004441d37223 */ /* 0x080fe400000100d3 */
[CC--:B------:R-:W-:Y:S02]  /*7700*/  FFMA.FTZ R64, R66.reuse, R68.reuse, -R64 ;  /* 0x0000004442407223 */ /* 0x0c0fe40000010840 */
[----:B------:R-:W-:Y:S02]  /*7710*/  FMUL.FTZ R66, R66, R69 ;  /* 0x0000004542427220 */ /* 0x000fe40000410000 */
[----:B------:R-:W-:Y:S02]  /*7720*/  FADD.FTZ R70, R70, R64 ;  /* 0x0000004046467221 */ /* 0x000fe40000010000 */
[----:B------:R-:W-:-:S04]  /*7730*/  FFMA.FTZ R66, R67, R68, R66 ;  /* 0x0000004443427223 */ /* 0x000fc80000010042 */
[----:B------:R-:W-:Y:S02]  /*7740*/  FADD.FTZ R71, R71, R66 ;  /* 0x0000004247477221 */ /* 0x000fe40000010000 */
[----:B------:R-:W0:Y:S02]  /*7750*/  LDS.128 R64, [R209+0x8490] ;  /* 0x00849000d1407984 */ /* 0x000e240000000c00 */
[C---:B0-----:R-:W-:Y:S02]  /*7760*/  FMUL.FTZ R69, R65.reuse, R211 ;  /* 0x000000d341457220 */ /* 0x041fe40000410000 */
[C---:B------:R-:W-:Y:S02]  /*7770*/  FMUL.FTZ R68, R65.reuse, R71 ;  /* 0x0000004741447220 */ /* 0x040fe40000410000 */
[-C--:B------:R-:W-:Y:S02]  /*7780*/  FFMA.FTZ R69, R64, R210.reuse, -R69 ;  /* 0x000000d240457223 */ /* 0x080fe40000010845 */
[----:B------:R-:W-:-:S02]  /*7790*/  FMUL.FTZ R210, R65, R210 ;  /* 0x000000d241d27220 */ /* 0x000fc40000410000 */
[-C--:B------:R-:W-:Y:S02]  /*77a0*/  FMUL.FTZ R65, R65, R70.reuse ;  /* 0x0000004641417220 */ /* 0x080fe40000410000 */
[C---:B------:R-:W-:Y:S02]  /*77b0*/  FFMA.FTZ R211, R64.reuse, R211, R210 ;  /* 0x000000d340d37223 */ /* 0x040fe400000100d2 */
[C---:B------:R-:W-:Y:S02]  /*77c0*/  FFMA.FTZ R68, R64.reuse, R70, -R68 ;  /* 0x0000004640447223 */ /* 0x040fe40000010844 */
[----:B------:R-:W-:Y:S02]  /*77d0*/  FFMA.FTZ R210, R64, R71, R65 ;  /* 0x0000004740d27223 */ /* 0x000fe40000010041 */
[----:B------:R-:W-:Y:S02]  /*77e0*/  FADD.FTZ R70, R66, R68 ;  /* 0x0000004442467221 */ /* 0x000fe40000010000 */
[----:B------:R-:W-:-:S02]  /*77f0*/  FADD.FTZ R210, R67, R210 ;  /* 0x000000d243d27221 */ /* 0x000fc40000010000 */
[----:B------:R-:W0:Y:S02]  /*7800*/  LDS.128 R64, [R209+0x84a0] ;  /* 0x0084a000d1407984 */ /* 0x000e240000000c00 */
[C---:B0-----:R-:W-:Y:S02]  /*7810*/  FMUL.FTZ R68, R65.reuse, R211 ;  /* 0x000000d341447220 */ /* 0x041fe40000410000 */
[C---:B------:R-:W-:Y:S02]  /*7820*/  FMUL.FTZ R71, R65.reuse, R210 ;  /* 0x000000d241477220 */ /* 0x040fe40000410000 */
[-C--:B------:R-:W-:Y:S02]  /*7830*/  FFMA.FTZ R68, R64, R69.reuse, -R68 ;  /* 0x0000004540447223 */ /* 0x080fe40000010844 */
[C---:B------:R-:W-:Y:S02]  /*7840*/  FMUL.FTZ R69, R65.reuse, R69 ;  /* 0x0000004541457220 */ /* 0x040fe40000410000 */
[----:B------:R-:W-:-:S02]  /*7850*/  FMUL.FTZ R65, R65, R70 ;  /* 0x0000004641417220 */ /* 0x000fc40000410000 */
[C---:B------:R-:W-:Y:S02]  /*7860*/  FFMA.FTZ R71, R64.reuse, R70, -R71 ;  /* 0x0000004640477223 */ /* 0x040fe40000010847 */
[C---:B------:R-:W-:Y:S02]  /*7870*/  FFMA.FTZ R65, R64.reuse, R210, R65 ;  /* 0x000000d240417223 */ /* 0x040fe40000010041 */
[----:B------:R-:W-:Y:S02]  /*7880*/  FFMA.FTZ R69, R64, R211, R69 ;  /* 0x000000d340457223 */ /* 0x000fe40000010045 */
[----:B------:R-:W-:Y:S02]  /*7890*/  FADD.FTZ R210, R67, R65 ;  /* 0x0000004143d27221 */ /* 0x000fe40000010000 */
[----:B------:R-:W-:Y:S01]  /*78a0*/  FADD.FTZ R211, R66, R71 ;  /* 0x0000004742d37221 */ /* 0x000fe20000010000 */
[----:B------:R-:W-:Y:S05]  /*78b0*/  BRA.DIV ~URZ, `(.L_x_1048) ;  /* 0x000080027f007947 */ /* 0x000fea000b800000 */
[----:B------:R0:W1:Y:S02]  /*78c0*/  SHFL.UP PT, R66, R68, 0x1, RZ ;  /* 0x0420000044427989 */ /* 0x00006400000e00ff */
.L_x_1156:
[----:B------:R-:W-:Y:S05]  /*78d0*/  BRA.DIV ~URZ, `(.L_x_1049) ;  /* 0x000080627f007947 */ /* 0x000fea000b800000 */
[----:B------:R-:W2:Y:S01]  /*78e0*/  SHFL.UP PT, R70, R210, 0x1, RZ ;  /* 0x04200000d2467989 */ /* 0x000ea200000e00ff */
[----:B------:R-:W-:-:S03]  /*78f0*/  ISETP.GE.AND P0, PT, R121, 0x1, PT ;  /* 0x000000017900780c */ /* 0x000fc60003f06270 */
[----:B------:R-:W3:Y:S04]  /*7900*/  SHFL.UP PT, R67, R211, 0x1, RZ ;  /* 0x04200000d3437989 */ /* 0x000ee800000e00ff */
[----:B------:R-:W4:Y:S01]  /*7910*/  SHFL.UP PT, R64, R69, 0x1, RZ ;  /* 0x0420000045407989 */ /* 0x000f2200000e00ff */
[----:B--2---:R-:W-:-:S04]  /*7920*/  FMUL.FTZ R65, R69, R70 ;  /* 0x0000004645417220 */ /* 0x004fc80000410000 */
[CC--:B---3--:R-:W-:Y:S02]  /*7930*/  FFMA.FTZ R65, R68.reuse, R67.reuse, -R65 ;  /* 0x0000004344417223 */ /* 0x0c8fe40000010841 */
[----:B------:R-:W-:Y:S02]  /*7940*/  FMUL.FTZ R67, R69, R67 ;  /* 0x0000004345437220 */ /* 0x000fe40000410000 */
[----:B------:R-:W-:Y:S02]  /*7950*/  @P0 FADD.FTZ R211, R211, R65 ;  /* 0x00000041d3d30221 */ /* 0x000fe40000010000 */
[----:B------:R-:W-:Y:S02]  /*7960*/  FFMA.FTZ R70, R68, R70, R67 ;  /* 0x0000004644467223 */ /* 0x000fe40000010043 */
[----:B-1----:R-:W-:Y:S01]  /*7970*/  FMUL.FTZ R67, R69, R66 ;  /* 0x0000004245437220 */ /* 0x002fe20000410000 */
[----:B------:R-:W-:Y:S01]  /*7980*/  SHFL.UP PT, R65, R211, 0x2, RZ ;  /* 0x04400000d3417989 */ /* 0x000fe200000e00ff */
[----:B------:R-:W-:-:S02]  /*7990*/  @P0 FADD.FTZ R210, R210, R70 ;  /* 0x00000046d2d20221 */ /* 0x000fc40000010000 */
[-C--:B----4-:R-:W-:Y:S02]  /*79a0*/  FFMA.FTZ R67, R68, R64.reuse, R67 ;  /* 0x0000004044437223 */ /* 0x090fe40000010043 */
[----:B------:R-:W-:-:S03]  /*79b0*/  FMUL.FTZ R64, R69, R64 ;  /* 0x0000004045407220 */ /* 0x000fc60000410000 */
[----:B------:R-:W-:Y:S01]  /*79c0*/  FSEL R67, R69, R67, !P0 ;  /* 0x0000004345437208 */ /* 0x000fe20004000000 */
[----:B0-----:R-:W-:Y:S01]  /*79d0*/  @P0 FFMA.FTZ R68, R68, R66, -R64 ;  /* 0x0000004244440223 */ /* 0x001fe20000010840 */
[----:B------:R-:W-:Y:S01]  /*79e0*/  ISETP.GE.AND P0, PT, R121, 0x2, PT ;  /* 0x000000027900780c */ /* 0x000fe20003f06270 */
[----:B------:R-:W0:Y:S04]  /*79f0*/  SHFL.UP PT, R64, R210, 0x2, RZ ;  /* 0x04400000d2407989 */ /* 0x000e2800000e00ff */
[----:B------:R-:W1:Y:S01]  /*7a00*/  SHFL.UP PT, R69, R67, 0x2, RZ ;  /* 0x0440000043457989 */ /* 0x000e6200000e00ff */
[----:B0-----:R-:W-:-:S04]  /*7a10*/  FMUL.FTZ R66, R67, R64 ;  /* 0x0000004043427220 */ /* 0x001fc80000410000 */
[CC--:B------:R-:W-:Y:S02]  /*7a20*/  FFMA.FTZ R66, R68.reuse, R65.reuse, -R66 ;  /* 0x0000004144427223 */ /* 0x0c0fe40000010842 */
[----:B------:R-:W-:Y:S02]  /*7a30*/  FMUL.FTZ R65, R67, R65 ;  /* 0x0000004143417220 */ /* 0x000fe40000410000 */
[----:B------:R-:W-:Y:S02]  /*7a40*/  @P0 FADD.FTZ R211, R211, R66 ;  /* 0x00000042d3d30221 */ /* 0x000fe40000010000 */
[----:B------:R-:W-:Y:S02]  /*7a50*/  FFMA.FTZ R65, R68, R64, R65 ;  /* 0x0000004044417223 */ /* 0x000fe40000010041 */
[----:B-1----:R-:W-:Y:S02]  /*7a60*/  FMUL.FTZ R66, R67, R69 ;  /* 0x0000004543427220 */ /* 0x002fe40000410000 */
[----:B------:R-:W-:-:S02]  /*7a70*/  @P0 FADD.FTZ R210, R210, R65 ;  /* 0x00000041d2d20221 */ /* 0x000fc40000010000 */
[----:B------:R-:W0:Y:S02]  /*7a80*/  SHFL.UP PT, R65, R68, 0x2, RZ ;  /* 0x0440000044417989 */ /* 0x000e2400000e00ff */
[----:B0-----:R-:W-:-:S04]  /*7a90*/  FMUL.FTZ R64, R67, R65 ;  /* 0x0000004143407220 */ /* 0x001fc80000410000 */
[C---:B------:R-:W-:Y:S02]  /*7aa0*/  FFMA.FTZ R64, R68.reuse, R69, R64 ;  /* 0x0000004544407223 */ /* 0x040fe40000010040 */
[----:B------:R-:W-:Y:S02]  /*7ab0*/  @P0 FFMA.FTZ R68, R68, R65, -R66 ;  /* 0x0000004144440223 */ /* 0x000fe40000010842 */
[----:B------:R-:W0:Y:S01]  /*7ac0*/  SHFL.UP PT, R66, R210, 0x4, RZ ;  /* 0x04800000d2427989 */ /* 0x000e2200000e00ff */
[----:B------:R-:W-:Y:S02]  /*7ad0*/  FSEL R67, R67, R64, !P0 ;  /* 0x0000004043437208 */ /* 0x000fe40004000000 */
[----:B------:R-:W-:Y:S01]  /*7ae0*/  ISETP.GE.AND P0, PT, R121, 0x4, PT ;  /* 0x000000047900780c */ /* 0x000fe20003f06270 */
[----:B------:R-:W1:Y:S04]  /*7af0*/  SHFL.UP PT, R65, R211, 0x4, RZ ;  /* 0x04800000d3417989 */ /* 0x000e6800000e00ff */
[----:B------:R-:W2:Y:S01]  /*7b00*/  SHFL.UP PT, R69, R67, 0x4, RZ ;  /* 0x0480000043457989 */ /* 0x000ea200000e00ff */
[----:B0-----:R-:W-:-:S04]  /*7b10*/  FMUL.FTZ R64, R67, R66 ;  /* 0x0000004243407220 */ /* 0x001fc80000410000 */
[CC--:B-1----:R-:W-:Y:S02]  /*7b20*/  FFMA.FTZ R64, R68.reuse, R65.reuse, -R64 ;  /* 0x0000004144407223 */ /* 0x0c2fe40000010840 */
[----:B------:R-:W-:Y:S02]  /*7b30*/  FMUL.FTZ R65, R67, R65 ;  /* 0x0000004143417220 */ /* 0x000fe40000410000 */
[----:B------:R-:W-:Y:S02]  /*7b40*/  @P0 FADD.FTZ R211, R211, R64 ;  /* 0x00000040d3d30221 */ /* 0x000fe40000010000 */
[----:B------:R-:W-:Y:S02]  /*7b50*/  FFMA.FTZ R65, R68, R66, R65 ;  /* 0x0000004244417223 */ /* 0x000fe40000010041 */
[----:B------:R-:W0:Y:S02]  /*7b60*/  SHFL.UP PT, R66, R68, 0x4, RZ ;  /* 0x0480000044427989 */ /* 0x000e2400000e00ff */
[----:B------:R-:W-:-:S02]  /*7b70*/  @P0 FADD.FTZ R210, R210, R65 ;  /* 0x00000041d2d20221 */ /* 0x000fc40000010000 */
[C---:B--2---:R-:W-:Y:S02]  /*7b80*/  FMUL.FTZ R65, R67.reuse, R69 ;  /* 0x0000004543417220 */ /* 0x044fe40000410000 */
[----:B0-----:R-:W-:-:S04]  /*7b90*/  FMUL.FTZ R64, R67, R66 ;  /* 0x0000004243407220 */ /* 0x001fc80000410000 */
[C---:B------:R-:W-:Y:S02]  /*7ba0*/  FFMA.FTZ R64, R68.reuse, R69, R64 ;  /* 0x0000004544407223 */ /* 0x040fe40000010040 */
[----:B------:R-:W-:Y:S02]  /*7bb0*/  @P0 FFMA.FTZ R68, R68, R66, -R65 ;  /* 0x0000004244440223 */ /* 0x000fe40000010841 */
[----:B------:R-:W0:Y:S01]  /*7bc0*/  SHFL.UP PT, R65, R210, 0x8, RZ ;  /* 0x05000000d2417989 */ /* 0x000e2200000e00ff */
[----:B------:R-:W-:Y:S02]  /*7bd0*/  FSEL R67, R67, R64, !P0 ;  /* 0x0000004043437208 */ /* 0x000fe40004000000 */
[----:B------:R-:W-:Y:S01]  /*7be0*/  ISETP.GE.AND P0, PT, R121, 0x8, PT ;  /* 0x000000087900780c */ /* 0x000fe20003f06270 */
[----:B------:R-:W1:Y:S02]  /*7bf0*/  SHFL.UP PT, R66, R211, 0x8, RZ ;  /* 0x05000000d3427989 */ /* 0x000e6400000e00ff */
[----:B0-----:R-:W-:-:S04]  /*7c00*/  FMUL.FTZ R69, R67, R65 ;  /* 0x0000004143457220 */ /* 0x001fc80000410000 */
[-C--:B-1----:R-:W-:Y:S02]  /*7c10*/  FFMA.FTZ R64, R68, R66.reuse, -R69 ;  /* 0x0000004244407223 */ /* 0x082fe40000010845 */
[----:B------:R-:W-:-:S04]  /*7c20*/  FMUL.FTZ R66, R67, R66 ;  /* 0x0000004243427220 */ /* 0x000fc80000410000 */
[----:B------:R-:W-:Y:S02]  /*7c30*/  @P0 FADD.FTZ R211, R211, R64 ;  /* 0x00000040d3d30221 */ /* 0x000fe40000010000 */
[----:B------:R-:W-:Y:S02]  /*7c40*/  FFMA.FTZ R65, R68, R65, R66 ;  /* 0x0000004144417223 */ /* 0x000fe40000010042 */
[----:B------:R-:W0:Y:S02]  /*7c50*/  SHFL.UP PT, R66, R67, 0x8, RZ ;  /* 0x0500000043427989 */ /* 0x000e2400000e00ff */
[----:B------:R-:W-:Y:S02]  /*7c60*/  @P0 FADD.FTZ R210, R210, R65 ;  /* 0x00000041d2d20221 */ /* 0x000fe40000010000 */
[----:B------:R-:W1:Y:S04]  /*7c70*/  SHFL.UP PT, R65, R68, 0x8, RZ ;  /* 0x0500000044417989 */ /* 0x000e6800000e00ff */
[----:B------:R2:W3:Y:S01]  /*7c80*/  SHFL.UP PT, R70, R211, 0x10, RZ ;  /* 0x06000000d3467989 */ /* 0x0004e200000e00ff */
[----:B0-----:R-:W-:-:S02]  /*7c90*/  FMUL.FTZ R69, R67, R66 ;  /* 0x0000004243457220 */ /* 0x001fc40000410000 */
[----:B-1----:R-:W-:-:S04]  /*7ca0*/  FMUL.FTZ R64, R67, R65 ;  /* 0x0000004143407220 */ /* 0x002fc80000410000 */
[C---:B------:R-:W-:Y:S02]  /*7cb0*/  FFMA.FTZ R64, R68.reuse, R66, R64 ;  /* 0x0000004244407223 */ /* 0x040fe40000010040 */
[----:B------:R-:W-:-:S03]  /*7cc0*/  @P0 FFMA.FTZ R68, R68, R65, -R69 ;  /* 0x0000004144440223 */ /* 0x000fc60000010845 */
[----:B------:R-:W-:Y:S02]  /*7cd0*/  FSEL R69, R67, R64, !P0 ;  /* 0x0000004043457208 */ /* 0x000fe40004000000 */
[----:B------:R2:W0:Y:S04]  /*7ce0*/  SHFL.UP PT, R66, R68, 0x10, RZ ;  /* 0x0600000044427989 */ /* 0x00042800000e00ff */
[----:B------:R2:W1:Y:S04]  /*7cf0*/  SHFL.UP PT, R64, R210, 0x10, RZ ;  /* 0x06000000d2407989 */ /* 0x00046800000e00ff */
[----:B------:R2:W4:Y:S02]  /*7d00*/  SHFL.UP PT, R67, R69, 0x10, RZ ;  /* 0x0600000045437989 */ /* 0x00052400000e00ff */
.L_x_1157:
[----:B---3--:R-:W-:Y:S01]  /*7d10*/  ISETP.GE.AND P0, PT, R121, 0x10, PT ;  /* 0x000000107900780c */ /* 0x008fe20003f06270 */
[-C--:B-1----:R-:W-:Y:S01]  /*7d20*/  FMUL.FTZ R65, R64, R69.reuse ;  /* 0x0000004540417220 */ /* 0x082fe20000410000 */
[----:B------:R-:W-:Y:S01]  /*7d30*/  MOV R71, R68 ;  /* 0x0000004400477202 */ /* 0x000fe20000000f00 */
[----:B0-----:R-:W-:-:S02]  /*7d40*/  FMUL.FTZ R212, R66, R69 ;  /* 0x0000004542d47220 */ /* 0x001fc40000410000 */
[C---:B--2---:R-:W-:Y:S02]  /*7d50*/  FMUL.FTZ R68, R70.reuse, R69 ;  /* 0x0000004546447220 */ /* 0x044fe40000410000 */
[-C--:B------:R-:W-:Y:S02]  /*7d60*/  FFMA.FTZ R65, R70, R71.reuse, -R65 ;  /* 0x0000004746417223 */ /* 0x080fe40000010841 */
[C---:B----4-:R-:W-:Y:S02]  /*7d70*/  FFMA.FTZ R70, R67.reuse, R71, R212 ;  /* 0x0000004743467223 */ /* 0x050fe400000100d4 */
[----:B------:R-:W-:Y:S02]  /*7d80*/  FMUL.FTZ R67, R67, R69 ;  /* 0x0000004543437220 */ /* 0x000fe40000410000 */
[----:B------:R-:W-:Y:S01]  /*7d90*/  FFMA.FTZ R64, R64, R71, R68 ;  /* 0x0000004740407223 */ /* 0x000fe20000010044 */
[----:B------:R-:W-:Y:S01]  /*7da0*/  MOV R68, R211 ;  /* 0x000000d300447202 */ /* 0x000fe20000000f00 */
[----:B------:R-:W-:Y:S01]  /*7db0*/  @P0 FFMA.FTZ R71, R66, R71, -R67 ;  /* 0x0000004742470223 */ /* 0x000fe20000010843 */
[----:B------:R-:W-:-:S02]  /*7dc0*/  MOV R67, R210 ;  /* 0x000000d200437202 */ /* 0x000fc40000000f00 */
[----:B------:R-:W-:Y:S01]  /*7dd0*/  FSEL R69, R69, R70, !P0 ;  /* 0x0000004645457208 */ /* 0x000fe20004000000 */
[----:B------:R-:W-:Y:S02]  /*7de0*/  @P0 FADD.FTZ R68, R65, R68 ;  /* 0x0000004441440221 */ /* 0x000fe40000010000 */
[----:B------:R-:W-:Y:S01]  /*7df0*/  @P0 FADD.FTZ R67, R64, R67 ;  /* 0x0000004340430221 */ /* 0x000fe20000010000 */
[----:B------:R-:W-:Y:S05]  /*7e00*/  BRA.CONV ~URZ, `(.L_x_1050) ;  /* 0x000000537f007947 */ /* 0x000fea000b800000 */
[----:B------:R-:W-:Y:S01]  /*7e10*/  HFMA2.MMA R66, -RZ, RZ, 0, 1.847743988037109375e-06 ;  /* 0x0000001fff427435 */ /* 0x000fe200000001ff */
[----:B------:R-:W-:Y:S02]  /*7e20*/  MOV R64, R71 ;  /* 0x0000004700407202 */ /* 0x000fe40000000f00 */
[----:B------:R-:W-:Y:S02]  /*7e30*/  MOV R247, 0xffffffff ;  /* 0xffffffff00f77802 */ /* 0x000fe40000000f00 */
[----:B------:R-:W-:Y:S02]  /*7e40*/  MOV R65, 0x7e60 ;  /* 0x00007e6000417802 */ /* 0x000fe40000000f00 */
[----:B------:R-:W-:Y:S05]  /*7e50*/  CALL.REL.NOINC `($__internal_28_$__cuda_sm70_shflsync_idx_p) ;  /* 0x0000983000007944 */ /* 0x000fea0003c00000 */
.L_x_1050:
[----:B------:R-:W-:Y:S05]  /*7e60*/  BRA.CONV ~URZ, `(.L_x_1051) ;  /* 0x000000537f007947 */ /* 0x000fea000b800000 */
[----:B-1----:R-:W-:Y:S01]  /*7e70*/  HFMA2.MMA R66, -RZ, RZ, 0, 1.847743988037109375e-06 ;  /* 0x0000001fff427435 */ /* 0x002fe200000001ff */
[----:B------:R-:W-:-:S02]  /*7e80*/  MOV R64, R69 ;  /* 0x0000004500407202 */ /* 0x000fc40000000f00 */
[----:B------:R-:W-:Y:S02]  /*7e90*/  MOV R247, 0xffffffff ;  /* 0xffffffff00f77802 */ /* 0x000fe40000000f00 */
[----:B------:R-:W-:Y:S02]  /*7ea0*/  MOV R65, 0x7ec0 ;  /* 0x00007ec000417802 */ /* 0x000fe40000000f00 */
[----:B0-----:R-:W-:Y:S05]  /*7eb0*/  CALL.REL.NOINC `($__internal_28_$__cuda_sm70_shflsync_idx_p) ;  /* 0x000097d000007944 */ /* 0x001fea0003c00000 */
.L_x_1051:
[----:B------:R-:W-:Y:S05]  /*7ec0*/  BRA.CONV ~URZ, `(.L_x_1052) ;  /* 0x000000537f007947 */ /* 0x000fea000b800000 */
[----:B-1----:R-:W-:Y:S01]  /*7ed0*/  HFMA2.MMA R66, -RZ, RZ, 0, 1.847743988037109375e-06 ;  /* 0x0000001fff427435 */ /* 0x002fe200000001ff */
[----:B------:R-:W-:Y:S02]  /*7ee0*/  MOV R64, R68 ;  /* 0x0000004400407202 */ /* 0x000fe40000000f00 */
[----:B------:R-:W-:Y:S02]  /*7ef0*/  MOV R247, 0xffffffff ;  /* 0xffffffff00f77802 */ /* 0x000fe40000000f00 */
[----:B------:R-:W-:Y:S02]  /*7f00*/  MOV R65, 0x7f20 ;  /* 0x00007f2000417802 */ /* 0x000fe40000000f00 */
[----:B0-----:R-:W-:Y:S05]  /*7f10*/  CALL.REL.NOINC `($__internal_28_$__cuda_sm70_shflsync_idx_p) ;  /* 0x0000977000007944 */ /* 0x001fea0003c00000 */
.L_x_1052:
[----:B------:R-:W-:Y:S05]  /*7f20*/  BRA.CONV ~URZ, `(.L_x_1053) ;  /* 0x000000537f007947 */ /* 0x000fea000b800000 */
[----:B-1----:R-:W-:Y:S01]  /*7f30*/  HFMA2.MMA R66, -RZ, RZ, 0, 1.847743988037109375e-06 ;  /* 0x0000001fff427435 */ /* 0x002fe200000001ff */
[----:B------:R-:W-:Y:S02]  /*7f40*/  MOV R64, R67 ;  /* 0x0000004300407202 */ /* 0x000fe40000000f00 */
[----:B------:R-:W-:-:S02]  /*7f50*/  MOV R247, 0xffffffff ;  /* 0xffffffff00f77802 */ /* 0x000fc40000000f00 */
[----:B------:R-:W-:Y:S02]  /*7f60*/  MOV R65, 0x7f80 ;  /* 0x00007f8000417802 */ /* 0x000fe40000000f00 */
[----:B0-----:R-:W-:Y:S05]  /*7f70*/  CALL.REL.NOINC `($__internal_28_$__cuda_sm70_shflsync_idx_p) ;  /* 0x0000971000007944 */ /* 0x001fea0003c00000 */
.L_x_1053:
[----:B------:R-:W-:Y:S05]  /*7f80*/  BRA.DIV ~URZ, `(.L_x_1054) ;  /* 0x000085327f007947 */ /* 0x000fea000b800000 */
[----:B------:R2:W3:Y:S04]  /*7f90*/  SHFL.IDX PT, R70, R60, RZ, 0x1f ;  /* 0x00001fff3c467589 */ /* 0x0004e800000e0000 */
[----:B------:R2:W4:Y:S04]  /*7fa0*/  SHFL.UP PT, R60, R71, 0x1, RZ ;  /* 0x04200000473c7989 */ /* 0x00052800000e00ff */
[----:B------:R-:W1:Y:S04]  /*7fb0*/  SHFL.IDX PT, R61, R61, RZ, 0x1f ;  /* 0x00001fff3d3d7589 */ /* 0x000e6800000e0000 */
[----:B------:R-:W0:Y:S04]  /*7fc0*/  SHFL.IDX PT, R62, R62, RZ, 0x1f ;  /* 0x00001fff3e3e7589 */ /* 0x000e2800000e0000 */
[----:B------:R-:W0:Y:S04]  /*7fd0*/  SHFL.IDX PT, R63, R63, RZ, 0x1f ;  /* 0x00001fff3f3f7589 */ /* 0x000e2800000e0000 */
[----:B------:R-:W0:Y:S04]  /*7fe0*/  SHFL.UP PT, R69, R69, 0x1, RZ ;  /* 0x0420000045457989 */ /* 0x000e2800000e00ff */
[----:B------:R-:W0:Y:S04]  /*7ff0*/  SHFL.UP PT, R68, R68, 0x1, RZ ;  /* 0x0420000044447989 */ /* 0x000e2800000e00ff */
[----:B------:R2:W0:Y:S02]  /*8000*/  SHFL.UP PT, R71, R67, 0x1, RZ ;  /* 0x0420000043477989 */ /* 0x00042400000e00ff */
.L_x_1158:
[----:B-1-34-:R-:W-:Y:S02]  /*8010*/  MOV R65, R61 ;  /* 0x0000003d00417202 */ /* 0x01afe40000000f00 */
[----:B------:R-:W-:-:S02]  /*8020*/  MOV R64, R70 ;  /* 0x0000004600407202 */ /* 0x000fc40000000f00 */
[----:B0-2---:R-:W-:Y:S01]  /*8030*/  MOV R67, R63 ;  /* 0x0000003f00437202 */ /* 0x005fe20000000f00 */
[-C--:B------:R-:W-:Y:S01]  /*8040*/  FMUL.FTZ R63, R65, R69.reuse ;  /* 0x00000045413f7220 */ /* 0x080fe20000410000 */
[----:B------:R-:W-:Y:S01]  /*8050*/  MOV R66, R62 ;  /* 0x0000003e00427202 */ /* 0x000fe20000000f00 */
[CC--:B------:R-:W-:Y:S02]  /*8060*/  FMUL.FTZ R61, R64.reuse, R69.reuse ;  /* 0x00000045403d7220 */ /* 0x0c0fe40000410000 */
[-C--:B------:R-:W-:Y:S02]  /*8070*/  @P1 FFMA.FTZ R64, R64, R60.reuse, -R63 ;  /* 0x0000003c40401223 */ /* 0x080fe4000001083f */
[-C--:B------:R-:W-:Y:S02]  /*8080*/  FMUL.FTZ R63, R67, R69.reuse ;  /* 0x00000045433f7220 */ /* 0x080fe40000410000 */
[C---:B------:R-:W-:Y:S02]  /*8090*/  FMUL.FTZ R69, R66.reuse, R69 ;  /* 0x0000004542457220 */ /* 0x040fe40000410000 */
[----:B------:R-:W-:-:S02]  /*80a0*/  FFMA.FTZ R63, R66, R60, -R63 ;  /* 0x0000003c423f7223 */ /* 0x000fc4000001083f */
[-C--:B------:R-:W-:Y:S02]  /*80b0*/  FFMA.FTZ R62, R67, R60.reuse, R69 ;  /* 0x0000003c433e7223 */ /* 0x080fe40000010045 */
[----:B------:R-:W-:Y:S02]  /*80c0*/  @P1 FADD.FTZ R66, R63, R68 ;  /* 0x000000443f421221 */ /* 0x000fe40000010000 */
[----:B------:R-:W-:Y:S02]  /*80d0*/  @P1 FADD.FTZ R67, R62, R71 ;  /* 0x000000473e431221 */ /* 0x000fe40000010000 */
[----:B------:R-:W0:Y:S01]  /*80e0*/  LDS.128 R68, [R209+0x8470] ;  /* 0x00847000d1447984 */ /* 0x000e220000000c00 */
[----:B------:R-:W-:-:S05]  /*80f0*/  @P1 FFMA.FTZ R65, R65, R60, R61 ;  /* 0x0000003c41411223 */ /* 0x000fca000001003d */
[----:B------:R-:W-:Y:S01]  /*8100*/  STS.128 [R209+0x8470], R64 ;  /* 0x00847040d1007388 */ /* 0x000fe20000000c00 */
[C---:B0-----:R-:W-:Y:S02]  /*8110*/  FMUL.FTZ R61, R69.reuse, R67 ;  /* 0x00000043453d7220 */ /* 0x041fe40000410000 */
[C---:B------:R-:W-:Y:S02]  /*8120*/  FMUL.FTZ R63, R69.reuse, R65 ;  /* 0x00000041453f7220 */ /* 0x040fe40000410000 */
[C---:B------:R-:W-:Y:S02]  /*8130*/  FFMA.FTZ R61, R68.reuse, R66, -R61 ;  /* 0x00000042443d7223 */ /* 0x040fe4000001083d */
[----:B------:R-:W-:Y:S02]  /*8140*/  FFMA.FTZ R60, R68, R64, -R63 ;  /* 0x00000040443c7223 */ /* 0x000fe4000001083f */
[----:B------:R-:W-:Y:S02]  /*8150*/  FADD.FTZ R62, R70, R61 ;  /* 0x0000003d463e7221 */ /* 0x000fe40000010000 */
[----:B------:R-:W-:-:S02]  /*8160*/  FMUL.FTZ R61, R69, R66 ;  /* 0x00000042453d7220 */ /* 0x000fc40000410000 */
[----:B------:R-:W-:Y:S02]  /*8170*/  FMUL.FTZ R69, R69, R64 ;  /* 0x0000004045457220 */ /* 0x000fe40000410000 */
[C---:B------:R-:W-:Y:S02]  /*8180*/  FFMA.FTZ R70, R68.reuse, R67, R61 ;  /* 0x0000004344467223 */ /* 0x040fe4000001003d */
[----:B------:R-:W-:Y:S02]  /*8190*/  FFMA.FTZ R61, R68, R65, R69 ;  /* 0x00000041443d7223 */ /* 0x000fe40000010045 */
[----:B------:R-:W0:Y:S01]  /*81a0*/  LDS.128 R64, [R209+0x8480] ;  /* 0x00848000d1407984 */ /* 0x000e220000000c00 */
[----:B------:R-:W-:-:S05]  /*81b0*/  FADD.FTZ R63, R71, R70 ;  /* 0x00000046473f7221 */ /* 0x000fca0000010000 */
[----:B------:R-:W-:Y:S01]  /*81c0*/  STS.128 [R209+0x8480], R60 ;  /* 0x0084803cd1007388 */ /* 0x000fe20000000c00 */
[C---:B0-----:R-:W-:Y:S02]  /*81d0*/  FMUL.FTZ R69, R65.reuse, R63 ;  /* 0x0000003f41457220 */ /* 0x041fe40000410000 */
[C---:B------:R-:W-:Y:S02]  /*81e0*/  FMUL.FTZ R211, R65.reuse, R61 ;  /* 0x0000003d41d37220 */ /* 0x040fe40000410000 */
[----:B------:R-:W-:Y:S02]  /*81f0*/  FFMA.FTZ R69, R64, R62, -R69 ;  /* 0x0000003e40457223 */ /* 0x000fe40000010845 */
[C---:B------:R-:W-:Y:S02]  /*8200*/  FMUL.FTZ R71, R65.reuse, R60 ;  /* 0x0000003c41477220 */ /* 0x040fe40000410000 */
[----:B------:R-:W-:Y:S02]  /*8210*/  FADD.FTZ R70, R66, R69 ;  /* 0x0000004542467221 */ /* 0x000fe40000010000 */
[----:B------:R-:W-:-:S02]  /*8220*/  FMUL.FTZ R69, R65, R62 ;  /* 0x0000003e41457220 */ /* 0x000fc40000410000 */
[C---:B------:R-:W-:Y:S02]  /*8230*/  FFMA.FTZ R68, R64.reuse, R60, -R211 ;  /* 0x0000003c40447223 */ /* 0x040fe400000108d3 */
        /* <DEDUP_REMOVED lines=16> */
.L_x_1047:
[----:B0-----:R-:W-:Y:S05]  /*8340*/  BSYNC B0 ;  /* 0x0000000000007941 */ /* 0x001fea0003800000 */
.L_x_1046:
[----:B------:R-:W-:Y:S02]  /*8350*/  WARPSYNC 0xffffffff ;  /* 0xffffffff00007948 */ /* 0x000fe40003800000 */
[----:B------:R-:W-:Y:S06]  /*8360*/  BAR.SYNC.DEFER_BLOCKING 0x0 ;  /* 0x0000000000007b1d */ /* 0x000fec0000010000 */
[----:B------:R-:W-:Y:S01]  /*8370*/  ULDC UR34, c[0x0][0x174] ;  /* 0x00005d0000227ab9 */ /* 0x000fe20000000800 */
[----:B------:R-:W-:Y:S01]  /*8380*/  BSSY B0, `(.L_x_1055) ;  /* 0x00001df000007945 */ /* 0x000fe20003800000 */
[----:B------:R-:W-:Y:S02]  /*8390*/  UISETP.GE.AND UP0, UPT, UR24, UR34, UPT ;  /* 0x000000221800728c */ /* 0x000fe4000bf06270 */
[----:B------:R-:W-:-:S04]  /*83a0*/  USHF.L.U32 UR34, UR7, 0x4, URZ ;  /* 0x0000000407227899 */ /* 0x000fc8000800063f */
[----:B------:R-:W-:-:S04]  /*83b0*/  PLOP3.LUT P0, PT, PT, PT, UP0, 0x80, 0x0 ;  /* 0x000000000000781c */ /* 0x000fc80003f0f008 */
[----:B------:R-:W-:Y:S01]  /*83c0*/  ISETP.NE.OR P0, PT, R236, RZ, P0 ;  /* 0x000000ffec00720c */ /* 0x000fe20000705670 */
[----:B-1----:R-:W0:Y:S02]  /*83d0*/  LDS.64 R60, [R233.X16+0x8478] ;  /* 0x00847800e93c7984 */ /* 0x002e24000000ca00 */
[CC--:B0-----:R-:W-:Y:S02]  /*83e0*/  FMUL.FTZ R69, R73.reuse, R61.reuse ;  /* 0x0000003d49457220 */ /* 0x0c1fe40000410000 */
[-C--:B------:R-:W-:Y:S02]  /*83f0*/  FMUL.FTZ R73, R73, R60.reuse ;  /* 0x0000003c49497220 */ /* 0x080fe40000410000 */
[C---:B------:R-:W-:Y:S02]  /*8400*/  FFMA.FTZ R69, R72.reuse, R60, -R69 ;  /* 0x0000003c48457223 */ /* 0x040fe40000010845 */
[----:B------:R-:W-:Y:S02]  /*8410*/  FFMA.FTZ R72, R72, R61, R73 ;  /* 0x0000003d48487223 */ /* 0x000fe40000010049 */
[----:B------:R-:W-:-:S02]  /*8420*/  FMUL.FTZ R61, R2, R154 ;  /* 0x0000009a023d7220 */ /* 0x000fc40000410000 */
[C---:B------:R-:W-:Y:S02]  /*8430*/  FMUL.FTZ R60, R0.reuse, R154 ;  /* 0x0000009a003c7220 */ /* 0x040fe40000410000 */
[-C--:B------:R-:W-:Y:S02]  /*8440*/  FFMA.FTZ R61, -R0, R153.reuse, -R61 ;  /* 0x00000099003d7223 */ /* 0x080fe4000001093d */
[----:B------:R-:W-:Y:S02]  /*8450*/  FFMA.FTZ R60, R2, R153, -R60 ;  /* 0x00000099023c7223 */ /* 0x000fe4000001083c */
[----:B------:R-:W-:Y:S02]  /*8460*/  FADD.FTZ R62, -R138, R61 ;  /* 0x0000003d8a3e7221 */ /* 0x000fe40000010100 */
[----:B------:R-:W-:Y:S02]  /*8470*/  FADD.FTZ R60, R123, R60 ;  /* 0x0000003c7b3c7221 */ /* 0x000fe40000010000 */
[----:B------:R-:W-:-:S02]  /*8480*/  FMUL.FTZ R61, R3, -R62 ;  /* 0x8000003e033d7220 */ /* 0x000fc40000410000 */
[-C--:B------:R-:W-:Y:S02]  /*8490*/  FMUL.FTZ R63, R3, -R60.reuse ;  /* 0x8000003c033f7220 */ /* 0x080fe40000410000 */
[----:B------:R-:W-:Y:S02]  /*84a0*/  FFMA.FTZ R61, R4, R60, -R61 ;  /* 0x0000003c043d7223 */ /* 0x000fe4000001083d */
[----:B------:R-:W-:Y:S02]  /*84b0*/  FMUL.FTZ R60, R0, -R94 ;  /* 0x8000005e003c7220 */ /* 0x000fe40000410000 */
[----:B------:R-:W-:Y:S02]  /*84c0*/  FFMA.FTZ R64, R4, R62, R63 ;  /* 0x0000003e04407223 */ /* 0x000fe4000001003f */
[-C--:B------:R-:W-:Y:S02]  /*84d0*/  FMUL.FTZ R63, R0, R95.reuse ;  /* 0x0000005f003f7220 */ /* 0x080fe40000410000 */
[----:B------:R-:W-:-:S02]  /*84e0*/  FFMA.FTZ R62, R2, -R95, R60 ;  /* 0x8000005f023e7223 */ /* 0x000fc4000001003c */
[----:B------:R-:W-:Y:S02]  /*84f0*/  FFMA.FTZ R63, R2, R94, -R63 ;  /* 0x0000005e023f7223 */ /* 0x000fe4000001083f */
[----:B------:R-:W-:Y:S02]  /*8500*/  FMUL.FTZ R60, R3, -R62 ;  /* 0x8000003e033c7220 */ /* 0x000fe40000410000 */
[----:B------:R-:W-:Y:S02]  /*8510*/  FADD.FTZ R64, -R139, R64 ;  /* 0x000000408b407221 */ /* 0x000fe40000010100 */
[-C--:B------:R-:W-:Y:S02]  /*8520*/  FMUL.FTZ R65, R3, -R63.reuse ;  /* 0x8000003f03417220 */ /* 0x080fe40000410000 */
[----:B------:R-:W-:Y:S02]  /*8530*/  FADD.FTZ R61, R124, R61 ;  /* 0x0000003d7c3d7221 */ /* 0x000fe40000010000 */
[----:B------:R-:W-:-:S02]  /*8540*/  FFMA.FTZ R60, R4, R63, -R60 ;  /* 0x0000003f043c7223 */ /* 0x000fc4000001083c */
[C---:B------:R-:W-:Y:S02]  /*8550*/  FMUL.FTZ R63, R5.reuse, -R64 ;  /* 0x80000040053f7220 */ /* 0x040fe40000410000 */
[----:B------:R-:W-:Y:S02]  /*8560*/  FFMA.FTZ R62, R4, R62, R65 ;  /* 0x0000003e043e7223 */ /* 0x000fe40000010041 */
[CC--:B------:R-:W-:Y:S02]  /*8570*/  FMUL.FTZ R65, R5.reuse, -R61.reuse ;  /* 0x8000003d05417220 */ /* 0x0c0fe40000410000 */
[C---:B------:R-:W-:Y:S02]  /*8580*/  FFMA.FTZ R66, R6.reuse, R61, -R63 ;  /* 0x0000003d06427223 */ /* 0x040fe4000001083f */
[----:B------:R-:W-:Y:S02]  /*8590*/  FFMA.FTZ R65, R6, R64, R65 ;  /* 0x0000004006417223 */ /* 0x000fe40000010041 */
[----:B------:R-:W-:-:S02]  /*85a0*/  FMUL.FTZ R63, R5, -R60 ;  /* 0x8000003c053f7220 */ /* 0x000fc40000410000 */
[----:B------:R-:W-:Y:S02]  /*85b0*/  FADD.FTZ R66, R125, R66 ;  /* 0x000000427d427221 */ /* 0x000fe40000010000 */
[-C--:B------:R-:W-:Y:S02]  /*85c0*/  FMUL.FTZ R61, R5, -R62.reuse ;  /* 0x8000003e053d7220 */ /* 0x080fe40000410000 */
[----:B------:R-:W-:Y:S02]  /*85d0*/  FADD.FTZ R65, -R140, R65 ;  /* 0x000000418c417221 */ /* 0x000fe40000010100 */
[C---:B------:R-:W-:Y:S02]  /*85e0*/  FFMA.FTZ R62, R6.reuse, R62, R63 ;  /* 0x0000003e063e7223 */ /* 0x040fe4000001003f */
[----:B------:R-:W-:Y:S02]  /*85f0*/  FMUL.FTZ R63, R7, -R66 ;  /* 0x80000042073f7220 */ /* 0x000fe40000410000 */
[----:B------:R-:W-:-:S02]  /*8600*/  FFMA.FTZ R60, R6, R60, -R61 ;  /* 0x0000003c063c7223 */ /* 0x000fc4000001083d */
[CC--:B------:R-:W-:Y:S02]  /*8610*/  FMUL.FTZ R61, R7.reuse, -R65.reuse ;  /* 0x80000041073d7220 */ /* 0x0c0fe40000410000 */
[C---:B------:R-:W-:Y:S02]  /*8620*/  FFMA.FTZ R64, R8.reuse, R65, R63 ;  /* 0x0000004108407223 */ /* 0x040fe4000001003f */
[----:B------:R-:W-:Y:S02]  /*8630*/  FFMA.FTZ R67, R8, R66, -R61 ;  /* 0x0000004208437223 */ /* 0x000fe4000001083d */
[----:B------:R-:W-:Y:S02]  /*8640*/  FMUL.FTZ R61, R7, -R62 ;  /* 0x8000003e073d7220 */ /* 0x000fe40000410000 */
[----:B------:R-:W-:Y:S02]  /*8650*/  FADD.FTZ R64, -R141, R64 ;  /* 0x000000408d407221 */ /* 0x000fe40000010100 */
[----:B------:R-:W-:-:S02]  /*8660*/  FMUL.FTZ R63, R7, -R60 ;  /* 0x8000003c073f7220 */ /* 0x000fc40000410000 */
[----:B------:R-:W-:Y:S02]  /*8670*/  FADD.FTZ R67, R126, R67 ;  /* 0x000000437e437221 */ /* 0x000fe40000010000 */
[C---:B------:R-:W-:Y:S02]  /*8680*/  FFMA.FTZ R60, R8.reuse, R60, -R61 ;  /* 0x0000003c083c7223 */ /* 0x040fe4000001083d */
[C---:B------:R-:W-:Y:S02]  /*8690*/  FMUL.FTZ R61, R9.reuse, -R64 ;  /* 0x80000040093d7220 */ /* 0x040fe40000410000 */
[----:B------:R-:W-:Y:S02]  /*86a0*/  FFMA.FTZ R62, R8, R62, R63 ;  /* 0x0000003e083e7223 */ /* 0x000fe4000001003f */
[-C--:B------:R-:W-:Y:S02]  /*86b0*/  FMUL.FTZ R63, R9, -R67.reuse ;  /* 0x80000043093f7220 */ /* 0x080fe40000410000 */
[----:B------:R-:W-:-:S02]  /*86c0*/  FFMA.FTZ R66, R10, R67, -R61 ;  /* 0x000000430a427223 */ /* 0x000fc4000001083d */
[----:B------:R-:W-:Y:S02]  /*86d0*/  FFMA.FTZ R65, R10, R64, R63 ;  /* 0x000000400a417223 */ /* 0x000fe4000001003f */
[----:B------:R-:W-:Y:S02]  /*86e0*/  FMUL.FTZ R63, R9, -R60 ;  /* 0x8000003c093f7220 */ /* 0x000fe40000410000 */
[----:B------:R-:W-:Y:S02]  /*86f0*/  FADD.FTZ R66, R127, R66 ;  /* 0x000000427f427221 */ /* 0x000fe40000010000 */
[-C--:B------:R-:W-:Y:S02]  /*8700*/  FMUL.FTZ R61, R9, -R62.reuse ;  /* 0x8000003e093d7220 */ /* 0x080fe40000410000 */
[----:B------:R-:W-:Y:S02]  /*8710*/  FADD.FTZ R65, -R142, R65 ;  /* 0x000000418e417221 */ /* 0x000fe40000010100 */
[----:B------:R-:W-:-:S02]  /*8720*/  FFMA.FTZ R62, R10, R62, R63 ;  /* 0x0000003e0a3e7223 */ /* 0x000fc4000001003f */
[C---:B------:R-:W-:Y:S02]  /*8730*/  FMUL.FTZ R63, R11.reuse, -R66 ;  /* 0x800000420b3f7220 */ /* 0x040fe40000410000 */
[----:B------:R-:W-:Y:S02]  /*8740*/  FFMA.FTZ R60, R10, R60, -R61 ;  /* 0x0000003c0a3c7223 */ /* 0x000fe4000001083d */
[CC--:B------:R-:W-:Y:S02]  /*8750*/  FMUL.FTZ R61, R11.reuse, -R65.reuse ;  /* 0x800000410b3d7220 */ /* 0x0c0fe40000410000 */
[C---:B------:R-:W-:Y:S02]  /*8760*/  FFMA.FTZ R64, R12.reuse, R65, R63 ;  /* 0x000000410c407223 */ /* 0x040fe4000001003f */
        /* <DEDUP_REMOVED lines=8> */
[CC--:B------:R-:W-:Y:S02]  /*87f0*/  FMUL.FTZ R63, R13.reuse, -R67.reuse ;  /* 0x800000430d3f7220 */ /* 0x0c0fe40000410000 */
[C---:B------:R-:W-:Y:S02]  /*8800*/  FFMA.FTZ R66, R14.reuse, R67, -R61 ;  /* 0x000000430e427223 */ /* 0x040fe4000001083d */
[----:B------:R-:W-:Y:S02]  /*8810*/  FFMA.FTZ R65, R14, R64, R63 ;  /* 0x000000400e417223 */ /* 0x000fe4000001003f */
[----:B------:R-:W-:Y:S02]  /*8820*/  FMUL.FTZ R63, R13, -R60 ;  /* 0x8000003c0d3f7220 */ /* 0x000fe40000410000 */
[----:B------:R-:W-:Y:S02]  /*8830*/  FADD.FTZ R66, R129, R66 ;  /* 0x0000004281427221 */ /* 0x000fe40000010000 */
[----:B------:R-:W-:-:S02]  /*8840*/  FMUL.FTZ R61, R13, -R62 ;  /* 0x8000003e0d3d7220 */ /* 0x000fc40000410000 */
[----:B------:R-:W-:Y:S02]  /*8850*/  FADD.FTZ R65, -R144, R65 ;  /* 0x0000004190417221 */ /* 0x000fe40000010100 */
[C---:B------:R-:W-:Y:S02]  /*8860*/  FFMA.FTZ R62, R14.reuse, R62, R63 ;  /* 0x0000003e0e3e7223 */ /* 0x040fe4000001003f */
[C---:B------:R-:W-:Y:S02]  /*8870*/  FMUL.FTZ R63, R15.reuse, -R66 ;  /* 0x800000420f3f7220 */ /* 0x040fe40000410000 */
[----:B------:R-:W-:Y:S02]  /*8880*/  FFMA.FTZ R60, R14, R60, -R61 ;  /* 0x0000003c0e3c7223 */ /* 0x000fe4000001083d */
[-C--:B------:R-:W-:Y:S02]  /*8890*/  FMUL.FTZ R61, R15, -R65.reuse ;  /* 0x800000410f3d7220 */ /* 0x080fe40000410000 */
[----:B------:R-:W-:-:S02]  /*88a0*/  FFMA.FTZ R64, R16, R65, R63 ;  /* 0x0000004110407223 */ /* 0x000fc4000001003f */
        /* <DEDUP_REMOVED lines=60> */
[C---:B------:R-:W-:Y:S02]  /*8c70*/  FFMA.FTZ R67, R28.reuse, R66, -R61 ;  /* 0x000000421c437223 */ /* 0x040fe4000001083d */
[----:B------:R-:W-:Y:S02]  /*8c80*/  FMUL.FTZ R61, R27, -R62 ;  /* 0x8000003e1b3d7220 */ /* 0x000fe40000410000 */
[----:B------:R-:W-:Y:S02]  /*8c90*/  FADD.FTZ R64, -R151, R64 ;  /* 0x0000004097407221 */ /* 0x000fe40000010100 */
[----:B------:R-:W-:Y:S02]  /*8ca0*/  FADD.FTZ R209, R75, R72 ;  /* 0x000000484bd17221 */ /* 0x000fe40000010000 */
[-C--:B------:R-:W-:Y:S02]  /*8cb0*/  FMUL.FTZ R63, R27, -R60.reuse ;  /* 0x8000003c1b3f7220 */ /* 0x080fe40000410000 */
[----:B------:R-:W-:-:S02]  /*8cc0*/  FFMA.FTZ R60, R28, R60, -R61 ;  /* 0x0000003c1c3c7223 */ /* 0x000fc4000001083d */
[----:B------:R-:W-:Y:S02]  /*8cd0*/  FADD.FTZ R210, R74, R69 ;  /* 0x000000454ad27221 */ /* 0x000fe40000010000 */
[----:B------:R-:W-:Y:S02]  /*8ce0*/  FADD.FTZ R67, R136, R67 ;  /* 0x0000004388437221 */ /* 0x000fe40000010000 */
[C---:B------:R-:W-:Y:S02]  /*8cf0*/  FMUL.FTZ R61, R29.reuse, -R64 ;  /* 0x800000401d3d7220 */ /* 0x040fe40000410000 */
[C---:B------:R-:W-:Y:S02]  /*8d00*/  FMUL.FTZ R69, R29.reuse, R209 ;  /* 0x000000d11d457220 */ /* 0x040fe40000410000 */
[----:B------:R-:W-:Y:S02]  /*8d10*/  FFMA.FTZ R63, R28, R62, R63 ;  /* 0x0000003e1c3f7223 */ /* 0x000fe4000001003f */
[----:B------:R-:W-:-:S02]  /*8d20*/  FMUL.FTZ R65, R29, -R67 ;  /* 0x800000431d417220 */ /* 0x000fc40000410000 */
[C---:B------:R-:W-:Y:S02]  /*8d30*/  FFMA.FTZ R66, R30.reuse, R67, -R61 ;  /* 0x000000431e427223 */ /* 0x040fe4000001083d */
[C---:B------:R-:W-:Y:S02]  /*8d40*/  FFMA.FTZ R68, R30.reuse, R210, -R69 ;  /* 0x000000d21e447223 */ /* 0x040fe40000010845 */
[----:B------:R-:W-:Y:S02]  /*8d50*/  FMUL.FTZ R61, R29, -R63 ;  /* 0x8000003f1d3d7220 */ /* 0x000fe40000410000 */
[----:B------:R-:W-:Y:S02]  /*8d60*/  FFMA.FTZ R67, R30, R64, R65 ;  /* 0x000000401e437223 */ /* 0x000fe40000010041 */
[----:B------:R-:W-:Y:S02]  /*8d70*/  FADD.FTZ R211, R77, R68 ;  /* 0x000000444dd37221 */ /* 0x000fe40000010000 */
[----:B------:R-:W-:-:S02]  /*8d80*/  FMUL.FTZ R65, R29, -R60 ;  /* 0x8000003c1d417220 */ /* 0x000fc40000410000 */
[C---:B------:R-:W-:Y:S01]  /*8d90*/  FFMA.FTZ R64, R30.reuse, R60, -R61 ;  /* 0x0000003c1e407223 */ /* 0x040fe2000001083d */
[----:B------:R-:W-:Y:S01]  /*8da0*/  HFMA2.MMA R61, -RZ, RZ, 0, 0 ;  /* 0x00000000ff3d7435 */ /* 0x000fe200000001ff */
[----:B------:R-:W-:Y:S01]  /*8db0*/  FMUL.FTZ R68, R29, R210 ;  /* 0x000000d21d447220 */ /* 0x000fe20000410000 */
[----:B------:R-:W-:Y:S01]  /*8dc0*/  MOV R60, 0x3f800000 ;  /* 0x3f800000003c7802 */ /* 0x000fe20000000f00 */
[C---:B------:R-:W-:Y:S02]  /*8dd0*/  FFMA.FTZ R65, R30.reuse, R63, R65 ;  /* 0x0000003f1e417223 */ /* 0x040fe40000010041 */
[----:B------:R-:W-:Y:S01]  /*8de0*/  FFMA.FTZ R69, R30, R209, R68 ;  /* 0x000000d11e457223 */ /* 0x000fe20000010044 */
[----:B------:R-:W-:Y:S01]  /*8df0*/  CS2R R62, SRZ ;  /* 0x00000000003e7805 */ /* 0x000fe2000001ff00 */
[----:B------:R-:W-:Y:S02]  /*8e00*/  FADD.FTZ R67, -R152, R67 ;  /* 0x0000004398437221 */ /* 0x000fe40000010100 */
[----:B------:R-:W-:-:S02]  /*8e10*/  FADD.FTZ R66, R137, R66 ;  /* 0x0000004289427221 */ /* 0x000fc40000010000 */
[----:B------:R-:W-:Y:S01]  /*8e20*/  FADD.FTZ R212, R76, R69 ;  /* 0x000000454cd47221 */ /* 0x000fe20000010000 */
[----:B------:R-:W0:Y:S01]  /*8e30*/  @!P0 LDS.128 R60, [UR34+0xac80] ;  /* 0x00ac8022ff3c8984 */ /* 0x000e220008000c00 */
[----:B------:R-:W-:Y:S01]  /*8e40*/  FMUL.FTZ R69, R27, R211 ;  /* 0x000000d31b457220 */ /* 0x000fe20000410000 */
[----:B------:R-:W-:Y:S02]  /*8e50*/  ISETP.GT.U32.AND P0, PT, R122, 0x1f, PT ;  /* 0x0000001f7a00780c */ /* 0x000fe40003f04070 */
[----:B------:R1:W-:Y:S01]  /*8e60*/  STS.128 [R233.X16+0x8e80], R64 ;  /* 0x008e8040e9007388 */ /* 0x0003e2000000cc00 */
[----:B------:R-:W-:-:S04]  /*8e70*/  FFMA.FTZ R69, R28, R212, R69 ;  /* 0x000000d41c457223 */ /* 0x000fc80000010045 */
[----:B------:R-:W-:Y:S02]  /*8e80*/  FADD.FTZ R213, R78, R69 ;  /* 0x000000454ed57221 */ /* 0x000fe40000010000 */
[----:B-1----:R-:W-:Y:S02]  /*8e90*/  FMUL.FTZ R64, R27, R212 ;  /* 0x000000d41b407220 */ /* 0x002fe40000410000 */
[----:B------:R-:W-:Y:S02]  /*8ea0*/  FMUL.FTZ R65, R25, R213 ;  /* 0x000000d519417220 */ /* 0x000fe40000410000 */
[----:B------:R-:W-:-:S04]  /*8eb0*/  FFMA.FTZ R64, R28, R211, -R64 ;  /* 0x000000d31c407223 */ /* 0x000fc80000010840 */
[----:B------:R-:W-:-:S04]  /*8ec0*/  FADD.FTZ R214, R79, R64 ;  /* 0x000000404fd67221 */ /* 0x000fc80000010000 */
        /* <DEDUP_REMOVED lines=84> */
[CC--:B------:R-:W-:Y:S02]  /*9410*/  FFMA.FTZ R72, R64.reuse, R68.reuse, -R73 ;  /* 0x0000004440487223 */ /* 0x0c0fe40000010849 */
[C---:B------:R-:W-:Y:S02]  /*9420*/  FMUL.FTZ R68, R65.reuse, R68 ;  /* 0x0000004441447220 */ /* 0x040fe40000410000 */
[C---:B------:R-:W-:Y:S02]  /*9430*/  FMUL.FTZ R73, R65.reuse, R71 ;  /* 0x0000004741497220 */ /* 0x040fe40000410000 */
[-C--:B------:R-:W-:Y:S02]  /*9440*/  FMUL.FTZ R65, R65, R70.reuse ;  /* 0x0000004641417220 */ /* 0x080fe40000410000 */
[C---:B------:R-:W-:Y:S02]  /*9450*/  FFMA.FTZ R69, R64.reuse, R69, R68 ;  /* 0x0000004540457223 */ /* 0x040fe40000010044 */
[----:B------:R-:W-:-:S02]  /*9460*/  FFMA.FTZ R73, R64, R70, -R73 ;  /* 0x0000004640497223 */ /* 0x000fc40000010849 */
[----:B------:R-:W-:Y:S02]  /*9470*/  FFMA.FTZ R64, R64, R71, R65 ;  /* 0x0000004740407223 */ /* 0x000fe40000010041 */
[----:B------:R-:W-:Y:S02]  /*9480*/  FADD.FTZ R70, R66, R73 ;  /* 0x0000004942467221 */ /* 0x000fe40000010000 */
[----:B------:R-:W-:Y:S02]  /*9490*/  FADD.FTZ R71, R67, R64 ;  /* 0x0000004043477221 */ /* 0x000fe40000010000 */
        /* <DEDUP_REMOVED lines=12> */
[C---:B0-----:R-:W-:Y:S02]  /*9560*/  FMUL.FTZ R71, R65.reuse, R69 ;  /* 0x0000004541477220 */ /* 0x041fe40000410000 */
[----:B------:R-:W-:-:S02]  /*9570*/  FMUL.FTZ R73, R65, R72 ;  /* 0x0000004841497220 */ /* 0x000fc40000410000 */
[CC--:B------:R-:W-:Y:S02]  /*9580*/  FFMA.FTZ R71, R64.reuse, R68.reuse, -R71 ;  /* 0x0000004440477223 */ /* 0x0c0fe40000010847 */
[C---:B------:R-:W-:Y:S02]  /*9590*/  FMUL.FTZ R68, R65.reuse, R68 ;  /* 0x0000004441447220 */ /* 0x040fe40000410000 */
[-C--:B------:R-:W-:Y:S02]  /*95a0*/  FMUL.FTZ R65, R65, R70.reuse ;  /* 0x0000004641417220 */ /* 0x080fe40000410000 */
[C---:B------:R-:W-:Y:S02]  /*95b0*/  FFMA.FTZ R73, R64.reuse, R70, -R73 ;  /* 0x0000004640497223 */ /* 0x040fe40000010849 */
[C---:B------:R-:W-:Y:S02]  /*95c0*/  FFMA.FTZ R70, R64.reuse, R72, R65 ;  /* 0x0000004840467223 */ /* 0x040fe40000010041 */
[----:B------:R-:W-:-:S02]  /*95d0*/  FFMA.FTZ R69, R64, R69, R68 ;  /* 0x0000004540457223 */ /* 0x000fc40000010044 */
[----:B------:R-:W-:Y:S02]  /*95e0*/  FADD.FTZ R70, R67, R70 ;  /* 0x0000004643467221 */ /* 0x000fe40000010000 */
[----:B------:R-:W-:Y:S01]  /*95f0*/  FADD.FTZ R68, R66, R73 ;  /* 0x0000004942447221 */ /* 0x000fe20000010000 */
[----:B------:R-:W-:Y:S02]  /*9600*/  MOV R74, R69 ;  /* 0x00000045004a7202 */ /* 0x000fe40000000f00 */
[----:B------:R-:W-:Y:S01]  /*9610*/  MOV R72, R70 ;  /* 0x0000004600487202 */ /* 0x000fe20000000f00 */
[----:B------:R-:W-:Y:S05]  /*9620*/  BRA.DIV ~URZ, `(.L_x_1057) ;  /* 0x000071d27f007947 */ /* 0x000fea000b800000 */
[----:B------:R0:W1:Y:S02]  /*9630*/  SHFL.DOWN PT, R67, R71, 0x1, 0x1f ;  /* 0x08201f0047437f89 */ /* 0x00006400000e0000 */
.L_x_1159:
[----:B------:R-:W-:Y:S05]  /*9640*/  BRA.DIV ~URZ, `(.L_x_1058) ;  /* 0x000072327f007947 */ /* 0x000fea000b800000 */
[----:B------:R-:W2:Y:S04]  /*9650*/  SHFL.DOWN PT, R69, R69, 0x1, 0x1f ;  /* 0x08201f0045457f89 */ /* 0x000ea800000e0000 */
[----:B------:R3:W4:Y:S04]  /*9660*/  SHFL.DOWN PT, R73, R68, 0x1, 0x1f ;  /* 0x08201f0044497f89 */ /* 0x00072800000e0000 */
[----:B------:R3:W0:Y:S02]  /*9670*/  SHFL.DOWN PT, R66, R70, 0x1, 0x1f ;  /* 0x08201f0046427f89 */ /* 0x00062400000e0000 */
.L_x_1160:
[----:B------:R-:W-:Y:S01]  /*9680*/  BSSY B1, `(.L_x_1059) ;  /* 0x000000d000017945 */ /* 0x000fe20003800000 */
[----:B------:R-:W-:Y:S05]  /*9690*/  @!P0 BRA `(.L_x_1060) ;  /* 0x000000b000008947 */ /* 0x000fea0003800000 */
[----:B0-----:R-:W-:-:S04]  /*96a0*/  FMUL.FTZ R64, R74, R66 ;  /* 0x000000424a407220 */ /* 0x001fc80000410000 */
[C---:B----4-:R-:W-:Y:S02]  /*96b0*/  FFMA.FTZ R65, R71.reuse, R73, -R64 ;  /* 0x0000004947417223 */ /* 0x050fe40000010840 */
[C---:B--2---:R-:W-:Y:S02]  /*96c0*/  FMUL.FTZ R64, R74.reuse, R69 ;  /* 0x000000454a407220 */ /* 0x044fe40000410000 */
[C---:B------:R-:W-:Y:S02]  /*96d0*/  FMUL.FTZ R73, R74.reuse, R73 ;  /* 0x000000494a497220 */ /* 0x040fe40000410000 */
[-C--:B-1----:R-:W-:Y:S02]  /*96e0*/  FMUL.FTZ R74, R74, R67.reuse ;  /* 0x000000434a4a7220 */ /* 0x082fe40000410000 */
[C---:B------:R-:W-:Y:S02]  /*96f0*/  FFMA.FTZ R64, R71.reuse, R67, -R64 ;  /* 0x0000004347407223 */ /* 0x040fe40000010840 */
[----:B------:R-:W-:-:S02]  /*9700*/  FFMA.FTZ R73, R71, R66, R73 ;  /* 0x0000004247497223 */ /* 0x000fc40000010049 */
[----:B------:R-:W-:Y:S01]  /*9710*/  FFMA.FTZ R74, R71, R69, R74 ;  /* 0x00000045474a7223 */ /* 0x000fe2000001004a */
[----:B------:R-:W-:Y:S01]  /*9720*/  MOV R71, R64 ;  /* 0x0000004000477202 */ /* 0x000fe20000000f00 */
[----:B---3--:R-:W-:Y:S02]  /*9730*/  FADD.FTZ R68, R68, R65 ;  /* 0x0000004144447221 */ /* 0x008fe40000010000 */
[----:B------:R-:W-:Y:S02]  /*9740*/  FADD.FTZ R72, R72, R73 ;  /* 0x0000004948487221 */ /* 0x000fe40000010000 */
.L_x_1060:
[----:B------:R-:W-:Y:S05]  /*9750*/  BSYNC B1 ;  /* 0x0000000000017941 */ /* 0x000fea0003800000 */
.L_x_1059:
[----:B------:R-:W-:Y:S01]  /*9760*/  ISETP.GT.U32.AND P0, PT, R236, 0x1d, PT ;  /* 0x0000001dec00780c */ /* 0x000fe20003f04070 */
[----:B------:R-:W-:Y:S05]  /*9770*/  BRA.DIV ~URZ, `(.L_x_1061) ;  /* 0x000072527f007947 */ /* 0x000fea000b800000 */
[----:B-1----:R1:W3:Y:S04]  /*9780*/  SHFL.DOWN PT, R67, R71, 0x2, 0x1f ;  /* 0x08401f0047437f89 */ /* 0x0022e800000e0000 */
[----:B--2---:R1:W2:Y:S04]  /*9790*/  SHFL.DOWN PT, R69, R74, 0x2, 0x1f ;  /* 0x08401f004a457f89 */ /* 0x0042a800000e0000 */
[----:B---3--:R1:W3:Y:S04]  /*97a0*/  SHFL.DOWN PT, R70, R68, 0x2, 0x1f ;  /* 0x08401f0044467f89 */ /* 0x0082e800000e0000 */
[----:B0-----:R1:W0:Y:S02]  /*97b0*/  SHFL.DOWN PT, R66, R72, 0x2, 0x1f ;  /* 0x08401f0048427f89 */ /* 0x00122400000e0000 */
.L_x_1161:
[----:B------:R-:W-:Y:S01]  /*97c0*/  BSSY B1, `(.L_x_1062) ;  /* 0x000000d000017945 */ /* 0x000fe20003800000 */
[----:B------:R-:W-:Y:S05]  /*97d0*/  @P0 BRA `(.L_x_1063) ;  /* 0x000000b000000947 */ /* 0x000fea0003800000 */
[C---:B--2---:R-:W-:Y:S02]  /*97e0*/  FMUL.FTZ R64, R74.reuse, R69 ;  /* 0x000000454a407220 */ /* 0x044fe40000410000 */
[----:B0-----:R-:W-:-:S02]  /*97f0*/  FMUL.FTZ R65, R74, R66 ;  /* 0x000000424a417220 */ /* 0x001fc40000410000 */
[CC--:B---34-:R-:W-:Y:S02]  /*9800*/  FMUL.FTZ R73, R74.reuse, R70.reuse ;  /* 0x000000464a497220 */ /* 0x0d8fe40000410000 */
[-C--:B-1----:R-:W-:Y:S02]  /*9810*/  FMUL.FTZ R74, R74, R67.reuse ;  /* 0x000000434a4a7220 */ /* 0x082fe40000410000 */
[C---:B------:R-:W-:Y:S02]  /*9820*/  FFMA.FTZ R64, R71.reuse, R67, -R64 ;  /* 0x0000004347407223 */ /* 0x040fe40000010840 */
[C---:B------:R-:W-:Y:S02]  /*9830*/  FFMA.FTZ R65, R71.reuse, R70, -R65 ;  /* 0x0000004647417223 */ /* 0x040fe40000010841 */
[C---:B------:R-:W-:Y:S02]  /*9840*/  FFMA.FTZ R73, R71.reuse, R66, R73 ;  /* 0x0000004247497223 */ /* 0x040fe40000010049 */
[----:B------:R-:W-:Y:S01]  /*9850*/  FFMA.FTZ R74, R71, R69, R74 ;  /* 0x00000045474a7223 */ /* 0x000fe2000001004a */
[----:B------:R-:W-:Y:S01]  /*9860*/  MOV R71, R64 ;  /* 0x0000004000477202 */ /* 0x000fe20000000f00 */
[----:B------:R-:W-:-:S02]  /*9870*/  FADD.FTZ R68, R68, R65 ;  /* 0x0000004144447221 */ /* 0x000fc40000010000 */
[----:B------:R-:W-:Y:S02]  /*9880*/  FADD.FTZ R72, R72, R73 ;  /* 0x0000004948487221 */ /* 0x000fe40000010000 */
.L_x_1063:
[----:B------:R-:W-:Y:S05]  /*9890*/  BSYNC B1 ;  /* 0x0000000000017941 */ /* 0x000fea0003800000 */
.L_x_1062:
[----:B------:R-:W-:Y:S01]  /*98a0*/  ISETP.GT.U32.AND P0, PT, R236, 0x1b, PT ;  /* 0x0000001bec00780c */ /* 0x000fe20003f04070 */
[----:B------:R-:W-:Y:S10]  /*98b0*/  BRA.DIV ~URZ, `(.L_x_1064) ;  /* 0x000072d27f007947 */ /* 0x000ff4000b800000 */
[----:B------:R1:W4:Y:S02]  /*98c0*/  SHFL.DOWN PT, R67, R71, 0x4, 0x1f ;  /* 0x08801f0047437f89 */ /* 0x00032400000e0000 */
.L_x_1162:
[----:B------:R-:W-:Y:S05]  /*98d0*/  BRA.DIV ~URZ, `(.L_x_1065) ;  /* 0x000073327f007947 */ /* 0x000fea000b800000 */
[----:B--2---:R2:W1:Y:S04]  /*98e0*/  SHFL.DOWN PT, R69, R74, 0x4, 0x1f ;  /* 0x08801f004a457f89 */ /* 0x00446800000e0000 */
[----:B---3--:R2:W3:Y:S04]  /*98f0*/  SHFL.DOWN PT, R70, R68, 0x4, 0x1f ;  /* 0x08801f0044467f89 */ /* 0x0084e800000e0000 */
[----:B0-----:R2:W0:Y:S02]  /*9900*/  SHFL.DOWN PT, R66, R72, 0x4, 0x1f ;  /* 0x08801f0048427f89 */ /* 0x00142400000e0000 */
.L_x_1163:
[----:B------:R-:W-:Y:S01]  /*9910*/  BSSY B1, `(.L_x_1066) ;  /* 0x000000d000017945 */ /* 0x000fe20003800000 */
[----:B------:R-:W-:Y:S05]  /*9920*/  @P0 BRA `(.L_x_1067) ;  /* 0x000000b000000947 */ /* 0x000fea0003800000 */
[C---:B-1----:R-:W-:Y:S02]  /*9930*/  FMUL.FTZ R64, R74.reuse, R69 ;  /* 0x000000454a407220 */ /* 0x042fe40000410000 */
[----:B0-----:R-:W-:-:S02]  /*9940*/  FMUL.FTZ R65, R74, R66 ;  /* 0x000000424a417220 */ /* 0x001fc40000410000 */
[CC--:B---34-:R-:W-:Y:S02]  /*9950*/  FMUL.FTZ R73, R74.reuse, R70.reuse ;  /* 0x000000464a497220 */ /* 0x0d8fe40000410000 */
[-C--:B--2---:R-:W-:Y:S02]  /*9960*/  FMUL.FTZ R74, R74, R67.reuse ;  /* 0x000000434a4a7220 */ /* 0x084fe40000410000 */
[C---:B------:R-:W-:Y:S02]  /*9970*/  FFMA.FTZ R64, R71.reuse, R67, -R64 ;  /* 0x0000004347407223 */ /* 0x040fe40000010840 */
[C---:B------:R-:W-:Y:S02]  /*9980*/  FFMA.FTZ R65, R71.reuse, R70, -R65 ;  /* 0x0000004647417223 */ /* 0x040fe40000010841 */
[C---:B------:R-:W-:Y:S02]  /*9990*/  FFMA.FTZ R73, R71.reuse, R66, R73 ;  /* 0x0000004247497223 */ /* 0x040fe40000010049 */
[----:B------:R-:W-:Y:S01]  /*99a0*/  FFMA.FTZ R74, R71, R69, R74 ;  /* 0x00000045474a7223 */ /* 0x000fe2000001004a */
[----:B------:R-:W-:Y:S01]  /*99b0*/  MOV R71, R64 ;  /* 0x0000004000477202 */ /* 0x000fe20000000f00 */
[----:B------:R-:W-:-:S02]  /*99c0*/  FADD.FTZ R68, R68, R65 ;  /* 0x0000004144447221 */ /* 0x000fc40000010000 */
[----:B------:R-:W-:Y:S02]  /*99d0*/  FADD.FTZ R72, R72, R73 ;  /* 0x0000004948487221 */ /* 0x000fe40000010000 */
.L_x_1067:
[----:B------:R-:W-:Y:S05]  /*99e0*/  BSYNC B1 ;  /* 0x0000000000017941 */ /* 0x000fea0003800000 */
.L_x_1066:
[----:B------:R-:W-:Y:S01]  /*99f0*/  ISETP.GT.U32.AND P0, PT, R236, 0x17, PT ;  /* 0x00000017ec00780c */ /* 0x000fe20003f04070 */
[----:B------:R-:W-:Y:S05]  /*9a00*/  BRA.DIV ~URZ, `(.L_x_1068) ;  /* 0x000073527f007947 */ /* 0x000fea000b800000 */
[----:B----4-:R4:W2:Y:S04]  /*9a10*/  SHFL.DOWN PT, R67, R71, 0x8, 0x1f ;  /* 0x09001f0047437f89 */ /* 0x0108a800000e0000 */
[----:B-1----:R4:W1:Y:S04]  /*9a20*/  SHFL.DOWN PT, R69, R74, 0x8, 0x1f ;  /* 0x09001f004a457f89 */ /* 0x00286800000e0000 */
[----:B---3--:R4:W3:Y:S04]  /*9a30*/  SHFL.DOWN PT, R70, R68, 0x8, 0x1f ;  /* 0x09001f0044467f89 */ /* 0x0088e800000e0000 */
[----:B0-----:R4:W0:Y:S02]  /*9a40*/  SHFL.DOWN PT, R66, R72, 0x8, 0x1f ;  /* 0x09001f0048427f89 */ /* 0x00182400000e0000 */
.L_x_1164:
[----:B------:R-:W-:Y:S01]  /*9a50*/  BSSY B1, `(.L_x_1069) ;  /* 0x000000d000017945 */ /* 0x000fe20003800000 */
[----:B------:R-:W-:Y:S05]  /*9a60*/  @P0 BRA `(.L_x_1070) ;  /* 0x000000b000000947 */ /* 0x000fea0003800000 */
[C---:B-1----:R-:W-:Y:S02]  /*9a70*/  FMUL.FTZ R64, R74.reuse, R69 ;  /* 0x000000454a407220 */ /* 0x042fe40000410000 */
[----:B0-----:R-:W-:-:S02]  /*9a80*/  FMUL.FTZ R65, R74, R66 ;  /* 0x000000424a417220 */ /* 0x001fc40000410000 */
[CC--:B---3--:R-:W-:Y:S02]  /*9a90*/  FMUL.FTZ R73, R74.reuse, R70.reuse ;  /* 0x000000464a497220 */ /* 0x0c8fe40000410000 */
[-C--:B--2-4-:R-:W-:Y:S02]  /*9aa0*/  FMUL.FTZ R74, R74, R67.reuse ;  /* 0x000000434a4a7220 */ /* 0x094fe40000410000 */
[C---:B------:R-:W-:Y:S02]  /*9ab0*/  FFMA.FTZ R64, R71.reuse, R67, -R64 ;  /* 0x0000004347407223 */ /* 0x040fe40000010840 */
[C---:B------:R-:W-:Y:S02]  /*9ac0*/  FFMA.FTZ R65, R71.reuse, R70, -R65 ;  /* 0x0000004647417223 */ /* 0x040fe40000010841 */
[C---:B------:R-:W-:Y:S02]  /*9ad0*/  FFMA.FTZ R73, R71.reuse, R66, R73 ;  /* 0x0000004247497223 */ /* 0x040fe40000010049 */
[----:B------:R-:W-:Y:S01]  /*9ae0*/  FFMA.FTZ R74, R71, R69, R74 ;  /* 0x00000045474a7223 */ /* 0x000fe2000001004a */
[----:B------:R-:W-:Y:S01]  /*9af0*/  MOV R71, R64 ;  /* 0x0000004000477202 */ /* 0x000fe20000000f00 */
[----:B------:R-:W-:-:S02]  /*9b00*/  FADD.FTZ R68, R68, R65 ;  /* 0x0000004144447221 */ /* 0x000fc40000010000 */
[----:B------:R-:W-:Y:S02]  /*9b10*/  FADD.FTZ R72, R72, R73 ;  /* 0x0000004948487221 */ /* 0x000fe40000010000 */
.L_x_1070:
[----:B------:R-:W-:Y:S05]  /*9b20*/  BSYNC B1 ;  /* 0x0000000000017941 */ /* 0x000fea0003800000 */
.L_x_1069:
[----:B------:R-:W-:Y:S01]  /*9b30*/  ISETP.GT.U32.AND P0, PT, R236, 0xf, PT ;  /* 0x0000000fec00780c */ /* 0x000fe20003f04070 */
[----:B------:R-:W-:Y:S10]  /*9b40*/  BRA.DIV ~URZ, `(.L_x_1071) ;  /* 0x000073d27f007947 */ /* 0x000ff4000b800000 */
[----:B--2---:R2:W4:Y:S02]  /*9b50*/  SHFL.DOWN PT, R67, R71, 0x10, 0x1f ;  /* 0x0a001f0047437f89 */ /* 0x00452400000e0000 */
.L_x_1165:
[----:B------:R-:W-:Y:S05]  /*9b60*/  BRA.DIV ~URZ, `(.L_x_1072) ;  /* 0x000074327f007947 */ /* 0x000fea000b800000 */
[----:B-1----:R1:W2:Y:S04]  /*9b70*/  SHFL.DOWN PT, R69, R74, 0x10, 0x1f ;  /* 0x0a001f004a457f89 */ /* 0x0022a800000e0000 */
[----:B---3--:R1:W3:Y:S04]  /*9b80*/  SHFL.DOWN PT, R70, R68, 0x10, 0x1f ;  /* 0x0a001f0044467f89 */ /* 0x0082e800000e0000 */
[----:B0-----:R1:W0:Y:S02]  /*9b90*/  SHFL.DOWN PT, R66, R72, 0x10, 0x1f ;  /* 0x0a001f0048427f89 */ /* 0x00122400000e0000 */
.L_x_1166:
[----:B------:R-:W-:Y:S01]  /*9ba0*/  BSSY B1, `(.L_x_1073) ;  /* 0x000000d000017945 */ /* 0x000fe20003800000 */
[----:B------:R-:W-:Y:S05]  /*9bb0*/  @P0 BRA `(.L_x_1074) ;  /* 0x000000b000000947 */ /* 0x000fea0003800000 */
[C---:B--2---:R-:W-:Y:S02]  /*9bc0*/  FMUL.FTZ R64, R74.reuse, R69 ;  /* 0x000000454a407220 */ /* 0x044fe40000410000 */
[----:B0-----:R-:W-:-:S02]  /*9bd0*/  FMUL.FTZ R65, R74, R66 ;  /* 0x000000424a417220 */ /* 0x001fc40000410000 */
[CC--:B---3--:R-:W-:Y:S02]  /*9be0*/  FMUL.FTZ R73, R74.reuse, R70.reuse ;  /* 0x000000464a497220 */ /* 0x0c8fe40000410000 */
[-C--:B-1--4-:R-:W-:Y:S02]  /*9bf0*/  FMUL.FTZ R74, R74, R67.reuse ;  /* 0x000000434a4a7220 */ /* 0x092fe40000410000 */
[C---:B------:R-:W-:Y:S02]  /*9c00*/  FFMA.FTZ R64, R71.reuse, R67, -R64 ;  /* 0x0000004347407223 */ /* 0x040fe40000010840 */
[C---:B------:R-:W-:Y:S02]  /*9c10*/  FFMA.FTZ R65, R71.reuse, R70, -R65 ;  /* 0x0000004647417223 */ /* 0x040fe40000010841 */
[C---:B------:R-:W-:Y:S02]  /*9c20*/  FFMA.FTZ R73, R71.reuse, R66, R73 ;  /* 0x0000004247497223 */ /* 0x040fe40000010049 */
[----:B------:R-:W-:Y:S01]  /*9c30*/  FFMA.FTZ R74, R71, R69, R74 ;  /* 0x00000045474a7223 */ /* 0x000fe2000001004a */
[----:B------:R-:W-:Y:S01]  /*9c40*/  MOV R71, R64 ;  /* 0x0000004000477202 */ /* 0x000fe20000000f00 */
[----:B------:R-:W-:-:S02]  /*9c50*/  FADD.FTZ R68, R68, R65 ;  /* 0x0000004144447221 */ /* 0x000fc40000010000 */
[----:B------:R-:W-:Y:S02]  /*9c60*/  FADD.FTZ R72, R72, R73 ;  /* 0x0000004948487221 */ /* 0x000fe40000010000 */
.L_x_1074:
[----:B------:R-:W-:Y:S05]  /*9c70*/  BSYNC B1 ;  /* 0x0000000000017941 */ /* 0x000fea0003800000 */
.L_x_1073:
        /* <DEDUP_REMOVED lines=20> */
.L_x_1167:
        /* <DEDUP_REMOVED lines=19> */
[----:B---3--:R-:W-:-:S02]  /*9ef0*/  FADD.FTZ R66, R69, R68 ;  /* 0x0000004445427221 */ /* 0x008fc40000010000 */
[----:B------:R-:W-:Y:S02]  /*9f00*/  FADD.FTZ R67, R67, R72 ;  /* 0x0000004843437221 */ /* 0x000fe40000010000 */
.L_x_1077:
[----:B------:R-:W-:Y:S05]  /*9f10*/  BSYNC B1 ;  /* 0x0000000000017941 */ /* 0x000fea0003800000 */
.L_x_1076:
[----:B------:R-:W0:Y:S04]  /*9f20*/  LDS.128 R72, [R234+0x8eb0] ;  /* 0x008eb000ea487984 */ /* 0x000e280000000c00 */
[----:B------:R-:W-:Y:S01]  /*9f30*/  STS.128 [R234+0x8eb0], R64 ;  /* 0x008eb040ea007388 */ /* 0x000fe20000000c00 */
[C---:B0-----:R-:W-:Y:S02]  /*9f40*/  FMUL.FTZ R70, R73.reuse, R67 ;  /* 0x0000004349467220 */ /* 0x041fe40000410000 */
[C---:B------:R-:W-:Y:S02]  /*9f50*/  FMUL.FTZ R71, R73.reuse, R66 ;  /* 0x0000004249477220 */ /* 0x040fe40000410000 */
[C---:B---3--:R-:W-:Y:S02]  /*9f60*/  FMUL.FTZ R68, R73.reuse, R65 ;  /* 0x0000004149447220 */ /* 0x048fe40000410000 */
        /* <DEDUP_REMOVED lines=23> */
[C---:B------:R-:W-:Y:S02]  /*a0e0*/  FMUL.FTZ R65, R69.reuse, R76 ;  /* 0x0000004c45417220 */ /* 0x040fe40000410000 */
[C---:B------:R-:W-:Y:S02]  /*a0f0*/  FFMA.FTZ R73, R68.reuse, R78, -R73 ;  /* 0x0000004e44497223 */ /* 0x040fe40000010849 */
[----:B------:R-:W-:Y:S02]  /*a100*/  FMUL.FTZ R66, R69, R77 ;  /* 0x0000004d45427220 */ /* 0x000fe40000410000 */
[----:B------:R-:W-:-:S02]  /*a110*/  FFMA.FTZ R64, R68, R79, R64 ;  /* 0x0000004f44407223 */ /* 0x000fc40000010040 */
[----:B------:R-:W-:Y:S02]  /*a120*/  FFMA.FTZ R69, R68, R77, R65 ;  /* 0x0000004d44457223 */ /* 0x000fe40000010041 */
[----:B------:R-:W-:Y:S02]  /*a130*/  FADD.FTZ R70, R70, R73 ;  /* 0x0000004946467221 */ /* 0x000fe40000010000 */
[----:B------:R-:W-:Y:S02]  /*a140*/  FFMA.FTZ R68, R68, R76, -R66 ;  /* 0x0000004c44447223 */ /* 0x000fe40000010842 */
[----:B------:R-:W-:-:S05]  /*a150*/  FADD.FTZ R71, R71, R64 ;  /* 0x0000004047477221 */ /* 0x000fca0000010000 */
[----:B------:R1:W-:Y:S02]  /*a160*/  STS.128 [R234+0x8e80], R68 ;  /* 0x008e8044ea007388 */ /* 0x0003e40000000c00 */
.L_x_1056:
[----:B0-----:R-:W-:Y:S05]  /*a170*/  BSYNC B0 ;  /* 0x0000000000007941 */ /* 0x001fea0003800000 */
.L_x_1055:
[----:B------:R-:W-:Y:S02]  /*a180*/  WARPSYNC 0xffffffff ;  /* 0xffffffff00007948 */ /* 0x000fe40003800000 */
[----:B------:R-:W-:Y:S01]  /*a190*/  BAR.SYNC.DEFER_BLOCKING 0x0 ;  /* 0x0000000000007b1d */ /* 0x000fe20000010000 */
[----:B------:R-:W-:Y:S01]  /*a1a0*/  ISETP.NE.AND P0, PT, R122, RZ, PT ;  /* 0x000000ff7a00720c */ /* 0x000fe20003f05270 */
[----:B------:R-:W-:Y:S02]  /*a1b0*/  FFMA.FTZ R66, R100, R210, RZ ;  /* 0x000000d264427223 */ /* 0x000fe400000100ff */
[----:B------:R-:W-:Y:S02]  /*a1c0*/  FADD.FTZ R75, R224, UR5 ;  /* 0x00000005e04b7e21 */ /* 0x000fe40008010000 */
[----:B------:R-:W-:Y:S01]  /*a1d0*/  FADD.FTZ R72, R225, UR5 ;  /* 0x00000005e1487e21 */ /* 0x000fe20008010000 */
[----:B------:R-:W-:Y:S01]  /*a1e0*/  BSSY B0, `(.L_x_1078) ;  /* 0x0000207000007945 */ /* 0x000fe20003800000 */
[----:B------:R-:W0:Y:S06]  /*a1f0*/  LDS.64 R64, [R233.X16+0x8e88] ;  /* 0x008e8800e9407984 */ /* 0x000e2c000000ca00 */
        /* <DEDUP_REMOVED lines=8> */
[-C--:B------:R-:W-:Y:S02]  /*a280*/  FFMA.FTZ R64, R64, R94.reuse, -R67 ;  /* 0x0000005e40407223 */ /* 0x080fe40000010843 */
[----:B-1----:R-:W-:Y:S02]  /*a290*/  FFMA.FTZ R71, R65, R94, R95 ;  /* 0x0000005e41477223 */ /* 0x002fe4000001005f */
[----:B------:R-:W-:-:S02]  /*a2a0*/  FMUL.FTZ R65, R118, R60 ;  /* 0x0000003c76417220 */ /* 0x000fc40000410000 */
[----:B------:R-:W-:Y:S02]  /*a2b0*/  FADD.FTZ R153, R153, R64 ;  /* 0x0000004099997221 */ /* 0x000fe40000010000 */
[----:B------:R-:W-:Y:S02]  /*a2c0*/  FFMA.FTZ R62, R31, -R65, R209 ;  /* 0x800000411f3e7223 */ /* 0x000fe400000100d1 */
[----:B------:R-:W-:Y:S02]  /*a2d0*/  FFMA.FTZ R209, R100, -R209, RZ ;  /* 0x800000d164d17223 */ /* 0x000fe400000100ff */
[----:B------:R-:W-:Y:S02]  /*a2e0*/  FFMA.FTZ R210, R32, -R65, R210 ;  /* 0x8000004120d27223 */ /* 0x000fe400000100d2 */
[C---:B------:R-:W-:Y:S02]  /*a2f0*/  FFMA.FTZ R65, R99.reuse, R211, R66 ;  /* 0x000000d363417223 */ /* 0x040fe40000010042 */
[----:B------:R-:W-:-:S02]  /*a300*/  FFMA.FTZ R209, R99, -R212, R209 ;  /* 0x800000d463d17223 */ /* 0x000fc400000100d1 */
[-C--:B------:R-:W-:Y:S02]  /*a310*/  FFMA.FTZ R211, R82, -R63.reuse, R211 ;  /* 0x8000003f52d37223 */ /* 0x080fe400000100d3 */
[----:B------:R-:W-:Y:S02]  /*a320*/  FFMA.FTZ R212, R81, -R63, R212 ;  /* 0x8000003f51d47223 */ /* 0x000fe400000100d4 */
[----:B------:R-:W-:Y:S02]  /*a330*/  FADD.FTZ R63, R230, UR5 ;  /* 0x00000005e63f7e21 */ /* 0x000fe40008010000 */
[----:B------:R-:W-:Y:S02]  /*a340*/  FADD.FTZ R71, -R154, R71 ;  /* 0x000000479a477221 */ /* 0x000fe40000010100 */
[----:B------:R-:W-:Y:S02]  /*a350*/  FMUL.FTZ R64, R116, R63 ;  /* 0x0000003f74407220 */ /* 0x000fe40000410000 */
[----:B------:R-:W-:-:S02]  /*a360*/  FFMA.FTZ R68, R98, R214, R65 ;  /* 0x000000d662447223 */ /* 0x000fc40000010041 */
[----:B------:R-:W-:Y:S02]  /*a370*/  FFMA.FTZ R209, R98, -R213, R209 ;  /* 0x800000d562d17223 */ /* 0x000fe400000100d1 */
[-C--:B------:R-:W-:Y:S02]  /*a380*/  FFMA.FTZ R214, R80, -R64.reuse, R214 ;  /* 0x8000004050d67223 */ /* 0x080fe400000100d6 */
[----:B------:R-:W-:Y:S02]  /*a390*/  FFMA.FTZ R213, R59, -R64, R213 ;  /* 0x800000403bd57223 */ /* 0x000fe400000100d5 */
[C---:B------:R-:W-:Y:S02]  /*a3a0*/  FMUL.FTZ R64, R0.reuse, -R71 ;  /* 0x8000004700407220 */ /* 0x040fe40000410000 */
[-C--:B------:R-:W-:Y:S02]  /*a3b0*/  FMUL.FTZ R0, R0, -R153.reuse ;  /* 0x8000009900007220 */ /* 0x080fe40000410000 */
[----:B------:R-:W-:-:S02]  /*a3c0*/  FFMA.FTZ R66, R2, R153, -R64 ;  /* 0x0000009902427223 */ /* 0x000fc40000010840 */
[----:B------:R-:W-:Y:S02]  /*a3d0*/  FFMA.FTZ R65, R2, R71, R0 ;  /* 0x0000004702417223 */ /* 0x000fe40000010000 */
[----:B------:R-:W-:Y:S02]  /*a3e0*/  FFMA.FTZ R67, R97, R167, R68 ;  /* 0x000000a761437223 */ /* 0x000fe40000010044 */
[----:B------:R-:W-:Y:S02]  /*a3f0*/  FADD.FTZ R138, -R138, R65 ;  /* 0x000000418a8a7221 */ /* 0x000fe40000010100 */
[----:B------:R-:W-:Y:S02]  /*a400*/  FADD.FTZ R123, R123, R66 ;  /* 0x000000427b7b7221 */ /* 0x000fe40000010000 */
[----:B------:R-:W-:Y:S02]  /*a410*/  FFMA.FTZ R69, R96, R170, R67 ;  /* 0x000000aa60457223 */ /* 0x000fe40000010043 */
[----:B------:R-:W-:-:S02]  /*a420*/  FMUL.FTZ R2, R3, -R138 ;  /* 0x8000008a03027220 */ /* 0x000fc40000410000 */
[-C--:B------:R-:W-:Y:S02]  /*a430*/  FMUL.FTZ R67, R3, -R123.reuse ;  /* 0x8000007b03437220 */ /* 0x080fe40000410000 */
[C---:B------:R-:W-:Y:S02]  /*a440*/  FFMA.FTZ R3, R4.reuse, R123, -R2 ;  /* 0x0000007b04037223 */ /* 0x040fe40000010802 */
[----:B------:R-:W-:Y:S02]  /*a450*/  FFMA.FTZ R2, R4, R138, R67 ;  /* 0x0000008a04027223 */ /* 0x000fe40000010043 */
[----:B------:R-:W-:Y:S02]  /*a460*/  FADD.FTZ R3, R124, R3 ;  /* 0x000000037c037221 */ /* 0x000fe40000010000 */
[----:B------:R-:W-:Y:S02]  /*a470*/  FADD.FTZ R2, -R139, R2 ;  /* 0x000000028b027221 */ /* 0x000fe40000010100 */
[----:B------:R-:W-:-:S02]  /*a480*/  FADD.FTZ R68, R227, UR5 ;  /* 0x00000005e3447e21 */ /* 0x000fc40008010000 */
[----:B------:R-:W-:Y:S02]  /*a490*/  FFMA.FTZ R73, R93, R172, R69 ;  /* 0x000000ac5d497223 */ /* 0x000fe40000010045 */
[----:B------:R-:W-:Y:S02]  /*a4a0*/  FFMA.FTZ R209, R97, -R168, R209 ;  /* 0x800000a861d17223 */ /* 0x000fe400000100d1 */
[C---:B------:R-:W-:Y:S02]  /*a4b0*/  FMUL.FTZ R4, R5.reuse, -R2 ;  /* 0x8000000205047220 */ /* 0x040fe40000410000 */
[----:B------:R-:W-:Y:S02]  /*a4c0*/  FMUL.FTZ R5, R5, -R3 ;  /* 0x8000000305057220 */ /* 0x000fe40000410000 */
[----:B------:R-:W-:Y:S02]  /*a4d0*/  FMUL.FTZ R67, R113, R68 ;  /* 0x0000004471437220 */ /* 0x000fe40000410000 */
[----:B------:R-:W-:-:S02]  /*a4e0*/  FFMA.FTZ R74, R92, R174, R73 ;  /* 0x000000ae5c4a7223 */ /* 0x000fc40000010049 */
[----:B------:R-:W-:Y:S02]  /*a4f0*/  FFMA.FTZ R70, R96, -R169, R209 ;  /* 0x800000a960467223 */ /* 0x000fe400000100d1 */
[C---:B------:R-:W-:Y:S02]  /*a500*/  FFMA.FTZ R4, R6.reuse, R3, -R4 ;  /* 0x0000000306047223 */ /* 0x040fe40000010804 */
[----:B------:R-:W-:Y:S02]  /*a510*/  FFMA.FTZ R5, R6, R2, R5 ;  /* 0x0000000206057223 */ /* 0x000fe40000010005 */
[-C--:B------:R-:W-:Y:S02]  /*a520*/  FFMA.FTZ R172, R54, -R67.reuse, R172 ;  /* 0x8000004336ac7223 */ /* 0x080fe400000100ac */
[----:B------:R-:W-:Y:S02]  /*a530*/  FFMA.FTZ R67, R53, -R67, R171 ;  /* 0x8000004335437223 */ /* 0x000fe400000100ab */
[----:B------:R-:W-:-:S02]  /*a540*/  FFMA.FTZ R77, R91, R176, R74 ;  /* 0x000000b05b4d7223 */ /* 0x000fc4000001004a */
[----:B------:R-:W-:Y:S02]  /*a550*/  FFMA.FTZ R171, R93, -R171, R70 ;  /* 0x800000ab5dab7223 */ /* 0x000fe40000010046 */
[----:B------:R-:W-:Y:S02]  /*a560*/  FADD.FTZ R125, R125, R4 ;  /* 0x000000047d7d7221 */ /* 0x000fe40000010000 */
[----:B------:R-:W-:Y:S02]  /*a570*/  FADD.FTZ R140, -R140, R5 ;  /* 0x000000058c8c7221 */ /* 0x000fe40000010100 */
[----:B------:R-:W-:Y:S02]  /*a580*/  FFMA.FTZ R74, R90, R178, R77 ;  /* 0x000000b25a4a7223 */ /* 0x000fe4000001004d */
[----:B------:R-:W-:Y:S02]  /*a590*/  FFMA.FTZ R76, R92, -R173, R171 ;  /* 0x800000ad5c4c7223 */ /* 0x000fe400000100ab */
[----:B------:R-:W-:-:S02]  /*a5a0*/  FMUL.FTZ R77, R7, -R125 ;  /* 0x8000007d074d7220 */ /* 0x000fc40000410000 */
[-C--:B------:R-:W-:Y:S02]  /*a5b0*/  FMUL.FTZ R5, R7, -R140.reuse ;  /* 0x8000008c07057220 */ /* 0x080fe40000410000 */
[----:B------:R-:W-:Y:S02]  /*a5c0*/  FFMA.FTZ R76, R91, -R175, R76 ;  /* 0x800000af5b4c7223 */ /* 0x000fe4000001004c */
[C---:B------:R-:W-:Y:S02]  /*a5d0*/  FFMA.FTZ R6, R8.reuse, R140, R77 ;  /* 0x0000008c08067223 */ /* 0x040fe4000001004d */
[----:B------:R-:W-:Y:S02]  /*a5e0*/  FFMA.FTZ R7, R8, R125, -R5 ;  /* 0x0000007d08077223 */ /* 0x000fe40000010805 */
[----:B------:R-:W-:Y:S02]  /*a5f0*/  FFMA.FTZ R76, R90, -R177, R76 ;  /* 0x800000b15a4c7223 */ /* 0x000fe4000001004c */
[----:B------:R-:W-:-:S02]  /*a600*/  FADD.FTZ R141, -R141, R6 ;  /* 0x000000068d8d7221 */ /* 0x000fc40000010100 */
[----:B------:R-:W-:Y:S02]  /*a610*/  FADD.FTZ R7, R126, R7 ;  /* 0x000000077e077221 */ /* 0x000fe40000010000 */
[C---:B------:R-:W-:Y:S02]  /*a620*/  FFMA.FTZ R79, R89.reuse, R180, R74 ;  /* 0x000000b4594f7223 */ /* 0x040fe4000001004a */
[----:B------:R-:W-:Y:S02]  /*a630*/  FFMA.FTZ R76, R89, -R179, R76 ;  /* 0x800000b3594c7223 */ /* 0x000fe4000001004c */
[C---:B------:R-:W-:Y:S02]  /*a640*/  FMUL.FTZ R74, R9.reuse, -R141 ;  /* 0x8000008d094a7220 */ /* 0x040fe40000410000 */
[----:B------:R-:W-:Y:S02]  /*a650*/  FMUL.FTZ R9, R9, -R7 ;  /* 0x8000000709097220 */ /* 0x000fe40000410000 */
[----:B------:R-:W-:-:S02]  /*a660*/  FFMA.FTZ R78, R88, -R181, R76 ;  /* 0x800000b5584e7223 */ /* 0x000fc4000001004c */
[C---:B------:R-:W-:Y:S02]  /*a670*/  FFMA.FTZ R9, R10.reuse, R141, R9 ;  /* 0x0000008d0a097223 */ /* 0x040fe40000010009 */
[----:B------:R-:W-:Y:S02]  /*a680*/  FFMA.FTZ R76, R10, R7, -R74 ;  /* 0x000000070a4c7223 */ /* 0x000fe4000001084a */
[----:B------:R-:W-:Y:S02]  /*a690*/  FFMA.FTZ R78, R87, -R183, R78 ;  /* 0x800000b7574e7223 */ /* 0x000fe4000001004e */
[----:B------:R-:W-:Y:S02]  /*a6a0*/  FADD.FTZ R142, -R142, R9 ;  /* 0x000000098e8e7221 */ /* 0x000fe40000010100 */
[----:B------:R-:W-:Y:S02]  /*a6b0*/  FFMA.FTZ R79, R88, R182, R79 ;  /* 0x000000b6584f7223 */ /* 0x000fe4000001004f */
[----:B------:R-:W-:-:S02]  /*a6c0*/  FADD.FTZ R127, R127, R76 ;  /* 0x0000004c7f7f7221 */ /* 0x000fc40000010000 */
[C---:B------:R-:W-:Y:S02]  /*a6d0*/  FFMA.FTZ R124, R86.reuse, -R185, R78 ;  /* 0x800000b9567c7223 */ /* 0x040fe4000001004e */
[----:B------:R-:W-:Y:S02]  /*a6e0*/  FMUL.FTZ R78, R11, -R142 ;  /* 0x8000008e0b4e7220 */ /* 0x000fe40000410000 */
[----:B------:R-:W-:Y:S02]  /*a6f0*/  FFMA.FTZ R79, R87, R184, R79 ;  /* 0x000000b8574f7223 */ /* 0x000fe4000001004f */
[----:B------:R-:W-:Y:S02]  /*a700*/  FMUL.FTZ R11, R11, -R127 ;  /* 0x8000007f0b0b7220 */ /* 0x000fe40000410000 */
[----:B------:R-:W-:Y:S02]  /*a710*/  FFMA.FTZ R95, R86, R186, R79 ;  /* 0x000000ba565f7223 */ /* 0x000fe4000001004f */
[----:B------:R-:W-:-:S02]  /*a720*/  FFMA.FTZ R94, R12, R142, R11 ;  /* 0x0000008e0c5e7223 */ /* 0x000fc4000001000b */
[----:B------:R-:W-:Y:S02]  /*a730*/  FFMA.FTZ R79, R12, R127, -R78 ;  /* 0x0000007f0c4f7223 */ /* 0x000fe4000001084e */
[----:B------:R-:W-:Y:S02]  /*a740*/  FADD.FTZ R65, R228, UR5 ;  /* 0x00000005e4417e21 */ /* 0x000fe40008010000 */
[----:B------:R-:W-:Y:S02]  /*a750*/  FADD.FTZ R143, -R143, R94 ;  /* 0x0000005e8f8f7221 */ /* 0x000fe40000010100 */
[----:B------:R-:W-:Y:S02]  /*a760*/  FADD.FTZ R79, R128, R79 ;  /* 0x0000004f804f7221 */ /* 0x000fe40000010000 */
[----:B------:R-:W-:Y:S02]  /*a770*/  FMUL.FTZ R66, R114, R65 ;  /* 0x0000004172427220 */ /* 0x000fe40000410000 */
[----:B------:R-:W-:-:S02]  /*a780*/  FMUL.FTZ R94, R13, -R143 ;  /* 0x8000008f0d5e7220 */ /* 0x000fc40000410000 */
[----:B------:R-:W-:Y:S02]  /*a790*/  FADD.FTZ R139, R155, UR5 ;  /* 0x000000059b8b7e21 */ /* 0x000fe40008010000 */
[----:B------:R-:W-:Y:S02]  /*a7a0*/  FMUL.FTZ R13, R13, -R79 ;  /* 0x8000004f0d0d7220 */ /* 0x000fe40000410000 */
[-C--:B------:R-:W-:Y:S02]  /*a7b0*/  FFMA.FTZ R170, R56, -R66.reuse, R170 ;  /* 0x8000004238aa7223 */ /* 0x080fe400000100aa */
[----:B------:R-:W-:Y:S02]  /*a7c0*/  FFMA.FTZ R66, R55, -R66, R169 ;  /* 0x8000004237427223 */ /* 0x000fe400000100a9 */
[----:B------:R-:W-:Y:S02]  /*a7d0*/  FFMA.FTZ R11, R85, R188, R95 ;  /* 0x000000bc550b7223 */ /* 0x000fe4000001005f */
[----:B------:R-:W-:-:S02]  /*a7e0*/  FMUL.FTZ R95, R104, R139 ;  /* 0x0000008b685f7220 */ /* 0x000fc40000410000 */
[C---:B------:R-:W-:Y:S02]  /*a7f0*/  FFMA.FTZ R94, R14.reuse, R79, -R94 ;  /* 0x0000004f0e5e7223 */ /* 0x040fe4000001085e */
[----:B------:R-:W-:Y:S02]  /*a800*/  FFMA.FTZ R169, R14, R143, R13 ;  /* 0x0000008f0ea97223 */ /* 0x000fe4000001000d */
[----:B------:R-:W-:Y:S02]  /*a810*/  FADD.FTZ R14, R102, UR5 ;  /* 0x00000005660e7e21 */ /* 0x000fe40008010000 */
[----:B------:R-:W-:Y:S02]  /*a820*/  FFMA.FTZ R124, R85, -R187, R124 ;  /* 0x800000bb557c7223 */ /* 0x000fe4000001007c */
[----:B------:R-:W-:Y:S02]  /*a830*/  FFMA.FTZ R11, R84, R190, R11 ;  /* 0x000000be540b7223 */ /* 0x000fe4000001000b */
[----:B------:R-:W-:-:S02]  /*a840*/  FFMA.FTZ R190, R36, -R95, R190 ;  /* 0x8000005f24be7223 */ /* 0x000fc400000100be */
[----:B------:R-:W-:Y:S02]  /*a850*/  FFMA.FTZ R95, R35, -R95, R189 ;  /* 0x8000005f235f7223 */ /* 0x000fe400000100bd */
[----:B------:R-:W-:Y:S02]  /*a860*/  FMUL.FTZ R13, R103, R14 ;  /* 0x0000000e670d7220 */ /* 0x000fe40000410000 */
[----:B------:R-:W-:Y:S02]  /*a870*/  FFMA.FTZ R189, R84, -R189, R124 ;  /* 0x800000bd54bd7223 */ /* 0x000fe4000001007c */
[C---:B------:R-:W-:Y:S02]  /*a880*/  FMUL.FTZ R124, R33.reuse, R71 ;  /* 0x00000047217c7220 */ /* 0x040fe40000410000 */
[----:B------:R-:W-:Y:S02]  /*a890*/  FFMA.FTZ R33, R33, -R13, R191 ;  /* 0x8000000d21217223 */ /* 0x000fe400000100bf */
[----:B------:R-:W-:-:S02]  /*a8a0*/  FADD.FTZ R129, R129, R94 ;  /* 0x0000005e81817221 */ /* 0x000fc40000010000 */
[C---:B------:R-:W-:Y:S02]  /*a8b0*/  FFMA.FTZ R13, R34.reuse, -R13, R192 ;  /* 0x8000000d220d7223 */ /* 0x040fe400000100c0 */
[----:B------:R-:W-:Y:S02]  /*a8c0*/  FMUL.FTZ R94, R71, UR43 ;  /* 0x0000002b475e7c20 */ /* 0x000fe40008410000 */
[----:B------:R-:W-:Y:S02]  /*a8d0*/  FFMA.FTZ R34, R34, R153, R124 ;  /* 0x0000009922227223 */ /* 0x000fe4000001007c */
[----:B------:R-:W-:Y:S02]  /*a8e0*/  FADD.FTZ R144, -R144, R169 ;  /* 0x000000a990907221 */ /* 0x000fe40000010100 */
[C---:B------:R-:W-:Y:S02]  /*a8f0*/  FFMA.FTZ R126, R153.reuse, UR44, R94 ;  /* 0x0000002c997e7c23 */ /* 0x040fe4000801005e */
[----:B------:R-:W-:-:S02]  /*a900*/  FMUL.FTZ R128, R153, UR43 ;  /* 0x0000002b99807c20 */ /* 0x000fc40008410000 */
[C---:B------:R-:W-:Y:S02]  /*a910*/  FMUL.FTZ R124, R14.reuse, R153 ;  /* 0x000000990e7c7220 */ /* 0x040fe40000410000 */
[C---:B------:R-:W-:Y:S02]  /*a920*/  FMUL.FTZ R94, R14.reuse, R71 ;  /* 0x000000470e5e7220 */ /* 0x040fe40000410000 */
[----:B------:R-:W-:Y:S02]  /*a930*/  FFMA.FTZ R197, R14, R34, R197 ;  /* 0x000000220ec57223 */ /* 0x000fe400000100c5 */
[C---:B------:R-:W-:Y:S02]  /*a940*/  FMUL.FTZ R14, R15.reuse, -R144 ;  /* 0x800000900f0e7220 */ /* 0x040fe40000410000 */
[----:B------:R-:W-:Y:S02]  /*a950*/  FMUL.FTZ R15, R15, -R129 ;  /* 0x800000810f0f7220 */ /* 0x000fe40000410000 */
[----:B------:R-:W-:-:S02]  /*a960*/  FFMA.FTZ R128, R71, UR44, -R128 ;  /* 0x0000002c47807c23 */ /* 0x000fc40008010880 */
[C---:B------:R-:W-:Y:S02]  /*a970*/  FFMA.FTZ R71, R16.reuse, R129, -R14 ;  /* 0x0000008110477223 */ /* 0x040fe4000001080e */
[----:B------:R-:W-:Y:S02]  /*a980*/  FFMA.FTZ R14, R16, R144, R15 ;  /* 0x00000090100e7223 */ /* 0x000fe4000001000f */
[----:B------:R-:W-:Y:S02]  /*a990*/  FMUL.FTZ R15, R35, R138 ;  /* 0x0000008a230f7220 */ /* 0x000fe40000410000 */
[----:B------:R-:W-:Y:S02]  /*a9a0*/  FADD.FTZ R35, R130, R71 ;  /* 0x0000004782237221 */ /* 0x000fe40000010000 */
[----:B------:R-:W-:Y:S02]  /*a9b0*/  FMUL.FTZ R71, R123, UR43 ;  /* 0x0000002b7b477c20 */ /* 0x000fe40008410000 */
[----:B------:R-:W-:-:S02]  /*a9c0*/  FADD.FTZ R145, -R145, R14 ;  /* 0x0000000e91917221 */ /* 0x000fc40000010100 */
[----:B------:R-:W-:Y:S02]  /*a9d0*/  FFMA.FTZ R15, R36, R123, R15 ;  /* 0x0000007b240f7223 */ /* 0x000fe4000001000f */
[C---:B------:R-:W-:Y:S02]  /*a9e0*/  FMUL.FTZ R14, R138.reuse, UR43 ;  /* 0x0000002b8a0e7c20 */ /* 0x040fe40008410000 */
[----:B------:R-:W-:Y:S02]  /*a9f0*/  FFMA.FTZ R36, R138, UR44, -R71 ;  /* 0x0000002c8a247c23 */ /* 0x000fe40008010847 */
[----:B------:R-:W-:Y:S02]  /*aa00*/  FFMA.FTZ R153, R123, UR44, R14 ;  /* 0x0000002c7b997c23 */ /* 0x000fe4000801000e */
[----:B------:R-:W-:Y:S02]  /*aa10*/  FADD.FTZ R12, R219, UR5 ;  /* 0x00000005db0c7e21 */ /* 0x000fe40008010000 */
[----:B------:R-:W-:-:S02]  /*aa20*/  FMUL.FTZ R14, R95, R36 ;  /* 0x000000245f0e7220 */ /* 0x000fc40000410000 */
[C---:B------:R-:W-:Y:S02]  /*aa30*/  FMUL.FTZ R36, R17.reuse, -R145 ;  /* 0x8000009111247220 */ /* 0x040fe40000410000 */
[----:B------:R-:W-:Y:S02]  /*aa40*/  FMUL.FTZ R17, R17, -R35 ;  /* 0x8000002311117220 */ /* 0x000fe40000410000 */
[----:B------:R-:W-:Y:S02]  /*aa50*/  FMUL.FTZ R78, R105, R12 ;  /* 0x0000000c694e7220 */ /* 0x000fe40000410000 */
[----:B------:R-:W-:Y:S02]  /*aa60*/  FADD.FTZ R9, R220, UR5 ;  /* 0x00000005dc097e21 */ /* 0x000fe40008010000 */
[----:B------:R-:W-:Y:S02]  /*aa70*/  FFMA.FTZ R17, R18, R145, R17 ;  /* 0x0000009112117223 */ /* 0x000fe40000010011 */
[----:B------:R-:W-:-:S02]  /*aa80*/  FFMA.FTZ R188, R38, -R78, R188 ;  /* 0x8000004e26bc7223 */ /* 0x000fc400000100bc */
[C---:B------:R-:W-:Y:S02]  /*aa90*/  FFMA.FTZ R78, R37.reuse, -R78, R187 ;  /* 0x8000004e254e7223 */ /* 0x040fe400000100bb */
[----:B------:R-:W-:Y:S02]  /*aaa0*/  FMUL.FTZ R76, R106, R9 ;  /* 0x000000096a4c7220 */ /* 0x000fe40000410000 */
[----:B------:R-:W-:Y:S02]  /*aab0*/  FFMA.FTZ R36, R18, R35, -R36 ;  /* 0x0000002312247223 */ /* 0x000fe40000010824 */
[----:B------:R-:W-:Y:S02]  /*aac0*/  FMUL.FTZ R37, R37, R2 ;  /* 0x0000000225257220 */ /* 0x000fe40000410000 */
[----:B------:R-:W-:Y:S02]  /*aad0*/  FADD.FTZ R146, -R146, R17 ;  /* 0x0000001192927221 */ /* 0x000fe40000010100 */
[----:B------:R-:W-:-:S02]  /*aae0*/  FMUL.FTZ R17, R125, UR43 ;  /* 0x0000002b7d117c20 */ /* 0x000fc40008410000 */
[-C--:B------:R-:W-:Y:S02]  /*aaf0*/  FFMA.FTZ R186, R40, -R76.reuse, R186 ;  /* 0x8000004c28ba7223 */ /* 0x080fe400000100ba */
[----:B------:R-:W-:Y:S02]  /*ab00*/  FFMA.FTZ R38, R38, R3, R37 ;  /* 0x0000000326267223 */ /* 0x000fe40000010025 */
[----:B------:R-:W-:Y:S02]  /*ab10*/  FADD.FTZ R131, R131, R36 ;  /* 0x0000002483837221 */ /* 0x000fe40000010000 */
[----:B------:R-:W-:Y:S02]  /*ab20*/  FFMA.FTZ R76, R39, -R76, R185 ;  /* 0x8000004c274c7223 */ /* 0x000fe400000100b9 */
[C---:B------:R-:W-:Y:S02]  /*ab30*/  FFMA.FTZ R37, R140.reuse, UR44, -R17 ;  /* 0x0000002c8c257c23 */ /* 0x040fe40008010811 */
[----:B------:R-:W-:-:S02]  /*ab40*/  FMUL.FTZ R36, R140, UR43 ;  /* 0x0000002b8c247c20 */ /* 0x000fc40008410000 */
[----:B------:R-:W-:Y:S02]  /*ab50*/  FMUL.FTZ R37, R76, R37 ;  /* 0x000000254c257220 */ /* 0x000fe40000410000 */
[----:B------:R-:W-:Y:S02]  /*ab60*/  FFMA.FTZ R17, R125, UR44, R36 ;  /* 0x0000002c7d117c23 */ /* 0x000fe40008010024 */
[C---:B------:R-:W-:Y:S02]  /*ab70*/  FMUL.FTZ R36, R19.reuse, -R146 ;  /* 0x8000009213247220 */ /* 0x040fe40000410000 */
[----:B------:R-:W-:Y:S02]  /*ab80*/  FFMA.FTZ R17, R186, R17, R37 ;  /* 0x00000011ba117223 */ /* 0x000fe40000010025 */
[-C--:B------:R-:W-:Y:S02]  /*ab90*/  FMUL.FTZ R37, R19, -R131.reuse ;  /* 0x8000008313257220 */ /* 0x080fe40000410000 */
[----:B------:R-:W-:-:S02]  /*aba0*/  FFMA.FTZ R19, R20, R131, -R36 ;  /* 0x0000008314137223 */ /* 0x000fc40000010824 */
[----:B------:R-:W-:Y:S02]  /*abb0*/  FMUL.FTZ R39, R39, R140 ;  /* 0x0000008c27277220 */ /* 0x000fe40000410000 */
[----:B------:R-:W-:Y:S02]  /*abc0*/  FFMA.FTZ R20, R20, R146, R37 ;  /* 0x0000009214147223 */ /* 0x000fe40000010025 */
[----:B------:R-:W-:Y:S02]  /*abd0*/  FMUL.FTZ R37, R9, R140 ;  /* 0x0000008c09257220 */ /* 0x000fe40000410000 */
[----:B------:R-:W-:Y:S02]  /*abe0*/  FADD.FTZ R10, R221, UR5 ;  /* 0x00000005dd0a7e21 */ /* 0x000fe40008010000 */
[-C--:B------:R-:W-:Y:S02]  /*abf0*/  FFMA.FTZ R40, R40, R125.reuse, R39 ;  /* 0x0000007d28287223 */ /* 0x080fe40000010027 */
[----:B------:R-:W-:-:S02]  /*ac00*/  FMUL.FTZ R125, R9, R125 ;  /* 0x0000007d097d7220 */ /* 0x000fc40000410000 */
[----:B------:R-:W-:Y:S02]  /*ac10*/  FMUL.FTZ R36, R76, R37 ;  /* 0x000000254c247220 */ /* 0x000fe40000410000 */
[----:B------:R-:W-:Y:S02]  /*ac20*/  FADD.FTZ R147, -R147, R20 ;  /* 0x0000001493937221 */ /* 0x000fe40000010100 */
[----:B------:R-:W-:Y:S02]  /*ac30*/  FADD.FTZ R19, R132, R19 ;  /* 0x0000001384137221 */ /* 0x000fe40000010000 */
[----:B------:R-:W-:Y:S02]  /*ac40*/  FMUL.FTZ R74, R107, R10 ;  /* 0x0000000a6b4a7220 */ /* 0x000fe40000410000 */
[----:B------:R-:W-:Y:S02]  /*ac50*/  FFMA.FTZ R20, R186, R125, R36 ;  /* 0x0000007dba147223 */ /* 0x000fe40000010024 */
[----:B------:R-:W-:-:S02]  /*ac60*/  FMUL.FTZ R36, R21, -R147 ;  /* 0x8000009315247220 */ /* 0x000fc40000410000 */
[----:B------:R-:W-:Y:S02]  /*ac70*/  FMUL.FTZ R21, R21, -R19 ;  /* 0x8000001315157220 */ /* 0x000fe40000410000 */
[-C--:B------:R-:W-:Y:S02]  /*ac80*/  FFMA.FTZ R184, R42, -R74.reuse, R184 ;  /* 0x8000004a2ab87223 */ /* 0x080fe400000100b8 */
[----:B------:R-:W-:Y:S02]  /*ac90*/  FFMA.FTZ R74, R41, -R74, R183 ;  /* 0x8000004a294a7223 */ /* 0x000fe400000100b7 */
[C---:B------:R-:W-:Y:S02]  /*aca0*/  FMUL.FTZ R71, R139.reuse, R138 ;  /* 0x0000008a8b477220 */ /* 0x040fe40000410000 */
[----:B------:R-:W-:Y:S02]  /*acb0*/  FMUL.FTZ R123, R139, R123 ;  /* 0x0000007b8b7b7220 */ /* 0x000fe40000410000 */
[----:B------:R-:W-:-:S02]  /*acc0*/  FMUL.FTZ R41, R41, R141 ;  /* 0x0000008d29297220 */ /* 0x000fc40000410000 */
[C---:B------:R-:W-:Y:S02]  /*acd0*/  FFMA.FTZ R39, R22.reuse, R147, R21 ;  /* 0x0000009316277223 */ /* 0x040fe40000010015 */
[----:B------:R-:W-:Y:S02]  /*ace0*/  FFMA.FTZ R36, R22, R19, -R36 ;  /* 0x0000001316247223 */ /* 0x000fe40000010824 */
[C---:B------:R-:W-:Y:S02]  /*acf0*/  FMUL.FTZ R18, R95.reuse, R71 ;  /* 0x000000475f127220 */ /* 0x040fe40000410000 */
[----:B------:R-:W-:Y:S02]  /*ad00*/  FMUL.FTZ R95, R95, R123 ;  /* 0x0000007b5f5f7220 */ /* 0x000fe40000410000 */
[----:B------:R-:W-:Y:S02]  /*ad10*/  FFMA.FTZ R42, R42, R7, R41 ;  /* 0x000000072a2a7223 */ /* 0x000fe40000010029 */
[----:B------:R-:W-:-:S02]  /*ad20*/  FADD.FTZ R77, R222, UR5 ;  /* 0x00000005de4d7e21 */ /* 0x000fc40008010000 */
[----:B------:R-:W-:Y:S02]  /*ad30*/  FMUL.FTZ R41, R127, UR43 ;  /* 0x0000002b7f297c20 */ /* 0x000fe40008410000 */
[----:B------:R-:W-:Y:S02]  /*ad40*/  FADD.FTZ R148, -R148, R39 ;  /* 0x0000002794947221 */ /* 0x000fe40000010100 */
[----:B------:R-:W-:Y:S02]  /*ad50*/  FADD.FTZ R133, R133, R36 ;  /* 0x0000002485857221 */ /* 0x000fe40000010000 */
[C---:B------:R-:W-:Y:S02]  /*ad60*/  FFMA.FTZ R14, R190.reuse, R153, R14 ;  /* 0x00000099be0e7223 */ /* 0x040fe4000001000e */
[C---:B------:R-:W-:Y:S02]  /*ad70*/  FFMA.FTZ R18, R190.reuse, R123, R18 ;  /* 0x0000007bbe127223 */ /* 0x040fe40000010012 */
[----:B------:R-:W-:-:S02]  /*ad80*/  FFMA.FTZ R190, R190, R71, -R95 ;  /* 0x00000047bebe7223 */ /* 0x000fc4000001085f */
[----:B------:R-:W-:Y:S02]  /*ad90*/  FMUL.FTZ R6, R108, R77 ;  /* 0x0000004d6c067220 */ /* 0x000fe40000410000 */
[----:B------:R-:W-:Y:S02]  /*ada0*/  FFMA.FTZ R95, R142, UR44, -R41 ;  /* 0x0000002c8e5f7c23 */ /* 0x000fe40008010829 */
[C---:B------:R-:W-:Y:S02]  /*adb0*/  FMUL.FTZ R22, R23.reuse, -R148 ;  /* 0x8000009417167220 */ /* 0x040fe40000410000 */
[-C--:B------:R-:W-:Y:S02]  /*adc0*/  FMUL.FTZ R41, R23, -R133.reuse ;  /* 0x8000008517297220 */ /* 0x080fe40000410000 */
[----:B------:R-:W-:Y:S02]  /*add0*/  FFMA.FTZ R182, R44, -R6, R182 ;  /* 0x800000062cb67223 */ /* 0x000fe400000100b6 */
[----:B------:R-:W-:-:S02]  /*ade0*/  FFMA.FTZ R23, R24, R133, -R22 ;  /* 0x0000008518177223 */ /* 0x000fc40000010816 */
[C---:B------:R-:W-:Y:S02]  /*adf0*/  FFMA.FTZ R6, R43.reuse, -R6, R181 ;  /* 0x800000062b067223 */ /* 0x040fe400000100b5 */
[----:B------:R-:W-:Y:S02]  /*ae00*/  FFMA.FTZ R24, R24, R148, R41 ;  /* 0x0000009418187223 */ /* 0x000fe40000010029 */
[----:B------:R-:W-:Y:S02]  /*ae10*/  FMUL.FTZ R43, R43, R142 ;  /* 0x0000008e2b2b7220 */ /* 0x000fe40000410000 */
[----:B------:R-:W-:Y:S02]  /*ae20*/  FMUL.FTZ R36, R142, UR43 ;  /* 0x0000002b8e247c20 */ /* 0x000fe40008410000 */
[----:B------:R-:W-:Y:S02]  /*ae30*/  FADD.FTZ R149, -R149, R24 ;  /* 0x0000001895957221 */ /* 0x000fe40000010100 */
[----:B------:R-:W-:-:S02]  /*ae40*/  FFMA.FTZ R21, R44, R127, R43 ;  /* 0x0000007f2c157223 */ /* 0x000fc4000001002b */
[----:B------:R-:W-:Y:S02]  /*ae50*/  FADD.FTZ R23, R134, R23 ;  /* 0x0000001786177221 */ /* 0x000fe40000010000 */
[----:B------:R-:W-:Y:S02]  /*ae60*/  FMUL.FTZ R39, R77, R142 ;  /* 0x0000008e4d277220 */ /* 0x000fe40000410000 */
[----:B------:R-:W-:Y:S02]  /*ae70*/  FFMA.FTZ R43, R127, UR44, R36 ;  /* 0x0000002c7f2b7c23 */ /* 0x000fe40008010024 */
[----:B------:R-:W-:Y:S02]  /*ae80*/  FMUL.FTZ R127, R77, R127 ;  /* 0x0000007f4d7f7220 */ /* 0x000fe40000410000 */
[C---:B------:R-:W-:Y:S02]  /*ae90*/  FMUL.FTZ R22, R25.reuse, -R149 ;  /* 0x8000009519167220 */ /* 0x040fe40000410000 */
[----:B------:R-:W-:-:S02]  /*aea0*/  FMUL.FTZ R25, R25, -R23 ;  /* 0x8000001719197220 */ /* 0x000fc40000410000 */
[----:B------:R-:W-:Y:S02]  /*aeb0*/  FMUL.FTZ R4, R110, R75 ;  /* 0x0000004b6e047220 */ /* 0x000fe40000410000 */
[C---:B------:R-:W-:Y:S02]  /*aec0*/  FMUL.FTZ R36, R6.reuse, R39 ;  /* 0x0000002706247220 */ /* 0x040fe40000410000 */
[C---:B------:R-:W-:Y:S02]  /*aed0*/  FMUL.FTZ R95, R6.reuse, R95 ;  /* 0x0000005f065f7220 */ /* 0x040fe40000410000 */
[----:B------:R-:W-:Y:S02]  /*aee0*/  FMUL.FTZ R6, R6, R127 ;  /* 0x0000007f06067220 */ /* 0x000fe40000410000 */
[----:B------:R-:W-:Y:S02]  /*aef0*/  FFMA.FTZ R41, R26, R149, R25 ;  /* 0x000000951a297223 */ /* 0x000fe40000010019 */
[----:B------:R-:W-:-:S02]  /*af00*/  FFMA.FTZ R178, R48, -R4, R178 ;  /* 0x8000000430b27223 */ /* 0x000fc400000100b2 */
[----:B------:R-:W-:Y:S02]  /*af10*/  FFMA.FTZ R22, R26, R23, -R22 ;  /* 0x000000171a167223 */ /* 0x000fe40000010816 */
[C---:B------:R-:W-:Y:S02]  /*af20*/  FFMA.FTZ R4, R47.reuse, -R4, R177 ;  /* 0x800000042f047223 */ /* 0x040fe400000100b1 */
[C---:B------:R-:W-:Y:S02]  /*af30*/  FFMA.FTZ R36, R182.reuse, R127, R36 ;  /* 0x0000007fb6247223 */ /* 0x040fe40000010024 */
[C---:B------:R-:W-:Y:S02]  /*af40*/  FFMA.FTZ R6, R182.reuse, R39, -R6 ;  /* 0x00000027b6067223 */ /* 0x040fe40000010806 */
[----:B------:R-:W-:Y:S02]  /*af50*/  FFMA.FTZ R182, R182, R43, R95 ;  /* 0x0000002bb6b67223 */ /* 0x000fe4000001005f */
[----:B------:R-:W-:-:S02]  /*af60*/  FMUL.FTZ R47, R47, R144 ;  /* 0x000000902f2f7220 */ /* 0x000fc40000410000 */
[----:B------:R-:W-:Y:S02]  /*af70*/  FMUL.FTZ R43, R129, UR43 ;  /* 0x0000002b812b7c20 */ /* 0x000fe40008410000 */
[----:B------:R-:W-:Y:S02]  /*af80*/  FADD.FTZ R150, -R150, R41 ;  /* 0x0000002996967221 */ /* 0x000fe40000010100 */
[----:B------:R-:W-:Y:S02]  /*af90*/  FADD.FTZ R8, R223, UR5 ;  /* 0x00000005df087e21 */ /* 0x000fe40008010000 */
[----:B------:R-:W-:Y:S02]  /*afa0*/  FADD.FTZ R135, R135, R22 ;  /* 0x0000001687877221 */ /* 0x000fe40000010000 */
[----:B------:R-:W-:Y:S02]  /*afb0*/  FFMA.FTZ R25, R48, R129, R47 ;  /* 0x0000008130197223 */ /* 0x000fe4000001002f */
[----:B------:R-:W-:-:S02]  /*afc0*/  FFMA.FTZ R47, R144, UR44, -R43 ;  /* 0x0000002c902f7c23 */ /* 0x000fc4000801082b */
[----:B------:R-:W-:Y:S02]  /*afd0*/  FMUL.FTZ R22, R27, -R150 ;  /* 0x800000961b167220 */ /* 0x000fe40000410000 */
[----:B------:R-:W-:Y:S02]  /*afe0*/  FMUL.FTZ R5, R109, R8 ;  /* 0x000000086d057220 */ /* 0x000fe40000410000 */
[-C--:B------:R-:W-:Y:S02]  /*aff0*/  FMUL.FTZ R43, R27, -R135.reuse ;  /* 0x800000871b2b7220 */ /* 0x080fe40000410000 */
[----:B------:R-:W-:Y:S02]  /*b000*/  FFMA.FTZ R27, R28, R135, -R22 ;  /* 0x000000871c1b7223 */ /* 0x000fe40000010816 */
[----:B------:R-:W-:Y:S02]  /*b010*/  FFMA.FTZ R180, R46, -R5, R180 ;  /* 0x800000052eb47223 */ /* 0x000fe400000100b4 */
[----:B------:R-:W-:-:S02]  /*b020*/  FFMA.FTZ R22, R28, R150, R43 ;  /* 0x000000961c167223 */ /* 0x000fc4000001002b */
[C---:B------:R-:W-:Y:S02]  /*b030*/  FFMA.FTZ R5, R45.reuse, -R5, R179 ;  /* 0x800000052d057223 */ /* 0x040fe400000100b3 */
[----:B------:R-:W-:Y:S02]  /*b040*/  FMUL.FTZ R45, R45, R143 ;  /* 0x0000008f2d2d7220 */ /* 0x000fe40000410000 */
[----:B------:R-:W-:Y:S02]  /*b050*/  FMUL.FTZ R24, R144, UR43 ;  /* 0x0000002b90187c20 */ /* 0x000fe40008410000 */
[----:B------:R-:W-:Y:S02]  /*b060*/  FADD.FTZ R22, -R151, R22 ;  /* 0x0000001697167221 */ /* 0x000fe40000010100 */
[----:B------:R-:W-:Y:S02]  /*b070*/  FMUL.FTZ R41, R75, R144 ;  /* 0x000000904b297220 */ /* 0x000fe40000410000 */
[----:B------:R-:W-:-:S02]  /*b080*/  FADD.FTZ R136, R136, R27 ;  /* 0x0000001b88887221 */ /* 0x000fc40000010000 */
[----:B------:R-:W-:Y:S02]  /*b090*/  FFMA.FTZ R46, R46, R79, R45 ;  /* 0x0000004f2e2e7223 */ /* 0x000fe4000001002d */
[----:B------:R-:W-:Y:S02]  /*b0a0*/  FFMA.FTZ R45, R129, UR44, R24 ;  /* 0x0000002c812d7c23 */ /* 0x000fe40008010018 */
[----:B------:R-:W-:Y:S02]  /*b0b0*/  FMUL.FTZ R129, R75, R129 ;  /* 0x000000814b817220 */ /* 0x000fe40000410000 */
[C---:B------:R-:W-:Y:S02]  /*b0c0*/  FMUL.FTZ R43, R29.reuse, -R22 ;  /* 0x800000161d2b7220 */ /* 0x040fe40000410000 */
[----:B------:R-:W-:Y:S02]  /*b0d0*/  FMUL.FTZ R24, R4, R41 ;  /* 0x0000002904187220 */ /* 0x000fe40000410000 */
[----:B------:R-:W-:-:S02]  /*b0e0*/  FMUL.FTZ R29, R29, -R136 ;  /* 0x800000881d1d7220 */ /* 0x000fc40000410000 */
[C---:B------:R-:W-:Y:S02]  /*b0f0*/  FMUL.FTZ R47, R4.reuse, R47 ;  /* 0x0000002f042f7220 */ /* 0x040fe40000410000 */
[-C--:B------:R-:W-:Y:S02]  /*b100*/  FMUL.FTZ R26, R4, R129.reuse ;  /* 0x00000081041a7220 */ /* 0x080fe40000410000 */
[----:B------:R-:W-:Y:S02]  /*b110*/  FFMA.FTZ R4, R178, R129, R24 ;  /* 0x00000081b2047223 */ /* 0x000fe40000010018 */
[C---:B------:R-:W-:Y:S02]  /*b120*/  FFMA.FTZ R29, R30.reuse, R22, R29 ;  /* 0x000000161e1d7223 */ /* 0x040fe4000001001d */
[----:B------:R-:W-:Y:S01]  /*b130*/  FFMA.FTZ R24, R30, R136, -R43 ;  /* 0x000000881e187223 */ /* 0x000fe2000001082b */
[----:B------:R-:W-:Y:S01]  /*b140*/  SHF.L.U32 R43, R122, 0x5, RZ ;  /* 0x000000057a2b7819 */ /* 0x000fe200000006ff */
[----:B------:R-:W-:-:S02]  /*b150*/  FADD.FTZ R152, -R152, R29 ;  /* 0x0000001d98987221 */ /* 0x000fc40000010100 */
[----:B------:R-:W-:Y:S01]  /*b160*/  FADD.FTZ R137, R137, R24 ;  /* 0x0000001889897221 */ /* 0x000fe20000010000 */
[C---:B------:R-:W-:Y:S01]  /*b170*/  IADD3 R24, R43.reuse, 0x1, RZ ;  /* 0x000000012b187810 */ /* 0x040fe20007ffe0ff */
[----:B------:R-:W-:Y:S01]  /*b180*/  FMUL.FTZ R76, R76, R125 ;  /* 0x0000007d4c4c7220 */ /* 0x000fe20000410000 */
[C---:B------:R-:W-:Y:S01]  /*b190*/  IADD3 R28, R43.reuse, 0x3, RZ ;  /* 0x000000032b1c7810 */ /* 0x040fe20007ffe0ff */
[C---:B------:R-:W-:Y:S01]  /*b1a0*/  FFMA.FTZ R27, R178.reuse, R41, -R26 ;  /* 0x00000029b21b7223 */ /* 0x040fe2000001081a */
[----:B------:R-:W-:Y:S01]  /*b1b0*/  IADD3 R26, R43, 0x2, RZ ;  /* 0x000000022b1a7810 */ /* 0x000fe20007ffe0ff */
[----:B------:R-:W-:Y:S02]  /*b1c0*/  FFMA.FTZ R178, R178, R45, R47 ;  /* 0x0000002db2b27223 */ /* 0x000fe4000001002f */
[C---:B------:R-:W-:Y:S02]  /*b1d0*/  FMUL.FTZ R45, R60.reuse, R152 ;  /* 0x000000983c2d7220 */ /* 0x040fe40000410000 */
[----:B------:R-:W-:-:S02]  /*b1e0*/  FMUL.FTZ R29, R60, R137 ;  /* 0x000000893c1d7220 */ /* 0x000fc40000410000 */
[----:B------:R-:W-:Y:S01]  /*b1f0*/  FMUL.FTZ R16, R33, R128 ;  /* 0x0000008021107220 */ /* 0x000fe20000410000 */
[----:B------:R-:W-:Y:S01]  /*b200*/  LEA.HI.SX32 R128, R26, R43, 0x1b ;  /* 0x0000002b1a807211 */ /* 0x000fe200078fdaff */
[----:B------:R-:W-:Y:S01]  /*b210*/  FFMA.FTZ R186, R186, R37, -R76 ;  /* 0x00000025baba7223 */ /* 0x000fe2000001084c */
[-C--:B------:R-:W-:Y:S01]  /*b220*/  LEA.HI.SX32 R76, R24, R43.reuse, 0x1b ;  /* 0x0000002b184c7211 */ /* 0x080fe200078fdaff */
[----:B------:R-:W-:Y:S01]  /*b230*/  FMUL.FTZ R73, R111, R72 ;  /* 0x000000486f497220 */ /* 0x000fe20000410000 */
[----:B------:R-:W-:Y:S01]  /*b240*/  LEA.HI.SX32 R24, R28, R43, 0x1b ;  /* 0x0000002b1c187211 */ /* 0x000fe200078fdaff */
[C---:B------:R-:W-:Y:S01]  /*b250*/  FMUL.FTZ R26, R62.reuse, R45 ;  /* 0x0000002d3e1a7220 */ /* 0x040fe20000410000 */
[----:B------:R-:W-:Y:S01]  /*b260*/  LEA.HI.SX32 R43, R43, R43, 0x1b ;  /* 0x0000002b2b2b7211 */ /* 0x000fe200078fdaff */
[----:B------:R-:W-:Y:S02]  /*b270*/  FMUL.FTZ R28, R62, R29 ;  /* 0x0000001d3e1c7220 */ /* 0x000fe40000410000 */
[----:B------:R-:W-:-:S02]  /*b280*/  FMUL.FTZ R48, R61, R22 ;  /* 0x000000163d307220 */ /* 0x000fc40000410000 */
[-C--:B------:R-:W-:Y:S02]  /*b290*/  FFMA.FTZ R176, R50, -R73.reuse, R176 ;  /* 0x8000004932b07223 */ /* 0x080fe400000100b0 */
[C---:B------:R-:W-:Y:S02]  /*b2a0*/  FFMA.FTZ R73, R49.reuse, -R73, R175 ;  /* 0x8000004931497223 */ /* 0x040fe400000100af */
[-C--:B------:R-:W-:Y:S02]  /*b2b0*/  FFMA.FTZ R26, R210, R29.reuse, R26 ;  /* 0x0000001dd21a7223 */ /* 0x080fe4000001001a */
[C---:B------:R-:W-:Y:S02]  /*b2c0*/  FMUL.FTZ R30, R118.reuse, R29 ;  /* 0x0000001d761e7220 */ /* 0x040fe40000410000 */
[----:B------:R-:W-:Y:S02]  /*b2d0*/  FMUL.FTZ R49, R49, R145 ;  /* 0x0000009131317220 */ /* 0x000fe40000410000 */
[-C--:B------:R-:W-:Y:S01]  /*b2e0*/  FMUL.FTZ R29, R118, R45.reuse ;  /* 0x0000002d761d7220 */ /* 0x080fe20000410000 */
[----:B------:R0:W-:Y:S01]  /*b2f0*/  STS [R43.X4+0x4200], R30 ;  /* 0x0042001e2b007388 */ /* 0x0001e20000004800 */
[----:B------:R-:W-:-:S02]  /*b300*/  FFMA.FTZ R28, R210, R45, -R28 ;  /* 0x0000002dd21c7223 */ /* 0x000fc4000001081c */
[----:B------:R-:W-:Y:S01]  /*b310*/  FMUL.FTZ R44, R61, R136 ;  /* 0x000000883d2c7220 */ /* 0x000fe20000410000 */
[----:B------:R1:W-:Y:S01]  /*b320*/  STS [R76.X4+0x4204], R29 ;  /* 0x0042041d4c007388 */ /* 0x0003e20000004800 */
[----:B------:R-:W-:Y:S02]  /*b330*/  FMUL.FTZ R45, R212, R48 ;  /* 0x00000030d42d7220 */ /* 0x000fe40000410000 */
[----:B------:R-:W-:Y:S02]  /*b340*/  FFMA.FTZ R50, R50, R35, R49 ;  /* 0x0000002332327223 */ /* 0x000fe40000010031 */
[----:B------:R-:W-:Y:S02]  /*b350*/  FADD.FTZ R0, R229, UR5 ;  /* 0x00000005e5007e21 */ /* 0x000fe40008010000 */
[-C--:B------:R-:W-:Y:S02]  /*b360*/  FMUL.FTZ R49, R117, R44.reuse ;  /* 0x0000002c75317220 */ /* 0x080fe40000410000 */
[----:B------:R-:W-:-:S02]  /*b370*/  FFMA.FTZ R45, R211, R44, R45 ;  /* 0x0000002cd32d7223 */ /* 0x000fc4000001002d */
[----:B------:R-:W-:Y:S01]  /*b380*/  FMUL.FTZ R44, R212, R44 ;  /* 0x0000002cd42c7220 */ /* 0x000fe20000410000 */
[----:B------:R2:W-:Y:S01]  /*b390*/  STS [R128.X4+0x4208], R49 ;  /* 0x0042083180007388 */ /* 0x0005e20000004800 */
[----:B------:R-:W-:Y:S02]  /*b3a0*/  FADD.FTZ R26, RZ, R26 ;  /* 0x0000001aff1a7221 */ /* 0x000fe40000010000 */
[----:B------:R-:W-:Y:S02]  /*b3b0*/  FMUL.FTZ R95, R63, R150 ;  /* 0x000000963f5f7220 */ /* 0x000fe40000410000 */
[----:B------:R-:W-:Y:S02]  /*b3c0*/  FMUL.FTZ R64, R115, R0 ;  /* 0x0000000073407220 */ /* 0x000fe40000410000 */
[----:B------:R-:W-:Y:S02]  /*b3d0*/  FFMA.FTZ R47, R211, R48, -R44 ;  /* 0x00000030d32f7223 */ /* 0x000fe4000001082c */
[----:B------:R-:W-:-:S02]  /*b3e0*/  FADD.FTZ R28, RZ, R28 ;  /* 0x0000001cff1c7221 */ /* 0x000fc40000010000 */
[----:B------:R-:W-:Y:S02]  /*b3f0*/  FADD.FTZ R26, R26, R45 ;  /* 0x0000002d1a1a7221 */ /* 0x000fe40000010000 */
[----:B------:R-:W-:Y:S02]  /*b400*/  FMUL.FTZ R45, R63, R135 ;  /* 0x000000873f2d7220 */ /* 0x000fe40000410000 */
[----:B0-----:R-:W-:Y:S02]  /*b410*/  FMUL.FTZ R30, R213, R95 ;  /* 0x0000005fd51e7220 */ /* 0x001fe40000410000 */
[----:B------:R-:W-:Y:S02]  /*b420*/  FFMA.FTZ R167, R58, -R64, R167 ;  /* 0x800000403aa77223 */ /* 0x000fe400000100a7 */
[----:B------:R-:W-:Y:S02]  /*b430*/  FFMA.FTZ R16, R13, R126, R16 ;  /* 0x0000007e0d107223 */ /* 0x000fe40000010010 */
[----:B------:R-:W-:-:S02]  /*b440*/  FFMA.FTZ R64, R57, -R64, R168 ;  /* 0x8000004039407223 */ /* 0x000fc400000100a8 */
[----:B------:R-:W-:Y:S02]  /*b450*/  FADD.FTZ R28, R28, R47 ;  /* 0x0000002f1c1c7221 */ /* 0x000fe40000010000 */
[----:B------:R-:W-:Y:S02]  /*b460*/  FMUL.FTZ R126, R0, R149 ;  /* 0x00000095007e7220 */ /* 0x000fe40000410000 */
[-C--:B------:R-:W-:Y:S02]  /*b470*/  FFMA.FTZ R47, R214, R45.reuse, R30 ;  /* 0x0000002dd62f7223 */ /* 0x080fe4000001001e */
[----:B------:R-:W-:Y:S02]  /*b480*/  FMUL.FTZ R30, R213, R45 ;  /* 0x0000002dd51e7220 */ /* 0x000fe40000410000 */
[----:B-1----:R-:W-:Y:S02]  /*b490*/  FMUL.FTZ R29, R117, R48 ;  /* 0x00000030751d7220 */ /* 0x002fe40000410000 */
[----:B------:R-:W-:-:S02]  /*b4a0*/  FMUL.FTZ R76, R0, R23 ;  /* 0x00000017004c7220 */ /* 0x000fc40000410000 */
[----:B------:R-:W-:Y:S01]  /*b4b0*/  FMUL.FTZ R44, R64, R126 ;  /* 0x0000007e402c7220 */ /* 0x000fe20000410000 */
[----:B------:R0:W-:Y:S01]  /*b4c0*/  STS [R24.X4+0x420c], R29 ;  /* 0x00420c1d18007388 */ /* 0x0001e20000004800 */
[----:B------:R-:W-:Y:S02]  /*b4d0*/  FADD.FTZ R26, R26, R47 ;  /* 0x0000002f1a1a7221 */ /* 0x000fe40000010000 */
[----:B------:R-:W-:Y:S02]  /*b4e0*/  FFMA.FTZ R47, R214, R95, -R30 ;  /* 0x0000005fd62f7223 */ /* 0x000fe4000001081e */
[-C--:B------:R-:W-:Y:S02]  /*b4f0*/  FMUL.FTZ R30, R64, R76.reuse ;  /* 0x0000004c401e7220 */ /* 0x080fe40000410000 */
[----:B------:R-:W-:Y:S02]  /*b500*/  FADD.FTZ R69, R226, UR5 ;  /* 0x00000005e2457e21 */ /* 0x000fe40008010000 */
[----:B--2---:R-:W-:-:S02]  /*b510*/  FFMA.FTZ R49, R167, R76, R44 ;  /* 0x0000004ca7317223 */ /* 0x004fc4000001002c */
[----:B0-----:R-:W-:Y:S02]  /*b520*/  FMUL.FTZ R24, R68, R19 ;  /* 0x0000001344187220 */ /* 0x001fe40000410000 */
[----:B------:R-:W-:Y:S02]  /*b530*/  FADD.FTZ R28, R28, R47 ;  /* 0x0000002f1c1c7221 */ /* 0x000fe40000010000 */
[----:B------:R-:W-:Y:S02]  /*b540*/  FMUL.FTZ R44, R116, R95 ;  /* 0x0000005f742c7220 */ /* 0x000fe40000410000 */
[----:B------:R-:W-:Y:S02]  /*b550*/  FMUL.FTZ R128, R68, R147 ;  /* 0x0000009344807220 */ /* 0x000fe40000410000 */
[----:B------:R-:W-:Y:S01]  /*b560*/  FFMA.FTZ R198, R139, R15, R198 ;  /* 0x0000000f8bc67223 */ /* 0x000fe200000100c6 */
[----:B------:R0:W-:Y:S01]  /*b570*/  STS [R43.X4+0x4214], R44 ;  /* 0x0042142c2b007388 */ /* 0x0001e20000004800 */
[----:B------:R-:W-:-:S02]  /*b580*/  FFMA.FTZ R47, R167, R126, -R30 ;  /* 0x0000007ea72f7223 */ /* 0x000fc4000001081e */
[----:B------:R-:W-:Y:S02]  /*b590*/  FMUL.FTZ R70, R112, R69 ;  /* 0x0000004570467220 */ /* 0x000fe40000410000 */
[----:B------:R-:W-:Y:S02]  /*b5a0*/  FADD.FTZ R26, R26, R49 ;  /* 0x000000311a1a7221 */ /* 0x000fe40000010000 */
[----:B------:R-:W-:Y:S02]  /*b5b0*/  FMUL.FTZ R30, R116, R45 ;  /* 0x0000002d741e7220 */ /* 0x000fe40000410000 */
[----:B------:R-:W-:Y:S02]  /*b5c0*/  FMUL.FTZ R29, R65, R133 ;  /* 0x00000085411d7220 */ /* 0x000fe40000410000 */
[----:B------:R-:W-:Y:S01]  /*b5d0*/  FMUL.FTZ R139, R67, R24 ;  /* 0x00000018438b7220 */ /* 0x000fe20000410000 */
[----:B------:R1:W-:Y:S01]  /*b5e0*/  STS [R43.X4+0x4210], R30 ;  /* 0x0042101e2b007388 */ /* 0x0003e20000004800 */
[----:B------:R-:W-:-:S02]  /*b5f0*/  FMUL.FTZ R49, R65, R148 ;  /* 0x0000009441317220 */ /* 0x000fc40000410000 */
[----:B------:R-:W-:Y:S02]  /*b600*/  FMUL.FTZ R76, R115, R76 ;  /* 0x0000004c734c7220 */ /* 0x000fe40000410000 */
[----:B------:R-:W-:Y:S02]  /*b610*/  FMUL.FTZ R95, R67, R128 ;  /* 0x00000080435f7220 */ /* 0x000fe40000410000 */
[----:B------:R-:W-:Y:S01]  /*b620*/  FFMA.FTZ R174, R52, -R70, R174 ;  /* 0x8000004634ae7223 */ /* 0x000fe200000100ae */
[----:B------:R2:W-:Y:S01]  /*b630*/  STS [R43.X4+0x4218], R76 ;  /* 0x0042184c2b007388 */ /* 0x0005e20000004800 */
[----:B------:R-:W-:Y:S02]  /*b640*/  FADD.FTZ R28, R28, R47 ;  /* 0x0000002f1c1c7221 */ /* 0x000fe40000010000 */
[----:B------:R-:W-:Y:S02]  /*b650*/  FMUL.FTZ R45, R66, R29 ;  /* 0x0000001d422d7220 */ /* 0x000fe40000410000 */
[----:B0-----:R-:W-:-:S02]  /*b660*/  FFMA.FTZ R44, R172, R128, -R139 ;  /* 0x00000080ac2c7223 */ /* 0x001fc4000001088b */
[----:B------:R-:W-:Y:S02]  /*b670*/  FFMA.FTZ R70, R51, -R70, R173 ;  /* 0x8000004633467223 */ /* 0x000fe400000100ad */
[----:B------:R-:W-:Y:S02]  /*b680*/  FMUL.FTZ R47, R66, R49 ;  /* 0x00000031422f7220 */ /* 0x000fe40000410000 */
[----:B------:R-:W-:Y:S02]  /*b690*/  FMUL.FTZ R139, R69, R146 ;  /* 0x00000092458b7220 */ /* 0x000fe40000410000 */
[----:B------:R-:W-:Y:S02]  /*b6a0*/  FMUL.FTZ R126, R115, R126 ;  /* 0x0000007e737e7220 */ /* 0x000fe40000410000 */
[----:B-1----:R-:W-:Y:S02]  /*b6b0*/  FFMA.FTZ R30, R172, R24, R95 ;  /* 0x00000018ac1e7223 */ /* 0x002fe4000001005f */
[----:B------:R-:W-:Y:S01]  /*b6c0*/  FMUL.FTZ R130, R145, UR43 ;  /* 0x0000002b91827c20 */ /* 0x000fe20008410000 */
[----:B------:R0:W-:Y:S01]  /*b6d0*/  STS [R43.X4+0x421c], R126 ;  /* 0x00421c7e2b007388 */ /* 0x0001e20000004800 */
[----:B------:R-:W-:-:S02]  /*b6e0*/  FMUL.FTZ R95, R69, R131 ;  /* 0x00000083455f7220 */ /* 0x000fc40000410000 */
[-C--:B------:R-:W-:Y:S02]  /*b6f0*/  FFMA.FTZ R45, R170, R49.reuse, -R45 ;  /* 0x00000031aa2d7223 */ /* 0x080fe4000001082d */
[----:B--2---:R-:W-:Y:S02]  /*b700*/  FMUL.FTZ R76, R114, R49 ;  /* 0x00000031724c7220 */ /* 0x004fe40000410000 */
[-C--:B------:R-:W-:Y:S02]  /*b710*/  FFMA.FTZ R47, R170, R29.reuse, R47 ;  /* 0x0000001daa2f7223 */ /* 0x080fe4000001002f */
[----:B------:R-:W-:Y:S01]  /*b720*/  FMUL.FTZ R48, R114, R29 ;  /* 0x0000001d72307220 */ /* 0x000fe20000410000 */
[----:B------:R-:W-:Y:S01]  /*b730*/  STS [R43.X4+0x4224], R76 ;  /* 0x0042244c2b007388 */ /* 0x000fe20000004800 */
[----:B------:R-:W-:Y:S02]  /*b740*/  FMUL.FTZ R49, R70, R139 ;  /* 0x0000008b46317220 */ /* 0x000fe40000410000 */
[----:B------:R-:W-:Y:S01]  /*b750*/  FFMA.FTZ R29, R35, UR44, R130 ;  /* 0x0000002c231d7c23 */ /* 0x000fe20008010082 */
[----:B------:R1:W-:Y:S01]  /*b760*/  STS [R43.X4+0x4220], R48 ;  /* 0x004220302b007388 */ /* 0x0003e20000004800 */
[----:B------:R-:W-:-:S02]  /*b770*/  FMUL.FTZ R130, R112, R95 ;  /* 0x0000005f70827220 */ /* 0x000fc40000410000 */
[C---:B0-----:R-:W-:Y:S02]  /*b780*/  FMUL.FTZ R126, R113.reuse, R24 ;  /* 0x00000018717e7220 */ /* 0x041fe40000410000 */
[----:B------:R-:W-:Y:S01]  /*b790*/  FMUL.FTZ R132, R72, R145 ;  /* 0x0000009148847220 */ /* 0x000fe20000410000 */
[----:B------:R0:W-:Y:S01]  /*b7a0*/  STS [R43.X4+0x4230], R130 ;  /* 0x004230822b007388 */ /* 0x0001e20000004800 */
[----:B------:R-:W-:Y:S02]  /*b7b0*/  FMUL.FTZ R128, R113, R128 ;  /* 0x0000008071807220 */ /* 0x000fe40000410000 */
[-C--:B------:R-:W-:Y:S01]  /*b7c0*/  FFMA.FTZ R49, R174, R95.reuse, R49 ;  /* 0x0000005fae317223 */ /* 0x080fe20000010031 */
[----:B------:R2:W-:Y:S01]  /*b7d0*/  STS [R43.X4+0x4228], R126 ;  /* 0x0042287e2b007388 */ /* 0x0005e20000004800 */
[----:B------:R-:W-:Y:S02]  /*b7e0*/  FMUL.FTZ R95, R70, R95 ;  /* 0x0000005f465f7220 */ /* 0x000fe40000410000 */
[----:B------:R-:W-:Y:S01]  /*b7f0*/  FMUL.FTZ R24, R35, UR43 ;  /* 0x0000002b23187c20 */ /* 0x000fe20008410000 */
[----:B------:R3:W-:Y:S01]  /*b800*/  STS [R43.X4+0x422c], R128 ;  /* 0x00422c802b007388 */ /* 0x0007e20000004800 */
[----:B-1----:R-:W-:-:S02]  /*b810*/  FMUL.FTZ R48, R72, R35 ;  /* 0x0000002348307220 */ /* 0x002fc40000410000 */
[----:B------:R-:W-:Y:S02]  /*b820*/  FMUL.FTZ R35, R73, R132 ;  /* 0x0000008449237220 */ /* 0x000fe40000410000 */
[----:B0-----:R-:W-:Y:S02]  /*b830*/  FMUL.FTZ R130, R143, UR43 ;  /* 0x0000002b8f827c20 */ /* 0x001fe40008410000 */
[-C--:B------:R-:W-:Y:S02]  /*b840*/  FFMA.FTZ R95, R174, R139.reuse, -R95 ;  /* 0x0000008bae5f7223 */ /* 0x080fe4000001085f */
[----:B--2---:R-:W-:Y:S02]  /*b850*/  FMUL.FTZ R126, R112, R139 ;  /* 0x0000008b707e7220 */ /* 0x004fe40000410000 */
[-C--:B---3--:R-:W-:Y:S02]  /*b860*/  FMUL.FTZ R128, R111, R48.reuse ;  /* 0x000000306f807220 */ /* 0x088fe40000410000 */
[----:B------:R-:W-:Y:S01]  /*b870*/  FADD.FTZ R139, R26, R47 ;  /* 0x0000002f1a8b7221 */ /* 0x000fe20000010000 */
[----:B------:R-:W-:Y:S01]  /*b880*/  STS [R43.X4+0x4234], R126 ;  /* 0x0042347e2b007388 */ /* 0x000fe20000004800 */
[----:B------:R-:W-:-:S02]  /*b890*/  FFMA.FTZ R76, R176, R48, R35 ;  /* 0x00000030b04c7223 */ /* 0x000fc40000010023 */
[C---:B------:R-:W-:Y:S01]  /*b8a0*/  FMUL.FTZ R134, R79.reuse, UR43 ;  /* 0x0000002b4f867c20 */ /* 0x040fe20008410000 */
[----:B------:R0:W-:Y:S01]  /*b8b0*/  STS [R43.X4+0x4238], R128 ;  /* 0x004238802b007388 */ /* 0x0001e20000004800 */
[C---:B------:R-:W-:Y:S02]  /*b8c0*/  FMUL.FTZ R138, R8.reuse, R143 ;  /* 0x0000008f088a7220 */ /* 0x040fe40000410000 */
[----:B------:R-:W-:Y:S02]  /*b8d0*/  FFMA.FTZ R35, R79, UR44, R130 ;  /* 0x0000002c4f237c23 */ /* 0x000fe40008010082 */
[----:B------:R-:W-:Y:S02]  /*b8e0*/  FMUL.FTZ R130, R8, R79 ;  /* 0x0000004f08827220 */ /* 0x000fe40000410000 */
[----:B------:R-:W-:Y:S02]  /*b8f0*/  FADD.FTZ R45, R28, R45 ;  /* 0x0000002d1c2d7221 */ /* 0x000fe40000010000 */
[----:B------:R-:W-:-:S02]  /*b900*/  FADD.FTZ R30, R139, R30 ;  /* 0x0000001e8b1e7221 */ /* 0x000fc40000010000 */
[----:B------:R-:W-:Y:S02]  /*b910*/  FFMA.FTZ R134, R143, UR44, -R134 ;  /* 0x0000002c8f867c23 */ /* 0x000fe40008010886 */
[----:B------:R-:W-:Y:S02]  /*b920*/  FMUL.FTZ R47, R5, R138 ;  /* 0x0000008a052f7220 */ /* 0x000fe40000410000 */
[----:B0-----:R-:W-:Y:S02]  /*b930*/  FMUL.FTZ R128, R110, R41 ;  /* 0x000000296e807220 */ /* 0x001fe40000410000 */
[----:B------:R-:W-:Y:S02]  /*b940*/  FFMA.FTZ R24, R145, UR44, -R24 ;  /* 0x0000002c91187c23 */ /* 0x000fe40008010818 */
[----:B------:R-:W-:Y:S01]  /*b950*/  FMUL.FTZ R41, R5, R130 ;  /* 0x0000008205297220 */ /* 0x000fe20000410000 */
[----:B------:R-:W-:Y:S01]  /*b960*/  STS [R43.X4+0x4244], R128 ;  /* 0x004244802b007388 */ /* 0x000fe20000004800 */
[----:B------:R-:W-:-:S02]  /*b970*/  FMUL.FTZ R28, R108, R39 ;  /* 0x000000276c1c7220 */ /* 0x000fc40000410000 */
[----:B------:R-:W-:Y:S02]  /*b980*/  FMUL.FTZ R145, R73, R48 ;  /* 0x0000003049917220 */ /* 0x000fe40000410000 */
[----:B------:R-:W-:Y:S01]  /*b990*/  FADD.FTZ R44, R45, R44 ;  /* 0x0000002c2d2c7221 */ /* 0x000fe20000010000 */
[----:B------:R0:W-:Y:S01]  /*b9a0*/  STS [R43.X4+0x4254], R28 ;  /* 0x0042541c2b007388 */ /* 0x0001e20000004800 */
[----:B------:R-:W-:Y:S02]  /*b9b0*/  FADD.FTZ R49, R30, R49 ;  /* 0x000000311e317221 */ /* 0x000fe40000010000 */
[----:B------:R-:W-:Y:S02]  /*b9c0*/  FMUL.FTZ R39, R3, UR43 ;  /* 0x0000002b03277c20 */ /* 0x000fe40008410000 */
[----:B------:R-:W-:Y:S02]  /*b9d0*/  FMUL.FTZ R26, R5, R134 ;  /* 0x00000086051a7220 */ /* 0x000fe40000410000 */
[----:B------:R-:W-:-:S02]  /*b9e0*/  FMUL.FTZ R30, R2, UR43 ;  /* 0x0000002b021e7c20 */ /* 0x000fc40008410000 */
[C---:B------:R-:W-:Y:S02]  /*b9f0*/  FFMA.FTZ R5, R180.reuse, R130, R47 ;  /* 0x00000082b4057223 */ /* 0x040fe4000001002f */
[----:B------:R-:W-:Y:S02]  /*ba00*/  FFMA.FTZ R47, R180, R138, -R41 ;  /* 0x0000008ab42f7223 */ /* 0x000fe40000010829 */
[----:B------:R-:W-:Y:S02]  /*ba10*/  FFMA.FTZ R48, R176, R132, -R145 ;  /* 0x00000084b0307223 */ /* 0x000fe40000010891 */
[----:B------:R-:W-:Y:S02]  /*ba20*/  FADD.FTZ R95, R44, R95 ;  /* 0x0000005f2c5f7221 */ /* 0x000fe40000010000 */
[----:B------:R-:W-:Y:S02]  /*ba30*/  FFMA.FTZ R41, R2, UR44, -R39 ;  /* 0x0000002c02297c23 */ /* 0x000fe40008010827 */
[----:B------:R-:W-:-:S02]  /*ba40*/  FFMA.FTZ R39, R3, UR44, R30 ;  /* 0x0000002c03277c23 */ /* 0x000fc4000801001e */
[C---:B------:R-:W-:Y:S02]  /*ba50*/  FMUL.FTZ R79, R12.reuse, R2 ;  /* 0x000000020c4f7220 */ /* 0x040fe40000410000 */
[----:B------:R-:W-:Y:S02]  /*ba60*/  FMUL.FTZ R30, R7, UR43 ;  /* 0x0000002b071e7c20 */ /* 0x000fe40008410000 */
[----:B------:R-:W-:Y:S02]  /*ba70*/  FMUL.FTZ R2, R141, UR43 ;  /* 0x0000002b8d027c20 */ /* 0x000fe40008410000 */
[----:B------:R-:W-:Y:S02]  /*ba80*/  FADD.FTZ R49, R49, R76 ;  /* 0x0000004c31317221 */ /* 0x000fe40000010000 */
[----:B------:R-:W-:Y:S02]  /*ba90*/  FADD.FTZ R48, R95, R48 ;  /* 0x000000305f307221 */ /* 0x000fe40000010000 */
[----:B------:R-:W-:-:S02]  /*baa0*/  FMUL.FTZ R45, R12, R3 ;  /* 0x000000030c2d7220 */ /* 0x000fc40000410000 */
[----:B0-----:R-:W-:Y:S02]  /*bab0*/  FMUL.FTZ R28, R78, R41 ;  /* 0x000000294e1c7220 */ /* 0x001fe40000410000 */
[----:B------:R-:W-:Y:S02]  /*bac0*/  FFMA.FTZ R3, R141, UR44, -R30 ;  /* 0x0000002c8d037c23 */ /* 0x000fe4000801081e */
[C---:B------:R-:W-:Y:S02]  /*bad0*/  FMUL.FTZ R141, R10.reuse, R141 ;  /* 0x0000008d0a8d7220 */ /* 0x040fe40000410000 */
[----:B------:R-:W-:Y:S02]  /*bae0*/  FFMA.FTZ R41, R7, UR44, R2 ;  /* 0x0000002c07297c23 */ /* 0x000fe40008010002 */
[----:B------:R-:W-:Y:S02]  /*baf0*/  FMUL.FTZ R7, R10, R7 ;  /* 0x000000070a077220 */ /* 0x000fe40000410000 */
[----:B------:R-:W-:-:S02]  /*bb00*/  FADD.FTZ R4, R49, R4 ;  /* 0x0000000431047221 */ /* 0x000fc40000010000 */
[----:B------:R-:W-:Y:S01]  /*bb10*/  FADD.FTZ R48, R48, R27 ;  /* 0x0000001b30307221 */ /* 0x000fe20000010000 */
[----:B------:R-:W-:Y:S01]  /*bb20*/  MOV R27, UR34 ;  /* 0x00000022001b7c02 */ /* 0x000fe20008000f00 */
[C---:B------:R-:W-:Y:S02]  /*bb30*/  FMUL.FTZ R2, R74.reuse, R141 ;  /* 0x0000008d4a027220 */ /* 0x040fe40000410000 */
[C---:B------:R-:W-:Y:S02]  /*bb40*/  FMUL.FTZ R30, R74.reuse, R3 ;  /* 0x000000034a1e7220 */ /* 0x040fe40000410000 */
[----:B------:R-:W-:Y:S02]  /*bb50*/  FMUL.FTZ R74, R74, R7 ;  /* 0x000000074a4a7220 */ /* 0x000fe40000410000 */
[----:B------:R-:W-:Y:S02]  /*bb60*/  FADD.FTZ R5, R4, R5 ;  /* 0x0000000504057221 */ /* 0x000fe40000010000 */
[----:B------:R-:W-:-:S02]  /*bb70*/  FADD.FTZ R47, R48, R47 ;  /* 0x0000002f302f7221 */ /* 0x000fc40000010000 */
[----:B------:R-:W-:Y:S02]  /*bb80*/  FMUL.FTZ R132, R111, R132 ;  /* 0x000000846f847220 */ /* 0x000fe40000410000 */
[C---:B------:R-:W-:Y:S02]  /*bb90*/  FFMA.FTZ R2, R184.reuse, R7, R2 ;  /* 0x00000007b8027223 */ /* 0x040fe40000010002 */
[----:B------:R-:W-:Y:S01]  /*bba0*/  FFMA.FTZ R3, R184, R141, -R74 ;  /* 0x0000008db8037223 */ /* 0x000fe2000001084a */
[----:B------:R0:W-:Y:S01]  /*bbb0*/  STS [R43.X4+0x423c], R132 ;  /* 0x00423c842b007388 */ /* 0x0001e20000004800 */
[----:B------:R-:W-:Y:S02]  /*bbc0*/  FADD.FTZ R5, R5, R36 ;  /* 0x0000002405057221 */ /* 0x000fe40000010000 */
[----:B------:R-:W-:Y:S02]  /*bbd0*/  FADD.FTZ R6, R47, R6 ;  /* 0x000000062f067221 */ /* 0x000fe40000010000 */
[----:B------:R-:W-:-:S02]  /*bbe0*/  FMUL.FTZ R126, R110, R129 ;  /* 0x000000816e7e7220 */ /* 0x000fc40000410000 */
[----:B------:R-:W-:Y:S02]  /*bbf0*/  FMUL.FTZ R44, R78, R79 ;  /* 0x0000004f4e2c7220 */ /* 0x000fe40000410000 */
[----:B------:R-:W-:Y:S01]  /*bc00*/  FADD.FTZ R5, R5, R2 ;  /* 0x0000000205057221 */ /* 0x000fe20000010000 */
[----:B------:R1:W-:Y:S01]  /*bc10*/  STS [R43.X4+0x4240], R126 ;  /* 0x0042407e2b007388 */ /* 0x0003e20000004800 */
[----:B------:R-:W-:Y:S01]  /*bc20*/  FADD.FTZ R3, R6, R3 ;  /* 0x0000000306037221 */ /* 0x000fe20000010000 */
[----:B------:R-:W-:Y:S01]  /*bc30*/  LEA R6, R27, -R122, 0x1 ;  /* 0x8000007a1b067211 */ /* 0x000fe200078e08ff */
[----:B0-----:R-:W-:Y:S02]  /*bc40*/  FMUL.FTZ R132, R108, R127 ;  /* 0x0000007f6c847220 */ /* 0x001fe40000410000 */
[----:B------:R-:W-:Y:S01]  /*bc50*/  FMUL.FTZ R2, R146, UR43 ;  /* 0x0000002b92027c20 */ /* 0x000fe20008410000 */
[----:B------:R-:W-:Y:S01]  /*bc60*/  ISETP.GE.AND P0, PT, R6, 0x1, PT ;  /* 0x000000010600780c */ /* 0x000fe20003f06270 */
[----:B------:R-:W-:Y:S01]  /*bc70*/  FMUL.FTZ R127, R78, R45 ;  /* 0x0000002d4e7f7220 */ /* 0x000fe20000410000 */
[----:B------:R-:W-:Y:S01]  /*bc80*/  STS [R43.X4+0x4250], R132 ;  /* 0x004250842b007388 */ /* 0x000fe20000004800 */
[----:B------:R-:W-:-:S02]  /*bc90*/  FMUL.FTZ R130, R109, R130 ;  /* 0x000000826d827220 */ /* 0x000fc40000410000 */
[----:B-1----:R-:W-:Y:S02]  /*bca0*/  FFMA.FTZ R126, R188, R45, R44 ;  /* 0x0000002dbc7e7223 */ /* 0x002fe4000001002c */
[----:B------:R-:W-:Y:S01]  /*bcb0*/  FMUL.FTZ R44, R107, R7 ;  /* 0x000000076b2c7220 */ /* 0x000fe20000410000 */
[----:B------:R0:W-:Y:S01]  /*bcc0*/  STS [R43.X4+0x4248], R130 ;  /* 0x004248822b007388 */ /* 0x0001e20000004800 */
[----:B------:R-:W-:Y:S02]  /*bcd0*/  FMUL.FTZ R134, R104, R123 ;  /* 0x0000007b68867220 */ /* 0x000fe40000410000 */
[----:B------:R-:W-:Y:S01]  /*bce0*/  FMUL.FTZ R4, R103, R124 ;  /* 0x0000007c67047220 */ /* 0x000fe20000410000 */
[----:B------:R1:W-:Y:S01]  /*bcf0*/  STS [R43.X4+0x4258], R44 ;  /* 0x0042582c2b007388 */ /* 0x0003e20000004800 */
[----:B------:R-:W-:Y:S02]  /*bd00*/  FFMA.FTZ R123, R131, UR44, R2 ;  /* 0x0000002c837b7c23 */ /* 0x000fe40008010002 */
[----:B------:R-:W-:Y:S01]  /*bd10*/  FFMA.FTZ R128, R188, R79, -R127 ;  /* 0x0000004fbc807223 */ /* 0x000fe2000001087f */
[----:B------:R2:W-:Y:S01]  /*bd20*/  STS [R43.X4+0x4278], R4 ;  /* 0x004278042b007388 */ /* 0x0005e20000004800 */
[----:B------:R-:W-:-:S02]  /*bd30*/  FADD.FTZ R3, R3, R186 ;  /* 0x000000ba03037221 */ /* 0x000fc40000010000 */
[----:B------:R-:W-:Y:S01]  /*bd40*/  FMUL.FTZ R2, R148, UR43 ;  /* 0x0000002b94027c20 */ /* 0x000fe20008410000 */
[----:B------:R-:W-:Y:S01]  /*bd50*/  STS [R43.X4+0x4270], R134 ;  /* 0x004270862b007388 */ /* 0x000fe20000004800 */
[----:B------:R-:W-:Y:S02]  /*bd60*/  FMUL.FTZ R138, R109, R138 ;  /* 0x0000008a6d8a7220 */ /* 0x000fe40000410000 */
[----:B------:R-:W-:Y:S02]  /*bd70*/  FMUL.FTZ R74, R107, R141 ;  /* 0x0000008d6b4a7220 */ /* 0x000fe40000410000 */
[C---:B------:R-:W-:Y:S01]  /*bd80*/  FMUL.FTZ R76, R106.reuse, R125 ;  /* 0x0000007d6a4c7220 */ /* 0x040fe20000410000 */
[----:B------:R-:W-:Y:S01]  /*bd90*/  STS [R43.X4+0x424c], R138 ;  /* 0x00424c8a2b007388 */ /* 0x000fe20000004800 */
[----:B------:R-:W-:Y:S02]  /*bda0*/  FMUL.FTZ R78, R106, R37 ;  /* 0x000000256a4e7220 */ /* 0x000fe40000410000 */
[C---:B0-----:R-:W-:Y:S01]  /*bdb0*/  FMUL.FTZ R130, R105.reuse, R45 ;  /* 0x0000002d69827220 */ /* 0x041fe20000410000 */
[----:B------:R-:W-:Y:S01]  /*bdc0*/  STS [R43.X4+0x425c], R74 ;  /* 0x00425c4a2b007388 */ /* 0x000fe20000004800 */
[----:B------:R-:W-:-:S02]  /*bdd0*/  FMUL.FTZ R132, R105, R79 ;  /* 0x0000004f69847220 */ /* 0x000fc40000410000 */
[----:B-1----:R-:W-:Y:S01]  /*bde0*/  FMUL.FTZ R44, R104, R71 ;  /* 0x00000047682c7220 */ /* 0x002fe20000410000 */
[----:B------:R-:W-:Y:S01]  /*bdf0*/  STS [R43.X4+0x4260], R76 ;  /* 0x0042604c2b007388 */ /* 0x000fe20000004800 */
[----:B------:R-:W-:Y:S02]  /*be00*/  FMUL.FTZ R36, R103, R94 ;  /* 0x0000005e67247220 */ /* 0x000fe40000410000 */
[----:B------:R-:W-:Y:S01]  /*be10*/  FADD.FTZ R7, R3, R128 ;  /* 0x0000008003077221 */ /* 0x000fe20000010000 */
[----:B------:R-:W-:Y:S01]  /*be20*/  STS [R43.X4+0x4264], R78 ;  /* 0x0042644e2b007388 */ /* 0x000fe20000004800 */
[----:B------:R-:W-:Y:S02]  /*be30*/  FFMA.FTZ R49, R133, UR44, R2 ;  /* 0x0000002c85317c23 */ /* 0x000fe40008010002 */
[----:B------:R-:W-:Y:S01]  /*be40*/  FADD.FTZ R5, R5, R20 ;  /* 0x0000001405057221 */ /* 0x000fe20000010000 */
[----:B------:R-:W-:Y:S01]  /*be50*/  STS [R43.X4+0x4268], R130 ;  /* 0x004268822b007388 */ /* 0x000fe20000004800 */
[----:B--2---:R-:W-:-:S02]  /*be60*/  FMUL.FTZ R4, R147, UR43 ;  /* 0x0000002b93047c20 */ /* 0x004fc40008410000 */
[----:B------:R-:W-:Y:S01]  /*be70*/  FMUL.FTZ R3, R135, UR43 ;  /* 0x0000002b87037c20 */ /* 0x000fe20008410000 */
[----:B------:R-:W-:Y:S01]  /*be80*/  STS [R43.X4+0x426c], R132 ;  /* 0x00426c842b007388 */ /* 0x000fe20000004800 */
[C---:B------:R-:W-:Y:S02]  /*be90*/  FMUL.FTZ R2, R150.reuse, UR43 ;  /* 0x0000002b96027c20 */ /* 0x040fe40008410000 */
[----:B------:R-:W-:Y:S01]  /*bea0*/  FADD.FTZ R5, R5, R126 ;  /* 0x0000007e05057221 */ /* 0x000fe20000010000 */
[----:B------:R0:W-:Y:S01]  /*beb0*/  STS [R43.X4+0x4274], R44 ;  /* 0x0042742c2b007388 */ /* 0x0001e20000004800 */
[----:B------:R-:W-:Y:S02]  /*bec0*/  FFMA.FTZ R79, R19, UR44, R4 ;  /* 0x0000002c134f7c23 */ /* 0x000fe40008010004 */
[----:B------:R-:W-:Y:S01]  /*bed0*/  FFMA.FTZ R20, R150, UR44, -R3 ;  /* 0x0000002c96147c23 */ /* 0x000fe20008010803 */
[----:B------:R1:W-:Y:S01]  /*bee0*/  STS [R43.X4+0x427c], R36 ;  /* 0x00427c242b007388 */ /* 0x0003e20000004800 */
[----:B------:R-:W-:-:S02]  /*bef0*/  FFMA.FTZ R47, R135, UR44, R2 ;  /* 0x0000002c872f7c23 */ /* 0x000fc40008010002 */
[----:B------:R-:W-:Y:S02]  /*bf00*/  FMUL.FTZ R125, R131, UR43 ;  /* 0x0000002b837d7c20 */ /* 0x000fe40008410000 */
[----:B------:R-:W-:Y:S02]  /*bf10*/  FMUL.FTZ R71, R133, UR43 ;  /* 0x0000002b85477c20 */ /* 0x000fe40008410000 */
[----:B0-----:R-:W-:Y:S02]  /*bf20*/  FMUL.FTZ R44, R19, UR43 ;  /* 0x0000002b132c7c20 */ /* 0x001fe40008410000 */
[----:B------:R-:W-:Y:S02]  /*bf30*/  FMUL.FTZ R4, R23, UR43 ;  /* 0x0000002b17047c20 */ /* 0x000fe40008410000 */
[----:B-1----:R-:W-:Y:S02]  /*bf40*/  FMUL.FTZ R36, R149, UR43 ;  /* 0x0000002b95247c20 */ /* 0x002fe40008410000 */
[----:B------:R-:W-:-:S02]  /*bf50*/  FMUL.FTZ R45, R136, UR43 ;  /* 0x0000002b882d7c20 */ /* 0x000fc40008410000 */
[----:B------:R-:W-:Y:S02]  /*bf60*/  FMUL.FTZ R3, R22, UR43 ;  /* 0x0000002b16037c20 */ /* 0x000fe40008410000 */
[----:B------:R-:W-:Y:S02]  /*bf70*/  FMUL.FTZ R43, R137, UR43 ;  /* 0x0000002b892b7c20 */ /* 0x000fe40008410000 */
[----:B------:R-:W-:Y:S02]  /*bf80*/  FMUL.FTZ R2, R152, UR43 ;  /* 0x0000002b98027c20 */ /* 0x000fe40008410000 */
[----:B------:R-:W-:Y:S02]  /*bf90*/  FADD.FTZ R48, R5, R18 ;  /* 0x0000001205307221 */ /* 0x000fe40000010000 */
[----:B------:R-:W-:Y:S02]  /*bfa0*/  FFMA.FTZ R125, R146, UR44, -R125 ;  /* 0x0000002c927d7c23 */ /* 0x000fe4000801087d */
[----:B------:R-:W-:-:S02]  /*bfb0*/  FFMA.FTZ R44, R147, UR44, -R44 ;  /* 0x0000002c932c7c23 */ /* 0x000fc4000801082c */
[----:B------:R-:W-:Y:S02]  /*bfc0*/  FFMA.FTZ R71, R148, UR44, -R71 ;  /* 0x0000002c94477c23 */ /* 0x000fe40008010847 */
[----:B------:R-:W-:Y:S02]  /*bfd0*/  FFMA.FTZ R95, R149, UR44, -R4 ;  /* 0x0000002c955f7c23 */ /* 0x000fe40008010804 */
[----:B------:R-:W-:Y:S02]  /*bfe0*/  FFMA.FTZ R36, R23, UR44, R36 ;  /* 0x0000002c17247c23 */ /* 0x000fe40008010024 */
[----:B------:R-:W-:Y:S02]  /*bff0*/  FFMA.FTZ R45, R22, UR44, -R45 ;  /* 0x0000002c162d7c23 */ /* 0x000fe4000801082d */
[----:B------:R-:W-:Y:S02]  /*c000*/  FFMA.FTZ R18, R136, UR44, R3 ;  /* 0x0000002c88127c23 */ /* 0x000fe40008010003 */
[----:B------:R-:W-:-:S02]  /*c010*/  FFMA.FTZ R43, R152, UR44, -R43 ;  /* 0x0000002c982b7c23 */ /* 0x000fc4000801082b */
        /* <DEDUP_REMOVED lines=35> */
.L_x_1079:
[----:B------:R-:W-:Y:S05]  /*c250*/  BSYNC B0 ;  /* 0x0000000000007941 */ /* 0x000fea0003800000 */
.L_x_1078:
[C---:B0-----:R-:W-:Y:S01]  /*c260*/  FMUL.FTZ R4, R33.reuse, R94 ;  /* 0x0000005e21047220 */ /* 0x041fe20000410000 */
[----:B------:R-:W-:Y:S01]  /*c270*/  ULDC.64 UR34, c[0x0][0x298] ;  /* 0x0000a60000227ab9 */ /* 0x000fe20000000a00 */
[-C--:B------:R-:W-:Y:S01]  /*c280*/  FMUL.FTZ R33, R33, R124.reuse ;  /* 0x0000007c21217220 */ /* 0x080fe20000410000 */
[----:B------:R-:W-:Y:S01]  /*c290*/  USHF.R.U32.HI UR36, URZ, 0x1, UR35 ;  /* 0x000000013f247899 */ /* 0x000fe20008011623 */
[C---:B------:R-:W-:Y:S01]  /*c2a0*/  FFMA.FTZ R5, R13.reuse, R124, R4 ;  /* 0x0000007c0d057223 */ /* 0x040fe20000010004 */
[----:B------:R-:W-:Y:S01]  /*c2b0*/  USHF.R.U64 UR34, UR34, 0x1, UR35 ;  /* 0x0000000122227899 */ /* 0x000fe20008001223 */
[----:B------:R-:W-:Y:S01]  /*c2c0*/  FFMA.FTZ R94, R13, R94, -R33 ;  /* 0x0000005e0d5e7223 */ /* 0x000fe20000010821 */
[----:B------:R-:W-:Y:S01]  /*c2d0*/  UIMAD UR39, UR36, UR12, URZ ;  /* 0x0000000c242772a4 */ /* 0x000fe2000f8e023f */
[----:B------:R-:W-:Y:S01]  /*c2e0*/  FADD.FTZ R13, R48, R5 ;  /* 0x00000005300d7221 */ /* 0x000fe20000010000 */
[C---:B------:R-:W-:Y:S01]  /*c2f0*/  IADD3 R5, R122.reuse, 0x80, RZ ;  /* 0x000000807a057810 */ /* 0x040fe20007ffe0ff */
[----:B------:R-:W-:Y:S01]  /*c300*/  UIMAD.WIDE.U32 UR36, UR34, UR12, URZ ;  /* 0x0000000c222472a5 */ /* 0x000fe2000f8e003f */
[----:B------:R-:W-:Y:S01]  /*c310*/  FMUL.FTZ R2, R83, R191 ;  /* 0x000000bf53027220 */ /* 0x000fe20000410000 */
[----:B------:R-:W-:Y:S01]  /*c320*/  UIMAD UR39, UR13, UR34, UR39 ;  /* 0x000000220d2772a4 */ /* 0x000fe2000f8e0227 */
[----:B------:R-:W-:Y:S01]  /*c330*/  LEA.HI.SX32 R5, R5, R122, 0x1b ;  /* 0x0000007a05057211 */ /* 0x000fe200078fdaff */
[----:B------:R-:W-:Y:S01]  /*c340*/  ULDC UR42, c[0x0][0x174] ;  /* 0x00005d00002a7ab9 */ /* 0x000fe20000000800 */
[----:B------:R-:W-:Y:S01]  /*c350*/  FADD.FTZ R189, R189, -R2 ;  /* 0x80000002bdbd7221 */ /* 0x000fe20000010000 */
[----:B------:R-:W-:Y:S01]  /*c360*/  ULDC.64 UR34, c[0x0][0x2a0] ;  /* 0x0000a80000227ab9 */ /* 0x000fe20000000a00 */
[----:B------:R-:W-:Y:S01]  /*c370*/  FADD.FTZ R33, R7, R190 ;  /* 0x000000be07217221 */ /* 0x000fe20000010000 */
[----:B------:R-:W-:Y:S01]  /*c380*/  UIADD3 UR37, UR37, UR39, URZ ;  /* 0x0000002725257290 */ /* 0x000fe2000fffe03f */
[----:B------:R-:W0:Y:S01]  /*c390*/  LDS R5, [R5.X4+0x4400] ;  /* 0x0044000005057984 */ /* 0x000e220000004800 */
[----:B------:R-:W-:Y:S01]  /*c3a0*/  UIMAD UR39, UR15, UR34, URZ ;  /* 0x000000220f2772a4 */ /* 0x000fe2000f8e023f */
[----:B------:R-:W-:Y:S01]  /*c3b0*/  FMUL.FTZ R192, R83, R192 ;  /* 0x000000c053c07220 */ /* 0x000fe20000410000 */
[----:B------:R-:W-:Y:S01]  /*c3c0*/  UIMAD.WIDE.U32 UR36, UR14, UR34, UR36 ;  /* 0x000000220e2472a5 */ /* 0x000fe2000f8e0024 */
[----:B------:R-:W-:Y:S01]  /*c3d0*/  IADD3 R7, R122, 0x100, RZ ;  /* 0x000001007a077810 */ /* 0x000fe20007ffe0ff */
[----:B------:R-:W-:Y:S01]  /*c3e0*/  UIMAD UR39, UR14, UR35, UR39 ;  /* 0x000000230e2772a4 */ /* 0x000fe2000f8e0227 */
[----:B------:R-:W-:Y:S01]  /*c3f0*/  BSSY B0, `(.L_x_1080) ;  /* 0x000001d000007945 */ /* 0x000fe20003800000 */
[----:B------:R-:W-:Y:S01]  /*c400*/  FADD.FTZ R11, R11, R192 ;  /* 0x000000c00b0b7221 */ /* 0x000fe20000010000 */
[----:B------:R-:W-:Y:S01]  /*c410*/  ULDC.64 UR34, c[0x0][0x318] ;  /* 0x0000c60000227ab9 */ /* 0x000fe20000000a00 */
[----:B------:R-:W-:Y:S01]  /*c420*/  FFMA.FTZ R16, R103, R34, R16 ;  /* 0x0000002267107223 */ /* 0x000fe20000010010 */
[----:B------:R-:W-:Y:S01]  /*c430*/  UIADD3 UR39, UR39, UR37, URZ ;  /* 0x0000002527277290 */ /* 0x000fe2000fffe03f */
[C---:B------:R-:W-:Y:S01]  /*c440*/  ISETP.GE.AND P1, PT, R6.reuse, 0x101, PT ;  /* 0x000001010600780c */ /* 0x040fe20003f26270 */
[----:B------:R-:W-:Y:S01]  /*c450*/  ULEA UR37, UP0, UR36, UR34, 0x3 ;  /* 0x0000002224257291 */ /* 0x000fe2000f80183f */
[----:B------:R-:W-:Y:S01]  /*c460*/  ISETP.GE.AND P2, PT, R6, 0x181, PT ;  /* 0x000001810600780c */ /* 0x000fe20003f46270 */
[----:B------:R-:W-:Y:S01]  /*c470*/  UIADD3 UR34, UR6, -UR42, URZ ;  /* 0x8000002a06227290 */ /* 0x000fe2000fffe03f */
[----:B------:R-:W-:Y:S01]  /*c480*/  FADD.FTZ R33, R33, R94 ;  /* 0x0000005e21217221 */ /* 0x000fe20000010000 */
[----:B------:R-:W-:Y:S01]  /*c490*/  ULEA.HI.X UR35, UR36, UR35, UR39, 0x3, UP0 ;  /* 0x0000002324237291 */ /* 0x000fe200080f1c27 */
[----:B------:R-:W-:Y:S01]  /*c4a0*/  LEA.HI.SX32 R7, R7, R122, 0x1b ;  /* 0x0000007a07077211 */ /* 0x000fe200078fdaff */
[----:B------:R-:W-:Y:S01]  /*c4b0*/  UIMAD UR34, UR34, -0x1000, URZ ;  /* 0xfffff000222278a4 */ /* 0x000fe2000f8e023f */
[----:B------:R-:W-:Y:S01]  /*c4c0*/  LEA R2, P0, R122, UR37, 0x2 ;  /* 0x000000257a027c11 */ /* 0x000fe2000f8010ff */
[----:B------:R-:W-:-:S02]  /*c4d0*/  USHF.L.U32 UR36, UR8, 0x2, URZ ;  /* 0x0000000208247899 */ /* 0x000fc4000800063f */
[----:B------:R-:W-:Y:S01]  /*c4e0*/  USHF.L.U64.HI UR37, UR8, 0x2, UR9 ;  /* 0x0000000208257899 */ /* 0x000fe20008010209 */
[----:B------:R-:W-:Y:S02]  /*c4f0*/  LEA.HI.X R3, R122, UR35, RZ, 0x2, P0 ;  /* 0x000000237a037c11 */ /* 0x000fe400080f14ff */
[----:B------:R-:W-:Y:S01]  /*c500*/  MOV R127, UR34 ;  /* 0x00000022007f7c02 */ /* 0x000fe20008000f00 */
[----:B------:R-:W-:Y:S01]  /*c510*/  ULDC.64 UR34, c[0x0][0x2b0] ;  /* 0x0000ac0000227ab9 */ /* 0x000fe20000000a00 */
[----:B------:R-:W-:Y:S01]  /*c520*/  ISETP.GE.AND P0, PT, R6, 0x81, PT ;  /* 0x000000810600780c */ /* 0x000fe20003f06270 */
[----:B------:R-:W-:Y:S02]  /*c530*/  UIMAD UR34, UR37, UR34, URZ ;  /* 0x00000022252272a4 */ /* 0x000fe4000f8e023f */
[----:B------:R-:W-:Y:S01]  /*c540*/  IMAD.WIDE R2, R127, 0x4, R2 ;  /* 0x000000047f027825 */ /* 0x000fe200078e0202 */
[----:B------:R-:W-:Y:S01]  /*c550*/  MOV R127, UR36 ;  /* 0x00000024007f7c02 */ /* 0x000fe20008000f00 */
[----:B------:R-:W-:-:S04]  /*c560*/  UIMAD UR34, UR36, UR35, UR34 ;  /* 0x00000023242272a4 */ /* 0x000fc8000f8e0222 */
[----:B------:R-:W-:Y:S01]  /*c570*/  IMAD.WIDE.U32 R2, R127, c[0x0][0x2b0], R2 ;  /* 0x0000ac007f027a25 */ /* 0x000fe200078e0002 */
[----:B------:R-:W-:-:S04]  /*c580*/  IADD3 R127, R122, 0x180, RZ ;  /* 0x000001807a7f7810 */ /* 0x000fc80007ffe0ff */
[----:B------:R-:W-:Y:S01]  /*c590*/  IADD3 R3, R3, UR34, RZ ;  /* 0x0000002203037c10 */ /* 0x000fe2000fffe0ff */
[----:B------:R-:W-:Y:S05]  /*c5a0*/  @!P0 BRA `(.L_x_1081) ;  /* 0x0000001000008947 */ /* 0x000fea0003800000 */
[----:B0-----:R0:W-:Y:S02]  /*c5b0*/  RED.E.ADD.F32.FTZ.RN.STRONG.GPU [R2.64+-0x3e00], R5 ;  /* 0xffc200050200798e */ /* 0x0011e4000c10e7a0 */
.L_x_1081:
[----:B0-----:R-:W-:Y:S05]  /*c5c0*/  BSYNC B0 ;  /* 0x0000000000007941 */ /* 0x001fea0003800000 */
.L_x_1080:
[----:B------:R-:W0:Y:S01]  /*c5d0*/  LDS R7, [R7.X4+0x4600] ;  /* 0x0046000007077984 */ /* 0x000e220000004800 */
[----:B------:R-:W-:Y:S01]  /*c5e0*/  BSSY B0, `(.L_x_1082) ;  /* 0x0000004000007945 */ /* 0x000fe20003800000 */
[----:B------:R-:W-:Y:S01]  /*c5f0*/  LEA.HI.SX32 R127, R127, R122, 0x1b ;  /* 0x0000007a7f7f7211 */ /* 0x000fe200078fdaff */
[----:B------:R-:W-:Y:S05]  /*c600*/  @!P1 BRA `(.L_x_1083) ;  /* 0x0000001000009947 */ /* 0x000fea0003800000 */
[----:B0-----:R0:W-:Y:S02]  /*c610*/  RED.E.ADD.F32.FTZ.RN.STRONG.GPU [R2.64+-0x3c00], R7 ;  /* 0xffc400070200798e */ /* 0x0011e4000c10e7a0 */
.L_x_1083:
[----:B------:R-:W-:Y:S05]  /*c620*/  BSYNC B0 ;  /* 0x0000000000007941 */ /* 0x000fea0003800000 */
.L_x_1082:
[----:B------:R-:W1:Y:S01]  /*c630*/  LDS R127, [R127.X4+0x4800] ;  /* 0x004800007f7f7984 */ /* 0x000e620000004800 */
[----:B------:R-:W-:Y:S01]  /*c640*/  BSSY B0, `(.L_x_1084) ;  /* 0x0000005000007945 */ /* 0x000fe20003800000 */
[C---:B0-----:R-:W-:Y:S02]  /*c650*/  IADD3 R7, R122.reuse, 0x200, RZ ;  /* 0x000002007a077810 */ /* 0x041fe40007ffe0ff */
[----:B------:R-:W-:Y:S01]  /*c660*/  IADD3 R5, R122, 0x280, RZ ;  /* 0x000002807a057810 */ /* 0x000fe20007ffe0ff */
[----:B------:R-:W-:Y:S05]  /*c670*/  @!P2 BRA `(.L_x_1085) ;  /* 0x000000100000a947 */ /* 0x000fea0003800000 */
[----:B-1----:R0:W-:Y:S02]  /*c680*/  RED.E.ADD.F32.FTZ.RN.STRONG.GPU [R2.64+-0x3a00], R127 ;  /* 0xffc6007f0200798e */ /* 0x0021e4000c10e7a0 */
.L_x_1085:
[----:B------:R-:W-:Y:S05]  /*c690*/  BSYNC B0 ;  /* 0x0000000000007941 */ /* 0x000fea0003800000 */
.L_x_1084:
[-C--:B------:R-:W-:Y:S01]  /*c6a0*/  LEA.HI.SX32 R4, R7, R122.reuse, 0x1b ;  /* 0x0000007a07047211 */ /* 0x080fe200078fdaff */
[----:B------:R-:W-:Y:S01]  /*c6b0*/  BSSY B0, `(.L_x_1086) ;  /* 0x000000d000007945 */ /* 0x000fe20003800000 */
[----:B------:R-:W-:-:S02]  /*c6c0*/  LEA.HI.SX32 R7, R5, R122, 0x1b ;  /* 0x0000007a05077211 */ /* 0x000fc400078fdaff */
[----:B------:R-:W-:Y:S01]  /*c6d0*/  ISETP.GE.AND P6, PT, R6, 0x201, PT ;  /* 0x000002010600780c */ /* 0x000fe20003fc6270 */
[----:B------:R2:W3:Y:S01]  /*c6e0*/  LDS R5, [R4.X4+0x4a00] ;  /* 0x004a000004057984 */ /* 0x0004e20000004800 */
[----:B01----:R-:W-:Y:S02]  /*c6f0*/  IADD3 R127, R122, 0x300, RZ ;  /* 0x000003007a7f7810 */ /* 0x003fe40007ffe0ff */
        /* <DEDUP_REMOVED lines=8> */
.L_x_1087:
[----:B--2---:R-:W-:Y:S05]  /*c780*/  BSYNC B0 ;  /* 0x0000000000007941 */ /* 0x004fea0003800000 */
.L_x_1086:
[----:B------:R-:W1:Y:S01]  /*c790*/  LDS R7, [R7.X4+0x4c00] ;  /* 0x004c000007077984 */ /* 0x000e620000004800 */
[----:B------:R-:W-:Y:S01]  /*c7a0*/  BSSY B0, `(.L_x_1088) ;  /* 0x0000005000007945 */ /* 0x000fe20003800000 */
[----:B0--3--:R-:W-:Y:S02]  /*c7b0*/  IADD3 R5, R122, 0x380, RZ ;  /* 0x000003807a057810 */ /* 0x009fe40007ffe0ff */
[----:B------:R-:W-:Y:S01]  /*c7c0*/  LEA.HI.SX32 R127, R127, R122, 0x1b ;  /* 0x0000007a7f7f7211 */ /* 0x000fe200078fdaff */
[----:B------:R-:W-:Y:S05]  /*c7d0*/  @!P0 BRA `(.L_x_1089) ;  /* 0x0000001000008947 */ /* 0x000fea0003800000 */
[----:B-1----:R0:W-:Y:S02]  /*c7e0*/  RED.E.ADD.F32.FTZ.RN.STRONG.GPU [R2.64+-0x3600], R7 ;  /* 0xffca00070200798e */ /* 0x0021e4000c10e7a0 */
.L_x_1089:
[----:B------:R-:W-:Y:S05]  /*c7f0*/  BSYNC B0 ;  /* 0x0000000000007941 */ /* 0x000fea0003800000 */
.L_x_1088:
[----:B------:R-:W2:Y:S01]  /*c800*/  LDS R127, [R127.X4+0x4e00] ;  /* 0x004e00007f7f7984 */ /* 0x000ea20000004800 */
[----:B------:R-:W-:Y:S01]  /*c810*/  BSSY B0, `(.L_x_1090) ;  /* 0x0000005000007945 */ /* 0x000fe20003800000 */
[----:B01----:R-:W-:-:S02]  /*c820*/  IADD3 R7, R122, 0x400, RZ ;  /* 0x000004007a077810 */ /* 0x003fc40007ffe0ff */
[----:B------:R-:W-:Y:S01]  /*c830*/  LEA.HI.SX32 R5, R5, R122, 0x1b ;  /* 0x0000007a05057211 */ /* 0x000fe200078fdaff */
[----:B------:R-:W-:Y:S05]  /*c840*/  @!P1 BRA `(.L_x_1091) ;  /* 0x0000001000009947 */ /* 0x000fea0003800000 */
[----:B--2---:R0:W-:Y:S02]  /*c850*/  RED.E.ADD.F32.FTZ.RN.STRONG.GPU [R2.64+-0x3400], R127 ;  /* 0xffcc007f0200798e */ /* 0x0041e4000c10e7a0 */
.L_x_1091:
[----:B------:R-:W-:Y:S05]  /*c860*/  BSYNC B0 ;  /* 0x0000000000007941 */ /* 0x000fea0003800000 */
.L_x_1090:
[----:B------:R-:W1:Y:S01]  /*c870*/  LDS R5, [R5.X4+0x5000] ;  /* 0x0050000005057984 */ /* 0x000e620000004800 */
[----:B------:R-:W-:Y:S01]  /*c880*/  BSSY B0, `(.L_x_1092) ;  /* 0x0000005000007945 */ /* 0x000fe20003800000 */
[----:B0-2---:R-:W-:Y:S02]  /*c890*/  IADD3 R127, R122, 0x480, RZ ;  /* 0x000004807a7f7810 */ /* 0x005fe40007ffe0ff */
[----:B------:R-:W-:Y:S01]  /*c8a0*/  LEA.HI.SX32 R7, R7, R122, 0x1b ;  /* 0x0000007a07077211 */ /* 0x000fe200078fdaff */
[----:B------:R-:W-:Y:S05]  /*c8b0*/  @!P2 BRA `(.L_x_1093) ;  /* 0x000000100000a947 */ /* 0x000fea0003800000 */
[----:B-1----:R0:W-:Y:S02]  /*c8c0*/  RED.E.ADD.F32.FTZ.RN.STRONG.GPU [R2.64+-0x3200], R5 ;  /* 0xffce00050200798e */ /* 0x0021e4000c10e7a0 */
.L_x_1093:
[----:B------:R-:W-:Y:S05]  /*c8d0*/  BSYNC B0 ;  /* 0x0000000000007941 */ /* 0x000fea0003800000 */
.L_x_1092:
[----:B------:R-:W2:Y:S01]  /*c8e0*/  LDS R7, [R7.X4+0x5200] ;  /* 0x0052000007077984 */ /* 0x000ea20000004800 */
[----:B------:R-:W-:Y:S01]  /*c8f0*/  BSSY B0, `(.L_x_1094) ;  /* 0x0000005000007945 */ /* 0x000fe20003800000 */
[----:B01----:R-:W-:Y:S02]  /*c900*/  IADD3 R5, R122, 0x500, RZ ;  /* 0x000005007a057810 */ /* 0x003fe40007ffe0ff */
[----:B------:R-:W-:Y:S01]  /*c910*/  LEA.HI.SX32 R127, R127, R122, 0x1b ;  /* 0x0000007a7f7f7211 */ /* 0x000fe200078fdaff */
[----:B------:R-:W-:Y:S05]  /*c920*/  @!P3 BRA `(.L_x_1095) ;  /* 0x000000100000b947 */ /* 0x000fea0003800000 */
[----:B--2---:R0:W-:Y:S02]  /*c930*/  RED.E.ADD.F32.FTZ.RN.STRONG.GPU [R2.64+-0x3000], R7 ;  /* 0xffd000070200798e */ /* 0x0041e4000c10e7a0 */
.L_x_1095:
[----:B------:R-:W-:Y:S05]  /*c940*/  BSYNC B0 ;  /* 0x0000000000007941 */ /* 0x000fea0003800000 */
.L_x_1094:
[----:B------:R-:W1:Y:S01]  /*c950*/  LDS R127, [R127.X4+0x5400] ;  /* 0x005400007f7f7984 */ /* 0x000e620000004800 */
[----:B------:R-:W-:Y:S01]  /*c960*/  BSSY B0, `(.L_x_1096) ;  /* 0x0000004000007945 */ /* 0x000fe20003800000 */
[----:B------:R-:W-:Y:S01]  /*c970*/  LEA.HI.SX32 R5, R5, R122, 0x1b ;  /* 0x0000007a05057211 */ /* 0x000fe200078fdaff */
[----:B------:R-:W-:Y:S05]  /*c980*/  @!P4 BRA `(.L_x_1097) ;  /* 0x000000100000c947 */ /* 0x000fea0003800000 */
[----:B-1----:R1:W-:Y:S02]  /*c990*/  RED.E.ADD.F32.FTZ.RN.STRONG.GPU [R2.64+-0x2e00], R127 ;  /* 0xffd2007f0200798e */ /* 0x0023e4000c10e7a0 */
.L_x_1097:
[----:B------:R-:W-:Y:S05]  /*c9a0*/  BSYNC B0 ;  /* 0x0000000000007941 */ /* 0x000fea0003800000 */
.L_x_1096:
[----:B------:R-:W3:Y:S01]  /*c9b0*/  LDS R5, [R5.X4+0x5600] ;  /* 0x0056000005057984 */ /* 0x000ee20000004800 */
[----:B------:R-:W-:Y:S01]  /*c9c0*/  BSSY B0, `(.L_x_1098) ;  /* 0x0000005000007945 */ /* 0x000fe20003800000 */
[----:B0-2---:R-:W-:-:S02]  /*c9d0*/  IADD3 R7, R122, 0x580, RZ ;  /* 0x000005807a077810 */ /* 0x005fc40007ffe0ff */
[----:B-1----:R-:W-:Y:S01]  /*c9e0*/  IADD3 R127, R122, 0x600, RZ ;  /* 0x000006007a7f7810 */ /* 0x002fe20007ffe0ff */
[----:B------:R-:W-:Y:S05]  /*c9f0*/  @!P5 BRA `(.L_x_1099) ;  /* 0x000000100000d947 */ /* 0x000fea0003800000 */
[----:B---3--:R0:W-:Y:S02]  /*ca00*/  RED.E.ADD.F32.FTZ.RN.STRONG.GPU [R2.64+-0x2c00], R5 ;  /* 0xffd400050200798e */ /* 0x0081e4000c10e7a0 */
.L_x_1099:
[----:B------:R-:W-:Y:S05]  /*ca10*/  BSYNC B0 ;  /* 0x0000000000007941 */ /* 0x000fea0003800000 */
.L_x_1098:
[-C--:B------:R-:W-:Y:S01]  /*ca20*/  LEA.HI.SX32 R7, R7, R122.reuse, 0x1b ;  /* 0x0000007a07077211 */ /* 0x080fe200078fdaff */
[----:B------:R-:W-:Y:S01]  /*ca30*/  BSSY B0, `(.L_x_1100) ;  /* 0x000000d000007945 */ /* 0x000fe20003800000 */
[----:B------:R-:W-:Y:S02]  /*ca40*/  ISETP.GE.AND P6, PT, R6, 0x581, PT ;  /* 0x000005810600780c */ /* 0x000fe40003fc6270 */
[----:B0--3--:R-:W-:Y:S02]  /*ca50*/  IADD3 R5, R122, 0x680, RZ ;  /* 0x000006807a057810 */ /* 0x009fe40007ffe0ff */
        /* <DEDUP_REMOVED lines=10> */
.L_x_1101:
[----:B------:R-:W-:Y:S05]  /*cb00*/  BSYNC B0 ;  /* 0x0000000000007941 */ /* 0x000fea0003800000 */
.L_x_1100:
[----:B------:R-:W1:Y:S01]  /*cb10*/  LDS R127, [R127.X4+0x5a00] ;  /* 0x005a00007f7f7984 */ /* 0x000e620000004800 */
[----:B------:R-:W-:Y:S01]  /*cb20*/  BSSY B0, `(.L_x_1102) ;  /* 0x0000005000007945 */ /* 0x000fe20003800000 */
[----:B0-----:R-:W-:-:S02]  /*cb30*/  IADD3 R7, R122, 0x700, RZ ;  /* 0x000007007a077810 */ /* 0x001fc40007ffe0ff */
[----:B------:R-:W-:Y:S01]  /*cb40*/  LEA.HI.SX32 R5, R5, R122, 0x1b ;  /* 0x0000007a05057211 */ /* 0x000fe200078fdaff */
[----:B------:R-:W-:Y:S05]  /*cb50*/  @!P0 BRA `(.L_x_1103) ;  /* 0x0000001000008947 */ /* 0x000fea0003800000 */
[----:B-1----:R0:W-:Y:S02]  /*cb60*/  RED.E.ADD.F32.FTZ.RN.STRONG.GPU [R2.64+-0x2800], R127 ;  /* 0xffd8007f0200798e */ /* 0x0021e4000c10e7a0 */
.L_x_1103:
[----:B------:R-:W-:Y:S05]  /*cb70*/  BSYNC B0 ;  /* 0x0000000000007941 */ /* 0x000fea0003800000 */
.L_x_1102:
[----:B------:R-:W2:Y:S01]  /*cb80*/  LDS R5, [R5.X4+0x5c00] ;  /* 0x005c000005057984 */ /* 0x000ea20000004800 */
[----:B------:R-:W-:Y:S01]  /*cb90*/  BSSY B0, `(.L_x_1104) ;  /* 0x0000005000007945 */ /* 0x000fe20003800000 */
[----:B01----:R-:W-:Y:S02]  /*cba0*/  IADD3 R127, R122, 0x780, RZ ;  /* 0x000007807a7f7810 */ /* 0x003fe40007ffe0ff */
[----:B------:R-:W-:Y:S01]  /*cbb0*/  LEA.HI.SX32 R7, R7, R122, 0x1b ;  /* 0x0000007a07077211 */ /* 0x000fe200078fdaff */
[----:B------:R-:W-:Y:S05]  /*cbc0*/  @!P1 BRA `(.L_x_1105) ;  /* 0x0000001000009947 */ /* 0x000fea0003800000 */
[----:B--2---:R0:W-:Y:S02]  /*cbd0*/  RED.E.ADD.F32.FTZ.RN.STRONG.GPU [R2.64+-0x2600], R5 ;  /* 0xffda00050200798e */ /* 0x0041e4000c10e7a0 */
.L_x_1105:
[----:B------:R-:W-:Y:S05]  /*cbe0*/  BSYNC B0 ;  /* 0x0000000000007941 */ /* 0x000fea0003800000 */
.L_x_1104:
[----:B------:R-:W1:Y:S01]  /*cbf0*/  LDS R7, [R7.X4+0x5e00] ;  /* 0x005e000007077984 */ /* 0x000e620000004800 */
[----:B------:R-:W-:Y:S01]  /*cc00*/  BSSY B0, `(.L_x_1106) ;  /* 0x0000005000007945 */ /* 0x000fe20003800000 */
[----:B0-2---:R-:W-:Y:S02]  /*cc10*/  IADD3 R5, R122, 0x800, RZ ;  /* 0x000008007a057810 */ /* 0x005fe40007ffe0ff */
[----:B------:R-:W-:Y:S01]  /*cc20*/  LEA.HI.SX32 R127, R127, R122, 0x1b ;  /* 0x0000007a7f7f7211 */ /* 0x000fe200078fdaff */
[----:B------:R-:W-:Y:S05]  /*cc30*/  @!P2 BRA `(.L_x_1107) ;  /* 0x000000100000a947 */ /* 0x000fea0003800000 */
[----:B-1----:R0:W-:Y:S02]  /*cc40*/  RED.E.ADD.F32.FTZ.RN.STRONG.GPU [R2.64+-0x2400], R7 ;  /* 0xffdc00070200798e */ /* 0x0021e4000c10e7a0 */
.L_x_1107:
[----:B------:R-:W-:Y:S05]  /*cc50*/  BSYNC B0 ;  /* 0x0000000000007941 */ /* 0x000fea0003800000 */
.L_x_1106:
[----:B------:R-:W2:Y:S01]  /*cc60*/  LDS R127, [R127.X4+0x6000] ;  /* 0x006000007f7f7984 */ /* 0x000ea20000004800 */
[----:B------:R-:W-:Y:S01]  /*cc70*/  BSSY B0, `(.L_x_1108) ;  /* 0x0000005000007945 */ /* 0x000fe20003800000 */
[----:B01----:R-:W-:-:S02]  /*cc80*/  IADD3 R7, R122, 0x880, RZ ;  /* 0x000008807a077810 */ /* 0x003fc40007ffe0ff */
[----:B------:R-:W-:Y:S01]  /*cc90*/  LEA.HI.SX32 R5, R5, R122, 0x1b ;  /* 0x0000007a05057211 */ /* 0x000fe200078fdaff */
[----:B------:R-:W-:Y:S05]  /*cca0*/  @!P3 BRA `(.L_x_1109) ;  /* 0x000000100000b947 */ /* 0x000fea0003800000 */
[----:B--2---:R0:W-:Y:S02]  /*ccb0*/  RED.E.ADD.F32.FTZ.RN.STRONG.GPU [R2.64+-0x2200], R127 ;  /* 0xffde007f0200798e */ /* 0x0041e4000c10e7a0 */
.L_x_1109:
[----:B------:R-:W-:Y:S05]  /*ccc0*/  BSYNC B0 ;  /* 0x0000000000007941 */ /* 0x000fea0003800000 */
.L_x_1108:
[----:B------:R-:W1:Y:S01]  /*ccd0*/  LDS R5, [R5.X4+0x6200] ;  /* 0x0062000005057984 */ /* 0x000e620000004800 */
[----:B------:R-:W-:Y:S01]  /*cce0*/  BSSY B0, `(.L_x_1110) ;  /* 0x0000004000007945 */ /* 0x000fe20003800000 */
[----:B------:R-:W-:Y:S01]  /*ccf0*/  LEA.HI.SX32 R7, R7, R122, 0x1b ;  /* 0x0000007a07077211 */ /* 0x000fe200078fdaff */
[----:B------:R-:W-:Y:S05]  /*cd00*/  @!P4 BRA `(.L_x_1111) ;  /* 0x000000100000c947 */ /* 0x000fea0003800000 */
[----:B-1----:R1:W-:Y:S02]  /*cd10*/  RED.E.ADD.F32.FTZ.RN.STRONG.GPU [R2.64+-0x2000], R5 ;  /* 0xffe000050200798e */ /* 0x0023e4000c10e7a0 */
.L_x_1111:
[----:B------:R-:W-:Y:S05]  /*cd20*/  BSYNC B0 ;  /* 0x0000000000007941 */ /* 0x000fea0003800000 */
.L_x_1110:
[----:B------:R-:W3:Y:S01]  /*cd30*/  LDS R7, [R7.X4+0x6400] ;  /* 0x0064000007077984 */ /* 0x000ee20000004800 */
[----:B------:R-:W-:Y:S01]  /*cd40*/  BSSY B0, `(.L_x_1112) ;  /* 0x0000005000007945 */ /* 0x000fe20003800000 */
[C---:B-1----:R-:W-:Y:S02]  /*cd50*/  IADD3 R5, R122.reuse, 0x900, RZ ;  /* 0x000009007a057810 */ /* 0x042fe40007ffe0ff */
[----:B0-2---:R-:W-:Y:S01]  /*cd60*/  IADD3 R127, R122, 0x980, RZ ;  /* 0x000009807a7f7810 */ /* 0x005fe20007ffe0ff */
[----:B------:R-:W-:Y:S05]  /*cd70*/  @!P5 BRA `(.L_x_1113) ;  /* 0x000000100000d947 */ /* 0x000fea0003800000 */
[----:B---3--:R0:W-:Y:S02]  /*cd80*/  RED.E.ADD.F32.FTZ.RN.STRONG.GPU [R2.64+-0x1e00], R7 ;  /* 0xffe200070200798e */ /* 0x0081e4000c10e7a0 */
.L_x_1113:
[----:B------:R-:W-:Y:S05]  /*cd90*/  BSYNC B0 ;  /* 0x0000000000007941 */ /* 0x000fea0003800000 */
.L_x_1112:
[----:B------:R-:W-:Y:S01]  /*cda0*/  LEA.HI.SX32 R5, R5, R122, 0x1b ;  /* 0x0000007a05057211 */ /* 0x000fe200078fdaff */
[----:B------:R-:W-:Y:S01]  /*cdb0*/  BSSY B0, `(.L_x_1114) ;  /* 0x000000d000007945 */ /* 0x000fe20003800000 */
[----:B------:R-:W-:-:S02]  /*cdc0*/  ISETP.GE.AND P6, PT, R6, 0x901, PT ;  /* 0x000009010600780c */ /* 0x000fc40003fc6270 */
[----:B0--3--:R-:W-:Y:S02]  /*cdd0*/  IADD3 R7, R122, 0xa00, RZ ;  /* 0x00000a007a077810 */ /* 0x009fe40007ffe0ff */
        /* <DEDUP_REMOVED lines=10> */
.L_x_1115:
[----:B------:R-:W-:Y:S05]  /*ce80*/  BSYNC B0 ;  /* 0x0000000000007941 */ /* 0x000fea0003800000 */
.L_x_1114:
[----:B------:R-:W1:Y:S01]  /*ce90*/  LDS R127, [R127.X4+0x6800] ;  /* 0x006800007f7f7984 */ /* 0x000e620000004800 */
[----:B------:R-:W-:Y:S01]  /*cea0*/  BSSY B0, `(.L_x_1116) ;  /* 0x0000005000007945 */ /* 0x000fe20003800000 */
[----:B0-----:R-:W-:Y:S02]  /*ceb0*/  IADD3 R5, R122, 0xa80, RZ ;  /* 0x00000a807a057810 */ /* 0x001fe40007ffe0ff */
[----:B------:R-:W-:Y:S01]  /*cec0*/  LEA.HI.SX32 R7, R7, R122, 0x1b ;  /* 0x0000007a07077211 */ /* 0x000fe200078fdaff */
[----:B------:R-:W-:Y:S05]  /*ced0*/  @!P0 BRA `(.L_x_1117) ;  /* 0x0000001000008947 */ /* 0x000fea0003800000 */
[----:B-1----:R0:W-:Y:S02]  /*cee0*/  RED.E.ADD.F32.FTZ.RN.STRONG.GPU [R2.64+-0x1a00], R127 ;  /* 0xffe6007f0200798e */ /* 0x0021e4000c10e7a0 */
.L_x_1117:
[----:B------:R-:W-:Y:S05]  /*cef0*/  BSYNC B0 ;  /* 0x0000000000007941 */ /* 0x000fea0003800000 */
.L_x_1116:
[----:B------:R-:W2:Y:S01]  /*cf00*/  LDS R7, [R7.X4+0x6a00] ;  /* 0x006a000007077984 */ /* 0x000ea20000004800 */
[----:B------:R-:W-:Y:S01]  /*cf10*/  BSSY B0, `(.L_x_1118) ;  /* 0x0000005000007945 */ /* 0x000fe20003800000 */
[----:B01----:R-:W-:-:S02]  /*cf20*/  IADD3 R127, R122, 0xb00, RZ ;  /* 0x00000b007a7f7810 */ /* 0x003fc40007ffe0ff */
[----:B------:R-:W-:Y:S01]  /*cf30*/  LEA.HI.SX32 R5, R5, R122, 0x1b ;  /* 0x0000007a05057211 */ /* 0x000fe200078fdaff */
[----:B------:R-:W-:Y:S05]  /*cf40*/  @!P1 BRA `(.L_x_1119) ;  /* 0x0000001000009947 */ /* 0x000fea0003800000 */
[----:B--2---:R0:W-:Y:S02]  /*cf50*/  RED.E.ADD.F32.FTZ.RN.STRONG.GPU [R2.64+-0x1800], R7 ;  /* 0xffe800070200798e */ /* 0x0041e4000c10e7a0 */
.L_x_1119:
[----:B------:R-:W-:Y:S05]  /*cf60*/  BSYNC B0 ;  /* 0x0000000000007941 */ /* 0x000fea0003800000 */
.L_x_1118:
[----:B------:R-:W1:Y:S01]  /*cf70*/  LDS R5, [R5.X4+0x6c00] ;  /* 0x006c000005057984 */ /* 0x000e620000004800 */
[----:B------:R-:W-:Y:S01]  /*cf80*/  BSSY B0, `(.L_x_1120) ;  /* 0x0000005000007945 */ /* 0x000fe20003800000 */
[----:B0-2---:R-:W-:Y:S02]  /*cf90*/  IADD3 R7, R122, 0xb80, RZ ;  /* 0x00000b807a077810 */ /* 0x005fe40007ffe0ff */
[----:B------:R-:W-:Y:S01]  /*cfa0*/  LEA.HI.SX32 R127, R127, R122, 0x1b ;  /* 0x0000007a7f7f7211 */ /* 0x000fe200078fdaff */
[----:B------:R-:W-:Y:S05]  /*cfb0*/  @!P2 BRA `(.L_x_1121) ;  /* 0x000000100000a947 */ /* 0x000fea0003800000 */
[----:B-1----:R0:W-:Y:S02]  /*cfc0*/  RED.E.ADD.F32.FTZ.RN.STRONG.GPU [R2.64+-0x1600], R5 ;  /* 0xffea00050200798e */ /* 0x0021e4000c10e7a0 */
.L_x_1121:
[----:B------:R-:W-:Y:S05]  /*cfd0*/  BSYNC B0 ;  /* 0x0000000000007941 */ /* 0x000fea0003800000 */
.L_x_1120:
[----:B------:R-:W2:Y:S01]  /*cfe0*/  LDS R127, [R127.X4+0x6e00] ;  /* 0x006e00007f7f7984 */ /* 0x000ea20000004800 */
[----:B------:R-:W-:Y:S01]  /*cff0*/  BSSY B0, `(.L_x_1122) ;  /* 0x0000005000007945 */ /* 0x000fe20003800000 */
[----:B01----:R-:W-:Y:S02]  /*d000*/  IADD3 R5, R122, 0xc00, RZ ;  /* 0x00000c007a057810 */ /* 0x003fe40007ffe0ff */
[----:B------:R-:W-:Y:S01]  /*d010*/  LEA.HI.SX32 R7, R7, R122, 0x1b ;  /* 0x0000007a07077211 */ /* 0x000fe200078fdaff */
[----:B------:R-:W-:Y:S05]  /*d020*/  @!P3 BRA `(.L_x_1123) ;  /* 0x000000100000b947 */ /* 0x000fea0003800000 */
[----:B--2---:R0:W-:Y:S02]  /*d030*/  RED.E.ADD.F32.FTZ.RN.STRONG.GPU [R2.64+-0x1400], R127 ;  /* 0xffec007f0200798e */ /* 0x0041e4000c10e7a0 */
.L_x_1123:
[----:B------:R-:W-:Y:S05]  /*d040*/  BSYNC B0 ;  /* 0x0000000000007941 */ /* 0x000fea0003800000 */
.L_x_1122:
[----:B------:R-:W1:Y:S01]  /*d050*/  LDS R7, [R7.X4+0x7000] ;  /* 0x0070000007077984 */ /* 0x000e620000004800 */
[----:B------:R-:W-:Y:S01]  /*d060*/  BSSY B0, `(.L_x_1124) ;  /* 0x0000004000007945 */ /* 0x000fe20003800000 */
[----:B------:R-:W-:Y:S01]  /*d070*/  LEA.HI.SX32 R5, R5, R122, 0x1b ;  /* 0x0000007a05057211 */ /* 0x000fe200078fdaff */
[----:B------:R-:W-:Y:S05]  /*d080*/  @!P4 BRA `(.L_x_1125) ;  /* 0x000000100000c947 */ /* 0x000fea0003800000 */
[----:B-1----:R1:W-:Y:S02]  /*d090*/  RED.E.ADD.F32.FTZ.RN.STRONG.GPU [R2.64+-0x1200], R7 ;  /* 0xffee00070200798e */ /* 0x0023e4000c10e7a0 */
.L_x_1125:
[----:B------:R-:W-:Y:S05]  /*d0a0*/  BSYNC B0 ;  /* 0x0000000000007941 */ /* 0x000fea0003800000 */
.L_x_1124:
[----:B------:R-:W3:Y:S01]  /*d0b0*/  LDS R5, [R5.X4+0x7200] ;  /* 0x0072000005057984 */ /* 0x000ee20000004800 */
[----:B------:R-:W-:Y:S01]  /*d0c0*/  BSSY B0, `(.L_x_1126) ;  /* 0x0000005000007945 */ /* 0x000fe20003800000 */
[----:B-1----:R-:W-:-:S02]  /*d0d0*/  IADD3 R7, R122, 0xc80, RZ ;  /* 0x00000c807a077810 */ /* 0x002fc40007ffe0ff */
[----:B0-2---:R-:W-:Y:S01]  /*d0e0*/  IADD3 R127, R122, 0xd00, RZ ;  /* 0x00000d007a7f7810 */ /* 0x005fe20007ffe0ff */
[----:B------:R-:W-:Y:S05]  /*d0f0*/  @!P5 BRA `(.L_x_1127) ;  /* 0x000000100000d947 */ /* 0x000fea0003800000 */
[----:B---3--:R0:W-:Y:S02]  /*d100*/  RED.E.ADD.F32.FTZ.RN.STRONG.GPU [R2.64+-0x1000], R5 ;  /* 0xfff000050200798e */ /* 0x0081e4000c10e7a0 */
.L_x_1127:
[----:B------:R-:W-:Y:S05]  /*d110*/  BSYNC B0 ;  /* 0x0000000000007941 */ /* 0x000fea0003800000 */
.L_x_1126:
        /* <DEDUP_REMOVED lines=14> */
.L_x_1129:
[----:B------:R-:W-:Y:S05]  /*d200*/  BSYNC B0 ;  /* 0x0000000000007941 */ /* 0x000fea0003800000 */
.L_x_1128:
[----:B------:R-:W1:Y:S01]  /*d210*/  LDS R127, [R127.X4+0x7600] ;  /* 0x007600007f7f7984 */ /* 0x000e620000004800 */
[----:B------:R-:W-:Y:S01]  /*d220*/  BSSY B0, `(.L_x_1130) ;  /* 0x0000005000007945 */ /* 0x000fe20003800000 */
[----:B0-----:R-:W-:-:S02]  /*d230*/  IADD3 R7, R122, 0xe00, RZ ;  /* 0x00000e007a077810 */ /* 0x001fc40007ffe0ff */
[----:B------:R-:W-:Y:S01]  /*d240*/  LEA.HI.SX32 R5, R5, R122, 0x1b ;  /* 0x0000007a05057211 */ /* 0x000fe200078fdaff */
[----:B------:R-:W-:Y:S05]  /*d250*/  @!P0 BRA `(.L_x_1131) ;  /* 0x0000001000008947 */ /* 0x000fea0003800000 */
[----:B-1----:R0:W-:Y:S02]  /*d260*/  RED.E.ADD.F32.FTZ.RN.STRONG.GPU [R2.64+-0xc00], R127 ;  /* 0xfff4007f0200798e */ /* 0x0021e4000c10e7a0 */
.L_x_1131:
[----:B------:R-:W-:Y:S05]  /*d270*/  BSYNC B0 ;  /* 0x0000000000007941 */ /* 0x000fea0003800000 */
.L_x_1130:
[----:B------:R-:W2:Y:S01]  /*d280*/  LDS R5, [R5.X4+0x7800] ;  /* 0x0078000005057984 */ /* 0x000ea20000004800 */
[----:B------:R-:W-:Y:S01]  /*d290*/  BSSY B0, `(.L_x_1132) ;  /* 0x0000005000007945 */ /* 0x000fe20003800000 */
[----:B01----:R-:W-:Y:S02]  /*d2a0*/  IADD3 R127, R122, 0xe80, RZ ;  /* 0x00000e807a7f7810 */ /* 0x003fe40007ffe0ff */
[----:B------:R-:W-:Y:S01]  /*d2b0*/  LEA.HI.SX32 R7, R7, R122, 0x1b ;  /* 0x0000007a07077211 */ /* 0x000fe200078fdaff */
[----:B------:R-:W-:Y:S05]  /*d2c0*/  @!P1 BRA `(.L_x_1133) ;  /* 0x0000001000009947 */ /* 0x000fea0003800000 */
[----:B--2---:R0:W-:Y:S02]  /*d2d0*/  RED.E.ADD.F32.FTZ.RN.STRONG.GPU [R2.64+-0xa00], R5 ;  /* 0xfff600050200798e */ /* 0x0041e4000c10e7a0 */
.L_x_1133:
[----:B------:R-:W-:Y:S05]  /*d2e0*/  BSYNC B0 ;  /* 0x0000000000007941 */ /* 0x000fea0003800000 */
.L_x_1132:
[----:B------:R-:W1:Y:S01]  /*d2f0*/  LDS R7, [R7.X4+0x7a00] ;  /* 0x007a000007077984 */ /* 0x000e620000004800 */
[----:B------:R-:W-:Y:S01]  /*d300*/  BSSY B0, `(.L_x_1134) ;  /* 0x0000005000007945 */ /* 0x000fe20003800000 */
[----:B0-2---:R-:W-:Y:S02]  /*d310*/  IADD3 R5, R122, 0xf00, RZ ;  /* 0x00000f007a057810 */ /* 0x005fe40007ffe0ff */
[----:B------:R-:W-:Y:S01]  /*d320*/  LEA.HI.SX32 R127, R127, R122, 0x1b ;  /* 0x0000007a7f7f7211 */ /* 0x000fe200078fdaff */
[----:B------:R-:W-:Y:S05]  /*d330*/  @!P2 BRA `(.L_x_1135) ;  /* 0x000000100000a947 */ /* 0x000fea0003800000 */
[----:B-1----:R0:W-:Y:S02]  /*d340*/  RED.E.ADD.F32.FTZ.RN.STRONG.GPU [R2.64+-0x800], R7 ;  /* 0xfff800070200798e */ /* 0x0021e4000c10e7a0 */
.L_x_1135:
[----:B------:R-:W-:Y:S05]  /*d350*/  BSYNC B0 ;  /* 0x0000000000007941 */ /* 0x000fea0003800000 */
.L_x_1134:
[----:B------:R-:W2:Y:S01]  /*d360*/  LDS R127, [R127.X4+0x7c00] ;  /* 0x007c00007f7f7984 */ /* 0x000ea20000004800 */
[----:B------:R-:W-:Y:S01]  /*d370*/  BSSY B0, `(.L_x_1136) ;  /* 0x0000005000007945 */ /* 0x000fe20003800000 */
[----:B01----:R-:W-:-:S02]  /*d380*/  IADD3 R7, R122, 0xf80, RZ ;  /* 0x00000f807a077810 */ /* 0x003fc40007ffe0ff */
[----:B------:R-:W-:Y:S01]  /*d390*/  LEA.HI.SX32 R5, R5, R122, 0x1b ;  /* 0x0000007a05057211 */ /* 0x000fe200078fdaff */
[----:B------:R-:W-:Y:S05]  /*d3a0*/  @!P3 BRA `(.L_x_1137) ;  /* 0x000000100000b947 */ /* 0x000fea0003800000 */
[----:B--2---:R0:W-:Y:S02]  /*d3b0*/  RED.E.ADD.F32.FTZ.RN.STRONG.GPU [R2.64+-0x600], R127 ;  /* 0xfffa007f0200798e */ /* 0x0041e4000c10e7a0 */
.L_x_1137:
[----:B------:R-:W-:Y:S05]  /*d3c0*/  BSYNC B0 ;  /* 0x0000000000007941 */ /* 0x000fea0003800000 */
.L_x_1136:
[----:B------:R-:W1:Y:S01]  /*d3d0*/  LDS R5, [R5.X4+0x7e00] ;  /* 0x007e000005057984 */ /* 0x000e620000004800 */
[----:B------:R-:W-:Y:S01]  /*d3e0*/  BSSY B0, `(.L_x_1138) ;  /* 0x0000004000007945 */ /* 0x000fe20003800000 */
[----:B------:R-:W-:Y:S01]  /*d3f0*/  LEA.HI.SX32 R7, R7, R122, 0x1b ;  /* 0x0000007a07077211 */ /* 0x000fe200078fdaff */
[----:B------:R-:W-:Y:S05]  /*d400*/  @!P4 BRA `(.L_x_1139) ;  /* 0x000000100000c947 */ /* 0x000fea0003800000 */
[----:B-1----:R1:W-:Y:S02]  /*d410*/  RED.E.ADD.F32.FTZ.RN.STRONG.GPU [R2.64+-0x400], R5 ;  /* 0xfffc00050200798e */ /* 0x0023e4000c10e7a0 */
.L_x_1139:
[----:B------:R-:W-:Y:S05]  /*d420*/  BSYNC B0 ;  /* 0x0000000000007941 */ /* 0x000fea0003800000 */
.L_x_1138:
[----:B------:R-:W3:Y:S01]  /*d430*/  LDS R7, [R7.X4+0x8000] ;  /* 0x0080000007077984 */ /* 0x000ee20000004800 */
[----:B------:R-:W-:Y:S01]  /*d440*/  BSSY B0, `(.L_x_1140) ;  /* 0x0000003000007945 */ /* 0x000fe20003800000 */
[----:B------:R-:W-:Y:S05]  /*d450*/  @!P5 BRA `(.L_x_1141) ;  /* 0x000000100000d947 */ /* 0x000fea0003800000 */
[----:B---3--:R3:W-:Y:S02]  /*d460*/  RED.E.ADD.F32.FTZ.RN.STRONG.GPU [R2.64+-0x200], R7 ;  /* 0xfffe00070200798e */ /* 0x0087e4000c10e7a0 */
.L_x_1141:
[----:B------:R-:W-:Y:S05]  /*d470*/  BSYNC B0 ;  /* 0x0000000000007941 */ /* 0x000fea0003800000 */
.L_x_1140:
[----:B01-3--:R-:W0:Y:S01]  /*d480*/  SHFL.DOWN PT, R2, R33, 0x1, 0x1f ;  /* 0x08201f0021027f89 */ /* 0x00be2200000e0000 */
[----:B------:R-:W-:Y:S01]  /*d490*/  ISETP.GT.AND P0, PT, R121, 0x1e, PT ;  /* 0x0000001e7900780c */ /* 0x000fe20003f04270 */
[----:B------:R-:W-:Y:S01]  /*d4a0*/  FFMA.FTZ R200, R9, R40, R200 ;  /* 0x0000002809c87223 */ /* 0x000fe200000100c8 */
[----:B------:R-:W-:Y:S01]  /*d4b0*/  MOV R5, R33 ;  /* 0x0000002100057202 */ /* 0x000fe20000000f00 */
[----:B--2---:R-:W1:Y:S01]  /*d4c0*/  SHFL.DOWN PT, R127, R11, 0x1, 0x1f ;  /* 0x08201f000b7f7f89 */ /* 0x004e6200000e0000 */
[----:B------:R-:W-:Y:S01]  /*d4d0*/  MOV R6, R11 ;  /* 0x0000000b00067202 */ /* 0x000fe20000000f00 */
[----:B------:R-:W-:Y:S01]  /*d4e0*/  FFMA.FTZ R203, R8, R46, R203 ;  /* 0x0000002e08cb7223 */ /* 0x000fe200000100cb */
[----:B------:R-:W-:Y:S01]  /*d4f0*/  MOV R7, R189 ;  /* 0x000000bd00077202 */ /* 0x000fe20000000f00 */
[----:B------:R-:W2:Y:S01]  /*d500*/  SHFL.DOWN PT, R34, R189, 0x1, 0x1f ;  /* 0x08201f00bd227f89 */ /* 0x000ea200000e0000 */
[----:B------:R-:W-:Y:S01]  /*d510*/  MOV R4, R13 ;  /* 0x0000000d00047202 */ /* 0x000fe20000000f00 */
[----:B------:R-:W-:Y:S01]  /*d520*/  FMUL.FTZ R59, R59, R150 ;  /* 0x000000963b3b7220 */ /* 0x000fe20000410000 */
[----:B------:R-:W-:Y:S01]  /*d530*/  ISETP.NE.AND P1, PT, R121, RZ, PT ;  /* 0x000000ff7900720c */ /* 0x000fe20003f25270 */
[----:B------:R-:W3:Y:S01]  /*d540*/  SHFL.DOWN PT, R3, R13, 0x1, 0x1f ;  /* 0x08201f000d037f89 */ /* 0x000ee200000e0000 */
[----:B------:R-:W-:Y:S01]  /*d550*/  ISETP.NE.AND P2, PT, R122, RZ, PT ;  /* 0x000000ff7a00720c */ /* 0x000fe20003f45270 */
[----:B------:R-:W-:Y:S01]  /*d560*/  FMUL.FTZ R24, R73, R24 ;  /* 0x0000001849187220 */ /* 0x000fe20000410000 */
[----:B------:R-:W-:Y:S01]  /*d570*/  BSSY B0, `(.L_x_1142) ;  /* 0x0000091000007945 */ /* 0x000fe20003800000 */
[----:B------:R-:W-:-:S02]  /*d580*/  FMUL.FTZ R51, R51, R146 ;  /* 0x0000009233337220 */ /* 0x000fc40000410000 */
[----:B------:R-:W-:Y:S02]  /*d590*/  FMUL.FTZ R125, R70, R125 ;  /* 0x0000007d467d7220 */ /* 0x000fe40000410000 */
[----:B------:R-:W-:Y:S02]  /*d5a0*/  FMUL.FTZ R53, R53, R147 ;  /* 0x0000009335357220 */ /* 0x000fe40000410000 */
[----:B------:R-:W-:Y:S02]  /*d5b0*/  FMUL.FTZ R44, R67, R44 ;  /* 0x0000002c432c7220 */ /* 0x000fe40000410000 */
[----:B0-----:R-:W-:Y:S02]  /*d5c0*/  @!P0 FADD.FTZ R5, R5, R2 ;  /* 0x0000000205058221 */ /* 0x001fe40000010000 */
[----:B------:R-:W-:Y:S02]  /*d5d0*/  FMUL.FTZ R55, R55, R148 ;  /* 0x0000009437377220 */ /* 0x000fe40000410000 */
[----:B-1----:R-:W-:Y:S01]  /*d5e0*/  @!P0 FADD.FTZ R6, R6, R127 ;  /* 0x0000007f06068221 */ /* 0x002fe20000010000 */
[----:B------:R-:W0:Y:S01]  /*d5f0*/  SHFL.DOWN PT, R2, R5, 0x2, 0x1f ;  /* 0x08401f0005027f89 */ /* 0x000e2200000e0000 */
[----:B------:R-:W-:-:S02]  /*d600*/  FMUL.FTZ R71, R66, R71 ;  /* 0x0000004742477220 */ /* 0x000fc40000410000 */
[----:B--2---:R-:W-:Y:S01]  /*d610*/  @!P0 FADD.FTZ R7, R7, R34 ;  /* 0x0000002207078221 */ /* 0x004fe20000010000 */
[----:B------:R-:W1:Y:S01]  /*d620*/  SHFL.DOWN PT, R11, R6, 0x2, 0x1f ;  /* 0x08401f00060b7f89 */ /* 0x000e6200000e0000 */
        /* <DEDUP_REMOVED lines=79> */
[----:B------:R-:W-:Y:S02]  /*db20*/  FADD.FTZ R101, R16, R101 ;  /* 0x0000006510657221 */ /* 0x000fe40000010000 */
[----:B------:R-:W-:Y:S02]  /*db30*/  FFMA.FTZ R199, R12, R38, R199 ;  /* 0x000000260cc77223 */ /* 0x000fe400000100c7 */
[----:B------:R-:W-:Y:S02]  /*db40*/  FADD.FTZ R196, R15, R196 ;  /* 0x000000c40fc47221 */ /* 0x000fe40000010000 */
[----:B------:R-:W-:-:S02]  /*db50*/  FADD.FTZ R195, R28, R195 ;  /* 0x000000c31cc37221 */ /* 0x000fc40000010000 */
[----:B------:R-:W-:Y:S02]  /*db60*/  FFMA.FTZ R201, R10, R42, R201 ;  /* 0x0000002a0ac97223 */ /* 0x000fe400000100c9 */
[----:B------:R-:W-:Y:S02]  /*db70*/  FADD.FTZ R194, R17, R194 ;  /* 0x000000c211c27221 */ /* 0x000fe40000010000 */
[----:B------:R-:W-:Y:S02]  /*db80*/  FADD.FTZ R193, R30, R193 ;  /* 0x000000c11ec17221 */ /* 0x000fe40000010000 */
[----:B------:R-:W-:Y:S02]  /*db90*/  FADD.FTZ R166, R21, R166 ;  /* 0x000000a615a67221 */ /* 0x000fe40000010000 */
[----:B------:R-:W-:Y:S02]  /*dba0*/  FADD.FTZ R165, R26, R165 ;  /* 0x000000a51aa57221 */ /* 0x000fe40000010000 */
[----:B------:R-:W-:-:S02]  /*dbb0*/  FFMA.FTZ R205, R72, R50, R205 ;  /* 0x0000003248cd7223 */ /* 0x000fc400000100cd */
[----:B------:R-:W-:Y:S02]  /*dbc0*/  FADD.FTZ R164, R25, R164 ;  /* 0x000000a419a47221 */ /* 0x000fe40000010000 */
[----:B------:R-:W-:Y:S02]  /*dbd0*/  FFMA.FTZ R206, R69, R51, R206 ;  /* 0x0000003345ce7223 */ /* 0x000fe400000100ce */
[----:B------:R-:W-:Y:S02]  /*dbe0*/  FADD.FTZ R163, R24, R163 ;  /* 0x000000a318a37221 */ /* 0x000fe40000010000 */
[----:B------:R-:W-:Y:S02]  /*dbf0*/  FFMA.FTZ R207, R68, R54, R207 ;  /* 0x0000003644cf7223 */ /* 0x000fe400000100cf */
[----:B------:R-:W-:Y:S02]  /*dc00*/  FADD.FTZ R162, R123, R162 ;  /* 0x000000a27ba27221 */ /* 0x000fe40000010000 */
[----:B------:R-:W-:-:S02]  /*dc10*/  FFMA.FTZ R208, R65, R55, R208 ;  /* 0x0000003741d07223 */ /* 0x000fc400000100d0 */
[----:B------:R-:W-:Y:S02]  /*dc20*/  FADD.FTZ R161, R44, R161 ;  /* 0x000000a12ca17221 */ /* 0x000fe40000010000 */
[----:B------:R-:W-:Y:S02]  /*dc30*/  FFMA.FTZ R215, R0, R58, R215 ;  /* 0x0000003a00d77223 */ /* 0x000fe400000100d7 */
[----:B------:R-:W-:Y:S02]  /*dc40*/  FADD.FTZ R160, R49, R160 ;  /* 0x000000a031a07221 */ /* 0x000fe40000010000 */
[----:B------:R-:W-:Y:S02]  /*dc50*/  FADD.FTZ R159, R36, R159 ;  /* 0x0000009f249f7221 */ /* 0x000fe40000010000 */
[----:B------:R-:W-:Y:S02]  /*dc60*/  FFMA.FTZ R217, R61, R82, R217 ;  /* 0x000000523dd97223 */ /* 0x000fe400000100d9 */
[----:B------:R-:W-:-:S02]  /*dc70*/  FADD.FTZ R158, R59, R158 ;  /* 0x0000009e3b9e7221 */ /* 0x000fc40000010000 */
        /* <DEDUP_REMOVED lines=32> */
.L_x_1143:
[----:B0-----:R-:W-:Y:S05]  /*de80*/  BSYNC B0 ;  /* 0x0000000000007941 */ /* 0x001fea0003800000 */
.L_x_1142:
        /* <DEDUP_REMOVED lines=8> */
.L_x_1043:
[----:B------:R-:W2:Y:S04]  /*df10*/  LDL R45, [R1+0x4] ;  /* 0x00000400012d7983 */ /* 0x000ea80000100800 */
[----:B------:R-:W3:Y:S04]  /*df20*/  LDL R43, [R1] ;  /* 0x00000000012b7983 */ /* 0x000ee80000100800 */
        /* <DEDUP_REMOVED lines=44> */
[----:B--2---:R-:W-:Y:S04]  /*e1f0*/  LDS R7, [R45.X4] ;  /* 0x000000002d077984 */ /* 0x004fe80000004800 */
[----:B---3--:R-:W-:Y:S04]  /*e200*/  LDS R9, [R43.X4+0x80] ;  /* 0x000080002b097984 */ /* 0x008fe80000004800 */
        /* <DEDUP_REMOVED lines=19> */
.L_x_1146:
[----:B-1----:R-:W-:Y:S05]  /*e340*/  BSYNC B0 ;  /* 0x0000000000007941 */ /* 0x002fea0003800000 */
.L_x_1145:
        /* <DEDUP_REMOVED lines=165> */
.L_x_1148:
[----:B0-----:R-:W-:Y:S05]  /*eda0*/  BSYNC B0 ;  /* 0x0000000000007941 */ /* 0x001fea0003800000 */
.L_x_1147:
        /* <DEDUP_REMOVED lines=61> */
.L_x_1037:
        /* <DEDUP_REMOVED lines=35> */
.L_x_1151:
[----:B-1----:R-:W-:Y:S05]  /*f3b0*/  BSYNC B0 ;  /* 0x0000000000007941 */ /* 0x002fea0003800000 */
.L_x_1150:
        /* <DEDUP_REMOVED lines=34> */
.L_x_1153:
[----:B------:R-:W3:Y:S02]  /*f5e0*/  S2R R11, SR_TID.X ;  /* 0x00000000000b7919 */ /* 0x000ee40000002100 */
.L_x_1154:
[----:B-1----:R-:W-:Y:S05]  /*f5f0*/  BSYNC B0 ;  /* 0x0000000000007941 */ /* 0x002fea0003800000 */
.L_x_1152:
        /* <DEDUP_REMOVED lines=12> */
.L_x_1155:
        /* <DEDUP_REMOVED lines=32> */
.L_x_1048:
[----:B------:R-:W-:Y:S01]  /*f8c0*/  HFMA2.MMA R65, -RZ, RZ, 0, 5.9604644775390625e-08 ;  /* 0x00000001ff417435 */ /* 0x000fe200000001ff */
[----:B------:R-:W-:-:S02]  /*f8d0*/  MOV R71, R68 ;  /* 0x0000004400477202 */ /* 0x000fc40000000f00 */
[----:B------:R-:W-:Y:S02]  /*f8e0*/  MOV R213, RZ ;  /* 0x000000ff00d57202 */ /* 0x000fe40000000f00 */
[----:B------:R-:W-:Y:S02]  /*f8f0*/  MOV R212, 0xffffffff ;  /* 0xffffffff00d47802 */ /* 0x000fe40000000f00 */
[----:B------:R-:W-:Y:S02]  /*f900*/  MOV R64, 0xf920 ;  /* 0x0000f92000407802 */ /* 0x000fe40000000f00 */
[----:B------:R-:W-:Y:S05]  /*f910*/  CALL.REL.NOINC `($__internal_29_$__cuda_sm70_shflsync_up) ;  /* 0x00001de000007944 */ /* 0x000fea0003c00000 */
[----:B-1----:R-:W-:Y:S01]  /*f920*/  MOV R66, R71 ;  /* 0x0000004700427202 */ /* 0x002fe20000000f00 */
[----:B------:R-:W-:Y:S05]  /*f930*/  BRA `(.L_x_1156) ;  /* 0xffff7f9000007947 */ /* 0x000fea000383ffff */
.L_x_1049:
[----:B------:R-:W-:Y:S01]  /*f940*/  HFMA2.MMA R65, -RZ, RZ, 0, 5.9604644775390625e-08 ;  /* 0x00000001ff417435 */ /* 0x000fe200000001ff */
[----:B------:R-:W-:Y:S02]  /*f950*/  MOV R71, R69 ;  /* 0x0000004500477202 */ /* 0x000fe40000000f00 */
[----:B------:R-:W-:Y:S02]  /*f960*/  MOV R213, RZ ;  /* 0x000000ff00d57202 */ /* 0x000fe40000000f00 */
[----:B------:R-:W-:-:S02]  /*f970*/  MOV R212, 0xffffffff ;  /* 0xffffffff00d47802 */ /* 0x000fc40000000f00 */
[----:B------:R-:W-:Y:S02]  /*f980*/  MOV R64, 0xf9a0 ;  /* 0x0000f9a000407802 */ /* 0x000fe40000000f00 */
[----:B01----:R-:W-:Y:S05]  /*f990*/  CALL.REL.NOINC `($__internal_29_$__cuda_sm70_shflsync_up) ;  /* 0x00001d6000007944 */ /* 0x003fea0003c00000 */
[----:B------:R-:W-:Y:S01]  /*f9a0*/  HFMA2.MMA R65, -RZ, RZ, 0, 5.9604644775390625e-08 ;  /* 0x00000001ff417435 */ /* 0x000fe200000001ff */
[----:B-1----:R-:W-:Y:S02]  /*f9b0*/  MOV R67, R71 ;  /* 0x0000004700437202 */ /* 0x002fe40000000f00 */
[----:B------:R-:W-:Y:S02]  /*f9c0*/  MOV R71, R211 ;  /* 0x000000d300477202 */ /* 0x000fe40000000f00 */
[----:B------:R-:W-:Y:S02]  /*f9d0*/  MOV R213, RZ ;  /* 0x000000ff00d57202 */ /* 0x000fe40000000f00 */
[----:B------:R-:W-:Y:S02]  /*f9e0*/  MOV R212, 0xffffffff ;  /* 0xffffffff00d47802 */ /* 0x000fe40000000f00 */
[----:B------:R-:W-:Y:S02]  /*f9f0*/  MOV R64, 0xfa10 ;  /* 0x0000fa1000407802 */ /* 0x000fe40000000f00 */
[----:B------:R-:W-:Y:S05]  /*fa00*/  CALL.REL.NOINC `($__internal_29_$__cuda_sm70_shflsync_up) ;  /* 0x00001cf000007944 */ /* 0x000fea0003c00000 */
[----:B------:R-:W-:Y:S01]  /*fa10*/  HFMA2.MMA R65, -RZ, RZ, 0, 5.9604644775390625e-08 ;  /* 0x00000001ff417435 */ /* 0x000fe200000001ff */
[----:B-1----:R-:W-:-:S02]  /*fa20*/  MOV R70, R71 ;  /* 0x0000004700467202 */ /* 0x002fc40000000f00 */
[----:B------:R-:W-:Y:S02]  /*fa30*/  MOV R71, R210 ;  /* 0x000000d200477202 */ /* 0x000fe40000000f00 */
[----:B------:R-:W-:Y:S02]  /*fa40*/  MOV R213, RZ ;  /* 0x000000ff00d57202 */ /* 0x000fe40000000f00 */
[----:B------:R-:W-:Y:S02]  /*fa50*/  MOV R212, 0xffffffff ;  /* 0xffffffff00d47802 */ /* 0x000fe40000000f00 */
[----:B------:R-:W-:Y:S02]  /*fa60*/  MOV R64, 0xfa80 ;  /* 0x0000fa8000407802 */ /* 0x000fe40000000f00 */
[----:B------:R-:W-:Y:S05]  /*fa70*/  CALL.REL.NOINC `($__internal_29_$__cuda_sm70_shflsync_up) ;  /* 0x00001c8000007944 */ /* 0x000fea0003c00000 */
[-C--:B------:R-:W-:Y:S01]  /*fa80*/  FMUL.FTZ R64, R69, R66.reuse ;  /* 0x0000004245407220 */ /* 0x080fe20000410000 */
[----:B------:R-:W-:Y:S01]  /*fa90*/  ISETP.GE.AND P0, PT, R121, 0x1, PT ;  /* 0x000000017900780c */ /* 0x000fe20003f06270 */
[-C--:B------:R-:W-:Y:S01]  /*faa0*/  FMUL.FTZ R65, R69, R67.reuse ;  /* 0x0000004345417220 */ /* 0x080fe20000410000 */
[----:B------:R-:W-:Y:S01]  /*fab0*/  MOV R213, RZ ;  /* 0x000000ff00d57202 */ /* 0x000fe20000000f00 */
[C---:B------:R-:W-:Y:S01]  /*fac0*/  FFMA.FTZ R64, R68.reuse, R67, R64 ;  /* 0x0000004344407223 */ /* 0x040fe20000010040 */
[----:B------:R-:W-:Y:S01]  /*fad0*/  MOV R212, 0xffffffff ;  /* 0xffffffff00d47802 */ /* 0x000fe20000000f00 */
[----:B------:R-:W-:-:S02]  /*fae0*/  FFMA.FTZ R65, R68, R66, -R65 ;  /* 0x0000004244417223 */ /* 0x000fc40000010841 */
[C---:B------:R-:W-:Y:S02]  /*faf0*/  FMUL.FTZ R67, R69.reuse, R70 ;  /* 0x0000004645437220 */ /* 0x040fe40000410000 */
[CC--:B-1----:R-:W-:Y:S01]  /*fb00*/  FMUL.FTZ R66, R69.reuse, R71.reuse ;  /* 0x0000004745427220 */ /* 0x0c2fe20000410000 */
[----:B------:R-:W-:Y:S01]  /*fb10*/  FSEL R69, R69, R64, !P0 ;  /* 0x0000004045457208 */ /* 0x000fe20004000000 */
[C---:B------:R-:W-:Y:S01]  /*fb20*/  FFMA.FTZ R71, R68.reuse, R71, R67 ;  /* 0x0000004744477223 */ /* 0x040fe20000010043 */
[----:B------:R-:W-:Y:S01]  /*fb30*/  MOV R64, 0xfbd0 ;  /* 0x0000fbd000407802 */ /* 0x000fe20000000f00 */
[C---:B------:R-:W-:Y:S01]  /*fb40*/  FFMA.FTZ R66, R68.reuse, R70, -R66 ;  /* 0x0000004644427223 */ /* 0x040fe20000010842 */
[----:B------:R-:W-:Y:S01]  /*fb50*/  FSEL R68, R68, R65, !P0 ;  /* 0x0000004144447208 */ /* 0x000fe20004000000 */
[----:B------:R-:W-:Y:S01]  /*fb60*/  FADD.FTZ R71, R210, R71 ;  /* 0x00000047d2477221 */ /* 0x000fe20000010000 */
[----:B------:R-:W-:Y:S01]  /*fb70*/  HFMA2.MMA R65, -RZ, RZ, 0, 1.1920928955078125e-07 ;  /* 0x00000002ff417435 */ /* 0x000fe200000001ff */
[----:B------:R-:W-:-:S03]  /*fb80*/  FADD.FTZ R66, R211, R66 ;  /* 0x00000042d3427221 */ /* 0x000fc60000010000 */
[----:B------:R-:W-:Y:S02]  /*fb90*/  FSEL R210, R210, R71, !P0 ;  /* 0x00000047d2d27208 */ /* 0x000fe40004000000 */
[----:B------:R-:W-:Y:S02]  /*fba0*/  FSEL R211, R211, R66, !P0 ;  /* 0x00000042d3d37208 */ /* 0x000fe40004000000 */
[----:B------:R-:W-:Y:S02]  /*fbb0*/  MOV R71, R68 ;  /* 0x0000004400477202 */ /* 0x000fe40000000f00 */
[----:B------:R-:W-:Y:S05]  /*fbc0*/  CALL.REL.NOINC `($__internal_29_$__cuda_sm70_shflsync_up) ;  /* 0x00001b3000007944 */ /* 0x000fea0003c00000 */
[----:B------:R-:W-:Y:S01]  /*fbd0*/  HFMA2.MMA R65, -RZ, RZ, 0, 1.1920928955078125e-07 ;  /* 0x00000002ff417435 */ /* 0x000fe200000001ff */
[----:B-1----:R-:W-:Y:S02]  /*fbe0*/  MOV R66, R71 ;  /* 0x0000004700427202 */ /* 0x002fe40000000f00 */
[----:B------:R-:W-:Y:S02]  /*fbf0*/  MOV R71, R69 ;  /* 0x0000004500477202 */ /* 0x000fe40000000f00 */
[----:B------:R-:W-:Y:S02]  /*fc00*/  MOV R213, RZ ;  /* 0x000000ff00d57202 */ /* 0x000fe40000000f00 */
[----:B------:R-:W-:-:S02]  /*fc10*/  MOV R212, 0xffffffff ;  /* 0xffffffff00d47802 */ /* 0x000fc40000000f00 */
[----:B------:R-:W-:Y:S02]  /*fc20*/  MOV R64, 0xfc40 ;  /* 0x0000fc4000407802 */ /* 0x000fe40000000f00 */
[----:B------:R-:W-:Y:S05]  /*fc30*/  CALL.REL.NOINC `($__internal_29_$__cuda_sm70_shflsync_up) ;  /* 0x00001ac000007944 */ /* 0x000fea0003c00000 */
[----:B------:R-:W-:Y:S01]  /*fc40*/  HFMA2.MMA R65, -RZ, RZ, 0, 1.1920928955078125e-07 ;  /* 0x00000002ff417435 */ /* 0x000fe200000001ff */
[----:B-1----:R-:W-:Y:S02]  /*fc50*/  MOV R67, R71 ;  /* 0x0000004700437202 */ /* 0x002fe40000000f00 */
[----:B------:R-:W-:Y:S02]  /*fc60*/  MOV R71, R211 ;  /* 0x000000d300477202 */ /* 0x000fe40000000f00 */
[----:B------:R-:W-:Y:S02]  /*fc70*/  MOV R213, RZ ;  /* 0x000000ff00d57202 */ /* 0x000fe40000000f00 */
[----:B------:R-:W-:Y:S02]  /*fc80*/  MOV R212, 0xffffffff ;  /* 0xffffffff00d47802 */ /* 0x000fe40000000f00 */
[----:B------:R-:W-:Y:S02]  /*fc90*/  MOV R64, 0xfcb0 ;  /* 0x0000fcb000407802 */ /* 0x000fe40000000f00 */
[----:B------:R-:W-:Y:S05]  /*fca0*/  CALL.REL.NOINC `($__internal_29_$__cuda_sm70_shflsync_up) ;  /* 0x00001a5000007944 */ /* 0x000fea0003c00000 */
[----:B------:R-:W-:Y:S01]  /*fcb0*/  HFMA2.MMA R65, -RZ, RZ, 0, 1.1920928955078125e-07 ;  /* 0x00000002ff417435 */ /* 0x000fe200000001ff */
[----:B-1----:R-:W-:-:S02]  /*fcc0*/  MOV R70, R71 ;  /* 0x0000004700467202 */ /* 0x002fc40000000f00 */
[----:B------:R-:W-:Y:S02]  /*fcd0*/  MOV R71, R210 ;  /* 0x000000d200477202 */ /* 0x000fe40000000f00 */
[----:B------:R-:W-:Y:S02]  /*fce0*/  MOV R213, RZ ;  /* 0x000000ff00d57202 */ /* 0x000fe40000000f00 */
[----:B------:R-:W-:Y:S02]  /*fcf0*/  MOV R212, 0xffffffff ;  /* 0xffffffff00d47802 */ /* 0x000fe40000000f00 */
[----:B------:R-:W-:Y:S02]  /*fd00*/  MOV R64, 0xfd20 ;  /* 0x0000fd2000407802 */ /* 0x000fe40000000f00 */
[----:B------:R-:W-:Y:S05]  /*fd10*/  CALL.REL.NOINC `($__internal_29_$__cuda_sm70_shflsync_up) ;  /* 0x000019e000007944 */ /* 0x000fea0003c00000 */
[----:B-1----:R-:W-:Y:S01]  /*fd20*/  FMUL.FTZ R64, R69, R71 ;  /* 0x0000004745407220 */ /* 0x002fe20000410000 */
[----:B------:R-:W-:Y:S01]  /*fd30*/  ISETP.GE.AND P0, PT, R121, 0x2, PT ;  /* 0x000000027900780c */ /* 0x000fe20003f06270 */
[CC--:B------:R-:W-:Y:S01]  /*fd40*/  FMUL.FTZ R65, R70.reuse, R69.reuse ;  /* 0x0000004546417220 */ /* 0x0c0fe20000410000 */
[----:B------:R-:W-:Y:S01]  /*fd50*/  MOV R213, RZ ;  /* 0x000000ff00d57202 */ /* 0x000fe20000000f00 */
[----:B------:R-:W-:Y:S01]  /*fd60*/  FFMA.FTZ R64, R70, R68, -R64 ;  /* 0x0000004446407223 */ /* 0x000fe20000010840 */
[----:B------:R-:W-:Y:S01]  /*fd70*/  MOV R212, 0xffffffff ;  /* 0xffffffff00d47802 */ /* 0x000fe20000000f00 */
[----:B------:R-:W-:-:S02]  /*fd80*/  FMUL.FTZ R70, R66, R69 ;  /* 0x0000004542467220 */ /* 0x000fc40000410000 */
[----:B------:R-:W-:Y:S02]  /*fd90*/  FFMA.FTZ R65, R68, R71, R65 ;  /* 0x0000004744417223 */ /* 0x000fe40000010041 */
[C---:B------:R-:W-:Y:S02]  /*fda0*/  FFMA.FTZ R70, R67.reuse, R68, R70 ;  /* 0x0000004443467223 */ /* 0x040fe40000010046 */
[----:B------:R-:W-:Y:S02]  /*fdb0*/  FMUL.FTZ R67, R67, R69 ;  /* 0x0000004543437220 */ /* 0x000fe40000410000 */
[----:B------:R-:W-:Y:S01]  /*fdc0*/  @P0 FADD.FTZ R211, R211, R64 ;  /* 0x00000040d3d30221 */ /* 0x000fe20000010000 */
[----:B------:R-:W-:Y:S01]  /*fdd0*/  FSEL R69, R69, R70, !P0 ;  /* 0x0000004645457208 */ /* 0x000fe20004000000 */
[----:B------:R-:W-:Y:S01]  /*fde0*/  @P0 FFMA.FTZ R68, R66, R68, -R67 ;  /* 0x0000004442440223 */ /* 0x000fe20000010843 */
[----:B------:R-:W-:Y:S01]  /*fdf0*/  MOV R64, 0xfe50 ;  /* 0x0000fe5000407802 */ /* 0x000fe20000000f00 */
[----:B------:R-:W-:Y:S01]  /*fe00*/  @P0 FADD.FTZ R210, R210, R65 ;  /* 0x00000041d2d20221 */ /* 0x000fe20000010000 */
[----:B------:R-:W-:Y:S01]  /*fe10*/  HFMA2.MMA R65, -RZ, RZ, 0, 2.384185791015625e-07 ;  /* 0x00000004ff417435 */ /* 0x000fe200000001ff */
[----:B------:R-:W-:-:S02]  /*fe20*/  MOV R70, R211 ;  /* 0x000000d300467202 */ /* 0x000fc40000000f00 */
[----:B------:R-:W-:-:S03]  /*fe30*/  MOV R71, R68 ;  /* 0x0000004400477202 */ /* 0x000fc60000000f00 */
[----:B------:R-:W-:Y:S05]  /*fe40*/  CALL.REL.NOINC `($__internal_29_$__cuda_sm70_shflsync_up) ;  /* 0x000018b000007944 */ /* 0x000fea0003c00000 */
[----:B------:R-:W-:Y:S01]  /*fe50*/  HFMA2.MMA R65, -RZ, RZ, 0, 2.384185791015625e-07 ;  /* 0x00000004ff417435 */ /* 0x000fe200000001ff */
[----:B-1----:R-:W-:Y:S02]  /*fe60*/  MOV R66, R71 ;  /* 0x0000004700427202 */ /* 0x002fe40000000f00 */
[----:B------:R-:W-:Y:S02]  /*fe70*/  MOV R71, R69 ;  /* 0x0000004500477202 */ /* 0x000fe40000000f00 */
[----:B------:R-:W-:Y:S02]  /*fe80*/  MOV R213, RZ ;  /* 0x000000ff00d57202 */ /* 0x000fe40000000f00 */
[----:B------:R-:W-:Y:S02]  /*fe90*/  MOV R212, 0xffffffff ;  /* 0xffffffff00d47802 */ /* 0x000fe40000000f00 */
[----:B------:R-:W-:Y:S02]  /*fea0*/  MOV R64, 0xfec0 ;  /* 0x0000fec000407802 */ /* 0x000fe40000000f00 */
[----:B------:R-:W-:Y:S05]  /*feb0*/  CALL.REL.NOINC `($__internal_29_$__cuda_sm70_shflsync_up) ;  /* 0x0000184000007944 */ /* 0x000fea0003c00000 */
[----:B------:R-:W-:Y:S01]  /*fec0*/  HFMA2.MMA R65, -RZ, RZ, 0, 2.384185791015625e-07 ;  /* 0x00000004ff417435 */ /* 0x000fe200000001ff */
[----:B-1----:R-:W-:-:S02]  /*fed0*/  MOV R67, R71 ;  /* 0x0000004700437202 */ /* 0x002fc40000000f00 */
[----:B------:R-:W-:Y:S02]  /*fee0*/  MOV R71, R70 ;  /* 0x0000004600477202 */ /* 0x000fe40000000f00 */
[----:B------:R-:W-:Y:S02]  /*fef0*/  MOV R213, RZ ;  /* 0x000000ff00d57202 */ /* 0x000fe40000000f00 */
[----:B------:R-:W-:Y:S02]  /*ff00*/  MOV R212, 0xffffffff ;  /* 0xffffffff00d47802 */ /* 0x000fe40000000f00 */
[----:B------:R-:W-:Y:S02]  /*ff10*/  MOV R64, 0xff30 ;  /* 0x0000ff3000407802 */ /* 0x000fe40000000f00 */
[----:B------:R-:W-:Y:S05]  /*ff20*/  CALL.REL.NOINC `($__internal_29_$__cuda_sm70_shflsync_up) ;  /* 0x000017d000007944 */ /* 0x000fea0003c00000 */
[----:B------:R-:W-:Y:S01]  /*ff30*/  HFMA2.MMA R65, -RZ, RZ, 0, 2.384185791015625e-07 ;  /* 0x00000004ff417435 */ /* 0x000fe200000001ff */
[----:B-1----:R-:W-:Y:S02]  /*ff40*/  MOV R211, R71 ;  /* 0x0000004700d37202 */ /* 0x002fe40000000f00 */
[----:B------:R-:W-:Y:S02]  /*ff50*/  MOV R71, R210 ;  /* 0x000000d200477202 */ /* 0x000fe40000000f00 */
[----:B------:R-:W-:-:S02]  /*ff60*/  MOV R213, RZ ;  /* 0x000000ff00d57202 */ /* 0x000fc40000000f00 */
[----:B------:R-:W-:Y:S02]  /*ff70*/  MOV R212, 0xffffffff ;  /* 0xffffffff00d47802 */ /* 0x000fe40000000f00 */
[----:B------:R-:W-:Y:S02]  /*ff80*/  MOV R64, 0xffa0 ;  /* 0x0000ffa000407802 */ /* 0x000fe40000000f00 */
[----:B------:R-:W-:Y:S05]  /*ff90*/  CALL.REL.NOINC `($__internal_29_$__cuda_sm70_shflsync_up) ;  /* 0x0000176000007944 */ /* 0x000fea0003c00000 */
[----:B------:R-:W-:Y:S01]  /*ffa0*/  FMUL.FTZ R65, R211, R69 ;  /* 0x00000045d3417220 */ /* 0x000fe20000410000 */
[----:B------:R-:W-:Y:S01]  /*ffb0*/  ISETP.GE.AND P0, PT, R121, 0x4, PT ;  /* 0x000000047900780c */ /* 0x000fe20003f06270 */
[-C--:B-1----:R-:W-:Y:S01]  /*ffc0*/  FMUL.FTZ R64, R69, R71.reuse ;  /* 0x0000004745407220 */ /* 0x082fe20000410000 */
[----:B------:R-:W-:Y:S01]  /*ffd0*/  MOV R213, RZ ;  /* 0x000000ff00d57202 */ /* 0x000fe20000000f00 */
[----:B------:R-:W-:Y:S01]  /*ffe0*/  FFMA.FTZ R65, R68, R71, R65 ;  /* 0x0000004744417223 */ /* 0x000fe20000010041 */
[----:B------:R-:W-:Y:S01]  /*fff0*/  MOV R212, 0xffffffff ;  /* 0xffffffff00d47802 */ /* 0x000fe20000000f00 */
[----:B------:R-:W-:Y:S02]  /*10000*/  FMUL.FTZ R71, R66, R69 ;  /* 0x0000004542477220 */ /* 0x000fe40000410000 */
[----:B------:R-:W-:-:S02]  /*10010*/  FFMA.FTZ R64, R211, R68, -R64 ;  /* 0x00000044d3407223 */ /* 0x000fc40000010840 */
[CC--:B------:R-:W-:Y:S02]  /*10020*/  FFMA.FTZ R71, R67.reuse, R68.reuse, R71 ;  /* 0x0000004443477223 */ /* 0x0c0fe40000010047 */
[----:B------:R-:W-:Y:S02]  /*10030*/  FMUL.FTZ R67, R67, R69 ;  /* 0x0000004543437220 */ /* 0x000fe40000410000 */
[----:B------:R-:W-:Y:S01]  /*10040*/  @P0 FADD.FTZ R210, R210, R65 ;  /* 0x00000041d2d20221 */ /* 0x000fe20000010000 */
[----:B------:R-:W-:Y:S01]  /*10050*/  HFMA2.MMA R65, -RZ, RZ, 0, 4.76837158203125e-07 ;  /* 0x00000008ff417435 */ /* 0x000fe200000001ff */
[----:B------:R-:W-:Y:S01]  /*10060*/  @P0 FFMA.FTZ R68, R66, R68, -R67 ;  /* 0x0000004442440223 */ /* 0x000fe20000010843 */
[----:B------:R-:W-:Y:S01]  /*10070*/  FSEL R67, R69, R71, !P0 ;  /* 0x0000004745437208 */ /* 0x000fe20004000000 */
[----:B------:R-:W-:Y:S01]  /*10080*/  @P0 FADD.FTZ R70, R70, R64 ;  /* 0x0000004046460221 */ /* 0x000fe20000010000 */
[----:B------:R-:W-:Y:S02]  /*10090*/  MOV R64, 0x100c0 ;  /* 0x000100c000407802 */ /* 0x000fe40000000f00 */
[----:B------:R-:W-:-:S02]  /*100a0*/  MOV R71, R68 ;  /* 0x0000004400477202 */ /* 0x000fc40000000f00 */
[----:B------:R-:W-:Y:S05]  /*100b0*/  CALL.REL.NOINC `($__internal_29_$__cuda_sm70_shflsync_up) ;  /* 0x0000164000007944 */ /* 0x000fea0003c00000 */
[----:B------:R-:W-:Y:S01]  /*100c0*/  HFMA2.MMA R65, -RZ, RZ, 0, 4.76837158203125e-07 ;  /* 0x00000008ff417435 */ /* 0x000fe200000001ff */
[----:B-1----:R-:W-:-:S02]  /*100d0*/  MOV R66, R71 ;  /* 0x0000004700427202 */ /* 0x002fc40000000f00 */
[----:B------:R-:W-:Y:S02]  /*100e0*/  MOV R71, R67 ;  /* 0x0000004300477202 */ /* 0x000fe40000000f00 */
[----:B------:R-:W-:Y:S02]  /*100f0*/  MOV R213, RZ ;  /* 0x000000ff00d57202 */ /* 0x000fe40000000f00 */
[----:B------:R-:W-:Y:S02]  /*10100*/  MOV R212, 0xffffffff ;  /* 0xffffffff00d47802 */ /* 0x000fe40000000f00 */
[----:B------:R-:W-:Y:S02]  /*10110*/  MOV R64, 0x10130 ;  /* 0x0001013000407802 */ /* 0x000fe40000000f00 */
[----:B------:R-:W-:Y:S05]  /*10120*/  CALL.REL.NOINC `($__internal_29_$__cuda_sm70_shflsync_up) ;  /* 0x000015d000007944 */ /* 0x000fea0003c00000 */
[----:B------:R-:W-:Y:S01]  /*10130*/  HFMA2.MMA R65, -RZ, RZ, 0, 4.76837158203125e-07 ;  /* 0x00000008ff417435 */ /* 0x000fe200000001ff */
[----:B-1----:R-:W-:Y:S02]  /*10140*/  MOV R69, R71 ;  /* 0x0000004700457202 */ /* 0x002fe40000000f00 */
[----:B------:R-:W-:Y:S02]  /*10150*/  MOV R71, R70 ;  /* 0x0000004600477202 */ /* 0x000fe40000000f00 */
[----:B------:R-:W-:-:S02]  /*10160*/  MOV R213, RZ ;  /* 0x000000ff00d57202 */ /* 0x000fc40000000f00 */
[----:B------:R-:W-:Y:S02]  /*10170*/  MOV R212, 0xffffffff ;  /* 0xffffffff00d47802 */ /* 0x000fe40000000f00 */
[----:B------:R-:W-:Y:S02]  /*10180*/  MOV R64, 0x101a0 ;  /* 0x000101a000407802 */ /* 0x000fe40000000f00 */
[----:B------:R-:W-:Y:S05]  /*10190*/  CALL.REL.NOINC `($__internal_29_$__cuda_sm70_shflsync_up) ;  /* 0x0000156000007944 */ /* 0x000fea0003c00000 */
[----:B------:R-:W-:Y:S01]  /*101a0*/  HFMA2.MMA R65, -RZ, RZ, 0, 4.76837158203125e-07 ;  /* 0x00000008ff417435 */ /* 0x000fe200000001ff */
[----:B-1----:R-:W-:Y:S02]  /*101b0*/  MOV R211, R71 ;  /* 0x0000004700d37202 */ /* 0x002fe40000000f00 */
[----:B------:R-:W-:Y:S02]  /*101c0*/  MOV R71, R210 ;  /* 0x000000d200477202 */ /* 0x000fe40000000f00 */
[----:B------:R-:W-:Y:S02]  /*101d0*/  MOV R213, RZ ;  /* 0x000000ff00d57202 */ /* 0x000fe40000000f00 */
[----:B------:R-:W-:Y:S02]  /*101e0*/  MOV R212, 0xffffffff ;  /* 0xffffffff00d47802 */ /* 0x000fe40000000f00 */
[----:B------:R-:W-:-:S02]  /*101f0*/  MOV R64, 0x10210 ;  /* 0x0001021000407802 */ /* 0x000fc40000000f00 */
[----:B------:R-:W-:Y:S05]  /*10200*/  CALL.REL.NOINC `($__internal_29_$__cuda_sm70_shflsync_up) ;  /* 0x000014f000007944 */ /* 0x000fea0003c00000 */
[----:B------:R-:W-:Y:S01]  /*10210*/  FMUL.FTZ R65, R211, R67 ;  /* 0x00000043d3417220 */ /* 0x000fe20000410000 */
[----:B------:R-:W-:Y:S01]  /*10220*/  ISETP.GE.AND P0, PT, R121, 0x8, PT ;  /* 0x000000087900780c */ /* 0x000fe20003f06270 */
[-C--:B-1----:R-:W-:Y:S01]  /*10230*/  FMUL.FTZ R64, R67, R71.reuse ;  /* 0x0000004743407220 */ /* 0x082fe20000410000 */
[----:B------:R-:W-:Y:S01]  /*10240*/  MOV R213, RZ ;  /* 0x000000ff00d57202 */ /* 0x000fe20000000f00 */
[----:B------:R-:W-:Y:S01]  /*10250*/  FFMA.FTZ R65, R68, R71, R65 ;  /* 0x0000004744417223 */ /* 0x000fe20000010041 */
[----:B------:R-:W-:Y:S01]  /*10260*/  MOV R212, 0xffffffff ;  /* 0xffffffff00d47802 */ /* 0x000fe20000000f00 */
[----:B------:R-:W-:-:S02]  /*10270*/  FMUL.FTZ R71, R66, R67 ;  /* 0x0000004342477220 */ /* 0x000fc40000410000 */
[-C--:B------:R-:W-:Y:S02]  /*10280*/  FFMA.FTZ R64, R211, R68.reuse, -R64 ;  /* 0x00000044d3407223 */ /* 0x080fe40000010840 */
[CC--:B------:R-:W-:Y:S02]  /*10290*/  FFMA.FTZ R71, R69.reuse, R68.reuse, R71 ;  /* 0x0000004445477223 */ /* 0x0c0fe40000010047 */
[----:B------:R-:W-:Y:S02]  /*102a0*/  FMUL.FTZ R69, R69, R67 ;  /* 0x0000004345457220 */ /* 0x000fe40000410000 */
[----:B------:R-:W-:Y:S01]  /*102b0*/  @P0 FADD.FTZ R70, R70, R64 ;  /* 0x0000004046460221 */ /* 0x000fe20000010000 */
[----:B------:R-:W-:Y:S01]  /*102c0*/  FSEL R67, R67, R71, !P0 ;  /* 0x0000004743437208 */ /* 0x000fe20004000000 */
[----:B------:R-:W-:Y:S01]  /*102d0*/  @P0 FFMA.FTZ R68, R66, R68, -R69 ;  /* 0x0000004442440223 */ /* 0x000fe20000010845 */
[----:B------:R-:W-:Y:S01]  /*102e0*/  MOV R64, 0x10350 ;  /* 0x0001035000407802 */ /* 0x000fe20000000f00 */
[----:B------:R-:W-:Y:S01]  /*102f0*/  @P0 FADD.FTZ R210, R210, R65 ;  /* 0x00000041d2d20221 */ /* 0x000fe20000010000 */
[----:B------:R-:W-:Y:S01]  /*10300*/  HFMA2.MMA R65, -RZ, RZ, 0, 9.5367431640625e-07 ;  /* 0x00000010ff417435 */ /* 0x000fe200000001ff */
[----:B------:R-:W-:-:S02]  /*10310*/  MOV R211, R70 ;  /* 0x0000004600d37202 */ /* 0x000fc40000000f00 */
[----:B------:R-:W-:Y:S02]  /*10320*/  MOV R71, R68 ;  /* 0x0000004400477202 */ /* 0x000fe40000000f00 */
[----:B------:R-:W-:Y:S02]  /*10330*/  MOV R69, R67 ;  /* 0x0000004300457202 */ /* 0x000fe40000000f00 */
[----:B------:R-:W-:Y:S05]  /*10340*/  CALL.REL.NOINC `($__internal_29_$__cuda_sm70_shflsync_up) ;  /* 0x000013b000007944 */ /* 0x000fea0003c00000 */
[----:B------:R-:W-:Y:S01]  /*10350*/  HFMA2.MMA R65, -RZ, RZ, 0, 9.5367431640625e-07 ;  /* 0x00000010ff417435 */ /* 0x000fe200000001ff */
[----:B-1----:R-:W-:Y:S02]  /*10360*/  MOV R66, R71 ;  /* 0x0000004700427202 */ /* 0x002fe40000000f00 */
[----:B------:R-:W-:Y:S02]  /*10370*/  MOV R71, R67 ;  /* 0x0000004300477202 */ /* 0x000fe40000000f00 */
[----:B------:R-:W-:Y:S02]  /*10380*/  MOV R213, RZ ;  /* 0x000000ff00d57202 */ /* 0x000fe40000000f00 */
[----:B------:R-:W-:Y:S02]  /*10390*/  MOV R212, 0xffffffff ;  /* 0xffffffff00d47802 */ /* 0x000fe40000000f00 */
[----:B------:R-:W-:-:S02]  /*103a0*/  MOV R64, 0x103c0 ;  /* 0x000103c000407802 */ /* 0x000fc40000000f00 */
[----:B------:R-:W-:Y:S05]  /*103b0*/  CALL.REL.NOINC `($__internal_29_$__cuda_sm70_shflsync_up) ;  /* 0x0000134000007944 */ /* 0x000fea0003c00000 */
[----:B------:R-:W-:Y:S01]  /*103c0*/  HFMA2.MMA R65, -RZ, RZ, 0, 9.5367431640625e-07 ;  /* 0x00000010ff417435 */ /* 0x000fe200000001ff */
[----:B-1----:R-:W-:-:S02]  /*103d0*/  MOV R67, R71 ;  /* 0x0000004700437202 */ /* 0x002fc40000000f00 */
[----:B------:R-:W-:Y:S02]  /*103e0*/  MOV R71, R70 ;  /* 0x0000004600477202 */ /* 0x000fe40000000f00 */
[----:B------:R-:W-:Y:S02]  /*103f0*/  MOV R213, RZ ;  /* 0x000000ff00d57202 */ /* 0x000fe40000000f00 */
[----:B------:R-:W-:Y:S02]  /*10400*/  MOV R212, 0xffffffff ;  /* 0xffffffff00d47802 */ /* 0x000fe40000000f00 */
[----:B------:R-:W-:Y:S02]  /*10410*/  MOV R64, 0x10430 ;  /* 0x0001043000407802 */ /* 0x000fe40000000f00 */
[----:B------:R-:W-:Y:S05]  /*10420*/  CALL.REL.NOINC `($__internal_29_$__cuda_sm70_shflsync_up) ;  /* 0x000012d000007944 */ /* 0x000fea0003c00000 */
[----:B------:R-:W-:Y:S01]  /*10430*/  HFMA2.MMA R65, -RZ, RZ, 0, 9.5367431640625e-07 ;  /* 0x00000010ff417435 */ /* 0x000fe200000001ff */
[----:B-1----:R-:W-:Y:S02]  /*10440*/  MOV R70, R71 ;  /* 0x0000004700467202 */ /* 0x002fe40000000f00 */
[----:B------:R-:W-:Y:S02]  /*10450*/  MOV R71, R210 ;  /* 0x000000d200477202 */ /* 0x000fe40000000f00 */
[----:B------:R-:W-:-:S02]  /*10460*/  MOV R213, RZ ;  /* 0x000000ff00d57202 */ /* 0x000fc40000000f00 */
[----:B------:R-:W-:Y:S02]  /*10470*/  MOV R212, 0xffffffff ;  /* 0xffffffff00d47802 */ /* 0x000fe40000000f00 */
[----:B------:R-:W-:Y:S02]  /*10480*/  MOV R64, 0x104a0 ;  /* 0x000104a000407802 */ /* 0x000fe40000000f00 */
[----:B------:R-:W-:Y:S05]  /*10490*/  CALL.REL.NOINC `($__internal_29_$__cuda_sm70_shflsync_up) ;  /* 0x0000126000007944 */ /* 0x000fea0003c00000 */
[----:B-1----:R-:W-:Y:S01]  /*104a0*/  MOV R64, R71 ;  /* 0x0000004700407202 */ /* 0x002fe20000000f00 */
[----:B------:R-:W-:Y:S05]  /*104b0*/  BRA `(.L_x_1157) ;  /* 0xffff785000007947 */ /* 0x000fea000383ffff */
.L_x_1054:
[----:B------:R-:W-:Y:S01]  /*104c0*/  HFMA2.MMA R65, -RZ, RZ, 0, 5.9604644775390625e-08 ;  /* 0x00000001ff417435 */ /* 0x000fe200000001ff */
[----:B------:R-:W-:Y:S02]  /*104d0*/  MOV R213, RZ ;  /* 0x000000ff00d57202 */ /* 0x000fe40000000f00 */
[----:B------:R-:W-:Y:S02]  /*104e0*/  MOV R212, 0xffffffff ;  /* 0xffffffff00d47802 */ /* 0x000fe40000000f00 */
[----:B------:R-:W-:Y:S02]  /*104f0*/  MOV R64, 0x10510 ;  /* 0x0001051000407802 */ /* 0x000fe40000000f00 */
[----:B01----:R-:W-:Y:S05]  /*10500*/  CALL.REL.NOINC `($__internal_29_$__cuda_sm70_shflsync_up) ;  /* 0x000011f000007944 */ /* 0x003fea0003c00000 */
[----:B------:R-:W-:Y:S01]  /*10510*/  HFMA2.MMA R65, -RZ, RZ, 0, 5.9604644775390625e-08 ;  /* 0x00000001ff417435 */ /* 0x000fe200000001ff */
[----:B-1----:R-:W-:Y:S02]  /*10520*/  MOV R66, R71 ;  /* 0x0000004700427202 */ /* 0x002fe40000000f00 */
[----:B------:R-:W-:-:S02]  /*10530*/  MOV R71, R69 ;  /* 0x0000004500477202 */ /* 0x000fc40000000f00 */
[----:B------:R-:W-:Y:S02]  /*10540*/  MOV R213, RZ ;  /* 0x000000ff00d57202 */ /* 0x000fe40000000f00 */
[----:B------:R-:W-:Y:S02]  /*10550*/  MOV R212, 0xffffffff ;  /* 0xffffffff00d47802 */ /* 0x000fe40000000f00 */
[----:B------:R-:W-:Y:S02]  /*10560*/  MOV R64, 0x10580 ;  /* 0x0001058000407802 */ /* 0x000fe40000000f00 */
[----:B------:R-:W-:Y:S05]  /*10570*/  CALL.REL.NOINC `($__internal_29_$__cuda_sm70_shflsync_up) ;  /* 0x0000118000007944 */ /* 0x000fea0003c00000 */
[----:B------:R-:W-:Y:S01]  /*10580*/  HFMA2.MMA R65, -RZ, RZ, 0, 5.9604644775390625e-08 ;  /* 0x00000001ff417435 */ /* 0x000fe200000001ff */
[----:B-1----:R-:W-:Y:S02]  /*10590*/  MOV R69, R71 ;  /* 0x0000004700457202 */ /* 0x002fe40000000f00 */
[----:B------:R-:W-:Y:S02]  /*105a0*/  MOV R71, R68 ;  /* 0x0000004400477202 */ /* 0x000fe40000000f00 */
[----:B------:R-:W-:Y:S02]  /*105b0*/  MOV R213, RZ ;  /* 0x000000ff00d57202 */ /* 0x000fe40000000f00 */
[----:B------:R-:W-:-:S02]  /*105c0*/  MOV R212, 0xffffffff ;  /* 0xffffffff00d47802 */ /* 0x000fc40000000f00 */
[----:B------:R-:W-:Y:S02]  /*105d0*/  MOV R64, 0x105f0 ;  /* 0x000105f000407802 */ /* 0x000fe40000000f00 */
[----:B------:R-:W-:Y:S05]  /*105e0*/  CALL.REL.NOINC `($__internal_29_$__cuda_sm70_shflsync_up) ;  /* 0x0000111000007944 */ /* 0x000fea0003c00000 */
[----:B------:R-:W-:Y:S01]  /*105f0*/  HFMA2.MMA R65, -RZ, RZ, 0, 5.9604644775390625e-08 ;  /* 0x00000001ff417435 */ /* 0x000fe200000001ff */
[----:B-1----:R-:W-:Y:S02]  /*10600*/  MOV R68, R71 ;  /* 0x0000004700447202 */ /* 0x002fe40000000f00 */
[----:B------:R-:W-:Y:S02]  /*10610*/  MOV R71, R67 ;  /* 0x0000004300477202 */ /* 0x000fe40000000f00 */
[----:B------:R-:W-:Y:S02]  /*10620*/  MOV R213, RZ ;  /* 0x000000ff00d57202 */ /* 0x000fe40000000f00 */
[----:B------:R-:W-:Y:S02]  /*10630*/  MOV R212, 0xffffffff ;  /* 0xffffffff00d47802 */ /* 0x000fe40000000f00 */
[----:B------:R-:W-:Y:S02]  /*10640*/  MOV R64, 0x10660 ;  /* 0x0001066000407802 */ /* 0x000fe40000000f00 */
[----:B------:R-:W-:Y:S05]  /*10650*/  CALL.REL.NOINC `($__internal_29_$__cuda_sm70_shflsync_up) ;  /* 0x000010a000007944 */ /* 0x000fea0003c00000 */
[----:B------:R-:W-:Y:S02]  /*10660*/  MOV R64, R60 ;  /* 0x0000003c00407202 */ /* 0x000fe40000000f00 */
[----:B------:R-:W-:Y:S01]  /*10670*/  MOV R60, R66 ;  /* 0x00000042003c7202 */ /* 0x000fe20000000f00 */
[----:B------:R-:W-:Y:S01]  /*10680*/  HFMA2.MMA R66, -RZ, RZ, 0, 0 ;  /* 0x00000000ff427435 */ /* 0x000fe200000001ff */
[----:B------:R-:W-:-:S02]  /*10690*/  MOV R247, 0xffffffff ;  /* 0xffffffff00f77802 */ /* 0x000fc40000000f00 */
[----:B------:R-:W-:-:S03]  /*106a0*/  MOV R65, 0x106c0 ;  /* 0x000106c000417802 */ /* 0x000fc60000000f00 */
[----:B-1----:R-:W-:Y:S05]  /*106b0*/  CALL.REL.NOINC `($__internal_28_$__cuda_sm70_shflsync_idx_p) ;  /* 0x00000fd000007944 */ /* 0x002fea0003c00000 */
[----:B-1----:R-:W-:Y:S01]  /*106c0*/  MOV R70, R66 ;  /* 0x0000004200467202 */ /* 0x002fe20000000f00 */
[----:B------:R-:W-:Y:S01]  /*106d0*/  HFMA2.MMA R66, -RZ, RZ, 0, 0 ;  /* 0x00000000ff427435 */ /* 0x000fe200000001ff */
[----:B------:R-:W-:Y:S02]  /*106e0*/  MOV R64, R61 ;  /* 0x0000003d00407202 */ /* 0x000fe40000000f00 */
[----:B------:R-:W-:Y:S02]  /*106f0*/  MOV R247, 0xffffffff ;  /* 0xffffffff00f77802 */ /* 0x000fe40000000f00 */
[----:B------:R-:W-:Y:S02]  /*10700*/  MOV R65, 0x10720 ;  /* 0x0001072000417802 */ /* 0x000fe40000000f00 */
[----:B0-----:R-:W-:Y:S05]  /*10710*/  CALL.REL.NOINC `($__internal_28_$__cuda_sm70_shflsync_idx_p) ;  /* 0x00000f7000007944 */ /* 0x001fea0003c00000 */
[----:B-1----:R-:W-:Y:S01]  /*10720*/  MOV R61, R66 ;  /* 0x00000042003d7202 */ /* 0x002fe20000000f00 */
[----:B------:R-:W-:Y:S01]  /*10730*/  HFMA2.MMA R66, -RZ, RZ, 0, 0 ;  /* 0x00000000ff427435 */ /* 0x000fe200000001ff */
[----:B------:R-:W-:Y:S02]  /*10740*/  MOV R64, R62 ;  /* 0x0000003e00407202 */ /* 0x000fe40000000f00 */
[----:B------:R-:W-:-:S02]  /*10750*/  MOV R247, 0xffffffff ;  /* 0xffffffff00f77802 */ /* 0x000fc40000000f00 */
[----:B------:R-:W-:Y:S02]  /*10760*/  MOV R65, 0x10780 ;  /* 0x0001078000417802 */ /* 0x000fe40000000f00 */
[----:B0-----:R-:W-:Y:S05]  /*10770*/  CALL.REL.NOINC `($__internal_28_$__cuda_sm70_shflsync_idx_p) ;  /* 0x00000f1000007944 */ /* 0x001fea0003c00000 */
[----:B-1----:R-:W-:Y:S01]  /*10780*/  MOV R62, R66 ;  /* 0x00000042003e7202 */ /* 0x002fe20000000f00 */
[----:B------:R-:W-:Y:S01]  /*10790*/  HFMA2.MMA R66, -RZ, RZ, 0, 0 ;  /* 0x00000000ff427435 */ /* 0x000fe200000001ff */
[----:B------:R-:W-:Y:S02]  /*107a0*/  MOV R64, R63 ;  /* 0x0000003f00407202 */ /* 0x000fe40000000f00 */
[----:B------:R-:W-:Y:S02]  /*107b0*/  MOV R247, 0xffffffff ;  /* 0xffffffff00f77802 */ /* 0x000fe40000000f00 */
[----:B------:R-:W-:Y:S02]  /*107c0*/  MOV R65, 0x107e0 ;  /* 0x000107e000417802 */ /* 0x000fe40000000f00 */
[----:B0-----:R-:W-:Y:S05]  /*107d0*/  CALL.REL.NOINC `($__internal_28_$__cuda_sm70_shflsync_idx_p) ;  /* 0x00000eb000007944 */ /* 0x001fea0003c00000 */
[----:B-1----:R-:W-:Y:S01]  /*107e0*/  MOV R63, R66 ;  /* 0x00000042003f7202 */ /* 0x002fe20000000f00 */
[----:B0-----:R-:W-:Y:S05]  /*107f0*/  BRA `(.L_x_1158) ;  /* 0xffff781000007947 */ /* 0x001fea000383ffff */
.L_x_1057:
[----:B------:R-:W-:Y:S01]  /*10800*/  HFMA2.MMA R66, -RZ, RZ, 0, 5.9604644775390625e-08 ;  /* 0x00000001ff427435 */ /* 0x000fe200000001ff */
[----:B------:R-:W-:Y:S02]  /*10810*/  MOV R75, R71 ;  /* 0x00000047004b7202 */ /* 0x000fe40000000f00 */
[----:B------:R-:W-:-:S02]  /*10820*/  MOV R76, 0x1f ;  /* 0x0000001f004c7802 */ /* 0x000fc40000000f00 */
[----:B------:R-:W-:Y:S02]  /*10830*/  MOV R65, 0xffffffff ;  /* 0xffffffff00417802 */ /* 0x000fe40000000f00 */
[----:B------:R-:W-:Y:S02]  /*10840*/  MOV R64, 0x10860 ;  /* 0x0001086000407802 */ /* 0x000fe40000000f00 */
[----:B------:R-:W-:Y:S05]  /*10850*/  CALL.REL.NOINC `($__internal_27_$__cuda_sm70_shflsync_down) ;  /* 0x00000df000007944 */ /* 0x000fea0003c00000 */
[----:B-1----:R-:W-:Y:S01]  /*10860*/  MOV R67, R66 ;  /* 0x0000004200437202 */ /* 0x002fe20000000f00 */
[----:B------:R-:W-:Y:S05]  /*10870*/  BRA `(.L_x_1159) ;  /* 0xffff8dc000007947 */ /* 0x000fea000383ffff */
.L_x_1058:
[----:B------:R-:W-:Y:S01]  /*10880*/  HFMA2.MMA R66, -RZ, RZ, 0, 5.9604644775390625e-08 ;  /* 0x00000001ff427435 */ /* 0x000fe200000001ff */
[----:B------:R-:W-:Y:S02]  /*10890*/  MOV R75, R69 ;  /* 0x00000045004b7202 */ /* 0x000fe40000000f00 */
[----:B------:R-:W-:Y:S02]  /*108a0*/  MOV R76, 0x1f ;  /* 0x0000001f004c7802 */ /* 0x000fe40000000f00 */
[----:B------:R-:W-:Y:S02]  /*108b0*/  MOV R65, 0xffffffff ;  /* 0xffffffff00417802 */ /* 0x000fe40000000f00 */
[----:B------:R-:W-:-:S02]  /*108c0*/  MOV R64, 0x108e0 ;  /* 0x000108e000407802 */ /* 0x000fc40000000f00 */
[----:B01----:R-:W-:Y:S05]  /*108d0*/  CALL.REL.NOINC `($__internal_27_$__cuda_sm70_shflsync_down) ;  /* 0x00000d7000007944 */ /* 0x003fea0003c00000 */
[----:B-1----:R-:W-:Y:S01]  /*108e0*/  MOV R69, R66 ;  /* 0x0000004200457202 */ /* 0x002fe20000000f00 */
[----:B------:R-:W-:Y:S01]  /*108f0*/  HFMA2.MMA R66, -RZ, RZ, 0, 5.9604644775390625e-08 ;  /* 0x00000001ff427435 */ /* 0x000fe200000001ff */
[----:B------:R-:W-:-:S02]  /*10900*/  MOV R75, R68 ;  /* 0x00000044004b7202 */ /* 0x000fc40000000f00 */
[----:B------:R-:W-:Y:S02]  /*10910*/  MOV R76, 0x1f ;  /* 0x0000001f004c7802 */ /* 0x000fe40000000f00 */
[----:B------:R-:W-:Y:S02]  /*10920*/  MOV R65, 0xffffffff ;  /* 0xffffffff00417802 */ /* 0x000fe40000000f00 */
[----:B------:R-:W-:Y:S02]  /*10930*/  MOV R64, 0x10950 ;  /* 0x0001095000407802 */ /* 0x000fe40000000f00 */
[----:B------:R-:W-:Y:S05]  /*10940*/  CALL.REL.NOINC `($__internal_27_$__cuda_sm70_shflsync_down) ;  /* 0x00000d0000007944 */ /* 0x000fea0003c00000 */
[----:B-1----:R-:W-:Y:S01]  /*10950*/  MOV R73, R66 ;  /* 0x0000004200497202 */ /* 0x002fe20000000f00 */
[----:B------:R-:W-:Y:S01]  /*10960*/  HFMA2.MMA R66, -RZ, RZ, 0, 5.9604644775390625e-08 ;  /* 0x00000001ff427435 */ /* 0x000fe200000001ff */
[----:B------:R-:W-:Y:S02]  /*10970*/  MOV R75, R70 ;  /* 0x00000046004b7202 */ /* 0x000fe40000000f00 */
[----:B------:R-:W-:Y:S02]  /*10980*/  MOV R76, 0x1f ;  /* 0x0000001f004c7802 */ /* 0x000fe40000000f00 */
[----:B------:R-:W-:-:S02]  /*10990*/  MOV R65, 0xffffffff ;  /* 0xffffffff00417802 */ /* 0x000fc40000000f00 */
[----:B------:R-:W-:Y:S02]  /*109a0*/  MOV R64, 0x109c0 ;  /* 0x000109c000407802 */ /* 0x000fe40000000f00 */
[----:B------:R-:W-:Y:S05]  /*109b0*/  CALL.REL.NOINC `($__internal_27_$__cuda_sm70_shflsync_down) ;  /* 0x00000c9000007944 */ /* 0x000fea0003c00000 */
[----:B-1----:R-:W-:Y:S05]  /*109c0*/  BRA `(.L_x_1160) ;  /* 0xffff8cb000007947 */ /* 0x002fea000383ffff */
.L_x_1061:
[----:B0-----:R-:W-:Y:S01]  /*109d0*/  HFMA2.MMA R66, -RZ, RZ, 0, 1.1920928955078125e-07 ;  /* 0x00000002ff427435 */ /* 0x001fe200000001ff */
[----:B------:R-:W-:Y:S02]  /*109e0*/  MOV R75, R71 ;  /* 0x00000047004b7202 */ /* 0x000fe40000000f00 */
[----:B------:R-:W-:Y:S02]  /*109f0*/  MOV R76, 0x1f ;  /* 0x0000001f004c7802 */ /* 0x000fe40000000f00 */
[----:B------:R-:W-:Y:S02]  /*10a00*/  MOV R65, 0xffffffff ;  /* 0xffffffff00417802 */ /* 0x000fe40000000f00 */
[----:B------:R-:W-:Y:S02]  /*10a10*/  MOV R64, 0x10a30 ;  /* 0x00010a3000407802 */ /* 0x000fe40000000f00 */
[----:B-1234-:R-:W-:Y:S05]  /*10a20*/  CALL.REL.NOINC `($__internal_27_$__cuda_sm70_shflsync_down) ;  /* 0x00000c2000007944 */ /* 0x01efea0003c00000 */
[----:B-1----:R-:W-:Y:S01]  /*10a30*/  MOV R67, R66 ;  /* 0x0000004200437202 */ /* 0x002fe20000000f00 */
[----:B------:R-:W-:Y:S01]  /*10a40*/  HFMA2.MMA R66, -RZ, RZ, 0, 1.1920928955078125e-07 ;  /* 0x00000002ff427435 */ /* 0x000fe200000001ff */
[----:B------:R-:W-:Y:S02]  /*10a50*/  MOV R75, R74 ;  /* 0x0000004a004b7202 */ /* 0x000fe40000000f00 */
[----:B------:R-:W-:-:S02]  /*10a60*/  MOV R76, 0x1f ;  /* 0x0000001f004c7802 */ /* 0x000fc40000000f00 */
[----:B------:R-:W-:Y:S02]  /*10a70*/  MOV R65, 0xffffffff ;  /* 0xffffffff00417802 */ /* 0x000fe40000000f00 */
[----:B------:R-:W-:Y:S02]  /*10a80*/  MOV R64, 0x10aa0 ;  /* 0x00010aa000407802 */ /* 0x000fe40000000f00 */
[----:B------:R-:W-:Y:S05]  /*10a90*/  CALL.REL.NOINC `($__internal_27_$__cuda_sm70_shflsync_down) ;  /* 0x00000bb000007944 */ /* 0x000fea0003c00000 */
[----:B-1----:R-:W-:Y:S01]  /*10aa0*/  MOV R69, R66 ;  /* 0x0000004200457202 */ /* 0x002fe20000000f00 */
[----:B------:R-:W-:Y:S01]  /*10ab0*/  HFMA2.MMA R66, -RZ, RZ, 0, 1.1920928955078125e-07 ;  /* 0x00000002ff427435 */ /* 0x000fe200000001ff */
[----:B------:R-:W-:Y:S02]  /*10ac0*/  MOV R75, R68 ;  /* 0x00000044004b7202 */ /* 0x000fe40000000f00 */
[----:B------:R-:W-:Y:S02]  /*10ad0*/  MOV R76, 0x1f ;  /* 0x0000001f004c7802 */ /* 0x000fe40000000f00 */
[----:B------:R-:W-:Y:S02]  /*10ae0*/  MOV R65, 0xffffffff ;  /* 0xffffffff00417802 */ /* 0x000fe40000000f00 */
[----:B------:R-:W-:-:S02]  /*10af0*/  MOV R64, 0x10b10 ;  /* 0x00010b1000407802 */ /* 0x000fc40000000f00 */
[----:B------:R-:W-:Y:S05]  /*10b00*/  CALL.REL.NOINC `($__internal_27_$__cuda_sm70_shflsync_down) ;  /* 0x00000b4000007944 */ /* 0x000fea0003c00000 */
[----:B-1----:R-:W-:Y:S01]  /*10b10*/  MOV R70, R66 ;  /* 0x0000004200467202 */ /* 0x002fe20000000f00 */
[----:B------:R-:W-:Y:S01]  /*10b20*/  HFMA2.MMA R66, -RZ, RZ, 0, 1.1920928955078125e-07 ;  /* 0x00000002ff427435 */ /* 0x000fe200000001ff */
[----:B------:R-:W-:-:S02]  /*10b30*/  MOV R75, R72 ;  /* 0x00000048004b7202 */ /* 0x000fc40000000f00 */
[----:B------:R-:W-:Y:S02]  /*10b40*/  MOV R76, 0x1f ;  /* 0x0000001f004c7802 */ /* 0x000fe40000000f00 */
[----:B------:R-:W-:Y:S02]  /*10b50*/  MOV R65, 0xffffffff ;  /* 0xffffffff00417802 */ /* 0x000fe40000000f00 */
[----:B------:R-:W-:Y:S02]  /*10b60*/  MOV R64, 0x10b80 ;  /* 0x00010b8000407802 */ /* 0x000fe40000000f00 */
[----:B------:R-:W-:Y:S05]  /*10b70*/  CALL.REL.NOINC `($__internal_27_$__cuda_sm70_shflsync_down) ;  /* 0x00000ad000007944 */ /* 0x000fea0003c00000 */
[----:B-1----:R-:W-:Y:S05]  /*10b80*/  BRA `(.L_x_1161) ;  /* 0xffff8c3000007947 */ /* 0x002fea000383ffff */
.L_x_1064:
[----:B0-----:R-:W-:Y:S01]  /*10b90*/  HFMA2.MMA R66, -RZ, RZ, 0, 2.384185791015625e-07 ;  /* 0x00000004ff427435 */ /* 0x001fe200000001ff */
[----:B------:R-:W-:Y:S02]  /*10ba0*/  MOV R75, R71 ;  /* 0x00000047004b7202 */ /* 0x000fe40000000f00 */
[----:B------:R-:W-:Y:S02]  /*10bb0*/  MOV R76, 0x1f ;  /* 0x0000001f004c7802 */ /* 0x000fe40000000f00 */
[----:B------:R-:W-:Y:S02]  /*10bc0*/  MOV R65, 0xffffffff ;  /* 0xffffffff00417802 */ /* 0x000fe40000000f00 */
[----:B------:R-:W-:-:S02]  /*10bd0*/  MOV R64, 0x10bf0 ;  /* 0x00010bf000407802 */ /* 0x000fc40000000f00 */
[----:B-1234-:R-:W-:Y:S05]  /*10be0*/  CALL.REL.NOINC `($__internal_27_$__cuda_sm70_shflsync_down) ;  /* 0x00000a6000007944 */ /* 0x01efea0003c00000 */
[----:B-1----:R-:W-:Y:S01]  /*10bf0*/  MOV R67, R66 ;  /* 0x0000004200437202 */ /* 0x002fe20000000f00 */
[----:B------:R-:W-:Y:S05]  /*10c00*/  BRA `(.L_x_1162) ;  /* 0xffff8cc000007947 */ /* 0x000fea000383ffff */
.L_x_1065:
[----:B0-----:R-:W-:Y:S01]  /*10c10*/  HFMA2.MMA R66, -RZ, RZ, 0, 2.384185791015625e-07 ;  /* 0x00000004ff427435 */ /* 0x001fe200000001ff */
[----:B------:R-:W-:-:S02]  /*10c20*/  MOV R75, R74 ;  /* 0x0000004a004b7202 */ /* 0x000fc40000000f00 */
[----:B------:R-:W-:Y:S02]  /*10c30*/  MOV R76, 0x1f ;  /* 0x0000001f004c7802 */ /* 0x000fe40000000f00 */
[----:B------:R-:W-:Y:S02]  /*10c40*/  MOV R65, 0xffffffff ;  /* 0xffffffff00417802 */ /* 0x000fe40000000f00 */
[----:B------:R-:W-:Y:S02]  /*10c50*/  MOV R64, 0x10c70 ;  /* 0x00010c7000407802 */ /* 0x000fe40000000f00 */
[----:B-1234-:R-:W-:Y:S05]  /*10c60*/  CALL.REL.NOINC `($__internal_27_$__cuda_sm70_shflsync_down) ;  /* 0x000009e000007944 */ /* 0x01efea0003c00000 */
[----:B-1----:R-:W-:Y:S01]  /*10c70*/  MOV R69, R66 ;  /* 0x0000004200457202 */ /* 0x002fe20000000f00 */
[----:B------:R-:W-:Y:S01]  /*10c80*/  HFMA2.MMA R66, -RZ, RZ, 0, 2.384185791015625e-07 ;  /* 0x00000004ff427435 */ /* 0x000fe200000001ff */
[----:B------:R-:W-:Y:S02]  /*10c90*/  MOV R75, R68 ;  /* 0x00000044004b7202 */ /* 0x000fe40000000f00 */
[----:B------:R-:W-:Y:S02]  /*10ca0*/  MOV R76, 0x1f ;  /* 0x0000001f004c7802 */ /* 0x000fe40000000f00 */
[----:B------:R-:W-:-:S02]  /*10cb0*/  MOV R65, 0xffffffff ;  /* 0xffffffff00417802 */ /* 0x000fc40000000f00 */
[----:B------:R-:W-:Y:S02]  /*10cc0*/  MOV R64, 0x10ce0 ;  /* 0x00010ce000407802 */ /* 0x000fe40000000f00 */
[----:B------:R-:W-:Y:S05]  /*10cd0*/  CALL.REL.NOINC `($__internal_27_$__cuda_sm70_shflsync_down) ;  /* 0x0000097000007944 */ /* 0x000fea0003c00000 */
[----:B-1----:R-:W-:Y:S01]  /*10ce0*/  MOV R70, R66 ;  /* 0x0000004200467202 */ /* 0x002fe20000000f00 */
[----:B------:R-:W-:Y:S01]  /*10cf0*/  HFMA2.MMA R66, -RZ, RZ, 0, 2.384185791015625e-07 ;  /* 0x00000004ff427435 */ /* 0x000fe200000001ff */
[----:B------:R-:W-:Y:S02]  /*10d00*/  MOV R75, R72 ;  /* 0x00000048004b7202 */ /* 0x000fe40000000f00 */
[----:B------:R-:W-:Y:S02]  /*10d10*/  MOV R76, 0x1f ;  /* 0x0000001f004c7802 */ /* 0x000fe40000000f00 */
[----:B------:R-:W-:Y:S02]  /*10d20*/  MOV R65, 0xffffffff ;  /* 0xffffffff00417802 */ /* 0x000fe40000000f00 */
[----:B------:R-:W-:Y:S02]  /*10d30*/  MOV R64, 0x10d50 ;  /* 0x00010d5000407802 */ /* 0x000fe40000000f00 */
[----:B------:R-:W-:Y:S05]  /*10d40*/  CALL.REL.NOINC `($__internal_27_$__cuda_sm70_shflsync_down) ;  /* 0x0000090000007944 */ /* 0x000fea0003c00000 */
[----:B-1----:R-:W-:Y:S05]  /*10d50*/  BRA `(.L_x_1163) ;  /* 0xffff8bb000007947 */ /* 0x002fea000383ffff */
.L_x_1068:
[----:B0-----:R-:W-:Y:S01]  /*10d60*/  HFMA2.MMA R66, -RZ, RZ, 0, 4.76837158203125e-07 ;  /* 0x00000008ff427435 */ /* 0x001fe200000001ff */
[----:B------:R-:W-:Y:S02]  /*10d70*/  MOV R75, R71 ;  /* 0x00000047004b7202 */ /* 0x000fe40000000f00 */
[----:B------:R-:W-:-:S02]  /*10d80*/  MOV R76, 0x1f ;  /* 0x0000001f004c7802 */ /* 0x000fc40000000f00 */
[----:B------:R-:W-:Y:S02]  /*10d90*/  MOV R65, 0xffffffff ;  /* 0xffffffff00417802 */ /* 0x000fe40000000f00 */
[----:B------:R-:W-:Y:S02]  /*10da0*/  MOV R64, 0x10dc0 ;  /* 0x00010dc000407802 */ /* 0x000fe40000000f00 */
[----:B-1234-:R-:W-:Y:S05]  /*10db0*/  CALL.REL.NOINC `($__internal_27_$__cuda_sm70_shflsync_down) ;  /* 0x0000089000007944 */ /* 0x01efea0003c00000 */
[----:B-1----:R-:W-:Y:S01]  /*10dc0*/  MOV R67, R66 ;  /* 0x0000004200437202 */ /* 0x002fe20000000f00 */
[----:B------:R-:W-:Y:S01]  /*10dd0*/  HFMA2.MMA R66, -RZ, RZ, 0, 4.76837158203125e-07 ;  /* 0x00000008ff427435 */ /* 0x000fe200000001ff */
[----:B------:R-:W-:Y:S02]  /*10de0*/  MOV R75, R74 ;  /* 0x0000004a004b7202 */ /* 0x000fe40000000f00 */
[----:B------:R-:W-:Y:S02]  /*10df0*/  MOV R76, 0x1f ;  /* 0x0000001f004c7802 */ /* 0x000fe40000000f00 */
[----:B------:R-:W-:Y:S02]  /*10e00*/  MOV R65, 0xffffffff ;  /* 0xffffffff00417802 */ /* 0x000fe40000000f00 */
[----:B------:R-:W-:-:S02]  /*10e10*/  MOV R64, 0x10e30 ;  /* 0x00010e3000407802 */ /* 0x000fc40000000f00 */
[----:B------:R-:W-:Y:S05]  /*10e20*/  CALL.REL.NOINC `($__internal_27_$__cuda_sm70_shflsync_down) ;  /* 0x0000082000007944 */ /* 0x000fea0003c00000 */
[----:B-1----:R-:W-:Y:S01]  /*10e30*/  MOV R69, R66 ;  /* 0x0000004200457202 */ /* 0x002fe20000000f00 */
[----:B------:R-:W-:Y:S01]  /*10e40*/  HFMA2.MMA R66, -RZ, RZ, 0, 4.76837158203125e-07 ;  /* 0x00000008ff427435 */ /* 0x000fe200000001ff */
[----:B------:R-:W-:-:S02]  /*10e50*/  MOV R75, R68 ;  /* 0x00000044004b7202 */ /* 0x000fc40000000f00 */
[----:B------:R-:W-:Y:S02]  /*10e60*/  MOV R76, 0x1f ;  /* 0x0000001f004c7802 */ /* 0x000fe40000000f00 */
[----:B------:R-:W-:Y:S02]  /*10e70*/  MOV R65, 0xffffffff ;  /* 0xffffffff00417802 */ /* 0x000fe40000000f00 */
[----:B------:R-:W-:Y:S02]  /*10e80*/  MOV R64, 0x10ea0 ;  /* 0x00010ea000407802 */ /* 0x000fe40000000f00 */
[----:B------:R-:W-:Y:S05]  /*10e90*/  CALL.REL.NOINC `($__internal_27_$__cuda_sm70_shflsync_down) ;  /* 0x000007b000007944 */ /* 0x000fea0003c00000 */
[----:B-1----:R-:W-:Y:S01]  /*10ea0*/  MOV R70, R66 ;  /* 0x0000004200467202 */ /* 0x002fe20000000f00 */
[----:B------:R-:W-:Y:S01]  /*10eb0*/  HFMA2.MMA R66, -RZ, RZ, 0, 4.76837158203125e-07 ;  /* 0x00000008ff427435 */ /* 0x000fe200000001ff */
[----:B------:R-:W-:Y:S02]  /*10ec0*/  MOV R75, R72 ;  /* 0x00000048004b7202 */ /* 0x000fe40000000f00 */
[----:B------:R-:W-:Y:S02]  /*10ed0*/  MOV R76, 0x1f ;  /* 0x0000001f004c7802 */ /* 0x000fe40000000f00 */
[----:B------:R-:W-:-:S02]  /*10ee0*/  MOV R65, 0xffffffff ;  /* 0xffffffff00417802 */ /* 0x000fc40000000f00 */
[----:B------:R-:W-:Y:S02]  /*10ef0*/  MOV R64, 0x10f10 ;  /* 0x00010f1000407802 */ /* 0x000fe40000000f00 */
[----:B------:R-:W-:Y:S05]  /*10f00*/  CALL.REL.NOINC `($__internal_27_$__cuda_sm70_shflsync_down) ;  /* 0x0000074000007944 */ /* 0x000fea0003c00000 */
[----:B-1----:R-:W-:Y:S05]  /*10f10*/  BRA `(.L_x_1164) ;  /* 0xffff8b3000007947 */ /* 0x002fea000383ffff */
.L_x_1071:
[----:B0-----:R-:W-:Y:S01]  /*10f20*/  HFMA2.MMA R66, -RZ, RZ, 0, 9.5367431640625e-07 ;  /* 0x00000010ff427435 */ /* 0x001fe200000001ff */
[----:B------:R-:W-:Y:S02]  /*10f30*/  MOV R75, R71 ;  /* 0x00000047004b7202 */ /* 0x000fe40000000f00 */
[----:B------:R-:W-:Y:S02]  /*10f40*/  MOV R76, 0x1f ;  /* 0x0000001f004c7802 */ /* 0x000fe40000000f00 */
[----:B------:R-:W-:Y:S02]  /*10f50*/  MOV R65, 0xffffffff ;  /* 0xffffffff00417802 */ /* 0x000fe40000000f00 */
[----:B------:R-:W-:Y:S02]  /*10f60*/  MOV R64, 0x10f80 ;  /* 0x00010f8000407802 */ /* 0x000fe40000000f00 */
[----:B-1234-:R-:W-:Y:S05]  /*10f70*/  CALL.REL.NOINC `($__internal_27_$__cuda_sm70_shflsync_down) ;  /* 0x000006d000007944 */ /* 0x01efea0003c00000 */
[----:B-1----:R-:W-:Y:S01]  /*10f80*/  MOV R67, R66 ;  /* 0x0000004200437202 */ /* 0x002fe20000000f00 */
[----:B------:R-:W-:Y:S05]  /*10f90*/  BRA `(.L_x_1165) ;  /* 0xffff8bc000007947 */ /* 0x000fea000383ffff */
.L_x_1072:
[----:B0-----:R-:W-:Y:S01]  /*10fa0*/  HFMA2.MMA R66, -RZ, RZ, 0, 9.5367431640625e-07 ;  /* 0x00000010ff427435 */ /* 0x001fe200000001ff */
[----:B------:R-:W-:Y:S02]  /*10fb0*/  MOV R75, R74 ;  /* 0x0000004a004b7202 */ /* 0x000fe40000000f00 */
[----:B------:R-:W-:-:S02]  /*10fc0*/  MOV R76, 0x1f ;  /* 0x0000001f004c7802 */ /* 0x000fc40000000f00 */
[----:B------:R-:W-:Y:S02]  /*10fd0*/  MOV R65, 0xffffffff ;  /* 0xffffffff00417802 */ /* 0x000fe40000000f00 */
[----:B------:R-:W-:Y:S02]  /*10fe0*/  MOV R64, 0x11000 ;  /* 0x0001100000407802 */ /* 0x000fe40000000f00 */
[----:B-1234-:R-:W-:Y:S05]  /*10ff0*/  CALL.REL.NOINC `($__internal_27_$__cuda_sm70_shflsync_down) ;  /* 0x0000065000007944 */ /* 0x01efea0003c00000 */
[----:B-1----:R-:W-:Y:S01]  /*11000*/  MOV R69, R66 ;  /* 0x0000004200457202 */ /* 0x002fe20000000f00 */
[----:B------:R-:W-:Y:S01]  /*11010*/  HFMA2.MMA R66, -RZ, RZ, 0, 9.5367431640625e-07 ;  /* 0x00000010ff427435 */ /* 0x000fe200000001ff */
[----:B------:R-:W-:Y:S02]  /*11020*/  MOV R75, R68 ;  /* 0x00000044004b7202 */ /* 0x000fe40000000f00 */
[----:B------:R-:W-:Y:S02]  /*11030*/  MOV R76, 0x1f ;  /* 0x0000001f004c7802 */ /* 0x000fe40000000f00 */
[----:B------:R-:W-:Y:S02]  /*11040*/  MOV R65, 0xffffffff ;  /* 0xffffffff00417802 */ /* 0x000fe40000000f00 */
[----:B------:R-:W-:-:S02]  /*11050*/  MOV R64, 0x11070 ;  /* 0x0001107000407802 */ /* 0x000fc40000000f00 */
[----:B------:R-:W-:Y:S05]  /*11060*/  CALL.REL.NOINC `($__internal_27_$__cuda_sm70_shflsync_down) ;  /* 0x000005e000007944 */ /* 0x000fea0003c00000 */
[----:B-1----:R-:W-:Y:S01]  /*11070*/  MOV R70, R66 ;  /* 0x0000004200467202 */ /* 0x002fe20000000f00 */
[----:B------:R-:W-:Y:S01]  /*11080*/  HFMA2.MMA R66, -RZ, RZ, 0, 9.5367431640625e-07 ;  /* 0x00000010ff427435 */ /* 0x000fe200000001ff */
[----:B------:R-:W-:-:S02]  /*11090*/  MOV R75, R72 ;  /* 0x00000048004b7202 */ /* 0x000fc40000000f00 */
[----:B------:R-:W-:Y:S02]  /*110a0*/  MOV R76, 0x1f ;  /* 0x0000001f004c7802 */ /* 0x000fe40000000f00 */
[----:B------:R-:W-:Y:S02]  /*110b0*/  MOV R65, 0xffffffff ;  /* 0xffffffff00417802 */ /* 0x000fe40000000f00 */
[----:B------:R-:W-:Y:S02]  /*110c0*/  MOV R64, 0x110e0 ;  /* 0x000110e000407802 */ /* 0x000fe40000000f00 */
[----:B------:R-:W-:Y:S05]  /*110d0*/  CALL.REL.NOINC `($__internal_27_$__cuda_sm70_shflsync_down) ;  /* 0x0000057000007944 */ /* 0x000fea0003c00000 */
[----:B-1----:R-:W-:Y:S05]  /*110e0*/  BRA `(.L_x_1166) ;  /* 0xffff8ab000007947 */ /* 0x002fea000383ffff */
.L_x_1075:
[----:B0-----:R-:W-:Y:S01]  /*110f0*/  HFMA2.MMA R66, -RZ, RZ, 0, 0 ;  /* 0x00000000ff427435 */ /* 0x001fe200000001ff */
[----:B------:R-:W-:Y:S02]  /*11100*/  MOV R64, R71 ;  /* 0x0000004700407202 */ /* 0x000fe40000000f00 */
[----:B------:R-:W-:Y:S02]  /*11110*/  MOV R247, 0xffffffff ;  /* 0xffffffff00f77802 */ /* 0x000fe40000000f00 */
[----:B------:R-:W-:Y:S02]  /*11120*/  MOV R65, 0x11140 ;  /* 0x0001114000417802 */ /* 0x000fe40000000f00 */
[----:B-1234-:R-:W-:Y:S05]  /*11130*/  CALL.REL.NOINC `($__internal_28_$__cuda_sm70_shflsync_idx_p) ;  /* 0x0000055000007944 */ /* 0x01efea0003c00000 */
[----:B-1----:R-:W-:Y:S01]  /*11140*/  MOV R69, R66 ;  /* 0x0000004200457202 */ /* 0x002fe20000000f00 */
[----:B------:R-:W-:Y:S01]  /*11150*/  HFMA2.MMA R66, -RZ, RZ, 0, 0 ;  /* 0x00000000ff427435 */ /* 0x000fe200000001ff */
[----:B------:R-:W-:-:S02]  /*11160*/  MOV R64, R74 ;  /* 0x0000004a00407202 */ /* 0x000fc40000000f00 */
[----:B------:R-:W-:Y:S02]  /*11170*/  MOV R247, 0xffffffff ;  /* 0xffffffff00f77802 */ /* 0x000fe40000000f00 */
        /* <DEDUP_REMOVED lines=10> */
[----:B------:R-:W-:-:S02]  /*11220*/  MOV R64, R72 ;  /* 0x0000004800407202 */ /* 0x000fc40000000f00 */
[----:B------:R-:W-:Y:S02]  /*11230*/  MOV R247, 0xffffffff ;  /* 0xffffffff00f77802 */ /* 0x000fe40000000f00 */
[----:B------:R-:W-:Y:S02]  /*11240*/  MOV R65, 0x11260 ;  /* 0x0001126000417802 */ /* 0x000fe40000000f00 */
[----:B0-----:R-:W-:Y:S05]  /*11250*/  CALL.REL.NOINC `($__internal_28_$__cuda_sm70_shflsync_idx_p) ;  /* 0x0000043000007944 */ /* 0x001fea0003c00000 */
        /* <DEDUP_REMOVED lines=8> */
[----:B0-----:R-:W-:Y:S05]  /*112e0*/  CALL.REL.NOINC `($__internal_27_$__cuda_sm70_shflsync_down) ;  /* 0x0000036000007944 */ /* 0x001fea0003c00000 */
[----:B-1----:R-:W-:Y:S01]  /*112f0*/  MOV R71, R66 ;  /* 0x0000004200477202 */ /* 0x002fe20000000f00 */
[----:B------:R-:W-:Y:S01]  /*11300*/  HFMA2.MMA R66, -RZ, RZ, 0, 5.9604644775390625e-08 ;  /* 0x00000001ff427435 */ /* 0x000fe200000001ff */
[----:B------:R-:W-:Y:S02]  /*11310*/  MOV R75, R74 ;  /* 0x0000004a004b7202 */ /* 0x000fe40000000f00 */
[----:B------:R-:W-:Y:S02]  /*11320*/  MOV R76, 0x1f ;  /* 0x0000001f004c7802 */ /* 0x000fe40000000f00 */
[----:B------:R-:W-:Y:S02]  /*11330*/  MOV R65, 0xffffffff ;  /* 0xffffffff00417802 */ /* 0x000fe40000000f00 */
[----:B------:R-:W-:-:S02]  /*11340*/  MOV R64, 0x11360 ;  /* 0x0001136000407802 */ /* 0x000fc40000000f00 */
[----:B------:R-:W-:Y:S05]  /*11350*/  CALL.REL.NOINC `($__internal_27_$__cuda_sm70_shflsync_down) ;  /* 0x000002f000007944 */ /* 0x000fea0003c00000 */
        /* <DEDUP_REMOVED lines=26> */
[----:B------:R-:W-:Y:S05]  /*11500*/  CALL.REL.NOINC `($__internal_28_$__cuda_sm70_shflsync_idx_p) ;  /* 0x0000018000007944 */ /* 0x000fea0003c00000 */
        /* <DEDUP_REMOVED lines=20> */
        .weak           $__internal_27_$__cuda_sm70_shflsync_down
        .type           $__internal_27_$__cuda_sm70_shflsync_down,@function
        .size           $__internal_27_$__cuda_sm70_shflsync_down,($__internal_28_$__cuda_sm70_shflsync_idx_p - $__internal_27_$__cuda_sm70_shflsync_down)
$__internal_27_$__cuda_sm70_shflsync_down:
[----:B------:R-:W-:Y:S04]  /*11650*/  WARPSYNC R65 ;  /* 0x0000004100007348 */ /* 0x000fe80003800000 */
[----:B------:R0:W1:Y:S02]  /*11660*/  SHFL.DOWN PT, R66, R75, R66, R76 ;  /* 0x080000424b427389 */ /* 0x00006400000e004c */
[----:B0-----:R-:W-:-:S06]  /*11670*/  HFMA2.MMA R65, -RZ, RZ, 0, 0 ;  /* 0x00000000ff417435 */ /* 0x001fcc00000001ff */
[----:B------:R-:W-:Y:S05]  /*11680*/  RET.REL.NODEC R64 `(_Z25selective_scan_bwd_kernelI32Selective_Scan_bwd_kernel_traitsILi128ELi16ELb0ELb1ELb0ELb0ELb1EfN3c107complexIfEEEEv12SSMParamsBwd) ;  /* 0xfffee97040007950 */ /* 0x000fea0003c3ffff */
        .weak           $__internal_28_$__cuda_sm70_shflsync_idx_p
        .type           $__internal_28_$__cuda_sm70_shflsync_idx_p,@function
        .size           $__internal_28_$__cuda_sm70_shflsync_idx_p,($__internal_29_$__cuda_sm70_shflsync_up - $__internal_28_$__cuda_sm70_shflsync_idx_p)
$__internal_28_$__cuda_sm70_shflsync_idx_p:
[----:B------:R-:W-:Y:S01]  /*11690*/  MOV R121, 0x1f ;  /* 0x0000001f00797802 */ /* 0x000fe20000000f00 */
[----:B------:R-:W-:Y:S04]  /*116a0*/  WARPSYNC R247 ;  /* 0x000000f700007348 */ /* 0x000fe80003800000 */
[----:B------:R0:W1:Y:S04]  /*116b0*/  SHFL.IDX PT, R66, R64, R66, R121 ;  /* 0x0000004240427389 */ /* 0x00006800000e0079 */
[----:B0-----:R-:W0:Y:S01]  /*116c0*/  S2R R121, SR_LANEID ;  /* 0x0000000000797919 */ /* 0x001e220000000000 */
[----:B------:R-:W-:Y:S01]  /*116d0*/  MOV R64, R65 ;  /* 0x0000004100407202 */ /* 0x000fe20000000f00 */
[----:B------:R-:W-:-:S06]  /*116e0*/  HFMA2.MMA R65, -RZ, RZ, 0, 0 ;  /* 0x00000000ff417435 */ /* 0x000fcc00000001ff */
[----:B------:R-:W-:Y:S05]  /*116f0*/  RET.REL.NODEC R64 `(_Z25selective_scan_bwd_kernelI32Selective_Scan_bwd_kernel_traitsILi128ELi16ELb0ELb1ELb0ELb0ELb1EfN3c107complexIfEEEEv12SSMParamsBwd) ;  /* 0xfffee90040007950 */ /* 0x000fea0003c3ffff */
        .weak           $__internal_29_$__cuda_sm70_shflsync_up
        .type           $__internal_29_$__cuda_sm70_shflsync_up,@function
        .size           $__internal_29_$__cuda_sm70_shflsync_up,(.L_x_14464 - $__internal_29_$__cuda_sm70_shflsync_up)
$__internal_29_$__cuda_sm70_shflsync_up:
[----:B------:R-:W-:Y:S04]  /*11700*/  WARPSYNC R212 ;  /* 0x000000d400007348 */ /* 0x000fe80003800000 */
[----:B------:R0:W1:Y:S02]  /*11710*/  SHFL.UP PT, R71, R71, R65, R213 ;  /* 0x0400004147477389 */ /* 0x00006400000e00d5 */
[----:B0-----:R-:W-:-:S04]  /*11720*/  MOV R65, 0x0 ;  /* 0x0000000000417802 */ /* 0x001fc80000000f00 */
[----:B------:R-:W-:Y:S05]  /*11730*/  RET.REL.NODEC R64 `(_Z25selective_scan_bwd_kernelI32Selective_Scan_bwd_kernel_traitsILi128ELi16ELb0ELb1ELb0ELb0ELb1EfN3c107complexIfEEEEv12SSMParamsBwd) ;  /* 0xfffee8c040007950 */ /* 0x000fea0003c3ffff */
.L_x_1168:
        /* <DEDUP_REMOVED lines=12> */
.L_x_14464:


//--------------------- .text._Z25selective_scan_bwd_kernelI32Selective_Scan_bwd_kernel_traitsILi128ELi16ELb0ELb1ELb0ELb1ELb0EfN3c107complexIfEEEEv12SSMParamsBwd --------------------------
	.section	.text._Z25selective_scan_bwd_kernelI32Selective_Scan_bwd_kernel_traitsILi128ELi16ELb0ELb1ELb0ELb1ELb0EfN3c107complexIfEEEEv12SSMParamsBwd,"ax",@progbits
	.sectioninfo	@"SHI_REGISTERS=255"
	.align	128
        .global         _Z25selective_scan_bwd_kernelI32Selective_Scan_bwd_kernel_traitsILi128ELi16ELb0ELb1ELb0ELb1ELb0EfN3c107complexIfEEEEv12SSMParamsBwd
        .type           _Z25selective_scan_bwd_kernelI32Selective_Scan_bwd_kernel_traitsILi128ELi16ELb0ELb1ELb0ELb1ELb0EfN3c107complexIfEEEEv12SSMParamsBwd,@function
        .size           _Z25selective_scan_bwd_kernelI32Selective_Scan_bwd_kernel_traitsILi128ELi16ELb0ELb1ELb0ELb1ELb0EfN3c107complexIfEEEEv12SSMParamsBwd,(.L_x_14467 - _Z25selective_scan_bwd_kernelI32Selective_Scan_bwd_kernel_traitsILi128ELi16ELb0ELb1ELb0ELb1ELb0EfN3c107complexIfEEEEv12SSMParamsBwd)
        .other          _Z25selective_scan_bwd_kernelI32Selective_Scan_bwd_kernel_traitsILi128ELi16ELb0ELb1ELb0ELb1ELb0EfN3c107complexIfEEEEv12SSMParamsBwd,@"STO_CUDA_ENTRY STV_DEFAULT"
_Z25selective_scan_bwd_kernelI32Selective_Scan_bwd_kernel_traitsILi128ELi16ELb0ELb1ELb0ELb1ELb0EfN3c107complexIfEEEEv12SSMParamsBwd:
.text._Z25selective_scan_bwd_kernelI32Selective_Scan_bwd_kernel_traitsILi128ELi16ELb0ELb1ELb0ELb1ELb0EfN3c107complexIfEEEEv12SSMParamsBwd:
        /* <DEDUP_REMOVED lines=165> */
.L_x_1308:
        /* <DEDUP_REMOVED lines=14> */
[----:B------:R-:W-:Y:S01]  /*0b30*/  MOV R9, RZ ;  /* 0x000000ff00097202 */ /* 0x000fe20000000f00 */
[----:B------:R-:W-:Y:S01]  /*0b40*/  CS2R R12, SRZ ;  /* 0x00000000000c7805 */ /* 0x000fe2000001ff00 */
[C---:B------:R-:W-:Y:S01]  /*0b50*/  LOP3.LUT R6, R90.reuse, 0x20, RZ, 0xfc, !PT ;  /* 0x000000205a067812 */ /* 0x040fe200078efcff */
[C---:B------:R-:W-:Y:S01]  /*0b60*/  IMAD.WIDE R2, R90.reuse, 0x4, R2 ;  /* 0x000000045a027825 */ /* 0x040fe200078e0202 */
[----:B------:R-:W-:Y:S01]  /*0b70*/  MOV R73, UR7 ;  /* 0x0000000700497c02 */ /* 0x000fe20008000f00 */
[----:B------:R-:W-:Y:S01]  /*0b80*/  CS2R R18, SRZ ;  /* 0x0000000000127805 */ /* 0x000fe2000001ff00 */
[C---:B------:R-:W-:Y:S01]  /*0b90*/  LOP3.LUT R8, R90.reuse, 0x40, RZ, 0xfc, !PT ;  /* 0x000000405a087812 */ /* 0x040fe200078efcff */
[----:B------:R-:W-:Y:S01]  /*0ba0*/  HFMA2.MMA R15, -RZ, RZ, 0, 0 ;  /* 0x00000000ff0f7435 */ /* 0x000fe200000001ff */
[----:B------:R-:W-:-:S02]  /*0bb0*/  ISETP.GE.AND P2, PT, R90, R73, PT ;  /* 0x000000495a00720c */ /* 0x000fc40003f46270 */
[-C--:B------:R-:W-:Y:S02]  /*0bc0*/  ISETP.GE.AND P1, PT, R6, R73.reuse, PT ;  /* 0x000000490600720c */ /* 0x080fe40003f26270 */
[C---:B------:R-:W-:Y:S02]  /*0bd0*/  LOP3.LUT R10, R90.reuse, 0x60, RZ, 0xfc, !PT ;  /* 0x000000605a0a7812 */ /* 0x040fe400078efcff */
[C---:B------:R-:W-:Y:S02]  /*0be0*/  LOP3.LUT R14, R90.reuse, 0x80, RZ, 0xfc, !PT ;  /* 0x000000805a0e7812 */ /* 0x040fe400078efcff */
[C---:B------:R-:W-:Y:S02]  /*0bf0*/  LOP3.LUT R16, R90.reuse, 0xa0, RZ, 0xfc, !PT ;  /* 0x000000a05a107812 */ /* 0x040fe400078efcff */
[----:B------:R-:W-:Y:S02]  /*0c00*/  LOP3.LUT R20, R90, 0xc0, RZ, 0xfc, !PT ;  /* 0x000000c05a147812 */ /* 0x000fe400078efcff */
        /* <DEDUP_REMOVED lines=16> */
[C---:B------:R-:W-:Y:S02]  /*0d10*/  LOP3.LUT R34, R90.reuse, 0x160, RZ, 0xfc, !PT ;  /* 0x000001605a227812 */ /* 0x040fe400078efcff */
[----:B------:R-:W-:Y:S01]  /*0d20*/  MOV R24, RZ ;  /* 0x000000ff00187202 */ /* 0x000fe20000000f00 */
        /* <DEDUP_REMOVED lines=39> */
[----:B-1----:R-:W-:-:S02]  /*0fa0*/  IADD3 R2, R23, 0x100, RZ ;  /* 0x0000010017027810 */ /* 0x002fc40007ffe0ff */
        /* <DEDUP_REMOVED lines=67> */
[----:B------:R-:W-:-:S05]  /*13e0*/  HFMA2.MMA R9, -RZ, RZ, 0, 0 ;  /* 0x00000000ff097435 */ /* 0x000fca00000001ff */
[----:B------:R-:W5:Y:S01]  /*13f0*/  @!P0 LDG.E R18, [R196.64+0x300] ;  /* 0x0003001ec4128981 */ /* 0x000f62000c1e1900 */
[----:B------:R-:W-:Y:S01]  /*1400*/  ISETP.GE.AND P0, PT, R22, R73, PT ;  /* 0x000000491600720c */ /* 0x000fe20003f06270 */
[----:B------:R-:W-:Y:S01]  /*1410*/  HFMA2.MMA R7, -RZ, RZ, 0, 0 ;  /* 0x00000000ff077435 */ /* 0x000fe200000001ff */
[----:B--2---:R-:W-:Y:S01]  /*1420*/  MOV R24, RZ ;  /* 0x000000ff00187202 */ /* 0x004fe20000000f00 */
[----:B------:R-:W-:Y:S01]  /*1430*/  CS2R R4, SRZ ;  /* 0x0000000000047805 */ /* 0x000fe2000001ff00 */
[----:B------:R-:W-:Y:S01]  /*1440*/  CS2R R12, SRZ ;  /* 0x00000000000c7805 */ /* 0x000fe2000001ff00 */
[----:B------:R-:W2:Y:S01]  /*1450*/  @!P1 LDG.E R2, [R196.64] ;  /* 0x0000001ec4029981 */ /* 0x000ea2000c1e1900 */
[----:B------:R-:W-:-:S03]  /*1460*/  HFMA2.MMA R11, -RZ, RZ, 0, 0 ;  /* 0x00000000ff0b7435 */ /* 0x000fc600000001ff */
[----:B------:R-:W5:Y:S04]  /*1470*/  @!P2 LDG.E R3, [R196.64+0x80] ;  /* 0x0000801ec403a981 */ /* 0x000f68000c1e1900 */
[----:B------:R-:W5:Y:S01]  /*1480*/  @!P0 LDG.E R9, [R196.64+0x380] ;  /* 0x0003801ec4098981 */ /* 0x000f62000c1e1900 */
[-C--:B------:R-:W-:Y:S02]  /*1490*/  ISETP.GE.AND P0, PT, R26, R73.reuse, PT ;  /* 0x000000491a00720c */ /* 0x080fe40003f06270 */
[-C--:B------:R-:W-:Y:S01]  /*14a0*/  ISETP.GE.AND P1, PT, R32, R73.reuse, PT ;  /* 0x000000492000720c */ /* 0x080fe20003f26270 */
[----:B------:R-:W5:Y:S01]  /*14b0*/  @!P3 LDG.E R4, [R196.64+0x100] ;  /* 0x0001001ec404b981 */ /* 0x000f62000c1e1900 */
[-C--:B------:R-:W-:Y:S02]  /*14c0*/  ISETP.GE.AND P2, PT, R34, R73.reuse, PT ;  /* 0x000000492200720c */ /* 0x080fe40003f46270 */
[-C--:B------:R-:W-:Y:S01]  /*14d0*/  ISETP.GE.AND P3, PT, R38, R73.reuse, PT ;  /* 0x000000492600720c */ /* 0x080fe20003f66270 */
[----:B------:R-:W5:Y:S01]  /*14e0*/  @!P4 LDG.E R7, [R196.64+0x280] ;  /* 0x0002801ec407c981 */ /* 0x000f62000c1e1900 */
[----:B------:R-:W-:Y:S01]  /*14f0*/  ISETP.GE.AND P4, PT, R40, R73, PT ;  /* 0x000000492800720c */ /* 0x000fe20003f86270 */
[----:B---3--:R-:W-:-:S02]  /*1500*/  HFMA2.MMA R36, -RZ, RZ, 0, 0 ;  /* 0x00000000ff247435 */ /* 0x008fc400000001ff */
[----:B------:R-:W3:Y:S04]  /*1510*/  @!P5 LDG.E R5, [R196.64+0x180] ;  /* 0x0001801ec405d981 */ /* 0x000ee8000c1e1900 */
[----:B------:R-:W3:Y:S01]  /*1520*/  @!P0 LDG.E R24, [R196.64+0x400] ;  /* 0x0004001ec4188981 */ /* 0x000ee2000c1e1900 */
[-C--:B------:R-:W-:Y:S02]  /*1530*/  ISETP.GE.AND P0, PT, R28, R73.reuse, PT ;  /* 0x000000491c00720c */ /* 0x080fe40003f06270 */
[-C--:B------:R-:W-:Y:S01]  /*1540*/  ISETP.GE.AND P5, PT, R44, R73.reuse, PT ;  /* 0x000000492c00720c */ /* 0x080fe20003fa6270 */
[----:B------:R-:W3:Y:S01]  /*1550*/  @!P6 LDG.E R12, [R196.64+0x200] ;  /* 0x0002001ec40ce981 */ /* 0x000ee2000c1e1900 */
[----:B------:R-:W-:Y:S01]  /*1560*/  ISETP.GE.AND P6, PT, R46, R73, PT ;  /* 0x000000492e00720c */ /* 0x000fe20003fc6270 */
[----:B----4-:R-:W-:Y:S01]  /*1570*/  HFMA2.MMA R42, -RZ, RZ, 0, 0 ;  /* 0x00000000ff2a7435 */ /* 0x010fe200000001ff */
        /* <DEDUP_REMOVED lines=8> */
[----:B------:R-:W4:Y:S04]  /*1600*/  @!P5 LDG.E R42, [R196.64+0x700] ;  /* 0x0007001ec42ad981 */ /* 0x000f28000c1e1900 */
[----:B------:R-:W4:Y:S01]  /*1610*/  @!P6 LDG.E R17, [R196.64+0x780] ;  /* 0x0007801ec411e981 */ /* 0x000f22000c1e1900 */
[----:B------:R-:W-:-:S02]  /*1620*/  P2R R21, PR, RZ, 0x1 ;  /* 0x00000001ff157803 */ /* 0x000fc40000000000 */
[-C--:B------:R-:W-:Y:S01]  /*1630*/  ISETP.GE.AND P0, PT, R90, R73.reuse, PT ;  /* 0x000000495a00720c */ /* 0x080fe20003f06270 */
[----:B------:R-:W-:Y:S01]  /*1640*/  HFMA2.MMA R0, -RZ, RZ, 0, 0 ;  /* 0x00000000ff007435 */ /* 0x000fe200000001ff */
[----:B------:R-:W-:Y:S02]  /*1650*/  P2R R19, PR, RZ, 0x2 ;  /* 0x00000002ff137803 */ /* 0x000fe40000000000 */
[----:B------:R-:W-:Y:S02]  /*1660*/  ISETP.GE.AND P1, PT, R8, R73, PT ;  /* 0x000000490800720c */ /* 0x000fe40003f26270 */
[----:B------:R-:W-:Y:S02]  /*1670*/  MOV R8, RZ ;  /* 0x000000ff00087202 */ /* 0x000fe40000000f00 */
[----:B------:R-:W-:Y:S01]  /*1680*/  MOV R23, RZ ;  /* 0x000000ff00177202 */ /* 0x000fe20000000f00 */
[----:B--2---:R1:W-:Y:S04]  /*1690*/  STS [R29.X4], R2 ;  /* 0x000000021d007388 */ /* 0x0043e80000004800 */
[----:B-----5:R2:W-:Y:S04]  /*16a0*/  STS [R27.X4+0x80], R3 ;  /* 0x000080031b007388 */ /* 0x0205e80000004800 */
[----:B------:R-:W-:Y:S04]  /*16b0*/  STS [R25.X4+0x100], R4 ;  /* 0x0001000419007388 */ /* 0x000fe80000004800 */
[----:B---3--:R3:W-:Y:S04]  /*16c0*/  STS [R252.X4+0x180], R5 ;  /* 0x00018005fc007388 */ /* 0x0087e80000004800 */
[----:B------:R-:W-:Y:S04]  /*16d0*/  STS [R251.X4+0x200], R12 ;  /* 0x0002000cfb007388 */ /* 0x000fe80000004800 */
[----:B------:R5:W-:Y:S04]  /*16e0*/  STS [R250.X4+0x280], R7 ;  /* 0x00028007fa007388 */ /* 0x000be80000004800 */
[----:B------:R-:W-:Y:S04]  /*16f0*/  STS [R249.X4+0x300], R18 ;  /* 0x00030012f9007388 */ /* 0x000fe80000004800 */
[----:B------:R0:W-:Y:S04]  /*1700*/  STS [R248.X4+0x380], R9 ;  /* 0x00038009f8007388 */ /* 0x0001e80000004800 */
[----:B------:R-:W-:Y:S04]  /*1710*/  STS [R245.X4+0x400], R24 ;  /* 0x00040018f5007388 */ /* 0x000fe80000004800 */
[----:B----4-:R4:W-:Y:S04]  /*1720*/  STS [R244.X4+0x480], R11 ;  /* 0x0004800bf4007388 */ /* 0x0109e80000004800 */
[----:B------:R-:W-:Y:S04]  /*1730*/  STS [R243.X4+0x500], R30 ;  /* 0x0005001ef3007388 */ /* 0x000fe80000004800 */
[----:B------:R0:W-:Y:S04]  /*1740*/  STS [R242.X4+0x580], R13 ;  /* 0x0005800df2007388 */ /* 0x0001e80000004800 */
[----:B------:R-:W-:Y:S04]  /*1750*/  STS [R241.X4+0x600], R36 ;  /* 0x00060024f1007388 */ /* 0x000fe80000004800 */
[----:B------:R-:W-:Y:S04]  /*1760*/  STS [R240.X4+0x680], R15 ;  /* 0x0006800ff0007388 */ /* 0x000fe80000004800 */
[----:B------:R-:W-:Y:S04]  /*1770*/  STS [R239.X4+0x700], R42 ;  /* 0x0007002aef007388 */ /* 0x000fe80000004800 */
        /* <DEDUP_REMOVED lines=17> */
[----:B------:R-:W4:Y:S01]  /*1890*/  LDS R37, [R89.X4+0x3c] ;  /* 0x00003c0059257984 */ /* 0x000f220000004800 */
[----:B-1----:R-:W-:-:S02]  /*18a0*/  MOV R2, UR27 ;  /* 0x0000001b00027c02 */ /* 0x002fc40008000f00 */
[----:B--2---:R-:W-:-:S05]  /*18b0*/  MOV R3, UR28 ;  /* 0x0000001c00037c02 */ /* 0x004fca0008000f00 */
[----:B------:R-:W-:Y:S01]  /*18c0*/  IMAD.WIDE R2, R90, 0x4, R2 ;  /* 0x000000045a027825 */ /* 0x000fe200078e0202 */
[----:B------:R-:W-:Y:S01]  /*18d0*/  BAR.SYNC.DEFER_BLOCKING 0x0 ;  /* 0x0000000000007b1d */ /* 0x000fe20000010000 */
[----:B---3--:R-:W-:Y:S01]  /*18e0*/  CS2R R4, SRZ ;  /* 0x0000000000047805 */ /* 0x008fe2000001ff00 */
[----:B-----5:R-:W-:-:S04]  /*18f0*/  HFMA2.MMA R7, -RZ, RZ, 0, 0 ;  /* 0x00000000ff077435 */ /* 0x020fc800000001ff */
[----:B------:R-:W2:Y:S01]  /*1900*/  @!P0 LDG.E R0, [R2.64] ;  /* 0x0000001e02008981 */ /* 0x000ea2000c1e1900 */
[----:B------:R-:W-:-:S03]  /*1910*/  ISETP.GE.AND P0, PT, R6, R73, PT ;  /* 0x000000490600720c */ /* 0x000fc60003f06270 */
[----:B------:R-:W3:Y:S01]  /*1920*/  @!P1 LDG.E R4, [R2.64+0x100] ;  /* 0x0001001e02049981 */ /* 0x000ee2000c1e1900 */
[-C--:B------:R-:W-:Y:S01]  /*1930*/  ISETP.GE.AND P1, PT, R14, R73.reuse, PT ;  /* 0x000000490e00720c */ /* 0x080fe20003f26270 */
[----:B0-----:R-:W-:Y:S02]  /*1940*/  HFMA2.MMA R9, -RZ, RZ, 0, 0 ;  /* 0x00000000ff097435 */ /* 0x001fe400000001ff */
[----:B----4-:R-:W-:Y:S01]  /*1950*/  HFMA2.MMA R11, -RZ, RZ, 0, 0 ;  /* 0x00000000ff0b7435 */ /* 0x010fe200000001ff */
[----:B------:R-:W4:Y:S05]  /*1960*/  @!P6 LDG.E R23, [R2.64+0x780] ;  /* 0x0007801e0217e981 */ /* 0x000f2a000c1e1900 */
[----:B------:R-:W5:Y:S01]  /*1970*/  @!P0 LDG.E R5, [R2.64+0x80] ;  /* 0x0000801e02058981 */ /* 0x000f62000c1e1900 */
[----:B------:R-:W-:-:S02]  /*1980*/  ISETP.GE.AND P0, PT, R10, R73, PT ;  /* 0x000000490a00720c */ /* 0x000fc40003f06270 */
[----:B------:R-:W-:-:S06]  /*1990*/  MOV R6, RZ ;  /* 0x000000ff00067202 */ /* 0x000fcc0000000f00 */
[----:B------:R-:W4:Y:S01]  /*19a0*/  @!P1 LDG.E R6, [R2.64+0x200] ;  /* 0x0002001e02069981 */ /* 0x000f22000c1e1900 */
[----:B------:R-:W-:-:S04]  /*19b0*/  ISETP.GE.AND P1, PT, R20, R73, PT ;  /* 0x000000491400720c */ /* 0x000fc80003f26270 */
[----:B------:R-:W4:Y:S01]  /*19c0*/  @!P0 LDG.E R7, [R2.64+0x180] ;  /* 0x0001801e02078981 */ /* 0x000f22000c1e1900 */
[----:B------:R-:W-:-:S08]  /*19d0*/  ISETP.GE.AND P0, PT, R16, R73, PT ;  /* 0x000000491000720c */ /* 0x000fd00003f06270 */
        /* <DEDUP_REMOVED lines=12> */
[----:B------:R-:W-:Y:S01]  /*1aa0*/  CS2R R18, SRZ ;  /* 0x0000000000127805 */ /* 0x000fe2000001ff00 */
[----:B------:R-:W-:-:S04]  /*1ab0*/  MOV R20, RZ ;  /* 0x000000ff00147202 */ /* 0x000fc80000000f00 */
[----:B------:R-:W4:Y:S04]  /*1ac0*/  @!P1 LDG.E R16, [R2.64+0x500] ;  /* 0x0005001e02109981 */ /* 0x000f28000c1e1900 */
[----:B------:R-:W4:Y:S04]  /*1ad0*/  @!P2 LDG.E R19, [R2.64+0x580] ;  /* 0x0005801e0213a981 */ /* 0x000f28000c1e1900 */
[----:B------:R-:W4:Y:S04]  /*1ae0*/  @!P0 LDG.E R13, [R2.64+0x480] ;  /* 0x0004801e020d8981 */ /* 0x000f28000c1e1900 */
[----:B------:R-:W4:Y:S04]  /*1af0*/  @!P3 LDG.E R18, [R2.64+0x600] ;  /* 0x0006001e0212b981 */ /* 0x000f28000c1e1900 */
[----:B------:R-:W4:Y:S04]  /*1b00*/  @!P4 LDG.E R21, [R2.64+0x680] ;  /* 0x0006801e0215c981 */ /* 0x000f28000c1e1900 */
[----:B------:R-:W4:Y:S01]  /*1b10*/  @!P5 LDG.E R20, [R2.64+0x700] ;  /* 0x0007001e0214d981 */ /* 0x000f22000c1e1900 */
[----:B------:R-:W-:-:S03]  /*1b20*/  FADD.FTZ R52, R52, UR5 ;  /* 0x0000000534347e21 */ /* 0x000fc60008010000 */
[----:B------:R-:W-:Y:S04]  /*1b30*/  STL [R1+0x4], R27 ;  /* 0x0000041b01007387 */ /* 0x000fe80000100800 */
[----:B------:R-:W-:Y:S04]  /*1b40*/  STL [R1], R25 ;  /* 0x0000001901007387 */ /* 0x000fe80000100800 */
[----:B------:R-:W-:Y:S01]  /*1b50*/  STL [R1+0x8], R29 ;  /* 0x0000081d01007387 */ /* 0x000fe20000100800 */
[----:B------:R-:W-:Y:S01]  /*1b60*/  FSETP.GTU.FTZ.AND P4, PT, R52, 20, PT ;  /* 0x41a000003400780b */ /* 0x000fe20003f9c000 */
[----:B------:R-:W-:-:S02]  /*1b70*/  FADD.FTZ R51, R51, UR5 ;  /* 0x0000000533337e21 */ /* 0x000fc40008010000 */
        /* <DEDUP_REMOVED lines=10> */
[----:B------:R-:W-:Y:S01]  /*1c20*/  FSETP.GTU.FTZ.AND P6, PT, R47, 20, PT ;  /* 0x41a000002f00780b */ /* 0x000fe20003fdc000 */
[----:B--2---:R-:W-:Y:S04]  /*1c30*/  STS [R29.X4], R0 ;  /* 0x000000001d007388 */ /* 0x004fe80000004800 */
[----:B-----5:R-:W-:Y:S04]  /*1c40*/  STS [R27.X4+0x80], R5 ;  /* 0x000080051b007388 */ /* 0x020fe80000004800 */
[----:B---3--:R-:W-:Y:S04]  /*1c50*/  STS [R25.X4+0x100], R4 ;  /* 0x0001000419007388 */ /* 0x008fe80000004800 */
        /* <DEDUP_REMOVED lines=64> */
.L_x_1171:
[----:B--234-:R-:W-:Y:S05]  /*2060*/  BSYNC B0 ;  /* 0x0000000000007941 */ /* 0x01cfea0003800000 */
.L_x_1170:
        /* <DEDUP_REMOVED lines=35> */
.L_x_1173:
[----:B------:R-:W-:Y:S05]  /*22a0*/  BSYNC B0 ;  /* 0x0000000000007941 */ /* 0x000fea0003800000 */
.L_x_1172:
        /* <DEDUP_REMOVED lines=35> */
.L_x_1175:
[----:B------:R-:W-:Y:S05]  /*24e0*/  BSYNC B0 ;  /* 0x0000000000007941 */ /* 0x000fea0003800000 */
.L_x_1174:
        /* <DEDUP_REMOVED lines=35> */
.L_x_1177:
[----:B------:R-:W-:Y:S05]  /*2720*/  BSYNC B0 ;  /* 0x0000000000007941 */ /* 0x000fea0003800000 */
.L_x_1176:
        /* <DEDUP_REMOVED lines=36> */
.L_x_1179:
[----:B------:R-:W-:Y:S05]  /*2970*/  BSYNC B0 ;  /* 0x0000000000007941 */ /* 0x000fea0003800000 */
.L_x_1178:
        /* <DEDUP_REMOVED lines=40> */
.L_x_1181:
[----:B------:R-:W-:Y:S05]  /*2c00*/  BSYNC B0 ;  /* 0x0000000000007941 */ /* 0x000fea0003800000 */
.L_x_1180:
        /* <DEDUP_REMOVED lines=39> */
.L_x_1183:
[----:B------:R-:W-:Y:S05]  /*2e80*/  BSYNC B0 ;  /* 0x0000000000007941 */ /* 0x000fea0003800000 */
.L_x_1182:
        /* <DEDUP_REMOVED lines=39> */
.L_x_1185:
[----:B------:R-:W-:Y:S05]  /*3100*/  BSYNC B0 ;  /* 0x0000000000007941 */ /* 0x000fea0003800000 */
.L_x_1184:
        /* <DEDUP_REMOVED lines=39> */
.L_x_1187:
[----:B------:R-:W-:Y:S05]  /*3380*/  BSYNC B0 ;  /* 0x0000000000007941 */ /* 0x000fea0003800000 */
.L_x_1186:
        /* <DEDUP_REMOVED lines=39> */
.L_x_1189:
[----:B------:R-:W-:Y:S05]  /*3600*/  BSYNC B0 ;  /* 0x0000000000007941 */ /* 0x000fea0003800000 */
.L_x_1188:
        /* <DEDUP_REMOVED lines=40> */
.L_x_1191:
[----:B------:R-:W-:Y:S05]  /*3890*/  BSYNC B0 ;  /* 0x0000000000007941 */ /* 0x000fea0003800000 */
.L_x_1190:
        /* <DEDUP_REMOVED lines=33> */
.L_x_1193:
[----:B------:R-:W-:Y:S05]  /*3ab0*/  BSYNC B0 ;  /* 0x0000000000007941 */ /* 0x000fea0003800000 */
.L_x_1192:
        /* <DEDUP_REMOVED lines=33> */
.L_x_1195:
[----:B------:R-:W-:Y:S05]  /*3cd0*/  BSYNC B0 ;  /* 0x0000000000007941 */ /* 0x000fea0003800000 */
.L_x_1194:
        /* <DEDUP_REMOVED lines=33> */
.L_x_1197:
[----:B------:R-:W-:Y:S05]  /*3ef0*/  BSYNC B0 ;  /* 0x0000000000007941 */ /* 0x000fea0003800000 */
.L_x_1196:
        /* <DEDUP_REMOVED lines=33> */
.L_x_1199:
[----:B------:R-:W-:Y:S05]  /*4110*/  BSYNC B0 ;  /* 0x0000000000007941 */ /* 0x000fea0003800000 */
.L_x_1198:
        /* <DEDUP_REMOVED lines=33> */
.L_x_1201:
[----:B------:R-:W-:Y:S05]  /*4330*/  BSYNC B0 ;  /* 0x0000000000007941 */ /* 0x000fea0003800000 */
.L_x_1200:
        /* <DEDUP_REMOVED lines=22> */
[----:B------:R-:W-:Y:S01]  /*44a0*/  FADD.FTZ R36, R17, R17 ;  /* 0x0000001111247221 */ /* 0x000fe20000010000 */
[----:B------:R-:W-:Y:S01]  /*44b0*/  HFMA2.MMA R208, -RZ, RZ, 0, 0 ;  /* 0x00000000ffd07435 */ /* 0x000fe200000001ff */
        /* <DEDUP_REMOVED lines=26> */
[----:B------:R-:W-:Y:S01]  /*4660*/  UMOV UR9, URZ ;  /* 0x0000003f00097c82 */ /* 0x000fe20008000000 */
[----:B------:R-:W-:-:S02]  /*4670*/  FADD.FTZ R22, R3, R3 ;  /* 0x0000000303167221 */ /* 0x000fc40000010000 */
[----:B------:R-:W-:Y:S02]  /*4680*/  FADD.FTZ R21, R0, R0 ;  /* 0x0000000000157221 */ /* 0x000fe40000010000 */
.L_x_1303:
[----:B------:R-:W-:Y:S02]  /*4690*/  ULDC.64 UR20, c[0x0][0x180] ;  /* 0x0000600000147ab9 */ /* 0x000fe40000000a00 */
[----:B------:R-:W-:Y:S02]  /*46a0*/  UIMAD UR39, UR17, UR20, URZ ;  /* 0x00000014112772a4 */ /* 0x000fe4000f8e023f */
[----:B------:R-:W-:Y:S02]  /*46b0*/  UIMAD.WIDE.U32 UR22, UR16, UR20, URZ ;  /* 0x00000014101672a5 */ /* 0x000fe4000f8e003f */
[----:B------:R-:W-:Y:S02]  /*46c0*/  UIMAD UR40, UR16, UR21, UR39 ;  /* 0x00000015102872a4 */ /* 0x000fe4000f8e0227 */
[----:B------:R-:W-:Y:S02]  /*46d0*/  USHF.R.S32.HI UR39, URZ, 0x1f, UR7 ;  /* 0x0000001f3f277899 */ /* 0x000fe40008011407 */
[----:B------:R-:W-:-:S02]  /*46e0*/  ULDC.64 UR20, c[0x0][0x188] ;  /* 0x0000620000147ab9 */ /* 0x000fc40000000a00 */
[----:B------:R-:W-:Y:S02]  /*46f0*/  UIADD3 UR23, UR23, UR40, URZ ;  /* 0x0000002817177290 */ /* 0x000fe4000fffe03f */
[----:B------:R-:W-:-:S04]  /*4700*/  UIMAD UR40, UR39, UR20, URZ ;  /* 0x00000014272872a4 */ /* 0x000fc8000f8e023f */
[----:B------:R-:W-:Y:S02]  /*4710*/  UIMAD UR40, UR7, UR21, UR40 ;  /* 0x00000015072872a4 */ /* 0x000fe4000f8e0228 */
[----:B------:R-:W-:-:S03]  /*4720*/  UIMAD.WIDE.U32 UR20, UR7, UR20, UR22 ;  /* 0x00000014071472a5 */ /* 0x000fc6000f8e0016 */
[----:B------:R-:W-:Y:S02]  /*4730*/  ULDC.64 UR22, c[0x0][0x220] ;  /* 0x0000880000167ab9 */ /* 0x000fe40000000a00 */
[----:B------:R-:W-:Y:S01]  /*4740*/  ULEA UR22, UP0, UR20, UR22, 0x3 ;  /* 0x0000001614167291 */ /* 0x000fe2000f80183f */
[----:B------:R-:W-:Y:S01]  /*4750*/  SHF.L.U32 R0, R92, 0x4, RZ ;  /* 0x000000045c007819 */ /* 0x000fe200000006ff */
[----:B------:R-:W-:-:S03]  /*4760*/  UIADD3 UR21, UR21, UR40, URZ ;  /* 0x0000002815157290 */ /* 0x000fc6000fffe03f */
[----:B------:R-:W-:Y:S01]  /*4770*/  LOP3.LUT R7, R0, 0xfffffe00, RZ, 0xc0, !PT ;  /* 0xfffffe0000077812 */ /* 0x000fe200078ec0ff */
[----:B------:R-:W-:Y:S01]  /*4780*/  ULEA.HI.X UR23, UR20, UR23, UR21, 0x3, UP0 ;  /* 0x0000001714177291 */ /* 0x000fe200080f1c15 */
[----:B------:R-:W-:Y:S01]  /*4790*/  MOV R2, UR22 ;  /* 0x0000001600027c02 */ /* 0x000fe20008000f00 */
[----:B------:R-:W-:Y:S02]  /*47a0*/  ULDC UR22, c[0x0][0x168] ;  /* 0x00005a0000167ab9 */ /* 0x000fe40000000800 */
[----:B------:R-:W-:Y:S01]  /*47b0*/  UIADD3 UR22, -UR38, UR22, URZ ;  /* 0x0000001626167290 */ /* 0x000fe2000fffe13f */
[----:B------:R-:W-:Y:S01]  /*47c0*/  IADD3 R6, R7, R90, RZ ;  /* 0x0000005a07067210 */ /* 0x000fe20007ffe0ff */
[----:B------:R-:W-:Y:S01]  /*47d0*/  ULDC.64 UR20, c[0x0][0x1a0] ;  /* 0x0000680000147ab9 */ /* 0x000fe20000000a00 */
[----:B------:R-:W-:Y:S01]  /*47e0*/  MOV R9, UR7 ;  /* 0x0000000700097c02 */ /* 0x000fe20008000f00 */
[----:B------:R-:W-:Y:S01]  /*47f0*/  USHF.L.U32 UR22, UR22, 0x1, URZ ;  /* 0x0000000116167899 */ /* 0x000fe2000800063f */
[----:B------:R-:W-:Y:S01]  /*4800*/  IADD3 R0, R6, 0x20, RZ ;  /* 0x0000002006007810 */ /* 0x000fe20007ffe0ff */
[----:B------:R-:W-:Y:S01]  /*4810*/  UIMAD UR20, UR39, UR20, URZ ;  /* 0x00000014271472a4 */ /* 0x000fe2000f8e023f */
[----:B------:R-:W-:-:S02]  /*4820*/  SHF.R.S32.HI R7, RZ, 0x1f, R6 ;  /* 0x0000001fff077819 */ /* 0x000fc40000011406 */
[----:B------:R-:W-:Y:S02]  /*4830*/  MOV R3, UR23 ;  /* 0x0000001700037c02 */ /* 0x000fe40008000f00 */
[----:B------:R-:W-:Y:S02]  /*4840*/  ISETP.GE.AND P4, PT, R0, UR22, PT ;  /* 0x0000001600007c0c */ /* 0x000fe4000bf86270 */
[C---:B------:R-:W-:Y:S01]  /*4850*/  IADD3 R0, R6.reuse, 0x40, RZ ;  /* 0x0000004006007810 */ /* 0x040fe20007ffe0ff */
[----:B------:R-:W-:Y:S01]  /*4860*/  UIMAD UR20, UR7, UR21, UR20 ;  /* 0x00000015071472a4 */ /* 0x000fe2000f8e0214 */
[----:B------:R-:W-:Y:S01]  /*4870*/  IMAD.WIDE.U32 R8, R9, c[0x0][0x1a0], R6 ;  /* 0x0000680009087a25 */ /* 0x000fe200078e0006 */
[----:B------:R-:W-:Y:S01]  /*4880*/  ISETP.GE.AND P0, PT, R6, UR22, PT ;  /* 0x0000001606007c0c */ /* 0x000fe2000bf06270 */
[----:B------:R-:W2:Y:S01]  /*4890*/  LDG.E.64 R2, [R2.64] ;  /* 0x0000001e02027981 */ /* 0x000ea2000c1e1b00 */
[----:B------:R-:W-:Y:S02]  /*48a0*/  ISETP.GE.AND P3, PT, R0, UR22, PT ;  /* 0x0000001600007c0c */ /* 0x000fe4000bf66270 */
[----:B------:R-:W-:-:S02]  /*48b0*/  IADD3 R0, R6, 0x60, RZ ;  /* 0x0000006006007810 */ /* 0x000fc40007ffe0ff */
[----:B------:R-:W-:Y:S02]  /*48c0*/  IADD3 R5, R9, UR20, RZ ;  /* 0x0000001409057c10 */ /* 0x000fe4000fffe0ff */
[----:B------:R-:W-:Y:S02]  /*48d0*/  ISETP.GE.AND P2, PT, R0, UR22, PT ;  /* 0x0000001600007c0c */ /* 0x000fe4000bf46270 */
[----:B------:R-:W-:Y:S02]  /*48e0*/  IADD3 R0, R6, 0x80, RZ ;  /* 0x0000008006007810 */ /* 0x000fe40007ffe0ff */
[----:B------:R-:W-:Y:S02]  /*48f0*/  LEA R4, P5, R8, UR29, 0x2 ;  /* 0x0000001d08047c11 */ /* 0x000fe4000f8a10ff */
[----:B------:R-:W-:Y:S02]  /*4900*/  ISETP.GE.AND P1, PT, R0, UR22, PT ;  /* 0x0000001600007c0c */ /* 0x000fe4000bf26270 */
[----:B------:R-:W-:-:S02]  /*4910*/  IADD3 R7, R6, 0xa0, RZ ;  /* 0x000000a006077810 */ /* 0x000fc40007ffe0ff */
[----:B------:R-:W-:Y:S02]  /*4920*/  IADD3 R0, R6, 0xc0, RZ ;  /* 0x000000c006007810 */ /* 0x000fe40007ffe0ff */
[----:B------:R-:W-:Y:S02]  /*4930*/  LEA.HI.X R5, R8, UR32, R5, 0x2, P5 ;  /* 0x0000002008057c11 */ /* 0x000fe4000a8f1405 */
[----:B------:R-:W-:Y:S01]  /*4940*/  CS2R R8, SRZ ;  /* 0x0000000000087805 */ /* 0x000fe2000001ff00 */
[----:B------:R-:W-:Y:S02]  /*4950*/  ISETP.GE.AND P6, PT, R7, UR22, PT ;  /* 0x0000001607007c0c */ /* 0x000fe4000bfc6270 */
[----:B------:R-:W-:Y:S02]  /*4960*/  ISETP.GE.AND P5, PT, R0, UR22, PT ;  /* 0x0000001600007c0c */ /* 0x000fe4000bfa6270 */
[C---:B------:R-:W-:Y:S01]  /*4970*/  IADD3 R0, R6.reuse, 0xe0, RZ ;  /* 0x000000e006007810 */ /* 0x040fe20007ffe0ff */
[----:B------:R1:W3:Y:S01]  /*4980*/  @!P0 LDG.E R9, [R4.64] ;  /* 0x0000001e04098981 */ /* 0x0002e2000c1e1900 */
[----:B------:R-:W-:-:S02]  /*4990*/  IADD3 R7, R6, 0x100, RZ ;  /* 0x0000010006077810 */ /* 0x000fc40007ffe0ff */
[----:B------:R-:W-:Y:S01]  /*49a0*/  ISETP.GE.AND P0, PT, R0, UR22, PT ;  /* 0x0000001600007c0c */ /* 0x000fe2000bf06270 */
[----:B------:R1:W4:Y:S01]  /*49b0*/  @!P4 LDG.E R8, [R4.64+0x80] ;  /* 0x0000801e0408c981 */ /* 0x000322000c1e1900 */
[----:B------:R-:W-:Y:S02]  /*49c0*/  ISETP.GE.AND P4, PT, R7, UR22, PT ;  /* 0x0000001607007c0c */ /* 0x000fe4000bf86270 */
[----:B------:R-:W-:Y:S02]  /*49d0*/  MOV R0, RZ ;  /* 0x000000ff00007202 */ /* 0x000fe40000000f00 */
[----:B------:R-:W-:Y:S02]  /*49e0*/  MOV R7, RZ ;  /* 0x000000ff00077202 */ /* 0x000fe40000000f00 */
[C---:B------:R-:W-:Y:S02]  /*49f0*/  IADD3 R10, R6.reuse, 0x120, RZ ;  /* 0x00000120060a7810 */ /* 0x040fe40007ffe0ff */
[----:B------:R-:W-:Y:S01]  /*4a00*/  IADD3 R11, R6, 0x140, RZ ;  /* 0x00000140060b7810 */ /* 0x000fe20007ffe0ff */
[----:B------:R1:W3:Y:S01]  /*4a10*/  @!P3 LDG.E R0, [R4.64+0x100] ;  /* 0x0001001e0400b981 */ /* 0x0002e2000c1e1900 */
[----:B------:R-:W-:-:S03]  /*4a20*/  ISETP.GE.AND P3, PT, R10, UR22, PT ;  /* 0x000000160a007c0c */ /* 0x000fc6000bf66270 */
[----:B------:R1:W3:Y:S01]  /*4a30*/  @!P2 LDG.E R7, [R4.64+0x180] ;  /* 0x0001801e0407a981 */ /* 0x0002e2000c1e1900 */
[----:B------:R-:W-:Y:S02]  /*4a40*/  ISETP.GE.AND P2, PT, R11, UR22, PT ;  /* 0x000000160b007c0c */ /* 0x000fe4000bf46270 */
[----:B------:R-:W-:Y:S01]  /*4a50*/  CS2R R10, SRZ ;  /* 0x00000000000a7805 */ /* 0x000fe2000001ff00 */
[----:B------:R-:W-:-:S05]  /*4a60*/  IADD3 R12, R6, 0x160, RZ ;  /* 0x00000160060c7810 */ /* 0x000fca0007ffe0ff */
[----:B------:R1:W3:Y:S01]  /*4a70*/  @!P1 LDG.E R10, [R4.64+0x200] ;  /* 0x0002001e040a9981 */ /* 0x0002e2000c1e1900 */
[----:B------:R-:W-:Y:S02]  /*4a80*/  ISETP.GE.AND P1, PT, R12, UR22, PT ;  /* 0x000000160c007c0c */ /* 0x000fe4000bf26270 */
[----:B------:R-:W-:Y:S01]  /*4a90*/  IADD3 R12, R6, 0x180, RZ ;  /* 0x00000180060c7810 */ /* 0x000fe20007ffe0ff */
[----:B------:R1:W3:Y:S03]  /*4aa0*/  @!P6 LDG.E R11, [R4.64+0x280] ;  /* 0x0002801e040be981 */ /* 0x0002e6000c1e1900 */
[----:B------:R-:W-:Y:S02]  /*4ab0*/  ISETP.GE.AND P6, PT, R12, UR22, PT ;  /* 0x000000160c007c0c */ /* 0x000fe4000bfc6270 */
[----:B------:R-:W-:Y:S01]  /*4ac0*/  CS2R R12, SRZ ;  /* 0x00000000000c7805 */ /* 0x000fe2000001ff00 */
[----:B------:R-:W-:-:S02]  /*4ad0*/  IADD3 R14, R6, 0x1a0, RZ ;  /* 0x000001a0060e7810 */ /* 0x000fc40007ffe0ff */
[----:B------:R-:W-:-:S03]  /*4ae0*/  IADD3 R15, R6, 0x1c0, RZ ;  /* 0x000001c0060f7810 */ /* 0x000fc60007ffe0ff */
[----:B------:R1:W3:Y:S01]  /*4af0*/  @!P5 LDG.E R13, [R4.64+0x300] ;  /* 0x0003001e040dd981 */ /* 0x0002e2000c1e1900 */
[----:B------:R-:W-:-:S03]  /*4b00*/  ISETP.GE.AND P5, PT, R14, UR22, PT ;  /* 0x000000160e007c0c */ /* 0x000fc6000bfa6270 */
[----:B------:R1:W3:Y:S01]  /*4b10*/  @!P0 LDG.E R12, [R4.64+0x380] ;  /* 0x0003801e040c8981 */ /* 0x0002e2000c1e1900 */
[----:B------:R-:W-:Y:S02]  /*4b20*/  ISETP.GE.AND P0, PT, R15, UR22, PT ;  /* 0x000000160f007c0c */ /* 0x000fe4000bf06270 */
[----:B------:R-:W-:Y:S01]  /*4b30*/  CS2R R14, SRZ ;  /* 0x00000000000e7805 */ /* 0x000fe2000001ff00 */
[C---:B------:R-:W-:Y:S02]  /*4b40*/  IADD3 R16, R6.reuse, 0x1e0, RZ ;  /* 0x000001e006107810 */ /* 0x040fe40007ffe0ff */
[----:B------:R-:W-:-:S03]  /*4b50*/  IADD3 R17, R6, 0x200, RZ ;  /* 0x0000020006117810 */ /* 0x000fc60007ffe0ff */
        /* <DEDUP_REMOVED lines=12> */
[----:B------:R-:W-:-:S05]  /*4c20*/  IADD3 R20, R6, 0x260, RZ ;  /* 0x0000026006147810 */ /* 0x000fca0007ffe0ff */
[----:B------:R1:W3:Y:S01]  /*4c30*/  @!P6 LDG.E R19, [R4.64+0x600] ;  /* 0x0006001e0413e981 */ /* 0x0002e2000c1e1900 */
[----:B------:R-:W-:Y:S02]  /*4c40*/  ISETP.GE.AND P6, PT, R20, UR22, PT ;  /* 0x0000001614007c0c */ /* 0x000fe4000bfc6270 */
[----:B------:R-:W-:Y:S01]  /*4c50*/  MOV R20, RZ ;  /* 0x000000ff00147202 */ /* 0x000fe20000000f00 */
[----:B------:R1:W3:Y:S01]  /*4c60*/  @!P5 LDG.E R18, [R4.64+0x680] ;  /* 0x0006801e0412d981 */ /* 0x0002e2000c1e1900 */
[C---:B------:R-:W-:Y:S02]  /*4c70*/  IADD3 R60, R6.reuse, 0x280, RZ ;  /* 0x00000280063c7810 */ /* 0x040fe40007ffe0ff */
[----:B------:R-:W-:Y:S02]  /*4c80*/  IADD3 R61, R6, 0x2a0, RZ ;  /* 0x000002a0063d7810 */ /* 0x000fe40007ffe0ff */
[----:B------:R1:W3:Y:S01]  /*4c90*/  @!P0 LDG.E R20, [R4.64+0x700] ;  /* 0x0007001e04148981 */ /* 0x0002e2000c1e1900 */
[----:B------:R-:W-:-:S02]  /*4ca0*/  ISETP.GE.AND P5, PT, R60, UR22, PT ;  /* 0x000000163c007c0c */ /* 0x000fc4000bfa6270 */
[----:B------:R-:W-:Y:S02]  /*4cb0*/  ISETP.GE.AND P0, PT, R61, UR22, PT ;  /* 0x000000163d007c0c */ /* 0x000fe4000bf06270 */
[----:B------:R-:W-:Y:S01]  /*4cc0*/  CS2R R60, SRZ ;  /* 0x00000000003c7805 */ /* 0x000fe2000001ff00 */
[C---:B------:R-:W-:Y:S02]  /*4cd0*/  IADD3 R62, R6.reuse, 0x2c0, RZ ;  /* 0x000002c0063e7810 */ /* 0x040fe40007ffe0ff */
[----:B------:R-:W-:Y:S02]  /*4ce0*/  MOV R63, RZ ;  /* 0x000000ff003f7202 */ /* 0x000fe40000000f00 */
[----:B------:R-:W-:Y:S01]  /*4cf0*/  IADD3 R64, R6, 0x2e0, RZ ;  /* 0x000002e006407810 */ /* 0x000fe20007ffe0ff */
[----:B------:R1:W4:Y:S01]  /*4d00*/  @!P4 LDG.E R60, [R4.64+0x780] ;  /* 0x0007801e043cc981 */ /* 0x000322000c1e1900 */
[----:B------:R-:W-:Y:S02]  /*4d10*/  ISETP.GE.AND P4, PT, R62, UR22, PT ;  /* 0x000000163e007c0c */ /* 0x000fe4000bf86270 */
[----:B------:R-:W-:Y:S01]  /*4d20*/  IADD3 R62, R6, 0x300, RZ ;  /* 0x00000300063e7810 */ /* 0x000fe20007ffe0ff */
[----:B------:R1:W4:Y:S01]  /*4d30*/  @!P3 LDG.E R61, [R4.64+0x800] ;  /* 0x0008001e043db981 */ /* 0x000322000c1e1900 */
[----:B------:R-:W-:-:S02]  /*4d40*/  MOV R67, RZ ;  /* 0x000000ff00437202 */ /* 0x000fc40000000f00 */
[----:B------:R-:W-:Y:S01]  /*4d50*/  ISETP.GE.AND P3, PT, R64, UR22, PT ;  /* 0x0000001640007c0c */ /* 0x000fe2000bf66270 */
[----:B------:R1:W4:Y:S01]  /*4d60*/  @!P2 LDG.E R63, [R4.64+0x880] ;  /* 0x0008801e043fa981 */ /* 0x000322000c1e1900 */
[----:B------:R-:W-:Y:S02]  /*4d70*/  IADD3 R64, R6, 0x320, RZ ;  /* 0x0000032006407810 */ /* 0x000fe40007ffe0ff */
[----:B------:R-:W-:Y:S01]  /*4d80*/  ISETP.GE.AND P2, PT, R62, UR22, PT ;  /* 0x000000163e007c0c */ /* 0x000fe2000bf46270 */
[----:B------:R1:W4:Y:S01]  /*4d90*/  @!P1 LDG.E R67, [R4.64+0x900] ;  /* 0x0009001e04439981 */ /* 0x000322000c1e1900 */
[----:B------:R-:W-:Y:S02]  /*4da0*/  MOV R62, RZ ;  /* 0x000000ff003e7202 */ /* 0x000fe40000000f00 */
[----:B------:R-:W-:Y:S02]  /*4db0*/  ISETP.GE.AND P1, PT, R64, UR22, PT ;  /* 0x0000001640007c0c */ /* 0x000fe4000bf26270 */
[C---:B------:R-:W-:Y:S01]  /*4dc0*/  IADD3 R64, R6.reuse, 0x340, RZ ;  /* 0x0000034006407810 */ /* 0x040fe20007ffe0ff */
[----:B------:R-:W-:Y:S01]  /*4dd0*/  CS2R R68, SRZ ;  /* 0x0000000000447805 */ /* 0x000fe2000001ff00 */
[----:B------:R-:W-:Y:S01]  /*4de0*/  MOV R65, RZ ;  /* 0x000000ff00417202 */ /* 0x000fe20000000f00 */
[----:B------:R1:W4:Y:S01]  /*4df0*/  @!P6 LDG.E R62, [R4.64+0x980] ;  /* 0x0009801e043ee981 */ /* 0x000322000c1e1900 */
[----:B------:R-:W-:-:S02]  /*4e00*/  IADD3 R66, R6, 0x360, RZ ;  /* 0x0000036006427810 */ /* 0x000fc40007ffe0ff */
[----:B------:R-:W-:Y:S01]  /*4e10*/  ISETP.GE.AND P6, PT, R64, UR22, PT ;  /* 0x0000001640007c0c */ /* 0x000fe2000bfc6270 */
[----:B------:R1:W4:Y:S01]  /*4e20*/  @!P0 LDG.E R68, [R4.64+0xa80] ;  /* 0x000a801e04448981 */ /* 0x000322000c1e1900 */
[----:B------:R-:W-:Y:S02]  /*4e30*/  IADD3 R64, R6, 0x380, RZ ;  /* 0x0000038006407810 */ /* 0x000fe40007ffe0ff */
[----:B------:R-:W-:Y:S01]  /*4e40*/  MOV R72, RZ ;  /* 0x000000ff00487202 */ /* 0x000fe20000000f00 */
[----:B------:R1:W4:Y:S01]  /*4e50*/  @!P5 LDG.E R65, [R4.64+0xa00] ;  /* 0x000a001e0441d981 */ /* 0x000322000c1e1900 */
[----:B------:R-:W-:Y:S01]  /*4e60*/  ISETP.GE.AND P5, PT, R66, UR22, PT ;  /* 0x0000001642007c0c */ /* 0x000fe2000bfa6270 */
[----:B------:R-:W-:Y:S01]  /*4e70*/  CS2R R70, SRZ ;  /* 0x0000000000467805 */ /* 0x000fe2000001ff00 */
[----:B------:R-:W-:Y:S01]  /*4e80*/  IADD3 R66, R6, 0x3a0, RZ ;  /* 0x000003a006427810 */ /* 0x000fe20007ffe0ff */
[----:B------:R1:W4:Y:S01]  /*4e90*/  @!P3 LDG.E R69, [R4.64+0xb80] ;  /* 0x000b801e0445b981 */ /* 0x000322000c1e1900 */
[----:B------:R-:W-:-:S02]  /*4ea0*/  ISETP.GE.AND P0, PT, R64, UR22, PT ;  /* 0x0000001640007c0c */ /* 0x000fc4000bf06270 */
[C---:B------:R-:W-:Y:S01]  /*4eb0*/  IADD3 R64, R6.reuse, 0x3c0, RZ ;  /* 0x000003c006407810 */ /* 0x040fe20007ffe0ff */
[----:B------:R1:W4:Y:S01]  /*4ec0*/  @!P4 LDG.E R72, [R4.64+0xb00] ;  /* 0x000b001e0448c981 */ /* 0x000322000c1e1900 */
[----:B------:R-:W-:Y:S02]  /*4ed0*/  IADD3 R6, R6, 0x3e0, RZ ;  /* 0x000003e006067810 */ /* 0x000fe40007ffe0ff */
[----:B------:R-:W-:Y:S01]  /*4ee0*/  ISETP.GE.AND P4, PT, R66, UR22, PT ;  /* 0x0000001642007c0c */ /* 0x000fe2000bf86270 */
[----:B------:R1:W4:Y:S01]  /*4ef0*/  @!P1 LDG.E R70, [R4.64+0xc80] ;  /* 0x000c801e04469981 */ /* 0x000322000c1e1900 */
[----:B------:R-:W-:Y:S02]  /*4f00*/  ISETP.GE.AND P3, PT, R64, UR22, PT ;  /* 0x0000001640007c0c */ /* 0x000fe4000bf66270 */
[----:B------:R-:W-:Y:S01]  /*4f10*/  ISETP.GE.AND P1, PT, R6, UR22, PT ;  /* 0x0000001606007c0c */ /* 0x000fe2000bf26270 */
[----:B------:R-:W-:Y:S01]  /*4f20*/  CS2R R76, SRZ ;  /* 0x00000000004c7805 */ /* 0x000fe2000001ff00 */
[----:B------:R-:W-:Y:S01]  /*4f30*/  MOV R78, RZ ;  /* 0x000000ff004e7202 */ /* 0x000fe20000000f00 */
[----:B------:R-:W-:Y:S01]  /*4f40*/  CS2R R74, SRZ ;  /* 0x00000000004a7805 */ /* 0x000fe2000001ff00 */
[----:B------:R1:W4:Y:S01]  /*4f50*/  @!P2 LDG.E R71, [R4.64+0xc00] ;  /* 0x000c001e0447a981 */ /* 0x000322000c1e1900 */
[----:B------:R-:W-:Y:S01]  /*4f60*/  MOV R6, RZ ;  /* 0x000000ff00067202 */ /* 0x000fe20000000f00 */
[----:B------:R-:W-:-:S02]  /*4f70*/  ULDC.64 UR22, c[0x0][0x1b8] ;  /* 0x00006e0000167ab9 */ /* 0x000fc40000000a00 */
[----:B------:R1:W4:Y:S04]  /*4f80*/  @!P6 LDG.E R78, [R4.64+0xd00] ;  /* 0x000d001e044ee981 */ /* 0x000328000c1e1900 */
[----:B------:R1:W4:Y:S04]  /*4f90*/  @!P5 LDG.E R77, [R4.64+0xd80] ;  /* 0x000d801e044dd981 */ /* 0x000328000c1e1900 */
[----:B------:R1:W4:Y:S04]  /*4fa0*/  @!P0 LDG.E R76, [R4.64+0xe00] ;  /* 0x000e001e044c8981 */ /* 0x000328000c1e1900 */
[----:B------:R1:W4:Y:S04]  /*4fb0*/  @!P4 LDG.E R75, [R4.64+0xe80] ;  /* 0x000e801e044bc981 */ /* 0x000328000c1e1900 */
[----:B------:R1:W4:Y:S04]  /*4fc0*/  @!P3 LDG.E R74, [R4.64+0xf00] ;  /* 0x000f001e044ab981 */ /* 0x000328000c1e1900 */
[----:B------:R1:W4:Y:S01]  /*4fd0*/  @!P1 LDG.E R6, [R4.64+0xf80] ;  /* 0x000f801e04069981 */ /* 0x000322000c1e1900 */
[----:B------:R-:W-:-:S02]  /*4fe0*/  LOP3.LUT P0, RZ, R92, 0x1f, RZ, 0xc0, !PT ;  /* 0x0000001f5cff7812 */ /* 0x000fc4000780c0ff */
[----:B-1----:R-:W-:-:S04]  /*4ff0*/  SHF.L.U32 R4, R92, 0x5, RZ ;  /* 0x000000055c047819 */ /* 0x002fc800000006ff */
[----:B------:R-:W-:Y:S01]  /*5000*/  LOP3.LUT R4, R4, 0xfffffc00, RZ, 0xc0, !PT ;  /* 0xfffffc0004047812 */ /* 0x000fe200078ec0ff */
[----:B------:R-:W-:Y:S01]  /*5010*/  UIMAD UR40, UR17, UR22, URZ ;  /* 0x00000016112872a4 */ /* 0x000fe2000f8e023f */
[----:B------:R-:W-:Y:S01]  /*5020*/  ISETP.NE.AND P1, PT, R92, RZ, PT ;  /* 0x000000ff5c00720c */ /* 0x000fe20003f25270 */
[----:B--2---:R1:W2:Y:S02]  /*5030*/  R2UR UR42, R3 ;  /* 0x00000000032a73c2 */ /* 0x0042a400000e0000 */
[----:B-1----:R-:W-:-:S04]  /*5040*/  MOV R3, UR33 ;  /* 0x0000002100037c02 */ /* 0x002fc80008000f00 */
[----:B------:R-:W-:Y:S01]  /*5050*/  ISETP.LT.OR P0, PT, R3, 0x2, P0 ;  /* 0x000000020300780c */ /* 0x000fe20000701670 */
[----:B--2---:R-:W-:-:S04]  /*5060*/  FMUL.FTZ R64, R52, UR42 ;  /* 0x0000002a34407c20 */ /* 0x004fc80008410000 */
[----:B------:R-:W-:Y:S02]  /*5070*/  FMUL.RZ R66, R64, 0.15915493667125701904 ;  /* 0x3e22f98340427820 */ /* 0x000fe4000040c000 */
[----:B------:R-:W-:-:S04]  /*5080*/  FMUL.FTZ R64, R51, UR42 ;  /* 0x0000002a33407c20 */ /* 0x000fc80008410000 */
[----:B------:R-:W-:Y:S02]  /*5090*/  FMUL.RZ R93, R64, 0.15915493667125701904 ;  /* 0x3e22f983405d7820 */ /* 0x000fe4000040c000 */
[----:B------:R-:W-:Y:S01]  /*50a0*/  FMUL.FTZ R64, R50, UR42 ;  /* 0x0000002a32407c20 */ /* 0x000fe20008410000 */
[----:B------:R-:W1:Y:S03]  /*50b0*/  R2UR UR41, R2 ;  /* 0x00000000022973c2 */ /* 0x000e6600000e0000 */
[----:B------:R-:W-:Y:S01]  /*50c0*/  FMUL.RZ R94, R64, 0.15915493667125701904 ;  /* 0x3e22f983405e7820 */ /* 0x000fe2000040c000 */
[----:B------:R-:W-:Y:S01]  /*50d0*/  MOV R64, UR33 ;  /* 0x0000002100407c02 */ /* 0x000fe20008000f00 */
[----:B------:R-:W-:Y:S01]  /*50e0*/  MUFU.SIN R123, R93 ;  /* 0x0000005d007b7308 */ /* 0x000fe20000000400 */
[----:B------:R-:W-:Y:S02]  /*50f0*/  FMUL.FTZ R3, R49, UR42 ;  /* 0x0000002a31037c20 */ /* 0x000fe40008410000 */
[----:B------:R-:W-:Y:S01]  /*5100*/  @!P0 IADD3 R64, R64, -0x2, RZ ;  /* 0xfffffffe40408810 */ /* 0x000fe20007ffe0ff */
[----:B------:R-:W-:-:S04]  /*5110*/  FMUL.FTZ R5, R48, UR42 ;  /* 0x0000002a30057c20 */ /* 0x000fc80008410000 */
[----:B------:R2:W-:Y:S01]  /*5120*/  MUFU.COS R124, R93 ;  /* 0x0000005d007c7308 */ /* 0x0005e20000000000 */
[----:B------:R-:W-:Y:S01]  /*5130*/  FMUL.RZ R95, R3, 0.15915493667125701904 ;  /* 0x3e22f983035f7820 */ /* 0x000fe2000040c000 */
[----:B--2---:R-:W-:-:S05]  /*5140*/  MOV R93, c[0x0][0x16c] ;  /* 0x00005b00005d7a02 */ /* 0x004fca0000000f00 */
[----:B------:R-:W-:Y:S02]  /*5150*/  @!P0 IMAD R64, R64, R93, UR7 ;  /* 0x0000000740408e24 */ /* 0x000fe4000f8e025d */
[----:B------:R-:W-:Y:S02]  /*5160*/  FMUL.RZ R93, R5, 0.15915493667125701904 ;  /* 0x3e22f983055d7820 */ /* 0x000fe4000040c000 */
[----:B------:R-:W-:Y:S01]  /*5170*/  FMUL.FTZ R5, R47, UR42 ;  /* 0x0000002a2f057c20 */ /* 0x000fe20008410000 */
[----:B------:R-:W-:Y:S01]  /*5180*/  IADD3 R3, R4, R91, RZ ;  /* 0x0000005b04037210 */ /* 0x000fe20007ffe0ff */
[----:B------:R-:W-:Y:S03]  /*5190*/  MUFU.SIN R119, R95 ;  /* 0x0000005f00777308 */ /* 0x000fe60000000400 */
[----:B------:R-:W-:-:S05]  /*51a0*/  IADD3 R96, R3, 0x40, RZ ;  /* 0x0000004003607810 */ /* 0x000fca0007ffe0ff */
[----:B------:R2:W-:Y:S01]  /*51b0*/  MUFU.COS R120, R95 ;  /* 0x0000005f00787308 */ /* 0x0005e20000000000 */
[C---:B------:R-:W-:Y:S02]  /*51c0*/  IADD3 R98, R3.reuse, 0x60, RZ ;  /* 0x0000006003627810 */ /* 0x040fe40007ffe0ff */
[----:B------:R-:W-:-:S05]  /*51d0*/  IADD3 R100, R3, 0x80, RZ ;  /* 0x0000008003647810 */ /* 0x000fca0007ffe0ff */
[----:B------:R-:W-:Y:S01]  /*51e0*/  MUFU.SIN R121, R94 ;  /* 0x0000005e00797308 */ /* 0x000fe20000000400 */
[----:B--2---:R-:W-:Y:S02]  /*51f0*/  FMUL.RZ R95, R5, 0.15915493667125701904 ;  /* 0x3e22f983055f7820 */ /* 0x004fe4000040c000 */
[----:B------:R-:W-:-:S05]  /*5200*/  FMUL.FTZ R5, R46, UR42 ;  /* 0x0000002a2e057c20 */ /* 0x000fca0008410000 */
[----:B------:R2:W-:Y:S01]  /*5210*/  MUFU.COS R122, R94 ;  /* 0x0000005e007a7308 */ /* 0x0005e20000000000 */
[----:B------:R-:W-:Y:S01]  /*5220*/  FMUL.RZ R103, R5, 0.15915493667125701904 ;  /* 0x3e22f98305677820 */ /* 0x000fe2000040c000 */
[----:B------:R-:W-:-:S06]  /*5230*/  IADD3 R102, R3, 0xa0, RZ ;  /* 0x000000a003667810 */ /* 0x000fcc0007ffe0ff */
[----:B------:R-:W-:Y:S01]  /*5240*/  MUFU.SIN R73, R66 ;  /* 0x0000004200497308 */ /* 0x000fe20000000400 */
[----:B--2---:R-:W-:-:S07]  /*5250*/  IADD3 R94, R3, 0x20, RZ ;  /* 0x00000020035e7810 */ /* 0x004fce0007ffe0ff */
[----:B------:R2:W-:Y:S01]  /*5260*/  MUFU.COS R79, R66 ;  /* 0x00000042004f7308 */ /* 0x0005e20000000000 */
[-C--:B------:R-:W-:Y:S02]  /*5270*/  LEA.HI.SX32 R5, R94, R3.reuse, 0x1b ;  /* 0x000000035e057211 */ /* 0x080fe400078fdaff */
[C---:B------:R-:W-:Y:S02]  /*5280*/  IADD3 R104, R3.reuse, 0xc0, RZ ;  /* 0x000000c003687810 */ /* 0x040fe40007ffe0ff */
[----:B--2---:R-:W-:-:S03]  /*5290*/  LEA.HI.SX32 R66, R3, R3, 0x1b ;  /* 0x0000000303427211 */ /* 0x004fc600078fdaff */
[----:B------:R-:W-:Y:S01]  /*52a0*/  MUFU.SIN R117, R93 ;  /* 0x0000005d00757308 */ /* 0x000fe20000000400 */
[----:B------:R-:W-:Y:S01]  /*52b0*/  IADD3 R106, R3, 0xe0, RZ ;  /* 0x000000e0036a7810 */ /* 0x000fe20007ffe0ff */
[----:B------:R-:W-:Y:S01]  /*52c0*/  FMUL.FTZ R94, R45, UR42 ;  /* 0x0000002a2d5e7c20 */ /* 0x000fe20008410000 */
[----:B------:R-:W-:Y:S01]  /*52d0*/  LEA.HI.SX32 R98, R98, R3, 0x1b ;  /* 0x0000000362627211 */ /* 0x000fe200078fdaff */
[----:B---3--:R1:W-:Y:S04]  /*52e0*/  STS [R66.X4], R9 ;  /* 0x0000000942007388 */ /* 0x0083e80000004800 */
[----:B------:R2:W-:Y:S01]  /*52f0*/  MUFU.COS R118, R93 ;  /* 0x0000005d00767308 */ /* 0x0005e20000000000 */
[C---:B------:R-:W-:Y:S01]  /*5300*/  IADD3 R108, R3.reuse, 0x100, RZ ;  /* 0x00000100036c7810 */ /* 0x040fe20007ffe0ff */
[----:B----4-:R-:W-:Y:S01]  /*5310*/  STS [R5.X4+0x80], R8 ;  /* 0x0000800805007388 */ /* 0x010fe20000004800 */
[----:B------:R-:W-:-:S02]  /*5320*/  IADD3 R110, R3, 0x120, RZ ;  /* 0x00000120036e7810 */ /* 0x000fc40007ffe0ff */
[----:B-1----:R-:W-:Y:S02]  /*5330*/  MOV R66, UR41 ;  /* 0x0000002900427c02 */ /* 0x002fe40008000f00 */
[-C--:B--2---:R-:W-:Y:S01]  /*5340*/  LEA.HI.SX32 R93, R96, R3.reuse, 0x1b ;  /* 0x00000003605d7211 */ /* 0x084fe200078fdaff */
[----:B------:R-:W-:Y:S01]  /*5350*/  MUFU.SIN R115, R95 ;  /* 0x0000005f00737308 */ /* 0x000fe20000000400 */
[-C--:B------:R-:W-:Y:S02]  /*5360*/  LEA.HI.SX32 R102, R102, R3.reuse, 0x1b ;  /* 0x0000000366667211 */ /* 0x080fe400078fdaff */
[----:B------:R-:W-:Y:S01]  /*5370*/  IADD3 R112, R3, 0x140, RZ ;  /* 0x0000014003707810 */ /* 0x000fe20007ffe0ff */
[----:B------:R1:W-:Y:S01]  /*5380*/  STS [R93.X4+0x100], R0 ;  /* 0x000100005d007388 */ /* 0x0003e20000004800 */
[----:B------:R-:W-:-:S03]  /*5390*/  LEA.HI.SX32 R104, R104, R3, 0x1b ;  /* 0x0000000368687211 */ /* 0x000fc600078fdaff */
[----:B------:R2:W-:Y:S01]  /*53a0*/  MUFU.COS R116, R95 ;  /* 0x0000005f00747308 */ /* 0x0005e20000000000 */
[C---:B------:R-:W-:Y:S01]  /*53b0*/  IADD3 R126, R3.reuse, 0x160, RZ ;  /* 0x00000160037e7810 */ /* 0x040fe20007ffe0ff */
[----:B------:R-:W-:Y:S01]  /*53c0*/  STS [R98.X4+0x180], R7 ;  /* 0x0001800762007388 */ /* 0x000fe20000004800 */
[-C--:B------:R-:W-:Y:S01]  /*53d0*/  LEA.HI.SX32 R97, R106, R3.reuse, 0x1b ;  /* 0x000000036a617211 */ /* 0x080fe200078fdaff */
[----:B------:R-:W-:Y:S01]  /*53e0*/  FMUL.FTZ R66, R66, 1.4426950216293334961 ;  /* 0x3fb8aa3b42427820 */ /* 0x000fe20000410000 */
[----:B------:R-:W-:Y:S01]  /*53f0*/  IADD3 R128, R3, 0x180, RZ ;  /* 0x0000018003807810 */ /* 0x000fe20007ffe0ff */
[----:B-1----:R-:W-:Y:S01]  /*5400*/  FMUL.FTZ R0, R41, UR42 ;  /* 0x0000002a29007c20 */ /* 0x002fe20008410000 */
[-C--:B--2---:R-:W-:Y:S01]  /*5410*/  LEA.HI.SX32 R95, R100, R3.reuse, 0x1b ;  /* 0x00000003645f7211 */ /* 0x084fe200078fdaff */
[----:B------:R-:W-:Y:S01]  /*5420*/  FMUL.RZ R100, R94, 0.15915493667125701904 ;  /* 0x3e22f9835e647820 */ /* 0x000fe2000040c000 */
[-C--:B------:R-:W-:Y:S02]  /*5430*/  LEA.HI.SX32 R99, R108, R3.reuse, 0x1b ;  /* 0x000000036c637211 */ /* 0x080fe400078fdaff */
[C---:B------:R-:W-:Y:S01]  /*5440*/  IADD3 R130, R3.reuse, 0x1a0, RZ ;  /* 0x000001a003827810 */ /* 0x040fe20007ffe0ff */
[----:B------:R-:W-:Y:S01]  /*5450*/  STS [R95.X4+0x200], R10 ;  /* 0x0002000a5f007388 */ /* 0x000fe20000004800 */
[-C--:B------:R-:W-:Y:S01]  /*5460*/  LEA.HI.SX32 R94, R110, R3.reuse, 0x1b ;  /* 0x000000036e5e7211 */ /* 0x080fe200078fdaff */
[----:B------:R-:W-:Y:S01]  /*5470*/  FMUL.RZ R93, R0, 0.15915493667125701904 ;  /* 0x3e22f983005d7820 */ /* 0x000fe2000040c000 */
[C---:B------:R-:W-:Y:S01]  /*5480*/  IADD3 R132, R3.reuse, 0x1c0, RZ ;  /* 0x000001c003847810 */ /* 0x040fe20007ffe0ff */
[----:B------:R-:W-:Y:S01]  /*5490*/  STS [R102.X4+0x280], R11 ;  /* 0x0002800b66007388 */ /* 0x000fe20000004800 */
[-C--:B------:R-:W-:Y:S01]  /*54a0*/  LEA.HI.SX32 R101, R112, R3.reuse, 0x1b ;  /* 0x0000000370657211 */ /* 0x080fe200078fdaff */
[----:B------:R-:W-:Y:S01]  /*54b0*/  MUFU.SIN R113, R103 ;  /* 0x0000006700717308 */ /* 0x000fe20000000400 */
[C---:B------:R-:W-:Y:S01]  /*54c0*/  IADD3 R134, R3.reuse, 0x1e0, RZ ;  /* 0x000001e003867810 */ /* 0x040fe20007ffe0ff */
[----:B------:R-:W-:Y:S01]  /*54d0*/  STS [R104.X4+0x300], R13 ;  /* 0x0003000d68007388 */ /* 0x000fe20000004800 */
[-C--:B------:R-:W-:Y:S01]  /*54e0*/  LEA.HI.SX32 R126, R126, R3.reuse, 0x1b ;  /* 0x000000037e7e7211 */ /* 0x080fe200078fdaff */
[----:B------:R-:W-:Y:S01]  /*54f0*/  FMUL.FTZ R0, R66, R52 ;  /* 0x0000003442007220 */ /* 0x000fe20000410000 */
[C---:B------:R-:W-:Y:S01]  /*5500*/  IADD3 R136, R3.reuse, 0x200, RZ ;  /* 0x0000020003887810 */ /* 0x040fe20007ffe0ff */
[----:B------:R-:W-:Y:S01]  /*5510*/  STS [R97.X4+0x380], R12 ;  /* 0x0003800c61007388 */ /* 0x000fe20000004800 */
[----:B------:R-:W-:Y:S01]  /*5520*/  LEA.HI.SX32 R128, R128, R3, 0x1b ;  /* 0x0000000380807211 */ /* 0x000fe200078fdaff */
[----:B------:R1:W-:Y:S01]  /*5530*/  MUFU.COS R114, R103 ;  /* 0x0000006700727308 */ /* 0x0003e20000000000 */
[C---:B------:R-:W-:Y:S01]  /*5540*/  IADD3 R138, R3.reuse, 0x220, RZ ;  /* 0x00000220038a7810 */ /* 0x040fe20007ffe0ff */
[----:B------:R-:W-:Y:S01]  /*5550*/  STS [R99.X4+0x400], R14 ;  /* 0x0004000e63007388 */ /* 0x000fe20000004800 */
[----:B------:R-:W-:-:S02]  /*5560*/  IADD3 R140, R3, 0x240, RZ ;  /* 0x00000240038c7810 */ /* 0x000fc40007ffe0ff */
[-C--:B------:R-:W-:Y:S01]  /*5570*/  LEA.HI.SX32 R125, R132, R3.reuse, 0x1b ;  /* 0x00000003847d7211 */ /* 0x080fe200078fdaff */
[----:B------:R-:W-:Y:S01]  /*5580*/  STS [R94.X4+0x480], R15 ;  /* 0x0004800f5e007388 */ /* 0x000fe20000004800 */
[C---:B------:R-:W-:Y:S02]  /*5590*/  IADD3 R142, R3.reuse, 0x260, RZ ;  /* 0x00000260038e7810 */ /* 0x040fe40007ffe0ff */
[-C--:B-1----:R-:W-:Y:S01]  /*55a0*/  LEA.HI.SX32 R103, R130, R3.reuse, 0x1b ;  /* 0x0000000382677211 */ /* 0x082fe200078fdaff */
[----:B------:R-:W-:Y:S01]  /*55b0*/  STS [R101.X4+0x500], R16 ;  /* 0x0005001065007388 */ /* 0x000fe20000004800 */
[-C--:B------:R-:W-:Y:S02]  /*55c0*/  LEA.HI.SX32 R127, R134, R3.reuse, 0x1b ;  /* 0x00000003867f7211 */ /* 0x080fe400078fdaff */
[C---:B------:R-:W-:Y:S01]  /*55d0*/  IADD3 R144, R3.reuse, 0x280, RZ ;  /* 0x0000028003907810 */ /* 0x040fe20007ffe0ff */
[----:B------:R-:W-:Y:S01]  /*55e0*/  STS [R126.X4+0x580], R17 ;  /* 0x000580117e007388 */ /* 0x000fe20000004800 */
[-C--:B------:R-:W-:Y:S01]  /*55f0*/  LEA.HI.SX32 R136, R136, R3.reuse, 0x1b ;  /* 0x0000000388887211 */ /* 0x080fe200078fdaff */
[----:B------:R-:W1:Y:S01]  /*5600*/  MUFU.EX2 R0, R0 ;  /* 0x0000000000007308 */ /* 0x000e620000000800 */
        /* <DEDUP_REMOVED lines=18> */
[----:B------:R-:W-:Y:S01]  /*5730*/  UIMAD.WIDE.U32 UR20, UR16, UR22, URZ ;  /* 0x00000016101472a5 */ /* 0x000fe2000f8e003f */
[C---:B------:R-:W-:Y:S01]  /*5740*/  IADD3 R158, R3.reuse, 0x360, RZ ;  /* 0x00000360039e7810 */ /* 0x040fe20007ffe0ff */
[----:B------:R2:W-:Y:S01]  /*5750*/  STS [R140.X4+0x900], R67 ;  /* 0x000900438c007388 */ /* 0x0005e20000004800 */
[-C--:B------:R-:W-:Y:S01]  /*5760*/  LEA.HI.SX32 R150, R150, R3.reuse, 0x1b ;  /* 0x0000000396967211 */ /* 0x080fe200078fdaff */
[----:B------:R-:W-:Y:S01]  /*5770*/  UIMAD UR40, UR16, UR23, UR40 ;  /* 0x00000017102872a4 */ /* 0x000fe2000f8e0228 */
[C---:B------:R-:W-:Y:S01]  /*5780*/  IADD3 R160, R3.reuse, 0x380, RZ ;  /* 0x0000038003a07810 */ /* 0x040fe20007ffe0ff */
[----:B------:R-:W-:Y:S01]  /*5790*/  STS [R129.X4+0x980], R62 ;  /* 0x0009803e81007388 */ /* 0x000fe20000004800 */
[-C--:B------:R-:W-:Y:S01]  /*57a0*/  LEA.HI.SX32 R152, R152, R3.reuse, 0x1b ;  /* 0x0000000398987211 */ /* 0x080fe200078fdaff */
[----:B------:R-:W-:Y:S01]  /*57b0*/  ULDC.64 UR22, c[0x0][0x1c0] ;  /* 0x0000700000167ab9 */ /* 0x000fe20000000a00 */
[C---:B------:R-:W-:Y:S01]  /*57c0*/  IADD3 R162, R3.reuse, 0x3a0, RZ ;  /* 0x000003a003a27810 */ /* 0x040fe20007ffe0ff */
[----:B------:R-:W-:Y:S01]  /*57d0*/  STS [R144.X4+0xa00], R65 ;  /* 0x000a004190007388 */ /* 0x000fe20000004800 */
[----:B------:R-:W-:Y:S01]  /*57e0*/  LEA.HI.SX32 R135, R154, R3, 0x1b ;  /* 0x000000039a877211 */ /* 0x000fe200078fdaff */
[----:B------:R-:W-:Y:S01]  /*57f0*/  FMUL.FTZ R2, R66, R51 ;  /* 0x0000003342027220 */ /* 0x000fe20000410000 */
[C---:B------:R-:W-:Y:S01]  /*5800*/  IADD3 R164, R3.reuse, 0x3c0, RZ ;  /* 0x000003c003a47810 */ /* 0x040fe20007ffe0ff */
[----:B------:R-:W-:Y:S01]  /*5810*/  STS [R131.X4+0xa80], R68 ;  /* 0x000a804483007388 */ /* 0x000fe20000004800 */
[-C--:B------:R-:W-:Y:S01]  /*5820*/  LEA.HI.SX32 R137, R156, R3.reuse, 0x1b ;  /* 0x000000039c897211 */ /* 0x080fe200078fdaff */
[----:B------:R-:W-:Y:S01]  /*5830*/  UIADD3 UR21, UR21, UR40, URZ ;  /* 0x0000002815157290 */ /* 0x000fe2000fffe03f */
[----:B------:R-:W-:Y:S01]  /*5840*/  IADD3 R166, R3, 0x3e0, RZ ;  /* 0x000003e003a67810 */ /* 0x000fe20007ffe0ff */
[----:B------:R1:W-:Y:S01]  /*5850*/  STS [R133.X4+0xb00], R72 ;  /* 0x000b004885007388 */ /* 0x0003e20000004800 */
[-C--:B------:R-:W-:Y:S01]  /*5860*/  LEA.HI.SX32 R158, R158, R3.reuse, 0x1b ;  /* 0x000000039e9e7211 */ /* 0x080fe200078fdaff */
[----:B------:R-:W-:Y:S01]  /*5870*/  UIMAD UR39, UR39, UR22, URZ ;  /* 0x00000016272772a4 */ /* 0x000fe2000f8e023f */
[-C--:B------:R-:W-:Y:S01]  /*5880*/  LEA.HI.SX32 R139, R160, R3.reuse, 0x1b ;  /* 0x00000003a08b7211 */ /* 0x080fe200078fdaff */
[----:B------:R-:W-:Y:S01]  /*5890*/  STS [R150.X4+0xb80], R69 ;  /* 0x000b804596007388 */ /* 0x000fe20000004800 */
[----:B------:R-:W-:-:S02]  /*58a0*/  LEA.HI.SX32 R162, R162, R3, 0x1b ;  /* 0x00000003a2a27211 */ /* 0x000fc400078fdaff */
[----:B------:R-:W-:Y:S01]  /*58b0*/  LEA R4, R91, R4, 0x5 ;  /* 0x000000045b047211 */ /* 0x000fe200078e28ff */
[----:B------:R3:W-:Y:S01]  /*58c0*/  STS [R152.X4+0xc00], R71 ;  /* 0x000c004798007388 */ /* 0x0007e20000004800 */
[-C--:B------:R-:W-:Y:S01]  /*58d0*/  LEA.HI.SX32 R141, R164, R3.reuse, 0x1b ;  /* 0x00000003a48d7211 */ /* 0x080fe200078fdaff */
[----:B--2---:R2:W-:Y:S01]  /*58e0*/  MUFU.EX2 R67, R2 ;  /* 0x0000000200437308 */ /* 0x0045e20000000800 */
[----:B------:R-:W-:Y:S01]  /*58f0*/  LEA.HI.SX32 R3, R166, R3, 0x1b ;  /* 0x00000003a6037211 */ /* 0x000fe200078fdaff */
[----:B------:R4:W-:Y:S01]  /*5900*/  STS [R135.X4+0xc80], R70 ;  /* 0x000c804687007388 */ /* 0x0009e20000004800 */
[----:B------:R-:W-:Y:S01]  /*5910*/  MOV R7, UR34 ;  /* 0x0000002200077c02 */ /* 0x000fe20008000f00 */
[----:B------:R-:W-:Y:S02]  /*5920*/  UIMAD UR39, UR7, UR23, UR39 ;  /* 0x00000017072772a4 */ /* 0x000fe4000f8e0227 */
[----:B------:R-:W-:Y:S01]  /*5930*/  STS [R137.X4+0xd00], R78 ;  /* 0x000d004e89007388 */ /* 0x000fe20000004800 */
[----:B------:R-:W-:Y:S01]  /*5940*/  UIMAD.WIDE.U32 UR20, UR7, UR22, UR20 ;  /* 0x00000016071472a5 */ /* 0x000fe2000f8e0014 */
[----:B------:R-:W-:Y:S01]  /*5950*/  LEA.HI.SX32 R63, R4, R4, 0x1b ;  /* 0x00000004043f7211 */ /* 0x000fe200078fdaff */
[----:B--2---:R-:W-:Y:S01]  /*5960*/  FMUL.FTZ R2, R66, R49 ;  /* 0x0000003142027220 */ /* 0x004fe20000410000 */
[----:B------:R2:W-:Y:S01]  /*5970*/  STS [R158.X4+0xd80], R77 ;  /* 0x000d804d9e007388 */ /* 0x0005e20000004800 */
[C---:B-1----:R-:W-:Y:S01]  /*5980*/  FMUL.FTZ R72, R0.reuse, R79 ;  /* 0x0000004f00487220 */ /* 0x042fe20000410000 */
[----:B------:R-:W-:Y:S01]  /*5990*/  ULDC.64 UR22, c[0x0][0x230] ;  /* 0x00008c0000167ab9 */ /* 0x000fe20000000a00 */
[----:B------:R-:W-:Y:S01]  /*59a0*/  FMUL.FTZ R73, R0, R73 ;  /* 0x0000004900497220 */ /* 0x000fe20000410000 */
[----:B------:R-:W-:Y:S01]  /*59b0*/  STS [R139.X4+0xe00], R76 ;  /* 0x000e004c8b007388 */ /* 0x000fe20000004800 */
[----:B------:R-:W-:Y:S01]  /*59c0*/  LEA R0, R7, UR7, 0x8 ;  /* 0x0000000707007c11 */ /* 0x000fe2000f8e40ff */
[----:B------:R-:W-:-:S02]  /*59d0*/  UIADD3 UR21, UR21, UR39, URZ ;  /* 0x0000002715157290 */ /* 0x000fc4000fffe03f */
[----:B------:R-:W-:Y:S01]  /*59e0*/  STS [R162.X4+0xe80], R75 ;  /* 0x000e804ba2007388 */ /* 0x000fe20000004800 */
[----:B------:R-:W-:Y:S01]  /*59f0*/  @P1 IADD3 R0, R92, 0x200, RZ ;  /* 0x000002005c001810 */ /* 0x000fe20007ffe0ff */
[----:B------:R-:W-:Y:S02]  /*5a00*/  ULEA UR22, UP0, UR20, UR22, 0x3 ;  /* 0x0000001614167291 */ /* 0x000fe4000f80183f */
[----:B------:R-:W-:Y:S01]  /*5a10*/  STS [R141.X4+0xf00], R74 ;  /* 0x000f004a8d007388 */ /* 0x000fe20000004800 */
[----:B---3--:R1:W-:Y:S03]  /*5a20*/  MUFU.EX2 R71, R2 ;  /* 0x0000000200477308 */ /* 0x0083e60000000800 */
[----:B------:R-:W-:Y:S01]  /*5a30*/  STS [R3.X4+0xf80], R6 ;  /* 0x000f800603007388 */ /* 0x000fe20000004800 */
[----:B------:R-:W-:-:S06]  /*5a40*/  NOP ;  /* 0x0000000000007918 */ /* 0x000fcc0000000000 */
[----:B-1----:R-:W1:Y:S01]  /*5a50*/  LDS R2, [R63.X4] ;  /* 0x000000003f027984 */ /* 0x002e620000004800 */
[----:B------:R-:W-:Y:S01]  /*5a60*/  ULEA.HI.X UR23, UR20, UR23, UR21, 0x3, UP0 ;  /* 0x0000001714177291 */ /* 0x000fe200080f1c15 */
[----:B------:R-:W-:Y:S02]  /*5a70*/  SHF.L.U32 R65, R0, 0x3, RZ ;  /* 0x0000000300417819 */ /* 0x000fe400000006ff */
[----:B------:R-:W3:Y:S01]  /*5a80*/  LDS R0, [R63.X4+0x4] ;  /* 0x000004003f007984 */ /* 0x000ee20000004800 */
[----:B------:R-:W-:Y:S01]  /*5a90*/  FMUL.FTZ R5, R66, R50 ;  /* 0x0000003242057220 */ /* 0x000fe20000410000 */
[----:B------:R-:W-:Y:S02]  /*5aa0*/  MOV R68, UR22 ;  /* 0x0000001600447c02 */ /* 0x000fe40008000f00 */
[----:B------:R-:W0:Y:S01]  /*5ab0*/  LDS R19, [R63.X4+0xc] ;  /* 0x00000c003f137984 */ /* 0x000e220000004800 */
[----:B------:R-:W-:Y:S01]  /*5ac0*/  MOV R69, UR23 ;  /* 0x0000001700457c02 */ /* 0x000fe20008000f00 */
[----:B----4-:R4:W0:Y:S02]  /*5ad0*/  MUFU.EX2 R70, R5 ;  /* 0x0000000500467308 */ /* 0x0108240000000800 */
[----:B------:R-:W0:Y:S04]  /*5ae0*/  LDS R20, [R63.X4+0x8] ;  /* 0x000008003f147984 */ /* 0x000e280000004800 */
[----:B------:R-:W0:Y:S04]  /*5af0*/  LDS R18, [R63.X4+0x10] ;  /* 0x000010003f127984 */ /* 0x000e280000004800 */
[----:B------:R-:W0:Y:S04]  /*5b00*/  LDS R17, [R63.X4+0x14] ;  /* 0x000014003f117984 */ /* 0x000e280000004800 */
[----:B------:R-:W0:Y:S04]  /*5b10*/  LDS R16, [R63.X4+0x18] ;  /* 0x000018003f107984 */ /* 0x000e280000004800 */
[----:B------:R-:W0:Y:S04]  /*5b20*/  LDS R15, [R63.X4+0x1c] ;  /* 0x00001c003f0f7984 */ /* 0x000e280000004800 */
[----:B------:R-:W-:Y:S04]  /*5b30*/  LDS R14, [R63.X4+0x20] ;  /* 0x000020003f0e7984 */ /* 0x000fe80000004800 */
[----:B------:R-:W0:Y:S04]  /*5b40*/  LDS R13, [R63.X4+0x24] ;  /* 0x000024003f0d7984 */ /* 0x000e280000004800 */
[----:B------:R-:W-:Y:S04]  /*5b50*/  LDS R12, [R63.X4+0x28] ;  /* 0x000028003f0c7984 */ /* 0x000fe80000004800 */
[----:B------:R-:W0:Y:S04]  /*5b60*/  LDS R11, [R63.X4+0x2c] ;  /* 0x00002c003f0b7984 */ /* 0x000e280000004800 */
[----:B------:R-:W0:Y:S04]  /*5b70*/  LDS R10, [R63.X4+0x30] ;  /* 0x000030003f0a7984 */ /* 0x000e280000004800 */
[----:B------:R-:W0:Y:S04]  /*5b80*/  LDS R9, [R63.X4+0x34] ;  /* 0x000034003f097984 */ /* 0x000e280000004800 */
[----:B------:R-:W-:Y:S04]  /*5b90*/  LDS R8, [R63.X4+0x38] ;  /* 0x000038003f087984 */ /* 0x000fe80000004800 */
[----:B------:R-:W0:Y:S04]  /*5ba0*/  LDS R7, [R63.X4+0x3c] ;  /* 0x00003c003f077984 */ /* 0x000e280000004800 */
[----:B------:R-:W0:Y:S04]  /*5bb0*/  LDS R6, [R63.X4+0x40] ;  /* 0x000040003f067984 */ /* 0x000e280000004800 */
[----:B----4-:R-:W4:Y:S04]  /*5bc0*/  LDS R5, [R63.X4+0x44] ;  /* 0x000044003f057984 */ /* 0x010f280000004800 */
[----:B------:R-:W0:Y:S04]  /*5bd0*/  LDS R4, [R63.X4+0x48] ;  /* 0x000048003f047984 */ /* 0x000e280000004800 */
        /* <DEDUP_REMOVED lines=12> */
[----:B------:R2:W1:Y:S04]  /*5ca0*/  LDS R125, [R63.X4+0x7c] ;  /* 0x00007c003f7d7984 */ /* 0x0004680000004800 */
[----:B------:R3:W-:Y:S04]  /*5cb0*/  STS.64 [R65+0x9880], R72 ;  /* 0x0098804841007388 */ /* 0x0007e80000000a00 */
[----:B------:R-:W5:Y:S01]  /*5cc0*/  LDG.E.64 R68, [R68.64] ;  /* 0x0000001e44447981 */ /* 0x000f62000c1e1b00 */
[----:B------:R-:W-:Y:S01]  /*5cd0*/  FMUL.FTZ R96, R44, UR42 ;  /* 0x0000002a2c607c20 */ /* 0x000fe20008410000 */
[----:B--2---:R-:W-:Y:S01]  /*5ce0*/  MOV R77, 0x10 ;  /* 0x00000010004d7802 */ /* 0x004fe20000000f00 */
[----:B------:R-:W-:-:S02]  /*5cf0*/  CS2R R62, SRZ ;  /* 0x00000000003e7805 */ /* 0x000fc4000001ff00 */
[----:B------:R-:W-:Y:S01]  /*5d00*/  FMUL.RZ R105, R96, 0.15915493667125701904 ;  /* 0x3e22f98360697820 */ /* 0x000fe2000040c000 */
[----:B------:R-:W-:Y:S01]  /*5d10*/  MOV R61, RZ ;  /* 0x000000ff003d7202 */ /* 0x000fe20000000f00 */
[----:B------:R-:W-:Y:S01]  /*5d20*/  FMUL.FTZ R96, R43, UR42 ;  /* 0x0000002a2b607c20 */ /* 0x000fe20008410000 */
[----:B------:R-:W-:Y:S01]  /*5d30*/  MOV R60, 0x3f800000 ;  /* 0x3f800000003c7802 */ /* 0x000fe20000000f00 */
[----:B---3--:R-:W-:Y:S01]  /*5d40*/  @!P0 IMAD.WIDE R64, R64, R77, UR10 ;  /* 0x0000000a40408e25 */ /* 0x008fe2000f8e024d */
[----:B------:R-:W-:Y:S06]  /*5d50*/  BAR.SYNC.DEFER_BLOCKING 0x0 ;  /* 0x0000000000007b1d */ /* 0x000fec0000010000 */
[----:B------:R-:W-:Y:S01]  /*5d60*/  MUFU.SIN R111, R100 ;  /* 0x00000064006f7308 */ /* 0x000fe20000000400 */
[----:B0-----:R-:W-:-:S02]  /*5d70*/  FMUL.FTZ R122, R70, R122 ;  /* 0x0000007a467a7220 */ /* 0x001fc40000410000 */
[----:B------:R-:W-:-:S05]  /*5d80*/  FMUL.FTZ R121, R70, R121 ;  /* 0x0000007946797220 */ /* 0x000fca0000410000 */
[----:B------:R0:W-:Y:S01]  /*5d90*/  MUFU.COS R112, R100 ;  /* 0x0000006400707308 */ /* 0x0001e20000000000 */
[C---:B------:R-:W-:Y:S02]  /*5da0*/  FMUL.FTZ R75, R66.reuse, R47 ;  /* 0x0000002f424b7220 */ /* 0x040fe40000410000 */
[----:B------:R-:W-:Y:S02]  /*5db0*/  FMUL.FTZ R70, R66, R41 ;  /* 0x0000002942467220 */ /* 0x000fe40000410000 */
[----:B0-----:R-:W-:Y:S01]  /*5dc0*/  FMUL.RZ R100, R96, 0.15915493667125701904 ;  /* 0x3e22f98360647820 */ /* 0x001fe2000040c000 */
[----:B------:R1:W5:Y:S01]  /*5dd0*/  @!P0 LDG.E.128 R60, [R64.64] ;  /* 0x0000001e403c8981 */ /* 0x000362000c1e1d00 */
[----:B------:R-:W-:Y:S01]  /*5de0*/  FMUL.FTZ R96, R42, UR42 ;  /* 0x0000002a2a607c20 */ /* 0x000fe20008410000 */
[----:B------:R-:W-:Y:S03]  /*5df0*/  MUFU.SIN R109, R105 ;  /* 0x00000069006d7308 */ /* 0x000fe60000000400 */
[----:B------:R-:W-:-:S02]  /*5e00*/  FMUL.RZ R96, R96, 0.15915493667125701904 ;  /* 0x3e22f98360607820 */ /* 0x000fc4000040c000 */
[----:B-1----:R-:W-:Y:S02]  /*5e10*/  FMUL.FTZ R65, R2, R52 ;  /* 0x0000003402417220 */ /* 0x002fe40000410000 */
[----:B------:R-:W-:Y:S01]  /*5e20*/  FMUL.FTZ R64, R66, R42 ;  /* 0x0000002a42407220 */ /* 0x000fe20000410000 */
[----:B------:R-:W-:Y:S01]  /*5e30*/  MUFU.COS R110, R105 ;  /* 0x00000069006e7308 */ /* 0x000fe20000000000 */
[C---:B------:R-:W-:Y:S02]  /*5e40*/  FMUL.FTZ R124, R67.reuse, R124 ;  /* 0x0000007c437c7220 */ /* 0x040fe40000410000 */
[----:B------:R-:W-:Y:S02]  /*5e50*/  FMUL.FTZ R123, R67, R123 ;  /* 0x0000007b437b7220 */ /* 0x000fe40000410000 */
[----:B------:R-:W-:Y:S02]  /*5e60*/  FMUL.FTZ R191, R0, R52 ;  /* 0x0000003400bf7220 */ /* 0x000fe40000410000 */
[----:B------:R-:W-:Y:S01]  /*5e70*/  FMUL.FTZ R192, R88, R65 ;  /* 0x0000004158c07220 */ /* 0x000fe20000410000 */
[----:B------:R-:W-:Y:S01]  /*5e80*/  MUFU.SIN R105, R96 ;  /* 0x0000006000697308 */ /* 0x000fe20000000400 */
[----:B------:R-:W-:-:S02]  /*5e90*/  FMUL.FTZ R78, R66, R44 ;  /* 0x0000002c424e7220 */ /* 0x000fc40000410000 */
[C---:B------:R-:W-:Y:S02]  /*5ea0*/  FMUL.FTZ R120, R71.reuse, R120 ;  /* 0x0000007847787220 */ /* 0x040fe40000410000 */
[----:B------:R-:W-:-:S03]  /*5eb0*/  FMUL.FTZ R119, R71, R119 ;  /* 0x0000007747777220 */ /* 0x000fc60000410000 */
[----:B------:R-:W-:Y:S01]  /*5ec0*/  MUFU.COS R106, R96 ;  /* 0x00000060006a7308 */ /* 0x000fe20000000000 */
[----:B------:R-:W-:Y:S02]  /*5ed0*/  FMUL.FTZ R190, R19, R51 ;  /* 0x0000003313be7220 */ /* 0x000fe40000410000 */
[----:B------:R-:W-:Y:S02]  /*5ee0*/  FMUL.FTZ R191, R88, R191 ;  /* 0x000000bf58bf7220 */ /* 0x000fe40000410000 */
[----:B------:R-:W-:-:S03]  /*5ef0*/  FMUL.FTZ R71, R192, R123 ;  /* 0x0000007bc0477220 */ /* 0x000fc60000410000 */
[----:B------:R0:W1:Y:S01]  /*5f00*/  MUFU.EX2 R67, R64 ;  /* 0x0000004000437308 */ /* 0x0000620000000800 */
[----:B------:R-:W-:-:S07]  /*5f10*/  FMUL.FTZ R190, R87, R190 ;  /* 0x000000be57be7220 */ /* 0x000fce0000410000 */
[----:B------:R-:W-:Y:S01]  /*5f20*/  MUFU.SIN R103, R93 ;  /* 0x0000005d00677308 */ /* 0x000fe20000000400 */
[----:B0-----:R-:W-:Y:S02]  /*5f30*/  FMUL.FTZ R64, R20, R51 ;  /* 0x0000003314407220 */ /* 0x001fe40000410000 */
[----:B------:R-:W-:-:S05]  /*5f40*/  FMUL.FTZ R65, R191, R123 ;  /* 0x0000007bbf417220 */ /* 0x000fca0000410000 */
[----:B------:R-:W-:Y:S01]  /*5f50*/  MUFU.COS R93, R93 ;  /* 0x0000005d005d7308 */ /* 0x000fe20000000000 */
[----:B------:R-:W-:-:S07]  /*5f60*/  FFMA.FTZ R71, R191, R124, R71 ;  /* 0x0000007cbf477223 */ /* 0x000fce0000010047 */
[----:B------:R-:W0:Y:S08]  /*5f70*/  MUFU.EX2 R75, R75 ;  /* 0x0000004b004b7308 */ /* 0x000e300000000800 */
[----:B------:R-:W2:Y:S01]  /*5f80*/  MUFU.EX2 R70, R70 ;  /* 0x0000004600467308 */ /* 0x000ea20000000800 */
[----:B------:R-:W-:Y:S02]  /*5f90*/  FMUL.FTZ R189, R87, R64 ;  /* 0x0000004057bd7220 */ /* 0x000fe40000410000 */
[----:B------:R-:W-:-:S05]  /*5fa0*/  FFMA.FTZ R64, R192, R124, -R65 ;  /* 0x0000007cc0407223 */ /* 0x000fca0000010841 */
[----:B------:R-:W3:Y:S01]  /*5fb0*/  MUFU.EX2 R78, R78 ;  /* 0x0000004e004e7308 */ /* 0x000ee20000000800 */
[----:B------:R-:W-:Y:S02]  /*5fc0*/  FADD.FTZ R71, R190, R71 ;  /* 0x00000047be477221 */ /* 0x000fe40000010000 */
[----:B------:R-:W-:Y:S02]  /*5fd0*/  FADD.FTZ R64, R189, R64 ;  /* 0x00000040bd407221 */ /* 0x000fe40000010000 */
[----:B------:R-:W-:Y:S02]  /*5fe0*/  FMUL.FTZ R65, R121, R71 ;  /* 0x0000004779417220 */ /* 0x000fe40000410000 */
[C---:B------:R-:W-:Y:S02]  /*5ff0*/  FMUL.FTZ R74, R66.reuse, R48 ;  /* 0x00000030424a7220 */ /* 0x040fe40000410000 */
[----:B------:R-:W-:Y:S02]  /*6000*/  FMUL.FTZ R77, R66, R45 ;  /* 0x0000002d424d7220 */ /* 0x000fe40000410000 */
[----:B-1----:R-:W-:-:S02]  /*6010*/  FMUL.FTZ R106, R67, R106 ;  /* 0x0000006a436a7220 */ /* 0x002fc40000410000 */
[----:B------:R-:W-:Y:S02]  /*6020*/  FMUL.FTZ R105, R67, R105 ;  /* 0x0000006943697220 */ /* 0x000fe40000410000 */
[----:B------:R-:W-:Y:S02]  /*6030*/  FMUL.FTZ R67, R72, R123 ;  /* 0x0000007b48437220 */ /* 0x000fe40000410000 */
[C---:B0-----:R-:W-:Y:S02]  /*6040*/  FMUL.FTZ R116, R75.reuse, R116 ;  /* 0x000000744b747220 */ /* 0x041fe40000410000 */
[----:B------:R-:W-:Y:S02]  /*6050*/  FMUL.FTZ R115, R75, R115 ;  /* 0x000000734b737220 */ /* 0x000fe40000410000 */
[C---:B--2---:R-:W-:Y:S02]  /*6060*/  FMUL.FTZ R104, R70.reuse, R93 ;  /* 0x0000005d46687220 */ /* 0x044fe40000410000 */
[----:B------:R-:W-:-:S02]  /*6070*/  FMUL.FTZ R103, R70, R103 ;  /* 0x0000006746677220 */ /* 0x000fc40000410000 */
[-C--:B------:R-:W-:Y:S02]  /*6080*/  FFMA.FTZ R75, R122, R64.reuse, -R65 ;  /* 0x000000407a4b7223 */ /* 0x080fe40000010841 */
[----:B------:R-:W-:Y:S02]  /*6090*/  FMUL.FTZ R70, R121, R64 ;  /* 0x0000004079467220 */ /* 0x000fe40000410000 */
[----:B------:R-:W-:Y:S01]  /*60a0*/  FMUL.FTZ R64, R40, UR42 ;  /* 0x0000002a28407c20 */ /* 0x000fe20008410000 */
[----:B------:R-:W0:Y:S01]  /*60b0*/  MUFU.EX2 R74, R74 ;  /* 0x0000004a004a7308 */ /* 0x000e220000000800 */
[C---:B------:R-:W-:Y:S02]  /*60c0*/  FMUL.FTZ R65, R73.reuse, R123 ;  /* 0x0000007b49417220 */ /* 0x040fe40000410000 */
[----:B------:R-:W-:Y:S02]  /*60d0*/  FFMA.FTZ R67, R73, R124, R67 ;  /* 0x0000007c49437223 */ /* 0x000fe40000010043 */
[----:B---3--:R-:W-:-:S02]  /*60e0*/  FMUL.FTZ R110, R78, R110 ;  /* 0x0000006e4e6e7220 */ /* 0x008fc40000410000 */
[----:B------:R-:W-:Y:S01]  /*60f0*/  FMUL.FTZ R109, R78, R109 ;  /* 0x0000006d4e6d7220 */ /* 0x000fe20000410000 */
[----:B------:R-:W1:Y:S01]  /*6100*/  MUFU.EX2 R77, R77 ;  /* 0x0000004d004d7308 */ /* 0x000e620000000800 */
[----:B------:R-:W-:Y:S02]  /*6110*/  FFMA.FTZ R70, R122, R71, R70 ;  /* 0x000000477a467223 */ /* 0x000fe40000010046 */
[----:B------:R-:W-:Y:S02]  /*6120*/  FMUL.RZ R78, R64, 0.15915493667125701904 ;  /* 0x3e22f983404e7820 */ /* 0x000fe4000040c000 */
[----:B------:R-:W-:Y:S02]  /*6130*/  FFMA.FTZ R64, R72, R124, -R65 ;  /* 0x0000007c48407223 */ /* 0x000fe40000010841 */
[----:B------:R-:W-:Y:S02]  /*6140*/  FMUL.FTZ R71, R121, R67 ;  /* 0x0000004379477220 */ /* 0x000fe40000410000 */
[----:B------:R-:W-:-:S02]  /*6150*/  FMUL.FTZ R65, R18, R50 ;  /* 0x0000003212417220 */ /* 0x000fc40000410000 */
[----:B------:R-:W-:Y:S02]  /*6160*/  FMUL.FTZ R187, R17, R50 ;  /* 0x0000003211bb7220 */ /* 0x000fe40000410000 */
[----:B------:R-:W-:Y:S02]  /*6170*/  FMUL.FTZ R76, R66, R46 ;  /* 0x0000002e424c7220 */ /* 0x000fe40000410000 */
[-C--:B------:R-:W-:Y:S02]  /*6180*/  FFMA.FTZ R71, R122, R64.reuse, -R71 ;  /* 0x000000407a477223 */ /* 0x080fe40000010847 */
[----:B------:R-:W-:Y:S02]  /*6190*/  FMUL.FTZ R64, R121, R64 ;  /* 0x0000004079407220 */ /* 0x000fe40000410000 */
[C---:B------:R-:W-:Y:S02]  /*61a0*/  FMUL.FTZ R188, R86.reuse, R65 ;  /* 0x0000004156bc7220 */ /* 0x040fe40000410000 */
[----:B------:R-:W-:Y:S01]  /*61b0*/  FMUL.FTZ R187, R86, R187 ;  /* 0x000000bb56bb7220 */ /* 0x000fe20000410000 */
[----:B------:R-:W2:Y:S01]  /*61c0*/  MUFU.EX2 R76, R76 ;  /* 0x0000004c004c7308 */ /* 0x000ea20000000800 */
[----:B------:R-:W-:-:S02]  /*61d0*/  FFMA.FTZ R67, R122, R67, R64 ;  /* 0x000000437a437223 */ /* 0x000fc40000010040 */
[----:B------:R-:W-:Y:S02]  /*61e0*/  FADD.FTZ R75, R188, R75 ;  /* 0x0000004bbc4b7221 */ /* 0x000fe40000010000 */
[----:B------:R-:W-:Y:S02]  /*61f0*/  FADD.FTZ R70, R187, R70 ;  /* 0x00000046bb467221 */ /* 0x000fe40000010000 */
[----:B------:R-:W-:Y:S02]  /*6200*/  FMUL.FTZ R64, R16, R49 ;  /* 0x0000003110407220 */ /* 0x000fe40000410000 */
[----:B------:R-:W-:Y:S02]  /*6210*/  FMUL.FTZ R65, R66, R40 ;  /* 0x0000002842417220 */ /* 0x000fe40000410000 */
[C---:B0-----:R-:W-:Y:S02]  /*6220*/  FMUL.FTZ R118, R74.reuse, R118 ;  /* 0x000000764a767220 */ /* 0x041fe40000410000 */
[----:B------:R-:W-:-:S02]  /*6230*/  FMUL.FTZ R117, R74, R117 ;  /* 0x000000754a757220 */ /* 0x000fc40000410000 */
[C---:B-1----:R-:W-:Y:S02]  /*6240*/  FMUL.FTZ R112, R77.reuse, R112 ;  /* 0x000000704d707220 */ /* 0x042fe40000410000 */
[----:B------:R-:W-:Y:S01]  /*6250*/  FMUL.FTZ R111, R77, R111 ;  /* 0x0000006f4d6f7220 */ /* 0x000fe20000410000 */
[----:B------:R-:W-:Y:S01]  /*6260*/  MUFU.COS R102, R78 ;  /* 0x0000004e00667308 */ /* 0x000fe20000000000 */
[----:B------:R-:W-:Y:S02]  /*6270*/  FMUL.FTZ R77, R119, R75 ;  /* 0x0000004b774d7220 */ /* 0x000fe40000410000 */
[----:B------:R-:W-:Y:S02]  /*6280*/  FMUL.FTZ R186, R15, R49 ;  /* 0x000000310fba7220 */ /* 0x000fe40000410000 */
[----:B------:R-:W-:Y:S02]  /*6290*/  FMUL.FTZ R74, R119, R70 ;  /* 0x00000046774a7220 */ /* 0x000fe40000410000 */
[----:B------:R-:W-:Y:S01]  /*62a0*/  FMUL.FTZ R185, R85, R64 ;  /* 0x0000004055b97220 */ /* 0x000fe20000410000 */
[----:B------:R0:W1:Y:S01]  /*62b0*/  MUFU.EX2 R101, R65 ;  /* 0x0000004100657308 */ /* 0x0000620000000800 */
[----:B------:R-:W-:-:S02]  /*62c0*/  FFMA.FTZ R77, R120, R70, R77 ;  /* 0x00000046784d7223 */ /* 0x000fc4000001004d */
[----:B------:R-:W-:Y:S02]  /*62d0*/  FMUL.FTZ R186, R85, R186 ;  /* 0x000000ba55ba7220 */ /* 0x000fe40000410000 */
[----:B------:R-:W-:-:S03]  /*62e0*/  FFMA.FTZ R74, R120, R75, -R74 ;  /* 0x0000004b784a7223 */ /* 0x000fc6000001084a */
[----:B------:R-:W3:Y:S01]  /*62f0*/  MUFU.SIN R64, R78 ;  /* 0x0000004e00407308 */ /* 0x000ee20000000400 */
[----:B0-----:R-:W-:Y:S02]  /*6300*/  FMUL.FTZ R65, R119, R67 ;  /* 0x0000004377417220 */ /* 0x001fe40000410000 */
[----:B------:R-:W-:Y:S02]  /*6310*/  FADD.FTZ R77, R186, R77 ;  /* 0x0000004dba4d7221 */ /* 0x000fe40000010000 */
[----:B------:R-:W-:Y:S02]  /*6320*/  FADD.FTZ R74, R185, R74 ;  /* 0x0000004ab94a7221 */ /* 0x000fe40000010000 */
[-C--:B------:R-:W-:Y:S02]  /*6330*/  FMUL.FTZ R70, R119, R71.reuse ;  /* 0x0000004777467220 */ /* 0x080fe40000410000 */
[----:B------:R-:W-:Y:S02]  /*6340*/  FFMA.FTZ R71, R120, R71, -R65 ;  /* 0x0000004778477223 */ /* 0x000fe40000010841 */
[----:B--2---:R-:W-:-:S02]  /*6350*/  FMUL.FTZ R114, R76, R114 ;  /* 0x000000724c727220 */ /* 0x004fc40000410000 */
[----:B------:R-:W-:Y:S02]  /*6360*/  FMUL.FTZ R113, R76, R113 ;  /* 0x000000714c717220 */ /* 0x000fe40000410000 */
[----:B------:R-:W-:Y:S02]  /*6370*/  FMUL.FTZ R65, R13, R48 ;  /* 0x000000300d417220 */ /* 0x000fe40000410000 */
[C---:B------:R-:W-:Y:S02]  /*6380*/  FMUL.FTZ R75, R117.reuse, R77 ;  /* 0x0000004d754b7220 */ /* 0x040fe40000410000 */
[----:B------:R-:W-:Y:S02]  /*6390*/  FMUL.FTZ R76, R117, R74 ;  /* 0x0000004a754c7220 */ /* 0x000fe40000410000 */
[----:B------:R-:W-:Y:S02]  /*63a0*/  FFMA.FTZ R70, R120, R67, R70 ;  /* 0x0000004378467223 */ /* 0x000fe40000010046 */
[----:B------:R-:W-:-:S02]  /*63b0*/  FMUL.FTZ R183, R14, R48 ;  /* 0x000000300eb77220 */ /* 0x000fc40000410000 */
[----:B------:R-:W-:Y:S02]  /*63c0*/  FMUL.FTZ R184, R84, R65 ;  /* 0x0000004154b87220 */ /* 0x000fe40000410000 */
[C---:B------:R-:W-:Y:S02]  /*63d0*/  FFMA.FTZ R74, R118.reuse, R74, -R75 ;  /* 0x0000004a764a7223 */ /* 0x040fe4000001084b */
[----:B------:R-:W-:Y:S02]  /*63e0*/  FFMA.FTZ R77, R118, R77, R76 ;  /* 0x0000004d764d7223 */ /* 0x000fe4000001004c */
[----:B------:R-:W-:Y:S02]  /*63f0*/  FMUL.FTZ R65, R117, R70 ;  /* 0x0000004675417220 */ /* 0x000fe40000410000 */
[----:B------:R-:W-:Y:S02]  /*6400*/  FMUL.FTZ R183, R84, R183 ;  /* 0x000000b754b77220 */ /* 0x000fe40000410000 */
[----:B-1----:R-:W-:-:S02]  /*6410*/  FMUL.FTZ R102, R101, R102 ;  /* 0x0000006665667220 */ /* 0x002fc40000410000 */
[----:B---3--:R-:W-:Y:S02]  /*6420*/  FMUL.FTZ R101, R101, R64 ;  /* 0x0000004065657220 */ /* 0x008fe40000410000 */
[----:B------:R-:W-:Y:S02]  /*6430*/  FMUL.FTZ R64, R39, UR42 ;  /* 0x0000002a27407c20 */ /* 0x000fe40008410000 */
[----:B------:R-:W-:Y:S02]  /*6440*/  FADD.FTZ R77, R184, R77 ;  /* 0x0000004db84d7221 */ /* 0x000fe40000010000 */
[-C--:B------:R-:W-:Y:S02]  /*6450*/  FFMA.FTZ R65, R118, R71.reuse, -R65 ;  /* 0x0000004776417223 */ /* 0x080fe40000010841 */
[----:B------:R-:W-:Y:S02]  /*6460*/  FADD.FTZ R74, R183, R74 ;  /* 0x0000004ab74a7221 */ /* 0x000fe40000010000 */
[----:B------:R-:W-:-:S02]  /*6470*/  FMUL.FTZ R71, R117, R71 ;  /* 0x0000004775477220 */ /* 0x000fc40000410000 */
[----:B------:R-:W-:Y:S02]  /*6480*/  FMUL.RZ R78, R64, 0.15915493667125701904 ;  /* 0x3e22f983404e7820 */ /* 0x000fe4000040c000 */
[C---:B------:R-:W-:Y:S02]  /*6490*/  FMUL.FTZ R67, R115.reuse, R77 ;  /* 0x0000004d73437220 */ /* 0x040fe40000410000 */
[----:B------:R-:W-:Y:S02]  /*64a0*/  FMUL.FTZ R76, R115, R74 ;  /* 0x0000004a734c7220 */ /* 0x000fe40000410000 */
[-C--:B------:R-:W-:Y:S02]  /*64b0*/  FMUL.FTZ R64, R11, R47.reuse ;  /* 0x0000002f0b407220 */ /* 0x080fe40000410000 */
[----:B------:R-:W-:Y:S02]  /*64c0*/  FFMA.FTZ R71, R118, R70, R71 ;  /* 0x0000004676477223 */ /* 0x000fe40000010047 */
[----:B------:R-:W-:-:S02]  /*64d0*/  FMUL.FTZ R182, R12, R47 ;  /* 0x0000002f0cb67220 */ /* 0x000fc40000410000 */
[C---:B------:R-:W-:Y:S02]  /*64e0*/  FFMA.FTZ R75, R116.reuse, R74, -R67 ;  /* 0x0000004a744b7223 */ /* 0x040fe40000010843 */
[----:B------:R-:W-:Y:S02]  /*64f0*/  FFMA.FTZ R76, R116, R77, R76 ;  /* 0x0000004d744c7223 */ /* 0x000fe4000001004c */
[----:B------:R-:W-:Y:S02]  /*6500*/  FMUL.FTZ R181, R83, R64 ;  /* 0x0000004053b57220 */ /* 0x000fe40000410000 */
[----:B------:R-:W-:Y:S02]  /*6510*/  FMUL.FTZ R67, R115, R71 ;  /* 0x0000004773437220 */ /* 0x000fe40000410000 */
[----:B------:R-:W-:Y:S02]  /*6520*/  FMUL.FTZ R182, R83, R182 ;  /* 0x000000b653b67220 */ /* 0x000fe40000410000 */
[----:B------:R-:W-:-:S02]  /*6530*/  FADD.FTZ R76, R181, R76 ;  /* 0x0000004cb54c7221 */ /* 0x000fc40000010000 */
[-C--:B------:R-:W-:Y:S02]  /*6540*/  FFMA.FTZ R67, R116, R65.reuse, -R67 ;  /* 0x0000004174437223 */ /* 0x080fe40000010843 */
[----:B------:R-:W-:Y:S02]  /*6550*/  FMUL.FTZ R65, R115, R65 ;  /* 0x0000004173417220 */ /* 0x000fe40000410000 */
[----:B------:R-:W-:Y:S02]  /*6560*/  FADD.FTZ R75, R182, R75 ;  /* 0x0000004bb64b7221 */ /* 0x000fe40000010000 */
[----:B------:R-:W-:Y:S02]  /*6570*/  FMUL.FTZ R70, R113, R76 ;  /* 0x0000004c71467220 */ /* 0x000fe40000410000 */
[----:B------:R-:W-:Y:S02]  /*6580*/  FMUL.FTZ R179, R10, R46 ;  /* 0x0000002e0ab37220 */ /* 0x000fe40000410000 */
[----:B------:R-:W-:-:S02]  /*6590*/  FMUL.FTZ R64, R66, R39 ;  /* 0x0000002742407220 */ /* 0x000fc40000410000 */
[----:B------:R-:W-:Y:S02]  /*65a0*/  FFMA.FTZ R71, R116, R71, R65 ;  /* 0x0000004774477223 */ /* 0x000fe40000010041 */
[-C--:B------:R-:W-:Y:S02]  /*65b0*/  FMUL.FTZ R77, R113, R75.reuse ;  /* 0x0000004b714d7220 */ /* 0x080fe40000410000 */
[----:B------:R-:W-:Y:S02]  /*65c0*/  FMUL.FTZ R65, R9, R46 ;  /* 0x0000002e09417220 */ /* 0x000fe40000410000 */
[----:B------:R-:W-:Y:S02]  /*65d0*/  FFMA.FTZ R74, R114, R75, -R70 ;  /* 0x0000004b724a7223 */ /* 0x000fe40000010846 */
[----:B------:R-:W-:Y:S01]  /*65e0*/  FMUL.FTZ R179, R82, R179 ;  /* 0x000000b352b37220 */ /* 0x000fe20000410000 */
[----:B------:R0:W-:Y:S01]  /*65f0*/  MUFU.EX2 R99, R64 ;  /* 0x0000004000637308 */ /* 0x0001e20000000800 */
[----:B------:R-:W-:-:S02]  /*6600*/  FFMA.FTZ R77, R114, R76, R77 ;  /* 0x0000004c724d7223 */ /* 0x000fc4000001004d */
[----:B------:R-:W-:Y:S02]  /*6610*/  FMUL.FTZ R180, R82, R65 ;  /* 0x0000004152b47220 */ /* 0x000fe40000410000 */
[----:B------:R-:W-:Y:S02]  /*6620*/  FADD.FTZ R74, R179, R74 ;  /* 0x0000004ab34a7221 */ /* 0x000fe40000010000 */
[C---:B0-----:R-:W-:Y:S01]  /*6630*/  FMUL.FTZ R64, R113.reuse, R71 ;  /* 0x0000004771407220 */ /* 0x041fe20000410000 */
[----:B------:R-:W-:Y:S01]  /*6640*/  MUFU.SIN R107, R100 ;  /* 0x00000064006b7308 */ /* 0x000fe20000000400 */
[-C--:B------:R-:W-:Y:S02]  /*6650*/  FMUL.FTZ R65, R113, R67.reuse ;  /* 0x0000004371417220 */ /* 0x080fe40000410000 */
[----:B------:R-:W-:Y:S02]  /*6660*/  FADD.FTZ R77, R180, R77 ;  /* 0x0000004db44d7221 */ /* 0x000fe40000010000 */
[----:B------:R-:W-:-:S03]  /*6670*/  FFMA.FTZ R67, R114, R67, -R64 ;  /* 0x0000004372437223 */ /* 0x000fc60000010840 */
[----:B------:R-:W-:Y:S01]  /*6680*/  MUFU.COS R108, R100 ;  /* 0x00000064006c7308 */ /* 0x000fe20000000000 */
[----:B------:R-:W-:Y:S02]  /*6690*/  FMUL.FTZ R64, R111, R74 ;  /* 0x0000004a6f407220 */ /* 0x000fe40000410000 */
[----:B------:R-:W-:Y:S02]  /*66a0*/  FMUL.FTZ R79, R66, R43 ;  /* 0x0000002b424f7220 */ /* 0x000fe40000410000 */
[----:B------:R-:W-:-:S03]  /*66b0*/  FFMA.FTZ R65, R114, R71, R65 ;  /* 0x0000004772417223 */ /* 0x000fc60000010041 */
[----:B------:R-:W0:Y:S01]  /*66c0*/  MUFU.COS R100, R78 ;  /* 0x0000004e00647308 */ /* 0x000e220000000000 */
[----:B------:R-:W-:Y:S02]  /*66d0*/  FMUL.FTZ R75, R111, R77 ;  /* 0x0000004d6f4b7220 */ /* 0x000fe40000410000 */
[----:B------:R-:W-:-:S05]  /*66e0*/  FMUL.FTZ R178, R7, R45 ;  /* 0x0000002d07b27220 */ /* 0x000fca0000410000 */
[----:B------:R-:W1:Y:S01]  /*66f0*/  MUFU.SIN R70, R78 ;  /* 0x0000004e00467308 */ /* 0x000e620000000400 */
[----:B------:R-:W-:Y:S02]  /*6700*/  FFMA.FTZ R77, R112, R77, R64 ;  /* 0x0000004d704d7223 */ /* 0x000fe40000010040 */
[----:B------:R-:W-:Y:S02]  /*6710*/  FMUL.FTZ R64, R8, R45 ;  /* 0x0000002d08407220 */ /* 0x000fe40000410000 */
[----:B------:R-:W-:Y:S02]  /*6720*/  FMUL.FTZ R71, R111, R65 ;  /* 0x000000416f477220 */ /* 0x000fe40000410000 */
[C---:B------:R-:W-:Y:S01]  /*6730*/  FMUL.FTZ R178, R81.reuse, R178 ;  /* 0x000000b251b27220 */ /* 0x040fe20000410000 */
[----:B------:R-:W2:Y:S01]  /*6740*/  MUFU.EX2 R79, R79 ;  /* 0x0000004f004f7308 */ /* 0x000ea20000000800 */
[----:B------:R-:W-:Y:S02]  /*6750*/  FFMA.FTZ R74, R112, R74, -R75 ;  /* 0x0000004a704a7223 */ /* 0x000fe4000001084b */
[----:B------:R-:W-:-:S02]  /*6760*/  FMUL.FTZ R177, R81, R64 ;  /* 0x0000004051b17220 */ /* 0x000fc40000410000 */
[-C--:B------:R-:W-:Y:S02]  /*6770*/  FFMA.FTZ R71, R112, R67.reuse, -R71 ;  /* 0x0000004370477223 */ /* 0x080fe40000010847 */
[----:B------:R-:W-:Y:S02]  /*6780*/  FMUL.FTZ R67, R111, R67 ;  /* 0x000000436f437220 */ /* 0x000fe40000410000 */
[----:B------:R-:W-:Y:S02]  /*6790*/  FADD.FTZ R77, R178, R77 ;  /* 0x0000004db24d7221 */ /* 0x000fe40000010000 */
[----:B------:R-:W-:Y:S02]  /*67a0*/  FADD.FTZ R74, R177, R74 ;  /* 0x0000004ab14a7221 */ /* 0x000fe40000010000 */
[----:B------:R-:W-:Y:S02]  /*67b0*/  FMUL.FTZ R64, R38, UR42 ;  /* 0x0000002a26407c20 */ /* 0x000fe40008410000 */
[----:B0-----:R-:W-:-:S02]  /*67c0*/  FMUL.FTZ R100, R99, R100 ;  /* 0x0000006463647220 */ /* 0x001fc40000410000 */
[----:B------:R-:W-:Y:S02]  /*67d0*/  FFMA.FTZ R67, R112, R65, R67 ;  /* 0x0000004170437223 */ /* 0x000fe40000010043 */
[----:B-1----:R-:W-:Y:S02]  /*67e0*/  FMUL.FTZ R99, R99, R70 ;  /* 0x0000004663637220 */ /* 0x002fe40000410000 */
[C---:B------:R-:W-:Y:S02]  /*67f0*/  FMUL.FTZ R75, R109.reuse, R77 ;  /* 0x0000004d6d4b7220 */ /* 0x040fe40000410000 */
[----:B------:R-:W-:Y:S02]  /*6800*/  FMUL.FTZ R65, R6, R44 ;  /* 0x0000002c06417220 */ /* 0x000fe40000410000 */
[----:B------:R-:W-:Y:S02]  /*6810*/  FMUL.FTZ R70, R109, R74 ;  /* 0x0000004a6d467220 */ /* 0x000fe40000410000 */
[----:B----4-:R-:W-:-:S02]  /*6820*/  FMUL.FTZ R175, R5, R44 ;  /* 0x0000002c05af7220 */ /* 0x010fc40000410000 */
[----:B------:R-:W-:Y:S02]  /*6830*/  FMUL.RZ R78, R64, 0.15915493667125701904 ;  /* 0x3e22f983404e7820 */ /* 0x000fe4000040c000 */
[----:B------:R-:W-:Y:S02]  /*6840*/  FMUL.FTZ R64, R109, R67 ;  /* 0x000000436d407220 */ /* 0x000fe40000410000 */
[----:B------:R-:W-:Y:S02]  /*6850*/  FFMA.FTZ R75, R110, R74, -R75 ;  /* 0x0000004a6e4b7223 */ /* 0x000fe4000001084b */
[----:B------:R-:W-:Y:S02]  /*6860*/  FMUL.FTZ R176, R80, R65 ;  /* 0x0000004150b07220 */ /* 0x000fe40000410000 */
[----:B------:R-:W-:Y:S02]  /*6870*/  FFMA.FTZ R74, R110, R77, R70 ;  /* 0x0000004d6e4a7223 */ /* 0x000fe40000010046 */
[----:B------:R-:W-:-:S02]  /*6880*/  FMUL.FTZ R175, R80, R175 ;  /* 0x000000af50af7220 */ /* 0x000fc40000410000 */
[----:B------:R-:W-:Y:S02]  /*6890*/  FFMA.FTZ R70, R110, R71, -R64 ;  /* 0x000000476e467223 */ /* 0x000fe40000010840 */
[----:B--2---:R-:W-:Y:S02]  /*68a0*/  FMUL.FTZ R107, R79, R107 ;  /* 0x0000006b4f6b7220 */ /* 0x004fe40000410000 */
[----:B------:R-:W-:Y:S02]  /*68b0*/  FMUL.FTZ R71, R109, R71 ;  /* 0x000000476d477220 */ /* 0x000fe40000410000 */
[----:B------:R-:W-:Y:S02]  /*68c0*/  FADD.FTZ R75, R176, R75 ;  /* 0x0000004bb04b7221 */ /* 0x000fe40000010000 */
[----:B------:R-:W-:Y:S02]  /*68d0*/  FADD.FTZ R74, R175, R74 ;  /* 0x0000004aaf4a7221 */ /* 0x000fe40000010000 */
[----:B------:R-:W-:-:S02]  /*68e0*/  FMUL.FTZ R108, R79, R108 ;  /* 0x0000006c4f6c7220 */ /* 0x000fc40000410000 */
[----:B------:R-:W-:Y:S02]  /*68f0*/  FFMA.FTZ R71, R110, R67, R71 ;  /* 0x000000436e477223 */ /* 0x000fe40000010047 */
[C---:B------:R-:W-:Y:S02]  /*6900*/  FMUL.FTZ R77, R107.reuse, R75 ;  /* 0x0000004b6b4d7220 */ /* 0x040fe40000410000 */
[-C--:B------:R-:W-:Y:S02]  /*6910*/  FMUL.FTZ R64, R4, R43.reuse ;  /* 0x0000002b04407220 */ /* 0x080fe40000410000 */
[----:B------:R-:W-:Y:S02]  /*6920*/  FMUL.FTZ R65, R66, R38 ;  /* 0x0000002642417220 */ /* 0x000fe40000410000 */
[----:B------:R-:W-:Y:S01]  /*6930*/  FMUL.FTZ R67, R107, R74 ;  /* 0x0000004a6b437220 */ /* 0x000fe20000410000 */
[----:B------:R-:W-:Y:S01]  /*6940*/  MUFU.COS R98, R78 ;  /* 0x0000004e00627308 */ /* 0x000fe20000000000 */
[----:B------:R-:W-:-:S02]  /*6950*/  FMUL.FTZ R174, R3, R43 ;  /* 0x0000002b03ae7220 */ /* 0x000fc40000410000 */
[C---:B------:R-:W-:Y:S02]  /*6960*/  FFMA.FTZ R77, R108.reuse, R74, R77 ;  /* 0x0000004a6c4d7223 */ /* 0x040fe4000001004d */
[----:B------:R-:W-:Y:S02]  /*6970*/  FFMA.FTZ R74, R108, R75, -R67 ;  /* 0x0000004b6c4a7223 */ /* 0x000fe40000010843 */
[C---:B------:R-:W-:Y:S01]  /*6980*/  FMUL.FTZ R173, R59.reuse, R64 ;  /* 0x000000403bad7220 */ /* 0x040fe20000410000 */
[----:B------:R0:W1:Y:S01]  /*6990*/  MUFU.EX2 R97, R65 ;  /* 0x0000004100617308 */ /* 0x0000620000000800 */
[----:B------:R-:W-:Y:S02]  /*69a0*/  FMUL.FTZ R174, R59, R174 ;  /* 0x000000ae3bae7220 */ /* 0x000fe40000410000 */
[----:B------:R-:W-:Y:S02]  /*69b0*/  FADD.FTZ R74, R173, R74 ;  /* 0x0000004aad4a7221 */ /* 0x000fe40000010000 */
[----:B------:R-:W-:-:S03]  /*69c0*/  FMUL.FTZ R67, R107, R70 ;  /* 0x000000466b437220 */ /* 0x000fc60000410000 */
[----:B------:R-:W2:Y:S01]  /*69d0*/  MUFU.SIN R64, R78 ;  /* 0x0000004e00407308 */ /* 0x000ea20000000400 */
[-C--:B0-----:R-:W-:Y:S02]  /*69e0*/  FMUL.FTZ R65, R107, R71.reuse ;  /* 0x000000476b417220 */ /* 0x081fe40000410000 */
[----:B------:R-:W-:Y:S02]  /*69f0*/  FADD.FTZ R77, R174, R77 ;  /* 0x0000004dae4d7221 */ /* 0x000fe40000010000 */
[C---:B------:R-:W-:Y:S02]  /*6a00*/  FFMA.FTZ R70, R108.reuse, R70, -R65 ;  /* 0x000000466c467223 */ /* 0x040fe40000010841 */
[----:B------:R-:W-:Y:S02]  /*6a10*/  FMUL.FTZ R65, R135, R42 ;  /* 0x0000002a87417220 */ /* 0x000fe40000410000 */
[----:B------:R-:W-:Y:S02]  /*6a20*/  FMUL.FTZ R76, R105, R74 ;  /* 0x0000004a694c7220 */ /* 0x000fe40000410000 */
[----:B------:R-:W-:-:S02]  /*6a30*/  FFMA.FTZ R67, R108, R71, R67 ;  /* 0x000000476c437223 */ /* 0x000fc40000010043 */
[C---:B------:R-:W-:Y:S02]  /*6a40*/  FMUL.FTZ R75, R105.reuse, R77 ;  /* 0x0000004d694b7220 */ /* 0x040fe40000410000 */
[----:B------:R-:W-:Y:S02]  /*6a50*/  FMUL.FTZ R171, R136, R42 ;  /* 0x0000002a88ab7220 */ /* 0x000fe40000410000 */
[----:B------:R-:W-:Y:S02]  /*6a60*/  FMUL.FTZ R172, R58, R65 ;  /* 0x000000413aac7220 */ /* 0x000fe40000410000 */
[C---:B------:R-:W-:Y:S02]  /*6a70*/  FFMA.FTZ R77, R106.reuse, R77, R76 ;  /* 0x0000004d6a4d7223 */ /* 0x040fe4000001004c */
[----:B------:R-:W-:Y:S02]  /*6a80*/  FMUL.FTZ R65, R105, R67 ;  /* 0x0000004369417220 */ /* 0x000fe40000410000 */
[----:B------:R-:W-:-:S02]  /*6a90*/  FFMA.FTZ R74, R106, R74, -R75 ;  /* 0x0000004a6a4a7223 */ /* 0x000fc4000001084b */
[----:B------:R-:W-:Y:S02]  /*6aa0*/  FMUL.FTZ R171, R58, R171 ;  /* 0x000000ab3aab7220 */ /* 0x000fe40000410000 */
[C---:B-1----:R-:W-:Y:S02]  /*6ab0*/  FMUL.FTZ R98, R97.reuse, R98 ;  /* 0x0000006261627220 */ /* 0x042fe40000410000 */
[----:B------:R-:W-:Y:S02]  /*6ac0*/  FADD.FTZ R77, R172, R77 ;  /* 0x0000004dac4d7221 */ /* 0x000fe40000010000 */
[----:B------:R-:W-:Y:S02]  /*6ad0*/  FFMA.FTZ R65, R106, R70, -R65 ;  /* 0x000000466a417223 */ /* 0x000fe40000010841 */
[----:B--2---:R-:W-:Y:S02]  /*6ae0*/  FMUL.FTZ R97, R97, R64 ;  /* 0x0000004061617220 */ /* 0x004fe40000410000 */
[----:B------:R-:W-:-:S02]  /*6af0*/  FMUL.FTZ R70, R105, R70 ;  /* 0x0000004669467220 */ /* 0x000fc40000410000 */
[----:B------:R-:W-:Y:S02]  /*6b00*/  FMUL.FTZ R64, R37, UR42 ;  /* 0x0000002a25407c20 */ /* 0x000fe40008410000 */
[----:B------:R-:W-:Y:S02]  /*6b10*/  FADD.FTZ R74, R171, R74 ;  /* 0x0000004aab4a7221 */ /* 0x000fe40000010000 */
[C---:B------:R-:W-:Y:S02]  /*6b20*/  FMUL.FTZ R71, R103.reuse, R77 ;  /* 0x0000004d67477220 */ /* 0x040fe40000410000 */
[----:B------:R-:W-:Y:S02]  /*6b30*/  FFMA.FTZ R70, R106, R67, R70 ;  /* 0x000000436a467223 */ /* 0x000fe40000010046 */
[----:B------:R-:W-:Y:S02]  /*6b40*/  FMUL.RZ R93, R64, 0.15915493667125701904 ;  /* 0x3e22f983405d7820 */ /* 0x000fe4000040c000 */
[----:B------:R-:W-:-:S02]  /*6b50*/  FMUL.FTZ R75, R103, R74 ;  /* 0x0000004a674b7220 */ /* 0x000fc40000410000 */
[-C--:B------:R-:W-:Y:S02]  /*6b60*/  FMUL.FTZ R64, R134, R41.reuse ;  /* 0x0000002986407220 */ /* 0x080fe40000410000 */
[C---:B------:R-:W-:Y:S02]  /*6b70*/  FFMA.FTZ R74, R104.reuse, R74, -R71 ;  /* 0x0000004a684a7223 */ /* 0x040fe40000010847 */
[----:B------:R-:W-:Y:S02]  /*6b80*/  FMUL.FTZ R71, R103, R70 ;  /* 0x0000004667477220 */ /* 0x000fe40000410000 */
[----:B------:R-:W-:Y:S02]  /*6b90*/  FMUL.FTZ R170, R133, R41 ;  /* 0x0000002985aa7220 */ /* 0x000fe40000410000 */
[----:B------:R-:W-:Y:S02]  /*6ba0*/  FMUL.FTZ R169, R57, R64 ;  /* 0x0000004039a97220 */ /* 0x000fe40000410000 */
[----:B------:R-:W-:-:S02]  /*6bb0*/  FFMA.FTZ R71, R104, R65, -R71 ;  /* 0x0000004168477223 */ /* 0x000fc40000010847 */
[----:B------:R-:W-:Y:S02]  /*6bc0*/  FFMA.FTZ R75, R104, R77, R75 ;  /* 0x0000004d684b7223 */ /* 0x000fe4000001004b */
[----:B------:R-:W-:Y:S02]  /*6bd0*/  FMUL.FTZ R170, R57, R170 ;  /* 0x000000aa39aa7220 */ /* 0x000fe40000410000 */
[----:B------:R-:W-:Y:S02]  /*6be0*/  FMUL.FTZ R65, R103, R65 ;  /* 0x0000004167417220 */ /* 0x000fe40000410000 */
[----:B------:R-:W-:Y:S02]  /*6bf0*/  FADD.FTZ R74, R169, R74 ;  /* 0x0000004aa94a7221 */ /* 0x000fe40000010000 */
[----:B------:R-:W-:Y:S02]  /*6c00*/  FADD.FTZ R75, R170, R75 ;  /* 0x0000004baa4b7221 */ /* 0x000fe40000010000 */
[----:B------:R-:W-:-:S02]  /*6c10*/  FFMA.FTZ R70, R104, R70, R65 ;  /* 0x0000004668467223 */ /* 0x000fc40000010041 */
[----:B------:R-:W-:Y:S02]  /*6c20*/  FMUL.FTZ R64, R101, R74 ;  /* 0x0000004a65407220 */ /* 0x000fe40000410000 */
[-C--:B------:R-:W-:Y:S02]  /*6c30*/  FMUL.FTZ R65, R131, R40.reuse ;  /* 0x0000002883417220 */ /* 0x080fe40000410000 */
[----:B------:R-:W-:Y:S02]  /*6c40*/  FMUL.FTZ R66, R66, R37 ;  /* 0x0000002542427220 */ /* 0x000fe40000410000 */
[-C--:B------:R-:W-:Y:S02]  /*6c50*/  FMUL.FTZ R77, R101, R75.reuse ;  /* 0x0000004b654d7220 */ /* 0x080fe40000410000 */
[----:B------:R-:W-:Y:S02]  /*6c60*/  FMUL.FTZ R167, R132, R40 ;  /* 0x0000002884a77220 */ /* 0x000fe40000410000 */
[----:B------:R-:W-:-:S02]  /*6c70*/  FFMA.FTZ R75, R102, R75, R64 ;  /* 0x0000004b664b7223 */ /* 0x000fc40000010040 */
[----:B------:R-:W-:Y:S01]  /*6c80*/  FMUL.FTZ R168, R56, R65 ;  /* 0x0000004138a87220 */ /* 0x000fe20000410000 */
[----:B------:R-:W-:Y:S01]  /*6c90*/  MUFU.COS R67, R93 ;  /* 0x0000005d00437308 */ /* 0x000fe20000000000 */
[----:B------:R-:W-:Y:S02]  /*6ca0*/  FFMA.FTZ R74, R102, R74, -R77 ;  /* 0x0000004a664a7223 */ /* 0x000fe4000001084d */
[C---:B------:R-:W-:Y:S02]  /*6cb0*/  FMUL.FTZ R64, R101.reuse, R70 ;  /* 0x0000004665407220 */ /* 0x040fe40000410000 */
[----:B------:R-:W-:Y:S02]  /*6cc0*/  FMUL.FTZ R167, R56, R167 ;  /* 0x000000a738a77220 */ /* 0x000fe40000410000 */
[----:B------:R-:W-:Y:S01]  /*6cd0*/  FADD.FTZ R75, R168, R75 ;  /* 0x0000004ba84b7221 */ /* 0x000fe20000010000 */
[----:B------:R-:W0:Y:S01]  /*6ce0*/  MUFU.EX2 R66, R66 ;  /* 0x0000004200427308 */ /* 0x000e220000000800 */
[----:B------:R-:W-:-:S02]  /*6cf0*/  FMUL.FTZ R65, R101, R71 ;  /* 0x0000004765417220 */ /* 0x000fc40000410000 */
[----:B------:R-:W-:-:S05]  /*6d00*/  FFMA.FTZ R71, R102, R71, -R64 ;  /* 0x0000004766477223 */ /* 0x000fca0000010840 */
[----:B------:R-:W1:Y:S01]  /*6d10*/  MUFU.SIN R93, R93 ;  /* 0x0000005d005d7308 */ /* 0x000e620000000400 */
[----:B------:R-:W-:Y:S02]  /*6d20*/  FADD.FTZ R74, R167, R74 ;  /* 0x0000004aa74a7221 */ /* 0x000fe40000010000 */
[C---:B------:R-:W-:Y:S02]  /*6d30*/  FMUL.FTZ R77, R99.reuse, R75 ;  /* 0x0000004b634d7220 */ /* 0x040fe40000410000 */
[----:B------:R-:W-:Y:S02]  /*6d40*/  FMUL.FTZ R64, R130, R39 ;  /* 0x0000002782407220 */ /* 0x000fe40000410000 */
[----:B------:R-:W-:Y:S02]  /*6d50*/  FFMA.FTZ R70, R102, R70, R65 ;  /* 0x0000004666467223 */ /* 0x000fe40000010041 */
[-C--:B------:R-:W-:Y:S02]  /*6d60*/  FMUL.FTZ R65, R99, R74.reuse ;  /* 0x0000004a63417220 */ /* 0x080fe40000410000 */
[----:B------:R-:W-:-:S02]  /*6d70*/  FFMA.FTZ R74, R100, R74, -R77 ;  /* 0x0000004a644a7223 */ /* 0x000fc4000001084d */
[----:B------:R-:W-:Y:S02]  /*6d80*/  FMUL.FTZ R78, R129, R39 ;  /* 0x00000027814e7220 */ /* 0x000fe40000410000 */
[C---:B------:R-:W-:Y:S02]  /*6d90*/  FMUL.FTZ R79, R55.reuse, R64 ;  /* 0x00000040374f7220 */ /* 0x040fe40000410000 */
[----:B------:R-:W-:Y:S02]  /*6da0*/  FFMA.FTZ R65, R100, R75, R65 ;  /* 0x0000004b64417223 */ /* 0x000fe40000010041 */
[----:B------:R-:W-:Y:S02]  /*6db0*/  FMUL.FTZ R78, R55, R78 ;  /* 0x0000004e374e7220 */ /* 0x000fe40000410000 */
[----:B------:R-:W-:Y:S02]  /*6dc0*/  FADD.FTZ R74, R79, R74 ;  /* 0x0000004a4f4a7221 */ /* 0x000fe40000010000 */
[----:B0-----:R-:W-:-:S02]  /*6dd0*/  FMUL.FTZ R96, R66, R67 ;  /* 0x0000004342607220 */ /* 0x001fc40000410000 */
[----:B-1----:R-:W-:Y:S02]  /*6de0*/  FMUL.FTZ R93, R66, R93 ;  /* 0x0000005d425d7220 */ /* 0x002fe40000410000 */
[----:B------:R-:W-:Y:S02]  /*6df0*/  FADD.FTZ R65, R78, R65 ;  /* 0x000000414e417221 */ /* 0x000fe40000010000 */
[C---:B------:R-:W-:Y:S02]  /*6e00*/  FMUL.FTZ R66, R97.reuse, R74 ;  /* 0x0000004a61427220 */ /* 0x040fe40000410000 */
[-C--:B------:R-:W-:Y:S02]  /*6e10*/  FMUL.FTZ R67, R97, R65.reuse ;  /* 0x0000004161437220 */ /* 0x080fe40000410000 */
[----:B------:R-:W-:Y:S02]  /*6e20*/  FFMA.FTZ R66, R98, R65, R66 ;  /* 0x0000004162427223 */ /* 0x000fe40000010042 */
[----:B------:R-:W-:-:S02]  /*6e30*/  FMUL.FTZ R65, R128, R38 ;  /* 0x0000002680417220 */ /* 0x000fc40000410000 */
[----:B------:R-:W-:Y:S01]  /*6e40*/  FMUL.FTZ R64, R99, R70 ;  /* 0x0000004663407220 */ /* 0x000fe20000410000 */
[----:B------:R-:W-:Y:S01]  /*6e50*/  ISETP.NE.AND P0, PT, R92, 0x7f, PT ;  /* 0x0000007f5c00780c */ /* 0x000fe20003f05270 */
[----:B------:R-:W-:Y:S02]  /*6e60*/  FMUL.FTZ R77, R127, R38 ;  /* 0x000000267f4d7220 */ /* 0x000fe40000410000 */
[----:B------:R-:W-:Y:S02]  /*6e70*/  FFMA.FTZ R75, R98, R74, -R67 ;  /* 0x0000004a624b7223 */ /* 0x000fe40000010843 */
[----:B------:R-:W-:Y:S02]  /*6e80*/  FMUL.FTZ R76, R54, R65 ;  /* 0x00000041364c7220 */ /* 0x000fe40000410000 */
[-C--:B------:R-:W-:Y:S02]  /*6e90*/  FFMA.FTZ R64, R100, R71.reuse, -R64 ;  /* 0x0000004764407223 */ /* 0x080fe40000010840 */
[----:B------:R-:W-:-:S02]  /*6ea0*/  FMUL.FTZ R71, R99, R71 ;  /* 0x0000004763477220 */ /* 0x000fc40000410000 */
[----:B------:R-:W-:Y:S02]  /*6eb0*/  FMUL.FTZ R77, R54, R77 ;  /* 0x0000004d364d7220 */ /* 0x000fe40000410000 */
[----:B------:R-:W-:Y:S02]  /*6ec0*/  FADD.FTZ R75, R76, R75 ;  /* 0x0000004b4c4b7221 */ /* 0x000fe40000010000 */
[----:B------:R-:W-:Y:S02]  /*6ed0*/  FFMA.FTZ R71, R100, R70, R71 ;  /* 0x0000004664477223 */ /* 0x000fe40000010047 */
[----:B------:R-:W-:Y:S02]  /*6ee0*/  FADD.FTZ R70, R77, R66 ;  /* 0x000000424d467221 */ /* 0x000fe40000010000 */
[C---:B------:R-:W-:Y:S02]  /*6ef0*/  FMUL.FTZ R95, R93.reuse, R75 ;  /* 0x0000004b5d5f7220 */ /* 0x040fe40000410000 */
[----:B------:R-:W-:-:S02]  /*6f00*/  FMUL.FTZ R74, R93, R70 ;  /* 0x000000465d4a7220 */ /* 0x000fc40000410000 */
[----:B------:R-:W-:Y:S02]  /*6f10*/  FFMA.FTZ R70, R96, R70, R95 ;  /* 0x0000004660467223 */ /* 0x000fe4000001005f */
[----:B------:R0:W1:Y:S01]  /*6f20*/  @P0 LDS.64 R94, [R92.X8+0xa888] ;  /* 0x00a888005c5e0984 */ /* 0x0000620000008a00 */
[CC--:B------:R-:W-:Y:S02]  /*6f30*/  FMUL.FTZ R65, R97.reuse, R71.reuse ;  /* 0x0000004761417220 */ /* 0x0c0fe40000410000 */
[-C--:B------:R-:W-:Y:S02]  /*6f40*/  FMUL.FTZ R67, R97, R64.reuse ;  /* 0x0000004061437220 */ /* 0x080fe40000410000 */
[C---:B------:R-:W-:Y:S02]  /*6f50*/  FFMA.FTZ R66, R98.reuse, R64, -R65 ;  /* 0x0000004062427223 */ /* 0x040fe40000010841 */
[----:B------:R-:W-:Y:S02]  /*6f60*/  FFMA.FTZ R67, R98, R71, R67 ;  /* 0x0000004762437223 */ /* 0x000fe40000010043 */
[----:B------:R-:W-:-:S02]  /*6f70*/  FMUL.FTZ R65, R93, R66 ;  /* 0x000000425d417220 */ /* 0x000fc40000410000 */
[----:B------:R-:W-:Y:S02]  /*6f80*/  FFMA.FTZ R71, R96, R75, -R74 ;  /* 0x0000004b60477223 */ /* 0x000fe4000001084a */
[-C--:B------:R-:W-:Y:S02]  /*6f90*/  FMUL.FTZ R74, R126, R37.reuse ;  /* 0x000000257e4a7220 */ /* 0x080fe40000410000 */
[----:B------:R-:W-:Y:S02]  /*6fa0*/  FMUL.FTZ R64, R125, R37 ;  /* 0x000000257d407220 */ /* 0x000fe40000410000 */
[-C--:B------:R-:W-:Y:S02]  /*6fb0*/  FFMA.FTZ R65, R96, R67.reuse, R65 ;  /* 0x0000004360417223 */ /* 0x080fe40000010041 */
[----:B------:R-:W-:Y:S01]  /*6fc0*/  FMUL.FTZ R67, R93, R67 ;  /* 0x000000435d437220 */ /* 0x000fe20000410000 */
[----:B------:R-:W-:Y:S01]  /*6fd0*/  BSSY B0, `(.L_x_1203) ;  /* 0x0000015000007945 */ /* 0x000fe20003800000 */
[----:B------:R-:W-:-:S02]  /*6fe0*/  FMUL.FTZ R75, R53, R64 ;  /* 0x00000040354b7220 */ /* 0x000fc40000410000 */
[----:B------:R-:W-:Y:S01]  /*6ff0*/  FMUL.FTZ R74, R53, R74 ;  /* 0x0000004a354a7220 */ /* 0x000fe20000410000 */
[----:B------:R-:W-:Y:S01]  /*7000*/  ISETP.GT.U32.AND P2, PT, R92, 0x1f, PT ;  /* 0x0000001f5c00780c */ /* 0x000fe20003f44070 */
[----:B------:R-:W-:Y:S01]  /*7010*/  FFMA.FTZ R64, R96, R66, -R67 ;  /* 0x0000004260407223 */ /* 0x000fe20000010843 */
[----:B------:R-:W-:Y:S01]  /*7020*/  LEA.HI R235, R92, R92, RZ, 0x1e ;  /* 0x0000005c5ceb7211 */ /* 0x000fe200078ff0ff */
[----:B------:R-:W-:Y:S02]  /*7030*/  FADD.FTZ R67, R75, R70 ;  /* 0x000000464b437221 */ /* 0x000fe40000010000 */
[----:B------:R-:W-:Y:S01]  /*7040*/  FADD.FTZ R66, R74, R71 ;  /* 0x000000474a427221 */ /* 0x000fe20000010000 */
[----:B------:R-:W-:Y:S05]  /*7050*/  @P0 BRA `(.L_x_1204) ;  /* 0x000000c000000947 */ /* 0x000fea0003800000 */
[----:B0-----:R-:W-:Y:S01]  /*7060*/  ULDC UR21, c[0x0][0x174] ;  /* 0x00005d0000157ab9 */ /* 0x001fe20000000800 */
[----:B-1----:R-:W-:Y:S01]  /*7070*/  HFMA2.MMA R94, -RZ, RZ, 1.875, 0 ;  /* 0x3f800000ff5e7435 */ /* 0x002fe200000001ff */
        /* <DEDUP_REMOVED lines=10> */
.L_x_1204:
[----:B0-----:R-:W-:Y:S05]  /*7120*/  BSYNC B0 ;  /* 0x0000000000007941 */ /* 0x001fea0003800000 */
.L_x_1203:
        /* <DEDUP_REMOVED lines=36> */
[----:B0-----:R-:W-:-:S05]  /*7370*/  IMAD R209, R92, 0x50, RZ ;  /* 0x000000505cd17824 */ /* 0x001fca00078e02ff */
[----:B------:R-:W-:Y:S04]  /*7380*/  LDS.128 R64, [R209+0x8470] ;  /* 0x00847000d1407984 */ /* 0x000fe80000000c00 */
[----:B------:R-:W0:Y:S02]  /*7390*/  LDS.128 R68, [R209+0x8480] ;  /* 0x00848000d1447984 */ /* 0x000e240000000c00 */
[----:B0-----:R-:W-:-:S04]  /*73a0*/  FMUL.FTZ R211, R65, R69 ;  /* 0x0000004541d37220 */ /* 0x001fc80000410000 */
[C---:B------:R-:W-:Y:S02]  /*73b0*/  FFMA.FTZ R210, R64.reuse, R68, -R211 ;  /* 0x0000004440d27223 */ /* 0x040fe400000108d3 */
[----:B------:R-:W-:-:S04]  /*73c0*/  FMUL.FTZ R211, R64, R69 ;  /* 0x0000004540d37220 */ /* 0x000fc80000410000 */
[----:B------:R-:W-:Y:S02]  /*73d0*/  FFMA.FTZ R211, R65, R68, R211 ;  /* 0x0000004441d37223 */ /* 0x000fe400000100d3 */
[----:B------:R-:W-:-:S04]  /*73e0*/  FMUL.FTZ R65, R67, R69 ;  /* 0x0000004543417220 */ /* 0x000fc80000410000 */
[C---:B------:R-:W-:Y:S02]  /*73f0*/  FFMA.FTZ R65, R66.reuse, R68, -R65 ;  /* 0x0000004442417223 */ /* 0x040fe40000010841 */
[----:B------:R-:W-:-:S04]  /*7400*/  FMUL.FTZ R66, R66, R69 ;  /* 0x0000004542427220 */ /* 0x000fc80000410000 */
[----:B------:R-:W-:Y:S02]  /*7410*/  FFMA.FTZ R66, R67, R68, R66 ;  /* 0x0000004443427223 */ /* 0x000fe40000010042 */
[----:B------:R-:W-:Y:S02]  /*7420*/  FADD.FTZ R68, R70, R65 ;  /* 0x0000004146447221 */ /* 0x000fe40000010000 */
[----:B------:R-:W-:Y:S02]  /*7430*/  FADD.FTZ R71, R71, R66 ;  /* 0x0000004247477221 */ /* 0x000fe40000010000 */
[----:B------:R-:W0:Y:S02]  /*7440*/  LDS.128 R64, [R209+0x8490] ;  /* 0x00849000d1407984 */ /* 0x000e240000000c00 */
[C---:B0-----:R-:W-:Y:S02]  /*7450*/  FMUL.FTZ R70, R65.reuse, R210 ;  /* 0x000000d241467220 */ /* 0x041fe40000410000 */
[----:B------:R-:W-:-:S02]  /*7460*/  FMUL.FTZ R69, R65, R211 ;  /* 0x000000d341457220 */ /* 0x000fc40000410000 */
[C---:B------:R-:W-:Y:S02]  /*7470*/  FFMA.FTZ R70, R64.reuse, R211, R70 ;  /* 0x000000d340467223 */ /* 0x040fe40000010046 */
[CC--:B------:R-:W-:Y:S02]  /*7480*/  FMUL.FTZ R211, R65.reuse, R71.reuse ;  /* 0x0000004741d37220 */ /* 0x0c0fe40000410000 */
[----:B------:R-:W-:Y:S02]  /*7490*/  FMUL.FTZ R65, R65, R68 ;  /* 0x0000004441417220 */ /* 0x000fe40000410000 */
[C---:B------:R-:W-:Y:S02]  /*74a0*/  FFMA.FTZ R69, R64.reuse, R210, -R69 ;  /* 0x000000d240457223 */ /* 0x040fe40000010845 */
[C---:B------:R-:W-:Y:S02]  /*74b0*/  FFMA.FTZ R211, R64.reuse, R68, -R211 ;  /* 0x0000004440d37223 */ /* 0x040fe400000108d3 */
[----:B------:R-:W-:-:S02]  /*74c0*/  FFMA.FTZ R210, R64, R71, R65 ;  /* 0x0000004740d27223 */ /* 0x000fc40000010041 */
[----:B------:R-:W-:Y:S02]  /*74d0*/  FADD.FTZ R71, R66, R211 ;  /* 0x000000d342477221 */ /* 0x000fe40000010000 */
[----:B------:R-:W-:Y:S02]  /*74e0*/  FADD.FTZ R210, R67, R210 ;  /* 0x000000d243d27221 */ /* 0x000fe40000010000 */
[----:B------:R-:W0:Y:S02]  /*74f0*/  LDS.128 R64, [R209+0x84a0] ;  /* 0x0084a000d1407984 */ /* 0x000e240000000c00 */
[C---:B0-----:R-:W-:Y:S02]  /*7500*/  FMUL.FTZ R68, R65.reuse, R70 ;  /* 0x0000004641447220 */ /* 0x041fe40000410000 */
[----:B------:R-:W-:Y:S02]  /*7510*/  FMUL.FTZ R211, R65, R210 ;  /* 0x000000d241d37220 */ /* 0x000fe40000410000 */
[----:B------:R-:W-:-:S02]  /*7520*/  FFMA.FTZ R68, R64, R69, -R68 ;  /* 0x0000004540447223 */ /* 0x000fc40000010844 */
[C---:B------:R-:W-:Y:S02]  /*7530*/  FMUL.FTZ R69, R65.reuse, R69 ;  /* 0x0000004541457220 */ /* 0x040fe40000410000 */
[-C--:B------:R-:W-:Y:S02]  /*7540*/  FMUL.FTZ R65, R65, R71.reuse ;  /* 0x0000004741417220 */ /* 0x080fe40000410000 */
[C---:B------:R-:W-:Y:S02]  /*7550*/  FFMA.FTZ R211, R64.reuse, R71, -R211 ;  /* 0x0000004740d37223 */ /* 0x040fe400000108d3 */
[C---:B------:R-:W-:Y:S02]  /*7560*/  FFMA.FTZ R210, R64.reuse, R210, R65 ;  /* 0x000000d240d27223 */ /* 0x040fe40000010041 */
[----:B------:R-:W-:Y:S02]  /*7570*/  FFMA.FTZ R70, R64, R70, R69 ;  /* 0x0000004640467223 */ /* 0x000fe40000010045 */
[----:B------:R-:W-:-:S02]  /*7580*/  FADD.FTZ R69, R67, R210 ;  /* 0x000000d243457221 */ /* 0x000fc40000010000 */
[----:B------:R-:W-:Y:S01]  /*7590*/  FADD.FTZ R211, R66, R211 ;  /* 0x000000d342d37221 */ /* 0x000fe20000010000 */
[----:B------:R-:W-:Y:S05]  /*75a0*/  BRA.DIV ~URZ, `(.L_x_1207) ;  /* 0x00008b827f007947 */ /* 0x000fea000b800000 */
[----:B------:R0:W2:Y:S02]  /*75b0*/  SHFL.UP PT, R67, R68, 0x1, RZ ;  /* 0x0420000044437989 */ /* 0x0000a400000e00ff */
.L_x_1315:
[----:B------:R-:W-:Y:S05]  /*75c0*/  BRA.DIV ~URZ, `(.L_x_1208) ;  /* 0x00008be27f007947 */ /* 0x000fea000b800000 */
[----:B------:R-:W3:Y:S01]  /*75d0*/  SHFL.UP PT, R213, R211, 0x1, RZ ;  /* 0x04200000d3d57989 */ /* 0x000ee200000e00ff */
[----:B------:R-:W-:-:S03]  /*75e0*/  ISETP.GE.AND P0, PT, R91, 0x1, PT ;  /* 0x000000015b00780c */ /* 0x000fc60003f06270 */
[----:B------:R-:W4:Y:S04]  /*75f0*/  SHFL.UP PT, R71, R69, 0x1, RZ ;  /* 0x0420000045477989 */ /* 0x000f2800000e00ff */
[----:B------:R-:W5:Y:S01]  /*7600*/  SHFL.UP PT, R65, R70, 0x1, RZ ;  /* 0x0420000046417989 */ /* 0x000f6200000e00ff */
[C---:B---3--:R-:W-:Y:S02]  /*7610*/  FMUL.FTZ R66, R70.reuse, R213 ;  /* 0x000000d546427220 */ /* 0x048fe40000410000 */
[-C--:B----4-:R-:W-:Y:S02]  /*7620*/  FMUL.FTZ R64, R70, R71.reuse ;  /* 0x0000004746407220 */ /* 0x090fe40000410000 */
[----:B------:R-:W-:Y:S02]  /*7630*/  FFMA.FTZ R66, R68, R71, R66 ;  /* 0x0000004744427223 */ /* 0x000fe40000010042 */
[----:B--2---:R-:W-:-:S02]  /*7640*/  FMUL.FTZ R71, R70, R67 ;  /* 0x0000004346477220 */ /* 0x004fc40000410000 */
[C---:B------:R-:W-:Y:S02]  /*7650*/  FFMA.FTZ R64, R68.reuse, R213, -R64 ;  /* 0x000000d544407223 */ /* 0x040fe40000010840 */
[----:B------:R-:W-:Y:S02]  /*7660*/  @P0 FADD.FTZ R69, R69, R66 ;  /* 0x0000004245450221 */ /* 0x000fe40000010000 */
[-C--:B-----5:R-:W-:Y:S02]  /*7670*/  FFMA.FTZ R71, R68, R65.reuse, R71 ;  /* 0x0000004144477223 */ /* 0x0a0fe40000010047 */
[C---:B------:R-:W-:Y:S02]  /*7680*/  FMUL.FTZ R65, R70.reuse, R65 ;  /* 0x0000004146417220 */ /* 0x040fe40000410000 */
[----:B------:R-:W-:Y:S01]  /*7690*/  @P0 FADD.FTZ R211, R211, R64 ;  /* 0x00000040d3d30221 */ /* 0x000fe20000010000 */
[----:B------:R-:W-:Y:S01]  /*76a0*/  FSEL R71, R70, R71, !P0 ;  /* 0x0000004746477208 */ /* 0x000fe20004000000 */
[----:B------:R-:W2:Y:S01]  /*76b0*/  SHFL.UP PT, R64, R69, 0x2, RZ ;  /* 0x0440000045407989 */ /* 0x000ea200000e00ff */
[----:B0-----:R-:W-:Y:S01]  /*76c0*/  @P0 FFMA.FTZ R68, R68, R67, -R65 ;  /* 0x0000004344440223 */ /* 0x001fe20000010841 */
[----:B------:R-:W-:-:S02]  /*76d0*/  ISETP.GE.AND P0, PT, R91, 0x2, PT ;  /* 0x000000025b00780c */ /* 0x000fc40003f06270 */
[----:B------:R-:W0:Y:S01]  /*76e0*/  SHFL.UP PT, R65, R211, 0x2, RZ ;  /* 0x04400000d3417989 */ /* 0x000e2200000e00ff */
[----:B--2---:R-:W-:-:S04]  /*76f0*/  FMUL.FTZ R66, R71, R64 ;  /* 0x0000004047427220 */ /* 0x004fc80000410000 */
[-C--:B0-----:R-:W-:Y:S02]  /*7700*/  FFMA.FTZ R66, R68, R65.reuse, -R66 ;  /* 0x0000004144427223 */ /* 0x081fe40000010842 */
[----:B------:R-:W-:-:S04]  /*7710*/  FMUL.FTZ R65, R71, R65 ;  /* 0x0000004147417220 */ /* 0x000fc80000410000 */
[----:B------:R-:W-:Y:S02]  /*7720*/  @P0 FADD.FTZ R211, R211, R66 ;  /* 0x00000042d3d30221 */ /* 0x000fe40000010000 */
[----:B------:R-:W-:Y:S02]  /*7730*/  FFMA.FTZ R64, R68, R64, R65 ;  /* 0x0000004044407223 */ /* 0x000fe40000010041 */
[----:B------:R-:W0:Y:S02]  /*7740*/  SHFL.UP PT, R65, R71, 0x2, RZ ;  /* 0x0440000047417989 */ /* 0x000e2400000e00ff */
[----:B------:R-:W-:Y:S02]  /*7750*/  @P0 FADD.FTZ R69, R69, R64 ;  /* 0x0000004045450221 */ /* 0x000fe40000010000 */
[----:B------:R-:W2:Y:S01]  /*7760*/  SHFL.UP PT, R64, R68, 0x2, RZ ;  /* 0x0440000044407989 */ /* 0x000ea200000e00ff */
[C---:B0-----:R-:W-:Y:S02]  /*7770*/  FMUL.FTZ R67, R71.reuse, R65 ;  /* 0x0000004147437220 */ /* 0x041fe40000410000 */
[----:B--2---:R-:W-:-:S04]  /*7780*/  FMUL.FTZ R66, R71, R64 ;  /* 0x0000004047427220 */ /* 0x004fc80000410000 */
[C---:B------:R-:W-:Y:S02]  /*7790*/  FFMA.FTZ R66, R68.reuse, R65, R66 ;  /* 0x0000004144427223 */ /* 0x040fe40000010042 */
[----:B------:R-:W0:Y:S01]  /*77a0*/  SHFL.UP PT, R65, R69, 0x4, RZ ;  /* 0x0480000045417989 */ /* 0x000e2200000e00ff */
[----:B------:R-:W-:Y:S02]  /*77b0*/  @P0 FFMA.FTZ R68, R68, R64, -R67 ;  /* 0x0000004044440223 */ /* 0x000fe40000010843 */
[----:B------:R-:W-:Y:S01]  /*77c0*/  FSEL R64, R71, R66, !P0 ;  /* 0x0000004247407208 */ /* 0x000fe20004000000 */
[----:B------:R-:W2:Y:S01]  /*77d0*/  SHFL.UP PT, R67, R211, 0x4, RZ ;  /* 0x04800000d3437989 */ /* 0x000ea200000e00ff */
[----:B------:R-:W-:-:S03]  /*77e0*/  ISETP.GE.AND P0, PT, R91, 0x4, PT ;  /* 0x000000045b00780c */ /* 0x000fc60003f06270 */
[----:B0-----:R-:W-:-:S04]  /*77f0*/  FMUL.FTZ R66, R64, R65 ;  /* 0x0000004140427220 */ /* 0x001fc80000410000 */
[-C--:B--2---:R-:W-:Y:S02]  /*7800*/  FFMA.FTZ R66, R68, R67.reuse, -R66 ;  /* 0x0000004344427223 */ /* 0x084fe40000010842 */
[----:B------:R-:W-:-:S04]  /*7810*/  FMUL.FTZ R67, R64, R67 ;  /* 0x0000004340437220 */ /* 0x000fc80000410000 */
[----:B------:R-:W-:Y:S02]  /*7820*/  @P0 FADD.FTZ R211, R211, R66 ;  /* 0x00000042d3d30221 */ /* 0x000fe40000010000 */
[----:B------:R-:W-:Y:S02]  /*7830*/  FFMA.FTZ R70, R68, R65, R67 ;  /* 0x0000004144467223 */ /* 0x000fe40000010043 */
[----:B------:R-:W0:Y:S02]  /*7840*/  SHFL.UP PT, R65, R68, 0x4, RZ ;  /* 0x0480000044417989 */ /* 0x000e2400000e00ff */
[----:B------:R-:W-:Y:S02]  /*7850*/  @P0 FADD.FTZ R69, R69, R70 ;  /* 0x0000004645450221 */ /* 0x000fe40000010000 */
[----:B------:R-:W2:Y:S01]  /*7860*/  SHFL.UP PT, R67, R64, 0x4, RZ ;  /* 0x0480000040437989 */ /* 0x000ea200000e00ff */
[C---:B0-----:R-:W-:Y:S02]  /*7870*/  FMUL.FTZ R70, R64.reuse, R65 ;  /* 0x0000004140467220 */ /* 0x041fe40000410000 */
[----:B--2---:R-:W-:-:S02]  /*7880*/  FMUL.FTZ R66, R64, R67 ;  /* 0x0000004340427220 */ /* 0x004fc40000410000 */
[C---:B------:R-:W-:Y:S02]  /*7890*/  FFMA.FTZ R67, R68.reuse, R67, R70 ;  /* 0x0000004344437223 */ /* 0x040fe40000010046 */
[----:B------:R-:W-:Y:S01]  /*78a0*/  @P0 FFMA.FTZ R68, R68, R65, -R66 ;  /* 0x0000004144440223 */ /* 0x000fe20000010842 */
[----:B------:R-:W-:Y:S02]  /*78b0*/  SHFL.UP PT, R70, R211, 0x8, RZ ;  /* 0x05000000d3467989 */ /* 0x000fe400000e00ff */
[----:B------:R-:W-:Y:S02]  /*78c0*/  FSEL R65, R64, R67, !P0 ;  /* 0x0000004340417208 */ /* 0x000fe40004000000 */
[----:B------:R-:W0:Y:S01]  /*78d0*/  SHFL.UP PT, R66, R69, 0x8, RZ ;  /* 0x0500000045427989 */ /* 0x000e2200000e00ff */
[----:B------:R-:W-:Y:S02]  /*78e0*/  ISETP.GE.AND P0, PT, R91, 0x8, PT ;  /* 0x000000085b00780c */ /* 0x000fe40003f06270 */
[----:B0-----:R-:W-:-:S04]  /*78f0*/  FMUL.FTZ R67, R65, R66 ;  /* 0x0000004241437220 */ /* 0x001fc80000410000 */
[-C--:B------:R-:W-:Y:S02]  /*7900*/  FFMA.FTZ R64, R68, R70.reuse, -R67 ;  /* 0x0000004644407223 */ /* 0x080fe40000010843 */
[----:B------:R-:W-:-:S05]  /*7910*/  FMUL.FTZ R67, R65, R70 ;  /* 0x0000004641437220 */ /* 0x000fca0000410000 */
[----:B------:R-:W-:Y:S02]  /*7920*/  @P0 FADD.FTZ R211, R211, R64 ;  /* 0x00000040d3d30221 */ /* 0x000fe40000010000 */
[----:B------:R-:W-:Y:S02]  /*7930*/  FFMA.FTZ R66, R68, R66, R67 ;  /* 0x0000004244427223 */ /* 0x000fe40000010043 */
[----:B------:R-:W0:Y:S02]  /*7940*/  SHFL.UP PT, R67, R65, 0x8, RZ ;  /* 0x0500000041437989 */ /* 0x000e2400000e00ff */
[----:B------:R-:W-:Y:S02]  /*7950*/  @P0 FADD.FTZ R69, R69, R66 ;  /* 0x0000004245450221 */ /* 0x000fe40000010000 */
[----:B------:R-:W2:Y:S04]  /*7960*/  SHFL.UP PT, R66, R68, 0x8, RZ ;  /* 0x0500000044427989 */ /* 0x000ea800000e00ff */
[----:B------:R-:W3:Y:S01]  /*7970*/  SHFL.UP PT, R210, R211, 0x10, RZ ;  /* 0x06000000d3d27989 */ /* 0x000ee200000e00ff */
[----:B0-----:R-:W-:-:S02]  /*7980*/  FMUL.FTZ R71, R65, R67 ;  /* 0x0000004341477220 */ /* 0x001fc40000410000 */
[----:B--2---:R-:W-:-:S04]  /*7990*/  FMUL.FTZ R64, R65, R66 ;  /* 0x0000004241407220 */ /* 0x004fc80000410000 */
[C---:B------:R-:W-:Y:S02]  /*79a0*/  FFMA.FTZ R64, R68.reuse, R67, R64 ;  /* 0x0000004344407223 */ /* 0x040fe40000010040 */
[----:B------:R-:W-:-:S03]  /*79b0*/  @P0 FFMA.FTZ R68, R68, R66, -R71 ;  /* 0x0000004244440223 */ /* 0x000fc60000010847 */
[----:B------:R-:W-:Y:S02]  /*79c0*/  FSEL R70, R65, R64, !P0 ;  /* 0x0000004041467208 */ /* 0x000fe40004000000 */
[----:B------:R-:W0:Y:S01]  /*79d0*/  SHFL.UP PT, R64, R69, 0x10, RZ ;  /* 0x0600000045407989 */ /* 0x000e2200000e00ff */
[----:B------:R-:W-:-:S03]  /*79e0*/  MOV R212, R68 ;  /* 0x0000004400d47202 */ /* 0x000fc60000000f00 */
[----:B------:R-:W2:Y:S04]  /*79f0*/  SHFL.UP PT, R71, R70, 0x10, RZ ;  /* 0x0600000046477989 */ /* 0x000ea800000e00ff */
[----:B------:R4:W1:Y:S02]  /*7a00*/  SHFL.UP PT, R67, R68, 0x10, RZ ;  /* 0x0600000044437989 */ /* 0x00086400000e00ff */
[----:B----4-:R-:W-:Y:S02]  /*7a10*/  MOV R68, R69 ;  /* 0x0000004500447202 */ /* 0x010fe40000000f00 */
.L_x_1316:
[----:B---3--:R-:W-:Y:S01]  /*7a20*/  ISETP.GE.AND P0, PT, R91, 0x10, PT ;  /* 0x000000105b00780c */ /* 0x008fe20003f06270 */
[----:B0-----:R-:W-:Y:S01]  /*7a30*/  FMUL.FTZ R65, R64, R70 ;  /* 0x0000004640417220 */ /* 0x001fe20000410000 */
[----:B------:R-:W-:Y:S01]  /*7a40*/  MOV R69, R212 ;  /* 0x000000d400457202 */ /* 0x000fe20000000f00 */
[----:B-1----:R-:W-:-:S04]  /*7a50*/  FMUL.FTZ R66, R67, R70 ;  /* 0x0000004643427220 */ /* 0x002fc80000410000 */
[CC--:B------:R-:W-:Y:S02]  /*7a60*/  FFMA.FTZ R65, R210.reuse, R69.reuse, -R65 ;  /* 0x00000045d2417223 */ /* 0x0c0fe40000010841 */
[-C--:B------:R-:W-:Y:S02]  /*7a70*/  FMUL.FTZ R210, R210, R70.reuse ;  /* 0x00000046d2d27220 */ /* 0x080fe40000410000 */
[CC--:B--2---:R-:W-:Y:S02]  /*7a80*/  FFMA.FTZ R66, R71.reuse, R69.reuse, R66 ;  /* 0x0000004547427223 */ /* 0x0c4fe40000010042 */
        /* <DEDUP_REMOVED lines=13> */
[----:B------:R-:W-:Y:S05]  /*7b60*/  CALL.REL.NOINC `($__internal_31_$__cuda_sm70_shflsync_idx_p) ;  /* 0x0000a3f000007944 */ /* 0x000fea0003c00000 */
.L_x_1209:
[----:B------:R-:W-:Y:S05]  /*7b70*/  BRA.CONV ~URZ, `(.L_x_1210) ;  /* 0x000000537f007947 */ /* 0x000fea000b800000 */
[----:B-1----:R-:W-:Y:S01]  /*7b80*/  HFMA2.MMA R66, -RZ, RZ, 0, 1.847743988037109375e-06 ;  /* 0x0000001fff427435 */ /* 0x002fe200000001ff */
[----:B------:R-:W-:-:S02]  /*7b90*/  MOV R64, R68 ;  /* 0x0000004400407202 */ /* 0x000fc40000000f00 */
[----:B------:R-:W-:Y:S02]  /*7ba0*/  MOV R247, 0xffffffff ;  /* 0xffffffff00f77802 */ /* 0x000fe40000000f00 */
[----:B------:R-:W-:Y:S02]  /*7bb0*/  MOV R65, 0x7bd0 ;  /* 0x00007bd000417802 */ /* 0x000fe40000000f00 */
[----:B0-----:R-:W-:Y:S05]  /*7bc0*/  CALL.REL.NOINC `($__internal_31_$__cuda_sm70_shflsync_idx_p) ;  /* 0x0000a39000007944 */ /* 0x001fea0003c00000 */
.L_x_1210:
[----:B------:R-:W-:Y:S05]  /*7bd0*/  BRA.CONV ~URZ, `(.L_x_1211) ;  /* 0x000000537f007947 */ /* 0x000fea000b800000 */
[----:B-1----:R-:W-:Y:S01]  /*7be0*/  HFMA2.MMA R66, -RZ, RZ, 0, 1.847743988037109375e-06 ;  /* 0x0000001fff427435 */ /* 0x002fe200000001ff */
[----:B------:R-:W-:Y:S02]  /*7bf0*/  MOV R64, R210 ;  /* 0x000000d200407202 */ /* 0x000fe40000000f00 */
[----:B------:R-:W-:Y:S02]  /*7c00*/  MOV R247, 0xffffffff ;  /* 0xffffffff00f77802 */ /* 0x000fe40000000f00 */
[----:B------:R-:W-:Y:S02]  /*7c10*/  MOV R65, 0x7c30 ;  /* 0x00007c3000417802 */ /* 0x000fe40000000f00 */
[----:B0-----:R-:W-:Y:S05]  /*7c20*/  CALL.REL.NOINC `($__internal_31_$__cuda_sm70_shflsync_idx_p) ;  /* 0x0000a33000007944 */ /* 0x001fea0003c00000 */
.L_x_1211:
[----:B------:R-:W-:Y:S05]  /*7c30*/  BRA.CONV ~URZ, `(.L_x_1212) ;  /* 0x000000537f007947 */ /* 0x000fea000b800000 */
[----:B-1----:R-:W-:Y:S01]  /*7c40*/  HFMA2.MMA R66, -RZ, RZ, 0, 1.847743988037109375e-06 ;  /* 0x0000001fff427435 */ /* 0x002fe200000001ff */
[----:B------:R-:W-:Y:S02]  /*7c50*/  MOV R64, R67 ;  /* 0x0000004300407202 */ /* 0x000fe40000000f00 */
[----:B------:R-:W-:-:S02]  /*7c60*/  MOV R247, 0xffffffff ;  /* 0xffffffff00f77802 */ /* 0x000fc40000000f00 */
[----:B------:R-:W-:Y:S02]  /*7c70*/  MOV R65, 0x7c90 ;  /* 0x00007c9000417802 */ /* 0x000fe40000000f00 */
[----:B0-----:R-:W-:Y:S05]  /*7c80*/  CALL.REL.NOINC `($__internal_31_$__cuda_sm70_shflsync_idx_p) ;  /* 0x0000a2d000007944 */ /* 0x001fea0003c00000 */
.L_x_1212:
[----:B------:R-:W-:Y:S05]  /*7c90*/  BRA.DIV ~URZ, `(.L_x_1213) ;  /* 0x000090b27f007947 */ /* 0x000fea000b800000 */
[----:B------:R2:W3:Y:S04]  /*7ca0*/  SHFL.IDX PT, R212, R60, RZ, 0x1f ;  /* 0x00001fff3cd47589 */ /* 0x0004e800000e0000 */
[----:B------:R-:W4:Y:S04]  /*7cb0*/  SHFL.IDX PT, R61, R61, RZ, 0x1f ;  /* 0x00001fff3d3d7589 */ /* 0x000f2800000e0000 */
[----:B------:R-:W1:Y:S04]  /*7cc0*/  SHFL.IDX PT, R62, R62, RZ, 0x1f ;  /* 0x00001fff3e3e7589 */ /* 0x000e6800000e0000 */
[----:B------:R2:W0:Y:S04]  /*7cd0*/  SHFL.IDX PT, R71, R63, RZ, 0x1f ;  /* 0x00001fff3f477589 */ /* 0x00042800000e0000 */
[----:B------:R2:W0:Y:S04]  /*7ce0*/  SHFL.UP PT, R60, R69, 0x1, RZ ;  /* 0x04200000453c7989 */ /* 0x00042800000e00ff */
[----:B------:R2:W0:Y:S04]  /*7cf0*/  SHFL.UP PT, R211, R68, 0x1, RZ ;  /* 0x0420000044d37989 */ /* 0x00042800000e00ff */
[----:B------:R-:W0:Y:S04]  /*7d00*/  SHFL.UP PT, R210, R210, 0x1, RZ ;  /* 0x04200000d2d27989 */ /* 0x000e2800000e00ff */
[----:B------:R-:W0:Y:S02]  /*7d10*/  SHFL.UP PT, R67, R67, 0x1, RZ ;  /* 0x0420000043437989 */ /* 0x000e2400000e00ff */
.L_x_1317:
[----:B-1234-:R-:W-:Y:S02]  /*7d20*/  MOV R70, R62 ;  /* 0x0000003e00467202 */ /* 0x01efe40000000f00 */
[----:B------:R-:W-:-:S02]  /*7d30*/  MOV R69, R61 ;  /* 0x0000003d00457202 */ /* 0x000fc40000000f00 */
[----:B------:R-:W-:Y:S01]  /*7d40*/  MOV R68, R212 ;  /* 0x000000d400447202 */ /* 0x000fe20000000f00 */
[-C--:B0-----:R-:W-:Y:S02]  /*7d50*/  FMUL.FTZ R62, R70, R211.reuse ;  /* 0x000000d3463e7220 */ /* 0x081fe40000410000 */
[-C--:B------:R-:W-:Y:S02]  /*7d60*/  FMUL.FTZ R61, R69, R211.reuse ;  /* 0x000000d3453d7220 */ /* 0x080fe40000410000 */
[C---:B------:R-:W-:Y:S02]  /*7d70*/  FFMA.FTZ R64, R71.reuse, R60, R62 ;  /* 0x0000003c47407223 */ /* 0x040fe4000001003e */
[-C--:B------:R-:W-:Y:S02]  /*7d80*/  FMUL.FTZ R62, R71, R211.reuse ;  /* 0x000000d3473e7220 */ /* 0x080fe40000410000 */
[----:B------:R-:W-:Y:S02]  /*7d90*/  @P1 FADD.FTZ R71, R64, R67 ;  /* 0x0000004340471221 */ /* 0x000fe40000010000 */
[----:B------:R-:W0:Y:S01]  /*7da0*/  LDS.128 R64, [R209+0x8470] ;  /* 0x00847000d1407984 */ /* 0x000e220000000c00 */
[----:B------:R-:W-:-:S02]  /*7db0*/  FMUL.FTZ R211, R68, R211 ;  /* 0x000000d344d37220 */ /* 0x000fc40000410000 */
[-C--:B------:R-:W-:Y:S02]  /*7dc0*/  @P1 FFMA.FTZ R68, R68, R60.reuse, -R61 ;  /* 0x0000003c44441223 */ /* 0x080fe4000001083d */
[-C--:B------:R-:W-:Y:S02]  /*7dd0*/  FFMA.FTZ R61, R70, R60.reuse, -R62 ;  /* 0x0000003c463d7223 */ /* 0x080fe4000001083e */
[----:B------:R-:W-:Y:S02]  /*7de0*/  @P1 FFMA.FTZ R69, R69, R60, R211 ;  /* 0x0000003c45451223 */ /* 0x000fe400000100d3 */
[----:B------:R-:W-:-:S05]  /*7df0*/  @P1 FADD.FTZ R70, R61, R210 ;  /* 0x000000d23d461221 */ /* 0x000fca0000010000 */
[----:B------:R1:W-:Y:S01]  /*7e00*/  STS.128 [R209+0x8470], R68 ;  /* 0x00847044d1007388 */ /* 0x0003e20000000c00 */
[C---:B0-----:R-:W-:Y:S02]  /*7e10*/  FMUL.FTZ R61, R65.reuse, R71 ;  /* 0x00000047413d7220 */ /* 0x041fe40000410000 */
[CC--:B------:R-:W-:Y:S02]  /*7e20*/  FMUL.FTZ R60, R65.reuse, R70.reuse ;  /* 0x00000046413c7220 */ /* 0x0c0fe40000410000 */
[C---:B------:R-:W-:Y:S02]  /*7e30*/  FFMA.FTZ R210, R64.reuse, R70, -R61 ;  /* 0x0000004640d27223 */ /* 0x040fe4000001083d */
[C---:B------:R-:W-:Y:S02]  /*7e40*/  FMUL.FTZ R61, R65.reuse, R69 ;  /* 0x00000045413d7220 */ /* 0x040fe40000410000 */
[-C--:B------:R-:W-:Y:S02]  /*7e50*/  FMUL.FTZ R65, R65, R68.reuse ;  /* 0x0000004441417220 */ /* 0x080fe40000410000 */
[----:B-1----:R-:W-:-:S02]  /*7e60*/  FFMA.FTZ R68, R64, R68, -R61 ;  /* 0x0000004440447223 */ /* 0x002fc4000001083d */
[C---:B------:R-:W-:Y:S02]  /*7e70*/  FFMA.FTZ R69, R64.reuse, R69, R65 ;  /* 0x0000004540457223 */ /* 0x040fe40000010041 */
[----:B------:R-:W-:Y:S02]  /*7e80*/  FFMA.FTZ R64, R64, R71, R60 ;  /* 0x0000004740407223 */ /* 0x000fe4000001003c */
[----:B------:R-:W0:Y:S01]  /*7e90*/  LDS.128 R60, [R209+0x8480] ;  /* 0x00848000d13c7984 */ /* 0x000e220000000c00 */
[----:B------:R-:W-:Y:S02]  /*7ea0*/  FADD.FTZ R70, R66, R210 ;  /* 0x000000d242467221 */ /* 0x000fe40000010000 */
[----:B------:R-:W-:-:S05]  /*7eb0*/  FADD.FTZ R71, R67, R64 ;  /* 0x0000004043477221 */ /* 0x000fca0000010000 */
        /* <DEDUP_REMOVED lines=13> */
[CC--:B0-----:R-:W-:Y:S02]  /*7f90*/  FMUL.FTZ R60, R65.reuse, R70.reuse ;  /* 0x00000046413c7220 */ /* 0x0c1fe40000410000 */
[CC--:B------:R-:W-:Y:S02]  /*7fa0*/  FMUL.FTZ R61, R65.reuse, R71.reuse ;  /* 0x00000047413d7220 */ /* 0x0c0fe40000410000 */
[C---:B------:R-:W-:Y:S02]  /*7fb0*/  FFMA.FTZ R62, R64.reuse, R71, R60 ;  /* 0x00000047403e7223 */ /* 0x040fe4000001003c */
[----:B------:R-:W-:Y:S02]  /*7fc0*/  FFMA.FTZ R63, R64, R70, -R61 ;  /* 0x00000046403f7223 */ /* 0x000fe4000001083d */
[C---:B------:R-:W-:Y:S02]  /*7fd0*/  FMUL.FTZ R60, R65.reuse, R68 ;  /* 0x00000044413c7220 */ /* 0x040fe40000410000 */
[----:B------:R-:W-:-:S02]  /*7fe0*/  FMUL.FTZ R61, R65, R69 ;  /* 0x00000045413d7220 */ /* 0x000fc40000410000 */
[C---:B------:R-:W-:Y:S02]  /*7ff0*/  FFMA.FTZ R65, R64.reuse, R69, R60 ;  /* 0x0000004540417223 */ /* 0x040fe4000001003c */
[----:B------:R-:W-:Y:S02]  /*8000*/  FFMA.FTZ R64, R64, R68, -R61 ;  /* 0x0000004440407223 */ /* 0x000fe4000001083d */
[----:B------:R-:W-:Y:S02]  /*8010*/  FADD.FTZ R66, R66, R63 ;  /* 0x0000003f42427221 */ /* 0x000fe40000010000 */
[----:B------:R-:W-:-:S05]  /*8020*/  FADD.FTZ R67, R67, R62 ;  /* 0x0000003e43437221 */ /* 0x000fca0000010000 */
[----:B------:R1:W-:Y:S02]  /*8030*/  STS.128 [R209+0x84a0], R64 ;  /* 0x0084a040d1007388 */ /* 0x0003e40000000c00 */
.L_x_1206:
[----:B0-----:R-:W-:Y:S05]  /*8040*/  BSYNC B0 ;  /* 0x0000000000007941 */ /* 0x001fea0003800000 */
.L_x_1205:
        /* <DEDUP_REMOVED lines=11> */
[C---:B------:R-:W-:Y:S02]  /*8100*/  FFMA.FTZ R64, R98.reuse, R62, R63 ;  /* 0x0000003e62407223 */ /* 0x040fe4000001003f */
[----:B------:R-:W-:Y:S02]  /*8110*/  FFMA.FTZ R60, R98, R61, -R60 ;  /* 0x0000003d623c7223 */ /* 0x000fe4000001083c */
[CC--:B------:R-:W-:Y:S02]  /*8120*/  FMUL.FTZ R62, R96.reuse, R154.reuse ;  /* 0x0000009a603e7220 */ /* 0x0c0fe40000410000 */
[C---:B------:R-:W-:Y:S02]  /*8130*/  FMUL.FTZ R61, R93.reuse, R154 ;  /* 0x0000009a5d3d7220 */ /* 0x040fe40000410000 */
[-C--:B------:R-:W-:Y:S02]  /*8140*/  FFMA.FTZ R63, -R93, R153.reuse, -R62 ;  /* 0x000000995d3f7223 */ /* 0x080fe4000001093e */
[----:B------:R-:W-:-:S02]  /*8150*/  FFMA.FTZ R62, R96, R153, -R61 ;  /* 0x00000099603e7223 */ /* 0x000fc4000001083d */
[----:B------:R-:W-:Y:S02]  /*8160*/  FADD.FTZ R63, -R138, R63 ;  /* 0x0000003f8a3f7221 */ /* 0x000fe40000010100 */
[----:B------:R-:W-:Y:S02]  /*8170*/  FADD.FTZ R62, R137, R62 ;  /* 0x0000003e893e7221 */ /* 0x000fe40000010000 */
[CC--:B------:R-:W-:Y:S02]  /*8180*/  FMUL.FTZ R61, R97.reuse, -R63.reuse ;  /* 0x8000003f613d7220 */ /* 0x0c0fe40000410000 */
[-C--:B------:R-:W-:Y:S02]  /*8190*/  FMUL.FTZ R65, R97, -R62.reuse ;  /* 0x8000003e61417220 */ /* 0x080fe40000410000 */
[C---:B------:R-:W-:Y:S02]  /*81a0*/  FFMA.FTZ R62, R98.reuse, R62, -R61 ;  /* 0x0000003e623e7223 */ /* 0x040fe4000001083d */
[----:B------:R-:W-:-:S02]  /*81b0*/  FFMA.FTZ R66, R98, R63, R65 ;  /* 0x0000003f62427223 */ /* 0x000fc40000010041 */
[----:B------:R-:W-:Y:S02]  /*81c0*/  FMUL.FTZ R61, R99, -R64 ;  /* 0x80000040633d7220 */ /* 0x000fe40000410000 */
[----:B------:R-:W-:Y:S02]  /*81d0*/  FADD.FTZ R66, -R139, R66 ;  /* 0x000000428b427221 */ /* 0x000fe40000010100 */
[----:B------:R-:W-:Y:S02]  /*81e0*/  FADD.FTZ R62, R155, R62 ;  /* 0x0000003e9b3e7221 */ /* 0x000fe40000010000 */
[C---:B------:R-:W-:Y:S02]  /*81f0*/  FMUL.FTZ R65, R99.reuse, -R66 ;  /* 0x8000004263417220 */ /* 0x040fe40000410000 */
[-C--:B------:R-:W-:Y:S02]  /*8200*/  FMUL.FTZ R63, R99, -R60.reuse ;  /* 0x8000003c633f7220 */ /* 0x080fe40000410000 */
[----:B------:R-:W-:-:S02]  /*8210*/  FFMA.FTZ R61, R100, R60, -R61 ;  /* 0x0000003c643d7223 */ /* 0x000fc4000001083d */
[-C--:B------:R-:W-:Y:S02]  /*8220*/  FMUL.FTZ R67, R99, -R62.reuse ;  /* 0x8000003e63437220 */ /* 0x080fe40000410000 */
[C---:B------:R-:W-:Y:S02]  /*8230*/  FFMA.FTZ R65, R100.reuse, R62, -R65 ;  /* 0x0000003e64417223 */ /* 0x040fe40000010841 */
[C---:B------:R-:W-:Y:S02]  /*8240*/  FFMA.FTZ R63, R100.reuse, R64, R63 ;  /* 0x00000040643f7223 */ /* 0x040fe4000001003f */
[----:B------:R-:W-:Y:S02]  /*8250*/  FFMA.FTZ R67, R100, R66, R67 ;  /* 0x0000004264437223 */ /* 0x000fe40000010043 */
[----:B------:R-:W-:Y:S02]  /*8260*/  FMUL.FTZ R62, R101, -R61 ;  /* 0x8000003d653e7220 */ /* 0x000fe40000410000 */
[----:B------:R-:W-:-:S02]  /*8270*/  FADD.FTZ R65, R156, R65 ;  /* 0x000000419c417221 */ /* 0x000fc40000010000 */
[CC--:B------:R-:W-:Y:S02]  /*8280*/  FMUL.FTZ R60, R101.reuse, -R63.reuse ;  /* 0x8000003f653c7220 */ /* 0x0c0fe40000410000 */
[----:B------:R-:W-:Y:S02]  /*8290*/  FFMA.FTZ R62, R102, R63, R62 ;  /* 0x0000003f663e7223 */ /* 0x000fe4000001003e */
[----:B------:R-:W-:Y:S02]  /*82a0*/  FADD.FTZ R67, -R140, R67 ;  /* 0x000000438c437221 */ /* 0x000fe40000010100 */
[C---:B------:R-:W-:Y:S02]  /*82b0*/  FMUL.FTZ R63, R101.reuse, -R65 ;  /* 0x80000041653f7220 */ /* 0x040fe40000410000 */
[----:B------:R-:W-:Y:S02]  /*82c0*/  FFMA.FTZ R60, R102, R61, -R60 ;  /* 0x0000003d663c7223 */ /* 0x000fe4000001083c */
[----:B------:R-:W-:-:S02]  /*82d0*/  FMUL.FTZ R61, R101, -R67 ;  /* 0x80000043653d7220 */ /* 0x000fc40000410000 */
[C---:B------:R-:W-:Y:S02]  /*82e0*/  FFMA.FTZ R66, R102.reuse, R67, R63 ;  /* 0x0000004366427223 */ /* 0x040fe4000001003f */
[----:B------:R-:W-:Y:S02]  /*82f0*/  FFMA.FTZ R64, R102, R65, -R61 ;  /* 0x0000004166407223 */ /* 0x000fe4000001083d */
[----:B------:R-:W-:Y:S02]  /*8300*/  FADD.FTZ R66, -R141, R66 ;  /* 0x000000428d427221 */ /* 0x000fe40000010100 */
[----:B------:R-:W-:Y:S02]  /*8310*/  FMUL.FTZ R61, R103, -R62 ;  /* 0x8000003e673d7220 */ /* 0x000fe40000410000 */
[----:B------:R-:W-:Y:S02]  /*8320*/  FADD.FTZ R64, R157, R64 ;  /* 0x000000409d407221 */ /* 0x000fe40000010000 */
[----:B------:R-:W-:-:S02]  /*8330*/  FMUL.FTZ R65, R103, -R66 ;  /* 0x8000004267417220 */ /* 0x000fc40000410000 */
[CC--:B------:R-:W-:Y:S02]  /*8340*/  FMUL.FTZ R63, R103.reuse, -R60.reuse ;  /* 0x8000003c673f7220 */ /* 0x0c0fe40000410000 */
[C---:B------:R-:W-:Y:S02]  /*8350*/  FFMA.FTZ R61, R104.reuse, R60, -R61 ;  /* 0x0000003c683d7223 */ /* 0x040fe4000001083d */
[-C--:B------:R-:W-:Y:S02]  /*8360*/  FMUL.FTZ R67, R103, -R64.reuse ;  /* 0x8000004067437220 */ /* 0x080fe40000410000 */
[C---:B------:R-:W-:Y:S02]  /*8370*/  FFMA.FTZ R65, R104.reuse, R64, -R65 ;  /* 0x0000004068417223 */ /* 0x040fe40000010841 */
[C---:B------:R-:W-:Y:S02]  /*8380*/  FFMA.FTZ R63, R104.reuse, R62, R63 ;  /* 0x0000003e683f7223 */ /* 0x040fe4000001003f */
[----:B------:R-:W-:-:S02]  /*8390*/  FFMA.FTZ R67, R104, R66, R67 ;  /* 0x0000004268437223 */ /* 0x000fc40000010043 */
[C---:B------:R-:W-:Y:S02]  /*83a0*/  FMUL.FTZ R62, R105.reuse, -R61 ;  /* 0x8000003d693e7220 */ /* 0x040fe40000410000 */
[----:B------:R-:W-:Y:S02]  /*83b0*/  FADD.FTZ R65, R158, R65 ;  /* 0x000000419e417221 */ /* 0x000fe40000010000 */
[CC--:B------:R-:W-:Y:S02]  /*83c0*/  FMUL.FTZ R60, R105.reuse, -R63.reuse ;  /* 0x8000003f693c7220 */ /* 0x0c0fe40000410000 */
[----:B------:R-:W-:Y:S02]  /*83d0*/  FFMA.FTZ R62, R106, R63, R62 ;  /* 0x0000003f6a3e7223 */ /* 0x000fe4000001003e */
[----:B------:R-:W-:Y:S02]  /*83e0*/  FADD.FTZ R67, -R142, R67 ;  /* 0x000000438e437221 */ /* 0x000fe40000010100 */
[----:B------:R-:W-:-:S02]  /*83f0*/  FMUL.FTZ R63, R105, -R65 ;  /* 0x80000041693f7220 */ /* 0x000fc40000410000 */
[C---:B------:R-:W-:Y:S02]  /*8400*/  FFMA.FTZ R60, R106.reuse, R61, -R60 ;  /* 0x0000003d6a3c7223 */ /* 0x040fe4000001083c */
[-C--:B------:R-:W-:Y:S02]  /*8410*/  FMUL.FTZ R61, R105, -R67.reuse ;  /* 0x80000043693d7220 */ /* 0x080fe40000410000 */
[C---:B------:R-:W-:Y:S02]  /*8420*/  FFMA.FTZ R66, R106.reuse, R67, R63 ;  /* 0x000000436a427223 */ /* 0x040fe4000001003f */
[----:B------:R-:W-:Y:S02]  /*8430*/  FFMA.FTZ R64, R106, R65, -R61 ;  /* 0x000000416a407223 */ /* 0x000fe4000001083d */
[----:B------:R-:W-:Y:S02]  /*8440*/  FADD.FTZ R66, -R143, R66 ;  /* 0x000000428f427221 */ /* 0x000fe40000010100 */
[----:B------:R-:W-:-:S02]  /*8450*/  FMUL.FTZ R61, R107, -R62 ;  /* 0x8000003e6b3d7220 */ /* 0x000fc40000410000 */
[----:B------:R-:W-:Y:S02]  /*8460*/  FADD.FTZ R64, R159, R64 ;  /* 0x000000409f407221 */ /* 0x000fe40000010000 */
[C---:B------:R-:W-:Y:S02]  /*8470*/  FMUL.FTZ R65, R107.reuse, -R66 ;  /* 0x800000426b417220 */ /* 0x040fe40000410000 */
[CC--:B------:R-:W-:Y:S02]  /*8480*/  FMUL.FTZ R63, R107.reuse, -R60.reuse ;  /* 0x8000003c6b3f7220 */ /* 0x0c0fe40000410000 */
[C---:B------:R-:W-:Y:S02]  /*8490*/  FFMA.FTZ R61, R108.reuse, R60, -R61 ;  /* 0x0000003c6c3d7223 */ /* 0x040fe4000001083d */
[-C--:B------:R-:W-:Y:S02]  /*84a0*/  FMUL.FTZ R67, R107, -R64.reuse ;  /* 0x800000406b437220 */ /* 0x080fe40000410000 */
[----:B------:R-:W-:-:S02]  /*84b0*/  FFMA.FTZ R65, R108, R64, -R65 ;  /* 0x000000406c417223 */ /* 0x000fc40000010841 */
[C---:B------:R-:W-:Y:S02]  /*84c0*/  FFMA.FTZ R63, R108.reuse, R62, R63 ;  /* 0x0000003e6c3f7223 */ /* 0x040fe4000001003f */
[----:B------:R-:W-:Y:S02]  /*84d0*/  FFMA.FTZ R67, R108, R66, R67 ;  /* 0x000000426c437223 */ /* 0x000fe40000010043 */
[C---:B------:R-:W-:Y:S02]  /*84e0*/  FMUL.FTZ R62, R109.reuse, -R61 ;  /* 0x8000003d6d3e7220 */ /* 0x040fe40000410000 */
[----:B------:R-:W-:Y:S02]  /*84f0*/  FADD.FTZ R65, R160, R65 ;  /* 0x00000041a0417221 */ /* 0x000fe40000010000 */
[-C--:B------:R-:W-:Y:S02]  /*8500*/  FMUL.FTZ R60, R109, -R63.reuse ;  /* 0x8000003f6d3c7220 */ /* 0x080fe40000410000 */
[----:B------:R-:W-:-:S02]  /*8510*/  FFMA.FTZ R62, R110, R63, R62 ;  /* 0x0000003f6e3e7223 */ /* 0x000fc4000001003e */
[----:B------:R-:W-:Y:S02]  /*8520*/  FADD.FTZ R67, -R144, R67 ;  /* 0x0000004390437221 */ /* 0x000fe40000010100 */
[C---:B------:R-:W-:Y:S02]  /*8530*/  FMUL.FTZ R63, R109.reuse, -R65 ;  /* 0x800000416d3f7220 */ /* 0x040fe40000410000 */
[C---:B------:R-:W-:Y:S02]  /*8540*/  FFMA.FTZ R60, R110.reuse, R61, -R60 ;  /* 0x0000003d6e3c7223 */ /* 0x040fe4000001083c */
[-C--:B------:R-:W-:Y:S02]  /*8550*/  FMUL.FTZ R61, R109, -R67.reuse ;  /* 0x800000436d3d7220 */ /* 0x080fe40000410000 */
[C---:B------:R-:W-:Y:S02]  /*8560*/  FFMA.FTZ R66, R110.reuse, R67, R63 ;  /* 0x000000436e427223 */ /* 0x040fe4000001003f */
[----:B------:R-:W-:-:S02]  /*8570*/  FFMA.FTZ R64, R110, R65, -R61 ;  /* 0x000000416e407223 */ /* 0x000fc4000001083d */
[----:B------:R-:W-:Y:S02]  /*8580*/  FADD.FTZ R66, -R145, R66 ;  /* 0x0000004291427221 */ /* 0x000fe40000010100 */
[----:B------:R-:W-:Y:S02]  /*8590*/  FMUL.FTZ R61, R111, -R62 ;  /* 0x8000003e6f3d7220 */ /* 0x000fe40000410000 */
        /* <DEDUP_REMOVED lines=43> */
[C---:B------:R-:W-:Y:S02]  /*8850*/  FFMA.FTZ R63, R120.reuse, R62, R63 ;  /* 0x0000003e783f7223 */ /* 0x040fe4000001003f */
[-C--:B------:R-:W-:Y:S02]  /*8860*/  FMUL.FTZ R69, R119, -R64.reuse ;  /* 0x8000004077457220 */ /* 0x080fe40000410000 */
[----:B------:R-:W-:-:S02]  /*8870*/  FFMA.FTZ R67, R120, R64, -R65 ;  /* 0x0000004078437223 */ /* 0x000fc40000010841 */
[C---:B------:R-:W-:Y:S02]  /*8880*/  FFMA.FTZ R61, R120.reuse, R60, -R61 ;  /* 0x0000003c783d7223 */ /* 0x040fe4000001083d */
[----:B------:R-:W-:Y:S02]  /*8890*/  FFMA.FTZ R69, R120, R66, R69 ;  /* 0x0000004278457223 */ /* 0x000fe40000010045 */
[C---:B------:R-:W-:Y:S02]  /*88a0*/  FMUL.FTZ R64, R121.reuse, -R63 ;  /* 0x8000003f79407220 */ /* 0x040fe40000410000 */
[----:B------:R-:W-:Y:S02]  /*88b0*/  FADD.FTZ R67, R166, R67 ;  /* 0x00000043a6437221 */ /* 0x000fe40000010000 */
[-C--:B------:R-:W-:Y:S02]  /*88c0*/  FMUL.FTZ R65, R121, -R61.reuse ;  /* 0x8000003d79417220 */ /* 0x080fe40000410000 */
[----:B------:R-:W-:-:S02]  /*88d0*/  FFMA.FTZ R64, R122, R61, -R64 ;  /* 0x0000003d7a407223 */ /* 0x000fc40000010840 */
[----:B------:R-:W-:Y:S02]  /*88e0*/  FADD.FTZ R69, -R150, R69 ;  /* 0x0000004596457221 */ /* 0x000fe40000010100 */
[C---:B------:R-:W-:Y:S02]  /*88f0*/  FMUL.FTZ R61, R121.reuse, -R67 ;  /* 0x80000043793d7220 */ /* 0x040fe40000410000 */
[-C--:B------:R-:W-:Y:S02]  /*8900*/  FMUL.FTZ R60, R121, -R69.reuse ;  /* 0x80000045793c7220 */ /* 0x080fe40000410000 */
[C---:B------:R-:W-:Y:S02]  /*8910*/  FFMA.FTZ R62, R122.reuse, R69, R61 ;  /* 0x000000457a3e7223 */ /* 0x040fe4000001003d */
[----:B------:R-:W0:Y:S01]  /*8920*/  LDS.64 R68, [R235.X16+0x8478] ;  /* 0x00847800eb447984 */ /* 0x000e22000000ca00 */
[----:B------:R-:W-:Y:S02]  /*8930*/  FFMA.FTZ R60, R122, R67, -R60 ;  /* 0x000000437a3c7223 */ /* 0x000fe4000001083c */
[----:B------:R-:W-:-:S02]  /*8940*/  FADD.FTZ R62, -R151, R62 ;  /* 0x0000003e973e7221 */ /* 0x000fc40000010100 */
[----:B------:R-:W-:Y:S02]  /*8950*/  FADD.FTZ R60, R193, R60 ;  /* 0x0000003cc13c7221 */ /* 0x000fe40000010000 */
[C---:B------:R-:W-:Y:S02]  /*8960*/  FMUL.FTZ R61, R123.reuse, -R62 ;  /* 0x8000003e7b3d7220 */ /* 0x040fe40000410000 */
[----:B------:R-:W-:Y:S02]  /*8970*/  FFMA.FTZ R65, R122, R63, R65 ;  /* 0x0000003f7a417223 */ /* 0x000fe40000010041 */
[CC--:B------:R-:W-:Y:S02]  /*8980*/  FMUL.FTZ R67, R123.reuse, -R60.reuse ;  /* 0x8000003c7b437220 */ /* 0x0c0fe40000410000 */
[----:B------:R-:W-:Y:S01]  /*8990*/  FFMA.FTZ R63, R124, R60, -R61 ;  /* 0x0000003c7c3f7223 */ /* 0x000fe2000001083d */
[----:B------:R-:W-:Y:S01]  /*89a0*/  MOV R60, UR33 ;  /* 0x00000021003c7c02 */ /* 0x000fe20008000f00 */
[----:B------:R-:W-:-:S02]  /*89b0*/  FMUL.FTZ R61, R123, -R65 ;  /* 0x800000417b3d7220 */ /* 0x000fc40000410000 */
[----:B------:R-:W-:Y:S01]  /*89c0*/  FFMA.FTZ R67, R124, R62, R67 ;  /* 0x0000003e7c437223 */ /* 0x000fe20000010043 */
[----:B------:R-:W-:Y:S01]  /*89d0*/  ISETP.GE.OR P0, PT, R60, c[0x0][0x174], P0 ;  /* 0x00005d003c007a0c */ /* 0x000fe20000706670 */
[-C--:B------:R-:W-:Y:S02]  /*89e0*/  FMUL.FTZ R60, R123, -R64.reuse ;  /* 0x800000407b3c7220 */ /* 0x080fe40000410000 */
[C---:B------:R-:W-:Y:S01]  /*89f0*/  FFMA.FTZ R64, R124.reuse, R64, -R61 ;  /* 0x000000407c407223 */ /* 0x040fe2000001083d */
[----:B------:R-:W-:Y:S01]  /*8a00*/  HFMA2.MMA R61, -RZ, RZ, 0, 0 ;  /* 0x00000000ff3d7435 */ /* 0x000fe200000001ff */
[----:B------:R-:W-:Y:S01]  /*8a10*/  FFMA.FTZ R65, R124, R65, R60 ;  /* 0x000000417c417223 */ /* 0x000fe2000001003c */
[----:B------:R-:W-:Y:S01]  /*8a20*/  MOV R60, 0x3f800000 ;  /* 0x3f800000003c7802 */ /* 0x000fe20000000f00 */
[----:B------:R-:W-:Y:S02]  /*8a30*/  FADD.FTZ R66, R194, R63 ;  /* 0x0000003fc2427221 */ /* 0x000fe40000010000 */
[----:B------:R-:W-:Y:S01]  /*8a40*/  CS2R R62, SRZ ;  /* 0x00000000003e7805 */ /* 0x000fe2000001ff00 */
[----:B------:R-:W-:-:S05]  /*8a50*/  FADD.FTZ R67, -R152, R67 ;  /* 0x0000004398437221 */ /* 0x000fca0000010100 */
[----:B------:R-:W1:Y:S01]  /*8a60*/  @!P0 LDS.128 R60, [UR20+0xac80] ;  /* 0x00ac8014ff3c8984 */ /* 0x000e620008000c00 */
[----:B------:R-:W-:-:S03]  /*8a70*/  ISETP.GT.U32.AND P0, PT, R92, 0x1f, PT ;  /* 0x0000001f5c00780c */ /* 0x000fc60003f04070 */
[----:B------:R2:W-:Y:S01]  /*8a80*/  STS.128 [R235.X16+0x8e80], R64 ;  /* 0x008e8040eb007388 */ /* 0x0005e2000000cc00 */
[CC--:B0-----:R-:W-:Y:S02]  /*8a90*/  FMUL.FTZ R70, R73.reuse, R68.reuse ;  /* 0x0000004449467220 */ /* 0x0c1fe40000410000 */
[-C--:B------:R-:W-:Y:S02]  /*8aa0*/  FMUL.FTZ R73, R73, R69.reuse ;  /* 0x0000004549497220 */ /* 0x080fe40000410000 */
[C---:B------:R-:W-:Y:S02]  /*8ab0*/  FFMA.FTZ R70, R72.reuse, R69, R70 ;  /* 0x0000004548467223 */ /* 0x040fe40000010046 */
[----:B------:R-:W-:Y:S02]  /*8ac0*/  FFMA.FTZ R73, R72, R68, -R73 ;  /* 0x0000004448497223 */ /* 0x000fe40000010849 */
[----:B------:R-:W-:Y:S02]  /*8ad0*/  FADD.FTZ R191, R191, R70 ;  /* 0x00000046bfbf7221 */ /* 0x000fe40000010000 */
[----:B------:R-:W-:-:S02]  /*8ae0*/  FADD.FTZ R192, R192, R73 ;  /* 0x00000049c0c07221 */ /* 0x000fc40000010000 */
[----:B------:R-:W-:-:S04]  /*8af0*/  FMUL.FTZ R69, R123, R191 ;  /* 0x000000bf7b457220 */ /* 0x000fc80000410000 */
[----:B------:R-:W-:-:S04]  /*8b00*/  FFMA.FTZ R68, R124, R192, -R69 ;  /* 0x000000c07c447223 */ /* 0x000fc80000010845 */
[----:B------:R-:W-:Y:S02]  /*8b10*/  FADD.FTZ R189, R189, R68 ;  /* 0x00000044bdbd7221 */ /* 0x000fe40000010000 */
[----:B------:R-:W-:-:S04]  /*8b20*/  FMUL.FTZ R68, R123, R192 ;  /* 0x000000c07b447220 */ /* 0x000fc80000410000 */
[----:B--2---:R-:W-:-:S04]  /*8b30*/  FFMA.FTZ R65, R124, R191, R68 ;  /* 0x000000bf7c417223 */ /* 0x004fc80000010044 */
        /* <DEDUP_REMOVED lines=99> */
[----:B------:R-:W0:Y:S01]  /*9170*/  LDS.128 R68, [R236+0x8e90] ;  /* 0x008e9000ec447984 */ /* 0x000e220000000c00 */
[----:B------:R-:W-:Y:S02]  /*9180*/  FADD.FTZ R67, R67, R64 ;  /* 0x0000004043437221 */ /* 0x000fe40000010000 */
[----:B0-----:R-:W-:-:S04]  /*9190*/  FMUL.FTZ R65, R69, R73 ;  /* 0x0000004945417220 */ /* 0x001fc80000410000 */
[CC--:B------:R-:W-:Y:S02]  /*91a0*/  FFMA.FTZ R74, R68.reuse, R72.reuse, -R65 ;  /* 0x00000048444a7223 */ /* 0x0c0fe40000010841 */
[C---:B------:R-:W-:Y:S02]  /*91b0*/  FMUL.FTZ R65, R69.reuse, R67 ;  /* 0x0000004345417220 */ /* 0x040fe40000410000 */
[C---:B------:R-:W-:Y:S02]  /*91c0*/  FMUL.FTZ R72, R69.reuse, R72 ;  /* 0x0000004845487220 */ /* 0x040fe40000410000 */
[CC--:B------:R-:W-:Y:S02]  /*91d0*/  FFMA.FTZ R65, R68.reuse, R66.reuse, -R65 ;  /* 0x0000004244417223 */ /* 0x0c0fe40000010841 */
[----:B------:R-:W-:Y:S02]  /*91e0*/  FMUL.FTZ R69, R69, R66 ;  /* 0x0000004245457220 */ /* 0x000fe40000410000 */
[----:B------:R-:W-:-:S02]  /*91f0*/  FFMA.FTZ R73, R68, R73, R72 ;  /* 0x0000004944497223 */ /* 0x000fc40000010048 */
[----:B------:R-:W-:Y:S02]  /*9200*/  FFMA.FTZ R68, R68, R67, R69 ;  /* 0x0000004344447223 */ /* 0x000fe40000010045 */
[----:B------:R-:W-:Y:S02]  /*9210*/  FADD.FTZ R70, R70, R65 ;  /* 0x0000004146467221 */ /* 0x000fe40000010000 */
[----:B------:R-:W0:Y:S01]  /*9220*/  LDS.128 R64, [R236+0x8e80] ;  /* 0x008e8000ec407984 */ /* 0x000e220000000c00 */
[----:B------:R-:W-:Y:S02]  /*9230*/  FADD.FTZ R68, R71, R68 ;  /* 0x0000004447447221 */ /* 0x000fe40000010000 */
[C---:B0-----:R-:W-:Y:S02]  /*9240*/  FMUL.FTZ R69, R65.reuse, R74 ;  /* 0x0000004a41457220 */ /* 0x041fe40000410000 */
[-C--:B------:R-:W-:Y:S02]  /*9250*/  FMUL.FTZ R71, R65, R73.reuse ;  /* 0x0000004941477220 */ /* 0x080fe40000410000 */
[----:B------:R-:W-:-:S02]  /*9260*/  FFMA.FTZ R69, R64, R73, R69 ;  /* 0x0000004940457223 */ /* 0x000fc40000010045 */
[C---:B------:R-:W-:Y:S02]  /*9270*/  FMUL.FTZ R73, R65.reuse, R68 ;  /* 0x0000004441497220 */ /* 0x040fe40000410000 */
[-C--:B------:R-:W-:Y:S02]  /*9280*/  FMUL.FTZ R65, R65, R70.reuse ;  /* 0x0000004641417220 */ /* 0x080fe40000410000 */
[C---:B------:R-:W-:Y:S02]  /*9290*/  FFMA.FTZ R73, R64.reuse, R70, -R73 ;  /* 0x0000004640497223 */ /* 0x040fe40000010849 */
[C---:B------:R-:W-:Y:S02]  /*92a0*/  FFMA.FTZ R70, R64.reuse, R68, R65 ;  /* 0x0000004440467223 */ /* 0x040fe40000010041 */
[----:B------:R-:W-:Y:S01]  /*92b0*/  FFMA.FTZ R71, R64, R74, -R71 ;  /* 0x0000004a40477223 */ /* 0x000fe20000010847 */
[----:B------:R-:W-:Y:S01]  /*92c0*/  LOP3.LUT R64, R92, 0x1f, RZ, 0xc0, !PT ;  /* 0x0000001f5c407812 */ /* 0x000fe200078ec0ff */
[----:B------:R-:W-:Y:S01]  /*92d0*/  FADD.FTZ R70, R67, R70 ;  /* 0x0000004643467221 */ /* 0x000fe20000010000 */
[----:B------:R-:W-:Y:S01]  /*92e0*/  MOV R74, R69 ;  /* 0x00000045004a7202 */ /* 0x000fe20000000f00 */
[----:B------:R-:W-:Y:S01]  /*92f0*/  FADD.FTZ R68, R66, R73 ;  /* 0x0000004942447221 */ /* 0x000fe20000010000 */
[----:B------:R-:W-:-:S02]  /*9300*/  ISETP.NE.AND P0, PT, R64, 0x1f, PT ;  /* 0x0000001f4000780c */ /* 0x000fc40003f05270 */
[----:B------:R-:W-:Y:S01]  /*9310*/  MOV R72, R70 ;  /* 0x0000004600487202 */ /* 0x000fe20000000f00 */
[----:B------:R-:W-:Y:S08]  /*9320*/  BRA.DIV ~URZ, `(.L_x_1216) ;  /* 0x00007da27f007947 */ /* 0x000ff0000b800000 */
[----:B------:R0:W1:Y:S02]  /*9330*/  SHFL.DOWN PT, R67, R71, 0x1, 0x1f ;  /* 0x08201f0047437f89 */ /* 0x00006400000e0000 */
.L_x_1318:
[----:B------:R-:W-:Y:S05]  /*9340*/  BRA.DIV ~URZ, `(.L_x_1217) ;  /* 0x00007e027f007947 */ /* 0x000fea000b800000 */
[----:B------:R-:W2:Y:S04]  /*9350*/  SHFL.DOWN PT, R69, R69, 0x1, 0x1f ;  /* 0x08201f0045457f89 */ /* 0x000ea800000e0000 */
[----:B------:R3:W4:Y:S04]  /*9360*/  SHFL.DOWN PT, R73, R68, 0x1, 0x1f ;  /* 0x08201f0044497f89 */ /* 0x00072800000e0000 */
[----:B------:R3:W0:Y:S02]  /*9370*/  SHFL.DOWN PT, R66, R70, 0x1, 0x1f ;  /* 0x08201f0046427f89 */ /* 0x00062400000e0000 */
.L_x_1319:
        /* <DEDUP_REMOVED lines=13> */
.L_x_1219:
[----:B------:R-:W-:Y:S05]  /*9450*/  BSYNC B1 ;  /* 0x0000000000017941 */ /* 0x000fea0003800000 */
.L_x_1218:
[----:B------:R-:W-:-:S04]  /*9460*/  LOP3.LUT R64, R92, 0x1f, RZ, 0xc0, !PT ;  /* 0x0000001f5c407812 */ /* 0x000fc800078ec0ff */
[----:B------:R-:W-:Y:S01]  /*9470*/  ISETP.GT.U32.AND P0, PT, R64, 0x1d, PT ;  /* 0x0000001d4000780c */ /* 0x000fe20003f04070 */
[----:B------:R-:W-:Y:S05]  /*9480*/  BRA.DIV ~URZ, `(.L_x_1220) ;  /* 0x00007e127f007947 */ /* 0x000fea000b800000 */
[----:B-1----:R1:W3:Y:S04]  /*9490*/  SHFL.DOWN PT, R67, R71, 0x2, 0x1f ;  /* 0x08401f0047437f89 */ /* 0x0022e800000e0000 */
[----:B--2---:R1:W2:Y:S04]  /*94a0*/  SHFL.DOWN PT, R69, R74, 0x2, 0x1f ;  /* 0x08401f004a457f89 */ /* 0x0042a800000e0000 */
[----:B---3--:R1:W3:Y:S04]  /*94b0*/  SHFL.DOWN PT, R70, R68, 0x2, 0x1f ;  /* 0x08401f0044467f89 */ /* 0x0082e800000e0000 */
[----:B0-----:R1:W0:Y:S02]  /*94c0*/  SHFL.DOWN PT, R66, R72, 0x2, 0x1f ;  /* 0x08401f0048427f89 */ /* 0x00122400000e0000 */
.L_x_1320:
[----:B------:R-:W-:Y:S01]  /*94d0*/  BSSY B1, `(.L_x_1221) ;  /* 0x000000d000017945 */ /* 0x000fe20003800000 */
[----:B------:R-:W-:Y:S05]  /*94e0*/  @P0 BRA `(.L_x_1222) ;  /* 0x000000b000000947 */ /* 0x000fea0003800000 */
[C---:B0-----:R-:W-:Y:S02]  /*94f0*/  FMUL.FTZ R65, R74.reuse, R66 ;  /* 0x000000424a417220 */ /* 0x041fe40000410000 */
[----:B--2---:R-:W-:-:S02]  /*9500*/  FMUL.FTZ R64, R74, R69 ;  /* 0x000000454a407220 */ /* 0x004fc40000410000 */
[CC--:B---3--:R-:W-:Y:S02]  /*9510*/  FFMA.FTZ R65, R71.reuse, R70.reuse, -R65 ;  /* 0x0000004647417223 */ /* 0x0c8fe40000010841 */
[C---:B------:R-:W-:Y:S02]  /*9520*/  FMUL.FTZ R70, R74.reuse, R70 ;  /* 0x000000464a467220 */ /* 0x040fe40000410000 */
[-C--:B-1----:R-:W-:Y:S02]  /*9530*/  FMUL.FTZ R74, R74, R67.reuse ;  /* 0x000000434a4a7220 */ /* 0x082fe40000410000 */
[C---:B------:R-:W-:Y:S02]  /*9540*/  FFMA.FTZ R64, R71.reuse, R67, -R64 ;  /* 0x0000004347407223 */ /* 0x040fe40000010840 */
[C---:B----4-:R-:W-:Y:S02]  /*9550*/  FFMA.FTZ R73, R71.reuse, R66, R70 ;  /* 0x0000004247497223 */ /* 0x050fe40000010046 */
[----:B------:R-:W-:Y:S01]  /*9560*/  FFMA.FTZ R74, R71, R69, R74 ;  /* 0x00000045474a7223 */ /* 0x000fe2000001004a */
[----:B------:R-:W-:Y:S01]  /*9570*/  MOV R71, R64 ;  /* 0x0000004000477202 */ /* 0x000fe20000000f00 */
[----:B------:R-:W-:-:S02]  /*9580*/  FADD.FTZ R68, R68, R65 ;  /* 0x0000004144447221 */ /* 0x000fc40000010000 */
[----:B------:R-:W-:Y:S02]  /*9590*/  FADD.FTZ R72, R72, R73 ;  /* 0x0000004948487221 */ /* 0x000fe40000010000 */
.L_x_1222:
[----:B------:R-:W-:Y:S05]  /*95a0*/  BSYNC B1 ;  /* 0x0000000000017941 */ /* 0x000fea0003800000 */
.L_x_1221:
[----:B------:R-:W-:-:S04]  /*95b0*/  LOP3.LUT R64, R92, 0x1f, RZ, 0xc0, !PT ;  /* 0x0000001f5c407812 */ /* 0x000fc800078ec0ff */
[----:B------:R-:W-:Y:S01]  /*95c0*/  ISETP.GT.U32.AND P0, PT, R64, 0x1b, PT ;  /* 0x0000001b4000780c */ /* 0x000fe20003f04070 */
[----:B------:R-:W-:Y:S10]  /*95d0*/  BRA.DIV ~URZ, `(.L_x_1223) ;  /* 0x00007e827f007947 */ /* 0x000ff4000b800000 */
[----:B------:R1:W4:Y:S02]  /*95e0*/  SHFL.DOWN PT, R67, R71, 0x4, 0x1f ;  /* 0x08801f0047437f89 */ /* 0x00032400000e0000 */
.L_x_1321:
[----:B------:R-:W-:Y:S05]  /*95f0*/  BRA.DIV ~URZ, `(.L_x_1224) ;  /* 0x00007ee27f007947 */ /* 0x000fea000b800000 */
[----:B--2---:R2:W1:Y:S04]  /*9600*/  SHFL.DOWN PT, R69, R74, 0x4, 0x1f ;  /* 0x08801f004a457f89 */ /* 0x00446800000e0000 */
[----:B---3--:R2:W3:Y:S04]  /*9610*/  SHFL.DOWN PT, R70, R68, 0x4, 0x1f ;  /* 0x08801f0044467f89 */ /* 0x0084e800000e0000 */
[----:B0-----:R2:W0:Y:S02]  /*9620*/  SHFL.DOWN PT, R66, R72, 0x4, 0x1f ;  /* 0x08801f0048427f89 */ /* 0x00142400000e0000 */
.L_x_1322:
[----:B------:R-:W-:Y:S01]  /*9630*/  BSSY B1, `(.L_x_1225) ;  /* 0x000000d000017945 */ /* 0x000fe20003800000 */
[----:B------:R-:W-:Y:S05]  /*9640*/  @P0 BRA `(.L_x_1226) ;  /* 0x000000b000000947 */ /* 0x000fea0003800000 */
[C---:B0-----:R-:W-:Y:S02]  /*9650*/  FMUL.FTZ R65, R74.reuse, R66 ;  /* 0x000000424a417220 */ /* 0x041fe40000410000 */
[----:B-1----:R-:W-:-:S02]  /*9660*/  FMUL.FTZ R64, R74, R69 ;  /* 0x000000454a407220 */ /* 0x002fc40000410000 */
[CC--:B---3--:R-:W-:Y:S02]  /*9670*/  FFMA.FTZ R65, R71.reuse, R70.reuse, -R65 ;  /* 0x0000004647417223 */ /* 0x0c8fe40000010841 */
[C---:B------:R-:W-:Y:S02]  /*9680*/  FMUL.FTZ R70, R74.reuse, R70 ;  /* 0x000000464a467220 */ /* 0x040fe40000410000 */
[-C--:B--2-4-:R-:W-:Y:S02]  /*9690*/  FMUL.FTZ R74, R74, R67.reuse ;  /* 0x000000434a4a7220 */ /* 0x094fe40000410000 */
[C---:B------:R-:W-:Y:S02]  /*96a0*/  FFMA.FTZ R64, R71.reuse, R67, -R64 ;  /* 0x0000004347407223 */ /* 0x040fe40000010840 */
[C---:B------:R-:W-:Y:S02]  /*96b0*/  FFMA.FTZ R73, R71.reuse, R66, R70 ;  /* 0x0000004247497223 */ /* 0x040fe40000010046 */
[----:B------:R-:W-:Y:S01]  /*96c0*/  FFMA.FTZ R74, R71, R69, R74 ;  /* 0x00000045474a7223 */ /* 0x000fe2000001004a */
[----:B------:R-:W-:Y:S01]  /*96d0*/  MOV R71, R64 ;  /* 0x0000004000477202 */ /* 0x000fe20000000f00 */
[----:B------:R-:W-:-:S02]  /*96e0*/  FADD.FTZ R68, R68, R65 ;  /* 0x0000004144447221 */ /* 0x000fc40000010000 */
[----:B------:R-:W-:Y:S02]  /*96f0*/  FADD.FTZ R72, R72, R73 ;  /* 0x0000004948487221 */ /* 0x000fe40000010000 */
.L_x_1226:
[----:B------:R-:W-:Y:S05]  /*9700*/  BSYNC B1 ;  /* 0x0000000000017941 */ /* 0x000fea0003800000 */
.L_x_1225:
[----:B------:R-:W-:-:S04]  /*9710*/  LOP3.LUT R64, R92, 0x1f, RZ, 0xc0, !PT ;  /* 0x0000001f5c407812 */ /* 0x000fc800078ec0ff */
[----:B------:R-:W-:Y:S01]  /*9720*/  ISETP.GT.U32.AND P0, PT, R64, 0x17, PT ;  /* 0x000000174000780c */ /* 0x000fe20003f04070 */
[----:B------:R-:W-:Y:S05]  /*9730*/  BRA.DIV ~URZ, `(.L_x_1227) ;  /* 0x00007ef27f007947 */ /* 0x000fea000b800000 */
[----:B----4-:R4:W2:Y:S04]  /*9740*/  SHFL.DOWN PT, R67, R71, 0x8, 0x1f ;  /* 0x09001f0047437f89 */ /* 0x0108a800000e0000 */
[----:B-1----:R4:W1:Y:S04]  /*9750*/  SHFL.DOWN PT, R69, R74, 0x8, 0x1f ;  /* 0x09001f004a457f89 */ /* 0x00286800000e0000 */
[----:B---3--:R4:W3:Y:S04]  /*9760*/  SHFL.DOWN PT, R70, R68, 0x8, 0x1f ;  /* 0x09001f0044467f89 */ /* 0x0088e800000e0000 */
[----:B0-----:R4:W0:Y:S02]  /*9770*/  SHFL.DOWN PT, R66, R72, 0x8, 0x1f ;  /* 0x09001f0048427f89 */ /* 0x00182400000e0000 */
.L_x_1323:
        /* <DEDUP_REMOVED lines=13> */
.L_x_1229:
[----:B------:R-:W-:Y:S05]  /*9850*/  BSYNC B1 ;  /* 0x0000000000017941 */ /* 0x000fea0003800000 */
.L_x_1228:
[----:B------:R-:W-:-:S04]  /*9860*/  LOP3.LUT R64, R92, 0x1f, RZ, 0xc0, !PT ;  /* 0x0000001f5c407812 */ /* 0x000fc800078ec0ff */
[----:B------:R-:W-:Y:S01]  /*9870*/  ISETP.GT.U32.AND P0, PT, R64, 0xf, PT ;  /* 0x0000000f4000780c */ /* 0x000fe20003f04070 */
[----:B------:R-:W-:Y:S10]  /*9880*/  BRA.DIV ~URZ, `(.L_x_1230) ;  /* 0x00007f627f007947 */ /* 0x000ff4000b800000 */
[----:B--2---:R2:W4:Y:S02]  /*9890*/  SHFL.DOWN PT, R67, R71, 0x10, 0x1f ;  /* 0x0a001f0047437f89 */ /* 0x00452400000e0000 */
.L_x_1324:
[----:B------:R-:W-:Y:S05]  /*98a0*/  BRA.DIV ~URZ, `(.L_x_1231) ;  /* 0x00007fc27f007947 */ /* 0x000fea000b800000 */
[----:B-1----:R1:W2:Y:S04]  /*98b0*/  SHFL.DOWN PT, R69, R74, 0x10, 0x1f ;  /* 0x0a001f004a457f89 */ /* 0x0022a800000e0000 */
[----:B---3--:R1:W3:Y:S04]  /*98c0*/  SHFL.DOWN PT, R70, R68, 0x10, 0x1f ;  /* 0x0a001f0044467f89 */ /* 0x0082e800000e0000 */
[----:B0-----:R1:W0:Y:S02]  /*98d0*/  SHFL.DOWN PT, R66, R72, 0x10, 0x1f ;  /* 0x0a001f0048427f89 */ /* 0x00122400000e0000 */
.L_x_1325:
[----:B------:R-:W-:Y:S01]  /*98e0*/  BSSY B1, `(.L_x_1232) ;  /* 0x000000d000017945 */ /* 0x000fe20003800000 */
[----:B------:R-:W-:Y:S05]  /*98f0*/  @P0 BRA `(.L_x_1233) ;  /* 0x000000b000000947 */ /* 0x000fea0003800000 */
[C---:B0-----:R-:W-:Y:S02]  /*9900*/  FMUL.FTZ R65, R74.reuse, R66 ;  /* 0x000000424a417220 */ /* 0x041fe40000410000 */
[----:B--2---:R-:W-:-:S02]  /*9910*/  FMUL.FTZ R64, R74, R69 ;  /* 0x000000454a407220 */ /* 0x004fc40000410000 */
[CC--:B---3--:R-:W-:Y:S02]  /*9920*/  FFMA.FTZ R65, R71.reuse, R70.reuse, -R65 ;  /* 0x0000004647417223 */ /* 0x0c8fe40000010841 */
[C---:B------:R-:W-:Y:S02]  /*9930*/  FMUL.FTZ R70, R74.reuse, R70 ;  /* 0x000000464a467220 */ /* 0x040fe40000410000 */
[-C--:B-1--4-:R-:W-:Y:S02]  /*9940*/  FMUL.FTZ R74, R74, R67.reuse ;  /* 0x000000434a4a7220 */ /* 0x092fe40000410000 */
[C---:B------:R-:W-:Y:S02]  /*9950*/  FFMA.FTZ R64, R71.reuse, R67, -R64 ;  /* 0x0000004347407223 */ /* 0x040fe40000010840 */
[C---:B------:R-:W-:Y:S02]  /*9960*/  FFMA.FTZ R73, R71.reuse, R66, R70 ;  /* 0x0000004247497223 */ /* 0x040fe40000010046 */
[----:B------:R-:W-:Y:S01]  /*9970*/  FFMA.FTZ R74, R71, R69, R74 ;  /* 0x00000045474a7223 */ /* 0x000fe2000001004a */
[----:B------:R-:W-:Y:S01]  /*9980*/  MOV R71, R64 ;  /* 0x0000004000477202 */ /* 0x000fe20000000f00 */
[----:B------:R-:W-:-:S02]  /*9990*/  FADD.FTZ R68, R68, R65 ;  /* 0x0000004144447221 */ /* 0x000fc40000010000 */
[----:B------:R-:W-:Y:S02]  /*99a0*/  FADD.FTZ R72, R72, R73 ;  /* 0x0000004948487221 */ /* 0x000fe40000010000 */
.L_x_1233:
[----:B------:R-:W-:Y:S05]  /*99b0*/  BSYNC B1 ;  /* 0x0000000000017941 */ /* 0x000fea0003800000 */
.L_x_1232:
        /* <DEDUP_REMOVED lines=20> */
.L_x_1326:
        /* <DEDUP_REMOVED lines=21> */
.L_x_1236:
[----:B------:R-:W-:Y:S05]  /*9c50*/  BSYNC B1 ;  /* 0x0000000000017941 */ /* 0x000fea0003800000 */
.L_x_1235:
[----:B------:R-:W0:Y:S04]  /*9c60*/  LDS.128 R72, [R236+0x8eb0] ;  /* 0x008eb000ec487984 */ /* 0x000e280000000c00 */
[----:B------:R-:W-:Y:S01]  /*9c70*/  STS.128 [R236+0x8eb0], R64 ;  /* 0x008eb040ec007388 */ /* 0x000fe20000000c00 */
[C---:B0-----:R-:W-:Y:S02]  /*9c80*/  FMUL.FTZ R71, R73.reuse, R67 ;  /* 0x0000004349477220 */ /* 0x041fe40000410000 */
[C---:B------:R-:W-:Y:S02]  /*9c90*/  FMUL.FTZ R76, R73.reuse, R66 ;  /* 0x00000042494c7220 */ /* 0x040fe40000410000 */
[C---:B------:R-:W-:Y:S02]  /*9ca0*/  FMUL.FTZ R69, R73.reuse, R65 ;  /* 0x0000004149457220 */ /* 0x040fe40000410000 */
[----:B------:R-:W-:-:S02]  /*9cb0*/  FMUL.FTZ R73, R73, R64 ;  /* 0x0000004049497220 */ /* 0x000fc40000410000 */
[C---:B------:R-:W-:Y:S02]  /*9cc0*/  FFMA.FTZ R71, R72.reuse, R66, -R71 ;  /* 0x0000004248477223 */ /* 0x040fe40000010847 */
[C---:B------:R-:W-:Y:S02]  /*9cd0*/  FFMA.FTZ R76, R72.reuse, R67, R76 ;  /* 0x00000043484c7223 */ /* 0x040fe4000001004c */
[----:B---3--:R-:W-:Y:S02]  /*9ce0*/  FFMA.FTZ R68, R72, R64, -R69 ;  /* 0x0000004048447223 */ /* 0x008fe40000010845 */
[----:B------:R-:W-:Y:S02]  /*9cf0*/  FADD.FTZ R70, R74, R71 ;  /* 0x000000474a467221 */ /* 0x000fe40000010000 */
[----:B------:R-:W-:Y:S02]  /*9d00*/  FFMA.FTZ R69, R72, R65, R73 ;  /* 0x0000004148457223 */ /* 0x000fe40000010049 */
        /* <DEDUP_REMOVED lines=26> */
.L_x_1215:
[----:B-1----:R-:W-:Y:S05]  /*9eb0*/  BSYNC B0 ;  /* 0x0000000000007941 */ /* 0x002fea0003800000 */
.L_x_1214:
[----:B------:R-:W-:Y:S01]  /*9ec0*/  WARPSYNC 0xffffffff ;  /* 0xffffffff00007948 */ /* 0x000fe20003800000 */
[----:B------:R-:W-:Y:S02]  /*9ed0*/  ISETP.NE.AND P0, PT, R92, RZ, PT ;  /* 0x000000ff5c00720c */ /* 0x000fe40003f05270 */
[----:B------:R-:W-:Y:S01]  /*9ee0*/  BAR.SYNC.DEFER_BLOCKING 0x0 ;  /* 0x0000000000007b1d */ /* 0x000fe20000010000 */
[----:B------:R-:W-:-:S05]  /*9ef0*/  FMUL.FTZ R69, R83, R47 ;  /* 0x0000002f53457220 */ /* 0x000fca0000410000 */
[----:B------:R-:W-:Y:S01]  /*9f00*/  BSSY B0, `(.L_x_1237) ;  /* 0x00001eb000007945 */ /* 0x000fe20003800000 */
[----:B------:R-:W0:Y:S04]  /*9f10*/  LDS.64 R64, [R235.X16+0x8e88] ;  /* 0x008e8800eb407984 */ /* 0x000e28000000ca00 */
[----:B------:R1:W-:Y:S01]  /*9f20*/  @!P0 STS.128 [UR20+0xac80], R60 ;  /* 0x00ac803cff008988 */ /* 0x0003e20008000c14 */
[----:B------:R-:W-:Y:S02]  /*9f30*/  ULDC UR20, c[0x0][0x168] ;  /* 0x00005a0000147ab9 */ /* 0x000fe40000000800 */
[----:B------:R-:W-:Y:S01]  /*9f40*/  UIADD3 UR20, -UR38, UR20, URZ ;  /* 0x0000001426147290 */ /* 0x000fe2000fffe13f */
[-C--:B0-----:R-:W-:Y:S02]  /*9f50*/  FMUL.FTZ R66, R64, -R95.reuse ;  /* 0x8000005f40427220 */ /* 0x081fe40000410000 */
[----:B------:R-:W-:-:S02]  /*9f60*/  FMUL.FTZ R95, R65, -R95 ;  /* 0x8000005f415f7220 */ /* 0x000fc40000410000 */
[-C--:B------:R-:W-:Y:S02]  /*9f70*/  FFMA.FTZ R65, R65, R94.reuse, R66 ;  /* 0x0000005e41417223 */ /* 0x080fe40000010042 */
[----:B------:R-:W-:Y:S02]  /*9f80*/  FFMA.FTZ R94, R64, R94, -R95 ;  /* 0x0000005e405e7223 */ /* 0x000fe4000001085f */
[----:B------:R-:W-:Y:S02]  /*9f90*/  FADD.FTZ R154, -R154, R65 ;  /* 0x000000419a9a7221 */ /* 0x000fe40000010100 */
[----:B------:R-:W-:Y:S02]  /*9fa0*/  FMUL.FTZ R65, R88, R52 ;  /* 0x0000003458417220 */ /* 0x000fe40000410000 */
[----:B------:R-:W-:Y:S02]  /*9fb0*/  FFMA.FTZ R66, R36, R192, RZ ;  /* 0x000000c024427223 */ /* 0x000fe400000100ff */
[----:B------:R-:W-:-:S02]  /*9fc0*/  FFMA.FTZ R64, R0, -R65, R191 ;  /* 0x8000004100407223 */ /* 0x000fc400000100bf */
[----:B------:R-:W-:Y:S02]  /*9fd0*/  FFMA.FTZ R192, R2, -R65, R192 ;  /* 0x8000004102c07223 */ /* 0x000fe400000100c0 */
[----:B------:R-:W-:Y:S02]  /*9fe0*/  FFMA.FTZ R191, R36, -R191, RZ ;  /* 0x800000bf24bf7223 */ /* 0x000fe400000100ff */
[----:B------:R-:W-:Y:S02]  /*9ff0*/  FMUL.FTZ R65, R87, R51 ;  /* 0x0000003357417220 */ /* 0x000fe40000410000 */
[----:B------:R-:W-:Y:S02]  /*a000*/  FADD.FTZ R153, R153, R94 ;  /* 0x0000005e99997221 */ /* 0x000fe40000010000 */
[C---:B------:R-:W-:Y:S02]  /*a010*/  FFMA.FTZ R67, R35.reuse, R189, R66 ;  /* 0x000000bd23437223 */ /* 0x040fe40000010042 */
[----:B------:R-:W-:-:S02]  /*a020*/  FFMA.FTZ R191, R35, -R190, R191 ;  /* 0x800000be23bf7223 */ /* 0x000fc400000100bf */
[-C--:B------:R-:W-:Y:S02]  /*a030*/  FFMA.FTZ R189, R20, -R65.reuse, R189 ;  /* 0x8000004114bd7223 */ /* 0x080fe400000100bd */
[----:B------:R-:W-:Y:S02]  /*a040*/  FFMA.FTZ R190, R19, -R65, R190 ;  /* 0x8000004113be7223 */ /* 0x000fe400000100be */
[CC--:B------:R-:W-:Y:S02]  /*a050*/  FMUL.FTZ R65, R93.reuse, -R154.reuse ;  /* 0x8000009a5d417220 */ /* 0x0c0fe40000410000 */
[-C--:B------:R-:W-:Y:S02]  /*a060*/  FMUL.FTZ R93, R93, -R153.reuse ;  /* 0x800000995d5d7220 */ /* 0x080fe40000410000 */
[C---:B------:R-:W-:Y:S02]  /*a070*/  FFMA.FTZ R66, R96.reuse, R153, -R65 ;  /* 0x0000009960427223 */ /* 0x040fe40000010841 */
[----:B------:R-:W-:-:S02]  /*a080*/  FFMA.FTZ R93, R96, R154, R93 ;  /* 0x0000009a605d7223 */ /* 0x000fc4000001005d */
[----:B------:R-:W-:Y:S02]  /*a090*/  FADD.FTZ R137, R137, R66 ;  /* 0x0000004289897221 */ /* 0x000fe40000010000 */
[----:B------:R-:W-:Y:S02]  /*a0a0*/  FADD.FTZ R138, -R138, R93 ;  /* 0x0000005d8a8a7221 */ /* 0x000fe40000010100 */
[----:B------:R-:W-:Y:S02]  /*a0b0*/  FFMA.FTZ R68, R34, R188, R67 ;  /* 0x000000bc22447223 */ /* 0x000fe40000010043 */
        /* <DEDUP_REMOVED lines=18> */
[----:B------:R-:W-:Y:S02]  /*a1e0*/  FFMA.FTZ R71, R31, R182, R71 ;  /* 0x000000b61f477223 */ /* 0x000fe40000010047 */
[----:B------:R-:W-:Y:S02]  /*a1f0*/  FADD.FTZ R78, -R141, R78 ;  /* 0x0000004e8d4e7221 */ /* 0x000fe40000010100 */
[----:B------:R-:W-:-:S02]  /*a200*/  FADD.FTZ R157, R157, R72 ;  /* 0x000000489d9d7221 */ /* 0x000fc40000010000 */
[----:B------:R-:W-:Y:S02]  /*a210*/  FFMA.FTZ R74, R30, R179, R71 ;  /* 0x000000b31e4a7223 */ /* 0x000fe40000010047 */
[CC--:B------:R-:W-:Y:S02]  /*a220*/  FMUL.FTZ R71, R103.reuse, -R78.reuse ;  /* 0x8000004e67477220 */ /* 0x0c0fe40000410000 */
[-C--:B------:R-:W-:Y:S02]  /*a230*/  FMUL.FTZ R103, R103, -R157.reuse ;  /* 0x8000009d67677220 */ /* 0x080fe40000410000 */
[C---:B------:R-:W-:Y:S02]  /*a240*/  FFMA.FTZ R79, R104.reuse, R157, -R71 ;  /* 0x0000009d684f7223 */ /* 0x040fe40000010847 */
[----:B------:R-:W-:Y:S02]  /*a250*/  FFMA.FTZ R103, R104, R78, R103 ;  /* 0x0000004e68677223 */ /* 0x000fe40000010067 */
[----:B------:R-:W-:-:S02]  /*a260*/  FADD.FTZ R79, R158, R79 ;  /* 0x0000004f9e4f7221 */ /* 0x000fc40000010000 */
[----:B------:R-:W-:Y:S02]  /*a270*/  FADD.FTZ R142, -R142, R103 ;  /* 0x000000678e8e7221 */ /* 0x000fe40000010100 */
[----:B------:R-:W-:Y:S02]  /*a280*/  FFMA.FTZ R75, R29, R177, R74 ;  /* 0x000000b11d4b7223 */ /* 0x000fe4000001004a */
[CC--:B------:R-:W-:Y:S02]  /*a290*/  FMUL.FTZ R74, R105.reuse, -R142.reuse ;  /* 0x8000008e694a7220 */ /* 0x0c0fe40000410000 */
[-C--:B------:R-:W-:Y:S02]  /*a2a0*/  FMUL.FTZ R105, R105, -R79.reuse ;  /* 0x8000004f69697220 */ /* 0x080fe40000410000 */
[C---:B------:R-:W-:Y:S02]  /*a2b0*/  FFMA.FTZ R76, R106.reuse, R79, -R74 ;  /* 0x0000004f6a4c7223 */ /* 0x040fe4000001084a */
[----:B------:R-:W-:-:S02]  /*a2c0*/  FFMA.FTZ R106, R106, R142, R105 ;  /* 0x0000008e6a6a7223 */ /* 0x000fc40000010069 */
[----:B------:R-:W-:Y:S02]  /*a2d0*/  FADD.FTZ R159, R159, R76 ;  /* 0x0000004c9f9f7221 */ /* 0x000fe40000010000 */
[----:B------:R-:W-:Y:S02]  /*a2e0*/  FFMA.FTZ R94, R28, R176, R75 ;  /* 0x000000b01c5e7223 */ /* 0x000fe4000001004b */
[----:B------:R-:W-:Y:S02]  /*a2f0*/  FADD.FTZ R76, -R143, R106 ;  /* 0x0000006a8f4c7221 */ /* 0x000fe40000010100 */
[----:B------:R-:W-:Y:S02]  /*a300*/  FFMA.FTZ R94, R27, R173, R94 ;  /* 0x000000ad1b5e7223 */ /* 0x000fe4000001005e */
[C---:B------:R-:W-:Y:S02]  /*a310*/  FMUL.FTZ R77, R107.reuse, -R76 ;  /* 0x8000004c6b4d7220 */ /* 0x040fe40000410000 */
[----:B------:R-:W-:-:S02]  /*a320*/  FMUL.FTZ R107, R107, -R159 ;  /* 0x8000009f6b6b7220 */ /* 0x000fc40000410000 */
[----:B------:R-:W-:Y:S02]  /*a330*/  FFMA.FTZ R94, R26, R171, R94 ;  /* 0x000000ab1a5e7223 */ /* 0x000fe4000001005e */
[C---:B------:R-:W-:Y:S02]  /*a340*/  FFMA.FTZ R107, R108.reuse, R76, R107 ;  /* 0x0000004c6c6b7223 */ /* 0x040fe4000001006b */
[----:B------:R-:W-:Y:S02]  /*a350*/  FFMA.FTZ R77, R108, R159, -R77 ;  /* 0x0000009f6c4d7223 */ /* 0x000fe4000001084d */
        /* <DEDUP_REMOVED lines=8> */
[----:B------:R-:W-:-:S02]  /*a3e0*/  FMUL.FTZ R95, R55, R39 ;  /* 0x00000027375f7220 */ /* 0x000fc40000410000 */
[----:B------:R-:W-:Y:S02]  /*a3f0*/  FADD.FTZ R94, -R145, R94 ;  /* 0x0000005e915e7221 */ /* 0x000fe40000010100 */
[----:B------:R-:W-:Y:S02]  /*a400*/  FADD.FTZ R161, R161, R96 ;  /* 0x00000060a1a17221 */ /* 0x000fe40000010000 */
[----:B------:R-:W-:Y:S02]  /*a410*/  FFMA.FTZ R99, R23, R209, R98 ;  /* 0x000000d117637223 */ /* 0x000fe40000010062 */
[-C--:B------:R-:W-:Y:S02]  /*a420*/  FFMA.FTZ R209, R130, -R95.reuse, R209 ;  /* 0x8000005f82d17223 */ /* 0x080fe400000100d1 */
[----:B------:R-:W-:Y:S02]  /*a430*/  FFMA.FTZ R109, R129, -R95, R210 ;  /* 0x8000005f816d7223 */ /* 0x000fe400000100d2 */
[----:B------:R-:W-:-:S02]  /*a440*/  FMUL.FTZ R95, R111, -R94 ;  /* 0x8000005e6f5f7220 */ /* 0x000fc40000410000 */
[-C--:B------:R-:W-:Y:S02]  /*a450*/  FMUL.FTZ R111, R111, -R161.reuse ;  /* 0x800000a16f6f7220 */ /* 0x080fe40000410000 */
[C---:B------:R-:W-:Y:S02]  /*a460*/  FFMA.FTZ R95, R112.reuse, R161, -R95 ;  /* 0x000000a1705f7223 */ /* 0x040fe4000001085f */
[----:B------:R-:W-:Y:S02]  /*a470*/  FFMA.FTZ R111, R112, R94, R111 ;  /* 0x0000005e706f7223 */ /* 0x000fe4000001006f */
[----:B------:R-:W-:Y:S02]  /*a480*/  FADD.FTZ R95, R162, R95 ;  /* 0x0000005fa25f7221 */ /* 0x000fe40000010000 */
[----:B------:R-:W-:Y:S02]  /*a490*/  FADD.FTZ R146, -R146, R111 ;  /* 0x0000006f92927221 */ /* 0x000fe40000010100 */
[----:B------:R-:W-:-:S02]  /*a4a0*/  FFMA.FTZ R96, R22, R212, R99 ;  /* 0x000000d416607223 */ /* 0x000fc40000010063 */
[CC--:B------:R-:W-:Y:S02]  /*a4b0*/  FMUL.FTZ R99, R113.reuse, -R95.reuse ;  /* 0x8000005f71637220 */ /* 0x0c0fe40000410000 */
[-C--:B------:R-:W-:Y:S02]  /*a4c0*/  FMUL.FTZ R113, R113, -R146.reuse ;  /* 0x8000009271717220 */ /* 0x080fe40000410000 */
[C---:B------:R-:W-:Y:S02]  /*a4d0*/  FFMA.FTZ R98, R114.reuse, R146, R99 ;  /* 0x0000009272627223 */ /* 0x040fe40000010063 */
[----:B------:R-:W-:Y:S02]  /*a4e0*/  FFMA.FTZ R114, R114, R95, -R113 ;  /* 0x0000005f72727223 */ /* 0x000fe40000010871 */
[----:B-1----:R-:W-:Y:S02]  /*a4f0*/  FMUL.FTZ R60, R154, UR42 ;  /* 0x0000002a9a3c7c20 */ /* 0x002fe40008410000 */
[----:B------:R-:W-:-:S02]  /*a500*/  FADD.FTZ R98, -R147, R98 ;  /* 0x0000006293627221 */ /* 0x000fc40000010100 */
[----:B------:R-:W-:Y:S02]  /*a510*/  FADD.FTZ R163, R163, R114 ;  /* 0x00000072a3a37221 */ /* 0x000fe40000010000 */
[----:B------:R-:W-:Y:S02]  /*a520*/  FMUL.FTZ R100, R53, R37 ;  /* 0x0000002535647220 */ /* 0x000fe40000410000 */
[C---:B------:R-:W-:Y:S02]  /*a530*/  FMUL.FTZ R103, R153.reuse, UR42 ;  /* 0x0000002a99677c20 */ /* 0x040fe40008410000 */
[----:B------:R-:W-:Y:S02]  /*a540*/  FFMA.FTZ R99, R153, UR41, R60 ;  /* 0x0000002999637c23 */ /* 0x000fe4000801003c */
[C---:B------:R-:W-:Y:S02]  /*a550*/  FMUL.FTZ R60, R115.reuse, -R98 ;  /* 0x80000062733c7220 */ /* 0x040fe40000410000 */
[----:B------:R-:W-:-:S02]  /*a560*/  FMUL.FTZ R115, R115, -R163 ;  /* 0x800000a373737220 */ /* 0x000fc40000410000 */
[----:B------:R-:W-:Y:S02]  /*a570*/  FFMA.FTZ R101, R125, -R100, R214 ;  /* 0x800000647d657223 */ /* 0x000fe400000100d6 */
[----:B------:R-:W-:Y:S02]  /*a580*/  FFMA.FTZ R62, R154, UR41, -R103 ;  /* 0x000000299a3e7c23 */ /* 0x000fe40008010867 */
[C---:B------:R-:W-:Y:S02]  /*a590*/  FFMA.FTZ R115, R116.reuse, R98, R115 ;  /* 0x0000006274737223 */ /* 0x040fe40000010073 */
[----:B------:R-:W-:Y:S02]  /*a5a0*/  FFMA.FTZ R105, R116, R163, -R60 ;  /* 0x000000a374697223 */ /* 0x000fe4000001083c */
[----:B------:R-:W-:Y:S02]  /*a5b0*/  FFMA.FTZ R100, R126, -R100, R213 ;  /* 0x800000647e647223 */ /* 0x000fe400000100d5 */
[----:B------:R-:W-:-:S02]  /*a5c0*/  FMUL.FTZ R62, R101, R62 ;  /* 0x0000003e653e7220 */ /* 0x000fc40000410000 */
[----:B------:R-:W-:Y:S02]  /*a5d0*/  FADD.FTZ R148, -R148, R115 ;  /* 0x0000007394947221 */ /* 0x000fe40000010100 */
[----:B------:R-:W-:Y:S02]  /*a5e0*/  FADD.FTZ R105, R164, R105 ;  /* 0x00000069a4697221 */ /* 0x000fe40000010000 */
[----:B------:R-:W-:Y:S02]  /*a5f0*/  FFMA.FTZ R99, R100, R99, R62 ;  /* 0x0000006364637223 */ /* 0x000fe4000001003e */
[----:B------:R-:W-:Y:S02]  /*a600*/  FMUL.FTZ R102, R54, R38 ;  /* 0x0000002636667220 */ /* 0x000fe40000410000 */
[----:B------:R-:W-:Y:S02]  /*a610*/  FMUL.FTZ R103, R127, R138 ;  /* 0x0000008a7f677220 */ /* 0x000fe40000410000 */
[----:B------:R-:W-:-:S02]  /*a620*/  FMUL.FTZ R61, R137, UR42 ;  /* 0x0000002a893d7c20 */ /* 0x000fc40008410000 */
[----:B------:R-:W-:Y:S02]  /*a630*/  FMUL.FTZ R62, R138, UR42 ;  /* 0x0000002a8a3e7c20 */ /* 0x000fe40008410000 */
[C---:B------:R-:W-:Y:S02]  /*a640*/  FMUL.FTZ R60, R117.reuse, -R148 ;  /* 0x80000094753c7220 */ /* 0x040fe40000410000 */
[----:B------:R-:W-:Y:S02]  /*a650*/  FMUL.FTZ R117, R117, -R105 ;  /* 0x8000006975757220 */ /* 0x000fe40000410000 */
[C---:B------:R-:W-:Y:S02]  /*a660*/  FFMA.FTZ R104, R128.reuse, -R102, R212 ;  /* 0x8000006680687223 */ /* 0x040fe400000100d4 */
[----:B------:R-:W-:Y:S02]  /*a670*/  FFMA.FTZ R103, R128, R137, R103 ;  /* 0x0000008980677223 */ /* 0x000fe40000010067 */
[----:B------:R-:W-:-:S02]  /*a680*/  FFMA.FTZ R107, R138, UR41, -R61 ;  /* 0x000000298a6b7c23 */ /* 0x000fc4000801083d */
[----:B------:R-:W-:Y:S02]  /*a690*/  FFMA.FTZ R63, R137, UR41, R62 ;  /* 0x00000029893f7c23 */ /* 0x000fe4000801003e */
[----:B------:R-:W-:Y:S02]  /*a6a0*/  FFMA.FTZ R102, R127, -R102, R211 ;  /* 0x800000667f667223 */ /* 0x000fe400000100d3 */
[-C--:B------:R-:W-:Y:S02]  /*a6b0*/  FMUL.FTZ R61, R138, R38.reuse ;  /* 0x000000268a3d7220 */ /* 0x080fe40000410000 */
[----:B------:R-:W-:Y:S02]  /*a6c0*/  FMUL.FTZ R137, R137, R38 ;  /* 0x0000002689897220 */ /* 0x000fe40000410000 */
[C---:B------:R-:W-:Y:S02]  /*a6d0*/  FFMA.FTZ R60, R118.reuse, R105, -R60 ;  /* 0x00000069763c7223 */ /* 0x040fe4000001083c */
[----:B------:R-:W-:Y:S01]  /*a6e0*/  FFMA.FTZ R118, R118, R148, R117 ;  /* 0x0000009476767223 */ /* 0x000fe20000010075 */
[----:B------:R-:W-:Y:S01]  /*a6f0*/  SHF.L.U32 R117, R92, 0x5, RZ ;  /* 0x000000055c757819 */ /* 0x000fe200000006ff */
[----:B------:R-:W-:-:S02]  /*a700*/  FMUL.FTZ R108, R102, R61 ;  /* 0x0000003d666c7220 */ /* 0x000fc40000410000 */
[C---:B------:R-:W-:Y:S01]  /*a710*/  FMUL.FTZ R107, R102.reuse, R107 ;  /* 0x0000006b666b7220 */ /* 0x040fe20000410000 */
[C---:B------:R-:W-:Y:S01]  /*a720*/  IADD3 R112, R117.reuse, 0x1, RZ ;  /* 0x0000000175707810 */ /* 0x040fe20007ffe0ff */
[-C--:B------:R-:W-:Y:S01]  /*a730*/  FMUL.FTZ R106, R102, R137.reuse ;  /* 0x00000089666a7220 */ /* 0x080fe20000410000 */
[----:B------:R-:W-:Y:S01]  /*a740*/  IADD3 R114, R117, 0x2, RZ ;  /* 0x0000000275727810 */ /* 0x000fe20007ffe0ff */
[----:B------:R-:W-:Y:S01]  /*a750*/  FADD.FTZ R102, -R149, R118 ;  /* 0x0000007695667221 */ /* 0x000fe20000010100 */
[----:B------:R-:W-:Y:S01]  /*a760*/  IADD3 R116, R117, 0x3, RZ ;  /* 0x0000000375747810 */ /* 0x000fe20007ffe0ff */
[----:B------:R-:W-:Y:S02]  /*a770*/  FADD.FTZ R165, R165, R60 ;  /* 0x0000003ca5a57221 */ /* 0x000fe40000010000 */
[----:B------:R-:W-:Y:S02]  /*a780*/  FMUL.FTZ R60, R119, -R102 ;  /* 0x80000066773c7220 */ /* 0x000fe40000410000 */
[----:B------:R-:W-:-:S02]  /*a790*/  FFMA.FTZ R108, R104, R137, R108 ;  /* 0x00000089686c7223 */ /* 0x000fc4000001006c */
[C---:B------:R-:W-:Y:S02]  /*a7a0*/  FFMA.FTZ R106, R104.reuse, R61, -R106 ;  /* 0x0000003d686a7223 */ /* 0x040fe4000001086a */
[----:B------:R-:W-:Y:S02]  /*a7b0*/  FMUL.FTZ R119, R119, -R165 ;  /* 0x800000a577777220 */ /* 0x000fe40000410000 */
[----:B------:R-:W-:Y:S02]  /*a7c0*/  FFMA.FTZ R104, R104, R63, R107 ;  /* 0x0000003f68687223 */ /* 0x000fe4000001006b */
[----:B------:R-:W-:Y:S02]  /*a7d0*/  FMUL.FTZ R63, R155, UR42 ;  /* 0x0000002a9b3f7c20 */ /* 0x000fe40008410000 */
[C---:B------:R-:W-:Y:S02]  /*a7e0*/  FFMA.FTZ R107, R120.reuse, R165, -R60 ;  /* 0x000000a5786b7223 */ /* 0x040fe4000001083c */
[----:B------:R-:W-:-:S02]  /*a7f0*/  FFMA.FTZ R119, R120, R102, R119 ;  /* 0x0000006678777223 */ /* 0x000fc40000010077 */
[C---:B------:R-:W-:Y:S02]  /*a800*/  FMUL.FTZ R62, R70.reuse, UR42 ;  /* 0x0000002a463e7c20 */ /* 0x040fe40008410000 */
[C---:B------:R-:W-:Y:S02]  /*a810*/  FFMA.FTZ R110, R70.reuse, UR41, -R63 ;  /* 0x00000029466e7c23 */ /* 0x040fe4000801083f */
[-C--:B------:R-:W-:Y:S02]  /*a820*/  FMUL.FTZ R60, R70, R39.reuse ;  /* 0x00000027463c7220 */ /* 0x080fe40000410000 */
[----:B------:R-:W-:Y:S02]  /*a830*/  FMUL.FTZ R118, R155, R39 ;  /* 0x000000279b767220 */ /* 0x000fe40000410000 */
[----:B------:R-:W-:Y:S02]  /*a840*/  FADD.FTZ R107, R166, R107 ;  /* 0x0000006ba66b7221 */ /* 0x000fe40000010000 */
[----:B------:R-:W-:-:S02]  /*a850*/  FMUL.FTZ R129, R129, R70 ;  /* 0x0000004681817220 */ /* 0x000fc40000410000 */
[----:B------:R-:W-:Y:S02]  /*a860*/  FADD.FTZ R150, -R150, R119 ;  /* 0x0000007796967221 */ /* 0x000fe40000010100 */
[----:B------:R-:W-:Y:S02]  /*a870*/  FFMA.FTZ R70, R155, UR41, R62 ;  /* 0x000000299b467c23 */ /* 0x000fe4000801003e */
[C---:B------:R-:W-:Y:S02]  /*a880*/  FMUL.FTZ R63, R109.reuse, R60 ;  /* 0x0000003c6d3f7220 */ /* 0x040fe40000410000 */
[C---:B------:R-:W-:Y:S02]  /*a890*/  FMUL.FTZ R111, R109.reuse, R110 ;  /* 0x0000006e6d6f7220 */ /* 0x040fe40000410000 */
[----:B------:R-:W-:Y:S02]  /*a8a0*/  FMUL.FTZ R62, R109, R118 ;  /* 0x000000766d3e7220 */ /* 0x000fe40000410000 */
[----:B------:R-:W-:-:S02]  /*a8b0*/  FMUL.FTZ R109, R121, -R107 ;  /* 0x8000006b796d7220 */ /* 0x000fc40000410000 */
[-C--:B------:R-:W-:Y:S02]  /*a8c0*/  FMUL.FTZ R121, R121, -R150.reuse ;  /* 0x8000009679797220 */ /* 0x080fe40000410000 */
[C---:B------:R-:W-:Y:S02]  /*a8d0*/  FFMA.FTZ R110, R122.reuse, R150, R109 ;  /* 0x000000967a6e7223 */ /* 0x040fe4000001006d */
[----:B------:R-:W-:Y:S02]  /*a8e0*/  FFMA.FTZ R122, R122, R107, -R121 ;  /* 0x0000006b7a7a7223 */ /* 0x000fe40000010879 */
[----:B------:R-:W-:Y:S02]  /*a8f0*/  FADD.FTZ R110, -R151, R110 ;  /* 0x0000006e976e7221 */ /* 0x000fe40000010100 */
[----:B------:R-:W-:Y:S02]  /*a900*/  FADD.FTZ R193, R193, R122 ;  /* 0x0000007ac1c17221 */ /* 0x000fe40000010000 */
[----:B------:R-:W-:-:S02]  /*a910*/  FFMA.FTZ R70, R209, R70, R111 ;  /* 0x00000046d1467223 */ /* 0x000fc4000001006f */
[CC--:B------:R-:W-:Y:S02]  /*a920*/  FMUL.FTZ R111, R123.reuse, -R110.reuse ;  /* 0x8000006e7b6f7220 */ /* 0x0c0fe40000410000 */
[-C--:B------:R-:W-:Y:S02]  /*a930*/  FMUL.FTZ R123, R123, -R193.reuse ;  /* 0x800000c17b7b7220 */ /* 0x080fe40000410000 */
[C---:B------:R-:W-:Y:S02]  /*a940*/  FFMA.FTZ R113, R124.reuse, R193, -R111 ;  /* 0x000000c17c717223 */ /* 0x040fe4000001086f */
[----:B------:R-:W-:Y:S01]  /*a950*/  FFMA.FTZ R115, R124, R110, R123 ;  /* 0x0000006e7c737223 */ /* 0x000fe2000001007b */
[----:B------:R-:W-:Y:S01]  /*a960*/  LEA.HI.SX32 R124, R112, R117, 0x1b ;  /* 0x00000075707c7211 */ /* 0x000fe200078fdaff */
[----:B------:R-:W-:Y:S02]  /*a970*/  FADD.FTZ R113, R194, R113 ;  /* 0x00000071c2717221 */ /* 0x000fe40000010000 */
[----:B------:R-:W-:-:S02]  /*a980*/  FADD.FTZ R115, -R152, R115 ;  /* 0x0000007398737221 */ /* 0x000fc40000010100 */
[----:B------:R-:W-:Y:S02]  /*a990*/  FMUL.FTZ R97, R56, R40 ;  /* 0x0000002838617220 */ /* 0x000fe40000410000 */
[-C--:B------:R-:W-:Y:S02]  /*a9a0*/  FMUL.FTZ R121, R115, R52.reuse ;  /* 0x0000003473797220 */ /* 0x080fe40000410000 */
[----:B------:R-:W-:Y:S02]  /*a9b0*/  FMUL.FTZ R119, R113, R52 ;  /* 0x0000003471777220 */ /* 0x000fe40000410000 */
[----:B------:R-:W-:Y:S01]  /*a9c0*/  FFMA.FTZ R130, R130, R155, R129 ;  /* 0x0000009b82827223 */ /* 0x000fe20000010081 */
[----:B------:R-:W-:Y:S01]  /*a9d0*/  LEA.HI.SX32 R129, R114, R117, 0x1b ;  /* 0x0000007572817211 */ /* 0x000fe200078fdaff */
[----:B------:R-:W-:Y:S02]  /*a9e0*/  FMUL.FTZ R112, R64, R121 ;  /* 0x0000007940707220 */ /* 0x000fe40000410000 */
[----:B------:R-:W-:-:S02]  /*a9f0*/  FMUL.FTZ R65, R86, R50 ;  /* 0x0000003256417220 */ /* 0x000fc40000410000 */
[----:B------:R-:W-:Y:S02]  /*aa00*/  FFMA.FTZ R167, R132, -R97, R167 ;  /* 0x8000006184a77223 */ /* 0x000fe400000100a7 */
[----:B------:R-:W-:Y:S02]  /*aa10*/  FMUL.FTZ R114, R64, R119 ;  /* 0x0000007740727220 */ /* 0x000fe40000410000 */
[C---:B------:R-:W-:Y:S02]  /*aa20*/  FFMA.FTZ R97, R131.reuse, -R97, R168 ;  /* 0x8000006183617223 */ /* 0x040fe400000100a8 */
[----:B------:R-:W-:Y:S01]  /*aa30*/  FMUL.FTZ R109, R131, R140 ;  /* 0x0000008c836d7220 */ /* 0x000fe20000410000 */
[----:B------:R-:W-:Y:S01]  /*aa40*/  LEA.HI.SX32 R131, R116, R117, 0x1b ;  /* 0x0000007574837211 */ /* 0x000fe200078fdaff */
[----:B------:R-:W-:Y:S01]  /*aa50*/  FMUL.FTZ R122, R110, R51 ;  /* 0x000000336e7a7220 */ /* 0x000fe20000410000 */
[----:B------:R-:W-:Y:S01]  /*aa60*/  LEA.HI.SX32 R117, R117, R117, 0x1b ;  /* 0x0000007575757211 */ /* 0x000fe200078fdaff */
[----:B------:R-:W-:-:S02]  /*aa70*/  FMUL.FTZ R116, R88, R119 ;  /* 0x0000007758747220 */ /* 0x000fc40000410000 */
[----:B------:R-:W-:Y:S02]  /*aa80*/  FFMA.FTZ R112, R192, R119, R112 ;  /* 0x00000077c0707223 */ /* 0x000fe40000010070 */
[----:B------:R-:W-:Y:S01]  /*aa90*/  FFMA.FTZ R188, R18, -R65, R188 ;  /* 0x8000004112bc7223 */ /* 0x000fe200000100bc */
[----:B------:R0:W-:Y:S01]  /*aaa0*/  STS [R117.X4+0x4200], R116 ;  /* 0x0042007475007388 */ /* 0x0001e20000004800 */
[----:B------:R-:W-:Y:S02]  /*aab0*/  FMUL.FTZ R125, R125, R154 ;  /* 0x0000009a7d7d7220 */ /* 0x000fe40000410000 */
[-C--:B------:R-:W-:Y:S02]  /*aac0*/  FMUL.FTZ R119, R88, R121.reuse ;  /* 0x0000007958777220 */ /* 0x080fe40000410000 */
[----:B------:R-:W-:Y:S02]  /*aad0*/  FFMA.FTZ R114, R192, R121, -R114 ;  /* 0x00000079c0727223 */ /* 0x000fe40000010872 */
[----:B------:R-:W-:Y:S01]  /*aae0*/  FFMA.FTZ R65, R17, -R65, R187 ;  /* 0x8000004111417223 */ /* 0x000fe200000100bb */
[----:B------:R1:W-:Y:S01]  /*aaf0*/  STS [R124.X4+0x4204], R119 ;  /* 0x004204777c007388 */ /* 0x0003e20000004800 */
[----:B------:R-:W-:-:S02]  /*ab00*/  FMUL.FTZ R120, R193, R51 ;  /* 0x00000033c1787220 */ /* 0x000fc40000410000 */
[----:B------:R-:W-:Y:S02]  /*ab10*/  FMUL.FTZ R121, R190, R122 ;  /* 0x0000007abe797220 */ /* 0x000fe40000410000 */
[-C--:B------:R-:W-:Y:S02]  /*ab20*/  FMUL.FTZ R127, R150, R50.reuse ;  /* 0x00000032967f7220 */ /* 0x080fe40000410000 */
[----:B------:R-:W-:Y:S02]  /*ab30*/  FFMA.FTZ R126, R126, R153, R125 ;  /* 0x000000997e7e7223 */ /* 0x000fe4000001007d */
[----:B------:R-:W-:Y:S02]  /*ab40*/  FMUL.FTZ R66, R85, R49 ;  /* 0x0000003155427220 */ /* 0x000fe40000410000 */
[----:B------:R-:W-:Y:S02]  /*ab50*/  FMUL.FTZ R125, R107, R50 ;  /* 0x000000326b7d7220 */ /* 0x000fe40000410000 */
[----:B------:R-:W-:-:S02]  /*ab60*/  FMUL.FTZ R123, R190, R120 ;  /* 0x00000078be7b7220 */ /* 0x000fc40000410000 */
[----:B------:R-:W-:Y:S02]  /*ab70*/  FFMA.FTZ R121, R189, R120, R121 ;  /* 0x00000078bd797223 */ /* 0x000fe40000010079 */
[----:B------:R-:W-:Y:S02]  /*ab80*/  FADD.FTZ R112, RZ, R112 ;  /* 0x00000070ff707221 */ /* 0x000fe40000010000 */
[----:B0-----:R-:W-:Y:S02]  /*ab90*/  FMUL.FTZ R116, R65, R127 ;  /* 0x0000007f41747220 */ /* 0x001fe40000410000 */
[----:B------:R-:W-:Y:S02]  /*aba0*/  FFMA.FTZ R185, R16, -R66, R185 ;  /* 0x8000004210b97223 */ /* 0x000fe400000100b9 */
[----:B------:R-:W-:Y:S02]  /*abb0*/  FFMA.FTZ R123, R189, R122, -R123 ;  /* 0x0000007abd7b7223 */ /* 0x000fe4000001087b */
[----:B------:R-:W-:-:S02]  /*abc0*/  FADD.FTZ R114, RZ, R114 ;  /* 0x00000072ff727221 */ /* 0x000fc40000010000 */
[----:B------:R-:W-:Y:S02]  /*abd0*/  FADD.FTZ R112, R112, R121 ;  /* 0x0000007970707221 */ /* 0x000fe40000010000 */
[-C--:B-1----:R-:W-:Y:S02]  /*abe0*/  FFMA.FTZ R119, R188, R125.reuse, R116 ;  /* 0x0000007dbc777223 */ /* 0x082fe40000010074 */
[----:B------:R-:W-:Y:S02]  /*abf0*/  FFMA.FTZ R66, R15, -R66, R186 ;  /* 0x800000420f427223 */ /* 0x000fe400000100ba */
[----:B------:R-:W-:Y:S02]  /*ac00*/  FMUL.FTZ R116, R65, R125 ;  /* 0x0000007d41747220 */ /* 0x000fe40000410000 */
[----:B------:R-:W-:Y:S02]  /*ac10*/  FMUL.FTZ R124, R165, R49 ;  /* 0x00000031a57c7220 */ /* 0x000fe40000410000 */
[----:B------:R-:W-:-:S02]  /*ac20*/  FMUL.FTZ R75, R59, R43 ;  /* 0x0000002b3b4b7220 */ /* 0x000fc40000410000 */
[----:B------:R-:W-:Y:S02]  /*ac30*/  FMUL.FTZ R128, R102, R49 ;  /* 0x0000003166807220 */ /* 0x000fe40000410000 */
[----:B------:R-:W-:Y:S02]  /*ac40*/  FMUL.FTZ R120, R87, R120 ;  /* 0x0000007857787220 */ /* 0x000fe40000410000 */
[----:B------:R-:W-:Y:S02]  /*ac50*/  FADD.FTZ R114, R114, R123 ;  /* 0x0000007b72727221 */ /* 0x000fe40000010000 */
[----:B------:R-:W-:Y:S01]  /*ac60*/  FADD.FTZ R112, R112, R119 ;  /* 0x0000007770707221 */ /* 0x000fe20000010000 */
[----:B------:R0:W-:Y:S01]  /*ac70*/  STS [R129.X4+0x4208], R120 ;  /* 0x0042087881007388 */ /* 0x0001e20000004800 */
[----:B------:R-:W-:Y:S02]  /*ac80*/  FFMA.FTZ R119, R188, R127, -R116 ;  /* 0x0000007fbc777223 */ /* 0x000fe40000010874 */
[----:B------:R-:W-:-:S02]  /*ac90*/  FMUL.FTZ R123, R66, R124 ;  /* 0x0000007c427b7220 */ /* 0x000fc40000410000 */
[-C--:B------:R-:W-:Y:S02]  /*aca0*/  FFMA.FTZ R173, R4, -R75.reuse, R173 ;  /* 0x8000004b04ad7223 */ /* 0x080fe400000100ad */
[----:B------:R-:W-:Y:S02]  /*acb0*/  FFMA.FTZ R74, R3, -R75, R174 ;  /* 0x8000004b034a7223 */ /* 0x000fe400000100ae */
[----:B------:R-:W-:Y:S02]  /*acc0*/  FMUL.FTZ R116, R66, R128 ;  /* 0x0000008042747220 */ /* 0x000fe40000410000 */
[----:B------:R-:W-:Y:S02]  /*acd0*/  FMUL.FTZ R75, R58, R42 ;  /* 0x0000002a3a4b7220 */ /* 0x000fe40000410000 */
[----:B------:R-:W-:Y:S02]  /*ace0*/  FADD.FTZ R119, R114, R119 ;  /* 0x0000007772777221 */ /* 0x000fe40000010000 */
[----:B0-----:R-:W-:-:S02]  /*acf0*/  FFMA.FTZ R120, R185, R128, -R123 ;  /* 0x00000080b9787223 */ /* 0x001fc4000001087b */
[----:B------:R-:W-:Y:S02]  /*ad00*/  FFMA.FTZ R121, R185, R124, R116 ;  /* 0x0000007cb9797223 */ /* 0x000fe40000010074 */
[-C--:B------:R-:W-:Y:S02]  /*ad10*/  FFMA.FTZ R171, R136, -R75.reuse, R171 ;  /* 0x8000004b88ab7223 */ /* 0x080fe400000100ab */
[----:B------:R-:W-:Y:S02]  /*ad20*/  FFMA.FTZ R75, R135, -R75, R172 ;  /* 0x8000004b874b7223 */ /* 0x000fe400000100ac */
[----:B------:R-:W-:Y:S02]  /*ad30*/  FMUL.FTZ R93, R57, R41 ;  /* 0x00000029395d7220 */ /* 0x000fe40000410000 */
[----:B------:R-:W-:Y:S02]  /*ad40*/  FMUL.FTZ R135, R135, R142 ;  /* 0x0000008e87877220 */ /* 0x000fe40000410000 */
[----:B------:R-:W-:-:S02]  /*ad50*/  FMUL.FTZ R122, R87, R122 ;  /* 0x0000007a577a7220 */ /* 0x000fc40000410000 */
[----:B------:R-:W-:Y:S02]  /*ad60*/  FADD.FTZ R119, R119, R120 ;  /* 0x0000007877777221 */ /* 0x000fe40000010000 */
[----:B------:R-:W-:Y:S01]  /*ad70*/  FMUL.FTZ R67, R84, R48 ;  /* 0x0000003054437220 */ /* 0x000fe20000410000 */
[----:B------:R0:W-:Y:S01]  /*ad80*/  STS [R131.X4+0x420c], R122 ;  /* 0x00420c7a83007388 */ /* 0x0001e20000004800 */
[----:B------:R-:W-:Y:S02]  /*ad90*/  FMUL.FTZ R72, R81, R45 ;  /* 0x0000002d51487220 */ /* 0x000fe40000410000 */
[----:B------:R-:W-:Y:S02]  /*ada0*/  FADD.FTZ R116, R112, R121 ;  /* 0x0000007970747221 */ /* 0x000fe40000010000 */
[----:B------:R-:W-:Y:S02]  /*adb0*/  FMUL.FTZ R128, R85, R128 ;  /* 0x0000008055807220 */ /* 0x000fe40000410000 */
[----:B------:R-:W-:-:S02]  /*adc0*/  FMUL.FTZ R120, R105, R48 ;  /* 0x0000003069787220 */ /* 0x000fc40000410000 */
[C---:B------:R-:W-:Y:S01]  /*add0*/  FMUL.FTZ R114, R86.reuse, R125 ;  /* 0x0000007d56727220 */ /* 0x040fe20000410000 */
[----:B------:R1:W-:Y:S01]  /*ade0*/  STS [R117.X4+0x421c], R128 ;  /* 0x00421c8075007388 */ /* 0x0003e20000004800 */
[----:B------:R-:W-:Y:S02]  /*adf0*/  FMUL.FTZ R112, R86, R127 ;  /* 0x0000007f56707220 */ /* 0x000fe40000410000 */
[----:B------:R-:W-:Y:S01]  /*ae00*/  FFMA.FTZ R68, R11, -R69, R181 ;  /* 0x800000450b447223 */ /* 0x000fe200000100b5 */
[----:B------:R-:W-:Y:S01]  /*ae10*/  STS [R117.X4+0x4210], R114 ;  /* 0x0042107275007388 */ /* 0x000fe20000004800 */
[----:B------:R-:W-:Y:S02]  /*ae20*/  FMUL.FTZ R125, R98, R47 ;  /* 0x0000002f627d7220 */ /* 0x000fe40000410000 */
[----:B------:R-:W-:Y:S01]  /*ae30*/  FFMA.FTZ R169, R134, -R93, R169 ;  /* 0x8000005d86a97223 */ /* 0x000fe200000100a9 */
[----:B------:R2:W-:Y:S01]  /*ae40*/  STS [R117.X4+0x4214], R112 ;  /* 0x0042147075007388 */ /* 0x0005e20000004800 */
[----:B------:R-:W-:-:S02]  /*ae50*/  FFMA.FTZ R111, R136, R79, R135 ;  /* 0x0000004f886f7223 */ /* 0x000fc40000010087 */
[----:B------:R-:W-:Y:S02]  /*ae60*/  FMUL.FTZ R123, R163, R47 ;  /* 0x0000002fa37b7220 */ /* 0x000fe40000410000 */
[----:B------:R-:W-:Y:S02]  /*ae70*/  FFMA.FTZ R183, R14, -R67, R183 ;  /* 0x800000430eb77223 */ /* 0x000fe400000100b7 */
[-C--:B------:R-:W-:Y:S02]  /*ae80*/  FFMA.FTZ R177, R8, -R72.reuse, R177 ;  /* 0x8000004808b17223 */ /* 0x080fe400000100b1 */
[----:B------:R-:W-:Y:S02]  /*ae90*/  FFMA.FTZ R71, R7, -R72, R178 ;  /* 0x8000004807477223 */ /* 0x000fe400000100b2 */
[----:B------:R-:W-:Y:S02]  /*aea0*/  FFMA.FTZ R93, R133, -R93, R170 ;  /* 0x8000005d855d7223 */ /* 0x000fe400000100aa */
[----:B------:R-:W-:-:S02]  /*aeb0*/  FFMA.FTZ R109, R132, R73, R109 ;  /* 0x00000049846d7223 */ /* 0x000fc4000001006d */
[----:B------:R-:W-:Y:S02]  /*aec0*/  FMUL.FTZ R136, R84, R120 ;  /* 0x0000007854887220 */ /* 0x000fe40000410000 */
[----:B------:R-:W-:Y:S02]  /*aed0*/  FFMA.FTZ R67, R13, -R67, R184 ;  /* 0x800000430d437223 */ /* 0x000fe400000100b8 */
[----:B------:R-:W-:Y:S01]  /*aee0*/  FMUL.FTZ R72, R80, R44 ;  /* 0x0000002c50487220 */ /* 0x000fe20000410000 */
[----:B------:R3:W-:Y:S01]  /*aef0*/  STS [R117.X4+0x4220], R136 ;  /* 0x0042208875007388 */ /* 0x0007e20000004800 */
[----:B------:R-:W-:Y:S02]  /*af00*/  FMUL.FTZ R133, R133, R78 ;  /* 0x0000004e85857220 */ /* 0x000fe40000410000 */
[----:B------:R-:W-:Y:S02]  /*af10*/  FMUL.FTZ R132, R148, R48 ;  /* 0x0000003094847220 */ /* 0x000fe40000410000 */
[----:B------:R-:W-:-:S02]  /*af20*/  FFMA.FTZ R182, R12, -R69, R182 ;  /* 0x800000450cb67223 */ /* 0x000fc400000100b6 */
[C---:B0-----:R-:W-:Y:S02]  /*af30*/  FMUL.FTZ R122, R68.reuse, R125 ;  /* 0x0000007d447a7220 */ /* 0x041fe40000410000 */
[-C--:B-1----:R-:W-:Y:S02]  /*af40*/  FMUL.FTZ R128, R95, R46.reuse ;  /* 0x0000002e5f807220 */ /* 0x082fe40000410000 */
[----:B--2---:R-:W-:Y:S02]  /*af50*/  FMUL.FTZ R112, R68, R123 ;  /* 0x0000007b44707220 */ /* 0x004fe40000410000 */
[----:B------:R-:W-:Y:S02]  /*af60*/  FMUL.FTZ R69, R82, R46 ;  /* 0x0000002e52457220 */ /* 0x000fe40000410000 */
[----:B------:R-:W-:Y:S02]  /*af70*/  FFMA.FTZ R176, R6, -R72, R176 ;  /* 0x8000004806b07223 */ /* 0x000fe400000100b0 */
[----:B------:R-:W-:-:S02]  /*af80*/  FFMA.FTZ R134, R134, R157, R133 ;  /* 0x0000009d86867223 */ /* 0x000fc40000010085 */
[----:B------:R-:W-:Y:S02]  /*af90*/  FMUL.FTZ R121, R67, R132 ;  /* 0x0000008443797220 */ /* 0x000fe40000410000 */
[----:B------:R-:W-:Y:S02]  /*afa0*/  FFMA.FTZ R72, R5, -R72, R175 ;  /* 0x8000004805487223 */ /* 0x000fe400000100af */
[-C--:B------:R-:W-:Y:S02]  /*afb0*/  FFMA.FTZ R122, R182, R123.reuse, R122 ;  /* 0x0000007bb67a7223 */ /* 0x080fe4000001007a */
[----:B------:R-:W-:Y:S02]  /*afc0*/  FMUL.FTZ R114, R83, R123 ;  /* 0x0000007b53727220 */ /* 0x000fe40000410000 */
[----:B---3--:R-:W-:Y:S02]  /*afd0*/  FMUL.FTZ R136, R82, R128 ;  /* 0x0000008052887220 */ /* 0x008fe40000410000 */
[----:B------:R-:W-:Y:S01]  /*afe0*/  FMUL.FTZ R133, R144, R44 ;  /* 0x0000002c90857220 */ /* 0x000fe20000410000 */
[----:B------:R-:W-:Y:S01]  /*aff0*/  STS [R117.X4+0x4228], R114 ;  /* 0x0042287275007388 */ /* 0x000fe20000004800 */
[----:B------:R-:W-:-:S02]  /*b000*/  FMUL.FTZ R124, R85, R124 ;  /* 0x0000007c557c7220 */ /* 0x000fc40000410000 */
[----:B------:R-:W-:Y:S01]  /*b010*/  FFMA.FTZ R123, R182, R125, -R112 ;  /* 0x0000007db67b7223 */ /* 0x000fe20000010870 */
[----:B------:R0:W-:Y:S01]  /*b020*/  STS [R117.X4+0x4230], R136 ;  /* 0x0042308875007388 */ /* 0x0001e20000004800 */
[----:B------:R-:W-:Y:S02]  /*b030*/  FFMA.FTZ R179, R10, -R69, R179 ;  /* 0x800000450ab37223 */ /* 0x000fe400000100b3 */
[----:B------:R-:W-:Y:S01]  /*b040*/  FMUL.FTZ R112, R83, R125 ;  /* 0x0000007d53707220 */ /* 0x000fe20000410000 */
[----:B------:R1:W-:Y:S01]  /*b050*/  STS [R117.X4+0x4218], R124 ;  /* 0x0042187c75007388 */ /* 0x0003e20000004800 */
[----:B------:R-:W-:Y:S02]  /*b060*/  FFMA.FTZ R69, R9, -R69, R180 ;  /* 0x8000004509457223 */ /* 0x000fe400000100b4 */
[----:B------:R-:W-:Y:S01]  /*b070*/  FFMA.FTZ R121, R183, R120, R121 ;  /* 0x00000078b7797223 */ /* 0x000fe20000010079 */
[----:B------:R2:W-:Y:S01]  /*b080*/  STS [R117.X4+0x422c], R112 ;  /* 0x00422c7075007388 */ /* 0x0005e20000004800 */
[----:B------:R-:W-:-:S02]  /*b090*/  FMUL.FTZ R138, R146, R46 ;  /* 0x0000002e928a7220 */ /* 0x000fc40000410000 */
[----:B------:R-:W-:Y:S02]  /*b0a0*/  FMUL.FTZ R120, R67, R120 ;  /* 0x0000007843787220 */ /* 0x000fe40000410000 */
[----:B------:R-:W-:Y:S02]  /*b0b0*/  FMUL.FTZ R156, R94, R45 ;  /* 0x0000002d5e9c7220 */ /* 0x000fe40000410000 */
[----:B------:R-:W-:Y:S02]  /*b0c0*/  FMUL.FTZ R131, R77, R44 ;  /* 0x0000002c4d837220 */ /* 0x000fe40000410000 */
[----:B------:R-:W-:Y:S02]  /*b0d0*/  FMUL.FTZ R129, R72, R133 ;  /* 0x0000008548817220 */ /* 0x000fe40000410000 */
[----:B0-----:R-:W-:Y:S02]  /*b0e0*/  FMUL.FTZ R136, R159, R43 ;  /* 0x0000002b9f887220 */ /* 0x001fe40000410000 */
[----:B-1----:R-:W-:-:S02]  /*b0f0*/  FMUL.FTZ R124, R69, R138 ;  /* 0x0000008a457c7220 */ /* 0x002fc40000410000 */
[----:B------:R-:W-:Y:S02]  /*b100*/  FFMA.FTZ R120, R183, R132, -R120 ;  /* 0x00000084b7787223 */ /* 0x000fe40000010878 */
[----:B------:R-:W-:Y:S02]  /*b110*/  FMUL.FTZ R152, R161, R45 ;  /* 0x0000002da1987220 */ /* 0x000fe40000410000 */
[----:B------:R-:W-:Y:S02]  /*b120*/  FMUL.FTZ R127, R71, R156 ;  /* 0x0000009c477f7220 */ /* 0x000fe40000410000 */
[-C--:B--2---:R-:W-:Y:S02]  /*b130*/  FMUL.FTZ R112, R80, R131.reuse ;  /* 0x0000008350707220 */ /* 0x084fe40000410000 */
[-C--:B------:R-:W-:Y:S02]  /*b140*/  FFMA.FTZ R129, R176, R131.reuse, R129 ;  /* 0x00000083b0817223 */ /* 0x080fe40000010081 */
[----:B------:R-:W-:Y:S01]  /*b150*/  FMUL.FTZ R132, R84, R132 ;  /* 0x0000008454847220 */ /* 0x000fe20000410000 */
[----:B------:R-:W-:Y:S01]  /*b160*/  STS [R117.X4+0x4240], R112 ;  /* 0x0042407075007388 */ /* 0x000fe20000004800 */
[----:B------:R-:W-:-:S02]  /*b170*/  FMUL.FTZ R131, R72, R131 ;  /* 0x0000008348837220 */ /* 0x000fc40000410000 */
[----:B------:R-:W-:Y:S01]  /*b180*/  FMUL.FTZ R158, R76, R43 ;  /* 0x0000002b4c9e7220 */ /* 0x000fe20000410000 */
[----:B------:R0:W-:Y:S01]  /*b190*/  STS [R117.X4+0x4224], R132 ;  /* 0x0042248475007388 */ /* 0x0001e20000004800 */
[----:B------:R-:W-:Y:S02]  /*b1a0*/  FMUL.FTZ R135, R74, R136 ;  /* 0x000000884a877220 */ /* 0x000fe40000410000 */
[-C--:B------:R-:W-:Y:S02]  /*b1b0*/  FFMA.FTZ R124, R179, R128.reuse, R124 ;  /* 0x00000080b37c7223 */ /* 0x080fe4000001007c */
[----:B------:R-:W-:Y:S02]  /*b1c0*/  FMUL.FTZ R125, R69, R128 ;  /* 0x00000080457d7220 */ /* 0x000fe40000410000 */
[-C--:B------:R-:W-:Y:S02]  /*b1d0*/  FMUL.FTZ R128, R71, R152.reuse ;  /* 0x0000009847807220 */ /* 0x080fe40000410000 */
[----:B------:R-:W-:-:S02]  /*b1e0*/  FFMA.FTZ R127, R177, R152, R127 ;  /* 0x00000098b17f7223 */ /* 0x000fc4000001007f */
[----:B------:R-:W-:Y:S02]  /*b1f0*/  FMUL.FTZ R152, R81, R152 ;  /* 0x0000009851987220 */ /* 0x000fe40000410000 */
[-C--:B------:R-:W-:Y:S02]  /*b200*/  FFMA.FTZ R131, R176, R133.reuse, -R131 ;  /* 0x00000085b0837223 */ /* 0x080fe40000010883 */
[----:B------:R-:W-:Y:S01]  /*b210*/  FMUL.FTZ R114, R80, R133 ;  /* 0x0000008550727220 */ /* 0x000fe20000410000 */
[----:B------:R1:W-:Y:S01]  /*b220*/  STS [R117.X4+0x4238], R152 ;  /* 0x0042389875007388 */ /* 0x0003e20000004800 */
[-C--:B------:R-:W-:Y:S02]  /*b230*/  FFMA.FTZ R133, R173, R158.reuse, -R135 ;  /* 0x0000009ead857223 */ /* 0x080fe40000010887 */
[----:B0-----:R-:W-:Y:S01]  /*b240*/  FMUL.FTZ R132, R74, R158 ;  /* 0x0000009e4a847220 */ /* 0x001fe20000410000 */
[----:B------:R-:W-:Y:S01]  /*b250*/  STS [R117.X4+0x4244], R114 ;  /* 0x0042447275007388 */ /* 0x000fe20000004800 */
[----:B------:R-:W-:-:S02]  /*b260*/  FMUL.FTZ R135, R157, UR42 ;  /* 0x0000002a9d877c20 */ /* 0x000fc40008410000 */
[-C--:B------:R-:W-:Y:S02]  /*b270*/  FFMA.FTZ R125, R179, R138.reuse, -R125 ;  /* 0x0000008ab37d7223 */ /* 0x080fe4000001087d */
[----:B------:R-:W-:Y:S02]  /*b280*/  FMUL.FTZ R138, R82, R138 ;  /* 0x0000008a528a7220 */ /* 0x000fe40000410000 */
[-C--:B------:R-:W-:Y:S02]  /*b290*/  FFMA.FTZ R128, R177, R156.reuse, -R128 ;  /* 0x0000009cb1807223 */ /* 0x080fe40000010880 */
[----:B------:R-:W-:Y:S01]  /*b2a0*/  FMUL.FTZ R156, R81, R156 ;  /* 0x0000009c519c7220 */ /* 0x000fe20000410000 */
[----:B------:R0:W-:Y:S01]  /*b2b0*/  STS [R117.X4+0x4234], R138 ;  /* 0x0042348a75007388 */ /* 0x0001e20000004800 */
[----:B------:R-:W-:Y:S02]  /*b2c0*/  FFMA.FTZ R132, R173, R136, R132 ;  /* 0x00000088ad847223 */ /* 0x000fe40000010084 */
[C---:B------:R-:W-:Y:S01]  /*b2d0*/  FMUL.FTZ R112, R78.reuse, UR42 ;  /* 0x0000002a4e707c20 */ /* 0x040fe20008410000 */
[----:B------:R2:W-:Y:S01]  /*b2e0*/  STS [R117.X4+0x423c], R156 ;  /* 0x00423c9c75007388 */ /* 0x0005e20000004800 */
[----:B-1----:R-:W-:-:S02]  /*b2f0*/  FFMA.FTZ R152, R78, UR41, -R135 ;  /* 0x000000294e987c23 */ /* 0x002fc40008010887 */
[----:B------:R-:W-:Y:S02]  /*b300*/  FMUL.FTZ R136, R59, R136 ;  /* 0x000000883b887220 */ /* 0x000fe40000410000 */
[----:B------:R-:W-:Y:S02]  /*b310*/  FMUL.FTZ R135, R79, UR42 ;  /* 0x0000002a4f877c20 */ /* 0x000fe40008410000 */
[----:B------:R-:W-:Y:S01]  /*b320*/  FADD.FTZ R120, R119, R120 ;  /* 0x0000007877787221 */ /* 0x000fe20000010000 */
[----:B------:R1:W-:Y:S01]  /*b330*/  STS [R117.X4+0x4248], R136 ;  /* 0x0042488875007388 */ /* 0x0003e20000004800 */
[----:B------:R-:W-:Y:S02]  /*b340*/  FMUL.FTZ R160, R78, R41 ;  /* 0x000000294ea07220 */ /* 0x000fe40000410000 */
[----:B------:R-:W-:Y:S02]  /*b350*/  FFMA.FTZ R78, R157, UR41, R112 ;  /* 0x000000299d4e7c23 */ /* 0x000fe40008010070 */
[----:B------:R-:W-:-:S02]  /*b360*/  FFMA.FTZ R191, R34, -R187, R191 ;  /* 0x800000bb22bf7223 */ /* 0x000fc400000100bf */
[C---:B0-----:R-:W-:Y:S02]  /*b370*/  FMUL.FTZ R138, R142.reuse, UR42 ;  /* 0x0000002a8e8a7c20 */ /* 0x041fe40008410000 */
[----:B------:R-:W-:Y:S02]  /*b380*/  FFMA.FTZ R112, R142, UR41, -R135 ;  /* 0x000000298e707c23 */ /* 0x000fe40008010887 */
[----:B------:R-:W-:Y:S02]  /*b390*/  FADD.FTZ R121, R116, R121 ;  /* 0x0000007974797221 */ /* 0x000fe40000010000 */
[----:B------:R-:W-:Y:S02]  /*b3a0*/  FADD.FTZ R120, R120, R123 ;  /* 0x0000007b78787221 */ /* 0x000fe40000010000 */
[----:B--2---:R-:W-:Y:S02]  /*b3b0*/  FMUL.FTZ R156, R157, R41 ;  /* 0x000000299d9c7220 */ /* 0x004fe40000410000 */
[----:B------:R-:W-:-:S02]  /*b3c0*/  FMUL.FTZ R142, R142, R42 ;  /* 0x0000002a8e8e7220 */ /* 0x000fc40000410000 */
[----:B-1----:R-:W-:Y:S02]  /*b3d0*/  FMUL.FTZ R136, R79, R42 ;  /* 0x0000002a4f887220 */ /* 0x002fe40000410000 */
[----:B------:R-:W-:Y:S02]  /*b3e0*/  FFMA.FTZ R191, R33, -R186, R191 ;  /* 0x800000ba21bf7223 */ /* 0x000fe400000100bf */
[----:B------:R-:W-:Y:S02]  /*b3f0*/  FFMA.FTZ R114, R79, UR41, R138 ;  /* 0x000000294f727c23 */ /* 0x000fe4000801008a */
[----:B------:R-:W-:Y:S02]  /*b400*/  FADD.FTZ R121, R121, R122 ;  /* 0x0000007a79797221 */ /* 0x000fe40000010000 */
[----:B------:R-:W-:Y:S02]  /*b410*/  FADD.FTZ R125, R120, R125 ;  /* 0x0000007d787d7221 */ /* 0x000fe40000010000 */
[----:B------:R-:W-:-:S02]  /*b420*/  FMUL.FTZ R141, R93, R160 ;  /* 0x000000a05d8d7220 */ /* 0x000fc40000410000 */
[----:B------:R-:W-:Y:S02]  /*b430*/  FMUL.FTZ R79, R93, R152 ;  /* 0x000000985d4f7220 */ /* 0x000fe40000410000 */
[----:B------:R-:W-:Y:S02]  /*b440*/  FMUL.FTZ R139, R75, R142 ;  /* 0x0000008e4b8b7220 */ /* 0x000fe40000410000 */
[----:B------:R-:W-:Y:S02]  /*b450*/  FMUL.FTZ R138, R93, R156 ;  /* 0x0000009c5d8a7220 */ /* 0x000fe40000410000 */
[----:B------:R-:W-:Y:S02]  /*b460*/  FMUL.FTZ R93, R75, R136 ;  /* 0x000000884b5d7220 */ /* 0x000fe40000410000 */
[----:B------:R-:W-:Y:S02]  /*b470*/  FFMA.FTZ R184, R32, -R184, R191 ;  /* 0x800000b820b87223 */ /* 0x000fe400000100bf */
[----:B------:R-:W-:-:S02]  /*b480*/  FADD.FTZ R124, R121, R124 ;  /* 0x0000007c797c7221 */ /* 0x000fc40000010000 */
[----:B------:R-:W-:Y:S02]  /*b490*/  FADD.FTZ R128, R125, R128 ;  /* 0x000000807d807221 */ /* 0x000fe40000010000 */
[----:B------:R-:W-:Y:S02]  /*b4a0*/  FMUL.FTZ R158, R59, R158 ;  /* 0x0000009e3b9e7220 */ /* 0x000fe40000410000 */
[CC--:B------:R-:W-:Y:S02]  /*b4b0*/  FFMA.FTZ R139, R171.reuse, R136.reuse, R139 ;  /* 0x00000088ab8b7223 */ /* 0x0c0fe4000001008b */
[----:B------:R-:W-:Y:S01]  /*b4c0*/  FMUL.FTZ R152, R58, R136 ;  /* 0x000000883a987220 */ /* 0x000fe20000410000 */
[----:B------:R0:W-:Y:S01]  /*b4d0*/  STS [R117.X4+0x424c], R158 ;  /* 0x00424c9e75007388 */ /* 0x0001e20000004800 */
[----:B------:R-:W-:Y:S02]  /*b4e0*/  FFMA.FTZ R136, R171, R142, -R93 ;  /* 0x0000008eab887223 */ /* 0x000fe4000001085d */
[----:B------:R-:W-:Y:S01]  /*b4f0*/  FMUL.FTZ R93, R73, UR42 ;  /* 0x0000002a495d7c20 */ /* 0x000fe20008410000 */
[----:B------:R1:W-:Y:S01]  /*b500*/  STS [R117.X4+0x4250], R152 ;  /* 0x0042509875007388 */ /* 0x0003e20000004800 */
[----:B------:R-:W-:-:S02]  /*b510*/  FFMA.FTZ R181, R31, -R181, R184 ;  /* 0x800000b51fb57223 */ /* 0x000fc400000100b8 */
[----:B------:R-:W-:Y:S02]  /*b520*/  FADD.FTZ R124, R124, R127 ;  /* 0x0000007f7c7c7221 */ /* 0x000fe40000010000 */
[----:B------:R-:W-:Y:S02]  /*b530*/  FADD.FTZ R128, R128, R131 ;  /* 0x0000008380807221 */ /* 0x000fe40000010000 */
[C---:B0-----:R-:W-:Y:S02]  /*b540*/  FMUL.FTZ R158, R140.reuse, UR42 ;  /* 0x0000002a8c9e7c20 */ /* 0x041fe40008410000 */
[C---:B------:R-:W-:Y:S02]  /*b550*/  FFMA.FTZ R162, R140.reuse, UR41, -R93 ;  /* 0x000000298ca27c23 */ /* 0x040fe4000801085d */
[----:B------:R-:W-:Y:S02]  /*b560*/  FMUL.FTZ R164, R140, R40 ;  /* 0x000000288ca47220 */ /* 0x000fe40000410000 */
[----:B------:R-:W-:-:S02]  /*b570*/  FFMA.FTZ R181, R30, -R180, R181 ;  /* 0x800000b41eb57223 */ /* 0x000fc400000100b5 */
[----:B------:R-:W-:Y:S02]  /*b580*/  FFMA.FTZ R62, R209, R60, -R62 ;  /* 0x0000003cd13e7223 */ /* 0x000fe4000001083e */
[----:B------:R-:W-:Y:S02]  /*b590*/  FMUL.FTZ R140, R73, R40 ;  /* 0x00000028498c7220 */ /* 0x000fe40000410000 */
[----:B------:R-:W-:Y:S02]  /*b5a0*/  FADD.FTZ R129, R124, R129 ;  /* 0x000000817c817221 */ /* 0x000fe40000010000 */
[----:B------:R-:W-:Y:S02]  /*b5b0*/  FADD.FTZ R133, R128, R133 ;  /* 0x0000008580857221 */ /* 0x000fe40000010000 */
[----:B------:R-:W-:Y:S02]  /*b5c0*/  FMUL.FTZ R60, R55, R60 ;  /* 0x0000003c373c7220 */ /* 0x000fe40000410000 */
[----:B------:R-:W-:-:S02]  /*b5d0*/  FFMA.FTZ R116, R73, UR41, R158 ;  /* 0x0000002949747c23 */ /* 0x000fc4000801009e */
[----:B-1----:R-:W-:Y:S01]  /*b5e0*/  FMUL.FTZ R152, R153, R37 ;  /* 0x0000002599987220 */ /* 0x002fe20000410000 */
[----:B------:R0:W-:Y:S01]  /*b5f0*/  STS [R117.X4+0x426c], R60 ;  /* 0x00426c3c75007388 */ /* 0x0001e20000004800 */
[----:B------:R-:W-:Y:S02]  /*b600*/  FFMA.FTZ R181, R29, -R178, R181 ;  /* 0x800000b21db57223 */ /* 0x000fe400000100b5 */
[----:B------:R-:W-:Y:S02]  /*b610*/  FFMA.FTZ R138, R169, R160, -R138 ;  /* 0x000000a0a98a7223 */ /* 0x000fe4000001088a */
[C---:B------:R-:W-:Y:S02]  /*b620*/  FMUL.FTZ R73, R97.reuse, R164 ;  /* 0x000000a461497220 */ /* 0x040fe40000410000 */
[----:B------:R-:W-:Y:S02]  /*b630*/  FMUL.FTZ R119, R97, R140 ;  /* 0x0000008c61777220 */ /* 0x000fe40000410000 */
[----:B------:R-:W-:-:S02]  /*b640*/  FADD.FTZ R132, R129, R132 ;  /* 0x0000008481847221 */ /* 0x000fc40000010000 */
[----:B------:R-:W-:Y:S02]  /*b650*/  FADD.FTZ R133, R133, R136 ;  /* 0x0000008885857221 */ /* 0x000fe40000010000 */
[----:B------:R-:W-:Y:S02]  /*b660*/  FMUL.FTZ R93, R97, R162 ;  /* 0x000000a2615d7220 */ /* 0x000fe40000410000 */
[----:B0-----:R-:W-:Y:S02]  /*b670*/  FMUL.FTZ R60, R53, R152 ;  /* 0x00000098353c7220 */ /* 0x001fe40000410000 */
[----:B------:R-:W-:Y:S02]  /*b680*/  FFMA.FTZ R181, R28, -R175, R181 ;  /* 0x800000af1cb57223 */ /* 0x000fe400000100b5 */
[----:B------:R-:W-:Y:S01]  /*b690*/  FFMA.FTZ R135, R169, R156, R141 ;  /* 0x0000009ca9877223 */ /* 0x000fe2000001008d */
[----:B------:R0:W-:Y:S01]  /*b6a0*/  STS [R117.X4+0x4278], R60 ;  /* 0x0042783c75007388 */ /* 0x0001e20000004800 */
[C---:B------:R-:W-:Y:S01]  /*b6b0*/  FFMA.FTZ R97, R167.reuse, R140, R73 ;  /* 0x0000008ca7617223 */ /* 0x040fe20000010049 */
[----:B------:R-:W-:Y:S01]  /*b6c0*/  MOV R73, UR20 ;  /* 0x0000001400497c02 */ /* 0x000fe20008000f00 */
[----:B------:R-:W-:-:S02]  /*b6d0*/  FFMA.FTZ R122, R167, R164, -R119 ;  /* 0x000000a4a77a7223 */ /* 0x000fc40000010877 */
[----:B------:R-:W-:Y:S02]  /*b6e0*/  FADD.FTZ R132, R132, R139 ;  /* 0x0000008b84847221 */ /* 0x000fe40000010000 */
[----:B------:R-:W-:Y:S02]  /*b6f0*/  FADD.FTZ R133, R133, R138 ;  /* 0x0000008a85857221 */ /* 0x000fe40000010000 */
[----:B------:R-:W-:Y:S02]  /*b700*/  FFMA.FTZ R181, R27, -R174, R181 ;  /* 0x800000ae1bb57223 */ /* 0x000fe400000100b5 */
[----:B------:R-:W-:Y:S01]  /*b710*/  FADD.FTZ R132, R132, R135 ;  /* 0x0000008784847221 */ /* 0x000fe20000010000 */
[----:B------:R-:W-:Y:S01]  /*b720*/  LEA R135, R73, -R92, 0x1 ;  /* 0x8000005c49877211 */ /* 0x000fe200078e08ff */
[----:B------:R-:W-:Y:S02]  /*b730*/  FADD.FTZ R133, R133, R122 ;  /* 0x0000007a85857221 */ /* 0x000fe40000010000 */
[----:B0-----:R-:W-:Y:S01]  /*b740*/  FMUL.FTZ R60, R144, UR42 ;  /* 0x0000002a903c7c20 */ /* 0x001fe20008410000 */
[----:B------:R-:W-:Y:S01]  /*b750*/  ISETP.GE.AND P0, PT, R135, 0x1, PT ;  /* 0x000000018700780c */ /* 0x000fe20003f06270 */
[----:B------:R-:W-:-:S02]  /*b760*/  FFMA.FTZ R63, R209, R118, R63 ;  /* 0x00000076d13f7223 */ /* 0x000fc4000001003f */
[----:B------:R-:W-:Y:S02]  /*b770*/  FFMA.FTZ R181, R26, -R172, R181 ;  /* 0x800000ac1ab57223 */ /* 0x000fe400000100b5 */
[----:B------:R-:W-:Y:S02]  /*b780*/  FMUL.FTZ R142, R58, R142 ;  /* 0x0000008e3a8e7220 */ /* 0x000fe40000410000 */
[----:B------:R-:W-:Y:S02]  /*b790*/  FMUL.FTZ R118, R55, R118 ;  /* 0x0000007637767220 */ /* 0x000fe40000410000 */
[----:B------:R-:W-:Y:S01]  /*b7a0*/  FADD.FTZ R139, R133, R62 ;  /* 0x0000003e858b7221 */ /* 0x000fe20000010000 */
[----:B------:R-:W-:Y:S01]  /*b7b0*/  STS [R117.X4+0x4254], R142 ;  /* 0x0042548e75007388 */ /* 0x000fe20000004800 */
[----:B------:R-:W-:Y:S02]  /*b7c0*/  FMUL.FTZ R124, R54, R61 ;  /* 0x0000003d367c7220 */ /* 0x000fe40000410000 */
[----:B------:R-:W-:Y:S01]  /*b7d0*/  FFMA.FTZ R133, R77, UR41, R60 ;  /* 0x000000294d857c23 */ /* 0x000fe2000801003c */
[----:B------:R0:W-:Y:S01]  /*b7e0*/  STS [R117.X4+0x4268], R118 ;  /* 0x0042687675007388 */ /* 0x0001e20000004800 */
[----:B------:R-:W-:-:S02]  /*b7f0*/  FMUL.FTZ R154, R154, R37 ;  /* 0x000000259a9a7220 */ /* 0x000fc40000410000 */
[----:B------:R-:W-:Y:S01]  /*b800*/  FMUL.FTZ R61, R95, UR42 ;  /* 0x0000002a5f3d7c20 */ /* 0x000fe20008410000 */
[----:B------:R-:W-:Y:S01]  /*b810*/  STS [R117.X4+0x4274], R124 ;  /* 0x0042747c75007388 */ /* 0x000fe20000004800 */
[----:B------:R-:W-:Y:S02]  /*b820*/  FMUL.FTZ R60, R98, UR42 ;  /* 0x0000002a623c7c20 */ /* 0x000fe40008410000 */
[----:B------:R-:W-:Y:S02]  /*b830*/  FFMA.FTZ R181, R25, -R170, R181 ;  /* 0x800000aa19b57223 */ /* 0x000fe400000100b5 */
[----:B------:R-:W-:Y:S02]  /*b840*/  FMUL.FTZ R140, R56, R140 ;  /* 0x0000008c388c7220 */ /* 0x000fe40000410000 */
[----:B0-----:R-:W-:Y:S02]  /*b850*/  FMUL.FTZ R118, R53, R154 ;  /* 0x0000009a35767220 */ /* 0x001fe40000410000 */
[----:B------:R-:W-:Y:S01]  /*b860*/  FFMA.FTZ R142, R146, UR41, -R61 ;  /* 0x00000029928e7c23 */ /* 0x000fe2000801083d */
[----:B------:R0:W-:Y:S01]  /*b870*/  STS [R117.X4+0x4260], R140 ;  /* 0x0042608c75007388 */ /* 0x0001e20000004800 */
[----:B------:R-:W-:-:S02]  /*b880*/  FFMA.FTZ R125, R163, UR41, R60 ;  /* 0x00000029a37d7c23 */ /* 0x000fc4000801003c */
[C---:B------:R-:W-:Y:S01]  /*b890*/  FMUL.FTZ R156, R57.reuse, R156 ;  /* 0x0000009c399c7220 */ /* 0x040fe20000410000 */
[----:B------:R1:W-:Y:S01]  /*b8a0*/  STS [R117.X4+0x427c], R118 ;  /* 0x00427c7675007388 */ /* 0x0003e20000004800 */
[----:B------:R-:W-:Y:S02]  /*b8b0*/  FMUL.FTZ R160, R57, R160 ;  /* 0x000000a039a07220 */ /* 0x000fe40000410000 */
[----:B------:R-:W-:Y:S01]  /*b8c0*/  FMUL.FTZ R164, R56, R164 ;  /* 0x000000a438a47220 */ /* 0x000fe20000410000 */
[----:B------:R-:W-:Y:S01]  /*b8d0*/  STS [R117.X4+0x4258], R156 ;  /* 0x0042589c75007388 */ /* 0x000fe20000004800 */
[----:B------:R-:W-:Y:S02]  /*b8e0*/  FMUL.FTZ R120, R54, R137 ;  /* 0x0000008936787220 */ /* 0x000fe40000410000 */
[----:B------:R-:W-:Y:S01]  /*b8f0*/  FADD.FTZ R132, R132, R97 ;  /* 0x0000006184847221 */ /* 0x000fe20000010000 */
[----:B------:R-:W-:Y:S01]  /*b900*/  STS [R117.X4+0x425c], R160 ;  /* 0x00425ca075007388 */ /* 0x000fe20000004800 */
[----:B------:R-:W-:-:S02]  /*b910*/  FMUL.FTZ R61, R105, UR42 ;  /* 0x0000002a693d7c20 */ /* 0x000fc40008410000 */
[----:B------:R-:W-:Y:S01]  /*b920*/  FMUL.FTZ R60, R150, UR42 ;  /* 0x0000002a963c7c20 */ /* 0x000fe20008410000 */
[----:B------:R-:W-:Y:S01]  /*b930*/  STS [R117.X4+0x4264], R164 ;  /* 0x004264a475007388 */ /* 0x000fe20000004800 */
[----:B------:R-:W-:Y:S02]  /*b940*/  FFMA.FTZ R181, R24, -R168, R181 ;  /* 0x800000a818b57223 */ /* 0x000fe400000100b5 */
[----:B------:R-:W-:Y:S01]  /*b950*/  FADD.FTZ R137, R132, R63 ;  /* 0x0000003f84897221 */ /* 0x000fe20000010000 */
[----:B------:R2:W-:Y:S01]  /*b960*/  STS [R117.X4+0x4270], R120 ;  /* 0x0042707875007388 */ /* 0x0005e20000004800 */
[----:B------:R-:W-:Y:S02]  /*b970*/  FFMA.FTZ R128, R148, UR41, -R61 ;  /* 0x0000002994807c23 */ /* 0x000fe4000801083d */
[----:B------:R-:W-:Y:S02]  /*b980*/  FFMA.FTZ R121, R107, UR41, R60 ;  /* 0x000000296b797c23 */ /* 0x000fe4000801003c */
[----:B------:R-:W-:-:S02]  /*b990*/  FFMA.FTZ R181, R23, -R210, R181 ;  /* 0x800000d217b57223 */ /* 0x000fc400000100b5 */
[----:B------:R-:W-:Y:S02]  /*b9a0*/  FMUL.FTZ R129, R159, UR42 ;  /* 0x0000002a9f817c20 */ /* 0x000fe40008410000 */
[----:B------:R-:W-:Y:S02]  /*b9b0*/  FMUL.FTZ R136, R76, UR42 ;  /* 0x0000002a4c887c20 */ /* 0x000fe40008410000 */
[----:B------:R-:W-:Y:S02]  /*b9c0*/  FMUL.FTZ R131, R77, UR42 ;  /* 0x0000002a4d837c20 */ /* 0x000fe40008410000 */
[----:B------:R-:W-:Y:S02]  /*b9d0*/  FMUL.FTZ R63, R161, UR42 ;  /* 0x0000002aa13f7c20 */ /* 0x000fe40008410000 */
[----:B0-----:R-:W-:Y:S02]  /*b9e0*/  FMUL.FTZ R140, R94, UR42 ;  /* 0x0000002a5e8c7c20 */ /* 0x001fe40008410000 */
[----:B------:R-:W-:-:S02]  /*b9f0*/  FMUL.FTZ R132, R146, UR42 ;  /* 0x0000002a92847c20 */ /* 0x000fc40008410000 */
[----:B------:R-:W-:Y:S02]  /*ba00*/  FMUL.FTZ R127, R163, UR42 ;  /* 0x0000002aa37f7c20 */ /* 0x000fe40008410000 */
[----:B------:R-:W-:Y:S02]  /*ba10*/  FMUL.FTZ R124, R148, UR42 ;  /* 0x0000002a947c7c20 */ /* 0x000fe40008410000 */
[----:B------:R-:W-:Y:S02]  /*ba20*/  FMUL.FTZ R123, R165, UR42 ;  /* 0x0000002aa57b7c20 */ /* 0x000fe40008410000 */
[----:B------:R-:W-:Y:S02]  /*ba30*/  FMUL.FTZ R122, R102, UR42 ;  /* 0x0000002a667a7c20 */ /* 0x000fe40008410000 */
[----:B------:R-:W-:Y:S02]  /*ba40*/  FMUL.FTZ R61, R107, UR42 ;  /* 0x0000002a6b3d7c20 */ /* 0x000fe40008410000 */
[----:B------:R-:W-:-:S02]  /*ba50*/  FMUL.FTZ R119, R193, UR42 ;  /* 0x0000002ac1777c20 */ /* 0x000fc40008410000 */
[----:B-1----:R-:W-:Y:S02]  /*ba60*/  FMUL.FTZ R118, R110, UR42 ;  /* 0x0000002a6e767c20 */ /* 0x002fe40008410000 */
[----:B------:R-:W-:Y:S02]  /*ba70*/  FMUL.FTZ R62, R113, UR42 ;  /* 0x0000002a713e7c20 */ /* 0x000fe40008410000 */
[----:B------:R-:W-:Y:S02]  /*ba80*/  FMUL.FTZ R60, R115, UR42 ;  /* 0x0000002a733c7c20 */ /* 0x000fe40008410000 */
[----:B------:R-:W-:Y:S02]  /*ba90*/  FFMA.FTZ R211, R22, -R211, R181 ;  /* 0x800000d316d37223 */ /* 0x000fe400000100b5 */
[----:B------:R-:W-:Y:S02]  /*baa0*/  FFMA.FTZ R129, R76, UR41, -R129 ;  /* 0x000000294c817c23 */ /* 0x000fe40008010881 */
[----:B------:R-:W-:-:S02]  /*bab0*/  FFMA.FTZ R136, R159, UR41, R136 ;  /* 0x000000299f887c23 */ /* 0x000fc40008010088 */
[----:B------:R-:W-:Y:S02]  /*bac0*/  FFMA.FTZ R131, R144, UR41, -R131 ;  /* 0x0000002990837c23 */ /* 0x000fe40008010883 */
[----:B------:R-:W-:Y:S02]  /*bad0*/  FFMA.FTZ R138, R94, UR41, -R63 ;  /* 0x000000295e8a7c23 */ /* 0x000fe4000801083f */
[----:B------:R-:W-:Y:S02]  /*bae0*/  FFMA.FTZ R140, R161, UR41, R140 ;  /* 0x00000029a18c7c23 */ /* 0x000fe4000801008c */
[----:B------:R-:W-:Y:S02]  /*baf0*/  FFMA.FTZ R132, R95, UR41, R132 ;  /* 0x000000295f847c23 */ /* 0x000fe40008010084 */
[----:B------:R-:W-:Y:S02]  /*bb00*/  FFMA.FTZ R127, R98, UR41, -R127 ;  /* 0x00000029627f7c23 */ /* 0x000fe4000801087f */
[----:B------:R-:W-:-:S02]  /*bb10*/  FFMA.FTZ R124, R105, UR41, R124 ;  /* 0x00000029697c7c23 */ /* 0x000fc4000801007c */
[----:B------:R-:W-:Y:S02]  /*bb20*/  FFMA.FTZ R123, R102, UR41, -R123 ;  /* 0x00000029667b7c23 */ /* 0x000fe4000801087b */
[----:B------:R-:W-:Y:S02]  /*bb30*/  FFMA.FTZ R122, R165, UR41, R122 ;  /* 0x00000029a57a7c23 */ /* 0x000fe4000801007a */
[----:B--2---:R-:W-:Y:S02]  /*bb40*/  FFMA.FTZ R120, R150, UR41, -R61 ;  /* 0x0000002996787c23 */ /* 0x004fe4000801083d */
[----:B------:R-:W-:Y:S02]  /*bb50*/  FFMA.FTZ R119, R110, UR41, -R119 ;  /* 0x000000296e777c23 */ /* 0x000fe40008010877 */
[----:B------:R-:W-:Y:S02]  /*bb60*/  FFMA.FTZ R118, R193, UR41, R118 ;  /* 0x00000029c1767c23 */ /* 0x000fe40008010076 */
[----:B------:R-:W-:-:S02]  /*bb70*/  FFMA.FTZ R117, R115, UR41, -R62 ;  /* 0x0000002973757c23 */ /* 0x000fc4000801083e */
        /* <DEDUP_REMOVED lines=35> */
.L_x_1238:
[----:B------:R-:W-:Y:S05]  /*bdb0*/  BSYNC B0 ;  /* 0x0000000000007941 */ /* 0x000fea0003800000 */
.L_x_1237:
        /* <DEDUP_REMOVED lines=9> */
[----:B------:R-:W-:Y:S01]  /*be50*/  UIMAD.WIDE.U32 UR22, UR20, UR35, URZ ;  /* 0x00000023141672a5 */ /* 0x000fe2000f8e003f */
[C---:B------:R-:W-:Y:S01]  /*be60*/  FMUL.FTZ R213, R21.reuse, R213 ;  /* 0x000000d515d57220 */ /* 0x040fe20000410000 */
[----:B------:R-:W-:Y:S01]  /*be70*/  UIMAD UR39, UR36, UR20, UR39 ;  /* 0x00000014242772a4 */ /* 0x000fe2000f8e0227 */
[----:B------:R-:W-:Y:S01]  /*be80*/  FADD.FTZ R100, R100, R63 ;  /* 0x0000003f64647221 */ /* 0x000fe20000010000 */
[C---:B------:R-:W-:Y:S01]  /*be90*/  IADD3 R63, R92.reuse, 0x80, RZ ;  /* 0x000000805c3f7810 */ /* 0x040fe20007ffe0ff */
[----:B------:R-:W-:Y:S01]  /*bea0*/  ULDC.64 UR20, c[0x0][0x2a0] ;  /* 0x0000a80000147ab9 */ /* 0x000fe20000000a00 */
[----:B------:R-:W-:Y:S01]  /*beb0*/  FMUL.FTZ R214, R21, R214 ;  /* 0x000000d615d67220 */ /* 0x000fe20000410000 */
[----:B------:R-:W-:Y:S01]  /*bec0*/  UIADD3 UR23, UR23, UR39, URZ ;  /* 0x0000002717177290 */ /* 0x000fe2000fffe03f */
[-C--:B------:R-:W-:Y:S01]  /*bed0*/  LEA.HI.SX32 R63, R63, R92.reuse, 0x1b ;  /* 0x0000005c3f3f7211 */ /* 0x080fe200078fdaff */
[----:B------:R-:W-:Y:S01]  /*bee0*/  UIMAD UR39, UR37, UR20, URZ ;  /* 0x00000014252772a4 */ /* 0x000fe2000f8e023f */
[----:B------:R-:W-:Y:S01]  /*bef0*/  FADD.FTZ R101, R139, R106 ;  /* 0x0000006a8b657221 */ /* 0x000fe20000010000 */
[----:B------:R-:W-:Y:S01]  /*bf00*/  ULDC UR40, c[0x0][0x174] ;  /* 0x00005d0000287ab9 */ /* 0x000fe20000000800 */
[----:B------:R-:W-:Y:S01]  /*bf10*/  IADD3 R137, R92, 0x100, RZ ;  /* 0x000001005c897810 */ /* 0x000fe20007ffe0ff */
[----:B------:R-:W-:Y:S01]  /*bf20*/  UIMAD UR39, UR18, UR21, UR39 ;  /* 0x00000015122772a4 */ /* 0x000fe2000f8e0227 */
[----:B------:R-:W0:Y:S01]  /*bf30*/  LDS R63, [R63.X4+0x4400] ;  /* 0x004400003f3f7984 */ /* 0x000e220000004800 */
[----:B------:R-:W-:Y:S01]  /*bf40*/  UIMAD.WIDE.U32 UR20, UR18, UR20, UR22 ;  /* 0x00000014121472a5 */ /* 0x000fe2000f8e0016 */
[----:B------:R-:W-:Y:S01]  /*bf50*/  BSSY B0, `(.L_x_1239) ;  /* 0x000001d000007945 */ /* 0x000fe20003800000 */
[----:B------:R-:W-:Y:S01]  /*bf60*/  FADD.FTZ R96, R96, R213 ;  /* 0x000000d560607221 */ /* 0x000fe20000010000 */
[----:B------:R-:W-:Y:S01]  /*bf70*/  ULDC.64 UR22, c[0x0][0x318] ;  /* 0x0000c60000167ab9 */ /* 0x000fe20000000a00 */
[----:B------:R-:W-:Y:S01]  /*bf80*/  FADD.FTZ R211, R211, -R214 ;  /* 0x800000d6d3d37221 */ /* 0x000fe20000010000 */
[----:B------:R-:W-:Y:S01]  /*bf90*/  UIADD3 UR39, UR39, UR21, URZ ;  /* 0x0000001527277290 */ /* 0x000fe2000fffe03f */
[C---:B------:R-:W-:Y:S01]  /*bfa0*/  ISETP.GE.AND P1, PT, R135.reuse, 0x101, PT ;  /* 0x000001018700780c */ /* 0x040fe20003f26270 */
[----:B------:R-:W-:Y:S01]  /*bfb0*/  ULEA UR22, UP0, UR20, UR22, 0x3 ;  /* 0x0000001614167291 */ /* 0x000fe2000f80183f */
[----:B------:R-:W-:Y:S01]  /*bfc0*/  ISETP.GE.AND P2, PT, R135, 0x181, PT ;  /* 0x000001818700780c */ /* 0x000fe20003f46270 */
[----:B------:R-:W-:Y:S01]  /*bfd0*/  UIADD3 UR21, UR6, -UR40, URZ ;  /* 0x8000002806157290 */ /* 0x000fe2000fffe03f */
[----:B------:R-:W-:Y:S01]  /*bfe0*/  FADD.FTZ R101, R101, R154 ;  /* 0x0000009a65657221 */ /* 0x000fe20000010000 */
[----:B------:R-:W-:Y:S01]  /*bff0*/  ULEA.HI.X UR23, UR20, UR23, UR39, 0x3, UP0 ;  /* 0x0000001714177291 */ /* 0x000fe200080f1c27 */
[C---:B------:R-:W-:Y:S01]  /*c000*/  IADD3 R139, R92.reuse, 0x180, RZ ;  /* 0x000001805c8b7810 */ /* 0x040fe20007ffe0ff */
[----:B------:R-:W-:Y:S01]  /*c010*/  UIMAD UR20, UR21, -0x1000, URZ ;  /* 0xfffff000151478a4 */ /* 0x000fe2000f8e023f */
[C---:B------:R-:W-:Y:S01]  /*c020*/  LEA R60, P0, R92.reuse, UR22, 0x2 ;  /* 0x000000165c3c7c11 */ /* 0x040fe2000f8010ff */
[----:B------:R-:W-:Y:S01]  /*c030*/  USHF.L.U32 UR22, UR8, 0x2, URZ ;  /* 0x0000000208167899 */ /* 0x000fe2000800063f */
[----:B------:R-:W-:Y:S01]  /*c040*/  LEA.HI.SX32 R137, R137, R92, 0x1b ;  /* 0x0000005c89897211 */ /* 0x000fe200078fdaff */
[----:B------:R-:W-:Y:S01]  /*c050*/  USHF.L.U64.HI UR39, UR8, 0x2, UR9 ;  /* 0x0000000208277899 */ /* 0x000fe20008010209 */
[----:B------:R-:W-:-:S02]  /*c060*/  LEA.HI.X R61, R92, UR23, RZ, 0x2, P0 ;  /* 0x000000175c3d7c11 */ /* 0x000fc400080f14ff */
        /* <DEDUP_REMOVED lines=11> */
.L_x_1240:
[----:B------:R-:W-:Y:S05]  /*c120*/  BSYNC B0 ;  /* 0x0000000000007941 */ /* 0x000fea0003800000 */
.L_x_1239:
[----:B------:R-:W1:Y:S01]  /*c130*/  LDS R137, [R137.X4+0x4600] ;  /* 0x0046000089897984 */ /* 0x000e620000004800 */
[----:B------:R-:W-:Y:S01]  /*c140*/  BSSY B0, `(.L_x_1241) ;  /* 0x0000004000007945 */ /* 0x000fe20003800000 */
[----:B------:R-:W-:Y:S01]  /*c150*/  LEA.HI.SX32 R139, R139, R92, 0x1b ;  /* 0x0000005c8b8b7211 */ /* 0x000fe200078fdaff */
[----:B------:R-:W-:Y:S05]  /*c160*/  @!P1 BRA `(.L_x_1242) ;  /* 0x0000001000009947 */ /* 0x000fea0003800000 */
[----:B-1----:R1:W-:Y:S02]  /*c170*/  RED.E.ADD.F32.FTZ.RN.STRONG.GPU [R60.64+-0x3c00], R137 ;  /* 0xffc400893c00798e */ /* 0x0023e4000c10e79e */
.L_x_1242:
[----:B------:R-:W-:Y:S05]  /*c180*/  BSYNC B0 ;  /* 0x0000000000007941 */ /* 0x000fea0003800000 */
.L_x_1241:
[----:B------:R-:W2:Y:S01]  /*c190*/  LDS R139, [R139.X4+0x4800] ;  /* 0x004800008b8b7984 */ /* 0x000ea20000004800 */
[----:B------:R-:W-:Y:S01]  /*c1a0*/  BSSY B0, `(.L_x_1243) ;  /* 0x0000005000007945 */ /* 0x000fe20003800000 */
[C---:B------:R-:W-:Y:S02]  /*c1b0*/  IADD3 R141, R92.reuse, 0x200, RZ ;  /* 0x000002005c8d7810 */ /* 0x040fe40007ffe0ff */
[----:B0-----:R-:W-:Y:S01]  /*c1c0*/  IADD3 R63, R92, 0x280, RZ ;  /* 0x000002805c3f7810 */ /* 0x001fe20007ffe0ff */
[----:B------:R-:W-:Y:S05]  /*c1d0*/  @!P2 BRA `(.L_x_1244) ;  /* 0x000000100000a947 */ /* 0x000fea0003800000 */
[----:B--2---:R0:W-:Y:S02]  /*c1e0*/  RED.E.ADD.F32.FTZ.RN.STRONG.GPU [R60.64+-0x3a00], R139 ;  /* 0xffc6008b3c00798e */ /* 0x0041e4000c10e79e */
.L_x_1244:
[----:B------:R-:W-:Y:S05]  /*c1f0*/  BSYNC B0 ;  /* 0x0000000000007941 */ /* 0x000fea0003800000 */
.L_x_1243:
[-C--:B------:R-:W-:Y:S01]  /*c200*/  LEA.HI.SX32 R62, R141, R92.reuse, 0x1b ;  /* 0x0000005c8d3e7211 */ /* 0x080fe200078fdaff */
[----:B------:R-:W-:Y:S01]  /*c210*/  BSSY B0, `(.L_x_1245) ;  /* 0x000000d000007945 */ /* 0x000fe20003800000 */
[----:B------:R-:W-:-:S02]  /*c220*/  LEA.HI.SX32 R106, R63, R92, 0x1b ;  /* 0x0000005c3f6a7211 */ /* 0x000fc400078fdaff */
[C---:B------:R-:W-:Y:S01]  /*c230*/  ISETP.GE.AND P6, PT, R135.reuse, 0x201, PT ;  /* 0x000002018700780c */ /* 0x040fe20003fc6270 */
        /* <DEDUP_REMOVED lines=10> */
.L_x_1246:
[----:B---3--:R-:W-:Y:S05]  /*c2e0*/  BSYNC B0 ;  /* 0x0000000000007941 */ /* 0x008fea0003800000 */
.L_x_1245:
[----:B-1--4-:R1:W3:Y:S01]  /*c2f0*/  LDS R63, [R106.X4+0x4c00] ;  /* 0x004c00006a3f7984 */ /* 0x0122e20000004800 */
[----:B------:R-:W-:Y:S01]  /*c300*/  BSSY B0, `(.L_x_1247) ;  /* 0x0000005000007945 */ /* 0x000fe20003800000 */
[----:B0-2---:R-:W-:Y:S02]  /*c310*/  IADD3 R139, R92, 0x380, RZ ;  /* 0x000003805c8b7810 */ /* 0x005fe40007ffe0ff */
[----:B------:R-:W-:Y:S01]  /*c320*/  LEA.HI.SX32 R137, R137, R92, 0x1b ;  /* 0x0000005c89897211 */ /* 0x000fe200078fdaff */
[----:B------:R-:W-:Y:S05]  /*c330*/  @!P0 BRA `(.L_x_1248) ;  /* 0x0000001000008947 */ /* 0x000fea0003800000 */
[----:B---3--:R0:W-:Y:S02]  /*c340*/  RED.E.ADD.F32.FTZ.RN.STRONG.GPU [R60.64+-0x3600], R63 ;  /* 0xffca003f3c00798e */ /* 0x0081e4000c10e79e */
.L_x_1248:
[----:B------:R-:W-:Y:S05]  /*c350*/  BSYNC B0 ;  /* 0x0000000000007941 */ /* 0x000fea0003800000 */
.L_x_1247:
[----:B------:R-:W2:Y:S01]  /*c360*/  LDS R137, [R137.X4+0x4e00] ;  /* 0x004e000089897984 */ /* 0x000ea20000004800 */
[----:B------:R-:W-:Y:S01]  /*c370*/  BSSY B0, `(.L_x_1249) ;  /* 0x0000005000007945 */ /* 0x000fe20003800000 */
[----:B0--3--:R-:W-:-:S02]  /*c380*/  IADD3 R63, R92, 0x400, RZ ;  /* 0x000004005c3f7810 */ /* 0x009fc40007ffe0ff */
[----:B------:R-:W-:Y:S01]  /*c390*/  LEA.HI.SX32 R139, R139, R92, 0x1b ;  /* 0x0000005c8b8b7211 */ /* 0x000fe200078fdaff */
[----:B------:R-:W-:Y:S05]  /*c3a0*/  @!P1 BRA `(.L_x_1250) ;  /* 0x0000001000009947 */ /* 0x000fea0003800000 */
[----:B--2---:R0:W-:Y:S02]  /*c3b0*/  RED.E.ADD.F32.FTZ.RN.STRONG.GPU [R60.64+-0x3400], R137 ;  /* 0xffcc00893c00798e */ /* 0x0041e4000c10e79e */
.L_x_1250:
[----:B------:R-:W-:Y:S05]  /*c3c0*/  BSYNC B0 ;  /* 0x0000000000007941 */ /* 0x000fea0003800000 */
.L_x_1249:
[----:B------:R-:W3:Y:S01]  /*c3d0*/  LDS R139, [R139.X4+0x5000] ;  /* 0x005000008b8b7984 */ /* 0x000ee20000004800 */
[----:B------:R-:W-:Y:S01]  /*c3e0*/  BSSY B0, `(.L_x_1251) ;  /* 0x0000005000007945 */ /* 0x000fe20003800000 */
[----:B0-2---:R-:W-:Y:S02]  /*c3f0*/  IADD3 R137, R92, 0x480, RZ ;  /* 0x000004805c897810 */ /* 0x005fe40007ffe0ff */
[----:B------:R-:W-:Y:S01]  /*c400*/  LEA.HI.SX32 R63, R63, R92, 0x1b ;  /* 0x0000005c3f3f7211 */ /* 0x000fe200078fdaff */
[----:B------:R-:W-:Y:S05]  /*c410*/  @!P2 BRA `(.L_x_1252) ;  /* 0x000000100000a947 */ /* 0x000fea0003800000 */
[----:B---3--:R0:W-:Y:S02]  /*c420*/  RED.E.ADD.F32.FTZ.RN.STRONG.GPU [R60.64+-0x3200], R139 ;  /* 0xffce008b3c00798e */ /* 0x0081e4000c10e79e */
.L_x_1252:
[----:B------:R-:W-:Y:S05]  /*c430*/  BSYNC B0 ;  /* 0x0000000000007941 */ /* 0x000fea0003800000 */
.L_x_1251:
[----:B------:R-:W2:Y:S01]  /*c440*/  LDS R63, [R63.X4+0x5200] ;  /* 0x005200003f3f7984 */ /* 0x000ea20000004800 */
[----:B------:R-:W-:Y:S01]  /*c450*/  BSSY B0, `(.L_x_1253) ;  /* 0x0000005000007945 */ /* 0x000fe20003800000 */
[----:B0--3--:R-:W-:Y:S02]  /*c460*/  IADD3 R139, R92, 0x500, RZ ;  /* 0x000005005c8b7810 */ /* 0x009fe40007ffe0ff */
[----:B------:R-:W-:Y:S01]  /*c470*/  LEA.HI.SX32 R137, R137, R92, 0x1b ;  /* 0x0000005c89897211 */ /* 0x000fe200078fdaff */
[----:B------:R-:W-:Y:S05]  /*c480*/  @!P3 BRA `(.L_x_1254) ;  /* 0x000000100000b947 */ /* 0x000fea0003800000 */
[----:B--2---:R0:W-:Y:S02]  /*c490*/  RED.E.ADD.F32.FTZ.RN.STRONG.GPU [R60.64+-0x3000], R63 ;  /* 0xffd0003f3c00798e */ /* 0x0041e4000c10e79e */
.L_x_1254:
[----:B------:R-:W-:Y:S05]  /*c4a0*/  BSYNC B0 ;  /* 0x0000000000007941 */ /* 0x000fea0003800000 */
.L_x_1253:
[----:B------:R-:W3:Y:S01]  /*c4b0*/  LDS R137, [R137.X4+0x5400] ;  /* 0x0054000089897984 */ /* 0x000ee20000004800 */
[----:B------:R-:W-:Y:S01]  /*c4c0*/  BSSY B0, `(.L_x_1255) ;  /* 0x0000004000007945 */ /* 0x000fe20003800000 */
[----:B------:R-:W-:Y:S01]  /*c4d0*/  LEA.HI.SX32 R139, R139, R92, 0x1b ;  /* 0x0000005c8b8b7211 */ /* 0x000fe200078fdaff */
[----:B------:R-:W-:Y:S05]  /*c4e0*/  @!P4 BRA `(.L_x_1256) ;  /* 0x000000100000c947 */ /* 0x000fea0003800000 */
[----:B---3--:R3:W-:Y:S02]  /*c4f0*/  RED.E.ADD.F32.FTZ.RN.STRONG.GPU [R60.64+-0x2e00], R137 ;  /* 0xffd200893c00798e */ /* 0x0087e4000c10e79e */
.L_x_1256:
[----:B------:R-:W-:Y:S05]  /*c500*/  BSYNC B0 ;  /* 0x0000000000007941 */ /* 0x000fea0003800000 */
.L_x_1255:
[----:B------:R-:W4:Y:S01]  /*c510*/  LDS R139, [R139.X4+0x5600] ;  /* 0x005600008b8b7984 */ /* 0x000f220000004800 */
[----:B------:R-:W-:Y:S01]  /*c520*/  BSSY B0, `(.L_x_1257) ;  /* 0x0000005000007945 */ /* 0x000fe20003800000 */
[----:B0-2---:R-:W-:-:S02]  /*c530*/  IADD3 R63, R92, 0x580, RZ ;  /* 0x000005805c3f7810 */ /* 0x005fc40007ffe0ff */
[----:B---3--:R-:W-:Y:S01]  /*c540*/  IADD3 R137, R92, 0x600, RZ ;  /* 0x000006005c897810 */ /* 0x008fe20007ffe0ff */
[----:B------:R-:W-:Y:S05]  /*c550*/  @!P5 BRA `(.L_x_1258) ;  /* 0x000000100000d947 */ /* 0x000fea0003800000 */
[----:B----4-:R0:W-:Y:S02]  /*c560*/  RED.E.ADD.F32.FTZ.RN.STRONG.GPU [R60.64+-0x2c00], R139 ;  /* 0xffd4008b3c00798e */ /* 0x0101e4000c10e79e */
.L_x_1258:
[----:B------:R-:W-:Y:S05]  /*c570*/  BSYNC B0 ;  /* 0x0000000000007941 */ /* 0x000fea0003800000 */
.L_x_1257:
        /* <DEDUP_REMOVED lines=14> */
.L_x_1260:
[----:B------:R-:W-:Y:S05]  /*c660*/  BSYNC B0 ;  /* 0x0000000000007941 */ /* 0x000fea0003800000 */
.L_x_1259:
[----:B------:R-:W2:Y:S01]  /*c670*/  LDS R137, [R137.X4+0x5a00] ;  /* 0x005a000089897984 */ /* 0x000ea20000004800 */
[----:B------:R-:W-:Y:S01]  /*c680*/  BSSY B0, `(.L_x_1261) ;  /* 0x0000005000007945 */ /* 0x000fe20003800000 */
[----:B0-----:R-:W-:-:S02]  /*c690*/  IADD3 R63, R92, 0x700, RZ ;  /* 0x000007005c3f7810 */ /* 0x001fc40007ffe0ff */
[----:B------:R-:W-:Y:S01]  /*c6a0*/  LEA.HI.SX32 R139, R139, R92, 0x1b ;  /* 0x0000005c8b8b7211 */ /* 0x000fe200078fdaff */
[----:B------:R-:W-:Y:S05]  /*c6b0*/  @!P0 BRA `(.L_x_1262) ;  /* 0x0000001000008947 */ /* 0x000fea0003800000 */
[----:B--2---:R0:W-:Y:S02]  /*c6c0*/  RED.E.ADD.F32.FTZ.RN.STRONG.GPU [R60.64+-0x2800], R137 ;  /* 0xffd800893c00798e */ /* 0x0041e4000c10e79e */
.L_x_1262:
[----:B------:R-:W-:Y:S05]  /*c6d0*/  BSYNC B0 ;  /* 0x0000000000007941 */ /* 0x000fea0003800000 */
.L_x_1261:
[----:B------:R-:W3:Y:S01]  /*c6e0*/  LDS R139, [R139.X4+0x5c00] ;  /* 0x005c00008b8b7984 */ /* 0x000ee20000004800 */
[----:B------:R-:W-:Y:S01]  /*c6f0*/  BSSY B0, `(.L_x_1263) ;  /* 0x0000005000007945 */ /* 0x000fe20003800000 */
[----:B0-2---:R-:W-:Y:S02]  /*c700*/  IADD3 R137, R92, 0x780, RZ ;  /* 0x000007805c897810 */ /* 0x005fe40007ffe0ff */
[----:B------:R-:W-:Y:S01]  /*c710*/  LEA.HI.SX32 R63, R63, R92, 0x1b ;  /* 0x0000005c3f3f7211 */ /* 0x000fe200078fdaff */
[----:B------:R-:W-:Y:S05]  /*c720*/  @!P1 BRA `(.L_x_1264) ;  /* 0x0000001000009947 */ /* 0x000fea0003800000 */
[----:B---3--:R0:W-:Y:S02]  /*c730*/  RED.E.ADD.F32.FTZ.RN.STRONG.GPU [R60.64+-0x2600], R139 ;  /* 0xffda008b3c00798e */ /* 0x0081e4000c10e79e */
.L_x_1264:
[----:B------:R-:W-:Y:S05]  /*c740*/  BSYNC B0 ;  /* 0x0000000000007941 */ /* 0x000fea0003800000 */
.L_x_1263:
[----:B------:R-:W2:Y:S01]  /*c750*/  LDS R63, [R63.X4+0x5e00] ;  /* 0x005e00003f3f7984 */ /* 0x000ea20000004800 */
[----:B------:R-:W-:Y:S01]  /*c760*/  BSSY B0, `(.L_x_1265) ;  /* 0x0000005000007945 */ /* 0x000fe20003800000 */
[----:B0--3--:R-:W-:Y:S02]  /*c770*/  IADD3 R139, R92, 0x800, RZ ;  /* 0x000008005c8b7810 */ /* 0x009fe40007ffe0ff */
[----:B------:R-:W-:Y:S01]  /*c780*/  LEA.HI.SX32 R137, R137, R92, 0x1b ;  /* 0x0000005c89897211 */ /* 0x000fe200078fdaff */
[----:B------:R-:W-:Y:S05]  /*c790*/  @!P2 BRA `(.L_x_1266) ;  /* 0x000000100000a947 */ /* 0x000fea0003800000 */
[----:B--2---:R0:W-:Y:S02]  /*c7a0*/  RED.E.ADD.F32.FTZ.RN.STRONG.GPU [R60.64+-0x2400], R63 ;  /* 0xffdc003f3c00798e */ /* 0x0041e4000c10e79e */
.L_x_1266:
[----:B------:R-:W-:Y:S05]  /*c7b0*/  BSYNC B0 ;  /* 0x0000000000007941 */ /* 0x000fea0003800000 */
.L_x_1265:
[----:B------:R-:W3:Y:S01]  /*c7c0*/  LDS R137, [R137.X4+0x6000] ;  /* 0x0060000089897984 */ /* 0x000ee20000004800 */
[----:B------:R-:W-:Y:S01]  /*c7d0*/  BSSY B0, `(.L_x_1267) ;  /* 0x0000005000007945 */ /* 0x000fe20003800000 */
[----:B0-2---:R-:W-:-:S02]  /*c7e0*/  IADD3 R63, R92, 0x880, RZ ;  /* 0x000008805c3f7810 */ /* 0x005fc40007ffe0ff */
[----:B------:R-:W-:Y:S01]  /*c7f0*/  LEA.HI.SX32 R139, R139, R92, 0x1b ;  /* 0x0000005c8b8b7211 */ /* 0x000fe200078fdaff */
[----:B------:R-:W-:Y:S05]  /*c800*/  @!P3 BRA `(.L_x_1268) ;  /* 0x000000100000b947 */ /* 0x000fea0003800000 */
[----:B---3--:R0:W-:Y:S02]  /*c810*/  RED.E.ADD.F32.FTZ.RN.STRONG.GPU [R60.64+-0x2200], R137 ;  /* 0xffde00893c00798e */ /* 0x0081e4000c10e79e */
.L_x_1268:
[----:B------:R-:W-:Y:S05]  /*c820*/  BSYNC B0 ;  /* 0x0000000000007941 */ /* 0x000fea0003800000 */
.L_x_1267:
[----:B------:R-:W2:Y:S01]  /*c830*/  LDS R139, [R139.X4+0x6200] ;  /* 0x006200008b8b7984 */ /* 0x000ea20000004800 */
[----:B------:R-:W-:Y:S01]  /*c840*/  BSSY B0, `(.L_x_1269) ;  /* 0x0000004000007945 */ /* 0x000fe20003800000 */
[----:B------:R-:W-:Y:S01]  /*c850*/  LEA.HI.SX32 R63, R63, R92, 0x1b ;  /* 0x0000005c3f3f7211 */ /* 0x000fe200078fdaff */
[----:B------:R-:W-:Y:S05]  /*c860*/  @!P4 BRA `(.L_x_1270) ;  /* 0x000000100000c947 */ /* 0x000fea0003800000 */
[----:B--2---:R2:W-:Y:S02]  /*c870*/  RED.E.ADD.F32.FTZ.RN.STRONG.GPU [R60.64+-0x2000], R139 ;  /* 0xffe0008b3c00798e */ /* 0x0045e4000c10e79e */
.L_x_1270:
[----:B------:R-:W-:Y:S05]  /*c880*/  BSYNC B0 ;  /* 0x0000000000007941 */ /* 0x000fea0003800000 */
.L_x_1269:
[----:B------:R-:W4:Y:S01]  /*c890*/  LDS R63, [R63.X4+0x6400] ;  /* 0x006400003f3f7984 */ /* 0x000f220000004800 */
[----:B------:R-:W-:Y:S01]  /*c8a0*/  BSSY B0, `(.L_x_1271) ;  /* 0x0000005000007945 */ /* 0x000fe20003800000 */
[C---:B0--3--:R-:W-:Y:S02]  /*c8b0*/  IADD3 R137, R92.reuse, 0x900, RZ ;  /* 0x000009005c897810 */ /* 0x049fe40007ffe0ff */
[----:B--2---:R-:W-:Y:S01]  /*c8c0*/  IADD3 R139, R92, 0x980, RZ ;  /* 0x000009805c8b7810 */ /* 0x004fe20007ffe0ff */
[----:B------:R-:W-:Y:S05]  /*c8d0*/  @!P5 BRA `(.L_x_1272) ;  /* 0x000000100000d947 */ /* 0x000fea0003800000 */
[----:B----4-:R0:W-:Y:S02]  /*c8e0*/  RED.E.ADD.F32.FTZ.RN.STRONG.GPU [R60.64+-0x1e00], R63 ;  /* 0xffe2003f3c00798e */ /* 0x0101e4000c10e79e */
.L_x_1272:
[----:B------:R-:W-:Y:S05]  /*c8f0*/  BSYNC B0 ;  /* 0x0000000000007941 */ /* 0x000fea0003800000 */
.L_x_1271:
        /* <DEDUP_REMOVED lines=14> */
.L_x_1274:
[----:B------:R-:W-:Y:S05]  /*c9e0*/  BSYNC B0 ;  /* 0x0000000000007941 */ /* 0x000fea0003800000 */
.L_x_1273:
[----:B------:R-:W2:Y:S01]  /*c9f0*/  LDS R139, [R139.X4+0x6800] ;  /* 0x006800008b8b7984 */ /* 0x000ea20000004800 */
[----:B------:R-:W-:Y:S01]  /*ca00*/  BSSY B0, `(.L_x_1275) ;  /* 0x0000005000007945 */ /* 0x000fe20003800000 */
[----:B0-----:R-:W-:Y:S02]  /*ca10*/  IADD3 R137, R92, 0xa80, RZ ;  /* 0x00000a805c897810 */ /* 0x001fe40007ffe0ff */
[----:B------:R-:W-:Y:S01]  /*ca20*/  LEA.HI.SX32 R63, R63, R92, 0x1b ;  /* 0x0000005c3f3f7211 */ /* 0x000fe200078fdaff */
[----:B------:R-:W-:Y:S05]  /*ca30*/  @!P0 BRA `(.L_x_1276) ;  /* 0x0000001000008947 */ /* 0x000fea0003800000 */
[----:B--2---:R0:W-:Y:S02]  /*ca40*/  RED.E.ADD.F32.FTZ.RN.STRONG.GPU [R60.64+-0x1a00], R139 ;  /* 0xffe6008b3c00798e */ /* 0x0041e4000c10e79e */
.L_x_1276:
[----:B------:R-:W-:Y:S05]  /*ca50*/  BSYNC B0 ;  /* 0x0000000000007941 */ /* 0x000fea0003800000 */
.L_x_1275:
[----:B------:R-:W3:Y:S01]  /*ca60*/  LDS R63, [R63.X4+0x6a00] ;  /* 0x006a00003f3f7984 */ /* 0x000ee20000004800 */
[----:B------:R-:W-:Y:S01]  /*ca70*/  BSSY B0, `(.L_x_1277) ;  /* 0x0000005000007945 */ /* 0x000fe20003800000 */
[----:B0-2---:R-:W-:-:S02]  /*ca80*/  IADD3 R139, R92, 0xb00, RZ ;  /* 0x00000b005c8b7810 */ /* 0x005fc40007ffe0ff */
[----:B------:R-:W-:Y:S01]  /*ca90*/  LEA.HI.SX32 R137, R137, R92, 0x1b ;  /* 0x0000005c89897211 */ /* 0x000fe200078fdaff */
[----:B------:R-:W-:Y:S05]  /*caa0*/  @!P1 BRA `(.L_x_1278) ;  /* 0x0000001000009947 */ /* 0x000fea0003800000 */
[----:B---3--:R0:W-:Y:S02]  /*cab0*/  RED.E.ADD.F32.FTZ.RN.STRONG.GPU [R60.64+-0x1800], R63 ;  /* 0xffe8003f3c00798e */ /* 0x0081e4000c10e79e */
.L_x_1278:
[----:B------:R-:W-:Y:S05]  /*cac0*/  BSYNC B0 ;  /* 0x0000000000007941 */ /* 0x000fea0003800000 */
.L_x_1277:
[----:B------:R-:W2:Y:S01]  /*cad0*/  LDS R137, [R137.X4+0x6c00] ;  /* 0x006c000089897984 */ /* 0x000ea20000004800 */
[----:B------:R-:W-:Y:S01]  /*cae0*/  BSSY B0, `(.L_x_1279) ;  /* 0x0000005000007945 */ /* 0x000fe20003800000 */
[----:B0--3--:R-:W-:Y:S02]  /*caf0*/  IADD3 R63, R92, 0xb80, RZ ;  /* 0x00000b805c3f7810 */ /* 0x009fe40007ffe0ff */
[----:B------:R-:W-:Y:S01]  /*cb00*/  LEA.HI.SX32 R139, R139, R92, 0x1b ;  /* 0x0000005c8b8b7211 */ /* 0x000fe200078fdaff */
[----:B------:R-:W-:Y:S05]  /*cb10*/  @!P2 BRA `(.L_x_1280) ;  /* 0x000000100000a947 */ /* 0x000fea0003800000 */
[----:B--2---:R0:W-:Y:S02]  /*cb20*/  RED.E.ADD.F32.FTZ.RN.STRONG.GPU [R60.64+-0x1600], R137 ;  /* 0xffea00893c00798e */ /* 0x0041e4000c10e79e */
.L_x_1280:
[----:B------:R-:W-:Y:S05]  /*cb30*/  BSYNC B0 ;  /* 0x0000000000007941 */ /* 0x000fea0003800000 */
.L_x_1279:
[----:B------:R-:W3:Y:S01]  /*cb40*/  LDS R139, [R139.X4+0x6e00] ;  /* 0x006e00008b8b7984 */ /* 0x000ee20000004800 */
[----:B------:R-:W-:Y:S01]  /*cb50*/  BSSY B0, `(.L_x_1281) ;  /* 0x0000005000007945 */ /* 0x000fe20003800000 */
[----:B0-2---:R-:W-:Y:S02]  /*cb60*/  IADD3 R137, R92, 0xc00, RZ ;  /* 0x00000c005c897810 */ /* 0x005fe40007ffe0ff */
[----:B------:R-:W-:Y:S01]  /*cb70*/  LEA.HI.SX32 R63, R63, R92, 0x1b ;  /* 0x0000005c3f3f7211 */ /* 0x000fe200078fdaff */
[----:B------:R-:W-:Y:S05]  /*cb80*/  @!P3 BRA `(.L_x_1282) ;  /* 0x000000100000b947 */ /* 0x000fea0003800000 */
[----:B---3--:R0:W-:Y:S02]  /*cb90*/  RED.E.ADD.F32.FTZ.RN.STRONG.GPU [R60.64+-0x1400], R139 ;  /* 0xffec008b3c00798e */ /* 0x0081e4000c10e79e */
.L_x_1282:
[----:B------:R-:W-:Y:S05]  /*cba0*/  BSYNC B0 ;  /* 0x0000000000007941 */ /* 0x000fea0003800000 */
.L_x_1281:
[----:B------:R-:W2:Y:S01]  /*cbb0*/  LDS R63, [R63.X4+0x7000] ;  /* 0x007000003f3f7984 */ /* 0x000ea20000004800 */
[----:B------:R-:W-:Y:S01]  /*cbc0*/  BSSY B0, `(.L_x_1283) ;  /* 0x0000004000007945 */ /* 0x000fe20003800000 */
[----:B------:R-:W-:Y:S01]  /*cbd0*/  LEA.HI.SX32 R137, R137, R92, 0x1b ;  /* 0x0000005c89897211 */ /* 0x000fe200078fdaff */
[----:B------:R-:W-:Y:S05]  /*cbe0*/  @!P4 BRA `(.L_x_1284) ;  /* 0x000000100000c947 */ /* 0x000fea0003800000 */
[----:B--2---:R2:W-:Y:S02]  /*cbf0*/  RED.E.ADD.F32.FTZ.RN.STRONG.GPU [R60.64+-0x1200], R63 ;  /* 0xffee003f3c00798e */ /* 0x0045e4000c10e79e */
.L_x_1284:
[----:B------:R-:W-:Y:S05]  /*cc00*/  BSYNC B0 ;  /* 0x0000000000007941 */ /* 0x000fea0003800000 */
.L_x_1283:
[----:B------:R-:W4:Y:S01]  /*cc10*/  LDS R137, [R137.X4+0x7200] ;  /* 0x0072000089897984 */ /* 0x000f220000004800 */
[----:B------:R-:W-:Y:S01]  /*cc20*/  BSSY B0, `(.L_x_1285) ;  /* 0x0000005000007945 */ /* 0x000fe20003800000 */
[----:B--2---:R-:W-:-:S02]  /*cc30*/  IADD3 R63, R92, 0xc80, RZ ;  /* 0x00000c805c3f7810 */ /* 0x004fc40007ffe0ff */
[----:B0--3--:R-:W-:Y:S01]  /*cc40*/  IADD3 R139, R92, 0xd00, RZ ;  /* 0x00000d005c8b7810 */ /* 0x009fe20007ffe0ff */
[----:B------:R-:W-:Y:S05]  /*cc50*/  @!P5 BRA `(.L_x_1286) ;  /* 0x000000100000d947 */ /* 0x000fea0003800000 */
[----:B----4-:R0:W-:Y:S02]  /*cc60*/  RED.E.ADD.F32.FTZ.RN.STRONG.GPU [R60.64+-0x1000], R137 ;  /* 0xfff000893c00798e */ /* 0x0101e4000c10e79e */
.L_x_1286:
[----:B------:R-:W-:Y:S05]  /*cc70*/  BSYNC B0 ;  /* 0x0000000000007941 */ /* 0x000fea0003800000 */
.L_x_1285:
        /* <DEDUP_REMOVED lines=14> */
.L_x_1288:
[----:B------:R-:W-:Y:S05]  /*cd60*/  BSYNC B0 ;  /* 0x0000000000007941 */ /* 0x000fea0003800000 */
.L_x_1287:
[----:B------:R-:W2:Y:S01]  /*cd70*/  LDS R139, [R139.X4+0x7600] ;  /* 0x007600008b8b7984 */ /* 0x000ea20000004800 */
[----:B------:R-:W-:Y:S01]  /*cd80*/  BSSY B0, `(.L_x_1289) ;  /* 0x0000005000007945 */ /* 0x000fe20003800000 */
[----:B0-----:R-:W-:-:S02]  /*cd90*/  IADD3 R63, R92, 0xe00, RZ ;  /* 0x00000e005c3f7810 */ /* 0x001fc40007ffe0ff */
[----:B------:R-:W-:Y:S01]  /*cda0*/  LEA.HI.SX32 R137, R137, R92, 0x1b ;  /* 0x0000005c89897211 */ /* 0x000fe200078fdaff */
[----:B------:R-:W-:Y:S05]  /*cdb0*/  @!P0 BRA `(.L_x_1290) ;  /* 0x0000001000008947 */ /* 0x000fea0003800000 */
[----:B--2---:R0:W-:Y:S02]  /*cdc0*/  RED.E.ADD.F32.FTZ.RN.STRONG.GPU [R60.64+-0xc00], R139 ;  /* 0xfff4008b3c00798e */ /* 0x0041e4000c10e79e */
.L_x_1290:
[----:B------:R-:W-:Y:S05]  /*cdd0*/  BSYNC B0 ;  /* 0x0000000000007941 */ /* 0x000fea0003800000 */
.L_x_1289:
[----:B------:R-:W3:Y:S01]  /*cde0*/  LDS R137, [R137.X4+0x7800] ;  /* 0x0078000089897984 */ /* 0x000ee20000004800 */
[----:B------:R-:W-:Y:S01]  /*cdf0*/  BSSY B0, `(.L_x_1291) ;  /* 0x0000005000007945 */ /* 0x000fe20003800000 */
[----:B------:R-:W-:Y:S02]  /*ce00*/  IADD3 R135, R92, 0xe80, RZ ;  /* 0x00000e805c877810 */ /* 0x000fe40007ffe0ff */
[----:B------:R-:W-:Y:S01]  /*ce10*/  LEA.HI.SX32 R63, R63, R92, 0x1b ;  /* 0x0000005c3f3f7211 */ /* 0x000fe200078fdaff */
[----:B------:R-:W-:Y:S05]  /*ce20*/  @!P1 BRA `(.L_x_1292) ;  /* 0x0000001000009947 */ /* 0x000fea0003800000 */
[----:B---3--:R3:W-:Y:S02]  /*ce30*/  RED.E.ADD.F32.FTZ.RN.STRONG.GPU [R60.64+-0xa00], R137 ;  /* 0xfff600893c00798e */ /* 0x0087e4000c10e79e */
.L_x_1292:
[----:B------:R-:W-:Y:S05]  /*ce40*/  BSYNC B0 ;  /* 0x0000000000007941 */ /* 0x000fea0003800000 */
.L_x_1291:
[----:B------:R-:W4:Y:S01]  /*ce50*/  LDS R63, [R63.X4+0x7a00] ;  /* 0x007a00003f3f7984 */ /* 0x000f220000004800 */
[----:B------:R-:W-:Y:S01]  /*ce60*/  BSSY B0, `(.L_x_1293) ;  /* 0x0000005000007945 */ /* 0x000fe20003800000 */
[----:B---3--:R-:W-:Y:S02]  /*ce70*/  IADD3 R137, R92, 0xf00, RZ ;  /* 0x00000f005c897810 */ /* 0x008fe40007ffe0ff */
[----:B------:R-:W-:Y:S01]  /*ce80*/  LEA.HI.SX32 R135, R135, R92, 0x1b ;  /* 0x0000005c87877211 */ /* 0x000fe200078fdaff */
[----:B------:R-:W-:Y:S05]  /*ce90*/  @!P2 BRA `(.L_x_1294) ;  /* 0x000000100000a947 */ /* 0x000fea0003800000 */
[----:B----4-:R3:W-:Y:S02]  /*cea0*/  RED.E.ADD.F32.FTZ.RN.STRONG.GPU [R60.64+-0x800], R63 ;  /* 0xfff8003f3c00798e */ /* 0x0107e4000c10e79e */
.L_x_1294:
[----:B------:R-:W-:Y:S05]  /*ceb0*/  BSYNC B0 ;  /* 0x0000000000007941 */ /* 0x000fea0003800000 */
.L_x_1293:
[----:B------:R-:W0:Y:S01]  /*cec0*/  LDS R135, [R135.X4+0x7c00] ;  /* 0x007c000087877984 */ /* 0x000e220000004800 */
[----:B------:R-:W-:Y:S01]  /*ced0*/  BSSY B0, `(.L_x_1295) ;  /* 0x0000005000007945 */ /* 0x000fe20003800000 */
[----:B---34-:R-:W-:-:S02]  /*cee0*/  IADD3 R63, R92, 0xf80, RZ ;  /* 0x00000f805c3f7810 */ /* 0x018fc40007ffe0ff */
[----:B------:R-:W-:Y:S01]  /*cef0*/  LEA.HI.SX32 R137, R137, R92, 0x1b ;  /* 0x0000005c89897211 */ /* 0x000fe200078fdaff */
[----:B------:R-:W-:Y:S05]  /*cf00*/  @!P3 BRA `(.L_x_1296) ;  /* 0x000000100000b947 */ /* 0x000fea0003800000 */
[----:B0-----:R0:W-:Y:S02]  /*cf10*/  RED.E.ADD.F32.FTZ.RN.STRONG.GPU [R60.64+-0x600], R135 ;  /* 0xfffa00873c00798e */ /* 0x0011e4000c10e79e */
.L_x_1296:
[----:B------:R-:W-:Y:S05]  /*cf20*/  BSYNC B0 ;  /* 0x0000000000007941 */ /* 0x000fea0003800000 */
.L_x_1295:
[----:B------:R-:W3:Y:S01]  /*cf30*/  LDS R137, [R137.X4+0x7e00] ;  /* 0x007e000089897984 */ /* 0x000ee20000004800 */
[----:B------:R-:W-:Y:S01]  /*cf40*/  BSSY B0, `(.L_x_1297) ;  /* 0x0000004000007945 */ /* 0x000fe20003800000 */
[----:B------:R-:W-:Y:S01]  /*cf50*/  LEA.HI.SX32 R63, R63, R92, 0x1b ;  /* 0x0000005c3f3f7211 */ /* 0x000fe200078fdaff */
[----:B------:R-:W-:Y:S05]  /*cf60*/  @!P4 BRA `(.L_x_1298) ;  /* 0x000000100000c947 */ /* 0x000fea0003800000 */
[----:B---3--:R3:W-:Y:S02]  /*cf70*/  RED.E.ADD.F32.FTZ.RN.STRONG.GPU [R60.64+-0x400], R137 ;  /* 0xfffc00893c00798e */ /* 0x0087e4000c10e79e */
.L_x_1298:
[----:B------:R-:W-:Y:S05]  /*cf80*/  BSYNC B0 ;  /* 0x0000000000007941 */ /* 0x000fea0003800000 */
.L_x_1297:
[----:B------:R-:W4:Y:S01]  /*cf90*/  LDS R63, [R63.X4+0x8000] ;  /* 0x008000003f3f7984 */ /* 0x000f220000004800 */
[----:B------:R-:W-:Y:S01]  /*cfa0*/  BSSY B0, `(.L_x_1299) ;  /* 0x0000003000007945 */ /* 0x000fe20003800000 */
[----:B------:R-:W-:Y:S05]  /*cfb0*/  @!P5 BRA `(.L_x_1300) ;  /* 0x000000100000d947 */ /* 0x000fea0003800000 */
[----:B----4-:R4:W-:Y:S02]  /*cfc0*/  RED.E.ADD.F32.FTZ.RN.STRONG.GPU [R60.64+-0x200], R63 ;  /* 0xfffe003f3c00798e */ /* 0x0109e4000c10e79e */
.L_x_1300:
[----:B------:R-:W-:Y:S05]  /*cfd0*/  BSYNC B0 ;  /* 0x0000000000007941 */ /* 0x000fea0003800000 */
.L_x_1299:
[----:B-1----:R-:W1:Y:S01]  /*cfe0*/  SHFL.DOWN PT, R106, R101, 0x1, 0x1f ;  /* 0x08201f00656a7f89 */ /* 0x002e6200000e0000 */
[----:B------:R-:W-:Y:S01]  /*cff0*/  ISETP.GT.AND P0, PT, R91, 0x1e, PT ;  /* 0x0000001e5b00780c */ /* 0x000fe20003f04270 */
[----:B------:R-:W-:Y:S01]  /*d000*/  FFMA.FTZ R99, R53, R126, R99 ;  /* 0x0000007e35637223 */ /* 0x000fe20000010063 */
[----:B0--34-:R-:W-:Y:S01]  /*d010*/  MOV R61, R101 ;  /* 0x00000065003d7202 */ /* 0x019fe20000000f00 */
[----:B------:R-:W0:Y:S01]  /*d020*/  SHFL.DOWN PT, R137, R96, 0x1, 0x1f ;  /* 0x08201f0060897f89 */ /* 0x000e2200000e0000 */
[----:B------:R-:W-:Y:S01]  /*d030*/  MOV R62, R96 ;  /* 0x00000060003e7202 */ /* 0x000fe20000000f00 */
[----:B------:R-:W-:Y:S01]  /*d040*/  FADD.FTZ R218, R99, R218 ;  /* 0x000000da63da7221 */ /* 0x000fe20000010000 */
[----:B------:R-:W-:Y:S01]  /*d050*/  MOV R63, R211 ;  /* 0x000000d3003f7202 */ /* 0x000fe20000000f00 */
[----:B------:R-:W3:Y:S01]  /*d060*/  SHFL.DOWN PT, R108, R211, 0x1, 0x1f ;  /* 0x08201f00d36c7f89 */ /* 0x000ee200000e0000 */
[----:B------:R-:W-:Y:S01]  /*d070*/  MOV R60, R100 ;  /* 0x00000064003c7202 */ /* 0x000fe20000000f00 */
[----:B------:R-:W-:Y:S01]  /*d080*/  FFMA.FTZ R99, R55, R130, R70 ;  /* 0x0000008237637223 */ /* 0x000fe20000010046 */
[----:B------:R-:W-:Y:S01]  /*d090*/  ISETP.NE.AND P1, PT, R91, RZ, PT ;  /* 0x000000ff5b00720c */ /* 0x000fe20003f25270 */
[----:B------:R-:W4:Y:S01]  /*d0a0*/  SHFL.DOWN PT, R135, R100, 0x1, 0x1f ;  /* 0x08201f0064877f89 */ /* 0x000f2200000e0000 */
[----:B------:R-:W-:Y:S01]  /*d0b0*/  FFMA.FTZ R93, R167, R116, R93 ;  /* 0x00000074a75d7223 */ /* 0x000fe2000001005d */
[----:B------:R-:W-:Y:S01]  /*d0c0*/  ISETP.NE.AND P2, PT, R92, RZ, PT ;  /* 0x000000ff5c00720c */ /* 0x000fe20003f45270 */
[----:B------:R-:W-:Y:S01]  /*d0d0*/  FADD.FTZ R216, R99, R216 ;  /* 0x000000d863d87221 */ /* 0x000fe20000010000 */
[----:B------:R-:W-:Y:S01]  /*d0e0*/  BSSY B0, `(.L_x_1301) ;  /* 0x000009e000007945 */ /* 0x000fe20003800000 */
[----:B------:R-:W-:-:S02]  /*d0f0*/  FFMA.FTZ R70, R56, R109, R93 ;  /* 0x0000006d38467223 */ /* 0x000fc4000001005d */
[----:B------:R-:W-:Y:S02]  /*d100*/  FMUL.FTZ R5, R5, R144 ;  /* 0x0000009005057220 */ /* 0x000fe40000410000 */
[----:B------:R-:W-:Y:S02]  /*d110*/  FMUL.FTZ R112, R75, R112 ;  /* 0x000000704b707220 */ /* 0x000fe40000410000 */
[----:B------:R-:W-:Y:S02]  /*d120*/  FADD.FTZ R215, R70, R215 ;  /* 0x000000d746d77221 */ /* 0x000fe40000010000 */
[----:B-1----:R-:W-:Y:S02]  /*d130*/  @!P0 FADD.FTZ R61, R61, R106 ;  /* 0x0000006a3d3d8221 */ /* 0x002fe40000010000 */
[----:B------:R-:W-:Y:S02]  /*d140*/  FFMA.FTZ R5, R6, R77, R5 ;  /* 0x0000004d06057223 */ /* 0x000fe40000010005 */
[----:B0-----:R-:W-:Y:S01]  /*d150*/  @!P0 FADD.FTZ R62, R62, R137 ;  /* 0x000000893e3e8221 */ /* 0x001fe20000010000 */
[----:B------:R-:W0:Y:S01]  /*d160*/  SHFL.DOWN PT, R96, R61, 0x2, 0x1f ;  /* 0x08401f003d607f89 */ /* 0x000e2200000e0000 */
[----:B------:R-:W-:-:S02]  /*d170*/  FMUL.FTZ R3, R3, R76 ;  /* 0x0000004c03037220 */ /* 0x000fc40000410000 */
[----:B---3--:R-:W-:Y:S02]  /*d180*/  @!P0 FADD.FTZ R63, R63, R108 ;  /* 0x0000006c3f3f8221 */ /* 0x008fe40000010000 */
[----:B------:R-:W-:Y:S02]  /*d190*/  FMUL.FTZ R129, R74, R129 ;  /* 0x000000814a817220 */ /* 0x000fe40000410000 */
[----:B----4-:R-:W-:Y:S01]  /*d1a0*/  @!P0 FADD.FTZ R60, R60, R135 ;  /* 0x000000873c3c8221 */ /* 0x010fe20000010000 */
[----:B------:R-:W1:Y:S01]  /*d1b0*/  SHFL.DOWN PT, R100, R63, 0x2, 0x1f ;  /* 0x08401f003f647f89 */ /* 0x000e6200000e0000 */
[----:B------:R-:W-:Y:S01]  /*d1c0*/  ISETP.GT.AND P0, PT, R91, 0x1d, PT ;  /* 0x0000001d5b00780c */ /* 0x000fe20003f04270 */
[----:B------:R-:W-:Y:S02]  /*d1d0*/  FMUL.FTZ R131, R72, R131 ;  /* 0x0000008348837220 */ /* 0x000fe40000410000 */
[----:B------:R-:W3:Y:S01]  /*d1e0*/  SHFL.DOWN PT, R135, R62, 0x2, 0x1f ;  /* 0x08401f003e877f89 */ /* 0x000ee200000e0000 */
[----:B------:R-:W-:-:S02]  /*d1f0*/  FFMA.FTZ R4, R4, R159, R3 ;  /* 0x0000009f04047223 */ /* 0x000fc40000010003 */
[----:B------:R-:W-:Y:S01]  /*d200*/  FFMA.FTZ R129, R173, R136, R129 ;  /* 0x00000088ad817223 */ /* 0x000fe20000010081 */
[----:B------:R-:W4:Y:S01]  /*d210*/  SHFL.DOWN PT, R101, R60, 0x2, 0x1f ;  /* 0x08401f003c657f89 */ /* 0x000f2200000e0000 */
[----:B------:R-:W-:Y:S02]  /*d220*/  FFMA.FTZ R131, R176, R133, R131 ;  /* 0x00000085b0837223 */ /* 0x000fe40000010083 */
[----:B------:R-:W-:Y:S02]  /*d230*/  FFMA.FTZ R225, R4, R43, R225 ;  /* 0x0000002b04e17223 */ /* 0x000fe400000100e1 */
[----:B------:R-:W-:Y:S02]  /*d240*/  FFMA.FTZ R129, R59, R4, R129 ;  /* 0x000000043b817223 */ /* 0x000fe40000010081 */
[----:B------:R-:W-:Y:S02]  /*d250*/  FMUL.FTZ R7, R7, R94 ;  /* 0x0000005e07077220 */ /* 0x000fe40000410000 */
[----:B0-----:R-:W-:-:S02]  /*d260*/  @!P0 FADD.FTZ R61, R61, R96 ;  /* 0x000000603d3d8221 */ /* 0x001fc40000010000 */
[----:B------:R-:W-:Y:S02]  /*d270*/  FFMA.FTZ R4, R80, R5, R131 ;  /* 0x0000000550047223 */ /* 0x000fe40000010083 */
[----:B------:R-:W-:Y:S01]  /*d280*/  FFMA.FTZ R226, R5, R44, R226 ;  /* 0x0000002c05e27223 */ /* 0x000fe200000100e2 */
[----:B------:R-:W0:Y:S01]  /*d290*/  SHFL.DOWN PT, R96, R61, 0x4, 0x1f ;  /* 0x08801f003d607f89 */ /* 0x000e2200000e0000 */
[----:B------:R-:W-:Y:S02]  /*d2a0*/  FFMA.FTZ R8, R8, R161, R7 ;  /* 0x000000a108087223 */ /* 0x000fe40000010007 */
[----:B-1----:R-:W-:Y:S02]  /*d2b0*/  @!P0 FADD.FTZ R63, R63, R100 ;  /* 0x000000643f3f8221 */ /* 0x002fe40000010000 */
[----:B------:R-:W-:Y:S02]  /*d2c0*/  FADD.FTZ R205, R4, R205 ;  /* 0x000000cd04cd7221 */ /* 0x000fe40000010000 */
[----:B---3--:R-:W-:Y:S01]  /*d2d0*/  @!P0 FADD.FTZ R62, R62, R135 ;  /* 0x000000873e3e8221 */ /* 0x008fe20000010000 */
[----:B------:R-:W1:Y:S01]  /*d2e0*/  SHFL.DOWN PT, R100, R63, 0x4, 0x1f ;  /* 0x08801f003f647f89 */ /* 0x000e6200000e0000 */
[----:B------:R-:W-:-:S02]  /*d2f0*/  FMUL.FTZ R138, R71, R138 ;  /* 0x0000008a478a7220 */ /* 0x000fc40000410000 */
[----:B----4-:R-:W-:Y:S01]  /*d300*/  @!P0 FADD.FTZ R60, R60, R101 ;  /* 0x000000653c3c8221 */ /* 0x010fe20000010000 */
[----:B------:R-:W3:Y:S01]  /*d310*/  SHFL.DOWN PT, R99, R62, 0x4, 0x1f ;  /* 0x08801f003e637f89 */ /* 0x000ee200000e0000 */
[----:B------:R-:W-:Y:S01]  /*d320*/  ISETP.GT.AND P0, PT, R91, 0x1b, PT ;  /* 0x0000001b5b00780c */ /* 0x000fe20003f04270 */
[----:B------:R-:W-:Y:S02]  /*d330*/  FFMA.FTZ R138, R177, R140, R138 ;  /* 0x0000008cb18a7223 */ /* 0x000fe4000001008a */
[----:B------:R-:W4:Y:S01]  /*d340*/  SHFL.DOWN PT, R93, R60, 0x4, 0x1f ;  /* 0x08801f003c5d7f89 */ /* 0x000f2200000e0000 */
[----:B------:R-:W-:Y:S02]  /*d350*/  FMUL.FTZ R15, R15, R102 ;  /* 0x000000660f0f7220 */ /* 0x000fe40000410000 */
[----:B------:R-:W-:Y:S02]  /*d360*/  FMUL.FTZ R123, R66, R123 ;  /* 0x0000007b427b7220 */ /* 0x000fe40000410000 */
[----:B------:R-:W-:-:S02]  /*d370*/  FFMA.FTZ R3, R81, R8, R138 ;  /* 0x0000000851037223 */ /* 0x000fc4000001008a */
[----:B------:R-:W-:Y:S02]  /*d380*/  FFMA.FTZ R16, R16, R165, R15 ;  /* 0x000000a510107223 */ /* 0x000fe4000001000f */
[----:B------:R-:W-:Y:S02]  /*d390*/  FFMA.FTZ R122, R185, R122, R123 ;  /* 0x0000007ab97a7223 */ /* 0x000fe4000001007b */
[----:B0-----:R-:W-:Y:S02]  /*d3a0*/  @!P0 FADD.FTZ R61, R61, R96 ;  /* 0x000000603d3d8221 */ /* 0x001fe40000010000 */
[----:B------:R-:W-:Y:S02]  /*d3b0*/  FMUL.FTZ R9, R9, R146 ;  /* 0x0000009209097220 */ /* 0x000fe40000410000 */
[----:B------:R-:W-:Y:S01]  /*d3c0*/  FMUL.FTZ R142, R69, R142 ;  /* 0x0000008e458e7220 */ /* 0x000fe20000410000 */
[----:B------:R-:W0:Y:S01]  /*d3d0*/  SHFL.DOWN PT, R6, R61, 0x8, 0x1f ;  /* 0x09001f003d067f89 */ /* 0x000e2200000e0000 */
[----:B-1----:R-:W-:-:S02]  /*d3e0*/  @!P0 FADD.FTZ R63, R63, R100 ;  /* 0x000000643f3f8221 */ /* 0x002fc40000010000 */
[----:B------:R-:W-:Y:S02]  /*d3f0*/  FMUL.FTZ R11, R11, R98 ;  /* 0x000000620b0b7220 */ /* 0x000fe40000410000 */
[----:B---3--:R-:W-:Y:S01]  /*d400*/  @!P0 FADD.FTZ R62, R62, R99 ;  /* 0x000000633e3e8221 */ /* 0x008fe20000010000 */
        /* <DEDUP_REMOVED lines=12> */
[----:B0-----:R-:W-:Y:S02]  /*d4d0*/  @!P0 FADD.FTZ R61, R61, R6 ;  /* 0x000000063d3d8221 */ /* 0x001fe40000010000 */
[----:B------:R-:W-:-:S02]  /*d4e0*/  FMUL.FTZ R0, R0, R115 ;  /* 0x0000007300007220 */ /* 0x000fc40000410000 */
[----:B------:R-:W-:Y:S01]  /*d4f0*/  FMUL.FTZ R117, R64, R117 ;  /* 0x0000007540757220 */ /* 0x000fe20000410000 */
[----:B------:R-:W0:Y:S01]  /*d500*/  SHFL.DOWN PT, R4, R61, 0x10, 0x1f ;  /* 0x0a001f003d047f89 */ /* 0x000e2200000e0000 */
[----:B-1----:R-:W-:Y:S02]  /*d510*/  @!P0 FADD.FTZ R63, R63, R70 ;  /* 0x000000463f3f8221 */ /* 0x002fe40000010000 */
[----:B------:R-:W-:Y:S02]  /*d520*/  FADD.FTZ R204, R3, R204 ;  /* 0x000000cc03cc7221 */ /* 0x000fe40000010000 */
        /* <DEDUP_REMOVED lines=13> */
[----:B0-----:R-:W-:-:S02]  /*d600*/  @!P0 FADD.FTZ R61, R61, R4 ;  /* 0x000000043d3d8221 */ /* 0x001fc40000010000 */
[----:B------:R-:W-:Y:S02]  /*d610*/  FFMA.FTZ R13, R14, R105, R13 ;  /* 0x000000690e0d7223 */ /* 0x000fe4000001000d */
[----:B------:R-:W-:Y:S02]  /*d620*/  FFMA.FTZ R124, R183, R124, R128 ;  /* 0x0000007cb77c7223 */ /* 0x000fe40000010080 */
[----:B-1----:R-:W-:Y:S02]  /*d630*/  @!P0 FADD.FTZ R63, R63, R6 ;  /* 0x000000063f3f8221 */ /* 0x002fe40000010000 */
[----:B------:R-:W-:Y:S02]  /*d640*/  FFMA.FTZ R17, R18, R107, R17 ;  /* 0x0000006b12117223 */ /* 0x000fe40000010011 */
[----:B---3--:R-:W-:Y:S02]  /*d650*/  @!P0 FADD.FTZ R62, R62, R7 ;  /* 0x000000073e3e8221 */ /* 0x008fe40000010000 */
[----:B------:R-:W-:-:S02]  /*d660*/  FFMA.FTZ R120, R188, R121, R120 ;  /* 0x00000079bc787223 */ /* 0x000fc40000010078 */
[----:B----4-:R-:W-:Y:S02]  /*d670*/  @!P0 FADD.FTZ R60, R60, R5 ;  /* 0x000000053c3c8221 */ /* 0x010fe40000010000 */
[----:B------:R-:W-:Y:S02]  /*d680*/  FFMA.FTZ R20, R20, R193, R19 ;  /* 0x000000c114147223 */ /* 0x000fe40000010013 */
[----:B------:R-:W-:Y:S01]  /*d690*/  FFMA.FTZ R118, R189, R118, R119 ;  /* 0x00000076bd767223 */ /* 0x000fe20000010077 */
[----:B------:R0:W-:Y:S01]  /*d6a0*/  @!P1 STS.128 [R237.X16+0x8410], R60 ;  /* 0x0084103ced009388 */ /* 0x0001e2000000cc00 */
[----:B------:R-:W-:Y:S02]  /*d6b0*/  FFMA.FTZ R113, R2, R113, R0 ;  /* 0x0000007102717223 */ /* 0x000fe40000010000 */
[----:B------:R-:W-:Y:S02]  /*d6c0*/  FFMA.FTZ R97, R192, R97, R117 ;  /* 0x00000061c0617223 */ /* 0x000fe40000010075 */
[----:B------:R-:W-:-:S02]  /*d6d0*/  FADD.FTZ R200, R3, R200 ;  /* 0x000000c803c87221 */ /* 0x000fc40000010000 */
        /* <DEDUP_REMOVED lines=12> */
[----:B------:R-:W-:Y:S02]  /*d7a0*/  FADD.FTZ R217, R104, R217 ;  /* 0x000000d968d97221 */ /* 0x000fe40000010000 */
[----:B------:R-:W-:Y:S02]  /*d7b0*/  FFMA.FTZ R222, R109, R40, R222 ;  /* 0x000000286dde7223 */ /* 0x000fe400000100de */
[----:B------:R-:W-:Y:S02]  /*d7c0*/  FFMA.FTZ R223, R134, R41, R223 ;  /* 0x0000002986df7223 */ /* 0x000fe400000100df */
[----:B------:R-:W-:Y:S02]  /*d7d0*/  FADD.FTZ R208, R79, R208 ;  /* 0x000000d04fd07221 */ /* 0x000fe40000010000 */
[----:B------:R-:W-:Y:S02]  /*d7e0*/  FFMA.FTZ R224, R111, R42, R224 ;  /* 0x0000002a6fe07223 */ /* 0x000fe400000100e0 */
[----:B------:R-:W-:-:S02]  /*d7f0*/  FADD.FTZ R207, R112, R207 ;  /* 0x000000cf70cf7221 */ /* 0x000fc40000010000 */
[----:B------:R-:W-:Y:S02]  /*d800*/  FADD.FTZ R206, R129, R206 ;  /* 0x000000ce81ce7221 */ /* 0x000fe40000010000 */
[----:B------:R-:W-:Y:S02]  /*d810*/  FFMA.FTZ R227, R8, R45, R227 ;  /* 0x0000002d08e37223 */ /* 0x000fe400000100e3 */
[----:B------:R-:W-:Y:S02]  /*d820*/  FFMA.FTZ R228, R9, R46, R228 ;  /* 0x0000002e09e47223 */ /* 0x000fe400000100e4 */
[----:B------:R-:W-:Y:S02]  /*d830*/  FADD.FTZ R203, R132, R203 ;  /* 0x000000cb84cb7221 */ /* 0x000fe40000010000 */
[----:B------:R-:W-:Y:S02]  /*d840*/  FFMA.FTZ R229, R12, R47, R229 ;  /* 0x0000002f0ce57223 */ /* 0x000fe400000100e5 */
[----:B------:R-:W-:-:S02]  /*d850*/  FADD.FTZ R202, R125, R202 ;  /* 0x000000ca7dca7221 */ /* 0x000fc40000010000 */
[----:B------:R-:W-:Y:S02]  /*d860*/  FFMA.FTZ R230, R13, R48, R230 ;  /* 0x000000300de67223 */ /* 0x000fe400000100e6 */
[----:B------:R-:W-:Y:S02]  /*d870*/  FFMA.FTZ R231, R16, R49, R231 ;  /* 0x0000003110e77223 */ /* 0x000fe400000100e7 */
[----:B------:R-:W-:Y:S02]  /*d880*/  FADD.FTZ R201, R124, R201 ;  /* 0x000000c97cc97221 */ /* 0x000fe40000010000 */
[----:B------:R-:W-:Y:S02]  /*d890*/  FFMA.FTZ R232, R17, R50, R232 ;  /* 0x0000003211e87223 */ /* 0x000fe400000100e8 */
        /* <DEDUP_REMOVED lines=34> */
.L_x_1302:
[----:B0-----:R-:W-:Y:S05]  /*dac0*/  BSYNC B0 ;  /* 0x0000000000007941 */ /* 0x001fea0003800000 */
.L_x_1301:
        /* <DEDUP_REMOVED lines=8> */
.L_x_1202:
        /* <DEDUP_REMOVED lines=10> */
[----:B------:R-:W4:Y:S01]  /*dbf0*/  LDL R62, [R1+0x4] ;  /* 0x00000400013e7983 */ /* 0x000f220000100800 */
[C---:B------:R-:W-:Y:S02]  /*dc00*/  LOP3.LUT R22, R90.reuse, 0xa0, RZ, 0xfc, !PT ;  /* 0x000000a05a167812 */ /* 0x040fe400078efcff */
[----:B------:R-:W-:Y:S01]  /*dc10*/  LOP3.LUT R20, R90, 0xc0, RZ, 0xfc, !PT ;  /* 0x000000c05a147812 */ /* 0x000fe200078efcff */
[----:B------:R-:W5:Y:S01]  /*dc20*/  LDL R60, [R1] ;  /* 0x00000000013c7983 */ /* 0x000f620000100800 */
[-C--:B------:R-:W-:Y:S01]  /*dc30*/  ISETP.GE.AND P0, PT, R28, R73.reuse, PT ;  /* 0x000000491c00720c */ /* 0x080fe20003f06270 */
[----:B------:R-:W-:Y:S01]  /*dc40*/  HFMA2.MMA R5, -RZ, RZ, 0, 0 ;  /* 0x00000000ff057435 */ /* 0x000fe200000001ff */
[----:B------:R-:W-:Y:S01]  /*dc50*/  LOP3.LUT R18, R90, 0xe0, RZ, 0xfc, !PT ;  /* 0x000000e05a127812 */ /* 0x000fe200078efcff */
[----:B------:R-:W-:Y:S01]  /*dc60*/  HFMA2.MMA R7, -RZ, RZ, 0, 0 ;  /* 0x00000000ff077435 */ /* 0x000fe200000001ff */
[-C--:B------:R-:W-:Y:S01]  /*dc70*/  ISETP.GE.AND P4, PT, R26, R73.reuse, PT ;  /* 0x000000491a00720c */ /* 0x080fe20003f86270 */
[----:B------:R-:W-:Y:S01]  /*dc80*/  HFMA2.MMA R9, -RZ, RZ, 0, 0 ;  /* 0x00000000ff097435 */ /* 0x000fe200000001ff */
[----:B------:R-:W-:Y:S01]  /*dc90*/  LOP3.LUT R16, R90, 0x100, RZ, 0xfc, !PT ;  /* 0x000001005a107812 */ /* 0x000fe200078efcff */
[----:B------:R-:W4:Y:S01]  /*dca0*/  @!P1 LDG.E R3, [R196.64+0x80] ;  /* 0x0000801ec4039981 */ /* 0x000f22000c1e1900 */
[-C--:B------:R-:W-:Y:S01]  /*dcb0*/  ISETP.GE.AND P6, PT, R24, R73.reuse, PT ;  /* 0x000000491800720c */ /* 0x080fe20003fc6270 */
[----:B------:R-:W-:Y:S01]  /*dcc0*/  HFMA2.MMA R11, -RZ, RZ, 0, 0 ;  /* 0x00000000ff0b7435 */ /* 0x000fe200000001ff */
[----:B------:R-:W-:-:S02]  /*dcd0*/  ISETP.GE.AND P5, PT, R22, R73, PT ;  /* 0x000000491600720c */ /* 0x000fc40003fa6270 */
[----:B------:R-:W-:Y:S01]  /*dce0*/  MOV R32, RZ ;  /* 0x000000ff00207202 */ /* 0x000fe20000000f00 */
[----:B------:R-:W5:Y:S01]  /*dcf0*/  @!P0 LDG.E R2, [R196.64+0x100] ;  /* 0x0001001ec4028981 */ /* 0x000f62000c1e1900 */
[----:B------:R-:W-:Y:S02]  /*dd00*/  ISETP.GE.AND P3, PT, R20, R73, PT ;  /* 0x000000491400720c */ /* 0x000fe40003f66270 */
[C---:B------:R-:W-:Y:S01]  /*dd10*/  LOP3.LUT R14, R90.reuse, 0x120, RZ, 0xfc, !PT ;  /* 0x000001205a0e7812 */ /* 0x040fe200078efcff */
[----:B------:R-:W3:Y:S01]  /*dd20*/  @!P4 LDG.E R5, [R196.64+0x180] ;  /* 0x0001801ec405c981 */ /* 0x000ee2000c1e1900 */
[----:B------:R-:W-:Y:S02]  /*dd30*/  MOV R34, RZ ;  /* 0x000000ff00227202 */ /* 0x000fe40000000f00 */
[C---:B------:R-:W-:Y:S01]  /*dd40*/  LOP3.LUT R12, R90.reuse, 0x140, RZ, 0xfc, !PT ;  /* 0x000001405a0c7812 */ /* 0x040fe200078efcff */
[----:B------:R-:W3:Y:S01]  /*dd50*/  @!P6 LDG.E R32, [R196.64+0x200] ;  /* 0x0002001ec420e981 */ /* 0x000ee2000c1e1900 */
[----:B------:R-:W-:-:S02]  /*dd60*/  LOP3.LUT R10, R90, 0x160, RZ, 0xfc, !PT ;  /* 0x000001605a0a7812 */ /* 0x000fc400078efcff */
[----:B------:R-:W-:Y:S01]  /*dd70*/  MOV R36, RZ ;  /* 0x000000ff00247202 */ /* 0x000fe20000000f00 */
[----:B------:R-:W3:Y:S01]  /*dd80*/  @!P5 LDG.E R7, [R196.64+0x280] ;  /* 0x0002801ec407d981 */ /* 0x000ee2000c1e1900 */
[C---:B------:R-:W-:Y:S02]  /*dd90*/  LOP3.LUT R8, R90.reuse, 0x180, RZ, 0xfc, !PT ;  /* 0x000001805a087812 */ /* 0x040fe400078efcff */
[C---:B------:R-:W-:Y:S01]  /*dda0*/  LOP3.LUT R6, R90.reuse, 0x1a0, RZ, 0xfc, !PT ;  /* 0x000001a05a067812 */ /* 0x040fe200078efcff */
[----:B------:R-:W3:Y:S01]  /*ddb0*/  @!P3 LDG.E R34, [R196.64+0x300] ;  /* 0x0003001ec422b981 */ /* 0x000ee2000c1e1900 */
[C---:B------:R-:W-:Y:S02]  /*ddc0*/  LOP3.LUT R4, R90.reuse, 0x1c0, RZ, 0xfc, !PT ;  /* 0x000001c05a047812 */ /* 0x040fe400078efcff */
        /* <DEDUP_REMOVED lines=87> */
[----:B------:R-:W-:Y:S02]  /*e340*/  FSETP.GTU.FTZ.AND P1, PT, R7, 20, PT ;  /* 0x41a000000700780b */ /* 0x000fe40003f3c000 */
[----:B------:R-:W-:Y:S01]  /*e350*/  FSETP.GTU.FTZ.AND P6, PT, R9, 20, PT ;  /* 0x41a000000900780b */ /* 0x000fe20003fdc000 */
[----:B---3--:R-:W-:Y:S01]  /*e360*/  @!P5 FMUL.FTZ R200, R200, R17 ;  /* 0x00000011c8c8d220 */ /* 0x008fe20000410000 */
[----:B------:R-:W-:Y:S01]  /*e370*/  FSETP.GTU.FTZ.AND P5, PT, R11, 20, PT ;  /* 0x41a000000b00780b */ /* 0x000fe20003fbc000 */
[----:B------:R-:W-:Y:S02]  /*e380*/  @!P0 FMUL.FTZ R19, R21, -1.4426950216293334961 ;  /* 0xbfb8aa3b15138820 */ /* 0x000fe40000410000 */
[----:B------:R-:W-:Y:S02]  /*e390*/  @!P4 FMUL.FTZ R2, R2, -1.4426950216293334961 ;  /* 0xbfb8aa3b0202c820 */ /* 0x000fe40000410000 */
[----:B------:R-:W-:Y:S02]  /*e3a0*/  @!P3 FMUL.FTZ R3, R3, -1.4426950216293334961 ;  /* 0xbfb8aa3b0303b820 */ /* 0x000fe40000410000 */
[----:B------:R-:W-:-:S02]  /*e3b0*/  @!P2 FMUL.FTZ R5, R5, -1.4426950216293334961 ;  /* 0xbfb8aa3b0505a820 */ /* 0x000fc40000410000 */
[----:B------:R-:W-:Y:S02]  /*e3c0*/  @!P1 FMUL.FTZ R7, R7, -1.4426950216293334961 ;  /* 0xbfb8aa3b07079820 */ /* 0x000fe40000410000 */
[----:B------:R-:W-:Y:S01]  /*e3d0*/  @!P6 FMUL.FTZ R9, R9, -1.4426950216293334961 ;  /* 0xbfb8aa3b0909e820 */ /* 0x000fe20000410000 */
[----:B------:R-:W0:Y:S01]  /*e3e0*/  @!P0 MUFU.EX2 R19, R19 ;  /* 0x0000001300138308 */ /* 0x000e220000000800 */
[----:B------:R-:W-:Y:S01]  /*e3f0*/  @!P5 FMUL.FTZ R11, R11, -1.4426950216293334961 ;  /* 0xbfb8aa3b0b0bd820 */ /* 0x000fe20000410000 */
[----:B------:R-:W-:-:S06]  /*e400*/  SHF.L.U32 R13, R92, 0x4, RZ ;  /* 0x000000045c0d7819 */ /* 0x000fcc00000006ff */
[----:B------:R-:W1:Y:S01]  /*e410*/  @!P4 MUFU.EX2 R2, R2 ;  /* 0x000000020002c308 */ /* 0x000e620000000800 */
[----:B------:R-:W-:-:S07]  /*e420*/  LOP3.LUT R32, R13, 0xfffffe00, RZ, 0xc0, !PT ;  /* 0xfffffe000d207812 */ /* 0x000fce00078ec0ff */
[----:B------:R-:W2:Y:S08]  /*e430*/  @!P3 MUFU.EX2 R3, R3 ;  /* 0x000000030003b308 */ /* 0x000eb00000000800 */
[----:B------:R-:W3:Y:S08]  /*e440*/  @!P2 MUFU.EX2 R5, R5 ;  /* 0x000000050005a308 */ /* 0x000ef00000000800 */
[----:B------:R-:W4:Y:S08]  /*e450*/  @!P1 MUFU.EX2 R7, R7 ;  /* 0x0000000700079308 */ /* 0x000f300000000800 */
[----:B------:R-:W5:Y:S01]  /*e460*/  @!P6 MUFU.EX2 R9, R9 ;  /* 0x000000090009e308 */ /* 0x000f620000000800 */
[----:B------:R-:W-:-:S07]  /*e470*/  LEA R50, R91, R32, 0x4 ;  /* 0x000000205b327211 */ /* 0x000fce00078e20ff */
[----:B------:R-:W5:Y:S01]  /*e480*/  @!P5 MUFU.EX2 R11, R11 ;  /* 0x0000000b000bd308 */ /* 0x000f620000000800 */
[----:B0-----:R-:W-:Y:S01]  /*e490*/  @!P0 FADD.FTZ R19, R19, 1 ;  /* 0x3f80000013138421 */ /* 0x001fe20000010000 */
[----:B------:R-:W-:Y:S01]  /*e4a0*/  IADD3 R15, R50, 0x2, RZ ;  /* 0x00000002320f7810 */ /* 0x000fe20007ffe0ff */
[----:B-1----:R-:W-:Y:S01]  /*e4b0*/  @!P4 FADD.FTZ R2, R2, 1 ;  /* 0x3f8000000202c421 */ /* 0x002fe20000010000 */
[----:B------:R-:W-:Y:S01]  /*e4c0*/  IADD3 R13, R50, 0x1, RZ ;  /* 0x00000001320d7810 */ /* 0x000fe20007ffe0ff */
[----:B--2---:R-:W-:Y:S02]  /*e4d0*/  @!P3 FADD.FTZ R3, R3, 1 ;  /* 0x3f8000000303b421 */ /* 0x004fe40000010000 */
[----:B---3--:R-:W-:Y:S02]  /*e4e0*/  @!P2 FADD.FTZ R5, R5, 1 ;  /* 0x3f8000000505a421 */ /* 0x008fe40000010000 */
[----:B----4-:R-:W-:Y:S02]  /*e4f0*/  @!P1 FADD.FTZ R7, R7, 1 ;  /* 0x3f80000007079421 */ /* 0x010fe40000010000 */
[----:B-----5:R-:W-:Y:S01]  /*e500*/  @!P6 FADD.FTZ R9, R9, 1 ;  /* 0x3f8000000909e421 */ /* 0x020fe20000010000 */
[----:B------:R0:W-:Y:S01]  /*e510*/  @!P0 MUFU.RCP R44, R19 ;  /* 0x00000013002c8308 */ /* 0x0001e20000001000 */
[----:B------:R-:W-:Y:S01]  /*e520*/  LEA.HI.SX32 R17, R13, R50, 0x1b ;  /* 0x000000320d117211 */ /* 0x000fe200078fdaff */
[----:B------:R-:W-:-:S02]  /*e530*/  @!P5 FADD.FTZ R13, R11, 1 ;  /* 0x3f8000000b0dd421 */ /* 0x000fc40000010000 */
[----:B------:R-:W-:Y:S04]  /*e540*/  LDS R11, [R89.X4] ;  /* 0x00000000590b7984 */ /* 0x000fe80000004800 */
[----:B------:R1:W-:Y:S01]  /*e550*/  @!P4 MUFU.RCP R43, R2 ;  /* 0x00000002002bc308 */ /* 0x0003e20000001000 */
[----:B0-----:R-:W-:-:S07]  /*e560*/  LEA.HI.SX32 R19, R15, R50, 0x1b ;  /* 0x000000320f137211 */ /* 0x001fce00078fdaff */
[----:B------:R0:W-:Y:S01]  /*e570*/  @!P3 MUFU.RCP R46, R3 ;  /* 0x00000003002eb308 */ /* 0x0001e20000001000 */
[----:B-1----:R-:W1:Y:S07]  /*e580*/  LDS R2, [R89.X4+0x2c] ;  /* 0x00002c0059027984 */ /* 0x002e6e0000004800 */
[----:B------:R2:W-:Y:S01]  /*e590*/  @!P2 MUFU.RCP R45, R5 ;  /* 0x00000005002da308 */ /* 0x0005e20000001000 */
[----:B0-----:R-:W-:Y:S07]  /*e5a0*/  LDS R3, [R89.X4+0x30] ;  /* 0x0000300059037984 */ /* 0x001fee0000004800 */
[----:B------:R0:W-:Y:S01]  /*e5b0*/  @!P1 MUFU.RCP R48, R7 ;  /* 0x0000000700309308 */ /* 0x0001e20000001000 */
[----:B--2---:R-:W2:Y:S07]  /*e5c0*/  LDS R5, [R89.X4+0x34] ;  /* 0x0000340059057984 */ /* 0x004eae0000004800 */
[----:B------:R3:W4:Y:S01]  /*e5d0*/  @!P6 MUFU.RCP R15, R9 ;  /* 0x00000009000fe308 */ /* 0x0007220000001000 */
[----:B0-----:R-:W0:Y:S04]  /*e5e0*/  LDS R7, [R89.X4+0x38] ;  /* 0x0000380059077984 */ /* 0x001e280000004800 */
[----:B---3--:R-:W3:Y:S04]  /*e5f0*/  LDS R9, [R89.X4+0x3c] ;  /* 0x00003c0059097984 */ /* 0x008ee80000004800 */
[----:B------:R-:W-:Y:S01]  /*e600*/  BAR.SYNC.DEFER_BLOCKING 0x0 ;  /* 0x0000000000007b1d */ /* 0x000fe20000010000 */
[----:B------:R-:W-:-:S02]  /*e610*/  IADD3 R21, R50, 0x3, RZ ;  /* 0x0000000332157810 */ /* 0x000fc40007ffe0ff */
[C---:B------:R-:W-:Y:S02]  /*e620*/  IADD3 R23, R50.reuse, 0x4, RZ ;  /* 0x0000000432177810 */ /* 0x040fe40007ffe0ff */
[C---:B------:R-:W-:Y:S02]  /*e630*/  IADD3 R25, R50.reuse, 0x5, RZ ;  /* 0x0000000532197810 */ /* 0x040fe40007ffe0ff */
[C---:B------:R-:W-:Y:S02]  /*e640*/  IADD3 R27, R50.reuse, 0x6, RZ ;  /* 0x00000006321b7810 */ /* 0x040fe40007ffe0ff */
[C---:B------:R-:W-:Y:S02]  /*e650*/  IADD3 R29, R50.reuse, 0x7, RZ ;  /* 0x00000007321d7810 */ /* 0x040fe40007ffe0ff */
[----:B------:R-:W-:Y:S02]  /*e660*/  LEA.HI.SX32 R21, R21, R50, 0x1b ;  /* 0x0000003215157211 */ /* 0x000fe400078fdaff */
[----:B------:R-:W-:-:S02]  /*e670*/  IADD3 R31, R50, 0x8, RZ ;  /* 0x00000008321f7810 */ /* 0x000fc40007ffe0ff */
[-C--:B------:R-:W-:Y:S02]  /*e680*/  LEA.HI.SX32 R23, R23, R50.reuse, 0x1b ;  /* 0x0000003217177211 */ /* 0x080fe400078fdaff */
[C---:B------:R-:W-:Y:S02]  /*e690*/  IADD3 R32, R50.reuse, 0x9, RZ ;  /* 0x0000000932207810 */ /* 0x040fe40007ffe0ff */
[-C--:B------:R-:W-:Y:S02]  /*e6a0*/  LEA.HI.SX32 R25, R25, R50.reuse, 0x1b ;  /* 0x0000003219197211 */ /* 0x080fe400078fdaff */
[C---:B------:R-:W-:Y:S02]  /*e6b0*/  IADD3 R33, R50.reuse, 0xa, RZ ;  /* 0x0000000a32217810 */ /* 0x040fe40007ffe0ff */
[----:B------:R-:W-:Y:S01]  /*e6c0*/  LEA.HI.SX32 R27, R27, R50, 0x1b ;  /* 0x000000321b1b7211 */ /* 0x000fe200078fdaff */
[----:B------:R-:W-:Y:S01]  /*e6d0*/  STS [R89.X4], R234 ;  /* 0x000000ea59007388 */ /* 0x000fe20000004800 */
[----:B------:R-:W-:-:S02]  /*e6e0*/  IADD3 R34, R50, 0xb, RZ ;  /* 0x0000000b32227810 */ /* 0x000fc40007ffe0ff */
[-C--:B------:R-:W-:Y:S01]  /*e6f0*/  LEA.HI.SX32 R29, R29, R50.reuse, 0x1b ;  /* 0x000000321d1d7211 */ /* 0x080fe200078fdaff */
[----:B------:R-:W-:Y:S01]  /*e700*/  STS [R17.X4+0x4], R233 ;  /* 0x000004e911007388 */ /* 0x000fe20000004800 */
[----:B------:R-:W-:Y:S01]  /*e710*/  IADD3 R35, R50, 0xc, RZ ;  /* 0x0000000c32237810 */ /* 0x000fe20007ffe0ff */
[----:B----4-:R-:W-:Y:S01]  /*e720*/  @!P6 FMUL.FTZ R206, R206, R15 ;  /* 0x0000000fcecee220 */ /* 0x010fe20000410000 */
        /* <DEDUP_REMOVED lines=14> */
[----:B------:R-:W-:-:S03]  /*e810*/  LEA.HI.SX32 R40, R40, R50, 0x1b ;  /* 0x0000003228287211 */ /* 0x000fc600078fdaff */
[----:B------:R-:W-:Y:S01]  /*e820*/  STS [R29.X4+0x1c], R227 ;  /* 0x00001ce31d007388 */ /* 0x000fe20000004800 */
[----:B------:R-:W-:-:S03]  /*e830*/  LEA.HI.SX32 R41, R41, R50, 0x1b ;  /* 0x0000003229297211 */ /* 0x000fc600078fdaff */
        /* <DEDUP_REMOVED lines=32> */
[----:B------:R1:W4:Y:S01]  /*ea40*/  @!P5 MUFU.RCP R32, R13 ;  /* 0x0000000d0020d308 */ /* 0x0003220000001000 */
[----:B------:R-:W-:Y:S01]  /*ea50*/  FSETP.GTU.FTZ.AND P0, PT, R2, 20, PT ;  /* 0x41a000000200780b */ /* 0x000fe20003f1c000 */
[----:B--2---:R-:W-:Y:S02]  /*ea60*/  FADD.FTZ R15, R5, UR5 ;  /* 0x00000005050f7e21 */ /* 0x004fe40008010000 */
[----:B------:R-:W-:Y:S02]  /*ea70*/  @!P1 FMUL.FTZ R205, R205, R48 ;  /* 0x00000030cdcd9220 */ /* 0x000fe40000410000 */
[----:B-1----:R-:W-:Y:S01]  /*ea80*/  FADD.FTZ R13, R3, UR5 ;  /* 0x00000005030d7e21 */ /* 0x002fe20008010000 */
[----:B------:R-:W-:-:S04]  /*ea90*/  FSETP.GTU.FTZ.AND P2, PT, R15, 20, PT ;  /* 0x41a000000f00780b */ /* 0x000fc80003f5c000 */
[----:B------:R-:W-:Y:S01]  /*eaa0*/  FSETP.GTU.FTZ.AND P1, PT, R13, 20, PT ;  /* 0x41a000000d00780b */ /* 0x000fe20003f3c000 */
[----:B------:R-:W1:Y:S01]  /*eab0*/  LDS R77, [0x2100] ;  /* 0x00210000ff4d7984 */ /* 0x000e620000000800 */
[----:B------:R-:W-:Y:S02]  /*eac0*/  @!P3 FMUL.FTZ R203, R203, R46 ;  /* 0x0000002ecbcbb220 */ /* 0x000fe40000410000 */
[----:B----4-:R-:W-:Y:S01]  /*ead0*/  @!P5 FMUL.FTZ R207, R207, R32 ;  /* 0x00000020cfcfd220 */ /* 0x010fe20000410000 */
[----:B------:R-:W-:Y:S01]  /*eae0*/  MOV R32, UR38 ;  /* 0x0000002600207c02 */ /* 0x000fe20008000f00 */
[----:B------:R-:W-:Y:S01]  /*eaf0*/  @!P0 FMUL.FTZ R5, R2, -1.4426950216293334961 ;  /* 0xbfb8aa3b02058820 */ /* 0x000fe20000410000 */
[----:B------:R-:W-:Y:S01]  /*eb00*/  IADD3 R2, P3, R90, UR38, RZ ;  /* 0x000000265a027c10 */ /* 0x000fe2000ff7e0ff */
[----:B0-----:R-:W-:Y:S01]  /*eb10*/  FADD.FTZ R33, R7, UR5 ;  /* 0x0000000507217e21 */ /* 0x001fe20008010000 */
[----:B------:R-:W-:Y:S02]  /*eb20*/  UIMAD UR7, UR36, UR8, URZ ;  /* 0x00000008240772a4 */ /* 0x000fe4000f8e023f */
[----:B------:R-:W-:Y:S01]  /*eb30*/  LEA.HI.X.SX32 R3, R32, R79, 0x1, P3 ;  /* 0x0000004f20037211 */ /* 0x000fe200018f0eff */
[----:B------:R-:W-:Y:S01]  /*eb40*/  FADD.FTZ R32, R11, UR5 ;  /* 0x000000050b207e21 */ /* 0x000fe20008010000 */
[----:B------:R-:W-:Y:S01]  /*eb50*/  ULDC.64 UR38, c[0x0][0x2f8] ;  /* 0x0000be0000267ab9 */ /* 0x000fe20000000a00 */
[----:B------:R-:W-:-:S02]  /*eb60*/  @!P2 FMUL.FTZ R11, R15, -1.4426950216293334961 ;  /* 0xbfb8aa3b0f0ba820 */ /* 0x000fc40000410000 */
[----:B---3--:R-:W-:Y:S02]  /*eb70*/  FADD.FTZ R34, R9, UR5 ;  /* 0x0000000509227e21 */ /* 0x008fe40008010000 */
        /* <DEDUP_REMOVED lines=9> */
[----:B0-----:R-:W-:Y:S02]  /*ec10*/  @!P5 FMUL.FTZ R5, R32, -1.4426950216293334961 ;  /* 0xbfb8aa3b2005d820 */ /* 0x001fe40000410000 */
[----:B--2---:R-:W-:Y:S02]  /*ec20*/  @!P0 FADD.FTZ R7, R7, 1 ;  /* 0x3f80000007078421 */ /* 0x004fe40000010000 */
[----:B---3--:R-:W-:Y:S01]  /*ec30*/  @!P2 FADD.FTZ R11, R11, 1 ;  /* 0x3f8000000b0ba421 */ /* 0x008fe20000010000 */
[----:B------:R-:W0:Y:S01]  /*ec40*/  @!P3 MUFU.EX2 R13, R13 ;  /* 0x0000000d000db308 */ /* 0x000e220000000800 */
[----:B-1----:R-:W-:Y:S01]  /*ec50*/  ISETP.GE.AND P6, PT, R90, R77, PT ;  /* 0x0000004d5a00720c */ /* 0x002fe20003fc6270 */
[----:B----4-:R-:W-:-:S06]  /*ec60*/  @!P1 FADD.FTZ R9, R9, 1 ;  /* 0x3f80000009099421 */ /* 0x010fcc0000010000 */
[----:B------:R-:W1:Y:S01]  /*ec70*/  @!P4 MUFU.EX2 R15, R15 ;  /* 0x0000000f000fc308 */ /* 0x000e620000000800 */
[----:B------:R-:W-:Y:S02]  /*ec80*/  UIMAD UR22, UR35, UR9, UR7 ;  /* 0x00000009231672a4 */ /* 0x000fe4000f8e0207 */
[----:B------:R-:W-:-:S05]  /*ec90*/  UIMAD UR7, UR36, UR38, URZ ;  /* 0x00000026240772a4 */ /* 0x000fca000f8e023f */
[----:B------:R-:W2:Y:S01]  /*eca0*/  @!P5 MUFU.EX2 R5, R5 ;  /* 0x000000050005d308 */ /* 0x000ea20000000800 */
[----:B------:R-:W-:-:S07]  /*ecb0*/  UIMAD.WIDE.U32 UR20, UR35, UR8, URZ ;  /* 0x00000008231472a5 */ /* 0x000fce000f8e003f */
[----:B------:R-:W3:Y:S08]  /*ecc0*/  @!P0 MUFU.RCP R7, R7 ;  /* 0x0000000700078308 */ /* 0x000ef00000001000 */
        /* <DEDUP_REMOVED lines=20> */
.L_x_1305:
[----:B--234-:R-:W-:Y:S05]  /*ee10*/  BSYNC B0 ;  /* 0x0000000000007941 */ /* 0x01cfea0003800000 */
.L_x_1304:
[----:B0-----:R-:W2:Y:S01]  /*ee20*/  LDL.LU R35, [R1+0x10] ;  /* 0x0000100001237983 */ /* 0x001ea20000300800 */
[----:B------:R-:W-:Y:S01]  /*ee30*/  ULDC UR38, c[0x0][0x174] ;  /* 0x00005d0000267ab9 */ /* 0x000fe20000000800 */
[----:B------:R-:W-:Y:S01]  /*ee40*/  @!P0 FMUL.FTZ R208, R208, R7 ;  /* 0x00000007d0d08220 */ /* 0x000fe20000410000 */
[----:B------:R-:W-:Y:S01]  /*ee50*/  UIADD3 UR38, UR6, -UR38, URZ ;  /* 0x8000002606267290 */ /* 0x000fe2000fffe03f */
[----:B-1----:R-:W-:Y:S01]  /*ee60*/  @!P4 FADD.FTZ R15, R15, 1 ;  /* 0x3f8000000f0fc421 */ /* 0x002fe20000010000 */
[----:B------:R-:W-:Y:S01]  /*ee70*/  ULDC.64 UR22, c[0x0][0x2e0] ;  /* 0x0000b80000167ab9 */ /* 0x000fe20000000a00 */
[C---:B------:R-:W-:Y:S01]  /*ee80*/  LEA R32, P0, R90.reuse, c[0x0][0x330], 0x2 ;  /* 0x0000cc005a207a11 */ /* 0x040fe200078010ff */
        /* <DEDUP_REMOVED lines=15> */
[----:B------:R-:W1:Y:S01]  /*ef80*/  @!P4 MUFU.RCP R15, R15 ;  /* 0x0000000f000fc308 */ /* 0x000e620000001000 */
[----:B------:R-:W-:Y:S01]  /*ef90*/  UIADD3.X UR20, UR23, UR7, UR21, UP0, !UPT ;  /* 0x0000000717147290 */ /* 0x000fe200087fe415 */
[----:B------:R-:W-:Y:S01]  /*efa0*/  MOV R9, UR38 ;  /* 0x0000002600097c02 */ /* 0x000fe20008000f00 */
[----:B------:R-:W-:Y:S01]  /*efb0*/  UIADD3 UR7, UR9, UR34, URZ ;  /* 0x0000002209077290 */ /* 0x000fe2000fffe03f */
[----:B------:R-:W-:-:S02]  /*efc0*/  ISETP.NE.AND P6, PT, R92, RZ, PT ;  /* 0x000000ff5c00720c */ /* 0x000fc40003fc5270 */
[----:B------:R-:W-:Y:S02]  /*efd0*/  LEA R32, P1, R9, R32, 0x2 ;  /* 0x0000002009207211 */ /* 0x000fe400078210ff */
[----:B------:R-:W-:Y:S01]  /*efe0*/  MOV R44, UR20 ;  /* 0x00000014002c7c02 */ /* 0x000fe20008000f00 */
[----:B------:R-:W3:Y:S01]  /*eff0*/  @!P5 MUFU.RCP R34, R5 ;  /* 0x000000050022d308 */ /* 0x000ee20000001000 */
[----:B0-----:R-:W-:Y:S01]  /*f000*/  @!P3 FMUL.FTZ R217, R217, R46 ;  /* 0x0000002ed9d9b220 */ /* 0x001fe20000410000 */
[----:B------:R-:W-:Y:S02]  /*f010*/  ISETP.GE.AND P3, PT, R16, R77, PT ;  /* 0x0000004d1000720c */ /* 0x000fe40003f66270 */
[----:B------:R-:W-:Y:S02]  /*f020*/  LEA.HI.X R33, R9, R7, R44, 0x2, P1 ;  /* 0x0000000709217211 */ /* 0x000fe400008f142c */
[----:B------:R-:W-:Y:S01]  /*f030*/  ISETP.GE.AND P1, PT, R24, R77, PT ;  /* 0x0000004d1800720c */ /* 0x000fe20003f26270 */
[----:B-1----:R-:W-:Y:S01]  /*f040*/  @!P4 FMUL.FTZ R218, R218, R15 ;  /* 0x0000000fdadac220 */ /* 0x002fe20000410000 */
[-C--:B------:R-:W-:Y:S01]  /*f050*/  ISETP.GE.AND P4, PT, R18, R77.reuse, PT ;  /* 0x0000004d1200720c */ /* 0x080fe20003f86270 */
[----:B------:R-:W-:Y:S01]  /*f060*/  @!P2 STG.E [R32.64+-0x1f00], R47 ;  /* 0xffe1002f2000a986 */ /* 0x000fe2000c10191e */
[----:B------:R-:W-:-:S03]  /*f070*/  ISETP.GE.AND P2, PT, R22, R77, PT ;  /* 0x0000004d1600720c */ /* 0x000fc60003f46270 */
[----:B------:R-:W-:Y:S01]  /*f080*/  @!P0 STG.E [R32.64+-0x1e80], R49 ;  /* 0xffe1803120008986 */ /* 0x000fe2000c10191e */
[-C--:B------:R-:W-:Y:S01]  /*f090*/  ISETP.GE.AND P0, PT, R14, R77.reuse, PT ;  /* 0x0000004d0e00720c */ /* 0x080fe20003f06270 */
[----:B---3--:R-:W-:Y:S01]  /*f0a0*/  @!P5 FMUL.FTZ R195, R195, R34 ;  /* 0x00000022c3c3d220 */ /* 0x008fe20000410000 */
        /* <DEDUP_REMOVED lines=57> */
[----:B------:R-:W3:Y:S01]  /*f440*/  LDS R27, [0x2100] ;  /* 0x00210000ff1b7984 */ /* 0x000ee20000000800 */
[----:B--2---:R-:W-:-:S04]  /*f450*/  FADD.FTZ R5, R195, R35 ;  /* 0x00000023c3057221 */ /* 0x004fc80000010000 */
[----:B------:R-:W-:-:S04]  /*f460*/  FADD.FTZ R34, R5, R198 ;  /* 0x000000c605227221 */ /* 0x000fc80000010000 */
[----:B------:R-:W-:-:S04]  /*f470*/  FADD.FTZ R5, R34, R199 ;  /* 0x000000c722057221 */ /* 0x000fc80000010000 */
[----:B------:R-:W-:-:S04]  /*f480*/  FADD.FTZ R34, R5, R200 ;  /* 0x000000c805227221 */ /* 0x000fc80000010000 */
[----:B------:R-:W-:-:S04]  /*f490*/  FADD.FTZ R5, R34, R201 ;  /* 0x000000c922057221 */ /* 0x000fc80000010000 */
[----:B0-----:R-:W-:Y:S01]  /*f4a0*/  FADD.FTZ R202, R5, R202 ;  /* 0x000000ca05ca7221 */ /* 0x001fe20000010000 */
[----:B------:R-:W-:-:S03]  /*f4b0*/  IADD3 R5, P1, R90, -0x7e0, RZ ;  /* 0xfffff8205a057810 */ /* 0x000fc60007f3e0ff */
[----:B-1----:R-:W-:Y:S01]  /*f4c0*/  FADD.FTZ R203, R202, R203 ;  /* 0x000000cbcacb7221 */ /* 0x002fe20000010000 */
[----:B---3--:R-:W-:Y:S02]  /*f4d0*/  ISETP.GE.AND P0, PT, R90, R27, PT ;  /* 0x0000001b5a00720c */ /* 0x008fe40003f06270 */
[----:B------:R-:W-:Y:S01]  /*f4e0*/  IADD3.X R34, R79, -0x1, RZ, P1, !PT ;  /* 0xffffffff4f227810 */ /* 0x000fe20000ffe4ff */
        /* <DEDUP_REMOVED lines=11> */
[----:B0-----:R-:W-:Y:S01]  /*f5a0*/  MOV R29, UR35 ;  /* 0x00000023001d7c02 */ /* 0x001fe20008000f00 */
        /* <DEDUP_REMOVED lines=11> */
.L_x_1307:
[----:B------:R-:W-:Y:S05]  /*f660*/  BSYNC B0 ;  /* 0x0000000000007941 */ /* 0x000fea0003800000 */
.L_x_1306:
        /* <DEDUP_REMOVED lines=56> */
.L_x_1169:
        /* <DEDUP_REMOVED lines=35> */
.L_x_1310:
[----:B-1----:R-:W-:Y:S05]  /*fc20*/  BSYNC B0 ;  /* 0x0000000000007941 */ /* 0x002fea0003800000 */
.L_x_1309:
        /* <DEDUP_REMOVED lines=34> */
.L_x_1312:
[----:B------:R-:W3:Y:S02]  /*fe50*/  S2R R11, SR_TID.X ;  /* 0x00000000000b7919 */ /* 0x000ee40000002100 */
.L_x_1313:
[----:B-1----:R-:W-:Y:S05]  /*fe60*/  BSYNC B0 ;  /* 0x0000000000007941 */ /* 0x002fea0003800000 */
.L_x_1311:
        /* <DEDUP_REMOVED lines=12> */
.L_x_1314:
        /* <DEDUP_REMOVED lines=32> */
.L_x_1207:
[----:B------:R-:W-:Y:S01]  /*10130*/  HFMA2.MMA R66, -RZ, RZ, 0, 5.9604644775390625e-08 ;  /* 0x00000001ff427435 */ /* 0x000fe200000001ff */
[----:B------:R-:W-:-:S02]  /*10140*/  MOV R65, R68 ;  /* 0x0000004400417202 */ /* 0x000fc40000000f00 */
[----:B------:R-:W-:Y:S02]  /*10150*/  MOV R214, RZ ;  /* 0x000000ff00d67202 */ /* 0x000fe40000000f00 */
[----:B------:R-:W-:Y:S02]  /*10160*/  MOV R213, 0xffffffff ;  /* 0xffffffff00d57802 */ /* 0x000fe40000000f00 */
[----:B------:R-:W-:Y:S02]  /*10170*/  MOV R64, 0x10190 ;  /* 0x0001019000407802 */ /* 0x000fe40000000f00 */
[----:B-1----:R-:W-:Y:S05]  /*10180*/  CALL.REL.NOINC `($__internal_32_$__cuda_sm70_shflsync_up) ;  /* 0x00001e4000007944 */ /* 0x002fea0003c00000 */
[----:B-1----:R-:W-:Y:S01]  /*10190*/  MOV R67, R66 ;  /* 0x0000004200437202 */ /* 0x002fe20000000f00 */
[----:B------:R-:W-:Y:S05]  /*101a0*/  BRA `(.L_x_1315) ;  /* 0xffff741000007947 */ /* 0x000fea000383ffff */
.L_x_1208:
[----:B------:R-:W-:Y:S01]  /*101b0*/  HFMA2.MMA R66, -RZ, RZ, 0, 5.9604644775390625e-08 ;  /* 0x00000001ff427435 */ /* 0x000fe200000001ff */
[----:B------:R-:W-:Y:S02]  /*101c0*/  MOV R65, R70 ;  /* 0x0000004600417202 */ /* 0x000fe40000000f00 */
[----:B------:R-:W-:Y:S02]  /*101d0*/  MOV R214, RZ ;  /* 0x000000ff00d67202 */ /* 0x000fe40000000f00 */
[----:B------:R-:W-:-:S02]  /*101e0*/  MOV R213, 0xffffffff ;  /* 0xffffffff00d57802 */ /* 0x000fc40000000f00 */
[----:B------:R-:W-:Y:S02]  /*101f0*/  MOV R64, 0x10210 ;  /* 0x0001021000407802 */ /* 0x000fe40000000f00 */
[----:B012---:R-:W-:Y:S05]  /*10200*/  CALL.REL.NOINC `($__internal_32_$__cuda_sm70_shflsync_up) ;  /* 0x00001dc000007944 */ /* 0x007fea0003c00000 */
[----:B-1----:R-:W-:Y:S01]  /*10210*/  MOV R71, R66 ;  /* 0x0000004200477202 */ /* 0x002fe20000000f00 */
[----:B------:R-:W-:Y:S01]  /*10220*/  HFMA2.MMA R66, -RZ, RZ, 0, 5.9604644775390625e-08 ;  /* 0x00000001ff427435 */ /* 0x000fe200000001ff */
[----:B------:R-:W-:Y:S02]  /*10230*/  MOV R65, R211 ;  /* 0x000000d300417202 */ /* 0x000fe40000000f00 */
[----:B------:R-:W-:Y:S02]  /*10240*/  MOV R214, RZ ;  /* 0x000000ff00d67202 */ /* 0x000fe40000000f00 */
[----:B------:R-:W-:Y:S02]  /*10250*/  MOV R213, 0xffffffff ;  /* 0xffffffff00d57802 */ /* 0x000fe40000000f00 */
[----:B------:R-:W-:Y:S02]  /*10260*/  MOV R64, 0x10280 ;  /* 0x0001028000407802 */ /* 0x000fe40000000f00 */
[----:B------:R-:W-:Y:S05]  /*10270*/  CALL.REL.NOINC `($__internal_32_$__cuda_sm70_shflsync_up) ;  /* 0x00001d5000007944 */ /* 0x000fea0003c00000 */
[----:B-1----:R-:W-:Y:S01]  /*10280*/  MOV R210, R66 ;  /* 0x0000004200d27202 */ /* 0x002fe20000000f00 */
[----:B------:R-:W-:Y:S01]  /*10290*/  HFMA2.MMA R66, -RZ, RZ, 0, 5.9604644775390625e-08 ;  /* 0x00000001ff427435 */ /* 0x000fe200000001ff */
[----:B------:R-:W-:-:S02]  /*102a0*/  MOV R65, R69 ;  /* 0x0000004500417202 */ /* 0x000fc40000000f00 */
[----:B------:R-:W-:Y:S02]  /*102b0*/  MOV R214, RZ ;  /* 0x000000ff00d67202 */ /* 0x000fe40000000f00 */
[----:B------:R-:W-:Y:S02]  /*102c0*/  MOV R213, 0xffffffff ;  /* 0xffffffff00d57802 */ /* 0x000fe40000000f00 */
[----:B------:R-:W-:Y:S02]  /*102d0*/  MOV R64, 0x102f0 ;  /* 0x000102f000407802 */ /* 0x000fe40000000f00 */
[----:B------:R-:W-:Y:S05]  /*102e0*/  CALL.REL.NOINC `($__internal_32_$__cuda_sm70_shflsync_up) ;  /* 0x00001ce000007944 */ /* 0x000fea0003c00000 */
[C---:B------:R-:W-:Y:S01]  /*102f0*/  FMUL.FTZ R65, R70.reuse, R71 ;  /* 0x0000004746417220 */ /* 0x040fe20000410000 */
[----:B------:R-:W-:Y:S01]  /*10300*/  ISETP.GE.AND P0, PT, R91, 0x1, PT ;  /* 0x000000015b00780c */ /* 0x000fe20003f06270 */
[-C--:B------:R-:W-:Y:S01]  /*10310*/  FMUL.FTZ R64, R70, R67.reuse ;  /* 0x0000004346407220 */ /* 0x080fe20000410000 */
[----:B------:R-:W-:Y:S01]  /*10320*/  MOV R214, RZ ;  /* 0x000000ff00d67202 */ /* 0x000fe20000000f00 */
[C---:B------:R-:W-:Y:S01]  /*10330*/  FFMA.FTZ R65, R68.reuse, R67, -R65 ;  /* 0x0000004344417223 */ /* 0x040fe20000010841 */
[----:B------:R-:W-:Y:S01]  /*10340*/  MOV R213, 0xffffffff ;  /* 0xffffffff00d57802 */ /* 0x000fe20000000f00 */
[----:B------:R-:W-:-:S02]  /*10350*/  FFMA.FTZ R67, R68, R71, R64 ;  /* 0x0000004744437223 */ /* 0x000fc40000010040 */
[----:B-1----:R-:W-:-:S04]  /*10360*/  FMUL.FTZ R71, R70, R66 ;  /* 0x0000004246477220 */ /* 0x002fc80000410000 */
[-C--:B------:R-:W-:Y:S02]  /*10370*/  FFMA.FTZ R64, R68, R210.reuse, -R71 ;  /* 0x000000d244407223 */ /* 0x080fe40000010847 */
[C---:B------:R-:W-:Y:S01]  /*10380*/  FMUL.FTZ R71, R70.reuse, R210 ;  /* 0x000000d246477220 */ /* 0x040fe20000410000 */
[----:B------:R-:W-:Y:S01]  /*10390*/  FSEL R70, R70, R67, !P0 ;  /* 0x0000004346467208 */ /* 0x000fe20004000000 */
[C---:B------:R-:W-:Y:S02]  /*103a0*/  FADD.FTZ R64, R211.reuse, R64 ;  /* 0x00000040d3407221 */ /* 0x040fe40000010000 */
[C---:B------:R-:W-:Y:S01]  /*103b0*/  FFMA.FTZ R66, R68.reuse, R66, R71 ;  /* 0x0000004244427223 */ /* 0x040fe20000010047 */
[----:B------:R-:W-:Y:S02]  /*103c0*/  FSEL R68, R68, R65, !P0 ;  /* 0x0000004144447208 */ /* 0x000fe40004000000 */
[----:B------:R-:W-:Y:S01]  /*103d0*/  FSEL R211, R211, R64, !P0 ;  /* 0x00000040d3d37208 */ /* 0x000fe20004000000 */
[----:B------:R-:W-:Y:S01]  /*103e0*/  FADD.FTZ R66, R69, R66 ;  /* 0x0000004245427221 */ /* 0x000fe20000010000 */
[----:B------:R-:W-:-:S02]  /*103f0*/  MOV R65, R68 ;  /* 0x0000004400417202 */ /* 0x000fc40000000f00 */
[----:B------:R-:W-:Y:S02]  /*10400*/  MOV R64, 0x10440 ;  /* 0x0001044000407802 */ /* 0x000fe40000000f00 */
[----:B------:R-:W-:Y:S01]  /*10410*/  FSEL R69, R69, R66, !P0 ;  /* 0x0000004245457208 */ /* 0x000fe20004000000 */
[----:B------:R-:W-:-:S06]  /*10420*/  HFMA2.MMA R66, -RZ, RZ, 0, 1.1920928955078125e-07 ;  /* 0x00000002ff427435 */ /* 0x000fcc00000001ff */
[----:B------:R-:W-:Y:S05]  /*10430*/  CALL.REL.NOINC `($__internal_32_$__cuda_sm70_shflsync_up) ;  /* 0x00001b9000007944 */ /* 0x000fea0003c00000 */
[----:B-1----:R-:W-:Y:S01]  /*10440*/  MOV R67, R66 ;  /* 0x0000004200437202 */ /* 0x002fe20000000f00 */
[----:B------:R-:W-:Y:S01]  /*10450*/  HFMA2.MMA R66, -RZ, RZ, 0, 1.1920928955078125e-07 ;  /* 0x00000002ff427435 */ /* 0x000fe200000001ff */
[----:B------:R-:W-:Y:S02]  /*10460*/  MOV R65, R70 ;  /* 0x0000004600417202 */ /* 0x000fe40000000f00 */
[----:B------:R-:W-:Y:S02]  /*10470*/  MOV R214, RZ ;  /* 0x000000ff00d67202 */ /* 0x000fe40000000f00 */
[----:B------:R-:W-:Y:S02]  /*10480*/  MOV R213, 0xffffffff ;  /* 0xffffffff00d57802 */ /* 0x000fe40000000f00 */
[----:B------:R-:W-:-:S02]  /*10490*/  MOV R64, 0x104b0 ;  /* 0x000104b000407802 */ /* 0x000fc40000000f00 */
[----:B------:R-:W-:Y:S05]  /*104a0*/  CALL.REL.NOINC `($__internal_32_$__cuda_sm70_shflsync_up) ;  /* 0x00001b2000007944 */ /* 0x000fea0003c00000 */
[----:B-1----:R-:W-:Y:S01]  /*104b0*/  MOV R71, R66 ;  /* 0x0000004200477202 */ /* 0x002fe20000000f00 */
[----:B------:R-:W-:Y:S01]  /*104c0*/  HFMA2.MMA R66, -RZ, RZ, 0, 1.1920928955078125e-07 ;  /* 0x00000002ff427435 */ /* 0x000fe200000001ff */
[----:B------:R-:W-:-:S02]  /*104d0*/  MOV R65, R211 ;  /* 0x000000d300417202 */ /* 0x000fc40000000f00 */
[----:B------:R-:W-:Y:S02]  /*104e0*/  MOV R214, RZ ;  /* 0x000000ff00d67202 */ /* 0x000fe40000000f00 */
[----:B------:R-:W-:Y:S02]  /*104f0*/  MOV R213, 0xffffffff ;  /* 0xffffffff00d57802 */ /* 0x000fe40000000f00 */
[----:B------:R-:W-:Y:S02]  /*10500*/  MOV R64, 0x10520 ;  /* 0x0001052000407802 */ /* 0x000fe40000000f00 */
[----:B------:R-:W-:Y:S05]  /*10510*/  CALL.REL.NOINC `($__internal_32_$__cuda_sm70_shflsync_up) ;  /* 0x00001ab000007944 */ /* 0x000fea0003c00000 */
[----:B-1----:R-:W-:Y:S01]  /*10520*/  MOV R210, R66 ;  /* 0x0000004200d27202 */ /* 0x002fe20000000f00 */
[----:B------:R-:W-:Y:S01]  /*10530*/  HFMA2.MMA R66, -RZ, RZ, 0, 1.1920928955078125e-07 ;  /* 0x00000002ff427435 */ /* 0x000fe200000001ff */
[----:B------:R-:W-:Y:S02]  /*10540*/  MOV R65, R69 ;  /* 0x0000004500417202 */ /* 0x000fe40000000f00 */
[----:B------:R-:W-:Y:S02]  /*10550*/  MOV R214, RZ ;  /* 0x000000ff00d67202 */ /* 0x000fe40000000f00 */
[----:B------:R-:W-:-:S02]  /*10560*/  MOV R213, 0xffffffff ;  /* 0xffffffff00d57802 */ /* 0x000fc40000000f00 */
[----:B------:R-:W-:Y:S02]  /*10570*/  MOV R64, 0x10590 ;  /* 0x0001059000407802 */ /* 0x000fe40000000f00 */
[----:B------:R-:W-:Y:S05]  /*10580*/  CALL.REL.NOINC `($__internal_32_$__cuda_sm70_shflsync_up) ;  /* 0x00001a4000007944 */ /* 0x000fea0003c00000 */
[----:B-1----:R-:W-:Y:S01]  /*10590*/  FMUL.FTZ R65, R70, R66 ;  /* 0x0000004246417220 */ /* 0x002fe20000410000 */
[----:B------:R-:W-:Y:S02]  /*105a0*/  ISETP.GE.AND P0, PT, R91, 0x2, PT ;  /* 0x000000025b00780c */ /* 0x000fe40003f06270 */
[----:B------:R-:W-:Y:S01]  /*105b0*/  MOV R214, RZ ;  /* 0x000000ff00d67202 */ /* 0x000fe20000000f00 */
[C---:B------:R-:W-:Y:S01]  /*105c0*/  FFMA.FTZ R64, R210.reuse, R68, -R65 ;  /* 0x00000044d2407223 */ /* 0x040fe20000010841 */
[----:B------:R-:W-:Y:S01]  /*105d0*/  MOV R213, 0xffffffff ;  /* 0xffffffff00d57802 */ /* 0x000fe20000000f00 */
[----:B------:R-:W-:-:S04]  /*105e0*/  FMUL.FTZ R65, R210, R70 ;  /* 0x00000046d2417220 */ /* 0x000fc80000410000 */
[----:B------:R-:W-:Y:S02]  /*105f0*/  FFMA.FTZ R66, R68, R66, R65 ;  /* 0x0000004244427223 */ /* 0x000fe40000010041 */
[----:B------:R-:W-:Y:S02]  /*10600*/  FMUL.FTZ R65, R67, R70 ;  /* 0x0000004643417220 */ /* 0x000fe40000410000 */
[----:B------:R-:W-:Y:S01]  /*10610*/  @P0 FADD.FTZ R69, R69, R66 ;  /* 0x0000004245450221 */ /* 0x000fe20000010000 */
[----:B------:R-:W-:Y:S01]  /*10620*/  HFMA2.MMA R66, -RZ, RZ, 0, 2.384185791015625e-07 ;  /* 0x00000004ff427435 */ /* 0x000fe200000001ff */
[C---:B------:R-:W-:Y:S02]  /*10630*/  FFMA.FTZ R65, R71.reuse, R68, R65 ;  /* 0x0000004447417223 */ /* 0x040fe40000010041 */
[----:B------:R-:W-:Y:S02]  /*10640*/  FMUL.FTZ R71, R71, R70 ;  /* 0x0000004647477220 */ /* 0x000fe40000410000 */
[----:B------:R-:W-:Y:S01]  /*10650*/  @P0 FADD.FTZ R211, R211, R64 ;  /* 0x00000040d3d30221 */ /* 0x000fe20000010000 */
[----:B------:R-:W-:Y:S01]  /*10660*/  FSEL R70, R70, R65, !P0 ;  /* 0x0000004146467208 */ /* 0x000fe20004000000 */
[----:B------:R-:W-:Y:S01]  /*10670*/  @P0 FFMA.FTZ R68, R67, R68, -R71 ;  /* 0x0000004443440223 */ /* 0x000fe20000010847 */
[----:B------:R-:W-:-:S04]  /*10680*/  MOV R64, 0x106e0 ;  /* 0x000106e000407802 */ /* 0x000fc80000000f00 */
[----:B------:R-:W-:Y:S02]  /*10690*/  MOV R67, R68 ;  /* 0x0000004400437202 */ /* 0x000fe40000000f00 */
[----:B------:R-:W-:Y:S02]  /*106a0*/  MOV R68, R69 ;  /* 0x0000004500447202 */ /* 0x000fe40000000f00 */
[----:B------:R-:W-:Y:S02]  /*106b0*/  MOV R69, R211 ;  /* 0x000000d300457202 */ /* 0x000fe40000000f00 */
[----:B------:R-:W-:Y:S02]  /*106c0*/  MOV R65, R67 ;  /* 0x0000004300417202 */ /* 0x000fe40000000f00 */
[----:B------:R-:W-:Y:S05]  /*106d0*/  CALL.REL.NOINC `($__internal_32_$__cuda_sm70_shflsync_up) ;  /* 0x000018f000007944 */ /* 0x000fea0003c00000 */
[----:B-1----:R-:W-:Y:S01]  /*106e0*/  MOV R71, R66 ;  /* 0x0000004200477202 */ /* 0x002fe20000000f00 */
[----:B------:R-:W-:Y:S01]  /*106f0*/  HFMA2.MMA R66, -RZ, RZ, 0, 2.384185791015625e-07 ;  /* 0x00000004ff427435 */ /* 0x000fe200000001ff */
[----:B------:R-:W-:Y:S02]  /*10700*/  MOV R65, R70 ;  /* 0x0000004600417202 */ /* 0x000fe40000000f00 */
[----:B------:R-:W-:-:S02]  /*10710*/  MOV R214, RZ ;  /* 0x000000ff00d67202 */ /* 0x000fc40000000f00 */
[----:B------:R-:W-:Y:S02]  /*10720*/  MOV R213, 0xffffffff ;  /* 0xffffffff00d57802 */ /* 0x000fe40000000f00 */
[----:B------:R-:W-:Y:S02]  /*10730*/  MOV R64, 0x10750 ;  /* 0x0001075000407802 */ /* 0x000fe40000000f00 */
[----:B------:R-:W-:Y:S05]  /*10740*/  CALL.REL.NOINC `($__internal_32_$__cuda_sm70_shflsync_up) ;  /* 0x0000188000007944 */ /* 0x000fea0003c00000 */
[----:B-1----:R-:W-:Y:S01]  /*10750*/  MOV R210, R66 ;  /* 0x0000004200d27202 */ /* 0x002fe20000000f00 */
[----:B------:R-:W-:Y:S01]  /*10760*/  HFMA2.MMA R66, -RZ, RZ, 0, 2.384185791015625e-07 ;  /* 0x00000004ff427435 */ /* 0x000fe200000001ff */
[----:B------:R-:W-:Y:S02]  /*10770*/  MOV R65, R69 ;  /* 0x0000004500417202 */ /* 0x000fe40000000f00 */
[----:B------:R-:W-:Y:S02]  /*10780*/  MOV R214, RZ ;  /* 0x000000ff00d67202 */ /* 0x000fe40000000f00 */
[----:B------:R-:W-:Y:S02]  /*10790*/  MOV R213, 0xffffffff ;  /* 0xffffffff00d57802 */ /* 0x000fe40000000f00 */
[----:B------:R-:W-:-:S02]  /*107a0*/  MOV R64, 0x107c0 ;  /* 0x000107c000407802 */ /* 0x000fc40000000f00 */
[----:B------:R-:W-:Y:S05]  /*107b0*/  CALL.REL.NOINC `($__internal_32_$__cuda_sm70_shflsync_up) ;  /* 0x0000181000007944 */ /* 0x000fea0003c00000 */
[----:B-1----:R-:W-:Y:S01]  /*107c0*/  MOV R211, R66 ;  /* 0x0000004200d37202 */ /* 0x002fe20000000f00 */
[----:B------:R-:W-:Y:S01]  /*107d0*/  HFMA2.MMA R66, -RZ, RZ, 0, 2.384185791015625e-07 ;  /* 0x00000004ff427435 */ /* 0x000fe200000001ff */
[----:B------:R-:W-:-:S02]  /*107e0*/  MOV R65, R68 ;  /* 0x0000004400417202 */ /* 0x000fc40000000f00 */
[----:B------:R-:W-:Y:S02]  /*107f0*/  MOV R214, RZ ;  /* 0x000000ff00d67202 */ /* 0x000fe40000000f00 */
[----:B------:R-:W-:Y:S02]  /*10800*/  MOV R213, 0xffffffff ;  /* 0xffffffff00d57802 */ /* 0x000fe40000000f00 */
[----:B------:R-:W-:Y:S02]  /*10810*/  MOV R64, 0x10830 ;  /* 0x0001083000407802 */ /* 0x000fe40000000f00 */
[----:B------:R-:W-:Y:S05]  /*10820*/  CALL.REL.NOINC `($__internal_32_$__cuda_sm70_shflsync_up) ;  /* 0x000017a000007944 */ /* 0x000fea0003c00000 */
        /* <DEDUP_REMOVED lines=8> */
[C---:B------:R-:W-:Y:S01]  /*108b0*/  FFMA.FTZ R211, R210.reuse, R67, R66 ;  /* 0x00000043d2d37223 */ /* 0x040fe20000010042 */
[----:B------:R-:W-:Y:S01]  /*108c0*/  HFMA2.MMA R66, -RZ, RZ, 0, 4.76837158203125e-07 ;  /* 0x00000008ff427435 */ /* 0x000fe200000001ff */
[----:B------:R-:W-:Y:S02]  /*108d0*/  FMUL.FTZ R210, R210, R70 ;  /* 0x00000046d2d27220 */ /* 0x000fe40000410000 */
[----:B------:R-:W-:Y:S01]  /*108e0*/  @P0 FADD.FTZ R69, R69, R64 ;  /* 0x0000004045450221 */ /* 0x000fe20000010000 */
[----:B------:R-:W-:Y:S01]  /*108f0*/  FSEL R70, R70, R211, !P0 ;  /* 0x000000d346467208 */ /* 0x000fe20004000000 */
[----:B------:R-:W-:Y:S01]  /*10900*/  @P0 FFMA.FTZ R67, R71, R67, -R210 ;  /* 0x0000004347430223 */ /* 0x000fe200000108d2 */
[----:B------:R-:W-:Y:S01]  /*10910*/  MOV R64, 0x10950 ;  /* 0x0001095000407802 */ /* 0x000fe20000000f00 */
[----:B------:R-:W-:-:S03]  /*10920*/  @P0 FADD.FTZ R68, R68, R65 ;  /* 0x0000004144440221 */ /* 0x000fc60000010000 */
[----:B------:R-:W-:Y:S02]  /*10930*/  MOV R65, R67 ;  /* 0x0000004300417202 */ /* 0x000fe40000000f00 */
[----:B------:R-:W-:Y:S05]  /*10940*/  CALL.REL.NOINC `($__internal_32_$__cuda_sm70_shflsync_up) ;  /* 0x0000168000007944 */ /* 0x000fea0003c00000 */
[----:B-1----:R-:W-:Y:S01]  /*10950*/  MOV R71, R66 ;  /* 0x0000004200477202 */ /* 0x002fe20000000f00 */
[----:B------:R-:W-:Y:S01]  /*10960*/  HFMA2.MMA R66, -RZ, RZ, 0, 4.76837158203125e-07 ;  /* 0x00000008ff427435 */ /* 0x000fe200000001ff */
[----:B------:R-:W-:Y:S02]  /*10970*/  MOV R65, R70 ;  /* 0x0000004600417202 */ /* 0x000fe40000000f00 */
[----:B------:R-:W-:Y:S02]  /*10980*/  MOV R214, RZ ;  /* 0x000000ff00d67202 */ /* 0x000fe40000000f00 */
[----:B------:R-:W-:Y:S02]  /*10990*/  MOV R213, 0xffffffff ;  /* 0xffffffff00d57802 */ /* 0x000fe40000000f00 */
[----:B------:R-:W-:Y:S02]  /*109a0*/  MOV R64, 0x109c0 ;  /* 0x000109c000407802 */ /* 0x000fe40000000f00 */
[----:B------:R-:W-:Y:S05]  /*109b0*/  CALL.REL.NOINC `($__internal_32_$__cuda_sm70_shflsync_up) ;  /* 0x0000161000007944 */ /* 0x000fea0003c00000 */
[----:B-1----:R-:W-:Y:S01]  /*109c0*/  MOV R210, R66 ;  /* 0x0000004200d27202 */ /* 0x002fe20000000f00 */
[----:B------:R-:W-:Y:S01]  /*109d0*/  HFMA2.MMA R66, -RZ, RZ, 0, 4.76837158203125e-07 ;  /* 0x00000008ff427435 */ /* 0x000fe200000001ff */
[----:B------:R-:W-:-:S02]  /*109e0*/  MOV R65, R69 ;  /* 0x0000004500417202 */ /* 0x000fc40000000f00 */
[----:B------:R-:W-:Y:S02]  /*109f0*/  MOV R214, RZ ;  /* 0x000000ff00d67202 */ /* 0x000fe40000000f00 */
[----:B------:R-:W-:Y:S02]  /*10a00*/  MOV R213, 0xffffffff ;  /* 0xffffffff00d57802 */ /* 0x000fe40000000f00 */
[----:B------:R-:W-:Y:S02]  /*10a10*/  MOV R64, 0x10a30 ;  /* 0x00010a3000407802 */ /* 0x000fe40000000f00 */
[----:B------:R-:W-:Y:S05]  /*10a20*/  CALL.REL.NOINC `($__internal_32_$__cuda_sm70_shflsync_up) ;  /* 0x000015a000007944 */ /* 0x000fea0003c00000 */
[----:B-1----:R-:W-:Y:S01]  /*10a30*/  MOV R211, R66 ;  /* 0x0000004200d37202 */ /* 0x002fe20000000f00 */
[----:B------:R-:W-:Y:S01]  /*10a40*/  HFMA2.MMA R66, -RZ, RZ, 0, 4.76837158203125e-07 ;  /* 0x00000008ff427435 */ /* 0x000fe200000001ff */
[----:B------:R-:W-:Y:S02]  /*10a50*/  MOV R65, R68 ;  /* 0x0000004400417202 */ /* 0x000fe40000000f00 */
[----:B------:R-:W-:Y:S02]  /*10a60*/  MOV R214, RZ ;  /* 0x000000ff00d67202 */ /* 0x000fe40000000f00 */
[----:B------:R-:W-:-:S02]  /*10a70*/  MOV R213, 0xffffffff ;  /* 0xffffffff00d57802 */ /* 0x000fc40000000f00 */
        /* <DEDUP_REMOVED lines=8> */
[-C--:B------:R-:W-:Y:S02]  /*10b00*/  FMUL.FTZ R66, R71, R70.reuse ;  /* 0x0000004647427220 */ /* 0x080fe40000410000 */
[-C--:B------:R-:W-:Y:S02]  /*10b10*/  FFMA.FTZ R64, R211, R67.reuse, -R64 ;  /* 0x00000043d3407223 */ /* 0x080fe40000010840 */
[C---:B------:R-:W-:Y:S01]  /*10b20*/  FFMA.FTZ R211, R210.reuse, R67, R66 ;  /* 0x00000043d2d37223 */ /* 0x040fe20000010042 */
[----:B------:R-:W-:Y:S01]  /*10b30*/  HFMA2.MMA R66, -RZ, RZ, 0, 9.5367431640625e-07 ;  /* 0x00000010ff427435 */ /* 0x000fe200000001ff */
[----:B------:R-:W-:-:S02]  /*10b40*/  FMUL.FTZ R210, R210, R70 ;  /* 0x00000046d2d27220 */ /* 0x000fc40000410000 */
[----:B------:R-:W-:Y:S01]  /*10b50*/  @P0 FADD.FTZ R69, R69, R64 ;  /* 0x0000004045450221 */ /* 0x000fe20000010000 */
[----:B------:R-:W-:Y:S01]  /*10b60*/  FSEL R70, R70, R211, !P0 ;  /* 0x000000d346467208 */ /* 0x000fe20004000000 */
[----:B------:R-:W-:Y:S01]  /*10b70*/  @P0 FFMA.FTZ R67, R71, R67, -R210 ;  /* 0x0000004347430223 */ /* 0x000fe200000108d2 */
[----:B------:R-:W-:Y:S01]  /*10b80*/  MOV R64, 0x10be0 ;  /* 0x00010be000407802 */ /* 0x000fe20000000f00 */
[----:B------:R-:W-:Y:S01]  /*10b90*/  @P0 FADD.FTZ R68, R68, R65 ;  /* 0x0000004144440221 */ /* 0x000fe20000010000 */
[----:B------:R-:W-:Y:S02]  /*10ba0*/  MOV R211, R69 ;  /* 0x0000004500d37202 */ /* 0x000fe40000000f00 */
[-C--:B------:R-:W-:Y:S02]  /*10bb0*/  MOV R212, R67.reuse ;  /* 0x0000004300d47202 */ /* 0x080fe40000000f00 */
[----:B------:R-:W-:Y:S02]  /*10bc0*/  MOV R65, R67 ;  /* 0x0000004300417202 */ /* 0x000fe40000000f00 */
[----:B------:R-:W-:Y:S05]  /*10bd0*/  CALL.REL.NOINC `($__internal_32_$__cuda_sm70_shflsync_up) ;  /* 0x000013f000007944 */ /* 0x000fea0003c00000 */
[----:B-1----:R-:W-:Y:S01]  /*10be0*/  MOV R67, R66 ;  /* 0x0000004200437202 */ /* 0x002fe20000000f00 */
[----:B------:R-:W-:Y:S01]  /*10bf0*/  HFMA2.MMA R66, -RZ, RZ, 0, 9.5367431640625e-07 ;  /* 0x00000010ff427435 */ /* 0x000fe200000001ff */
[----:B------:R-:W-:-:S02]  /*10c00*/  MOV R65, R70 ;  /* 0x0000004600417202 */ /* 0x000fc40000000f00 */
[----:B------:R-:W-:Y:S02]  /*10c10*/  MOV R214, RZ ;  /* 0x000000ff00d67202 */ /* 0x000fe40000000f00 */
[----:B------:R-:W-:Y:S02]  /*10c20*/  MOV R213, 0xffffffff ;  /* 0xffffffff00d57802 */ /* 0x000fe40000000f00 */
[----:B------:R-:W-:Y:S02]  /*10c30*/  MOV R64, 0x10c50 ;  /* 0x00010c5000407802 */ /* 0x000fe40000000f00 */
[----:B------:R-:W-:Y:S05]  /*10c40*/  CALL.REL.NOINC `($__internal_32_$__cuda_sm70_shflsync_up) ;  /* 0x0000138000007944 */ /* 0x000fea0003c00000 */
[----:B-1----:R-:W-:Y:S01]  /*10c50*/  MOV R71, R66 ;  /* 0x0000004200477202 */ /* 0x002fe20000000f00 */
[----:B------:R-:W-:Y:S01]  /*10c60*/  HFMA2.MMA R66, -RZ, RZ, 0, 9.5367431640625e-07 ;  /* 0x00000010ff427435 */ /* 0x000fe200000001ff */
[----:B------:R-:W-:Y:S02]  /*10c70*/  MOV R65, R69 ;  /* 0x0000004500417202 */ /* 0x000fe40000000f00 */
[----:B------:R-:W-:Y:S02]  /*10c80*/  MOV R214, RZ ;  /* 0x000000ff00d67202 */ /* 0x000fe40000000f00 */
[----:B------:R-:W-:-:S02]  /*10c90*/  MOV R213, 0xffffffff ;  /* 0xffffffff00d57802 */ /* 0x000fc40000000f00 */
[----:B------:R-:W-:Y:S02]  /*10ca0*/  MOV R64, 0x10cc0 ;  /* 0x00010cc000407802 */ /* 0x000fe40000000f00 */
[----:B------:R-:W-:Y:S05]  /*10cb0*/  CALL.REL.NOINC `($__internal_32_$__cuda_sm70_shflsync_up) ;  /* 0x0000131000007944 */ /* 0x000fea0003c00000 */
[----:B-1----:R-:W-:Y:S01]  /*10cc0*/  MOV R210, R66 ;  /* 0x0000004200d27202 */ /* 0x002fe20000000f00 */
[----:B------:R-:W-:Y:S01]  /*10cd0*/  HFMA2.MMA R66, -RZ, RZ, 0, 9.5367431640625e-07 ;  /* 0x00000010ff427435 */ /* 0x000fe200000001ff */
[----:B------:R-:W-:Y:S02]  /*10ce0*/  MOV R65, R68 ;  /* 0x0000004400417202 */ /* 0x000fe40000000f00 */
[----:B------:R-:W-:Y:S02]  /*10cf0*/  MOV R214, RZ ;  /* 0x000000ff00d67202 */ /* 0x000fe40000000f00 */
[----:B------:R-:W-:Y:S02]  /*10d00*/  MOV R213, 0xffffffff ;  /* 0xffffffff00d57802 */ /* 0x000fe40000000f00 */
[----:B------:R-:W-:Y:S02]  /*10d10*/  MOV R64, 0x10d30 ;  /* 0x00010d3000407802 */ /* 0x000fe40000000f00 */
[----:B------:R-:W-:Y:S05]  /*10d20*/  CALL.REL.NOINC `($__internal_32_$__cuda_sm70_shflsync_up) ;  /* 0x000012a000007944 */ /* 0x000fea0003c00000 */
[----:B-1----:R-:W-:Y:S01]  /*10d30*/  MOV R64, R66 ;  /* 0x0000004200407202 */ /* 0x002fe20000000f00 */
[----:B------:R-:W-:Y:S05]  /*10d40*/  BRA `(.L_x_1316) ;  /* 0xffff6cd000007947 */ /* 0x000fea000383ffff */
.L_x_1213:
[----:B-1----:R-:W-:Y:S01]  /*10d50*/  HFMA2.MMA R66, -RZ, RZ, 0, 5.9604644775390625e-08 ;  /* 0x00000001ff427435 */ /* 0x002fe200000001ff */
[----:B------:R-:W-:-:S02]  /*10d60*/  MOV R65, R69 ;  /* 0x0000004500417202 */ /* 0x000fc40000000f00 */
[----:B------:R-:W-:Y:S02]  /*10d70*/  MOV R214, RZ ;  /* 0x000000ff00d67202 */ /* 0x000fe40000000f00 */
[----:B------:R-:W-:Y:S02]  /*10d80*/  MOV R213, 0xffffffff ;  /* 0xffffffff00d57802 */ /* 0x000fe40000000f00 */
[----:B------:R-:W-:Y:S02]  /*10d90*/  MOV R64, 0x10db0 ;  /* 0x00010db000407802 */ /* 0x000fe40000000f00 */
[----:B0-----:R-:W-:Y:S05]  /*10da0*/  CALL.REL.NOINC `($__internal_32_$__cuda_sm70_shflsync_up) ;  /* 0x0000122000007944 */ /* 0x001fea0003c00000 */
[----:B-1----:R-:W-:Y:S01]  /*10db0*/  MOV R69, R66 ;  /* 0x0000004200457202 */ /* 0x002fe20000000f00 */
[----:B------:R-:W-:Y:S01]  /*10dc0*/  HFMA2.MMA R66, -RZ, RZ, 0, 5.9604644775390625e-08 ;  /* 0x00000001ff427435 */ /* 0x000fe200000001ff */
[----:B------:R-:W-:Y:S02]  /*10dd0*/  MOV R65, R68 ;  /* 0x0000004400417202 */ /* 0x000fe40000000f00 */
[----:B------:R-:W-:Y:S02]  /*10de0*/  MOV R214, RZ ;  /* 0x000000ff00d67202 */ /* 0x000fe40000000f00 */
[----:B------:R-:W-:-:S02]  /*10df0*/  MOV R213, 0xffffffff ;  /* 0xffffffff00d57802 */ /* 0x000fc40000000f00 */
[----:B------:R-:W-:Y:S02]  /*10e00*/  MOV R64, 0x10e20 ;  /* 0x00010e2000407802 */ /* 0x000fe40000000f00 */
[----:B------:R-:W-:Y:S05]  /*10e10*/  CALL.REL.NOINC `($__internal_32_$__cuda_sm70_shflsync_up) ;  /* 0x000011b000007944 */ /* 0x000fea0003c00000 */
        /* <DEDUP_REMOVED lines=14> */
[----:B-1----:R-:W-:Y:S01]  /*10f00*/  MOV R67, R66 ;  /* 0x0000004200437202 */ /* 0x002fe20000000f00 */
[----:B------:R-:W-:Y:S01]  /*10f10*/  HFMA2.MMA R66, -RZ, RZ, 0, 0 ;  /* 0x00000000ff427435 */ /* 0x000fe200000001ff */
[----:B------:R-:W-:Y:S02]  /*10f20*/  MOV R64, R60 ;  /* 0x0000003c00407202 */ /* 0x000fe40000000f00 */
[----:B------:R-:W-:Y:S02]  /*10f30*/  MOV R60, R69 ;  /* 0x00000045003c7202 */ /* 0x000fe40000000f00 */
[----:B------:R-:W-:-:S02]  /*10f40*/  MOV R211, R68 ;  /* 0x0000004400d37202 */ /* 0x000fc40000000f00 */
[----:B------:R-:W-:Y:S02]  /*10f50*/  MOV R210, R70 ;  /* 0x0000004600d27202 */ /* 0x000fe40000000f00 */
[----:B------:R-:W-:Y:S02]  /*10f60*/  MOV R247, 0xffffffff ;  /* 0xffffffff00f77802 */ /* 0x000fe40000000f00 */
[----:B------:R-:W-:Y:S02]  /*10f70*/  MOV R65, 0x10f90 ;  /* 0x00010f9000417802 */ /* 0x000fe40000000f00 */
[----:B------:R-:W-:Y:S05]  /*10f80*/  CALL.REL.NOINC `($__internal_31_$__cuda_sm70_shflsync_idx_p) ;  /* 0x00000fd000007944 */ /* 0x000fea0003c00000 */
[----:B-1----:R-:W-:Y:S01]  /*10f90*/  MOV R212, R66 ;  /* 0x0000004200d47202 */ /* 0x002fe20000000f00 */
[----:B------:R-:W-:Y:S01]  /*10fa0*/  HFMA2.MMA R66, -RZ, RZ, 0, 0 ;  /* 0x00000000ff427435 */ /* 0x000fe200000001ff */
[----:B------:R-:W-:Y:S02]  /*10fb0*/  MOV R64, R61 ;  /* 0x0000003d00407202 */ /* 0x000fe40000000f00 */
[----:B------:R-:W-:Y:S02]  /*10fc0*/  MOV R247, 0xffffffff ;  /* 0xffffffff00f77802 */ /* 0x000fe40000000f00 */
[----:B------:R-:W-:-:S02]  /*10fd0*/  MOV R65, 0x10ff0 ;  /* 0x00010ff000417802 */ /* 0x000fc40000000f00 */
[----:B0-----:R-:W-:Y:S05]  /*10fe0*/  CALL.REL.NOINC `($__internal_31_$__cuda_sm70_shflsync_idx_p) ;  /* 0x00000f7000007944 */ /* 0x001fea0003c00000 */
[----:B-1----:R-:W-:Y:S01]  /*10ff0*/  MOV R61, R66 ;  /* 0x00000042003d7202 */ /* 0x002fe20000000f00 */
[----:B------:R-:W-:Y:S01]  /*11000*/  HFMA2.MMA R66, -RZ, RZ, 0, 0 ;  /* 0x00000000ff427435 */ /* 0x000fe200000001ff */
[----:B------:R-:W-:-:S02]  /*11010*/  MOV R64, R62 ;  /* 0x0000003e00407202 */ /* 0x000fc40000000f00 */
[----:B------:R-:W-:Y:S02]  /*11020*/  MOV R247, 0xffffffff ;  /* 0xffffffff00f77802 */ /* 0x000fe40000000f00 */
[----:B------:R-:W-:Y:S02]  /*11030*/  MOV R65, 0x11050 ;  /* 0x0001105000417802 */ /* 0x000fe40000000f00 */
[----:B0-----:R-:W-:Y:S05]  /*11040*/  CALL.REL.NOINC `($__internal_31_$__cuda_sm70_shflsync_idx_p) ;  /* 0x00000f1000007944 */ /* 0x001fea0003c00000 */
[----:B-1----:R-:W-:Y:S01]  /*11050*/  MOV R62, R66 ;  /* 0x00000042003e7202 */ /* 0x002fe20000000f00 */
[----:B------:R-:W-:Y:S01]  /*11060*/  HFMA2.MMA R66, -RZ, RZ, 0, 0 ;  /* 0x00000000ff427435 */ /* 0x000fe200000001ff */
[----:B------:R-:W-:Y:S02]  /*11070*/  MOV R64, R63 ;  /* 0x0000003f00407202 */ /* 0x000fe40000000f00 */
[----:B------:R-:W-:Y:S02]  /*11080*/  MOV R247, 0xffffffff ;  /* 0xffffffff00f77802 */ /* 0x000fe40000000f00 */
[----:B------:R-:W-:Y:S02]  /*11090*/  MOV R65, 0x110b0 ;  /* 0x000110b000417802 */ /* 0x000fe40000000f00 */
[----:B0-----:R-:W-:Y:S05]  /*110a0*/  CALL.REL.NOINC `($__internal_31_$__cuda_sm70_shflsync_idx_p) ;  /* 0x00000eb000007944 */ /* 0x001fea0003c00000 */
[----:B-1----:R-:W-:Y:S01]  /*110b0*/  MOV R71, R66 ;  /* 0x0000004200477202 */ /* 0x002fe20000000f00 */
[----:B0-----:R-:W-:Y:S05]  /*110c0*/  BRA `(.L_x_1317) ;  /* 0xffff6c5000007947 */ /* 0x001fea000383ffff */
.L_x_1216:
[----:B------:R-:W-:Y:S01]  /*110d0*/  HFMA2.MMA R66, -RZ, RZ, 0, 5.9604644775390625e-08 ;  /* 0x00000001ff427435 */ /* 0x000fe200000001ff */
[----:B------:R-:W-:-:S02]  /*110e0*/  MOV R75, R71 ;  /* 0x00000047004b7202 */ /* 0x000fc40000000f00 */
[----:B------:R-:W-:Y:S02]  /*110f0*/  MOV R76, 0x1f ;  /* 0x0000001f004c7802 */ /* 0x000fe40000000f00 */
[----:B------:R-:W-:Y:S02]  /*11100*/  MOV R65, 0xffffffff ;  /* 0xffffffff00417802 */ /* 0x000fe40000000f00 */
[----:B------:R-:W-:Y:S02]  /*11110*/  MOV R64, 0x11130 ;  /* 0x0001113000407802 */ /* 0x000fe40000000f00 */
[----:B------:R-:W-:Y:S05]  /*11120*/  CALL.REL.NOINC `($__internal_30_$__cuda_sm70_shflsync_down) ;  /* 0x00000df000007944 */ /* 0x000fea0003c00000 */
[----:B-1----:R-:W-:Y:S01]  /*11130*/  MOV R67, R66 ;  /* 0x0000004200437202 */ /* 0x002fe20000000f00 */
[----:B------:R-:W-:Y:S05]  /*11140*/  BRA `(.L_x_1318) ;  /* 0xffff81f000007947 */ /* 0x000fea000383ffff */
.L_x_1217:
[----:B------:R-:W-:Y:S01]  /*11150*/  HFMA2.MMA R66, -RZ, RZ, 0, 5.9604644775390625e-08 ;  /* 0x00000001ff427435 */ /* 0x000fe200000001ff */
[----:B------:R-:W-:Y:S02]  /*11160*/  MOV R75, R69 ;  /* 0x00000045004b7202 */ /* 0x000fe40000000f00 */
[----:B------:R-:W-:Y:S02]  /*11170*/  MOV R76, 0x1f ;  /* 0x0000001f004c7802 */ /* 0x000fe40000000f00 */
[----:B------:R-:W-:-:S02]  /*11180*/  MOV R65, 0xffffffff ;  /* 0xffffffff00417802 */ /* 0x000fc40000000f00 */
[----:B------:R-:W-:Y:S02]  /*11190*/  MOV R64, 0x111b0 ;  /* 0x000111b000407802 */ /* 0x000fe40000000f00 */
[----:B01----:R-:W-:Y:S05]  /*111a0*/  CALL.REL.NOINC `($__internal_30_$__cuda_sm70_shflsync_down) ;  /* 0x00000d7000007944 */ /* 0x003fea0003c00000 */
[----:B-1----:R-:W-:Y:S01]  /*111b0*/  MOV R69, R66 ;  /* 0x0000004200457202 */ /* 0x002fe20000000f00 */
[----:B------:R-:W-:Y:S01]  /*111c0*/  HFMA2.MMA R66, -RZ, RZ, 0, 5.9604644775390625e-08 ;  /* 0x00000001ff427435 */ /* 0x000fe200000001ff */
[----:B------:R-:W-:Y:S02]  /*111d0*/  MOV R75, R68 ;  /* 0x00000044004b7202 */ /* 0x000fe40000000f00 */
[----:B------:R-:W-:Y:S02]  /*111e0*/  MOV R76, 0x1f ;  /* 0x0000001f004c7802 */ /* 0x000fe40000000f00 */
[----:B------:R-:W-:Y:S02]  /*111f0*/  MOV R65, 0xffffffff ;  /* 0xffffffff00417802 */ /* 0x000fe40000000f00 */
[----:B------:R-:W-:Y:S02]  /*11200*/  MOV R64, 0x11220 ;  /* 0x0001122000407802 */ /* 0x000fe40000000f00 */
[----:B------:R-:W-:Y:S05]  /*11210*/  CALL.REL.NOINC `($__internal_30_$__cuda_sm70_shflsync_down) ;  /* 0x00000d0000007944 */ /* 0x000fea0003c00000 */
[----:B-1----:R-:W-:Y:S01]  /*11220*/  MOV R73, R66 ;  /* 0x0000004200497202 */ /* 0x002fe20000000f00 */
[----:B------:R-:W-:Y:S01]  /*11230*/  HFMA2.MMA R66, -RZ, RZ, 0, 5.9604644775390625e-08 ;  /* 0x00000001ff427435 */ /* 0x000fe200000001ff */
[----:B------:R-:W-:-:S02]  /*11240*/  MOV R75, R70 ;  /* 0x00000046004b7202 */ /* 0x000fc40000000f00 */
[----:B------:R-:W-:Y:S02]  /*11250*/  MOV R76, 0x1f ;  /* 0x0000001f004c7802 */ /* 0x000fe40000000f00 */
[----:B------:R-:W-:Y:S02]  /*11260*/  MOV R65, 0xffffffff ;  /* 0xffffffff00417802 */ /* 0x000fe40000000f00 */
[----:B------:R-:W-:Y:S02]  /*11270*/  MOV R64, 0x11290 ;  /* 0x0001129000407802 */ /* 0x000fe40000000f00 */
[----:B------:R-:W-:Y:S05]  /*11280*/  CALL.REL.NOINC `($__internal_30_$__cuda_sm70_shflsync_down) ;  /* 0x00000c9000007944 */ /* 0x000fea0003c00000 */
[----:B-1----:R-:W-:Y:S05]  /*11290*/  BRA `(.L_x_1319) ;  /* 0xffff80e000007947 */ /* 0x002fea000383ffff */
.L_x_1220:
[----:B0-----:R-:W-:Y:S01]  /*112a0*/  HFMA2.MMA R66, -RZ, RZ, 0, 1.1920928955078125e-07 ;  /* 0x00000002ff427435 */ /* 0x001fe200000001ff */
[----:B------:R-:W-:Y:S02]  /*112b0*/  MOV R75, R71 ;  /* 0x00000047004b7202 */ /* 0x000fe40000000f00 */
[----:B------:R-:W-:Y:S02]  /*112c0*/  MOV R76, 0x1f ;  /* 0x0000001f004c7802 */ /* 0x000fe40000000f00 */
[----:B------:R-:W-:Y:S02]  /*112d0*/  MOV R65, 0xffffffff ;  /* 0xffffffff00417802 */ /* 0x000fe40000000f00 */
[----:B------:R-:W-:-:S02]  /*112e0*/  MOV R64, 0x11300 ;  /* 0x0001130000407802 */ /* 0x000fc40000000f00 */
[----:B-1234-:R-:W-:Y:S05]  /*112f0*/  CALL.REL.NOINC `($__internal_30_$__cuda_sm70_shflsync_down) ;  /* 0x00000c2000007944 */ /* 0x01efea0003c00000 */
[----:B-1----:R-:W-:Y:S01]  /*11300*/  MOV R67, R66 ;  /* 0x0000004200437202 */ /* 0x002fe20000000f00 */
[----:B------:R-:W-:Y:S01]  /*11310*/  HFMA2.MMA R66, -RZ, RZ, 0, 1.1920928955078125e-07 ;  /* 0x00000002ff427435 */ /* 0x000fe200000001ff */
[----:B------:R-:W-:-:S02]  /*11320*/  MOV R75, R74 ;  /* 0x0000004a004b7202 */ /* 0x000fc40000000f00 */
[----:B------:R-:W-:Y:S02]  /*11330*/  MOV R76, 0x1f ;  /* 0x0000001f004c7802 */ /* 0x000fe40000000f00 */
[----:B------:R-:W-:Y:S02]  /*11340*/  MOV R65, 0xffffffff ;  /* 0xffffffff00417802 */ /* 0x000fe40000000f00 */
[----:B------:R-:W-:Y:S02]  /*11350*/  MOV R64, 0x11370 ;  /* 0x0001137000407802 */ /* 0x000fe40000000f00 */
[----:B------:R-:W-:Y:S05]  /*11360*/  CALL.REL.NOINC `($__internal_30_$__cuda_sm70_shflsync_down) ;  /* 0x00000bb000007944 */ /* 0x000fea0003c00000 */
[----:B-1----:R-:W-:Y:S01]  /*11370*/  MOV R69, R66 ;  /* 0x0000004200457202 */ /* 0x002fe20000000f00 */
[----:B------:R-:W-:Y:S01]  /*11380*/  HFMA2.MMA R66, -RZ, RZ, 0, 1.1920928955078125e-07 ;  /* 0x00000002ff427435 */ /* 0x000fe200000001ff */
[----:B------:R-:W-:Y:S02]  /*11390*/  MOV R75, R68 ;  /* 0x00000044004b7202 */ /* 0x000fe40000000f00 */
[----:B------:R-:W-:Y:S02]  /*113a0*/  MOV R76, 0x1f ;  /* 0x0000001f004c7802 */ /* 0x000fe40000000f00 */
[----:B------:R-:W-:-:S02]  /*113b0*/  MOV R65, 0xffffffff ;  /* 0xffffffff00417802 */ /* 0x000fc40000000f00 */
[----:B------:R-:W-:Y:S02]  /*113c0*/  MOV R64, 0x113e0 ;  /* 0x000113e000407802 */ /* 0x000fe40000000f00 */
[----:B------:R-:W-:Y:S05]  /*113d0*/  CALL.REL.NOINC `($__internal_30_$__cuda_sm70_shflsync_down) ;  /* 0x00000b4000007944 */ /* 0x000fea0003c00000 */
[----:B-1----:R-:W-:Y:S01]  /*113e0*/  MOV R70, R66 ;  /* 0x0000004200467202 */ /* 0x002fe20000000f00 */
[----:B------:R-:W-:Y:S01]  /*113f0*/  HFMA2.MMA R66, -RZ, RZ, 0, 1.1920928955078125e-07 ;  /* 0x00000002ff427435 */ /* 0x000fe200000001ff */
[----:B------:R-:W-:Y:S02]  /*11400*/  MOV R75, R72 ;  /* 0x00000048004b7202 */ /* 0x000fe40000000f00 */
[----:B------:R-:W-:Y:S02]  /*11410*/  MOV R76, 0x1f ;  /* 0x0000001f004c7802 */ /* 0x000fe40000000f00 */
[----:B------:R-:W-:Y:S02]  /*11420*/  MOV R65, 0xffffffff ;  /* 0xffffffff00417802 */ /* 0x000fe40000000f00 */
[----:B------:R-:W-:Y:S02]  /*11430*/  MOV R64, 0x11450 ;  /* 0x0001145000407802 */ /* 0x000fe40000000f00 */
[----:B------:R-:W-:Y:S05]  /*11440*/  CALL.REL.NOINC `($__internal_30_$__cuda_sm70_shflsync_down) ;  /* 0x00000ad000007944 */ /* 0x000fea0003c00000 */
[----:B-1----:R-:W-:Y:S05]  /*11450*/  BRA `(.L_x_1320) ;  /* 0xffff807000007947 */ /* 0x002fea000383ffff */
.L_x_1223:
[----:B0-----:R-:W-:Y:S01]  /*11460*/  HFMA2.MMA R66, -RZ, RZ, 0, 2.384185791015625e-07 ;  /* 0x00000004ff427435 */ /* 0x001fe200000001ff */
[----:B------:R-:W-:Y:S02]  /*11470*/  MOV R75, R71 ;  /* 0x00000047004b7202 */ /* 0x000fe40000000f00 */
[----:B------:R-:W-:-:S02]  /*11480*/  MOV R76, 0x1f ;  /* 0x0000001f004c7802 */ /* 0x000fc40000000f00 */
[----:B------:R-:W-:Y:S02]  /*11490*/  MOV R65, 0xffffffff ;  /* 0xffffffff00417802 */ /* 0x000fe40000000f00 */
[----:B------:R-:W-:Y:S02]  /*114a0*/  MOV R64, 0x114c0 ;  /* 0x000114c000407802 */ /* 0x000fe40000000f00 */
[----:B-1234-:R-:W-:Y:S05]  /*114b0*/  CALL.REL.NOINC `($__internal_30_$__cuda_sm70_shflsync_down) ;  /* 0x00000a6000007944 */ /* 0x01efea0003c00000 */
[----:B-1----:R-:W-:Y:S01]  /*114c0*/  MOV R67, R66 ;  /* 0x0000004200437202 */ /* 0x002fe20000000f00 */
[----:B------:R-:W-:Y:S05]  /*114d0*/  BRA `(.L_x_1321) ;  /* 0xffff811000007947 */ /* 0x000fea000383ffff */
.L_x_1224:
[----:B0-----:R-:W-:Y:S01]  /*114e0*/  HFMA2.MMA R66, -RZ, RZ, 0, 2.384185791015625e-07 ;  /* 0x00000004ff427435 */ /* 0x001fe200000001ff */
[----:B------:R-:W-:Y:S02]  /*114f0*/  MOV R75, R74 ;  /* 0x0000004a004b7202 */ /* 0x000fe40000000f00 */
[----:B------:R-:W-:Y:S02]  /*11500*/  MOV R76, 0x1f ;  /* 0x0000001f004c7802 */ /* 0x000fe40000000f00 */
[----:B------:R-:W-:Y:S02]  /*11510*/  MOV R65, 0xffffffff ;  /* 0xffffffff00417802 */ /* 0x000fe40000000f00 */
[----:B------:R-:W-:-:S02]  /*11520*/  MOV R64, 0x11540 ;  /* 0x0001154000407802 */ /* 0x000fc40000000f00 */
[----:B-1234-:R-:W-:Y:S05]  /*11530*/  CALL.REL.NOINC `($__internal_30_$__cuda_sm70_shflsync_down) ;  /* 0x000009e000007944 */ /* 0x01efea0003c00000 */
[----:B-1----:R-:W-:Y:S01]  /*11540*/  MOV R69, R66 ;  /* 0x0000004200457202 */ /* 0x002fe20000000f00 */
[----:B------:R-:W-:Y:S01]  /*11550*/  HFMA2.MMA R66, -RZ, RZ, 0, 2.384185791015625e-07 ;  /* 0x00000004ff427435 */ /* 0x000fe200000001ff */
[----:B------:R-:W-:-:S02]  /*11560*/  MOV R75, R68 ;  /* 0x00000044004b7202 */ /* 0x000fc40000000f00 */
[----:B------:R-:W-:Y:S02]  /*11570*/  MOV R76, 0x1f ;  /* 0x0000001f004c7802 */ /* 0x000fe40000000f00 */
[----:B------:R-:W-:Y:S02]  /*11580*/  MOV R65, 0xffffffff ;  /* 0xffffffff00417802 */ /* 0x000fe40000000f00 */
[----:B------:R-:W-:Y:S02]  /*11590*/  MOV R64, 0x115b0 ;  /* 0x000115b000407802 */ /* 0x000fe40000000f00 */
[----:B------:R-:W-:Y:S05]  /*115a0*/  CALL.REL.NOINC `($__internal_30_$__cuda_sm70_shflsync_down) ;  /* 0x0000097000007944 */ /* 0x000fea0003c00000 */
[----:B-1----:R-:W-:Y:S01]  /*115b0*/  MOV R70, R66 ;  /* 0x0000004200467202 */ /* 0x002fe20000000f00 */
[----:B------:R-:W-:Y:S01]  /*115c0*/  HFMA2.MMA R66, -RZ, RZ, 0, 2.384185791015625e-07 ;  /* 0x00000004ff427435 */ /* 0x000fe200000001ff */
[----:B------:R-:W-:Y:S02]  /*115d0*/  MOV R75, R72 ;  /* 0x00000048004b7202 */ /* 0x000fe40000000f00 */
[----:B------:R-:W-:Y:S02]  /*115e0*/  MOV R76, 0x1f ;  /* 0x0000001f004c7802 */ /* 0x000fe40000000f00 */
[----:B------:R-:W-:-:S02]  /*115f0*/  MOV R65, 0xffffffff ;  /* 0xffffffff00417802 */ /* 0x000fc40000000f00 */
[----:B------:R-:W-:Y:S02]  /*11600*/  MOV R64, 0x11620 ;  /* 0x0001162000407802 */ /* 0x000fe40000000f00 */
[----:B------:R-:W-:Y:S05]  /*11610*/  CALL.REL.NOINC `($__internal_30_$__cuda_sm70_shflsync_down) ;  /* 0x0000090000007944 */ /* 0x000fea0003c00000 */
[----:B-1----:R-:W-:Y:S05]  /*11620*/  BRA `(.L_x_1322) ;  /* 0xffff800000007947 */ /* 0x002fea000383ffff */
.L_x_1227:
[----:B0-----:R-:W-:Y:S01]  /*11630*/  HFMA2.MMA R66, -RZ, RZ, 0, 4.76837158203125e-07 ;  /* 0x00000008ff427435 */ /* 0x001fe200000001ff */
[----:B------:R-:W-:Y:S02]  /*11640*/  MOV R75, R71 ;  /* 0x00000047004b7202 */ /* 0x000fe40000000f00 */
[----:B------:R-:W-:Y:S02]  /*11650*/  MOV R76, 0x1f ;  /* 0x0000001f004c7802 */ /* 0x000fe40000000f00 */
[----:B------:R-:W-:Y:S02]  /*11660*/  MOV R65, 0xffffffff ;  /* 0xffffffff00417802 */ /* 0x000fe40000000f00 */
[----:B------:R-:W-:Y:S02]  /*11670*/  MOV R64, 0x11690 ;  /* 0x0001169000407802 */ /* 0x000fe40000000f00 */
[----:B-1234-:R-:W-:Y:S05]  /*11680*/  CALL.REL.NOINC `($__internal_30_$__cuda_sm70_shflsync_down) ;  /* 0x0000089000007944 */ /* 0x01efea0003c00000 */
[----:B-1----:R-:W-:Y:S01]  /*11690*/  MOV R67, R66 ;  /* 0x0000004200437202 */ /* 0x002fe20000000f00 */
[----:B------:R-:W-:Y:S01]  /*116a0*/  HFMA2.MMA R66, -RZ, RZ, 0, 4.76837158203125e-07 ;  /* 0x00000008ff427435 */ /* 0x000fe200000001ff */
[----:B------:R-:W-:Y:S02]  /*116b0*/  MOV R75, R74 ;  /* 0x0000004a004b7202 */ /* 0x000fe40000000f00 */
[----:B------:R-:W-:-:S02]  /*116c0*/  MOV R76, 0x1f ;  /* 0x0000001f004c7802 */ /* 0x000fc40000000f00 */
[----:B------:R-:W-:Y:S02]  /*116d0*/  MOV R65, 0xffffffff ;  /* 0xffffffff00417802 */ /* 0x000fe40000000f00 */
[----:B------:R-:W-:Y:S02]  /*116e0*/  MOV R64, 0x11700 ;  /* 0x0001170000407802 */ /* 0x000fe40000000f00 */
[----:B------:R-:W-:Y:S05]  /*116f0*/  CALL.REL.NOINC `($__internal_30_$__cuda_sm70_shflsync_down) ;  /* 0x0000082000007944 */ /* 0x000fea0003c00000 */
[----:B-1----:R-:W-:Y:S01]  /*11700*/  MOV R69, R66 ;  /* 0x0000004200457202 */ /* 0x002fe20000000f00 */
[----:B------:R-:W-:Y:S01]  /*11710*/  HFMA2.MMA R66, -RZ, RZ, 0, 4.76837158203125e-07 ;  /* 0x00000008ff427435 */ /* 0x000fe200000001ff */
[----:B------:R-:W-:Y:S02]  /*11720*/  MOV R75, R68 ;  /* 0x00000044004b7202 */ /* 0x000fe40000000f00 */
[----:B------:R-:W-:Y:S02]  /*11730*/  MOV R76, 0x1f ;  /* 0x0000001f004c7802 */ /* 0x000fe40000000f00 */
[----:B------:R-:W-:Y:S02]  /*11740*/  MOV R65, 0xffffffff ;  /* 0xffffffff00417802 */ /* 0x000fe40000000f00 */
[----:B------:R-:W-:-:S02]  /*11750*/  MOV R64, 0x11770 ;  /* 0x0001177000407802 */ /* 0x000fc40000000f00 */
[----:B------:R-:W-:Y:S05]  /*11760*/  CALL.REL.NOINC `($__internal_30_$__cuda_sm70_shflsync_down) ;  /* 0x000007b000007944 */ /* 0x000fea0003c00000 */
[----:B-1----:R-:W-:Y:S01]  /*11770*/  MOV R70, R66 ;  /* 0x0000004200467202 */ /* 0x002fe20000000f00 */
[----:B------:R-:W-:Y:S01]  /*11780*/  HFMA2.MMA R66, -RZ, RZ, 0, 4.76837158203125e-07 ;  /* 0x00000008ff427435 */ /* 0x000fe200000001ff */
[----:B------:R-:W-:-:S02]  /*11790*/  MOV R75, R72 ;  /* 0x00000048004b7202 */ /* 0x000fc40000000f00 */
[----:B------:R-:W-:Y:S02]  /*117a0*/  MOV R76, 0x1f ;  /* 0x0000001f004c7802 */ /* 0x000fe40000000f00 */
[----:B------:R-:W-:Y:S02]  /*117b0*/  MOV R65, 0xffffffff ;  /* 0xffffffff00417802 */ /* 0x000fe40000000f00 */
[----:B------:R-:W-:Y:S02]  /*117c0*/  MOV R64, 0x117e0 ;  /* 0x000117e000407802 */ /* 0x000fe40000000f00 */
[----:B------:R-:W-:Y:S05]  /*117d0*/  CALL.REL.NOINC `($__internal_30_$__cuda_sm70_shflsync_down) ;  /* 0x0000074000007944 */ /* 0x000fea0003c00000 */
[----:B-1----:R-:W-:Y:S05]  /*117e0*/  BRA `(.L_x_1323) ;  /* 0xffff7f9000007947 */ /* 0x002fea000383ffff */
.L_x_1230:
[----:B0-----:R-:W-:Y:S01]  /*117f0*/  HFMA2.MMA R66, -RZ, RZ, 0, 9.5367431640625e-07 ;  /* 0x00000010ff427435 */ /* 0x001fe200000001ff */
[----:B------:R-:W-:Y:S02]  /*11800*/  MOV R75, R71 ;  /* 0x00000047004b7202 */ /* 0x000fe40000000f00 */
[----:B------:R-:W-:Y:S02]  /*11810*/  MOV R76, 0x1f ;  /* 0x0000001f004c7802 */ /* 0x000fe40000000f00 */
[----:B------:R-:W-:Y:S02]  /*11820*/  MOV R65, 0xffffffff ;  /* 0xffffffff00417802 */ /* 0x000fe40000000f00 */
[----:B------:R-:W-:-:S02]  /*11830*/  MOV R64, 0x11850 ;  /* 0x0001185000407802 */ /* 0x000fc40000000f00 */
[----:B-1234-:R-:W-:Y:S05]  /*11840*/  CALL.REL.NOINC `($__internal_30_$__cuda_sm70_shflsync_down) ;  /* 0x000006d000007944 */ /* 0x01efea0003c00000 */
[----:B-1----:R-:W-:Y:S01]  /*11850*/  MOV R67, R66 ;  /* 0x0000004200437202 */ /* 0x002fe20000000f00 */
[----:B------:R-:W-:Y:S05]  /*11860*/  BRA `(.L_x_1324) ;  /* 0xffff803000007947 */ /* 0x000fea000383ffff */
.L_x_1231:
[----:B0-----:R-:W-:Y:S01]  /*11870*/  HFMA2.MMA R66, -RZ, RZ, 0, 9.5367431640625e-07 ;  /* 0x00000010ff427435 */ /* 0x001fe200000001ff */
[----:B------:R-:W-:-:S02]  /*11880*/  MOV R75, R74 ;  /* 0x0000004a004b7202 */ /* 0x000fc40000000f00 */
[----:B------:R-:W-:Y:S02]  /*11890*/  MOV R76, 0x1f ;  /* 0x0000001f004c7802 */ /* 0x000fe40000000f00 */
[----:B------:R-:W-:Y:S02]  /*118a0*/  MOV R65, 0xffffffff ;  /* 0xffffffff00417802 */ /* 0x000fe40000000f00 */
[----:B------:R-:W-:Y:S02]  /*118b0*/  MOV R64, 0x118d0 ;  /* 0x000118d000407802 */ /* 0x000fe40000000f00 */
[----:B-1234-:R-:W-:Y:S05]  /*118c0*/  CALL.REL.NOINC `($__internal_30_$__cuda_sm70_shflsync_down) ;  /* 0x0000065000007944 */ /* 0x01efea0003c00000 */
[----:B-1----:R-:W-:Y:S01]  /*118d0*/  MOV R69, R66 ;  /* 0x0000004200457202 */ /* 0x002fe20000000f00 */
[----:B------:R-:W-:Y:S01]  /*118e0*/  HFMA2.MMA R66, -RZ, RZ, 0, 9.5367431640625e-07 ;  /* 0x00000010ff427435 */ /* 0x000fe200000001ff */
[----:B------:R-:W-:Y:S02]  /*118f0*/  MOV R75, R68 ;  /* 0x00000044004b7202 */ /* 0x000fe40000000f00 */
[----:B------:R-:W-:Y:S02]  /*11900*/  MOV R76, 0x1f ;  /* 0x0000001f004c7802 */ /* 0x000fe40000000f00 */
[----:B------:R-:W-:-:S02]  /*11910*/  MOV R65, 0xffffffff ;  /* 0xffffffff00417802 */ /* 0x000fc40000000f00 */
[----:B------:R-:W-:Y:S02]  /*11920*/  MOV R64, 0x11940 ;  /* 0x0001194000407802 */ /* 0x000fe40000000f00 */
[----:B------:R-:W-:Y:S05]  /*11930*/  CALL.REL.NOINC `($__internal_30_$__cuda_sm70_shflsync_down) ;  /* 0x000005e000007944 */ /* 0x000fea0003c00000 */
[----:B-1----:R-:W-:Y:S01]  /*11940*/  MOV R70, R66 ;  /* 0x0000004200467202 */ /* 0x002fe20000000f00 */
[----:B------:R-:W-:Y:S01]  /*11950*/  HFMA2.MMA R66, -RZ, RZ, 0, 9.5367431640625e-07 ;  /* 0x00000010ff427435 */ /* 0x000fe200000001ff */
[----:B------:R-:W-:Y:S02]  /*11960*/  MOV R75, R72 ;  /* 0x00000048004b7202 */ /* 0x000fe40000000f00 */
[----:B------:R-:W-:Y:S02]  /*11970*/  MOV R76, 0x1f ;  /* 0x0000001f004c7802 */ /* 0x000fe40000000f00 */
[----:B------:R-:W-:Y:S02]  /*11980*/  MOV R65, 0xffffffff ;  /* 0xffffffff00417802 */ /* 0x000fe40000000f00 */
[----:B------:R-:W-:Y:S02]  /*11990*/  MOV R64, 0x119b0 ;  /* 0x000119b000407802 */ /* 0x000fe40000000f00 */
[----:B------:R-:W-:Y:S05]  /*119a0*/  CALL.REL.NOINC `($__internal_30_$__cuda_sm70_shflsync_down) ;  /* 0x0000057000007944 */ /* 0x000fea0003c00000 */
[----:B-1----:R-:W-:Y:S05]  /*119b0*/  BRA `(.L_x_1325) ;  /* 0xffff7f2000007947 */ /* 0x002fea000383ffff */
.L_x_1234:
[----:B0-----:R-:W-:Y:S01]  /*119c0*/  HFMA2.MMA R66, -RZ, RZ, 0, 0 ;  /* 0x00000000ff427435 */ /* 0x001fe200000001ff */
[----:B------:R-:W-:Y:S02]  /*119d0*/  MOV R64, R71 ;  /* 0x0000004700407202 */ /* 0x000fe40000000f00 */
[----:B------:R-:W-:-:S02]  /*119e0*/  MOV R247, 0xffffffff ;  /* 0xffffffff00f77802 */ /* 0x000fc40000000f00 */
[----:B------:R-:W-:Y:S02]  /*119f0*/  MOV R65, 0x11a10 ;  /* 0x00011a1000417802 */ /* 0x000fe40000000f00 */
[----:B-1234-:R-:W-:Y:S05]  /*11a00*/  CALL.REL.NOINC `($__internal_31_$__cuda_sm70_shflsync_idx_p) ;  /* 0x0000055000007944 */ /* 0x01efea0003c00000 */
[----:B-1----:R-:W-:Y:S01]  /*11a10*/  MOV R69, R66 ;  /* 0x0000004200457202 */ /* 0x002fe20000000f00 */
[----:B------:R-:W-:Y:S01]  /*11a20*/  HFMA2.MMA R66, -RZ, RZ, 0, 0 ;  /* 0x00000000ff427435 */ /* 0x000fe200000001ff */
[----:B------:R-:W-:Y:S02]  /*11a30*/  MOV R64, R74 ;  /* 0x0000004a00407202 */ /* 0x000fe40000000f00 */
[----:B------:R-:W-:Y:S02]  /*11a40*/  MOV R247, 0xffffffff ;  /* 0xffffffff00f77802 */ /* 0x000fe40000000f00 */
[----:B------:R-:W-:Y:S02]  /*11a50*/  MOV R65, 0x11a70 ;  /* 0x00011a7000417802 */ /* 0x000fe40000000f00 */
[----:B0-----:R-:W-:Y:S05]  /*11a60*/  CALL.REL.NOINC `($__internal_31_$__cuda_sm70_shflsync_idx_p) ;  /* 0x000004f000007944 */ /* 0x001fea0003c00000 */
[----:B-1----:R-:W-:Y:S01]  /*11a70*/  MOV R73, R66 ;  /* 0x0000004200497202 */ /* 0x002fe20000000f00 */
[----:B------:R-:W-:Y:S01]  /*11a80*/  HFMA2.MMA R66, -RZ, RZ, 0, 0 ;  /* 0x00000000ff427435 */ /* 0x000fe200000001ff */
[----:B------:R-:W-:Y:S02]  /*11a90*/  MOV R64, R68 ;  /* 0x0000004400407202 */ /* 0x000fe40000000f00 */
[----:B------:R-:W-:-:S02]  /*11aa0*/  MOV R247, 0xffffffff ;  /* 0xffffffff00f77802 */ /* 0x000fc40000000f00 */
        /* <DEDUP_REMOVED lines=16> */
[----:B0-----:R-:W-:Y:S05]  /*11bb0*/  CALL.REL.NOINC `($__internal_30_$__cuda_sm70_shflsync_down) ;  /* 0x0000036000007944 */ /* 0x001fea0003c00000 */
[----:B-1----:R-:W-:Y:S01]  /*11bc0*/  MOV R71, R66 ;  /* 0x0000004200477202 */ /* 0x002fe20000000f00 */
[----:B------:R-:W-:Y:S01]  /*11bd0*/  HFMA2.MMA R66, -RZ, RZ, 0, 5.9604644775390625e-08 ;  /* 0x00000001ff427435 */ /* 0x000fe200000001ff */
[----:B------:R-:W-:Y:S02]  /*11be0*/  MOV R75, R74 ;  /* 0x0000004a004b7202 */ /* 0x000fe40000000f00 */
[----:B------:R-:W-:Y:S02]  /*11bf0*/  MOV R76, 0x1f ;  /* 0x0000001f004c7802 */ /* 0x000fe40000000f00 */
[----:B------:R-:W-:-:S02]  /*11c00*/  MOV R65, 0xffffffff ;  /* 0xffffffff00417802 */ /* 0x000fc40000000f00 */
[----:B------:R-:W-:Y:S02]  /*11c10*/  MOV R64, 0x11c30 ;  /* 0x00011c3000407802 */ /* 0x000fe40000000f00 */
[----:B------:R-:W-:Y:S05]  /*11c20*/  CALL.REL.NOINC `($__internal_30_$__cuda_sm70_shflsync_down) ;  /* 0x000002f000007944 */ /* 0x000fea0003c00000 */
        /* <DEDUP_REMOVED lines=26> */
[----:B------:R-:W-:Y:S05]  /*11dd0*/  CALL.REL.NOINC `($__internal_31_$__cuda_sm70_shflsync_idx_p) ;  /* 0x0000018000007944 */ /* 0x000fea0003c00000 */
        /* <DEDUP_REMOVED lines=20> */
        .weak           $__internal_30_$__cuda_sm70_shflsync_down
        .type           $__internal_30_$__cuda_sm70_shflsync_down,@function
        .size           $__internal_30_$__cuda_sm70_shflsync_down,($__internal_31_$__cuda_sm70_shflsync_idx_p - $__internal_30_$__cuda_sm70_shflsync_down)
$__internal_30_$__cuda_sm70_shflsync_down:
[----:B------:R-:W-:Y:S04]  /*11f20*/  WARPSYNC R65 ;  /* 0x0000004100007348 */ /* 0x000fe80003800000 */
[----:B------:R0:W1:Y:S02]  /*11f30*/  SHFL.DOWN PT, R66, R75, R66, R76 ;  /* 0x080000424b427389 */ /* 0x00006400000e004c */
[----:B0-----:R-:W-:-:S06]  /*11f40*/  HFMA2.MMA R65, -RZ, RZ, 0, 0 ;  /* 0x00000000ff417435 */ /* 0x001fcc00000001ff */
[----:B------:R-:W-:Y:S05]  /*11f50*/  RET.REL.NODEC R64 `(_Z25selective_scan_bwd_kernelI32Selective_Scan_bwd_kernel_traitsILi128ELi16ELb0ELb1ELb0ELb1ELb0EfN3c107complexIfEEEEv12SSMParamsBwd) ;  /* 0xfffee0a040007950 */ /* 0x000fea0003c3ffff */
        .weak           $__internal_31_$__cuda_sm70_shflsync_idx_p
        .type           $__internal_31_$__cuda_sm70_shflsync_idx_p,@function
        .size           $__internal_31_$__cuda_sm70_shflsync_idx_p,($__internal_32_$__cuda_sm70_shflsync_up - $__internal_31_$__cuda_sm70_shflsync_idx_p)
$__internal_31_$__cuda_sm70_shflsync_idx_p:
[----:B------:R-:W-:Y:S01]  /*11f60*/  MOV R91, 0x1f ;  /* 0x0000001f005b7802 */ /* 0x000fe20000000f00 */
[----:B------:R-:W-:Y:S04]  /*11f70*/  WARPSYNC R247 ;  /* 0x000000f700007348 */ /* 0x000fe80003800000 */
[----:B------:R0:W1:Y:S04]  /*11f80*/  SHFL.IDX PT, R66, R64, R66, R91 ;  /* 0x0000004240427389 */ /* 0x00006800000e005b */
[----:B0-----:R-:W0:Y:S01]  /*11f90*/  S2R R91, SR_LANEID ;  /* 0x00000000005b7919 */ /* 0x001e220000000000 */
[----:B------:R-:W-:Y:S01]  /*11fa0*/  MOV R64, R65 ;  /* 0x0000004100407202 */ /* 0x000fe20000000f00 */
[----:B------:R-:W-:-:S06]  /*11fb0*/  HFMA2.MMA R65, -RZ, RZ, 0, 0 ;  /* 0x00000000ff417435 */ /* 0x000fcc00000001ff */
[----:B------:R-:W-:Y:S05]  /*11fc0*/  RET.REL.NODEC R64 `(_Z25selective_scan_bwd_kernelI32Selective_Scan_bwd_kernel_traitsILi128ELi16ELb0ELb1ELb0ELb1ELb0EfN3c107complexIfEEEEv12SSMParamsBwd) ;  /* 0xfffee03040007950 */ /* 0x000fea0003c3ffff */
        .weak           $__internal_32_$__cuda_sm70_shflsync_up
        .type           $__internal_32_$__cuda_sm70_shflsync_up,@function
        .size           $__internal_32_$__cuda_sm70_shflsync_up,(.L_x_14467 - $__internal_32_$__cuda_sm70_shflsync_up)
$__internal_32_$__cuda_sm70_shflsync_up:
[----:B------:R-:W-:Y:S04]  /*11fd0*/  WARPSYNC R213 ;  /* 0x000000d500007348 */ /* 0x000fe80003800000 */
[----:B------:R0:W1:Y:S02]  /*11fe0*/  SHFL.UP PT, R66, R65, R66, R214 ;  /* 0x0400004241427389 */ /* 0x00006400000e00d6 */
[----:B0-----:R-:W-:-:S04]  /*11ff0*/  MOV R65, 0x0 ;  /* 0x0000000000417802 */ /* 0x001fc80000000f00 */
[----:B------:R-:W-:Y:S05]  /*12000*/  RET.REL.NODEC R64 `(_Z25selective_scan_bwd_kernelI32Selective_Scan_bwd_kernel_traitsILi128ELi16ELb0ELb1ELb0ELb1ELb0EfN3c107complexIfEEEEv12SSMParamsBwd) ;  /* 0xfffedff040007950 */ /* 0x000fea0003c3ffff */
.L_x_1327:
        /* <DEDUP_REMOVED lines=15> */
.L_x_14467:


//--------------------- .text._Z25selective_scan_bwd_kernelI32Selective_Scan_bwd_kernel_traitsILi128ELi16ELb0ELb1ELb0ELb1ELb1EfN3c107complexIfEEEEv12SSMParamsBwd --------------------------
	.section	.text._Z25selective_scan_bwd_kernelI32Selective_Scan_bwd_kernel_traitsILi128ELi16ELb0ELb1ELb0ELb1ELb1EfN3c107complexIfEEEEv12SSMParamsBwd,"ax",@progbits
	.sectioninfo	@"SHI_REGISTERS=255"
	.align	128
        .global         _Z25selective_scan_bwd_kernelI32Selective_Scan_bwd_kernel_traitsILi128ELi16ELb0ELb1ELb0ELb1ELb1EfN3c107complexIfEEEEv12SSMParamsBwd
        .type           _Z25selective_scan_bwd_kernelI32Selective_Scan_bwd_kernel_traitsILi128ELi16ELb0ELb1ELb0ELb1ELb1EfN3c107complexIfEEEEv12SSMParamsBwd,@function
        .size           _Z25selective_scan_bwd_kernelI32Selective_Scan_bwd_kernel_traitsILi128ELi16ELb0ELb1ELb0ELb1ELb1EfN3c107complexIfEEEEv12SSMParamsBwd,(.L_x_14470 - _Z25selective_scan_bwd_kernelI32Selective_Scan_bwd_kernel_traitsILi128ELi16ELb0ELb1ELb0ELb1ELb1EfN3c107complexIfEEEEv12SSMParamsBwd)
        .other          _Z25selective_scan_bwd_kernelI32Selective_Scan_bwd_kernel_traitsILi128ELi16ELb0ELb1ELb0ELb1ELb1EfN3c107complexIfEEEEv12SSMParamsBwd,@"STO_CUDA_ENTRY STV_DEFAULT"
_Z25selective_scan_bwd_kernelI32Selective_Scan_bwd_kernel_traitsILi128ELi16ELb0ELb1ELb0ELb1ELb1EfN3c107complexIfEEEEv12SSMParamsBwd:
.text._Z25selective_scan_bwd_kernelI32Selective_Scan_bwd_kernel_traitsILi128ELi16ELb0ELb1ELb0ELb1ELb1EfN3c107complexIfEEEEv12SSMParamsBwd:
        /* <DEDUP_REMOVED lines=161> */
[----:B------:R-:W-:Y:S02]  /*0a10*/  LOP3.LUT R0, R0, 0xfffffe00, RZ, 0xc0, !PT ;  /* 0xfffffe0000007812 */ /* 0x000fe400078ec0ff */
[----:B------:R-:W-:Y:S02]  /*0a20*/  LEA.HI R2, R2, R89, RZ, 0x5 ;  /* 0x0000005902027211 */ /* 0x000fe400078f28ff */
[----:B------:R-:W-:Y:S02]  /*0a30*/  LOP3.LUT R87, R0, 0x1f, R89, 0xf8, !PT ;  /* 0x0000001f00577812 */ /* 0x000fe400078ef859 */
[----:B------:R-:W-:Y:S02]  /*0a40*/  LOP3.LUT R238, R89, 0x1f, RZ, 0xc0, !PT ;  /* 0x0000001f59ee7812 */ /* 0x000fe400078ec0ff */
[----:B------:R-:W-:-:S02]  /*0a50*/  SHF.R.S32.HI R237, RZ, 0x5, R2 ;  /* 0x00000005ffed7819 */ /* 0x000fc40000011402 */
[----:B-1--4-:R-:W-:Y:S02]  /*0a60*/  SHF.R.S32.HI R0, RZ, 0x1f, R87 ;  /* 0x0000001fff007819 */ /* 0x012fe40000011457 */
.L_x_1472:
        /* <DEDUP_REMOVED lines=122> */
[----:B----4-:R-:W-:Y:S04]  /*1210*/  STS [R128.X4+0x80], R5 ;  /* 0x0000800580007388 */ /* 0x010fe80000004800 */
[----:B-----5:R1:W-:Y:S04]  /*1220*/  STS [R126.X4+0x100], R4 ;  /* 0x000100047e007388 */ /* 0x0203e80000004800 */
        /* <DEDUP_REMOVED lines=30> */
[----:B-1----:R-:W-:-:S03]  /*1410*/  CS2R R4, SRZ ;  /* 0x0000000000047805 */ /* 0x002fc6000001ff00 */
[----:B------:R-:W-:Y:S01]  /*1420*/  BAR.SYNC.DEFER_BLOCKING 0x0 ;  /* 0x0000000000007b1d */ /* 0x000fe20000010000 */
[----:B--2---:R-:W-:Y:S01]  /*1430*/  MOV R10, RZ ;  /* 0x000000ff000a7202 */ /* 0x004fe20000000f00 */
[----:B---3--:R-:W-:Y:S02]  /*1440*/  HFMA2.MMA R39, -RZ, RZ, 0, 0 ;  /* 0x00000000ff277435 */ /* 0x008fe400000001ff */
[----:B------:R-:W-:Y:S02]  /*1450*/  HFMA2.MMA R0, -RZ, RZ, 0, 0 ;  /* 0x00000000ff007435 */ /* 0x000fe400000001ff */
[----:B------:R-:W2:Y:S01]  /*1460*/  @!P0 LDG.E R5, [R194.64+0x80] ;  /* 0x00008020c2058981 */ /* 0x000ea2000c1e1900 */
[----:B------:R-:W-:Y:S01]  /*1470*/  ISETP.GE.AND P0, PT, R15, R74, PT ;  /* 0x0000004a0f00720c */ /* 0x000fe20003f06270 */
[----:B------:R-:W-:Y:S02]  /*1480*/  HFMA2.MMA R37, -RZ, RZ, 0, 0 ;  /* 0x00000000ff257435 */ /* 0x000fe400000001ff */
[----:B------:R-:W-:Y:S01]  /*1490*/  HFMA2.MMA R35, -RZ, RZ, 0, 0 ;  /* 0x00000000ff237435 */ /* 0x000fe200000001ff */
[----:B------:R-:W-:-:S03]  /*14a0*/  MOV R6, RZ ;  /* 0x000000ff00067202 */ /* 0x000fc60000000f00 */
[----:B------:R-:W3:Y:S01]  /*14b0*/  @!P1 LDG.E R0, [R194.64] ;  /* 0x00000020c2009981 */ /* 0x000ee2000c1e1900 */
[----:B------:R-:W-:-:S03]  /*14c0*/  MOV R8, RZ ;  /* 0x000000ff00087202 */ /* 0x000fc60000000f00 */
[----:B------:R-:W2:Y:S04]  /*14d0*/  @!P2 LDG.E R4, [R194.64+0x100] ;  /* 0x00010020c204a981 */ /* 0x000ea8000c1e1900 */
[----:B------:R-:W2:Y:S01]  /*14e0*/  @!P0 LDG.E R10, [R194.64+0x380] ;  /* 0x00038020c20a8981 */ /* 0x000ea2000c1e1900 */
[-C--:B------:R-:W-:Y:S02]  /*14f0*/  ISETP.GE.AND P0, PT, R17, R74.reuse, PT ;  /* 0x0000004a1100720c */ /* 0x080fe40003f06270 */
[-C--:B------:R-:W-:Y:S01]  /*1500*/  ISETP.GE.AND P1, PT, R21, R74.reuse, PT ;  /* 0x0000004a1500720c */ /* 0x080fe20003f26270 */
[----:B------:R-:W2:Y:S01]  /*1510*/  @!P3 LDG.E R6, [R194.64+0x180] ;  /* 0x00018020c206b981 */ /* 0x000ea2000c1e1900 */
[-C--:B------:R-:W-:Y:S01]  /*1520*/  ISETP.GE.AND P2, PT, R23, R74.reuse, PT ;  /* 0x0000004a1700720c */ /* 0x080fe20003f46270 */
[----:B----4-:R-:W-:Y:S01]  /*1530*/  HFMA2.MMA R41, -RZ, RZ, 0, 0 ;  /* 0x00000000ff297435 */ /* 0x010fe200000001ff */
[-C--:B------:R-:W-:Y:S01]  /*1540*/  ISETP.GE.AND P3, PT, R25, R74.reuse, PT ;  /* 0x0000004a1900720c */ /* 0x080fe20003f66270 */
[----:B------:R-:W4:Y:S01]  /*1550*/  @!P4 LDG.E R37, [R194.64+0x300] ;  /* 0x00030020c225c981 */ /* 0x000f22000c1e1900 */
[----:B------:R-:W-:Y:S01]  /*1560*/  ISETP.GE.AND P4, PT, R27, R74, PT ;  /* 0x0000004a1b00720c */ /* 0x000fe20003f86270 */
[----:B-----5:R-:W-:-:S02]  /*1570*/  HFMA2.MMA R43, -RZ, RZ, 0, 0 ;  /* 0x00000000ff2b7435 */ /* 0x020fc400000001ff */
[----:B------:R-:W5:Y:S04]  /*1580*/  @!P5 LDG.E R35, [R194.64+0x200] ;  /* 0x00020020c223d981 */ /* 0x000f68000c1e1900 */
[----:B------:R-:W4:Y:S01]  /*1590*/  @!P0 LDG.E R39, [R194.64+0x400] ;  /* 0x00040020c2278981 */ /* 0x000f22000c1e1900 */
[-C--:B------:R-:W-:Y:S02]  /*15a0*/  ISETP.GE.AND P0, PT, R19, R74.reuse, PT ;  /* 0x0000004a1300720c */ /* 0x080fe40003f06270 */
[-C--:B------:R-:W-:Y:S01]  /*15b0*/  ISETP.GE.AND P5, PT, R29, R74.reuse, PT ;  /* 0x0000004a1d00720c */ /* 0x080fe20003fa6270 */
[----:B------:R-:W4:Y:S01]  /*15c0*/  @!P6 LDG.E R8, [R194.64+0x280] ;  /* 0x00028020c208e981 */ /* 0x000f22000c1e1900 */
[----:B------:R-:W-:Y:S01]  /*15d0*/  ISETP.GE.AND P6, PT, R31, R74, PT ;  /* 0x0000004a1f00720c */ /* 0x000fe20003fc6270 */
[----:B0-----:R-:W-:Y:S01]  /*15e0*/  HFMA2.MMA R45, -RZ, RZ, 0, 0 ;  /* 0x00000000ff2d7435 */ /* 0x001fe200000001ff */
[----:B------:R-:W-:Y:S01]  /*15f0*/  MOV R12, RZ ;  /* 0x000000ff000c7202 */ /* 0x000fe20000000f00 */
[----:B------:R-:W4:Y:S01]  /*1600*/  @!P1 LDG.E R41, [R194.64+0x500] ;  /* 0x00050020c2299981 */ /* 0x000f22000c1e1900 */
[----:B------:R-:W-:-:S02]  /*1610*/  MOV R14, RZ ;  /* 0x000000ff000e7202 */ /* 0x000fc40000000f00 */
[----:B------:R-:W-:Y:S01]  /*1620*/  MOV R16, RZ ;  /* 0x000000ff00107202 */ /* 0x000fe20000000f00 */
[----:B------:R-:W4:Y:S01]  /*1630*/  @!P3 LDG.E R43, [R194.64+0x600] ;  /* 0x00060020c22bb981 */ /* 0x000f22000c1e1900 */
[----:B------:R-:W-:-:S03]  /*1640*/  MOV R18, RZ ;  /* 0x000000ff00127202 */ /* 0x000fc60000000f00 */
[----:B------:R-:W4:Y:S04]  /*1650*/  @!P0 LDG.E R12, [R194.64+0x480] ;  /* 0x00048020c20c8981 */ /* 0x000f28000c1e1900 */
[----:B------:R-:W4:Y:S04]  /*1660*/  @!P2 LDG.E R14, [R194.64+0x580] ;  /* 0x00058020c20ea981 */ /* 0x000f28000c1e1900 */
[----:B------:R-:W4:Y:S04]  /*1670*/  @!P4 LDG.E R16, [R194.64+0x680] ;  /* 0x00068020c210c981 */ /* 0x000f28000c1e1900 */
[----:B------:R-:W4:Y:S04]  /*1680*/  @!P5 LDG.E R45, [R194.64+0x700] ;  /* 0x00070020c22dd981 */ /* 0x000f28000c1e1900 */
[----:B------:R-:W4:Y:S01]  /*1690*/  @!P6 LDG.E R18, [R194.64+0x780] ;  /* 0x00078020c212e981 */ /* 0x000f22000c1e1900 */
[----:B------:R-:W-:-:S02]  /*16a0*/  P2R R22, PR, RZ, 0x1 ;  /* 0x00000001ff167803 */ /* 0x000fc40000000000 */
[-C--:B------:R-:W-:Y:S02]  /*16b0*/  ISETP.GE.AND P0, PT, R87, R74.reuse, PT ;  /* 0x0000004a5700720c */ /* 0x080fe40003f06270 */
[----:B------:R-:W-:Y:S02]  /*16c0*/  P2R R20, PR, RZ, 0x2 ;  /* 0x00000002ff147803 */ /* 0x000fe40000000000 */
[----:B------:R-:W-:Y:S02]  /*16d0*/  ISETP.GE.AND P1, PT, R33, R74, PT ;  /* 0x0000004a2100720c */ /* 0x000fe40003f26270 */
[----:B------:R-:W-:Y:S02]  /*16e0*/  MOV R63, RZ ;  /* 0x000000ff003f7202 */ /* 0x000fe40000000f00 */
[----:B------:R-:W-:Y:S02]  /*16f0*/  MOV R65, RZ ;  /* 0x000000ff00417202 */ /* 0x000fe40000000f00 */
[----:B------:R-:W-:-:S02]  /*1700*/  MOV R67, RZ ;  /* 0x000000ff00437202 */ /* 0x000fc40000000f00 */
[----:B------:R-:W-:Y:S02]  /*1710*/  MOV R69, RZ ;  /* 0x000000ff00457202 */ /* 0x000fe40000000f00 */
[----:B------:R-:W-:Y:S01]  /*1720*/  MOV R71, RZ ;  /* 0x000000ff00477202 */ /* 0x000fe20000000f00 */
[----:B---3--:R0:W-:Y:S04]  /*1730*/  STS [R130.X4], R0 ;  /* 0x0000000082007388 */ /* 0x0081e80000004800 */
[----:B--2---:R-:W-:Y:S04]  /*1740*/  STS [R128.X4+0x80], R5 ;  /* 0x0000800580007388 */ /* 0x004fe80000004800 */
[----:B------:R-:W-:Y:S04]  /*1750*/  STS [R126.X4+0x100], R4 ;  /* 0x000100047e007388 */ /* 0x000fe80000004800 */
[----:B------:R1:W-:Y:S04]  /*1760*/  STS [R124.X4+0x180], R6 ;  /* 0x000180067c007388 */ /* 0x0003e80000004800 */
[----:B-----5:R-:W-:Y:S04]  /*1770*/  STS [R252.X4+0x200], R35 ;  /* 0x00020023fc007388 */ /* 0x020fe80000004800 */
[----:B----4-:R2:W-:Y:S04]  /*1780*/  STS [R251.X4+0x280], R8 ;  /* 0x00028008fb007388 */ /* 0x0105e80000004800 */
        /* <DEDUP_REMOVED lines=11> */
[----:B------:R-:W5:Y:S04]  /*1840*/  LDS R49, [R86.X4] ;  /* 0x0000000056317984 */ /* 0x000f680000004800 */
[----:B------:R-:W0:Y:S04]  /*1850*/  LDS R48, [R86.X4+0x4] ;  /* 0x0000040056307984 */ /* 0x000e280000004800 */
[----:B------:R-:W0:Y:S04]  /*1860*/  LDS R47, [R86.X4+0x8] ;  /* 0x00000800562f7984 */ /* 0x000e280000004800 */
[----:B------:R-:W0:Y:S04]  /*1870*/  LDS R46, [R86.X4+0xc] ;  /* 0x00000c00562e7984 */ /* 0x000e280000004800 */
[----:B------:R-:W-:Y:S04]  /*1880*/  LDS R4, [R86.X4+0x10] ;  /* 0x0000100056047984 */ /* 0x000fe80000004800 */
[----:B------:R-:W0:Y:S04]  /*1890*/  LDS R44, [R86.X4+0x14] ;  /* 0x00001400562c7984 */ /* 0x000e280000004800 */
[----:B------:R-:W0:Y:S04]  /*18a0*/  LDS R43, [R86.X4+0x18] ;  /* 0x00001800562b7984 */ /* 0x000e280000004800 */
[----:B------:R-:W2:Y:S04]  /*18b0*/  LDS R42, [R86.X4+0x1c] ;  /* 0x00001c00562a7984 */ /* 0x000ea80000004800 */
[----:B------:R-:W3:Y:S04]  /*18c0*/  LDS R41, [R86.X4+0x20] ;  /* 0x0000200056297984 */ /* 0x000ee80000004800 */
[----:B------:R-:W3:Y:S04]  /*18d0*/  LDS R40, [R86.X4+0x24] ;  /* 0x0000240056287984 */ /* 0x000ee80000004800 */
[----:B------:R-:W3:Y:S04]  /*18e0*/  LDS R39, [R86.X4+0x28] ;  /* 0x0000280056277984 */ /* 0x000ee80000004800 */
[----:B------:R-:W3:Y:S04]  /*18f0*/  LDS R38, [R86.X4+0x2c] ;  /* 0x00002c0056267984 */ /* 0x000ee80000004800 */
[----:B------:R-:W3:Y:S04]  /*1900*/  LDS R37, [R86.X4+0x30] ;  /* 0x0000300056257984 */ /* 0x000ee80000004800 */
[----:B------:R-:W3:Y:S04]  /*1910*/  LDS R36, [R86.X4+0x34] ;  /* 0x0000340056247984 */ /* 0x000ee80000004800 */
[----:B------:R-:W4:Y:S04]  /*1920*/  LDS R35, [R86.X4+0x38] ;  /* 0x0000380056237984 */ /* 0x000f280000004800 */
[----:B------:R-:W4:Y:S04]  /*1930*/  LDS R34, [R86.X4+0x3c] ;  /* 0x00003c0056227984 */ /* 0x000f280000004800 */
[----:B------:R-:W-:Y:S01]  /*1940*/  BAR.SYNC.DEFER_BLOCKING 0x0 ;  /* 0x0000000000007b1d */ /* 0x000fe20000010000 */
[----:B0-----:R-:W-:-:S02]  /*1950*/  HFMA2.MMA R0, -RZ, RZ, 0, 0 ;  /* 0x00000000ff007435 */ /* 0x001fc400000001ff */
[----:B-1----:R-:W-:Y:S01]  /*1960*/  HFMA2.MMA R6, -RZ, RZ, 0, 0 ;  /* 0x00000000ff067435 */ /* 0x002fe200000001ff */
[----:B------:R-:W-:Y:S01]  /*1970*/  MOV R5, RZ ;  /* 0x000000ff00057202 */ /* 0x000fe20000000f00 */
[----:B--2---:R-:W-:-:S06]  /*1980*/  HFMA2.MMA R8, -RZ, RZ, 0, 0 ;  /* 0x00000000ff087435 */ /* 0x004fcc00000001ff */
[----:B------:R-:W2:Y:S01]  /*1990*/  @!P0 LDG.E R0, [R2.64] ;  /* 0x0000002002008981 */ /* 0x000ea2000c1e1900 */
[----:B------:R-:W-:-:S03]  /*19a0*/  ISETP.GE.AND P0, PT, R61, R74, PT ;  /* 0x0000004a3d00720c */ /* 0x000fc60003f06270 */
[----:B------:R-:W2:Y:S01]  /*19b0*/  @!P1 LDG.E R5, [R2.64+0x100] ;  /* 0x0001002002059981 */ /* 0x000ea2000c1e1900 */
[-C--:B------:R-:W-:Y:S02]  /*19c0*/  ISETP.GE.AND P1, PT, R9, R74.reuse, PT ;  /* 0x0000004a0900720c */ /* 0x080fe40003f26270 */
[----:B---3--:R-:W-:Y:S01]  /*19d0*/  MOV R45, RZ ;  /* 0x000000ff002d7202 */ /* 0x008fe20000000f00 */
[----:B------:R-:W-:Y:S01]  /*19e0*/  HFMA2.MMA R10, -RZ, RZ, 0, 0 ;  /* 0x00000000ff0a7435 */ /* 0x000fe200000001ff */
[----:B------:R-:W3:Y:S01]  /*19f0*/  @!P3 LDG.E R69, [R2.64+0x600] ;  /* 0x000600200245b981 */ /* 0x000ee2000c1e1900 */
[----:B------:R-:W-:Y:S02]  /*1a00*/  HFMA2.MMA R12, -RZ, RZ, 0, 0 ;  /* 0x00000000ff0c7435 */ /* 0x000fe400000001ff */
[----:B------:R-:W-:Y:S01]  /*1a10*/  HFMA2.MMA R14, -RZ, RZ, 0, 0 ;  /* 0x00000000ff0e7435 */ /* 0x000fe200000001ff */
[----:B------:R-:W3:Y:S04]  /*1a20*/  @!P5 LDG.E R71, [R2.64+0x700] ;  /* 0x000700200247d981 */ /* 0x000ee8000c1e1900 */
[----:B------:R-:W3:Y:S01]  /*1a30*/  @!P0 LDG.E R6, [R2.64+0x80] ;  /* 0x0000802002068981 */ /* 0x000ee2000c1e1900 */
[----:B------:R-:W-:-:S03]  /*1a40*/  ISETP.GE.AND P0, PT, R7, R74, PT ;  /* 0x0000004a0700720c */ /* 0x000fc60003f06270 */
[----:B------:R-:W3:Y:S01]  /*1a50*/  @!P1 LDG.E R45, [R2.64+0x200] ;  /* 0x00020020022d9981 */ /* 0x000ee2000c1e1900 */
[----:B------:R-:W-:-:S09]  /*1a60*/  ISETP.GE.AND P1, PT, R13, R74, PT ;  /* 0x0000004a0d00720c */ /* 0x000fd20003f26270 */
[----:B------:R-:W3:Y:S01]  /*1a70*/  @!P0 LDG.E R8, [R2.64+0x180] ;  /* 0x0001802002088981 */ /* 0x000ee2000c1e1900 */
[----:B------:R-:W-:-:S03]  /*1a80*/  ISETP.GE.AND P0, PT, R11, R74, PT ;  /* 0x0000004a0b00720c */ /* 0x000fc60003f06270 */
[----:B------:R-:W3:Y:S01]  /*1a90*/  @!P1 LDG.E R63, [R2.64+0x300] ;  /* 0x00030020023f9981 */ /* 0x000ee2000c1e1900 */
[----:B------:R-:W-:-:S09]  /*1aa0*/  ISETP.GE.AND P1, PT, R17, R74, PT ;  /* 0x0000004a1100720c */ /* 0x000fd20003f26270 */
[----:B------:R-:W3:Y:S01]  /*1ab0*/  @!P0 LDG.E R10, [R2.64+0x280] ;  /* 0x00028020020a8981 */ /* 0x000ee2000c1e1900 */
[----:B------:R-:W-:-:S03]  /*1ac0*/  ISETP.GE.AND P0, PT, R15, R74, PT ;  /* 0x0000004a0f00720c */ /* 0x000fc60003f06270 */
[----:B------:R-:W3:Y:S01]  /*1ad0*/  @!P1 LDG.E R65, [R2.64+0x400] ;  /* 0x0004002002419981 */ /* 0x000ee2000c1e1900 */
[----:B------:R-:W-:Y:S01]  /*1ae0*/  ISETP.NE.AND P1, PT, R20, RZ, PT ;  /* 0x000000ff1400720c */ /* 0x000fe20003f25270 */
[----:B------:R-:W-:-:S08]  /*1af0*/  HFMA2.MMA R16, -RZ, RZ, 0, 0 ;  /* 0x00000000ff107435 */ /* 0x000fd000000001ff */
[----:B------:R-:W3:Y:S01]  /*1b00*/  @!P0 LDG.E R12, [R2.64+0x380] ;  /* 0x00038020020c8981 */ /* 0x000ee2000c1e1900 */
[----:B------:R-:W-:Y:S01]  /*1b10*/  ISETP.NE.AND P0, PT, R22, RZ, PT ;  /* 0x000000ff1600720c */ /* 0x000fe20003f05270 */
[----:B----4-:R-:W-:Y:S01]  /*1b20*/  HFMA2.MMA R18, -RZ, RZ, 0, 0 ;  /* 0x00000000ff127435 */ /* 0x010fe200000001ff */
[----:B------:R-:W-:Y:S01]  /*1b30*/  MOV R20, RZ ;  /* 0x000000ff00147202 */ /* 0x000fe20000000f00 */
[----:B------:R-:W4:Y:S04]  /*1b40*/  @!P1 LDG.E R67, [R2.64+0x500] ;  /* 0x0005002002439981 */ /* 0x000f28000c1e1900 */
[----:B------:R-:W4:Y:S04]  /*1b50*/  @!P2 LDG.E R16, [R2.64+0x580] ;  /* 0x000580200210a981 */ /* 0x000f28000c1e1900 */
[----:B------:R-:W4:Y:S04]  /*1b60*/  @!P4 LDG.E R18, [R2.64+0x680] ;  /* 0x000680200212c981 */ /* 0x000f28000c1e1900 */
[----:B------:R-:W4:Y:S04]  /*1b70*/  @!P0 LDG.E R14, [R2.64+0x480] ;  /* 0x00048020020e8981 */ /* 0x000f28000c1e1900 */
[----:B------:R-:W4:Y:S01]  /*1b80*/  @!P6 LDG.E R20, [R2.64+0x780] ;  /* 0x000780200214e981 */ /* 0x000f22000c1e1900 */
[----:B-----5:R-:W-:-:S03]  /*1b90*/  FADD.FTZ R49, R49, UR5 ;  /* 0x0000000531317e21 */ /* 0x020fc60008010000 */
[----:B------:R-:W-:Y:S04]  /*1ba0*/  STL [R1+0xc], R130 ;  /* 0x00000c8201007387 */ /* 0x000fe80000100800 */
[----:B------:R-:W-:Y:S04]  /*1bb0*/  STL [R1+0x8], R128 ;  /* 0x0000088001007387 */ /* 0x000fe80000100800 */
[----:B------:R-:W-:Y:S04]  /*1bc0*/  STL [R1+0x4], R126 ;  /* 0x0000047e01007387 */ /* 0x000fe80000100800 */
[----:B------:R-:W-:Y:S01]  /*1bd0*/  STL [R1], R124 ;  /* 0x0000007c01007387 */ /* 0x000fe20000100800 */
        /* <DEDUP_REMOVED lines=14> */
[----:B---3--:R-:W-:Y:S04]  /*1cc0*/  STS [R128.X4+0x80], R6 ;  /* 0x0000800680007388 */ /* 0x008fe80000004800 */
[----:B------:R-:W-:Y:S04]  /*1cd0*/  STS [R126.X4+0x100], R5 ;  /* 0x000100057e007388 */ /* 0x000fe80000004800 */
[----:B------:R-:W-:Y:S04]  /*1ce0*/  STS [R124.X4+0x180], R8 ;  /* 0x000180087c007388 */ /* 0x000fe80000004800 */
[----:B------:R0:W-:Y:S04]  /*1cf0*/  STS [R252.X4+0x200], R45 ;  /* 0x0002002dfc007388 */ /* 0x0001e80000004800 */
[----:B------:R1:W-:Y:S04]  /*1d00*/  STS [R251.X4+0x280], R10 ;  /* 0x0002800afb007388 */ /* 0x0003e80000004800 */
[----:B------:R1:W-:Y:S01]  /*1d10*/  STS [R250.X4+0x300], R63 ;  /* 0x0003003ffa007388 */ /* 0x0003e20000004800 */
[----:B0-----:R-:W-:-:S03]  /*1d20*/  FADD.FTZ R45, R4, UR5 ;  /* 0x00000005042d7e21 */ /* 0x001fc60008010000 */
[----:B------:R1:W-:Y:S04]  /*1d30*/  STS [R249.X4+0x380], R12 ;  /* 0x0003800cf9007388 */ /* 0x0003e80000004800 */
[----:B------:R1:W-:Y:S01]  /*1d40*/  STS [R248.X4+0x400], R65 ;  /* 0x00040041f8007388 */ /* 0x0003e20000004800 */
[----:B------:R-:W-:-:S03]  /*1d50*/  FSETP.GTU.FTZ.AND P6, PT, R45, 20, PT ;  /* 0x41a000002d00780b */ /* 0x000fc60003fdc000 */
[----:B----4-:R1:W-:Y:S04]  /*1d60*/  STS [R245.X4+0x480], R14 ;  /* 0x0004800ef5007388 */ /* 0x0103e80000004800 */
        /* <DEDUP_REMOVED lines=9> */
[----:B------:R-:W-:Y:S02]  /*1e00*/  MOV R4, 0x3e800000 ;  /* 0x3e80000000047802 */ /* 0x000fe40000000f00 */
[----:B------:R-:W-:Y:S01]  /*1e10*/  MOV R5, 0x3d39bf78 ;  /* 0x3d39bf7800057802 */ /* 0x000fe20000000f00 */
[----:B-1----:R-:W0:Y:S02]  /*1e20*/  MUFU.EX2 R63, R49 ;  /* 0x00000031003f7308 */ /* 0x002e240000000800 */
        /* <DEDUP_REMOVED lines=27> */
.L_x_1330:
[----:B------:R-:W-:Y:S05]  /*1fe0*/  BSYNC B0 ;  /* 0x0000000000007941 */ /* 0x000fea0003800000 */
.L_x_1329:
[----:B------:R-:W-:Y:S01]  /*1ff0*/  BSSY B0, `(.L_x_1331) ;  /* 0x0000023000007945 */ /* 0x000fe20003800000 */
[----:B------:R-:W-:Y:S01]  /*2000*/  FSETP.GTU.FTZ.AND P2, PT, R42, 20, PT ;  /* 0x41a000002a00780b */ /* 0x000fe20003f5c000 */
[----:B------:R-:W-:Y:S01]  /*2010*/  FADD.FTZ R41, R41, UR5 ;  /* 0x0000000529297e21 */ /* 0x000fe20008010000 */
[----:B------:R-:W-:Y:S06]  /*2020*/  @P3 BRA `(.L_x_1332) ;  /* 0x000001f000003947 */ /* 0x000fec0003800000 */
[----:B------:R-:W-:Y:S01]  /*2030*/  FMUL.FTZ R48, R48, 1.4426950216293334961 ;  /* 0x3fb8aa3b30307820 */ /* 0x000fe20000410000 */
[----:B------:R-:W-:Y:S01]  /*2040*/  HFMA2.MMA R4, -RZ, RZ, 1.625, 0 ;  /* 0x3e800000ff047435 */ /* 0x000fe200000001ff */
[----:B-1----:R-:W-:Y:S02]  /*2050*/  MOV R63, 0x3d39bf78 ;  /* 0x3d39bf78003f7802 */ /* 0x002fe40000000f00 */
        /* <DEDUP_REMOVED lines=28> */
.L_x_1332:
[----:B------:R-:W-:Y:S05]  /*2220*/  BSYNC B0 ;  /* 0x0000000000007941 */ /* 0x000fea0003800000 */
.L_x_1331:
        /* <DEDUP_REMOVED lines=35> */
.L_x_1334:
[----:B------:R-:W-:Y:S05]  /*2460*/  BSYNC B0 ;  /* 0x0000000000007941 */ /* 0x000fea0003800000 */
.L_x_1333:
        /* <DEDUP_REMOVED lines=35> */
.L_x_1336:
[----:B------:R-:W-:Y:S05]  /*26a0*/  BSYNC B0 ;  /* 0x0000000000007941 */ /* 0x000fea0003800000 */
.L_x_1335:
        /* <DEDUP_REMOVED lines=35> */
.L_x_1338:
[----:B------:R-:W-:Y:S05]  /*28e0*/  BSYNC B0 ;  /* 0x0000000000007941 */ /* 0x000fea0003800000 */
.L_x_1337:
        /* <DEDUP_REMOVED lines=35> */
.L_x_1340:
[----:B------:R-:W-:Y:S05]  /*2b20*/  BSYNC B0 ;  /* 0x0000000000007941 */ /* 0x000fea0003800000 */
.L_x_1339:
        /* <DEDUP_REMOVED lines=35> */
.L_x_1342:
[----:B------:R-:W-:Y:S05]  /*2d60*/  BSYNC B0 ;  /* 0x0000000000007941 */ /* 0x000fea0003800000 */
.L_x_1341:
        /* <DEDUP_REMOVED lines=35> */
.L_x_1344:
[----:B------:R-:W-:Y:S05]  /*2fa0*/  BSYNC B0 ;  /* 0x0000000000007941 */ /* 0x000fea0003800000 */
.L_x_1343:
        /* <DEDUP_REMOVED lines=35> */
.L_x_1346:
[----:B------:R-:W-:Y:S05]  /*31e0*/  BSYNC B0 ;  /* 0x0000000000007941 */ /* 0x000fea0003800000 */
.L_x_1345:
[----:B------:R-:W-:Y:S01]  /*31f0*/  BSSY B0, `(.L_x_1347) ;  /* 0x0000022000007945 */ /* 0x000fe20003800000 */
[----:B------:R-:W-:Y:S01]  /*3200*/  FSETP.GTU.FTZ.AND P3, PT, R34, 20, PT ;  /* 0x41a000002200780b */ /* 0x000fe20003f7c000 */
[----:B------:R-:W-:Y:S07]  /*3210*/  @P4 BRA `(.L_x_1348) ;  /* 0x000001f000004947 */ /* 0x000fee0003800000 */
        /* <DEDUP_REMOVED lines=31> */
.L_x_1348:
[----:B------:R-:W-:Y:S05]  /*3410*/  BSYNC B0 ;  /* 0x0000000000007941 */ /* 0x000fea0003800000 */
.L_x_1347:
[----:B------:R-:W-:Y:S01]  /*3420*/  BSSY B0, `(.L_x_1349) ;  /* 0x0000021000007945 */ /* 0x000fe20003800000 */
[----:B------:R-:W-:Y:S05]  /*3430*/  @P5 BRA `(.L_x_1350) ;  /* 0x000001f000005947 */ /* 0x000fea0003800000 */
        /* <DEDUP_REMOVED lines=31> */
.L_x_1350:
[----:B------:R-:W-:Y:S05]  /*3630*/  BSYNC B0 ;  /* 0x0000000000007941 */ /* 0x000fea0003800000 */
.L_x_1349:
        /* <DEDUP_REMOVED lines=33> */
.L_x_1352:
[----:B------:R-:W-:Y:S05]  /*3850*/  BSYNC B0 ;  /* 0x0000000000007941 */ /* 0x000fea0003800000 */
.L_x_1351:
        /* <DEDUP_REMOVED lines=33> */
.L_x_1354:
[----:B------:R-:W-:Y:S05]  /*3a70*/  BSYNC B0 ;  /* 0x0000000000007941 */ /* 0x000fea0003800000 */
.L_x_1353:
        /* <DEDUP_REMOVED lines=33> */
.L_x_1356:
[----:B------:R-:W-:Y:S05]  /*3c90*/  BSYNC B0 ;  /* 0x0000000000007941 */ /* 0x000fea0003800000 */
.L_x_1355:
        /* <DEDUP_REMOVED lines=33> */
.L_x_1358:
[----:B------:R-:W-:Y:S05]  /*3eb0*/  BSYNC B0 ;  /* 0x0000000000007941 */ /* 0x000fea0003800000 */
.L_x_1357:
        /* <DEDUP_REMOVED lines=33> */
.L_x_1360:
[----:B------:R-:W-:Y:S05]  /*40d0*/  BSYNC B0 ;  /* 0x0000000000007941 */ /* 0x000fea0003800000 */
.L_x_1359:
[----:B------:R-:W-:Y:S01]  /*40e0*/  ISETP.GE.AND P0, PT, R87, R74, PT ;  /* 0x0000004a5700720c */ /* 0x000fe20003f06270 */
[----:B------:R-:W-:Y:S01]  /*40f0*/  ULDC.64 UR8, c[0x0][0x1f0] ;  /* 0x00007c0000087ab9 */ /* 0x000fe20000000a00 */
[----:B-1----:R-:W-:Y:S01]  /*4100*/  MOV R63, UR12 ;  /* 0x0000000c003f7c02 */ /* 0x002fe20008000f00 */
        /* <DEDUP_REMOVED lines=37> */
[----:B------:R-:W-:Y:S01]  /*4360*/  @!P0 IADD3.X R63, R122, UR38, R3, P1, !PT ;  /* 0x000000267a3f8c10 */ /* 0x000fe20008ffe403 */
[----:B------:R-:W-:Y:S01]  /*4370*/  UIMAD.WIDE.U32 UR8, UR10, UR36, UR8 ;  /* 0x000000240a0872a5 */ /* 0x000fe2000f8e0008 */
[----:B------:R-:W-:Y:S01]  /*4380*/  LEA R64, P1, R87, c[0x0][0x268], 0x2 ;  /* 0x00009a0057407a11 */ /* 0x000fe200078210ff */
[----:B------:R-:W-:Y:S01]  /*4390*/  UIMAD UR7, UR10, UR37, UR7 ;  /* 0x000000250a0772a4 */ /* 0x000fe2000f8e0207 */
[----:B------:R-:W-:Y:S01]  /*43a0*/  @!P0 LEA R2, P3, R6, c[0x0][0x258], 0x2 ;  /* 0x0000960006028a11 */ /* 0x000fe200078610ff */
[----:B------:R-:W-:Y:S01]  /*43b0*/  USHF.R.S32.HI UR27, URZ, 0x1f, UR26 ;  /* 0x0000001f3f1b7899 */ /* 0x000fe2000801141a */
[----:B------:R-:W-:Y:S01]  /*43c0*/  LDS R28, [R86.X4+0xc] ;  /* 0x00000c00561c7984 */ /* 0x000fe20000004800 */
[----:B------:R-:W-:-:S02]  /*43d0*/  UIADD3 UR37, UP0, UR26, UR34, URZ ;  /* 0x000000221a257290 */ /* 0x000fc4000ff1e03f */
[----:B------:R-:W-:Y:S01]  /*43e0*/  UIADD3 UR36, UP1, UR26, UR8, URZ ;  /* 0x000000081a247290 */ /* 0x000fe2000ff3e03f */
[----:B------:R-:W-:Y:S01]  /*43f0*/  @!P0 IADD3.X R3, R122, UR7, R5, P2, !PT ;  /* 0x000000077a038c10 */ /* 0x000fe200097fe405 */
[----:B------:R-:W-:Y:S01]  /*4400*/  UIADD3.X UR34, UR27, UR38, UR35, UP0, !UPT ;  /* 0x000000261b227290 */ /* 0x000fe200087fe423 */
[C---:B------:R-:W-:Y:S01]  /*4410*/  LEA R4, P2, R87.reuse, c[0x0][0x258], 0x2 ;  /* 0x0000960057047a11 */ /* 0x040fe200078410ff */
[----:B------:R-:W-:Y:S01]  /*4420*/  UIADD3.X UR8, UR27, UR7, UR9, UP1, !UPT ;  /* 0x000000071b087290 */ /* 0x000fe20008ffe409 */
[----:B------:R-:W-:Y:S01]  /*4430*/  MOV R10, UR37 ;  /* 0x00000025000a7c02 */ /* 0x000fe20008000f00 */
[----:B------:R-:W-:Y:S01]  /*4440*/  LDS R26, [R86.X4+0x10] ;  /* 0x00001000561a7984 */ /* 0x000fe20000004800 */
[----:B------:R-:W-:Y:S02]  /*4450*/  MOV R67, UR36 ;  /* 0x0000002400437c02 */ /* 0x000fe40008000f00 */
[C-C-:B------:R-:W-:Y:S01]  /*4460*/  LEA.HI.X R0, R87.reuse, c[0x0][0x25c], R122.reuse, 0x2, P2 ;  /* 0x0000970057007a11 */ /* 0x140fe200010f147a */
[----:B------:R-:W-:Y:S01]  /*4470*/  LDS R24, [R86.X4+0x14] ;  /* 0x0000140056187984 */ /* 0x000fe20000004800 */
[----:B------:R-:W-:-:S02]  /*4480*/  LEA.HI.X R5, R87, c[0x0][0x26c], R122, 0x2, P1 ;  /* 0x00009b0057057a11 */ /* 0x000fc400008f147a */
[----:B------:R-:W-:Y:S01]  /*4490*/  LEA R64, P2, R10, R64, 0x2 ;  /* 0x000000400a407211 */ /* 0x000fe200078410ff */
[----:B------:R-:W-:Y:S01]  /*44a0*/  LDS R16, [R86.X4+0x30] ;  /* 0x0000300056107984 */ /* 0x000fe20000004800 */
[----:B------:R-:W-:Y:S02]  /*44b0*/  MOV R12, UR34 ;  /* 0x00000022000c7c02 */ /* 0x000fe40008000f00 */
[----:B------:R-:W-:Y:S01]  /*44c0*/  MOV R14, UR8 ;  /* 0x00000008000e7c02 */ /* 0x000fe20008000f00 */
[----:B------:R-:W-:Y:S01]  /*44d0*/  LDS R18, [R86.X4+0x34] ;  /* 0x0000340056127984 */ /* 0x000fe20000004800 */
[----:B------:R-:W-:-:S03]  /*44e0*/  LEA R4, P4, R67, R4, 0x2 ;  /* 0x0000000443047211 */ /* 0x000fc600078810ff */
[----:B------:R-:W-:Y:S01]  /*44f0*/  LDS R20, [R86.X4+0x38] ;  /* 0x0000380056147984 */ /* 0x000fe20000004800 */
[----:B------:R-:W-:-:S03]  /*4500*/  @!P0 LEA R62, P1, R8, c[0x0][0x268], 0x2 ;  /* 0x00009a00083e8a11 */ /* 0x000fc600078210ff */
[----:B------:R-:W-:Y:S01]  /*4510*/  LDS R22, [R86.X4+0x3c] ;  /* 0x00003c0056167984 */ /* 0x000fe20000004800 */
[----:B------:R-:W-:Y:S01]  /*4520*/  LEA.HI.X R65, R10, R5, R12, 0x2, P2 ;  /* 0x000000050a417211 */ /* 0x000fe200010f140c */
[----:B------:R-:W-:Y:S01]  /*4530*/  CS2R R68, SRZ ;  /* 0x0000000000447805 */ /* 0x000fe2000001ff00 */
[----:B------:R-:W-:Y:S01]  /*4540*/  LEA.HI.X R5, R67, R0, R14, 0x2, P4 ;  /* 0x0000000043057211 */ /* 0x000fe200020f140e */
[----:B------:R-:W-:Y:S01]  /*4550*/  LDS R10, [R86.X4+0x24] ;  /* 0x00002400560a7984 */ /* 0x000fe20000004800 */
[----:B------:R-:W-:Y:S01]  /*4560*/  @!P0 LEA.HI.X R63, R8, c[0x0][0x26c], R63, 0x2, P1 ;  /* 0x00009b00083f8a11 */ /* 0x000fe200008f143f */
[----:B------:R-:W-:Y:S01]  /*4570*/  CS2R R72, SRZ ;  /* 0x0000000000487805 */ /* 0x000fe2000001ff00 */
[----:B------:R-:W-:Y:S01]  /*4580*/  @!P0 LEA.HI.X R3, R6, c[0x0][0x25c], R3, 0x2, P3 ;  /* 0x0000970006038a11 */ /* 0x000fe200018f1403 */
[----:B------:R-:W-:Y:S01]  /*4590*/  LDS R0, [R86.X4+0x18] ;  /* 0x0000180056007984 */ /* 0x000fe20000004800 */
[----:B------:R-:W-:Y:S01]  /*45a0*/  HFMA2.MMA R75, -RZ, RZ, 0, 0 ;  /* 0x00000000ff4b7435 */ /* 0x000fe200000001ff */
[-C--:B------:R-:W-:Y:S01]  /*45b0*/  ISETP.GE.AND P5, PT, R13, R74.reuse, PT ;  /* 0x0000004a0d00720c */ /* 0x080fe20003fa6270 */
[----:B------:R-:W-:Y:S01]  /*45c0*/  CS2R R70, SRZ ;  /* 0x0000000000467805 */ /* 0x000fe2000001ff00 */
[----:B------:R-:W-:Y:S01]  /*45d0*/  LDS R6, [R86.X4+0x1c] ;  /* 0x00001c0056067984 */ /* 0x000fe20000004800 */
[-C--:B------:R-:W-:Y:S01]  /*45e0*/  ISETP.GE.AND P6, PT, R11, R74.reuse, PT ;  /* 0x0000004a0b00720c */ /* 0x080fe20003fc6270 */
[----:B------:R-:W-:Y:S01]  /*45f0*/  CS2R R66, SRZ ;  /* 0x0000000000427805 */ /* 0x000fe2000001ff00 */
[----:B------:R-:W-:Y:S01]  /*4600*/  MOV R76, RZ ;  /* 0x000000ff004c7202 */ /* 0x000fe20000000f00 */
[----:B------:R-:W-:Y:S01]  /*4610*/  LDS R8, [R86.X4+0x20] ;  /* 0x0000200056087984 */ /* 0x000fe20000004800 */
[----:B------:R-:W-:Y:S01]  /*4620*/  HFMA2.MMA R79, -RZ, RZ, 0, 0 ;  /* 0x00000000ff4f7435 */ /* 0x000fe200000001ff */
[----:B------:R-:W-:Y:S01]  /*4630*/  CS2R R90, SRZ ;  /* 0x00000000005a7805 */ /* 0x000fe2000001ff00 */
[----:B------:R-:W-:Y:S01]  /*4640*/  MOV R92, RZ ;  /* 0x000000ff005c7202 */ /* 0x000fe20000000f00 */
[----:B------:R-:W-:Y:S01]  /*4650*/  LDS R12, [R86.X4+0x28] ;  /* 0x00002800560c7984 */ /* 0x000fe20000004800 */
[----:B------:R-:W-:Y:S01]  /*4660*/  HFMA2.MMA R94, -RZ, RZ, 0, 0 ;  /* 0x00000000ff5e7435 */ /* 0x000fe200000001ff */
[----:B------:R-:W-:Y:S01]  /*4670*/  CS2R R98, SRZ ;  /* 0x0000000000627805 */ /* 0x000fe2000001ff00 */
[----:B------:R-:W-:Y:S01]  /*4680*/  CS2R R96, SRZ ;  /* 0x0000000000607805 */ /* 0x000fe2000001ff00 */
[----:B------:R-:W-:Y:S01]  /*4690*/  LDS R14, [R86.X4+0x2c] ;  /* 0x00002c00560e7984 */ /* 0x000fe20000004800 */
[----:B------:R-:W-:Y:S01]  /*46a0*/  CS2R R100, SRZ ;  /* 0x0000000000647805 */ /* 0x000fe2000001ff00 */
[----:B------:R-:W-:Y:S01]  /*46b0*/  CS2R R102, SRZ ;  /* 0x0000000000667805 */ /* 0x000fe2000001ff00 */
[----:B------:R-:W-:Y:S01]  /*46c0*/  CS2R R104, SRZ ;  /* 0x0000000000687805 */ /* 0x000fe2000001ff00 */
[----:B------:R-:W-:Y:S01]  /*46d0*/  BAR.SYNC.DEFER_BLOCKING 0x0 ;  /* 0x0000000000007b1d */ /* 0x000fe20000010000 */
[----:B------:R-:W-:-:S02]  /*46e0*/  ISETP.GE.AND P1, PT, R33, R74, PT ;  /* 0x0000004a2100720c */ /* 0x000fc40003f26270 */
[----:B------:R-:W-:-:S03]  /*46f0*/  MOV R106, RZ ;  /* 0x000000ff006a7202 */ /* 0x000fc60000000f00 */
[----:B------:R-:W-:-:S08]  /*4700*/  ULDC.64 UR8, c[0x0][0x2e8] ;  /* 0x0000ba0000087ab9 */ /* 0x000fd00000000a00 */
[----:B------:R-:W2:Y:S01]  /*4710*/  @!P1 LDG.E R69, [R64.64+-0x1f00] ;  /* 0xffe1002040459981 */ /* 0x000ea2000c1e1900 */
[-C--:B------:R-:W-:Y:S02]  /*4720*/  ISETP.GE.AND P1, PT, R15, R74.reuse, PT ;  /* 0x0000004a0f00720c */ /* 0x080fe40003f26270 */
[-C--:B------:R-:W-:Y:S01]  /*4730*/  ISETP.GE.AND P2, PT, R9, R74.reuse, PT ;  /* 0x0000004a0900720c */ /* 0x080fe20003f46270 */
[----:B------:R0:W3:Y:S01]  /*4740*/  @!P0 LDG.E R67, [R62.64] ;  /* 0x000000203e438981 */ /* 0x0000e2000c1e1900 */
[-C--:B------:R-:W-:Y:S02]  /*4750*/  ISETP.GE.AND P3, PT, R61, R74.reuse, PT ;  /* 0x0000004a3d00720c */ /* 0x080fe40003f66270 */
[-C--:B------:R-:W-:Y:S01]  /*4760*/  ISETP.GE.AND P4, PT, R7, R74.reuse, PT ;  /* 0x0000004a0700720c */ /* 0x080fe20003f86270 */
[----:B------:R-:W4:Y:S04]  /*4770*/  @!P5 LDG.E R73, [R64.64+-0x1d00] ;  /* 0xffe300204049d981 */ /* 0x000f28000c1e1900 */
[----:B------:R-:W5:Y:S04]  /*4780*/  @!P6 LDG.E R70, [R64.64+-0x1d80] ;  /* 0xffe280204046e981 */ /* 0x000f68000c1e1900 */
[----:B------:R-:W2:Y:S01]  /*4790*/  @!P1 LDG.E R72, [R64.64+-0x1c80] ;  /* 0xffe3802040489981 */ /* 0x000ea2000c1e1900 */
[----:B------:R-:W-:Y:S01]  /*47a0*/  ISETP.GE.AND P1, PT, R17, R74, PT ;  /* 0x0000004a1100720c */ /* 0x000fe20003f26270 */
[----:B0-----:R-:W-:-:S02]  /*47b0*/  CS2R R62, SRZ ;  /* 0x00000000003e7805 */ /* 0x001fc4000001ff00 */
[----:B------:R-:W2:Y:S04]  /*47c0*/  @!P2 LDG.E R71, [R64.64+-0x1e00] ;  /* 0xffe200204047a981 */ /* 0x000ea8000c1e1900 */
[----:B------:R-:W2:Y:S04]  /*47d0*/  @!P3 LDG.E R66, [R64.64+-0x1f80] ;  /* 0xffe080204042b981 */ /* 0x000ea8000c1e1900 */
[----:B------:R-:W4:Y:S04]  /*47e0*/  @!P4 LDG.E R68, [R64.64+-0x1e80] ;  /* 0xffe180204044c981 */ /* 0x000f28000c1e1900 */
[----:B------:R-:W4:Y:S01]  /*47f0*/  @!P1 LDG.E R75, [R64.64+-0x1c00] ;  /* 0xffe40020404b9981 */ /* 0x000f22000c1e1900 */
[----:B------:R-:W-:-:S02]  /*4800*/  ISETP.GE.AND P1, PT, R19, R74, PT ;  /* 0x0000004a1300720c */ /* 0x000fc40003f26270 */
[-C--:B------:R-:W-:Y:S02]  /*4810*/  ISETP.GE.AND P2, PT, R23, R74.reuse, PT ;  /* 0x0000004a1700720c */ /* 0x080fe40003f46270 */
[-C--:B------:R-:W-:Y:S02]  /*4820*/  ISETP.GE.AND P3, PT, R25, R74.reuse, PT ;  /* 0x0000004a1900720c */ /* 0x080fe40003f66270 */
[-C--:B------:R-:W-:Y:S02]  /*4830*/  ISETP.GE.AND P4, PT, R27, R74.reuse, PT ;  /* 0x0000004a1b00720c */ /* 0x080fe40003f86270 */
[----:B------:R-:W-:-:S05]  /*4840*/  ISETP.GE.AND P5, PT, R29, R74, PT ;  /* 0x0000004a1d00720c */ /* 0x000fca0003fa6270 */
[----:B------:R-:W5:Y:S01]  /*4850*/  @!P1 LDG.E R76, [R64.64+-0x1b80] ;  /* 0xffe48020404c9981 */ /* 0x000f62000c1e1900 */
[-C--:B------:R-:W-:Y:S02]  /*4860*/  ISETP.GE.AND P1, PT, R21, R74.reuse, PT ;  /* 0x0000004a1500720c */ /* 0x080fe40003f26270 */
[----:B------:R-:W-:Y:S01]  /*4870*/  ISETP.GE.AND P6, PT, R31, R74, PT ;  /* 0x0000004a1f00720c */ /* 0x000fe20003fc6270 */
        /* <DEDUP_REMOVED lines=8> */
[----:B---3--:R-:W-:Y:S04]  /*4900*/  STS [R130.X4], R67 ;  /* 0x0000004382007388 */ /* 0x008fe80000004800 */
[----:B--2---:R-:W-:Y:S04]  /*4910*/  STS [R128.X4+0x80], R66 ;  /* 0x0000804280007388 */ /* 0x004fe80000004800 */
[----:B------:R-:W-:Y:S04]  /*4920*/  STS [R126.X4+0x100], R69 ;  /* 0x000100457e007388 */ /* 0x000fe80000004800 */
[----:B----4-:R-:W-:Y:S04]  /*4930*/  STS [R124.X4+0x180], R68 ;  /* 0x000180447c007388 */ /* 0x010fe80000004800 */
[----:B------:R-:W-:Y:S04]  /*4940*/  STS [R252.X4+0x200], R71 ;  /* 0x00020047fc007388 */ /* 0x000fe80000004800 */
        /* <DEDUP_REMOVED lines=12> */
[----:B------:R-:W1:Y:S04]  /*4a10*/  LDS R78, [R86.X4] ;  /* 0x00000000564e7984 */ /* 0x000e680000004800 */
[----:B------:R-:W2:Y:S04]  /*4a20*/  LDS R77, [R86.X4+0x4] ;  /* 0x00000400564d7984 */ /* 0x000ea80000004800 */
[----:B------:R-:W3:Y:S04]  /*4a30*/  LDS R76, [R86.X4+0x8] ;  /* 0x00000800564c7984 */ /* 0x000ee80000004800 */
[----:B------:R-:W4:Y:S04]  /*4a40*/  LDS R75, [R86.X4+0xc] ;  /* 0x00000c00564b7984 */ /* 0x000f280000004800 */
[----:B------:R-:W-:Y:S04]  /*4a50*/  LDS R73, [R86.X4+0x10] ;  /* 0x0000100056497984 */ /* 0x000fe80000004800 */
[----:B------:R-:W2:Y:S04]  /*4a60*/  LDS R72, [R86.X4+0x14] ;  /* 0x0000140056487984 */ /* 0x000ea80000004800 */
[----:B------:R-:W-:Y:S04]  /*4a70*/  LDS R71, [R86.X4+0x18] ;  /* 0x0000180056477984 */ /* 0x000fe80000004800 */
[----:B------:R-:W-:Y:S04]  /*4a80*/  LDS R70, [R86.X4+0x1c] ;  /* 0x00001c0056467984 */ /* 0x000fe80000004800 */
[----:B------:R-:W1:Y:S04]  /*4a90*/  LDS R69, [R86.X4+0x20] ;  /* 0x0000200056457984 */ /* 0x000e680000004800 */
[----:B------:R-:W-:Y:S04]  /*4aa0*/  LDS R62, [R86.X4+0x24] ;  /* 0x00002400563e7984 */ /* 0x000fe80000004800 */
[----:B------:R-:W-:Y:S04]  /*4ab0*/  LDS R63, [R86.X4+0x28] ;  /* 0x00002800563f7984 */ /* 0x000fe80000004800 */
[----:B------:R-:W-:Y:S04]  /*4ac0*/  LDS R64, [R86.X4+0x2c] ;  /* 0x00002c0056407984 */ /* 0x000fe80000004800 */
[----:B------:R-:W1:Y:S04]  /*4ad0*/  LDS R65, [R86.X4+0x30] ;  /* 0x0000300056417984 */ /* 0x000e680000004800 */
[----:B------:R-:W1:Y:S04]  /*4ae0*/  LDS R66, [R86.X4+0x34] ;  /* 0x0000340056427984 */ /* 0x000e680000004800 */
[----:B------:R-:W-:Y:S04]  /*4af0*/  LDS R67, [R86.X4+0x38] ;  /* 0x0000380056437984 */ /* 0x000fe80000004800 */
[----:B------:R-:W1:Y:S04]  /*4b00*/  LDS R68, [R86.X4+0x3c] ;  /* 0x00003c0056447984 */ /* 0x000e680000004800 */
        /* <DEDUP_REMOVED lines=30> */
[----:B--2---:R-:W-:-:S04]  /*4cf0*/  FMUL.FTZ R92, R77, -1.4426950216293334961 ;  /* 0xbfb8aa3b4d5c7820 */ /* 0x004fc80000410000 */
[----:B------:R-:W1:Y:S01]  /*4d00*/  MUFU.EX2 R90, R90 ;  /* 0x0000005a005a7308 */ /* 0x000e620000000800 */
[----:B---3--:R-:W-:-:S07]  /*4d10*/  FMUL.FTZ R93, R76, -1.4426950216293334961 ;  /* 0xbfb8aa3b4c5d7820 */ /* 0x008fce0000410000 */
[----:B------:R-:W2:Y:S01]  /*4d20*/  MUFU.EX2 R92, R92 ;  /* 0x0000005c005c7308 */ /* 0x000ea20000000800 */
[----:B----4-:R-:W-:-:S07]  /*4d30*/  FMUL.FTZ R107, R75, -1.4426950216293334961 ;  /* 0xbfb8aa3b4b6b7820 */ /* 0x010fce0000410000 */
[----:B------:R3:W-:Y:S01]  /*4d40*/  MUFU.EX2 R95, R93 ;  /* 0x0000005d005f7308 */ /* 0x0007e20000000800 */
[----:B0-----:R-:W-:Y:S02]  /*4d50*/  FMUL.FTZ R4, R72, -1.4426950216293334961 ;  /* 0xbfb8aa3b48047820 */ /* 0x001fe40000410000 */
[----:B---3--:R-:W-:-:S05]  /*4d60*/  FMUL.FTZ R93, R69, -1.4426950216293334961 ;  /* 0xbfb8aa3b455d7820 */ /* 0x008fca0000410000 */
[----:B------:R-:W0:Y:S01]  /*4d70*/  MUFU.EX2 R107, R107 ;  /* 0x0000006b006b7308 */ /* 0x000e220000000800 */
[----:B------:R-:W-:-:S07]  /*4d80*/  FMUL.FTZ R108, R73, -1.4426950216293334961 ;  /* 0xbfb8aa3b496c7820 */ /* 0x000fce0000410000 */
[----:B------:R1:W-:Y:S01]  /*4d90*/  MUFU.EX2 R111, R93 ;  /* 0x0000005d006f7308 */ /* 0x0003e20000000800 */
[----:B------:R-:W-:Y:S02]  /*4da0*/  FMUL.FTZ R5, R71, -1.4426950216293334961 ;  /* 0xbfb8aa3b47057820 */ /* 0x000fe40000410000 */
[----:B-1----:R-:W-:Y:S02]  /*4db0*/  FADD.FTZ R93, R90, 1 ;  /* 0x3f8000005a5d7421 */ /* 0x002fe40000010000 */
[----:B--2---:R-:W-:-:S03]  /*4dc0*/  FADD.FTZ R90, R92, 1 ;  /* 0x3f8000005c5a7421 */ /* 0x004fc60000010000 */
[----:B------:R-:W1:Y:S01]  /*4dd0*/  MUFU.EX2 R4, R4 ;  /* 0x0000000400047308 */ /* 0x000e620000000800 */
[----:B------:R-:W-:-:S07]  /*4de0*/  FMUL.FTZ R109, R70, -1.4426950216293334961 ;  /* 0xbfb8aa3b466d7820 */ /* 0x000fce0000410000 */
[----:B------:R-:W-:Y:S01]  /*4df0*/  MUFU.RCP R90, R90 ;  /* 0x0000005a005a7308 */ /* 0x000fe20000001000 */
[----:B0-----:R-:W-:-:S07]  /*4e00*/  FADD.FTZ R92, R107, 1 ;  /* 0x3f8000006b5c7421 */ /* 0x001fce0000010000 */
[----:B------:R-:W-:Y:S08]  /*4e10*/  MUFU.EX2 R108, R108 ;  /* 0x0000006c006c7308 */ /* 0x000ff00000000800 */
[----:B------:R-:W0:Y:S08]  /*4e20*/  MUFU.EX2 R5, R5 ;  /* 0x0000000500057308 */ /* 0x000e300000000800 */
[----:B------:R-:W-:Y:S01]  /*4e30*/  MUFU.RCP R93, R93 ;  /* 0x0000005d005d7308 */ /* 0x000fe20000001000 */
[----:B------:R-:W-:-:S02]  /*4e40*/  FMUL.FTZ R115, R65, -1.4426950216293334961 ;  /* 0xbfb8aa3b41737820 */ /* 0x000fc40000410000 */
[----:B------:R-:W-:-:S05]  /*4e50*/  FADD.FTZ R95, R95, 1 ;  /* 0x3f8000005f5f7421 */ /* 0x000fca0000010000 */
[----:B------:R2:W3:Y:S01]  /*4e60*/  MUFU.EX2 R110, R109 ;  /* 0x0000006d006e7308 */ /* 0x0004e20000000800 */
[----:B-1----:R-:W-:Y:S02]  /*4e70*/  FADD.FTZ R4, R4, 1 ;  /* 0x3f80000004047421 */ /* 0x002fe40000010000 */
[----:B------:R-:W-:-:S05]  /*4e80*/  FMUL.FTZ R113, R63, -1.4426950216293334961 ;  /* 0xbfb8aa3b3f717820 */ /* 0x000fca0000410000 */
[----:B------:R-:W1:Y:S01]  /*4e90*/  MUFU.RCP R92, R92 ;  /* 0x0000005c005c7308 */ /* 0x000e620000001000 */
[----:B--2---:R-:W-:Y:S02]  /*4ea0*/  FMUL.FTZ R109, R66, -1.4426950216293334961 ;  /* 0xbfb8aa3b426d7820 */ /* 0x004fe40000410000 */
[----:B0-----:R-:W-:-:S05]  /*4eb0*/  FADD.FTZ R5, R5, 1 ;  /* 0x3f80000005057421 */ /* 0x001fca0000010000 */
[----:B------:R-:W-:Y:S01]  /*4ec0*/  MUFU.EX2 R116, R109 ;  /* 0x0000006d00747308 */ /* 0x000fe20000000800 */
[----:B------:R-:W-:Y:S02]  /*4ed0*/  FMUL.FTZ R119, R68, -1.4426950216293334961 ;  /* 0xbfb8aa3b44777820 */ /* 0x000fe40000410000 */
[----:B---3--:R-:W-:-:S05]  /*4ee0*/  FADD.FTZ R110, R110, 1 ;  /* 0x3f8000006e6e7421 */ /* 0x008fca0000010000 */
[----:B------:R-:W0:Y:S08]  /*4ef0*/  MUFU.EX2 R115, R115 ;  /* 0x0000007300737308 */ /* 0x000e300000000800 */
[----:B------:R-:W2:Y:S08]  /*4f00*/  MUFU.RCP R95, R95 ;  /* 0x0000005f005f7308 */ /* 0x000eb00000001000 */
[----:B------:R3:W-:Y:S08]  /*4f10*/  MUFU.RCP R109, R4 ;  /* 0x00000004006d7308 */ /* 0x0007f00000001000 */
[----:B------:R-:W4:Y:S01]  /*4f20*/  MUFU.EX2 R113, R113 ;  /* 0x0000007100717308 */ /* 0x000f220000000800 */
[----:B------:R-:W-:-:S07]  /*4f30*/  FMUL.FTZ R114, R64, -1.4426950216293334961 ;  /* 0xbfb8aa3b40727820 */ /* 0x000fce0000410000 */
[----:B------:R-:W-:Y:S01]  /*4f40*/  MUFU.EX2 R120, R119 ;  /* 0x0000007700787308 */ /* 0x000fe20000000800 */
[----:B------:R-:W-:-:S07]  /*4f50*/  FMUL.FTZ R112, R62, -1.4426950216293334961 ;  /* 0xbfb8aa3b3e707820 */ /* 0x000fce0000410000 */
[----:B------:R-:W-:Y:S01]  /*4f60*/  MUFU.RCP R119, R110 ;  /* 0x0000006e00777308 */ /* 0x000fe20000001000 */
        /* <DEDUP_REMOVED lines=20> */
[----:B------:R-:W2:Y:S04]  /*50b0*/  LDS R99, [R86.X4+0xc] ;  /* 0x00000c0056637984 */ /* 0x000ea80000004800 */
[----:B------:R-:W2:Y:S01]  /*50c0*/  LDS R101, [R86.X4+0x10] ;  /* 0x0000100056657984 */ /* 0x000ea20000004800 */
[----:B-----5:R-:W-:-:S02]  /*50d0*/  FADD.FTZ R2, -R90, 1 ;  /* 0x3f8000005a027421 */ /* 0x020fc40000010100 */
[----:B------:R-:W-:Y:S01]  /*50e0*/  FADD.FTZ R94, R108, 1 ;  /* 0x3f8000006c5e7421 */ /* 0x000fe20000010000 */
[----:B------:R-:W5:Y:S01]  /*50f0*/  LDS R103, [R86.X4+0x18] ;  /* 0x0000180056677984 */ /* 0x000f620000004800 */
[----:B---3--:R-:W-:Y:S02]  /*5100*/  FFMA.FTZ R4, R77, R2, 1 ;  /* 0x3f8000004d047423 */ /* 0x008fe40000010002 */
[----:B------:R-:W-:Y:S01]  /*5110*/  FADD.FTZ R3, -R93, 1 ;  /* 0x3f8000005d037421 */ /* 0x000fe20000010100 */
[----:B------:R1:W-:Y:S01]  /*5120*/  MUFU.RCP R96, R5 ;  /* 0x0000000500607308 */ /* 0x0003e20000001000 */
[----:B------:R-:W3:Y:S02]  /*5130*/  LDS R107, [R86.X4+0x1c] ;  /* 0x00001c00566b7984 */ /* 0x000ee40000004800 */
[----:B------:R-:W-:Y:S02]  /*5140*/  FFMA.FTZ R3, R78, R3, 1 ;  /* 0x3f8000004e037423 */ /* 0x000fe40000010003 */
[----:B------:R-:W3:Y:S03]  /*5150*/  LDS R105, [R86.X4+0x14] ;  /* 0x0000140056697984 */ /* 0x000ee60000004800 */
[----:B------:R-:W2:Y:S01]  /*5160*/  MUFU.RCP R94, R94 ;  /* 0x0000005e005e7308 */ /* 0x000ea20000001000 */
[----:B------:R-:W-:Y:S01]  /*5170*/  FADD.FTZ R98, R111, 1 ;  /* 0x3f8000006f627421 */ /* 0x000fe20000010000 */
[----:B------:R-:W-:Y:S01]  /*5180*/  LDS R131, [R86.X4+0x30] ;  /* 0x0000300056837984 */ /* 0x000fe20000004800 */
[----:B0-----:R-:W-:-:S02]  /*5190*/  FMUL.FTZ R2, R60, R91 ;  /* 0x0000005b3c027220 */ /* 0x001fc40000410000 */
[----:B-1----:R-:W-:Y:S02]  /*51a0*/  FMUL.FTZ R5, R32, R79 ;  /* 0x0000004f20057220 */ /* 0x002fe40000410000 */
[----:B------:R-:W-:Y:S02]  /*51b0*/  FMUL.FTZ R2, R93, R2 ;  /* 0x000000025d027220 */ /* 0x000fe40000410000 */
[----:B------:R-:W-:Y:S02]  /*51c0*/  FMUL.FTZ R5, R90, R5 ;  /* 0x000000055a057220 */ /* 0x000fe40000410000 */
[----:B------:R-:W-:Y:S02]  /*51d0*/  FMUL.FTZ R3, R2, R3 ;  /* 0x0000000302037220 */ /* 0x000fe40000410000 */
[----:B------:R-:W-:Y:S02]  /*51e0*/  FADD.FTZ R2, -R92, 1 ;  /* 0x3f8000005c027421 */ /* 0x000fe40000010100 */
[----:B------:R-:W-:-:S02]  /*51f0*/  FMUL.FTZ R5, R5, R4 ;  /* 0x0000000405057220 */ /* 0x000fc40000410000 */
[----:B------:R-:W-:Y:S02]  /*5200*/  FFMA.FTZ R4, R75, R2, 1 ;  /* 0x3f8000004b047423 */ /* 0x000fe40000010002 */
[----:B------:R-:W-:Y:S02]  /*5210*/  FMUL.FTZ R117, R67, -1.4426950216293334961 ;  /* 0xbfb8aa3b43757820 */ /* 0x000fe40000410000 */
[----:B------:R-:W-:Y:S02]  /*5220*/  FADD.FTZ R102, R115, 1 ;  /* 0x3f80000073667421 */ /* 0x000fe40000010000 */
[----:B--2---:R-:W-:Y:S01]  /*5230*/  FADD.FTZ R111, -R95, 1 ;  /* 0x3f8000005f6f7421 */ /* 0x004fe20000010100 */
[----:B------:R-:W0:Y:S01]  /*5240*/  LDS R115, [R86.X4+0x24] ;  /* 0x0000240056737984 */ /* 0x000e220000004800 */
[----:B------:R-:W-:Y:S02]  /*5250*/  FMUL.FTZ R2, R30, R97 ;  /* 0x000000611e027220 */ /* 0x000fe40000410000 */
[----:B------:R-:W-:Y:S01]  /*5260*/  FMUL.FTZ R127, R28, R99 ;  /* 0x000000631c7f7220 */ /* 0x000fe20000410000 */
[----:B------:R-:W1:Y:S01]  /*5270*/  MUFU.EX2 R114, R114 ;  /* 0x0000007200727308 */ /* 0x000e620000000800 */
[----:B----4-:R-:W-:-:S02]  /*5280*/  FADD.FTZ R100, R113, 1 ;  /* 0x3f80000071647421 */ /* 0x010fc40000010000 */
[----:B------:R-:W-:Y:S01]  /*5290*/  FFMA.FTZ R125, R76, R111, 1 ;  /* 0x3f8000004c7d7423 */ /* 0x000fe2000001006f */
[----:B------:R-:W2:Y:S01]  /*52a0*/  LDS R113, [R86.X4+0x28] ;  /* 0x0000280056717984 */ /* 0x000ea20000004800 */
[----:B------:R-:W-:Y:S02]  /*52b0*/  FMUL.FTZ R2, R95, R2 ;  /* 0x000000025f027220 */ /* 0x000fe40000410000 */
[----:B------:R-:W-:Y:S01]  /*52c0*/  FMUL.FTZ R127, R92, R127 ;  /* 0x0000007f5c7f7220 */ /* 0x000fe20000410000 */
[----:B------:R-:W4:Y:S01]  /*52d0*/  MUFU.EX2 R112, R112 ;  /* 0x0000007000707308 */ /* 0x000f220000000800 */
[----:B------:R-:W-:Y:S01]  /*52e0*/  FMUL.FTZ R129, R26, R101 ;  /* 0x000000651a817220 */ /* 0x000fe20000410000 */
[----:B------:R-:W-:Y:S01]  /*52f0*/  LDS R111, [R86.X4+0x2c] ;  /* 0x00002c00566f7984 */ /* 0x000fe20000004800 */
[----:B------:R-:W-:Y:S02]  /*5300*/  FADD.FTZ R104, -R94, 1 ;  /* 0x3f8000005e687421 */ /* 0x000fe40000010100 */
[----:B------:R-:W-:-:S03]  /*5310*/  FMUL.FTZ R135, R2, R125 ;  /* 0x0000007d02877220 */ /* 0x000fc60000410000 */
[----:B------:R1:W0:Y:S01]  /*5320*/  MUFU.EX2 R118, R117 ;  /* 0x0000007500767308 */ /* 0x0002220000000800 */
[----:B------:R-:W-:Y:S02]  /*5330*/  FMUL.FTZ R137, R127, R4 ;  /* 0x000000047f897220 */ /* 0x000fe40000410000 */
[----:B------:R-:W-:Y:S02]  /*5340*/  FMUL.FTZ R129, R94, R129 ;  /* 0x000000815e817220 */ /* 0x000fe40000410000 */
[----:B------:R-:W-:Y:S01]  /*5350*/  FADD.FTZ R125, -R109, 1 ;  /* 0x3f8000006d7d7421 */ /* 0x000fe20000010100 */
[----:B-1----:R-:W1:Y:S01]  /*5360*/  LDS R117, [R86.X4+0x20] ;  /* 0x0000200056757984 */ /* 0x002e620000004800 */
[----:B------:R-:W-:Y:S02]  /*5370*/  FADD.FTZ R127, -R119, 1 ;  /* 0x3f800000777f7421 */ /* 0x000fe40000010100 */
[----:B------:R-:W-:Y:S02]  /*5380*/  FFMA.FTZ R104, R73, R104, 1 ;  /* 0x3f80000049687423 */ /* 0x000fe40000010068 */
[----:B------:R-:W-:-:S02]  /*5390*/  FFMA.FTZ R141, R72, R125, 1 ;  /* 0x3f800000488d7423 */ /* 0x000fc4000001007d */
[----:B------:R-:W-:Y:S01]  /*53a0*/  FMUL.FTZ R139, R129, R104 ;  /* 0x00000068818b7220 */ /* 0x000fe20000410000 */
[----:B------:R-:W-:Y:S01]  /*53b0*/  LDS R125, [R86.X4+0x3c] ;  /* 0x00003c00567d7984 */ /* 0x000fe20000004800 */
[----:B------:R-:W-:-:S03]  /*53c0*/  FFMA.FTZ R145, R70, R127, 1 ;  /* 0x3f80000046917423 */ /* 0x000fc6000001007f */
[----:B------:R-:W1:Y:S04]  /*53d0*/  LDS R129, [R86.X4+0x34] ;  /* 0x0000340056817984 */ /* 0x000e680000004800 */
[----:B------:R-:W1:Y:S01]  /*53e0*/  LDS R127, [R86.X4+0x38] ;  /* 0x00003800567f7984 */ /* 0x000e620000004800 */
[----:B------:R-:W-:Y:S01]  /*53f0*/  FADD.FTZ R114, R114, 1 ;  /* 0x3f80000072727421 */ /* 0x000fe20000010000 */
[----:B------:R-:W2:Y:S01]  /*5400*/  MUFU.RCP R100, R100 ;  /* 0x0000006400647308 */ /* 0x000ea20000001000 */
[----:B----4-:R-:W-:Y:S01]  /*5410*/  FADD.FTZ R112, R112, 1 ;  /* 0x3f80000070707421 */ /* 0x010fe20000010000 */
[----:B------:R-:W-:Y:S01]  /*5420*/  BAR.SYNC.DEFER_BLOCKING 0x0 ;  /* 0x0000000000007b1d */ /* 0x000fe20000010000 */
[----:B------:R-:W-:Y:S02]  /*5430*/  FADD.FTZ R2, -R96, 1 ;  /* 0x3f80000060027421 */ /* 0x000fe40000010100 */
[----:B-----5:R-:W-:-:S03]  /*5440*/  FMUL.FTZ R143, R0, R103 ;  /* 0x00000067008f7220 */ /* 0x020fc60000410000 */
[----:B------:R-:W4:Y:S01]  /*5450*/  MUFU.RCP R123, R114 ;  /* 0x00000072007b7308 */ /* 0x000f220000001000 */
[----:B0-----:R-:W-:Y:S02]  /*5460*/  FADD.FTZ R104, R118, 1 ;  /* 0x3f80000076687421 */ /* 0x001fe40000010000 */
[----:B------:R-:W-:-:S05]  /*5470*/  FADD.FTZ R116, R116, 1 ;  /* 0x3f80000074747421 */ /* 0x000fca0000010000 */
[----:B------:R-:W0:Y:S01]  /*5480*/  MUFU.RCP R121, R112 ;  /* 0x0000007000797308 */ /* 0x000e220000001000 */
[----:B------:R-:W-:Y:S02]  /*5490*/  FADD.FTZ R120, R120, 1 ;  /* 0x3f80000078787421 */ /* 0x000fe40000010000 */
[----:B------:R-:W-:Y:S02]  /*54a0*/  FFMA.FTZ R4, R71, R2, 1 ;  /* 0x3f80000047047423 */ /* 0x000fe40000010002 */
[----:B---3--:R-:W-:Y:S02]  /*54b0*/  FMUL.FTZ R106, R6, R107 ;  /* 0x0000006b066a7220 */ /* 0x008fe40000410000 */
[----:B------:R-:W-:Y:S01]  /*54c0*/  FMUL.FTZ R143, R96, R143 ;  /* 0x0000008f608f7220 */ /* 0x000fe20000410000 */
[----:B------:R-:W3:Y:S01]  /*54d0*/  MUFU.RCP R98, R98 ;  /* 0x0000006200627308 */ /* 0x000ee20000001000 */
[----:B------:R-:W-:Y:S02]  /*54e0*/  FMUL.FTZ R106, R119, R106 ;  /* 0x0000006a776a7220 */ /* 0x000fe40000410000 */
[----:B------:R-:W-:-:S02]  /*54f0*/  FMUL.FTZ R143, R143, R4 ;  /* 0x000000048f8f7220 */ /* 0x000fc40000410000 */
[----:B--2---:R-:W-:-:S03]  /*5500*/  FADD.FTZ R4, -R100, 1 ;  /* 0x3f80000064047421 */ /* 0x004fc60000010100 */
[----:B------:R-:W2:Y:S01]  /*5510*/  MUFU.RCP R133, R116 ;  /* 0x0000007400857308 */ /* 0x000ea20000001000 */
[----:B------:R-:W-:Y:S02]  /*5520*/  FMUL.FTZ R2, R24, R105 ;  /* 0x0000006918027220 */ /* 0x000fe40000410000 */
[----:B------:R-:W-:-:S05]  /*5530*/  FMUL.FTZ R145, R106, R145 ;  /* 0x000000916a917220 */ /* 0x000fca0000410000 */
[----:B------:R-:W5:Y:S01]  /*5540*/  MUFU.RCP R104, R104 ;  /* 0x0000006800687308 */ /* 0x000f620000001000 */
[----:B----4-:R-:W-:-:S07]  /*5550*/  FADD.FTZ R151, -R123, 1 ;  /* 0x3f8000007b977421 */ /* 0x010fce0000010100 */
[----:B------:R-:W4:Y:S01]  /*5560*/  MUFU.RCP R161, R120 ;  /* 0x0000007800a17308 */ /* 0x000f220000001000 */
[----:B------:R-:W-:Y:S02]  /*5570*/  FFMA.FTZ R106, R63, R4, 1 ;  /* 0x3f8000003f6a7423 */ /* 0x000fe40000010004 */
[----:B------:R-:W-:Y:S02]  /*5580*/  FMUL.FTZ R2, R109, R2 ;  /* 0x000000026d027220 */ /* 0x000fe40000410000 */
[----:B0-----:R-:W-:-:S03]  /*5590*/  FADD.FTZ R147, -R121, 1 ;  /* 0x3f80000079937421 */ /* 0x001fc60000010100 */
[----:B------:R-:W0:Y:S01]  /*55a0*/  MUFU.RCP R102, R102 ;  /* 0x0000006600667308 */ /* 0x000e220000001000 */
[----:B------:R-:W-:Y:S02]  /*55b0*/  FMUL.FTZ R4, R10, R115 ;  /* 0x000000730a047220 */ /* 0x000fe40000410000 */
[----:B------:R-:W-:Y:S02]  /*55c0*/  FFMA.FTZ R153, R64, R151, 1 ;  /* 0x3f80000040997423 */ /* 0x000fe40000010097 */
[----:B------:R-:W-:Y:S02]  /*55d0*/  FMUL.FTZ R141, R2, R141 ;  /* 0x0000008d028d7220 */ /* 0x000fe40000410000 */
[----:B------:R-:W-:Y:S02]  /*55e0*/  FFMA.FTZ R149, R62, R147, 1 ;  /* 0x3f8000003e957423 */ /* 0x000fe40000010093 */
[----:B------:R-:W-:Y:S02]  /*55f0*/  FMUL.FTZ R151, R12, R113 ;  /* 0x000000710c977220 */ /* 0x000fe40000410000 */
[----:B------:R-:W-:-:S02]  /*5600*/  FMUL.FTZ R4, R121, R4 ;  /* 0x0000000479047220 */ /* 0x000fc40000410000 */
[----:B---3--:R-:W-:Y:S02]  /*5610*/  FADD.FTZ R2, -R98, 1 ;  /* 0x3f80000062027421 */ /* 0x008fe40000010100 */
[----:B-1----:R-:W-:Y:S02]  /*5620*/  FMUL.FTZ R147, R8, R117 ;  /* 0x0000007508937220 */ /* 0x002fe40000410000 */
[----:B------:R-:W-:Y:S02]  /*5630*/  FMUL.FTZ R108, R14, R111 ;  /* 0x0000006f0e6c7220 */ /* 0x000fe40000410000 */
[----:B------:R-:W-:Y:S02]  /*5640*/  FMUL.FTZ R151, R100, R151 ;  /* 0x0000009764977220 */ /* 0x000fe40000410000 */
[----:B------:R-:W-:Y:S02]  /*5650*/  FMUL.FTZ R149, R4, R149 ;  /* 0x0000009504957220 */ /* 0x000fe40000410000 */
[----:B------:R-:W-:-:S02]  /*5660*/  FFMA.FTZ R2, R69, R2, 1 ;  /* 0x3f80000045027423 */ /* 0x000fc40000010002 */
[----:B------:R-:W-:Y:S02]  /*5670*/  FMUL.FTZ R147, R98, R147 ;  /* 0x0000009362937220 */ /* 0x000fe40000410000 */
[----:B------:R-:W-:Y:S02]  /*5680*/  FMUL.FTZ R108, R123, R108 ;  /* 0x0000006c7b6c7220 */ /* 0x000fe40000410000 */
[----:B--2---:R-:W-:Y:S02]  /*5690*/  FADD.FTZ R155, -R133, 1 ;  /* 0x3f800000859b7421 */ /* 0x004fe40000010100 */
[----:B-----5:R-:W-:Y:S02]  /*56a0*/  FADD.FTZ R4, -R104, 1 ;  /* 0x3f80000068047421 */ /* 0x020fe40000010100 */
[----:B----4-:R-:W-:Y:S02]  /*56b0*/  FADD.FTZ R159, -R161, 1 ;  /* 0x3f800000a19f7421 */ /* 0x010fe40000010100 */
[----:B------:R-:W-:-:S02]  /*56c0*/  FMUL.FTZ R151, R151, R106 ;  /* 0x0000006a97977220 */ /* 0x000fc40000410000 */
[----:B------:R-:W-:Y:S02]  /*56d0*/  FMUL.FTZ R147, R147, R2 ;  /* 0x0000000293937220 */ /* 0x000fe40000410000 */
[----:B------:R-:W-:Y:S02]  /*56e0*/  FMUL.FTZ R153, R108, R153 ;  /* 0x000000996c997220 */ /* 0x000fe40000410000 */
[----:B------:R-:W-:Y:S02]  /*56f0*/  FFMA.FTZ R157, R66, R155, 1 ;  /* 0x3f800000429d7423 */ /* 0x000fe4000001009b */
[----:B------:R-:W-:Y:S02]  /*5700*/  FFMA.FTZ R106, R67, R4, 1 ;  /* 0x3f800000436a7423 */ /* 0x000fe40000010004 */
[----:B------:R-:W-:Y:S02]  /*5710*/  FFMA.FTZ R163, R68, R159, 1 ;  /* 0x3f80000044a37423 */ /* 0x000fe4000001009f */
[----:B0-----:R-:W-:-:S02]  /*5720*/  FADD.FTZ R2, -R102, 1 ;  /* 0x3f80000066027421 */ /* 0x001fc40000010100 */
[----:B------:R-:W-:Y:S02]  /*5730*/  FMUL.FTZ R155, R16, R131 ;  /* 0x00000083109b7220 */ /* 0x000fe40000410000 */
[----:B------:R-:W-:Y:S02]  /*5740*/  FMUL.FTZ R4, R18, R129 ;  /* 0x0000008112047220 */ /* 0x000fe40000410000 */
[----:B------:R-:W-:Y:S02]  /*5750*/  FMUL.FTZ R159, R20, R127 ;  /* 0x0000007f149f7220 */ /* 0x000fe40000410000 */
[----:B------:R-:W-:Y:S01]  /*5760*/  FMUL.FTZ R108, R22, R125 ;  /* 0x0000007d166c7220 */ /* 0x000fe20000410000 */
[----:B------:R-:W-:Y:S01]  /*5770*/  ISETP.NE.AND P6, PT, R89, RZ, PT ;  /* 0x000000ff5900720c */ /* 0x000fe20003fc5270 */
[----:B------:R-:W-:Y:S02]  /*5780*/  FFMA.FTZ R2, R65, R2, 1 ;  /* 0x3f80000041027423 */ /* 0x000fe40000010002 */
        /* <DEDUP_REMOVED lines=66> */
.L_x_1362:
[----:B-1----:R-:W-:Y:S05]  /*5bb0*/  BSYNC B0 ;  /* 0x0000000000007941 */ /* 0x002fea0003800000 */
.L_x_1361:
        /* <DEDUP_REMOVED lines=153> */
.L_x_1365:
[----:B------:R-:W-:Y:S05]  /*6550*/  BSYNC B0 ;  /* 0x0000000000007941 */ /* 0x000fea0003800000 */
.L_x_1364:
        /* <DEDUP_REMOVED lines=43> */
.L_x_1363:
[----:B0-----:R-:W2:Y:S01]  /*6810*/  LDL.LU R2, [R1+0x20] ;  /* 0x0000200001027983 */ /* 0x001ea20000300800 */
[----:B------:R-:W-:Y:S01]  /*6820*/  MOV R3, c[0x0][0x16c] ;  /* 0x00005b0000037a02 */ /* 0x000fe20000000f00 */
[----:B------:R-:W-:Y:S01]  /*6830*/  HFMA2.MMA R218, -RZ, RZ, 0, 0 ;  /* 0x00000000ffda7435 */ /* 0x000fe200000001ff */
[----:B------:R-:W-:Y:S01]  /*6840*/  FMUL.FTZ R234, R60, UR4 ;  /* 0x000000043cea7c20 */ /* 0x000fe20008410000 */
[----:B------:R0:W-:Y:S01]  /*6850*/  STL [R1+0x18], RZ ;  /* 0x000018ff01007387 */ /* 0x0001e20000100800 */
[----:B------:R-:W-:Y:S01]  /*6860*/  ISETP.GE.AND P0, PT, R3, 0x1, PT ;  /* 0x000000010300780c */ /* 0x000fe20003f06270 */
[----:B------:R-:W-:Y:S01]  /*6870*/  HFMA2.MMA R208, -RZ, RZ, 0, 0 ;  /* 0x00000000ffd07435 */ /* 0x000fe200000001ff */
[----:B------:R-:W-:Y:S01]  /*6880*/  FMUL.FTZ R233, R63, UR4 ;  /* 0x000000043fe97c20 */ /* 0x000fe20008410000 */
[----:B------:R-:W-:Y:S01]  /*6890*/  HFMA2.MMA R198, -RZ, RZ, 0, 0 ;  /* 0x00000000ffc67435 */ /* 0x000fe200000001ff */
        /* <DEDUP_REMOVED lines=63> */
[----:B------:R-:W-:Y:S01]  /*6c90*/  MOV R198, RZ ;  /* 0x000000ff00c67202 */ /* 0x000fe20000000f00 */
        /* <DEDUP_REMOVED lines=9> */
[----:B------:R-:W-:-:S02]  /*6d30*/  UMOV UR8, URZ ;  /* 0x0000003f00087c82 */ /* 0x000fc40008000000 */
[----:B------:R-:W-:Y:S02]  /*6d40*/  UMOV UR9, URZ ;  /* 0x0000003f00097c82 */ /* 0x000fe40008000000 */
.L_x_1467:
        /* <DEDUP_REMOVED lines=11> */
[----:B------:R-:W-:Y:S01]  /*6e00*/  LOP3.LUT R0, R89, 0x7ffffe0, RZ, 0xc0, !PT ;  /* 0x07ffffe059007812 */ /* 0x000fe200078ec0ff */
[----:B------:R-:W-:Y:S02]  /*6e10*/  UIADD3 UR37, UR37, UR42, URZ ;  /* 0x0000002a25257290 */ /* 0x000fe4000fffe03f */
[----:B------:R-:W-:Y:S01]  /*6e20*/  ULEA UR34, UP0, UR36, UR34, 0x3 ;  /* 0x0000002224227291 */ /* 0x000fe2000f80183f */
[----:B------:R-:W-:-:S03]  /*6e30*/  SHF.L.U32 R5, R0, 0x5, RZ ;  /* 0x0000000500057819 */ /* 0x000fc600000006ff */
[----:B------:R-:W-:Y:S02]  /*6e40*/  ULEA.HI.X UR35, UR36, UR35, UR37, 0x3, UP0 ;  /* 0x0000002324237291 */ /* 0x000fe400080f1c25 */
[----:B0-----:R-:W-:Y:S01]  /*6e50*/  MOV R2, UR34 ;  /* 0x0000002200027c02 */ /* 0x001fe20008000f00 */
        /* <DEDUP_REMOVED lines=15> */
[----:B------:R-:W-:-:S02]  /*6f50*/  ISETP.GE.AND P0, PT, R4, UR36, PT ;  /* 0x0000002404007c0c */ /* 0x000fc4000bf06270 */
[----:B------:R-:W-:Y:S02]  /*6f60*/  ISETP.GE.AND P2, PT, R0, UR36, PT ;  /* 0x0000002400007c0c */ /* 0x000fe4000bf46270 */
[C---:B------:R-:W-:Y:S02]  /*6f70*/  LOP3.LUT R0, R4.reuse, 0x60, RZ, 0xfc, !PT ;  /* 0x0000006004007812 */ /* 0x040fe400078efcff */
[----:B------:R-:W-:Y:S02]  /*6f80*/  LOP3.LUT R7, R4, 0x80, RZ, 0xfc, !PT ;  /* 0x0000008004077812 */ /* 0x000fe400078efcff */
[----:B------:R-:W-:Y:S01]  /*6f90*/  ISETP.GE.AND P3, PT, R0, UR36, PT ;  /* 0x0000002400007c0c */ /* 0x000fe2000bf66270 */
[----:B------:R-:W-:Y:S01]  /*6fa0*/  HFMA2.MMA R0, -RZ, RZ, 0, 0 ;  /* 0x00000000ff007435 */ /* 0x000fe200000001ff */
[----:B------:R-:W-:Y:S02]  /*6fb0*/  IADD3 R5, R9, UR34, RZ ;  /* 0x0000002209057c10 */ /* 0x000fe4000fffe0ff */
[----:B------:R-:W-:Y:S01]  /*6fc0*/  MOV R10, RZ ;  /* 0x000000ff000a7202 */ /* 0x000fe20000000f00 */
[----:B------:R-:W-:Y:S01]  /*6fd0*/  HFMA2.MMA R16, -RZ, RZ, 0, 0 ;  /* 0x00000000ff107435 */ /* 0x000fe200000001ff */
[C---:B------:R-:W-:Y:S01]  /*6fe0*/  LEA R6, P5, R8.reuse, UR22, 0x2 ;  /* 0x0000001608067c11 */ /* 0x040fe2000f8a10ff */
[----:B------:R-:W-:Y:S01]  /*6ff0*/  HFMA2.MMA R64, -RZ, RZ, 0, 0 ;  /* 0x00000000ff407435 */ /* 0x000fe200000001ff */
[----:B------:R-:W-:Y:S01]  /*7000*/  ISETP.GE.AND P4, PT, R7, UR36, PT ;  /* 0x0000002407007c0c */ /* 0x000fe2000bf86270 */
[----:B------:R-:W-:Y:S01]  /*7010*/  CS2R R74, SRZ ;  /* 0x00000000004a7805 */ /* 0x000fe2000001ff00 */
[----:B------:R-:W-:Y:S01]  /*7020*/  LEA.HI.X R7, R8, UR23, R5, 0x2, P5 ;  /* 0x0000001708077c11 */ /* 0x000fe2000a8f1405 */
[----:B------:R-:W-:Y:S01]  /*7030*/  HFMA2.MMA R76, -RZ, RZ, 0, 0 ;  /* 0x00000000ff4c7435 */ /* 0x000fe200000001ff */
[C---:B------:R-:W-:Y:S01]  /*7040*/  LOP3.LUT R9, R4.reuse, 0xa0, RZ, 0xfc, !PT ;  /* 0x000000a004097812 */ /* 0x040fe200078efcff */
[----:B------:R-:W-:Y:S01]  /*7050*/  CS2R R72, SRZ ;  /* 0x0000000000487805 */ /* 0x000fe2000001ff00 */
[C---:B------:R-:W-:Y:S01]  /*7060*/  LOP3.LUT R8, R4.reuse, 0xe0, RZ, 0xfc, !PT ;  /* 0x000000e004087812 */ /* 0x040fe200078efcff */
[----:B------:R0:W3:Y:S01]  /*7070*/  @!P1 LDG.E R10, [R6.64+0x80] ;  /* 0x00008020060a9981 */ /* 0x0000e2000c1e1900 */
[----:B------:R-:W-:Y:S01]  /*7080*/  LOP3.LUT R5, R4, 0xc0, RZ, 0xfc, !PT ;  /* 0x000000c004057812 */ /* 0x000fe200078efcff */
[----:B------:R-:W-:Y:S01]  /*7090*/  CS2R R70, SRZ ;  /* 0x0000000000467805 */ /* 0x000fe2000001ff00 */
[----:B------:R-:W-:Y:S01]  /*70a0*/  ISETP.GE.AND P5, PT, R9, UR36, PT ;  /* 0x0000002409007c0c */ /* 0x000fe2000bfa6270 */
[----:B------:R0:W4:Y:S01]  /*70b0*/  @!P0 LDG.E R0, [R6.64] ;  /* 0x0000002006008981 */ /* 0x000122000c1e1900 */
[----:B------:R-:W-:Y:S01]  /*70c0*/  ISETP.GE.AND P1, PT, R8, UR36, PT ;  /* 0x0000002408007c0c */ /* 0x000fe2000bf26270 */
[----:B------:R-:W-:Y:S01]  /*70d0*/  ULDC.64 UR34, c[0x0][0x1b8] ;  /* 0x00006e0000227ab9 */ /* 0x000fe20000000a00 */
[----:B------:R-:W-:Y:S01]  /*70e0*/  ISETP.GE.AND P0, PT, R5, UR36, PT ;  /* 0x0000002405007c0c */ /* 0x000fe2000bf06270 */
[----:B------:R-:W-:Y:S01]  /*70f0*/  CS2R R8, SRZ ;  /* 0x0000000000087805 */ /* 0x000fe2000001ff00 */
[----:B------:R-:W-:Y:S01]  /*7100*/  HFMA2.MMA R5, -RZ, RZ, 0, 0 ;  /* 0x00000000ff057435 */ /* 0x000fe200000001ff */
[----:B------:R-:W-:-:S02]  /*7110*/  LOP3.LUT R11, R4, 0x100, RZ, 0xfc, !PT ;  /* 0x00000100040b7812 */ /* 0x000fc400078efcff */
[----:B------:R-:W-:Y:S02]  /*7120*/  LOP3.LUT R12, R4, 0x120, RZ, 0xfc, !PT ;  /* 0x00000120040c7812 */ /* 0x000fe400078efcff */
[----:B------:R0:W3:Y:S01]  /*7130*/  @!P2 LDG.E R9, [R6.64+0x100] ;  /* 0x000100200609a981 */ /* 0x0000e2000c1e1900 */
[----:B------:R-:W-:-:S03]  /*7140*/  ISETP.GE.AND P2, PT, R11, UR36, PT ;  /* 0x000000240b007c0c */ /* 0x000fc6000bf46270 */
[----:B------:R0:W3:Y:S01]  /*7150*/  @!P3 LDG.E R8, [R6.64+0x180] ;  /* 0x000180200608b981 */ /* 0x0000e2000c1e1900 */
[----:B------:R-:W-:Y:S02]  /*7160*/  ISETP.GE.AND P3, PT, R12, UR36, PT ;  /* 0x000000240c007c0c */ /* 0x000fe4000bf66270 */
[C---:B------:R-:W-:Y:S01]  /*7170*/  LOP3.LUT R11, R4.reuse, 0x140, RZ, 0xfc, !PT ;  /* 0x00000140040b7812 */ /* 0x040fe200078efcff */
[----:B------:R-:W-:Y:S01]  /*7180*/  CS2R R12, SRZ ;  /* 0x00000000000c7805 */ /* 0x000fe2000001ff00 */
[----:B------:R0:W3:Y:S01]  /*7190*/  @!P4 LDG.E R5, [R6.64+0x200] ;  /* 0x000200200605c981 */ /* 0x0000e2000c1e1900 */
[----:B------:R-:W-:Y:S02]  /*71a0*/  LOP3.LUT R14, R4, 0x160, RZ, 0xfc, !PT ;  /* 0x00000160040e7812 */ /* 0x000fe400078efcff */
[----:B------:R-:W-:Y:S02]  /*71b0*/  ISETP.GE.AND P4, PT, R11, UR36, PT ;  /* 0x000000240b007c0c */ /* 0x000fe4000bf86270 */
[----:B------:R-:W-:Y:S01]  /*71c0*/  MOV R11, RZ ;  /* 0x000000ff000b7202 */ /* 0x000fe20000000f00 */
[----:B------:R0:W3:Y:S01]  /*71d0*/  @!P5 LDG.E R13, [R6.64+0x280] ;  /* 0x00028020060dd981 */ /* 0x0000e2000c1e1900 */
[----:B------:R-:W-:-:S02]  /*71e0*/  ISETP.GE.AND P5, PT, R14, UR36, PT ;  /* 0x000000240e007c0c */ /* 0x000fc4000bfa6270 */
[C---:B------:R-:W-:Y:S01]  /*71f0*/  LOP3.LUT R15, R4.reuse, 0x180, RZ, 0xfc, !PT ;  /* 0x00000180040f7812 */ /* 0x040fe200078efcff */
[----:B------:R0:W3:Y:S01]  /*7200*/  @!P0 LDG.E R12, [R6.64+0x300] ;  /* 0x00030020060c8981 */ /* 0x0000e2000c1e1900 */
[----:B------:R-:W-:Y:S02]  /*7210*/  LOP3.LUT R14, R4, 0x1a0, RZ, 0xfc, !PT ;  /* 0x000001a0040e7812 */ /* 0x000fe400078efcff */
[----:B------:R-:W-:Y:S01]  /*7220*/  ISETP.GE.AND P0, PT, R15, UR36, PT ;  /* 0x000000240f007c0c */ /* 0x000fe2000bf06270 */
[----:B------:R0:W3:Y:S01]  /*7230*/  @!P1 LDG.E R11, [R6.64+0x380] ;  /* 0x00038020060b9981 */ /* 0x0000e2000c1e1900 */
[----:B------:R-:W-:Y:S02]  /*7240*/  ISETP.GE.AND P1, PT, R14, UR36, PT ;  /* 0x000000240e007c0c */ /* 0x000fe4000bf26270 */
[----:B------:R-:W-:Y:S01]  /*7250*/  CS2R R14, SRZ ;  /* 0x00000000000e7805 */ /* 0x000fe2000001ff00 */
[C---:B------:R-:W-:Y:S01]  /*7260*/  LOP3.LUT R17, R4.reuse, 0x1c0, RZ, 0xfc, !PT ;  /* 0x000001c004117812 */ /* 0x040fe200078efcff */
[----:B------:R0:W3:Y:S01]  /*7270*/  @!P2 LDG.E R16, [R6.64+0x400] ;  /* 0x000400200610a981 */ /* 0x0000e2000c1e1900 */
[----:B------:R-:W-:-:S02]  /*7280*/  LOP3.LUT R60, R4, 0x1e0, RZ, 0xfc, !PT ;  /* 0x000001e0043c7812 */ /* 0x000fc400078efcff */
[----:B------:R-:W-:Y:S01]  /*7290*/  ISETP.GE.AND P2, PT, R17, UR36, PT ;  /* 0x0000002411007c0c */ /* 0x000fe2000bf46270 */
        /* <DEDUP_REMOVED lines=17> */
[----:B------:R-:W-:Y:S01]  /*73b0*/  LOP3.LUT R65, R4, 0x280, RZ, 0xfc, !PT ;  /* 0x0000028004417812 */ /* 0x000fe200078efcff */
[----:B------:R0:W3:Y:S04]  /*73c0*/  @!P4 LDG.E R64, [R6.64+0x800] ;  /* 0x000800200640c981 */ /* 0x0000e8000c1e1900 */
[----:B------:R0:W3:Y:S01]  /*73d0*/  @!P2 LDG.E R62, [R6.64+0x700] ;  /* 0x00070020063ea981 */ /* 0x0000e2000c1e1900 */
[----:B------:R-:W-:-:S02]  /*73e0*/  ISETP.GE.AND P2, PT, R65, UR36, PT ;  /* 0x0000002441007c0c */ /* 0x000fc4000bf46270 */
[C---:B------:R-:W-:Y:S01]  /*73f0*/  LOP3.LUT R65, R4.reuse, 0x2c0, RZ, 0xfc, !PT ;  /* 0x000002c004417812 */ /* 0x040fe200078efcff */
[----:B------:R0:W3:Y:S01]  /*7400*/  @!P3 LDG.E R63, [R6.64+0x780] ;  /* 0x00078020063fb981 */ /* 0x0000e2000c1e1900 */
[----:B------:R-:W-:Y:S02]  /*7410*/  LOP3.LUT R66, R4, 0x2a0, RZ, 0xfc, !PT ;  /* 0x000002a004427812 */ /* 0x000fe400078efcff */
[----:B------:R-:W-:Y:S02]  /*7420*/  ISETP.GE.AND P4, PT, R65, UR36, PT ;  /* 0x0000002441007c0c */ /* 0x000fe4000bf86270 */
[----:B------:R-:W-:Y:S02]  /*7430*/  MOV R65, RZ ;  /* 0x000000ff00417202 */ /* 0x000fe40000000f00 */
[----:B------:R-:W-:Y:S02]  /*7440*/  ISETP.GE.AND P3, PT, R66, UR36, PT ;  /* 0x0000002442007c0c */ /* 0x000fe4000bf66270 */
[----:B------:R-:W-:Y:S01]  /*7450*/  LOP3.LUT R69, R4, 0x300, RZ, 0xfc, !PT ;  /* 0x0000030004457812 */ /* 0x000fe200078efcff */
[----:B------:R0:W3:Y:S01]  /*7460*/  @!P2 LDG.E R75, [R6.64+0xa00] ;  /* 0x000a0020064ba981 */ /* 0x0000e2000c1e1900 */
[----:B------:R-:W-:-:S03]  /*7470*/  CS2R R66, SRZ ;  /* 0x0000000000427805 */ /* 0x000fc6000001ff00 */
[----:B------:R0:W3:Y:S01]  /*7480*/  @!P0 LDG.E R65, [R6.64+0x900] ;  /* 0x0009002006418981 */ /* 0x0000e2000c1e1900 */
[----:B------:R-:W-:Y:S02]  /*7490*/  ISETP.GE.AND P0, PT, R69, UR36, PT ;  /* 0x0000002445007c0c */ /* 0x000fe4000bf06270 */
[C---:B------:R-:W-:Y:S01]  /*74a0*/  LOP3.LUT R68, R4.reuse, 0x2e0, RZ, 0xfc, !PT ;  /* 0x000002e004447812 */ /* 0x040fe200078efcff */
[----:B------:R0:W3:Y:S01]  /*74b0*/  @!P5 LDG.E R66, [R6.64+0x880] ;  /* 0x000880200642d981 */ /* 0x0000e2000c1e1900 */
[----:B------:R-:W-:Y:S02]  /*74c0*/  LOP3.LUT R69, R4, 0x360, RZ, 0xfc, !PT ;  /* 0x0000036004457812 */ /* 0x000fe400078efcff */
[----:B------:R-:W-:Y:S01]  /*74d0*/  ISETP.GE.AND P5, PT, R68, UR36, PT ;  /* 0x0000002444007c0c */ /* 0x000fe2000bfa6270 */
[----:B------:R0:W3:Y:S01]  /*74e0*/  @!P3 LDG.E R74, [R6.64+0xa80] ;  /* 0x000a8020064ab981 */ /* 0x0000e2000c1e1900 */
[C---:B------:R-:W-:Y:S02]  /*74f0*/  LOP3.LUT R68, R4.reuse, 0x320, RZ, 0xfc, !PT ;  /* 0x0000032004447812 */ /* 0x040fe400078efcff */
[----:B------:R-:W-:Y:S01]  /*7500*/  ISETP.GE.AND P3, PT, R69, UR36, PT ;  /* 0x0000002445007c0c */ /* 0x000fe2000bf66270 */
[----:B------:R0:W3:Y:S01]  /*7510*/  @!P1 LDG.E R67, [R6.64+0x980] ;  /* 0x0009802006439981 */ /* 0x0000e2000c1e1900 */
[----:B------:R-:W-:-:S02]  /*7520*/  LOP3.LUT R69, R4, 0x3a0, RZ, 0xfc, !PT ;  /* 0x000003a004457812 */ /* 0x000fc400078efcff */
[----:B------:R-:W-:Y:S01]  /*7530*/  ISETP.GE.AND P1, PT, R68, UR36, PT ;  /* 0x0000002444007c0c */ /* 0x000fe2000bf26270 */
[----:B------:R0:W3:Y:S01]  /*7540*/  @!P0 LDG.E R76, [R6.64+0xc00] ;  /* 0x000c0020064c8981 */ /* 0x0000e2000c1e1900 */
[----:B------:R-:W-:Y:S02]  /*7550*/  ISETP.GE.AND P0, PT, R69, UR36, PT ;  /* 0x0000002445007c0c */ /* 0x000fe4000bf06270 */
[----:B------:R-:W-:Y:S01]  /*7560*/  LOP3.LUT R68, R4, 0x340, RZ, 0xfc, !PT ;  /* 0x0000034004447812 */ /* 0x000fe200078efcff */
[----:B------:R0:W3:Y:S01]  /*7570*/  @!P4 LDG.E R73, [R6.64+0xb00] ;  /* 0x000b00200649c981 */ /* 0x0000e2000c1e1900 */
[----:B------:R-:W-:Y:S02]  /*7580*/  SHF.L.U32 R79, R89, 0x5, RZ ;  /* 0x00000005594f7819 */ /* 0x000fe400000006ff */
[----:B------:R-:W-:Y:S01]  /*7590*/  ISETP.GE.AND P2, PT, R68, UR36, PT ;  /* 0x0000002444007c0c */ /* 0x000fe2000bf46270 */
[----:B------:R0:W3:Y:S01]  /*75a0*/  @!P5 LDG.E R72, [R6.64+0xb80] ;  /* 0x000b80200648d981 */ /* 0x0000e2000c1e1900 */
[----:B------:R-:W-:-:S02]  /*75b0*/  LOP3.LUT R68, R4, 0x380, RZ, 0xfc, !PT ;  /* 0x0000038004447812 */ /* 0x000fc400078efcff */
[----:B------:R-:W-:Y:S01]  /*75c0*/  LOP3.LUT R77, R4, 0x3c0, RZ, 0xfc, !PT ;  /* 0x000003c0044d7812 */ /* 0x000fe200078efcff */
[----:B------:R0:W3:Y:S01]  /*75d0*/  @!P1 LDG.E R70, [R6.64+0xc80] ;  /* 0x000c802006469981 */ /* 0x0000e2000c1e1900 */
[----:B------:R-:W-:Y:S02]  /*75e0*/  LOP3.LUT R78, R79, 0xffffffe0, R238, 0xe2, !PT ;  /* 0xffffffe04f4e7812 */ /* 0x000fe400078ee2ee */
[----:B------:R-:W-:Y:S02]  /*75f0*/  MOV R4, RZ ;  /* 0x000000ff00047202 */ /* 0x000fe40000000f00 */
[----:B------:R-:W-:Y:S02]  /*7600*/  ISETP.GE.AND P4, PT, R68, UR36, PT ;  /* 0x0000002444007c0c */ /* 0x000fe4000bf86270 */
[----:B------:R-:W-:Y:S01]  /*7610*/  LOP3.LUT R78, R78, 0x3e0, RZ, 0xfc, !PT ;  /* 0x000003e04e4e7812 */ /* 0x000fe200078efcff */
[----:B------:R0:W3:Y:S01]  /*7620*/  @!P2 LDG.E R71, [R6.64+0xd00] ;  /* 0x000d00200647a981 */ /* 0x0000e2000c1e1900 */
[----:B------:R-:W-:-:S03]  /*7630*/  ISETP.GE.AND P1, PT, R77, UR36, PT ;  /* 0x000000244d007c0c */ /* 0x000fc6000bf26270 */
[----:B------:R0:W3:Y:S01]  /*7640*/  @!P0 LDG.E R4, [R6.64+0xe80] ;  /* 0x000e802006048981 */ /* 0x0000e2000c1e1900 */
[----:B------:R-:W-:Y:S01]  /*7650*/  ISETP.GE.AND P0, PT, R78, UR36, PT ;  /* 0x000000244e007c0c */ /* 0x000fe2000bf06270 */
[----:B------:R-:W-:Y:S01]  /*7660*/  CS2R R68, SRZ ;  /* 0x0000000000447805 */ /* 0x000fe2000001ff00 */
[----:B------:R-:W-:Y:S01]  /*7670*/  HFMA2.MMA R77, -RZ, RZ, 0, 0 ;  /* 0x00000000ff4d7435 */ /* 0x000fe200000001ff */
[----:B------:R-:W-:-:S04]  /*7680*/  MOV R78, RZ ;  /* 0x000000ff004e7202 */ /* 0x000fc80000000f00 */
        /* <DEDUP_REMOVED lines=8> */
[----:B------:R-:W-:Y:S02]  /*7710*/  UIADD3 UR37, UR37, UR42, URZ ;  /* 0x0000002a25257290 */ /* 0x000fe4000fffe03f */
[----:B------:R-:W-:Y:S01]  /*7720*/  UIMAD UR39, UR39, UR34, URZ ;  /* 0x00000022272772a4 */ /* 0x000fe2000f8e023f */
[----:B------:R-:W-:Y:S01]  /*7730*/  ISETP.NE.AND P1, PT, R89, RZ, PT ;  /* 0x000000ff5900720c */ /* 0x000fe20003f25270 */
[----:B------:R-:W-:Y:S02]  /*7740*/  UIMAD.WIDE.U32 UR36, UR7, UR34, UR36 ;  /* 0x00000022072472a5 */ /* 0x000fe4000f8e0024 */
[----:B------:R-:W-:-:S03]  /*7750*/  UIMAD UR39, UR7, UR35, UR39 ;  /* 0x00000023072772a4 */ /* 0x000fc6000f8e0227 */
[----:B------:R-:W-:Y:S02]  /*7760*/  ULDC.64 UR34, c[0x0][0x230] ;  /* 0x00008c0000227ab9 */ /* 0x000fe40000000a00 */
[----:B------:R-:W-:Y:S02]  /*7770*/  UIADD3 UR37, UR37, UR39, URZ ;  /* 0x0000002725257290 */ /* 0x000fe4000fffe03f */
[----:B------:R-:W-:-:S04]  /*7780*/  ULEA UR34, UP0, UR36, UR34, 0x3 ;  /* 0x0000002224227291 */ /* 0x000fc8000f80183f */
[----:B------:R-:W-:Y:S01]  /*7790*/  ULEA.HI.X UR35, UR36, UR35, UR37, 0x3, UP0 ;  /* 0x0000002324237291 */ /* 0x000fe200080f1c25 */
[----:B--2---:R-:W1:Y:S08]  /*77a0*/  R2UR UR43, R3 ;  /* 0x00000000032b73c2 */ /* 0x004e7000000e0000 */
[----:B------:R-:W2:Y:S01]  /*77b0*/  R2UR UR44, R2 ;  /* 0x00000000022c73c2 */ /* 0x000ea200000e0000 */
[----:B-1----:R-:W-:-:S02]  /*77c0*/  FMUL.FTZ R79, R49, UR43 ;  /* 0x0000002b314f7c20 */ /* 0x002fc40008410000 */
[----:B------:R-:W-:Y:S02]  /*77d0*/  FMUL.FTZ R3, R46, UR43 ;  /* 0x0000002b2e037c20 */ /* 0x000fe40008410000 */
[----:B------:R-:W-:Y:S02]  /*77e0*/  FMUL.RZ R92, R79, 0.15915493667125701904 ;  /* 0x3e22f9834f5c7820 */ /* 0x000fe4000040c000 */
[----:B------:R-:W-:Y:S02]  /*77f0*/  FMUL.FTZ R91, R48, UR43 ;  /* 0x0000002b305b7c20 */ /* 0x000fe40008410000 */
[----:B------:R-:W-:Y:S01]  /*7800*/  FMUL.RZ R94, R3, 0.15915493667125701904 ;  /* 0x3e22f983035e7820 */ /* 0x000fe2000040c000 */
[----:B------:R-:W-:Y:S01]  /*7810*/  SHF.L.U32 R3, R89, 0x5, RZ ;  /* 0x0000000559037819 */ /* 0x000fe200000006ff */
[----:B------:R-:W-:Y:S01]  /*7820*/  MUFU.SIN R79, R92 ;  /* 0x0000005c004f7308 */ /* 0x000fe20000000400 */
[----:B------:R-:W-:Y:S02]  /*7830*/  FMUL.RZ R93, R91, 0.15915493667125701904 ;  /* 0x3e22f9835b5d7820 */ /* 0x000fe4000040c000 */
[----:B0-----:R-:W-:Y:S01]  /*7840*/  FMUL.FTZ R6, R45, UR43 ;  /* 0x0000002b2d067c20 */ /* 0x001fe20008410000 */
[----:B------:R-:W-:Y:S01]  /*7850*/  LOP3.LUT R3, R3, 0xfffffc00, RZ, 0xc0, !PT ;  /* 0xfffffc0003037812 */ /* 0x000fe200078ec0ff */
[----:B------:R-:W-:-:S03]  /*7860*/  FMUL.FTZ R91, R47, UR43 ;  /* 0x0000002b2f5b7c20 */ /* 0x000fc60008410000 */
[----:B------:R0:W-:Y:S01]  /*7870*/  MUFU.COS R90, R92 ;  /* 0x0000005c005a7308 */ /* 0x0001e20000000000 */
[----:B------:R-:W-:Y:S01]  /*7880*/  FMUL.RZ R96, R6, 0.15915493667125701904 ;  /* 0x3e22f98306607820 */ /* 0x000fe2000040c000 */
[----:B------:R-:W-:Y:S01]  /*7890*/  IADD3 R6, R3, R88, RZ ;  /* 0x0000005803067210 */ /* 0x000fe20007ffe0ff */
[----:B------:R-:W-:Y:S02]  /*78a0*/  FMUL.RZ R91, R91, 0.15915493667125701904 ;  /* 0x3e22f9835b5b7820 */ /* 0x000fe4000040c000 */
[----:B0-----:R-:W-:-:S03]  /*78b0*/  FMUL.FTZ R92, R44, UR43 ;  /* 0x0000002b2c5c7c20 */ /* 0x001fc60008410000 */
[----:B------:R-:W-:Y:S08]  /*78c0*/  MUFU.SIN R116, R94 ;  /* 0x0000005e00747308 */ /* 0x000ff00000000400 */
[----:B------:R0:W-:Y:S01]  /*78d0*/  MUFU.COS R117, R94 ;  /* 0x0000005e00757308 */ /* 0x0001e20000000000 */
[----:B------:R-:W-:Y:S01]  /*78e0*/  IADD3 R95, R6, 0x60, RZ ;  /* 0x00000060065f7810 */ /* 0x000fe20007ffe0ff */
[----:B0-----:R-:W-:-:S02]  /*78f0*/  FMUL.RZ R94, R92, 0.15915493667125701904 ;  /* 0x3e22f9835c5e7820 */ /* 0x001fc4000040c000 */
[----:B------:R-:W-:-:S04]  /*7900*/  FMUL.FTZ R92, R43, UR43 ;  /* 0x0000002b2b5c7c20 */ /* 0x000fc80008410000 */
[----:B------:R-:W-:Y:S01]  /*7910*/  MUFU.SIN R114, R96 ;  /* 0x0000006000727308 */ /* 0x000fe20000000400 */
[C---:B------:R-:W-:Y:S02]  /*7920*/  LEA.HI.SX32 R7, R6.reuse, R6, 0x1b ;  /* 0x0000000606077211 */ /* 0x040fe400078fdaff */
[----:B------:R-:W-:-:S05]  /*7930*/  IADD3 R97, R6, 0x80, RZ ;  /* 0x0000008006617810 */ /* 0x000fca0007ffe0ff */
[----:B------:R0:W-:Y:S01]  /*7940*/  MUFU.COS R115, R96 ;  /* 0x0000006000737308 */ /* 0x0001e20000000000 */
[----:B------:R-:W-:-:S07]  /*7950*/  IADD3 R99, R6, 0xa0, RZ ;  /* 0x000000a006637810 */ /* 0x000fce0007ffe0ff */
[----:B------:R-:W-:Y:S01]  /*7960*/  MUFU.SIN R118, R91 ;  /* 0x0000005b00767308 */ /* 0x000fe20000000400 */
[----:B0-----:R-:W-:Y:S02]  /*7970*/  FMUL.RZ R96, R92, 0.15915493667125701904 ;  /* 0x3e22f9835c607820 */ /* 0x001fe4000040c000 */
[----:B------:R-:W-:-:S05]  /*7980*/  FMUL.FTZ R92, R42, UR43 ;  /* 0x0000002b2a5c7c20 */ /* 0x000fca0008410000 */
[----:B------:R0:W-:Y:S01]  /*7990*/  MUFU.COS R119, R91 ;  /* 0x0000005b00777308 */ /* 0x0001e20000000000 */
[----:B------:R-:W-:Y:S01]  /*79a0*/  FMUL.RZ R102, R92, 0.15915493667125701904 ;  /* 0x3e22f9835c667820 */ /* 0x000fe2000040c000 */
[----:B------:R-:W-:-:S06]  /*79b0*/  IADD3 R101, R6, 0xc0, RZ ;  /* 0x000000c006657810 */ /* 0x000fcc0007ffe0ff */
[----:B------:R-:W-:Y:S01]  /*79c0*/  MUFU.SIN R120, R93 ;  /* 0x0000005d00787308 */ /* 0x000fe20000000400 */
[----:B0-----:R-:W-:-:S07]  /*79d0*/  IADD3 R91, R6, 0x20, RZ ;  /* 0x00000020065b7810 */ /* 0x001fce0007ffe0ff */
[----:B------:R0:W-:Y:S01]  /*79e0*/  MUFU.COS R121, R93 ;  /* 0x0000005d00797308 */ /* 0x0001e20000000000 */
[----:B------:R-:W-:Y:S02]  /*79f0*/  LEA.HI.SX32 R91, R91, R6, 0x1b ;  /* 0x000000065b5b7211 */ /* 0x000fe400078fdaff */
[C---:B------:R-:W-:Y:S02]  /*7a00*/  IADD3 R103, R6.reuse, 0xe0, RZ ;  /* 0x000000e006677810 */ /* 0x040fe40007ffe0ff */
[----:B0-----:R-:W-:-:S03]  /*7a10*/  IADD3 R93, R6, 0x40, RZ ;  /* 0x00000040065d7810 */ /* 0x001fc60007ffe0ff */
[----:B------:R-:W-:Y:S01]  /*7a20*/  MUFU.SIN R112, R94 ;  /* 0x0000005e00707308 */ /* 0x000fe20000000400 */
[-C--:B------:R-:W-:Y:S02]  /*7a30*/  LEA.HI.SX32 R95, R95, R6.reuse, 0x1b ;  /* 0x000000065f5f7211 */ /* 0x080fe400078fdaff */
[----:B------:R-:W-:Y:S01]  /*7a40*/  LEA.HI.SX32 R92, R93, R6, 0x1b ;  /* 0x000000065d5c7211 */ /* 0x000fe200078fdaff */
[----:B----4-:R0:W-:Y:S01]  /*7a50*/  STS [R7.X4], R0 ;  /* 0x0000000007007388 */ /* 0x0101e20000004800 */
[----:B------:R-:W-:-:S03]  /*7a60*/  IADD3 R105, R6, 0x100, RZ ;  /* 0x0000010006697810 */ /* 0x000fc60007ffe0ff */
[----:B------:R1:W-:Y:S01]  /*7a70*/  MUFU.COS R113, R94 ;  /* 0x0000005e00717308 */ /* 0x0003e20000000000 */
[C---:B------:R-:W-:Y:S01]  /*7a80*/  IADD3 R107, R6.reuse, 0x120, RZ ;  /* 0x00000120066b7810 */ /* 0x040fe20007ffe0ff */
[----:B---3--:R-:W-:Y:S01]  /*7a90*/  STS [R91.X4+0x80], R10 ;  /* 0x0000800a5b007388 */ /* 0x008fe20000004800 */
[----:B------:R-:W-:Y:S02]  /*7aa0*/  IADD3 R123, R6, 0x140, RZ ;  /* 0x00000140067b7810 */ /* 0x000fe40007ffe0ff */
[----:B------:R-:W-:-:S03]  /*7ab0*/  LEA.HI.SX32 R101, R101, R6, 0x1b ;  /* 0x0000000665657211 */ /* 0x000fc600078fdaff */
[----:B------:R-:W-:Y:S01]  /*7ac0*/  MUFU.SIN R110, R96 ;  /* 0x00000060006e7308 */ /* 0x000fe20000000400 */
[-C--:B-1----:R-:W-:Y:S01]  /*7ad0*/  LEA.HI.SX32 R94, R97, R6.reuse, 0x1b ;  /* 0x00000006615e7211 */ /* 0x082fe200078fdaff */
[----:B------:R-:W-:Y:S01]  /*7ae0*/  STS [R92.X4+0x100], R9 ;  /* 0x000100095c007388 */ /* 0x000fe20000004800 */
[----:B------:R-:W-:Y:S02]  /*7af0*/  IADD3 R125, R6, 0x160, RZ ;  /* 0x00000160067d7810 */ /* 0x000fe40007ffe0ff */
[----:B------:R-:W-:-:S03]  /*7b00*/  LEA.HI.SX32 R98, R103, R6, 0x1b ;  /* 0x0000000667627211 */ /* 0x000fc600078fdaff */
[----:B------:R1:W-:Y:S01]  /*7b10*/  MUFU.COS R111, R96 ;  /* 0x00000060006f7308 */ /* 0x0003e20000000000 */
[C---:B------:R-:W-:Y:S01]  /*7b20*/  IADD3 R127, R6.reuse, 0x180, RZ ;  /* 0x00000180067f7810 */ /* 0x040fe20007ffe0ff */
[----:B------:R-:W-:Y:S01]  /*7b30*/  STS [R95.X4+0x180], R8 ;  /* 0x000180085f007388 */ /* 0x000fe20000004800 */
[-C--:B------:R-:W-:Y:S02]  /*7b40*/  LEA.HI.SX32 R93, R105, R6.reuse, 0x1b ;  /* 0x00000006695d7211 */ /* 0x080fe400078fdaff */
[C---:B------:R-:W-:Y:S02]  /*7b50*/  IADD3 R129, R6.reuse, 0x1a0, RZ ;  /* 0x000001a006817810 */ /* 0x040fe40007ffe0ff */
[-C--:B-1----:R-:W-:Y:S01]  /*7b60*/  LEA.HI.SX32 R96, R99, R6.reuse, 0x1b ;  /* 0x0000000663607211 */ /* 0x082fe200078fdaff */
[----:B------:R1:W-:Y:S01]  /*7b70*/  STS [R94.X4+0x200], R5 ;  /* 0x000200055e007388 */ /* 0x0003e20000004800 */
        /* <DEDUP_REMOVED lines=15> */
[-C--:B------:R-:W-:Y:S01]  /*7c70*/  LEA.HI.SX32 R126, R133, R6.reuse, 0x1b ;  /* 0x00000006857e7211 */ /* 0x080fe200078fdaff */
[----:B------:R-:W-:Y:S01]  /*7c80*/  FMUL.FTZ R97, R41, UR43 ;  /* 0x0000002b29617c20 */ /* 0x000fe20008410000 */
[-C--:B------:R-:W-:Y:S01]  /*7c90*/  LEA.HI.SX32 R135, R135, R6.reuse, 0x1b ;  /* 0x0000000687877211 */ /* 0x080fe200078fdaff */
[----:B------:R-:W-:Y:S01]  /*7ca0*/  STS [R123.X4+0x500], R14 ;  /* 0x0005000e7b007388 */ /* 0x000fe20000004800 */
[----:B------:R-:W-:Y:S01]  /*7cb0*/  LEA.HI.SX32 R137, R137, R6, 0x1b ;  /* 0x0000000689897211 */ /* 0x000fe200078fdaff */
[----:B0-----:R-:W-:Y:S02]  /*7cc0*/  FMUL.FTZ R0, R38, UR43 ;  /* 0x0000002b26007c20 */ /* 0x001fe40008410000 */
[----:B------:R-:W-:Y:S01]  /*7cd0*/  STS [R122.X4+0x580], R61 ;  /* 0x0005803d7a007388 */ /* 0x000fe20000004800 */
[----:B--2---:R-:W-:-:S03]  /*7ce0*/  MOV R2, UR44 ;  /* 0x0000002c00027c02 */ /* 0x004fc60008000f00 */
[----:B------:R-:W-:Y:S01]  /*7cf0*/  STS [R127.X4+0x600], R60 ;  /* 0x0006003c7f007388 */ /* 0x000fe20000004800 */
[----:B------:R-:W-:-:S03]  /*7d00*/  FMUL.RZ R99, R97, 0.15915493667125701904 ;  /* 0x3e22f98361637820 */ /* 0x000fc6000040c000 */
[----:B------:R-:W-:Y:S01]  /*7d10*/  STS [R124.X4+0x680], R17 ;  /* 0x000680117c007388 */ /* 0x000fe20000004800 */
[----:B-1----:R-:W-:-:S03]  /*7d20*/  FMUL.RZ R5, R0, 0.15915493667125701904 ;  /* 0x3e22f98300057820 */ /* 0x002fc6000040c000 */
[----:B------:R-:W-:Y:S01]  /*7d30*/  STS [R131.X4+0x700], R62 ;  /* 0x0007003e83007388 */ /* 0x000fe20000004800 */
[----:B------:R-:W-:-:S03]  /*7d40*/  FMUL.FTZ R0, R37, UR43 ;  /* 0x0000002b25007c20 */ /* 0x000fc60008410000 */
[----:B------:R-:W-:Y:S04]  /*7d50*/  STS [R126.X4+0x780], R63 ;  /* 0x0007803f7e007388 */ /* 0x000fe80000004800 */
[----:B------:R-:W-:Y:S01]  /*7d60*/  STS [R135.X4+0x800], R64 ;  /* 0x0008004087007388 */ /* 0x000fe20000004800 */
[----:B------:R-:W-:Y:S03]  /*7d70*/  MUFU.SIN R106, R99 ;  /* 0x00000063006a7308 */ /* 0x000fe60000000400 */
[----:B------:R0:W-:Y:S05]  /*7d80*/  STS [R137.X4+0x880], R66 ;  /* 0x0008804289007388 */ /* 0x0001ea0000004800 */
[----:B------:R1:W-:Y:S01]  /*7d90*/  MUFU.COS R107, R99 ;  /* 0x00000063006b7308 */ /* 0x0003e20000000000 */
[----:B0-----:R-:W-:-:S02]  /*7da0*/  FMUL.FTZ R66, R2, 1.4426950216293334961 ;  /* 0x3fb8aa3b02427820 */ /* 0x001fc40000410000 */
[----:B-1----:R-:W-:Y:S02]  /*7db0*/  FMUL.RZ R99, R0, 0.15915493667125701904 ;  /* 0x3e22f98300637820 */ /* 0x002fe4000040c000 */
[----:B------:R-:W-:Y:S01]  /*7dc0*/  FMUL.FTZ R0, R66, R49 ;  /* 0x0000003142007220 */ /* 0x000fe20000410000 */
[C---:B------:R-:W-:Y:S02]  /*7dd0*/  IADD3 R139, R6.reuse, 0x240, RZ ;  /* 0x00000240068b7810 */ /* 0x040fe40007ffe0ff */
[C---:B------:R-:W-:Y:S02]  /*7de0*/  IADD3 R141, R6.reuse, 0x260, RZ ;  /* 0x00000260068d7810 */ /* 0x040fe40007ffe0ff */
[C---:B------:R-:W-:Y:S01]  /*7df0*/  IADD3 R143, R6.reuse, 0x280, RZ ;  /* 0x00000280068f7810 */ /* 0x040fe20007ffe0ff */
[----:B------:R-:W0:Y:S01]  /*7e00*/  MUFU.EX2 R0, R0 ;  /* 0x0000000000007308 */ /* 0x000e220000000800 */
[C---:B------:R-:W-:Y:S02]  /*7e10*/  IADD3 R145, R6.reuse, 0x2a0, RZ ;  /* 0x000002a006917810 */ /* 0x040fe40007ffe0ff */
[----:B------:R-:W-:-:S02]  /*7e20*/  IADD3 R147, R6, 0x2c0, RZ ;  /* 0x000002c006937810 */ /* 0x000fc40007ffe0ff */
[-C--:B------:R-:W-:Y:S02]  /*7e30*/  LEA.HI.SX32 R128, R139, R6.reuse, 0x1b ;  /* 0x000000068b807211 */ /* 0x080fe400078fdaff */
[----:B------:R-:W-:Y:S02]  /*7e40*/  IADD3 R149, R6, 0x2e0, RZ ;  /* 0x000002e006957810 */ /* 0x000fe40007ffe0ff */
[-C--:B------:R-:W-:Y:S01]  /*7e50*/  LEA.HI.SX32 R130, R141, R6.reuse, 0x1b ;  /* 0x000000068d827211 */ /* 0x080fe200078fdaff */
[----:B------:R-:W-:Y:S01]  /*7e60*/  FMUL.FTZ R2, R36, UR43 ;  /* 0x0000002b24027c20 */ /* 0x000fe20008410000 */
[C---:B------:R-:W-:Y:S02]  /*7e70*/  IADD3 R151, R6.reuse, 0x300, RZ ;  /* 0x0000030006977810 */ /* 0x040fe40007ffe0ff */
[----:B------:R-:W-:Y:S02]  /*7e80*/  LEA.HI.SX32 R132, R143, R6, 0x1b ;  /* 0x000000068f847211 */ /* 0x000fe400078fdaff */
[----:B------:R-:W-:-:S02]  /*7e90*/  IADD3 R153, R6, 0x320, RZ ;  /* 0x0000032006997810 */ /* 0x000fc40007ffe0ff */
[-C--:B------:R-:W-:Y:S01]  /*7ea0*/  LEA.HI.SX32 R145, R145, R6.reuse, 0x1b ;  /* 0x0000000691917211 */ /* 0x080fe200078fdaff */
[----:B------:R-:W-:Y:S01]  /*7eb0*/  STS [R128.X4+0x900], R65 ;  /* 0x0009004180007388 */ /* 0x000fe20000004800 */
[C---:B------:R-:W-:Y:S02]  /*7ec0*/  IADD3 R155, R6.reuse, 0x340, RZ ;  /* 0x00000340069b7810 */ /* 0x040fe40007ffe0ff */
[-C--:B------:R-:W-:Y:S01]  /*7ed0*/  LEA.HI.SX32 R134, R147, R6.reuse, 0x1b ;  /* 0x0000000693867211 */ /* 0x080fe200078fdaff */
[----:B------:R-:W1:Y:S01]  /*7ee0*/  MUFU.SIN R100, R5 ;  /* 0x0000000500647308 */ /* 0x000e620000000400 */
[C---:B------:R-:W-:Y:S01]  /*7ef0*/  IADD3 R157, R6.reuse, 0x360, RZ ;  /* 0x00000360069d7810 */ /* 0x040fe20007ffe0ff */
[----:B------:R-:W-:Y:S01]  /*7f00*/  STS [R130.X4+0x980], R67 ;  /* 0x0009804382007388 */ /* 0x000fe20000004800 */
[----:B------:R-:W-:Y:S02]  /*7f10*/  LEA.HI.SX32 R149, R149, R6, 0x1b ;  /* 0x0000000695957211 */ /* 0x000fe400078fdaff */
[C---:B------:R-:W-:Y:S01]  /*7f20*/  IADD3 R159, R6.reuse, 0x380, RZ ;  /* 0x00000380069f7810 */ /* 0x040fe20007ffe0ff */
[----:B------:R-:W-:Y:S01]  /*7f30*/  STS [R132.X4+0xa00], R75 ;  /* 0x000a004b84007388 */ /* 0x000fe20000004800 */
[C---:B------:R-:W-:Y:S01]  /*7f40*/  IADD3 R161, R6.reuse, 0x3a0, RZ ;  /* 0x000003a006a17810 */ /* 0x040fe20007ffe0ff */
[----:B------:R2:W3:Y:S01]  /*7f50*/  MUFU.COS R101, R5 ;  /* 0x0000000500657308 */ /* 0x0004e20000000000 */
[----:B------:R-:W-:-:S02]  /*7f60*/  IADD3 R163, R6, 0x3c0, RZ ;  /* 0x000003c006a37810 */ /* 0x000fc40007ffe0ff */
[----:B------:R-:W-:Y:S02]  /*7f70*/  IADD3 R165, R6, 0x3e0, RZ ;  /* 0x000003e006a57810 */ /* 0x000fe40007ffe0ff */
[-C--:B------:R-:W-:Y:S01]  /*7f80*/  LEA.HI.SX32 R151, R151, R6.reuse, 0x1b ;  /* 0x0000000697977211 */ /* 0x080fe200078fdaff */
[----:B------:R-:W-:Y:S01]  /*7f90*/  STS [R145.X4+0xa80], R74 ;  /* 0x000a804a91007388 */ /* 0x000fe20000004800 */
[-C--:B------:R-:W-:Y:S01]  /*7fa0*/  LEA.HI.SX32 R153, R153, R6.reuse, 0x1b ;  /* 0x0000000699997211 */ /* 0x080fe200078fdaff */
[----:B--2---:R-:W-:Y:S01]  /*7fb0*/  FMUL.RZ R5, R2, 0.15915493667125701904 ;  /* 0x3e22f98302057820 */ /* 0x004fe2000040c000 */
[-C--:B------:R-:W-:Y:S01]  /*7fc0*/  LEA.HI.SX32 R136, R155, R6.reuse, 0x1b ;  /* 0x000000069b887211 */ /* 0x080fe200078fdaff */
[----:B------:R-:W-:Y:S01]  /*7fd0*/  STS [R134.X4+0xb00], R73 ;  /* 0x000b004986007388 */ /* 0x000fe20000004800 */
[----:B------:R-:W-:Y:S01]  /*7fe0*/  MOV R2, UR38 ;  /* 0x0000002600027c02 */ /* 0x000fe20008000f00 */
[----:B------:R-:W-:Y:S01]  /*7ff0*/  FMUL.FTZ R97, R40, UR43 ;  /* 0x0000002b28617c20 */ /* 0x000fe20008410000 */
[-C--:B------:R-:W-:Y:S01]  /*8000*/  LEA.HI.SX32 R138, R157, R6.reuse, 0x1b ;  /* 0x000000069d8a7211 */ /* 0x080fe200078fdaff */
[----:B------:R0:W-:Y:S01]  /*8010*/  STS [R149.X4+0xb80], R72 ;  /* 0x000b804895007388 */ /* 0x0001e20000004800 */
[----:B------:R-:W-:-:S02]  /*8020*/  LEA.HI.SX32 R159, R159, R6, 0x1b ;  /* 0x000000069f9f7211 */ /* 0x000fc400078fdaff */
[-C--:B------:R-:W-:Y:S01]  /*8030*/  LEA.HI.SX32 R161, R161, R6.reuse, 0x1b ;  /* 0x00000006a1a17211 */ /* 0x080fe200078fdaff */
[----:B------:R-:W-:Y:S01]  /*8040*/  STS [R151.X4+0xc00], R76 ;  /* 0x000c004c97007388 */ /* 0x000fe20000004800 */
[-C--:B------:R-:W-:Y:S02]  /*8050*/  LEA.HI.SX32 R140, R163, R6.reuse, 0x1b ;  /* 0x00000006a38c7211 */ /* 0x080fe400078fdaff */
[----:B------:R-:W-:Y:S01]  /*8060*/  LEA.HI.SX32 R165, R165, R6, 0x1b ;  /* 0x00000006a5a57211 */ /* 0x000fe200078fdaff */
[----:B------:R-:W-:Y:S01]  /*8070*/  FMUL.FTZ R6, R39, UR43 ;  /* 0x0000002b27067c20 */ /* 0x000fe20008410000 */
[----:B------:R-:W-:Y:S01]  /*8080*/  STS [R153.X4+0xc80], R70 ;  /* 0x000c804699007388 */ /* 0x000fe20000004800 */
[----:B------:R-:W-:Y:S02]  /*8090*/  LEA R2, R2, UR7, 0x8 ;  /* 0x0000000702027c11 */ /* 0x000fe4000f8e40ff */
[----:B------:R-:W-:Y:S01]  /*80a0*/  LEA R3, R88, R3, 0x5 ;  /* 0x0000000358037211 */ /* 0x000fe200078e28ff */
[----:B------:R-:W-:Y:S01]  /*80b0*/  STS [R136.X4+0xd00], R71 ;  /* 0x000d004788007388 */ /* 0x000fe20000004800 */
[----:B------:R-:W-:Y:S01]  /*80c0*/  @P1 IADD3 R2, R89, 0x200, RZ ;  /* 0x0000020059021810 */ /* 0x000fe20007ffe0ff */
[----:B------:R-:W-:-:S02]  /*80d0*/  FMUL.RZ R97, R97, 0.15915493667125701904 ;  /* 0x3e22f98361617820 */ /* 0x000fc4000040c000 */
[----:B------:R2:W-:Y:S01]  /*80e0*/  STS [R138.X4+0xd80], R69 ;  /* 0x000d80458a007388 */ /* 0x0005e20000004800 */
[C---:B0-----:R-:W-:Y:S02]  /*80f0*/  FMUL.FTZ R72, R0.reuse, R90 ;  /* 0x0000005a00487220 */ /* 0x041fe40000410000 */
[----:B------:R-:W-:Y:S01]  /*8100*/  FMUL.FTZ R73, R0, R79 ;  /* 0x0000004f00497220 */ /* 0x000fe20000410000 */
[----:B------:R0:W-:Y:S01]  /*8110*/  STS [R159.X4+0xe00], R68 ;  /* 0x000e00449f007388 */ /* 0x0001e20000004800 */
[----:B------:R-:W-:Y:S01]  /*8120*/  FMUL.RZ R6, R6, 0.15915493667125701904 ;  /* 0x3e22f98306067820 */ /* 0x000fe2000040c000 */
[----:B------:R-:W-:Y:S01]  /*8130*/  LEA.HI.SX32 R60, R3, R3, 0x1b ;  /* 0x00000003033c7211 */ /* 0x000fe200078fdaff */
[----:B------:R-:W-:Y:S01]  /*8140*/  FMUL.FTZ R0, R66, R48 ;  /* 0x0000003042007220 */ /* 0x000fe20000410000 */
[----:B------:R4:W-:Y:S01]  /*8150*/  STS [R161.X4+0xe80], R4 ;  /* 0x000e8004a1007388 */ /* 0x0009e20000004800 */
[----:B------:R-:W-:Y:S02]  /*8160*/  SHF.L.U32 R63, R2, 0x3, RZ ;  /* 0x00000003023f7819 */ /* 0x000fe400000006ff */
[----:B--2---:R-:W-:Y:S01]  /*8170*/  MOV R69, UR35 ;  /* 0x0000002300457c02 */ /* 0x004fe20008000f00 */
[----:B------:R4:W-:Y:S01]  /*8180*/  STS [R140.X4+0xf00], R77 ;  /* 0x000f004d8c007388 */ /* 0x0009e20000004800 */
[----:B0-----:R-:W-:Y:S01]  /*8190*/  MOV R68, UR34 ;  /* 0x0000002200447c02 */ /* 0x001fe20008000f00 */
[----:B------:R-:W0:Y:S02]  /*81a0*/  MUFU.SIN R108, R102 ;  /* 0x00000066006c7308 */ /* 0x000e240000000400 */
[----:B------:R4:W-:Y:S01]  /*81b0*/  STS [R165.X4+0xf80], R78 ;  /* 0x000f804ea5007388 */ /* 0x0009e20000004800 */
[----:B------:R-:W-:-:S06]  /*81c0*/  NOP ;  /* 0x0000000000007918 */ /* 0x000fcc0000000000 */
[----:B------:R-:W2:Y:S01]  /*81d0*/  MUFU.COS R109, R102 ;  /* 0x00000066006d7308 */ /* 0x000ea20000000000 */
[----:B------:R4:W0:Y:S04]  /*81e0*/  LDS R17, [R60.X4+0x8] ;  /* 0x000008003c117984 */ /* 0x0008280000004800 */
[----:B------:R4:W0:Y:S03]  /*81f0*/  LDS R16, [R60.X4+0xc] ;  /* 0x00000c003c107984 */ /* 0x0008260000004800 */
[----:B------:R-:W0:Y:S01]  /*8200*/  MUFU.SIN R104, R97 ;  /* 0x0000006100687308 */ /* 0x000e220000000400 */
[----:B------:R4:W0:Y:S04]  /*8210*/  LDS R15, [R60.X4+0x10] ;  /* 0x000010003c0f7984 */ /* 0x0008280000004800 */
[----:B------:R4:W0:Y:S03]  /*8220*/  LDS R14, [R60.X4+0x14] ;  /* 0x000014003c0e7984 */ /* 0x0008260000004800 */
[----:B------:R-:W0:Y:S01]  /*8230*/  MUFU.COS R105, R97 ;  /* 0x0000006100697308 */ /* 0x000e220000000000 */
[----:B------:R4:W0:Y:S04]  /*8240*/  LDS R13, [R60.X4+0x18] ;  /* 0x000018003c0d7984 */ /* 0x0008280000004800 */
[----:B------:R4:W0:Y:S03]  /*8250*/  LDS R12, [R60.X4+0x1c] ;  /* 0x00001c003c0c7984 */ /* 0x0008260000004800 */
[----:B------:R-:W0:Y:S01]  /*8260*/  MUFU.SIN R102, R6 ;  /* 0x0000000600667308 */ /* 0x000e220000000400 */
[----:B------:R4:W0:Y:S04]  /*8270*/  LDS R11, [R60.X4+0x20] ;  /* 0x000020003c0b7984 */ /* 0x0008280000004800 */
[----:B------:R4:W0:Y:S03]  /*8280*/  LDS R10, [R60.X4+0x24] ;  /* 0x000024003c0a7984 */ /* 0x0008260000004800 */
[----:B------:R1:W0:Y:S01]  /*8290*/  MUFU.COS R103, R6 ;  /* 0x0000000600677308 */ /* 0x0002220000000000 */
[----:B------:R4:W0:Y:S04]  /*82a0*/  LDS R9, [R60.X4+0x28] ;  /* 0x000028003c097984 */ /* 0x0008280000004800 */
[----:B------:R4:W0:Y:S03]  /*82b0*/  LDS R8, [R60.X4+0x2c] ;  /* 0x00002c003c087984 */ /* 0x0008260000004800 */
[----:B------:R-:W0:Y:S01]  /*82c0*/  MUFU.SIN R96, R5 ;  /* 0x0000000500607308 */ /* 0x000e220000000400 */
[----:B------:R4:W0:Y:S04]  /*82d0*/  LDS R7, [R60.X4+0x30] ;  /* 0x000030003c077984 */ /* 0x0008280000004800 */
[----:B-1----:R4:W1:Y:S03]  /*82e0*/  LDS R6, [R60.X4+0x34] ;  /* 0x000034003c067984 */ /* 0x0028660000004800 */
[----:B------:R2:W0:Y:S01]  /*82f0*/  MUFU.COS R97, R5 ;  /* 0x0000000500617308 */ /* 0x0004220000000000 */
[----:B------:R4:W0:Y:S04]  /*8300*/  LDS R4, [R60.X4+0x3c] ;  /* 0x00003c003c047984 */ /* 0x0008280000004800 */
[----:B------:R4:W0:Y:S03]  /*8310*/  LDS R3, [R60.X4+0x40] ;  /* 0x000040003c037984 */ /* 0x0008260000004800 */
[----:B------:R0:W0:Y:S01]  /*8320*/  MUFU.EX2 R61, R0 ;  /* 0x00000000003d7308 */ /* 0x0000220000000800 */
[----:B--2---:R4:W2:Y:S04]  /*8330*/  LDS R5, [R60.X4+0x38] ;  /* 0x000038003c057984 */ /* 0x0048a80000004800 */
[----:B------:R4:W0:Y:S04]  /*8340*/  LDS R136, [R60.X4+0x44] ;  /* 0x000044003c887984 */ /* 0x0008280000004800 */
[----:B------:R4:W0:Y:S04]  /*8350*/  LDS R135, [R60.X4+0x48] ;  /* 0x000048003c877984 */ /* 0x0008280000004800 */
[----:B------:R4:W0:Y:S04]  /*8360*/  LDS R134, [R60.X4+0x4c] ;  /* 0x00004c003c867984 */ /* 0x0008280000004800 */
[----:B------:R4:W0:Y:S04]  /*8370*/  LDS R133, [R60.X4+0x50] ;  /* 0x000050003c857984 */ /* 0x0008280000004800 */
        /* <DEDUP_REMOVED lines=11> */
[----:B------:R4:W1:Y:S04]  /*8430*/  LDS R2, [R60.X4] ;  /* 0x000000003c027984 */ /* 0x0008680000004800 */
[----:B0-----:R4:W0:Y:S04]  /*8440*/  LDS R0, [R60.X4+0x4] ;  /* 0x000004003c007984 */ /* 0x0018280000004800 */
[----:B------:R4:W-:Y:S04]  /*8450*/  STS.64 [R63+0x9880], R72 ;  /* 0x009880483f007388 */ /* 0x0009e80000000a00 */
[----:B------:R-:W5:Y:S04]  /*8460*/  LDG.E.64 R68, [R68.64] ;  /* 0x0000002044447981 */ /* 0x000f68000c1e1b00 */
[----:B------:R-:W-:Y:S01]  /*8470*/  BAR.SYNC.DEFER_BLOCKING 0x0 ;  /* 0x0000000000007b1d */ /* 0x000fe20000010000 */
[----:B------:R-:W-:-:S13]  /*8480*/  ISETP.NE.AND P0, PT, R89, 0x7f, PT ;  /* 0x0000007f5900780c */ /* 0x000fda0003f05270 */
[----:B------:R4:W0:Y:S01]  /*8490*/  @P0 LDS.64 R94, [R89.X8+0xa888] ;  /* 0x00a88800595e0984 */ /* 0x0008220000008a00 */
[----:B------:R4:W0:Y:S08]  /*84a0*/  MUFU.SIN R98, R99 ;  /* 0x0000006300627308 */ /* 0x0008300000000400 */
[----:B------:R-:W0:Y:S01]  /*84b0*/  MUFU.COS R99, R99 ;  /* 0x0000006300637308 */ /* 0x000e220000000000 */
        /* <DEDUP_REMOVED lines=15> */
.L_x_1368:
[----:B-1234-:R-:W-:Y:S05]  /*85b0*/  BSYNC B0 ;  /* 0x0000000000007941 */ /* 0x01efea0003800000 */
.L_x_1367:
[----:B------:R-:W-:Y:S01]  /*85c0*/  UISETP.GE.AND UP0, UPT, UR24, 0x2, UPT ;  /* 0x000000021800788c */ /* 0x000fe2000bf06270 */
[C---:B0-----:R-:W-:Y:S01]  /*85d0*/  FMUL.FTZ R60, R66.reuse, R46 ;  /* 0x0000002e423c7220 */ /* 0x041fe20000410000 */
[----:B------:R-:W-:Y:S01]  /*85e0*/  MOV R70, c[0x0][0x16c] ;  /* 0x00005b0000467a02 */ /* 0x000fe20000000f00 */
[----:B------:R-:W-:Y:S01]  /*85f0*/  FMUL.FTZ R63, R66, R45 ;  /* 0x0000002d423f7220 */ /* 0x000fe20000410000 */
[----:B------:R-:W0:Y:S01]  /*8600*/  MUFU.EX2 R62, R62 ;  /* 0x0000003e003e7308 */ /* 0x000e220000000800 */
[C---:B------:R-:W-:Y:S01]  /*8610*/  FMUL.FTZ R121, R61.reuse, R121 ;  /* 0x000000793d797220 */ /* 0x040fe20000410000 */
[----:B------:R-:W-:Y:S01]  /*8620*/  PLOP3.LUT P0, PT, PT, PT, UP0, 0x80, 0x0 ;  /* 0x000000000000781c */ /* 0x000fe20003f0f008 */
[----:B------:R-:W-:Y:S01]  /*8630*/  FMUL.FTZ R120, R61, R120 ;  /* 0x000000783d787220 */ /* 0x000fe20000410000 */
[----:B------:R-:W-:Y:S01]  /*8640*/  MOV R61, UR24 ;  /* 0x00000018003d7c02 */ /* 0x000fe20008000f00 */
[----:B------:R-:W-:Y:S01]  /*8650*/  FMUL.FTZ R64, R35, UR43 ;  /* 0x0000002b23407c20 */ /* 0x000fe20008410000 */
[----:B------:R-:W-:Y:S01]  /*8660*/  ISETP.NE.OR P0, PT, R238, RZ, !P0 ;  /* 0x000000ffee00720c */ /* 0x000fe20004705670 */
[----:B------:R-:W-:Y:S01]  /*8670*/  HFMA2.MMA R65, -RZ, RZ, 0, 9.5367431640625e-07 ;  /* 0x00000010ff417435 */ /* 0x000fe200000001ff */
[----:B------:R-:W1:Y:S01]  /*8680*/  MUFU.EX2 R67, R63 ;  /* 0x0000003f00437308 */ /* 0x000e620000000800 */
[----:B------:R-:W-:-:S02]  /*8690*/  FMUL.RZ R74, R64, 0.15915493667125701904 ;  /* 0x3e22f983404a7820 */ /* 0x000fc4000040c000 */
[----:B------:R-:W-:-:S05]  /*86a0*/  FMUL.FTZ R71, R66, R44 ;  /* 0x0000002c42477220 */ /* 0x000fca0000410000 */
[----:B------:R-:W2:Y:S01]  /*86b0*/  MUFU.EX2 R60, R60 ;  /* 0x0000003c003c7308 */ /* 0x000ea20000000800 */
[----:B------:R-:W-:Y:S02]  /*86c0*/  FMUL.FTZ R200, R0, R49 ;  /* 0x0000003100c87220 */ /* 0x000fe40000410000 */
[----:B------:R-:W-:Y:S01]  /*86d0*/  @!P0 IADD3 R61, R61, -0x2, RZ ;  /* 0xfffffffe3d3d8810 */ /* 0x000fe20007ffe0ff */
[C---:B0-----:R-:W-:Y:S02]  /*86e0*/  FMUL.FTZ R119, R62.reuse, R119 ;  /* 0x000000773e777220 */ /* 0x041fe40000410000 */
[----:B------:R-:W-:Y:S02]  /*86f0*/  FMUL.FTZ R118, R62, R118 ;  /* 0x000000763e767220 */ /* 0x000fe40000410000 */
[----:B------:R-:W-:Y:S01]  /*8700*/  @!P0 IMAD R64, R61, R70, UR7 ;  /* 0x000000073d408e24 */ /* 0x000fe2000f8e0246 */
[----:B------:R-:W-:Y:S01]  /*8710*/  MUFU.SIN R92, R74 ;  /* 0x0000004a005c7308 */ /* 0x000fe20000000400 */
[----:B------:R-:W-:Y:S01]  /*8720*/  FMUL.FTZ R70, R2, R49 ;  /* 0x0000003102467220 */ /* 0x000fe20000410000 */
[----:B------:R-:W-:Y:S01]  /*8730*/  MOV R61, RZ ;  /* 0x000000ff003d7202 */ /* 0x000fe20000000f00 */
[----:B-1----:R-:W-:Y:S01]  /*8740*/  FMUL.FTZ R115, R67, R115 ;  /* 0x0000007343737220 */ /* 0x002fe20000410000 */
[----:B------:R-:W-:Y:S01]  /*8750*/  CS2R R62, SRZ ;  /* 0x00000000003e7805 */ /* 0x000fe2000001ff00 */
[----:B------:R-:W-:-:S02]  /*8760*/  FMUL.FTZ R199, R85, R70 ;  /* 0x0000004655c77220 */ /* 0x000fc40000410000 */
[----:B------:R-:W-:Y:S01]  /*8770*/  FMUL.FTZ R114, R67, R114 ;  /* 0x0000007243727220 */ /* 0x000fe20000410000 */
[----:B------:R0:W-:Y:S01]  /*8780*/  MUFU.COS R93, R74 ;  /* 0x0000004a005d7308 */ /* 0x0001e20000000000 */
[C---:B--2---:R-:W-:Y:S02]  /*8790*/  FMUL.FTZ R117, R60.reuse, R117 ;  /* 0x000000753c757220 */ /* 0x044fe40000410000 */
[----:B------:R-:W-:Y:S01]  /*87a0*/  FMUL.FTZ R116, R60, R116 ;  /* 0x000000743c747220 */ /* 0x000fe20000410000 */
[----:B------:R-:W-:Y:S01]  /*87b0*/  HFMA2.MMA R60, -RZ, RZ, 1.875, 0 ;  /* 0x3f800000ff3c7435 */ /* 0x000fe200000001ff */
[----:B------:R-:W-:Y:S02]  /*87c0*/  FMUL.FTZ R200, R85, R200 ;  /* 0x000000c855c87220 */ /* 0x000fe40000410000 */
[----:B------:R-:W-:Y:S02]  /*87d0*/  FMUL.FTZ R67, R16, R48 ;  /* 0x0000003010437220 */ /* 0x000fe40000410000 */
[----:B------:R-:W-:-:S02]  /*87e0*/  FMUL.FTZ R77, R199, R120 ;  /* 0x00000078c74d7220 */ /* 0x000fc40000410000 */
[----:B------:R-:W-:Y:S02]  /*87f0*/  FMUL.FTZ R75, R17, R48 ;  /* 0x00000030114b7220 */ /* 0x000fe40000410000 */
[----:B------:R-:W-:Y:S02]  /*8800*/  FMUL.FTZ R76, R200, R120 ;  /* 0x00000078c84c7220 */ /* 0x000fe40000410000 */
[----:B0-----:R-:W-:Y:S02]  /*8810*/  FMUL.FTZ R74, R84, R67 ;  /* 0x00000043544a7220 */ /* 0x001fe40000410000 */
[----:B------:R-:W-:Y:S02]  /*8820*/  FFMA.FTZ R77, R200, R121, R77 ;  /* 0x00000079c84d7223 */ /* 0x000fe4000001004d */
[----:B------:R-:W-:-:S04]  /*8830*/  @!P0 IMAD.WIDE R64, R64, R65, UR40 ;  /* 0x0000002840408e25 */ /* 0x000fc8000f8e0241 */
[----:B------:R-:W-:Y:S01]  /*8840*/  FMUL.FTZ R75, R84, R75 ;  /* 0x0000004b544b7220 */ /* 0x000fe20000410000 */
[----:B------:R0:W5:Y:S01]  /*8850*/  @!P0 LDG.E.128 R60, [R64.64] ;  /* 0x00000020403c8981 */ /* 0x000162000c1e1d00 */
[----:B------:R-:W-:Y:S01]  /*8860*/  FFMA.FTZ R76, R199, R121, -R76 ;  /* 0x00000079c74c7223 */ /* 0x000fe2000001084c */
[----:B------:R-:W1:Y:S01]  /*8870*/  MUFU.EX2 R71, R71 ;  /* 0x0000004700477308 */ /* 0x000e620000000800 */
[----:B------:R-:W-:Y:S01]  /*8880*/  FADD.FTZ R77, R74, R77 ;  /* 0x0000004d4a4d7221 */ /* 0x000fe20000010000 */
[----:B------:R-:W-:Y:S01]  /*8890*/  ISETP.GT.U32.AND P0, PT, R89, 0x1f, PT ;  /* 0x0000001f5900780c */ /* 0x000fe20003f04070 */
[----:B------:R-:W-:Y:S01]  /*88a0*/  FADD.FTZ R76, R75, R76 ;  /* 0x0000004c4b4c7221 */ /* 0x000fe20000010000 */
[----:B------:R-:W-:Y:S01]  /*88b0*/  LEA.HI R235, R89, R89, RZ, 0x1e ;  /* 0x0000005959eb7211 */ /* 0x000fe200078ff0ff */
[----:B------:R-:W-:Y:S01]  /*88c0*/  FMUL.FTZ R70, R66, R43 ;  /* 0x0000002b42467220 */ /* 0x000fe20000410000 */
[----:B------:R-:W-:Y:S01]  /*88d0*/  BSSY B0, `(.L_x_1369) ;  /* 0x00001e5000007945 */ /* 0x000fe20003800000 */
[----:B------:R-:W-:-:S02]  /*88e0*/  FMUL.FTZ R78, R118, R76 ;  /* 0x0000004c764e7220 */ /* 0x000fc40000410000 */
[-C--:B0-----:R-:W-:Y:S02]  /*88f0*/  FMUL.FTZ R64, R118, R77.reuse ;  /* 0x0000004d76407220 */ /* 0x081fe40000410000 */
[C---:B------:R-:W-:Y:S01]  /*8900*/  FFMA.FTZ R79, R119.reuse, R77, R78 ;  /* 0x0000004d774f7223 */ /* 0x040fe2000001004e */
[----:B------:R-:W0:Y:S01]  /*8910*/  MUFU.EX2 R70, R70 ;  /* 0x0000004600467308 */ /* 0x000e220000000800 */
[----:B------:R-:W-:Y:S02]  /*8920*/  FFMA.FTZ R90, R119, R76, -R64 ;  /* 0x0000004c775a7223 */ /* 0x000fe40000010840 */
[-C--:B------:R-:W-:Y:S02]  /*8930*/  FMUL.FTZ R76, R14, R47.reuse ;  /* 0x0000002f0e4c7220 */ /* 0x080fe40000410000 */
[----:B------:R-:W-:Y:S02]  /*8940*/  FMUL.FTZ R64, R15, R47 ;  /* 0x0000002f0f407220 */ /* 0x000fe40000410000 */
[----:B------:R-:W-:-:S02]  /*8950*/  FMUL.FTZ R76, R83, R76 ;  /* 0x0000004c534c7220 */ /* 0x000fc40000410000 */
[----:B------:R-:W-:Y:S02]  /*8960*/  FMUL.FTZ R65, R66, R42 ;  /* 0x0000002a42417220 */ /* 0x000fe40000410000 */
[----:B------:R-:W-:Y:S02]  /*8970*/  FMUL.FTZ R77, R83, R64 ;  /* 0x00000040534d7220 */ /* 0x000fe40000410000 */
[----:B------:R-:W-:Y:S01]  /*8980*/  FADD.FTZ R79, R76, R79 ;  /* 0x0000004f4c4f7221 */ /* 0x000fe20000010000 */
[----:B------:R2:W-:Y:S01]  /*8990*/  MUFU.EX2 R67, R65 ;  /* 0x0000004100437308 */ /* 0x0005e20000000800 */
[----:B------:R-:W-:Y:S02]  /*89a0*/  FMUL.FTZ R78, R34, UR43 ;  /* 0x0000002b224e7c20 */ /* 0x000fe40008410000 */
[----:B------:R-:W-:Y:S02]  /*89b0*/  FADD.FTZ R64, R77, R90 ;  /* 0x0000005a4d407221 */ /* 0x000fe40000010000 */
[----:B------:R-:W-:-:S02]  /*89c0*/  FMUL.RZ R139, R78, 0.15915493667125701904 ;  /* 0x3e22f9834e8b7820 */ /* 0x000fc4000040c000 */
[CC--:B------:R-:W-:Y:S02]  /*89d0*/  FMUL.FTZ R78, R116.reuse, R64.reuse ;  /* 0x00000040744e7220 */ /* 0x0c0fe40000410000 */
[----:B--2---:R-:W-:Y:S01]  /*89e0*/  FMUL.FTZ R65, R116, R79 ;  /* 0x0000004f74417220 */ /* 0x004fe20000410000 */
[----:B------:R-:W-:Y:S01]  /*89f0*/  MUFU.SIN R90, R139 ;  /* 0x0000008b005a7308 */ /* 0x000fe20000000400 */
[----:B-1----:R-:W-:Y:S02]  /*8a00*/  FMUL.FTZ R113, R71, R113 ;  /* 0x0000007147717220 */ /* 0x002fe40000410000 */
[----:B------:R-:W-:Y:S02]  /*8a10*/  FFMA.FTZ R91, R117, R64, -R65 ;  /* 0x00000040755b7223 */ /* 0x000fe40000010841 */
[----:B------:R-:W-:Y:S02]  /*8a20*/  FMUL.FTZ R65, R13, R46 ;  /* 0x0000002e0d417220 */ /* 0x000fe40000410000 */
[----:B------:R-:W-:-:S02]  /*8a30*/  FFMA.FTZ R64, R117, R79, R78 ;  /* 0x0000004f75407223 */ /* 0x000fc4000001004e */
[----:B------:R-:W-:Y:S02]  /*8a40*/  FMUL.FTZ R79, R12, R46 ;  /* 0x0000002e0c4f7220 */ /* 0x000fe40000410000 */
[----:B------:R-:W-:Y:S02]  /*8a50*/  FMUL.FTZ R78, R82, R65 ;  /* 0x00000041524e7220 */ /* 0x000fe40000410000 */
[----:B------:R-:W-:Y:S02]  /*8a60*/  FMUL.FTZ R112, R71, R112 ;  /* 0x0000007047707220 */ /* 0x000fe40000410000 */
[----:B------:R-:W-:Y:S02]  /*8a70*/  FMUL.FTZ R71, R66, R41 ;  /* 0x0000002942477220 */ /* 0x000fe40000410000 */
[----:B------:R-:W-:Y:S02]  /*8a80*/  FMUL.FTZ R79, R82, R79 ;  /* 0x0000004f524f7220 */ /* 0x000fe40000410000 */
[----:B------:R-:W-:-:S02]  /*8a90*/  FADD.FTZ R137, R78, R91 ;  /* 0x0000005b4e897221 */ /* 0x000fc40000010000 */
[C---:B0-----:R-:W-:Y:S01]  /*8aa0*/  FMUL.FTZ R111, R70.reuse, R111 ;  /* 0x0000006f466f7220 */ /* 0x041fe20000410000 */
[----:B------:R-:W0:Y:S01]  /*8ab0*/  MUFU.EX2 R71, R71 ;  /* 0x0000004700477308 */ /* 0x000e220000000800 */
[----:B------:R-:W-:Y:S02]  /*8ac0*/  FMUL.FTZ R110, R70, R110 ;  /* 0x0000006e466e7220 */ /* 0x000fe40000410000 */
[----:B------:R-:W-:Y:S02]  /*8ad0*/  FMUL.FTZ R70, R66, R40 ;  /* 0x0000002842467220 */ /* 0x000fe40000410000 */
[----:B------:R-:W-:Y:S02]  /*8ae0*/  FADD.FTZ R65, R79, R64 ;  /* 0x000000404f417221 */ /* 0x000fe40000010000 */
[----:B------:R-:W-:Y:S01]  /*8af0*/  FMUL.FTZ R138, R114, R137 ;  /* 0x00000089728a7220 */ /* 0x000fe20000410000 */
[----:B------:R-:W-:Y:S01]  /*8b00*/  MUFU.COS R91, R139 ;  /* 0x0000008b005b7308 */ /* 0x000fe20000000000 */
[----:B------:R-:W-:-:S02]  /*8b10*/  FMUL.FTZ R170, R11, R45 ;  /* 0x0000002d0baa7220 */ /* 0x000fc40000410000 */
[CC--:B------:R-:W-:Y:S02]  /*8b20*/  FFMA.FTZ R140, R115.reuse, R65.reuse, R138 ;  /* 0x00000041738c7223 */ /* 0x0c0fe4000001008a */
[----:B------:R-:W-:Y:S02]  /*8b30*/  FMUL.FTZ R138, R114, R65 ;  /* 0x00000041728a7220 */ /* 0x000fe40000410000 */
[----:B------:R-:W-:Y:S01]  /*8b40*/  FMUL.FTZ R64, R10, R45 ;  /* 0x0000002d0a407220 */ /* 0x000fe20000410000 */
[----:B------:R-:W1:Y:S01]  /*8b50*/  MUFU.EX2 R70, R70 ;  /* 0x0000004600467308 */ /* 0x000e620000000800 */
[----:B------:R-:W-:Y:S02]  /*8b60*/  FMUL.FTZ R65, R66, R39 ;  /* 0x0000002742417220 */ /* 0x000fe40000410000 */
[----:B------:R-:W-:Y:S02]  /*8b70*/  FFMA.FTZ R137, R115, R137, -R138 ;  /* 0x0000008973897223 */ /* 0x000fe4000001088a */
[----:B------:R-:W-:-:S02]  /*8b80*/  FMUL.FTZ R170, R81, R170 ;  /* 0x000000aa51aa7220 */ /* 0x000fc40000410000 */
[----:B------:R-:W-:Y:S02]  /*8b90*/  FMUL.FTZ R169, R81, R64 ;  /* 0x0000004051a97220 */ /* 0x000fe40000410000 */
[----:B------:R2:W3:Y:S01]  /*8ba0*/  MUFU.EX2 R64, R65 ;  /* 0x0000004100407308 */ /* 0x0004e20000000800 */
[----:B------:R-:W-:Y:S02]  /*8bb0*/  FADD.FTZ R137, R170, R137 ;  /* 0x00000089aa897221 */ /* 0x000fe40000010000 */
[C---:B0-----:R-:W-:Y:S02]  /*8bc0*/  FMUL.FTZ R107, R71.reuse, R107 ;  /* 0x0000006b476b7220 */ /* 0x041fe40000410000 */
[----:B------:R-:W-:Y:S02]  /*8bd0*/  FMUL.FTZ R106, R71, R106 ;  /* 0x0000006a476a7220 */ /* 0x000fe40000410000 */
[----:B------:R-:W-:Y:S02]  /*8be0*/  FADD.FTZ R140, R169, R140 ;  /* 0x0000008ca98c7221 */ /* 0x000fe40000010000 */
[----:B------:R-:W-:-:S02]  /*8bf0*/  FMUL.FTZ R71, R112, R137 ;  /* 0x0000008970477220 */ /* 0x000fc40000410000 */
[----:B------:R-:W-:Y:S02]  /*8c00*/  FMUL.FTZ R171, R8, R44 ;  /* 0x0000002c08ab7220 */ /* 0x000fe40000410000 */
[----:B------:R-:W-:Y:S02]  /*8c10*/  FMUL.FTZ R138, R112, R140 ;  /* 0x0000008c708a7220 */ /* 0x000fe40000410000 */
[C---:B------:R-:W-:Y:S02]  /*8c20*/  FMUL.FTZ R109, R67.reuse, R109 ;  /* 0x0000006d436d7220 */ /* 0x040fe40000410000 */
[----:B------:R-:W-:Y:S02]  /*8c30*/  FMUL.FTZ R108, R67, R108 ;  /* 0x0000006c436c7220 */ /* 0x000fe40000410000 */
[C---:B-1----:R-:W-:Y:S02]  /*8c40*/  FMUL.FTZ R105, R70.reuse, R105 ;  /* 0x0000006946697220 */ /* 0x042fe40000410000 */
[----:B------:R-:W-:-:S02]  /*8c50*/  FMUL.FTZ R104, R70, R104 ;  /* 0x0000006846687220 */ /* 0x000fc40000410000 */
[----:B------:R-:W-:Y:S02]  /*8c60*/  FFMA.FTZ R140, R113, R140, R71 ;  /* 0x0000008c718c7223 */ /* 0x000fe40000010047 */
[----:B--2---:R-:W-:Y:S02]  /*8c70*/  FMUL.FTZ R65, R9, R44 ;  /* 0x0000002c09417220 */ /* 0x004fe40000410000 */
[----:B------:R-:W-:Y:S02]  /*8c80*/  FMUL.FTZ R171, R80, R171 ;  /* 0x000000ab50ab7220 */ /* 0x000fe40000410000 */
[C---:B------:R-:W-:Y:S02]  /*8c90*/  FMUL.FTZ R67, R66.reuse, R38 ;  /* 0x0000002642437220 */ /* 0x040fe40000410000 */
[----:B------:R-:W-:Y:S02]  /*8ca0*/  FMUL.FTZ R70, R66, R37 ;  /* 0x0000002542467220 */ /* 0x000fe40000410000 */
[----:B------:R-:W-:-:S02]  /*8cb0*/  FFMA.FTZ R137, R113, R137, -R138 ;  /* 0x0000008971897223 */ /* 0x000fc4000001088a */
[----:B------:R-:W-:Y:S01]  /*8cc0*/  FMUL.FTZ R172, R80, R65 ;  /* 0x0000004150ac7220 */ /* 0x000fe20000410000 */
[----:B------:R-:W0:Y:S01]  /*8cd0*/  MUFU.EX2 R67, R67 ;  /* 0x0000004300437308 */ /* 0x000e220000000800 */
[----:B------:R-:W-:Y:S02]  /*8ce0*/  FADD.FTZ R140, R171, R140 ;  /* 0x0000008cab8c7221 */ /* 0x000fe40000010000 */
[C---:B---3--:R-:W-:Y:S02]  /*8cf0*/  FMUL.FTZ R103, R64.reuse, R103 ;  /* 0x0000006740677220 */ /* 0x048fe40000410000 */
[----:B------:R-:W-:Y:S02]  /*8d00*/  FMUL.FTZ R102, R64, R102 ;  /* 0x0000006640667220 */ /* 0x000fe40000410000 */
[----:B------:R-:W-:Y:S01]  /*8d10*/  FADD.FTZ R137, R172, R137 ;  /* 0x00000089ac897221 */ /* 0x000fe20000010000 */
[----:B------:R-:W1:Y:S01]  /*8d20*/  MUFU.EX2 R70, R70 ;  /* 0x0000004600467308 */ /* 0x000e620000000800 */
[----:B------:R-:W-:-:S02]  /*8d30*/  FMUL.FTZ R64, R110, R140 ;  /* 0x0000008c6e407220 */ /* 0x000fc40000410000 */
[----:B------:R-:W-:Y:S02]  /*8d40*/  FMUL.FTZ R174, R7, R43 ;  /* 0x0000002b07ae7220 */ /* 0x000fe40000410000 */
[-C--:B------:R-:W-:Y:S02]  /*8d50*/  FFMA.FTZ R139, R111, R137.reuse, -R64 ;  /* 0x000000896f8b7223 */ /* 0x080fe40000010840 */
[----:B------:R-:W-:Y:S02]  /*8d60*/  FMUL.FTZ R137, R110, R137 ;  /* 0x000000896e897220 */ /* 0x000fe40000410000 */
[----:B------:R-:W-:Y:S02]  /*8d70*/  FMUL.FTZ R64, R6, R43 ;  /* 0x0000002b06407220 */ /* 0x000fe40000410000 */
[----:B------:R-:W-:Y:S02]  /*8d80*/  FMUL.FTZ R174, R59, R174 ;  /* 0x000000ae3bae7220 */ /* 0x000fe40000410000 */
[----:B------:R-:W-:-:S02]  /*8d90*/  FFMA.FTZ R140, R111, R140, R137 ;  /* 0x0000008c6f8c7223 */ /* 0x000fc40000010089 */
[----:B------:R-:W-:Y:S02]  /*8da0*/  FMUL.FTZ R173, R59, R64 ;  /* 0x000000403bad7220 */ /* 0x000fe40000410000 */
[C---:B------:R-:W-:Y:S02]  /*8db0*/  FMUL.FTZ R71, R66.reuse, R36 ;  /* 0x0000002442477220 */ /* 0x040fe40000410000 */
[C---:B------:R-:W-:Y:S02]  /*8dc0*/  FMUL.FTZ R65, R66.reuse, R35 ;  /* 0x0000002342417220 */ /* 0x040fe40000410000 */
[----:B------:R-:W-:Y:S02]  /*8dd0*/  FMUL.FTZ R66, R66, R34 ;  /* 0x0000002242427220 */ /* 0x000fe40000410000 */
[----:B------:R-:W-:Y:S01]  /*8de0*/  FADD.FTZ R139, R174, R139 ;  /* 0x0000008bae8b7221 */ /* 0x000fe20000010000 */
[----:B------:R-:W-:Y:S01]  /*8df0*/  MUFU.EX2 R71, R71 ;  /* 0x0000004700477308 */ /* 0x000fe20000000800 */
[----:B------:R-:W-:-:S02]  /*8e00*/  FADD.FTZ R140, R173, R140 ;  /* 0x0000008cad8c7221 */ /* 0x000fc40000010000 */
[C---:B0-----:R-:W-:Y:S02]  /*8e10*/  FMUL.FTZ R101, R67.reuse, R101 ;  /* 0x0000006543657220 */ /* 0x041fe40000410000 */
[----:B------:R-:W-:Y:S02]  /*8e20*/  FMUL.FTZ R100, R67, R100 ;  /* 0x0000006443647220 */ /* 0x000fe40000410000 */
[C---:B-1----:R-:W-:Y:S01]  /*8e30*/  FMUL.FTZ R99, R70.reuse, R99 ;  /* 0x0000006346637220 */ /* 0x042fe20000410000 */
[----:B------:R0:W-:Y:S01]  /*8e40*/  MUFU.EX2 R67, R65 ;  /* 0x0000004100437308 */ /* 0x0001e20000000800 */
[----:B------:R-:W-:Y:S02]  /*8e50*/  FMUL.FTZ R98, R70, R98 ;  /* 0x0000006246627220 */ /* 0x000fe40000410000 */
[----:B------:R-:W-:Y:S02]  /*8e60*/  FMUL.FTZ R70, R108, R139 ;  /* 0x0000008b6c467220 */ /* 0x000fe40000410000 */
[----:B------:R-:W-:-:S02]  /*8e70*/  FMUL.FTZ R175, R4, R42 ;  /* 0x0000002a04af7220 */ /* 0x000fc40000410000 */
[----:B------:R-:W-:Y:S01]  /*8e80*/  FMUL.FTZ R64, R108, R140 ;  /* 0x0000008c6c407220 */ /* 0x000fe20000410000 */
[----:B------:R-:W1:Y:S01]  /*8e90*/  MUFU.EX2 R66, R66 ;  /* 0x0000004200427308 */ /* 0x000e620000000800 */
[----:B0-----:R-:W-:Y:S02]  /*8ea0*/  FMUL.FTZ R65, R5, R42 ;  /* 0x0000002a05417220 */ /* 0x001fe40000410000 */
[C---:B------:R-:W-:Y:S02]  /*8eb0*/  FFMA.FTZ R70, R109.reuse, R140, R70 ;  /* 0x0000008c6d467223 */ /* 0x040fe40000010046 */
[C---:B------:R-:W-:Y:S02]  /*8ec0*/  FMUL.FTZ R175, R58.reuse, R175 ;  /* 0x000000af3aaf7220 */ /* 0x040fe40000410000 */
[----:B------:R-:W-:Y:S02]  /*8ed0*/  FFMA.FTZ R139, R109, R139, -R64 ;  /* 0x0000008b6d8b7223 */ /* 0x000fe40000010840 */
[----:B------:R-:W-:-:S02]  /*8ee0*/  FMUL.FTZ R176, R58, R65 ;  /* 0x000000413ab07220 */ /* 0x000fc40000410000 */
[----:B------:R-:W-:Y:S02]  /*8ef0*/  FADD.FTZ R70, R175, R70 ;  /* 0x00000046af467221 */ /* 0x000fe40000010000 */
[----:B------:R-:W-:Y:S02]  /*8f00*/  FADD.FTZ R139, R176, R139 ;  /* 0x0000008bb08b7221 */ /* 0x000fe40000010000 */
[CC--:B------:R-:W-:Y:S02]  /*8f10*/  FMUL.FTZ R64, R106.reuse, R70.reuse ;  /* 0x000000466a407220 */ /* 0x0c0fe40000410000 */
[-C--:B------:R-:W-:Y:S02]  /*8f20*/  FMUL.FTZ R65, R106, R139.reuse ;  /* 0x0000008b6a417220 */ /* 0x080fe40000410000 */
[C---:B------:R-:W-:Y:S02]  /*8f30*/  FFMA.FTZ R139, R107.reuse, R139, -R64 ;  /* 0x0000008b6b8b7223 */ /* 0x040fe40000010840 */
[----:B------:R-:W-:-:S02]  /*8f40*/  FFMA.FTZ R70, R107, R70, R65 ;  /* 0x000000466b467223 */ /* 0x000fc40000010041 */
[----:B------:R-:W-:Y:S02]  /*8f50*/  FMUL.FTZ R64, R136, R41 ;  /* 0x0000002988407220 */ /* 0x000fe40000410000 */
[C---:B-1----:R-:W-:Y:S02]  /*8f60*/  FMUL.FTZ R91, R66.reuse, R91 ;  /* 0x0000005b425b7220 */ /* 0x042fe40000410000 */
[----:B------:R-:W-:Y:S02]  /*8f70*/  FMUL.FTZ R90, R66, R90 ;  /* 0x0000005a425a7220 */ /* 0x000fe40000410000 */
[----:B------:R-:W-:Y:S02]  /*8f80*/  FMUL.FTZ R178, R3, R41 ;  /* 0x0000002903b27220 */ /* 0x000fe40000410000 */
[-C--:B------:R-:W-:Y:S02]  /*8f90*/  FMUL.FTZ R65, R73, R120.reuse ;  /* 0x0000007849417220 */ /* 0x080fe40000410000 */
[----:B------:R-:W-:-:S02]  /*8fa0*/  FMUL.FTZ R66, R72, R120 ;  /* 0x0000007848427220 */ /* 0x000fc40000410000 */
[C---:B------:R-:W-:Y:S02]  /*8fb0*/  FMUL.FTZ R177, R57.reuse, R64 ;  /* 0x0000004039b17220 */ /* 0x040fe40000410000 */
[----:B------:R-:W-:Y:S02]  /*8fc0*/  FMUL.FTZ R178, R57, R178 ;  /* 0x000000b239b27220 */ /* 0x000fe40000410000 */
[-C--:B------:R-:W-:Y:S02]  /*8fd0*/  FFMA.FTZ R65, R72, R121.reuse, -R65 ;  /* 0x0000007948417223 */ /* 0x080fe40000010841 */
[----:B------:R-:W-:Y:S02]  /*8fe0*/  FFMA.FTZ R66, R73, R121, R66 ;  /* 0x0000007949427223 */ /* 0x000fe40000010042 */
[C---:B------:R-:W-:Y:S02]  /*8ff0*/  FMUL.FTZ R93, R67.reuse, R93 ;  /* 0x0000005d435d7220 */ /* 0x040fe40000410000 */
[----:B------:R-:W-:-:S02]  /*9000*/  FMUL.FTZ R92, R67, R92 ;  /* 0x0000005c435c7220 */ /* 0x000fc40000410000 */
[----:B------:R-:W-:Y:S02]  /*9010*/  FADD.FTZ R70, R177, R70 ;  /* 0x00000046b1467221 */ /* 0x000fe40000010000 */
[----:B------:R-:W-:Y:S02]  /*9020*/  FADD.FTZ R139, R178, R139 ;  /* 0x0000008bb28b7221 */ /* 0x000fe40000010000 */
[C---:B------:R-:W-:Y:S02]  /*9030*/  FMUL.FTZ R67, R118.reuse, R65 ;  /* 0x0000004176437220 */ /* 0x040fe40000410000 */
[----:B------:R-:W-:Y:S02]  /*9040*/  FMUL.FTZ R64, R118, R66 ;  /* 0x0000004276407220 */ /* 0x000fe40000410000 */
[C---:B------:R-:W-:Y:S02]  /*9050*/  FMUL.FTZ R97, R71.reuse, R97 ;  /* 0x0000006147617220 */ /* 0x040fe40000410000 */
[----:B------:R-:W-:-:S02]  /*9060*/  FMUL.FTZ R96, R71, R96 ;  /* 0x0000006047607220 */ /* 0x000fc40000410000 */
[C---:B------:R-:W-:Y:S02]  /*9070*/  FMUL.FTZ R138, R104.reuse, R70 ;  /* 0x00000046688a7220 */ /* 0x040fe40000410000 */
[----:B------:R-:W-:Y:S02]  /*9080*/  FMUL.FTZ R71, R104, R139 ;  /* 0x0000008b68477220 */ /* 0x000fe40000410000 */
[C---:B------:R-:W-:Y:S02]  /*9090*/  FFMA.FTZ R67, R119.reuse, R66, R67 ;  /* 0x0000004277437223 */ /* 0x040fe40000010043 */
[----:B------:R-:W-:Y:S02]  /*90a0*/  FFMA.FTZ R64, R119, R65, -R64 ;  /* 0x0000004177407223 */ /* 0x000fe40000010840 */
[----:B------:R-:W-:Y:S02]  /*90b0*/  FFMA.FTZ R139, R105, R139, -R138 ;  /* 0x0000008b698b7223 */ /* 0x000fe4000001088a */
[----:B------:R-:W-:-:S02]  /*90c0*/  FMUL.FTZ R65, R135, R40 ;  /* 0x0000002887417220 */ /* 0x000fc40000410000 */
[----:B------:R-:W-:Y:S02]  /*90d0*/  FFMA.FTZ R138, R105, R70, R71 ;  /* 0x00000046698a7223 */ /* 0x000fe40000010047 */
[C---:B------:R-:W-:Y:S02]  /*90e0*/  FMUL.FTZ R66, R116.reuse, R67 ;  /* 0x0000004374427220 */ /* 0x040fe40000410000 */
[----:B------:R-:W-:Y:S02]  /*90f0*/  FMUL.FTZ R70, R116, R64 ;  /* 0x0000004074467220 */ /* 0x000fe40000410000 */
[----:B------:R-:W-:Y:S02]  /*9100*/  FMUL.FTZ R179, R134, R40 ;  /* 0x0000002886b37220 */ /* 0x000fe40000410000 */
[----:B------:R-:W-:Y:S02]  /*9110*/  FMUL.FTZ R180, R56, R65 ;  /* 0x0000004138b47220 */ /* 0x000fe40000410000 */
[----:B------:R-:W-:-:S02]  /*9120*/  FFMA.FTZ R66, R117, R64, -R66 ;  /* 0x0000004075427223 */ /* 0x000fc40000010842 */
[----:B------:R-:W-:Y:S02]  /*9130*/  FFMA.FTZ R70, R117, R67, R70 ;  /* 0x0000004375467223 */ /* 0x000fe40000010046 */
[----:B------:R-:W-:Y:S02]  /*9140*/  FMUL.FTZ R179, R56, R179 ;  /* 0x000000b338b37220 */ /* 0x000fe40000410000 */
[----:B------:R-:W-:Y:S02]  /*9150*/  FADD.FTZ R139, R180, R139 ;  /* 0x0000008bb48b7221 */ /* 0x000fe40000010000 */
[C---:B------:R-:W-:Y:S02]  /*9160*/  FMUL.FTZ R65, R114.reuse, R66 ;  /* 0x0000004272417220 */ /* 0x040fe40000410000 */
[----:B------:R-:W-:Y:S02]  /*9170*/  FMUL.FTZ R64, R114, R70 ;  /* 0x0000004672407220 */ /* 0x000fe40000410000 */
[----:B------:R-:W-:-:S02]  /*9180*/  FADD.FTZ R138, R179, R138 ;  /* 0x0000008ab38a7221 */ /* 0x000fc40000010000 */
[C---:B------:R-:W-:Y:S02]  /*9190*/  FMUL.FTZ R67, R102.reuse, R139 ;  /* 0x0000008b66437220 */ /* 0x040fe40000410000 */
[C---:B------:R-:W-:Y:S02]  /*91a0*/  FFMA.FTZ R65, R115.reuse, R70, R65 ;  /* 0x0000004673417223 */ /* 0x040fe40000010041 */
[----:B------:R-:W-:Y:S02]  /*91b0*/  FFMA.FTZ R66, R115, R66, -R64 ;  /* 0x0000004273427223 */ /* 0x000fe40000010840 */
[-C--:B------:R-:W-:Y:S02]  /*91c0*/  FMUL.FTZ R140, R102, R138.reuse ;  /* 0x0000008a668c7220 */ /* 0x080fe40000410000 */
[----:B------:R-:W-:Y:S02]  /*91d0*/  FFMA.FTZ R138, R103, R138, R67 ;  /* 0x0000008a678a7223 */ /* 0x000fe40000010043 */
[----:B------:R-:W-:-:S02]  /*91e0*/  FMUL.FTZ R64, R132, R39 ;  /* 0x0000002784407220 */ /* 0x000fc40000410000 */
[C---:B------:R-:W-:Y:S02]  /*91f0*/  FMUL.FTZ R67, R112.reuse, R65 ;  /* 0x0000004170437220 */ /* 0x040fe40000410000 */
[----:B------:R-:W-:Y:S02]  /*9200*/  FMUL.FTZ R70, R112, R66 ;  /* 0x0000004270467220 */ /* 0x000fe40000410000 */
[----:B------:R-:W-:Y:S02]  /*9210*/  FMUL.FTZ R182, R133, R39 ;  /* 0x0000002785b67220 */ /* 0x000fe40000410000 */
[----:B------:R-:W-:Y:S02]  /*9220*/  FMUL.FTZ R181, R55, R64 ;  /* 0x0000004037b57220 */ /* 0x000fe40000410000 */
[C---:B------:R-:W-:Y:S02]  /*9230*/  FFMA.FTZ R67, R113.reuse, R66, -R67 ;  /* 0x0000004271437223 */ /* 0x040fe40000010843 */
[----:B------:R-:W-:-:S02]  /*9240*/  FFMA.FTZ R70, R113, R65, R70 ;  /* 0x0000004171467223 */ /* 0x000fc40000010046 */
[----:B------:R-:W-:Y:S02]  /*9250*/  FFMA.FTZ R139, R103, R139, -R140 ;  /* 0x0000008b678b7223 */ /* 0x000fe4000001088c */
        /* <DEDUP_REMOVED lines=9> */
[----:B------:R-:W-:Y:S02]  /*92f0*/  FFMA.FTZ R139, R101, R139, -R66 ;  /* 0x0000008b658b7223 */ /* 0x000fe40000010842 */
[----:B------:R-:W-:-:S02]  /*9300*/  FMUL.FTZ R65, R131, R38 ;  /* 0x0000002683417220 */ /* 0x000fc40000410000 */
[C---:B------:R-:W-:Y:S02]  /*9310*/  FMUL.FTZ R66, R108.reuse, R70 ;  /* 0x000000466c427220 */ /* 0x040fe40000410000 */
[----:B------:R-:W-:Y:S02]  /*9320*/  FMUL.FTZ R67, R108, R64 ;  /* 0x000000406c437220 */ /* 0x000fe40000410000 */
[----:B------:R-:W-:Y:S02]  /*9330*/  FMUL.FTZ R183, R130, R38 ;  /* 0x0000002682b77220 */ /* 0x000fe40000410000 */
[----:B------:R-:W-:Y:S02]  /*9340*/  FMUL.FTZ R184, R54, R65 ;  /* 0x0000004136b87220 */ /* 0x000fe40000410000 */
[C---:B------:R-:W-:Y:S02]  /*9350*/  FFMA.FTZ R66, R109.reuse, R64, -R66 ;  /* 0x000000406d427223 */ /* 0x040fe40000010842 */
[----:B------:R-:W-:-:S02]  /*9360*/  FFMA.FTZ R67, R109, R70, R67 ;  /* 0x000000466d437223 */ /* 0x000fc40000010043 */
        /* <DEDUP_REMOVED lines=28> */
[----:B------:R-:W-:Y:S02]  /*9530*/  FMUL.FTZ R187, R126, R36 ;  /* 0x000000247ebb7220 */ /* 0x000fe40000410000 */
[----:B------:R-:W-:-:S02]  /*9540*/  FFMA.FTZ R139, R97, R139, -R70 ;  /* 0x0000008b618b7223 */ /* 0x000fc40000010846 */
[C---:B------:R-:W-:Y:S02]  /*9550*/  FMUL.FTZ R67, R100.reuse, R66 ;  /* 0x0000004264437220 */ /* 0x040fe40000410000 */
[----:B------:R-:W-:Y:S02]  /*9560*/  FMUL.FTZ R70, R100, R64 ;  /* 0x0000004064467220 */ /* 0x000fe40000410000 */
[----:B------:R-:W-:Y:S02]  /*9570*/  FMUL.FTZ R65, R127, R36 ;  /* 0x000000247f417220 */ /* 0x000fe40000410000 */
[----:B------:R-:W-:Y:S02]  /*9580*/  FFMA.FTZ R138, R97, R138, R71 ;  /* 0x0000008a618a7223 */ /* 0x000fe40000010047 */
        /* <DEDUP_REMOVED lines=9> */
[----:B------:R-:W-:Y:S02]  /*9620*/  FFMA.FTZ R65, R99, R70, R65 ;  /* 0x0000004663417223 */ /* 0x000fe40000010041 */
[----:B------:R-:W-:Y:S02]  /*9630*/  FMUL.FTZ R190, R125, R35 ;  /* 0x000000237dbe7220 */ /* 0x000fe40000410000 */
[----:B------:R-:W-:Y:S02]  /*9640*/  FFMA.FTZ R67, R99, R67, -R64 ;  /* 0x0000004363437223 */ /* 0x000fe40000010840 */
        /* <DEDUP_REMOVED lines=8> */
[C---:B------:R-:W-:Y:S02]  /*96d0*/  FFMA.FTZ R66, R97.reuse, R67, -R66 ;  /* 0x0000004361427223 */ /* 0x040fe40000010842 */
[----:B------:R-:W-:Y:S02]  /*96e0*/  FADD.FTZ R139, R190, R139 ;  /* 0x0000008bbe8b7221 */ /* 0x000fe40000010000 */
[----:B------:R-:W-:Y:S02]  /*96f0*/  FFMA.FTZ R70, R97, R65, R70 ;  /* 0x0000004161467223 */ /* 0x000fe40000010046 */
[----:B------:R-:W-:Y:S02]  /*9700*/  FADD.FTZ R138, R189, R138 ;  /* 0x0000008abd8a7221 */ /* 0x000fe40000010000 */
[----:B------:R-:W-:Y:S02]  /*9710*/  FMUL.FTZ R65, R92, R66 ;  /* 0x000000425c417220 */ /* 0x000fe40000410000 */
[----:B------:R-:W-:-:S02]  /*9720*/  FMUL.FTZ R67, R90, R139 ;  /* 0x0000008b5a437220 */ /* 0x000fc40000410000 */
[----:B------:R-:W-:Y:S02]  /*9730*/  FMUL.FTZ R64, R92, R70 ;  /* 0x000000465c407220 */ /* 0x000fe40000410000 */
[----:B------:R-:W-:Y:S02]  /*9740*/  FMUL.FTZ R140, R90, R138 ;  /* 0x0000008a5a8c7220 */ /* 0x000fe40000410000 */
[----:B------:R-:W-:Y:S02]  /*9750*/  FFMA.FTZ R65, R93, R70, R65 ;  /* 0x000000465d417223 */ /* 0x000fe40000010041 */
[----:B------:R-:W-:Y:S02]  /*9760*/  FFMA.FTZ R138, R91, R138, R67 ;  /* 0x0000008a5b8a7223 */ /* 0x000fe40000010043 */
[----:B------:R-:W-:Y:S02]  /*9770*/  FFMA.FTZ R64, R93, R66, -R64 ;  /* 0x000000425d407223 */ /* 0x000fe40000010840 */
[----:B------:R-:W-:-:S02]  /*9780*/  FMUL.FTZ R191, R122, R34 ;  /* 0x000000227abf7220 */ /* 0x000fc40000410000 */
[----:B------:R-:W-:Y:S02]  /*9790*/  FMUL.FTZ R67, R123, R34 ;  /* 0x000000227b437220 */ /* 0x000fe40000410000 */
[C---:B------:R-:W-:Y:S02]  /*97a0*/  FMUL.FTZ R66, R90.reuse, R65 ;  /* 0x000000415a427220 */ /* 0x040fe40000410000 */
[----:B------:R-:W-:Y:S02]  /*97b0*/  FFMA.FTZ R139, R91, R139, -R140 ;  /* 0x0000008b5b8b7223 */ /* 0x000fe4000001088c */
[----:B------:R-:W-:Y:S02]  /*97c0*/  FMUL.FTZ R70, R90, R64 ;  /* 0x000000405a467220 */ /* 0x000fe40000410000 */
[C---:B------:R-:W-:Y:S02]  /*97d0*/  FMUL.FTZ R191, R50.reuse, R191 ;  /* 0x000000bf32bf7220 */ /* 0x040fe40000410000 */
[----:B------:R-:W-:-:S02]  /*97e0*/  FMUL.FTZ R192, R50, R67 ;  /* 0x0000004332c07220 */ /* 0x000fc40000410000 */
[C---:B------:R-:W-:Y:S02]  /*97f0*/  FFMA.FTZ R64, R91.reuse, R64, -R66 ;  /* 0x000000405b407223 */ /* 0x040fe40000010842 */
[----:B------:R-:W-:Y:S02]  /*9800*/  FFMA.FTZ R65, R91, R65, R70 ;  /* 0x000000415b417223 */ /* 0x000fe40000010046 */
[----:B------:R-:W-:Y:S02]  /*9810*/  FADD.FTZ R67, R191, R138 ;  /* 0x0000008abf437221 */ /* 0x000fe40000010000 */
[----:B------:R-:W-:Y:S02]  /*9820*/  FADD.FTZ R66, R192, R139 ;  /* 0x0000008bc0427221 */ /* 0x000fe40000010000 */
[-C--:B-----5:R-:W-:Y:S02]  /*9830*/  FMUL.FTZ R168, R33, R68.reuse ;  /* 0x0000004421a87220 */ /* 0x0a0fe40000410000 */
[-C--:B------:R-:W-:Y:S01]  /*9840*/  FMUL.FTZ R167, R32, R68.reuse ;  /* 0x0000004420a77220 */ /* 0x080fe20000410000 */
[----:B------:R0:W-:Y:S01]  /*9850*/  STS.128 [R235.X16+0x8470], R64 ;  /* 0x00847040eb007388 */ /* 0x0001e2000000cc00 */
        /* <DEDUP_REMOVED lines=51> */
[C---:B------:R-:W-:Y:S02]  /*9b90*/  FFMA.FTZ R68, R64.reuse, R70, -R68 ;  /* 0x0000004640447223 */ /* 0x040fe40000010844 */
[C---:B------:R-:W-:Y:S02]  /*9ba0*/  FFMA.FTZ R65, R64.reuse, R71, R65 ;  /* 0x0000004740417223 */ /* 0x040fe40000010041 */
        /* <DEDUP_REMOVED lines=16> */
.L_x_1479:
        /* <DEDUP_REMOVED lines=18> */
[----:B------:R-:W0:Y:S02]  /*9dd0*/  SHFL.UP PT, R64, R210, 0x2, RZ ;  /* 0x04400000d2407989 */ /* 0x000e2400000e00ff */
[----:B0-----:R-:W-:-:S04]  /*9de0*/  FMUL.FTZ R66, R67, R64 ;  /* 0x0000004043427220 */ /* 0x001fc80000410000 */
[-C--:B------:R-:W-:Y:S02]  /*9df0*/  FFMA.FTZ R66, R68, R65.reuse, -R66 ;  /* 0x0000004144427223 */ /* 0x080fe40000010842 */
[----:B------:R-:W-:-:S04]  /*9e00*/  FMUL.FTZ R65, R67, R65 ;  /* 0x0000004143417220 */ /* 0x000fc80000410000 */
[----:B------:R-:W-:Y:S02]  /*9e10*/  @P0 FADD.FTZ R211, R211, R66 ;  /* 0x00000042d3d30221 */ /* 0x000fe40000010000 */
[----:B------:R-:W-:Y:S02]  /*9e20*/  FFMA.FTZ R65, R68, R64, R65 ;  /* 0x0000004044417223 */ /* 0x000fe40000010041 */
[----:B------:R-:W0:Y:S02]  /*9e30*/  SHFL.UP PT, R64, R68, 0x2, RZ ;  /* 0x0440000044407989 */ /* 0x000e2400000e00ff */
[----:B------:R-:W-:Y:S02]  /*9e40*/  @P0 FADD.FTZ R210, R210, R65 ;  /* 0x00000041d2d20221 */ /* 0x000fe40000010000 */
[----:B------:R-:W1:Y:S01]  /*9e50*/  SHFL.UP PT, R65, R67, 0x2, RZ ;  /* 0x0440000043417989 */ /* 0x000e6200000e00ff */
[C---:B0-----:R-:W-:Y:S02]  /*9e60*/  FMUL.FTZ R69, R67.reuse, R64 ;  /* 0x0000004043457220 */ /* 0x041fe40000410000 */
[----:B-1----:R-:W-:-:S02]  /*9e70*/  FMUL.FTZ R66, R67, R65 ;  /* 0x0000004143427220 */ /* 0x002fc40000410000 */
        /* <DEDUP_REMOVED lines=10> */
[----:B------:R-:W-:Y:S01]  /*9f20*/  FFMA.FTZ R64, R68, R64, R65 ;  /* 0x0000004044407223 */ /* 0x000fe20000010041 */
[----:B------:R-:W0:Y:S03]  /*9f30*/  SHFL.UP PT, R66, R69, 0x4, RZ ;  /* 0x0480000045427989 */ /* 0x000e2600000e00ff */
[----:B------:R-:W-:Y:S01]  /*9f40*/  @P0 FADD.FTZ R210, R210, R64 ;  /* 0x00000040d2d20221 */ /* 0x000fe20000010000 */
[----:B------:R-:W1:Y:S01]  /*9f50*/  SHFL.UP PT, R65, R68, 0x4, RZ ;  /* 0x0480000044417989 */ /* 0x000e6200000e00ff */
[C---:B0-----:R-:W-:Y:S02]  /*9f60*/  FMUL.FTZ R64, R69.reuse, R66 ;  /* 0x0000004245407220 */ /* 0x041fe40000410000 */
[----:B-1----:R-:W-:-:S04]  /*9f70*/  FMUL.FTZ R67, R69, R65 ;  /* 0x0000004145437220 */ /* 0x002fc80000410000 */
        /* <DEDUP_REMOVED lines=16> */
[CC--:B-1----:R-:W-:Y:S02]  /*a080*/  FMUL.FTZ R69, R67.reuse, R65.reuse ;  /* 0x0000004143457220 */ /* 0x0c2fe40000410000 */
[C---:B------:R-:W-:Y:S02]  /*a090*/  FFMA.FTZ R66, R68.reuse, R65, R66 ;  /* 0x0000004144427223 */ /* 0x040fe40000010042 */
[----:B------:R-:W-:Y:S02]  /*a0a0*/  @P0 FFMA.FTZ R68, R68, R64, -R69 ;  /* 0x0000004044440223 */ /* 0x000fe40000010845 */
[----:B------:R2:W0:Y:S01]  /*a0b0*/  SHFL.UP PT, R64, R210, 0x10, RZ ;  /* 0x06000000d2407989 */ /* 0x00042200000e00ff */
[----:B------:R-:W-:-:S03]  /*a0c0*/  FSEL R69, R67, R66, !P0 ;  /* 0x0000004243457208 */ /* 0x000fc60004000000 */
[----:B------:R2:W1:Y:S04]  /*a0d0*/  SHFL.UP PT, R66, R68, 0x10, RZ ;  /* 0x0600000044427989 */ /* 0x00046800000e00ff */
[----:B------:R2:W4:Y:S02]  /*a0e0*/  SHFL.UP PT, R67, R69, 0x10, RZ ;  /* 0x0600000045437989 */ /* 0x00052400000e00ff */
.L_x_1480:
[----:B---3--:R-:W-:Y:S01]  /*a0f0*/  ISETP.GE.AND P0, PT, R88, 0x10, PT ;  /* 0x000000105800780c */ /* 0x008fe20003f06270 */
[-C--:B0-----:R-:W-:Y:S01]  /*a100*/  FMUL.FTZ R65, R64, R69.reuse ;  /* 0x0000004540417220 */ /* 0x081fe20000410000 */
[----:B------:R-:W-:Y:S01]  /*a110*/  MOV R71, R68 ;  /* 0x0000004400477202 */ /* 0x000fe20000000f00 */
[-C--:B-12---:R-:W-:Y:S02]  /*a120*/  FMUL.FTZ R68, R66, R69.reuse ;  /* 0x0000004542447220 */ /* 0x086fe40000410000 */
[C---:B------:R-:W-:Y:S02]  /*a130*/  FMUL.FTZ R212, R70.reuse, R69 ;  /* 0x0000004546d47220 */ /* 0x040fe40000410000 */
[----:B------:R-:W-:-:S02]  /*a140*/  FFMA.FTZ R65, R70, R71, -R65 ;  /* 0x0000004746417223 */ /* 0x000fc40000010841 */
[C---:B----4-:R-:W-:Y:S01]  /*a150*/  FFMA.FTZ R70, R67.reuse, R71, R68 ;  /* 0x0000004743467223 */ /* 0x050fe20000010044 */
[----:B------:R-:W-:Y:S01]  /*a160*/  MOV R68, R211 ;  /* 0x000000d300447202 */ /* 0x000fe20000000f00 */
[----:B------:R-:W-:Y:S02]  /*a170*/  FMUL.FTZ R67, R67, R69 ;  /* 0x0000004543437220 */ /* 0x000fe40000410000 */
[-C--:B------:R-:W-:Y:S01]  /*a180*/  FFMA.FTZ R212, R64, R71.reuse, R212 ;  /* 0x0000004740d47223 */ /* 0x080fe200000100d4 */
[----:B------:R-:W-:Y:S01]  /*a190*/  FSEL R69, R69, R70, !P0 ;  /* 0x0000004645457208 */ /* 0x000fe20004000000 */
[----:B------:R-:W-:Y:S01]  /*a1a0*/  @P0 FFMA.FTZ R71, R66, R71, -R67 ;  /* 0x0000004742470223 */ /* 0x000fe20000010843 */
[----:B------:R-:W-:Y:S01]  /*a1b0*/  MOV R67, R210 ;  /* 0x000000d200437202 */ /* 0x000fe20000000f00 */
[----:B------:R-:W-:-:S04]  /*a1c0*/  @P0 FADD.FTZ R68, R65, R68 ;  /* 0x0000004441440221 */ /* 0x000fc80000010000 */
[----:B------:R-:W-:Y:S01]  /*a1d0*/  @P0 FADD.FTZ R67, R212, R67 ;  /* 0x00000043d4430221 */ /* 0x000fe20000010000 */
[----:B------:R-:W-:Y:S05]  /*a1e0*/  BRA.CONV ~URZ, `(.L_x_1373) ;  /* 0x000000537f007947 */ /* 0x000fea000b800000 */
[----:B------:R-:W-:Y:S01]  /*a1f0*/  HFMA2.MMA R66, -RZ, RZ, 0, 1.847743988037109375e-06 ;  /* 0x0000001fff427435 */ /* 0x000fe200000001ff */
[----:B------:R-:W-:Y:S02]  /*a200*/  MOV R64, R71 ;  /* 0x0000004700407202 */ /* 0x000fe40000000f00 */
[----:B------:R-:W-:Y:S02]  /*a210*/  MOV R247, 0xffffffff ;  /* 0xffffffff00f77802 */ /* 0x000fe40000000f00 */
[----:B------:R-:W-:Y:S02]  /*a220*/  MOV R65, 0xa240 ;  /* 0x0000a24000417802 */ /* 0x000fe40000000f00 */
[----:B------:R-:W-:Y:S05]  /*a230*/  CALL.REL.NOINC `($__internal_34_$__cuda_sm70_shflsync_idx_p) ;  /* 0x0000a3e000007944 */ /* 0x000fea0003c00000 */
.L_x_1373:
[----:B------:R-:W-:Y:S05]  /*a240*/  BRA.CONV ~URZ, `(.L_x_1374) ;  /* 0x000000537f007947 */ /* 0x000fea000b800000 */
[----:B-1----:R-:W-:Y:S01]  /*a250*/  HFMA2.MMA R66, -RZ, RZ, 0, 1.847743988037109375e-06 ;  /* 0x0000001fff427435 */ /* 0x002fe200000001ff */
[----:B------:R-:W-:Y:S02]  /*a260*/  MOV R64, R69 ;  /* 0x0000004500407202 */ /* 0x000fe40000000f00 */
[----:B------:R-:W-:Y:S02]  /*a270*/  MOV R247, 0xffffffff ;  /* 0xffffffff00f77802 */ /* 0x000fe40000000f00 */
[----:B------:R-:W-:-:S02]  /*a280*/  MOV R65, 0xa2a0 ;  /* 0x0000a2a000417802 */ /* 0x000fc40000000f00 */
[----:B0-----:R-:W-:Y:S05]  /*a290*/  CALL.REL.NOINC `($__internal_34_$__cuda_sm70_shflsync_idx_p) ;  /* 0x0000a38000007944 */ /* 0x001fea0003c00000 */
.L_x_1374:
[----:B------:R-:W-:Y:S05]  /*a2a0*/  BRA.CONV ~URZ, `(.L_x_1375) ;  /* 0x000000537f007947 */ /* 0x000fea000b800000 */
[----:B-1----:R-:W-:Y:S01]  /*a2b0*/  HFMA2.MMA R66, -RZ, RZ, 0, 1.847743988037109375e-06 ;  /* 0x0000001fff427435 */ /* 0x002fe200000001ff */
[----:B------:R-:W-:-:S02]  /*a2c0*/  MOV R64, R68 ;  /* 0x0000004400407202 */ /* 0x000fc40000000f00 */
[----:B------:R-:W-:Y:S02]  /*a2d0*/  MOV R247, 0xffffffff ;  /* 0xffffffff00f77802 */ /* 0x000fe40000000f00 */
[----:B------:R-:W-:Y:S02]  /*a2e0*/  MOV R65, 0xa300 ;  /* 0x0000a30000417802 */ /* 0x000fe40000000f00 */
[----:B0-----:R-:W-:Y:S05]  /*a2f0*/  CALL.REL.NOINC `($__internal_34_$__cuda_sm70_shflsync_idx_p) ;  /* 0x0000a32000007944 */ /* 0x001fea0003c00000 */
.L_x_1375:
[----:B------:R-:W-:Y:S05]  /*a300*/  BRA.CONV ~URZ, `(.L_x_1376) ;  /* 0x000000537f007947 */ /* 0x000fea000b800000 */
[----:B-1----:R-:W-:Y:S01]  /*a310*/  HFMA2.MMA R66, -RZ, RZ, 0, 1.847743988037109375e-06 ;  /* 0x0000001fff427435 */ /* 0x002fe200000001ff */
[----:B------:R-:W-:Y:S02]  /*a320*/  MOV R64, R67 ;  /* 0x0000004300407202 */ /* 0x000fe40000000f00 */
[----:B------:R-:W-:Y:S02]  /*a330*/  MOV R247, 0xffffffff ;  /* 0xffffffff00f77802 */ /* 0x000fe40000000f00 */
[----:B------:R-:W-:Y:S02]  /*a340*/  MOV R65, 0xa360 ;  /* 0x0000a36000417802 */ /* 0x000fe40000000f00 */
[----:B0-----:R-:W-:Y:S05]  /*a350*/  CALL.REL.NOINC `($__internal_34_$__cuda_sm70_shflsync_idx_p) ;  /* 0x0000a2c000007944 */ /* 0x001fea0003c00000 */
.L_x_1376:
        /* <DEDUP_REMOVED lines=9> */
.L_x_1481:
[----:B-1-34-:R-:W-:Y:S02]  /*a3f0*/  MOV R65, R61 ;  /* 0x0000003d00417202 */ /* 0x01afe40000000f00 */
[----:B------:R-:W-:-:S02]  /*a400*/  MOV R64, R70 ;  /* 0x0000004600407202 */ /* 0x000fc40000000f00 */
[----:B0-----:R-:W-:Y:S01]  /*a410*/  MOV R66, R62 ;  /* 0x0000003e00427202 */ /* 0x001fe20000000f00 */
[----:B------:R-:W-:Y:S01]  /*a420*/  FMUL.FTZ R62, R65, R69 ;  /* 0x00000045413e7220 */ /* 0x000fe20000410000 */
[----:B--2---:R-:W-:Y:S01]  /*a430*/  MOV R67, R63 ;  /* 0x0000003f00437202 */ /* 0x004fe20000000f00 */
        /* <DEDUP_REMOVED lines=12> */
[CC--:B------:R-:W-:Y:S02]  /*a500*/  FMUL.FTZ R63, R69.reuse, R66.reuse ;  /* 0x00000042453f7220 */ /* 0x0c0fe40000410000 */
[----:B------:R-:W-:Y:S02]  /*a510*/  FFMA.FTZ R60, R68, R66, -R60 ;  /* 0x00000042443c7223 */ /* 0x000fe4000001083c */
[C---:B------:R-:W-:Y:S02]  /*a520*/  FMUL.FTZ R61, R69.reuse, R64 ;  /* 0x00000040453d7220 */ /* 0x040fe40000410000 */
[----:B------:R-:W-:Y:S02]  /*a530*/  FADD.FTZ R62, R70, R60 ;  /* 0x0000003c463e7221 */ /* 0x000fe40000010000 */
[----:B------:R-:W-:-:S02]  /*a540*/  FMUL.FTZ R60, R69, R65 ;  /* 0x00000041453c7220 */ /* 0x000fc40000410000 */
[C---:B------:R-:W-:Y:S02]  /*a550*/  FFMA.FTZ R63, R68.reuse, R67, R63 ;  /* 0x00000043443f7223 */ /* 0x040fe4000001003f */
[C---:B------:R-:W-:Y:S02]  /*a560*/  FFMA.FTZ R60, R68.reuse, R64, -R60 ;  /* 0x00000040443c7223 */ /* 0x040fe4000001083c */
[----:B------:R-:W-:Y:S02]  /*a570*/  FFMA.FTZ R61, R68, R65, R61 ;  /* 0x00000041443d7223 */ /* 0x000fe4000001003d */
[----:B------:R-:W0:Y:S01]  /*a580*/  LDS.128 R64, [R209+0x8480] ;  /* 0x00848000d1407984 */ /* 0x000e220000000c00 */
[----:B------:R-:W-:-:S05]  /*a590*/  FADD.FTZ R63, R71, R63 ;  /* 0x0000003f473f7221 */ /* 0x000fca0000010000 */
        /* <DEDUP_REMOVED lines=24> */
.L_x_1370:
[----:B0-----:R-:W-:Y:S05]  /*a720*/  BSYNC B0 ;  /* 0x0000000000007941 */ /* 0x001fea0003800000 */
.L_x_1369:
[----:B------:R-:W-:Y:S02]  /*a730*/  WARPSYNC 0xffffffff ;  /* 0xffffffff00007948 */ /* 0x000fe40003800000 */
[----:B------:R-:W-:Y:S01]  /*a740*/  BAR.SYNC.DEFER_BLOCKING 0x0 ;  /* 0x0000000000007b1d */ /* 0x000fe20000010000 */
[----:B-1----:R-:W-:-:S04]  /*a750*/  FMUL.FTZ R62, R90, R154 ;  /* 0x0000009a5a3e7220 */ /* 0x002fc80000410000 */
[----:B------:R-:W-:Y:S01]  /*a760*/  FFMA.FTZ R62, R91, R153, -R62 ;  /* 0x000000995b3e7223 */ /* 0x000fe2000001083e */
[----:B------:R-:W-:Y:S01]  /*a770*/  ULDC UR34, c[0x0][0x174] ;  /* 0x00005d0000227ab9 */ /* 0x000fe20000000800 */
[----:B------:R-:W-:Y:S01]  /*a780*/  BSSY B0, `(.L_x_1378) ;  /* 0x00001dd000007945 */ /* 0x000fe20003800000 */
[----:B------:R-:W-:Y:S01]  /*a790*/  UISETP.GE.AND UP0, UPT, UR24, UR34, UPT ;  /* 0x000000221800728c */ /* 0x000fe2000bf06270 */
[----:B------:R-:W-:Y:S01]  /*a7a0*/  FADD.FTZ R62, R137, R62 ;  /* 0x0000003e893e7221 */ /* 0x000fe20000010000 */
[----:B------:R-:W-:-:S03]  /*a7b0*/  USHF.L.U32 UR34, UR7, 0x4, URZ ;  /* 0x0000000407227899 */ /* 0x000fc6000800063f */
[----:B------:R-:W-:Y:S01]  /*a7c0*/  FMUL.FTZ R66, R92, -R62 ;  /* 0x8000003e5c427220 */ /* 0x000fe20000410000 */
[----:B------:R-:W-:-:S04]  /*a7d0*/  PLOP3.LUT P0, PT, PT, PT, UP0, 0x80, 0x0 ;  /* 0x000000000000781c */ /* 0x000fc80003f0f008 */
[----:B------:R-:W-:Y:S01]  /*a7e0*/  ISETP.NE.OR P0, PT, R238, RZ, P0 ;  /* 0x000000ffee00720c */ /* 0x000fe20000705670 */
[----:B------:R-:W0:Y:S02]  /*a7f0*/  LDS.64 R60, [R235.X16+0x8478] ;  /* 0x00847800eb3c7984 */ /* 0x000e24000000ca00 */
[CC--:B0-----:R-:W-:Y:S02]  /*a800*/  FMUL.FTZ R63, R73.reuse, R61.reuse ;  /* 0x0000003d493f7220 */ /* 0x0c1fe40000410000 */
[-C--:B------:R-:W-:Y:S02]  /*a810*/  FMUL.FTZ R73, R73, R60.reuse ;  /* 0x0000003c49497220 */ /* 0x080fe40000410000 */
[C---:B------:R-:W-:Y:S02]  /*a820*/  FFMA.FTZ R60, R72.reuse, R60, -R63 ;  /* 0x0000003c483c7223 */ /* 0x040fe4000001083f */
[----:B------:R-:W-:Y:S02]  /*a830*/  FMUL.FTZ R63, R91, R154 ;  /* 0x0000009a5b3f7220 */ /* 0x000fe40000410000 */
[----:B------:R-:W-:-:S02]  /*a840*/  FFMA.FTZ R61, R72, R61, R73 ;  /* 0x0000003d483d7223 */ /* 0x000fc40000010049 */
[----:B------:R-:W-:Y:S02]  /*a850*/  FFMA.FTZ R63, -R90, R153, -R63 ;  /* 0x000000995a3f7223 */ /* 0x000fe4000001093f */
[----:B------:R-:W-:Y:S01]  /*a860*/  FADD.FTZ R200, R200, R61 ;  /* 0x0000003dc8c87221 */ /* 0x000fe20000010000 */
[----:B------:R-:W-:Y:S01]  /*a870*/  HFMA2.MMA R61, -RZ, RZ, 0, 0 ;  /* 0x00000000ff3d7435 */ /* 0x000fe200000001ff */
[----:B------:R-:W-:Y:S02]  /*a880*/  FADD.FTZ R63, -R138, R63 ;  /* 0x0000003f8a3f7221 */ /* 0x000fe40000010100 */
[----:B------:R-:W-:Y:S02]  /*a890*/  FADD.FTZ R199, R199, R60 ;  /* 0x0000003cc7c77221 */ /* 0x000fe40000010000 */
[----:B------:R-:W-:-:S04]  /*a8a0*/  FMUL.FTZ R64, R92, -R63 ;  /* 0x8000003f5c407220 */ /* 0x000fc80000410000 */
[C---:B------:R-:W-:Y:S02]  /*a8b0*/  FFMA.FTZ R62, R93.reuse, R62, -R64 ;  /* 0x0000003e5d3e7223 */ /* 0x040fe40000010840 */
[----:B------:R-:W-:Y:S02]  /*a8c0*/  FFMA.FTZ R64, R93, R63, R66 ;  /* 0x0000003f5d407223 */ /* 0x000fe40000010042 */
[CC--:B------:R-:W-:Y:S02]  /*a8d0*/  FMUL.FTZ R66, R90.reuse, -R94.reuse ;  /* 0x8000005e5a427220 */ /* 0x0c0fe40000410000 */
[-C--:B------:R-:W-:Y:S02]  /*a8e0*/  FMUL.FTZ R63, R90, R95.reuse ;  /* 0x0000005f5a3f7220 */ /* 0x080fe40000410000 */
[C---:B------:R-:W-:Y:S02]  /*a8f0*/  FFMA.FTZ R66, R91.reuse, -R95, R66 ;  /* 0x8000005f5b427223 */ /* 0x040fe40000010042 */
[----:B------:R-:W-:-:S02]  /*a900*/  FFMA.FTZ R65, R91, R94, -R63 ;  /* 0x0000005e5b417223 */ /* 0x000fc4000001083f */
[CC--:B------:R-:W-:Y:S02]  /*a910*/  FMUL.FTZ R68, R92.reuse, -R66.reuse ;  /* 0x800000425c447220 */ /* 0x0c0fe40000410000 */
[----:B------:R-:W-:Y:S02]  /*a920*/  FADD.FTZ R62, R155, R62 ;  /* 0x0000003e9b3e7221 */ /* 0x000fe40000010000 */
[-C--:B------:R-:W-:Y:S02]  /*a930*/  FFMA.FTZ R63, R93, R65.reuse, -R68 ;  /* 0x000000415d3f7223 */ /* 0x080fe40000010844 */
[----:B------:R-:W-:Y:S02]  /*a940*/  FMUL.FTZ R65, R92, -R65 ;  /* 0x800000415c417220 */ /* 0x000fe40000410000 */
[----:B------:R-:W-:Y:S02]  /*a950*/  FADD.FTZ R64, -R139, R64 ;  /* 0x000000408b407221 */ /* 0x000fe40000010100 */
[----:B------:R-:W-:-:S02]  /*a960*/  FFMA.FTZ R65, R93, R66, R65 ;  /* 0x000000425d417223 */ /* 0x000fc40000010041 */
[C---:B------:R-:W-:Y:S02]  /*a970*/  FMUL.FTZ R66, R96.reuse, -R62 ;  /* 0x8000003e60427220 */ /* 0x040fe40000410000 */
[CC--:B------:R-:W-:Y:S02]  /*a980*/  FMUL.FTZ R67, R96.reuse, -R64.reuse ;  /* 0x8000004060437220 */ /* 0x0c0fe40000410000 */
[C---:B------:R-:W-:Y:S02]  /*a990*/  FFMA.FTZ R69, R97.reuse, R64, R66 ;  /* 0x0000004061457223 */ /* 0x040fe40000010042 */
[----:B------:R-:W-:Y:S02]  /*a9a0*/  FFMA.FTZ R67, R97, R62, -R67 ;  /* 0x0000003e61437223 */ /* 0x000fe40000010843 */
[----:B------:R-:W-:Y:S02]  /*a9b0*/  FMUL.FTZ R64, R96, -R63 ;  /* 0x8000003f60407220 */ /* 0x000fe40000410000 */
[----:B------:R-:W-:-:S02]  /*a9c0*/  FADD.FTZ R69, -R140, R69 ;  /* 0x000000458c457221 */ /* 0x000fc40000010100 */
[-C--:B------:R-:W-:Y:S02]  /*a9d0*/  FMUL.FTZ R62, R96, -R65.reuse ;  /* 0x80000041603e7220 */ /* 0x080fe40000410000 */
[----:B------:R-:W-:Y:S02]  /*a9e0*/  FADD.FTZ R67, R156, R67 ;  /* 0x000000439c437221 */ /* 0x000fe40000010000 */
[C---:B------:R-:W-:Y:S02]  /*a9f0*/  FFMA.FTZ R65, R97.reuse, R65, R64 ;  /* 0x0000004161417223 */ /* 0x040fe40000010040 */
[C---:B------:R-:W-:Y:S02]  /*aa00*/  FMUL.FTZ R64, R98.reuse, -R69 ;  /* 0x8000004562407220 */ /* 0x040fe40000410000 */
[----:B------:R-:W-:Y:S02]  /*aa10*/  FFMA.FTZ R62, R97, R63, -R62 ;  /* 0x0000003f613e7223 */ /* 0x000fe4000001083e */
[----:B------:R-:W-:-:S02]  /*aa20*/  FMUL.FTZ R66, R98, -R67 ;  /* 0x8000004362427220 */ /* 0x000fc40000410000 */
[C---:B------:R-:W-:Y:S02]  /*aa30*/  FMUL.FTZ R63, R98.reuse, -R65 ;  /* 0x80000041623f7220 */ /* 0x040fe40000410000 */
[C---:B------:R-:W-:Y:S02]  /*aa40*/  FFMA.FTZ R64, R99.reuse, R67, -R64 ;  /* 0x0000004363407223 */ /* 0x040fe40000010840 */
[C---:B------:R-:W-:Y:S02]  /*aa50*/  FFMA.FTZ R66, R99.reuse, R69, R66 ;  /* 0x0000004563427223 */ /* 0x040fe40000010042 */
[-C--:B------:R-:W-:Y:S02]  /*aa60*/  FFMA.FTZ R63, R99, R62.reuse, -R63 ;  /* 0x0000003e633f7223 */ /* 0x080fe4000001083f */
[----:B------:R-:W-:Y:S02]  /*aa70*/  FMUL.FTZ R62, R98, -R62 ;  /* 0x8000003e623e7220 */ /* 0x000fe40000410000 */
[----:B------:R-:W-:-:S02]  /*aa80*/  FADD.FTZ R64, R157, R64 ;  /* 0x000000409d407221 */ /* 0x000fc40000010000 */
[----:B------:R-:W-:Y:S02]  /*aa90*/  FADD.FTZ R66, -R141, R66 ;  /* 0x000000428d427221 */ /* 0x000fe40000010100 */
[----:B------:R-:W-:Y:S02]  /*aaa0*/  FFMA.FTZ R65, R99, R65, R62 ;  /* 0x0000004163417223 */ /* 0x000fe4000001003e */
[C---:B------:R-:W-:Y:S02]  /*aab0*/  FMUL.FTZ R62, R100.reuse, -R64 ;  /* 0x80000040643e7220 */ /* 0x040fe40000410000 */
[-C--:B------:R-:W-:Y:S02]  /*aac0*/  FMUL.FTZ R67, R100, -R66.reuse ;  /* 0x8000004264437220 */ /* 0x080fe40000410000 */
[C---:B------:R-:W-:Y:S02]  /*aad0*/  FFMA.FTZ R69, R101.reuse, R66, R62 ;  /* 0x0000004265457223 */ /* 0x040fe4000001003e */
[----:B------:R-:W-:-:S02]  /*aae0*/  FFMA.FTZ R67, R101, R64, -R67 ;  /* 0x0000004065437223 */ /* 0x000fc40000010843 */
[----:B------:R-:W-:Y:S02]  /*aaf0*/  FMUL.FTZ R64, R100, -R63 ;  /* 0x8000003f64407220 */ /* 0x000fe40000410000 */
[----:B------:R-:W-:Y:S02]  /*ab00*/  FADD.FTZ R69, -R142, R69 ;  /* 0x000000458e457221 */ /* 0x000fe40000010100 */
[-C--:B------:R-:W-:Y:S02]  /*ab10*/  FMUL.FTZ R62, R100, -R65.reuse ;  /* 0x80000041643e7220 */ /* 0x080fe40000410000 */
[----:B------:R-:W-:Y:S02]  /*ab20*/  FADD.FTZ R67, R158, R67 ;  /* 0x000000439e437221 */ /* 0x000fe40000010000 */
[----:B------:R-:W-:Y:S02]  /*ab30*/  FFMA.FTZ R65, R101, R65, R64 ;  /* 0x0000004165417223 */ /* 0x000fe40000010040 */
[----:B------:R-:W-:-:S02]  /*ab40*/  FMUL.FTZ R64, R102, -R69 ;  /* 0x8000004566407220 */ /* 0x000fc40000410000 */
[----:B------:R-:W-:Y:S02]  /*ab50*/  FFMA.FTZ R62, R101, R63, -R62 ;  /* 0x0000003f653e7223 */ /* 0x000fe4000001083e */
[C---:B------:R-:W-:Y:S02]  /*ab60*/  FMUL.FTZ R66, R102.reuse, -R67 ;  /* 0x8000004366427220 */ /* 0x040fe40000410000 */
[----:B------:R-:W-:Y:S02]  /*ab70*/  FMUL.FTZ R63, R102, -R65 ;  /* 0x80000041663f7220 */ /* 0x000fe40000410000 */
[C---:B------:R-:W-:Y:S02]  /*ab80*/  FFMA.FTZ R64, R103.reuse, R67, -R64 ;  /* 0x0000004367407223 */ /* 0x040fe40000010840 */
[C---:B------:R-:W-:Y:S02]  /*ab90*/  FFMA.FTZ R66, R103.reuse, R69, R66 ;  /* 0x0000004567427223 */ /* 0x040fe40000010042 */
[----:B------:R-:W-:-:S02]  /*aba0*/  FFMA.FTZ R63, R103, R62, -R63 ;  /* 0x0000003e673f7223 */ /* 0x000fc4000001083f */
[----:B------:R-:W-:Y:S02]  /*abb0*/  FMUL.FTZ R62, R102, -R62 ;  /* 0x8000003e663e7220 */ /* 0x000fe40000410000 */
[----:B------:R-:W-:Y:S02]  /*abc0*/  FADD.FTZ R64, R159, R64 ;  /* 0x000000409f407221 */ /* 0x000fe40000010000 */
[----:B------:R-:W-:Y:S02]  /*abd0*/  FADD.FTZ R66, -R143, R66 ;  /* 0x000000428f427221 */ /* 0x000fe40000010100 */
[----:B------:R-:W-:Y:S02]  /*abe0*/  FFMA.FTZ R65, R103, R65, R62 ;  /* 0x0000004167417223 */ /* 0x000fe4000001003e */
[C---:B------:R-:W-:Y:S02]  /*abf0*/  FMUL.FTZ R62, R104.reuse, -R64 ;  /* 0x80000040683e7220 */ /* 0x040fe40000410000 */
[----:B------:R-:W-:-:S02]  /*ac00*/  FMUL.FTZ R67, R104, -R66 ;  /* 0x8000004268437220 */ /* 0x000fc40000410000 */
[C---:B------:R-:W-:Y:S02]  /*ac10*/  FFMA.FTZ R69, R105.reuse, R66, R62 ;  /* 0x0000004269457223 */ /* 0x040fe4000001003e */
[----:B------:R-:W-:Y:S02]  /*ac20*/  FFMA.FTZ R67, R105, R64, -R67 ;  /* 0x0000004069437223 */ /* 0x000fe40000010843 */
[----:B------:R-:W-:Y:S02]  /*ac30*/  FMUL.FTZ R64, R104, -R63 ;  /* 0x8000003f68407220 */ /* 0x000fe40000410000 */
[----:B------:R-:W-:Y:S02]  /*ac40*/  FADD.FTZ R69, -R144, R69 ;  /* 0x0000004590457221 */ /* 0x000fe40000010100 */
[----:B------:R-:W-:Y:S02]  /*ac50*/  FMUL.FTZ R62, R104, -R65 ;  /* 0x80000041683e7220 */ /* 0x000fe40000410000 */
[----:B------:R-:W-:-:S02]  /*ac60*/  FADD.FTZ R67, R160, R67 ;  /* 0x00000043a0437221 */ /* 0x000fc40000010000 */
[C---:B------:R-:W-:Y:S02]  /*ac70*/  FFMA.FTZ R65, R105.reuse, R65, R64 ;  /* 0x0000004169417223 */ /* 0x040fe40000010040 */
[C---:B------:R-:W-:Y:S02]  /*ac80*/  FMUL.FTZ R64, R106.reuse, -R69 ;  /* 0x800000456a407220 */ /* 0x040fe40000410000 */
[----:B------:R-:W-:Y:S02]  /*ac90*/  FFMA.FTZ R62, R105, R63, -R62 ;  /* 0x0000003f693e7223 */ /* 0x000fe4000001083e */
[C---:B------:R-:W-:Y:S02]  /*aca0*/  FMUL.FTZ R66, R106.reuse, -R67 ;  /* 0x800000436a427220 */ /* 0x040fe40000410000 */
[----:B------:R-:W-:Y:S02]  /*acb0*/  FMUL.FTZ R63, R106, -R65 ;  /* 0x800000416a3f7220 */ /* 0x000fe40000410000 */
[----:B------:R-:W-:-:S02]  /*acc0*/  FFMA.FTZ R64, R107, R67, -R64 ;  /* 0x000000436b407223 */ /* 0x000fc40000010840 */
[C---:B------:R-:W-:Y:S02]  /*acd0*/  FFMA.FTZ R66, R107.reuse, R69, R66 ;  /* 0x000000456b427223 */ /* 0x040fe40000010042 */
[-C--:B------:R-:W-:Y:S02]  /*ace0*/  FFMA.FTZ R63, R107, R62.reuse, -R63 ;  /* 0x0000003e6b3f7223 */ /* 0x080fe4000001083f */
[----:B------:R-:W-:Y:S02]  /*acf0*/  FMUL.FTZ R62, R106, -R62 ;  /* 0x8000003e6a3e7220 */ /* 0x000fe40000410000 */
[----:B------:R-:W-:Y:S02]  /*ad00*/  FADD.FTZ R64, R161, R64 ;  /* 0x00000040a1407221 */ /* 0x000fe40000010000 */
        /* <DEDUP_REMOVED lines=29> */
[----:B------:R-:W-:Y:S02]  /*aee0*/  FFMA.FTZ R65, R113, R65, R64 ;  /* 0x0000004171417223 */ /* 0x000fe40000010040 */
[----:B------:R-:W-:Y:S02]  /*aef0*/  FADD.FTZ R67, R164, R67 ;  /* 0x00000043a4437221 */ /* 0x000fe40000010000 */
[----:B------:R-:W-:-:S02]  /*af00*/  FMUL.FTZ R64, R114, -R69 ;  /* 0x8000004572407220 */ /* 0x000fc40000410000 */
[----:B------:R-:W-:Y:S02]  /*af10*/  FFMA.FTZ R62, R113, R63, -R62 ;  /* 0x0000003f713e7223 */ /* 0x000fe4000001083e */
[C---:B------:R-:W-:Y:S02]  /*af20*/  FMUL.FTZ R63, R114.reuse, -R65 ;  /* 0x80000041723f7220 */ /* 0x040fe40000410000 */
[CC--:B------:R-:W-:Y:S02]  /*af30*/  FMUL.FTZ R66, R114.reuse, -R67.reuse ;  /* 0x8000004372427220 */ /* 0x0c0fe40000410000 */
[C---:B------:R-:W-:Y:S02]  /*af40*/  FFMA.FTZ R64, R115.reuse, R67, -R64 ;  /* 0x0000004373407223 */ /* 0x040fe40000010840 */
[-C--:B------:R-:W-:Y:S02]  /*af50*/  FFMA.FTZ R63, R115, R62.reuse, -R63 ;  /* 0x0000003e733f7223 */ /* 0x080fe4000001083f */
[----:B------:R-:W-:-:S02]  /*af60*/  FMUL.FTZ R62, R114, -R62 ;  /* 0x8000003e723e7220 */ /* 0x000fc40000410000 */
[----:B------:R-:W-:Y:S02]  /*af70*/  FFMA.FTZ R66, R115, R69, R66 ;  /* 0x0000004573427223 */ /* 0x000fe40000010042 */
[----:B------:R-:W-:Y:S02]  /*af80*/  FADD.FTZ R64, R165, R64 ;  /* 0x00000040a5407221 */ /* 0x000fe40000010000 */
[----:B------:R-:W-:Y:S02]  /*af90*/  FFMA.FTZ R65, R115, R65, R62 ;  /* 0x0000004173417223 */ /* 0x000fe4000001003e */
[----:B------:R-:W-:Y:S02]  /*afa0*/  FADD.FTZ R66, -R149, R66 ;  /* 0x0000004295427221 */ /* 0x000fe40000010100 */
[C---:B------:R-:W-:Y:S02]  /*afb0*/  FMUL.FTZ R62, R116.reuse, -R64 ;  /* 0x80000040743e7220 */ /* 0x040fe40000410000 */
[----:B------:R-:W-:-:S02]  /*afc0*/  FMUL.FTZ R67, R116, -R66 ;  /* 0x8000004274437220 */ /* 0x000fc40000410000 */
[C---:B------:R-:W-:Y:S02]  /*afd0*/  FFMA.FTZ R69, R117.reuse, R66, R62 ;  /* 0x0000004275457223 */ /* 0x040fe4000001003e */
[----:B------:R-:W-:Y:S02]  /*afe0*/  FFMA.FTZ R67, R117, R64, -R67 ;  /* 0x0000004075437223 */ /* 0x000fe40000010843 */
[----:B------:R-:W-:Y:S02]  /*aff0*/  FADD.FTZ R69, -R150, R69 ;  /* 0x0000004596457221 */ /* 0x000fe40000010100 */
[----:B------:R-:W-:Y:S02]  /*b000*/  FMUL.FTZ R64, R116, -R63 ;  /* 0x8000003f74407220 */ /* 0x000fe40000410000 */
[----:B------:R-:W-:Y:S02]  /*b010*/  FADD.FTZ R67, R166, R67 ;  /* 0x00000043a6437221 */ /* 0x000fe40000010000 */
[----:B------:R-:W-:-:S02]  /*b020*/  FMUL.FTZ R66, R118, -R69 ;  /* 0x8000004576427220 */ /* 0x000fc40000410000 */
[-C--:B------:R-:W-:Y:S02]  /*b030*/  FMUL.FTZ R62, R116, -R65.reuse ;  /* 0x80000041743e7220 */ /* 0x080fe40000410000 */
[----:B------:R-:W-:Y:S02]  /*b040*/  FFMA.FTZ R65, R117, R65, R64 ;  /* 0x0000004175417223 */ /* 0x000fe40000010040 */
[-C--:B------:R-:W-:Y:S02]  /*b050*/  FMUL.FTZ R64, R118, -R67.reuse ;  /* 0x8000004376407220 */ /* 0x080fe40000410000 */
[C---:B------:R-:W-:Y:S02]  /*b060*/  FFMA.FTZ R66, R119.reuse, R67, -R66 ;  /* 0x0000004377427223 */ /* 0x040fe40000010842 */
[----:B------:R-:W-:Y:S02]  /*b070*/  FFMA.FTZ R68, R119, R69, R64 ;  /* 0x0000004577447223 */ /* 0x000fe40000010040 */
[----:B------:R-:W-:-:S02]  /*b080*/  FADD.FTZ R66, R167, R66 ;  /* 0x00000042a7427221 */ /* 0x000fc40000010000 */
[----:B------:R-:W-:Y:S02]  /*b090*/  FADD.FTZ R68, -R151, R68 ;  /* 0x0000004497447221 */ /* 0x000fe40000010100 */
[C---:B------:R-:W-:Y:S02]  /*b0a0*/  FMUL.FTZ R67, R120.reuse, -R66 ;  /* 0x8000004278437220 */ /* 0x040fe40000410000 */
[----:B------:R-:W-:Y:S02]  /*b0b0*/  FFMA.FTZ R62, R117, R63, -R62 ;  /* 0x0000003f753e7223 */ /* 0x000fe4000001083e */
[CC--:B------:R-:W-:Y:S02]  /*b0c0*/  FMUL.FTZ R63, R120.reuse, -R68.reuse ;  /* 0x80000044783f7220 */ /* 0x0c0fe40000410000 */
[----:B------:R-:W-:Y:S02]  /*b0d0*/  FFMA.FTZ R67, R121, R68, R67 ;  /* 0x0000004479437223 */ /* 0x000fe40000010043 */
[----:B------:R-:W-:-:S02]  /*b0e0*/  FMUL.FTZ R68, R120, R200 ;  /* 0x000000c878447220 */ /* 0x000fc40000410000 */
[C---:B------:R-:W-:Y:S02]  /*b0f0*/  FMUL.FTZ R64, R118.reuse, -R65 ;  /* 0x8000004176407220 */ /* 0x040fe40000410000 */
[-C--:B------:R-:W-:Y:S02]  /*b100*/  FFMA.FTZ R68, R121, R199.reuse, -R68 ;  /* 0x000000c779447223 */ /* 0x080fe40000010844 */
[-C--:B------:R-:W-:Y:S02]  /*b110*/  FFMA.FTZ R64, R119, R62.reuse, -R64 ;  /* 0x0000003e77407223 */ /* 0x080fe40000010840 */
[----:B------:R-:W-:Y:S02]  /*b120*/  FADD.FTZ R209, R75, R68 ;  /* 0x000000444bd17221 */ /* 0x000fe40000010000 */
[----:B------:R-:W-:Y:S02]  /*b130*/  FMUL.FTZ R62, R118, -R62 ;  /* 0x8000003e763e7220 */ /* 0x000fe40000410000 */
[----:B------:R-:W-:-:S02]  /*b140*/  FMUL.FTZ R68, R120, R199 ;  /* 0x000000c778447220 */ /* 0x000fc40000410000 */
[----:B------:R-:W-:Y:S02]  /*b150*/  FFMA.FTZ R65, R119, R65, R62 ;  /* 0x0000004177417223 */ /* 0x000fe4000001003e */
[C---:B------:R-:W-:Y:S02]  /*b160*/  FFMA.FTZ R69, R121.reuse, R200, R68 ;  /* 0x000000c879457223 */ /* 0x040fe40000010044 */
[----:B------:R-:W-:Y:S02]  /*b170*/  FFMA.FTZ R63, R121, R66, -R63 ;  /* 0x00000042793f7223 */ /* 0x000fe4000001083f */
[C---:B------:R-:W-:Y:S02]  /*b180*/  FMUL.FTZ R62, R120.reuse, -R64 ;  /* 0x80000040783e7220 */ /* 0x040fe40000410000 */
[----:B------:R-:W-:Y:S02]  /*b190*/  FMUL.FTZ R60, R120, -R65 ;  /* 0x80000041783c7220 */ /* 0x000fe40000410000 */
[----:B------:R-:W-:-:S02]  /*b1a0*/  FADD.FTZ R210, R74, R69 ;  /* 0x000000454ad27221 */ /* 0x000fc40000010000 */
[----:B------:R-:W-:Y:S02]  /*b1b0*/  FMUL.FTZ R68, R118, R209 ;  /* 0x000000d176447220 */ /* 0x000fe40000410000 */
[C---:B------:R-:W-:Y:S02]  /*b1c0*/  FFMA.FTZ R65, R121.reuse, R65, R62 ;  /* 0x0000004179417223 */ /* 0x040fe4000001003e */
[----:B------:R-:W-:Y:S01]  /*b1d0*/  FFMA.FTZ R64, R121, R64, -R60 ;  /* 0x0000004079407223 */ /* 0x000fe2000001083c */
[----:B------:R-:W-:Y:S01]  /*b1e0*/  MOV R60, 0x3f800000 ;  /* 0x3f800000003c7802 */ /* 0x000fe20000000f00 */
[----:B------:R-:W-:Y:S02]  /*b1f0*/  FADD.FTZ R66, R168, R63 ;  /* 0x0000003fa8427221 */ /* 0x000fe40000010000 */
[-C--:B------:R-:W-:Y:S01]  /*b200*/  FFMA.FTZ R211, R119, R210.reuse, R68 ;  /* 0x000000d277d37223 */ /* 0x080fe20000010044 */
[----:B------:R-:W-:Y:S01]  /*b210*/  CS2R R62, SRZ ;  /* 0x00000000003e7805 */ /* 0x000fe2000001ff00 */
[----:B------:R-:W-:-:S02]  /*b220*/  FMUL.FTZ R68, R118, R210 ;  /* 0x000000d276447220 */ /* 0x000fc40000410000 */
[----:B------:R-:W-:Y:S02]  /*b230*/  FADD.FTZ R67, -R152, R67 ;  /* 0x0000004398437221 */ /* 0x000fe40000010100 */
[----:B------:R-:W-:Y:S01]  /*b240*/  FADD.FTZ R211, R76, R211 ;  /* 0x000000d34cd37221 */ /* 0x000fe20000010000 */
[----:B------:R-:W0:Y:S01]  /*b250*/  @!P0 LDS.128 R60, [UR34+0xac80] ;  /* 0x00ac8022ff3c8984 */ /* 0x000e220008000c00 */
[----:B------:R-:W-:Y:S01]  /*b260*/  FFMA.FTZ R68, R119, R209, -R68 ;  /* 0x000000d177447223 */ /* 0x000fe20000010844 */
[----:B------:R-:W-:Y:S02]  /*b270*/  ISETP.GT.U32.AND P0, PT, R89, 0x1f, PT ;  /* 0x0000001f5900780c */ /* 0x000fe40003f04070 */
[----:B------:R1:W-:Y:S01]  /*b280*/  STS.128 [R235.X16+0x8e80], R64 ;  /* 0x008e8040eb007388 */ /* 0x0003e2000000cc00 */
[----:B------:R-:W-:Y:S02]  /*b290*/  FADD.FTZ R212, R77, R68 ;  /* 0x000000444dd47221 */ /* 0x000fe40000010000 */
[----:B-1----:R-:W-:-:S04]  /*b2a0*/  FMUL.FTZ R64, R116, R211 ;  /* 0x000000d374407220 */ /* 0x002fc80000410000 */
[CC--:B------:R-:W-:Y:S02]  /*b2b0*/  FFMA.FTZ R213, R117.reuse, R212.reuse, -R64 ;  /* 0x000000d475d57223 */ /* 0x0c0fe40000010840 */
[----:B------:R-:W-:Y:S02]  /*b2c0*/  FMUL.FTZ R64, R116, R212 ;  /* 0x000000d474407220 */ /* 0x000fe40000410000 */
[----:B------:R-:W-:Y:S02]  /*b2d0*/  FADD.FTZ R213, R78, R213 ;  /* 0x000000d54ed57221 */ /* 0x000fe40000010000 */
[----:B------:R-:W-:-:S04]  /*b2e0*/  FFMA.FTZ R64, R117, R211, R64 ;  /* 0x000000d375407223 */ /* 0x000fc80000010040 */
[----:B------:R-:W-:Y:S02]  /*b2f0*/  FADD.FTZ R214, R79, R64 ;  /* 0x000000404fd67221 */ /* 0x000fe40000010000 */
[----:B------:R-:W-:-:S04]  /*b300*/  FMUL.FTZ R64, R114, R213 ;  /* 0x000000d572407220 */ /* 0x000fc80000410000 */
[----:B------:R-:W-:-:S04]  /*b310*/  FFMA.FTZ R64, R115, R214, R64 ;  /* 0x000000d673407223 */ /* 0x000fc80000010040 */
[----:B------:R-:W-:Y:S02]  /*b320*/  FADD.FTZ R169, R169, R64 ;  /* 0x00000040a9a97221 */ /* 0x000fe40000010000 */
[----:B------:R-:W-:-:S04]  /*b330*/  FMUL.FTZ R64, R114, R214 ;  /* 0x000000d672407220 */ /* 0x000fc80000410000 */
[----:B------:R-:W-:Y:S02]  /*b340*/  FFMA.FTZ R65, R115, R213, -R64 ;  /* 0x000000d573417223 */ /* 0x000fe40000010840 */
[----:B------:R-:W-:Y:S02]  /*b350*/  FMUL.FTZ R64, R112, R169 ;  /* 0x000000a970407220 */ /* 0x000fe40000410000 */
[----:B------:R-:W-:-:S04]  /*b360*/  FADD.FTZ R170, R170, R65 ;  /* 0x00000041aaaa7221 */ /* 0x000fc80000010000 */
        /* <DEDUP_REMOVED lines=53> */
[----:B------:R-:W-:-:S04]  /*b6c0*/  FADD.FTZ R187, R187, R64 ;  /* 0x00000040bbbb7221 */ /* 0x000fc80000010000 */
[-C--:B------:R-:W-:Y:S02]  /*b6d0*/  FMUL.FTZ R64, R92, R187.reuse ;  /* 0x000000bb5c407220 */ /* 0x080fe40000410000 */
[C---:B------:R-:W-:Y:S02]  /*b6e0*/  FFMA.FTZ R66, R93.reuse, R187, R66 ;  /* 0x000000bb5d427223 */ /* 0x040fe40000010042 */
[----:B------:R-:W-:Y:S02]  /*b6f0*/  FFMA.FTZ R65, R93, R188, -R64 ;  /* 0x000000bc5d417223 */ /* 0x000fe40000010840 */
[----:B------:R-:W-:Y:S02]  /*b700*/  FADD.FTZ R189, R189, R66 ;  /* 0x00000042bdbd7221 */ /* 0x000fe40000010000 */
[----:B------:R-:W-:Y:S02]  /*b710*/  FADD.FTZ R190, R190, R65 ;  /* 0x00000041bebe7221 */ /* 0x000fe40000010000 */
[----:B------:R-:W-:-:S02]  /*b720*/  FMUL.FTZ R64, R90, R189 ;  /* 0x000000bd5a407220 */ /* 0x000fc40000410000 */
[-C--:B------:R-:W-:Y:S02]  /*b730*/  FMUL.FTZ R66, R90, R190.reuse ;  /* 0x000000be5a427220 */ /* 0x080fe40000410000 */
[C---:B------:R-:W-:Y:S02]  /*b740*/  FFMA.FTZ R65, R91.reuse, R190, -R64 ;  /* 0x000000be5b417223 */ /* 0x040fe40000010840 */
[----:B------:R-:W-:Y:S02]  /*b750*/  FFMA.FTZ R66, R91, R189, R66 ;  /* 0x000000bd5b427223 */ /* 0x000fe40000010042 */
[----:B------:R-:W-:Y:S02]  /*b760*/  FADD.FTZ R192, R192, R65 ;  /* 0x00000041c0c07221 */ /* 0x000fe40000010000 */
        /* <DEDUP_REMOVED lines=43> */
.L_x_1482:
[----:B------:R-:W-:Y:S05]  /*ba20*/  BRA.DIV ~URZ, `(.L_x_1381) ;  /* 0x00007d927f007947 */ /* 0x000fea000b800000 */
[----:B------:R-:W2:Y:S04]  /*ba30*/  SHFL.DOWN PT, R69, R69, 0x1, 0x1f ;  /* 0x08201f0045457f89 */ /* 0x000ea800000e0000 */
[----:B------:R3:W4:Y:S04]  /*ba40*/  SHFL.DOWN PT, R73, R68, 0x1, 0x1f ;  /* 0x08201f0044497f89 */ /* 0x00072800000e0000 */
[----:B------:R3:W0:Y:S02]  /*ba50*/  SHFL.DOWN PT, R64, R70, 0x1, 0x1f ;  /* 0x08201f0046407f89 */ /* 0x00062400000e0000 */
.L_x_1483:
        /* <DEDUP_REMOVED lines=13> */
.L_x_1383:
[----:B------:R-:W-:Y:S05]  /*bb30*/  BSYNC B1 ;  /* 0x0000000000017941 */ /* 0x000fea0003800000 */
.L_x_1382:
[----:B------:R-:W-:Y:S01]  /*bb40*/  ISETP.GT.U32.AND P0, PT, R238, 0x1d, PT ;  /* 0x0000001dee00780c */ /* 0x000fe20003f04070 */
[----:B------:R-:W-:Y:S05]  /*bb50*/  BRA.DIV ~URZ, `(.L_x_1384) ;  /* 0x00007dc27f007947 */ /* 0x000fea000b800000 */
[----:B-1----:R1:W3:Y:S04]  /*bb60*/  SHFL.DOWN PT, R67, R71, 0x2, 0x1f ;  /* 0x08401f0047437f89 */ /* 0x0022e800000e0000 */
[----:B--2---:R1:W2:Y:S04]  /*bb70*/  SHFL.DOWN PT, R69, R74, 0x2, 0x1f ;  /* 0x08401f004a457f89 */ /* 0x0042a800000e0000 */
[----:B---3--:R1:W3:Y:S04]  /*bb80*/  SHFL.DOWN PT, R70, R68, 0x2, 0x1f ;  /* 0x08401f0044467f89 */ /* 0x0082e800000e0000 */
[----:B0-----:R1:W0:Y:S02]  /*bb90*/  SHFL.DOWN PT, R64, R72, 0x2, 0x1f ;  /* 0x08401f0048407f89 */ /* 0x00122400000e0000 */
.L_x_1484:
        /* <DEDUP_REMOVED lines=13> */
.L_x_1386:
[----:B------:R-:W-:Y:S05]  /*bc70*/  BSYNC B1 ;  /* 0x0000000000017941 */ /* 0x000fea0003800000 */
.L_x_1385:
[----:B------:R-:W-:Y:S01]  /*bc80*/  ISETP.GT.U32.AND P0, PT, R238, 0x1b, PT ;  /* 0x0000001bee00780c */ /* 0x000fe20003f04070 */
[----:B------:R-:W-:Y:S10]  /*bc90*/  BRA.DIV ~URZ, `(.L_x_1387) ;  /* 0x00007e527f007947 */ /* 0x000ff4000b800000 */
[----:B------:R1:W4:Y:S02]  /*bca0*/  SHFL.DOWN PT, R67, R71, 0x4, 0x1f ;  /* 0x08801f0047437f89 */ /* 0x00032400000e0000 */
.L_x_1485:
[----:B------:R-:W-:Y:S05]  /*bcb0*/  BRA.DIV ~URZ, `(.L_x_1388) ;  /* 0x00007eb27f007947 */ /* 0x000fea000b800000 */
[----:B--2---:R2:W1:Y:S04]  /*bcc0*/  SHFL.DOWN PT, R69, R74, 0x4, 0x1f ;  /* 0x08801f004a457f89 */ /* 0x00446800000e0000 */
[----:B---3--:R2:W3:Y:S04]  /*bcd0*/  SHFL.DOWN PT, R70, R68, 0x4, 0x1f ;  /* 0x08801f0044467f89 */ /* 0x0084e800000e0000 */
[----:B0-----:R2:W0:Y:S02]  /*bce0*/  SHFL.DOWN PT, R64, R72, 0x4, 0x1f ;  /* 0x08801f0048407f89 */ /* 0x00142400000e0000 */
.L_x_1486:
        /* <DEDUP_REMOVED lines=13> */
.L_x_1390:
[----:B------:R-:W-:Y:S05]  /*bdc0*/  BSYNC B1 ;  /* 0x0000000000017941 */ /* 0x000fea0003800000 */
.L_x_1389:
[----:B------:R-:W-:Y:S01]  /*bdd0*/  ISETP.GT.U32.AND P0, PT, R238, 0x17, PT ;  /* 0x00000017ee00780c */ /* 0x000fe20003f04070 */
[----:B------:R-:W-:Y:S05]  /*bde0*/  BRA.DIV ~URZ, `(.L_x_1391) ;  /* 0x00007ee27f007947 */ /* 0x000fea000b800000 */
[----:B----4-:R4:W2:Y:S04]  /*bdf0*/  SHFL.DOWN PT, R67, R71, 0x8, 0x1f ;  /* 0x09001f0047437f89 */ /* 0x0108a800000e0000 */
[----:B-1----:R4:W1:Y:S04]  /*be00*/  SHFL.DOWN PT, R69, R74, 0x8, 0x1f ;  /* 0x09001f004a457f89 */ /* 0x00286800000e0000 */
[----:B---3--:R4:W3:Y:S04]  /*be10*/  SHFL.DOWN PT, R70, R68, 0x8, 0x1f ;  /* 0x09001f0044467f89 */ /* 0x0088e800000e0000 */
[----:B0-----:R4:W0:Y:S02]  /*be20*/  SHFL.DOWN PT, R64, R72, 0x8, 0x1f ;  /* 0x09001f0048407f89 */ /* 0x00182400000e0000 */
.L_x_1487:
        /* <DEDUP_REMOVED lines=13> */
.L_x_1393:
[----:B------:R-:W-:Y:S05]  /*bf00*/  BSYNC B1 ;  /* 0x0000000000017941 */ /* 0x000fea0003800000 */
.L_x_1392:
[----:B------:R-:W-:Y:S01]  /*bf10*/  ISETP.GT.U32.AND P0, PT, R238, 0xf, PT ;  /* 0x0000000fee00780c */ /* 0x000fe20003f04070 */
[----:B------:R-:W-:Y:S10]  /*bf20*/  BRA.DIV ~URZ, `(.L_x_1394) ;  /* 0x00007f727f007947 */ /* 0x000ff4000b800000 */
[----:B--2---:R2:W4:Y:S02]  /*bf30*/  SHFL.DOWN PT, R67, R71, 0x10, 0x1f ;  /* 0x0a001f0047437f89 */ /* 0x00452400000e0000 */
.L_x_1488:
[----:B------:R-:W-:Y:S05]  /*bf40*/  BRA.DIV ~URZ, `(.L_x_1395) ;  /* 0x00007fd27f007947 */ /* 0x000fea000b800000 */
[----:B-1----:R1:W2:Y:S04]  /*bf50*/  SHFL.DOWN PT, R69, R74, 0x10, 0x1f ;  /* 0x0a001f004a457f89 */ /* 0x0022a800000e0000 */
[----:B---3--:R1:W3:Y:S04]  /*bf60*/  SHFL.DOWN PT, R70, R68, 0x10, 0x1f ;  /* 0x0a001f0044467f89 */ /* 0x0082e800000e0000 */
[----:B0-----:R1:W0:Y:S02]  /*bf70*/  SHFL.DOWN PT, R64, R72, 0x10, 0x1f ;  /* 0x0a001f0048407f89 */ /* 0x00122400000e0000 */
.L_x_1489:
        /* <DEDUP_REMOVED lines=13> */
.L_x_1397:
[----:B------:R-:W-:Y:S05]  /*c050*/  BSYNC B1 ;  /* 0x0000000000017941 */ /* 0x000fea0003800000 */
.L_x_1396:
        /* <DEDUP_REMOVED lines=20> */
.L_x_1490:
        /* <DEDUP_REMOVED lines=21> */
.L_x_1400:
[----:B------:R-:W-:Y:S05]  /*c2f0*/  BSYNC B1 ;  /* 0x0000000000017941 */ /* 0x000fea0003800000 */
.L_x_1399:
        /* <DEDUP_REMOVED lines=37> */
.L_x_1379:
[----:B0-----:R-:W-:Y:S05]  /*c550*/  BSYNC B0 ;  /* 0x0000000000007941 */ /* 0x001fea0003800000 */
.L_x_1378:
[----:B------:R-:W-:Y:S02]  /*c560*/  WARPSYNC 0xffffffff ;  /* 0xffffffff00007948 */ /* 0x000fe40003800000 */
[----:B------:R-:W-:Y:S01]  /*c570*/  BAR.SYNC.DEFER_BLOCKING 0x0 ;  /* 0x0000000000007b1d */ /* 0x000fe20000010000 */
[----:B-1----:R-:W-:Y:S01]  /*c580*/  FFMA.FTZ R71, R33, -R200, RZ ;  /* 0x800000c821477223 */ /* 0x002fe200000100ff */
[----:B------:R-:W-:Y:S01]  /*c590*/  ISETP.NE.AND P0, PT, R89, RZ, PT ;  /* 0x000000ff5900720c */ /* 0x000fe20003f05270 */
[----:B------:R-:W-:Y:S02]  /*c5a0*/  FMUL.FTZ R76, R56, R40 ;  /* 0x00000028384c7220 */ /* 0x000fe40000410000 */
[----:B------:R-:W-:Y:S01]  /*c5b0*/  FFMA.FTZ R68, R32, -R210, R71 ;  /* 0x800000d220447223 */ /* 0x000fe20000010047 */
[----:B------:R-:W-:Y:S01]  /*c5c0*/  BSSY B0, `(.L_x_1401) ;  /* 0x00001f0000007945 */ /* 0x000fe20003800000 */
[----:B------:R-:W0:Y:S08]  /*c5d0*/  LDS.64 R64, [R235.X16+0x8e88] ;  /* 0x008e8800eb407984 */ /* 0x000e30000000ca00 */
[----:B------:R1:W-:Y:S01]  /*c5e0*/  @!P0 STS.128 [UR34+0xac80], R60 ;  /* 0x00ac803cff008988 */ /* 0x0003e20008000c22 */
[----:B------:R-:W-:-:S02]  /*c5f0*/  ULDC UR34, c[0x0][0x168] ;  /* 0x00005a0000227ab9 */ /* 0x000fc40000000800 */
[----:B------:R-:W-:Y:S01]  /*c600*/  UIADD3 UR34, -UR25, UR34, URZ ;  /* 0x0000002219227290 */ /* 0x000fe2000fffe13f */
[CC--:B0-----:R-:W-:Y:S02]  /*c610*/  FMUL.FTZ R69, R64.reuse, -R95.reuse ;  /* 0x8000005f40457220 */ /* 0x0c1fe40000410000 */
[C---:B------:R-:W-:Y:S02]  /*c620*/  FMUL.FTZ R67, R65.reuse, -R95 ;  /* 0x8000005f41437220 */ /* 0x040fe40000410000 */
[-C--:B------:R-:W-:Y:S02]  /*c630*/  FFMA.FTZ R69, R65, R94.reuse, R69 ;  /* 0x0000005e41457223 */ /* 0x080fe40000010045 */
[----:B------:R-:W-:Y:S02]  /*c640*/  FMUL.FTZ R65, R85, R49 ;  /* 0x0000003155417220 */ /* 0x000fe40000410000 */
[----:B------:R-:W-:Y:S02]  /*c650*/  FFMA.FTZ R66, R64, R94, -R67 ;  /* 0x0000005e40427223 */ /* 0x000fe40000010843 */
[----:B------:R-:W-:-:S02]  /*c660*/  FFMA.FTZ R67, R33, R199, RZ ;  /* 0x000000c721437223 */ /* 0x000fc400000100ff */
[-C--:B------:R-:W-:Y:S02]  /*c670*/  FFMA.FTZ R199, R2, -R65.reuse, R199 ;  /* 0x8000004102c77223 */ /* 0x080fe400000100c7 */
[----:B------:R-:W-:Y:S02]  /*c680*/  FFMA.FTZ R64, R0, -R65, R200 ;  /* 0x8000004100407223 */ /* 0x000fe400000100c8 */
[----:B------:R-:W-:Y:S02]  /*c690*/  FMUL.FTZ R65, R84, R48 ;  /* 0x0000003054417220 */ /* 0x000fe40000410000 */
[----:B------:R-:W-:Y:S02]  /*c6a0*/  FFMA.FTZ R67, R32, R209, R67 ;  /* 0x000000d120437223 */ /* 0x000fe40000010043 */
[-C--:B------:R-:W-:Y:S02]  /*c6b0*/  FFMA.FTZ R209, R17, -R65.reuse, R209 ;  /* 0x8000004111d17223 */ /* 0x080fe400000100d1 */
[----:B------:R-:W-:-:S02]  /*c6c0*/  FFMA.FTZ R210, R16, -R65, R210 ;  /* 0x8000004110d27223 */ /* 0x000fc400000100d2 */
[----:B------:R-:W-:Y:S02]  /*c6d0*/  FMUL.FTZ R65, R83, R47 ;  /* 0x0000002f53417220 */ /* 0x000fe40000410000 */
[----:B------:R-:W-:Y:S02]  /*c6e0*/  FADD.FTZ R153, R153, R66 ;  /* 0x0000004299997221 */ /* 0x000fe40000010000 */
[----:B------:R-:W-:Y:S02]  /*c6f0*/  FFMA.FTZ R66, R31, R212, R67 ;  /* 0x000000d41f427223 */ /* 0x000fe40000010043 */
[-C--:B------:R-:W-:Y:S02]  /*c700*/  FFMA.FTZ R212, R15, -R65.reuse, R212 ;  /* 0x800000410fd47223 */ /* 0x080fe400000100d4 */
[----:B------:R-:W-:Y:S02]  /*c710*/  FFMA.FTZ R65, R14, -R65, R211 ;  /* 0x800000410e417223 */ /* 0x000fe400000100d3 */
[----:B------:R-:W-:-:S02]  /*c720*/  FFMA.FTZ R211, R31, -R211, R68 ;  /* 0x800000d31fd37223 */ /* 0x000fc40000010044 */
[----:B------:R-:W-:Y:S02]  /*c730*/  FADD.FTZ R69, -R154, R69 ;  /* 0x000000459a457221 */ /* 0x000fe40000010100 */
[C---:B------:R-:W-:Y:S02]  /*c740*/  FMUL.FTZ R68, R90.reuse, -R153 ;  /* 0x800000995a447220 */ /* 0x040fe40000410000 */
[-C--:B------:R-:W-:Y:S02]  /*c750*/  FMUL.FTZ R90, R90, -R69.reuse ;  /* 0x800000455a5a7220 */ /* 0x080fe40000410000 */
[C---:B------:R-:W-:Y:S02]  /*c760*/  FFMA.FTZ R67, R91.reuse, R69, R68 ;  /* 0x000000455b437223 */ /* 0x040fe40000010044 */
[----:B------:R-:W-:Y:S02]  /*c770*/  FFMA.FTZ R72, R91, R153, -R90 ;  /* 0x000000995b487223 */ /* 0x000fe4000001085a */
[----:B------:R-:W-:-:S02]  /*c780*/  FMUL.FTZ R68, R82, R46 ;  /* 0x0000002e52447220 */ /* 0x000fc40000410000 */
[----:B------:R-:W-:Y:S02]  /*c790*/  FADD.FTZ R138, -R138, R67 ;  /* 0x000000438a8a7221 */ /* 0x000fe40000010100 */
[----:B------:R-:W-:Y:S02]  /*c7a0*/  FFMA.FTZ R67, R30, R213, R66 ;  /* 0x000000d51e437223 */ /* 0x000fe40000010042 */
[-C--:B------:R-:W-:Y:S02]  /*c7b0*/  FFMA.FTZ R213, R13, -R68.reuse, R213 ;  /* 0x800000440dd57223 */ /* 0x080fe400000100d5 */
[----:B------:R-:W-:Y:S02]  /*c7c0*/  FFMA.FTZ R66, R12, -R68, R214 ;  /* 0x800000440c427223 */ /* 0x000fe400000100d6 */
[----:B------:R-:W-:Y:S02]  /*c7d0*/  FADD.FTZ R72, R137, R72 ;  /* 0x0000004889487221 */ /* 0x000fe40000010000 */
[----:B------:R-:W-:-:S02]  /*c7e0*/  FMUL.FTZ R68, R92, -R138 ;  /* 0x8000008a5c447220 */ /* 0x000fc40000410000 */
[-C--:B------:R-:W-:Y:S02]  /*c7f0*/  FMUL.FTZ R92, R92, -R72.reuse ;  /* 0x800000485c5c7220 */ /* 0x080fe40000410000 */
[C---:B------:R-:W-:Y:S02]  /*c800*/  FFMA.FTZ R68, R93.reuse, R72, -R68 ;  /* 0x000000485d447223 */ /* 0x040fe40000010844 */
[----:B------:R-:W-:Y:S02]  /*c810*/  FFMA.FTZ R92, R93, R138, R92 ;  /* 0x0000008a5d5c7223 */ /* 0x000fe4000001005c */
[----:B------:R-:W-:Y:S02]  /*c820*/  FADD.FTZ R155, R155, R68 ;  /* 0x000000449b9b7221 */ /* 0x000fe40000010000 */
[----:B------:R-:W-:Y:S02]  /*c830*/  FMUL.FTZ R68, R81, R45 ;  /* 0x0000002d51447220 */ /* 0x000fe40000410000 */
[----:B------:R-:W-:-:S02]  /*c840*/  FADD.FTZ R139, -R139, R92 ;  /* 0x0000005c8b8b7221 */ /* 0x000fc40000010100 */
[----:B------:R-:W-:Y:S02]  /*c850*/  FFMA.FTZ R73, R29, R170, R67 ;  /* 0x000000aa1d497223 */ /* 0x000fe40000010043 */
[-C--:B------:R-:W-:Y:S02]  /*c860*/  FFMA.FTZ R170, R11, -R68.reuse, R170 ;  /* 0x800000440baa7223 */ /* 0x080fe400000100aa */
[----:B------:R-:W-:Y:S02]  /*c870*/  FFMA.FTZ R67, R10, -R68, R169 ;  /* 0x800000440a437223 */ /* 0x000fe400000100a9 */
        /* <DEDUP_REMOVED lines=13> */
[----:B------:R-:W-:Y:S02]  /*c950*/  FMUL.FTZ R100, R100, -R141 ;  /* 0x8000008d64647220 */ /* 0x000fe40000410000 */
[----:B------:R-:W-:-:S02]  /*c960*/  FFMA.FTZ R73, R28, R172, R73 ;  /* 0x000000ac1c497223 */ /* 0x000fc40000010049 */
[C---:B------:R-:W-:Y:S02]  /*c970*/  FFMA.FTZ R71, R101.reuse, R141, R74 ;  /* 0x0000008d65477223 */ /* 0x040fe4000001004a */
[----:B------:R-:W-:Y:S02]  /*c980*/  FFMA.FTZ R101, R101, R157, -R100 ;  /* 0x0000009d65657223 */ /* 0x000fe40000010864 */
[----:B------:R-:W-:Y:S02]  /*c990*/  FFMA.FTZ R73, R27, R174, R73 ;  /* 0x000000ae1b497223 */ /* 0x000fe40000010049 */
[----:B------:R-:W-:Y:S02]  /*c9a0*/  FADD.FTZ R142, -R142, R71 ;  /* 0x000000478e8e7221 */ /* 0x000fe40000010100 */
[----:B------:R-:W-:Y:S02]  /*c9b0*/  FADD.FTZ R158, R158, R101 ;  /* 0x000000659e9e7221 */ /* 0x000fe40000010000 */
[----:B------:R-:W-:-:S02]  /*c9c0*/  FFMA.FTZ R75, R26, R176, R73 ;  /* 0x000000b01a4b7223 */ /* 0x000fc40000010049 */
[C---:B------:R-:W-:Y:S02]  /*c9d0*/  FMUL.FTZ R73, R102.reuse, -R142 ;  /* 0x8000008e66497220 */ /* 0x040fe40000410000 */
[-C--:B------:R-:W-:Y:S02]  /*c9e0*/  FMUL.FTZ R102, R102, -R158.reuse ;  /* 0x8000009e66667220 */ /* 0x080fe40000410000 */
[C---:B------:R-:W-:Y:S02]  /*c9f0*/  FFMA.FTZ R74, R103.reuse, R158, -R73 ;  /* 0x0000009e674a7223 */ /* 0x040fe40000010849 */
[----:B------:R-:W-:Y:S02]  /*ca00*/  FFMA.FTZ R102, R103, R142, R102 ;  /* 0x0000008e67667223 */ /* 0x000fe40000010066 */
[----:B------:R-:W-:Y:S02]  /*ca10*/  FADD.FTZ R159, R159, R74 ;  /* 0x0000004a9f9f7221 */ /* 0x000fe40000010000 */
[----:B------:R-:W-:Y:S01]  /*ca20*/  FADD.FTZ R143, -R143, R102 ;  /* 0x000000668f8f7221 */ /* 0x000fe20000010100 */
[----:B------:R-:W-:Y:S01]  /*ca30*/  SHF.L.U32 R102, R89, 0x5, RZ ;  /* 0x0000000559667819 */ /* 0x000fe200000006ff */
[----:B------:R-:W-:-:S02]  /*ca40*/  FFMA.FTZ R77, R25, R178, R75 ;  /* 0x000000b2194d7223 */ /* 0x000fc4000001004b */
[C---:B------:R-:W-:Y:S02]  /*ca50*/  FMUL.FTZ R74, R104.reuse, -R143 ;  /* 0x8000008f684a7220 */ /* 0x040fe40000410000 */
[-C--:B------:R-:W-:Y:S02]  /*ca60*/  FMUL.FTZ R104, R104, -R159.reuse ;  /* 0x8000009f68687220 */ /* 0x080fe40000410000 */
[C---:B------:R-:W-:Y:S02]  /*ca70*/  FFMA.FTZ R75, R105.reuse, R159, -R74 ;  /* 0x0000009f694b7223 */ /* 0x040fe4000001084a */
[----:B------:R-:W-:Y:S02]  /*ca80*/  FFMA.FTZ R105, R105, R143, R104 ;  /* 0x0000008f69697223 */ /* 0x000fe40000010068 */
[----:B------:R-:W-:Y:S02]  /*ca90*/  FFMA.FTZ R77, R24, R180, R77 ;  /* 0x000000b4184d7223 */ /* 0x000fe4000001004d */
[----:B------:R-:W-:-:S02]  /*caa0*/  FFMA.FTZ R180, R135, -R76, R180 ;  /* 0x8000004c87b47223 */ /* 0x000fc400000100b4 */
[----:B------:R-:W-:Y:S02]  /*cab0*/  FFMA.FTZ R74, R134, -R76, R179 ;  /* 0x8000004c864a7223 */ /* 0x000fe400000100b3 */
[----:B------:R-:W-:Y:S02]  /*cac0*/  FMUL.FTZ R76, R55, R39 ;  /* 0x00000027374c7220 */ /* 0x000fe40000410000 */
[----:B------:R-:W-:Y:S02]  /*cad0*/  FADD.FTZ R144, -R144, R105 ;  /* 0x0000006990907221 */ /* 0x000fe40000010100 */
[----:B------:R-:W-:Y:S02]  /*cae0*/  FADD.FTZ R160, R160, R75 ;  /* 0x0000004ba0a07221 */ /* 0x000fe40000010000 */
[----:B------:R-:W-:Y:S02]  /*caf0*/  FFMA.FTZ R79, R23, R182, R77 ;  /* 0x000000b6174f7223 */ /* 0x000fe4000001004d */
[----:B------:R-:W-:-:S02]  /*cb00*/  FFMA.FTZ R182, R133, -R76, R182 ;  /* 0x8000004c85b67223 */ /* 0x000fc400000100b6 */
[----:B------:R-:W-:Y:S02]  /*cb10*/  FFMA.FTZ R75, R132, -R76, R181 ;  /* 0x8000004c844b7223 */ /* 0x000fe400000100b5 */
[C---:B------:R-:W-:Y:S02]  /*cb20*/  FMUL.FTZ R76, R106.reuse, -R144 ;  /* 0x800000906a4c7220 */ /* 0x040fe40000410000 */
[-C--:B------:R-:W-:Y:S02]  /*cb30*/  FMUL.FTZ R106, R106, -R160.reuse ;  /* 0x800000a06a6a7220 */ /* 0x080fe40000410000 */
[C---:B------:R-:W-:Y:S02]  /*cb40*/  FFMA.FTZ R78, R107.reuse, R160, -R76 ;  /* 0x000000a06b4e7223 */ /* 0x040fe4000001084c */
[----:B------:R-:W-:Y:S02]  /*cb50*/  FFMA.FTZ R106, R107, R144, R106 ;  /* 0x000000906b6a7223 */ /* 0x000fe4000001006a */
[----:B------:R-:W-:-:S02]  /*cb60*/  FMUL.FTZ R77, R54, R38 ;  /* 0x00000026364d7220 */ /* 0x000fc40000410000 */
[----:B------:R-:W-:Y:S02]  /*cb70*/  FADD.FTZ R145, -R145, R106 ;  /* 0x0000006a91917221 */ /* 0x000fe40000010100 */
[----:B------:R-:W-:Y:S02]  /*cb80*/  FFMA.FTZ R79, R22, R184, R79 ;  /* 0x000000b8164f7223 */ /* 0x000fe4000001004f */
[----:B------:R-:W-:Y:S02]  /*cb90*/  FADD.FTZ R161, R161, R78 ;  /* 0x0000004ea1a17221 */ /* 0x000fe40000010000 */
[-C--:B------:R-:W-:Y:S02]  /*cba0*/  FFMA.FTZ R184, R131, -R77.reuse, R184 ;  /* 0x8000004d83b87223 */ /* 0x080fe400000100b8 */
[----:B------:R-:W-:Y:S02]  /*cbb0*/  FFMA.FTZ R76, R130, -R77, R183 ;  /* 0x8000004d824c7223 */ /* 0x000fe400000100b7 */
[----:B------:R-:W-:-:S02]  /*cbc0*/  FMUL.FTZ R77, R53, R37 ;  /* 0x00000025354d7220 */ /* 0x000fc40000410000 */
[C---:B------:R-:W-:Y:S02]  /*cbd0*/  FMUL.FTZ R90, R108.reuse, -R145 ;  /* 0x800000916c5a7220 */ /* 0x040fe40000410000 */
[----:B------:R-:W-:Y:S02]  /*cbe0*/  FMUL.FTZ R108, R108, -R161 ;  /* 0x800000a16c6c7220 */ /* 0x000fe40000410000 */
[----:B------:R-:W-:Y:S02]  /*cbf0*/  FFMA.FTZ R91, R21, R186, R79 ;  /* 0x000000ba155b7223 */ /* 0x000fe4000001004f */
[-C--:B------:R-:W-:Y:S02]  /*cc00*/  FFMA.FTZ R186, R129, -R77.reuse, R186 ;  /* 0x8000004d81ba7223 */ /* 0x080fe400000100ba */
[----:B------:R-:W-:Y:S02]  /*cc10*/  FFMA.FTZ R78, R128, -R77, R185 ;  /* 0x8000004d804e7223 */ /* 0x000fe400000100b9 */
[----:B------:R-:W-:-:S02]  /*cc20*/  FFMA.FTZ R77, R109, R161, -R90 ;  /* 0x000000a16d4d7223 */ /* 0x000fc4000001085a */
[----:B------:R-:W-:Y:S02]  /*cc30*/  FFMA.FTZ R109, R109, R145, R108 ;  /* 0x000000916d6d7223 */ /* 0x000fe4000001006c */
[----:B------:R-:W-:Y:S02]  /*cc40*/  FADD.FTZ R162, R162, R77 ;  /* 0x0000004da2a27221 */ /* 0x000fe40000010000 */
[----:B------:R-:W-:Y:S02]  /*cc50*/  FADD.FTZ R146, -R146, R109 ;  /* 0x0000006d92927221 */ /* 0x000fe40000010100 */
[----:B------:R-:W-:Y:S02]  /*cc60*/  FFMA.FTZ R91, R20, R188, R91 ;  /* 0x000000bc145b7223 */ /* 0x000fe4000001005b */
[C---:B------:R-:W-:Y:S02]  /*cc70*/  FMUL.FTZ R90, R110.reuse, -R146 ;  /* 0x800000926e5a7220 */ /* 0x040fe40000410000 */
[----:B------:R-:W-:-:S02]  /*cc80*/  FMUL.FTZ R110, R110, -R162 ;  /* 0x800000a26e6e7220 */ /* 0x000fc40000410000 */
[C---:B------:R-:W-:Y:S02]  /*cc90*/  FFMA.FTZ R90, R111.reuse, R162, -R90 ;  /* 0x000000a26f5a7223 */ /* 0x040fe4000001085a */
[----:B------:R-:W-:Y:S02]  /*cca0*/  FFMA.FTZ R110, R111, R146, R110 ;  /* 0x000000926f6e7223 */ /* 0x000fe4000001006e */
[----:B------:R-:W-:Y:S02]  /*ccb0*/  FADD.FTZ R163, R163, R90 ;  /* 0x0000005aa3a37221 */ /* 0x000fe40000010000 */
[----:B------:R-:W-:Y:S02]  /*ccc0*/  FMUL.FTZ R90, R122, R69 ;  /* 0x000000457a5a7220 */ /* 0x000fe40000410000 */
[----:B------:R-:W-:Y:S02]  /*ccd0*/  FADD.FTZ R147, -R147, R110 ;  /* 0x0000006e93937221 */ /* 0x000fe40000010100 */
[----:B------:R-:W-:-:S02]  /*cce0*/  FFMA.FTZ R77, R19, R190, R91 ;  /* 0x000000be134d7223 */ /* 0x000fc4000001005b */
[----:B------:R-:W-:Y:S02]  /*ccf0*/  FMUL.FTZ R91, R50, R34 ;  /* 0x00000022325b7220 */ /* 0x000fe40000410000 */
[----:B------:R-:W-:Y:S02]  /*cd00*/  FFMA.FTZ R93, R123, R153, R90 ;  /* 0x000000997b5d7223 */ /* 0x000fe4000001005a */
[----:B------:R-:W-:Y:S02]  /*cd10*/  FMUL.FTZ R92, R153, UR43 ;  /* 0x0000002b995c7c20 */ /* 0x000fe40008410000 */
[C---:B------:R-:W-:Y:S02]  /*cd20*/  FMUL.FTZ R90, R112.reuse, -R163 ;  /* 0x800000a3705a7220 */ /* 0x040fe40000410000 */
[----:B------:R-:W-:Y:S02]  /*cd30*/  FMUL.FTZ R112, R112, -R147 ;  /* 0x8000009370707220 */ /* 0x000fe40000410000 */
[----:B------:R-:W-:-:S02]  /*cd40*/  FFMA.FTZ R122, R122, -R91, R191 ;  /* 0x8000005b7a7a7223 */ /* 0x000fc400000100bf */
[C---:B-1----:R-:W-:Y:S02]  /*cd50*/  FMUL.FTZ R60, R69.reuse, UR43 ;  /* 0x0000002b453c7c20 */ /* 0x042fe40008410000 */
[----:B------:R-:W-:Y:S02]  /*cd60*/  FFMA.FTZ R63, R69, UR44, -R92 ;  /* 0x0000002c453f7c23 */ /* 0x000fe4000801085c */
[C---:B------:R-:W-:Y:S02]  /*cd70*/  FFMA.FTZ R61, R113.reuse, R147, R90 ;  /* 0x00000093713d7223 */ /* 0x040fe4000001005a */
[----:B------:R-:W-:Y:S02]  /*cd80*/  FFMA.FTZ R113, R113, R163, -R112 ;  /* 0x000000a371717223 */ /* 0x000fe40000010870 */
[----:B------:R-:W-:Y:S02]  /*cd90*/  FFMA.FTZ R91, R123, -R91, R192 ;  /* 0x8000005b7b5b7223 */ /* 0x000fe400000100c0 */
[----:B------:R-:W-:-:S02]  /*cda0*/  FFMA.FTZ R60, R153, UR44, R60 ;  /* 0x0000002c993c7c23 */ /* 0x000fc4000801003c */
[----:B------:R-:W-:Y:S02]  /*cdb0*/  FMUL.FTZ R63, R122, R63 ;  /* 0x0000003f7a3f7220 */ /* 0x000fe40000410000 */
[----:B------:R-:W-:Y:S02]  /*cdc0*/  FADD.FTZ R148, -R148, R61 ;  /* 0x0000003d94947221 */ /* 0x000fe40000010100 */
[----:B------:R-:W-:Y:S02]  /*cdd0*/  FADD.FTZ R164, R164, R113 ;  /* 0x00000071a4a47221 */ /* 0x000fe40000010000 */
[----:B------:R-:W-:Y:S02]  /*cde0*/  FFMA.FTZ R63, R91, R60, R63 ;  /* 0x0000003c5b3f7223 */ /* 0x000fe4000001003f */
[C---:B------:R-:W-:Y:S02]  /*cdf0*/  FMUL.FTZ R60, R114.reuse, -R148 ;  /* 0x80000094723c7220 */ /* 0x040fe40000410000 */
[----:B------:R-:W-:-:S02]  /*ce00*/  FMUL.FTZ R114, R114, -R164 ;  /* 0x800000a472727220 */ /* 0x000fc40000410000 */
        /* <DEDUP_REMOVED lines=16> */
[----:B------:R-:W-:Y:S02]  /*cf10*/  FFMA.FTZ R219, R93, R34, R219 ;  /* 0x000000225ddb7223 */ /* 0x000fe400000100db */
[----:B------:R-:W-:-:S02]  /*cf20*/  FADD.FTZ R151, -R151, R96 ;  /* 0x0000006097977221 */ /* 0x000fc40000010100 */
[----:B------:R-:W-:Y:S02]  /*cf30*/  FFMA.FTZ R93, R50, R93, R63 ;  /* 0x0000005d325d7223 */ /* 0x000fe4000001003f */
[----:B------:R-:W-:Y:S02]  /*cf40*/  FADD.FTZ R167, R167, R118 ;  /* 0x00000076a7a77221 */ /* 0x000fe40000010000 */
[----:B------:R-:W-:Y:S02]  /*cf50*/  FMUL.FTZ R97, R51, R35 ;  /* 0x0000002333617220 */ /* 0x000fe40000410000 */
[----:B------:R-:W-:Y:S02]  /*cf60*/  FMUL.FTZ R63, R72, UR43 ;  /* 0x0000002b483f7c20 */ /* 0x000fe40008410000 */
[C---:B------:R-:W-:Y:S02]  /*cf70*/  FMUL.FTZ R98, R120.reuse, -R151 ;  /* 0x8000009778627220 */ /* 0x040fe40000410000 */
[----:B------:R-:W-:-:S02]  /*cf80*/  FMUL.FTZ R120, R120, -R167 ;  /* 0x800000a778787220 */ /* 0x000fc40000410000 */
[-C--:B------:R-:W-:Y:S02]  /*cf90*/  FFMA.FTZ R95, R125, -R97.reuse, R190 ;  /* 0x800000617d5f7223 */ /* 0x080fe400000100be */
[----:B------:R-:W-:Y:S02]  /*cfa0*/  FMUL.FTZ R90, R124, R138 ;  /* 0x0000008a7c5a7220 */ /* 0x000fe40000410000 */
[----:B------:R-:W-:Y:S02]  /*cfb0*/  FFMA.FTZ R94, R138, UR44, -R63 ;  /* 0x0000002c8a5e7c23 */ /* 0x000fe4000801083f */
[----:B------:R-:W-:Y:S02]  /*cfc0*/  FFMA.FTZ R97, R124, -R97, R189 ;  /* 0x800000617c617223 */ /* 0x000fe400000100bd */
[----:B------:R-:W-:Y:S02]  /*cfd0*/  FMUL.FTZ R138, R138, R35 ;  /* 0x000000238a8a7220 */ /* 0x000fe40000410000 */
[----:B------:R-:W-:-:S02]  /*cfe0*/  FFMA.FTZ R61, R121, R167, -R98 ;  /* 0x000000a7793d7223 */ /* 0x000fc40000010862 */
[----:B------:R-:W-:Y:S02]  /*cff0*/  FFMA.FTZ R121, R121, R151, R120 ;  /* 0x0000009779797223 */ /* 0x000fe40000010078 */
[----:B------:R-:W-:Y:S02]  /*d000*/  FMUL.FTZ R62, R72, R35 ;  /* 0x00000023483e7220 */ /* 0x000fe40000410000 */
[----:B------:R-:W-:Y:S02]  /*d010*/  FMUL.FTZ R63, R97, R138 ;  /* 0x0000008a613f7220 */ /* 0x000fe40000410000 */
[----:B------:R-:W-:Y:S02]  /*d020*/  FFMA.FTZ R90, R125, R72, R90 ;  /* 0x000000487d5a7223 */ /* 0x000fe4000001005a */
[----:B------:R-:W-:Y:S02]  /*d030*/  FADD.FTZ R152, -R152, R121 ;  /* 0x0000007998987221 */ /* 0x000fe40000010100 */
[----:B------:R-:W-:-:S02]  /*d040*/  FMUL.FTZ R72, R97, R94 ;  /* 0x0000005e61487220 */ /* 0x000fc40000410000 */
[-C--:B------:R-:W-:Y:S02]  /*d050*/  FMUL.FTZ R94, R97, R62.reuse ;  /* 0x0000003e615e7220 */ /* 0x080fe40000410000 */
[----:B------:R-:W-:Y:S01]  /*d060*/  FFMA.FTZ R60, R95, R62, R63 ;  /* 0x0000003e5f3c7223 */ /* 0x000fe2000001003f */
[----:B------:R-:W-:Y:S01]  /*d070*/  IADD3 R63, R102, 0x2, RZ ;  /* 0x00000002663f7810 */ /* 0x000fe20007ffe0ff */
[----:B------:R-:W-:Y:S01]  /*d080*/  FADD.FTZ R168, R168, R61 ;  /* 0x0000003da8a87221 */ /* 0x000fe20000010000 */
[----:B------:R-:W-:Y:S01]  /*d090*/  IADD3 R61, R102, 0x1, RZ ;  /* 0x00000001663d7810 */ /* 0x000fe20007ffe0ff */
[-C--:B------:R-:W-:Y:S01]  /*d0a0*/  FMUL.FTZ R100, R152, R49.reuse ;  /* 0x0000003198647220 */ /* 0x080fe20000410000 */
[----:B------:R-:W-:Y:S01]  /*d0b0*/  LEA.HI.SX32 R110, R63, R102, 0x1b ;  /* 0x000000663f6e7211 */ /* 0x000fe200078fdaff */
[----:B------:R-:W-:Y:S01]  /*d0c0*/  FFMA.FTZ R94, R95, R138, -R94 ;  /* 0x0000008a5f5e7223 */ /* 0x000fe2000001085e */
[----:B------:R-:W-:Y:S01]  /*d0d0*/  LEA.HI.SX32 R108, R61, R102, 0x1b ;  /* 0x000000663d6c7211 */ /* 0x000fe200078fdaff */
[----:B------:R-:W-:Y:S01]  /*d0e0*/  FFMA.FTZ R72, R95, R92, R72 ;  /* 0x0000005c5f487223 */ /* 0x000fe20000010048 */
[----:B------:R-:W-:Y:S01]  /*d0f0*/  IADD3 R95, R102, 0x3, RZ ;  /* 0x00000003665f7810 */ /* 0x000fe20007ffe0ff */
[----:B------:R-:W-:Y:S01]  /*d100*/  FMUL.FTZ R98, R168, R49 ;  /* 0x00000031a8627220 */ /* 0x000fe20000410000 */
[----:B------:R-:W-:Y:S01]  /*d110*/  LEA.HI.SX32 R61, R102, R102, 0x1b ;  /* 0x00000066663d7211 */ /* 0x000fe200078fdaff */
[----:B------:R-:W-:Y:S01]  /*d120*/  FMUL.FTZ R63, R64, R100 ;  /* 0x00000064403f7220 */ /* 0x000fe20000410000 */
[----:B------:R-:W-:Y:S01]  /*d130*/  LEA.HI.SX32 R114, R95, R102, 0x1b ;  /* 0x000000665f727211 */ /* 0x000fe200078fdaff */
[----:B------:R-:W-:-:S02]  /*d140*/  FMUL.FTZ R101, R151, R48 ;  /* 0x0000003097657220 */ /* 0x000fc40000410000 */
[-C--:B------:R-:W-:Y:S02]  /*d150*/  FMUL.FTZ R95, R64, R98.reuse ;  /* 0x00000062405f7220 */ /* 0x080fe40000410000 */
[-C--:B------:R-:W-:Y:S02]  /*d160*/  FMUL.FTZ R102, R85, R98.reuse ;  /* 0x0000006255667220 */ /* 0x080fe40000410000 */
[----:B------:R-:W-:Y:S02]  /*d170*/  FFMA.FTZ R63, R199, R98, R63 ;  /* 0x00000062c73f7223 */ /* 0x000fe4000001003f */
[----:B------:R-:W-:Y:S01]  /*d180*/  FMUL.FTZ R99, R167, R48 ;  /* 0x00000030a7637220 */ /* 0x000fe20000410000 */
[----:B------:R-:W-:Y:S01]  /*d190*/  STS [R61.X4+0x4200], R102 ;  /* 0x004200663d007388 */ /* 0x000fe20000004800 */
[----:B------:R-:W-:Y:S02]  /*d1a0*/  FMUL.FTZ R98, R210, R101 ;  /* 0x00000065d2627220 */ /* 0x000fe40000410000 */
[----:B------:R-:W-:-:S02]  /*d1b0*/  FMUL.FTZ R106, R150, R47 ;  /* 0x0000002f966a7220 */ /* 0x000fc40000410000 */
[-C--:B------:R-:W-:Y:S02]  /*d1c0*/  FMUL.FTZ R97, R85, R100.reuse ;  /* 0x0000006455617220 */ /* 0x080fe40000410000 */
[----:B------:R-:W-:Y:S02]  /*d1d0*/  FFMA.FTZ R95, R199, R100, -R95 ;  /* 0x00000064c75f7223 */ /* 0x000fe4000001085f */
[-C--:B------:R-:W-:Y:S01]  /*d1e0*/  FMUL.FTZ R100, R210, R99.reuse ;  /* 0x00000063d2647220 */ /* 0x080fe20000410000 */
[----:B------:R0:W-:Y:S01]  /*d1f0*/  STS [R108.X4+0x4204], R97 ;  /* 0x004204616c007388 */ /* 0x0001e20000004800 */
[----:B------:R-:W-:Y:S02]  /*d200*/  FFMA.FTZ R98, R209, R99, R98 ;  /* 0x00000063d1627223 */ /* 0x000fe40000010062 */
[----:B------:R-:W-:Y:S02]  /*d210*/  FADD.FTZ R63, RZ, R63 ;  /* 0x0000003fff3f7221 */ /* 0x000fe40000010000 */
[----:B------:R-:W-:-:S02]  /*d220*/  FMUL.FTZ R104, R166, R47 ;  /* 0x0000002fa6687220 */ /* 0x000fc40000410000 */
[----:B------:R-:W-:Y:S02]  /*d230*/  FMUL.FTZ R103, R65, R106 ;  /* 0x0000006a41677220 */ /* 0x000fe40000410000 */
[----:B------:R-:W-:Y:S02]  /*d240*/  FFMA.FTZ R100, R209, R101, -R100 ;  /* 0x00000065d1647223 */ /* 0x000fe40000010864 */
[----:B------:R-:W-:Y:S02]  /*d250*/  FADD.FTZ R95, RZ, R95 ;  /* 0x0000005fff5f7221 */ /* 0x000fe40000010000 */
[----:B------:R-:W-:Y:S02]  /*d260*/  FADD.FTZ R63, R63, R98 ;  /* 0x000000623f3f7221 */ /* 0x000fe40000010000 */
[----:B------:R-:W-:Y:S02]  /*d270*/  FFMA.FTZ R98, R212, R104, R103 ;  /* 0x00000068d4627223 */ /* 0x000fe40000010067 */
[----:B------:R-:W-:-:S02]  /*d280*/  FMUL.FTZ R105, R149, R46 ;  /* 0x0000002e95697220 */ /* 0x000fc40000410000 */
[----:B0-----:R-:W-:Y:S02]  /*d290*/  FMUL.FTZ R97, R65, R104 ;  /* 0x0000006841617220 */ /* 0x001fe40000410000 */
[----:B------:R-:W-:Y:S02]  /*d2a0*/  FMUL.FTZ R103, R165, R46 ;  /* 0x0000002ea5677220 */ /* 0x000fe40000410000 */
[----:B------:R-:W-:Y:S02]  /*d2b0*/  FADD.FTZ R95, R95, R100 ;  /* 0x000000645f5f7221 */ /* 0x000fe40000010000 */
[----:B------:R-:W-:Y:S02]  /*d2c0*/  FMUL.FTZ R99, R84, R99 ;  /* 0x0000006354637220 */ /* 0x000fe40000410000 */
[----:B------:R-:W-:Y:S02]  /*d2d0*/  FADD.FTZ R63, R63, R98 ;  /* 0x000000623f3f7221 */ /* 0x000fe40000010000 */
[----:B------:R-:W-:Y:S01]  /*d2e0*/  FMUL.FTZ R100, R66, R105 ;  /* 0x0000006942647220 */ /* 0x000fe20000410000 */
[----:B------:R0:W-:Y:S01]  /*d2f0*/  STS [R110.X4+0x4208], R99 ;  /* 0x004208636e007388 */ /* 0x0001e20000004800 */
[----:B------:R-:W-:-:S02]  /*d300*/  FMUL.FTZ R68, R80, R44 ;  /* 0x0000002c50447220 */ /* 0x000fc40000410000 */
[----:B------:R-:W-:Y:S02]  /*d310*/  FFMA.FTZ R98, R212, R106, -R97 ;  /* 0x0000006ad4627223 */ /* 0x000fe40000010861 */
[----:B------:R-:W-:Y:S02]  /*d320*/  FMUL.FTZ R102, R66, R103 ;  /* 0x0000006742667220 */ /* 0x000fe40000410000 */
[----:B------:R-:W-:Y:S02]  /*d330*/  FMUL.FTZ R101, R84, R101 ;  /* 0x0000006554657220 */ /* 0x000fe40000410000 */
[----:B------:R-:W-:Y:S02]  /*d340*/  FFMA.FTZ R100, R213, R103, R100 ;  /* 0x00000067d5647223 */ /* 0x000fe40000010064 */
[----:B------:R-:W-:Y:S01]  /*d350*/  FMUL.FTZ R104, R83, R104 ;  /* 0x0000006853687220 */ /* 0x000fe20000410000 */
[----:B------:R-:W-:Y:S01]  /*d360*/  STS [R114.X4+0x420c], R101 ;  /* 0x00420c6572007388 */ /* 0x000fe20000004800 */
[----:B------:R-:W-:-:S02]  /*d370*/  FFMA.FTZ R172, R9, -R68, R172 ;  /* 0x8000004409ac7223 */ /* 0x000fc400000100ac */
[----:B------:R-:W-:Y:S01]  /*d380*/  FADD.FTZ R95, R95, R98 ;  /* 0x000000625f5f7221 */ /* 0x000fe20000010000 */
[----:B------:R1:W-:Y:S01]  /*d390*/  STS [R61.X4+0x4210], R104 ;  /* 0x004210683d007388 */ /* 0x0003e20000004800 */
[----:B------:R-:W-:Y:S02]  /*d3a0*/  FFMA.FTZ R102, R213, R105, -R102 ;  /* 0x00000069d5667223 */ /* 0x000fe40000010866 */
[----:B------:R-:W-:Y:S02]  /*d3b0*/  FFMA.FTZ R68, R8, -R68, R171 ;  /* 0x8000004408447223 */ /* 0x000fe400000100ab */
[----:B------:R-:W-:Y:S02]  /*d3c0*/  FMUL.FTZ R112, R148, R45 ;  /* 0x0000002d94707220 */ /* 0x000fe40000410000 */
[----:B0-----:R-:W-:Y:S02]  /*d3d0*/  FMUL.FTZ R99, R147, R44 ;  /* 0x0000002c93637220 */ /* 0x001fe40000410000 */
[----:B------:R-:W-:-:S02]  /*d3e0*/  FADD.FTZ R63, R63, R100 ;  /* 0x000000643f3f7221 */ /* 0x000fc40000010000 */
[----:B------:R-:W-:Y:S02]  /*d3f0*/  FMUL.FTZ R106, R83, R106 ;  /* 0x0000006a536a7220 */ /* 0x000fe40000410000 */
[----:B------:R-:W-:Y:S02]  /*d400*/  FMUL.FTZ R98, R82, R103 ;  /* 0x0000006752627220 */ /* 0x000fe40000410000 */
[----:B------:R-:W-:Y:S01]  /*d410*/  FADD.FTZ R100, R95, R102 ;  /* 0x000000665f647221 */ /* 0x000fe20000010000 */
[----:B------:R0:W-:Y:S01]  /*d420*/  STS [R61.X4+0x4214], R106 ;  /* 0x0042146a3d007388 */ /* 0x0001e20000004800 */
[----:B------:R-:W-:Y:S02]  /*d430*/  FMUL.FTZ R70, R59, R43 ;  /* 0x0000002b3b467220 */ /* 0x000fe40000410000 */
[----:B------:R-:W-:Y:S01]  /*d440*/  FMUL.FTZ R110, R164, R45 ;  /* 0x0000002da46e7220 */ /* 0x000fe20000410000 */
[----:B------:R2:W-:Y:S01]  /*d450*/  STS [R61.X4+0x4218], R98 ;  /* 0x004218623d007388 */ /* 0x0005e20000004800 */
[----:B------:R-:W-:-:S02]  /*d460*/  FMUL.FTZ R95, R67, R112 ;  /* 0x00000070435f7220 */ /* 0x000fc40000410000 */
[----:B------:R-:W-:Y:S02]  /*d470*/  FMUL.FTZ R97, R163, R44 ;  /* 0x0000002ca3617220 */ /* 0x000fe40000410000 */
[----:B-1----:R-:W-:Y:S02]  /*d480*/  FMUL.FTZ R104, R68, R99 ;  /* 0x0000006344687220 */ /* 0x002fe40000410000 */
[----:B------:R-:W-:Y:S02]  /*d490*/  FFMA.FTZ R174, R7, -R70, R174 ;  /* 0x8000004607ae7223 */ /* 0x000fe400000100ae */
[----:B------:R-:W-:Y:S02]  /*d4a0*/  FFMA.FTZ R102, R170, R110, R95 ;  /* 0x0000006eaa667223 */ /* 0x000fe4000001005f */
[-C--:B0-----:R-:W-:Y:S02]  /*d4b0*/  FMUL.FTZ R106, R68, R97.reuse ;  /* 0x00000061446a7220 */ /* 0x081fe40000410000 */
[----:B------:R-:W-:-:S02]  /*d4c0*/  FFMA.FTZ R104, R172, R97, R104 ;  /* 0x00000061ac687223 */ /* 0x000fc40000010068 */
[----:B--2---:R-:W-:Y:S02]  /*d4d0*/  FMUL.FTZ R98, R80, R97 ;  /* 0x0000006150627220 */ /* 0x004fe40000410000 */
[----:B------:R-:W-:Y:S02]  /*d4e0*/  FFMA.FTZ R70, R6, -R70, R173 ;  /* 0x8000004606467223 */ /* 0x000fe400000100ad */
[----:B------:R-:W-:Y:S01]  /*d4f0*/  FMUL.FTZ R71, R58, R42 ;  /* 0x0000002a3a477220 */ /* 0x000fe20000410000 */
[----:B------:R-:W-:Y:S01]  /*d500*/  STS [R61.X4+0x4228], R98 ;  /* 0x004228623d007388 */ /* 0x000fe20000004800 */
[-C--:B------:R-:W-:Y:S02]  /*d510*/  FMUL.FTZ R97, R146, R43.reuse ;  /* 0x0000002b92617220 */ /* 0x080fe40000410000 */
[----:B------:R-:W-:Y:S02]  /*d520*/  FMUL.FTZ R95, R162, R43 ;  /* 0x0000002ba25f7220 */ /* 0x000fe40000410000 */
[----:B------:R-:W-:-:S02]  /*d530*/  FMUL.FTZ R108, R82, R105 ;  /* 0x00000069526c7220 */ /* 0x000fc40000410000 */
[-C--:B------:R-:W-:Y:S02]  /*d540*/  FMUL.FTZ R114, R81, R110.reuse ;  /* 0x0000006e51727220 */ /* 0x080fe40000410000 */
[----:B------:R-:W-:Y:S01]  /*d550*/  FMUL.FTZ R103, R67, R110 ;  /* 0x0000006e43677220 */ /* 0x000fe20000410000 */
[----:B------:R0:W-:Y:S01]  /*d560*/  STS [R61.X4+0x421c], R108 ;  /* 0x00421c6c3d007388 */ /* 0x0001e20000004800 */
[----:B------:R-:W-:Y:S02]  /*d570*/  FFMA.FTZ R176, R5, -R71, R176 ;  /* 0x8000004705b07223 */ /* 0x000fe400000100b0 */
[----:B------:R-:W-:Y:S01]  /*d580*/  FMUL.FTZ R105, R70, R97 ;  /* 0x0000006146697220 */ /* 0x000fe20000410000 */
[----:B------:R-:W-:Y:S01]  /*d590*/  STS [R61.X4+0x4220], R114 ;  /* 0x004220723d007388 */ /* 0x000fe20000004800 */
[----:B------:R-:W-:Y:S02]  /*d5a0*/  FMUL.FTZ R110, R59, R95 ;  /* 0x0000005f3b6e7220 */ /* 0x000fe40000410000 */
[----:B------:R-:W-:-:S02]  /*d5b0*/  FFMA.FTZ R71, R4, -R71, R175 ;  /* 0x8000004704477223 */ /* 0x000fc400000100af */
[----:B------:R-:W-:Y:S01]  /*d5c0*/  FMUL.FTZ R101, R145, R42 ;  /* 0x0000002a91657220 */ /* 0x000fe20000410000 */
[----:B------:R1:W-:Y:S01]  /*d5d0*/  STS [R61.X4+0x4230], R110 ;  /* 0x0042306e3d007388 */ /* 0x0003e20000004800 */
[-C--:B0-----:R-:W-:Y:S02]  /*d5e0*/  FMUL.FTZ R108, R80, R99.reuse ;  /* 0x00000063506c7220 */ /* 0x081fe40000410000 */
[----:B------:R-:W-:Y:S02]  /*d5f0*/  FFMA.FTZ R106, R172, R99, -R106 ;  /* 0x00000063ac6a7223 */ /* 0x000fe4000001086a */
[-C--:B------:R-:W-:Y:S01]  /*d600*/  FFMA.FTZ R105, R174, R95.reuse, R105 ;  /* 0x0000005fae697223 */ /* 0x080fe20000010069 */
[----:B------:R0:W-:Y:S01]  /*d610*/  STS [R61.X4+0x422c], R108 ;  /* 0x00422c6c3d007388 */ /* 0x0001e20000004800 */
[----:B------:R-:W-:Y:S02]  /*d620*/  FMUL.FTZ R107, R70, R95 ;  /* 0x0000005f466b7220 */ /* 0x000fe40000410000 */
[----:B------:R-:W-:-:S02]  /*d630*/  FMUL.FTZ R73, R57, R41 ;  /* 0x0000002939497220 */ /* 0x000fc40000410000 */
[----:B------:R-:W-:Y:S02]  /*d640*/  FMUL.FTZ R99, R161, R42 ;  /* 0x0000002aa1637220 */ /* 0x000fe40000410000 */
[----:B------:R-:W-:Y:S02]  /*d650*/  FMUL.FTZ R95, R71, R101 ;  /* 0x00000065475f7220 */ /* 0x000fe40000410000 */
[----:B------:R-:W-:Y:S02]  /*d660*/  FMUL.FTZ R116, R159, UR43 ;  /* 0x0000002b9f747c20 */ /* 0x000fe40008410000 */
[-C--:B------:R-:W-:Y:S02]  /*d670*/  FFMA.FTZ R103, R170, R112.reuse, -R103 ;  /* 0x00000070aa677223 */ /* 0x080fe40000010867 */
[----:B-1----:R-:W-:Y:S02]  /*d680*/  FMUL.FTZ R110, R143, UR43 ;  /* 0x0000002b8f6e7c20 */ /* 0x002fe40008410000 */
[----:B------:R-:W-:-:S02]  /*d690*/  FMUL.FTZ R112, R81, R112 ;  /* 0x0000007051707220 */ /* 0x000fc40000410000 */
[----:B------:R-:W-:Y:S02]  /*d6a0*/  FMUL.FTZ R134, R134, R143 ;  /* 0x0000008f86867220 */ /* 0x000fe40000410000 */
[-C--:B------:R-:W-:Y:S01]  /*d6b0*/  FFMA.FTZ R107, R174, R97.reuse, -R107 ;  /* 0x00000061ae6b7223 */ /* 0x080fe2000001086b */
[----:B------:R1:W-:Y:S01]  /*d6c0*/  STS [R61.X4+0x4224], R112 ;  /* 0x004224703d007388 */ /* 0x0003e20000004800 */
[----:B------:R-:W-:Y:S02]  /*d6d0*/  FMUL.FTZ R98, R59, R97 ;  /* 0x000000613b627220 */ /* 0x000fe40000410000 */
[----:B------:R-:W-:Y:S02]  /*d6e0*/  FFMA.FTZ R178, R3, -R73, R178 ;  /* 0x8000004903b27223 */ /* 0x000fe400000100b2 */
[----:B0-----:R-:W-:Y:S01]  /*d6f0*/  FFMA.FTZ R108, R176, R99, R95 ;  /* 0x00000063b06c7223 */ /* 0x001fe2000001005f */
[----:B------:R-:W-:Y:S01]  /*d700*/  STS [R61.X4+0x4234], R98 ;  /* 0x004234623d007388 */ /* 0x000fe20000004800 */
[----:B------:R-:W-:-:S02]  /*d710*/  FMUL.FTZ R114, R58, R101 ;  /* 0x000000653a727220 */ /* 0x000fc40000410000 */
[----:B------:R-:W-:Y:S02]  /*d720*/  FFMA.FTZ R97, R143, UR44, -R116 ;  /* 0x0000002c8f617c23 */ /* 0x000fe40008010874 */
[----:B------:R-:W-:Y:S01]  /*d730*/  FADD.FTZ R63, R63, R102 ;  /* 0x000000663f3f7221 */ /* 0x000fe20000010000 */
[----:B------:R0:W-:Y:S01]  /*d740*/  STS [R61.X4+0x423c], R114 ;  /* 0x00423c723d007388 */ /* 0x0001e20000004800 */
[----:B------:R-:W-:Y:S02]  /*d750*/  FFMA.FTZ R73, R136, -R73, R177 ;  /* 0x8000004988497223 */ /* 0x000fe400000100b1 */
[----:B------:R-:W-:Y:S02]  /*d760*/  FMUL.FTZ R109, R71, R99 ;  /* 0x00000063476d7220 */ /* 0x000fe40000410000 */
[----:B------:R-:W-:Y:S02]  /*d770*/  FFMA.FTZ R95, R159, UR44, R110 ;  /* 0x0000002c9f5f7c23 */ /* 0x000fe4000801006e */
[----:B------:R-:W-:-:S02]  /*d780*/  FMUL.FTZ R116, R144, R41 ;  /* 0x0000002990747220 */ /* 0x000fc40000410000 */
[----:B------:R-:W-:Y:S02]  /*d790*/  FMUL.FTZ R110, R160, R41 ;  /* 0x00000029a06e7220 */ /* 0x000fe40000410000 */
[----:B------:R-:W-:Y:S02]  /*d7a0*/  FFMA.FTZ R135, R135, R159, R134 ;  /* 0x0000009f87877223 */ /* 0x000fe40000010086 */
[----:B-1----:R-:W-:Y:S02]  /*d7b0*/  FMUL.FTZ R112, R58, R99 ;  /* 0x000000633a707220 */ /* 0x002fe40000410000 */
[-C--:B------:R-:W-:Y:S02]  /*d7c0*/  FMUL.FTZ R143, R143, R40.reuse ;  /* 0x000000288f8f7220 */ /* 0x080fe40000410000 */
[----:B------:R-:W-:Y:S01]  /*d7d0*/  FMUL.FTZ R159, R159, R40 ;  /* 0x000000289f9f7220 */ /* 0x000fe20000410000 */
[----:B------:R1:W-:Y:S01]  /*d7e0*/  STS [R61.X4+0x4238], R112 ;  /* 0x004238703d007388 */ /* 0x0003e20000004800 */
[----:B------:R-:W-:-:S02]  /*d7f0*/  FADD.FTZ R104, R63, R104 ;  /* 0x000000683f687221 */ /* 0x000fc40000010000 */
[----:B------:R-:W-:Y:S02]  /*d800*/  FFMA.FTZ R109, R176, R101, -R109 ;  /* 0x00000065b06d7223 */ /* 0x000fe4000001086d */
[C---:B------:R-:W-:Y:S02]  /*d810*/  FMUL.FTZ R99, R73.reuse, R116 ;  /* 0x0000007449637220 */ /* 0x040fe40000410000 */
[----:B------:R-:W-:Y:S02]  /*d820*/  FMUL.FTZ R101, R73, R110 ;  /* 0x0000006e49657220 */ /* 0x000fe40000410000 */
[----:B------:R-:W-:Y:S02]  /*d830*/  FMUL.FTZ R118, R157, UR43 ;  /* 0x0000002b9d767c20 */ /* 0x000fe40008410000 */
[----:B0-----:R-:W-:Y:S02]  /*d840*/  FMUL.FTZ R114, R141, UR43 ;  /* 0x0000002b8d727c20 */ /* 0x001fe40008410000 */
[----:B------:R-:W-:-:S02]  /*d850*/  FMUL.FTZ R113, R158, UR43 ;  /* 0x0000002b9e717c20 */ /* 0x000fc40008410000 */
[----:B------:R-:W-:Y:S02]  /*d860*/  FMUL.FTZ R130, R130, R141 ;  /* 0x0000008d82827220 */ /* 0x000fe40000410000 */
[C---:B------:R-:W-:Y:S02]  /*d870*/  FMUL.FTZ R111, R74.reuse, R143 ;  /* 0x0000008f4a6f7220 */ /* 0x040fe40000410000 */
[C---:B------:R-:W-:Y:S02]  /*d880*/  FMUL.FTZ R97, R74.reuse, R97 ;  /* 0x000000614a617220 */ /* 0x040fe40000410000 */
[----:B------:R-:W-:Y:S02]  /*d890*/  FMUL.FTZ R115, R74, R159 ;  /* 0x0000009f4a737220 */ /* 0x000fe40000410000 */
[----:B------:R-:W-:Y:S02]  /*d8a0*/  FADD.FTZ R105, R104, R105 ;  /* 0x0000006968697221 */ /* 0x000fe40000010000 */
[----:B------:R-:W-:-:S02]  /*d8b0*/  FFMA.FTZ R74, R178, R110, R99 ;  /* 0x0000006eb24a7223 */ /* 0x000fc40000010063 */
[----:B------:R-:W-:Y:S02]  /*d8c0*/  FMUL.FTZ R98, R57, R110 ;  /* 0x0000006e39627220 */ /* 0x000fe40000410000 */
[----:B------:R-:W-:Y:S02]  /*d8d0*/  FFMA.FTZ R110, R178, R116, -R101 ;  /* 0x00000074b26e7223 */ /* 0x000fe40000010865 */
[----:B------:R-:W-:Y:S01]  /*d8e0*/  FFMA.FTZ R117, R141, UR44, -R118 ;  /* 0x0000002c8d757c23 */ /* 0x000fe20008010876 */
[----:B------:R0:W-:Y:S01]  /*d8f0*/  STS [R61.X4+0x4240], R98 ;  /* 0x004240623d007388 */ /* 0x0001e20000004800 */
[----:B------:R-:W-:Y:S02]  /*d900*/  FFMA.FTZ R99, R157, UR44, R114 ;  /* 0x0000002c9d637c23 */ /* 0x000fe40008010072 */
[----:B------:R-:W-:Y:S02]  /*d910*/  FMUL.FTZ R96, R132, R142 ;  /* 0x0000008e84607220 */ /* 0x000fe40000410000 */
[----:B------:R-:W-:-:S02]  /*d920*/  FMUL.FTZ R116, R57, R116 ;  /* 0x0000007439747220 */ /* 0x000fc40000410000 */
[----:B------:R-:W-:Y:S02]  /*d930*/  FMUL.FTZ R141, R141, R38 ;  /* 0x000000268d8d7220 */ /* 0x000fe40000410000 */
[C---:B------:R-:W-:Y:S01]  /*d940*/  FMUL.FTZ R101, R142.reuse, UR43 ;  /* 0x0000002b8e657c20 */ /* 0x040fe20008410000 */
[----:B------:R2:W-:Y:S01]  /*d950*/  STS [R61.X4+0x4244], R116 ;  /* 0x004244743d007388 */ /* 0x0005e20000004800 */
[C---:B------:R-:W-:Y:S02]  /*d960*/  FFMA.FTZ R114, R142.reuse, UR44, -R113 ;  /* 0x0000002c8e727c23 */ /* 0x040fe40008010871 */
[----:B------:R-:W-:Y:S02]  /*d970*/  FFMA.FTZ R131, R131, R157, R130 ;  /* 0x0000009d83837223 */ /* 0x000fe40000010082 */
[----:B------:R-:W-:Y:S02]  /*d980*/  FMUL.FTZ R142, R142, R39 ;  /* 0x000000278e8e7220 */ /* 0x000fe40000410000 */
[----:B------:R-:W-:-:S02]  /*d990*/  FADD.FTZ R105, R105, R108 ;  /* 0x0000006c69697221 */ /* 0x000fc40000010000 */
[----:B------:R-:W-:Y:S02]  /*d9a0*/  FMUL.FTZ R157, R157, R38 ;  /* 0x000000269d9d7220 */ /* 0x000fe40000410000 */
[----:B-1----:R-:W-:Y:S02]  /*d9b0*/  FMUL.FTZ R112, R56, R159 ;  /* 0x0000009f38707220 */ /* 0x002fe40000410000 */
[----:B------:R-:W-:Y:S02]  /*d9c0*/  FMUL.FTZ R79, R52, R36 ;  /* 0x00000024344f7220 */ /* 0x000fe40000410000 */
[----:B------:R-:W-:Y:S01]  /*d9d0*/  FFMA.FTZ R96, R133, R158, R96 ;  /* 0x0000009e85607223 */ /* 0x000fe20000010060 */
[----:B------:R1:W-:Y:S01]  /*d9e0*/  STS [R61.X4+0x4248], R112 ;  /* 0x004248703d007388 */ /* 0x0003e20000004800 */
[----:B------:R-:W-:Y:S02]  /*d9f0*/  FMUL.FTZ R119, R76, R141 ;  /* 0x0000008d4c777220 */ /* 0x000fe40000410000 */
[----:B------:R-:W-:-:S02]  /*da00*/  FFMA.FTZ R101, R158, UR44, R101 ;  /* 0x0000002c9e657c23 */ /* 0x000fc40008010065 */
[----:B------:R-:W-:Y:S02]  /*da10*/  FFMA.FTZ R214, R30, -R214, R211 ;  /* 0x800000d61ed67223 */ /* 0x000fe400000100d3 */
[----:B------:R-:W-:Y:S02]  /*da20*/  FFMA.FTZ R111, R180, R159, R111 ;  /* 0x0000009fb46f7223 */ /* 0x000fe4000001006f */
[----:B------:R-:W-:Y:S02]  /*da30*/  FMUL.FTZ R158, R158, R39 ;  /* 0x000000279e9e7220 */ /* 0x000fe40000410000 */
[----:B------:R-:W-:Y:S02]  /*da40*/  FMUL.FTZ R113, R75, R142 ;  /* 0x0000008e4b717220 */ /* 0x000fe40000410000 */
[----:B------:R-:W-:Y:S02]  /*da50*/  FADD.FTZ R74, R105, R74 ;  /* 0x0000004a694a7221 */ /* 0x000fe40000010000 */
[----:B0-----:R-:W-:-:S02]  /*da60*/  FMUL.FTZ R98, R76, R117 ;  /* 0x000000754c627220 */ /* 0x001fc40000410000 */
[----:B--2---:R-:W-:Y:S02]  /*da70*/  FMUL.FTZ R116, R76, R157 ;  /* 0x0000009d4c747220 */ /* 0x004fe40000410000 */
[----:B------:R-:W-:Y:S02]  /*da80*/  FMUL.FTZ R76, R75, R114 ;  /* 0x000000724b4c7220 */ /* 0x000fe40000410000 */
[----:B------:R-:W-:Y:S02]  /*da90*/  FMUL.FTZ R118, R56, R143 ;  /* 0x0000008f38767220 */ /* 0x000fe40000410000 */
[----:B------:R-:W-:Y:S02]  /*daa0*/  FFMA.FTZ R188, R127, -R79, R188 ;  /* 0x8000004f7fbc7223 */ /* 0x000fe400000100bc */
[----:B------:R-:W-:Y:S01]  /*dab0*/  FFMA.FTZ R114, R184, R157, R119 ;  /* 0x0000009db8727223 */ /* 0x000fe20000010077 */
[----:B------:R0:W-:Y:S01]  /*dac0*/  STS [R61.X4+0x424c], R118 ;  /* 0x00424c763d007388 */ /* 0x0001e20000004800 */
[----:B------:R-:W-:-:S02]  /*dad0*/  FADD.FTZ R103, R100, R103 ;  /* 0x0000006764677221 */ /* 0x000fc40000010000 */
[----:B------:R-:W-:Y:S02]  /*dae0*/  FMUL.FTZ R102, R155, UR43 ;  /* 0x0000002b9b667c20 */ /* 0x000fe40008410000 */
[----:B------:R-:W-:Y:S02]  /*daf0*/  FFMA.FTZ R214, R29, -R169, R214 ;  /* 0x800000a91dd67223 */ /* 0x000fe400000100d6 */
[----:B------:R-:W-:Y:S02]  /*db00*/  FFMA.FTZ R79, R126, -R79, R187 ;  /* 0x8000004f7e4f7223 */ /* 0x000fe400000100bb */
[-C--:B------:R-:W-:Y:S02]  /*db10*/  FMUL.FTZ R75, R75, R158.reuse ;  /* 0x0000009e4b4b7220 */ /* 0x080fe40000410000 */
[----:B-1----:R-:W-:Y:S02]  /*db20*/  FFMA.FTZ R112, R182, R158, R113 ;  /* 0x0000009eb6707223 */ /* 0x002fe40000010071 */
[----:B------:R-:W-:-:S02]  /*db30*/  FMUL.FTZ R119, R140, R37 ;  /* 0x000000258c777220 */ /* 0x000fc40000410000 */
[----:B------:R-:W-:Y:S01]  /*db40*/  FADD.FTZ R111, R74, R111 ;  /* 0x0000006f4a6f7221 */ /* 0x000fe20000010000 */
[----:B------:R-:W-:Y:S01]  /*db50*/  MOV R74, UR34 ;  /* 0x00000022004a7c02 */ /* 0x000fe20008000f00 */
[----:B------:R-:W-:Y:S02]  /*db60*/  FMUL.FTZ R126, R126, R139 ;  /* 0x0000008b7e7e7220 */ /* 0x000fe40000410000 */
[----:B------:R-:W-:Y:S02]  /*db70*/  FMUL.FTZ R100, R139, UR43 ;  /* 0x0000002b8b647c20 */ /* 0x000fe40008410000 */
[----:B------:R-:W-:Y:S02]  /*db80*/  FMUL.FTZ R120, R54, R157 ;  /* 0x0000009d36787220 */ /* 0x000fe40000410000 */
[----:B------:R-:W-:Y:S02]  /*db90*/  FADD.FTZ R106, R103, R106 ;  /* 0x0000006a676a7221 */ /* 0x000fe40000010000 */
[----:B------:R-:W-:Y:S01]  /*dba0*/  FFMA.FTZ R102, R139, UR44, -R102 ;  /* 0x0000002c8b667c23 */ /* 0x000fe20008010866 */
[----:B------:R1:W-:Y:S01]  /*dbb0*/  STS [R61.X4+0x4258], R120 ;  /* 0x004258783d007388 */ /* 0x0003e20000004800 */
[----:B------:R-:W-:-:S02]  /*dbc0*/  FFMA.FTZ R214, R28, -R171, R214 ;  /* 0x800000ab1cd67223 */ /* 0x000fc400000100d6 */
[----:B------:R-:W-:Y:S02]  /*dbd0*/  FFMA.FTZ R113, R182, R142, -R75 ;  /* 0x0000008eb6717223 */ /* 0x000fe4000001084b */
[----:B------:R-:W-:Y:S02]  /*dbe0*/  FMUL.FTZ R139, R139, R36 ;  /* 0x000000248b8b7220 */ /* 0x000fe40000410000 */
[----:B------:R-:W-:Y:S02]  /*dbf0*/  FMUL.FTZ R117, R156, R37 ;  /* 0x000000259c757220 */ /* 0x000fe40000410000 */
[----:B0-----:R-:W-:Y:S02]  /*dc00*/  FMUL.FTZ R118, R78, R119 ;  /* 0x000000774e767220 */ /* 0x001fe40000410000 */
[----:B------:R-:W-:Y:S02]  /*dc10*/  FADD.FTZ R111, R111, R112 ;  /* 0x000000706f6f7221 */ /* 0x000fe40000010000 */
[----:B------:R-:W-:-:S02]  /*dc20*/  FFMA.FTZ R127, R127, R155, R126 ;  /* 0x0000009b7f7f7223 */ /* 0x000fc4000001007e */
[C---:B------:R-:W-:Y:S02]  /*dc30*/  FFMA.FTZ R75, R155.reuse, UR44, R100 ;  /* 0x0000002c9b4b7c23 */ /* 0x040fe40008010064 */
[----:B------:R-:W-:Y:S02]  /*dc40*/  FMUL.FTZ R103, R156, UR43 ;  /* 0x0000002b9c677c20 */ /* 0x000fe40008410000 */
[----:B------:R-:W-:Y:S02]  /*dc50*/  FMUL.FTZ R155, R155, R36 ;  /* 0x000000249b9b7220 */ /* 0x000fe40000410000 */
[----:B------:R-:W-:Y:S02]  /*dc60*/  FMUL.FTZ R63, R140, UR43 ;  /* 0x0000002b8c3f7c20 */ /* 0x000fe40008410000 */
[----:B------:R-:W-:Y:S02]  /*dc70*/  FADD.FTZ R106, R106, R107 ;  /* 0x0000006b6a6a7221 */ /* 0x000fe40000010000 */
[----:B------:R-:W-:-:S02]  /*dc80*/  FFMA.FTZ R214, R27, -R173, R214 ;  /* 0x800000ad1bd67223 */ /* 0x000fc400000100d6 */
[----:B-1----:R-:W-:Y:S02]  /*dc90*/  FMUL.FTZ R120, R79, R139 ;  /* 0x0000008b4f787220 */ /* 0x002fe40000410000 */
[----:B------:R-:W-:Y:S02]  /*dca0*/  FFMA.FTZ R118, R186, R117, R118 ;  /* 0x00000075ba767223 */ /* 0x000fe40000010076 */
[----:B------:R-:W-:Y:S02]  /*dcb0*/  FADD.FTZ R111, R111, R114 ;  /* 0x000000726f6f7221 */ /* 0x000fe40000010000 */
[----:B------:R-:W-:Y:S02]  /*dcc0*/  FFMA.FTZ R103, R140, UR44, -R103 ;  /* 0x0000002c8c677c23 */ /* 0x000fe40008010867 */
[C---:B------:R-:W-:Y:S02]  /*dcd0*/  FMUL.FTZ R100, R79.reuse, R102 ;  /* 0x000000664f647220 */ /* 0x040fe40000410000 */
[----:B------:R-:W-:-:S02]  /*dce0*/  FMUL.FTZ R121, R79, R155 ;  /* 0x0000009b4f797220 */ /* 0x000fc40000410000 */
[----:B------:R-:W-:Y:S02]  /*dcf0*/  FFMA.FTZ R79, R156, UR44, R63 ;  /* 0x0000002c9c4f7c23 */ /* 0x000fe4000801003f */
[----:B------:R-:W-:Y:S02]  /*dd00*/  FADD.FTZ R109, R106, R109 ;  /* 0x0000006d6a6d7221 */ /* 0x000fe40000010000 */
[----:B------:R-:W-:Y:S02]  /*dd10*/  FFMA.FTZ R214, R26, -R175, R214 ;  /* 0x800000af1ad67223 */ /* 0x000fe400000100d6 */
[----:B------:R-:W-:Y:S02]  /*dd20*/  FFMA.FTZ R63, R188, R155, R120 ;  /* 0x0000009bbc3f7223 */ /* 0x000fe40000010078 */
[----:B------:R-:W-:Y:S02]  /*dd30*/  FADD.FTZ R118, R111, R118 ;  /* 0x000000766f767221 */ /* 0x000fe40000010000 */
[----:B------:R-:W-:-:S02]  /*dd40*/  FMUL.FTZ R102, R78, R103 ;  /* 0x000000674e667220 */ /* 0x000fc40000410000 */
[----:B------:R-:W-:Y:S02]  /*dd50*/  FMUL.FTZ R120, R78, R117 ;  /* 0x000000754e787220 */ /* 0x000fe40000410000 */
[-C--:B------:R-:W-:Y:S02]  /*dd60*/  FFMA.FTZ R103, R184, R141.reuse, -R116 ;  /* 0x0000008db8677223 */ /* 0x080fe40000010874 */
[----:B------:R-:W-:Y:S02]  /*dd70*/  FMUL.FTZ R78, R54, R141 ;  /* 0x0000008d364e7220 */ /* 0x000fe40000410000 */
[----:B------:R-:W-:Y:S02]  /*dd80*/  FFMA.FTZ R115, R180, R143, -R115 ;  /* 0x0000008fb4737223 */ /* 0x000fe40000010873 */
[----:B------:R-:W-:Y:S01]  /*dd90*/  FMUL.FTZ R116, R53, R117 ;  /* 0x0000007535747220 */ /* 0x000fe20000410000 */
[----:B------:R-:W-:Y:S01]  /*dda0*/  STS [R61.X4+0x425c], R78 ;  /* 0x00425c4e3d007388 */ /* 0x000fe20000004800 */
[----:B------:R-:W-:-:S02]  /*ddb0*/  FADD.FTZ R110, R109, R110 ;  /* 0x0000006e6d6e7221 */ /* 0x000fc40000010000 */
[----:B------:R-:W-:Y:S01]  /*ddc0*/  FFMA.FTZ R214, R25, -R177, R214 ;  /* 0x800000b119d67223 */ /* 0x000fe200000100d6 */
[----:B------:R0:W-:Y:S01]  /*ddd0*/  STS [R61.X4+0x4260], R116 ;  /* 0x004260743d007388 */ /* 0x0001e20000004800 */
[-C--:B------:R-:W-:Y:S02]  /*dde0*/  FMUL.FTZ R153, R153, R34.reuse ;  /* 0x0000002299997220 */ /* 0x080fe40000410000 */
[----:B------:R-:W-:Y:S02]  /*ddf0*/  FMUL.FTZ R123, R69, R34 ;  /* 0x00000022457b7220 */ /* 0x000fe40000410000 */
[----:B------:R-:W-:Y:S02]  /*de00*/  FADD.FTZ R63, R118, R63 ;  /* 0x0000003f763f7221 */ /* 0x000fe40000010000 */
[----:B------:R-:W-:Y:S02]  /*de10*/  FADD.FTZ R110, R110, R115 ;  /* 0x000000736e6e7221 */ /* 0x000fe40000010000 */
[----:B------:R-:W-:Y:S01]  /*de20*/  FFMA.FTZ R214, R24, -R179, R214 ;  /* 0x800000b318d67223 */ /* 0x000fe200000100d6 */
[----:B0-----:R-:W-:Y:S01]  /*de30*/  LEA R116, R74, -R89, 0x1 ;  /* 0x800000594a747211 */ /* 0x001fe200078e08ff */
[----:B------:R-:W-:-:S02]  /*de40*/  FMUL.FTZ R158, R55, R158 ;  /* 0x0000009e379e7220 */ /* 0x000fc40000410000 */
[----:B------:R-:W-:Y:S01]  /*de50*/  FMUL.FTZ R142, R55, R142 ;  /* 0x0000008e378e7220 */ /* 0x000fe20000410000 */
[----:B------:R-:W-:Y:S01]  /*de60*/  ISETP.GE.AND P0, PT, R116, 0x1, PT ;  /* 0x000000017400780c */ /* 0x000fe20003f06270 */
[----:B------:R-:W-:Y:S01]  /*de70*/  FMUL.FTZ R124, R53, R119 ;  /* 0x00000077357c7220 */ /* 0x000fe20000410000 */
[----:B------:R-:W-:Y:S01]  /*de80*/  STS [R61.X4+0x4250], R158 ;  /* 0x0042509e3d007388 */ /* 0x000fe20000004800 */
[C---:B------:R-:W-:Y:S02]  /*de90*/  FMUL.FTZ R126, R52.reuse, R155 ;  /* 0x0000009b347e7220 */ /* 0x040fe40000410000 */
[----:B------:R-:W-:Y:S01]  /*dea0*/  FMUL.FTZ R108, R52, R139 ;  /* 0x0000008b346c7220 */ /* 0x000fe20000410000 */
[----:B------:R-:W-:Y:S01]  /*deb0*/  STS [R61.X4+0x4254], R142 ;  /* 0x0042548e3d007388 */ /* 0x000fe20000004800 */
[C---:B------:R-:W-:Y:S02]  /*dec0*/  FMUL.FTZ R62, R51.reuse, R62 ;  /* 0x0000003e333e7220 */ /* 0x040fe40000410000 */
[----:B------:R-:W-:Y:S01]  /*ded0*/  FMUL.FTZ R138, R51, R138 ;  /* 0x0000008a338a7220 */ /* 0x000fe20000410000 */
[----:B------:R-:W-:Y:S01]  /*dee0*/  STS [R61.X4+0x4264], R124 ;  /* 0x0042647c3d007388 */ /* 0x000fe20000004800 */
[----:B------:R-:W-:-:S02]  /*def0*/  FMUL.FTZ R78, R50, R153 ;  /* 0x00000099324e7220 */ /* 0x000fc40000410000 */
[----:B------:R-:W-:Y:S01]  /*df00*/  FMUL.FTZ R106, R50, R123 ;  /* 0x0000007b326a7220 */ /* 0x000fe20000410000 */
[----:B------:R-:W-:Y:S01]  /*df10*/  STS [R61.X4+0x4268], R126 ;  /* 0x0042687e3d007388 */ /* 0x000fe20000004800 */
[----:B------:R-:W-:Y:S02]  /*df20*/  FADD.FTZ R118, R63, R60 ;  /* 0x0000003c3f767221 */ /* 0x000fe40000010000 */
[----:B------:R-:W-:Y:S01]  /*df30*/  FMUL.FTZ R60, R145, UR43 ;  /* 0x0000002b913c7c20 */ /* 0x000fe20008410000 */
[----:B------:R-:W-:Y:S01]  /*df40*/  STS [R61.X4+0x426c], R108 ;  /* 0x00426c6c3d007388 */ /* 0x000fe20000004800 */
[----:B------:R-:W-:Y:S02]  /*df50*/  FADD.FTZ R110, R110, R113 ;  /* 0x000000716e6e7221 */ /* 0x000fe40000010000 */
[----:B------:R-:W-:Y:S01]  /*df60*/  FFMA.FTZ R214, R23, -R181, R214 ;  /* 0x800000b517d67223 */ /* 0x000fe200000100d6 */
[----:B------:R-:W-:Y:S01]  /*df70*/  STS [R61.X4+0x4270], R62 ;  /* 0x0042703e3d007388 */ /* 0x000fe20000004800 */
[----:B------:R-:W-:-:S02]  /*df80*/  FFMA.FTZ R120, R186, R119, -R120 ;  /* 0x00000077ba787223 */ /* 0x000fc40000010878 */
[----:B------:R-:W-:Y:S01]  /*df90*/  FFMA.FTZ R119, R161, UR44, R60 ;  /* 0x0000002ca1777c23 */ /* 0x000fe2000801003c */
[----:B------:R-:W-:Y:S01]  /*dfa0*/  STS [R61.X4+0x4274], R138 ;  /* 0x0042748a3d007388 */ /* 0x000fe20000004800 */
[----:B------:R-:W-:Y:S02]  /*dfb0*/  FMUL.FTZ R60, R147, UR43 ;  /* 0x0000002b933c7c20 */ /* 0x000fe40008410000 */
[----:B------:R-:W-:Y:S01]  /*dfc0*/  FADD.FTZ R103, R110, R103 ;  /* 0x000000676e677221 */ /* 0x000fe20000010000 */
[----:B------:R-:W-:Y:S01]  /*dfd0*/  STS [R61.X4+0x4278], R78 ;  /* 0x0042784e3d007388 */ /* 0x000fe20000004800 */
[----:B------:R-:W-:Y:S02]  /*dfe0*/  FFMA.FTZ R214, R22, -R183, R214 ;  /* 0x800000b716d67223 */ /* 0x000fe400000100d6 */
[----:B------:R-:W-:Y:S01]  /*dff0*/  FFMA.FTZ R111, R163, UR44, R60 ;  /* 0x0000002ca36f7c23 */ /* 0x000fe2000801003c */
[----:B------:R0:W-:Y:S01]  /*e000*/  STS [R61.X4+0x427c], R106 ;  /* 0x00427c6a3d007388 */ /* 0x0001e20000004800 */
[----:B------:R-:W-:-:S02]  /*e010*/  FFMA.FTZ R104, R188, R139, -R121 ;  /* 0x0000008bbc687223 */ /* 0x000fc40000010879 */
[----:B------:R-:W-:Y:S02]  /*e020*/  FADD.FTZ R103, R103, R120 ;  /* 0x0000007867677221 */ /* 0x000fe40000010000 */
[----:B------:R-:W-:Y:S02]  /*e030*/  FMUL.FTZ R69, R160, UR43 ;  /* 0x0000002ba0457c20 */ /* 0x000fe40008410000 */
[----:B------:R-:W-:Y:S02]  /*e040*/  FMUL.FTZ R60, R165, UR43 ;  /* 0x0000002ba53c7c20 */ /* 0x000fe40008410000 */
[----:B------:R-:W-:Y:S02]  /*e050*/  FFMA.FTZ R214, R21, -R185, R214 ;  /* 0x800000b915d67223 */ /* 0x000fe400000100d6 */
[----:B0-----:R-:W-:Y:S02]  /*e060*/  FMUL.FTZ R61, R164, UR43 ;  /* 0x0000002ba43d7c20 */ /* 0x001fe40008410000 */
[----:B------:R-:W-:-:S02]  /*e070*/  FFMA.FTZ R108, R144, UR44, -R69 ;  /* 0x0000002c906c7c23 */ /* 0x000fc40008010845 */
[----:B------:R-:W-:Y:S02]  /*e080*/  FFMA.FTZ R112, R148, UR44, -R61 ;  /* 0x0000002c94707c23 */ /* 0x000fe4000801083d */
[----:B------:R-:W-:Y:S02]  /*e090*/  FMUL.FTZ R61, R166, UR43 ;  /* 0x0000002ba63d7c20 */ /* 0x000fe40008410000 */
[----:B------:R-:W-:Y:S02]  /*e0a0*/  FADD.FTZ R125, R103, R104 ;  /* 0x00000068677d7221 */ /* 0x000fe40000010000 */
[----:B------:R-:W-:Y:S02]  /*e0b0*/  FFMA.FTZ R109, R149, UR44, -R60 ;  /* 0x0000002c956d7c23 */ /* 0x000fe4000801083c */
[----:B------:R-:W-:Y:S02]  /*e0c0*/  FFMA.FTZ R106, R150, UR44, -R61 ;  /* 0x0000002c966a7c23 */ /* 0x000fe4000801083d */
[----:B------:R-:W-:-:S02]  /*e0d0*/  FFMA.FTZ R214, R20, -R187, R214 ;  /* 0x800000bb14d67223 */ /* 0x000fc400000100d6 */
[----:B------:R-:W-:Y:S02]  /*e0e0*/  FMUL.FTZ R92, R128, R140 ;  /* 0x0000008c805c7220 */ /* 0x000fe40000410000 */
        /* <DEDUP_REMOVED lines=12> */
[----:B------:R-:W-:Y:S02]  /*e1b0*/  FFMA.FTZ R189, R19, -R189, R214 ;  /* 0x800000bd13bd7223 */ /* 0x000fe400000100d6 */
[----:B------:R-:W-:Y:S02]  /*e1c0*/  FFMA.FTZ R92, R129, R156, R92 ;  /* 0x0000009c815c7223 */ /* 0x000fe4000001005c */
[----:B------:R-:W-:Y:S02]  /*e1d0*/  FMUL.FTZ R136, R136, R144 ;  /* 0x0000009088887220 */ /* 0x000fe40000410000 */
[----:B------:R-:W-:Y:S02]  /*e1e0*/  FFMA.FTZ R117, R160, UR44, R117 ;  /* 0x0000002ca0757c23 */ /* 0x000fe40008010075 */
[----:B------:R-:W-:-:S02]  /*e1f0*/  FFMA.FTZ R114, R145, UR44, -R114 ;  /* 0x0000002c91727c23 */ /* 0x000fc40008010872 */
[----:B------:R-:W-:Y:S02]  /*e200*/  FFMA.FTZ R121, R146, UR44, -R121 ;  /* 0x0000002c92797c23 */ /* 0x000fe40008010879 */
[----:B------:R-:W-:Y:S02]  /*e210*/  FFMA.FTZ R115, R162, UR44, R115 ;  /* 0x0000002ca2737c23 */ /* 0x000fe40008010073 */
[----:B------:R-:W-:Y:S02]  /*e220*/  FFMA.FTZ R113, R147, UR44, -R62 ;  /* 0x0000002c93717c23 */ /* 0x000fe4000801083e */
[----:B------:R-:W-:Y:S02]  /*e230*/  FFMA.FTZ R107, R164, UR44, R107 ;  /* 0x0000002ca46b7c23 */ /* 0x000fe4000801006b */
[----:B------:R-:W-:Y:S02]  /*e240*/  FFMA.FTZ R110, R165, UR44, R110 ;  /* 0x0000002ca56e7c23 */ /* 0x000fe4000801006e */
[----:B------:R-:W-:-:S02]  /*e250*/  FFMA.FTZ R105, R166, UR44, R105 ;  /* 0x0000002ca6697c23 */ /* 0x000fc40008010069 */
[----:B------:R-:W-:Y:S02]  /*e260*/  FFMA.FTZ R103, R151, UR44, -R60 ;  /* 0x0000002c97677c23 */ /* 0x000fe4000801083c */
[----:B------:R-:W-:Y:S02]  /*e270*/  FFMA.FTZ R104, R167, UR44, R104 ;  /* 0x0000002ca7687c23 */ /* 0x000fe40008010068 */
[----:B------:R-:W-:Y:S02]  /*e280*/  FFMA.FTZ R69, R152, UR44, -R69 ;  /* 0x0000002c98457c23 */ /* 0x000fe40008010845 */
        /* <DEDUP_REMOVED lines=35> */
.L_x_1402:
[----:B------:R-:W-:Y:S05]  /*e4c0*/  BSYNC B0 ;  /* 0x0000000000007941 */ /* 0x000fea0003800000 */
.L_x_1401:
[----:B------:R-:W-:Y:S01]  /*e4d0*/  ULDC.64 UR34, c[0x0][0x298] ;  /* 0x0000a60000227ab9 */ /* 0x000fe20000000a00 */
[----:B------:R-:W-:Y:S01]  /*e4e0*/  FMUL.FTZ R60, R18, R191 ;  /* 0x000000bf123c7220 */ /* 0x000fe20000410000 */
[----:B------:R-:W-:Y:S01]  /*e4f0*/  USHF.R.U32.HI UR36, URZ, 0x1, UR35 ;  /* 0x000000013f247899 */ /* 0x000fe20008011623 */
[C---:B0-----:R-:W-:Y:S01]  /*e500*/  FMUL.FTZ R62, R122.reuse, R123 ;  /* 0x0000007b7a3e7220 */ /* 0x041fe20000410000 */
[----:B------:R-:W-:Y:S01]  /*e510*/  USHF.R.U64 UR34, UR34, 0x1, UR35 ;  /* 0x0000000122227899 */ /* 0x000fe20008001223 */
[----:B------:R-:W-:Y:S01]  /*e520*/  FADD.FTZ R189, R189, -R60 ;  /* 0x8000003cbdbd7221 */ /* 0x000fe20000010000 */
[----:B------:R-:W-:Y:S01]  /*e530*/  UIMAD UR39, UR36, UR12, URZ ;  /* 0x0000000c242772a4 */ /* 0x000fe2000f8e023f */
[-C--:B------:R-:W-:Y:S01]  /*e540*/  FMUL.FTZ R122, R122, R153.reuse ;  /* 0x000000997a7a7220 */ /* 0x080fe20000410000 */
[----:B------:R-:W-:Y:S01]  /*e550*/  UIMAD.WIDE.U32 UR36, UR34, UR12, URZ ;  /* 0x0000000c222472a5 */ /* 0x000fe2000f8e003f */
[----:B------:R-:W-:Y:S01]  /*e560*/  FFMA.FTZ R153, R91, R153, R62 ;  /* 0x000000995b997223 */ /* 0x000fe2000001003e */
[----:B------:R-:W-:Y:S01]  /*e570*/  UIMAD UR39, UR13, UR34, UR39 ;  /* 0x000000220d2772a4 */ /* 0x000fe2000f8e0227 */
[----:B------:R-:W-:Y:S01]  /*e580*/  IADD3 R62, R89, 0x80, RZ ;  /* 0x00000080593e7810 */ /* 0x000fe20007ffe0ff */
[----:B------:R-:W-:Y:S01]  /*e590*/  ULDC UR42, c[0x0][0x174] ;  /* 0x00005d00002a7ab9 */ /* 0x000fe20000000800 */
[----:B------:R-:W-:Y:S01]  /*e5a0*/  FADD.FTZ R218, R93, R218 ;  /* 0x000000da5dda7221 */ /* 0x000fe20000010000 */
[----:B------:R-:W-:Y:S01]  /*e5b0*/  ULDC.64 UR34, c[0x0][0x2a0] ;  /* 0x0000a80000227ab9 */ /* 0x000fe20000000a00 */
[----:B------:R-:W-:Y:S01]  /*e5c0*/  LEA.HI.SX32 R62, R62, R89, 0x1b ;  /* 0x000000593e3e7211 */ /* 0x000fe200078fdaff */
[----:B------:R-:W-:Y:S01]  /*e5d0*/  UIADD3 UR37, UR37, UR39, URZ ;  /* 0x0000002725257290 */ /* 0x000fe2000fffe03f */
[----:B------:R-:W-:Y:S01]  /*e5e0*/  FADD.FTZ R93, R125, R94 ;  /* 0x0000005e7d5d7221 */ /* 0x000fe20000010000 */
[----:B------:R-:W-:Y:S01]  /*e5f0*/  UIMAD UR39, UR15, UR34, URZ ;  /* 0x000000220f2772a4 */ /* 0x000fe2000f8e023f */
[----:B------:R-:W-:Y:S01]  /*e600*/  FMUL.FTZ R192, R18, R192 ;  /* 0x000000c012c07220 */ /* 0x000fe20000410000 */
[----:B------:R-:W-:Y:S01]  /*e610*/  UIMAD.WIDE.U32 UR36, UR14, UR34, UR36 ;  /* 0x000000220e2472a5 */ /* 0x000fe2000f8e0024 */
[----:B------:R-:W-:Y:S01]  /*e620*/  FFMA.FTZ R122, R91, R123, -R122 ;  /* 0x0000007b5b7a7223 */ /* 0x000fe2000001087a */
[----:B------:R-:W-:Y:S01]  /*e630*/  UIMAD UR39, UR14, UR35, UR39 ;  /* 0x000000230e2772a4 */ /* 0x000fe2000f8e0227 */
[----:B------:R-:W-:Y:S01]  /*e640*/  IADD3 R94, R89, 0x100, RZ ;  /* 0x00000100595e7810 */ /* 0x000fe20007ffe0ff */
[----:B------:R-:W-:Y:S01]  /*e650*/  BSSY B0, `(.L_x_1403) ;  /* 0x000001e000007945 */ /* 0x000fe20003800000 */
[----:B------:R-:W-:Y:S01]  /*e660*/  ULDC.64 UR34, c[0x0][0x318] ;  /* 0x0000c60000227ab9 */ /* 0x000fe20000000a00 */
[----:B------:R-:W-:Y:S01]  /*e670*/  FADD.FTZ R91, R118, R153 ;  /* 0x00000099765b7221 */ /* 0x000fe20000010000 */
[----:B------:R-:W-:Y:S01]  /*e680*/  UIADD3 UR39, UR39, UR37, URZ ;  /* 0x0000002527277290 */ /* 0x000fe2000fffe03f */
[----:B------:R-:W-:Y:S01]  /*e690*/  FADD.FTZ R77, R77, R192 ;  /* 0x000000c04d4d7221 */ /* 0x000fe20000010000 */
[----:B------:R-:W-:Y:S01]  /*e6a0*/  ULEA UR37, UP0, UR36, UR34, 0x3 ;  /* 0x0000002224257291 */ /* 0x000fe2000f80183f */
[C---:B------:R-:W-:Y:S01]  /*e6b0*/  ISETP.GE.AND P1, PT, R116.reuse, 0x101, PT ;  /* 0x000001017400780c */ /* 0x040fe20003f26270 */
[----:B------:R-:W-:Y:S01]  /*e6c0*/  UIADD3 UR34, UR6, -UR42, URZ ;  /* 0x8000002a06227290 */ /* 0x000fe2000fffe03f */
[----:B------:R-:W-:Y:S01]  /*e6d0*/  ISETP.GE.AND P2, PT, R116, 0x181, PT ;  /* 0x000001817400780c */ /* 0x000fe20003f46270 */
[----:B------:R-:W-:Y:S01]  /*e6e0*/  ULEA.HI.X UR35, UR36, UR35, UR39, 0x3, UP0 ;  /* 0x0000002324237291 */ /* 0x000fe200080f1c27 */
[----:B------:R-:W-:Y:S01]  /*e6f0*/  FADD.FTZ R93, R93, R122 ;  /* 0x0000007a5d5d7221 */ /* 0x000fe20000010000 */
[----:B------:R-:W-:Y:S01]  /*e700*/  UIMAD UR34, UR34, -0x1000, URZ ;  /* 0xfffff000222278a4 */ /* 0x000fe2000f8e023f */
[C---:B------:R-:W-:Y:S01]  /*e710*/  LEA R60, P0, R89.reuse, UR37, 0x2 ;  /* 0x00000025593c7c11 */ /* 0x040fe2000f8010ff */
[----:B------:R-:W-:Y:S01]  /*e720*/  USHF.L.U32 UR36, UR8, 0x2, URZ ;  /* 0x0000000208247899 */ /* 0x000fe2000800063f */
[C---:B------:R-:W-:Y:S01]  /*e730*/  IADD3 R118, R89.reuse, 0x180, RZ ;  /* 0x0000018059767810 */ /* 0x040fe20007ffe0ff */
[----:B------:R-:W-:Y:S01]  /*e740*/  USHF.L.U64.HI UR37, UR8, 0x2, UR9 ;  /* 0x0000000208257899 */ /* 0x000fe20008010209 */
[----:B------:R-:W-:-:S02]  /*e750*/  LEA.HI.X R61, R89, UR35, RZ, 0x2, P0 ;  /* 0x00000023593d7c11 */ /* 0x000fc400080f14ff */
[----:B------:R-:W-:Y:S01]  /*e760*/  MOV R63, UR34 ;  /* 0x00000022003f7c02 */ /* 0x000fe20008000f00 */
[----:B------:R-:W-:Y:S01]  /*e770*/  ULDC.64 UR34, c[0x0][0x2b0] ;  /* 0x0000ac0000227ab9 */ /* 0x000fe20000000a00 */
[----:B------:R-:W-:Y:S01]  /*e780*/  ISETP.GE.AND P0, PT, R116, 0x81, PT ;  /* 0x000000817400780c */ /* 0x000fe20003f06270 */
[----:B------:R-:W-:Y:S01]  /*e790*/  UIMAD UR34, UR37, UR34, URZ ;  /* 0x00000022252272a4 */ /* 0x000fe2000f8e023f */
[----:B------:R-:W-:Y:S01]  /*e7a0*/  LEA.HI.SX32 R94, R94, R89, 0x1b ;  /* 0x000000595e5e7211 */ /* 0x000fe200078fdaff */
[----:B------:R-:W-:Y:S01]  /*e7b0*/  IMAD.WIDE R60, R63, 0x4, R60 ;  /* 0x000000043f3c7825 */ /* 0x000fe200078e023c */
[----:B------:R-:W-:Y:S01]  /*e7c0*/  MOV R63, UR36 ;  /* 0x00000024003f7c02 */ /* 0x000fe20008000f00 */
[----:B------:R-:W-:-:S04]  /*e7d0*/  UIMAD UR34, UR36, UR35, UR34 ;  /* 0x00000023242272a4 */ /* 0x000fc8000f8e0222 */
[----:B------:R-:W-:Y:S02]  /*e7e0*/  IMAD.WIDE.U32 R60, R63, c[0x0][0x2b0], R60 ;  /* 0x0000ac003f3c7a25 */ /* 0x000fe400078e003c */
[----:B------:R0:W1:Y:S03]  /*e7f0*/  LDS R63, [R62.X4+0x4400] ;  /* 0x004400003e3f7984 */ /* 0x0000660000004800 */
[----:B------:R-:W-:Y:S01]  /*e800*/  IADD3 R61, R61, UR34, RZ ;  /* 0x000000223d3d7c10 */ /* 0x000fe2000fffe0ff */
[----:B------:R-:W-:Y:S05]  /*e810*/  @!P0 BRA `(.L_x_1404) ;  /* 0x0000001000008947 */ /* 0x000fea0003800000 */
[----:B-1----:R1:W-:Y:S02]  /*e820*/  RED.E.ADD.F32.FTZ.RN.STRONG.GPU [R60.64+-0x3e00], R63 ;  /* 0xffc2003f3c00798e */ /* 0x0023e4000c10e7a0 */
.L_x_1404:
[----:B------:R-:W-:Y:S05]  /*e830*/  BSYNC B0 ;  /* 0x0000000000007941 */ /* 0x000fea0003800000 */
.L_x_1403:
[----:B-1----:R1:W2:Y:S01]  /*e840*/  LDS R63, [R94.X4+0x4600] ;  /* 0x004600005e3f7984 */ /* 0x0022a20000004800 */
[----:B------:R-:W-:Y:S01]  /*e850*/  BSSY B0, `(.L_x_1405) ;  /* 0x0000004000007945 */ /* 0x000fe20003800000 */
[----:B------:R-:W-:Y:S01]  /*e860*/  LEA.HI.SX32 R118, R118, R89, 0x1b ;  /* 0x0000005976767211 */ /* 0x000fe200078fdaff */
[----:B------:R-:W-:Y:S05]  /*e870*/  @!P1 BRA `(.L_x_1406) ;  /* 0x0000001000009947 */ /* 0x000fea0003800000 */
[----:B--2---:R2:W-:Y:S02]  /*e880*/  RED.E.ADD.F32.FTZ.RN.STRONG.GPU [R60.64+-0x3c00], R63 ;  /* 0xffc4003f3c00798e */ /* 0x0045e4000c10e7a0 */
.L_x_1406:
[----:B------:R-:W-:Y:S05]  /*e890*/  BSYNC B0 ;  /* 0x0000000000007941 */ /* 0x000fea0003800000 */
.L_x_1405:
[----:B--2---:R2:W3:Y:S01]  /*e8a0*/  LDS R63, [R118.X4+0x4800] ;  /* 0x00480000763f7984 */ /* 0x0044e20000004800 */
[----:B------:R-:W-:Y:S01]  /*e8b0*/  BSSY B0, `(.L_x_1407) ;  /* 0x0000005000007945 */ /* 0x000fe20003800000 */
[----:B0-----:R-:W-:-:S02]  /*e8c0*/  IADD3 R62, R89, 0x200, RZ ;  /* 0x00000200593e7810 */ /* 0x001fc40007ffe0ff */
[----:B-1----:R-:W-:Y:S01]  /*e8d0*/  IADD3 R94, R89, 0x280, RZ ;  /* 0x00000280595e7810 */ /* 0x002fe20007ffe0ff */
[----:B------:R-:W-:Y:S05]  /*e8e0*/  @!P2 BRA `(.L_x_1408) ;  /* 0x000000100000a947 */ /* 0x000fea0003800000 */
[----:B---3--:R0:W-:Y:S02]  /*e8f0*/  RED.E.ADD.F32.FTZ.RN.STRONG.GPU [R60.64+-0x3a00], R63 ;  /* 0xffc6003f3c00798e */ /* 0x0081e4000c10e7a0 */
.L_x_1408:
[----:B------:R-:W-:Y:S05]  /*e900*/  BSYNC B0 ;  /* 0x0000000000007941 */ /* 0x000fea0003800000 */
.L_x_1407:
[-C--:B------:R-:W-:Y:S01]  /*e910*/  LEA.HI.SX32 R62, R62, R89.reuse, 0x1b ;  /* 0x000000593e3e7211 */ /* 0x080fe200078fdaff */
[----:B------:R-:W-:Y:S01]  /*e920*/  BSSY B0, `(.L_x_1409) ;  /* 0x000000d000007945 */ /* 0x000fe20003800000 */
[----:B------:R-:W-:Y:S02]  /*e930*/  ISETP.GE.AND P6, PT, R116, 0x201, PT ;  /* 0x000002017400780c */ /* 0x000fe40003fc6270 */
[----:B--2---:R-:W-:Y:S01]  /*e940*/  IADD3 R118, R89, 0x300, RZ ;  /* 0x0000030059767810 */ /* 0x004fe20007ffe0ff */
[----:B0--3--:R0:W1:Y:S01]  /*e950*/  LDS R63, [R62.X4+0x4a00] ;  /* 0x004a00003e3f7984 */ /* 0x0090620000004800 */
[----:B------:R-:W-:Y:S02]  /*e960*/  LEA.HI.SX32 R94, R94, R89, 0x1b ;  /* 0x000000595e5e7211 */ /* 0x000fe400078fdaff */
[C---:B------:R-:W-:Y:S02]  /*e970*/  ISETP.GE.AND P0, PT, R116.reuse, 0x281, PT ;  /* 0x000002817400780c */ /* 0x040fe40003f06270 */
[----:B------:R-:W-:-:S02]  /*e980*/  ISETP.GE.AND P1, PT, R116, 0x301, PT ;  /* 0x000003017400780c */ /* 0x000fc40003f26270 */
[C---:B------:R-:W-:Y:S02]  /*e990*/  ISETP.GE.AND P2, PT, R116.reuse, 0x381, PT ;  /* 0x000003817400780c */ /* 0x040fe40003f46270 */
[C---:B------:R-:W-:Y:S02]  /*e9a0*/  ISETP.GE.AND P3, PT, R116.reuse, 0x401, PT ;  /* 0x000004017400780c */ /* 0x040fe40003f66270 */
[C---:B------:R-:W-:Y:S02]  /*e9b0*/  ISETP.GE.AND P4, PT, R116.reuse, 0x481, PT ;  /* 0x000004817400780c */ /* 0x040fe40003f86270 */
[----:B------:R-:W-:Y:S01]  /*e9c0*/  ISETP.GE.AND P5, PT, R116, 0x501, PT ;  /* 0x000005017400780c */ /* 0x000fe20003fa6270 */
[----:B------:R-:W-:Y:S10]  /*e9d0*/  @!P6 BRA `(.L_x_1410) ;  /* 0x000000100000e947 */ /* 0x000ff40003800000 */
[----:B01----:R0:W-:Y:S02]  /*e9e0*/  RED.E.ADD.F32.FTZ.RN.STRONG.GPU [R60.64+-0x3800], R63 ;  /* 0xffc8003f3c00798e */ /* 0x0031e4000c10e7a0 */
.L_x_1410:
[----:B0-----:R-:W-:Y:S05]  /*e9f0*/  BSYNC B0 ;  /* 0x0000000000007941 */ /* 0x001fea0003800000 */
.L_x_1409:
[----:B-1----:R0:W1:Y:S01]  /*ea00*/  LDS R63, [R94.X4+0x4c00] ;  /* 0x004c00005e3f7984 */ /* 0x0020620000004800 */
[----:B------:R-:W-:Y:S01]  /*ea10*/  BSSY B0, `(.L_x_1411) ;  /* 0x0000005000007945 */ /* 0x000fe20003800000 */
[----:B------:R-:W-:Y:S02]  /*ea20*/  IADD3 R62, R89, 0x380, RZ ;  /* 0x00000380593e7810 */ /* 0x000fe40007ffe0ff */
[----:B------:R-:W-:Y:S01]  /*ea30*/  LEA.HI.SX32 R118, R118, R89, 0x1b ;  /* 0x0000005976767211 */ /* 0x000fe200078fdaff */
[----:B------:R-:W-:Y:S05]  /*ea40*/  @!P0 BRA `(.L_x_1412) ;  /* 0x0000001000008947 */ /* 0x000fea0003800000 */
[----:B-1----:R1:W-:Y:S02]  /*ea50*/  RED.E.ADD.F32.FTZ.RN.STRONG.GPU [R60.64+-0x3600], R63 ;  /* 0xffca003f3c00798e */ /* 0x0023e4000c10e7a0 */
.L_x_1412:
[----:B------:R-:W-:Y:S05]  /*ea60*/  BSYNC B0 ;  /* 0x0000000000007941 */ /* 0x000fea0003800000 */
.L_x_1411:
[----:B-1----:R1:W2:Y:S01]  /*ea70*/  LDS R63, [R118.X4+0x4e00] ;  /* 0x004e0000763f7984 */ /* 0x0022a20000004800 */
[----:B------:R-:W-:Y:S01]  /*ea80*/  BSSY B0, `(.L_x_1413) ;  /* 0x0000005000007945 */ /* 0x000fe20003800000 */
[----:B0-----:R-:W-:-:S02]  /*ea90*/  IADD3 R94, R89, 0x400, RZ ;  /* 0x00000400595e7810 */ /* 0x001fc40007ffe0ff */
[----:B------:R-:W-:Y:S01]  /*eaa0*/  LEA.HI.SX32 R62, R62, R89, 0x1b ;  /* 0x000000593e3e7211 */ /* 0x000fe200078fdaff */
[----:B------:R-:W-:Y:S05]  /*eab0*/  @!P1 BRA `(.L_x_1414) ;  /* 0x0000001000009947 */ /* 0x000fea0003800000 */
[----:B--2---:R0:W-:Y:S02]  /*eac0*/  RED.E.ADD.F32.FTZ.RN.STRONG.GPU [R60.64+-0x3400], R63 ;  /* 0xffcc003f3c00798e */ /* 0x0041e4000c10e7a0 */
.L_x_1414:
[----:B------:R-:W-:Y:S05]  /*ead0*/  BSYNC B0 ;  /* 0x0000000000007941 */ /* 0x000fea0003800000 */
.L_x_1413:
[----:B0-2---:R0:W2:Y:S01]  /*eae0*/  LDS R63, [R62.X4+0x5000] ;  /* 0x005000003e3f7984 */ /* 0x0050a20000004800 */
[----:B------:R-:W-:Y:S01]  /*eaf0*/  BSSY B0, `(.L_x_1415) ;  /* 0x0000005000007945 */ /* 0x000fe20003800000 */
[----:B-1----:R-:W-:Y:S02]  /*eb00*/  IADD3 R118, R89, 0x480, RZ ;  /* 0x0000048059767810 */ /* 0x002fe40007ffe0ff */
[----:B------:R-:W-:Y:S01]  /*eb10*/  LEA.HI.SX32 R94, R94, R89, 0x1b ;  /* 0x000000595e5e7211 */ /* 0x000fe200078fdaff */
[----:B------:R-:W-:Y:S05]  /*eb20*/  @!P2 BRA `(.L_x_1416) ;  /* 0x000000100000a947 */ /* 0x000fea0003800000 */
[----:B--2---:R1:W-:Y:S02]  /*eb30*/  RED.E.ADD.F32.FTZ.RN.STRONG.GPU [R60.64+-0x3200], R63 ;  /* 0xffce003f3c00798e */ /* 0x0043e4000c10e7a0 */
.L_x_1416:
[----:B------:R-:W-:Y:S05]  /*eb40*/  BSYNC B0 ;  /* 0x0000000000007941 */ /* 0x000fea0003800000 */
.L_x_1415:
[----:B-12---:R1:W2:Y:S01]  /*eb50*/  LDS R63, [R94.X4+0x5200] ;  /* 0x005200005e3f7984 */ /* 0x0062a20000004800 */
[----:B------:R-:W-:Y:S01]  /*eb60*/  BSSY B0, `(.L_x_1417) ;  /* 0x0000005000007945 */ /* 0x000fe20003800000 */
[----:B0-----:R-:W-:Y:S02]  /*eb70*/  IADD3 R62, R89, 0x500, RZ ;  /* 0x00000500593e7810 */ /* 0x001fe40007ffe0ff */
[----:B------:R-:W-:Y:S01]  /*eb80*/  LEA.HI.SX32 R118, R118, R89, 0x1b ;  /* 0x0000005976767211 */ /* 0x000fe200078fdaff */
[----:B------:R-:W-:Y:S05]  /*eb90*/  @!P3 BRA `(.L_x_1418) ;  /* 0x000000100000b947 */ /* 0x000fea0003800000 */
[----:B--2---:R0:W-:Y:S02]  /*eba0*/  RED.E.ADD.F32.FTZ.RN.STRONG.GPU [R60.64+-0x3000], R63 ;  /* 0xffd0003f3c00798e */ /* 0x0041e4000c10e7a0 */
.L_x_1418:
[----:B------:R-:W-:Y:S05]  /*ebb0*/  BSYNC B0 ;  /* 0x0000000000007941 */ /* 0x000fea0003800000 */
.L_x_1417:
[----:B0-2---:R0:W2:Y:S01]  /*ebc0*/  LDS R63, [R118.X4+0x5400] ;  /* 0x00540000763f7984 */ /* 0x0050a20000004800 */
[----:B------:R-:W-:Y:S01]  /*ebd0*/  BSSY B0, `(.L_x_1419) ;  /* 0x0000004000007945 */ /* 0x000fe20003800000 */
[----:B------:R-:W-:Y:S01]  /*ebe0*/  LEA.HI.SX32 R62, R62, R89, 0x1b ;  /* 0x000000593e3e7211 */ /* 0x000fe200078fdaff */
[----:B------:R-:W-:Y:S05]  /*ebf0*/  @!P4 BRA `(.L_x_1420) ;  /* 0x000000100000c947 */ /* 0x000fea0003800000 */
[----:B--2---:R2:W-:Y:S02]  /*ec00*/  RED.E.ADD.F32.FTZ.RN.STRONG.GPU [R60.64+-0x2e00], R63 ;  /* 0xffd2003f3c00798e */ /* 0x0045e4000c10e7a0 */
.L_x_1420:
[----:B------:R-:W-:Y:S05]  /*ec10*/  BSYNC B0 ;  /* 0x0000000000007941 */ /* 0x000fea0003800000 */
.L_x_1419:
[----:B--2---:R2:W3:Y:S01]  /*ec20*/  LDS R63, [R62.X4+0x5600] ;  /* 0x005600003e3f7984 */ /* 0x0044e20000004800 */
[----:B------:R-:W-:Y:S01]  /*ec30*/  BSSY B0, `(.L_x_1421) ;  /* 0x0000005000007945 */ /* 0x000fe20003800000 */
[----:B-1----:R-:W-:-:S02]  /*ec40*/  IADD3 R94, R89, 0x580, RZ ;  /* 0x00000580595e7810 */ /* 0x002fc40007ffe0ff */
[----:B0-----:R-:W-:Y:S01]  /*ec50*/  IADD3 R118, R89, 0x600, RZ ;  /* 0x0000060059767810 */ /* 0x001fe20007ffe0ff */
[----:B------:R-:W-:Y:S05]  /*ec60*/  @!P5 BRA `(.L_x_1422) ;  /* 0x000000100000d947 */ /* 0x000fea0003800000 */
[----:B---3--:R0:W-:Y:S02]  /*ec70*/  RED.E.ADD.F32.FTZ.RN.STRONG.GPU [R60.64+-0x2c00], R63 ;  /* 0xffd4003f3c00798e */ /* 0x0081e4000c10e7a0 */
.L_x_1422:
[----:B------:R-:W-:Y:S05]  /*ec80*/  BSYNC B0 ;  /* 0x0000000000007941 */ /* 0x000fea0003800000 */
.L_x_1421:
        /* <DEDUP_REMOVED lines=14> */
.L_x_1424:
[----:B0-----:R-:W-:Y:S05]  /*ed70*/  BSYNC B0 ;  /* 0x0000000000007941 */ /* 0x001fea0003800000 */
.L_x_1423:
[----:B-1----:R0:W1:Y:S01]  /*ed80*/  LDS R63, [R118.X4+0x5a00] ;  /* 0x005a0000763f7984 */ /* 0x0020620000004800 */
[----:B------:R-:W-:Y:S01]  /*ed90*/  BSSY B0, `(.L_x_1425) ;  /* 0x0000005000007945 */ /* 0x000fe20003800000 */
[----:B------:R-:W-:Y:S02]  /*eda0*/  IADD3 R94, R89, 0x700, RZ ;  /* 0x00000700595e7810 */ /* 0x000fe40007ffe0ff */
[----:B------:R-:W-:Y:S01]  /*edb0*/  LEA.HI.SX32 R62, R62, R89, 0x1b ;  /* 0x000000593e3e7211 */ /* 0x000fe200078fdaff */
[----:B------:R-:W-:Y:S05]  /*edc0*/  @!P0 BRA `(.L_x_1426) ;  /* 0x0000001000008947 */ /* 0x000fea0003800000 */
[----:B-1----:R1:W-:Y:S02]  /*edd0*/  RED.E.ADD.F32.FTZ.RN.STRONG.GPU [R60.64+-0x2800], R63 ;  /* 0xffd8003f3c00798e */ /* 0x0023e4000c10e7a0 */
.L_x_1426:
[----:B------:R-:W-:Y:S05]  /*ede0*/  BSYNC B0 ;  /* 0x0000000000007941 */ /* 0x000fea0003800000 */
.L_x_1425:
[----:B-1----:R1:W2:Y:S01]  /*edf0*/  LDS R63, [R62.X4+0x5c00] ;  /* 0x005c00003e3f7984 */ /* 0x0022a20000004800 */
[----:B------:R-:W-:Y:S01]  /*ee00*/  BSSY B0, `(.L_x_1427) ;  /* 0x0000005000007945 */ /* 0x000fe20003800000 */
[----:B0-----:R-:W-:-:S02]  /*ee10*/  IADD3 R118, R89, 0x780, RZ ;  /* 0x0000078059767810 */ /* 0x001fc40007ffe0ff */
[----:B------:R-:W-:Y:S01]  /*ee20*/  LEA.HI.SX32 R94, R94, R89, 0x1b ;  /* 0x000000595e5e7211 */ /* 0x000fe200078fdaff */
[----:B------:R-:W-:Y:S05]  /*ee30*/  @!P1 BRA `(.L_x_1428) ;  /* 0x0000001000009947 */ /* 0x000fea0003800000 */
[----:B--2---:R0:W-:Y:S02]  /*ee40*/  RED.E.ADD.F32.FTZ.RN.STRONG.GPU [R60.64+-0x2600], R63 ;  /* 0xffda003f3c00798e */ /* 0x0041e4000c10e7a0 */
.L_x_1428:
[----:B------:R-:W-:Y:S05]  /*ee50*/  BSYNC B0 ;  /* 0x0000000000007941 */ /* 0x000fea0003800000 */
.L_x_1427:
[----:B0-2---:R0:W2:Y:S01]  /*ee60*/  LDS R63, [R94.X4+0x5e00] ;  /* 0x005e00005e3f7984 */ /* 0x0050a20000004800 */
[----:B------:R-:W-:Y:S01]  /*ee70*/  BSSY B0, `(.L_x_1429) ;  /* 0x0000005000007945 */ /* 0x000fe20003800000 */
[----:B-1----:R-:W-:Y:S02]  /*ee80*/  IADD3 R62, R89, 0x800, RZ ;  /* 0x00000800593e7810 */ /* 0x002fe40007ffe0ff */
[----:B------:R-:W-:Y:S01]  /*ee90*/  LEA.HI.SX32 R118, R118, R89, 0x1b ;  /* 0x0000005976767211 */ /* 0x000fe200078fdaff */
[----:B------:R-:W-:Y:S05]  /*eea0*/  @!P2 BRA `(.L_x_1430) ;  /* 0x000000100000a947 */ /* 0x000fea0003800000 */
[----:B--2---:R1:W-:Y:S02]  /*eeb0*/  RED.E.ADD.F32.FTZ.RN.STRONG.GPU [R60.64+-0x2400], R63 ;  /* 0xffdc003f3c00798e */ /* 0x0043e4000c10e7a0 */
.L_x_1430:
[----:B------:R-:W-:Y:S05]  /*eec0*/  BSYNC B0 ;  /* 0x0000000000007941 */ /* 0x000fea0003800000 */
.L_x_1429:
[----:B-12---:R1:W2:Y:S01]  /*eed0*/  LDS R63, [R118.X4+0x6000] ;  /* 0x00600000763f7984 */ /* 0x0062a20000004800 */
[----:B------:R-:W-:Y:S01]  /*eee0*/  BSSY B0, `(.L_x_1431) ;  /* 0x0000005000007945 */ /* 0x000fe20003800000 */
[----:B0-----:R-:W-:Y:S02]  /*eef0*/  IADD3 R94, R89, 0x880, RZ ;  /* 0x00000880595e7810 */ /* 0x001fe40007ffe0ff */
[----:B------:R-:W-:Y:S01]  /*ef00*/  LEA.HI.SX32 R62, R62, R89, 0x1b ;  /* 0x000000593e3e7211 */ /* 0x000fe200078fdaff */
[----:B------:R-:W-:Y:S05]  /*ef10*/  @!P3 BRA `(.L_x_1432) ;  /* 0x000000100000b947 */ /* 0x000fea0003800000 */
[----:B--2---:R0:W-:Y:S02]  /*ef20*/  RED.E.ADD.F32.FTZ.RN.STRONG.GPU [R60.64+-0x2200], R63 ;  /* 0xffde003f3c00798e */ /* 0x0041e4000c10e7a0 */
.L_x_1432:
[----:B------:R-:W-:Y:S05]  /*ef30*/  BSYNC B0 ;  /* 0x0000000000007941 */ /* 0x000fea0003800000 */
.L_x_1431:
[----:B0-2---:R0:W2:Y:S01]  /*ef40*/  LDS R63, [R62.X4+0x6200] ;  /* 0x006200003e3f7984 */ /* 0x0050a20000004800 */
[----:B------:R-:W-:Y:S01]  /*ef50*/  BSSY B0, `(.L_x_1433) ;  /* 0x0000004000007945 */ /* 0x000fe20003800000 */
[----:B------:R-:W-:Y:S01]  /*ef60*/  LEA.HI.SX32 R94, R94, R89, 0x1b ;  /* 0x000000595e5e7211 */ /* 0x000fe200078fdaff */
[----:B------:R-:W-:Y:S05]  /*ef70*/  @!P4 BRA `(.L_x_1434) ;  /* 0x000000100000c947 */ /* 0x000fea0003800000 */
[----:B--2---:R2:W-:Y:S02]  /*ef80*/  RED.E.ADD.F32.FTZ.RN.STRONG.GPU [R60.64+-0x2000], R63 ;  /* 0xffe0003f3c00798e */ /* 0x0045e4000c10e7a0 */
.L_x_1434:
[----:B------:R-:W-:Y:S05]  /*ef90*/  BSYNC B0 ;  /* 0x0000000000007941 */ /* 0x000fea0003800000 */
.L_x_1433:
[----:B--2---:R2:W3:Y:S01]  /*efa0*/  LDS R63, [R94.X4+0x6400] ;  /* 0x006400005e3f7984 */ /* 0x0044e20000004800 */
[----:B------:R-:W-:Y:S01]  /*efb0*/  BSSY B0, `(.L_x_1435) ;  /* 0x0000005000007945 */ /* 0x000fe20003800000 */
[----:B0-----:R-:W-:-:S02]  /*efc0*/  IADD3 R62, R89, 0x900, RZ ;  /* 0x00000900593e7810 */ /* 0x001fc40007ffe0ff */
[----:B-1----:R-:W-:Y:S01]  /*efd0*/  IADD3 R118, R89, 0x980, RZ ;  /* 0x0000098059767810 */ /* 0x002fe20007ffe0ff */
[----:B------:R-:W-:Y:S05]  /*efe0*/  @!P5 BRA `(.L_x_1436) ;  /* 0x000000100000d947 */ /* 0x000fea0003800000 */
[----:B---3--:R0:W-:Y:S02]  /*eff0*/  RED.E.ADD.F32.FTZ.RN.STRONG.GPU [R60.64+-0x1e00], R63 ;  /* 0xffe2003f3c00798e */ /* 0x0081e4000c10e7a0 */
.L_x_1436:
[----:B------:R-:W-:Y:S05]  /*f000*/  BSYNC B0 ;  /* 0x0000000000007941 */ /* 0x000fea0003800000 */
.L_x_1435:
        /* <DEDUP_REMOVED lines=14> */
.L_x_1438:
[----:B0-----:R-:W-:Y:S05]  /*f0f0*/  BSYNC B0 ;  /* 0x0000000000007941 */ /* 0x001fea0003800000 */
.L_x_1437:
[----:B-1----:R0:W1:Y:S01]  /*f100*/  LDS R63, [R118.X4+0x6800] ;  /* 0x00680000763f7984 */ /* 0x0020620000004800 */
[----:B------:R-:W-:Y:S01]  /*f110*/  BSSY B0, `(.L_x_1439) ;  /* 0x0000005000007945 */ /* 0x000fe20003800000 */
[----:B------:R-:W-:Y:S02]  /*f120*/  IADD3 R62, R89, 0xa80, RZ ;  /* 0x00000a80593e7810 */ /* 0x000fe40007ffe0ff */
[----:B------:R-:W-:Y:S01]  /*f130*/  LEA.HI.SX32 R94, R94, R89, 0x1b ;  /* 0x000000595e5e7211 */ /* 0x000fe200078fdaff */
[----:B------:R-:W-:Y:S05]  /*f140*/  @!P0 BRA `(.L_x_1440) ;  /* 0x0000001000008947 */ /* 0x000fea0003800000 */
[----:B-1----:R1:W-:Y:S02]  /*f150*/  RED.E.ADD.F32.FTZ.RN.STRONG.GPU [R60.64+-0x1a00], R63 ;  /* 0xffe6003f3c00798e */ /* 0x0023e4000c10e7a0 */
.L_x_1440:
[----:B------:R-:W-:Y:S05]  /*f160*/  BSYNC B0 ;  /* 0x0000000000007941 */ /* 0x000fea0003800000 */
.L_x_1439:
[----:B-1----:R1:W2:Y:S01]  /*f170*/  LDS R63, [R94.X4+0x6a00] ;  /* 0x006a00005e3f7984 */ /* 0x0022a20000004800 */
[----:B------:R-:W-:Y:S01]  /*f180*/  BSSY B0, `(.L_x_1441) ;  /* 0x0000005000007945 */ /* 0x000fe20003800000 */
[----:B0-----:R-:W-:-:S02]  /*f190*/  IADD3 R118, R89, 0xb00, RZ ;  /* 0x00000b0059767810 */ /* 0x001fc40007ffe0ff */
[----:B------:R-:W-:Y:S01]  /*f1a0*/  LEA.HI.SX32 R62, R62, R89, 0x1b ;  /* 0x000000593e3e7211 */ /* 0x000fe200078fdaff */
[----:B------:R-:W-:Y:S05]  /*f1b0*/  @!P1 BRA `(.L_x_1442) ;  /* 0x0000001000009947 */ /* 0x000fea0003800000 */
[----:B--2---:R0:W-:Y:S02]  /*f1c0*/  RED.E.ADD.F32.FTZ.RN.STRONG.GPU [R60.64+-0x1800], R63 ;  /* 0xffe8003f3c00798e */ /* 0x0041e4000c10e7a0 */
.L_x_1442:
[----:B------:R-:W-:Y:S05]  /*f1d0*/  BSYNC B0 ;  /* 0x0000000000007941 */ /* 0x000fea0003800000 */
.L_x_1441:
[----:B0-2---:R0:W2:Y:S01]  /*f1e0*/  LDS R63, [R62.X4+0x6c00] ;  /* 0x006c00003e3f7984 */ /* 0x0050a20000004800 */
[----:B------:R-:W-:Y:S01]  /*f1f0*/  BSSY B0, `(.L_x_1443) ;  /* 0x0000005000007945 */ /* 0x000fe20003800000 */
[----:B-1----:R-:W-:Y:S02]  /*f200*/  IADD3 R94, R89, 0xb80, RZ ;  /* 0x00000b80595e7810 */ /* 0x002fe40007ffe0ff */
[----:B------:R-:W-:Y:S01]  /*f210*/  LEA.HI.SX32 R118, R118, R89, 0x1b ;  /* 0x0000005976767211 */ /* 0x000fe200078fdaff */
[----:B------:R-:W-:Y:S05]  /*f220*/  @!P2 BRA `(.L_x_1444) ;  /* 0x000000100000a947 */ /* 0x000fea0003800000 */
[----:B--2---:R1:W-:Y:S02]  /*f230*/  RED.E.ADD.F32.FTZ.RN.STRONG.GPU [R60.64+-0x1600], R63 ;  /* 0xffea003f3c00798e */ /* 0x0043e4000c10e7a0 */
.L_x_1444:
[----:B------:R-:W-:Y:S05]  /*f240*/  BSYNC B0 ;  /* 0x0000000000007941 */ /* 0x000fea0003800000 */
.L_x_1443:
[----:B-12---:R1:W2:Y:S01]  /*f250*/  LDS R63, [R118.X4+0x6e00] ;  /* 0x006e0000763f7984 */ /* 0x0062a20000004800 */
[----:B------:R-:W-:Y:S01]  /*f260*/  BSSY B0, `(.L_x_1445) ;  /* 0x0000005000007945 */ /* 0x000fe20003800000 */
[----:B0-----:R-:W-:Y:S02]  /*f270*/  IADD3 R62, R89, 0xc00, RZ ;  /* 0x00000c00593e7810 */ /* 0x001fe40007ffe0ff */
[----:B------:R-:W-:Y:S01]  /*f280*/  LEA.HI.SX32 R94, R94, R89, 0x1b ;  /* 0x000000595e5e7211 */ /* 0x000fe200078fdaff */
[----:B------:R-:W-:Y:S05]  /*f290*/  @!P3 BRA `(.L_x_1446) ;  /* 0x000000100000b947 */ /* 0x000fea0003800000 */
[----:B--2---:R0:W-:Y:S02]  /*f2a0*/  RED.E.ADD.F32.FTZ.RN.STRONG.GPU [R60.64+-0x1400], R63 ;  /* 0xffec003f3c00798e */ /* 0x0041e4000c10e7a0 */
.L_x_1446:
[----:B------:R-:W-:Y:S05]  /*f2b0*/  BSYNC B0 ;  /* 0x0000000000007941 */ /* 0x000fea0003800000 */
.L_x_1445:
[----:B0-2---:R0:W2:Y:S01]  /*f2c0*/  LDS R63, [R94.X4+0x7000] ;  /* 0x007000005e3f7984 */ /* 0x0050a20000004800 */
[----:B------:R-:W-:Y:S01]  /*f2d0*/  BSSY B0, `(.L_x_1447) ;  /* 0x0000004000007945 */ /* 0x000fe20003800000 */
[----:B------:R-:W-:Y:S01]  /*f2e0*/  LEA.HI.SX32 R62, R62, R89, 0x1b ;  /* 0x000000593e3e7211 */ /* 0x000fe200078fdaff */
[----:B------:R-:W-:Y:S05]  /*f2f0*/  @!P4 BRA `(.L_x_1448) ;  /* 0x000000100000c947 */ /* 0x000fea0003800000 */
[----:B--2---:R2:W-:Y:S02]  /*f300*/  RED.E.ADD.F32.FTZ.RN.STRONG.GPU [R60.64+-0x1200], R63 ;  /* 0xffee003f3c00798e */ /* 0x0045e4000c10e7a0 */
.L_x_1448:
[----:B------:R-:W-:Y:S05]  /*f310*/  BSYNC B0 ;  /* 0x0000000000007941 */ /* 0x000fea0003800000 */
.L_x_1447:
[----:B--2---:R2:W3:Y:S01]  /*f320*/  LDS R63, [R62.X4+0x7200] ;  /* 0x007200003e3f7984 */ /* 0x0044e20000004800 */
[----:B------:R-:W-:Y:S01]  /*f330*/  BSSY B0, `(.L_x_1449) ;  /* 0x0000005000007945 */ /* 0x000fe20003800000 */
[----:B0-----:R-:W-:-:S02]  /*f340*/  IADD3 R94, R89, 0xc80, RZ ;  /* 0x00000c80595e7810 */ /* 0x001fc40007ffe0ff */
[----:B-1----:R-:W-:Y:S01]  /*f350*/  IADD3 R118, R89, 0xd00, RZ ;  /* 0x00000d0059767810 */ /* 0x002fe20007ffe0ff */
[----:B------:R-:W-:Y:S05]  /*f360*/  @!P5 BRA `(.L_x_1450) ;  /* 0x000000100000d947 */ /* 0x000fea0003800000 */
[----:B---3--:R0:W-:Y:S02]  /*f370*/  RED.E.ADD.F32.FTZ.RN.STRONG.GPU [R60.64+-0x1000], R63 ;  /* 0xfff0003f3c00798e */ /* 0x0081e4000c10e7a0 */
.L_x_1450:
[----:B------:R-:W-:Y:S05]  /*f380*/  BSYNC B0 ;  /* 0x0000000000007941 */ /* 0x000fea0003800000 */
.L_x_1449:
        /* <DEDUP_REMOVED lines=14> */
.L_x_1452:
[----:B0-----:R-:W-:Y:S05]  /*f470*/  BSYNC B0 ;  /* 0x0000000000007941 */ /* 0x001fea0003800000 */
.L_x_1451:
[----:B-1----:R0:W1:Y:S01]  /*f480*/  LDS R63, [R118.X4+0x7600] ;  /* 0x00760000763f7984 */ /* 0x0020620000004800 */
[----:B------:R-:W-:Y:S01]  /*f490*/  BSSY B0, `(.L_x_1453) ;  /* 0x0000005000007945 */ /* 0x000fe20003800000 */
[----:B------:R-:W-:Y:S02]  /*f4a0*/  IADD3 R94, R89, 0xe00, RZ ;  /* 0x00000e00595e7810 */ /* 0x000fe40007ffe0ff */
[----:B------:R-:W-:Y:S01]  /*f4b0*/  LEA.HI.SX32 R62, R62, R89, 0x1b ;  /* 0x000000593e3e7211 */ /* 0x000fe200078fdaff */
[----:B------:R-:W-:Y:S05]  /*f4c0*/  @!P0 BRA `(.L_x_1454) ;  /* 0x0000001000008947 */ /* 0x000fea0003800000 */
[----:B-1----:R1:W-:Y:S02]  /*f4d0*/  RED.E.ADD.F32.FTZ.RN.STRONG.GPU [R60.64+-0xc00], R63 ;  /* 0xfff4003f3c00798e */ /* 0x0023e4000c10e7a0 */
.L_x_1454:
[----:B------:R-:W-:Y:S05]  /*f4e0*/  BSYNC B0 ;  /* 0x0000000000007941 */ /* 0x000fea0003800000 */
.L_x_1453:
[----:B-1----:R1:W2:Y:S01]  /*f4f0*/  LDS R63, [R62.X4+0x7800] ;  /* 0x007800003e3f7984 */ /* 0x0022a20000004800 */
[----:B------:R-:W-:Y:S01]  /*f500*/  BSSY B0, `(.L_x_1455) ;  /* 0x0000005000007945 */ /* 0x000fe20003800000 */
[----:B------:R-:W-:-:S02]  /*f510*/  IADD3 R116, R89, 0xe80, RZ ;  /* 0x00000e8059747810 */ /* 0x000fc40007ffe0ff */
[----:B------:R-:W-:Y:S01]  /*f520*/  LEA.HI.SX32 R94, R94, R89, 0x1b ;  /* 0x000000595e5e7211 */ /* 0x000fe200078fdaff */
[----:B------:R-:W-:Y:S05]  /*f530*/  @!P1 BRA `(.L_x_1456) ;  /* 0x0000001000009947 */ /* 0x000fea0003800000 */
[----:B--2---:R2:W-:Y:S02]  /*f540*/  RED.E.ADD.F32.FTZ.RN.STRONG.GPU [R60.64+-0xa00], R63 ;  /* 0xfff6003f3c00798e */ /* 0x0045e4000c10e7a0 */
.L_x_1456:
[----:B------:R-:W-:Y:S05]  /*f550*/  BSYNC B0 ;  /* 0x0000000000007941 */ /* 0x000fea0003800000 */
.L_x_1455:
[----:B--2---:R2:W3:Y:S01]  /*f560*/  LDS R63, [R94.X4+0x7a00] ;  /* 0x007a00005e3f7984 */ /* 0x0044e20000004800 */
[----:B------:R-:W-:Y:S01]  /*f570*/  BSSY B0, `(.L_x_1457) ;  /* 0x0000005000007945 */ /* 0x000fe20003800000 */
[----:B-1----:R-:W-:Y:S02]  /*f580*/  IADD3 R62, R89, 0xf00, RZ ;  /* 0x00000f00593e7810 */ /* 0x002fe40007ffe0ff */
[----:B------:R-:W-:Y:S01]  /*f590*/  LEA.HI.SX32 R116, R116, R89, 0x1b ;  /* 0x0000005974747211 */ /* 0x000fe200078fdaff */
[----:B------:R-:W-:Y:S05]  /*f5a0*/  @!P2 BRA `(.L_x_1458) ;  /* 0x000000100000a947 */ /* 0x000fea0003800000 */
[----:B---3--:R1:W-:Y:S02]  /*f5b0*/  RED.E.ADD.F32.FTZ.RN.STRONG.GPU [R60.64+-0x800], R63 ;  /* 0xfff8003f3c00798e */ /* 0x0083e4000c10e7a0 */
.L_x_1458:
[----:B------:R-:W-:Y:S05]  /*f5c0*/  BSYNC B0 ;  /* 0x0000000000007941 */ /* 0x000fea0003800000 */
.L_x_1457:
[----:B-1-3--:R1:W3:Y:S01]  /*f5d0*/  LDS R63, [R116.X4+0x7c00] ;  /* 0x007c0000743f7984 */ /* 0x00a2e20000004800 */
[----:B------:R-:W-:Y:S01]  /*f5e0*/  BSSY B0, `(.L_x_1459) ;  /* 0x0000005000007945 */ /* 0x000fe20003800000 */
[----:B--2---:R-:W-:Y:S02]  /*f5f0*/  IADD3 R94, R89, 0xf80, RZ ;  /* 0x00000f80595e7810 */ /* 0x004fe40007ffe0ff */
[----:B------:R-:W-:Y:S01]  /*f600*/  LEA.HI.SX32 R62, R62, R89, 0x1b ;  /* 0x000000593e3e7211 */ /* 0x000fe200078fdaff */
[----:B------:R-:W-:Y:S05]  /*f610*/  @!P3 BRA `(.L_x_1460) ;  /* 0x000000100000b947 */ /* 0x000fea0003800000 */
[----:B---3--:R2:W-:Y:S02]  /*f620*/  RED.E.ADD.F32.FTZ.RN.STRONG.GPU [R60.64+-0x600], R63 ;  /* 0xfffa003f3c00798e */ /* 0x0085e4000c10e7a0 */
.L_x_1460:
[----:B------:R-:W-:Y:S05]  /*f630*/  BSYNC B0 ;  /* 0x0000000000007941 */ /* 0x000fea0003800000 */
.L_x_1459:
[----:B--23--:R2:W3:Y:S01]  /*f640*/  LDS R63, [R62.X4+0x7e00] ;  /* 0x007e00003e3f7984 */ /* 0x00c4e20000004800 */
[----:B------:R-:W-:Y:S01]  /*f650*/  BSSY B0, `(.L_x_1461) ;  /* 0x0000004000007945 */ /* 0x000fe20003800000 */
[----:B------:R-:W-:Y:S01]  /*f660*/  LEA.HI.SX32 R94, R94, R89, 0x1b ;  /* 0x000000595e5e7211 */ /* 0x000fe200078fdaff */
[----:B------:R-:W-:Y:S05]  /*f670*/  @!P4 BRA `(.L_x_1462) ;  /* 0x000000100000c947 */ /* 0x000fea0003800000 */
[----:B---3--:R3:W-:Y:S02]  /*f680*/  RED.E.ADD.F32.FTZ.RN.STRONG.GPU [R60.64+-0x400], R63 ;  /* 0xfffc003f3c00798e */ /* 0x0087e4000c10e7a0 */
.L_x_1462:
[----:B------:R-:W-:Y:S05]  /*f690*/  BSYNC B0 ;  /* 0x0000000000007941 */ /* 0x000fea0003800000 */
.L_x_1461:
[----:B---3--:R3:W4:Y:S01]  /*f6a0*/  LDS R63, [R94.X4+0x8000] ;  /* 0x008000005e3f7984 */ /* 0x0087220000004800 */
[----:B------:R-:W-:Y:S01]  /*f6b0*/  BSSY B0, `(.L_x_1463) ;  /* 0x0000003000007945 */ /* 0x000fe20003800000 */
[----:B------:R-:W-:Y:S05]  /*f6c0*/  @!P5 BRA `(.L_x_1464) ;  /* 0x000000100000d947 */ /* 0x000fea0003800000 */
[----:B----4-:R4:W-:Y:S02]  /*f6d0*/  RED.E.ADD.F32.FTZ.RN.STRONG.GPU [R60.64+-0x200], R63 ;  /* 0xfffe003f3c00798e */ /* 0x0109e4000c10e7a0 */
.L_x_1464:
[----:B------:R-:W-:Y:S05]  /*f6e0*/  BSYNC B0 ;  /* 0x0000000000007941 */ /* 0x000fea0003800000 */
.L_x_1463:
[----:B------:R-:W5:Y:S01]  /*f6f0*/  SHFL.DOWN PT, R123, R91, 0x1, 0x1f ;  /* 0x08201f005b7b7f89 */ /* 0x000f6200000e0000 */
[----:B------:R-:W-:Y:S01]  /*f700*/  ISETP.GT.AND P0, PT, R88, 0x1e, PT ;  /* 0x0000001e5800780c */ /* 0x000fe20003f04270 */
[----:B------:R-:W-:Y:S01]  /*f710*/  FFMA.FTZ R220, R90, R35, R220 ;  /* 0x000000235adc7223 */ /* 0x000fe200000100dc */
[----:B----4-:R-:W-:Y:S01]  /*f720*/  MOV R60, R91 ;  /* 0x0000005b003c7202 */ /* 0x010fe20000000f00 */
[----:B---3--:R-:W3:Y:S01]  /*f730*/  SHFL.DOWN PT, R94, R93, 0x1, 0x1f ;  /* 0x08201f005d5e7f89 */ /* 0x008ee200000e0000 */
[----:B------:R-:W-:Y:S01]  /*f740*/  MOV R61, R93 ;  /* 0x0000005d003d7202 */ /* 0x000fe20000000f00 */
[----:B------:R-:W-:Y:S01]  /*f750*/  FFMA.FTZ R72, R51, R90, R72 ;  /* 0x0000005a33487223 */ /* 0x000fe20000010048 */
[----:B--2---:R-:W-:Y:S01]  /*f760*/  MOV R62, R77 ;  /* 0x0000004d003e7202 */ /* 0x004fe20000000f00 */
[----:B------:R-:W2:Y:S01]  /*f770*/  SHFL.DOWN PT, R125, R77, 0x1, 0x1f ;  /* 0x08201f004d7d7f89 */ /* 0x000ea200000e0000 */
[----:B------:R-:W-:Y:S01]  /*f780*/  MOV R63, R189 ;  /* 0x000000bd003f7202 */ /* 0x000fe20000000f00 */
[----:B------:R-:W-:Y:S01]  /*f790*/  FFMA.FTZ R76, R182, R101, R76 ;  /* 0x00000065b64c7223 */ /* 0x000fe2000001004c */
[----:B------:R-:W-:Y:S01]  /*f7a0*/  ISETP.NE.AND P1, PT, R88, RZ, PT ;  /* 0x000000ff5800720c */ /* 0x000fe20003f25270 */
[----:B-1----:R-:W1:Y:S01]  /*f7b0*/  SHFL.DOWN PT, R116, R189, 0x1, 0x1f ;  /* 0x08201f00bd747f89 */ /* 0x002e6200000e0000 */
[----:B------:R-:W-:Y:S01]  /*f7c0*/  FFMA.FTZ R136, R3, R160, R136 ;  /* 0x000000a003887223 */ /* 0x000fe20000010088 */
[----:B------:R-:W-:Y:S01]  /*f7d0*/  ISETP.NE.AND P2, PT, R89, RZ, PT ;  /* 0x000000ff5900720c */ /* 0x000fe20003f45270 */
[----:B------:R-:W-:Y:S01]  /*f7e0*/  FFMA.FTZ R76, R55, R96, R76 ;  /* 0x00000060374c7223 */ /* 0x000fe2000001004c */
[----:B------:R-:W-:Y:S01]  /*f7f0*/  BSSY B0, `(.L_x_1465) ;  /* 0x0000097000007945 */ /* 0x000fe20003800000 */
[----:B------:R-:W-:-:S02]  /*f800*/  FADD.FTZ R217, R72, R217 ;  /* 0x000000d948d97221 */ /* 0x000fc40000010000 */
[----:B------:R-:W-:Y:S02]  /*f810*/  FADD.FTZ R207, R76, R207 ;  /* 0x000000cf4ccf7221 */ /* 0x000fe40000010000 */
[----:B------:R-:W-:Y:S02]  /*f820*/  FMUL.FTZ R108, R73, R108 ;  /* 0x0000006c496c7220 */ /* 0x000fe40000410000 */
[----:B------:R-:W-:Y:S02]  /*f830*/  FMUL.FTZ R4, R4, R145 ;  /* 0x0000009104047220 */ /* 0x000fe40000410000 */
[----:B-----5:R-:W-:Y:S02]  /*f840*/  @!P0 FADD.FTZ R60, R60, R123 ;  /* 0x0000007b3c3c8221 */ /* 0x020fe40000010000 */
[----:B------:R-:W-:Y:S02]  /*f850*/  FMUL.FTZ R114, R71, R114 ;  /* 0x0000007247727220 */ /* 0x000fe40000410000 */
[----:B---3--:R-:W-:Y:S01]  /*f860*/  @!P0 FADD.FTZ R61, R61, R94 ;  /* 0x0000005e3d3d8221 */ /* 0x008fe20000010000 */
[----:B------:R-:W3:Y:S01]  /*f870*/  SHFL.DOWN PT, R77, R60, 0x2, 0x1f ;  /* 0x08401f003c4d7f89 */ /* 0x000ee200000e0000 */
[----:B------:R-:W-:-:S02]  /*f880*/  FFMA.FTZ R5, R5, R161, R4 ;  /* 0x000000a105057223 */ /* 0x000fc40000010004 */
[----:B--2---:R-:W-:Y:S01]  /*f890*/  @!P0 FADD.FTZ R62, R62, R125 ;  /* 0x0000007d3e3e8221 */ /* 0x004fe20000010000 */
[----:B------:R-:W2:Y:S01]  /*f8a0*/  SHFL.DOWN PT, R94, R61, 0x2, 0x1f ;  /* 0x08401f003d5e7f89 */ /* 0x000ea200000e0000 */
[----:B------:R-:W-:Y:S02]  /*f8b0*/  FFMA.FTZ R114, R176, R119, R114 ;  /* 0x00000077b0727223 */ /* 0x000fe40000010072 */
[----:B-1----:R-:W-:Y:S01]  /*f8c0*/  @!P0 FADD.FTZ R63, R63, R116 ;  /* 0x000000743f3f8221 */ /* 0x002fe20000010000 */
[----:B------:R-:W1:Y:S01]  /*f8d0*/  SHFL.DOWN PT, R91, R62, 0x2, 0x1f ;  /* 0x08401f003e5b7f89 */ /* 0x000e6200000e0000 */
[----:B------:R-:W-:Y:S01]  /*f8e0*/  ISETP.GT.AND P0, PT, R88, 0x1d, PT ;  /* 0x0000001d5800780c */ /* 0x000fe20003f04270 */
[----:B------:R-:W-:Y:S02]  /*f8f0*/  FFMA.FTZ R227, R5, R42, R227 ;  /* 0x0000002a05e37223 */ /* 0x000fe400000100e3 */
[----:B------:R-:W4:Y:S01]  /*f900*/  SHFL.DOWN PT, R116, R63, 0x2, 0x1f ;  /* 0x08401f003f747f89 */ /* 0x000f2200000e0000 */
[----:B------:R-:W-:-:S02]  /*f910*/  FFMA.FTZ R5, R58, R5, R114 ;  /* 0x000000053a057223 */ /* 0x000fc40000010072 */
[----:B------:R-:W-:Y:S02]  /*f920*/  FMUL.FTZ R8, R8, R147 ;  /* 0x0000009308087220 */ /* 0x000fe40000410000 */
[----:B------:R-:W-:Y:S02]  /*f930*/  FADD.FTZ R204, R5, R204 ;  /* 0x000000cc05cc7221 */ /* 0x000fe40000010000 */
[----:B------:R-:W-:Y:S02]  /*f940*/  FFMA.FTZ R9, R9, R163, R8 ;  /* 0x000000a309097223 */ /* 0x000fe40000010008 */
[----:B------:R-:W-:Y:S02]  /*f950*/  FMUL.FTZ R6, R6, R146 ;  /* 0x0000009206067220 */ /* 0x000fe40000410000 */
[----:B------:R-:W-:Y:S02]  /*f960*/  FMUL.FTZ R10, R10, R148 ;  /* 0x000000940a0a7220 */ /* 0x000fe40000410000 */
[----:B---3--:R-:W-:-:S02]  /*f970*/  @!P0 FADD.FTZ R60, R60, R77 ;  /* 0x0000004d3c3c8221 */ /* 0x008fc40000010000 */
[----:B------:R-:W-:Y:S02]  /*f980*/  FMUL.FTZ R14, R14, R150 ;  /* 0x000000960e0e7220 */ /* 0x000fe40000410000 */
[----:B--2---:R-:W-:Y:S01]  /*f990*/  @!P0 FADD.FTZ R61, R61, R94 ;  /* 0x0000005e3d3d8221 */ /* 0x004fe20000010000 */
[----:B------:R-:W2:Y:S01]  /*f9a0*/  SHFL.DOWN PT, R77, R60, 0x4, 0x1f ;  /* 0x08801f003c4d7f89 */ /* 0x000ea200000e0000 */
[----:B------:R-:W-:Y:S02]  /*f9b0*/  FMUL.FTZ R121, R70, R121 ;  /* 0x0000007946797220 */ /* 0x000fe40000410000 */
[----:B-1----:R-:W-:Y:S01]  /*f9c0*/  @!P0 FADD.FTZ R62, R62, R91 ;  /* 0x0000005b3e3e8221 */ /* 0x002fe20000010000 */
[----:B------:R-:W1:Y:S01]  /*f9d0*/  SHFL.DOWN PT, R90, R61, 0x4, 0x1f ;  /* 0x08801f003d5a7f89 */ /* 0x000e6200000e0000 */
[----:B------:R-:W-:Y:S02]  /*f9e0*/  FMUL.FTZ R113, R68, R113 ;  /* 0x0000007144717220 */ /* 0x000fe40000410000 */
[----:B----4-:R-:W-:Y:S01]  /*f9f0*/  @!P0 FADD.FTZ R63, R63, R116 ;  /* 0x000000743f3f8221 */ /* 0x010fe20000010000 */
[----:B------:R-:W3:Y:S01]  /*fa00*/  SHFL.DOWN PT, R91, R62, 0x4, 0x1f ;  /* 0x08801f003e5b7f89 */ /* 0x000ee200000e0000 */
[----:B------:R-:W-:Y:S01]  /*fa10*/  ISETP.GT.AND P0, PT, R88, 0x1b, PT ;  /* 0x0000001b5800780c */ /* 0x000fe20003f04270 */
[----:B------:R-:W-:-:S02]  /*fa20*/  FMUL.FTZ R112, R67, R112 ;  /* 0x0000007043707220 */ /* 0x000fc40000410000 */
[----:B------:R-:W4:Y:S01]  /*fa30*/  SHFL.DOWN PT, R94, R63, 0x4, 0x1f ;  /* 0x08801f003f5e7f89 */ /* 0x000f2200000e0000 */
[----:B------:R-:W-:Y:S02]  /*fa40*/  FMUL.FTZ R12, R12, R149 ;  /* 0x000000950c0c7220 */ /* 0x000fe40000410000 */
[----:B------:R-:W-:Y:S02]  /*fa50*/  FMUL.FTZ R109, R66, R109 ;  /* 0x0000006d426d7220 */ /* 0x000fe40000410000 */
[----:B------:R-:W-:Y:S02]  /*fa60*/  FMUL.FTZ R106, R65, R106 ;  /* 0x0000006a416a7220 */ /* 0x000fe40000410000 */
[----:B------:R-:W-:Y:S02]  /*fa70*/  FMUL.FTZ R16, R16, R151 ;  /* 0x0000009710107220 */ /* 0x000fe40000410000 */
[----:B------:R-:W-:Y:S02]  /*fa80*/  FMUL.FTZ R103, R210, R103 ;  /* 0x00000067d2677220 */ /* 0x000fe40000410000 */
[----:B------:R-:W-:-:S02]  /*fa90*/  FMUL.FTZ R69, R64, R69 ;  /* 0x0000004540457220 */ /* 0x000fc40000410000 */
[----:B--2---:R-:W-:Y:S02]  /*faa0*/  @!P0 FADD.FTZ R60, R60, R77 ;  /* 0x0000004d3c3c8221 */ /* 0x004fe40000010000 */
[----:B------:R-:W-:Y:S02]  /*fab0*/  FFMA.FTZ R6, R7, R162, R6 ;  /* 0x000000a207067223 */ /* 0x000fe40000010006 */
[----:B-1----:R-:W-:Y:S01]  /*fac0*/  @!P0 FADD.FTZ R61, R61, R90 ;  /* 0x0000005a3d3d8221 */ /* 0x002fe20000010000 */
[----:B------:R-:W1:Y:S01]  /*fad0*/  SHFL.DOWN PT, R3, R60, 0x8, 0x1f ;  /* 0x09001f003c037f89 */ /* 0x000e6200000e0000 */
[----:B------:R-:W-:Y:S02]  /*fae0*/  FFMA.FTZ R10, R11, R164, R10 ;  /* 0x000000a40b0a7223 */ /* 0x000fe4000001000a */
[----:B---3--:R-:W-:Y:S01]  /*faf0*/  @!P0 FADD.FTZ R62, R62, R91 ;  /* 0x0000005b3e3e8221 */ /* 0x008fe20000010000 */
[----:B------:R-:W2:Y:S01]  /*fb00*/  SHFL.DOWN PT, R72, R61, 0x8, 0x1f ;  /* 0x09001f003d487f89 */ /* 0x000ea200000e0000 */
[----:B------:R-:W-:-:S02]  /*fb10*/  FFMA.FTZ R14, R15, R166, R14 ;  /* 0x000000a60f0e7223 */ /* 0x000fc4000001000e */
[----:B----4-:R-:W-:Y:S01]  /*fb20*/  @!P0 FADD.FTZ R63, R63, R94 ;  /* 0x0000005e3f3f8221 */ /* 0x010fe20000010000 */
[----:B------:R-:W3:Y:S01]  /*fb30*/  SHFL.DOWN PT, R73, R62, 0x8, 0x1f ;  /* 0x09001f003e497f89 */ /* 0x000ee200000e0000 */
[----:B------:R-:W-:Y:S01]  /*fb40*/  ISETP.GT.AND P0, PT, R88, 0x17, PT ;  /* 0x000000175800780c */ /* 0x000fe20003f04270 */
[----:B------:R-:W-:Y:S02]  /*fb50*/  FFMA.FTZ R75, R188, R75, R100 ;  /* 0x0000004bbc4b7223 */ /* 0x000fe40000010064 */
[----:B------:R-:W4:Y:S01]  /*fb60*/  SHFL.DOWN PT, R76, R63, 0x8, 0x1f ;  /* 0x09001f003f4c7f89 */ /* 0x000f2200000e0000 */
[----:B------:R-:W-:Y:S02]  /*fb70*/  FFMA.FTZ R79, R186, R79, R102 ;  /* 0x0000004fba4f7223 */ /* 0x000fe40000010066 */
[----:B------:R-:W-:Y:S02]  /*fb80*/  FFMA.FTZ R98, R184, R99, R98 ;  /* 0x00000063b8627223 */ /* 0x000fe40000010062 */
[----:B------:R-:W-:-:S02]  /*fb90*/  FFMA.FTZ R95, R180, R95, R97 ;  /* 0x0000005fb45f7223 */ /* 0x000fc40000010061 */
[----:B------:R-:W-:Y:S02]  /*fba0*/  FFMA.FTZ R108, R178, R117, R108 ;  /* 0x00000075b26c7223 */ /* 0x000fe4000001006c */
[----:B------:R-:W-:Y:S02]  /*fbb0*/  FFMA.FTZ R115, R174, R115, R121 ;  /* 0x00000073ae737223 */ /* 0x000fe40000010079 */
[----:B------:R-:W-:Y:S02]  /*fbc0*/  FFMA.FTZ R111, R172, R111, R113 ;  /* 0x0000006fac6f7223 */ /* 0x000fe40000010071 */
[----:B-1----:R-:W-:Y:S02]  /*fbd0*/  @!P0 FADD.FTZ R60, R60, R3 ;  /* 0x000000033c3c8221 */ /* 0x002fe40000010000 */
[----:B------:R-:W-:Y:S02]  /*fbe0*/  FFMA.FTZ R107, R170, R107, R112 ;  /* 0x0000006baa6b7223 */ /* 0x000fe40000010070 */
[----:B--2---:R-:W-:Y:S01]  /*fbf0*/  @!P0 FADD.FTZ R61, R61, R72 ;  /* 0x000000483d3d8221 */ /* 0x004fe20000010000 */
[----:B------:R-:W1:Y:S01]  /*fc00*/  SHFL.DOWN PT, R3, R60, 0x10, 0x1f ;  /* 0x0a001f003c037f89 */ /* 0x000e6200000e0000 */
[----:B------:R-:W-:-:S02]  /*fc10*/  FFMA.FTZ R13, R13, R165, R12 ;  /* 0x000000a50d0d7223 */ /* 0x000fc4000001000c */
[----:B---3--:R-:W-:Y:S01]  /*fc20*/  @!P0 FADD.FTZ R62, R62, R73 ;  /* 0x000000493e3e8221 */ /* 0x008fe20000010000 */
[----:B------:R-:W2:Y:S01]  /*fc30*/  SHFL.DOWN PT, R4, R61, 0x10, 0x1f ;  /* 0x0a001f003d047f89 */ /* 0x000ea200000e0000 */
        /* <DEDUP_REMOVED lines=11> */
[----:B------:R-:W-:Y:S02]  /*fcf0*/  FFMA.FTZ R228, R6, R43, R228 ;  /* 0x0000002b06e47223 */ /* 0x000fe400000100e4 */
[----:B-1----:R-:W-:-:S02]  /*fd00*/  @!P0 FADD.FTZ R60, R60, R3 ;  /* 0x000000033c3c8221 */ /* 0x002fc40000010000 */
[----:B------:R-:W-:Y:S02]  /*fd10*/  FMUL.FTZ R3, R0, R152 ;  /* 0x0000009800037220 */ /* 0x000fe40000410000 */
[----:B--2---:R-:W-:Y:S02]  /*fd20*/  @!P0 FADD.FTZ R61, R61, R4 ;  /* 0x000000043d3d8221 */ /* 0x004fe40000010000 */
[----:B------:R-:W-:Y:S02]  /*fd30*/  FFMA.FTZ R2, R2, R168, R3 ;  /* 0x000000a802027223 */ /* 0x000fe40000010003 */
[----:B---3--:R-:W-:Y:S02]  /*fd40*/  @!P0 FADD.FTZ R62, R62, R5 ;  /* 0x000000053e3e8221 */ /* 0x008fe40000010000 */
[----:B------:R-:W-:Y:S02]  /*fd50*/  FFMA.FTZ R230, R10, R45, R230 ;  /* 0x0000002d0ae67223 */ /* 0x000fe400000100e6 */
[----:B----4-:R-:W-:-:S02]  /*fd60*/  @!P0 FADD.FTZ R63, R63, R8 ;  /* 0x000000083f3f8221 */ /* 0x010fc40000010000 */
        /* <DEDUP_REMOVED lines=18> */
[----:B------:R-:W-:-:S02]  /*fe90*/  FADD.FTZ R208, R131, R208 ;  /* 0x000000d083d07221 */ /* 0x000fc40000010000 */
[----:B------:R-:W-:Y:S02]  /*fea0*/  FFMA.FTZ R225, R135, R40, R225 ;  /* 0x0000002887e17223 */ /* 0x000fe400000100e1 */
[----:B------:R-:W-:Y:S02]  /*feb0*/  FFMA.FTZ R226, R136, R41, R226 ;  /* 0x0000002988e27223 */ /* 0x000fe400000100e2 */
[----:B------:R-:W-:Y:S02]  /*fec0*/  FADD.FTZ R206, R95, R206 ;  /* 0x000000ce5fce7221 */ /* 0x000fe40000010000 */
[----:B------:R-:W-:Y:S02]  /*fed0*/  FADD.FTZ R205, R108, R205 ;  /* 0x000000cd6ccd7221 */ /* 0x000fe40000010000 */
        /* <DEDUP_REMOVED lines=13> */
[----:B-1----:R-:W-:Y:S01]  /*ffb0*/  ULDC UR34, c[0x0][0x174] ;  /* 0x00005d0000227ab9 */ /* 0x002fe20000000800 */
[----:B------:R-:W1:Y:S01]  /*ffc0*/  LDS.128 R4, [0x8420] ;  /* 0x00842000ff047984 */ /* 0x000e620000000c00 */
[----:B------:R-:W-:-:S02]  /*ffd0*/  UISETP.NE.AND UP0, UPT, UR24, UR34, UPT ;  /* 0x000000221800728c */ /* 0x000fc4000bf05270 */
[----:B------:R-:W-:Y:S01]  /*ffe0*/  USHF.L.U32 UR34, UR7, 0x3, URZ ;  /* 0x0000000307227899 */ /* 0x000fe2000800063f */
[----:B------:R-:W2:Y:S03]  /*fff0*/  LDS.128 R8, [0x8430] ;  /* 0x00843000ff087984 */ /* 0x000ea60000000c00 */
[----:B------:R-:W-:Y:S01]  /*10000*/  PLOP3.LUT P0, PT, PT, PT, UP0, 0x80, 0x0 ;  /* 0x000000000000781c */ /* 0x000fe20003f0f008 */
[----:B------:R-:W3:-:S12]  /*10010*/  LDS.128 R12, [0x8440] ;  /* 0x00844000ff0c7984 */ /* 0x000ed80000000c00 */
[----:B------:R-:W4:Y:S04]  /*10020*/  @P0 LDS.64 R16, [UR34+0xc480] ;  /* 0x00c48022ff100984 */ /* 0x000f280008000a00 */
[----:B------:R-:W5:Y:S01]  /*10030*/  @P0 LDS.64 R2, [UR34+0xbc80] ;  /* 0x00bc8022ff020984 */ /* 0x000f620008000a00 */
[----:B-1----:R-:W-:Y:S02]  /*10040*/  FADD.FTZ R64, R63, R7 ;  /* 0x000000073f407221 */ /* 0x002fe40000010000 */
[----:B------:R-:W-:Y:S02]  /*10050*/  FADD.FTZ R0, R61, R5 ;  /* 0x000000053d007221 */ /* 0x000fe40000010000 */
[----:B------:R-:W-:Y:S02]  /*10060*/  FADD.FTZ R7, R62, R6 ;  /* 0x000000063e077221 */ /* 0x000fe40000010000 */
[----:B------:R-:W-:-:S02]  /*10070*/  FADD.FTZ R5, R60, R4 ;  /* 0x000000043c057221 */ /* 0x000fc40000010000 */
[----:B--2---:R-:W-:Y:S02]  /*10080*/  FADD.FTZ R64, R64, R11 ;  /* 0x0000000b40407221 */ /* 0x004fe40000010000 */
        /* <DEDUP_REMOVED lines=13> */
.L_x_1466:
[----:B-1----:R-:W-:Y:S05]  /*10160*/  BSYNC B0 ;  /* 0x0000000000007941 */ /* 0x002fea0003800000 */
.L_x_1465:
[----:B------:R-:W-:Y:S02]  /*10170*/  UIADD3 UR7, UR7, 0x1, URZ ;  /* 0x0000000107077890 */ /* 0x000fe4000fffe03f */
[----:B------:R-:W-:-:S02]  /*10180*/  ULDC UR34, c[0x0][0x16c] ;  /* 0x00005b0000227ab9 */ /* 0x000fc40000000800 */
[----:B------:R-:W-:Y:S02]  /*10190*/  UISETP.GE.AND UP0, UPT, UR7, UR34, UPT ;  /* 0x000000220700728c */ /* 0x000fe4000bf06270 */
[----:B------:R-:W-:-:S04]  /*101a0*/  UIADD3 UR8, UP1, UR8, 0x1, URZ ;  /* 0x0000000108087890 */ /* 0x000fc8000ff3e03f */
[----:B------:R-:W-:Y:S01]  /*101b0*/  PLOP3.LUT P0, PT, PT, PT, UP0, 0x80, 0x0 ;  /* 0x000000000000781c */ /* 0x000fe20003f0f008 */
[----:B------:R-:W-:-:S12]  /*101c0*/  UIADD3.X UR9, URZ, UR9, URZ, UP1, !UPT ;  /* 0x000000093f097290 */ /* 0x000fd80008ffe43f */
[----:B0-----:R-:W-:Y:S01]  /*101d0*/  @P0 CALL.REL.NOINC `(.L_x_1366) ;  /* 0x0000001000000944 */ /* 0x001fe20003c00000 */
[----:B------:R-:W-:Y:S05]  /*101e0*/  BRA `(.L_x_1467) ;  /* 0xffff6b6000007947 */ /* 0x000fea000383ffff */
.L_x_1366:
        /* <DEDUP_REMOVED lines=10> */
[----:B0-----:R-:W-:Y:S01]  /*10290*/  MOV R2, RZ ;  /* 0x000000ff00027202 */ /* 0x001fe20000000f00 */
[----:B------:R-:W4:Y:S01]  /*102a0*/  LDL R64, [R1+0x8] ;  /* 0x0000080001407983 */ /* 0x000f220000100800 */
[----:B------:R-:W-:-:S02]  /*102b0*/  LOP3.LUT R25, R87, 0x80, RZ, 0xfc, !PT ;  /* 0x0000008057197812 */ /* 0x000fc400078efcff */
[----:B------:R-:W-:Y:S01]  /*102c0*/  MOV R0, RZ ;  /* 0x000000ff00007202 */ /* 0x000fe20000000f00 */
[----:B------:R-:W3:Y:S01]  /*102d0*/  LDL R62, [R1+0x4] ;  /* 0x00000400013e7983 */ /* 0x000ee20000100800 */
[----:B------:R-:W-:Y:S02]  /*102e0*/  LOP3.LUT R23, R87, 0xa0, RZ, 0xfc, !PT ;  /* 0x000000a057177812 */ /* 0x000fe400078efcff */
[----:B------:R-:W-:Y:S01]  /*102f0*/  MOV R4, RZ ;  /* 0x000000ff00047202 */ /* 0x000fe20000000f00 */
[----:B------:R-:W3:Y:S01]  /*10300*/  LDL R60, [R1] ;  /* 0x00000000013c7983 */ /* 0x000ee20000100800 */
[-C--:B------:R-:W-:Y:S02]  /*10310*/  ISETP.GE.AND P3, PT, R29, R74.reuse, PT ;  /* 0x0000004a1d00720c */ /* 0x080fe40003f66270 */
[----:B------:R-:W-:Y:S02]  /*10320*/  ISETP.GE.AND P4, PT, R27, R74, PT ;  /* 0x0000004a1b00720c */ /* 0x000fe40003f86270 */
[C---:B------:R-:W-:Y:S01]  /*10330*/  LOP3.LUT R21, R87.reuse, 0xc0, RZ, 0xfc, !PT ;  /* 0x000000c057157812 */ /* 0x040fe200078efcff */
[----:B------:R-:W4:Y:S01]  /*10340*/  @!P2 LDG.E R2, [R194.64+0x80] ;  /* 0x00008020c202a981 */ /* 0x000f22000c1e1900 */
[----:B------:R-:W-:-:S02]  /*10350*/  LOP3.LUT R19, R87, 0xe0, RZ, 0xfc, !PT ;  /* 0x000000e057137812 */ /* 0x000fc400078efcff */
[----:B------:R-:W-:Y:S02]  /*10360*/  LOP3.LUT R17, R87, 0x100, RZ, 0xfc, !PT ;  /* 0x0000010057117812 */ /* 0x000fe400078efcff */
[-C--:B------:R-:W-:Y:S02]  /*10370*/  ISETP.GE.AND P5, PT, R25, R74.reuse, PT ;  /* 0x0000004a1900720c */ /* 0x080fe40003fa6270 */
[----:B------:R-:W-:Y:S01]  /*10380*/  LOP3.LUT R15, R87, 0x120, RZ, 0xfc, !PT ;  /* 0x00000120570f7812 */ /* 0x000fe200078efcff */
[----:B------:R-:W3:Y:S01]  /*10390*/  @!P3 LDG.E R0, [R194.64+0x100] ;  /* 0x00010020c200b981 */ /* 0x000ee2000c1e1900 */
[----:B------:R-:W-:Y:S02]  /*103a0*/  ISETP.GE.AND P0, PT, R23, R74, PT ;  /* 0x0000004a1700720c */ /* 0x000fe40003f06270 */
[----:B------:R-:W-:Y:S01]  /*103b0*/  MOV R33, RZ ;  /* 0x000000ff00217202 */ /* 0x000fe20000000f00 */
[----:B------:R-:W3:Y:S01]  /*103c0*/  @!P4 LDG.E R4, [R194.64+0x180] ;  /* 0x00018020c204c981 */ /* 0x000ee2000c1e1900 */
        /* <DEDUP_REMOVED lines=17> */
[----:B------:R-:W-:Y:S02]  /*104e0*/  LOP3.LUT R3, R87, 0x1e0, RZ, 0xfc, !PT ;  /* 0x000001e057037812 */ /* 0x000fe400078efcff */
[-C--:B------:R-:W-:Y:S01]  /*104f0*/  ISETP.GE.AND P0, PT, R11, R74.reuse, PT ;  /* 0x0000004a0b00720c */ /* 0x080fe20003f06270 */
[----:B------:R-:W3:Y:S01]  /*10500*/  @!P2 LDG.E R8, [R194.64+0x380] ;  /* 0x00038020c208a981 */ /* 0x000ee2000c1e1900 */
[----:B------:R-:W-:-:S03]  /*10510*/  ISETP.GE.AND P2, PT, R7, R74, PT ;  /* 0x0000004a0700720c */ /* 0x000fc60003f46270 */
[----:B------:R-:W3:Y:S01]  /*10520*/  @!P3 LDG.E R37, [R194.64+0x400] ;  /* 0x00040020c225b981 */ /* 0x000ee2000c1e1900 */
[----:B------:R-:W-:-:S03]  /*10530*/  ISETP.GE.AND P3, PT, R5, R74, PT ;  /* 0x0000004a0500720c */ /* 0x000fc60003f66270 */
[----:B------:R-:W3:Y:S01]  /*10540*/  @!P4 LDG.E R10, [R194.64+0x480] ;  /* 0x00048020c20ac981 */ /* 0x000ee2000c1e1900 */
[----:B------:R-:W-:Y:S02]  /*10550*/  ISETP.GE.AND P4, PT, R3, R74, PT ;  /* 0x0000004a0300720c */ /* 0x000fe40003f86270 */
[----:B------:R-:W-:Y:S02]  /*10560*/  MOV R39, RZ ;  /* 0x000000ff00277202 */ /* 0x000fe40000000f00 */
[----:B------:R-:W-:Y:S02]  /*10570*/  MOV R12, RZ ;  /* 0x000000ff000c7202 */ /* 0x000fe40000000f00 */
[----:B------:R-:W-:Y:S02]  /*10580*/  MOV R41, RZ ;  /* 0x000000ff00297202 */ /* 0x000fe40000000f00 */
[----:B------:R-:W-:Y:S01]  /*10590*/  MOV R14, RZ ;  /* 0x000000ff000e7202 */ /* 0x000fe20000000f00 */
[----:B------:R-:W3:Y:S01]  /*105a0*/  @!P5 LDG.E R39, [R194.64+0x500] ;  /* 0x00050020c227d981 */ /* 0x000ee2000c1e1900 */
        /* <DEDUP_REMOVED lines=8> */
[----:B------:R1:W5:Y:S10]  /*10630*/  LDL.64 R78, [R1+0x10] ;  /* 0x00001000014e7983 */ /* 0x0003740000100a00 */
[----:B------:R-:W2:Y:S01]  /*10640*/  @!P1 LDG.E R35, [R194.64+0x300] ;  /* 0x00030020c2239981 */ /* 0x000ea2000c1e1900 */
[----:B------:R-:W-:-:S13]  /*10650*/  ISETP.GE.AND P1, PT, R9, R74, PT ;  /* 0x0000004a0900720c */ /* 0x000fda0003f26270 */
[----:B------:R-:W2:Y:S04]  /*10660*/  @!P1 LDG.E R41, [R194.64+0x600] ;  /* 0x00060020c2299981 */ /* 0x000ea8000c1e1900 */
[----:B---3--:R-:W-:Y:S04]  /*10670*/  STS [R66.X4], R61 ;  /* 0x0000003d42007388 */ /* 0x008fe80000004800 */
        /* <DEDUP_REMOVED lines=22> */
[----:B------:R-:W0:Y:S01]  /*107e0*/  LDS R0, [R86.X4+0x14] ;  /* 0x0000140056007984 */ /* 0x000e220000004800 */
[----:B--2---:R-:W-:Y:S01]  /*107f0*/  FADD.FTZ R18, R4, UR5 ;  /* 0x0000000504127e21 */ /* 0x004fe20008010000 */
[----:B------:R-:W-:Y:S02]  /*10800*/  FSETP.GTU.FTZ.AND P4, PT, R8, 20, PT ;  /* 0x41a000000800780b */ /* 0x000fe40003f9c000 */
[----:B------:R-:W-:Y:S01]  /*10810*/  LDS R4, [R86.X4+0x1c] ;  /* 0x00001c0056047984 */ /* 0x000fe20000004800 */
[----:B---3--:R-:W-:Y:S01]  /*10820*/  FADD.FTZ R6, R6, UR5 ;  /* 0x0000000506067e21 */ /* 0x008fe20008010000 */
[----:B------:R-:W-:Y:S01]  /*10830*/  FSETP.GTU.FTZ.AND P0, PT, R18, 20, PT ;  /* 0x41a000001200780b */ /* 0x000fe20003f1c000 */
[----:B----4-:R-:W-:-:S03]  /*10840*/  FADD.FTZ R12, R2, UR5 ;  /* 0x00000005020c7e21 */ /* 0x010fc60008010000 */
[----:B------:R-:W-:Y:S01]  /*10850*/  FSETP.GTU.FTZ.AND P1, PT, R6, 20, PT ;  /* 0x41a000000600780b */ /* 0x000fe20003f3c000 */
[----:B------:R-:W2:Y:S01]  /*10860*/  LDS R2, [R86.X4+0x18] ;  /* 0x0000180056027984 */ /* 0x000ea20000004800 */
[----:B------:R-:W-:-:S03]  /*10870*/  FSETP.GTU.FTZ.AND P5, PT, R12, 20, PT ;  /* 0x41a000000c00780b */ /* 0x000fc60003fbc000 */
[----:B------:R-:W-:-:S04]  /*10880*/  @!P4 FMUL.FTZ R8, R8, -1.4426950216293334961 ;  /* 0xbfb8aa3b0808c820 */ /* 0x000fc80000410000 */
[----:B------:R-:W-:Y:S01]  /*10890*/  @!P0 FMUL.FTZ R16, R18, -1.4426950216293334961 ;  /* 0xbfb8aa3b12108820 */ /* 0x000fe20000410000 */
[----:B------:R3:W4:Y:S03]  /*108a0*/  @!P4 MUFU.EX2 R10, R8 ;  /* 0x00000008000ac308 */ /* 0x0007260000000800 */
[----:B------:R-:W-:Y:S02]  /*108b0*/  @!P1 FMUL.FTZ R18, R6, -1.4426950216293334961 ;  /* 0xbfb8aa3b06129820 */ /* 0x000fe40000410000 */
[----:B------:R-:W0:Y:S01]  /*108c0*/  LDS R6, [R86.X4+0x20] ;  /* 0x0000200056067984 */ /* 0x000e220000004800 */
[----:B------:R-:W-:-:S03]  /*108d0*/  @!P5 FMUL.FTZ R14, R12, -1.4426950216293334961 ;  /* 0xbfb8aa3b0c0ed820 */ /* 0x000fc60000410000 */
[----:B---3--:R-:W3:Y:S03]  /*108e0*/  LDS R8, [R86.X4+0x24] ;  /* 0x0000240056087984 */ /* 0x008ee60000004800 */
[----:B------:R-:W1:Y:S08]  /*108f0*/  @!P5 MUFU.EX2 R14, R14 ;  /* 0x0000000e000ed308 */ /* 0x000e700000000800 */
[----:B------:R-:W2:Y:S01]  /*10900*/  @!P0 MUFU.EX2 R16, R16 ;  /* 0x0000001000108308 */ /* 0x000ea20000000800 */
[----:B----4-:R-:W-:-:S02]  /*10910*/  @!P4 FADD.FTZ R12, R10, 1 ;  /* 0x3f8000000a0cc421 */ /* 0x010fc40000010000 */
[----:B------:R-:W4:Y:S01]  /*10920*/  LDS R10, [R86.X4+0x28] ;  /* 0x00002800560a7984 */ /* 0x000f220000004800 */
[----:B-1----:R-:W-:-:S04]  /*10930*/  @!P5 FADD.FTZ R14, R14, 1 ;  /* 0x3f8000000e0ed421 */ /* 0x002fc80000010000 */
[----:B------:R-:W1:Y:S01]  /*10940*/  @!P4 MUFU.RCP R33, R12 ;  /* 0x0000000c0021c308 */ /* 0x000e620000001000 */
[----:B--2---:R-:W-:-:S07]  /*10950*/  @!P0 FADD.FTZ R16, R16, 1 ;  /* 0x3f80000010108421 */ /* 0x004fce0000010000 */
[----:B------:R-:W2:Y:S08]  /*10960*/  @!P5 MUFU.RCP R14, R14 ;  /* 0x0000000e000ed308 */ /* 0x000eb00000001000 */
[----:B------:R-:W2:Y:S01]  /*10970*/  @!P0 MUFU.RCP R35, R16 ;  /* 0x0000001000238308 */ /* 0x000ea20000001000 */
[----:B0-----:R-:W-:Y:S02]  /*10980*/  FADD.FTZ R0, R0, UR5 ;  /* 0x0000000500007e21 */ /* 0x001fe40008010000 */
[----:B------:R-:W-:-:S02]  /*10990*/  FADD.FTZ R2, R2, UR5 ;  /* 0x0000000502027e21 */ /* 0x000fc40008010000 */
[----:B------:R-:W-:-:S03]  /*109a0*/  FADD.FTZ R4, R4, UR5 ;  /* 0x0000000504047e21 */ /* 0x000fc60008010000 */
[----:B------:R-:W0:Y:S01]  /*109b0*/  @!P1 MUFU.EX2 R18, R18 ;  /* 0x0000001200129308 */ /* 0x000e220000000800 */
[----:B------:R-:W-:Y:S02]  /*109c0*/  FADD.FTZ R6, R6, UR5 ;  /* 0x0000000506067e21 */ /* 0x000fe40008010000 */
[----:B---3--:R-:W-:Y:S01]  /*109d0*/  FADD.FTZ R8, R8, UR5 ;  /* 0x0000000508087e21 */ /* 0x008fe20008010000 */
[----:B------:R-:W-:Y:S01]  /*109e0*/  FSETP.GTU.FTZ.AND P2, PT, R0, 20, PT ;  /* 0x41a000000000780b */ /* 0x000fe20003f5c000 */
[----:B-1----:R-:W-:Y:S01]  /*109f0*/  @!P4 FMUL.FTZ R196, R196, R33 ;  /* 0x00000021c4c4c220 */ /* 0x002fe20000410000 */
[----:B------:R-:W-:Y:S01]  /*10a00*/  FSETP.GTU.FTZ.AND P3, PT, R2, 20, PT ;  /* 0x41a000000200780b */ /* 0x000fe20003f7c000 */
[----:B--2---:R-:W-:Y:S01]  /*10a10*/  @!P5 FMUL.FTZ R197, R197, R14 ;  /* 0x0000000ec5c5d220 */ /* 0x004fe20000410000 */
[----:B------:R-:W-:Y:S01]  /*10a20*/  FSETP.GTU.FTZ.AND P4, PT, R4, 20, PT ;  /* 0x41a000000400780b */ /* 0x000fe20003f9c000 */
[----:B------:R-:W-:Y:S01]  /*10a30*/  @!P0 FMUL.FTZ R198, R198, R35 ;  /* 0x00000023c6c68220 */ /* 0x000fe20000410000 */
[----:B------:R-:W-:-:S02]  /*10a40*/  FSETP.GTU.FTZ.AND P5, PT, R6, 20, PT ;  /* 0x41a000000600780b */ /* 0x000fc40003fbc000 */
[----:B------:R-:W-:Y:S01]  /*10a50*/  FSETP.GTU.FTZ.AND P0, PT, R8, 20, PT ;  /* 0x41a000000800780b */ /* 0x000fe20003f1c000 */
[----:B0-----:R-:W-:-:S04]  /*10a60*/  @!P1 FADD.FTZ R18, R18, 1 ;  /* 0x3f80000012129421 */ /* 0x001fc80000010000 */
[----:B------:R-:W-:Y:S02]  /*10a70*/  @!P2 FMUL.FTZ R0, R0, -1.4426950216293334961 ;  /* 0xbfb8aa3b0000a820 */ /* 0x000fe40000410000 */
[----:B------:R-:W-:Y:S02]  /*10a80*/  @!P3 FMUL.FTZ R2, R2, -1.4426950216293334961 ;  /* 0xbfb8aa3b0202b820 */ /* 0x000fe40000410000 */
[----:B------:R-:W-:Y:S02]  /*10a90*/  @!P4 FMUL.FTZ R4, R4, -1.4426950216293334961 ;  /* 0xbfb8aa3b0404c820 */ /* 0x000fe40000410000 */
[----:B------:R-:W-:Y:S01]  /*10aa0*/  @!P5 FMUL.FTZ R6, R6, -1.4426950216293334961 ;  /* 0xbfb8aa3b0606d820 */ /* 0x000fe20000410000 */
[----:B------:R-:W0:Y:S01]  /*10ab0*/  @!P1 MUFU.RCP R18, R18 ;  /* 0x0000001200129308 */ /* 0x000e220000001000 */
[----:B------:R-:W-:Y:S02]  /*10ac0*/  @!P0 FMUL.FTZ R8, R8, -1.4426950216293334961 ;  /* 0xbfb8aa3b08088820 */ /* 0x000fe40000410000 */
[----:B----4-:R-:W-:-:S05]  /*10ad0*/  FADD.FTZ R12, R10, UR5 ;  /* 0x000000050a0c7e21 */ /* 0x010fca0008010000 */
[----:B------:R-:W1:Y:S08]  /*10ae0*/  @!P2 MUFU.EX2 R0, R0 ;  /* 0x000000000000a308 */ /* 0x000e700000000800 */
[----:B------:R-:W2:Y:S08]  /*10af0*/  @!P3 MUFU.EX2 R2, R2 ;  /* 0x000000020002b308 */ /* 0x000eb00000000800 */
[----:B------:R-:W3:Y:S08]  /*10b00*/  @!P4 MUFU.EX2 R4, R4 ;  /* 0x000000040004c308 */ /* 0x000ef00000000800 */
[----:B------:R-:W4:Y:S08]  /*10b10*/  @!P5 MUFU.EX2 R6, R6 ;  /* 0x000000060006d308 */ /* 0x000f300000000800 */
[----:B------:R4:W4:Y:S01]  /*10b20*/  @!P0 MUFU.EX2 R10, R8 ;  /* 0x00000008000a8308 */ /* 0x0009220000000800 */
[----:B0-----:R-:W-:Y:S01]  /*10b30*/  @!P1 FMUL.FTZ R201, R201, R18 ;  /* 0x00000012c9c99220 */ /* 0x001fe20000410000 */
[----:B------:R-:W-:Y:S01]  /*10b40*/  FSETP.GTU.FTZ.AND P1, PT, R12, 20, PT ;  /* 0x41a000000c00780b */ /* 0x000fe20003f3c000 */
[----:B-1----:R-:W-:-:S02]  /*10b50*/  @!P2 FADD.FTZ R0, R0, 1 ;  /* 0x3f8000000000a421 */ /* 0x002fc40000010000 */
[----:B--2---:R-:W-:Y:S02]  /*10b60*/  @!P3 FADD.FTZ R2, R2, 1 ;  /* 0x3f8000000202b421 */ /* 0x004fe40000010000 */
[----:B---3--:R-:W-:Y:S02]  /*10b70*/  @!P4 FADD.FTZ R4, R4, 1 ;  /* 0x3f8000000404c421 */ /* 0x008fe40000010000 */
[----:B----4-:R-:W-:Y:S01]  /*10b80*/  @!P5 FADD.FTZ R8, R6, 1 ;  /* 0x3f8000000608d421 */ /* 0x010fe20000010000 */
[----:B------:R0:W-:Y:S01]  /*10b90*/  @!P2 MUFU.RCP R43, R0 ;  /* 0x00000000002ba308 */ /* 0x0001e20000001000 */
[----:B------:R-:W-:Y:S01]  /*10ba0*/  LDS R6, [R86.X4+0x38] ;  /* 0x0000380056067984 */ /* 0x000fe20000004800 */
[----:B------:R-:W-:-:S06]  /*10bb0*/  @!P0 FADD.FTZ R10, R10, 1 ;  /* 0x3f8000000a0a8421 */ /* 0x000fcc0000010000 */
[----:B------:R1:W-:Y:S01]  /*10bc0*/  @!P3 MUFU.RCP R42, R2 ;  /* 0x00000002002ab308 */ /* 0x0003e20000001000 */
[----:B0-----:R-:W-:Y:S01]  /*10bd0*/  LDS R0, [R86.X4+0x2c] ;  /* 0x00002c0056007984 */ /* 0x001fe20000004800 */
[----:B------:R-:W-:-:S06]  /*10be0*/  @!P1 FMUL.FTZ R12, R12, -1.4426950216293334961 ;  /* 0xbfb8aa3b0c0c9820 */ /* 0x000fcc0000410000 */
[----:B------:R0:W-:Y:S01]  /*10bf0*/  @!P4 MUFU.RCP R45, R4 ;  /* 0x00000004002dc308 */ /* 0x0001e20000001000 */
[----:B-1----:R-:W1:Y:S01]  /*10c00*/  LDS R2, [R86.X4+0x30] ;  /* 0x0000300056027984 */ /* 0x002e620000004800 */
[----:B------:R-:W-:-:S06]  /*10c10*/  SHF.L.U32 R14, R89, 0x4, RZ ;  /* 0x00000004590e7819 */ /* 0x000fcc00000006ff */
[----:B------:R2:W-:Y:S01]  /*10c20*/  @!P5 MUFU.RCP R44, R8 ;  /* 0x00000008002cd308 */ /* 0x0005e20000001000 */
[----:B0-----:R-:W0:Y:S07]  /*10c30*/  LDS R4, [R86.X4+0x34] ;  /* 0x0000340056047984 */ /* 0x001e2e0000004800 */
[----:B------:R3:W-:Y:S01]  /*10c40*/  @!P0 MUFU.RCP R47, R10 ;  /* 0x0000000a002f8308 */ /* 0x0007e20000001000 */
[----:B--2---:R-:W2:Y:S04]  /*10c50*/  LDS R8, [R86.X4+0x3c] ;  /* 0x00003c0056087984 */ /* 0x004ea80000004800 */
[----:B---3--:R-:W3:Y:S04]  /*10c60*/  LDS R10, [R86.X4] ;  /* 0x00000000560a7984 */ /* 0x008ee80000004800 */
[----:B------:R-:W-:Y:S01]  /*10c70*/  BAR.SYNC.DEFER_BLOCKING 0x0 ;  /* 0x0000000000007b1d */ /* 0x000fe20000010000 */
[----:B------:R-:W-:-:S05]  /*10c80*/  LOP3.LUT R33, R14, 0xfffffe00, RZ, 0xc0, !PT ;  /* 0xfffffe000e217812 */ /* 0x000fca00078ec0ff */
[----:B------:R-:W4:Y:S01]  /*10c90*/  @!P1 MUFU.EX2 R12, R12 ;  /* 0x0000000c000c9308 */ /* 0x000f220000000800 */
[----:B------:R-:W-:-:S04]  /*10ca0*/  LEA R49, R88, R33, 0x4 ;  /* 0x0000002158317211 */ /* 0x000fc800078e20ff */
[C---:B------:R-:W-:Y:S02]  /*10cb0*/  IADD3 R14, R49.reuse, 0x1, RZ ;  /* 0x00000001310e7810 */ /* 0x040fe40007ffe0ff */
[C---:B------:R-:W-:Y:S02]  /*10cc0*/  IADD3 R16, R49.reuse, 0x2, RZ ;  /* 0x0000000231107810 */ /* 0x040fe40007ffe0ff */
[C---:B------:R-:W-:Y:S02]  /*10cd0*/  IADD3 R18, R49.reuse, 0x3, RZ ;  /* 0x0000000331127810 */ /* 0x040fe40007ffe0ff */
[C---:B------:R-:W-:Y:S02]  /*10ce0*/  IADD3 R20, R49.reuse, 0x4, RZ ;  /* 0x0000000431147810 */ /* 0x040fe40007ffe0ff */
[----:B------:R-:W-:Y:S02]  /*10cf0*/  IADD3 R22, R49, 0x5, RZ ;  /* 0x0000000531167810 */ /* 0x000fe40007ffe0ff */
[----:B------:R-:W-:-:S02]  /*10d00*/  LEA.HI.SX32 R14, R14, R49, 0x1b ;  /* 0x000000310e0e7211 */ /* 0x000fc400078fdaff */
[C---:B------:R-:W-:Y:S02]  /*10d10*/  IADD3 R24, R49.reuse, 0x6, RZ ;  /* 0x0000000631187810 */ /* 0x040fe40007ffe0ff */
[-C--:B------:R-:W-:Y:S02]  /*10d20*/  LEA.HI.SX32 R16, R16, R49.reuse, 0x1b ;  /* 0x0000003110107211 */ /* 0x080fe400078fdaff */
[C---:B------:R-:W-:Y:S02]  /*10d30*/  IADD3 R26, R49.reuse, 0x7, RZ ;  /* 0x00000007311a7810 */ /* 0x040fe40007ffe0ff */
[-C--:B------:R-:W-:Y:S01]  /*10d40*/  LEA.HI.SX32 R18, R18, R49.reuse, 0x1b ;  /* 0x0000003112127211 */ /* 0x080fe200078fdaff */
[----:B------:R-:W-:Y:S01]  /*10d50*/  STS [R86.X4], R234 ;  /* 0x000000ea56007388 */ /* 0x000fe20000004800 */
[C---:B------:R-:W-:Y:S02]  /*10d60*/  IADD3 R28, R49.reuse, 0x8, RZ ;  /* 0x00000008311c7810 */ /* 0x040fe40007ffe0ff */
[-C--:B------:R-:W-:Y:S01]  /*10d70*/  LEA.HI.SX32 R20, R20, R49.reuse, 0x1b ;  /* 0x0000003114147211 */ /* 0x080fe200078fdaff */
[----:B----4-:R-:W-:Y:S01]  /*10d80*/  @!P1 FADD.FTZ R12, R12, 1 ;  /* 0x3f8000000c0c9421 */ /* 0x010fe20000010000 */
        /* <DEDUP_REMOVED lines=18> */
[----:B------:R-:W4:Y:S01]  /*10eb0*/  @!P1 MUFU.RCP R12, R12 ;  /* 0x0000000c000c9308 */ /* 0x000f220000001000 */
[----:B------:R-:W-:Y:S01]  /*10ec0*/  IADD3 R41, R49, 0xf, RZ ;  /* 0x0000000f31297810 */ /* 0x000fe20007ffe0ff */
[----:B------:R-:W-:Y:S01]  /*10ed0*/  STS [R26.X4+0x1c], R227 ;  /* 0x00001ce31a007388 */ /* 0x000fe20000004800 */
[----:B------:R-:W-:-:S02]  /*10ee0*/  LEA.HI.SX32 R37, R33, R49, 0x1b ;  /* 0x0000003121257211 */ /* 0x000fc400078fdaff */
[-C--:B------:R-:W-:Y:S01]  /*10ef0*/  LEA.HI.SX32 R38, R34, R49.reuse, 0x1b ;  /* 0x0000003122267211 */ /* 0x080fe200078fdaff */
[----:B------:R-:W-:Y:S01]  /*10f00*/  STS [R28.X4+0x20], R226 ;  /* 0x000020e21c007388 */ /* 0x000fe20000004800 */
[-C--:B------:R-:W-:Y:S02]  /*10f10*/  LEA.HI.SX32 R39, R35, R49.reuse, 0x1b ;  /* 0x0000003123277211 */ /* 0x080fe400078fdaff */
[-C--:B------:R-:W-:Y:S01]  /*10f20*/  LEA.HI.SX32 R40, R40, R49.reuse, 0x1b ;  /* 0x0000003128287211 */ /* 0x080fe200078fdaff */
[----:B------:R-:W-:Y:S01]  /*10f30*/  STS [R30.X4+0x24], R225 ;  /* 0x000024e11e007388 */ /* 0x000fe20000004800 */
[----:B------:R-:W-:-:S03]  /*10f40*/  LEA.HI.SX32 R41, R41, R49, 0x1b ;  /* 0x0000003129297211 */ /* 0x000fc600078fdaff */
[----:B------:R-:W-:Y:S04]  /*10f50*/  STS [R36.X4+0x28], R224 ;  /* 0x000028e024007388 */ /* 0x000fe80000004800 */
[----:B------:R-:W-:Y:S04]  /*10f60*/  STS [R37.X4+0x2c], R223 ;  /* 0x00002cdf25007388 */ /* 0x000fe80000004800 */
[----:B------:R-:W-:Y:S01]  /*10f70*/  STS [R38.X4+0x30], R222 ;  /* 0x000030de26007388 */ /* 0x000fe20000004800 */
[----:B------:R-:W-:-:S03]  /*10f80*/  @!P2 FMUL.FTZ R202, R202, R43 ;  /* 0x0000002bcacaa220 */ /* 0x000fc60000410000 */
[----:B------:R-:W-:Y:S01]  /*10f90*/  STS [R39.X4+0x34], R221 ;  /* 0x000034dd27007388 */ /* 0x000fe20000004800 */
[----:B------:R-:W-:-:S03]  /*10fa0*/  @!P4 FMUL.FTZ R204, R204, R45 ;  /* 0x0000002dccccc220 */ /* 0x000fc60000410000 */
[----:B------:R-:W-:Y:S01]  /*10fb0*/  STS [R40.X4+0x38], R220 ;  /* 0x000038dc28007388 */ /* 0x000fe20000004800 */
[----:B------:R-:W-:-:S03]  /*10fc0*/  @!P0 FMUL.FTZ R206, R206, R47 ;  /* 0x0000002fcece8220 */ /* 0x000fc60000410000 */
        /* <DEDUP_REMOVED lines=18> */
[----:B------:R-:W-:Y:S01]  /*110f0*/  @!P6 STS [0x2100], R74 ;  /* 0x0021004aff00e388 */ /* 0x000fe20000000800 */
[----:B----4-:R-:W-:-:S02]  /*11100*/  @!P1 FMUL.FTZ R207, R207, R12 ;  /* 0x0000000ccfcf9220 */ /* 0x010fc40000410000 */
[----:B-1----:R-:W-:-:S05]  /*11110*/  FADD.FTZ R12, R2, UR5 ;  /* 0x00000005020c7e21 */ /* 0x002fca0008010000 */
[----:B------:R-:W-:Y:S01]  /*11120*/  FSETP.GTU.FTZ.AND P1, PT, R12, 20, PT ;  /* 0x41a000000c00780b */ /* 0x000fe20003f3c000 */
[----:B------:R-:W-:Y:S02]  /*11130*/  FADD.FTZ R0, R0, UR5 ;  /* 0x0000000500007e21 */ /* 0x000fe40008010000 */
[----:B------:R-:W-:Y:S02]  /*11140*/  FADD.FTZ R6, R6, UR5 ;  /* 0x0000000506067e21 */ /* 0x000fe40008010000 */
[----:B0-----:R-:W-:Y:S01]  /*11150*/  FADD.FTZ R33, R4, UR5 ;  /* 0x0000000504217e21 */ /* 0x001fe20008010000 */
[----:B------:R-:W-:Y:S01]  /*11160*/  FSETP.GTU.FTZ.AND P0, PT, R0, 20, PT ;  /* 0x41a000000000780b */ /* 0x000fe20003f1c000 */
[----:B------:R-:W-:Y:S01]  /*11170*/  @!P3 FMUL.FTZ R203, R203, R42 ;  /* 0x0000002acbcbb220 */ /* 0x000fe20000410000 */
[----:B------:R-:W-:-:S05]  /*11180*/  FSETP.GTU.FTZ.AND P3, PT, R6, 20, PT ;  /* 0x41a000000600780b */ /* 0x000fca0003f7c000 */
[----:B------:R-:W-:Y:S01]  /*11190*/  @!P1 FMUL.FTZ R4, R12, -1.4426950216293334961 ;  /* 0xbfb8aa3b0c049820 */ /* 0x000fe20000410000 */
[----:B------:R-:W-:Y:S01]  /*111a0*/  BAR.SYNC.DEFER_BLOCKING 0x0 ;  /* 0x0000000000007b1d */ /* 0x000fe20000010000 */
[----:B------:R-:W-:Y:S01]  /*111b0*/  FSETP.GTU.FTZ.AND P2, PT, R33, 20, PT ;  /* 0x41a000002100780b */ /* 0x000fe20003f5c000 */
[----:B--2---:R-:W-:-:S03]  /*111c0*/  FADD.FTZ R34, R8, UR5 ;  /* 0x0000000508227e21 */ /* 0x004fc60008010000 */
[----:B------:R-:W-:Y:S02]  /*111d0*/  @!P0 FMUL.FTZ R0, R0, -1.4426950216293334961 ;  /* 0xbfb8aa3b00008820 */ /* 0x000fe40000410000 */
[----:B------:R-:W-:Y:S01]  /*111e0*/  @!P3 FMUL.FTZ R8, R6, -1.4426950216293334961 ;  /* 0xbfb8aa3b0608b820 */ /* 0x000fe20000410000 */
[----:B------:R-:W0:Y:S01]  /*111f0*/  LDS R12, [0x2100] ;  /* 0x00210000ff0c7984 */ /* 0x000e220000000800 */
[----:B------:R1:W-:Y:S01]  /*11200*/  @!P0 MUFU.EX2 R2, R0 ;  /* 0x0000000000028308 */ /* 0x0003e20000000800 */
[----:B---3--:R-:W-:Y:S01]  /*11210*/  FADD.FTZ R32, R10, UR5 ;  /* 0x000000050a207e21 */ /* 0x008fe20008010000 */
[----:B------:R-:W-:Y:S01]  /*11220*/  FSETP.GTU.FTZ.AND P4, PT, R34, 20, PT ;  /* 0x41a000002200780b */ /* 0x000fe20003f9c000 */
[----:B------:R-:W-:Y:S02]  /*11230*/  @!P5 FMUL.FTZ R205, R205, R44 ;  /* 0x0000002ccdcdd220 */ /* 0x000fe40000410000 */
[----:B-1----:R-:W-:-:S03]  /*11240*/  @!P2 FMUL.FTZ R0, R33, -1.4426950216293334961 ;  /* 0xbfb8aa3b2100a820 */ /* 0x002fc60000410000 */
[----:B------:R-:W1:Y:S01]  /*11250*/  @!P1 MUFU.EX2 R4, R4 ;  /* 0x0000000400049308 */ /* 0x000e620000000800 */
[----:B------:R-:W-:-:S07]  /*11260*/  FSETP.GTU.FTZ.AND P5, PT, R32, 20, PT ;  /* 0x41a000002000780b */ /* 0x000fce0003fbc000 */
[----:B------:R-:W2:Y:S08]  /*11270*/  @!P3 MUFU.EX2 R8, R8 ;  /* 0x000000080008b308 */ /* 0x000eb00000000800 */
[----:B------:R3:W4:Y:S01]  /*11280*/  @!P2 MUFU.EX2 R6, R0 ;  /* 0x000000000006a308 */ /* 0x0007220000000800 */
[----:B------:R-:W-:Y:S02]  /*11290*/  @!P4 FMUL.FTZ R10, R34, -1.4426950216293334961 ;  /* 0xbfb8aa3b220ac820 */ /* 0x000fe40000410000 */
[----:B-1----:R-:W-:-:S02]  /*112a0*/  @!P1 FADD.FTZ R4, R4, 1 ;  /* 0x3f80000004049421 */ /* 0x002fc40000010000 */
[----:B------:R-:W-:Y:S02]  /*112b0*/  @!P0 FADD.FTZ R2, R2, 1 ;  /* 0x3f80000002028421 */ /* 0x000fe40000010000 */
[----:B--2---:R-:W-:Y:S02]  /*112c0*/  @!P3 FADD.FTZ R8, R8, 1 ;  /* 0x3f8000000808b421 */ /* 0x004fe40000010000 */
[----:B---3--:R-:W-:Y:S01]  /*112d0*/  @!P5 FMUL.FTZ R0, R32, -1.4426950216293334961 ;  /* 0xbfb8aa3b2000d820 */ /* 0x008fe20000410000 */
[----:B------:R-:W1:Y:S01]  /*112e0*/  @!P4 MUFU.EX2 R10, R10 ;  /* 0x0000000a000ac308 */ /* 0x000e620000000800 */
[----:B0-----:R-:W-:Y:S01]  /*112f0*/  ISETP.GE.AND P6, PT, R87, R12, PT ;  /* 0x0000000c5700720c */ /* 0x001fe20003fc6270 */
[----:B----4-:R-:W-:Y:S01]  /*11300*/  @!P2 FADD.FTZ R6, R6, 1 ;  /* 0x3f8000000606a421 */ /* 0x010fe20000010000 */
[----:B------:R-:W-:-:S05]  /*11310*/  UIMAD UR7, UR13, UR8, URZ ;  /* 0x000000080d0772a4 */ /* 0x000fca000f8e023f */
[----:B------:R-:W0:Y:S01]  /*11320*/  @!P5 MUFU.EX2 R0, R0 ;  /* 0x000000000000d308 */ /* 0x000e220000000800 */
[----:B------:R-:W-:Y:S02]  /*11330*/  UIMAD UR25, UR12, UR9, UR7 ;  /* 0x000000090c1972a4 */ /* 0x000fe4000f8e0207 */
[----:B------:R-:W-:-:S05]  /*11340*/  UIMAD UR7, UR13, UR34, URZ ;  /* 0x000000220d0772a4 */ /* 0x000fca000f8e023f */
[----:B------:R2:W3:Y:S01]  /*11350*/  @!P0 MUFU.RCP R75, R2 ;  /* 0x00000002004b8308 */ /* 0x0004e20000001000 */
[----:B------:R-:W-:-:S07]  /*11360*/  UIMAD.WIDE.U32 UR36, UR12, UR8, URZ ;  /* 0x000000080c2472a5 */ /* 0x000fce000f8e003f */
[----:B------:R-:W4:Y:S08]  /*11370*/  @!P1 MUFU.RCP R4, R4 ;  /* 0x0000000400049308 */ /* 0x000f300000001000 */
[----:B------:R2:W0:Y:S08]  /*11380*/  @!P2 MUFU.RCP R77, R6 ;  /* 0x00000006004da308 */ /* 0x0004300000001000 */
[----:B------:R-:W0:Y:S01]  /*11390*/  @!P3 MUFU.RCP R8, R8 ;  /* 0x000000080008b308 */ /* 0x000e220000001000 */
[----:B------:R-:W-:Y:S01]  /*113a0*/  UIMAD UR38, UR12, UR35, UR7 ;  /* 0x000000230c2672a4 */ /* 0x000fe2000f8e0207 */
[----:B------:R-:W-:Y:S01]  /*113b0*/  BSSY B0, `(.L_x_1468) ;  /* 0x0000013000007945 */ /* 0x000fe20003800000 */
[----:B------:R-:W-:-:S02]  /*113c0*/  UIMAD.WIDE.U32 UR8, UR12, UR34, URZ ;  /* 0x000000220c0872a5 */ /* 0x000fc4000f8e003f */
[----:B------:R-:W-:Y:S01]  /*113d0*/  UIADD3 UR7, UR37, UR25, URZ ;  /* 0x0000001925077290 */ /* 0x000fe2000fffe03f */
[----:B-1----:R-:W-:Y:S01]  /*113e0*/  @!P4 FADD.FTZ R10, R10, 1 ;  /* 0x3f8000000a0ac421 */ /* 0x002fe20000010000 */
        /* <DEDUP_REMOVED lines=15> */
.L_x_1469:
[----:B--234-:R-:W-:Y:S05]  /*114e0*/  BSYNC B0 ;  /* 0x0000000000007941 */ /* 0x01cfea0003800000 */
.L_x_1468:
[----:B------:R-:W2:Y:S01]  /*114f0*/  LDL.LU R6, [R1+0x1c] ;  /* 0x00001c0001067983 */ /* 0x000ea20000300800 */
[----:B------:R-:W-:Y:S01]  /*11500*/  ULDC.64 UR34, c[0x0][0x2e0] ;  /* 0x0000b80000227ab9 */ /* 0x000fe20000000a00 */
[----:B------:R-:W-:Y:S01]  /*11510*/  @!P0 FMUL.FTZ R208, R208, R75 ;  /* 0x0000004bd0d08220 */ /* 0x000fe20000410000 */
[----:B------:R-:W-:Y:S01]  /*11520*/  UMOV UR37, UR7 ;  /* 0x0000000700257c82 */ /* 0x000fe20008000000 */
[----:B------:R-:W-:Y:S01]  /*11530*/  LEA R32, P0, R87, c[0x0][0x330], 0x2 ;  /* 0x0000cc0057207a11 */ /* 0x000fe200078010ff */
[----:B------:R-:W-:Y:S01]  /*11540*/  UIMAD.WIDE.U32 UR36, UR10, UR34, UR36 ;  /* 0x000000220a2472a5 */ /* 0x000fe2000f8e0024 */
[----:B------:R-:W-:Y:S01]  /*11550*/  SHF.R.S32.HI R2, RZ, 0x1f, R87 ;  /* 0x0000001fff027819 */ /* 0x000fe20000011457 */
[----:B------:R-:W-:Y:S01]  /*11560*/  UIMAD UR34, UR11, UR34, URZ ;  /* 0x000000220b2272a4 */ /* 0x000fe2000f8e023f */
[----:B0-----:R-:W-:Y:S01]  /*11570*/  @!P5 FADD.FTZ R0, R0, 1 ;  /* 0x3f8000000000d421 */ /* 0x001fe20000010000 */
[----:B------:R-:W-:Y:S01]  /*11580*/  UIADD3 UR7, UP0, UR26, UR36, URZ ;  /* 0x000000241a077290 */ /* 0x000fe2000ff1e03f */
[----:B------:R-:W-:Y:S01]  /*11590*/  @!P1 FMUL.FTZ R215, R215, R4 ;  /* 0x00000004d7d79220 */ /* 0x000fe20000410000 */
[----:B------:R-:W-:Y:S01]  /*115a0*/  UIMAD UR34, UR10, UR35, UR34 ;  /* 0x000000230a2272a4 */ /* 0x000fe2000f8e0222 */
[----:B------:R-:W-:Y:S01]  /*115b0*/  LEA.HI.X R2, R87, c[0x0][0x334], R2, 0x2, P0 ;  /* 0x0000cd0057027a11 */ /* 0x000fe200000f1402 */
[----:B-1----:R-:W0:Y:S01]  /*115c0*/  @!P4 MUFU.RCP R35, R10 ;  /* 0x0000000a0023c308 */ /* 0x002e220000001000 */
[----:B------:R-:W-:Y:S01]  /*115d0*/  @!P2 FMUL.FTZ R216, R216, R77 ;  /* 0x0000004dd8d8a220 */ /* 0x000fe20000410000 */
[----:B------:R-:W-:Y:S01]  /*115e0*/  UIADD3.X UR36, UR27, UR34, UR37, UP0, !UPT ;  /* 0x000000221b247290 */ /* 0x000fe200087fe425 */
[----:B------:R-:W-:-:S04]  /*115f0*/  MOV R33, UR7 ;  /* 0x0000000700217c02 */ /* 0x000fc80008000f00 */
[----:B------:R-:W-:Y:S01]  /*11600*/  LEA R32, P0, R33, R32, 0x2 ;  /* 0x0000002021207211 */ /* 0x000fe200078010ff */
[----:B------:R-:W1:Y:S01]  /*11610*/  @!P5 MUFU.RCP R0, R0 ;  /* 0x000000000000d308 */ /* 0x000e620000001000 */
        /* <DEDUP_REMOVED lines=8> */
[----:B------:R-:W-:Y:S01]  /*116a0*/  ISETP.GE.AND P4, PT, R21, R12, PT ;  /* 0x0000000c1500720c */ /* 0x000fe20003f86270 */
[----:B-1----:R-:W-:-:S02]  /*116b0*/  @!P5 FMUL.FTZ R193, R193, R0 ;  /* 0x00000000c1c1d220 */ /* 0x002fc40000410000 */
[----:B------:R-:W-:Y:S01]  /*116c0*/  @!P2 STG.E [R32.64+-0x1f00], R47 ;  /* 0xffe1002f2000a986 */ /* 0x000fe2000c101920 */
[-C--:B------:R-:W-:Y:S02]  /*116d0*/  ISETP.GE.AND P5, PT, R23, R12.reuse, PT ;  /* 0x0000000c1700720c */ /* 0x080fe40003fa6270 */
        /* <DEDUP_REMOVED lines=78> */
[----:B------:R-:W-:Y:S01]  /*11bc0*/  ISETP.GE.AND P0, PT, R87, R2, PT ;  /* 0x000000025700720c */ /* 0x000fe20003f06270 */
        /* <DEDUP_REMOVED lines=17> */
.L_x_1471:
[----:B0-----:R-:W-:Y:S05]  /*11ce0*/  BSYNC B0 ;  /* 0x0000000000007941 */ /* 0x001fea0003800000 */
.L_x_1470:
[----:B------:R-:W-:Y:S01]  /*11cf0*/  ULDC.64 UR34, c[0x0][0x300] ;  /* 0x0000c00000227ab9 */ /* 0x000fe20000000a00 */
[C---:B------:R-:W-:Y:S01]  /*11d00*/  SHF.L.U32 R4, R87.reuse, 0x2, RZ ;  /* 0x0000000257047819 */ /* 0x040fe200000006ff */
[----:B------:R-:W-:Y:S01]  /*11d10*/  UMOV UR9, UR7 ;  /* 0x0000000700097c82 */ /* 0x000fe20008000000 */
[----:B------:R-:W-:Y:S01]  /*11d20*/  SHF.R.S32.HI R0, RZ, 0x1f, R87 ;  /* 0x0000001fff007819 */ /* 0x000fe20000011457 */
[----:B------:R-:W-:Y:S01]  /*11d30*/  UIMAD.WIDE.U32 UR8, UR10, UR34, UR8 ;  /* 0x000000220a0872a5 */ /* 0x000fe2000f8e0008 */
[----:B------:R-:W-:Y:S01]  /*11d40*/  IADD3 R24, P0, R4, -0x1f80, RZ ;  /* 0xffffe08004187810 */ /* 0x000fe20007f1e0ff */
[----:B------:R-:W-:Y:S01]  /*11d50*/  UIMAD UR34, UR11, UR34, URZ ;  /* 0x000000220b2272a4 */ /* 0x000fe2000f8e023f */
[----:B------:R-:W-:Y:S01]  /*11d60*/  SHF.L.U64.HI R0, R87, 0x2, R0 ;  /* 0x0000000257007819 */ /* 0x000fe20000010200 */
[----:B------:R-:W-:Y:S01]  /*11d70*/  UIADD3 UR26, UP0, UR26, UR8, URZ ;  /* 0x000000081a1a7290 */ /* 0x000fe2000ff1e03f */
[----:B------:R-:W-:Y:S01]  /*11d80*/  ISETP.GE.AND P3, PT, R31, R2, PT ;  /* 0x000000021f00720c */ /* 0x000fe20003f66270 */
        /* <DEDUP_REMOVED lines=9> */
[----:B------:R-:W-:Y:S01]  /*11e20*/  LEA R24, P0, R33, R24, 0x2 ;  /* 0x0000001821187211 */ /* 0x000fe200078010ff */
[----:B------:R-:W-:Y:S01]  /*11e30*/  UIADD3 UR16, UP3, UR16, -0x2000, URZ ;  /* 0xffffe00010107890 */ /* 0x000fe2000ff7e03f */
[----:B------:R-:W-:Y:S01]  /*11e40*/  MOV R4, UR8 ;  /* 0x0000000800047c02 */ /* 0x000fe20008000f00 */
[----:B------:R-:W-:Y:S01]  /*11e50*/  UIADD3 UR20, UP4, UR20, -0x2000, URZ ;  /* 0xffffe00014147890 */ /* 0x000fe2000ff9e03f */
[----:B------:R-:W-:Y:S01]  /*11e60*/  ISETP.GE.AND P6, PT, R25, R2, PT ;  /* 0x000000021900720c */ /* 0x000fe20003fc6270 */
        /* <DEDUP_REMOVED lines=37> */
.L_x_1328:
        /* <DEDUP_REMOVED lines=35> */
.L_x_1474:
[----:B-1----:R-:W-:Y:S05]  /*122f0*/  BSYNC B0 ;  /* 0x0000000000007941 */ /* 0x002fea0003800000 */
.L_x_1473:
        /* <DEDUP_REMOVED lines=34> */
.L_x_1476:
[----:B------:R-:W3:Y:S02]  /*12520*/  S2R R11, SR_TID.X ;  /* 0x00000000000b7919 */ /* 0x000ee40000002100 */
.L_x_1477:
[----:B-1----:R-:W-:Y:S05]  /*12530*/  BSYNC B0 ;  /* 0x0000000000007941 */ /* 0x002fea0003800000 */
.L_x_1475:
        /* <DEDUP_REMOVED lines=12> */
.L_x_1478:
        /* <DEDUP_REMOVED lines=32> */
.L_x_1371:
[----:B------:R-:W-:Y:S01]  /*12800*/  HFMA2.MMA R65, -RZ, RZ, 0, 5.9604644775390625e-08 ;  /* 0x00000001ff417435 */ /* 0x000fe200000001ff */
[----:B------:R-:W-:-:S02]  /*12810*/  MOV R71, R68 ;  /* 0x0000004400477202 */ /* 0x000fc40000000f00 */
[----:B------:R-:W-:Y:S02]  /*12820*/  MOV R213, RZ ;  /* 0x000000ff00d57202 */ /* 0x000fe40000000f00 */
[----:B------:R-:W-:Y:S02]  /*12830*/  MOV R212, 0xffffffff ;  /* 0xffffffff00d47802 */ /* 0x000fe40000000f00 */
[----:B------:R-:W-:Y:S02]  /*12840*/  MOV R64, 0x12860 ;  /* 0x0001286000407802 */ /* 0x000fe40000000f00 */
[----:B------:R-:W-:Y:S05]  /*12850*/  CALL.REL.NOINC `($__internal_35_$__cuda_sm70_shflsync_up) ;  /* 0x00001e3000007944 */ /* 0x000fea0003c00000 */
[----:B-1----:R-:W-:Y:S01]  /*12860*/  MOV R66, R71 ;  /* 0x0000004700427202 */ /* 0x002fe20000000f00 */
[----:B------:R-:W-:Y:S05]  /*12870*/  BRA `(.L_x_1479) ;  /* 0xffff743000007947 */ /* 0x000fea000383ffff */
.L_x_1372:
[----:B------:R-:W-:Y:S01]  /*12880*/  HFMA2.MMA R65, -RZ, RZ, 0, 5.9604644775390625e-08 ;  /* 0x00000001ff417435 */ /* 0x000fe200000001ff */
[----:B------:R-:W-:Y:S02]  /*12890*/  MOV R71, R69 ;  /* 0x0000004500477202 */ /* 0x000fe40000000f00 */
[----:B------:R-:W-:Y:S02]  /*128a0*/  MOV R213, RZ ;  /* 0x000000ff00d57202 */ /* 0x000fe40000000f00 */
[----:B------:R-:W-:-:S02]  /*128b0*/  MOV R212, 0xffffffff ;  /* 0xffffffff00d47802 */ /* 0x000fc40000000f00 */
[----:B------:R-:W-:Y:S02]  /*128c0*/  MOV R64, 0x128e0 ;  /* 0x000128e000407802 */ /* 0x000fe40000000f00 */
[----:B01----:R-:W-:Y:S05]  /*128d0*/  CALL.REL.NOINC `($__internal_35_$__cuda_sm70_shflsync_up) ;  /* 0x00001db000007944 */ /* 0x003fea0003c00000 */
[----:B------:R-:W-:Y:S01]  /*128e0*/  HFMA2.MMA R65, -RZ, RZ, 0, 5.9604644775390625e-08 ;  /* 0x00000001ff417435 */ /* 0x000fe200000001ff */
[----:B-1----:R-:W-:Y:S02]  /*128f0*/  MOV R67, R71 ;  /* 0x0000004700437202 */ /* 0x002fe40000000f00 */
[----:B------:R-:W-:Y:S02]  /*12900*/  MOV R71, R211 ;  /* 0x000000d300477202 */ /* 0x000fe40000000f00 */
[----:B------:R-:W-:Y:S02]  /*12910*/  MOV R213, RZ ;  /* 0x000000ff00d57202 */ /* 0x000fe40000000f00 */
[----:B------:R-:W-:Y:S02]  /*12920*/  MOV R212, 0xffffffff ;  /* 0xffffffff00d47802 */ /* 0x000fe40000000f00 */
[----:B------:R-:W-:Y:S02]  /*12930*/  MOV R64, 0x12950 ;  /* 0x0001295000407802 */ /* 0x000fe40000000f00 */
[----:B------:R-:W-:Y:S05]  /*12940*/  CALL.REL.NOINC `($__internal_35_$__cuda_sm70_shflsync_up) ;  /* 0x00001d4000007944 */ /* 0x000fea0003c00000 */
[----:B------:R-:W-:Y:S01]  /*12950*/  HFMA2.MMA R65, -RZ, RZ, 0, 5.9604644775390625e-08 ;  /* 0x00000001ff417435 */ /* 0x000fe200000001ff */
[----:B-1----:R-:W-:-:S02]  /*12960*/  MOV R70, R71 ;  /* 0x0000004700467202 */ /* 0x002fc40000000f00 */
[----:B------:R-:W-:Y:S02]  /*12970*/  MOV R71, R210 ;  /* 0x000000d200477202 */ /* 0x000fe40000000f00 */
[----:B------:R-:W-:Y:S02]  /*12980*/  MOV R213, RZ ;  /* 0x000000ff00d57202 */ /* 0x000fe40000000f00 */
[----:B------:R-:W-:Y:S02]  /*12990*/  MOV R212, 0xffffffff ;  /* 0xffffffff00d47802 */ /* 0x000fe40000000f00 */
[----:B------:R-:W-:Y:S02]  /*129a0*/  MOV R64, 0x129c0 ;  /* 0x000129c000407802 */ /* 0x000fe40000000f00 */
[----:B------:R-:W-:Y:S05]  /*129b0*/  CALL.REL.NOINC `($__internal_35_$__cuda_sm70_shflsync_up) ;  /* 0x00001cd000007944 */ /* 0x000fea0003c00000 */
[CC--:B------:R-:W-:Y:S01]  /*129c0*/  FMUL.FTZ R64, R69.reuse, R66.reuse ;  /* 0x0000004245407220 */ /* 0x0c0fe20000410000 */
        /* <DEDUP_REMOVED lines=19> */
[----:B------:R-:W-:Y:S05]  /*12b00*/  CALL.REL.NOINC `($__internal_35_$__cuda_sm70_shflsync_up) ;  /* 0x00001b8000007944 */ /* 0x000fea0003c00000 */
[----:B------:R-:W-:Y:S01]  /*12b10*/  HFMA2.MMA R65, -RZ, RZ, 0, 1.1920928955078125e-07 ;  /* 0x00000002ff417435 */ /* 0x000fe200000001ff */
[----:B-1----:R-:W-:Y:S02]  /*12b20*/  MOV R66, R71 ;  /* 0x0000004700427202 */ /* 0x002fe40000000f00 */
[----:B------:R-:W-:Y:S02]  /*12b30*/  MOV R71, R69 ;  /* 0x0000004500477202 */ /* 0x000fe40000000f00 */
[----:B------:R-:W-:Y:S02]  /*12b40*/  MOV R213, RZ ;  /* 0x000000ff00d57202 */ /* 0x000fe40000000f00 */
[----:B------:R-:W-:-:S02]  /*12b50*/  MOV R212, 0xffffffff ;  /* 0xffffffff00d47802 */ /* 0x000fc40000000f00 */
[----:B------:R-:W-:Y:S02]  /*12b60*/  MOV R64, 0x12b80 ;  /* 0x00012b8000407802 */ /* 0x000fe40000000f00 */
[----:B------:R-:W-:Y:S05]  /*12b70*/  CALL.REL.NOINC `($__internal_35_$__cuda_sm70_shflsync_up) ;  /* 0x00001b1000007944 */ /* 0x000fea0003c00000 */
[----:B------:R-:W-:Y:S01]  /*12b80*/  HFMA2.MMA R65, -RZ, RZ, 0, 1.1920928955078125e-07 ;  /* 0x00000002ff417435 */ /* 0x000fe200000001ff */
[----:B-1----:R-:W-:Y:S02]  /*12b90*/  MOV R67, R71 ;  /* 0x0000004700437202 */ /* 0x002fe40000000f00 */
[----:B------:R-:W-:Y:S02]  /*12ba0*/  MOV R71, R211 ;  /* 0x000000d300477202 */ /* 0x000fe40000000f00 */
[----:B------:R-:W-:Y:S02]  /*12bb0*/  MOV R213, RZ ;  /* 0x000000ff00d57202 */ /* 0x000fe40000000f00 */
[----:B------:R-:W-:Y:S02]  /*12bc0*/  MOV R212, 0xffffffff ;  /* 0xffffffff00d47802 */ /* 0x000fe40000000f00 */
[----:B------:R-:W-:Y:S02]  /*12bd0*/  MOV R64, 0x12bf0 ;  /* 0x00012bf000407802 */ /* 0x000fe40000000f00 */
[----:B------:R-:W-:Y:S05]  /*12be0*/  CALL.REL.NOINC `($__internal_35_$__cuda_sm70_shflsync_up) ;  /* 0x00001aa000007944 */ /* 0x000fea0003c00000 */
[----:B------:R-:W-:Y:S01]  /*12bf0*/  HFMA2.MMA R65, -RZ, RZ, 0, 1.1920928955078125e-07 ;  /* 0x00000002ff417435 */ /* 0x000fe200000001ff */
[----:B-1----:R-:W-:-:S02]  /*12c00*/  MOV R70, R71 ;  /* 0x0000004700467202 */ /* 0x002fc40000000f00 */
[----:B------:R-:W-:Y:S02]  /*12c10*/  MOV R71, R210 ;  /* 0x000000d200477202 */ /* 0x000fe40000000f00 */
[----:B------:R-:W-:Y:S02]  /*12c20*/  MOV R213, RZ ;  /* 0x000000ff00d57202 */ /* 0x000fe40000000f00 */
[----:B------:R-:W-:Y:S02]  /*12c30*/  MOV R212, 0xffffffff ;  /* 0xffffffff00d47802 */ /* 0x000fe40000000f00 */
[----:B------:R-:W-:Y:S02]  /*12c40*/  MOV R64, 0x12c60 ;  /* 0x00012c6000407802 */ /* 0x000fe40000000f00 */
[----:B------:R-:W-:Y:S05]  /*12c50*/  CALL.REL.NOINC `($__internal_35_$__cuda_sm70_shflsync_up) ;  /* 0x00001a3000007944 */ /* 0x000fea0003c00000 */
        /* <DEDUP_REMOVED lines=18> */
[----:B------:R-:W-:Y:S05]  /*12d80*/  CALL.REL.NOINC `($__internal_35_$__cuda_sm70_shflsync_up) ;  /* 0x0000190000007944 */ /* 0x000fea0003c00000 */
[----:B------:R-:W-:Y:S01]  /*12d90*/  HFMA2.MMA R65, -RZ, RZ, 0, 2.384185791015625e-07 ;  /* 0x00000004ff417435 */ /* 0x000fe200000001ff */
[----:B-1----:R-:W-:Y:S02]  /*12da0*/  MOV R66, R71 ;  /* 0x0000004700427202 */ /* 0x002fe40000000f00 */
[----:B------:R-:W-:Y:S02]  /*12db0*/  MOV R71, R69 ;  /* 0x0000004500477202 */ /* 0x000fe40000000f00 */
[----:B------:R-:W-:Y:S02]  /*12dc0*/  MOV R213, RZ ;  /* 0x000000ff00d57202 */ /* 0x000fe40000000f00 */
[----:B------:R-:W-:Y:S02]  /*12dd0*/  MOV R212, 0xffffffff ;  /* 0xffffffff00d47802 */ /* 0x000fe40000000f00 */
[----:B------:R-:W-:Y:S02]  /*12de0*/  MOV R64, 0x12e00 ;  /* 0x00012e0000407802 */ /* 0x000fe40000000f00 */
[----:B------:R-:W-:Y:S05]  /*12df0*/  CALL.REL.NOINC `($__internal_35_$__cuda_sm70_shflsync_up) ;  /* 0x0000189000007944 */ /* 0x000fea0003c00000 */
[----:B------:R-:W-:Y:S01]  /*12e00*/  HFMA2.MMA R65, -RZ, RZ, 0, 2.384185791015625e-07 ;  /* 0x00000004ff417435 */ /* 0x000fe200000001ff */
[----:B-1----:R-:W-:-:S02]  /*12e10*/  MOV R67, R71 ;  /* 0x0000004700437202 */ /* 0x002fc40000000f00 */
[----:B------:R-:W-:Y:S02]  /*12e20*/  MOV R71, R70 ;  /* 0x0000004600477202 */ /* 0x000fe40000000f00 */
[----:B------:R-:W-:Y:S02]  /*12e30*/  MOV R213, RZ ;  /* 0x000000ff00d57202 */ /* 0x000fe40000000f00 */
[----:B------:R-:W-:Y:S02]  /*12e40*/  MOV R212, 0xffffffff ;  /* 0xffffffff00d47802 */ /* 0x000fe40000000f00 */
[----:B------:R-:W-:Y:S02]  /*12e50*/  MOV R64, 0x12e70 ;  /* 0x00012e7000407802 */ /* 0x000fe40000000f00 */
[----:B------:R-:W-:Y:S05]  /*12e60*/  CALL.REL.NOINC `($__internal_35_$__cuda_sm70_shflsync_up) ;  /* 0x0000182000007944 */ /* 0x000fea0003c00000 */
[----:B------:R-:W-:Y:S01]  /*12e70*/  HFMA2.MMA R65, -RZ, RZ, 0, 2.384185791015625e-07 ;  /* 0x00000004ff417435 */ /* 0x000fe200000001ff */
[----:B-1----:R-:W-:Y:S02]  /*12e80*/  MOV R211, R71 ;  /* 0x0000004700d37202 */ /* 0x002fe40000000f00 */
[----:B------:R-:W-:Y:S02]  /*12e90*/  MOV R71, R210 ;  /* 0x000000d200477202 */ /* 0x000fe40000000f00 */
[----:B------:R-:W-:-:S02]  /*12ea0*/  MOV R213, RZ ;  /* 0x000000ff00d57202 */ /* 0x000fc40000000f00 */
[----:B------:R-:W-:Y:S02]  /*12eb0*/  MOV R212, 0xffffffff ;  /* 0xffffffff00d47802 */ /* 0x000fe40000000f00 */
[----:B------:R-:W-:Y:S02]  /*12ec0*/  MOV R64, 0x12ee0 ;  /* 0x00012ee000407802 */ /* 0x000fe40000000f00 */
[----:B------:R-:W-:Y:S05]  /*12ed0*/  CALL.REL.NOINC `($__internal_35_$__cuda_sm70_shflsync_up) ;  /* 0x000017b000007944 */ /* 0x000fea0003c00000 */
        /* <DEDUP_REMOVED lines=17> */
[----:B------:R-:W-:Y:S05]  /*12ff0*/  CALL.REL.NOINC `($__internal_35_$__cuda_sm70_shflsync_up) ;  /* 0x0000169000007944 */ /* 0x000fea0003c00000 */
[----:B------:R-:W-:Y:S01]  /*13000*/  HFMA2.MMA R65, -RZ, RZ, 0, 4.76837158203125e-07 ;  /* 0x00000008ff417435 */ /* 0x000fe200000001ff */
[----:B-1----:R-:W-:-:S02]  /*13010*/  MOV R66, R71 ;  /* 0x0000004700427202 */ /* 0x002fc40000000f00 */
[----:B------:R-:W-:Y:S02]  /*13020*/  MOV R71, R67 ;  /* 0x0000004300477202 */ /* 0x000fe40000000f00 */
[----:B------:R-:W-:Y:S02]  /*13030*/  MOV R213, RZ ;  /* 0x000000ff00d57202 */ /* 0x000fe40000000f00 */
[----:B------:R-:W-:Y:S02]  /*13040*/  MOV R212, 0xffffffff ;  /* 0xffffffff00d47802 */ /* 0x000fe40000000f00 */
[----:B------:R-:W-:Y:S02]  /*13050*/  MOV R64, 0x13070 ;  /* 0x0001307000407802 */ /* 0x000fe40000000f00 */
[----:B------:R-:W-:Y:S05]  /*13060*/  CALL.REL.NOINC `($__internal_35_$__cuda_sm70_shflsync_up) ;  /* 0x0000162000007944 */ /* 0x000fea0003c00000 */
[----:B------:R-:W-:Y:S01]  /*13070*/  HFMA2.MMA R65, -RZ, RZ, 0, 4.76837158203125e-07 ;  /* 0x00000008ff417435 */ /* 0x000fe200000001ff */
[----:B-1----:R-:W-:Y:S02]  /*13080*/  MOV R69, R71 ;  /* 0x0000004700457202 */ /* 0x002fe40000000f00 */
[----:B------:R-:W-:Y:S02]  /*13090*/  MOV R71, R70 ;  /* 0x0000004600477202 */ /* 0x000fe40000000f00 */
[----:B------:R-:W-:-:S02]  /*130a0*/  MOV R213, RZ ;  /* 0x000000ff00d57202 */ /* 0x000fc40000000f00 */
[----:B------:R-:W-:Y:S02]  /*130b0*/  MOV R212, 0xffffffff ;  /* 0xffffffff00d47802 */ /* 0x000fe40000000f00 */
[----:B------:R-:W-:Y:S02]  /*130c0*/  MOV R64, 0x130e0 ;  /* 0x000130e000407802 */ /* 0x000fe40000000f00 */
[----:B------:R-:W-:Y:S05]  /*130d0*/  CALL.REL.NOINC `($__internal_35_$__cuda_sm70_shflsync_up) ;  /* 0x000015b000007944 */ /* 0x000fea0003c00000 */
[----:B------:R-:W-:Y:S01]  /*130e0*/  HFMA2.MMA R65, -RZ, RZ, 0, 4.76837158203125e-07 ;  /* 0x00000008ff417435 */ /* 0x000fe200000001ff */
[----:B-1----:R-:W-:Y:S02]  /*130f0*/  MOV R211, R71 ;  /* 0x0000004700d37202 */ /* 0x002fe40000000f00 */
[----:B------:R-:W-:Y:S02]  /*13100*/  MOV R71, R210 ;  /* 0x000000d200477202 */ /* 0x000fe40000000f00 */
[----:B------:R-:W-:Y:S02]  /*13110*/  MOV R213, RZ ;  /* 0x000000ff00d57202 */ /* 0x000fe40000000f00 */
[----:B------:R-:W-:Y:S02]  /*13120*/  MOV R212, 0xffffffff ;  /* 0xffffffff00d47802 */ /* 0x000fe40000000f00 */
[----:B------:R-:W-:-:S02]  /*13130*/  MOV R64, 0x13150 ;  /* 0x0001315000407802 */ /* 0x000fc40000000f00 */
[----:B------:R-:W-:Y:S05]  /*13140*/  CALL.REL.NOINC `($__internal_35_$__cuda_sm70_shflsync_up) ;  /* 0x0000154000007944 */ /* 0x000fea0003c00000 */
        /* <DEDUP_REMOVED lines=19> */
[----:B------:R-:W-:Y:S05]  /*13280*/  CALL.REL.NOINC `($__internal_35_$__cuda_sm70_shflsync_up) ;  /* 0x0000140000007944 */ /* 0x000fea0003c00000 */
[----:B------:R-:W-:Y:S01]  /*13290*/  HFMA2.MMA R65, -RZ, RZ, 0, 9.5367431640625e-07 ;  /* 0x00000010ff417435 */ /* 0x000fe200000001ff */
[----:B-1----:R-:W-:Y:S02]  /*132a0*/  MOV R66, R71 ;  /* 0x0000004700427202 */ /* 0x002fe40000000f00 */
[----:B------:R-:W-:Y:S02]  /*132b0*/  MOV R71, R67 ;  /* 0x0000004300477202 */ /* 0x000fe40000000f00 */
[----:B------:R-:W-:Y:S02]  /*132c0*/  MOV R213, RZ ;  /* 0x000000ff00d57202 */ /* 0x000fe40000000f00 */
[----:B------:R-:W-:Y:S02]  /*132d0*/  MOV R212, 0xffffffff ;  /* 0xffffffff00d47802 */ /* 0x000fe40000000f00 */
[----:B------:R-:W-:-:S02]  /*132e0*/  MOV R64, 0x13300 ;  /* 0x0001330000407802 */ /* 0x000fc40000000f00 */
[----:B------:R-:W-:Y:S05]  /*132f0*/  CALL.REL.NOINC `($__internal_35_$__cuda_sm70_shflsync_up) ;  /* 0x0000139000007944 */ /* 0x000fea0003c00000 */
[----:B------:R-:W-:Y:S01]  /*13300*/  HFMA2.MMA R65, -RZ, RZ, 0, 9.5367431640625e-07 ;  /* 0x00000010ff417435 */ /* 0x000fe200000001ff */
[----:B-1----:R-:W-:-:S02]  /*13310*/  MOV R67, R71 ;  /* 0x0000004700437202 */ /* 0x002fc40000000f00 */
[----:B------:R-:W-:Y:S02]  /*13320*/  MOV R71, R70 ;  /* 0x0000004600477202 */ /* 0x000fe40000000f00 */
[----:B------:R-:W-:Y:S02]  /*13330*/  MOV R213, RZ ;  /* 0x000000ff00d57202 */ /* 0x000fe40000000f00 */
[----:B------:R-:W-:Y:S02]  /*13340*/  MOV R212, 0xffffffff ;  /* 0xffffffff00d47802 */ /* 0x000fe40000000f00 */
[----:B------:R-:W-:Y:S02]  /*13350*/  MOV R64, 0x13370 ;  /* 0x0001337000407802 */ /* 0x000fe40000000f00 */
[----:B------:R-:W-:Y:S05]  /*13360*/  CALL.REL.NOINC `($__internal_35_$__cuda_sm70_shflsync_up) ;  /* 0x0000132000007944 */ /* 0x000fea0003c00000 */
[----:B------:R-:W-:Y:S01]  /*13370*/  HFMA2.MMA R65, -RZ, RZ, 0, 9.5367431640625e-07 ;  /* 0x00000010ff417435 */ /* 0x000fe200000001ff */
[----:B-1----:R-:W-:Y:S02]  /*13380*/  MOV R70, R71 ;  /* 0x0000004700467202 */ /* 0x002fe40000000f00 */
[----:B------:R-:W-:Y:S02]  /*13390*/  MOV R71, R210 ;  /* 0x000000d200477202 */ /* 0x000fe40000000f00 */
[----:B------:R-:W-:-:S02]  /*133a0*/  MOV R213, RZ ;  /* 0x000000ff00d57202 */ /* 0x000fc40000000f00 */
[----:B------:R-:W-:Y:S02]  /*133b0*/  MOV R212, 0xffffffff ;  /* 0xffffffff00d47802 */ /* 0x000fe40000000f00 */
[----:B------:R-:W-:Y:S02]  /*133c0*/  MOV R64, 0x133e0 ;  /* 0x000133e000407802 */ /* 0x000fe40000000f00 */
[----:B------:R-:W-:Y:S05]  /*133d0*/  CALL.REL.NOINC `($__internal_35_$__cuda_sm70_shflsync_up) ;  /* 0x000012b000007944 */ /* 0x000fea0003c00000 */
[----:B-1----:R-:W-:Y:S01]  /*133e0*/  MOV R64, R71 ;  /* 0x0000004700407202 */ /* 0x002fe20000000f00 */
[----:B------:R-:W-:Y:S05]  /*133f0*/  BRA `(.L_x_1480) ;  /* 0xffff6cf000007947 */ /* 0x000fea000383ffff */
.L_x_1377:
[----:B------:R-:W-:Y:S01]  /*13400*/  HFMA2.MMA R65, -RZ, RZ, 0, 5.9604644775390625e-08 ;  /* 0x00000001ff417435 */ /* 0x000fe200000001ff */
[----:B------:R-:W-:Y:S02]  /*13410*/  MOV R213, RZ ;  /* 0x000000ff00d57202 */ /* 0x000fe40000000f00 */
[----:B------:R-:W-:Y:S02]  /*13420*/  MOV R212, 0xffffffff ;  /* 0xffffffff00d47802 */ /* 0x000fe40000000f00 */
[----:B------:R-:W-:Y:S02]  /*13430*/  MOV R64, 0x13450 ;  /* 0x0001345000407802 */ /* 0x000fe40000000f00 */
[----:B01----:R-:W-:Y:S05]  /*13440*/  CALL.REL.NOINC `($__internal_35_$__cuda_sm70_shflsync_up) ;  /* 0x0000124000007944 */ /* 0x003fea0003c00000 */
[----:B------:R-:W-:Y:S01]  /*13450*/  HFMA2.MMA R65, -RZ, RZ, 0, 5.9604644775390625e-08 ;  /* 0x00000001ff417435 */ /* 0x000fe200000001ff */
[----:B-1----:R-:W-:Y:S02]  /*13460*/  MOV R66, R71 ;  /* 0x0000004700427202 */ /* 0x002fe40000000f00 */
[----:B------:R-:W-:-:S02]  /*13470*/  MOV R71, R69 ;  /* 0x0000004500477202 */ /* 0x000fc40000000f00 */
[----:B------:R-:W-:Y:S02]  /*13480*/  MOV R213, RZ ;  /* 0x000000ff00d57202 */ /* 0x000fe40000000f00 */
[----:B------:R-:W-:Y:S02]  /*13490*/  MOV R212, 0xffffffff ;  /* 0xffffffff00d47802 */ /* 0x000fe40000000f00 */
[----:B------:R-:W-:Y:S02]  /*134a0*/  MOV R64, 0x134c0 ;  /* 0x000134c000407802 */ /* 0x000fe40000000f00 */
[----:B------:R-:W-:Y:S05]  /*134b0*/  CALL.REL.NOINC `($__internal_35_$__cuda_sm70_shflsync_up) ;  /* 0x000011d000007944 */ /* 0x000fea0003c00000 */
[----:B------:R-:W-:Y:S01]  /*134c0*/  HFMA2.MMA R65, -RZ, RZ, 0, 5.9604644775390625e-08 ;  /* 0x00000001ff417435 */ /* 0x000fe200000001ff */
[----:B-1----:R-:W-:Y:S02]  /*134d0*/  MOV R69, R71 ;  /* 0x0000004700457202 */ /* 0x002fe40000000f00 */
[----:B------:R-:W-:Y:S02]  /*134e0*/  MOV R71, R68 ;  /* 0x0000004400477202 */ /* 0x000fe40000000f00 */
[----:B------:R-:W-:Y:S02]  /*134f0*/  MOV R213, RZ ;  /* 0x000000ff00d57202 */ /* 0x000fe40000000f00 */
[----:B------:R-:W-:-:S02]  /*13500*/  MOV R212, 0xffffffff ;  /* 0xffffffff00d47802 */ /* 0x000fc40000000f00 */
[----:B------:R-:W-:Y:S02]  /*13510*/  MOV R64, 0x13530 ;  /* 0x0001353000407802 */ /* 0x000fe40000000f00 */
[----:B------:R-:W-:Y:S05]  /*13520*/  CALL.REL.NOINC `($__internal_35_$__cuda_sm70_shflsync_up) ;  /* 0x0000116000007944 */ /* 0x000fea0003c00000 */
[----:B------:R-:W-:Y:S01]  /*13530*/  HFMA2.MMA R65, -RZ, RZ, 0, 5.9604644775390625e-08 ;  /* 0x00000001ff417435 */ /* 0x000fe200000001ff */
[----:B-1----:R-:W-:Y:S02]  /*13540*/  MOV R68, R71 ;  /* 0x0000004700447202 */ /* 0x002fe40000000f00 */
[----:B------:R-:W-:Y:S02]  /*13550*/  MOV R71, R67 ;  /* 0x0000004300477202 */ /* 0x000fe40000000f00 */
[----:B------:R-:W-:Y:S02]  /*13560*/  MOV R213, RZ ;  /* 0x000000ff00d57202 */ /* 0x000fe40000000f00 */
[----:B------:R-:W-:Y:S02]  /*13570*/  MOV R212, 0xffffffff ;  /* 0xffffffff00d47802 */ /* 0x000fe40000000f00 */
[----:B------:R-:W-:Y:S02]  /*13580*/  MOV R64, 0x135a0 ;  /* 0x000135a000407802 */ /* 0x000fe40000000f00 */
[----:B------:R-:W-:Y:S05]  /*13590*/  CALL.REL.NOINC `($__internal_35_$__cuda_sm70_shflsync_up) ;  /* 0x000010f000007944 */ /* 0x000fea0003c00000 */
[----:B------:R-:W-:Y:S02]  /*135a0*/  MOV R64, R60 ;  /* 0x0000003c00407202 */ /* 0x000fe40000000f00 */
[----:B------:R-:W-:Y:S01]  /*135b0*/  MOV R60, R66 ;  /* 0x00000042003c7202 */ /* 0x000fe20000000f00 */
[----:B------:R-:W-:Y:S01]  /*135c0*/  HFMA2.MMA R66, -RZ, RZ, 0, 0 ;  /* 0x00000000ff427435 */ /* 0x000fe200000001ff */
[----:B------:R-:W-:-:S02]  /*135d0*/  MOV R247, 0xffffffff ;  /* 0xffffffff00f77802 */ /* 0x000fc40000000f00 */
[----:B------:R-:W-:-:S03]  /*135e0*/  MOV R65, 0x13600 ;  /* 0x0001360000417802 */ /* 0x000fc60000000f00 */
[----:B-1----:R-:W-:Y:S05]  /*135f0*/  CALL.REL.NOINC `($__internal_34_$__cuda_sm70_shflsync_idx_p) ;  /* 0x0000102000007944 */ /* 0x002fea0003c00000 */
[----:B-1----:R-:W-:Y:S01]  /*13600*/  MOV R70, R66 ;  /* 0x0000004200467202 */ /* 0x002fe20000000f00 */
[----:B------:R-:W-:Y:S01]  /*13610*/  HFMA2.MMA R66, -RZ, RZ, 0, 0 ;  /* 0x00000000ff427435 */ /* 0x000fe200000001ff */
[----:B------:R-:W-:Y:S02]  /*13620*/  MOV R64, R61 ;  /* 0x0000003d00407202 */ /* 0x000fe40000000f00 */
[----:B------:R-:W-:Y:S02]  /*13630*/  MOV R247, 0xffffffff ;  /* 0xffffffff00f77802 */ /* 0x000fe40000000f00 */
[----:B------:R-:W-:Y:S02]  /*13640*/  MOV R65, 0x13660 ;  /* 0x0001366000417802 */ /* 0x000fe40000000f00 */
[----:B0-----:R-:W-:Y:S05]  /*13650*/  CALL.REL.NOINC `($__internal_34_$__cuda_sm70_shflsync_idx_p) ;  /* 0x00000fc000007944 */ /* 0x001fea0003c00000 */
[----:B-1----:R-:W-:Y:S01]  /*13660*/  MOV R61, R66 ;  /* 0x00000042003d7202 */ /* 0x002fe20000000f00 */
[----:B------:R-:W-:Y:S01]  /*13670*/  HFMA2.MMA R66, -RZ, RZ, 0, 0 ;  /* 0x00000000ff427435 */ /* 0x000fe200000001ff */
[----:B------:R-:W-:Y:S02]  /*13680*/  MOV R64, R62 ;  /* 0x0000003e00407202 */ /* 0x000fe40000000f00 */
[----:B------:R-:W-:-:S02]  /*13690*/  MOV R247, 0xffffffff ;  /* 0xffffffff00f77802 */ /* 0x000fc40000000f00 */
[----:B------:R-:W-:Y:S02]  /*136a0*/  MOV R65, 0x136c0 ;  /* 0x000136c000417802 */ /* 0x000fe40000000f00 */
[----:B0-----:R-:W-:Y:S05]  /*136b0*/  CALL.REL.NOINC `($__internal_34_$__cuda_sm70_shflsync_idx_p) ;  /* 0x00000f6000007944 */ /* 0x001fea0003c00000 */
[----:B-1----:R-:W-:Y:S01]  /*136c0*/  MOV R62, R66 ;  /* 0x00000042003e7202 */ /* 0x002fe20000000f00 */
[----:B------:R-:W-:Y:S01]  /*136d0*/  HFMA2.MMA R66, -RZ, RZ, 0, 0 ;  /* 0x00000000ff427435 */ /* 0x000fe200000001ff */
[----:B------:R-:W-:Y:S02]  /*136e0*/  MOV R64, R63 ;  /* 0x0000003f00407202 */ /* 0x000fe40000000f00 */
[----:B------:R-:W-:Y:S02]  /*136f0*/  MOV R247, 0xffffffff ;  /* 0xffffffff00f77802 */ /* 0x000fe40000000f00 */
[----:B------:R-:W-:Y:S02]  /*13700*/  MOV R65, 0x13720 ;  /* 0x0001372000417802 */ /* 0x000fe40000000f00 */
[----:B0-----:R-:W-:Y:S05]  /*13710*/  CALL.REL.NOINC `($__internal_34_$__cuda_sm70_shflsync_idx_p) ;  /* 0x00000f0000007944 */ /* 0x001fea0003c00000 */
[----:B-1----:R-:W-:Y:S01]  /*13720*/  MOV R63, R66 ;  /* 0x00000042003f7202 */ /* 0x002fe20000000f00 */
[----:B0-----:R-:W-:Y:S05]  /*13730*/  BRA `(.L_x_1481) ;  /* 0xffff6cb000007947 */ /* 0x001fea000383ffff */
.L_x_1380:
[----:B------:R-:W-:Y:S01]  /*13740*/  HFMA2.MMA R66, -RZ, RZ, 0, 5.9604644775390625e-08 ;  /* 0x00000001ff427435 */ /* 0x000fe200000001ff */
[----:B------:R-:W-:Y:S02]  /*13750*/  MOV R75, R71 ;  /* 0x00000047004b7202 */ /* 0x000fe40000000f00 */
[----:B------:R-:W-:-:S02]  /*13760*/  MOV R76, 0x1f ;  /* 0x0000001f004c7802 */ /* 0x000fc40000000f00 */
[----:B------:R-:W-:Y:S02]  /*13770*/  MOV R65, 0xffffffff ;  /* 0xffffffff00417802 */ /* 0x000fe40000000f00 */
[----:B------:R-:W-:Y:S02]  /*13780*/  MOV R64, 0x137a0 ;  /* 0x000137a000407802 */ /* 0x000fe40000000f00 */
[----:B------:R-:W-:Y:S05]  /*13790*/  CALL.REL.NOINC `($__internal_33_$__cuda_sm70_shflsync_down) ;  /* 0x00000e4000007944 */ /* 0x000fea0003c00000 */
[----:B-1----:R-:W-:Y:S01]  /*137a0*/  MOV R67, R66 ;  /* 0x0000004200437202 */ /* 0x002fe20000000f00 */
[----:B------:R-:W-:Y:S05]  /*137b0*/  BRA `(.L_x_1482) ;  /* 0xffff826000007947 */ /* 0x000fea000383ffff */
.L_x_1381:
[----:B------:R-:W-:Y:S01]  /*137c0*/  HFMA2.MMA R66, -RZ, RZ, 0, 5.9604644775390625e-08 ;  /* 0x00000001ff427435 */ /* 0x000fe200000001ff */
[----:B------:R-:W-:Y:S02]  /*137d0*/  MOV R75, R69 ;  /* 0x00000045004b7202 */ /* 0x000fe40000000f00 */
[----:B------:R-:W-:Y:S02]  /*137e0*/  MOV R76, 0x1f ;  /* 0x0000001f004c7802 */ /* 0x000fe40000000f00 */
[----:B------:R-:W-:Y:S02]  /*137f0*/  MOV R65, 0xffffffff ;  /* 0xffffffff00417802 */ /* 0x000fe40000000f00 */
[----:B------:R-:W-:-:S02]  /*13800*/  MOV R64, 0x13820 ;  /* 0x0001382000407802 */ /* 0x000fc40000000f00 */
[----:B01----:R-:W-:Y:S05]  /*13810*/  CALL.REL.NOINC `($__internal_33_$__cuda_sm70_shflsync_down) ;  /* 0x00000dc000007944 */ /* 0x003fea0003c00000 */
[----:B-1----:R-:W-:Y:S01]  /*13820*/  MOV R69, R66 ;  /* 0x0000004200457202 */ /* 0x002fe20000000f00 */
[----:B------:R-:W-:Y:S01]  /*13830*/  HFMA2.MMA R66, -RZ, RZ, 0, 5.9604644775390625e-08 ;  /* 0x00000001ff427435 */ /* 0x000fe200000001ff */
[----:B------:R-:W-:-:S02]  /*13840*/  MOV R75, R68 ;  /* 0x00000044004b7202 */ /* 0x000fc40000000f00 */
[----:B------:R-:W-:Y:S02]  /*13850*/  MOV R76, 0x1f ;  /* 0x0000001f004c7802 */ /* 0x000fe40000000f00 */
[----:B------:R-:W-:Y:S02]  /*13860*/  MOV R65, 0xffffffff ;  /* 0xffffffff00417802 */ /* 0x000fe40000000f00 */
[----:B------:R-:W-:Y:S02]  /*13870*/  MOV R64, 0x13890 ;  /* 0x0001389000407802 */ /* 0x000fe40000000f00 */
[----:B------:R-:W-:Y:S05]  /*13880*/  CALL.REL.NOINC `($__internal_33_$__cuda_sm70_shflsync_down) ;  /* 0x00000d5000007944 */ /* 0x000fea0003c00000 */
[----:B-1----:R-:W-:Y:S01]  /*13890*/  MOV R73, R66 ;  /* 0x0000004200497202 */ /* 0x002fe20000000f00 */
[----:B------:R-:W-:Y:S01]  /*138a0*/  HFMA2.MMA R66, -RZ, RZ, 0, 5.9604644775390625e-08 ;  /* 0x00000001ff427435 */ /* 0x000fe200000001ff */
[----:B------:R-:W-:Y:S02]  /*138b0*/  MOV R75, R70 ;  /* 0x00000046004b7202 */ /* 0x000fe40000000f00 */
[----:B------:R-:W-:Y:S02]  /*138c0*/  MOV R76, 0x1f ;  /* 0x0000001f004c7802 */ /* 0x000fe40000000f00 */
[----:B------:R-:W-:-:S02]  /*138d0*/  MOV R65, 0xffffffff ;  /* 0xffffffff00417802 */ /* 0x000fc40000000f00 */
[----:B------:R-:W-:Y:S02]  /*138e0*/  MOV R64, 0x13900 ;  /* 0x0001390000407802 */ /* 0x000fe40000000f00 */
[----:B------:R-:W-:Y:S05]  /*138f0*/  CALL.REL.NOINC `($__internal_33_$__cuda_sm70_shflsync_down) ;  /* 0x00000ce000007944 */ /* 0x000fea0003c00000 */
[----:B-1----:R-:W-:Y:S01]  /*13900*/  MOV R64, R66 ;  /* 0x0000004200407202 */ /* 0x002fe20000000f00 */
[----:B------:R-:W-:Y:S05]  /*13910*/  BRA `(.L_x_1483) ;  /* 0xffff814000007947 */ /* 0x000fea000383ffff */
.L_x_1384:
[----:B------:R-:W-:Y:S01]  /*13920*/  HFMA2.MMA R66, -RZ, RZ, 0, 1.1920928955078125e-07 ;  /* 0x00000002ff427435 */ /* 0x000fe200000001ff */
[----:B------:R-:W-:Y:S02]  /*13930*/  MOV R75, R71 ;  /* 0x00000047004b7202 */ /* 0x000fe40000000f00 */
[----:B------:R-:W-:Y:S02]  /*13940*/  MOV R76, 0x1f ;  /* 0x0000001f004c7802 */ /* 0x000fe40000000f00 */
[----:B------:R-:W-:Y:S02]  /*13950*/  MOV R65, 0xffffffff ;  /* 0xffffffff00417802 */ /* 0x000fe40000000f00 */
[----:B0-----:R-:W-:Y:S02]  /*13960*/  MOV R64, 0x13980 ;  /* 0x0001398000407802 */ /* 0x001fe40000000f00 */
[----:B-1234-:R-:W-:Y:S05]  /*13970*/  CALL.REL.NOINC `($__internal_33_$__cuda_sm70_shflsync_down) ;  /* 0x00000c6000007944 */ /* 0x01efea0003c00000 */
[----:B-1----:R-:W-:Y:S01]  /*13980*/  MOV R67, R66 ;  /* 0x0000004200437202 */ /* 0x002fe20000000f00 */
[----:B------:R-:W-:Y:S01]  /*13990*/  HFMA2.MMA R66, -RZ, RZ, 0, 1.1920928955078125e-07 ;  /* 0x00000002ff427435 */ /* 0x000fe200000001ff */
[----:B------:R-:W-:-:S02]  /*139a0*/  MOV R75, R74 ;  /* 0x0000004a004b7202 */ /* 0x000fc40000000f00 */
[----:B------:R-:W-:Y:S02]  /*139b0*/  MOV R76, 0x1f ;  /* 0x0000001f004c7802 */ /* 0x000fe40000000f00 */
[----:B------:R-:W-:Y:S02]  /*139c0*/  MOV R65, 0xffffffff ;  /* 0xffffffff00417802 */ /* 0x000fe40000000f00 */
[----:B------:R-:W-:Y:S02]  /*139d0*/  MOV R64, 0x139f0 ;  /* 0x000139f000407802 */ /* 0x000fe40000000f00 */
[----:B------:R-:W-:Y:S05]  /*139e0*/  CALL.REL.NOINC `($__internal_33_$__cuda_sm70_shflsync_down) ;  /* 0x00000bf000007944 */ /* 0x000fea0003c00000 */
[----:B-1----:R-:W-:Y:S01]  /*139f0*/  MOV R69, R66 ;  /* 0x0000004200457202 */ /* 0x002fe20000000f00 */
[----:B------:R-:W-:Y:S01]  /*13a00*/  HFMA2.MMA R66, -RZ, RZ, 0, 1.1920928955078125e-07 ;  /* 0x00000002ff427435 */ /* 0x000fe200000001ff */
[----:B------:R-:W-:Y:S02]  /*13a10*/  MOV R75, R68 ;  /* 0x00000044004b7202 */ /* 0x000fe40000000f00 */
[----:B------:R-:W-:Y:S02]  /*13a20*/  MOV R76, 0x1f ;  /* 0x0000001f004c7802 */ /* 0x000fe40000000f00 */
[----:B------:R-:W-:-:S02]  /*13a30*/  MOV R65, 0xffffffff ;  /* 0xffffffff00417802 */ /* 0x000fc40000000f00 */
[----:B------:R-:W-:Y:S02]  /*13a40*/  MOV R64, 0x13a60 ;  /* 0x00013a6000407802 */ /* 0x000fe40000000f00 */
[----:B------:R-:W-:Y:S05]  /*13a50*/  CALL.REL.NOINC `($__internal_33_$__cuda_sm70_shflsync_down) ;  /* 0x00000b8000007944 */ /* 0x000fea0003c00000 */
[----:B-1----:R-:W-:Y:S01]  /*13a60*/  MOV R70, R66 ;  /* 0x0000004200467202 */ /* 0x002fe20000000f00 */
[----:B------:R-:W-:Y:S01]  /*13a70*/  HFMA2.MMA R66, -RZ, RZ, 0, 1.1920928955078125e-07 ;  /* 0x00000002ff427435 */ /* 0x000fe200000001ff */
[----:B------:R-:W-:Y:S02]  /*13a80*/  MOV R75, R72 ;  /* 0x00000048004b7202 */ /* 0x000fe40000000f00 */
[----:B------:R-:W-:Y:S02]  /*13a90*/  MOV R76, 0x1f ;  /* 0x0000001f004c7802 */ /* 0x000fe40000000f00 */
[----:B------:R-:W-:Y:S02]  /*13aa0*/  MOV R65, 0xffffffff ;  /* 0xffffffff00417802 */ /* 0x000fe40000000f00 */
[----:B------:R-:W-:Y:S02]  /*13ab0*/  MOV R64, 0x13ad0 ;  /* 0x00013ad000407802 */ /* 0x000fe40000000f00 */
[----:B------:R-:W-:Y:S05]  /*13ac0*/  CALL.REL.NOINC `($__internal_33_$__cuda_sm70_shflsync_down) ;  /* 0x00000b1000007944 */ /* 0x000fea0003c00000 */
[----:B-1----:R-:W-:Y:S01]  /*13ad0*/  MOV R64, R66 ;  /* 0x0000004200407202 */ /* 0x002fe20000000f00 */
[----:B------:R-:W-:Y:S05]  /*13ae0*/  BRA `(.L_x_1484) ;  /* 0xffff80b000007947 */ /* 0x000fea000383ffff */
.L_x_1387:
[----:B------:R-:W-:Y:S01]  /*13af0*/  HFMA2.MMA R66, -RZ, RZ, 0, 2.384185791015625e-07 ;  /* 0x00000004ff427435 */ /* 0x000fe200000001ff */
[----:B------:R-:W-:-:S02]  /*13b00*/  MOV R75, R71 ;  /* 0x00000047004b7202 */ /* 0x000fc40000000f00 */
[----:B------:R-:W-:Y:S02]  /*13b10*/  MOV R76, 0x1f ;  /* 0x0000001f004c7802 */ /* 0x000fe40000000f00 */
[----:B------:R-:W-:Y:S02]  /*13b20*/  MOV R65, 0xffffffff ;  /* 0xffffffff00417802 */ /* 0x000fe40000000f00 */
[----:B0-----:R-:W-:Y:S02]  /*13b30*/  MOV R64, 0x13b50 ;  /* 0x00013b5000407802 */ /* 0x001fe40000000f00 */
[----:B-1234-:R-:W-:Y:S05]  /*13b40*/  CALL.REL.NOINC `($__internal_33_$__cuda_sm70_shflsync_down) ;  /* 0x00000a9000007944 */ /* 0x01efea0003c00000 */
[----:B-1----:R-:W-:Y:S01]  /*13b50*/  MOV R67, R66 ;  /* 0x0000004200437202 */ /* 0x002fe20000000f00 */
[----:B------:R-:W-:Y:S05]  /*13b60*/  BRA `(.L_x_1485) ;  /* 0xffff814000007947 */ /* 0x000fea000383ffff */
.L_x_1388:
[----:B------:R-:W-:Y:S01]  /*13b70*/  HFMA2.MMA R66, -RZ, RZ, 0, 2.384185791015625e-07 ;  /* 0x00000004ff427435 */ /* 0x000fe200000001ff */
[----:B------:R-:W-:Y:S02]  /*13b80*/  MOV R75, R74 ;  /* 0x0000004a004b7202 */ /* 0x000fe40000000f00 */
[----:B------:R-:W-:Y:S02]  /*13b90*/  MOV R76, 0x1f ;  /* 0x0000001f004c7802 */ /* 0x000fe40000000f00 */
[----:B------:R-:W-:-:S02]  /*13ba0*/  MOV R65, 0xffffffff ;  /* 0xffffffff00417802 */ /* 0x000fc40000000f00 */
[----:B0-----:R-:W-:Y:S02]  /*13bb0*/  MOV R64, 0x13bd0 ;  /* 0x00013bd000407802 */ /* 0x001fe40000000f00 */
[----:B-1234-:R-:W-:Y:S05]  /*13bc0*/  CALL.REL.NOINC `($__internal_33_$__cuda_sm70_shflsync_down) ;  /* 0x00000a1000007944 */ /* 0x01efea0003c00000 */
[----:B-1----:R-:W-:Y:S01]  /*13bd0*/  MOV R69, R66 ;  /* 0x0000004200457202 */ /* 0x002fe20000000f00 */
[----:B------:R-:W-:Y:S01]  /*13be0*/  HFMA2.MMA R66, -RZ, RZ, 0, 2.384185791015625e-07 ;  /* 0x00000004ff427435 */ /* 0x000fe200000001ff */
[----:B------:R-:W-:Y:S02]  /*13bf0*/  MOV R75, R68 ;  /* 0x00000044004b7202 */ /* 0x000fe40000000f00 */
[----:B------:R-:W-:Y:S02]  /*13c00*/  MOV R76, 0x1f ;  /* 0x0000001f004c7802 */ /* 0x000fe40000000f00 */
[----:B------:R-:W-:Y:S02]  /*13c10*/  MOV R65, 0xffffffff ;  /* 0xffffffff00417802 */ /* 0x000fe40000000f00 */
[----:B------:R-:W-:Y:S02]  /*13c20*/  MOV R64, 0x13c40 ;  /* 0x00013c4000407802 */ /* 0x000fe40000000f00 */
[----:B------:R-:W-:Y:S05]  /*13c30*/  CALL.REL.NOINC `($__internal_33_$__cuda_sm70_shflsync_down) ;  /* 0x000009a000007944 */ /* 0x000fea0003c00000 */
[----:B-1----:R-:W-:Y:S01]  /*13c40*/  MOV R70, R66 ;  /* 0x0000004200467202 */ /* 0x002fe20000000f00 */
[----:B------:R-:W-:Y:S01]  /*13c50*/  HFMA2.MMA R66, -RZ, RZ, 0, 2.384185791015625e-07 ;  /* 0x00000004ff427435 */ /* 0x000fe200000001ff */
[----:B------:R-:W-:-:S02]  /*13c60*/  MOV R75, R72 ;  /* 0x00000048004b7202 */ /* 0x000fc40000000f00 */
[----:B------:R-:W-:Y:S02]  /*13c70*/  MOV R76, 0x1f ;  /* 0x0000001f004c7802 */ /* 0x000fe40000000f00 */
[----:B------:R-:W-:Y:S02]  /*13c80*/  MOV R65, 0xffffffff ;  /* 0xffffffff00417802 */ /* 0x000fe40000000f00 */
[----:B------:R-:W-:Y:S02]  /*13c90*/  MOV R64, 0x13cb0 ;  /* 0x00013cb000407802 */ /* 0x000fe40000000f00 */
[----:B------:R-:W-:Y:S05]  /*13ca0*/  CALL.REL.NOINC `($__internal_33_$__cuda_sm70_shflsync_down) ;  /* 0x0000093000007944 */ /* 0x000fea0003c00000 */
[----:B-1----:R-:W-:Y:S01]  /*13cb0*/  MOV R64, R66 ;  /* 0x0000004200407202 */ /* 0x002fe20000000f00 */
[----:B------:R-:W-:Y:S05]  /*13cc0*/  BRA `(.L_x_1486) ;  /* 0xffff802000007947 */ /* 0x000fea000383ffff */
.L_x_1391:
[----:B------:R-:W-:Y:S01]  /*13cd0*/  HFMA2.MMA R66, -RZ, RZ, 0, 4.76837158203125e-07 ;  /* 0x00000008ff427435 */ /* 0x000fe200000001ff */
[----:B------:R-:W-:Y:S02]  /*13ce0*/  MOV R75, R71 ;  /* 0x00000047004b7202 */ /* 0x000fe40000000f00 */
[----:B------:R-:W-:Y:S02]  /*13cf0*/  MOV R76, 0x1f ;  /* 0x0000001f004c7802 */ /* 0x000fe40000000f00 */
[----:B------:R-:W-:-:S02]  /*13d00*/  MOV R65, 0xffffffff ;  /* 0xffffffff00417802 */ /* 0x000fc40000000f00 */
[----:B0-----:R-:W-:Y:S02]  /*13d10*/  MOV R64, 0x13d30 ;  /* 0x00013d3000407802 */ /* 0x001fe40000000f00 */
[----:B-1234-:R-:W-:Y:S05]  /*13d20*/  CALL.REL.NOINC `($__internal_33_$__cuda_sm70_shflsync_down) ;  /* 0x000008b000007944 */ /* 0x01efea0003c00000 */
[----:B-1----:R-:W-:Y:S01]  /*13d30*/  MOV R67, R66 ;  /* 0x0000004200437202 */ /* 0x002fe20000000f00 */
[----:B------:R-:W-:Y:S01]  /*13d40*/  HFMA2.MMA R66, -RZ, RZ, 0, 4.76837158203125e-07 ;  /* 0x00000008ff427435 */ /* 0x000fe200000001ff */
[----:B------:R-:W-:Y:S02]  /*13d50*/  MOV R75, R74 ;  /* 0x0000004a004b7202 */ /* 0x000fe40000000f00 */
[----:B------:R-:W-:Y:S02]  /*13d60*/  MOV R76, 0x1f ;  /* 0x0000001f004c7802 */ /* 0x000fe40000000f00 */
[----:B------:R-:W-:Y:S02]  /*13d70*/  MOV R65, 0xffffffff ;  /* 0xffffffff00417802 */ /* 0x000fe40000000f00 */
[----:B------:R-:W-:Y:S02]  /*13d80*/  MOV R64, 0x13da0 ;  /* 0x00013da000407802 */ /* 0x000fe40000000f00 */
[----:B------:R-:W-:Y:S05]  /*13d90*/  CALL.REL.NOINC `($__internal_33_$__cuda_sm70_shflsync_down) ;  /* 0x0000084000007944 */ /* 0x000fea0003c00000 */
[----:B-1----:R-:W-:Y:S01]  /*13da0*/  MOV R69, R66 ;  /* 0x0000004200457202 */ /* 0x002fe20000000f00 */
[----:B------:R-:W-:Y:S01]  /*13db0*/  HFMA2.MMA R66, -RZ, RZ, 0, 4.76837158203125e-07 ;  /* 0x00000008ff427435 */ /* 0x000fe200000001ff */
[----:B------:R-:W-:-:S02]  /*13dc0*/  MOV R75, R68 ;  /* 0x00000044004b7202 */ /* 0x000fc40000000f00 */
[----:B------:R-:W-:Y:S02]  /*13dd0*/  MOV R76, 0x1f ;  /* 0x0000001f004c7802 */ /* 0x000fe40000000f00 */
[----:B------:R-:W-:Y:S02]  /*13de0*/  MOV R65, 0xffffffff ;  /* 0xffffffff00417802 */ /* 0x000fe40000000f00 */
[----:B------:R-:W-:Y:S02]  /*13df0*/  MOV R64, 0x13e10 ;  /* 0x00013e1000407802 */ /* 0x000fe40000000f00 */
[----:B------:R-:W-:Y:S05]  /*13e00*/  CALL.REL.NOINC `($__internal_33_$__cuda_sm70_shflsync_down) ;  /* 0x000007d000007944 */ /* 0x000fea0003c00000 */
[----:B-1----:R-:W-:Y:S01]  /*13e10*/  MOV R70, R66 ;  /* 0x0000004200467202 */ /* 0x002fe20000000f00 */
[----:B------:R-:W-:Y:S01]  /*13e20*/  HFMA2.MMA R66, -RZ, RZ, 0, 4.76837158203125e-07 ;  /* 0x00000008ff427435 */ /* 0x000fe200000001ff */
[----:B------:R-:W-:Y:S02]  /*13e30*/  MOV R75, R72 ;  /* 0x00000048004b7202 */ /* 0x000fe40000000f00 */
[----:B------:R-:W-:Y:S02]  /*13e40*/  MOV R76, 0x1f ;  /* 0x0000001f004c7802 */ /* 0x000fe40000000f00 */
[----:B------:R-:W-:-:S02]  /*13e50*/  MOV R65, 0xffffffff ;  /* 0xffffffff00417802 */ /* 0x000fc40000000f00 */
[----:B------:R-:W-:Y:S02]  /*13e60*/  MOV R64, 0x13e80 ;  /* 0x00013e8000407802 */ /* 0x000fe40000000f00 */
[----:B------:R-:W-:Y:S05]  /*13e70*/  CALL.REL.NOINC `($__internal_33_$__cuda_sm70_shflsync_down) ;  /* 0x0000076000007944 */ /* 0x000fea0003c00000 */
[----:B-1----:R-:W-:Y:S01]  /*13e80*/  MOV R64, R66 ;  /* 0x0000004200407202 */ /* 0x002fe20000000f00 */
[----:B------:R-:W-:Y:S05]  /*13e90*/  BRA `(.L_x_1487) ;  /* 0xffff7f9000007947 */ /* 0x000fea000383ffff */
.L_x_1394:
[----:B------:R-:W-:Y:S01]  /*13ea0*/  HFMA2.MMA R66, -RZ, RZ, 0, 9.5367431640625e-07 ;  /* 0x00000010ff427435 */ /* 0x000fe200000001ff */
[----:B------:R-:W-:Y:S02]  /*13eb0*/  MOV R75, R71 ;  /* 0x00000047004b7202 */ /* 0x000fe40000000f00 */
[----:B------:R-:W-:Y:S02]  /*13ec0*/  MOV R76, 0x1f ;  /* 0x0000001f004c7802 */ /* 0x000fe40000000f00 */
[----:B------:R-:W-:Y:S02]  /*13ed0*/  MOV R65, 0xffffffff ;  /* 0xffffffff00417802 */ /* 0x000fe40000000f00 */
[----:B0-----:R-:W-:Y:S02]  /*13ee0*/  MOV R64, 0x13f00 ;  /* 0x00013f0000407802 */ /* 0x001fe40000000f00 */
[----:B-1234-:R-:W-:Y:S05]  /*13ef0*/  CALL.REL.NOINC `($__internal_33_$__cuda_sm70_shflsync_down) ;  /* 0x000006e000007944 */ /* 0x01efea0003c00000 */
[----:B-1----:R-:W-:Y:S01]  /*13f00*/  MOV R67, R66 ;  /* 0x0000004200437202 */ /* 0x002fe20000000f00 */
[----:B------:R-:W-:Y:S05]  /*13f10*/  BRA `(.L_x_1488) ;  /* 0xffff802000007947 */ /* 0x000fea000383ffff */
.L_x_1395:
[----:B------:R-:W-:Y:S01]  /*13f20*/  HFMA2.MMA R66, -RZ, RZ, 0, 9.5367431640625e-07 ;  /* 0x00000010ff427435 */ /* 0x000fe200000001ff */
[----:B------:R-:W-:-:S02]  /*13f30*/  MOV R75, R74 ;  /* 0x0000004a004b7202 */ /* 0x000fc40000000f00 */
[----:B------:R-:W-:Y:S02]  /*13f40*/  MOV R76, 0x1f ;  /* 0x0000001f004c7802 */ /* 0x000fe40000000f00 */
[----:B------:R-:W-:Y:S02]  /*13f50*/  MOV R65, 0xffffffff ;  /* 0xffffffff00417802 */ /* 0x000fe40000000f00 */
[----:B0-----:R-:W-:Y:S02]  /*13f60*/  MOV R64, 0x13f80 ;  /* 0x00013f8000407802 */ /* 0x001fe40000000f00 */
[----:B-1234-:R-:W-:Y:S05]  /*13f70*/  CALL.REL.NOINC `($__internal_33_$__cuda_sm70_shflsync_down) ;  /* 0x0000066000007944 */ /* 0x01efea0003c00000 */
[----:B-1----:R-:W-:Y:S01]  /*13f80*/  MOV R69, R66 ;  /* 0x0000004200457202 */ /* 0x002fe20000000f00 */
[----:B------:R-:W-:Y:S01]  /*13f90*/  HFMA2.MMA R66, -RZ, RZ, 0, 9.5367431640625e-07 ;  /* 0x00000010ff427435 */ /* 0x000fe200000001ff */
[----:B------:R-:W-:Y:S02]  /*13fa0*/  MOV R75, R68 ;  /* 0x00000044004b7202 */ /* 0x000fe40000000f00 */
[----:B------:R-:W-:Y:S02]  /*13fb0*/  MOV R76, 0x1f ;  /* 0x0000001f004c7802 */ /* 0x000fe40000000f00 */
[----:B------:R-:W-:-:S02]  /*13fc0*/  MOV R65, 0xffffffff ;  /* 0xffffffff00417802 */ /* 0x000fc40000000f00 */
[----:B------:R-:W-:Y:S02]  /*13fd0*/  MOV R64, 0x13ff0 ;  /* 0x00013ff000407802 */ /* 0x000fe40000000f00 */
[----:B------:R-:W-:Y:S05]  /*13fe0*/  CALL.REL.NOINC `($__internal_33_$__cuda_sm70_shflsync_down) ;  /* 0x000005f000007944 */ /* 0x000fea0003c00000 */
[----:B-1----:R-:W-:Y:S01]  /*13ff0*/  MOV R70, R66 ;  /* 0x0000004200467202 */ /* 0x002fe20000000f00 */
[----:B------:R-:W-:Y:S01]  /*14000*/  HFMA2.MMA R66, -RZ, RZ, 0, 9.5367431640625e-07 ;  /* 0x00000010ff427435 */ /* 0x000fe200000001ff */
[----:B------:R-:W-:Y:S02]  /*14010*/  MOV R75, R72 ;  /* 0x00000048004b7202 */ /* 0x000fe40000000f00 */
[----:B------:R-:W-:Y:S02]  /*14020*/  MOV R76, 0x1f ;  /* 0x0000001f004c7802 */ /* 0x000fe40000000f00 */
[----:B------:R-:W-:Y:S02]  /*14030*/  MOV R65, 0xffffffff ;  /* 0xffffffff00417802 */ /* 0x000fe40000000f00 */
[----:B------:R-:W-:Y:S02]  /*14040*/  MOV R64, 0x14060 ;  /* 0x0001406000407802 */ /* 0x000fe40000000f00 */
[----:B------:R-:W-:Y:S05]  /*14050*/  CALL.REL.NOINC `($__internal_33_$__cuda_sm70_shflsync_down) ;  /* 0x0000058000007944 */ /* 0x000fea0003c00000 */
[----:B-1----:R-:W-:Y:S01]  /*14060*/  MOV R64, R66 ;  /* 0x0000004200407202 */ /* 0x002fe20000000f00 */
[----:B------:R-:W-:Y:S05]  /*14070*/  BRA `(.L_x_1489) ;  /* 0xffff7f0000007947 */ /* 0x000fea000383ffff */
.L_x_1398:
[----:B------:R-:W-:Y:S01]  /*14080*/  HFMA2.MMA R66, -RZ, RZ, 0, 0 ;  /* 0x00000000ff427435 */ /* 0x000fe200000001ff */
[----:B0-----:R-:W-:-:S02]  /*14090*/  MOV R64, R71 ;  /* 0x0000004700407202 */ /* 0x001fc40000000f00 */
[----:B------:R-:W-:Y:S02]  /*140a0*/  MOV R247, 0xffffffff ;  /* 0xffffffff00f77802 */ /* 0x000fe40000000f00 */
[----:B------:R-:W-:Y:S02]  /*140b0*/  MOV R65, 0x140d0 ;  /* 0x000140d000417802 */ /* 0x000fe40000000f00 */
[----:B-1234-:R-:W-:Y:S05]  /*140c0*/  CALL.REL.NOINC `($__internal_34_$__cuda_sm70_shflsync_idx_p) ;  /* 0x0000055000007944 */ /* 0x01efea0003c00000 */
        /* <DEDUP_REMOVED lines=8> */
[----:B------:R-:W-:-:S02]  /*14150*/  MOV R64, R68 ;  /* 0x0000004400407202 */ /* 0x000fc40000000f00 */
[----:B------:R-:W-:Y:S02]  /*14160*/  MOV R247, 0xffffffff ;  /* 0xffffffff00f77802 */ /* 0x000fe40000000f00 */
        /* <DEDUP_REMOVED lines=8> */
[----:B------:R-:W-:Y:S02]  /*141f0*/  MOV R70, R69 ;  /* 0x0000004500467202 */ /* 0x000fe40000000f00 */
[----:B------:R-:W-:-:S02]  /*14200*/  MOV R69, R67 ;  /* 0x0000004300457202 */ /* 0x000fc40000000f00 */
[----:B-1----:R-:W-:Y:S01]  /*14210*/  MOV R67, R66 ;  /* 0x0000004200437202 */ /* 0x002fe20000000f00 */
[----:B------:R-:W-:Y:S01]  /*14220*/  HFMA2.MMA R66, -RZ, RZ, 0, 5.9604644775390625e-08 ;  /* 0x00000001ff427435 */ /* 0x000fe200000001ff */
[----:B------:R-:W-:Y:S02]  /*14230*/  MOV R75, R71 ;  /* 0x00000047004b7202 */ /* 0x000fe40000000f00 */
[----:B------:R-:W-:Y:S02]  /*14240*/  MOV R76, 0x1f ;  /* 0x0000001f004c7802 */ /* 0x000fe40000000f00 */
[----:B------:R-:W-:Y:S02]  /*14250*/  MOV R65, 0xffffffff ;  /* 0xffffffff00417802 */ /* 0x000fe40000000f00 */
[----:B------:R-:W-:Y:S02]  /*14260*/  MOV R64, 0x14280 ;  /* 0x0001428000407802 */ /* 0x000fe40000000f00 */
[----:B0-----:R-:W-:Y:S05]  /*14270*/  CALL.REL.NOINC `($__internal_33_$__cuda_sm70_shflsync_down) ;  /* 0x0000036000007944 */ /* 0x001fea0003c00000 */
        /* <DEDUP_REMOVED lines=15> */
[----:B------:R-:W-:Y:S01]  /*14370*/  HFMA2.MMA R66, -RZ, RZ, 0, 5.9604644775390625e-08 ;  /* 0x00000001ff427435 */ /* 0x000fe200000001ff */
[----:B------:R-:W-:Y:S02]  /*14380*/  MOV R75, R72 ;  /* 0x00000048004b7202 */ /* 0x000fe40000000f00 */
[----:B------:R-:W-:Y:S02]  /*14390*/  MOV R76, 0x1f ;  /* 0x0000001f004c7802 */ /* 0x000fe40000000f00 */
[----:B------:R-:W-:Y:S02]  /*143a0*/  MOV R65, 0xffffffff ;  /* 0xffffffff00417802 */ /* 0x000fe40000000f00 */
[----:B------:R-:W-:Y:S02]  /*143b0*/  MOV R64, 0x143d0 ;  /* 0x000143d000407802 */ /* 0x000fe40000000f00 */
[----:B------:R-:W-:Y:S05]  /*143c0*/  CALL.REL.NOINC `($__internal_33_$__cuda_sm70_shflsync_down) ;  /* 0x0000021000007944 */ /* 0x000fea0003c00000 */
        /* <DEDUP_REMOVED lines=12> */
[----:B------:R-:W-:Y:S05]  /*14490*/  CALL.REL.NOINC `($__internal_34_$__cuda_sm70_shflsync_idx_p) ;  /* 0x0000018000007944 */ /* 0x000fea0003c00000 */
        /* <DEDUP_REMOVED lines=20> */
        .weak           $__internal_33_$__cuda_sm70_shflsync_down
        .type           $__internal_33_$__cuda_sm70_shflsync_down,@function
        .size           $__internal_33_$__cuda_sm70_shflsync_down,($__internal_34_$__cuda_sm70_shflsync_idx_p - $__internal_33_$__cuda_sm70_shflsync_down)
$__internal_33_$__cuda_sm70_shflsync_down:
[----:B------:R-:W-:Y:S04]  /*145e0*/  WARPSYNC R65 ;  /* 0x0000004100007348 */ /* 0x000fe80003800000 */
[----:B------:R0:W1:Y:S02]  /*145f0*/  SHFL.DOWN PT, R66, R75, R66, R76 ;  /* 0x080000424b427389 */ /* 0x00006400000e004c */
[----:B0-----:R-:W-:-:S06]  /*14600*/  HFMA2.MMA R65, -RZ, RZ, 0, 0 ;  /* 0x00000000ff417435 */ /* 0x001fcc00000001ff */
[----:B------:R-:W-:Y:S05]  /*14610*/  RET.REL.NODEC R64 `(_Z25selective_scan_bwd_kernelI32Selective_Scan_bwd_kernel_traitsILi128ELi16ELb0ELb1ELb0ELb1ELb1EfN3c107complexIfEEEEv12SSMParamsBwd) ;  /* 0xfffeb9e040007950 */ /* 0x000fea0003c3ffff */
        .weak           $__internal_34_$__cuda_sm70_shflsync_idx_p
        .type           $__internal_34_$__cuda_sm70_shflsync_idx_p,@function
        .size           $__internal_34_$__cuda_sm70_shflsync_idx_p,($__internal_35_$__cuda_sm70_shflsync_up - $__internal_34_$__cuda_sm70_shflsync_idx_p)
$__internal_34_$__cuda_sm70_shflsync_idx_p:
[----:B------:R-:W-:Y:S01]  /*14620*/  MOV R88, 0x1f ;  /* 0x0000001f00587802 */ /* 0x000fe20000000f00 */
[----:B------:R-:W-:Y:S04]  /*14630*/  WARPSYNC R247 ;  /* 0x000000f700007348 */ /* 0x000fe80003800000 */
[----:B------:R0:W1:Y:S04]  /*14640*/  SHFL.IDX PT, R66, R64, R66, R88 ;  /* 0x0000004240427389 */ /* 0x00006800000e0058 */
[----:B0-----:R-:W0:Y:S01]  /*14650*/  S2R R88, SR_LANEID ;  /* 0x0000000000587919 */ /* 0x001e220000000000 */
[----:B------:R-:W-:Y:S01]  /*14660*/  MOV R64, R65 ;  /* 0x0000004100407202 */ /* 0x000fe20000000f00 */
[----:B------:R-:W-:-:S06]  /*14670*/  HFMA2.MMA R65, -RZ, RZ, 0, 0 ;  /* 0x00000000ff417435 */ /* 0x000fcc00000001ff */
[----:B------:R-:W-:Y:S05]  /*14680*/  RET.REL.NODEC R64 `(_Z25selective_scan_bwd_kernelI32Selective_Scan_bwd_kernel_traitsILi128ELi16ELb0ELb1ELb0ELb1ELb1EfN3c107complexIfEEEEv12SSMParamsBwd) ;  /* 0xfffeb97040007950 */ /* 0x000fea0003c3ffff */
        .weak           $__internal_35_$__cuda_sm70_shflsync_up
        .type           $__internal_35_$__cuda_sm70_shflsync_up,@function
        .size           $__internal_35_$__cuda_sm70_shflsync_up,(.L_x_14470 - $__internal_35_$__cuda_sm70_shflsync_up)
$__internal_35_$__cuda_sm70_shflsync_up:
[----:B------:R-:W-:Y:S04]  /*14690*/  WARPSYNC R212 ;  /* 0x000000d400007348 */ /* 0x000fe80003800000 */
[----:B------:R0:W1:Y:S02]  /*146a0*/  SHFL.UP PT, R71, R71, R65, R213 ;  /* 0x0400004147477389 */ /* 0x00006400000e00d5 */
[----:B0-----:R-:W-:-:S04]  /*146b0*/  MOV R65, 0x0 ;  /* 0x0000000000417802 */ /* 0x001fc80000000f00 */
[----:B------:R-:W-:Y:S05]  /*146c0*/  RET.REL.NODEC R64 `(_Z25selective_scan_bwd_kernelI32Selective_Scan_bwd_kernel_traitsILi128ELi16ELb0ELb1ELb0ELb1ELb1EfN3c107complexIfEEEEv12SSMParamsBwd) ;  /* 0xfffeb93040007950 */ /* 0x000fea0003c3ffff */
.L_x_1491:
        /* <DEDUP_REMOVED lines=11> */
.L_x_14470:


//--------------------- .text._Z25selective_scan_bwd_kernelI32Selective_Scan_bwd_kernel_traitsILi128ELi16ELb0ELb1ELb1ELb0ELb0EfN3c107complexIfEEEEv12SSMParamsBwd --------------------------
	.section	.text._Z25selective_scan_bwd_kernelI32Selective_Scan_bwd_kernel_traitsILi128ELi16ELb0ELb1ELb1ELb0ELb0EfN3c107complexIfEEEEv12SSMParamsBwd,"ax",@progbits
	.sectioninfo	@"SHI_REGISTERS=255"
	.align	128
        .global         _Z25selective_scan_bwd_kernelI32Selective_Scan_bwd_kernel_traitsILi128ELi16ELb0ELb1ELb1ELb0ELb0EfN3c107complexIfEEEEv12SSMParamsBwd
        .type           _Z25selective_scan_bwd_kernelI32Selective_Scan_bwd_kernel_traitsILi128ELi16ELb0ELb1ELb1ELb0ELb0EfN3c107complexIfEEEEv12SSMParamsBwd,@function
        .size           _Z25selective_scan_bwd_kernelI32Selective_Scan_bwd_kernel_traitsILi128ELi16ELb0ELb1ELb1ELb0ELb0EfN3c107complexIfEEEEv12SSMParamsBwd,(.L_x_14473 - _Z25selective_scan_bwd_kernelI32Selective_Scan_bwd_kernel_traitsILi128ELi16ELb0ELb1ELb1ELb0ELb0EfN3c107complexIfEEEEv12SSMParamsBwd)
        .other          _Z25selective_scan_bwd_kernelI32Selective_Scan_bwd_kernel_traitsILi128ELi16ELb0ELb1ELb1ELb0ELb0EfN3c107complexIfEEEEv12SSMParamsBwd,@"STO_CUDA_ENTRY STV_DEFAULT"
_Z25selective_scan_bwd_kernelI32Selective_Scan_bwd_kernel_traitsILi128ELi16ELb0ELb1ELb1ELb0ELb0EfN3c107complexIfEEEEv12SSMParamsBwd:
.text._Z25selective_scan_bwd_kernelI32Selective_Scan_bwd_kernel_traitsILi128ELi16ELb0ELb1ELb1ELb0ELb0EfN3c107complexIfEEEEv12SSMParamsBwd:
        /* <DEDUP_REMOVED lines=28> */
[----:B------:R-:W-:-:S02]  /*01c0*/  MOV R5, UR7 ;  /* 0x0000000700057c02 */ /* 0x000fc40008000f00 */
[----:B------:R-:W2:Y:S01]  /*01d0*/  @P0 LDG.E R2, [R2.64] ;  /* 0x0000002802020981 */ /* 0x000ea2000c1e1900 */
[----:B0-----:R-:W0:Y:S03]  /*01e0*/  I2F.RP R0, UR35 ;  /* 0x0000002300007d06 */ /* 0x001e260008209400 */
[----:B------:R-:W3:Y:S01]  /*01f0*/  @P1 LDG.E R4, [R4.64] ;  /* 0x0000002804041981 */ /* 0x000ee2000c1e1900 */
[----:B------:R-:W-:Y:S02]  /*0200*/  UISETP.NE.U32.AND UP0, UPT, URZ, UR4, UPT ;  /* 0x000000043f00728c */ /* 0x000fe4000bf05070 */
[----:B-1----:R-:W-:Y:S01]  /*0210*/  USHF.R.S32.HI UR26, URZ, 0x1f, UR27 ;  /* 0x0000001f3f1a7899 */ /* 0x002fe2000801141b */
[----:B------:R1:W-:Y:S01]  /*0220*/  STL [R1+0xc], RZ ;  /* 0x00000cff01007387 */ /* 0x0003e20000100800 */
[----:B------:R-:W-:Y:S02]  /*0230*/  UISETP.NE.AND.EX UP0, UPT, URZ, UR5, UPT, UP0 ;  /* 0x000000053f00728c */ /* 0x000fe4000bf05300 */
[----:B------:R-:W-:Y:S01]  /*0240*/  UIMAD UR5, UR26, UR20, URZ ;  /* 0x000000141a0572a4 */ /* 0x000fe2000f8e023f */
[----:B------:R1:W-:Y:S01]  /*0250*/  STL [R1+0x8], RZ ;  /* 0x000008ff01007387 */ /* 0x0003e20000100800 */
[----:B------:R-:W-:-:S02]  /*0260*/  UISETP.NE.U32.AND UP1, UPT, URZ, UR24, UPT ;  /* 0x000000183f00728c */ /* 0x000fc4000bf25070 */
[----:B------:R-:W-:Y:S02]  /*0270*/  UIMAD UR21, UR27, UR21, UR5 ;  /* 0x000000151b1572a4 */ /* 0x000fe4000f8e0205 */
[----:B------:R-:W-:Y:S01]  /*0280*/  UIMAD.WIDE.U32 UR14, UR27, UR20, URZ ;  /* 0x000000141b0e72a5 */ /* 0x000fe2000f8e003f */
[----:B0-----:R-:W0:Y:S01]  /*0290*/  MUFU.RCP R0, R0 ;  /* 0x0000000000007308 */ /* 0x001e220000001000 */
[----:B------:R-:W-:Y:S02]  /*02a0*/  UISETP.NE.AND.EX UP1, UPT, URZ, UR25, UPT, UP1 ;  /* 0x000000193f00728c */ /* 0x000fe4000bf25310 */
[----:B------:R-:W-:Y:S02]  /*02b0*/  ULDC.64 UR6, c[0x0][0x1d0] ;  /* 0x0000740000067ab9 */ /* 0x000fe40000000a00 */
[----:B------:R-:W-:Y:S02]  /*02c0*/  UIMAD UR4, UR26, UR6, URZ ;  /* 0x000000061a0472a4 */ /* 0x000fe4000f8e023f */
[----:B------:R-:W-:-:S02]  /*02d0*/  UMOV UR30, URZ ;  /* 0x0000003f001e7c82 */ /* 0x000fc40008000000 */
[----:B------:R-:W-:Y:S02]  /*02e0*/  UIMAD UR4, UR27, UR7, UR4 ;  /* 0x000000071b0472a4 */ /* 0x000fe4000f8e0204 */
[----:B------:R-:W-:Y:S02]  /*02f0*/  UIMAD.WIDE.U32 UR18, UR27, UR6, URZ ;  /* 0x000000061b1272a5 */ /* 0x000fe4000f8e003f */
[----:B------:R-:W-:Y:S02]  /*0300*/  @UP1 ULEA UR30, UP3, UR29, UR24, 0x2 ;  /* 0x000000181d1e1291 */ /* 0x000fe4000f86103f */
[----:B------:R-:W-:Y:S01]  /*0310*/  UIMAD UR11, UR26, UR22, URZ ;  /* 0x000000161a0b72a4 */ /* 0x000fe2000f8e023f */
[----:B0-----:R-:W-:Y:S01]  /*0320*/  IADD3 R0, R0, 0xffffffe, RZ ;  /* 0x0ffffffe00007810 */ /* 0x001fe20007ffe0ff */
[----:B------:R-:W-:Y:S02]  /*0330*/  UISETP.NE.U32.AND UP2, UPT, URZ, UR36, UPT ;  /* 0x000000243f00728c */ /* 0x000fe4000bf45070 */
[----:B------:R-:W-:-:S02]  /*0340*/  ULDC.64 UR6, c[0x0][0x278] ;  /* 0x00009e0000067ab9 */ /* 0x000fc40000000a00 */
[----:B------:R-:W-:Y:S01]  /*0350*/  UIMAD.WIDE.U32 UR8, UR27, UR22, URZ ;  /* 0x000000161b0872a5 */ /* 0x000fe2000f8e003f */
[----:B------:R-:W0:Y:S01]  /*0360*/  F2I.FTZ.U32.TRUNC.NTZ R0, R0 ;  /* 0x0000000000007305 */ /* 0x000e22000021f000 */
[----:B------:R-:W-:Y:S02]  /*0370*/  UIMAD UR11, UR27, UR23, UR11 ;  /* 0x000000171b0b72a4 */ /* 0x000fe4000f8e020b */
[----:B------:R-:W-:Y:S02]  /*0380*/  UIADD3 UR19, UR19, UR4, URZ ;  /* 0x0000000413137290 */ /* 0x000fe4000fffe03f */
[----:B------:R-:W-:Y:S02]  /*0390*/  ULDC.64 UR22, c[0x0][0x1b0] ;  /* 0x00006c0000167ab9 */ /* 0x000fe40000000a00 */
[----:B------:R-:W-:Y:S02]  /*03a0*/  UMOV UR31, URZ ;  /* 0x0000003f001f7c82 */ /* 0x000fe40008000000 */
[----:B------:R-:W-:-:S02]  /*03b0*/  UMOV UR4, URZ ;  /* 0x0000003f00047c82 */ /* 0x000fc40008000000 */
[----:B------:R-:W-:Y:S02]  /*03c0*/  UIMAD UR17, UR26, UR6, URZ ;  /* 0x000000061a1172a4 */ /* 0x000fe4000f8e023f */
[----:B------:R-:W-:Y:S02]  /*03d0*/  @UP1 ULEA.HI.X UR31, UR29, UR25, UR28, 0x2, UP3 ;  /* 0x000000191d1f1291 */ /* 0x000fe400098f141c */
[----:B------:R-:W-:Y:S01]  /*03e0*/  UIMAD UR10, UR26, UR22, URZ ;  /* 0x000000161a0a72a4 */ /* 0x000fe2000f8e023f */
[----:B0-----:R0:W4:Y:S01]  /*03f0*/  R2UR UR5, R0 ;  /* 0x00000000000573c2 */ /* 0x00112200000e0000 */
[----:B------:R-:W-:Y:S02]  /*0400*/  UISETP.NE.AND.EX UP2, UPT, URZ, UR37, UPT, UP2 ;  /* 0x000000253f00728c */ /* 0x000fe4000bf45320 */
[----:B------:R-:W-:Y:S02]  /*0410*/  UIMAD.WIDE.U32 UR12, UR27, UR6, URZ ;  /* 0x000000061b0c72a5 */ /* 0x000fe4000f8e003f */
[----:B------:R-:W-:-:S02]  /*0420*/  UIMAD UR17, UR27, UR7, UR17 ;  /* 0x000000071b1172a4 */ /* 0x000fc4000f8e0211 */
[----:B------:R-:W-:Y:S01]  /*0430*/  UIMAD.WIDE.U32 UR6, UR27, UR22, URZ ;  /* 0x000000161b0672a5 */ /* 0x000fe2000f8e003f */
[----:B0-----:R-:W-:Y:S01]  /*0440*/  IABS R0, UR29 ;  /* 0x0000001d00007c13 */ /* 0x001fe20008000000 */
[----:B------:R-:W-:Y:S02]  /*0450*/  UIMAD UR10, UR27, UR23, UR10 ;  /* 0x000000171b0a72a4 */ /* 0x000fe4000f8e020a */
[----:B------:R-:W-:Y:S01]  /*0460*/  UMOV UR32, URZ ;  /* 0x0000003f00207c82 */ /* 0x000fe20008000000 */
[----:B------:R-:W0:Y:S01]  /*0470*/  R2UR UR20, R0 ;  /* 0x00000000001473c2 */ /* 0x000e2200000e0000 */
[----:B------:R-:W-:Y:S02]  /*0480*/  ULDC.64 UR22, c[0x0][0x1d8] ;  /* 0x0000760000167ab9 */ /* 0x000fe40000000a00 */
[----:B------:R-:W-:Y:S02]  /*0490*/  UIMAD UR16, UR28, UR22, URZ ;  /* 0x000000161c1072a4 */ /* 0x000fe4000f8e023f */
[----:B------:R-:W-:-:S02]  /*04a0*/  @UP2 ULEA UR32, UP1, UR29, UR36, 0x2 ;  /* 0x000000241d202291 */ /* 0x000fc4000f82103f */
[----:B------:R-:W-:Y:S02]  /*04b0*/  UIADD3 UR15, UR15, UR21, URZ ;  /* 0x000000150f0f7290 */ /* 0x000fe4000fffe03f */
[----:B------:R-:W-:Y:S02]  /*04c0*/  UMOV UR33, URZ ;  /* 0x0000003f00217c82 */ /* 0x000fe40008000000 */
[----:B------:R-:W-:Y:S02]  /*04d0*/  @UP2 ULEA.HI.X UR33, UR29, UR37, UR28, 0x2, UP1 ;  /* 0x000000251d212291 */ /* 0x000fe400088f141c */
[----:B----4-:R-:W-:Y:S02]  /*04e0*/  UIADD3 UR24, URZ, -UR5, URZ ;  /* 0x800000053f187290 */ /* 0x010fe4000fffe03f */
[----:B------:R-:W-:Y:S02]  /*04f0*/  ULDC UR34, c[0x0][0x174] ;  /* 0x00005d0000227ab9 */ /* 0x000fe40000000800 */
[----:B------:R-:W-:-:S02]  /*0500*/  UIMAD UR24, UR24, UR35, URZ ;  /* 0x00000023181872a4 */ /* 0x000fc4000f8e023f */
[----:B------:R-:W-:Y:S02]  /*0510*/  UIADD3 UR13, UR13, UR17, URZ ;  /* 0x000000110d0d7290 */ /* 0x000fe4000fffe03f */
[----:B------:R-:W-:Y:S02]  /*0520*/  UIMAD.WIDE.U32 UR24, UR5, UR24, UR4 ;  /* 0x00000018051872a5 */ /* 0x000fe4000f8e0004 */
[----:B------:R-:W-:Y:S02]  /*0530*/  UIMAD.WIDE.U32 UR4, UR29, UR22, UR18 ;  /* 0x000000161d0472a5 */ /* 0x000fe4000f8e0012 */
[----:B0-----:R-:W-:Y:S02]  /*0540*/  UIMAD.WIDE.U32 UR24, UR25, UR20, URZ ;  /* 0x00000014191872a5 */ /* 0x001fe4000f8e003f */
[----:B------:R-:W-:Y:S02]  /*0550*/  ULDC.64 UR18, c[0x0][0x1e8] ;  /* 0x00007a0000127ab9 */ /* 0x000fe40000000a00 */
[----:B------:R-:W-:-:S02]  /*0560*/  UIADD3 UR22, -UR25, URZ, URZ ;  /* 0x0000003f19167290 */ /* 0x000fc4000fffe13f */
[----:B------:R-:W-:Y:S02]  /*0570*/  UIMAD UR21, UR28, UR18, URZ ;  /* 0x000000121c1572a4 */ /* 0x000fe4000f8e023f */
[----:B------:R-:W-:Y:S02]  /*0580*/  UIMAD UR20, UR35, UR22, UR20 ;  /* 0x00000016231472a4 */ /* 0x000fe4000f8e0214 */
[----:B------:R-:W-:Y:S02]  /*0590*/  UIMAD UR21, UR29, UR19, UR21 ;  /* 0x000000131d1572a4 */ /* 0x000fe4000f8e0215 */
[----:B------:R-:W-:Y:S02]  /*05a0*/  UISETP.GT.U32.AND UP1, UPT, UR35, UR20, UPT ;  /* 0x000000142300728c */ /* 0x000fe4000bf24070 */
[----:B------:R-:W-:Y:S02]  /*05b0*/  UIMAD.WIDE.U32 UR14, UR29, UR18, UR14 ;  /* 0x000000121d0e72a5 */ /* 0x000fe4000f8e000e */
[----:B------:R-:W-:-:S02]  /*05c0*/  ULEA UR17, UR34, 0xfffff800, 0xb ;  /* 0xfffff80022117891 */ /* 0x000fc4000f8e583f */
[----:B------:R-:W-:Y:S02]  /*05d0*/  ULDC.64 UR18, c[0x0][0x280] ;  /* 0x0000a00000127ab9 */ /* 0x000fe40000000a00 */
[----:B------:R-:W-:Y:S02]  /*05e0*/  UIMAD UR22, UR28, UR18, URZ ;  /* 0x000000121c1672a4 */ /* 0x000fe4000f8e023f */
[----:B------:R-:W-:Y:S02]  /*05f0*/  UIMAD UR16, UR29, UR23, UR16 ;  /* 0x000000171d1072a4 */ /* 0x000fe4000f8e0210 */
[----:B------:R-:W-:Y:S02]  /*0600*/  UIMAD UR36, UR29, UR19, UR22 ;  /* 0x000000131d2472a4 */ /* 0x000fe4000f8e0216 */
[----:B------:R-:W-:Y:S02]  /*0610*/  USHF.R.S32.HI UR24, URZ, 0x1f, UR17 ;  /* 0x0000001f3f187899 */ /* 0x000fe40008011411 */
[----:B------:R-:W-:-:S02]  /*0620*/  UIADD3 UR22, UP2, UR17, UR4, URZ ;  /* 0x0000000411167290 */ /* 0x000fc4000ff5e03f */
[----:B------:R-:W-:Y:S02]  /*0630*/  UIMAD.WIDE.U32 UR12, UR29, UR18, UR12 ;  /* 0x000000121d0c72a5 */ /* 0x000fe4000f8e000c */
[----:B------:R-:W-:Y:S02]  /*0640*/  @!UP1 UIADD3 UR20, UR20, -UR35, URZ ;  /* 0x8000002314149290 */ /* 0x000fe4000fffe03f */
[----:B------:R-:W-:Y:S02]  /*0650*/  ULDC.64 UR18, c[0x0][0x240] ;  /* 0x0000900000127ab9 */ /* 0x000fe40000000a00 */
[----:B------:R-:W-:Y:S02]  /*0660*/  ULDC UR38, c[0x0][0x178] ;  /* 0x00005e0000267ab9 */ /* 0x000fe40000000800 */
[----:B------:R-:W-:Y:S02]  /*0670*/  UIADD3.X UR16, UR24, UR5, UR16, UP2, !UPT ;  /* 0x0000000518107290 */ /* 0x000fe400097fe410 */
[----:B------:R-:W-:-:S02]  /*0680*/  ULEA UR23, UP2, UR22, UR18, 0x2 ;  /* 0x0000001216177291 */ /* 0x000fc4000f84103f */
[----:B------:R-:W-:Y:S02]  /*0690*/  ULOP3.LUT UR37, UR29, UR38, URZ, 0x3c, !UPT ;  /* 0x000000261d257292 */ /* 0x000fe4000f8e3c3f */
[----:B------:R-:W-:Y:S02]  /*06a0*/  UISETP.GE.U32.AND UP3, UPT, UR20, UR35, UPT ;  /* 0x000000231400728c */ /* 0x000fe4000bf66070 */
[----:B------:R-:W-:Y:S02]  /*06b0*/  ULEA.HI.X UR22, UR22, UR19, UR16, 0x2, UP2 ;  /* 0x0000001316167291 */ /* 0x000fe400090f1410 */
[----:B------:R-:W-:Y:S02]  /*06c0*/  UISETP.GE.AND UP2, UPT, UR37, URZ, UPT ;  /* 0x0000003f2500728c */ /* 0x000fe4000bf46270 */
[----:B------:R-:W-:Y:S02]  /*06d0*/  @!UP1 UIADD3 UR25, UR25, 0x1, URZ ;  /* 0x0000000119199890 */ /* 0x000fe4000fffe03f */
[----:B------:R-:W-:-:S02]  /*06e0*/  UISETP.NE.AND UP1, UPT, URZ, UR38, UPT ;  /* 0x000000263f00728c */ /* 0x000fc4000bf25270 */
[----:B------:R-:W-:Y:S02]  /*06f0*/  UIADD3 UR20, UP4, UR17, UR14, URZ ;  /* 0x0000000e11147290 */ /* 0x000fe4000ff9e03f */
[----:B------:R-:W-:Y:S02]  /*0700*/  @UP3 UIADD3 UR25, UR25, 0x1, URZ ;  /* 0x0000000119193890 */ /* 0x000fe4000fffe03f */
[----:B------:R-:W-:Y:S02]  /*0710*/  ULDC.64 UR4, c[0x0][0x248] ;  /* 0x0000920000047ab9 */ /* 0x000fe40000000a00 */
[----:B------:R-:W-:Y:S02]  /*0720*/  @!UP2 UIADD3 UR25, -UR25, URZ, URZ ;  /* 0x0000003f1919a290 */ /* 0x000fe4000fffe13f */
[----:B------:R-:W-:Y:S02]  /*0730*/  UIADD3.X UR14, UR24, UR15, UR21, UP4, !UPT ;  /* 0x0000000f180e7290 */ /* 0x000fe4000a7fe415 */
[----:B------:R-:W-:-:S02]  /*0740*/  UIADD3 UR17, UP2, UR17, UR12, URZ ;  /* 0x0000000c11117290 */ /* 0x000fc4000ff5e03f */
[----:B------:R-:W-:Y:S02]  /*0750*/  ULEA UR21, UP4, UR20, UR4, 0x2 ;  /* 0x0000000414157291 */ /* 0x000fe4000f88103f */
[----:B------:R-:W-:Y:S02]  /*0760*/  @!UP1 ULOP3.LUT UR25, URZ, UR38, URZ, 0x33, !UPT ;  /* 0x000000263f199292 */ /* 0x000fe4000f8e333f */
[----:B------:R-:W-:Y:S02]  /*0770*/  UIADD3.X UR18, UR24, UR13, UR36, UP2, !UPT ;  /* 0x0000000d18127290 */ /* 0x000fe400097fe424 */
[----:B------:R-:W-:Y:S02]  /*0780*/  ULEA.HI.X UR20, UR20, UR5, UR14, 0x2, UP4 ;  /* 0x0000000514147291 */ /* 0x000fe4000a0f140e */
[----:B------:R-:W-:Y:S02]  /*0790*/  USHF.R.S32.HI UR24, URZ, 0x1f, UR25 ;  /* 0x0000001f3f187899 */ /* 0x000fe40008011419 */
[----:B------:R-:W-:-:S02]  /*07a0*/  ULDC.64 UR4, c[0x0][0x308] ;  /* 0x0000c20000047ab9 */ /* 0x000fc40000000a00 */
[----:B------:R-:W-:Y:S02]  /*07b0*/  ULDC.64 UR14, c[0x0][0x1a8] ;  /* 0x00006a00000e7ab9 */ /* 0x000fe40000000a00 */
[----:B------:R-:W-:Y:S02]  /*07c0*/  UIADD3 UR9, UR9, UR11, URZ ;  /* 0x0000000b09097290 */ /* 0x000fe4000fffe03f */
[----:B------:R-:W-:Y:S02]  /*07d0*/  ULEA UR19, UP1, UR17, UR4, 0x2 ;  /* 0x0000000411137291 */ /* 0x000fe4000f82103f */
[----:B------:R-:W-:Y:S02]  /*07e0*/  UIMAD UR4, UR24, UR14, URZ ;  /* 0x0000000e180472a4 */ /* 0x000fe4000f8e023f */
[----:B------:R-:W-:Y:S02]  /*07f0*/  UIMAD.WIDE.U32 UR12, UR25, UR14, UR8 ;  /* 0x0000000e190c72a5 */ /* 0x000fe4000f8e0008 */
[----:B------:R-:W-:-:S02]  /*0800*/  ULEA UR11, UR34, 0xfffff000, 0xc ;  /* 0xfffff000220b7891 */ /* 0x000fc4000f8e603f */
[----:B------:R-:W-:Y:S02]  /*0810*/  UIMAD UR15, UR25, UR15, UR4 ;  /* 0x0000000f190f72a4 */ /* 0x000fe4000f8e0204 */
[----:B------:R-:W-:Y:S02]  /*0820*/  ULEA.HI.X UR18, UR17, UR5, UR18, 0x2, UP1 ;  /* 0x0000000511127291 */ /* 0x000fe400088f1412 */
[----:B------:R-:W-:Y:S02]  /*0830*/  UIADD3 UR16, UP1, UR11, UR12, URZ ;  /* 0x0000000c0b107290 */ /* 0x000fe4000ff3e03f */
[----:B------:R-:W-:Y:S02]  /*0840*/  ULDC.64 UR8, c[0x0][0x1c8] ;  /* 0x0000720000087ab9 */ /* 0x000fe40000000a00 */
[----:B------:R-:W-:Y:S02]  /*0850*/  USHF.R.S32.HI UR14, URZ, 0x1f, UR11 ;  /* 0x0000001f3f0e7899 */ /* 0x000fe4000801140b */
[----:B------:R-:W-:-:S02]  /*0860*/  UIADD3 UR15, UR13, UR15, URZ ;  /* 0x0000000f0d0f7290 */ /* 0x000fc4000fffe03f */
[----:B------:R-:W-:Y:S02]  /*0870*/  ULDC.64 UR4, c[0x0][0x228] ;  /* 0x00008a0000047ab9 */ /* 0x000fe40000000a00 */
[----:B------:R-:W-:Y:S02]  /*0880*/  UIADD3 UR7, UR7, UR10, URZ ;  /* 0x0000000a07077290 */ /* 0x000fe4000fffe03f */
[----:B------:R-:W-:Y:S02]  /*0890*/  UIMAD UR10, UR24, UR8, URZ ;  /* 0x00000008180a72a4 */ /* 0x000fe4000f8e023f */
[----:B------:R-:W-:Y:S02]  /*08a0*/  ULEA UR17, UP2, UR16, UR4, 0x2 ;  /* 0x0000000410117291 */ /* 0x000fe4000f84103f */
[----:B------:R-:W-:Y:S02]  /*08b0*/  UIADD3.X UR4, UR14, UR15, URZ, UP1, !UPT ;  /* 0x0000000f0e047290 */ /* 0x000fe40008ffe43f */
[----:B------:R-:W-:-:S02]  /*08c0*/  UIMAD.WIDE.U32 UR6, UR25, UR8, UR6 ;  /* 0x00000008190672a5 */ /* 0x000fc4000f8e0006 */
[----:B------:R-:W-:Y:S02]  /*08d0*/  UIMAD UR10, UR25, UR9, UR10 ;  /* 0x00000009190a72a4 */ /* 0x000fe4000f8e020a */
[----:B------:R-:W-:Y:S02]  /*08e0*/  UIADD3 UR11, UP1, UR11, UR6, URZ ;  /* 0x000000060b0b7290 */ /* 0x000fe4000ff3e03f */
[----:B------:R-:W-:Y:S02]  /*08f0*/  ULEA.HI.X UR16, UR16, UR5, UR4, 0x2, UP2 ;  /* 0x0000000510107291 */ /* 0x000fe400090f1404 */
[----:B------:R-:W-:Y:S02]  /*0900*/  UIADD3 UR10, UR7, UR10, URZ ;  /* 0x0000000a070a7290 */ /* 0x000fe4000fffe03f */
[----:B------:R-:W-:Y:S02]  /*0910*/  ULDC.64 UR4, c[0x0][0x230] ;  /* 0x00008c0000047ab9 */ /* 0x000fe40000000a00 */
[----:B------:R-:W-:-:S02]  /*0920*/  ULDC UR12, c[0x0][0x164] ;  /* 0x00005900000c7ab9 */ /* 0x000fc40000000800 */
[----:B------:R-:W-:Y:S02]  /*0930*/  ULEA UR15, UP2, UR11, UR4, 0x2 ;  /* 0x000000040b0f7291 */ /* 0x000fe4000f84103f */
[----:B------:R-:W-:Y:S02]  /*0940*/  UIADD3.X UR14, UR14, UR10, URZ, UP1, !UPT ;  /* 0x0000000a0e0e7290 */ /* 0x000fe40008ffe43f */
[----:B------:R-:W-:Y:S02]  /*0950*/  @UP0 UIMAD UR4, UR27, UR12, UR29 ;  /* 0x0000000c1b0402a4 */ /* 0x000fe4000f8e021d */
[----:B------:R-:W-:Y:S02]  /*0960*/  UISETP.GE.AND UP1, UPT, UR34, 0x1, UPT ;  /* 0x000000012200788c */ /* 0x000fe4000bf26270 */
[----:B------:R-:W-:Y:S02]  /*0970*/  UMOV UR9, URZ ;  /* 0x0000003f00097c82 */ /* 0x000fe40008000000 */
[----:B------:R-:W-:-:S02]  /*0980*/  @UP0 UIMAD UR4, UR4, UR34, URZ ;  /* 0x00000022040402a4 */ /* 0x000fc4000f8e023f */
[----:B------:R-:W-:Y:S02]  /*0990*/  ULEA.HI.X UR14, UR11, UR5, UR14, 0x2, UP2 ;  /* 0x000000050b0e7291 */ /* 0x000fe400090f140e */
[----:B------:R-:W-:Y:S02]  /*09a0*/  ULDC.64 UR42, c[0x0][0x260] ;  /* 0x00009800002a7ab9 */ /* 0x000fe40000000a00 */
[----:B------:R-:W-:Y:S02]  /*09b0*/  ULDC UR5, c[0x0][0x16c] ;  /* 0x00005b0000057ab9 */ /* 0x000fe40000000800 */
[----:B------:R-:W-:Y:S02]  /*09c0*/  @UP0 UIMAD UR4, UR4, UR5, URZ ;  /* 0x00000005040402a4 */ /* 0x000fe4000f8e023f */
[----:B------:R-:W-:Y:S02]  /*09d0*/  UMOV UR8, URZ ;  /* 0x0000003f00087c82 */ /* 0x000fe40008000000 */
[----:B------:R-:W-:-:S02]  /*09e0*/  @UP0 UMOV UR5, 0x10 ;  /* 0x0000001000050882 */ /* 0x000fc40000000000 */
[----:B------:R-:W-:-:S07]  /*09f0*/  @UP0 UIMAD.WIDE UR42, UR4, UR5, UR42 ;  /* 0x00000005042a02a5 */ /* 0x000fce000f8e022a */
[----:B------:R-:W-:Y:S02]  /*0a00*/  @!UP0 UMOV UR42, URZ ;  /* 0x0000003f002a8c82 */ /* 0x000fe40008000000 */
[----:B------:R-:W-:Y:S01]  /*0a10*/  @!UP0 UMOV UR43, URZ ;  /* 0x0000003f002b8c82 */ /* 0x000fe20008000000 */
[----:B--2---:R1:W0:Y:S01]  /*0a20*/  @P0 R2UR UR9, R2 ;  /* 0x00000000020903c2 */ /* 0x00422200000e0000 */
[----:B------:R-:W-:-:S07]  /*0a30*/  PLOP3.LUT P0, PT, PT, PT, UP1, 0x80, 0x0 ;  /* 0x000000000000781c */ /* 0x000fce0003f0f018 */
[----:B---3--:R1:W2:Y:S06]  /*0a40*/  @P1 R2UR UR8, R4 ;  /* 0x00000000040813c2 */ /* 0x0082ac00000e0000 */
[----:B------:R-:W-:Y:S05]  /*0a50*/  @!P0 BRA `(.L_x_1492) ;  /* 0x0000d0a000008947 */ /* 0x000fea0003800000 */
[----:B------:R-:W3:Y:S01]  /*0a60*/  S2R R122, SR_TID.X ;  /* 0x00000000007a7919 */ /* 0x000ee20000002100 */
[----:B------:R-:W-:-:S03]  /*0a70*/  UMOV UR7, URZ ;  /* 0x0000003f00077c82 */ /* 0x000fc60008000000 */
[----:B------:R4:W-:Y:S04]  /*0a80*/  STL [R1+0x8], RZ ;  /* 0x000008ff01007387 */ /* 0x0009e80000100800 */
[----:B------:R-:W1:Y:S04]  /*0a90*/  S2R R121, SR_LANEID ;  /* 0x0000000000797919 */ /* 0x000e680000000000 */
[----:B------:R4:W-:Y:S01]  /*0aa0*/  STL [R1+0xc], RZ ;  /* 0x00000cff01007387 */ /* 0x0009e20000100800 */
[----:B---3--:R-:W-:-:S04]  /*0ab0*/  SHF.R.S32.HI R3, RZ, 0x1f, R122 ;  /* 0x0000001fff037819 */ /* 0x008fc8000001147a */
[----:B------:R-:W-:-:S04]  /*0ac0*/  LEA.HI R3, R3, R122, RZ, 0x5 ;  /* 0x0000007a03037211 */ /* 0x000fc800078f28ff */
[----:B-1--4-:R-:W-:Y:S02]  /*0ad0*/  SHF.R.S32.HI R235, RZ, 0x5, R3 ;  /* 0x00000005ffeb7819 */ /* 0x012fe40000011403 */
.L_x_1599:
[----:B------:R-:W-:Y:S01]  /*0ae0*/  ULDC UR13, c[0x0][0x174] ;  /* 0x00005d00000d7ab9 */ /* 0x000fe20000000800 */
[----:B------:R-:W-:Y:S01]  /*0af0*/  SHF.L.U32 R0, R122, 0x4, RZ ;  /* 0x000000047a007819 */ /* 0x000fe200000006ff */
[----:B------:R-:W-:Y:S01]  /*0b00*/  UIADD3 UR13, -UR7, UR13, URZ ;  /* 0x0000000d070d7290 */ /* 0x000fe2000fffe13f */
[----:B------:R-:W-:Y:S02]  /*0b10*/  BAR.SYNC.DEFER_BLOCKING 0x0 ;  /* 0x0000000000007b1d */ /* 0x000fe40000010000 */
[----:B------:R-:W-:Y:S01]  /*0b20*/  LOP3.LUT R0, R0, 0xfffffe00, RZ, 0xc0, !PT ;  /* 0xfffffe0000007812 */ /* 0x000fe200078ec0ff */
[----:B------:R-:W-:-:S03]  /*0b30*/  ULEA UR12, UR13, 0xfffff800, 0xb ;  /* 0xfffff8000d0c7891 */ /* 0x000fc6000f8e583f */
[----:B------:R-:W-:Y:S01]  /*0b40*/  ULDC UR11, c[0x0][0x168] ;  /* 0x00005a00000b7ab9 */ /* 0x000fe20000000800 */
[----:B------:R-:W-:Y:S01]  /*0b50*/  LOP3.LUT R120, R0, 0x1f, R122, 0xf8, !PT ;  /* 0x0000001f00787812 */ /* 0x000fe200078ef87a */
[----:B------:R-:W-:Y:S01]  /*0b60*/  UIADD3 UR11, -UR12, UR11, URZ ;  /* 0x0000000b0c0b7290 */ /* 0x000fe2000fffe13f */
[----:B------:R-:W3:Y:S01]  /*0b70*/  LDL.LU R42, [R1+0xc] ;  /* 0x00000c00012a7983 */ /* 0x000ee20000300800 */
[----:B------:R-:W-:Y:S01]  /*0b80*/  MOV R2, UR23 ;  /* 0x0000001700027c02 */ /* 0x000fe20008000f00 */
[----:B------:R-:W-:Y:S01]  /*0b90*/  CS2R R4, SRZ ;  /* 0x0000000000047805 */ /* 0x000fe2000001ff00 */
[C---:B------:R-:W-:Y:S01]  /*0ba0*/  LOP3.LUT R19, R120.reuse, 0x20, RZ, 0xfc, !PT ;  /* 0x0000002078137812 */ /* 0x040fe200078efcff */
[----:B------:R-:W-:Y:S01]  /*0bb0*/  CS2R R6, SRZ ;  /* 0x0000000000067805 */ /* 0x000fe2000001ff00 */
[C---:B------:R-:W-:Y:S01]  /*0bc0*/  ISETP.GE.AND P2, PT, R120.reuse, UR11, PT ;  /* 0x0000000b78007c0c */ /* 0x040fe2000bf46270 */
[----:B------:R-:W-:Y:S01]  /*0bd0*/  CS2R R8, SRZ ;  /* 0x0000000000087805 */ /* 0x000fe2000001ff00 */
[----:B------:R-:W-:Y:S01]  /*0be0*/  ISETP.GE.AND P1, PT, R19, UR11, PT ;  /* 0x0000000b13007c0c */ /* 0x000fe2000bf26270 */
[----:B------:R-:W-:Y:S01]  /*0bf0*/  CS2R R10, SRZ ;  /* 0x00000000000a7805 */ /* 0x000fe2000001ff00 */
[----:B------:R-:W-:Y:S01]  /*0c00*/  MOV R3, UR22 ;  /* 0x0000001600037c02 */ /* 0x000fe20008000f00 */
[----:B------:R-:W-:Y:S01]  /*0c10*/  CS2R R12, SRZ ;  /* 0x00000000000c7805 */ /* 0x000fe2000001ff00 */
[C---:B------:R-:W-:Y:S01]  /*0c20*/  LOP3.LUT R21, R120.reuse, 0x40, RZ, 0xfc, !PT ;  /* 0x0000004078157812 */ /* 0x040fe200078efcff */
[----:B------:R-:W-:Y:S01]  /*0c30*/  CS2R R14, SRZ ;  /* 0x00000000000e7805 */ /* 0x000fe2000001ff00 */
[C---:B------:R-:W-:Y:S01]  /*0c40*/  LOP3.LUT R23, R120.reuse, 0x60, RZ, 0xfc, !PT ;  /* 0x0000006078177812 */ /* 0x040fe200078efcff */
[C---:B------:R-:W-:Y:S01]  /*0c50*/  IMAD.WIDE R2, R120.reuse, 0x4, R2 ;  /* 0x0000000478027825 */ /* 0x040fe200078e0202 */
[----:B------:R-:W-:-:S02]  /*0c60*/  LOP3.LUT R25, R120, 0x80, RZ, 0xfc, !PT ;  /* 0x0000008078197812 */ /* 0x000fc400078efcff */
[C---:B------:R-:W-:Y:S02]  /*0c70*/  LOP3.LUT R27, R120.reuse, 0xa0, RZ, 0xfc, !PT ;  /* 0x000000a0781b7812 */ /* 0x040fe400078efcff */
[C---:B------:R-:W-:Y:S01]  /*0c80*/  LOP3.LUT R29, R120.reuse, 0xc0, RZ, 0xfc, !PT ;  /* 0x000000c0781d7812 */ /* 0x040fe200078efcff */
[----:B------:R1:W4:Y:S01]  /*0c90*/  @!P2 LDG.E R4, [R2.64] ;  /* 0x000000280204a981 */ /* 0x000322000c1e1900 */
[----:B------:R-:W-:Y:S02]  /*0ca0*/  ISETP.GE.AND P0, PT, R21, UR11, PT ;  /* 0x0000000b15007c0c */ /* 0x000fe4000bf06270 */
[C---:B------:R-:W-:Y:S01]  /*0cb0*/  LOP3.LUT R31, R120.reuse, 0xe0, RZ, 0xfc, !PT ;  /* 0x000000e0781f7812 */ /* 0x040fe200078efcff */
[----:B------:R1:W5:Y:S01]  /*0cc0*/  @!P1 LDG.E R6, [R2.64+0x80] ;  /* 0x0000802802069981 */ /* 0x000362000c1e1900 */
[----:B------:R-:W-:Y:S02]  /*0cd0*/  ISETP.GE.AND P4, PT, R23, UR11, PT ;  /* 0x0000000b17007c0c */ /* 0x000fe4000bf86270 */
[----:B------:R-:W-:-:S02]  /*0ce0*/  LOP3.LUT R33, R120, 0x100, RZ, 0xfc, !PT ;  /* 0x0000010078217812 */ /* 0x000fc400078efcff */
[----:B------:R-:W-:Y:S02]  /*0cf0*/  ISETP.GE.AND P6, PT, R25, UR11, PT ;  /* 0x0000000b19007c0c */ /* 0x000fe4000bfc6270 */
[----:B------:R-:W-:Y:S02]  /*0d00*/  ISETP.GE.AND P5, PT, R27, UR11, PT ;  /* 0x0000000b1b007c0c */ /* 0x000fe4000bfa6270 */
[----:B------:R-:W-:Y:S01]  /*0d10*/  ISETP.GE.AND P3, PT, R29, UR11, PT ;  /* 0x0000000b1d007c0c */ /* 0x000fe2000bf66270 */
[----:B--2---:R1:W2:Y:S01]  /*0d20*/  @!P0 LDG.E R5, [R2.64+0x100] ;  /* 0x0001002802058981 */ /* 0x0042a2000c1e1900 */
[----:B------:R-:W-:Y:S02]  /*0d30*/  ISETP.GE.AND P2, PT, R31, UR11, PT ;  /* 0x0000000b1f007c0c */ /* 0x000fe4000bf46270 */
[----:B------:R-:W-:Y:S01]  /*0d40*/  ISETP.GE.AND P1, PT, R33, UR11, PT ;  /* 0x0000000b21007c0c */ /* 0x000fe2000bf26270 */
[----:B------:R1:W3:Y:S01]  /*0d50*/  @!P4 LDG.E R8, [R2.64+0x180] ;  /* 0x000180280208c981 */ /* 0x0002e2000c1e1900 */
        /* <DEDUP_REMOVED lines=17> */
[----:B------:R-:W-:Y:S01]  /*0e70*/  HFMA2.MMA R18, -RZ, RZ, 0, 0 ;  /* 0x00000000ff127435 */ /* 0x000fe200000001ff */
[----:B------:R-:W-:Y:S01]  /*0e80*/  ISETP.GE.AND P2, PT, R40, UR11, PT ;  /* 0x0000000b28007c0c */ /* 0x000fe2000bf46270 */
[----:B------:R-:W-:Y:S01]  /*0e90*/  CS2R R16, SRZ ;  /* 0x0000000000107805 */ /* 0x000fe2000001ff00 */
[----:B------:R-:W-:Y:S01]  /*0ea0*/  ISETP.GE.AND P1, PT, R41, UR11, PT ;  /* 0x0000000b29007c0c */ /* 0x000fe2000bf26270 */
[----:B------:R1:W3:Y:S01]  /*0eb0*/  @!P0 LDG.E R14, [R2.64+0x480] ;  /* 0x00048028020e8981 */ /* 0x0002e2000c1e1900 */
[----:B------:R-:W-:-:S03]  /*0ec0*/  MOV R20, RZ ;  /* 0x000000ff00147202 */ /* 0x000fc60000000f00 */
        /* <DEDUP_REMOVED lines=41> */
[----:B------:R-:W-:Y:S02]  /*1160*/  ISETP.GE.AND P1, PT, R19, UR11, PT ;  /* 0x0000000b13007c0c */ /* 0x000fe4000bf26270 */
[----:B------:R-:W-:-:S02]  /*1170*/  MOV R2, UR21 ;  /* 0x0000001500027c02 */ /* 0x000fc40008000f00 */
[----:B------:R-:W-:Y:S02]  /*1180*/  MOV R3, UR20 ;  /* 0x0000001400037c02 */ /* 0x000fe40008000f00 */
[----:B------:R-:W-:-:S03]  /*1190*/  ISETP.GE.AND P0, PT, R21, UR11, PT ;  /* 0x0000000b15007c0c */ /* 0x000fc6000bf06270 */
[----:B------:R-:W-:Y:S01]  /*11a0*/  IMAD.WIDE R2, R120, 0x4, R2 ;  /* 0x0000000478027825 */ /* 0x000fe200078e0202 */
[----:B------:R-:W-:Y:S02]  /*11b0*/  ISETP.GE.AND P4, PT, R23, UR11, PT ;  /* 0x0000000b17007c0c */ /* 0x000fe4000bf86270 */
[----:B------:R-:W-:Y:S02]  /*11c0*/  ISETP.GE.AND P6, PT, R25, UR11, PT ;  /* 0x0000000b19007c0c */ /* 0x000fe4000bfc6270 */
[----:B------:R-:W-:Y:S02]  /*11d0*/  ISETP.GE.AND P5, PT, R27, UR11, PT ;  /* 0x0000000b1b007c0c */ /* 0x000fe4000bfa6270 */
[----:B------:R-:W-:Y:S01]  /*11e0*/  ISETP.GE.AND P3, PT, R29, UR11, PT ;  /* 0x0000000b1d007c0c */ /* 0x000fe2000bf66270 */
[----:B------:R-:W-:Y:S01]  /*11f0*/  HFMA2.MMA R0, -RZ, RZ, 0, 0 ;  /* 0x00000000ff007435 */ /* 0x000fe200000001ff */
[----:B----4-:R-:W-:Y:S04]  /*1200*/  STS [R44.X4], R4 ;  /* 0x000000042c007388 */ /* 0x010fe80000004800 */
[----:B-----5:R-:W-:Y:S04]  /*1210*/  STS [R43.X4+0x80], R6 ;  /* 0x000080062b007388 */ /* 0x020fe80000004800 */
        /* <DEDUP_REMOVED lines=33> */
[----:B--2---:R-:W-:Y:S01]  /*1430*/  CS2R R6, SRZ ;  /* 0x0000000000067805 */ /* 0x004fe2000001ff00 */
[----:B---3--:R-:W-:Y:S01]  /*1440*/  CS2R R8, SRZ ;  /* 0x0000000000087805 */ /* 0x008fe2000001ff00 */
[----:B----4-:R-:W-:Y:S01]  /*1450*/  CS2R R10, SRZ ;  /* 0x00000000000a7805 */ /* 0x010fe2000001ff00 */
[----:B-----5:R-:W-:Y:S01]  /*1460*/  CS2R R12, SRZ ;  /* 0x00000000000c7805 */ /* 0x020fe2000001ff00 */
[----:B0-----:R-:W-:Y:S01]  /*1470*/  CS2R R14, SRZ ;  /* 0x00000000000e7805 */ /* 0x001fe2000001ff00 */
        /* <DEDUP_REMOVED lines=29> */
[----:B0-----:R-:W-:Y:S02]  /*1650*/  MOV R2, UR19 ;  /* 0x0000001300027c02 */ /* 0x001fe40008000f00 */
[----:B------:R-:W-:Y:S02]  /*1660*/  MOV R3, UR18 ;  /* 0x0000001200037c02 */ /* 0x000fe40008000f00 */
[----:B------:R-:W-:-:S03]  /*1670*/  ISETP.GE.AND P0, PT, R19, UR11, PT ;  /* 0x0000000b13007c0c */ /* 0x000fc6000bf06270 */
[----:B------:R-:W-:Y:S01]  /*1680*/  IMAD.WIDE R2, R120, 0x4, R2 ;  /* 0x0000000478027825 */ /* 0x000fe200078e0202 */
[----:B------:R-:W-:Y:S02]  /*1690*/  ISETP.GE.AND P4, PT, R25, UR11, PT ;  /* 0x0000000b19007c0c */ /* 0x000fe4000bf86270 */
[----:B------:R-:W-:Y:S02]  /*16a0*/  ISETP.GE.AND P6, PT, R23, UR11, PT ;  /* 0x0000000b17007c0c */ /* 0x000fe4000bfc6270 */
[----:B------:R-:W-:Y:S02]  /*16b0*/  ISETP.GE.AND P5, PT, R29, UR11, PT ;  /* 0x0000000b1d007c0c */ /* 0x000fe4000bfa6270 */
[----:B------:R-:W-:Y:S01]  /*16c0*/  ISETP.GE.AND P3, PT, R27, UR11, PT ;  /* 0x0000000b1b007c0c */ /* 0x000fe2000bf66270 */
        /* <DEDUP_REMOVED lines=35> */
[----:B-1----:R-:W-:Y:S01]  /*1900*/  HFMA2.MMA R0, -RZ, RZ, 0, 0 ;  /* 0x00000000ff007435 */ /* 0x002fe200000001ff */
[----:B------:R-:W-:Y:S01]  /*1910*/  CS2R R6, SRZ ;  /* 0x0000000000067805 */ /* 0x000fe2000001ff00 */
[----:B------:R-:W-:Y:S01]  /*1920*/  CS2R R8, SRZ ;  /* 0x0000000000087805 */ /* 0x000fe2000001ff00 */
[----:B------:R-:W-:Y:S01]  /*1930*/  CS2R R10, SRZ ;  /* 0x00000000000a7805 */ /* 0x000fe2000001ff00 */
[----:B------:R-:W-:Y:S01]  /*1940*/  CS2R R12, SRZ ;  /* 0x00000000000c7805 */ /* 0x000fe2000001ff00 */
[----:B------:R-:W4:Y:S01]  /*1950*/  @!P2 LDG.E R5, [R2.64+0x100] ;  /* 0x000100280205a981 */ /* 0x000f22000c1e1900 */
[----:B------:R-:W-:-:S03]  /*1960*/  ISETP.GE.AND P2, PT, R33, UR11, PT ;  /* 0x0000000b21007c0c */ /* 0x000fc6000bf46270 */
[----:B------:R-:W5:Y:S01]  /*1970*/  @!P1 LDG.E R4, [R2.64] ;  /* 0x0000002802049981 */ /* 0x000f62000c1e1900 */
[----:B------:R-:W-:-:S03]  /*1980*/  ISETP.GE.AND P1, PT, R31, UR11, PT ;  /* 0x0000000b1f007c0c */ /* 0x000fc6000bf26270 */
[----:B------:R-:W4:Y:S01]  /*1990*/  @!P0 LDG.E R0, [R2.64+0x80] ;  /* 0x0000802802008981 */ /* 0x000f22000c1e1900 */
        /* <DEDUP_REMOVED lines=12> */
[----:B------:R-:W-:Y:S01]  /*1a60*/  ISETP.GE.AND P1, PT, R41, UR11, PT ;  /* 0x0000000b29007c0c */ /* 0x000fe2000bf26270 */
[----:B------:R-:W-:Y:S01]  /*1a70*/  CS2R R14, SRZ ;  /* 0x00000000000e7805 */ /* 0x000fe2000001ff00 */
[----:B--2---:R-:W-:Y:S01]  /*1a80*/  CS2R R16, SRZ ;  /* 0x0000000000107805 */ /* 0x004fe2000001ff00 */
[----:B---3--:R-:W-:Y:S01]  /*1a90*/  MOV R18, RZ ;  /* 0x000000ff00127202 */ /* 0x008fe20000000f00 */
[----:B------:R-:W2:Y:S04]  /*1aa0*/  @!P0 LDG.E R12, [R2.64+0x480] ;  /* 0x00048028020c8981 */ /* 0x000ea8000c1e1900 */
[----:B------:R-:W3:Y:S04]  /*1ab0*/  @!P4 LDG.E R13, [R2.64+0x500] ;  /* 0x00050028020dc981 */ /* 0x000ee8000c1e1900 */
[----:B------:R-:W3:Y:S04]  /*1ac0*/  @!P6 LDG.E R14, [R2.64+0x580] ;  /* 0x00058028020ee981 */ /* 0x000ee8000c1e1900 */
[----:B------:R-:W3:Y:S04]  /*1ad0*/  @!P5 LDG.E R15, [R2.64+0x600] ;  /* 0x00060028020fd981 */ /* 0x000ee8000c1e1900 */
[----:B------:R-:W3:Y:S04]  /*1ae0*/  @!P3 LDG.E R16, [R2.64+0x680] ;  /* 0x000680280210b981 */ /* 0x000ee8000c1e1900 */
[----:B------:R-:W3:Y:S04]  /*1af0*/  @!P2 LDG.E R17, [R2.64+0x700] ;  /* 0x000700280211a981 */ /* 0x000ee8000c1e1900 */
[----:B------:R-:W3:Y:S04]  /*1b00*/  @!P1 LDG.E R18, [R2.64+0x780] ;  /* 0x0007802802129981 */ /* 0x000ee8000c1e1900 */
[----:B------:R-:W-:Y:S04]  /*1b10*/  STL [R1+0x4], R44 ;  /* 0x0000042c01007387 */ /* 0x000fe80000100800 */
[----:B------:R-:W-:Y:S01]  /*1b20*/  STL [R1], R43 ;  /* 0x0000002b01007387 */ /* 0x000fe20000100800 */
[----:B------:R-:W-:-:S02]  /*1b30*/  HFMA2.MMA R210, -RZ, RZ, 0, 0 ;  /* 0x00000000ffd27435 */ /* 0x000fc400000001ff */
[----:B------:R-:W-:Y:S01]  /*1b40*/  HFMA2.MMA R168, -RZ, RZ, 0, 0 ;  /* 0x00000000ffa87435 */ /* 0x000fe200000001ff */
[----:B------:R-:W-:Y:S01]  /*1b50*/  CS2R R208, SRZ ;  /* 0x0000000000d07805 */ /* 0x000fe2000001ff00 */
[----:B------:R-:W-:Y:S01]  /*1b60*/  CS2R R206, SRZ ;  /* 0x0000000000ce7805 */ /* 0x000fe2000001ff00 */
[----:B------:R-:W-:Y:S01]  /*1b70*/  CS2R R204, SRZ ;  /* 0x0000000000cc7805 */ /* 0x000fe2000001ff00 */
[----:B------:R-:W-:Y:S01]  /*1b80*/  CS2R R202, SRZ ;  /* 0x0000000000ca7805 */ /* 0x000fe2000001ff00 */
[----:B------:R-:W-:Y:S01]  /*1b90*/  CS2R R200, SRZ ;  /* 0x0000000000c87805 */ /* 0x000fe2000001ff00 */
[----:B------:R-:W-:Y:S01]  /*1ba0*/  MOV R199, RZ ;  /* 0x000000ff00c77202 */ /* 0x000fe20000000f00 */
[----:B------:R-:W-:Y:S01]  /*1bb0*/  CS2R R166, SRZ ;  /* 0x0000000000a67805 */ /* 0x000fe2000001ff00 */
[----:B------:R-:W-:Y:S01]  /*1bc0*/  MOV R165, RZ ;  /* 0x000000ff00a57202 */ /* 0x000fe20000000f00 */
[----:B-----5:R-:W-:Y:S04]  /*1bd0*/  STS [R44.X4], R4 ;  /* 0x000000042c007388 */ /* 0x020fe80000004800 */
[----:B----4-:R-:W-:Y:S04]  /*1be0*/  STS [R43.X4+0x80], R0 ;  /* 0x000080002b007388 */ /* 0x010fe80000004800 */
[----:B------:R-:W-:Y:S04]  /*1bf0*/  STS [R252.X4+0x100], R5 ;  /* 0x00010005fc007388 */ /* 0x000fe80000004800 */
[----:B------:R-:W-:Y:S04]  /*1c00*/  STS [R251.X4+0x180], R6 ;  /* 0x00018006fb007388 */ /* 0x000fe80000004800 */
[----:B------:R-:W-:Y:S04]  /*1c10*/  STS [R250.X4+0x200], R7 ;  /* 0x00020007fa007388 */ /* 0x000fe80000004800 */
[----:B------:R-:W-:Y:S04]  /*1c20*/  STS [R249.X4+0x280], R8 ;  /* 0x00028008f9007388 */ /* 0x000fe80000004800 */
[----:B------:R-:W-:Y:S04]  /*1c30*/  STS [R248.X4+0x300], R9 ;  /* 0x00030009f8007388 */ /* 0x000fe80000004800 */
[----:B------:R-:W-:Y:S04]  /*1c40*/  STS [R245.X4+0x380], R10 ;  /* 0x0003800af5007388 */ /* 0x000fe80000004800 */
[----:B------:R-:W-:Y:S04]  /*1c50*/  STS [R244.X4+0x400], R11 ;  /* 0x0004000bf4007388 */ /* 0x000fe80000004800 */
[----:B--2---:R-:W-:Y:S04]  /*1c60*/  STS [R243.X4+0x480], R12 ;  /* 0x0004800cf3007388 */ /* 0x004fe80000004800 */
        /* <DEDUP_REMOVED lines=22> */
[----:B--2---:R-:W-:Y:S01]  /*1dd0*/  FFMA.FTZ R14, R116, R5, R12 ;  /* 0x00000005740e7223 */ /* 0x004fe2000001000c */
[----:B------:R-:W-:Y:S02]  /*1de0*/  MOV R16, c[0x0][0x16c] ;  /* 0x00005b0000107a02 */ /* 0x000fe40000000f00 */
[----:B------:R-:W2:Y:S01]  /*1df0*/  LDS R12, [R119.X4+0x34] ;  /* 0x00003400770c7984 */ /* 0x000ea20000004800 */
[----:B---3--:R-:W-:Y:S01]  /*1e00*/  FFMA.FTZ R14, R115, R2, R14 ;  /* 0x00000002730e7223 */ /* 0x008fe2000001000e */
[----:B------:R-:W-:Y:S02]  /*1e10*/  ISETP.GE.AND P0, PT, R16, 0x1, PT ;  /* 0x000000011000780c */ /* 0x000fe40003f06270 */
        /* <DEDUP_REMOVED lines=35> */
[----:B------:R-:W-:Y:S01]  /*2050*/  LOP3.LUT R236, R122, 0x1f, RZ, 0xc0, !PT ;  /* 0x0000001f7aec7812 */ /* 0x000fe200078ec0ff */
[----:B------:R-:W-:Y:S01]  /*2060*/  FADD.FTZ R99, R0, R0 ;  /* 0x0000000000637221 */ /* 0x000fe20000010000 */
[----:B------:R-:W-:Y:S01]  /*2070*/  ULEA.HI UR4, UR10, UR10, URZ, 0x1 ;  /* 0x0000000a0a047291 */ /* 0x000fe2000f8f083f */
[----:B------:R-:W-:Y:S01]  /*2080*/  FADD.FTZ R98, R5, R5 ;  /* 0x0000000505627221 */ /* 0x000fe20000010000 */
[----:B------:R-:W-:Y:S01]  /*2090*/  MOV R210, RZ ;  /* 0x000000ff00d27202 */ /* 0x000fe20000000f00 */
        /* <DEDUP_REMOVED lines=27> */
.L_x_1594:
[----:B------:R-:W-:Y:S01]  /*2250*/  LOP3.LUT R0, R122, 0x7ffffe0, RZ, 0xc0, !PT ;  /* 0x07ffffe07a007812 */ /* 0x000fe200078ec0ff */
[----:B------:R-:W-:Y:S01]  /*2260*/  USHF.R.S32.HI UR38, URZ, 0x1f, UR6 ;  /* 0x0000001f3f267899 */ /* 0x000fe20008011406 */
[----:B------:R-:W-:Y:S01]  /*2270*/  MOV R5, UR6 ;  /* 0x0000000600057c02 */ /* 0x000fe20008000f00 */
[----:B------:R-:W-:Y:S01]  /*2280*/  ULDC.64 UR34, c[0x0][0x1a0] ;  /* 0x0000680000227ab9 */ /* 0x000fe20000000a00 */
[----:B------:R-:W-:Y:S01]  /*2290*/  SHF.L.U32 R7, R0, 0x5, RZ ;  /* 0x0000000500077819 */ /* 0x000fe200000006ff */
[----:B------:R-:W-:Y:S01]  /*22a0*/  UIMAD UR34, UR38, UR34, URZ ;  /* 0x00000022262272a4 */ /* 0x000fe2000f8e023f */
[----:B------:R-:W-:Y:S01]  /*22b0*/  HFMA2.MMA R11, -RZ, RZ, 0, 0 ;  /* 0x00000000ff0b7435 */ /* 0x000fe200000001ff */
[----:B------:R-:W-:Y:S01]  /*22c0*/  ULDC UR11, c[0x0][0x168] ;  /* 0x00005a00000b7ab9 */ /* 0x000fe20000000800 */
[----:B------:R-:W-:Y:S01]  /*22d0*/  LOP3.LUT R6, R7, 0xffffffe0, R236, 0xe2, !PT ;  /* 0xffffffe007067812 */ /* 0x000fe200078ee2ec */
[----:B------:R-:W-:Y:S01]  /*22e0*/  UIMAD UR34, UR6, UR35, UR34 ;  /* 0x00000023062272a4 */ /* 0x000fe2000f8e0222 */
[----:B------:R-:W-:Y:S01]  /*22f0*/  CS2R R14, SRZ ;  /* 0x00000000000e7805 */ /* 0x000fe2000001ff00 */
[----:B------:R-:W-:Y:S01]  /*2300*/  UIADD3 UR11, -UR12, UR11, URZ ;  /* 0x0000000b0c0b7290 */ /* 0x000fe2000fffe13f */
[--C-:B------:R-:W-:Y:S01]  /*2310*/  SHF.R.S32.HI R7, RZ, 0x1f, R6.reuse ;  /* 0x0000001fff077819 */ /* 0x100fe20000011406 */
[----:B------:R-:W-:Y:S01]  /*2320*/  CS2R R16, SRZ ;  /* 0x0000000000107805 */ /* 0x000fe2000001ff00 */
[C---:B------:R-:W-:Y:S01]  /*2330*/  LOP3.LUT R0, R6.reuse, 0x20, RZ, 0xfc, !PT ;  /* 0x0000002006007812 */ /* 0x040fe200078efcff */
[----:B------:R-:W-:Y:S01]  /*2340*/  USHF.L.U32 UR11, UR11, 0x1, URZ ;  /* 0x000000010b0b7899 */ /* 0x000fe2000800063f */
[C---:B------:R-:W-:Y:S01]  /*2350*/  LOP3.LUT R151, R6.reuse, 0x60, RZ, 0xfc, !PT ;  /* 0x0000006006977812 */ /* 0x040fe200078efcff */
[----:B------:R-:W-:Y:S01]  /*2360*/  IMAD.WIDE.U32 R4, R5, c[0x0][0x1a0], R6 ;  /* 0x0000680005047a25 */ /* 0x000fe200078e0006 */
[C---:B------:R-:W-:Y:S01]  /*2370*/  LOP3.LUT R152, R6.reuse, 0x80, RZ, 0xfc, !PT ;  /* 0x0000008006987812 */ /* 0x040fe200078efcff */
[----:B------:R-:W-:Y:S01]  /*2380*/  CS2R R18, SRZ ;  /* 0x0000000000127805 */ /* 0x000fe2000001ff00 */
[----:B------:R-:W-:Y:S01]  /*2390*/  LOP3.LUT R153, R6, 0xa0, RZ, 0xfc, !PT ;  /* 0x000000a006997812 */ /* 0x000fe200078efcff */
[----:B------:R-:W-:Y:S01]  /*23a0*/  CS2R R22, SRZ ;  /* 0x0000000000167805 */ /* 0x000fe2000001ff00 */
[----:B------:R-:W-:Y:S01]  /*23b0*/  IADD3 R3, R5, UR34, RZ ;  /* 0x0000002205037c10 */ /* 0x000fe2000fffe0ff */
[----:B------:R-:W-:Y:S01]  /*23c0*/  CS2R R20, SRZ ;  /* 0x0000000000147805 */ /* 0x000fe2000001ff00 */
[----:B------:R-:W-:Y:S01]  /*23d0*/  LEA R2, P0, R4, UR17, 0x2 ;  /* 0x0000001104027c11 */ /* 0x000fe2000f8010ff */
[----:B------:R-:W-:Y:S01]  /*23e0*/  CS2R R24, SRZ ;  /* 0x0000000000187805 */ /* 0x000fe2000001ff00 */
[----:B------:R-:W-:Y:S01]  /*23f0*/  ISETP.GE.AND P4, PT, R6, UR11, PT ;  /* 0x0000000b06007c0c */ /* 0x000fe2000bf86270 */
[----:B------:R-:W-:Y:S01]  /*2400*/  HFMA2.MMA R31, -RZ, RZ, 0, 0 ;  /* 0x00000000ff1f7435 */ /* 0x000fe200000001ff */
[----:B------:R-:W-:Y:S01]  /*2410*/  LEA.HI.X R3, R4, UR16, R3, 0x2, P0 ;  /* 0x0000001004037c11 */ /* 0x000fe200080f1403 */
[----:B------:R-:W-:Y:S01]  /*2420*/  CS2R R32, SRZ ;  /* 0x0000000000207805 */ /* 0x000fe2000001ff00 */
[----:B------:R-:W-:Y:S01]  /*2430*/  LOP3.LUT R4, R6, 0x40, RZ, 0xfc, !PT ;  /* 0x0000004006047812 */ /* 0x000fe200078efcff */
[----:B------:R-:W-:Y:S01]  /*2440*/  CS2R R34, SRZ ;  /* 0x0000000000227805 */ /* 0x000fe2000001ff00 */
[----:B------:R-:W-:Y:S01]  /*2450*/  ISETP.GE.AND P3, PT, R0, UR11, PT ;  /* 0x0000000b00007c0c */ /* 0x000fe2000bf66270 */
[----:B------:R-:W-:Y:S01]  /*2460*/  CS2R R36, SRZ ;  /* 0x0000000000247805 */ /* 0x000fe2000001ff00 */
[----:B------:R-:W-:Y:S01]  /*2470*/  ISETP.GE.AND P2, PT, R4, UR11, PT ;  /* 0x0000000b04007c0c */ /* 0x000fe2000bf46270 */
[----:B------:R-:W-:Y:S01]  /*2480*/  CS2R R38, SRZ ;  /* 0x0000000000267805 */ /* 0x000fe2000001ff00 */
[----:B------:R-:W-:Y:S01]  /*2490*/  ISETP.GE.AND P1, PT, R151, UR11, PT ;  /* 0x0000000b97007c0c */ /* 0x000fe2000bf26270 */
[----:B------:R-:W-:Y:S01]  /*24a0*/  CS2R R40, SRZ ;  /* 0x0000000000287805 */ /* 0x000fe2000001ff00 */
[----:B------:R-:W-:Y:S01]  /*24b0*/  MOV R13, RZ ;  /* 0x000000ff000d7202 */ /* 0x000fe20000000f00 */
[----:B------:R0:W2:Y:S01]  /*24c0*/  @!P4 LDG.E R11, [R2.64] ;  /* 0x00000028020bc981 */ /* 0x0000a2000c1e1900 */
[C---:B------:R-:W-:Y:S01]  /*24d0*/  LOP3.LUT R150, R6.reuse, 0xc0, RZ, 0xfc, !PT ;  /* 0x000000c006967812 */ /* 0x040fe200078efcff */
[----:B------:R-:W-:Y:S01]  /*24e0*/  CS2R R42, SRZ ;  /* 0x00000000002a7805 */ /* 0x000fe2000001ff00 */
[----:B------:R-:W-:-:S02]  /*24f0*/  LOP3.LUT R148, R6, 0xe0, RZ, 0xfc, !PT ;  /* 0x000000e006947812 */ /* 0x000fc400078efcff */
[----:B------:R-:W-:Y:S01]  /*2500*/  MOV R26, RZ ;  /* 0x000000ff001a7202 */ /* 0x000fe20000000f00 */
[----:B------:R0:W3:Y:S01]  /*2510*/  @!P3 LDG.E R15, [R2.64+0x80] ;  /* 0x00008028020fb981 */ /* 0x0000e2000c1e1900 */
[----:B------:R-:W-:Y:S02]  /*2520*/  LOP3.LUT R149, R6, 0x100, RZ, 0xfc, !PT ;  /* 0x0000010006957812 */ /* 0x000fe400078efcff */
[----:B------:R-:W-:Y:S01]  /*2530*/  SHF.L.U32 R9, R122, 0x5, RZ ;  /* 0x000000057a097819 */ /* 0x000fe200000006ff */
[----:B------:R0:W4:Y:S01]  /*2540*/  @!P2 LDG.E R13, [R2.64+0x100] ;  /* 0x00010028020da981 */ /* 0x000122000c1e1900 */
[----:B------:R-:W-:Y:S01]  /*2550*/  ISETP.GE.AND P0, PT, R152, UR11, PT ;  /* 0x0000000b98007c0c */ /* 0x000fe2000bf06270 */
[----:B------:R-:W-:Y:S01]  /*2560*/  HFMA2.MMA R47, -RZ, RZ, 0, 0 ;  /* 0x00000000ff2f7435 */ /* 0x000fe200000001ff */
[C---:B------:R-:W-:Y:S01]  /*2570*/  LOP3.LUT R145, R6.reuse, 0x120, RZ, 0xfc, !PT ;  /* 0x0000012006917812 */ /* 0x040fe200078efcff */
[----:B------:R0:W4:Y:S01]  /*2580*/  @!P1 LDG.E R17, [R2.64+0x180] ;  /* 0x0001802802119981 */ /* 0x000122000c1e1900 */
[----:B------:R-:W-:Y:S01]  /*2590*/  ISETP.GE.AND P6, PT, R153, UR11, PT ;  /* 0x0000000b99007c0c */ /* 0x000fe2000bfc6270 */
[----:B------:R-:W-:Y:S01]  /*25a0*/  CS2R R44, SRZ ;  /* 0x00000000002c7805 */ /* 0x000fe2000001ff00 */
[----:B------:R-:W-:Y:S01]  /*25b0*/  LOP3.LUT R146, R6, 0x140, RZ, 0xfc, !PT ;  /* 0x0000014006927812 */ /* 0x000fe200078efcff */
[----:B------:R-:W-:Y:S01]  /*25c0*/  ULDC.64 UR34, c[0x0][0x180] ;  /* 0x0000600000227ab9 */ /* 0x000fe20000000a00 */
[----:B------:R-:W-:-:S02]  /*25d0*/  ISETP.GE.AND P5, PT, R150, UR11, PT ;  /* 0x0000000b96007c0c */ /* 0x000fc4000bfa6270 */
[----:B------:R-:W-:Y:S02]  /*25e0*/  ISETP.GE.AND P4, PT, R148, UR11, PT ;  /* 0x0000000b94007c0c */ /* 0x000fe4000bf86270 */
[----:B------:R-:W-:Y:S01]  /*25f0*/  ISETP.GE.AND P3, PT, R149, UR11, PT ;  /* 0x0000000b95007c0c */ /* 0x000fe2000bf66270 */
[----:B------:R0:W4:Y:S01]  /*2600*/  @!P0 LDG.E R14, [R2.64+0x200] ;  /* 0x00020028020e8981 */ /* 0x000122000c1e1900 */
[----:B------:R-:W-:Y:S02]  /*2610*/  ISETP.GE.AND P2, PT, R145, UR11, PT ;  /* 0x0000000b91007c0c */ /* 0x000fe4000bf46270 */
[----:B------:R-:W-:Y:S01]  /*2620*/  ISETP.GE.AND P1, PT, R146, UR11, PT ;  /* 0x0000000b92007c0c */ /* 0x000fe2000bf26270 */
[----:B------:R0:W4:Y:S01]  /*2630*/  @!P6 LDG.E R16, [R2.64+0x280] ;  /* 0x000280280210e981 */ /* 0x000122000c1e1900 */
[C---:B------:R-:W-:Y:S02]  /*2640*/  LOP3.LUT R142, R6.reuse, 0x160, RZ, 0xfc, !PT ;  /* 0x00000160068e7812 */ /* 0x040fe400078efcff */
[C---:B------:R-:W-:Y:S01]  /*2650*/  LOP3.LUT R147, R6.reuse, 0x180, RZ, 0xfc, !PT ;  /* 0x0000018006937812 */ /* 0x040fe200078efcff */
[----:B------:R0:W4:Y:S01]  /*2660*/  @!P5 LDG.E R19, [R2.64+0x300] ;  /* 0x000300280213d981 */ /* 0x000122000c1e1900 */
[----:B------:R-:W-:-:S02]  /*2670*/  LOP3.LUT R144, R6, 0x1a0, RZ, 0xfc, !PT ;  /* 0x000001a006907812 */ /* 0x000fc400078efcff */
[C---:B------:R-:W-:Y:S01]  /*2680*/  LOP3.LUT R138, R6.reuse, 0x1c0, RZ, 0xfc, !PT ;  /* 0x000001c0068a7812 */ /* 0x040fe200078efcff */
[----:B------:R0:W4:Y:S01]  /*2690*/  @!P4 LDG.E R23, [R2.64+0x380] ;  /* 0x000380280217c981 */ /* 0x000122000c1e1900 */
[----:B------:R-:W-:Y:S02]  /*26a0*/  LOP3.LUT R140, R6, 0x1e0, RZ, 0xfc, !PT ;  /* 0x000001e0068c7812 */ /* 0x000fe400078efcff */
[----:B------:R-:W-:Y:S01]  /*26b0*/  ISETP.GE.AND P0, PT, R142, UR11, PT ;  /* 0x0000000b8e007c0c */ /* 0x000fe2000bf06270 */
[----:B------:R0:W4:Y:S01]  /*26c0*/  @!P3 LDG.E R21, [R2.64+0x400] ;  /* 0x000400280215b981 */ /* 0x000122000c1e1900 */
[C---:B------:R-:W-:Y:S02]  /*26d0*/  LOP3.LUT R136, R6.reuse, 0x200, RZ, 0xfc, !PT ;  /* 0x0000020006887812 */ /* 0x040fe400078efcff */
[----:B------:R-:W-:Y:S01]  /*26e0*/  ISETP.GE.AND P6, PT, R147, UR11, PT ;  /* 0x0000000b93007c0c */ /* 0x000fe2000bfc6270 */
[----:B------:R0:W4:Y:S01]  /*26f0*/  @!P2 LDG.E R25, [R2.64+0x480] ;  /* 0x000480280219a981 */ /* 0x000122000c1e1900 */
[----:B------:R-:W-:-:S02]  /*2700*/  LOP3.LUT R134, R6, 0x220, RZ, 0xfc, !PT ;  /* 0x0000022006867812 */ /* 0x000fc400078efcff */
[----:B------:R-:W-:Y:S01]  /*2710*/  ISETP.GE.AND P5, PT, R144, UR11, PT ;  /* 0x0000000b90007c0c */ /* 0x000fe2000bfa6270 */
[----:B------:R0:W4:Y:S01]  /*2720*/  @!P1 LDG.E R18, [R2.64+0x500] ;  /* 0x0005002802129981 */ /* 0x000122000c1e1900 */
[----:B------:R-:W-:Y:S02]  /*2730*/  ISETP.GE.AND P4, PT, R138, UR11, PT ;  /* 0x0000000b8a007c0c */ /* 0x000fe4000bf86270 */
[----:B------:R-:W-:Y:S01]  /*2740*/  ISETP.GE.AND P3, PT, R140, UR11, PT ;  /* 0x0000000b8c007c0c */ /* 0x000fe2000bf66270 */
[----:B------:R0:W4:Y:S01]  /*2750*/  @!P0 LDG.E R31, [R2.64+0x580] ;  /* 0x00058028021f8981 */ /* 0x000122000c1e1900 */
[----:B------:R-:W-:Y:S02]  /*2760*/  ISETP.GE.AND P2, PT, R136, UR11, PT ;  /* 0x0000000b88007c0c */ /* 0x000fe4000bf46270 */
[----:B------:R-:W-:Y:S01]  /*2770*/  ISETP.GE.AND P1, PT, R134, UR11, PT ;  /* 0x0000000b86007c0c */ /* 0x000fe2000bf26270 */
[----:B------:R0:W4:Y:S01]  /*2780*/  @!P6 LDG.E R20, [R2.64+0x600] ;  /* 0x000600280214e981 */ /* 0x000122000c1e1900 */
[----:B------:R-:W-:-:S02]  /*2790*/  LOP3.LUT R124, R6, 0x240, RZ, 0xfc, !PT ;  /* 0x00000240067c7812 */ /* 0x000fc400078efcff */
[C---:B------:R-:W-:Y:S01]  /*27a0*/  LOP3.LUT R132, R6.reuse, 0x260, RZ, 0xfc, !PT ;  /* 0x0000026006847812 */ /* 0x040fe200078efcff */
[----:B------:R0:W4:Y:S01]  /*27b0*/  @!P5 LDG.E R33, [R2.64+0x680] ;  /* 0x000680280221d981 */ /* 0x000122000c1e1900 */
[C---:B------:R-:W-:Y:S02]  /*27c0*/  LOP3.LUT R94, R6.reuse, 0x280, RZ, 0xfc, !PT ;  /* 0x00000280065e7812 */ /* 0x040fe400078efcff */
[C---:B------:R-:W-:Y:S01]  /*27d0*/  LOP3.LUT R82, R6.reuse, 0x2a0, RZ, 0xfc, !PT ;  /* 0x000002a006527812 */ /* 0x040fe200078efcff */
[----:B------:R0:W4:Y:S01]  /*27e0*/  @!P4 LDG.E R22, [R2.64+0x700] ;  /* 0x000700280216c981 */ /* 0x000122000c1e1900 */
[----:B------:R-:W-:Y:S02]  /*27f0*/  LOP3.LUT R80, R6, 0x2c0, RZ, 0xfc, !PT ;  /* 0x000002c006507812 */ /* 0x000fe400078efcff */
[----:B------:R-:W-:Y:S01]  /*2800*/  ISETP.GE.AND P0, PT, R124, UR11, PT ;  /* 0x0000000b7c007c0c */ /* 0x000fe2000bf06270 */
[----:B------:R0:W4:Y:S01]  /*2810*/  @!P3 LDG.E R24, [R2.64+0x780] ;  /* 0x000780280218b981 */ /* 0x000122000c1e1900 */
[----:B------:R-:W-:-:S02]  /*2820*/  LOP3.LUT R78, R6, 0x2e0, RZ, 0xfc, !PT ;  /* 0x000002e0064e7812 */ /* 0x000fc400078efcff */
[----:B------:R-:W-:Y:S01]  /*2830*/  ISETP.GE.AND P6, PT, R132, UR11, PT ;  /* 0x0000000b84007c0c */ /* 0x000fe2000bfc6270 */
[----:B------:R0:W4:Y:S01]  /*2840*/  @!P2 LDG.E R35, [R2.64+0x800] ;  /* 0x000800280223a981 */ /* 0x000122000c1e1900 */
[----:B------:R-:W-:Y:S02]  /*2850*/  LOP3.LUT R56, R6, 0x300, RZ, 0xfc, !PT ;  /* 0x0000030006387812 */ /* 0x000fe400078efcff */
[----:B------:R-:W-:Y:S01]  /*2860*/  ISETP.GE.AND P5, PT, R94, UR11, PT ;  /* 0x0000000b5e007c0c */ /* 0x000fe2000bfa6270 */
[----:B------:R0:W4:Y:S01]  /*2870*/  @!P1 LDG.E R32, [R2.64+0x880] ;  /* 0x0008802802209981 */ /* 0x000122000c1e1900 */
[----:B------:R-:W-:Y:S02]  /*2880*/  ISETP.GE.AND P4, PT, R82, UR11, PT ;  /* 0x0000000b52007c0c */ /* 0x000fe4000bf86270 */
[----:B------:R-:W-:Y:S01]  /*2890*/  ISETP.GE.AND P3, PT, R80, UR11, PT ;  /* 0x0000000b50007c0c */ /* 0x000fe2000bf66270 */
[----:B------:R0:W4:Y:S01]  /*28a0*/  @!P0 LDG.E R26, [R2.64+0x900] ;  /* 0x00090028021a8981 */ /* 0x000122000c1e1900 */
[----:B------:R-:W-:-:S02]  /*28b0*/  ISETP.GE.AND P2, PT, R78, UR11, PT ;  /* 0x0000000b4e007c0c */ /* 0x000fc4000bf46270 */
[----:B------:R-:W-:Y:S01]  /*28c0*/  ISETP.GE.AND P1, PT, R56, UR11, PT ;  /* 0x0000000b38007c0c */ /* 0x000fe2000bf26270 */
[----:B------:R0:W4:Y:S01]  /*28d0*/  @!P6 LDG.E R34, [R2.64+0x980] ;  /* 0x000980280222e981 */ /* 0x000122000c1e1900 */
[C---:B------:R-:W-:Y:S02]  /*28e0*/  LOP3.LUT R58, R6.reuse, 0x320, RZ, 0xfc, !PT ;  /* 0x00000320063a7812 */ /* 0x040fe400078efcff */
[C---:B------:R-:W-:Y:S01]  /*28f0*/  LOP3.LUT R54, R6.reuse, 0x340, RZ, 0xfc, !PT ;  /* 0x0000034006367812 */ /* 0x040fe200078efcff */
[----:B------:R0:W4:Y:S01]  /*2900*/  @!P5 LDG.E R37, [R2.64+0xa00] ;  /* 0x000a00280225d981 */ /* 0x000122000c1e1900 */
[----:B------:R-:W-:Y:S02]  /*2910*/  LOP3.LUT R9, R9, 0xffffffe0, R236, 0xe2, !PT ;  /* 0xffffffe009097812 */ /* 0x000fe400078ee2ec */
[C---:B------:R-:W-:Y:S01]  /*2920*/  LOP3.LUT R52, R6.reuse, 0x360, RZ, 0xfc, !PT ;  /* 0x0000036006347812 */ /* 0x040fe200078efcff */
[----:B------:R0:W4:Y:S01]  /*2930*/  @!P4 LDG.E R39, [R2.64+0xa80] ;  /* 0x000a80280227c981 */ /* 0x000122000c1e1900 */
[----:B------:R-:W-:-:S02]  /*2940*/  LOP3.LUT R48, R6, 0x380, RZ, 0xfc, !PT ;  /* 0x0000038006307812 */ /* 0x000fc400078efcff */
[----:B------:R-:W-:Y:S01]  /*2950*/  LOP3.LUT R50, R6, 0x3a0, RZ, 0xfc, !PT ;  /* 0x000003a006327812 */ /* 0x000fe200078efcff */
[----:B------:R0:W4:Y:S01]  /*2960*/  @!P3 LDG.E R36, [R2.64+0xb00] ;  /* 0x000b00280224b981 */ /* 0x000122000c1e1900 */
[----:B------:R-:W-:Y:S02]  /*2970*/  ISETP.GE.AND P0, PT, R58, UR11, PT ;  /* 0x0000000b3a007c0c */ /* 0x000fe4000bf06270 */
[----:B------:R-:W-:Y:S01]  /*2980*/  LOP3.LUT R46, R6, 0x3c0, RZ, 0xfc, !PT ;  /* 0x000003c0062e7812 */ /* 0x000fe200078efcff */
[----:B------:R0:W4:Y:S01]  /*2990*/  @!P2 LDG.E R41, [R2.64+0xb80] ;  /* 0x000b80280229a981 */ /* 0x000122000c1e1900 */
[----:B------:R-:W-:Y:S02]  /*29a0*/  ISETP.GE.AND P6, PT, R54, UR11, PT ;  /* 0x0000000b36007c0c */ /* 0x000fe4000bfc6270 */
[----:B------:R-:W-:Y:S01]  /*29b0*/  LOP3.LUT R9, R9, 0x3e0, RZ, 0xfc, !PT ;  /* 0x000003e009097812 */ /* 0x000fe200078efcff */
[----:B------:R0:W4:Y:S01]  /*29c0*/  @!P1 LDG.E R38, [R2.64+0xc00] ;  /* 0x000c002802269981 */ /* 0x000122000c1e1900 */
[----:B------:R-:W-:-:S02]  /*29d0*/  ISETP.GE.AND P5, PT, R52, UR11, PT ;  /* 0x0000000b34007c0c */ /* 0x000fc4000bfa6270 */
[----:B------:R-:W-:Y:S02]  /*29e0*/  ISETP.GE.AND P4, PT, R48, UR11, PT ;  /* 0x0000000b30007c0c */ /* 0x000fe4000bf86270 */
[----:B------:R-:W-:Y:S01]  /*29f0*/  ISETP.GE.AND P3, PT, R50, UR11, PT ;  /* 0x0000000b32007c0c */ /* 0x000fe2000bf66270 */
[----:B------:R0:W4:Y:S01]  /*2a00*/  @!P0 LDG.E R43, [R2.64+0xc80] ;  /* 0x000c8028022b8981 */ /* 0x000122000c1e1900 */
[----:B------:R-:W-:Y:S02]  /*2a10*/  ISETP.GE.AND P2, PT, R46, UR11, PT ;  /* 0x0000000b2e007c0c */ /* 0x000fe4000bf46270 */
[----:B------:R-:W-:Y:S01]  /*2a20*/  ISETP.GE.AND P1, PT, R9, UR11, PT ;  /* 0x0000000b09007c0c */ /* 0x000fe2000bf26270 */
[----:B------:R0:W4:Y:S01]  /*2a30*/  @!P6 LDG.E R40, [R2.64+0xd00] ;  /* 0x000d00280228e981 */ /* 0x000122000c1e1900 */
[----:B------:R-:W-:-:S03]  /*2a40*/  MOV R49, RZ ;  /* 0x000000ff00317202 */ /* 0x000fc60000000f00 */
[----:B------:R0:W4:Y:S04]  /*2a50*/  @!P5 LDG.E R45, [R2.64+0xd80] ;  /* 0x000d8028022dd981 */ /* 0x000128000c1e1900 */
[----:B------:R0:W4:Y:S04]  /*2a60*/  @!P4 LDG.E R42, [R2.64+0xe00] ;  /* 0x000e0028022ac981 */ /* 0x000128000c1e1900 */
[----:B------:R0:W4:Y:S04]  /*2a70*/  @!P3 LDG.E R47, [R2.64+0xe80] ;  /* 0x000e8028022fb981 */ /* 0x000128000c1e1900 */
[----:B------:R0:W4:Y:S04]  /*2a80*/  @!P2 LDG.E R44, [R2.64+0xf00] ;  /* 0x000f0028022ca981 */ /* 0x000128000c1e1900 */
[----:B------:R0:W4:Y:S01]  /*2a90*/  @!P1 LDG.E R49, [R2.64+0xf80] ;  /* 0x000f802802319981 */ /* 0x000122000c1e1900 */
[----:B------:R-:W-:-:S02]  /*2aa0*/  UIMAD UR39, UR28, UR34, URZ ;  /* 0x000000221c2772a4 */ /* 0x000fc4000f8e023f */
[----:B------:R-:W-:Y:S02]  /*2ab0*/  UIMAD.WIDE.U32 UR36, UR29, UR34, URZ ;  /* 0x000000221d2472a5 */ /* 0x000fe4000f8e003f */
[----:B------:R-:W-:-:S03]  /*2ac0*/  UIMAD UR39, UR29, UR35, UR39 ;  /* 0x000000231d2772a4 */ /* 0x000fc6000f8e0227 */
[----:B------:R-:W-:Y:S02]  /*2ad0*/  ULDC.64 UR34, c[0x0][0x188] ;  /* 0x0000620000227ab9 */ /* 0x000fe40000000a00 */
[----:B------:R-:W-:Y:S02]  /*2ae0*/  UIADD3 UR37, UR37, UR39, URZ ;  /* 0x0000002725257290 */ /* 0x000fe4000fffe03f */
[----:B------:R-:W-:Y:S02]  /*2af0*/  UIMAD UR39, UR38, UR34, URZ ;  /* 0x00000022262772a4 */ /* 0x000fe4000f8e023f */
[----:B------:R-:W-:Y:S02]  /*2b00*/  UIMAD.WIDE.U32 UR36, UR6, UR34, UR36 ;  /* 0x00000022062472a5 */ /* 0x000fe4000f8e0024 */
[----:B------:R-:W-:-:S03]  /*2b10*/  UIMAD UR39, UR6, UR35, UR39 ;  /* 0x00000023062772a4 */ /* 0x000fc6000f8e0227 */
[----:B------:R-:W-:Y:S02]  /*2b20*/  ULDC.64 UR34, c[0x0][0x220] ;  /* 0x0000880000227ab9 */ /* 0x000fe40000000a00 */
[----:B------:R-:W-:Y:S02]  /*2b30*/  UIADD3 UR37, UR37, UR39, URZ ;  /* 0x0000002725257290 */ /* 0x000fe4000fffe03f */
[----:B------:R-:W-:Y:S01]  /*2b40*/  ULEA UR34, UP0, UR36, UR34, 0x3 ;  /* 0x0000002224227291 */ /* 0x000fe2000f80183f */
[----:B------:R-:W-:-:S03]  /*2b50*/  SHF.L.U32 R12, R122, 0x5, RZ ;  /* 0x000000057a0c7819 */ /* 0x000fc600000006ff */
[----:B------:R-:W-:Y:S01]  /*2b60*/  ULEA.HI.X UR35, UR36, UR35, UR37, 0x3, UP0 ;  /* 0x0000002324237291 */ /* 0x000fe200080f1c25 */
[----:B------:R-:W-:Y:S02]  /*2b70*/  LOP3.LUT R12, R12, 0xfffffc00, RZ, 0xc0, !PT ;  /* 0xfffffc000c0c7812 */ /* 0x000fe400078ec0ff */
[----:B0-----:R-:W-:-:S03]  /*2b80*/  MOV R2, UR34 ;  /* 0x0000002200027c02 */ /* 0x001fc60008000f00 */
[----:B------:R-:W-:Y:S01]  /*2b90*/  MOV R3, UR35 ;  /* 0x0000002300037c02 */ /* 0x000fe20008000f00 */
[----:B------:R-:W-:Y:S01]  /*2ba0*/  ULDC.64 UR34, c[0x0][0x1c0] ;  /* 0x0000700000227ab9 */ /* 0x000fe20000000a00 */
[----:B------:R-:W-:Y:S02]  /*2bb0*/  MOV R5, UR6 ;  /* 0x0000000600057c02 */ /* 0x000fe40008000f00 */
[----:B------:R-:W-:Y:S02]  /*2bc0*/  IADD3 R74, R12, R121, RZ ;  /* 0x000000790c4a7210 */ /* 0x000fe40007ffe0ff */
[----:B------:R-:W4:Y:S01]  /*2bd0*/  LDG.E.64 R2, [R2.64] ;  /* 0x0000002802027981 */ /* 0x000f22000c1e1b00 */
[----:B------:R-:W-:Y:S01]  /*2be0*/  ISETP.GE.AND P0, PT, R6, UR11, PT ;  /* 0x0000000b06007c0c */ /* 0x000fe2000bf06270 */
[----:B------:R-:W-:Y:S01]  /*2bf0*/  IMAD.WIDE.U32 R6, R5, c[0x0][0x1c0], R6 ;  /* 0x0000700005067a25 */ /* 0x000fe200078e0006 */
[C---:B------:R-:W-:Y:S02]  /*2c00*/  IADD3 R5, R74.reuse, 0x20, RZ ;  /* 0x000000204a057810 */ /* 0x040fe40007ffe0ff */
[----:B------:R-:W-:-:S02]  /*2c10*/  IADD3 R27, R74, 0x40, RZ ;  /* 0x000000404a1b7810 */ /* 0x000fc40007ffe0ff */
[C---:B------:R-:W-:Y:S02]  /*2c20*/  IADD3 R29, R74.reuse, 0x60, RZ ;  /* 0x000000604a1d7810 */ /* 0x040fe40007ffe0ff */
[CC--:B------:R-:W-:Y:S02]  /*2c30*/  LEA.HI.SX32 R10, R74.reuse, R74.reuse, 0x1b ;  /* 0x0000004a4a0a7211 */ /* 0x0c0fe400078fdaff */
        /* <DEDUP_REMOVED lines=13> */
[----:B------:R-:W-:Y:S02]  /*2d10*/  ISETP.GE.AND P1, PT, R0, UR11, PT ;  /* 0x0000000b00007c0c */ /* 0x000fe4000bf26270 */
[----:B------:R-:W-:Y:S02]  /*2d20*/  IADD3 R63, R74, 0x160, RZ ;  /* 0x000001604a3f7810 */ /* 0x000fe40007ffe0ff */
[----:B------:R-:W-:-:S02]  /*2d30*/  LEA.HI.SX32 R66, R57, R74, 0x1b ;  /* 0x0000004a39427211 */ /* 0x000fc400078fdaff */
[C---:B------:R-:W-:Y:S02]  /*2d40*/  IADD3 R129, R74.reuse, 0x180, RZ ;  /* 0x000001804a817810 */ /* 0x040fe40007ffe0ff */
[-C--:B------:R-:W-:Y:S02]  /*2d50*/  LEA.HI.SX32 R0, R59, R74.reuse, 0x1b ;  /* 0x0000004a3b007211 */ /* 0x080fe400078fdaff */
[C---:B------:R-:W-:Y:S02]  /*2d60*/  IADD3 R65, R74.reuse, 0x1a0, RZ ;  /* 0x000001a04a417810 */ /* 0x040fe40007ffe0ff */
[-C--:B------:R-:W-:Y:S02]  /*2d70*/  LEA.HI.SX32 R172, R61, R74.reuse, 0x1b ;  /* 0x0000004a3dac7211 */ /* 0x080fe400078fdaff */
        /* <DEDUP_REMOVED lines=15> */
[-C--:B------:R-:W-:Y:S01]  /*2e70*/  LEA.HI.SX32 R77, R77, R74.reuse, 0x1b ;  /* 0x0000004a4d4d7211 */ /* 0x080fe200078fdaff */
[----:B------:R-:W-:Y:S01]  /*2e80*/  UIMAD UR34, UR38, UR34, URZ ;  /* 0x00000022262272a4 */ /* 0x000fe2000f8e023f */
[C---:B------:R-:W-:Y:S02]  /*2e90*/  IADD3 R73, R74.reuse, 0x2c0, RZ ;  /* 0x000002c04a497810 */ /* 0x040fe40007ffe0ff */
[-C--:B------:R-:W-:Y:S02]  /*2ea0*/  LEA.HI.SX32 R123, R123, R74.reuse, 0x1b ;  /* 0x0000004a7b7b7211 */ /* 0x080fe400078fdaff */
[----:B------:R-:W-:Y:S02]  /*2eb0*/  IADD3 R79, R74, 0x2e0, RZ ;  /* 0x000002e04a4f7810 */ /* 0x000fe40007ffe0ff */
[----:B------:R-:W-:-:S02]  /*2ec0*/  LEA.HI.SX32 R125, R125, R74, 0x1b ;  /* 0x0000004a7d7d7211 */ /* 0x000fc400078fdaff */
[C---:B------:R-:W-:Y:S02]  /*2ed0*/  IADD3 R81, R74.reuse, 0x300, RZ ;  /* 0x000003004a517810 */ /* 0x040fe40007ffe0ff */
[-C--:B------:R-:W-:Y:S02]  /*2ee0*/  LEA.HI.SX32 R126, R69, R74.reuse, 0x1b ;  /* 0x0000004a457e7211 */ /* 0x080fe400078fdaff */
[C---:B------:R-:W-:Y:S02]  /*2ef0*/  IADD3 R95, R74.reuse, 0x320, RZ ;  /* 0x000003204a5f7810 */ /* 0x040fe40007ffe0ff */
[-C--:B------:R-:W-:Y:S01]  /*2f00*/  LEA.HI.SX32 R60, R71, R74.reuse, 0x1b ;  /* 0x0000004a473c7211 */ /* 0x080fe200078fdaff */
[----:B------:R-:W-:Y:S01]  /*2f10*/  UIMAD UR34, UR6, UR35, UR34 ;  /* 0x00000023062272a4 */ /* 0x000fe2000f8e0222 */
[----:B------:R-:W-:Y:S02]  /*2f20*/  IADD3 R133, R74, 0x340, RZ ;  /* 0x000003404a857810 */ /* 0x000fe40007ffe0ff */
[----:B------:R-:W-:-:S02]  /*2f30*/  LEA.HI.SX32 R61, R73, R74, 0x1b ;  /* 0x0000004a493d7211 */ /* 0x000fc400078fdaff */
[C---:B------:R-:W-:Y:S02]  /*2f40*/  IADD3 R135, R74.reuse, 0x360, RZ ;  /* 0x000003604a877810 */ /* 0x040fe40007ffe0ff */
[-C--:B------:R-:W-:Y:S02]  /*2f50*/  LEA.HI.SX32 R62, R79, R74.reuse, 0x1b ;  /* 0x0000004a4f3e7211 */ /* 0x080fe400078fdaff */
[----:B------:R-:W-:Y:S01]  /*2f60*/  IADD3 R137, R74, 0x380, RZ ;  /* 0x000003804a897810 */ /* 0x000fe20007ffe0ff */
[----:B--2---:R0:W-:Y:S04]  /*2f70*/  STS [R10.X4], R11 ;  /* 0x0000000b0a007388 */ /* 0x0041e80000004800 */
        /* <DEDUP_REMOVED lines=14> */
[----:B------:R-:W-:Y:S01]  /*3060*/  STS [R75.X4+0x780], R24 ;  /* 0x000780184b007388 */ /* 0x000fe20000004800 */
[----:B------:R-:W-:-:S03]  /*3070*/  LEA.HI.SX32 R63, R81, R74, 0x1b ;  /* 0x0000004a513f7211 */ /* 0x000fc600078fdaff */
[----:B------:R-:W-:Y:S01]  /*3080*/  STS [R76.X4+0x800], R35 ;  /* 0x000800234c007388 */ /* 0x000fe20000004800 */
[----:B------:R-:W-:-:S03]  /*3090*/  IADD3 R139, R74, 0x3a0, RZ ;  /* 0x000003a04a8b7810 */ /* 0x000fc60007ffe0ff */
[----:B------:R-:W-:Y:S01]  /*30a0*/  STS [R77.X4+0x880], R32 ;  /* 0x000880204d007388 */ /* 0x000fe20000004800 */
[----:B------:R-:W-:-:S03]  /*30b0*/  LEA.HI.SX32 R68, R95, R74, 0x1b ;  /* 0x0000004a5f447211 */ /* 0x000fc600078fdaff */
[----:B------:R2:W-:Y:S01]  /*30c0*/  STS [R123.X4+0x900], R26 ;  /* 0x0009001a7b007388 */ /* 0x0005e20000004800 */
[----:B------:R-:W-:-:S03]  /*30d0*/  IADD3 R141, R74, 0x3c0, RZ ;  /* 0x000003c04a8d7810 */ /* 0x000fc60007ffe0ff */
[----:B------:R-:W-:Y:S01]  /*30e0*/  STS [R125.X4+0x980], R34 ;  /* 0x000980227d007388 */ /* 0x000fe20000004800 */
[----:B------:R-:W-:-:S03]  /*30f0*/  LEA.HI.SX32 R69, R133, R74, 0x1b ;  /* 0x0000004a85457211 */ /* 0x000fc600078fdaff */
[----:B------:R-:W-:Y:S01]  /*3100*/  STS [R126.X4+0xa00], R37 ;  /* 0x000a00257e007388 */ /* 0x000fe20000004800 */
[----:B------:R-:W-:Y:S01]  /*3110*/  IADD3 R143, R74, 0x3e0, RZ ;  /* 0x000003e04a8f7810 */ /* 0x000fe20007ffe0ff */
[----:B------:R-:W-:Y:S01]  /*3120*/  HFMA2.MMA R65, -RZ, RZ, 0, 0 ;  /* 0x00000000ff417435 */ /* 0x000fe200000001ff */
[-C--:B------:R-:W-:Y:S01]  /*3130*/  LEA.HI.SX32 R70, R135, R74.reuse, 0x1b ;  /* 0x0000004a87467211 */ /* 0x080fe200078fdaff */
[----:B------:R-:W-:Y:S01]  /*3140*/  STS [R60.X4+0xa80], R39 ;  /* 0x000a80273c007388 */ /* 0x000fe20000004800 */
[----:B------:R-:W-:Y:S02]  /*3150*/  ISETP.GE.AND P2, PT, R4, UR11, PT ;  /* 0x0000000b04007c0c */ /* 0x000fe4000bf46270 */
[-C--:B------:R-:W-:Y:S01]  /*3160*/  LEA.HI.SX32 R71, R137, R74.reuse, 0x1b ;  /* 0x0000004a89477211 */ /* 0x080fe200078fdaff */
[----:B------:R-:W-:Y:S01]  /*3170*/  STS [R61.X4+0xb00], R36 ;  /* 0x000b00243d007388 */ /* 0x000fe20000004800 */
[----:B------:R-:W-:Y:S02]  /*3180*/  IADD3 R5, R7, UR34, RZ ;  /* 0x0000002207057c10 */ /* 0x000fe4000fffe0ff */
[----:B------:R-:W-:Y:S01]  /*3190*/  LEA R4, P3, R6, UR15, 0x2 ;  /* 0x0000000f06047c11 */ /* 0x000fe2000f8610ff */
[----:B------:R-:W-:Y:S01]  /*31a0*/  STS [R62.X4+0xb80], R41 ;  /* 0x000b80293e007388 */ /* 0x000fe20000004800 */
[----:B------:R-:W-:-:S02]  /*31b0*/  LEA.HI.SX32 R72, R139, R74, 0x1b ;  /* 0x0000004a8b487211 */ /* 0x000fc400078fdaff */
[-C--:B------:R-:W-:Y:S01]  /*31c0*/  LEA.HI.SX32 R73, R141, R74.reuse, 0x1b ;  /* 0x0000004a8d497211 */ /* 0x080fe200078fdaff */
[----:B------:R-:W-:Y:S01]  /*31d0*/  STS [R63.X4+0xc00], R38 ;  /* 0x000c00263f007388 */ /* 0x000fe20000004800 */
[----:B------:R-:W-:Y:S02]  /*31e0*/  LEA.HI.SX32 R74, R143, R74, 0x1b ;  /* 0x0000004a8f4a7211 */ /* 0x000fe400078fdaff */
[----:B------:R-:W-:Y:S01]  /*31f0*/  LEA.HI.X R5, R6, UR14, R5, 0x2, P3 ;  /* 0x0000000e06057c11 */ /* 0x000fe200098f1405 */
[----:B------:R-:W-:Y:S04]  /*3200*/  STS [R68.X4+0xc80], R43 ;  /* 0x000c802b44007388 */ /* 0x000fe80000004800 */
[----:B------:R-:W-:Y:S01]  /*3210*/  STS [R69.X4+0xd00], R40 ;  /* 0x000d002845007388 */ /* 0x000fe20000004800 */
[----:B------:R-:W-:-:S03]  /*3220*/  MOV R7, RZ ;  /* 0x000000ff00077202 */ /* 0x000fc60000000f00 */
[----:B------:R-:W-:Y:S04]  /*3230*/  STS [R70.X4+0xd80], R45 ;  /* 0x000d802d46007388 */ /* 0x000fe80000004800 */
[----:B------:R-:W-:Y:S04]  /*3240*/  STS [R71.X4+0xe00], R42 ;  /* 0x000e002a47007388 */ /* 0x000fe80000004800 */
[----:B------:R-:W-:Y:S04]  /*3250*/  STS [R72.X4+0xe80], R47 ;  /* 0x000e802f48007388 */ /* 0x000fe80000004800 */
[----:B------:R-:W-:Y:S04]  /*3260*/  STS [R73.X4+0xf00], R44 ;  /* 0x000f002c49007388 */ /* 0x000fe80000004800 */
[----:B------:R-:W-:Y:S01]  /*3270*/  STS [R74.X4+0xf80], R49 ;  /* 0x000f80314a007388 */ /* 0x000fe20000004800 */
[----:B------:R-:W-:-:S06]  /*3280*/  NOP ;  /* 0x0000000000007918 */ /* 0x000fcc0000000000 */
[----:B------:R3:W4:Y:S01]  /*3290*/  @!P0 LDG.E R65, [R4.64] ;  /* 0x0000002804418981 */ /* 0x000722000c1e1900 */
[----:B------:R-:W-:Y:S01]  /*32a0*/  ISETP.GE.AND P0, PT, R151, UR11, PT ;  /* 0x0000000b97007c0c */ /* 0x000fe2000bf06270 */
[----:B------:R-:W-:Y:S02]  /*32b0*/  HFMA2.MMA R191, -RZ, RZ, 0, 0 ;  /* 0x00000000ffbf7435 */ /* 0x000fe400000001ff */
[----:B------:R3:W4:Y:S01]  /*32c0*/  @!P1 LDG.E R7, [R4.64+0x80] ;  /* 0x0000802804079981 */ /* 0x000722000c1e1900 */
[----:B------:R-:W-:Y:S01]  /*32d0*/  ISETP.GE.AND P1, PT, R152, UR11, PT ;  /* 0x0000000b98007c0c */ /* 0x000fe2000bf26270 */
[----:B------:R-:W-:-:S06]  /*32e0*/  CS2R R188, SRZ ;  /* 0x0000000000bc7805 */ /* 0x000fcc000001ff00 */
[----:B------:R3:W4:Y:S01]  /*32f0*/  @!P2 LDG.E R191, [R4.64+0x100] ;  /* 0x0001002804bfa981 */ /* 0x000722000c1e1900 */
[----:B------:R-:W-:-:S03]  /*3300*/  ISETP.GE.AND P2, PT, R149, UR11, PT ;  /* 0x0000000b95007c0c */ /* 0x000fc6000bf46270 */
[----:B------:R3:W4:Y:S01]  /*3310*/  @!P0 LDG.E R189, [R4.64+0x180] ;  /* 0x0001802804bd8981 */ /* 0x000722000c1e1900 */
[----:B------:R-:W-:-:S03]  /*3320*/  ISETP.GE.AND P0, PT, R153, UR11, PT ;  /* 0x0000000b99007c0c */ /* 0x000fc6000bf06270 */
[----:B------:R3:W4:Y:S01]  /*3330*/  @!P1 LDG.E R188, [R4.64+0x200] ;  /* 0x0002002804bc9981 */ /* 0x000722000c1e1900 */
[----:B------:R-:W-:Y:S01]  /*3340*/  ISETP.GE.AND P1, PT, R150, UR11, PT ;  /* 0x0000000b96007c0c */ /* 0x000fe2000bf26270 */
[----:B------:R-:W-:Y:S01]  /*3350*/  HFMA2.MMA R79, -RZ, RZ, 0, 0 ;  /* 0x00000000ff4f7435 */ /* 0x000fe200000001ff */
[----:B------:R-:W-:Y:S02]  /*3360*/  MOV R169, RZ ;  /* 0x000000ff00a97202 */ /* 0x000fe40000000f00 */
[----:B------:R-:W-:Y:S02]  /*3370*/  MOV R184, RZ ;  /* 0x000000ff00b87202 */ /* 0x000fe40000000f00 */
[----:B------:R-:W-:Y:S02]  /*3380*/  ISETP.GE.AND P6, PT, R146, UR11, PT ;  /* 0x0000000b92007c0c */ /* 0x000fe4000bfc6270 */
[----:B------:R3:W4:Y:S01]  /*3390*/  @!P2 LDG.E R169, [R4.64+0x400] ;  /* 0x0004002804a9a981 */ /* 0x000722000c1e1900 */
[----:B------:R-:W-:-:S02]  /*33a0*/  ISETP.GE.AND P4, PT, R145, UR11, PT ;  /* 0x0000000b91007c0c */ /* 0x000fc4000bf86270 */
[----:B------:R-:W-:Y:S01]  /*33b0*/  ISETP.GE.AND P2, PT, R147, UR11, PT ;  /* 0x0000000b93007c0c */ /* 0x000fe2000bf46270 */
[----:B------:R3:W4:Y:S01]  /*33c0*/  @!P0 LDG.E R184, [R4.64+0x280] ;  /* 0x0002802804b88981 */ /* 0x000722000c1e1900 */
[----:B------:R-:W-:Y:S02]  /*33d0*/  ISETP.GE.AND P0, PT, R148, UR11, PT ;  /* 0x0000000b94007c0c */ /* 0x000fe4000bf06270 */
[----:B------:R-:W-:Y:S01]  /*33e0*/  ISETP.GE.AND P5, PT, R142, UR11, PT ;  /* 0x0000000b8e007c0c */ /* 0x000fe2000bfa6270 */
[----:B------:R3:W4:Y:S01]  /*33f0*/  @!P1 LDG.E R79, [R4.64+0x300] ;  /* 0x00030028044f9981 */ /* 0x000722000c1e1900 */
[----:B------:R-:W-:Y:S01]  /*3400*/  HFMA2.MMA R154, -RZ, RZ, 0, 0 ;  /* 0x00000000ff9a7435 */ /* 0x000fe200000001ff */
[----:B------:R-:W-:Y:S01]  /*3410*/  ISETP.GE.AND P1, PT, R138, UR11, PT ;  /* 0x0000000b8a007c0c */ /* 0x000fe2000bf26270 */
[----:B------:R-:W-:Y:S01]  /*3420*/  CS2R R150, SRZ ;  /* 0x0000000000967805 */ /* 0x000fe2000001ff00 */
[----:B------:R-:W-:Y:S01]  /*3430*/  CS2R R180, SRZ ;  /* 0x0000000000b47805 */ /* 0x000fe2000001ff00 */
[----:B------:R-:W-:Y:S01]  /*3440*/  CS2R R182, SRZ ;  /* 0x0000000000b67805 */ /* 0x000fe2000001ff00 */
[----:B------:R-:W-:Y:S01]  /*3450*/  MOV R175, RZ ;  /* 0x000000ff00af7202 */ /* 0x000fe20000000f00 */
[----:B------:R-:W-:Y:S01]  /*3460*/  CS2R R176, SRZ ;  /* 0x0000000000b07805 */ /* 0x000fe2000001ff00 */
[----:B------:R-:W-:Y:S01]  /*3470*/  ISETP.GE.AND P3, PT, R144, UR11, PT ;  /* 0x0000000b90007c0c */ /* 0x000fe2000bf66270 */
[----:B------:R3:W4:Y:S01]  /*3480*/  @!P6 LDG.E R150, [R4.64+0x500] ;  /* 0x000500280496e981 */ /* 0x000722000c1e1900 */
[----:B------:R-:W-:-:S03]  /*3490*/  ISETP.GE.AND P6, PT, R140, UR11, PT ;  /* 0x0000000b8c007c0c */ /* 0x000fc6000bfc6270 */
[----:B------:R3:W4:Y:S01]  /*34a0*/  @!P4 LDG.E R181, [R4.64+0x480] ;  /* 0x0004802804b5c981 */ /* 0x000722000c1e1900 */
[----:B------:R-:W-:-:S03]  /*34b0*/  ISETP.GE.AND P4, PT, R136, UR11, PT ;  /* 0x0000000b88007c0c */ /* 0x000fc6000bf86270 */
[----:B------:R3:W4:Y:S01]  /*34c0*/  @!P2 LDG.E R154, [R4.64+0x600] ;  /* 0x00060028049aa981 */ /* 0x000722000c1e1900 */
[----:B------:R-:W-:-:S03]  /*34d0*/  ISETP.GE.AND P2, PT, R134, UR11, PT ;  /* 0x0000000b86007c0c */ /* 0x000fc6000bf46270 */
[----:B------:R3:W4:Y:S04]  /*34e0*/  @!P0 LDG.E R183, [R4.64+0x380] ;  /* 0x0003802804b78981 */ /* 0x000728000c1e1900 */
[----:B------:R3:W4:Y:S01]  /*34f0*/  @!P5 LDG.E R175, [R4.64+0x580] ;  /* 0x0005802804afd981 */ /* 0x000722000c1e1900 */
[----:B------:R-:W-:-:S03]  /*3500*/  ISETP.GE.AND P5, PT, R124, UR11, PT ;  /* 0x0000000b7c007c0c */ /* 0x000fc6000bfa6270 */
[----:B------:R3:W4:Y:S01]  /*3510*/  @!P1 LDG.E R176, [R4.64+0x700] ;  /* 0x0007002804b09981 */ /* 0x000722000c1e1900 */
[----:B------:R-:W-:Y:S02]  /*3520*/  ISETP.GE.AND P1, PT, R132, UR11, PT ;  /* 0x0000000b84007c0c */ /* 0x000fe4000bf26270 */
[----:B------:R-:W-:Y:S01]  /*3530*/  CS2R R132, SRZ ;  /* 0x0000000000847805 */ /* 0x000fe2000001ff00 */
[----:B------:R-:W-:Y:S01]  /*3540*/  CS2R R178, SRZ ;  /* 0x0000000000b27805 */ /* 0x000fe2000001ff00 */
[----:B------:R3:W4:Y:S01]  /*3550*/  @!P3 LDG.E R177, [R4.64+0x680] ;  /* 0x0006802804b1b981 */ /* 0x000722000c1e1900 */
[----:B------:R-:W-:-:S03]  /*3560*/  ISETP.GE.AND P3, PT, R94, UR11, PT ;  /* 0x0000000b5e007c0c */ /* 0x000fc6000bf66270 */
[----:B------:R3:W4:Y:S01]  /*3570*/  @!P6 LDG.E R132, [R4.64+0x780] ;  /* 0x000780280484e981 */ /* 0x000722000c1e1900 */
[----:B------:R-:W-:-:S03]  /*3580*/  ISETP.GE.AND P6, PT, R80, UR11, PT ;  /* 0x0000000b50007c0c */ /* 0x000fc6000bfc6270 */
[----:B------:R3:W4:Y:S01]  /*3590*/  @!P4 LDG.E R133, [R4.64+0x800] ;  /* 0x000800280485c981 */ /* 0x000722000c1e1900 */
[----:B------:R-:W-:-:S03]  /*35a0*/  ISETP.GE.AND P4, PT, R82, UR11, PT ;  /* 0x0000000b52007c0c */ /* 0x000fc6000bf86270 */
[----:B------:R3:W4:Y:S01]  /*35b0*/  @!P2 LDG.E R180, [R4.64+0x880] ;  /* 0x0008802804b4a981 */ /* 0x000722000c1e1900 */
[----:B------:R-:W-:-:S03]  /*35c0*/  ISETP.GE.AND P2, PT, R56, UR11, PT ;  /* 0x0000000b38007c0c */ /* 0x000fc6000bf46270 */
[----:B------:R3:W4:Y:S01]  /*35d0*/  @!P5 LDG.E R178, [R4.64+0x900] ;  /* 0x0009002804b2d981 */ /* 0x000722000c1e1900 */
[----:B------:R-:W-:Y:S01]  /*35e0*/  ISETP.GE.AND P5, PT, R78, UR11, PT ;  /* 0x0000000b4e007c0c */ /* 0x000fe2000bfa6270 */
        /* <DEDUP_REMOVED lines=12> */
[----:B------:R-:W-:Y:S02]  /*36b0*/  HFMA2.MMA R140, -RZ, RZ, 0, 0 ;  /* 0x00000000ff8c7435 */ /* 0x000fe400000001ff */
[----:B------:R3:W4:Y:S01]  /*36c0*/  @!P5 LDG.E R137, [R4.64+0xb80] ;  /* 0x000b80280489d981 */ /* 0x000722000c1e1900 */
[----:B------:R-:W-:Y:S01]  /*36d0*/  ISETP.GE.AND P5, PT, R46, UR11, PT ;  /* 0x0000000b2e007c0c */ /* 0x000fe2000bfa6270 */
[----:B------:R-:W-:Y:S01]  /*36e0*/  CS2R R138, SRZ ;  /* 0x00000000008a7805 */ /* 0x000fe2000001ff00 */
[----:B------:R-:W-:Y:S01]  /*36f0*/  ISETP.GE.AND P0, PT, R9, UR11, PT ;  /* 0x0000000b09007c0c */ /* 0x000fe2000bf06270 */
[----:B------:R-:W-:Y:S01]  /*3700*/  CS2R R142, SRZ ;  /* 0x00000000008e7805 */ /* 0x000fe2000001ff00 */
[----:B------:R-:W-:-:S03]  /*3710*/  MOV R147, RZ ;  /* 0x000000ff00937202 */ /* 0x000fc60000000f00 */
[----:B------:R3:W4:Y:S04]  /*3720*/  @!P3 LDG.E R139, [R4.64+0xc80] ;  /* 0x000c8028048bb981 */ /* 0x000728000c1e1900 */
[----:B------:R3:W4:Y:S04]  /*3730*/  @!P1 LDG.E R138, [R4.64+0xd00] ;  /* 0x000d0028048a9981 */ /* 0x000728000c1e1900 */
[----:B------:R3:W4:Y:S04]  /*3740*/  @!P6 LDG.E R143, [R4.64+0xd80] ;  /* 0x000d8028048fe981 */ /* 0x000728000c1e1900 */
[----:B------:R3:W4:Y:S04]  /*3750*/  @!P4 LDG.E R140, [R4.64+0xe00] ;  /* 0x000e0028048cc981 */ /* 0x000728000c1e1900 */
[----:B------:R3:W4:Y:S04]  /*3760*/  @!P2 LDG.E R147, [R4.64+0xe80] ;  /* 0x000e80280493a981 */ /* 0x000728000c1e1900 */
[----:B------:R3:W4:Y:S04]  /*3770*/  @!P5 LDG.E R142, [R4.64+0xf00] ;  /* 0x000f0028048ed981 */ /* 0x000728000c1e1900 */
[----:B------:R3:W4:Y:S01]  /*3780*/  @!P0 LDG.E R151, [R4.64+0xf80] ;  /* 0x000f802804978981 */ /* 0x000722000c1e1900 */
[----:B------:R-:W0:Y:S01]  /*3790*/  R2UR UR36, R3 ;  /* 0x00000000032473c2 */ /* 0x000e2200000e0000 */
[----:B------:R-:W-:-:S02]  /*37a0*/  FADD.FTZ R78, R216, UR8 ;  /* 0x00000008d84e7e21 */ /* 0x000fc40008010000 */
[----:B------:R-:W-:Y:S02]  /*37b0*/  FADD.FTZ R153, R215, UR8 ;  /* 0x00000008d7997e21 */ /* 0x000fe40008010000 */
[----:B------:R-:W-:-:S03]  /*37c0*/  FADD.FTZ R171, R212, UR8 ;  /* 0x00000008d4ab7e21 */ /* 0x000fc60008010000 */
[----:B------:R-:W1:Y:S01]  /*37d0*/  R2UR UR35, R2 ;  /* 0x00000000022373c2 */ /* 0x000e6200000e0000 */
[----:B------:R-:W-:Y:S02]  /*37e0*/  FADD.FTZ R149, R164, UR8 ;  /* 0x00000008a4957e21 */ /* 0x000fe40008010000 */
[----:B------:R-:W-:Y:S02]  /*37f0*/  FADD.FTZ R152, R211, UR8 ;  /* 0x00000008d3987e21 */ /* 0x000fe40008010000 */
[----:B------:R-:W-:Y:S02]  /*3800*/  FADD.FTZ R148, R163, UR8 ;  /* 0x00000008a3947e21 */ /* 0x000fe40008010000 */
[----:B0-----:R-:W-:Y:S02]  /*3810*/  FMUL.FTZ R3, R78, UR36 ;  /* 0x000000244e037c20 */ /* 0x001fe40008410000 */
[----:B------:R-:W-:Y:S02]  /*3820*/  FMUL.FTZ R6, R153, UR36 ;  /* 0x0000002499067c20 */ /* 0x000fe40008410000 */
[----:B------:R-:W-:-:S02]  /*3830*/  FMUL.RZ R9, R3, 0.15915493667125701904 ;  /* 0x3e22f98303097820 */ /* 0x000fc4000040c000 */
[----:B------:R-:W-:Y:S02]  /*3840*/  FMUL.RZ R11, R6, 0.15915493667125701904 ;  /* 0x3e22f983060b7820 */ /* 0x000fe4000040c000 */
[----:B------:R-:W-:Y:S02]  /*3850*/  FMUL.FTZ R6, R171, UR36 ;  /* 0x00000024ab067c20 */ /* 0x000fe40008410000 */
[----:B---3--:R-:W-:Y:S01]  /*3860*/  FMUL.FTZ R4, R149, UR36 ;  /* 0x0000002495047c20 */ /* 0x008fe20008410000 */
[----:B------:R-:W-:Y:S01]  /*3870*/  MUFU.SIN R3, R9 ;  /* 0x0000000900037308 */ /* 0x000fe20000000400 */
[----:B------:R-:W-:Y:S02]  /*3880*/  FADD.FTZ R145, R162, UR8 ;  /* 0x00000008a2917e21 */ /* 0x000fe40008010000 */
[----:B------:R-:W-:Y:S02]  /*3890*/  FMUL.RZ R5, R4, 0.15915493667125701904 ;  /* 0x3e22f98304057820 */ /* 0x000fe4000040c000 */
[----:B------:R-:W-:-:S03]  /*38a0*/  FMUL.FTZ R4, R148, UR36 ;  /* 0x0000002494047c20 */ /* 0x000fc60008410000 */
[----:B------:R0:W-:Y:S01]  /*38b0*/  MUFU.COS R146, R9 ;  /* 0x0000000900927308 */ /* 0x0001e20000000000 */
[----:B------:R-:W-:Y:S02]  /*38c0*/  FADD.FTZ R144, R161, UR8 ;  /* 0x00000008a1907e21 */ /* 0x000fe40008010000 */
[----:B0-----:R-:W-:Y:S02]  /*38d0*/  FMUL.RZ R9, R6, 0.15915493667125701904 ;  /* 0x3e22f98306097820 */ /* 0x001fe4000040c000 */
[----:B------:R-:W-:-:S03]  /*38e0*/  FMUL.FTZ R6, R152, UR36 ;  /* 0x0000002498067c20 */ /* 0x000fc60008410000 */
[----:B------:R-:W-:Y:S01]  /*38f0*/  MUFU.SIN R174, R9 ;  /* 0x0000000900ae7308 */ /* 0x000fe20000000400 */
[----:B------:R-:W-:-:S07]  /*3900*/  FMUL.RZ R6, R6, 0.15915493667125701904 ;  /* 0x3e22f98306067820 */ /* 0x000fce000040c000 */
[----:B------:R0:W-:Y:S01]  /*3910*/  MUFU.COS R185, R9 ;  /* 0x0000000900b97308 */ /* 0x0001e20000000000 */
[----:B------:R-:W-:Y:S02]  /*3920*/  FADD.FTZ R141, R160, UR8 ;  /* 0x00000008a08d7e21 */ /* 0x000fe40008010000 */
[----:B0-----:R-:W-:Y:S02]  /*3930*/  FMUL.RZ R9, R4, 0.15915493667125701904 ;  /* 0x3e22f98304097820 */ /* 0x001fe4000040c000 */
[----:B------:R-:W-:-:S03]  /*3940*/  FMUL.FTZ R4, R145, UR36 ;  /* 0x0000002491047c20 */ /* 0x000fc60008410000 */
[----:B-1----:R-:W-:Y:S01]  /*3950*/  MUFU.SIN R25, R6 ;  /* 0x0000000600197308 */ /* 0x002fe20000000400 */
[----:B------:R-:W-:-:S07]  /*3960*/  MOV R170, UR35 ;  /* 0x0000002300aa7c02 */ /* 0x000fce0008000f00 */
[----:B--2---:R0:W-:Y:S01]  /*3970*/  MUFU.COS R26, R6 ;  /* 0x00000006001a7308 */ /* 0x0041e20000000000 */
[----:B------:R-:W-:Y:S02]  /*3980*/  FADD.FTZ R124, R159, UR8 ;  /* 0x000000089f7c7e21 */ /* 0x000fe40008010000 */
[----:B0-----:R-:W-:Y:S02]  /*3990*/  FMUL.RZ R6, R4, 0.15915493667125701904 ;  /* 0x3e22f98304067820 */ /* 0x001fe4000040c000 */
[----:B------:R-:W-:-:S03]  /*39a0*/  FMUL.FTZ R4, R144, UR36 ;  /* 0x0000002490047c20 */ /* 0x000fc60008410000 */
[----:B------:R-:W-:Y:S01]  /*39b0*/  MUFU.SIN R23, R5 ;  /* 0x0000000500177308 */ /* 0x000fe20000000400 */
[----:B------:R-:W-:-:S07]  /*39c0*/  FMUL.FTZ R170, R170, 1.4426950216293334961 ;  /* 0x3fb8aa3baaaa7820 */ /* 0x000fce0000410000 */
[----:B------:R0:W-:Y:S01]  /*39d0*/  MUFU.COS R24, R5 ;  /* 0x0000000500187308 */ /* 0x0001e20000000000 */
[----:B------:R-:W-:Y:S02]  /*39e0*/  FADD.FTZ R95, R158, UR8 ;  /* 0x000000089e5f7e21 */ /* 0x000fe40008010000 */
[----:B0-----:R-:W-:Y:S02]  /*39f0*/  FMUL.RZ R5, R4, 0.15915493667125701904 ;  /* 0x3e22f98304057820 */ /* 0x001fe4000040c000 */
[----:B------:R-:W-:-:S03]  /*3a00*/  FMUL.FTZ R4, R141, UR36 ;  /* 0x000000248d047c20 */ /* 0x000fc60008410000 */
[----:B------:R-:W-:Y:S01]  /*3a10*/  MUFU.SIN R21, R9 ;  /* 0x0000000900157308 */ /* 0x000fe20000000400 */
[----:B------:R-:W-:Y:S01]  /*3a20*/  FMUL.FTZ R2, R153, R170 ;  /* 0x000000aa99027220 */ /* 0x000fe20000410000 */
[----:B------:R-:W-:-:S06]  /*3a30*/  LEA R12, R121, R12, 0x5 ;  /* 0x0000000c790c7211 */ /* 0x000fcc00078e28ff */
[----:B------:R0:W-:Y:S01]  /*3a40*/  MUFU.COS R22, R9 ;  /* 0x0000000900167308 */ /* 0x0001e20000000000 */
[----:B------:R-:W-:Y:S02]  /*3a50*/  FADD.FTZ R94, R157, UR8 ;  /* 0x000000089d5e7e21 */ /* 0x000fe40008010000 */
[----:B0-----:R-:W-:Y:S02]  /*3a60*/  FMUL.RZ R9, R4, 0.15915493667125701904 ;  /* 0x3e22f98304097820 */ /* 0x001fe4000040c000 */
[----:B------:R-:W-:-:S03]  /*3a70*/  FMUL.FTZ R4, R124, UR36 ;  /* 0x000000247c047c20 */ /* 0x000fc60008410000 */
[----:B------:R-:W-:Y:S01]  /*3a80*/  MUFU.SIN R19, R6 ;  /* 0x0000000600137308 */ /* 0x000fe20000000400 */
[----:B------:R-:W-:Y:S01]  /*3a90*/  LEA.HI.SX32 R173, R12, R12, 0x1b ;  /* 0x0000000c0cad7211 */ /* 0x000fe200078fdaff */
[----:B------:R-:W-:-:S04]  /*3aa0*/  FADD.FTZ R67, R156, UR8 ;  /* 0x000000089c437e21 */ /* 0x000fc80008010000 */
[----:B------:R-:W0:Y:S02]  /*3ab0*/  LDS R82, [R173.X4] ;  /* 0x00000000ad527984 */ /* 0x000e240000004800 */
[----:B------:R1:W-:Y:S02]  /*3ac0*/  MUFU.COS R20, R6 ;  /* 0x0000000600147308 */ /* 0x0003e40000000000 */
[----:B------:R-:W2:Y:S04]  /*3ad0*/  LDS R81, [R173.X4+0x4] ;  /* 0x00000400ad517984 */ /* 0x000ea80000004800 */
[----:B------:R-:W3:Y:S01]  /*3ae0*/  LDS R80, [R173.X4+0x8] ;  /* 0x00000800ad507984 */ /* 0x000ee20000004800 */
[----:B-1----:R-:W-:Y:S01]  /*3af0*/  FMUL.RZ R6, R4, 0.15915493667125701904 ;  /* 0x3e22f98304067820 */ /* 0x002fe2000040c000 */
[----:B------:R-:W-:Y:S01]  /*3b00*/  MUFU.SIN R186, R11 ;  /* 0x0000000b00ba7308 */ /* 0x000fe20000000400 */
[----:B------:R-:W-:Y:S01]  /*3b10*/  FMUL.FTZ R4, R95, UR36 ;  /* 0x000000245f047c20 */ /* 0x000fe20008410000 */
[----:B------:R-:W1:Y:S04]  /*3b20*/  LDS R59, [R173.X4+0xc] ;  /* 0x00000c00ad3b7984 */ /* 0x000e680000004800 */
[----:B------:R-:W-:Y:S02]  /*3b30*/  LDS R58, [R173.X4+0x10] ;  /* 0x00001000ad3a7984 */ /* 0x000fe40000004800 */
[----:B------:R-:W-:Y:S02]  /*3b40*/  MUFU.COS R187, R11 ;  /* 0x0000000b00bb7308 */ /* 0x000fe40000000000 */
[----:B------:R-:W0:Y:S04]  /*3b50*/  LDS R57, [R173.X4+0x14] ;  /* 0x00001400ad397984 */ /* 0x000e280000004800 */
[----:B------:R-:W-:Y:S02]  /*3b60*/  LDS R56, [R173.X4+0x18] ;  /* 0x00001800ad387984 */ /* 0x000fe40000004800 */
[----:B------:R-:W0:Y:S02]  /*3b70*/  MUFU.EX2 R2, R2 ;  /* 0x0000000200027308 */ /* 0x000e240000000800 */
[----:B------:R-:W0:Y:S04]  /*3b80*/  LDS R55, [R173.X4+0x1c] ;  /* 0x00001c00ad377984 */ /* 0x000e280000004800 */
[----:B------:R-:W-:Y:S02]  /*3b90*/  LDS R54, [R173.X4+0x20] ;  /* 0x00002000ad367984 */ /* 0x000fe40000004800 */
[----:B------:R-:W-:Y:S02]  /*3ba0*/  MUFU.SIN R17, R5 ;  /* 0x0000000500117308 */ /* 0x000fe40000000400 */
[----:B------:R-:W0:Y:S04]  /*3bb0*/  LDS R53, [R173.X4+0x24] ;  /* 0x00002400ad357984 */ /* 0x000e280000004800 */
[----:B------:R-:W-:Y:S02]  /*3bc0*/  LDS R52, [R173.X4+0x28] ;  /* 0x00002800ad347984 */ /* 0x000fe40000004800 */
[----:B------:R2:W-:Y:S02]  /*3bd0*/  MUFU.COS R18, R5 ;  /* 0x0000000500127308 */ /* 0x0005e40000000000 */
[----:B------:R-:W0:Y:S04]  /*3be0*/  LDS R51, [R173.X4+0x2c] ;  /* 0x00002c00ad337984 */ /* 0x000e280000004800 */
[----:B------:R-:W-:Y:S01]  /*3bf0*/  LDS R50, [R173.X4+0x30] ;  /* 0x00003000ad327984 */ /* 0x000fe20000004800 */
[----:B--2---:R-:W-:-:S03]  /*3c00*/  FMUL.RZ R5, R4, 0.15915493667125701904 ;  /* 0x3e22f98304057820 */ /* 0x004fc6000040c000 */
[----:B------:R-:W2:Y:S01]  /*3c10*/  LDS R49, [R173.X4+0x34] ;  /* 0x00003400ad317984 */ /* 0x000ea20000004800 */
[----:B------:R-:W-:Y:S01]  /*3c20*/  FMUL.FTZ R4, R94, UR36 ;  /* 0x000000245e047c20 */ /* 0x000fe20008410000 */
[----:B------:R-:W-:Y:S02]  /*3c30*/  MUFU.SIN R13, R6 ;  /* 0x00000006000d7308 */ /* 0x000fe40000000400 */
[----:B------:R-:W-:Y:S04]  /*3c40*/  LDS R48, [R173.X4+0x38] ;  /* 0x00003800ad307984 */ /* 0x000fe80000004800 */
[----:B------:R-:W0:Y:S02]  /*3c50*/  LDS R47, [R173.X4+0x3c] ;  /* 0x00003c00ad2f7984 */ /* 0x000e240000004800 */
[----:B------:R1:W-:Y:S02]  /*3c60*/  MUFU.COS R14, R6 ;  /* 0x00000006000e7308 */ /* 0x0003e40000000000 */
[----:B------:R-:W-:Y:S04]  /*3c70*/  LDS R46, [R173.X4+0x40] ;  /* 0x00004000ad2e7984 */ /* 0x000fe80000004800 */
[----:B------:R-:W0:Y:S04]  /*3c80*/  LDS R45, [R173.X4+0x44] ;  /* 0x00004400ad2d7984 */ /* 0x000e280000004800 */
[----:B------:R-:W-:Y:S01]  /*3c90*/  LDS R44, [R173.X4+0x48] ;  /* 0x00004800ad2c7984 */ /* 0x000fe20000004800 */
[----:B-1----:R-:W-:-:S03]  /*3ca0*/  FMUL.RZ R6, R4, 0.15915493667125701904 ;  /* 0x3e22f98304067820 */ /* 0x002fc6000040c000 */
[----:B------:R-:W1:Y:S01]  /*3cb0*/  LDS R43, [R173.X4+0x4c] ;  /* 0x00004c00ad2b7984 */ /* 0x000e620000004800 */
[----:B------:R-:W-:-:S03]  /*3cc0*/  FMUL.FTZ R4, R67, UR36 ;  /* 0x0000002443047c20 */ /* 0x000fc60008410000 */
        /* <DEDUP_REMOVED lines=10> */
[----:B------:R-:W1:Y:S04]  /*3d70*/  LDS R32, [R173.X4+0x78] ;  /* 0x00007800ad207984 */ /* 0x000e680000004800 */
[----:B------:R-:W1:Y:S04]  /*3d80*/  LDS R31, [R173.X4+0x7c] ;  /* 0x00007c00ad1f7984 */ /* 0x000e680000004800 */
[----:B----4-:R4:W-:Y:S04]  /*3d90*/  STS [R10.X4+0x4200], R65 ;  /* 0x004200410a007388 */ /* 0x0109e80000004800 */
[----:B------:R-:W-:Y:S04]  /*3da0*/  STS [R8.X4+0x4280], R7 ;  /* 0x0042800708007388 */ /* 0x000fe80000004800 */
[----:B------:R-:W-:Y:S01]  /*3db0*/  STS [R64.X4+0x4300], R191 ;  /* 0x004300bf40007388 */ /* 0x000fe20000004800 */
[----:B----4-:R-:W-:-:S03]  /*3dc0*/  FADD.FTZ R65, R155, UR8 ;  /* 0x000000089b417e21 */ /* 0x010fc60008010000 */
[----:B------:R-:W-:Y:S01]  /*3dd0*/  STS [R30.X4+0x4380], R189 ;  /* 0x004380bd1e007388 */ /* 0x000fe20000004800 */
[----:B------:R-:W-:-:S03]  /*3de0*/  FMUL.RZ R190, R4, 0.15915493667125701904 ;  /* 0x3e22f98304be7820 */ /* 0x000fc6000040c000 */
[----:B------:R4:W-:Y:S01]  /*3df0*/  STS [R29.X4+0x4400], R188 ;  /* 0x004400bc1d007388 */ /* 0x0009e20000004800 */
[----:B------:R-:W-:Y:S02]  /*3e00*/  FMUL.FTZ R4, R65, UR36 ;  /* 0x0000002441047c20 */ /* 0x000fe40008410000 */
[-C--:B----4-:R-:W-:Y:S02]  /*3e10*/  FMUL.FTZ R29, R152, R170.reuse ;  /* 0x000000aa981d7220 */ /* 0x090fe40000410000 */
[----:B0-----:R-:W-:Y:S02]  /*3e20*/  FMUL.FTZ R30, R2, R187 ;  /* 0x000000bb021e7220 */ /* 0x001fe40000410000 */
[----:B------:R0:W-:Y:S01]  /*3e30*/  MUFU.EX2 R188, R29 ;  /* 0x0000001d00bc7308 */ /* 0x0001e20000000800 */
[----:B------:R-:W-:Y:S02]  /*3e40*/  FMUL.RZ R64, R4, 0.15915493667125701904 ;  /* 0x3e22f98304407820 */ /* 0x000fe4000040c000 */
[----:B------:R-:W-:-:S02]  /*3e50*/  FMUL.FTZ R4, R171, R170 ;  /* 0x000000aaab047220 */ /* 0x000fc40000410000 */
[----:B0-----:R-:W-:Y:S02]  /*3e60*/  FMUL.FTZ R29, R2, R186 ;  /* 0x000000ba021d7220 */ /* 0x001fe40000410000 */
[----:B------:R-:W-:Y:S01]  /*3e70*/  FMUL.FTZ R2, R145, R170 ;  /* 0x000000aa91027220 */ /* 0x000fe20000410000 */
[----:B------:R-:W-:Y:S01]  /*3e80*/  STS [R27.X4+0x4480], R184 ;  /* 0x004480b81b007388 */ /* 0x000fe20000004800 */
[----:B------:R-:W-:Y:S03]  /*3e90*/  MUFU.EX2 R4, R4 ;  /* 0x0000000400047308 */ /* 0x000fe60000000800 */
[----:B------:R-:W-:Y:S01]  /*3ea0*/  STS [R28.X4+0x4500], R79 ;  /* 0x0045004f1c007388 */ /* 0x000fe20000004800 */
[----:B------:R-:W-:-:S04]  /*3eb0*/  LOP3.LUT P0, RZ, R122, 0x1f, RZ, 0xc0, !PT ;  /* 0x0000001f7aff7812 */ /* 0x000fc8000780c0ff */
[----:B------:R-:W0:Y:S01]  /*3ec0*/  MUFU.EX2 R2, R2 ;  /* 0x0000000200027308 */ /* 0x000e220000000800 */
[----:B------:R-:W-:Y:S04]  /*3ed0*/  STS [R66.X4+0x4580], R183 ;  /* 0x004580b742007388 */ /* 0x000fe80000004800 */
[----:B------:R4:W-:Y:S03]  /*3ee0*/  STS [R0.X4+0x4600], R169 ;  /* 0x004600a900007388 */ /* 0x0009e60000004800 */
[----:B------:R-:W-:Y:S01]  /*3ef0*/  MUFU.SIN R15, R9 ;  /* 0x00000009000f7308 */ /* 0x000fe20000000400 */
[----:B----4-:R-:W-:-:S07]  /*3f00*/  MOV R0, UR13 ;  /* 0x0000000d00007c02 */ /* 0x010fce0008000f00 */
[----:B------:R-:W-:Y:S01]  /*3f10*/  MUFU.COS R16, R9 ;  /* 0x0000000900107308 */ /* 0x000fe20000000000 */
[----:B------:R-:W-:-:S07]  /*3f20*/  ISETP.LT.OR P0, PT, R0, 0x2, P0 ;  /* 0x000000020000780c */ /* 0x000fce0000701670 */
[----:B------:R-:W-:Y:S08]  /*3f30*/  MUFU.SIN R11, R5 ;  /* 0x00000005000b7308 */ /* 0x000ff00000000400 */
[----:B------:R-:W-:Y:S08]  /*3f40*/  MUFU.COS R12, R5 ;  /* 0x00000005000c7308 */ /* 0x000ff00000000000 */
[----:B------:R-:W-:Y:S08]  /*3f50*/  MUFU.SIN R9, R6 ;  /* 0x0000000600097308 */ /* 0x000ff00000000400 */
[----:B------:R-:W-:Y:S08]  /*3f60*/  MUFU.COS R10, R6 ;  /* 0x00000006000a7308 */ /* 0x000ff00000000000 */
[----:B------:R-:W-:Y:S08]  /*3f70*/  MUFU.SIN R5, R64 ;  /* 0x0000004000057308 */ /* 0x000ff00000000400 */
[----:B------:R4:W-:Y:S01]  /*3f80*/  MUFU.COS R6, R64 ;  /* 0x0000004000067308 */ /* 0x0009e20000000000 */
[----:B0-----:R-:W-:-:S02]  /*3f90*/  FMUL.FTZ R20, R2, R20 ;  /* 0x0000001402147220 */ /* 0x001fc40000410000 */
[----:B----4-:R-:W-:-:S05]  /*3fa0*/  FADD.FTZ R64, R102, UR8 ;  /* 0x0000000866407e21 */ /* 0x010fca0008010000 */
[----:B------:R-:W-:Y:S01]  /*3fb0*/  MUFU.SIN R7, R190 ;  /* 0x000000be00077308 */ /* 0x000fe20000000400 */
[----:B------:R-:W-:Y:S02]  /*3fc0*/  FMUL.FTZ R27, R64, UR36 ;  /* 0x00000024401b7c20 */ /* 0x000fe40008410000 */
[----:B------:R-:W-:Y:S01]  /*3fd0*/  FMUL.FTZ R19, R2, R19 ;  /* 0x0000001302137220 */ /* 0x000fe20000410000 */
[----:B------:R-:W-:-:S04]  /*3fe0*/  MOV R2, UR13 ;  /* 0x0000000d00027c02 */ /* 0x000fc80008000f00 */
[----:B------:R0:W-:Y:S01]  /*3ff0*/  MUFU.COS R8, R190 ;  /* 0x000000be00087308 */ /* 0x0001e20000000000 */
[----:B------:R-:W-:Y:S01]  /*4000*/  FMUL.FTZ R28, R4, R185 ;  /* 0x000000b9041c7220 */ /* 0x000fe20000410000 */
[----:B------:R-:W-:Y:S02]  /*4010*/  MOV R183, c[0x0][0x16c] ;  /* 0x00005b0000b77a02 */ /* 0x000fe40000000f00 */
[----:B------:R-:W-:Y:S01]  /*4020*/  @!P0 IADD3 R2, R2, -0x2, RZ ;  /* 0xfffffffe02028810 */ /* 0x000fe20007ffe0ff */
[----:B0-----:R-:W-:Y:S02]  /*4030*/  FMUL.RZ R190, R27, 0.15915493667125701904 ;  /* 0x3e22f9831bbe7820 */ /* 0x001fe4000040c000 */
[----:B------:R-:W-:Y:S02]  /*4040*/  FMUL.FTZ R27, R4, R174 ;  /* 0x000000ae041b7220 */ /* 0x000fe40000410000 */
[----:B------:R-:W-:Y:S01]  /*4050*/  FMUL.FTZ R174, R144, R170 ;  /* 0x000000aa90ae7220 */ /* 0x000fe20000410000 */
[----:B------:R-:W-:Y:S03]  /*4060*/  STS [R172.X4+0x4680], R181 ;  /* 0x004680b5ac007388 */ /* 0x000fe60000004800 */
[----:B------:R0:W-:Y:S01]  /*4070*/  MUFU.EX2 R185, R174 ;  /* 0x000000ae00b97308 */ /* 0x0001e20000000800 */
[----:B------:R-:W-:Y:S01]  /*4080*/  STS [R127.X4+0x4700], R150 ;  /* 0x004700967f007388 */ /* 0x000fe20000004800 */
[----:B------:R-:W-:Y:S01]  /*4090*/  @!P0 IMAD R2, R2, R183, UR6 ;  /* 0x0000000602028e24 */ /* 0x000fe2000f8e02b7 */
[----:B------:R-:W-:-:S02]  /*40a0*/  ISETP.NE.AND P1, PT, R122, RZ, PT ;  /* 0x000000ff7a00720c */ /* 0x000fc40003f25270 */
[----:B------:R-:W-:Y:S01]  /*40b0*/  STS [R128.X4+0x4780], R175 ;  /* 0x004780af80007388 */ /* 0x000fe20000004800 */
[----:B0-----:R-:W-:-:S03]  /*40c0*/  FMUL.FTZ R174, R78, R170 ;  /* 0x000000aa4eae7220 */ /* 0x001fc60000410000 */
[----:B------:R-:W-:Y:S01]  /*40d0*/  STS [R129.X4+0x4800], R154 ;  /* 0x0048009a81007388 */ /* 0x000fe20000004800 */
[----:B------:R-:W0:Y:S03]  /*40e0*/  MUFU.EX2 R183, R174 ;  /* 0x000000ae00b77308 */ /* 0x000e260000000800 */
[----:B------:R-:W-:Y:S04]  /*40f0*/  STS [R130.X4+0x4880], R177 ;  /* 0x004880b182007388 */ /* 0x000fe80000004800 */
[----:B------:R-:W-:Y:S04]  /*4100*/  STS [R131.X4+0x4900], R176 ;  /* 0x004900b083007388 */ /* 0x000fe80000004800 */
[----:B------:R4:W-:Y:S04]  /*4110*/  STS [R75.X4+0x4980], R132 ;  /* 0x004980844b007388 */ /* 0x0009e80000004800 */
[----:B------:R-:W-:Y:S04]  /*4120*/  STS [R76.X4+0x4a00], R133 ;  /* 0x004a00854c007388 */ /* 0x000fe80000004800 */
[----:B------:R-:W-:Y:S01]  /*4130*/  STS [R77.X4+0x4a80], R180 ;  /* 0x004a80b44d007388 */ /* 0x000fe20000004800 */
[----:B----4-:R-:W-:-:S03]  /*4140*/  MOV R75, UR10 ;  /* 0x0000000a004b7c02 */ /* 0x010fc60008000f00 */
[----:B------:R-:W-:Y:S04]  /*4150*/  STS [R123.X4+0x4b00], R178 ;  /* 0x004b00b27b007388 */ /* 0x000fe80000004800 */
[----:B------:R-:W-:Y:S04]  /*4160*/  STS [R125.X4+0x4b80], R182 ;  /* 0x004b80b67d007388 */ /* 0x000fe80000004800 */
[----:B------:R-:W-:Y:S04]  /*4170*/  STS [R126.X4+0x4c00], R179 ;  /* 0x004c00b37e007388 */ /* 0x000fe80000004800 */
[----:B------:R4:W-:Y:S04]  /*4180*/  STS [R60.X4+0x4c80], R135 ;  /* 0x004c80873c007388 */ /* 0x0009e80000004800 */
[----:B------:R-:W-:Y:S04]  /*4190*/  STS [R61.X4+0x4d00], R134 ;  /* 0x004d00863d007388 */ /* 0x000fe80000004800 */
[----:B------:R-:W-:Y:S01]  /*41a0*/  STS [R62.X4+0x4d80], R137 ;  /* 0x004d80893e007388 */ /* 0x000fe20000004800 */
[----:B----4-:R-:W-:-:S03]  /*41b0*/  LEA R60, R75, UR6, 0x8 ;  /* 0x000000064b3c7c11 */ /* 0x010fc6000f8e40ff */
[----:B------:R-:W-:Y:S01]  /*41c0*/  STS [R63.X4+0x4e00], R136 ;  /* 0x004e00883f007388 */ /* 0x000fe20000004800 */
[----:B------:R-:W-:-:S03]  /*41d0*/  @P1 IADD3 R60, R122, 0x200, RZ ;  /* 0x000002007a3c1810 */ /* 0x000fc60007ffe0ff */
[----:B------:R-:W-:Y:S01]  /*41e0*/  STS [R68.X4+0x4e80], R139 ;  /* 0x004e808b44007388 */ /* 0x000fe20000004800 */
[----:B0-----:R-:W-:-:S03]  /*41f0*/  FMUL.FTZ R76, R183, R146 ;  /* 0x00000092b74c7220 */ /* 0x001fc60000410000 */
[----:B------:R-:W-:Y:S01]  /*4200*/  STS [R69.X4+0x4f00], R138 ;  /* 0x004f008a45007388 */ /* 0x000fe20000004800 */
[----:B------:R-:W-:Y:S01]  /*4210*/  FMUL.FTZ R77, R183, R3 ;  /* 0x00000003b74d7220 */ /* 0x000fe20000410000 */
[----:B------:R-:W-:Y:S02]  /*4220*/  SHF.L.U32 R179, R60, 0x3, RZ ;  /* 0x000000033cb37819 */ /* 0x000fe400000006ff */
[----:B------:R-:W-:Y:S04]  /*4230*/  STS [R70.X4+0x4f80], R143 ;  /* 0x004f808f46007388 */ /* 0x000fe80000004800 */
[----:B------:R-:W-:Y:S04]  /*4240*/  STS [R71.X4+0x5000], R140 ;  /* 0x0050008c47007388 */ /* 0x000fe80000004800 */
[----:B------:R-:W-:Y:S04]  /*4250*/  STS [R72.X4+0x5080], R147 ;  /* 0x0050809348007388 */ /* 0x000fe80000004800 */
[----:B------:R-:W-:Y:S04]  /*4260*/  STS [R73.X4+0x5100], R142 ;  /* 0x0051008e49007388 */ /* 0x000fe80000004800 */
[----:B------:R-:W-:Y:S01]  /*4270*/  STS [R74.X4+0x5180], R151 ;  /* 0x005180974a007388 */ /* 0x000fe20000004800 */
[----:B------:R-:W-:-:S06]  /*4280*/  NOP ;  /* 0x0000000000007918 */ /* 0x000fcc0000000000 */
[----:B------:R-:W0:Y:S04]  /*4290*/  LDS R123, [R173.X4+0x4200] ;  /* 0x00420000ad7b7984 */ /* 0x000e280000004800 */
[----:B------:R-:W4:Y:S04]  /*42a0*/  LDS R125, [R173.X4+0x4204] ;  /* 0x00420400ad7d7984 */ /* 0x000f280000004800 */
        /* <DEDUP_REMOVED lines=30> */
[----:B------:R1:W-:Y:S01]  /*4490*/  STS.64 [R179+0x11c80], R76 ;  /* 0x011c804cb3007388 */ /* 0x0003e20000000a00 */
[----:B------:R-:W-:Y:S01]  /*44a0*/  FMUL.FTZ R189, R149, R170 ;  /* 0x000000aa95bd7220 */ /* 0x000fe20000410000 */
[----:B------:R-:W-:Y:S01]  /*44b0*/  HFMA2.MMA R3, -RZ, RZ, 0, 9.5367431640625e-07 ;  /* 0x00000010ff037435 */ /* 0x000fe200000001ff */
[----:B------:R-:W-:-:S02]  /*44c0*/  FMUL.FTZ R180, R76, R29 ;  /* 0x0000001d4cb47220 */ /* 0x000fc40000410000 */
[-C--:B------:R-:W-:Y:S02]  /*44d0*/  FMUL.FTZ R172, R141, R170.reuse ;  /* 0x000000aa8dac7220 */ /* 0x080fe40000410000 */
[----:B------:R-:W-:Y:S01]  /*44e0*/  FMUL.FTZ R175, R95, R170 ;  /* 0x000000aa5faf7220 */ /* 0x000fe20000410000 */
[----:B------:R-:W0:Y:S01]  /*44f0*/  MUFU.EX2 R189, R189 ;  /* 0x000000bd00bd7308 */ /* 0x000e220000000800 */
[C---:B------:R-:W-:Y:S02]  /*4500*/  FFMA.FTZ R180, R77.reuse, R30, R180 ;  /* 0x0000001e4db47223 */ /* 0x040fe400000100b4 */
[----:B-1----:R-:W-:Y:S01]  /*4510*/  FMUL.FTZ R179, R77, R29 ;  /* 0x0000001d4db37220 */ /* 0x002fe20000410000 */
[----:B------:R-:W-:Y:S01]  /*4520*/  HFMA2.MMA R60, -RZ, RZ, 1.875, 0 ;  /* 0x3f800000ff3c7435 */ /* 0x000fe200000001ff */
[----:B------:R-:W-:Y:S02]  /*4530*/  FMUL.FTZ R184, R148, R170 ;  /* 0x000000aa94b87220 */ /* 0x000fe40000410000 */
[----:B------:R-:W-:Y:S01]  /*4540*/  FFMA.FTZ R179, R76, R30, -R179 ;  /* 0x0000001e4cb37223 */ /* 0x000fe200000108b3 */
[----:B------:R-:W1:Y:S01]  /*4550*/  MUFU.EX2 R172, R172 ;  /* 0x000000ac00ac7308 */ /* 0x000e620000000800 */
[----:B------:R-:W-:Y:S01]  /*4560*/  FMUL.FTZ R181, R27, R180 ;  /* 0x000000b41bb57220 */ /* 0x000fe20000410000 */
[----:B------:R-:W-:Y:S01]  /*4570*/  MOV R61, RZ ;  /* 0x000000ff003d7202 */ /* 0x000fe20000000f00 */
[----:B------:R-:W-:Y:S01]  /*4580*/  FMUL.FTZ R177, R67, R170 ;  /* 0x000000aa43b17220 */ /* 0x000fe20000410000 */
[----:B------:R-:W-:Y:S01]  /*4590*/  CS2R R62, SRZ ;  /* 0x00000000003e7805 */ /* 0x000fe2000001ff00 */
[----:B------:R-:W-:-:S03]  /*45a0*/  FMUL.FTZ R183, R27, R179 ;  /* 0x000000b31bb77220 */ /* 0x000fc60000410000 */
[----:B------:R-:W0:Y:S01]  /*45b0*/  MUFU.EX2 R175, R175 ;  /* 0x000000af00af7308 */ /* 0x000e220000000800 */
[----:B------:R-:W-:Y:S01]  /*45c0*/  @!P0 IMAD.WIDE R2, R2, R3, UR42 ;  /* 0x0000002a02028e25 */ /* 0x000fe2000f8e0203 */
[----:B------:R-:W-:Y:S03]  /*45d0*/  BAR.SYNC.DEFER_BLOCKING 0x0 ;  /* 0x0000000000007b1d */ /* 0x000fe60000010000 */
[----:B------:R-:W-:Y:S02]  /*45e0*/  FADD.FTZ R66, R101, UR8 ;  /* 0x0000000865427e21 */ /* 0x000fe40008010000 */
[----:B------:R-:W-:Y:S01]  /*45f0*/  FMUL.FTZ R25, R188, R25 ;  /* 0x00000019bc197220 */ /* 0x000fe20000410000 */
[----:B------:R-:W0:Y:S01]  /*4600*/  MUFU.EX2 R184, R184 ;  /* 0x000000b800b87308 */ /* 0x000e220000000800 */
[C---:B------:R-:W-:Y:S02]  /*4610*/  FFMA.FTZ R181, R28.reuse, R179, -R181 ;  /* 0x000000b31cb57223 */ /* 0x040fe400000108b5 */
[----:B------:R-:W-:-:S02]  /*4620*/  FFMA.FTZ R183, R28, R180, R183 ;  /* 0x000000b41cb77223 */ /* 0x000fc400000100b7 */
[----:B------:R-:W-:Y:S02]  /*4630*/  FMUL.FTZ R169, R66, UR36 ;  /* 0x0000002442a97c20 */ /* 0x000fe40008410000 */
[----:B------:R-:W-:Y:S01]  /*4640*/  FMUL.FTZ R173, R64, R170 ;  /* 0x000000aa40ad7220 */ /* 0x000fe20000410000 */
[----:B------:R-:W1:Y:S01]  /*4650*/  MUFU.EX2 R177, R177 ;  /* 0x000000b100b17308 */ /* 0x000e620000000800 */
[----:B------:R-:W-:Y:S02]  /*4660*/  FMUL.FTZ R26, R188, R26 ;  /* 0x0000001abc1a7220 */ /* 0x000fe40000410000 */
[-C--:B------:R-:W-:Y:S02]  /*4670*/  FMUL.FTZ R174, R124, R170.reuse ;  /* 0x000000aa7cae7220 */ /* 0x080fe40000410000 */
[-C--:B------:R-:W-:Y:S02]  /*4680*/  FMUL.FTZ R176, R94, R170.reuse ;  /* 0x000000aa5eb07220 */ /* 0x080fe40000410000 */
[----:B------:R-:W-:Y:S01]  /*4690*/  FMUL.FTZ R178, R65, R170 ;  /* 0x000000aa41b27220 */ /* 0x000fe20000410000 */
[----:B------:R1:W5:Y:S01]  /*46a0*/  @!P0 LDG.E.128 R60, [R2.64] ;  /* 0x00000028023c8981 */ /* 0x000362000c1e1d00 */
[----:B------:R-:W-:-:S02]  /*46b0*/  FMUL.RZ R169, R169, 0.15915493667125701904 ;  /* 0x3e22f983a9a97820 */ /* 0x000fc4000040c000 */
[----:B------:R-:W-:Y:S01]  /*46c0*/  FMUL.FTZ R170, R66, R170 ;  /* 0x000000aa42aa7220 */ /* 0x000fe20000410000 */
[----:B------:R-:W-:Y:S01]  /*46d0*/  MUFU.SIN R79, R190 ;  /* 0x000000be004f7308 */ /* 0x000fe20000000400 */
[----:B0-----:R-:W-:Y:S02]  /*46e0*/  FMUL.FTZ R23, R189, R23 ;  /* 0x00000017bd177220 */ /* 0x001fe40000410000 */
[C---:B-1----:R-:W-:Y:S02]  /*46f0*/  FMUL.FTZ R3, R25.reuse, R181 ;  /* 0x000000b519037220 */ /* 0x042fe40000410000 */
[----:B------:R-:W-:-:S03]  /*4700*/  FMUL.FTZ R2, R25, R183 ;  /* 0x000000b719027220 */ /* 0x000fc60000410000 */
[----:B------:R-:W0:Y:S01]  /*4710*/  MUFU.EX2 R173, R173 ;  /* 0x000000ad00ad7308 */ /* 0x000e220000000800 */
[C---:B------:R-:W-:Y:S02]  /*4720*/  FFMA.FTZ R3, R26.reuse, R183, R3 ;  /* 0x000000b71a037223 */ /* 0x040fe40000010003 */
[----:B------:R-:W-:Y:S02]  /*4730*/  FFMA.FTZ R2, R26, R181, -R2 ;  /* 0x000000b51a027223 */ /* 0x000fe40000010802 */
[C---:B------:R-:W-:Y:S02]  /*4740*/  FMUL.FTZ R16, R172.reuse, R16 ;  /* 0x00000010ac107220 */ /* 0x040fe40000410000 */
[----:B------:R-:W-:Y:S01]  /*4750*/  FMUL.FTZ R15, R172, R15 ;  /* 0x0000000fac0f7220 */ /* 0x000fe20000410000 */
[----:B------:R-:W-:Y:S01]  /*4760*/  MUFU.COS R0, R169 ;  /* 0x000000a900007308 */ /* 0x000fe20000000000 */
[C---:B------:R-:W-:Y:S02]  /*4770*/  FMUL.FTZ R12, R175.reuse, R12 ;  /* 0x0000000caf0c7220 */ /* 0x040fe40000410000 */
[----:B------:R-:W-:-:S02]  /*4780*/  FMUL.FTZ R11, R175, R11 ;  /* 0x0000000baf0b7220 */ /* 0x000fc40000410000 */
[----:B------:R-:W-:Y:S02]  /*4790*/  FMUL.FTZ R24, R189, R24 ;  /* 0x00000018bd187220 */ /* 0x000fe40000410000 */
[----:B------:R-:W-:Y:S01]  /*47a0*/  FMUL.FTZ R175, R23, R3 ;  /* 0x0000000317af7220 */ /* 0x000fe20000410000 */
[----:B------:R1:W0:Y:S01]  /*47b0*/  MUFU.EX2 R179, R170 ;  /* 0x000000aa00b37308 */ /* 0x0002220000000800 */
[----:B------:R-:W-:Y:S02]  /*47c0*/  FMUL.FTZ R21, R184, R21 ;  /* 0x00000015b8157220 */ /* 0x000fe40000410000 */
[----:B------:R-:W-:-:S05]  /*47d0*/  FFMA.FTZ R175, R24, R2, -R175 ;  /* 0x0000000218af7223 */ /* 0x000fca00000108af */
[----:B------:R0:W0:Y:S01]  /*47e0*/  MUFU.SIN R172, R169 ;  /* 0x000000a900ac7308 */ /* 0x0000220000000400 */
[----:B-1----:R-:W-:Y:S02]  /*47f0*/  FMUL.FTZ R170, R23, R2 ;  /* 0x0000000217aa7220 */ /* 0x002fe40000410000 */
[C---:B------:R-:W-:Y:S02]  /*4800*/  FMUL.FTZ R8, R177.reuse, R8 ;  /* 0x00000008b1087220 */ /* 0x040fe40000410000 */
[----:B------:R-:W-:Y:S02]  /*4810*/  FFMA.FTZ R170, R24, R3, R170 ;  /* 0x0000000318aa7223 */ /* 0x000fe400000100aa */
[----:B------:R-:W-:Y:S01]  /*4820*/  FMUL.FTZ R7, R177, R7 ;  /* 0x00000007b1077220 */ /* 0x000fe20000410000 */
[----:B------:R-:W1:Y:S01]  /*4830*/  MUFU.COS R4, R190 ;  /* 0x000000be00047308 */ /* 0x000e620000000000 */
[----:B------:R-:W-:Y:S02]  /*4840*/  FMUL.FTZ R22, R184, R22 ;  /* 0x00000016b8167220 */ /* 0x000fe40000410000 */
[----:B------:R-:W-:-:S02]  /*4850*/  FMUL.FTZ R177, R21, R175 ;  /* 0x000000af15b17220 */ /* 0x000fc40000410000 */
[-C--:B------:R-:W-:Y:S02]  /*4860*/  FMUL.FTZ R2, R21, R170.reuse ;  /* 0x000000aa15027220 */ /* 0x080fe40000410000 */
[C---:B------:R-:W-:Y:S01]  /*4870*/  FFMA.FTZ R177, R22.reuse, R170, R177 ;  /* 0x000000aa16b17223 */ /* 0x040fe200000100b1 */
[----:B------:R-:W1:Y:S01]  /*4880*/  MUFU.EX2 R178, R178 ;  /* 0x000000b200b27308 */ /* 0x000e620000000800 */
[----:B0-----:R-:W-:Y:S02]  /*4890*/  FMUL.FTZ R3, R173, R79 ;  /* 0x0000004fad037220 */ /* 0x001fe40000410000 */
[----:B------:R-:W-:Y:S02]  /*48a0*/  FFMA.FTZ R175, R22, R175, -R2 ;  /* 0x000000af16af7223 */ /* 0x000fe40000010802 */
[----:B------:R-:W-:Y:S02]  /*48b0*/  FMUL.FTZ R79, R82, R78 ;  /* 0x0000004e524f7220 */ /* 0x000fe40000410000 */
[----:B------:R-:W-:Y:S01]  /*48c0*/  FMUL.FTZ R2, R179, R0 ;  /* 0x00000000b3027220 */ /* 0x000fe20000410000 */
[----:B------:R-:W0:Y:S01]  /*48d0*/  MUFU.EX2 R174, R174 ;  /* 0x000000ae00ae7308 */ /* 0x000e220000000800 */
[----:B------:R-:W-:-:S02]  /*48e0*/  FMUL.FTZ R169, R81, R78 ;  /* 0x0000004e51a97220 */ /* 0x000fc40000410000 */
[----:B------:R-:W-:Y:S02]  /*48f0*/  FMUL.FTZ R0, R179, R172 ;  /* 0x000000acb3007220 */ /* 0x000fe40000410000 */
[C---:B------:R-:W-:Y:S02]  /*4900*/  FMUL.FTZ R170, R19.reuse, R177 ;  /* 0x000000b113aa7220 */ /* 0x040fe40000410000 */
[----:B------:R-:W-:Y:S01]  /*4910*/  FMUL.FTZ R172, R19, R175 ;  /* 0x000000af13ac7220 */ /* 0x000fe20000410000 */
[----:B------:R-:W0:Y:S01]  /*4920*/  MUFU.EX2 R176, R176 ;  /* 0x000000b000b07308 */ /* 0x000e220000000800 */
[C---:B------:R-:W-:Y:S02]  /*4930*/  FMUL.FTZ R78, R118.reuse, R79 ;  /* 0x0000004f764e7220 */ /* 0x040fe40000410000 */
[----:B------:R-:W-:Y:S02]  /*4940*/  FMUL.FTZ R79, R118, R169 ;  /* 0x000000a9764f7220 */ /* 0x000fe40000410000 */
[----:B------:R-:W-:-:S02]  /*4950*/  FFMA.FTZ R175, R20, R175, -R170 ;  /* 0x000000af14af7223 */ /* 0x000fc400000108aa */
[----:B------:R-:W-:Y:S02]  /*4960*/  FFMA.FTZ R177, R20, R177, R172 ;  /* 0x000000b114b17223 */ /* 0x000fe400000100ac */
[-C--:B---3--:R-:W-:Y:S02]  /*4970*/  FMUL.FTZ R170, R80, R153.reuse ;  /* 0x0000009950aa7220 */ /* 0x088fe40000410000 */
[----:B-1----:R-:W-:Y:S02]  /*4980*/  FMUL.FTZ R4, R173, R4 ;  /* 0x00000004ad047220 */ /* 0x002fe40000410000 */
[----:B------:R-:W-:Y:S02]  /*4990*/  FMUL.FTZ R172, R59, R153 ;  /* 0x000000993bac7220 */ /* 0x000fe40000410000 */
[-C--:B------:R-:W-:Y:S02]  /*49a0*/  FMUL.FTZ R173, R78, R29.reuse ;  /* 0x0000001d4ead7220 */ /* 0x080fe40000410000 */
[----:B------:R-:W-:-:S02]  /*49b0*/  FMUL.FTZ R153, R79, R29 ;  /* 0x0000001d4f997220 */ /* 0x000fc40000410000 */
[----:B------:R-:W-:Y:S02]  /*49c0*/  FMUL.FTZ R169, R117, R170 ;  /* 0x000000aa75a97220 */ /* 0x000fe40000410000 */
[----:B------:R-:W-:Y:S02]  /*49d0*/  FMUL.FTZ R17, R185, R17 ;  /* 0x00000011b9117220 */ /* 0x000fe40000410000 */
[----:B------:R-:W-:Y:S02]  /*49e0*/  FMUL.FTZ R170, R117, R172 ;  /* 0x000000ac75aa7220 */ /* 0x000fe40000410000 */
[-C--:B------:R-:W-:Y:S02]  /*49f0*/  FFMA.FTZ R173, R79, R30.reuse, R173 ;  /* 0x0000001e4fad7223 */ /* 0x080fe400000100ad */
[----:B------:R-:W-:Y:S02]  /*4a00*/  FFMA.FTZ R172, R78, R30, -R153 ;  /* 0x0000001e4eac7223 */ /* 0x000fe40000010899 */
[----:B------:R-:W-:-:S02]  /*4a10*/  FMUL.FTZ R6, R178, R6 ;  /* 0x00000006b2067220 */ /* 0x000fc40000410000 */
[----:B------:R-:W-:Y:S02]  /*4a20*/  FMUL.FTZ R5, R178, R5 ;  /* 0x00000005b2057220 */ /* 0x000fe40000410000 */
[----:B------:R-:W-:Y:S02]  /*4a30*/  FMUL.FTZ R18, R185, R18 ;  /* 0x00000012b9127220 */ /* 0x000fe40000410000 */
[C---:B0-----:R-:W-:Y:S02]  /*4a40*/  FMUL.FTZ R14, R174.reuse, R14 ;  /* 0x0000000eae0e7220 */ /* 0x041fe40000410000 */
[----:B------:R-:W-:Y:S02]  /*4a50*/  FMUL.FTZ R13, R174, R13 ;  /* 0x0000000dae0d7220 */ /* 0x000fe40000410000 */
[C---:B------:R-:W-:Y:S02]  /*4a60*/  FMUL.FTZ R153, R17.reuse, R177 ;  /* 0x000000b111997220 */ /* 0x040fe40000410000 */
[----:B------:R-:W-:-:S02]  /*4a70*/  FMUL.FTZ R178, R17, R175 ;  /* 0x000000af11b27220 */ /* 0x000fc40000410000 */
[----:B------:R-:W-:Y:S02]  /*4a80*/  FADD.FTZ R174, R170, R173 ;  /* 0x000000adaaae7221 */ /* 0x000fe40000010000 */
[----:B------:R-:W-:Y:S02]  /*4a90*/  FADD.FTZ R172, R169, R172 ;  /* 0x000000aca9ac7221 */ /* 0x000fe40000010000 */
[C---:B------:R-:W-:Y:S02]  /*4aa0*/  FMUL.FTZ R10, R176.reuse, R10 ;  /* 0x0000000ab00a7220 */ /* 0x040fe40000410000 */
[----:B------:R-:W-:Y:S02]  /*4ab0*/  FMUL.FTZ R9, R176, R9 ;  /* 0x00000009b0097220 */ /* 0x000fe40000410000 */
[C---:B------:R-:W-:Y:S02]  /*4ac0*/  FFMA.FTZ R176, R18.reuse, R175, -R153 ;  /* 0x000000af12b07223 */ /* 0x040fe40000010899 */
[----:B------:R-:W-:-:S02]  /*4ad0*/  FFMA.FTZ R178, R18, R177, R178 ;  /* 0x000000b112b27223 */ /* 0x000fc400000100b2 */
[C---:B------:R-:W-:Y:S02]  /*4ae0*/  FMUL.FTZ R175, R27.reuse, R174 ;  /* 0x000000ae1baf7220 */ /* 0x040fe40000410000 */
[-C--:B------:R-:W-:Y:S02]  /*4af0*/  FMUL.FTZ R177, R27, R172.reuse ;  /* 0x000000ac1bb17220 */ /* 0x080fe40000410000 */
[-C--:B------:R-:W-:Y:S02]  /*4b00*/  FMUL.FTZ R173, R57, R171.reuse ;  /* 0x000000ab39ad7220 */ /* 0x080fe40000410000 */
[----:B------:R-:W-:Y:S02]  /*4b10*/  FMUL.FTZ R153, R58, R171 ;  /* 0x000000ab3a997220 */ /* 0x000fe40000410000 */
[C---:B------:R-:W-:Y:S02]  /*4b20*/  FFMA.FTZ R175, R28.reuse, R172, -R175 ;  /* 0x000000ac1caf7223 */ /* 0x040fe400000108af */
[----:B------:R-:W-:-:S02]  /*4b30*/  FFMA.FTZ R174, R28, R174, R177 ;  /* 0x000000ae1cae7223 */ /* 0x000fc400000100b1 */
[C---:B------:R-:W-:Y:S02]  /*4b40*/  FMUL.FTZ R171, R116.reuse, R173 ;  /* 0x000000ad74ab7220 */ /* 0x040fe40000410000 */
[----:B------:R-:W-:Y:S02]  /*4b50*/  FMUL.FTZ R172, R116, R153 ;  /* 0x0000009974ac7220 */ /* 0x000fe40000410000 */
[C---:B------:R-:W-:Y:S02]  /*4b60*/  FMUL.FTZ R173, R15.reuse, R178 ;  /* 0x000000b20fad7220 */ /* 0x040fe40000410000 */
[----:B------:R-:W-:Y:S02]  /*4b70*/  FMUL.FTZ R177, R15, R176 ;  /* 0x000000b00fb17220 */ /* 0x000fe40000410000 */
[----:B------:R-:W-:Y:S02]  /*4b80*/  FADD.FTZ R153, R171, R174 ;  /* 0x000000aeab997221 */ /* 0x000fe40000010000 */
[----:B------:R-:W-:-:S02]  /*4b90*/  FADD.FTZ R175, R172, R175 ;  /* 0x000000afacaf7221 */ /* 0x000fc40000010000 */
[C---:B------:R-:W-:Y:S02]  /*4ba0*/  FFMA.FTZ R179, R16.reuse, R176, -R173 ;  /* 0x000000b010b37223 */ /* 0x040fe400000108ad */
[----:B------:R-:W-:Y:S02]  /*4bb0*/  FFMA.FTZ R178, R16, R178, R177 ;  /* 0x000000b210b27223 */ /* 0x000fe400000100b1 */
[C---:B------:R-:W-:Y:S02]  /*4bc0*/  FMUL.FTZ R173, R25.reuse, R153 ;  /* 0x0000009919ad7220 */ /* 0x040fe40000410000 */
[----:B------:R-:W-:Y:S02]  /*4bd0*/  FMUL.FTZ R177, R25, R175 ;  /* 0x000000af19b17220 */ /* 0x000fe40000410000 */
[-C--:B------:R-:W-:Y:S02]  /*4be0*/  FMUL.FTZ R176, R55, R152.reuse ;  /* 0x0000009837b07220 */ /* 0x080fe40000410000 */
[----:B------:R-:W-:-:S02]  /*4bf0*/  FMUL.FTZ R174, R56, R152 ;  /* 0x0000009838ae7220 */ /* 0x000fc40000410000 */
[C---:B------:R-:W-:Y:S02]  /*4c00*/  FFMA.FTZ R175, R26.reuse, R175, -R173 ;  /* 0x000000af1aaf7223 */ /* 0x040fe400000108ad */
[----:B------:R-:W-:Y:S02]  /*4c10*/  FFMA.FTZ R152, R26, R153, R177 ;  /* 0x000000991a987223 */ /* 0x000fe400000100b1 */
[C---:B------:R-:W-:Y:S02]  /*4c20*/  FMUL.FTZ R173, R115.reuse, R176 ;  /* 0x000000b073ad7220 */ /* 0x040fe40000410000 */
[----:B------:R-:W-:Y:S02]  /*4c30*/  FMUL.FTZ R174, R115, R174 ;  /* 0x000000ae73ae7220 */ /* 0x000fe40000410000 */
[C---:B------:R-:W-:Y:S02]  /*4c40*/  FMUL.FTZ R177, R13.reuse, R179 ;  /* 0x000000b30db17220 */ /* 0x040fe40000410000 */
[----:B------:R-:W-:-:S02]  /*4c50*/  FMUL.FTZ R176, R13, R178 ;  /* 0x000000b20db07220 */ /* 0x000fc40000410000 */
[----:B------:R-:W-:Y:S02]  /*4c60*/  FADD.FTZ R153, R173, R152 ;  /* 0x00000098ad997221 */ /* 0x000fe40000010000 */
[----:B------:R-:W-:Y:S02]  /*4c70*/  FADD.FTZ R152, R174, R175 ;  /* 0x000000afae987221 */ /* 0x000fe40000010000 */
[C---:B------:R-:W-:Y:S02]  /*4c80*/  FFMA.FTZ R178, R14.reuse, R178, R177 ;  /* 0x000000b20eb27223 */ /* 0x040fe400000100b1 */
[----:B------:R-:W-:Y:S02]  /*4c90*/  FFMA.FTZ R179, R14, R179, -R176 ;  /* 0x000000b30eb37223 */ /* 0x000fe400000108b0 */
[C---:B------:R-:W-:Y:S02]  /*4ca0*/  FMUL.FTZ R177, R23.reuse, R153 ;  /* 0x0000009917b17220 */ /* 0x040fe40000410000 */
[----:B------:R-:W-:-:S02]  /*4cb0*/  FMUL.FTZ R176, R23, R152 ;  /* 0x0000009817b07220 */ /* 0x000fc40000410000 */
[-C--:B------:R-:W-:Y:S02]  /*4cc0*/  FMUL.FTZ R175, R53, R149.reuse ;  /* 0x0000009535af7220 */ /* 0x080fe40000410000 */
[----:B------:R-:W-:Y:S02]  /*4cd0*/  FMUL.FTZ R149, R54, R149 ;  /* 0x0000009536957220 */ /* 0x000fe40000410000 */
[C---:B------:R-:W-:Y:S02]  /*4ce0*/  FFMA.FTZ R177, R24.reuse, R152, -R177 ;  /* 0x0000009818b17223 */ /* 0x040fe400000108b1 */
[----:B------:R-:W-:Y:S02]  /*4cf0*/  FFMA.FTZ R152, R24, R153, R176 ;  /* 0x0000009918987223 */ /* 0x000fe400000100b0 */
[C---:B------:R-:W-:Y:S02]  /*4d00*/  FMUL.FTZ R175, R114.reuse, R175 ;  /* 0x000000af72af7220 */ /* 0x040fe40000410000 */
[----:B------:R-:W-:-:S02]  /*4d10*/  FMUL.FTZ R176, R114, R149 ;  /* 0x0000009572b07220 */ /* 0x000fc40000410000 */
[----:B------:R-:W-:Y:S02]  /*4d20*/  FMUL.FTZ R153, R11, R178 ;  /* 0x000000b20b997220 */ /* 0x000fe40000410000 */
[----:B------:R-:W-:Y:S02]  /*4d30*/  FADD.FTZ R149, R175, R152 ;  /* 0x00000098af957221 */ /* 0x000fe40000010000 */
[----:B------:R-:W-:Y:S02]  /*4d40*/  FADD.FTZ R177, R176, R177 ;  /* 0x000000b1b0b17221 */ /* 0x000fe40000010000 */
[-C--:B------:R-:W-:Y:S02]  /*4d50*/  FMUL.FTZ R181, R11, R179.reuse ;  /* 0x000000b30bb57220 */ /* 0x080fe40000410000 */
[----:B------:R-:W-:Y:S02]  /*4d60*/  FFMA.FTZ R180, R12, R179, -R153 ;  /* 0x000000b30cb47223 */ /* 0x000fe40000010899 */
[----:B------:R-:W-:-:S02]  /*4d70*/  FMUL.FTZ R153, R21, R149 ;  /* 0x0000009515997220 */ /* 0x000fc40000410000 */
[-C--:B------:R-:W-:Y:S02]  /*4d80*/  FMUL.FTZ R179, R21, R177.reuse ;  /* 0x000000b115b37220 */ /* 0x080fe40000410000 */
[----:B------:R-:W-:Y:S02]  /*4d90*/  FMUL.FTZ R152, R51, R148 ;  /* 0x0000009433987220 */ /* 0x000fe40000410000 */
[----:B------:R-:W-:Y:S02]  /*4da0*/  FFMA.FTZ R181, R12, R178, R181 ;  /* 0x000000b20cb57223 */ /* 0x000fe400000100b5 */
[----:B------:R-:W-:Y:S02]  /*4db0*/  FMUL.FTZ R178, R52, R148 ;  /* 0x0000009434b27220 */ /* 0x000fe40000410000 */
[C---:B------:R-:W-:Y:S02]  /*4dc0*/  FFMA.FTZ R153, R22.reuse, R177, -R153 ;  /* 0x000000b116997223 */ /* 0x040fe40000010899 */
[----:B------:R-:W-:-:S02]  /*4dd0*/  FFMA.FTZ R148, R22, R149, R179 ;  /* 0x0000009516947223 */ /* 0x000fc400000100b3 */
[----:B------:R-:W-:Y:S02]  /*4de0*/  FMUL.FTZ R177, R113, R152 ;  /* 0x0000009871b17220 */ /* 0x000fe40000410000 */
[----:B------:R-:W-:Y:S02]  /*4df0*/  FMUL.FTZ R179, R9, R180 ;  /* 0x000000b409b37220 */ /* 0x000fe40000410000 */
[----:B------:R-:W-:Y:S02]  /*4e00*/  FMUL.FTZ R178, R113, R178 ;  /* 0x000000b271b27220 */ /* 0x000fe40000410000 */
[-C--:B------:R-:W-:Y:S02]  /*4e10*/  FMUL.FTZ R149, R9, R181.reuse ;  /* 0x000000b509957220 */ /* 0x080fe40000410000 */
[----:B------:R-:W-:Y:S02]  /*4e20*/  FADD.FTZ R148, R177, R148 ;  /* 0x00000094b1947221 */ /* 0x000fe40000010000 */
[----:B------:R-:W-:-:S02]  /*4e30*/  FFMA.FTZ R182, R10, R181, R179 ;  /* 0x000000b50ab67223 */ /* 0x000fc400000100b3 */
[----:B------:R-:W-:Y:S02]  /*4e40*/  FADD.FTZ R153, R178, R153 ;  /* 0x00000099b2997221 */ /* 0x000fe40000010000 */
[----:B------:R-:W-:Y:S02]  /*4e50*/  FFMA.FTZ R152, R10, R180, -R149 ;  /* 0x000000b40a987223 */ /* 0x000fe40000010895 */
[-C--:B--2---:R-:W-:Y:S02]  /*4e60*/  FMUL.FTZ R179, R49, R145.reuse ;  /* 0x0000009131b37220 */ /* 0x084fe40000410000 */
[C---:B------:R-:W-:Y:S02]  /*4e70*/  FMUL.FTZ R149, R19.reuse, R148 ;  /* 0x0000009413957220 */ /* 0x040fe40000410000 */
[----:B------:R-:W-:Y:S02]  /*4e80*/  FMUL.FTZ R145, R50, R145 ;  /* 0x0000009132917220 */ /* 0x000fe40000410000 */
[----:B------:R-:W-:-:S02]  /*4e90*/  FMUL.FTZ R181, R19, R153 ;  /* 0x0000009913b57220 */ /* 0x000fc40000410000 */
[----:B------:R-:W-:Y:S02]  /*4ea0*/  FFMA.FTZ R149, R20, R153, -R149 ;  /* 0x0000009914957223 */ /* 0x000fe40000010895 */
[----:B------:R-:W-:Y:S02]  /*4eb0*/  FMUL.FTZ R180, R112, R145 ;  /* 0x0000009170b47220 */ /* 0x000fe40000410000 */
[----:B------:R-:W-:Y:S02]  /*4ec0*/  FFMA.FTZ R148, R20, R148, R181 ;  /* 0x0000009414947223 */ /* 0x000fe400000100b5 */
[----:B------:R-:W-:Y:S02]  /*4ed0*/  FMUL.FTZ R179, R112, R179 ;  /* 0x000000b370b37220 */ /* 0x000fe40000410000 */
[----:B------:R-:W-:Y:S02]  /*4ee0*/  FMUL.FTZ R153, R7, R182 ;  /* 0x000000b607997220 */ /* 0x000fe40000410000 */
[----:B------:R-:W-:-:S02]  /*4ef0*/  FADD.FTZ R149, R180, R149 ;  /* 0x00000095b4957221 */ /* 0x000fc40000010000 */
[-C--:B------:R-:W-:Y:S02]  /*4f00*/  FMUL.FTZ R181, R7, R152.reuse ;  /* 0x0000009807b57220 */ /* 0x080fe40000410000 */
[----:B------:R-:W-:Y:S02]  /*4f10*/  FADD.FTZ R145, R179, R148 ;  /* 0x00000094b3917221 */ /* 0x000fe40000010000 */
[C---:B------:R-:W-:Y:S02]  /*4f20*/  FFMA.FTZ R183, R8.reuse, R152, -R153 ;  /* 0x0000009808b77223 */ /* 0x040fe40000010899 */
[----:B------:R-:W-:Y:S02]  /*4f30*/  FMUL.FTZ R153, R17, R149 ;  /* 0x0000009511997220 */ /* 0x000fe40000410000 */
[----:B------:R-:W-:Y:S02]  /*4f40*/  FMUL.FTZ R148, R47, R144 ;  /* 0x000000902f947220 */ /* 0x000fe40000410000 */
[----:B------:R-:W-:-:S02]  /*4f50*/  FFMA.FTZ R184, R8, R182, R181 ;  /* 0x000000b608b87223 */ /* 0x000fc400000100b5 */
[-C--:B------:R-:W-:Y:S02]  /*4f60*/  FMUL.FTZ R152, R17, R145.reuse ;  /* 0x0000009111987220 */ /* 0x080fe40000410000 */
[----:B------:R-:W-:Y:S02]  /*4f70*/  FMUL.FTZ R182, R48, R144 ;  /* 0x0000009030b67220 */ /* 0x000fe40000410000 */
[C---:B------:R-:W-:Y:S02]  /*4f80*/  FFMA.FTZ R144, R18.reuse, R145, R153 ;  /* 0x0000009112907223 */ /* 0x040fe40000010099 */
[C---:B------:R-:W-:Y:S02]  /*4f90*/  FMUL.FTZ R181, R111.reuse, R148 ;  /* 0x000000946fb57220 */ /* 0x040fe40000410000 */
[----:B------:R-:W-:Y:S02]  /*4fa0*/  FFMA.FTZ R149, R18, R149, -R152 ;  /* 0x0000009512957223 */ /* 0x000fe40000010898 */
[----:B------:R-:W-:-:S02]  /*4fb0*/  FMUL.FTZ R182, R111, R182 ;  /* 0x000000b66fb67220 */ /* 0x000fc40000410000 */
[----:B------:R-:W-:Y:S02]  /*4fc0*/  FMUL.FTZ R145, R5, R184 ;  /* 0x000000b805917220 */ /* 0x000fe40000410000 */
[----:B------:R-:W-:Y:S02]  /*4fd0*/  FADD.FTZ R144, R181, R144 ;  /* 0x00000090b5907221 */ /* 0x000fe40000010000 */
[-C--:B------:R-:W-:Y:S02]  /*4fe0*/  FMUL.FTZ R153, R5, R183.reuse ;  /* 0x000000b705997220 */ /* 0x080fe40000410000 */
[----:B------:R-:W-:Y:S02]  /*4ff0*/  FADD.FTZ R149, R182, R149 ;  /* 0x00000095b6957221 */ /* 0x000fe40000010000 */
[----:B------:R-:W-:Y:S02]  /*5000*/  FFMA.FTZ R148, R6, R183, -R145 ;  /* 0x000000b706947223 */ /* 0x000fe40000010891 */
[----:B------:R-:W-:-:S02]  /*5010*/  FMUL.FTZ R145, R15, R144 ;  /* 0x000000900f917220 */ /* 0x000fc40000410000 */
[----:B------:R-:W-:Y:S02]  /*5020*/  FFMA.FTZ R152, R6, R184, R153 ;  /* 0x000000b806987223 */ /* 0x000fe40000010099 */
[----:B------:R-:W-:Y:S02]  /*5030*/  FMUL.FTZ R153, R15, R149 ;  /* 0x000000950f997220 */ /* 0x000fe40000410000 */
[----:B------:R-:W-:Y:S02]  /*5040*/  FMUL.FTZ R183, R45, R141 ;  /* 0x0000008d2db77220 */ /* 0x000fe40000410000 */
[----:B------:R-:W-:Y:S02]  /*5050*/  FFMA.FTZ R145, R16, R149, -R145 ;  /* 0x0000009510917223 */ /* 0x000fe40000010891 */
[----:B------:R-:W-:Y:S02]  /*5060*/  FMUL.FTZ R141, R46, R141 ;  /* 0x0000008d2e8d7220 */ /* 0x000fe40000410000 */
[----:B------:R-:W-:-:S02]  /*5070*/  FMUL.FTZ R149, R3, R152 ;  /* 0x0000009803957220 */ /* 0x000fc40000410000 */
[----:B------:R-:W-:Y:S02]  /*5080*/  FFMA.FTZ R144, R16, R144, R153 ;  /* 0x0000009010907223 */ /* 0x000fe40000010099 */
[C---:B------:R-:W-:Y:S02]  /*5090*/  FMUL.FTZ R183, R110.reuse, R183 ;  /* 0x000000b76eb77220 */ /* 0x040fe40000410000 */
[----:B------:R-:W-:Y:S02]  /*50a0*/  FMUL.FTZ R184, R110, R141 ;  /* 0x0000008d6eb87220 */ /* 0x000fe40000410000 */
[-C--:B------:R-:W-:Y:S02]  /*50b0*/  FFMA.FTZ R141, R4, R148.reuse, -R149 ;  /* 0x00000094048d7223 */ /* 0x080fe40000010895 */
[----:B------:R-:W-:Y:S02]  /*50c0*/  FMUL.FTZ R149, R3, R148 ;  /* 0x0000009403957220 */ /* 0x000fe40000410000 */
[----:B------:R-:W-:-:S02]  /*50d0*/  FADD.FTZ R148, R183, R144 ;  /* 0x00000090b7947221 */ /* 0x000fc40000010000 */
[----:B------:R-:W-:Y:S02]  /*50e0*/  FADD.FTZ R144, R184, R145 ;  /* 0x00000091b8907221 */ /* 0x000fe40000010000 */
[----:B------:R-:W-:Y:S02]  /*50f0*/  FFMA.FTZ R145, R4, R152, R149 ;  /* 0x0000009804917223 */ /* 0x000fe40000010095 */
[C---:B------:R-:W-:Y:S02]  /*5100*/  FMUL.FTZ R149, R13.reuse, R148 ;  /* 0x000000940d957220 */ /* 0x040fe40000410000 */
[-C--:B------:R-:W-:Y:S02]  /*5110*/  FMUL.FTZ R153, R13, R144.reuse ;  /* 0x000000900d997220 */ /* 0x080fe40000410000 */
[----:B------:R-:W-:Y:S02]  /*5120*/  FFMA.FTZ R149, R14, R144, -R149 ;  /* 0x000000900e957223 */ /* 0x000fe40000010895 */
[----:B------:R-:W-:-:S02]  /*5130*/  FMUL.FTZ R144, R43, R124 ;  /* 0x0000007c2b907220 */ /* 0x000fc40000410000 */
[----:B------:R-:W-:Y:S02]  /*5140*/  FMUL.FTZ R186, R44, R124 ;  /* 0x0000007c2cba7220 */ /* 0x000fe40000410000 */
[----:B------:R-:W-:Y:S02]  /*5150*/  FFMA.FTZ R148, R14, R148, R153 ;  /* 0x000000940e947223 */ /* 0x000fe40000010099 */
[C---:B------:R-:W-:Y:S02]  /*5160*/  FMUL.FTZ R185, R109.reuse, R144 ;  /* 0x000000906db97220 */ /* 0x040fe40000410000 */
[----:B------:R-:W-:Y:S02]  /*5170*/  FMUL.FTZ R186, R109, R186 ;  /* 0x000000ba6dba7220 */ /* 0x000fe40000410000 */
[----:B------:R-:W-:Y:S02]  /*5180*/  FADD.FTZ R148, R185, R148 ;  /* 0x00000094b9947221 */ /* 0x000fe40000010000 */
[----:B------:R-:W-:-:S02]  /*5190*/  FADD.FTZ R149, R186, R149 ;  /* 0x00000095ba957221 */ /* 0x000fc40000010000 */
[-C--:B------:R-:W-:Y:S02]  /*51a0*/  FMUL.FTZ R187, R41, R95.reuse ;  /* 0x0000005f29bb7220 */ /* 0x080fe40000410000 */
[C---:B------:R-:W-:Y:S02]  /*51b0*/  FMUL.FTZ R124, R11.reuse, R148 ;  /* 0x000000940b7c7220 */ /* 0x040fe40000410000 */
[----:B------:R-:W-:Y:S02]  /*51c0*/  FMUL.FTZ R95, R42, R95 ;  /* 0x0000005f2a5f7220 */ /* 0x000fe40000410000 */
[-C--:B------:R-:W-:Y:S02]  /*51d0*/  FMUL.FTZ R153, R11, R149.reuse ;  /* 0x000000950b997220 */ /* 0x080fe40000410000 */
[----:B------:R-:W-:Y:S02]  /*51e0*/  FFMA.FTZ R149, R12, R149, -R124 ;  /* 0x000000950c957223 */ /* 0x000fe4000001087c */
[----:B------:R-:W-:-:S02]  /*51f0*/  FMUL.FTZ R188, R108, R95 ;  /* 0x0000005f6cbc7220 */ /* 0x000fc40000410000 */
[----:B------:R-:W-:Y:S02]  /*5200*/  FFMA.FTZ R148, R12, R148, R153 ;  /* 0x000000940c947223 */ /* 0x000fe40000010099 */
[----:B------:R-:W-:Y:S02]  /*5210*/  FMUL.FTZ R187, R108, R187 ;  /* 0x000000bb6cbb7220 */ /* 0x000fe40000410000 */
[----:B------:R-:W-:Y:S02]  /*5220*/  FADD.FTZ R149, R188, R149 ;  /* 0x00000095bc957221 */ /* 0x000fe40000010000 */
[----:B------:R-:W-:Y:S02]  /*5230*/  FADD.FTZ R148, R187, R148 ;  /* 0x00000094bb947221 */ /* 0x000fe40000010000 */
[----:B------:R-:W-:Y:S02]  /*5240*/  FMUL.FTZ R153, R9, R149 ;  /* 0x0000009509997220 */ /* 0x000fe40000410000 */
[----:B------:R-:W-:-:S02]  /*5250*/  FMUL.FTZ R124, R39, R94 ;  /* 0x0000005e277c7220 */ /* 0x000fc40000410000 */
[----:B------:R-:W-:Y:S02]  /*5260*/  FMUL.FTZ R95, R9, R148 ;  /* 0x00000094095f7220 */ /* 0x000fe40000410000 */
[----:B------:R-:W-:Y:S02]  /*5270*/  FMUL.FTZ R190, R40, R94 ;  /* 0x0000005e28be7220 */ /* 0x000fe40000410000 */
[C---:B------:R-:W-:Y:S02]  /*5280*/  FFMA.FTZ R148, R10.reuse, R148, R153 ;  /* 0x000000940a947223 */ /* 0x040fe40000010099 */
[C---:B------:R-:W-:Y:S02]  /*5290*/  FMUL.FTZ R189, R107.reuse, R124 ;  /* 0x0000007c6bbd7220 */ /* 0x040fe40000410000 */
[----:B------:R-:W-:Y:S02]  /*52a0*/  FFMA.FTZ R95, R10, R149, -R95 ;  /* 0x000000950a5f7223 */ /* 0x000fe4000001085f */
[----:B------:R-:W-:-:S02]  /*52b0*/  FMUL.FTZ R190, R107, R190 ;  /* 0x000000be6bbe7220 */ /* 0x000fc40000410000 */
[----:B------:R-:W-:Y:S02]  /*52c0*/  FADD.FTZ R148, R189, R148 ;  /* 0x00000094bd947221 */ /* 0x000fe40000010000 */
[----:B------:R-:W-:Y:S02]  /*52d0*/  FADD.FTZ R95, R190, R95 ;  /* 0x0000005fbe5f7221 */ /* 0x000fe40000010000 */
[-C--:B------:R-:W-:Y:S02]  /*52e0*/  FMUL.FTZ R191, R37, R67.reuse ;  /* 0x0000004325bf7220 */ /* 0x080fe40000410000 */
[C---:B------:R-:W-:Y:S02]  /*52f0*/  FMUL.FTZ R94, R7.reuse, R148 ;  /* 0x00000094075e7220 */ /* 0x040fe40000410000 */
[----:B------:R-:W-:Y:S02]  /*5300*/  FMUL.FTZ R67, R38, R67 ;  /* 0x0000004326437220 */ /* 0x000fe40000410000 */
[----:B------:R-:W-:-:S02]  /*5310*/  FMUL.FTZ R149, R7, R95 ;  /* 0x0000005f07957220 */ /* 0x000fc40000410000 */
[----:B------:R-:W-:Y:S02]  /*5320*/  FFMA.FTZ R95, R8, R95, -R94 ;  /* 0x0000005f085f7223 */ /* 0x000fe4000001085e */
[----:B------:R-:W-:Y:S02]  /*5330*/  FMUL.FTZ R192, R106, R67 ;  /* 0x000000436ac07220 */ /* 0x000fe40000410000 */
[----:B------:R-:W-:Y:S02]  /*5340*/  FFMA.FTZ R148, R8, R148, R149 ;  /* 0x0000009408947223 */ /* 0x000fe40000010095 */
[----:B------:R-:W-:Y:S02]  /*5350*/  FMUL.FTZ R191, R106, R191 ;  /* 0x000000bf6abf7220 */ /* 0x000fe40000410000 */
[----:B------:R-:W-:Y:S02]  /*5360*/  FADD.FTZ R95, R192, R95 ;  /* 0x0000005fc05f7221 */ /* 0x000fe40000010000 */
[----:B------:R-:W-:-:S02]  /*5370*/  FADD.FTZ R148, R191, R148 ;  /* 0x00000094bf947221 */ /* 0x000fc40000010000 */
[----:B------:R-:W-:Y:S02]  /*5380*/  FMUL.FTZ R149, R5, R95 ;  /* 0x0000005f05957220 */ /* 0x000fe40000410000 */
[-C--:B------:R-:W-:Y:S02]  /*5390*/  FMUL.FTZ R94, R35, R65.reuse ;  /* 0x00000041235e7220 */ /* 0x080fe40000410000 */
[-C--:B------:R-:W-:Y:S02]  /*53a0*/  FMUL.FTZ R67, R5, R148.reuse ;  /* 0x0000009405437220 */ /* 0x080fe40000410000 */
[----:B------:R-:W-:Y:S02]  /*53b0*/  FMUL.FTZ R194, R36, R65 ;  /* 0x0000004124c27220 */ /* 0x000fe40000410000 */
[----:B------:R-:W-:Y:S02]  /*53c0*/  FFMA.FTZ R148, R6, R148, R149 ;  /* 0x0000009406947223 */ /* 0x000fe40000010095 */
[----:B------:R-:W-:-:S02]  /*53d0*/  FMUL.FTZ R193, R105, R94 ;  /* 0x0000005e69c17220 */ /* 0x000fc40000410000 */
[----:B------:R-:W-:Y:S02]  /*53e0*/  FFMA.FTZ R67, R6, R95, -R67 ;  /* 0x0000005f06437223 */ /* 0x000fe40000010843 */
[----:B------:R-:W-:Y:S02]  /*53f0*/  FMUL.FTZ R194, R105, R194 ;  /* 0x000000c269c27220 */ /* 0x000fe40000410000 */
[----:B------:R-:W-:Y:S02]  /*5400*/  FADD.FTZ R148, R193, R148 ;  /* 0x00000094c1947221 */ /* 0x000fe40000010000 */
[----:B------:R-:W-:Y:S02]  /*5410*/  FADD.FTZ R67, R194, R67 ;  /* 0x00000043c2437221 */ /* 0x000fe40000010000 */
[C---:B------:R-:W-:Y:S02]  /*5420*/  FMUL.FTZ R65, R3.reuse, R148 ;  /* 0x0000009403417220 */ /* 0x040fe40000410000 */
[----:B------:R-:W-:-:S02]  /*5430*/  FMUL.FTZ R95, R3, R67 ;  /* 0x00000043035f7220 */ /* 0x000fc40000410000 */
[----:B------:R-:W-:Y:S02]  /*5440*/  FFMA.FTZ R67, R4, R67, -R65 ;  /* 0x0000004304437223 */ /* 0x000fe40000010841 */
[-C--:B------:R-:W-:Y:S02]  /*5450*/  FMUL.FTZ R195, R33, R64.reuse ;  /* 0x0000004021c37220 */ /* 0x080fe40000410000 */
[----:B------:R-:W-:Y:S02]  /*5460*/  FMUL.FTZ R65, R34, R64 ;  /* 0x0000004022417220 */ /* 0x000fe40000410000 */
[----:B------:R-:W-:Y:S02]  /*5470*/  FFMA.FTZ R148, R4, R148, R95 ;  /* 0x0000009404947223 */ /* 0x000fe4000001005f */
[C---:B------:R-:W-:Y:S02]  /*5480*/  FMUL.FTZ R195, R104.reuse, R195 ;  /* 0x000000c368c37220 */ /* 0x040fe40000410000 */
[----:B------:R-:W-:-:S02]  /*5490*/  FMUL.FTZ R196, R104, R65 ;  /* 0x0000004168c47220 */ /* 0x000fc40000410000 */
[----:B------:R-:W-:Y:S02]  /*54a0*/  FADD.FTZ R65, R195, R148 ;  /* 0x00000094c3417221 */ /* 0x000fe40000010000 */
[----:B------:R-:W-:Y:S01]  /*54b0*/  FADD.FTZ R67, R196, R67 ;  /* 0x00000043c4437221 */ /* 0x000fe20000010000 */
[----:B------:R-:W-:Y:S01]  /*54c0*/  ISETP.NE.AND P0, PT, R122, 0x7f, PT ;  /* 0x0000007f7a00780c */ /* 0x000fe20003f05270 */
[C---:B------:R-:W-:Y:S02]  /*54d0*/  FMUL.FTZ R64, R0.reuse, R65 ;  /* 0x0000004100407220 */ /* 0x040fe40000410000 */
[-C--:B------:R-:W-:Y:S02]  /*54e0*/  FMUL.FTZ R94, R0, R67.reuse ;  /* 0x00000043005e7220 */ /* 0x080fe40000410000 */
[C---:B------:R-:W-:Y:S02]  /*54f0*/  FFMA.FTZ R124, R2.reuse, R67, -R64 ;  /* 0x00000043027c7223 */ /* 0x040fe40000010840 */
[----:B------:R-:W-:-:S02]  /*5500*/  FFMA.FTZ R67, R2, R65, R94 ;  /* 0x0000004102437223 */ /* 0x000fc4000001005e */
[----:B------:R-:W-:-:S04]  /*5510*/  FMUL.FTZ R94, R32, R66 ;  /* 0x00000042205e7220 */ /* 0x000fc80000410000 */
[----:B------:R-:W-:Y:S02]  /*5520*/  FMUL.FTZ R197, R103, R94 ;  /* 0x0000005e67c57220 */ /* 0x000fe40000410000 */
[----:B------:R0:W1:Y:S01]  /*5530*/  @P0 LDS.64 R94, [R122.X8+0x12c88] ;  /* 0x012c88007a5e0984 */ /* 0x0000620000008a00 */
[----:B------:R-:W-:Y:S01]  /*5540*/  FMUL.FTZ R198, R31, R66 ;  /* 0x000000421fc67220 */ /* 0x000fe20000410000 */
[----:B------:R-:W-:Y:S01]  /*5550*/  BSSY B0, `(.L_x_1494) ;  /* 0x0000016000007945 */ /* 0x000fe20003800000 */
[C---:B------:R-:W-:Y:S02]  /*5560*/  FMUL.FTZ R65, R0.reuse, R141 ;  /* 0x0000008d00417220 */ /* 0x040fe40000410000 */
[-C--:B------:R-:W-:Y:S02]  /*5570*/  FMUL.FTZ R64, R0, R145.reuse ;  /* 0x0000009100407220 */ /* 0x080fe40000410000 */
[----:B------:R-:W-:Y:S01]  /*5580*/  FMUL.FTZ R198, R103, R198 ;  /* 0x000000c667c67220 */ /* 0x000fe20000410000 */
[----:B------:R-:W-:Y:S01]  /*5590*/  LEA.HI R233, R122, R122, RZ, 0x1e ;  /* 0x0000007a7ae97211 */ /* 0x000fe200078ff0ff */
[----:B------:R-:W-:-:S02]  /*55a0*/  FFMA.FTZ R65, R2, R145, R65 ;  /* 0x0000009102417223 */ /* 0x000fc40000010041 */
[----:B------:R-:W-:Y:S02]  /*55b0*/  FFMA.FTZ R64, R2, R141, -R64 ;  /* 0x0000008d02407223 */ /* 0x000fe40000010840 */
[----:B------:R-:W-:Y:S02]  /*55c0*/  FADD.FTZ R66, R197, R124 ;  /* 0x0000007cc5427221 */ /* 0x000fe40000010000 */
[----:B------:R-:W-:Y:S01]  /*55d0*/  FADD.FTZ R67, R198, R67 ;  /* 0x00000043c6437221 */ /* 0x000fe20000010000 */
[----:B------:R-:W-:Y:S05]  /*55e0*/  @P0 BRA `(.L_x_1495) ;  /* 0x000000c000000947 */ /* 0x000fea0003800000 */
[----:B0---4-:R-:W-:Y:S01]  /*55f0*/  ULDC UR34, c[0x0][0x174] ;  /* 0x00005d0000227ab9 */ /* 0x011fe20000000800 */
[----:B-1----:R-:W-:Y:S01]  /*5600*/  MOV R95, RZ ;  /* 0x000000ff005f7202 */ /* 0x002fe20000000f00 */
[----:B------:R-:W-:Y:S01]  /*5610*/  UISETP.NE.AND UP0, UPT, UR13, UR34, UPT ;  /* 0x000000220d00728c */ /* 0x000fe2000bf05270 */
[----:B------:R-:W-:-:S05]  /*5620*/  MOV R94, 0x3f800000 ;  /* 0x3f800000005e7802 */ /* 0x000fca0000000f00 */
        /* <DEDUP_REMOVED lines=8> */
.L_x_1495:
[----:B0---4-:R-:W-:Y:S05]  /*56b0*/  BSYNC B0 ;  /* 0x0000000000007941 */ /* 0x011fea0003800000 */
.L_x_1494:
[----:B------:R-:W-:Y:S01]  /*56c0*/  ISETP.GT.U32.AND P0, PT, R122, 0x1f, PT ;  /* 0x0000001f7a00780c */ /* 0x000fe20003f04070 */
[----:B------:R-:W-:Y:S01]  /*56d0*/  FMUL.FTZ R124, R100, R125 ;  /* 0x0000007d647c7220 */ /* 0x000fe20000410000 */
[----:B------:R0:W-:Y:S01]  /*56e0*/  STS.128 [R233.X16+0x10870], R64 ;  /* 0x01087040e9007388 */ /* 0x0001e2000000cc00 */
[----:B------:R-:W-:Y:S01]  /*56f0*/  FMUL.FTZ R125, R99, R128 ;  /* 0x00000080637d7220 */ /* 0x000fe20000410000 */
[----:B------:R-:W-:Y:S01]  /*5700*/  BSSY B0, `(.L_x_1496) ;  /* 0x00000ec000007945 */ /* 0x000fe20003800000 */
        /* <DEDUP_REMOVED lines=14> */
[C---:B------:R-:W-:Y:S02]  /*57f0*/  FMUL.FTZ R139, R90.reuse, R139 ;  /* 0x0000008b5a8b7220 */ /* 0x040fe40000410000 */
[----:B------:R-:W-:-:S02]  /*5800*/  FMUL.FTZ R140, R90, R75 ;  /* 0x0000004b5a8c7220 */ /* 0x000fc40000410000 */
[C---:B------:R-:W-:Y:S02]  /*5810*/  FMUL.FTZ R141, R89.reuse, R74 ;  /* 0x0000004a598d7220 */ /* 0x040fe40000410000 */
[----:B------:R-:W-:Y:S02]  /*5820*/  FMUL.FTZ R142, R89, R142 ;  /* 0x0000008e598e7220 */ /* 0x000fe40000410000 */
[C---:B------:R-:W-:Y:S02]  /*5830*/  FMUL.FTZ R143, R88.reuse, R143 ;  /* 0x0000008f588f7220 */ /* 0x040fe40000410000 */
        /* <DEDUP_REMOVED lines=19> */
[-C--:B------:R-:W-:Y:S02]  /*5970*/  FFMA.FTZ R73, R69, R64.reuse, R73 ;  /* 0x0000004045497223 */ /* 0x080fe40000010049 */
[CC--:B------:R-:W-:Y:S02]  /*5980*/  FMUL.FTZ R69, R71.reuse, R65.reuse ;  /* 0x0000004147457220 */ /* 0x0c0fe40000410000 */
[C---:B------:R-:W-:Y:S02]  /*5990*/  FMUL.FTZ R65, R70.reuse, R65 ;  /* 0x0000004146417220 */ /* 0x040fe40000410000 */
[-C--:B------:R-:W-:Y:S02]  /*59a0*/  FFMA.FTZ R69, R70, R64.reuse, -R69 ;  /* 0x0000004046457223 */ /* 0x080fe40000010845 */
[----:B------:R-:W-:Y:S02]  /*59b0*/  FFMA.FTZ R64, R71, R64, R65 ;  /* 0x0000004047407223 */ /* 0x000fe40000010041 */
[----:B------:R-:W-:-:S02]  /*59c0*/  FADD.FTZ R66, R66, R69 ;  /* 0x0000004542427221 */ /* 0x000fc40000010000 */
[----:B------:R-:W0:Y:S01]  /*59d0*/  LDS.128 R68, [R213+0x10890] ;  /* 0x01089000d5447984 */ /* 0x000e220000000c00 */
[----:B------:R-:W-:Y:S02]  /*59e0*/  FADD.FTZ R67, R67, R64 ;  /* 0x0000004043437221 */ /* 0x000fe40000010000 */
[C---:B0-----:R-:W-:Y:S02]  /*59f0*/  FMUL.FTZ R65, R69.reuse, R73 ;  /* 0x0000004945417220 */ /* 0x041fe40000410000 */
[C---:B------:R-:W-:Y:S02]  /*5a00*/  FMUL.FTZ R64, R69.reuse, R66 ;  /* 0x0000004245407220 */ /* 0x040fe40000410000 */
[CC--:B------:R-:W-:Y:S02]  /*5a10*/  FFMA.FTZ R74, R68.reuse, R72.reuse, -R65 ;  /* 0x00000048444a7223 */ /* 0x0c0fe40000010841 */
[----:B------:R-:W-:Y:S02]  /*5a20*/  FMUL.FTZ R72, R69, R72 ;  /* 0x0000004845487220 */ /* 0x000fe40000410000 */
[----:B------:R-:W-:-:S02]  /*5a30*/  FFMA.FTZ R64, R68, R67, R64 ;  /* 0x0000004344407223 */ /* 0x000fc40000010040 */
[----:B------:R-:W-:Y:S02]  /*5a40*/  FMUL.FTZ R69, R69, R67 ;  /* 0x0000004345457220 */ /* 0x000fe40000410000 */
[----:B------:R-:W-:Y:S02]  /*5a50*/  FADD.FTZ R71, R71, R64 ;  /* 0x0000004047477221 */ /* 0x000fe40000010000 */
[C---:B------:R-:W-:Y:S02]  /*5a60*/  FFMA.FTZ R69, R68.reuse, R66, -R69 ;  /* 0x0000004244457223 */ /* 0x040fe40000010845 */
[----:B------:R-:W0:Y:S01]  /*5a70*/  LDS.128 R64, [R213+0x108a0] ;  /* 0x0108a000d5407984 */ /* 0x000e220000000c00 */
[----:B------:R-:W-:Y:S02]  /*5a80*/  FFMA.FTZ R73, R68, R73, R72 ;  /* 0x0000004944497223 */ /* 0x000fe40000010048 */
[----:B------:R-:W-:Y:S02]  /*5a90*/  FADD.FTZ R70, R70, R69 ;  /* 0x0000004546467221 */ /* 0x000fe40000010000 */
[----:B0-----:R-:W-:-:S02]  /*5aa0*/  FMUL.FTZ R69, R65, R73 ;  /* 0x0000004941457220 */ /* 0x001fc40000410000 */
[CC--:B------:R-:W-:Y:S02]  /*5ab0*/  FMUL.FTZ R75, R65.reuse, R71.reuse ;  /* 0x00000047414b7220 */ /* 0x0c0fe40000410000 */
[CC--:B------:R-:W-:Y:S02]  /*5ac0*/  FFMA.FTZ R68, R64.reuse, R74.reuse, -R69 ;  /* 0x0000004a40447223 */ /* 0x0c0fe40000010845 */
[C---:B------:R-:W-:Y:S02]  /*5ad0*/  FMUL.FTZ R74, R65.reuse, R74 ;  /* 0x0000004a414a7220 */ /* 0x040fe40000410000 */
[-C--:B------:R-:W-:Y:S02]  /*5ae0*/  FMUL.FTZ R65, R65, R70.reuse ;  /* 0x0000004641417220 */ /* 0x080fe40000410000 */
[C---:B------:R-:W-:Y:S02]  /*5af0*/  FFMA.FTZ R75, R64.reuse, R70, -R75 ;  /* 0x00000046404b7223 */ /* 0x040fe4000001084b */
[----:B------:R-:W-:-:S02]  /*5b00*/  FFMA.FTZ R72, R64, R71, R65 ;  /* 0x0000004740487223 */ /* 0x000fc40000010041 */
[----:B------:R-:W-:Y:S02]  /*5b10*/  FFMA.FTZ R70, R64, R73, R74 ;  /* 0x0000004940467223 */ /* 0x000fe4000001004a */
[----:B------:R-:W-:Y:S02]  /*5b20*/  FADD.FTZ R69, R67, R72 ;  /* 0x0000004843457221 */ /* 0x000fe40000010000 */
[----:B------:R-:W-:Y:S01]  /*5b30*/  FADD.FTZ R73, R66, R75 ;  /* 0x0000004b42497221 */ /* 0x000fe20000010000 */
[----:B------:R-:W-:Y:S05]  /*5b40*/  BRA.DIV ~URZ, `(.L_x_1498) ;  /* 0x000085d27f007947 */ /* 0x000fea000b800000 */
[----:B------:R0:W2:Y:S02]  /*5b50*/  SHFL.UP PT, R67, R68, 0x1, RZ ;  /* 0x0420000044437989 */ /* 0x0000a400000e00ff */
.L_x_1606:
[----:B------:R-:W-:Y:S05]  /*5b60*/  BRA.DIV ~URZ, `(.L_x_1499) ;  /* 0x000086327f007947 */ /* 0x000fea000b800000 */
[----:B------:R-:W3:Y:S01]  /*5b70*/  SHFL.UP PT, R75, R69, 0x1, RZ ;  /* 0x04200000454b7989 */ /* 0x000ee200000e00ff */
[----:B------:R-:W-:-:S03]  /*5b80*/  ISETP.GE.AND P0, PT, R121, 0x1, PT ;  /* 0x000000017900780c */ /* 0x000fc60003f06270 */
[----:B------:R-:W4:Y:S04]  /*5b90*/  SHFL.UP PT, R71, R73, 0x1, RZ ;  /* 0x0420000049477989 */ /* 0x000f2800000e00ff */
[----:B------:R-:W0:Y:S01]  /*5ba0*/  SHFL.UP PT, R65, R70, 0x1, RZ ;  /* 0x0420000046417989 */ /* 0x000e2200000e00ff */
[----:B---3--:R-:W-:-:S04]  /*5bb0*/  FMUL.FTZ R64, R70, R75 ;  /* 0x0000004b46407220 */ /* 0x008fc80000410000 */
[-C--:B----4-:R-:W-:Y:S02]  /*5bc0*/  FFMA.FTZ R64, R68, R71.reuse, -R64 ;  /* 0x0000004744407223 */ /* 0x090fe40000010840 */
[----:B------:R-:W-:Y:S02]  /*5bd0*/  FMUL.FTZ R71, R70, R71 ;  /* 0x0000004746477220 */ /* 0x000fe40000410000 */
[----:B------:R-:W-:Y:S02]  /*5be0*/  @P0 FADD.FTZ R73, R73, R64 ;  /* 0x0000004049490221 */ /* 0x000fe40000010000 */
[----:B------:R-:W-:Y:S02]  /*5bf0*/  FFMA.FTZ R66, R68, R75, R71 ;  /* 0x0000004b44427223 */ /* 0x000fe40000010047 */
[----:B--2---:R-:W-:Y:S02]  /*5c00*/  FMUL.FTZ R71, R70, R67 ;  /* 0x0000004346477220 */ /* 0x004fe40000410000 */
[----:B------:R-:W-:-:S02]  /*5c10*/  @P0 FADD.FTZ R69, R69, R66 ;  /* 0x0000004245450221 */ /* 0x000fc40000010000 */
[-C--:B0-----:R-:W-:Y:S02]  /*5c20*/  FFMA.FTZ R71, R68, R65.reuse, R71 ;  /* 0x0000004144477223 */ /* 0x081fe40000010047 */
[C---:B------:R-:W-:Y:S01]  /*5c30*/  FMUL.FTZ R65, R70.reuse, R65 ;  /* 0x0000004146417220 */ /* 0x040fe20000410000 */
[----:B------:R-:W-:Y:S02]  /*5c40*/  SHFL.UP PT, R75, R69, 0x2, RZ ;  /* 0x04400000454b7989 */ /* 0x000fe400000e00ff */
[----:B------:R-:W-:Y:S01]  /*5c50*/  FSEL R70, R70, R71, !P0 ;  /* 0x0000004746467208 */ /* 0x000fe20004000000 */
[----:B------:R-:W-:Y:S01]  /*5c60*/  @P0 FFMA.FTZ R68, R68, R67, -R65 ;  /* 0x0000004344440223 */ /* 0x000fe20000010841 */
[----:B------:R-:W0:Y:S01]  /*5c70*/  SHFL.UP PT, R71, R73, 0x2, RZ ;  /* 0x0440000049477989 */ /* 0x000e2200000e00ff */
[----:B------:R-:W-:-:S03]  /*5c80*/  ISETP.GE.AND P0, PT, R121, 0x2, PT ;  /* 0x000000027900780c */ /* 0x000fc60003f06270 */
[----:B------:R-:W2:Y:S04]  /*5c90*/  SHFL.UP PT, R67, R68, 0x2, RZ ;  /* 0x0440000044437989 */ /* 0x000ea800000e00ff */
[----:B------:R-:W3:Y:S01]  /*5ca0*/  SHFL.UP PT, R65, R70, 0x2, RZ ;  /* 0x0440000046417989 */ /* 0x000ee200000e00ff */
[----:B0-----:R-:W-:-:S04]  /*5cb0*/  FMUL.FTZ R64, R70, R71 ;  /* 0x0000004746407220 */ /* 0x001fc80000410000 */
[-C--:B------:R-:W-:Y:S02]  /*5cc0*/  FFMA.FTZ R64, R68, R75.reuse, R64 ;  /* 0x0000004b44407223 */ /* 0x080fe40000010040 */
[C---:B------:R-:W-:Y:S02]  /*5cd0*/  FMUL.FTZ R75, R70.reuse, R75 ;  /* 0x0000004b464b7220 */ /* 0x040fe40000410000 */
[----:B------:R-:W-:Y:S02]  /*5ce0*/  @P0 FADD.FTZ R69, R69, R64 ;  /* 0x0000004045450221 */ /* 0x000fe40000010000 */
[----:B--2---:R-:W-:Y:S02]  /*5cf0*/  FMUL.FTZ R66, R70, R67 ;  /* 0x0000004346427220 */ /* 0x004fe40000410000 */
[----:B------:R-:W-:Y:S02]  /*5d00*/  FFMA.FTZ R72, R68, R71, -R75 ;  /* 0x0000004744487223 */ /* 0x000fe4000001084b */
[----:B---3--:R-:W-:-:S02]  /*5d10*/  FMUL.FTZ R64, R70, R65 ;  /* 0x0000004146407220 */ /* 0x008fc40000410000 */
[C---:B------:R-:W-:Y:S02]  /*5d20*/  FFMA.FTZ R65, R68.reuse, R65, R66 ;  /* 0x0000004144417223 */ /* 0x040fe40000010042 */
[----:B------:R-:W-:Y:S02]  /*5d30*/  @P0 FFMA.FTZ R68, R68, R67, -R64 ;  /* 0x0000004344440223 */ /* 0x000fe40000010840 */
[----:B------:R-:W-:Y:S01]  /*5d40*/  @P0 FADD.FTZ R73, R73, R72 ;  /* 0x0000004849490221 */ /* 0x000fe20000010000 */
[----:B------:R-:W0:Y:S01]  /*5d50*/  SHFL.UP PT, R67, R69, 0x4, RZ ;  /* 0x0480000045437989 */ /* 0x000e2200000e00ff */
[----:B------:R-:W-:Y:S02]  /*5d60*/  FSEL R70, R70, R65, !P0 ;  /* 0x0000004146467208 */ /* 0x000fe40004000000 */
[----:B------:R-:W-:Y:S01]  /*5d70*/  ISETP.GE.AND P0, PT, R121, 0x4, PT ;  /* 0x000000047900780c */ /* 0x000fe20003f06270 */
[----:B------:R-:W2:Y:S04]  /*5d80*/  SHFL.UP PT, R75, R73, 0x4, RZ ;  /* 0x04800000494b7989 */ /* 0x000ea800000e00ff */
[----:B------:R-:W3:Y:S04]  /*5d90*/  SHFL.UP PT, R65, R68, 0x4, RZ ;  /* 0x0480000044417989 */ /* 0x000ee800000e00ff */
[----:B------:R-:W4:Y:S01]  /*5da0*/  SHFL.UP PT, R71, R70, 0x4, RZ ;  /* 0x0480000046477989 */ /* 0x000f2200000e00ff */
[----:B0-----:R-:W-:-:S04]  /*5db0*/  FMUL.FTZ R64, R70, R67 ;  /* 0x0000004346407220 */ /* 0x001fc80000410000 */
[-C--:B--2---:R-:W-:Y:S02]  /*5dc0*/  FFMA.FTZ R64, R68, R75.reuse, -R64 ;  /* 0x0000004b44407223 */ /* 0x084fe40000010840 */
[C---:B------:R-:W-:Y:S02]  /*5dd0*/  FMUL.FTZ R75, R70.reuse, R75 ;  /* 0x0000004b464b7220 */ /* 0x040fe40000410000 */
[----:B------:R-:W-:Y:S02]  /*5de0*/  @P0 FADD.FTZ R73, R73, R64 ;  /* 0x0000004049490221 */ /* 0x000fe40000010000 */
[----:B---3--:R-:W-:Y:S02]  /*5df0*/  FMUL.FTZ R64, R70, R65 ;  /* 0x0000004146407220 */ /* 0x008fe40000410000 */
[C---:B------:R-:W-:Y:S02]  /*5e00*/  FFMA.FTZ R66, R68.reuse, R67, R75 ;  /* 0x0000004344427223 */ /* 0x040fe4000001004b */
[----:B----4-:R-:W-:-:S02]  /*5e10*/  FFMA.FTZ R67, R68, R71, R64 ;  /* 0x0000004744437223 */ /* 0x010fc40000010040 */
[C---:B------:R-:W-:Y:S02]  /*5e20*/  FMUL.FTZ R71, R70.reuse, R71 ;  /* 0x0000004746477220 */ /* 0x040fe40000410000 */
[----:B------:R-:W-:Y:S01]  /*5e30*/  @P0 FADD.FTZ R69, R69, R66 ;  /* 0x0000004245450221 */ /* 0x000fe20000010000 */
[----:B------:R-:W-:Y:S01]  /*5e40*/  FSEL R70, R70, R67, !P0 ;  /* 0x0000004346467208 */ /* 0x000fe20004000000 */
[----:B------:R-:W-:Y:S01]  /*5e50*/  @P0 FFMA.FTZ R68, R68, R65, -R71 ;  /* 0x0000004144440223 */ /* 0x000fe20000010847 */
[----:B------:R-:W-:Y:S01]  /*5e60*/  ISETP.GE.AND P0, PT, R121, 0x8, PT ;  /* 0x000000087900780c */ /* 0x000fe20003f06270 */
[----:B------:R-:W0:Y:S04]  /*5e70*/  SHFL.UP PT, R71, R73, 0x8, RZ ;  /* 0x0500000049477989 */ /* 0x000e2800000e00ff */
[----:B------:R-:W2:Y:S04]  /*5e80*/  SHFL.UP PT, R75, R69, 0x8, RZ ;  /* 0x05000000454b7989 */ /* 0x000ea800000e00ff */
[----:B------:R-:W3:Y:S04]  /*5e90*/  SHFL.UP PT, R67, R68, 0x8, RZ ;  /* 0x0500000044437989 */ /* 0x000ee800000e00ff */
[----:B------:R-:W4:Y:S01]  /*5ea0*/  SHFL.UP PT, R65, R70, 0x8, RZ ;  /* 0x0500000046417989 */ /* 0x000f2200000e00ff */
[----:B0-----:R-:W-:-:S04]  /*5eb0*/  FMUL.FTZ R64, R70, R71 ;  /* 0x0000004746407220 */ /* 0x001fc80000410000 */
[-C--:B--2---:R-:W-:Y:S02]  /*5ec0*/  FFMA.FTZ R64, R68, R75.reuse, R64 ;  /* 0x0000004b44407223 */ /* 0x084fe40000010040 */
[C---:B------:R-:W-:Y:S02]  /*5ed0*/  FMUL.FTZ R75, R70.reuse, R75 ;  /* 0x0000004b464b7220 */ /* 0x040fe40000410000 */
[C---:B---3--:R-:W-:Y:S02]  /*5ee0*/  FMUL.FTZ R66, R70.reuse, R67 ;  /* 0x0000004346427220 */ /* 0x048fe40000410000 */
[----:B------:R-:W-:Y:S02]  /*5ef0*/  @P0 FADD.FTZ R69, R69, R64 ;  /* 0x0000004045450221 */ /* 0x000fe40000010000 */
[-C--:B----4-:R-:W-:Y:S02]  /*5f00*/  FMUL.FTZ R64, R70, R65.reuse ;  /* 0x0000004146407220 */ /* 0x090fe40000410000 */
[----:B------:R-:W-:-:S02]  /*5f10*/  FFMA.FTZ R65, R68, R65, R66 ;  /* 0x0000004144417223 */ /* 0x000fc40000010042 */
[C---:B------:R-:W-:Y:S01]  /*5f20*/  FFMA.FTZ R72, R68.reuse, R71, -R75 ;  /* 0x0000004744487223 */ /* 0x040fe2000001084b */
[----:B------:R-:W0:Y:S01]  /*5f30*/  SHFL.UP PT, R66, R69, 0x10, RZ ;  /* 0x0600000045427989 */ /* 0x000e2200000e00ff */
[----:B------:R-:W-:Y:S01]  /*5f40*/  @P0 FFMA.FTZ R68, R68, R67, -R64 ;  /* 0x0000004344440223 */ /* 0x000fe20000010840 */
[----:B------:R-:W-:Y:S01]  /*5f50*/  FSEL R71, R70, R65, !P0 ;  /* 0x0000004146477208 */ /* 0x000fe20004000000 */
[----:B------:R-:W-:-:S03]  /*5f60*/  @P0 FADD.FTZ R73, R73, R72 ;  /* 0x0000004849490221 */ /* 0x000fc60000010000 */
[----:B------:R2:W3:Y:S01]  /*5f70*/  SHFL.UP PT, R67, R68, 0x10, RZ ;  /* 0x0600000044437989 */ /* 0x0004e200000e00ff */
[----:B------:R-:W-:-:S03]  /*5f80*/  MOV R74, R68 ;  /* 0x00000044004a7202 */ /* 0x000fc60000000f00 */
[----:B------:R4:W1:Y:S04]  /*5f90*/  SHFL.UP PT, R72, R73, 0x10, RZ ;  /* 0x0600000049487989 */ /* 0x00086800000e00ff */
[----:B------:R4:W0:Y:S01]  /*5fa0*/  SHFL.UP PT, R70, R71, 0x10, RZ ;  /* 0x0600000047467989 */ /* 0x00082200000e00ff */
[----:B--2---:R-:W-:-:S03]  /*5fb0*/  MOV R68, R69 ;  /* 0x0000004500447202 */ /* 0x004fc60000000f00 */
.L_x_1607:
[----:B------:R-:W-:Y:S01]  /*5fc0*/  ISETP.GE.AND P0, PT, R121, 0x10, PT ;  /* 0x000000107900780c */ /* 0x000fe20003f06270 */
[-C--:B0-----:R-:W-:Y:S01]  /*5fd0*/  FMUL.FTZ R65, R66, R71.reuse ;  /* 0x0000004742417220 */ /* 0x081fe20000410000 */
[----:B------:R-:W-:Y:S01]  /*5fe0*/  MOV R69, R74 ;  /* 0x0000004a00457202 */ /* 0x000fe20000000f00 */
[----:B---3--:R-:W-:-:S04]  /*5ff0*/  FMUL.FTZ R64, R67, R71 ;  /* 0x0000004743407220 */ /* 0x008fc80000410000 */
[C---:B-1----:R-:W-:Y:S02]  /*6000*/  FFMA.FTZ R65, R72.reuse, R69, -R65 ;  /* 0x0000004548417223 */ /* 0x042fe40000010841 */
[----:B------:R-:W-:Y:S02]  /*6010*/  FMUL.FTZ R72, R72, R71 ;  /* 0x0000004748487220 */ /* 0x000fe40000410000 */
[C---:B------:R-:W-:Y:S02]  /*6020*/  FFMA.FTZ R64, R70.reuse, R69, R64 ;  /* 0x0000004546407223 */ /* 0x040fe40000010040 */
[----:B------:R-:W-:Y:S02]  /*6030*/  FMUL.FTZ R70, R70, R71 ;  /* 0x0000004746467220 */ /* 0x000fe40000410000 */
[-C--:B------:R-:W-:Y:S02]  /*6040*/  FFMA.FTZ R72, R66, R69.reuse, R72 ;  /* 0x0000004542487223 */ /* 0x080fe40000010048 */
[----:B------:R-:W-:Y:S01]  /*6050*/  @P0 FFMA.FTZ R69, R67, R69, -R70 ;  /* 0x0000004543450223 */ /* 0x000fe20000010846 */
[----:B------:R-:W-:-:S02]  /*6060*/  MOV R70, R73 ;  /* 0x0000004900467202 */ /* 0x000fc40000000f00 */
[----:B------:R-:W-:Y:S02]  /*6070*/  MOV R67, R68 ;  /* 0x0000004400437202 */ /* 0x000fe40000000f00 */
[----:B------:R-:W-:Y:S01]  /*6080*/  FSEL R68, R71, R64, !P0 ;  /* 0x0000004047447208 */ /* 0x000fe20004000000 */
[----:B------:R-:W-:Y:S02]  /*6090*/  @P0 FADD.FTZ R70, R65, R70 ;  /* 0x0000004641460221 */ /* 0x000fe40000010000 */
[----:B------:R-:W-:Y:S01]  /*60a0*/  @P0 FADD.FTZ R67, R72, R67 ;  /* 0x0000004348430221 */ /* 0x000fe20000010000 */
[----:B------:R-:W-:Y:S05]  /*60b0*/  BRA.CONV ~URZ, `(.L_x_1500) ;  /* 0x000000537f007947 */ /* 0x000fea000b800000 */
[----:B------:R-:W-:Y:S01]  /*60c0*/  HFMA2.MMA R66, -RZ, RZ, 0, 1.847743988037109375e-06 ;  /* 0x0000001fff427435 */ /* 0x000fe200000001ff */
[----:B------:R-:W-:Y:S02]  /*60d0*/  MOV R64, R69 ;  /* 0x0000004500407202 */ /* 0x000fe40000000f00 */
[----:B------:R-:W-:Y:S02]  /*60e0*/  MOV R247, 0xffffffff ;  /* 0xffffffff00f77802 */ /* 0x000fe40000000f00 */
[----:B------:R-:W-:-:S02]  /*60f0*/  MOV R65, 0x6110 ;  /* 0x0000611000417802 */ /* 0x000fc40000000f00 */
[----:B----45:R-:W-:Y:S05]  /*6100*/  CALL.REL.NOINC `($__internal_37_$__cuda_sm70_shflsync_idx_p) ;  /* 0x00009e1000007944 */ /* 0x030fea0003c00000 */
.L_x_1500:
[----:B------:R-:W-:Y:S05]  /*6110*/  BRA.CONV ~URZ, `(.L_x_1501) ;  /* 0x000000537f007947 */ /* 0x000fea000b800000 */
[----:B-1----:R-:W-:Y:S01]  /*6120*/  HFMA2.MMA R66, -RZ, RZ, 0, 1.847743988037109375e-06 ;  /* 0x0000001fff427435 */ /* 0x002fe200000001ff */
[----:B------:R-:W-:-:S02]  /*6130*/  MOV R64, R68 ;  /* 0x0000004400407202 */ /* 0x000fc40000000f00 */
[----:B------:R-:W-:Y:S02]  /*6140*/  MOV R247, 0xffffffff ;  /* 0xffffffff00f77802 */ /* 0x000fe40000000f00 */
[----:B------:R-:W-:Y:S02]  /*6150*/  MOV R65, 0x6170 ;  /* 0x0000617000417802 */ /* 0x000fe40000000f00 */
[----:B0---45:R-:W-:Y:S05]  /*6160*/  CALL.REL.NOINC `($__internal_37_$__cuda_sm70_shflsync_idx_p) ;  /* 0x00009db000007944 */ /* 0x031fea0003c00000 */
.L_x_1501:
[----:B------:R-:W-:Y:S05]  /*6170*/  BRA.CONV ~URZ, `(.L_x_1502) ;  /* 0x000000537f007947 */ /* 0x000fea000b800000 */
[----:B-1----:R-:W-:Y:S01]  /*6180*/  HFMA2.MMA R66, -RZ, RZ, 0, 1.847743988037109375e-06 ;  /* 0x0000001fff427435 */ /* 0x002fe200000001ff */
[----:B------:R-:W-:Y:S02]  /*6190*/  MOV R64, R70 ;  /* 0x0000004600407202 */ /* 0x000fe40000000f00 */
[----:B------:R-:W-:Y:S02]  /*61a0*/  MOV R247, 0xffffffff ;  /* 0xffffffff00f77802 */ /* 0x000fe40000000f00 */
[----:B------:R-:W-:Y:S02]  /*61b0*/  MOV R65, 0x61d0 ;  /* 0x000061d000417802 */ /* 0x000fe40000000f00 */
[----:B0---45:R-:W-:Y:S05]  /*61c0*/  CALL.REL.NOINC `($__internal_37_$__cuda_sm70_shflsync_idx_p) ;  /* 0x00009d5000007944 */ /* 0x031fea0003c00000 */
.L_x_1502:
[----:B------:R-:W-:Y:S05]  /*61d0*/  BRA.CONV ~URZ, `(.L_x_1503) ;  /* 0x000000537f007947 */ /* 0x000fea000b800000 */
[----:B-1----:R-:W-:Y:S01]  /*61e0*/  HFMA2.MMA R66, -RZ, RZ, 0, 1.847743988037109375e-06 ;  /* 0x0000001fff427435 */ /* 0x002fe200000001ff */
[----:B------:R-:W-:Y:S02]  /*61f0*/  MOV R64, R67 ;  /* 0x0000004300407202 */ /* 0x000fe40000000f00 */
[----:B------:R-:W-:-:S02]  /*6200*/  MOV R247, 0xffffffff ;  /* 0xffffffff00f77802 */ /* 0x000fc40000000f00 */
[----:B------:R-:W-:Y:S02]  /*6210*/  MOV R65, 0x6230 ;  /* 0x0000623000417802 */ /* 0x000fe40000000f00 */
[----:B0---45:R-:W-:Y:S05]  /*6220*/  CALL.REL.NOINC `($__internal_37_$__cuda_sm70_shflsync_idx_p) ;  /* 0x00009cf000007944 */ /* 0x031fea0003c00000 */
.L_x_1503:
[----:B------:R-:W-:Y:S05]  /*6230*/  BRA.DIV ~URZ, `(.L_x_1504) ;  /* 0x00008b027f007947 */ /* 0x000fea000b800000 */
[----:B-----5:R2:W3:Y:S04]  /*6240*/  SHFL.IDX PT, R72, R60, RZ, 0x1f ;  /* 0x00001fff3c487589 */ /* 0x0204e800000e0000 */
[----:B----4-:R2:W4:Y:S04]  /*6250*/  SHFL.IDX PT, R73, R61, RZ, 0x1f ;  /* 0x00001fff3d497589 */ /* 0x01052800000e0000 */
[----:B------:R-:W1:Y:S04]  /*6260*/  SHFL.IDX PT, R62, R62, RZ, 0x1f ;  /* 0x00001fff3e3e7589 */ /* 0x000e6800000e0000 */
[----:B------:R2:W0:Y:S04]  /*6270*/  SHFL.IDX PT, R75, R63, RZ, 0x1f ;  /* 0x00001fff3f4b7589 */ /* 0x00042800000e0000 */
[----:B------:R-:W0:Y:S04]  /*6280*/  SHFL.UP PT, R69, R69, 0x1, RZ ;  /* 0x0420000045457989 */ /* 0x000e2800000e00ff */
[----:B------:R-:W0:Y:S04]  /*6290*/  SHFL.UP PT, R68, R68, 0x1, RZ ;  /* 0x0420000044447989 */ /* 0x000e2800000e00ff */
[----:B------:R-:W0:Y:S04]  /*62a0*/  SHFL.UP PT, R70, R70, 0x1, RZ ;  /* 0x0420000046467989 */ /* 0x000e2800000e00ff */
[----:B------:R-:W0:Y:S02]  /*62b0*/  SHFL.UP PT, R67, R67, 0x1, RZ ;  /* 0x0420000043437989 */ /* 0x000e2400000e00ff */
.L_x_1608:
[----:B-1234-:R-:W-:Y:S01]  /*62c0*/  MOV R74, R62 ;  /* 0x0000003e004a7202 */ /* 0x01efe20000000f00 */
[----:B0-----:R-:W-:-:S02]  /*62d0*/  FMUL.FTZ R60, R75, R68 ;  /* 0x000000444b3c7220 */ /* 0x001fc40000410000 */
[-C--:B------:R-:W-:Y:S02]  /*62e0*/  FMUL.FTZ R65, R73, R68.reuse ;  /* 0x0000004449417220 */ /* 0x080fe40000410000 */
[CC--:B------:R-:W-:Y:S02]  /*62f0*/  FFMA.FTZ R61, R74.reuse, R69.reuse, -R60 ;  /* 0x000000454a3d7223 */ /* 0x0c0fe4000001083c */
[-C--:B------:R-:W-:Y:S02]  /*6300*/  FMUL.FTZ R64, R74, R68.reuse ;  /* 0x000000444a407220 */ /* 0x080fe40000410000 */
[----:B------:R-:W-:Y:S02]  /*6310*/  @P1 FADD.FTZ R74, R61, R70 ;  /* 0x000000463d4a1221 */ /* 0x000fe40000010000 */
[----:B------:R-:W0:Y:S01]  /*6320*/  LDS.128 R60, [R213+0x10870] ;  /* 0x01087000d53c7984 */ /* 0x000e220000000c00 */
[----:B------:R-:W-:Y:S02]  /*6330*/  FMUL.FTZ R68, R72, R68 ;  /* 0x0000004448447220 */ /* 0x000fe40000410000 */
[----:B------:R-:W-:-:S02]  /*6340*/  FFMA.FTZ R64, R75, R69, R64 ;  /* 0x000000454b407223 */ /* 0x000fc40000010040 */
[-C--:B------:R-:W-:Y:S02]  /*6350*/  @P1 FFMA.FTZ R73, R73, R69.reuse, R68 ;  /* 0x0000004549491223 */ /* 0x080fe40000010044 */
[----:B------:R-:W-:Y:S02]  /*6360*/  @P1 FFMA.FTZ R72, R72, R69, -R65 ;  /* 0x0000004548481223 */ /* 0x000fe40000010841 */
[----:B------:R-:W-:-:S05]  /*6370*/  @P1 FADD.FTZ R75, R64, R67 ;  /* 0x00000043404b1221 */ /* 0x000fca0000010000 */
[----:B------:R1:W-:Y:S01]  /*6380*/  STS.128 [R213+0x10870], R72 ;  /* 0x01087048d5007388 */ /* 0x0003e20000000c00 */
[C---:B0-----:R-:W-:Y:S02]  /*6390*/  FMUL.FTZ R65, R61.reuse, R73 ;  /* 0x000000493d417220 */ /* 0x041fe40000410000 */
[C---:B------:R-:W-:Y:S02]  /*63a0*/  FMUL.FTZ R68, R61.reuse, R74 ;  /* 0x0000004a3d447220 */ /* 0x040fe40000410000 */
[CC--:B------:R-:W-:Y:S02]  /*63b0*/  FMUL.FTZ R69, R61.reuse, R75.reuse ;  /* 0x0000004b3d457220 */ /* 0x0c0fe40000410000 */
[-C--:B------:R-:W-:Y:S02]  /*63c0*/  FMUL.FTZ R61, R61, R72.reuse ;  /* 0x000000483d3d7220 */ /* 0x080fe40000410000 */
[C---:B-1----:R-:W-:Y:S02]  /*63d0*/  FFMA.FTZ R72, R60.reuse, R72, -R65 ;  /* 0x000000483c487223 */ /* 0x042fe40000010841 */
[----:B------:R-:W0:Y:S01]  /*63e0*/  LDS.128 R64, [R213+0x10880] ;  /* 0x01088000d5407984 */ /* 0x000e220000000c00 */
[----:B------:R-:W-:-:S02]  /*63f0*/  FFMA.FTZ R68, R60, R75, R68 ;  /* 0x0000004b3c447223 */ /* 0x000fc40000010044 */
[C---:B------:R-:W-:Y:S02]  /*6400*/  FFMA.FTZ R73, R60.reuse, R73, R61 ;  /* 0x000000493c497223 */ /* 0x040fe4000001003d */
[----:B------:R-:W-:Y:S02]  /*6410*/  FFMA.FTZ R61, R60, R74, -R69 ;  /* 0x0000004a3c3d7223 */ /* 0x000fe40000010845 */
[----:B------:R-:W-:Y:S02]  /*6420*/  FADD.FTZ R75, R63, R68 ;  /* 0x000000443f4b7221 */ /* 0x000fe40000010000 */
[----:B------:R-:W1:Y:S01]  /*6430*/  LDS.128 R68, [R213+0x10890] ;  /* 0x01089000d5447984 */ /* 0x000e620000000c00 */
[----:B------:R-:W-:-:S05]  /*6440*/  FADD.FTZ R74, R62, R61 ;  /* 0x0000003d3e4a7221 */ /* 0x000fca0000010000 */
[----:B------:R2:W-:Y:S01]  /*6450*/  STS.128 [R213+0x10880], R72 ;  /* 0x01088048d5007388 */ /* 0x0005e20000000c00 */
[CC--:B0-----:R-:W-:Y:S02]  /*6460*/  FMUL.FTZ R61, R65.reuse, R75.reuse ;  /* 0x0000004b413d7220 */ /* 0x0c1fe40000410000 */
[CC--:B------:R-:W-:Y:S02]  /*6470*/  FMUL.FTZ R60, R65.reuse, R74.reuse ;  /* 0x0000004a413c7220 */ /* 0x0c0fe40000410000 */
[C---:B------:R-:W-:Y:S02]  /*6480*/  FFMA.FTZ R61, R64.reuse, R74, -R61 ;  /* 0x0000004a403d7223 */ /* 0x040fe4000001083d */
[----:B------:R-:W-:Y:S02]  /*6490*/  FFMA.FTZ R60, R64, R75, R60 ;  /* 0x0000004b403c7223 */ /* 0x000fe4000001003c */
[----:B--2---:R-:W-:Y:S02]  /*64a0*/  FADD.FTZ R74, R66, R61 ;  /* 0x0000003d424a7221 */ /* 0x004fe40000010000 */
[----:B------:R-:W-:-:S02]  /*64b0*/  FMUL.FTZ R63, R65, R73 ;  /* 0x00000049413f7220 */ /* 0x000fc40000410000 */
[----:B------:R-:W-:Y:S02]  /*64c0*/  FADD.FTZ R75, R67, R60 ;  /* 0x0000003c434b7221 */ /* 0x000fe40000010000 */
[----:B------:R-:W-:Y:S02]  /*64d0*/  FMUL.FTZ R65, R65, R72 ;  /* 0x0000004841417220 */ /* 0x000fe40000410000 */
[C---:B-1----:R-:W-:Y:S02]  /*64e0*/  FMUL.FTZ R60, R69.reuse, R74 ;  /* 0x0000004a453c7220 */ /* 0x042fe40000410000 */
        /* <DEDUP_REMOVED lines=13> */
.L_x_1497:
[----:B0-----:R-:W-:Y:S05]  /*65c0*/  BSYNC B0 ;  /* 0x0000000000007941 */ /* 0x001fea0003800000 */
.L_x_1496:
[----:B------:R-:W-:Y:S01]  /*65d0*/  WARPSYNC 0xffffffff ;  /* 0xffffffff00007948 */ /* 0x000fe20003800000 */
[----:B------:R-:W-:Y:S02]  /*65e0*/  LOP3.LUT P0, RZ, R122, 0x1f, RZ, 0xc0, !PT ;  /* 0x0000001f7aff7812 */ /* 0x000fe4000780c0ff */
[CC--:B-1---5:R-:W-:Y:S01]  /*65f0*/  FMUL.FTZ R61, R0.reuse, R95.reuse ;  /* 0x0000005f003d7220 */ /* 0x0e2fe20000410000 */
        /* <DEDUP_REMOVED lines=15> */
[----:B------:R-:W0:Y:S01]  /*66f0*/  LDS.64 R68, [R233.X16+0x10878] ;  /* 0x01087800e9447984 */ /* 0x000e22000000ca00 */
[----:B------:R-:W-:Y:S02]  /*6700*/  FADD.FTZ R61, -R152, R61 ;  /* 0x0000003d983d7221 */ /* 0x000fe40000010100 */
[CC--:B------:R-:W-:Y:S02]  /*6710*/  FMUL.FTZ R64, R3.reuse, -R60.reuse ;  /* 0x8000003c03407220 */ /* 0x0c0fe40000410000 */
[-C--:B------:R-:W-:Y:S02]  /*6720*/  FMUL.FTZ R65, R3, -R61.reuse ;  /* 0x8000003d03417220 */ /* 0x080fe40000410000 */
[C---:B------:R-:W-:Y:S02]  /*6730*/  FFMA.FTZ R61, R4.reuse, R61, R64 ;  /* 0x0000003d043d7223 */ /* 0x040fe40000010040 */
[----:B------:R-:W-:-:S02]  /*6740*/  FFMA.FTZ R60, R4, R60, -R65 ;  /* 0x0000003c043c7223 */ /* 0x000fc40000010841 */
[C---:B------:R-:W-:Y:S02]  /*6750*/  FMUL.FTZ R64, R5.reuse, -R62 ;  /* 0x8000003e05407220 */ /* 0x040fe40000410000 */
[----:B------:R-:W-:Y:S02]  /*6760*/  FADD.FTZ R61, -R150, R61 ;  /* 0x0000003d963d7221 */ /* 0x000fe40000010100 */
[-C--:B------:R-:W-:Y:S02]  /*6770*/  FMUL.FTZ R65, R5, -R63.reuse ;  /* 0x8000003f05417220 */ /* 0x080fe40000410000 */
[----:B------:R-:W-:Y:S02]  /*6780*/  FADD.FTZ R60, R149, R60 ;  /* 0x0000003c953c7221 */ /* 0x000fe40000010000 */
[----:B------:R-:W-:Y:S02]  /*6790*/  FFMA.FTZ R64, R6, R63, R64 ;  /* 0x0000003f06407223 */ /* 0x000fe40000010040 */
[----:B------:R-:W-:-:S02]  /*67a0*/  FMUL.FTZ R63, R5, -R61 ;  /* 0x8000003d053f7220 */ /* 0x000fc40000410000 */
[C---:B------:R-:W-:Y:S02]  /*67b0*/  FFMA.FTZ R65, R6.reuse, R62, -R65 ;  /* 0x0000003e06417223 */ /* 0x040fe40000010841 */
        /* <DEDUP_REMOVED lines=13> */
[C---:B------:R-:W-:Y:S02]  /*6890*/  FMUL.FTZ R64, R9.reuse, -R62 ;  /* 0x8000003e09407220 */ /* 0x040fe40000410000 */
[----:B------:R-:W-:Y:S02]  /*68a0*/  FADD.FTZ R61, -R146, R61 ;  /* 0x0000003d923d7221 */ /* 0x000fe40000010100 */
[----:B------:R-:W-:Y:S02]  /*68b0*/  FMUL.FTZ R65, R9, -R63 ;  /* 0x8000003f09417220 */ /* 0x000fe40000410000 */
[----:B------:R-:W-:-:S02]  /*68c0*/  FADD.FTZ R60, R145, R60 ;  /* 0x0000003c913c7221 */ /* 0x000fc40000010000 */
[C---:B------:R-:W-:Y:S02]  /*68d0*/  FFMA.FTZ R64, R10.reuse, R63, R64 ;  /* 0x0000003f0a407223 */ /* 0x040fe40000010040 */
[CC--:B------:R-:W-:Y:S02]  /*68e0*/  FMUL.FTZ R63, R9.reuse, -R61.reuse ;  /* 0x8000003d093f7220 */ /* 0x0c0fe40000410000 */
[C---:B------:R-:W-:Y:S02]  /*68f0*/  FFMA.FTZ R65, R10.reuse, R62, -R65 ;  /* 0x0000003e0a417223 */ /* 0x040fe40000010841 */
        /* <DEDUP_REMOVED lines=73> */
[----:B------:R-:W-:Y:S02]  /*6d90*/  FADD.FTZ R61, -R130, R61 ;  /* 0x0000003d823d7221 */ /* 0x000fe40000010100 */
[----:B------:R-:W-:-:S02]  /*6da0*/  FMUL.FTZ R65, R25, -R63 ;  /* 0x8000003f19417220 */ /* 0x000fc40000410000 */
[-C--:B------:R-:W-:Y:S02]  /*6db0*/  FMUL.FTZ R64, R25, -R62.reuse ;  /* 0x8000003e19407220 */ /* 0x080fe40000410000 */
[----:B------:R-:W-:Y:S02]  /*6dc0*/  FADD.FTZ R60, R129, R60 ;  /* 0x0000003c813c7221 */ /* 0x000fe40000010000 */
[C---:B------:R-:W-:Y:S02]  /*6dd0*/  FMUL.FTZ R67, R25.reuse, -R61 ;  /* 0x8000003d19437220 */ /* 0x040fe40000410000 */
[C---:B------:R-:W-:Y:S02]  /*6de0*/  FFMA.FTZ R65, R26.reuse, R62, -R65 ;  /* 0x0000003e1a417223 */ /* 0x040fe40000010841 */
        /* <DEDUP_REMOVED lines=8> */
[----:B------:R-:W-:Y:S02]  /*6e70*/  FADD.FTZ R61, -R128, R61 ;  /* 0x0000003d803d7221 */ /* 0x000fe40000010100 */
[C---:B------:R-:W-:Y:S02]  /*6e80*/  FFMA.FTZ R65, R28.reuse, R63, R62 ;  /* 0x0000003f1c417223 */ /* 0x040fe4000001003e */
[CC--:B------:R-:W-:Y:S02]  /*6e90*/  FMUL.FTZ R62, R27.reuse, -R60.reuse ;  /* 0x8000003c1b3e7220 */ /* 0x0c0fe40000410000 */
[-C--:B------:R-:W-:Y:S02]  /*6ea0*/  FMUL.FTZ R63, R27, -R61.reuse ;  /* 0x8000003d1b3f7220 */ /* 0x080fe40000410000 */
[C---:B------:R-:W-:Y:S02]  /*6eb0*/  FFMA.FTZ R61, R28.reuse, R61, R62 ;  /* 0x0000003d1c3d7223 */ /* 0x040fe4000001003e */
[----:B------:R-:W-:-:S02]  /*6ec0*/  FFMA.FTZ R60, R28, R60, -R63 ;  /* 0x0000003c1c3c7223 */ /* 0x000fc4000001083f */
[----:B------:R-:W-:Y:S02]  /*6ed0*/  FADD.FTZ R61, -R126, R61 ;  /* 0x0000003d7e3d7221 */ /* 0x000fe40000010100 */
[----:B------:R-:W-:Y:S02]  /*6ee0*/  FADD.FTZ R60, R125, R60 ;  /* 0x0000003c7d3c7221 */ /* 0x000fe40000010000 */
[----:B0-----:R-:W-:Y:S02]  /*6ef0*/  FMUL.FTZ R70, R77, R68 ;  /* 0x000000444d467220 */ /* 0x001fe40000410000 */
[C---:B------:R-:W-:Y:S02]  /*6f00*/  FMUL.FTZ R63, R29.reuse, -R61 ;  /* 0x8000003d1d3f7220 */ /* 0x040fe40000410000 */
[----:B------:R-:W-:Y:S02]  /*6f10*/  FMUL.FTZ R62, R29, -R60 ;  /* 0x8000003c1d3e7220 */ /* 0x000fe40000410000 */
[----:B------:R-:W-:-:S02]  /*6f20*/  FMUL.FTZ R77, R77, R69 ;  /* 0x000000454d4d7220 */ /* 0x000fc40000410000 */
[----:B------:R-:W-:Y:S02]  /*6f30*/  FFMA.FTZ R70, R76, R69, R70 ;  /* 0x000000454c467223 */ /* 0x000fe40000010046 */
[C---:B------:R-:W-:Y:S01]  /*6f40*/  FFMA.FTZ R66, R30.reuse, R60, -R63 ;  /* 0x0000003c1e427223 */ /* 0x040fe2000001083f */
[----:B------:R-:W-:Y:S01]  /*6f50*/  MOV R60, UR13 ;  /* 0x0000000d003c7c02 */ /* 0x000fe20008000f00 */
[----:B------:R-:W-:Y:S02]  /*6f60*/  FFMA.FTZ R67, R30, R61, R62 ;  /* 0x0000003d1e437223 */ /* 0x000fe4000001003e */
[----:B------:R-:W-:Y:S01]  /*6f70*/  FMUL.FTZ R61, R29, -R65 ;  /* 0x800000411d3d7220 */ /* 0x000fe20000410000 */
[----:B------:R-:W-:Y:S01]  /*6f80*/  ISETP.GE.OR P0, PT, R60, c[0x0][0x174], P0 ;  /* 0x00005d003c007a0c */ /* 0x000fe20000706670 */
[----:B------:R-:W-:Y:S01]  /*6f90*/  FFMA.FTZ R77, R76, R68, -R77 ;  /* 0x000000444c4d7223 */ /* 0x000fe2000001084d */
[----:B------:R-:W-:Y:S01]  /*6fa0*/  CS2R R62, SRZ ;  /* 0x00000000003e7805 */ /* 0x000fe2000001ff00 */
[----:B------:R-:W-:-:S02]  /*6fb0*/  FADD.FTZ R213, R79, R70 ;  /* 0x000000464fd57221 */ /* 0x000fc40000010000 */
[CC--:B------:R-:W-:Y:S02]  /*6fc0*/  FMUL.FTZ R60, R29.reuse, -R64.reuse ;  /* 0x800000401d3c7220 */ /* 0x0c0fe40000410000 */
[----:B------:R-:W-:Y:S01]  /*6fd0*/  FFMA.FTZ R64, R30, R64, -R61 ;  /* 0x000000401e407223 */ /* 0x000fe2000001083d */
[----:B------:R-:W-:Y:S01]  /*6fe0*/  HFMA2.MMA R61, -RZ, RZ, 0, 0 ;  /* 0x00000000ff3d7435 */ /* 0x000fe200000001ff */
[----:B------:R-:W-:Y:S02]  /*6ff0*/  FADD.FTZ R214, R78, R77 ;  /* 0x0000004d4ed67221 */ /* 0x000fe40000010000 */
[----:B------:R-:W-:Y:S02]  /*7000*/  FMUL.FTZ R69, R29, R213 ;  /* 0x000000d51d457220 */ /* 0x000fe40000410000 */
[C---:B------:R-:W-:Y:S01]  /*7010*/  FFMA.FTZ R65, R30.reuse, R65, R60 ;  /* 0x000000411e417223 */ /* 0x040fe2000001003c */
[----:B------:R-:W-:Y:S01]  /*7020*/  MOV R60, 0x3f800000 ;  /* 0x3f800000003c7802 */ /* 0x000fe20000000f00 */
[----:B------:R-:W-:-:S02]  /*7030*/  FFMA.FTZ R68, R30, R214, -R69 ;  /* 0x000000d61e447223 */ /* 0x000fc40000010845 */
[----:B------:R-:W-:Y:S02]  /*7040*/  FADD.FTZ R67, -R124, R67 ;  /* 0x000000437c437221 */ /* 0x000fe40000010100 */
[----:B------:R-:W-:Y:S01]  /*7050*/  FADD.FTZ R66, R123, R66 ;  /* 0x000000427b427221 */ /* 0x000fe20000010000 */
[----:B------:R-:W0:Y:S01]  /*7060*/  @!P0 LDS.128 R60, [UR11+0x13080] ;  /* 0x0130800bff3c8984 */ /* 0x000e220008000c00 */
[----:B------:R-:W-:Y:S01]  /*7070*/  FADD.FTZ R169, R169, R68 ;  /* 0x00000044a9a97221 */ /* 0x000fe20000010000 */
[----:B------:R-:W-:Y:S01]  /*7080*/  ISETP.GT.U32.AND P0, PT, R122, 0x1f, PT ;  /* 0x0000001f7a00780c */ /* 0x000fe20003f04070 */
[----:B------:R-:W-:Y:S01]  /*7090*/  FMUL.FTZ R68, R29, R214 ;  /* 0x000000d61d447220 */ /* 0x000fe20000410000 */
[----:B------:R1:W-:Y:S03]  /*70a0*/  STS.128 [R233.X16+0x11280], R64 ;  /* 0x01128040e9007388 */ /* 0x0003e6000000cc00 */
[----:B-1----:R-:W-:-:S04]  /*70b0*/  FFMA.FTZ R65, R30, R213, R68 ;  /* 0x000000d51e417223 */ /* 0x002fc80000010044 */
        /* <DEDUP_REMOVED lines=91> */
[C---:B0-----:R-:W-:Y:S02]  /*7670*/  FMUL.FTZ R72, R65.reuse, R70 ;  /* 0x0000004641487220 */ /* 0x041fe40000410000 */
[-C--:B------:R-:W-:Y:S02]  /*7680*/  FMUL.FTZ R73, R65, R71.reuse ;  /* 0x0000004741497220 */ /* 0x080fe40000410000 */
[----:B------:R-:W-:-:S02]  /*7690*/  FFMA.FTZ R72, R64, R71, R72 ;  /* 0x0000004740487223 */ /* 0x000fc40000010048 */
[CC--:B------:R-:W-:Y:S02]  /*76a0*/  FMUL.FTZ R71, R65.reuse, R69.reuse ;  /* 0x0000004541477220 */ /* 0x0c0fe40000410000 */
[-C--:B------:R-:W-:Y:S02]  /*76b0*/  FMUL.FTZ R65, R65, R68.reuse ;  /* 0x0000004441417220 */ /* 0x080fe40000410000 */
[C---:B------:R-:W-:Y:S02]  /*76c0*/  FFMA.FTZ R68, R64.reuse, R68, -R71 ;  /* 0x0000004440447223 */ /* 0x040fe40000010847 */
[C---:B------:R-:W-:Y:S02]  /*76d0*/  FFMA.FTZ R71, R64.reuse, R70, -R73 ;  /* 0x0000004640477223 */ /* 0x040fe40000010849 */
[----:B------:R-:W-:Y:S02]  /*76e0*/  FADD.FTZ R67, R67, R72 ;  /* 0x0000004843437221 */ /* 0x000fe40000010000 */
[----:B------:R-:W0:Y:S01]  /*76f0*/  LDS.128 R72, [R234+0x11290] ;  /* 0x01129000ea487984 */ /* 0x000e220000000c00 */
[----:B------:R-:W-:-:S02]  /*7700*/  FFMA.FTZ R69, R64, R69, R65 ;  /* 0x0000004540457223 */ /* 0x000fc40000010041 */
[----:B------:R-:W-:Y:S02]  /*7710*/  FADD.FTZ R66, R66, R71 ;  /* 0x0000004742427221 */ /* 0x000fe40000010000 */
[C---:B0-----:R-:W-:Y:S02]  /*7720*/  FMUL.FTZ R65, R73.reuse, R67 ;  /* 0x0000004349417220 */ /* 0x041fe40000410000 */
[C---:B------:R-:W-:Y:S02]  /*7730*/  FMUL.FTZ R71, R73.reuse, R69 ;  /* 0x0000004549477220 */ /* 0x040fe40000410000 */
[-C--:B------:R-:W-:Y:S02]  /*7740*/  FFMA.FTZ R65, R72, R66.reuse, -R65 ;  /* 0x0000004248417223 */ /* 0x080fe40000010841 */
[----:B------:R-:W-:Y:S02]  /*7750*/  FMUL.FTZ R66, R73, R66 ;  /* 0x0000004249427220 */ /* 0x000fe40000410000 */
[----:B------:R-:W-:-:S02]  /*7760*/  FADD.FTZ R74, R74, R65 ;  /* 0x000000414a4a7221 */ /* 0x000fc40000010000 */
[C---:B------:R-:W-:Y:S02]  /*7770*/  FFMA.FTZ R70, R72.reuse, R67, R66 ;  /* 0x0000004348467223 */ /* 0x040fe40000010042 */
[----:B------:R-:W0:Y:S01]  /*7780*/  LDS.128 R64, [R234+0x11280] ;  /* 0x01128000ea407984 */ /* 0x000e220000000c00 */
[-C--:B------:R-:W-:Y:S02]  /*7790*/  FMUL.FTZ R73, R73, R68.reuse ;  /* 0x0000004449497220 */ /* 0x080fe40000410000 */
[----:B------:R-:W-:Y:S02]  /*77a0*/  FADD.FTZ R75, R75, R70 ;  /* 0x000000464b4b7221 */ /* 0x000fe40000010000 */
[C---:B------:R-:W-:Y:S02]  /*77b0*/  FFMA.FTZ R68, R72.reuse, R68, -R71 ;  /* 0x0000004448447223 */ /* 0x040fe40000010847 */
[----:B------:R-:W-:Y:S02]  /*77c0*/  FFMA.FTZ R69, R72, R69, R73 ;  /* 0x0000004548457223 */ /* 0x000fe40000010049 */
[----:B0-----:R-:W-:-:S02]  /*77d0*/  FMUL.FTZ R71, R65, R75 ;  /* 0x0000004b41477220 */ /* 0x001fc40000410000 */
[CC--:B------:R-:W-:Y:S02]  /*77e0*/  FMUL.FTZ R70, R65.reuse, R74.reuse ;  /* 0x0000004a41467220 */ /* 0x0c0fe40000410000 */
[C---:B------:R-:W-:Y:S02]  /*77f0*/  FFMA.FTZ R73, R64.reuse, R74, -R71 ;  /* 0x0000004a40497223 */ /* 0x040fe40000010847 */
[C---:B------:R-:W-:Y:S02]  /*7800*/  FMUL.FTZ R71, R65.reuse, R69 ;  /* 0x0000004541477220 */ /* 0x040fe40000410000 */
[----:B------:R-:W-:Y:S02]  /*7810*/  FFMA.FTZ R70, R64, R75, R70 ;  /* 0x0000004b40467223 */ /* 0x000fe40000010046 */
[----:B------:R-:W-:Y:S02]  /*7820*/  FMUL.FTZ R65, R65, R68 ;  /* 0x0000004441417220 */ /* 0x000fe40000410000 */
[----:B------:R-:W-:-:S02]  /*7830*/  FADD.FTZ R70, R67, R70 ;  /* 0x0000004643467221 */ /* 0x000fc40000010000 */
[C---:B------:R-:W-:Y:S02]  /*7840*/  FFMA.FTZ R69, R64.reuse, R69, R65 ;  /* 0x0000004540457223 */ /* 0x040fe40000010041 */
[----:B------:R-:W-:Y:S01]  /*7850*/  FFMA.FTZ R71, R64, R68, -R71 ;  /* 0x0000004440477223 */ /* 0x000fe20000010847 */
[----:B------:R-:W-:Y:S01]  /*7860*/  MOV R72, R70 ;  /* 0x0000004600487202 */ /* 0x000fe20000000f00 */
[----:B------:R-:W-:Y:S01]  /*7870*/  FADD.FTZ R68, R66, R73 ;  /* 0x0000004942447221 */ /* 0x000fe20000010000 */
[----:B------:R-:W-:Y:S01]  /*7880*/  MOV R74, R69 ;  /* 0x00000045004a7202 */ /* 0x000fe20000000f00 */
[----:B------:R-:W-:Y:S05]  /*7890*/  BRA.DIV ~URZ, `(.L_x_1507) ;  /* 0x000077f27f007947 */ /* 0x000fea000b800000 */
[----:B------:R0:W1:Y:S02]  /*78a0*/  SHFL.DOWN PT, R67, R71, 0x1, 0x1f ;  /* 0x08201f0047437f89 */ /* 0x00006400000e0000 */
.L_x_1609:
[----:B------:R-:W-:Y:S05]  /*78b0*/  BRA.DIV ~URZ, `(.L_x_1508) ;  /* 0x000078527f007947 */ /* 0x000fea000b800000 */
[----:B------:R-:W2:Y:S04]  /*78c0*/  SHFL.DOWN PT, R69, R69, 0x1, 0x1f ;  /* 0x08201f0045457f89 */ /* 0x000ea800000e0000 */
[----:B------:R3:W4:Y:S04]  /*78d0*/  SHFL.DOWN PT, R73, R68, 0x1, 0x1f ;  /* 0x08201f0044497f89 */ /* 0x00072800000e0000 */
[----:B------:R3:W0:Y:S02]  /*78e0*/  SHFL.DOWN PT, R66, R70, 0x1, 0x1f ;  /* 0x08201f0046427f89 */ /* 0x00062400000e0000 */
.L_x_1610:
        /* <DEDUP_REMOVED lines=13> */
.L_x_1510:
[----:B------:R-:W-:Y:S05]  /*79c0*/  BSYNC B1 ;  /* 0x0000000000017941 */ /* 0x000fea0003800000 */
.L_x_1509:
[----:B------:R-:W-:Y:S01]  /*79d0*/  ISETP.GT.U32.AND P0, PT, R236, 0x1d, PT ;  /* 0x0000001dec00780c */ /* 0x000fe20003f04070 */
[----:B------:R-:W-:Y:S05]  /*79e0*/  BRA.DIV ~URZ, `(.L_x_1511) ;  /* 0x000078727f007947 */ /* 0x000fea000b800000 */
[----:B-1----:R1:W3:Y:S04]  /*79f0*/  SHFL.DOWN PT, R67, R71, 0x2, 0x1f ;  /* 0x08401f0047437f89 */ /* 0x0022e800000e0000 */
[----:B--2---:R1:W2:Y:S04]  /*7a00*/  SHFL.DOWN PT, R69, R74, 0x2, 0x1f ;  /* 0x08401f004a457f89 */ /* 0x0042a800000e0000 */
[----:B---3--:R1:W3:Y:S04]  /*7a10*/  SHFL.DOWN PT, R70, R68, 0x2, 0x1f ;  /* 0x08401f0044467f89 */ /* 0x0082e800000e0000 */
[----:B0-----:R1:W0:Y:S02]  /*7a20*/  SHFL.DOWN PT, R66, R72, 0x2, 0x1f ;  /* 0x08401f0048427f89 */ /* 0x00122400000e0000 */
.L_x_1611:
        /* <DEDUP_REMOVED lines=13> */
.L_x_1513:
[----:B------:R-:W-:Y:S05]  /*7b00*/  BSYNC B1 ;  /* 0x0000000000017941 */ /* 0x000fea0003800000 */
.L_x_1512:
[----:B------:R-:W-:Y:S01]  /*7b10*/  ISETP.GT.U32.AND P0, PT, R236, 0x1b, PT ;  /* 0x0000001bec00780c */ /* 0x000fe20003f04070 */
[----:B------:R-:W-:Y:S10]  /*7b20*/  BRA.DIV ~URZ, `(.L_x_1514) ;  /* 0x000078f27f007947 */ /* 0x000ff4000b800000 */
[----:B------:R1:W4:Y:S02]  /*7b30*/  SHFL.DOWN PT, R67, R71, 0x4, 0x1f ;  /* 0x08801f0047437f89 */ /* 0x00032400000e0000 */
.L_x_1612:
[----:B------:R-:W-:Y:S05]  /*7b40*/  BRA.DIV ~URZ, `(.L_x_1515) ;  /* 0x000079527f007947 */ /* 0x000fea000b800000 */
[----:B--2---:R2:W1:Y:S04]  /*7b50*/  SHFL.DOWN PT, R69, R74, 0x4, 0x1f ;  /* 0x08801f004a457f89 */ /* 0x00446800000e0000 */
[----:B---3--:R2:W3:Y:S04]  /*7b60*/  SHFL.DOWN PT, R70, R68, 0x4, 0x1f ;  /* 0x08801f0044467f89 */ /* 0x0084e800000e0000 */
[----:B0-----:R2:W0:Y:S02]  /*7b70*/  SHFL.DOWN PT, R66, R72, 0x4, 0x1f ;  /* 0x08801f0048427f89 */ /* 0x00142400000e0000 */
.L_x_1613:
        /* <DEDUP_REMOVED lines=13> */
.L_x_1517:
[----:B------:R-:W-:Y:S05]  /*7c50*/  BSYNC B1 ;  /* 0x0000000000017941 */ /* 0x000fea0003800000 */
.L_x_1516:
[----:B------:R-:W-:Y:S01]  /*7c60*/  ISETP.GT.U32.AND P0, PT, R236, 0x17, PT ;  /* 0x00000017ec00780c */ /* 0x000fe20003f04070 */
[----:B------:R-:W-:Y:S05]  /*7c70*/  BRA.DIV ~URZ, `(.L_x_1518) ;  /* 0x000079727f007947 */ /* 0x000fea000b800000 */
[----:B----4-:R4:W2:Y:S04]  /*7c80*/  SHFL.DOWN PT, R67, R71, 0x8, 0x1f ;  /* 0x09001f0047437f89 */ /* 0x0108a800000e0000 */
[----:B-1----:R4:W1:Y:S04]  /*7c90*/  SHFL.DOWN PT, R69, R74, 0x8, 0x1f ;  /* 0x09001f004a457f89 */ /* 0x00286800000e0000 */
[----:B---3--:R4:W3:Y:S04]  /*7ca0*/  SHFL.DOWN PT, R70, R68, 0x8, 0x1f ;  /* 0x09001f0044467f89 */ /* 0x0088e800000e0000 */
[----:B0-----:R4:W0:Y:S02]  /*7cb0*/  SHFL.DOWN PT, R66, R72, 0x8, 0x1f ;  /* 0x09001f0048427f89 */ /* 0x00182400000e0000 */
.L_x_1614:
        /* <DEDUP_REMOVED lines=13> */
.L_x_1520:
[----:B------:R-:W-:Y:S05]  /*7d90*/  BSYNC B1 ;  /* 0x0000000000017941 */ /* 0x000fea0003800000 */
.L_x_1519:
[----:B------:R-:W-:Y:S01]  /*7da0*/  ISETP.GT.U32.AND P0, PT, R236, 0xf, PT ;  /* 0x0000000fec00780c */ /* 0x000fe20003f04070 */
[----:B------:R-:W-:Y:S10]  /*7db0*/  BRA.DIV ~URZ, `(.L_x_1521) ;  /* 0x000079f27f007947 */ /* 0x000ff4000b800000 */
[----:B--2---:R2:W4:Y:S02]  /*7dc0*/  SHFL.DOWN PT, R67, R71, 0x10, 0x1f ;  /* 0x0a001f0047437f89 */ /* 0x00452400000e0000 */
.L_x_1615:
[----:B------:R-:W-:Y:S05]  /*7dd0*/  BRA.DIV ~URZ, `(.L_x_1522) ;  /* 0x00007a527f007947 */ /* 0x000fea000b800000 */
[----:B-1----:R1:W2:Y:S04]  /*7de0*/  SHFL.DOWN PT, R69, R74, 0x10, 0x1f ;  /* 0x0a001f004a457f89 */ /* 0x0022a800000e0000 */
[----:B---3--:R1:W3:Y:S04]  /*7df0*/  SHFL.DOWN PT, R70, R68, 0x10, 0x1f ;  /* 0x0a001f0044467f89 */ /* 0x0082e800000e0000 */
[----:B0-----:R1:W0:Y:S02]  /*7e00*/  SHFL.DOWN PT, R66, R72, 0x10, 0x1f ;  /* 0x0a001f0048427f89 */ /* 0x00122400000e0000 */
.L_x_1616:
        /* <DEDUP_REMOVED lines=13> */
.L_x_1524:
[----:B------:R-:W-:Y:S05]  /*7ee0*/  BSYNC B1 ;  /* 0x0000000000017941 */ /* 0x000fea0003800000 */
.L_x_1523:
        /* <DEDUP_REMOVED lines=20> */
.L_x_1617:
        /* <DEDUP_REMOVED lines=21> */
.L_x_1527:
[----:B------:R-:W-:Y:S05]  /*8180*/  BSYNC B1 ;  /* 0x0000000000017941 */ /* 0x000fea0003800000 */
.L_x_1526:
[----:B------:R-:W0:Y:S04]  /*8190*/  LDS.128 R72, [R234+0x112b0] ;  /* 0x0112b000ea487984 */ /* 0x000e280000000c00 */
[----:B------:R-:W-:Y:S01]  /*81a0*/  STS.128 [R234+0x112b0], R64 ;  /* 0x0112b040ea007388 */ /* 0x000fe20000000c00 */
[----:B0-----:R-:W-:-:S02]  /*81b0*/  FMUL.FTZ R71, R73, R67 ;  /* 0x0000004349477220 */ /* 0x001fc40000410000 */
[C---:B---3--:R-:W-:Y:S02]  /*81c0*/  FMUL.FTZ R68, R73.reuse, R66 ;  /* 0x0000004249447220 */ /* 0x048fe40000410000 */
[C---:B------:R-:W-:Y:S02]  /*81d0*/  FMUL.FTZ R69, R73.reuse, R65 ;  /* 0x0000004149457220 */ /* 0x040fe40000410000 */
[----:B------:R-:W-:Y:S02]  /*81e0*/  FMUL.FTZ R73, R73, R64 ;  /* 0x0000004049497220 */ /* 0x000fe40000410000 */
[C---:B------:R-:W-:Y:S02]  /*81f0*/  FFMA.FTZ R71, R72.reuse, R66, -R71 ;  /* 0x0000004248477223 */ /* 0x040fe40000010847 */
[C---:B------:R-:W-:Y:S02]  /*8200*/  FFMA.FTZ R76, R72.reuse, R67, R68 ;  /* 0x00000043484c7223 */ /* 0x040fe40000010044 */
[----:B------:R-:W-:-:S02]  /*8210*/  FFMA.FTZ R68, R72, R64, -R69 ;  /* 0x0000004048447223 */ /* 0x000fc40000010845 */
        /* <DEDUP_REMOVED lines=28> */
.L_x_1506:
[----:B0-----:R-:W-:Y:S05]  /*83e0*/  BSYNC B0 ;  /* 0x0000000000007941 */ /* 0x001fea0003800000 */
.L_x_1505:
[----:B------:R-:W-:Y:S01]  /*83f0*/  WARPSYNC 0xffffffff ;  /* 0xffffffff00007948 */ /* 0x000fe20003800000 */
[----:B------:R-:W-:Y:S02]  /*8400*/  ISETP.NE.AND P0, PT, R122, RZ, PT ;  /* 0x000000ff7a00720c */ /* 0x000fe40003f05270 */
[----:B------:R-:W-:Y:S01]  /*8410*/  BAR.SYNC.DEFER_BLOCKING 0x0 ;  /* 0x0000000000007b1d */ /* 0x000fe20000010000 */
[----:B-1----:R-:W-:Y:S02]  /*8420*/  FADD.FTZ R70, R155, UR8 ;  /* 0x000000089b467e21 */ /* 0x002fe40008010000 */
[----:B------:R-:W-:Y:S02]  /*8430*/  FADD.FTZ R69, R156, UR8 ;  /* 0x000000089c457e21 */ /* 0x000fe40008010000 */
[----:B------:R-:W-:Y:S01]  /*8440*/  FADD.FTZ R71, R160, UR8 ;  /* 0x00000008a0477e21 */ /* 0x000fe20008010000 */
[----:B------:R-:W-:Y:S01]  /*8450*/  BSSY B0, `(.L_x_1528) ;  /* 0x00002d3000007945 */ /* 0x000fe20003800000 */
[----:B------:R-:W-:Y:S01]  /*8460*/  FADD.FTZ R73, R162, UR8 ;  /* 0x00000008a2497e21 */ /* 0x000fe20008010000 */
[----:B------:R-:W0:Y:S04]  /*8470*/  LDS.64 R64, [R233.X16+0x11288] ;  /* 0x01128800e9407984 */ /* 0x000e28000000ca00 */
[----:B------:R1:W-:Y:S01]  /*8480*/  @!P0 STS.128 [UR11+0x13080], R60 ;  /* 0x0130803cff008988 */ /* 0x0003e20008000c0b */
[----:B------:R-:W-:-:S02]  /*8490*/  ULDC UR11, c[0x0][0x168] ;  /* 0x00005a00000b7ab9 */ /* 0x000fc40000000800 */
[----:B------:R-:W-:Y:S01]  /*84a0*/  UIADD3 UR11, -UR12, UR11, URZ ;  /* 0x0000000b0c0b7290 */ /* 0x000fe2000fffe13f */
[CC--:B0-----:R-:W-:Y:S02]  /*84b0*/  FMUL.FTZ R66, R64.reuse, -R95.reuse ;  /* 0x8000005f40427220 */ /* 0x0c1fe40000410000 */
[C---:B------:R-:W-:Y:S02]  /*84c0*/  FMUL.FTZ R95, R65.reuse, -R95 ;  /* 0x8000005f415f7220 */ /* 0x040fe40000410000 */
[-C--:B------:R-:W-:Y:S02]  /*84d0*/  FFMA.FTZ R65, R65, R94.reuse, R66 ;  /* 0x0000005e41417223 */ /* 0x080fe40000010042 */
[----:B------:R-:W-:Y:S02]  /*84e0*/  FFMA.FTZ R64, R64, R94, -R95 ;  /* 0x0000005e40407223 */ /* 0x000fe4000001085f */
[----:B------:R-:W-:Y:S02]  /*84f0*/  FADD.FTZ R154, -R154, R65 ;  /* 0x000000419a9a7221 */ /* 0x000fe40000010100 */
[----:B------:R-:W-:-:S02]  /*8500*/  FADD.FTZ R66, R101, UR8 ;  /* 0x0000000865427e21 */ /* 0x000fc40008010000 */
[----:B------:R-:W-:Y:S02]  /*8510*/  FADD.FTZ R153, R153, R64 ;  /* 0x0000004099997221 */ /* 0x000fe40000010000 */
[C---:B------:R-:W-:Y:S02]  /*8520*/  FMUL.FTZ R65, R0.reuse, -R154 ;  /* 0x8000009a00417220 */ /* 0x040fe40000410000 */
[----:B------:R-:W-:Y:S02]  /*8530*/  FMUL.FTZ R64, R103, R66 ;  /* 0x0000004267407220 */ /* 0x000fe40000410000 */
[-C--:B------:R-:W-:Y:S02]  /*8540*/  FMUL.FTZ R67, R0, -R153.reuse ;  /* 0x8000009900437220 */ /* 0x080fe40000410000 */
[----:B------:R-:W-:Y:S02]  /*8550*/  FFMA.FTZ R0, R2, R153, -R65 ;  /* 0x0000009902007223 */ /* 0x000fe40000010841 */
[----:B-1----:R-:W-:-:S02]  /*8560*/  FMUL.FTZ R61, R31, R154 ;  /* 0x0000009a1f3d7220 */ /* 0x002fc40000410000 */
[----:B------:R-:W-:Y:S02]  /*8570*/  FFMA.FTZ R62, R31, -R64, R198 ;  /* 0x800000401f3e7223 */ /* 0x000fe400000100c6 */
[----:B------:R-:W-:Y:S02]  /*8580*/  FMUL.FTZ R31, R153, UR36 ;  /* 0x00000024991f7c20 */ /* 0x000fe40008410000 */
[----:B------:R-:W-:Y:S02]  /*8590*/  FADD.FTZ R151, R151, R0 ;  /* 0x0000000097977221 */ /* 0x000fe40000010000 */
[C---:B------:R-:W-:Y:S02]  /*85a0*/  FMUL.FTZ R0, R154.reuse, UR36 ;  /* 0x000000249a007c20 */ /* 0x040fe40008410000 */
[----:B------:R-:W-:Y:S02]  /*85b0*/  FFMA.FTZ R63, R154, UR35, -R31 ;  /* 0x000000239a3f7c23 */ /* 0x000fe4000801081f */
[----:B------:R-:W-:-:S02]  /*85c0*/  FFMA.FTZ R67, R2, R154, R67 ;  /* 0x0000009a02437223 */ /* 0x000fc40000010043 */
[C---:B------:R-:W-:Y:S02]  /*85d0*/  FFMA.FTZ R2, R32.reuse, -R64, R197 ;  /* 0x8000004020027223 */ /* 0x040fe400000100c5 */
[----:B------:R-:W-:Y:S02]  /*85e0*/  FFMA.FTZ R60, R32, R153, R61 ;  /* 0x00000099203c7223 */ /* 0x000fe4000001003d */
[----:B------:R-:W-:Y:S02]  /*85f0*/  FMUL.FTZ R31, R66, R154 ;  /* 0x0000009a421f7220 */ /* 0x000fe40000410000 */
[----:B------:R-:W-:Y:S02]  /*8600*/  FFMA.FTZ R61, R153, UR35, R0 ;  /* 0x00000023993d7c23 */ /* 0x000fe40008010000 */
[----:B------:R-:W-:Y:S02]  /*8610*/  FMUL.FTZ R63, R62, R63 ;  /* 0x0000003f3e3f7220 */ /* 0x000fe40000410000 */
[----:B------:R-:W-:-:S02]  /*8620*/  FMUL.FTZ R32, R66, R153 ;  /* 0x0000009942207220 */ /* 0x000fc40000410000 */
[----:B------:R-:W-:Y:S02]  /*8630*/  FADD.FTZ R152, -R152, R67 ;  /* 0x0000004398987221 */ /* 0x000fe40000010100 */
[----:B------:R-:W-:Y:S02]  /*8640*/  FMUL.FTZ R67, R62, R31 ;  /* 0x0000001f3e437220 */ /* 0x000fe40000410000 */
[----:B------:R-:W-:Y:S02]  /*8650*/  FFMA.FTZ R65, R2, R61, R63 ;  /* 0x0000003d02417223 */ /* 0x000fe4000001003f */
[----:B------:R-:W-:Y:S02]  /*8660*/  FMUL.FTZ R62, R62, R32 ;  /* 0x000000203e3e7220 */ /* 0x000fe40000410000 */
[----:B------:R-:W-:Y:S02]  /*8670*/  FADD.FTZ R63, R102, UR8 ;  /* 0x00000008663f7e21 */ /* 0x000fe40008010000 */
[----:B------:R-:W-:-:S02]  /*8680*/  FMUL.FTZ R61, R3, -R152 ;  /* 0x80000098033d7220 */ /* 0x000fc40000410000 */
[C---:B------:R-:W-:Y:S02]  /*8690*/  FFMA.FTZ R0, R2.reuse, R32, R67 ;  /* 0x0000002002007223 */ /* 0x040fe40000010043 */
[----:B------:R-:W-:Y:S02]  /*86a0*/  FMUL.FTZ R3, R3, -R151 ;  /* 0x8000009703037220 */ /* 0x000fe40000410000 */
[----:B------:R-:W-:Y:S02]  /*86b0*/  FFMA.FTZ R2, R2, R31, -R62 ;  /* 0x0000001f02027223 */ /* 0x000fe4000001083e */
[----:B------:R-:W-:Y:S02]  /*86c0*/  FMUL.FTZ R64, R104, R63 ;  /* 0x0000003f68407220 */ /* 0x000fe40000410000 */
[----:B------:R-:W-:Y:S02]  /*86d0*/  FFMA.FTZ R62, R4, R151, -R61 ;  /* 0x00000097043e7223 */ /* 0x000fe4000001083d */
[----:B------:R-:W-:-:S02]  /*86e0*/  FMUL.FTZ R61, R33, R152 ;  /* 0x00000098213d7220 */ /* 0x000fc40000410000 */
[----:B------:R-:W-:Y:S02]  /*86f0*/  FFMA.FTZ R3, R4, R152, R3 ;  /* 0x0000009804037223 */ /* 0x000fe40000010003 */
[-C--:B------:R-:W-:Y:S02]  /*8700*/  FFMA.FTZ R4, R33, -R64.reuse, R195 ;  /* 0x8000004021047223 */ /* 0x080fe400000100c3 */
[C---:B------:R-:W-:Y:S02]  /*8710*/  FFMA.FTZ R64, R34.reuse, -R64, R196 ;  /* 0x8000004022407223 */ /* 0x040fe400000100c4 */
[----:B------:R-:W-:Y:S02]  /*8720*/  FFMA.FTZ R61, R34, R151, R61 ;  /* 0x00000097223d7223 */ /* 0x000fe4000001003d */
[----:B------:R-:W-:Y:S02]  /*8730*/  FMUL.FTZ R33, R151, UR36 ;  /* 0x0000002497217c20 */ /* 0x000fe40008410000 */
[----:B------:R-:W-:-:S02]  /*8740*/  FMUL.FTZ R34, R152, UR36 ;  /* 0x0000002498227c20 */ /* 0x000fc40008410000 */
[----:B------:R-:W-:Y:S02]  /*8750*/  FADD.FTZ R150, -R150, R3 ;  /* 0x0000000396967221 */ /* 0x000fe40000010100 */
[----:B------:R-:W-:Y:S02]  /*8760*/  FFMA.FTZ R67, R103, R60, R65 ;  /* 0x0000003c67437223 */ /* 0x000fe40000010041 */
[----:B------:R-:W-:Y:S02]  /*8770*/  FFMA.FTZ R3, R152, UR35, -R33 ;  /* 0x0000002398037c23 */ /* 0x000fe40008010821 */
[----:B------:R-:W-:Y:S02]  /*8780*/  FMUL.FTZ R33, R63, R152 ;  /* 0x000000983f217220 */ /* 0x000fe40000410000 */
[----:B------:R-:W-:Y:S02]  /*8790*/  FFMA.FTZ R65, R151, UR35, R34 ;  /* 0x0000002397417c23 */ /* 0x000fe40008010022 */
[----:B------:R-:W-:-:S02]  /*87a0*/  FMUL.FTZ R34, R63, R151 ;  /* 0x000000973f227220 */ /* 0x000fc40000410000 */
[----:B------:R-:W-:Y:S02]  /*87b0*/  FFMA.FTZ R217, R66, R60, R217 ;  /* 0x0000003c42d97223 */ /* 0x000fe400000100d9 */
[----:B------:R-:W-:Y:S02]  /*87c0*/  FFMA.FTZ R218, R63, R61, R218 ;  /* 0x0000003d3fda7223 */ /* 0x000fe400000100da */
[C---:B------:R-:W-:Y:S02]  /*87d0*/  FMUL.FTZ R63, R4.reuse, R33 ;  /* 0x00000021043f7220 */ /* 0x040fe40000410000 */
[C---:B------:R-:W-:Y:S02]  /*87e0*/  FMUL.FTZ R60, R4.reuse, R3 ;  /* 0x00000003043c7220 */ /* 0x040fe40000410000 */
[----:B------:R-:W-:Y:S02]  /*87f0*/  FMUL.FTZ R4, R4, R34 ;  /* 0x0000002204047220 */ /* 0x000fe40000410000 */
[----:B------:R-:W-:-:S02]  /*8800*/  FADD.FTZ R149, R149, R62 ;  /* 0x0000003e95957221 */ /* 0x000fc40000010000 */
[C---:B------:R-:W-:Y:S02]  /*8810*/  FFMA.FTZ R3, R64.reuse, R34, R63 ;  /* 0x0000002240037223 */ /* 0x040fe4000001003f */
[C---:B------:R-:W-:Y:S02]  /*8820*/  FFMA.FTZ R4, R64.reuse, R33, -R4 ;  /* 0x0000002140047223 */ /* 0x040fe40000010804 */
[----:B------:R-:W-:Y:S02]  /*8830*/  FFMA.FTZ R64, R64, R65, R60 ;  /* 0x0000004140407223 */ /* 0x000fe4000001003c */
[C---:B------:R-:W-:Y:S02]  /*8840*/  FMUL.FTZ R60, R5.reuse, -R150 ;  /* 0x80000096053c7220 */ /* 0x040fe40000410000 */
[----:B------:R-:W-:Y:S02]  /*8850*/  FMUL.FTZ R5, R5, -R149 ;  /* 0x8000009505057220 */ /* 0x000fe40000410000 */
[----:B------:R-:W-:-:S02]  /*8860*/  FMUL.FTZ R62, R105, R70 ;  /* 0x00000046693e7220 */ /* 0x000fc40000410000 */
[-C--:B------:R-:W-:Y:S02]  /*8870*/  FMUL.FTZ R63, R35, R150.reuse ;  /* 0x00000096233f7220 */ /* 0x080fe40000410000 */
[----:B------:R-:W-:Y:S02]  /*8880*/  FFMA.FTZ R60, R6, R149, -R60 ;  /* 0x00000095063c7223 */ /* 0x000fe4000001083c */
[----:B------:R-:W-:Y:S02]  /*8890*/  FFMA.FTZ R68, R104, R61, R64 ;  /* 0x0000003d68447223 */ /* 0x000fe40000010040 */
[----:B------:R-:W-:Y:S02]  /*88a0*/  FFMA.FTZ R5, R6, R150, R5 ;  /* 0x0000009606057223 */ /* 0x000fe40000010005 */
[----:B------:R-:W-:Y:S02]  /*88b0*/  FMUL.FTZ R61, R149, UR36 ;  /* 0x00000024953d7c20 */ /* 0x000fe40008410000 */
[----:B------:R-:W-:-:S02]  /*88c0*/  FADD.FTZ R210, R67, R210 ;  /* 0x000000d243d27221 */ /* 0x000fc40000010000 */
[-C--:B------:R-:W-:Y:S02]  /*88d0*/  FFMA.FTZ R67, R35, -R62.reuse, R193 ;  /* 0x8000003e23437223 */ /* 0x080fe400000100c1 */
[C---:B------:R-:W-:Y:S02]  /*88e0*/  FFMA.FTZ R65, R36.reuse, -R62, R194 ;  /* 0x8000003e24417223 */ /* 0x040fe400000100c2 */
[----:B------:R-:W-:Y:S02]  /*88f0*/  FFMA.FTZ R62, R36, R149, R63 ;  /* 0x00000095243e7223 */ /* 0x000fe4000001003f */
[----:B------:R-:W-:Y:S01]  /*8900*/  FADD.FTZ R35, R147, R60 ;  /* 0x0000003c93237221 */ /* 0x000fe20000010000 */
[----:B------:R-:W-:Y:S01]  /*8910*/  IADD3 R147, R122, 0x200, RZ ;  /* 0x000002007a937810 */ /* 0x000fe20007ffe0ff */
[----:B------:R-:W-:Y:S02]  /*8920*/  FMUL.FTZ R6, R150, UR36 ;  /* 0x0000002496067c20 */ /* 0x000fe40008410000 */
[----:B------:R-:W-:-:S02]  /*8930*/  FADD.FTZ R148, -R148, R5 ;  /* 0x0000000594947221 */ /* 0x000fc40000010100 */
[----:B------:R-:W-:Y:S02]  /*8940*/  FFMA.FTZ R66, R150, UR35, -R61 ;  /* 0x0000002396427c23 */ /* 0x000fe4000801083d */
[C---:B------:R-:W-:Y:S02]  /*8950*/  FMUL.FTZ R36, R70.reuse, R150 ;  /* 0x0000009646247220 */ /* 0x040fe40000410000 */
[----:B------:R-:W-:Y:S02]  /*8960*/  FMUL.FTZ R60, R70, R149 ;  /* 0x00000095463c7220 */ /* 0x000fe40000410000 */
[----:B------:R-:W-:Y:S01]  /*8970*/  FFMA.FTZ R64, R149, UR35, R6 ;  /* 0x0000002395407c23 */ /* 0x000fe20008010006 */
[----:B------:R-:W-:Y:S01]  /*8980*/  LEA.HI.SX32 R149, R122, R122, 0x1b ;  /* 0x0000007a7a957211 */ /* 0x000fe200078fdaff */
[C---:B------:R-:W-:Y:S02]  /*8990*/  FMUL.FTZ R5, R67.reuse, R36 ;  /* 0x0000002443057220 */ /* 0x040fe40000410000 */
[----:B------:R-:W-:-:S02]  /*89a0*/  FMUL.FTZ R66, R67, R66 ;  /* 0x0000004243427220 */ /* 0x000fc40000410000 */
[----:B------:R-:W-:Y:S02]  /*89b0*/  FMUL.FTZ R6, R67, R60 ;  /* 0x0000003c43067220 */ /* 0x000fe40000410000 */
[C---:B------:R-:W-:Y:S02]  /*89c0*/  FMUL.FTZ R61, R7.reuse, -R148 ;  /* 0x80000094073d7220 */ /* 0x040fe40000410000 */
[----:B------:R-:W-:Y:S02]  /*89d0*/  FMUL.FTZ R7, R7, -R35 ;  /* 0x8000002307077220 */ /* 0x000fe40000410000 */
[----:B------:R-:W-:Y:S02]  /*89e0*/  FMUL.FTZ R63, R106, R69 ;  /* 0x000000456a3f7220 */ /* 0x000fe40000410000 */
[C---:B------:R-:W-:Y:S02]  /*89f0*/  FFMA.FTZ R5, R65.reuse, R60, R5 ;  /* 0x0000003c41057223 */ /* 0x040fe40000010005 */
[----:B------:R-:W-:-:S02]  /*8a00*/  FFMA.FTZ R6, R65, R36, -R6 ;  /* 0x0000002441067223 */ /* 0x000fc40000010806 */
[----:B------:R-:W-:Y:S02]  /*8a10*/  FFMA.FTZ R67, R65, R64, R66 ;  /* 0x0000004041437223 */ /* 0x000fe40000010042 */
[CC--:B------:R-:W-:Y:S02]  /*8a20*/  FMUL.FTZ R65, R37.reuse, R148.reuse ;  /* 0x0000009425417220 */ /* 0x0c0fe40000410000 */
[C---:B------:R-:W-:Y:S02]  /*8a30*/  FFMA.FTZ R64, R8.reuse, R35, -R61 ;  /* 0x0000002308407223 */ /* 0x040fe4000001083d */
[----:B------:R-:W-:Y:S02]  /*8a40*/  FFMA.FTZ R7, R8, R148, R7 ;  /* 0x0000009408077223 */ /* 0x000fe40000010007 */
[----:B------:R-:W-:Y:S02]  /*8a50*/  FFMA.FTZ R8, R37, -R63, R191 ;  /* 0x8000003f25087223 */ /* 0x000fe400000100bf */
[----:B------:R-:W-:-:S02]  /*8a60*/  FMUL.FTZ R37, R35, UR36 ;  /* 0x0000002423257c20 */ /* 0x000fc40008410000 */
[C---:B------:R-:W-:Y:S02]  /*8a70*/  FFMA.FTZ R66, R38.reuse, -R63, R192 ;  /* 0x8000003f26427223 */ /* 0x040fe400000100c0 */
[----:B------:R-:W-:Y:S02]  /*8a80*/  FFMA.FTZ R61, R38, R35, R65 ;  /* 0x00000023263d7223 */ /* 0x000fe40000010041 */
[----:B------:R-:W-:Y:S02]  /*8a90*/  FMUL.FTZ R38, R148, UR36 ;  /* 0x0000002494267c20 */ /* 0x000fe40008410000 */
[----:B------:R-:W-:Y:S02]  /*8aa0*/  FADD.FTZ R146, -R146, R7 ;  /* 0x0000000792927221 */ /* 0x000fe40000010100 */
[----:B------:R-:W-:Y:S02]  /*8ab0*/  FFMA.FTZ R7, R148, UR35, -R37 ;  /* 0x0000002394077c23 */ /* 0x000fe40008010825 */
[----:B------:R-:W-:-:S02]  /*8ac0*/  FFMA.FTZ R63, R35, UR35, R38 ;  /* 0x00000023233f7c23 */ /* 0x000fc40008010026 */
[----:B------:R-:W-:Y:S02]  /*8ad0*/  FMUL.FTZ R37, R69, R148 ;  /* 0x0000009445257220 */ /* 0x000fe40000410000 */
[----:B------:R-:W-:Y:S02]  /*8ae0*/  FMUL.FTZ R38, R8, R7 ;  /* 0x0000000708267220 */ /* 0x000fe40000410000 */
[----:B------:R-:W-:Y:S02]  /*8af0*/  FADD.FTZ R145, R145, R64 ;  /* 0x0000004091917221 */ /* 0x000fe40000010000 */
[-C--:B------:R-:W-:Y:S02]  /*8b00*/  FFMA.FTZ R219, R70, R62.reuse, R219 ;  /* 0x0000003e46db7223 */ /* 0x080fe400000100db */
[----:B------:R-:W-:Y:S02]  /*8b10*/  FFMA.FTZ R67, R105, R62, R67 ;  /* 0x0000003e69437223 */ /* 0x000fe40000010043 */
[----:B------:R-:W-:-:S02]  /*8b20*/  FADD.FTZ R209, R68, R209 ;  /* 0x000000d144d17221 */ /* 0x000fc40000010000 */
[----:B------:R-:W-:Y:S02]  /*8b30*/  FMUL.FTZ R35, R69, R35 ;  /* 0x0000002345237220 */ /* 0x000fe40000410000 */
[----:B------:R-:W-:Y:S02]  /*8b40*/  FMUL.FTZ R62, R8, R37 ;  /* 0x00000025083e7220 */ /* 0x000fe40000410000 */
[----:B------:R-:W-:Y:S02]  /*8b50*/  FFMA.FTZ R64, R66, R63, R38 ;  /* 0x0000003f42407223 */ /* 0x000fe40000010026 */
[----:B------:R-:W-:Y:S02]  /*8b60*/  FADD.FTZ R68, R157, UR8 ;  /* 0x000000089d447e21 */ /* 0x000fe40008010000 */
[C---:B------:R-:W-:Y:S02]  /*8b70*/  FMUL.FTZ R38, R9.reuse, -R146 ;  /* 0x8000009209267220 */ /* 0x040fe40000410000 */
[----:B------:R-:W-:-:S02]  /*8b80*/  FMUL.FTZ R9, R9, -R145 ;  /* 0x8000009109097220 */ /* 0x000fc40000410000 */
[----:B------:R-:W-:Y:S02]  /*8b90*/  FFMA.FTZ R7, R66, R35, R62 ;  /* 0x0000002342077223 */ /* 0x000fe4000001003e */
[-C--:B------:R-:W-:Y:S02]  /*8ba0*/  FFMA.FTZ R220, R69, R61.reuse, R220 ;  /* 0x0000003d45dc7223 */ /* 0x080fe400000100dc */
[----:B------:R-:W-:Y:S02]  /*8bb0*/  FMUL.FTZ R62, R107, R68 ;  /* 0x000000446b3e7220 */ /* 0x000fe40000410000 */
[----:B------:R-:W-:Y:S02]  /*8bc0*/  FFMA.FTZ R64, R106, R61, R64 ;  /* 0x0000003d6a407223 */ /* 0x000fe40000010040 */
[----:B------:R-:W-:Y:S02]  /*8bd0*/  FFMA.FTZ R9, R10, R146, R9 ;  /* 0x000000920a097223 */ /* 0x000fe40000010009 */
[----:B------:R-:W-:-:S02]  /*8be0*/  FMUL.FTZ R61, R145, UR36 ;  /* 0x00000024913d7c20 */ /* 0x000fc40008410000 */
[----:B------:R-:W-:Y:S02]  /*8bf0*/  FFMA.FTZ R38, R10, R145, -R38 ;  /* 0x000000910a267223 */ /* 0x000fe40000010826 */
[C---:B------:R-:W-:Y:S02]  /*8c00*/  FMUL.FTZ R63, R39.reuse, R146 ;  /* 0x00000092273f7220 */ /* 0x040fe40000410000 */
[-C--:B------:R-:W-:Y:S02]  /*8c10*/  FFMA.FTZ R39, R39, -R62.reuse, R189 ;  /* 0x8000003e27277223 */ /* 0x080fe400000100bd */
[----:B------:R-:W-:Y:S02]  /*8c20*/  FFMA.FTZ R65, R40, -R62, R190 ;  /* 0x8000003e28417223 */ /* 0x000fe400000100be */
[----:B------:R-:W-:Y:S02]  /*8c30*/  FMUL.FTZ R8, R8, R35 ;  /* 0x0000002308087220 */ /* 0x000fe40000410000 */
[----:B------:R-:W-:-:S02]  /*8c40*/  FMUL.FTZ R10, R146, UR36 ;  /* 0x00000024920a7c20 */ /* 0x000fc40008410000 */
[----:B------:R-:W-:Y:S02]  /*8c50*/  FADD.FTZ R144, -R144, R9 ;  /* 0x0000000990907221 */ /* 0x000fe40000010100 */
[----:B------:R-:W-:Y:S02]  /*8c60*/  FFMA.FTZ R62, R146, UR35, -R61 ;  /* 0x00000023923e7c23 */ /* 0x000fe4000801083d */
[----:B------:R-:W-:Y:S02]  /*8c70*/  FADD.FTZ R143, R143, R38 ;  /* 0x000000268f8f7221 */ /* 0x000fe40000010000 */
[----:B------:R-:W-:Y:S02]  /*8c80*/  FFMA.FTZ R8, R66, R37, -R8 ;  /* 0x0000002542087223 */ /* 0x000fe40000010808 */
[----:B------:R-:W-:Y:S02]  /*8c90*/  FFMA.FTZ R10, R145, UR35, R10 ;  /* 0x00000023910a7c23 */ /* 0x000fe4000801000a */
[----:B------:R-:W-:-:S02]  /*8ca0*/  FMUL.FTZ R62, R39, R62 ;  /* 0x0000003e273e7220 */ /* 0x000fc40000410000 */
[C---:B------:R-:W-:Y:S02]  /*8cb0*/  FMUL.FTZ R9, R11.reuse, -R144 ;  /* 0x800000900b097220 */ /* 0x040fe40000410000 */
[----:B------:R-:W-:Y:S02]  /*8cc0*/  FFMA.FTZ R66, R40, R145, R63 ;  /* 0x0000009128427223 */ /* 0x000fe4000001003f */
[----:B------:R-:W-:Y:S02]  /*8cd0*/  FMUL.FTZ R11, R11, -R143 ;  /* 0x8000008f0b0b7220 */ /* 0x000fe40000410000 */
[----:B------:R-:W-:Y:S02]  /*8ce0*/  FMUL.FTZ R40, R68, R146 ;  /* 0x0000009244287220 */ /* 0x000fe40000410000 */
[----:B------:R-:W-:Y:S02]  /*8cf0*/  FADD.FTZ R69, R158, UR8 ;  /* 0x000000089e457e21 */ /* 0x000fe40008010000 */
[----:B------:R-:W-:-:S02]  /*8d00*/  FADD.FTZ R208, R67, R208 ;  /* 0x000000d043d07221 */ /* 0x000fc40000010000 */
[----:B------:R-:W-:Y:S02]  /*8d10*/  FMUL.FTZ R38, R68, R145 ;  /* 0x0000009144267220 */ /* 0x000fe40000410000 */
[----:B------:R-:W-:Y:S02]  /*8d20*/  FFMA.FTZ R67, R65, R10, R62 ;  /* 0x0000000a41437223 */ /* 0x000fe4000001003e */
[C---:B------:R-:W-:Y:S02]  /*8d30*/  FFMA.FTZ R10, R12.reuse, R143, -R9 ;  /* 0x0000008f0c0a7223 */ /* 0x040fe40000010809 */
[----:B------:R-:W-:Y:S02]  /*8d40*/  FFMA.FTZ R11, R12, R144, R11 ;  /* 0x000000900c0b7223 */ /* 0x000fe4000001000b */
[----:B------:R-:W-:Y:S02]  /*8d50*/  FMUL.FTZ R61, R39, R40 ;  /* 0x00000028273d7220 */ /* 0x000fe40000410000 */
[----:B------:R-:W-:-:S02]  /*8d60*/  FMUL.FTZ R62, R108, R69 ;  /* 0x000000456c3e7220 */ /* 0x000fc40000410000 */
[----:B------:R-:W-:Y:S02]  /*8d70*/  FMUL.FTZ R9, R143, UR36 ;  /* 0x000000248f097c20 */ /* 0x000fe40008410000 */
[----:B------:R-:W-:Y:S02]  /*8d80*/  FMUL.FTZ R39, R39, R38 ;  /* 0x0000002627277220 */ /* 0x000fe40000410000 */
[----:B------:R-:W-:Y:S02]  /*8d90*/  FMUL.FTZ R63, R41, R144 ;  /* 0x00000090293f7220 */ /* 0x000fe40000410000 */
[----:B------:R-:W-:Y:S02]  /*8da0*/  FADD.FTZ R207, R64, R207 ;  /* 0x000000cf40cf7221 */ /* 0x000fe40000010000 */
[----:B------:R-:W-:Y:S02]  /*8db0*/  FADD.FTZ R141, R141, R10 ;  /* 0x0000000a8d8d7221 */ /* 0x000fe40000010000 */
[----:B------:R-:W-:-:S02]  /*8dc0*/  FADD.FTZ R142, -R142, R11 ;  /* 0x0000000b8e8e7221 */ /* 0x000fc40000010100 */
[----:B------:R-:W-:Y:S02]  /*8dd0*/  FFMA.FTZ R64, R41, -R62, R187 ;  /* 0x8000003e29407223 */ /* 0x000fe400000100bb */
[C---:B------:R-:W-:Y:S02]  /*8de0*/  FMUL.FTZ R10, R144.reuse, UR36 ;  /* 0x00000024900a7c20 */ /* 0x040fe40008410000 */
[----:B------:R-:W-:Y:S02]  /*8df0*/  FFMA.FTZ R11, R144, UR35, -R9 ;  /* 0x00000023900b7c23 */ /* 0x000fe40008010809 */
[C---:B------:R-:W-:Y:S02]  /*8e00*/  FFMA.FTZ R61, R65.reuse, R38, R61 ;  /* 0x00000026413d7223 */ /* 0x040fe4000001003d */
[----:B------:R-:W-:Y:S02]  /*8e10*/  FFMA.FTZ R39, R65, R40, -R39 ;  /* 0x0000002841277223 */ /* 0x000fe40000010827 */
[----:B------:R-:W-:-:S02]  /*8e20*/  FFMA.FTZ R65, R42, R143, R63 ;  /* 0x0000008f2a417223 */ /* 0x000fc4000001003f */
[C---:B------:R-:W-:Y:S02]  /*8e30*/  FMUL.FTZ R63, R69.reuse, R144 ;  /* 0x00000090453f7220 */ /* 0x040fe40000410000 */
[----:B------:R-:W-:Y:S02]  /*8e40*/  FMUL.FTZ R41, R69, R143 ;  /* 0x0000008f45297220 */ /* 0x000fe40000410000 */
[----:B------:R-:W-:Y:S02]  /*8e50*/  FFMA.FTZ R12, R42, -R62, R188 ;  /* 0x8000003e2a0c7223 */ /* 0x000fe400000100bc */
[----:B------:R-:W-:Y:S01]  /*8e60*/  FFMA.FTZ R9, R143, UR35, R10 ;  /* 0x000000238f097c23 */ /* 0x000fe2000801000a */
[----:B------:R-:W-:Y:S01]  /*8e70*/  IADD3 R143, R122, 0xf80, RZ ;  /* 0x00000f807a8f7810 */ /* 0x000fe20007ffe0ff */
[C---:B------:R-:W-:Y:S02]  /*8e80*/  FMUL.FTZ R11, R64.reuse, R11 ;  /* 0x0000000b400b7220 */ /* 0x040fe40000410000 */
[----:B------:R-:W-:-:S02]  /*8e90*/  FMUL.FTZ R62, R64, R63 ;  /* 0x0000003f403e7220 */ /* 0x000fc40000410000 */
[----:B------:R-:W-:Y:S02]  /*8ea0*/  FMUL.FTZ R42, R64, R41 ;  /* 0x00000029402a7220 */ /* 0x000fe40000410000 */
[----:B------:R-:W-:Y:S02]  /*8eb0*/  FADD.FTZ R70, R159, UR8 ;  /* 0x000000089f467e21 */ /* 0x000fe40008010000 */
[C---:B------:R-:W-:Y:S02]  /*8ec0*/  FFMA.FTZ R64, R12.reuse, R9, R11 ;  /* 0x000000090c407223 */ /* 0x040fe4000001000b */
[----:B------:R-:W-:Y:S02]  /*8ed0*/  FMUL.FTZ R9, R13, -R142 ;  /* 0x8000008e0d097220 */ /* 0x000fe40000410000 */
[C---:B------:R-:W-:Y:S02]  /*8ee0*/  FFMA.FTZ R62, R12.reuse, R41, R62 ;  /* 0x000000290c3e7223 */ /* 0x040fe4000001003e */
[----:B------:R-:W-:-:S02]  /*8ef0*/  FFMA.FTZ R42, R12, R63, -R42 ;  /* 0x0000003f0c2a7223 */ /* 0x000fc4000001082a */
[-C--:B------:R-:W-:Y:S02]  /*8f00*/  FMUL.FTZ R13, R13, -R141.reuse ;  /* 0x8000008d0d0d7220 */ /* 0x080fe40000410000 */
[----:B------:R-:W-:Y:S02]  /*8f10*/  FMUL.FTZ R11, R109, R70 ;  /* 0x000000466d0b7220 */ /* 0x000fe40000410000 */
[----:B------:R-:W-:Y:S02]  /*8f20*/  FMUL.FTZ R12, R43, R142 ;  /* 0x0000008e2b0c7220 */ /* 0x000fe40000410000 */
[----:B------:R-:W-:Y:S02]  /*8f30*/  FFMA.FTZ R10, R14, R141, -R9 ;  /* 0x0000008d0e0a7223 */ /* 0x000fe40000010809 */
[----:B------:R-:W-:Y:S02]  /*8f40*/  FMUL.FTZ R9, R141, UR36 ;  /* 0x000000248d097c20 */ /* 0x000fe40008410000 */
[----:B------:R-:W-:-:S02]  /*8f50*/  FFMA.FTZ R221, R68, R66, R221 ;  /* 0x0000004244dd7223 */ /* 0x000fc400000100dd */
[----:B------:R-:W-:Y:S02]  /*8f60*/  FFMA.FTZ R67, R107, R66, R67 ;  /* 0x000000426b437223 */ /* 0x000fe40000010043 */
[----:B------:R-:W-:Y:S02]  /*8f70*/  FFMA.FTZ R13, R14, R142, R13 ;  /* 0x0000008e0e0d7223 */ /* 0x000fe4000001000d */
[-C--:B------:R-:W-:Y:S02]  /*8f80*/  FFMA.FTZ R43, R43, -R11.reuse, R185 ;  /* 0x8000000b2b2b7223 */ /* 0x080fe400000100b9 */
[C---:B------:R-:W-:Y:S02]  /*8f90*/  FFMA.FTZ R11, R44.reuse, -R11, R186 ;  /* 0x8000000b2c0b7223 */ /* 0x040fe400000100ba */
[----:B------:R-:W-:Y:S02]  /*8fa0*/  FFMA.FTZ R66, R44, R141, R12 ;  /* 0x0000008d2c427223 */ /* 0x000fe4000001000c */
[----:B------:R-:W-:-:S02]  /*8fb0*/  FFMA.FTZ R14, R108, R65, R64 ;  /* 0x000000416c0e7223 */ /* 0x000fc40000010040 */
[----:B------:R-:W-:Y:S01]  /*8fc0*/  FADD.FTZ R68, R139, R10 ;  /* 0x0000000a8b447221 */ /* 0x000fe20000010000 */
[----:B------:R-:W-:Y:S01]  /*8fd0*/  IADD3 R139, R122, 0xe80, RZ ;  /* 0x00000e807a8b7810 */ /* 0x000fe20007ffe0ff */
[C---:B------:R-:W-:Y:S02]  /*8fe0*/  FMUL.FTZ R10, R142.reuse, UR36 ;  /* 0x000000248e0a7c20 */ /* 0x040fe40008410000 */
[----:B------:R-:W-:Y:S02]  /*8ff0*/  FFMA.FTZ R12, R142, UR35, -R9 ;  /* 0x000000238e0c7c23 */ /* 0x000fe40008010809 */
[C---:B------:R-:W-:Y:S02]  /*9000*/  FMUL.FTZ R64, R70.reuse, R142 ;  /* 0x0000008e46407220 */ /* 0x040fe40000410000 */
[----:B------:R-:W-:Y:S02]  /*9010*/  FMUL.FTZ R44, R70, R141 ;  /* 0x0000008d462c7220 */ /* 0x000fe40000410000 */
[----:B------:R-:W-:-:S02]  /*9020*/  FFMA.FTZ R222, R69, R65, R222 ;  /* 0x0000004145de7223 */ /* 0x000fc400000100de */
[----:B------:R-:W-:Y:S01]  /*9030*/  FFMA.FTZ R10, R141, UR35, R10 ;  /* 0x000000238d0a7c23 */ /* 0x000fe2000801000a */
[----:B------:R-:W-:Y:S01]  /*9040*/  IADD3 R141, R122, 0xf00, RZ ;  /* 0x00000f007a8d7810 */ /* 0x000fe20007ffe0ff */
[C---:B------:R-:W-:Y:S02]  /*9050*/  FMUL.FTZ R9, R43.reuse, R64 ;  /* 0x000000402b097220 */ /* 0x040fe40000410000 */
[C---:B------:R-:W-:Y:S02]  /*9060*/  FMUL.FTZ R12, R43.reuse, R12 ;  /* 0x0000000c2b0c7220 */ /* 0x040fe40000410000 */
[----:B------:R-:W-:Y:S02]  /*9070*/  FMUL.FTZ R65, R43, R44 ;  /* 0x0000002c2b417220 */ /* 0x000fe40000410000 */
[----:B------:R-:W-:Y:S02]  /*9080*/  FADD.FTZ R206, R67, R206 ;  /* 0x000000ce43ce7221 */ /* 0x000fe40000010000 */
[----:B------:R-:W-:-:S02]  /*9090*/  FADD.FTZ R140, -R140, R13 ;  /* 0x0000000d8c8c7221 */ /* 0x000fc40000010100 */
[C---:B------:R-:W-:Y:S02]  /*90a0*/  FFMA.FTZ R43, R11.reuse, R44, R9 ;  /* 0x0000002c0b2b7223 */ /* 0x040fe40000010009 */
[C---:B------:R-:W-:Y:S02]  /*90b0*/  FFMA.FTZ R65, R11.reuse, R64, -R65 ;  /* 0x000000400b417223 */ /* 0x040fe40000010841 */
[----:B------:R-:W-:Y:S02]  /*90c0*/  FFMA.FTZ R67, R11, R10, R12 ;  /* 0x0000000a0b437223 */ /* 0x000fe4000001000c */
[----:B------:R-:W-:Y:S02]  /*90d0*/  FMUL.FTZ R11, R110, R71 ;  /* 0x000000476e0b7220 */ /* 0x000fe40000410000 */
[----:B------:R-:W-:Y:S02]  /*90e0*/  FMUL.FTZ R13, R45, R140 ;  /* 0x0000008c2d0d7220 */ /* 0x000fe40000410000 */
[----:B------:R-:W-:-:S02]  /*90f0*/  FADD.FTZ R205, R14, R205 ;  /* 0x000000cd0ecd7221 */ /* 0x000fc40000010000 */
[----:B------:R-:W-:Y:S02]  /*9100*/  FMUL.FTZ R9, R15, -R140 ;  /* 0x8000008c0f097220 */ /* 0x000fe40000410000 */
[-C--:B------:R-:W-:Y:S02]  /*9110*/  FFMA.FTZ R14, R45, -R11.reuse, R183 ;  /* 0x8000000b2d0e7223 */ /* 0x080fe400000100b7 */
[----:B------:R-:W-:Y:S02]  /*9120*/  FFMA.FTZ R12, R46, -R11, R184 ;  /* 0x8000000b2e0c7223 */ /* 0x000fe400000100b8 */
[----:B------:R-:W-:Y:S02]  /*9130*/  FMUL.FTZ R11, R68, UR36 ;  /* 0x00000024440b7c20 */ /* 0x000fe40008410000 */
[-C--:B------:R-:W-:Y:S02]  /*9140*/  FMUL.FTZ R15, R15, -R68.reuse ;  /* 0x800000440f0f7220 */ /* 0x080fe40000410000 */
[----:B------:R-:W-:-:S02]  /*9150*/  FFMA.FTZ R69, R46, R68, R13 ;  /* 0x000000442e457223 */ /* 0x000fc4000001000d */
[----:B------:R-:W-:Y:S02]  /*9160*/  FFMA.FTZ R13, R109, R66, R67 ;  /* 0x000000426d0d7223 */ /* 0x000fe40000010043 */
[----:B------:R-:W-:Y:S02]  /*9170*/  FFMA.FTZ R10, R16, R68, -R9 ;  /* 0x00000044100a7223 */ /* 0x000fe40000010809 */
[C---:B------:R-:W-:Y:S02]  /*9180*/  FMUL.FTZ R45, R71.reuse, R140 ;  /* 0x0000008c472d7220 */ /* 0x040fe40000410000 */
[----:B------:R-:W-:Y:S02]  /*9190*/  FMUL.FTZ R67, R71, R68 ;  /* 0x0000004447437220 */ /* 0x000fe40000410000 */
[C---:B------:R-:W-:Y:S02]  /*91a0*/  FMUL.FTZ R9, R140.reuse, UR36 ;  /* 0x000000248c097c20 */ /* 0x040fe40008410000 */
[----:B------:R-:W-:-:S02]  /*91b0*/  FFMA.FTZ R11, R140, UR35, -R11 ;  /* 0x000000238c0b7c23 */ /* 0x000fc4000801080b */
[----:B------:R-:W-:Y:S02]  /*91c0*/  FFMA.FTZ R15, R16, R140, R15 ;  /* 0x0000008c100f7223 */ /* 0x000fe4000001000f */
[----:B------:R-:W-:Y:S02]  /*91d0*/  FFMA.FTZ R223, R70, R66, R223 ;  /* 0x0000004246df7223 */ /* 0x000fe400000100df */
[C---:B------:R-:W-:Y:S02]  /*91e0*/  FMUL.FTZ R66, R14.reuse, R45 ;  /* 0x0000002d0e427220 */ /* 0x040fe40000410000 */
[----:B------:R-:W-:Y:S02]  /*91f0*/  FMUL.FTZ R46, R14, R67 ;  /* 0x000000430e2e7220 */ /* 0x000fe40000410000 */
[----:B------:R-:W-:Y:S02]  /*9200*/  FFMA.FTZ R9, R68, UR35, R9 ;  /* 0x0000002344097c23 */ /* 0x000fe40008010009 */
[----:B------:R-:W-:-:S02]  /*9210*/  FMUL.FTZ R11, R14, R11 ;  /* 0x0000000b0e0b7220 */ /* 0x000fc40000410000 */
[----:B------:R-:W-:Y:S02]  /*9220*/  FADD.FTZ R138, -R138, R15 ;  /* 0x0000000f8a8a7221 */ /* 0x000fe40000010100 */
[----:B------:R-:W-:Y:S01]  /*9230*/  FADD.FTZ R70, R137, R10 ;  /* 0x0000000a89467221 */ /* 0x000fe20000010000 */
[----:B------:R-:W-:Y:S01]  /*9240*/  IADD3 R137, R122, 0xe00, RZ ;  /* 0x00000e007a897810 */ /* 0x000fe20007ffe0ff */
[C---:B------:R-:W-:Y:S02]  /*9250*/  FFMA.FTZ R66, R12.reuse, R67, R66 ;  /* 0x000000430c427223 */ /* 0x040fe40000010042 */
[C---:B------:R-:W-:Y:S02]  /*9260*/  FFMA.FTZ R46, R12.reuse, R45, -R46 ;  /* 0x0000002d0c2e7223 */ /* 0x040fe4000001082e */
[----:B------:R-:W-:Y:S02]  /*9270*/  FFMA.FTZ R12, R12, R9, R11 ;  /* 0x000000090c0c7223 */ /* 0x000fe4000001000b */
[----:B------:R-:W-:-:S02]  /*9280*/  FMUL.FTZ R9, R17, -R138 ;  /* 0x8000008a11097220 */ /* 0x000fc40000410000 */
[-C--:B------:R-:W-:Y:S02]  /*9290*/  FMUL.FTZ R17, R17, -R70.reuse ;  /* 0x8000004611117220 */ /* 0x080fe40000410000 */
[C---:B------:R-:W-:Y:S02]  /*92a0*/  FFMA.FTZ R10, R18.reuse, R70, -R9 ;  /* 0x00000046120a7223 */ /* 0x040fe40000010809 */
[----:B------:R-:W-:Y:S02]  /*92b0*/  FFMA.FTZ R17, R18, R138, R17 ;  /* 0x0000008a12117223 */ /* 0x000fe40000010011 */
[----:B------:R-:W-:Y:S02]  /*92c0*/  FADD.FTZ R15, R161, UR8 ;  /* 0x00000008a10f7e21 */ /* 0x000fe40008010000 */
[----:B------:R-:W-:Y:S02]  /*92d0*/  FMUL.FTZ R9, R138, UR36 ;  /* 0x000000248a097c20 */ /* 0x000fe40008410000 */
[----:B------:R-:W-:Y:S01]  /*92e0*/  FADD.FTZ R18, R135, R10 ;  /* 0x0000000a87127221 */ /* 0x000fe20000010000 */
[----:B------:R-:W-:Y:S01]  /*92f0*/  IADD3 R135, R122, 0xd80, RZ ;  /* 0x00000d807a877810 */ /* 0x000fe20007ffe0ff */
[----:B------:R-:W-:-:S02]  /*9300*/  FADD.FTZ R136, -R136, R17 ;  /* 0x0000001188887221 */ /* 0x000fc40000010100 */
[----:B------:R-:W-:Y:S02]  /*9310*/  FADD.FTZ R204, R13, R204 ;  /* 0x000000cc0dcc7221 */ /* 0x000fe40000010000 */
[----:B------:R-:W-:Y:S02]  /*9320*/  FMUL.FTZ R11, R111, R15 ;  /* 0x0000000f6f0b7220 */ /* 0x000fe40000410000 */
[----:B------:R-:W-:Y:S02]  /*9330*/  FMUL.FTZ R10, R70, UR36 ;  /* 0x00000024460a7c20 */ /* 0x000fe40008410000 */
[----:B------:R-:W-:Y:S02]  /*9340*/  FMUL.FTZ R13, R47, R138 ;  /* 0x0000008a2f0d7220 */ /* 0x000fe40000410000 */
[----:B------:R-:W-:Y:S02]  /*9350*/  FFMA.FTZ R14, R110, R69, R12 ;  /* 0x000000456e0e7223 */ /* 0x000fe4000001000c */
[----:B------:R-:W-:-:S02]  /*9360*/  FFMA.FTZ R12, R70, UR35, R9 ;  /* 0x00000023460c7c23 */ /* 0x000fc40008010009 */
[----:B------:R-:W-:Y:S02]  /*9370*/  FMUL.FTZ R9, R19, -R136 ;  /* 0x8000008813097220 */ /* 0x000fe40000410000 */
[-C--:B------:R-:W-:Y:S02]  /*9380*/  FFMA.FTZ R47, R47, -R11.reuse, R181 ;  /* 0x8000000b2f2f7223 */ /* 0x080fe400000100b5 */
[----:B------:R-:W-:Y:S02]  /*9390*/  FFMA.FTZ R10, R138, UR35, -R10 ;  /* 0x000000238a0a7c23 */ /* 0x000fe4000801080a */
[----:B------:R-:W-:Y:S02]  /*93a0*/  FMUL.FTZ R19, R19, -R18 ;  /* 0x8000001213137220 */ /* 0x000fe40000410000 */
[C---:B------:R-:W-:Y:S02]  /*93b0*/  FFMA.FTZ R11, R48.reuse, -R11, R182 ;  /* 0x8000000b300b7223 */ /* 0x040fe400000100b6 */
[----:B------:R-:W-:-:S02]  /*93c0*/  FFMA.FTZ R16, R48, R70, R13 ;  /* 0x0000004630107223 */ /* 0x000fc4000001000d */
[----:B------:R-:W-:Y:S02]  /*93d0*/  FMUL.FTZ R48, R15, R138 ;  /* 0x0000008a0f307220 */ /* 0x000fe40000410000 */
[----:B------:R-:W-:Y:S02]  /*93e0*/  FMUL.FTZ R13, R47, R10 ;  /* 0x0000000a2f0d7220 */ /* 0x000fe40000410000 */
[----:B------:R-:W-:Y:S02]  /*93f0*/  FFMA.FTZ R19, R20, R136, R19 ;  /* 0x0000008814137223 */ /* 0x000fe40000010013 */
[----:B------:R-:W-:Y:S02]  /*9400*/  FMUL.FTZ R68, R15, R70 ;  /* 0x000000460f447220 */ /* 0x000fe40000410000 */
[----:B------:R-:W-:Y:S02]  /*9410*/  FADD.FTZ R203, R14, R203 ;  /* 0x000000cb0ecb7221 */ /* 0x000fe40000010000 */
[----:B------:R-:W-:-:S02]  /*9420*/  FFMA.FTZ R10, R20, R18, -R9 ;  /* 0x00000012140a7223 */ /* 0x000fc40000010809 */
[----:B------:R-:W-:Y:S02]  /*9430*/  FMUL.FTZ R14, R47, R48 ;  /* 0x000000302f0e7220 */ /* 0x000fe40000410000 */
[----:B------:R-:W-:Y:S02]  /*9440*/  FMUL.FTZ R9, R112, R73 ;  /* 0x0000004970097220 */ /* 0x000fe40000410000 */
[----:B------:R-:W-:Y:S02]  /*9450*/  FFMA.FTZ R224, R71, R69, R224 ;  /* 0x0000004547e07223 */ /* 0x000fe400000100e0 */
[----:B------:R-:W-:Y:S02]  /*9460*/  FADD.FTZ R72, -R134, R19 ;  /* 0x0000001386487221 */ /* 0x000fe40000010100 */
[----:B------:R-:W-:Y:S02]  /*9470*/  FFMA.FTZ R225, R15, R16, R225 ;  /* 0x000000100fe17223 */ /* 0x000fe400000100e1 */
[----:B------:R-:W-:-:S02]  /*9480*/  FMUL.FTZ R69, R47, R68 ;  /* 0x000000442f457220 */ /* 0x000fc40000410000 */
[----:B------:R-:W-:Y:S02]  /*9490*/  FADD.FTZ R133, R133, R10 ;  /* 0x0000000a85857221 */ /* 0x000fe40000010000 */
[C---:B------:R-:W-:Y:S02]  /*94a0*/  FFMA.FTZ R47, R11.reuse, R68, R14 ;  /* 0x000000440b2f7223 */ /* 0x040fe4000001000e */
[----:B------:R-:W-:Y:S02]  /*94b0*/  FFMA.FTZ R15, R11, R12, R13 ;  /* 0x0000000c0b0f7223 */ /* 0x000fe4000001000d */
[-C--:B------:R-:W-:Y:S02]  /*94c0*/  FFMA.FTZ R14, R49, -R9.reuse, R179 ;  /* 0x80000009310e7223 */ /* 0x080fe400000100b3 */
[----:B------:R-:W-:Y:S02]  /*94d0*/  FFMA.FTZ R12, R50, -R9, R180 ;  /* 0x80000009320c7223 */ /* 0x000fe400000100b4 */
[----:B------:R-:W-:-:S02]  /*94e0*/  FMUL.FTZ R9, R21, -R72 ;  /* 0x8000004815097220 */ /* 0x000fc40000410000 */
[-C--:B------:R-:W-:Y:S02]  /*94f0*/  FMUL.FTZ R21, R21, -R133.reuse ;  /* 0x8000008515157220 */ /* 0x080fe40000410000 */
[C---:B------:R-:W-:Y:S02]  /*9500*/  FFMA.FTZ R10, R22.reuse, R133, -R9 ;  /* 0x00000085160a7223 */ /* 0x040fe40000010809 */
[----:B------:R-:W-:Y:S02]  /*9510*/  FFMA.FTZ R21, R22, R72, R21 ;  /* 0x0000004816157223 */ /* 0x000fe40000010015 */
[----:B------:R-:W-:Y:S02]  /*9520*/  FFMA.FTZ R69, R11, R48, -R69 ;  /* 0x000000300b457223 */ /* 0x000fe40000010845 */
[----:B------:R-:W-:Y:S02]  /*9530*/  FADD.FTZ R132, -R132, R21 ;  /* 0x0000001584847221 */ /* 0x000fe40000010100 */
[----:B------:R-:W-:-:S02]  /*9540*/  FADD.FTZ R131, R131, R10 ;  /* 0x0000000a83837221 */ /* 0x000fc40000010000 */
[----:B------:R-:W-:Y:S02]  /*9550*/  FMUL.FTZ R11, R49, R136 ;  /* 0x00000088310b7220 */ /* 0x000fe40000410000 */
[----:B------:R-:W-:Y:S02]  /*9560*/  FFMA.FTZ R17, R111, R16, R15 ;  /* 0x000000106f117223 */ /* 0x000fe4000001000f */
[----:B------:R-:W-:Y:S02]  /*9570*/  FMUL.FTZ R15, R18, UR36 ;  /* 0x00000024120f7c20 */ /* 0x000fe40008410000 */
[C---:B------:R-:W-:Y:S02]  /*9580*/  FMUL.FTZ R9, R23.reuse, -R132 ;  /* 0x8000008417097220 */ /* 0x040fe40000410000 */
[----:B------:R-:W-:Y:S02]  /*9590*/  FMUL.FTZ R23, R23, -R131 ;  /* 0x8000008317177220 */ /* 0x000fe40000410000 */
[----:B------:R-:W-:-:S02]  /*95a0*/  FFMA.FTZ R13, R50, R18, R11 ;  /* 0x00000012320d7223 */ /* 0x000fc4000001000b */
[C---:B------:R-:W-:Y:S02]  /*95b0*/  FMUL.FTZ R11, R136.reuse, UR36 ;  /* 0x00000024880b7c20 */ /* 0x040fe40008410000 */
[----:B------:R-:W-:Y:S02]  /*95c0*/  FFMA.FTZ R15, R136, UR35, -R15 ;  /* 0x00000023880f7c23 */ /* 0x000fe4000801080f */
[----:B------:R-:W-:Y:S02]  /*95d0*/  FADD.FTZ R20, R163, UR8 ;  /* 0x00000008a3147e21 */ /* 0x000fe40008010000 */
[C---:B------:R-:W-:Y:S02]  /*95e0*/  FFMA.FTZ R23, R24.reuse, R132, R23 ;  /* 0x0000008418177223 */ /* 0x040fe40000010017 */
[----:B------:R-:W-:Y:S02]  /*95f0*/  FFMA.FTZ R10, R24, R131, -R9 ;  /* 0x00000083180a7223 */ /* 0x000fe40000010809 */
[----:B------:R-:W-:-:S02]  /*9600*/  FFMA.FTZ R11, R18, UR35, R11 ;  /* 0x00000023120b7c23 */ /* 0x000fc4000801000b */
[----:B------:R-:W-:Y:S02]  /*9610*/  FMUL.FTZ R15, R14, R15 ;  /* 0x0000000f0e0f7220 */ /* 0x000fe40000410000 */
[----:B------:R-:W-:Y:S02]  /*9620*/  FMUL.FTZ R9, R113, R20 ;  /* 0x0000001471097220 */ /* 0x000fe40000410000 */
[C---:B------:R-:W-:Y:S02]  /*9630*/  FMUL.FTZ R49, R73.reuse, R18 ;  /* 0x0000001249317220 */ /* 0x040fe40000410000 */
[----:B------:R-:W-:Y:S02]  /*9640*/  FMUL.FTZ R71, R73, R136 ;  /* 0x0000008849477220 */ /* 0x000fe40000410000 */
[----:B------:R-:W-:Y:S02]  /*9650*/  FADD.FTZ R130, -R130, R23 ;  /* 0x0000001782827221 */ /* 0x000fe40000010100 */
[----:B------:R-:W-:-:S02]  /*9660*/  FADD.FTZ R129, R129, R10 ;  /* 0x0000000a81817221 */ /* 0x000fc40000010000 */
[----:B------:R-:W-:Y:S02]  /*9670*/  FFMA.FTZ R15, R12, R11, R15 ;  /* 0x0000000b0c0f7223 */ /* 0x000fe4000001000f */
[C---:B------:R-:W-:Y:S02]  /*9680*/  FMUL.FTZ R10, R51.reuse, R72 ;  /* 0x00000048330a7220 */ /* 0x040fe40000410000 */
[-C--:B------:R-:W-:Y:S02]  /*9690*/  FFMA.FTZ R51, R51, -R9.reuse, R177 ;  /* 0x8000000933337223 */ /* 0x080fe400000100b1 */
[----:B------:R-:W-:Y:S02]  /*96a0*/  FFMA.FTZ R11, R52, -R9, R178 ;  /* 0x80000009340b7223 */ /* 0x000fe400000100b2 */
[C---:B------:R-:W-:Y:S02]  /*96b0*/  FMUL.FTZ R50, R14.reuse, R71 ;  /* 0x000000470e327220 */ /* 0x040fe40000410000 */
[----:B------:R-:W-:-:S02]  /*96c0*/  FMUL.FTZ R70, R14, R49 ;  /* 0x000000310e467220 */ /* 0x000fc40000410000 */
[CC--:B------:R-:W-:Y:S02]  /*96d0*/  FMUL.FTZ R9, R25.reuse, -R130.reuse ;  /* 0x8000008219097220 */ /* 0x0c0fe40000410000 */
[----:B------:R-:W-:Y:S02]  /*96e0*/  FMUL.FTZ R25, R25, -R129 ;  /* 0x8000008119197220 */ /* 0x000fe40000410000 */
[C---:B------:R-:W-:Y:S02]  /*96f0*/  FFMA.FTZ R50, R12.reuse, R49, R50 ;  /* 0x000000310c327223 */ /* 0x040fe40000010032 */
[----:B------:R-:W-:Y:S02]  /*9700*/  FFMA.FTZ R70, R12, R71, -R70 ;  /* 0x000000470c467223 */ /* 0x000fe40000010846 */
[----:B------:R-:W-:Y:S02]  /*9710*/  FFMA.FTZ R12, R52, R133, R10 ;  /* 0x00000085340c7223 */ /* 0x000fe4000001000a */
[----:B------:R-:W-:-:S02]  /*9720*/  FFMA.FTZ R25, R26, R130, R25 ;  /* 0x000000821a197223 */ /* 0x000fc40000010019 */
[----:B------:R-:W-:Y:S02]  /*9730*/  FFMA.FTZ R10, R26, R129, -R9 ;  /* 0x000000811a0a7223 */ /* 0x000fe40000010809 */
[----:B------:R-:W-:Y:S02]  /*9740*/  FADD.FTZ R128, -R128, R25 ;  /* 0x0000001980807221 */ /* 0x000fe40000010100 */
[----:B------:R-:W-:Y:S02]  /*9750*/  FADD.FTZ R127, R127, R10 ;  /* 0x0000000a7f7f7221 */ /* 0x000fe40000010000 */
[-C--:B------:R-:W-:Y:S02]  /*9760*/  FFMA.FTZ R226, R73, R13.reuse, R226 ;  /* 0x0000000d49e27223 */ /* 0x080fe400000100e2 */
[----:B------:R-:W-:Y:S02]  /*9770*/  FFMA.FTZ R18, R112, R13, R15 ;  /* 0x0000000d70127223 */ /* 0x000fe4000001000f */
[----:B------:R-:W-:-:S02]  /*9780*/  FMUL.FTZ R13, R133, UR36 ;  /* 0x00000024850d7c20 */ /* 0x000fc40008410000 */
[C---:B------:R-:W-:Y:S02]  /*9790*/  FMUL.FTZ R9, R27.reuse, -R128 ;  /* 0x800000801b097220 */ /* 0x040fe40000410000 */
[----:B------:R-:W-:Y:S02]  /*97a0*/  FMUL.FTZ R27, R27, -R127 ;  /* 0x8000007f1b1b7220 */ /* 0x000fe40000410000 */
[C---:B------:R-:W-:Y:S02]  /*97b0*/  FMUL.FTZ R14, R72.reuse, UR36 ;  /* 0x00000024480e7c20 */ /* 0x040fe40008410000 */
[----:B------:R-:W-:Y:S02]  /*97c0*/  FFMA.FTZ R16, R72, UR35, -R13 ;  /* 0x0000002348107c23 */ /* 0x000fe4000801080d */
[C---:B------:R-:W-:Y:S02]  /*97d0*/  FMUL.FTZ R52, R20.reuse, R133 ;  /* 0x0000008514347220 */ /* 0x040fe40000410000 */
[----:B------:R-:W-:-:S02]  /*97e0*/  FMUL.FTZ R72, R20, R72 ;  /* 0x0000004814487220 */ /* 0x000fc40000410000 */
[C---:B------:R-:W-:Y:S02]  /*97f0*/  FFMA.FTZ R27, R28.reuse, R128, R27 ;  /* 0x000000801c1b7223 */ /* 0x040fe4000001001b */
[----:B------:R-:W-:Y:S02]  /*9800*/  FFMA.FTZ R10, R28, R127, -R9 ;  /* 0x0000007f1c0a7223 */ /* 0x000fe40000010809 */
[----:B------:R-:W-:Y:S02]  /*9810*/  FFMA.FTZ R14, R133, UR35, R14 ;  /* 0x00000023850e7c23 */ /* 0x000fe4000801000e */
[C---:B------:R-:W-:Y:S02]  /*9820*/  FMUL.FTZ R13, R51.reuse, R72 ;  /* 0x00000048330d7220 */ /* 0x040fe40000410000 */
[C---:B------:R-:W-:Y:S02]  /*9830*/  FMUL.FTZ R16, R51.reuse, R16 ;  /* 0x0000001033107220 */ /* 0x040fe40000410000 */
[----:B------:R-:W-:-:S02]  /*9840*/  FMUL.FTZ R15, R51, R52 ;  /* 0x00000034330f7220 */ /* 0x000fc40000410000 */
[----:B------:R-:W-:Y:S02]  /*9850*/  FADD.FTZ R126, -R126, R27 ;  /* 0x0000001b7e7e7221 */ /* 0x000fe40000010100 */
[----:B------:R-:W-:Y:S02]  /*9860*/  FADD.FTZ R125, R125, R10 ;  /* 0x0000000a7d7d7221 */ /* 0x000fe40000010000 */
[C---:B------:R-:W-:Y:S02]  /*9870*/  FFMA.FTZ R51, R11.reuse, R52, R13 ;  /* 0x000000340b337223 */ /* 0x040fe4000001000d */
[C---:B------:R-:W-:Y:S02]  /*9880*/  FFMA.FTZ R28, R11.reuse, R72, -R15 ;  /* 0x000000480b1c7223 */ /* 0x040fe4000001080f */
[----:B------:R-:W-:Y:S02]  /*9890*/  FFMA.FTZ R14, R11, R14, R16 ;  /* 0x0000000e0b0e7223 */ /* 0x000fe40000010010 */
[----:B------:R-:W-:-:S02]  /*98a0*/  FMUL.FTZ R11, R29, -R126 ;  /* 0x8000007e1d0b7220 */ /* 0x000fc40000410000 */
[-C--:B------:R-:W-:Y:S02]  /*98b0*/  FMUL.FTZ R29, R29, -R125.reuse ;  /* 0x8000007d1d1d7220 */ /* 0x080fe40000410000 */
[-C--:B------:R-:W-:Y:S01]  /*98c0*/  FFMA.FTZ R227, R20, R12.reuse, R227 ;  /* 0x0000000c14e37223 */ /* 0x080fe200000100e3 */
[----:B------:R-:W-:Y:S01]  /*98d0*/  SHF.L.U32 R20, R122, 0x5, RZ ;  /* 0x000000057a147819 */ /* 0x000fe200000006ff */
[----:B------:R-:W-:Y:S02]  /*98e0*/  FFMA.FTZ R10, R113, R12, R14 ;  /* 0x0000000c710a7223 */ /* 0x000fe4000001000e */
[----:B------:R-:W-:Y:S01]  /*98f0*/  FFMA.FTZ R12, R30, R125, -R11 ;  /* 0x0000007d1e0c7223 */ /* 0x000fe2000001080b */
[----:B------:R-:W-:Y:S01]  /*9900*/  IADD3 R21, R20, 0x1, RZ ;  /* 0x0000000114157810 */ /* 0x000fe20007ffe0ff */
[----:B------:R-:W-:Y:S01]  /*9910*/  FADD.FTZ R11, R216, UR8 ;  /* 0x00000008d80b7e21 */ /* 0x000fe20008010000 */
[----:B------:R-:W-:Y:S01]  /*9920*/  IADD3 R145, R20, 0x2, RZ ;  /* 0x0000000214917810 */ /* 0x000fe20007ffe0ff */
[----:B------:R-:W-:Y:S01]  /*9930*/  FFMA.FTZ R29, R30, R126, R29 ;  /* 0x0000007e1e1d7223 */ /* 0x000fe2000001001d */
[----:B------:R-:W-:Y:S01]  /*9940*/  IADD3 R146, R20, 0x3, RZ ;  /* 0x0000000314927810 */ /* 0x000fe20007ffe0ff */
[----:B------:R-:W-:Y:S01]  /*9950*/  FMUL.FTZ R26, R118, R11 ;  /* 0x0000000b761a7220 */ /* 0x000fe20000410000 */
[-C--:B------:R-:W-:Y:S01]  /*9960*/  LEA.HI.SX32 R21, R21, R20.reuse, 0x1b ;  /* 0x0000001415157211 */ /* 0x080fe200078fdaff */
[----:B------:R-:W-:Y:S01]  /*9970*/  FADD.FTZ R124, -R124, R29 ;  /* 0x0000001d7c7c7221 */ /* 0x000fe20000010100 */
[----:B------:R-:W-:Y:S01]  /*9980*/  LEA.HI.SX32 R145, R145, R20, 0x1b ;  /* 0x0000001491917211 */ /* 0x000fe200078fdaff */
[----:B------:R-:W-:Y:S01]  /*9990*/  FFMA.FTZ R27, R82, -R26, R214 ;  /* 0x8000001a521b7223 */ /* 0x000fe200000100d6 */
[-C--:B------:R-:W-:Y:S01]  /*99a0*/  LEA.HI.SX32 R146, R146, R20.reuse, 0x1b ;  /* 0x0000001492927211 */ /* 0x080fe200078fdaff */
[----:B------:R-:W-:Y:S01]  /*99b0*/  FADD.FTZ R123, R123, R12 ;  /* 0x0000000c7b7b7221 */ /* 0x000fe20000010000 */
[----:B------:R-:W-:Y:S01]  /*99c0*/  LEA.HI.SX32 R20, R20, R20, 0x1b ;  /* 0x0000001414147211 */ /* 0x000fe200078fdaff */
[----:B------:R-:W-:-:S02]  /*99d0*/  FFMA.FTZ R26, R81, -R26, R213 ;  /* 0x8000001a511a7223 */ /* 0x000fc400000100d5 */
[----:B------:R-:W-:Y:S02]  /*99e0*/  FMUL.FTZ R15, R11, R124 ;  /* 0x0000007c0b0f7220 */ /* 0x000fe40000410000 */
[----:B------:R-:W-:Y:S02]  /*99f0*/  FADD.FTZ R25, R215, UR8 ;  /* 0x00000008d7197e21 */ /* 0x000fe40008010000 */
[----:B------:R-:W-:Y:S02]  /*9a00*/  FADD.FTZ R201, R18, R201 ;  /* 0x000000c912c97221 */ /* 0x000fe40000010000 */
[----:B------:R-:W-:Y:S02]  /*9a10*/  FMUL.FTZ R13, R11, R123 ;  /* 0x0000007b0b0d7220 */ /* 0x000fe40000410000 */
[----:B------:R-:W-:Y:S02]  /*9a20*/  FMUL.FTZ R12, R26, R15 ;  /* 0x0000000f1a0c7220 */ /* 0x000fe40000410000 */
[----:B------:R-:W-:-:S02]  /*9a30*/  FADD.FTZ R202, R17, R202 ;  /* 0x000000ca11ca7221 */ /* 0x000fc40000010000 */
[----:B------:R-:W-:Y:S02]  /*9a40*/  FADD.FTZ R18, R164, UR8 ;  /* 0x00000008a4127e21 */ /* 0x000fe40008010000 */
[----:B------:R-:W-:Y:S02]  /*9a50*/  FMUL.FTZ R17, R117, R25 ;  /* 0x0000001975117220 */ /* 0x000fe40000410000 */
[-C--:B------:R-:W-:Y:S02]  /*9a60*/  FMUL.FTZ R14, R26, R13.reuse ;  /* 0x0000000d1a0e7220 */ /* 0x080fe40000410000 */
[-C--:B------:R-:W-:Y:S02]  /*9a70*/  FFMA.FTZ R12, R27, R13.reuse, R12 ;  /* 0x0000000d1b0c7223 */ /* 0x080fe4000001000c */
[----:B------:R-:W-:Y:S02]  /*9a80*/  FMUL.FTZ R9, R114, R18 ;  /* 0x0000001272097220 */ /* 0x000fe40000410000 */
[----:B------:R-:W-:-:S02]  /*9a90*/  FMUL.FTZ R13, R118, R13 ;  /* 0x0000000d760d7220 */ /* 0x000fc40000410000 */
[----:B------:R-:W-:Y:S02]  /*9aa0*/  FADD.FTZ R24, R212, UR8 ;  /* 0x00000008d4187e21 */ /* 0x000fe40008010000 */
[-C--:B------:R-:W-:Y:S01]  /*9ab0*/  FFMA.FTZ R22, R80, -R17.reuse, R169 ;  /* 0x8000001150167223 */ /* 0x080fe200000100a9 */
[----:B------:R0:W-:Y:S01]  /*9ac0*/  STS [R20.X4+0x8400], R13 ;  /* 0x0084000d14007388 */ /* 0x0001e20000004800 */
[----:B------:R-:W-:Y:S02]  /*9ad0*/  FFMA.FTZ R17, R59, -R17, R170 ;  /* 0x800000113b117223 */ /* 0x000fe400000100aa */
[----:B------:R-:W-:Y:S02]  /*9ae0*/  FMUL.FTZ R76, R25, R126 ;  /* 0x0000007e194c7220 */ /* 0x000fe40000410000 */
[-C--:B------:R-:W-:Y:S02]  /*9af0*/  FMUL.FTZ R30, R118, R15.reuse ;  /* 0x0000000f761e7220 */ /* 0x080fe40000410000 */
[----:B------:R-:W-:-:S02]  /*9b00*/  FFMA.FTZ R14, R27, R15, -R14 ;  /* 0x0000000f1b0e7223 */ /* 0x000fc4000001080e */
[C---:B------:R-:W-:Y:S01]  /*9b10*/  FFMA.FTZ R19, R53.reuse, -R9, R175 ;  /* 0x8000000935137223 */ /* 0x040fe200000100af */
[----:B------:R1:W-:Y:S01]  /*9b20*/  STS [R21.X4+0x8404], R30 ;  /* 0x0084041e15007388 */ /* 0x0003e20000004800 */
[----:B------:R-:W-:Y:S02]  /*9b30*/  FMUL.FTZ R15, R116, R24 ;  /* 0x00000018740f7220 */ /* 0x000fe40000410000 */
[----:B------:R-:W-:Y:S02]  /*9b40*/  FMUL.FTZ R53, R53, R132 ;  /* 0x0000008435357220 */ /* 0x000fe40000410000 */
[----:B------:R-:W-:Y:S02]  /*9b50*/  FMUL.FTZ R74, R25, R125 ;  /* 0x0000007d194a7220 */ /* 0x000fe40000410000 */
[----:B0-----:R-:W-:Y:S02]  /*9b60*/  FMUL.FTZ R13, R17, R76 ;  /* 0x0000004c110d7220 */ /* 0x001fe40000410000 */
[----:B------:R-:W-:-:S02]  /*9b70*/  FFMA.FTZ R9, R54, -R9, R176 ;  /* 0x8000000936097223 */ /* 0x000fc400000100b0 */
[----:B------:R-:W-:Y:S02]  /*9b80*/  FFMA.FTZ R16, R58, -R15, R172 ;  /* 0x8000000f3a107223 */ /* 0x000fe400000100ac */
[----:B------:R-:W-:Y:S02]  /*9b90*/  FFMA.FTZ R54, R54, R131, R53 ;  /* 0x0000008336367223 */ /* 0x000fe40000010035 */
[----:B------:R-:W-:Y:S02]  /*9ba0*/  FFMA.FTZ R15, R57, -R15, R171 ;  /* 0x8000000f390f7223 */ /* 0x000fe400000100ab */
[----:B------:R-:W-:Y:S02]  /*9bb0*/  FMUL.FTZ R29, R24, R128 ;  /* 0x00000080181d7220 */ /* 0x000fe40000410000 */
[-C--:B------:R-:W-:Y:S02]  /*9bc0*/  FMUL.FTZ R53, R17, R74.reuse ;  /* 0x0000004a11357220 */ /* 0x080fe40000410000 */
[----:B------:R-:W-:-:S02]  /*9bd0*/  FFMA.FTZ R13, R22, R74, R13 ;  /* 0x0000004a160d7223 */ /* 0x000fc4000001000d */
[----:B------:R-:W-:Y:S02]  /*9be0*/  FADD.FTZ R12, RZ, R12 ;  /* 0x0000000cff0c7221 */ /* 0x000fe40000010000 */
[----:B------:R-:W-:Y:S02]  /*9bf0*/  FADD.FTZ R23, R211, UR8 ;  /* 0x00000008d3177e21 */ /* 0x000fe40008010000 */
[----:B------:R-:W-:Y:S02]  /*9c00*/  FMUL.FTZ R75, R24, R127 ;  /* 0x0000007f184b7220 */ /* 0x000fe40000410000 */
[----:B-1----:R-:W-:Y:S02]  /*9c10*/  FMUL.FTZ R30, R15, R29 ;  /* 0x0000001d0f1e7220 */ /* 0x002fe40000410000 */
[----:B------:R-:W-:Y:S02]  /*9c20*/  FFMA.FTZ R53, R22, R76, -R53 ;  /* 0x0000004c16357223 */ /* 0x000fe40000010835 */
[----:B------:R-:W-:-:S02]  /*9c30*/  FADD.FTZ R14, RZ, R14 ;  /* 0x0000000eff0e7221 */ /* 0x000fc40000010000 */
[----:B------:R-:W-:Y:S02]  /*9c40*/  FADD.FTZ R12, R12, R13 ;  /* 0x0000000d0c0c7221 */ /* 0x000fe40000010000 */
[----:B------:R-:W-:Y:S02]  /*9c50*/  FMUL.FTZ R13, R115, R23 ;  /* 0x00000017730d7220 */ /* 0x000fe40000410000 */
[----:B------:R-:W-:Y:S02]  /*9c60*/  FFMA.FTZ R73, R16, R75, R30 ;  /* 0x0000004b10497223 */ /* 0x000fe4000001001e */
[----:B------:R-:W-:Y:S02]  /*9c70*/  FADD.FTZ R53, R14, R53 ;  /* 0x000000350e357221 */ /* 0x000fe40000010000 */
[----:B------:R-:W-:Y:S02]  /*9c80*/  FFMA.FTZ R14, R55, -R13, R173 ;  /* 0x8000000d370e7223 */ /* 0x000fe400000100ad */
[----:B------:R-:W-:-:S02]  /*9c90*/  FMUL.FTZ R94, R23, R130 ;  /* 0x00000082175e7220 */ /* 0x000fc40000410000 */
[----:B------:R-:W-:Y:S02]  /*9ca0*/  FADD.FTZ R30, R12, R73 ;  /* 0x000000490c1e7221 */ /* 0x000fe40000010000 */
[----:B------:R-:W-:Y:S02]  /*9cb0*/  FMUL.FTZ R12, R15, R75 ;  /* 0x0000004b0f0c7220 */ /* 0x000fe40000410000 */
[----:B------:R-:W-:Y:S02]  /*9cc0*/  FMUL.FTZ R78, R23, R129 ;  /* 0x00000081174e7220 */ /* 0x000fe40000410000 */
[----:B------:R-:W-:Y:S02]  /*9cd0*/  FFMA.FTZ R13, R56, -R13, R174 ;  /* 0x8000000d380d7223 */ /* 0x000fe400000100ae */
[----:B------:R-:W-:Y:S02]  /*9ce0*/  FMUL.FTZ R77, R14, R94 ;  /* 0x0000005e0e4d7220 */ /* 0x000fe40000410000 */
[----:B------:R-:W-:-:S02]  /*9cf0*/  FFMA.FTZ R12, R16, R29, -R12 ;  /* 0x0000001d100c7223 */ /* 0x000fc4000001080c */
[-C--:B------:R-:W-:Y:S02]  /*9d00*/  FMUL.FTZ R79, R14, R78.reuse ;  /* 0x0000004e0e4f7220 */ /* 0x080fe40000410000 */
[----:B------:R-:W-:Y:S02]  /*9d10*/  FFMA.FTZ R77, R13, R78, R77 ;  /* 0x0000004e0d4d7223 */ /* 0x000fe4000001004d */
[----:B------:R-:W-:Y:S02]  /*9d20*/  FMUL.FTZ R74, R117, R74 ;  /* 0x0000004a754a7220 */ /* 0x000fe40000410000 */
[----:B------:R-:W-:Y:S02]  /*9d30*/  FADD.FTZ R53, R53, R12 ;  /* 0x0000000c35357221 */ /* 0x000fe40000010000 */
[----:B------:R-:W-:Y:S01]  /*9d40*/  FFMA.FTZ R12, R13, R94, -R79 ;  /* 0x0000005e0d0c7223 */ /* 0x000fe2000001084f */
[----:B------:R0:W-:Y:S01]  /*9d50*/  STS [R145.X4+0x8408], R74 ;  /* 0x0084084a91007388 */ /* 0x0001e20000004800 */
[----:B------:R-:W-:-:S02]  /*9d60*/  FADD.FTZ R30, R30, R77 ;  /* 0x0000004d1e1e7221 */ /* 0x000fc40000010000 */
[----:B------:R-:W-:Y:S02]  /*9d70*/  FMUL.FTZ R77, R131, UR36 ;  /* 0x00000024834d7c20 */ /* 0x000fe40008410000 */
[----:B------:R-:W-:Y:S02]  /*9d80*/  FADD.FTZ R53, R53, R12 ;  /* 0x0000000c35357221 */ /* 0x000fe40000010000 */
[C---:B------:R-:W-:Y:S02]  /*9d90*/  FMUL.FTZ R12, R132.reuse, UR36 ;  /* 0x00000024840c7c20 */ /* 0x040fe40008410000 */
[----:B------:R-:W-:Y:S02]  /*9da0*/  FFMA.FTZ R148, R132, UR35, -R77 ;  /* 0x0000002384947c23 */ /* 0x000fe4000801084d */
[C---:B0-----:R-:W-:Y:S02]  /*9db0*/  FMUL.FTZ R74, R18.reuse, R131 ;  /* 0x00000083124a7220 */ /* 0x041fe40000410000 */
[----:B------:R-:W-:-:S02]  /*9dc0*/  FMUL.FTZ R132, R18, R132 ;  /* 0x0000008412847220 */ /* 0x000fc40000410000 */
[----:B------:R-:W-:Y:S02]  /*9dd0*/  FMUL.FTZ R73, R117, R76 ;  /* 0x0000004c75497220 */ /* 0x000fe40000410000 */
[C---:B------:R-:W-:Y:S02]  /*9de0*/  FMUL.FTZ R75, R116.reuse, R75 ;  /* 0x0000004b744b7220 */ /* 0x040fe40000410000 */
[----:B------:R-:W-:Y:S01]  /*9df0*/  FMUL.FTZ R77, R115, R78 ;  /* 0x0000004e734d7220 */ /* 0x000fe20000410000 */
[----:B------:R0:W-:Y:S01]  /*9e00*/  STS [R146.X4+0x840c], R73 ;  /* 0x00840c4992007388 */ /* 0x0001e20000004800 */
[----:B------:R-:W-:Y:S02]  /*9e10*/  FMUL.FTZ R29, R116, R29 ;  /* 0x0000001d741d7220 */ /* 0x000fe40000410000 */
[C---:B------:R-:W-:Y:S01]  /*9e20*/  FMUL.FTZ R78, R19.reuse, R74 ;  /* 0x0000004a134e7220 */ /* 0x040fe20000410000 */
[----:B------:R1:W-:Y:S01]  /*9e30*/  STS [R20.X4+0x8410], R75 ;  /* 0x0084104b14007388 */ /* 0x0003e20000004800 */
[----:B------:R-:W-:-:S02]  /*9e40*/  FMUL.FTZ R76, R19, R132 ;  /* 0x00000084134c7220 */ /* 0x000fc40000410000 */
[----:B------:R-:W-:Y:S01]  /*9e50*/  FFMA.FTZ R78, R9, R132, -R78 ;  /* 0x00000084094e7223 */ /* 0x000fe2000001084e */
[----:B------:R2:W-:Y:S01]  /*9e60*/  STS [R20.X4+0x8414], R29 ;  /* 0x0084141d14007388 */ /* 0x0005e20000004800 */
[----:B------:R-:W-:Y:S02]  /*9e70*/  FMUL.FTZ R79, R114, R74 ;  /* 0x0000004a724f7220 */ /* 0x000fe40000410000 */
[----:B------:R-:W-:Y:S01]  /*9e80*/  FADD.FTZ R53, R53, R78 ;  /* 0x0000004e35357221 */ /* 0x000fe20000010000 */
[----:B------:R-:W-:Y:S01]  /*9e90*/  STS [R20.X4+0x8418], R77 ;  /* 0x0084184d14007388 */ /* 0x000fe20000004800 */
[----:B0-----:R-:W-:Y:S02]  /*9ea0*/  FMUL.FTZ R73, R115, R94 ;  /* 0x0000005e73497220 */ /* 0x001fe40000410000 */
[----:B-1----:R-:W-:Y:S01]  /*9eb0*/  FFMA.FTZ R75, R9, R74, R76 ;  /* 0x0000004a094b7223 */ /* 0x002fe2000001004c */
[----:B------:R-:W-:Y:S01]  /*9ec0*/  STS [R20.X4+0x8420], R79 ;  /* 0x0084204f14007388 */ /* 0x000fe20000004800 */
[----:B------:R-:W-:-:S02]  /*9ed0*/  FMUL.FTZ R49, R112, R49 ;  /* 0x0000003170317220 */ /* 0x000fc40000410000 */
[----:B--2---:R-:W-:Y:S01]  /*9ee0*/  FMUL.FTZ R29, R111, R68 ;  /* 0x000000446f1d7220 */ /* 0x004fe20000410000 */
[----:B------:R-:W-:Y:S01]  /*9ef0*/  STS [R20.X4+0x841c], R73 ;  /* 0x00841c4914007388 */ /* 0x000fe20000004800 */
[----:B------:R-:W-:Y:S01]  /*9f00*/  FADD.FTZ R30, R30, R75 ;  /* 0x0000004b1e1e7221 */ /* 0x000fe20000010000 */
[----:B------:R-:W-:Y:S01]  /*9f10*/  IADD3 R75, R122, 0xa80, RZ ;  /* 0x00000a807a4b7810 */ /* 0x000fe20007ffe0ff */
[----:B------:R-:W-:Y:S01]  /*9f20*/  FMUL.FTZ R45, R110, R45 ;  /* 0x0000002d6e2d7220 */ /* 0x000fe20000410000 */
[----:B------:R0:W-:Y:S01]  /*9f30*/  STS [R20.X4+0x8438], R29 ;  /* 0x0084381d14007388 */ /* 0x0001e20000004800 */
[----:B------:R-:W-:Y:S02]  /*9f40*/  FMUL.FTZ R41, R108, R41 ;  /* 0x000000296c297220 */ /* 0x000fe40000410000 */
[----:B------:R-:W-:Y:S01]  /*9f50*/  FMUL.FTZ R35, R106, R35 ;  /* 0x000000236a237220 */ /* 0x000fe20000410000 */
[----:B------:R1:W-:Y:S01]  /*9f60*/  STS [R20.X4+0x8430], R49 ;  /* 0x0084303114007388 */ /* 0x0003e20000004800 */
[----:B------:R-:W-:-:S02]  /*9f70*/  FADD.FTZ R53, R53, R28 ;  /* 0x0000001c35357221 */ /* 0x000fc40000010000 */
[----:B------:R-:W-:Y:S01]  /*9f80*/  FADD.FTZ R51, R30, R51 ;  /* 0x000000331e337221 */ /* 0x000fe20000010000 */
[----:B------:R-:W-:Y:S01]  /*9f90*/  STS [R20.X4+0x8444], R45 ;  /* 0x0084442d14007388 */ /* 0x000fe20000004800 */
[----:B------:R-:W-:Y:S01]  /*9fa0*/  FADD.FTZ R70, R53, R70 ;  /* 0x0000004635467221 */ /* 0x000fe20000010000 */
[----:B------:R-:W-:Y:S01]  /*9fb0*/  IADD3 R53, R122, 0x680, RZ ;  /* 0x000006807a357810 */ /* 0x000fe20007ffe0ff */
[----:B0-----:R-:W-:Y:S01]  /*9fc0*/  FMUL.FTZ R29, R107, R40 ;  /* 0x000000286b1d7220 */ /* 0x001fe20000410000 */
[----:B------:R-:W-:Y:S01]  /*9fd0*/  STS [R20.X4+0x8450], R41 ;  /* 0x0084502914007388 */ /* 0x000fe20000004800 */
[----:B------:R-:W-:Y:S01]  /*9fe0*/  FFMA.FTZ R12, R131, UR35, R12 ;  /* 0x00000023830c7c23 */ /* 0x000fe2000801000c */
[----:B------:R-:W-:Y:S01]  /*9ff0*/  LEA.HI.SX32 R40, R53, R122, 0x1b ;  /* 0x0000007a35287211 */ /* 0x000fe200078fdaff */
[----:B------:R-:W-:Y:S01]  /*a000*/  FADD.FTZ R50, R51, R50 ;  /* 0x0000003233327221 */ /* 0x000fe20000010000 */
[----:B------:R-:W-:Y:S01]  /*a010*/  STS [R20.X4+0x845c], R29 ;  /* 0x00845c1d14007388 */ /* 0x000fe20000004800 */
[----:B------:R-:W-:Y:S01]  /*a020*/  FMUL.FTZ R95, R114, R132 ;  /* 0x00000084725f7220 */ /* 0x000fe20000410000 */
[----:B------:R-:W-:Y:S01]  /*a030*/  IADD3 R51, R122, 0x600, RZ ;  /* 0x000006007a337810 */ /* 0x000fe20007ffe0ff */
[C---:B------:R-:W-:Y:S01]  /*a040*/  FMUL.FTZ R131, R113.reuse, R52 ;  /* 0x0000003471837220 */ /* 0x040fe20000410000 */
[----:B------:R-:W-:Y:S01]  /*a050*/  STS [R20.X4+0x8460], R35 ;  /* 0x0084602314007388 */ /* 0x000fe20000004800 */
[----:B------:R-:W-:-:S02]  /*a060*/  FMUL.FTZ R133, R113, R72 ;  /* 0x0000004871857220 */ /* 0x000fc40000410000 */
[----:B------:R-:W-:Y:S01]  /*a070*/  FMUL.FTZ R71, R112, R71 ;  /* 0x0000004770477220 */ /* 0x000fe20000410000 */
[----:B------:R0:W-:Y:S01]  /*a080*/  STS [R20.X4+0x8424], R95 ;  /* 0x0084245f14007388 */ /* 0x0001e20000004800 */
[----:B------:R-:W-:Y:S01]  /*a090*/  FMUL.FTZ R73, R111, R48 ;  /* 0x000000306f497220 */ /* 0x000fe20000410000 */
[----:B------:R-:W-:Y:S01]  /*a0a0*/  LEA.HI.SX32 R48, R75, R122, 0x1b ;  /* 0x0000007a4b307211 */ /* 0x000fe200078fdaff */
[----:B------:R-:W-:Y:S01]  /*a0b0*/  FMUL.FTZ R67, R110, R67 ;  /* 0x000000436e437220 */ /* 0x000fe20000410000 */
[----:B------:R2:W-:Y:S01]  /*a0c0*/  STS [R20.X4+0x8428], R131 ;  /* 0x0084288314007388 */ /* 0x0005e20000004800 */
[C---:B-1----:R-:W-:Y:S02]  /*a0d0*/  FMUL.FTZ R49, R109.reuse, R44 ;  /* 0x0000002c6d317220 */ /* 0x042fe40000410000 */
[----:B------:R-:W-:Y:S01]  /*a0e0*/  FMUL.FTZ R77, R109, R64 ;  /* 0x000000406d4d7220 */ /* 0x000fe20000410000 */
[----:B------:R1:W-:Y:S01]  /*a0f0*/  STS [R20.X4+0x842c], R133 ;  /* 0x00842c8514007388 */ /* 0x0003e20000004800 */
[----:B------:R-:W-:Y:S01]  /*a100*/  FMUL.FTZ R63, R108, R63 ;  /* 0x0000003f6c3f7220 */ /* 0x000fe20000410000 */
[----:B0-----:R-:W-:Y:S01]  /*a110*/  IADD3 R95, R122, 0xc00, RZ ;  /* 0x00000c007a5f7810 */ /* 0x001fe20007ffe0ff */
[----:B------:R-:W-:Y:S01]  /*a120*/  FMUL.FTZ R79, R107, R38 ;  /* 0x000000266b4f7220 */ /* 0x000fe20000410000 */
[----:B------:R0:W-:Y:S01]  /*a130*/  STS [R20.X4+0x8434], R71 ;  /* 0x0084344714007388 */ /* 0x0001e20000004800 */
[----:B------:R-:W-:Y:S01]  /*a140*/  FMUL.FTZ R37, R106, R37 ;  /* 0x000000256a257220 */ /* 0x000fe20000410000 */
[C---:B--2---:R-:W-:Y:S01]  /*a150*/  IADD3 R131, R122.reuse, 0xc80, RZ ;  /* 0x00000c807a837810 */ /* 0x044fe20007ffe0ff */
[C---:B------:R-:W-:Y:S01]  /*a160*/  FMUL.FTZ R41, R105.reuse, R60 ;  /* 0x0000003c69297220 */ /* 0x040fe20000410000 */
[----:B------:R2:W-:Y:S01]  /*a170*/  STS [R20.X4+0x843c], R73 ;  /* 0x00843c4914007388 */ /* 0x0005e20000004800 */
[----:B------:R-:W-:Y:S01]  /*a180*/  FMUL.FTZ R45, R105, R36 ;  /* 0x00000024692d7220 */ /* 0x000fe20000410000 */
[----:B-1----:R-:W-:Y:S01]  /*a190*/  IADD3 R133, R122, 0xd00, RZ ;  /* 0x00000d007a857810 */ /* 0x002fe20007ffe0ff */
[C---:B------:R-:W-:Y:S01]  /*a1a0*/  FMUL.FTZ R29, R104.reuse, R34 ;  /* 0x00000022681d7220 */ /* 0x040fe20000410000 */
[----:B------:R1:W-:Y:S01]  /*a1b0*/  STS [R20.X4+0x8440], R67 ;  /* 0x0084404314007388 */ /* 0x0003e20000004800 */
[----:B------:R-:W-:Y:S01]  /*a1c0*/  FMUL.FTZ R33, R104, R33 ;  /* 0x0000002168217220 */ /* 0x000fe20000410000 */
[C---:B0-----:R-:W-:Y:S01]  /*a1d0*/  IADD3 R71, R122.reuse, 0x980, RZ ;  /* 0x000009807a477810 */ /* 0x041fe20007ffe0ff */
[C---:B------:R-:W-:Y:S01]  /*a1e0*/  FMUL.FTZ R35, R103.reuse, R32 ;  /* 0x0000002067237220 */ /* 0x040fe20000410000 */
[----:B------:R0:W-:Y:S01]  /*a1f0*/  STS [R20.X4+0x8448], R49 ;  /* 0x0084483114007388 */ /* 0x0001e20000004800 */
[----:B------:R-:W-:Y:S01]  /*a200*/  FMUL.FTZ R31, R103, R31 ;  /* 0x0000001f671f7220 */ /* 0x000fe20000410000 */
[----:B--2---:R-:W-:Y:S01]  /*a210*/  IADD3 R73, R122, 0xa00, RZ ;  /* 0x00000a007a497810 */ /* 0x004fe20007ffe0ff */
[----:B------:R-:W-:Y:S01]  /*a220*/  FADD.FTZ R69, R70, R69 ;  /* 0x0000004546457221 */ /* 0x000fe20000010000 */
[----:B------:R-:W-:Y:S01]  /*a230*/  STS [R20.X4+0x844c], R77 ;  /* 0x00844c4d14007388 */ /* 0x000fe20000004800 */
[----:B------:R-:W-:Y:S01]  /*a240*/  FADD.FTZ R47, R50, R47 ;  /* 0x0000002f322f7221 */ /* 0x000fe20000010000 */
[C---:B-1----:R-:W-:Y:S01]  /*a250*/  IADD3 R67, R122.reuse, 0x880, RZ ;  /* 0x000008807a437810 */ /* 0x042fe20007ffe0ff */
[----:B------:R-:W-:Y:S01]  /*a260*/  FADD.FTZ R46, R69, R46 ;  /* 0x0000002e452e7221 */ /* 0x000fe20000010000 */
[----:B------:R-:W-:Y:S01]  /*a270*/  STS [R20.X4+0x8454], R63 ;  /* 0x0084543f14007388 */ /* 0x000fe20000004800 */
[----:B------:R-:W-:Y:S01]  /*a280*/  FADD.FTZ R66, R47, R66 ;  /* 0x000000422f427221 */ /* 0x000fe20000010000 */
[----:B------:R-:W-:Y:S01]  /*a290*/  IADD3 R47, R122, 0x500, RZ ;  /* 0x000005007a2f7810 */ /* 0x000fe20007ffe0ff */
[----:B------:R-:W-:Y:S01]  /*a2a0*/  FADD.FTZ R65, R46, R65 ;  /* 0x000000412e417221 */ /* 0x000fe20000010000 */
[----:B------:R-:W-:Y:S01]  /*a2b0*/  STS [R20.X4+0x8458], R79 ;  /* 0x0084584f14007388 */ /* 0x000fe20000004800 */
[----:B------:R-:W-:Y:S01]  /*a2c0*/  FADD.FTZ R43, R66, R43 ;  /* 0x0000002b422b7221 */ /* 0x000fe20000010000 */
[C---:B0-----:R-:W-:Y:S01]  /*a2d0*/  IADD3 R49, R122.reuse, 0x580, RZ ;  /* 0x000005807a317810 */ /* 0x041fe20007ffe0ff */
[----:B------:R-:W-:Y:S01]  /*a2e0*/  FADD.FTZ R42, R65, R42 ;  /* 0x0000002a412a7221 */ /* 0x000fe20000010000 */
[----:B------:R0:W-:Y:S01]  /*a2f0*/  STS [R20.X4+0x8464], R37 ;  /* 0x0084642514007388 */ /* 0x0001e20000004800 */
[----:B------:R-:W-:Y:S01]  /*a300*/  FADD.FTZ R62, R43, R62 ;  /* 0x0000003e2b3e7221 */ /* 0x000fe20000010000 */
[----:B------:R-:W-:Y:S01]  /*a310*/  IADD3 R43, R122, 0x400, RZ ;  /* 0x000004007a2b7810 */ /* 0x000fe20007ffe0ff */
[----:B------:R-:W-:Y:S01]  /*a320*/  FADD.FTZ R151, R42, R39 ;  /* 0x000000272a977221 */ /* 0x000fe20000010000 */
[----:B------:R1:W-:Y:S01]  /*a330*/  STS [R20.X4+0x8468], R41 ;  /* 0x0084682914007388 */ /* 0x0003e20000004800 */
[----:B------:R-:W-:Y:S01]  /*a340*/  FADD.FTZ R150, R62, R61 ;  /* 0x0000003d3e967221 */ /* 0x000fe20000010000 */
[----:B------:R-:W-:Y:S01]  /*a350*/  IADD3 R39, R122, 0x280, RZ ;  /* 0x000002807a277810 */ /* 0x000fe20007ffe0ff */
[----:B------:R-:W-:Y:S01]  /*a360*/  FMUL.FTZ R153, R100, R214 ;  /* 0x000000d664997220 */ /* 0x000fe20000410000 */
[----:B------:R2:W-:Y:S01]  /*a370*/  STS [R20.X4+0x846c], R45 ;  /* 0x00846c2d14007388 */ /* 0x0005e20000004800 */
[----:B------:R-:W-:Y:S01]  /*a380*/  IADD3 R61, R122, 0x700, RZ ;  /* 0x000007007a3d7810 */ /* 0x000fe20007ffe0ff */
[----:B------:R-:W-:Y:S01]  /*a390*/  FADD.FTZ R150, R150, R7 ;  /* 0x0000000796967221 */ /* 0x000fe20000010000 */
[C---:B0-----:R-:W-:Y:S01]  /*a3a0*/  IADD3 R37, R122.reuse, 0x100, RZ ;  /* 0x000001007a257810 */ /* 0x041fe20007ffe0ff */
[----:B------:R0:W-:Y:S01]  /*a3b0*/  STS [R20.X4+0x8470], R29 ;  /* 0x0084701d14007388 */ /* 0x0001e20000004800 */
[----:B------:R-:W-:Y:S01]  /*a3c0*/  IADD3 R63, R122, 0x780, RZ ;  /* 0x000007807a3f7810 */ /* 0x000fe20007ffe0ff */
[----:B------:R-:W-:Y:S01]  /*a3d0*/  FFMA.FTZ R152, -R100, R213, -RZ ;  /* 0x000000d564987223 */ /* 0x000fe200000109ff */
[C---:B-1----:R-:W-:Y:S01]  /*a3e0*/  IADD3 R41, R122.reuse, 0x380, RZ ;  /* 0x000003807a297810 */ /* 0x042fe20007ffe0ff */
[----:B------:R1:W-:Y:S01]  /*a3f0*/  STS [R20.X4+0x8474], R33 ;  /* 0x0084742114007388 */ /* 0x0003e20000004800 */
[C---:B------:R-:W-:Y:S01]  /*a400*/  IADD3 R65, R122.reuse, 0x800, RZ ;  /* 0x000008007a417810 */ /* 0x040fe20007ffe0ff */
[C---:B------:R-:W-:Y:S01]  /*a410*/  FMUL.FTZ R154, R99.reuse, R169 ;  /* 0x000000a9639a7220 */ /* 0x040fe20000410000 */
[C---:B--2---:R-:W-:Y:S01]  /*a420*/  IADD3 R45, R122.reuse, 0x480, RZ ;  /* 0x000004807a2d7810 */ /* 0x044fe20007ffe0ff */
[----:B------:R2:W-:Y:S01]  /*a430*/  STS [R20.X4+0x8478], R35 ;  /* 0x0084782314007388 */ /* 0x0005e20000004800 */
[C---:B------:R-:W-:Y:S01]  /*a440*/  IADD3 R69, R122.reuse, 0x900, RZ ;  /* 0x000009007a457810 */ /* 0x040fe20007ffe0ff */
[----:B------:R-:W-:Y:S01]  /*a450*/  FFMA.FTZ R169, -R99, R170, -RZ ;  /* 0x000000aa63a97223 */ /* 0x000fe200000109ff */
[C---:B0-----:R-:W-:Y:S01]  /*a460*/  IADD3 R29, R122.reuse, 0x80, RZ ;  /* 0x000000807a1d7810 */ /* 0x041fe20007ffe0ff */
[----:B------:R0:W-:Y:S01]  /*a470*/  STS [R20.X4+0x847c], R31 ;  /* 0x00847c1f14007388 */ /* 0x0001e20000004800 */
[----:B------:R-:W-:Y:S01]  /*a480*/  IADD3 R77, R122, 0xb00, RZ ;  /* 0x00000b007a4d7810 */ /* 0x000fe20007ffe0ff */
[----:B------:R-:W-:Y:S01]  /*a490*/  FADD.FTZ R150, R150, R5 ;  /* 0x0000000596967221 */ /* 0x000fe20000010000 */
[C---:B-1----:R-:W-:Y:S01]  /*a4a0*/  IADD3 R33, R122.reuse, 0x180, RZ ;  /* 0x000001807a217810 */ /* 0x042fe20007ffe0ff */
[----:B------:R-:W-:Y:S01]  /*a4b0*/  BAR.SYNC.DEFER_BLOCKING 0x0 ;  /* 0x0000000000007b1d */ /* 0x000fe20000010000 */
[----:B------:R-:W-:Y:S01]  /*a4c0*/  IADD3 R79, R122, 0xb80, RZ ;  /* 0x00000b807a4f7810 */ /* 0x000fe20007ffe0ff */
[----:B------:R-:W-:Y:S01]  /*a4d0*/  FMUL.FTZ R5, R98, R172 ;  /* 0x000000ac62057220 */ /* 0x000fe20000410000 */
[----:B--2---:R-:W-:Y:S01]  /*a4e0*/  IADD3 R35, R122, 0x300, RZ ;  /* 0x000003007a237810 */ /* 0x004fe20007ffe0ff */
[----:B------:R-:W-:Y:S01]  /*a4f0*/  FADD.FTZ R151, R151, R8 ;  /* 0x0000000897977221 */ /* 0x000fe20000010000 */
[----:B------:R-:W-:Y:S01]  /*a500*/  LEA.HI.SX32 R28, R29, R122, 0x1b ;  /* 0x0000007a1d1c7211 */ /* 0x000fe200078fdaff */
[----:B------:R-:W-:Y:S01]  /*a510*/  FMUL.FTZ R8, R19, R148 ;  /* 0x0000009413087220 */ /* 0x000fe20000410000 */
[----:B------:R-:W-:Y:S01]  /*a520*/  LEA.HI.SX32 R30, R33, R122, 0x1b ;  /* 0x0000007a211e7211 */ /* 0x000fe200078fdaff */
[----:B------:R-:W-:Y:S01]  /*a530*/  FMUL.FTZ R7, R97, R174 ;  /* 0x000000ae61077220 */ /* 0x000fe20000410000 */
[----:B------:R-:W-:Y:S01]  /*a540*/  LEA.HI.SX32 R29, R37, R122, 0x1b ;  /* 0x0000007a251d7211 */ /* 0x000fe200078fdaff */
[----:B------:R-:W-:Y:S01]  /*a550*/  FMUL.FTZ R19, R96, R176 ;  /* 0x000000b060137220 */ /* 0x000fe20000410000 */
[-C--:B------:R-:W-:Y:S01]  /*a560*/  LEA.HI.SX32 R32, R39, R122.reuse, 0x1b ;  /* 0x0000007a27207211 */ /* 0x080fe200078fdaff */
[----:B------:R-:W-:Y:S01]  /*a570*/  FADD.FTZ R151, R151, R6 ;  /* 0x0000000697977221 */ /* 0x000fe20000010000 */
[-C--:B------:R-:W-:Y:S01]  /*a580*/  LEA.HI.SX32 R33, R35, R122.reuse, 0x1b ;  /* 0x0000007a23217211 */ /* 0x080fe200078fdaff */
[----:B------:R-:W-:Y:S01]  /*a590*/  FFMA.FTZ R171, -R98, R171, -RZ ;  /* 0x000000ab62ab7223 */ /* 0x000fe200000109ff */
        /* <DEDUP_REMOVED lines=9> */
[----:B------:R-:W1:Y:S01]  /*a630*/  LDS R66, [R29.X4+0x8800] ;  /* 0x008800001d427984 */ /* 0x000e620000004800 */
[-C--:B------:R-:W-:Y:S01]  /*a640*/  LEA.HI.SX32 R39, R51, R122.reuse, 0x1b ;  /* 0x0000007a33277211 */ /* 0x080fe200078fdaff */
[----:B------:R-:W-:Y:S01]  /*a650*/  FFMA.FTZ R181, -R91, R181, -RZ ;  /* 0x000000b55bb57223 */ /* 0x000fe200000109ff */
[-C--:B------:R-:W-:Y:S01]  /*a660*/  LEA.HI.SX32 R41, R61, R122.reuse, 0x1b ;  /* 0x0000007a3d297211 */ /* 0x080fe200078fdaff */
[----:B------:R-:W2:Y:S01]  /*a670*/  LDS R70, [R33.X4+0x9000] ;  /* 0x0090000021467984 */ /* 0x000ea20000004800 */
[-C--:B------:R-:W-:Y:S01]  /*a680*/  LEA.HI.SX32 R42, R63, R122.reuse, 0x1b ;  /* 0x0000007a3f2a7211 */ /* 0x080fe200078fdaff */
[----:B------:R-:W-:Y:S01]  /*a690*/  FFMA.FTZ R183, -R90, R183, -RZ ;  /* 0x000000b75ab77223 */ /* 0x000fe200000109ff */
[-C--:B0-----:R-:W-:Y:S01]  /*a6a0*/  LEA.HI.SX32 R31, R147, R122.reuse, 0x1b ;  /* 0x0000007a931f7211 */ /* 0x081fe200078fdaff */
[----:B------:R-:W0:Y:S01]  /*a6b0*/  LDS R72, [R35.X4+0x9400] ;  /* 0x0094000023487984 */ /* 0x000e220000004800 */
[-C--:B------:R-:W-:Y:S01]  /*a6c0*/  LEA.HI.SX32 R43, R65, R122.reuse, 0x1b ;  /* 0x0000007a412b7211 */ /* 0x080fe200078fdaff */
[----:B------:R-:W-:Y:S01]  /*a6d0*/  FFMA.FTZ R185, -R89, R185, -RZ ;  /* 0x000000b959b97223 */ /* 0x000fe200000109ff */
[-C--:B------:R-:W-:Y:S01]  /*a6e0*/  LEA.HI.SX32 R44, R67, R122.reuse, 0x1b ;  /* 0x0000007a432c7211 */ /* 0x080fe200078fdaff */
[----:B------:R-:W3:Y:S01]  /*a6f0*/  LDS R147, [R149.X4+0x8400] ;  /* 0x0084000095937984 */ /* 0x000ee20000004800 */
[-C--:B------:R-:W-:Y:S01]  /*a700*/  LEA.HI.SX32 R45, R69, R122.reuse, 0x1b ;  /* 0x0000007a452d7211 */ /* 0x080fe200078fdaff */
[----:B------:R-:W-:Y:S01]  /*a710*/  FFMA.FTZ R187, -R88, R187, -RZ ;  /* 0x000000bb58bb7223 */ /* 0x000fe200000109ff */
[-C--:B------:R-:W-:Y:S01]  /*a720*/  LEA.HI.SX32 R46, R71, R122.reuse, 0x1b ;  /* 0x0000007a472e7211 */ /* 0x080fe200078fdaff */
[----:B------:R-:W4:Y:S01]  /*a730*/  LDS R65, [R28.X4+0x8600] ;  /* 0x008600001c417984 */ /* 0x000f220000004800 */
[-C--:B------:R-:W-:Y:S01]  /*a740*/  LEA.HI.SX32 R47, R73, R122.reuse, 0x1b ;  /* 0x0000007a492f7211 */ /* 0x080fe200078fdaff */
[----:B------:R-:W-:Y:S01]  /*a750*/  FFMA.FTZ R189, -R87, R189, -RZ ;  /* 0x000000bd57bd7223 */ /* 0x000fe200000109ff */
[-C--:B------:R-:W-:Y:S01]  /*a760*/  LEA.HI.SX32 R49, R77, R122.reuse, 0x1b ;  /* 0x0000007a4d317211 */ /* 0x080fe200078fdaff */
[----:B------:R-:W0:Y:S01]  /*a770*/  LDS R67, [R30.X4+0x8a00] ;  /* 0x008a00001e437984 */ /* 0x000e220000004800 */
        /* <DEDUP_REMOVED lines=13> */
[----:B------:R-:W-:Y:S01]  /*a850*/  FMUL.FTZ R197, R83, R197 ;  /* 0x000000c553c57220 */ /* 0x000fe20000410000 */
[-C--:B------:R-:W-:Y:S01]  /*a860*/  LEA.HI.SX32 R63, R141, R122.reuse, 0x1b ;  /* 0x0000007a8d3f7211 */ /* 0x080fe200078fdaff */
[----:B------:R-:W0:Y:S01]  /*a870*/  LDS R73, [R36.X4+0x9600] ;  /* 0x0096000024497984 */ /* 0x000e220000004800 */
[----:B------:R-:W-:Y:S01]  /*a880*/  LEA.HI.SX32 R64, R143, R122, 0x1b ;  /* 0x0000007a8f407211 */ /* 0x000fe200078fdaff */
[----:B------:R-:W-:-:S02]  /*a890*/  FADD.FTZ R3, R150, R3 ;  /* 0x0000000396037221 */ /* 0x000fc40000010000 */
[----:B------:R-:W0:Y:S01]  /*a8a0*/  LDS R74, [R37.X4+0x9800] ;  /* 0x00980000254a7984 */ /* 0x000e220000004800 */
[----:B------:R-:W-:-:S03]  /*a8b0*/  FFMA.FTZ R228, R18, R54, R228 ;  /* 0x0000003612e47223 */ /* 0x000fc600000100e4 */
        /* <DEDUP_REMOVED lines=21> */
[----:B------:R5:W-:Y:S04]  /*aa10*/  STS [R20.X4+0xc600], R153 ;  /* 0x00c6009914007388 */ /* 0x000be80000004800 */
[----:B------:R1:W-:Y:S04]  /*aa20*/  STS [R21.X4+0xc604], R152 ;  /* 0x00c6049815007388 */ /* 0x0003e80000004800 */
[----:B------:R2:W-:Y:S01]  /*aa30*/  STS [R145.X4+0xc608], R154 ;  /* 0x00c6089a91007388 */ /* 0x0005e20000004800 */
[----:B-----5:R-:W-:-:S03]  /*aa40*/  FMUL.FTZ R153, R123, UR36 ;  /* 0x000000247b997c20 */ /* 0x020fc60008410000 */
[----:B------:R5:W-:Y:S01]  /*aa50*/  STS [R146.X4+0xc60c], R169 ;  /* 0x00c60ca992007388 */ /* 0x000be20000004800 */
[----:B-1----:R-:W-:-:S03]  /*aa60*/  FMUL.FTZ R21, R93, R178 ;  /* 0x000000b25d157220 */ /* 0x002fc60000410000 */
[----:B------:R1:W-:Y:S01]  /*aa70*/  STS [R20.X4+0xc610], R5 ;  /* 0x00c6100514007388 */ /* 0x0003e20000004800 */
[----:B------:R-:W-:Y:S02]  /*aa80*/  FMUL.FTZ R152, R130, UR36 ;  /* 0x0000002482987c20 */ /* 0x000fe40008410000 */
[----:B--2---:R-:W-:Y:S01]  /*aa90*/  FADD.FTZ R145, R151, R4 ;  /* 0x0000000497917221 */ /* 0x004fe20000010000 */
[----:B------:R2:W-:Y:S01]  /*aaa0*/  STS [R20.X4+0xc618], R7 ;  /* 0x00c6180714007388 */ /* 0x0005e20000004800 */
[----:B------:R-:W-:Y:S02]  /*aab0*/  FMUL.FTZ R151, R89, R186 ;  /* 0x000000ba59977220 */ /* 0x000fe40000410000 */
[----:B------:R-:W-:Y:S01]  /*aac0*/  FMUL.FTZ R4, R128, UR36 ;  /* 0x0000002480047c20 */ /* 0x000fe20008410000 */
[----:B------:R3:W-:Y:S01]  /*aad0*/  STS [R20.X4+0xc620], R19 ;  /* 0x00c6201314007388 */ /* 0x0007e20000004800 */
[----:B-----5:R-:W-:Y:S02]  /*aae0*/  FMUL.FTZ R146, R124, UR36 ;  /* 0x000000247c927c20 */ /* 0x020fe40008410000 */
[----:B-1----:R-:W-:Y:S01]  /*aaf0*/  FMUL.FTZ R5, R92, R180 ;  /* 0x000000b45c057220 */ /* 0x002fe20000410000 */
[----:B------:R1:W-:Y:S01]  /*ab00*/  STS [R20.X4+0xc628], R21 ;  /* 0x00c6281514007388 */ /* 0x0003e20000004800 */
[----:B------:R-:W-:-:S02]  /*ab10*/  FFMA.FTZ R169, R127, UR35, R4 ;  /* 0x000000237fa97c23 */ /* 0x000fc40008010004 */
[----:B--2---:R-:W-:Y:S01]  /*ab20*/  FMUL.FTZ R7, R91, R182 ;  /* 0x000000b65b077220 */ /* 0x004fe20000410000 */
[----:B------:R2:W-:Y:S01]  /*ab30*/  STS [R20.X4+0xc630], R5 ;  /* 0x00c6300514007388 */ /* 0x0005e20000004800 */
[----:B------:R-:W-:Y:S02]  /*ab40*/  FMUL.FTZ R4, R126, UR36 ;  /* 0x000000247e047c20 */ /* 0x000fe40008410000 */
[----:B---3--:R-:W-:Y:S01]  /*ab50*/  FMUL.FTZ R19, R90, R184 ;  /* 0x000000b85a137220 */ /* 0x008fe20000410000 */
[----:B------:R3:W-:Y:S01]  /*ab60*/  STS [R20.X4+0xc638], R7 ;  /* 0x00c6380714007388 */ /* 0x0007e20000004800 */
[----:B------:R-:W-:Y:S02]  /*ab70*/  FFMA.FTZ R152, R129, UR35, R152 ;  /* 0x0000002381987c23 */ /* 0x000fe40008010098 */
[----:B-1----:R-:W-:Y:S01]  /*ab80*/  FMUL.FTZ R21, R87, R190 ;  /* 0x000000be57157220 */ /* 0x002fe20000410000 */
[----:B------:R1:W-:Y:S01]  /*ab90*/  STS [R20.X4+0xc640], R19 ;  /* 0x00c6401314007388 */ /* 0x0003e20000004800 */
[----:B------:R-:W-:-:S02]  /*aba0*/  FFMA.FTZ R153, R124, UR35, -R153 ;  /* 0x000000237c997c23 */ /* 0x000fc40008010899 */
[----:B--2---:R-:W-:Y:S01]  /*abb0*/  FMUL.FTZ R5, R88, R188 ;  /* 0x000000bc58057220 */ /* 0x004fe20000410000 */
[----:B------:R2:W-:Y:S01]  /*abc0*/  STS [R20.X4+0xc648], R151 ;  /* 0x00c6489714007388 */ /* 0x0005e20000004800 */
[----:B------:R-:W-:Y:S02]  /*abd0*/  FFMA.FTZ R146, R123, UR35, R146 ;  /* 0x000000237b927c23 */ /* 0x000fe40008010092 */
[----:B---3--:R-:W-:Y:S01]  /*abe0*/  FFMA.FTZ R7, -R83, R198, -RZ ;  /* 0x000000c653077223 */ /* 0x008fe200000109ff */
[----:B------:R3:W-:Y:S01]  /*abf0*/  STS [R20.X4+0xc650], R5 ;  /* 0x00c6500514007388 */ /* 0x0007e20000004800 */
[----:B-1----:R-:W-:-:S03]  /*ac00*/  FMUL.FTZ R19, R86, R192 ;  /* 0x000000c056137220 */ /* 0x002fc60000410000 */
[----:B------:R1:W-:Y:S01]  /*ac10*/  STS [R20.X4+0xc658], R21 ;  /* 0x00c6581514007388 */ /* 0x0003e20000004800 */
[----:B--2---:R-:W-:-:S03]  /*ac20*/  FMUL.FTZ R151, R85, R194 ;  /* 0x000000c255977220 */ /* 0x004fc60000410000 */
[----:B------:R2:W-:Y:S01]  /*ac30*/  STS [R20.X4+0xc614], R171 ;  /* 0x00c614ab14007388 */ /* 0x0005e20000004800 */
[----:B---3--:R-:W-:-:S03]  /*ac40*/  MOV R5, UR11 ;  /* 0x0000000b00057c02 */ /* 0x008fc60008000f00 */
[----:B------:R-:W-:Y:S01]  /*ac50*/  STS [R20.X4+0xc61c], R173 ;  /* 0x00c61cad14007388 */ /* 0x000fe20000004800 */
[----:B------:R-:W-:Y:S01]  /*ac60*/  LEA R154, R5, -R122, 0x1 ;  /* 0x8000007a059a7211 */ /* 0x000fe200078e08ff */
[----:B-1----:R-:W-:Y:S02]  /*ac70*/  FMUL.FTZ R21, R84, R196 ;  /* 0x000000c454157220 */ /* 0x002fe40000410000 */
[----:B------:R-:W-:Y:S01]  /*ac80*/  STS [R20.X4+0xc624], R175 ;  /* 0x00c624af14007388 */ /* 0x000fe20000004800 */
[----:B------:R-:W-:Y:S01]  /*ac90*/  FMUL.FTZ R5, R127, UR36 ;  /* 0x000000247f057c20 */ /* 0x000fe20008410000 */
[----:B------:R-:W-:Y:S01]  /*aca0*/  ISETP.GE.AND P0, PT, R154, 0x1, PT ;  /* 0x000000019a00780c */ /* 0x000fe20003f06270 */
[----:B--2---:R-:W-:Y:S01]  /*acb0*/  FMUL.FTZ R171, R129, UR36 ;  /* 0x0000002481ab7c20 */ /* 0x004fe20008410000 */
[----:B------:R-:W-:Y:S01]  /*acc0*/  STS [R20.X4+0xc62c], R177 ;  /* 0x00c62cb114007388 */ /* 0x000fe20000004800 */
[----:B------:R-:W-:Y:S02]  /*acd0*/  FFMA.FTZ R150, R128, UR35, -R5 ;  /* 0x0000002380967c23 */ /* 0x000fe40008010805 */
[----:B------:R-:W-:Y:S01]  /*ace0*/  FMUL.FTZ R5, R125, UR36 ;  /* 0x000000247d057c20 */ /* 0x000fe20008410000 */
[----:B------:R-:W-:Y:S01]  /*acf0*/  STS [R20.X4+0xc634], R179 ;  /* 0x00c634b314007388 */ /* 0x000fe20000004800 */
[----:B------:R-:W-:-:S02]  /*ad00*/  FFMA.FTZ R171, R130, UR35, -R171 ;  /* 0x0000002382ab7c23 */ /* 0x000fc400080108ab */
[----:B------:R-:W-:Y:S01]  /*ad10*/  FFMA.FTZ R148, R126, UR35, -R5 ;  /* 0x000000237e947c23 */ /* 0x000fe20008010805 */
        /* <DEDUP_REMOVED lines=10> */
[----:B-1----:R-:W-:-:S03]  /*adc0*/  FFMA.FTZ R151, R125, UR35, R4 ;  /* 0x000000237d977c23 */ /* 0x002fc60008010004 */
[----:B------:R2:W-:Y:S04]  /*add0*/  STS [R20.X4+0xc674], R195 ;  /* 0x00c674c314007388 */ /* 0x0005e80000004800 */
[----:B------:R2:W-:Y:S04]  /*ade0*/  STS [R20.X4+0xc678], R197 ;  /* 0x00c678c514007388 */ /* 0x0005e80000004800 */
[----:B------:R2:W-:Y:S04]  /*adf0*/  STS [R20.X4+0xc67c], R7 ;  /* 0x00c67c0714007388 */ /* 0x0005e80000004800 */
[----:B------:R-:W-:Y:S06]  /*ae00*/  BAR.SYNC.DEFER_BLOCKING 0x0 ;  /* 0x0000000000007b1d */ /* 0x000fec0000010000 */
[----:B------:R-:W-:Y:S05]  /*ae10*/  @!P0 BRA `(.L_x_1529) ;  /* 0x0000036000008947 */ /* 0x000fea0003800000 */
[----:B0-2-4-:R-:W-:Y:S01]  /*ae20*/  UMOV UR48, 0x1 ;  /* 0x0000000100307882 */ /* 0x015fe20000000000 */
[----:B------:R-:W0:Y:S01]  /*ae30*/  LDS R149, [R149.X4+0xc600] ;  /* 0x00c6000095957984 */ /* 0x000e220000004800 */
[----:B------:R-:W-:Y:S01]  /*ae40*/  ULDC.64 UR34, c[0x0][0x298] ;  /* 0x0000a60000227ab9 */ /* 0x000fe20000000a00 */
[----:B------:R-:W-:Y:S01]  /*ae50*/  MOV R5, UR6 ;  /* 0x0000000600057c02 */ /* 0x000fe20008000f00 */
[----:B------:R-:W-:Y:S01]  /*ae60*/  ULDC.64 UR36, c[0x0][0x2b8] ;  /* 0x0000ae0000247ab9 */ /* 0x000fe20000000a00 */
[----:B------:R-:W-:Y:S01]  /*ae70*/  MOV R19, UR6 ;  /* 0x0000000600137c02 */ /* 0x000fe20008000f00 */
[----:B------:R-:W-:-:S02]  /*ae80*/  USHF.R.U64 UR39, UR34, UR48, UR35 ;  /* 0x0000003022277299 */ /* 0x000fc40008001223 */
[----:B------:R-:W-:Y:S02]  /*ae90*/  USHF.R.U64 UR48, UR36, UR48, UR37 ;  /* 0x0000003024307299 */ /* 0x000fe40008001225 */
[----:B------:R-:W-:Y:S02]  /*aea0*/  USHF.R.U32.HI UR52, URZ, 0x1, UR37 ;  /* 0x000000013f347899 */ /* 0x000fe40008011625 */
[----:B------:R-:W-:Y:S02]  /*aeb0*/  USHF.R.U32.HI UR50, URZ, 0x1, UR35 ;  /* 0x000000013f327899 */ /* 0x000fe40008011623 */
[----:B------:R-:W-:Y:S02]  /*aec0*/  ULDC.64 UR36, c[0x0][0x2a0] ;  /* 0x0000a80000247ab9 */ /* 0x000fe40000000a00 */
[----:B------:R-:W-:Y:S02]  /*aed0*/  UIMAD UR53, UR24, UR36, URZ ;  /* 0x00000024183572a4 */ /* 0x000fe4000f8e023f */
[----:B------:R-:W-:-:S02]  /*aee0*/  ULDC.64 UR34, c[0x0][0x2b0] ;  /* 0x0000ac0000227ab9 */ /* 0x000fc40000000a00 */
[----:B------:R-:W-:Y:S02]  /*aef0*/  UIMAD UR34, UR38, UR34, URZ ;  /* 0x00000022262272a4 */ /* 0x000fe4000f8e023f */
[----:B------:R-:W-:Y:S02]  /*af00*/  UIMAD.WIDE.U32 UR44, UR25, UR36, URZ ;  /* 0x00000024192c72a5 */ /* 0x000fe4000f8e003f */
[----:B------:R-:W-:Y:S02]  /*af10*/  UIMAD UR53, UR25, UR37, UR53 ;  /* 0x00000025193572a4 */ /* 0x000fe4000f8e0235 */
[----:B------:R-:W-:Y:S02]  /*af20*/  ULEA UR56, UR13, 0xfffff000, 0xc ;  /* 0xfffff0000d387891 */ /* 0x000fe4000f8e603f */
[----:B------:R-:W-:Y:S02]  /*af30*/  ULDC.64 UR36, c[0x0][0x2c0] ;  /* 0x0000b00000247ab9 */ /* 0x000fe40000000a00 */
[----:B------:R-:W-:-:S02]  /*af40*/  UIMAD UR54, UR24, UR36, URZ ;  /* 0x00000024183672a4 */ /* 0x000fc4000f8e023f */
[----:B------:R-:W-:Y:S01]  /*af50*/  UIMAD UR49, UR6, UR35, UR34 ;  /* 0x00000023063172a4 */ /* 0x000fe2000f8e0222 */
[----:B------:R-:W-:Y:S01]  /*af60*/  IADD3 R6, P0, R122, UR56, RZ ;  /* 0x000000387a067c10 */ /* 0x000fe2000ff1e0ff */
[----:B------:R-:W-:Y:S01]  /*af70*/  UIMAD.WIDE.U32 UR46, UR25, UR36, URZ ;  /* 0x00000024192e72a5 */ /* 0x000fe2000f8e003f */
[----:B------:R-:W-:Y:S01]  /*af80*/  MOV R4, UR56 ;  /* 0x0000003800047c02 */ /* 0x000fe20008000f00 */
[----:B------:R-:W-:Y:S02]  /*af90*/  ULDC.64 UR34, c[0x0][0x2d0] ;  /* 0x0000b40000227ab9 */ /* 0x000fe40000000a00 */
[----:B------:R-:W-:Y:S01]  /*afa0*/  UIMAD UR54, UR25, UR37, UR54 ;  /* 0x00000025193672a4 */ /* 0x000fe2000f8e0236 */
[----:B------:R-:W-:Y:S01]  /*afb0*/  LEA.HI.X.SX32 R7, R4, RZ, 0x1, P0 ;  /* 0x000000ff04077211 */ /* 0x000fe200000f0eff */
[----:B------:R-:W-:Y:S02]  /*afc0*/  UIMAD UR34, UR38, UR34, URZ ;  /* 0x00000022262272a4 */ /* 0x000fe4000f8e023f */
[----:B------:R-:W-:-:S02]  /*afd0*/  UIMAD UR50, UR50, UR27, URZ ;  /* 0x0000001b323272a4 */ /* 0x000fc4000f8e023f */
[----:B------:R-:W-:Y:S01]  /*afe0*/  UIADD3 UR45, UR45, UR53, URZ ;  /* 0x000000352d2d7290 */ /* 0x000fe2000fffe03f */
[--C-:B------:R-:W-:Y:S01]  /*aff0*/  IMAD.WIDE.U32 R4, R5, c[0x0][0x2b0], R6.reuse ;  /* 0x0000ac0005047a25 */ /* 0x100fe200078e0006 */
[----:B------:R-:W-:Y:S02]  /*b000*/  UIMAD UR55, UR52, UR27, URZ ;  /* 0x0000001b343772a4 */ /* 0x000fe4000f8e023f */
[----:B------:R-:W-:Y:S01]  /*b010*/  UIADD3 UR47, UR47, UR54, URZ ;  /* 0x000000362f2f7290 */ /* 0x000fe2000fffe03f */
[----:B------:R-:W-:Y:S01]  /*b020*/  IMAD.WIDE.U32 R6, R19, c[0x0][0x2d0], R6 ;  /* 0x0000b40013067a25 */ /* 0x000fe200078e0006 */
[----:B------:R-:W-:Y:S01]  /*b030*/  UIMAD UR52, UR26, UR39, UR50 ;  /* 0x000000271a3472a4 */ /* 0x000fe2000f8e0232 */
[----:B------:R-:W-:Y:S01]  /*b040*/  IADD3 R19, R5, UR49, RZ ;  /* 0x0000003105137c10 */ /* 0x000fe2000fffe0ff */
[----:B------:R-:W-:Y:S02]  /*b050*/  UIMAD.WIDE.U32 UR44, UR27, UR39, UR44 ;  /* 0x000000271b2c72a5 */ /* 0x000fe4000f8e002c */
[----:B------:R-:W-:-:S02]  /*b060*/  UIMAD UR51, UR6, UR35, UR34 ;  /* 0x00000023063372a4 */ /* 0x000fc4000f8e0222 */
[----:B------:R-:W-:Y:S02]  /*b070*/  UIMAD UR50, UR26, UR48, UR55 ;  /* 0x000000301a3272a4 */ /* 0x000fe4000f8e0237 */
[----:B------:R-:W-:Y:S02]  /*b080*/  UIMAD.WIDE.U32 UR46, UR27, UR48, UR46 ;  /* 0x000000301b2e72a5 */ /* 0x000fe4000f8e002e */
[----:B------:R-:W-:Y:S01]  /*b090*/  ULDC.64 UR34, c[0x0][0x318] ;  /* 0x0000c60000227ab9 */ /* 0x000fe20000000a00 */
[----:B------:R-:W-:Y:S01]  /*b0a0*/  IADD3 R5, R7, UR51, RZ ;  /* 0x0000003307057c10 */ /* 0x000fe2000fffe0ff */
[----:B------:R-:W-:Y:S02]  /*b0b0*/  ULDC.64 UR36, c[0x0][0x320] ;  /* 0x0000c80000247ab9 */ /* 0x000fe40000000a00 */
[----:B------:R-:W-:Y:S02]  /*b0c0*/  UIADD3 UR39, UR45, UR52, URZ ;  /* 0x000000342d277290 */ /* 0x000fe4000fffe03f */
[----:B------:R-:W-:-:S02]  /*b0d0*/  ULEA UR34, UP0, UR44, UR34, 0x3 ;  /* 0x000000222c227291 */ /* 0x000fc4000f80183f */
[----:B------:R-:W-:Y:S02]  /*b0e0*/  UIADD3 UR50, UR47, UR50, URZ ;  /* 0x000000322f327290 */ /* 0x000fe4000fffe03f */
[----:B------:R-:W-:Y:S02]  /*b0f0*/  ULEA UR36, UP1, UR46, UR36, 0x3 ;  /* 0x000000242e247291 */ /* 0x000fe4000f82183f */
[----:B------:R-:W-:Y:S01]  /*b100*/  ULEA.HI.X UR35, UR44, UR35, UR39, 0x3, UP0 ;  /* 0x000000232c237291 */ /* 0x000fe200080f1c27 */
[----:B------:R-:W-:Y:S01]  /*b110*/  LEA R18, P0, R4, UR34, 0x2 ;  /* 0x0000002204127c11 */ /* 0x000fe2000f8010ff */
[----:B------:R-:W-:Y:S02]  /*b120*/  ULEA.HI.X UR37, UR46, UR37, UR50, 0x3, UP1 ;  /* 0x000000252e257291 */ /* 0x000fe400088f1c32 */
[----:B------:R-:W-:Y:S02]  /*b130*/  LEA R20, P1, R6, UR36, 0x2 ;  /* 0x0000002406147c11 */ /* 0x000fe4000f8210ff */
[----:B------:R-:W-:-:S02]  /*b140*/  LEA.HI.X R19, R4, UR35, R19, 0x2, P0 ;  /* 0x0000002304137c11 */ /* 0x000fc400080f1413 */
[----:B------:R-:W-:-:S03]  /*b150*/  LEA.HI.X R21, R6, UR37, R5, 0x2, P1 ;  /* 0x0000002506157c11 */ /* 0x000fc600088f1405 */
[----:B------:R1:W-:Y:S04]  /*b160*/  RED.E.ADD.F32.FTZ.RN.STRONG.GPU [R18.64], R147 ;  /* 0x000000931200798e */ /* 0x0003e8000c10e7a8 */
[----:B0-----:R1:W-:Y:S02]  /*b170*/  RED.E.ADD.F32.FTZ.RN.STRONG.GPU [R20.64], R149 ;  /* 0x000000951400798e */ /* 0x0013e4000c10e7a8 */
.L_x_1529:
[----:B0-2-4-:R-:W-:Y:S05]  /*b180*/  BSYNC B0 ;  /* 0x0000000000007941 */ /* 0x015fea0003800000 */
.L_x_1528:
[----:B------:R-:W-:Y:S01]  /*b190*/  ULDC.64 UR34, c[0x0][0x298] ;  /* 0x0000a60000227ab9 */ /* 0x000fe20000000a00 */
[----:B------:R-:W-:Y:S01]  /*b1a0*/  FADD.FTZ R145, R145, R2 ;  /* 0x0000000291917221 */ /* 0x000fe20000010000 */
[----:B------:R-:W-:Y:S01]  /*b1b0*/  USHF.R.U64 UR44, UR34, 0x1, UR35 ;  /* 0x00000001222c7899 */ /* 0x000fe20008001223 */
[----:B------:R-:W-:Y:S01]  /*b1c0*/  FADD.FTZ R2, R3, R0 ;  /* 0x0000000003027221 */ /* 0x000fe20000010000 */
[----:B------:R-:W-:Y:S01]  /*b1d0*/  USHF.R.U32.HI UR38, URZ, 0x1, UR35 ;  /* 0x000000013f267899 */ /* 0x000fe20008011623 */
[----:B------:R0:W2:Y:S01]  /*b1e0*/  LDS R3, [R28.X4+0xc800] ;  /* 0x00c800001c037984 */ /* 0x0000a20000004800 */
[----:B------:R-:W-:Y:S01]  /*b1f0*/  ULDC.64 UR36, c[0x0][0x2c0] ;  /* 0x0000b00000247ab9 */ /* 0x000fe20000000a00 */
[----:B------:R-:W-:Y:S01]  /*b200*/  SHF.L.U32 R6, R122, 0x2, RZ ;  /* 0x000000027a067819 */ /* 0x000fe200000006ff */
[----:B------:R-:W-:Y:S01]  /*b210*/  ULDC.64 UR34, c[0x0][0x2b8] ;  /* 0x0000ae0000227ab9 */ /* 0x000fe20000000a00 */
[----:B------:R-:W-:Y:S01]  /*b220*/  SHF.R.U32.HI R7, RZ, 0x1e, R122 ;  /* 0x0000001eff077819 */ /* 0x000fe2000001167a */
[----:B------:R-:W-:Y:S01]  /*b230*/  USHF.R.U32.HI UR45, URZ, 0x1, UR35 ;  /* 0x000000013f2d7899 */ /* 0x000fe20008011623 */
[----:B------:R-:W-:Y:S01]  /*b240*/  BSSY B0, `(.L_x_1530) ;  /* 0x0000038000007945 */ /* 0x000fe20003800000 */
[----:B------:R-:W-:Y:S01]  /*b250*/  UIMAD UR47, UR38, UR27, URZ ;  /* 0x0000001b262f72a4 */ /* 0x000fe2000f8e023f */
[----:B------:R-:W-:Y:S01]  /*b260*/  ISETP.GE.AND P2, PT, R154, 0x181, PT ;  /* 0x000001819a00780c */ /* 0x000fe20003f46270 */
[----:B------:R-:W-:-:S02]  /*b270*/  USHF.R.U64 UR46, UR34, 0x1, UR35 ;  /* 0x00000001222e7899 */ /* 0x000fc40008001223 */
[----:B------:R-:W-:Y:S02]  /*b280*/  UIMAD UR49, UR45, UR27, URZ ;  /* 0x0000001b2d3172a4 */ /* 0x000fe4000f8e023f */
[----:B------:R-:W-:Y:S02]  /*b290*/  UIMAD.WIDE.U32 UR38, UR44, UR27, URZ ;  /* 0x0000001b2c2672a5 */ /* 0x000fe4000f8e003f */
[----:B------:R-:W-:Y:S02]  /*b2a0*/  UIMAD UR47, UR26, UR44, UR47 ;  /* 0x0000002c1a2f72a4 */ /* 0x000fe4000f8e022f */
[----:B------:R-:W-:Y:S02]  /*b2b0*/  UIMAD.WIDE.U32 UR44, UR46, UR27, URZ ;  /* 0x0000001b2e2c72a5 */ /* 0x000fe4000f8e003f */
[----:B------:R-:W-:Y:S02]  /*b2c0*/  UIMAD UR46, UR26, UR46, UR49 ;  /* 0x0000002e1a2e72a4 */ /* 0x000fe4000f8e0231 */
[----:B------:R-:W-:-:S02]  /*b2d0*/  ULDC.64 UR34, c[0x0][0x2a0] ;  /* 0x0000a80000227ab9 */ /* 0x000fc40000000a00 */
[----:B------:R-:W-:Y:S02]  /*b2e0*/  UIADD3 UR39, UR39, UR47, URZ ;  /* 0x0000002f27277290 */ /* 0x000fe4000fffe03f */
[----:B------:R-:W-:Y:S02]  /*b2f0*/  UIMAD UR48, UR24, UR34, URZ ;  /* 0x00000022183072a4 */ /* 0x000fe4000f8e023f */
[----:B------:R-:W-:Y:S02]  /*b300*/  UIADD3 UR45, UR45, UR46, URZ ;  /* 0x0000002e2d2d7290 */ /* 0x000fe4000fffe03f */
[----:B------:R-:W-:Y:S02]  /*b310*/  UIMAD UR49, UR24, UR36, URZ ;  /* 0x00000024183172a4 */ /* 0x000fe4000f8e023f */
[----:B------:R-:W-:Y:S02]  /*b320*/  UIMAD.WIDE.U32 UR38, UR25, UR34, UR38 ;  /* 0x00000022192672a5 */ /* 0x000fe4000f8e0026 */
[----:B------:R-:W-:-:S02]  /*b330*/  UIMAD UR47, UR25, UR35, UR48 ;  /* 0x00000023192f72a4 */ /* 0x000fc4000f8e0230 */
[----:B------:R-:W-:Y:S02]  /*b340*/  UIMAD.WIDE.U32 UR44, UR25, UR36, UR44 ;  /* 0x00000024192c72a5 */ /* 0x000fe4000f8e002c */
[----:B------:R-:W-:Y:S02]  /*b350*/  UIMAD UR49, UR25, UR37, UR49 ;  /* 0x00000025193172a4 */ /* 0x000fe4000f8e0231 */
[----:B------:R-:W-:Y:S02]  /*b360*/  ULDC.64 UR34, c[0x0][0x318] ;  /* 0x0000c60000227ab9 */ /* 0x000fe40000000a00 */
[----:B------:R-:W-:Y:S02]  /*b370*/  ULDC.64 UR36, c[0x0][0x320] ;  /* 0x0000c80000247ab9 */ /* 0x000fe40000000a00 */
[----:B------:R-:W-:Y:S02]  /*b380*/  ULEA UR46, UP0, UR38, UR34, 0x3 ;  /* 0x00000022262e7291 */ /* 0x000fe4000f80183f */
[----:B------:R-:W-:-:S02]  /*b390*/  ULEA UR34, UP1, UR44, UR36, 0x3 ;  /* 0x000000242c227291 */ /* 0x000fc4000f82183f */
[----:B------:R-:W-:Y:S02]  /*b3a0*/  UIADD3 UR47, UR47, UR39, URZ ;  /* 0x000000272f2f7290 */ /* 0x000fe4000fffe03f */
[----:B------:R-:W-:Y:S01]  /*b3b0*/  ULDC UR36, c[0x0][0x174] ;  /* 0x00005d0000247ab9 */ /* 0x000fe20000000800 */
[C---:B------:R-:W-:Y:S01]  /*b3c0*/  IADD3 R4, P0, R6.reuse, UR46, RZ ;  /* 0x0000002e06047c10 */ /* 0x040fe2000ff1e0ff */
[----:B------:R-:W-:Y:S01]  /*b3d0*/  UIADD3 UR39, UR49, UR45, URZ ;  /* 0x0000002d31277290 */ /* 0x000fe2000fffe03f */
[----:B------:R-:W-:Y:S01]  /*b3e0*/  IADD3 R6, P1, R6, UR34, RZ ;  /* 0x0000002206067c10 */ /* 0x000fe2000ff3e0ff */
[----:B------:R-:W-:Y:S02]  /*b3f0*/  UIADD3 UR36, UR7, -UR36, URZ ;  /* 0x8000002407247290 */ /* 0x000fe4000fffe03f */
[----:B------:R-:W-:Y:S02]  /*b400*/  ULEA.HI.X UR35, UR38, UR35, UR47, 0x3, UP0 ;  /* 0x0000002326237291 */ /* 0x000fe400080f1c2f */
[----:B------:R-:W-:-:S02]  /*b410*/  ULEA.HI.X UR37, UR44, UR37, UR39, 0x3, UP1 ;  /* 0x000000252c257291 */ /* 0x000fc400088f1c27 */
[----:B------:R-:W-:Y:S02]  /*b420*/  UIMAD UR36, UR36, -0x1000, URZ ;  /* 0xfffff000242478a4 */ /* 0x000fe4000f8e023f */
[C---:B------:R-:W-:Y:S01]  /*b430*/  IADD3.X R5, R7.reuse, UR35, RZ, P0, !PT ;  /* 0x0000002307057c10 */ /* 0x040fe200087fe4ff */
[----:B------:R-:W-:Y:S01]  /*b440*/  USHF.L.U32 UR38, UR5, 0x2, URZ ;  /* 0x0000000205267899 */ /* 0x000fe2000800063f */
[----:B------:R-:W-:Y:S01]  /*b450*/  IADD3.X R7, R7, UR37, RZ, P1, !PT ;  /* 0x0000002507077c10 */ /* 0x000fe20008ffe4ff */
[----:B------:R-:W-:Y:S01]  /*b460*/  USHF.L.U64.HI UR39, UR5, 0x2, UR4 ;  /* 0x0000000205277899 */ /* 0x000fe20008010204 */
[----:B-1----:R-:W-:Y:S01]  /*b470*/  MOV R19, UR36 ;  /* 0x0000002400137c02 */ /* 0x002fe20008000f00 */
[----:B------:R-:W-:Y:S01]  /*b480*/  ULDC.64 UR34, c[0x0][0x2b0] ;  /* 0x0000ac0000227ab9 */ /* 0x000fe20000000a00 */
[----:B------:R-:W-:Y:S01]  /*b490*/  MOV R21, UR36 ;  /* 0x0000002400157c02 */ /* 0x000fe20008000f00 */
[----:B------:R-:W-:Y:S01]  /*b4a0*/  ULDC.64 UR36, c[0x0][0x2d0] ;  /* 0x0000b40000247ab9 */ /* 0x000fe20000000a00 */
[C---:B------:R-:W-:Y:S01]  /*b4b0*/  ISETP.GE.AND P0, PT, R154.reuse, 0x81, PT ;  /* 0x000000819a00780c */ /* 0x040fe20003f06270 */
[----:B------:R-:W-:Y:S01]  /*b4c0*/  IMAD.WIDE R4, R19, 0x4, R4 ;  /* 0x0000000413047825 */ /* 0x000fe200078e0204 */
[----:B------:R-:W-:Y:S01]  /*b4d0*/  UIMAD UR34, UR39, UR34, URZ ;  /* 0x00000022272272a4 */ /* 0x000fe2000f8e023f */
[----:B------:R-:W-:Y:S01]  /*b4e0*/  MOV R19, UR38 ;  /* 0x0000002600137c02 */ /* 0x000fe20008000f00 */
[----:B------:R-:W-:Y:S01]  /*b4f0*/  UIMAD UR36, UR39, UR36, URZ ;  /* 0x00000024272472a4 */ /* 0x000fe2000f8e023f */
[----:B------:R-:W-:Y:S01]  /*b500*/  IMAD.WIDE R6, R21, 0x4, R6 ;  /* 0x0000000415067825 */ /* 0x000fe200078e0206 */
[----:B------:R-:W-:Y:S01]  /*b510*/  MOV R21, UR38 ;  /* 0x0000002600157c02 */ /* 0x000fe20008000f00 */
[----:B------:R-:W-:Y:S01]  /*b520*/  UIMAD UR34, UR38, UR35, UR34 ;  /* 0x00000023262272a4 */ /* 0x000fe2000f8e0222 */
[----:B------:R-:W-:Y:S01]  /*b530*/  ISETP.GE.AND P1, PT, R154, 0x101, PT ;  /* 0x000001019a00780c */ /* 0x000fe20003f26270 */
[----:B------:R-:W-:Y:S01]  /*b540*/  UIMAD UR36, UR38, UR37, UR36 ;  /* 0x00000025262472a4 */ /* 0x000fe2000f8e0224 */
[----:B------:R-:W-:-:S04]  /*b550*/  IMAD.WIDE.U32 R4, R19, c[0x0][0x2b0], R4 ;  /* 0x0000ac0013047a25 */ /* 0x000fc800078e0004 */
[----:B------:R-:W-:Y:S01]  /*b560*/  IMAD.WIDE.U32 R6, R21, c[0x0][0x2d0], R6 ;  /* 0x0000b40015067a25 */ /* 0x000fe200078e0006 */
[----:B------:R-:W-:-:S04]  /*b570*/  IADD3 R5, R5, UR34, RZ ;  /* 0x0000002205057c10 */ /* 0x000fc8000fffe0ff */
[----:B------:R-:W-:Y:S01]  /*b580*/  IADD3 R7, R7, UR36, RZ ;  /* 0x0000002407077c10 */ /* 0x000fe2000fffe0ff */
[----:B------:R-:W-:Y:S05]  /*b590*/  @!P0 BRA `(.L_x_1531) ;  /* 0x0000002000008947 */ /* 0x000fea0003800000 */
[----:B0-2---:R0:W-:Y:S04]  /*b5a0*/  RED.E.ADD.F32.FTZ.RN.STRONG.GPU [R4.64+-0x3e00], R65 ;  /* 0xffc200410400798e */ /* 0x0051e8000c10e7a8 */
[----:B------:R0:W-:Y:S02]  /*b5b0*/  RED.E.ADD.F32.FTZ.RN.STRONG.GPU [R6.64+-0x3e00], R3 ;  /* 0xffc200030600798e */ /* 0x0001e4000c10e7a8 */
.L_x_1531:
[----:B0-2---:R-:W-:Y:S05]  /*b5c0*/  BSYNC B0 ;  /* 0x0000000000007941 */ /* 0x005fea0003800000 */
.L_x_1530:
[----:B------:R-:W0:Y:S01]  /*b5d0*/  LDS R29, [R29.X4+0xca00] ;  /* 0x00ca00001d1d7984 */ /* 0x000e220000004800 */
[----:B------:R-:W-:Y:S01]  /*b5e0*/  BSSY B0, `(.L_x_1532) ;  /* 0x0000004000007945 */ /* 0x000fe20003800000 */
[----:B------:R-:W-:Y:S05]  /*b5f0*/  @!P1 BRA `(.L_x_1533) ;  /* 0x0000002000009947 */ /* 0x000fea0003800000 */
[----:B------:R1:W-:Y:S04]  /*b600*/  RED.E.ADD.F32.FTZ.RN.STRONG.GPU [R4.64+-0x3c00], R66 ;  /* 0xffc400420400798e */ /* 0x0003e8000c10e7a8 */
[----:B0-----:R1:W-:Y:S02]  /*b610*/  RED.E.ADD.F32.FTZ.RN.STRONG.GPU [R6.64+-0x3c00], R29 ;  /* 0xffc4001d0600798e */ /* 0x0013e4000c10e7a8 */
.L_x_1533:
[----:B------:R-:W-:Y:S05]  /*b620*/  BSYNC B0 ;  /* 0x0000000000007941 */ /* 0x000fea0003800000 */
.L_x_1532:
[----:B------:R2:W3:Y:S01]  /*b630*/  LDS R3, [R30.X4+0xcc00] ;  /* 0x00cc00001e037984 */ /* 0x0004e20000004800 */
[----:B------:R-:W-:Y:S01]  /*b640*/  BSSY B0, `(.L_x_1534) ;  /* 0x0000004000007945 */ /* 0x000fe20003800000 */
[----:B------:R-:W-:Y:S05]  /*b650*/  @!P2 BRA `(.L_x_1535) ;  /* 0x000000200000a947 */ /* 0x000fea0003800000 */
[----:B------:R4:W-:Y:S04]  /*b660*/  RED.E.ADD.F32.FTZ.RN.STRONG.GPU [R4.64+-0x3a00], R67 ;  /* 0xffc600430400798e */ /* 0x0009e8000c10e7a8 */
[----:B---3--:R4:W-:Y:S02]  /*b670*/  RED.E.ADD.F32.FTZ.RN.STRONG.GPU [R6.64+-0x3a00], R3 ;  /* 0xffc600030600798e */ /* 0x0089e4000c10e7a8 */
.L_x_1535:
[----:B------:R-:W-:Y:S05]  /*b680*/  BSYNC B0 ;  /* 0x0000000000007941 */ /* 0x000fea0003800000 */
.L_x_1534:
[----:B------:R-:W1:Y:S01]  /*b690*/  LDS R31, [R31.X4+0xce00] ;  /* 0x00ce00001f1f7984 */ /* 0x000e620000004800 */
[C---:B------:R-:W-:Y:S01]  /*b6a0*/  ISETP.GE.AND P6, PT, R154.reuse, 0x201, PT ;  /* 0x000002019a00780c */ /* 0x040fe20003fc6270 */
[----:B------:R-:W-:Y:S01]  /*b6b0*/  BSSY B0, `(.L_x_1536) ;  /* 0x000000a000007945 */ /* 0x000fe20003800000 */
[----:B------:R-:W-:-:S02]  /*b6c0*/  ISETP.GE.AND P0, PT, R154, 0x281, PT ;  /* 0x000002819a00780c */ /* 0x000fc40003f06270 */
[C---:B------:R-:W-:Y:S02]  /*b6d0*/  ISETP.GE.AND P1, PT, R154.reuse, 0x301, PT ;  /* 0x000003019a00780c */ /* 0x040fe40003f26270 */
[C---:B------:R-:W-:Y:S02]  /*b6e0*/  ISETP.GE.AND P2, PT, R154.reuse, 0x381, PT ;  /* 0x000003819a00780c */ /* 0x040fe40003f46270 */
[C---:B------:R-:W-:Y:S02]  /*b6f0*/  ISETP.GE.AND P3, PT, R154.reuse, 0x401, PT ;  /* 0x000004019a00780c */ /* 0x040fe40003f66270 */
[C---:B------:R-:W-:Y:S02]  /*b700*/  ISETP.GE.AND P4, PT, R154.reuse, 0x481, PT ;  /* 0x000004819a00780c */ /* 0x040fe40003f86270 */
[----:B------:R-:W-:Y:S01]  /*b710*/  ISETP.GE.AND P5, PT, R154, 0x501, PT ;  /* 0x000005019a00780c */ /* 0x000fe20003fa6270 */
[----:B------:R-:W-:Y:S07]  /*b720*/  @!P6 BRA `(.L_x_1537) ;  /* 0x000000200000e947 */ /* 0x000fee0003800000 */
[----:B------:R2:W-:Y:S04]  /*b730*/  RED.E.ADD.F32.FTZ.RN.STRONG.GPU [R4.64+-0x3800], R68 ;  /* 0xffc800440400798e */ /* 0x0005e8000c10e7a8 */
[----:B-1----:R2:W-:Y:S02]  /*b740*/  RED.E.ADD.F32.FTZ.RN.STRONG.GPU [R6.64+-0x3800], R31 ;  /* 0xffc8001f0600798e */ /* 0x0025e4000c10e7a8 */
.L_x_1537:
[----:B------:R-:W-:Y:S05]  /*b750*/  BSYNC B0 ;  /* 0x0000000000007941 */ /* 0x000fea0003800000 */
.L_x_1536:
[----:B---34-:R3:W4:Y:S01]  /*b760*/  LDS R3, [R32.X4+0xd000] ;  /* 0x00d0000020037984 */ /* 0x0187220000004800 */
[----:B------:R-:W-:Y:S01]  /*b770*/  BSSY B0, `(.L_x_1538) ;  /* 0x0000004000007945 */ /* 0x000fe20003800000 */
[----:B------:R-:W-:Y:S05]  /*b780*/  @!P0 BRA `(.L_x_1539) ;  /* 0x0000002000008947 */ /* 0x000fea0003800000 */
[----:B------:R2:W-:Y:S04]  /*b790*/  RED.E.ADD.F32.FTZ.RN.STRONG.GPU [R4.64+-0x3600], R69 ;  /* 0xffca00450400798e */ /* 0x0005e8000c10e7a8 */
[----:B----4-:R2:W-:Y:S02]  /*b7a0*/  RED.E.ADD.F32.FTZ.RN.STRONG.GPU [R6.64+-0x3600], R3 ;  /* 0xffca00030600798e */ /* 0x0105e4000c10e7a8 */
.L_x_1539:
[----:B------:R-:W-:Y:S05]  /*b7b0*/  BSYNC B0 ;  /* 0x0000000000007941 */ /* 0x000fea0003800000 */
.L_x_1538:
[----:B------:R-:W2:Y:S01]  /*b7c0*/  LDS R33, [R33.X4+0xd200] ;  /* 0x00d2000021217984 */ /* 0x000ea20000004800 */
[----:B------:R-:W-:Y:S01]  /*b7d0*/  BSSY B0, `(.L_x_1540) ;  /* 0x0000004000007945 */ /* 0x000fe20003800000 */
[----:B------:R-:W-:Y:S05]  /*b7e0*/  @!P1 BRA `(.L_x_1541) ;  /* 0x0000002000009947 */ /* 0x000fea0003800000 */
[----:B------:R3:W-:Y:S04]  /*b7f0*/  RED.E.ADD.F32.FTZ.RN.STRONG.GPU [R4.64+-0x3400], R70 ;  /* 0xffcc00460400798e */ /* 0x0007e8000c10e7a8 */
[----:B--2---:R3:W-:Y:S02]  /*b800*/  RED.E.ADD.F32.FTZ.RN.STRONG.GPU [R6.64+-0x3400], R33 ;  /* 0xffcc00210600798e */ /* 0x0047e4000c10e7a8 */
.L_x_1541:
[----:B------:R-:W-:Y:S05]  /*b810*/  BSYNC B0 ;  /* 0x0000000000007941 */ /* 0x000fea0003800000 */
.L_x_1540:
[----:B--2-4-:R2:W4:Y:S01]  /*b820*/  LDS R3, [R34.X4+0xd400] ;  /* 0x00d4000022037984 */ /* 0x0145220000004800 */
[----:B------:R-:W-:Y:S01]  /*b830*/  BSSY B0, `(.L_x_1542) ;  /* 0x0000004000007945 */ /* 0x000fe20003800000 */
[----:B------:R-:W-:Y:S05]  /*b840*/  @!P2 BRA `(.L_x_1543) ;  /* 0x000000200000a947 */ /* 0x000fea0003800000 */
[----:B------:R2:W-:Y:S04]  /*b850*/  RED.E.ADD.F32.FTZ.RN.STRONG.GPU [R4.64+-0x3200], R71 ;  /* 0xffce00470400798e */ /* 0x0005e8000c10e7a8 */
[----:B----4-:R2:W-:Y:S02]  /*b860*/  RED.E.ADD.F32.FTZ.RN.STRONG.GPU [R6.64+-0x3200], R3 ;  /* 0xffce00030600798e */ /* 0x0105e4000c10e7a8 */
.L_x_1543:
[----:B------:R-:W-:Y:S05]  /*b870*/  BSYNC B0 ;  /* 0x0000000000007941 */ /* 0x000fea0003800000 */
.L_x_1542:
[----:B------:R-:W2:Y:S01]  /*b880*/  LDS R35, [R35.X4+0xd600] ;  /* 0x00d6000023237984 */ /* 0x000ea20000004800 */
[----:B------:R-:W-:Y:S01]  /*b890*/  BSSY B0, `(.L_x_1544) ;  /* 0x0000004000007945 */ /* 0x000fe20003800000 */
[----:B------:R-:W-:Y:S05]  /*b8a0*/  @!P3 BRA `(.L_x_1545) ;  /* 0x000000200000b947 */ /* 0x000fea0003800000 */
[----:B------:R3:W-:Y:S04]  /*b8b0*/  RED.E.ADD.F32.FTZ.RN.STRONG.GPU [R4.64+-0x3000], R72 ;  /* 0xffd000480400798e */ /* 0x0007e8000c10e7a8 */
[----:B--2---:R3:W-:Y:S02]  /*b8c0*/  RED.E.ADD.F32.FTZ.RN.STRONG.GPU [R6.64+-0x3000], R35 ;  /* 0xffd000230600798e */ /* 0x0047e4000c10e7a8 */
.L_x_1545:
[----:B------:R-:W-:Y:S05]  /*b8d0*/  BSYNC B0 ;  /* 0x0000000000007941 */ /* 0x000fea0003800000 */
.L_x_1544:
[----:B--2-4-:R2:W4:Y:S01]  /*b8e0*/  LDS R3, [R36.X4+0xd800] ;  /* 0x00d8000024037984 */ /* 0x0145220000004800 */
[----:B------:R-:W-:Y:S01]  /*b8f0*/  BSSY B0, `(.L_x_1546) ;  /* 0x0000004000007945 */ /* 0x000fe20003800000 */
[----:B------:R-:W-:Y:S05]  /*b900*/  @!P4 BRA `(.L_x_1547) ;  /* 0x000000200000c947 */ /* 0x000fea0003800000 */
[----:B------:R2:W-:Y:S04]  /*b910*/  RED.E.ADD.F32.FTZ.RN.STRONG.GPU [R4.64+-0x2e00], R73 ;  /* 0xffd200490400798e */ /* 0x0005e8000c10e7a8 */
[----:B----4-:R2:W-:Y:S02]  /*b920*/  RED.E.ADD.F32.FTZ.RN.STRONG.GPU [R6.64+-0x2e00], R3 ;  /* 0xffd200030600798e */ /* 0x0105e4000c10e7a8 */
.L_x_1547:
[----:B------:R-:W-:Y:S05]  /*b930*/  BSYNC B0 ;  /* 0x0000000000007941 */ /* 0x000fea0003800000 */
.L_x_1546:
[----:B------:R-:W2:Y:S01]  /*b940*/  LDS R37, [R37.X4+0xda00] ;  /* 0x00da000025257984 */ /* 0x000ea20000004800 */
[----:B------:R-:W-:Y:S01]  /*b950*/  BSSY B0, `(.L_x_1548) ;  /* 0x0000004000007945 */ /* 0x000fe20003800000 */
[----:B------:R-:W-:Y:S05]  /*b960*/  @!P5 BRA `(.L_x_1549) ;  /* 0x000000200000d947 */ /* 0x000fea0003800000 */
[----:B------:R3:W-:Y:S04]  /*b970*/  RED.E.ADD.F32.FTZ.RN.STRONG.GPU [R4.64+-0x2c00], R74 ;  /* 0xffd4004a0400798e */ /* 0x0007e8000c10e7a8 */
[----:B--2---:R3:W-:Y:S02]  /*b980*/  RED.E.ADD.F32.FTZ.RN.STRONG.GPU [R6.64+-0x2c00], R37 ;  /* 0xffd400250600798e */ /* 0x0047e4000c10e7a8 */
.L_x_1549:
[----:B------:R-:W-:Y:S05]  /*b990*/  BSYNC B0 ;  /* 0x0000000000007941 */ /* 0x000fea0003800000 */
.L_x_1548:
[----:B--2-4-:R2:W4:Y:S01]  /*b9a0*/  LDS R3, [R38.X4+0xdc00] ;  /* 0x00dc000026037984 */ /* 0x0145220000004800 */
        /* <DEDUP_REMOVED lines=9> */
[----:B--2---:R2:W-:Y:S04]  /*ba40*/  RED.E.ADD.F32.FTZ.RN.STRONG.GPU [R4.64+-0x2a00], R75 ;  /* 0xffd6004b0400798e */ /* 0x0045e8000c10e7a8 */
[----:B----4-:R2:W-:Y:S02]  /*ba50*/  RED.E.ADD.F32.FTZ.RN.STRONG.GPU [R6.64+-0x2a00], R3 ;  /* 0xffd600030600798e */ /* 0x0105e4000c10e7a8 */
.L_x_1551:
[----:B--2---:R-:W-:Y:S05]  /*ba60*/  BSYNC B0 ;  /* 0x0000000000007941 */ /* 0x004fea0003800000 */
.L_x_1550:
[----:B------:R-:W2:Y:S01]  /*ba70*/  LDS R39, [R39.X4+0xde00] ;  /* 0x00de000027277984 */ /* 0x000ea20000004800 */
[----:B------:R-:W-:Y:S01]  /*ba80*/  BSSY B0, `(.L_x_1552) ;  /* 0x0000004000007945 */ /* 0x000fe20003800000 */
[----:B------:R-:W-:Y:S05]  /*ba90*/  @!P0 BRA `(.L_x_1553) ;  /* 0x0000002000008947 */ /* 0x000fea0003800000 */
[----:B------:R3:W-:Y:S04]  /*baa0*/  RED.E.ADD.F32.FTZ.RN.STRONG.GPU [R4.64+-0x2800], R76 ;  /* 0xffd8004c0400798e */ /* 0x0007e8000c10e7a8 */
[----:B--2---:R3:W-:Y:S02]  /*bab0*/  RED.E.ADD.F32.FTZ.RN.STRONG.GPU [R6.64+-0x2800], R39 ;  /* 0xffd800270600798e */ /* 0x0047e4000c10e7a8 */
.L_x_1553:
[----:B------:R-:W-:Y:S05]  /*bac0*/  BSYNC B0 ;  /* 0x0000000000007941 */ /* 0x000fea0003800000 */
.L_x_1552:
[----:B----4-:R4:W3:Y:S01]  /*bad0*/  LDS R3, [R40.X4+0xe000] ;  /* 0x00e0000028037984 */ /* 0x0108e20000004800 */
[----:B------:R-:W-:Y:S01]  /*bae0*/  BSSY B0, `(.L_x_1554) ;  /* 0x0000004000007945 */ /* 0x000fe20003800000 */
[----:B------:R-:W-:Y:S05]  /*baf0*/  @!P1 BRA `(.L_x_1555) ;  /* 0x0000002000009947 */ /* 0x000fea0003800000 */
[----:B------:R4:W-:Y:S04]  /*bb00*/  RED.E.ADD.F32.FTZ.RN.STRONG.GPU [R4.64+-0x2600], R77 ;  /* 0xffda004d0400798e */ /* 0x0009e8000c10e7a8 */
[----:B---3--:R4:W-:Y:S02]  /*bb10*/  RED.E.ADD.F32.FTZ.RN.STRONG.GPU [R6.64+-0x2600], R3 ;  /* 0xffda00030600798e */ /* 0x0089e4000c10e7a8 */
.L_x_1555:
[----:B------:R-:W-:Y:S05]  /*bb20*/  BSYNC B0 ;  /* 0x0000000000007941 */ /* 0x000fea0003800000 */
.L_x_1554:
[----:B------:R-:W4:Y:S01]  /*bb30*/  LDS R41, [R41.X4+0xe200] ;  /* 0x00e2000029297984 */ /* 0x000f220000004800 */
[----:B------:R-:W-:Y:S01]  /*bb40*/  BSSY B0, `(.L_x_1556) ;  /* 0x0000004000007945 */ /* 0x000fe20003800000 */
[----:B------:R-:W-:Y:S05]  /*bb50*/  @!P2 BRA `(.L_x_1557) ;  /* 0x000000200000a947 */ /* 0x000fea0003800000 */
[----:B------:R4:W-:Y:S04]  /*bb60*/  RED.E.ADD.F32.FTZ.RN.STRONG.GPU [R4.64+-0x2400], R78 ;  /* 0xffdc004e0400798e */ /* 0x0009e8000c10e7a8 */
[----:B----4-:R4:W-:Y:S02]  /*bb70*/  RED.E.ADD.F32.FTZ.RN.STRONG.GPU [R6.64+-0x2400], R41 ;  /* 0xffdc00290600798e */ /* 0x0109e4000c10e7a8 */
.L_x_1557:
[----:B------:R-:W-:Y:S05]  /*bb80*/  BSYNC B0 ;  /* 0x0000000000007941 */ /* 0x000fea0003800000 */
.L_x_1556:
[----:B---34-:R3:W4:Y:S01]  /*bb90*/  LDS R3, [R42.X4+0xe400] ;  /* 0x00e400002a037984 */ /* 0x0187220000004800 */
[----:B------:R-:W-:Y:S01]  /*bba0*/  BSSY B0, `(.L_x_1558) ;  /* 0x0000004000007945 */ /* 0x000fe20003800000 */
[----:B------:R-:W-:Y:S05]  /*bbb0*/  @!P3 BRA `(.L_x_1559) ;  /* 0x000000200000b947 */ /* 0x000fea0003800000 */
[----:B------:R3:W-:Y:S04]  /*bbc0*/  RED.E.ADD.F32.FTZ.RN.STRONG.GPU [R4.64+-0x2200], R79 ;  /* 0xffde004f0400798e */ /* 0x0007e8000c10e7a8 */
[----:B----4-:R3:W-:Y:S02]  /*bbd0*/  RED.E.ADD.F32.FTZ.RN.STRONG.GPU [R6.64+-0x2200], R3 ;  /* 0xffde00030600798e */ /* 0x0107e4000c10e7a8 */
.L_x_1559:
[----:B------:R-:W-:Y:S05]  /*bbe0*/  BSYNC B0 ;  /* 0x0000000000007941 */ /* 0x000fea0003800000 */
.L_x_1558:
[----:B------:R-:W3:Y:S01]  /*bbf0*/  LDS R43, [R43.X4+0xe600] ;  /* 0x00e600002b2b7984 */ /* 0x000ee20000004800 */
[----:B------:R-:W-:Y:S01]  /*bc00*/  BSSY B0, `(.L_x_1560) ;  /* 0x0000004000007945 */ /* 0x000fe20003800000 */
[----:B------:R-:W-:Y:S05]  /*bc10*/  @!P4 BRA `(.L_x_1561) ;  /* 0x000000200000c947 */ /* 0x000fea0003800000 */
[----:B------:R4:W-:Y:S04]  /*bc20*/  RED.E.ADD.F32.FTZ.RN.STRONG.GPU [R4.64+-0x2000], R94 ;  /* 0xffe0005e0400798e */ /* 0x0009e8000c10e7a8 */
[----:B---3--:R4:W-:Y:S02]  /*bc30*/  RED.E.ADD.F32.FTZ.RN.STRONG.GPU [R6.64+-0x2000], R43 ;  /* 0xffe0002b0600798e */ /* 0x0089e4000c10e7a8 */
.L_x_1561:
[----:B------:R-:W-:Y:S05]  /*bc40*/  BSYNC B0 ;  /* 0x0000000000007941 */ /* 0x000fea0003800000 */
.L_x_1560:
[----:B---34-:R3:W4:Y:S01]  /*bc50*/  LDS R3, [R44.X4+0xe800] ;  /* 0x00e800002c037984 */ /* 0x0187220000004800 */
[----:B------:R-:W-:Y:S01]  /*bc60*/  BSSY B0, `(.L_x_1562) ;  /* 0x0000004000007945 */ /* 0x000fe20003800000 */
[----:B------:R-:W-:Y:S05]  /*bc70*/  @!P5 BRA `(.L_x_1563) ;  /* 0x000000200000d947 */ /* 0x000fea0003800000 */
[----:B------:R3:W-:Y:S04]  /*bc80*/  RED.E.ADD.F32.FTZ.RN.STRONG.GPU [R4.64+-0x1e00], R95 ;  /* 0xffe2005f0400798e */ /* 0x0007e8000c10e7a8 */
[----:B----4-:R3:W-:Y:S02]  /*bc90*/  RED.E.ADD.F32.FTZ.RN.STRONG.GPU [R6.64+-0x1e00], R3 ;  /* 0xffe200030600798e */ /* 0x0107e4000c10e7a8 */
.L_x_1563:
[----:B------:R-:W-:Y:S05]  /*bca0*/  BSYNC B0 ;  /* 0x0000000000007941 */ /* 0x000fea0003800000 */
.L_x_1562:
[----:B------:R-:W3:Y:S01]  /*bcb0*/  LDS R45, [R45.X4+0xea00] ;  /* 0x00ea00002d2d7984 */ /* 0x000ee20000004800 */
        /* <DEDUP_REMOVED lines=10> */
[----:B---3--:R4:W-:Y:S02]  /*bd60*/  RED.E.ADD.F32.FTZ.RN.STRONG.GPU [R6.64+-0x1c00], R45 ;  /* 0xffe4002d0600798e */ /* 0x0089e4000c10e7a8 */
.L_x_1565:
[----:B------:R-:W-:Y:S05]  /*bd70*/  BSYNC B0 ;  /* 0x0000000000007941 */ /* 0x000fea0003800000 */
.L_x_1564:
[----:B---34-:R3:W4:Y:S01]  /*bd80*/  LDS R3, [R46.X4+0xec00] ;  /* 0x00ec00002e037984 */ /* 0x0187220000004800 */
[----:B------:R-:W-:Y:S01]  /*bd90*/  BSSY B0, `(.L_x_1566) ;  /* 0x0000004000007945 */ /* 0x000fe20003800000 */
[----:B------:R-:W-:Y:S05]  /*bda0*/  @!P0 BRA `(.L_x_1567) ;  /* 0x0000002000008947 */ /* 0x000fea0003800000 */
[----:B------:R3:W-:Y:S04]  /*bdb0*/  RED.E.ADD.F32.FTZ.RN.STRONG.GPU [R4.64+-0x1a00], R132 ;  /* 0xffe600840400798e */ /* 0x0007e8000c10e7a8 */
[----:B----4-:R3:W-:Y:S02]  /*bdc0*/  RED.E.ADD.F32.FTZ.RN.STRONG.GPU [R6.64+-0x1a00], R3 ;  /* 0xffe600030600798e */ /* 0x0107e4000c10e7a8 */
.L_x_1567:
[----:B------:R-:W-:Y:S05]  /*bdd0*/  BSYNC B0 ;  /* 0x0000000000007941 */ /* 0x000fea0003800000 */
.L_x_1566:
[----:B------:R-:W3:Y:S01]  /*bde0*/  LDS R47, [R47.X4+0xee00] ;  /* 0x00ee00002f2f7984 */ /* 0x000ee20000004800 */
[----:B------:R-:W-:Y:S01]  /*bdf0*/  BSSY B0, `(.L_x_1568) ;  /* 0x0000004000007945 */ /* 0x000fe20003800000 */
[----:B------:R-:W-:Y:S05]  /*be00*/  @!P1 BRA `(.L_x_1569) ;  /* 0x0000002000009947 */ /* 0x000fea0003800000 */
[----:B------:R4:W-:Y:S04]  /*be10*/  RED.E.ADD.F32.FTZ.RN.STRONG.GPU [R4.64+-0x1800], R133 ;  /* 0xffe800850400798e */ /* 0x0009e8000c10e7a8 */
[----:B---3--:R4:W-:Y:S02]  /*be20*/  RED.E.ADD.F32.FTZ.RN.STRONG.GPU [R6.64+-0x1800], R47 ;  /* 0xffe8002f0600798e */ /* 0x0089e4000c10e7a8 */
.L_x_1569:
[----:B------:R-:W-:Y:S05]  /*be30*/  BSYNC B0 ;  /* 0x0000000000007941 */ /* 0x000fea0003800000 */
.L_x_1568:
[----:B---34-:R3:W4:Y:S01]  /*be40*/  LDS R3, [R48.X4+0xf000] ;  /* 0x00f0000030037984 */ /* 0x0187220000004800 */
[----:B------:R-:W-:Y:S01]  /*be50*/  BSSY B0, `(.L_x_1570) ;  /* 0x0000004000007945 */ /* 0x000fe20003800000 */
[----:B------:R-:W-:Y:S05]  /*be60*/  @!P2 BRA `(.L_x_1571) ;  /* 0x000000200000a947 */ /* 0x000fea0003800000 */
[----:B------:R3:W-:Y:S04]  /*be70*/  RED.E.ADD.F32.FTZ.RN.STRONG.GPU [R4.64+-0x1600], R134 ;  /* 0xffea00860400798e */ /* 0x0007e8000c10e7a8 */
[----:B----4-:R3:W-:Y:S02]  /*be80*/  RED.E.ADD.F32.FTZ.RN.STRONG.GPU [R6.64+-0x1600], R3 ;  /* 0xffea00030600798e */ /* 0x0107e4000c10e7a8 */
.L_x_1571:
[----:B------:R-:W-:Y:S05]  /*be90*/  BSYNC B0 ;  /* 0x0000000000007941 */ /* 0x000fea0003800000 */
.L_x_1570:
[----:B------:R-:W3:Y:S01]  /*bea0*/  LDS R49, [R49.X4+0xf200] ;  /* 0x00f2000031317984 */ /* 0x000ee20000004800 */
[----:B------:R-:W-:Y:S01]  /*beb0*/  BSSY B0, `(.L_x_1572) ;  /* 0x0000004000007945 */ /* 0x000fe20003800000 */
[----:B------:R-:W-:Y:S05]  /*bec0*/  @!P3 BRA `(.L_x_1573) ;  /* 0x000000200000b947 */ /* 0x000fea0003800000 */
[----:B------:R4:W-:Y:S04]  /*bed0*/  RED.E.ADD.F32.FTZ.RN.STRONG.GPU [R4.64+-0x1400], R135 ;  /* 0xffec00870400798e */ /* 0x0009e8000c10e7a8 */
[----:B---3--:R4:W-:Y:S02]  /*bee0*/  RED.E.ADD.F32.FTZ.RN.STRONG.GPU [R6.64+-0x1400], R49 ;  /* 0xffec00310600798e */ /* 0x0089e4000c10e7a8 */
.L_x_1573:
[----:B------:R-:W-:Y:S05]  /*bef0*/  BSYNC B0 ;  /* 0x0000000000007941 */ /* 0x000fea0003800000 */
.L_x_1572:
[----:B---34-:R3:W4:Y:S01]  /*bf00*/  LDS R3, [R50.X4+0xf400] ;  /* 0x00f4000032037984 */ /* 0x0187220000004800 */
[----:B------:R-:W-:Y:S01]  /*bf10*/  BSSY B0, `(.L_x_1574) ;  /* 0x0000004000007945 */ /* 0x000fe20003800000 */
[----:B------:R-:W-:Y:S05]  /*bf20*/  @!P4 BRA `(.L_x_1575) ;  /* 0x000000200000c947 */ /* 0x000fea0003800000 */
[----:B------:R3:W-:Y:S04]  /*bf30*/  RED.E.ADD.F32.FTZ.RN.STRONG.GPU [R4.64+-0x1200], R136 ;  /* 0xffee00880400798e */ /* 0x0007e8000c10e7a8 */
[----:B----4-:R3:W-:Y:S02]  /*bf40*/  RED.E.ADD.F32.FTZ.RN.STRONG.GPU [R6.64+-0x1200], R3 ;  /* 0xffee00030600798e */ /* 0x0107e4000c10e7a8 */
.L_x_1575:
[----:B------:R-:W-:Y:S05]  /*bf50*/  BSYNC B0 ;  /* 0x0000000000007941 */ /* 0x000fea0003800000 */
.L_x_1574:
[----:B------:R-:W3:Y:S01]  /*bf60*/  LDS R51, [R51.X4+0xf600] ;  /* 0x00f6000033337984 */ /* 0x000ee20000004800 */
[----:B------:R-:W-:Y:S01]  /*bf70*/  BSSY B0, `(.L_x_1576) ;  /* 0x0000004000007945 */ /* 0x000fe20003800000 */
[----:B------:R-:W-:Y:S05]  /*bf80*/  @!P5 BRA `(.L_x_1577) ;  /* 0x000000200000d947 */ /* 0x000fea0003800000 */
[----:B------:R4:W-:Y:S04]  /*bf90*/  RED.E.ADD.F32.FTZ.RN.STRONG.GPU [R4.64+-0x1000], R137 ;  /* 0xfff000890400798e */ /* 0x0009e8000c10e7a8 */
[----:B---3--:R4:W-:Y:S02]  /*bfa0*/  RED.E.ADD.F32.FTZ.RN.STRONG.GPU [R6.64+-0x1000], R51 ;  /* 0xfff000330600798e */ /* 0x0089e4000c10e7a8 */
.L_x_1577:
[----:B------:R-:W-:Y:S05]  /*bfb0*/  BSYNC B0 ;  /* 0x0000000000007941 */ /* 0x000fea0003800000 */
.L_x_1576:
[----:B---34-:R3:W4:Y:S01]  /*bfc0*/  LDS R3, [R52.X4+0xf800] ;  /* 0x00f8000034037984 */ /* 0x0187220000004800 */
        /* <DEDUP_REMOVED lines=9> */
[----:B---3--:R3:W-:Y:S04]  /*c060*/  RED.E.ADD.F32.FTZ.RN.STRONG.GPU [R4.64+-0xe00], R138 ;  /* 0xfff2008a0400798e */ /* 0x0087e8000c10e7a8 */
[----:B----4-:R3:W-:Y:S02]  /*c070*/  RED.E.ADD.F32.FTZ.RN.STRONG.GPU [R6.64+-0xe00], R3 ;  /* 0xfff200030600798e */ /* 0x0107e4000c10e7a8 */
.L_x_1579:
[----:B---3--:R-:W-:Y:S05]  /*c080*/  BSYNC B0 ;  /* 0x0000000000007941 */ /* 0x008fea0003800000 */
.L_x_1578:
[----:B------:R-:W3:Y:S01]  /*c090*/  LDS R53, [R53.X4+0xfa00] ;  /* 0x00fa000035357984 */ /* 0x000ee20000004800 */
[----:B------:R-:W-:Y:S01]  /*c0a0*/  BSSY B0, `(.L_x_1580) ;  /* 0x0000004000007945 */ /* 0x000fe20003800000 */
[----:B------:R-:W-:Y:S05]  /*c0b0*/  @!P0 BRA `(.L_x_1581) ;  /* 0x0000002000008947 */ /* 0x000fea0003800000 */
[----:B------:R4:W-:Y:S04]  /*c0c0*/  RED.E.ADD.F32.FTZ.RN.STRONG.GPU [R4.64+-0xc00], R139 ;  /* 0xfff4008b0400798e */ /* 0x0009e8000c10e7a8 */
[----:B---3--:R4:W-:Y:S02]  /*c0d0*/  RED.E.ADD.F32.FTZ.RN.STRONG.GPU [R6.64+-0xc00], R53 ;  /* 0xfff400350600798e */ /* 0x0089e4000c10e7a8 */
.L_x_1581:
[----:B------:R-:W-:Y:S05]  /*c0e0*/  BSYNC B0 ;  /* 0x0000000000007941 */ /* 0x000fea0003800000 */
.L_x_1580:
[----:B----4-:R4:W3:Y:S01]  /*c0f0*/  LDS R3, [R60.X4+0xfc00] ;  /* 0x00fc00003c037984 */ /* 0x0108e20000004800 */
[----:B------:R-:W-:Y:S01]  /*c100*/  BSSY B0, `(.L_x_1582) ;  /* 0x0000004000007945 */ /* 0x000fe20003800000 */
[----:B------:R-:W-:Y:S05]  /*c110*/  @!P1 BRA `(.L_x_1583) ;  /* 0x0000002000009947 */ /* 0x000fea0003800000 */
[----:B------:R4:W-:Y:S04]  /*c120*/  RED.E.ADD.F32.FTZ.RN.STRONG.GPU [R4.64+-0xa00], R140 ;  /* 0xfff6008c0400798e */ /* 0x0009e8000c10e7a8 */
[----:B---3--:R4:W-:Y:S02]  /*c130*/  RED.E.ADD.F32.FTZ.RN.STRONG.GPU [R6.64+-0xa00], R3 ;  /* 0xfff600030600798e */ /* 0x0089e4000c10e7a8 */
.L_x_1583:
[----:B------:R-:W-:Y:S05]  /*c140*/  BSYNC B0 ;  /* 0x0000000000007941 */ /* 0x000fea0003800000 */
.L_x_1582:
[----:B------:R-:W4:Y:S01]  /*c150*/  LDS R61, [R61.X4+0xfe00] ;  /* 0x00fe00003d3d7984 */ /* 0x000f220000004800 */
[----:B------:R-:W-:Y:S01]  /*c160*/  BSSY B0, `(.L_x_1584) ;  /* 0x0000004000007945 */ /* 0x000fe20003800000 */
[----:B------:R-:W-:Y:S05]  /*c170*/  @!P2 BRA `(.L_x_1585) ;  /* 0x000000200000a947 */ /* 0x000fea0003800000 */
[----:B------:R4:W-:Y:S04]  /*c180*/  RED.E.ADD.F32.FTZ.RN.STRONG.GPU [R4.64+-0x800], R141 ;  /* 0xfff8008d0400798e */ /* 0x0009e8000c10e7a8 */
[----:B----4-:R4:W-:Y:S02]  /*c190*/  RED.E.ADD.F32.FTZ.RN.STRONG.GPU [R6.64+-0x800], R61 ;  /* 0xfff8003d0600798e */ /* 0x0109e4000c10e7a8 */
.L_x_1585:
[----:B------:R-:W-:Y:S05]  /*c1a0*/  BSYNC B0 ;  /* 0x0000000000007941 */ /* 0x000fea0003800000 */
.L_x_1584:
[----:B---34-:R3:W4:Y:S01]  /*c1b0*/  LDS R3, [R62.X4+0x10000] ;  /* 0x010000003e037984 */ /* 0x0187220000004800 */
[----:B------:R-:W-:Y:S01]  /*c1c0*/  BSSY B0, `(.L_x_1586) ;  /* 0x0000004000007945 */ /* 0x000fe20003800000 */
[----:B------:R-:W-:Y:S05]  /*c1d0*/  @!P3 BRA `(.L_x_1587) ;  /* 0x000000200000b947 */ /* 0x000fea0003800000 */
[----:B------:R3:W-:Y:S04]  /*c1e0*/  RED.E.ADD.F32.FTZ.RN.STRONG.GPU [R4.64+-0x600], R142 ;  /* 0xfffa008e0400798e */ /* 0x0007e8000c10e7a8 */
[----:B----4-:R3:W-:Y:S02]  /*c1f0*/  RED.E.ADD.F32.FTZ.RN.STRONG.GPU [R6.64+-0x600], R3 ;  /* 0xfffa00030600798e */ /* 0x0107e4000c10e7a8 */
.L_x_1587:
[----:B------:R-:W-:Y:S05]  /*c200*/  BSYNC B0 ;  /* 0x0000000000007941 */ /* 0x000fea0003800000 */
.L_x_1586:
[----:B------:R-:W3:Y:S01]  /*c210*/  LDS R63, [R63.X4+0x10200] ;  /* 0x010200003f3f7984 */ /* 0x000ee20000004800 */
[----:B------:R-:W-:Y:S01]  /*c220*/  BSSY B0, `(.L_x_1588) ;  /* 0x0000004000007945 */ /* 0x000fe20003800000 */
[----:B------:R-:W-:Y:S05]  /*c230*/  @!P4 BRA `(.L_x_1589) ;  /* 0x000000200000c947 */ /* 0x000fea0003800000 */
[----:B------:R4:W-:Y:S04]  /*c240*/  RED.E.ADD.F32.FTZ.RN.STRONG.GPU [R4.64+-0x400], R143 ;  /* 0xfffc008f0400798e */ /* 0x0009e8000c10e7a8 */
[----:B---3--:R4:W-:Y:S02]  /*c250*/  RED.E.ADD.F32.FTZ.RN.STRONG.GPU [R6.64+-0x400], R63 ;  /* 0xfffc003f0600798e */ /* 0x0089e4000c10e7a8 */
.L_x_1589:
[----:B------:R-:W-:Y:S05]  /*c260*/  BSYNC B0 ;  /* 0x0000000000007941 */ /* 0x000fea0003800000 */
.L_x_1588:
[----:B---34-:R3:W4:Y:S01]  /*c270*/  LDS R3, [R64.X4+0x10400] ;  /* 0x0104000040037984 */ /* 0x0187220000004800 */
[----:B------:R-:W-:Y:S01]  /*c280*/  BSSY B0, `(.L_x_1590) ;  /* 0x0000004000007945 */ /* 0x000fe20003800000 */
[----:B------:R-:W-:Y:S05]  /*c290*/  @!P5 BRA `(.L_x_1591) ;  /* 0x000000200000d947 */ /* 0x000fea0003800000 */
[----:B------:R3:W-:Y:S04]  /*c2a0*/  RED.E.ADD.F32.FTZ.RN.STRONG.GPU [R4.64+-0x200], R144 ;  /* 0xfffe00900400798e */ /* 0x0007e8000c10e7a8 */
[----:B----4-:R3:W-:Y:S02]  /*c2b0*/  RED.E.ADD.F32.FTZ.RN.STRONG.GPU [R6.64+-0x200], R3 ;  /* 0xfffe00030600798e */ /* 0x0107e4000c10e7a8 */
.L_x_1591:
[----:B------:R-:W-:Y:S05]  /*c2c0*/  BSYNC B0 ;  /* 0x0000000000007941 */ /* 0x000fea0003800000 */
.L_x_1590:
[----:B------:R-:W5:Y:S01]  /*c2d0*/  SHFL.DOWN PT, R0, R145, 0x1, 0x1f ;  /* 0x08201f0091007f89 */ /* 0x000f6200000e0000 */
[----:B------:R-:W-:Y:S01]  /*c2e0*/  ISETP.GT.AND P0, PT, R121, 0x1e, PT ;  /* 0x0000001e7900780c */ /* 0x000fe20003f04270 */
[----:B------:R-:W-:Y:S01]  /*c2f0*/  FMUL.FTZ R55, R55, R130 ;  /* 0x0000008237377220 */ /* 0x000fe20000410000 */
[----:B------:R-:W-:Y:S01]  /*c300*/  ISETP.NE.AND P1, PT, R121, RZ, PT ;  /* 0x000000ff7900720c */ /* 0x000fe20003f25270 */
[----:B---34-:R-:W3:Y:S01]  /*c310*/  SHFL.DOWN PT, R3, R2, 0x1, 0x1f ;  /* 0x08201f0002037f89 */ /* 0x018ee200000e0000 */
        /* <DEDUP_REMOVED lines=8> */
[----:B------:R-:W-:Y:S02]  /*c3a0*/  FMUL.FTZ R148, R17, R148 ;  /* 0x0000009411947220 */ /* 0x000fe40000410000 */
[----:B------:R-:W-:Y:S02]  /*c3b0*/  FMUL.FTZ R81, R81, R124 ;  /* 0x0000007c51517220 */ /* 0x000fe40000410000 */
[----:B------:R-:W-:-:S02]  /*c3c0*/  FMUL.FTZ R153, R26, R153 ;  /* 0x000000991a997220 */ /* 0x000fc40000410000 */
[----:B-1----:R-:W-:Y:S02]  /*c3d0*/  FFMA.FTZ R5, R115, R56, R152 ;  /* 0x0000003873057223 */ /* 0x002fe40000010098 */
[----:B-----5:R-:W-:Y:S02]  /*c3e0*/  @!P0 FADD.FTZ R145, R145, R0 ;  /* 0x0000000091918221 */ /* 0x020fe40000010000 */
[----:B------:R-:W-:Y:S02]  /*c3f0*/  FFMA.FTZ R9, R9, R12, R8 ;  /* 0x0000000c09097223 */ /* 0x000fe40000010008 */
[----:B---3--:R-:W-:Y:S01]  /*c400*/  @!P0 FADD.FTZ R2, R2, R3 ;  /* 0x0000000302028221 */ /* 0x008fe20000010000 */
[----:B------:R-:W1:Y:S01]  /*c410*/  SHFL.DOWN PT, R0, R145, 0x2, 0x1f ;  /* 0x08401f0091007f89 */ /* 0x000e6200000e0000 */
        /* <DEDUP_REMOVED lines=8> */
[----:B------:R-:W-:Y:S02]  /*c4a0*/  FADD.FTZ R168, R5, R168 ;  /* 0x000000a805a87221 */ /* 0x000fe40000010000 */
[----:B------:R-:W-:-:S02]  /*c4b0*/  FFMA.FTZ R54, R114, R54, R9 ;  /* 0x0000003672367223 */ /* 0x000fc40000010009 */
[----:B------:R-:W-:Y:S02]  /*c4c0*/  FFMA.FTZ R150, R116, R57, R150 ;  /* 0x0000003974967223 */ /* 0x000fe40000010096 */
[----:B------:R-:W-:Y:S02]  /*c4d0*/  FFMA.FTZ R5, R117, R80, R148 ;  /* 0x0000005075057223 */ /* 0x000fe40000010094 */
[----:B------:R-:W-:Y:S02]  /*c4e0*/  FFMA.FTZ R146, R118, R81, R146 ;  /* 0x0000005176927223 */ /* 0x000fe40000010092 */
[----:B-1----:R-:W-:Y:S02]  /*c4f0*/  @!P0 FADD.FTZ R145, R145, R0 ;  /* 0x0000000091918221 */ /* 0x002fe40000010000 */
[----:B------:R-:W-:Y:S02]  /*c500*/  FADD.FTZ R200, R10, R200 ;  /* 0x000000c80ac87221 */ /* 0x000fe40000010000 */
[----:B---3--:R-:W-:Y:S01]  /*c510*/  @!P0 FADD.FTZ R2, R2, R3 ;  /* 0x0000000302028221 */ /* 0x008fe20000010000 */
[----:B------:R-:W1:Y:S01]  /*c520*/  SHFL.DOWN PT, R0, R145, 0x4, 0x1f ;  /* 0x08801f0091007f89 */ /* 0x000e6200000e0000 */
[----:B------:R-:W-:Y:S01]  /*c530*/  ISETP.GT.AND P0, PT, R121, 0x1b, PT ;  /* 0x0000001b7900780c */ /* 0x000fe20003f04270 */
[----:B------:R-:W-:-:S02]  /*c540*/  FFMA.FTZ R229, R23, R56, R229 ;  /* 0x0000003817e57223 */ /* 0x000fc400000100e5 */
[----:B------:R-:W3:Y:S01]  /*c550*/  SHFL.DOWN PT, R3, R2, 0x4, 0x1f ;  /* 0x08801f0002037f89 */ /* 0x000ee200000e0000 */
[----:B------:R-:W-:Y:S02]  /*c560*/  FADD.FTZ R199, R54, R199 ;  /* 0x000000c736c77221 */ /* 0x000fe40000010000 */
[----:B------:R-:W-:Y:S02]  /*c570*/  FFMA.FTZ R230, R24, R57, R230 ;  /* 0x0000003918e67223 */ /* 0x000fe400000100e6 */
[----:B------:R-:W-:Y:S02]  /*c580*/  FFMA.FTZ R231, R25, R80, R231 ;  /* 0x0000005019e77223 */ /* 0x000fe400000100e7 */
[----:B------:R-:W-:Y:S02]  /*c590*/  FADD.FTZ R167, R150, R167 ;  /* 0x000000a796a77221 */ /* 0x000fe40000010000 */
[----:B------:R-:W-:Y:S02]  /*c5a0*/  FFMA.FTZ R232, R11, R81, R232 ;  /* 0x000000510be87223 */ /* 0x000fe400000100e8 */
[----:B------:R-:W-:-:S02]  /*c5b0*/  FADD.FTZ R166, R5, R166 ;  /* 0x000000a605a67221 */ /* 0x000fc40000010000 */
[----:B------:R-:W-:Y:S02]  /*c5c0*/  FADD.FTZ R165, R146, R165 ;  /* 0x000000a592a57221 */ /* 0x000fe40000010000 */
[----:B-1----:R-:W-:Y:S02]  /*c5d0*/  @!P0 FADD.FTZ R145, R145, R0 ;  /* 0x0000000091918221 */ /* 0x002fe40000010000 */
[----:B---3--:R-:W-:-:S03]  /*c5e0*/  @!P0 FADD.FTZ R2, R2, R3 ;  /* 0x0000000302028221 */ /* 0x008fc60000010000 */
[----:B------:R-:W1:Y:S01]  /*c5f0*/  SHFL.DOWN PT, R0, R145, 0x8, 0x1f ;  /* 0x09001f0091007f89 */ /* 0x000e6200000e0000 */
[----:B------:R-:W-:-:S03]  /*c600*/  ISETP.GT.AND P0, PT, R121, 0x17, PT ;  /* 0x000000177900780c */ /* 0x000fc60003f04270 */
[----:B------:R-:W3:Y:S10]  /*c610*/  SHFL.DOWN PT, R3, R2, 0x8, 0x1f ;  /* 0x09001f0002037f89 */ /* 0x000ef400000e0000 */
[----:B-1----:R-:W-:-:S02]  /*c620*/  @!P0 FADD.FTZ R145, R145, R0 ;  /* 0x0000000091918221 */ /* 0x002fc40000010000 */
[----:B---3--:R-:W-:-:S03]  /*c630*/  @!P0 FADD.FTZ R2, R2, R3 ;  /* 0x0000000302028221 */ /* 0x008fc60000010000 */
[----:B------:R-:W1:Y:S01]  /*c640*/  SHFL.DOWN PT, R0, R145, 0x10, 0x1f ;  /* 0x0a001f0091007f89 */ /* 0x000e6200000e0000 */
[----:B------:R-:W-:-:S03]  /*c650*/  ISETP.GT.AND P0, PT, R121, 0xf, PT ;  /* 0x0000000f7900780c */ /* 0x000fc60003f04270 */
[----:B------:R-:W3:Y:S10]  /*c660*/  SHFL.DOWN PT, R3, R2, 0x10, 0x1f ;  /* 0x0a001f0002037f89 */ /* 0x000ef400000e0000 */
[----:B-1----:R-:W-:-:S02]  /*c670*/  @!P0 FADD.FTZ R145, R145, R0 ;  /* 0x0000000091918221 */ /* 0x002fc40000010000 */
[----:B---3--:R-:W-:-:S03]  /*c680*/  @!P0 FADD.FTZ R2, R2, R3 ;  /* 0x0000000302028221 */ /* 0x008fc60000010000 */
[----:B------:R-:W-:-:S05]  /*c690*/  MOV R3, R145 ;  /* 0x0000009100037202 */ /* 0x000fca0000000f00 */
[----:B------:R1:W-:Y:S04]  /*c6a0*/  @!P1 STS.64 [R235.X8+0x10808], R2 ;  /* 0x01080802eb009388 */ /* 0x0003e80000008a00 */
[----:B------:R-:W-:Y:S06]  /*c6b0*/  BAR.SYNC.DEFER_BLOCKING 0x0 ;  /* 0x0000000000007b1d */ /* 0x000fec0000010000 */
[----:B------:R-:W-:Y:S05]  /*c6c0*/  @P2 BRA `(.L_x_1593) ;  /* 0x0000010000002947 */ /* 0x000fea0003800000 */
[----:B------:R-:W-:Y:S01]  /*c6d0*/  ULDC UR34, c[0x0][0x174] ;  /* 0x00005d0000227ab9 */ /* 0x000fe20000000800 */
[----:B------:R-:W3:Y:S01]  /*c6e0*/  LDS.128 R4, [0x10810] ;  /* 0x01081000ff047984 */ /* 0x000ee20000000c00 */
[----:B------:R-:W-:-:S02]  /*c6f0*/  UISETP.NE.AND UP0, UPT, UR13, UR34, UPT ;  /* 0x000000220d00728c */ /* 0x000fc4000bf05270 */
[----:B------:R-:W-:Y:S01]  /*c700*/  USHF.L.U32 UR34, UR6, 0x3, URZ ;  /* 0x0000000306227899 */ /* 0x000fe2000800063f */
[----:B------:R-:W4:Y:S03]  /*c710*/  LDS.64 R8, [0x10820] ;  /* 0x01082000ff087984 */ /* 0x000f260000000a00 */
[----:B------:R-:W-:-:S13]  /*c720*/  PLOP3.LUT P0, PT, PT, PT, UP0, 0x80, 0x0 ;  /* 0x000000000000781c */ /* 0x000fda0003f0f008 */
[----:B------:R-:W5:Y:S01]  /*c730*/  @P0 LDS.64 R10, [UR34+0x14080] ;  /* 0x01408022ff0a0984 */ /* 0x000f620008000a00 */
[----:B---3--:R-:W-:Y:S02]  /*c740*/  FADD.FTZ R0, R3, R5 ;  /* 0x0000000503007221 */ /* 0x008fe40000010000 */
[----:B-1----:R-:W-:Y:S02]  /*c750*/  FADD.FTZ R3, R2, R4 ;  /* 0x0000000402037221 */ /* 0x002fe40000010000 */
[----:B------:R-:W-:Y:S02]  /*c760*/  FADD.FTZ R0, R7, R0 ;  /* 0x0000000007007221 */ /* 0x000fe40000010000 */
[----:B------:R-:W-:Y:S02]  /*c770*/  FADD.FTZ R6, R6, R3 ;  /* 0x0000000306067221 */ /* 0x000fe40000010000 */
[----:B----4-:R-:W-:Y:S02]  /*c780*/  FADD.FTZ R3, R0, R9 ;  /* 0x0000000900037221 */ /* 0x010fe40000010000 */
[----:B------:R-:W-:-:S02]  /*c790*/  FADD.FTZ R2, R6, R8 ;  /* 0x0000000806027221 */ /* 0x000fc40000010000 */
[----:B-----5:R-:W-:Y:S02]  /*c7a0*/  @P0 FADD.FTZ R3, R3, R11 ;  /* 0x0000000b03030221 */ /* 0x020fe40000010000 */
[----:B------:R-:W-:-:S05]  /*c7b0*/  @P0 FADD.FTZ R2, R2, R10 ;  /* 0x0000000a02020221 */ /* 0x000fca0000010000 */
[----:B------:R1:W-:Y:S02]  /*c7c0*/  STS.64 [UR34+0x14080], R2 ;  /* 0x01408002ff007988 */ /* 0x0003e40008000a22 */
.L_x_1593:
[----:B------:R-:W-:Y:S05]  /*c7d0*/  BSYNC B0 ;  /* 0x0000000000007941 */ /* 0x000fea0003800000 */
.L_x_1592:
[----:B------:R-:W-:Y:S02]  /*c7e0*/  UIADD3 UR6, UR6, 0x1, URZ ;  /* 0x0000000106067890 */ /* 0x000fe4000fffe03f */
[----:B------:R-:W-:Y:S02]  /*c7f0*/  ULDC UR34, c[0x0][0x16c] ;  /* 0x00005b0000227ab9 */ /* 0x000fe40000000800 */
[----:B------:R-:W-:Y:S02]  /*c800*/  UISETP.GE.AND UP0, UPT, UR6, UR34, UPT ;  /* 0x000000220600728c */ /* 0x000fe4000bf06270 */
[----:B------:R-:W-:-:S04]  /*c810*/  UIADD3 UR5, UP1, UR5, 0x1, URZ ;  /* 0x0000000105057890 */ /* 0x000fc8000ff3e03f */
[----:B------:R-:W-:Y:S01]  /*c820*/  PLOP3.LUT P0, PT, PT, PT, UP0, 0x80, 0x0 ;  /* 0x000000000000781c */ /* 0x000fe20003f0f008 */
[----:B------:R-:W-:-:S12]  /*c830*/  UIADD3.X UR4, URZ, UR4, URZ, UP1, !UPT ;  /* 0x000000043f047290 */ /* 0x000fd80008ffe43f */
[----:B012---:R-:W-:Y:S01]  /*c840*/  @P0 CALL.REL.NOINC `(.L_x_1493) ;  /* 0x0000001000000944 */ /* 0x007fe20003c00000 */
[----:B------:R-:W-:Y:S05]  /*c850*/  BRA `(.L_x_1594) ;  /* 0xffff59f000007947 */ /* 0x000fea000383ffff */
.L_x_1493:
[----:B0-----:R-:W2:Y:S04]  /*c860*/  LDL R49, [R1+0x4] ;  /* 0x0000040001317983 */ /* 0x001ea80000100800 */
[----:B------:R-:W3:Y:S04]  /*c870*/  LDL R47, [R1] ;  /* 0x00000000012f7983 */ /* 0x000ee80000100800 */
[----:B------:R-:W-:Y:S01]  /*c880*/  BAR.SYNC.DEFER_BLOCKING 0x0 ;  /* 0x0000000000007b1d */ /* 0x000fe20000010000 */
[----:B------:R-:W-:Y:S02]  /*c890*/  ISETP.NE.AND P0, PT, R122, RZ, PT ;  /* 0x000000ff7a00720c */ /* 0x000fe40003f05270 */
[----:B------:R-:W-:-:S02]  /*c8a0*/  MOV R0, UR11 ;  /* 0x0000000b00007c02 */ /* 0x000fc40008000f00 */
[----:B------:R-:W-:Y:S01]  /*c8b0*/  SHF.R.S32.HI R43, RZ, 0x1f, R120 ;  /* 0x0000001fff2b7819 */ /* 0x000fe20000011478 */
[----:B------:R-:W-:Y:S01]  /*c8c0*/  ULDC.64 UR34, c[0x0][0x2d8] ;  /* 0x0000b60000227ab9 */ /* 0x000fe20000000a00 */
[----:B------:R-:W-:Y:S01]  /*c8d0*/  IADD3 R2, P2, R120, UR12, RZ ;  /* 0x0000000c78027c10 */ /* 0x000fe2000ff5e0ff */
[----:B------:R-:W-:Y:S01]  /*c8e0*/  UIMAD UR6, UR26, UR34, URZ ;  /* 0x000000221a0672a4 */ /* 0x000fe2000f8e023f */
[----:B------:R-:W-:Y:S01]  /*c8f0*/  BSSY B0, `(.L_x_1595) ;  /* 0x000003c000007945 */ /* 0x000fe20003800000 */
[----:B------:R-:W-:Y:S02]  /*c900*/  ULDC.64 UR36, c[0x0][0x2f8] ;  /* 0x0000be0000247ab9 */ /* 0x000fe40000000a00 */
[----:B------:R-:W-:Y:S02]  /*c910*/  UIMAD UR38, UR27, UR35, UR6 ;  /* 0x000000231b2672a4 */ /* 0x000fe4000f8e0206 */
[----:B------:R-:W-:Y:S02]  /*c920*/  UIMAD.WIDE.U32 UR4, UR27, UR34, URZ ;  /* 0x000000221b0472a5 */ /* 0x000fe4000f8e003f */
[----:B------:R-:W-:-:S02]  /*c930*/  UIMAD UR6, UR26, UR36, URZ ;  /* 0x000000241a0672a4 */ /* 0x000fc4000f8e023f */
        /* <DEDUP_REMOVED lines=36> */
[----:B------:R0:W-:Y:S04]  /*cb80*/  @!P0 STS [0x2100], R0 ;  /* 0x00210000ff008388 */ /* 0x0001e80000000800 */
[----:B------:R-:W-:Y:S01]  /*cb90*/  BAR.SYNC.DEFER_BLOCKING 0x0 ;  /* 0x0000000000007b1d */ /* 0x000fe20000010000 */
[----:B0-----:R-:W-:-:S04]  /*cba0*/  MOV R0, UR12 ;  /* 0x0000000c00007c02 */ /* 0x001fc80008000f00 */
[----:B------:R-:W-:Y:S01]  /*cbb0*/  LEA.HI.X.SX32 R3, R0, R43, 0x1, P2 ;  /* 0x0000002b00037211 */ /* 0x000fe200010f0eff */
        /* <DEDUP_REMOVED lines=15> */
.L_x_1596:
[----:B------:R-:W-:Y:S05]  /*ccb0*/  BSYNC B0 ;  /* 0x0000000000007941 */ /* 0x000fea0003800000 */
.L_x_1595:
[----:B0-----:R-:W2:Y:S01]  /*ccc0*/  LDL.LU R7, [R1+0x8] ;  /* 0x0000080001077983 */ /* 0x001ea20000300800 */
[----:B------:R-:W-:Y:S01]  /*ccd0*/  ULDC UR12, c[0x0][0x174] ;  /* 0x00005d00000c7ab9 */ /* 0x000fe20000000800 */
[C---:B------:R-:W-:Y:S01]  /*cce0*/  LEA R4, P1, R120.reuse, c[0x0][0x330], 0x2 ;  /* 0x0000cc0078047a11 */ /* 0x040fe200078210ff */
[----:B------:R-:W-:Y:S01]  /*ccf0*/  ULDC.64 UR36, c[0x0][0x2e0] ;  /* 0x0000b80000247ab9 */ /* 0x000fe20000000a00 */
[C---:B------:R-:W-:Y:S01]  /*cd00*/  LOP3.LUT R24, R120.reuse, 0x20, RZ, 0xfc, !PT ;  /* 0x0000002078187812 */ /* 0x040fe200078efcff */
[----:B------:R-:W-:Y:S01]  /*cd10*/  UIADD3 UR12, UR7, -UR12, URZ ;  /* 0x8000000c070c7290 */ /* 0x000fe2000fffe03f */
        /* <DEDUP_REMOVED lines=16> */
[----:B------:R-:W-:Y:S01]  /*ce20*/  LOP3.LUT R34, R120, 0xc0, RZ, 0xfc, !PT ;  /* 0x000000c078227812 */ /* 0x000fe200078efcff */
[----:B------:R-:W-:Y:S01]  /*ce30*/  UIADD3.X UR4, UR36, UR37, UR5, UP0, !UPT ;  /* 0x0000002524047290 */ /* 0x000fe200087fe405 */
[----:B------:R-:W-:-:S02]  /*ce40*/  MOV R5, UR10 ;  /* 0x0000000a00057c02 */ /* 0x000fc40008000f00 */
[C---:B------:R-:W-:Y:S02]  /*ce50*/  LOP3.LUT R36, R120.reuse, 0xe0, RZ, 0xfc, !PT ;  /* 0x000000e078247812 */ /* 0x040fe400078efcff */
[C---:B------:R-:W-:Y:S02]  /*ce60*/  LEA R4, P4, R5.reuse, R4, 0x2 ;  /* 0x0000000405047211 */ /* 0x040fe400078810ff */
[----:B------:R-:W-:Y:S02]  /*ce70*/  MOV R6, UR4 ;  /* 0x0000000400067c02 */ /* 0x000fe40008000f00 */
[C---:B------:R-:W-:Y:S02]  /*ce80*/  LOP3.LUT R38, R120.reuse, 0x100, RZ, 0xfc, !PT ;  /* 0x0000010078267812 */ /* 0x040fe400078efcff */
[----:B------:R-:W-:Y:S02]  /*ce90*/  LEA.HI.X R5, R5, R0, R6, 0x2, P4 ;  /* 0x0000000005057211 */ /* 0x000fe400020f1406 */
[----:B------:R-:W-:-:S02]  /*cea0*/  LOP3.LUT R40, R120, 0x120, RZ, 0xfc, !PT ;  /* 0x0000012078287812 */ /* 0x000fc400078efcff */
[-C--:B------:R-:W-:Y:S01]  /*ceb0*/  ISETP.GE.AND P4, PT, R36, R41.reuse, PT ;  /* 0x000000292400720c */ /* 0x080fe20003f86270 */
[----:B------:R-:W-:Y:S01]  /*cec0*/  @!P1 STG.E [R4.64+-0x1f80], R11 ;  /* 0xffe0800b04009986 */ /* 0x000fe2000c101928 */
[-C--:B------:R-:W-:Y:S02]  /*ced0*/  ISETP.GE.AND P1, PT, R30, R41.reuse, PT ;  /* 0x000000291e00720c */ /* 0x080fe40003f26270 */
[-C--:B------:R-:W-:Y:S01]  /*cee0*/  ISETP.GE.AND P5, PT, R38, R41.reuse, PT ;  /* 0x000000292600720c */ /* 0x080fe20003fa6270 */
[----:B------:R-:W-:Y:S01]  /*cef0*/  @!P2 STG.E [R4.64+-0x1f00], R13 ;  /* 0xffe1000d0400a986 */ /* 0x000fe2000c101928 */
[-C--:B------:R-:W-:Y:S02]  /*cf00*/  ISETP.GE.AND P2, PT, R32, R41.reuse, PT ;  /* 0x000000292000720c */ /* 0x080fe40003f46270 */
[-C--:B------:R-:W-:Y:S01]  /*cf10*/  ISETP.GE.AND P6, PT, R40, R41.reuse, PT ;  /* 0x000000292800720c */ /* 0x080fe20003fc6270 */
[----:B------:R0:W-:Y:S01]  /*cf20*/  @!P3 STG.E [R4.64+-0x1e80], R15 ;  /* 0xffe1800f0400b986 */ /* 0x0001e2000c101928 */
[----:B------:R-:W-:-:S02]  /*cf30*/  ISETP.GE.AND P3, PT, R34, R41, PT ;  /* 0x000000292200720c */ /* 0x000fc40003f66270 */
[C---:B------:R-:W-:Y:S01]  /*cf40*/  LOP3.LUT R42, R120.reuse, 0x140, RZ, 0xfc, !PT ;  /* 0x00000140782a7812 */ /* 0x040fe200078efcff */
[----:B------:R-:W-:Y:S01]  /*cf50*/  @!P4 STG.E [R4.64+-0x1c80], R23 ;  /* 0xffe380170400c986 */ /* 0x000fe2000c101928 */
[C---:B------:R-:W-:Y:S02]  /*cf60*/  LOP3.LUT R44, R120.reuse, 0x160, RZ, 0xfc, !PT ;  /* 0x00000160782c7812 */ /* 0x040fe400078efcff */
[C---:B------:R-:W-:Y:S01]  /*cf70*/  LOP3.LUT R46, R120.reuse, 0x180, RZ, 0xfc, !PT ;  /* 0x00000180782e7812 */ /* 0x040fe200078efcff */
[----:B------:R1:W-:Y:S01]  /*cf80*/  @!P1 STG.E [R4.64+-0x1e00], R17 ;  /* 0xffe2001104009986 */ /* 0x0003e2000c101928 */
[C---:B------:R-:W-:Y:S02]  /*cf90*/  LOP3.LUT R48, R120.reuse, 0x1a0, RZ, 0xfc, !PT ;  /* 0x000001a078307812 */ /* 0x040fe400078efcff */
[C---:B------:R-:W-:Y:S01]  /*cfa0*/  LOP3.LUT R50, R120.reuse, 0x1c0, RZ, 0xfc, !PT ;  /* 0x000001c078327812 */ /* 0x040fe200078efcff */
[----:B------:R3:W-:Y:S01]  /*cfb0*/  @!P2 STG.E [R4.64+-0x1d80], R19 ;  /* 0xffe280130400a986 */ /* 0x0007e2000c101928 */
[----:B------:R-:W-:-:S02]  /*cfc0*/  LOP3.LUT R52, R120, 0x1e0, RZ, 0xfc, !PT ;  /* 0x000001e078347812 */ /* 0x000fc400078efcff */
[-C--:B------:R-:W-:Y:S01]  /*cfd0*/  ISETP.GE.AND P1, PT, R42, R41.reuse, PT ;  /* 0x000000292a00720c */ /* 0x080fe20003f26270 */
[----:B------:R4:W-:Y:S01]  /*cfe0*/  @!P3 STG.E [R4.64+-0x1d00], R21 ;  /* 0xffe300150400b986 */ /* 0x0009e2000c101928 */
[-C--:B------:R-:W-:Y:S02]  /*cff0*/  ISETP.GE.AND P2, PT, R44, R41.reuse, PT ;  /* 0x000000292c00720c */ /* 0x080fe40003f46270 */
[-C--:B------:R-:W-:Y:S01]  /*d000*/  ISETP.GE.AND P3, PT, R46, R41.reuse, PT ;  /* 0x000000292e00720c */ /* 0x080fe20003f66270 */
[----:B------:R-:W-:Y:S01]  /*d010*/  @!P5 STG.E [R4.64+-0x1c00], R25 ;  /* 0xffe400190400d986 */ /* 0x000fe2000c101928 */
[-C--:B------:R-:W-:Y:S02]  /*d020*/  ISETP.GE.AND P4, PT, R48, R41.reuse, PT ;  /* 0x000000293000720c */ /* 0x080fe40003f86270 */
[-C--:B------:R-:W-:Y:S01]  /*d030*/  ISETP.GE.AND P5, PT, R50, R41.reuse, PT ;  /* 0x000000293200720c */ /* 0x080fe20003fa6270 */
[----:B------:R-:W-:Y:S01]  /*d040*/  @!P6 STG.E [R4.64+-0x1b80], R27 ;  /* 0xffe4801b0400e986 */ /* 0x000fe2000c101928 */
[----:B------:R-:W-:-:S02]  /*d050*/  ISETP.GE.AND P6, PT, R52, R41, PT ;  /* 0x000000293400720c */ /* 0x000fc40003fc6270 */
        /* <DEDUP_REMOVED lines=76> */
[----:B------:R-:W-:-:S04]  /*d520*/  FADD.FTZ R0, R7, R168 ;  /* 0x000000a807007221 */ /* 0x000fc80000010000 */
[----:B------:R-:W-:Y:S01]  /*d530*/  FADD.FTZ R7, R0, R199 ;  /* 0x000000c700077221 */ /* 0x000fe20000010000 */
[----:B------:R-:W-:Y:S01]  /*d540*/  MOV R0, UR11 ;  /* 0x0000000b00007c02 */ /* 0x000fe20008000f00 */
[----:B------:R-:W-:Y:S02]  /*d550*/  UIADD3 UR11, UR35, UR6, URZ ;  /* 0x00000006230b7290 */ /* 0x000fe4000fffe03f */
[----:B0-----:R-:W-:Y:S02]  /*d560*/  FADD.FTZ R200, R7, R200 ;  /* 0x000000c807c87221 */ /* 0x001fe40000010000 */
[----:B------:R0:W-:Y:S02]  /*d570*/  @!P0 STS [0x2100], R0 ;  /* 0x00210000ff008388 */ /* 0x0001e40000000800 */
[----:B-1----:R-:W-:Y:S02]  /*d580*/  FADD.FTZ R201, R200, R201 ;  /* 0x000000c9c8c97221 */ /* 0x002fe40000010000 */
[----:B------:R-:W-:Y:S02]  /*d590*/  BAR.SYNC.DEFER_BLOCKING 0x0 ;  /* 0x0000000000007b1d */ /* 0x000fe40000010000 */
[----:B---3--:R-:W-:Y:S01]  /*d5a0*/  FADD.FTZ R202, R201, R202 ;  /* 0x000000cac9ca7221 */ /* 0x008fe20000010000 */
[----:B0-----:R-:W-:-:S03]  /*d5b0*/  IADD3 R0, P1, R120, -0x7e0, RZ ;  /* 0xfffff82078007810 */ /* 0x001fc60007f3e0ff */
[----:B------:R-:W-:Y:S01]  /*d5c0*/  FADD.FTZ R203, R202, R203 ;  /* 0x000000cbcacb7221 */ /* 0x000fe20000010000 */
[----:B------:R-:W-:-:S03]  /*d5d0*/  IADD3.X R43, R43, -0x1, RZ, P1, !PT ;  /* 0xffffffff2b2b7810 */ /* 0x000fc60000ffe4ff */
[----:B------:R-:W-:-:S04]  /*d5e0*/  FADD.FTZ R204, R203, R204 ;  /* 0x000000cccbcc7221 */ /* 0x000fc80000010000 */
[----:B------:R-:W-:-:S04]  /*d5f0*/  FADD.FTZ R205, R204, R205 ;  /* 0x000000cdcccd7221 */ /* 0x000fc80000010000 */
[----:B------:R-:W-:-:S04]  /*d600*/  FADD.FTZ R206, R205, R206 ;  /* 0x000000cecdce7221 */ /* 0x000fc80000010000 */
[----:B------:R-:W-:Y:S01]  /*d610*/  FADD.FTZ R207, R206, R207 ;  /* 0x000000cfcecf7221 */ /* 0x000fe20000010000 */
[----:B------:R-:W0:Y:S03]  /*d620*/  LDS R27, [0x2100] ;  /* 0x00210000ff1b7984 */ /* 0x000e260000000800 */
[----:B------:R-:W-:-:S04]  /*d630*/  FADD.FTZ R208, R207, R208 ;  /* 0x000000d0cfd07221 */ /* 0x000fc80000010000 */
[----:B------:R-:W-:-:S04]  /*d640*/  FADD.FTZ R209, R208, R209 ;  /* 0x000000d1d0d17221 */ /* 0x000fc80000010000 */
[----:B------:R-:W-:-:S05]  /*d650*/  FADD.FTZ R4, R209, R210 ;  /* 0x000000d2d1047221 */ /* 0x000fca0000010000 */
        /* <DEDUP_REMOVED lines=15> */
.L_x_1598:
[----:B-1----:R-:W-:Y:S05]  /*d750*/  BSYNC B0 ;  /* 0x0000000000007941 */ /* 0x002fea0003800000 */
.L_x_1597:
        /* <DEDUP_REMOVED lines=23> */
[----:B------:R-:W-:Y:S01]  /*d8d0*/  UIADD3 UR21, UP5, UR21, -0x2000, URZ ;  /* 0xffffe00015157890 */ /* 0x000fe2000ffbe03f */
[----:B------:R-:W-:Y:S01]  /*d8e0*/  LEA.HI.X R3, R3, R0, R4, 0x2, P0 ;  /* 0x0000000003037211 */ /* 0x000fe200000f1404 */
[----:B------:R-:W-:Y:S01]  /*d8f0*/  UIADD3 UR7, UR7, 0x1, URZ ;  /* 0x0000000107077890 */ /* 0x000fe2000fffe03f */
        /* <DEDUP_REMOVED lines=9> */
[-C--:B------:R-:W-:Y:S01]  /*d990*/  ISETP.GE.AND P5, PT, R42, R27.reuse, PT ;  /* 0x0000001b2a00720c */ /* 0x080fe20003fa6270 */
[----:B------:R-:W-:Y:S02]  /*d9a0*/  UIADD3.X UR18, UR18, -0x1, URZ, UP4, !UPT ;  /* 0xffffffff12127890 */ /* 0x000fe4000a7fe43f */
[----:B------:R0:W-:Y:S01]  /*d9b0*/  @!P6 STG.E [R2.64+0x180], R15 ;  /* 0x0001800f0200e986 */ /* 0x0001e2000c101928 */
[-C--:B------:R-:W-:Y:S01]  /*d9c0*/  ISETP.GE.AND P6, PT, R44, R27.reuse, PT ;  /* 0x0000001b2c00720c */ /* 0x080fe20003fc6270 */
[----:B------:R-:W-:Y:S02]  /*d9d0*/  UIADD3.X UR20, UR20, -0x1, URZ, UP5, !UPT ;  /* 0xffffffff14147890 */ /* 0x000fe4000affe43f */
        /* <DEDUP_REMOVED lines=18> */
.L_x_1492:
[----:B------:R-:W-:Y:S02]  /*db00*/  ISETP.NE.U32.AND P0, PT, RZ, c[0x0][0x328], PT ;  /* 0x0000ca00ff007a0c */ /* 0x000fe40003f05070 */
[----:B------:R-:W-:Y:S02]  /*db10*/  ISETP.NE.U32.AND P2, PT, RZ, c[0x0][0x348], PT ;  /* 0x0000d200ff007a0c */ /* 0x000fe40003f45070 */
[----:B------:R-:W-:Y:S02]  /*db20*/  ISETP.NE.AND.EX P1, PT, RZ, c[0x0][0x32c], PT, P0 ;  /* 0x0000cb00ff007a0c */ /* 0x000fe40003f25300 */
[----:B------:R-:W-:-:S11]  /*db30*/  ISETP.NE.AND.EX P0, PT, RZ, c[0x0][0x34c], PT, P2 ;  /* 0x0000d300ff007a0c */ /* 0x000fd60003f05320 */
[----:B------:R-:W-:Y:S05]  /*db40*/  @!P1 BRA `(.L_x_1600) ;  /* 0x000001f000009947 */ /* 0x000fea0003800000 */
[----:B-1----:R-:W3:Y:S01]  /*db50*/  LDL.LU R2, [R1+0xc] ;  /* 0x00000c0001027983 */ /* 0x002ee20000300800 */
[----:B------:R-:W-:Y:S03]  /*db60*/  BSSY B0, `(.L_x_1600) ;  /* 0x000001d000007945 */ /* 0x000fe60003800000 */
[----:B------:R-:W1:Y:S04]  /*db70*/  S2R R6, SR_LANEID ;  /* 0x0000000000067919 */ /* 0x000e680000000000 */
[----:B------:R-:W4:Y:S01]  /*db80*/  S2R R7, SR_TID.X ;  /* 0x0000000000077919 */ /* 0x000f220000002100 */
[----:B-1----:R-:W-:-:S13]  /*db90*/  ISETP.NE.AND P2, PT, R6, RZ, PT ;  /* 0x000000ff0600720c */ /* 0x002fda0003f45270 */
[----:B----4-:R-:W-:-:S04]  /*dba0*/  @!P2 SHF.R.S32.HI R6, RZ, 0x1f, R7 ;  /* 0x0000001fff06a819 */ /* 0x010fc80000011407 */
[----:B------:R-:W-:-:S04]  /*dbb0*/  @!P2 LEA.HI R6, R6, R7, RZ, 0x5 ;  /* 0x000000070606a211 */ /* 0x000fc800078f28ff */
[----:B------:R-:W-:Y:S01]  /*dbc0*/  @!P2 SHF.R.S32.HI R9, RZ, 0x5, R6 ;  /* 0x00000005ff09a819 */ /* 0x000fe20000011406 */
[----:B---3--:R-:W1:Y:S02]  /*dbd0*/  SHFL.DOWN P1, R0, R2, 0x1, 0x1f ;  /* 0x08201f0002007f89 */ /* 0x008e640000020000 */
[----:B-1----:R-:W-:-:S05]  /*dbe0*/  @P1 FADD R0, R0, R2 ;  /* 0x0000000200001221 */ /* 0x002fca0000000000 */
[----:B------:R-:W1:Y:S02]  /*dbf0*/  SHFL.DOWN P1, R3, R0, 0x2, 0x1f ;  /* 0x08401f0000037f89 */ /* 0x000e640000020000 */
        /* <DEDUP_REMOVED lines=19> */
.L_x_1601:
[----:B-1----:R-:W-:Y:S05]  /*dd30*/  BSYNC B0 ;  /* 0x0000000000007941 */ /* 0x002fea0003800000 */
.L_x_1600:
[----:B------:R-:W-:Y:S01]  /*dd40*/  BSSY B0, `(.L_x_1602) ;  /* 0x0000023000007945 */ /* 0x000fe20003800000 */
[----:B------:R-:W-:Y:S05]  /*dd50*/  @!P0 BRA `(.L_x_1603) ;  /* 0x0000020000008947 */ /* 0x000fea0003800000 */
[----:B-1----:R-:W3:Y:S04]  /*dd60*/  LDL.LU R2, [R1+0x8] ;  /* 0x0000080001027983 */ /* 0x002ee80000300800 */
[----:B------:R-:W1:Y:S04]  /*dd70*/  S2R R6, SR_LANEID ;  /* 0x0000000000067919 */ /* 0x000e680000000000 */
[----:B------:R-:W4:Y:S04]  /*dd80*/  S2R R7, SR_TID.X ;  /* 0x0000000000077919 */ /* 0x000f280000002100 */
[----:B------:R-:W-:Y:S01]  /*dd90*/  BAR.SYNC.DEFER_BLOCKING 0x0 ;  /* 0x0000000000007b1d */ /* 0x000fe20000010000 */
        /* <DEDUP_REMOVED lines=28> */
.L_x_1603:
[----:B------:R-:W3:Y:S02]  /*df60*/  S2R R7, SR_TID.X ;  /* 0x0000000000077919 */ /* 0x000ee40000002100 */
.L_x_1604:
[----:B-1----:R-:W-:Y:S05]  /*df70*/  BSYNC B0 ;  /* 0x0000000000007941 */ /* 0x002fea0003800000 */
.L_x_1602:
[----:B---3--:R-:W-:-:S13]  /*df80*/  ISETP.GE.AND P0, PT, R7, c[0x0][0x16c], PT ;  /* 0x00005b0007007a0c */ /* 0x008fda0003f06270 */
[----:B------:R-:W-:Y:S05]  /*df90*/  @P0 EXIT ;  /* 0x000000000000094d */ /* 0x000fea0003800000 */
[----:B------:R-:W-:Y:S02]  /*dfa0*/  ULDC.64 UR6, c[0x0][0x288] ;  /* 0x0000a20000067ab9 */ /* 0x000fe40000000a00 */
[----:B------:R-:W-:Y:S02]  /*dfb0*/  UIMAD UR28, UR28, UR6, URZ ;  /* 0x000000061c1c72a4 */ /* 0x000fe4000f8e023f */
[----:B------:R-:W-:Y:S02]  /*dfc0*/  UIMAD.WIDE.U32 UR4, UR29, UR6, URZ ;  /* 0x000000061d0472a5 */ /* 0x000fe4000f8e003f */
[----:B------:R-:W-:-:S04]  /*dfd0*/  UIMAD UR6, UR29, UR7, UR28 ;  /* 0x000000071d0672a4 */ /* 0x000fc8000f8e021c */
[----:B------:R-:W-:Y:S02]  /*dfe0*/  UIADD3 UR6, UR5, UR6, URZ ;  /* 0x0000000605067290 */ /* 0x000fe4000fffe03f */
.L_x_1605:
[----:B-1----:R1:W3:Y:S01]  /*dff0*/  LDS.64 R8, [R7.X8+0x14080] ;  /* 0x0140800007087984 */ /* 0x0022e20000008a00 */
[----:B------:R-:W-:Y:S02]  /*e000*/  SHF.R.S32.HI R0, RZ, 0x1f, R7 ;  /* 0x0000001fff007819 */ /* 0x000fe40000011407 */
[----:B------:R-:W-:Y:S02]  /*e010*/  MOV R2, UR4 ;  /* 0x0000000400027c02 */ /* 0x000fe40008000f00 */
[----:B------:R-:W-:Y:S01]  /*e020*/  MOV R5, UR6 ;  /* 0x0000000600057c02 */ /* 0x000fe20008000f00 */
[----:B------:R-:W-:Y:S01]  /*e030*/  IMAD R0, R0, c[0x0][0x290], RZ ;  /* 0x0000a40000007a24 */ /* 0x000fe200078e02ff */
[----:B------:R-:W-:Y:S02]  /*e040*/  MOV R4, R2 ;  /* 0x0000000200047202 */ /* 0x000fe40000000f00 */
[----:B------:R-:W-:Y:S01]  /*e050*/  MOV R3, UR5 ;  /* 0x0000000500037c02 */ /* 0x000fe20008000f00 */
[C---:B------:R-:W-:Y:S01]  /*e060*/  IMAD R3, R7.reuse, c[0x0][0x294], R0 ;  /* 0x0000a50007037a24 */ /* 0x040fe200078e0200 */
[----:B------:R-:W-:Y:S01]  /*e070*/  YIELD ;  /* 0x0000000000007946 */ /* 0x000fe20003800000 */
[C---:B------:R-:W-:Y:S01]  /*e080*/  IMAD.WIDE.U32 R4, R7.reuse, c[0x0][0x290], R4 ;  /* 0x0000a40007047a25 */ /* 0x040fe200078e0004 */
[----:B-1----:R-:W-:-:S04]  /*e090*/  IADD3 R7, R7, c[0x0][0x0], RZ ;  /* 0x0000000007077a10 */ /* 0x002fc80007ffe0ff */
[----:B------:R-:W-:Y:S02]  /*e0a0*/  IADD3 R3, R5, R3, RZ ;  /* 0x0000000305037210 */ /* 0x000fe40007ffe0ff */
[----:B------:R-:W-:-:S04]  /*e0b0*/  LEA R2, P0, R4, c[0x0][0x310], 0x3 ;  /* 0x0000c40004027a11 */ /* 0x000fc800078018ff */
[----:B------:R-:W-:Y:S02]  /*e0c0*/  LEA.HI.X R3, R4, c[0x0][0x314], R3, 0x3, P0 ;  /* 0x0000c50004037a11 */ /* 0x000fe400000f1c03 */
[----:B------:R-:W-:-:S03]  /*e0d0*/  ISETP.GE.AND P0, PT, R7, c[0x0][0x16c], PT ;  /* 0x00005b0007007a0c */ /* 0x000fc60003f06270 */
[----:B---3--:R1:W-:Y:S04]  /*e0e0*/  RED.E.ADD.F32.FTZ.RN.STRONG.GPU [R2.64], R8 ;  /* 0x000000080200798e */ /* 0x0083e8000c10e7a8 */
[----:B------:R1:W-:Y:S06]  /*e0f0*/  RED.E.ADD.F32.FTZ.RN.STRONG.GPU [R2.64+0x4], R9 ;  /* 0x000004090200798e */ /* 0x0003ec000c10e7a8 */
[----:B------:R-:W-:Y:S05]  /*e100*/  @!P0 BRA `(.L_x_1605) ;  /* 0xfffffee000008947 */ /* 0x000fea000383ffff */
[----:B------:R-:W-:Y:S05]  /*e110*/  EXIT ;  /* 0x000000000000794d */ /* 0x000fea0003800000 */
.L_x_1498:
[----:B------:R-:W-:Y:S01]  /*e120*/  HFMA2.MMA R66, -RZ, RZ, 0, 5.9604644775390625e-08 ;  /* 0x00000001ff427435 */ /* 0x000fe200000001ff */
[----:B------:R-:W-:-:S02]  /*e130*/  MOV R65, R68 ;  /* 0x0000004400417202 */ /* 0x000fc40000000f00 */
[----:B------:R-:W-:Y:S02]  /*e140*/  MOV R214, RZ ;  /* 0x000000ff00d67202 */ /* 0x000fe40000000f00 */
[----:B------:R-:W-:Y:S02]  /*e150*/  MOV R75, 0xffffffff ;  /* 0xffffffff004b7802 */ /* 0x000fe40000000f00 */
[----:B------:R-:W-:Y:S02]  /*e160*/  MOV R64, 0xe180 ;  /* 0x0000e18000407802 */ /* 0x000fe40000000f00 */
[----:B-1---5:R-:W-:Y:S05]  /*e170*/  CALL.REL.NOINC `($__internal_38_$__cuda_sm70_shflsync_up) ;  /* 0x00001e1000007944 */ /* 0x022fea0003c00000 */
[----:B-1----:R-:W-:Y:S01]  /*e180*/  MOV R67, R66 ;  /* 0x0000004200437202 */ /* 0x002fe20000000f00 */
[----:B------:R-:W-:Y:S05]  /*e190*/  BRA `(.L_x_1606) ;  /* 0xffff79c000007947 */ /* 0x000fea000383ffff */
.L_x_1499:
[----:B------:R-:W-:Y:S01]  /*e1a0*/  HFMA2.MMA R66, -RZ, RZ, 0, 5.9604644775390625e-08 ;  /* 0x00000001ff427435 */ /* 0x000fe200000001ff */
[----:B------:R-:W-:Y:S02]  /*e1b0*/  MOV R65, R70 ;  /* 0x0000004600417202 */ /* 0x000fe40000000f00 */
[----:B------:R-:W-:Y:S02]  /*e1c0*/  MOV R214, RZ ;  /* 0x000000ff00d67202 */ /* 0x000fe40000000f00 */
[----:B------:R-:W-:-:S02]  /*e1d0*/  MOV R75, 0xffffffff ;  /* 0xffffffff004b7802 */ /* 0x000fc40000000f00 */
[----:B------:R-:W-:Y:S02]  /*e1e0*/  MOV R64, 0xe200 ;  /* 0x0000e20000407802 */ /* 0x000fe40000000f00 */
[----:B012--5:R-:W-:Y:S05]  /*e1f0*/  CALL.REL.NOINC `($__internal_38_$__cuda_sm70_shflsync_up) ;  /* 0x00001d9000007944 */ /* 0x027fea0003c00000 */
[----:B-1----:R-:W-:Y:S01]  /*e200*/  MOV R71, R66 ;  /* 0x0000004200477202 */ /* 0x002fe20000000f00 */
[----:B------:R-:W-:Y:S01]  /*e210*/  HFMA2.MMA R66, -RZ, RZ, 0, 5.9604644775390625e-08 ;  /* 0x00000001ff427435 */ /* 0x000fe200000001ff */
[----:B------:R-:W-:Y:S02]  /*e220*/  MOV R65, R73 ;  /* 0x0000004900417202 */ /* 0x000fe40000000f00 */
[----:B------:R-:W-:Y:S02]  /*e230*/  MOV R214, RZ ;  /* 0x000000ff00d67202 */ /* 0x000fe40000000f00 */
[----:B------:R-:W-:Y:S02]  /*e240*/  MOV R75, 0xffffffff ;  /* 0xffffffff004b7802 */ /* 0x000fe40000000f00 */
[----:B------:R-:W-:Y:S02]  /*e250*/  MOV R64, 0xe270 ;  /* 0x0000e27000407802 */ /* 0x000fe40000000f00 */
[----:B------:R-:W-:Y:S05]  /*e260*/  CALL.REL.NOINC `($__internal_38_$__cuda_sm70_shflsync_up) ;  /* 0x00001d2000007944 */ /* 0x000fea0003c00000 */
[----:B-1----:R-:W-:Y:S01]  /*e270*/  MOV R72, R66 ;  /* 0x0000004200487202 */ /* 0x002fe20000000f00 */
[----:B------:R-:W-:Y:S01]  /*e280*/  HFMA2.MMA R66, -RZ, RZ, 0, 5.9604644775390625e-08 ;  /* 0x00000001ff427435 */ /* 0x000fe200000001ff */
[----:B------:R-:W-:-:S02]  /*e290*/  MOV R65, R69 ;  /* 0x0000004500417202 */ /* 0x000fc40000000f00 */
[----:B------:R-:W-:Y:S02]  /*e2a0*/  MOV R214, RZ ;  /* 0x000000ff00d67202 */ /* 0x000fe40000000f00 */
[----:B------:R-:W-:Y:S02]  /*e2b0*/  MOV R75, 0xffffffff ;  /* 0xffffffff004b7802 */ /* 0x000fe40000000f00 */
[----:B------:R-:W-:Y:S02]  /*e2c0*/  MOV R64, 0xe2e0 ;  /* 0x0000e2e000407802 */ /* 0x000fe40000000f00 */
[----:B------:R-:W-:Y:S05]  /*e2d0*/  CALL.REL.NOINC `($__internal_38_$__cuda_sm70_shflsync_up) ;  /* 0x00001cb000007944 */ /* 0x000fea0003c00000 */
        /* <DEDUP_REMOVED lines=20> */
[----:B------:R-:W-:Y:S05]  /*e420*/  CALL.REL.NOINC `($__internal_38_$__cuda_sm70_shflsync_up) ;  /* 0x00001b6000007944 */ /* 0x000fea0003c00000 */
[----:B-1----:R-:W-:Y:S01]  /*e430*/  MOV R67, R66 ;  /* 0x0000004200437202 */ /* 0x002fe20000000f00 */
[----:B------:R-:W-:Y:S01]  /*e440*/  HFMA2.MMA R66, -RZ, RZ, 0, 1.1920928955078125e-07 ;  /* 0x00000002ff427435 */ /* 0x000fe200000001ff */
[----:B------:R-:W-:Y:S02]  /*e450*/  MOV R65, R70 ;  /* 0x0000004600417202 */ /* 0x000fe40000000f00 */
[----:B------:R-:W-:Y:S02]  /*e460*/  MOV R214, RZ ;  /* 0x000000ff00d67202 */ /* 0x000fe40000000f00 */
[----:B------:R-:W-:Y:S02]  /*e470*/  MOV R75, 0xffffffff ;  /* 0xffffffff004b7802 */ /* 0x000fe40000000f00 */
[----:B------:R-:W-:-:S02]  /*e480*/  MOV R64, 0xe4a0 ;  /* 0x0000e4a000407802 */ /* 0x000fc40000000f00 */
[----:B------:R-:W-:Y:S05]  /*e490*/  CALL.REL.NOINC `($__internal_38_$__cuda_sm70_shflsync_up) ;  /* 0x00001af000007944 */ /* 0x000fea0003c00000 */
[----:B-1----:R-:W-:Y:S01]  /*e4a0*/  MOV R71, R66 ;  /* 0x0000004200477202 */ /* 0x002fe20000000f00 */
[----:B------:R-:W-:Y:S01]  /*e4b0*/  HFMA2.MMA R66, -RZ, RZ, 0, 1.1920928955078125e-07 ;  /* 0x00000002ff427435 */ /* 0x000fe200000001ff */
[----:B------:R-:W-:-:S02]  /*e4c0*/  MOV R65, R73 ;  /* 0x0000004900417202 */ /* 0x000fc40000000f00 */
[----:B------:R-:W-:Y:S02]  /*e4d0*/  MOV R214, RZ ;  /* 0x000000ff00d67202 */ /* 0x000fe40000000f00 */
[----:B------:R-:W-:Y:S02]  /*e4e0*/  MOV R75, 0xffffffff ;  /* 0xffffffff004b7802 */ /* 0x000fe40000000f00 */
[----:B------:R-:W-:Y:S02]  /*e4f0*/  MOV R64, 0xe510 ;  /* 0x0000e51000407802 */ /* 0x000fe40000000f00 */
[----:B------:R-:W-:Y:S05]  /*e500*/  CALL.REL.NOINC `($__internal_38_$__cuda_sm70_shflsync_up) ;  /* 0x00001a8000007944 */ /* 0x000fea0003c00000 */
[----:B-1----:R-:W-:Y:S01]  /*e510*/  MOV R72, R66 ;  /* 0x0000004200487202 */ /* 0x002fe20000000f00 */
[----:B------:R-:W-:Y:S01]  /*e520*/  HFMA2.MMA R66, -RZ, RZ, 0, 1.1920928955078125e-07 ;  /* 0x00000002ff427435 */ /* 0x000fe200000001ff */
[----:B------:R-:W-:Y:S02]  /*e530*/  MOV R65, R69 ;  /* 0x0000004500417202 */ /* 0x000fe40000000f00 */
[----:B------:R-:W-:Y:S02]  /*e540*/  MOV R214, RZ ;  /* 0x000000ff00d67202 */ /* 0x000fe40000000f00 */
[----:B------:R-:W-:-:S02]  /*e550*/  MOV R75, 0xffffffff ;  /* 0xffffffff004b7802 */ /* 0x000fc40000000f00 */
[----:B------:R-:W-:Y:S02]  /*e560*/  MOV R64, 0xe580 ;  /* 0x0000e58000407802 */ /* 0x000fe40000000f00 */
[----:B------:R-:W-:Y:S05]  /*e570*/  CALL.REL.NOINC `($__internal_38_$__cuda_sm70_shflsync_up) ;  /* 0x00001a1000007944 */ /* 0x000fea0003c00000 */
        /* <DEDUP_REMOVED lines=20> */
[----:B------:R-:W-:Y:S05]  /*e6c0*/  CALL.REL.NOINC `($__internal_38_$__cuda_sm70_shflsync_up) ;  /* 0x000018c000007944 */ /* 0x000fea0003c00000 */
[----:B-1----:R-:W-:Y:S01]  /*e6d0*/  MOV R71, R66 ;  /* 0x0000004200477202 */ /* 0x002fe20000000f00 */
[----:B------:R-:W-:Y:S01]  /*e6e0*/  HFMA2.MMA R66, -RZ, RZ, 0, 2.384185791015625e-07 ;  /* 0x00000004ff427435 */ /* 0x000fe200000001ff */
[----:B------:R-:W-:Y:S02]  /*e6f0*/  MOV R65, R70 ;  /* 0x0000004600417202 */ /* 0x000fe40000000f00 */
[----:B------:R-:W-:-:S02]  /*e700*/  MOV R214, RZ ;  /* 0x000000ff00d67202 */ /* 0x000fc40000000f00 */
[----:B------:R-:W-:Y:S02]  /*e710*/  MOV R75, 0xffffffff ;  /* 0xffffffff004b7802 */ /* 0x000fe40000000f00 */
[----:B------:R-:W-:Y:S02]  /*e720*/  MOV R64, 0xe740 ;  /* 0x0000e74000407802 */ /* 0x000fe40000000f00 */
[----:B------:R-:W-:Y:S05]  /*e730*/  CALL.REL.NOINC `($__internal_38_$__cuda_sm70_shflsync_up) ;  /* 0x0000185000007944 */ /* 0x000fea0003c00000 */
[----:B-1----:R-:W-:Y:S01]  /*e740*/  MOV R72, R66 ;  /* 0x0000004200487202 */ /* 0x002fe20000000f00 */
[----:B------:R-:W-:Y:S01]  /*e750*/  HFMA2.MMA R66, -RZ, RZ, 0, 2.384185791015625e-07 ;  /* 0x00000004ff427435 */ /* 0x000fe200000001ff */
[----:B------:R-:W-:Y:S02]  /*e760*/  MOV R65, R69 ;  /* 0x0000004500417202 */ /* 0x000fe40000000f00 */
[----:B------:R-:W-:Y:S02]  /*e770*/  MOV R214, RZ ;  /* 0x000000ff00d67202 */ /* 0x000fe40000000f00 */
[----:B------:R-:W-:Y:S02]  /*e780*/  MOV R75, 0xffffffff ;  /* 0xffffffff004b7802 */ /* 0x000fe40000000f00 */
[----:B------:R-:W-:-:S02]  /*e790*/  MOV R64, 0xe7b0 ;  /* 0x0000e7b000407802 */ /* 0x000fc40000000f00 */
[----:B------:R-:W-:Y:S05]  /*e7a0*/  CALL.REL.NOINC `($__internal_38_$__cuda_sm70_shflsync_up) ;  /* 0x000017e000007944 */ /* 0x000fea0003c00000 */
[----:B-1----:R-:W-:Y:S01]  /*e7b0*/  MOV R73, R66 ;  /* 0x0000004200497202 */ /* 0x002fe20000000f00 */
[----:B------:R-:W-:Y:S01]  /*e7c0*/  HFMA2.MMA R66, -RZ, RZ, 0, 2.384185791015625e-07 ;  /* 0x00000004ff427435 */ /* 0x000fe200000001ff */
[----:B------:R-:W-:-:S02]  /*e7d0*/  MOV R65, R68 ;  /* 0x0000004400417202 */ /* 0x000fc40000000f00 */
[----:B------:R-:W-:Y:S02]  /*e7e0*/  MOV R214, RZ ;  /* 0x000000ff00d67202 */ /* 0x000fe40000000f00 */
[----:B------:R-:W-:Y:S02]  /*e7f0*/  MOV R75, 0xffffffff ;  /* 0xffffffff004b7802 */ /* 0x000fe40000000f00 */
[----:B------:R-:W-:Y:S02]  /*e800*/  MOV R64, 0xe820 ;  /* 0x0000e82000407802 */ /* 0x000fe40000000f00 */
[----:B------:R-:W-:Y:S05]  /*e810*/  CALL.REL.NOINC `($__internal_38_$__cuda_sm70_shflsync_up) ;  /* 0x0000177000007944 */ /* 0x000fea0003c00000 */
[----:B-1----:R-:W-:Y:S01]  /*e820*/  FMUL.FTZ R64, R70, R66 ;  /* 0x0000004246407220 */ /* 0x002fe20000410000 */
[----:B------:R-:W-:Y:S01]  /*e830*/  ISETP.GE.AND P0, PT, R121, 0x4, PT ;  /* 0x000000047900780c */ /* 0x000fe20003f06270 */
[C---:B------:R-:W-:Y:S01]  /*e840*/  FMUL.FTZ R65, R73.reuse, R70 ;  /* 0x0000004649417220 */ /* 0x040fe20000410000 */
[----:B------:R-:W-:Y:S01]  /*e850*/  MOV R214, RZ ;  /* 0x000000ff00d67202 */ /* 0x000fe20000000f00 */
[----:B------:R-:W-:Y:S01]  /*e860*/  FFMA.FTZ R64, R73, R67, -R64 ;  /* 0x0000004349407223 */ /* 0x000fe20000010840 */
[----:B------:R-:W-:Y:S01]  /*e870*/  MOV R75, 0xffffffff ;  /* 0xffffffff004b7802 */ /* 0x000fe20000000f00 */
[----:B------:R-:W-:Y:S01]  /*e880*/  FFMA.FTZ R73, R67, R66, R65 ;  /* 0x0000004243497223 */ /* 0x000fe20000010041 */
[----:B------:R-:W-:Y:S01]  /*e890*/  HFMA2.MMA R66, -RZ, RZ, 0, 4.76837158203125e-07 ;  /* 0x00000008ff427435 */ /* 0x000fe200000001ff */
[----:B------:R-:W-:-:S04]  /*e8a0*/  FMUL.FTZ R65, R71, R70 ;  /* 0x0000004647417220 */ /* 0x000fc80000410000 */
[C---:B------:R-:W-:Y:S02]  /*e8b0*/  FFMA.FTZ R65, R72.reuse, R67, R65 ;  /* 0x0000004348417223 */ /* 0x040fe40000010041 */
[----:B------:R-:W-:Y:S02]  /*e8c0*/  FMUL.FTZ R72, R72, R70 ;  /* 0x0000004648487220 */ /* 0x000fe40000410000 */
[----:B------:R-:W-:Y:S01]  /*e8d0*/  @P0 FADD.FTZ R69, R69, R64 ;  /* 0x0000004045450221 */ /* 0x000fe20000010000 */
[----:B------:R-:W-:Y:S01]  /*e8e0*/  FSEL R70, R70, R65, !P0 ;  /* 0x0000004146467208 */ /* 0x000fe20004000000 */
[----:B------:R-:W-:Y:S01]  /*e8f0*/  @P0 FFMA.FTZ R67, R71, R67, -R72 ;  /* 0x0000004347430223 */ /* 0x000fe20000010848 */
[----:B------:R-:W-:Y:S01]  /*e900*/  MOV R64, 0xe940 ;  /* 0x0000e94000407802 */ /* 0x000fe20000000f00 */
[----:B------:R-:W-:-:S03]  /*e910*/  @P0 FADD.FTZ R68, R68, R73 ;  /* 0x0000004944440221 */ /* 0x000fc60000010000 */
[----:B------:R-:W-:Y:S02]  /*e920*/  MOV R65, R67 ;  /* 0x0000004300417202 */ /* 0x000fe40000000f00 */
[----:B------:R-:W-:Y:S05]  /*e930*/  CALL.REL.NOINC `($__internal_38_$__cuda_sm70_shflsync_up) ;  /* 0x0000165000007944 */ /* 0x000fea0003c00000 */
[----:B-1----:R-:W-:Y:S01]  /*e940*/  MOV R71, R66 ;  /* 0x0000004200477202 */ /* 0x002fe20000000f00 */
[----:B------:R-:W-:Y:S01]  /*e950*/  HFMA2.MMA R66, -RZ, RZ, 0, 4.76837158203125e-07 ;  /* 0x00000008ff427435 */ /* 0x000fe200000001ff */
[----:B------:R-:W-:Y:S02]  /*e960*/  MOV R65, R70 ;  /* 0x0000004600417202 */ /* 0x000fe40000000f00 */
[----:B------:R-:W-:Y:S02]  /*e970*/  MOV R214, RZ ;  /* 0x000000ff00d67202 */ /* 0x000fe40000000f00 */
[----:B------:R-:W-:Y:S02]  /*e980*/  MOV R75, 0xffffffff ;  /* 0xffffffff004b7802 */ /* 0x000fe40000000f00 */
[----:B------:R-:W-:Y:S02]  /*e990*/  MOV R64, 0xe9b0 ;  /* 0x0000e9b000407802 */ /* 0x000fe40000000f00 */
[----:B------:R-:W-:Y:S05]  /*e9a0*/  CALL.REL.NOINC `($__internal_38_$__cuda_sm70_shflsync_up) ;  /* 0x000015e000007944 */ /* 0x000fea0003c00000 */
[----:B-1----:R-:W-:Y:S01]  /*e9b0*/  MOV R72, R66 ;  /* 0x0000004200487202 */ /* 0x002fe20000000f00 */
[----:B------:R-:W-:Y:S01]  /*e9c0*/  HFMA2.MMA R66, -RZ, RZ, 0, 4.76837158203125e-07 ;  /* 0x00000008ff427435 */ /* 0x000fe200000001ff */
[----:B------:R-:W-:-:S02]  /*e9d0*/  MOV R65, R69 ;  /* 0x0000004500417202 */ /* 0x000fc40000000f00 */
[----:B------:R-:W-:Y:S02]  /*e9e0*/  MOV R214, RZ ;  /* 0x000000ff00d67202 */ /* 0x000fe40000000f00 */
[----:B------:R-:W-:Y:S02]  /*e9f0*/  MOV R75, 0xffffffff ;  /* 0xffffffff004b7802 */ /* 0x000fe40000000f00 */
[----:B------:R-:W-:Y:S02]  /*ea00*/  MOV R64, 0xea20 ;  /* 0x0000ea2000407802 */ /* 0x000fe40000000f00 */
[----:B------:R-:W-:Y:S05]  /*ea10*/  CALL.REL.NOINC `($__internal_38_$__cuda_sm70_shflsync_up) ;  /* 0x0000157000007944 */ /* 0x000fea0003c00000 */
[----:B-1----:R-:W-:Y:S01]  /*ea20*/  MOV R73, R66 ;  /* 0x0000004200497202 */ /* 0x002fe20000000f00 */
[----:B------:R-:W-:Y:S01]  /*ea30*/  HFMA2.MMA R66, -RZ, RZ, 0, 4.76837158203125e-07 ;  /* 0x00000008ff427435 */ /* 0x000fe200000001ff */
[----:B------:R-:W-:Y:S02]  /*ea40*/  MOV R65, R68 ;  /* 0x0000004400417202 */ /* 0x000fe40000000f00 */
[----:B------:R-:W-:Y:S02]  /*ea50*/  MOV R214, RZ ;  /* 0x000000ff00d67202 */ /* 0x000fe40000000f00 */
[----:B------:R-:W-:-:S02]  /*ea60*/  MOV R75, 0xffffffff ;  /* 0xffffffff004b7802 */ /* 0x000fc40000000f00 */
        /* <DEDUP_REMOVED lines=9> */
[----:B------:R-:W-:Y:S01]  /*eb00*/  HFMA2.MMA R66, -RZ, RZ, 0, 9.5367431640625e-07 ;  /* 0x00000010ff427435 */ /* 0x000fe200000001ff */
[----:B------:R-:W-:-:S04]  /*eb10*/  FMUL.FTZ R65, R71, R70 ;  /* 0x0000004647417220 */ /* 0x000fc80000410000 */
[C---:B------:R-:W-:Y:S02]  /*eb20*/  FFMA.FTZ R65, R72.reuse, R67, R65 ;  /* 0x0000004348417223 */ /* 0x040fe40000010041 */
[----:B------:R-:W-:Y:S02]  /*eb30*/  FMUL.FTZ R72, R72, R70 ;  /* 0x0000004648487220 */ /* 0x000fe40000410000 */
[----:B------:R-:W-:Y:S01]  /*eb40*/  @P0 FADD.FTZ R69, R69, R64 ;  /* 0x0000004045450221 */ /* 0x000fe20000010000 */
[----:B------:R-:W-:Y:S01]  /*eb50*/  FSEL R70, R70, R65, !P0 ;  /* 0x0000004146467208 */ /* 0x000fe20004000000 */
[----:B------:R-:W-:Y:S01]  /*eb60*/  @P0 FFMA.FTZ R67, R71, R67, -R72 ;  /* 0x0000004347430223 */ /* 0x000fe20000010848 */
[----:B------:R-:W-:Y:S01]  /*eb70*/  MOV R64, 0xebe0 ;  /* 0x0000ebe000407802 */ /* 0x000fe20000000f00 */
[----:B------:R-:W-:Y:S01]  /*eb80*/  @P0 FADD.FTZ R68, R68, R73 ;  /* 0x0000004944440221 */ /* 0x000fe20000010000 */
[----:B------:R-:W-:Y:S02]  /*eb90*/  MOV R73, R69 ;  /* 0x0000004500497202 */ /* 0x000fe40000000f00 */
[----:B------:R-:W-:-:S02]  /*eba0*/  MOV R74, R67 ;  /* 0x00000043004a7202 */ /* 0x000fc40000000f00 */
[----:B------:R-:W-:Y:S02]  /*ebb0*/  MOV R65, R67 ;  /* 0x0000004300417202 */ /* 0x000fe40000000f00 */
[----:B------:R-:W-:Y:S02]  /*ebc0*/  MOV R71, R70 ;  /* 0x0000004600477202 */ /* 0x000fe40000000f00 */
[----:B------:R-:W-:Y:S05]  /*ebd0*/  CALL.REL.NOINC `($__internal_38_$__cuda_sm70_shflsync_up) ;  /* 0x000013b000007944 */ /* 0x000fea0003c00000 */
[----:B-1----:R-:W-:Y:S01]  /*ebe0*/  MOV R67, R66 ;  /* 0x0000004200437202 */ /* 0x002fe20000000f00 */
[----:B------:R-:W-:Y:S01]  /*ebf0*/  HFMA2.MMA R66, -RZ, RZ, 0, 9.5367431640625e-07 ;  /* 0x00000010ff427435 */ /* 0x000fe200000001ff */
[----:B------:R-:W-:Y:S02]  /*ec00*/  MOV R65, R70 ;  /* 0x0000004600417202 */ /* 0x000fe40000000f00 */
[----:B------:R-:W-:Y:S02]  /*ec10*/  MOV R214, RZ ;  /* 0x000000ff00d67202 */ /* 0x000fe40000000f00 */
[----:B------:R-:W-:Y:S02]  /*ec20*/  MOV R75, 0xffffffff ;  /* 0xffffffff004b7802 */ /* 0x000fe40000000f00 */
[----:B------:R-:W-:-:S02]  /*ec30*/  MOV R64, 0xec50 ;  /* 0x0000ec5000407802 */ /* 0x000fc40000000f00 */
[----:B------:R-:W-:Y:S05]  /*ec40*/  CALL.REL.NOINC `($__internal_38_$__cuda_sm70_shflsync_up) ;  /* 0x0000134000007944 */ /* 0x000fea0003c00000 */
[----:B-1----:R-:W-:Y:S01]  /*ec50*/  MOV R70, R66 ;  /* 0x0000004200467202 */ /* 0x002fe20000000f00 */
[----:B------:R-:W-:Y:S01]  /*ec60*/  HFMA2.MMA R66, -RZ, RZ, 0, 9.5367431640625e-07 ;  /* 0x00000010ff427435 */ /* 0x000fe200000001ff */
[----:B------:R-:W-:-:S02]  /*ec70*/  MOV R65, R69 ;  /* 0x0000004500417202 */ /* 0x000fc40000000f00 */
[----:B------:R-:W-:Y:S02]  /*ec80*/  MOV R214, RZ ;  /* 0x000000ff00d67202 */ /* 0x000fe40000000f00 */
[----:B------:R-:W-:Y:S02]  /*ec90*/  MOV R75, 0xffffffff ;  /* 0xffffffff004b7802 */ /* 0x000fe40000000f00 */
[----:B------:R-:W-:Y:S02]  /*eca0*/  MOV R64, 0xecc0 ;  /* 0x0000ecc000407802 */ /* 0x000fe40000000f00 */
[----:B------:R-:W-:Y:S05]  /*ecb0*/  CALL.REL.NOINC `($__internal_38_$__cuda_sm70_shflsync_up) ;  /* 0x000012d000007944 */ /* 0x000fea0003c00000 */
[----:B-1----:R-:W-:Y:S01]  /*ecc0*/  MOV R72, R66 ;  /* 0x0000004200487202 */ /* 0x002fe20000000f00 */
[----:B------:R-:W-:Y:S01]  /*ecd0*/  HFMA2.MMA R66, -RZ, RZ, 0, 9.5367431640625e-07 ;  /* 0x00000010ff427435 */ /* 0x000fe200000001ff */
[----:B------:R-:W-:Y:S02]  /*ece0*/  MOV R65, R68 ;  /* 0x0000004400417202 */ /* 0x000fe40000000f00 */
[----:B------:R-:W-:Y:S02]  /*ecf0*/  MOV R214, RZ ;  /* 0x000000ff00d67202 */ /* 0x000fe40000000f00 */
[----:B------:R-:W-:-:S02]  /*ed00*/  MOV R75, 0xffffffff ;  /* 0xffffffff004b7802 */ /* 0x000fc40000000f00 */
[----:B------:R-:W-:Y:S02]  /*ed10*/  MOV R64, 0xed30 ;  /* 0x0000ed3000407802 */ /* 0x000fe40000000f00 */
[----:B------:R-:W-:Y:S05]  /*ed20*/  CALL.REL.NOINC `($__internal_38_$__cuda_sm70_shflsync_up) ;  /* 0x0000126000007944 */ /* 0x000fea0003c00000 */
[----:B-1----:R-:W-:Y:S05]  /*ed30*/  BRA `(.L_x_1607) ;  /* 0xffff728000007947 */ /* 0x002fea000383ffff */
.L_x_1504:
[----:B-1----:R-:W-:Y:S01]  /*ed40*/  HFMA2.MMA R66, -RZ, RZ, 0, 5.9604644775390625e-08 ;  /* 0x00000001ff427435 */ /* 0x002fe200000001ff */
[----:B------:R-:W-:Y:S02]  /*ed50*/  MOV R65, R69 ;  /* 0x0000004500417202 */ /* 0x000fe40000000f00 */
[----:B------:R-:W-:Y:S02]  /*ed60*/  MOV R214, RZ ;  /* 0x000000ff00d67202 */ /* 0x000fe40000000f00 */
[----:B------:R-:W-:Y:S02]  /*ed70*/  MOV R75, 0xffffffff ;  /* 0xffffffff004b7802 */ /* 0x000fe40000000f00 */
[----:B------:R-:W-:Y:S02]  /*ed80*/  MOV R64, 0xeda0 ;  /* 0x0000eda000407802 */ /* 0x000fe40000000f00 */
[----:B0---45:R-:W-:Y:S05]  /*ed90*/  CALL.REL.NOINC `($__internal_38_$__cuda_sm70_shflsync_up) ;  /* 0x000011f000007944 */ /* 0x031fea0003c00000 */
[----:B-1----:R-:W-:Y:S01]  /*eda0*/  MOV R69, R66 ;  /* 0x0000004200457202 */ /* 0x002fe20000000f00 */
[----:B------:R-:W-:Y:S01]  /*edb0*/  HFMA2.MMA R66, -RZ, RZ, 0, 5.9604644775390625e-08 ;  /* 0x00000001ff427435 */ /* 0x000fe200000001ff */
[----:B------:R-:W-:Y:S02]  /*edc0*/  MOV R65, R68 ;  /* 0x0000004400417202 */ /* 0x000fe40000000f00 */
[----:B------:R-:W-:-:S02]  /*edd0*/  MOV R214, RZ ;  /* 0x000000ff00d67202 */ /* 0x000fc40000000f00 */
[----:B------:R-:W-:Y:S02]  /*ede0*/  MOV R75, 0xffffffff ;  /* 0xffffffff004b7802 */ /* 0x000fe40000000f00 */
[----:B------:R-:W-:Y:S02]  /*edf0*/  MOV R64, 0xee10 ;  /* 0x0000ee1000407802 */ /* 0x000fe40000000f00 */
[----:B------:R-:W-:Y:S05]  /*ee00*/  CALL.REL.NOINC `($__internal_38_$__cuda_sm70_shflsync_up) ;  /* 0x0000118000007944 */ /* 0x000fea0003c00000 */
[----:B-1----:R-:W-:Y:S01]  /*ee10*/  MOV R68, R66 ;  /* 0x0000004200447202 */ /* 0x002fe20000000f00 */
[----:B------:R-:W-:Y:S01]  /*ee20*/  HFMA2.MMA R66, -RZ, RZ, 0, 5.9604644775390625e-08 ;  /* 0x00000001ff427435 */ /* 0x000fe200000001ff */
[----:B------:R-:W-:Y:S02]  /*ee30*/  MOV R65, R70 ;  /* 0x0000004600417202 */ /* 0x000fe40000000f00 */
[----:B------:R-:W-:Y:S02]  /*ee40*/  MOV R214, RZ ;  /* 0x000000ff00d67202 */ /* 0x000fe40000000f00 */
[----:B------:R-:W-:Y:S02]  /*ee50*/  MOV R75, 0xffffffff ;  /* 0xffffffff004b7802 */ /* 0x000fe40000000f00 */
[----:B------:R-:W-:-:S02]  /*ee60*/  MOV R64, 0xee80 ;  /* 0x0000ee8000407802 */ /* 0x000fc40000000f00 */
        /* <DEDUP_REMOVED lines=8> */
[----:B-1----:R-:W-:Y:S01]  /*eef0*/  MOV R67, R66 ;  /* 0x0000004200437202 */ /* 0x002fe20000000f00 */
[----:B------:R-:W-:Y:S01]  /*ef00*/  HFMA2.MMA R66, -RZ, RZ, 0, 0 ;  /* 0x00000000ff427435 */ /* 0x000fe200000001ff */
[----:B------:R-:W-:Y:S02]  /*ef10*/  MOV R64, R60 ;  /* 0x0000003c00407202 */ /* 0x000fe40000000f00 */
[----:B------:R-:W-:Y:S02]  /*ef20*/  MOV R247, 0xffffffff ;  /* 0xffffffff00f77802 */ /* 0x000fe40000000f00 */
[----:B------:R-:W-:-:S02]  /*ef30*/  MOV R65, 0xef50 ;  /* 0x0000ef5000417802 */ /* 0x000fc40000000f00 */
[----:B------:R-:W-:Y:S05]  /*ef40*/  CALL.REL.NOINC `($__internal_37_$__cuda_sm70_shflsync_idx_p) ;  /* 0x00000fd000007944 */ /* 0x000fea0003c00000 */
[----:B-1----:R-:W-:Y:S01]  /*ef50*/  MOV R72, R66 ;  /* 0x0000004200487202 */ /* 0x002fe20000000f00 */
[----:B------:R-:W-:Y:S01]  /*ef60*/  HFMA2.MMA R66, -RZ, RZ, 0, 0 ;  /* 0x00000000ff427435 */ /* 0x000fe200000001ff */
[----:B------:R-:W-:-:S02]  /*ef70*/  MOV R64, R61 ;  /* 0x0000003d00407202 */ /* 0x000fc40000000f00 */
[----:B------:R-:W-:Y:S02]  /*ef80*/  MOV R247, 0xffffffff ;  /* 0xffffffff00f77802 */ /* 0x000fe40000000f00 */
[----:B------:R-:W-:Y:S02]  /*ef90*/  MOV R65, 0xefb0 ;  /* 0x0000efb000417802 */ /* 0x000fe40000000f00 */
[----:B0-----:R-:W-:Y:S05]  /*efa0*/  CALL.REL.NOINC `($__internal_37_$__cuda_sm70_shflsync_idx_p) ;  /* 0x00000f7000007944 */ /* 0x001fea0003c00000 */
[----:B-1----:R-:W-:Y:S01]  /*efb0*/  MOV R73, R66 ;  /* 0x0000004200497202 */ /* 0x002fe20000000f00 */
[----:B------:R-:W-:Y:S01]  /*efc0*/  HFMA2.MMA R66, -RZ, RZ, 0, 0 ;  /* 0x00000000ff427435 */ /* 0x000fe200000001ff */
[----:B------:R-:W-:Y:S02]  /*efd0*/  MOV R64, R62 ;  /* 0x0000003e00407202 */ /* 0x000fe40000000f00 */
[----:B------:R-:W-:Y:S02]  /*efe0*/  MOV R247, 0xffffffff ;  /* 0xffffffff00f77802 */ /* 0x000fe40000000f00 */
[----:B------:R-:W-:Y:S02]  /*eff0*/  MOV R65, 0xf010 ;  /* 0x0000f01000417802 */ /* 0x000fe40000000f00 */
[----:B0-----:R-:W-:Y:S05]  /*f000*/  CALL.REL.NOINC `($__internal_37_$__cuda_sm70_shflsync_idx_p) ;  /* 0x00000f1000007944 */ /* 0x001fea0003c00000 */
[----:B-1----:R-:W-:Y:S01]  /*f010*/  MOV R62, R66 ;  /* 0x00000042003e7202 */ /* 0x002fe20000000f00 */
[----:B------:R-:W-:Y:S01]  /*f020*/  HFMA2.MMA R66, -RZ, RZ, 0, 0 ;  /* 0x00000000ff427435 */ /* 0x000fe200000001ff */
[----:B------:R-:W-:-:S02]  /*f030*/  MOV R64, R63 ;  /* 0x0000003f00407202 */ /* 0x000fc40000000f00 */
[----:B------:R-:W-:Y:S02]  /*f040*/  MOV R247, 0xffffffff ;  /* 0xffffffff00f77802 */ /* 0x000fe40000000f00 */
[----:B------:R-:W-:Y:S02]  /*f050*/  MOV R65, 0xf070 ;  /* 0x0000f07000417802 */ /* 0x000fe40000000f00 */
[----:B0-----:R-:W-:Y:S05]  /*f060*/  CALL.REL.NOINC `($__internal_37_$__cuda_sm70_shflsync_idx_p) ;  /* 0x00000eb000007944 */ /* 0x001fea0003c00000 */
[----:B-1----:R-:W-:Y:S01]  /*f070*/  MOV R75, R66 ;  /* 0x00000042004b7202 */ /* 0x002fe20000000f00 */
[----:B0-----:R-:W-:Y:S05]  /*f080*/  BRA `(.L_x_1608) ;  /* 0xffff723000007947 */ /* 0x001fea000383ffff */
.L_x_1507:
[----:B------:R-:W-:Y:S01]  /*f090*/  HFMA2.MMA R66, -RZ, RZ, 0, 5.9604644775390625e-08 ;  /* 0x00000001ff427435 */ /* 0x000fe200000001ff */
[----:B------:R-:W-:Y:S02]  /*f0a0*/  MOV R75, R71 ;  /* 0x00000047004b7202 */ /* 0x000fe40000000f00 */
[----:B------:R-:W-:Y:S02]  /*f0b0*/  MOV R76, 0x1f ;  /* 0x0000001f004c7802 */ /* 0x000fe40000000f00 */
[----:B------:R-:W-:Y:S02]  /*f0c0*/  MOV R65, 0xffffffff ;  /* 0xffffffff00417802 */ /* 0x000fe40000000f00 */
[----:B------:R-:W-:-:S02]  /*f0d0*/  MOV R64, 0xf0f0 ;  /* 0x0000f0f000407802 */ /* 0x000fc40000000f00 */
[----:B------:R-:W-:Y:S05]  /*f0e0*/  CALL.REL.NOINC `($__internal_36_$__cuda_sm70_shflsync_down) ;  /* 0x00000df000007944 */ /* 0x000fea0003c00000 */
[----:B-1----:R-:W-:Y:S01]  /*f0f0*/  MOV R67, R66 ;  /* 0x0000004200437202 */ /* 0x002fe20000000f00 */
[----:B------:R-:W-:Y:S05]  /*f100*/  BRA `(.L_x_1609) ;  /* 0xffff87a000007947 */ /* 0x000fea000383ffff */
.L_x_1508:
[----:B------:R-:W-:Y:S01]  /*f110*/  HFMA2.MMA R66, -RZ, RZ, 0, 5.9604644775390625e-08 ;  /* 0x00000001ff427435 */ /* 0x000fe200000001ff */
[----:B------:R-:W-:-:S02]  /*f120*/  MOV R75, R69 ;  /* 0x00000045004b7202 */ /* 0x000fc40000000f00 */
[----:B------:R-:W-:Y:S02]  /*f130*/  MOV R76, 0x1f ;  /* 0x0000001f004c7802 */ /* 0x000fe40000000f00 */
[----:B------:R-:W-:Y:S02]  /*f140*/  MOV R65, 0xffffffff ;  /* 0xffffffff00417802 */ /* 0x000fe40000000f00 */
[----:B------:R-:W-:Y:S02]  /*f150*/  MOV R64, 0xf170 ;  /* 0x0000f17000407802 */ /* 0x000fe40000000f00 */
[----:B01----:R-:W-:Y:S05]  /*f160*/  CALL.REL.NOINC `($__internal_36_$__cuda_sm70_shflsync_down) ;  /* 0x00000d7000007944 */ /* 0x003fea0003c00000 */
[----:B-1----:R-:W-:Y:S01]  /*f170*/  MOV R69, R66 ;  /* 0x0000004200457202 */ /* 0x002fe20000000f00 */
[----:B------:R-:W-:Y:S01]  /*f180*/  HFMA2.MMA R66, -RZ, RZ, 0, 5.9604644775390625e-08 ;  /* 0x00000001ff427435 */ /* 0x000fe200000001ff */
[----:B------:R-:W-:Y:S02]  /*f190*/  MOV R75, R68 ;  /* 0x00000044004b7202 */ /* 0x000fe40000000f00 */
[----:B------:R-:W-:Y:S02]  /*f1a0*/  MOV R76, 0x1f ;  /* 0x0000001f004c7802 */ /* 0x000fe40000000f00 */
[----:B------:R-:W-:-:S02]  /*f1b0*/  MOV R65, 0xffffffff ;  /* 0xffffffff00417802 */ /* 0x000fc40000000f00 */
[----:B------:R-:W-:Y:S02]  /*f1c0*/  MOV R64, 0xf1e0 ;  /* 0x0000f1e000407802 */ /* 0x000fe40000000f00 */
[----:B------:R-:W-:Y:S05]  /*f1d0*/  CALL.REL.NOINC `($__internal_36_$__cuda_sm70_shflsync_down) ;  /* 0x00000d0000007944 */ /* 0x000fea0003c00000 */
[----:B-1----:R-:W-:Y:S01]  /*f1e0*/  MOV R73, R66 ;  /* 0x0000004200497202 */ /* 0x002fe20000000f00 */
[----:B------:R-:W-:Y:S01]  /*f1f0*/  HFMA2.MMA R66, -RZ, RZ, 0, 5.9604644775390625e-08 ;  /* 0x00000001ff427435 */ /* 0x000fe200000001ff */
[----:B------:R-:W-:Y:S02]  /*f200*/  MOV R75, R70 ;  /* 0x00000046004b7202 */ /* 0x000fe40000000f00 */
[----:B------:R-:W-:Y:S02]  /*f210*/  MOV R76, 0x1f ;  /* 0x0000001f004c7802 */ /* 0x000fe40000000f00 */
[----:B------:R-:W-:Y:S02]  /*f220*/  MOV R65, 0xffffffff ;  /* 0xffffffff00417802 */ /* 0x000fe40000000f00 */
[----:B------:R-:W-:Y:S02]  /*f230*/  MOV R64, 0xf250 ;  /* 0x0000f25000407802 */ /* 0x000fe40000000f00 */
[----:B------:R-:W-:Y:S05]  /*f240*/  CALL.REL.NOINC `($__internal_36_$__cuda_sm70_shflsync_down) ;  /* 0x00000c9000007944 */ /* 0x000fea0003c00000 */
[----:B-1----:R-:W-:Y:S05]  /*f250*/  BRA `(.L_x_1610) ;  /* 0xffff869000007947 */ /* 0x002fea000383ffff */
.L_x_1511:
[----:B0-----:R-:W-:Y:S01]  /*f260*/  HFMA2.MMA R66, -RZ, RZ, 0, 1.1920928955078125e-07 ;  /* 0x00000002ff427435 */ /* 0x001fe200000001ff */
[----:B------:R-:W-:Y:S02]  /*f270*/  MOV R75, R71 ;  /* 0x00000047004b7202 */ /* 0x000fe40000000f00 */
[----:B------:R-:W-:-:S02]  /*f280*/  MOV R76, 0x1f ;  /* 0x0000001f004c7802 */ /* 0x000fc40000000f00 */
[----:B------:R-:W-:Y:S02]  /*f290*/  MOV R65, 0xffffffff ;  /* 0xffffffff00417802 */ /* 0x000fe40000000f00 */
[----:B------:R-:W-:Y:S02]  /*f2a0*/  MOV R64, 0xf2c0 ;  /* 0x0000f2c000407802 */ /* 0x000fe40000000f00 */
[----:B-1234-:R-:W-:Y:S05]  /*f2b0*/  CALL.REL.NOINC `($__internal_36_$__cuda_sm70_shflsync_down) ;  /* 0x00000c2000007944 */ /* 0x01efea0003c00000 */
[----:B-1----:R-:W-:Y:S01]  /*f2c0*/  MOV R67, R66 ;  /* 0x0000004200437202 */ /* 0x002fe20000000f00 */
[----:B------:R-:W-:Y:S01]  /*f2d0*/  HFMA2.MMA R66, -RZ, RZ, 0, 1.1920928955078125e-07 ;  /* 0x00000002ff427435 */ /* 0x000fe200000001ff */
[----:B------:R-:W-:Y:S02]  /*f2e0*/  MOV R75, R74 ;  /* 0x0000004a004b7202 */ /* 0x000fe40000000f00 */
[----:B------:R-:W-:Y:S02]  /*f2f0*/  MOV R76, 0x1f ;  /* 0x0000001f004c7802 */ /* 0x000fe40000000f00 */
[----:B------:R-:W-:Y:S02]  /*f300*/  MOV R65, 0xffffffff ;  /* 0xffffffff00417802 */ /* 0x000fe40000000f00 */
[----:B------:R-:W-:-:S02]  /*f310*/  MOV R64, 0xf330 ;  /* 0x0000f33000407802 */ /* 0x000fc40000000f00 */
[----:B------:R-:W-:Y:S05]  /*f320*/  CALL.REL.NOINC `($__internal_36_$__cuda_sm70_shflsync_down) ;  /* 0x00000bb000007944 */ /* 0x000fea0003c00000 */
[----:B-1----:R-:W-:Y:S01]  /*f330*/  MOV R69, R66 ;  /* 0x0000004200457202 */ /* 0x002fe20000000f00 */
[----:B------:R-:W-:Y:S01]  /*f340*/  HFMA2.MMA R66, -RZ, RZ, 0, 1.1920928955078125e-07 ;  /* 0x00000002ff427435 */ /* 0x000fe200000001ff */
[----:B------:R-:W-:-:S02]  /*f350*/  MOV R75, R68 ;  /* 0x00000044004b7202 */ /* 0x000fc40000000f00 */
[----:B------:R-:W-:Y:S02]  /*f360*/  MOV R76, 0x1f ;  /* 0x0000001f004c7802 */ /* 0x000fe40000000f00 */
[----:B------:R-:W-:Y:S02]  /*f370*/  MOV R65, 0xffffffff ;  /* 0xffffffff00417802 */ /* 0x000fe40000000f00 */
[----:B------:R-:W-:Y:S02]  /*f380*/  MOV R64, 0xf3a0 ;  /* 0x0000f3a000407802 */ /* 0x000fe40000000f00 */
[----:B------:R-:W-:Y:S05]  /*f390*/  CALL.REL.NOINC `($__internal_36_$__cuda_sm70_shflsync_down) ;  /* 0x00000b4000007944 */ /* 0x000fea0003c00000 */
[----:B-1----:R-:W-:Y:S01]  /*f3a0*/  MOV R70, R66 ;  /* 0x0000004200467202 */ /* 0x002fe20000000f00 */
[----:B------:R-:W-:Y:S01]  /*f3b0*/  HFMA2.MMA R66, -RZ, RZ, 0, 1.1920928955078125e-07 ;  /* 0x00000002ff427435 */ /* 0x000fe200000001ff */
[----:B------:R-:W-:Y:S02]  /*f3c0*/  MOV R75, R72 ;  /* 0x00000048004b7202 */ /* 0x000fe40000000f00 */
[----:B------:R-:W-:Y:S02]  /*f3d0*/  MOV R76, 0x1f ;  /* 0x0000001f004c7802 */ /* 0x000fe40000000f00 */
[----:B------:R-:W-:-:S02]  /*f3e0*/  MOV R65, 0xffffffff ;  /* 0xffffffff00417802 */ /* 0x000fc40000000f00 */
[----:B------:R-:W-:Y:S02]  /*f3f0*/  MOV R64, 0xf410 ;  /* 0x0000f41000407802 */ /* 0x000fe40000000f00 */
[----:B------:R-:W-:Y:S05]  /*f400*/  CALL.REL.NOINC `($__internal_36_$__cuda_sm70_shflsync_down) ;  /* 0x00000ad000007944 */ /* 0x000fea0003c00000 */
[----:B-1----:R-:W-:Y:S05]  /*f410*/  BRA `(.L_x_1611) ;  /* 0xffff861000007947 */ /* 0x002fea000383ffff */
.L_x_1514:
[----:B0-----:R-:W-:Y:S01]  /*f420*/  HFMA2.MMA R66, -RZ, RZ, 0, 2.384185791015625e-07 ;  /* 0x00000004ff427435 */ /* 0x001fe200000001ff */
[----:B------:R-:W-:Y:S02]  /*f430*/  MOV R75, R71 ;  /* 0x00000047004b7202 */ /* 0x000fe40000000f00 */
[----:B------:R-:W-:Y:S02]  /*f440*/  MOV R76, 0x1f ;  /* 0x0000001f004c7802 */ /* 0x000fe40000000f00 */
[----:B------:R-:W-:Y:S02]  /*f450*/  MOV R65, 0xffffffff ;  /* 0xffffffff00417802 */ /* 0x000fe40000000f00 */
[----:B------:R-:W-:Y:S02]  /*f460*/  MOV R64, 0xf480 ;  /* 0x0000f48000407802 */ /* 0x000fe40000000f00 */
[----:B-1234-:R-:W-:Y:S05]  /*f470*/  CALL.REL.NOINC `($__internal_36_$__cuda_sm70_shflsync_down) ;  /* 0x00000a6000007944 */ /* 0x01efea0003c00000 */
[----:B-1----:R-:W-:Y:S01]  /*f480*/  MOV R67, R66 ;  /* 0x0000004200437202 */ /* 0x002fe20000000f00 */
[----:B------:R-:W-:Y:S05]  /*f490*/  BRA `(.L_x_1612) ;  /* 0xffff86a000007947 */ /* 0x000fea000383ffff */
.L_x_1515:
[----:B0-----:R-:W-:Y:S01]  /*f4a0*/  HFMA2.MMA R66, -RZ, RZ, 0, 2.384185791015625e-07 ;  /* 0x00000004ff427435 */ /* 0x001fe200000001ff */
[----:B------:R-:W-:Y:S02]  /*f4b0*/  MOV R75, R74 ;  /* 0x0000004a004b7202 */ /* 0x000fe40000000f00 */
[----:B------:R-:W-:-:S02]  /*f4c0*/  MOV R76, 0x1f ;  /* 0x0000001f004c7802 */ /* 0x000fc40000000f00 */
[----:B------:R-:W-:Y:S02]  /*f4d0*/  MOV R65, 0xffffffff ;  /* 0xffffffff00417802 */ /* 0x000fe40000000f00 */
[----:B------:R-:W-:Y:S02]  /*f4e0*/  MOV R64, 0xf500 ;  /* 0x0000f50000407802 */ /* 0x000fe40000000f00 */
[----:B-1234-:R-:W-:Y:S05]  /*f4f0*/  CALL.REL.NOINC `($__internal_36_$__cuda_sm70_shflsync_down) ;  /* 0x000009e000007944 */ /* 0x01efea0003c00000 */
[----:B-1----:R-:W-:Y:S01]  /*f500*/  MOV R69, R66 ;  /* 0x0000004200457202 */ /* 0x002fe20000000f00 */
[----:B------:R-:W-:Y:S01]  /*f510*/  HFMA2.MMA R66, -RZ, RZ, 0, 2.384185791015625e-07 ;  /* 0x00000004ff427435 */ /* 0x000fe200000001ff */
[----:B------:R-:W-:Y:S02]  /*f520*/  MOV R75, R68 ;  /* 0x00000044004b7202 */ /* 0x000fe40000000f00 */
[----:B------:R-:W-:Y:S02]  /*f530*/  MOV R76, 0x1f ;  /* 0x0000001f004c7802 */ /* 0x000fe40000000f00 */
[----:B------:R-:W-:Y:S02]  /*f540*/  MOV R65, 0xffffffff ;  /* 0xffffffff00417802 */ /* 0x000fe40000000f00 */
[----:B------:R-:W-:-:S02]  /*f550*/  MOV R64, 0xf570 ;  /* 0x0000f57000407802 */ /* 0x000fc40000000f00 */
[----:B------:R-:W-:Y:S05]  /*f560*/  CALL.REL.NOINC `($__internal_36_$__cuda_sm70_shflsync_down) ;  /* 0x0000097000007944 */ /* 0x000fea0003c00000 */
[----:B-1----:R-:W-:Y:S01]  /*f570*/  MOV R70, R66 ;  /* 0x0000004200467202 */ /* 0x002fe20000000f00 */
[----:B------:R-:W-:Y:S01]  /*f580*/  HFMA2.MMA R66, -RZ, RZ, 0, 2.384185791015625e-07 ;  /* 0x00000004ff427435 */ /* 0x000fe200000001ff */
[----:B------:R-:W-:-:S02]  /*f590*/  MOV R75, R72 ;  /* 0x00000048004b7202 */ /* 0x000fc40000000f00 */
[----:B------:R-:W-:Y:S02]  /*f5a0*/  MOV R76, 0x1f ;  /* 0x0000001f004c7802 */ /* 0x000fe40000000f00 */
[----:B------:R-:W-:Y:S02]  /*f5b0*/  MOV R65, 0xffffffff ;  /* 0xffffffff00417802 */ /* 0x000fe40000000f00 */
[----:B------:R-:W-:Y:S02]  /*f5c0*/  MOV R64, 0xf5e0 ;  /* 0x0000f5e000407802 */ /* 0x000fe40000000f00 */
[----:B------:R-:W-:Y:S05]  /*f5d0*/  CALL.REL.NOINC `($__internal_36_$__cuda_sm70_shflsync_down) ;  /* 0x0000090000007944 */ /* 0x000fea0003c00000 */
[----:B-1----:R-:W-:Y:S05]  /*f5e0*/  BRA `(.L_x_1613) ;  /* 0xffff859000007947 */ /* 0x002fea000383ffff */
.L_x_1518:
[----:B0-----:R-:W-:Y:S01]  /*f5f0*/  HFMA2.MMA R66, -RZ, RZ, 0, 4.76837158203125e-07 ;  /* 0x00000008ff427435 */ /* 0x001fe200000001ff */
[----:B------:R-:W-:Y:S02]  /*f600*/  MOV R75, R71 ;  /* 0x00000047004b7202 */ /* 0x000fe40000000f00 */
[----:B------:R-:W-:Y:S02]  /*f610*/  MOV R76, 0x1f ;  /* 0x0000001f004c7802 */ /* 0x000fe40000000f00 */
[----:B------:R-:W-:Y:S02]  /*f620*/  MOV R65, 0xffffffff ;  /* 0xffffffff00417802 */ /* 0x000fe40000000f00 */
[----:B------:R-:W-:-:S02]  /*f630*/  MOV R64, 0xf650 ;  /* 0x0000f65000407802 */ /* 0x000fc40000000f00 */
[----:B-1234-:R-:W-:Y:S05]  /*f640*/  CALL.REL.NOINC `($__internal_36_$__cuda_sm70_shflsync_down) ;  /* 0x0000089000007944 */ /* 0x01efea0003c00000 */
[----:B-1----:R-:W-:Y:S01]  /*f650*/  MOV R67, R66 ;  /* 0x0000004200437202 */ /* 0x002fe20000000f00 */
[----:B------:R-:W-:Y:S01]  /*f660*/  HFMA2.MMA R66, -RZ, RZ, 0, 4.76837158203125e-07 ;  /* 0x00000008ff427435 */ /* 0x000fe200000001ff */
[----:B------:R-:W-:-:S02]  /*f670*/  MOV R75, R74 ;  /* 0x0000004a004b7202 */ /* 0x000fc40000000f00 */
[----:B------:R-:W-:Y:S02]  /*f680*/  MOV R76, 0x1f ;  /* 0x0000001f004c7802 */ /* 0x000fe40000000f00 */
[----:B------:R-:W-:Y:S02]  /*f690*/  MOV R65, 0xffffffff ;  /* 0xffffffff00417802 */ /* 0x000fe40000000f00 */
[----:B------:R-:W-:Y:S02]  /*f6a0*/  MOV R64, 0xf6c0 ;  /* 0x0000f6c000407802 */ /* 0x000fe40000000f00 */
[----:B------:R-:W-:Y:S05]  /*f6b0*/  CALL.REL.NOINC `($__internal_36_$__cuda_sm70_shflsync_down) ;  /* 0x0000082000007944 */ /* 0x000fea0003c00000 */
[----:B-1----:R-:W-:Y:S01]  /*f6c0*/  MOV R69, R66 ;  /* 0x0000004200457202 */ /* 0x002fe20000000f00 */
[----:B------:R-:W-:Y:S01]  /*f6d0*/  HFMA2.MMA R66, -RZ, RZ, 0, 4.76837158203125e-07 ;  /* 0x00000008ff427435 */ /* 0x000fe200000001ff */
[----:B------:R-:W-:Y:S02]  /*f6e0*/  MOV R75, R68 ;  /* 0x00000044004b7202 */ /* 0x000fe40000000f00 */
[----:B------:R-:W-:Y:S02]  /*f6f0*/  MOV R76, 0x1f ;  /* 0x0000001f004c7802 */ /* 0x000fe40000000f00 */
[----:B------:R-:W-:-:S02]  /*f700*/  MOV R65, 0xffffffff ;  /* 0xffffffff00417802 */ /* 0x000fc40000000f00 */
[----:B------:R-:W-:Y:S02]  /*f710*/  MOV R64, 0xf730 ;  /* 0x0000f73000407802 */ /* 0x000fe40000000f00 */
[----:B------:R-:W-:Y:S05]  /*f720*/  CALL.REL.NOINC `($__internal_36_$__cuda_sm70_shflsync_down) ;  /* 0x000007b000007944 */ /* 0x000fea0003c00000 */
[----:B-1----:R-:W-:Y:S01]  /*f730*/  MOV R70, R66 ;  /* 0x0000004200467202 */ /* 0x002fe20000000f00 */
[----:B------:R-:W-:Y:S01]  /*f740*/  HFMA2.MMA R66, -RZ, RZ, 0, 4.76837158203125e-07 ;  /* 0x00000008ff427435 */ /* 0x000fe200000001ff */
[----:B------:R-:W-:Y:S02]  /*f750*/  MOV R75, R72 ;  /* 0x00000048004b7202 */ /* 0x000fe40000000f00 */
[----:B------:R-:W-:Y:S02]  /*f760*/  MOV R76, 0x1f ;  /* 0x0000001f004c7802 */ /* 0x000fe40000000f00 */
[----:B------:R-:W-:Y:S02]  /*f770*/  MOV R65, 0xffffffff ;  /* 0xffffffff00417802 */ /* 0x000fe40000000f00 */
[----:B------:R-:W-:Y:S02]  /*f780*/  MOV R64, 0xf7a0 ;  /* 0x0000f7a000407802 */ /* 0x000fe40000000f00 */
[----:B------:R-:W-:Y:S05]  /*f790*/  CALL.REL.NOINC `($__internal_36_$__cuda_sm70_shflsync_down) ;  /* 0x0000074000007944 */ /* 0x000fea0003c00000 */
[----:B-1----:R-:W-:Y:S05]  /*f7a0*/  BRA `(.L_x_1614) ;  /* 0xffff851000007947 */ /* 0x002fea000383ffff */
.L_x_1521:
[----:B0-----:R-:W-:Y:S01]  /*f7b0*/  HFMA2.MMA R66, -RZ, RZ, 0, 9.5367431640625e-07 ;  /* 0x00000010ff427435 */ /* 0x001fe200000001ff */
[----:B------:R-:W-:Y:S02]  /*f7c0*/  MOV R75, R71 ;  /* 0x00000047004b7202 */ /* 0x000fe40000000f00 */
[----:B------:R-:W-:-:S02]  /*f7d0*/  MOV R76, 0x1f ;  /* 0x0000001f004c7802 */ /* 0x000fc40000000f00 */
[----:B------:R-:W-:Y:S02]  /*f7e0*/  MOV R65, 0xffffffff ;  /* 0xffffffff00417802 */ /* 0x000fe40000000f00 */
[----:B------:R-:W-:Y:S02]  /*f7f0*/  MOV R64, 0xf810 ;  /* 0x0000f81000407802 */ /* 0x000fe40000000f00 */
[----:B-1234-:R-:W-:Y:S05]  /*f800*/  CALL.REL.NOINC `($__internal_36_$__cuda_sm70_shflsync_down) ;  /* 0x000006d000007944 */ /* 0x01efea0003c00000 */
[----:B-1----:R-:W-:Y:S01]  /*f810*/  MOV R67, R66 ;  /* 0x0000004200437202 */ /* 0x002fe20000000f00 */
[----:B------:R-:W-:Y:S05]  /*f820*/  BRA `(.L_x_1615) ;  /* 0xffff85a000007947 */ /* 0x000fea000383ffff */
.L_x_1522:
[----:B0-----:R-:W-:Y:S01]  /*f830*/  HFMA2.MMA R66, -RZ, RZ, 0, 9.5367431640625e-07 ;  /* 0x00000010ff427435 */ /* 0x001fe200000001ff */
[----:B------:R-:W-:Y:S02]  /*f840*/  MOV R75, R74 ;  /* 0x0000004a004b7202 */ /* 0x000fe40000000f00 */
[----:B------:R-:W-:Y:S02]  /*f850*/  MOV R76, 0x1f ;  /* 0x0000001f004c7802 */ /* 0x000fe40000000f00 */
[----:B------:R-:W-:Y:S02]  /*f860*/  MOV R65, 0xffffffff ;  /* 0xffffffff00417802 */ /* 0x000fe40000000f00 */
[----:B------:R-:W-:-:S02]  /*f870*/  MOV R64, 0xf890 ;  /* 0x0000f89000407802 */ /* 0x000fc40000000f00 */
[----:B-1234-:R-:W-:Y:S05]  /*f880*/  CALL.REL.NOINC `($__internal_36_$__cuda_sm70_shflsync_down) ;  /* 0x0000065000007944 */ /* 0x01efea0003c00000 */
[----:B-1----:R-:W-:Y:S01]  /*f890*/  MOV R69, R66 ;  /* 0x0000004200457202 */ /* 0x002fe20000000f00 */
[----:B------:R-:W-:Y:S01]  /*f8a0*/  HFMA2.MMA R66, -RZ, RZ, 0, 9.5367431640625e-07 ;  /* 0x00000010ff427435 */ /* 0x000fe200000001ff */
[----:B------:R-:W-:-:S02]  /*f8b0*/  MOV R75, R68 ;  /* 0x00000044004b7202 */ /* 0x000fc40000000f00 */
[----:B------:R-:W-:Y:S02]  /*f8c0*/  MOV R76, 0x1f ;  /* 0x0000001f004c7802 */ /* 0x000fe40000000f00 */
[----:B------:R-:W-:Y:S02]  /*f8d0*/  MOV R65, 0xffffffff ;  /* 0xffffffff00417802 */ /* 0x000fe40000000f00 */
[----:B------:R-:W-:Y:S02]  /*f8e0*/  MOV R64, 0xf900 ;  /* 0x0000f90000407802 */ /* 0x000fe40000000f00 */
[----:B------:R-:W-:Y:S05]  /*f8f0*/  CALL.REL.NOINC `($__internal_36_$__cuda_sm70_shflsync_down) ;  /* 0x000005e000007944 */ /* 0x000fea0003c00000 */
[----:B-1----:R-:W-:Y:S01]  /*f900*/  MOV R70, R66 ;  /* 0x0000004200467202 */ /* 0x002fe20000000f00 */
[----:B------:R-:W-:Y:S01]  /*f910*/  HFMA2.MMA R66, -RZ, RZ, 0, 9.5367431640625e-07 ;  /* 0x00000010ff427435 */ /* 0x000fe200000001ff */
[----:B------:R-:W-:Y:S02]  /*f920*/  MOV R75, R72 ;  /* 0x00000048004b7202 */ /* 0x000fe40000000f00 */
[----:B------:R-:W-:Y:S02]  /*f930*/  MOV R76, 0x1f ;  /* 0x0000001f004c7802 */ /* 0x000fe40000000f00 */
[----:B------:R-:W-:-:S02]  /*f940*/  MOV R65, 0xffffffff ;  /* 0xffffffff00417802 */ /* 0x000fc40000000f00 */
[----:B------:R-:W-:Y:S02]  /*f950*/  MOV R64, 0xf970 ;  /* 0x0000f97000407802 */ /* 0x000fe40000000f00 */
[----:B------:R-:W-:Y:S05]  /*f960*/  CALL.REL.NOINC `($__internal_36_$__cuda_sm70_shflsync_down) ;  /* 0x0000057000007944 */ /* 0x000fea0003c00000 */
[----:B-1----:R-:W-:Y:S05]  /*f970*/  BRA `(.L_x_1616) ;  /* 0xffff849000007947 */ /* 0x002fea000383ffff */
.L_x_1525:
[----:B0-----:R-:W-:Y:S01]  /*f980*/  HFMA2.MMA R66, -RZ, RZ, 0, 0 ;  /* 0x00000000ff427435 */ /* 0x001fe200000001ff */
[----:B------:R-:W-:Y:S02]  /*f990*/  MOV R64, R71 ;  /* 0x0000004700407202 */ /* 0x000fe40000000f00 */
[----:B------:R-:W-:Y:S02]  /*f9a0*/  MOV R247, 0xffffffff ;  /* 0xffffffff00f77802 */ /* 0x000fe40000000f00 */
[----:B------:R-:W-:Y:S02]  /*f9b0*/  MOV R65, 0xf9d0 ;  /* 0x0000f9d000417802 */ /* 0x000fe40000000f00 */
[----:B-1234-:R-:W-:Y:S05]  /*f9c0*/  CALL.REL.NOINC `($__internal_37_$__cuda_sm70_shflsync_idx_p) ;  /* 0x0000055000007944 */ /* 0x01efea0003c00000 */
[----:B-1----:R-:W-:Y:S01]  /*f9d0*/  MOV R69, R66 ;  /* 0x0000004200457202 */ /* 0x002fe20000000f00 */
[----:B------:R-:W-:Y:S01]  /*f9e0*/  HFMA2.MMA R66, -RZ, RZ, 0, 0 ;  /* 0x00000000ff427435 */ /* 0x000fe200000001ff */
[----:B------:R-:W-:Y:S02]  /*f9f0*/  MOV R64, R74 ;  /* 0x0000004a00407202 */ /* 0x000fe40000000f00 */
[----:B------:R-:W-:Y:S02]  /*fa00*/  MOV R247, 0xffffffff ;  /* 0xffffffff00f77802 */ /* 0x000fe40000000f00 */
[----:B------:R-:W-:-:S02]  /*fa10*/  MOV R65, 0xfa30 ;  /* 0x0000fa3000417802 */ /* 0x000fc40000000f00 */
        /* <DEDUP_REMOVED lines=21> */
[----:B0-----:R-:W-:Y:S05]  /*fb70*/  CALL.REL.NOINC `($__internal_36_$__cuda_sm70_shflsync_down) ;  /* 0x0000036000007944 */ /* 0x001fea0003c00000 */
[----:B-1----:R-:W-:Y:S01]  /*fb80*/  MOV R71, R66 ;  /* 0x0000004200477202 */ /* 0x002fe20000000f00 */
[----:B------:R-:W-:Y:S01]  /*fb90*/  HFMA2.MMA R66, -RZ, RZ, 0, 5.9604644775390625e-08 ;  /* 0x00000001ff427435 */ /* 0x000fe200000001ff */
[----:B------:R-:W-:-:S02]  /*fba0*/  MOV R75, R74 ;  /* 0x0000004a004b7202 */ /* 0x000fc40000000f00 */
[----:B------:R-:W-:Y:S02]  /*fbb0*/  MOV R76, 0x1f ;  /* 0x0000001f004c7802 */ /* 0x000fe40000000f00 */
[----:B------:R-:W-:Y:S02]  /*fbc0*/  MOV R65, 0xffffffff ;  /* 0xffffffff00417802 */ /* 0x000fe40000000f00 */
[----:B------:R-:W-:Y:S02]  /*fbd0*/  MOV R64, 0xfbf0 ;  /* 0x0000fbf000407802 */ /* 0x000fe40000000f00 */
[----:B------:R-:W-:Y:S05]  /*fbe0*/  CALL.REL.NOINC `($__internal_36_$__cuda_sm70_shflsync_down) ;  /* 0x000002f000007944 */ /* 0x000fea0003c00000 */
        /* <DEDUP_REMOVED lines=26> */
[----:B------:R-:W-:Y:S05]  /*fd90*/  CALL.REL.NOINC `($__internal_37_$__cuda_sm70_shflsync_idx_p) ;  /* 0x0000018000007944 */ /* 0x000fea0003c00000 */
        /* <DEDUP_REMOVED lines=8> */
[----:B------:R-:W-:Y:S02]  /*fe20*/  MOV R64, R62 ;  /* 0x0000003e00407202 */ /* 0x000fe40000000f00 */
[----:B------:R-:W-:-:S02]  /*fe30*/  MOV R247, 0xffffffff ;  /* 0xffffffff00f77802 */ /* 0x000fc40000000f00 */
        /* <DEDUP_REMOVED lines=9> */
[----:B0-----:R-:W-:Y:S05]  /*fed0*/  BRA `(.L_x_1617) ;  /* 0xffff815000007947 */ /* 0x001fea000383ffff */
        .weak           $__internal_36_$__cuda_sm70_shflsync_down
        .type           $__internal_36_$__cuda_sm70_shflsync_down,@function
        .size           $__internal_36_$__cuda_sm70_shflsync_down,($__internal_37_$__cuda_sm70_shflsync_idx_p - $__internal_36_$__cuda_sm70_shflsync_down)
$__internal_36_$__cuda_sm70_shflsync_down:
[----:B------:R-:W-:Y:S04]  /*fee0*/  WARPSYNC R65 ;  /* 0x0000004100007348 */ /* 0x000fe80003800000 */
[----:B------:R0:W1:Y:S02]  /*fef0*/  SHFL.DOWN PT, R66, R75, R66, R76 ;  /* 0x080000424b427389 */ /* 0x00006400000e004c */
[----:B0-----:R-:W-:-:S06]  /*ff00*/  HFMA2.MMA R65, -RZ, RZ, 0, 0 ;  /* 0x00000000ff417435 */ /* 0x001fcc00000001ff */
[----:B------:R-:W-:Y:S05]  /*ff10*/  RET.REL.NODEC R64 `(_Z25selective_scan_bwd_kernelI32Selective_Scan_bwd_kernel_traitsILi128ELi16ELb0ELb1ELb1ELb0ELb0EfN3c107complexIfEEEEv12SSMParamsBwd) ;  /* 0xffff00e040007950 */ /* 0x000fea0003c3ffff */
        .weak           $__internal_37_$__cuda_sm70_shflsync_idx_p
        .type           $__internal_37_$__cuda_sm70_shflsync_idx_p,@function
        .size           $__internal_37_$__cuda_sm70_shflsync_idx_p,($__internal_38_$__cuda_sm70_shflsync_up - $__internal_37_$__cuda_sm70_shflsync_idx_p)
$__internal_37_$__cuda_sm70_shflsync_idx_p:
[----:B------:R-:W-:Y:S01]  /*ff20*/  MOV R121, 0x1f ;  /* 0x0000001f00797802 */ /* 0x000fe20000000f00 */
[----:B------:R-:W-:Y:S04]  /*ff30*/  WARPSYNC R247 ;  /* 0x000000f700007348 */ /* 0x000fe80003800000 */
[----:B------:R0:W1:Y:S04]  /*ff40*/  SHFL.IDX PT, R66, R64, R66, R121 ;  /* 0x0000004240427389 */ /* 0x00006800000e0079 */
[----:B0-----:R-:W0:Y:S01]  /*ff50*/  S2R R121, SR_LANEID ;  /* 0x0000000000797919 */ /* 0x001e220000000000 */
[----:B------:R-:W-:Y:S01]  /*ff60*/  MOV R64, R65 ;  /* 0x0000004100407202 */ /* 0x000fe20000000f00 */
[----:B------:R-:W-:-:S06]  /*ff70*/  HFMA2.MMA R65, -RZ, RZ, 0, 0 ;  /* 0x00000000ff417435 */ /* 0x000fcc00000001ff */
[----:B------:R-:W-:Y:S05]  /*ff80*/  RET.REL.NODEC R64 `(_Z25selective_scan_bwd_kernelI32Selective_Scan_bwd_kernel_traitsILi128ELi16ELb0ELb1ELb1ELb0ELb0EfN3c107complexIfEEEEv12SSMParamsBwd) ;  /* 0xffff007040007950 */ /* 0x000fea0003c3ffff */
        .weak           $__internal_38_$__cuda_sm70_shflsync_up
        .type           $__internal_38_$__cuda_sm70_shflsync_up,@function
        .size           $__internal_38_$__cuda_sm70_shflsync_up,(.L_x_14473 - $__internal_38_$__cuda_sm70_shflsync_up)
$__internal_38_$__cuda_sm70_shflsync_up:
[----:B------:R-:W-:Y:S04]  /*ff90*/  WARPSYNC R75 ;  /* 0x0000004b00007348 */ /* 0x000fe80003800000 */
[----:B------:R0:W1:Y:S02]  /*ffa0*/  SHFL.UP PT, R66, R65, R66, R214 ;  /* 0x0400004241427389 */ /* 0x00006400000e00d6 */
[----:B0-----:R-:W-:-:S04]  /*ffb0*/  MOV R65, 0x0 ;  /* 0x0000000000417802 */ /* 0x001fc80000000f00 */
[----:B------:R-:W-:Y:S05]  /*ffc0*/  RET.REL.NODEC R64 `(_Z25selective_scan_bwd_kernelI32Selective_Scan_bwd_kernel_traitsILi128ELi16ELb0ELb1ELb1ELb0ELb0EfN3c107complexIfEEEEv12SSMParamsBwd) ;  /* 0xffff003040007950 */ /* 0x000fea0003c3ffff */
.L_x_1618:
        /* <DEDUP_REMOVED lines=11> */
.L_x_14473:


//--------------------- .text._Z25selective_scan_bwd_kernelI32Selective_Scan_bwd_kernel_traitsILi128ELi16ELb0ELb1ELb1ELb0ELb1EfN3c107complexIfEEEEv12SSMParamsBwd --------------------------
	.section	.text._Z25selective_scan_bwd_kernelI32Selective_Scan_bwd_kernel_traitsILi128ELi16ELb0ELb1ELb1ELb0ELb1EfN3c107complexIfEEEEv12SSMParamsBwd,"ax",@progbits
	.sectioninfo	@"SHI_REGISTERS=255"
	.align	128
        .global         _Z25selective_scan_bwd_kernelI32Selective_Scan_bwd_kernel_traitsILi128ELi16ELb0ELb1ELb1ELb0ELb1EfN3c107complexIfEEEEv12SSMParamsBwd
        .type           _Z25selective_scan_bwd_kernelI32Selective_Scan_bwd_kernel_traitsILi128ELi16ELb0ELb1ELb1ELb0ELb1EfN3c107complexIfEEEEv12SSMParamsBwd,@function
        .size           _Z25selective_scan_bwd_kernelI32Selective_Scan_bwd_kernel_traitsILi128ELi16ELb0ELb1ELb1ELb0ELb1EfN3c107complexIfEEEEv12SSMParamsBwd,(.L_x_14476 - _Z25selective_scan_bwd_kernelI32Selective_Scan_bwd_kernel_traitsILi128ELi16ELb0ELb1ELb1ELb0ELb1EfN3c107complexIfEEEEv12SSMParamsBwd)
        .other          _Z25selective_scan_bwd_kernelI32Selective_Scan_bwd_kernel_traitsILi128ELi16ELb0ELb1ELb1ELb0ELb1EfN3c107complexIfEEEEv12SSMParamsBwd,@"STO_CUDA_ENTRY STV_DEFAULT"
_Z25selective_scan_bwd_kernelI32Selective_Scan_bwd_kernel_traitsILi128ELi16ELb0ELb1ELb1ELb0ELb1EfN3c107complexIfEEEEv12SSMParamsBwd:
.text._Z25selective_scan_bwd_kernelI32Selective_Scan_bwd_kernel_traitsILi128ELi16ELb0ELb1ELb1ELb0ELb1EfN3c107complexIfEEEEv12SSMParamsBwd:
        /* <DEDUP_REMOVED lines=40> */
[----:B------:R-:W-:Y:S01]  /*0280*/  UISETP.NE.AND.EX UP1, UPT, URZ, UR27, UPT, UP1 ;  /* 0x0000001b3f00728c */ /* 0x000fe2000bf25310 */
[----:B0-----:R-:W0:Y:S01]  /*0290*/  MUFU.RCP R0, R0 ;  /* 0x0000000000007308 */ /* 0x001e220000001000 */
[----:B------:R-:W-:Y:S02]  /*02a0*/  UISETP.NE.U32.AND UP2, UPT, URZ, UR28, UPT ;  /* 0x0000001c3f00728c */ /* 0x000fe4000bf45070 */
[----:B------:R-:W-:Y:S02]  /*02b0*/  ULDC.64 UR6, c[0x0][0x1d0] ;  /* 0x0000740000067ab9 */ /* 0x000fe40000000a00 */
[----:B------:R-:W-:Y:S02]  /*02c0*/  UIMAD.WIDE.U32 UR20, UR12, UR24, URZ ;  /* 0x000000180c1472a5 */ /* 0x000fe4000f8e003f */
[----:B------:R-:W-:-:S02]  /*02d0*/  UISETP.NE.AND.EX UP2, UPT, URZ, UR29, UPT, UP2 ;  /* 0x0000001d3f00728c */ /* 0x000fc4000bf45320 */
[----:B------:R-:W-:Y:S02]  /*02e0*/  UIMAD UR4, UR13, UR6, URZ ;  /* 0x000000060d0472a4 */ /* 0x000fe4000f8e023f */
[----:B------:R-:W-:Y:S02]  /*02f0*/  UIMAD.WIDE.U32 UR22, UR12, UR6, URZ ;  /* 0x000000060c1672a5 */ /* 0x000fe4000f8e003f */
[----:B------:R-:W-:Y:S02]  /*0300*/  UIMAD UR4, UR12, UR7, UR4 ;  /* 0x000000070c0472a4 */ /* 0x000fe4000f8e0204 */
[----:B------:R-:W-:Y:S01]  /*0310*/  UMOV UR40, URZ ;  /* 0x0000003f00287c82 */ /* 0x000fe20008000000 */
[----:B0-----:R-:W-:Y:S01]  /*0320*/  IADD3 R0, R0, 0xffffffe, RZ ;  /* 0x0ffffffe00007810 */ /* 0x001fe20007ffe0ff */
[----:B------:R-:W-:Y:S02]  /*0330*/  ULDC.64 UR6, c[0x0][0x278] ;  /* 0x00009e0000067ab9 */ /* 0x000fe40000000a00 */
[----:B------:R-:W-:-:S02]  /*0340*/  UIMAD UR19, UR13, UR16, URZ ;  /* 0x000000100d1372a4 */ /* 0x000fc4000f8e023f */
[----:B------:R-:W-:Y:S01]  /*0350*/  @UP1 ULEA UR40, UP3, UR10, UR26, 0x2 ;  /* 0x0000001a0a281291 */ /* 0x000fe2000f86103f */
[----:B------:R-:W0:Y:S01]  /*0360*/  F2I.FTZ.U32.TRUNC.NTZ R0, R0 ;  /* 0x0000000000007305 */ /* 0x000e22000021f000 */
[----:B------:R-:W-:Y:S02]  /*0370*/  UIMAD UR18, UR13, UR6, URZ ;  /* 0x000000060d1272a4 */ /* 0x000fe4000f8e023f */
[----:B------:R-:W-:Y:S02]  /*0380*/  UMOV UR41, URZ ;  /* 0x0000003f00297c82 */ /* 0x000fe40008000000 */
[----:B------:R-:W-:Y:S02]  /*0390*/  UIMAD.WIDE.U32 UR8, UR12, UR16, URZ ;  /* 0x000000100c0872a5 */ /* 0x000fe4000f8e003f */
[----:B------:R-:W-:Y:S02]  /*03a0*/  UIMAD UR19, UR12, UR17, UR19 ;  /* 0x000000110c1372a4 */ /* 0x000fe4000f8e0213 */
[----:B------:R-:W-:-:S02]  /*03b0*/  @UP1 ULEA.HI.X UR41, UR10, UR27, UR11, 0x2, UP3 ;  /* 0x0000001b0a291291 */ /* 0x000fc400098f140b */
[----:B------:R-:W-:Y:S02]  /*03c0*/  UMOV UR36, URZ ;  /* 0x0000003f00247c82 */ /* 0x000fe40008000000 */
[----:B------:R-:W-:Y:S02]  /*03d0*/  ULDC.64 UR16, c[0x0][0x1b0] ;  /* 0x00006c0000107ab9 */ /* 0x000fe40000000a00 */
[----:B------:R-:W-:Y:S01]  /*03e0*/  @UP2 ULEA UR36, UP1, UR10, UR28, 0x2 ;  /* 0x0000001c0a242291 */ /* 0x000fe2000f82103f */
[----:B0-----:R0:W4:Y:S01]  /*03f0*/  R2UR UR5, R0 ;  /* 0x00000000000573c2 */ /* 0x00112200000e0000 */
[----:B------:R-:W-:Y:S02]  /*0400*/  UIMAD.WIDE.U32 UR14, UR12, UR6, URZ ;  /* 0x000000060c0e72a5 */ /* 0x000fe4000f8e003f */
[----:B------:R-:W-:Y:S02]  /*0410*/  UIMAD UR18, UR12, UR7, UR18 ;  /* 0x000000070c1272a4 */ /* 0x000fe4000f8e0212 */
[----:B------:R-:W-:-:S02]  /*0420*/  UIMAD.WIDE.U32 UR6, UR12, UR16, URZ ;  /* 0x000000100c0672a5 */ /* 0x000fc4000f8e003f */
[----:B------:R-:W-:Y:S01]  /*0430*/  UIMAD UR16, UR13, UR16, URZ ;  /* 0x000000100d1072a4 */ /* 0x000fe2000f8e023f */
[----:B0-----:R-:W-:Y:S01]  /*0440*/  IABS R0, UR10 ;  /* 0x0000000a00007c13 */ /* 0x001fe20008000000 */
[----:B------:R-:W-:Y:S02]  /*0450*/  ULDC.64 UR26, c[0x0][0x1d8] ;  /* 0x00007600001a7ab9 */ /* 0x000fe40000000a00 */
[----:B------:R-:W-:Y:S01]  /*0460*/  UIADD3 UR23, UR23, UR4, URZ ;  /* 0x0000000417177290 */ /* 0x000fe2000fffe03f */
[----:B------:R-:W0:Y:S01]  /*0470*/  R2UR UR24, R0 ;  /* 0x00000000001873c2 */ /* 0x000e2200000e0000 */
[----:B------:R-:W-:Y:S02]  /*0480*/  UIMAD UR16, UR12, UR17, UR16 ;  /* 0x000000110c1072a4 */ /* 0x000fe4000f8e0210 */
[----:B------:R-:W-:Y:S02]  /*0490*/  UMOV UR37, URZ ;  /* 0x0000003f00257c82 */ /* 0x000fe40008000000 */
[----:B------:R-:W-:-:S02]  /*04a0*/  UMOV UR4, URZ ;  /* 0x0000003f00047c82 */ /* 0x000fc40008000000 */
[----:B------:R-:W-:Y:S02]  /*04b0*/  @UP2 ULEA.HI.X UR37, UR10, UR29, UR11, 0x2, UP1 ;  /* 0x0000001d0a252291 */ /* 0x000fe400088f140b */
[----:B------:R-:W-:Y:S02]  /*04c0*/  UIMAD UR17, UR11, UR26, URZ ;  /* 0x0000001a0b1172a4 */ /* 0x000fe4000f8e023f */
[----:B------:R-:W-:Y:S02]  /*04d0*/  UIADD3 UR21, UR21, UR25, URZ ;  /* 0x0000001915157290 */ /* 0x000fe4000fffe03f */
[----:B----4-:R-:W-:Y:S02]  /*04e0*/  UIADD3 UR28, URZ, -UR5, URZ ;  /* 0x800000053f1c7290 */ /* 0x010fe4000fffe03f */
[----:B------:R-:W-:Y:S02]  /*04f0*/  UIMAD UR17, UR10, UR27, UR17 ;  /* 0x0000001b0a1172a4 */ /* 0x000fe4000f8e0211 */
        /* <DEDUP_REMOVED lines=12> */
[----:B------:R-:W-:-:S02]  /*05c0*/  ULDC UR28, c[0x0][0x174] ;  /* 0x00005d00001c7ab9 */ /* 0x000fc40000000800 */
[----:B------:R-:W-:Y:S02]  /*05d0*/  ULDC.64 UR22, c[0x0][0x280] ;  /* 0x0000a00000167ab9 */ /* 0x000fe40000000a00 */
[----:B------:R-:W-:Y:S02]  /*05e0*/  UIMAD UR18, UR11, UR22, URZ ;  /* 0x000000160b1272a4 */ /* 0x000fe4000f8e023f */
[----:B------:R-:W-:Y:S02]  /*05f0*/  ULEA UR26, UR28, 0xfffff800, 0xb ;  /* 0xfffff8001c1a7891 */ /* 0x000fe4000f8e583f */
[----:B------:R-:W-:Y:S02]  /*0600*/  @!UP1 UIADD3 UR24, UR24, -UR30, URZ ;  /* 0x8000001e18189290 */ /* 0x000fe4000fffe03f */
[----:B------:R-:W-:Y:S02]  /*0610*/  UIMAD UR31, UR10, UR23, UR18 ;  /* 0x000000170a1f72a4 */ /* 0x000fe4000f8e0212 */
[----:B------:R-:W-:-:S02]  /*0620*/  USHF.R.S32.HI UR29, URZ, 0x1f, UR26 ;  /* 0x0000001f3f1d7899 */ /* 0x000fc4000801141a */
[----:B------:R-:W-:Y:S02]  /*0630*/  UIADD3 UR18, UP2, UR26, UR4, URZ ;  /* 0x000000041a127290 */ /* 0x000fe4000ff5e03f */
[----:B------:R-:W-:Y:S02]  /*0640*/  UISETP.GE.U32.AND UP3, UPT, UR24, UR30, UPT ;  /* 0x0000001e1800728c */ /* 0x000fe4000bf66070 */
[----:B------:R-:W-:Y:S02]  /*0650*/  UIMAD.WIDE.U32 UR22, UR10, UR22, UR14 ;  /* 0x000000160a1672a5 */ /* 0x000fe4000f8e000e */
[----:B------:R-:W-:Y:S02]  /*0660*/  ULDC UR33, c[0x0][0x178] ;  /* 0x00005e0000217ab9 */ /* 0x000fe40000000800 */
[----:B------:R-:W-:Y:S02]  /*0670*/  ULDC.64 UR14, c[0x0][0x240] ;  /* 0x00009000000e7ab9 */ /* 0x000fe40000000a00 */
[----:B------:R-:W-:-:S02]  /*0680*/  UIADD3.X UR4, UR29, UR5, UR17, UP2, !UPT ;  /* 0x000000051d047290 */ /* 0x000fc400097fe411 */
[----:B------:R-:W-:Y:S02]  /*0690*/  ULEA UR17, UP2, UR18, UR14, 0x2 ;  /* 0x0000000e12117291 */ /* 0x000fe4000f84103f */
[----:B------:R-:W-:Y:S02]  /*06a0*/  ULOP3.LUT UR32, UR10, UR33, URZ, 0x3c, !UPT ;  /* 0x000000210a207292 */ /* 0x000fe4000f8e3c3f */
[----:B------:R-:W-:Y:S02]  /*06b0*/  @!UP1 UIADD3 UR27, UR27, 0x1, URZ ;  /* 0x000000011b1b9890 */ /* 0x000fe4000fffe03f */
[----:B------:R-:W-:Y:S02]  /*06c0*/  ULEA.HI.X UR18, UR18, UR15, UR4, 0x2, UP2 ;  /* 0x0000000f12127291 */ /* 0x000fe400090f1404 */
[----:B------:R-:W-:Y:S02]  /*06d0*/  UISETP.GE.AND UP2, UPT, UR32, URZ, UPT ;  /* 0x0000003f2000728c */ /* 0x000fe4000bf46270 */
[----:B------:R-:W-:-:S02]  /*06e0*/  UISETP.NE.AND UP1, UPT, URZ, UR33, UPT ;  /* 0x000000213f00728c */ /* 0x000fc4000bf25270 */
[----:B------:R-:W-:Y:S02]  /*06f0*/  @UP3 UIADD3 UR27, UR27, 0x1, URZ ;  /* 0x000000011b1b3890 */ /* 0x000fe4000fffe03f */
[----:B------:R-:W-:Y:S02]  /*0700*/  UIADD3 UR20, UP4, UR26, UR20, URZ ;  /* 0x000000141a147290 */ /* 0x000fe4000ff9e03f */
[----:B------:R-:W-:Y:S02]  /*0710*/  ULDC.64 UR4, c[0x0][0x248] ;  /* 0x0000920000047ab9 */ /* 0x000fe40000000a00 */
[----:B------:R-:W-:Y:S02]  /*0720*/  UIADD3.X UR25, UR29, UR21, UR25, UP4, !UPT ;  /* 0x000000151d197290 */ /* 0x000fe4000a7fe419 */
[----:B------:R-:W-:Y:S02]  /*0730*/  UMOV UR14, UR27 ;  /* 0x0000001b000e7c82 */ /* 0x000fe40008000000 */
[----:B------:R-:W-:-:S02]  /*0740*/  @!UP2 UIADD3 UR14, -UR14, URZ, URZ ;  /* 0x0000003f0e0ea290 */ /* 0x000fc4000fffe13f */
[----:B------:R-:W-:Y:S02]  /*0750*/  ULEA UR21, UP4, UR20, UR4, 0x2 ;  /* 0x0000000414157291 */ /* 0x000fe4000f88103f */
[----:B------:R-:W-:Y:S02]  /*0760*/  @!UP1 ULOP3.LUT UR14, URZ, UR33, URZ, 0x33, !UPT ;  /* 0x000000213f0e9292 */ /* 0x000fe4000f8e333f */
[----:B------:R-:W-:Y:S02]  /*0770*/  UIADD3 UR22, UP2, UR26, UR22, URZ ;  /* 0x000000161a167290 */ /* 0x000fe4000ff5e03f */
[----:B------:R-:W-:Y:S02]  /*0780*/  ULEA.HI.X UR20, UR20, UR5, UR25, 0x2, UP4 ;  /* 0x0000000514147291 */ /* 0x000fe4000a0f1419 */
[----:B------:R-:W-:Y:S02]  /*0790*/  USHF.R.S32.HI UR15, URZ, 0x1f, UR14 ;  /* 0x0000001f3f0f7899 */ /* 0x000fe4000801140e */
[----:B------:R-:W-:-:S02]  /*07a0*/  ULDC.64 UR4, c[0x0][0x308] ;  /* 0x0000c20000047ab9 */ /* 0x000fc40000000a00 */
[----:B------:R-:W-:Y:S02]  /*07b0*/  UIADD3 UR25, UR9, UR19, URZ ;  /* 0x0000001309197290 */ /* 0x000fe4000fffe03f */
[----:B------:R-:W-:Y:S02]  /*07c0*/  ULDC.64 UR26, c[0x0][0x1a8] ;  /* 0x00006a00001a7ab9 */ /* 0x000fe40000000a00 */
[----:B------:R-:W-:Y:S02]  /*07d0*/  ULEA UR9, UP1, UR22, UR4, 0x2 ;  /* 0x0000000416097291 */ /* 0x000fe4000f82103f */
[----:B------:R-:W-:Y:S02]  /*07e0*/  UIMAD UR4, UR15, UR26, URZ ;  /* 0x0000001a0f0472a4 */ /* 0x000fe4000f8e023f */
[----:B------:R-:W-:Y:S02]  /*07f0*/  UMOV UR24, UR8 ;  /* 0x0000000800187c82 */ /* 0x000fe40008000000 */
[----:B------:R-:W-:-:S02]  /*0800*/  UIADD3.X UR23, UR29, UR23, UR31, UP2, !UPT ;  /* 0x000000171d177290 */ /* 0x000fc400097fe41f */
[----:B------:R-:W-:Y:S02]  /*0810*/  UIMAD.WIDE.U32 UR24, UR14, UR26, UR24 ;  /* 0x0000001a0e1872a5 */ /* 0x000fe4000f8e0018 */
[----:B------:R-:W-:Y:S02]  /*0820*/  ULEA UR19, UR28, 0xfffff000, 0xc ;  /* 0xfffff0001c137891 */ /* 0x000fe4000f8e603f */
[----:B------:R-:W-:Y:S02]  /*0830*/  UIMAD UR8, UR14, UR27, UR4 ;  /* 0x0000001b0e0872a4 */ /* 0x000fe4000f8e0204 */
[----:B------:R-:W-:Y:S02]  /*0840*/  ULEA.HI.X UR22, UR22, UR5, UR23, 0x2, UP1 ;  /* 0x0000000516167291 */ /* 0x000fe400088f1417 */
[----:B------:R-:W-:Y:S02]  /*0850*/  UIADD3 UR7, UR7, UR16, URZ ;  /* 0x0000001007077290 */ /* 0x000fe4000fffe03f */
[----:B------:R-:W-:-:S02]  /*0860*/  UIADD3 UR16, UP1, UR19, UR24, URZ ;  /* 0x0000001813107290 */ /* 0x000fc4000ff3e03f */
[----:B------:R-:W-:Y:S02]  /*0870*/  ULDC.64 UR26, c[0x0][0x1c8] ;  /* 0x00007200001a7ab9 */ /* 0x000fe40000000a00 */
[----:B------:R-:W-:Y:S02]  /*0880*/  USHF.R.S32.HI UR23, URZ, 0x1f, UR19 ;  /* 0x0000001f3f177899 */ /* 0x000fe40008011413 */
[----:B------:R-:W-:Y:S02]  /*0890*/  UIADD3 UR24, UR25, UR8, URZ ;  /* 0x0000000819187290 */ /* 0x000fe4000fffe03f */
[----:B------:R-:W-:Y:S02]  /*08a0*/  ULDC.64 UR4, c[0x0][0x228] ;  /* 0x00008a0000047ab9 */ /* 0x000fe40000000a00 */
[----:B------:R-:W-:Y:S02]  /*08b0*/  UIMAD UR29, UR15, UR26, URZ ;  /* 0x0000001a0f1d72a4 */ /* 0x000fe4000f8e023f */
[----:B------:R-:W-:-:S02]  /*08c0*/  ULEA UR8, UP2, UR16, UR4, 0x2 ;  /* 0x0000000410087291 */ /* 0x000fc4000f84103f */
[----:B------:R-:W-:Y:S02]  /*08d0*/  UIADD3.X UR4, UR23, UR24, URZ, UP1, !UPT ;  /* 0x0000001817047290 */ /* 0x000fe40008ffe43f */
[----:B------:R-:W-:Y:S02]  /*08e0*/  UIMAD.WIDE.U32 UR24, UR14, UR26, UR6 ;  /* 0x0000001a0e1872a5 */ /* 0x000fe4000f8e0006 */
[----:B------:R-:W-:Y:S02]  /*08f0*/  UIMAD UR27, UR14, UR27, UR29 ;  /* 0x0000001b0e1b72a4 */ /* 0x000fe4000f8e021d */
[----:B------:R-:W-:Y:S02]  /*0900*/  UIADD3 UR19, UP1, UR19, UR24, URZ ;  /* 0x0000001813137290 */ /* 0x000fe4000ff3e03f */
[----:B------:R-:W-:Y:S02]  /*0910*/  UIADD3 UR25, UR25, UR27, URZ ;  /* 0x0000001b19197290 */ /* 0x000fe4000fffe03f */
[----:B------:R-:W-:-:S02]  /*0920*/  ULEA.HI.X UR26, UR16, UR5, UR4, 0x2, UP2 ;  /* 0x00000005101a7291 */ /* 0x000fc400090f1404 */
[----:B------:R-:W-:Y:S02]  /*0930*/  ULDC.64 UR6, c[0x0][0x230] ;  /* 0x00008c0000067ab9 */ /* 0x000fe40000000a00 */
[----:B------:R-:W-:Y:S02]  /*0940*/  ULDC UR16, c[0x0][0x164] ;  /* 0x0000590000107ab9 */ /* 0x000fe40000000800 */
[----:B------:R-:W-:Y:S02]  /*0950*/  ULEA UR24, UP2, UR19, UR6, 0x2 ;  /* 0x0000000613187291 */ /* 0x000fe4000f84103f */
[----:B------:R-:W-:Y:S02]  /*0960*/  UIADD3.X UR25, UR23, UR25, URZ, UP1, !UPT ;  /* 0x0000001917197290 */ /* 0x000fe40008ffe43f */
[----:B------:R-:W-:Y:S02]  /*0970*/  @UP0 UIMAD UR6, UR12, UR16, UR10 ;  /* 0x000000100c0602a4 */ /* 0x000fe4000f8e020a */
[----:B------:R-:W-:-:S02]  /*0980*/  UISETP.GE.AND UP1, UPT, UR28, 0x1, UPT ;  /* 0x000000011c00788c */ /* 0x000fc4000bf26270 */
[----:B------:R-:W-:Y:S02]  /*0990*/  UMOV UR4, URZ ;  /* 0x0000003f00047c82 */ /* 0x000fe40008000000 */
[----:B------:R-:W-:Y:S02]  /*09a0*/  @UP0 UIMAD UR6, UR6, UR28, URZ ;  /* 0x0000001c060602a4 */ /* 0x000fe4000f8e023f */
[----:B------:R-:W-:Y:S02]  /*09b0*/  ULEA.HI.X UR25, UR19, UR7, UR25, 0x2, UP2 ;  /* 0x0000000713197291 */ /* 0x000fe400090f1419 */
[----:B------:R-:W-:Y:S02]  /*09c0*/  ULDC.64 UR44, c[0x0][0x260] ;  /* 0x00009800002c7ab9 */ /* 0x000fe40000000a00 */
[----:B------:R-:W-:Y:S02]  /*09d0*/  ULDC UR7, c[0x0][0x16c] ;  /* 0x00005b0000077ab9 */ /* 0x000fe40000000800 */
[----:B------:R-:W-:-:S02]  /*09e0*/  @UP0 UIMAD UR6, UR6, UR7, URZ ;  /* 0x00000007060602a4 */ /* 0x000fc4000f8e023f */
[----:B------:R-:W-:Y:S02]  /*09f0*/  UMOV UR5, URZ ;  /* 0x0000003f00057c82 */ /* 0x000fe40008000000 */
[----:B------:R-:W-:Y:S02]  /*0a00*/  @UP0 UMOV UR7, 0x10 ;  /* 0x0000001000070882 */ /* 0x000fe40000000000 */
        /* <DEDUP_REMOVED lines=8> */
[----:B------:R-:W-:Y:S02]  /*0a90*/  UMOV UR16, UR17 ;  /* 0x0000001100107c82 */ /* 0x000fe40008000000 */
[----:B------:R-:W-:Y:S01]  /*0aa0*/  UMOV UR17, UR18 ;  /* 0x0000001200117c82 */ /* 0x000fe20008000000 */
[----:B------:R4:W-:Y:S01]  /*0ab0*/  STL [R1+0x10], RZ ;  /* 0x000010ff01007387 */ /* 0x0009e20000100800 */
[----:B------:R-:W-:-:S02]  /*0ac0*/  UMOV UR18, UR21 ;  /* 0x0000001500127c82 */ /* 0x000fc40008000000 */
[----:B------:R-:W-:Y:S01]  /*0ad0*/  UMOV UR19, UR20 ;  /* 0x0000001400137c82 */ /* 0x000fe20008000000 */
[----:B------:R-:W1:Y:S01]  /*0ae0*/  S2R R121, SR_LANEID ;  /* 0x0000000000797919 */ /* 0x000e620000000000 */
[----:B------:R-:W-:Y:S02]  /*0af0*/  UMOV UR21, UR22 ;  /* 0x0000001600157c82 */ /* 0x000fe40008000000 */
[----:B------:R-:W-:Y:S01]  /*0b00*/  UMOV UR20, UR9 ;  /* 0x0000000900147c82 */ /* 0x000fe20008000000 */
[----:B------:R4:W-:Y:S01]  /*0b10*/  STL [R1+0x14], RZ ;  /* 0x000014ff01007387 */ /* 0x0009e20000100800 */
[----:B------:R-:W-:Y:S02]  /*0b20*/  UMOV UR22, UR8 ;  /* 0x0000000800167c82 */ /* 0x000fe40008000000 */
[----:B------:R-:W-:Y:S02]  /*0b30*/  UMOV UR23, UR26 ;  /* 0x0000001a00177c82 */ /* 0x000fe40008000000 */
[----:B------:R-:W-:Y:S01]  /*0b40*/  UMOV UR6, URZ ;  /* 0x0000003f00067c82 */ /* 0x000fe20008000000 */
        /* <DEDUP_REMOVED lines=8> */
.L_x_1731:
[----:B------:R-:W-:Y:S01]  /*0bd0*/  ULDC UR26, c[0x0][0x174] ;  /* 0x00005d00001a7ab9 */ /* 0x000fe20000000800 */
[----:B------:R-:W-:Y:S01]  /*0be0*/  BAR.SYNC.DEFER_BLOCKING 0x0 ;  /* 0x0000000000007b1d */ /* 0x000fe20000010000 */
[----:B------:R-:W-:Y:S01]  /*0bf0*/  UIADD3 UR26, -UR6, UR26, URZ ;  /* 0x0000001a061a7290 */ /* 0x000fe2000fffe13f */
[C---:B------:R-:W-:Y:S01]  /*0c00*/  LOP3.LUT R18, R120.reuse, 0x20, RZ, 0xfc, !PT ;  /* 0x0000002078127812 */ /* 0x040fe200078efcff */
[----:B------:R-:W-:Y:S01]  /*0c10*/  CS2R R4, SRZ ;  /* 0x0000000000047805 */ /* 0x000fe2000001ff00 */
        /* <DEDUP_REMOVED lines=9> */
[----:B------:R-:W-:Y:S01]  /*0cb0*/  CS2R R22, SRZ ;  /* 0x0000000000167805 */ /* 0x000fe2000001ff00 */
[C---:B------:R-:W-:Y:S01]  /*0cc0*/  LOP3.LUT R7, R120.reuse, 0xa0, RZ, 0xfc, !PT ;  /* 0x000000a078077812 */ /* 0x040fe200078efcff */
[----:B------:R-:W-:Y:S01]  /*0cd0*/  CS2R R24, SRZ ;  /* 0x0000000000187805 */ /* 0x000fe2000001ff00 */
[----:B------:R-:W-:Y:S01]  /*0ce0*/  ISETP.GE.AND P2, PT, R120, UR28, PT ;  /* 0x0000001c78007c0c */ /* 0x000fe2000bf46270 */
[----:B------:R-:W-:Y:S01]  /*0cf0*/  CS2R R26, SRZ ;  /* 0x00000000001a7805 */ /* 0x000fe2000001ff00 */
[----:B------:R-:W-:Y:S01]  /*0d00*/  ISETP.GE.AND P1, PT, R18, UR28, PT ;  /* 0x0000001c12007c0c */ /* 0x000fe2000bf26270 */
[----:B------:R-:W-:Y:S01]  /*0d10*/  CS2R R28, SRZ ;  /* 0x00000000001c7805 */ /* 0x000fe2000001ff00 */
[----:B------:R-:W-:-:S02]  /*0d20*/  LEA.HI.X R3, R120, UR17, R134, 0x2, P3 ;  /* 0x0000001178037c11 */ /* 0x000fc400098f1486 */
        /* <DEDUP_REMOVED lines=14> */
[----:B------:R-:W-:Y:S02]  /*0e10*/  ISETP.GE.AND P6, PT, R6, UR28, PT ;  /* 0x0000001c06007c0c */ /* 0x000fe4000bfc6270 */
[----:B------:R-:W-:Y:S01]  /*0e20*/  LOP3.LUT R17, R120, 0x1e0, RZ, 0xfc, !PT ;  /* 0x000001e078117812 */ /* 0x000fe200078efcff */
[----:B--2---:R1:W2:Y:S01]  /*0e30*/  @!P4 LDG.E R22, [R2.64+0x180] ;  /* 0x0001802a0216c981 */ /* 0x0042a2000c1e1900 */
[----:B------:R-:W-:Y:S01]  /*0e40*/  ISETP.GE.AND P5, PT, R7, UR28, PT ;  /* 0x0000001c07007c0c */ /* 0x000fe2000bfa6270 */
[----:B------:R-:W-:Y:S01]  /*0e50*/  HFMA2.MMA R32, -RZ, RZ, 0, 0 ;  /* 0x00000000ff207435 */ /* 0x000fe200000001ff */
[----:B------:R-:W-:Y:S01]  /*0e60*/  ISETP.GE.AND P3, PT, R8, UR28, PT ;  /* 0x0000001c08007c0c */ /* 0x000fe2000bf66270 */
[----:B------:R-:W-:Y:S01]  /*0e70*/  CS2R R30, SRZ ;  /* 0x00000000001e7805 */ /* 0x000fe2000001ff00 */
[----:B------:R-:W-:Y:S01]  /*0e80*/  ISETP.GE.AND P2, PT, R9, UR28, PT ;  /* 0x0000001c09007c0c */ /* 0x000fe2000bf46270 */
[----:B------:R-:W-:Y:S01]  /*0e90*/  ULDC.64 UR8, c[0x0][0x1f0] ;  /* 0x00007c0000087ab9 */ /* 0x000fe20000000a00 */
[----:B------:R-:W-:Y:S01]  /*0ea0*/  ISETP.GE.AND P1, PT, R10, UR28, PT ;  /* 0x0000001c0a007c0c */ /* 0x000fe2000bf26270 */
[----:B------:R-:W-:Y:S01]  /*0eb0*/  ULDC.64 UR30, c[0x0][0x200] ;  /* 0x00008000001e7ab9 */ /* 0x000fe20000000a00 */
[----:B------:R-:W-:Y:S01]  /*0ec0*/  ISETP.GE.AND P0, PT, R11, UR28, PT ;  /* 0x0000001c0b007c0c */ /* 0x000fe2000bf06270 */
[----:B------:R1:W2:Y:S01]  /*0ed0*/  @!P6 LDG.E R21, [R2.64+0x200] ;  /* 0x0002002a0215e981 */ /* 0x0002a2000c1e1900 */
        /* <DEDUP_REMOVED lines=9> */
[----:B------:R-:W-:Y:S02]  /*0f70*/  ISETP.GE.AND P1, PT, R17, UR28, PT ;  /* 0x0000001c11007c0c */ /* 0x000fe4000bf26270 */
[----:B------:R-:W-:Y:S01]  /*0f80*/  MOV R34, RZ ;  /* 0x000000ff00227202 */ /* 0x000fe20000000f00 */
        /* <DEDUP_REMOVED lines=55> */
[----:B----4-:R-:W-:Y:S04]  /*1300*/  STS [R136.X4+0x80], R20 ;  /* 0x0000801488007388 */ /* 0x010fe80000004800 */
        /* <DEDUP_REMOVED lines=38> */
[----:B------:R-:W-:Y:S01]  /*1570*/  HFMA2.MMA R32, -RZ, RZ, 0, 0 ;  /* 0x00000000ff207435 */ /* 0x000fe200000001ff */
        /* <DEDUP_REMOVED lines=36> */
[----:B------:R-:W-:Y:S01]  /*17c0*/  CS2R R40, SRZ ;  /* 0x0000000000287805 */ /* 0x000fe2000001ff00 */
[----:B------:R-:W-:Y:S01]  /*17d0*/  CS2R R42, SRZ ;  /* 0x00000000002a7805 */ /* 0x000fe2000001ff00 */
[----:B------:R-:W-:Y:S01]  /*17e0*/  MOV R46, RZ ;  /* 0x000000ff002e7202 */ /* 0x000fe20000000f00 */
[----:B--2---:R-:W-:Y:S04]  /*17f0*/  STS [R138.X4], R4 ;  /* 0x000000048a007388 */ /* 0x004fe80000004800 */
[----:B---3--:R-:W-:Y:S04]  /*1800*/  STS [R136.X4+0x80], R20 ;  /* 0x0000801488007388 */ /* 0x008fe80000004800 */
        /* <DEDUP_REMOVED lines=37> */
[----:B------:R-:W-:Y:S01]  /*1a60*/  HFMA2.MMA R32, -RZ, RZ, 0, 0 ;  /* 0x00000000ff207435 */ /* 0x000fe200000001ff */
[----:B------:R0:W2:Y:S01]  /*1a70*/  @!P2 LDG.E R22, [R2.64] ;  /* 0x0000002a0216a981 */ /* 0x0000a2000c1e1900 */
[----:B------:R-:W-:-:S03]  /*1a80*/  ISETP.GE.AND P2, PT, R9, UR28, PT ;  /* 0x0000001c09007c0c */ /* 0x000fc6000bf46270 */
[----:B------:R0:W3:Y:S01]  /*1a90*/  @!P1 LDG.E R24, [R2.64+0x80] ;  /* 0x0000802a02189981 */ /* 0x0000e2000c1e1900 */
        /* <DEDUP_REMOVED lines=15> */
[----:B------:R0:W4:Y:S04]  /*1b90*/  @!P0 LDG.E R32, [R2.64+0x480] ;  /* 0x0004802a02208981 */ /* 0x000128000c1e1900 */
[----:B------:R0:W4:Y:S04]  /*1ba0*/  @!P4 LDG.E R31, [R2.64+0x500] ;  /* 0x0005002a021fc981 */ /* 0x000128000c1e1900 */
[----:B------:R0:W4:Y:S04]  /*1bb0*/  @!P6 LDG.E R40, [R2.64+0x580] ;  /* 0x0005802a0228e981 */ /* 0x000128000c1e1900 */
[----:B------:R0:W4:Y:S04]  /*1bc0*/  @!P5 LDG.E R41, [R2.64+0x600] ;  /* 0x0006002a0229d981 */ /* 0x000128000c1e1900 */
[----:B------:R0:W4:Y:S04]  /*1bd0*/  @!P3 LDG.E R42, [R2.64+0x680] ;  /* 0x0006802a022ab981 */ /* 0x000128000c1e1900 */
[----:B------:R0:W4:Y:S04]  /*1be0*/  @!P2 LDG.E R43, [R2.64+0x700] ;  /* 0x0007002a022ba981 */ /* 0x000128000c1e1900 */
[----:B------:R0:W4:Y:S01]  /*1bf0*/  @!P1 LDG.E R46, [R2.64+0x780] ;  /* 0x0007802a022e9981 */ /* 0x000122000c1e1900 */
[----:B------:R-:W-:Y:S01]  /*1c00*/  ISETP.GE.AND P0, PT, R120, UR28, PT ;  /* 0x0000001c78007c0c */ /* 0x000fe2000bf06270 */
[----:B------:R-:W-:-:S02]  /*1c10*/  USHF.R.S32.HI UR38, URZ, 0x1f, UR27 ;  /* 0x0000001f3f267899 */ /* 0x000fc4000801141b */
[----:B------:R-:W-:Y:S01]  /*1c20*/  UIMAD UR7, UR13, UR8, URZ ;  /* 0x000000080d0772a4 */ /* 0x000fe2000f8e023f */
[----:B------:R-:W-:Y:S01]  /*1c30*/  MOV R21, UR12 ;  /* 0x0000000c00157c02 */ /* 0x000fe20008000f00 */
[----:B------:R-:W-:Y:S01]  /*1c40*/  UIMAD.WIDE.U32 UR32, UR12, UR30, URZ ;  /* 0x0000001e0c2072a5 */ /* 0x000fe2000f8e003f */
[----:B------:R-:W-:Y:S01]  /*1c50*/  MOV R33, UR12 ;  /* 0x0000000c00217c02 */ /* 0x000fe20008000f00 */
[----:B------:R-:W-:Y:S01]  /*1c60*/  UIMAD.WIDE.U32 UR34, UR12, UR8, URZ ;  /* 0x000000080c2272a5 */ /* 0x000fe2000f8e003f */
[----:B0-----:R-:W-:Y:S02]  /*1c70*/  MOV R2, UR27 ;  /* 0x0000001b00027c02 */ /* 0x001fe40008000f00 */
[----:B------:R-:W-:Y:S01]  /*1c80*/  MOV R3, UR38 ;  /* 0x0000002600037c02 */ /* 0x000fe20008000f00 */
[----:B------:R-:W-:Y:S01]  /*1c90*/  UIMAD UR7, UR12, UR9, UR7 ;  /* 0x000000090c0772a4 */ /* 0x000fe2000f8e0207 */
[----:B------:R-:W-:Y:S01]  /*1ca0*/  MOV R4, UR27 ;  /* 0x0000001b00047c02 */ /* 0x000fe20008000f00 */
[----:B------:R-:W-:Y:S01]  /*1cb0*/  UIMAD UR30, UR13, UR30, URZ ;  /* 0x0000001e0d1e72a4 */ /* 0x000fe2000f8e023f */
[----:B------:R-:W-:Y:S01]  /*1cc0*/  MOV R5, UR38 ;  /* 0x0000002600057c02 */ /* 0x000fe20008000f00 */
[----:B------:R-:W-:Y:S01]  /*1cd0*/  ULDC.64 UR8, c[0x0][0x1f8] ;  /* 0x00007e0000087ab9 */ /* 0x000fe20000000a00 */
[----:B------:R-:W-:Y:S01]  /*1ce0*/  @!P0 IMAD.WIDE.U32 R2, R21, c[0x0][0x1f0], R2 ;  /* 0x00007c0015028a25 */ /* 0x000fe200078e0002 */
[----:B------:R-:W-:-:S02]  /*1cf0*/  UIMAD UR29, UR11, UR8, URZ ;  /* 0x000000080b1d72a4 */ /* 0x000fc4000f8e023f */
[----:B------:R-:W-:Y:S01]  /*1d00*/  UIMAD UR39, UR12, UR31, UR30 ;  /* 0x0000001f0c2772a4 */ /* 0x000fe2000f8e021e */
[----:B------:R-:W-:Y:S01]  /*1d10*/  @!P0 IMAD.WIDE.U32 R4, R33, c[0x0][0x200], R4 ;  /* 0x0000800021048a25 */ /* 0x000fe200078e0004 */
[----:B------:R-:W-:Y:S01]  /*1d20*/  UIADD3 UR35, UR35, UR7, URZ ;  /* 0x0000000723237290 */ /* 0x000fe2000fffe03f */
[----:B------:R-:W-:Y:S01]  /*1d30*/  @!P0 IADD3 R3, R3, UR7, RZ ;  /* 0x0000000703038c10 */ /* 0x000fe2000fffe0ff */
[----:B------:R-:W-:Y:S01]  /*1d40*/  UIMAD UR7, UR10, UR9, UR29 ;  /* 0x000000090a0772a4 */ /* 0x000fe2000f8e021d */
[----:B------:R-:W-:Y:S01]  /*1d50*/  MOV R33, UR10 ;  /* 0x0000000a00217c02 */ /* 0x000fe20008000f00 */
[----:B------:R-:W-:Y:S01]  /*1d60*/  ULDC.64 UR30, c[0x0][0x208] ;  /* 0x00008200001e7ab9 */ /* 0x000fe20000000a00 */
[----:B------:R-:W-:Y:S01]  /*1d70*/  @!P0 IADD3 R5, R5, UR39, RZ ;  /* 0x0000002705058c10 */ /* 0x000fe2000fffe0ff */
[----:B------:R-:W-:Y:S01]  /*1d80*/  ULDC UR29, c[0x0][0x174] ;  /* 0x00005d00001d7ab9 */ /* 0x000fe20000000800 */
[----:B------:R-:W-:Y:S01]  /*1d90*/  MOV R21, UR10 ;  /* 0x0000000a00157c02 */ /* 0x000fe20008000f00 */
[----:B------:R-:W-:-:S02]  /*1da0*/  UIADD3 UR29, UR6, -UR29, URZ ;  /* 0x8000001d061d7290 */ /* 0x000fc4000fffe03f */
[----:B------:R-:W-:Y:S02]  /*1db0*/  UIMAD.WIDE.U32 UR8, UR10, UR8, UR34 ;  /* 0x000000080a0872a5 */ /* 0x000fe4000f8e0022 */
        /* <DEDUP_REMOVED lines=12> */
[C---:B-----5:R-:W-:Y:S01]  /*1e80*/  @!P0 IADD3.X R34, R134.reuse, UR31, R5, P2, !PT ;  /* 0x0000001f86228c10 */ /* 0x060fe200097fe405 */
        /* <DEDUP_REMOVED lines=10> */
[----:B------:R-:W-:Y:S01]  /*1f30*/  MOV R44, UR8 ;  /* 0x00000008002c7c02 */ /* 0x000fe20008000f00 */
[----:B------:R-:W-:Y:S01]  /*1f40*/  CS2R R52, SRZ ;  /* 0x0000000000347805 */ /* 0x000fe2000001ff00 */
[----:B------:R-:W-:Y:S01]  /*1f50*/  LEA R4, P4, R37, R4, 0x2 ;  /* 0x0000000425047211 */ /* 0x000fe200078810ff */
[----:B------:R-:W-:Y:S01]  /*1f60*/  CS2R R54, SRZ ;  /* 0x0000000000367805 */ /* 0x000fe2000001ff00 */
[----:B------:R-:W-:-:S02]  /*1f70*/  MOV R48, UR32 ;  /* 0x0000002000307c02 */ /* 0x000fc40008000f00 */
[----:B------:R-:W-:Y:S01]  /*1f80*/  MOV R58, RZ ;  /* 0x000000ff003a7202 */ /* 0x000fe20000000f00 */
[----:B------:R-:W-:Y:S01]  /*1f90*/  CS2R R56, SRZ ;  /* 0x0000000000387805 */ /* 0x000fe2000001ff00 */
[----:B------:R-:W-:Y:S01]  /*1fa0*/  @!P0 LEA R38, P1, R35, c[0x0][0x268], 0x2 ;  /* 0x00009a0023268a11 */ /* 0x000fe200078210ff */
[----:B------:R-:W-:Y:S01]  /*1fb0*/  HFMA2.MMA R62, -RZ, RZ, 0, 0 ;  /* 0x00000000ff3e7435 */ /* 0x000fe200000001ff */
[----:B------:R-:W-:Y:S01]  /*1fc0*/  @!P0 LEA R2, P3, R33, c[0x0][0x258], 0x2 ;  /* 0x0000960021028a11 */ /* 0x000fe200078610ff */
[----:B------:R-:W-:Y:S01]  /*1fd0*/  CS2R R66, SRZ ;  /* 0x0000000000427805 */ /* 0x000fe2000001ff00 */
[----:B------:R-:W-:Y:S01]  /*1fe0*/  LEA.HI.X R21, R21, R5, R44, 0x2, P2 ;  /* 0x0000000515157211 */ /* 0x000fe200010f142c */
[----:B------:R-:W-:Y:S01]  /*1ff0*/  HFMA2.MMA R72, -RZ, RZ, 0, 0 ;  /* 0x00000000ff487435 */ /* 0x000fe200000001ff */
[----:B------:R-:W-:Y:S01]  /*2000*/  LEA.HI.X R5, R37, R3, R48, 0x2, P4 ;  /* 0x0000000325057211 */ /* 0x000fe200020f1430 */
[----:B------:R-:W-:Y:S01]  /*2010*/  CS2R R68, SRZ ;  /* 0x0000000000447805 */ /* 0x000fe2000001ff00 */
[----:B------:R-:W-:-:S02]  /*2020*/  @!P0 LEA.HI.X R39, R35, c[0x0][0x26c], R36, 0x2, P1 ;  /* 0x00009b0023278a11 */ /* 0x000fc400008f1424 */
[----:B------:R-:W-:Y:S02]  /*2030*/  MOV R61, RZ ;  /* 0x000000ff003d7202 */ /* 0x000fe40000000f00 */
[----:B------:R-:W-:Y:S01]  /*2040*/  MOV R74, RZ ;  /* 0x000000ff004a7202 */ /* 0x000fe20000000f00 */
[----:B------:R-:W-:Y:S01]  /*2050*/  STL [R1+0x4], R138 ;  /* 0x0000048a01007387 */ /* 0x000fe20000100800 */
[----:B------:R-:W-:Y:S01]  /*2060*/  @!P0 LEA.HI.X R3, R33, c[0x0][0x25c], R34, 0x2, P3 ;  /* 0x0000970021038a11 */ /* 0x000fe200018f1422 */
[----:B------:R-:W-:Y:S01]  /*2070*/  ULDC.64 UR8, c[0x0][0x2e8] ;  /* 0x0000ba0000087ab9 */ /* 0x000fe20000000a00 */
[----:B------:R-:W-:Y:S01]  /*2080*/  ISETP.GE.AND P1, PT, R19, UR28, PT ;  /* 0x0000001c13007c0c */ /* 0x000fe2000bf26270 */
[----:B------:R-:W-:Y:S01]  /*2090*/  HFMA2.MMA R48, -RZ, RZ, 0, 0 ;  /* 0x00000000ff307435 */ /* 0x000fe200000001ff */
[----:B------:R-:W-:Y:S02]  /*20a0*/  ISETP.GE.AND P2, PT, R6, UR28, PT ;  /* 0x0000001c06007c0c */ /* 0x000fe4000bf46270 */
[----:B------:R-:W-:-:S02]  /*20b0*/  ISETP.GE.AND P3, PT, R18, UR28, PT ;  /* 0x0000001c12007c0c */ /* 0x000fc4000bf66270 */
[----:B------:R-:W-:Y:S02]  /*20c0*/  ISETP.GE.AND P4, PT, R0, UR28, PT ;  /* 0x0000001c00007c0c */ /* 0x000fe4000bf86270 */
[----:B------:R-:W-:Y:S02]  /*20d0*/  ISETP.GE.AND P5, PT, R7, UR28, PT ;  /* 0x0000001c07007c0c */ /* 0x000fe4000bfa6270 */
[----:B------:R-:W-:Y:S01]  /*20e0*/  ISETP.GE.AND P6, PT, R8, UR28, PT ;  /* 0x0000001c08007c0c */ /* 0x000fe2000bfc6270 */
[----:B------:R-:W-:Y:S01]  /*20f0*/  CS2R R44, SRZ ;  /* 0x00000000002c7805 */ /* 0x000fe2000001ff00 */
[----:B--2---:R-:W-:Y:S04]  /*2100*/  STS [R138.X4], R22 ;  /* 0x000000168a007388 */ /* 0x004fe80000004800 */
        /* <DEDUP_REMOVED lines=35> */
[----:B------:R-:W2:Y:S01]  /*2340*/  @!P1 LDG.E R41, [R20.64+-0x1f00] ;  /* 0xffe1002a14299981 */ /* 0x000ea2000c1e1900 */
[----:B------:R-:W-:Y:S01]  /*2350*/  ISETP.GE.AND P1, PT, R9, UR28, PT ;  /* 0x0000001c09007c0c */ /* 0x000fe2000bf26270 */
[----:B------:R-:W-:Y:S02]  /*2360*/  CS2R R42, SRZ ;  /* 0x00000000002a7805 */ /* 0x000fe4000001ff00 */
[----:B------:R-:W3:Y:S04]  /*2370*/  @!P3 LDG.E R40, [R20.64+-0x1f80] ;  /* 0xffe0802a1428b981 */ /* 0x000ee8000c1e1900 */
[----:B------:R0:W4:Y:S04]  /*2380*/  @!P0 LDG.E R44, [R38.64] ;  /* 0x0000002a262c8981 */ /* 0x000128000c1e1900 */
[----:B------:R-:W5:Y:S04]  /*2390*/  @!P5 LDG.E R46, [R20.64+-0x1d80] ;  /* 0xffe2802a142ed981 */ /* 0x000f68000c1e1900 */
[----:B------:R-:W2:Y:S01]  /*23a0*/  @!P1 LDG.E R48, [R20.64+-0x1c80] ;  /* 0xffe3802a14309981 */ /* 0x000ea2000c1e1900 */
        /* <DEDUP_REMOVED lines=21> */
[----:B------:R-:W-:Y:S01]  /*2500*/  ISETP.GE.AND P1, PT, R19, UR28, PT ;  /* 0x0000001c13007c0c */ /* 0x000fe2000bf26270 */
[----:B----4-:R-:W-:Y:S04]  /*2510*/  STS [R138.X4], R44 ;  /* 0x0000002c8a007388 */ /* 0x010fe80000004800 */
[----:B---3--:R-:W-:Y:S04]  /*2520*/  STS [R136.X4+0x80], R40 ;  /* 0x0000802888007388 */ /* 0x008fe80000004800 */
        /* <DEDUP_REMOVED lines=16> */
[----:B------:R-:W2:Y:S04]  /*2630*/  LDS R50, [R119.X4+0x4] ;  /* 0x0000040077327984 */ /* 0x000ea80000004800 */
[----:B------:R-:W-:Y:S04]  /*2640*/  LDS R49, [R119.X4+0x8] ;  /* 0x0000080077317984 */ /* 0x000fe80000004800 */
[----:B------:R-:W3:Y:S04]  /*2650*/  LDS R48, [R119.X4+0xc] ;  /* 0x00000c0077307984 */ /* 0x000ee80000004800 */
[----:B------:R-:W4:Y:S04]  /*2660*/  LDS R47, [R119.X4+0x10] ;  /* 0x00001000772f7984 */ /* 0x000f280000004800 */
[----:B------:R-:W-:Y:S04]  /*2670*/  LDS R46, [R119.X4+0x14] ;  /* 0x00001400772e7984 */ /* 0x000fe80000004800 */
[----:B------:R-:W2:Y:S04]  /*2680*/  LDS R45, [R119.X4+0x18] ;  /* 0x00001800772d7984 */ /* 0x000ea80000004800 */
[----:B------:R-:W-:Y:S04]  /*2690*/  LDS R44, [R119.X4+0x1c] ;  /* 0x00001c00772c7984 */ /* 0x000fe80000004800 */
[----:B------:R-:W2:Y:S04]  /*26a0*/  LDS R43, [R119.X4+0x20] ;  /* 0x00002000772b7984 */ /* 0x000ea80000004800 */
[----:B------:R-:W2:Y:S04]  /*26b0*/  LDS R42, [R119.X4+0x24] ;  /* 0x00002400772a7984 */ /* 0x000ea80000004800 */
[----:B------:R-:W2:Y:S04]  /*26c0*/  LDS R41, [R119.X4+0x28] ;  /* 0x0000280077297984 */ /* 0x000ea80000004800 */
[----:B------:R-:W2:Y:S04]  /*26d0*/  LDS R40, [R119.X4+0x2c] ;  /* 0x00002c0077287984 */ /* 0x000ea80000004800 */
[----:B------:R-:W-:Y:S04]  /*26e0*/  LDS R39, [R119.X4+0x30] ;  /* 0x0000300077277984 */ /* 0x000fe80000004800 */
[----:B------:R-:W-:Y:S04]  /*26f0*/  LDS R38, [R119.X4+0x34] ;  /* 0x0000340077267984 */ /* 0x000fe80000004800 */
[----:B------:R-:W2:Y:S04]  /*2700*/  LDS R21, [R119.X4+0x38] ;  /* 0x0000380077157984 */ /* 0x000ea80000004800 */
[----:B------:R-:W2:Y:S04]  /*2710*/  LDS R20, [R119.X4+0x3c] ;  /* 0x00003c0077147984 */ /* 0x000ea80000004800 */
[----:B------:R-:W-:Y:S01]  /*2720*/  BAR.SYNC.DEFER_BLOCKING 0x0 ;  /* 0x0000000000007b1d */ /* 0x000fe20000010000 */
[----:B0-----:R-:W-:Y:S01]  /*2730*/  CS2R R52, SRZ ;  /* 0x0000000000347805 */ /* 0x001fe2000001ff00 */
[----:B-1----:R-:W-:-:S04]  /*2740*/  CS2R R58, SRZ ;  /* 0x00000000003a7805 */ /* 0x002fc8000001ff00 */
[----:B------:R0:W5:Y:S01]  /*2750*/  @!P0 LDG.E R56, [R2.64] ;  /* 0x0000002a02388981 */ /* 0x000162000c1e1900 */
[----:B------:R-:W-:-:S03]  /*2760*/  ISETP.GE.AND P0, PT, R18, UR28, PT ;  /* 0x0000001c12007c0c */ /* 0x000fc6000bf06270 */
        /* <DEDUP_REMOVED lines=24> */
[----:B--2---:R-:W-:-:S02]  /*28f0*/  FMUL.FTZ R55, R50, -1.4426950216293334961 ;  /* 0xbfb8aa3b32377820 */ /* 0x004fc40000410000 */
[----:B------:R-:W-:-:S04]  /*2900*/  FMUL.FTZ R54, R51, -1.4426950216293334961 ;  /* 0xbfb8aa3b33367820 */ /* 0x000fc80000410000 */
[----:B------:R-:W0:Y:S01]  /*2910*/  MUFU.EX2 R55, R55 ;  /* 0x0000003700377308 */ /* 0x000e220000000800 */
[----:B---3--:R-:W-:-:S07]  /*2920*/  FMUL.FTZ R63, R48, -1.4426950216293334961 ;  /* 0xbfb8aa3b303f7820 */ /* 0x008fce0000410000 */
[----:B------:R-:W2:Y:S01]  /*2930*/  MUFU.EX2 R54, R54 ;  /* 0x0000003600367308 */ /* 0x000ea20000000800 */
[----:B------:R-:W-:Y:S02]  /*2940*/  FMUL.FTZ R60, R49, -1.4426950216293334961 ;  /* 0xbfb8aa3b313c7820 */ /* 0x000fe40000410000 */
[----:B----4-:R-:W-:Y:S02]  /*2950*/  FMUL.FTZ R64, R47, -1.4426950216293334961 ;  /* 0xbfb8aa3b2f407820 */ /* 0x010fe40000410000 */
[----:B-1----:R-:W-:-:S03]  /*2960*/  FMUL.FTZ R5, R45, -1.4426950216293334961 ;  /* 0xbfb8aa3b2d057820 */ /* 0x002fc60000410000 */
[----:B------:R-:W1:Y:S01]  /*2970*/  MUFU.EX2 R63, R63 ;  /* 0x0000003f003f7308 */ /* 0x000e620000000800 */
[----:B0-----:R-:W-:Y:S02]  /*2980*/  FADD.FTZ R55, R55, 1 ;  /* 0x3f80000037377421 */ /* 0x001fe40000010000 */
[----:B------:R-:W-:-:S05]  /*2990*/  FMUL.FTZ R4, R46, -1.4426950216293334961 ;  /* 0xbfb8aa3b2e047820 */ /* 0x000fca0000410000 */
[----:B------:R-:W0:Y:S01]  /*29a0*/  MUFU.EX2 R60, R60 ;  /* 0x0000003c003c7308 */ /* 0x000e220000000800 */
[----:B--2---:R-:W-:-:S07]  /*29b0*/  FADD.FTZ R54, R54, 1 ;  /* 0x3f80000036367421 */ /* 0x004fce0000010000 */
[----:B------:R-:W2:Y:S08]  /*29c0*/  MUFU.EX2 R64, R64 ;  /* 0x0000004000407308 */ /* 0x000eb00000000800 */
[----:B------:R-:W3:Y:S08]  /*29d0*/  MUFU.EX2 R5, R5 ;  /* 0x0000000500057308 */ /* 0x000ef00000000800 */
[----:B------:R-:W-:Y:S01]  /*29e0*/  MUFU.RCP R55, R55 ;  /* 0x0000003700377308 */ /* 0x000fe20000001000 */
[----:B------:R-:W-:-:S02]  /*29f0*/  FMUL.FTZ R70, R43, -1.4426950216293334961 ;  /* 0xbfb8aa3b2b467820 */ /* 0x000fc40000410000 */
[----:B-1----:R-:W-:-:S05]  /*2a00*/  FADD.FTZ R63, R63, 1 ;  /* 0x3f8000003f3f7421 */ /* 0x002fca0000010000 */
[----:B------:R-:W1:Y:S01]  /*2a10*/  MUFU.EX2 R4, R4 ;  /* 0x0000000400047308 */ /* 0x000e620000000800 */
[----:B0-----:R-:W-:-:S07]  /*2a20*/  FADD.FTZ R60, R60, 1 ;  /* 0x3f8000003c3c7421 */ /* 0x001fce0000010000 */
[----:B------:R-:W0:Y:S01]  /*2a30*/  MUFU.RCP R54, R54 ;  /* 0x0000003600367308 */ /* 0x000e220000001000 */
[----:B--2---:R-:W-:Y:S02]  /*2a40*/  FADD.FTZ R64, R64, 1 ;  /* 0x3f80000040407421 */ /* 0x004fe40000010000 */
[----:B------:R-:W-:Y:S02]  /*2a50*/  FMUL.FTZ R65, R44, -1.4426950216293334961 ;  /* 0xbfb8aa3b2c417820 */ /* 0x000fe40000410000 */
[----:B---3--:R-:W-:-:S03]  /*2a60*/  FADD.FTZ R5, R5, 1 ;  /* 0x3f80000005057421 */ /* 0x008fc60000010000 */
[----:B------:R2:W-:Y:S01]  /*2a70*/  MUFU.EX2 R73, R70 ;  /* 0x0000004600497308 */ /* 0x0005e20000000800 */
[----:B------:R-:W-:Y:S02]  /*2a80*/  FMUL.FTZ R75, R42, -1.4426950216293334961 ;  /* 0xbfb8aa3b2a4b7820 */ /* 0x000fe40000410000 */
[----:B------:R-:W-:Y:S02]  /*2a90*/  FMUL.FTZ R76, R41, -1.4426950216293334961 ;  /* 0xbfb8aa3b294c7820 */ /* 0x000fe40000410000 */
[----:B------:R-:W-:-:S03]  /*2aa0*/  FMUL.FTZ R77, R40, -1.4426950216293334961 ;  /* 0xbfb8aa3b284d7820 */ /* 0x000fc60000410000 */
[----:B------:R-:W-:Y:S01]  /*2ab0*/  MUFU.RCP R63, R63 ;  /* 0x0000003f003f7308 */ /* 0x000fe20000001000 */
[----:B--2---:R-:W-:Y:S02]  /*2ac0*/  FMUL.FTZ R70, R21, -1.4426950216293334961 ;  /* 0xbfb8aa3b15467820 */ /* 0x004fe40000410000 */
[----:B------:R-:W-:Y:S02]  /*2ad0*/  FMUL.FTZ R78, R39, -1.4426950216293334961 ;  /* 0xbfb8aa3b274e7820 */ /* 0x000fe40000410000 */
[----:B-1----:R-:W-:-:S03]  /*2ae0*/  FADD.FTZ R4, R4, 1 ;  /* 0x3f80000004047421 */ /* 0x002fc60000010000 */
[----:B------:R1:W-:Y:S08]  /*2af0*/  MUFU.EX2 R71, R65 ;  /* 0x0000004100477308 */ /* 0x0003f00000000800 */
[----:B------:R-:W-:Y:S01]  /*2b00*/  MUFU.EX2 R83, R70 ;  /* 0x0000004600537308 */ /* 0x000fe20000000800 */
[----:B-1----:R-:W-:-:S07]  /*2b10*/  FMUL.FTZ R65, R38, -1.4426950216293334961 ;  /* 0xbfb8aa3b26417820 */ /* 0x002fce0000410000 */
[----:B------:R-:W1:Y:S08]  /*2b20*/  MUFU.RCP R60, R60 ;  /* 0x0000003c003c7308 */ /* 0x000e700000001000 */
[----:B------:R-:W2:Y:S08]  /*2b30*/  MUFU.RCP R64, R64 ;  /* 0x0000004000407308 */ /* 0x000eb00000001000 */
[----:B------:R3:W-:Y:S08]  /*2b40*/  MUFU.RCP R70, R5 ;  /* 0x0000000500467308 */ /* 0x0007f00000001000 */
[----:B------:R-:W4:Y:S08]  /*2b50*/  MUFU.EX2 R75, R75 ;  /* 0x0000004b004b7308 */ /* 0x000f300000000800 */
[----:B------:R-:W0:Y:S08]  /*2b60*/  MUFU.EX2 R76, R76 ;  /* 0x0000004c004c7308 */ /* 0x000e300000000800 */
[----:B------:R-:W0:Y:S08]  /*2b70*/  MUFU.EX2 R77, R77 ;  /* 0x0000004d004d7308 */ /* 0x000e300000000800 */
[----:B------:R-:W0:Y:S08]  /*2b80*/  MUFU.EX2 R78, R78 ;  /* 0x0000004e004e7308 */ /* 0x000e300000000800 */
[----:B------:R-:W0:Y:S01]  /*2b90*/  MUFU.EX2 R79, R65 ;  /* 0x00000041004f7308 */ /* 0x000e220000000800 */
[----:B-----5:R-:W-:Y:S04]  /*2ba0*/  STS [R138.X4], R56 ;  /* 0x000000388a007388 */ /* 0x020fe80000004800 */
        /* <DEDUP_REMOVED lines=29> */
[----:B------:R-:W-:Y:S02]  /*2d80*/  FMUL.FTZ R80, R20, -1.4426950216293334961 ;  /* 0xbfb8aa3b14507820 */ /* 0x000fe40000410000 */
[----:B-1----:R-:W-:Y:S01]  /*2d90*/  FADD.FTZ R66, -R60, 1 ;  /* 0x3f8000003c427421 */ /* 0x002fe20000010100 */
[----:B------:R-:W1:Y:S01]  /*2da0*/  LDS R67, [R119.X4+0x20] ;  /* 0x0000200077437984 */ /* 0x000e620000004800 */
[----:B--2---:R-:W-:Y:S02]  /*2db0*/  FADD.FTZ R68, -R64, 1 ;  /* 0x3f80000040447421 */ /* 0x004fe40000010100 */
[----:B------:R-:W-:Y:S01]  /*2dc0*/  FADD.FTZ R72, R73, 1 ;  /* 0x3f80000049487421 */ /* 0x000fe20000010000 */
[----:B------:R-:W2:Y:S01]  /*2dd0*/  LDS R69, [R119.X4+0x28] ;  /* 0x0000280077457984 */ /* 0x000ea20000004800 */
[----:B----4-:R-:W-:Y:S02]  /*2de0*/  FMUL.FTZ R3, R37, R52 ;  /* 0x0000003425037220 */ /* 0x010fe40000410000 */
[----:B---3--:R-:W-:-:S02]  /*2df0*/  FMUL.FTZ R4, R36, R53 ;  /* 0x0000003524047220 */ /* 0x008fc40000410000 */
[----:B------:R-:W-:Y:S02]  /*2e00*/  FMUL.FTZ R3, R54, R3 ;  /* 0x0000000336037220 */ /* 0x000fe40000410000 */
[----:B------:R-:W-:Y:S02]  /*2e10*/  FMUL.FTZ R4, R55, R4 ;  /* 0x0000000437047220 */ /* 0x000fe40000410000 */
[----:B------:R-:W-:Y:S02]  /*2e20*/  FMUL.FTZ R2, R3, R2 ;  /* 0x0000000203027220 */ /* 0x000fe40000410000 */
[----:B------:R-:W-:Y:S02]  /*2e30*/  FADD.FTZ R3, -R63, 1 ;  /* 0x3f8000003f037421 */ /* 0x000fe40000010100 */
[----:B------:R-:W-:Y:S02]  /*2e40*/  FMUL.FTZ R4, R4, R5 ;  /* 0x0000000504047220 */ /* 0x000fe40000410000 */
[----:B------:R-:W-:-:S02]  /*2e50*/  FFMA.FTZ R5, R48, R3, 1 ;  /* 0x3f80000030057423 */ /* 0x000fc40000010003 */
[----:B------:R-:W-:Y:S01]  /*2e60*/  FMUL.FTZ R3, R35, R56 ;  /* 0x0000003823037220 */ /* 0x000fe20000410000 */
[----:B------:R3:W-:Y:S01]  /*2e70*/  MUFU.EX2 R87, R80 ;  /* 0x0000005000577308 */ /* 0x0007e20000000800 */
[----:B------:R-:W-:Y:S02]  /*2e80*/  FADD.FTZ R73, R75, 1 ;  /* 0x3f8000004b497421 */ /* 0x000fe40000010000 */
[----:B------:R-:W-:Y:S02]  /*2e90*/  FADD.FTZ R74, R76, 1 ;  /* 0x3f8000004c4a7421 */ /* 0x000fe40000010000 */
[----:B------:R-:W-:Y:S02]  /*2ea0*/  FADD.FTZ R71, R71, 1 ;  /* 0x3f80000047477421 */ /* 0x000fe40000010000 */
[----:B------:R-:W-:Y:S02]  /*2eb0*/  FADD.FTZ R75, R77, 1 ;  /* 0x3f8000004d4b7421 */ /* 0x000fe40000010000 */
[----:B---3--:R-:W-:-:S02]  /*2ec0*/  FADD.FTZ R80, R78, 1 ;  /* 0x3f8000004e507421 */ /* 0x008fc40000010000 */
[----:B------:R-:W-:Y:S02]  /*2ed0*/  FFMA.FTZ R76, R49, R66, 1 ;  /* 0x3f800000314c7423 */ /* 0x000fe40000010042 */
[----:B------:R-:W-:Y:S01]  /*2ee0*/  FFMA.FTZ R86, R47, R68, 1 ;  /* 0x3f8000002f567423 */ /* 0x000fe20000010044 */
[----:B------:R-:W3:Y:S01]  /*2ef0*/  LDS R66, [R119.X4+0x24] ;  /* 0x0000240077427984 */ /* 0x000ee20000004800 */
[----:B------:R-:W-:Y:S02]  /*2f00*/  FMUL.FTZ R3, R60, R3 ;  /* 0x000000033c037220 */ /* 0x000fe40000410000 */
[----:B------:R-:W-:Y:S01]  /*2f10*/  FMUL.FTZ R78, R34, R57 ;  /* 0x00000039224e7220 */ /* 0x000fe20000410000 */
[----:B------:R-:W4:Y:S01]  /*2f20*/  LDS R68, [R119.X4+0x2c] ;  /* 0x00002c0077447984 */ /* 0x000f220000004800 */
[----:B------:R-:W-:Y:S02]  /*2f30*/  FMUL.FTZ R77, R33, R58 ;  /* 0x0000003a214d7220 */ /* 0x000fe40000410000 */
[----:B------:R-:W-:Y:S01]  /*2f40*/  FMUL.FTZ R82, R3, R76 ;  /* 0x0000004c03527220 */ /* 0x000fe20000410000 */
[----:B------:R-:W0:Y:S01]  /*2f50*/  MUFU.RCP R71, R71 ;  /* 0x0000004700477308 */ /* 0x000e220000001000 */
[----:B------:R-:W-:-:S02]  /*2f60*/  FADD.FTZ R79, R79, 1 ;  /* 0x3f8000004f4f7421 */ /* 0x000fc40000010000 */
[----:B------:R-:W-:Y:S02]  /*2f70*/  FMUL.FTZ R78, R63, R78 ;  /* 0x0000004e3f4e7220 */ /* 0x000fe40000410000 */
[----:B------:R-:W-:Y:S02]  /*2f80*/  FMUL.FTZ R77, R64, R77 ;  /* 0x0000004d404d7220 */ /* 0x000fe40000410000 */
[----:B------:R-:W-:Y:S01]  /*2f90*/  FADD.FTZ R76, -R70, 1 ;  /* 0x3f800000464c7421 */ /* 0x000fe20000010100 */
[----:B------:R0:W-:Y:S01]  /*2fa0*/  MUFU.RCP R81, R79 ;  /* 0x0000004f00517308 */ /* 0x0001e20000001000 */
[----:B------:R-:W-:Y:S02]  /*2fb0*/  FMUL.FTZ R84, R78, R5 ;  /* 0x000000054e547220 */ /* 0x000fe40000410000 */
[----:B------:R-:W-:Y:S01]  /*2fc0*/  FMUL.FTZ R86, R77, R86 ;  /* 0x000000564d567220 */ /* 0x000fe20000410000 */
[----:B------:R-:W-:Y:S01]  /*2fd0*/  LDS R78, [R119.X4+0x34] ;  /* 0x00003400774e7984 */ /* 0x000fe20000004800 */
[----:B------:R-:W-:-:S03]  /*2fe0*/  FFMA.FTZ R90, R45, R76, 1 ;  /* 0x3f8000002d5a7423 */ /* 0x000fc6000001004c */
[----:B------:R-:W-:Y:S04]  /*2ff0*/  LDS R77, [R119.X4+0x38] ;  /* 0x00003800774d7984 */ /* 0x000fe80000004800 */
[----:B0-----:R-:W0:Y:S04]  /*3000*/  LDS R79, [R119.X4+0x30] ;  /* 0x00003000774f7984 */ /* 0x001e280000004800 */
[----:B------:R-:W0:Y:S01]  /*3010*/  LDS R76, [R119.X4+0x3c] ;  /* 0x00003c00774c7984 */ /* 0x000e220000004800 */
[----:B------:R-:W0:Y:S01]  /*3020*/  MUFU.RCP R73, R73 ;  /* 0x0000004900497308 */ /* 0x000e220000001000 */
[----:B------:R-:W-:-:S07]  /*3030*/  FADD.FTZ R5, -R71, 1 ;  /* 0x3f80000047057421 */ /* 0x000fce0000010100 */
[----:B------:R-:W0:Y:S01]  /*3040*/  MUFU.RCP R75, R75 ;  /* 0x0000004b004b7308 */ /* 0x000e220000001000 */
[----:B------:R-:W-:Y:S01]  /*3050*/  FADD.FTZ R3, -R65, 1 ;  /* 0x3f80000041037421 */ /* 0x000fe20000010100 */
[----:B------:R-:W-:Y:S01]  /*3060*/  BAR.SYNC.DEFER_BLOCKING 0x0 ;  /* 0x0000000000007b1d */ /* 0x000fe20000010000 */
[----:B------:R-:W-:Y:S02]  /*3070*/  FMUL.FTZ R88, R32, R61 ;  /* 0x0000003d20587220 */ /* 0x000fe40000410000 */
[----:B-----5:R-:W-:-:S03]  /*3080*/  FMUL.FTZ R92, R23, R62 ;  /* 0x0000003e175c7220 */ /* 0x020fc60000410000 */
[----:B------:R-:W5:Y:S01]  /*3090*/  MUFU.RCP R74, R74 ;  /* 0x0000004a004a7308 */ /* 0x000f620000001000 */
[----:B------:R-:W-:Y:S02]  /*30a0*/  FADD.FTZ R87, R87, 1 ;  /* 0x3f80000057577421 */ /* 0x000fe40000010000 */
[----:B------:R-:W-:-:S05]  /*30b0*/  FADD.FTZ R85, R83, 1 ;  /* 0x3f80000053557421 */ /* 0x000fca0000010000 */
[----:B------:R-:W0:Y:S01]  /*30c0*/  MUFU.RCP R72, R72 ;  /* 0x0000004800487308 */ /* 0x000e220000001000 */
[----:B------:R-:W-:Y:S02]  /*30d0*/  FFMA.FTZ R83, R44, R5, 1 ;  /* 0x3f8000002c537423 */ /* 0x000fe40000010005 */
[----:B------:R-:W-:Y:S02]  /*30e0*/  FFMA.FTZ R3, R46, R3, 1 ;  /* 0x3f8000002e037423 */ /* 0x000fe40000010003 */
[----:B------:R-:W-:Y:S02]  /*30f0*/  FMUL.FTZ R5, R22, R59 ;  /* 0x0000003b16057220 */ /* 0x000fe40000410000 */
[----:B------:R-:W-:Y:S02]  /*3100*/  FMUL.FTZ R88, R65, R88 ;  /* 0x0000005841587220 */ /* 0x000fe40000410000 */
[----:B------:R-:W-:Y:S01]  /*3110*/  FMUL.FTZ R92, R71, R92 ;  /* 0x0000005c475c7220 */ /* 0x000fe20000410000 */
[----:B------:R0:W1:Y:S01]  /*3120*/  MUFU.RCP R128, R85 ;  /* 0x0000005500807308 */ /* 0x0000620000001000 */
[----:B------:R-:W-:-:S02]  /*3130*/  FMUL.FTZ R5, R70, R5 ;  /* 0x0000000546057220 */ /* 0x000fc40000410000 */
[----:B------:R-:W-:Y:S02]  /*3140*/  FMUL.FTZ R88, R88, R3 ;  /* 0x0000000358587220 */ /* 0x000fe40000410000 */
[----:B------:R-:W-:-:S03]  /*3150*/  FMUL.FTZ R92, R92, R83 ;  /* 0x000000535c5c7220 */ /* 0x000fc60000410000 */
[----:B------:R-:W2:Y:S01]  /*3160*/  MUFU.RCP R87, R87 ;  /* 0x0000005700577308 */ /* 0x000ea20000001000 */
[----:B0-----:R-:W-:Y:S02]  /*3170*/  FADD.FTZ R3, -R73, 1 ;  /* 0x3f80000049037421 */ /* 0x001fe40000010100 */
[----:B------:R-:W-:Y:S02]  /*3180*/  FADD.FTZ R83, -R75, 1 ;  /* 0x3f8000004b537421 */ /* 0x000fe40000010100 */
[----:B------:R-:W-:Y:S02]  /*3190*/  FMUL.FTZ R90, R5, R90 ;  /* 0x0000005a055a7220 */ /* 0x000fe40000410000 */
[----:B-----5:R-:W-:Y:S01]  /*31a0*/  FADD.FTZ R96, -R74, 1 ;  /* 0x3f8000004a607421 */ /* 0x020fe20000010100 */
[----:B------:R-:W0:Y:S01]  /*31b0*/  MUFU.RCP R80, R80 ;  /* 0x0000005000507308 */ /* 0x000e220000001000 */
[----:B------:R-:W-:Y:S02]  /*31c0*/  FFMA.FTZ R5, R42, R3, 1 ;  /* 0x3f8000002a057423 */ /* 0x000fe40000010003 */
[----:B------:R-:W-:-:S02]  /*31d0*/  FFMA.FTZ R85, R40, R83, 1 ;  /* 0x3f80000028557423 */ /* 0x000fc40000010053 */
[----:B------:R-:W-:Y:S02]  /*31e0*/  FADD.FTZ R94, -R72, 1 ;  /* 0x3f800000485e7421 */ /* 0x000fe40000010100 */
[----:B-1----:R-:W-:Y:S02]  /*31f0*/  FMUL.FTZ R3, R24, R67 ;  /* 0x0000004318037220 */ /* 0x002fe40000410000 */
[----:B--2---:R-:W-:Y:S02]  /*3200*/  FMUL.FTZ R83, R26, R69 ;  /* 0x000000451a537220 */ /* 0x004fe40000410000 */
[----:B------:R-:W-:Y:S02]  /*3210*/  FFMA.FTZ R98, R41, R96, 1 ;  /* 0x3f80000029627423 */ /* 0x000fe40000010060 */
[----:B------:R-:W-:Y:S02]  /*3220*/  FFMA.FTZ R94, R43, R94, 1 ;  /* 0x3f8000002b5e7423 */ /* 0x000fe4000001005e */
[----:B---3--:R-:W-:-:S02]  /*3230*/  FMUL.FTZ R96, R25, R66 ;  /* 0x0000004219607220 */ /* 0x008fc40000410000 */
[----:B----4-:R-:W-:Y:S02]  /*3240*/  FMUL.FTZ R100, R27, R68 ;  /* 0x000000441b647220 */ /* 0x010fe40000410000 */
[----:B------:R-:W-:Y:S02]  /*3250*/  FMUL.FTZ R3, R72, R3 ;  /* 0x0000000348037220 */ /* 0x000fe40000410000 */
[----:B------:R-:W-:Y:S02]  /*3260*/  FMUL.FTZ R83, R74, R83 ;  /* 0x000000534a537220 */ /* 0x000fe40000410000 */
[----:B------:R-:W-:Y:S02]  /*3270*/  FMUL.FTZ R96, R73, R96 ;  /* 0x0000006049607220 */ /* 0x000fe40000410000 */
[----:B------:R-:W-:Y:S02]  /*3280*/  FMUL.FTZ R100, R75, R100 ;  /* 0x000000644b647220 */ /* 0x000fe40000410000 */
[----:B------:R-:W-:-:S02]  /*3290*/  FMUL.FTZ R94, R3, R94 ;  /* 0x0000005e035e7220 */ /* 0x000fc40000410000 */
[----:B------:R-:W-:Y:S02]  /*32a0*/  FMUL.FTZ R98, R83, R98 ;  /* 0x0000006253627220 */ /* 0x000fe40000410000 */
[----:B------:R-:W-:Y:S02]  /*32b0*/  FADD.FTZ R3, -R81, 1 ;  /* 0x3f80000051037421 */ /* 0x000fe40000010100 */
[----:B------:R-:W-:Y:S02]  /*32c0*/  FADD.FTZ R126, -R128, 1 ;  /* 0x3f800000807e7421 */ /* 0x000fe40000010100 */
[----:B------:R-:W-:Y:S02]  /*32d0*/  FADD.FTZ R83, -R87, 1 ;  /* 0x3f80000057537421 */ /* 0x000fe40000010100 */
[----:B------:R-:W-:Y:S02]  /*32e0*/  FMUL.FTZ R96, R96, R5 ;  /* 0x0000000560607220 */ /* 0x000fe40000410000 */
[----:B------:R-:W-:-:S02]  /*32f0*/  FMUL.FTZ R100, R100, R85 ;  /* 0x0000005564647220 */ /* 0x000fc40000410000 */
[----:B------:R-:W-:Y:S02]  /*3300*/  FFMA.FTZ R5, R38, R3, 1 ;  /* 0x3f80000026057423 */ /* 0x000fe40000010003 */
[----:B------:R-:W-:Y:S02]  /*3310*/  FFMA.FTZ R130, R21, R126, 1 ;  /* 0x3f80000015827423 */ /* 0x000fe4000001007e */
[----:B------:R-:W-:Y:S02]  /*3320*/  FFMA.FTZ R85, R20, R83, 1 ;  /* 0x3f80000014557423 */ /* 0x000fe40000010053 */
[----:B0-----:R-:W-:Y:S02]  /*3330*/  FADD.FTZ R124, -R80, 1 ;  /* 0x3f800000507c7421 */ /* 0x001fe40000010100 */
[----:B------:R-:W-:Y:S02]  /*3340*/  FMUL.FTZ R3, R28, R79 ;  /* 0x0000004f1c037220 */ /* 0x000fe40000410000 */
[----:B------:R-:W-:-:S02]  /*3350*/  FMUL.FTZ R126, R29, R78 ;  /* 0x0000004e1d7e7220 */ /* 0x000fc40000410000 */
[----:B------:R-:W-:Y:S02]  /*3360*/  FMUL.FTZ R83, R30, R77 ;  /* 0x0000004d1e537220 */ /* 0x000fe40000410000 */
[----:B------:R-:W-:Y:S01]  /*3370*/  FMUL.FTZ R132, R31, R76 ;  /* 0x0000004c1f847220 */ /* 0x000fe20000410000 */
[----:B------:R-:W-:Y:S01]  /*3380*/  ISETP.NE.AND P6, PT, R122, RZ, PT ;  /* 0x000000ff7a00720c */ /* 0x000fe20003fc5270 */
        /* <DEDUP_REMOVED lines=9> */
[----:B------:R0:W-:Y:S04]  /*3420*/  STS [R119.X4], R2 ;  /* 0x0000000277007388 */ /* 0x0001e80000004800 */
[----:B------:R-:W-:Y:S04]  /*3430*/  STS [R119.X4+0x4], R4 ;  /* 0x0000040477007388 */ /* 0x000fe80000004800 */
        /* <DEDUP_REMOVED lines=58> */
.L_x_1621:
[----:B-1----:R-:W-:Y:S05]  /*37e0*/  BSYNC B0 ;  /* 0x0000000000007941 */ /* 0x002fea0003800000 */
.L_x_1620:
        /* <DEDUP_REMOVED lines=79> */
[----:B------:R-:W-:Y:S01]  /*3ce0*/  FMUL.FTZ R52, R51, R52 ;  /* 0x0000003433347220 */ /* 0x000fe20000410000 */
[----:B------:R-:W-:Y:S01]  /*3cf0*/  MOV R3, UR28 ;  /* 0x0000001c00037c02 */ /* 0x000fe20008000f00 */
        /* <DEDUP_REMOVED lines=73> */
.L_x_1624:
[----:B------:R-:W-:Y:S05]  /*4190*/  BSYNC B0 ;  /* 0x0000000000007941 */ /* 0x000fea0003800000 */
.L_x_1623:
        /* <DEDUP_REMOVED lines=43> */
.L_x_1622:
        /* <DEDUP_REMOVED lines=72> */
.L_x_1726:
[----:B0-----:R-:W-:Y:S01]  /*48d0*/  LOP3.LUT R0, R122, 0x7ffffe0, RZ, 0xc0, !PT ;  /* 0x07ffffe07a007812 */ /* 0x001fe200078ec0ff */
[----:B------:R-:W-:Y:S01]  /*48e0*/  USHF.R.S32.HI UR38, URZ, 0x1f, UR7 ;  /* 0x0000001f3f267899 */ /* 0x000fe20008011407 */
[----:B------:R-:W-:Y:S01]  /*48f0*/  MOV R5, UR7 ;  /* 0x0000000700057c02 */ /* 0x000fe20008000f00 */
[----:B------:R-:W-:Y:S01]  /*4900*/  ULDC.64 UR32, c[0x0][0x1a0] ;  /* 0x0000680000207ab9 */ /* 0x000fe20000000a00 */
[----:B------:R-:W-:Y:S01]  /*4910*/  SHF.L.U32 R7, R0, 0x5, RZ ;  /* 0x0000000500077819 */ /* 0x000fe200000006ff */
[----:B------:R-:W-:Y:S01]  /*4920*/  UIMAD UR32, UR38, UR32, URZ ;  /* 0x00000020262072a4 */ /* 0x000fe2000f8e023f */
[----:B------:R-:W-:Y:S01]  /*4930*/  CS2R R20, SRZ ;  /* 0x0000000000147805 */ /* 0x000fe2000001ff00 */
        /* <DEDUP_REMOVED lines=20> */
[----:B------:R-:W-:Y:S01]  /*4a80*/  CS2R R42, SRZ ;  /* 0x00000000002a7805 */ /* 0x000fe2000001ff00 */
[----:B------:R-:W-:Y:S01]  /*4a90*/  LEA.HI.X R3, R4, UR23, R3, 0x2, P0 ;  /* 0x0000001704037c11 */ /* 0x000fe200080f1403 */
[----:B------:R-:W-:Y:S01]  /*4aa0*/  HFMA2.MMA R31, -RZ, RZ, 0, 0 ;  /* 0x00000000ff1f7435 */ /* 0x000fe200000001ff */
[----:B------:R-:W-:Y:S01]  /*4ab0*/  ISETP.GE.AND P0, PT, R0, UR28, PT ;  /* 0x0000001c00007c0c */ /* 0x000fe2000bf06270 */
[----:B------:R-:W-:Y:S01]  /*4ac0*/  CS2R R32, SRZ ;  /* 0x0000000000207805 */ /* 0x000fe2000001ff00 */
[C---:B------:R-:W-:Y:S01]  /*4ad0*/  LOP3.LUT R143, R6.reuse, 0xa0, RZ, 0xfc, !PT ;  /* 0x000000a0068f7812 */ /* 0x040fe200078efcff */
[----:B------:R-:W-:Y:S01]  /*4ae0*/  CS2R R28, SRZ ;  /* 0x00000000001c7805 */ /* 0x000fe2000001ff00 */
[C---:B------:R-:W-:Y:S01]  /*4af0*/  LOP3.LUT R139, R6.reuse, 0xc0, RZ, 0xfc, !PT ;  /* 0x000000c0068b7812 */ /* 0x040fe200078efcff */
[----:B------:R-:W-:Y:S01]  /*4b00*/  CS2R R24, SRZ ;  /* 0x0000000000187805 */ /* 0x000fe2000001ff00 */
[----:B------:R-:W-:Y:S01]  /*4b10*/  ISETP.GE.AND P1, PT, R149, UR28, PT ;  /* 0x0000001c95007c0c */ /* 0x000fe2000bf26270 */
[----:B------:R-:W-:Y:S01]  /*4b20*/  CS2R R22, SRZ ;  /* 0x0000000000167805 */ /* 0x000fe2000001ff00 */
[----:B------:R-:W-:Y:S01]  /*4b30*/  LOP3.LUT R137, R6, 0xe0, RZ, 0xfc, !PT ;  /* 0x000000e006897812 */ /* 0x000fe200078efcff */
[----:B------:R0:W2:Y:S01]  /*4b40*/  @!P5 LDG.E R20, [R2.64] ;  /* 0x0000002a0214d981 */ /* 0x0000a2000c1e1900 */
[----:B------:R-:W-:Y:S01]  /*4b50*/  ISETP.GE.AND P2, PT, R145, UR28, PT ;  /* 0x0000001c91007c0c */ /* 0x000fe2000bf46270 */
[----:B------:R-:W-:Y:S01]  /*4b60*/  CS2R R48, SRZ ;  /* 0x0000000000307805 */ /* 0x000fe2000001ff00 */
[----:B------:R-:W-:Y:S01]  /*4b70*/  ISETP.GE.AND P3, PT, R141, UR28, PT ;  /* 0x0000001c8d007c0c */ /* 0x000fe2000bf66270 */
[----:B------:R0:W3:Y:S01]  /*4b80*/  @!P0 LDG.E R41, [R2.64+0x80] ;  /* 0x0000802a02298981 */ /* 0x0000e2000c1e1900 */
[----:B------:R-:W-:-:S02]  /*4b90*/  ISETP.GE.AND P4, PT, R143, UR28, PT ;  /* 0x0000001c8f007c0c */ /* 0x000fc4000bf86270 */
[----:B------:R-:W-:Y:S02]  /*4ba0*/  MOV R26, RZ ;  /* 0x000000ff001a7202 */ /* 0x000fe40000000f00 */
[----:B------:R-:W-:Y:S01]  /*4bb0*/  SHF.L.U32 R19, R122, 0x5, RZ ;  /* 0x000000057a137819 */ /* 0x000fe200000006ff */
[----:B------:R0:W4:Y:S01]  /*4bc0*/  @!P1 LDG.E R39, [R2.64+0x100] ;  /* 0x0001002a02279981 */ /* 0x000122000c1e1900 */
[----:B------:R-:W-:Y:S01]  /*4bd0*/  ISETP.GE.AND P5, PT, R139, UR28, PT ;  /* 0x0000001c8b007c0c */ /* 0x000fe2000bfa6270 */
[----:B------:R-:W-:Y:S01]  /*4be0*/  HFMA2.MMA R52, -RZ, RZ, 0, 0 ;  /* 0x00000000ff347435 */ /* 0x000fe200000001ff */
[----:B------:R-:W-:Y:S01]  /*4bf0*/  ISETP.GE.AND P0, PT, R137, UR28, PT ;  /* 0x0000001c89007c0c */ /* 0x000fe2000bf06270 */
[----:B------:R0:W5:Y:S01]  /*4c00*/  @!P2 LDG.E R46, [R2.64+0x180] ;  /* 0x0001802a022ea981 */ /* 0x000162000c1e1900 */
[C---:B------:R-:W-:Y:S01]  /*4c10*/  LOP3.LUT R135, R6.reuse, 0x100, RZ, 0xfc, !PT ;  /* 0x0000010006877812 */ /* 0x040fe200078efcff */
[----:B------:R-:W-:Y:S01]  /*4c20*/  CS2R R50, SRZ ;  /* 0x0000000000327805 */ /* 0x000fe2000001ff00 */
[C---:B------:R-:W-:Y:S01]  /*4c30*/  LOP3.LUT R133, R6.reuse, 0x120, RZ, 0xfc, !PT ;  /* 0x0000012006857812 */ /* 0x040fe200078efcff */
[----:B------:R0:W5:Y:S01]  /*4c40*/  @!P3 LDG.E R37, [R2.64+0x200] ;  /* 0x0002002a0225b981 */ /* 0x000162000c1e1900 */
[C---:B------:R-:W-:Y:S01]  /*4c50*/  LOP3.LUT R79, R6.reuse, 0x140, RZ, 0xfc, !PT ;  /* 0x00000140064f7812 */ /* 0x040fe200078efcff */
[----:B------:R-:W-:Y:S01]  /*4c60*/  ULDC.64 UR32, c[0x0][0x180] ;  /* 0x0000600000207ab9 */ /* 0x000fe20000000a00 */
[C---:B------:R-:W-:Y:S01]  /*4c70*/  LOP3.LUT R129, R6.reuse, 0x160, RZ, 0xfc, !PT ;  /* 0x0000016006817812 */ /* 0x040fe200078efcff */
[----:B------:R0:W5:Y:S01]  /*4c80*/  @!P4 LDG.E R44, [R2.64+0x280] ;  /* 0x0002802a022cc981 */ /* 0x000162000c1e1900 */
[----:B------:R-:W-:-:S02]  /*4c90*/  LOP3.LUT R132, R6, 0x180, RZ, 0xfc, !PT ;  /* 0x0000018006847812 */ /* 0x000fc400078efcff */
[----:B------:R-:W-:Y:S01]  /*4ca0*/  ISETP.GE.AND P1, PT, R135, UR28, PT ;  /* 0x0000001c87007c0c */ /* 0x000fe2000bf26270 */
[----:B------:R0:W5:Y:S01]  /*4cb0*/  @!P5 LDG.E R35, [R2.64+0x300] ;  /* 0x0003002a0223d981 */ /* 0x000162000c1e1900 */
[----:B------:R-:W-:Y:S02]  /*4cc0*/  LOP3.LUT R130, R6, 0x1a0, RZ, 0xfc, !PT ;  /* 0x000001a006827812 */ /* 0x000fe400078efcff */
[----:B------:R-:W-:Y:S01]  /*4cd0*/  ISETP.GE.AND P2, PT, R133, UR28, PT ;  /* 0x0000001c85007c0c */ /* 0x000fe2000bf46270 */
[----:B------:R0:W5:Y:S01]  /*4ce0*/  @!P0 LDG.E R42, [R2.64+0x380] ;  /* 0x0003802a022a8981 */ /* 0x000162000c1e1900 */
[----:B------:R-:W-:Y:S02]  /*4cf0*/  ISETP.GE.AND P3, PT, R79, UR28, PT ;  /* 0x0000001c4f007c0c */ /* 0x000fe4000bf66270 */
[----:B------:R-:W-:Y:S02]  /*4d00*/  ISETP.GE.AND P4, PT, R129, UR28, PT ;  /* 0x0000001c81007c0c */ /* 0x000fe4000bf86270 */
[----:B------:R-:W-:-:S02]  /*4d10*/  ISETP.GE.AND P5, PT, R132, UR28, PT ;  /* 0x0000001c84007c0c */ /* 0x000fc4000bfa6270 */
[----:B------:R-:W-:Y:S01]  /*4d20*/  ISETP.GE.AND P0, PT, R130, UR28, PT ;  /* 0x0000001c82007c0c */ /* 0x000fe2000bf06270 */
        /* <DEDUP_REMOVED lines=14> */
[----:B------:R-:W-:Y:S01]  /*4e10*/  ISETP.GE.AND P4, PT, R127, UR28, PT ;  /* 0x0000001c7f007c0c */ /* 0x000fe2000bf86270 */
[----:B------:R0:W5:Y:S01]  /*4e20*/  @!P0 LDG.E R29, [R2.64+0x680] ;  /* 0x0006802a021d8981 */ /* 0x000162000c1e1900 */
        /* <DEDUP_REMOVED lines=22> */
[----:B------:R-:W-:Y:S01]  /*4f90*/  LOP3.LUT R19, R19, 0xffffffe0, R236, 0xe2, !PT ;  /* 0xffffffe013137812 */ /* 0x000fe200078ee2ec */
[----:B------:R0:W5:Y:S01]  /*4fa0*/  @!P2 LDG.E R21, [R2.64+0xa80] ;  /* 0x000a802a0215a981 */ /* 0x000162000c1e1900 */
[C---:B------:R-:W-:Y:S02]  /*4fb0*/  LOP3.LUT R14, R6.reuse, 0x360, RZ, 0xfc, !PT ;  /* 0x00000360060e7812 */ /* 0x040fe400078efcff */
[C---:B------:R-:W-:Y:S01]  /*4fc0*/  LOP3.LUT R13, R6.reuse, 0x380, RZ, 0xfc, !PT ;  /* 0x00000380060d7812 */ /* 0x040fe200078efcff */
[----:B------:R0:W5:Y:S01]  /*4fd0*/  @!P3 LDG.E R22, [R2.64+0xb00] ;  /* 0x000b002a0216b981 */ /* 0x000162000c1e1900 */
[----:B------:R-:W-:-:S02]  /*4fe0*/  LOP3.LUT R12, R6, 0x3a0, RZ, 0xfc, !PT ;  /* 0x000003a0060c7812 */ /* 0x000fc400078efcff */
[----:B------:R-:W-:Y:S01]  /*4ff0*/  LOP3.LUT R11, R6, 0x3c0, RZ, 0xfc, !PT ;  /* 0x000003c0060b7812 */ /* 0x000fe200078efcff */
[----:B------:R0:W5:Y:S01]  /*5000*/  @!P4 LDG.E R45, [R2.64+0xb80] ;  /* 0x000b802a022dc981 */ /* 0x000162000c1e1900 */
[----:B------:R-:W-:Y:S02]  /*5010*/  ISETP.GE.AND P1, PT, R15, UR28, PT ;  /* 0x0000001c0f007c0c */ /* 0x000fe4000bf26270 */
[----:B------:R-:W-:Y:S01]  /*5020*/  LOP3.LUT R19, R19, 0x3e0, RZ, 0xfc, !PT ;  /* 0x000003e013137812 */ /* 0x000fe200078efcff */
[----:B------:R0:W5:Y:S01]  /*5030*/  @!P5 LDG.E R43, [R2.64+0xc00] ;  /* 0x000c002a022bd981 */ /* 0x000162000c1e1900 */
[----:B------:R-:W-:Y:S02]  /*5040*/  ISETP.GE.AND P2, PT, R14, UR28, PT ;  /* 0x0000001c0e007c0c */ /* 0x000fe4000bf46270 */
[----:B------:R-:W-:Y:S01]  /*5050*/  ISETP.GE.AND P3, PT, R13, UR28, PT ;  /* 0x0000001c0d007c0c */ /* 0x000fe2000bf66270 */
[----:B------:R0:W5:Y:S01]  /*5060*/  @!P0 LDG.E R48, [R2.64+0xc80] ;  /* 0x000c802a02308981 */ /* 0x000162000c1e1900 */
[----:B------:R-:W-:-:S02]  /*5070*/  ISETP.GE.AND P4, PT, R12, UR28, PT ;  /* 0x0000001c0c007c0c */ /* 0x000fc4000bf86270 */
[----:B------:R-:W-:Y:S02]  /*5080*/  ISETP.GE.AND P5, PT, R11, UR28, PT ;  /* 0x0000001c0b007c0c */ /* 0x000fe4000bfa6270 */
[----:B------:R-:W-:Y:S01]  /*5090*/  ISETP.GE.AND P0, PT, R19, UR28, PT ;  /* 0x0000001c13007c0c */ /* 0x000fe2000bf06270 */
[----:B------:R0:W5:Y:S01]  /*50a0*/  @!P1 LDG.E R47, [R2.64+0xd00] ;  /* 0x000d002a022f9981 */ /* 0x000162000c1e1900 */
[----:B------:R-:W-:-:S03]  /*50b0*/  MOV R54, RZ ;  /* 0x000000ff00367202 */ /* 0x000fc60000000f00 */
[----:B------:R0:W5:Y:S04]  /*50c0*/  @!P2 LDG.E R50, [R2.64+0xd80] ;  /* 0x000d802a0232a981 */ /* 0x000168000c1e1900 */
[----:B------:R0:W5:Y:S04]  /*50d0*/  @!P3 LDG.E R49, [R2.64+0xe00] ;  /* 0x000e002a0231b981 */ /* 0x000168000c1e1900 */
[----:B------:R0:W5:Y:S04]  /*50e0*/  @!P4 LDG.E R52, [R2.64+0xe80] ;  /* 0x000e802a0234c981 */ /* 0x000168000c1e1900 */
[----:B------:R0:W5:Y:S04]  /*50f0*/  @!P5 LDG.E R51, [R2.64+0xf00] ;  /* 0x000f002a0233d981 */ /* 0x000168000c1e1900 */
[----:B------:R0:W5:Y:S01]  /*5100*/  @!P0 LDG.E R54, [R2.64+0xf80] ;  /* 0x000f802a02368981 */ /* 0x000162000c1e1900 */
[----:B------:R-:W-:Y:S01]  /*5110*/  UIMAD UR39, UR11, UR32, URZ ;  /* 0x000000200b2772a4 */ /* 0x000fe2000f8e023f */
[----:B------:R-:W-:Y:S01]  /*5120*/  SHF.L.U32 R10, R122, 0x5, RZ ;  /* 0x000000057a0a7819 */ /* 0x000fe200000006ff */
[----:B------:R-:W-:-:S02]  /*5130*/  UIMAD.WIDE.U32 UR34, UR10, UR32, URZ ;  /* 0x000000200a2272a5 */ /* 0x000fc4000f8e003f */
[----:B------:R-:W-:Y:S01]  /*5140*/  UIMAD UR39, UR10, UR33, UR39 ;  /* 0x000000210a2772a4 */ /* 0x000fe2000f8e0227 */
[----:B------:R-:W-:Y:S02]  /*5150*/  LOP3.LUT R10, R10, 0xfffffc00, RZ, 0xc0, !PT ;  /* 0xfffffc000a0a7812 */ /* 0x000fe400078ec0ff */
[----:B------:R-:W-:Y:S02]  /*5160*/  ULDC.64 UR32, c[0x0][0x188] ;  /* 0x0000620000207ab9 */ /* 0x000fe40000000a00 */
[----:B------:R-:W-:Y:S01]  /*5170*/  UIADD3 UR35, UR35, UR39, URZ ;  /* 0x0000002723237290 */ /* 0x000fe2000fffe03f */
[----:B------:R-:W-:Y:S01]  /*5180*/  IADD3 R67, R10, R121, RZ ;  /* 0x000000790a437210 */ /* 0x000fe20007ffe0ff */
[----:B------:R-:W-:Y:S01]  /*5190*/  UIMAD UR39, UR38, UR32, URZ ;  /* 0x00000020262772a4 */ /* 0x000fe2000f8e023f */
[----:B------:R-:W-:Y:S01]  /*51a0*/  ISETP.GE.AND P1, PT, R0, UR28, PT ;  /* 0x0000001c00007c0c */ /* 0x000fe2000bf26270 */
[----:B------:R-:W-:Y:S01]  /*51b0*/  UIMAD.WIDE.U32 UR34, UR7, UR32, UR34 ;  /* 0x00000020072272a5 */ /* 0x000fe2000f8e0022 */
[C---:B------:R-:W-:Y:S01]  /*51c0*/  IADD3 R138, R67.reuse, 0x20, RZ ;  /* 0x00000020438a7810 */ /* 0x040fe20007ffe0ff */
[----:B------:R-:W-:Y:S01]  /*51d0*/  UIMAD UR39, UR7, UR33, UR39 ;  /* 0x00000021072772a4 */ /* 0x000fe2000f8e0227 */
[----:B------:R-:W-:-:S02]  /*51e0*/  IADD3 R8, R67, 0x40, RZ ;  /* 0x0000004043087810 */ /* 0x000fc40007ffe0ff */
[C---:B------:R-:W-:Y:S01]  /*51f0*/  IADD3 R0, R67.reuse, 0x60, RZ ;  /* 0x0000006043007810 */ /* 0x040fe20007ffe0ff */
[----:B------:R-:W-:Y:S01]  /*5200*/  ULDC.64 UR32, c[0x0][0x220] ;  /* 0x0000880000207ab9 */ /* 0x000fe20000000a00 */
[CC--:B------:R-:W-:Y:S02]  /*5210*/  LEA.HI.SX32 R9, R67.reuse, R67.reuse, 0x1b ;  /* 0x0000004343097211 */ /* 0x0c0fe400078fdaff */
[C---:B------:R-:W-:Y:S01]  /*5220*/  IADD3 R74, R67.reuse, 0x80, RZ ;  /* 0x00000080434a7810 */ /* 0x040fe20007ffe0ff */
[----:B------:R-:W-:Y:S01]  /*5230*/  UIADD3 UR35, UR35, UR39, URZ ;  /* 0x0000002723237290 */ /* 0x000fe2000fffe03f */
[C---:B------:R-:W-:Y:S01]  /*5240*/  IADD3 R4, R67.reuse, 0xa0, RZ ;  /* 0x000000a043047810 */ /* 0x040fe20007ffe0ff */
[----:B------:R-:W-:Y:S01]  /*5250*/  ULEA UR32, UP0, UR34, UR32, 0x3 ;  /* 0x0000002022207291 */ /* 0x000fe2000f80183f */
[----:B------:R-:W-:Y:S02]  /*5260*/  LEA.HI.SX32 R138, R138, R67, 0x1b ;  /* 0x000000438a8a7211 */ /* 0x000fe400078fdaff */
[----:B------:R-:W-:-:S02]  /*5270*/  IADD3 R30, R67, 0xc0, RZ ;  /* 0x000000c0431e7810 */ /* 0x000fc40007ffe0ff */
[-C--:B------:R-:W-:Y:S02]  /*5280*/  LEA.HI.SX32 R8, R8, R67.reuse, 0x1b ;  /* 0x0000004308087211 */ /* 0x080fe400078fdaff */
[C---:B------:R-:W-:Y:S02]  /*5290*/  IADD3 R56, R67.reuse, 0xe0, RZ ;  /* 0x000000e043387810 */ /* 0x040fe40007ffe0ff */
[-C--:B------:R-:W-:Y:S02]  /*52a0*/  LEA.HI.SX32 R63, R0, R67.reuse, 0x1b ;  /* 0x00000043003f7211 */ /* 0x080fe400078fdaff */
[C---:B------:R-:W-:Y:S02]  /*52b0*/  IADD3 R58, R67.reuse, 0x100, RZ ;  /* 0x00000100433a7810 */ /* 0x040fe40007ffe0ff */
[----:B------:R-:W-:Y:S01]  /*52c0*/  LEA.HI.SX32 R74, R74, R67, 0x1b ;  /* 0x000000434a4a7211 */ /* 0x000fe200078fdaff */
[----:B------:R-:W-:Y:S01]  /*52d0*/  ULEA.HI.X UR33, UR34, UR33, UR35, 0x3, UP0 ;  /* 0x0000002122217291 */ /* 0x000fe200080f1c23 */
        /* <DEDUP_REMOVED lines=14> */
[----:B0-----:R-:W-:Y:S02]  /*53c0*/  MOV R2, UR32 ;  /* 0x0000002000027c02 */ /* 0x001fe40008000f00 */
[----:B------:R-:W-:Y:S01]  /*53d0*/  MOV R3, UR33 ;  /* 0x0000002100037c02 */ /* 0x000fe20008000f00 */
[----:B------:R-:W-:Y:S01]  /*53e0*/  ULDC.64 UR32, c[0x0][0x1c0] ;  /* 0x0000700000207ab9 */ /* 0x000fe20000000a00 */
[C---:B------:R-:W-:Y:S02]  /*53f0*/  IADD3 R70, R67.reuse, 0x200, RZ ;  /* 0x0000020043467810 */ /* 0x040fe40007ffe0ff */
[-C--:B------:R-:W-:Y:S02]  /*5400*/  LEA.HI.SX32 R73, R64, R67.reuse, 0x1b ;  /* 0x0000004340497211 */ /* 0x080fe400078fdaff */
[----:B------:R-:W-:Y:S01]  /*5410*/  IADD3 R142, R67, 0x220, RZ ;  /* 0x00000220438e7810 */ /* 0x000fe20007ffe0ff */
[----:B------:R-:W5:Y:S01]  /*5420*/  LDG.E.64 R2, [R2.64] ;  /* 0x0000002a02027981 */ /* 0x000f62000c1e1b00 */
        /* <DEDUP_REMOVED lines=11> */
[----:B------:R-:W-:Y:S02]  /*54e0*/  LEA.HI.SX32 R95, R76, R67, 0x1b ;  /* 0x000000434c5f7211 */ /* 0x000fe400078fdaff */
[----:B------:R-:W-:Y:S02]  /*54f0*/  MOV R5, UR7 ;  /* 0x0000000700057c02 */ /* 0x000fe40008000f00 */
[----:B------:R-:W-:-:S02]  /*5500*/  IADD3 R124, R67, 0x2e0, RZ ;  /* 0x000002e0437c7810 */ /* 0x000fc40007ffe0ff */
[-C--:B------:R-:W-:Y:S02]  /*5510*/  LEA.HI.SX32 R61, R80, R67.reuse, 0x1b ;  /* 0x00000043503d7211 */ /* 0x080fe400078fdaff */
[C---:B------:R-:W-:Y:S02]  /*5520*/  IADD3 R134, R67.reuse, 0x300, RZ ;  /* 0x0000030043867810 */ /* 0x040fe40007ffe0ff */
[-C--:B------:R-:W-:Y:S02]  /*5530*/  LEA.HI.SX32 R60, R82, R67.reuse, 0x1b ;  /* 0x00000043523c7211 */ /* 0x080fe400078fdaff */
[C---:B------:R-:W-:Y:S02]  /*5540*/  IADD3 R136, R67.reuse, 0x320, RZ ;  /* 0x0000032043887810 */ /* 0x040fe40007ffe0ff */
[----:B------:R-:W-:Y:S01]  /*5550*/  LEA.HI.SX32 R126, R126, R67, 0x1b ;  /* 0x000000437e7e7211 */ /* 0x000fe200078fdaff */
[----:B------:R-:W-:Y:S01]  /*5560*/  UIMAD UR32, UR7, UR33, UR32 ;  /* 0x00000021072072a4 */ /* 0x000fe2000f8e0220 */
[----:B------:R-:W-:-:S02]  /*5570*/  IADD3 R140, R67, 0x340, RZ ;  /* 0x00000340438c7810 */ /* 0x000fc40007ffe0ff */
[-C--:B------:R-:W-:Y:S02]  /*5580*/  LEA.HI.SX32 R125, R94, R67.reuse, 0x1b ;  /* 0x000000435e7d7211 */ /* 0x080fe400078fdaff */
[----:B------:R-:W-:Y:S01]  /*5590*/  ISETP.GE.AND P0, PT, R6, UR28, PT ;  /* 0x0000001c06007c0c */ /* 0x000fe2000bf06270 */
[----:B------:R-:W-:Y:S01]  /*55a0*/  IMAD.WIDE.U32 R6, R5, c[0x0][0x1c0], R6 ;  /* 0x0000700005067a25 */ /* 0x000fe200078e0006 */
        /* <DEDUP_REMOVED lines=10> */
[----:B------:R-:W-:Y:S02]  /*5650*/  LEA.HI.SX32 R70, R146, R67, 0x1b ;  /* 0x0000004392467211 */ /* 0x000fe400078fdaff */
[----:B------:R-:W-:Y:S01]  /*5660*/  IADD3 R5, R7, UR32, RZ ;  /* 0x0000002007057c10 */ /* 0x000fe2000fffe0ff */
[----:B--2---:R0:W-:Y:S04]  /*5670*/  STS [R9.X4], R20 ;  /* 0x0000001409007388 */ /* 0x0041e80000004800 */
        /* <DEDUP_REMOVED lines=20> */
[----:B------:R-:W-:-:S03]  /*57c0*/  LEA R4, P2, R6, UR24, 0x2 ;  /* 0x0000001806047c11 */ /* 0x000fc6000f8410ff */
[----:B------:R1:W-:Y:S01]  /*57d0*/  STS [R126.X4+0xa80], R21 ;  /* 0x000a80157e007388 */ /* 0x0003e20000004800 */
[----:B------:R-:W-:-:S03]  /*57e0*/  LEA.HI.SX32 R69, R148, R67, 0x1b ;  /* 0x0000004394457211 */ /* 0x000fc600078fdaff */
[----:B------:R2:W-:Y:S01]  /*57f0*/  STS [R125.X4+0xb00], R22 ;  /* 0x000b00167d007388 */ /* 0x0005e20000004800 */
[----:B------:R-:W-:-:S03]  /*5800*/  LEA.HI.SX32 R68, R150, R67, 0x1b ;  /* 0x0000004396447211 */ /* 0x000fc600078fdaff */
[----:B------:R-:W-:Y:S01]  /*5810*/  STS [R94.X4+0xb80], R45 ;  /* 0x000b802d5e007388 */ /* 0x000fe20000004800 */
[----:B------:R-:W-:-:S03]  /*5820*/  LEA.HI.SX32 R67, R152, R67, 0x1b ;  /* 0x0000004398437211 */ /* 0x000fc600078fdaff */
[----:B------:R-:W-:Y:S01]  /*5830*/  STS [R124.X4+0xc00], R43 ;  /* 0x000c002b7c007388 */ /* 0x000fe20000004800 */
[----:B------:R-:W-:-:S03]  /*5840*/  CS2R R182, SRZ ;  /* 0x0000000000b67805 */ /* 0x000fc6000001ff00 */
[----:B------:R-:W-:Y:S01]  /*5850*/  STS [R123.X4+0xc80], R48 ;  /* 0x000c80307b007388 */ /* 0x000fe20000004800 */
[----:B------:R-:W-:Y:S01]  /*5860*/  LEA.HI.X R5, R6, UR25, R5, 0x2, P2 ;  /* 0x0000001906057c11 */ /* 0x000fe200090f1405 */
[----:B------:R-:W-:Y:S02]  /*5870*/  HFMA2.MMA R185, -RZ, RZ, 0, 0 ;  /* 0x00000000ffb97435 */ /* 0x000fe400000001ff */
[----:B------:R-:W-:Y:S04]  /*5880*/  STS [R66.X4+0xd00], R47 ;  /* 0x000d002f42007388 */ /* 0x000fe80000004800 */
[----:B------:R-:W-:Y:S04]  /*5890*/  STS [R71.X4+0xd80], R50 ;  /* 0x000d803247007388 */ /* 0x000fe80000004800 */
[----:B------:R-:W-:Y:S04]  /*58a0*/  STS [R70.X4+0xe00], R49 ;  /* 0x000e003146007388 */ /* 0x000fe80000004800 */
[----:B------:R-:W-:Y:S04]  /*58b0*/  STS [R69.X4+0xe80], R52 ;  /* 0x000e803445007388 */ /* 0x000fe80000004800 */
[----:B------:R-:W-:Y:S04]  /*58c0*/  STS [R68.X4+0xf00], R51 ;  /* 0x000f003344007388 */ /* 0x000fe80000004800 */
[----:B------:R-:W-:Y:S01]  /*58d0*/  STS [R67.X4+0xf80], R54 ;  /* 0x000f803643007388 */ /* 0x000fe20000004800 */
[----:B------:R-:W-:-:S06]  /*58e0*/  NOP ;  /* 0x0000000000007918 */ /* 0x000fcc0000000000 */
[----:B------:R-:W3:Y:S01]  /*58f0*/  @!P0 LDG.E R182, [R4.64] ;  /* 0x0000002a04b68981 */ /* 0x000ee2000c1e1900 */
[----:B------:R-:W-:Y:S01]  /*5900*/  ISETP.GE.AND P0, PT, R149, UR28, PT ;  /* 0x0000001c95007c0c */ /* 0x000fe2000bf06270 */
[----:B------:R-:W-:Y:S02]  /*5910*/  CS2R R6, SRZ ;  /* 0x0000000000067805 */ /* 0x000fe4000001ff00 */
[----:B------:R-:W4:Y:S01]  /*5920*/  @!P1 LDG.E R185, [R4.64+0x80] ;  /* 0x0000802a04b99981 */ /* 0x000f22000c1e1900 */
[----:B------:R-:W-:-:S09]  /*5930*/  ISETP.GE.AND P1, PT, R145, UR28, PT ;  /* 0x0000001c91007c0c */ /* 0x000fd2000bf26270 */
[----:B------:R-:W5:Y:S01]  /*5940*/  @!P0 LDG.E R7, [R4.64+0x100] ;  /* 0x0001002a04078981 */ /* 0x000f62000c1e1900 */
[----:B------:R-:W-:-:S03]  /*5950*/  ISETP.GE.AND P0, PT, R141, UR28, PT ;  /* 0x0000001c8d007c0c */ /* 0x000fc6000bf06270 */
[----:B------:R-:W3:Y:S01]  /*5960*/  @!P1 LDG.E R6, [R4.64+0x180] ;  /* 0x0001802a04069981 */ /* 0x000ee2000c1e1900 */
[----:B------:R-:W-:Y:S01]  /*5970*/  ISETP.GE.AND P1, PT, R143, UR28, PT ;  /* 0x0000001c8f007c0c */ /* 0x000fe2000bf26270 */
[----:B------:R-:W-:-:S08]  /*5980*/  CS2R R180, SRZ ;  /* 0x0000000000b47805 */ /* 0x000fd0000001ff00 */
[----:B------:R-:W3:Y:S01]  /*5990*/  @!P0 LDG.E R183, [R4.64+0x200] ;  /* 0x0002002a04b78981 */ /* 0x000ee2000c1e1900 */
[----:B------:R-:W-:Y:S01]  /*59a0*/  ISETP.GE.AND P0, PT, R137, UR28, PT ;  /* 0x0000001c89007c0c */ /* 0x000fe2000bf06270 */
[----:B------:R-:W-:Y:S02]  /*59b0*/  CS2R R178, SRZ ;  /* 0x0000000000b27805 */ /* 0x000fe4000001ff00 */
[----:B------:R-:W3:Y:S01]  /*59c0*/  @!P1 LDG.E R180, [R4.64+0x280] ;  /* 0x0002802a04b49981 */ /* 0x000ee2000c1e1900 */
[----:B------:R-:W-:Y:S02]  /*59d0*/  ISETP.GE.AND P1, PT, R135, UR28, PT ;  /* 0x0000001c87007c0c */ /* 0x000fe4000bf26270 */
[----:B------:R-:W-:-:S07]  /*59e0*/  ISETP.GE.AND P2, PT, R139, UR28, PT ;  /* 0x0000001c8b007c0c */ /* 0x000fce000bf46270 */
[----:B------:R-:W4:Y:S01]  /*59f0*/  @!P0 LDG.E R178, [R4.64+0x380] ;  /* 0x0003802a04b28981 */ /* 0x000f22000c1e1900 */
[----:B------:R-:W-:-:S03]  /*5a00*/  ISETP.GE.AND P0, PT, R133, UR28, PT ;  /* 0x0000001c85007c0c */ /* 0x000fc6000bf06270 */
[----:B------:R-:W5:Y:S01]  /*5a10*/  @!P1 LDG.E R179, [R4.64+0x400] ;  /* 0x0004002a04b39981 */ /* 0x000f62000c1e1900 */
[----:B------:R-:W-:Y:S02]  /*5a20*/  ISETP.GE.AND P1, PT, R79, UR28, PT ;  /* 0x0000001c4f007c0c */ /* 0x000fe4000bf26270 */
[----:B------:R-:W-:Y:S01]  /*5a30*/  MOV R174, RZ ;  /* 0x000000ff00ae7202 */ /* 0x000fe20000000f00 */
[----:B------:R-:W-:Y:S01]  /*5a40*/  HFMA2.MMA R176, -RZ, RZ, 0, 0 ;  /* 0x00000000ffb07435 */ /* 0x000fe200000001ff */
[----:B------:R-:W5:Y:S05]  /*5a50*/  @!P2 LDG.E R181, [R4.64+0x300] ;  /* 0x0003002a04b5a981 */ /* 0x000f6a000c1e1900 */
[----:B------:R-:W5:Y:S04]  /*5a60*/  @!P0 LDG.E R174, [R4.64+0x480] ;  /* 0x0004802a04ae8981 */ /* 0x000f68000c1e1900 */
[----:B------:R-:W5:Y:S01]  /*5a70*/  @!P1 LDG.E R176, [R4.64+0x500] ;  /* 0x0005002a04b09981 */ /* 0x000f62000c1e1900 */
[----:B------:R-:W-:-:S02]  /*5a80*/  ISETP.GE.AND P5, PT, R129, UR28, PT ;  /* 0x0000001c81007c0c */ /* 0x000fc4000bfa6270 */
[----:B------:R-:W-:Y:S01]  /*5a90*/  ISETP.GE.AND P1, PT, R77, UR28, PT ;  /* 0x0000001c4d007c0c */ /* 0x000fe2000bf26270 */
[----:B------:R-:W-:Y:S01]  /*5aa0*/  HFMA2.MMA R77, -RZ, RZ, 0, 0 ;  /* 0x00000000ff4d7435 */ /* 0x000fe200000001ff */
[----:B------:R-:W-:Y:S02]  /*5ab0*/  ISETP.GE.AND P4, PT, R132, UR28, PT ;  /* 0x0000001c84007c0c */ /* 0x000fe4000bf86270 */
[----:B------:R-:W-:Y:S02]  /*5ac0*/  ISETP.GE.AND P3, PT, R130, UR28, PT ;  /* 0x0000001c82007c0c */ /* 0x000fe4000bf66270 */
[----:B------:R-:W-:Y:S01]  /*5ad0*/  MOV R168, RZ ;  /* 0x000000ff00a87202 */ /* 0x000fe20000000f00 */
[----:B------:R-:W-:-:S04]  /*5ae0*/  HFMA2.MMA R171, -RZ, RZ, 0, 0 ;  /* 0x00000000ffab7435 */ /* 0x000fc800000001ff */
[----:B------:R0:W5:Y:S04]  /*5af0*/  @!P5 LDG.E R77, [R4.64+0x580] ;  /* 0x0005802a044dd981 */ /* 0x000168000c1e1900 */
[----:B------:R0:W5:Y:S04]  /*5b00*/  @!P4 LDG.E R168, [R4.64+0x600] ;  /* 0x0006002a04a8c981 */ /* 0x000168000c1e1900 */
[----:B------:R0:W5:Y:S01]  /*5b10*/  @!P3 LDG.E R171, [R4.64+0x680] ;  /* 0x0006802a04abb981 */ /* 0x000162000c1e1900 */
[----:B------:R-:W-:Y:S02]  /*5b20*/  ISETP.GE.AND P2, PT, R131, UR28, PT ;  /* 0x0000001c83007c0c */ /* 0x000fe4000bf46270 */
[----:B------:R-:W-:-:S11]  /*5b30*/  MOV R172, RZ ;  /* 0x000000ff00ac7202 */ /* 0x000fd60000000f00 */
[----:B------:R0:W5:Y:S01]  /*5b40*/  @!P2 LDG.E R172, [R4.64+0x700] ;  /* 0x0007002a04aca981 */ /* 0x000162000c1e1900 */
[----:B------:R-:W-:-:S10]  /*5b50*/  HFMA2.MMA R154, -RZ, RZ, 0, 0 ;  /* 0x00000000ff9a7435 */ /* 0x000fd400000001ff */
[----:B------:R0:W5:Y:S01]  /*5b60*/  @!P1 LDG.E R154, [R4.64+0x780] ;  /* 0x0007802a049a9981 */ /* 0x000162000c1e1900 */
[----:B------:R-:W-:Y:S02]  /*5b70*/  ISETP.GE.AND P4, PT, R128, UR28, PT ;  /* 0x0000001c80007c0c */ /* 0x000fe4000bf86270 */
[----:B------:R-:W-:-:S11]  /*5b80*/  MOV R150, RZ ;  /* 0x000000ff00967202 */ /* 0x000fd60000000f00 */
[----:B------:R0:W5:Y:S01]  /*5b90*/  @!P4 LDG.E R150, [R4.64+0x800] ;  /* 0x0008002a0496c981 */ /* 0x000162000c1e1900 */
[----:B------:R-:W-:Y:S01]  /*5ba0*/  ISETP.GE.AND P5, PT, R127, UR28, PT ;  /* 0x0000001c7f007c0c */ /* 0x000fe2000bfa6270 */
[----:B------:R-:W-:-:S12]  /*5bb0*/  HFMA2.MMA R145, -RZ, RZ, 0, 0 ;  /* 0x00000000ff917435 */ /* 0x000fd800000001ff */
[----:B------:R0:W5:Y:S01]  /*5bc0*/  @!P5 LDG.E R145, [R4.64+0x880] ;  /* 0x0008802a0491d981 */ /* 0x000162000c1e1900 */
[----:B------:R-:W-:Y:S01]  /*5bd0*/  ISETP.GE.AND P2, PT, R81, UR28, PT ;  /* 0x0000001c51007c0c */ /* 0x000fe2000bf46270 */
[----:B------:R-:W0:Y:S01]  /*5be0*/  R2UR UR34, R3 ;  /* 0x00000000032273c2 */ /* 0x000e2200000e0000 */
[----:B------:R-:W-:Y:S02]  /*5bf0*/  MOV R140, RZ ;  /* 0x000000ff008c7202 */ /* 0x000fe40000000f00 */
[----:B------:R-:W-:-:S09]  /*5c00*/  ISETP.GE.AND P4, PT, R57, UR28, PT ;  /* 0x0000001c39007c0c */ /* 0x000fd2000bf86270 */
[----:B------:R0:W5:Y:S01]  /*5c10*/  @!P2 LDG.E R140, [R4.64+0x900] ;  /* 0x0009002a048ca981 */ /* 0x000162000c1e1900 */
[----:B------:R-:W-:Y:S01]  /*5c20*/  ISETP.GE.AND P3, PT, R59, UR28, PT ;  /* 0x0000001c3b007c0c */ /* 0x000fe2000bf66270 */
[----:B------:R-:W-:Y:S01]  /*5c30*/  FADD.FTZ R76, R194, UR5 ;  /* 0x00000005c24c7e21 */ /* 0x000fe20008010000 */
[----:B------:R-:W-:Y:S01]  /*5c40*/  ISETP.GE.AND P2, PT, R53, UR28, PT ;  /* 0x0000001c35007c0c */ /* 0x000fe2000bf46270 */
[----:B------:R-:W-:Y:S01]  /*5c50*/  FADD.FTZ R167, R166, UR5 ;  /* 0x00000005a6a77e21 */ /* 0x000fe20008010000 */
[----:B------:R-:W-:Y:S01]  /*5c60*/  HFMA2.MMA R62, -RZ, RZ, 0, 0 ;  /* 0x00000000ff3e7435 */ /* 0x000fe200000001ff */
[----:B------:R-:W-:Y:S01]  /*5c70*/  MOV R127, RZ ;  /* 0x000000ff007f7202 */ /* 0x000fe20000000f00 */
[----:B------:R-:W-:Y:S01]  /*5c80*/  FADD.FTZ R79, R193, UR5 ;  /* 0x00000005c14f7e21 */ /* 0x000fe20008010000 */
[----:B------:R-:W-:Y:S01]  /*5c90*/  CS2R R128, SRZ ;  /* 0x0000000000807805 */ /* 0x000fe2000001ff00 */
[----:B------:R-:W-:Y:S02]  /*5ca0*/  FADD.FTZ R170, R164, UR5 ;  /* 0x00000005a4aa7e21 */ /* 0x000fe40008010000 */
[----:B0-----:R-:W-:Y:S01]  /*5cb0*/  FMUL.FTZ R20, R76, UR34 ;  /* 0x000000224c147c20 */ /* 0x001fe20008410000 */
[----:B------:R-:W-:Y:S01]  /*5cc0*/  ISETP.GE.AND P1, PT, R55, UR28, PT ;  /* 0x0000001c37007c0c */ /* 0x000fe2000bf26270 */
[----:B------:R-:W-:Y:S01]  /*5cd0*/  FMUL.FTZ R3, R167, UR34 ;  /* 0x00000022a7037c20 */ /* 0x000fe20008410000 */
[----:B------:R0:W5:Y:S01]  /*5ce0*/  @!P4 LDG.E R127, [R4.64+0xa00] ;  /* 0x000a002a047fc981 */ /* 0x000162000c1e1900 */
[----:B-1----:R-:W-:-:S02]  /*5cf0*/  FMUL.RZ R21, R20, 0.15915493667125701904 ;  /* 0x3e22f98314157820 */ /* 0x002fc4000040c000 */
[----:B--2---:R-:W-:Y:S01]  /*5d00*/  FMUL.RZ R22, R3, 0.15915493667125701904 ;  /* 0x3e22f98303167820 */ /* 0x004fe2000040c000 */
[----:B------:R-:W1:Y:S01]  /*5d10*/  R2UR UR33, R2 ;  /* 0x00000000022173c2 */ /* 0x000e6200000e0000 */
[----:B------:R-:W-:Y:S02]  /*5d20*/  FMUL.FTZ R20, R79, UR34 ;  /* 0x000000224f147c20 */ /* 0x000fe40008410000 */
[----:B------:R-:W-:Y:S01]  /*5d30*/  FADD.FTZ R153, R163, UR5 ;  /* 0x00000005a3997e21 */ /* 0x000fe20008010000 */
[----:B------:R-:W-:Y:S01]  /*5d40*/  ISETP.GE.AND P0, PT, R19, UR28, PT ;  /* 0x0000001c13007c0c */ /* 0x000fe2000bf06270 */
[----:B------:R-:W-:Y:S01]  /*5d50*/  FMUL.FTZ R3, R170, UR34 ;  /* 0x00000022aa037c20 */ /* 0x000fe20008410000 */
[----:B------:R-:W-:Y:S01]  /*5d60*/  ISETP.GE.AND P4, PT, R17, UR28, PT ;  /* 0x0000001c11007c0c */ /* 0x000fe2000bf86270 */
[----:B------:R0:W2:Y:S01]  /*5d70*/  @!P3 LDG.E R62, [R4.64+0x980] ;  /* 0x0009802a043eb981 */ /* 0x0000a2000c1e1900 */
[----:B------:R-:W-:Y:S01]  /*5d80*/  ISETP.GE.AND P5, PT, R18, UR28, PT ;  /* 0x0000001c12007c0c */ /* 0x000fe2000bfa6270 */
[----:B------:R-:W-:-:S02]  /*5d90*/  FMUL.RZ R20, R20, 0.15915493667125701904 ;  /* 0x3e22f98314147820 */ /* 0x000fc4000040c000 */
[----:B------:R0:W2:Y:S01]  /*5da0*/  @!P2 LDG.E R128, [R4.64+0xb00] ;  /* 0x000b002a0480a981 */ /* 0x0000a2000c1e1900 */
[----:B------:R-:W-:Y:S01]  /*5db0*/  FMUL.RZ R19, R3, 0.15915493667125701904 ;  /* 0x3e22f98303137820 */ /* 0x000fe2000040c000 */
[----:B------:R-:W-:Y:S01]  /*5dc0*/  ISETP.GE.AND P2, PT, R15, UR28, PT ;  /* 0x0000001c0f007c0c */ /* 0x000fe2000bf46270 */
[----:B------:R-:W-:Y:S02]  /*5dd0*/  FMUL.FTZ R3, R153, UR34 ;  /* 0x0000002299037c20 */ /* 0x000fe40008410000 */
[----:B------:R-:W-:Y:S01]  /*5de0*/  FADD.FTZ R152, R162, UR5 ;  /* 0x00000005a2987e21 */ /* 0x000fe20008010000 */
[----:B------:R-:W-:Y:S01]  /*5df0*/  MUFU.SIN R173, R20 ;  /* 0x0000001400ad7308 */ /* 0x000fe20000000400 */
[----:B------:R-:W-:Y:S01]  /*5e00*/  CS2R R130, SRZ ;  /* 0x0000000000827805 */ /* 0x000fe2000001ff00 */
[----:B------:R-:W-:Y:S01]  /*5e10*/  CS2R R132, SRZ ;  /* 0x0000000000847805 */ /* 0x000fe2000001ff00 */
[----:B------:R-:W-:Y:S01]  /*5e20*/  CS2R R134, SRZ ;  /* 0x0000000000867805 */ /* 0x000fe2000001ff00 */
[----:B------:R-:W-:Y:S01]  /*5e30*/  LEA R10, R121, R10, 0x5 ;  /* 0x0000000a790a7211 */ /* 0x000fe200078e28ff */
[----:B------:R0:W2:Y:S03]  /*5e40*/  @!P1 LDG.E R129, [R4.64+0xa80] ;  /* 0x000a802a04819981 */ /* 0x0000a6000c1e1900 */
[----:B------:R0:W-:Y:S01]  /*5e50*/  MUFU.COS R28, R20 ;  /* 0x00000014001c7308 */ /* 0x0001e20000000000 */
[----:B------:R-:W-:Y:S01]  /*5e60*/  ISETP.GE.AND P3, PT, R16, UR28, PT ;  /* 0x0000001c10007c0c */ /* 0x000fe2000bf66270 */
[----:B------:R1:W2:Y:S01]  /*5e70*/  @!P4 LDG.E R131, [R4.64+0xc00] ;  /* 0x000c002a0483c981 */ /* 0x0002a2000c1e1900 */
[----:B------:R-:W-:-:S03]  /*5e80*/  ISETP.GE.AND P1, PT, R14, UR28, PT ;  /* 0x0000001c0e007c0c */ /* 0x000fc6000bf26270 */
[----:B------:R1:W2:Y:S01]  /*5e90*/  @!P5 LDG.E R133, [R4.64+0xb80] ;  /* 0x000b802a0485d981 */ /* 0x0002a2000c1e1900 */
[----:B0-----:R-:W-:Y:S01]  /*5ea0*/  FMUL.RZ R20, R3, 0.15915493667125701904 ;  /* 0x3e22f98303147820 */ /* 0x001fe2000040c000 */
[----:B------:R-:W-:Y:S01]  /*5eb0*/  MUFU.SIN R29, R21 ;  /* 0x00000015001d7308 */ /* 0x000fe20000000400 */
[----:B------:R-:W-:Y:S01]  /*5ec0*/  FMUL.FTZ R3, R152, UR34 ;  /* 0x0000002298037c20 */ /* 0x000fe20008410000 */
[----:B------:R-:W-:Y:S01]  /*5ed0*/  LEA.HI.SX32 R64, R10, R10, 0x1b ;  /* 0x0000000a0a407211 */ /* 0x000fe200078fdaff */
[----:B------:R0:W2:Y:S02]  /*5ee0*/  @!P2 LDG.E R135, [R4.64+0xd00] ;  /* 0x000d002a0487a981 */ /* 0x0000a4000c1e1900 */
[----:B------:R-:W-:Y:S01]  /*5ef0*/  FMUL.RZ R31, R3, 0.15915493667125701904 ;  /* 0x3e22f983031f7820 */ /* 0x000fe2000040c000 */
[----:B------:R-:W-:Y:S01]  /*5f00*/  ISETP.GE.AND P4, PT, R13, UR28, PT ;  /* 0x0000001c0d007c0c */ /* 0x000fe2000bf86270 */
[----:B------:R-:W0:Y:S01]  /*5f10*/  LDS R82, [R64.X4] ;  /* 0x0000000040527984 */ /* 0x000e220000004800 */
[----:B------:R-:W-:Y:S01]  /*5f20*/  MUFU.COS R175, R21 ;  /* 0x0000001500af7308 */ /* 0x000fe20000000000 */
[----:B------:R-:W-:-:S02]  /*5f30*/  ISETP.GE.AND P5, PT, R12, UR28, PT ;  /* 0x0000001c0c007c0c */ /* 0x000fc4000bfa6270 */
[----:B------:R-:W-:Y:S01]  /*5f40*/  ISETP.GE.AND P2, PT, R11, UR28, PT ;  /* 0x0000001c0b007c0c */ /* 0x000fe2000bf46270 */
[----:B------:R-:W0:Y:S04]  /*5f50*/  LDS R81, [R64.X4+0x4] ;  /* 0x0000040040517984 */ /* 0x000e280000004800 */
[----:B------:R-:W-:Y:S01]  /*5f60*/  MUFU.SIN R25, R22 ;  /* 0x0000001600197308 */ /* 0x000fe20000000400 */
[----:B------:R-:W0:Y:S01]  /*5f70*/  LDS R80, [R64.X4+0x8] ;  /* 0x0000080040507984 */ /* 0x000e220000004800 */
[----:B------:R-:W-:-:S03]  /*5f80*/  CS2R R136, SRZ ;  /* 0x0000000000887805 */ /* 0x000fc6000001ff00 */
[----:B------:R-:W0:Y:S03]  /*5f90*/  LDS R59, [R64.X4+0xc] ;  /* 0x00000c00403b7984 */ /* 0x000e260000004800 */
[----:B------:R-:W-:Y:S01]  /*5fa0*/  MUFU.COS R26, R22 ;  /* 0x00000016001a7308 */ /* 0x000fe20000000000 */
[----:B------:R-:W-:Y:S04]  /*5fb0*/  LDS R58, [R64.X4+0x10] ;  /* 0x00001000403a7984 */ /* 0x000fe80000004800 */
[----:B------:R-:W0:Y:S03]  /*5fc0*/  LDS R57, [R64.X4+0x14] ;  /* 0x0000140040397984 */ /* 0x000e260000004800 */
[----:B------:R-:W-:Y:S01]  /*5fd0*/  MUFU.SIN R23, R19 ;  /* 0x0000001300177308 */ /* 0x000fe20000000400 */
[----:B------:R-:W-:Y:S04]  /*5fe0*/  LDS R56, [R64.X4+0x18] ;  /* 0x0000180040387984 */ /* 0x000fe80000004800 */
        /* <DEDUP_REMOVED lines=8> */
[----:B------:R-:W0:Y:S04]  /*6070*/  LDS R50, [R64.X4+0x30] ;  /* 0x0000300040327984 */ /* 0x000e280000004800 */
[----:B------:R-:W0:Y:S03]  /*6080*/  LDS R49, [R64.X4+0x34] ;  /* 0x0000340040317984 */ /* 0x000e260000004800 */
[----:B------:R-:W-:Y:S01]  /*6090*/  MUFU.SIN R19, R31 ;  /* 0x0000001f00137308 */ /* 0x000fe20000000400 */
[----:B------:R-:W-:Y:S04]  /*60a0*/  LDS R48, [R64.X4+0x38] ;  /* 0x0000380040307984 */ /* 0x000fe80000004800 */
[----:B------:R-:W0:Y:S03]  /*60b0*/  LDS R47, [R64.X4+0x3c] ;  /* 0x00003c00402f7984 */ /* 0x000e260000004800 */
[----:B------:R0:W-:Y:S01]  /*60c0*/  MUFU.COS R20, R31 ;  /* 0x0000001f00147308 */ /* 0x0001e20000000000 */
[----:B------:R-:W-:Y:S04]  /*60d0*/  LDS R46, [R64.X4+0x40] ;  /* 0x00004000402e7984 */ /* 0x000fe80000004800 */
[----:B------:R-:W0:Y:S04]  /*60e0*/  LDS R45, [R64.X4+0x44] ;  /* 0x00004400402d7984 */ /* 0x000e280000004800 */
[----:B------:R-:W0:Y:S04]  /*60f0*/  LDS R44, [R64.X4+0x48] ;  /* 0x00004800402c7984 */ /* 0x000e280000004800 */
[----:B------:R-:W0:Y:S04]  /*6100*/  LDS R43, [R64.X4+0x4c] ;  /* 0x00004c00402b7984 */ /* 0x000e280000004800 */
[----:B------:R-:W0:Y:S04]  /*6110*/  LDS R42, [R64.X4+0x50] ;  /* 0x00005000402a7984 */ /* 0x000e280000004800 */
        /* <DEDUP_REMOVED lines=8> */
[----:B------:R-:W2:Y:S04]  /*61a0*/  LDS R33, [R64.X4+0x74] ;  /* 0x0000740040217984 */ /* 0x000ea80000004800 */
[----:B------:R-:W2:Y:S04]  /*61b0*/  LDS R32, [R64.X4+0x78] ;  /* 0x0000780040207984 */ /* 0x000ea80000004800 */
[----:B0-----:R-:W0:Y:S04]  /*61c0*/  LDS R31, [R64.X4+0x7c] ;  /* 0x00007c00401f7984 */ /* 0x001e280000004800 */
[----:B---3--:R-:W-:Y:S01]  /*61d0*/  STS [R9.X4+0x4200], R182 ;  /* 0x004200b609007388 */ /* 0x008fe20000004800 */
[----:B------:R-:W-:-:S03]  /*61e0*/  MOV R139, RZ ;  /* 0x000000ff008b7202 */ /* 0x000fc60000000f00 */
[----:B----4-:R-:W-:Y:S04]  /*61f0*/  STS [R138.X4+0x4280], R185 ;  /* 0x004280b98a007388 */ /* 0x010fe80000004800 */
[----:B-----5:R-:W-:Y:S04]  /*6200*/  STS [R8.X4+0x4300], R7 ;  /* 0x0043000708007388 */ /* 0x020fe80000004800 */
[----:B------:R-:W-:Y:S04]  /*6210*/  STS [R63.X4+0x4380], R6 ;  /* 0x004380063f007388 */ /* 0x000fe80000004800 */
[----:B------:R1:W-:Y:S04]  /*6220*/  STS [R74.X4+0x4400], R183 ;  /* 0x004400b74a007388 */ /* 0x0003e80000004800 */
[----:B------:R3:W4:Y:S04]  /*6230*/  @!P3 LDG.E R130, [R4.64+0xc80] ;  /* 0x000c802a0482b981 */ /* 0x000728000c1e1900 */
[----:B------:R3:W5:Y:S01]  /*6240*/  @!P1 LDG.E R132, [R4.64+0xd80] ;  /* 0x000d802a04849981 */ /* 0x000762000c1e1900 */
[----:B-1----:R-:W-:-:S03]  /*6250*/  MOV R74, UR33 ;  /* 0x00000021004a7c02 */ /* 0x002fc60008000f00 */
[----:B------:R3:W2:Y:S02]  /*6260*/  @!P4 LDG.E R137, [R4.64+0xe00] ;  /* 0x000e002a0489c981 */ /* 0x0006a4000c1e1900 */
[----:B------:R-:W-:Y:S02]  /*6270*/  FMUL.FTZ R74, R74, 1.4426950216293334961 ;  /* 0x3fb8aa3b4a4a7820 */ /* 0x000fe40000410000 */
[----:B------:R3:W2:Y:S04]  /*6280*/  @!P5 LDG.E R134, [R4.64+0xe80] ;  /* 0x000e802a0486d981 */ /* 0x0006a8000c1e1900 */
[----:B------:R3:W2:Y:S04]  /*6290*/  @!P2 LDG.E R139, [R4.64+0xf00] ;  /* 0x000f002a048ba981 */ /* 0x0006a8000c1e1900 */
[----:B------:R3:W2:Y:S04]  /*62a0*/  @!P0 LDG.E R136, [R4.64+0xf80] ;  /* 0x000f802a04888981 */ /* 0x0006a8000c1e1900 */
[----:B------:R1:W-:Y:S02]  /*62b0*/  STS [R65.X4+0x4480], R180 ;  /* 0x004480b441007388 */ /* 0x0003e40000004800 */
[----:B-1----:R-:W-:-:S02]  /*62c0*/  FMUL.FTZ R180, R79, R74 ;  /* 0x0000004a4fb47220 */ /* 0x002fc40000410000 */
[----:B------:R-:W-:Y:S04]  /*62d0*/  STS [R0.X4+0x4500], R181 ;  /* 0x004500b500007388 */ /* 0x000fe80000004800 */
[----:B------:R-:W1:Y:S01]  /*62e0*/  MUFU.EX2 R180, R180 ;  /* 0x000000b400b47308 */ /* 0x000e620000000800 */
[----:B------:R0:W-:Y:S01]  /*62f0*/  STS [R177.X4+0x4580], R178 ;  /* 0x004580b2b1007388 */ /* 0x0001e20000004800 */
[----:B------:R-:W-:-:S03]  /*6300*/  FADD.FTZ R149, R161, UR5 ;  /* 0x00000005a1957e21 */ /* 0x000fc60008010000 */
[----:B------:R-:W-:Y:S04]  /*6310*/  STS [R30.X4+0x4600], R179 ;  /* 0x004600b31e007388 */ /* 0x000fe80000004800 */
[----:B------:R1:W-:Y:S01]  /*6320*/  STS [R27.X4+0x4680], R174 ;  /* 0x004680ae1b007388 */ /* 0x0003e20000004800 */
[----:B------:R-:W-:Y:S02]  /*6330*/  FMUL.FTZ R3, R149, UR34 ;  /* 0x0000002295037c20 */ /* 0x000fe40008410000 */
[-C--:B0-----:R-:W-:Y:S01]  /*6340*/  FMUL.FTZ R177, R76, R74.reuse ;  /* 0x0000004a4cb17220 */ /* 0x081fe20000410000 */
[----:B------:R0:W-:Y:S01]  /*6350*/  STS [R75.X4+0x4700], R176 ;  /* 0x004700b04b007388 */ /* 0x0001e20000004800 */
[----:B-1----:R-:W-:Y:S02]  /*6360*/  FMUL.FTZ R174, R153, R74 ;  /* 0x0000004a99ae7220 */ /* 0x002fe40000410000 */
[----:B------:R-:W-:-:S02]  /*6370*/  FADD.FTZ R148, R160, UR5 ;  /* 0x00000005a0947e21 */ /* 0x000fc40008010000 */
[-C--:B0-----:R-:W-:Y:S02]  /*6380*/  FMUL.FTZ R75, R152, R74.reuse ;  /* 0x0000004a984b7220 */ /* 0x081fe40000410000 */
[----:B------:R-:W0:Y:S01]  /*6390*/  MUFU.EX2 R174, R174 ;  /* 0x000000ae00ae7308 */ /* 0x000e220000000800 */
[----:B------:R-:W-:Y:S02]  /*63a0*/  FMUL.RZ R16, R3, 0.15915493667125701904 ;  /* 0x3e22f98303107820 */ /* 0x000fe4000040c000 */
[----:B------:R-:W-:Y:S02]  /*63b0*/  FMUL.FTZ R27, R180, R173 ;  /* 0x000000adb41b7220 */ /* 0x000fe40000410000 */
[----:B------:R-:W-:Y:S02]  /*63c0*/  FMUL.FTZ R3, R148, UR34 ;  /* 0x0000002294037c20 */ /* 0x000fe40008410000 */
[----:B------:R-:W-:Y:S01]  /*63d0*/  FMUL.FTZ R173, R149, R74 ;  /* 0x0000004a95ad7220 */ /* 0x000fe20000410000 */
[----:B------:R-:W1:Y:S01]  /*63e0*/  MUFU.EX2 R178, R177 ;  /* 0x000000b100b27308 */ /* 0x000e620000000800 */
[----:B------:R-:W-:-:S02]  /*63f0*/  FADD.FTZ R146, R159, UR5 ;  /* 0x000000059f927e21 */ /* 0x000fc40008010000 */
[----:B------:R-:W-:Y:S02]  /*6400*/  FMUL.RZ R11, R3, 0.15915493667125701904 ;  /* 0x3e22f983030b7820 */ /* 0x000fe4000040c000 */
[----:B------:R-:W-:-:S03]  /*6410*/  FMUL.FTZ R3, R146, UR34 ;  /* 0x0000002292037c20 */ /* 0x000fc60008410000 */
[----:B------:R-:W0:Y:S01]  /*6420*/  MUFU.EX2 R75, R75 ;  /* 0x0000004b004b7308 */ /* 0x000e220000000800 */
[----:B------:R-:W-:Y:S02]  /*6430*/  FADD.FTZ R144, R158, UR5 ;  /* 0x000000059e907e21 */ /* 0x000fe40008010000 */
[----:B------:R-:W-:-:S05]  /*6440*/  FMUL.RZ R14, R3, 0.15915493667125701904 ;  /* 0x3e22f983030e7820 */ /* 0x000fca000040c000 */
[----:B------:R-:W-:Y:S01]  /*6450*/  MUFU.SIN R17, R16 ;  /* 0x0000001000117308 */ /* 0x000fe20000000400 */
[----:B------:R-:W-:Y:S02]  /*6460*/  FMUL.FTZ R3, R144, UR34 ;  /* 0x0000002290037c20 */ /* 0x000fe40008410000 */
[----:B------:R-:W-:-:S05]  /*6470*/  FADD.FTZ R143, R157, UR5 ;  /* 0x000000059d8f7e21 */ /* 0x000fca0008010000 */
[----:B------:R-:W-:Y:S01]  /*6480*/  MUFU.COS R18, R16 ;  /* 0x0000001000127308 */ /* 0x000fe20000000000 */
[----:B0-----:R-:W-:-:S07]  /*6490*/  FMUL.FTZ R22, R174, R22 ;  /* 0x00000016ae167220 */ /* 0x001fce0000410000 */
[----:B------:R-:W0:Y:S01]  /*64a0*/  MUFU.EX2 R173, R173 ;  /* 0x000000ad00ad7308 */ /* 0x000e220000000800 */
[----:B------:R-:W-:Y:S02]  /*64b0*/  FMUL.FTZ R21, R174, R21 ;  /* 0x00000015ae157220 */ /* 0x000fe40000410000 */
[----:B------:R-:W-:Y:S02]  /*64c0*/  FMUL.FTZ R174, R146, R74 ;  /* 0x0000004a92ae7220 */ /* 0x000fe40000410000 */
[----:B---3--:R-:W-:Y:S02]  /*64d0*/  FMUL.RZ R4, R3, 0.15915493667125701904 ;  /* 0x3e22f98303047820 */ /* 0x008fe4000040c000 */
[----:B------:R-:W-:Y:S02]  /*64e0*/  FMUL.FTZ R3, R143, UR34 ;  /* 0x000000228f037c20 */ /* 0x000fe40008410000 */
[----:B-1----:R-:W-:Y:S02]  /*64f0*/  FMUL.FTZ R30, R178, R175 ;  /* 0x000000afb21e7220 */ /* 0x002fe40000410000 */
[----:B------:R-:W-:-:S02]  /*6500*/  FADD.FTZ R141, R156, UR5 ;  /* 0x000000059c8d7e21 */ /* 0x000fc40008010000 */
[----:B------:R-:W-:Y:S01]  /*6510*/  FMUL.FTZ R175, R148, R74 ;  /* 0x0000004a94af7220 */ /* 0x000fe20000410000 */
[----:B------:R-:W-:Y:S01]  /*6520*/  MUFU.SIN R13, R14 ;  /* 0x0000000e000d7308 */ /* 0x000fe20000000400 */
[C---:B------:R-:W-:Y:S02]  /*6530*/  FMUL.FTZ R20, R75.reuse, R20 ;  /* 0x000000144b147220 */ /* 0x040fe40000410000 */
[----:B------:R-:W-:Y:S02]  /*6540*/  FMUL.FTZ R19, R75, R19 ;  /* 0x000000134b137220 */ /* 0x000fe40000410000 */
[----:B------:R-:W-:Y:S02]  /*6550*/  FMUL.RZ R5, R3, 0.15915493667125701904 ;  /* 0x3e22f98303057820 */ /* 0x000fe4000040c000 */
[----:B------:R-:W-:Y:S01]  /*6560*/  FMUL.FTZ R75, R144, R74 ;  /* 0x0000004a904b7220 */ /* 0x000fe20000410000 */
[----:B------:R-:W-:Y:S01]  /*6570*/  MUFU.COS R14, R14 ;  /* 0x0000000e000e7308 */ /* 0x000fe20000000000 */
[----:B------:R-:W-:-:S02]  /*6580*/  FMUL.FTZ R3, R141, UR34 ;  /* 0x000000228d037c20 */ /* 0x000fc40008410000 */
[----:B------:R-:W-:Y:S02]  /*6590*/  FADD.FTZ R138, R155, UR5 ;  /* 0x000000059b8a7e21 */ /* 0x000fe40008010000 */
[----:B0-----:R-:W-:-:S03]  /*65a0*/  FMUL.FTZ R18, R173, R18 ;  /* 0x00000012ad127220 */ /* 0x001fc60000410000 */
[----:B------:R-:W0:Y:S01]  /*65b0*/  MUFU.EX2 R174, R174 ;  /* 0x000000ae00ae7308 */ /* 0x000e220000000800 */
[----:B------:R-:W-:Y:S02]  /*65c0*/  FMUL.FTZ R17, R173, R17 ;  /* 0x00000011ad117220 */ /* 0x000fe40000410000 */
[----:B------:R-:W-:Y:S02]  /*65d0*/  FMUL.FTZ R173, R143, R74 ;  /* 0x0000004a8fad7220 */ /* 0x000fe40000410000 */
[----:B------:R-:W-:-:S03]  /*65e0*/  FMUL.RZ R182, R3, 0.15915493667125701904 ;  /* 0x3e22f98303b67820 */ /* 0x000fc6000040c000 */
[----:B------:R-:W-:Y:S01]  /*65f0*/  MUFU.SIN R15, R11 ;  /* 0x0000000b000f7308 */ /* 0x000fe20000000400 */
[----:B------:R-:W-:Y:S02]  /*6600*/  FMUL.FTZ R3, R138, UR34 ;  /* 0x000000228a037c20 */ /* 0x000fe40008410000 */
[----:B------:R-:W-:-:S05]  /*6610*/  FADD.FTZ R63, R102, UR5 ;  /* 0x00000005663f7e21 */ /* 0x000fca0008010000 */
[----:B------:R-:W-:Y:S01]  /*6620*/  MUFU.COS R16, R11 ;  /* 0x0000000b00107308 */ /* 0x000fe20000000000 */
[----:B------:R-:W-:-:S07]  /*6630*/  FMUL.FTZ R179, R167, R74 ;  /* 0x0000004aa7b37220 */ /* 0x000fce0000410000 */
[----:B------:R-:W1:Y:S01]  /*6640*/  MUFU.EX2 R175, R175 ;  /* 0x000000af00af7308 */ /* 0x000e620000000800 */
[----:B------:R-:W-:Y:S02]  /*6650*/  FMUL.RZ R184, R3, 0.15915493667125701904 ;  /* 0x3e22f98303b87820 */ /* 0x000fe4000040c000 */
[----:B------:R-:W-:-:S05]  /*6660*/  FMUL.FTZ R3, R63, UR34 ;  /* 0x000000223f037c20 */ /* 0x000fca0008410000 */
[----:B------:R-:W-:Y:S01]  /*6670*/  MUFU.SIN R11, R4 ;  /* 0x00000004000b7308 */ /* 0x000fe20000000400 */
[----:B------:R-:W-:-:S07]  /*6680*/  FMUL.FTZ R176, R63, R74 ;  /* 0x0000004a3fb07220 */ /* 0x000fce0000410000 */
[----:B------:R-:W-:Y:S08]  /*6690*/  MUFU.COS R12, R4 ;  /* 0x00000004000c7308 */ /* 0x000ff00000000000 */
[----:B------:R-:W3:Y:S01]  /*66a0*/  MUFU.EX2 R75, R75 ;  /* 0x0000004b004b7308 */ /* 0x000ee20000000800 */
[----:B------:R-:W-:-:S07]  /*66b0*/  FMUL.RZ R183, R3, 0.15915493667125701904 ;  /* 0x3e22f98303b77820 */ /* 0x000fce000040c000 */
[----:B------:R-:W-:Y:S01]  /*66c0*/  MUFU.SIN R9, R5 ;  /* 0x0000000500097308 */ /* 0x000fe20000000400 */
[----:B0-----:R-:W-:-:S07]  /*66d0*/  FMUL.FTZ R14, R174, R14 ;  /* 0x0000000eae0e7220 */ /* 0x001fce0000410000 */
[----:B------:R-:W-:Y:S01]  /*66e0*/  MUFU.COS R10, R5 ;  /* 0x00000005000a7308 */ /* 0x000fe20000000000 */
[----:B------:R-:W-:-:S07]  /*66f0*/  FMUL.FTZ R13, R174, R13 ;  /* 0x0000000dae0d7220 */ /* 0x000fce0000410000 */
[----:B------:R-:W0:Y:S01]  /*6700*/  MUFU.EX2 R173, R173 ;  /* 0x000000ad00ad7308 */ /* 0x000e220000000800 */
[----:B------:R-:W-:Y:S02]  /*6710*/  FMUL.FTZ R174, R138, R74 ;  /* 0x0000004a8aae7220 */ /* 0x000fe40000410000 */
[----:B-1----:R-:W-:-:S05]  /*6720*/  FMUL.FTZ R16, R175, R16 ;  /* 0x00000010af107220 */ /* 0x002fca0000410000 */
[----:B------:R-:W1:Y:S01]  /*6730*/  MUFU.EX2 R179, R179 ;  /* 0x000000b300b37308 */ /* 0x000e620000000800 */
[----:B------:R-:W-:Y:S02]  /*6740*/  FMUL.FTZ R15, R175, R15 ;  /* 0x0000000faf0f7220 */ /* 0x000fe40000410000 */
[----:B------:R-:W-:Y:S02]  /*6750*/  FMUL.FTZ R175, R141, R74 ;  /* 0x0000004a8daf7220 */ /* 0x000fe40000410000 */
[----:B------:R-:W-:-:S03]  /*6760*/  FADD.FTZ R65, R101, UR5 ;  /* 0x0000000565417e21 */ /* 0x000fc60008010000 */
[----:B------:R-:W-:Y:S01]  /*6770*/  MUFU.SIN R3, R183 ;  /* 0x000000b700037308 */ /* 0x000fe20000000400 */
[C---:B---3--:R-:W-:Y:S02]  /*6780*/  FMUL.FTZ R12, R75.reuse, R12 ;  /* 0x0000000c4b0c7220 */ /* 0x048fe40000410000 */
[----:B------:R-:W-:-:S05]  /*6790*/  FMUL.FTZ R11, R75, R11 ;  /* 0x0000000b4b0b7220 */ /* 0x000fca0000410000 */
[----:B------:R-:W-:Y:S01]  /*67a0*/  MUFU.COS R4, R183 ;  /* 0x000000b700047308 */ /* 0x000fe20000000000 */
[----:B------:R-:W-:-:S07]  /*67b0*/  FADD.FTZ R75, R195, UR5 ;  /* 0x00000005c34b7e21 */ /* 0x000fce0008010000 */
[----:B------:R-:W3:Y:S01]  /*67c0*/  MUFU.EX2 R176, R176 ;  /* 0x000000b000b07308 */ /* 0x000ee20000000800 */
[----:B------:R-:W-:Y:S02]  /*67d0*/  FMUL.FTZ R0, R65, UR34 ;  /* 0x0000002241007c20 */ /* 0x000fe40008410000 */
[C---:B0-----:R-:W-:Y:S02]  /*67e0*/  FMUL.FTZ R10, R173.reuse, R10 ;  /* 0x0000000aad0a7220 */ /* 0x041fe40000410000 */
[----:B------:R-:W-:-:S03]  /*67f0*/  FMUL.FTZ R9, R173, R9 ;  /* 0x00000009ad097220 */ /* 0x000fc60000410000 */
[----:B------:R-:W-:Y:S01]  /*6800*/  MUFU.SIN R5, R184 ;  /* 0x000000b800057308 */ /* 0x000fe20000000400 */
[-C--:B------:R-:W-:Y:S02]  /*6810*/  FMUL.FTZ R181, R170, R74.reuse ;  /* 0x0000004aaab57220 */ /* 0x080fe40000410000 */
[----:B------:R-:W-:-:S05]  /*6820*/  FMUL.FTZ R177, R65, R74 ;  /* 0x0000004a41b17220 */ /* 0x000fca0000410000 */
[----:B------:R-:W-:Y:S01]  /*6830*/  MUFU.COS R6, R184 ;  /* 0x000000b800067308 */ /* 0x000fe20000000000 */
[C---:B------:R-:W-:Y:S02]  /*6840*/  FMUL.FTZ R173, R75.reuse, R74 ;  /* 0x0000004a4bad7220 */ /* 0x040fe40000410000 */
[----:B------:R-:W-:-:S05]  /*6850*/  FMUL.FTZ R74, R75, UR34 ;  /* 0x000000224b4a7c20 */ /* 0x000fca0008410000 */
[----:B------:R-:W0:Y:S01]  /*6860*/  MUFU.EX2 R174, R174 ;  /* 0x000000ae00ae7308 */ /* 0x000e220000000800 */
[C---:B-1----:R-:W-:Y:S02]  /*6870*/  FMUL.FTZ R26, R179.reuse, R26 ;  /* 0x0000001ab31a7220 */ /* 0x042fe40000410000 */
[----:B------:R-:W-:-:S05]  /*6880*/  FMUL.FTZ R25, R179, R25 ;  /* 0x00000019b3197220 */ /* 0x000fca0000410000 */
[----:B------:R-:W-:Y:S01]  /*6890*/  MUFU.SIN R7, R182 ;  /* 0x000000b600077308 */ /* 0x000fe20000000400 */
[----:B------:R-:W-:-:S07]  /*68a0*/  FMUL.RZ R179, R74, 0.15915493667125701904 ;  /* 0x3e22f9834ab37820 */ /* 0x000fce000040c000 */
[----:B------:R1:W-:Y:S08]  /*68b0*/  MUFU.COS R8, R182 ;  /* 0x000000b600087308 */ /* 0x0003f00000000000 */
[----:B------:R-:W4:Y:S01]  /*68c0*/  MUFU.EX2 R175, R175 ;  /* 0x000000af00af7308 */ /* 0x000f220000000800 */
[----:B-1----:R-:W-:Y:S02]  /*68d0*/  FMUL.RZ R182, R0, 0.15915493667125701904 ;  /* 0x3e22f98300b67820 */ /* 0x002fe4000040c000 */
[----:B---3--:R-:W-:-:S02]  /*68e0*/  FMUL.FTZ R4, R176, R4 ;  /* 0x00000004b0047220 */ /* 0x008fc40000410000 */
[----:B------:R-:W-:-:S03]  /*68f0*/  FMUL.FTZ R3, R176, R3 ;  /* 0x00000003b0037220 */ /* 0x000fc60000410000 */
[----:B------:R-:W-:Y:S01]  /*6900*/  MUFU.SIN R0, R182 ;  /* 0x000000b600007308 */ /* 0x000fe20000000400 */
[C---:B0-----:R-:W-:Y:S02]  /*6910*/  FMUL.FTZ R6, R174.reuse, R6 ;  /* 0x00000006ae067220 */ /* 0x041fe40000410000 */
[----:B------:R-:W-:-:S05]  /*6920*/  FMUL.FTZ R5, R174, R5 ;  /* 0x00000005ae057220 */ /* 0x000fca0000410000 */
[----:B------:R-:W-:Y:S08]  /*6930*/  MUFU.COS R2, R182 ;  /* 0x000000b600027308 */ /* 0x000ff00000000000 */
[----:B------:R-:W0:Y:S01]  /*6940*/  MUFU.EX2 R177, R177 ;  /* 0x000000b100b17308 */ /* 0x000e220000000800 */
[----:B----4-:R-:W-:-:S07]  /*6950*/  FMUL.FTZ R8, R175, R8 ;  /* 0x00000008af087220 */ /* 0x010fce0000410000 */
[----:B------:R-:W-:Y:S01]  /*6960*/  MUFU.EX2 R173, R173 ;  /* 0x000000ad00ad7308 */ /* 0x000fe20000000800 */
[----:B------:R-:W-:-:S07]  /*6970*/  FMUL.FTZ R7, R175, R7 ;  /* 0x00000007af077220 */ /* 0x000fce0000410000 */
[----:B------:R-:W1:Y:S01]  /*6980*/  MUFU.COS R176, R179 ;  /* 0x000000b300b07308 */ /* 0x000e620000000000 */
[-C--:B------:R-:W-:Y:S02]  /*6990*/  FMUL.FTZ R175, R82, R75.reuse ;  /* 0x0000004b52af7220 */ /* 0x080fe40000410000 */
[----:B------:R-:W-:-:S05]  /*69a0*/  FMUL.FTZ R75, R81, R75 ;  /* 0x0000004b514b7220 */ /* 0x000fca0000410000 */
[----:B------:R-:W3:Y:S01]  /*69b0*/  MUFU.SIN R174, R179 ;  /* 0x000000b300ae7308 */ /* 0x000ee20000000400 */
[----:B------:R-:W-:Y:S02]  /*69c0*/  FMUL.FTZ R29, R178, R29 ;  /* 0x0000001db21d7220 */ /* 0x000fe40000410000 */
[C---:B------:R-:W-:Y:S02]  /*69d0*/  FMUL.FTZ R74, R118.reuse, R175 ;  /* 0x000000af764a7220 */ /* 0x040fe40000410000 */
[----:B------:R-:W-:Y:S01]  /*69e0*/  FMUL.FTZ R75, R118, R75 ;  /* 0x0000004b764b7220 */ /* 0x000fe20000410000 */
[----:B------:R1:W-:Y:S01]  /*69f0*/  STS [R72.X4+0x4780], R77 ;  /* 0x0047804d48007388 */ /* 0x0003e20000004800 */
[----:B------:R-:W-:Y:S02]  /*6a00*/  FMUL.FTZ R28, R180, R28 ;  /* 0x0000001cb41c7220 */ /* 0x000fe40000410000 */
[C---:B0-----:R-:W-:Y:S02]  /*6a10*/  FMUL.FTZ R2, R177.reuse, R2 ;  /* 0x00000002b1027220 */ /* 0x041fe40000410000 */
[----:B------:R-:W-:-:S02]  /*6a20*/  FMUL.FTZ R0, R177, R0 ;  /* 0x00000000b1007220 */ /* 0x000fc40000410000 */
[-C--:B------:R-:W-:Y:S02]  /*6a30*/  FMUL.FTZ R178, R80, R76.reuse ;  /* 0x0000004c50b27220 */ /* 0x080fe40000410000 */
[----:B------:R-:W-:Y:S02]  /*6a40*/  FMUL.FTZ R180, R59, R76 ;  /* 0x0000004c3bb47220 */ /* 0x000fe40000410000 */
[-C--:B------:R-:W-:Y:S02]  /*6a50*/  FMUL.FTZ R177, R74, R29.reuse ;  /* 0x0000001d4ab17220 */ /* 0x080fe40000410000 */
[----:B-1----:R-:W-:Y:S02]  /*6a60*/  FMUL.FTZ R72, R173, R176 ;  /* 0x000000b0ad487220 */ /* 0x002fe40000410000 */
[----:B------:R-:W-:Y:S01]  /*6a70*/  FMUL.FTZ R175, R75, R29 ;  /* 0x0000001d4baf7220 */ /* 0x000fe20000410000 */
[----:B------:R3:W-:Y:S01]  /*6a80*/  STS [R73.X4+0x4800], R168 ;  /* 0x004800a849007388 */ /* 0x0007e20000004800 */
[----:B------:R-:W-:-:S02]  /*6a90*/  FMUL.FTZ R76, R117, R178 ;  /* 0x000000b2754c7220 */ /* 0x000fc40000410000 */
[----:B------:R-:W-:Y:S02]  /*6aa0*/  FMUL.FTZ R77, R117, R180 ;  /* 0x000000b4754d7220 */ /* 0x000fe40000410000 */
[-C--:B------:R-:W-:Y:S02]  /*6ab0*/  FFMA.FTZ R178, R75, R30.reuse, R177 ;  /* 0x0000001e4bb27223 */ /* 0x080fe400000100b1 */
[----:B------:R-:W-:Y:S02]  /*6ac0*/  FFMA.FTZ R175, R74, R30, -R175 ;  /* 0x0000001e4aaf7223 */ /* 0x000fe400000108af */
[----:B---3--:R-:W-:Y:S02]  /*6ad0*/  FMUL.FTZ R73, R173, R174 ;  /* 0x000000aead497220 */ /* 0x008fe40000410000 */
[----:B------:R-:W-:Y:S02]  /*6ae0*/  FMUL.FTZ R168, R72, R29 ;  /* 0x0000001d48a87220 */ /* 0x000fe40000410000 */
[----:B------:R-:W-:-:S02]  /*6af0*/  FADD.FTZ R178, R77, R178 ;  /* 0x000000b24db27221 */ /* 0x000fc40000010000 */
[C---:B------:R-:W-:Y:S02]  /*6b00*/  FMUL.FTZ R173, R73.reuse, R29 ;  /* 0x0000001d49ad7220 */ /* 0x040fe40000410000 */
[----:B------:R-:W-:Y:S01]  /*6b10*/  FFMA.FTZ R168, R73, R30, R168 ;  /* 0x0000001e49a87223 */ /* 0x000fe200000100a8 */
[----:B------:R0:W-:Y:S01]  /*6b20*/  STS [R78.X4+0x4880], R171 ;  /* 0x004880ab4e007388 */ /* 0x0001e20000004800 */
[----:B------:R-:W-:Y:S02]  /*6b30*/  FADD.FTZ R175, R76, R175 ;  /* 0x000000af4caf7221 */ /* 0x000fe40000010000 */
[C---:B------:R-:W-:Y:S02]  /*6b40*/  FMUL.FTZ R174, R27.reuse, R178 ;  /* 0x000000b21bae7220 */ /* 0x040fe40000410000 */
[----:B------:R-:W-:Y:S02]  /*6b50*/  FFMA.FTZ R173, R72, R30, -R173 ;  /* 0x0000001e48ad7223 */ /* 0x000fe400000108ad */
[----:B------:R-:W-:-:S02]  /*6b60*/  FMUL.FTZ R177, R27, R175 ;  /* 0x000000af1bb17220 */ /* 0x000fc40000410000 */
[-C--:B0-----:R-:W-:Y:S02]  /*6b70*/  FMUL.FTZ R171, R57, R79.reuse ;  /* 0x0000004f39ab7220 */ /* 0x081fe40000410000 */
[----:B------:R-:W-:Y:S02]  /*6b80*/  FMUL.FTZ R78, R27, R168 ;  /* 0x000000a81b4e7220 */ /* 0x000fe40000410000 */
[----:B------:R-:W-:Y:S01]  /*6b90*/  FMUL.FTZ R79, R58, R79 ;  /* 0x0000004f3a4f7220 */ /* 0x000fe20000410000 */
[----:B------:R-:W0:Y:S01]  /*6ba0*/  MUFU.EX2 R181, R181 ;  /* 0x000000b500b57308 */ /* 0x000e220000000800 */
[C---:B------:R-:W-:Y:S02]  /*6bb0*/  FFMA.FTZ R174, R28.reuse, R175, -R174 ;  /* 0x000000af1cae7223 */ /* 0x040fe400000108ae */
[----:B------:R-:W-:Y:S02]  /*6bc0*/  FFMA.FTZ R175, R28, R173, -R78 ;  /* 0x000000ad1caf7223 */ /* 0x000fe4000001084e */
[----:B------:R-:W-:-:S02]  /*6bd0*/  FMUL.FTZ R79, R116, R79 ;  /* 0x0000004f744f7220 */ /* 0x000fc40000410000 */
[----:B------:R-:W-:Y:S02]  /*6be0*/  FFMA.FTZ R177, R28, R178, R177 ;  /* 0x000000b21cb17223 */ /* 0x000fe400000100b1 */
[----:B------:R-:W-:Y:S02]  /*6bf0*/  FMUL.FTZ R78, R116, R171 ;  /* 0x000000ab744e7220 */ /* 0x000fe40000410000 */
[----:B------:R-:W-:Y:S02]  /*6c00*/  FMUL.FTZ R173, R27, R173 ;  /* 0x000000ad1bad7220 */ /* 0x000fe40000410000 */
[----:B------:R-:W-:Y:S02]  /*6c10*/  FADD.FTZ R171, R79, R174 ;  /* 0x000000ae4fab7221 */ /* 0x000fe40000010000 */
[----:B------:R-:W-:Y:S02]  /*6c20*/  FADD.FTZ R177, R78, R177 ;  /* 0x000000b14eb17221 */ /* 0x000fe40000010000 */
[----:B------:R-:W-:-:S02]  /*6c30*/  FFMA.FTZ R173, R28, R168, R173 ;  /* 0x000000a81cad7223 */ /* 0x000fc400000100ad */
[----:B------:R-:W-:Y:S02]  /*6c40*/  FMUL.FTZ R178, R25, R171 ;  /* 0x000000ab19b27220 */ /* 0x000fe40000410000 */
[----:B------:R-:W-:Y:S02]  /*6c50*/  FMUL.FTZ R174, R55, R167 ;  /* 0x000000a737ae7220 */ /* 0x000fe40000410000 */
[----:B------:R-:W-:Y:S02]  /*6c60*/  FMUL.FTZ R176, R25, R177 ;  /* 0x000000b119b07220 */ /* 0x000fe40000410000 */
[----:B------:R-:W-:Y:S02]  /*6c70*/  FMUL.FTZ R168, R56, R167 ;  /* 0x000000a738a87220 */ /* 0x000fe40000410000 */
[----:B------:R-:W-:Y:S02]  /*6c80*/  FFMA.FTZ R178, R26, R177, R178 ;  /* 0x000000b11ab27223 */ /* 0x000fe400000100b2 */
[----:B------:R-:W-:-:S02]  /*6c90*/  FMUL.FTZ R167, R115, R174 ;  /* 0x000000ae73a77220 */ /* 0x000fc40000410000 */
[----:B------:R-:W-:Y:S02]  /*6ca0*/  FFMA.FTZ R179, R26, R171, -R176 ;  /* 0x000000ab1ab37223 */ /* 0x000fe400000108b0 */
[----:B------:R-:W-:Y:S02]  /*6cb0*/  FMUL.FTZ R168, R115, R168 ;  /* 0x000000a873a87220 */ /* 0x000fe40000410000 */
[----:B0-----:R-:W-:Y:S02]  /*6cc0*/  FMUL.FTZ R23, R181, R23 ;  /* 0x00000017b5177220 */ /* 0x001fe40000410000 */
[----:B------:R-:W-:Y:S02]  /*6cd0*/  FMUL.FTZ R171, R25, R173 ;  /* 0x000000ad19ab7220 */ /* 0x000fe40000410000 */
[----:B------:R-:W-:Y:S02]  /*6ce0*/  FADD.FTZ R178, R167, R178 ;  /* 0x000000b2a7b27221 */ /* 0x000fe40000010000 */
[----:B------:R-:W-:Y:S01]  /*6cf0*/  FADD.FTZ R179, R168, R179 ;  /* 0x000000b3a8b37221 */ /* 0x000fe20000010000 */
[----:B------:R0:W-:Y:S01]  /*6d00*/  STS [R169.X4+0x4900], R172 ;  /* 0x004900aca9007388 */ /* 0x0001e20000004800 */
[----:B------:R-:W-:-:S02]  /*6d10*/  FMUL.FTZ R174, R25, R175 ;  /* 0x000000af19ae7220 */ /* 0x000fc40000410000 */
[----:B------:R-:W-:Y:S02]  /*6d20*/  FMUL.FTZ R24, R181, R24 ;  /* 0x00000018b5187220 */ /* 0x000fe40000410000 */
[C---:B------:R-:W-:Y:S02]  /*6d30*/  FFMA.FTZ R175, R26.reuse, R175, -R171 ;  /* 0x000000af1aaf7223 */ /* 0x040fe400000108ab */
[C---:B------:R-:W-:Y:S02]  /*6d40*/  FMUL.FTZ R171, R23.reuse, R179 ;  /* 0x000000b317ab7220 */ /* 0x040fe40000410000 */
[----:B0-----:R-:W-:Y:S02]  /*6d50*/  FMUL.FTZ R169, R23, R178 ;  /* 0x000000b217a97220 */ /* 0x001fe40000410000 */
[----:B------:R-:W-:Y:S02]  /*6d60*/  FFMA.FTZ R174, R26, R173, R174 ;  /* 0x000000ad1aae7223 */ /* 0x000fe400000100ae */
[----:B------:R-:W-:-:S02]  /*6d70*/  FFMA.FTZ R179, R24, R179, -R169 ;  /* 0x000000b318b37223 */ /* 0x000fc400000108a9 */
[----:B------:R-:W-:Y:S02]  /*6d80*/  FFMA.FTZ R178, R24, R178, R171 ;  /* 0x000000b218b27223 */ /* 0x000fe400000100ab */
[-C--:B------:R-:W-:Y:S02]  /*6d90*/  FMUL.FTZ R169, R53, R170.reuse ;  /* 0x000000aa35a97220 */ /* 0x080fe40000410000 */
[----:B------:R-:W-:Y:S02]  /*6da0*/  FMUL.FTZ R171, R54, R170 ;  /* 0x000000aa36ab7220 */ /* 0x000fe40000410000 */
[----:B------:R-:W-:Y:S02]  /*6db0*/  FMUL.FTZ R172, R23, R174 ;  /* 0x000000ae17ac7220 */ /* 0x000fe40000410000 */
[C---:B------:R-:W-:Y:S02]  /*6dc0*/  FMUL.FTZ R169, R114.reuse, R169 ;  /* 0x000000a972a97220 */ /* 0x040fe40000410000 */
[----:B------:R-:W-:-:S02]  /*6dd0*/  FMUL.FTZ R170, R114, R171 ;  /* 0x000000ab72aa7220 */ /* 0x000fc40000410000 */
[-C--:B------:R-:W-:Y:S02]  /*6de0*/  FFMA.FTZ R173, R24, R175.reuse, -R172 ;  /* 0x000000af18ad7223 */ /* 0x080fe400000108ac */
[----:B------:R-:W-:Y:S02]  /*6df0*/  FMUL.FTZ R175, R23, R175 ;  /* 0x000000af17af7220 */ /* 0x000fe40000410000 */
[----:B------:R-:W-:Y:S02]  /*6e00*/  FADD.FTZ R178, R169, R178 ;  /* 0x000000b2a9b27221 */ /* 0x000fe40000010000 */
[----:B------:R-:W-:Y:S02]  /*6e10*/  FADD.FTZ R179, R170, R179 ;  /* 0x000000b3aab37221 */ /* 0x000fe40000010000 */
[----:B------:R-:W-:Y:S02]  /*6e20*/  FFMA.FTZ R175, R24, R174, R175 ;  /* 0x000000ae18af7223 */ /* 0x000fe400000100af */
[----:B------:R-:W-:-:S02]  /*6e30*/  FMUL.FTZ R171, R21, R178 ;  /* 0x000000b215ab7220 */ /* 0x000fc40000410000 */
[----:B------:R-:W-:Y:S02]  /*6e40*/  FMUL.FTZ R177, R21, R179 ;  /* 0x000000b315b17220 */ /* 0x000fe40000410000 */
[-C--:B------:R-:W-:Y:S02]  /*6e50*/  FMUL.FTZ R174, R51, R153.reuse ;  /* 0x0000009933ae7220 */ /* 0x080fe40000410000 */
[----:B------:R-:W-:Y:S02]  /*6e60*/  FMUL.FTZ R172, R52, R153 ;  /* 0x0000009934ac7220 */ /* 0x000fe40000410000 */
[C---:B------:R-:W-:Y:S02]  /*6e70*/  FFMA.FTZ R179, R22.reuse, R179, -R171 ;  /* 0x000000b316b37223 */ /* 0x040fe400000108ab */
[----:B------:R-:W-:Y:S02]  /*6e80*/  FFMA.FTZ R178, R22, R178, R177 ;  /* 0x000000b216b27223 */ /* 0x000fe400000100b1 */
[----:B------:R-:W-:-:S02]  /*6e90*/  FMUL.FTZ R171, R113, R174 ;  /* 0x000000ae71ab7220 */ /* 0x000fc40000410000 */
[----:B------:R-:W-:Y:S02]  /*6ea0*/  FMUL.FTZ R172, R113, R172 ;  /* 0x000000ac71ac7220 */ /* 0x000fe40000410000 */
[----:B------:R-:W-:Y:S01]  /*6eb0*/  FADD.FTZ R178, R171, R178 ;  /* 0x000000b2abb27221 */ /* 0x000fe20000010000 */
[----:B------:R0:W-:Y:S01]  /*6ec0*/  STS [R151.X4+0x4980], R154 ;  /* 0x0049809a97007388 */ /* 0x0001e20000004800 */
[C---:B------:R-:W-:Y:S02]  /*6ed0*/  FMUL.FTZ R153, R21.reuse, R175 ;  /* 0x000000af15997220 */ /* 0x040fe40000410000 */
[-C--:B------:R-:W-:Y:S02]  /*6ee0*/  FMUL.FTZ R174, R21, R173.reuse ;  /* 0x000000ad15ae7220 */ /* 0x080fe40000410000 */
[----:B------:R-:W-:Y:S02]  /*6ef0*/  FADD.FTZ R179, R172, R179 ;  /* 0x000000b3acb37221 */ /* 0x000fe40000010000 */
[----:B------:R-:W-:-:S02]  /*6f00*/  FFMA.FTZ R153, R22, R173, -R153 ;  /* 0x000000ad16997223 */ /* 0x000fc40000010899 */
[C---:B0-----:R-:W-:Y:S02]  /*6f10*/  FMUL.FTZ R151, R19.reuse, R178 ;  /* 0x000000b213977220 */ /* 0x041fe40000410000 */
[----:B------:R-:W-:Y:S02]  /*6f20*/  FFMA.FTZ R175, R22, R175, R174 ;  /* 0x000000af16af7223 */ /* 0x000fe400000100ae */
[-C--:B------:R-:W-:Y:S02]  /*6f30*/  FMUL.FTZ R173, R19, R179.reuse ;  /* 0x000000b313ad7220 */ /* 0x080fe40000410000 */
[----:B------:R-:W-:Y:S02]  /*6f40*/  FFMA.FTZ R179, R20, R179, -R151 ;  /* 0x000000b314b37223 */ /* 0x000fe40000010897 */
[----:B------:R-:W-:Y:S02]  /*6f50*/  FMUL.FTZ R151, R50, R152 ;  /* 0x0000009832977220 */ /* 0x000fe40000410000 */
[----:B------:R-:W-:-:S02]  /*6f60*/  FFMA.FTZ R178, R20, R178, R173 ;  /* 0x000000b214b27223 */ /* 0x000fc400000100ad */
[----:B------:R-:W-:Y:S02]  /*6f70*/  FMUL.FTZ R154, R19, R175 ;  /* 0x000000af139a7220 */ /* 0x000fe40000410000 */
[----:B------:R-:W-:Y:S02]  /*6f80*/  FMUL.FTZ R173, R49, R152 ;  /* 0x0000009831ad7220 */ /* 0x000fe40000410000 */
[----:B------:R-:W-:Y:S02]  /*6f90*/  FMUL.FTZ R174, R112, R151 ;  /* 0x0000009770ae7220 */ /* 0x000fe40000410000 */
[-C--:B------:R-:W-:Y:S02]  /*6fa0*/  FFMA.FTZ R154, R20, R153.reuse, -R154 ;  /* 0x00000099149a7223 */ /* 0x080fe4000001089a */
[----:B------:R-:W-:Y:S02]  /*6fb0*/  FMUL.FTZ R153, R19, R153 ;  /* 0x0000009913997220 */ /* 0x000fe40000410000 */
[----:B------:R-:W-:-:S02]  /*6fc0*/  FMUL.FTZ R173, R112, R173 ;  /* 0x000000ad70ad7220 */ /* 0x000fc40000410000 */
[----:B------:R-:W-:Y:S02]  /*6fd0*/  FADD.FTZ R179, R174, R179 ;  /* 0x000000b3aeb37221 */ /* 0x000fe40000010000 */
[----:B------:R-:W-:Y:S02]  /*6fe0*/  FFMA.FTZ R153, R20, R175, R153 ;  /* 0x000000af14997223 */ /* 0x000fe40000010099 */
[----:B------:R-:W-:Y:S02]  /*6ff0*/  FADD.FTZ R178, R173, R178 ;  /* 0x000000b2adb27221 */ /* 0x000fe40000010000 */
[----:B------:R-:W-:Y:S02]  /*7000*/  FMUL.FTZ R175, R17, R179 ;  /* 0x000000b311af7220 */ /* 0x000fe40000410000 */
[----:B------:R-:W-:Y:S02]  /*7010*/  FMUL.FTZ R152, R47, R149 ;  /* 0x000000952f987220 */ /* 0x000fe40000410000 */
[----:B------:R-:W-:-:S02]  /*7020*/  FMUL.FTZ R151, R17, R178 ;  /* 0x000000b211977220 */ /* 0x000fc40000410000 */
[----:B------:R-:W-:Y:S02]  /*7030*/  FMUL.FTZ R176, R48, R149 ;  /* 0x0000009530b07220 */ /* 0x000fe40000410000 */
[C---:B------:R-:W-:Y:S02]  /*7040*/  FFMA.FTZ R178, R18.reuse, R178, R175 ;  /* 0x000000b212b27223 */ /* 0x040fe400000100af */
[C---:B------:R-:W-:Y:S02]  /*7050*/  FMUL.FTZ R175, R111.reuse, R152 ;  /* 0x000000986faf7220 */ /* 0x040fe40000410000 */
[----:B------:R-:W-:Y:S02]  /*7060*/  FFMA.FTZ R179, R18, R179, -R151 ;  /* 0x000000b312b37223 */ /* 0x000fe40000010897 */
[----:B------:R-:W-:Y:S02]  /*7070*/  FMUL.FTZ R176, R111, R176 ;  /* 0x000000b06fb07220 */ /* 0x000fe40000410000 */
[----:B------:R-:W-:-:S02]  /*7080*/  FADD.FTZ R178, R175, R178 ;  /* 0x000000b2afb27221 */ /* 0x000fc40000010000 */
[C---:B------:R-:W-:Y:S01]  /*7090*/  FMUL.FTZ R151, R17.reuse, R154 ;  /* 0x0000009a11977220 */ /* 0x040fe20000410000 */
[----:B------:R0:W-:Y:S01]  /*70a0*/  STS [R147.X4+0x4a00], R150 ;  /* 0x004a009693007388 */ /* 0x0001e20000004800 */
[----:B------:R-:W-:Y:S02]  /*70b0*/  FADD.FTZ R179, R176, R179 ;  /* 0x000000b3b0b37221 */ /* 0x000fe40000010000 */
[-C--:B------:R-:W-:Y:S02]  /*70c0*/  FMUL.FTZ R149, R17, R153.reuse ;  /* 0x0000009911957220 */ /* 0x080fe40000410000 */
[----:B------:R-:W-:Y:S02]  /*70d0*/  FFMA.FTZ R151, R18, R153, R151 ;  /* 0x0000009912977223 */ /* 0x000fe40000010097 */
[C---:B------:R-:W-:Y:S02]  /*70e0*/  FMUL.FTZ R153, R15.reuse, R179 ;  /* 0x000000b30f997220 */ /* 0x040fe40000410000 */
[----:B0-----:R-:W-:-:S02]  /*70f0*/  FMUL.FTZ R147, R15, R178 ;  /* 0x000000b20f937220 */ /* 0x001fc40000410000 */
[-C--:B------:R-:W-:Y:S02]  /*7100*/  FMUL.FTZ R177, R45, R148.reuse ;  /* 0x000000942db17220 */ /* 0x080fe40000410000 */
[----:B------:R-:W-:Y:S02]  /*7110*/  FFMA.FTZ R179, R16, R179, -R147 ;  /* 0x000000b310b37223 */ /* 0x000fe40000010893 */
[----:B------:R-:W-:Y:S02]  /*7120*/  FMUL.FTZ R147, R46, R148 ;  /* 0x000000942e937220 */ /* 0x000fe40000410000 */
[----:B------:R-:W-:Y:S02]  /*7130*/  FFMA.FTZ R152, R16, R178, R153 ;  /* 0x000000b210987223 */ /* 0x000fe40000010099 */
[----:B------:R-:W-:Y:S02]  /*7140*/  FMUL.FTZ R177, R110, R177 ;  /* 0x000000b16eb17220 */ /* 0x000fe40000410000 */
[----:B------:R-:W-:-:S02]  /*7150*/  FFMA.FTZ R149, R18, R154, -R149 ;  /* 0x0000009a12957223 */ /* 0x000fc40000010895 */
[----:B------:R-:W-:Y:S02]  /*7160*/  FMUL.FTZ R150, R15, R151 ;  /* 0x000000970f967220 */ /* 0x000fe40000410000 */
[----:B------:R-:W-:Y:S02]  /*7170*/  FMUL.FTZ R178, R110, R147 ;  /* 0x000000936eb27220 */ /* 0x000fe40000410000 */
[----:B------:R-:W-:Y:S02]  /*7180*/  FADD.FTZ R152, R177, R152 ;  /* 0x00000098b1987221 */ /* 0x000fe40000010000 */
[-C--:B------:R-:W-:Y:S02]  /*7190*/  FFMA.FTZ R150, R16, R149.reuse, -R150 ;  /* 0x0000009510967223 */ /* 0x080fe40000010896 */
[----:B------:R-:W-:Y:S02]  /*71a0*/  FMUL.FTZ R149, R15, R149 ;  /* 0x000000950f957220 */ /* 0x000fe40000410000 */
[----:B------:R-:W-:-:S02]  /*71b0*/  FADD.FTZ R179, R178, R179 ;  /* 0x000000b3b2b37221 */ /* 0x000fc40000010000 */
[C---:B------:R-:W-:Y:S02]  /*71c0*/  FMUL.FTZ R147, R13.reuse, R152 ;  /* 0x000000980d937220 */ /* 0x040fe40000410000 */
[-C--:B------:R-:W-:Y:S02]  /*71d0*/  FMUL.FTZ R180, R44, R146.reuse ;  /* 0x000000922cb47220 */ /* 0x080fe40000410000 */
[----:B------:R-:W-:Y:S02]  /*71e0*/  FFMA.FTZ R149, R16, R151, R149 ;  /* 0x0000009710957223 */ /* 0x000fe40000010095 */
[-C--:B------:R-:W-:Y:S02]  /*71f0*/  FMUL.FTZ R153, R13, R179.reuse ;  /* 0x000000b30d997220 */ /* 0x080fe40000410000 */
[----:B------:R-:W-:Y:S02]  /*7200*/  FMUL.FTZ R148, R43, R146 ;  /* 0x000000922b947220 */ /* 0x000fe40000410000 */
[----:B------:R-:W-:-:S02]  /*7210*/  FFMA.FTZ R151, R14, R179, -R147 ;  /* 0x000000b30e977223 */ /* 0x000fc40000010893 */
[C---:B------:R-:W-:Y:S02]  /*7220*/  FMUL.FTZ R180, R109.reuse, R180 ;  /* 0x000000b46db47220 */ /* 0x040fe40000410000 */
[----:B------:R-:W-:Y:S02]  /*7230*/  FFMA.FTZ R152, R14, R152, R153 ;  /* 0x000000980e987223 */ /* 0x000fe40000010099 */
[----:B------:R-:W-:Y:S02]  /*7240*/  FMUL.FTZ R179, R109, R148 ;  /* 0x000000946db37220 */ /* 0x000fe40000410000 */
[----:B------:R-:W-:Y:S01]  /*7250*/  FADD.FTZ R151, R180, R151 ;  /* 0x00000097b4977221 */ /* 0x000fe20000010000 */
[----:B------:R0:W-:Y:S01]  /*7260*/  STS [R142.X4+0x4a80], R145 ;  /* 0x004a80918e007388 */ /* 0x0001e20000004800 */
[----:B------:R-:W-:Y:S02]  /*7270*/  FADD.FTZ R152, R179, R152 ;  /* 0x00000098b3987221 */ /* 0x000fe40000010000 */
[----:B------:R-:W-:-:S02]  /*7280*/  FMUL.FTZ R146, R13, R150 ;  /* 0x000000960d927220 */ /* 0x000fc40000410000 */
[C---:B0-----:R-:W-:Y:S02]  /*7290*/  FMUL.FTZ R145, R11.reuse, R151 ;  /* 0x000000970b917220 */ /* 0x041fe40000410000 */
[-C--:B------:R-:W-:Y:S02]  /*72a0*/  FMUL.FTZ R142, R11, R152.reuse ;  /* 0x000000980b8e7220 */ /* 0x080fe40000410000 */
[----:B------:R-:W-:Y:S02]  /*72b0*/  FFMA.FTZ R152, R12, R152, R145 ;  /* 0x000000980c987223 */ /* 0x000fe40000010091 */
[-C--:B------:R-:W-:Y:S02]  /*72c0*/  FMUL.FTZ R145, R42, R144.reuse ;  /* 0x000000902a917220 */ /* 0x080fe40000410000 */
[----:B------:R-:W-:Y:S02]  /*72d0*/  FMUL.FTZ R181, R41, R144 ;  /* 0x0000009029b57220 */ /* 0x000fe40000410000 */
[----:B------:R-:W-:-:S02]  /*72e0*/  FMUL.FTZ R147, R13, R149 ;  /* 0x000000950d937220 */ /* 0x000fc40000410000 */
[----:B------:R-:W-:Y:S02]  /*72f0*/  FFMA.FTZ R146, R14, R149, R146 ;  /* 0x000000950e927223 */ /* 0x000fe40000010092 */
[----:B------:R-:W-:Y:S02]  /*7300*/  FFMA.FTZ R151, R12, R151, -R142 ;  /* 0x000000970c977223 */ /* 0x000fe4000001088e */
[C---:B------:R-:W-:Y:S02]  /*7310*/  FMUL.FTZ R182, R108.reuse, R145 ;  /* 0x000000916cb67220 */ /* 0x040fe40000410000 */
[----:B------:R-:W-:Y:S02]  /*7320*/  FMUL.FTZ R181, R108, R181 ;  /* 0x000000b56cb57220 */ /* 0x000fe40000410000 */
[----:B------:R-:W-:Y:S02]  /*7330*/  FFMA.FTZ R147, R14, R150, -R147 ;  /* 0x000000960e937223 */ /* 0x000fe40000010893 */
[----:B------:R-:W-:-:S02]  /*7340*/  FMUL.FTZ R142, R11, R146 ;  /* 0x000000920b8e7220 */ /* 0x000fc40000410000 */
[----:B------:R-:W-:Y:S02]  /*7350*/  FADD.FTZ R151, R182, R151 ;  /* 0x00000097b6977221 */ /* 0x000fe40000010000 */
[----:B------:R-:W-:Y:S02]  /*7360*/  FADD.FTZ R152, R181, R152 ;  /* 0x00000098b5987221 */ /* 0x000fe40000010000 */
[----:B------:R-:W-:Y:S02]  /*7370*/  FFMA.FTZ R144, R12, R147, -R142 ;  /* 0x000000930c907223 */ /* 0x000fe4000001088e */
[----:B------:R-:W-:Y:S02]  /*7380*/  FMUL.FTZ R149, R9, R151 ;  /* 0x0000009709957220 */ /* 0x000fe40000410000 */
[----:B------:R-:W-:Y:S02]  /*7390*/  FMUL.FTZ R142, R39, R143 ;  /* 0x0000008f278e7220 */ /* 0x000fe40000410000 */
[----:B------:R-:W-:-:S02]  /*73a0*/  FMUL.FTZ R145, R9, R152 ;  /* 0x0000009809917220 */ /* 0x000fc40000410000 */
[----:B------:R-:W-:Y:S02]  /*73b0*/  FMUL.FTZ R184, R40, R143 ;  /* 0x0000008f28b87220 */ /* 0x000fe40000410000 */
[C---:B------:R-:W-:Y:S02]  /*73c0*/  FFMA.FTZ R152, R10.reuse, R152, R149 ;  /* 0x000000980a987223 */ /* 0x040fe40000010095 */
[----:B------:R-:W-:Y:S02]  /*73d0*/  FMUL.FTZ R183, R107, R142 ;  /* 0x0000008e6bb77220 */ /* 0x000fe40000410000 */
[----:B------:R-:W-:Y:S02]  /*73e0*/  FMUL.FTZ R147, R11, R147 ;  /* 0x000000930b937220 */ /* 0x000fe40000410000 */
[----:B------:R-:W-:Y:S02]  /*73f0*/  FFMA.FTZ R145, R10, R151, -R145 ;  /* 0x000000970a917223 */ /* 0x000fe40000010891 */
[----:B------:R-:W-:-:S02]  /*7400*/  FMUL.FTZ R184, R107, R184 ;  /* 0x000000b86bb87220 */ /* 0x000fc40000410000 */
[----:B------:R-:W-:Y:S02]  /*7410*/  FADD.FTZ R152, R183, R152 ;  /* 0x00000098b7987221 */ /* 0x000fe40000010000 */
[----:B------:R-:W-:Y:S02]  /*7420*/  FFMA.FTZ R147, R12, R146, R147 ;  /* 0x000000920c937223 */ /* 0x000fe40000010093 */
[----:B------:R-:W-:Y:S01]  /*7430*/  FMUL.FTZ R142, R9, R144 ;  /* 0x00000090098e7220 */ /* 0x000fe20000410000 */
[----:B------:R0:W-:Y:S01]  /*7440*/  STS [R95.X4+0x4b00], R140 ;  /* 0x004b008c5f007388 */ /* 0x0001e20000004800 */
[----:B------:R-:W-:Y:S02]  /*7450*/  FADD.FTZ R145, R184, R145 ;  /* 0x00000091b8917221 */ /* 0x000fe40000010000 */
[-C--:B------:R-:W-:Y:S02]  /*7460*/  FMUL.FTZ R185, R37, R141.reuse ;  /* 0x0000008d25b97220 */ /* 0x080fe40000410000 */
[----:B------:R-:W-:-:S02]  /*7470*/  FMUL.FTZ R141, R38, R141 ;  /* 0x0000008d268d7220 */ /* 0x000fc40000410000 */
[-C--:B------:R-:W-:Y:S02]  /*7480*/  FMUL.FTZ R143, R9, R147.reuse ;  /* 0x00000093098f7220 */ /* 0x080fe40000410000 */
[----:B------:R-:W-:Y:S02]  /*7490*/  FFMA.FTZ R142, R10, R147, R142 ;  /* 0x000000930a8e7223 */ /* 0x000fe4000001008e */
[C---:B0-----:R-:W-:Y:S02]  /*74a0*/  FMUL.FTZ R95, R7.reuse, R152 ;  /* 0x00000098075f7220 */ /* 0x041fe40000410000 */
[-C--:B------:R-:W-:Y:S02]  /*74b0*/  FMUL.FTZ R147, R7, R145.reuse ;  /* 0x0000009107937220 */ /* 0x080fe40000410000 */
[----:B------:R-:W-:Y:S02]  /*74c0*/  FFMA.FTZ R145, R8, R145, -R95 ;  /* 0x0000009108917223 */ /* 0x000fe4000001085f */
[----:B------:R-:W-:-:S02]  /*74d0*/  FMUL.FTZ R186, R106, R141 ;  /* 0x0000008d6aba7220 */ /* 0x000fc40000410000 */
[----:B------:R-:W-:Y:S02]  /*74e0*/  FFMA.FTZ R152, R8, R152, R147 ;  /* 0x0000009808987223 */ /* 0x000fe40000010093 */
[----:B------:R-:W-:Y:S02]  /*74f0*/  FMUL.FTZ R185, R106, R185 ;  /* 0x000000b96ab97220 */ /* 0x000fe40000410000 */
[----:B------:R-:W-:Y:S02]  /*7500*/  FFMA.FTZ R143, R10, R144, -R143 ;  /* 0x000000900a8f7223 */ /* 0x000fe4000001088f */
[----:B------:R-:W-:Y:S02]  /*7510*/  FMUL.FTZ R95, R7, R142 ;  /* 0x0000008e075f7220 */ /* 0x000fe40000410000 */
[----:B------:R-:W-:Y:S02]  /*7520*/  FADD.FTZ R145, R186, R145 ;  /* 0x00000091ba917221 */ /* 0x000fe40000010000 */
[----:B------:R-:W-:-:S02]  /*7530*/  FADD.FTZ R152, R185, R152 ;  /* 0x00000098b9987221 */ /* 0x000fc40000010000 */
[----:B------:R-:W-:Y:S02]  /*7540*/  FFMA.FTZ R95, R8, R143, -R95 ;  /* 0x0000008f085f7223 */ /* 0x000fe4000001085f */
[----:B------:R-:W-:Y:S02]  /*7550*/  FMUL.FTZ R147, R5, R145 ;  /* 0x0000009105937220 */ /* 0x000fe40000410000 */
[----:B------:R-:W-:Y:S02]  /*7560*/  FMUL.FTZ R140, R35, R138 ;  /* 0x0000008a238c7220 */ /* 0x000fe40000410000 */
[----:B------:R-:W-:Y:S02]  /*7570*/  FMUL.FTZ R143, R7, R143 ;  /* 0x0000008f078f7220 */ /* 0x000fe40000410000 */
[----:B------:R-:W-:Y:S02]  /*7580*/  FMUL.FTZ R141, R5, R152 ;  /* 0x00000098058d7220 */ /* 0x000fe40000410000 */
[----:B------:R-:W-:-:S02]  /*7590*/  FMUL.FTZ R188, R36, R138 ;  /* 0x0000008a24bc7220 */ /* 0x000fc40000410000 */
[----:B------:R-:W-:Y:S02]  /*75a0*/  FFMA.FTZ R152, R6, R152, R147 ;  /* 0x0000009806987223 */ /* 0x000fe40000010093 */
[C---:B------:R-:W-:Y:S02]  /*75b0*/  FMUL.FTZ R187, R105.reuse, R140 ;  /* 0x0000008c69bb7220 */ /* 0x040fe40000410000 */
[----:B------:R-:W-:Y:S02]  /*75c0*/  FFMA.FTZ R143, R8, R142, R143 ;  /* 0x0000008e088f7223 */ /* 0x000fe4000001008f */
[----:B------:R-:W-:Y:S02]  /*75d0*/  FFMA.FTZ R141, R6, R145, -R141 ;  /* 0x00000091068d7223 */ /* 0x000fe4000001088d */
[----:B------:R-:W-:Y:S02]  /*75e0*/  FMUL.FTZ R188, R105, R188 ;  /* 0x000000bc69bc7220 */ /* 0x000fe40000410000 */
[----:B------:R-:W-:-:S02]  /*75f0*/  FADD.FTZ R152, R187, R152 ;  /* 0x00000098bb987221 */ /* 0x000fc40000010000 */
[C---:B------:R-:W-:Y:S01]  /*7600*/  FMUL.FTZ R138, R5.reuse, R143 ;  /* 0x0000008f058a7220 */ /* 0x040fe20000410000 */
[----:B--2---:R0:W-:Y:S01]  /*7610*/  STS [R61.X4+0x4b80], R62 ;  /* 0x004b803e3d007388 */ /* 0x0041e20000004800 */
[----:B------:R-:W-:Y:S02]  /*7620*/  FADD.FTZ R141, R188, R141 ;  /* 0x0000008dbc8d7221 */ /* 0x000fe40000010000 */
[----:B------:R-:W-:Y:S02]  /*7630*/  FMUL.FTZ R140, R5, R95 ;  /* 0x0000005f058c7220 */ /* 0x000fe40000410000 */
[-C--:B------:R-:W-:Y:S02]  /*7640*/  FMUL.FTZ R189, R33, R63.reuse ;  /* 0x0000003f21bd7220 */ /* 0x080fe40000410000 */
[----:B------:R-:W-:Y:S02]  /*7650*/  FMUL.FTZ R63, R34, R63 ;  /* 0x0000003f223f7220 */ /* 0x000fe40000410000 */
[----:B------:R-:W-:-:S02]  /*7660*/  FFMA.FTZ R138, R6, R95, -R138 ;  /* 0x0000005f068a7223 */ /* 0x000fc4000001088a */
[CC--:B0-----:R-:W-:Y:S02]  /*7670*/  FMUL.FTZ R61, R3.reuse, R152.reuse ;  /* 0x00000098033d7220 */ /* 0x0c1fe40000410000 */
[----:B------:R-:W-:Y:S02]  /*7680*/  FMUL.FTZ R95, R3, R141 ;  /* 0x0000008d035f7220 */ /* 0x000fe40000410000 */
[----:B------:R-:W-:Y:S02]  /*7690*/  FFMA.FTZ R140, R6, R143, R140 ;  /* 0x0000008f068c7223 */ /* 0x000fe4000001008c */
[----:B------:R-:W-:Y:S02]  /*76a0*/  FFMA.FTZ R141, R4, R141, -R61 ;  /* 0x0000008d048d7223 */ /* 0x000fe4000001083d */
[----:B------:R-:W-:Y:S02]  /*76b0*/  FMUL.FTZ R190, R104, R63 ;  /* 0x0000003f68be7220 */ /* 0x000fe40000410000 */
[----:B------:R-:W-:-:S02]  /*76c0*/  FFMA.FTZ R152, R4, R152, R95 ;  /* 0x0000009804987223 */ /* 0x000fc4000001005f */
[C---:B------:R-:W-:Y:S02]  /*76d0*/  FMUL.FTZ R95, R3.reuse, R140 ;  /* 0x0000008c035f7220 */ /* 0x040fe40000410000 */
[----:B------:R-:W-:Y:S01]  /*76e0*/  FMUL.FTZ R189, R104, R189 ;  /* 0x000000bd68bd7220 */ /* 0x000fe20000410000 */
[----:B------:R-:W-:Y:S01]  /*76f0*/  ISETP.NE.AND P1, PT, R122, RZ, PT ;  /* 0x000000ff7a00720c */ /* 0x000fe20003f25270 */
[----:B------:R-:W-:Y:S02]  /*7700*/  FADD.FTZ R141, R190, R141 ;  /* 0x0000008dbe8d7221 */ /* 0x000fe40000010000 */
[-C--:B------:R-:W-:Y:S02]  /*7710*/  FFMA.FTZ R95, R4, R138.reuse, -R95 ;  /* 0x0000008a045f7223 */ /* 0x080fe4000001085f */
[----:B------:R-:W-:Y:S02]  /*7720*/  FMUL.FTZ R61, R3, R138 ;  /* 0x0000008a033d7220 */ /* 0x000fe40000410000 */
[----:B------:R-:W-:-:S02]  /*7730*/  FADD.FTZ R63, R189, R152 ;  /* 0x00000098bd3f7221 */ /* 0x000fc40000010000 */
[C---:B------:R-:W-:Y:S02]  /*7740*/  FMUL.FTZ R138, R0.reuse, R141 ;  /* 0x0000008d008a7220 */ /* 0x040fe40000410000 */
[-C--:B------:R-:W-:Y:S01]  /*7750*/  FMUL.FTZ R62, R0, R63.reuse ;  /* 0x0000003f003e7220 */ /* 0x080fe20000410000 */
[----:B------:R-:W-:Y:S01]  /*7760*/  STS [R60.X4+0x4c00], R127 ;  /* 0x004c007f3c007388 */ /* 0x000fe20000004800 */
[----:B------:R-:W-:Y:S01]  /*7770*/  FFMA.FTZ R63, R2, R63, R138 ;  /* 0x0000003f023f7223 */ /* 0x000fe2000001008a */
[----:B------:R-:W-:Y:S02]  /*7780*/  MOV R138, UR31 ;  /* 0x0000001f008a7c02 */ /* 0x000fe40008000f00 */
[----:B------:R-:W-:Y:S02]  /*7790*/  STS [R126.X4+0x4c80], R129 ;  /* 0x004c80817e007388 */ /* 0x000fe40000004800 */
[----:B------:R-:W-:Y:S02]  /*77a0*/  LEA R138, R138, UR7, 0x8 ;  /* 0x000000078a8a7c11 */ /* 0x000fe4000f8e40ff */
[----:B------:R-:W-:Y:S01]  /*77b0*/  STS [R125.X4+0x4d00], R128 ;  /* 0x004d00807d007388 */ /* 0x000fe20000004800 */
[----:B------:R-:W-:-:S03]  /*77c0*/  @P1 IADD3 R138, R122, 0x200, RZ ;  /* 0x000002007a8a1810 */ /* 0x000fc60007ffe0ff */
[----:B------:R0:W-:Y:S04]  /*77d0*/  STS [R94.X4+0x4d80], R133 ;  /* 0x004d80855e007388 */ /* 0x0001e80000004800 */
[----:B------:R1:W-:Y:S04]  /*77e0*/  STS [R124.X4+0x4e00], R131 ;  /* 0x004e00837c007388 */ /* 0x0003e80000004800 */
[----:B------:R1:W-:Y:S01]  /*77f0*/  STS [R123.X4+0x4e80], R130 ;  /* 0x004e80827b007388 */ /* 0x0003e20000004800 */
[----:B------:R-:W-:-:S03]  /*7800*/  SHF.L.U32 R145, R138, 0x3, RZ ;  /* 0x000000038a917819 */ /* 0x000fc600000006ff */
[----:B------:R1:W-:Y:S04]  /*7810*/  STS [R66.X4+0x4f00], R135 ;  /* 0x004f008742007388 */ /* 0x0003e80000004800 */
[----:B-----5:R1:W-:Y:S04]  /*7820*/  STS [R71.X4+0x4f80], R132 ;  /* 0x004f808447007388 */ /* 0x0203e80000004800 */
[----:B------:R1:W-:Y:S01]  /*7830*/  STS [R70.X4+0x5000], R137 ;  /* 0x0050008946007388 */ /* 0x0003e20000004800 */
[----:B------:R-:W-:-:S03]  /*7840*/  FFMA.FTZ R61, R4, R140, R61 ;  /* 0x0000008c043d7223 */ /* 0x000fc6000001003d */
[----:B------:R1:W-:Y:S01]  /*7850*/  STS [R69.X4+0x5080], R134 ;  /* 0x0050808645007388 */ /* 0x0003e20000004800 */
[----:B------:R-:W-:-:S03]  /*7860*/  FFMA.FTZ R62, R2, R141, -R62 ;  /* 0x0000008d023e7223 */ /* 0x000fc6000001083e */
[----:B------:R1:W-:Y:S04]  /*7870*/  STS [R68.X4+0x5100], R139 ;  /* 0x0051008b44007388 */ /* 0x0003e80000004800 */
[----:B------:R1:W-:Y:S01]  /*7880*/  STS [R67.X4+0x5180], R136 ;  /* 0x0051808843007388 */ /* 0x0003e20000004800 */
[----:B------:R-:W-:-:S06]  /*7890*/  NOP ;  /* 0x0000000000007918 */ /* 0x000fcc0000000000 */
[----:B------:R1:W2:Y:S04]  /*78a0*/  LDS R123, [R64.X4+0x4200] ;  /* 0x00420000407b7984 */ /* 0x0002a80000004800 */
[----:B------:R1:W3:Y:S04]  /*78b0*/  LDS R125, [R64.X4+0x4204] ;  /* 0x00420400407d7984 */ /* 0x0002e80000004800 */
        /* <DEDUP_REMOVED lines=30> */
[----:B------:R1:W-:Y:S04]  /*7aa0*/  STS.64 [R145+0x11c80], R72 ;  /* 0x011c804891007388 */ /* 0x0003e80000000a00 */
[----:B------:R-:W-:Y:S01]  /*7ab0*/  BAR.SYNC.DEFER_BLOCKING 0x0 ;  /* 0x0000000000007b1d */ /* 0x000fe20000010000 */
[----:B------:R-:W-:Y:S01]  /*7ac0*/  ISETP.NE.AND P0, PT, R122, 0x7f, PT ;  /* 0x0000007f7a00780c */ /* 0x000fe20003f05270 */
[----:B0-----:R-:W-:-:S02]  /*7ad0*/  FMUL.FTZ R94, R0, R95 ;  /* 0x0000005f005e7220 */ /* 0x001fc40000410000 */
[-C--:B------:R-:W-:Y:S02]  /*7ae0*/  FMUL.FTZ R60, R0, R61.reuse ;  /* 0x0000003d003c7220 */ /* 0x080fe40000410000 */
[----:B------:R-:W-:Y:S02]  /*7af0*/  FFMA.FTZ R61, R2, R61, R94 ;  /* 0x0000003d023d7223 */ /* 0x000fe4000001005e */
[----:B------:R-:W-:Y:S02]  /*7b00*/  FMUL.FTZ R94, R32, R65 ;  /* 0x00000041205e7220 */ /* 0x000fe40000410000 */
[----:B------:R-:W-:Y:S02]  /*7b10*/  FFMA.FTZ R60, R2, R95, -R60 ;  /* 0x0000005f023c7223 */ /* 0x000fe4000001083c */
[----:B------:R-:W-:Y:S02]  /*7b20*/  FMUL.FTZ R191, R103, R94 ;  /* 0x0000005e67bf7220 */ /* 0x000fe40000410000 */
[----:B------:R0:W0:Y:S01]  /*7b30*/  @P0 LDS.64 R94, [R122.X8+0x12c88] ;  /* 0x012c88007a5e0984 */ /* 0x0000220000008a00 */
[----:B------:R-:W-:Y:S01]  /*7b40*/  FMUL.FTZ R192, R31, R65 ;  /* 0x000000411fc07220 */ /* 0x000fe20000410000 */
[----:B------:R-:W-:Y:S03]  /*7b50*/  BSSY B0, `(.L_x_1626) ;  /* 0x0000012000007945 */ /* 0x000fe60003800000 */
[----:B------:R-:W-:Y:S01]  /*7b60*/  FMUL.FTZ R192, R103, R192 ;  /* 0x000000c067c07220 */ /* 0x000fe20000410000 */
[----:B------:R-:W-:Y:S01]  /*7b70*/  LEA.HI R233, R122, R122, RZ, 0x1e ;  /* 0x0000007a7ae97211 */ /* 0x000fe200078ff0ff */
[----:B------:R-:W-:-:S02]  /*7b80*/  FADD.FTZ R62, R191, R62 ;  /* 0x0000003ebf3e7221 */ /* 0x000fc40000010000 */
[----:B------:R-:W-:Y:S01]  /*7b90*/  FADD.FTZ R63, R192, R63 ;  /* 0x0000003fc03f7221 */ /* 0x000fe20000010000 */
[----:B------:R-:W-:Y:S05]  /*7ba0*/  @P0 BRA `(.L_x_1627) ;  /* 0x000000c000000947 */ /* 0x000fea0003800000 */
[----:B-1234-:R-:W-:Y:S01]  /*7bb0*/  ULDC UR32, c[0x0][0x174] ;  /* 0x00005d0000207ab9 */ /* 0x01efe20000000800 */
[----:B0-----:R-:W-:Y:S01]  /*7bc0*/  MOV R95, RZ ;  /* 0x000000ff005f7202 */ /* 0x001fe20000000f00 */
        /* <DEDUP_REMOVED lines=10> */
.L_x_1627:
[----:B-1234-:R-:W-:Y:S05]  /*7c70*/  BSYNC B0 ;  /* 0x0000000000007941 */ /* 0x01efea0003800000 */
.L_x_1626:
[----:B------:R-:W-:Y:S01]  /*7c80*/  UISETP.GE.AND UP0, UPT, UR26, 0x2, UPT ;  /* 0x000000021a00788c */ /* 0x000fe2000bf06270 */
[----:B0-----:R-:W-:Y:S01]  /*7c90*/  MOV R64, UR26 ;  /* 0x0000001a00407c02 */ /* 0x001fe20008000f00 */
[----:B------:R0:W-:Y:S01]  /*7ca0*/  STS.128 [R233.X16+0x10870], R60 ;  /* 0x0108703ce9007388 */ /* 0x0001e2000000cc00 */
[----:B------:R-:W-:-:S03]  /*7cb0*/  MOV R65, c[0x0][0x16c] ;  /* 0x00005b0000417a02 */ /* 0x000fc60000000f00 */
[----:B------:R-:W-:-:S04]  /*7cc0*/  PLOP3.LUT P0, PT, PT, PT, UP0, 0x80, 0x0 ;  /* 0x000000000000781c */ /* 0x000fc80003f0f008 */
[----:B------:R-:W-:Y:S01]  /*7cd0*/  ISETP.NE.OR P0, PT, R236, RZ, !P0 ;  /* 0x000000ffec00720c */ /* 0x000fe20004705670 */
[----:B0-----:R-:W-:Y:S01]  /*7ce0*/  HFMA2.MMA R60, -RZ, RZ, 1.875, 0 ;  /* 0x3f800000ff3c7435 */ /* 0x001fe200000001ff */
[----:B------:R-:W-:Y:S01]  /*7cf0*/  MOV R61, RZ ;  /* 0x000000ff003d7202 */ /* 0x000fe20000000f00 */
[----:B------:R-:W-:-:S10]  /*7d00*/  CS2R R62, SRZ ;  /* 0x00000000003e7805 */ /* 0x000fd4000001ff00 */
[----:B------:R-:W-:-:S05]  /*7d10*/  @!P0 IADD3 R64, R64, -0x2, RZ ;  /* 0xfffffffe40408810 */ /* 0x000fca0007ffe0ff */
[----:B------:R-:W-:Y:S01]  /*7d20*/  @!P0 IMAD R64, R64, R65, UR7 ;  /* 0x0000000740408e24 */ /* 0x000fe2000f8e0241 */
[----:B------:R-:W-:-:S10]  /*7d30*/  HFMA2.MMA R65, -RZ, RZ, 0, 9.5367431640625e-07 ;  /* 0x00000010ff417435 */ /* 0x000fd400000001ff */
[----:B------:R-:W-:-:S05]  /*7d40*/  @!P0 IMAD.WIDE R64, R64, R65, UR44 ;  /* 0x0000002c40408e25 */ /* 0x000fca000f8e0241 */
[----:B------:R0:W5:Y:S01]  /*7d50*/  @!P0 LDG.E.128 R60, [R64.64] ;  /* 0x0000002a403c8981 */ /* 0x000162000c1e1d00 */
[----:B------:R-:W-:Y:S01]  /*7d60*/  ISETP.GT.U32.AND P0, PT, R122, 0x1f, PT ;  /* 0x0000001f7a00780c */ /* 0x000fe20003f04070 */
        /* <DEDUP_REMOVED lines=21> */
[C---:B------:R-:W-:Y:S02]  /*7ec0*/  FMUL.FTZ R143, R88.reuse, R143 ;  /* 0x0000008f588f7220 */ /* 0x040fe40000410000 */
[----:B------:R-:W-:Y:S02]  /*7ed0*/  FMUL.FTZ R144, R88, R71 ;  /* 0x0000004758907220 */ /* 0x000fe40000410000 */
[----:B------:R-:W-:-:S02]  /*7ee0*/  FMUL.FTZ R145, R87, R70 ;  /* 0x0000004657917220 */ /* 0x000fc40000410000 */
[----:B------:R-:W-:Y:S02]  /*7ef0*/  FMUL.FTZ R146, R87, R146 ;  /* 0x0000009257927220 */ /* 0x000fe40000410000 */
[C---:B------:R-:W-:Y:S02]  /*7f00*/  FMUL.FTZ R147, R86.reuse, R147 ;  /* 0x0000009356937220 */ /* 0x040fe40000410000 */
[----:B------:R-:W-:Y:S02]  /*7f10*/  FMUL.FTZ R148, R86, R69 ;  /* 0x0000004556947220 */ /* 0x000fe40000410000 */
[C---:B------:R-:W-:Y:S02]  /*7f20*/  FMUL.FTZ R149, R85.reuse, R68 ;  /* 0x0000004455957220 */ /* 0x040fe40000410000 */
[----:B------:R-:W-:Y:S02]  /*7f30*/  FMUL.FTZ R150, R85, R150 ;  /* 0x0000009655967220 */ /* 0x000fe40000410000 */
        /* <DEDUP_REMOVED lines=43> */
.L_x_1738:
        /* <DEDUP_REMOVED lines=68> */
.L_x_1739:
        /* <DEDUP_REMOVED lines=20> */
[----:B-----5:R-:W-:Y:S05]  /*8770*/  CALL.REL.NOINC `($__internal_40_$__cuda_sm70_shflsync_idx_p) ;  /* 0x00009e3000007944 */ /* 0x020fea0003c00000 */
.L_x_1632:
[----:B------:R-:W-:Y:S05]  /*8780*/  BRA.CONV ~URZ, `(.L_x_1633) ;  /* 0x000000537f007947 */ /* 0x000fea000b800000 */
[----:B-1----:R-:W-:Y:S01]  /*8790*/  HFMA2.MMA R66, -RZ, RZ, 0, 1.847743988037109375e-06 ;  /* 0x0000001fff427435 */ /* 0x002fe200000001ff */
[----:B------:R-:W-:-:S02]  /*87a0*/  MOV R64, R69 ;  /* 0x0000004500407202 */ /* 0x000fc40000000f00 */
[----:B------:R-:W-:Y:S02]  /*87b0*/  MOV R247, 0xffffffff ;  /* 0xffffffff00f77802 */ /* 0x000fe40000000f00 */
[----:B------:R-:W-:Y:S02]  /*87c0*/  MOV R65, 0x87e0 ;  /* 0x000087e000417802 */ /* 0x000fe40000000f00 */
[----:B0----5:R-:W-:Y:S05]  /*87d0*/  CALL.REL.NOINC `($__internal_40_$__cuda_sm70_shflsync_idx_p) ;  /* 0x00009dd000007944 */ /* 0x021fea0003c00000 */
.L_x_1633:
[----:B------:R-:W-:Y:S05]  /*87e0*/  BRA.CONV ~URZ, `(.L_x_1634) ;  /* 0x000000537f007947 */ /* 0x000fea000b800000 */
[----:B-1----:R-:W-:Y:S01]  /*87f0*/  HFMA2.MMA R66, -RZ, RZ, 0, 1.847743988037109375e-06 ;  /* 0x0000001fff427435 */ /* 0x002fe200000001ff */
[----:B------:R-:W-:Y:S02]  /*8800*/  MOV R64, R68 ;  /* 0x0000004400407202 */ /* 0x000fe40000000f00 */
[----:B------:R-:W-:Y:S02]  /*8810*/  MOV R247, 0xffffffff ;  /* 0xffffffff00f77802 */ /* 0x000fe40000000f00 */
[----:B------:R-:W-:Y:S02]  /*8820*/  MOV R65, 0x8840 ;  /* 0x0000884000417802 */ /* 0x000fe40000000f00 */
[----:B0----5:R-:W-:Y:S05]  /*8830*/  CALL.REL.NOINC `($__internal_40_$__cuda_sm70_shflsync_idx_p) ;  /* 0x00009d7000007944 */ /* 0x021fea0003c00000 */
.L_x_1634:
[----:B------:R-:W-:Y:S05]  /*8840*/  BRA.CONV ~URZ, `(.L_x_1635) ;  /* 0x000000537f007947 */ /* 0x000fea000b800000 */
[----:B-1----:R-:W-:Y:S01]  /*8850*/  HFMA2.MMA R66, -RZ, RZ, 0, 1.847743988037109375e-06 ;  /* 0x0000001fff427435 */ /* 0x002fe200000001ff */
[----:B------:R-:W-:Y:S02]  /*8860*/  MOV R64, R67 ;  /* 0x0000004300407202 */ /* 0x000fe40000000f00 */
[----:B------:R-:W-:-:S02]  /*8870*/  MOV R247, 0xffffffff ;  /* 0xffffffff00f77802 */ /* 0x000fc40000000f00 */
[----:B------:R-:W-:Y:S02]  /*8880*/  MOV R65, 0x88a0 ;  /* 0x000088a000417802 */ /* 0x000fe40000000f00 */
[----:B0----5:R-:W-:Y:S05]  /*8890*/  CALL.REL.NOINC `($__internal_40_$__cuda_sm70_shflsync_idx_p) ;  /* 0x00009d1000007944 */ /* 0x021fea0003c00000 */
.L_x_1635:
[----:B------:R-:W-:Y:S05]  /*88a0*/  BRA.DIV ~URZ, `(.L_x_1636) ;  /* 0x00008b327f007947 */ /* 0x000fea000b800000 */
[----:B-----5:R2:W3:Y:S04]  /*88b0*/  SHFL.IDX PT, R70, R60, RZ, 0x1f ;  /* 0x00001fff3c467589 */ /* 0x0204e800000e0000 */
[----:B------:R2:W4:Y:S04]  /*88c0*/  SHFL.UP PT, R60, R71, 0x1, RZ ;  /* 0x04200000473c7989 */ /* 0x00052800000e00ff */
[----:B------:R-:W1:Y:S04]  /*88d0*/  SHFL.IDX PT, R61, R61, RZ, 0x1f ;  /* 0x00001fff3d3d7589 */ /* 0x000e6800000e0000 */
[----:B------:R-:W0:Y:S04]  /*88e0*/  SHFL.IDX PT, R62, R62, RZ, 0x1f ;  /* 0x00001fff3e3e7589 */ /* 0x000e2800000e0000 */
[----:B------:R-:W0:Y:S04]  /*88f0*/  SHFL.IDX PT, R63, R63, RZ, 0x1f ;  /* 0x00001fff3f3f7589 */ /* 0x000e2800000e0000 */
[----:B------:R-:W0:Y:S04]  /*8900*/  SHFL.UP PT, R69, R69, 0x1, RZ ;  /* 0x0420000045457989 */ /* 0x000e2800000e00ff */
[----:B------:R-:W0:Y:S04]  /*8910*/  SHFL.UP PT, R68, R68, 0x1, RZ ;  /* 0x0420000044447989 */ /* 0x000e2800000e00ff */
[----:B------:R2:W0:Y:S02]  /*8920*/  SHFL.UP PT, R71, R67, 0x1, RZ ;  /* 0x0420000043477989 */ /* 0x00042400000e00ff */
.L_x_1740:
        /* <DEDUP_REMOVED lines=51> */
.L_x_1629:
[----:B0-----:R-:W-:Y:S05]  /*8c60*/  BSYNC B0 ;  /* 0x0000000000007941 */ /* 0x001fea0003800000 */
.L_x_1628:
        /* <DEDUP_REMOVED lines=8> */
[----:B-1---5:R-:W0:Y:S02]  /*8cf0*/  LDS.64 R60, [R233.X16+0x10878] ;  /* 0x01087800e93c7984 */ /* 0x022e24000000ca00 */
[CC--:B0-----:R-:W-:Y:S02]  /*8d00*/  FMUL.FTZ R69, R73.reuse, R61.reuse ;  /* 0x0000003d49457220 */ /* 0x0c1fe40000410000 */
[-C--:B------:R-:W-:Y:S02]  /*8d10*/  FMUL.FTZ R73, R73, R60.reuse ;  /* 0x0000003c49497220 */ /* 0x080fe40000410000 */
[----:B------:R-:W-:Y:S02]  /*8d20*/  FFMA.FTZ R69, R72, R60, -R69 ;  /* 0x0000003c48457223 */ /* 0x000fe40000010845 */
[----:B------:R-:W-:Y:S02]  /*8d30*/  FMUL.FTZ R60, R0, R154 ;  /* 0x0000009a003c7220 */ /* 0x000fe40000410000 */
[----:B------:R-:W-:-:S02]  /*8d40*/  FFMA.FTZ R72, R72, R61, R73 ;  /* 0x0000003d48487223 */ /* 0x000fc40000010049 */
[C---:B------:R-:W-:Y:S02]  /*8d50*/  FMUL.FTZ R61, R2.reuse, R154 ;  /* 0x0000009a023d7220 */ /* 0x040fe40000410000 */
[-C--:B------:R-:W-:Y:S02]  /*8d60*/  FFMA.FTZ R60, R2, R153.reuse, -R60 ;  /* 0x00000099023c7223 */ /* 0x080fe4000001083c */
[----:B------:R-:W-:Y:S02]  /*8d70*/  FFMA.FTZ R61, -R0, R153, -R61 ;  /* 0x00000099003d7223 */ /* 0x000fe4000001093d */
[----:B------:R-:W-:Y:S02]  /*8d80*/  FADD.FTZ R60, R151, R60 ;  /* 0x0000003c973c7221 */ /* 0x000fe40000010000 */
[----:B------:R-:W-:Y:S02]  /*8d90*/  FADD.FTZ R61, -R152, R61 ;  /* 0x0000003d983d7221 */ /* 0x000fe40000010100 */
[----:B------:R-:W-:-:S02]  /*8da0*/  FMUL.FTZ R62, R3, -R60 ;  /* 0x8000003c033e7220 */ /* 0x000fc40000410000 */
[-C--:B------:R-:W-:Y:S02]  /*8db0*/  FMUL.FTZ R63, R3, -R61.reuse ;  /* 0x8000003d033f7220 */ /* 0x080fe40000410000 */
[----:B------:R-:W-:Y:S02]  /*8dc0*/  FFMA.FTZ R67, R4, R61, R62 ;  /* 0x0000003d04437223 */ /* 0x000fe4000001003e */
[CC--:B------:R-:W-:Y:S02]  /*8dd0*/  FMUL.FTZ R62, R0.reuse, -R94.reuse ;  /* 0x8000005e003e7220 */ /* 0x0c0fe40000410000 */
[-C--:B------:R-:W-:Y:S02]  /*8de0*/  FMUL.FTZ R61, R0, R95.reuse ;  /* 0x0000005f003d7220 */ /* 0x080fe40000410000 */
[C---:B------:R-:W-:Y:S02]  /*8df0*/  FFMA.FTZ R62, R2.reuse, -R95, R62 ;  /* 0x8000005f023e7223 */ /* 0x040fe4000001003e */
[----:B------:R-:W-:-:S02]  /*8e00*/  FFMA.FTZ R61, R2, R94, -R61 ;  /* 0x0000005e023d7223 */ /* 0x000fc4000001083d */
[----:B------:R-:W-:Y:S02]  /*8e10*/  FFMA.FTZ R60, R4, R60, -R63 ;  /* 0x0000003c043c7223 */ /* 0x000fe4000001083f */
[C---:B------:R-:W-:Y:S02]  /*8e20*/  FMUL.FTZ R63, R3.reuse, -R62 ;  /* 0x8000003e033f7220 */ /* 0x040fe40000410000 */
[----:B------:R-:W-:Y:S02]  /*8e30*/  FADD.FTZ R67, -R150, R67 ;  /* 0x0000004396437221 */ /* 0x000fe40000010100 */
[-C--:B------:R-:W-:Y:S02]  /*8e40*/  FMUL.FTZ R65, R3, -R61.reuse ;  /* 0x8000003d03417220 */ /* 0x080fe40000410000 */
[----:B------:R-:W-:Y:S02]  /*8e50*/  FADD.FTZ R60, R149, R60 ;  /* 0x0000003c953c7221 */ /* 0x000fe40000010000 */
[----:B------:R-:W-:-:S02]  /*8e60*/  FFMA.FTZ R61, R4, R61, -R63 ;  /* 0x0000003d043d7223 */ /* 0x000fc4000001083f */
[CC--:B------:R-:W-:Y:S02]  /*8e70*/  FMUL.FTZ R63, R5.reuse, -R67.reuse ;  /* 0x80000043053f7220 */ /* 0x0c0fe40000410000 */
        /* <DEDUP_REMOVED lines=8> */
[C---:B------:R-:W-:Y:S02]  /*8f00*/  FFMA.FTZ R61, R6.reuse, R61, -R60 ;  /* 0x0000003d063d7223 */ /* 0x040fe4000001083c */
[----:B------:R-:W-:Y:S02]  /*8f10*/  FMUL.FTZ R60, R7, -R64 ;  /* 0x80000040073c7220 */ /* 0x000fe40000410000 */
[----:B------:R-:W-:-:S02]  /*8f20*/  FFMA.FTZ R62, R6, R62, R63 ;  /* 0x0000003e063e7223 */ /* 0x000fc4000001003f */
[CC--:B------:R-:W-:Y:S02]  /*8f30*/  FMUL.FTZ R63, R7.reuse, -R65.reuse ;  /* 0x80000041073f7220 */ /* 0x0c0fe40000410000 */
[C---:B------:R-:W-:Y:S02]  /*8f40*/  FFMA.FTZ R65, R8.reuse, R65, R60 ;  /* 0x0000004108417223 */ /* 0x040fe4000001003c */
        /* <DEDUP_REMOVED lines=10> */
[----:B------:R-:W-:Y:S02]  /*8ff0*/  FFMA.FTZ R65, R10, R65, R60 ;  /* 0x000000410a417223 */ /* 0x000fe4000001003c */
[----:B------:R-:W-:Y:S02]  /*9000*/  FMUL.FTZ R60, R9, -R62 ;  /* 0x8000003e093c7220 */ /* 0x000fe40000410000 */
[----:B------:R-:W-:Y:S02]  /*9010*/  FADD.FTZ R64, R143, R64 ;  /* 0x000000408f407221 */ /* 0x000fe40000010000 */
[-C--:B------:R-:W-:Y:S02]  /*9020*/  FMUL.FTZ R63, R9, -R61.reuse ;  /* 0x8000003d093f7220 */ /* 0x080fe40000410000 */
[----:B------:R-:W-:Y:S02]  /*9030*/  FADD.FTZ R65, -R144, R65 ;  /* 0x0000004190417221 */ /* 0x000fe40000010100 */
[----:B------:R-:W-:-:S02]  /*9040*/  FFMA.FTZ R61, R10, R61, -R60 ;  /* 0x0000003d0a3d7223 */ /* 0x000fc4000001083c */
[C---:B------:R-:W-:Y:S02]  /*9050*/  FMUL.FTZ R60, R11.reuse, -R64 ;  /* 0x800000400b3c7220 */ /* 0x040fe40000410000 */
[----:B------:R-:W-:Y:S02]  /*9060*/  FFMA.FTZ R62, R10, R62, R63 ;  /* 0x0000003e0a3e7223 */ /* 0x000fe4000001003f */
[CC--:B------:R-:W-:Y:S02]  /*9070*/  FMUL.FTZ R63, R11.reuse, -R65.reuse ;  /* 0x800000410b3f7220 */ /* 0x0c0fe40000410000 */
[C---:B------:R-:W-:Y:S02]  /*9080*/  FFMA.FTZ R65, R12.reuse, R65, R60 ;  /* 0x000000410c417223 */ /* 0x040fe4000001003c */
        /* <DEDUP_REMOVED lines=8> */
[CC--:B------:R-:W-:Y:S02]  /*9110*/  FMUL.FTZ R60, R13.reuse, -R64.reuse ;  /* 0x800000400d3c7220 */ /* 0x0c0fe40000410000 */
[C---:B------:R-:W-:Y:S02]  /*9120*/  FFMA.FTZ R64, R14.reuse, R64, -R63 ;  /* 0x000000400e407223 */ /* 0x040fe4000001083f */
[----:B------:R-:W-:Y:S02]  /*9130*/  FFMA.FTZ R65, R14, R65, R60 ;  /* 0x000000410e417223 */ /* 0x000fe4000001003c */
[----:B------:R-:W-:Y:S02]  /*9140*/  FMUL.FTZ R60, R13, -R62 ;  /* 0x8000003e0d3c7220 */ /* 0x000fe40000410000 */
[----:B------:R-:W-:Y:S02]  /*9150*/  FADD.FTZ R64, R139, R64 ;  /* 0x000000408b407221 */ /* 0x000fe40000010000 */
[----:B------:R-:W-:-:S02]  /*9160*/  FMUL.FTZ R63, R13, -R61 ;  /* 0x8000003d0d3f7220 */ /* 0x000fc40000410000 */
[----:B------:R-:W-:Y:S02]  /*9170*/  FADD.FTZ R65, -R140, R65 ;  /* 0x000000418c417221 */ /* 0x000fe40000010100 */
[C---:B------:R-:W-:Y:S02]  /*9180*/  FFMA.FTZ R61, R14.reuse, R61, -R60 ;  /* 0x0000003d0e3d7223 */ /* 0x040fe4000001083c */
[C---:B------:R-:W-:Y:S02]  /*9190*/  FMUL.FTZ R60, R15.reuse, -R64 ;  /* 0x800000400f3c7220 */ /* 0x040fe40000410000 */
[----:B------:R-:W-:Y:S02]  /*91a0*/  FFMA.FTZ R62, R14, R62, R63 ;  /* 0x0000003e0e3e7223 */ /* 0x000fe4000001003f */
[-C--:B------:R-:W-:Y:S02]  /*91b0*/  FMUL.FTZ R63, R15, -R65.reuse ;  /* 0x800000410f3f7220 */ /* 0x080fe40000410000 */
[----:B------:R-:W-:-:S02]  /*91c0*/  FFMA.FTZ R65, R16, R65, R60 ;  /* 0x0000004110417223 */ /* 0x000fc4000001003c */
[----:B------:R-:W-:Y:S02]  /*91d0*/  FFMA.FTZ R64, R16, R64, -R63 ;  /* 0x0000004010407223 */ /* 0x000fe4000001083f */
[C---:B------:R-:W-:Y:S02]  /*91e0*/  FMUL.FTZ R63, R15.reuse, -R61 ;  /* 0x8000003d0f3f7220 */ /* 0x040fe40000410000 */
[----:B------:R-:W-:Y:S02]  /*91f0*/  FADD.FTZ R65, -R138, R65 ;  /* 0x000000418a417221 */ /* 0x000fe40000010100 */
[-C--:B------:R-:W-:Y:S02]  /*9200*/  FMUL.FTZ R60, R15, -R62.reuse ;  /* 0x8000003e0f3c7220 */ /* 0x080fe40000410000 */
[----:B------:R-:W-:Y:S02]  /*9210*/  FADD.FTZ R64, R137, R64 ;  /* 0x0000004089407221 */ /* 0x000fe40000010000 */
[----:B------:R-:W-:-:S02]  /*9220*/  FFMA.FTZ R62, R16, R62, R63 ;  /* 0x0000003e103e7223 */ /* 0x000fc4000001003f */
[C---:B------:R-:W-:Y:S02]  /*9230*/  FMUL.FTZ R63, R17.reuse, -R65 ;  /* 0x80000041113f7220 */ /* 0x040fe40000410000 */
[----:B------:R-:W-:Y:S02]  /*9240*/  FFMA.FTZ R61, R16, R61, -R60 ;  /* 0x0000003d103d7223 */ /* 0x000fe4000001083c */
        /* <DEDUP_REMOVED lines=46> */
[----:B------:R-:W-:Y:S02]  /*9530*/  FFMA.FTZ R61, R26, R61, -R60 ;  /* 0x0000003d1a3d7223 */ /* 0x000fe4000001083c */
[----:B------:R-:W-:Y:S02]  /*9540*/  FADD.FTZ R65, -R128, R65 ;  /* 0x0000004180417221 */ /* 0x000fe40000010100 */
[C---:B------:R-:W-:Y:S02]  /*9550*/  FMUL.FTZ R60, R27.reuse, -R64 ;  /* 0x800000401b3c7220 */ /* 0x040fe40000410000 */
[----:B------:R-:W-:Y:S02]  /*9560*/  FFMA.FTZ R62, R26, R62, R63 ;  /* 0x0000003e1a3e7223 */ /* 0x000fe4000001003f */
[-C--:B------:R-:W-:Y:S02]  /*9570*/  FMUL.FTZ R63, R27, -R65.reuse ;  /* 0x800000411b3f7220 */ /* 0x080fe40000410000 */
[----:B------:R-:W-:-:S02]  /*9580*/  FFMA.FTZ R65, R28, R65, R60 ;  /* 0x000000411c417223 */ /* 0x000fc4000001003c */
[----:B------:R-:W-:Y:S02]  /*9590*/  FFMA.FTZ R64, R28, R64, -R63 ;  /* 0x000000401c407223 */ /* 0x000fe4000001083f */
[----:B------:R-:W-:Y:S02]  /*95a0*/  FADD.FTZ R65, -R126, R65 ;  /* 0x000000417e417221 */ /* 0x000fe40000010100 */
[C---:B------:R-:W-:Y:S02]  /*95b0*/  FMUL.FTZ R63, R27.reuse, -R61 ;  /* 0x8000003d1b3f7220 */ /* 0x040fe40000410000 */
[----:B------:R-:W-:Y:S02]  /*95c0*/  FMUL.FTZ R60, R27, -R62 ;  /* 0x8000003e1b3c7220 */ /* 0x000fe40000410000 */
[----:B------:R-:W-:Y:S02]  /*95d0*/  FADD.FTZ R64, R125, R64 ;  /* 0x000000407d407221 */ /* 0x000fe40000010000 */
[----:B------:R-:W-:-:S02]  /*95e0*/  FMUL.FTZ R67, R29, -R65 ;  /* 0x800000411d437220 */ /* 0x000fc40000410000 */
[C---:B------:R-:W-:Y:S02]  /*95f0*/  FFMA.FTZ R63, R28.reuse, R62, R63 ;  /* 0x0000003e1c3f7223 */ /* 0x040fe4000001003f */
[----:B------:R-:W-:Y:S02]  /*9600*/  FFMA.FTZ R61, R28, R61, -R60 ;  /* 0x0000003d1c3d7223 */ /* 0x000fe4000001083c */
[CC--:B------:R-:W-:Y:S02]  /*9610*/  FMUL.FTZ R60, R29.reuse, -R64.reuse ;  /* 0x800000401d3c7220 */ /* 0x0c0fe40000410000 */
[----:B------:R-:W-:Y:S02]  /*9620*/  FFMA.FTZ R66, R30, R64, -R67 ;  /* 0x000000401e427223 */ /* 0x000fe40000010843 */
[----:B------:R-:W-:Y:S02]  /*9630*/  FMUL.FTZ R64, R29, -R63 ;  /* 0x8000003f1d407220 */ /* 0x000fe40000410000 */
[----:B------:R-:W-:-:S02]  /*9640*/  FADD.FTZ R209, R75, R72 ;  /* 0x000000484bd17221 */ /* 0x000fc40000010000 */
[----:B------:R-:W-:Y:S02]  /*9650*/  FADD.FTZ R210, R74, R69 ;  /* 0x000000454ad27221 */ /* 0x000fe40000010000 */
[C---:B------:R-:W-:Y:S01]  /*9660*/  FFMA.FTZ R67, R30.reuse, R65, R60 ;  /* 0x000000411e437223 */ /* 0x040fe2000001003c */
[----:B------:R-:W-:Y:S01]  /*9670*/  MOV R60, 0x3f800000 ;  /* 0x3f800000003c7802 */ /* 0x000fe20000000f00 */
[CC--:B------:R-:W-:Y:S02]  /*9680*/  FMUL.FTZ R65, R29.reuse, -R61.reuse ;  /* 0x8000003d1d417220 */ /* 0x0c0fe40000410000 */
[----:B------:R-:W-:Y:S01]  /*9690*/  FFMA.FTZ R64, R30, R61, -R64 ;  /* 0x0000003d1e407223 */ /* 0x000fe20000010840 */
[----:B------:R-:W-:Y:S01]  /*96a0*/  HFMA2.MMA R61, -RZ, RZ, 0, 0 ;  /* 0x00000000ff3d7435 */ /* 0x000fe200000001ff */
[C---:B------:R-:W-:Y:S02]  /*96b0*/  FMUL.FTZ R69, R29.reuse, R209 ;  /* 0x000000d11d457220 */ /* 0x040fe40000410000 */
[----:B------:R-:W-:-:S02]  /*96c0*/  FMUL.FTZ R68, R29, R210 ;  /* 0x000000d21d447220 */ /* 0x000fc40000410000 */
[C---:B------:R-:W-:Y:S02]  /*96d0*/  FFMA.FTZ R65, R30.reuse, R63, R65 ;  /* 0x0000003f1e417223 */ /* 0x040fe40000010041 */
[C---:B------:R-:W-:Y:S01]  /*96e0*/  FFMA.FTZ R69, R30.reuse, R210, -R69 ;  /* 0x000000d21e457223 */ /* 0x040fe20000010845 */
[----:B------:R-:W-:Y:S01]  /*96f0*/  CS2R R62, SRZ ;  /* 0x00000000003e7805 */ /* 0x000fe2000001ff00 */
[----:B------:R-:W-:Y:S02]  /*9700*/  FFMA.FTZ R68, R30, R209, R68 ;  /* 0x000000d11e447223 */ /* 0x000fe40000010044 */
[----:B------:R-:W-:Y:S02]  /*9710*/  FADD.FTZ R67, -R124, R67 ;  /* 0x000000437c437221 */ /* 0x000fe40000010100 */
[----:B------:R-:W-:Y:S01]  /*9720*/  FADD.FTZ R66, R123, R66 ;  /* 0x000000427b427221 */ /* 0x000fe20000010000 */
[----:B------:R-:W0:Y:S01]  /*9730*/  @!P0 LDS.128 R60, [UR28+0x13080] ;  /* 0x0130801cff3c8984 */ /* 0x000e220008000c00 */
[----:B------:R-:W-:Y:S01]  /*9740*/  FADD.FTZ R211, R76, R69 ;  /* 0x000000454cd37221 */ /* 0x000fe20000010000 */
[----:B------:R-:W-:Y:S01]  /*9750*/  ISETP.GT.U32.AND P0, PT, R122, 0x1f, PT ;  /* 0x0000001f7a00780c */ /* 0x000fe20003f04070 */
[----:B------:R-:W-:Y:S01]  /*9760*/  FADD.FTZ R212, R77, R68 ;  /* 0x000000444dd47221 */ /* 0x000fe20000010000 */
[----:B------:R1:W-:Y:S01]  /*9770*/  STS.128 [R233.X16+0x11280], R64 ;  /* 0x01128040e9007388 */ /* 0x0003e2000000cc00 */
[----:B------:R-:W-:-:S04]  /*9780*/  FMUL.FTZ R69, R27, R211 ;  /* 0x000000d31b457220 */ /* 0x000fc80000410000 */
[----:B------:R-:W-:-:S04]  /*9790*/  FFMA.FTZ R69, R28, R212, R69 ;  /* 0x000000d41c457223 */ /* 0x000fc80000010045 */
[----:B------:R-:W-:Y:S02]  /*97a0*/  FADD.FTZ R213, R78, R69 ;  /* 0x000000454ed57221 */ /* 0x000fe40000010000 */
[----:B-1----:R-:W-:Y:S02]  /*97b0*/  FMUL.FTZ R64, R27, R212 ;  /* 0x000000d41b407220 */ /* 0x002fe40000410000 */
[----:B------:R-:W-:Y:S02]  /*97c0*/  FMUL.FTZ R65, R25, R213 ;  /* 0x000000d519417220 */ /* 0x000fe40000410000 */
[----:B------:R-:W-:-:S04]  /*97d0*/  FFMA.FTZ R64, R28, R211, -R64 ;  /* 0x000000d31c407223 */ /* 0x000fc80000010840 */
[----:B------:R-:W-:-:S04]  /*97e0*/  FADD.FTZ R214, R79, R64 ;  /* 0x000000404fd67221 */ /* 0x000fc80000010000 */
[-C--:B------:R-:W-:Y:S02]  /*97f0*/  FMUL.FTZ R64, R25, R214.reuse ;  /* 0x000000d619407220 */ /* 0x080fe40000410000 */
[C---:B------:R-:W-:Y:S02]  /*9800*/  FFMA.FTZ R65, R26.reuse, R214, -R65 ;  /* 0x000000d61a417223 */ /* 0x040fe40000010841 */
[----:B------:R-:W-:Y:S02]  /*9810*/  FFMA.FTZ R64, R26, R213, R64 ;  /* 0x000000d51a407223 */ /* 0x000fe40000010040 */
[----:B------:R-:W-:Y:S02]  /*9820*/  FADD.FTZ R168, R168, R65 ;  /* 0x00000041a8a87221 */ /* 0x000fe40000010000 */
[----:B------:R-:W-:Y:S02]  /*9830*/  FADD.FTZ R167, R167, R64 ;  /* 0x00000040a7a77221 */ /* 0x000fe40000010000 */
[----:B------:R-:W-:-:S02]  /*9840*/  FMUL.FTZ R64, R23, R168 ;  /* 0x000000a817407220 */ /* 0x000fc40000410000 */
        /* <DEDUP_REMOVED lines=113> */
.L_x_1741:
[----:B------:R-:W-:Y:S05]  /*9f60*/  BRA.DIV ~URZ, `(.L_x_1640) ;  /* 0x000078327f007947 */ /* 0x000fea000b800000 */
[----:B------:R-:W2:Y:S04]  /*9f70*/  SHFL.DOWN PT, R69, R69, 0x1, 0x1f ;  /* 0x08201f0045457f89 */ /* 0x000ea800000e0000 */
[----:B------:R3:W4:Y:S04]  /*9f80*/  SHFL.DOWN PT, R73, R68, 0x1, 0x1f ;  /* 0x08201f0044497f89 */ /* 0x00072800000e0000 */
[----:B------:R3:W0:Y:S02]  /*9f90*/  SHFL.DOWN PT, R66, R70, 0x1, 0x1f ;  /* 0x08201f0046427f89 */ /* 0x00062400000e0000 */
.L_x_1742:
        /* <DEDUP_REMOVED lines=13> */
.L_x_1642:
[----:B------:R-:W-:Y:S05]  /*a070*/  BSYNC B1 ;  /* 0x0000000000017941 */ /* 0x000fea0003800000 */
.L_x_1641:
[----:B------:R-:W-:Y:S01]  /*a080*/  ISETP.GT.U32.AND P0, PT, R236, 0x1d, PT ;  /* 0x0000001dec00780c */ /* 0x000fe20003f04070 */
[----:B------:R-:W-:Y:S05]  /*a090*/  BRA.DIV ~URZ, `(.L_x_1643) ;  /* 0x000078527f007947 */ /* 0x000fea000b800000 */
[----:B-1----:R1:W3:Y:S04]  /*a0a0*/  SHFL.DOWN PT, R67, R71, 0x2, 0x1f ;  /* 0x08401f0047437f89 */ /* 0x0022e800000e0000 */
[----:B--2---:R1:W2:Y:S04]  /*a0b0*/  SHFL.DOWN PT, R69, R74, 0x2, 0x1f ;  /* 0x08401f004a457f89 */ /* 0x0042a800000e0000 */
[----:B---3--:R1:W3:Y:S04]  /*a0c0*/  SHFL.DOWN PT, R70, R68, 0x2, 0x1f ;  /* 0x08401f0044467f89 */ /* 0x0082e800000e0000 */
[----:B0-----:R1:W0:Y:S02]  /*a0d0*/  SHFL.DOWN PT, R66, R72, 0x2, 0x1f ;  /* 0x08401f0048427f89 */ /* 0x00122400000e0000 */
.L_x_1743:
        /* <DEDUP_REMOVED lines=13> */
.L_x_1645:
[----:B------:R-:W-:Y:S05]  /*a1b0*/  BSYNC B1 ;  /* 0x0000000000017941 */ /* 0x000fea0003800000 */
.L_x_1644:
[----:B------:R-:W-:Y:S01]  /*a1c0*/  ISETP.GT.U32.AND P0, PT, R236, 0x1b, PT ;  /* 0x0000001bec00780c */ /* 0x000fe20003f04070 */
[----:B------:R-:W-:Y:S10]  /*a1d0*/  BRA.DIV ~URZ, `(.L_x_1646) ;  /* 0x000078d27f007947 */ /* 0x000ff4000b800000 */
[----:B------:R1:W4:Y:S02]  /*a1e0*/  SHFL.DOWN PT, R67, R71, 0x4, 0x1f ;  /* 0x08801f0047437f89 */ /* 0x00032400000e0000 */
.L_x_1744:
[----:B------:R-:W-:Y:S05]  /*a1f0*/  BRA.DIV ~URZ, `(.L_x_1647) ;  /* 0x000079327f007947 */ /* 0x000fea000b800000 */
[----:B--2---:R2:W1:Y:S04]  /*a200*/  SHFL.DOWN PT, R69, R74, 0x4, 0x1f ;  /* 0x08801f004a457f89 */ /* 0x00446800000e0000 */
[----:B---3--:R2:W3:Y:S04]  /*a210*/  SHFL.DOWN PT, R70, R68, 0x4, 0x1f ;  /* 0x08801f0044467f89 */ /* 0x0084e800000e0000 */
[----:B0-----:R2:W0:Y:S02]  /*a220*/  SHFL.DOWN PT, R66, R72, 0x4, 0x1f ;  /* 0x08801f0048427f89 */ /* 0x00142400000e0000 */
.L_x_1745:
        /* <DEDUP_REMOVED lines=13> */
.L_x_1649:
[----:B------:R-:W-:Y:S05]  /*a300*/  BSYNC B1 ;  /* 0x0000000000017941 */ /* 0x000fea0003800000 */
.L_x_1648:
[----:B------:R-:W-:Y:S01]  /*a310*/  ISETP.GT.U32.AND P0, PT, R236, 0x17, PT ;  /* 0x00000017ec00780c */ /* 0x000fe20003f04070 */
[----:B------:R-:W-:Y:S05]  /*a320*/  BRA.DIV ~URZ, `(.L_x_1650) ;  /* 0x000079527f007947 */ /* 0x000fea000b800000 */
[----:B----4-:R4:W2:Y:S04]  /*a330*/  SHFL.DOWN PT, R67, R71, 0x8, 0x1f ;  /* 0x09001f0047437f89 */ /* 0x0108a800000e0000 */
[----:B-1----:R4:W1:Y:S04]  /*a340*/  SHFL.DOWN PT, R69, R74, 0x8, 0x1f ;  /* 0x09001f004a457f89 */ /* 0x00286800000e0000 */
[----:B---3--:R4:W3:Y:S04]  /*a350*/  SHFL.DOWN PT, R70, R68, 0x8, 0x1f ;  /* 0x09001f0044467f89 */ /* 0x0088e800000e0000 */
[----:B0-----:R4:W0:Y:S02]  /*a360*/  SHFL.DOWN PT, R66, R72, 0x8, 0x1f ;  /* 0x09001f0048427f89 */ /* 0x00182400000e0000 */
.L_x_1746:
        /* <DEDUP_REMOVED lines=13> */
.L_x_1652:
[----:B------:R-:W-:Y:S05]  /*a440*/  BSYNC B1 ;  /* 0x0000000000017941 */ /* 0x000fea0003800000 */
.L_x_1651:
[----:B------:R-:W-:Y:S01]  /*a450*/  ISETP.GT.U32.AND P0, PT, R236, 0xf, PT ;  /* 0x0000000fec00780c */ /* 0x000fe20003f04070 */
[----:B------:R-:W-:Y:S10]  /*a460*/  BRA.DIV ~URZ, `(.L_x_1653) ;  /* 0x000079d27f007947 */ /* 0x000ff4000b800000 */
[----:B--2---:R2:W4:Y:S02]  /*a470*/  SHFL.DOWN PT, R67, R71, 0x10, 0x1f ;  /* 0x0a001f0047437f89 */ /* 0x00452400000e0000 */
.L_x_1747:
[----:B------:R-:W-:Y:S05]  /*a480*/  BRA.DIV ~URZ, `(.L_x_1654) ;  /* 0x00007a327f007947 */ /* 0x000fea000b800000 */
[----:B-1----:R1:W2:Y:S04]  /*a490*/  SHFL.DOWN PT, R69, R74, 0x10, 0x1f ;  /* 0x0a001f004a457f89 */ /* 0x0022a800000e0000 */
[----:B---3--:R1:W3:Y:S04]  /*a4a0*/  SHFL.DOWN PT, R70, R68, 0x10, 0x1f ;  /* 0x0a001f0044467f89 */ /* 0x0082e800000e0000 */
[----:B0-----:R1:W0:Y:S02]  /*a4b0*/  SHFL.DOWN PT, R66, R72, 0x10, 0x1f ;  /* 0x0a001f0048427f89 */ /* 0x00122400000e0000 */
.L_x_1748:
        /* <DEDUP_REMOVED lines=13> */
.L_x_1656:
[----:B------:R-:W-:Y:S05]  /*a590*/  BSYNC B1 ;  /* 0x0000000000017941 */ /* 0x000fea0003800000 */
.L_x_1655:
        /* <DEDUP_REMOVED lines=20> */
.L_x_1749:
        /* <DEDUP_REMOVED lines=21> */
.L_x_1659:
[----:B------:R-:W-:Y:S05]  /*a830*/  BSYNC B1 ;  /* 0x0000000000017941 */ /* 0x000fea0003800000 */
.L_x_1658:
        /* <DEDUP_REMOVED lines=37> */
.L_x_1638:
[----:B0-----:R-:W-:Y:S05]  /*aa90*/  BSYNC B0 ;  /* 0x0000000000007941 */ /* 0x001fea0003800000 */
.L_x_1637:
[----:B------:R-:W-:Y:S02]  /*aaa0*/  WARPSYNC 0xffffffff ;  /* 0xffffffff00007948 */ /* 0x000fe40003800000 */
[----:B------:R-:W-:Y:S01]  /*aab0*/  BAR.SYNC.DEFER_BLOCKING 0x0 ;  /* 0x0000000000007b1d */ /* 0x000fe20000010000 */
[----:B------:R-:W-:Y:S01]  /*aac0*/  ISETP.NE.AND P0, PT, R122, RZ, PT ;  /* 0x000000ff7a00720c */ /* 0x000fe20003f05270 */
[----:B-1----:R-:W-:Y:S02]  /*aad0*/  FADD.FTZ R68, R155, UR5 ;  /* 0x000000059b447e21 */ /* 0x002fe40008010000 */
[----:B------:R-:W-:Y:S02]  /*aae0*/  FADD.FTZ R69, R158, UR5 ;  /* 0x000000059e457e21 */ /* 0x000fe40008010000 */
[----:B------:R-:W-:Y:S01]  /*aaf0*/  FADD.FTZ R70, R159, UR5 ;  /* 0x000000059f467e21 */ /* 0x000fe20008010000 */
[----:B------:R-:W-:Y:S01]  /*ab00*/  BSSY B0, `(.L_x_1660) ;  /* 0x00002d7000007945 */ /* 0x000fe20003800000 */
[----:B------:R-:W-:Y:S02]  /*ab10*/  FADD.FTZ R71, R160, UR5 ;  /* 0x00000005a0477e21 */ /* 0x000fe40008010000 */
        /* <DEDUP_REMOVED lines=10> */
[----:B------:R-:W-:-:S02]  /*abc0*/  FADD.FTZ R153, R153, R64 ;  /* 0x0000004099997221 */ /* 0x000fc40000010000 */
[C---:B------:R-:W-:Y:S02]  /*abd0*/  FMUL.FTZ R64, R0.reuse, -R65 ;  /* 0x8000004100407220 */ /* 0x040fe40000410000 */
[----:B------:R-:W-:Y:S02]  /*abe0*/  FMUL.FTZ R0, R0, -R153 ;  /* 0x8000009900007220 */ /* 0x000fe40000410000 */
[----:B------:R-:W-:Y:S02]  /*abf0*/  FADD.FTZ R66, R101, UR5 ;  /* 0x0000000565427e21 */ /* 0x000fe40008010000 */
[-C--:B------:R-:W-:Y:S02]  /*ac00*/  FFMA.FTZ R67, R2, R65.reuse, R0 ;  /* 0x0000004102437223 */ /* 0x080fe40000010000 */
[----:B------:R-:W-:Y:S02]  /*ac10*/  FMUL.FTZ R0, R103, R66 ;  /* 0x0000004267007220 */ /* 0x000fe40000410000 */
[----:B-1----:R-:W-:-:S02]  /*ac20*/  FMUL.FTZ R60, R31, R65 ;  /* 0x000000411f3c7220 */ /* 0x002fc40000410000 */
[-C--:B------:R-:W-:Y:S02]  /*ac30*/  FFMA.FTZ R64, R2, R153.reuse, -R64 ;  /* 0x0000009902407223 */ /* 0x080fe40000010840 */
[-C--:B------:R-:W-:Y:S02]  /*ac40*/  FFMA.FTZ R2, R31, -R0.reuse, R192 ;  /* 0x800000001f027223 */ /* 0x080fe400000100c0 */
[C---:B------:R-:W-:Y:S02]  /*ac50*/  FFMA.FTZ R0, R32.reuse, -R0, R191 ;  /* 0x8000000020007223 */ /* 0x040fe400000100bf */
[----:B------:R-:W-:Y:S02]  /*ac60*/  FFMA.FTZ R60, R32, R153, R60 ;  /* 0x00000099203c7223 */ /* 0x000fe4000001003c */
[----:B------:R-:W-:Y:S02]  /*ac70*/  FMUL.FTZ R32, R153, UR34 ;  /* 0x0000002299207c20 */ /* 0x000fe40008410000 */
[----:B------:R-:W-:-:S02]  /*ac80*/  FADD.FTZ R151, R151, R64 ;  /* 0x0000004097977221 */ /* 0x000fc40000010000 */
[C---:B------:R-:W-:Y:S02]  /*ac90*/  FFMA.FTZ R31, R65.reuse, UR33, -R32 ;  /* 0x00000021411f7c23 */ /* 0x040fe40008010820 */
[----:B------:R-:W-:Y:S02]  /*aca0*/  FMUL.FTZ R32, R65, UR34 ;  /* 0x0000002241207c20 */ /* 0x000fe40008410000 */
[----:B------:R-:W-:Y:S02]  /*acb0*/  FMUL.FTZ R62, R2, R31 ;  /* 0x0000001f023e7220 */ /* 0x000fe40000410000 */
[----:B------:R-:W-:Y:S02]  /*acc0*/  FFMA.FTZ R61, R153, UR33, R32 ;  /* 0x00000021993d7c23 */ /* 0x000fe40008010020 */
[C---:B------:R-:W-:Y:S02]  /*acd0*/  FMUL.FTZ R31, R66.reuse, R65 ;  /* 0x00000041421f7220 */ /* 0x040fe40000410000 */
[----:B------:R-:W-:-:S02]  /*ace0*/  FMUL.FTZ R32, R66, R153 ;  /* 0x0000009942207220 */ /* 0x000fc40000410000 */
[----:B------:R-:W-:Y:S02]  /*acf0*/  FFMA.FTZ R64, R0, R61, R62 ;  /* 0x0000003d00407223 */ /* 0x000fe4000001003e */
[----:B------:R-:W-:Y:S02]  /*ad00*/  FMUL.FTZ R61, R2, R31 ;  /* 0x0000001f023d7220 */ /* 0x000fe40000410000 */
[----:B------:R-:W-:Y:S02]  /*ad10*/  FADD.FTZ R152, -R152, R67 ;  /* 0x0000004398987221 */ /* 0x000fe40000010100 */
[-C--:B------:R-:W-:Y:S02]  /*ad20*/  FMUL.FTZ R62, R2, R32.reuse ;  /* 0x00000020023e7220 */ /* 0x080fe40000410000 */
[----:B------:R-:W-:Y:S02]  /*ad30*/  FFMA.FTZ R2, R0, R32, R61 ;  /* 0x0000002000027223 */ /* 0x000fe4000001003d */
[----:B------:R-:W-:-:S02]  /*ad40*/  FMUL.FTZ R61, R3, -R152 ;  /* 0x80000098033d7220 */ /* 0x000fc40000410000 */
[----:B------:R-:W-:Y:S02]  /*ad50*/  FMUL.FTZ R3, R3, -R151 ;  /* 0x8000009703037220 */ /* 0x000fe40000410000 */
[----:B------:R-:W-:Y:S02]  /*ad60*/  FADD.FTZ R65, R102, UR5 ;  /* 0x0000000566417e21 */ /* 0x000fe40008010000 */
[----:B------:R-:W-:Y:S02]  /*ad70*/  FFMA.FTZ R3, R4, R152, R3 ;  /* 0x0000009804037223 */ /* 0x000fe40000010003 */
[----:B------:R-:W-:Y:S02]  /*ad80*/  FFMA.FTZ R0, R0, R31, -R62 ;  /* 0x0000001f00007223 */ /* 0x000fe4000001083e */
[----:B------:R-:W-:Y:S02]  /*ad90*/  FFMA.FTZ R62, R4, R151, -R61 ;  /* 0x00000097043e7223 */ /* 0x000fe4000001083d */
[----:B------:R-:W-:-:S02]  /*ada0*/  FMUL.FTZ R4, R104, R65 ;  /* 0x0000004168047220 */ /* 0x000fc40000410000 */
[----:B------:R-:W-:Y:S02]  /*adb0*/  FMUL.FTZ R61, R33, R152 ;  /* 0x00000098213d7220 */ /* 0x000fe40000410000 */
[----:B------:R-:W-:Y:S02]  /*adc0*/  FADD.FTZ R150, -R150, R3 ;  /* 0x0000000396967221 */ /* 0x000fe40000010100 */
[----:B------:R-:W-:Y:S02]  /*add0*/  FMUL.FTZ R3, R151, UR34 ;  /* 0x0000002297037c20 */ /* 0x000fe40008410000 */
[----:B------:R-:W-:Y:S02]  /*ade0*/  FFMA.FTZ R217, R66, R60, R217 ;  /* 0x0000003c42d97223 */ /* 0x000fe400000100d9 */
[-C--:B------:R-:W-:Y:S02]  /*adf0*/  FFMA.FTZ R63, R33, -R4.reuse, R189 ;  /* 0x80000004213f7223 */ /* 0x080fe400000100bd */
[----:B------:R-:W-:-:S02]  /*ae00*/  FFMA.FTZ R4, R34, -R4, R190 ;  /* 0x8000000422047223 */ /* 0x000fc400000100be */
[----:B------:R-:W-:Y:S02]  /*ae10*/  FFMA.FTZ R61, R34, R151, R61 ;  /* 0x00000097223d7223 */ /* 0x000fe4000001003d */
[----:B------:R-:W-:Y:S02]  /*ae20*/  FFMA.FTZ R66, R103, R60, R64 ;  /* 0x0000003c67427223 */ /* 0x000fe40000010040 */
[C---:B------:R-:W-:Y:S02]  /*ae30*/  FFMA.FTZ R60, R152.reuse, UR33, -R3 ;  /* 0x00000021983c7c23 */ /* 0x040fe40008010803 */
[----:B------:R-:W-:Y:S02]  /*ae40*/  FMUL.FTZ R34, R152, UR34 ;  /* 0x0000002298227c20 */ /* 0x000fe40008410000 */
[----:B------:R-:W-:Y:S02]  /*ae50*/  FMUL.FTZ R60, R63, R60 ;  /* 0x0000003c3f3c7220 */ /* 0x000fe40000410000 */
[----:B------:R-:W-:-:S02]  /*ae60*/  FFMA.FTZ R3, R151, UR33, R34 ;  /* 0x0000002197037c23 */ /* 0x000fc40008010022 */
[----:B------:R-:W-:Y:S02]  /*ae70*/  FADD.FTZ R149, R149, R62 ;  /* 0x0000003e95957221 */ /* 0x000fe40000010000 */
[----:B------:R-:W-:Y:S02]  /*ae80*/  FFMA.FTZ R64, R4, R3, R60 ;  /* 0x0000000304407223 */ /* 0x000fe4000001003c */
[----:B------:R-:W-:Y:S02]  /*ae90*/  FMUL.FTZ R60, R5, -R150 ;  /* 0x80000096053c7220 */ /* 0x000fe40000410000 */
[----:B------:R-:W-:Y:S02]  /*aea0*/  FMUL.FTZ R33, R65, R152 ;  /* 0x0000009841217220 */ /* 0x000fe40000410000 */
[----:B------:R-:W-:Y:S02]  /*aeb0*/  FMUL.FTZ R5, R5, -R149 ;  /* 0x8000009505057220 */ /* 0x000fe40000410000 */
[----:B------:R-:W-:-:S02]  /*aec0*/  FMUL.FTZ R34, R65, R151 ;  /* 0x0000009741227220 */ /* 0x000fc40000410000 */
[C---:B------:R-:W-:Y:S02]  /*aed0*/  FMUL.FTZ R3, R63.reuse, R33 ;  /* 0x000000213f037220 */ /* 0x040fe40000410000 */
[C---:B------:R-:W-:Y:S02]  /*aee0*/  FFMA.FTZ R5, R6.reuse, R150, R5 ;  /* 0x0000009606057223 */ /* 0x040fe40000010005 */
[----:B------:R-:W-:Y:S02]  /*aef0*/  FMUL.FTZ R63, R63, R34 ;  /* 0x000000223f3f7220 */ /* 0x000fe40000410000 */
[----:B------:R-:W-:Y:S02]  /*af00*/  FFMA.FTZ R60, R6, R149, -R60 ;  /* 0x00000095063c7223 */ /* 0x000fe4000001083c */
[----:B------:R-:W-:Y:S02]  /*af10*/  FMUL.FTZ R6, R105, R68 ;  /* 0x0000004469067220 */ /* 0x000fe40000410000 */
[----:B------:R-:W-:-:S02]  /*af20*/  FFMA.FTZ R3, R4, R34, R3 ;  /* 0x0000002204037223 */ /* 0x000fc40000010003 */
[----:B------:R-:W-:Y:S02]  /*af30*/  FMUL.FTZ R62, R35, R150 ;  /* 0x00000096233e7220 */ /* 0x000fe40000410000 */
[----:B------:R-:W-:Y:S02]  /*af40*/  FADD.FTZ R148, -R148, R5 ;  /* 0x0000000594947221 */ /* 0x000fe40000010100 */
[----:B------:R-:W-:Y:S02]  /*af50*/  FFMA.FTZ R4, R4, R33, -R63 ;  /* 0x0000002104047223 */ /* 0x000fe4000001083f */
[----:B------:R-:W-:Y:S02]  /*af60*/  FMUL.FTZ R5, R149, UR34 ;  /* 0x0000002295057c20 */ /* 0x000fe40008410000 */
[-C--:B------:R-:W-:Y:S02]  /*af70*/  FFMA.FTZ R63, R35, -R6.reuse, R187 ;  /* 0x80000006233f7223 */ /* 0x080fe400000100bb */
[----:B------:R-:W-:-:S02]  /*af80*/  FFMA.FTZ R35, R36, -R6, R188 ;  /* 0x8000000624237223 */ /* 0x000fc400000100bc */
[----:B------:R-:W-:Y:S02]  /*af90*/  FADD.FTZ R165, R66, R165 ;  /* 0x000000a542a57221 */ /* 0x000fe40000010000 */
[----:B------:R-:W-:Y:S02]  /*afa0*/  FFMA.FTZ R62, R36, R149, R62 ;  /* 0x00000095243e7223 */ /* 0x000fe4000001003e */
[----:B------:R-:W-:Y:S02]  /*afb0*/  FADD.FTZ R147, R147, R60 ;  /* 0x0000003c93937221 */ /* 0x000fe40000010000 */
[C---:B------:R-:W-:Y:S02]  /*afc0*/  FMUL.FTZ R6, R150.reuse, UR34 ;  /* 0x0000002296067c20 */ /* 0x040fe40008410000 */
[----:B------:R-:W-:Y:S02]  /*afd0*/  FFMA.FTZ R66, R150, UR33, -R5 ;  /* 0x0000002196427c23 */ /* 0x000fe40008010805 */
[----:B------:R-:W-:-:S02]  /*afe0*/  FMUL.FTZ R36, R68, R150 ;  /* 0x0000009644247220 */ /* 0x000fc40000410000 */
[----:B------:R-:W-:Y:S02]  /*aff0*/  FMUL.FTZ R60, R68, R149 ;  /* 0x00000095443c7220 */ /* 0x000fe40000410000 */
[-C--:B------:R-:W-:Y:S02]  /*b000*/  FFMA.FTZ R218, R65, R61.reuse, R218 ;  /* 0x0000003d41da7223 */ /* 0x080fe400000100da */
[----:B------:R-:W-:Y:S02]  /*b010*/  FFMA.FTZ R61, R104, R61, R64 ;  /* 0x0000003d683d7223 */ /* 0x000fe40000010040 */
[----:B------:R-:W-:Y:S02]  /*b020*/  FFMA.FTZ R64, R149, UR33, R6 ;  /* 0x0000002195407c23 */ /* 0x000fe40008010006 */
[C---:B------:R-:W-:Y:S02]  /*b030*/  FMUL.FTZ R66, R63.reuse, R66 ;  /* 0x000000423f427220 */ /* 0x040fe40000410000 */
[----:B------:R-:W-:-:S02]  /*b040*/  FMUL.FTZ R5, R63, R36 ;  /* 0x000000243f057220 */ /* 0x000fc40000410000 */
[-C--:B------:R-:W-:Y:S02]  /*b050*/  FMUL.FTZ R6, R63, R60.reuse ;  /* 0x0000003c3f067220 */ /* 0x080fe40000410000 */
[----:B------:R-:W-:Y:S02]  /*b060*/  FADD.FTZ R216, R61, R216 ;  /* 0x000000d83dd87221 */ /* 0x000fe40000010000 */
[C---:B------:R-:W-:Y:S02]  /*b070*/  FFMA.FTZ R5, R35.reuse, R60, R5 ;  /* 0x0000003c23057223 */ /* 0x040fe40000010005 */
[C---:B------:R-:W-:Y:S02]  /*b080*/  FFMA.FTZ R6, R35.reuse, R36, -R6 ;  /* 0x0000002423067223 */ /* 0x040fe40000010806 */
[----:B------:R-:W-:Y:S02]  /*b090*/  FFMA.FTZ R61, R35, R64, R66 ;  /* 0x00000040233d7223 */ /* 0x000fe40000010042 */
[----:B------:R-:W-:-:S02]  /*b0a0*/  FMUL.FTZ R35, R7, -R148 ;  /* 0x8000009407237220 */ /* 0x000fc40000410000 */
[-C--:B------:R-:W-:Y:S02]  /*b0b0*/  FMUL.FTZ R7, R7, -R147.reuse ;  /* 0x8000009307077220 */ /* 0x080fe40000410000 */
[----:B------:R-:W-:Y:S02]  /*b0c0*/  FADD.FTZ R65, R156, UR5 ;  /* 0x000000059c417e21 */ /* 0x000fe40008010000 */
[C---:B------:R-:W-:Y:S02]  /*b0d0*/  FFMA.FTZ R64, R8.reuse, R147, -R35 ;  /* 0x0000009308407223 */ /* 0x040fe40000010823 */
[----:B------:R-:W-:Y:S02]  /*b0e0*/  FFMA.FTZ R35, R8, R148, R7 ;  /* 0x0000009408237223 */ /* 0x000fe40000010007 */
[----:B------:R-:W-:Y:S02]  /*b0f0*/  FMUL.FTZ R7, R106, R65 ;  /* 0x000000416a077220 */ /* 0x000fe40000410000 */
[----:B------:R-:W-:-:S02]  /*b100*/  FFMA.FTZ R219, R68, R62, R219 ;  /* 0x0000003e44db7223 */ /* 0x000fc400000100db */
[C---:B------:R-:W-:Y:S02]  /*b110*/  FMUL.FTZ R8, R37.reuse, R148 ;  /* 0x0000009425087220 */ /* 0x040fe40000410000 */
[-C--:B------:R-:W-:Y:S02]  /*b120*/  FFMA.FTZ R68, R37, -R7.reuse, R185 ;  /* 0x8000000725447223 */ /* 0x080fe400000100b9 */
[----:B------:R-:W-:Y:S02]  /*b130*/  FMUL.FTZ R37, R147, UR34 ;  /* 0x0000002293257c20 */ /* 0x000fe40008410000 */
[C---:B------:R-:W-:Y:S02]  /*b140*/  FFMA.FTZ R66, R38.reuse, -R7, R186 ;  /* 0x8000000726427223 */ /* 0x040fe400000100ba */
[----:B------:R-:W-:Y:S02]  /*b150*/  FFMA.FTZ R7, R38, R147, R8 ;  /* 0x0000009326077223 */ /* 0x000fe40000010008 */
[----:B------:R-:W-:-:S02]  /*b160*/  FFMA.FTZ R62, R105, R62, R61 ;  /* 0x0000003e693e7223 */ /* 0x000fc4000001003d */
[----:B------:R-:W-:Y:S02]  /*b170*/  FMUL.FTZ R8, R148, UR34 ;  /* 0x0000002294087c20 */ /* 0x000fe40008410000 */
[----:B------:R-:W-:Y:S02]  /*b180*/  FADD.FTZ R146, -R146, R35 ;  /* 0x0000002392927221 */ /* 0x000fe40000010100 */
[----:B------:R-:W-:Y:S02]  /*b190*/  FFMA.FTZ R61, R148, UR33, -R37 ;  /* 0x00000021943d7c23 */ /* 0x000fe40008010825 */
[C---:B------:R-:W-:Y:S02]  /*b1a0*/  FMUL.FTZ R35, R65.reuse, R148 ;  /* 0x0000009441237220 */ /* 0x040fe40000410000 */
[----:B------:R-:W-:Y:S02]  /*b1b0*/  FMUL.FTZ R37, R65, R147 ;  /* 0x0000009341257220 */ /* 0x000fe40000410000 */
[----:B------:R-:W-:Y:S01]  /*b1c0*/  FFMA.FTZ R63, R147, UR33, R8 ;  /* 0x00000021933f7c23 */ /* 0x000fe20008010008 */
[----:B------:R-:W-:Y:S01]  /*b1d0*/  MOV R147, UR28 ;  /* 0x0000001c00937c02 */ /* 0x000fe20008000f00 */
[----:B------:R-:W-:-:S02]  /*b1e0*/  FMUL.FTZ R8, R68, R61 ;  /* 0x0000003d44087220 */ /* 0x000fc40000410000 */
[C---:B------:R-:W-:Y:S01]  /*b1f0*/  FMUL.FTZ R38, R68.reuse, R35 ;  /* 0x0000002344267220 */ /* 0x040fe20000410000 */
[----:B------:R-:W-:Y:S01]  /*b200*/  LEA R147, R147, -R122, 0x1 ;  /* 0x8000007a93937211 */ /* 0x000fe200078e08ff */
[-C--:B------:R-:W-:Y:S02]  /*b210*/  FMUL.FTZ R61, R68, R37.reuse ;  /* 0x00000025443d7220 */ /* 0x080fe40000410000 */
[C---:B------:R-:W-:Y:S01]  /*b220*/  FFMA.FTZ R38, R66.reuse, R37, R38 ;  /* 0x0000002542267223 */ /* 0x040fe20000010026 */
[----:B------:R-:W-:Y:S01]  /*b230*/  ISETP.GE.AND P0, PT, R147, 0x1, PT ;  /* 0x000000019300780c */ /* 0x000fe20003f06270 */
[C---:B------:R-:W-:Y:S02]  /*b240*/  FFMA.FTZ R61, R66.reuse, R35, -R61 ;  /* 0x00000023423d7223 */ /* 0x040fe4000001083d */
[----:B------:R-:W-:Y:S02]  /*b250*/  FFMA.FTZ R66, R66, R63, R8 ;  /* 0x0000003f42427223 */ /* 0x000fe40000010008 */
[----:B------:R-:W-:-:S02]  /*b260*/  FADD.FTZ R145, R145, R64 ;  /* 0x0000004091917221 */ /* 0x000fc40000010000 */
[----:B------:R-:W-:Y:S02]  /*b270*/  FFMA.FTZ R220, R65, R7, R220 ;  /* 0x0000000741dc7223 */ /* 0x000fe400000100dc */
[-C--:B------:R-:W-:Y:S02]  /*b280*/  FMUL.FTZ R8, R9, -R146.reuse ;  /* 0x8000009209087220 */ /* 0x080fe40000410000 */
[----:B------:R-:W-:Y:S02]  /*b290*/  FMUL.FTZ R65, R39, R146 ;  /* 0x0000009227417220 */ /* 0x000fe40000410000 */
[----:B------:R-:W-:Y:S02]  /*b2a0*/  FADD.FTZ R64, R157, UR5 ;  /* 0x000000059d407e21 */ /* 0x000fe40008010000 */
[----:B------:R-:W-:Y:S02]  /*b2b0*/  FADD.FTZ R215, R62, R215 ;  /* 0x000000d73ed77221 */ /* 0x000fe40000010000 */
[----:B------:R-:W-:-:S02]  /*b2c0*/  FFMA.FTZ R62, R10, R145, -R8 ;  /* 0x000000910a3e7223 */ /* 0x000fc40000010808 */
[-C--:B------:R-:W-:Y:S02]  /*b2d0*/  FMUL.FTZ R9, R9, -R145.reuse ;  /* 0x8000009109097220 */ /* 0x080fe40000410000 */
[----:B------:R-:W-:Y:S02]  /*b2e0*/  FFMA.FTZ R8, R40, R145, R65 ;  /* 0x0000009128087223 */ /* 0x000fe40000010041 */
[----:B------:R-:W-:Y:S02]  /*b2f0*/  FMUL.FTZ R63, R107, R64 ;  /* 0x000000406b3f7220 */ /* 0x000fe40000410000 */
[----:B------:R-:W-:Y:S02]  /*b300*/  FFMA.FTZ R65, R106, R7, R66 ;  /* 0x000000076a417223 */ /* 0x000fe40000010042 */
[----:B------:R-:W-:Y:S02]  /*b310*/  FMUL.FTZ R7, R145, UR34 ;  /* 0x0000002291077c20 */ /* 0x000fe40008410000 */
[----:B------:R-:W-:-:S02]  /*b320*/  FFMA.FTZ R9, R10, R146, R9 ;  /* 0x000000920a097223 */ /* 0x000fc40000010009 */
[-C--:B------:R-:W-:Y:S02]  /*b330*/  FFMA.FTZ R67, R40, -R63.reuse, R184 ;  /* 0x8000003f28437223 */ /* 0x080fe400000100b8 */
[----:B------:R-:W-:Y:S02]  /*b340*/  FFMA.FTZ R39, R39, -R63, R183 ;  /* 0x8000003f27277223 */ /* 0x000fe400000100b7 */
[----:B------:R-:W-:Y:S02]  /*b350*/  FADD.FTZ R143, R143, R62 ;  /* 0x0000003e8f8f7221 */ /* 0x000fe40000010000 */
[----:B------:R-:W-:Y:S02]  /*b360*/  FFMA.FTZ R66, R146, UR33, -R7 ;  /* 0x0000002192427c23 */ /* 0x000fe40008010807 */
[C---:B------:R-:W-:Y:S02]  /*b370*/  FMUL.FTZ R40, R64.reuse, R146 ;  /* 0x0000009240287220 */ /* 0x040fe40000410000 */
[----:B------:R-:W-:-:S02]  /*b380*/  FMUL.FTZ R62, R64, R145 ;  /* 0x00000091403e7220 */ /* 0x000fc40000410000 */
[----:B------:R-:W-:Y:S02]  /*b390*/  FMUL.FTZ R10, R146, UR34 ;  /* 0x00000022920a7c20 */ /* 0x000fe40008410000 */
[----:B------:R-:W-:Y:S02]  /*b3a0*/  FADD.FTZ R144, -R144, R9 ;  /* 0x0000000990907221 */ /* 0x000fe40000010100 */
[C---:B------:R-:W-:Y:S02]  /*b3b0*/  FMUL.FTZ R63, R39.reuse, R40 ;  /* 0x00000028273f7220 */ /* 0x040fe40000410000 */
[C---:B------:R-:W-:Y:S02]  /*b3c0*/  FMUL.FTZ R66, R39.reuse, R66 ;  /* 0x0000004227427220 */ /* 0x040fe40000410000 */
[----:B------:R-:W-:Y:S02]  /*b3d0*/  FMUL.FTZ R39, R39, R62 ;  /* 0x0000003e27277220 */ /* 0x000fe40000410000 */
[----:B------:R-:W-:-:S02]  /*b3e0*/  FFMA.FTZ R10, R145, UR33, R10 ;  /* 0x00000021910a7c23 */ /* 0x000fc4000801000a */
[C---:B------:R-:W-:Y:S02]  /*b3f0*/  FMUL.FTZ R7, R11.reuse, -R144 ;  /* 0x800000900b077220 */ /* 0x040fe40000410000 */
[----:B------:R-:W-:Y:S02]  /*b400*/  FMUL.FTZ R11, R11, -R143 ;  /* 0x8000008f0b0b7220 */ /* 0x000fe40000410000 */
[----:B------:R-:W-:Y:S02]  /*b410*/  FMUL.FTZ R9, R108, R69 ;  /* 0x000000456c097220 */ /* 0x000fe40000410000 */
[C---:B------:R-:W-:Y:S02]  /*b420*/  FFMA.FTZ R63, R67.reuse, R62, R63 ;  /* 0x0000003e433f7223 */ /* 0x040fe4000001003f */
[C---:B------:R-:W-:Y:S02]  /*b430*/  FFMA.FTZ R39, R67.reuse, R40, -R39 ;  /* 0x0000002843277223 */ /* 0x040fe40000010827 */
[----:B------:R-:W-:-:S02]  /*b440*/  FFMA.FTZ R67, R67, R10, R66 ;  /* 0x0000000a43437223 */ /* 0x000fc40000010042 */
[C---:B------:R-:W-:Y:S02]  /*b450*/  FFMA.FTZ R10, R12.reuse, R143, -R7 ;  /* 0x0000008f0c0a7223 */ /* 0x040fe40000010807 */
[----:B------:R-:W-:Y:S02]  /*b460*/  FFMA.FTZ R11, R12, R144, R11 ;  /* 0x000000900c0b7223 */ /* 0x000fe4000001000b */
[-C--:B------:R-:W-:Y:S02]  /*b470*/  FFMA.FTZ R66, R41, -R9.reuse, R181 ;  /* 0x8000000929427223 */ /* 0x080fe400000100b5 */
[----:B------:R-:W-:Y:S02]  /*b480*/  FFMA.FTZ R12, R42, -R9, R182 ;  /* 0x800000092a0c7223 */ /* 0x000fe400000100b6 */
[----:B------:R-:W-:Y:S02]  /*b490*/  FMUL.FTZ R9, R143, UR34 ;  /* 0x000000228f097c20 */ /* 0x000fe40008410000 */
[----:B------:R-:W-:-:S02]  /*b4a0*/  FFMA.FTZ R221, R64, R8, R221 ;  /* 0x0000000840dd7223 */ /* 0x000fc400000100dd */
[----:B------:R-:W-:Y:S02]  /*b4b0*/  FFMA.FTZ R68, R107, R8, R67 ;  /* 0x000000086b447223 */ /* 0x000fe40000010043 */
[----:B------:R-:W-:Y:S02]  /*b4c0*/  FADD.FTZ R142, -R142, R11 ;  /* 0x0000000b8e8e7221 */ /* 0x000fe40000010100 */
[C---:B------:R-:W-:Y:S02]  /*b4d0*/  FMUL.FTZ R8, R144.reuse, UR34 ;  /* 0x0000002290087c20 */ /* 0x040fe40008410000 */
[----:B------:R-:W-:Y:S02]  /*b4e0*/  FFMA.FTZ R11, R144, UR33, -R9 ;  /* 0x00000021900b7c23 */ /* 0x000fe40008010809 */
[----:B------:R-:W-:Y:S02]  /*b4f0*/  FMUL.FTZ R64, R41, R144 ;  /* 0x0000009029407220 */ /* 0x000fe40000410000 */
[----:B------:R-:W-:-:S02]  /*b500*/  FFMA.FTZ R9, R143, UR33, R8 ;  /* 0x000000218f097c23 */ /* 0x000fc40008010008 */
[----:B------:R-:W-:Y:S02]  /*b510*/  FMUL.FTZ R11, R66, R11 ;  /* 0x0000000b420b7220 */ /* 0x000fe40000410000 */
[----:B------:R-:W-:Y:S02]  /*b520*/  FADD.FTZ R141, R141, R10 ;  /* 0x0000000a8d8d7221 */ /* 0x000fe40000010000 */
[----:B------:R-:W-:Y:S02]  /*b530*/  FFMA.FTZ R7, R42, R143, R64 ;  /* 0x0000008f2a077223 */ /* 0x000fe40000010040 */
[----:B------:R-:W-:Y:S02]  /*b540*/  FFMA.FTZ R11, R12, R9, R11 ;  /* 0x000000090c0b7223 */ /* 0x000fe4000001000b */
[C---:B------:R-:W-:Y:S02]  /*b550*/  FMUL.FTZ R8, R13.reuse, -R142 ;  /* 0x8000008e0d087220 */ /* 0x040fe40000410000 */
[----:B------:R-:W-:-:S02]  /*b560*/  FMUL.FTZ R13, R13, -R141 ;  /* 0x8000008d0d0d7220 */ /* 0x000fc40000410000 */
[----:B------:R-:W-:Y:S02]  /*b570*/  FFMA.FTZ R222, R69, R7, R222 ;  /* 0x0000000745de7223 */ /* 0x000fe400000100de */
[----:B------:R-:W-:Y:S02]  /*b580*/  FMUL.FTZ R10, R43, R142 ;  /* 0x0000008e2b0a7220 */ /* 0x000fe40000410000 */
[----:B------:R-:W-:Y:S02]  /*b590*/  FFMA.FTZ R8, R14, R141, -R8 ;  /* 0x0000008d0e087223 */ /* 0x000fe40000010808 */
[----:B------:R-:W-:Y:S02]  /*b5a0*/  FFMA.FTZ R11, R108, R7, R11 ;  /* 0x000000076c0b7223 */ /* 0x000fe4000001000b */
[----:B------:R-:W-:Y:S02]  /*b5b0*/  FMUL.FTZ R9, R109, R70 ;  /* 0x000000466d097220 */ /* 0x000fe40000410000 */
[----:B------:R-:W-:-:S02]  /*b5c0*/  FMUL.FTZ R7, R141, UR34 ;  /* 0x000000228d077c20 */ /* 0x000fc40008410000 */
[----:B------:R-:W-:Y:S02]  /*b5d0*/  FADD.FTZ R208, R65, R208 ;  /* 0x000000d041d07221 */ /* 0x000fe40000010000 */
[----:B------:R-:W-:Y:S02]  /*b5e0*/  FFMA.FTZ R13, R14, R142, R13 ;  /* 0x0000008e0e0d7223 */ /* 0x000fe4000001000d */
[C---:B------:R-:W-:Y:S01]  /*b5f0*/  FMUL.FTZ R65, R69.reuse, R144 ;  /* 0x0000009045417220 */ /* 0x040fe20000410000 */
[----:B------:R-:W-:Y:S01]  /*b600*/  LEA.HI.SX32 R144, R122, R122, 0x1b ;  /* 0x0000007a7a907211 */ /* 0x000fe200078fdaff */
[----:B------:R-:W-:Y:S02]  /*b610*/  FMUL.FTZ R41, R69, R143 ;  /* 0x0000008f45297220 */ /* 0x000fe40000410000 */
[----:B------:R-:W-:Y:S02]  /*b620*/  FADD.FTZ R207, R68, R207 ;  /* 0x000000cf44cf7221 */ /* 0x000fe40000010000 */
[----:B------:R-:W-:-:S02]  /*b630*/  FFMA.FTZ R68, R44, R141, R10 ;  /* 0x0000008d2c447223 */ /* 0x000fc4000001000a */
[----:B------:R-:W-:Y:S01]  /*b640*/  FADD.FTZ R69, R139, R8 ;  /* 0x000000088b457221 */ /* 0x000fe20000010000 */
[----:B------:R-:W-:Y:S01]  /*b650*/  IADD3 R139, R122, 0x200, RZ ;  /* 0x000002007a8b7810 */ /* 0x000fe20007ffe0ff */
[-C--:B------:R-:W-:Y:S02]  /*b660*/  FFMA.FTZ R43, R43, -R9.reuse, R179 ;  /* 0x800000092b2b7223 */ /* 0x080fe400000100b3 */
[C---:B------:R-:W-:Y:S02]  /*b670*/  FMUL.FTZ R8, R142.reuse, UR34 ;  /* 0x000000228e087c20 */ /* 0x040fe40008410000 */
[----:B------:R-:W-:Y:S02]  /*b680*/  FFMA.FTZ R10, R142, UR33, -R7 ;  /* 0x000000218e0a7c23 */ /* 0x000fe40008010807 */
[----:B------:R-:W-:Y:S02]  /*b690*/  FFMA.FTZ R9, R44, -R9, R180 ;  /* 0x800000092c097223 */ /* 0x000fe400000100b4 */
[----:B------:R-:W-:-:S02]  /*b6a0*/  FADD.FTZ R140, -R140, R13 ;  /* 0x0000000d8c8c7221 */ /* 0x000fc40000010100 */
[C---:B------:R-:W-:Y:S02]  /*b6b0*/  FMUL.FTZ R42, R66.reuse, R65 ;  /* 0x00000041422a7220 */ /* 0x040fe40000410000 */
[----:B------:R-:W-:Y:S02]  /*b6c0*/  FMUL.FTZ R64, R66, R41 ;  /* 0x0000002942407220 */ /* 0x000fe40000410000 */
[C---:B------:R-:W-:Y:S02]  /*b6d0*/  FMUL.FTZ R44, R70.reuse, R142 ;  /* 0x0000008e462c7220 */ /* 0x040fe40000410000 */
[----:B------:R-:W-:Y:S02]  /*b6e0*/  FMUL.FTZ R66, R70, R141 ;  /* 0x0000008d46427220 */ /* 0x000fe40000410000 */
[----:B------:R-:W-:Y:S02]  /*b6f0*/  FFMA.FTZ R8, R141, UR33, R8 ;  /* 0x000000218d087c23 */ /* 0x000fe40008010008 */
[----:B------:R-:W-:-:S02]  /*b700*/  FMUL.FTZ R10, R43, R10 ;  /* 0x0000000a2b0a7220 */ /* 0x000fc40000410000 */
[----:B------:R-:W-:Y:S02]  /*b710*/  FMUL.FTZ R7, R15, -R140 ;  /* 0x8000008c0f077220 */ /* 0x000fe40000410000 */
[C---:B------:R-:W-:Y:S02]  /*b720*/  FMUL.FTZ R67, R43.reuse, R44 ;  /* 0x0000002c2b437220 */ /* 0x040fe40000410000 */
[----:B------:R-:W-:Y:S02]  /*b730*/  FMUL.FTZ R43, R43, R66 ;  /* 0x000000422b2b7220 */ /* 0x000fe40000410000 */
[C---:B------:R-:W-:Y:S02]  /*b740*/  FFMA.FTZ R13, R9.reuse, R8, R10 ;  /* 0x00000008090d7223 */ /* 0x040fe4000001000a */
[----:B------:R-:W-:Y:S02]  /*b750*/  FFMA.FTZ R8, R16, R69, -R7 ;  /* 0x0000004510087223 */ /* 0x000fe40000010807 */
[----:B------:R-:W-:-:S02]  /*b760*/  FFMA.FTZ R67, R9, R66, R67 ;  /* 0x0000004209437223 */ /* 0x000fc40000010043 */
[----:B------:R-:W-:Y:S02]  /*b770*/  FFMA.FTZ R43, R9, R44, -R43 ;  /* 0x0000002c092b7223 */ /* 0x000fe4000001082b */
[----:B------:R-:W-:Y:S02]  /*b780*/  FMUL.FTZ R9, R110, R71 ;  /* 0x000000476e097220 */ /* 0x000fe40000410000 */
[----:B------:R-:W-:Y:S02]  /*b790*/  FMUL.FTZ R7, R69, UR34 ;  /* 0x0000002245077c20 */ /* 0x000fe40008410000 */
[----:B------:R-:W-:Y:S02]  /*b7a0*/  FADD.FTZ R137, R137, R8 ;  /* 0x0000000889897221 */ /* 0x000fe40000010000 */
[----:B------:R-:W-:Y:S02]  /*b7b0*/  FMUL.FTZ R10, R45, R140 ;  /* 0x0000008c2d0a7220 */ /* 0x000fe40000410000 */
[----:B------:R-:W-:-:S02]  /*b7c0*/  FMUL.FTZ R8, R140, UR34 ;  /* 0x000000228c087c20 */ /* 0x000fc40008410000 */
[C---:B------:R-:W-:Y:S02]  /*b7d0*/  FFMA.FTZ R42, R12.reuse, R41, R42 ;  /* 0x000000290c2a7223 */ /* 0x040fe4000001002a */
[----:B------:R-:W-:Y:S02]  /*b7e0*/  FFMA.FTZ R64, R12, R65, -R64 ;  /* 0x000000410c407223 */ /* 0x000fe40000010840 */
[-C--:B------:R-:W-:Y:S02]  /*b7f0*/  FFMA.FTZ R14, R45, -R9.reuse, R177 ;  /* 0x800000092d0e7223 */ /* 0x080fe400000100b1 */
[----:B------:R-:W-:Y:S02]  /*b800*/  FFMA.FTZ R12, R46, -R9, R178 ;  /* 0x800000092e0c7223 */ /* 0x000fe400000100b2 */
[----:B------:R-:W-:Y:S02]  /*b810*/  FADD.FTZ R206, R11, R206 ;  /* 0x000000ce0bce7221 */ /* 0x000fe40000010000 */
[----:B------:R-:W-:-:S02]  /*b820*/  FMUL.FTZ R15, R15, -R69 ;  /* 0x800000450f0f7220 */ /* 0x000fc40000410000 */
[----:B------:R-:W-:Y:S02]  /*b830*/  FFMA.FTZ R9, R140, UR33, -R7 ;  /* 0x000000218c097c23 */ /* 0x000fe40008010807 */
[-C--:B------:R-:W-:Y:S02]  /*b840*/  FFMA.FTZ R11, R46, R69.reuse, R10 ;  /* 0x000000452e0b7223 */ /* 0x080fe4000001000a */
[----:B------:R-:W-:Y:S02]  /*b850*/  FFMA.FTZ R7, R69, UR33, R8 ;  /* 0x0000002145077c23 */ /* 0x000fe40008010008 */
[CC--:B------:R-:W-:Y:S02]  /*b860*/  FMUL.FTZ R45, R71.reuse, R140.reuse ;  /* 0x0000008c472d7220 */ /* 0x0c0fe40000410000 */
[----:B------:R-:W-:Y:S02]  /*b870*/  FMUL.FTZ R69, R71, R69 ;  /* 0x0000004547457220 */ /* 0x000fe40000410000 */
[----:B------:R-:W-:-:S02]  /*b880*/  FFMA.FTZ R15, R16, R140, R15 ;  /* 0x0000008c100f7223 */ /* 0x000fc4000001000f */
[-C--:B------:R-:W-:Y:S02]  /*b890*/  FFMA.FTZ R223, R70, R68.reuse, R223 ;  /* 0x0000004446df7223 */ /* 0x080fe400000100df */
[----:B------:R-:W-:Y:S02]  /*b8a0*/  FFMA.FTZ R10, R109, R68, R13 ;  /* 0x000000446d0a7223 */ /* 0x000fe4000001000d */
[C---:B------:R-:W-:Y:S02]  /*b8b0*/  FMUL.FTZ R68, R14.reuse, R45 ;  /* 0x0000002d0e447220 */ /* 0x040fe40000410000 */
[C---:B------:R-:W-:Y:S02]  /*b8c0*/  FMUL.FTZ R46, R14.reuse, R69 ;  /* 0x000000450e2e7220 */ /* 0x040fe40000410000 */
[----:B------:R-:W-:Y:S02]  /*b8d0*/  FMUL.FTZ R9, R14, R9 ;  /* 0x000000090e097220 */ /* 0x000fe40000410000 */
[----:B------:R-:W-:-:S02]  /*b8e0*/  FADD.FTZ R70, -R138, R15 ;  /* 0x0000000f8a467221 */ /* 0x000fc40000010100 */
[C---:B------:R-:W-:Y:S02]  /*b8f0*/  FFMA.FTZ R68, R12.reuse, R69, R68 ;  /* 0x000000450c447223 */ /* 0x040fe40000010044 */
[C---:B------:R-:W-:Y:S02]  /*b900*/  FFMA.FTZ R46, R12.reuse, R45, -R46 ;  /* 0x0000002d0c2e7223 */ /* 0x040fe4000001082e */
[----:B------:R-:W-:Y:S02]  /*b910*/  FFMA.FTZ R12, R12, R7, R9 ;  /* 0x000000070c0c7223 */ /* 0x000fe40000010009 */
[C---:B------:R-:W-:Y:S02]  /*b920*/  FMUL.FTZ R7, R17.reuse, -R70 ;  /* 0x8000004611077220 */ /* 0x040fe40000410000 */
[----:B------:R-:W-:Y:S02]  /*b930*/  FMUL.FTZ R17, R17, -R137 ;  /* 0x8000008911117220 */ /* 0x000fe40000410000 */
[----:B------:R-:W-:-:S02]  /*b940*/  FADD.FTZ R205, R10, R205 ;  /* 0x000000cd0acd7221 */ /* 0x000fc40000010000 */
[----:B------:R-:W-:Y:S02]  /*b950*/  FMUL.FTZ R10, R47, R70 ;  /* 0x000000462f0a7220 */ /* 0x000fe40000410000 */
[CC--:B------:R-:W-:Y:S02]  /*b960*/  FFMA.FTZ R8, R18.reuse, R137.reuse, -R7 ;  /* 0x0000008912087223 */ /* 0x0c0fe40000010807 */
[----:B------:R-:W-:Y:S02]  /*b970*/  FMUL.FTZ R9, R111, R72 ;  /* 0x000000486f097220 */ /* 0x000fe40000410000 */
[----:B------:R-:W-:Y:S02]  /*b980*/  FMUL.FTZ R7, R137, UR34 ;  /* 0x0000002289077c20 */ /* 0x000fe40008410000 */
[----:B------:R-:W-:Y:S02]  /*b990*/  FFMA.FTZ R17, R18, R70, R17 ;  /* 0x0000004612117223 */ /* 0x000fe40000010011 */
[----:B------:R-:W-:-:S02]  /*b9a0*/  FFMA.FTZ R14, R48, R137, R10 ;  /* 0x00000089300e7223 */ /* 0x000fc4000001000a */
[----:B------:R-:W-:Y:S01]  /*b9b0*/  FADD.FTZ R16, R135, R8 ;  /* 0x0000000887107221 */ /* 0x000fe20000010000 */
[----:B------:R-:W-:Y:S01]  /*b9c0*/  IADD3 R135, R122, 0xf00, RZ ;  /* 0x00000f007a877810 */ /* 0x000fe20007ffe0ff */
[-C--:B------:R-:W-:Y:S02]  /*b9d0*/  FFMA.FTZ R47, R47, -R9.reuse, R175 ;  /* 0x800000092f2f7223 */ /* 0x080fe400000100af */
[C---:B------:R-:W-:Y:S02]  /*b9e0*/  FMUL.FTZ R8, R70.reuse, UR34 ;  /* 0x0000002246087c20 */ /* 0x040fe40008410000 */
[----:B------:R-:W-:Y:S02]  /*b9f0*/  FFMA.FTZ R10, R70, UR33, -R7 ;  /* 0x00000021460a7c23 */ /* 0x000fe40008010807 */
[----:B------:R-:W-:Y:S02]  /*ba00*/  FADD.FTZ R136, -R136, R17 ;  /* 0x0000001188887221 */ /* 0x000fe40000010100 */
[----:B------:R-:W-:-:S02]  /*ba10*/  FFMA.FTZ R9, R48, -R9, R176 ;  /* 0x8000000930097223 */ /* 0x000fc400000100b0 */
[C---:B------:R-:W-:Y:S02]  /*ba20*/  FMUL.FTZ R70, R72.reuse, R70 ;  /* 0x0000004648467220 */ /* 0x040fe40000410000 */
[----:B------:R-:W-:Y:S02]  /*ba30*/  FMUL.FTZ R48, R72, R137 ;  /* 0x0000008948307220 */ /* 0x000fe40000410000 */
[----:B------:R-:W-:Y:S01]  /*ba40*/  FFMA.FTZ R8, R137, UR33, R8 ;  /* 0x0000002189087c23 */ /* 0x000fe20008010008 */
[----:B------:R-:W-:Y:S01]  /*ba50*/  IADD3 R137, R122, 0xf80, RZ ;  /* 0x00000f807a897810 */ /* 0x000fe20007ffe0ff */
[----:B------:R-:W-:Y:S02]  /*ba60*/  FMUL.FTZ R10, R47, R10 ;  /* 0x0000000a2f0a7220 */ /* 0x000fe40000410000 */
[----:B------:R-:W-:Y:S02]  /*ba70*/  FFMA.FTZ R224, R71, R11, R224 ;  /* 0x0000000b47e07223 */ /* 0x000fe400000100e0 */
[----:B------:R-:W-:-:S02]  /*ba80*/  FMUL.FTZ R7, R19, -R136 ;  /* 0x8000008813077220 */ /* 0x000fc40000410000 */
[C---:B------:R-:W-:Y:S02]  /*ba90*/  FMUL.FTZ R71, R47.reuse, R70 ;  /* 0x000000462f477220 */ /* 0x040fe40000410000 */
[----:B------:R-:W-:Y:S02]  /*baa0*/  FMUL.FTZ R47, R47, R48 ;  /* 0x000000302f2f7220 */ /* 0x000fe40000410000 */
[----:B------:R-:W-:Y:S02]  /*bab0*/  FADD.FTZ R17, R162, UR5 ;  /* 0x00000005a2117e21 */ /* 0x000fe40008010000 */
[C---:B------:R-:W-:Y:S02]  /*bac0*/  FFMA.FTZ R15, R9.reuse, R8, R10 ;  /* 0x00000008090f7223 */ /* 0x040fe4000001000a */
[----:B------:R-:W-:Y:S02]  /*bad0*/  FFMA.FTZ R8, R20, R16, -R7 ;  /* 0x0000001014087223 */ /* 0x000fe40000010807 */
[----:B------:R-:W-:-:S02]  /*bae0*/  FFMA.FTZ R71, R9, R48, R71 ;  /* 0x0000003009477223 */ /* 0x000fc40000010047 */
[----:B------:R-:W-:Y:S02]  /*baf0*/  FFMA.FTZ R47, R9, R70, -R47 ;  /* 0x00000046092f7223 */ /* 0x000fe4000001082f */
[----:B------:R-:W-:Y:S02]  /*bb00*/  FMUL.FTZ R19, R19, -R16 ;  /* 0x8000001013137220 */ /* 0x000fe40000410000 */
[----:B------:R-:W-:Y:S02]  /*bb10*/  FFMA.FTZ R11, R110, R11, R12 ;  /* 0x0000000b6e0b7223 */ /* 0x000fe4000001000c */
[----:B------:R-:W-:Y:S02]  /*bb20*/  FMUL.FTZ R9, R112, R17 ;  /* 0x0000001170097220 */ /* 0x000fe40000410000 */
[----:B------:R-:W-:Y:S02]  /*bb30*/  FMUL.FTZ R7, R136, UR34 ;  /* 0x0000002288077c20 */ /* 0x000fe40008410000 */
[----:B------:R-:W-:Y:S01]  /*bb40*/  FADD.FTZ R74, R133, R8 ;  /* 0x00000008854a7221 */ /* 0x000fe20000010000 */
[----:B------:R-:W-:Y:S01]  /*bb50*/  IADD3 R133, R122, 0xe80, RZ ;  /* 0x00000e807a857810 */ /* 0x000fe20007ffe0ff */
[----:B------:R-:W-:-:S02]  /*bb60*/  FMUL.FTZ R8, R16, UR34 ;  /* 0x0000002210087c20 */ /* 0x000fc40008410000 */
[-C--:B------:R-:W-:Y:S02]  /*bb70*/  FFMA.FTZ R19, R20, R136.reuse, R19 ;  /* 0x0000008814137223 */ /* 0x080fe40000010013 */
[----:B------:R-:W-:Y:S02]  /*bb80*/  FADD.FTZ R204, R11, R204 ;  /* 0x000000cc0bcc7221 */ /* 0x000fe40000010000 */
[CC--:B------:R-:W-:Y:S02]  /*bb90*/  FFMA.FTZ R12, R49.reuse, -R9.reuse, R173 ;  /* 0x80000009310c7223 */ /* 0x0c0fe400000100ad */
[----:B------:R-:W-:Y:S02]  /*bba0*/  FFMA.FTZ R10, R50, -R9, R174 ;  /* 0x80000009320a7223 */ /* 0x000fe400000100ae */
[----:B------:R-:W-:Y:S02]  /*bbb0*/  FMUL.FTZ R11, R49, R136 ;  /* 0x00000088310b7220 */ /* 0x000fe40000410000 */
[----:B------:R-:W-:-:S02]  /*bbc0*/  FFMA.FTZ R9, R16, UR33, R7 ;  /* 0x0000002110097c23 */ /* 0x000fc40008010007 */
[----:B------:R-:W-:Y:S02]  /*bbd0*/  FFMA.FTZ R7, R136, UR33, -R8 ;  /* 0x0000002188077c23 */ /* 0x000fe40008010808 */
[----:B------:R-:W-:Y:S02]  /*bbe0*/  FADD.FTZ R134, -R134, R19 ;  /* 0x0000001386867221 */ /* 0x000fe40000010100 */
[----:B------:R-:W-:Y:S02]  /*bbf0*/  FFMA.FTZ R13, R50, R16, R11 ;  /* 0x00000010320d7223 */ /* 0x000fe4000001000b */
[----:B------:R-:W-:Y:S02]  /*bc00*/  FMUL.FTZ R11, R12, R7 ;  /* 0x000000070c0b7220 */ /* 0x000fe40000410000 */
[----:B------:R-:W-:Y:S02]  /*bc10*/  FMUL.FTZ R7, R21, -R134 ;  /* 0x8000008615077220 */ /* 0x000fe40000410000 */
[----:B------:R-:W-:-:S02]  /*bc20*/  FMUL.FTZ R49, R17, R16 ;  /* 0x0000001011317220 */ /* 0x000fc40000410000 */
[----:B------:R-:W-:Y:S02]  /*bc30*/  FMUL.FTZ R73, R17, R136 ;  /* 0x0000008811497220 */ /* 0x000fe40000410000 */
[----:B------:R-:W-:Y:S02]  /*bc40*/  FMUL.FTZ R21, R21, -R74 ;  /* 0x8000004a15157220 */ /* 0x000fe40000410000 */
[-C--:B------:R-:W-:Y:S02]  /*bc50*/  FFMA.FTZ R225, R72, R14.reuse, R225 ;  /* 0x0000000e48e17223 */ /* 0x080fe400000100e1 */
[----:B------:R-:W-:Y:S02]  /*bc60*/  FFMA.FTZ R14, R111, R14, R15 ;  /* 0x0000000e6f0e7223 */ /* 0x000fe4000001000f */
[----:B------:R-:W-:Y:S02]  /*bc70*/  FADD.FTZ R15, R163, UR5 ;  /* 0x00000005a30f7e21 */ /* 0x000fe40008010000 */
[----:B------:R-:W-:-:S02]  /*bc80*/  FMUL.FTZ R50, R12, R73 ;  /* 0x000000490c327220 */ /* 0x000fc40000410000 */
[----:B------:R-:W-:Y:S02]  /*bc90*/  FMUL.FTZ R72, R12, R49 ;  /* 0x000000310c487220 */ /* 0x000fe40000410000 */
[C---:B------:R-:W-:Y:S02]  /*bca0*/  FFMA.FTZ R21, R22.reuse, R134, R21 ;  /* 0x0000008616157223 */ /* 0x040fe40000010015 */
[----:B------:R-:W-:Y:S02]  /*bcb0*/  FFMA.FTZ R8, R22, R74, -R7 ;  /* 0x0000004a16087223 */ /* 0x000fe40000010807 */
[----:B------:R-:W-:Y:S02]  /*bcc0*/  FMUL.FTZ R7, R113, R15 ;  /* 0x0000000f71077220 */ /* 0x000fe40000410000 */
[C---:B------:R-:W-:Y:S02]  /*bcd0*/  FFMA.FTZ R50, R10.reuse, R49, R50 ;  /* 0x000000310a327223 */ /* 0x040fe40000010032 */
[----:B------:R-:W-:-:S02]  /*bce0*/  FFMA.FTZ R72, R10, R73, -R72 ;  /* 0x000000490a487223 */ /* 0x000fc40000010848 */
[----:B------:R-:W-:Y:S02]  /*bcf0*/  FADD.FTZ R132, -R132, R21 ;  /* 0x0000001584847221 */ /* 0x000fe40000010100 */
[----:B------:R-:W-:Y:S02]  /*bd00*/  FFMA.FTZ R10, R10, R9, R11 ;  /* 0x000000090a0a7223 */ /* 0x000fe4000001000b */
[----:B------:R-:W-:Y:S02]  /*bd10*/  FADD.FTZ R131, R131, R8 ;  /* 0x0000000883837221 */ /* 0x000fe40000010000 */
[C---:B------:R-:W-:Y:S02]  /*bd20*/  FMUL.FTZ R9, R51.reuse, R134 ;  /* 0x0000008633097220 */ /* 0x040fe40000410000 */
[-C--:B------:R-:W-:Y:S02]  /*bd30*/  FFMA.FTZ R51, R51, -R7.reuse, R171 ;  /* 0x8000000733337223 */ /* 0x080fe400000100ab */
[----:B------:R-:W-:-:S02]  /*bd40*/  FFMA.FTZ R11, R52, -R7, R172 ;  /* 0x80000007340b7223 */ /* 0x000fc400000100ac */
[CC--:B------:R-:W-:Y:S02]  /*bd50*/  FMUL.FTZ R7, R23.reuse, -R132.reuse ;  /* 0x8000008417077220 */ /* 0x0c0fe40000410000 */
[-C--:B------:R-:W-:Y:S02]  /*bd60*/  FMUL.FTZ R23, R23, -R131.reuse ;  /* 0x8000008317177220 */ /* 0x080fe40000410000 */
[----:B------:R-:W-:Y:S02]  /*bd70*/  FMUL.FTZ R12, R74, UR34 ;  /* 0x000000224a0c7c20 */ /* 0x000fe40008410000 */
[C---:B------:R-:W-:Y:S02]  /*bd80*/  FFMA.FTZ R23, R24.reuse, R132, R23 ;  /* 0x0000008418177223 */ /* 0x040fe40000010017 */
[----:B------:R-:W-:Y:S02]  /*bd90*/  FFMA.FTZ R8, R24, R131, -R7 ;  /* 0x0000008318087223 */ /* 0x000fe40000010807 */
[----:B------:R-:W-:-:S02]  /*bda0*/  FFMA.FTZ R16, R134, UR33, -R12 ;  /* 0x0000002186107c23 */ /* 0x000fc4000801080c */
[----:B------:R-:W-:Y:S02]  /*bdb0*/  FADD.FTZ R12, -R130, R23 ;  /* 0x00000017820c7221 */ /* 0x000fe40000010100 */
[----:B------:R-:W-:Y:S02]  /*bdc0*/  FADD.FTZ R129, R129, R8 ;  /* 0x0000000881817221 */ /* 0x000fe40000010000 */
[----:B------:R-:W-:Y:S02]  /*bdd0*/  FADD.FTZ R203, R14, R203 ;  /* 0x000000cb0ecb7221 */ /* 0x000fe40000010000 */
[----:B------:R-:W-:Y:S02]  /*bde0*/  FFMA.FTZ R14, R52, R74, R9 ;  /* 0x0000004a340e7223 */ /* 0x000fe40000010009 */
[----:B------:R-:W-:Y:S02]  /*bdf0*/  FMUL.FTZ R9, R134, UR34 ;  /* 0x0000002286097c20 */ /* 0x000fe40008410000 */
[----:B------:R-:W-:-:S02]  /*be00*/  FMUL.FTZ R7, R25, -R12 ;  /* 0x8000000c19077220 */ /* 0x000fc40000410000 */
[----:B------:R-:W-:Y:S02]  /*be10*/  FFMA.FTZ R226, R17, R13, R226 ;  /* 0x0000000d11e27223 */ /* 0x000fe400000100e2 */
[----:B------:R-:W-:Y:S02]  /*be20*/  FMUL.FTZ R25, R25, -R129 ;  /* 0x8000008119197220 */ /* 0x000fe40000410000 */
[----:B------:R-:W-:Y:S02]  /*be30*/  FFMA.FTZ R13, R112, R13, R10 ;  /* 0x0000000d700d7223 */ /* 0x000fe4000001000a */
[----:B------:R-:W-:Y:S02]  /*be40*/  FMUL.FTZ R52, R15, R134 ;  /* 0x000000860f347220 */ /* 0x000fe40000410000 */
[----:B------:R-:W-:Y:S02]  /*be50*/  FFMA.FTZ R10, R74, UR33, R9 ;  /* 0x000000214a0a7c23 */ /* 0x000fe40008010009 */
[----:B------:R-:W-:-:S02]  /*be60*/  FFMA.FTZ R8, R26, R129, -R7 ;  /* 0x000000811a087223 */ /* 0x000fc40000010807 */
[----:B------:R-:W-:Y:S02]  /*be70*/  FMUL.FTZ R74, R15, R74 ;  /* 0x0000004a0f4a7220 */ /* 0x000fe40000410000 */
[----:B------:R-:W-:Y:S02]  /*be80*/  FFMA.FTZ R7, R26, R12, R25 ;  /* 0x0000000c1a077223 */ /* 0x000fe40000010019 */
[----:B------:R-:W-:Y:S02]  /*be90*/  FADD.FTZ R202, R13, R202 ;  /* 0x000000ca0dca7221 */ /* 0x000fe40000010000 */
[C---:B------:R-:W-:Y:S02]  /*bea0*/  FMUL.FTZ R9, R51.reuse, R52 ;  /* 0x0000003433097220 */ /* 0x040fe40000410000 */
[----:B------:R-:W-:Y:S02]  /*beb0*/  FADD.FTZ R13, R164, UR5 ;  /* 0x00000005a40d7e21 */ /* 0x000fe40008010000 */
[----:B------:R-:W-:-:S02]  /*bec0*/  FMUL.FTZ R16, R51, R16 ;  /* 0x0000001033107220 */ /* 0x000fc40000410000 */
[-C--:B------:R-:W-:Y:S02]  /*bed0*/  FMUL.FTZ R51, R51, R74.reuse ;  /* 0x0000004a33337220 */ /* 0x080fe40000410000 */
[----:B------:R-:W-:Y:S02]  /*bee0*/  FADD.FTZ R128, -R128, R7 ;  /* 0x0000000780807221 */ /* 0x000fe40000010100 */
[----:B------:R-:W-:Y:S02]  /*bef0*/  FFMA.FTZ R25, R11, R74, R9 ;  /* 0x0000004a0b197223 */ /* 0x000fe40000010009 */
[----:B------:R-:W-:Y:S02]  /*bf00*/  FADD.FTZ R127, R127, R8 ;  /* 0x000000087f7f7221 */ /* 0x000fe40000010000 */
[----:B------:R-:W-:Y:S02]  /*bf10*/  FMUL.FTZ R9, R114, R13 ;  /* 0x0000000d72097220 */ /* 0x000fe40000410000 */
[----:B------:R-:W-:-:S02]  /*bf20*/  FMUL.FTZ R8, R53, R132 ;  /* 0x0000008435087220 */ /* 0x000fc40000410000 */
[----:B------:R-:W-:Y:S02]  /*bf30*/  FFMA.FTZ R26, R11, R52, -R51 ;  /* 0x000000340b1a7223 */ /* 0x000fe40000010833 */
[----:B------:R-:W-:Y:S02]  /*bf40*/  FMUL.FTZ R7, R27, -R128 ;  /* 0x800000801b077220 */ /* 0x000fe40000410000 */
[----:B------:R-:W-:Y:S02]  /*bf50*/  FFMA.FTZ R11, R11, R10, R16 ;  /* 0x0000000a0b0b7223 */ /* 0x000fe40000010010 */
[----:B------:R-:W-:Y:S02]  /*bf60*/  FMUL.FTZ R27, R27, -R127 ;  /* 0x8000007f1b1b7220 */ /* 0x000fe40000410000 */
[C---:B------:R-:W-:Y:S02]  /*bf70*/  FFMA.FTZ R10, R54.reuse, -R9, R170 ;  /* 0x80000009360a7223 */ /* 0x040fe400000100aa */
[----:B------:R-:W-:-:S02]  /*bf80*/  FFMA.FTZ R54, R54, R131, R8 ;  /* 0x0000008336367223 */ /* 0x000fc40000010008 */
[C---:B------:R-:W-:Y:S02]  /*bf90*/  FFMA.FTZ R8, R28.reuse, R127, -R7 ;  /* 0x0000007f1c087223 */ /* 0x040fe40000010807 */
[----:B------:R-:W-:Y:S02]  /*bfa0*/  FFMA.FTZ R7, R28, R128, R27 ;  /* 0x000000801c077223 */ /* 0x000fe4000001001b */
[----:B------:R-:W-:Y:S02]  /*bfb0*/  FFMA.FTZ R16, R53, -R9, R169 ;  /* 0x8000000935107223 */ /* 0x000fe400000100a9 */
[----:B------:R-:W-:Y:S02]  /*bfc0*/  FMUL.FTZ R9, R131, UR34 ;  /* 0x0000002283097c20 */ /* 0x000fe40008410000 */
[----:B------:R-:W-:Y:S02]  /*bfd0*/  FADD.FTZ R126, -R126, R7 ;  /* 0x000000077e7e7221 */ /* 0x000fe40000010100 */
[----:B------:R-:W-:-:S02]  /*bfe0*/  FADD.FTZ R125, R125, R8 ;  /* 0x000000087d7d7221 */ /* 0x000fc40000010000 */
[C---:B------:R-:W-:Y:S02]  /*bff0*/  FFMA.FTZ R9, R132.reuse, UR33, -R9 ;  /* 0x0000002184097c23 */ /* 0x040fe40008010809 */
[C---:B------:R-:W-:Y:S02]  /*c000*/  FMUL.FTZ R7, R29.reuse, -R126 ;  /* 0x8000007e1d077220 */ /* 0x040fe40000410000 */
[----:B------:R-:W-:Y:S02]  /*c010*/  FMUL.FTZ R29, R29, -R125 ;  /* 0x8000007d1d1d7220 */ /* 0x000fe40000410000 */
[----:B------:R-:W-:Y:S02]  /*c020*/  FFMA.FTZ R227, R15, R14, R227 ;  /* 0x0000000e0fe37223 */ /* 0x000fe400000100e3 */
[----:B------:R-:W-:Y:S02]  /*c030*/  FMUL.FTZ R8, R132, UR34 ;  /* 0x0000002284087c20 */ /* 0x000fe40008410000 */
[----:B------:R-:W-:-:S02]  /*c040*/  FMUL.FTZ R15, R16, R9 ;  /* 0x00000009100f7220 */ /* 0x000fc40000410000 */
[----:B------:R-:W-:Y:S02]  /*c050*/  FADD.FTZ R24, R195, UR5 ;  /* 0x00000005c3187e21 */ /* 0x000fe40008010000 */
[----:B------:R-:W-:Y:S02]  /*c060*/  FFMA.FTZ R9, R30, R126, R29 ;  /* 0x0000007e1e097223 */ /* 0x000fe4000001001d */
[----:B------:R-:W-:Y:S02]  /*c070*/  FFMA.FTZ R14, R113, R14, R11 ;  /* 0x0000000e710e7223 */ /* 0x000fe4000001000b */
[----:B------:R-:W-:Y:S02]  /*c080*/  FMUL.FTZ R27, R13, R132 ;  /* 0x000000840d1b7220 */ /* 0x000fe40000410000 */
[----:B------:R-:W-:Y:S02]  /*c090*/  FFMA.FTZ R11, R131, UR33, R8 ;  /* 0x00000021830b7c23 */ /* 0x000fe40008010008 */
[----:B------:R-:W-:-:S02]  /*c0a0*/  FMUL.FTZ R51, R13, R131 ;  /* 0x000000830d337220 */ /* 0x000fc40000410000 */
[----:B------:R-:W-:Y:S02]  /*c0b0*/  FMUL.FTZ R20, R118, R24 ;  /* 0x0000001876147220 */ /* 0x000fe40000410000 */
[----:B------:R-:W-:Y:S02]  /*c0c0*/  FFMA.FTZ R8, R30, R125, -R7 ;  /* 0x0000007d1e087223 */ /* 0x000fe40000010807 */
[----:B------:R-:W-:Y:S02]  /*c0d0*/  FADD.FTZ R124, -R124, R9 ;  /* 0x000000097c7c7221 */ /* 0x000fe40000010100 */
[C---:B------:R-:W-:Y:S02]  /*c0e0*/  FMUL.FTZ R17, R16.reuse, R27 ;  /* 0x0000001b10117220 */ /* 0x040fe40000410000 */
[----:B------:R-:W-:Y:S02]  /*c0f0*/  FMUL.FTZ R28, R16, R51 ;  /* 0x00000033101c7220 */ /* 0x000fe40000410000 */
[----:B------:R-:W-:-:S02]  /*c100*/  FFMA.FTZ R7, R10, R11, R15 ;  /* 0x0000000b0a077223 */ /* 0x000fc4000001000f */
[-C--:B------:R-:W-:Y:S02]  /*c110*/  FFMA.FTZ R21, R82, -R20.reuse, R210 ;  /* 0x8000001452157223 */ /* 0x080fe400000100d2 */
[----:B------:R-:W-:Y:S01]  /*c120*/  FADD.FTZ R123, R123, R8 ;  /* 0x000000087b7b7221 */ /* 0x000fe20000010000 */
[----:B------:R-:W-:Y:S01]  /*c130*/  SHF.L.U32 R8, R122, 0x5, RZ ;  /* 0x000000057a087819 */ /* 0x000fe200000006ff */
[----:B------:R-:W-:Y:S02]  /*c140*/  FFMA.FTZ R20, R81, -R20, R209 ;  /* 0x8000001451147223 */ /* 0x000fe400000100d1 */
[----:B------:R-:W-:Y:S01]  /*c150*/  FMUL.FTZ R11, R24, R124 ;  /* 0x0000007c180b7220 */ /* 0x000fe20000410000 */
[----:B------:R-:W-:Y:S01]  /*c160*/  IADD3 R16, R8, 0x1, RZ ;  /* 0x0000000108107810 */ /* 0x000fe20007ffe0ff */
[----:B------:R-:W-:Y:S01]  /*c170*/  FADD.FTZ R23, R194, UR5 ;  /* 0x00000005c2177e21 */ /* 0x000fe20008010000 */
[----:B------:R-:W-:Y:S01]  /*c180*/  IADD3 R141, R8, 0x3, RZ ;  /* 0x00000003088d7810 */ /* 0x000fe20007ffe0ff */
[----:B------:R-:W-:Y:S01]  /*c190*/  FFMA.FTZ R29, R10, R51, R17 ;  /* 0x000000330a1d7223 */ /* 0x000fe20000010011 */
[----:B------:R-:W-:Y:S01]  /*c1a0*/  IADD3 R17, R8, 0x2, RZ ;  /* 0x0000000208117810 */ /* 0x000fe20007ffe0ff */
[----:B------:R-:W-:Y:S01]  /*c1b0*/  FFMA.FTZ R28, R10, R27, -R28 ;  /* 0x0000001b0a1c7223 */ /* 0x000fe2000001081c */
[-C--:B------:R-:W-:Y:S01]  /*c1c0*/  LEA.HI.SX32 R16, R16, R8.reuse, 0x1b ;  /* 0x0000000810107211 */ /* 0x080fe200078fdaff */
[----:B------:R-:W-:Y:S01]  /*c1d0*/  FMUL.FTZ R9, R24, R123 ;  /* 0x0000007b18097220 */ /* 0x000fe20000410000 */
[-C--:B------:R-:W-:Y:S01]  /*c1e0*/  LEA.HI.SX32 R17, R17, R8.reuse, 0x1b ;  /* 0x0000000811117211 */ /* 0x080fe200078fdaff */
[----:B------:R-:W-:Y:S01]  /*c1f0*/  FMUL.FTZ R10, R20, R11 ;  /* 0x0000000b140a7220 */ /* 0x000fe20000410000 */
[-C--:B------:R-:W-:Y:S01]  /*c200*/  LEA.HI.SX32 R141, R141, R8.reuse, 0x1b ;  /* 0x000000088d8d7211 */ /* 0x080fe200078fdaff */
[----:B------:R-:W-:Y:S01]  /*c210*/  FMUL.FTZ R18, R117, R23 ;  /* 0x0000001775127220 */ /* 0x000fe20000410000 */
[----:B------:R-:W-:Y:S01]  /*c220*/  LEA.HI.SX32 R15, R8, R8, 0x1b ;  /* 0x00000008080f7211 */ /* 0x000fe200078fdaff */
[----:B------:R-:W-:-:S02]  /*c230*/  FFMA.FTZ R10, R21, R9, R10 ;  /* 0x00000009150a7223 */ /* 0x000fc4000001000a */
[----:B------:R-:W-:Y:S02]  /*c240*/  FADD.FTZ R22, R193, UR5 ;  /* 0x00000005c1167e21 */ /* 0x000fe40008010000 */
[-C--:B------:R-:W-:Y:S02]  /*c250*/  FFMA.FTZ R19, R80, -R18.reuse, R211 ;  /* 0x8000001250137223 */ /* 0x080fe400000100d3 */
[----:B------:R-:W-:Y:S02]  /*c260*/  FFMA.FTZ R18, R59, -R18, R212 ;  /* 0x800000123b127223 */ /* 0x000fe400000100d4 */
[----:B------:R-:W-:Y:S02]  /*c270*/  FMUL.FTZ R8, R23, R126 ;  /* 0x0000007e17087220 */ /* 0x000fe40000410000 */
[-C--:B------:R-:W-:Y:S02]  /*c280*/  FMUL.FTZ R30, R20, R9.reuse ;  /* 0x00000009141e7220 */ /* 0x080fe40000410000 */
[----:B------:R-:W-:-:S02]  /*c290*/  FMUL.FTZ R76, R118, R9 ;  /* 0x00000009764c7220 */ /* 0x000fc40000410000 */
[----:B------:R-:W-:Y:S02]  /*c2a0*/  FADD.FTZ R9, RZ, R10 ;  /* 0x0000000aff097221 */ /* 0x000fe40000010000 */
[----:B------:R-:W-:Y:S01]  /*c2b0*/  FMUL.FTZ R10, R116, R22 ;  /* 0x00000016740a7220 */ /* 0x000fe20000410000 */
[----:B------:R-:W-:Y:S01]  /*c2c0*/  STS [R15.X4+0x8400], R76 ;  /* 0x0084004c0f007388 */ /* 0x000fe20000004800 */
[----:B------:R-:W-:Y:S02]  /*c2d0*/  FMUL.FTZ R78, R23, R125 ;  /* 0x0000007d174e7220 */ /* 0x000fe40000410000 */
[----:B------:R-:W-:Y:S02]  /*c2e0*/  FMUL.FTZ R75, R18, R8 ;  /* 0x00000008124b7220 */ /* 0x000fe40000410000 */
[-C--:B------:R-:W-:Y:S02]  /*c2f0*/  FFMA.FTZ R30, R21, R11.reuse, -R30 ;  /* 0x0000000b151e7223 */ /* 0x080fe4000001081e */
[----:B------:R-:W-:-:S02]  /*c300*/  FMUL.FTZ R53, R118, R11 ;  /* 0x0000000b76357220 */ /* 0x000fc40000410000 */
[----:B------:R-:W-:Y:S02]  /*c310*/  FFMA.FTZ R11, R58, -R10, R214 ;  /* 0x8000000a3a0b7223 */ /* 0x000fe400000100d6 */
[----:B------:R-:W-:Y:S01]  /*c320*/  FFMA.FTZ R94, R19, R78, R75 ;  /* 0x0000004e135e7223 */ /* 0x000fe2000001004b */
[----:B------:R0:W-:Y:S01]  /*c330*/  STS [R16.X4+0x8404], R53 ;  /* 0x0084043510007388 */ /* 0x0001e20000004800 */
[----:B------:R-:W-:Y:S02]  /*c340*/  FFMA.FTZ R10, R57, -R10, R213 ;  /* 0x8000000a390a7223 */ /* 0x000fe400000100d5 */
[C---:B------:R-:W-:Y:S02]  /*c350*/  FMUL.FTZ R79, R22.reuse, R128 ;  /* 0x00000080164f7220 */ /* 0x040fe40000410000 */
[----:B------:R-:W-:Y:S02]  /*c360*/  FADD.FTZ R94, R9, R94 ;  /* 0x0000005e095e7221 */ /* 0x000fe40000010000 */
[----:B------:R-:W-:-:S02]  /*c370*/  FMUL.FTZ R77, R22, R127 ;  /* 0x0000007f164d7220 */ /* 0x000fc40000410000 */
[----:B------:R-:W-:Y:S02]  /*c380*/  FMUL.FTZ R130, R10, R79 ;  /* 0x0000004f0a827220 */ /* 0x000fe40000410000 */
[----:B------:R-:W-:Y:S02]  /*c390*/  FMUL.FTZ R9, R18, R78 ;  /* 0x0000004e12097220 */ /* 0x000fe40000410000 */
[-C--:B0-----:R-:W-:Y:S02]  /*c3a0*/  FFMA.FTZ R53, R11, R77.reuse, R130 ;  /* 0x0000004d0b357223 */ /* 0x081fe40000010082 */
[----:B------:R-:W-:Y:S02]  /*c3b0*/  FFMA.FTZ R75, R19, R8, -R9 ;  /* 0x00000008134b7223 */ /* 0x000fe40000010809 */
[----:B------:R-:W-:Y:S02]  /*c3c0*/  FADD.FTZ R30, RZ, R30 ;  /* 0x0000001eff1e7221 */ /* 0x000fe40000010000 */
[----:B------:R-:W-:-:S02]  /*c3d0*/  FMUL.FTZ R76, R10, R77 ;  /* 0x0000004d0a4c7220 */ /* 0x000fc40000410000 */
[----:B------:R-:W-:Y:S02]  /*c3e0*/  FADD.FTZ R9, R166, UR5 ;  /* 0x00000005a6097e21 */ /* 0x000fe40008010000 */
[----:B------:R-:W-:Y:S02]  /*c3f0*/  FADD.FTZ R53, R94, R53 ;  /* 0x000000355e357221 */ /* 0x000fe40000010000 */
[----:B------:R-:W-:Y:S02]  /*c400*/  FADD.FTZ R75, R30, R75 ;  /* 0x0000004b1e4b7221 */ /* 0x000fe40000010000 */
[----:B------:R-:W-:Y:S02]  /*c410*/  FFMA.FTZ R94, R11, R79, -R76 ;  /* 0x0000004f0b5e7223 */ /* 0x000fe4000001084c */
[----:B------:R-:W-:Y:S02]  /*c420*/  FMUL.FTZ R30, R115, R9 ;  /* 0x00000009731e7220 */ /* 0x000fe40000410000 */
[----:B------:R-:W-:-:S02]  /*c430*/  FADD.FTZ R75, R75, R94 ;  /* 0x0000005e4b4b7221 */ /* 0x000fc40000010000 */
[----:B------:R-:W-:Y:S02]  /*c440*/  FFMA.FTZ R143, R55, -R30, R167 ;  /* 0x8000001e378f7223 */ /* 0x000fe400000100a7 */
[C---:B------:R-:W-:Y:S02]  /*c450*/  FMUL.FTZ R94, R9.reuse, R129 ;  /* 0x00000081095e7220 */ /* 0x040fe40000410000 */
[----:B------:R-:W-:Y:S02]  /*c460*/  FMUL.FTZ R130, R9, R12 ;  /* 0x0000000c09827220 */ /* 0x000fe40000410000 */
[C---:B------:R-:W-:Y:S02]  /*c470*/  FMUL.FTZ R78, R117.reuse, R78 ;  /* 0x0000004e754e7220 */ /* 0x040fe40000410000 */
[----:B------:R-:W-:Y:S02]  /*c480*/  FMUL.FTZ R76, R117, R8 ;  /* 0x00000008754c7220 */ /* 0x000fe40000410000 */
[----:B------:R-:W-:Y:S01]  /*c490*/  FFMA.FTZ R8, R56, -R30, R168 ;  /* 0x8000001e38087223 */ /* 0x000fe200000100a8 */
[----:B------:R0:W-:Y:S01]  /*c4a0*/  STS [R17.X4+0x8408], R78 ;  /* 0x0084084e11007388 */ /* 0x0001e20000004800 */
[----:B------:R-:W-:-:S02]  /*c4b0*/  FMUL.FTZ R131, R143, R94 ;  /* 0x0000005e8f837220 */ /* 0x000fc40000410000 */
[-C--:B------:R-:W-:Y:S01]  /*c4c0*/  FMUL.FTZ R95, R143, R130.reuse ;  /* 0x000000828f5f7220 */ /* 0x080fe20000410000 */
[----:B------:R1:W-:Y:S01]  /*c4d0*/  STS [R141.X4+0x840c], R76 ;  /* 0x00840c4c8d007388 */ /* 0x0003e20000004800 */
[----:B------:R-:W-:Y:S01]  /*c4e0*/  FFMA.FTZ R132, R8, R130, -R131 ;  /* 0x0000008208847223 */ /* 0x000fe20000010883 */
[----:B------:R-:W-:Y:S01]  /*c4f0*/  IADD3 R131, R122, 0xe00, RZ ;  /* 0x00000e007a837810 */ /* 0x000fe20007ffe0ff */
[----:B------:R-:W-:Y:S01]  /*c500*/  FMUL.FTZ R30, R116, R77 ;  /* 0x0000004d741e7220 */ /* 0x000fe20000410000 */
[----:B------:R-:W-:Y:S01]  /*c510*/  IADD3 R77, R122, 0xc80, RZ ;  /* 0x00000c807a4d7810 */ /* 0x000fe20007ffe0ff */
[----:B------:R-:W-:Y:S02]  /*c520*/  FADD.FTZ R75, R75, R132 ;  /* 0x000000844b4b7221 */ /* 0x000fe40000010000 */
[----:B0-----:R-:W-:Y:S01]  /*c530*/  FFMA.FTZ R78, R8, R94, R95 ;  /* 0x0000005e084e7223 */ /* 0x001fe2000001005f */
[----:B------:R0:W-:Y:S01]  /*c540*/  STS [R15.X4+0x8410], R30 ;  /* 0x0084101e0f007388 */ /* 0x0001e20000004800 */
[----:B------:R-:W-:Y:S01]  /*c550*/  FADD.FTZ R75, R75, R28 ;  /* 0x0000001c4b4b7221 */ /* 0x000fe20000010000 */
[C---:B------:R-:W-:Y:S01]  /*c560*/  IADD3 R95, R122.reuse, 0xd80, RZ ;  /* 0x00000d807a5f7810 */ /* 0x040fe20007ffe0ff */
[----:B------:R-:W-:Y:S01]  /*c570*/  FADD.FTZ R134, R53, R78 ;  /* 0x0000004e35867221 */ /* 0x000fe20000010000 */
[----:B------:R-:W-:Y:S01]  /*c580*/  IADD3 R53, R122, 0x800, RZ ;  /* 0x000008007a357810 */ /* 0x000fe20007ffe0ff */
[----:B------:R-:W-:-:S02]  /*c590*/  FADD.FTZ R75, R75, R26 ;  /* 0x0000001a4b4b7221 */ /* 0x000fc40000010000 */
[----:B------:R-:W-:Y:S01]  /*c5a0*/  FADD.FTZ R134, R134, R29 ;  /* 0x0000001d86867221 */ /* 0x000fe20000010000 */
[----:B------:R-:W-:Y:S01]  /*c5b0*/  IADD3 R29, R122, 0x180, RZ ;  /* 0x000001807a1d7810 */ /* 0x000fe20007ffe0ff */
[----:B------:R-:W-:Y:S01]  /*c5c0*/  FMUL.FTZ R78, R116, R79 ;  /* 0x0000004f744e7220 */ /* 0x000fe20000410000 */
[----:B------:R-:W-:Y:S01]  /*c5d0*/  IADD3 R79, R122, 0xd00, RZ ;  /* 0x00000d007a4f7810 */ /* 0x000fe20007ffe0ff */
[----:B------:R-:W-:Y:S02]  /*c5e0*/  FADD.FTZ R25, R134, R25 ;  /* 0x0000001986197221 */ /* 0x000fe40000010000 */
[----:B------:R-:W-:Y:S01]  /*c5f0*/  FMUL.FTZ R94, R115, R94 ;  /* 0x0000005e735e7220 */ /* 0x000fe20000410000 */
[----:B------:R2:W-:Y:S01]  /*c600*/  STS [R15.X4+0x8414], R78 ;  /* 0x0084144e0f007388 */ /* 0x0005e20000004800 */
[----:B-1----:R-:W-:Y:S01]  /*c610*/  FMUL.FTZ R76, R114, R51 ;  /* 0x00000033724c7220 */ /* 0x002fe20000410000 */
[----:B------:R-:W-:Y:S01]  /*c620*/  IADD3 R51, R122, 0x780, RZ ;  /* 0x000007807a337810 */ /* 0x000fe20007ffe0ff */
[----:B------:R-:W-:Y:S01]  /*c630*/  FMUL.FTZ R52, R113, R52 ;  /* 0x0000003471347220 */ /* 0x000fe20000410000 */
[----:B------:R1:W-:Y:S01]  /*c640*/  STS [R15.X4+0x8418], R94 ;  /* 0x0084185e0f007388 */ /* 0x0003e20000004800 */
[----:B0-----:R-:W-:Y:S01]  /*c650*/  FMUL.FTZ R30, R112, R49 ;  /* 0x00000031701e7220 */ /* 0x001fe20000410000 */
[----:B------:R-:W-:Y:S01]  /*c660*/  IADD3 R49, R122, 0x700, RZ ;  /* 0x000007007a317810 */ /* 0x000fe20007ffe0ff */
[C---:B------:R-:W-:Y:S01]  /*c670*/  FMUL.FTZ R26, R106.reuse, R37 ;  /* 0x000000256a1a7220 */ /* 0x040fe20000410000 */
[----:B------:R0:W-:Y:S01]  /*c680*/  STS [R15.X4+0x8420], R76 ;  /* 0x0084204c0f007388 */ /* 0x0001e20000004800 */
[----:B------:R-:W-:Y:S01]  /*c690*/  FMUL.FTZ R28, R106, R35 ;  /* 0x000000236a1c7220 */ /* 0x000fe20000410000 */
[C---:B------:R-:W-:Y:S01]  /*c6a0*/  IADD3 R35, R122.reuse, 0x380, RZ ;  /* 0x000003807a237810 */ /* 0x040fe20007ffe0ff */
[----:B------:R-:W-:Y:S01]  /*c6b0*/  FADD.FTZ R72, R75, R72 ;  /* 0x000000484b487221 */ /* 0x000fe20000010000 */
[----:B------:R-:W-:Y:S01]  /*c6c0*/  STS [R15.X4+0x842c], R52 ;  /* 0x00842c340f007388 */ /* 0x000fe20000004800 */
[----:B------:R-:W-:Y:S01]  /*c6d0*/  FADD.FTZ R50, R25, R50 ;  /* 0x0000003219327221 */ /* 0x000fe20000010000 */
[----:B------:R-:W-:Y:S01]  /*c6e0*/  IADD3 R37, R122, 0x400, RZ ;  /* 0x000004007a257810 */ /* 0x000fe20007ffe0ff */
[----:B------:R-:W-:Y:S01]  /*c6f0*/  FADD.FTZ R47, R72, R47 ;  /* 0x0000002f482f7221 */ /* 0x000fe20000010000 */
[----:B------:R3:W-:Y:S01]  /*c700*/  STS [R15.X4+0x8430], R30 ;  /* 0x0084301e0f007388 */ /* 0x0007e20000004800 */
[----:B------:R-:W-:Y:S01]  /*c710*/  FMUL.FTZ R130, R115, R130 ;  /* 0x0000008273827220 */ /* 0x000fe20000410000 */
[----:B------:R-:W-:Y:S01]  /*c720*/  IADD3 R25, R122, 0x80, RZ ;  /* 0x000000807a197810 */ /* 0x000fe20007ffe0ff */
[----:B------:R-:W-:Y:S01]  /*c730*/  FMUL.FTZ R132, R114, R27 ;  /* 0x0000001b72847220 */ /* 0x000fe20000410000 */
[----:B------:R4:W-:Y:S01]  /*c740*/  STS [R15.X4+0x8460], R26 ;  /* 0x0084601a0f007388 */ /* 0x0009e20000004800 */
[----:B------:R-:W-:Y:S01]  /*c750*/  FMUL.FTZ R74, R113, R74 ;  /* 0x0000004a714a7220 */ /* 0x000fe20000410000 */
[----:B------:R-:W-:Y:S01]  /*c760*/  IADD3 R27, R122, 0x100, RZ ;  /* 0x000001007a1b7810 */ /* 0x000fe20007ffe0ff */
[----:B--2---:R-:W-:Y:S01]  /*c770*/  FMUL.FTZ R78, R112, R73 ;  /* 0x00000049704e7220 */ /* 0x004fe20000410000 */
[----:B------:R2:W-:Y:S01]  /*c780*/  STS [R15.X4+0x8464], R28 ;  /* 0x0084641c0f007388 */ /* 0x0005e20000004800 */
[C---:B------:R-:W-:Y:S01]  /*c790*/  FMUL.FTZ R48, R111.reuse, R48 ;  /* 0x000000306f307220 */ /* 0x040fe20000410000 */
[----:B------:R-:W-:Y:S01]  /*c7a0*/  IADD3 R73, R122, 0xb80, RZ ;  /* 0x00000b807a497810 */ /* 0x000fe20007ffe0ff */
[----:B------:R-:W-:Y:S01]  /*c7b0*/  FMUL.FTZ R70, R111, R70 ;  /* 0x000000466f467220 */ /* 0x000fe20000410000 */
[----:B------:R-:W-:Y:S01]  /*c7c0*/  STS [R15.X4+0x841c], R130 ;  /* 0x00841c820f007388 */ /* 0x000fe20000004800 */
[----:B-1----:R-:W-:Y:S01]  /*c7d0*/  FMUL.FTZ R94, R110, R69 ;  /* 0x000000456e5e7220 */ /* 0x002fe20000410000 */
[----:B------:R-:W-:Y:S01]  /*c7e0*/  IADD3 R69, R122, 0xa80, RZ ;  /* 0x00000a807a457810 */ /* 0x000fe20007ffe0ff */
[----:B0-----:R-:W-:Y:S01]  /*c7f0*/  FMUL.FTZ R76, R110, R45 ;  /* 0x0000002d6e4c7220 */ /* 0x001fe20000410000 */
[----:B------:R-:W-:Y:S01]  /*c800*/  STS [R15.X4+0x8424], R132 ;  /* 0x008424840f007388 */ /* 0x000fe20000004800 */
[C---:B------:R-:W-:Y:S01]  /*c810*/  FMUL.FTZ R66, R109.reuse, R66 ;  /* 0x000000426d427220 */ /* 0x040fe20000410000 */
[----:B------:R-:W-:Y:S01]  /*c820*/  IADD3 R45, R122, 0x600, RZ ;  /* 0x000006007a2d7810 */ /* 0x000fe20007ffe0ff */
[----:B------:R-:W-:Y:S01]  /*c830*/  FMUL.FTZ R44, R109, R44 ;  /* 0x0000002c6d2c7220 */ /* 0x000fe20000410000 */
[----:B------:R-:W-:Y:S01]  /*c840*/  STS [R15.X4+0x8428], R74 ;  /* 0x0084284a0f007388 */ /* 0x000fe20000004800 */
[----:B---3--:R-:W-:Y:S01]  /*c850*/  FMUL.FTZ R30, R108, R41 ;  /* 0x000000296c1e7220 */ /* 0x008fe20000410000 */
[----:B------:R-:W-:Y:S01]  /*c860*/  IADD3 R41, R122, 0x500, RZ ;  /* 0x000005007a297810 */ /* 0x000fe20007ffe0ff */
[----:B------:R-:W-:Y:S01]  /*c870*/  FMUL.FTZ R52, R108, R65 ;  /* 0x000000416c347220 */ /* 0x000fe20000410000 */
[----:B------:R-:W-:Y:S01]  /*c880*/  STS [R15.X4+0x8434], R78 ;  /* 0x0084344e0f007388 */ /* 0x000fe20000004800 */
[C---:B------:R-:W-:Y:S01]  /*c890*/  FMUL.FTZ R62, R107.reuse, R62 ;  /* 0x0000003e6b3e7220 */ /* 0x040fe20000410000 */
[----:B------:R-:W-:Y:S01]  /*c8a0*/  IADD3 R65, R122, 0x980, RZ ;  /* 0x000009807a417810 */ /* 0x000fe20007ffe0ff */
[----:B------:R-:W-:Y:S01]  /*c8b0*/  FMUL.FTZ R40, R107, R40 ;  /* 0x000000286b287220 */ /* 0x000fe20000410000 */
[----:B------:R-:W-:Y:S01]  /*c8c0*/  STS [R15.X4+0x8438], R48 ;  /* 0x008438300f007388 */ /* 0x000fe20000004800 */
[----:B------:R-:W-:Y:S01]  /*c8d0*/  FADD.FTZ R71, R50, R71 ;  /* 0x0000004732477221 */ /* 0x000fe20000010000 */
[----:B------:R-:W-:Y:S01]  /*c8e0*/  IADD3 R75, R122, 0xc00, RZ ;  /* 0x00000c007a4b7810 */ /* 0x000fe20007ffe0ff */
[C---:B------:R-:W-:Y:S01]  /*c8f0*/  FMUL.FTZ R60, R105.reuse, R60 ;  /* 0x0000003c693c7220 */ /* 0x040fe20000410000 */
[----:B------:R-:W-:Y:S01]  /*c900*/  STS [R15.X4+0x843c], R70 ;  /* 0x00843c460f007388 */ /* 0x000fe20000004800 */
[----:B------:R-:W-:Y:S01]  /*c910*/  FMUL.FTZ R36, R105, R36 ;  /* 0x0000002469247220 */ /* 0x000fe20000410000 */
[----:B------:R-:W-:Y:S01]  /*c920*/  LEA.HI.SX32 R25, R25, R122, 0x1b ;  /* 0x0000007a19197211 */ /* 0x000fe200078fdaff */
[C---:B------:R-:W-:Y:S01]  /*c930*/  FMUL.FTZ R34, R104.reuse, R34 ;  /* 0x0000002268227220 */ /* 0x040fe20000410000 */
[----:B------:R-:W-:Y:S01]  /*c940*/  STS [R15.X4+0x8440], R94 ;  /* 0x0084405e0f007388 */ /* 0x000fe20000004800 */
[----:B----4-:R-:W-:Y:S01]  /*c950*/  FMUL.FTZ R26, R104, R33 ;  /* 0x00000021681a7220 */ /* 0x010fe20000410000 */
[C---:B------:R-:W-:Y:S01]  /*c960*/  IADD3 R33, R122.reuse, 0x300, RZ ;  /* 0x000003007a217810 */ /* 0x040fe20007ffe0ff */
[C---:B------:R-:W-:Y:S01]  /*c970*/  FMUL.FTZ R32, R103.reuse, R32 ;  /* 0x0000002067207220 */ /* 0x040fe20000410000 */
[----:B------:R-:W-:Y:S01]  /*c980*/  STS [R15.X4+0x8444], R76 ;  /* 0x0084444c0f007388 */ /* 0x000fe20000004800 */
[----:B--2---:R-:W-:Y:S01]  /*c990*/  FMUL.FTZ R28, R103, R31 ;  /* 0x0000001f671c7220 */ /* 0x004fe20000410000 */
[C---:B------:R-:W-:Y:S01]  /*c9a0*/  IADD3 R31, R122.reuse, 0x280, RZ ;  /* 0x000002807a1f7810 */ /* 0x040fe20007ffe0ff */
[----:B------:R-:W-:Y:S01]  /*c9b0*/  FADD.FTZ R46, R47, R46 ;  /* 0x0000002e2f2e7221 */ /* 0x000fe20000010000 */
[----:B------:R-:W-:Y:S01]  /*c9c0*/  STS [R15.X4+0x8448], R66 ;  /* 0x008448420f007388 */ /* 0x000fe20000004800 */
[----:B------:R-:W-:Y:S01]  /*c9d0*/  FADD.FTZ R68, R71, R68 ;  /* 0x0000004447447221 */ /* 0x000fe20000010000 */
[----:B------:R-:W-:Y:S01]  /*c9e0*/  IADD3 R47, R122, 0x680, RZ ;  /* 0x000006807a2f7810 */ /* 0x000fe20007ffe0ff */
[----:B------:R-:W-:Y:S01]  /*c9f0*/  FADD.FTZ R43, R46, R43 ;  /* 0x0000002b2e2b7221 */ /* 0x000fe20000010000 */
[----:B------:R-:W-:Y:S01]  /*ca00*/  STS [R15.X4+0x844c], R44 ;  /* 0x00844c2c0f007388 */ /* 0x000fe20000004800 */
[----:B------:R-:W-:Y:S01]  /*ca10*/  FADD.FTZ R67, R68, R67 ;  /* 0x0000004344437221 */ /* 0x000fe20000010000 */
[C---:B------:R-:W-:Y:S01]  /*ca20*/  IADD3 R71, R122.reuse, 0xb00, RZ ;  /* 0x00000b007a477810 */ /* 0x040fe20007ffe0ff */
[----:B------:R-:W-:Y:S01]  /*ca30*/  FADD.FTZ R64, R43, R64 ;  /* 0x000000402b407221 */ /* 0x000fe20000010000 */
[----:B------:R0:W-:Y:S01]  /*ca40*/  STS [R15.X4+0x8450], R30 ;  /* 0x0084501e0f007388 */ /* 0x0001e20000004800 */
[----:B------:R-:W-:Y:S01]  /*ca50*/  FADD.FTZ R42, R67, R42 ;  /* 0x0000002a432a7221 */ /* 0x000fe20000010000 */
[----:B------:R-:W-:Y:S01]  /*ca60*/  IADD3 R43, R122, 0x580, RZ ;  /* 0x000005807a2b7810 */ /* 0x000fe20007ffe0ff */
[----:B------:R-:W-:Y:S01]  /*ca70*/  FADD.FTZ R64, R64, R39 ;  /* 0x0000002740407221 */ /* 0x000fe20000010000 */
[----:B------:R-:W-:Y:S01]  /*ca80*/  STS [R15.X4+0x8454], R52 ;  /* 0x008454340f007388 */ /* 0x000fe20000004800 */
[----:B------:R-:W-:Y:S01]  /*ca90*/  FADD.FTZ R63, R42, R63 ;  /* 0x0000003f2a3f7221 */ /* 0x000fe20000010000 */
[----:B------:R-:W-:Y:S01]  /*caa0*/  IADD3 R39, R122, 0x480, RZ ;  /* 0x000004807a277810 */ /* 0x000fe20007ffe0ff */
[----:B------:R-:W-:Y:S01]  /*cab0*/  FADD.FTZ R145, R64, R61 ;  /* 0x0000003d40917221 */ /* 0x000fe20000010000 */
[----:B------:R-:W-:Y:S01]  /*cac0*/  STS [R15.X4+0x8458], R62 ;  /* 0x0084583e0f007388 */ /* 0x000fe20000004800 */
[----:B------:R-:W-:Y:S01]  /*cad0*/  FADD.FTZ R146, R63, R38 ;  /* 0x000000263f927221 */ /* 0x000fe20000010000 */
[----:B------:R-:W-:Y:S01]  /*cae0*/  IADD3 R61, R122, 0x880, RZ ;  /* 0x000008807a3d7810 */ /* 0x000fe20007ffe0ff */
[----:B------:R-:W-:Y:S01]  /*caf0*/  FMUL.FTZ R210, R100, R210 ;  /* 0x000000d264d27220 */ /* 0x000fe20000410000 */
[----:B------:R1:W-:Y:S01]  /*cb00*/  STS [R15.X4+0x845c], R40 ;  /* 0x00845c280f007388 */ /* 0x0003e20000004800 */
[----:B------:R-:W-:Y:S01]  /*cb10*/  IADD3 R63, R122, 0x900, RZ ;  /* 0x000009007a3f7810 */ /* 0x000fe20007ffe0ff */
[----:B------:R-:W-:Y:S01]  /*cb20*/  FFMA.FTZ R209, -R100, R209, -RZ ;  /* 0x000000d164d17223 */ /* 0x000fe200000109ff */
[----:B------:R-:W-:Y:S01]  /*cb30*/  IADD3 R67, R122, 0xa00, RZ ;  /* 0x00000a007a437810 */ /* 0x000fe20007ffe0ff */
[----:B------:R-:W-:Y:S01]  /*cb40*/  STS [R15.X4+0x8468], R60 ;  /* 0x0084683c0f007388 */ /* 0x000fe20000004800 */
[-C--:B0-----:R-:W-:Y:S01]  /*cb50*/  LEA.HI.SX32 R30, R33, R122.reuse, 0x1b ;  /* 0x0000007a211e7211 */ /* 0x081fe200078fdaff */
[----:B------:R-:W-:Y:S01]  /*cb60*/  FMUL.FTZ R148, R99, R211 ;  /* 0x000000d363947220 */ /* 0x000fe20000410000 */
[-C--:B------:R-:W-:Y:S01]  /*cb70*/  LEA.HI.SX32 R33, R39, R122.reuse, 0x1b ;  /* 0x0000007a27217211 */ /* 0x080fe200078fdaff */
[----:B------:R0:W-:Y:S01]  /*cb80*/  STS [R15.X4+0x846c], R36 ;  /* 0x00846c240f007388 */ /* 0x0001e20000004800 */
[----:B------:R-:W-:Y:S01]  /*cb90*/  LEA.HI.SX32 R38, R49, R122, 0x1b ;  /* 0x0000007a31267211 */ /* 0x000fe200078fdaff */
[----:B------:R-:W-:Y:S01]  /*cba0*/  FFMA.FTZ R212, -R99, R212, -RZ ;  /* 0x000000d463d47223 */ /* 0x000fe200000109ff */
[-C--:B------:R-:W-:Y:S01]  /*cbb0*/  LEA.HI.SX32 R39, R51, R122.reuse, 0x1b ;  /* 0x0000007a33277211 */ /* 0x080fe200078fdaff */
[----:B------:R2:W-:Y:S01]  /*cbc0*/  STS [R15.X4+0x8470], R34 ;  /* 0x008470220f007388 */ /* 0x0005e20000004800 */
[-C--:B-1----:R-:W-:Y:S01]  /*cbd0*/  LEA.HI.SX32 R40, R53, R122.reuse, 0x1b ;  /* 0x0000007a35287211 */ /* 0x082fe200078fdaff */
[----:B------:R-:W-:Y:S01]  /*cbe0*/  FADD.FTZ R146, R146, R5 ;  /* 0x0000000592927221 */ /* 0x000fe20000010000 */
[-C--:B------:R-:W-:Y:S01]  /*cbf0*/  LEA.HI.SX32 R42, R63, R122.reuse, 0x1b ;  /* 0x0000007a3f2a7211 */ /* 0x080fe200078fdaff */
[----:B------:R1:W-:Y:S01]  /*cc00*/  STS [R15.X4+0x8474], R26 ;  /* 0x0084741a0f007388 */ /* 0x0003e20000004800 */
[-C--:B------:R-:W-:Y:S01]  /*cc10*/  LEA.HI.SX32 R44, R67, R122.reuse, 0x1b ;  /* 0x0000007a432c7211 */ /* 0x080fe200078fdaff */
[----:B------:R-:W-:Y:S01]  /*cc20*/  FADD.FTZ R145, R145, R6 ;  /* 0x0000000691917221 */ /* 0x000fe20000010000 */
[-C--:B0-----:R-:W-:Y:S01]  /*cc30*/  LEA.HI.SX32 R36, R45, R122.reuse, 0x1b ;  /* 0x0000007a2d247211 */ /* 0x081fe200078fdaff */
[----:B------:R0:W-:Y:S01]  /*cc40*/  STS [R15.X4+0x8478], R32 ;  /* 0x008478200f007388 */ /* 0x0001e20000004800 */
[-C--:B------:R-:W-:Y:S01]  /*cc50*/  LEA.HI.SX32 R45, R69, R122.reuse, 0x1b ;  /* 0x0000007a452d7211 */ /* 0x080fe200078fdaff */
[----:B------:R-:W-:Y:S01]  /*cc60*/  FADD.FTZ R3, R146, R3 ;  /* 0x0000000392037221 */ /* 0x000fe20000010000 */
[-C--:B--2---:R-:W-:Y:S01]  /*cc70*/  LEA.HI.SX32 R34, R41, R122.reuse, 0x1b ;  /* 0x0000007a29227211 */ /* 0x084fe200078fdaff */
[----:B------:R2:W-:Y:S01]  /*cc80*/  STS [R15.X4+0x847c], R28 ;  /* 0x00847c1c0f007388 */ /* 0x0005e20000004800 */
[-C--:B------:R-:W-:Y:S01]  /*cc90*/  LEA.HI.SX32 R41, R61, R122.reuse, 0x1b ;  /* 0x0000007a3d297211 */ /* 0x080fe200078fdaff */
[----:B------:R-:W-:Y:S01]  /*cca0*/  FADD.FTZ R201, R14, R201 ;  /* 0x000000c90ec97221 */ /* 0x000fe20000010000 */
[-C--:B-1----:R-:W-:Y:S01]  /*ccb0*/  LEA.HI.SX32 R26, R27, R122.reuse, 0x1b ;  /* 0x0000007a1b1a7211 */ /* 0x082fe200078fdaff */
[----:B------:R-:W-:Y:S01]  /*ccc0*/  BAR.SYNC.DEFER_BLOCKING 0x0 ;  /* 0x0000000000007b1d */ /* 0x000fe20000010000 */
[-C--:B------:R-:W-:Y:S01]  /*ccd0*/  LEA.HI.SX32 R27, R29, R122.reuse, 0x1b ;  /* 0x0000007a1d1b7211 */ /* 0x080fe200078fdaff */
[----:B------:R-:W-:Y:S01]  /*cce0*/  FFMA.FTZ R146, -R93, R171, -RZ ;  /* 0x000000ab5d927223 */ /* 0x000fe200000109ff */
[-C--:B------:R-:W-:Y:S01]  /*ccf0*/  LEA.HI.SX32 R29, R31, R122.reuse, 0x1b ;  /* 0x0000007a1f1d7211 */ /* 0x080fe200078fdaff */
[----:B------:R-:W-:Y:S01]  /*cd00*/  FFMA.FTZ R14, -R97, R167, -RZ ;  /* 0x000000a7610e7223 */ /* 0x000fe200000109ff */
[-C--:B------:R-:W-:Y:S01]  /*cd10*/  LEA.HI.SX32 R31, R35, R122.reuse, 0x1b ;  /* 0x0000007a231f7211 */ /* 0x080fe200078fdaff */
[----:B------:R-:W-:Y:S01]  /*cd20*/  FMUL.FTZ R5, R129, UR34 ;  /* 0x0000002281057c20 */ /* 0x000fe20008410000 */
[----:B0-----:R-:W-:Y:S01]  /*cd30*/  LEA.HI.SX32 R32, R37, R122, 0x1b ;  /* 0x0000007a25207211 */ /* 0x001fe200078fdaff */
[----:B------:R-:W-:Y:S01]  /*cd40*/  FMUL.FTZ R214, R98, R214 ;  /* 0x000000d662d67220 */ /* 0x000fe20000410000 */
[-C--:B------:R-:W-:Y:S01]  /*cd50*/  LEA.HI.SX32 R35, R43, R122.reuse, 0x1b ;  /* 0x0000007a2b237211 */ /* 0x080fe200078fdaff */
[----:B------:R-:W-:Y:S01]  /*cd60*/  FFMA.FTZ R6, R12, UR33, -R5 ;  /* 0x000000210c067c23 */ /* 0x000fe20008010805 */
[----:B------:R-:W-:Y:S01]  /*cd70*/  LEA.HI.SX32 R37, R47, R122, 0x1b ;  /* 0x0000007a2f257211 */ /* 0x000fe200078fdaff */
[----:B------:R-:W-:Y:S01]  /*cd80*/  FMUL.FTZ R168, R97, R168 ;  /* 0x000000a861a87220 */ /* 0x000fe20000410000 */
[----:B--2---:R-:W-:Y:S01]  /*cd90*/  LEA.HI.SX32 R28, R139, R122, 0x1b ;  /* 0x0000007a8b1c7211 */ /* 0x004fe200078fdaff */
[----:B------:R-:W-:Y:S01]  /*cda0*/  FMUL.FTZ R170, R96, R170 ;  /* 0x000000aa60aa7220 */ /* 0x000fe20000410000 */
[----:B------:R-:W-:Y:S01]  /*cdb0*/  LEA.HI.SX32 R43, R65, R122, 0x1b ;  /* 0x0000007a412b7211 */ /* 0x000fe200078fdaff */
[----:B------:R-:W-:Y:S01]  /*cdc0*/  FMUL.FTZ R172, R93, R172 ;  /* 0x000000ac5dac7220 */ /* 0x000fe20000410000 */
[----:B------:R-:W-:Y:S01]  /*cdd0*/  LEA.HI.SX32 R46, R71, R122, 0x1b ;  /* 0x0000007a472e7211 */ /* 0x000fe200078fdaff */
[----:B------:R-:W-:Y:S01]  /*cde0*/  FMUL.FTZ R174, R92, R174 ;  /* 0x000000ae5cae7220 */ /* 0x000fe20000410000 */
[----:B------:R-:W-:Y:S01]  /*cdf0*/  LEA.HI.SX32 R47, R73, R122, 0x1b ;  /* 0x0000007a492f7211 */ /* 0x000fe200078fdaff */
[----:B------:R-:W-:Y:S01]  /*ce00*/  FMUL.FTZ R176, R91, R176 ;  /* 0x000000b05bb07220 */ /* 0x000fe20000410000 */
[----:B------:R-:W-:Y:S01]  /*ce10*/  LEA.HI.SX32 R48, R75, R122, 0x1b ;  /* 0x0000007a4b307211 */ /* 0x000fe200078fdaff */
[----:B------:R-:W-:Y:S01]  /*ce20*/  FMUL.FTZ R178, R90, R178 ;  /* 0x000000b25ab27220 */ /* 0x000fe20000410000 */
[-C--:B------:R-:W-:Y:S01]  /*ce30*/  LEA.HI.SX32 R49, R77, R122.reuse, 0x1b ;  /* 0x0000007a4d317211 */ /* 0x080fe200078fdaff */
[----:B------:R-:W0:Y:S01]  /*ce40*/  LDS R142, [R144.X4+0x8400] ;  /* 0x00840000908e7984 */ /* 0x000e220000004800 */
[----:B------:R-:W-:Y:S01]  /*ce50*/  LEA.HI.SX32 R50, R79, R122, 0x1b ;  /* 0x0000007a4f327211 */ /* 0x000fe200078fdaff */
[----:B------:R-:W-:Y:S01]  /*ce60*/  FMUL.FTZ R180, R89, R180 ;  /* 0x000000b459b47220 */ /* 0x000fe20000410000 */
[-C--:B------:R-:W-:Y:S01]  /*ce70*/  LEA.HI.SX32 R51, R95, R122.reuse, 0x1b ;  /* 0x0000007a5f337211 */ /* 0x080fe200078fdaff */
[----:B------:R-:W1:Y:S01]  /*ce80*/  LDS R62, [R25.X4+0x8600] ;  /* 0x00860000193e7984 */ /* 0x000e620000004800 */
[----:B------:R-:W-:Y:S01]  /*ce90*/  LEA.HI.SX32 R52, R131, R122, 0x1b ;  /* 0x0000007a83347211 */ /* 0x000fe200078fdaff */
[----:B------:R-:W-:Y:S01]  /*cea0*/  FMUL.FTZ R182, R88, R182 ;  /* 0x000000b658b67220 */ /* 0x000fe20000410000 */
[-C--:B------:R-:W-:Y:S01]  /*ceb0*/  LEA.HI.SX32 R53, R133, R122.reuse, 0x1b ;  /* 0x0000007a85357211 */ /* 0x080fe200078fdaff */
[----:B------:R-:W2:Y:S01]  /*cec0*/  LDS R63, [R26.X4+0x8800] ;  /* 0x008800001a3f7984 */ /* 0x000ea20000004800 */
[----:B------:R-:W-:Y:S01]  /*ced0*/  LEA.HI.SX32 R60, R135, R122, 0x1b ;  /* 0x0000007a873c7211 */ /* 0x000fe200078fdaff */
[----:B------:R-:W-:Y:S01]  /*cee0*/  FMUL.FTZ R184, R87, R184 ;  /* 0x000000b857b87220 */ /* 0x000fe20000410000 */
[----:B------:R-:W-:Y:S01]  /*cef0*/  LEA.HI.SX32 R61, R137, R122, 0x1b ;  /* 0x0000007a893d7211 */ /* 0x000fe200078fdaff */
[----:B------:R-:W3:Y:S01]  /*cf00*/  LDS R64, [R27.X4+0x8a00] ;  /* 0x008a00001b407984 */ /* 0x000ee20000004800 */
[----:B------:R-:W-:-:S02]  /*cf10*/  FMUL.FTZ R186, R86, R186 ;  /* 0x000000ba56ba7220 */ /* 0x000fc40000410000 */
[----:B------:R-:W-:Y:S01]  /*cf20*/  FMUL.FTZ R188, R85, R188 ;  /* 0x000000bc55bc7220 */ /* 0x000fe20000410000 */
[----:B------:R-:W4:Y:S01]  /*cf30*/  LDS R65, [R28.X4+0x8c00] ;  /* 0x008c00001c417984 */ /* 0x000f220000004800 */
[----:B------:R-:W-:Y:S02]  /*cf40*/  FMUL.FTZ R190, R84, R190 ;  /* 0x000000be54be7220 */ /* 0x000fe40000410000 */
[----:B------:R-:W-:Y:S01]  /*cf50*/  FFMA.FTZ R192, -R83, R192, -RZ ;  /* 0x000000c053c07223 */ /* 0x000fe200000109ff */
[----:B------:R-:W0:Y:S01]  /*cf60*/  LDS R66, [R29.X4+0x8e00] ;  /* 0x008e00001d427984 */ /* 0x000e220000004800 */
[----:B------:R-:W-:Y:S02]  /*cf70*/  FMUL.FTZ R6, R143, R6 ;  /* 0x000000068f067220 */ /* 0x000fe40000410000 */
[----:B------:R-:W-:Y:S01]  /*cf80*/  FMUL.FTZ R151, R55, R12 ;  /* 0x0000000c37977220 */ /* 0x000fe20000410000 */
[----:B------:R-:W0:Y:S01]  /*cf90*/  LDS R67, [R30.X4+0x9000] ;  /* 0x009000001e437984 */ /* 0x000e220000004800 */
[----:B------:R-:W-:-:S02]  /*cfa0*/  FMUL.FTZ R12, R12, UR34 ;  /* 0x000000220c0c7c20 */ /* 0x000fc40008410000 */
[----:B------:R-:W-:Y:S01]  /*cfb0*/  FMUL.FTZ R150, R128, UR34 ;  /* 0x0000002280967c20 */ /* 0x000fe20008410000 */
[----:B------:R-:W0:Y:S01]  /*cfc0*/  LDS R68, [R31.X4+0x9200] ;  /* 0x009200001f447984 */ /* 0x000e220000004800 */
[----:B------:R-:W-:Y:S02]  /*cfd0*/  FMUL.FTZ R143, R125, UR34 ;  /* 0x000000227d8f7c20 */ /* 0x000fe40008410000 */
[----:B------:R-:W-:Y:S01]  /*cfe0*/  FMUL.FTZ R55, R123, UR34 ;  /* 0x000000227b377c20 */ /* 0x000fe20008410000 */
[----:B------:R-:W0:Y:S01]  /*cff0*/  LDS R69, [R32.X4+0x9400] ;  /* 0x0094000020457984 */ /* 0x000e220000004800 */
[----:B------:R-:W-:Y:S02]  /*d000*/  FFMA.FTZ R228, R13, R54, R228 ;  /* 0x000000360de47223 */ /* 0x000fe400000100e4 */
[----:B------:R-:W-:Y:S01]  /*d010*/  FFMA.FTZ R149, R129, UR33, R12 ;  /* 0x0000002181957c23 */ /* 0x000fe2000801000c */
[----:B------:R-:W0:Y:S01]  /*d020*/  LDS R70, [R33.X4+0x9600] ;  /* 0x0096000021467984 */ /* 0x000e220000004800 */
[----:B------:R-:W-:-:S02]  /*d030*/  FFMA.FTZ R150, R127, UR33, R150 ;  /* 0x000000217f967c23 */ /* 0x000fc40008010096 */
[----:B------:R-:W-:Y:S01]  /*d040*/  FFMA.FTZ R143, R126, UR33, -R143 ;  /* 0x000000217e8f7c23 */ /* 0x000fe2000801088f */
[----:B------:R-:W0:Y:S01]  /*d050*/  LDS R71, [R34.X4+0x9800] ;  /* 0x0098000022477984 */ /* 0x000e220000004800 */
[----:B------:R-:W-:-:S03]  /*d060*/  FFMA.FTZ R55, R124, UR33, -R55 ;  /* 0x000000217c377c23 */ /* 0x000fc60008010837 */
        /* <DEDUP_REMOVED lines=21> */
[----:B------:R-:W-:Y:S04]  /*d1c0*/  STS [R15.X4+0xc600], R210 ;  /* 0x00c600d20f007388 */ /* 0x000fe80000004800 */
[----:B------:R5:W-:Y:S04]  /*d1d0*/  STS [R16.X4+0xc604], R209 ;  /* 0x00c604d110007388 */ /* 0x000be80000004800 */
[----:B------:R1:W-:Y:S04]  /*d1e0*/  STS [R17.X4+0xc608], R148 ;  /* 0x00c6089411007388 */ /* 0x0003e80000004800 */
[----:B------:R2:W-:Y:S01]  /*d1f0*/  STS [R141.X4+0xc60c], R212 ;  /* 0x00c60cd48d007388 */ /* 0x0005e20000004800 */
[----:B-----5:R-:W-:-:S03]  /*d200*/  FFMA.FTZ R16, -R96, R169, -RZ ;  /* 0x000000a960107223 */ /* 0x020fc600000109ff */
[----:B------:R5:W-:Y:S01]  /*d210*/  STS [R15.X4+0xc62c], R146 ;  /* 0x00c62c920f007388 */ /* 0x000be20000004800 */
[----:B-1----:R-:W-:-:S03]  /*d220*/  FFMA.FTZ R148, -R91, R175, -RZ ;  /* 0x000000af5b947223 */ /* 0x002fc600000109ff */
[----:B------:R1:W-:Y:S01]  /*d230*/  STS [R15.X4+0xc61c], R14 ;  /* 0x00c61c0e0f007388 */ /* 0x0003e20000004800 */
[----:B--2---:R-:W-:Y:S02]  /*d240*/  FADD.FTZ R141, R145, R4 ;  /* 0x00000004918d7221 */ /* 0x004fe40000010000 */
[----:B------:R-:W-:Y:S01]  /*d250*/  FFMA.FTZ R4, -R98, R213, -RZ ;  /* 0x000000d562047223 */ /* 0x000fe200000109ff */
[----:B------:R2:W-:Y:S01]  /*d260*/  STS [R15.X4+0xc624], R16 ;  /* 0x00c624100f007388 */ /* 0x0005e20000004800 */
[----:B-----5:R-:W-:Y:S02]  /*d270*/  FFMA.FTZ R146, -R88, R181, -RZ ;  /* 0x000000b558927223 */ /* 0x020fe400000109ff */
[----:B------:R-:W-:Y:S01]  /*d280*/  FMUL.FTZ R145, R127, UR34 ;  /* 0x000000227f917c20 */ /* 0x000fe20008410000 */
[----:B------:R5:W-:Y:S01]  /*d290*/  STS [R15.X4+0xc614], R4 ;  /* 0x00c614040f007388 */ /* 0x000be20000004800 */
[----:B-1----:R-:W-:Y:S02]  /*d2a0*/  FFMA.FTZ R14, -R90, R177, -RZ ;  /* 0x000000b15a0e7223 */ /* 0x002fe400000109ff */
[----:B------:R-:W-:Y:S01]  /*d2b0*/  FFMA.FTZ R145, R128, UR33, -R145 ;  /* 0x0000002180917c23 */ /* 0x000fe20008010891 */
[----:B------:R1:W-:Y:S01]  /*d2c0*/  STS [R15.X4+0xc63c], R148 ;  /* 0x00c63c940f007388 */ /* 0x0003e20000004800 */
[----:B--2---:R-:W-:-:S03]  /*d2d0*/  FFMA.FTZ R16, -R89, R179, -RZ ;  /* 0x000000b359107223 */ /* 0x004fc600000109ff */
[----:B------:R2:W-:Y:S01]  /*d2e0*/  STS [R15.X4+0xc654], R146 ;  /* 0x00c654920f007388 */ /* 0x0005e20000004800 */
[----:B-----5:R-:W-:-:S03]  /*d2f0*/  FFMA.FTZ R4, -R92, R173, -RZ ;  /* 0x000000ad5c047223 */ /* 0x020fc600000109ff */
[----:B------:R5:W-:Y:S01]  /*d300*/  STS [R15.X4+0xc644], R14 ;  /* 0x00c6440e0f007388 */ /* 0x000be20000004800 */
[----:B-1----:R-:W-:-:S03]  /*d310*/  FFMA.FTZ R148, -R86, R185, -RZ ;  /* 0x000000b956947223 */ /* 0x002fc600000109ff */
[----:B------:R1:W-:Y:S01]  /*d320*/  STS [R15.X4+0xc634], R4 ;  /* 0x00c634040f007388 */ /* 0x0003e20000004800 */
[----:B--2---:R-:W-:-:S03]  /*d330*/  FMUL.FTZ R146, R83, R191 ;  /* 0x000000bf53927220 */ /* 0x004fc60000410000 */
[----:B------:R2:W-:Y:S01]  /*d340*/  STS [R15.X4+0xc64c], R16 ;  /* 0x00c64c100f007388 */ /* 0x0005e20000004800 */
[----:B-----5:R-:W-:-:S03]  /*d350*/  FFMA.FTZ R14, -R85, R187, -RZ ;  /* 0x000000bb550e7223 */ /* 0x020fc600000109ff */
[----:B------:R5:W-:Y:S01]  /*d360*/  STS [R15.X4+0xc664], R148 ;  /* 0x00c664940f007388 */ /* 0x000be20000004800 */
[----:B-1----:R-:W-:-:S03]  /*d370*/  FFMA.FTZ R4, -R87, R183, -RZ ;  /* 0x000000b757047223 */ /* 0x002fc600000109ff */
[----:B------:R1:W-:Y:S01]  /*d380*/  STS [R15.X4+0xc678], R146 ;  /* 0x00c678920f007388 */ /* 0x0003e20000004800 */
[----:B--2---:R-:W-:-:S03]  /*d390*/  FFMA.FTZ R16, -R84, R189, -RZ ;  /* 0x000000bd54107223 */ /* 0x004fc600000109ff */
[----:B------:R2:W-:Y:S01]  /*d3a0*/  STS [R15.X4+0xc610], R214 ;  /* 0x00c610d60f007388 */ /* 0x0005e20000004800 */
[----:B-----5:R-:W-:-:S03]  /*d3b0*/  FMUL.FTZ R148, R126, UR34 ;  /* 0x000000227e947c20 */ /* 0x020fc60008410000 */
[----:B------:R2:W-:Y:S01]  /*d3c0*/  STS [R15.X4+0xc618], R168 ;  /* 0x00c618a80f007388 */ /* 0x0005e20000004800 */
[----:B-1----:R-:W-:-:S03]  /*d3d0*/  FMUL.FTZ R146, R124, UR34 ;  /* 0x000000227c927c20 */ /* 0x002fc60008410000 */
[----:B------:R2:W-:Y:S01]  /*d3e0*/  STS [R15.X4+0xc620], R170 ;  /* 0x00c620aa0f007388 */ /* 0x0005e20000004800 */
[----:B------:R-:W-:Y:S02]  /*d3f0*/  FFMA.FTZ R148, R125, UR33, R148 ;  /* 0x000000217d947c23 */ /* 0x000fe40008010094 */
[----:B------:R-:W-:Y:S01]  /*d400*/  FFMA.FTZ R146, R123, UR33, R146 ;  /* 0x000000217b927c23 */ /* 0x000fe20008010092 */
        /* <DEDUP_REMOVED lines=14> */
[----:B------:R-:W-:Y:S06]  /*d4f0*/  BAR.SYNC.DEFER_BLOCKING 0x0 ;  /* 0x0000000000007b1d */ /* 0x000fec0000010000 */
[----:B------:R-:W-:Y:S05]  /*d500*/  @!P0 BRA `(.L_x_1661) ;  /* 0x0000036000008947 */ /* 0x000fea0003800000 */
[----:B0-234-:R-:W-:Y:S01]  /*d510*/  UMOV UR50, 0x1 ;  /* 0x0000000100327882 */ /* 0x01dfe20000000000 */
        /* <DEDUP_REMOVED lines=53> */
.L_x_1661:
[----:B0-234-:R-:W-:Y:S05]  /*d870*/  BSYNC B0 ;  /* 0x0000000000007941 */ /* 0x01dfea0003800000 */
.L_x_1660:
[----:B------:R-:W-:Y:S01]  /*d880*/  ULDC.64 UR32, c[0x0][0x298] ;  /* 0x0000a60000207ab9 */ /* 0x000fe20000000a00 */
[----:B------:R-:W0:Y:S01]  /*d890*/  LDS R25, [R25.X4+0xc800] ;  /* 0x00c8000019197984 */ /* 0x000e220000004800 */
[----:B------:R-:W-:Y:S01]  /*d8a0*/  USHF.R.U64 UR46, UR32, 0x1, UR33 ;  /* 0x00000001202e7899 */ /* 0x000fe20008001221 */
[----:B------:R-:W-:Y:S01]  /*d8b0*/  SHF.L.U32 R12, R122, 0x2, RZ ;  /* 0x000000027a0c7819 */ /* 0x000fe200000006ff */
[----:B------:R-:W-:Y:S01]  /*d8c0*/  USHF.R.U32.HI UR38, URZ, 0x1, UR33 ;  /* 0x000000013f267899 */ /* 0x000fe20008011621 */
[----:B------:R-:W-:Y:S01]  /*d8d0*/  SHF.R.U32.HI R13, RZ, 0x1e, R122 ;  /* 0x0000001eff0d7819 */ /* 0x000fe2000001167a */
[----:B------:R-:W-:Y:S01]  /*d8e0*/  ULDC.64 UR34, c[0x0][0x2c0] ;  /* 0x0000b00000227ab9 */ /* 0x000fe20000000a00 */
[----:B------:R-:W-:Y:S01]  /*d8f0*/  BSSY B0, `(.L_x_1662) ;  /* 0x000003c000007945 */ /* 0x000fe20003800000 */
[----:B------:R-:W-:Y:S01]  /*d900*/  ULDC.64 UR32, c[0x0][0x2b8] ;  /* 0x0000ae0000207ab9 */ /* 0x000fe20000000a00 */
[----:B------:R-:W-:Y:S01]  /*d910*/  ISETP.GE.AND P2, PT, R147, 0x181, PT ;  /* 0x000001819300780c */ /* 0x000fe20003f46270 */
[----:B------:R-:W-:Y:S01]  /*d920*/  USHF.R.U32.HI UR47, URZ, 0x1, UR33 ;  /* 0x000000013f2f7899 */ /* 0x000fe20008011621 */
[----:B------:R-:W-:Y:S01]  /*d930*/  FADD.FTZ R0, R141, R0 ;  /* 0x000000008d007221 */ /* 0x000fe20000010000 */
[----:B------:R-:W-:Y:S01]  /*d940*/  UIMAD UR49, UR38, UR12, URZ ;  /* 0x0000000c263172a4 */ /* 0x000fe2000f8e023f */
[----:B------:R-:W-:Y:S01]  /*d950*/  FADD.FTZ R2, R3, R2 ;  /* 0x0000000203027221 */ /* 0x000fe20000010000 */
        /* <DEDUP_REMOVED lines=36> */
[----:B------:R-:W-:Y:S01]  /*dba0*/  ISETP.GE.AND P0, PT, R147, 0x81, PT ;  /* 0x000000819300780c */ /* 0x000fe20003f06270 */
        /* <DEDUP_REMOVED lines=14> */
[----:B0-----:R0:W-:Y:S04]  /*dc90*/  RED.E.ADD.F32.FTZ.RN.STRONG.GPU [R4.64+-0x3e00], R62 ;  /* 0xffc2003e0400798e */ /* 0x0011e8000c10e7aa */
[----:B------:R0:W-:Y:S02]  /*dca0*/  RED.E.ADD.F32.FTZ.RN.STRONG.GPU [R12.64+-0x3e00], R25 ;  /* 0xffc200190c00798e */ /* 0x0001e4000c10e7aa */
.L_x_1663:
[----:B0-----:R-:W-:Y:S05]  /*dcb0*/  BSYNC B0 ;  /* 0x0000000000007941 */ /* 0x001fea0003800000 */
.L_x_1662:
[----:B------:R0:W1:Y:S01]  /*dcc0*/  LDS R3, [R26.X4+0xca00] ;  /* 0x00ca00001a037984 */ /* 0x0000620000004800 */
[----:B------:R-:W-:Y:S01]  /*dcd0*/  BSSY B0, `(.L_x_1664) ;  /* 0x0000004000007945 */ /* 0x000fe20003800000 */
[----:B------:R-:W-:Y:S05]  /*dce0*/  @!P1 BRA `(.L_x_1665) ;  /* 0x0000002000009947 */ /* 0x000fea0003800000 */
[----:B------:R2:W-:Y:S04]  /*dcf0*/  RED.E.ADD.F32.FTZ.RN.STRONG.GPU [R4.64+-0x3c00], R63 ;  /* 0xffc4003f0400798e */ /* 0x0005e8000c10e7aa */
[----:B-1----:R2:W-:Y:S02]  /*dd00*/  RED.E.ADD.F32.FTZ.RN.STRONG.GPU [R12.64+-0x3c00], R3 ;  /* 0xffc400030c00798e */ /* 0x0025e4000c10e7aa */
.L_x_1665:
[----:B------:R-:W-:Y:S05]  /*dd10*/  BSYNC B0 ;  /* 0x0000000000007941 */ /* 0x000fea0003800000 */
.L_x_1664:
[----:B------:R-:W3:Y:S01]  /*dd20*/  LDS R27, [R27.X4+0xcc00] ;  /* 0x00cc00001b1b7984 */ /* 0x000ee20000004800 */
[----:B------:R-:W-:Y:S01]  /*dd30*/  BSSY B0, `(.L_x_1666) ;  /* 0x0000004000007945 */ /* 0x000fe20003800000 */
[----:B------:R-:W-:Y:S05]  /*dd40*/  @!P2 BRA `(.L_x_1667) ;  /* 0x000000200000a947 */ /* 0x000fea0003800000 */
[----:B------:R4:W-:Y:S04]  /*dd50*/  RED.E.ADD.F32.FTZ.RN.STRONG.GPU [R4.64+-0x3a00], R64 ;  /* 0xffc600400400798e */ /* 0x0009e8000c10e7aa */
[----:B---3--:R4:W-:Y:S02]  /*dd60*/  RED.E.ADD.F32.FTZ.RN.STRONG.GPU [R12.64+-0x3a00], R27 ;  /* 0xffc6001b0c00798e */ /* 0x0089e4000c10e7aa */
.L_x_1667:
[----:B------:R-:W-:Y:S05]  /*dd70*/  BSYNC B0 ;  /* 0x0000000000007941 */ /* 0x000fea0003800000 */
.L_x_1666:
[----:B-12---:R1:W2:Y:S01]  /*dd80*/  LDS R3, [R28.X4+0xce00] ;  /* 0x00ce00001c037984 */ /* 0x0062a20000004800 */
        /* <DEDUP_REMOVED lines=9> */
[----:B-1----:R1:W-:Y:S04]  /*de20*/  RED.E.ADD.F32.FTZ.RN.STRONG.GPU [R4.64+-0x3800], R65 ;  /* 0xffc800410400798e */ /* 0x0023e8000c10e7aa */
[----:B--2---:R1:W-:Y:S02]  /*de30*/  RED.E.ADD.F32.FTZ.RN.STRONG.GPU [R12.64+-0x3800], R3 ;  /* 0xffc800030c00798e */ /* 0x0043e4000c10e7aa */
.L_x_1669:
[----:B-1----:R-:W-:Y:S05]  /*de40*/  BSYNC B0 ;  /* 0x0000000000007941 */ /* 0x002fea0003800000 */
.L_x_1668:
[----:B------:R-:W1:Y:S01]  /*de50*/  LDS R29, [R29.X4+0xd000] ;  /* 0x00d000001d1d7984 */ /* 0x000e620000004800 */
[----:B------:R-:W-:Y:S01]  /*de60*/  BSSY B0, `(.L_x_1670) ;  /* 0x0000004000007945 */ /* 0x000fe20003800000 */
[----:B------:R-:W-:Y:S05]  /*de70*/  @!P0 BRA `(.L_x_1671) ;  /* 0x0000002000008947 */ /* 0x000fea0003800000 */
[----:B------:R0:W-:Y:S04]  /*de80*/  RED.E.ADD.F32.FTZ.RN.STRONG.GPU [R4.64+-0x3600], R66 ;  /* 0xffca00420400798e */ /* 0x0001e8000c10e7aa */
[----:B-1----:R0:W-:Y:S02]  /*de90*/  RED.E.ADD.F32.FTZ.RN.STRONG.GPU [R12.64+-0x3600], R29 ;  /* 0xffca001d0c00798e */ /* 0x0021e4000c10e7aa */
.L_x_1671:
[----:B------:R-:W-:Y:S05]  /*dea0*/  BSYNC B0 ;  /* 0x0000000000007941 */ /* 0x000fea0003800000 */
.L_x_1670:
[----:B--2---:R2:W0:Y:S01]  /*deb0*/  LDS R3, [R30.X4+0xd200] ;  /* 0x00d200001e037984 */ /* 0x0044220000004800 */
[----:B------:R-:W-:Y:S01]  /*dec0*/  BSSY B0, `(.L_x_1672) ;  /* 0x0000004000007945 */ /* 0x000fe20003800000 */
[----:B------:R-:W-:Y:S05]  /*ded0*/  @!P1 BRA `(.L_x_1673) ;  /* 0x0000002000009947 */ /* 0x000fea0003800000 */
[----:B------:R2:W-:Y:S04]  /*dee0*/  RED.E.ADD.F32.FTZ.RN.STRONG.GPU [R4.64+-0x3400], R67 ;  /* 0xffcc00430400798e */ /* 0x0005e8000c10e7aa */
[----:B0-----:R2:W-:Y:S02]  /*def0*/  RED.E.ADD.F32.FTZ.RN.STRONG.GPU [R12.64+-0x3400], R3 ;  /* 0xffcc00030c00798e */ /* 0x0015e4000c10e7aa */
.L_x_1673:
[----:B------:R-:W-:Y:S05]  /*df00*/  BSYNC B0 ;  /* 0x0000000000007941 */ /* 0x000fea0003800000 */
.L_x_1672:
[----:B------:R-:W2:Y:S01]  /*df10*/  LDS R31, [R31.X4+0xd400] ;  /* 0x00d400001f1f7984 */ /* 0x000ea20000004800 */
[----:B------:R-:W-:Y:S01]  /*df20*/  BSSY B0, `(.L_x_1674) ;  /* 0x0000004000007945 */ /* 0x000fe20003800000 */
[----:B------:R-:W-:Y:S05]  /*df30*/  @!P2 BRA `(.L_x_1675) ;  /* 0x000000200000a947 */ /* 0x000fea0003800000 */
[----:B------:R4:W-:Y:S04]  /*df40*/  RED.E.ADD.F32.FTZ.RN.STRONG.GPU [R4.64+-0x3200], R68 ;  /* 0xffce00440400798e */ /* 0x0009e8000c10e7aa */
[----:B--2---:R4:W-:Y:S02]  /*df50*/  RED.E.ADD.F32.FTZ.RN.STRONG.GPU [R12.64+-0x3200], R31 ;  /* 0xffce001f0c00798e */ /* 0x0049e4000c10e7aa */
.L_x_1675:
[----:B------:R-:W-:Y:S05]  /*df60*/  BSYNC B0 ;  /* 0x0000000000007941 */ /* 0x000fea0003800000 */
.L_x_1674:
[----:B0-2---:R0:W2:Y:S01]  /*df70*/  LDS R3, [R32.X4+0xd600] ;  /* 0x00d6000020037984 */ /* 0x0050a20000004800 */
[----:B------:R-:W-:Y:S01]  /*df80*/  BSSY B0, `(.L_x_1676) ;  /* 0x0000004000007945 */ /* 0x000fe20003800000 */
[----:B------:R-:W-:Y:S05]  /*df90*/  @!P3 BRA `(.L_x_1677) ;  /* 0x000000200000b947 */ /* 0x000fea0003800000 */
[----:B------:R0:W-:Y:S04]  /*dfa0*/  RED.E.ADD.F32.FTZ.RN.STRONG.GPU [R4.64+-0x3000], R69 ;  /* 0xffd000450400798e */ /* 0x0001e8000c10e7aa */
[----:B--2---:R0:W-:Y:S02]  /*dfb0*/  RED.E.ADD.F32.FTZ.RN.STRONG.GPU [R12.64+-0x3000], R3 ;  /* 0xffd000030c00798e */ /* 0x0041e4000c10e7aa */
.L_x_1677:
[----:B------:R-:W-:Y:S05]  /*dfc0*/  BSYNC B0 ;  /* 0x0000000000007941 */ /* 0x000fea0003800000 */
.L_x_1676:
[----:B------:R-:W0:Y:S01]  /*dfd0*/  LDS R33, [R33.X4+0xd800] ;  /* 0x00d8000021217984 */ /* 0x000e220000004800 */
[----:B------:R-:W-:Y:S01]  /*dfe0*/  BSSY B0, `(.L_x_1678) ;  /* 0x0000004000007945 */ /* 0x000fe20003800000 */
[----:B------:R-:W-:Y:S05]  /*dff0*/  @!P4 BRA `(.L_x_1679) ;  /* 0x000000200000c947 */ /* 0x000fea0003800000 */
[----:B------:R4:W-:Y:S04]  /*e000*/  RED.E.ADD.F32.FTZ.RN.STRONG.GPU [R4.64+-0x2e00], R70 ;  /* 0xffd200460400798e */ /* 0x0009e8000c10e7aa */
[----:B0-----:R4:W-:Y:S02]  /*e010*/  RED.E.ADD.F32.FTZ.RN.STRONG.GPU [R12.64+-0x2e00], R33 ;  /* 0xffd200210c00798e */ /* 0x0019e4000c10e7aa */
.L_x_1679:
[----:B------:R-:W-:Y:S05]  /*e020*/  BSYNC B0 ;  /* 0x0000000000007941 */ /* 0x000fea0003800000 */
.L_x_1678:
[----:B0-2---:R0:W2:Y:S01]  /*e030*/  LDS R3, [R34.X4+0xda00] ;  /* 0x00da000022037984 */ /* 0x0050a20000004800 */
[----:B------:R-:W-:Y:S01]  /*e040*/  BSSY B0, `(.L_x_1680) ;  /* 0x0000004000007945 */ /* 0x000fe20003800000 */
[----:B------:R-:W-:Y:S05]  /*e050*/  @!P5 BRA `(.L_x_1681) ;  /* 0x000000200000d947 */ /* 0x000fea0003800000 */
[----:B------:R0:W-:Y:S04]  /*e060*/  RED.E.ADD.F32.FTZ.RN.STRONG.GPU [R4.64+-0x2c00], R71 ;  /* 0xffd400470400798e */ /* 0x0001e8000c10e7aa */
[----:B--2---:R0:W-:Y:S02]  /*e070*/  RED.E.ADD.F32.FTZ.RN.STRONG.GPU [R12.64+-0x2c00], R3 ;  /* 0xffd400030c00798e */ /* 0x0041e4000c10e7aa */
.L_x_1681:
[----:B------:R-:W-:Y:S05]  /*e080*/  BSYNC B0 ;  /* 0x0000000000007941 */ /* 0x000fea0003800000 */
.L_x_1680:
[----:B------:R-:W0:Y:S01]  /*e090*/  LDS R35, [R35.X4+0xdc00] ;  /* 0x00dc000023237984 */ /* 0x000e220000004800 */
        /* <DEDUP_REMOVED lines=10> */
[----:B0-----:R4:W-:Y:S02]  /*e140*/  RED.E.ADD.F32.FTZ.RN.STRONG.GPU [R12.64+-0x2a00], R35 ;  /* 0xffd600230c00798e */ /* 0x0019e4000c10e7aa */
.L_x_1683:
[----:B------:R-:W-:Y:S05]  /*e150*/  BSYNC B0 ;  /* 0x0000000000007941 */ /* 0x000fea0003800000 */
.L_x_1682:
[----:B0-2---:R0:W2:Y:S01]  /*e160*/  LDS R3, [R36.X4+0xde00] ;  /* 0x00de000024037984 */ /* 0x0050a20000004800 */
[----:B------:R-:W-:Y:S01]  /*e170*/  BSSY B0, `(.L_x_1684) ;  /* 0x0000004000007945 */ /* 0x000fe20003800000 */
[----:B------:R-:W-:Y:S05]  /*e180*/  @!P0 BRA `(.L_x_1685) ;  /* 0x0000002000008947 */ /* 0x000fea0003800000 */
[----:B------:R0:W-:Y:S04]  /*e190*/  RED.E.ADD.F32.FTZ.RN.STRONG.GPU [R4.64+-0x2800], R73 ;  /* 0xffd800490400798e */ /* 0x0001e8000c10e7aa */
[----:B--2---:R0:W-:Y:S02]  /*e1a0*/  RED.E.ADD.F32.FTZ.RN.STRONG.GPU [R12.64+-0x2800], R3 ;  /* 0xffd800030c00798e */ /* 0x0041e4000c10e7aa */
.L_x_1685:
[----:B------:R-:W-:Y:S05]  /*e1b0*/  BSYNC B0 ;  /* 0x0000000000007941 */ /* 0x000fea0003800000 */
.L_x_1684:
[----:B------:R-:W0:Y:S01]  /*e1c0*/  LDS R37, [R37.X4+0xe000] ;  /* 0x00e0000025257984 */ /* 0x000e220000004800 */
[----:B------:R-:W-:Y:S01]  /*e1d0*/  BSSY B0, `(.L_x_1686) ;  /* 0x0000004000007945 */ /* 0x000fe20003800000 */
[----:B------:R-:W-:Y:S05]  /*e1e0*/  @!P1 BRA `(.L_x_1687) ;  /* 0x0000002000009947 */ /* 0x000fea0003800000 */
[----:B------:R4:W-:Y:S04]  /*e1f0*/  RED.E.ADD.F32.FTZ.RN.STRONG.GPU [R4.64+-0x2600], R74 ;  /* 0xffda004a0400798e */ /* 0x0009e8000c10e7aa */
[----:B0-----:R4:W-:Y:S02]  /*e200*/  RED.E.ADD.F32.FTZ.RN.STRONG.GPU [R12.64+-0x2600], R37 ;  /* 0xffda00250c00798e */ /* 0x0019e4000c10e7aa */
.L_x_1687:
[----:B------:R-:W-:Y:S05]  /*e210*/  BSYNC B0 ;  /* 0x0000000000007941 */ /* 0x000fea0003800000 */
.L_x_1686:
[----:B0-2---:R0:W2:Y:S01]  /*e220*/  LDS R3, [R38.X4+0xe200] ;  /* 0x00e2000026037984 */ /* 0x0050a20000004800 */
[----:B------:R-:W-:Y:S01]  /*e230*/  BSSY B0, `(.L_x_1688) ;  /* 0x0000004000007945 */ /* 0x000fe20003800000 */
[----:B------:R-:W-:Y:S05]  /*e240*/  @!P2 BRA `(.L_x_1689) ;  /* 0x000000200000a947 */ /* 0x000fea0003800000 */
[----:B------:R0:W-:Y:S04]  /*e250*/  RED.E.ADD.F32.FTZ.RN.STRONG.GPU [R4.64+-0x2400], R75 ;  /* 0xffdc004b0400798e */ /* 0x0001e8000c10e7aa */
[----:B--2---:R0:W-:Y:S02]  /*e260*/  RED.E.ADD.F32.FTZ.RN.STRONG.GPU [R12.64+-0x2400], R3 ;  /* 0xffdc00030c00798e */ /* 0x0041e4000c10e7aa */
.L_x_1689:
[----:B------:R-:W-:Y:S05]  /*e270*/  BSYNC B0 ;  /* 0x0000000000007941 */ /* 0x000fea0003800000 */
.L_x_1688:
[----:B------:R-:W0:Y:S01]  /*e280*/  LDS R39, [R39.X4+0xe400] ;  /* 0x00e4000027277984 */ /* 0x000e220000004800 */
[----:B------:R-:W-:Y:S01]  /*e290*/  BSSY B0, `(.L_x_1690) ;  /* 0x0000004000007945 */ /* 0x000fe20003800000 */
[----:B------:R-:W-:Y:S05]  /*e2a0*/  @!P3 BRA `(.L_x_1691) ;  /* 0x000000200000b947 */ /* 0x000fea0003800000 */
[----:B------:R4:W-:Y:S04]  /*e2b0*/  RED.E.ADD.F32.FTZ.RN.STRONG.GPU [R4.64+-0x2200], R76 ;  /* 0xffde004c0400798e */ /* 0x0009e8000c10e7aa */
[----:B0-----:R4:W-:Y:S02]  /*e2c0*/  RED.E.ADD.F32.FTZ.RN.STRONG.GPU [R12.64+-0x2200], R39 ;  /* 0xffde00270c00798e */ /* 0x0019e4000c10e7aa */
.L_x_1691:
[----:B------:R-:W-:Y:S05]  /*e2d0*/  BSYNC B0 ;  /* 0x0000000000007941 */ /* 0x000fea0003800000 */
.L_x_1690:
[----:B0-2---:R0:W2:Y:S01]  /*e2e0*/  LDS R3, [R40.X4+0xe600] ;  /* 0x00e6000028037984 */ /* 0x0050a20000004800 */
[----:B------:R-:W-:Y:S01]  /*e2f0*/  BSSY B0, `(.L_x_1692) ;  /* 0x0000004000007945 */ /* 0x000fe20003800000 */
[----:B------:R-:W-:Y:S05]  /*e300*/  @!P4 BRA `(.L_x_1693) ;  /* 0x000000200000c947 */ /* 0x000fea0003800000 */
[----:B------:R0:W-:Y:S04]  /*e310*/  RED.E.ADD.F32.FTZ.RN.STRONG.GPU [R4.64+-0x2000], R77 ;  /* 0xffe0004d0400798e */ /* 0x0001e8000c10e7aa */
[----:B--2---:R0:W-:Y:S02]  /*e320*/  RED.E.ADD.F32.FTZ.RN.STRONG.GPU [R12.64+-0x2000], R3 ;  /* 0xffe000030c00798e */ /* 0x0041e4000c10e7aa */
.L_x_1693:
[----:B------:R-:W-:Y:S05]  /*e330*/  BSYNC B0 ;  /* 0x0000000000007941 */ /* 0x000fea0003800000 */
.L_x_1692:
[----:B------:R-:W0:Y:S01]  /*e340*/  LDS R41, [R41.X4+0xe800] ;  /* 0x00e8000029297984 */ /* 0x000e220000004800 */
[----:B------:R-:W-:Y:S01]  /*e350*/  BSSY B0, `(.L_x_1694) ;  /* 0x0000004000007945 */ /* 0x000fe20003800000 */
[----:B------:R-:W-:Y:S05]  /*e360*/  @!P5 BRA `(.L_x_1695) ;  /* 0x000000200000d947 */ /* 0x000fea0003800000 */
[----:B------:R4:W-:Y:S04]  /*e370*/  RED.E.ADD.F32.FTZ.RN.STRONG.GPU [R4.64+-0x1e00], R78 ;  /* 0xffe2004e0400798e */ /* 0x0009e8000c10e7aa */
[----:B0-----:R4:W-:Y:S02]  /*e380*/  RED.E.ADD.F32.FTZ.RN.STRONG.GPU [R12.64+-0x1e00], R41 ;  /* 0xffe200290c00798e */ /* 0x0019e4000c10e7aa */
.L_x_1695:
[----:B------:R-:W-:Y:S05]  /*e390*/  BSYNC B0 ;  /* 0x0000000000007941 */ /* 0x000fea0003800000 */
.L_x_1694:
[----:B0-2---:R0:W2:Y:S01]  /*e3a0*/  LDS R3, [R42.X4+0xea00] ;  /* 0x00ea00002a037984 */ /* 0x0050a20000004800 */
        /* <DEDUP_REMOVED lines=9> */
[----:B0-----:R0:W-:Y:S04]  /*e440*/  RED.E.ADD.F32.FTZ.RN.STRONG.GPU [R4.64+-0x1c00], R79 ;  /* 0xffe4004f0400798e */ /* 0x0011e8000c10e7aa */
[----:B--2---:R0:W-:Y:S02]  /*e450*/  RED.E.ADD.F32.FTZ.RN.STRONG.GPU [R12.64+-0x1c00], R3 ;  /* 0xffe400030c00798e */ /* 0x0041e4000c10e7aa */
.L_x_1697:
[----:B0-----:R-:W-:Y:S05]  /*e460*/  BSYNC B0 ;  /* 0x0000000000007941 */ /* 0x001fea0003800000 */
.L_x_1696:
[----:B------:R-:W0:Y:S01]  /*e470*/  LDS R43, [R43.X4+0xec00] ;  /* 0x00ec00002b2b7984 */ /* 0x000e220000004800 */
[----:B------:R-:W-:Y:S01]  /*e480*/  BSSY B0, `(.L_x_1698) ;  /* 0x0000004000007945 */ /* 0x000fe20003800000 */
[----:B------:R-:W-:Y:S05]  /*e490*/  @!P0 BRA `(.L_x_1699) ;  /* 0x0000002000008947 */ /* 0x000fea0003800000 */
[----:B------:R4:W-:Y:S04]  /*e4a0*/  RED.E.ADD.F32.FTZ.RN.STRONG.GPU [R4.64+-0x1a00], R94 ;  /* 0xffe6005e0400798e */ /* 0x0009e8000c10e7aa */
[----:B0-----:R4:W-:Y:S02]  /*e4b0*/  RED.E.ADD.F32.FTZ.RN.STRONG.GPU [R12.64+-0x1a00], R43 ;  /* 0xffe6002b0c00798e */ /* 0x0019e4000c10e7aa */
.L_x_1699:
[----:B------:R-:W-:Y:S05]  /*e4c0*/  BSYNC B0 ;  /* 0x0000000000007941 */ /* 0x000fea0003800000 */
.L_x_1698:
[----:B--2---:R2:W4:Y:S01]  /*e4d0*/  LDS R3, [R44.X4+0xee00] ;  /* 0x00ee00002c037984 */ /* 0x0045220000004800 */
[----:B------:R-:W-:Y:S01]  /*e4e0*/  BSSY B0, `(.L_x_1700) ;  /* 0x0000004000007945 */ /* 0x000fe20003800000 */
[----:B------:R-:W-:Y:S05]  /*e4f0*/  @!P1 BRA `(.L_x_1701) ;  /* 0x0000002000009947 */ /* 0x000fea0003800000 */
[----:B------:R2:W-:Y:S04]  /*e500*/  RED.E.ADD.F32.FTZ.RN.STRONG.GPU [R4.64+-0x1800], R95 ;  /* 0xffe8005f0400798e */ /* 0x0005e8000c10e7aa */
[----:B----4-:R2:W-:Y:S02]  /*e510*/  RED.E.ADD.F32.FTZ.RN.STRONG.GPU [R12.64+-0x1800], R3 ;  /* 0xffe800030c00798e */ /* 0x0105e4000c10e7aa */
.L_x_1701:
[----:B------:R-:W-:Y:S05]  /*e520*/  BSYNC B0 ;  /* 0x0000000000007941 */ /* 0x000fea0003800000 */
.L_x_1700:
[----:B------:R-:W2:Y:S01]  /*e530*/  LDS R45, [R45.X4+0xf000] ;  /* 0x00f000002d2d7984 */ /* 0x000ea20000004800 */
[----:B------:R-:W-:Y:S01]  /*e540*/  BSSY B0, `(.L_x_1702) ;  /* 0x0000004000007945 */ /* 0x000fe20003800000 */
[----:B------:R-:W-:Y:S05]  /*e550*/  @!P2 BRA `(.L_x_1703) ;  /* 0x000000200000a947 */ /* 0x000fea0003800000 */
[----:B------:R4:W-:Y:S04]  /*e560*/  RED.E.ADD.F32.FTZ.RN.STRONG.GPU [R4.64+-0x1600], R130 ;  /* 0xffea00820400798e */ /* 0x0009e8000c10e7aa */
[----:B--2---:R4:W-:Y:S02]  /*e570*/  RED.E.ADD.F32.FTZ.RN.STRONG.GPU [R12.64+-0x1600], R45 ;  /* 0xffea002d0c00798e */ /* 0x0049e4000c10e7aa */
.L_x_1703:
[----:B------:R-:W-:Y:S05]  /*e580*/  BSYNC B0 ;  /* 0x0000000000007941 */ /* 0x000fea0003800000 */
.L_x_1702:
[----:B--2-4-:R2:W4:Y:S01]  /*e590*/  LDS R3, [R46.X4+0xf200] ;  /* 0x00f200002e037984 */ /* 0x0145220000004800 */
[----:B------:R-:W-:Y:S01]  /*e5a0*/  BSSY B0, `(.L_x_1704) ;  /* 0x0000004000007945 */ /* 0x000fe20003800000 */
[----:B------:R-:W-:Y:S05]  /*e5b0*/  @!P3 BRA `(.L_x_1705) ;  /* 0x000000200000b947 */ /* 0x000fea0003800000 */
[----:B------:R2:W-:Y:S04]  /*e5c0*/  RED.E.ADD.F32.FTZ.RN.STRONG.GPU [R4.64+-0x1400], R131 ;  /* 0xffec00830400798e */ /* 0x0005e8000c10e7aa */
[----:B----4-:R2:W-:Y:S02]  /*e5d0*/  RED.E.ADD.F32.FTZ.RN.STRONG.GPU [R12.64+-0x1400], R3 ;  /* 0xffec00030c00798e */ /* 0x0105e4000c10e7aa */
.L_x_1705:
[----:B------:R-:W-:Y:S05]  /*e5e0*/  BSYNC B0 ;  /* 0x0000000000007941 */ /* 0x000fea0003800000 */
.L_x_1704:
[----:B------:R-:W2:Y:S01]  /*e5f0*/  LDS R47, [R47.X4+0xf400] ;  /* 0x00f400002f2f7984 */ /* 0x000ea20000004800 */
[----:B------:R-:W-:Y:S01]  /*e600*/  BSSY B0, `(.L_x_1706) ;  /* 0x0000004000007945 */ /* 0x000fe20003800000 */
[----:B------:R-:W-:Y:S05]  /*e610*/  @!P4 BRA `(.L_x_1707) ;  /* 0x000000200000c947 */ /* 0x000fea0003800000 */
[----:B------:R4:W-:Y:S04]  /*e620*/  RED.E.ADD.F32.FTZ.RN.STRONG.GPU [R4.64+-0x1200], R132 ;  /* 0xffee00840400798e */ /* 0x0009e8000c10e7aa */
[----:B--2---:R4:W-:Y:S02]  /*e630*/  RED.E.ADD.F32.FTZ.RN.STRONG.GPU [R12.64+-0x1200], R47 ;  /* 0xffee002f0c00798e */ /* 0x0049e4000c10e7aa */
.L_x_1707:
[----:B------:R-:W-:Y:S05]  /*e640*/  BSYNC B0 ;  /* 0x0000000000007941 */ /* 0x000fea0003800000 */
.L_x_1706:
[----:B--2-4-:R2:W4:Y:S01]  /*e650*/  LDS R3, [R48.X4+0xf600] ;  /* 0x00f6000030037984 */ /* 0x0145220000004800 */
[----:B------:R-:W-:Y:S01]  /*e660*/  BSSY B0, `(.L_x_1708) ;  /* 0x0000004000007945 */ /* 0x000fe20003800000 */
[----:B------:R-:W-:Y:S05]  /*e670*/  @!P5 BRA `(.L_x_1709) ;  /* 0x000000200000d947 */ /* 0x000fea0003800000 */
[----:B------:R2:W-:Y:S04]  /*e680*/  RED.E.ADD.F32.FTZ.RN.STRONG.GPU [R4.64+-0x1000], R133 ;  /* 0xfff000850400798e */ /* 0x0005e8000c10e7aa */
[----:B----4-:R2:W-:Y:S02]  /*e690*/  RED.E.ADD.F32.FTZ.RN.STRONG.GPU [R12.64+-0x1000], R3 ;  /* 0xfff000030c00798e */ /* 0x0105e4000c10e7aa */
.L_x_1709:
[----:B------:R-:W-:Y:S05]  /*e6a0*/  BSYNC B0 ;  /* 0x0000000000007941 */ /* 0x000fea0003800000 */
.L_x_1708:
[----:B------:R-:W2:Y:S01]  /*e6b0*/  LDS R49, [R49.X4+0xf800] ;  /* 0x00f8000031317984 */ /* 0x000ea20000004800 */
        /* <DEDUP_REMOVED lines=10> */
[----:B--2---:R4:W-:Y:S02]  /*e760*/  RED.E.ADD.F32.FTZ.RN.STRONG.GPU [R12.64+-0xe00], R49 ;  /* 0xfff200310c00798e */ /* 0x0049e4000c10e7aa */
.L_x_1711:
[----:B------:R-:W-:Y:S05]  /*e770*/  BSYNC B0 ;  /* 0x0000000000007941 */ /* 0x000fea0003800000 */
.L_x_1710:
[----:B--2-4-:R2:W4:Y:S01]  /*e780*/  LDS R3, [R50.X4+0xfa00] ;  /* 0x00fa000032037984 */ /* 0x0145220000004800 */
[----:B------:R-:W-:Y:S01]  /*e790*/  BSSY B0, `(.L_x_1712) ;  /* 0x0000004000007945 */ /* 0x000fe20003800000 */
[----:B------:R-:W-:Y:S05]  /*e7a0*/  @!P0 BRA `(.L_x_1713) ;  /* 0x0000002000008947 */ /* 0x000fea0003800000 */
[----:B------:R2:W-:Y:S04]  /*e7b0*/  RED.E.ADD.F32.FTZ.RN.STRONG.GPU [R4.64+-0xc00], R135 ;  /* 0xfff400870400798e */ /* 0x0005e8000c10e7aa */
[----:B----4-:R2:W-:Y:S02]  /*e7c0*/  RED.E.ADD.F32.FTZ.RN.STRONG.GPU [R12.64+-0xc00], R3 ;  /* 0xfff400030c00798e */ /* 0x0105e4000c10e7aa */
.L_x_1713:
[----:B------:R-:W-:Y:S05]  /*e7d0*/  BSYNC B0 ;  /* 0x0000000000007941 */ /* 0x000fea0003800000 */
.L_x_1712:
[----:B------:R-:W2:Y:S01]  /*e7e0*/  LDS R51, [R51.X4+0xfc00] ;  /* 0x00fc000033337984 */ /* 0x000ea20000004800 */
[----:B------:R-:W-:Y:S01]  /*e7f0*/  BSSY B0, `(.L_x_1714) ;  /* 0x0000004000007945 */ /* 0x000fe20003800000 */
[----:B------:R-:W-:Y:S05]  /*e800*/  @!P1 BRA `(.L_x_1715) ;  /* 0x0000002000009947 */ /* 0x000fea0003800000 */
[----:B------:R4:W-:Y:S04]  /*e810*/  RED.E.ADD.F32.FTZ.RN.STRONG.GPU [R4.64+-0xa00], R136 ;  /* 0xfff600880400798e */ /* 0x0009e8000c10e7aa */
[----:B--2---:R4:W-:Y:S02]  /*e820*/  RED.E.ADD.F32.FTZ.RN.STRONG.GPU [R12.64+-0xa00], R51 ;  /* 0xfff600330c00798e */ /* 0x0049e4000c10e7aa */
.L_x_1715:
[----:B------:R-:W-:Y:S05]  /*e830*/  BSYNC B0 ;  /* 0x0000000000007941 */ /* 0x000fea0003800000 */
.L_x_1714:
[----:B--2-4-:R2:W4:Y:S01]  /*e840*/  LDS R3, [R52.X4+0xfe00] ;  /* 0x00fe000034037984 */ /* 0x0145220000004800 */
[----:B------:R-:W-:Y:S01]  /*e850*/  BSSY B0, `(.L_x_1716) ;  /* 0x0000004000007945 */ /* 0x000fe20003800000 */
[----:B------:R-:W-:Y:S05]  /*e860*/  @!P2 BRA `(.L_x_1717) ;  /* 0x000000200000a947 */ /* 0x000fea0003800000 */
[----:B------:R2:W-:Y:S04]  /*e870*/  RED.E.ADD.F32.FTZ.RN.STRONG.GPU [R4.64+-0x800], R137 ;  /* 0xfff800890400798e */ /* 0x0005e8000c10e7aa */
[----:B----4-:R2:W-:Y:S02]  /*e880*/  RED.E.ADD.F32.FTZ.RN.STRONG.GPU [R12.64+-0x800], R3 ;  /* 0xfff800030c00798e */ /* 0x0105e4000c10e7aa */
.L_x_1717:
[----:B------:R-:W-:Y:S05]  /*e890*/  BSYNC B0 ;  /* 0x0000000000007941 */ /* 0x000fea0003800000 */
.L_x_1716:
[----:B------:R-:W2:Y:S01]  /*e8a0*/  LDS R53, [R53.X4+0x10000] ;  /* 0x0100000035357984 */ /* 0x000ea20000004800 */
[----:B------:R-:W-:Y:S01]  /*e8b0*/  BSSY B0, `(.L_x_1718) ;  /* 0x0000004000007945 */ /* 0x000fe20003800000 */
[----:B------:R-:W-:Y:S05]  /*e8c0*/  @!P3 BRA `(.L_x_1719) ;  /* 0x000000200000b947 */ /* 0x000fea0003800000 */
[----:B------:R4:W-:Y:S04]  /*e8d0*/  RED.E.ADD.F32.FTZ.RN.STRONG.GPU [R4.64+-0x600], R138 ;  /* 0xfffa008a0400798e */ /* 0x0009e8000c10e7aa */
[----:B--2---:R4:W-:Y:S02]  /*e8e0*/  RED.E.ADD.F32.FTZ.RN.STRONG.GPU [R12.64+-0x600], R53 ;  /* 0xfffa00350c00798e */ /* 0x0049e4000c10e7aa */
.L_x_1719:
[----:B------:R-:W-:Y:S05]  /*e8f0*/  BSYNC B0 ;  /* 0x0000000000007941 */ /* 0x000fea0003800000 */
.L_x_1718:
[----:B--2-4-:R2:W4:Y:S01]  /*e900*/  LDS R3, [R60.X4+0x10200] ;  /* 0x010200003c037984 */ /* 0x0145220000004800 */
[----:B------:R-:W-:Y:S01]  /*e910*/  BSSY B0, `(.L_x_1720) ;  /* 0x0000004000007945 */ /* 0x000fe20003800000 */
[----:B------:R-:W-:Y:S05]  /*e920*/  @!P4 BRA `(.L_x_1721) ;  /* 0x000000200000c947 */ /* 0x000fea0003800000 */
[----:B------:R2:W-:Y:S04]  /*e930*/  RED.E.ADD.F32.FTZ.RN.STRONG.GPU [R4.64+-0x400], R139 ;  /* 0xfffc008b0400798e */ /* 0x0005e8000c10e7aa */
[----:B----4-:R2:W-:Y:S02]  /*e940*/  RED.E.ADD.F32.FTZ.RN.STRONG.GPU [R12.64+-0x400], R3 ;  /* 0xfffc00030c00798e */ /* 0x0105e4000c10e7aa */
.L_x_1721:
[----:B------:R-:W-:Y:S05]  /*e950*/  BSYNC B0 ;  /* 0x0000000000007941 */ /* 0x000fea0003800000 */
.L_x_1720:
[----:B------:R-:W2:Y:S01]  /*e960*/  LDS R61, [R61.X4+0x10400] ;  /* 0x010400003d3d7984 */ /* 0x000ea20000004800 */
[----:B------:R-:W-:Y:S01]  /*e970*/  BSSY B0, `(.L_x_1722) ;  /* 0x0000004000007945 */ /* 0x000fe20003800000 */
[----:B------:R-:W-:Y:S05]  /*e980*/  @!P5 BRA `(.L_x_1723) ;  /* 0x000000200000d947 */ /* 0x000fea0003800000 */
[----:B------:R4:W-:Y:S04]  /*e990*/  RED.E.ADD.F32.FTZ.RN.STRONG.GPU [R4.64+-0x200], R140 ;  /* 0xfffe008c0400798e */ /* 0x0009e8000c10e7aa */
[----:B--2---:R4:W-:Y:S02]  /*e9a0*/  RED.E.ADD.F32.FTZ.RN.STRONG.GPU [R12.64+-0x200], R61 ;  /* 0xfffe003d0c00798e */ /* 0x0049e4000c10e7aa */
.L_x_1723:
[----:B------:R-:W-:Y:S05]  /*e9b0*/  BSYNC B0 ;  /* 0x0000000000007941 */ /* 0x000fea0003800000 */
.L_x_1722:
[----:B--2-4-:R-:W2:Y:S01]  /*e9c0*/  SHFL.DOWN PT, R5, R0, 0x1, 0x1f ;  /* 0x08201f0000057f89 */ /* 0x014ea200000e0000 */
[----:B------:R-:W-:Y:S01]  /*e9d0*/  ISETP.GT.AND P0, PT, R121, 0x1e, PT ;  /* 0x0000001e7900780c */ /* 0x000fe20003f04270 */
[----:B------:R-:W-:Y:S01]  /*e9e0*/  FMUL.FTZ R59, R59, R126 ;  /* 0x0000007e3b3b7220 */ /* 0x000fe20000410000 */
[----:B------:R-:W-:Y:S01]  /*e9f0*/  ISETP.NE.AND P1, PT, R121, RZ, PT ;  /* 0x000000ff7900720c */ /* 0x000fe20003f25270 */
[----:B------:R-:W4:Y:S01]  /*ea00*/  SHFL.DOWN PT, R3, R2, 0x1, 0x1f ;  /* 0x08201f0002037f89 */ /* 0x000f2200000e0000 */
[----:B------:R-:W-:Y:S01]  /*ea10*/  ISETP.NE.AND P2, PT, R122, RZ, PT ;  /* 0x000000ff7a00720c */ /* 0x000fe20003f45270 */
[----:B------:R-:W-:Y:S01]  /*ea20*/  FMUL.FTZ R57, R57, R128 ;  /* 0x0000008039397220 */ /* 0x000fe20000410000 */
[----:B------:R-:W-:Y:S01]  /*ea30*/  BSSY B0, `(.L_x_1724) ;  /* 0x0000045000007945 */ /* 0x000fe20003800000 */
[----:B------:R-:W-:-:S02]  /*ea40*/  FMUL.FTZ R145, R10, R145 ;  /* 0x000000910a917220 */ /* 0x000fc40000410000 */
[----:B------:R-:W-:Y:S02]  /*ea50*/  FMUL.FTZ R143, R18, R143 ;  /* 0x0000008f128f7220 */ /* 0x000fe40000410000 */
[----:B------:R-:W-:Y:S02]  /*ea60*/  FMUL.FTZ R81, R81, R124 ;  /* 0x0000007c51517220 */ /* 0x000fe40000410000 */
[----:B------:R-:W-:Y:S02]  /*ea70*/  FMUL.FTZ R55, R20, R55 ;  /* 0x0000003714377220 */ /* 0x000fe40000410000 */
[----:B------:R-:W-:Y:S02]  /*ea80*/  FFMA.FTZ R80, R80, R125, R59 ;  /* 0x0000007d50507223 */ /* 0x000fe4000001003b */
[----:B------:R-:W-:Y:S02]  /*ea90*/  FFMA.FTZ R56, R56, R129, R151 ;  /* 0x0000008138387223 */ /* 0x000fe40000010097 */
[----:B------:R-:W-:-:S02]  /*eaa0*/  FFMA.FTZ R6, R8, R149, R6 ;  /* 0x0000009508067223 */ /* 0x000fc40000010006 */
[----:B------:R-:W-:Y:S02]  /*eab0*/  FFMA.FTZ R57, R58, R127, R57 ;  /* 0x0000007f3a397223 */ /* 0x000fe40000010039 */
[----:B--2---:R-:W-:Y:S02]  /*eac0*/  @!P0 FADD.FTZ R0, R0, R5 ;  /* 0x0000000500008221 */ /* 0x004fe40000010000 */
[----:B------:R-:W-:Y:S02]  /*ead0*/  FFMA.FTZ R145, R11, R150, R145 ;  /* 0x000000960b917223 */ /* 0x000fe40000010091 */
[----:B----4-:R-:W-:Y:S01]  /*eae0*/  @!P0 FADD.FTZ R2, R2, R3 ;  /* 0x0000000302028221 */ /* 0x010fe20000010000 */
[----:B------:R-:W2:Y:S01]  /*eaf0*/  SHFL.DOWN PT, R5, R0, 0x2, 0x1f ;  /* 0x08401f0000057f89 */ /* 0x000ea200000e0000 */
        /* <DEDUP_REMOVED lines=13> */
[----:B--2---:R-:W-:Y:S02]  /*ebd0*/  @!P0 FADD.FTZ R0, R0, R5 ;  /* 0x0000000500008221 */ /* 0x004fe40000010000 */
[----:B------:R-:W-:Y:S02]  /*ebe0*/  FFMA.FTZ R230, R22, R57, R230 ;  /* 0x0000003916e67223 */ /* 0x000fe400000100e6 */
[----:B----4-:R-:W-:Y:S01]  /*ebf0*/  @!P0 FADD.FTZ R2, R2, R3 ;  /* 0x0000000302028221 */ /* 0x010fe20000010000 */
[----:B------:R-:W2:Y:S01]  /*ec00*/  SHFL.DOWN PT, R5, R0, 0x4, 0x1f ;  /* 0x08801f0000057f89 */ /* 0x000ea200000e0000 */
[----:B------:R-:W-:Y:S01]  /*ec10*/  ISETP.GT.AND P0, PT, R121, 0x1b, PT ;  /* 0x0000001b7900780c */ /* 0x000fe20003f04270 */
[----:B------:R-:W-:-:S02]  /*ec20*/  FADD.FTZ R199, R6, R199 ;  /* 0x000000c706c77221 */ /* 0x000fc40000010000 */
[----:B------:R-:W4:Y:S01]  /*ec30*/  SHFL.DOWN PT, R3, R2, 0x4, 0x1f ;  /* 0x08801f0002037f89 */ /* 0x000f2200000e0000 */
[----:B------:R-:W-:Y:S02]  /*ec40*/  FADD.FTZ R198, R145, R198 ;  /* 0x000000c691c67221 */ /* 0x000fe40000010000 */
[----:B------:R-:W-:Y:S02]  /*ec50*/  FFMA.FTZ R232, R24, R81, R232 ;  /* 0x0000005118e87223 */ /* 0x000fe400000100e8 */
[----:B------:R-:W-:Y:S02]  /*ec60*/  FADD.FTZ R197, R80, R197 ;  /* 0x000000c550c57221 */ /* 0x000fe40000010000 */
[----:B------:R-:W-:-:S03]  /*ec70*/  FADD.FTZ R196, R55, R196 ;  /* 0x000000c437c47221 */ /* 0x000fc60000010000 */
[----:B--2---:R-:W-:Y:S02]  /*ec80*/  @!P0 FADD.FTZ R0, R0, R5 ;  /* 0x0000000500008221 */ /* 0x004fe40000010000 */
[----:B----4-:R-:W-:-:S03]  /*ec90*/  @!P0 FADD.FTZ R2, R2, R3 ;  /* 0x0000000302028221 */ /* 0x010fc60000010000 */
[----:B------:R-:W2:Y:S01]  /*eca0*/  SHFL.DOWN PT, R5, R0, 0x8, 0x1f ;  /* 0x09001f0000057f89 */ /* 0x000ea200000e0000 */
[----:B------:R-:W-:-:S03]  /*ecb0*/  ISETP.GT.AND P0, PT, R121, 0x17, PT ;  /* 0x000000177900780c */ /* 0x000fc60003f04270 */
[----:B------:R-:W4:Y:S10]  /*ecc0*/  SHFL.DOWN PT, R3, R2, 0x8, 0x1f ;  /* 0x09001f0002037f89 */ /* 0x000f3400000e0000 */
[----:B--2---:R-:W-:-:S02]  /*ecd0*/  @!P0 FADD.FTZ R0, R0, R5 ;  /* 0x0000000500008221 */ /* 0x004fc40000010000 */
[----:B----4-:R-:W-:-:S03]  /*ece0*/  @!P0 FADD.FTZ R2, R2, R3 ;  /* 0x0000000302028221 */ /* 0x010fc60000010000 */
[----:B------:R-:W2:Y:S01]  /*ecf0*/  SHFL.DOWN PT, R5, R0, 0x10, 0x1f ;  /* 0x0a001f0000057f89 */ /* 0x000ea200000e0000 */
[----:B------:R-:W-:-:S03]  /*ed00*/  ISETP.GT.AND P0, PT, R121, 0xf, PT ;  /* 0x0000000f7900780c */ /* 0x000fc60003f04270 */
[----:B------:R-:W4:Y:S10]  /*ed10*/  SHFL.DOWN PT, R3, R2, 0x10, 0x1f ;  /* 0x0a001f0002037f89 */ /* 0x000f3400000e0000 */
[----:B--2---:R-:W-:-:S02]  /*ed20*/  @!P0 FADD.FTZ R0, R0, R5 ;  /* 0x0000000500008221 */ /* 0x004fc40000010000 */
[----:B----4-:R-:W-:-:S03]  /*ed30*/  @!P0 FADD.FTZ R2, R2, R3 ;  /* 0x0000000302028221 */ /* 0x010fc60000010000 */
[----:B------:R-:W-:-:S05]  /*ed40*/  MOV R3, R0 ;  /* 0x0000000000037202 */ /* 0x000fca0000000f00 */
[----:B------:R2:W-:Y:S04]  /*ed50*/  @!P1 STS.64 [R235.X8+0x10808], R2 ;  /* 0x01080802eb009388 */ /* 0x0005e80000008a00 */
[----:B------:R-:W-:Y:S06]  /*ed60*/  BAR.SYNC.DEFER_BLOCKING 0x0 ;  /* 0x0000000000007b1d */ /* 0x000fec0000010000 */
[----:B------:R-:W-:Y:S05]  /*ed70*/  @P2 BRA `(.L_x_1725) ;  /* 0x0000010000002947 */ /* 0x000fea0003800000 */
[----:B------:R-:W-:Y:S01]  /*ed80*/  ULDC UR32, c[0x0][0x174] ;  /* 0x00005d0000207ab9 */ /* 0x000fe20000000800 */
[----:B------:R-:W4:Y:S01]  /*ed90*/  LDS.128 R4, [0x10810] ;  /* 0x01081000ff047984 */ /* 0x000f220000000c00 */
[----:B------:R-:W-:-:S02]  /*eda0*/  UISETP.NE.AND UP0, UPT, UR26, UR32, UPT ;  /* 0x000000201a00728c */ /* 0x000fc4000bf05270 */
[----:B------:R-:W-:Y:S01]  /*edb0*/  USHF.L.U32 UR32, UR7, 0x3, URZ ;  /* 0x0000000307207899 */ /* 0x000fe2000800063f */
[----:B------:R-:W5:Y:S03]  /*edc0*/  LDS.64 R8, [0x10820] ;  /* 0x01082000ff087984 */ /* 0x000f660000000a00 */
[----:B------:R-:W-:-:S13]  /*edd0*/  PLOP3.LUT P0, PT, PT, PT, UP0, 0x80, 0x0 ;  /* 0x000000000000781c */ /* 0x000fda0003f0f008 */
[----:B------:R-:W2:Y:S01]  /*ede0*/  @P0 LDS.64 R10, [UR32+0x14080] ;  /* 0x01408020ff0a0984 */ /* 0x000ea20008000a00 */
[----:B----4-:R-:W-:Y:S02]  /*edf0*/  FADD.FTZ R0, R3, R5 ;  /* 0x0000000503007221 */ /* 0x010fe40000010000 */
[----:B--2---:R-:W-:Y:S02]  /*ee00*/  FADD.FTZ R3, R2, R4 ;  /* 0x0000000402037221 */ /* 0x004fe40000010000 */
[----:B------:R-:W-:Y:S02]  /*ee10*/  FADD.FTZ R0, R7, R0 ;  /* 0x0000000007007221 */ /* 0x000fe40000010000 */
[----:B------:R-:W-:Y:S02]  /*ee20*/  FADD.FTZ R6, R6, R3 ;  /* 0x0000000306067221 */ /* 0x000fe40000010000 */
[----:B-----5:R-:W-:Y:S02]  /*ee30*/  FADD.FTZ R3, R0, R9 ;  /* 0x0000000900037221 */ /* 0x020fe40000010000 */
[----:B------:R-:W-:-:S02]  /*ee40*/  FADD.FTZ R2, R6, R8 ;  /* 0x0000000806027221 */ /* 0x000fc40000010000 */
[----:B------:R-:W-:Y:S02]  /*ee50*/  @P0 FADD.FTZ R3, R3, R11 ;  /* 0x0000000b03030221 */ /* 0x000fe40000010000 */
[----:B------:R-:W-:-:S05]  /*ee60*/  @P0 FADD.FTZ R2, R2, R10 ;  /* 0x0000000a02020221 */ /* 0x000fca0000010000 */
[----:B------:R2:W-:Y:S02]  /*ee70*/  STS.64 [UR32+0x14080], R2 ;  /* 0x01408002ff007988 */ /* 0x0005e40008000a20 */
.L_x_1725:
[----:B------:R-:W-:Y:S05]  /*ee80*/  BSYNC B0 ;  /* 0x0000000000007941 */ /* 0x000fea0003800000 */
.L_x_1724:
[----:B------:R-:W-:Y:S02]  /*ee90*/  UIADD3 UR7, UR7, 0x1, URZ ;  /* 0x0000000107077890 */ /* 0x000fe4000fffe03f */
[----:B------:R-:W-:Y:S02]  /*eea0*/  ULDC UR32, c[0x0][0x16c] ;  /* 0x00005b0000207ab9 */ /* 0x000fe40000000800 */
[----:B------:R-:W-:Y:S02]  /*eeb0*/  UISETP.GE.AND UP0, UPT, UR7, UR32, UPT ;  /* 0x000000200700728c */ /* 0x000fe4000bf06270 */
[----:B------:R-:W-:-:S04]  /*eec0*/  UIADD3 UR8, UP1, UR8, 0x1, URZ ;  /* 0x0000000108087890 */ /* 0x000fc8000ff3e03f */
[----:B------:R-:W-:Y:S01]  /*eed0*/  PLOP3.LUT P0, PT, PT, PT, UP0, 0x80, 0x0 ;  /* 0x000000000000781c */ /* 0x000fe20003f0f008 */
[----:B------:R-:W-:-:S12]  /*eee0*/  UIADD3.X UR9, URZ, UR9, URZ, UP1, !UPT ;  /* 0x000000093f097290 */ /* 0x000fd80008ffe43f */
[----:B0123--:R-:W-:Y:S01]  /*eef0*/  @P0 CALL.REL.NOINC `(.L_x_1625) ;  /* 0x0000001000000944 */ /* 0x00ffe20003c00000 */
[----:B------:R-:W-:Y:S05]  /*ef00*/  BRA `(.L_x_1726) ;  /* 0xffff59c000007947 */ /* 0x000fea000383ffff */
.L_x_1625:
[----:B------:R-:W2:Y:S04]  /*ef10*/  LDL R43, [R1+0x4] ;  /* 0x00000400012b7983 */ /* 0x000ea80000100800 */
[----:B------:R-:W3:Y:S04]  /*ef20*/  LDL R41, [R1] ;  /* 0x0000000001297983 */ /* 0x000ee80000100800 */
[----:B------:R1:W5:Y:S04]  /*ef30*/  LDL.64 R52, [R1+0x8] ;  /* 0x0000080001347983 */ /* 0x0003680000100a00 */
[----:B------:R-:W-:Y:S01]  /*ef40*/  BAR.SYNC.DEFER_BLOCKING 0x0 ;  /* 0x0000000000007b1d */ /* 0x000fe20000010000 */
[----:B------:R-:W-:-:S02]  /*ef50*/  ISETP.NE.AND P6, PT, R122, RZ, PT ;  /* 0x000000ff7a00720c */ /* 0x000fc40003fc5270 */
[----:B0-----:R-:W-:-:S03]  /*ef60*/  MOV R0, UR28 ;  /* 0x0000001c00007c02 */ /* 0x001fc60008000f00 */
        /* <DEDUP_REMOVED lines=45> */
[----:B------:R-:W0:Y:S02]  /*f240*/  LDS R39, [0x2100] ;  /* 0x00210000ff277984 */ /* 0x000e240000000800 */
[----:B0-----:R-:W-:-:S13]  /*f250*/  ISETP.GE.AND P0, PT, R120, R39, PT ;  /* 0x000000277800720c */ /* 0x001fda0003f06270 */
        /* <DEDUP_REMOVED lines=15> */
.L_x_1728:
[----:B-1----:R-:W-:Y:S05]  /*f350*/  BSYNC B0 ;  /* 0x0000000000007941 */ /* 0x002fea0003800000 */
.L_x_1727:
[----:B------:R-:W2:Y:S01]  /*f360*/  LDL.LU R45, [R1+0x10] ;  /* 0x00001000012d7983 */ /* 0x000ea20000300800 */
[----:B------:R-:W-:Y:S01]  /*f370*/  ULDC.64 UR8, c[0x0][0x2e0] ;  /* 0x0000b80000087ab9 */ /* 0x000fe20000000a00 */
[C---:B------:R-:W-:Y:S01]  /*f380*/  LEA R2, P0, R120.reuse, c[0x0][0x330], 0x2 ;  /* 0x0000cc0078027a11 */ /* 0x040fe200078010ff */
[----:B------:R-:W-:Y:S01]  /*f390*/  UMOV UR35, UR7 ;  /* 0x0000000700237c82 */ /* 0x000fe20008000000 */
[----:B------:R-:W-:Y:S01]  /*f3a0*/  SHF.R.S32.HI R0, RZ, 0x1f, R120 ;  /* 0x0000001fff007819 */ /* 0x000fe20000011478 */
        /* <DEDUP_REMOVED lines=14> */
[----:B0-----:R-:W-:-:S02]  /*f490*/  MOV R4, UR34 ;  /* 0x0000002200047c02 */ /* 0x001fc40008000f00 */
        /* <DEDUP_REMOVED lines=110> */
[----:B------:R-:W-:Y:S01]  /*fb80*/  FADD.FTZ R5, R0, R199 ;  /* 0x000000c700057221 */ /* 0x000fe20000010000 */
[----:B------:R-:W-:-:S05]  /*fb90*/  MOV R0, UR28 ;  /* 0x0000001c00007c02 */ /* 0x000fca0008000f00 */
        /* <DEDUP_REMOVED lines=34> */
.L_x_1730:
[----:B-1----:R-:W-:Y:S05]  /*fdc0*/  BSYNC B0 ;  /* 0x0000000000007941 */ /* 0x002fea0003800000 */
.L_x_1729:
        /* <DEDUP_REMOVED lines=22> */
[----:B------:R-:W-:Y:S01]  /*ff30*/  UIADD3 UR18, UP4, UR18, -0x2000, URZ ;  /* 0xffffe00012127890 */ /* 0x000fe2000ff9e03f */
[-C--:B------:R-:W-:Y:S01]  /*ff40*/  ISETP.GE.AND P4, PT, R24, R25.reuse, PT ;  /* 0x000000191800720c */ /* 0x080fe20003f86270 */
[----:B------:R-:W-:Y:S01]  /*ff50*/  UIADD3 UR20, UP5, UR20, -0x2000, URZ ;  /* 0xffffe00014147890 */ /* 0x000fe2000ffbe03f */
[----:B------:R-:W-:Y:S01]  /*ff60*/  LEA.HI.X R3, R3, R0, R4, 0x2, P0 ;  /* 0x0000000003037211 */ /* 0x000fe200000f1404 */
[----:B------:R-:W-:Y:S01]  /*ff70*/  UIADD3 UR6, UR6, 0x1, URZ ;  /* 0x0000000106067890 */ /* 0x000fe2000fffe03f */
        /* <DEDUP_REMOVED lines=10> */
[-C--:B------:R-:W-:Y:S01]  /*10020*/  ISETP.GE.AND P0, PT, R30, R25.reuse, PT ;  /* 0x000000191e00720c */ /* 0x080fe20003f06270 */
[----:B------:R-:W-:Y:S01]  /*10030*/  UIADD3.X UR19, UR19, -0x1, URZ, UP4, !UPT ;  /* 0xffffffff13137890 */ /* 0x000fe2000a7fe43f */
[-C--:B------:R-:W-:Y:S01]  /*10040*/  ISETP.GE.AND P4, PT, R38, R25.reuse, PT ;  /* 0x000000192600720c */ /* 0x080fe20003f86270 */
        /* <DEDUP_REMOVED lines=23> */
.L_x_1619:
        /* <DEDUP_REMOVED lines=35> */
.L_x_1733:
[----:B-1----:R-:W-:Y:S05]  /*103f0*/  BSYNC B0 ;  /* 0x0000000000007941 */ /* 0x002fea0003800000 */
.L_x_1732:
        /* <DEDUP_REMOVED lines=34> */
.L_x_1735:
[----:B------:R-:W3:Y:S02]  /*10620*/  S2R R7, SR_TID.X ;  /* 0x0000000000077919 */ /* 0x000ee40000002100 */
.L_x_1736:
[----:B-1----:R-:W-:Y:S05]  /*10630*/  BSYNC B0 ;  /* 0x0000000000007941 */ /* 0x002fea0003800000 */
.L_x_1734:
[----:B---3--:R-:W-:-:S13]  /*10640*/  ISETP.GE.AND P0, PT, R7, c[0x0][0x16c], PT ;  /* 0x00005b0007007a0c */ /* 0x008fda0003f06270 */
[----:B------:R-:W-:Y:S05]  /*10650*/  @P0 EXIT ;  /* 0x000000000000094d */ /* 0x000fea0003800000 */
[----:B------:R-:W-:Y:S02]  /*10660*/  ULDC.64 UR6, c[0x0][0x288] ;  /* 0x0000a20000067ab9 */ /* 0x000fe40000000a00 */
[----:B------:R-:W-:Y:S02]  /*10670*/  UIMAD UR11, UR11, UR6, URZ ;  /* 0x000000060b0b72a4 */ /* 0x000fe4000f8e023f */
[----:B0-2---:R-:W-:Y:S02]  /*10680*/  UIMAD.WIDE.U32 UR4, UR10, UR6, URZ ;  /* 0x000000060a0472a5 */ /* 0x005fe4000f8e003f */
[----:B------:R-:W-:-:S04]  /*10690*/  UIMAD UR6, UR10, UR7, UR11 ;  /* 0x000000070a0672a4 */ /* 0x000fc8000f8e020b */
[----:B------:R-:W-:Y:S02]  /*106a0*/  UIADD3 UR6, UR5, UR6, URZ ;  /* 0x0000000605067290 */ /* 0x000fe4000fffe03f */
.L_x_1737:
[----:B0-----:R0:W1:Y:S01]  /*106b0*/  LDS.64 R8, [R7.X8+0x14080] ;  /* 0x0140800007087984 */ /* 0x0010620000008a00 */
        /* <DEDUP_REMOVED lines=9> */
[----:B0-----:R-:W-:-:S04]  /*10750*/  IADD3 R7, R7, c[0x0][0x0], RZ ;  /* 0x0000000007077a10 */ /* 0x001fc80007ffe0ff */
[----:B------:R-:W-:Y:S02]  /*10760*/  IADD3 R3, R5, R3, RZ ;  /* 0x0000000305037210 */ /* 0x000fe40007ffe0ff */
[----:B------:R-:W-:-:S04]  /*10770*/  LEA R2, P0, R4, c[0x0][0x310], 0x3 ;  /* 0x0000c40004027a11 */ /* 0x000fc800078018ff */
[----:B------:R-:W-:Y:S02]  /*10780*/  LEA.HI.X R3, R4, c[0x0][0x314], R3, 0x3, P0 ;  /* 0x0000c50004037a11 */ /* 0x000fe400000f1c03 */
[----:B------:R-:W-:-:S03]  /*10790*/  ISETP.GE.AND P0, PT, R7, c[0x0][0x16c], PT ;  /* 0x00005b0007007a0c */ /* 0x000fc60003f06270 */
[----:B-1----:R0:W-:Y:S04]  /*107a0*/  RED.E.ADD.F32.FTZ.RN.STRONG.GPU [R2.64], R8 ;  /* 0x000000080200798e */ /* 0x0021e8000c10e7aa */
[----:B------:R0:W-:Y:S06]  /*107b0*/  RED.E.ADD.F32.FTZ.RN.STRONG.GPU [R2.64+0x4], R9 ;  /* 0x000004090200798e */ /* 0x0001ec000c10e7aa */
[----:B------:R-:W-:Y:S05]  /*107c0*/  @!P0 BRA `(.L_x_1737) ;  /* 0xfffffee000008947 */ /* 0x000fea000383ffff */
[----:B------:R-:W-:Y:S05]  /*107d0*/  EXIT ;  /* 0x000000000000794d */ /* 0x000fea0003800000 */
.L_x_1630:
[----:B------:R-:W-:Y:S01]  /*107e0*/  HFMA2.MMA R65, -RZ, RZ, 0, 5.9604644775390625e-08 ;  /* 0x00000001ff417435 */ /* 0x000fe200000001ff */
[----:B------:R-:W-:-:S02]  /*107f0*/  MOV R71, R68 ;  /* 0x0000004400477202 */ /* 0x000fc40000000f00 */
[----:B------:R-:W-:Y:S02]  /*10800*/  MOV R213, RZ ;  /* 0x000000ff00d57202 */ /* 0x000fe40000000f00 */
[----:B------:R-:W-:Y:S02]  /*10810*/  MOV R212, 0xffffffff ;  /* 0xffffffff00d47802 */ /* 0x000fe40000000f00 */
[----:B------:R-:W-:Y:S02]  /*10820*/  MOV R64, 0x10840 ;  /* 0x0001084000407802 */ /* 0x000fe40000000f00 */
[----:B-----5:R-:W-:Y:S05]  /*10830*/  CALL.REL.NOINC `($__internal_41_$__cuda_sm70_shflsync_up) ;  /* 0x00001de000007944 */ /* 0x020fea0003c00000 */
[----:B-1----:R-:W-:Y:S01]  /*10840*/  MOV R66, R71 ;  /* 0x0000004700427202 */ /* 0x002fe20000000f00 */
[----:B------:R-:W-:Y:S05]  /*10850*/  BRA `(.L_x_1738) ;  /* 0xffff799000007947 */ /* 0x000fea000383ffff */
.L_x_1631:
[----:B------:R-:W-:Y:S01]  /*10860*/  HFMA2.MMA R65, -RZ, RZ, 0, 5.9604644775390625e-08 ;  /* 0x00000001ff417435 */ /* 0x000fe200000001ff */
[----:B------:R-:W-:Y:S02]  /*10870*/  MOV R71, R69 ;  /* 0x0000004500477202 */ /* 0x000fe40000000f00 */
[----:B------:R-:W-:Y:S02]  /*10880*/  MOV R213, RZ ;  /* 0x000000ff00d57202 */ /* 0x000fe40000000f00 */
[----:B------:R-:W-:-:S02]  /*10890*/  MOV R212, 0xffffffff ;  /* 0xffffffff00d47802 */ /* 0x000fc40000000f00 */
[----:B------:R-:W-:Y:S02]  /*108a0*/  MOV R64, 0x108c0 ;  /* 0x000108c000407802 */ /* 0x000fe40000000f00 */
[----:B01---5:R-:W-:Y:S05]  /*108b0*/  CALL.REL.NOINC `($__internal_41_$__cuda_sm70_shflsync_up) ;  /* 0x00001d6000007944 */ /* 0x023fea0003c00000 */
[----:B------:R-:W-:Y:S01]  /*108c0*/  HFMA2.MMA R65, -RZ, RZ, 0, 5.9604644775390625e-08 ;  /* 0x00000001ff417435 */ /* 0x000fe200000001ff */
[----:B-1----:R-:W-:Y:S02]  /*108d0*/  MOV R67, R71 ;  /* 0x0000004700437202 */ /* 0x002fe40000000f00 */
[----:B------:R-:W-:Y:S02]  /*108e0*/  MOV R71, R211 ;  /* 0x000000d300477202 */ /* 0x000fe40000000f00 */
[----:B------:R-:W-:Y:S02]  /*108f0*/  MOV R213, RZ ;  /* 0x000000ff00d57202 */ /* 0x000fe40000000f00 */
[----:B------:R-:W-:Y:S02]  /*10900*/  MOV R212, 0xffffffff ;  /* 0xffffffff00d47802 */ /* 0x000fe40000000f00 */
[----:B------:R-:W-:Y:S02]  /*10910*/  MOV R64, 0x10930 ;  /* 0x0001093000407802 */ /* 0x000fe40000000f00 */
[----:B------:R-:W-:Y:S05]  /*10920*/  CALL.REL.NOINC `($__internal_41_$__cuda_sm70_shflsync_up) ;  /* 0x00001cf000007944 */ /* 0x000fea0003c00000 */
[----:B------:R-:W-:Y:S01]  /*10930*/  HFMA2.MMA R65, -RZ, RZ, 0, 5.9604644775390625e-08 ;  /* 0x00000001ff417435 */ /* 0x000fe200000001ff */
[----:B-1----:R-:W-:-:S02]  /*10940*/  MOV R70, R71 ;  /* 0x0000004700467202 */ /* 0x002fc40000000f00 */
[----:B------:R-:W-:Y:S02]  /*10950*/  MOV R71, R210 ;  /* 0x000000d200477202 */ /* 0x000fe40000000f00 */
[----:B------:R-:W-:Y:S02]  /*10960*/  MOV R213, RZ ;  /* 0x000000ff00d57202 */ /* 0x000fe40000000f00 */
[----:B------:R-:W-:Y:S02]  /*10970*/  MOV R212, 0xffffffff ;  /* 0xffffffff00d47802 */ /* 0x000fe40000000f00 */
[----:B------:R-:W-:Y:S02]  /*10980*/  MOV R64, 0x109a0 ;  /* 0x000109a000407802 */ /* 0x000fe40000000f00 */
[----:B------:R-:W-:Y:S05]  /*10990*/  CALL.REL.NOINC `($__internal_41_$__cuda_sm70_shflsync_up) ;  /* 0x00001c8000007944 */ /* 0x000fea0003c00000 */
        /* <DEDUP_REMOVED lines=20> */
[----:B------:R-:W-:Y:S05]  /*10ae0*/  CALL.REL.NOINC `($__internal_41_$__cuda_sm70_shflsync_up) ;  /* 0x00001b3000007944 */ /* 0x000fea0003c00000 */
[----:B------:R-:W-:Y:S01]  /*10af0*/  HFMA2.MMA R65, -RZ, RZ, 0, 1.1920928955078125e-07 ;  /* 0x00000002ff417435 */ /* 0x000fe200000001ff */
[----:B-1----:R-:W-:Y:S02]  /*10b00*/  MOV R66, R71 ;  /* 0x0000004700427202 */ /* 0x002fe40000000f00 */
[----:B------:R-:W-:Y:S02]  /*10b10*/  MOV R71, R69 ;  /* 0x0000004500477202 */ /* 0x000fe40000000f00 */
[----:B------:R-:W-:Y:S02]  /*10b20*/  MOV R213, RZ ;  /* 0x000000ff00d57202 */ /* 0x000fe40000000f00 */
[----:B------:R-:W-:-:S02]  /*10b30*/  MOV R212, 0xffffffff ;  /* 0xffffffff00d47802 */ /* 0x000fc40000000f00 */
[----:B------:R-:W-:Y:S02]  /*10b40*/  MOV R64, 0x10b60 ;  /* 0x00010b6000407802 */ /* 0x000fe40000000f00 */
[----:B------:R-:W-:Y:S05]  /*10b50*/  CALL.REL.NOINC `($__internal_41_$__cuda_sm70_shflsync_up) ;  /* 0x00001ac000007944 */ /* 0x000fea0003c00000 */
[----:B------:R-:W-:Y:S01]  /*10b60*/  HFMA2.MMA R65, -RZ, RZ, 0, 1.1920928955078125e-07 ;  /* 0x00000002ff417435 */ /* 0x000fe200000001ff */
[----:B-1----:R-:W-:Y:S02]  /*10b70*/  MOV R67, R71 ;  /* 0x0000004700437202 */ /* 0x002fe40000000f00 */
[----:B------:R-:W-:Y:S02]  /*10b80*/  MOV R71, R211 ;  /* 0x000000d300477202 */ /* 0x000fe40000000f00 */
[----:B------:R-:W-:Y:S02]  /*10b90*/  MOV R213, RZ ;  /* 0x000000ff00d57202 */ /* 0x000fe40000000f00 */
[----:B------:R-:W-:Y:S02]  /*10ba0*/  MOV R212, 0xffffffff ;  /* 0xffffffff00d47802 */ /* 0x000fe40000000f00 */
[----:B------:R-:W-:Y:S02]  /*10bb0*/  MOV R64, 0x10bd0 ;  /* 0x00010bd000407802 */ /* 0x000fe40000000f00 */
[----:B------:R-:W-:Y:S05]  /*10bc0*/  CALL.REL.NOINC `($__internal_41_$__cuda_sm70_shflsync_up) ;  /* 0x00001a5000007944 */ /* 0x000fea0003c00000 */
[----:B------:R-:W-:Y:S01]  /*10bd0*/  HFMA2.MMA R65, -RZ, RZ, 0, 1.1920928955078125e-07 ;  /* 0x00000002ff417435 */ /* 0x000fe200000001ff */
[----:B-1----:R-:W-:-:S02]  /*10be0*/  MOV R70, R71 ;  /* 0x0000004700467202 */ /* 0x002fc40000000f00 */
[----:B------:R-:W-:Y:S02]  /*10bf0*/  MOV R71, R210 ;  /* 0x000000d200477202 */ /* 0x000fe40000000f00 */
[----:B------:R-:W-:Y:S02]  /*10c00*/  MOV R213, RZ ;  /* 0x000000ff00d57202 */ /* 0x000fe40000000f00 */
[----:B------:R-:W-:Y:S02]  /*10c10*/  MOV R212, 0xffffffff ;  /* 0xffffffff00d47802 */ /* 0x000fe40000000f00 */
[----:B------:R-:W-:Y:S02]  /*10c20*/  MOV R64, 0x10c40 ;  /* 0x00010c4000407802 */ /* 0x000fe40000000f00 */
[----:B------:R-:W-:Y:S05]  /*10c30*/  CALL.REL.NOINC `($__internal_41_$__cuda_sm70_shflsync_up) ;  /* 0x000019e000007944 */ /* 0x000fea0003c00000 */
        /* <DEDUP_REMOVED lines=18> */
[----:B------:R-:W-:Y:S05]  /*10d60*/  CALL.REL.NOINC `($__internal_41_$__cuda_sm70_shflsync_up) ;  /* 0x000018b000007944 */ /* 0x000fea0003c00000 */
[----:B------:R-:W-:Y:S01]  /*10d70*/  HFMA2.MMA R65, -RZ, RZ, 0, 2.384185791015625e-07 ;  /* 0x00000004ff417435 */ /* 0x000fe200000001ff */
[----:B-1----:R-:W-:Y:S02]  /*10d80*/  MOV R66, R71 ;  /* 0x0000004700427202 */ /* 0x002fe40000000f00 */
[----:B------:R-:W-:Y:S02]  /*10d90*/  MOV R71, R69 ;  /* 0x0000004500477202 */ /* 0x000fe40000000f00 */
[----:B------:R-:W-:Y:S02]  /*10da0*/  MOV R213, RZ ;  /* 0x000000ff00d57202 */ /* 0x000fe40000000f00 */
[----:B------:R-:W-:Y:S02]  /*10db0*/  MOV R212, 0xffffffff ;  /* 0xffffffff00d47802 */ /* 0x000fe40000000f00 */
[----:B------:R-:W-:Y:S02]  /*10dc0*/  MOV R64, 0x10de0 ;  /* 0x00010de000407802 */ /* 0x000fe40000000f00 */
[----:B------:R-:W-:Y:S05]  /*10dd0*/  CALL.REL.NOINC `($__internal_41_$__cuda_sm70_shflsync_up) ;  /* 0x0000184000007944 */ /* 0x000fea0003c00000 */
[----:B------:R-:W-:Y:S01]  /*10de0*/  HFMA2.MMA R65, -RZ, RZ, 0, 2.384185791015625e-07 ;  /* 0x00000004ff417435 */ /* 0x000fe200000001ff */
[----:B-1----:R-:W-:-:S02]  /*10df0*/  MOV R67, R71 ;  /* 0x0000004700437202 */ /* 0x002fc40000000f00 */
[----:B------:R-:W-:Y:S02]  /*10e00*/  MOV R71, R70 ;  /* 0x0000004600477202 */ /* 0x000fe40000000f00 */
[----:B------:R-:W-:Y:S02]  /*10e10*/  MOV R213, RZ ;  /* 0x000000ff00d57202 */ /* 0x000fe40000000f00 */
[----:B------:R-:W-:Y:S02]  /*10e20*/  MOV R212, 0xffffffff ;  /* 0xffffffff00d47802 */ /* 0x000fe40000000f00 */
[----:B------:R-:W-:Y:S02]  /*10e30*/  MOV R64, 0x10e50 ;  /* 0x00010e5000407802 */ /* 0x000fe40000000f00 */
[----:B------:R-:W-:Y:S05]  /*10e40*/  CALL.REL.NOINC `($__internal_41_$__cuda_sm70_shflsync_up) ;  /* 0x000017d000007944 */ /* 0x000fea0003c00000 */
[----:B------:R-:W-:Y:S01]  /*10e50*/  HFMA2.MMA R65, -RZ, RZ, 0, 2.384185791015625e-07 ;  /* 0x00000004ff417435 */ /* 0x000fe200000001ff */
[----:B-1----:R-:W-:Y:S02]  /*10e60*/  MOV R211, R71 ;  /* 0x0000004700d37202 */ /* 0x002fe40000000f00 */
[----:B------:R-:W-:Y:S02]  /*10e70*/  MOV R71, R210 ;  /* 0x000000d200477202 */ /* 0x000fe40000000f00 */
[----:B------:R-:W-:-:S02]  /*10e80*/  MOV R213, RZ ;  /* 0x000000ff00d57202 */ /* 0x000fc40000000f00 */
[----:B------:R-:W-:Y:S02]  /*10e90*/  MOV R212, 0xffffffff ;  /* 0xffffffff00d47802 */ /* 0x000fe40000000f00 */
[----:B------:R-:W-:Y:S02]  /*10ea0*/  MOV R64, 0x10ec0 ;  /* 0x00010ec000407802 */ /* 0x000fe40000000f00 */
[----:B------:R-:W-:Y:S05]  /*10eb0*/  CALL.REL.NOINC `($__internal_41_$__cuda_sm70_shflsync_up) ;  /* 0x0000176000007944 */ /* 0x000fea0003c00000 */
        /* <DEDUP_REMOVED lines=17> */
[----:B------:R-:W-:Y:S05]  /*10fd0*/  CALL.REL.NOINC `($__internal_41_$__cuda_sm70_shflsync_up) ;  /* 0x0000164000007944 */ /* 0x000fea0003c00000 */
[----:B------:R-:W-:Y:S01]  /*10fe0*/  HFMA2.MMA R65, -RZ, RZ, 0, 4.76837158203125e-07 ;  /* 0x00000008ff417435 */ /* 0x000fe200000001ff */
[----:B-1----:R-:W-:-:S02]  /*10ff0*/  MOV R66, R71 ;  /* 0x0000004700427202 */ /* 0x002fc40000000f00 */
[----:B------:R-:W-:Y:S02]  /*11000*/  MOV R71, R67 ;  /* 0x0000004300477202 */ /* 0x000fe40000000f00 */
[----:B------:R-:W-:Y:S02]  /*11010*/  MOV R213, RZ ;  /* 0x000000ff00d57202 */ /* 0x000fe40000000f00 */
[----:B------:R-:W-:Y:S02]  /*11020*/  MOV R212, 0xffffffff ;  /* 0xffffffff00d47802 */ /* 0x000fe40000000f00 */
[----:B------:R-:W-:Y:S02]  /*11030*/  MOV R64, 0x11050 ;  /* 0x0001105000407802 */ /* 0x000fe40000000f00 */
[----:B------:R-:W-:Y:S05]  /*11040*/  CALL.REL.NOINC `($__internal_41_$__cuda_sm70_shflsync_up) ;  /* 0x000015d000007944 */ /* 0x000fea0003c00000 */
[----:B------:R-:W-:Y:S01]  /*11050*/  HFMA2.MMA R65, -RZ, RZ, 0, 4.76837158203125e-07 ;  /* 0x00000008ff417435 */ /* 0x000fe200000001ff */
[----:B-1----:R-:W-:Y:S02]  /*11060*/  MOV R69, R71 ;  /* 0x0000004700457202 */ /* 0x002fe40000000f00 */
[----:B------:R-:W-:Y:S02]  /*11070*/  MOV R71, R70 ;  /* 0x0000004600477202 */ /* 0x000fe40000000f00 */
[----:B------:R-:W-:-:S02]  /*11080*/  MOV R213, RZ ;  /* 0x000000ff00d57202 */ /* 0x000fc40000000f00 */
[----:B------:R-:W-:Y:S02]  /*11090*/  MOV R212, 0xffffffff ;  /* 0xffffffff00d47802 */ /* 0x000fe40000000f00 */
[----:B------:R-:W-:Y:S02]  /*110a0*/  MOV R64, 0x110c0 ;  /* 0x000110c000407802 */ /* 0x000fe40000000f00 */
[----:B------:R-:W-:Y:S05]  /*110b0*/  CALL.REL.NOINC `($__internal_41_$__cuda_sm70_shflsync_up) ;  /* 0x0000156000007944 */ /* 0x000fea0003c00000 */
[----:B------:R-:W-:Y:S01]  /*110c0*/  HFMA2.MMA R65, -RZ, RZ, 0, 4.76837158203125e-07 ;  /* 0x00000008ff417435 */ /* 0x000fe200000001ff */
[----:B-1----:R-:W-:Y:S02]  /*110d0*/  MOV R211, R71 ;  /* 0x0000004700d37202 */ /* 0x002fe40000000f00 */
[----:B------:R-:W-:Y:S02]  /*110e0*/  MOV R71, R210 ;  /* 0x000000d200477202 */ /* 0x000fe40000000f00 */
[----:B------:R-:W-:Y:S02]  /*110f0*/  MOV R213, RZ ;  /* 0x000000ff00d57202 */ /* 0x000fe40000000f00 */
[----:B------:R-:W-:Y:S02]  /*11100*/  MOV R212, 0xffffffff ;  /* 0xffffffff00d47802 */ /* 0x000fe40000000f00 */
[----:B------:R-:W-:-:S02]  /*11110*/  MOV R64, 0x11130 ;  /* 0x0001113000407802 */ /* 0x000fc40000000f00 */
[----:B------:R-:W-:Y:S05]  /*11120*/  CALL.REL.NOINC `($__internal_41_$__cuda_sm70_shflsync_up) ;  /* 0x000014f000007944 */ /* 0x000fea0003c00000 */
        /* <DEDUP_REMOVED lines=19> */
[----:B------:R-:W-:Y:S05]  /*11260*/  CALL.REL.NOINC `($__internal_41_$__cuda_sm70_shflsync_up) ;  /* 0x000013b000007944 */ /* 0x000fea0003c00000 */
[----:B------:R-:W-:Y:S01]  /*11270*/  HFMA2.MMA R65, -RZ, RZ, 0, 9.5367431640625e-07 ;  /* 0x00000010ff417435 */ /* 0x000fe200000001ff */
[----:B-1----:R-:W-:Y:S02]  /*11280*/  MOV R66, R71 ;  /* 0x0000004700427202 */ /* 0x002fe40000000f00 */
[----:B------:R-:W-:Y:S02]  /*11290*/  MOV R71, R67 ;  /* 0x0000004300477202 */ /* 0x000fe40000000f00 */
[----:B------:R-:W-:Y:S02]  /*112a0*/  MOV R213, RZ ;  /* 0x000000ff00d57202 */ /* 0x000fe40000000f00 */
[----:B------:R-:W-:Y:S02]  /*112b0*/  MOV R212, 0xffffffff ;  /* 0xffffffff00d47802 */ /* 0x000fe40000000f00 */
[----:B------:R-:W-:-:S02]  /*112c0*/  MOV R64, 0x112e0 ;  /* 0x000112e000407802 */ /* 0x000fc40000000f00 */
[----:B------:R-:W-:Y:S05]  /*112d0*/  CALL.REL.NOINC `($__internal_41_$__cuda_sm70_shflsync_up) ;  /* 0x0000134000007944 */ /* 0x000fea0003c00000 */
[----:B------:R-:W-:Y:S01]  /*112e0*/  HFMA2.MMA R65, -RZ, RZ, 0, 9.5367431640625e-07 ;  /* 0x00000010ff417435 */ /* 0x000fe200000001ff */
[----:B-1----:R-:W-:-:S02]  /*112f0*/  MOV R67, R71 ;  /* 0x0000004700437202 */ /* 0x002fc40000000f00 */
[----:B------:R-:W-:Y:S02]  /*11300*/  MOV R71, R70 ;  /* 0x0000004600477202 */ /* 0x000fe40000000f00 */
[----:B------:R-:W-:Y:S02]  /*11310*/  MOV R213, RZ ;  /* 0x000000ff00d57202 */ /* 0x000fe40000000f00 */
[----:B------:R-:W-:Y:S02]  /*11320*/  MOV R212, 0xffffffff ;  /* 0xffffffff00d47802 */ /* 0x000fe40000000f00 */
[----:B------:R-:W-:Y:S02]  /*11330*/  MOV R64, 0x11350 ;  /* 0x0001135000407802 */ /* 0x000fe40000000f00 */
[----:B------:R-:W-:Y:S05]  /*11340*/  CALL.REL.NOINC `($__internal_41_$__cuda_sm70_shflsync_up) ;  /* 0x000012d000007944 */ /* 0x000fea0003c00000 */
[----:B------:R-:W-:Y:S01]  /*11350*/  HFMA2.MMA R65, -RZ, RZ, 0, 9.5367431640625e-07 ;  /* 0x00000010ff417435 */ /* 0x000fe200000001ff */
[----:B-1----:R-:W-:Y:S02]  /*11360*/  MOV R70, R71 ;  /* 0x0000004700467202 */ /* 0x002fe40000000f00 */
[----:B------:R-:W-:Y:S02]  /*11370*/  MOV R71, R210 ;  /* 0x000000d200477202 */ /* 0x000fe40000000f00 */
[----:B------:R-:W-:-:S02]  /*11380*/  MOV R213, RZ ;  /* 0x000000ff00d57202 */ /* 0x000fc40000000f00 */
[----:B------:R-:W-:Y:S02]  /*11390*/  MOV R212, 0xffffffff ;  /* 0xffffffff00d47802 */ /* 0x000fe40000000f00 */
[----:B------:R-:W-:Y:S02]  /*113a0*/  MOV R64, 0x113c0 ;  /* 0x000113c000407802 */ /* 0x000fe40000000f00 */
[----:B------:R-:W-:Y:S05]  /*113b0*/  CALL.REL.NOINC `($__internal_41_$__cuda_sm70_shflsync_up) ;  /* 0x0000126000007944 */ /* 0x000fea0003c00000 */
[----:B-1----:R-:W-:Y:S01]  /*113c0*/  MOV R64, R71 ;  /* 0x0000004700407202 */ /* 0x002fe20000000f00 */
[----:B------:R-:W-:Y:S05]  /*113d0*/  BRA `(.L_x_1739) ;  /* 0xffff725000007947 */ /* 0x000fea000383ffff */
.L_x_1636:
[----:B------:R-:W-:Y:S01]  /*113e0*/  HFMA2.MMA R65, -RZ, RZ, 0, 5.9604644775390625e-08 ;  /* 0x00000001ff417435 */ /* 0x000fe200000001ff */
[----:B------:R-:W-:Y:S02]  /*113f0*/  MOV R213, RZ ;  /* 0x000000ff00d57202 */ /* 0x000fe40000000f00 */
[----:B------:R-:W-:Y:S02]  /*11400*/  MOV R212, 0xffffffff ;  /* 0xffffffff00d47802 */ /* 0x000fe40000000f00 */
[----:B------:R-:W-:Y:S02]  /*11410*/  MOV R64, 0x11430 ;  /* 0x0001143000407802 */ /* 0x000fe40000000f00 */
[----:B01---5:R-:W-:Y:S05]  /*11420*/  CALL.REL.NOINC `($__internal_41_$__cuda_sm70_shflsync_up) ;  /* 0x000011f000007944 */ /* 0x023fea0003c00000 */
[----:B------:R-:W-:Y:S01]  /*11430*/  HFMA2.MMA R65, -RZ, RZ, 0, 5.9604644775390625e-08 ;  /* 0x00000001ff417435 */ /* 0x000fe200000001ff */
[----:B-1----:R-:W-:Y:S02]  /*11440*/  MOV R66, R71 ;  /* 0x0000004700427202 */ /* 0x002fe40000000f00 */
[----:B------:R-:W-:-:S02]  /*11450*/  MOV R71, R69 ;  /* 0x0000004500477202 */ /* 0x000fc40000000f00 */
[----:B------:R-:W-:Y:S02]  /*11460*/  MOV R213, RZ ;  /* 0x000000ff00d57202 */ /* 0x000fe40000000f00 */
[----:B------:R-:W-:Y:S02]  /*11470*/  MOV R212, 0xffffffff ;  /* 0xffffffff00d47802 */ /* 0x000fe40000000f00 */
[----:B------:R-:W-:Y:S02]  /*11480*/  MOV R64, 0x114a0 ;  /* 0x000114a000407802 */ /* 0x000fe40000000f00 */
[----:B------:R-:W-:Y:S05]  /*11490*/  CALL.REL.NOINC `($__internal_41_$__cuda_sm70_shflsync_up) ;  /* 0x0000118000007944 */ /* 0x000fea0003c00000 */
[----:B------:R-:W-:Y:S01]  /*114a0*/  HFMA2.MMA R65, -RZ, RZ, 0, 5.9604644775390625e-08 ;  /* 0x00000001ff417435 */ /* 0x000fe200000001ff */
[----:B-1----:R-:W-:Y:S02]  /*114b0*/  MOV R69, R71 ;  /* 0x0000004700457202 */ /* 0x002fe40000000f00 */
[----:B------:R-:W-:Y:S02]  /*114c0*/  MOV R71, R68 ;  /* 0x0000004400477202 */ /* 0x000fe40000000f00 */
[----:B------:R-:W-:Y:S02]  /*114d0*/  MOV R213, RZ ;  /* 0x000000ff00d57202 */ /* 0x000fe40000000f00 */
[----:B------:R-:W-:-:S02]  /*114e0*/  MOV R212, 0xffffffff ;  /* 0xffffffff00d47802 */ /* 0x000fc40000000f00 */
[----:B------:R-:W-:Y:S02]  /*114f0*/  MOV R64, 0x11510 ;  /* 0x0001151000407802 */ /* 0x000fe40000000f00 */
[----:B------:R-:W-:Y:S05]  /*11500*/  CALL.REL.NOINC `($__internal_41_$__cuda_sm70_shflsync_up) ;  /* 0x0000111000007944 */ /* 0x000fea0003c00000 */
[----:B------:R-:W-:Y:S01]  /*11510*/  HFMA2.MMA R65, -RZ, RZ, 0, 5.9604644775390625e-08 ;  /* 0x00000001ff417435 */ /* 0x000fe200000001ff */
[----:B-1----:R-:W-:Y:S02]  /*11520*/  MOV R68, R71 ;  /* 0x0000004700447202 */ /* 0x002fe40000000f00 */
[----:B------:R-:W-:Y:S02]  /*11530*/  MOV R71, R67 ;  /* 0x0000004300477202 */ /* 0x000fe40000000f00 */
[----:B------:R-:W-:Y:S02]  /*11540*/  MOV R213, RZ ;  /* 0x000000ff00d57202 */ /* 0x000fe40000000f00 */
[----:B------:R-:W-:Y:S02]  /*11550*/  MOV R212, 0xffffffff ;  /* 0xffffffff00d47802 */ /* 0x000fe40000000f00 */
[----:B------:R-:W-:Y:S02]  /*11560*/  MOV R64, 0x11580 ;  /* 0x0001158000407802 */ /* 0x000fe40000000f00 */
[----:B------:R-:W-:Y:S05]  /*11570*/  CALL.REL.NOINC `($__internal_41_$__cuda_sm70_shflsync_up) ;  /* 0x000010a000007944 */ /* 0x000fea0003c00000 */
[----:B------:R-:W-:Y:S02]  /*11580*/  MOV R64, R60 ;  /* 0x0000003c00407202 */ /* 0x000fe40000000f00 */
[----:B------:R-:W-:Y:S01]  /*11590*/  MOV R60, R66 ;  /* 0x00000042003c7202 */ /* 0x000fe20000000f00 */
[----:B------:R-:W-:Y:S01]  /*115a0*/  HFMA2.MMA R66, -RZ, RZ, 0, 0 ;  /* 0x00000000ff427435 */ /* 0x000fe200000001ff */
[----:B------:R-:W-:-:S02]  /*115b0*/  MOV R247, 0xffffffff ;  /* 0xffffffff00f77802 */ /* 0x000fc40000000f00 */
[----:B------:R-:W-:-:S03]  /*115c0*/  MOV R65, 0x115e0 ;  /* 0x000115e000417802 */ /* 0x000fc60000000f00 */
[----:B-1----:R-:W-:Y:S05]  /*115d0*/  CALL.REL.NOINC `($__internal_40_$__cuda_sm70_shflsync_idx_p) ;  /* 0x00000fd000007944 */ /* 0x002fea0003c00000 */
[----:B-1----:R-:W-:Y:S01]  /*115e0*/  MOV R70, R66 ;  /* 0x0000004200467202 */ /* 0x002fe20000000f00 */
[----:B------:R-:W-:Y:S01]  /*115f0*/  HFMA2.MMA R66, -RZ, RZ, 0, 0 ;  /* 0x00000000ff427435 */ /* 0x000fe200000001ff */
[----:B------:R-:W-:Y:S02]  /*11600*/  MOV R64, R61 ;  /* 0x0000003d00407202 */ /* 0x000fe40000000f00 */
[----:B------:R-:W-:Y:S02]  /*11610*/  MOV R247, 0xffffffff ;  /* 0xffffffff00f77802 */ /* 0x000fe40000000f00 */
[----:B------:R-:W-:Y:S02]  /*11620*/  MOV R65, 0x11640 ;  /* 0x0001164000417802 */ /* 0x000fe40000000f00 */
[----:B0-----:R-:W-:Y:S05]  /*11630*/  CALL.REL.NOINC `($__internal_40_$__cuda_sm70_shflsync_idx_p) ;  /* 0x00000f7000007944 */ /* 0x001fea0003c00000 */
[----:B-1----:R-:W-:Y:S01]  /*11640*/  MOV R61, R66 ;  /* 0x00000042003d7202 */ /* 0x002fe20000000f00 */
[----:B------:R-:W-:Y:S01]  /*11650*/  HFMA2.MMA R66, -RZ, RZ, 0, 0 ;  /* 0x00000000ff427435 */ /* 0x000fe200000001ff */
[----:B------:R-:W-:Y:S02]  /*11660*/  MOV R64, R62 ;  /* 0x0000003e00407202 */ /* 0x000fe40000000f00 */
[----:B------:R-:W-:-:S02]  /*11670*/  MOV R247, 0xffffffff ;  /* 0xffffffff00f77802 */ /* 0x000fc40000000f00 */
[----:B------:R-:W-:Y:S02]  /*11680*/  MOV R65, 0x116a0 ;  /* 0x000116a000417802 */ /* 0x000fe40000000f00 */
[----:B0-----:R-:W-:Y:S05]  /*11690*/  CALL.REL.NOINC `($__internal_40_$__cuda_sm70_shflsync_idx_p) ;  /* 0x00000f1000007944 */ /* 0x001fea0003c00000 */
[----:B-1----:R-:W-:Y:S01]  /*116a0*/  MOV R62, R66 ;  /* 0x00000042003e7202 */ /* 0x002fe20000000f00 */
[----:B------:R-:W-:Y:S01]  /*116b0*/  HFMA2.MMA R66, -RZ, RZ, 0, 0 ;  /* 0x00000000ff427435 */ /* 0x000fe200000001ff */
[----:B------:R-:W-:Y:S02]  /*116c0*/  MOV R64, R63 ;  /* 0x0000003f00407202 */ /* 0x000fe40000000f00 */
[----:B------:R-:W-:Y:S02]  /*116d0*/  MOV R247, 0xffffffff ;  /* 0xffffffff00f77802 */ /* 0x000fe40000000f00 */
[----:B------:R-:W-:Y:S02]  /*116e0*/  MOV R65, 0x11700 ;  /* 0x0001170000417802 */ /* 0x000fe40000000f00 */
[----:B0-----:R-:W-:Y:S05]  /*116f0*/  CALL.REL.NOINC `($__internal_40_$__cuda_sm70_shflsync_idx_p) ;  /* 0x00000eb000007944 */ /* 0x001fea0003c00000 */
[----:B-1----:R-:W-:Y:S01]  /*11700*/  MOV R63, R66 ;  /* 0x00000042003f7202 */ /* 0x002fe20000000f00 */
[----:B0-----:R-:W-:Y:S05]  /*11710*/  BRA `(.L_x_1740) ;  /* 0xffff721000007947 */ /* 0x001fea000383ffff */
.L_x_1639:
[----:B------:R-:W-:Y:S01]  /*11720*/  HFMA2.MMA R66, -RZ, RZ, 0, 5.9604644775390625e-08 ;  /* 0x00000001ff427435 */ /* 0x000fe200000001ff */
[----:B------:R-:W-:Y:S02]  /*11730*/  MOV R75, R71 ;  /* 0x00000047004b7202 */ /* 0x000fe40000000f00 */
[----:B------:R-:W-:-:S02]  /*11740*/  MOV R76, 0x1f ;  /* 0x0000001f004c7802 */ /* 0x000fc40000000f00 */
[----:B------:R-:W-:Y:S02]  /*11750*/  MOV R65, 0xffffffff ;  /* 0xffffffff00417802 */ /* 0x000fe40000000f00 */
[----:B------:R-:W-:Y:S02]  /*11760*/  MOV R64, 0x11780 ;  /* 0x0001178000407802 */ /* 0x000fe40000000f00 */
[----:B------:R-:W-:Y:S05]  /*11770*/  CALL.REL.NOINC `($__internal_39_$__cuda_sm70_shflsync_down) ;  /* 0x00000df000007944 */ /* 0x000fea0003c00000 */
[----:B-1----:R-:W-:Y:S01]  /*11780*/  MOV R67, R66 ;  /* 0x0000004200437202 */ /* 0x002fe20000000f00 */
[----:B------:R-:W-:Y:S05]  /*11790*/  BRA `(.L_x_1741) ;  /* 0xffff87c000007947 */ /* 0x000fea000383ffff */
.L_x_1640:
[----:B------:R-:W-:Y:S01]  /*117a0*/  HFMA2.MMA R66, -RZ, RZ, 0, 5.9604644775390625e-08 ;  /* 0x00000001ff427435 */ /* 0x000fe200000001ff */
[----:B------:R-:W-:Y:S02]  /*117b0*/  MOV R75, R69 ;  /* 0x00000045004b7202 */ /* 0x000fe40000000f00 */
[----:B------:R-:W-:Y:S02]  /*117c0*/  MOV R76, 0x1f ;  /* 0x0000001f004c7802 */ /* 0x000fe40000000f00 */
[----:B------:R-:W-:Y:S02]  /*117d0*/  MOV R65, 0xffffffff ;  /* 0xffffffff00417802 */ /* 0x000fe40000000f00 */
[----:B------:R-:W-:-:S02]  /*117e0*/  MOV R64, 0x11800 ;  /* 0x0001180000407802 */ /* 0x000fc40000000f00 */
[----:B01----:R-:W-:Y:S05]  /*117f0*/  CALL.REL.NOINC `($__internal_39_$__cuda_sm70_shflsync_down) ;  /* 0x00000d7000007944 */ /* 0x003fea0003c00000 */
[----:B-1----:R-:W-:Y:S01]  /*11800*/  MOV R69, R66 ;  /* 0x0000004200457202 */ /* 0x002fe20000000f00 */
[----:B------:R-:W-:Y:S01]  /*11810*/  HFMA2.MMA R66, -RZ, RZ, 0, 5.9604644775390625e-08 ;  /* 0x00000001ff427435 */ /* 0x000fe200000001ff */
[----:B------:R-:W-:-:S02]  /*11820*/  MOV R75, R68 ;  /* 0x00000044004b7202 */ /* 0x000fc40000000f00 */
[----:B------:R-:W-:Y:S02]  /*11830*/  MOV R76, 0x1f ;  /* 0x0000001f004c7802 */ /* 0x000fe40000000f00 */
[----:B------:R-:W-:Y:S02]  /*11840*/  MOV R65, 0xffffffff ;  /* 0xffffffff00417802 */ /* 0x000fe40000000f00 */
[----:B------:R-:W-:Y:S02]  /*11850*/  MOV R64, 0x11870 ;  /* 0x0001187000407802 */ /* 0x000fe40000000f00 */
[----:B------:R-:W-:Y:S05]  /*11860*/  CALL.REL.NOINC `($__internal_39_$__cuda_sm70_shflsync_down) ;  /* 0x00000d0000007944 */ /* 0x000fea0003c00000 */
[----:B-1----:R-:W-:Y:S01]  /*11870*/  MOV R73, R66 ;  /* 0x0000004200497202 */ /* 0x002fe20000000f00 */
[----:B------:R-:W-:Y:S01]  /*11880*/  HFMA2.MMA R66, -RZ, RZ, 0, 5.9604644775390625e-08 ;  /* 0x00000001ff427435 */ /* 0x000fe200000001ff */
[----:B------:R-:W-:Y:S02]  /*11890*/  MOV R75, R70 ;  /* 0x00000046004b7202 */ /* 0x000fe40000000f00 */
[----:B------:R-:W-:Y:S02]  /*118a0*/  MOV R76, 0x1f ;  /* 0x0000001f004c7802 */ /* 0x000fe40000000f00 */
[----:B------:R-:W-:-:S02]  /*118b0*/  MOV R65, 0xffffffff ;  /* 0xffffffff00417802 */ /* 0x000fc40000000f00 */
[----:B------:R-:W-:Y:S02]  /*118c0*/  MOV R64, 0x118e0 ;  /* 0x000118e000407802 */ /* 0x000fe40000000f00 */
[----:B------:R-:W-:Y:S05]  /*118d0*/  CALL.REL.NOINC `($__internal_39_$__cuda_sm70_shflsync_down) ;  /* 0x00000c9000007944 */ /* 0x000fea0003c00000 */
[----:B-1----:R-:W-:Y:S05]  /*118e0*/  BRA `(.L_x_1742) ;  /* 0xffff86b000007947 */ /* 0x002fea000383ffff */
.L_x_1643:
[----:B0-----:R-:W-:Y:S01]  /*118f0*/  HFMA2.MMA R66, -RZ, RZ, 0, 1.1920928955078125e-07 ;  /* 0x00000002ff427435 */ /* 0x001fe200000001ff */
[----:B------:R-:W-:Y:S02]  /*11900*/  MOV R75, R71 ;  /* 0x00000047004b7202 */ /* 0x000fe40000000f00 */
[----:B------:R-:W-:Y:S02]  /*11910*/  MOV R76, 0x1f ;  /* 0x0000001f004c7802 */ /* 0x000fe40000000f00 */
[----:B------:R-:W-:Y:S02]  /*11920*/  MOV R65, 0xffffffff ;  /* 0xffffffff00417802 */ /* 0x000fe40000000f00 */
[----:B------:R-:W-:Y:S02]  /*11930*/  MOV R64, 0x11950 ;  /* 0x0001195000407802 */ /* 0x000fe40000000f00 */
[----:B-1234-:R-:W-:Y:S05]  /*11940*/  CALL.REL.NOINC `($__internal_39_$__cuda_sm70_shflsync_down) ;  /* 0x00000c2000007944 */ /* 0x01efea0003c00000 */
[----:B-1----:R-:W-:Y:S01]  /*11950*/  MOV R67, R66 ;  /* 0x0000004200437202 */ /* 0x002fe20000000f00 */
[----:B------:R-:W-:Y:S01]  /*11960*/  HFMA2.MMA R66, -RZ, RZ, 0, 1.1920928955078125e-07 ;  /* 0x00000002ff427435 */ /* 0x000fe200000001ff */
[----:B------:R-:W-:Y:S02]  /*11970*/  MOV R75, R74 ;  /* 0x0000004a004b7202 */ /* 0x000fe40000000f00 */
[----:B------:R-:W-:-:S02]  /*11980*/  MOV R76, 0x1f ;  /* 0x0000001f004c7802 */ /* 0x000fc40000000f00 */
[----:B------:R-:W-:Y:S02]  /*11990*/  MOV R65, 0xffffffff ;  /* 0xffffffff00417802 */ /* 0x000fe40000000f00 */
[----:B------:R-:W-:Y:S02]  /*119a0*/  MOV R64, 0x119c0 ;  /* 0x000119c000407802 */ /* 0x000fe40000000f00 */
[----:B------:R-:W-:Y:S05]  /*119b0*/  CALL.REL.NOINC `($__internal_39_$__cuda_sm70_shflsync_down) ;  /* 0x00000bb000007944 */ /* 0x000fea0003c00000 */
[----:B-1----:R-:W-:Y:S01]  /*119c0*/  MOV R69, R66 ;  /* 0x0000004200457202 */ /* 0x002fe20000000f00 */
[----:B------:R-:W-:Y:S01]  /*119d0*/  HFMA2.MMA R66, -RZ, RZ, 0, 1.1920928955078125e-07 ;  /* 0x00000002ff427435 */ /* 0x000fe200000001ff */
[----:B------:R-:W-:Y:S02]  /*119e0*/  MOV R75, R68 ;  /* 0x00000044004b7202 */ /* 0x000fe40000000f00 */
[----:B------:R-:W-:Y:S02]  /*119f0*/  MOV R76, 0x1f ;  /* 0x0000001f004c7802 */ /* 0x000fe40000000f00 */
[----:B------:R-:W-:Y:S02]  /*11a00*/  MOV R65, 0xffffffff ;  /* 0xffffffff00417802 */ /* 0x000fe40000000f00 */
[----:B------:R-:W-:-:S02]  /*11a10*/  MOV R64, 0x11a30 ;  /* 0x00011a3000407802 */ /* 0x000fc40000000f00 */
[----:B------:R-:W-:Y:S05]  /*11a20*/  CALL.REL.NOINC `($__internal_39_$__cuda_sm70_shflsync_down) ;  /* 0x00000b4000007944 */ /* 0x000fea0003c00000 */
[----:B-1----:R-:W-:Y:S01]  /*11a30*/  MOV R70, R66 ;  /* 0x0000004200467202 */ /* 0x002fe20000000f00 */
[----:B------:R-:W-:Y:S01]  /*11a40*/  HFMA2.MMA R66, -RZ, RZ, 0, 1.1920928955078125e-07 ;  /* 0x00000002ff427435 */ /* 0x000fe200000001ff */
[----:B------:R-:W-:-:S02]  /*11a50*/  MOV R75, R72 ;  /* 0x00000048004b7202 */ /* 0x000fc40000000f00 */
[----:B------:R-:W-:Y:S02]  /*11a60*/  MOV R76, 0x1f ;  /* 0x0000001f004c7802 */ /* 0x000fe40000000f00 */
[----:B------:R-:W-:Y:S02]  /*11a70*/  MOV R65, 0xffffffff ;  /* 0xffffffff00417802 */ /* 0x000fe40000000f00 */
[----:B------:R-:W-:Y:S02]  /*11a80*/  MOV R64, 0x11aa0 ;  /* 0x00011aa000407802 */ /* 0x000fe40000000f00 */
[----:B------:R-:W-:Y:S05]  /*11a90*/  CALL.REL.NOINC `($__internal_39_$__cuda_sm70_shflsync_down) ;  /* 0x00000ad000007944 */ /* 0x000fea0003c00000 */
[----:B-1----:R-:W-:Y:S05]  /*11aa0*/  BRA `(.L_x_1743) ;  /* 0xffff863000007947 */ /* 0x002fea000383ffff */
.L_x_1646:
[----:B0-----:R-:W-:Y:S01]  /*11ab0*/  HFMA2.MMA R66, -RZ, RZ, 0, 2.384185791015625e-07 ;  /* 0x00000004ff427435 */ /* 0x001fe200000001ff */
[----:B------:R-:W-:Y:S02]  /*11ac0*/  MOV R75, R71 ;  /* 0x00000047004b7202 */ /* 0x000fe40000000f00 */
[----:B------:R-:W-:Y:S02]  /*11ad0*/  MOV R76, 0x1f ;  /* 0x0000001f004c7802 */ /* 0x000fe40000000f00 */
[----:B------:R-:W-:Y:S02]  /*11ae0*/  MOV R65, 0xffffffff ;  /* 0xffffffff00417802 */ /* 0x000fe40000000f00 */
[----:B------:R-:W-:-:S02]  /*11af0*/  MOV R64, 0x11b10 ;  /* 0x00011b1000407802 */ /* 0x000fc40000000f00 */
[----:B-1234-:R-:W-:Y:S05]  /*11b00*/  CALL.REL.NOINC `($__internal_39_$__cuda_sm70_shflsync_down) ;  /* 0x00000a6000007944 */ /* 0x01efea0003c00000 */
[----:B-1----:R-:W-:Y:S01]  /*11b10*/  MOV R67, R66 ;  /* 0x0000004200437202 */ /* 0x002fe20000000f00 */
[----:B------:R-:W-:Y:S05]  /*11b20*/  BRA `(.L_x_1744) ;  /* 0xffff86c000007947 */ /* 0x000fea000383ffff */
.L_x_1647:
[----:B0-----:R-:W-:Y:S01]  /*11b30*/  HFMA2.MMA R66, -RZ, RZ, 0, 2.384185791015625e-07 ;  /* 0x00000004ff427435 */ /* 0x001fe200000001ff */
[----:B------:R-:W-:-:S02]  /*11b40*/  MOV R75, R74 ;  /* 0x0000004a004b7202 */ /* 0x000fc40000000f00 */
[----:B------:R-:W-:Y:S02]  /*11b50*/  MOV R76, 0x1f ;  /* 0x0000001f004c7802 */ /* 0x000fe40000000f00 */
[----:B------:R-:W-:Y:S02]  /*11b60*/  MOV R65, 0xffffffff ;  /* 0xffffffff00417802 */ /* 0x000fe40000000f00 */
[----:B------:R-:W-:Y:S02]  /*11b70*/  MOV R64, 0x11b90 ;  /* 0x00011b9000407802 */ /* 0x000fe40000000f00 */
[----:B-1234-:R-:W-:Y:S05]  /*11b80*/  CALL.REL.NOINC `($__internal_39_$__cuda_sm70_shflsync_down) ;  /* 0x000009e000007944 */ /* 0x01efea0003c00000 */
[----:B-1----:R-:W-:Y:S01]  /*11b90*/  MOV R69, R66 ;  /* 0x0000004200457202 */ /* 0x002fe20000000f00 */
[----:B------:R-:W-:Y:S01]  /*11ba0*/  HFMA2.MMA R66, -RZ, RZ, 0, 2.384185791015625e-07 ;  /* 0x00000004ff427435 */ /* 0x000fe200000001ff */
[----:B------:R-:W-:Y:S02]  /*11bb0*/  MOV R75, R68 ;  /* 0x00000044004b7202 */ /* 0x000fe40000000f00 */
[----:B------:R-:W-:Y:S02]  /*11bc0*/  MOV R76, 0x1f ;  /* 0x0000001f004c7802 */ /* 0x000fe40000000f00 */
[----:B------:R-:W-:-:S02]  /*11bd0*/  MOV R65, 0xffffffff ;  /* 0xffffffff00417802 */ /* 0x000fc40000000f00 */
[----:B------:R-:W-:Y:S02]  /*11be0*/  MOV R64, 0x11c00 ;  /* 0x00011c0000407802 */ /* 0x000fe40000000f00 */
[----:B------:R-:W-:Y:S05]  /*11bf0*/  CALL.REL.NOINC `($__internal_39_$__cuda_sm70_shflsync_down) ;  /* 0x0000097000007944 */ /* 0x000fea0003c00000 */
[----:B-1----:R-:W-:Y:S01]  /*11c00*/  MOV R70, R66 ;  /* 0x0000004200467202 */ /* 0x002fe20000000f00 */
[----:B------:R-:W-:Y:S01]  /*11c10*/  HFMA2.MMA R66, -RZ, RZ, 0, 2.384185791015625e-07 ;  /* 0x00000004ff427435 */ /* 0x000fe200000001ff */
[----:B------:R-:W-:Y:S02]  /*11c20*/  MOV R75, R72 ;  /* 0x00000048004b7202 */ /* 0x000fe40000000f00 */
[----:B------:R-:W-:Y:S02]  /*11c30*/  MOV R76, 0x1f ;  /* 0x0000001f004c7802 */ /* 0x000fe40000000f00 */
[----:B------:R-:W-:Y:S02]  /*11c40*/  MOV R65, 0xffffffff ;  /* 0xffffffff00417802 */ /* 0x000fe40000000f00 */
[----:B------:R-:W-:Y:S02]  /*11c50*/  MOV R64, 0x11c70 ;  /* 0x00011c7000407802 */ /* 0x000fe40000000f00 */
[----:B------:R-:W-:Y:S05]  /*11c60*/  CALL.REL.NOINC `($__internal_39_$__cuda_sm70_shflsync_down) ;  /* 0x0000090000007944 */ /* 0x000fea0003c00000 */
[----:B-1----:R-:W-:Y:S05]  /*11c70*/  BRA `(.L_x_1745) ;  /* 0xffff85b000007947 */ /* 0x002fea000383ffff */
.L_x_1650:
[----:B0-----:R-:W-:Y:S01]  /*11c80*/  HFMA2.MMA R66, -RZ, RZ, 0, 4.76837158203125e-07 ;  /* 0x00000008ff427435 */ /* 0x001fe200000001ff */
[----:B------:R-:W-:Y:S02]  /*11c90*/  MOV R75, R71 ;  /* 0x00000047004b7202 */ /* 0x000fe40000000f00 */
[----:B------:R-:W-:-:S02]  /*11ca0*/  MOV R76, 0x1f ;  /* 0x0000001f004c7802 */ /* 0x000fc40000000f00 */
[----:B------:R-:W-:Y:S02]  /*11cb0*/  MOV R65, 0xffffffff ;  /* 0xffffffff00417802 */ /* 0x000fe40000000f00 */
[----:B------:R-:W-:Y:S02]  /*11cc0*/  MOV R64, 0x11ce0 ;  /* 0x00011ce000407802 */ /* 0x000fe40000000f00 */
[----:B-1234-:R-:W-:Y:S05]  /*11cd0*/  CALL.REL.NOINC `($__internal_39_$__cuda_sm70_shflsync_down) ;  /* 0x0000089000007944 */ /* 0x01efea0003c00000 */
[----:B-1----:R-:W-:Y:S01]  /*11ce0*/  MOV R67, R66 ;  /* 0x0000004200437202 */ /* 0x002fe20000000f00 */
[----:B------:R-:W-:Y:S01]  /*11cf0*/  HFMA2.MMA R66, -RZ, RZ, 0, 4.76837158203125e-07 ;  /* 0x00000008ff427435 */ /* 0x000fe200000001ff */
[----:B------:R-:W-:Y:S02]  /*11d00*/  MOV R75, R74 ;  /* 0x0000004a004b7202 */ /* 0x000fe40000000f00 */
[----:B------:R-:W-:Y:S02]  /*11d10*/  MOV R76, 0x1f ;  /* 0x0000001f004c7802 */ /* 0x000fe40000000f00 */
[----:B------:R-:W-:Y:S02]  /*11d20*/  MOV R65, 0xffffffff ;  /* 0xffffffff00417802 */ /* 0x000fe40000000f00 */
[----:B------:R-:W-:-:S02]  /*11d30*/  MOV R64, 0x11d50 ;  /* 0x00011d5000407802 */ /* 0x000fc40000000f00 */
[----:B------:R-:W-:Y:S05]  /*11d40*/  CALL.REL.NOINC `($__internal_39_$__cuda_sm70_shflsync_down) ;  /* 0x0000082000007944 */ /* 0x000fea0003c00000 */
[----:B-1----:R-:W-:Y:S01]  /*11d50*/  MOV R69, R66 ;  /* 0x0000004200457202 */ /* 0x002fe20000000f00 */
[----:B------:R-:W-:Y:S01]  /*11d60*/  HFMA2.MMA R66, -RZ, RZ, 0, 4.76837158203125e-07 ;  /* 0x00000008ff427435 */ /* 0x000fe200000001ff */
[----:B------:R-:W-:-:S02]  /*11d70*/  MOV R75, R68 ;  /* 0x00000044004b7202 */ /* 0x000fc40000000f00 */
[----:B------:R-:W-:Y:S02]  /*11d80*/  MOV R76, 0x1f ;  /* 0x0000001f004c7802 */ /* 0x000fe40000000f00 */
[----:B------:R-:W-:Y:S02]  /*11d90*/  MOV R65, 0xffffffff ;  /* 0xffffffff00417802 */ /* 0x000fe40000000f00 */
[----:B------:R-:W-:Y:S02]  /*11da0*/  MOV R64, 0x11dc0 ;  /* 0x00011dc000407802 */ /* 0x000fe40000000f00 */
[----:B------:R-:W-:Y:S05]  /*11db0*/  CALL.REL.NOINC `($__internal_39_$__cuda_sm70_shflsync_down) ;  /* 0x000007b000007944 */ /* 0x000fea0003c00000 */
[----:B-1----:R-:W-:Y:S01]  /*11dc0*/  MOV R70, R66 ;  /* 0x0000004200467202 */ /* 0x002fe20000000f00 */
[----:B------:R-:W-:Y:S01]  /*11dd0*/  HFMA2.MMA R66, -RZ, RZ, 0, 4.76837158203125e-07 ;  /* 0x00000008ff427435 */ /* 0x000fe200000001ff */
[----:B------:R-:W-:Y:S02]  /*11de0*/  MOV R75, R72 ;  /* 0x00000048004b7202 */ /* 0x000fe40000000f00 */
[----:B------:R-:W-:Y:S02]  /*11df0*/  MOV R76, 0x1f ;  /* 0x0000001f004c7802 */ /* 0x000fe40000000f00 */
[----:B------:R-:W-:-:S02]  /*11e00*/  MOV R65, 0xffffffff ;  /* 0xffffffff00417802 */ /* 0x000fc40000000f00 */
[----:B------:R-:W-:Y:S02]  /*11e10*/  MOV R64, 0x11e30 ;  /* 0x00011e3000407802 */ /* 0x000fe40000000f00 */
[----:B------:R-:W-:Y:S05]  /*11e20*/  CALL.REL.NOINC `($__internal_39_$__cuda_sm70_shflsync_down) ;  /* 0x0000074000007944 */ /* 0x000fea0003c00000 */
[----:B-1----:R-:W-:Y:S05]  /*11e30*/  BRA `(.L_x_1746) ;  /* 0xffff853000007947 */ /* 0x002fea000383ffff */
.L_x_1653:
[----:B0-----:R-:W-:Y:S01]  /*11e40*/  HFMA2.MMA R66, -RZ, RZ, 0, 9.5367431640625e-07 ;  /* 0x00000010ff427435 */ /* 0x001fe200000001ff */
[----:B------:R-:W-:Y:S02]  /*11e50*/  MOV R75, R71 ;  /* 0x00000047004b7202 */ /* 0x000fe40000000f00 */
[----:B------:R-:W-:Y:S02]  /*11e60*/  MOV R76, 0x1f ;  /* 0x0000001f004c7802 */ /* 0x000fe40000000f00 */
[----:B------:R-:W-:Y:S02]  /*11e70*/  MOV R65, 0xffffffff ;  /* 0xffffffff00417802 */ /* 0x000fe40000000f00 */
[----:B------:R-:W-:Y:S02]  /*11e80*/  MOV R64, 0x11ea0 ;  /* 0x00011ea000407802 */ /* 0x000fe40000000f00 */
[----:B-1234-:R-:W-:Y:S05]  /*11e90*/  CALL.REL.NOINC `($__internal_39_$__cuda_sm70_shflsync_down) ;  /* 0x000006d000007944 */ /* 0x01efea0003c00000 */
[----:B-1----:R-:W-:Y:S01]  /*11ea0*/  MOV R67, R66 ;  /* 0x0000004200437202 */ /* 0x002fe20000000f00 */
[----:B------:R-:W-:Y:S05]  /*11eb0*/  BRA `(.L_x_1747) ;  /* 0xffff85c000007947 */ /* 0x000fea000383ffff */
.L_x_1654:
[----:B0-----:R-:W-:Y:S01]  /*11ec0*/  HFMA2.MMA R66, -RZ, RZ, 0, 9.5367431640625e-07 ;  /* 0x00000010ff427435 */ /* 0x001fe200000001ff */
[----:B------:R-:W-:Y:S02]  /*11ed0*/  MOV R75, R74 ;  /* 0x0000004a004b7202 */ /* 0x000fe40000000f00 */
[----:B------:R-:W-:-:S02]  /*11ee0*/  MOV R76, 0x1f ;  /* 0x0000001f004c7802 */ /* 0x000fc40000000f00 */
[----:B------:R-:W-:Y:S02]  /*11ef0*/  MOV R65, 0xffffffff ;  /* 0xffffffff00417802 */ /* 0x000fe40000000f00 */
[----:B------:R-:W-:Y:S02]  /*11f00*/  MOV R64, 0x11f20 ;  /* 0x00011f2000407802 */ /* 0x000fe40000000f00 */
[----:B-1234-:R-:W-:Y:S05]  /*11f10*/  CALL.REL.NOINC `($__internal_39_$__cuda_sm70_shflsync_down) ;  /* 0x0000065000007944 */ /* 0x01efea0003c00000 */
[----:B-1----:R-:W-:Y:S01]  /*11f20*/  MOV R69, R66 ;  /* 0x0000004200457202 */ /* 0x002fe20000000f00 */
[----:B------:R-:W-:Y:S01]  /*11f30*/  HFMA2.MMA R66, -RZ, RZ, 0, 9.5367431640625e-07 ;  /* 0x00000010ff427435 */ /* 0x000fe200000001ff */
[----:B------:R-:W-:Y:S02]  /*11f40*/  MOV R75, R68 ;  /* 0x00000044004b7202 */ /* 0x000fe40000000f00 */
[----:B------:R-:W-:Y:S02]  /*11f50*/  MOV R76, 0x1f ;  /* 0x0000001f004c7802 */ /* 0x000fe40000000f00 */
[----:B------:R-:W-:Y:S02]  /*11f60*/  MOV R65, 0xffffffff ;  /* 0xffffffff00417802 */ /* 0x000fe40000000f00 */
[----:B------:R-:W-:-:S02]  /*11f70*/  MOV R64, 0x11f90 ;  /* 0x00011f9000407802 */ /* 0x000fc40000000f00 */
[----:B------:R-:W-:Y:S05]  /*11f80*/  CALL.REL.NOINC `($__internal_39_$__cuda_sm70_shflsync_down) ;  /* 0x000005e000007944 */ /* 0x000fea0003c00000 */
[----:B-1----:R-:W-:Y:S01]  /*11f90*/  MOV R70, R66 ;  /* 0x0000004200467202 */ /* 0x002fe20000000f00 */
[----:B------:R-:W-:Y:S01]  /*11fa0*/  HFMA2.MMA R66, -RZ, RZ, 0, 9.5367431640625e-07 ;  /* 0x00000010ff427435 */ /* 0x000fe200000001ff */
[----:B------:R-:W-:-:S02]  /*11fb0*/  MOV R75, R72 ;  /* 0x00000048004b7202 */ /* 0x000fc40000000f00 */
[----:B------:R-:W-:Y:S02]  /*11fc0*/  MOV R76, 0x1f ;  /* 0x0000001f004c7802 */ /* 0x000fe40000000f00 */
[----:B------:R-:W-:Y:S02]  /*11fd0*/  MOV R65, 0xffffffff ;  /* 0xffffffff00417802 */ /* 0x000fe40000000f00 */
[----:B------:R-:W-:Y:S02]  /*11fe0*/  MOV R64, 0x12000 ;  /* 0x0001200000407802 */ /* 0x000fe40000000f00 */
[----:B------:R-:W-:Y:S05]  /*11ff0*/  CALL.REL.NOINC `($__internal_39_$__cuda_sm70_shflsync_down) ;  /* 0x0000057000007944 */ /* 0x000fea0003c00000 */
[----:B-1----:R-:W-:Y:S05]  /*12000*/  BRA `(.L_x_1748) ;  /* 0xffff84b000007947 */ /* 0x002fea000383ffff */
.L_x_1657:
[----:B0-----:R-:W-:Y:S01]  /*12010*/  HFMA2.MMA R66, -RZ, RZ, 0, 0 ;  /* 0x00000000ff427435 */ /* 0x001fe200000001ff */
[----:B------:R-:W-:Y:S02]  /*12020*/  MOV R64, R71 ;  /* 0x0000004700407202 */ /* 0x000fe40000000f00 */
[----:B------:R-:W-:Y:S02]  /*12030*/  MOV R247, 0xffffffff ;  /* 0xffffffff00f77802 */ /* 0x000fe40000000f00 */
[----:B------:R-:W-:Y:S02]  /*12040*/  MOV R65, 0x12060 ;  /* 0x0001206000417802 */ /* 0x000fe40000000f00 */
[----:B-1234-:R-:W-:Y:S05]  /*12050*/  CALL.REL.NOINC `($__internal_40_$__cuda_sm70_shflsync_idx_p) ;  /* 0x0000055000007944 */ /* 0x01efea0003c00000 */
[----:B-1----:R-:W-:Y:S01]  /*12060*/  MOV R69, R66 ;  /* 0x0000004200457202 */ /* 0x002fe20000000f00 */
[----:B------:R-:W-:Y:S01]  /*12070*/  HFMA2.MMA R66, -RZ, RZ, 0, 0 ;  /* 0x00000000ff427435 */ /* 0x000fe200000001ff */
[----:B------:R-:W-:-:S02]  /*12080*/  MOV R64, R74 ;  /* 0x0000004a00407202 */ /* 0x000fc40000000f00 */
[----:B------:R-:W-:Y:S02]  /*12090*/  MOV R247, 0xffffffff ;  /* 0xffffffff00f77802 */ /* 0x000fe40000000f00 */
        /* <DEDUP_REMOVED lines=10> */
[----:B------:R-:W-:-:S02]  /*12140*/  MOV R64, R72 ;  /* 0x0000004800407202 */ /* 0x000fc40000000f00 */
[----:B------:R-:W-:Y:S02]  /*12150*/  MOV R247, 0xffffffff ;  /* 0xffffffff00f77802 */ /* 0x000fe40000000f00 */
[----:B------:R-:W-:Y:S02]  /*12160*/  MOV R65, 0x12180 ;  /* 0x0001218000417802 */ /* 0x000fe40000000f00 */
[----:B0-----:R-:W-:Y:S05]  /*12170*/  CALL.REL.NOINC `($__internal_40_$__cuda_sm70_shflsync_idx_p) ;  /* 0x0000043000007944 */ /* 0x001fea0003c00000 */
        /* <DEDUP_REMOVED lines=8> */
[----:B0-----:R-:W-:Y:S05]  /*12200*/  CALL.REL.NOINC `($__internal_39_$__cuda_sm70_shflsync_down) ;  /* 0x0000036000007944 */ /* 0x001fea0003c00000 */
[----:B-1----:R-:W-:Y:S01]  /*12210*/  MOV R71, R66 ;  /* 0x0000004200477202 */ /* 0x002fe20000000f00 */
[----:B------:R-:W-:Y:S01]  /*12220*/  HFMA2.MMA R66, -RZ, RZ, 0, 5.9604644775390625e-08 ;  /* 0x00000001ff427435 */ /* 0x000fe200000001ff */
[----:B------:R-:W-:Y:S02]  /*12230*/  MOV R75, R74 ;  /* 0x0000004a004b7202 */ /* 0x000fe40000000f00 */
[----:B------:R-:W-:Y:S02]  /*12240*/  MOV R76, 0x1f ;  /* 0x0000001f004c7802 */ /* 0x000fe40000000f00 */
[----:B------:R-:W-:Y:S02]  /*12250*/  MOV R65, 0xffffffff ;  /* 0xffffffff00417802 */ /* 0x000fe40000000f00 */
[----:B------:R-:W-:-:S02]  /*12260*/  MOV R64, 0x12280 ;  /* 0x0001228000407802 */ /* 0x000fc40000000f00 */
[----:B------:R-:W-:Y:S05]  /*12270*/  CALL.REL.NOINC `($__internal_39_$__cuda_sm70_shflsync_down) ;  /* 0x000002f000007944 */ /* 0x000fea0003c00000 */
        /* <DEDUP_REMOVED lines=26> */
[----:B------:R-:W-:Y:S05]  /*12420*/  CALL.REL.NOINC `($__internal_40_$__cuda_sm70_shflsync_idx_p) ;  /* 0x0000018000007944 */ /* 0x000fea0003c00000 */
        /* <DEDUP_REMOVED lines=20> */
        .weak           $__internal_39_$__cuda_sm70_shflsync_down
        .type           $__internal_39_$__cuda_sm70_shflsync_down,@function
        .size           $__internal_39_$__cuda_sm70_shflsync_down,($__internal_40_$__cuda_sm70_shflsync_idx_p - $__internal_39_$__cuda_sm70_shflsync_down)
$__internal_39_$__cuda_sm70_shflsync_down:
[----:B------:R-:W-:Y:S04]  /*12570*/  WARPSYNC R65 ;  /* 0x0000004100007348 */ /* 0x000fe80003800000 */
[----:B------:R0:W1:Y:S02]  /*12580*/  SHFL.DOWN PT, R66, R75, R66, R76 ;  /* 0x080000424b427389 */ /* 0x00006400000e004c */
[----:B0-----:R-:W-:-:S06]  /*12590*/  HFMA2.MMA R65, -RZ, RZ, 0, 0 ;  /* 0x00000000ff417435 */ /* 0x001fcc00000001ff */
[----:B------:R-:W-:Y:S05]  /*125a0*/  RET.REL.NODEC R64 `(_Z25selective_scan_bwd_kernelI32Selective_Scan_bwd_kernel_traitsILi128ELi16ELb0ELb1ELb1ELb0ELb1EfN3c107complexIfEEEEv12SSMParamsBwd) ;  /* 0xfffeda5040007950 */ /* 0x000fea0003c3ffff */
        .weak           $__internal_40_$__cuda_sm70_shflsync_idx_p
        .type           $__internal_40_$__cuda_sm70_shflsync_idx_p,@function
        .size           $__internal_40_$__cuda_sm70_shflsync_idx_p,($__internal_41_$__cuda_sm70_shflsync_up - $__internal_40_$__cuda_sm70_shflsync_idx_p)
$__internal_40_$__cuda_sm70_shflsync_idx_p:
[----:B------:R-:W-:Y:S01]  /*125b0*/  MOV R121, 0x1f ;  /* 0x0000001f00797802 */ /* 0x000fe20000000f00 */
[----:B------:R-:W-:Y:S04]  /*125c0*/  WARPSYNC R247 ;  /* 0x000000f700007348 */ /* 0x000fe80003800000 */
[----:B------:R0:W1:Y:S04]  /*125d0*/  SHFL.IDX PT, R66, R64, R66, R121 ;  /* 0x0000004240427389 */ /* 0x00006800000e0079 */
[----:B0-----:R-:W0:Y:S01]  /*125e0*/  S2R R121, SR_LANEID ;  /* 0x0000000000797919 */ /* 0x001e220000000000 */
[----:B------:R-:W-:Y:S01]  /*125f0*/  MOV R64, R65 ;  /* 0x0000004100407202 */ /* 0x000fe20000000f00 */
[----:B------:R-:W-:-:S06]  /*12600*/  HFMA2.MMA R65, -RZ, RZ, 0, 0 ;  /* 0x00000000ff417435 */ /* 0x000fcc00000001ff */
[----:B------:R-:W-:Y:S05]  /*12610*/  RET.REL.NODEC R64 `(_Z25selective_scan_bwd_kernelI32Selective_Scan_bwd_kernel_traitsILi128ELi16ELb0ELb1ELb1ELb0ELb1EfN3c107complexIfEEEEv12SSMParamsBwd) ;  /* 0xfffed9e040007950 */ /* 0x000fea0003c3ffff */
        .weak           $__internal_41_$__cuda_sm70_shflsync_up
        .type           $__internal_41_$__cuda_sm70_shflsync_up,@function
        .size           $__internal_41_$__cuda_sm70_shflsync_up,(.L_x_14476 - $__internal_41_$__cuda_sm70_shflsync_up)
$__internal_41_$__cuda_sm70_shflsync_up:
[----:B------:R-:W-:Y:S04]  /*12620*/  WARPSYNC R212 ;  /* 0x000000d400007348 */ /* 0x000fe80003800000 */
[----:B------:R0:W1:Y:S02]  /*12630*/  SHFL.UP PT, R71, R71, R65, R213 ;  /* 0x0400004147477389 */ /* 0x00006400000e00d5 */
[----:B0-----:R-:W-:-:S04]  /*12640*/  MOV R65, 0x0 ;  /* 0x0000000000417802 */ /* 0x001fc80000000f00 */
[----:B------:R-:W-:Y:S05]  /*12650*/  RET.REL.NODEC R64 `(_Z25selective_scan_bwd_kernelI32Selective_Scan_bwd_kernel_traitsILi128ELi16ELb0ELb1ELb1ELb0ELb1EfN3c107complexIfEEEEv12SSMParamsBwd) ;  /* 0xfffed9a040007950 */ /* 0x000fea0003c3ffff */
.L_x_1750:
        /* <DEDUP_REMOVED lines=10> */
.L_x_14476:


//--------------------- .text._Z25selective_scan_bwd_kernelI32Selective_Scan_bwd_kernel_traitsILi128ELi16ELb0ELb1ELb1ELb1ELb0EfN3c107complexIfEEEEv12SSMParamsBwd --------------------------
	.section	.text._Z25selective_scan_bwd_kernelI32Selective_Scan_bwd_kernel_traitsILi128ELi16ELb0ELb1ELb1ELb1ELb0EfN3c107complexIfEEEEv12SSMParamsBwd,"ax",@progbits
	.sectioninfo	@"SHI_REGISTERS=255"
	.align	128
        .global         _Z25selective_scan_bwd_kernelI32Selective_Scan_bwd_kernel_traitsILi128ELi16ELb0ELb1ELb1ELb1ELb0EfN3c107complexIfEEEEv12SSMParamsBwd
        .type           _Z25selective_scan_bwd_kernelI32Selective_Scan_bwd_kernel_traitsILi128ELi16ELb0ELb1ELb1ELb1ELb0EfN3c107complexIfEEEEv12SSMParamsBwd,@function
        .size           _Z25selective_scan_bwd_kernelI32Selective_Scan_bwd_kernel_traitsILi128ELi16ELb0ELb1ELb1ELb1ELb0EfN3c107complexIfEEEEv12SSMParamsBwd,(.L_x_14479 - _Z25selective_scan_bwd_kernelI32Selective_Scan_bwd_kernel_traitsILi128ELi16ELb0ELb1ELb1ELb1ELb0EfN3c107complexIfEEEEv12SSMParamsBwd)
        .other          _Z25selective_scan_bwd_kernelI32Selective_Scan_bwd_kernel_traitsILi128ELi16ELb0ELb1ELb1ELb1ELb0EfN3c107complexIfEEEEv12SSMParamsBwd,@"STO_CUDA_ENTRY STV_DEFAULT"
_Z25selective_scan_bwd_kernelI32Selective_Scan_bwd_kernel_traitsILi128ELi16ELb0ELb1ELb1ELb1ELb0EfN3c107complexIfEEEEv12SSMParamsBwd:
.text._Z25selective_scan_bwd_kernelI32Selective_Scan_bwd_kernel_traitsILi128ELi16ELb0ELb1ELb1ELb1ELb0EfN3c107complexIfEEEEv12SSMParamsBwd:
        /* <DEDUP_REMOVED lines=174> */
.L_x_1890:
[----:B------:R-:W-:Y:S01]  /*0ae0*/  ULDC UR13, c[0x0][0x174] ;  /* 0x00005d00000d7ab9 */ /* 0x000fe20000000800 */
[----:B------:R-:W-:Y:S01]  /*0af0*/  SHF.L.U32 R0, R135, 0x4, RZ ;  /* 0x0000000487007819 */ /* 0x000fe200000006ff */
[----:B------:R-:W-:Y:S01]  /*0b00*/  UIADD3 UR13, -UR7, UR13, URZ ;  /* 0x0000000d070d7290 */ /* 0x000fe2000fffe13f */
[----:B------:R-:W-:Y:S01]  /*0b10*/  BAR.SYNC.DEFER_BLOCKING 0x0 ;  /* 0x0000000000007b1d */ /* 0x000fe20000010000 */
[----:B------:R-:W-:Y:S01]  /*0b20*/  MOV R2, UR23 ;  /* 0x0000001700027c02 */ /* 0x000fe20008000f00 */
[----:B------:R-:W-:Y:S01]  /*0b30*/  HFMA2.MMA R4, -RZ, RZ, 0, 0 ;  /* 0x00000000ff047435 */ /* 0x000fe200000001ff */
        /* <DEDUP_REMOVED lines=14> */
[----:B------:R-:W-:-:S02]  /*0c20*/  ISETP.GE.AND P1, PT, R21, UR11, PT ;  /* 0x0000000b15007c0c */ /* 0x000fc4000bf26270 */
[C---:B------:R-:W-:Y:S02]  /*0c30*/  LOP3.LUT R25, R196.reuse, 0x60, RZ, 0xfc, !PT ;  /* 0x00000060c4197812 */ /* 0x040fe400078efcff */
[C---:B------:R-:W-:Y:S02]  /*0c40*/  LOP3.LUT R27, R196.reuse, 0x80, RZ, 0xfc, !PT ;  /* 0x00000080c41b7812 */ /* 0x040fe400078efcff */
[C---:B------:R-:W-:Y:S02]  /*0c50*/  LOP3.LUT R29, R196.reuse, 0xa0, RZ, 0xfc, !PT ;  /* 0x000000a0c41d7812 */ /* 0x040fe400078efcff */
[C---:B------:R-:W-:Y:S02]  /*0c60*/  LOP3.LUT R31, R196.reuse, 0xc0, RZ, 0xfc, !PT ;  /* 0x000000c0c41f7812 */ /* 0x040fe400078efcff */
[----:B------:R-:W-:Y:S01]  /*0c70*/  ISETP.GE.AND P0, PT, R23, UR11, PT ;  /* 0x0000000b17007c0c */ /* 0x000fe2000bf06270 */
[----:B------:R1:W3:Y:S01]  /*0c80*/  @!P2 LDG.E R4, [R2.64] ;  /* 0x000000280204a981 */ /* 0x0002e2000c1e1900 */
[----:B------:R-:W-:-:S02]  /*0c90*/  LOP3.LUT R33, R196, 0xe0, RZ, 0xfc, !PT ;  /* 0x000000e0c4217812 */ /* 0x000fc400078efcff */
[----:B------:R-:W-:Y:S01]  /*0ca0*/  ISETP.GE.AND P4, PT, R25, UR11, PT ;  /* 0x0000000b19007c0c */ /* 0x000fe2000bf86270 */
[----:B------:R1:W4:Y:S01]  /*0cb0*/  @!P1 LDG.E R7, [R2.64+0x80] ;  /* 0x0000802802079981 */ /* 0x000322000c1e1900 */
[----:B------:R-:W-:Y:S02]  /*0cc0*/  LOP3.LUT R35, R196, 0x100, RZ, 0xfc, !PT ;  /* 0x00000100c4237812 */ /* 0x000fe400078efcff */
[----:B------:R-:W-:Y:S02]  /*0cd0*/  ISETP.GE.AND P6, PT, R27, UR11, PT ;  /* 0x0000000b1b007c0c */ /* 0x000fe4000bfc6270 */
[----:B------:R-:W-:Y:S02]  /*0ce0*/  ISETP.GE.AND P5, PT, R29, UR11, PT ;  /* 0x0000000b1d007c0c */ /* 0x000fe4000bfa6270 */
[----:B------:R-:W-:Y:S01]  /*0cf0*/  ISETP.GE.AND P3, PT, R31, UR11, PT ;  /* 0x0000000b1f007c0c */ /* 0x000fe2000bf66270 */
[----:B------:R1:W5:Y:S01]  /*0d00*/  @!P0 LDG.E R6, [R2.64+0x100] ;  /* 0x0001002802068981 */ /* 0x000362000c1e1900 */
[----:B------:R-:W-:-:S02]  /*0d10*/  ISETP.GE.AND P2, PT, R33, UR11, PT ;  /* 0x0000000b21007c0c */ /* 0x000fc4000bf46270 */
[----:B------:R-:W-:Y:S01]  /*0d20*/  ISETP.GE.AND P1, PT, R35, UR11, PT ;  /* 0x0000000b23007c0c */ /* 0x000fe2000bf26270 */
        /* <DEDUP_REMOVED lines=10> */
[----:B------:R-:W-:Y:S02]  /*0dd0*/  ISETP.GE.AND P0, PT, R36, UR11, PT ;  /* 0x0000000b24007c0c */ /* 0x000fe4000bf06270 */
[C---:B------:R-:W-:Y:S01]  /*0de0*/  LOP3.LUT R41, R196.reuse, 0x1c0, RZ, 0xfc, !PT ;  /* 0x000001c0c4297812 */ /* 0x040fe200078efcff */
[----:B------:R1:W2:Y:S01]  /*0df0*/  @!P2 LDG.E R0, [R2.64+0x380] ;  /* 0x000380280200a981 */ /* 0x0002a2000c1e1900 */
[----:B------:R-:W-:Y:S02]  /*0e00*/  ISETP.GE.AND P4, PT, R37, UR11, PT ;  /* 0x0000000b25007c0c */ /* 0x000fe4000bf86270 */
[----:B------:R-:W-:Y:S01]  /*0e10*/  LOP3.LUT R42, R196, 0x1e0, RZ, 0xfc, !PT ;  /* 0x000001e0c42a7812 */ /* 0x000fe200078efcff */
[----:B------:R1:W2:Y:S01]  /*0e20*/  @!P1 LDG.E R13, [R2.64+0x400] ;  /* 0x00040028020d9981 */ /* 0x0002a2000c1e1900 */
[----:B------:R-:W-:-:S02]  /*0e30*/  ISETP.GE.AND P6, PT, R38, UR11, PT ;  /* 0x0000000b26007c0c */ /* 0x000fc4000bfc6270 */
[----:B------:R-:W-:Y:S02]  /*0e40*/  ISETP.GE.AND P5, PT, R39, UR11, PT ;  /* 0x0000000b27007c0c */ /* 0x000fe4000bfa6270 */
[----:B------:R-:W-:Y:S01]  /*0e50*/  ISETP.GE.AND P3, PT, R40, UR11, PT ;  /* 0x0000000b28007c0c */ /* 0x000fe2000bf66270 */
[----:B------:R-:W-:Y:S01]  /*0e60*/  CS2R R14, SRZ ;  /* 0x00000000000e7805 */ /* 0x000fe2000001ff00 */
[----:B------:R-:W-:Y:S01]  /*0e70*/  ISETP.GE.AND P2, PT, R41, UR11, PT ;  /* 0x0000000b29007c0c */ /* 0x000fe2000bf46270 */
[----:B------:R-:W-:Y:S01]  /*0e80*/  CS2R R16, SRZ ;  /* 0x0000000000107805 */ /* 0x000fe2000001ff00 */
[----:B------:R-:W-:Y:S01]  /*0e90*/  ISETP.GE.AND P1, PT, R42, UR11, PT ;  /* 0x0000000b2a007c0c */ /* 0x000fe2000bf26270 */
[----:B------:R-:W-:Y:S01]  /*0ea0*/  CS2R R18, SRZ ;  /* 0x0000000000127805 */ /* 0x000fe2000001ff00 */
[----:B------:R1:W2:Y:S04]  /*0eb0*/  @!P0 LDG.E R12, [R2.64+0x480] ;  /* 0x00048028020c8981 */ /* 0x0002a8000c1e1900 */
[----:B------:R1:W2:Y:S04]  /*0ec0*/  @!P4 LDG.E R15, [R2.64+0x500] ;  /* 0x00050028020fc981 */ /* 0x0002a8000c1e1900 */
        /* <DEDUP_REMOVED lines=8> */
[C---:B------:R-:W-:Y:S02]  /*0f50*/  LEA.HI.SX32 R46, R239.reuse, R239, 0x1b ;  /* 0x000000efef2e7211 */ /* 0x040fe400078fdaff */
[C---:B-1----:R-:W-:Y:S02]  /*0f60*/  IADD3 R2, R239.reuse, 0x60, RZ ;  /* 0x00000060ef027810 */ /* 0x042fe40007ffe0ff */
        /* <DEDUP_REMOVED lines=30> */
[----:B------:R-:W-:Y:S02]  /*1150*/  MOV R194, UR21 ;  /* 0x0000001500c27c02 */ /* 0x000fe40008000f00 */
[----:B------:R-:W-:-:S05]  /*1160*/  MOV R195, UR20 ;  /* 0x0000001400c37c02 */ /* 0x000fca0008000f00 */
[C---:B------:R-:W-:Y:S01]  /*1170*/  IMAD.WIDE R194, R196.reuse, 0x4, R194 ;  /* 0x00000004c4c27825 */ /* 0x040fe200078e02c2 */
[----:B------:R-:W-:Y:S02]  /*1180*/  ISETP.GE.AND P1, PT, R196, UR11, PT ;  /* 0x0000000bc4007c0c */ /* 0x000fe4000bf26270 */
[----:B------:R-:W-:Y:S02]  /*1190*/  ISETP.GE.AND P2, PT, R21, UR11, PT ;  /* 0x0000000b15007c0c */ /* 0x000fe4000bf46270 */
[----:B------:R-:W-:Y:S02]  /*11a0*/  ISETP.GE.AND P3, PT, R23, UR11, PT ;  /* 0x0000000b17007c0c */ /* 0x000fe4000bf66270 */
[----:B------:R-:W-:Y:S02]  /*11b0*/  ISETP.GE.AND P4, PT, R29, UR11, PT ;  /* 0x0000000b1d007c0c */ /* 0x000fe4000bf86270 */
[----:B------:R-:W-:Y:S02]  /*11c0*/  ISETP.GE.AND P5, PT, R25, UR11, PT ;  /* 0x0000000b19007c0c */ /* 0x000fe4000bfa6270 */
[----:B------:R-:W-:-:S02]  /*11d0*/  ISETP.GE.AND P6, PT, R27, UR11, PT ;  /* 0x0000000b1b007c0c */ /* 0x000fc4000bfc6270 */
[----:B------:R-:W-:Y:S01]  /*11e0*/  MOV R2, RZ ;  /* 0x000000ff00027202 */ /* 0x000fe20000000f00 */
[----:B---3--:R-:W-:Y:S04]  /*11f0*/  STS [R46.X4], R4 ;  /* 0x000000042e007388 */ /* 0x008fe80000004800 */
[----:B----4-:R-:W-:Y:S04]  /*1200*/  STS [R45.X4+0x80], R7 ;  /* 0x000080072d007388 */ /* 0x010fe80000004800 */
[----:B-----5:R-:W-:Y:S04]  /*1210*/  STS [R44.X4+0x100], R6 ;  /* 0x000100062c007388 */ /* 0x020fe80000004800 */
[----:B--2---:R-:W-:Y:S04]  /*1220*/  STS [R43.X4+0x180], R8 ;  /* 0x000180082b007388 */ /* 0x004fe80000004800 */
[----:B------:R1:W-:Y:S04]  /*1230*/  STS [R252.X4+0x200], R9 ;  /* 0x00020009fc007388 */ /* 0x0003e80000004800 */
        /* <DEDUP_REMOVED lines=29> */
[----:B-1----:R-:W-:Y:S01]  /*1410*/  CS2R R8, SRZ ;  /* 0x0000000000087805 */ /* 0x002fe2000001ff00 */
[----:B--2---:R-:W-:Y:S01]  /*1420*/  CS2R R10, SRZ ;  /* 0x00000000000a7805 */ /* 0x004fe2000001ff00 */
[----:B---3--:R-:W-:-:S04]  /*1430*/  HFMA2.MMA R0, -RZ, RZ, 0, 0 ;  /* 0x00000000ff007435 */ /* 0x008fc800000001ff */
[----:B------:R-:W2:Y:S01]  /*1440*/  @!P0 LDG.E R9, [R194.64+0x300] ;  /* 0x00030028c2098981 */ /* 0x000ea2000c1e1900 */
[----:B------:R-:W-:Y:S01]  /*1450*/  ISETP.GE.AND P0, PT, R33, UR11, PT ;  /* 0x0000000b21007c0c */ /* 0x000fe2000bf06270 */
[----:B------:R-:W-:Y:S01]  /*1460*/  HFMA2.MMA R4, -RZ, RZ, 0, 0 ;  /* 0x00000000ff047435 */ /* 0x000fe200000001ff */
[----:B------:R-:W-:-:S03]  /*1470*/  CS2R R6, SRZ ;  /* 0x0000000000067805 */ /* 0x000fc6000001ff00 */
[----:B------:R-:W3:Y:S04]  /*1480*/  @!P1 LDG.E R0, [R194.64] ;  /* 0x00000028c2009981 */ /* 0x000ee8000c1e1900 */
[----:B------:R-:W2:Y:S04]  /*1490*/  @!P2 LDG.E R2, [R194.64+0x80] ;  /* 0x00008028c202a981 */ /* 0x000ea8000c1e1900 */
[----:B------:R-:W2:Y:S04]  /*14a0*/  @!P4 LDG.E R8, [R194.64+0x280] ;  /* 0x00028028c208c981 */ /* 0x000ea8000c1e1900 */
[----:B------:R-:W2:Y:S01]  /*14b0*/  @!P0 LDG.E R10, [R194.64+0x380] ;  /* 0x00038028c20a8981 */ /* 0x000ea2000c1e1900 */
[----:B------:R-:W-:-:S02]  /*14c0*/  ISETP.GE.AND P0, PT, R35, UR11, PT ;  /* 0x0000000b23007c0c */ /* 0x000fc4000bf06270 */
[----:B------:R-:W-:Y:S01]  /*14d0*/  ISETP.GE.AND P1, PT, R37, UR11, PT ;  /* 0x0000000b25007c0c */ /* 0x000fe2000bf26270 */
[----:B------:R-:W2:Y:S01]  /*14e0*/  @!P3 LDG.E R4, [R194.64+0x100] ;  /* 0x00010028c204b981 */ /* 0x000ea2000c1e1900 */
[----:B------:R-:W-:Y:S02]  /*14f0*/  ISETP.GE.AND P2, PT, R38, UR11, PT ;  /* 0x0000000b26007c0c */ /* 0x000fe4000bf46270 */
[----:B------:R-:W-:Y:S01]  /*1500*/  ISETP.GE.AND P3, PT, R39, UR11, PT ;  /* 0x0000000b27007c0c */ /* 0x000fe2000bf66270 */
[----:B------:R-:W2:Y:S01]  /*1510*/  @!P5 LDG.E R6, [R194.64+0x180] ;  /* 0x00018028c206d981 */ /* 0x000ea2000c1e1900 */
[----:B------:R-:W-:Y:S01]  /*1520*/  ISETP.GE.AND P4, PT, R40, UR11, PT ;  /* 0x0000000b28007c0c */ /* 0x000fe2000bf86270 */
[----:B----4-:R-:W-:Y:S02]  /*1530*/  CS2R R12, SRZ ;  /* 0x00000000000c7805 */ /* 0x010fe4000001ff00 */
[----:B------:R-:W4:Y:S04]  /*1540*/  @!P6 LDG.E R7, [R194.64+0x200] ;  /* 0x00020028c207e981 */ /* 0x000f28000c1e1900 */
[----:B------:R-:W4:Y:S01]  /*1550*/  @!P0 LDG.E R11, [R194.64+0x400] ;  /* 0x00040028c20b8981 */ /* 0x000f22000c1e1900 */
[----:B------:R-:W-:-:S02]  /*1560*/  ISETP.GE.AND P0, PT, R36, UR11, PT ;  /* 0x0000000b24007c0c */ /* 0x000fc4000bf06270 */
[----:B------:R-:W-:Y:S01]  /*1570*/  ISETP.GE.AND P5, PT, R41, UR11, PT ;  /* 0x0000000b29007c0c */ /* 0x000fe2000bfa6270 */
[----:B-----5:R-:W-:Y:S01]  /*1580*/  CS2R R14, SRZ ;  /* 0x00000000000e7805 */ /* 0x020fe2000001ff00 */
[----:B------:R-:W-:Y:S01]  /*1590*/  ISETP.GE.AND P6, PT, R42, UR11, PT ;  /* 0x0000000b2a007c0c */ /* 0x000fe2000bfc6270 */
[----:B0-----:R-:W-:Y:S01]  /*15a0*/  CS2R R16, SRZ ;  /* 0x0000000000107805 */ /* 0x001fe2000001ff00 */
        /* <DEDUP_REMOVED lines=8> */
[----:B------:R-:W-:-:S02]  /*1630*/  P2R R20, PR, RZ, 0x1 ;  /* 0x00000001ff147803 */ /* 0x000fc40000000000 */
[----:B------:R-:W-:Y:S02]  /*1640*/  ISETP.GE.AND P0, PT, R196, UR11, PT ;  /* 0x0000000bc4007c0c */ /* 0x000fe4000bf06270 */
[----:B------:R-:W-:Y:S02]  /*1650*/  MOV R3, UR18 ;  /* 0x0000001200037c02 */ /* 0x000fe40008000f00 */
[----:B------:R-:W-:Y:S02]  /*1660*/  P2R R19, PR, RZ, 0x2 ;  /* 0x00000002ff137803 */ /* 0x000fe40000000000 */
[----:B------:R-:W-:Y:S01]  /*1670*/  ISETP.GE.AND P1, PT, R23, UR11, PT ;  /* 0x0000000b17007c0c */ /* 0x000fe2000bf26270 */
[----:B---3--:R-:W-:Y:S04]  /*1680*/  STS [R46.X4], R0 ;  /* 0x000000002e007388 */ /* 0x008fe80000004800 */
[----:B--2---:R0:W-:Y:S04]  /*1690*/  STS [R45.X4+0x80], R2 ;  /* 0x000080022d007388 */ /* 0x0041e80000004800 */
[----:B------:R1:W-:Y:S04]  /*16a0*/  STS [R44.X4+0x100], R4 ;  /* 0x000100042c007388 */ /* 0x0003e80000004800 */
[----:B------:R-:W-:Y:S04]  /*16b0*/  STS [R43.X4+0x180], R6 ;  /* 0x000180062b007388 */ /* 0x000fe80000004800 */
[----:B----4-:R2:W-:Y:S04]  /*16c0*/  STS [R252.X4+0x200], R7 ;  /* 0x00020007fc007388 */ /* 0x0105e80000004800 */
[----:B------:R-:W-:Y:S04]  /*16d0*/  STS [R251.X4+0x280], R8 ;  /* 0x00028008fb007388 */ /* 0x000fe80000004800 */
[----:B------:R3:W-:Y:S04]  /*16e0*/  STS [R250.X4+0x300], R9 ;  /* 0x00030009fa007388 */ /* 0x0007e80000004800 */
[----:B------:R-:W-:Y:S04]  /*16f0*/  STS [R249.X4+0x380], R10 ;  /* 0x0003800af9007388 */ /* 0x000fe80000004800 */
[----:B------:R4:W-:Y:S04]  /*1700*/  STS [R248.X4+0x400], R11 ;  /* 0x0004000bf8007388 */ /* 0x0009e80000004800 */
[----:B-----5:R-:W-:Y:S04]  /*1710*/  STS [R245.X4+0x480], R12 ;  /* 0x0004800cf5007388 */ /* 0x020fe80000004800 */
[----:B------:R-:W-:Y:S04]  /*1720*/  STS [R244.X4+0x500], R13 ;  /* 0x0005000df4007388 */ /* 0x000fe80000004800 */
[----:B------:R-:W-:Y:S04]  /*1730*/  STS [R243.X4+0x580], R14 ;  /* 0x0005800ef3007388 */ /* 0x000fe80000004800 */
[----:B------:R-:W-:Y:S04]  /*1740*/  STS [R242.X4+0x600], R15 ;  /* 0x0006000ff2007388 */ /* 0x000fe80000004800 */
[----:B------:R5:W-:Y:S04]  /*1750*/  STS [R241.X4+0x680], R16 ;  /* 0x00068010f1007388 */ /* 0x000be80000004800 */
[----:B------:R-:W-:Y:S04]  /*1760*/  STS [R240.X4+0x700], R17 ;  /* 0x00070011f0007388 */ /* 0x000fe80000004800 */
        /* <DEDUP_REMOVED lines=9> */
[----:B------:R-:W1:Y:S04]  /*1800*/  LDS R109, [R133.X4+0x1c] ;  /* 0x00001c00856d7984 */ /* 0x000e680000004800 */
[----:B------:R-:W3:Y:S04]  /*1810*/  LDS R108, [R133.X4+0x20] ;  /* 0x00002000856c7984 */ /* 0x000ee80000004800 */
[----:B------:R-:W3:Y:S04]  /*1820*/  LDS R107, [R133.X4+0x24] ;  /* 0x00002400856b7984 */ /* 0x000ee80000004800 */
[----:B------:R-:W3:Y:S04]  /*1830*/  LDS R106, [R133.X4+0x28] ;  /* 0x00002800856a7984 */ /* 0x000ee80000004800 */
[----:B------:R-:W3:Y:S04]  /*1840*/  LDS R105, [R133.X4+0x2c] ;  /* 0x00002c0085697984 */ /* 0x000ee80000004800 */
[----:B------:R-:W3:Y:S04]  /*1850*/  LDS R104, [R133.X4+0x30] ;  /* 0x0000300085687984 */ /* 0x000ee80000004800 */
[----:B------:R-:W3:Y:S04]  /*1860*/  LDS R103, [R133.X4+0x34] ;  /* 0x0000340085677984 */ /* 0x000ee80000004800 */
[----:B------:R-:W3:Y:S04]  /*1870*/  LDS R102, [R133.X4+0x38] ;  /* 0x0000380085667984 */ /* 0x000ee80000004800 */
[----:B------:R-:W3:Y:S01]  /*1880*/  LDS R101, [R133.X4+0x3c] ;  /* 0x00003c0085657984 */ /* 0x000ee20000004800 */
[----:B0-----:R-:W-:Y:S01]  /*1890*/  MOV R2, UR19 ;  /* 0x0000001300027c02 */ /* 0x001fe20008000f00 */
[----:B------:R-:W-:-:S04]  /*18a0*/  HFMA2.MMA R0, -RZ, RZ, 0, 0 ;  /* 0x00000000ff007435 */ /* 0x000fc800000001ff */
[----:B------:R-:W-:Y:S01]  /*18b0*/  IMAD.WIDE R2, R196, 0x4, R2 ;  /* 0x00000004c4027825 */ /* 0x000fe200078e0202 */
[----:B------:R-:W-:Y:S01]  /*18c0*/  BAR.SYNC.DEFER_BLOCKING 0x0 ;  /* 0x0000000000007b1d */ /* 0x000fe20000010000 */
[----:B-1----:R-:W-:Y:S01]  /*18d0*/  CS2R R4, SRZ ;  /* 0x0000000000047805 */ /* 0x002fe2000001ff00 */
[----:B--2---:R-:W-:-:S04]  /*18e0*/  CS2R R6, SRZ ;  /* 0x0000000000067805 */ /* 0x004fc8000001ff00 */
[----:B------:R-:W2:Y:S01]  /*18f0*/  @!P0 LDG.E R0, [R2.64] ;  /* 0x0000002802008981 */ /* 0x000ea2000c1e1900 */
[----:B------:R-:W-:-:S03]  /*1900*/  ISETP.GE.AND P0, PT, R21, UR11, PT ;  /* 0x0000000b15007c0c */ /* 0x000fc6000bf06270 */
[----:B------:R-:W2:Y:S01]  /*1910*/  @!P1 LDG.E R4, [R2.64+0x100] ;  /* 0x0001002802049981 */ /* 0x000ea2000c1e1900 */
[----:B------:R-:W-:-:S09]  /*1920*/  ISETP.GE.AND P1, PT, R27, UR11, PT ;  /* 0x0000000b1b007c0c */ /* 0x000fd2000bf26270 */
[----:B------:R-:W2:Y:S01]  /*1930*/  @!P0 LDG.E R5, [R2.64+0x80] ;  /* 0x0000802802058981 */ /* 0x000ea2000c1e1900 */
[----:B------:R-:W-:-:S03]  /*1940*/  ISETP.GE.AND P0, PT, R25, UR11, PT ;  /* 0x0000000b19007c0c */ /* 0x000fc6000bf06270 */
[----:B------:R-:W2:Y:S01]  /*1950*/  @!P1 LDG.E R7, [R2.64+0x200] ;  /* 0x0002002802079981 */ /* 0x000ea2000c1e1900 */
[----:B------:R-:W-:Y:S01]  /*1960*/  ISETP.GE.AND P1, PT, R31, UR11, PT ;  /* 0x0000000b1f007c0c */ /* 0x000fe2000bf26270 */
[----:B---3--:R-:W-:-:S08]  /*1970*/  CS2R R8, SRZ ;  /* 0x0000000000087805 */ /* 0x008fd0000001ff00 */
[----:B------:R-:W3:Y:S01]  /*1980*/  @!P0 LDG.E R6, [R2.64+0x180] ;  /* 0x0001802802068981 */ /* 0x000ee2000c1e1900 */
[----:B------:R-:W-:-:S03]  /*1990*/  ISETP.GE.AND P0, PT, R29, UR11, PT ;  /* 0x0000000b1d007c0c */ /* 0x000fc6000bf06270 */
[----:B------:R-:W3:Y:S01]  /*19a0*/  @!P1 LDG.E R9, [R2.64+0x300] ;  /* 0x0003002802099981 */ /* 0x000ee2000c1e1900 */
[----:B------:R-:W-:Y:S01]  /*19b0*/  ISETP.GE.AND P1, PT, R35, UR11, PT ;  /* 0x0000000b23007c0c */ /* 0x000fe2000bf26270 */
[----:B----4-:R-:W-:-:S08]  /*19c0*/  CS2R R10, SRZ ;  /* 0x00000000000a7805 */ /* 0x010fd0000001ff00 */
[----:B------:R-:W4:Y:S01]  /*19d0*/  @!P0 LDG.E R8, [R2.64+0x280] ;  /* 0x0002802802088981 */ /* 0x000f22000c1e1900 */
[----:B------:R-:W-:-:S03]  /*19e0*/  ISETP.GE.AND P0, PT, R33, UR11, PT ;  /* 0x0000000b21007c0c */ /* 0x000fc6000bf06270 */
[----:B------:R-:W4:Y:S01]  /*19f0*/  @!P1 LDG.E R11, [R2.64+0x400] ;  /* 0x00040028020b9981 */ /* 0x000f22000c1e1900 */
[----:B------:R-:W-:Y:S01]  /*1a00*/  ISETP.NE.AND P1, PT, R19, RZ, PT ;  /* 0x000000ff1300720c */ /* 0x000fe20003f25270 */
[----:B-----5:R-:W-:-:S08]  /*1a10*/  HFMA2.MMA R16, -RZ, RZ, 0, 0 ;  /* 0x00000000ff107435 */ /* 0x020fd000000001ff */
[----:B------:R-:W5:Y:S01]  /*1a20*/  @!P0 LDG.E R10, [R2.64+0x380] ;  /* 0x00038028020a8981 */ /* 0x000f62000c1e1900 */
[----:B------:R-:W-:Y:S01]  /*1a30*/  ISETP.NE.AND P0, PT, R20, RZ, PT ;  /* 0x000000ff1400720c */ /* 0x000fe20003f05270 */
[----:B------:R-:W-:Y:S01]  /*1a40*/  CS2R R12, SRZ ;  /* 0x00000000000c7805 */ /* 0x000fe2000001ff00 */
[----:B------:R-:W-:Y:S01]  /*1a50*/  MOV R19, RZ ;  /* 0x000000ff00137202 */ /* 0x000fe20000000f00 */
        /* <DEDUP_REMOVED lines=28> */
[----:B------:R-:W-:Y:S04]  /*1c20*/  STS [R45.X4+0x80], R5 ;  /* 0x000080052d007388 */ /* 0x000fe80000004800 */
[----:B------:R-:W-:Y:S04]  /*1c30*/  STS [R44.X4+0x100], R4 ;  /* 0x000100042c007388 */ /* 0x000fe80000004800 */
[----:B---3--:R-:W-:Y:S04]  /*1c40*/  STS [R43.X4+0x180], R6 ;  /* 0x000180062b007388 */ /* 0x008fe80000004800 */
[----:B------:R-:W-:Y:S04]  /*1c50*/  STS [R252.X4+0x200], R7 ;  /* 0x00020007fc007388 */ /* 0x000fe80000004800 */
[----:B----4-:R-:W-:Y:S04]  /*1c60*/  STS [R251.X4+0x280], R8 ;  /* 0x00028008fb007388 */ /* 0x010fe80000004800 */
[----:B------:R-:W-:Y:S04]  /*1c70*/  STS [R250.X4+0x300], R9 ;  /* 0x00030009fa007388 */ /* 0x000fe80000004800 */
[----:B-----5:R-:W-:Y:S04]  /*1c80*/  STS [R249.X4+0x380], R10 ;  /* 0x0003800af9007388 */ /* 0x020fe80000004800 */
[----:B------:R-:W-:Y:S04]  /*1c90*/  STS [R248.X4+0x400], R11 ;  /* 0x0004000bf8007388 */ /* 0x000fe80000004800 */
[----:B------:R-:W-:Y:S04]  /*1ca0*/  STS [R245.X4+0x480], R12 ;  /* 0x0004800cf5007388 */ /* 0x000fe80000004800 */
[----:B------:R-:W-:Y:S04]  /*1cb0*/  STS [R244.X4+0x500], R13 ;  /* 0x0005000df4007388 */ /* 0x000fe80000004800 */
        /* <DEDUP_REMOVED lines=56> */
.L_x_1753:
[----:B--234-:R-:W-:Y:S05]  /*2040*/  BSYNC B0 ;  /* 0x0000000000007941 */ /* 0x01cfea0003800000 */
.L_x_1752:
        /* <DEDUP_REMOVED lines=35> */
.L_x_1755:
[----:B------:R-:W-:Y:S05]  /*2280*/  BSYNC B0 ;  /* 0x0000000000007941 */ /* 0x000fea0003800000 */
.L_x_1754:
        /* <DEDUP_REMOVED lines=35> */
.L_x_1757:
[----:B------:R-:W-:Y:S05]  /*24c0*/  BSYNC B0 ;  /* 0x0000000000007941 */ /* 0x000fea0003800000 */
.L_x_1756:
        /* <DEDUP_REMOVED lines=35> */
.L_x_1759:
[----:B------:R-:W-:Y:S05]  /*2700*/  BSYNC B0 ;  /* 0x0000000000007941 */ /* 0x000fea0003800000 */
.L_x_1758:
[----:B------:R0:W-:Y:S01]  /*2710*/  STL [R1+0x10], RZ ;  /* 0x000010ff01007387 */ /* 0x0001e20000100800 */
[----:B------:R-:W-:Y:S01]  /*2720*/  BSSY B0, `(.L_x_1760) ;  /* 0x0000024000007945 */ /* 0x000fe20003800000 */
[----:B------:R-:W-:Y:S01]  /*2730*/  FSETP.GTU.FTZ.AND P1, PT, R107, 20, PT ;  /* 0x41a000006b00780b */ /* 0x000fe20003f3c000 */
[----:B------:R-:W-:Y:S01]  /*2740*/  FADD.FTZ R106, R106, UR8 ;  /* 0x000000086a6a7e21 */ /* 0x000fe20008010000 */
[----:B------:R-:W-:Y:S01]  /*2750*/  LOP3.LUT R238, R135, 0x1f, RZ, 0xc0, !PT ;  /* 0x0000001f87ee7812 */ /* 0x000fe200078ec0ff */
[----:B------:R-:W-:Y:S05]  /*2760*/  @P0 BRA `(.L_x_1761) ;  /* 0x000001f000000947 */ /* 0x000fea0003800000 */
        /* <DEDUP_REMOVED lines=31> */
.L_x_1761:
[----:B------:R-:W-:Y:S05]  /*2960*/  BSYNC B0 ;  /* 0x0000000000007941 */ /* 0x000fea0003800000 */
.L_x_1760:
        /* <DEDUP_REMOVED lines=40> */
.L_x_1763:
[----:B------:R-:W-:Y:S05]  /*2bf0*/  BSYNC B0 ;  /* 0x0000000000007941 */ /* 0x000fea0003800000 */
.L_x_1762:
        /* <DEDUP_REMOVED lines=39> */
.L_x_1765:
[----:B------:R-:W-:Y:S05]  /*2e70*/  BSYNC B0 ;  /* 0x0000000000007941 */ /* 0x000fea0003800000 */
.L_x_1764:
        /* <DEDUP_REMOVED lines=39> */
.L_x_1767:
[----:B------:R-:W-:Y:S05]  /*30f0*/  BSYNC B0 ;  /* 0x0000000000007941 */ /* 0x000fea0003800000 */
.L_x_1766:
        /* <DEDUP_REMOVED lines=39> */
.L_x_1769:
[----:B------:R-:W-:Y:S05]  /*3370*/  BSYNC B0 ;  /* 0x0000000000007941 */ /* 0x000fea0003800000 */
.L_x_1768:
        /* <DEDUP_REMOVED lines=39> */
.L_x_1771:
[----:B------:R-:W-:Y:S05]  /*35f0*/  BSYNC B0 ;  /* 0x0000000000007941 */ /* 0x000fea0003800000 */
.L_x_1770:
        /* <DEDUP_REMOVED lines=40> */
.L_x_1773:
[----:B------:R-:W-:Y:S05]  /*3880*/  BSYNC B0 ;  /* 0x0000000000007941 */ /* 0x000fea0003800000 */
.L_x_1772:
        /* <DEDUP_REMOVED lines=33> */
.L_x_1775:
[----:B------:R-:W-:Y:S05]  /*3aa0*/  BSYNC B0 ;  /* 0x0000000000007941 */ /* 0x000fea0003800000 */
.L_x_1774:
        /* <DEDUP_REMOVED lines=33> */
.L_x_1777:
[----:B------:R-:W-:Y:S05]  /*3cc0*/  BSYNC B0 ;  /* 0x0000000000007941 */ /* 0x000fea0003800000 */
.L_x_1776:
        /* <DEDUP_REMOVED lines=33> */
.L_x_1779:
[----:B------:R-:W-:Y:S05]  /*3ee0*/  BSYNC B0 ;  /* 0x0000000000007941 */ /* 0x000fea0003800000 */
.L_x_1778:
        /* <DEDUP_REMOVED lines=33> */
.L_x_1781:
[----:B------:R-:W-:Y:S05]  /*4100*/  BSYNC B0 ;  /* 0x0000000000007941 */ /* 0x000fea0003800000 */
.L_x_1780:
        /* <DEDUP_REMOVED lines=33> */
.L_x_1783:
[----:B------:R-:W-:Y:S05]  /*4320*/  BSYNC B0 ;  /* 0x0000000000007941 */ /* 0x000fea0003800000 */
.L_x_1782:
        /* <DEDUP_REMOVED lines=53> */
.L_x_1885:
[----:B------:R-:W-:Y:S01]  /*4680*/  LOP3.LUT R0, R135, 0x7ffffe0, RZ, 0xc0, !PT ;  /* 0x07ffffe087007812 */ /* 0x000fe200078ec0ff */
[----:B------:R-:W-:Y:S01]  /*4690*/  ULDC UR39, c[0x0][0x168] ;  /* 0x00005a0000277ab9 */ /* 0x000fe20000000800 */
[----:B------:R-:W-:Y:S01]  /*46a0*/  MOV R7, UR6 ;  /* 0x0000000600077c02 */ /* 0x000fe20008000f00 */
[----:B------:R-:W-:Y:S01]  /*46b0*/  USHF.R.S32.HI UR38, URZ, 0x1f, UR6 ;  /* 0x0000001f3f267899 */ /* 0x000fe20008011406 */
[----:B------:R-:W-:Y:S01]  /*46c0*/  SHF.L.U32 R5, R0, 0x5, RZ ;  /* 0x0000000500057819 */ /* 0x000fe200000006ff */
[----:B------:R-:W-:Y:S01]  /*46d0*/  UIADD3 UR39, -UR12, UR39, URZ ;  /* 0x000000270c277290 */ /* 0x000fe2000fffe13f */
[----:B------:R-:W-:Y:S01]  /*46e0*/  CS2R R10, SRZ ;  /* 0x00000000000a7805 */ /* 0x000fe2000001ff00 */
[----:B------:R-:W-:Y:S01]  /*46f0*/  ULDC.64 UR34, c[0x0][0x1a0] ;  /* 0x0000680000227ab9 */ /* 0x000fe20000000a00 */
[----:B------:R-:W-:Y:S01]  /*4700*/  LOP3.LUT R4, R5, 0xffffffe0, R238, 0xe2, !PT ;  /* 0xffffffe005047812 */ /* 0x000fe200078ee2ee */
[----:B------:R-:W-:Y:S01]  /*4710*/  UIMAD UR34, UR38, UR34, URZ ;  /* 0x00000022262272a4 */ /* 0x000fe2000f8e023f */
[----:B------:R-:W-:Y:S01]  /*4720*/  MOV R0, RZ ;  /* 0x000000ff00007202 */ /* 0x000fe20000000f00 */
[----:B------:R-:W-:Y:S01]  /*4730*/  USHF.L.U32 UR39, UR39, 0x1, URZ ;  /* 0x0000000127277899 */ /* 0x000fe2000800063f */
[--C-:B------:R-:W-:Y:S01]  /*4740*/  SHF.R.S32.HI R5, RZ, 0x1f, R4.reuse ;  /* 0x0000001fff057819 */ /* 0x100fe20000011404 */
[----:B------:R-:W-:Y:S01]  /*4750*/  UIMAD UR34, UR6, UR35, UR34 ;  /* 0x00000023062272a4 */ /* 0x000fe2000f8e0222 */
[C---:B------:R-:W-:Y:S01]  /*4760*/  LOP3.LUT R45, R4.reuse, 0x20, RZ, 0xfc, !PT ;  /* 0x00000020042d7812 */ /* 0x040fe200078efcff */
[----:B------:R-:W-:Y:S01]  /*4770*/  CS2R R12, SRZ ;  /* 0x00000000000c7805 */ /* 0x000fe2000001ff00 */
[C---:B------:R-:W-:Y:S01]  /*4780*/  LOP3.LUT R47, R4.reuse, 0x40, RZ, 0xfc, !PT ;  /* 0x00000040042f7812 */ /* 0x040fe200078efcff */
[----:B------:R-:W-:Y:S01]  /*4790*/  IMAD.WIDE.U32 R6, R7, c[0x0][0x1a0], R4 ;  /* 0x0000680007067a25 */ /* 0x000fe200078e0004 */
[C---:B------:R-:W-:Y:S01]  /*47a0*/  LOP3.LUT R49, R4.reuse, 0x60, RZ, 0xfc, !PT ;  /* 0x0000006004317812 */ /* 0x040fe200078efcff */
[----:B------:R-:W-:Y:S01]  /*47b0*/  CS2R R14, SRZ ;  /* 0x00000000000e7805 */ /* 0x000fe2000001ff00 */
[----:B------:R-:W-:Y:S01]  /*47c0*/  ISETP.GE.AND P4, PT, R4, UR39, PT ;  /* 0x0000002704007c0c */ /* 0x000fe2000bf86270 */
[----:B------:R-:W-:Y:S01]  /*47d0*/  CS2R R16, SRZ ;  /* 0x0000000000107805 */ /* 0x000fe2000001ff00 */
[----:B------:R-:W-:Y:S01]  /*47e0*/  ISETP.GE.AND P3, PT, R45, UR39, PT ;  /* 0x000000272d007c0c */ /* 0x000fe2000bf66270 */
[----:B------:R-:W-:Y:S01]  /*47f0*/  CS2R R18, SRZ ;  /* 0x0000000000127805 */ /* 0x000fe2000001ff00 */
[----:B------:R-:W-:Y:S01]  /*4800*/  ISETP.GE.AND P2, PT, R47, UR39, PT ;  /* 0x000000272f007c0c */ /* 0x000fe2000bf46270 */
[----:B------:R-:W-:Y:S01]  /*4810*/  CS2R R20, SRZ ;  /* 0x0000000000147805 */ /* 0x000fe2000001ff00 */
[----:B------:R-:W-:Y:S01]  /*4820*/  ISETP.GE.AND P1, PT, R49, UR39, PT ;  /* 0x0000002731007c0c */ /* 0x000fe2000bf26270 */
[----:B------:R-:W-:Y:S01]  /*4830*/  CS2R R22, SRZ ;  /* 0x0000000000167805 */ /* 0x000fe2000001ff00 */
[----:B------:R-:W-:Y:S01]  /*4840*/  IADD3 R3, R7, UR34, RZ ;  /* 0x0000002207037c10 */ /* 0x000fe2000fffe0ff */
[----:B------:R-:W-:Y:S01]  /*4850*/  CS2R R24, SRZ ;  /* 0x0000000000187805 */ /* 0x000fe2000001ff00 */
[----:B------:R-:W-:Y:S01]  /*4860*/  LEA R2, P0, R6, UR17, 0x2 ;  /* 0x0000001106027c11 */ /* 0x000fe2000f8010ff */
[----:B------:R-:W-:Y:S01]  /*4870*/  CS2R R26, SRZ ;  /* 0x00000000001a7805 */ /* 0x000fe2000001ff00 */
[----:B------:R-:W-:Y:S01]  /*4880*/  LOP3.LUT R51, R4, 0x80, RZ, 0xfc, !PT ;  /* 0x0000008004337812 */ /* 0x000fe200078efcff */
[----:B------:R-:W-:Y:S01]  /*4890*/  CS2R R28, SRZ ;  /* 0x00000000001c7805 */ /* 0x000fe2000001ff00 */
[----:B------:R-:W-:Y:S01]  /*48a0*/  LEA.HI.X R3, R6, UR16, R3, 0x2, P0 ;  /* 0x0000001006037c11 */ /* 0x000fe200080f1403 */
[----:B------:R-:W-:Y:S01]  /*48b0*/  CS2R R30, SRZ ;  /* 0x00000000001e7805 */ /* 0x000fe2000001ff00 */
[C---:B------:R-:W-:Y:S01]  /*48c0*/  LOP3.LUT R53, R4.reuse, 0xa0, RZ, 0xfc, !PT ;  /* 0x000000a004357812 */ /* 0x040fe200078efcff */
[----:B------:R-:W-:Y:S01]  /*48d0*/  CS2R R32, SRZ ;  /* 0x0000000000207805 */ /* 0x000fe2000001ff00 */
[C---:B------:R-:W-:Y:S01]  /*48e0*/  LOP3.LUT R161, R4.reuse, 0xc0, RZ, 0xfc, !PT ;  /* 0x000000c004a17812 */ /* 0x040fe200078efcff */
[----:B------:R1:W2:Y:S01]  /*48f0*/  @!P4 LDG.E R11, [R2.64] ;  /* 0x00000028020bc981 */ /* 0x0002a2000c1e1900 */
[C---:B------:R-:W-:Y:S01]  /*4900*/  LOP3.LUT R160, R4.reuse, 0xe0, RZ, 0xfc, !PT ;  /* 0x000000e004a07812 */ /* 0x040fe200078efcff */
[----:B------:R-:W-:Y:S01]  /*4910*/  CS2R R34, SRZ ;  /* 0x0000000000227805 */ /* 0x000fe2000001ff00 */
[C---:B------:R-:W-:Y:S01]  /*4920*/  LOP3.LUT R158, R4.reuse, 0x100, RZ, 0xfc, !PT ;  /* 0x00000100049e7812 */ /* 0x040fe200078efcff */
[----:B------:R1:W3:Y:S01]  /*4930*/  @!P3 LDG.E R0, [R2.64+0x80] ;  /* 0x000080280200b981 */ /* 0x0002e2000c1e1900 */
[----:B------:R-:W-:Y:S01]  /*4940*/  ISETP.GE.AND P0, PT, R51, UR39, PT ;  /* 0x0000002733007c0c */ /* 0x000fe2000bf06270 */
[----:B------:R-:W-:Y:S01]  /*4950*/  CS2R R36, SRZ ;  /* 0x0000000000247805 */ /* 0x000fe2000001ff00 */
[C---:B------:R-:W-:Y:S01]  /*4960*/  LOP3.LUT R159, R4.reuse, 0x120, RZ, 0xfc, !PT ;  /* 0x00000120049f7812 */ /* 0x040fe200078efcff */
[----:B------:R1:W4:Y:S01]  /*4970*/  @!P2 LDG.E R13, [R2.64+0x100] ;  /* 0x00010028020da981 */ /* 0x000322000c1e1900 */
[----:B------:R-:W-:Y:S01]  /*4980*/  ISETP.GE.AND P6, PT, R53, UR39, PT ;  /* 0x0000002735007c0c */ /* 0x000fe2000bfc6270 */
[----:B------:R-:W-:Y:S01]  /*4990*/  ULDC.64 UR34, c[0x0][0x180] ;  /* 0x0000600000227ab9 */ /* 0x000fe20000000a00 */
        /* <DEDUP_REMOVED lines=18> */
[----:B------:R-:W-:Y:S02]  /*4ac0*/  LOP3.LUT R144, R4, 0x200, RZ, 0xfc, !PT ;  /* 0x0000020004907812 */ /* 0x000fe400078efcff */
        /* <DEDUP_REMOVED lines=32> */
[----:B------:R-:W-:Y:S02]  /*4cd0*/  SHF.L.U32 R7, R135, 0x5, RZ ;  /* 0x0000000587077819 */ /* 0x000fe400000006ff */
[C---:B------:R-:W-:Y:S01]  /*4ce0*/  LOP3.LUT R50, R4.reuse, 0x320, RZ, 0xfc, !PT ;  /* 0x0000032004327812 */ /* 0x040fe200078efcff */
[----:B------:R1:W4:Y:S01]  /*4cf0*/  @!P5 LDG.E R26, [R2.64+0xa00] ;  /* 0x000a0028021ad981 */ /* 0x000322000c1e1900 */
[C---:B------:R-:W-:Y:S02]  /*4d00*/  LOP3.LUT R46, R4.reuse, 0x340, RZ, 0xfc, !PT ;  /* 0x00000340042e7812 */ /* 0x040fe400078efcff */
[----:B------:R-:W-:Y:S01]  /*4d10*/  LOP3.LUT R6, R7, 0xffffffe0, R238, 0xe2, !PT ;  /* 0xffffffe007067812 */ /* 0x000fe200078ee2ee */
        /* <DEDUP_REMOVED lines=11> */
[----:B------:R-:W-:Y:S02]  /*4dd0*/  ISETP.GE.AND P5, PT, R44, UR39, PT ;  /* 0x000000272c007c0c */ /* 0x000fe4000bfa6270 */
[----:B------:R-:W-:Y:S02]  /*4de0*/  ISETP.GE.AND P4, PT, R38, UR39, PT ;  /* 0x0000002726007c0c */ /* 0x000fe4000bf86270 */
[----:B------:R-:W-:Y:S01]  /*4df0*/  ISETP.GE.AND P3, PT, R40, UR39, PT ;  /* 0x0000002728007c0c */ /* 0x000fe2000bf66270 */
[----:B------:R1:W4:Y:S01]  /*4e00*/  @!P0 LDG.E R37, [R2.64+0xc80] ;  /* 0x000c802802258981 */ /* 0x000322000c1e1900 */
[----:B------:R-:W-:Y:S02]  /*4e10*/  ISETP.GE.AND P2, PT, R42, UR39, PT ;  /* 0x000000272a007c0c */ /* 0x000fe4000bf46270 */
[----:B------:R-:W-:Y:S01]  /*4e20*/  ISETP.GE.AND P1, PT, R8, UR39, PT ;  /* 0x0000002708007c0c */ /* 0x000fe2000bf26270 */
[----:B------:R1:W4:Y:S01]  /*4e30*/  @!P6 LDG.E R32, [R2.64+0xd00] ;  /* 0x000d00280220e981 */ /* 0x000322000c1e1900 */
[----:B------:R-:W-:-:S02]  /*4e40*/  MOV R39, RZ ;  /* 0x000000ff00277202 */ /* 0x000fc40000000f00 */
[----:B------:R-:W-:Y:S02]  /*4e50*/  MOV R41, RZ ;  /* 0x000000ff00297202 */ /* 0x000fe40000000f00 */
[----:B------:R-:W-:Y:S01]  /*4e60*/  MOV R43, RZ ;  /* 0x000000ff002b7202 */ /* 0x000fe20000000f00 */
        /* <DEDUP_REMOVED lines=17> */
[----:B-1----:R-:W-:-:S04]  /*4f80*/  MOV R2, UR34 ;  /* 0x0000002200027c02 */ /* 0x002fc80008000f00 */
[----:B------:R-:W-:Y:S01]  /*4f90*/  MOV R3, UR35 ;  /* 0x0000002300037c02 */ /* 0x000fe20008000f00 */
[----:B------:R-:W-:-:S05]  /*4fa0*/  ULDC.64 UR34, c[0x0][0x1c0] ;  /* 0x0000700000227ab9 */ /* 0x000fca0000000a00 */
[----:B------:R-:W4:Y:S01]  /*4fb0*/  LDG.E.64 R2, [R2.64] ;  /* 0x0000002802027981 */ /* 0x000f22000c1e1b00 */
[----:B------:R-:W-:Y:S01]  /*4fc0*/  SHF.L.U32 R9, R135, 0x5, RZ ;  /* 0x0000000587097819 */ /* 0x000fe200000006ff */
[----:B------:R-:W-:Y:S01]  /*4fd0*/  UIMAD UR34, UR38, UR34, URZ ;  /* 0x00000022262272a4 */ /* 0x000fe2000f8e023f */
[----:B------:R-:W-:Y:S02]  /*4fe0*/  MOV R7, UR6 ;  /* 0x0000000600077c02 */ /* 0x000fe40008000f00 */
[----:B------:R-:W-:Y:S01]  /*4ff0*/  LOP3.LUT R9, R9, 0xfffffc00, RZ, 0xc0, !PT ;  /* 0xfffffc0009097812 */ /* 0x000fe200078ec0ff */
[----:B------:R-:W-:Y:S02]  /*5000*/  UIMAD UR34, UR6, UR35, UR34 ;  /* 0x00000023062272a4 */ /* 0x000fe4000f8e0222 */
[----:B------:R-:W-:Y:S01]  /*5010*/  IMAD.WIDE.U32 R6, R7, c[0x0][0x1c0], R4 ;  /* 0x0000700007067a25 */ /* 0x000fe200078e0004 */
[----:B------:R-:W-:Y:S02]  /*5020*/  IADD3 R94, R9, R134, RZ ;  /* 0x00000086095e7210 */ /* 0x000fe40007ffe0ff */
[----:B------:R-:W-:-:S02]  /*5030*/  ISETP.GE.AND P1, PT, R45, UR39, PT ;  /* 0x000000272d007c0c */ /* 0x000fc4000bf26270 */
[----:B------:R-:W-:Y:S02]  /*5040*/  IADD3 R5, R7, UR34, RZ ;  /* 0x0000002207057c10 */ /* 0x000fe4000fffe0ff */
[C---:B------:R-:W-:Y:S02]  /*5050*/  IADD3 R141, R94.reuse, 0x20, RZ ;  /* 0x000000205e8d7810 */ /* 0x040fe40007ffe0ff */
[----:B------:R-:W-:Y:S02]  /*5060*/  IADD3 R7, R94, 0x40, RZ ;  /* 0x000000405e077810 */ /* 0x000fe40007ffe0ff */
[----:B------:R-:W-:Y:S02]  /*5070*/  ISETP.GE.AND P6, PT, R4, UR39, PT ;  /* 0x0000002704007c0c */ /* 0x000fe4000bfc6270 */
[----:B------:R-:W-:Y:S02]  /*5080*/  ISETP.GE.AND P0, PT, R8, UR39, PT ;  /* 0x0000002708007c0c */ /* 0x000fe4000bf06270 */
[----:B------:R-:W-:-:S02]  /*5090*/  IADD3 R45, R94, 0x60, RZ ;  /* 0x000000605e2d7810 */ /* 0x000fc40007ffe0ff */
[----:B------:R-:W-:Y:S02]  /*50a0*/  ISETP.GE.AND P5, PT, R47, UR39, PT ;  /* 0x000000272f007c0c */ /* 0x000fe4000bfa6270 */
[----:B------:R-:W-:Y:S02]  /*50b0*/  LEA R4, P2, R6, UR15, 0x2 ;  /* 0x0000000f06047c11 */ /* 0x000fe4000f8410ff */
[CC--:B------:R-:W-:Y:S02]  /*50c0*/  LEA.HI.SX32 R8, R94.reuse, R94.reuse, 0x1b ;  /* 0x0000005e5e087211 */ /* 0x0c0fe400078fdaff */
[C---:B------:R-:W-:Y:S02]  /*50d0*/  IADD3 R139, R94.reuse, 0x80, RZ ;  /* 0x000000805e8b7810 */ /* 0x040fe40007ffe0ff */
[----:B------:R-:W-:Y:S02]  /*50e0*/  IADD3 R47, R94, 0xa0, RZ ;  /* 0x000000a05e2f7810 */ /* 0x000fe40007ffe0ff */
[----:B------:R-:W-:-:S02]  /*50f0*/  LEA.HI.SX32 R141, R141, R94, 0x1b ;  /* 0x0000005e8d8d7211 */ /* 0x000fc400078fdaff */
[----:B------:R-:W-:Y:S02]  /*5100*/  ISETP.GE.AND P4, PT, R49, UR39, PT ;  /* 0x0000002731007c0c */ /* 0x000fe4000bf86270 */
[C---:B------:R-:W-:Y:S02]  /*5110*/  IADD3 R95, R94.reuse, 0xc0, RZ ;  /* 0x000000c05e5f7810 */ /* 0x040fe40007ffe0ff */
[-C--:B------:R-:W-:Y:S02]  /*5120*/  LEA.HI.SX32 R142, R7, R94.reuse, 0x1b ;  /* 0x0000005e078e7211 */ /* 0x080fe400078fdaff */
[----:B------:R-:W-:Y:S02]  /*5130*/  IADD3 R49, R94, 0xe0, RZ ;  /* 0x000000e05e317810 */ /* 0x000fe40007ffe0ff */
[----:B------:R-:W-:Y:S02]  /*5140*/  LEA.HI.SX32 R138, R45, R94, 0x1b ;  /* 0x0000005e2d8a7211 */ /* 0x000fe400078fdaff */
[----:B------:R-:W-:-:S02]  /*5150*/  ISETP.GE.AND P3, PT, R51, UR39, PT ;  /* 0x0000002733007c0c */ /* 0x000fc4000bf66270 */
[----:B------:R-:W-:Y:S02]  /*5160*/  LEA.HI.X R5, R6, UR14, R5, 0x2, P2 ;  /* 0x0000000e06057c11 */ /* 0x000fe400090f1405 */
[C---:B------:R-:W-:Y:S02]  /*5170*/  IADD3 R137, R94.reuse, 0x100, RZ ;  /* 0x000001005e897810 */ /* 0x040fe40007ffe0ff */
        /* <DEDUP_REMOVED lines=31> */
[----:B------:R-:W-:Y:S01]  /*5370*/  LEA.HI.SX32 R68, R71, R94, 0x1b ;  /* 0x0000005e47447211 */ /* 0x000fe200078fdaff */
[----:B--2---:R-:W-:Y:S04]  /*5380*/  STS [R8.X4], R11 ;  /* 0x0000000b08007388 */ /* 0x004fe80000004800 */
[----:B---3--:R1:W-:Y:S04]  /*5390*/  STS [R141.X4+0x80], R0 ;  /* 0x000080008d007388 */ /* 0x0083e80000004800 */
[----:B----4-:R2:W-:Y:S04]  /*53a0*/  STS [R142.X4+0x100], R13 ;  /* 0x0001000d8e007388 */ /* 0x0105e80000004800 */
[----:B------:R-:W-:Y:S04]  /*53b0*/  STS [R138.X4+0x180], R15 ;  /* 0x0001800f8a007388 */ /* 0x000fe80000004800 */
[----:B------:R3:W-:Y:S04]  /*53c0*/  STS [R139.X4+0x200], R10 ;  /* 0x0002000a8b007388 */ /* 0x0007e80000004800 */
[----:B------:R-:W-:Y:S04]  /*53d0*/  STS [R140.X4+0x280], R17 ;  /* 0x000280118c007388 */ /* 0x000fe80000004800 */
[----:B------:R4:W-:Y:S04]  /*53e0*/  STS [R95.X4+0x300], R12 ;  /* 0x0003000c5f007388 */ /* 0x0009e80000004800 */
[----:B------:R0:W-:Y:S04]  /*53f0*/  STS [R136.X4+0x380], R19 ;  /* 0x0003801388007388 */ /* 0x0001e80000004800 */
[----:B------:R-:W-:Y:S04]  /*5400*/  STS [R137.X4+0x400], R14 ;  /* 0x0004000e89007388 */ /* 0x000fe80000004800 */
[----:B------:R0:W-:Y:S04]  /*5410*/  STS [R6.X4+0x480], R21 ;  /* 0x0004801506007388 */ /* 0x0001e80000004800 */
[----:B------:R-:W-:Y:S04]  /*5420*/  STS [R7.X4+0x500], R16 ;  /* 0x0005001007007388 */ /* 0x000fe80000004800 */
        /* <DEDUP_REMOVED lines=9> */
[C---:B------:R-:W-:Y:S02]  /*54c0*/  IADD3 R145, R94.reuse, 0x340, RZ ;  /* 0x000003405e917810 */ /* 0x040fe40007ffe0ff */
[-C--:B------:R-:W-:Y:S01]  /*54d0*/  LEA.HI.SX32 R71, R77, R94.reuse, 0x1b ;  /* 0x0000005e4d477211 */ /* 0x080fe200078fdaff */
[----:B------:R0:W-:Y:S01]  /*54e0*/  STS [R65.X4+0x800], R22 ;  /* 0x0008001641007388 */ /* 0x0001e20000004800 */
[C---:B------:R-:W-:Y:S02]  /*54f0*/  IADD3 R147, R94.reuse, 0x360, RZ ;  /* 0x000003605e937810 */ /* 0x040fe40007ffe0ff */
[-C--:B------:R-:W-:Y:S01]  /*5500*/  LEA.HI.SX32 R72, R79, R94.reuse, 0x1b ;  /* 0x0000005e4f487211 */ /* 0x080fe200078fdaff */
[----:B------:R-:W-:Y:S01]  /*5510*/  STS [R66.X4+0x880], R29 ;  /* 0x0008801d42007388 */ /* 0x000fe20000004800 */
        /* <DEDUP_REMOVED lines=9> */
[----:B------:R-:W-:Y:S02]  /*55b0*/  IADD3 R155, R94, 0x3e0, RZ ;  /* 0x000003e05e9b7810 */ /* 0x000fe40007ffe0ff */
[-C--:B------:R-:W-:Y:S01]  /*55c0*/  LEA.HI.SX32 R76, R147, R94.reuse, 0x1b ;  /* 0x0000005e934c7211 */ /* 0x080fe200078fdaff */
[----:B------:R-:W-:Y:S01]  /*55d0*/  STS [R70.X4+0xa80], R33 ;  /* 0x000a802146007388 */ /* 0x000fe20000004800 */
[----:B------:R-:W-:-:S03]  /*55e0*/  LEA.HI.SX32 R77, R149, R94, 0x1b ;  /* 0x0000005e954d7211 */ /* 0x000fc600078fdaff */
[----:B------:R-:W-:Y:S01]  /*55f0*/  STS [R71.X4+0xb00], R28 ;  /* 0x000b001c47007388 */ /* 0x000fe20000004800 */
[----:B------:R-:W-:-:S03]  /*5600*/  LEA.HI.SX32 R78, R151, R94, 0x1b ;  /* 0x0000005e974e7211 */ /* 0x000fc600078fdaff */
[----:B------:R-:W-:Y:S01]  /*5610*/  STS [R72.X4+0xb80], R35 ;  /* 0x000b802348007388 */ /* 0x000fe20000004800 */
[----:B------:R-:W-:-:S03]  /*5620*/  LEA.HI.SX32 R79, R153, R94, 0x1b ;  /* 0x0000005e994f7211 */ /* 0x000fc600078fdaff */
[----:B------:R-:W-:Y:S01]  /*5630*/  STS [R73.X4+0xc00], R30 ;  /* 0x000c001e49007388 */ /* 0x000fe20000004800 */
[----:B------:R-:W-:Y:S02]  /*5640*/  LEA.HI.SX32 R94, R155, R94, 0x1b ;  /* 0x0000005e9b5e7211 */ /* 0x000fe400078fdaff */
[----:B------:R-:W-:Y:S01]  /*5650*/  MOV R177, RZ ;  /* 0x000000ff00b17202 */ /* 0x000fe20000000f00 */
[----:B------:R-:W-:Y:S04]  /*5660*/  STS [R74.X4+0xc80], R37 ;  /* 0x000c80254a007388 */ /* 0x000fe80000004800 */
[----:B------:R-:W-:Y:S01]  /*5670*/  STS [R75.X4+0xd00], R32 ;  /* 0x000d00204b007388 */ /* 0x000fe20000004800 */
[----:B------:R-:W-:-:S03]  /*5680*/  CS2R R174, SRZ ;  /* 0x0000000000ae7805 */ /* 0x000fc6000001ff00 */
        /* <DEDUP_REMOVED lines=8> */
[----:B------:R-:W-:Y:S01]  /*5710*/  CS2R R170, SRZ ;  /* 0x0000000000aa7805 */ /* 0x000fe2000001ff00 */
[----:B------:R-:W-:Y:S01]  /*5720*/  MOV R173, RZ ;  /* 0x000000ff00ad7202 */ /* 0x000fe20000000f00 */
[----:B------:R0:W4:Y:S01]  /*5730*/  @!P1 LDG.E R174, [R4.64+0x80] ;  /* 0x0000802804ae9981 */ /* 0x000122000c1e1900 */
[----:B------:R-:W-:Y:S02]  /*5740*/  MOV R168, RZ ;  /* 0x000000ff00a87202 */ /* 0x000fe40000000f00 */
[----:B------:R-:W-:Y:S01]  /*5750*/  ISETP.GE.AND P1, PT, R158, UR39, PT ;  /* 0x000000279e007c0c */ /* 0x000fe2000bf26270 */
        /* <DEDUP_REMOVED lines=12> */
[----:B------:R-:W-:-:S04]  /*5820*/  CS2R R162, SRZ ;  /* 0x0000000000a27805 */ /* 0x000fc8000001ff00 */
        /* <DEDUP_REMOVED lines=14> */
[----:B------:R-:W-:Y:S01]  /*5910*/  CS2R R148, SRZ ;  /* 0x0000000000947805 */ /* 0x000fe2000001ff00 */
[----:B------:R-:W-:Y:S01]  /*5920*/  CS2R R150, SRZ ;  /* 0x0000000000967805 */ /* 0x000fe2000001ff00 */
[----:B------:R-:W-:Y:S02]  /*5930*/  CS2R R146, SRZ ;  /* 0x0000000000927805 */ /* 0x000fe4000001ff00 */
        /* <DEDUP_REMOVED lines=27> */
[----:B------:R-:W-:Y:S01]  /*5af0*/  MOV R143, RZ ;  /* 0x000000ff008f7202 */ /* 0x000fe20000000f00 */
[----:B------:R-:W-:Y:S01]  /*5b00*/  CS2R R156, SRZ ;  /* 0x00000000009c7805 */ /* 0x000fe2000001ff00 */
[----:B------:R0:W4:Y:S04]  /*5b10*/  @!P1 LDG.E R147, [R4.64+0xc80] ;  /* 0x000c802804939981 */ /* 0x000128000c1e1900 */
[----:B------:R0:W4:Y:S04]  /*5b20*/  @!P5 LDG.E R150, [R4.64+0xd00] ;  /* 0x000d00280496d981 */ /* 0x000128000c1e1900 */
[----:B------:R0:W4:Y:S04]  /*5b30*/  @!P4 LDG.E R143, [R4.64+0xd80] ;  /* 0x000d8028048fc981 */ /* 0x000128000c1e1900 */
[----:B------:R0:W4:Y:S04]  /*5b40*/  @!P3 LDG.E R158, [R4.64+0xe00] ;  /* 0x000e0028049eb981 */ /* 0x000128000c1e1900 */
[----:B------:R0:W4:Y:S04]  /*5b50*/  @!P2 LDG.E R159, [R4.64+0xe80] ;  /* 0x000e8028049fa981 */ /* 0x000128000c1e1900 */
[----:B------:R0:W4:Y:S04]  /*5b60*/  @!P6 LDG.E R156, [R4.64+0xf00] ;  /* 0x000f0028049ce981 */ /* 0x000128000c1e1900 */
[----:B------:R0:W4:Y:S01]  /*5b70*/  @!P0 LDG.E R157, [R4.64+0xf80] ;  /* 0x000f8028049d8981 */ /* 0x000122000c1e1900 */
[----:B------:R-:W1:Y:S02]  /*5b80*/  R2UR UR36, R3 ;  /* 0x00000000032473c2 */ /* 0x000e6400000e0000 */
[----:B-1----:R-:W-:-:S04]  /*5b90*/  FMUL.FTZ R0, R116, UR36 ;  /* 0x0000002474007c20 */ /* 0x002fc80008410000 */
[----:B------:R-:W-:Y:S02]  /*5ba0*/  FMUL.RZ R11, R0, 0.15915493667125701904 ;  /* 0x3e22f983000b7820 */ /* 0x000fe4000040c000 */
[----:B------:R-:W-:-:S04]  /*5bb0*/  FMUL.FTZ R0, R115, UR36 ;  /* 0x0000002473007c20 */ /* 0x000fc80008410000 */
[----:B--2---:R-:W-:Y:S02]  /*5bc0*/  FMUL.RZ R13, R0, 0.15915493667125701904 ;  /* 0x3e22f983000d7820 */ /* 0x004fe4000040c000 */
[----:B------:R-:W-:-:S04]  /*5bd0*/  FMUL.FTZ R0, R114, UR36 ;  /* 0x0000002472007c20 */ /* 0x000fc80008410000 */
[----:B0-----:R-:W-:Y:S02]  /*5be0*/  FMUL.RZ R5, R0, 0.15915493667125701904 ;  /* 0x3e22f98300057820 */ /* 0x001fe4000040c000 */
[----:B------:R-:W-:-:S04]  /*5bf0*/  FMUL.FTZ R0, R113, UR36 ;  /* 0x0000002471007c20 */ /* 0x000fc80008410000 */
[----:B------:R-:W-:Y:S02]  /*5c00*/  FMUL.RZ R3, R0, 0.15915493667125701904 ;  /* 0x3e22f98300037820 */ /* 0x000fe4000040c000 */
[----:B------:R-:W-:Y:S01]  /*5c10*/  FMUL.FTZ R0, R112, UR36 ;  /* 0x0000002470007c20 */ /* 0x000fe20008410000 */
[----:B------:R-:W-:Y:S01]  /*5c20*/  MUFU.SIN R169, R11 ;  /* 0x0000000b00a97308 */ /* 0x000fe20000000400 */
[----:B------:R-:W0:Y:S07]  /*5c30*/  R2UR UR35, R2 ;  /* 0x00000000022373c2 */ /* 0x000e2e00000e0000 */
[----:B------:R1:W-:Y:S02]  /*5c40*/  MUFU.COS R172, R11 ;  /* 0x0000000b00ac7308 */ /* 0x0003e40000000000 */
[----:B-1----:R-:W-:-:S02]  /*5c50*/  FMUL.RZ R11, R0, 0.15915493667125701904 ;  /* 0x3e22f983000b7820 */ /* 0x002fc4000040c000 */
[----:B------:R-:W-:-:S04]  /*5c60*/  FMUL.FTZ R0, R111, UR36 ;  /* 0x000000246f007c20 */ /* 0x000fc80008410000 */
[----:B---3--:R-:W-:Y:S08]  /*5c70*/  MUFU.SIN R10, R13 ;  /* 0x0000000d000a7308 */ /* 0x008ff00000000400 */
[----:B------:R1:W-:Y:S02]  /*5c80*/  MUFU.COS R82, R13 ;  /* 0x0000000d00527308 */ /* 0x0003e40000000000 */
[----:B-1----:R-:W-:-:S02]  /*5c90*/  FMUL.RZ R13, R0, 0.15915493667125701904 ;  /* 0x3e22f983000d7820 */ /* 0x002fc4000040c000 */
[----:B------:R-:W-:-:S04]  /*5ca0*/  FMUL.FTZ R0, R110, UR36 ;  /* 0x000000246e007c20 */ /* 0x000fc80008410000 */
[----:B------:R-:W-:Y:S08]  /*5cb0*/  MUFU.SIN R4, R5 ;  /* 0x0000000500047308 */ /* 0x000ff00000000400 */
[----:B------:R1:W-:Y:S02]  /*5cc0*/  MUFU.COS R80, R5 ;  /* 0x0000000500507308 */ /* 0x0003e40000000000 */
[----:B-1----:R-:W-:-:S02]  /*5cd0*/  FMUL.RZ R5, R0, 0.15915493667125701904 ;  /* 0x3e22f98300057820 */ /* 0x002fc4000040c000 */
[----:B------:R-:W-:-:S04]  /*5ce0*/  FMUL.FTZ R0, R109, UR36 ;  /* 0x000000246d007c20 */ /* 0x000fc80008410000 */
[----:B----4-:R-:W-:Y:S08]  /*5cf0*/  MUFU.SIN R12, R3 ;  /* 0x00000003000c7308 */ /* 0x010ff00000000400 */
[----:B------:R1:W-:Y:S02]  /*5d00*/  MUFU.COS R58, R3 ;  /* 0x00000003003a7308 */ /* 0x0003e40000000000 */
[----:B-1----:R-:W-:-:S02]  /*5d10*/  FMUL.RZ R3, R0, 0.15915493667125701904 ;  /* 0x3e22f98300037820 */ /* 0x002fc4000040c000 */
[----:B------:R-:W-:-:S04]  /*5d20*/  FMUL.FTZ R0, R108, UR36 ;  /* 0x000000246c007c20 */ /* 0x000fc80008410000 */
[----:B------:R-:W-:Y:S02]  /*5d30*/  FMUL.RZ R19, R0, 0.15915493667125701904 ;  /* 0x3e22f98300137820 */ /* 0x000fe4000040c000 */
[----:B------:R-:W-:Y:S01]  /*5d40*/  FMUL.FTZ R0, R107, UR36 ;  /* 0x000000246b007c20 */ /* 0x000fe20008410000 */
[----:B0-----:R-:W-:-:S03]  /*5d50*/  MOV R2, UR35 ;  /* 0x0000002300027c02 */ /* 0x001fc60008000f00 */
[----:B------:R-:W-:Y:S02]  /*5d60*/  FMUL.RZ R21, R0, 0.15915493667125701904 ;  /* 0x3e22f98300157820 */ /* 0x000fe4000040c000 */
[----:B------:R-:W-:-:S04]  /*5d70*/  FMUL.FTZ R0, R106, UR36 ;  /* 0x000000246a007c20 */ /* 0x000fc80008410000 */
[----:B------:R-:W-:Y:S02]  /*5d80*/  FMUL.RZ R25, R0, 0.15915493667125701904 ;  /* 0x3e22f98300197820 */ /* 0x000fe4000040c000 */
[----:B------:R-:W-:Y:S01]  /*5d90*/  FMUL.FTZ R0, R2, 1.4426950216293334961 ;  /* 0x3fb8aa3b02007820 */ /* 0x000fe20000410000 */
[----:B------:R-:W-:Y:S01]  /*5da0*/  MUFU.SIN R17, R3 ;  /* 0x0000000300117308 */ /* 0x000fe20000000400 */
[----:B------:R-:W-:-:S07]  /*5db0*/  LOP3.LUT P0, RZ, R135, 0x1f, RZ, 0xc0, !PT ;  /* 0x0000001f87ff7812 */ /* 0x000fce000780c0ff */
[----:B------:R0:W-:Y:S02]  /*5dc0*/  MUFU.COS R18, R3 ;  /* 0x0000000300127308 */ /* 0x0001e40000000000 */
[----:B0-----:R-:W-:-:S06]  /*5dd0*/  FMUL.FTZ R3, R0, R114 ;  /* 0x0000007200037220 */ /* 0x001fcc0000410000 */
[----:B------:R-:W-:Y:S01]  /*5de0*/  MUFU.SIN R15, R19 ;  /* 0x00000013000f7308 */ /* 0x000fe20000000400 */
[----:B------:R-:W-:-:S07]  /*5df0*/  FMUL.FTZ R23, R0, R110 ;  /* 0x0000006e00177220 */ /* 0x000fce0000410000 */
[----:B------:R0:W-:Y:S02]  /*5e00*/  MUFU.COS R16, R19 ;  /* 0x0000001300107308 */ /* 0x0001e40000000000 */
[----:B0-----:R-:W-:-:S06]  /*5e10*/  MOV R19, UR13 ;  /* 0x0000000d00137c02 */ /* 0x001fcc0008000f00 */
[----:B------:R-:W0:Y:S01]  /*5e20*/  MUFU.EX2 R3, R3 ;  /* 0x0000000300037308 */ /* 0x000e220000000800 */
[----:B------:R-:W-:Y:S01]  /*5e30*/  ISETP.LT.OR P0, PT, R19, 0x2, P0 ;  /* 0x000000021300780c */ /* 0x000fe20000701670 */
[----:B------:R-:W-:-:S06]  /*5e40*/  FMUL.FTZ R19, R0, R112 ;  /* 0x0000007000137220 */ /* 0x000fcc0000410000 */
[----:B------:R-:W-:Y:S01]  /*5e50*/  MUFU.SIN R22, R13 ;  /* 0x0000000d00167308 */ /* 0x000fe20000000400 */
[----:B------:R-:W-:-:S07]  /*5e60*/  FMUL.FTZ R2, R0, R115 ;  /* 0x0000007300027220 */ /* 0x000fce0000410000 */
[----:B------:R-:W-:Y:S08]  /*5e70*/  MUFU.COS R54, R13 ;  /* 0x0000000d00367308 */ /* 0x000ff00000000000 */
[----:B------:R-:W-:Y:S08]  /*5e80*/  MUFU.SIN R24, R5 ;  /* 0x0000000500187308 */ /* 0x000ff00000000400 */
[----:B------:R1:W-:Y:S08]  /*5e90*/  MUFU.COS R52, R5 ;  /* 0x0000000500347308 */ /* 0x0003f00000000000 */
[----:B------:R-:W-:Y:S01]  /*5ea0*/  MUFU.SIN R13, R21 ;  /* 0x00000015000d7308 */ /* 0x000fe20000000400 */
[----:B-1----:R-:W-:-:S07]  /*5eb0*/  FMUL.FTZ R5, R0, R113 ;  /* 0x0000007100057220 */ /* 0x002fce0000410000 */
[----:B------:R1:W-:Y:S02]  /*5ec0*/  MUFU.COS R14, R21 ;  /* 0x00000015000e7308 */ /* 0x0003e40000000000 */
[----:B-1----:R-:W-:-:S06]  /*5ed0*/  FMUL.FTZ R21, R0, R111 ;  /* 0x0000006f00157220 */ /* 0x002fcc0000410000 */
[----:B------:R-:W1:Y:S01]  /*5ee0*/  MUFU.EX2 R5, R5 ;  /* 0x0000000500057308 */ /* 0x000e620000000800 */
[----:B0-----:R-:W-:-:S07]  /*5ef0*/  FMUL.FTZ R59, R3, R4 ;  /* 0x00000004033b7220 */ /* 0x001fce0000410000 */
[----:B------:R-:W-:Y:S08]  /*5f00*/  MUFU.SIN R20, R11 ;  /* 0x0000000b00147308 */ /* 0x000ff00000000400 */
[----:B------:R-:W-:Y:S08]  /*5f10*/  MUFU.COS R56, R11 ;  /* 0x0000000b00387308 */ /* 0x000ff00000000000 */
[----:B------:R-:W0:Y:S08]  /*5f20*/  MUFU.EX2 R19, R19 ;  /* 0x0000001300137308 */ /* 0x000e300000000800 */
[----:B------:R-:W2:Y:S08]  /*5f30*/  MUFU.EX2 R21, R21 ;  /* 0x0000001500157308 */ /* 0x000eb00000000800 */
[----:B------:R-:W3:Y:S01]  /*5f40*/  MUFU.EX2 R23, R23 ;  /* 0x0000001700177308 */ /* 0x000ee20000000800 */
[----:B------:R-:W-:-:S07]  /*5f50*/  LEA R4, R134, R9, 0x5 ;  /* 0x0000000986047211 */ /* 0x000fce00078e28ff */
[----:B------:R4:W2:Y:S01]  /*5f60*/  MUFU.EX2 R81, R2 ;  /* 0x0000000200517308 */ /* 0x0008a20000000800 */
[----:B------:R-:W-:Y:S01]  /*5f70*/  MOV R27, c[0x0][0x16c] ;  /* 0x00005b00001b7a02 */ /* 0x000fe20000000f00 */
[----:B------:R-:W-:Y:S01]  /*5f80*/  FMUL.FTZ R80, R3, R80 ;  /* 0x0000005003507220 */ /* 0x000fe20000410000 */
[----:B------:R-:W-:Y:S01]  /*5f90*/  LEA.HI.SX32 R4, R4, R4, 0x1b ;  /* 0x0000000404047211 */ /* 0x000fe200078fdaff */
[----:B------:R-:W-:Y:S01]  /*5fa0*/  FMUL.FTZ R3, R105, UR36 ;  /* 0x0000002469037c20 */ /* 0x000fe20008410000 */
[----:B----4-:R-:W-:Y:S01]  /*5fb0*/  MOV R2, UR13 ;  /* 0x0000000d00027c02 */ /* 0x010fe20008000f00 */
[----:B-1----:R-:W-:Y:S02]  /*5fc0*/  FMUL.FTZ R57, R5, R12 ;  /* 0x0000000c05397220 */ /* 0x002fe40000410000 */
[----:B------:R-:W-:Y:S01]  /*5fd0*/  MUFU.SIN R11, R25 ;  /* 0x00000019000b7308 */ /* 0x000fe20000000400 */
[C---:B0-----:R-:W-:Y:S01]  /*5fe0*/  FMUL.FTZ R56, R19.reuse, R56 ;  /* 0x0000003813387220 */ /* 0x041fe20000410000 */
[----:B------:R-:W-:Y:S01]  /*5ff0*/  @!P0 IADD3 R2, R2, -0x2, RZ ;  /* 0xfffffffe02028810 */ /* 0x000fe20007ffe0ff */
[----:B------:R-:W-:Y:S01]  /*6000*/  FMUL.FTZ R55, R19, R20 ;  /* 0x0000001413377220 */ /* 0x000fe20000410000 */
[----:B------:R-:W0:Y:S01]  /*6010*/  LDS R50, [R4.X4] ;  /* 0x0000000004327984 */ /* 0x000e220000004800 */
[----:B------:R-:W-:-:S02]  /*6020*/  FMUL.RZ R3, R3, 0.15915493667125701904 ;  /* 0x3e22f98303037820 */ /* 0x000fc4000040c000 */
[----:B------:R-:W-:Y:S01]  /*6030*/  @!P0 IMAD R2, R2, R27, UR6 ;  /* 0x0000000602028e24 */ /* 0x000fe2000f8e021b */
[----:B------:R1:W-:Y:S01]  /*6040*/  MUFU.COS R12, R25 ;  /* 0x00000019000c7308 */ /* 0x0003e20000000000 */
[C---:B--2---:R-:W-:Y:S01]  /*6050*/  FMUL.FTZ R54, R21.reuse, R54 ;  /* 0x0000003615367220 */ /* 0x044fe20000410000 */
[----:B------:R-:W2:Y:S01]  /*6060*/  LDS R49, [R4.X4+0x4] ;  /* 0x0000040004317984 */ /* 0x000ea20000004800 */
[----:B------:R-:W-:Y:S02]  /*6070*/  FMUL.FTZ R53, R21, R22 ;  /* 0x0000001615357220 */ /* 0x000fe40000410000 */
[C---:B---3--:R-:W-:Y:S01]  /*6080*/  FMUL.FTZ R52, R23.reuse, R52 ;  /* 0x0000003417347220 */ /* 0x048fe20000410000 */
[----:B------:R-:W-:Y:S01]  /*6090*/  LDS R48, [R4.X4+0x8] ;  /* 0x0000080004307984 */ /* 0x000fe20000004800 */
[----:B------:R-:W-:Y:S02]  /*60a0*/  FMUL.FTZ R51, R23, R24 ;  /* 0x0000001817337220 */ /* 0x000fe40000410000 */
[C---:B------:R-:W-:Y:S01]  /*60b0*/  FMUL.FTZ R82, R81.reuse, R82 ;  /* 0x0000005251527220 */ /* 0x040fe20000410000 */
[----:B------:R-:W3:Y:S01]  /*60c0*/  LDS R47, [R4.X4+0xc] ;  /* 0x00000c00042f7984 */ /* 0x000ee20000004800 */
[----:B------:R-:W-:-:S03]  /*60d0*/  FMUL.FTZ R81, R81, R10 ;  /* 0x0000000a51517220 */ /* 0x000fc60000410000 */
[----:B------:R-:W4:Y:S01]  /*60e0*/  LDS R46, [R4.X4+0x10] ;  /* 0x00001000042e7984 */ /* 0x000f220000004800 */
[----:B------:R-:W-:Y:S03]  /*60f0*/  MUFU.SIN R9, R3 ;  /* 0x0000000300097308 */ /* 0x000fe60000000400 */
[----:B------:R-:W0:Y:S04]  /*6100*/  LDS R45, [R4.X4+0x14] ;  /* 0x00001400042d7984 */ /* 0x000e280000004800 */
[----:B------:R-:W0:Y:S01]  /*6110*/  LDS R44, [R4.X4+0x18] ;  /* 0x00001800042c7984 */ /* 0x000e220000004800 */
[----:B------:R0:W-:Y:S03]  /*6120*/  MUFU.COS R10, R3 ;  /* 0x00000003000a7308 */ /* 0x0001e60000000000 */
        /* <DEDUP_REMOVED lines=16> */
[----:B------:R-:W2:Y:S04]  /*6230*/  LDS R27, [R4.X4+0x5c] ;  /* 0x00005c00041b7984 */ /* 0x000ea80000004800 */
[----:B------:R-:W2:Y:S04]  /*6240*/  LDS R26, [R4.X4+0x60] ;  /* 0x00006000041a7984 */ /* 0x000ea80000004800 */
[----:B-1----:R-:W1:Y:S04]  /*6250*/  LDS R25, [R4.X4+0x64] ;  /* 0x0000640004197984 */ /* 0x002e680000004800 */
[----:B------:R-:W-:Y:S04]  /*6260*/  LDS R24, [R4.X4+0x68] ;  /* 0x0000680004187984 */ /* 0x000fe80000004800 */
[----:B------:R-:W1:Y:S04]  /*6270*/  LDS R23, [R4.X4+0x6c] ;  /* 0x00006c0004177984 */ /* 0x000e680000004800 */
[----:B------:R-:W1:Y:S04]  /*6280*/  LDS R22, [R4.X4+0x70] ;  /* 0x0000700004167984 */ /* 0x000e680000004800 */
[----:B------:R-:W1:Y:S04]  /*6290*/  LDS R21, [R4.X4+0x74] ;  /* 0x0000740004157984 */ /* 0x000e680000004800 */
[----:B------:R-:W1:Y:S04]  /*62a0*/  LDS R20, [R4.X4+0x78] ;  /* 0x0000780004147984 */ /* 0x000e680000004800 */
[----:B------:R-:W1:Y:S01]  /*62b0*/  LDS R19, [R4.X4+0x7c] ;  /* 0x00007c0004137984 */ /* 0x000e620000004800 */
[----:B0-----:R-:W-:-:S03]  /*62c0*/  FMUL.FTZ R3, R0, R116 ;  /* 0x0000007400037220 */ /* 0x001fc60000410000 */
[----:B------:R-:W-:Y:S04]  /*62d0*/  STS [R8.X4+0x4200], R177 ;  /* 0x004200b108007388 */ /* 0x000fe80000004800 */
[----:B------:R-:W-:Y:S04]  /*62e0*/  STS [R141.X4+0x4280], R174 ;  /* 0x004280ae8d007388 */ /* 0x000fe80000004800 */
[----:B------:R-:W-:Y:S04]  /*62f0*/  STS [R142.X4+0x4300], R175 ;  /* 0x004300af8e007388 */ /* 0x000fe80000004800 */
[----:B------:R-:W-:Y:S04]  /*6300*/  STS [R138.X4+0x4380], R173 ;  /* 0x004380ad8a007388 */ /* 0x000fe80000004800 */
[----:B------:R-:W-:Y:S04]  /*6310*/  STS [R139.X4+0x4400], R170 ;  /* 0x004400aa8b007388 */ /* 0x000fe80000004800 */
[----:B------:R-:W-:Y:S01]  /*6320*/  STS [R140.X4+0x4480], R171 ;  /* 0x004480ab8c007388 */ /* 0x000fe20000004800 */
[----:B------:R-:W0:Y:S03]  /*6330*/  MUFU.EX2 R3, R3 ;  /* 0x0000000300037308 */ /* 0x000e260000000800 */
[----:B------:R-:W-:Y:S04]  /*6340*/  STS [R95.X4+0x4500], R168 ;  /* 0x004500a85f007388 */ /* 0x000fe80000004800 */
[----:B------:R-:W-:Y:S04]  /*6350*/  STS [R136.X4+0x4580], R167 ;  /* 0x004580a788007388 */ /* 0x000fe80000004800 */
[----:B------:R-:W-:Y:S04]  /*6360*/  STS [R137.X4+0x4600], R166 ;  /* 0x004600a689007388 */ /* 0x000fe80000004800 */
[----:B------:R-:W-:Y:S04]  /*6370*/  STS [R6.X4+0x4680], R165 ;  /* 0x004680a506007388 */ /* 0x000fe80000004800 */
[----:B------:R-:W-:Y:S01]  /*6380*/  STS [R7.X4+0x4700], R164 ;  /* 0x004700a407007388 */ /* 0x000fe20000004800 */
[----:B------:R-:W-:-:S03]  /*6390*/  ISETP.NE.AND P1, PT, R135, RZ, PT ;  /* 0x000000ff8700720c */ /* 0x000fc60003f25270 */
[----:B------:R0:W-:Y:S04]  /*63a0*/  STS [R60.X4+0x4780], R163 ;  /* 0x004780a33c007388 */ /* 0x0001e80000004800 */
[----:B------:R-:W-:Y:S04]  /*63b0*/  STS [R61.X4+0x4800], R162 ;  /* 0x004800a23d007388 */ /* 0x000fe80000004800 */
[----:B------:R-:W-:Y:S04]  /*63c0*/  STS [R62.X4+0x4880], R161 ;  /* 0x004880a13e007388 */ /* 0x000fe80000004800 */
[----:B------:R-:W-:Y:S04]  /*63d0*/  STS [R63.X4+0x4900], R160 ;  /* 0x004900a03f007388 */ /* 0x000fe80000004800 */
[----:B------:R-:W-:Y:S04]  /*63e0*/  STS [R64.X4+0x4980], R145 ;  /* 0x0049809140007388 */ /* 0x000fe80000004800 */
[----:B------:R-:W-:Y:S04]  /*63f0*/  STS [R65.X4+0x4a00], R148 ;  /* 0x004a009441007388 */ /* 0x000fe80000004800 */
[----:B------:R-:W-:Y:S04]  /*6400*/  STS [R66.X4+0x4a80], R151 ;  /* 0x004a809742007388 */ /* 0x000fe80000004800 */
[----:B------:R-:W-:Y:S01]  /*6410*/  STS [R67.X4+0x4b00], R146 ;  /* 0x004b009243007388 */ /* 0x000fe20000004800 */
[----:B0-----:R-:W-:-:S03]  /*6420*/  MOV R60, UR10 ;  /* 0x0000000a003c7c02 */ /* 0x001fc60008000f00 */
[----:B------:R-:W-:Y:S04]  /*6430*/  STS [R68.X4+0x4b80], R149 ;  /* 0x004b809544007388 */ /* 0x000fe80000004800 */
[----:B------:R-:W-:Y:S04]  /*6440*/  STS [R69.X4+0x4c00], R152 ;  /* 0x004c009845007388 */ /* 0x000fe80000004800 */
[----:B------:R-:W-:Y:S04]  /*6450*/  STS [R70.X4+0x4c80], R155 ;  /* 0x004c809b46007388 */ /* 0x000fe80000004800 */
[----:B------:R-:W-:Y:S04]  /*6460*/  STS [R71.X4+0x4d00], R154 ;  /* 0x004d009a47007388 */ /* 0x000fe80000004800 */
[----:B------:R0:W-:Y:S04]  /*6470*/  STS [R72.X4+0x4d80], R153 ;  /* 0x004d809948007388 */ /* 0x0001e80000004800 */
[----:B------:R1:W-:Y:S04]  /*6480*/  STS [R73.X4+0x4e00], R144 ;  /* 0x004e009049007388 */ /* 0x0003e80000004800 */
[----:B------:R-:W-:Y:S01]  /*6490*/  STS [R74.X4+0x4e80], R147 ;  /* 0x004e80934a007388 */ /* 0x000fe20000004800 */
[----:B0-----:R-:W-:-:S02]  /*64a0*/  FMUL.FTZ R72, R3, R172 ;  /* 0x000000ac03487220 */ /* 0x001fc40000410000 */
[----:B-1----:R-:W-:Y:S01]  /*64b0*/  FMUL.FTZ R73, R3, R169 ;  /* 0x000000a903497220 */ /* 0x002fe20000410000 */
[----:B------:R-:W-:Y:S01]  /*64c0*/  LEA R3, R60, UR6, 0x8 ;  /* 0x000000063c037c11 */ /* 0x000fe2000f8e40ff */
[----:B------:R-:W-:Y:S01]  /*64d0*/  STS [R75.X4+0x4f00], R150 ;  /* 0x004f00964b007388 */ /* 0x000fe20000004800 */
[----:B------:R-:W-:-:S03]  /*64e0*/  @P1 IADD3 R3, R135, 0x200, RZ ;  /* 0x0000020087031810 */ /* 0x000fc60007ffe0ff */
[----:B------:R0:W-:Y:S04]  /*64f0*/  STS [R76.X4+0x4f80], R143 ;  /* 0x004f808f4c007388 */ /* 0x0001e80000004800 */
[----:B------:R1:W-:Y:S04]  /*6500*/  STS [R77.X4+0x5000], R158 ;  /* 0x0050009e4d007388 */ /* 0x0003e80000004800 */
[----:B------:R-:W-:Y:S01]  /*6510*/  STS [R78.X4+0x5080], R159 ;  /* 0x0050809f4e007388 */ /* 0x000fe20000004800 */
[----:B0-----:R-:W-:-:S03]  /*6520*/  SHF.L.U32 R76, R3, 0x3, RZ ;  /* 0x00000003034c7819 */ /* 0x001fc600000006ff */
[----:B------:R-:W-:Y:S04]  /*6530*/  STS [R79.X4+0x5100], R156 ;  /* 0x0051009c4f007388 */ /* 0x000fe80000004800 */
[----:B------:R-:W-:Y:S01]  /*6540*/  STS [R94.X4+0x5180], R157 ;  /* 0x0051809d5e007388 */ /* 0x000fe20000004800 */
[----:B------:R-:W-:-:S06]  /*6550*/  NOP ;  /* 0x0000000000007918 */ /* 0x000fcc0000000000 */
        /* <DEDUP_REMOVED lines=31> */
[----:B------:R0:W0:Y:S04]  /*6750*/  LDS R154, [R4.X4+0x427c] ;  /* 0x00427c00049a7984 */ /* 0x0000280000004800 */
[----:B------:R3:W-:Y:S01]  /*6760*/  STS.64 [R76+0x11c80], R72 ;  /* 0x011c80484c007388 */ /* 0x0007e20000000a00 */
[----:B------:R-:W-:-:S02]  /*6770*/  FMUL.FTZ R6, R0, R109 ;  /* 0x0000006d00067220 */ /* 0x000fc40000410000 */
[C---:B------:R-:W-:Y:S01]  /*6780*/  FMUL.FTZ R7, R0.reuse, R108 ;  /* 0x0000006c00077220 */ /* 0x040fe20000410000 */
[----:B------:R-:W-:Y:S01]  /*6790*/  MOV R67, 0x10 ;  /* 0x0000001000437802 */ /* 0x000fe20000000f00 */
[----:B------:R-:W-:Y:S02]  /*67a0*/  FMUL.FTZ R62, R0, R107 ;  /* 0x0000006b003e7220 */ /* 0x000fe40000410000 */
[-C--:B------:R-:W-:Y:S01]  /*67b0*/  FMUL.FTZ R75, R73, R81.reuse ;  /* 0x00000051494b7220 */ /* 0x080fe20000410000 */
[----:B------:R-:W0:Y:S01]  /*67c0*/  MUFU.EX2 R6, R6 ;  /* 0x0000000600067308 */ /* 0x000e220000000800 */
[C---:B------:R-:W-:Y:S01]  /*67d0*/  FMUL.FTZ R74, R72.reuse, R81 ;  /* 0x00000051484a7220 */ /* 0x040fe20000410000 */
[----:B------:R-:W-:Y:S01]  /*67e0*/  MOV R61, RZ ;  /* 0x000000ff003d7202 */ /* 0x000fe20000000f00 */
[----:B------:R-:W-:Y:S01]  /*67f0*/  FFMA.FTZ R75, R72, R82, -R75 ;  /* 0x00000052484b7223 */ /* 0x000fe2000001084b */
[----:B------:R-:W-:Y:S01]  /*6800*/  MOV R60, 0x3f800000 ;  /* 0x3f800000003c7802 */ /* 0x000fe20000000f00 */
[----:B------:R-:W-:-:S03]  /*6810*/  FMUL.FTZ R58, R5, R58 ;  /* 0x0000003a053a7220 */ /* 0x000fc60000410000 */
[----:B------:R-:W0:Y:S01]  /*6820*/  MUFU.EX2 R7, R7 ;  /* 0x0000000700077308 */ /* 0x000e220000000800 */
[----:B------:R-:W-:-:S04]  /*6830*/  @!P0 IMAD.WIDE R2, R2, R67, UR42 ;  /* 0x0000002a02028e25 */ /* 0x000fc8000f8e0243 */
[----:B------:R-:W-:-:S03]  /*6840*/  FMUL.FTZ R5, R104, UR36 ;  /* 0x0000002468057c20 */ /* 0x000fc60008410000 */
[----:B------:R2:W0:Y:S01]  /*6850*/  MUFU.EX2 R64, R62 ;  /* 0x0000003e00407308 */ /* 0x0004220000000800 */
[----:B------:R-:W-:Y:S02]  /*6860*/  FFMA.FTZ R74, R73, R82, R74 ;  /* 0x00000052494a7223 */ /* 0x000fe4000001004a */
[----:B-1----:R-:W-:Y:S02]  /*6870*/  FMUL.FTZ R77, R59, R75 ;  /* 0x0000004b3b4d7220 */ /* 0x002fe40000410000 */
[C---:B------:R-:W-:Y:S01]  /*6880*/  FMUL.FTZ R67, R0.reuse, R104 ;  /* 0x0000006800437220 */ /* 0x040fe20000410000 */
[----:B--2---:R-:W-:Y:S01]  /*6890*/  CS2R R62, SRZ ;  /* 0x00000000003e7805 */ /* 0x004fe2000001ff00 */
[----:B------:R-:W-:Y:S01]  /*68a0*/  BAR.SYNC.DEFER_BLOCKING 0x0 ;  /* 0x0000000000007b1d */ /* 0x000fe20000010000 */
[----:B------:R-:W-:Y:S02]  /*68b0*/  FMUL.RZ R5, R5, 0.15915493667125701904 ;  /* 0x3e22f98305057820 */ /* 0x000fe4000040c000 */
[----:B------:R-:W-:-:S02]  /*68c0*/  FMUL.FTZ R65, R0, R106 ;  /* 0x0000006a00417220 */ /* 0x000fc40000410000 */
[----:B------:R-:W-:Y:S01]  /*68d0*/  FFMA.FTZ R77, R80, R74, R77 ;  /* 0x0000004a504d7223 */ /* 0x000fe2000001004d */
[----:B------:R-:W-:Y:S03]  /*68e0*/  MUFU.EX2 R67, R67 ;  /* 0x0000004300437308 */ /* 0x000fe60000000800 */
[----:B0-----:R-:W-:Y:S02]  /*68f0*/  FMUL.FTZ R4, R57, R77 ;  /* 0x0000004d39047220 */ /* 0x001fe40000410000 */
[C---:B------:R-:W-:Y:S02]  /*6900*/  FMUL.FTZ R18, R6.reuse, R18 ;  /* 0x0000001206127220 */ /* 0x040fe40000410000 */
[----:B------:R-:W-:Y:S01]  /*6910*/  FMUL.FTZ R17, R6, R17 ;  /* 0x0000001106117220 */ /* 0x000fe20000410000 */
[----:B------:R-:W-:Y:S01]  /*6920*/  MUFU.EX2 R65, R65 ;  /* 0x0000004100417308 */ /* 0x000fe20000000800 */
[C---:B------:R-:W-:Y:S01]  /*6930*/  FMUL.FTZ R16, R7.reuse, R16 ;  /* 0x0000001007107220 */ /* 0x040fe20000410000 */
[----:B------:R0:W5:Y:S01]  /*6940*/  @!P0 LDG.E.128 R60, [R2.64] ;  /* 0x00000028023c8981 */ /* 0x000162000c1e1d00 */
[----:B------:R-:W-:-:S02]  /*6950*/  FMUL.FTZ R15, R7, R15 ;  /* 0x0000000f070f7220 */ /* 0x000fc40000410000 */
[----:B0-----:R-:W-:-:S03]  /*6960*/  FMUL.FTZ R3, R59, R74 ;  /* 0x0000004a3b037220 */ /* 0x001fc60000410000 */
[----:B------:R-:W0:Y:S01]  /*6970*/  MUFU.SIN R2, R5 ;  /* 0x0000000500027308 */ /* 0x000e220000000400 */
[----:B------:R-:W-:-:S04]  /*6980*/  FFMA.FTZ R3, R80, R75, -R3 ;  /* 0x0000004b50037223 */ /* 0x000fc80000010803 */
[-C--:B------:R-:W-:Y:S02]  /*6990*/  FMUL.FTZ R7, R57, R3.reuse ;  /* 0x0000000339077220 */ /* 0x080fe40000410000 */
[----:B------:R-:W-:Y:S02]  /*69a0*/  FFMA.FTZ R6, R58, R3, -R4 ;  /* 0x000000033a067223 */ /* 0x000fe40000010804 */
[----:B------:R-:W-:Y:S02]  /*69b0*/  FMUL.FTZ R3, R50, R116 ;  /* 0x0000007432037220 */ /* 0x000fe40000410000 */
[----:B------:R-:W-:Y:S02]  /*69c0*/  FFMA.FTZ R77, R58, R77, R7 ;  /* 0x0000004d3a4d7223 */ /* 0x000fe40000010007 */
[----:B------:R-:W-:Y:S01]  /*69d0*/  FMUL.FTZ R4, R55, R6 ;  /* 0x0000000637047220 */ /* 0x000fe20000410000 */
[----:B------:R1:W2:Y:S01]  /*69e0*/  MUFU.COS R8, R5 ;  /* 0x0000000500087308 */ /* 0x0002a20000000000 */
[----:B------:R-:W-:-:S02]  /*69f0*/  FMUL.FTZ R75, R49, R116 ;  /* 0x00000074314b7220 */ /* 0x000fc40000410000 */
[----:B------:R-:W-:Y:S02]  /*6a00*/  FMUL.FTZ R74, R132, R3 ;  /* 0x00000003844a7220 */ /* 0x000fe40000410000 */
[C---:B------:R-:W-:Y:S02]  /*6a10*/  FMUL.FTZ R14, R64.reuse, R14 ;  /* 0x0000000e400e7220 */ /* 0x040fe40000410000 */
[----:B------:R-:W-:Y:S02]  /*6a20*/  FMUL.FTZ R13, R64, R13 ;  /* 0x0000000d400d7220 */ /* 0x000fe40000410000 */
[----:B------:R-:W-:Y:S02]  /*6a30*/  FFMA.FTZ R64, R56, R77, R4 ;  /* 0x0000004d38407223 */ /* 0x000fe40000010004 */
[----:B------:R-:W-:Y:S02]  /*6a40*/  FMUL.FTZ R75, R132, R75 ;  /* 0x0000004b844b7220 */ /* 0x000fe40000410000 */
[----:B---3--:R-:W-:-:S02]  /*6a50*/  FMUL.FTZ R76, R47, R115 ;  /* 0x000000732f4c7220 */ /* 0x008fc40000410000 */
[----:B------:R-:W-:Y:S02]  /*6a60*/  FMUL.FTZ R4, R74, R81 ;  /* 0x000000514a047220 */ /* 0x000fe40000410000 */
[----:B0-----:R-:W-:Y:S02]  /*6a70*/  FMUL.FTZ R7, R67, R2 ;  /* 0x0000000243077220 */ /* 0x001fe40000410000 */
[----:B------:R-:W-:Y:S02]  /*6a80*/  FMUL.FTZ R2, R48, R115 ;  /* 0x0000007330027220 */ /* 0x000fe40000410000 */
[----:B------:R-:W-:Y:S02]  /*6a90*/  FMUL.FTZ R3, R75, R81 ;  /* 0x000000514b037220 */ /* 0x000fe40000410000 */
[----:B------:R-:W-:Y:S02]  /*6aa0*/  FMUL.FTZ R76, R131, R76 ;  /* 0x0000004c834c7220 */ /* 0x000fe40000410000 */
[----:B-1----:R-:W-:-:S02]  /*6ab0*/  FFMA.FTZ R5, R75, R82, R4 ;  /* 0x000000524b057223 */ /* 0x002fc40000010004 */
[C---:B------:R-:W-:Y:S02]  /*6ac0*/  FMUL.FTZ R12, R65.reuse, R12 ;  /* 0x0000000c410c7220 */ /* 0x040fe40000410000 */
[----:B------:R-:W-:Y:S02]  /*6ad0*/  FMUL.FTZ R11, R65, R11 ;  /* 0x0000000b410b7220 */ /* 0x000fe40000410000 */
[----:B------:R-:W-:Y:S02]  /*6ae0*/  FMUL.FTZ R65, R55, R77 ;  /* 0x0000004d37417220 */ /* 0x000fe40000410000 */
[----:B------:R-:W-:Y:S02]  /*6af0*/  FMUL.FTZ R77, R131, R2 ;  /* 0x00000002834d7220 */ /* 0x000fe40000410000 */
[----:B------:R-:W-:Y:S02]  /*6b00*/  FFMA.FTZ R2, R74, R82, -R3 ;  /* 0x000000524a027223 */ /* 0x000fe40000010803 */
[----:B------:R-:W-:-:S02]  /*6b10*/  FADD.FTZ R5, R76, R5 ;  /* 0x000000054c057221 */ /* 0x000fc40000010000 */
[----:B------:R-:W-:Y:S02]  /*6b20*/  FFMA.FTZ R65, R56, R6, -R65 ;  /* 0x0000000638417223 */ /* 0x000fe40000010841 */
[----:B------:R-:W-:Y:S02]  /*6b30*/  FMUL.FTZ R4, R53, R64 ;  /* 0x0000004035047220 */ /* 0x000fe40000410000 */
[----:B------:R-:W-:Y:S02]  /*6b40*/  FADD.FTZ R2, R77, R2 ;  /* 0x000000024d027221 */ /* 0x000fe40000010000 */
[----:B------:R-:W-:Y:S02]  /*6b50*/  FMUL.FTZ R3, R59, R5 ;  /* 0x000000053b037220 */ /* 0x000fe40000410000 */
[----:B--2---:R-:W-:Y:S02]  /*6b60*/  FMUL.FTZ R8, R67, R8 ;  /* 0x0000000843087220 */ /* 0x004fe40000410000 */
[----:B------:R-:W-:-:S02]  /*6b70*/  FMUL.FTZ R67, R53, R65 ;  /* 0x0000004135437220 */ /* 0x000fc40000410000 */
[----:B------:R-:W-:Y:S02]  /*6b80*/  FFMA.FTZ R65, R54, R65, -R4 ;  /* 0x0000004136417223 */ /* 0x000fe40000010804 */
[----:B------:R-:W-:Y:S02]  /*6b90*/  FFMA.FTZ R4, R80, R2, -R3 ;  /* 0x0000000250047223 */ /* 0x000fe40000010803 */
[-C--:B----4-:R-:W-:Y:S02]  /*6ba0*/  FMUL.FTZ R79, R46, R114.reuse ;  /* 0x000000722e4f7220 */ /* 0x090fe40000410000 */
[----:B------:R-:W-:Y:S02]  /*6bb0*/  FMUL.FTZ R3, R45, R114 ;  /* 0x000000722d037220 */ /* 0x000fe40000410000 */
[----:B------:R-:W-:Y:S02]  /*6bc0*/  FFMA.FTZ R67, R54, R64, R67 ;  /* 0x0000004036437223 */ /* 0x000fe40000010043 */
[----:B------:R-:W-:-:S02]  /*6bd0*/  FMUL.FTZ R6, R59, R2 ;  /* 0x000000023b067220 */ /* 0x000fc40000410000 */
[C---:B------:R-:W-:Y:S02]  /*6be0*/  FMUL.FTZ R79, R130.reuse, R79 ;  /* 0x0000004f824f7220 */ /* 0x040fe40000410000 */
[----:B------:R-:W-:Y:S02]  /*6bf0*/  FMUL.FTZ R78, R130, R3 ;  /* 0x00000003824e7220 */ /* 0x000fe40000410000 */
[----:B------:R-:W-:Y:S02]  /*6c00*/  FMUL.FTZ R66, R0, R105 ;  /* 0x0000006900427220 */ /* 0x000fe40000410000 */
[----:B------:R-:W-:Y:S02]  /*6c10*/  FMUL.FTZ R3, R51, R67 ;  /* 0x0000004333037220 */ /* 0x000fe40000410000 */
[----:B------:R-:W-:Y:S02]  /*6c20*/  FMUL.FTZ R2, R103, UR36 ;  /* 0x0000002467027c20 */ /* 0x000fe40008410000 */
[----:B------:R-:W-:-:S02]  /*6c30*/  FFMA.FTZ R5, R80, R5, R6 ;  /* 0x0000000550057223 */ /* 0x000fc40000010006 */
[----:B------:R-:W-:Y:S02]  /*6c40*/  FADD.FTZ R4, R79, R4 ;  /* 0x000000044f047221 */ /* 0x000fe40000010000 */
[-C--:B------:R-:W-:Y:S01]  /*6c50*/  FFMA.FTZ R64, R52, R65.reuse, -R3 ;  /* 0x0000004134407223 */ /* 0x080fe20000010803 */
[----:B------:R-:W0:Y:S01]  /*6c60*/  MUFU.EX2 R66, R66 ;  /* 0x0000004200427308 */ /* 0x000e220000000800 */
[----:B------:R-:W-:Y:S02]  /*6c70*/  FMUL.RZ R94, R2, 0.15915493667125701904 ;  /* 0x3e22f983025e7820 */ /* 0x000fe4000040c000 */
[----:B------:R-:W-:Y:S02]  /*6c80*/  FMUL.FTZ R65, R51, R65 ;  /* 0x0000004133417220 */ /* 0x000fe40000410000 */
[----:B------:R-:W-:Y:S02]  /*6c90*/  FADD.FTZ R5, R78, R5 ;  /* 0x000000054e057221 */ /* 0x000fe40000010000 */
[----:B------:R-:W-:-:S02]  /*6ca0*/  FMUL.FTZ R2, R57, R4 ;  /* 0x0000000439027220 */ /* 0x000fc40000410000 */
[----:B------:R-:W-:Y:S02]  /*6cb0*/  FFMA.FTZ R67, R52, R67, R65 ;  /* 0x0000004334437223 */ /* 0x000fe40000010041 */
[-C--:B------:R-:W-:Y:S02]  /*6cc0*/  FFMA.FTZ R65, R58, R5.reuse, R2 ;  /* 0x000000053a417223 */ /* 0x080fe40000010002 */
[----:B------:R-:W-:Y:S02]  /*6cd0*/  FMUL.FTZ R3, R57, R5 ;  /* 0x0000000539037220 */ /* 0x000fe40000410000 */
[-C--:B------:R-:W-:Y:S02]  /*6ce0*/  FMUL.FTZ R2, R44, R113.reuse ;  /* 0x000000712c027220 */ /* 0x080fe40000410000 */
[----:B------:R-:W-:Y:S02]  /*6cf0*/  FMUL.FTZ R168, R43, R113 ;  /* 0x000000712ba87220 */ /* 0x000fe40000410000 */
[----:B------:R-:W-:-:S02]  /*6d00*/  FMUL.FTZ R95, R17, R67 ;  /* 0x00000043115f7220 */ /* 0x000fc40000410000 */
[----:B------:R-:W-:Y:S02]  /*6d10*/  FFMA.FTZ R4, R58, R4, -R3 ;  /* 0x000000043a047223 */ /* 0x000fe40000010803 */
[C---:B------:R-:W-:Y:S02]  /*6d20*/  FMUL.FTZ R169, R129.reuse, R2 ;  /* 0x0000000281a97220 */ /* 0x040fe40000410000 */
[----:B------:R-:W-:Y:S02]  /*6d30*/  FMUL.FTZ R3, R0, R103 ;  /* 0x0000006700037220 */ /* 0x000fe40000410000 */
[----:B------:R-:W-:Y:S02]  /*6d40*/  FMUL.FTZ R168, R129, R168 ;  /* 0x000000a881a87220 */ /* 0x000fe40000410000 */
[-C--:B------:R-:W-:Y:S02]  /*6d50*/  FMUL.FTZ R2, R17, R64.reuse ;  /* 0x0000004011027220 */ /* 0x080fe40000410000 */
[----:B------:R-:W-:-:S02]  /*6d60*/  FFMA.FTZ R95, R18, R64, -R95 ;  /* 0x00000040125f7223 */ /* 0x000fc4000001085f */
[----:B------:R-:W-:Y:S01]  /*6d70*/  FADD.FTZ R64, R169, R4 ;  /* 0x00000004a9407221 */ /* 0x000fe20000010000 */
[----:B------:R1:W-:Y:S01]  /*6d80*/  MUFU.EX2 R5, R3 ;  /* 0x0000000300057308 */ /* 0x0003e20000000800 */
[C---:B0-----:R-:W-:Y:S02]  /*6d90*/  FMUL.FTZ R10, R66.reuse, R10 ;  /* 0x0000000a420a7220 */ /* 0x041fe40000410000 */
[----:B------:R-:W-:Y:S02]  /*6da0*/  FMUL.FTZ R9, R66, R9 ;  /* 0x0000000942097220 */ /* 0x000fe40000410000 */
[----:B------:R-:W-:Y:S02]  /*6db0*/  FADD.FTZ R65, R168, R65 ;  /* 0x00000041a8417221 */ /* 0x000fe40000010000 */
[----:B------:R-:W-:Y:S02]  /*6dc0*/  FMUL.FTZ R66, R55, R64 ;  /* 0x0000004037427220 */ /* 0x000fe40000410000 */
[----:B-1----:R-:W-:Y:S01]  /*6dd0*/  FMUL.FTZ R3, R41, R112 ;  /* 0x0000007029037220 */ /* 0x002fe20000410000 */
[----:B------:R-:W0:Y:S01]  /*6de0*/  MUFU.COS R6, R94 ;  /* 0x0000005e00067308 */ /* 0x000e220000000000 */
[----:B------:R-:W-:-:S02]  /*6df0*/  FFMA.FTZ R161, R18, R67, R2 ;  /* 0x0000004312a17223 */ /* 0x000fc40000010002 */
[-C--:B------:R-:W-:Y:S02]  /*6e00*/  FMUL.FTZ R67, R55, R65.reuse ;  /* 0x0000004137437220 */ /* 0x080fe40000410000 */
[----:B------:R-:W-:Y:S02]  /*6e10*/  FFMA.FTZ R65, R56, R65, R66 ;  /* 0x0000004138417223 */ /* 0x000fe40000010042 */
[----:B------:R-:W-:Y:S01]  /*6e20*/  FMUL.FTZ R171, R42, R112 ;  /* 0x000000702aab7220 */ /* 0x000fe20000410000 */
[----:B------:R1:W2:Y:S01]  /*6e30*/  MUFU.SIN R2, R94 ;  /* 0x0000005e00027308 */ /* 0x0002a20000000400 */
[----:B------:R-:W-:Y:S02]  /*6e40*/  FMUL.FTZ R170, R128, R3 ;  /* 0x0000000380aa7220 */ /* 0x000fe40000410000 */
[----:B------:R-:W-:Y:S02]  /*6e50*/  FFMA.FTZ R64, R56, R64, -R67 ;  /* 0x0000004038407223 */ /* 0x000fe40000010843 */
[----:B------:R-:W-:-:S02]  /*6e60*/  FMUL.FTZ R171, R128, R171 ;  /* 0x000000ab80ab7220 */ /* 0x000fc40000410000 */
[----:B------:R-:W-:Y:S02]  /*6e70*/  FADD.FTZ R66, R170, R65 ;  /* 0x00000041aa427221 */ /* 0x000fe40000010000 */
[----:B-1----:R-:W-:Y:S02]  /*6e80*/  FMUL.FTZ R94, R15, R161 ;  /* 0x000000a10f5e7220 */ /* 0x002fe40000410000 */
[----:B------:R-:W-:Y:S02]  /*6e90*/  FADD.FTZ R64, R171, R64 ;  /* 0x00000040ab407221 */ /* 0x000fe40000010000 */
[----:B------:R-:W-:Y:S02]  /*6ea0*/  FMUL.FTZ R67, R53, R66 ;  /* 0x0000004235437220 */ /* 0x000fe40000410000 */
[----:B------:R-:W-:Y:S02]  /*6eb0*/  FFMA.FTZ R162, R16, R95, -R94 ;  /* 0x0000005f10a27223 */ /* 0x000fe4000001085e */
[----:B------:R-:W-:-:S02]  /*6ec0*/  FFMA.FTZ R94, R54, R64, -R67 ;  /* 0x00000040365e7223 */ /* 0x000fc40000010843 */
[----:B------:R-:W-:Y:S02]  /*6ed0*/  FMUL.FTZ R67, R53, R64 ;  /* 0x0000004035437220 */ /* 0x000fe40000410000 */
[-C--:B------:R-:W-:Y:S02]  /*6ee0*/  FMUL.FTZ R172, R39, R111.reuse ;  /* 0x0000006f27ac7220 */ /* 0x080fe40000410000 */
[C---:B0-----:R-:W-:Y:S02]  /*6ef0*/  FMUL.FTZ R6, R5.reuse, R6 ;  /* 0x0000000605067220 */ /* 0x041fe40000410000 */
[----:B--2---:R-:W-:Y:S02]  /*6f00*/  FMUL.FTZ R5, R5, R2 ;  /* 0x0000000205057220 */ /* 0x004fe40000410000 */
[----:B------:R-:W-:Y:S02]  /*6f10*/  FMUL.FTZ R2, R40, R111 ;  /* 0x0000006f28027220 */ /* 0x000fe40000410000 */
[----:B------:R-:W-:-:S02]  /*6f20*/  FMUL.FTZ R4, R102, UR36 ;  /* 0x0000002466047c20 */ /* 0x000fc40008410000 */
[----:B------:R-:W-:Y:S02]  /*6f30*/  FFMA.FTZ R67, R54, R66, R67 ;  /* 0x0000004236437223 */ /* 0x000fe40000010043 */
[C---:B------:R-:W-:Y:S02]  /*6f40*/  FMUL.FTZ R172, R127.reuse, R172 ;  /* 0x000000ac7fac7220 */ /* 0x040fe40000410000 */
[----:B------:R-:W-:Y:S02]  /*6f50*/  FMUL.FTZ R3, R0, R102 ;  /* 0x0000006600037220 */ /* 0x000fe40000410000 */
[----:B------:R-:W-:Y:S02]  /*6f60*/  FMUL.FTZ R173, R127, R2 ;  /* 0x000000027fad7220 */ /* 0x000fe40000410000 */
[----:B------:R-:W-:Y:S02]  /*6f70*/  FMUL.RZ R165, R4, 0.15915493667125701904 ;  /* 0x3e22f98304a57820 */ /* 0x000fe4000040c000 */
[----:B------:R-:W-:-:S02]  /*6f80*/  FMUL.FTZ R95, R15, R95 ;  /* 0x0000005f0f5f7220 */ /* 0x000fc40000410000 */
[----:B------:R-:W-:Y:S01]  /*6f90*/  FADD.FTZ R67, R172, R67 ;  /* 0x00000043ac437221 */ /* 0x000fe20000010000 */
[----:B------:R0:W-:Y:S01]  /*6fa0*/  MUFU.EX2 R65, R3 ;  /* 0x0000000300417308 */ /* 0x0001e20000000800 */
[----:B------:R-:W-:Y:S02]  /*6fb0*/  FADD.FTZ R94, R173, R94 ;  /* 0x0000005ead5e7221 */ /* 0x000fe40000010000 */
[----:B------:R-:W-:Y:S02]  /*6fc0*/  FFMA.FTZ R95, R16, R161, R95 ;  /* 0x000000a1105f7223 */ /* 0x000fe4000001005f */
[----:B------:R-:W-:-:S03]  /*6fd0*/  FMUL.FTZ R66, R13, R162 ;  /* 0x000000a20d427220 */ /* 0x000fc60000410000 */
[----:B------:R-:W1:Y:S01]  /*6fe0*/  MUFU.COS R4, R165 ;  /* 0x000000a500047308 */ /* 0x000e620000000000 */
[C---:B0-----:R-:W-:Y:S02]  /*6ff0*/  FMUL.FTZ R3, R51.reuse, R67 ;  /* 0x0000004333037220 */ /* 0x041fe40000410000 */
[----:B------:R-:W-:Y:S02]  /*7000*/  FMUL.FTZ R175, R38, R110 ;  /* 0x0000006e26af7220 */ /* 0x000fe40000410000 */
[----:B------:R-:W-:-:S03]  /*7010*/  FMUL.FTZ R64, R51, R94 ;  /* 0x0000005e33407220 */ /* 0x000fc60000410000 */
[----:B------:R-:W0:Y:S01]  /*7020*/  MUFU.SIN R2, R165 ;  /* 0x000000a500027308 */ /* 0x000e220000000400 */
[-C--:B------:R-:W-:Y:S02]  /*7030*/  FMUL.FTZ R161, R13, R95.reuse ;  /* 0x0000005f0da17220 */ /* 0x080fe40000410000 */
[----:B------:R-:W-:Y:S02]  /*7040*/  FFMA.FTZ R66, R14, R95, R66 ;  /* 0x0000005f0e427223 */ /* 0x000fe40000010042 */
[----:B------:R-:W-:Y:S02]  /*7050*/  FFMA.FTZ R94, R52, R94, -R3 ;  /* 0x0000005e345e7223 */ /* 0x000fe40000010803 */
[----:B------:R-:W-:Y:S02]  /*7060*/  FMUL.FTZ R3, R37, R110 ;  /* 0x0000006e25037220 */ /* 0x000fe40000410000 */
[----:B------:R-:W-:Y:S02]  /*7070*/  FMUL.FTZ R175, R126, R175 ;  /* 0x000000af7eaf7220 */ /* 0x000fe40000410000 */
[----:B------:R-:W-:-:S02]  /*7080*/  FFMA.FTZ R67, R52, R67, R64 ;  /* 0x0000004334437223 */ /* 0x000fc40000010040 */
[----:B------:R-:W-:Y:S02]  /*7090*/  FFMA.FTZ R161, R14, R162, -R161 ;  /* 0x000000a20ea17223 */ /* 0x000fe400000108a1 */
[----:B------:R-:W-:Y:S02]  /*70a0*/  FMUL.FTZ R64, R11, R66 ;  /* 0x000000420b407220 */ /* 0x000fe40000410000 */
[----:B------:R-:W-:Y:S02]  /*70b0*/  FMUL.FTZ R174, R126, R3 ;  /* 0x000000037eae7220 */ /* 0x000fe40000410000 */
[----:B------:R-:W-:Y:S02]  /*70c0*/  FADD.FTZ R94, R175, R94 ;  /* 0x0000005eaf5e7221 */ /* 0x000fe40000010000 */
[----:B------:R-:W-:Y:S02]  /*70d0*/  FFMA.FTZ R162, R12, R161, -R64 ;  /* 0x000000a10ca27223 */ /* 0x000fe40000010840 */
[----:B------:R-:W-:-:S02]  /*70e0*/  FADD.FTZ R67, R174, R67 ;  /* 0x00000043ae437221 */ /* 0x000fc40000010000 */
[----:B------:R-:W-:Y:S02]  /*70f0*/  FMUL.FTZ R161, R11, R161 ;  /* 0x000000a10ba17220 */ /* 0x000fe40000410000 */
[----:B------:R-:W-:Y:S02]  /*7100*/  FMUL.FTZ R64, R17, R94 ;  /* 0x0000005e11407220 */ /* 0x000fe40000410000 */
[C---:B-1----:R-:W-:Y:S02]  /*7110*/  FMUL.FTZ R4, R65.reuse, R4 ;  /* 0x0000000441047220 */ /* 0x042fe40000410000 */
[----:B0-----:R-:W-:Y:S02]  /*7120*/  FMUL.FTZ R3, R65, R2 ;  /* 0x0000000241037220 */ /* 0x001fe40000410000 */
[----:B------:R-:W-:Y:S02]  /*7130*/  FMUL.FTZ R65, R17, R67 ;  /* 0x0000004311417220 */ /* 0x000fe40000410000 */
[----:B------:R-:W-:-:S02]  /*7140*/  FFMA.FTZ R165, R12, R66, R161 ;  /* 0x000000420ca57223 */ /* 0x000fc400000100a1 */
[----:B------:R-:W-:Y:S02]  /*7150*/  FMUL.FTZ R176, R36, R109 ;  /* 0x0000006d24b07220 */ /* 0x000fe40000410000 */
[C---:B------:R-:W-:Y:S02]  /*7160*/  FFMA.FTZ R66, R18.reuse, R67, R64 ;  /* 0x0000004312427223 */ /* 0x040fe40000010040 */
[----:B------:R-:W-:Y:S02]  /*7170*/  FMUL.FTZ R64, R35, R109 ;  /* 0x0000006d23407220 */ /* 0x000fe40000410000 */
[----:B------:R-:W-:Y:S02]  /*7180*/  FFMA.FTZ R95, R18, R94, -R65 ;  /* 0x0000005e125f7223 */ /* 0x000fe40000010841 */
[C---:B------:R-:W-:Y:S02]  /*7190*/  FMUL.FTZ R176, R125.reuse, R176 ;  /* 0x000000b07db07220 */ /* 0x040fe40000410000 */
[----:B------:R-:W-:-:S02]  /*71a0*/  FMUL.FTZ R177, R125, R64 ;  /* 0x000000407db17220 */ /* 0x000fc40000410000 */
[----:B------:R-:W-:Y:S02]  /*71b0*/  FMUL.FTZ R67, R9, R165 ;  /* 0x000000a509437220 */ /* 0x000fe40000410000 */
[----:B------:R-:W-:Y:S02]  /*71c0*/  FADD.FTZ R95, R176, R95 ;  /* 0x0000005fb05f7221 */ /* 0x000fe40000010000 */
[----:B------:R-:W-:Y:S02]  /*71d0*/  FADD.FTZ R66, R177, R66 ;  /* 0x00000042b1427221 */ /* 0x000fe40000010000 */
[----:B------:R-:W-:Y:S02]  /*71e0*/  FFMA.FTZ R94, R10, R162, -R67 ;  /* 0x000000a20a5e7223 */ /* 0x000fe40000010843 */
[----:B------:R-:W-:Y:S02]  /*71f0*/  FMUL.FTZ R161, R15, R95 ;  /* 0x0000005f0fa17220 */ /* 0x000fe40000410000 */
[----:B------:R-:W-:-:S02]  /*7200*/  FMUL.FTZ R67, R33, R108 ;  /* 0x0000006c21437220 */ /* 0x000fc40000410000 */
[----:B------:R-:W-:Y:S02]  /*7210*/  FMUL.FTZ R2, R101, UR36 ;  /* 0x0000002465027c20 */ /* 0x000fe40008410000 */
[----:B------:R-:W-:Y:S02]  /*7220*/  FMUL.FTZ R65, R0, R101 ;  /* 0x0000006500417220 */ /* 0x000fe40000410000 */
[----:B------:R-:W-:Y:S02]  /*7230*/  FMUL.FTZ R162, R9, R162 ;  /* 0x000000a209a27220 */ /* 0x000fe40000410000 */
[----:B------:R-:W-:Y:S02]  /*7240*/  FMUL.FTZ R0, R15, R66 ;  /* 0x000000420f007220 */ /* 0x000fe40000410000 */
[----:B------:R-:W-:Y:S02]  /*7250*/  FMUL.FTZ R179, R34, R108 ;  /* 0x0000006c22b37220 */ /* 0x000fe40000410000 */
[----:B------:R-:W-:-:S02]  /*7260*/  FFMA.FTZ R161, R16, R66, R161 ;  /* 0x0000004210a17223 */ /* 0x000fc400000100a1 */
[----:B------:R-:W-:Y:S02]  /*7270*/  FMUL.FTZ R178, R124, R67 ;  /* 0x000000437cb27220 */ /* 0x000fe40000410000 */
[----:B------:R-:W-:Y:S02]  /*7280*/  FMUL.RZ R166, R2, 0.15915493667125701904 ;  /* 0x3e22f98302a67820 */ /* 0x000fe4000040c000 */
[----:B------:R-:W-:Y:S02]  /*7290*/  FFMA.FTZ R162, R10, R165, R162 ;  /* 0x000000a50aa27223 */ /* 0x000fe400000100a2 */
[----:B------:R-:W-:Y:S02]  /*72a0*/  FFMA.FTZ R0, R16, R95, -R0 ;  /* 0x0000005f10007223 */ /* 0x000fe40000010800 */
[----:B------:R-:W-:Y:S01]  /*72b0*/  FMUL.FTZ R179, R124, R179 ;  /* 0x000000b37cb37220 */ /* 0x000fe20000410000 */
[----:B------:R-:W-:Y:S01]  /*72c0*/  MUFU.COS R2, R166 ;  /* 0x000000a600027308 */ /* 0x000fe20000000000 */
[----:B------:R-:W-:-:S02]  /*72d0*/  FADD.FTZ R161, R178, R161 ;  /* 0x000000a1b2a17221 */ /* 0x000fc40000010000 */
[----:B------:R-:W-:Y:S02]  /*72e0*/  FMUL.FTZ R95, R7, R162 ;  /* 0x000000a2075f7220 */ /* 0x000fe40000410000 */
[----:B------:R-:W-:-:S03]  /*72f0*/  FADD.FTZ R0, R179, R0 ;  /* 0x00000000b3007221 */ /* 0x000fc60000010000 */
[----:B------:R-:W0:Y:S01]  /*7300*/  MUFU.EX2 R65, R65 ;  /* 0x0000004100417308 */ /* 0x000e220000000800 */
[----:B------:R-:W-:Y:S02]  /*7310*/  FMUL.FTZ R67, R13, R161 ;  /* 0x000000a10d437220 */ /* 0x000fe40000410000 */
[----:B------:R-:W-:-:S05]  /*7320*/  FMUL.FTZ R165, R7, R94 ;  /* 0x0000005e07a57220 */ /* 0x000fca0000410000 */
[----:B------:R-:W1:Y:S01]  /*7330*/  MUFU.SIN R64, R166 ;  /* 0x000000a600407308 */ /* 0x000e620000000400 */
[----:B------:R-:W-:Y:S02]  /*7340*/  FFMA.FTZ R95, R8, R94, -R95 ;  /* 0x0000005e085f7223 */ /* 0x000fe4000001085f */
[-C--:B------:R-:W-:Y:S02]  /*7350*/  FMUL.FTZ R94, R13, R0.reuse ;  /* 0x000000000d5e7220 */ /* 0x080fe40000410000 */
[-C--:B------:R-:W-:Y:S02]  /*7360*/  FMUL.FTZ R180, R31, R107.reuse ;  /* 0x0000006b1fb47220 */ /* 0x080fe40000410000 */
[----:B------:R-:W-:Y:S02]  /*7370*/  FFMA.FTZ R66, R14, R0, -R67 ;  /* 0x000000000e427223 */ /* 0x000fe40000010843 */
[----:B------:R-:W-:Y:S02]  /*7380*/  FMUL.FTZ R0, R32, R107 ;  /* 0x0000006b20007220 */ /* 0x000fe40000410000 */
[----:B------:R-:W-:-:S02]  /*7390*/  FFMA.FTZ R161, R14, R161, R94 ;  /* 0x000000a10ea17223 */ /* 0x000fc4000001005e */
[C---:B------:R-:W-:Y:S02]  /*73a0*/  FMUL.FTZ R180, R123.reuse, R180 ;  /* 0x000000b47bb47220 */ /* 0x040fe40000410000 */
[----:B------:R-:W-:Y:S02]  /*73b0*/  FMUL.FTZ R181, R123, R0 ;  /* 0x000000007bb57220 */ /* 0x000fe40000410000 */
[----:B------:R-:W-:Y:S02]  /*73c0*/  FADD.FTZ R161, R180, R161 ;  /* 0x000000a1b4a17221 */ /* 0x000fe40000010000 */
[----:B------:R-:W-:Y:S02]  /*73d0*/  FFMA.FTZ R165, R8, R162, R165 ;  /* 0x000000a208a57223 */ /* 0x000fe400000100a5 */
[C---:B0-----:R-:W-:Y:S02]  /*73e0*/  FMUL.FTZ R2, R65.reuse, R2 ;  /* 0x0000000241027220 */ /* 0x041fe40000410000 */
[----:B-1----:R-:W-:-:S02]  /*73f0*/  FMUL.FTZ R0, R65, R64 ;  /* 0x0000004041007220 */ /* 0x002fc40000410000 */
[----:B------:R-:W-:Y:S02]  /*7400*/  FADD.FTZ R66, R181, R66 ;  /* 0x00000042b5427221 */ /* 0x000fe40000010000 */
[----:B------:R-:W-:Y:S02]  /*7410*/  FMUL.FTZ R65, R11, R161 ;  /* 0x000000a10b417220 */ /* 0x000fe40000410000 */
[----:B------:R-:W-:Y:S02]  /*7420*/  FMUL.FTZ R183, R30, R106 ;  /* 0x0000006a1eb77220 */ /* 0x000fe40000410000 */
[----:B------:R-:W-:Y:S02]  /*7430*/  FMUL.FTZ R67, R5, R165 ;  /* 0x000000a505437220 */ /* 0x000fe40000410000 */
[-C--:B------:R-:W-:Y:S02]  /*7440*/  FMUL.FTZ R64, R11, R66.reuse ;  /* 0x000000420b407220 */ /* 0x080fe40000410000 */
[----:B------:R-:W-:-:S02]  /*7450*/  FFMA.FTZ R66, R12, R66, -R65 ;  /* 0x000000420c427223 */ /* 0x000fc40000010841 */
[----:B------:R-:W-:Y:S02]  /*7460*/  FMUL.FTZ R65, R29, R106 ;  /* 0x0000006a1d417220 */ /* 0x000fe40000410000 */
[----:B------:R-:W-:Y:S02]  /*7470*/  FMUL.FTZ R183, R122, R183 ;  /* 0x000000b77ab77220 */ /* 0x000fe40000410000 */
[-C--:B------:R-:W-:Y:S02]  /*7480*/  FFMA.FTZ R94, R6, R95.reuse, -R67 ;  /* 0x0000005f065e7223 */ /* 0x080fe40000010843 */
[----:B------:R-:W-:Y:S02]  /*7490*/  FMUL.FTZ R95, R5, R95 ;  /* 0x0000005f055f7220 */ /* 0x000fe40000410000 */
[----:B------:R-:W-:Y:S02]  /*74a0*/  FFMA.FTZ R161, R12, R161, R64 ;  /* 0x000000a10ca17223 */ /* 0x000fe40000010040 */
[----:B------:R-:W-:-:S02]  /*74b0*/  FMUL.FTZ R182, R122, R65 ;  /* 0x000000417ab67220 */ /* 0x000fc40000410000 */
[----:B------:R-:W-:Y:S02]  /*74c0*/  FADD.FTZ R66, R183, R66 ;  /* 0x00000042b7427221 */ /* 0x000fe40000010000 */
[----:B------:R-:W-:Y:S02]  /*74d0*/  FFMA.FTZ R95, R6, R165, R95 ;  /* 0x000000a5065f7223 */ /* 0x000fe4000001005f */
[----:B------:R-:W-:Y:S02]  /*74e0*/  FMUL.FTZ R65, R3, R94 ;  /* 0x0000005e03417220 */ /* 0x000fe40000410000 */
[----:B------:R-:W-:Y:S02]  /*74f0*/  FADD.FTZ R161, R182, R161 ;  /* 0x000000a1b6a17221 */ /* 0x000fe40000010000 */
[----:B------:R-:W-:Y:S02]  /*7500*/  FMUL.FTZ R64, R9, R66 ;  /* 0x0000004209407220 */ /* 0x000fe40000410000 */
[----:B------:R-:W-:-:S02]  /*7510*/  FMUL.FTZ R67, R3, R95 ;  /* 0x0000005f03437220 */ /* 0x000fc40000410000 */
[----:B------:R-:W-:Y:S02]  /*7520*/  FFMA.FTZ R65, R4, R95, R65 ;  /* 0x0000005f04417223 */ /* 0x000fe40000010041 */
[----:B------:R-:W-:Y:S02]  /*7530*/  FMUL.FTZ R184, R27, R105 ;  /* 0x000000691bb87220 */ /* 0x000fe40000410000 */
[-C--:B------:R-:W-:Y:S02]  /*7540*/  FMUL.FTZ R95, R9, R161.reuse ;  /* 0x000000a1095f7220 */ /* 0x080fe40000410000 */
[----:B------:R-:W-:Y:S02]  /*7550*/  FFMA.FTZ R161, R10, R161, R64 ;  /* 0x000000a10aa17223 */ /* 0x000fe40000010040 */
[----:B------:R-:W-:Y:S02]  /*7560*/  FMUL.FTZ R64, R28, R105 ;  /* 0x000000691c407220 */ /* 0x000fe40000410000 */
[----:B------:R-:W-:-:S02]  /*7570*/  FMUL.FTZ R184, R121, R184 ;  /* 0x000000b879b87220 */ /* 0x000fc40000410000 */
[----:B------:R-:W-:Y:S02]  /*7580*/  FFMA.FTZ R66, R10, R66, -R95 ;  /* 0x000000420a427223 */ /* 0x000fe4000001085f */
[----:B------:R-:W-:Y:S02]  /*7590*/  FMUL.FTZ R185, R121, R64 ;  /* 0x0000004079b97220 */ /* 0x000fe40000410000 */
[----:B------:R-:W-:Y:S02]  /*75a0*/  FADD.FTZ R161, R184, R161 ;  /* 0x000000a1b8a17221 */ /* 0x000fe40000010000 */
[----:B------:R-:W-:Y:S02]  /*75b0*/  FADD.FTZ R66, R185, R66 ;  /* 0x00000042b9427221 */ /* 0x000fe40000010000 */
[----:B------:R-:W-:Y:S02]  /*75c0*/  FMUL.FTZ R95, R7, R161 ;  /* 0x000000a1075f7220 */ /* 0x000fe40000410000 */
[----:B------:R-:W-:-:S02]  /*75d0*/  FMUL.FTZ R187, R26, R104 ;  /* 0x000000681abb7220 */ /* 0x000fc40000410000 */
[-C--:B------:R-:W-:Y:S02]  /*75e0*/  FMUL.FTZ R64, R7, R66.reuse ;  /* 0x0000004207407220 */ /* 0x080fe40000410000 */
[----:B------:R-:W-:Y:S02]  /*75f0*/  FFMA.FTZ R66, R8, R66, -R95 ;  /* 0x0000004208427223 */ /* 0x000fe4000001085f */
[----:B------:R-:W-:Y:S02]  /*7600*/  FMUL.FTZ R95, R25, R104 ;  /* 0x00000068195f7220 */ /* 0x000fe40000410000 */
[----:B------:R-:W-:Y:S02]  /*7610*/  FMUL.FTZ R187, R120, R187 ;  /* 0x000000bb78bb7220 */ /* 0x000fe40000410000 */
[----:B------:R-:W-:Y:S02]  /*7620*/  FFMA.FTZ R161, R8, R161, R64 ;  /* 0x000000a108a17223 */ /* 0x000fe40000010040 */
[----:B------:R-:W-:-:S02]  /*7630*/  FMUL.FTZ R186, R120, R95 ;  /* 0x0000005f78ba7220 */ /* 0x000fc40000410000 */
[----:B------:R-:W-:Y:S02]  /*7640*/  FADD.FTZ R66, R187, R66 ;  /* 0x00000042bb427221 */ /* 0x000fe40000010000 */
[----:B------:R-:W-:Y:S02]  /*7650*/  FADD.FTZ R161, R186, R161 ;  /* 0x000000a1baa17221 */ /* 0x000fe40000010000 */
[----:B------:R-:W-:Y:S02]  /*7660*/  FMUL.FTZ R64, R5, R66 ;  /* 0x0000004205407220 */ /* 0x000fe40000410000 */
[----:B------:R-:W-:Y:S02]  /*7670*/  FMUL.FTZ R188, R23, R103 ;  /* 0x0000006717bc7220 */ /* 0x000fe40000410000 */
[-C--:B------:R-:W-:Y:S02]  /*7680*/  FMUL.FTZ R95, R5, R161.reuse ;  /* 0x000000a1055f7220 */ /* 0x080fe40000410000 */
[----:B------:R-:W-:-:S02]  /*7690*/  FFMA.FTZ R161, R6, R161, R64 ;  /* 0x000000a106a17223 */ /* 0x000fc40000010040 */
[----:B------:R-:W-:Y:S02]  /*76a0*/  FMUL.FTZ R64, R24, R103 ;  /* 0x0000006718407220 */ /* 0x000fe40000410000 */
[C---:B------:R-:W-:Y:S02]  /*76b0*/  FMUL.FTZ R188, R119.reuse, R188 ;  /* 0x000000bc77bc7220 */ /* 0x040fe40000410000 */
[----:B------:R-:W-:Y:S02]  /*76c0*/  FFMA.FTZ R66, R6, R66, -R95 ;  /* 0x0000004206427223 */ /* 0x000fe4000001085f */
[----:B------:R-:W-:Y:S02]  /*76d0*/  FMUL.FTZ R189, R119, R64 ;  /* 0x0000004077bd7220 */ /* 0x000fe40000410000 */
[----:B------:R-:W-:Y:S02]  /*76e0*/  FADD.FTZ R161, R188, R161 ;  /* 0x000000a1bca17221 */ /* 0x000fe40000010000 */
[----:B------:R-:W-:-:S02]  /*76f0*/  FADD.FTZ R66, R189, R66 ;  /* 0x00000042bd427221 */ /* 0x000fc40000010000 */
[C---:B------:R-:W-:Y:S02]  /*7700*/  FMUL.FTZ R95, R3.reuse, R161 ;  /* 0x000000a1035f7220 */ /* 0x040fe40000410000 */
[----:B------:R-:W-:Y:S02]  /*7710*/  FMUL.FTZ R191, R22, R102 ;  /* 0x0000006616bf7220 */ /* 0x000fe40000410000 */
[-C--:B------:R-:W-:Y:S02]  /*7720*/  FMUL.FTZ R64, R3, R66.reuse ;  /* 0x0000004203407220 */ /* 0x080fe40000410000 */
[----:B------:R-:W-:Y:S02]  /*7730*/  FFMA.FTZ R66, R4, R66, -R95 ;  /* 0x0000004204427223 */ /* 0x000fe4000001085f */
[----:B------:R-:W-:Y:S02]  /*7740*/  FMUL.FTZ R95, R21, R102 ;  /* 0x00000066155f7220 */ /* 0x000fe40000410000 */
[----:B------:R-:W-:-:S02]  /*7750*/  FMUL.FTZ R191, R118, R191 ;  /* 0x000000bf76bf7220 */ /* 0x000fc40000410000 */
[----:B------:R-:W-:Y:S02]  /*7760*/  FFMA.FTZ R161, R4, R161, R64 ;  /* 0x000000a104a17223 */ /* 0x000fe40000010040 */
[----:B------:R-:W-:Y:S02]  /*7770*/  FMUL.FTZ R190, R118, R95 ;  /* 0x0000005f76be7220 */ /* 0x000fe40000410000 */
[----:B------:R-:W-:Y:S02]  /*7780*/  FADD.FTZ R95, R191, R66 ;  /* 0x00000042bf5f7221 */ /* 0x000fe40000010000 */
[----:B------:R-:W-:Y:S02]  /*7790*/  FADD.FTZ R161, R190, R161 ;  /* 0x000000a1bea17221 */ /* 0x000fe40000010000 */
[----:B------:R-:W-:Y:S02]  /*77a0*/  FMUL.FTZ R66, R0, R95 ;  /* 0x0000005f00427220 */ /* 0x000fe40000410000 */
[----:B------:R-:W-:-:S02]  /*77b0*/  FFMA.FTZ R67, R4, R94, -R67 ;  /* 0x0000005e04437223 */ /* 0x000fc40000010843 */
[-C--:B------:R-:W-:Y:S02]  /*77c0*/  FMUL.FTZ R64, R0, R161.reuse ;  /* 0x000000a100407220 */ /* 0x080fe40000410000 */
[----:B------:R-:W-:Y:S01]  /*77d0*/  FFMA.FTZ R94, R2, R161, R66 ;  /* 0x000000a1025e7223 */ /* 0x000fe20000010042 */
[----:B------:R-:W-:Y:S01]  /*77e0*/  ISETP.NE.AND P0, PT, R135, 0x7f, PT ;  /* 0x0000007f8700780c */ /* 0x000fe20003f05270 */
[----:B------:R-:W-:Y:S02]  /*77f0*/  FMUL.FTZ R66, R0, R67 ;  /* 0x0000004300427220 */ /* 0x000fe40000410000 */
[----:B------:R-:W-:Y:S02]  /*7800*/  FFMA.FTZ R95, R2, R95, -R64 ;  /* 0x0000005f025f7223 */ /* 0x000fe40000010840 */
[-C--:B------:R-:W-:Y:S02]  /*7810*/  FMUL.FTZ R64, R0, R65.reuse ;  /* 0x0000004100407220 */ /* 0x080fe40000410000 */
[----:B------:R-:W-:-:S02]  /*7820*/  FFMA.FTZ R65, R2, R65, R66 ;  /* 0x0000004102417223 */ /* 0x000fc40000010042 */
[-C--:B------:R-:W-:Y:S02]  /*7830*/  FMUL.FTZ R192, R20, R101.reuse ;  /* 0x0000006514c07220 */ /* 0x080fe40000410000 */
[----:B------:R-:W-:Y:S02]  /*7840*/  FMUL.FTZ R66, R19, R101 ;  /* 0x0000006513427220 */ /* 0x000fe40000410000 */
[C---:B------:R-:W-:Y:S02]  /*7850*/  FMUL.FTZ R192, R117.reuse, R192 ;  /* 0x000000c075c07220 */ /* 0x040fe40000410000 */
[----:B------:R-:W-:Y:S02]  /*7860*/  FMUL.FTZ R193, R117, R66 ;  /* 0x0000004275c17220 */ /* 0x000fe40000410000 */
[----:B------:R-:W-:Y:S02]  /*7870*/  FFMA.FTZ R64, R2, R67, -R64 ;  /* 0x0000004302407223 */ /* 0x000fe40000010840 */
[----:B------:R-:W-:-:S02]  /*7880*/  FADD.FTZ R66, R192, R95 ;  /* 0x0000005fc0427221 */ /* 0x000fc40000010000 */
[----:B------:R-:W-:Y:S02]  /*7890*/  FADD.FTZ R67, R193, R94 ;  /* 0x0000005ec1437221 */ /* 0x000fe40000010000 */
[----:B------:R0:W1:Y:S01]  /*78a0*/  @P0 LDS.64 R94, [R135.X8+0x12c88] ;  /* 0x012c8800875e0984 */ /* 0x0000620000008a00 */
[----:B------:R-:W-:Y:S01]  /*78b0*/  BSSY B0, `(.L_x_1785) ;  /* 0x000000f000007945 */ /* 0x000fe20003800000 */
[----:B------:R-:W-:Y:S01]  /*78c0*/  LEA.HI R235, R135, R135, RZ, 0x1e ;  /* 0x0000008787eb7211 */ /* 0x000fe200078ff0ff */
[----:B------:R-:W-:Y:S05]  /*78d0*/  @P0 BRA `(.L_x_1786) ;  /* 0x000000c000000947 */ /* 0x000fea0003800000 */
[----:B------:R-:W-:Y:S01]  /*78e0*/  ULDC UR34, c[0x0][0x174] ;  /* 0x00005d0000227ab9 */ /* 0x000fe20000000800 */
[----:B-1----:R-:W-:Y:S01]  /*78f0*/  HFMA2.MMA R95, -RZ, RZ, 0, 0 ;  /* 0x00000000ff5f7435 */ /* 0x002fe200000001ff */
        /* <DEDUP_REMOVED lines=10> */
.L_x_1786:
[----:B------:R-:W-:Y:S05]  /*79a0*/  BSYNC B0 ;  /* 0x0000000000007941 */ /* 0x000fea0003800000 */
.L_x_1785:
        /* <DEDUP_REMOVED lines=12> */
[----:B-1----:R-:W-:Y:S02]  /*7a70*/  FMUL.FTZ R161, R97, R152 ;  /* 0x0000009861a17220 */ /* 0x002fe40000410000 */
        /* <DEDUP_REMOVED lines=24> */
[----:B---3--:R-:W-:-:S05]  /*7c00*/  IMAD R209, R135, 0x50, RZ ;  /* 0x0000005087d17824 */ /* 0x008fca00078e02ff */
[----:B------:R-:W-:Y:S04]  /*7c10*/  LDS.128 R64, [R209+0x10870] ;  /* 0x01087000d1407984 */ /* 0x000fe80000000c00 */
[----:B------:R-:W1:Y:S02]  /*7c20*/  LDS.128 R68, [R209+0x10880] ;  /* 0x01088000d1447984 */ /* 0x000e640000000c00 */
[----:B-1----:R-:W-:-:S04]  /*7c30*/  FMUL.FTZ R211, R65, R69 ;  /* 0x0000004541d37220 */ /* 0x002fc80000410000 */
        /* <DEDUP_REMOVED lines=9> */
[----:B------:R-:W1:Y:S02]  /*7cd0*/  LDS.128 R64, [R209+0x10890] ;  /* 0x01089000d1407984 */ /* 0x000e640000000c00 */
[C---:B-1----:R-:W-:Y:S02]  /*7ce0*/  FMUL.FTZ R70, R65.reuse, R210 ;  /* 0x000000d241467220 */ /* 0x042fe40000410000 */
        /* <DEDUP_REMOVED lines=9> */
[----:B------:R-:W1:Y:S02]  /*7d80*/  LDS.128 R64, [R209+0x108a0] ;  /* 0x0108a000d1407984 */ /* 0x000e640000000c00 */
[C---:B-1----:R-:W-:Y:S02]  /*7d90*/  FMUL.FTZ R68, R65.reuse, R70 ;  /* 0x0000004641447220 */ /* 0x042fe40000410000 */
        /* <DEDUP_REMOVED lines=10> */
[----:B------:R1:W3:Y:S02]  /*7e40*/  SHFL.UP PT, R67, R68, 0x1, RZ ;  /* 0x0420000044437989 */ /* 0x0002e400000e00ff */
.L_x_1897:
[----:B------:R-:W-:Y:S05]  /*7e50*/  BRA.DIV ~URZ, `(.L_x_1790) ;  /* 0x000091027f007947 */ /* 0x000fea000b800000 */
[----:B------:R-:W4:Y:S01]  /*7e60*/  SHFL.UP PT, R213, R69, 0x1, RZ ;  /* 0x0420000045d57989 */ /* 0x000f2200000e00ff */
[----:B------:R-:W-:-:S03]  /*7e70*/  ISETP.GE.AND P0, PT, R134, 0x1, PT ;  /* 0x000000018600780c */ /* 0x000fc60003f06270 */
[----:B------:R-:W0:Y:S04]  /*7e80*/  SHFL.UP PT, R71, R211, 0x1, RZ ;  /* 0x04200000d3477989 */ /* 0x000e2800000e00ff */
[----:B------:R-:W1:Y:S01]  /*7e90*/  SHFL.UP PT, R65, R70, 0x1, RZ ;  /* 0x0420000046417989 */ /* 0x000e6200000e00ff */
[C---:B----4-:R-:W-:Y:S02]  /*7ea0*/  FMUL.FTZ R64, R70.reuse, R213 ;  /* 0x000000d546407220 */ /* 0x050fe40000410000 */
[-C--:B0-----:R-:W-:Y:S02]  /*7eb0*/  FMUL.FTZ R66, R70, R71.reuse ;  /* 0x0000004746427220 */ /* 0x081fe40000410000 */
[----:B------:R-:W-:Y:S02]  /*7ec0*/  FFMA.FTZ R64, R68, R71, -R64 ;  /* 0x0000004744407223 */ /* 0x000fe40000010840 */
[----:B---3--:R-:W-:-:S02]  /*7ed0*/  FMUL.FTZ R71, R70, R67 ;  /* 0x0000004346477220 */ /* 0x008fc40000410000 */
[C---:B------:R-:W-:Y:S02]  /*7ee0*/  FFMA.FTZ R66, R68.reuse, R213, R66 ;  /* 0x000000d544427223 */ /* 0x040fe40000010042 */
[-C--:B-1----:R-:W-:Y:S02]  /*7ef0*/  FFMA.FTZ R71, R68, R65.reuse, R71 ;  /* 0x0000004144477223 */ /* 0x082fe40000010047 */
[C---:B------:R-:W-:Y:S02]  /*7f00*/  FMUL.FTZ R65, R70.reuse, R65 ;  /* 0x0000004146417220 */ /* 0x040fe40000410000 */
[----:B------:R-:W-:Y:S01]  /*7f10*/  @P0 FADD.FTZ R69, R69, R66 ;  /* 0x0000004245450221 */ /* 0x000fe20000010000 */
[----:B------:R-:W-:Y:S01]  /*7f20*/  FSEL R71, R70, R71, !P0 ;  /* 0x0000004746477208 */ /* 0x000fe20004000000 */
[----:B------:R-:W-:Y:S02]  /*7f30*/  @P0 FFMA.FTZ R68, R68, R67, -R65 ;  /* 0x0000004344440223 */ /* 0x000fe40000010841 */
[----:B------:R-:W-:Y:S01]  /*7f40*/  @P0 FADD.FTZ R211, R211, R64 ;  /* 0x00000040d3d30221 */ /* 0x000fe20000010000 */
[----:B------:R-:W0:Y:S01]  /*7f50*/  SHFL.UP PT, R65, R69, 0x2, RZ ;  /* 0x0440000045417989 */ /* 0x000e2200000e00ff */
[----:B------:R-:W-:-:S03]  /*7f60*/  ISETP.GE.AND P0, PT, R134, 0x2, PT ;  /* 0x000000028600780c */ /* 0x000fc60003f06270 */
[----:B------:R-:W1:Y:S01]  /*7f70*/  SHFL.UP PT, R64, R211, 0x2, RZ ;  /* 0x04400000d3407989 */ /* 0x000e6200000e00ff */
[----:B0-----:R-:W-:-:S04]  /*7f80*/  FMUL.FTZ R67, R71, R65 ;  /* 0x0000004147437220 */ /* 0x001fc80000410000 */
[-C--:B-1----:R-:W-:Y:S02]  /*7f90*/  FFMA.FTZ R66, R68, R64.reuse, -R67 ;  /* 0x0000004044427223 */ /* 0x082fe40000010843 */
[----:B------:R-:W-:-:S03]  /*7fa0*/  FMUL.FTZ R64, R71, R64 ;  /* 0x0000004047407220 */ /* 0x000fc60000410000 */
[----:B------:R-:W-:Y:S02]  /*7fb0*/  @P0 FADD.FTZ R211, R211, R66 ;  /* 0x00000042d3d30221 */ /* 0x000fe40000010000 */
[----:B------:R-:W-:Y:S02]  /*7fc0*/  FFMA.FTZ R64, R68, R65, R64 ;  /* 0x0000004144407223 */ /* 0x000fe40000010040 */
[----:B------:R-:W0:Y:S02]  /*7fd0*/  SHFL.UP PT, R65, R71, 0x2, RZ ;  /* 0x0440000047417989 */ /* 0x000e2400000e00ff */
[----:B------:R-:W-:Y:S02]  /*7fe0*/  @P0 FADD.FTZ R69, R69, R64 ;  /* 0x0000004045450221 */ /* 0x000fe40000010000 */
[----:B------:R-:W1:Y:S01]  /*7ff0*/  SHFL.UP PT, R64, R68, 0x2, RZ ;  /* 0x0440000044407989 */ /* 0x000e6200000e00ff */
[C---:B0-----:R-:W-:Y:S02]  /*8000*/  FMUL.FTZ R67, R71.reuse, R65 ;  /* 0x0000004147437220 */ /* 0x041fe40000410000 */
[----:B-1----:R-:W-:-:S04]  /*8010*/  FMUL.FTZ R66, R71, R64 ;  /* 0x0000004047427220 */ /* 0x002fc80000410000 */
[C---:B------:R-:W-:Y:S02]  /*8020*/  FFMA.FTZ R66, R68.reuse, R65, R66 ;  /* 0x0000004144427223 */ /* 0x040fe40000010042 */
[----:B------:R-:W0:Y:S01]  /*8030*/  SHFL.UP PT, R65, R69, 0x4, RZ ;  /* 0x0480000045417989 */ /* 0x000e2200000e00ff */
[----:B------:R-:W-:Y:S02]  /*8040*/  @P0 FFMA.FTZ R68, R68, R64, -R67 ;  /* 0x0000004044440223 */ /* 0x000fe40000010843 */
[----:B------:R-:W-:Y:S01]  /*8050*/  FSEL R64, R71, R66, !P0 ;  /* 0x0000004247407208 */ /* 0x000fe20004000000 */
[----:B------:R-:W1:Y:S01]  /*8060*/  SHFL.UP PT, R67, R211, 0x4, RZ ;  /* 0x04800000d3437989 */ /* 0x000e6200000e00ff */
[----:B------:R-:W-:-:S03]  /*8070*/  ISETP.GE.AND P0, PT, R134, 0x4, PT ;  /* 0x000000048600780c */ /* 0x000fc60003f06270 */
[----:B0-----:R-:W-:-:S04]  /*8080*/  FMUL.FTZ R66, R64, R65 ;  /* 0x0000004140427220 */ /* 0x001fc80000410000 */
[-C--:B-1----:R-:W-:Y:S02]  /*8090*/  FFMA.FTZ R66, R68, R67.reuse, -R66 ;  /* 0x0000004344427223 */ /* 0x082fe40000010842 */
        /* <DEDUP_REMOVED lines=22> */
[----:B------:R-:W3:Y:S01]  /*8200*/  SHFL.UP PT, R210, R211, 0x10, RZ ;  /* 0x06000000d3d27989 */ /* 0x000ee200000e00ff */
[----:B0-----:R-:W-:-:S02]  /*8210*/  FMUL.FTZ R71, R65, R67 ;  /* 0x0000004341477220 */ /* 0x001fc40000410000 */
[----:B-1----:R-:W-:-:S04]  /*8220*/  FMUL.FTZ R64, R65, R66 ;  /* 0x0000004241407220 */ /* 0x002fc80000410000 */
[C---:B------:R-:W-:Y:S02]  /*8230*/  FFMA.FTZ R64, R68.reuse, R67, R64 ;  /* 0x0000004344407223 */ /* 0x040fe40000010040 */
[----:B------:R-:W-:-:S03]  /*8240*/  @P0 FFMA.FTZ R68, R68, R66, -R71 ;  /* 0x0000004244440223 */ /* 0x000fc60000010847 */
[----:B------:R-:W-:Y:S02]  /*8250*/  FSEL R70, R65, R64, !P0 ;  /* 0x0000004041467208 */ /* 0x000fe40004000000 */
[----:B------:R-:W0:Y:S01]  /*8260*/  SHFL.UP PT, R64, R69, 0x10, RZ ;  /* 0x0600000045407989 */ /* 0x000e2200000e00ff */
[----:B------:R-:W-:-:S03]  /*8270*/  MOV R212, R68 ;  /* 0x0000004400d47202 */ /* 0x000fc60000000f00 */
[----:B------:R-:W1:Y:S04]  /*8280*/  SHFL.UP PT, R71, R70, 0x10, RZ ;  /* 0x0600000046477989 */ /* 0x000e6800000e00ff */
[----:B------:R4:W2:Y:S02]  /*8290*/  SHFL.UP PT, R67, R68, 0x10, RZ ;  /* 0x0600000044437989 */ /* 0x0008a400000e00ff */
[----:B----4-:R-:W-:Y:S02]  /*82a0*/  MOV R68, R69 ;  /* 0x0000004500447202 */ /* 0x010fe40000000f00 */
.L_x_1898:
[----:B---3--:R-:W-:Y:S01]  /*82b0*/  ISETP.GE.AND P0, PT, R134, 0x10, PT ;  /* 0x000000108600780c */ /* 0x008fe20003f06270 */
[----:B0-----:R-:W-:Y:S01]  /*82c0*/  FMUL.FTZ R65, R64, R70 ;  /* 0x0000004640417220 */ /* 0x001fe20000410000 */
[----:B------:R-:W-:Y:S01]  /*82d0*/  MOV R69, R212 ;  /* 0x000000d400457202 */ /* 0x000fe20000000f00 */
[----:B--2---:R-:W-:-:S04]  /*82e0*/  FMUL.FTZ R66, R67, R70 ;  /* 0x0000004643427220 */ /* 0x004fc80000410000 */
[CC--:B------:R-:W-:Y:S02]  /*82f0*/  FFMA.FTZ R65, R210.reuse, R69.reuse, -R65 ;  /* 0x00000045d2417223 */ /* 0x0c0fe40000010841 */
[-C--:B------:R-:W-:Y:S02]  /*8300*/  FMUL.FTZ R210, R210, R70.reuse ;  /* 0x00000046d2d27220 */ /* 0x080fe40000410000 */
[CC--:B-1----:R-:W-:Y:S02]  /*8310*/  FFMA.FTZ R66, R71.reuse, R69.reuse, R66 ;  /* 0x0000004547427223 */ /* 0x0c2fe40000010042 */
        /* <DEDUP_REMOVED lines=12> */
[----:B-----5:R-:W-:Y:S05]  /*83e0*/  CALL.REL.NOINC `($__internal_43_$__cuda_sm70_shflsync_idx_p) ;  /* 0x0000a8f000007944 */ /* 0x020fea0003c00000 */
.L_x_1791:
[----:B------:R-:W-:Y:S05]  /*83f0*/  BRA.CONV ~URZ, `(.L_x_1792) ;  /* 0x000000537f007947 */ /* 0x000fea000b800000 */
[----:B-1----:R-:W-:Y:S01]  /*8400*/  HFMA2.MMA R66, -RZ, RZ, 0, 1.847743988037109375e-06 ;  /* 0x0000001fff427435 */ /* 0x002fe200000001ff */
[----:B------:R-:W-:Y:S02]  /*8410*/  MOV R64, R70 ;  /* 0x0000004600407202 */ /* 0x000fe40000000f00 */
[----:B------:R-:W-:Y:S02]  /*8420*/  MOV R247, 0xffffffff ;  /* 0xffffffff00f77802 */ /* 0x000fe40000000f00 */
[----:B------:R-:W-:-:S02]  /*8430*/  MOV R65, 0x8450 ;  /* 0x0000845000417802 */ /* 0x000fc40000000f00 */
[----:B0----5:R-:W-:Y:S05]  /*8440*/  CALL.REL.NOINC `($__internal_43_$__cuda_sm70_shflsync_idx_p) ;  /* 0x0000a89000007944 */ /* 0x021fea0003c00000 */
.L_x_1792:
[----:B------:R-:W-:Y:S05]  /*8450*/  BRA.CONV ~URZ, `(.L_x_1793) ;  /* 0x000000537f007947 */ /* 0x000fea000b800000 */
[----:B-1----:R-:W-:Y:S01]  /*8460*/  HFMA2.MMA R66, -RZ, RZ, 0, 1.847743988037109375e-06 ;  /* 0x0000001fff427435 */ /* 0x002fe200000001ff */
[----:B------:R-:W-:-:S02]  /*8470*/  MOV R64, R67 ;  /* 0x0000004300407202 */ /* 0x000fc40000000f00 */
[----:B------:R-:W-:Y:S02]  /*8480*/  MOV R247, 0xffffffff ;  /* 0xffffffff00f77802 */ /* 0x000fe40000000f00 */
[----:B------:R-:W-:Y:S02]  /*8490*/  MOV R65, 0x84b0 ;  /* 0x000084b000417802 */ /* 0x000fe40000000f00 */
[----:B0----5:R-:W-:Y:S05]  /*84a0*/  CALL.REL.NOINC `($__internal_43_$__cuda_sm70_shflsync_idx_p) ;  /* 0x0000a83000007944 */ /* 0x021fea0003c00000 */
.L_x_1793:
[----:B------:R-:W-:Y:S05]  /*84b0*/  BRA.CONV ~URZ, `(.L_x_1794) ;  /* 0x000000537f007947 */ /* 0x000fea000b800000 */
[----:B-1----:R-:W-:Y:S01]  /*84c0*/  HFMA2.MMA R66, -RZ, RZ, 0, 1.847743988037109375e-06 ;  /* 0x0000001fff427435 */ /* 0x002fe200000001ff */
[----:B------:R-:W-:Y:S02]  /*84d0*/  MOV R64, R68 ;  /* 0x0000004400407202 */ /* 0x000fe40000000f00 */
[----:B------:R-:W-:Y:S02]  /*84e0*/  MOV R247, 0xffffffff ;  /* 0xffffffff00f77802 */ /* 0x000fe40000000f00 */
[----:B------:R-:W-:Y:S02]  /*84f0*/  MOV R65, 0x8510 ;  /* 0x0000851000417802 */ /* 0x000fe40000000f00 */
[----:B0----5:R-:W-:Y:S05]  /*8500*/  CALL.REL.NOINC `($__internal_43_$__cuda_sm70_shflsync_idx_p) ;  /* 0x0000a7d000007944 */ /* 0x021fea0003c00000 */
.L_x_1794:
[----:B------:R-:W-:Y:S05]  /*8510*/  BRA.DIV ~URZ, `(.L_x_1795) ;  /* 0x000095e27f007947 */ /* 0x000fea000b800000 */
[----:B-----5:R-:W2:Y:S04]  /*8520*/  SHFL.IDX PT, R60, R60, RZ, 0x1f ;  /* 0x00001fff3c3c7589 */ /* 0x020ea800000e0000 */
[----:B------:R-:W3:Y:S04]  /*8530*/  SHFL.IDX PT, R61, R61, RZ, 0x1f ;  /* 0x00001fff3d3d7589 */ /* 0x000ee800000e0000 */
[----:B------:R-:W4:Y:S04]  /*8540*/  SHFL.IDX PT, R62, R62, RZ, 0x1f ;  /* 0x00001fff3e3e7589 */ /* 0x000f2800000e0000 */
[----:B------:R-:W1:Y:S04]  /*8550*/  SHFL.IDX PT, R63, R63, RZ, 0x1f ;  /* 0x00001fff3f3f7589 */ /* 0x000e6800000e0000 */
[----:B------:R-:W0:Y:S04]  /*8560*/  SHFL.UP PT, R69, R69, 0x1, RZ ;  /* 0x0420000045457989 */ /* 0x000e2800000e00ff */
[----:B------:R-:W0:Y:S04]  /*8570*/  SHFL.UP PT, R70, R70, 0x1, RZ ;  /* 0x0420000046467989 */ /* 0x000e2800000e00ff */
[----:B------:R-:W0:Y:S04]  /*8580*/  SHFL.UP PT, R67, R67, 0x1, RZ ;  /* 0x0420000043437989 */ /* 0x000e2800000e00ff */
[----:B------:R-:W0:Y:S02]  /*8590*/  SHFL.UP PT, R68, R68, 0x1, RZ ;  /* 0x0420000044447989 */ /* 0x000e2400000e00ff */
.L_x_1899:
[-C--:B0-23--:R-:W-:Y:S02]  /*85a0*/  FMUL.FTZ R65, R61, R70.reuse ;  /* 0x000000463d417220 */ /* 0x08dfe40000410000 */
[----:B-1--4-:R-:W-:-:S02]  /*85b0*/  FMUL.FTZ R66, R62, R70 ;  /* 0x000000463e427220 */ /* 0x012fc40000410000 */
[CC--:B------:R-:W-:Y:S02]  /*85c0*/  FMUL.FTZ R64, R60.reuse, R70.reuse ;  /* 0x000000463c407220 */ /* 0x0c0fe40000410000 */
[-C--:B------:R-:W-:Y:S02]  /*85d0*/  @P1 FFMA.FTZ R60, R60, R69.reuse, -R65 ;  /* 0x000000453c3c1223 */ /* 0x080fe40000010841 */
[C---:B------:R-:W-:Y:S02]  /*85e0*/  FMUL.FTZ R70, R63.reuse, R70 ;  /* 0x000000463f467220 */ /* 0x040fe40000410000 */
[-C--:B------:R-:W-:Y:S02]  /*85f0*/  FFMA.FTZ R65, R63, R69.reuse, R66 ;  /* 0x000000453f417223 */ /* 0x080fe40000010042 */
[----:B------:R-:W-:Y:S02]  /*8600*/  @P1 FFMA.FTZ R61, R61, R69, R64 ;  /* 0x000000453d3d1223 */ /* 0x000fe40000010040 */
[----:B------:R-:W-:-:S02]  /*8610*/  @P1 FADD.FTZ R63, R65, R68 ;  /* 0x00000044413f1221 */ /* 0x000fc40000010000 */
[----:B------:R-:W-:Y:S02]  /*8620*/  FFMA.FTZ R64, R62, R69, -R70 ;  /* 0x000000453e407223 */ /* 0x000fe40000010846 */
[----:B------:R-:W0:Y:S02]  /*8630*/  LDS.128 R68, [R209+0x10870] ;  /* 0x01087000d1447984 */ /* 0x000e240000000c00 */
[----:B------:R-:W-:-:S05]  /*8640*/  @P1 FADD.FTZ R62, R64, R67 ;  /* 0x00000043403e1221 */ /* 0x000fca0000010000 */
[----:B------:R1:W-:Y:S01]  /*8650*/  STS.128 [R209+0x10870], R60 ;  /* 0x0108703cd1007388 */ /* 0x0003e20000000c00 */
[CC--:B0-----:R-:W-:Y:S02]  /*8660*/  FMUL.FTZ R65, R69.reuse, R63.reuse ;  /* 0x0000003f45417220 */ /* 0x0c1fe40000410000 */
[CC--:B------:R-:W-:Y:S02]  /*8670*/  FMUL.FTZ R64, R69.reuse, R62.reuse ;  /* 0x0000003e45407220 */ /* 0x0c0fe40000410000 */
[C---:B------:R-:W-:Y:S02]  /*8680*/  FFMA.FTZ R65, R68.reuse, R62, -R65 ;  /* 0x0000003e44417223 */ /* 0x040fe40000010841 */
[----:B------:R-:W-:Y:S02]  /*8690*/  FFMA.FTZ R64, R68, R63, R64 ;  /* 0x0000003f44407223 */ /* 0x000fe40000010040 */
[----:B-1----:R-:W-:Y:S02]  /*86a0*/  FADD.FTZ R62, R70, R65 ;  /* 0x00000041463e7221 */ /* 0x002fe40000010000 */
[----:B------:R-:W-:-:S02]  /*86b0*/  FMUL.FTZ R65, R69, R61 ;  /* 0x0000003d45417220 */ /* 0x000fc40000410000 */
[-C--:B------:R-:W-:Y:S02]  /*86c0*/  FMUL.FTZ R69, R69, R60.reuse ;  /* 0x0000003c45457220 */ /* 0x080fe40000410000 */
[C---:B------:R-:W-:Y:S02]  /*86d0*/  FFMA.FTZ R60, R68.reuse, R60, -R65 ;  /* 0x0000003c443c7223 */ /* 0x040fe40000010841 */
[----:B------:R-:W-:Y:S02]  /*86e0*/  FADD.FTZ R63, R71, R64 ;  /* 0x00000040473f7221 */ /* 0x000fe40000010000 */
[----:B------:R-:W0:Y:S01]  /*86f0*/  LDS.128 R64, [R209+0x10880] ;  /* 0x01088000d1407984 */ /* 0x000e220000000c00 */
[----:B------:R-:W-:-:S05]  /*8700*/  FFMA.FTZ R61, R68, R61, R69 ;  /* 0x0000003d443d7223 */ /* 0x000fca0000010045 */
        /* <DEDUP_REMOVED lines=24> */
.L_x_1788:
[----:B---3--:R-:W-:Y:S05]  /*8890*/  BSYNC B0 ;  /* 0x0000000000007941 */ /* 0x008fea0003800000 */
.L_x_1787:
[----:B------:R-:W-:Y:S01]  /*88a0*/  WARPSYNC 0xffffffff ;  /* 0xffffffff00007948 */ /* 0x000fe20003800000 */
[----:B------:R-:W-:Y:S02]  /*88b0*/  LOP3.LUT P0, RZ, R135, 0x1f, RZ, 0xc0, !PT ;  /* 0x0000001f87ff7812 */ /* 0x000fe4000780c0ff */
[CC--:B-12--5:R-:W-:Y:S01]  /*88c0*/  FMUL.FTZ R60, R0.reuse, -R94.reuse ;  /* 0x8000005e003c7220 */ /* 0x0e6fe20000410000 */
[----:B------:R-:W-:Y:S01]  /*88d0*/  BAR.SYNC.DEFER_BLOCKING 0x0 ;  /* 0x0000000000007b1d */ /* 0x000fe20000010000 */
[-C--:B------:R-:W-:Y:S01]  /*88e0*/  FMUL.FTZ R61, R0, R95.reuse ;  /* 0x0000005f003d7220 */ /* 0x080fe20000410000 */
[----:B------:R-:W-:Y:S01]  /*88f0*/  USHF.L.U32 UR11, UR6, 0x4, URZ ;  /* 0x00000004060b7899 */ /* 0x000fe2000800063f */
[C---:B------:R-:W-:Y:S02]  /*8900*/  FFMA.FTZ R62, R2.reuse, -R95, R60 ;  /* 0x8000005f023e7223 */ /* 0x040fe4000001003c */
[----:B------:R-:W-:Y:S01]  /*8910*/  FFMA.FTZ R61, R2, R94, -R61 ;  /* 0x0000005e023d7223 */ /* 0x000fe2000001083d */
[----:B------:R-:W-:Y:S01]  /*8920*/  BSSY B0, `(.L_x_1796) ;  /* 0x00001d9000007945 */ /* 0x000fe20003800000 */
[C---:B------:R-:W-:Y:S02]  /*8930*/  FMUL.FTZ R60, R3.reuse, -R62 ;  /* 0x8000003e033c7220 */ /* 0x040fe40000410000 */
[----:B------:R-:W-:-:S02]  /*8940*/  FMUL.FTZ R63, R3, -R61 ;  /* 0x8000003d033f7220 */ /* 0x000fc40000410000 */
[C---:B------:R-:W-:Y:S02]  /*8950*/  FFMA.FTZ R60, R4.reuse, R61, -R60 ;  /* 0x0000003d043c7223 */ /* 0x040fe4000001083c */
[----:B------:R-:W-:Y:S02]  /*8960*/  FFMA.FTZ R61, R4, R62, R63 ;  /* 0x0000003e043d7223 */ /* 0x000fe4000001003f */
[-C--:B------:R-:W-:Y:S02]  /*8970*/  FMUL.FTZ R63, R2, R154.reuse ;  /* 0x0000009a023f7220 */ /* 0x080fe40000410000 */
[C---:B------:R-:W-:Y:S02]  /*8980*/  FMUL.FTZ R62, R0.reuse, R154 ;  /* 0x0000009a003e7220 */ /* 0x040fe40000410000 */
[-C--:B------:R-:W-:Y:S02]  /*8990*/  FFMA.FTZ R63, -R0, R153.reuse, -R63 ;  /* 0x00000099003f7223 */ /* 0x080fe4000001093f */
[----:B------:R-:W-:-:S02]  /*89a0*/  FFMA.FTZ R62, R2, R153, -R62 ;  /* 0x00000099023e7223 */ /* 0x000fc4000001083e */
[----:B------:R-:W-:Y:S01]  /*89b0*/  FADD.FTZ R63, -R152, R63 ;  /* 0x0000003f983f7221 */ /* 0x000fe20000010100 */
[----:B------:R-:W1:Y:S01]  /*89c0*/  LDS.64 R68, [R235.X16+0x10878] ;  /* 0x01087800eb447984 */ /* 0x000e62000000ca00 */
[----:B------:R-:W-:Y:S02]  /*89d0*/  FADD.FTZ R62, R151, R62 ;  /* 0x0000003e973e7221 */ /* 0x000fe40000010000 */
[CC--:B------:R-:W-:Y:S02]  /*89e0*/  FMUL.FTZ R65, R3.reuse, -R63.reuse ;  /* 0x8000003f03417220 */ /* 0x0c0fe40000410000 */
[-C--:B------:R-:W-:Y:S02]  /*89f0*/  FMUL.FTZ R64, R3, -R62.reuse ;  /* 0x8000003e03407220 */ /* 0x080fe40000410000 */
[C---:B------:R-:W-:Y:S02]  /*8a00*/  FFMA.FTZ R62, R4.reuse, R62, -R65 ;  /* 0x0000003e043e7223 */ /* 0x040fe40000010841 */
[----:B------:R-:W-:-:S02]  /*8a10*/  FFMA.FTZ R63, R4, R63, R64 ;  /* 0x0000003f043f7223 */ /* 0x000fc40000010040 */
[----:B------:R-:W-:Y:S02]  /*8a20*/  FMUL.FTZ R65, R5, -R61 ;  /* 0x8000003d05417220 */ /* 0x000fe40000410000 */
[----:B------:R-:W-:Y:S02]  /*8a30*/  FADD.FTZ R62, R149, R62 ;  /* 0x0000003e953e7221 */ /* 0x000fe40000010000 */
[CC--:B------:R-:W-:Y:S02]  /*8a40*/  FMUL.FTZ R64, R5.reuse, -R60.reuse ;  /* 0x8000003c05407220 */ /* 0x0c0fe40000410000 */
[----:B------:R-:W-:Y:S02]  /*8a50*/  FADD.FTZ R63, -R150, R63 ;  /* 0x0000003f963f7221 */ /* 0x000fe40000010100 */
[----:B------:R-:W-:Y:S02]  /*8a60*/  FFMA.FTZ R65, R6, R60, -R65 ;  /* 0x0000003c06417223 */ /* 0x000fe40000010841 */
[----:B------:R-:W-:-:S02]  /*8a70*/  FMUL.FTZ R60, R5, -R62 ;  /* 0x8000003e053c7220 */ /* 0x000fc40000410000 */
[C---:B------:R-:W-:Y:S02]  /*8a80*/  FFMA.FTZ R64, R6.reuse, R61, R64 ;  /* 0x0000003d06407223 */ /* 0x040fe40000010040 */
[-C--:B------:R-:W-:Y:S02]  /*8a90*/  FMUL.FTZ R61, R5, -R63.reuse ;  /* 0x8000003f053d7220 */ /* 0x080fe40000410000 */
[C---:B------:R-:W-:Y:S02]  /*8aa0*/  FFMA.FTZ R63, R6.reuse, R63, R60 ;  /* 0x0000003f063f7223 */ /* 0x040fe4000001003c */
[----:B------:R-:W-:Y:S02]  /*8ab0*/  FFMA.FTZ R62, R6, R62, -R61 ;  /* 0x0000003e063e7223 */ /* 0x000fe4000001083d */
        /* <DEDUP_REMOVED lines=14> */
[C---:B------:R-:W-:Y:S02]  /*8ba0*/  FFMA.FTZ R65, R10.reuse, R60, -R65 ;  /* 0x0000003c0a417223 */ /* 0x040fe40000010841 */
[CC--:B------:R-:W-:Y:S02]  /*8bb0*/  FMUL.FTZ R60, R9.reuse, -R62.reuse ;  /* 0x8000003e093c7220 */ /* 0x0c0fe40000410000 */
[C---:B------:R-:W-:Y:S02]  /*8bc0*/  FFMA.FTZ R64, R10.reuse, R61, R64 ;  /* 0x0000003d0a407223 */ /* 0x040fe40000010040 */
[-C--:B------:R-:W-:Y:S02]  /*8bd0*/  FMUL.FTZ R61, R9, -R63.reuse ;  /* 0x8000003f093d7220 */ /* 0x080fe40000410000 */
[C---:B------:R-:W-:Y:S02]  /*8be0*/  FFMA.FTZ R63, R10.reuse, R63, R60 ;  /* 0x0000003f0a3f7223 */ /* 0x040fe4000001003c */
[----:B------:R-:W-:-:S02]  /*8bf0*/  FFMA.FTZ R62, R10, R62, -R61 ;  /* 0x0000003e0a3e7223 */ /* 0x000fc4000001083d */
[C---:B------:R-:W-:Y:S02]  /*8c00*/  FMUL.FTZ R60, R11.reuse, -R64 ;  /* 0x800000400b3c7220 */ /* 0x040fe40000410000 */
[----:B------:R-:W-:Y:S02]  /*8c10*/  FADD.FTZ R63, -R144, R63 ;  /* 0x0000003f903f7221 */ /* 0x000fe40000010100 */
[-C--:B------:R-:W-:Y:S02]  /*8c20*/  FMUL.FTZ R61, R11, -R65.reuse ;  /* 0x800000410b3d7220 */ /* 0x080fe40000410000 */
        /* <DEDUP_REMOVED lines=11> */
[C---:B------:R-:W-:Y:S02]  /*8ce0*/  FFMA.FTZ R65, R14.reuse, R60, -R65 ;  /* 0x0000003c0e417223 */ /* 0x040fe40000010841 */
[C---:B------:R-:W-:Y:S02]  /*8cf0*/  FMUL.FTZ R60, R13.reuse, -R62 ;  /* 0x8000003e0d3c7220 */ /* 0x040fe40000410000 */
[----:B------:R-:W-:Y:S02]  /*8d00*/  FFMA.FTZ R64, R14, R61, R64 ;  /* 0x0000003d0e407223 */ /* 0x000fe40000010040 */
[----:B------:R-:W-:-:S02]  /*8d10*/  FMUL.FTZ R61, R13, -R63 ;  /* 0x8000003f0d3d7220 */ /* 0x000fc40000410000 */
[C---:B------:R-:W-:Y:S02]  /*8d20*/  FFMA.FTZ R63, R14.reuse, R63, R60 ;  /* 0x0000003f0e3f7223 */ /* 0x040fe4000001003c */
[----:B------:R-:W-:Y:S02]  /*8d30*/  FFMA.FTZ R62, R14, R62, -R61 ;  /* 0x0000003e0e3e7223 */ /* 0x000fe4000001083d */
[C---:B------:R-:W-:Y:S02]  /*8d40*/  FMUL.FTZ R60, R15.reuse, -R64 ;  /* 0x800000400f3c7220 */ /* 0x040fe40000410000 */
        /* <DEDUP_REMOVED lines=60> */
[-C--:B------:R-:W-:Y:S02]  /*9110*/  FMUL.FTZ R60, R59, -R65.reuse ;  /* 0x800000413b3c7220 */ /* 0x080fe40000410000 */
[----:B------:R-:W-:Y:S02]  /*9120*/  FADD.FTZ R63, -R162, R63 ;  /* 0x0000003fa23f7221 */ /* 0x000fe40000010100 */
[----:B------:R-:W-:-:S02]  /*9130*/  FFMA.FTZ R64, R80, R65, -R64 ;  /* 0x0000004150407223 */ /* 0x000fc40000010840 */
[----:B------:R-:W-:Y:S02]  /*9140*/  FADD.FTZ R62, R163, R62 ;  /* 0x0000003ea33e7221 */ /* 0x000fe40000010000 */
[C---:B------:R-:W-:Y:S02]  /*9150*/  FFMA.FTZ R65, R80.reuse, R61, R60 ;  /* 0x0000003d50417223 */ /* 0x040fe4000001003c */
[CC--:B------:R-:W-:Y:S02]  /*9160*/  FMUL.FTZ R61, R59.reuse, -R63.reuse ;  /* 0x8000003f3b3d7220 */ /* 0x0c0fe40000410000 */
[-C--:B------:R-:W-:Y:S02]  /*9170*/  FMUL.FTZ R60, R59, -R62.reuse ;  /* 0x8000003e3b3c7220 */ /* 0x080fe40000410000 */
[C---:B------:R-:W-:Y:S02]  /*9180*/  FFMA.FTZ R62, R80.reuse, R62, -R61 ;  /* 0x0000003e503e7223 */ /* 0x040fe4000001083d */
[----:B------:R-:W-:-:S02]  /*9190*/  FFMA.FTZ R63, R80, R63, R60 ;  /* 0x0000003f503f7223 */ /* 0x000fc4000001003c */
[----:B------:R-:W-:Y:S02]  /*91a0*/  FADD.FTZ R62, R165, R62 ;  /* 0x0000003ea53e7221 */ /* 0x000fe40000010000 */
[----:B------:R-:W-:Y:S02]  /*91b0*/  FADD.FTZ R63, -R164, R63 ;  /* 0x0000003fa43f7221 */ /* 0x000fe40000010100 */
[----:B-1----:R-:W-:Y:S02]  /*91c0*/  FMUL.FTZ R70, R73, R68 ;  /* 0x0000004449467220 */ /* 0x002fe40000410000 */
[C---:B------:R-:W-:Y:S02]  /*91d0*/  FMUL.FTZ R60, R81.reuse, -R62 ;  /* 0x8000003e513c7220 */ /* 0x040fe40000410000 */
[----:B------:R-:W-:Y:S02]  /*91e0*/  FMUL.FTZ R61, R81, -R63 ;  /* 0x8000003f513d7220 */ /* 0x000fe40000410000 */
[----:B------:R-:W-:-:S02]  /*91f0*/  FMUL.FTZ R73, R73, R69 ;  /* 0x0000004549497220 */ /* 0x000fc40000410000 */
[----:B------:R-:W-:Y:S02]  /*9200*/  FFMA.FTZ R70, R72, R69, R70 ;  /* 0x0000004548467223 */ /* 0x000fe40000010046 */
[C---:B------:R-:W-:Y:S01]  /*9210*/  FFMA.FTZ R67, R82.reuse, R63, R60 ;  /* 0x0000003f52437223 */ /* 0x040fe2000001003c */
[----:B------:R-:W-:Y:S01]  /*9220*/  MOV R60, UR13 ;  /* 0x0000000d003c7c02 */ /* 0x000fe20008000f00 */
[----:B------:R-:W-:Y:S02]  /*9230*/  FFMA.FTZ R66, R82, R62, -R61 ;  /* 0x0000003e52427223 */ /* 0x000fe4000001083d */
        /* <DEDUP_REMOVED lines=15> */
[----:B------:R-:W1:Y:S01]  /*9330*/  @!P0 LDS.128 R60, [UR11+0x13080] ;  /* 0x0130800bff3c8984 */ /* 0x000e620008000c00 */
[----:B------:R-:W-:Y:S01]  /*9340*/  FADD.FTZ R211, R77, R68 ;  /* 0x000000444dd37221 */ /* 0x000fe20000010000 */
[----:B------:R-:W-:Y:S01]  /*9350*/  ISETP.GT.U32.AND P0, PT, R135, 0x1f, PT ;  /* 0x0000001f8700780c */ /* 0x000fe20003f04070 */
[----:B------:R-:W-:Y:S01]  /*9360*/  FMUL.FTZ R68, R81, R210 ;  /* 0x000000d251447220 */ /* 0x000fe20000410000 */
[----:B------:R2:W-:Y:S03]  /*9370*/  STS.128 [R235.X16+0x11280], R64 ;  /* 0x01128040eb007388 */ /* 0x0005e6000000cc00 */
[----:B--2---:R-:W-:-:S04]  /*9380*/  FFMA.FTZ R65, R82, R209, R68 ;  /* 0x000000d152417223 */ /* 0x004fc80000010044 */
        /* <DEDUP_REMOVED lines=87> */
[----:B-1----:R-:W-:Y:S01]  /*9900*/  IMAD R236, R135, 0x50, RZ ;  /* 0x0000005087ec7824 */ /* 0x002fe200078e02ff */
[----:B------:R-:W-:-:S04]  /*9910*/  ISETP.NE.AND P0, PT, R238, 0x1f, PT ;  /* 0x0000001fee00780c */ /* 0x000fc80003f05270 */
[----:B------:R-:W-:Y:S04]  /*9920*/  LDS.128 R64, [R236+0x112a0] ;  /* 0x0112a000ec407984 */ /* 0x000fe80000000c00 */
[----:B------:R-:W1:Y:S02]  /*9930*/  LDS.128 R68, [R236+0x112b0] ;  /* 0x0112b000ec447984 */ /* 0x000e640000000c00 */
[----:B-1----:R-:W-:-:S04]  /*9940*/  FMUL.FTZ R73, R65, R69 ;  /* 0x0000004541497220 */ /* 0x002fc80000410000 */
        /* <DEDUP_REMOVED lines=21> */
[C---:B-1----:R-:W-:Y:S02]  /*9aa0*/  FMUL.FTZ R71, R65.reuse, R69 ;  /* 0x0000004541477220 */ /* 0x042fe40000410000 */
        /* <DEDUP_REMOVED lines=12> */
[----:B------:R1:W2:Y:S02]  /*9b70*/  SHFL.DOWN PT, R67, R71, 0x1, 0x1f ;  /* 0x08201f0047437f89 */ /* 0x0002a400000e0000 */
.L_x_1900:
[----:B------:R-:W-:Y:S05]  /*9b80*/  BRA.DIV ~URZ, `(.L_x_1799) ;  /* 0x000083427f007947 */ /* 0x000fea000b800000 */
[----:B------:R-:W3:Y:S04]  /*9b90*/  SHFL.DOWN PT, R69, R69, 0x1, 0x1f ;  /* 0x08201f0045457f89 */ /* 0x000ee800000e0000 */
[----:B------:R4:W0:Y:S04]  /*9ba0*/  SHFL.DOWN PT, R73, R68, 0x1, 0x1f ;  /* 0x08201f0044497f89 */ /* 0x00082800000e0000 */
[----:B------:R4:W1:Y:S02]  /*9bb0*/  SHFL.DOWN PT, R66, R70, 0x1, 0x1f ;  /* 0x08201f0046427f89 */ /* 0x00086400000e0000 */
.L_x_1901:
[----:B------:R-:W-:Y:S01]  /*9bc0*/  BSSY B1, `(.L_x_1800) ;  /* 0x000000d000017945 */ /* 0x000fe20003800000 */
[----:B------:R-:W-:Y:S05]  /*9bd0*/  @!P0 BRA `(.L_x_1801) ;  /* 0x000000b000008947 */ /* 0x000fea0003800000 */
[----:B-1----:R-:W-:-:S04]  /*9be0*/  FMUL.FTZ R64, R74, R66 ;  /* 0x000000424a407220 */ /* 0x002fc80000410000 */
[C---:B0-----:R-:W-:Y:S02]  /*9bf0*/  FFMA.FTZ R65, R71.reuse, R73, -R64 ;  /* 0x0000004947417223 */ /* 0x041fe40000010840 */
[C---:B---3--:R-:W-:Y:S02]  /*9c00*/  FMUL.FTZ R64, R74.reuse, R69 ;  /* 0x000000454a407220 */ /* 0x048fe40000410000 */
[C---:B------:R-:W-:Y:S02]  /*9c10*/  FMUL.FTZ R73, R74.reuse, R73 ;  /* 0x000000494a497220 */ /* 0x040fe40000410000 */
[-C--:B--2---:R-:W-:Y:S02]  /*9c20*/  FMUL.FTZ R74, R74, R67.reuse ;  /* 0x000000434a4a7220 */ /* 0x084fe40000410000 */
[C---:B------:R-:W-:Y:S02]  /*9c30*/  FFMA.FTZ R64, R71.reuse, R67, -R64 ;  /* 0x0000004347407223 */ /* 0x040fe40000010840 */
[----:B------:R-:W-:-:S02]  /*9c40*/  FFMA.FTZ R73, R71, R66, R73 ;  /* 0x0000004247497223 */ /* 0x000fc40000010049 */
[----:B------:R-:W-:Y:S01]  /*9c50*/  FFMA.FTZ R74, R71, R69, R74 ;  /* 0x00000045474a7223 */ /* 0x000fe2000001004a */
[----:B------:R-:W-:Y:S01]  /*9c60*/  MOV R71, R64 ;  /* 0x0000004000477202 */ /* 0x000fe20000000f00 */
[----:B----4-:R-:W-:Y:S02]  /*9c70*/  FADD.FTZ R68, R68, R65 ;  /* 0x0000004144447221 */ /* 0x010fe40000010000 */
[----:B------:R-:W-:Y:S02]  /*9c80*/  FADD.FTZ R72, R72, R73 ;  /* 0x0000004948487221 */ /* 0x000fe40000010000 */
.L_x_1801:
[----:B------:R-:W-:Y:S05]  /*9c90*/  BSYNC B1 ;  /* 0x0000000000017941 */ /* 0x000fea0003800000 */
.L_x_1800:
[----:B------:R-:W-:Y:S01]  /*9ca0*/  ISETP.GT.U32.AND P0, PT, R238, 0x1d, PT ;  /* 0x0000001dee00780c */ /* 0x000fe20003f04070 */
[----:B------:R-:W-:Y:S05]  /*9cb0*/  BRA.DIV ~URZ, `(.L_x_1802) ;  /* 0x000083627f007947 */ /* 0x000fea000b800000 */
[----:B--2---:R2:W4:Y:S04]  /*9cc0*/  SHFL.DOWN PT, R67, R71, 0x2, 0x1f ;  /* 0x08401f0047437f89 */ /* 0x00452800000e0000 */
[----:B---3--:R2:W3:Y:S04]  /*9cd0*/  SHFL.DOWN PT, R69, R74, 0x2, 0x1f ;  /* 0x08401f004a457f89 */ /* 0x0084e800000e0000 */
[----:B----4-:R2:W4:Y:S04]  /*9ce0*/  SHFL.DOWN PT, R70, R68, 0x2, 0x1f ;  /* 0x08401f0044467f89 */ /* 0x01052800000e0000 */
[----:B-1----:R2:W1:Y:S02]  /*9cf0*/  SHFL.DOWN PT, R66, R72, 0x2, 0x1f ;  /* 0x08401f0048427f89 */ /* 0x00246400000e0000 */
.L_x_1902:
[----:B------:R-:W-:Y:S01]  /*9d00*/  BSSY B1, `(.L_x_1803) ;  /* 0x000000d000017945 */ /* 0x000fe20003800000 */
[----:B------:R-:W-:Y:S05]  /*9d10*/  @P0 BRA `(.L_x_1804) ;  /* 0x000000b000000947 */ /* 0x000fea0003800000 */
[----:B-1----:R-:W-:-:S04]  /*9d20*/  FMUL.FTZ R64, R74, R66 ;  /* 0x000000424a407220 */ /* 0x002fc80000410000 */
[CC--:B----4-:R-:W-:Y:S02]  /*9d30*/  FFMA.FTZ R65, R71.reuse, R70.reuse, -R64 ;  /* 0x0000004647417223 */ /* 0x0d0fe40000010840 */
[C---:B---3--:R-:W-:Y:S02]  /*9d40*/  FMUL.FTZ R64, R74.reuse, R69 ;  /* 0x000000454a407220 */ /* 0x048fe40000410000 */
[C---:B------:R-:W-:Y:S02]  /*9d50*/  FMUL.FTZ R70, R74.reuse, R70 ;  /* 0x000000464a467220 */ /* 0x040fe40000410000 */
[-C--:B--2---:R-:W-:Y:S02]  /*9d60*/  FMUL.FTZ R74, R74, R67.reuse ;  /* 0x000000434a4a7220 */ /* 0x084fe40000410000 */
[C---:B------:R-:W-:Y:S02]  /*9d70*/  FFMA.FTZ R64, R71.reuse, R67, -R64 ;  /* 0x0000004347407223 */ /* 0x040fe40000010840 */
[----:B0-----:R-:W-:-:S02]  /*9d80*/  FFMA.FTZ R73, R71, R66, R70 ;  /* 0x0000004247497223 */ /* 0x001fc40000010046 */
[----:B------:R-:W-:Y:S01]  /*9d90*/  FFMA.FTZ R74, R71, R69, R74 ;  /* 0x00000045474a7223 */ /* 0x000fe2000001004a */
[----:B------:R-:W-:Y:S01]  /*9da0*/  MOV R71, R64 ;  /* 0x0000004000477202 */ /* 0x000fe20000000f00 */
[----:B------:R-:W-:Y:S02]  /*9db0*/  FADD.FTZ R68, R68, R65 ;  /* 0x0000004144447221 */ /* 0x000fe40000010000 */
[----:B------:R-:W-:Y:S02]  /*9dc0*/  FADD.FTZ R72, R72, R73 ;  /* 0x0000004948487221 */ /* 0x000fe40000010000 */
.L_x_1804:
[----:B------:R-:W-:Y:S05]  /*9dd0*/  BSYNC B1 ;  /* 0x0000000000017941 */ /* 0x000fea0003800000 */
.L_x_1803:
[----:B------:R-:W-:Y:S01]  /*9de0*/  ISETP.GT.U32.AND P0, PT, R238, 0x1b, PT ;  /* 0x0000001bee00780c */ /* 0x000fe20003f04070 */
[----:B------:R-:W-:Y:S10]  /*9df0*/  BRA.DIV ~URZ, `(.L_x_1805) ;  /* 0x000083e27f007947 */ /* 0x000ff4000b800000 */
[----:B------:R2:W4:Y:S02]  /*9e00*/  SHFL.DOWN PT, R67, R71, 0x4, 0x1f ;  /* 0x08801f0047437f89 */ /* 0x00052400000e0000 */
.L_x_1903:
[----:B------:R-:W-:Y:S05]  /*9e10*/  BRA.DIV ~URZ, `(.L_x_1806) ;  /* 0x000084427f007947 */ /* 0x000fea000b800000 */
[----:B---3--:R3:W2:Y:S04]  /*9e20*/  SHFL.DOWN PT, R69, R74, 0x4, 0x1f ;  /* 0x08801f004a457f89 */ /* 0x0086a800000e0000 */
[----:B----4-:R3:W4:Y:S04]  /*9e30*/  SHFL.DOWN PT, R70, R68, 0x4, 0x1f ;  /* 0x08801f0044467f89 */ /* 0x01072800000e0000 */
[----:B-1----:R3:W1:Y:S02]  /*9e40*/  SHFL.DOWN PT, R66, R72, 0x4, 0x1f ;  /* 0x08801f0048427f89 */ /* 0x00266400000e0000 */
.L_x_1904:
[----:B------:R-:W-:Y:S01]  /*9e50*/  BSSY B1, `(.L_x_1807) ;  /* 0x000000d000017945 */ /* 0x000fe20003800000 */
[----:B------:R-:W-:Y:S05]  /*9e60*/  @P0 BRA `(.L_x_1808) ;  /* 0x000000b000000947 */ /* 0x000fea0003800000 */
[----:B-1----:R-:W-:-:S04]  /*9e70*/  FMUL.FTZ R64, R74, R66 ;  /* 0x000000424a407220 */ /* 0x002fc80000410000 */
[CC--:B----4-:R-:W-:Y:S02]  /*9e80*/  FFMA.FTZ R65, R71.reuse, R70.reuse, -R64 ;  /* 0x0000004647417223 */ /* 0x0d0fe40000010840 */
[C---:B--2---:R-:W-:Y:S02]  /*9e90*/  FMUL.FTZ R64, R74.reuse, R69 ;  /* 0x000000454a407220 */ /* 0x044fe40000410000 */
[C---:B------:R-:W-:Y:S02]  /*9ea0*/  FMUL.FTZ R70, R74.reuse, R70 ;  /* 0x000000464a467220 */ /* 0x040fe40000410000 */
[-C--:B---3--:R-:W-:Y:S02]  /*9eb0*/  FMUL.FTZ R74, R74, R67.reuse ;  /* 0x000000434a4a7220 */ /* 0x088fe40000410000 */
[C---:B------:R-:W-:Y:S02]  /*9ec0*/  FFMA.FTZ R64, R71.reuse, R67, -R64 ;  /* 0x0000004347407223 */ /* 0x040fe40000010840 */
[----:B0-----:R-:W-:-:S02]  /*9ed0*/  FFMA.FTZ R73, R71, R66, R70 ;  /* 0x0000004247497223 */ /* 0x001fc40000010046 */
[----:B------:R-:W-:Y:S01]  /*9ee0*/  FFMA.FTZ R74, R71, R69, R74 ;  /* 0x00000045474a7223 */ /* 0x000fe2000001004a */
[----:B------:R-:W-:Y:S01]  /*9ef0*/  MOV R71, R64 ;  /* 0x0000004000477202 */ /* 0x000fe20000000f00 */
[----:B------:R-:W-:Y:S02]  /*9f00*/  FADD.FTZ R68, R68, R65 ;  /* 0x0000004144447221 */ /* 0x000fe40000010000 */
[----:B------:R-:W-:Y:S02]  /*9f10*/  FADD.FTZ R72, R72, R73 ;  /* 0x0000004948487221 */ /* 0x000fe40000010000 */
.L_x_1808:
[----:B------:R-:W-:Y:S05]  /*9f20*/  BSYNC B1 ;  /* 0x0000000000017941 */ /* 0x000fea0003800000 */
.L_x_1807:
[----:B------:R-:W-:Y:S01]  /*9f30*/  ISETP.GT.U32.AND P0, PT, R238, 0x17, PT ;  /* 0x00000017ee00780c */ /* 0x000fe20003f04070 */
[----:B------:R-:W-:Y:S05]  /*9f40*/  BRA.DIV ~URZ, `(.L_x_1809) ;  /* 0x000084627f007947 */ /* 0x000fea000b800000 */
[----:B------:R3:W4:Y:S04]  /*9f50*/  SHFL.DOWN PT, R67, R71, 0x8, 0x1f ;  /* 0x09001f0047437f89 */ /* 0x00072800000e0000 */
[----:B--2---:R3:W2:Y:S04]  /*9f60*/  SHFL.DOWN PT, R69, R74, 0x8, 0x1f ;  /* 0x09001f004a457f89 */ /* 0x0046a800000e0000 */
[----:B----4-:R3:W4:Y:S04]  /*9f70*/  SHFL.DOWN PT, R70, R68, 0x8, 0x1f ;  /* 0x09001f0044467f89 */ /* 0x01072800000e0000 */
[----:B-1----:R3:W1:Y:S02]  /*9f80*/  SHFL.DOWN PT, R66, R72, 0x8, 0x1f ;  /* 0x09001f0048427f89 */ /* 0x00266400000e0000 */
.L_x_1905:
        /* <DEDUP_REMOVED lines=13> */
.L_x_1811:
[----:B------:R-:W-:Y:S05]  /*a060*/  BSYNC B1 ;  /* 0x0000000000017941 */ /* 0x000fea0003800000 */
.L_x_1810:
[----:B------:R-:W-:Y:S01]  /*a070*/  ISETP.GT.U32.AND P0, PT, R238, 0xf, PT ;  /* 0x0000000fee00780c */ /* 0x000fe20003f04070 */
[----:B------:R-:W-:Y:S10]  /*a080*/  BRA.DIV ~URZ, `(.L_x_1812) ;  /* 0x000084e27f007947 */ /* 0x000ff4000b800000 */
[----:B------:R3:W4:Y:S02]  /*a090*/  SHFL.DOWN PT, R67, R71, 0x10, 0x1f ;  /* 0x0a001f0047437f89 */ /* 0x00072400000e0000 */
.L_x_1906:
[----:B------:R-:W-:Y:S05]  /*a0a0*/  BRA.DIV ~URZ, `(.L_x_1813) ;  /* 0x000085427f007947 */ /* 0x000fea000b800000 */
[----:B--2---:R2:W3:Y:S04]  /*a0b0*/  SHFL.DOWN PT, R69, R74, 0x10, 0x1f ;  /* 0x0a001f004a457f89 */ /* 0x0044e800000e0000 */
[----:B----4-:R2:W4:Y:S04]  /*a0c0*/  SHFL.DOWN PT, R70, R68, 0x10, 0x1f ;  /* 0x0a001f0044467f89 */ /* 0x01052800000e0000 */
[----:B-1----:R2:W1:Y:S02]  /*a0d0*/  SHFL.DOWN PT, R66, R72, 0x10, 0x1f ;  /* 0x0a001f0048427f89 */ /* 0x00246400000e0000 */
.L_x_1907:
        /* <DEDUP_REMOVED lines=13> */
.L_x_1815:
[----:B------:R-:W-:Y:S05]  /*a1b0*/  BSYNC B1 ;  /* 0x0000000000017941 */ /* 0x000fea0003800000 */
.L_x_1814:
[----:B------:R-:W-:Y:S05]  /*a1c0*/  BRA.DIV ~URZ, `(.L_x_1816) ;  /* 0x000085727f007947 */ /* 0x000fea000b800000 */
[----:B------:R-:W5:Y:S04]  /*a1d0*/  SHFL.IDX PT, R64, R74, RZ, 0x1f ;  /* 0x00001fff4a407589 */ /* 0x000f6800000e0000 */
[----:B----4-:R-:W4:Y:S04]  /*a1e0*/  SHFL.IDX PT, R70, R71, RZ, 0x1f ;  /* 0x00001fff47467589 */ /* 0x010f2800000e0000 */
[----:B---3--:R-:W3:Y:S04]  /*a1f0*/  SHFL.IDX PT, R69, R68, RZ, 0x1f ;  /* 0x00001fff44457589 */ /* 0x008ee800000e0000 */
[----:B------:R-:W2:Y:S04]  /*a200*/  SHFL.IDX PT, R67, R72, RZ, 0x1f ;  /* 0x00001fff48437589 */ /* 0x000ea800000e0000 */
[----:B0-----:R-:W0:Y:S04]  /*a210*/  SHFL.IDX PT, R73, R62, RZ, 0x1f ;  /* 0x00001fff3e497589 */ /* 0x001e2800000e0000 */
[----:B------:R-:W1:Y:S04]  /*a220*/  SHFL.IDX PT, R247, R63, RZ, 0x1f ;  /* 0x00001fff3ff77589 */ /* 0x000e6800000e0000 */
[----:B------:R-:W0:Y:S01]  /*a230*/  SHFL.DOWN PT, R71, R71, 0x1, 0x1f ;  /* 0x08201f0047477f89 */ /* 0x000e2200000e0000 */
[----:B-----5:R-:W-:-:S02]  /*a240*/  FMUL.FTZ R75, R63, R64 ;  /* 0x000000403f4b7220 */ /* 0x020fc40000410000 */
[----:B------:R-:W-:Y:S01]  /*a250*/  FMUL.FTZ R76, R62, R64 ;  /* 0x000000403e4c7220 */ /* 0x000fe20000410000 */
[----:B--2---:R-:W2:Y:S01]  /*a260*/  SHFL.DOWN PT, R74, R74, 0x1, 0x1f ;  /* 0x08201f004a4a7f89 */ /* 0x004ea200000e0000 */
[C---:B----4-:R-:W-:Y:S02]  /*a270*/  FMUL.FTZ R78, R60.reuse, R70 ;  /* 0x000000463c4e7220 */ /* 0x050fe40000410000 */
[----:B------:R-:W-:Y:S01]  /*a280*/  FMUL.FTZ R77, R60, R64 ;  /* 0x000000403c4d7220 */ /* 0x000fe20000410000 */
[----:B------:R-:W4:Y:S01]  /*a290*/  SHFL.DOWN PT, R68, R68, 0x1, 0x1f ;  /* 0x08201f0044447f89 */ /* 0x000f2200000e0000 */
[-C--:B------:R-:W-:Y:S02]  /*a2a0*/  FFMA.FTZ R75, R62, R70.reuse, -R75 ;  /* 0x000000463e4b7223 */ /* 0x080fe4000001084b */
[----:B------:R-:W-:Y:S01]  /*a2b0*/  FFMA.FTZ R76, R63, R70, R76 ;  /* 0x000000463f4c7223 */ /* 0x000fe2000001004c */
[----:B------:R-:W0:Y:S04]  /*a2c0*/  SHFL.DOWN PT, R72, R72, 0x1, 0x1f ;  /* 0x08201f0048487f89 */ /* 0x000e2800000e0000 */
[----:B------:R-:W0:Y:S04]  /*a2d0*/  SHFL.IDX PT, R79, R61, RZ, 0x1f ;  /* 0x00001fff3d4f7589 */ /* 0x000e2800000e0000 */
[----:B------:R5:W0:Y:S02]  /*a2e0*/  SHFL.IDX PT, R246, R60, RZ, 0x1f ;  /* 0x00001fff3cf67589 */ /* 0x000a2400000e0000 */
[----:B-----5:R-:W-:-:S02]  /*a2f0*/  FMUL.FTZ R60, R61, R64 ;  /* 0x000000403d3c7220 */ /* 0x020fc40000410000 */
.L_x_1908:
[----:B-123--:R-:W-:Y:S01]  /*a300*/  ISETP.NE.AND P0, PT, R135, 0x1f, PT ;  /* 0x0000001f8700780c */ /* 0x00efe20003f05270 */
        /* <DEDUP_REMOVED lines=18> */
[----:B----4-:R-:W-:-:S02]  /*a430*/  FADD.FTZ R66, R69, R68 ;  /* 0x0000004445427221 */ /* 0x010fc40000010000 */
[----:B------:R-:W-:Y:S02]  /*a440*/  FADD.FTZ R67, R67, R72 ;  /* 0x0000004843437221 */ /* 0x000fe40000010000 */
.L_x_1818:
[----:B------:R-:W-:Y:S05]  /*a450*/  BSYNC B1 ;  /* 0x0000000000017941 */ /* 0x000fea0003800000 */
.L_x_1817:
[----:B------:R-:W0:Y:S04]  /*a460*/  LDS.128 R72, [R236+0x112b0] ;  /* 0x0112b000ec487984 */ /* 0x000e280000000c00 */
[----:B------:R-:W-:Y:S01]  /*a470*/  STS.128 [R236+0x112b0], R64 ;  /* 0x0112b040ec007388 */ /* 0x000fe20000000c00 */
[C---:B0-----:R-:W-:Y:S02]  /*a480*/  FMUL.FTZ R70, R73.reuse, R67 ;  /* 0x0000004349467220 */ /* 0x041fe40000410000 */
[C---:B------:R-:W-:Y:S02]  /*a490*/  FMUL.FTZ R71, R73.reuse, R66 ;  /* 0x0000004249477220 */ /* 0x040fe40000410000 */
[C---:B----4-:R-:W-:Y:S02]  /*a4a0*/  FMUL.FTZ R68, R73.reuse, R65 ;  /* 0x0000004149447220 */ /* 0x050fe40000410000 */
        /* <DEDUP_REMOVED lines=32> */
.L_x_1797:
[----:B-1----:R-:W-:Y:S05]  /*a6b0*/  BSYNC B0 ;  /* 0x0000000000007941 */ /* 0x002fea0003800000 */
.L_x_1796:
[----:B------:R-:W-:Y:S01]  /*a6c0*/  WARPSYNC 0xffffffff ;  /* 0xffffffff00007948 */ /* 0x000fe20003800000 */
[----:B------:R-:W-:Y:S02]  /*a6d0*/  ISETP.NE.AND P0, PT, R135, RZ, PT ;  /* 0x000000ff8700720c */ /* 0x000fe40003f05270 */
[----:B------:R-:W-:Y:S06]  /*a6e0*/  BAR.SYNC.DEFER_BLOCKING 0x0 ;  /* 0x0000000000007b1d */ /* 0x000fec0000010000 */
[----:B------:R-:W-:Y:S01]  /*a6f0*/  BSSY B0, `(.L_x_1819) ;  /* 0x00002c4000007945 */ /* 0x000fe20003800000 */
[----:B------:R-:W1:Y:S04]  /*a700*/  LDS.64 R64, [R235.X16+0x11288] ;  /* 0x01128800eb407984 */ /* 0x000e68000000ca00 */
[----:B------:R2:W-:Y:S01]  /*a710*/  @!P0 STS.128 [UR11+0x13080], R60 ;  /* 0x0130803cff008988 */ /* 0x0005e20008000c0b */
[----:B------:R-:W-:-:S02]  /*a720*/  ULDC UR11, c[0x0][0x168] ;  /* 0x00005a00000b7ab9 */ /* 0x000fc40000000800 */
[----:B------:R-:W-:Y:S01]  /*a730*/  UIADD3 UR11, -UR12, UR11, URZ ;  /* 0x0000000b0c0b7290 */ /* 0x000fe2000fffe13f */
[CC--:B-1----:R-:W-:Y:S02]  /*a740*/  FMUL.FTZ R66, R64.reuse, -R95.reuse ;  /* 0x8000005f40427220 */ /* 0x0c2fe40000410000 */
[C---:B------:R-:W-:Y:S02]  /*a750*/  FMUL.FTZ R95, R65.reuse, -R95 ;  /* 0x8000005f415f7220 */ /* 0x040fe40000410000 */
[-C--:B------:R-:W-:Y:S02]  /*a760*/  FFMA.FTZ R65, R65, R94.reuse, R66 ;  /* 0x0000005e41417223 */ /* 0x080fe40000010042 */
[----:B------:R-:W-:Y:S01]  /*a770*/  FFMA.FTZ R64, R64, R94, -R95 ;  /* 0x0000005e40407223 */ /* 0x000fe2000001085f */
[----:B------:R-:W-:Y:S01]  /*a780*/  IADD3 R94, R135, 0xd80, RZ ;  /* 0x00000d80875e7810 */ /* 0x000fe20007ffe0ff */
[----:B------:R-:W-:Y:S02]  /*a790*/  FADD.FTZ R154, -R154, R65 ;  /* 0x000000419a9a7221 */ /* 0x000fe40000010100 */
[----:B------:R-:W-:-:S02]  /*a7a0*/  FADD.FTZ R153, R153, R64 ;  /* 0x0000004099997221 */ /* 0x000fc40000010000 */
[CC--:B------:R-:W-:Y:S02]  /*a7b0*/  FMUL.FTZ R65, R0.reuse, -R154.reuse ;  /* 0x8000009a00417220 */ /* 0x0c0fe40000410000 */
[-C--:B------:R-:W-:Y:S02]  /*a7c0*/  FMUL.FTZ R67, R0, -R153.reuse ;  /* 0x8000009900437220 */ /* 0x080fe40000410000 */
[C---:B------:R-:W-:Y:S02]  /*a7d0*/  FFMA.FTZ R0, R2.reuse, R153, -R65 ;  /* 0x0000009902007223 */ /* 0x040fe40000010841 */
[-C--:B------:R-:W-:Y:S02]  /*a7e0*/  FFMA.FTZ R67, R2, R154.reuse, R67 ;  /* 0x0000009a02437223 */ /* 0x080fe40000010043 */
[----:B------:R-:W-:Y:S02]  /*a7f0*/  FMUL.FTZ R2, R117, R101 ;  /* 0x0000006575027220 */ /* 0x000fe40000410000 */
[----:B--2---:R-:W-:-:S02]  /*a800*/  FMUL.FTZ R61, R19, R154 ;  /* 0x0000009a133d7220 */ /* 0x004fc40000410000 */
[-C--:B------:R-:W-:Y:S02]  /*a810*/  FFMA.FTZ R63, R19, -R2.reuse, R193 ;  /* 0x80000002133f7223 */ /* 0x080fe400000100c1 */
[----:B------:R-:W-:Y:S02]  /*a820*/  FFMA.FTZ R62, R20, -R2, R192 ;  /* 0x80000002143e7223 */ /* 0x000fe400000100c0 */
[----:B------:R-:W-:Y:S02]  /*a830*/  FMUL.FTZ R2, R153, UR36 ;  /* 0x0000002499027c20 */ /* 0x000fe40008410000 */
[----:B------:R-:W-:Y:S02]  /*a840*/  FADD.FTZ R151, R151, R0 ;  /* 0x0000000097977221 */ /* 0x000fe40000010000 */
[C---:B------:R-:W-:Y:S02]  /*a850*/  FMUL.FTZ R0, R154.reuse, UR36 ;  /* 0x000000249a007c20 */ /* 0x040fe40008410000 */
[----:B------:R-:W-:-:S02]  /*a860*/  FFMA.FTZ R2, R154, UR35, -R2 ;  /* 0x000000239a027c23 */ /* 0x000fc40008010802 */
[-C--:B------:R-:W-:Y:S02]  /*a870*/  FMUL.FTZ R19, R154, R101.reuse ;  /* 0x000000659a137220 */ /* 0x080fe40000410000 */
[C---:B------:R-:W-:Y:S02]  /*a880*/  FMUL.FTZ R60, R153.reuse, R101 ;  /* 0x00000065993c7220 */ /* 0x040fe40000410000 */
[----:B------:R-:W-:Y:S02]  /*a890*/  FFMA.FTZ R20, R20, R153, R61 ;  /* 0x0000009914147223 */ /* 0x000fe4000001003d */
[----:B------:R-:W-:Y:S02]  /*a8a0*/  FADD.FTZ R61, -R152, R67 ;  /* 0x00000043983d7221 */ /* 0x000fe40000010100 */
[----:B------:R-:W-:Y:S02]  /*a8b0*/  FFMA.FTZ R65, R153, UR35, R0 ;  /* 0x0000002399417c23 */ /* 0x000fe40008010000 */
[----:B------:R-:W-:-:S02]  /*a8c0*/  FMUL.FTZ R2, R63, R2 ;  /* 0x000000023f027220 */ /* 0x000fc40000410000 */
[C---:B------:R-:W-:Y:S02]  /*a8d0*/  FMUL.FTZ R67, R63.reuse, R19 ;  /* 0x000000133f437220 */ /* 0x040fe40000410000 */
[-C--:B------:R-:W-:Y:S02]  /*a8e0*/  FMUL.FTZ R0, R63, R60.reuse ;  /* 0x0000003c3f007220 */ /* 0x080fe40000410000 */
[C---:B------:R-:W-:Y:S02]  /*a8f0*/  FFMA.FTZ R65, R62.reuse, R65, R2 ;  /* 0x000000413e417223 */ /* 0x040fe40000010002 */
[C---:B------:R-:W-:Y:S02]  /*a900*/  FFMA.FTZ R2, R62.reuse, R60, R67 ;  /* 0x0000003c3e027223 */ /* 0x040fe40000010043 */
[----:B------:R-:W-:Y:S02]  /*a910*/  FFMA.FTZ R0, R62, R19, -R0 ;  /* 0x000000133e007223 */ /* 0x000fe40000010800 */
[----:B------:R-:W-:-:S02]  /*a920*/  FMUL.FTZ R62, R3, -R61 ;  /* 0x8000003d033e7220 */ /* 0x000fc40000410000 */
[-C--:B------:R-:W-:Y:S02]  /*a930*/  FMUL.FTZ R3, R3, -R151.reuse ;  /* 0x8000009703037220 */ /* 0x080fe40000410000 */
[C---:B------:R-:W-:Y:S02]  /*a940*/  FFMA.FTZ R62, R4.reuse, R151, -R62 ;  /* 0x00000097043e7223 */ /* 0x040fe4000001083e */
[-C--:B------:R-:W-:Y:S02]  /*a950*/  FFMA.FTZ R3, R4, R61.reuse, R3 ;  /* 0x0000003d04037223 */ /* 0x080fe40000010003 */
[----:B------:R-:W-:Y:S02]  /*a960*/  FMUL.FTZ R4, R118, R102 ;  /* 0x0000006676047220 */ /* 0x000fe40000410000 */
[C---:B------:R-:W-:Y:S02]  /*a970*/  FMUL.FTZ R63, R21.reuse, R61 ;  /* 0x0000003d153f7220 */ /* 0x040fe40000410000 */
[----:B------:R-:W-:-:S02]  /*a980*/  FFMA.FTZ R64, R21, -R4, R190 ;  /* 0x8000000415407223 */ /* 0x000fc400000100be */
[C---:B------:R-:W-:Y:S02]  /*a990*/  FFMA.FTZ R4, R22.reuse, -R4, R191 ;  /* 0x8000000416047223 */ /* 0x040fe400000100bf */
[----:B------:R-:W-:Y:S02]  /*a9a0*/  FFMA.FTZ R21, R22, R151, R63 ;  /* 0x0000009716157223 */ /* 0x000fe4000001003f */
[----:B------:R-:W-:Y:S02]  /*a9b0*/  FMUL.FTZ R22, R151, UR36 ;  /* 0x0000002497167c20 */ /* 0x000fe40008410000 */
[----:B------:R-:W-:Y:S02]  /*a9c0*/  FFMA.FTZ R219, R20, R101, R219 ;  /* 0x0000006514db7223 */ /* 0x000fe400000100db */
[----:B------:R-:W-:Y:S02]  /*a9d0*/  FFMA.FTZ R69, R117, R20, R65 ;  /* 0x0000001475457223 */ /* 0x000fe40000010041 */
[----:B------:R-:W-:-:S02]  /*a9e0*/  FMUL.FTZ R20, R61, UR36 ;  /* 0x000000243d147c20 */ /* 0x000fc40008410000 */
[----:B------:R-:W-:Y:S02]  /*a9f0*/  FFMA.FTZ R65, R61, UR35, -R22 ;  /* 0x000000233d417c23 */ /* 0x000fe40008010816 */
[----:B------:R-:W-:Y:S02]  /*aa00*/  FADD.FTZ R63, R149, R62 ;  /* 0x0000003e953f7221 */ /* 0x000fe40000010000 */
[-C--:B------:R-:W-:Y:S02]  /*aa10*/  FMUL.FTZ R61, R61, R102.reuse ;  /* 0x000000663d3d7220 */ /* 0x080fe40000410000 */
[C---:B------:R-:W-:Y:S02]  /*aa20*/  FMUL.FTZ R62, R151.reuse, R102 ;  /* 0x00000066973e7220 */ /* 0x040fe40000410000 */
[----:B------:R-:W-:Y:S02]  /*aa30*/  FADD.FTZ R150, -R150, R3 ;  /* 0x0000000396967221 */ /* 0x000fe40000010100 */
[----:B------:R-:W-:-:S02]  /*aa40*/  FFMA.FTZ R3, R151, UR35, R20 ;  /* 0x0000002397037c23 */ /* 0x000fc40008010014 */
[C---:B------:R-:W-:Y:S02]  /*aa50*/  FMUL.FTZ R65, R64.reuse, R65 ;  /* 0x0000004140417220 */ /* 0x040fe40000410000 */
[C---:B------:R-:W-:Y:S02]  /*aa60*/  FMUL.FTZ R67, R64.reuse, R61 ;  /* 0x0000003d40437220 */ /* 0x040fe40000410000 */
[----:B------:R-:W-:Y:S02]  /*aa70*/  FMUL.FTZ R64, R64, R62 ;  /* 0x0000003e40407220 */ /* 0x000fe40000410000 */
[C---:B------:R-:W-:Y:S02]  /*aa80*/  FMUL.FTZ R20, R5.reuse, -R150 ;  /* 0x8000009605147220 */ /* 0x040fe40000410000 */
[----:B------:R-:W-:Y:S02]  /*aa90*/  FFMA.FTZ R66, R4, R3, R65 ;  /* 0x0000000304427223 */ /* 0x000fe40000010041 */
[----:B------:R-:W-:-:S02]  /*aaa0*/  FMUL.FTZ R5, R5, -R63 ;  /* 0x8000003f05057220 */ /* 0x000fc40000410000 */
[C---:B------:R-:W-:Y:S02]  /*aab0*/  FFMA.FTZ R3, R4.reuse, R62, R67 ;  /* 0x0000003e04037223 */ /* 0x040fe40000010043 */
[----:B------:R-:W-:Y:S02]  /*aac0*/  FFMA.FTZ R4, R4, R61, -R64 ;  /* 0x0000003d04047223 */ /* 0x000fe40000010840 */
[----:B------:R-:W-:Y:S02]  /*aad0*/  FMUL.FTZ R64, R119, R103 ;  /* 0x0000006777407220 */ /* 0x000fe40000410000 */
[----:B------:R-:W-:Y:S02]  /*aae0*/  FMUL.FTZ R65, R63, UR36 ;  /* 0x000000243f417c20 */ /* 0x000fe40008410000 */
[C---:B------:R-:W-:Y:S02]  /*aaf0*/  FFMA.FTZ R22, R6.reuse, R63, -R20 ;  /* 0x0000003f06167223 */ /* 0x040fe40000010814 */
[----:B------:R-:W-:-:S02]  /*ab00*/  FFMA.FTZ R5, R6, R150, R5 ;  /* 0x0000009606057223 */ /* 0x000fc40000010005 */
[C---:B------:R-:W-:Y:S02]  /*ab10*/  FMUL.FTZ R20, R23.reuse, R150 ;  /* 0x0000009617147220 */ /* 0x040fe40000410000 */
[----:B------:R-:W-:Y:S02]  /*ab20*/  FMUL.FTZ R6, R150, UR36 ;  /* 0x0000002496067c20 */ /* 0x000fe40008410000 */
[----:B------:R-:W-:Y:S02]  /*ab30*/  FFMA.FTZ R68, R118, R21, R66 ;  /* 0x0000001576447223 */ /* 0x000fe40000010042 */
[----:B------:R-:W-:Y:S02]  /*ab40*/  FFMA.FTZ R23, R23, -R64, R188 ;  /* 0x8000004017177223 */ /* 0x000fe400000100bc */
[----:B------:R-:W-:Y:S02]  /*ab50*/  FFMA.FTZ R66, R150, UR35, -R65 ;  /* 0x0000002396427c23 */ /* 0x000fe40008010841 */
[----:B------:R-:W-:-:S02]  /*ab60*/  FFMA.FTZ R220, R21, R102, R220 ;  /* 0x0000006615dc7223 */ /* 0x000fc400000100dc */
[C---:B------:R-:W-:Y:S02]  /*ab70*/  FFMA.FTZ R64, R24.reuse, -R64, R189 ;  /* 0x8000004018407223 */ /* 0x040fe400000100bd */
[----:B------:R-:W-:Y:S02]  /*ab80*/  FFMA.FTZ R20, R24, R63, R20 ;  /* 0x0000003f18147223 */ /* 0x000fe40000010014 */
[C---:B------:R-:W-:Y:S02]  /*ab90*/  FFMA.FTZ R21, R63.reuse, UR35, R6 ;  /* 0x000000233f157c23 */ /* 0x040fe40008010006 */
[-C--:B------:R-:W-:Y:S02]  /*aba0*/  FMUL.FTZ R24, R150, R103.reuse ;  /* 0x0000006796187220 */ /* 0x080fe40000410000 */
[----:B------:R-:W-:Y:S02]  /*abb0*/  FMUL.FTZ R63, R63, R103 ;  /* 0x000000673f3f7220 */ /* 0x000fe40000410000 */
[----:B------:R-:W-:-:S02]  /*abc0*/  FMUL.FTZ R66, R23, R66 ;  /* 0x0000004217427220 */ /* 0x000fc40000410000 */
[----:B------:R-:W-:Y:S02]  /*abd0*/  FADD.FTZ R148, -R148, R5 ;  /* 0x0000000594947221 */ /* 0x000fe40000010100 */
[----:B------:R-:W-:Y:S02]  /*abe0*/  FADD.FTZ R147, R147, R22 ;  /* 0x0000001693937221 */ /* 0x000fe40000010000 */
[C---:B------:R-:W-:Y:S02]  /*abf0*/  FMUL.FTZ R5, R23.reuse, R24 ;  /* 0x0000001817057220 */ /* 0x040fe40000410000 */
[----:B------:R-:W-:Y:S02]  /*ac00*/  FMUL.FTZ R65, R23, R63 ;  /* 0x0000003f17417220 */ /* 0x000fe40000410000 */
[----:B------:R-:W-:Y:S02]  /*ac10*/  FFMA.FTZ R66, R64, R21, R66 ;  /* 0x0000001540427223 */ /* 0x000fe40000010042 */
[----:B------:R-:W-:-:S02]  /*ac20*/  FMUL.FTZ R21, R7, -R148 ;  /* 0x8000009407157220 */ /* 0x000fc40000410000 */
[----:B------:R-:W-:Y:S02]  /*ac30*/  FMUL.FTZ R7, R7, -R147 ;  /* 0x8000009307077220 */ /* 0x000fe40000410000 */
[C---:B------:R-:W-:Y:S02]  /*ac40*/  FFMA.FTZ R5, R64.reuse, R63, R5 ;  /* 0x0000003f40057223 */ /* 0x040fe40000010005 */
[----:B------:R-:W-:Y:S02]  /*ac50*/  FFMA.FTZ R6, R64, R24, -R65 ;  /* 0x0000001840067223 */ /* 0x000fe40000010841 */
[----:B------:R-:W-:Y:S02]  /*ac60*/  FMUL.FTZ R23, R120, R104 ;  /* 0x0000006878177220 */ /* 0x000fe40000410000 */
[----:B------:R-:W-:Y:S02]  /*ac70*/  FMUL.FTZ R64, R25, R148 ;  /* 0x0000009419407220 */ /* 0x000fe40000410000 */
[----:B------:R-:W-:-:S02]  /*ac80*/  FFMA.FTZ R22, R8, R147, -R21 ;  /* 0x0000009308167223 */ /* 0x000fc40000010815 */
[----:B------:R-:W-:Y:S02]  /*ac90*/  FFMA.FTZ R7, R8, R148, R7 ;  /* 0x0000009408077223 */ /* 0x000fe40000010007 */
[-C--:B------:R-:W-:Y:S02]  /*aca0*/  FFMA.FTZ R8, R25, -R23.reuse, R186 ;  /* 0x8000001719087223 */ /* 0x080fe400000100ba */
[C---:B------:R-:W-:Y:S02]  /*acb0*/  FFMA.FTZ R23, R26.reuse, -R23, R187 ;  /* 0x800000171a177223 */ /* 0x040fe400000100bb */
[----:B------:R-:W-:Y:S02]  /*acc0*/  FFMA.FTZ R21, R26, R147, R64 ;  /* 0x000000931a157223 */ /* 0x000fe40000010040 */
[----:B------:R-:W-:Y:S02]  /*acd0*/  FMUL.FTZ R25, R147, UR36 ;  /* 0x0000002493197c20 */ /* 0x000fe40008410000 */
[----:B------:R-:W-:-:S02]  /*ace0*/  FMUL.FTZ R26, R148, UR36 ;  /* 0x00000024941a7c20 */ /* 0x000fc40008410000 */
[----:B------:R-:W-:Y:S02]  /*acf0*/  FFMA.FTZ R221, R20, R103, R221 ;  /* 0x0000006714dd7223 */ /* 0x000fe400000100dd */
[----:B------:R-:W-:Y:S02]  /*ad00*/  FFMA.FTZ R67, R119, R20, R66 ;  /* 0x0000001477437223 */ /* 0x000fe40000010042 */
[C---:B------:R-:W-:Y:S02]  /*ad10*/  FFMA.FTZ R65, R148.reuse, UR35, -R25 ;  /* 0x0000002394417c23 */ /* 0x040fe40008010819 */
[C---:B------:R-:W-:Y:S02]  /*ad20*/  FFMA.FTZ R20, R147.reuse, UR35, R26 ;  /* 0x0000002393147c23 */ /* 0x040fe4000801001a */
[-C--:B------:R-:W-:Y:S02]  /*ad30*/  FMUL.FTZ R25, R148, R104.reuse ;  /* 0x0000006894197220 */ /* 0x080fe40000410000 */
[----:B------:R-:W-:-:S02]  /*ad40*/  FMUL.FTZ R26, R147, R104 ;  /* 0x00000068931a7220 */ /* 0x000fc40000410000 */
[----:B------:R-:W-:Y:S02]  /*ad50*/  FADD.FTZ R70, R145, R22 ;  /* 0x0000001691467221 */ /* 0x000fe40000010000 */
[----:B------:R-:W-:Y:S02]  /*ad60*/  FADD.FTZ R146, -R146, R7 ;  /* 0x0000000792927221 */ /* 0x000fe40000010100 */
[C---:B------:R-:W-:Y:S02]  /*ad70*/  FMUL.FTZ R7, R8.reuse, R25 ;  /* 0x0000001908077220 */ /* 0x040fe40000410000 */
[CC--:B------:R-:W-:Y:S02]  /*ad80*/  FMUL.FTZ R22, R8.reuse, R26.reuse ;  /* 0x0000001a08167220 */ /* 0x0c0fe40000410000 */
[----:B------:R-:W-:Y:S02]  /*ad90*/  FMUL.FTZ R65, R8, R65 ;  /* 0x0000004108417220 */ /* 0x000fe40000410000 */
[----:B------:R-:W-:-:S02]  /*ada0*/  FFMA.FTZ R7, R23, R26, R7 ;  /* 0x0000001a17077223 */ /* 0x000fc40000010007 */
[C---:B------:R-:W-:Y:S02]  /*adb0*/  FFMA.FTZ R8, R23.reuse, R25, -R22 ;  /* 0x0000001917087223 */ /* 0x040fe40000010816 */
[----:B------:R-:W-:Y:S02]  /*adc0*/  FFMA.FTZ R64, R23, R20, R65 ;  /* 0x0000001417407223 */ /* 0x000fe40000010041 */
[C---:B------:R-:W-:Y:S02]  /*add0*/  FMUL.FTZ R23, R9.reuse, -R146 ;  /* 0x8000009209177220 */ /* 0x040fe40000410000 */
[----:B------:R-:W-:Y:S02]  /*ade0*/  FMUL.FTZ R9, R9, -R70 ;  /* 0x8000004609097220 */ /* 0x000fe40000410000 */
[----:B------:R-:W-:Y:S02]  /*adf0*/  FMUL.FTZ R22, R121, R105 ;  /* 0x0000006979167220 */ /* 0x000fe40000410000 */
[----:B------:R-:W-:-:S02]  /*ae00*/  FMUL.FTZ R65, R27, R146 ;  /* 0x000000921b417220 */ /* 0x000fc40000410000 */
[C---:B------:R-:W-:Y:S02]  /*ae10*/  FFMA.FTZ R20, R10.reuse, R70, -R23 ;  /* 0x000000460a147223 */ /* 0x040fe40000010817 */
[----:B------:R-:W-:Y:S02]  /*ae20*/  FFMA.FTZ R9, R10, R146, R9 ;  /* 0x000000920a097223 */ /* 0x000fe40000010009 */
[C---:B------:R-:W-:Y:S02]  /*ae30*/  FFMA.FTZ R23, R28.reuse, -R22, R185 ;  /* 0x800000161c177223 */ /* 0x040fe400000100b9 */
[----:B------:R-:W-:Y:S02]  /*ae40*/  FFMA.FTZ R10, R28, R70, R65 ;  /* 0x000000461c0a7223 */ /* 0x000fe40000010041 */
[----:B------:R-:W-:Y:S02]  /*ae50*/  FADD.FTZ R217, R68, R217 ;  /* 0x000000d944d97221 */ /* 0x000fe40000010000 */
[----:B------:R-:W-:-:S02]  /*ae60*/  FMUL.FTZ R28, R70, UR36 ;  /* 0x00000024461c7c20 */ /* 0x000fc40008410000 */
[----:B------:R-:W-:Y:S02]  /*ae70*/  FFMA.FTZ R68, R120, R21, R64 ;  /* 0x0000001578447223 */ /* 0x000fe40000010040 */
[----:B------:R-:W-:Y:S02]  /*ae80*/  FFMA.FTZ R27, R27, -R22, R184 ;  /* 0x800000161b1b7223 */ /* 0x000fe400000100b8 */
[-C--:B------:R-:W-:Y:S02]  /*ae90*/  FMUL.FTZ R64, R70, R105.reuse ;  /* 0x0000006946407220 */ /* 0x080fe40000410000 */
[C---:B------:R-:W-:Y:S02]  /*aea0*/  FMUL.FTZ R22, R146.reuse, UR36 ;  /* 0x0000002492167c20 */ /* 0x040fe40008410000 */
[C---:B------:R-:W-:Y:S02]  /*aeb0*/  FFMA.FTZ R66, R146.reuse, UR35, -R28 ;  /* 0x0000002392427c23 */ /* 0x040fe4000801081c */
[----:B------:R-:W-:-:S02]  /*aec0*/  FMUL.FTZ R28, R146, R105 ;  /* 0x00000069921c7220 */ /* 0x000fc40000410000 */
[----:B------:R-:W-:Y:S02]  /*aed0*/  FADD.FTZ R144, -R144, R9 ;  /* 0x0000000990907221 */ /* 0x000fe40000010100 */
[----:B------:R-:W-:Y:S02]  /*aee0*/  FMUL.FTZ R9, R27, R64 ;  /* 0x000000401b097220 */ /* 0x000fe40000410000 */
[----:B------:R-:W-:Y:S02]  /*aef0*/  FFMA.FTZ R22, R70, UR35, R22 ;  /* 0x0000002346167c23 */ /* 0x000fe40008010016 */
[----:B------:R-:W-:Y:S02]  /*af00*/  FADD.FTZ R70, R143, R20 ;  /* 0x000000148f467221 */ /* 0x000fe40000010000 */
[C---:B------:R-:W-:Y:S02]  /*af10*/  FMUL.FTZ R65, R27.reuse, R28 ;  /* 0x0000001c1b417220 */ /* 0x040fe40000410000 */
[----:B------:R-:W-:-:S02]  /*af20*/  FMUL.FTZ R66, R27, R66 ;  /* 0x000000421b427220 */ /* 0x000fc40000410000 */
[----:B------:R-:W-:Y:S02]  /*af30*/  FFMA.FTZ R27, R23, R28, -R9 ;  /* 0x0000001c171b7223 */ /* 0x000fe40000010809 */
[----:B------:R-:W-:Y:S02]  /*af40*/  FMUL.FTZ R9, R11, -R144 ;  /* 0x800000900b097220 */ /* 0x000fe40000410000 */
[----:B------:R-:W-:Y:S02]  /*af50*/  FFMA.FTZ R222, R21, R104, R222 ;  /* 0x0000006815de7223 */ /* 0x000fe400000100de */
[----:B------:R-:W-:Y:S02]  /*af60*/  FMUL.FTZ R11, R11, -R70 ;  /* 0x800000460b0b7220 */ /* 0x000fe40000410000 */
[----:B------:R-:W-:Y:S02]  /*af70*/  FMUL.FTZ R21, R122, R106 ;  /* 0x0000006a7a157220 */ /* 0x000fe40000410000 */
[----:B------:R-:W-:-:S02]  /*af80*/  FFMA.FTZ R66, R23, R22, R66 ;  /* 0x0000001617427223 */ /* 0x000fc40000010042 */
[C---:B------:R-:W-:Y:S02]  /*af90*/  FFMA.FTZ R20, R12.reuse, R70, -R9 ;  /* 0x000000460c147223 */ /* 0x040fe40000010809 */
[----:B------:R-:W-:Y:S02]  /*afa0*/  FFMA.FTZ R11, R12, R144, R11 ;  /* 0x000000900c0b7223 */ /* 0x000fe4000001000b */
[-C--:B------:R-:W-:Y:S02]  /*afb0*/  FFMA.FTZ R22, R29, -R21.reuse, R182 ;  /* 0x800000151d167223 */ /* 0x080fe400000100b6 */
[----:B------:R-:W-:Y:S02]  /*afc0*/  FFMA.FTZ R12, R30, -R21, R183 ;  /* 0x800000151e0c7223 */ /* 0x000fe400000100b7 */
[----:B------:R-:W-:Y:S02]  /*afd0*/  FMUL.FTZ R21, R70, UR36 ;  /* 0x0000002446157c20 */ /* 0x000fe40008410000 */
[----:B------:R-:W-:-:S02]  /*afe0*/  FMUL.FTZ R9, R144, UR36 ;  /* 0x0000002490097c20 */ /* 0x000fc40008410000 */
[C---:B------:R-:W-:Y:S02]  /*aff0*/  FFMA.FTZ R21, R144.reuse, UR35, -R21 ;  /* 0x0000002390157c23 */ /* 0x040fe40008010815 */
[----:B------:R-:W-:Y:S02]  /*b000*/  FFMA.FTZ R65, R23, R64, R65 ;  /* 0x0000004017417223 */ /* 0x000fe40000010041 */
[----:B------:R-:W-:Y:S02]  /*b010*/  FADD.FTZ R216, R67, R216 ;  /* 0x000000d843d87221 */ /* 0x000fe40000010000 */
[----:B------:R-:W-:Y:S02]  /*b020*/  FMUL.FTZ R23, R29, R144 ;  /* 0x000000901d177220 */ /* 0x000fe40000410000 */
[-C--:B------:R-:W-:Y:S01]  /*b030*/  FMUL.FTZ R67, R144, R106.reuse ;  /* 0x0000006a90437220 */ /* 0x080fe20000410000 */
[----:B------:R-:W-:Y:S01]  /*b040*/  IADD3 R144, R135, 0x200, RZ ;  /* 0x0000020087907810 */ /* 0x000fe20007ffe0ff */
[----:B------:R-:W-:-:S02]  /*b050*/  FMUL.FTZ R29, R70, R106 ;  /* 0x0000006a461d7220 */ /* 0x000fc40000410000 */
[----:B------:R-:W-:Y:S02]  /*b060*/  FFMA.FTZ R9, R70, UR35, R9 ;  /* 0x0000002346097c23 */ /* 0x000fe40008010009 */
[----:B------:R-:W-:Y:S02]  /*b070*/  FMUL.FTZ R21, R22, R21 ;  /* 0x0000001516157220 */ /* 0x000fe40000410000 */
[----:B------:R-:W-:Y:S02]  /*b080*/  FADD.FTZ R218, R69, R218 ;  /* 0x000000da45da7221 */ /* 0x000fe40000010000 */
[----:B------:R-:W-:Y:S02]  /*b090*/  FADD.FTZ R142, -R142, R11 ;  /* 0x0000000b8e8e7221 */ /* 0x000fe40000010100 */
[----:B------:R-:W-:Y:S02]  /*b0a0*/  FFMA.FTZ R23, R30, R70, R23 ;  /* 0x000000461e177223 */ /* 0x000fe40000010017 */
[----:B------:R-:W-:-:S02]  /*b0b0*/  FFMA.FTZ R69, R121, R10, R66 ;  /* 0x0000000a79457223 */ /* 0x000fc40000010042 */
[----:B------:R-:W-:Y:S02]  /*b0c0*/  FADD.FTZ R215, R68, R215 ;  /* 0x000000d744d77221 */ /* 0x000fe40000010000 */
[C---:B------:R-:W-:Y:S02]  /*b0d0*/  FMUL.FTZ R66, R22.reuse, R67 ;  /* 0x0000004316427220 */ /* 0x040fe40000410000 */
[----:B------:R-:W-:Y:S02]  /*b0e0*/  FMUL.FTZ R30, R22, R29 ;  /* 0x0000001d161e7220 */ /* 0x000fe40000410000 */
[----:B------:R-:W-:Y:S02]  /*b0f0*/  FADD.FTZ R68, R141, R20 ;  /* 0x000000148d447221 */ /* 0x000fe40000010000 */
[----:B------:R-:W-:Y:S02]  /*b100*/  FFMA.FTZ R22, R12, R9, R21 ;  /* 0x000000090c167223 */ /* 0x000fe40000010015 */
[----:B------:R-:W-:-:S02]  /*b110*/  FMUL.FTZ R9, R13, -R142 ;  /* 0x8000008e0d097220 */ /* 0x000fc40000410000 */
[----:B------:R-:W-:Y:S02]  /*b120*/  FFMA.FTZ R223, R10, R105, R223 ;  /* 0x000000690adf7223 */ /* 0x000fe400000100df */
[C---:B------:R-:W-:Y:S02]  /*b130*/  FFMA.FTZ R66, R12.reuse, R29, R66 ;  /* 0x0000001d0c427223 */ /* 0x040fe40000010042 */
[----:B------:R-:W-:Y:S02]  /*b140*/  FFMA.FTZ R30, R12, R67, -R30 ;  /* 0x000000430c1e7223 */ /* 0x000fe4000001081e */
[-C--:B------:R-:W-:Y:S02]  /*b150*/  FMUL.FTZ R13, R13, -R68.reuse ;  /* 0x800000440d0d7220 */ /* 0x080fe40000410000 */
[----:B------:R-:W-:Y:S02]  /*b160*/  FMUL.FTZ R11, R123, R107 ;  /* 0x0000006b7b0b7220 */ /* 0x000fe40000410000 */
[----:B------:R-:W-:-:S02]  /*b170*/  FFMA.FTZ R10, R14, R68, -R9 ;  /* 0x000000440e0a7223 */ /* 0x000fc40000010809 */
[----:B------:R-:W-:Y:S02]  /*b180*/  FMUL.FTZ R12, R68, UR36 ;  /* 0x00000024440c7c20 */ /* 0x000fe40008410000 */
[CC--:B------:R-:W-:Y:S02]  /*b190*/  FMUL.FTZ R21, R31.reuse, R142.reuse ;  /* 0x0000008e1f157220 */ /* 0x0c0fe40000410000 */
[----:B------:R-:W-:Y:S02]  /*b1a0*/  FMUL.FTZ R9, R142, UR36 ;  /* 0x000000248e097c20 */ /* 0x000fe40008410000 */
[----:B------:R-:W-:Y:S02]  /*b1b0*/  FFMA.FTZ R13, R14, R142, R13 ;  /* 0x0000008e0e0d7223 */ /* 0x000fe4000001000d */
[----:B------:R-:W-:Y:S02]  /*b1c0*/  FFMA.FTZ R31, R31, -R11, R180 ;  /* 0x8000000b1f1f7223 */ /* 0x000fe400000100b4 */
[----:B------:R-:W-:-:S02]  /*b1d0*/  FFMA.FTZ R14, R142, UR35, -R12 ;  /* 0x000000238e0e7c23 */ /* 0x000fc4000801080c */
[C---:B------:R-:W-:Y:S02]  /*b1e0*/  FFMA.FTZ R11, R32.reuse, -R11, R181 ;  /* 0x8000000b200b7223 */ /* 0x040fe400000100b5 */
[----:B------:R-:W-:Y:S02]  /*b1f0*/  FFMA.FTZ R20, R32, R68, R21 ;  /* 0x0000004420147223 */ /* 0x000fe40000010015 */
[----:B------:R-:W-:Y:S02]  /*b200*/  FFMA.FTZ R12, R68, UR35, R9 ;  /* 0x00000023440c7c23 */ /* 0x000fe40008010009 */
[-C--:B------:R-:W-:Y:S01]  /*b210*/  FMUL.FTZ R32, R142, R107.reuse ;  /* 0x0000006b8e207220 */ /* 0x080fe20000410000 */
[----:B------:R-:W-:Y:S01]  /*b220*/  IADD3 R142, R135, 0xf80, RZ ;  /* 0x00000f80878e7810 */ /* 0x000fe20007ffe0ff */
[----:B------:R-:W-:Y:S02]  /*b230*/  FMUL.FTZ R68, R68, R107 ;  /* 0x0000006b44447220 */ /* 0x000fe40000410000 */
[----:B------:R-:W-:-:S02]  /*b240*/  FADD.FTZ R208, R69, R208 ;  /* 0x000000d045d07221 */ /* 0x000fc40000010000 */
[----:B------:R-:W-:Y:S02]  /*b250*/  FFMA.FTZ R22, R122, R23, R22 ;  /* 0x000000177a167223 */ /* 0x000fe40000010016 */
[C---:B------:R-:W-:Y:S02]  /*b260*/  FMUL.FTZ R9, R31.reuse, R32 ;  /* 0x000000201f097220 */ /* 0x040fe40000410000 */
[C---:B------:R-:W-:Y:S02]  /*b270*/  FMUL.FTZ R69, R31.reuse, R68 ;  /* 0x000000441f457220 */ /* 0x040fe40000410000 */
[----:B------:R-:W-:Y:S02]  /*b280*/  FMUL.FTZ R14, R31, R14 ;  /* 0x0000000e1f0e7220 */ /* 0x000fe40000410000 */
[----:B------:R-:W-:Y:S02]  /*b290*/  FADD.FTZ R207, R22, R207 ;  /* 0x000000cf16cf7221 */ /* 0x000fe40000010000 */
[----:B------:R-:W-:-:S02]  /*b2a0*/  FFMA.FTZ R31, R11, R68, R9 ;  /* 0x000000440b1f7223 */ /* 0x000fc40000010009 */
[C---:B------:R-:W-:Y:S02]  /*b2b0*/  FFMA.FTZ R69, R11.reuse, R32, -R69 ;  /* 0x000000200b457223 */ /* 0x040fe40000010845 */
[----:B------:R-:W-:Y:S02]  /*b2c0*/  FFMA.FTZ R22, R11, R12, R14 ;  /* 0x0000000c0b167223 */ /* 0x000fe4000001000e */
[----:B------:R-:W-:Y:S02]  /*b2d0*/  FADD.FTZ R140, -R140, R13 ;  /* 0x0000000d8c8c7221 */ /* 0x000fe40000010100 */
[----:B------:R-:W-:Y:S02]  /*b2e0*/  FMUL.FTZ R11, R124, R108 ;  /* 0x0000006c7c0b7220 */ /* 0x000fe40000410000 */
[----:B------:R-:W-:Y:S02]  /*b2f0*/  FADD.FTZ R70, R139, R10 ;  /* 0x0000000a8b467221 */ /* 0x000fe40000010000 */
[----:B------:R-:W-:-:S02]  /*b300*/  FMUL.FTZ R9, R15, -R140 ;  /* 0x8000008c0f097220 */ /* 0x000fc40000410000 */
[-C--:B------:R-:W-:Y:S02]  /*b310*/  FFMA.FTZ R14, R33, -R11.reuse, R178 ;  /* 0x8000000b210e7223 */ /* 0x080fe400000100b2 */
[----:B------:R-:W-:Y:S02]  /*b320*/  FFMA.FTZ R12, R34, -R11, R179 ;  /* 0x8000000b220c7223 */ /* 0x000fe400000100b3 */
[----:B------:R-:W-:Y:S02]  /*b330*/  FMUL.FTZ R11, R70, UR36 ;  /* 0x00000024460b7c20 */ /* 0x000fe40008410000 */
[-C--:B------:R-:W-:Y:S02]  /*b340*/  FMUL.FTZ R15, R15, -R70.reuse ;  /* 0x800000460f0f7220 */ /* 0x080fe40000410000 */
[----:B------:R-:W-:Y:S02]  /*b350*/  FFMA.FTZ R10, R16, R70, -R9 ;  /* 0x00000046100a7223 */ /* 0x000fe40000010809 */
[----:B------:R-:W-:-:S02]  /*b360*/  FMUL.FTZ R9, R140, UR36 ;  /* 0x000000248c097c20 */ /* 0x000fc40008410000 */
[----:B------:R-:W-:Y:S02]  /*b370*/  FFMA.FTZ R11, R140, UR35, -R11 ;  /* 0x000000238c0b7c23 */ /* 0x000fe4000801080b */
[-C--:B------:R-:W-:Y:S02]  /*b380*/  FMUL.FTZ R13, R33, R140.reuse ;  /* 0x0000008c210d7220 */ /* 0x080fe40000410000 */
[----:B------:R-:W-:Y:S02]  /*b390*/  FFMA.FTZ R15, R16, R140, R15 ;  /* 0x0000008c100f7223 */ /* 0x000fe4000001000f */
[-C--:B------:R-:W-:Y:S01]  /*b3a0*/  FMUL.FTZ R71, R140, R108.reuse ;  /* 0x0000006c8c477220 */ /* 0x080fe20000410000 */
[----:B------:R-:W-:Y:S01]  /*b3b0*/  IADD3 R140, R135, 0xf00, RZ ;  /* 0x00000f00878c7810 */ /* 0x000fe20007ffe0ff */
[C---:B------:R-:W-:Y:S02]  /*b3c0*/  FMUL.FTZ R33, R70.reuse, R108 ;  /* 0x0000006c46217220 */ /* 0x040fe40000410000 */
[----:B------:R-:W-:-:S02]  /*b3d0*/  FFMA.FTZ R9, R70, UR35, R9 ;  /* 0x0000002346097c23 */ /* 0x000fc40008010009 */
[----:B------:R-:W-:Y:S02]  /*b3e0*/  FMUL.FTZ R11, R14, R11 ;  /* 0x0000000b0e0b7220 */ /* 0x000fe40000410000 */
[----:B------:R-:W-:Y:S02]  /*b3f0*/  FFMA.FTZ R21, R34, R70, R13 ;  /* 0x0000004622157223 */ /* 0x000fe4000001000d */
[----:B------:R-:W-:Y:S02]  /*b400*/  FADD.FTZ R138, -R138, R15 ;  /* 0x0000000f8a8a7221 */ /* 0x000fe40000010100 */
[----:B------:R-:W-:Y:S02]  /*b410*/  FFMA.FTZ R13, R123, R20, R22 ;  /* 0x000000147b0d7223 */ /* 0x000fe40000010016 */
[C---:B------:R-:W-:Y:S02]  /*b420*/  FMUL.FTZ R70, R14.reuse, R71 ;  /* 0x000000470e467220 */ /* 0x040fe40000410000 */
[----:B------:R-:W-:-:S02]  /*b430*/  FMUL.FTZ R34, R14, R33 ;  /* 0x000000210e227220 */ /* 0x000fc40000410000 */
[----:B------:R-:W-:Y:S02]  /*b440*/  FFMA.FTZ R14, R12, R9, R11 ;  /* 0x000000090c0e7223 */ /* 0x000fe4000001000b */
[----:B------:R-:W-:Y:S02]  /*b450*/  FADD.FTZ R72, R137, R10 ;  /* 0x0000000a89487221 */ /* 0x000fe40000010000 */
[-C--:B------:R-:W-:Y:S02]  /*b460*/  FMUL.FTZ R9, R17, -R138.reuse ;  /* 0x8000008a11097220 */ /* 0x080fe40000410000 */
[----:B------:R-:W-:Y:S02]  /*b470*/  FADD.FTZ R206, R13, R206 ;  /* 0x000000ce0dce7221 */ /* 0x000fe40000010000 */
[----:B------:R-:W-:Y:S02]  /*b480*/  FMUL.FTZ R11, R125, R109 ;  /* 0x0000006d7d0b7220 */ /* 0x000fe40000410000 */
[----:B------:R-:W-:-:S02]  /*b490*/  FMUL.FTZ R13, R35, R138 ;  /* 0x0000008a230d7220 */ /* 0x000fc40000410000 */
[-C--:B------:R-:W-:Y:S02]  /*b4a0*/  FMUL.FTZ R17, R17, -R72.reuse ;  /* 0x8000004811117220 */ /* 0x080fe40000410000 */
[----:B------:R-:W-:Y:S02]  /*b4b0*/  FFMA.FTZ R10, R18, R72, -R9 ;  /* 0x00000048120a7223 */ /* 0x000fe40000010809 */
[C---:B------:R-:W-:Y:S02]  /*b4c0*/  FFMA.FTZ R70, R12.reuse, R33, R70 ;  /* 0x000000210c467223 */ /* 0x040fe40000010046 */
[----:B------:R-:W-:Y:S02]  /*b4d0*/  FFMA.FTZ R34, R12, R71, -R34 ;  /* 0x000000470c227223 */ /* 0x000fe40000010822 */
[-C--:B------:R-:W-:Y:S02]  /*b4e0*/  FFMA.FTZ R35, R35, -R11.reuse, R177 ;  /* 0x8000000b23237223 */ /* 0x080fe400000100b1 */
[----:B------:R-:W-:-:S02]  /*b4f0*/  FFMA.FTZ R15, R36, -R11, R176 ;  /* 0x8000000b240f7223 */ /* 0x000fc400000100b0 */
[----:B------:R-:W-:Y:S02]  /*b500*/  FMUL.FTZ R9, R138, UR36 ;  /* 0x000000248a097c20 */ /* 0x000fe40008410000 */
[----:B------:R-:W-:Y:S02]  /*b510*/  FFMA.FTZ R12, R36, R72, R13 ;  /* 0x00000048240c7223 */ /* 0x000fe4000001000d */
[----:B------:R-:W-:Y:S02]  /*b520*/  FMUL.FTZ R11, R72, UR36 ;  /* 0x00000024480b7c20 */ /* 0x000fe40008410000 */
[----:B------:R-:W-:Y:S02]  /*b530*/  FMUL.FTZ R36, R138, R109 ;  /* 0x0000006d8a247220 */ /* 0x000fe40000410000 */
[----:B------:R-:W-:Y:S01]  /*b540*/  FFMA.FTZ R17, R18, R138, R17 ;  /* 0x0000008a12117223 */ /* 0x000fe20000010011 */
[----:B------:R-:W-:Y:S01]  /*b550*/  SHF.L.U32 R18, R135, 0x5, RZ ;  /* 0x0000000587127819 */ /* 0x000fe200000006ff */
[----:B------:R-:W-:-:S02]  /*b560*/  FADD.FTZ R155, R155, R10 ;  /* 0x0000000a9b9b7221 */ /* 0x000fc40000010000 */
[----:B------:R-:W-:Y:S01]  /*b570*/  FFMA.FTZ R16, R124, R21, R14 ;  /* 0x000000157c107223 */ /* 0x000fe2000001000e */
[----:B------:R-:W-:Y:S01]  /*b580*/  IADD3 R149, R18, 0x1, RZ ;  /* 0x0000000112957810 */ /* 0x000fe20007ffe0ff */
[----:B------:R-:W-:Y:S01]  /*b590*/  FFMA.FTZ R10, R72, UR35, R9 ;  /* 0x00000023480a7c23 */ /* 0x000fe20008010009 */
[----:B------:R-:W-:Y:S01]  /*b5a0*/  IADD3 R150, R18, 0x2, RZ ;  /* 0x0000000212967810 */ /* 0x000fe20007ffe0ff */
[----:B------:R-:W-:Y:S01]  /*b5b0*/  FFMA.FTZ R14, R138, UR35, -R11 ;  /* 0x000000238a0e7c23 */ /* 0x000fe2000801080b */
[----:B------:R-:W-:Y:S01]  /*b5c0*/  IADD3 R151, R18, 0x3, RZ ;  /* 0x0000000312977810 */ /* 0x000fe20007ffe0ff */
[----:B------:R-:W-:Y:S01]  /*b5d0*/  FMUL.FTZ R72, R72, R109 ;  /* 0x0000006d48487220 */ /* 0x000fe20000410000 */
[----:B------:R-:W-:Y:S01]  /*b5e0*/  LEA.HI.SX32 R149, R149, R18, 0x1b ;  /* 0x0000001295957211 */ /* 0x000fe200078fdaff */
[----:B------:R-:W-:Y:S01]  /*b5f0*/  FMUL.FTZ R9, R35, R36 ;  /* 0x0000002423097220 */ /* 0x000fe20000410000 */
[-C--:B------:R-:W-:Y:S01]  /*b600*/  LEA.HI.SX32 R150, R150, R18.reuse, 0x1b ;  /* 0x0000001296967211 */ /* 0x080fe200078fdaff */
[----:B------:R-:W-:Y:S01]  /*b610*/  FADD.FTZ R136, -R136, R17 ;  /* 0x0000001188887221 */ /* 0x000fe20000010100 */
[----:B------:R-:W-:Y:S01]  /*b620*/  LEA.HI.SX32 R151, R151, R18, 0x1b ;  /* 0x0000001297977211 */ /* 0x000fe200078fdaff */
[C---:B------:R-:W-:Y:S01]  /*b630*/  FMUL.FTZ R14, R35.reuse, R14 ;  /* 0x0000000e230e7220 */ /* 0x040fe20000410000 */
[----:B------:R-:W-:Y:S01]  /*b640*/  LEA.HI.SX32 R18, R18, R18, 0x1b ;  /* 0x0000001212127211 */ /* 0x000fe200078fdaff */
[-C--:B------:R-:W-:Y:S01]  /*b650*/  FMUL.FTZ R13, R35, R72.reuse ;  /* 0x00000048230d7220 */ /* 0x080fe20000410000 */
[----:B------:R-:W-:Y:S01]  /*b660*/  IADD3 R138, R135, 0xe80, RZ ;  /* 0x00000e80878a7810 */ /* 0x000fe20007ffe0ff */
[----:B------:R-:W-:-:S02]  /*b670*/  FFMA.FTZ R35, R15, R72, R9 ;  /* 0x000000480f237223 */ /* 0x000fc40000010009 */
[CC--:B------:R-:W-:Y:S02]  /*b680*/  FMUL.FTZ R11, R51.reuse, -R155.reuse ;  /* 0x8000009b330b7220 */ /* 0x0c0fe40000410000 */
[----:B------:R-:W-:Y:S02]  /*b690*/  FMUL.FTZ R9, R51, -R136 ;  /* 0x8000008833097220 */ /* 0x000fe40000410000 */
[----:B------:R-:W-:Y:S02]  /*b6a0*/  FFMA.FTZ R14, R15, R10, R14 ;  /* 0x0000000a0f0e7223 */ /* 0x000fe4000001000e */
[C---:B------:R-:W-:Y:S02]  /*b6b0*/  FFMA.FTZ R11, R52.reuse, R136, R11 ;  /* 0x00000088340b7223 */ /* 0x040fe4000001000b */
[----:B------:R-:W-:Y:S02]  /*b6c0*/  FFMA.FTZ R10, R52, R155, -R9 ;  /* 0x0000009b340a7223 */ /* 0x000fe40000010809 */
[----:B------:R-:W-:-:S02]  /*b6d0*/  FADD.FTZ R156, -R156, R11 ;  /* 0x0000000b9c9c7221 */ /* 0x000fc40000010100 */
[----:B------:R-:W-:Y:S02]  /*b6e0*/  FADD.FTZ R157, R157, R10 ;  /* 0x0000000a9d9d7221 */ /* 0x000fe40000010000 */
[----:B------:R-:W-:Y:S02]  /*b6f0*/  FMUL.FTZ R9, R53, -R156 ;  /* 0x8000009c35097220 */ /* 0x000fe40000410000 */
[----:B------:R-:W-:Y:S02]  /*b700*/  FMUL.FTZ R10, R37, R136 ;  /* 0x00000088250a7220 */ /* 0x000fe40000410000 */
[----:B------:R-:W-:Y:S02]  /*b710*/  FMUL.FTZ R53, R53, -R157 ;  /* 0x8000009d35357220 */ /* 0x000fe40000410000 */
[----:B------:R-:W-:Y:S02]  /*b720*/  FFMA.FTZ R11, R38, R155, R10 ;  /* 0x0000009b260b7223 */ /* 0x000fe4000001000a */
[----:B------:R-:W-:-:S02]  /*b730*/  FFMA.FTZ R53, R54, R156, R53 ;  /* 0x0000009c36357223 */ /* 0x000fc40000010035 */
[----:B------:R-:W-:Y:S02]  /*b740*/  FFMA.FTZ R10, R54, R157, -R9 ;  /* 0x0000009d360a7223 */ /* 0x000fe40000010809 */
[----:B------:R-:W-:Y:S02]  /*b750*/  FMUL.FTZ R9, R155, UR36 ;  /* 0x000000249b097c20 */ /* 0x000fe40008410000 */
[----:B------:R-:W-:Y:S02]  /*b760*/  FADD.FTZ R158, -R158, R53 ;  /* 0x000000359e9e7221 */ /* 0x000fe40000010100 */
[----:B------:R-:W-:Y:S02]  /*b770*/  FADD.FTZ R159, R159, R10 ;  /* 0x0000000a9f9f7221 */ /* 0x000fe40000010000 */
[----:B------:R-:W-:Y:S02]  /*b780*/  FFMA.FTZ R51, R15, R36, -R13 ;  /* 0x000000240f337223 */ /* 0x000fe4000001080d */
[----:B------:R-:W-:-:S02]  /*b790*/  FFMA.FTZ R15, R136, UR35, -R9 ;  /* 0x00000023880f7c23 */ /* 0x000fc40008010809 */
[----:B------:R-:W-:Y:S02]  /*b7a0*/  FMUL.FTZ R9, R55, -R158 ;  /* 0x8000009e37097220 */ /* 0x000fe40000410000 */
[----:B------:R-:W-:Y:S02]  /*b7b0*/  FFMA.FTZ R13, R125, R12, R14 ;  /* 0x0000000c7d0d7223 */ /* 0x000fe4000001000e */
[----:B------:R-:W-:Y:S02]  /*b7c0*/  FMUL.FTZ R55, R55, -R159 ;  /* 0x8000009f37377220 */ /* 0x000fe40000410000 */
[----:B------:R-:W-:Y:S02]  /*b7d0*/  FMUL.FTZ R10, R136, UR36 ;  /* 0x00000024880a7c20 */ /* 0x000fe40008410000 */
[----:B------:R-:W-:Y:S02]  /*b7e0*/  FADD.FTZ R204, R13, R204 ;  /* 0x000000cc0dcc7221 */ /* 0x000fe40000010000 */
[----:B------:R-:W-:-:S02]  /*b7f0*/  FFMA.FTZ R55, R56, R158, R55 ;  /* 0x0000009e38377223 */ /* 0x000fc40000010037 */
[----:B------:R-:W-:Y:S02]  /*b800*/  FFMA.FTZ R13, R155, UR35, R10 ;  /* 0x000000239b0d7c23 */ /* 0x000fe4000801000a */
[----:B------:R-:W-:Y:S02]  /*b810*/  FFMA.FTZ R227, R12, R109, R227 ;  /* 0x0000006d0ce37223 */ /* 0x000fe400000100e3 */
[----:B------:R-:W-:Y:S02]  /*b820*/  FFMA.FTZ R10, R56, R159, -R9 ;  /* 0x0000009f380a7223 */ /* 0x000fe40000010809 */
[----:B------:R-:W-:Y:S02]  /*b830*/  FMUL.FTZ R12, R126, R110 ;  /* 0x0000006e7e0c7220 */ /* 0x000fe40000410000 */
[----:B------:R-:W-:Y:S02]  /*b840*/  FMUL.FTZ R9, R127, R111 ;  /* 0x0000006f7f097220 */ /* 0x000fe40000410000 */
[----:B------:R-:W-:-:S02]  /*b850*/  FADD.FTZ R160, -R160, R55 ;  /* 0x00000037a0a07221 */ /* 0x000fc40000010100 */
[----:B------:R-:W-:Y:S02]  /*b860*/  FADD.FTZ R205, R16, R205 ;  /* 0x000000cd10cd7221 */ /* 0x000fe40000010000 */
[----:B------:R-:W-:Y:S02]  /*b870*/  FADD.FTZ R161, R161, R10 ;  /* 0x0000000aa1a17221 */ /* 0x000fe40000010000 */
[----:B------:R-:W-:Y:S02]  /*b880*/  FMUL.FTZ R16, R39, R156 ;  /* 0x0000009c27107220 */ /* 0x000fe40000410000 */
[----:B------:R-:W-:Y:S02]  /*b890*/  FFMA.FTZ R14, R37, -R12, R174 ;  /* 0x8000000c250e7223 */ /* 0x000fe400000100ae */
[-C--:B------:R-:W-:Y:S02]  /*b8a0*/  FFMA.FTZ R39, R39, -R9.reuse, R172 ;  /* 0x8000000927277223 */ /* 0x080fe400000100ac */
[----:B------:R-:W-:-:S02]  /*b8b0*/  FFMA.FTZ R17, R40, -R9, R173 ;  /* 0x8000000928117223 */ /* 0x000fc400000100ad */
[C---:B------:R-:W-:Y:S02]  /*b8c0*/  FMUL.FTZ R9, R57.reuse, -R160 ;  /* 0x800000a039097220 */ /* 0x040fe40000410000 */
[----:B------:R-:W-:Y:S02]  /*b8d0*/  FMUL.FTZ R57, R57, -R161 ;  /* 0x800000a139397220 */ /* 0x000fe40000410000 */
[----:B------:R-:W-:Y:S02]  /*b8e0*/  FFMA.FTZ R12, R38, -R12, R175 ;  /* 0x8000000c260c7223 */ /* 0x000fe400000100af */
[----:B------:R-:W-:Y:S02]  /*b8f0*/  FMUL.FTZ R15, R14, R15 ;  /* 0x0000000f0e0f7220 */ /* 0x000fe40000410000 */
[C---:B------:R-:W-:Y:S02]  /*b900*/  FFMA.FTZ R10, R58.reuse, R161, -R9 ;  /* 0x000000a13a0a7223 */ /* 0x040fe40000010809 */
[----:B------:R-:W-:-:S02]  /*b910*/  FFMA.FTZ R57, R58, R160, R57 ;  /* 0x000000a03a397223 */ /* 0x000fc40000010039 */
[-C--:B------:R-:W-:Y:S01]  /*b920*/  FMUL.FTZ R37, R136, R110.reuse ;  /* 0x0000006e88257220 */ /* 0x080fe20000410000 */
[----:B------:R-:W-:Y:S01]  /*b930*/  IADD3 R136, R135, 0xe00, RZ ;  /* 0x00000e0087887810 */ /* 0x000fe20007ffe0ff */
[----:B------:R-:W-:Y:S02]  /*b940*/  FMUL.FTZ R53, R155, R110 ;  /* 0x0000006e9b357220 */ /* 0x000fe40000410000 */
[----:B------:R-:W-:Y:S02]  /*b950*/  FFMA.FTZ R13, R12, R13, R15 ;  /* 0x0000000d0c0d7223 */ /* 0x000fe4000001000f */
[----:B------:R-:W-:Y:S02]  /*b960*/  FADD.FTZ R163, R163, R10 ;  /* 0x0000000aa3a37221 */ /* 0x000fe40000010000 */
[----:B------:R-:W-:Y:S02]  /*b970*/  FMUL.FTZ R10, R156, UR36 ;  /* 0x000000249c0a7c20 */ /* 0x000fe40008410000 */
[----:B------:R-:W-:-:S02]  /*b980*/  FADD.FTZ R162, -R162, R57 ;  /* 0x00000039a2a27221 */ /* 0x000fc40000010100 */
[C---:B------:R-:W-:Y:S02]  /*b990*/  FMUL.FTZ R52, R14.reuse, R37 ;  /* 0x000000250e347220 */ /* 0x040fe40000410000 */
[----:B------:R-:W-:Y:S02]  /*b9a0*/  FMUL.FTZ R38, R14, R53 ;  /* 0x000000350e267220 */ /* 0x000fe40000410000 */
[----:B------:R-:W-:Y:S02]  /*b9b0*/  FFMA.FTZ R228, R11, R110, R228 ;  /* 0x0000006e0be47223 */ /* 0x000fe400000100e4 */
[----:B------:R-:W-:Y:S02]  /*b9c0*/  FFMA.FTZ R9, R126, R11, R13 ;  /* 0x0000000b7e097223 */ /* 0x000fe4000001000d */
[C---:B------:R-:W-:Y:S02]  /*b9d0*/  FMUL.FTZ R11, R157.reuse, UR36 ;  /* 0x000000249d0b7c20 */ /* 0x040fe40008410000 */
[----:B------:R-:W-:-:S02]  /*b9e0*/  FFMA.FTZ R14, R157, UR35, R10 ;  /* 0x000000239d0e7c23 */ /* 0x000fc4000801000a */
[C---:B------:R-:W-:Y:S02]  /*b9f0*/  FMUL.FTZ R10, R59.reuse, -R162 ;  /* 0x800000a23b0a7220 */ /* 0x040fe40000410000 */
[C---:B------:R-:W-:Y:S02]  /*ba00*/  FFMA.FTZ R52, R12.reuse, R53, R52 ;  /* 0x000000350c347223 */ /* 0x040fe40000010034 */
[----:B------:R-:W-:Y:S02]  /*ba10*/  FFMA.FTZ R38, R12, R37, -R38 ;  /* 0x000000250c267223 */ /* 0x000fe40000010826 */
[----:B------:R-:W-:Y:S02]  /*ba20*/  FFMA.FTZ R16, R40, R157, R16 ;  /* 0x0000009d28107223 */ /* 0x000fe40000010010 */
[----:B------:R-:W-:Y:S02]  /*ba30*/  FMUL.FTZ R59, R59, -R163 ;  /* 0x800000a33b3b7220 */ /* 0x000fe40000410000 */
[----:B------:R-:W-:-:S02]  /*ba40*/  FFMA.FTZ R12, R156, UR35, -R11 ;  /* 0x000000239c0c7c23 */ /* 0x000fc4000801080b */
[-C--:B------:R-:W-:Y:S01]  /*ba50*/  FMUL.FTZ R40, R156, R111.reuse ;  /* 0x0000006f9c287220 */ /* 0x080fe20000410000 */
[----:B------:R-:W-:Y:S01]  /*ba60*/  MOV R156, UR11 ;  /* 0x0000000b009c7c02 */ /* 0x000fe20008000f00 */
[----:B------:R-:W-:Y:S02]  /*ba70*/  FMUL.FTZ R54, R157, R111 ;  /* 0x0000006f9d367220 */ /* 0x000fe40000410000 */
[----:B------:R-:W-:Y:S01]  /*ba80*/  FFMA.FTZ R59, R80, R162, R59 ;  /* 0x000000a2503b7223 */ /* 0x000fe2000001003b */
[----:B------:R-:W-:Y:S01]  /*ba90*/  LEA R156, R156, -R135, 0x1 ;  /* 0x800000879c9c7211 */ /* 0x000fe200078e08ff */
[C---:B------:R-:W-:Y:S02]  /*baa0*/  FMUL.FTZ R55, R39.reuse, R40 ;  /* 0x0000002827377220 */ /* 0x040fe40000410000 */
[C---:B------:R-:W-:Y:S01]  /*bab0*/  FMUL.FTZ R11, R39.reuse, R12 ;  /* 0x0000000c270b7220 */ /* 0x040fe20000410000 */
[----:B------:R-:W-:Y:S01]  /*bac0*/  ISETP.GE.AND P0, PT, R156, 0x1, PT ;  /* 0x000000019c00780c */ /* 0x000fe20003f06270 */
[----:B------:R-:W-:-:S02]  /*bad0*/  FMUL.FTZ R39, R39, R54 ;  /* 0x0000003627277220 */ /* 0x000fc40000410000 */
[----:B------:R-:W-:Y:S01]  /*bae0*/  FFMA.FTZ R10, R80, R163, -R10 ;  /* 0x000000a3500a7223 */ /* 0x000fe2000001080a */
[----:B------:R-:W-:Y:S01]  /*baf0*/  IADD3 R80, R135, 0xc80, RZ ;  /* 0x00000c8087507810 */ /* 0x000fe20007ffe0ff */
[----:B------:R-:W-:Y:S02]  /*bb00*/  FADD.FTZ R164, -R164, R59 ;  /* 0x0000003ba4a47221 */ /* 0x000fe40000010100 */
[C---:B------:R-:W-:Y:S02]  /*bb10*/  FFMA.FTZ R55, R17.reuse, R54, R55 ;  /* 0x0000003611377223 */ /* 0x040fe40000010037 */
[----:B------:R-:W-:Y:S02]  /*bb20*/  FFMA.FTZ R39, R17, R40, -R39 ;  /* 0x0000002811277223 */ /* 0x000fe40000010827 */
[----:B------:R-:W-:Y:S02]  /*bb30*/  FADD.FTZ R165, R165, R10 ;  /* 0x0000000aa5a57221 */ /* 0x000fe40000010000 */
[----:B------:R-:W-:-:S02]  /*bb40*/  FMUL.FTZ R12, R128, R112 ;  /* 0x00000070800c7220 */ /* 0x000fc40000410000 */
[----:B------:R-:W-:Y:S02]  /*bb50*/  FFMA.FTZ R17, R17, R14, R11 ;  /* 0x0000000e11117223 */ /* 0x000fe4000001000b */
[C---:B------:R-:W-:Y:S02]  /*bb60*/  FMUL.FTZ R11, R81.reuse, -R164 ;  /* 0x800000a4510b7220 */ /* 0x040fe40000410000 */
[-C--:B------:R-:W-:Y:S02]  /*bb70*/  FMUL.FTZ R81, R81, -R165.reuse ;  /* 0x800000a551517220 */ /* 0x080fe40000410000 */
[-C--:B------:R-:W-:Y:S02]  /*bb80*/  FFMA.FTZ R146, R41, -R12.reuse, R170 ;  /* 0x8000000c29927223 */ /* 0x080fe400000100aa */
[----:B------:R-:W-:Y:S02]  /*bb90*/  FFMA.FTZ R10, R42, -R12, R171 ;  /* 0x8000000c2a0a7223 */ /* 0x000fe400000100ab */
[----:B------:R-:W-:-:S02]  /*bba0*/  FFMA.FTZ R12, R82, R165, -R11 ;  /* 0x000000a5520c7223 */ /* 0x000fc4000001080b */
[----:B------:R-:W-:Y:S01]  /*bbb0*/  FFMA.FTZ R81, R82, R164, R81 ;  /* 0x000000a452517223 */ /* 0x000fe20000010051 */
[----:B------:R-:W-:Y:S01]  /*bbc0*/  IADD3 R82, R135, 0xd00, RZ ;  /* 0x00000d0087527810 */ /* 0x000fe20007ffe0ff */
[----:B------:R-:W-:Y:S02]  /*bbd0*/  FMUL.FTZ R22, R132, R116 ;  /* 0x0000007484167220 */ /* 0x000fe40000410000 */
[----:B------:R-:W-:Y:S02]  /*bbe0*/  FADD.FTZ R167, R167, R12 ;  /* 0x0000000ca7a77221 */ /* 0x000fe40000010000 */
[----:B------:R-:W-:Y:S02]  /*bbf0*/  FFMA.FTZ R224, R23, R106, R224 ;  /* 0x0000006a17e07223 */ /* 0x000fe400000100e0 */
[----:B------:R-:W-:Y:S02]  /*bc00*/  FADD.FTZ R166, -R166, R81 ;  /* 0x00000051a6a67221 */ /* 0x000fe40000010100 */
[----:B------:R-:W-:-:S02]  /*bc10*/  FFMA.FTZ R23, R50, -R22, R210 ;  /* 0x8000001632177223 */ /* 0x000fc400000100d2 */
[----:B------:R-:W-:Y:S02]  /*bc20*/  FFMA.FTZ R225, R20, R107, R225 ;  /* 0x0000006b14e17223 */ /* 0x000fe400000100e1 */
[----:B------:R-:W-:Y:S02]  /*bc30*/  FFMA.FTZ R22, R49, -R22, R209 ;  /* 0x8000001631167223 */ /* 0x000fe400000100d1 */
[-C--:B------:R-:W-:Y:S02]  /*bc40*/  FMUL.FTZ R11, R167, R116.reuse ;  /* 0x00000074a70b7220 */ /* 0x080fe40000410000 */
[----:B------:R-:W-:Y:S02]  /*bc50*/  FMUL.FTZ R20, R131, R115 ;  /* 0x0000007383147220 */ /* 0x000fe40000410000 */
[----:B------:R-:W-:Y:S02]  /*bc60*/  FMUL.FTZ R13, R166, R116 ;  /* 0x00000074a60d7220 */ /* 0x000fe40000410000 */
[----:B------:R-:W-:-:S02]  /*bc70*/  FMUL.FTZ R41, R41, R158 ;  /* 0x0000009e29297220 */ /* 0x000fc40000410000 */
[----:B------:R-:W-:Y:S02]  /*bc80*/  FFMA.FTZ R226, R21, R108, R226 ;  /* 0x0000006c15e27223 */ /* 0x000fe400000100e2 */
[----:B------:R-:W-:Y:S02]  /*bc90*/  FMUL.FTZ R14, R22, R11 ;  /* 0x0000000b160e7220 */ /* 0x000fe40000410000 */
[-C--:B------:R-:W-:Y:S02]  /*bca0*/  FFMA.FTZ R21, R48, -R20.reuse, R211 ;  /* 0x8000001430157223 */ /* 0x080fe400000100d3 */
[----:B------:R-:W-:Y:S02]  /*bcb0*/  FMUL.FTZ R12, R22, R13 ;  /* 0x0000000d160c7220 */ /* 0x000fe40000410000 */
[----:B------:R-:W-:Y:S02]  /*bcc0*/  FFMA.FTZ R20, R47, -R20, R212 ;  /* 0x800000142f147223 */ /* 0x000fe400000100d4 */
[----:B------:R-:W-:-:S02]  /*bcd0*/  FMUL.FTZ R74, R164, R115 ;  /* 0x00000073a44a7220 */ /* 0x000fc40000410000 */
[----:B------:R-:W-:Y:S02]  /*bce0*/  FFMA.FTZ R42, R42, R159, R41 ;  /* 0x0000009f2a2a7223 */ /* 0x000fe40000010029 */
[C---:B------:R-:W-:Y:S02]  /*bcf0*/  FMUL.FTZ R56, R132.reuse, R13 ;  /* 0x0000000d84387220 */ /* 0x040fe40000410000 */
[----:B------:R-:W-:Y:S02]  /*bd00*/  FMUL.FTZ R41, R132, R11 ;  /* 0x0000000b84297220 */ /* 0x000fe40000410000 */
[C---:B------:R-:W-:Y:S02]  /*bd10*/  FFMA.FTZ R13, R23.reuse, R13, -R14 ;  /* 0x0000000d170d7223 */ /* 0x040fe4000001080e */
[----:B------:R-:W-:Y:S01]  /*bd20*/  FMUL.FTZ R14, R130, R114 ;  /* 0x00000072820e7220 */ /* 0x000fe20000410000 */
[----:B------:R1:W-:Y:S01]  /*bd30*/  STS [R18.X4+0x8400], R41 ;  /* 0x0084002912007388 */ /* 0x0003e20000004800 */
[----:B------:R-:W-:-:S02]  /*bd40*/  FFMA.FTZ R12, R23, R11, R12 ;  /* 0x0000000b170c7223 */ /* 0x000fc4000001000c */
[----:B------:R-:W-:Y:S01]  /*bd50*/  FMUL.FTZ R58, R165, R115 ;  /* 0x00000073a53a7220 */ /* 0x000fe20000410000 */
[----:B------:R2:W-:Y:S01]  /*bd60*/  STS [R149.X4+0x8404], R56 ;  /* 0x0084043895007388 */ /* 0x0005e20000004800 */
[----:B------:R-:W-:Y:S02]  /*bd70*/  FMUL.FTZ R57, R20, R74 ;  /* 0x0000004a14397220 */ /* 0x000fe40000410000 */
[-C--:B------:R-:W-:Y:S02]  /*bd80*/  FFMA.FTZ R15, R46, -R14.reuse, R214 ;  /* 0x8000000e2e0f7223 */ /* 0x080fe400000100d6 */
[----:B------:R-:W-:Y:S02]  /*bd90*/  FFMA.FTZ R14, R45, -R14, R213 ;  /* 0x8000000e2d0e7223 */ /* 0x000fe400000100d5 */
[----:B------:R-:W-:Y:S02]  /*bda0*/  FMUL.FTZ R11, R162, R114 ;  /* 0x00000072a20b7220 */ /* 0x000fe40000410000 */
[----:B-1----:R-:W-:-:S02]  /*bdb0*/  FMUL.FTZ R41, R20, R58 ;  /* 0x0000003a14297220 */ /* 0x002fc40000410000 */
[----:B------:R-:W-:Y:S02]  /*bdc0*/  FFMA.FTZ R57, R21, R58, R57 ;  /* 0x0000003a15397223 */ /* 0x000fe40000010039 */
[----:B------:R-:W-:Y:S02]  /*bdd0*/  FADD.FTZ R12, RZ, R12 ;  /* 0x0000000cff0c7221 */ /* 0x000fe40000010000 */
[----:B------:R-:W-:Y:S02]  /*bde0*/  FMUL.FTZ R73, R163, R114 ;  /* 0x00000072a3497220 */ /* 0x000fe40000410000 */
[----:B------:R-:W-:Y:S02]  /*bdf0*/  FMUL.FTZ R76, R14, R11 ;  /* 0x0000000b0e4c7220 */ /* 0x000fe40000410000 */
[----:B--2---:R-:W-:Y:S02]  /*be00*/  FFMA.FTZ R56, R21, R74, -R41 ;  /* 0x0000004a15387223 */ /* 0x004fe40000010829 */
[----:B------:R-:W-:-:S02]  /*be10*/  FADD.FTZ R13, RZ, R13 ;  /* 0x0000000dff0d7221 */ /* 0x000fc40000010000 */
[----:B------:R-:W-:Y:S02]  /*be20*/  FADD.FTZ R57, R12, R57 ;  /* 0x000000390c397221 */ /* 0x000fe40000010000 */
[----:B------:R-:W-:Y:S02]  /*be30*/  FMUL.FTZ R12, R129, R113 ;  /* 0x00000071810c7220 */ /* 0x000fe40000410000 */
[----:B------:R-:W-:Y:S02]  /*be40*/  FFMA.FTZ R76, R15, R73, R76 ;  /* 0x000000490f4c7223 */ /* 0x000fe4000001004c */
[----:B------:R-:W-:Y:S02]  /*be50*/  FADD.FTZ R56, R13, R56 ;  /* 0x000000380d387221 */ /* 0x000fe40000010000 */
[----:B------:R-:W-:Y:S02]  /*be60*/  FFMA.FTZ R13, R43, -R12, R168 ;  /* 0x8000000c2b0d7223 */ /* 0x000fe400000100a8 */
[----:B------:R-:W-:-:S02]  /*be70*/  FMUL.FTZ R78, R160, R113 ;  /* 0x00000071a04e7220 */ /* 0x000fc40000410000 */
[----:B------:R-:W-:Y:S02]  /*be80*/  FMUL.FTZ R59, R131, R58 ;  /* 0x0000003a833b7220 */ /* 0x000fe40000410000 */
[----:B------:R-:W-:Y:S02]  /*be90*/  FADD.FTZ R57, R57, R76 ;  /* 0x0000004c39397221 */ /* 0x000fe40000010000 */
[----:B------:R-:W-:Y:S01]  /*bea0*/  FMUL.FTZ R58, R14, R73 ;  /* 0x000000490e3a7220 */ /* 0x000fe20000410000 */
[----:B------:R-:W-:Y:S01]  /*beb0*/  STS [R150.X4+0x8408], R59 ;  /* 0x0084083b96007388 */ /* 0x000fe20000004800 */
[----:B------:R-:W-:Y:S02]  /*bec0*/  FMUL.FTZ R76, R161, R113 ;  /* 0x00000071a14c7220 */ /* 0x000fe40000410000 */
[----:B------:R-:W-:Y:S02]  /*bed0*/  FFMA.FTZ R12, R44, -R12, R169 ;  /* 0x8000000c2c0c7223 */ /* 0x000fe400000100a9 */
[----:B------:R-:W-:-:S02]  /*bee0*/  FMUL.FTZ R75, R13, R78 ;  /* 0x0000004e0d4b7220 */ /* 0x000fc40000410000 */
[----:B------:R-:W-:Y:S02]  /*bef0*/  FFMA.FTZ R41, R15, R11, -R58 ;  /* 0x0000000b0f297223 */ /* 0x000fe4000001083a */
[-C--:B------:R-:W-:Y:S02]  /*bf00*/  FFMA.FTZ R58, R12, R76.reuse, R75 ;  /* 0x0000004c0c3a7223 */ /* 0x080fe4000001004b */
[----:B------:R-:W-:Y:S02]  /*bf10*/  FADD.FTZ R56, R56, R41 ;  /* 0x0000002938387221 */ /* 0x000fe40000010000 */
[----:B------:R-:W-:Y:S02]  /*bf20*/  FMUL.FTZ R77, R13, R76 ;  /* 0x0000004c0d4d7220 */ /* 0x000fe40000410000 */
[----:B------:R-:W-:Y:S02]  /*bf30*/  FADD.FTZ R41, R57, R58 ;  /* 0x0000003a39297221 */ /* 0x000fe40000010000 */
[----:B------:R-:W-:-:S02]  /*bf40*/  FMUL.FTZ R58, R158, UR36 ;  /* 0x000000249e3a7c20 */ /* 0x000fc40008410000 */
[----:B------:R-:W-:Y:S02]  /*bf50*/  FMUL.FTZ R74, R131, R74 ;  /* 0x0000004a834a7220 */ /* 0x000fe40000410000 */
[----:B------:R-:W-:Y:S02]  /*bf60*/  FFMA.FTZ R77, R12, R78, -R77 ;  /* 0x0000004e0c4d7223 */ /* 0x000fe4000001084d */
[C---:B------:R-:W-:Y:S01]  /*bf70*/  FMUL.FTZ R73, R130.reuse, R73 ;  /* 0x0000004982497220 */ /* 0x040fe20000410000 */
[----:B------:R1:W-:Y:S01]  /*bf80*/  STS [R151.X4+0x840c], R74 ;  /* 0x00840c4a97007388 */ /* 0x0003e20000004800 */
[----:B------:R-:W-:Y:S02]  /*bf90*/  FMUL.FTZ R57, R130, R11 ;  /* 0x0000000b82397220 */ /* 0x000fe40000410000 */
[C---:B------:R-:W-:Y:S01]  /*bfa0*/  FMUL.FTZ R147, R159.reuse, UR36 ;  /* 0x000000249f937c20 */ /* 0x040fe20008410000 */
[----:B------:R2:W-:Y:S01]  /*bfb0*/  STS [R18.X4+0x8410], R73 ;  /* 0x0084104912007388 */ /* 0x0005e20000004800 */
[----:B------:R-:W-:-:S02]  /*bfc0*/  FFMA.FTZ R11, R159, UR35, R58 ;  /* 0x000000239f0b7c23 */ /* 0x000fc4000801003a */
[-C--:B------:R-:W-:Y:S01]  /*bfd0*/  FMUL.FTZ R159, R159, R112.reuse ;  /* 0x000000709f9f7220 */ /* 0x080fe20000410000 */
[----:B------:R-:W-:Y:S01]  /*bfe0*/  STS [R18.X4+0x8414], R57 ;  /* 0x0084143912007388 */ /* 0x000fe20000004800 */
[----:B------:R-:W-:Y:S01]  /*bff0*/  FADD.FTZ R56, R56, R77 ;  /* 0x0000004d38387221 */ /* 0x000fe20000010000 */
[----:B-1----:R-:W-:Y:S01]  /*c000*/  IADD3 R74, R135, 0xb00, RZ ;  /* 0x00000b00874a7810 */ /* 0x002fe20007ffe0ff */
[----:B------:R-:W-:Y:S02]  /*c010*/  FMUL.FTZ R77, R158, R112 ;  /* 0x000000709e4d7220 */ /* 0x000fe40000410000 */
[----:B------:R-:W-:Y:S02]  /*c020*/  FMUL.FTZ R33, R124, R33 ;  /* 0x000000217c217220 */ /* 0x000fe40000410000 */
[C---:B--2---:R-:W-:Y:S02]  /*c030*/  FMUL.FTZ R73, R146.reuse, R159 ;  /* 0x0000009f92497220 */ /* 0x044fe40000410000 */
[-C--:B------:R-:W-:Y:S01]  /*c040*/  FMUL.FTZ R58, R146, R77.reuse ;  /* 0x0000004d923a7220 */ /* 0x080fe20000410000 */
[----:B------:R1:W-:Y:S01]  /*c050*/  STS [R18.X4+0x8440], R33 ;  /* 0x0084402112007388 */ /* 0x0003e20000004800 */
[----:B------:R-:W-:-:S02]  /*c060*/  FFMA.FTZ R73, R10, R77, -R73 ;  /* 0x0000004d0a497223 */ /* 0x000fc40000010849 */
[----:B------:R-:W-:Y:S02]  /*c070*/  FFMA.FTZ R58, R10, R159, R58 ;  /* 0x0000009f0a3a7223 */ /* 0x000fe4000001003a */
[----:B------:R-:W-:Y:S02]  /*c080*/  FADD.FTZ R56, R56, R73 ;  /* 0x0000004938387221 */ /* 0x000fe40000010000 */
[----:B------:R-:W-:Y:S02]  /*c090*/  FADD.FTZ R58, R41, R58 ;  /* 0x0000003a293a7221 */ /* 0x000fe40000010000 */
[----:B------:R-:W-:Y:S01]  /*c0a0*/  FADD.FTZ R39, R56, R39 ;  /* 0x0000002738277221 */ /* 0x000fe20000010000 */
[----:B------:R-:W-:Y:S01]  /*c0b0*/  IADD3 R56, R135, 0x680, RZ ;  /* 0x0000068087387810 */ /* 0x000fe20007ffe0ff */
[----:B------:R-:W-:Y:S01]  /*c0c0*/  FMUL.FTZ R59, R129, R76 ;  /* 0x0000004c813b7220 */ /* 0x000fe20000410000 */
[----:B------:R-:W-:Y:S01]  /*c0d0*/  IADD3 R76, R135, 0xb80, RZ ;  /* 0x00000b80874c7810 */ /* 0x000fe20007ffe0ff */
[----:B------:R-:W-:Y:S01]  /*c0e0*/  FMUL.FTZ R75, R129, R78 ;  /* 0x0000004e814b7220 */ /* 0x000fe20000410000 */
[----:B------:R-:W-:Y:S01]  /*c0f0*/  IADD3 R78, R135, 0xc00, RZ ;  /* 0x00000c00874e7810 */ /* 0x000fe20007ffe0ff */
[----:B------:R-:W-:Y:S01]  /*c100*/  FMUL.FTZ R77, R128, R77 ;  /* 0x0000004d804d7220 */ /* 0x000fe20000410000 */
[----:B------:R2:W-:Y:S01]  /*c110*/  STS [R18.X4+0x8418], R59 ;  /* 0x0084183b12007388 */ /* 0x0005e20000004800 */
[----:B------:R-:W-:-:S02]  /*c120*/  FMUL.FTZ R53, R126, R53 ;  /* 0x000000357e357220 */ /* 0x000fc40000410000 */
[----:B------:R-:W-:Y:S01]  /*c130*/  FMUL.FTZ R37, R126, R37 ;  /* 0x000000257e257220 */ /* 0x000fe20000410000 */
[----:B------:R-:W-:Y:S01]  /*c140*/  STS [R18.X4+0x841c], R75 ;  /* 0x00841c4b12007388 */ /* 0x000fe20000004800 */
[----:B------:R-:W-:Y:S02]  /*c150*/  FMUL.FTZ R29, R122, R29 ;  /* 0x0000001d7a1d7220 */ /* 0x000fe40000410000 */
[----:B-1----:R-:W-:Y:S01]  /*c160*/  FMUL.FTZ R33, R121, R28 ;  /* 0x0000001c79217220 */ /* 0x002fe20000410000 */
[----:B------:R-:W-:Y:S01]  /*c170*/  STS [R18.X4+0x8424], R77 ;  /* 0x0084244d12007388 */ /* 0x000fe20000004800 */
[----:B------:R-:W-:Y:S01]  /*c180*/  FMUL.FTZ R25, R120, R25 ;  /* 0x0000001978197220 */ /* 0x000fe20000410000 */
[----:B------:R-:W-:Y:S01]  /*c190*/  IADD3 R28, R135, 0x180, RZ ;  /* 0x00000180871c7810 */ /* 0x000fe20007ffe0ff */
[----:B------:R-:W-:Y:S01]  /*c1a0*/  FADD.FTZ R55, R58, R55 ;  /* 0x000000373a377221 */ /* 0x000fe20000010000 */
[----:B------:R1:W-:Y:S01]  /*c1b0*/  STS [R18.X4+0x8430], R53 ;  /* 0x0084303512007388 */ /* 0x0003e20000004800 */
[----:B------:R-:W-:Y:S01]  /*c1c0*/  FADD.FTZ R38, R39, R38 ;  /* 0x0000002627267221 */ /* 0x000fe20000010000 */
[----:B------:R-:W-:Y:S01]  /*c1d0*/  IADD3 R58, R135, 0x700, RZ ;  /* 0x00000700873a7810 */ /* 0x000fe20007ffe0ff */
[----:B------:R-:W-:Y:S01]  /*c1e0*/  FMUL.FTZ R159, R128, R159 ;  /* 0x0000009f809f7220 */ /* 0x000fe20000410000 */
        /* <DEDUP_REMOVED lines=9> */
[----:B------:R-:W-:Y:S01]  /*c280*/  FMUL.FTZ R71, R124, R71 ;  /* 0x000000477c477220 */ /* 0x000fe20000410000 */
[----:B------:R-:W-:Y:S01]  /*c290*/  IADD3 R36, R135, 0x400, RZ ;  /* 0x0000040087247810 */ /* 0x000fe20007ffe0ff */
[C---:B-1----:R-:W-:Y:S01]  /*c2a0*/  FMUL.FTZ R53, R123.reuse, R68 ;  /* 0x000000447b357220 */ /* 0x042fe20000410000 */
[----:B------:R1:W-:Y:S01]  /*c2b0*/  STS [R18.X4+0x8464], R25 ;  /* 0x0084641912007388 */ /* 0x0003e20000004800 */
[----:B------:R-:W-:Y:S01]  /*c2c0*/  FMUL.FTZ R75, R123, R32 ;  /* 0x000000207b4b7220 */ /* 0x000fe20000410000 */
[----:B------:R-:W-:Y:S01]  /*c2d0*/  IADD3 R32, R135, 0x300, RZ ;  /* 0x0000030087207810 */ /* 0x000fe20007ffe0ff */
[----:B------:R-:W-:Y:S01]  /*c2e0*/  FMUL.FTZ R67, R122, R67 ;  /* 0x000000437a437220 */ /* 0x000fe20000410000 */
[----:B------:R-:W-:Y:S01]  /*c2f0*/  STS [R18.X4+0x8420], R159 ;  /* 0x0084209f12007388 */ /* 0x000fe20000004800 */
[----:B------:R-:W-:Y:S01]  /*c300*/  FMUL.FTZ R77, R121, R64 ;  /* 0x00000040794d7220 */ /* 0x000fe20000410000 */
[----:B------:R-:W-:Y:S01]  /*c310*/  IADD3 R64, R135, 0x880, RZ ;  /* 0x0000088087407810 */ /* 0x000fe20007ffe0ff */
[----:B---3--:R-:W-:Y:S01]  /*c320*/  FMUL.FTZ R37, R120, R26 ;  /* 0x0000001a78257220 */ /* 0x008fe20000410000 */
[----:B------:R-:W-:Y:S01]  /*c330*/  STS [R18.X4+0x8428], R79 ;  /* 0x0084284f12007388 */ /* 0x000fe20000004800 */
[----:B------:R-:W-:Y:S01]  /*c340*/  FADD.FTZ R52, R55, R52 ;  /* 0x0000003437347221 */ /* 0x000fe20000010000 */
[----:B------:R-:W-:Y:S01]  /*c350*/  IADD3 R26, R135, 0x100, RZ ;  /* 0x00000100871a7810 */ /* 0x000fe20007ffe0ff */
[C---:B------:R-:W-:Y:S01]  /*c360*/  FMUL.FTZ R63, R119.reuse, R63 ;  /* 0x0000003f773f7220 */ /* 0x040fe20000410000 */
[----:B------:R-:W-:Y:S01]  /*c370*/  STS [R18.X4+0x842c], R81 ;  /* 0x00842c5112007388 */ /* 0x000fe20000004800 */
[----:B----4-:R-:W-:Y:S01]  /*c380*/  FMUL.FTZ R29, R119, R24 ;  /* 0x00000018771d7220 */ /* 0x010fe20000410000 */
[C---:B------:R-:W-:Y:S01]  /*c390*/  IADD3 R24, R135.reuse, 0x80, RZ ;  /* 0x0000008087187810 */ /* 0x040fe20007ffe0ff */
[C---:B--2---:R-:W-:Y:S01]  /*c3a0*/  FMUL.FTZ R33, R118.reuse, R62 ;  /* 0x0000003e76217220 */ /* 0x044fe20000410000 */
[----:B------:R-:W-:Y:S01]  /*c3b0*/  STS [R18.X4+0x8438], R57 ;  /* 0x0084383912007388 */ /* 0x000fe20000004800 */
[----:B------:R-:W-:Y:S01]  /*c3c0*/  FMUL.FTZ R61, R118, R61 ;  /* 0x0000003d763d7220 */ /* 0x000fe20000410000 */
[----:B------:R-:W-:Y:S01]  /*c3d0*/  IADD3 R62, R135, 0x800, RZ ;  /* 0x00000800873e7810 */ /* 0x000fe20007ffe0ff */
[C---:B-1----:R-:W-:Y:S01]  /*c3e0*/  FMUL.FTZ R25, R117.reuse, R60 ;  /* 0x0000003c75197220 */ /* 0x042fe20000410000 */
[----:B------:R-:W-:Y:S01]  /*c3f0*/  STS [R18.X4+0x843c], R59 ;  /* 0x00843c3b12007388 */ /* 0x000fe20000004800 */
[----:B------:R-:W-:Y:S01]  /*c400*/  FMUL.FTZ R19, R117, R19 ;  /* 0x0000001375137220 */ /* 0x000fe20000410000 */
        /* <DEDUP_REMOVED lines=19> */
[C---:B------:R-:W-:Y:S01]  /*c540*/  IADD3 R30, R135.reuse, 0x280, RZ ;  /* 0x00000280871e7810 */ /* 0x040fe20007ffe0ff */
[----:B------:R-:W-:Y:S01]  /*c550*/  FADD.FTZ R152, R66, R65 ;  /* 0x0000004142987221 */ /* 0x000fe20000010000 */
[C---:B------:R-:W-:Y:S01]  /*c560*/  IADD3 R66, R135.reuse, 0x900, RZ ;  /* 0x0000090087427810 */ /* 0x040fe20007ffe0ff */
[----:B------:R1:W-:Y:S01]  /*c570*/  STS [R18.X4+0x8460], R37 ;  /* 0x0084602512007388 */ /* 0x0003e20000004800 */
[C---:B------:R-:W-:Y:S01]  /*c580*/  IADD3 R70, R135.reuse, 0xa00, RZ ;  /* 0x00000a0087467810 */ /* 0x040fe20007ffe0ff */
[----:B------:R-:W-:Y:S01]  /*c590*/  FMUL.FTZ R155, R100, R210 ;  /* 0x000000d2649b7220 */ /* 0x000fe20000410000 */
[----:B------:R-:W-:Y:S01]  /*c5a0*/  IADD3 R72, R135, 0xa80, RZ ;  /* 0x00000a8087487810 */ /* 0x000fe20007ffe0ff */
[----:B------:R-:W-:Y:S01]  /*c5b0*/  STS [R18.X4+0x8468], R63 ;  /* 0x0084683f12007388 */ /* 0x000fe20000004800 */
[----:B------:R-:W-:Y:S01]  /*c5c0*/  LEA.HI.SX32 R31, R36, R135, 0x1b ;  /* 0x00000087241f7211 */ /* 0x000fe200078fdaff */
[----:B------:R-:W-:Y:S01]  /*c5d0*/  FFMA.FTZ R154, -R100, R209, -RZ ;  /* 0x000000d1649a7223 */ /* 0x000fe200000109ff */
[-C--:B------:R-:W-:Y:S01]  /*c5e0*/  LEA.HI.SX32 R35, R54, R135.reuse, 0x1b ;  /* 0x0000008736237211 */ /* 0x080fe200078fdaff */
[----:B------:R2:W-:Y:S01]  /*c5f0*/  STS [R18.X4+0x846c], R29 ;  /* 0x00846c1d12007388 */ /* 0x0005e20000004800 */
[----:B------:R-:W-:Y:S01]  /*c600*/  LEA.HI.SX32 R36, R56, R135, 0x1b ;  /* 0x0000008738247211 */ /* 0x000fe200078fdaff */
[----:B------:R-:W-:Y:S01]  /*c610*/  FMUL.FTZ R211, R99, R211 ;  /* 0x000000d363d37220 */ /* 0x000fe20000410000 */
[-C--:B-1----:R-:W-:Y:S01]  /*c620*/  LEA.HI.SX32 R37, R58, R135.reuse, 0x1b ;  /* 0x000000873a257211 */ /* 0x082fe200078fdaff */
[----:B------:R1:W-:Y:S01]  /*c630*/  STS [R18.X4+0x8470], R33 ;  /* 0x0084702112007388 */ /* 0x0003e20000004800 */
[-C--:B------:R-:W-:Y:S01]  /*c640*/  LEA.HI.SX32 R39, R62, R135.reuse, 0x1b ;  /* 0x000000873e277211 */ /* 0x080fe200078fdaff */
[----:B------:R-:W-:Y:S01]  /*c650*/  FADD.FTZ R153, R153, R8 ;  /* 0x0000000899997221 */ /* 0x000fe20000010000 */
[-C--:B------:R-:W-:Y:S01]  /*c660*/  LEA.HI.SX32 R24, R24, R135.reuse, 0x1b ;  /* 0x0000008718187211 */ /* 0x080fe200078fdaff */
[----:B------:R-:W-:Y:S01]  /*c670*/  STS [R18.X4+0x8474], R61 ;  /* 0x0084743d12007388 */ /* 0x000fe20000004800 */
[-C--:B------:R-:W-:Y:S01]  /*c680*/  LEA.HI.SX32 R27, R144, R135.reuse, 0x1b ;  /* 0x00000087901b7211 */ /* 0x080fe200078fdaff */
[----:B------:R-:W-:Y:S01]  /*c690*/  FFMA.FTZ R212, -R99, R212, -RZ ;  /* 0x000000d463d47223 */ /* 0x000fe200000109ff */
[-C--:B--2---:R-:W-:Y:S01]  /*c6a0*/  LEA.HI.SX32 R29, R32, R135.reuse, 0x1b ;  /* 0x00000087201d7211 */ /* 0x084fe200078fdaff */
[----:B------:R2:W-:Y:S01]  /*c6b0*/  STS [R18.X4+0x8478], R25 ;  /* 0x0084781912007388 */ /* 0x0005e20000004800 */
[-C--:B------:R-:W-:Y:S01]  /*c6c0*/  LEA.HI.SX32 R32, R38, R135.reuse, 0x1b ;  /* 0x0000008726207211 */ /* 0x080fe200078fdaff */
[----:B------:R-:W-:Y:S01]  /*c6d0*/  FFMA.FTZ R8, R127, R16, R17 ;  /* 0x000000107f087223 */ /* 0x000fe20000010011 */
[-C--:B-1----:R-:W-:Y:S01]  /*c6e0*/  LEA.HI.SX32 R33, R40, R135.reuse, 0x1b ;  /* 0x0000008728217211 */ /* 0x082fe200078fdaff */
[----:B------:R1:W-:Y:S01]  /*c6f0*/  STS [R18.X4+0x847c], R19 ;  /* 0x00847c1312007388 */ /* 0x0003e20000004800 */
[-C--:B------:R-:W-:Y:S01]  /*c700*/  LEA.HI.SX32 R38, R60, R135.reuse, 0x1b ;  /* 0x000000873c267211 */ /* 0x080fe200078fdaff */
[----:B------:R-:W-:Y:S01]  /*c710*/  FADD.FTZ R152, R152, R7 ;  /* 0x0000000798987221 */ /* 0x000fe20000010000 */
[-C--:B------:R-:W-:Y:S01]  /*c720*/  LEA.HI.SX32 R40, R64, R135.reuse, 0x1b ;  /* 0x0000008740287211 */ /* 0x080fe200078fdaff */
[----:B------:R-:W-:Y:S01]  /*c730*/  BAR.SYNC.DEFER_BLOCKING 0x0 ;  /* 0x0000000000007b1d */ /* 0x000fe20000010000 */
[-C--:B------:R-:W-:Y:S01]  /*c740*/  LEA.HI.SX32 R41, R66, R135.reuse, 0x1b ;  /* 0x0000008742297211 */ /* 0x080fe200078fdaff */
[----:B------:R-:W-:Y:S01]  /*c750*/  FMUL.FTZ R17, R98, R214 ;  /* 0x000000d662117220 */ /* 0x000fe20000410000 */
[-C--:B--2---:R-:W-:Y:S01]  /*c760*/  LEA.HI.SX32 R25, R26, R135.reuse, 0x1b ;  /* 0x000000871a197211 */ /* 0x084fe200078fdaff */
[----:B------:R-:W-:Y:S01]  /*c770*/  FADD.FTZ R152, R152, R5 ;  /* 0x0000000598987221 */ /* 0x000fe20000010000 */
[-C--:B------:R-:W-:Y:S01]  /*c780*/  LEA.HI.SX32 R26, R28, R135.reuse, 0x1b ;  /* 0x000000871c1a7211 */ /* 0x080fe200078fdaff */
[----:B------:R-:W-:Y:S01]  /*c790*/  FFMA.FTZ R5, -R97, R168, -RZ ;  /* 0x000000a861057223 */ /* 0x000fe200000109ff */
[-C--:B------:R-:W-:Y:S01]  /*c7a0*/  LEA.HI.SX32 R28, R30, R135.reuse, 0x1b ;  /* 0x000000871e1c7211 */ /* 0x080fe200078fdaff */
[----:B------:R-:W-:Y:S01]  /*c7b0*/  FFMA.FTZ R7, -R96, R170, -RZ ;  /* 0x000000aa60077223 */ /* 0x000fe200000109ff */
[-C--:B------:R-:W-:Y:S01]  /*c7c0*/  LEA.HI.SX32 R30, R34, R135.reuse, 0x1b ;  /* 0x00000087221e7211 */ /* 0x080fe200078fdaff */
[----:B------:R-:W-:Y:S01]  /*c7d0*/  FFMA.FTZ R147, R158, UR35, -R147 ;  /* 0x000000239e937c23 */ /* 0x000fe20008010893 */
[----:B------:R-:W-:Y:S01]  /*c7e0*/  LEA.HI.SX32 R34, R52, R135, 0x1b ;  /* 0x0000008734227211 */ /* 0x000fe200078fdaff */
[----:B------:R-:W-:Y:S01]  /*c7f0*/  FFMA.FTZ R213, -R98, R213, -RZ ;  /* 0x000000d562d57223 */ /* 0x000fe200000109ff */
[----:B-1----:R-:W-:Y:S01]  /*c800*/  LEA.HI.SX32 R19, R135, R135, 0x1b ;  /* 0x0000008787137211 */ /* 0x002fe200078fdaff */
[----:B------:R-:W-:Y:S01]  /*c810*/  FMUL.FTZ R146, R146, R147 ;  /* 0x0000009392927220 */ /* 0x000fe20000410000 */
[-C--:B------:R-:W-:Y:S01]  /*c820*/  LEA.HI.SX32 R51, R68, R135.reuse, 0x1b ;  /* 0x0000008744337211 */ /* 0x080fe200078fdaff */
        /* <DEDUP_REMOVED lines=14> */
[----:B------:R-:W-:Y:S01]  /*c910*/  FFMA.FTZ R177, -R91, R177, -RZ ;  /* 0x000000b15bb17223 */ /* 0x000fe200000109ff */
[-C--:B------:R-:W-:Y:S01]  /*c920*/  LEA.HI.SX32 R59, R94, R135.reuse, 0x1b ;  /* 0x000000875e3b7211 */ /* 0x080fe200078fdaff */
[----:B------:R-:W3:Y:S01]  /*c930*/  LDS R65, [R25.X4+0x8800] ;  /* 0x0088000019417984 */ /* 0x000ee20000004800 */
[----:B------:R-:W-:Y:S01]  /*c940*/  LEA.HI.SX32 R60, R136, R135, 0x1b ;  /* 0x00000087883c7211 */ /* 0x000fe200078fdaff */
[----:B------:R-:W-:Y:S01]  /*c950*/  FMUL.FTZ R179, R90, R179 ;  /* 0x000000b35ab37220 */ /* 0x000fe20000410000 */
[-C--:B------:R-:W-:Y:S01]  /*c960*/  LEA.HI.SX32 R61, R138, R135.reuse, 0x1b ;  /* 0x000000878a3d7211 */ /* 0x080fe200078fdaff */
[----:B------:R-:W4:Y:S01]  /*c970*/  LDS R66, [R26.X4+0x8a00] ;  /* 0x008a00001a427984 */ /* 0x000f220000004800 */
[----:B------:R-:W-:Y:S01]  /*c980*/  LEA.HI.SX32 R62, R140, R135, 0x1b ;  /* 0x000000878c3e7211 */ /* 0x000fe200078fdaff */
[----:B------:R-:W-:Y:S01]  /*c990*/  FMUL.FTZ R181, R89, R181 ;  /* 0x000000b559b57220 */ /* 0x000fe20000410000 */
[----:B------:R-:W-:Y:S01]  /*c9a0*/  LEA.HI.SX32 R63, R142, R135, 0x1b ;  /* 0x000000878e3f7211 */ /* 0x000fe200078fdaff */
[----:B------:R-:W0:Y:S01]  /*c9b0*/  LDS R67, [R27.X4+0x8c00] ;  /* 0x008c00001b437984 */ /* 0x000e220000004800 */
[----:B------:R-:W-:-:S02]  /*c9c0*/  FMUL.FTZ R183, R88, R183 ;  /* 0x000000b758b77220 */ /* 0x000fc40000410000 */
[----:B------:R-:W-:Y:S01]  /*c9d0*/  FMUL.FTZ R185, R87, R185 ;  /* 0x000000b957b97220 */ /* 0x000fe20000410000 */
[----:B------:R-:W0:Y:S01]  /*c9e0*/  LDS R68, [R28.X4+0x8e00] ;  /* 0x008e00001c447984 */ /* 0x000e220000004800 */
[----:B------:R-:W-:Y:S02]  /*c9f0*/  FMUL.FTZ R187, R86, R187 ;  /* 0x000000bb56bb7220 */ /* 0x000fe40000410000 */
[----:B------:R-:W-:Y:S01]  /*ca00*/  FMUL.FTZ R189, R85, R189 ;  /* 0x000000bd55bd7220 */ /* 0x000fe20000410000 */
[----:B------:R-:W0:Y:S01]  /*ca10*/  LDS R69, [R29.X4+0x9000] ;  /* 0x009000001d457984 */ /* 0x000e220000004800 */
[----:B------:R-:W-:Y:S02]  /*ca20*/  FMUL.FTZ R191, R84, R191 ;  /* 0x000000bf54bf7220 */ /* 0x000fe40000410000 */
[----:B------:R-:W-:Y:S01]  /*ca30*/  FFMA.FTZ R193, -R83, R193, -RZ ;  /* 0x000000c153c17223 */ /* 0x000fe200000109ff */
[----:B------:R-:W0:Y:S01]  /*ca40*/  LDS R70, [R30.X4+0x9200] ;  /* 0x009200001e467984 */ /* 0x000e220000004800 */
[----:B------:R-:W-:-:S02]  /*ca50*/  FADD.FTZ R3, R152, R3 ;  /* 0x0000000398037221 */ /* 0x000fc40000010000 */
[----:B------:R-:W-:Y:S01]  /*ca60*/  FADD.FTZ R147, R147, R4 ;  /* 0x0000000493937221 */ /* 0x000fe20000010000 */
[----:B------:R-:W0:Y:S01]  /*ca70*/  LDS R71, [R31.X4+0x9400] ;  /* 0x009400001f477984 */ /* 0x000e220000004800 */
[----:B------:R-:W-:Y:S02]  /*ca80*/  FMUL.FTZ R4, R160, UR36 ;  /* 0x00000024a0047c20 */ /* 0x000fe40008410000 */
[----:B------:R-:W-:Y:S01]  /*ca90*/  FMUL.FTZ R153, R163, UR36 ;  /* 0x00000024a3997c20 */ /* 0x000fe20008410000 */
[----:B------:R-:W0:Y:S01]  /*caa0*/  LDS R72, [R32.X4+0x9600] ;  /* 0x0096000020487984 */ /* 0x000e220000004800 */
[----:B------:R-:W-:Y:S02]  /*cab0*/  FMUL.FTZ R152, R164, UR36 ;  /* 0x00000024a4987c20 */ /* 0x000fe40008410000 */
[----:B------:R-:W-:Y:S01]  /*cac0*/  FFMA.FTZ R229, R16, R111, R229 ;  /* 0x0000006f10e57223 */ /* 0x000fe200000100e5 */
[----:B------:R-:W0:Y:S01]  /*cad0*/  LDS R73, [R33.X4+0x9800] ;  /* 0x0098000021497984 */ /* 0x000e220000004800 */
[----:B------:R-:W-:-:S02]  /*cae0*/  FFMA.FTZ R153, R162, UR35, -R153 ;  /* 0x00000023a2997c23 */ /* 0x000fc40008010899 */
[----:B------:R-:W-:Y:S01]  /*caf0*/  FFMA.FTZ R152, R165, UR35, R152 ;  /* 0x00000023a5987c23 */ /* 0x000fe20008010098 */
        /* <DEDUP_REMOVED lines=24> */
[----:B-----5:R-:W-:-:S03]  /*cc80*/  FFMA.FTZ R155, R161, UR35, R4 ;  /* 0x00000023a19b7c23 */ /* 0x020fc60008010004 */
[----:B------:R5:W-:Y:S01]  /*cc90*/  STS [R151.X4+0xc60c], R212 ;  /* 0x00c60cd497007388 */ /* 0x000be20000004800 */
[----:B-1----:R-:W-:-:S03]  /*cca0*/  FFMA.FTZ R149, -R92, R174, -RZ ;  /* 0x000000ae5c957223 */ /* 0x002fc600000109ff */
[----:B------:R1:W-:Y:S01]  /*ccb0*/  STS [R18.X4+0xc610], R17 ;  /* 0x00c6101112007388 */ /* 0x0003e20000004800 */
[----:B------:R-:W-:Y:S02]  /*ccc0*/  FMUL.FTZ R154, R162, UR36 ;  /* 0x00000024a29a7c20 */ /* 0x000fe40008410000 */
[----:B--2---:R-:W-:Y:S01]  /*ccd0*/  FMUL.FTZ R150, R166, UR36 ;  /* 0x00000024a6967c20 */ /* 0x004fe20008410000 */
[----:B------:R2:W-:Y:S01]  /*cce0*/  STS [R18.X4+0xc61c], R5 ;  /* 0x00c61c0512007388 */ /* 0x0005e20000004800 */
[----:B------:R-:W-:Y:S02]  /*ccf0*/  FFMA.FTZ R154, R163, UR35, R154 ;  /* 0x00000023a39a7c23 */ /* 0x000fe4000801009a */
[----:B-----5:R-:W-:Y:S01]  /*cd00*/  FMUL.FTZ R151, R91, R176 ;  /* 0x000000b05b977220 */ /* 0x020fe20000410000 */
[----:B------:R5:W-:Y:S01]  /*cd10*/  STS [R18.X4+0xc624], R7 ;  /* 0x00c6240712007388 */ /* 0x000be20000004800 */
[----:B------:R-:W-:Y:S02]  /*cd20*/  FFMA.FTZ R150, R167, UR35, R150 ;  /* 0x00000023a7967c23 */ /* 0x000fe40008010096 */
[----:B-1----:R-:W-:Y:S01]  /*cd30*/  FFMA.FTZ R17, -R93, R172, -RZ ;  /* 0x000000ac5d117223 */ /* 0x002fe200000109ff */
[----:B------:R1:W-:Y:S01]  /*cd40*/  STS [R18.X4+0xc634], R149 ;  /* 0x00c6349512007388 */ /* 0x0003e20000004800 */
[----:B--2---:R-:W-:-:S03]  /*cd50*/  FFMA.FTZ R5, -R90, R178, -RZ ;  /* 0x000000b25a057223 */ /* 0x004fc600000109ff */
[----:B------:R2:W-:Y:S01]  /*cd60*/  STS [R18.X4+0xc62c], R17 ;  /* 0x00c62c1112007388 */ /* 0x0005e20000004800 */
[----:B-----5:R-:W-:-:S03]  /*cd70*/  FFMA.FTZ R7, -R89, R180, -RZ ;  /* 0x000000b459077223 */ /* 0x020fc600000109ff */
[----:B------:R5:W-:Y:S01]  /*cd80*/  STS [R18.X4+0xc638], R151 ;  /* 0x00c6389712007388 */ /* 0x000be20000004800 */
[----:B-1----:R-:W-:-:S03]  /*cd90*/  FFMA.FTZ R149, -R87, R184, -RZ ;  /* 0x000000b857957223 */ /* 0x002fc600000109ff */
        /* <DEDUP_REMOVED lines=9> */
[----:B-----5:R-:W-:-:S03]  /*ce30*/  FMUL.FTZ R17, R83, R192 ;  /* 0x000000c053117220 */ /* 0x020fc60000410000 */
[----:B------:R5:W-:Y:S01]  /*ce40*/  STS [R18.X4+0xc66c], R151 ;  /* 0x00c66c9712007388 */ /* 0x000be20000004800 */
[----:B-1----:R-:W-:-:S03]  /*ce50*/  FMUL.FTZ R149, R167, UR36 ;  /* 0x00000024a7957c20 */ /* 0x002fc60008410000 */
[----:B------:R1:W-:Y:S01]  /*ce60*/  STS [R18.X4+0xc614], R213 ;  /* 0x00c614d512007388 */ /* 0x0003e20000004800 */
[----:B--2---:R-:W-:-:S03]  /*ce70*/  FMUL.FTZ R5, R161, UR36 ;  /* 0x00000024a1057c20 */ /* 0x004fc60008410000 */
[----:B------:R1:W-:Y:S01]  /*ce80*/  STS [R18.X4+0xc618], R169 ;  /* 0x00c618a912007388 */ /* 0x0003e20000004800 */
[----:B------:R-:W-:Y:S02]  /*ce90*/  FFMA.FTZ R149, R166, UR35, -R149 ;  /* 0x00000023a6957c23 */ /* 0x000fe40008010895 */
[----:B-----5:R-:W-:Y:S01]  /*cea0*/  FMUL.FTZ R151, R165, UR36 ;  /* 0x00000024a5977c20 */ /* 0x020fe20008410000 */
[----:B------:R1:W-:Y:S01]  /*ceb0*/  STS [R18.X4+0xc620], R171 ;  /* 0x00c620ab12007388 */ /* 0x0003e20000004800 */
[----:B------:R-:W-:Y:S02]  /*cec0*/  FFMA.FTZ R158, R160, UR35, -R5 ;  /* 0x00000023a09e7c23 */ /* 0x000fe40008010805 */
[----:B------:R-:W-:Y:S01]  /*ced0*/  FFMA.FTZ R151, R164, UR35, -R151 ;  /* 0x00000023a4977c23 */ /* 0x000fe20008010897 */
        /* <DEDUP_REMOVED lines=16> */
[----:B------:R0:W1:Y:S01]  /*cfe0*/  LDS R157, [R19.X4+0xc600] ;  /* 0x00c60000139d7984 */ /* 0x0000620000004800 */
        /* <DEDUP_REMOVED lines=49> */
[----:B0-----:R-:W-:-:S03]  /*d300*/  LEA.HI.X R19, R6, UR37, R5, 0x2, P1 ;  /* 0x0000002506137c11 */ /* 0x001fc600088f1405 */
[----:B------:R0:W-:Y:S04]  /*d310*/  RED.E.ADD.F32.FTZ.RN.STRONG.GPU [R16.64], R148 ;  /* 0x000000941000798e */ /* 0x0001e8000c10e7a8 */
[----:B-1----:R0:W-:Y:S02]  /*d320*/  RED.E.ADD.F32.FTZ.RN.STRONG.GPU [R18.64], R157 ;  /* 0x0000009d1200798e */ /* 0x0021e4000c10e7a8 */
.L_x_1820:
[----:B01-34-:R-:W-:Y:S05]  /*d330*/  BSYNC B0 ;  /* 0x0000000000007941 */ /* 0x01bfea0003800000 */
.L_x_1819:
[----:B------:R-:W-:Y:S01]  /*d340*/  ULDC.64 UR34, c[0x0][0x298] ;  /* 0x0000a60000227ab9 */ /* 0x000fe20000000a00 */
[----:B------:R-:W-:Y:S01]  /*d350*/  FADD.FTZ R2, R3, R2 ;  /* 0x0000000203027221 */ /* 0x000fe20000010000 */
[----:B------:R-:W-:Y:S01]  /*d360*/  USHF.R.U64 UR44, UR34, 0x1, UR35 ;  /* 0x00000001222c7899 */ /* 0x000fe20008001223 */
[----:B------:R0:W1:Y:S01]  /*d370*/  LDS R3, [R24.X4+0xc800] ;  /* 0x00c8000018037984 */ /* 0x0000620000004800 */
[----:B------:R-:W-:Y:S01]  /*d380*/  USHF.R.U32.HI UR38, URZ, 0x1, UR35 ;  /* 0x000000013f267899 */ /* 0x000fe20008011623 */
[----:B------:R-:W-:Y:S01]  /*d390*/  SHF.L.U32 R6, R135, 0x2, RZ ;  /* 0x0000000287067819 */ /* 0x000fe200000006ff */
[----:B------:R-:W-:Y:S01]  /*d3a0*/  ULDC.64 UR36, c[0x0][0x2c0] ;  /* 0x0000b00000247ab9 */ /* 0x000fe20000000a00 */
[----:B------:R-:W-:Y:S01]  /*d3b0*/  SHF.R.U32.HI R7, RZ, 0x1e, R135 ;  /* 0x0000001eff077819 */ /* 0x000fe20000011687 */
[----:B------:R-:W-:Y:S01]  /*d3c0*/  ULDC.64 UR34, c[0x0][0x2b8] ;  /* 0x0000ae0000227ab9 */ /* 0x000fe20000000a00 */
[----:B------:R-:W-:Y:S01]  /*d3d0*/  BSSY B0, `(.L_x_1821) ;  /* 0x000003a000007945 */ /* 0x000fe20003800000 */
[----:B------:R-:W-:Y:S01]  /*d3e0*/  USHF.R.U32.HI UR45, URZ, 0x1, UR35 ;  /* 0x000000013f2d7899 */ /* 0x000fe20008011623 */
[----:B------:R-:W-:Y:S01]  /*d3f0*/  ISETP.GE.AND P2, PT, R156, 0x181, PT ;  /* 0x000001819c00780c */ /* 0x000fe20003f46270 */
        /* <DEDUP_REMOVED lines=34> */
[----:B------:R-:W-:Y:S01]  /*d620*/  MOV R17, UR36 ;  /* 0x0000002400117c02 */ /* 0x000fe20008000f00 */
        /* <DEDUP_REMOVED lines=18> */
[----:B01----:R0:W-:Y:S04]  /*d750*/  RED.E.ADD.F32.FTZ.RN.STRONG.GPU [R4.64+-0x3e00], R64 ;  /* 0xffc200400400798e */ /* 0x0031e8000c10e7a8 */
[----:B------:R0:W-:Y:S02]  /*d760*/  RED.E.ADD.F32.FTZ.RN.STRONG.GPU [R6.64+-0x3e00], R3 ;  /* 0xffc200030600798e */ /* 0x0001e4000c10e7a8 */
.L_x_1822:
[----:B01----:R-:W-:Y:S05]  /*d770*/  BSYNC B0 ;  /* 0x0000000000007941 */ /* 0x003fea0003800000 */
.L_x_1821:
[----:B------:R-:W0:Y:S01]  /*d780*/  LDS R25, [R25.X4+0xca00] ;  /* 0x00ca000019197984 */ /* 0x000e220000004800 */
[----:B------:R-:W-:Y:S01]  /*d790*/  BSSY B0, `(.L_x_1823) ;  /* 0x0000004000007945 */ /* 0x000fe20003800000 */
[----:B------:R-:W-:Y:S05]  /*d7a0*/  @!P1 BRA `(.L_x_1824) ;  /* 0x0000002000009947 */ /* 0x000fea0003800000 */
[----:B------:R1:W-:Y:S04]  /*d7b0*/  RED.E.ADD.F32.FTZ.RN.STRONG.GPU [R4.64+-0x3c00], R65 ;  /* 0xffc400410400798e */ /* 0x0003e8000c10e7a8 */
[----:B0-----:R1:W-:Y:S02]  /*d7c0*/  RED.E.ADD.F32.FTZ.RN.STRONG.GPU [R6.64+-0x3c00], R25 ;  /* 0xffc400190600798e */ /* 0x0013e4000c10e7a8 */
.L_x_1824:
[----:B------:R-:W-:Y:S05]  /*d7d0*/  BSYNC B0 ;  /* 0x0000000000007941 */ /* 0x000fea0003800000 */
.L_x_1823:
[----:B------:R2:W3:Y:S01]  /*d7e0*/  LDS R3, [R26.X4+0xcc00] ;  /* 0x00cc00001a037984 */ /* 0x0004e20000004800 */
[----:B------:R-:W-:Y:S01]  /*d7f0*/  BSSY B0, `(.L_x_1825) ;  /* 0x0000004000007945 */ /* 0x000fe20003800000 */
[----:B------:R-:W-:Y:S05]  /*d800*/  @!P2 BRA `(.L_x_1826) ;  /* 0x000000200000a947 */ /* 0x000fea0003800000 */
[----:B------:R4:W-:Y:S04]  /*d810*/  RED.E.ADD.F32.FTZ.RN.STRONG.GPU [R4.64+-0x3a00], R66 ;  /* 0xffc600420400798e */ /* 0x0009e8000c10e7a8 */
[----:B---3--:R4:W-:Y:S02]  /*d820*/  RED.E.ADD.F32.FTZ.RN.STRONG.GPU [R6.64+-0x3a00], R3 ;  /* 0xffc600030600798e */ /* 0x0089e4000c10e7a8 */
.L_x_1826:
[----:B------:R-:W-:Y:S05]  /*d830*/  BSYNC B0 ;  /* 0x0000000000007941 */ /* 0x000fea0003800000 */
.L_x_1825:
        /* <DEDUP_REMOVED lines=12> */
.L_x_1828:
[----:B------:R-:W-:Y:S05]  /*d900*/  BSYNC B0 ;  /* 0x0000000000007941 */ /* 0x000fea0003800000 */
.L_x_1827:
[----:B---34-:R3:W4:Y:S01]  /*d910*/  LDS R3, [R28.X4+0xd000] ;  /* 0x00d000001c037984 */ /* 0x0187220000004800 */
[----:B------:R-:W-:Y:S01]  /*d920*/  BSSY B0, `(.L_x_1829) ;  /* 0x0000004000007945 */ /* 0x000fe20003800000 */
[----:B------:R-:W-:Y:S05]  /*d930*/  @!P0 BRA `(.L_x_1830) ;  /* 0x0000002000008947 */ /* 0x000fea0003800000 */
[----:B------:R2:W-:Y:S04]  /*d940*/  RED.E.ADD.F32.FTZ.RN.STRONG.GPU [R4.64+-0x3600], R68 ;  /* 0xffca00440400798e */ /* 0x0005e8000c10e7a8 */
[----:B----4-:R2:W-:Y:S02]  /*d950*/  RED.E.ADD.F32.FTZ.RN.STRONG.GPU [R6.64+-0x3600], R3 ;  /* 0xffca00030600798e */ /* 0x0105e4000c10e7a8 */
.L_x_1830:
[----:B------:R-:W-:Y:S05]  /*d960*/  BSYNC B0 ;  /* 0x0000000000007941 */ /* 0x000fea0003800000 */
.L_x_1829:
[----:B------:R-:W2:Y:S01]  /*d970*/  LDS R29, [R29.X4+0xd200] ;  /* 0x00d200001d1d7984 */ /* 0x000ea20000004800 */
[----:B------:R-:W-:Y:S01]  /*d980*/  BSSY B0, `(.L_x_1831) ;  /* 0x0000004000007945 */ /* 0x000fe20003800000 */
[----:B------:R-:W-:Y:S05]  /*d990*/  @!P1 BRA `(.L_x_1832) ;  /* 0x0000002000009947 */ /* 0x000fea0003800000 */
[----:B------:R3:W-:Y:S04]  /*d9a0*/  RED.E.ADD.F32.FTZ.RN.STRONG.GPU [R4.64+-0x3400], R69 ;  /* 0xffcc00450400798e */ /* 0x0007e8000c10e7a8 */
[----:B--2---:R3:W-:Y:S02]  /*d9b0*/  RED.E.ADD.F32.FTZ.RN.STRONG.GPU [R6.64+-0x3400], R29 ;  /* 0xffcc001d0600798e */ /* 0x0047e4000c10e7a8 */
.L_x_1832:
[----:B------:R-:W-:Y:S05]  /*d9c0*/  BSYNC B0 ;  /* 0x0000000000007941 */ /* 0x000fea0003800000 */
.L_x_1831:
[----:B--2-4-:R2:W4:Y:S01]  /*d9d0*/  LDS R3, [R30.X4+0xd400] ;  /* 0x00d400001e037984 */ /* 0x0145220000004800 */
[----:B------:R-:W-:Y:S01]  /*d9e0*/  BSSY B0, `(.L_x_1833) ;  /* 0x0000004000007945 */ /* 0x000fe20003800000 */
[----:B------:R-:W-:Y:S05]  /*d9f0*/  @!P2 BRA `(.L_x_1834) ;  /* 0x000000200000a947 */ /* 0x000fea0003800000 */
[----:B------:R2:W-:Y:S04]  /*da00*/  RED.E.ADD.F32.FTZ.RN.STRONG.GPU [R4.64+-0x3200], R70 ;  /* 0xffce00460400798e */ /* 0x0005e8000c10e7a8 */
[----:B----4-:R2:W-:Y:S02]  /*da10*/  RED.E.ADD.F32.FTZ.RN.STRONG.GPU [R6.64+-0x3200], R3 ;  /* 0xffce00030600798e */ /* 0x0105e4000c10e7a8 */
.L_x_1834:
[----:B------:R-:W-:Y:S05]  /*da20*/  BSYNC B0 ;  /* 0x0000000000007941 */ /* 0x000fea0003800000 */
.L_x_1833:
[----:B------:R-:W2:Y:S01]  /*da30*/  LDS R31, [R31.X4+0xd600] ;  /* 0x00d600001f1f7984 */ /* 0x000ea20000004800 */
[----:B------:R-:W-:Y:S01]  /*da40*/  BSSY B0, `(.L_x_1835) ;  /* 0x0000004000007945 */ /* 0x000fe20003800000 */
[----:B------:R-:W-:Y:S05]  /*da50*/  @!P3 BRA `(.L_x_1836) ;  /* 0x000000200000b947 */ /* 0x000fea0003800000 */
[----:B------:R3:W-:Y:S04]  /*da60*/  RED.E.ADD.F32.FTZ.RN.STRONG.GPU [R4.64+-0x3000], R71 ;  /* 0xffd000470400798e */ /* 0x0007e8000c10e7a8 */
[----:B--2---:R3:W-:Y:S02]  /*da70*/  RED.E.ADD.F32.FTZ.RN.STRONG.GPU [R6.64+-0x3000], R31 ;  /* 0xffd0001f0600798e */ /* 0x0047e4000c10e7a8 */
.L_x_1836:
[----:B------:R-:W-:Y:S05]  /*da80*/  BSYNC B0 ;  /* 0x0000000000007941 */ /* 0x000fea0003800000 */
.L_x_1835:
[----:B--2-4-:R2:W4:Y:S01]  /*da90*/  LDS R3, [R32.X4+0xd800] ;  /* 0x00d8000020037984 */ /* 0x0145220000004800 */
[----:B------:R-:W-:Y:S01]  /*daa0*/  BSSY B0, `(.L_x_1837) ;  /* 0x0000004000007945 */ /* 0x000fe20003800000 */
[----:B------:R-:W-:Y:S05]  /*dab0*/  @!P4 BRA `(.L_x_1838) ;  /* 0x000000200000c947 */ /* 0x000fea0003800000 */
[----:B------:R2:W-:Y:S04]  /*dac0*/  RED.E.ADD.F32.FTZ.RN.STRONG.GPU [R4.64+-0x2e00], R72 ;  /* 0xffd200480400798e */ /* 0x0005e8000c10e7a8 */
[----:B----4-:R2:W-:Y:S02]  /*dad0*/  RED.E.ADD.F32.FTZ.RN.STRONG.GPU [R6.64+-0x2e00], R3 ;  /* 0xffd200030600798e */ /* 0x0105e4000c10e7a8 */
.L_x_1838:
[----:B------:R-:W-:Y:S05]  /*dae0*/  BSYNC B0 ;  /* 0x0000000000007941 */ /* 0x000fea0003800000 */
.L_x_1837:
[----:B------:R-:W2:Y:S01]  /*daf0*/  LDS R33, [R33.X4+0xda00] ;  /* 0x00da000021217984 */ /* 0x000ea20000004800 */
[----:B------:R-:W-:Y:S01]  /*db00*/  BSSY B0, `(.L_x_1839) ;  /* 0x0000004000007945 */ /* 0x000fe20003800000 */
[----:B------:R-:W-:Y:S05]  /*db10*/  @!P5 BRA `(.L_x_1840) ;  /* 0x000000200000d947 */ /* 0x000fea0003800000 */
[----:B------:R3:W-:Y:S04]  /*db20*/  RED.E.ADD.F32.FTZ.RN.STRONG.GPU [R4.64+-0x2c00], R73 ;  /* 0xffd400490400798e */ /* 0x0007e8000c10e7a8 */
[----:B--2---:R3:W-:Y:S02]  /*db30*/  RED.E.ADD.F32.FTZ.RN.STRONG.GPU [R6.64+-0x2c00], R33 ;  /* 0xffd400210600798e */ /* 0x0047e4000c10e7a8 */
.L_x_1840:
[----:B------:R-:W-:Y:S05]  /*db40*/  BSYNC B0 ;  /* 0x0000000000007941 */ /* 0x000fea0003800000 */
.L_x_1839:
        /* <DEDUP_REMOVED lines=12> */
.L_x_1842:
[----:B--2---:R-:W-:Y:S05]  /*dc10*/  BSYNC B0 ;  /* 0x0000000000007941 */ /* 0x004fea0003800000 */
.L_x_1841:
[----:B------:R-:W2:Y:S01]  /*dc20*/  LDS R35, [R35.X4+0xde00] ;  /* 0x00de000023237984 */ /* 0x000ea20000004800 */
[----:B------:R-:W-:Y:S01]  /*dc30*/  BSSY B0, `(.L_x_1843) ;  /* 0x0000004000007945 */ /* 0x000fe20003800000 */
[----:B------:R-:W-:Y:S05]  /*dc40*/  @!P0 BRA `(.L_x_1844) ;  /* 0x0000002000008947 */ /* 0x000fea0003800000 */
[----:B------:R3:W-:Y:S04]  /*dc50*/  RED.E.ADD.F32.FTZ.RN.STRONG.GPU [R4.64+-0x2800], R75 ;  /* 0xffd8004b0400798e */ /* 0x0007e8000c10e7a8 */
[----:B--2---:R3:W-:Y:S02]  /*dc60*/  RED.E.ADD.F32.FTZ.RN.STRONG.GPU [R6.64+-0x2800], R35 ;  /* 0xffd800230600798e */ /* 0x0047e4000c10e7a8 */
.L_x_1844:
[----:B------:R-:W-:Y:S05]  /*dc70*/  BSYNC B0 ;  /* 0x0000000000007941 */ /* 0x000fea0003800000 */
.L_x_1843:
[----:B----4-:R4:W3:Y:S01]  /*dc80*/  LDS R3, [R36.X4+0xe000] ;  /* 0x00e0000024037984 */ /* 0x0108e20000004800 */
[----:B------:R-:W-:Y:S01]  /*dc90*/  BSSY B0, `(.L_x_1845) ;  /* 0x0000004000007945 */ /* 0x000fe20003800000 */
[----:B------:R-:W-:Y:S05]  /*dca0*/  @!P1 BRA `(.L_x_1846) ;  /* 0x0000002000009947 */ /* 0x000fea0003800000 */
[----:B------:R4:W-:Y:S04]  /*dcb0*/  RED.E.ADD.F32.FTZ.RN.STRONG.GPU [R4.64+-0x2600], R76 ;  /* 0xffda004c0400798e */ /* 0x0009e8000c10e7a8 */
[----:B---3--:R4:W-:Y:S02]  /*dcc0*/  RED.E.ADD.F32.FTZ.RN.STRONG.GPU [R6.64+-0x2600], R3 ;  /* 0xffda00030600798e */ /* 0x0089e4000c10e7a8 */
.L_x_1846:
[----:B------:R-:W-:Y:S05]  /*dcd0*/  BSYNC B0 ;  /* 0x0000000000007941 */ /* 0x000fea0003800000 */
.L_x_1845:
[----:B------:R-:W4:Y:S01]  /*dce0*/  LDS R37, [R37.X4+0xe200] ;  /* 0x00e2000025257984 */ /* 0x000f220000004800 */
[----:B------:R-:W-:Y:S01]  /*dcf0*/  BSSY B0, `(.L_x_1847) ;  /* 0x0000004000007945 */ /* 0x000fe20003800000 */
[----:B------:R-:W-:Y:S05]  /*dd00*/  @!P2 BRA `(.L_x_1848) ;  /* 0x000000200000a947 */ /* 0x000fea0003800000 */
[----:B------:R4:W-:Y:S04]  /*dd10*/  RED.E.ADD.F32.FTZ.RN.STRONG.GPU [R4.64+-0x2400], R77 ;  /* 0xffdc004d0400798e */ /* 0x0009e8000c10e7a8 */
[----:B----4-:R4:W-:Y:S02]  /*dd20*/  RED.E.ADD.F32.FTZ.RN.STRONG.GPU [R6.64+-0x2400], R37 ;  /* 0xffdc00250600798e */ /* 0x0109e4000c10e7a8 */
.L_x_1848:
[----:B------:R-:W-:Y:S05]  /*dd30*/  BSYNC B0 ;  /* 0x0000000000007941 */ /* 0x000fea0003800000 */
.L_x_1847:
[----:B---34-:R3:W4:Y:S01]  /*dd40*/  LDS R3, [R38.X4+0xe400] ;  /* 0x00e4000026037984 */ /* 0x0187220000004800 */
[----:B------:R-:W-:Y:S01]  /*dd50*/  BSSY B0, `(.L_x_1849) ;  /* 0x0000004000007945 */ /* 0x000fe20003800000 */
[----:B------:R-:W-:Y:S05]  /*dd60*/  @!P3 BRA `(.L_x_1850) ;  /* 0x000000200000b947 */ /* 0x000fea0003800000 */
[----:B------:R3:W-:Y:S04]  /*dd70*/  RED.E.ADD.F32.FTZ.RN.STRONG.GPU [R4.64+-0x2200], R78 ;  /* 0xffde004e0400798e */ /* 0x0007e8000c10e7a8 */
[----:B----4-:R3:W-:Y:S02]  /*dd80*/  RED.E.ADD.F32.FTZ.RN.STRONG.GPU [R6.64+-0x2200], R3 ;  /* 0xffde00030600798e */ /* 0x0107e4000c10e7a8 */
.L_x_1850:
[----:B------:R-:W-:Y:S05]  /*dd90*/  BSYNC B0 ;  /* 0x0000000000007941 */ /* 0x000fea0003800000 */
.L_x_1849:
[----:B------:R-:W3:Y:S01]  /*dda0*/  LDS R39, [R39.X4+0xe600] ;  /* 0x00e6000027277984 */ /* 0x000ee20000004800 */
[----:B------:R-:W-:Y:S01]  /*ddb0*/  BSSY B0, `(.L_x_1851) ;  /* 0x0000004000007945 */ /* 0x000fe20003800000 */
[----:B------:R-:W-:Y:S05]  /*ddc0*/  @!P4 BRA `(.L_x_1852) ;  /* 0x000000200000c947 */ /* 0x000fea0003800000 */
[----:B------:R4:W-:Y:S04]  /*ddd0*/  RED.E.ADD.F32.FTZ.RN.STRONG.GPU [R4.64+-0x2000], R79 ;  /* 0xffe0004f0400798e */ /* 0x0009e8000c10e7a8 */
[----:B---3--:R4:W-:Y:S02]  /*dde0*/  RED.E.ADD.F32.FTZ.RN.STRONG.GPU [R6.64+-0x2000], R39 ;  /* 0xffe000270600798e */ /* 0x0089e4000c10e7a8 */
.L_x_1852:
[----:B------:R-:W-:Y:S05]  /*ddf0*/  BSYNC B0 ;  /* 0x0000000000007941 */ /* 0x000fea0003800000 */
.L_x_1851:
[----:B---34-:R3:W4:Y:S01]  /*de00*/  LDS R3, [R40.X4+0xe800] ;  /* 0x00e8000028037984 */ /* 0x0187220000004800 */
[----:B------:R-:W-:Y:S01]  /*de10*/  BSSY B0, `(.L_x_1853) ;  /* 0x0000004000007945 */ /* 0x000fe20003800000 */
[----:B------:R-:W-:Y:S05]  /*de20*/  @!P5 BRA `(.L_x_1854) ;  /* 0x000000200000d947 */ /* 0x000fea0003800000 */
[----:B------:R3:W-:Y:S04]  /*de30*/  RED.E.ADD.F32.FTZ.RN.STRONG.GPU [R4.64+-0x1e00], R80 ;  /* 0xffe200500400798e */ /* 0x0007e8000c10e7a8 */
[----:B----4-:R3:W-:Y:S02]  /*de40*/  RED.E.ADD.F32.FTZ.RN.STRONG.GPU [R6.64+-0x1e00], R3 ;  /* 0xffe200030600798e */ /* 0x0107e4000c10e7a8 */
.L_x_1854:
[----:B------:R-:W-:Y:S05]  /*de50*/  BSYNC B0 ;  /* 0x0000000000007941 */ /* 0x000fea0003800000 */
.L_x_1853:
        /* <DEDUP_REMOVED lines=12> */
.L_x_1856:
[----:B------:R-:W-:Y:S05]  /*df20*/  BSYNC B0 ;  /* 0x0000000000007941 */ /* 0x000fea0003800000 */
.L_x_1855:
[----:B------:R-:W4:Y:S01]  /*df30*/  LDS R51, [R51.X4+0xec00] ;  /* 0x00ec000033337984 */ /* 0x000f220000004800 */
[----:B------:R-:W-:Y:S01]  /*df40*/  BSSY B0, `(.L_x_1857) ;  /* 0x0000004000007945 */ /* 0x000fe20003800000 */
[----:B------:R-:W-:Y:S05]  /*df50*/  @!P0 BRA `(.L_x_1858) ;  /* 0x0000002000008947 */ /* 0x000fea0003800000 */
[----:B------:R4:W-:Y:S04]  /*df60*/  RED.E.ADD.F32.FTZ.RN.STRONG.GPU [R4.64+-0x1a00], R82 ;  /* 0xffe600520400798e */ /* 0x0009e8000c10e7a8 */
[----:B----4-:R4:W-:Y:S02]  /*df70*/  RED.E.ADD.F32.FTZ.RN.STRONG.GPU [R6.64+-0x1a00], R51 ;  /* 0xffe600330600798e */ /* 0x0109e4000c10e7a8 */
.L_x_1858:
[----:B------:R-:W-:Y:S05]  /*df80*/  BSYNC B0 ;  /* 0x0000000000007941 */ /* 0x000fea0003800000 */
.L_x_1857:
[----:B---34-:R3:W4:Y:S01]  /*df90*/  LDS R3, [R52.X4+0xee00] ;  /* 0x00ee000034037984 */ /* 0x0187220000004800 */
[----:B------:R-:W-:Y:S01]  /*dfa0*/  BSSY B0, `(.L_x_1859) ;  /* 0x0000004000007945 */ /* 0x000fe20003800000 */
[----:B------:R-:W-:Y:S05]  /*dfb0*/  @!P1 BRA `(.L_x_1860) ;  /* 0x0000002000009947 */ /* 0x000fea0003800000 */
[----:B------:R3:W-:Y:S04]  /*dfc0*/  RED.E.ADD.F32.FTZ.RN.STRONG.GPU [R4.64+-0x1800], R94 ;  /* 0xffe8005e0400798e */ /* 0x0007e8000c10e7a8 */
[----:B----4-:R3:W-:Y:S02]  /*dfd0*/  RED.E.ADD.F32.FTZ.RN.STRONG.GPU [R6.64+-0x1800], R3 ;  /* 0xffe800030600798e */ /* 0x0107e4000c10e7a8 */
.L_x_1860:
[----:B------:R-:W-:Y:S05]  /*dfe0*/  BSYNC B0 ;  /* 0x0000000000007941 */ /* 0x000fea0003800000 */
.L_x_1859:
[----:B------:R-:W3:Y:S01]  /*dff0*/  LDS R53, [R53.X4+0xf000] ;  /* 0x00f0000035357984 */ /* 0x000ee20000004800 */
[----:B------:R-:W-:Y:S01]  /*e000*/  BSSY B0, `(.L_x_1861) ;  /* 0x0000004000007945 */ /* 0x000fe20003800000 */
[----:B------:R-:W-:Y:S05]  /*e010*/  @!P2 BRA `(.L_x_1862) ;  /* 0x000000200000a947 */ /* 0x000fea0003800000 */
[----:B------:R4:W-:Y:S04]  /*e020*/  RED.E.ADD.F32.FTZ.RN.STRONG.GPU [R4.64+-0x1600], R95 ;  /* 0xffea005f0400798e */ /* 0x0009e8000c10e7a8 */
[----:B---3--:R4:W-:Y:S02]  /*e030*/  RED.E.ADD.F32.FTZ.RN.STRONG.GPU [R6.64+-0x1600], R53 ;  /* 0xffea00350600798e */ /* 0x0089e4000c10e7a8 */
.L_x_1862:
[----:B------:R-:W-:Y:S05]  /*e040*/  BSYNC B0 ;  /* 0x0000000000007941 */ /* 0x000fea0003800000 */
.L_x_1861:
[----:B---34-:R3:W4:Y:S01]  /*e050*/  LDS R3, [R54.X4+0xf200] ;  /* 0x00f2000036037984 */ /* 0x0187220000004800 */
[----:B------:R-:W-:Y:S01]  /*e060*/  BSSY B0, `(.L_x_1863) ;  /* 0x0000004000007945 */ /* 0x000fe20003800000 */
[----:B------:R-:W-:Y:S05]  /*e070*/  @!P3 BRA `(.L_x_1864) ;  /* 0x000000200000b947 */ /* 0x000fea0003800000 */
[----:B------:R3:W-:Y:S04]  /*e080*/  RED.E.ADD.F32.FTZ.RN.STRONG.GPU [R4.64+-0x1400], R136 ;  /* 0xffec00880400798e */ /* 0x0007e8000c10e7a8 */
[----:B----4-:R3:W-:Y:S02]  /*e090*/  RED.E.ADD.F32.FTZ.RN.STRONG.GPU [R6.64+-0x1400], R3 ;  /* 0xffec00030600798e */ /* 0x0107e4000c10e7a8 */
.L_x_1864:
[----:B------:R-:W-:Y:S05]  /*e0a0*/  BSYNC B0 ;  /* 0x0000000000007941 */ /* 0x000fea0003800000 */
.L_x_1863:
[----:B------:R-:W3:Y:S01]  /*e0b0*/  LDS R55, [R55.X4+0xf400] ;  /* 0x00f4000037377984 */ /* 0x000ee20000004800 */
[----:B------:R-:W-:Y:S01]  /*e0c0*/  BSSY B0, `(.L_x_1865) ;  /* 0x0000004000007945 */ /* 0x000fe20003800000 */
[----:B------:R-:W-:Y:S05]  /*e0d0*/  @!P4 BRA `(.L_x_1866) ;  /* 0x000000200000c947 */ /* 0x000fea0003800000 */
[----:B------:R4:W-:Y:S04]  /*e0e0*/  RED.E.ADD.F32.FTZ.RN.STRONG.GPU [R4.64+-0x1200], R137 ;  /* 0xffee00890400798e */ /* 0x0009e8000c10e7a8 */
[----:B---3--:R4:W-:Y:S02]  /*e0f0*/  RED.E.ADD.F32.FTZ.RN.STRONG.GPU [R6.64+-0x1200], R55 ;  /* 0xffee00370600798e */ /* 0x0089e4000c10e7a8 */
.L_x_1866:
[----:B------:R-:W-:Y:S05]  /*e100*/  BSYNC B0 ;  /* 0x0000000000007941 */ /* 0x000fea0003800000 */
.L_x_1865:
[----:B---34-:R3:W4:Y:S01]  /*e110*/  LDS R3, [R56.X4+0xf600] ;  /* 0x00f6000038037984 */ /* 0x0187220000004800 */
[----:B------:R-:W-:Y:S01]  /*e120*/  BSSY B0, `(.L_x_1867) ;  /* 0x0000004000007945 */ /* 0x000fe20003800000 */
[----:B------:R-:W-:Y:S05]  /*e130*/  @!P5 BRA `(.L_x_1868) ;  /* 0x000000200000d947 */ /* 0x000fea0003800000 */
[----:B------:R3:W-:Y:S04]  /*e140*/  RED.E.ADD.F32.FTZ.RN.STRONG.GPU [R4.64+-0x1000], R138 ;  /* 0xfff0008a0400798e */ /* 0x0007e8000c10e7a8 */
[----:B----4-:R3:W-:Y:S02]  /*e150*/  RED.E.ADD.F32.FTZ.RN.STRONG.GPU [R6.64+-0x1000], R3 ;  /* 0xfff000030600798e */ /* 0x0107e4000c10e7a8 */
.L_x_1868:
[----:B------:R-:W-:Y:S05]  /*e160*/  BSYNC B0 ;  /* 0x0000000000007941 */ /* 0x000fea0003800000 */
.L_x_1867:
        /* <DEDUP_REMOVED lines=12> */
.L_x_1870:
[----:B------:R-:W-:Y:S05]  /*e230*/  BSYNC B0 ;  /* 0x0000000000007941 */ /* 0x000fea0003800000 */
.L_x_1869:
[----:B---34-:R3:W4:Y:S01]  /*e240*/  LDS R3, [R58.X4+0xfa00] ;  /* 0x00fa00003a037984 */ /* 0x0187220000004800 */
[----:B------:R-:W-:Y:S01]  /*e250*/  BSSY B0, `(.L_x_1871) ;  /* 0x0000004000007945 */ /* 0x000fe20003800000 */
[----:B------:R-:W-:Y:S05]  /*e260*/  @!P0 BRA `(.L_x_1872) ;  /* 0x0000002000008947 */ /* 0x000fea0003800000 */
[----:B------:R3:W-:Y:S04]  /*e270*/  RED.E.ADD.F32.FTZ.RN.STRONG.GPU [R4.64+-0xc00], R140 ;  /* 0xfff4008c0400798e */ /* 0x0007e8000c10e7a8 */
[----:B----4-:R3:W-:Y:S02]  /*e280*/  RED.E.ADD.F32.FTZ.RN.STRONG.GPU [R6.64+-0xc00], R3 ;  /* 0xfff400030600798e */ /* 0x0107e4000c10e7a8 */
.L_x_1872:
[----:B------:R-:W-:Y:S05]  /*e290*/  BSYNC B0 ;  /* 0x0000000000007941 */ /* 0x000fea0003800000 */
.L_x_1871:
[----:B------:R-:W3:Y:S01]  /*e2a0*/  LDS R59, [R59.X4+0xfc00] ;  /* 0x00fc00003b3b7984 */ /* 0x000ee20000004800 */
[----:B------:R-:W-:Y:S01]  /*e2b0*/  BSSY B0, `(.L_x_1873) ;  /* 0x0000004000007945 */ /* 0x000fe20003800000 */
[----:B------:R-:W-:Y:S05]  /*e2c0*/  @!P1 BRA `(.L_x_1874) ;  /* 0x0000002000009947 */ /* 0x000fea0003800000 */
[----:B------:R4:W-:Y:S04]  /*e2d0*/  RED.E.ADD.F32.FTZ.RN.STRONG.GPU [R4.64+-0xa00], R141 ;  /* 0xfff6008d0400798e */ /* 0x0009e8000c10e7a8 */
[----:B---3--:R4:W-:Y:S02]  /*e2e0*/  RED.E.ADD.F32.FTZ.RN.STRONG.GPU [R6.64+-0xa00], R59 ;  /* 0xfff6003b0600798e */ /* 0x0089e4000c10e7a8 */
.L_x_1874:
[----:B------:R-:W-:Y:S05]  /*e2f0*/  BSYNC B0 ;  /* 0x0000000000007941 */ /* 0x000fea0003800000 */
.L_x_1873:
[----:B---34-:R3:W4:Y:S01]  /*e300*/  LDS R3, [R60.X4+0xfe00] ;  /* 0x00fe00003c037984 */ /* 0x0187220000004800 */
[----:B------:R-:W-:Y:S01]  /*e310*/  BSSY B0, `(.L_x_1875) ;  /* 0x0000004000007945 */ /* 0x000fe20003800000 */
[----:B------:R-:W-:Y:S05]  /*e320*/  @!P2 BRA `(.L_x_1876) ;  /* 0x000000200000a947 */ /* 0x000fea0003800000 */
[----:B------:R3:W-:Y:S04]  /*e330*/  RED.E.ADD.F32.FTZ.RN.STRONG.GPU [R4.64+-0x800], R142 ;  /* 0xfff8008e0400798e */ /* 0x0007e8000c10e7a8 */
[----:B----4-:R3:W-:Y:S02]  /*e340*/  RED.E.ADD.F32.FTZ.RN.STRONG.GPU [R6.64+-0x800], R3 ;  /* 0xfff800030600798e */ /* 0x0107e4000c10e7a8 */
.L_x_1876:
[----:B------:R-:W-:Y:S05]  /*e350*/  BSYNC B0 ;  /* 0x0000000000007941 */ /* 0x000fea0003800000 */
.L_x_1875:
[----:B------:R-:W3:Y:S01]  /*e360*/  LDS R61, [R61.X4+0x10000] ;  /* 0x010000003d3d7984 */ /* 0x000ee20000004800 */
[----:B------:R-:W-:Y:S01]  /*e370*/  BSSY B0, `(.L_x_1877) ;  /* 0x0000004000007945 */ /* 0x000fe20003800000 */
[----:B------:R-:W-:Y:S05]  /*e380*/  @!P3 BRA `(.L_x_1878) ;  /* 0x000000200000b947 */ /* 0x000fea0003800000 */
[----:B------:R4:W-:Y:S04]  /*e390*/  RED.E.ADD.F32.FTZ.RN.STRONG.GPU [R4.64+-0x600], R143 ;  /* 0xfffa008f0400798e */ /* 0x0009e8000c10e7a8 */
[----:B---3--:R4:W-:Y:S02]  /*e3a0*/  RED.E.ADD.F32.FTZ.RN.STRONG.GPU [R6.64+-0x600], R61 ;  /* 0xfffa003d0600798e */ /* 0x0089e4000c10e7a8 */
.L_x_1878:
[----:B------:R-:W-:Y:S05]  /*e3b0*/  BSYNC B0 ;  /* 0x0000000000007941 */ /* 0x000fea0003800000 */
.L_x_1877:
[----:B---34-:R3:W4:Y:S01]  /*e3c0*/  LDS R3, [R62.X4+0x10200] ;  /* 0x010200003e037984 */ /* 0x0187220000004800 */
[----:B------:R-:W-:Y:S01]  /*e3d0*/  BSSY B0, `(.L_x_1879) ;  /* 0x0000004000007945 */ /* 0x000fe20003800000 */
[----:B------:R-:W-:Y:S05]  /*e3e0*/  @!P4 BRA `(.L_x_1880) ;  /* 0x000000200000c947 */ /* 0x000fea0003800000 */
[----:B------:R3:W-:Y:S04]  /*e3f0*/  RED.E.ADD.F32.FTZ.RN.STRONG.GPU [R4.64+-0x400], R144 ;  /* 0xfffc00900400798e */ /* 0x0007e8000c10e7a8 */
[----:B----4-:R3:W-:Y:S02]  /*e400*/  RED.E.ADD.F32.FTZ.RN.STRONG.GPU [R6.64+-0x400], R3 ;  /* 0xfffc00030600798e */ /* 0x0107e4000c10e7a8 */
.L_x_1880:
[----:B------:R-:W-:Y:S05]  /*e410*/  BSYNC B0 ;  /* 0x0000000000007941 */ /* 0x000fea0003800000 */
.L_x_1879:
[----:B------:R-:W3:Y:S01]  /*e420*/  LDS R63, [R63.X4+0x10400] ;  /* 0x010400003f3f7984 */ /* 0x000ee20000004800 */
[----:B------:R-:W-:Y:S01]  /*e430*/  BSSY B0, `(.L_x_1881) ;  /* 0x0000004000007945 */ /* 0x000fe20003800000 */
[----:B------:R-:W-:Y:S05]  /*e440*/  @!P5 BRA `(.L_x_1882) ;  /* 0x000000200000d947 */ /* 0x000fea0003800000 */
[----:B------:R4:W-:Y:S04]  /*e450*/  RED.E.ADD.F32.FTZ.RN.STRONG.GPU [R4.64+-0x200], R145 ;  /* 0xfffe00910400798e */ /* 0x0009e8000c10e7a8 */
[----:B---3--:R4:W-:Y:S02]  /*e460*/  RED.E.ADD.F32.FTZ.RN.STRONG.GPU [R6.64+-0x200], R63 ;  /* 0xfffe003f0600798e */ /* 0x0089e4000c10e7a8 */
.L_x_1882:
[----:B------:R-:W-:Y:S05]  /*e470*/  BSYNC B0 ;  /* 0x0000000000007941 */ /* 0x000fea0003800000 */
.L_x_1881:
[----:B-1-34-:R-:W1:Y:S01]  /*e480*/  SHFL.DOWN PT, R5, R0, 0x1, 0x1f ;  /* 0x08201f0000057f89 */ /* 0x01ae6200000e0000 */
[C---:B------:R-:W-:Y:S01]  /*e490*/  ISETP.GT.AND P0, PT, R134.reuse, 0x1e, PT ;  /* 0x0000001e8600780c */ /* 0x040fe20003f04270 */
        /* <DEDUP_REMOVED lines=12> */
[----:B------:R-:W-:-:S02]  /*e560*/  FFMA.FTZ R11, R10, R11, R146 ;  /* 0x0000000b0a0b7223 */ /* 0x000fc40000010092 */
[----:B------:R-:W-:Y:S02]  /*e570*/  FFMA.FTZ R44, R44, R161, R43 ;  /* 0x000000a12c2c7223 */ /* 0x000fe4000001002b */
[----:B-1----:R-:W-:Y:S02]  /*e580*/  @!P0 FADD.FTZ R0, R0, R5 ;  /* 0x0000000500008221 */ /* 0x002fe40000010000 */
        /* <DEDUP_REMOVED lines=21> */
[----:B------:R-:W-:-:S02]  /*e6e0*/  FADD.FTZ R202, R8, R202 ;  /* 0x000000ca08ca7221 */ /* 0x000fc40000010000 */
[----:B------:R-:W3:Y:S01]  /*e6f0*/  SHFL.DOWN PT, R3, R2, 0x4, 0x1f ;  /* 0x08801f0002037f89 */ /* 0x000ee200000e0000 */
[----:B------:R-:W-:Y:S02]  /*e700*/  FFMA.FTZ R231, R44, R113, R231 ;  /* 0x000000712ce77223 */ /* 0x000fe400000100e7 */
[----:B------:R-:W-:Y:S02]  /*e710*/  FADD.FTZ R201, R42, R201 ;  /* 0x000000c92ac97221 */ /* 0x000fe40000010000 */
[----:B------:R-:W-:Y:S02]  /*e720*/  FADD.FTZ R200, R155, R200 ;  /* 0x000000c89bc87221 */ /* 0x000fe40000010000 */
[----:B------:R-:W-:Y:S02]  /*e730*/  FFMA.FTZ R232, R45, R114, R232 ;  /* 0x000000722de87223 */ /* 0x000fe400000100e8 */
[----:B------:R-:W-:Y:S02]  /*e740*/  FFMA.FTZ R233, R48, R115, R233 ;  /* 0x0000007330e97223 */ /* 0x000fe400000100e9 */
[----:B------:R-:W-:-:S02]  /*e750*/  FADD.FTZ R199, R4, R199 ;  /* 0x000000c704c77221 */ /* 0x000fc40000010000 */
[----:B------:R-:W-:Y:S02]  /*e760*/  FFMA.FTZ R234, R49, R116, R234 ;  /* 0x0000007431ea7223 */ /* 0x000fe400000100ea */
        /* <DEDUP_REMOVED lines=13> */
[----:B------:R-:W-:Y:S01]  /*e840*/  MOV R3, R0 ;  /* 0x0000000000037202 */ /* 0x000fe20000000f00 */
[----:B------:R-:W-:-:S04]  /*e850*/  FFMA.FTZ R0, R132, R49, R149 ;  /* 0x0000003184007223 */ /* 0x000fc80000010095 */
[----:B------:R1:W-:Y:S01]  /*e860*/  @!P1 STS.64 [R237.X8+0x10808], R2 ;  /* 0x01080802ed009388 */ /* 0x0003e20000008a00 */
[----:B------:R-:W-:-:S03]  /*e870*/  FADD.FTZ R197, R0, R197 ;  /* 0x000000c500c57221 */ /* 0x000fc60000010000 */
[----:B------:R-:W-:Y:S06]  /*e880*/  BAR.SYNC.DEFER_BLOCKING 0x0 ;  /* 0x0000000000007b1d */ /* 0x000fec0000010000 */
[----:B------:R-:W-:Y:S05]  /*e890*/  @P2 BRA `(.L_x_1884) ;  /* 0x0000010000002947 */ /* 0x000fea0003800000 */
[----:B------:R-:W-:Y:S01]  /*e8a0*/  ULDC UR34, c[0x0][0x174] ;  /* 0x00005d0000227ab9 */ /* 0x000fe20000000800 */
[----:B------:R-:W3:Y:S01]  /*e8b0*/  LDS.128 R4, [0x10810] ;  /* 0x01081000ff047984 */ /* 0x000ee20000000c00 */
[----:B------:R-:W-:Y:S02]  /*e8c0*/  UISETP.NE.AND UP0, UPT, UR13, UR34, UPT ;  /* 0x000000220d00728c */ /* 0x000fe4000bf05270 */
        /* <DEDUP_REMOVED lines=13> */
.L_x_1884:
[----:B------:R-:W-:Y:S05]  /*e9a0*/  BSYNC B0 ;  /* 0x0000000000007941 */ /* 0x000fea0003800000 */
.L_x_1883:
        /* <DEDUP_REMOVED lines=8> */
.L_x_1784:
[----:B-1----:R1:W2:Y:S01]  /*ea30*/  LDL.LU R31, [R1+0x10] ;  /* 0x00001000011f7983 */ /* 0x0022a20000300800 */
[----:B------:R-:W-:-:S03]  /*ea40*/  ISETP.GE.AND P2, PT, R196, UR11, PT ;  /* 0x0000000bc4007c0c */ /* 0x000fc6000bf46270 */
[----:B------:R-:W-:Y:S01]  /*ea50*/  BAR.SYNC.DEFER_BLOCKING 0x0 ;  /* 0x0000000000007b1d */ /* 0x000fe20000010000 */
[----:B------:R-:W-:-:S04]  /*ea60*/  LOP3.LUT R17, R196, 0x20, RZ, 0xfc, !PT ;  /* 0x00000020c4117812 */ /* 0x000fc800078efcff */
[----:B------:R-:W-:Y:S01]  /*ea70*/  ISETP.GE.AND P1, PT, R17, UR11, PT ;  /* 0x0000000b11007c0c */ /* 0x000fe2000bf26270 */
[----:B------:R-:W-:Y:S01]  /*ea80*/  CS2R R2, SRZ ;  /* 0x0000000000027805 */ /* 0x000fe2000001ff00 */
[C---:B------:R-:W-:Y:S01]  /*ea90*/  LOP3.LUT R16, R196.reuse, 0x40, RZ, 0xfc, !PT ;  /* 0x00000040c4107812 */ /* 0x040fe200078efcff */
[----:B------:R-:W3:Y:S01]  /*eaa0*/  LDL R54, [R1+0xc] ;  /* 0x00000c0001367983 */ /* 0x000ee20000100800 */
[C---:B------:R-:W-:Y:S02]  /*eab0*/  LOP3.LUT R15, R196.reuse, 0x60, RZ, 0xfc, !PT ;  /* 0x00000060c40f7812 */ /* 0x040fe400078efcff */
[C---:B------:R-:W-:Y:S01]  /*eac0*/  LOP3.LUT R14, R196.reuse, 0x80, RZ, 0xfc, !PT ;  /* 0x00000080c40e7812 */ /* 0x040fe200078efcff */
[----:B------:R-:W4:Y:S01]  /*ead0*/  LDL R52, [R1+0x8] ;  /* 0x0000080001347983 */ /* 0x000f220000100800 */
[C---:B------:R-:W-:Y:S02]  /*eae0*/  LOP3.LUT R13, R196.reuse, 0xa0, RZ, 0xfc, !PT ;  /* 0x000000a0c40d7812 */ /* 0x040fe400078efcff */
[C---:B------:R-:W-:Y:S01]  /*eaf0*/  LOP3.LUT R12, R196.reuse, 0xc0, RZ, 0xfc, !PT ;  /* 0x000000c0c40c7812 */ /* 0x040fe200078efcff */
[----:B------:R-:W5:Y:S01]  /*eb00*/  LDL R50, [R1+0x4] ;  /* 0x0000040001327983 */ /* 0x000f620000100800 */
[----:B------:R-:W-:-:S02]  /*eb10*/  LOP3.LUT R11, R196, 0xe0, RZ, 0xfc, !PT ;  /* 0x000000e0c40b7812 */ /* 0x000fc400078efcff */
[----:B------:R-:W-:Y:S01]  /*eb20*/  LOP3.LUT R10, R196, 0x100, RZ, 0xfc, !PT ;  /* 0x00000100c40a7812 */ /* 0x000fe200078efcff */
[----:B------:R-:W3:Y:S01]  /*eb30*/  LDL R48, [R1] ;  /* 0x0000000001307983 */ /* 0x000ee20000100800 */
[----:B------:R-:W-:Y:S01]  /*eb40*/  ISETP.GE.AND P0, PT, R16, UR11, PT ;  /* 0x0000000b10007c0c */ /* 0x000fe2000bf06270 */
[----:B------:R-:W-:Y:S01]  /*eb50*/  CS2R R18, SRZ ;  /* 0x0000000000127805 */ /* 0x000fe2000001ff00 */
[----:B------:R-:W-:Y:S01]  /*eb60*/  ISETP.GE.AND P4, PT, R15, UR11, PT ;  /* 0x0000000b0f007c0c */ /* 0x000fe2000bf86270 */
[----:B------:R-:W4:Y:S01]  /*eb70*/  @!P1 LDG.E R3, [R194.64+0x80] ;  /* 0x00008028c2039981 */ /* 0x000f22000c1e1900 */
[----:B------:R-:W-:Y:S01]  /*eb80*/  ISETP.GE.AND P6, PT, R14, UR11, PT ;  /* 0x0000000b0e007c0c */ /* 0x000fe2000bfc6270 */
[----:B------:R-:W-:Y:S01]  /*eb90*/  CS2R R20, SRZ ;  /* 0x0000000000147805 */ /* 0x000fe2000001ff00 */
[----:B------:R-:W-:Y:S01]  /*eba0*/  ISETP.GE.AND P5, PT, R13, UR11, PT ;  /* 0x0000000b0d007c0c */ /* 0x000fe2000bfa6270 */
[----:B------:R-:W-:Y:S01]  /*ebb0*/  CS2R R22, SRZ ;  /* 0x0000000000167805 */ /* 0x000fe2000001ff00 */
[----:B------:R-:W-:Y:S01]  /*ebc0*/  ISETP.GE.AND P3, PT, R12, UR11, PT ;  /* 0x0000000b0c007c0c */ /* 0x000fe2000bf66270 */
[----:B------:R-:W-:Y:S01]  /*ebd0*/  CS2R R24, SRZ ;  /* 0x0000000000187805 */ /* 0x000fe2000001ff00 */
[----:B------:R-:W-:-:S02]  /*ebe0*/  LOP3.LUT R9, R196, 0x120, RZ, 0xfc, !PT ;  /* 0x00000120c4097812 */ /* 0x000fc400078efcff */
[C---:B------:R-:W-:Y:S01]  /*ebf0*/  LOP3.LUT R8, R196.reuse, 0x140, RZ, 0xfc, !PT ;  /* 0x00000140c4087812 */ /* 0x040fe200078efcff */
[----:B------:R-:W5:Y:S01]  /*ec00*/  @!P0 LDG.E R2, [R194.64+0x100] ;  /* 0x00010028c2028981 */ /* 0x000f62000c1e1900 */
[C---:B------:R-:W-:Y:S02]  /*ec10*/  LOP3.LUT R7, R196.reuse, 0x160, RZ, 0xfc, !PT ;  /* 0x00000160c4077812 */ /* 0x040fe400078efcff */
[C---:B------:R-:W-:Y:S01]  /*ec20*/  LOP3.LUT R6, R196.reuse, 0x180, RZ, 0xfc, !PT ;  /* 0x00000180c4067812 */ /* 0x040fe200078efcff */
[----:B------:R-:W3:Y:S01]  /*ec30*/  @!P4 LDG.E R18, [R194.64+0x180] ;  /* 0x00018028c212c981 */ /* 0x000ee2000c1e1900 */
[C---:B------:R-:W-:Y:S02]  /*ec40*/  LOP3.LUT R5, R196.reuse, 0x1a0, RZ, 0xfc, !PT ;  /* 0x000001a0c4057812 */ /* 0x040fe400078efcff */
[C---:B------:R-:W-:Y:S01]  /*ec50*/  LOP3.LUT R4, R196.reuse, 0x1c0, RZ, 0xfc, !PT ;  /* 0x000001c0c4047812 */ /* 0x040fe200078efcff */
[----:B------:R-:W3:Y:S01]  /*ec60*/  @!P6 LDG.E R19, [R194.64+0x200] ;  /* 0x00020028c213e981 */ /* 0x000ee2000c1e1900 */
[----:B------:R-:W-:Y:S01]  /*ec70*/  LOP3.LUT R0, R196, 0x1e0, RZ, 0xfc, !PT ;  /* 0x000001e0c4007812 */ /* 0x000fe200078efcff */
[----:B------:R-:W-:Y:S01]  /*ec80*/  CS2R R26, SRZ ;  /* 0x00000000001a7805 */ /* 0x000fe2000001ff00 */
[----:B------:R-:W-:Y:S01]  /*ec90*/  HFMA2.MMA R30, -RZ, RZ, 0, 0 ;  /* 0x00000000ff1e7435 */ /* 0x000fe200000001ff */
[----:B------:R-:W-:Y:S01]  /*eca0*/  CS2R R28, SRZ ;  /* 0x00000000001c7805 */ /* 0x000fe2000001ff00 */
[----:B------:R-:W-:Y:S01]  /*ecb0*/  SHF.R.S32.HI R79, RZ, 0x1f, R196 ;  /* 0x0000001fff4f7819 */ /* 0x000fe200000114c4 */
[----:B------:R-:W3:Y:S01]  /*ecc0*/  @!P5 LDG.E R20, [R194.64+0x280] ;  /* 0x00028028c214d981 */ /* 0x000ee2000c1e1900 */
[----:B------:R-:W-:Y:S01]  /*ecd0*/  MOV R46, UR12 ;  /* 0x0000000c002e7c02 */ /* 0x000fe20008000f00 */
[----:B------:R-:W-:-:S02]  /*ece0*/  ULDC.64 UR36, c[0x0][0x2d8] ;  /* 0x0000b60000247ab9 */ /* 0x000fc40000000a00 */
[----:B--2---:R-:W2:Y:S01]  /*ecf0*/  @!P2 LDG.E R31, [R194.64] ;  /* 0x00000028c21fa981 */ /* 0x004ea2000c1e1900 */
[----:B------:R-:W-:Y:S02]  /*ed00*/  ISETP.GE.AND P1, PT, R10, UR11, PT ;  /* 0x0000000b0a007c0c */ /* 0x000fe4000bf26270 */
[----:B------:R-:W-:Y:S01]  /*ed10*/  ISETP.GE.AND P0, PT, R9, UR11, PT ;  /* 0x0000000b09007c0c */ /* 0x000fe2000bf06270 */
[----:B------:R-:W3:Y:S01]  /*ed20*/  @!P3 LDG.E R21, [R194.64+0x300] ;  /* 0x00030028c215b981 */ /* 0x000ee2000c1e1900 */
[----:B------:R-:W-:Y:S02]  /*ed30*/  ISETP.GE.AND P4, PT, R8, UR11, PT ;  /* 0x0000000b08007c0c */ /* 0x000fe4000bf86270 */
[----:B------:R-:W-:Y:S02]  /*ed40*/  ISETP.GE.AND P6, PT, R7, UR11, PT ;  /* 0x0000000b07007c0c */ /* 0x000fe4000bfc6270 */
[----:B------:R-:W-:Y:S02]  /*ed50*/  ISETP.GE.AND P5, PT, R6, UR11, PT ;  /* 0x0000000b06007c0c */ /* 0x000fe4000bfa6270 */
[----:B------:R-:W-:-:S03]  /*ed60*/  ISETP.GE.AND P3, PT, R5, UR11, PT ;  /* 0x0000000b05007c0c */ /* 0x000fc6000bf66270 */
[----:B------:R-:W3:Y:S01]  /*ed70*/  @!P1 LDG.E R23, [R194.64+0x400] ;  /* 0x00040028c2179981 */ /* 0x000ee2000c1e1900 */
[----:B------:R-:W-:-:S03]  /*ed80*/  ISETP.GE.AND P1, PT, R0, UR11, PT ;  /* 0x0000000b00007c0c */ /* 0x000fc6000bf26270 */
[----:B------:R-:W3:Y:S04]  /*ed90*/  @!P0 LDG.E R24, [R194.64+0x480] ;  /* 0x00048028c2188981 */ /* 0x000ee8000c1e1900 */
[----:B------:R-:W3:Y:S04]  /*eda0*/  @!P4 LDG.E R25, [R194.64+0x500] ;  /* 0x00050028c219c981 */ /* 0x000ee8000c1e1900 */
[----:B------:R-:W3:Y:S04]  /*edb0*/  @!P6 LDG.E R26, [R194.64+0x580] ;  /* 0x00058028c21ae981 */ /* 0x000ee8000c1e1900 */
[----:B------:R-:W3:Y:S04]  /*edc0*/  @!P5 LDG.E R27, [R194.64+0x600] ;  /* 0x00060028c21bd981 */ /* 0x000ee8000c1e1900 */
[----:B------:R-:W4:Y:S04]  /*edd0*/  @!P3 LDG.E R28, [R194.64+0x680] ;  /* 0x00068028c21cb981 */ /* 0x000f28000c1e1900 */
[----:B------:R-:W5:Y:S04]  /*ede0*/  @!P1 LDG.E R30, [R194.64+0x780] ;  /* 0x00078028c21e9981 */ /* 0x000f68000c1e1900 */
[----:B--2---:R-:W-:Y:S01]  /*edf0*/  @!P2 STL [R1+0x10], R31 ;  /* 0x0000101f0100a387 */ /* 0x004fe20000100800 */
[----:B------:R-:W-:-:S13]  /*ee00*/  ISETP.GE.AND P2, PT, R11, UR11, PT ;  /* 0x0000000b0b007c0c */ /* 0x000fda000bf46270 */
[----:B------:R-:W2:Y:S01]  /*ee10*/  @!P2 LDG.E R22, [R194.64+0x380] ;  /* 0x00038028c216a981 */ /* 0x000ea2000c1e1900 */
[----:B------:R-:W-:-:S13]  /*ee20*/  ISETP.GE.AND P2, PT, R4, UR11, PT ;  /* 0x0000000b04007c0c */ /* 0x000fda000bf46270 */
[----:B------:R-:W2:Y:S04]  /*ee30*/  @!P2 LDG.E R29, [R194.64+0x700] ;  /* 0x00070028c21da981 */ /* 0x000ea8000c1e1900 */
[----:B---3--:R-:W-:Y:S04]  /*ee40*/  STS [R54.X4], R31 ;  /* 0x0000001f36007388 */ /* 0x008fe80000004800 */
[----:B----4-:R-:W-:Y:S04]  /*ee50*/  STS [R52.X4+0x80], R3 ;  /* 0x0000800334007388 */ /* 0x010fe80000004800 */
[----:B-----5:R-:W-:Y:S04]  /*ee60*/  STS [R50.X4+0x100], R2 ;  /* 0x0001000232007388 */ /* 0x020fe80000004800 */
[----:B------:R-:W-:Y:S04]  /*ee70*/  STS [R48.X4+0x180], R18 ;  /* 0x0001801230007388 */ /* 0x000fe80000004800 */
[----:B------:R-:W-:Y:S04]  /*ee80*/  STS [R252.X4+0x200], R19 ;  /* 0x00020013fc007388 */ /* 0x000fe80000004800 */
[----:B------:R-:W-:Y:S04]  /*ee90*/  STS [R251.X4+0x280], R20 ;  /* 0x00028014fb007388 */ /* 0x000fe80000004800 */
[----:B------:R-:W-:Y:S04]  /*eea0*/  STS [R250.X4+0x300], R21 ;  /* 0x00030015fa007388 */ /* 0x000fe80000004800 */
        /* <DEDUP_REMOVED lines=13> */
[----:B------:R-:W5:Y:S04]  /*ef80*/  LDS R19, [R133.X4+0x10] ;  /* 0x0000100085137984 */ /* 0x000f680000004800 */
[----:B------:R-:W-:Y:S04]  /*ef90*/  LDS R20, [R133.X4+0x24] ;  /* 0x0000240085147984 */ /* 0x000fe80000004800 */
[----:B------:R-:W-:Y:S01]  /*efa0*/  LDS R21, [R133.X4+0x28] ;  /* 0x0000280085157984 */ /* 0x000fe20000004800 */
[----:B--2---:R-:W-:-:S03]  /*efb0*/  FADD.FTZ R22, R2, UR8 ;  /* 0x0000000802167e21 */ /* 0x004fc60008010000 */
[----:B------:R-:W2:Y:S01]  /*efc0*/  LDS R2, [R133.X4+0x14] ;  /* 0x0000140085027984 */ /* 0x000ea20000004800 */
[----:B---3--:R-:W-:Y:S02]  /*efd0*/  FADD.FTZ R23, R3, UR8 ;  /* 0x0000000803177e21 */ /* 0x008fe40008010000 */
[----:B----4-:R-:W-:Y:S01]  /*efe0*/  FADD.FTZ R24, R18, UR8 ;  /* 0x0000000812187e21 */ /* 0x010fe20008010000 */
[----:B------:R-:W-:Y:S01]  /*eff0*/  FSETP.GTU.FTZ.AND P1, PT, R22, 20, PT ;  /* 0x41a000001600780b */ /* 0x000fe20003f3c000 */
[----:B------:R-:W3:Y:S01]  /*f000*/  LDS R3, [R133.X4+0x18] ;  /* 0x0000180085037984 */ /* 0x000ee20000004800 */
[----:B------:R-:W-:Y:S02]  /*f010*/  FSETP.GTU.FTZ.AND P6, PT, R23, 20, PT ;  /* 0x41a000001700780b */ /* 0x000fe40003fdc000 */
[----:B------:R-:W-:Y:S01]  /*f020*/  FSETP.GTU.FTZ.AND P5, PT, R24, 20, PT ;  /* 0x41a000001800780b */ /* 0x000fe20003fbc000 */
[----:B-----5:R-:W-:Y:S01]  /*f030*/  FADD.FTZ R25, R19, UR8 ;  /* 0x0000000813197e21 */ /* 0x020fe20008010000 */
[----:B------:R-:W4:Y:S04]  /*f040*/  LDS R18, [R133.X4+0x1c] ;  /* 0x00001c0085127984 */ /* 0x000f280000004800 */
[----:B------:R-:W5:Y:S03]  /*f050*/  LDS R19, [R133.X4+0x20] ;  /* 0x0000200085137984 */ /* 0x000f660000004800 */
[----:B------:R-:W-:-:S02]  /*f060*/  @!P1 FMUL.FTZ R22, R22, -1.4426950216293334961 ;  /* 0xbfb8aa3b16169820 */ /* 0x000fc40000410000 */
[----:B------:R-:W-:Y:S02]  /*f070*/  @!P6 FMUL.FTZ R23, R23, -1.4426950216293334961 ;  /* 0xbfb8aa3b1717e820 */ /* 0x000fe40000410000 */
[----:B------:R-:W-:Y:S02]  /*f080*/  @!P5 FMUL.FTZ R24, R24, -1.4426950216293334961 ;  /* 0xbfb8aa3b1818d820 */ /* 0x000fe40000410000 */
[----:B------:R-:W0:Y:S08]  /*f090*/  @!P1 MUFU.EX2 R22, R22 ;  /* 0x0000001600169308 */ /* 0x000e300000000800 */
[----:B------:R-:W1:Y:S08]  /*f0a0*/  @!P6 MUFU.EX2 R23, R23 ;  /* 0x000000170017e308 */ /* 0x000e700000000800 */
[----:B------:R-:W2:Y:S01]  /*f0b0*/  @!P5 MUFU.EX2 R24, R24 ;  /* 0x000000180018d308 */ /* 0x000ea20000000800 */
[----:B0-----:R-:W-:-:S02]  /*f0c0*/  @!P1 FADD.FTZ R22, R22, 1 ;  /* 0x3f80000016169421 */ /* 0x001fc40000010000 */
[----:B-1----:R-:W-:-:S05]  /*f0d0*/  @!P6 FADD.FTZ R23, R23, 1 ;  /* 0x3f8000001717e421 */ /* 0x002fca0000010000 */
[----:B------:R-:W0:Y:S01]  /*f0e0*/  @!P1 MUFU.RCP R27, R22 ;  /* 0x00000016001b9308 */ /* 0x000e220000001000 */
[----:B--2---:R-:W-:-:S07]  /*f0f0*/  @!P5 FADD.FTZ R24, R24, 1 ;  /* 0x3f8000001818d421 */ /* 0x004fce0000010000 */
[----:B------:R-:W1:Y:S08]  /*f100*/  @!P6 MUFU.RCP R26, R23 ;  /* 0x00000017001ae308 */ /* 0x000e700000001000 */
[----:B------:R-:W2:Y:S01]  /*f110*/  @!P5 MUFU.RCP R29, R24 ;  /* 0x00000018001dd308 */ /* 0x000ea20000001000 */
[----:B------:R-:W-:Y:S02]  /*f120*/  FADD.FTZ R2, R2, UR8 ;  /* 0x0000000802027e21 */ /* 0x000fe40008010000 */
[----:B---3--:R-:W-:-:S02]  /*f130*/  FADD.FTZ R3, R3, UR8 ;  /* 0x0000000803037e21 */ /* 0x008fc40008010000 */
[----:B----4-:R-:W-:Y:S02]  /*f140*/  FADD.FTZ R18, R18, UR8 ;  /* 0x0000000812127e21 */ /* 0x010fe40008010000 */
[----:B-----5:R-:W-:Y:S02]  /*f150*/  FADD.FTZ R19, R19, UR8 ;  /* 0x0000000813137e21 */ /* 0x020fe40008010000 */
[----:B------:R-:W-:Y:S02]  /*f160*/  FADD.FTZ R20, R20, UR8 ;  /* 0x0000000814147e21 */ /* 0x000fe40008010000 */
[----:B------:R-:W-:Y:S01]  /*f170*/  FADD.FTZ R21, R21, UR8 ;  /* 0x0000000815157e21 */ /* 0x000fe20008010000 */
[----:B------:R-:W-:Y:S01]  /*f180*/  FSETP.GTU.FTZ.AND P0, PT, R25, 20, PT ;  /* 0x41a000001900780b */ /* 0x000fe20003f1c000 */
[----:B0-----:R-:W-:Y:S01]  /*f190*/  @!P1 FMUL.FTZ R198, R198, R27 ;  /* 0x0000001bc6c69220 */ /* 0x001fe20000410000 */
[----:B------:R-:W-:Y:S01]  /*f1a0*/  FSETP.GTU.FTZ.AND P4, PT, R2, 20, PT ;  /* 0x41a000000200780b */ /* 0x000fe20003f9c000 */
[----:B-1----:R-:W-:Y:S01]  /*f1b0*/  @!P6 FMUL.FTZ R199, R199, R26 ;  /* 0x0000001ac7c7e220 */ /* 0x002fe20000410000 */
[----:B------:R-:W-:Y:S01]  /*f1c0*/  FSETP.GTU.FTZ.AND P3, PT, R3, 20, PT ;  /* 0x41a000000300780b */ /* 0x000fe20003f7c000 */
[----:B--2---:R-:W-:Y:S01]  /*f1d0*/  @!P5 FMUL.FTZ R200, R200, R29 ;  /* 0x0000001dc8c8d220 */ /* 0x004fe20000410000 */
[----:B------:R-:W-:-:S02]  /*f1e0*/  FSETP.GTU.FTZ.AND P2, PT, R18, 20, PT ;  /* 0x41a000001200780b */ /* 0x000fc40003f5c000 */
[----:B------:R-:W-:Y:S02]  /*f1f0*/  FSETP.GTU.FTZ.AND P1, PT, R19, 20, PT ;  /* 0x41a000001300780b */ /* 0x000fe40003f3c000 */
[----:B------:R-:W-:Y:S02]  /*f200*/  FSETP.GTU.FTZ.AND P6, PT, R20, 20, PT ;  /* 0x41a000001400780b */ /* 0x000fe40003fdc000 */
[----:B------:R-:W-:Y:S01]  /*f210*/  FSETP.GTU.FTZ.AND P5, PT, R21, 20, PT ;  /* 0x41a000001500780b */ /* 0x000fe20003fbc000 */
[----:B------:R-:W-:Y:S02]  /*f220*/  @!P0 FMUL.FTZ R25, R25, -1.4426950216293334961 ;  /* 0xbfb8aa3b19198820 */ /* 0x000fe40000410000 */
[----:B------:R-:W-:Y:S02]  /*f230*/  @!P4 FMUL.FTZ R2, R2, -1.4426950216293334961 ;  /* 0xbfb8aa3b0202c820 */ /* 0x000fe40000410000 */
[----:B------:R-:W-:Y:S02]  /*f240*/  @!P3 FMUL.FTZ R3, R3, -1.4426950216293334961 ;  /* 0xbfb8aa3b0303b820 */ /* 0x000fe40000410000 */
[----:B------:R-:W-:-:S02]  /*f250*/  @!P2 FMUL.FTZ R18, R18, -1.4426950216293334961 ;  /* 0xbfb8aa3b1212a820 */ /* 0x000fc40000410000 */
[----:B------:R-:W-:Y:S02]  /*f260*/  @!P1 FMUL.FTZ R19, R19, -1.4426950216293334961 ;  /* 0xbfb8aa3b13139820 */ /* 0x000fe40000410000 */
[----:B------:R-:W-:Y:S02]  /*f270*/  @!P6 FMUL.FTZ R20, R20, -1.4426950216293334961 ;  /* 0xbfb8aa3b1414e820 */ /* 0x000fe40000410000 */
[----:B------:R-:W-:Y:S01]  /*f280*/  @!P5 FMUL.FTZ R21, R21, -1.4426950216293334961 ;  /* 0xbfb8aa3b1515d820 */ /* 0x000fe20000410000 */
[----:B------:R-:W0:Y:S01]  /*f290*/  @!P0 MUFU.EX2 R25, R25 ;  /* 0x0000001900198308 */ /* 0x000e220000000800 */
[----:B------:R-:W-:-:S07]  /*f2a0*/  SHF.L.U32 R22, R135, 0x4, RZ ;  /* 0x0000000487167819 */ /* 0x000fce00000006ff */
[----:B------:R-:W1:Y:S01]  /*f2b0*/  @!P4 MUFU.EX2 R2, R2 ;  /* 0x000000020002c308 */ /* 0x000e620000000800 */
[----:B------:R-:W-:-:S07]  /*f2c0*/  LOP3.LUT R23, R22, 0xfffffe00, RZ, 0xc0, !PT ;  /* 0xfffffe0016177812 */ /* 0x000fce00078ec0ff */
[----:B------:R-:W2:Y:S08]  /*f2d0*/  @!P3 MUFU.EX2 R3, R3 ;  /* 0x000000030003b308 */ /* 0x000eb00000000800 */
[----:B------:R-:W3:Y:S08]  /*f2e0*/  @!P2 MUFU.EX2 R18, R18 ;  /* 0x000000120012a308 */ /* 0x000ef00000000800 */
[----:B------:R-:W4:Y:S08]  /*f2f0*/  @!P1 MUFU.EX2 R19, R19 ;  /* 0x0000001300139308 */ /* 0x000f300000000800 */
[----:B------:R-:W5:Y:S08]  /*f300*/  @!P6 MUFU.EX2 R20, R20 ;  /* 0x000000140014e308 */ /* 0x000f700000000800 */
[----:B------:R-:W5:Y:S01]  /*f310*/  @!P5 MUFU.EX2 R21, R21 ;  /* 0x000000150015d308 */ /* 0x000f620000000800 */
[----:B------:R-:W-:Y:S01]  /*f320*/  LEA R45, R134, R23, 0x4 ;  /* 0x00000017862d7211 */ /* 0x000fe200078e20ff */
[----:B0-----:R-:W-:-:S02]  /*f330*/  @!P0 FADD.FTZ R25, R25, 1 ;  /* 0x3f80000019198421 */ /* 0x001fc40000010000 */
[----:B-1----:R-:W-:Y:S01]  /*f340*/  @!P4 FADD.FTZ R2, R2, 1 ;  /* 0x3f8000000202c421 */ /* 0x002fe20000010000 */
[----:B------:R-:W-:Y:S01]  /*f350*/  IADD3 R22, R45, 0x1, RZ ;  /* 0x000000012d167810 */ /* 0x000fe20007ffe0ff */
[----:B--2---:R-:W-:Y:S01]  /*f360*/  @!P3 FADD.FTZ R3, R3, 1 ;  /* 0x3f8000000303b421 */ /* 0x004fe20000010000 */
[----:B------:R-:W-:Y:S01]  /*f370*/  IADD3 R23, R45, 0x2, RZ ;  /* 0x000000022d177810 */ /* 0x000fe20007ffe0ff */
[----:B---3--:R-:W-:Y:S02]  /*f380*/  @!P2 FADD.FTZ R18, R18, 1 ;  /* 0x3f8000001212a421 */ /* 0x008fe40000010000 */
[----:B----4-:R-:W-:Y:S02]  /*f390*/  @!P1 FADD.FTZ R19, R19, 1 ;  /* 0x3f80000013139421 */ /* 0x010fe40000010000 */
[----:B-----5:R-:W-:Y:S01]  /*f3a0*/  @!P6 FADD.FTZ R20, R20, 1 ;  /* 0x3f8000001414e421 */ /* 0x020fe20000010000 */
[----:B------:R0:W-:Y:S01]  /*f3b0*/  @!P0 MUFU.RCP R40, R25 ;  /* 0x0000001900288308 */ /* 0x0001e20000001000 */
[----:B------:R-:W-:Y:S01]  /*f3c0*/  @!P5 FADD.FTZ R21, R21, 1 ;  /* 0x3f8000001515d421 */ /* 0x000fe20000010000 */
[----:B------:R-:W-:-:S06]  /*f3d0*/  LEA.HI.SX32 R26, R23, R45, 0x1b ;  /* 0x0000002d171a7211 */ /* 0x000fcc00078fdaff */
[----:B------:R1:W2:Y:S01]  /*f3e0*/  @!P4 MUFU.RCP R41, R2 ;  /* 0x000000020029c308 */ /* 0x0002a20000001000 */
[----:B0-----:R-:W-:-:S07]  /*f3f0*/  LEA.HI.SX32 R25, R22, R45, 0x1b ;  /* 0x0000002d16197211 */ /* 0x001fce00078fdaff */
[----:B------:R0:W-:Y:S01]  /*f400*/  @!P3 MUFU.RCP R42, R3 ;  /* 0x00000003002ab308 */ /* 0x0001e20000001000 */
[----:B-1----:R-:W1:Y:S07]  /*f410*/  LDS R2, [R133.X4+0x2c] ;  /* 0x00002c0085027984 */ /* 0x002e6e0000004800 */
[----:B------:R3:W-:Y:S01]  /*f420*/  @!P2 MUFU.RCP R43, R18 ;  /* 0x00000012002ba308 */ /* 0x0007e20000001000 */
[----:B0-----:R-:W-:Y:S07]  /*f430*/  LDS R3, [R133.X4+0x30] ;  /* 0x0000300085037984 */ /* 0x001fee0000004800 */
[----:B------:R0:W4:Y:S01]  /*f440*/  @!P1 MUFU.RCP R44, R19 ;  /* 0x00000013002c9308 */ /* 0x0001220000001000 */
[----:B---3--:R-:W3:Y:S07]  /*f450*/  LDS R18, [R133.X4+0x34] ;  /* 0x0000340085127984 */ /* 0x008eee0000004800 */
[----:B------:R5:W1:Y:S01]  /*f460*/  @!P6 MUFU.RCP R23, R20 ;  /* 0x000000140017e308 */ /* 0x000a620000001000 */
[----:B0-----:R-:W0:Y:S07]  /*f470*/  LDS R19, [R133.X4+0x38] ;  /* 0x0000380085137984 */ /* 0x001e2e0000004800 */
[----:B------:R1:W0:Y:S01]  /*f480*/  @!P5 MUFU.RCP R22, R21 ;  /* 0x000000150016d308 */ /* 0x0002220000001000 */
[----:B-----5:R-:W5:Y:S04]  /*f490*/  LDS R20, [R133.X4+0x3c] ;  /* 0x00003c0085147984 */ /* 0x020f680000004800 */
[----:B-1----:R-:W1:Y:S04]  /*f4a0*/  LDS R21, [R133.X4] ;  /* 0x0000000085157984 */ /* 0x002e680000004800 */
        /* <DEDUP_REMOVED lines=9> */
[----:B------:R-:W-:Y:S02]  /*f540*/  IADD3 R33, R45, 0x9, RZ ;  /* 0x000000092d217810 */ /* 0x000fe40007ffe0ff */
[-C--:B------:R-:W-:Y:S02]  /*f550*/  LEA.HI.SX32 R29, R29, R45.reuse, 0x1b ;  /* 0x0000002d1d1d7211 */ /* 0x080fe400078fdaff */
[C---:B------:R-:W-:Y:S02]  /*f560*/  IADD3 R34, R45.reuse, 0xa, RZ ;  /* 0x0000000a2d227810 */ /* 0x040fe40007ffe0ff */
[----:B------:R-:W-:Y:S01]  /*f570*/  LEA.HI.SX32 R30, R30, R45, 0x1b ;  /* 0x0000002d1e1e7211 */ /* 0x000fe200078fdaff */
[----:B------:R-:W-:Y:S01]  /*f580*/  STS [R133.X4], R234 ;  /* 0x000000ea85007388 */ /* 0x000fe20000004800 */
[----:B------:R-:W-:-:S02]  /*f590*/  IADD3 R35, R45, 0xb, RZ ;  /* 0x0000000b2d237810 */ /* 0x000fc40007ffe0ff */
[----:B------:R-:W-:Y:S01]  /*f5a0*/  LEA.HI.SX32 R31, R31, R45, 0x1b ;  /* 0x0000002d1f1f7211 */ /* 0x000fe200078fdaff */
[----:B------:R-:W-:Y:S01]  /*f5b0*/  STS [R25.X4+0x4], R233 ;  /* 0x000004e919007388 */ /* 0x000fe20000004800 */
[C---:B------:R-:W-:Y:S01]  /*f5c0*/  IADD3 R36, R45.reuse, 0xc, RZ ;  /* 0x0000000c2d247810 */ /* 0x040fe20007ffe0ff */
[----:B--2---:R-:W-:Y:S01]  /*f5d0*/  @!P4 FMUL.FTZ R202, R202, R41 ;  /* 0x00000029cacac220 */ /* 0x004fe20000410000 */
        /* <DEDUP_REMOVED lines=20> */
[----:B----4-:R-:W-:-:S03]  /*f720*/  @!P1 FMUL.FTZ R205, R205, R44 ;  /* 0x0000002ccdcd9220 */ /* 0x010fc60000410000 */
[----:B------:R-:W-:Y:S01]  /*f730*/  STS [R34.X4+0x28], R224 ;  /* 0x000028e022007388 */ /* 0x000fe20000004800 */
[----:B------:R-:W-:-:S03]  /*f740*/  MOV R44, UR11 ;  /* 0x0000000b002c7c02 */ /* 0x000fc60008000f00 */
[----:B------:R-:W-:Y:S04]  /*f750*/  STS [R35.X4+0x2c], R223 ;  /* 0x00002cdf23007388 */ /* 0x000fe80000004800 */
[----:B------:R-:W-:Y:S01]  /*f760*/  STS [R36.X4+0x30], R222 ;  /* 0x000030de24007388 */ /* 0x000fe20000004800 */
[----:B------:R-:W-:-:S03]  /*f770*/  @!P2 FMUL.FTZ R204, R204, R43 ;  /* 0x0000002bcccca220 */ /* 0x000fc60000410000 */
        /* <DEDUP_REMOVED lines=23> */
[----:B---3--:R-:W-:Y:S02]  /*f8f0*/  FADD.FTZ R24, R18, UR8 ;  /* 0x0000000812187e21 */ /* 0x008fe40008010000 */
[----:B------:R-:W-:Y:S02]  /*f900*/  FADD.FTZ R3, R3, UR8 ;  /* 0x0000000803037e21 */ /* 0x000fe40008010000 */
[----:B------:R-:W-:Y:S01]  /*f910*/  @!P0 FMUL.FTZ R201, R201, R40 ;  /* 0x00000028c9c98220 */ /* 0x000fe20000410000 */
[----:B------:R-:W-:Y:S02]  /*f920*/  FSETP.GTU.FTZ.AND P0, PT, R2, 20, PT ;  /* 0x41a000000200780b */ /* 0x000fe40003f1c000 */
[----:B------:R-:W-:Y:S02]  /*f930*/  FSETP.GTU.FTZ.AND P2, PT, R24, 20, PT ;  /* 0x41a000001800780b */ /* 0x000fe40003f5c000 */
[----:B------:R-:W-:Y:S01]  /*f940*/  FSETP.GTU.FTZ.AND P1, PT, R3, 20, PT ;  /* 0x41a000000300780b */ /* 0x000fe20003f3c000 */
[----:B------:R-:W2:Y:S01]  /*f950*/  LDS R73, [0x2100] ;  /* 0x00210000ff497984 */ /* 0x000ea20000000800 */
[----:B------:R-:W-:-:S02]  /*f960*/  @!P3 FMUL.FTZ R203, R203, R42 ;  /* 0x0000002acbcbb220 */ /* 0x000fc40000410000 */
[----:B0-----:R-:W-:-:S05]  /*f970*/  FADD.FTZ R40, R19, UR8 ;  /* 0x0000000813287e21 */ /* 0x001fca0008010000 */
[----:B------:R-:W-:Y:S02]  /*f980*/  @!P0 FMUL.FTZ R2, R2, -1.4426950216293334961 ;  /* 0xbfb8aa3b02028820 */ /* 0x000fe40000410000 */
[----:B-----5:R-:W-:Y:S02]  /*f990*/  FADD.FTZ R42, R20, UR8 ;  /* 0x00000008142a7e21 */ /* 0x020fe40008010000 */
[----:B------:R-:W-:Y:S01]  /*f9a0*/  @!P2 FMUL.FTZ R20, R24, -1.4426950216293334961 ;  /* 0xbfb8aa3b1814a820 */ /* 0x000fe20000410000 */
[----:B------:R-:W-:Y:S01]  /*f9b0*/  FSETP.GTU.FTZ.AND P3, PT, R40, 20, PT ;  /* 0x41a000002800780b */ /* 0x000fe20003f7c000 */
[----:B------:R-:W-:Y:S02]  /*f9c0*/  @!P6 FMUL.FTZ R206, R206, R23 ;  /* 0x00000017cecee220 */ /* 0x000fe40000410000 */
[----:B------:R-:W-:Y:S01]  /*f9d0*/  @!P1 FMUL.FTZ R18, R3, -1.4426950216293334961 ;  /* 0xbfb8aa3b03129820 */ /* 0x000fe20000410000 */
[----:B------:R0:W-:Y:S01]  /*f9e0*/  @!P0 MUFU.EX2 R23, R2 ;  /* 0x0000000200178308 */ /* 0x0001e20000000800 */
[----:B------:R-:W-:-:S02]  /*f9f0*/  @!P5 FMUL.FTZ R207, R207, R22 ;  /* 0x00000016cfcfd220 */ /* 0x000fc40000410000 */
[----:B-1----:R-:W-:Y:S01]  /*fa00*/  FADD.FTZ R22, R21, UR8 ;  /* 0x0000000815167e21 */ /* 0x002fe20008010000 */
[----:B------:R-:W-:Y:S02]  /*fa10*/  FSETP.GTU.FTZ.AND P4, PT, R42, 20, PT ;  /* 0x41a000002a00780b */ /* 0x000fe40003f9c000 */
[----:B0-----:R-:W-:Y:S02]  /*fa20*/  IADD3 R2, P5, R196, UR12, RZ ;  /* 0x0000000cc4027c10 */ /* 0x001fe4000ffbe0ff */
[----:B------:R-:W0:Y:S02]  /*fa30*/  @!P1 MUFU.EX2 R19, R18 ;  /* 0x0000001200139308 */ /* 0x000e240000000800 */
[----:B------:R-:W-:Y:S02]  /*fa40*/  LEA.HI.X.SX32 R3, R46, R79, 0x1, P5 ;  /* 0x0000004f2e037211 */ /* 0x000fe400028f0eff */
[----:B------:R-:W-:-:S04]  /*fa50*/  FSETP.GTU.FTZ.AND P5, PT, R22, 20, PT ;  /* 0x41a000001600780b */ /* 0x000fc80003fbc000 */
[----:B------:R-:W1:Y:S01]  /*fa60*/  @!P2 MUFU.EX2 R20, R20 ;  /* 0x000000140014a308 */ /* 0x000e620000000800 */
[----:B------:R-:W-:Y:S02]  /*fa70*/  @!P3 FMUL.FTZ R21, R40, -1.4426950216293334961 ;  /* 0xbfb8aa3b2815b820 */ /* 0x000fe40000410000 */
[----:B------:R-:W-:Y:S01]  /*fa80*/  @!P4 FMUL.FTZ R24, R42, -1.4426950216293334961 ;  /* 0xbfb8aa3b2a18c820 */ /* 0x000fe20000410000 */
[----:B------:R-:W-:-:S04]  /*fa90*/  UIMAD UR4, UR26, UR36, URZ ;  /* 0x000000241a0472a4 */ /* 0x000fc8000f8e023f */
[----:B------:R-:W3:Y:S01]  /*faa0*/  @!P3 MUFU.EX2 R21, R21 ;  /* 0x000000150015b308 */ /* 0x000ee20000000800 */
[----:B0-----:R-:W-:Y:S01]  /*fab0*/  @!P1 FADD.FTZ R19, R19, 1 ;  /* 0x3f80000013139421 */ /* 0x001fe20000010000 */
[----:B--2---:R-:W-:Y:S01]  /*fac0*/  ISETP.GE.AND P6, PT, R196, R73, PT ;  /* 0x00000049c400720c */ /* 0x004fe20003fc6270 */
[----:B------:R-:W-:Y:S02]  /*fad0*/  @!P5 FMUL.FTZ R18, R22, -1.4426950216293334961 ;  /* 0xbfb8aa3b1612d820 */ /* 0x000fe40000410000 */
[----:B-1----:R-:W-:-:S03]  /*fae0*/  @!P2 FADD.FTZ R20, R20, 1 ;  /* 0x3f8000001414a421 */ /* 0x002fc60000010000 */
[----:B------:R-:W0:Y:S01]  /*faf0*/  @!P4 MUFU.EX2 R24, R24 ;  /* 0x000000180018c308 */ /* 0x000e220000000800 */
[----:B------:R-:W-:Y:S02]  /*fb00*/  UIMAD.WIDE.U32 UR34, UR27, UR36, URZ ;  /* 0x000000241b2272a5 */ /* 0x000fe4000f8e003f */
[----:B------:R-:W-:-:S03]  /*fb10*/  UIMAD UR12, UR27, UR37, UR4 ;  /* 0x000000251b0c72a4 */ /* 0x000fc6000f8e0204 */
[----:B------:R-:W-:Y:S02]  /*fb20*/  ULDC.64 UR36, c[0x0][0x2f8] ;  /* 0x0000be0000247ab9 */ /* 0x000fe40000000a00 */
[----:B------:R-:W1:Y:S01]  /*fb30*/  @!P5 MUFU.EX2 R22, R18 ;  /* 0x000000120016d308 */ /* 0x000e620000000800 */
[----:B------:R-:W-:-:S07]  /*fb40*/  UIMAD UR6, UR26, UR36, URZ ;  /* 0x000000241a0672a4 */ /* 0x000fce000f8e023f */
[----:B------:R-:W2:Y:S01]  /*fb50*/  @!P1 MUFU.RCP R40, R19 ;  /* 0x0000001300289308 */ /* 0x000ea20000001000 */
[----:B------:R-:W-:-:S07]  /*fb60*/  @!P0 FADD.FTZ R23, R23, 1 ;  /* 0x3f80000017178421 */ /* 0x000fce0000010000 */
[----:B------:R-:W4:Y:S01]  /*fb70*/  @!P2 MUFU.RCP R77, R20 ;  /* 0x00000014004da308 */ /* 0x000f220000001000 */
[----:B------:R-:W-:Y:S01]  /*fb80*/  UIMAD.WIDE.U32 UR4, UR27, UR36, URZ ;  /* 0x000000241b0472a5 */ /* 0x000fe2000f8e003f */
[----:B------:R-:W-:Y:S01]  /*fb90*/  BSSY B0, `(.L_x_1886) ;  /* 0x0000012000007945 */ /* 0x000fe20003800000 */
[----:B------:R-:W-:Y:S02]  /*fba0*/  UIMAD UR6, UR27, UR37, UR6 ;  /* 0x000000251b0672a4 */ /* 0x000fe4000f8e0206 */
[----:B------:R-:W-:-:S03]  /*fbb0*/  UIADD3 UR10, UR35, UR12, URZ ;  /* 0x0000000c230a7290 */ /* 0x000fc6000fffe03f */
[----:B------:R3:W0:Y:S02]  /*fbc0*/  @!P0 MUFU.RCP R75, R23 ;  /* 0x00000017004b8308 */ /* 0x0006240000001000 */
[----:B---3--:R-:W-:Y:S01]  /*fbd0*/  @!P3 FADD.FTZ R23, R21, 1 ;  /* 0x3f8000001517b421 */ /* 0x008fe20000010000 */
[----:B------:R-:W-:Y:S05]  /*fbe0*/  @P6 BRA `(.L_x_1887) ;  /* 0x000000c000006947 */ /* 0x000fea0003800000 */
[----:B-12-4-:R-:W-:Y:S01]  /*fbf0*/  MOV R19, UR27 ;  /* 0x0000001b00137c02 */ /* 0x016fe20008000f00 */
        /* <DEDUP_REMOVED lines=11> */
.L_x_1887:
[----:B-12-4-:R-:W-:Y:S05]  /*fcb0*/  BSYNC B0 ;  /* 0x0000000000007941 */ /* 0x016fea0003800000 */
.L_x_1886:
[----:B------:R-:W2:Y:S01]  /*fcc0*/  LDL.LU R41, [R1+0x14] ;  /* 0x0000140001297983 */ /* 0x000ea20000300800 */
[----:B------:R-:W-:Y:S01]  /*fcd0*/  ULDC UR12, c[0x0][0x174] ;  /* 0x00005d00000c7ab9 */ /* 0x000fe20000000800 */
[----:B------:R-:W1:Y:S01]  /*fce0*/  @!P3 MUFU.RCP R20, R23 ;  /* 0x000000170014b308 */ /* 0x000e620000001000 */
[----:B------:R-:W-:Y:S01]  /*fcf0*/  UIADD3 UR12, UR7, -UR12, URZ ;  /* 0x8000000c070c7290 */ /* 0x000fe2000fffe03f */
[----:B0-----:R-:W-:Y:S01]  /*fd00*/  @!P4 FADD.FTZ R24, R24, 1 ;  /* 0x3f8000001818c421 */ /* 0x001fe20000010000 */
[----:B------:R-:W-:Y:S01]  /*fd10*/  ULDC.64 UR36, c[0x0][0x2e0] ;  /* 0x0000b80000247ab9 */ /* 0x000fe20000000a00 */
[----:B------:R-:W-:Y:S01]  /*fd20*/  @!P0 FMUL.FTZ R208, R208, R75 ;  /* 0x0000004bd0d08220 */ /* 0x000fe20000410000 */
[----:B------:R-:W-:Y:S01]  /*fd30*/  UMOV UR35, UR10 ;  /* 0x0000000a00237c82 */ /* 0x000fe20008000000 */
[----:B------:R-:W-:Y:S01]  /*fd40*/  @!P5 FADD.FTZ R22, R22, 1 ;  /* 0x3f8000001616d421 */ /* 0x000fe20000010000 */
[----:B------:R-:W-:Y:S01]  /*fd50*/  UIMAD.WIDE.U32 UR34, UR29, UR36, UR34 ;  /* 0x000000241d2272a5 */ /* 0x000fe2000f8e0022 */
[C---:B------:R-:W-:Y:S01]  /*fd60*/  LEA R18, P0, R196.reuse, c[0x0][0x330], 0x2 ;  /* 0x0000cc00c4127a11 */ /* 0x040fe200078010ff */
[----:B------:R-:W-:Y:S01]  /*fd70*/  UIMAD UR10, UR28, UR36, URZ ;  /* 0x000000241c0a72a4 */ /* 0x000fe2000f8e023f */
[----:B------:R-:W0:Y:S01]  /*fd80*/  @!P4 MUFU.RCP R21, R24 ;  /* 0x000000180015c308 */ /* 0x000e220000001000 */
[----:B------:R-:W-:Y:S01]  /*fd90*/  UIMAD UR36, UR12, -0x800, URZ ;  /* 0xfffff8000c2478a4 */ /* 0x000fe2000f8e023f */
[----:B------:R-:W-:Y:S01]  /*fda0*/  @!P1 FMUL.FTZ R215, R215, R40 ;  /* 0x00000028d7d79220 */ /* 0x000fe20000410000 */
[----:B------:R-:W-:Y:S01]  /*fdb0*/  UIMAD UR10, UR29, UR37, UR10 ;  /* 0x000000251d0a72a4 */ /* 0x000fe2000f8e020a */
[----:B------:R-:W-:Y:S01]  /*fdc0*/  LEA.HI.X R19, R196, c[0x0][0x334], R79, 0x2, P0 ;  /* 0x0000cd00c4137a11 */ /* 0x000fe200000f144f */
[----:B------:R-:W-:Y:S01]  /*fdd0*/  UIADD3 UR12, UP0, UR36, UR34, URZ ;  /* 0x00000022240c7290 */ /* 0x000fe2000ff1e03f */
[----:B------:R-:W-:Y:S01]  /*fde0*/  @!P2 FMUL.FTZ R216, R216, R77 ;  /* 0x0000004dd8d8a220 */ /* 0x000fe20000410000 */
[----:B------:R-:W-:Y:S01]  /*fdf0*/  USHF.R.S32.HI UR37, URZ, 0x1f, UR36 ;  /* 0x0000001f3f257899 */ /* 0x000fe20008011424 */
[----:B------:R-:W3:Y:S01]  /*fe00*/  @!P5 MUFU.RCP R22, R22 ;  /* 0x000000160016d308 */ /* 0x000ee20000001000 */
[-C--:B------:R-:W-:Y:S01]  /*fe10*/  ISETP.GE.AND P2, PT, R16, R73.reuse, PT ;  /* 0x000000491000720c */ /* 0x080fe20003f46270 */
[----:B-1----:R-:W-:Y:S01]  /*fe20*/  @!P3 FMUL.FTZ R217, R217, R20 ;  /* 0x00000014d9d9b220 */ /* 0x002fe20000410000 */
[----:B------:R-:W-:Y:S01]  /*fe30*/  UIADD3.X UR34, UR37, UR10, UR35, UP0, !UPT ;  /* 0x0000000a25227290 */ /* 0x000fe200087fe423 */
[----:B------:R-:W-:Y:S01]  /*fe40*/  MOV R23, UR12 ;  /* 0x0000000c00177c02 */ /* 0x000fe20008000f00 */
[----:B------:R-:W-:Y:S01]  /*fe50*/  UIADD3 UR12, UR5, UR6, URZ ;  /* 0x00000006050c7290 */ /* 0x000fe2000fffe03f */
[----:B------:R-:W-:Y:S01]  /*fe60*/  ISETP.GE.AND P0, PT, R15, R73, PT ;  /* 0x000000490f00720c */ /* 0x000fe20003f06270 */
[----:B------:R-:W-:Y:S01]  /*fe70*/  BSSY B0, `(.L_x_1888) ;  /* 0x000006a000007945 */ /* 0x000fe20003800000 */
[----:B------:R-:W-:Y:S01]  /*fe80*/  LEA R18, P1, R23, R18, 0x2 ;  /* 0x0000001217127211 */ /* 0x000fe200078210ff */
[----:B0-----:R-:W-:Y:S01]  /*fe90*/  @!P4 FMUL.FTZ R218, R218, R21 ;  /* 0x00000015dadac220 */ /* 0x001fe20000410000 */
[----:B------:R-:W-:-:S02]  /*fea0*/  MOV R24, UR34 ;  /* 0x0000002200187c02 */ /* 0x000fc40008000f00 */
[----:B------:R-:W-:Y:S02]  /*feb0*/  ISETP.GE.AND P4, PT, R11, R73, PT ;  /* 0x000000490b00720c */ /* 0x000fe40003f86270 */
[----:B------:R-:W-:Y:S02]  /*fec0*/  LEA.HI.X R19, R23, R19, R24, 0x2, P1 ;  /* 0x0000001317137211 */ /* 0x000fe400008f1418 */
[-C--:B------:R-:W-:Y:S01]  /*fed0*/  ISETP.GE.AND P1, PT, R14, R73.reuse, PT ;  /* 0x000000490e00720c */ /* 0x080fe20003f26270 */
[----:B---3--:R-:W-:Y:S01]  /*fee0*/  @!P5 FMUL.FTZ R197, R197, R22 ;  /* 0x00000016c5c5d220 */ /* 0x008fe20000410000 */
[-C--:B------:R-:W-:Y:S01]  /*fef0*/  ISETP.GE.AND P5, PT, R12, R73.reuse, PT ;  /* 0x000000490c00720c */ /* 0x080fe20003fa6270 */
[----:B------:R-:W-:Y:S01]  /*ff00*/  @!P2 STG.E [R18.64+-0x1f00], R45 ;  /* 0xffe1002d1200a986 */ /* 0x000fe2000c101928 */
[-C--:B------:R-:W-:Y:S02]  /*ff10*/  ISETP.GE.AND P2, PT, R13, R73.reuse, PT ;  /* 0x000000490d00720c */ /* 0x080fe40003f46270 */
[-C--:B------:R-:W-:Y:S01]  /*ff20*/  ISETP.GE.AND P3, PT, R10, R73.reuse, PT ;  /* 0x000000490a00720c */ /* 0x080fe20003f66270 */
[----:B------:R-:W-:Y:S01]  /*ff30*/  @!P0 STG.E [R18.64+-0x1e80], R47 ;  /* 0xffe1802f12008986 */ /* 0x000fe2000c101928 */
[----:B------:R-:W-:-:S02]  /*ff40*/  ISETP.GE.AND P0, PT, R9, R73, PT ;  /* 0x000000490900720c */ /* 0x000fc40003f06270 */
[----:B------:R-:W-:Y:S01]  /*ff50*/  ISETP.NE.AND P6, PT, R135, RZ, PT ;  /* 0x000000ff8700720c */ /* 0x000fe20003fc5270 */
        /* <DEDUP_REMOVED lines=19> */
[----:B------:R0:W-:Y:S04]  /*10090*/  @!P1 STG.E [R18.64+-0x1880], R71 ;  /* 0xffe7804712009986 */ /* 0x0001e8000c101928 */
[----:B------:R-:W-:Y:S01]  /*100a0*/  BAR.SYNC.DEFER_BLOCKING 0x0 ;  /* 0x0000000000007b1d */ /* 0x000fe20000010000 */
[----:B0-----:R-:W-:-:S05]  /*100b0*/  MOV R18, UR11 ;  /* 0x0000000b00127c02 */ /* 0x001fca0008000f00 */
        /* <DEDUP_REMOVED lines=39> */
[----:B------:R-:W-:Y:S01]  /*10330*/  FADD.FTZ R21, R20, R201 ;  /* 0x000000c914157221 */ /* 0x000fe20000010000 */
[----:B------:R-:W-:-:S03]  /*10340*/  IADD3 R20, P1, R196, -0x7e0, RZ ;  /* 0xfffff820c4147810 */ /* 0x000fc60007f3e0ff */
[----:B0-----:R-:W-:Y:S01]  /*10350*/  FADD.FTZ R202, R21, R202 ;  /* 0x000000ca15ca7221 */ /* 0x001fe20000010000 */
[----:B------:R-:W-:-:S03]  /*10360*/  IADD3.X R79, R79, -0x1, RZ, P1, !PT ;  /* 0xffffffff4f4f7810 */ /* 0x000fc60000ffe4ff */
[----:B-1----:R-:W-:-:S04]  /*10370*/  FADD.FTZ R203, R202, R203 ;  /* 0x000000cbcacb7221 */ /* 0x002fc80000010000 */
        /* <DEDUP_REMOVED lines=25> */
.L_x_1889:
[----:B-1----:R-:W-:Y:S05]  /*10510*/  BSYNC B0 ;  /* 0x0000000000007941 */ /* 0x002fea0003800000 */
.L_x_1888:
[----:B------:R-:W-:Y:S01]  /*10520*/  ULDC.64 UR10, c[0x0][0x300] ;  /* 0x0000c000000a7ab9 */ /* 0x000fe20000000a00 */
[----:B------:R-:W-:Y:S01]  /*10530*/  LEA R2, P0, R20, c[0x0][0x340], 0x2 ;  /* 0x0000d00014027a11 */ /* 0x000fe200078010ff */
        /* <DEDUP_REMOVED lines=56> */
.L_x_1751:
        /* <DEDUP_REMOVED lines=35> */
.L_x_1892:
[----:B-1----:R-:W-:Y:S05]  /*10af0*/  BSYNC B0 ;  /* 0x0000000000007941 */ /* 0x002fea0003800000 */
.L_x_1891:
        /* <DEDUP_REMOVED lines=34> */
.L_x_1894:
[----:B------:R-:W3:Y:S02]  /*10d20*/  S2R R7, SR_TID.X ;  /* 0x0000000000077919 */ /* 0x000ee40000002100 */
.L_x_1895:
[----:B-1----:R-:W-:Y:S05]  /*10d30*/  BSYNC B0 ;  /* 0x0000000000007941 */ /* 0x002fea0003800000 */
.L_x_1893:
[----:B---3--:R-:W-:-:S13]  /*10d40*/  ISETP.GE.AND P0, PT, R7, c[0x0][0x16c], PT ;  /* 0x00005b0007007a0c */ /* 0x008fda0003f06270 */
[----:B------:R-:W-:Y:S05]  /*10d50*/  @P0 EXIT ;  /* 0x000000000000094d */ /* 0x000fea0003800000 */
[----:B------:R-:W-:Y:S02]  /*10d60*/  ULDC.64 UR6, c[0x0][0x288] ;  /* 0x0000a20000067ab9 */ /* 0x000fe40000000a00 */
[----:B------:R-:W-:Y:S02]  /*10d70*/  UIMAD UR28, UR28, UR6, URZ ;  /* 0x000000061c1c72a4 */ /* 0x000fe4000f8e023f */
[----:B------:R-:W-:Y:S02]  /*10d80*/  UIMAD.WIDE.U32 UR4, UR29, UR6, URZ ;  /* 0x000000061d0472a5 */ /* 0x000fe4000f8e003f */
[----:B------:R-:W-:-:S04]  /*10d90*/  UIMAD UR6, UR29, UR7, UR28 ;  /* 0x000000071d0672a4 */ /* 0x000fc8000f8e021c */
[----:B------:R-:W-:Y:S02]  /*10da0*/  UIADD3 UR6, UR5, UR6, URZ ;  /* 0x0000000605067290 */ /* 0x000fe4000fffe03f */
.L_x_1896:
        /* <DEDUP_REMOVED lines=19> */
.L_x_1789:
[----:B------:R-:W-:Y:S01]  /*10ee0*/  HFMA2.MMA R66, -RZ, RZ, 0, 5.9604644775390625e-08 ;  /* 0x00000001ff427435 */ /* 0x000fe200000001ff */
[----:B------:R-:W-:-:S02]  /*10ef0*/  MOV R65, R68 ;  /* 0x0000004400417202 */ /* 0x000fc40000000f00 */
[----:B------:R-:W-:Y:S02]  /*10f00*/  MOV R214, RZ ;  /* 0x000000ff00d67202 */ /* 0x000fe40000000f00 */
[----:B------:R-:W-:Y:S02]  /*10f10*/  MOV R213, 0xffffffff ;  /* 0xffffffff00d57802 */ /* 0x000fe40000000f00 */
[----:B------:R-:W-:Y:S02]  /*10f20*/  MOV R64, 0x10f40 ;  /* 0x00010f4000407802 */ /* 0x000fe40000000f00 */
[----:B0-2--5:R-:W-:Y:S05]  /*10f30*/  CALL.REL.NOINC `($__internal_44_$__cuda_sm70_shflsync_up) ;  /* 0x00001e1000007944 */ /* 0x025fea0003c00000 */
[----:B-1----:R-:W-:Y:S01]  /*10f40*/  MOV R67, R66 ;  /* 0x0000004200437202 */ /* 0x002fe20000000f00 */
[----:B------:R-:W-:Y:S05]  /*10f50*/  BRA `(.L_x_1897) ;  /* 0xffff6ef000007947 */ /* 0x000fea000383ffff */
.L_x_1790:
[----:B------:R-:W-:Y:S01]  /*10f60*/  HFMA2.MMA R66, -RZ, RZ, 0, 5.9604644775390625e-08 ;  /* 0x00000001ff427435 */ /* 0x000fe200000001ff */
[----:B------:R-:W-:Y:S02]  /*10f70*/  MOV R65, R70 ;  /* 0x0000004600417202 */ /* 0x000fe40000000f00 */
[----:B------:R-:W-:Y:S02]  /*10f80*/  MOV R214, RZ ;  /* 0x000000ff00d67202 */ /* 0x000fe40000000f00 */
[----:B------:R-:W-:-:S02]  /*10f90*/  MOV R213, 0xffffffff ;  /* 0xffffffff00d57802 */ /* 0x000fc40000000f00 */
[----:B------:R-:W-:Y:S02]  /*10fa0*/  MOV R64, 0x10fc0 ;  /* 0x00010fc000407802 */ /* 0x000fe40000000f00 */
[----:B0123-5:R-:W-:Y:S05]  /*10fb0*/  CALL.REL.NOINC `($__internal_44_$__cuda_sm70_shflsync_up) ;  /* 0x00001d9000007944 */ /* 0x02ffea0003c00000 */
[----:B-1----:R-:W-:Y:S01]  /*10fc0*/  MOV R71, R66 ;  /* 0x0000004200477202 */ /* 0x002fe20000000f00 */
[----:B------:R-:W-:Y:S01]  /*10fd0*/  HFMA2.MMA R66, -RZ, RZ, 0, 5.9604644775390625e-08 ;  /* 0x00000001ff427435 */ /* 0x000fe200000001ff */
[----:B------:R-:W-:Y:S02]  /*10fe0*/  MOV R65, R211 ;  /* 0x000000d300417202 */ /* 0x000fe40000000f00 */
[----:B------:R-:W-:Y:S02]  /*10ff0*/  MOV R214, RZ ;  /* 0x000000ff00d67202 */ /* 0x000fe40000000f00 */
[----:B------:R-:W-:Y:S02]  /*11000*/  MOV R213, 0xffffffff ;  /* 0xffffffff00d57802 */ /* 0x000fe40000000f00 */
[----:B------:R-:W-:Y:S02]  /*11010*/  MOV R64, 0x11030 ;  /* 0x0001103000407802 */ /* 0x000fe40000000f00 */
[----:B------:R-:W-:Y:S05]  /*11020*/  CALL.REL.NOINC `($__internal_44_$__cuda_sm70_shflsync_up) ;  /* 0x00001d2000007944 */ /* 0x000fea0003c00000 */
[----:B-1----:R-:W-:Y:S01]  /*11030*/  MOV R210, R66 ;  /* 0x0000004200d27202 */ /* 0x002fe20000000f00 */
[----:B------:R-:W-:Y:S01]  /*11040*/  HFMA2.MMA R66, -RZ, RZ, 0, 5.9604644775390625e-08 ;  /* 0x00000001ff427435 */ /* 0x000fe200000001ff */
[----:B------:R-:W-:-:S02]  /*11050*/  MOV R65, R69 ;  /* 0x0000004500417202 */ /* 0x000fc40000000f00 */
[----:B------:R-:W-:Y:S02]  /*11060*/  MOV R214, RZ ;  /* 0x000000ff00d67202 */ /* 0x000fe40000000f00 */
[----:B------:R-:W-:Y:S02]  /*11070*/  MOV R213, 0xffffffff ;  /* 0xffffffff00d57802 */ /* 0x000fe40000000f00 */
[----:B------:R-:W-:Y:S02]  /*11080*/  MOV R64, 0x110a0 ;  /* 0x000110a000407802 */ /* 0x000fe40000000f00 */
[----:B------:R-:W-:Y:S05]  /*11090*/  CALL.REL.NOINC `($__internal_44_$__cuda_sm70_shflsync_up) ;  /* 0x00001cb000007944 */ /* 0x000fea0003c00000 */
[----:B------:R-:W-:Y:S01]  /*110a0*/  FMUL.FTZ R64, R70, R67 ;  /* 0x0000004346407220 */ /* 0x000fe20000410000 */
[----:B------:R-:W-:Y:S01]  /*110b0*/  ISETP.GE.AND P0, PT, R134, 0x1, PT ;  /* 0x000000018600780c */ /* 0x000fe20003f06270 */
[-C--:B------:R-:W-:Y:S01]  /*110c0*/  FMUL.FTZ R65, R70, R71.reuse ;  /* 0x0000004746417220 */ /* 0x080fe20000410000 */
[----:B------:R-:W-:Y:S01]  /*110d0*/  MOV R214, RZ ;  /* 0x000000ff00d67202 */ /* 0x000fe20000000f00 */
[----:B------:R-:W-:Y:S01]  /*110e0*/  FFMA.FTZ R64, R68, R71, R64 ;  /* 0x0000004744407223 */ /* 0x000fe20000010040 */
[----:B------:R-:W-:Y:S01]  /*110f0*/  MOV R213, 0xffffffff ;  /* 0xffffffff00d57802 */ /* 0x000fe20000000f00 */
[----:B------:R-:W-:-:S02]  /*11100*/  FMUL.FTZ R71, R70, R210 ;  /* 0x000000d246477220 */ /* 0x000fc40000410000 */
[----:B------:R-:W-:Y:S02]  /*11110*/  FFMA.FTZ R65, R68, R67, -R65 ;  /* 0x0000004344417223 */ /* 0x000fe40000010841 */
[C---:B-1----:R-:W-:Y:S01]  /*11120*/  FMUL.FTZ R67, R70.reuse, R66 ;  /* 0x0000004246437220 */ /* 0x042fe20000410000 */
[----:B------:R-:W-:Y:S01]  /*11130*/  FSEL R70, R70, R64, !P0 ;  /* 0x0000004046467208 */ /* 0x000fe20004000000 */
[C---:B------:R-:W-:Y:S01]  /*11140*/  FFMA.FTZ R66, R68.reuse, R66, R71 ;  /* 0x0000004244427223 */ /* 0x040fe20000010047 */
[----:B------:R-:W-:Y:S01]  /*11150*/  MOV R64, 0x111f0 ;  /* 0x000111f000407802 */ /* 0x000fe20000000f00 */
[C---:B------:R-:W-:Y:S01]  /*11160*/  FFMA.FTZ R67, R68.reuse, R210, -R67 ;  /* 0x000000d244437223 */ /* 0x040fe20000010843 */
[----:B------:R-:W-:Y:S01]  /*11170*/  FSEL R68, R68, R65, !P0 ;  /* 0x0000004144447208 */ /* 0x000fe20004000000 */
[----:B------:R-:W-:Y:S02]  /*11180*/  FADD.FTZ R66, R69, R66 ;  /* 0x0000004245427221 */ /* 0x000fe40000010000 */
[----:B------:R-:W-:Y:S01]  /*11190*/  FADD.FTZ R210, R211, R67 ;  /* 0x00000043d3d27221 */ /* 0x000fe20000010000 */
[----:B------:R-:W-:-:S02]  /*111a0*/  MOV R65, R68 ;  /* 0x0000004400417202 */ /* 0x000fc40000000f00 */
[----:B------:R-:W-:Y:S01]  /*111b0*/  FSEL R69, R69, R66, !P0 ;  /* 0x0000004245457208 */ /* 0x000fe20004000000 */
[----:B------:R-:W-:Y:S01]  /*111c0*/  HFMA2.MMA R66, -RZ, RZ, 0, 1.1920928955078125e-07 ;  /* 0x00000002ff427435 */ /* 0x000fe200000001ff */
[----:B------:R-:W-:-:S05]  /*111d0*/  FSEL R211, R211, R210, !P0 ;  /* 0x000000d2d3d37208 */ /* 0x000fca0004000000 */
[----:B------:R-:W-:Y:S05]  /*111e0*/  CALL.REL.NOINC `($__internal_44_$__cuda_sm70_shflsync_up) ;  /* 0x00001b6000007944 */ /* 0x000fea0003c00000 */
[----:B-1----:R-:W-:Y:S01]  /*111f0*/  MOV R67, R66 ;  /* 0x0000004200437202 */ /* 0x002fe20000000f00 */
[----:B------:R-:W-:Y:S01]  /*11200*/  HFMA2.MMA R66, -RZ, RZ, 0, 1.1920928955078125e-07 ;  /* 0x00000002ff427435 */ /* 0x000fe200000001ff */
[----:B------:R-:W-:Y:S02]  /*11210*/  MOV R65, R70 ;  /* 0x0000004600417202 */ /* 0x000fe40000000f00 */
[----:B------:R-:W-:Y:S02]  /*11220*/  MOV R214, RZ ;  /* 0x000000ff00d67202 */ /* 0x000fe40000000f00 */
[----:B------:R-:W-:Y:S02]  /*11230*/  MOV R213, 0xffffffff ;  /* 0xffffffff00d57802 */ /* 0x000fe40000000f00 */
[----:B------:R-:W-:-:S02]  /*11240*/  MOV R64, 0x11260 ;  /* 0x0001126000407802 */ /* 0x000fc40000000f00 */
[----:B------:R-:W-:Y:S05]  /*11250*/  CALL.REL.NOINC `($__internal_44_$__cuda_sm70_shflsync_up) ;  /* 0x00001af000007944 */ /* 0x000fea0003c00000 */
[----:B-1----:R-:W-:Y:S01]  /*11260*/  MOV R71, R66 ;  /* 0x0000004200477202 */ /* 0x002fe20000000f00 */
[----:B------:R-:W-:Y:S01]  /*11270*/  HFMA2.MMA R66, -RZ, RZ, 0, 1.1920928955078125e-07 ;  /* 0x00000002ff427435 */ /* 0x000fe200000001ff */
[----:B------:R-:W-:-:S02]  /*11280*/  MOV R65, R211 ;  /* 0x000000d300417202 */ /* 0x000fc40000000f00 */
[----:B------:R-:W-:Y:S02]  /*11290*/  MOV R214, RZ ;  /* 0x000000ff00d67202 */ /* 0x000fe40000000f00 */
[----:B------:R-:W-:Y:S02]  /*112a0*/  MOV R213, 0xffffffff ;  /* 0xffffffff00d57802 */ /* 0x000fe40000000f00 */
[----:B------:R-:W-:Y:S02]  /*112b0*/  MOV R64, 0x112d0 ;  /* 0x000112d000407802 */ /* 0x000fe40000000f00 */
[----:B------:R-:W-:Y:S05]  /*112c0*/  CALL.REL.NOINC `($__internal_44_$__cuda_sm70_shflsync_up) ;  /* 0x00001a8000007944 */ /* 0x000fea0003c00000 */
[----:B-1----:R-:W-:Y:S01]  /*112d0*/  MOV R210, R66 ;  /* 0x0000004200d27202 */ /* 0x002fe20000000f00 */
[----:B------:R-:W-:Y:S01]  /*112e0*/  HFMA2.MMA R66, -RZ, RZ, 0, 1.1920928955078125e-07 ;  /* 0x00000002ff427435 */ /* 0x000fe200000001ff */
[----:B------:R-:W-:Y:S02]  /*112f0*/  MOV R65, R69 ;  /* 0x0000004500417202 */ /* 0x000fe40000000f00 */
[----:B------:R-:W-:Y:S02]  /*11300*/  MOV R214, RZ ;  /* 0x000000ff00d67202 */ /* 0x000fe40000000f00 */
[----:B------:R-:W-:-:S02]  /*11310*/  MOV R213, 0xffffffff ;  /* 0xffffffff00d57802 */ /* 0x000fc40000000f00 */
[----:B------:R-:W-:Y:S02]  /*11320*/  MOV R64, 0x11340 ;  /* 0x0001134000407802 */ /* 0x000fe40000000f00 */
[----:B------:R-:W-:Y:S05]  /*11330*/  CALL.REL.NOINC `($__internal_44_$__cuda_sm70_shflsync_up) ;  /* 0x00001a1000007944 */ /* 0x000fea0003c00000 */
        /* <DEDUP_REMOVED lines=20> */
[----:B------:R-:W-:Y:S05]  /*11480*/  CALL.REL.NOINC `($__internal_44_$__cuda_sm70_shflsync_up) ;  /* 0x000018c000007944 */ /* 0x000fea0003c00000 */
[----:B-1----:R-:W-:Y:S01]  /*11490*/  MOV R71, R66 ;  /* 0x0000004200477202 */ /* 0x002fe20000000f00 */
[----:B------:R-:W-:Y:S01]  /*114a0*/  HFMA2.MMA R66, -RZ, RZ, 0, 2.384185791015625e-07 ;  /* 0x00000004ff427435 */ /* 0x000fe200000001ff */
[----:B------:R-:W-:Y:S02]  /*114b0*/  MOV R65, R70 ;  /* 0x0000004600417202 */ /* 0x000fe40000000f00 */
[----:B------:R-:W-:-:S02]  /*114c0*/  MOV R214, RZ ;  /* 0x000000ff00d67202 */ /* 0x000fc40000000f00 */
[----:B------:R-:W-:Y:S02]  /*114d0*/  MOV R213, 0xffffffff ;  /* 0xffffffff00d57802 */ /* 0x000fe40000000f00 */
[----:B------:R-:W-:Y:S02]  /*114e0*/  MOV R64, 0x11500 ;  /* 0x0001150000407802 */ /* 0x000fe40000000f00 */
[----:B------:R-:W-:Y:S05]  /*114f0*/  CALL.REL.NOINC `($__internal_44_$__cuda_sm70_shflsync_up) ;  /* 0x0000185000007944 */ /* 0x000fea0003c00000 */
[----:B-1----:R-:W-:Y:S01]  /*11500*/  MOV R210, R66 ;  /* 0x0000004200d27202 */ /* 0x002fe20000000f00 */
[----:B------:R-:W-:Y:S01]  /*11510*/  HFMA2.MMA R66, -RZ, RZ, 0, 2.384185791015625e-07 ;  /* 0x00000004ff427435 */ /* 0x000fe200000001ff */
[----:B------:R-:W-:Y:S02]  /*11520*/  MOV R65, R69 ;  /* 0x0000004500417202 */ /* 0x000fe40000000f00 */
[----:B------:R-:W-:Y:S02]  /*11530*/  MOV R214, RZ ;  /* 0x000000ff00d67202 */ /* 0x000fe40000000f00 */
[----:B------:R-:W-:Y:S02]  /*11540*/  MOV R213, 0xffffffff ;  /* 0xffffffff00d57802 */ /* 0x000fe40000000f00 */
[----:B------:R-:W-:-:S02]  /*11550*/  MOV R64, 0x11570 ;  /* 0x0001157000407802 */ /* 0x000fc40000000f00 */
[----:B------:R-:W-:Y:S05]  /*11560*/  CALL.REL.NOINC `($__internal_44_$__cuda_sm70_shflsync_up) ;  /* 0x000017e000007944 */ /* 0x000fea0003c00000 */
[----:B-1----:R-:W-:Y:S01]  /*11570*/  MOV R211, R66 ;  /* 0x0000004200d37202 */ /* 0x002fe20000000f00 */
[----:B------:R-:W-:Y:S01]  /*11580*/  HFMA2.MMA R66, -RZ, RZ, 0, 2.384185791015625e-07 ;  /* 0x00000004ff427435 */ /* 0x000fe200000001ff */
[----:B------:R-:W-:-:S02]  /*11590*/  MOV R65, R68 ;  /* 0x0000004400417202 */ /* 0x000fc40000000f00 */
[----:B------:R-:W-:Y:S02]  /*115a0*/  MOV R214, RZ ;  /* 0x000000ff00d67202 */ /* 0x000fe40000000f00 */
[----:B------:R-:W-:Y:S02]  /*115b0*/  MOV R213, 0xffffffff ;  /* 0xffffffff00d57802 */ /* 0x000fe40000000f00 */
[----:B------:R-:W-:Y:S02]  /*115c0*/  MOV R64, 0x115e0 ;  /* 0x000115e000407802 */ /* 0x000fe40000000f00 */
[----:B------:R-:W-:Y:S05]  /*115d0*/  CALL.REL.NOINC `($__internal_44_$__cuda_sm70_shflsync_up) ;  /* 0x0000177000007944 */ /* 0x000fea0003c00000 */
[----:B------:R-:W-:Y:S01]  /*115e0*/  ISETP.GE.AND P0, PT, R134, 0x4, PT ;  /* 0x000000048600780c */ /* 0x000fe20003f06270 */
[----:B-1----:R-:W-:Y:S01]  /*115f0*/  FMUL.FTZ R64, R70, R66 ;  /* 0x0000004246407220 */ /* 0x002fe20000410000 */
[----:B------:R-:W-:Y:S01]  /*11600*/  MOV R214, RZ ;  /* 0x000000ff00d67202 */ /* 0x000fe20000000f00 */
[-C--:B------:R-:W-:Y:S01]  /*11610*/  FMUL.FTZ R65, R71, R70.reuse ;  /* 0x0000004647417220 */ /* 0x080fe20000410000 */
[----:B------:R-:W-:Y:S01]  /*11620*/  MOV R213, 0xffffffff ;  /* 0xffffffff00d57802 */ /* 0x000fe20000000f00 */
[C---:B------:R-:W-:Y:S02]  /*11630*/  FFMA.FTZ R64, R211.reuse, R67, -R64 ;  /* 0x00000043d3407223 */ /* 0x040fe40000010840 */
[----:B------:R-:W-:-:S02]  /*11640*/  FMUL.FTZ R211, R211, R70 ;  /* 0x00000046d3d37220 */ /* 0x000fc40000410000 */
[CC--:B------:R-:W-:Y:S02]  /*11650*/  FFMA.FTZ R65, R210.reuse, R67.reuse, R65 ;  /* 0x00000043d2417223 */ /* 0x0c0fe40000010041 */
[----:B------:R-:W-:Y:S02]  /*11660*/  FMUL.FTZ R210, R210, R70 ;  /* 0x00000046d2d27220 */ /* 0x000fe40000410000 */
[----:B------:R-:W-:Y:S01]  /*11670*/  FFMA.FTZ R211, R67, R66, R211 ;  /* 0x0000004243d37223 */ /* 0x000fe200000100d3 */
[----:B------:R-:W-:Y:S01]  /*11680*/  HFMA2.MMA R66, -RZ, RZ, 0, 4.76837158203125e-07 ;  /* 0x00000008ff427435 */ /* 0x000fe200000001ff */
[----:B------:R-:W-:Y:S01]  /*11690*/  @P0 FFMA.FTZ R67, R71, R67, -R210 ;  /* 0x0000004347430223 */ /* 0x000fe200000108d2 */
[----:B------:R-:W-:Y:S01]  /*116a0*/  FSEL R70, R70, R65, !P0 ;  /* 0x0000004146467208 */ /* 0x000fe20004000000 */
[----:B------:R-:W-:Y:S01]  /*116b0*/  @P0 FADD.FTZ R69, R69, R64 ;  /* 0x0000004045450221 */ /* 0x000fe20000010000 */
[----:B------:R-:W-:Y:S01]  /*116c0*/  MOV R64, 0x11700 ;  /* 0x0001170000407802 */ /* 0x000fe20000000f00 */
[----:B------:R-:W-:Y:S01]  /*116d0*/  @P0 FADD.FTZ R68, R68, R211 ;  /* 0x000000d344440221 */ /* 0x000fe20000010000 */
[----:B------:R-:W-:-:S02]  /*116e0*/  MOV R65, R67 ;  /* 0x0000004300417202 */ /* 0x000fc40000000f00 */
[----:B------:R-:W-:Y:S05]  /*116f0*/  CALL.REL.NOINC `($__internal_44_$__cuda_sm70_shflsync_up) ;  /* 0x0000165000007944 */ /* 0x000fea0003c00000 */
[----:B-1----:R-:W-:Y:S01]  /*11700*/  MOV R71, R66 ;  /* 0x0000004200477202 */ /* 0x002fe20000000f00 */
[----:B------:R-:W-:Y:S01]  /*11710*/  HFMA2.MMA R66, -RZ, RZ, 0, 4.76837158203125e-07 ;  /* 0x00000008ff427435 */ /* 0x000fe200000001ff */
[----:B------:R-:W-:-:S02]  /*11720*/  MOV R65, R70 ;  /* 0x0000004600417202 */ /* 0x000fc40000000f00 */
[----:B------:R-:W-:Y:S02]  /*11730*/  MOV R214, RZ ;  /* 0x000000ff00d67202 */ /* 0x000fe40000000f00 */
[----:B------:R-:W-:Y:S02]  /*11740*/  MOV R213, 0xffffffff ;  /* 0xffffffff00d57802 */ /* 0x000fe40000000f00 */
[----:B------:R-:W-:Y:S02]  /*11750*/  MOV R64, 0x11770 ;  /* 0x0001177000407802 */ /* 0x000fe40000000f00 */
[----:B------:R-:W-:Y:S05]  /*11760*/  CALL.REL.NOINC `($__internal_44_$__cuda_sm70_shflsync_up) ;  /* 0x000015e000007944 */ /* 0x000fea0003c00000 */
[----:B-1----:R-:W-:Y:S01]  /*11770*/  MOV R210, R66 ;  /* 0x0000004200d27202 */ /* 0x002fe20000000f00 */
[----:B------:R-:W-:Y:S01]  /*11780*/  HFMA2.MMA R66, -RZ, RZ, 0, 4.76837158203125e-07 ;  /* 0x00000008ff427435 */ /* 0x000fe200000001ff */
[----:B------:R-:W-:Y:S02]  /*11790*/  MOV R65, R69 ;  /* 0x0000004500417202 */ /* 0x000fe40000000f00 */
[----:B------:R-:W-:Y:S02]  /*117a0*/  MOV R214, RZ ;  /* 0x000000ff00d67202 */ /* 0x000fe40000000f00 */
[----:B------:R-:W-:-:S02]  /*117b0*/  MOV R213, 0xffffffff ;  /* 0xffffffff00d57802 */ /* 0x000fc40000000f00 */
[----:B------:R-:W-:Y:S02]  /*117c0*/  MOV R64, 0x117e0 ;  /* 0x000117e000407802 */ /* 0x000fe40000000f00 */
[----:B------:R-:W-:Y:S05]  /*117d0*/  CALL.REL.NOINC `($__internal_44_$__cuda_sm70_shflsync_up) ;  /* 0x0000157000007944 */ /* 0x000fea0003c00000 */
[----:B-1----:R-:W-:Y:S01]  /*117e0*/  MOV R211, R66 ;  /* 0x0000004200d37202 */ /* 0x002fe20000000f00 */
[----:B------:R-:W-:Y:S01]  /*117f0*/  HFMA2.MMA R66, -RZ, RZ, 0, 4.76837158203125e-07 ;  /* 0x00000008ff427435 */ /* 0x000fe200000001ff */
[----:B------:R-:W-:Y:S02]  /*11800*/  MOV R65, R68 ;  /* 0x0000004400417202 */ /* 0x000fe40000000f00 */
[----:B------:R-:W-:Y:S02]  /*11810*/  MOV R214, RZ ;  /* 0x000000ff00d67202 */ /* 0x000fe40000000f00 */
[----:B------:R-:W-:Y:S02]  /*11820*/  MOV R213, 0xffffffff ;  /* 0xffffffff00d57802 */ /* 0x000fe40000000f00 */
[----:B------:R-:W-:Y:S02]  /*11830*/  MOV R64, 0x11850 ;  /* 0x0001185000407802 */ /* 0x000fe40000000f00 */
[----:B------:R-:W-:Y:S05]  /*11840*/  CALL.REL.NOINC `($__internal_44_$__cuda_sm70_shflsync_up) ;  /* 0x0000150000007944 */ /* 0x000fea0003c00000 */
[----:B------:R-:W-:Y:S01]  /*11850*/  ISETP.GE.AND P0, PT, R134, 0x8, PT ;  /* 0x000000088600780c */ /* 0x000fe20003f06270 */
[----:B-1----:R-:W-:Y:S01]  /*11860*/  FMUL.FTZ R64, R70, R66 ;  /* 0x0000004246407220 */ /* 0x002fe20000410000 */
[----:B------:R-:W-:Y:S01]  /*11870*/  MOV R214, RZ ;  /* 0x000000ff00d67202 */ /* 0x000fe20000000f00 */
[----:B------:R-:W-:Y:S01]  /*11880*/  FMUL.FTZ R65, R71, R70 ;  /* 0x0000004647417220 */ /* 0x000fe20000410000 */
[----:B------:R-:W-:Y:S01]  /*11890*/  MOV R213, 0xffffffff ;  /* 0xffffffff00d57802 */ /* 0x000fe20000000f00 */
[----:B------:R-:W-:-:S02]  /*118a0*/  FFMA.FTZ R64, R211, R67, -R64 ;  /* 0x00000043d3407223 */ /* 0x000fc40000010840 */
[-C--:B------:R-:W-:Y:S02]  /*118b0*/  FMUL.FTZ R211, R211, R70.reuse ;  /* 0x00000046d3d37220 */ /* 0x080fe40000410000 */
[CC--:B------:R-:W-:Y:S02]  /*118c0*/  FFMA.FTZ R65, R210.reuse, R67.reuse, R65 ;  /* 0x00000043d2417223 */ /* 0x0c0fe40000010041 */
[----:B------:R-:W-:Y:S02]  /*118d0*/  FMUL.FTZ R210, R210, R70 ;  /* 0x00000046d2d27220 */ /* 0x000fe40000410000 */
[----:B------:R-:W-:Y:S01]  /*118e0*/  FFMA.FTZ R211, R67, R66, R211 ;  /* 0x0000004243d37223 */ /* 0x000fe200000100d3 */
[----:B------:R-:W-:Y:S01]  /*118f0*/  HFMA2.MMA R66, -RZ, RZ, 0, 9.5367431640625e-07 ;  /* 0x00000010ff427435 */ /* 0x000fe200000001ff */
[----:B------:R-:W-:Y:S01]  /*11900*/  @P0 FFMA.FTZ R67, R71, R67, -R210 ;  /* 0x0000004347430223 */ /* 0x000fe200000108d2 */
[----:B------:R-:W-:Y:S01]  /*11910*/  FSEL R70, R70, R65, !P0 ;  /* 0x0000004146467208 */ /* 0x000fe20004000000 */
[----:B------:R-:W-:Y:S01]  /*11920*/  @P0 FADD.FTZ R69, R69, R64 ;  /* 0x0000004045450221 */ /* 0x000fe20000010000 */
[----:B------:R-:W-:Y:S01]  /*11930*/  MOV R64, 0x11990 ;  /* 0x0001199000407802 */ /* 0x000fe20000000f00 */
[----:B------:R-:W-:Y:S01]  /*11940*/  @P0 FADD.FTZ R68, R68, R211 ;  /* 0x000000d344440221 */ /* 0x000fe20000010000 */
[----:B------:R-:W-:-:S02]  /*11950*/  MOV R212, R67 ;  /* 0x0000004300d47202 */ /* 0x000fc40000000f00 */
[----:B------:R-:W-:Y:S02]  /*11960*/  MOV R65, R67 ;  /* 0x0000004300417202 */ /* 0x000fe40000000f00 */
[----:B------:R-:W-:Y:S02]  /*11970*/  MOV R211, R69 ;  /* 0x0000004500d37202 */ /* 0x000fe40000000f00 */
[----:B------:R-:W-:Y:S05]  /*11980*/  CALL.REL.NOINC `($__internal_44_$__cuda_sm70_shflsync_up) ;  /* 0x000013c000007944 */ /* 0x000fea0003c00000 */
[----:B-1----:R-:W-:Y:S01]  /*11990*/  MOV R67, R66 ;  /* 0x0000004200437202 */ /* 0x002fe20000000f00 */
[----:B------:R-:W-:Y:S01]  /*119a0*/  HFMA2.MMA R66, -RZ, RZ, 0, 9.5367431640625e-07 ;  /* 0x00000010ff427435 */ /* 0x000fe200000001ff */
[----:B------:R-:W-:Y:S02]  /*119b0*/  MOV R65, R70 ;  /* 0x0000004600417202 */ /* 0x000fe40000000f00 */
[----:B------:R-:W-:Y:S02]  /*119c0*/  MOV R214, RZ ;  /* 0x000000ff00d67202 */ /* 0x000fe40000000f00 */
[----:B------:R-:W-:Y:S02]  /*119d0*/  MOV R213, 0xffffffff ;  /* 0xffffffff00d57802 */ /* 0x000fe40000000f00 */
[----:B------:R-:W-:-:S02]  /*119e0*/  MOV R64, 0x11a00 ;  /* 0x00011a0000407802 */ /* 0x000fc40000000f00 */
[----:B------:R-:W-:Y:S05]  /*119f0*/  CALL.REL.NOINC `($__internal_44_$__cuda_sm70_shflsync_up) ;  /* 0x0000135000007944 */ /* 0x000fea0003c00000 */
[----:B-1----:R-:W-:Y:S01]  /*11a00*/  MOV R71, R66 ;  /* 0x0000004200477202 */ /* 0x002fe20000000f00 */
[----:B------:R-:W-:Y:S01]  /*11a10*/  HFMA2.MMA R66, -RZ, RZ, 0, 9.5367431640625e-07 ;  /* 0x00000010ff427435 */ /* 0x000fe200000001ff */
[----:B------:R-:W-:-:S02]  /*11a20*/  MOV R65, R69 ;  /* 0x0000004500417202 */ /* 0x000fc40000000f00 */
[----:B------:R-:W-:Y:S02]  /*11a30*/  MOV R214, RZ ;  /* 0x000000ff00d67202 */ /* 0x000fe40000000f00 */
[----:B------:R-:W-:Y:S02]  /*11a40*/  MOV R213, 0xffffffff ;  /* 0xffffffff00d57802 */ /* 0x000fe40000000f00 */
[----:B------:R-:W-:Y:S02]  /*11a50*/  MOV R64, 0x11a70 ;  /* 0x00011a7000407802 */ /* 0x000fe40000000f00 */
[----:B------:R-:W-:Y:S05]  /*11a60*/  CALL.REL.NOINC `($__internal_44_$__cuda_sm70_shflsync_up) ;  /* 0x000012e000007944 */ /* 0x000fea0003c00000 */
[----:B-1----:R-:W-:Y:S01]  /*11a70*/  MOV R210, R66 ;  /* 0x0000004200d27202 */ /* 0x002fe20000000f00 */
[----:B------:R-:W-:Y:S01]  /*11a80*/  HFMA2.MMA R66, -RZ, RZ, 0, 9.5367431640625e-07 ;  /* 0x00000010ff427435 */ /* 0x000fe200000001ff */
[----:B------:R-:W-:Y:S02]  /*11a90*/  MOV R65, R68 ;  /* 0x0000004400417202 */ /* 0x000fe40000000f00 */
[----:B------:R-:W-:Y:S02]  /*11aa0*/  MOV R214, RZ ;  /* 0x000000ff00d67202 */ /* 0x000fe40000000f00 */
[----:B------:R-:W-:-:S02]  /*11ab0*/  MOV R213, 0xffffffff ;  /* 0xffffffff00d57802 */ /* 0x000fc40000000f00 */
[----:B------:R-:W-:Y:S02]  /*11ac0*/  MOV R64, 0x11ae0 ;  /* 0x00011ae000407802 */ /* 0x000fe40000000f00 */
[----:B------:R-:W-:Y:S05]  /*11ad0*/  CALL.REL.NOINC `($__internal_44_$__cuda_sm70_shflsync_up) ;  /* 0x0000127000007944 */ /* 0x000fea0003c00000 */
[----:B-1----:R-:W-:Y:S01]  /*11ae0*/  MOV R64, R66 ;  /* 0x0000004200407202 */ /* 0x002fe20000000f00 */
[----:B------:R-:W-:Y:S05]  /*11af0*/  BRA `(.L_x_1898) ;  /* 0xffff67b000007947 */ /* 0x000fea000383ffff */
.L_x_1795:
[----:B-1----:R-:W-:Y:S01]  /*11b00*/  HFMA2.MMA R66, -RZ, RZ, 0, 5.9604644775390625e-08 ;  /* 0x00000001ff427435 */ /* 0x002fe200000001ff */
[----:B------:R-:W-:Y:S02]  /*11b10*/  MOV R65, R69 ;  /* 0x0000004500417202 */ /* 0x000fe40000000f00 */
[----:B------:R-:W-:Y:S02]  /*11b20*/  MOV R214, RZ ;  /* 0x000000ff00d67202 */ /* 0x000fe40000000f00 */
[----:B------:R-:W-:Y:S02]  /*11b30*/  MOV R213, 0xffffffff ;  /* 0xffffffff00d57802 */ /* 0x000fe40000000f00 */
[----:B------:R-:W-:Y:S02]  /*11b40*/  MOV R64, 0x11b60 ;  /* 0x00011b6000407802 */ /* 0x000fe40000000f00 */
[----:B0----5:R-:W-:Y:S05]  /*11b50*/  CALL.REL.NOINC `($__internal_44_$__cuda_sm70_shflsync_up) ;  /* 0x000011f000007944 */ /* 0x021fea0003c00000 */
[----:B-1----:R-:W-:Y:S01]  /*11b60*/  MOV R69, R66 ;  /* 0x0000004200457202 */ /* 0x002fe20000000f00 */
[----:B------:R-:W-:Y:S01]  /*11b70*/  HFMA2.MMA R66, -RZ, RZ, 0, 5.9604644775390625e-08 ;  /* 0x00000001ff427435 */ /* 0x000fe200000001ff */
[----:B------:R-:W-:-:S02]  /*11b80*/  MOV R65, R70 ;  /* 0x0000004600417202 */ /* 0x000fc40000000f00 */
[----:B------:R-:W-:Y:S02]  /*11b90*/  MOV R214, RZ ;  /* 0x000000ff00d67202 */ /* 0x000fe40000000f00 */
[----:B------:R-:W-:Y:S02]  /*11ba0*/  MOV R213, 0xffffffff ;  /* 0xffffffff00d57802 */ /* 0x000fe40000000f00 */
[----:B------:R-:W-:Y:S02]  /*11bb0*/  MOV R64, 0x11bd0 ;  /* 0x00011bd000407802 */ /* 0x000fe40000000f00 */
[----:B------:R-:W-:Y:S05]  /*11bc0*/  CALL.REL.NOINC `($__internal_44_$__cuda_sm70_shflsync_up) ;  /* 0x0000118000007944 */ /* 0x000fea0003c00000 */
[----:B-1----:R-:W-:Y:S01]  /*11bd0*/  MOV R70, R66 ;  /* 0x0000004200467202 */ /* 0x002fe20000000f00 */
[----:B------:R-:W-:Y:S01]  /*11be0*/  HFMA2.MMA R66, -RZ, RZ, 0, 5.9604644775390625e-08 ;  /* 0x00000001ff427435 */ /* 0x000fe200000001ff */
[----:B------:R-:W-:Y:S02]  /*11bf0*/  MOV R65, R67 ;  /* 0x0000004300417202 */ /* 0x000fe40000000f00 */
[----:B------:R-:W-:Y:S02]  /*11c00*/  MOV R214, RZ ;  /* 0x000000ff00d67202 */ /* 0x000fe40000000f00 */
[----:B------:R-:W-:-:S02]  /*11c10*/  MOV R213, 0xffffffff ;  /* 0xffffffff00d57802 */ /* 0x000fc40000000f00 */
[----:B------:R-:W-:Y:S02]  /*11c20*/  MOV R64, 0x11c40 ;  /* 0x00011c4000407802 */ /* 0x000fe40000000f00 */
[----:B------:R-:W-:Y:S05]  /*11c30*/  CALL.REL.NOINC `($__internal_44_$__cuda_sm70_shflsync_up) ;  /* 0x0000111000007944 */ /* 0x000fea0003c00000 */
        /* <DEDUP_REMOVED lines=8> */
[----:B------:R-:W-:Y:S01]  /*11cc0*/  HFMA2.MMA R66, -RZ, RZ, 0, 0 ;  /* 0x00000000ff427435 */ /* 0x000fe200000001ff */
[----:B------:R-:W-:-:S02]  /*11cd0*/  MOV R64, R60 ;  /* 0x0000003c00407202 */ /* 0x000fc40000000f00 */
[----:B------:R-:W-:Y:S02]  /*11ce0*/  MOV R247, 0xffffffff ;  /* 0xffffffff00f77802 */ /* 0x000fe40000000f00 */
[----:B------:R-:W-:Y:S02]  /*11cf0*/  MOV R65, 0x11d10 ;  /* 0x00011d1000417802 */ /* 0x000fe40000000f00 */
[----:B------:R-:W-:Y:S05]  /*11d00*/  CALL.REL.NOINC `($__internal_43_$__cuda_sm70_shflsync_idx_p) ;  /* 0x00000fd000007944 */ /* 0x000fea0003c00000 */
[----:B-1----:R-:W-:Y:S01]  /*11d10*/  MOV R60, R66 ;  /* 0x00000042003c7202 */ /* 0x002fe20000000f00 */
[----:B------:R-:W-:Y:S01]  /*11d20*/  HFMA2.MMA R66, -RZ, RZ, 0, 0 ;  /* 0x00000000ff427435 */ /* 0x000fe200000001ff */
[----:B------:R-:W-:Y:S02]  /*11d30*/  MOV R64, R61 ;  /* 0x0000003d00407202 */ /* 0x000fe40000000f00 */
[----:B------:R-:W-:Y:S02]  /*11d40*/  MOV R247, 0xffffffff ;  /* 0xffffffff00f77802 */ /* 0x000fe40000000f00 */
[----:B------:R-:W-:Y:S02]  /*11d50*/  MOV R65, 0x11d70 ;  /* 0x00011d7000417802 */ /* 0x000fe40000000f00 */
[----:B0-----:R-:W-:Y:S05]  /*11d60*/  CALL.REL.NOINC `($__internal_43_$__cuda_sm70_shflsync_idx_p) ;  /* 0x00000f7000007944 */ /* 0x001fea0003c00000 */
[----:B-1----:R-:W-:Y:S01]  /*11d70*/  MOV R61, R66 ;  /* 0x00000042003d7202 */ /* 0x002fe20000000f00 */
[----:B------:R-:W-:Y:S01]  /*11d80*/  HFMA2.MMA R66, -RZ, RZ, 0, 0 ;  /* 0x00000000ff427435 */ /* 0x000fe200000001ff */
[----:B------:R-:W-:-:S02]  /*11d90*/  MOV R64, R62 ;  /* 0x0000003e00407202 */ /* 0x000fc40000000f00 */
[----:B------:R-:W-:Y:S02]  /*11da0*/  MOV R247, 0xffffffff ;  /* 0xffffffff00f77802 */ /* 0x000fe40000000f00 */
[----:B------:R-:W-:Y:S02]  /*11db0*/  MOV R65, 0x11dd0 ;  /* 0x00011dd000417802 */ /* 0x000fe40000000f00 */
[----:B0-----:R-:W-:Y:S05]  /*11dc0*/  CALL.REL.NOINC `($__internal_43_$__cuda_sm70_shflsync_idx_p) ;  /* 0x00000f1000007944 */ /* 0x001fea0003c00000 */
[----:B-1----:R-:W-:Y:S01]  /*11dd0*/  MOV R62, R66 ;  /* 0x00000042003e7202 */ /* 0x002fe20000000f00 */
[----:B------:R-:W-:Y:S01]  /*11de0*/  HFMA2.MMA R66, -RZ, RZ, 0, 0 ;  /* 0x00000000ff427435 */ /* 0x000fe200000001ff */
[----:B------:R-:W-:Y:S02]  /*11df0*/  MOV R64, R63 ;  /* 0x0000003f00407202 */ /* 0x000fe40000000f00 */
[----:B------:R-:W-:Y:S02]  /*11e00*/  MOV R247, 0xffffffff ;  /* 0xffffffff00f77802 */ /* 0x000fe40000000f00 */
[----:B------:R-:W-:Y:S02]  /*11e10*/  MOV R65, 0x11e30 ;  /* 0x00011e3000417802 */ /* 0x000fe40000000f00 */
[----:B0-----:R-:W-:Y:S05]  /*11e20*/  CALL.REL.NOINC `($__internal_43_$__cuda_sm70_shflsync_idx_p) ;  /* 0x00000eb000007944 */ /* 0x001fea0003c00000 */
[----:B-1----:R-:W-:Y:S01]  /*11e30*/  MOV R63, R66 ;  /* 0x00000042003f7202 */ /* 0x002fe20000000f00 */
[----:B0-----:R-:W-:Y:S05]  /*11e40*/  BRA `(.L_x_1899) ;  /* 0xffff675000007947 */ /* 0x001fea000383ffff */
.L_x_1798:
[----:B------:R-:W-:Y:S01]  /*11e50*/  HFMA2.MMA R66, -RZ, RZ, 0, 5.9604644775390625e-08 ;  /* 0x00000001ff427435 */ /* 0x000fe200000001ff */
[----:B------:R-:W-:-:S02]  /*11e60*/  MOV R75, R71 ;  /* 0x00000047004b7202 */ /* 0x000fc40000000f00 */
[----:B------:R-:W-:Y:S02]  /*11e70*/  MOV R76, 0x1f ;  /* 0x0000001f004c7802 */ /* 0x000fe40000000f00 */
[----:B------:R-:W-:Y:S02]  /*11e80*/  MOV R65, 0xffffffff ;  /* 0xffffffff00417802 */ /* 0x000fe40000000f00 */
[----:B------:R-:W-:Y:S02]  /*11e90*/  MOV R64, 0x11eb0 ;  /* 0x00011eb000407802 */ /* 0x000fe40000000f00 */
[----:B0-----:R-:W-:Y:S05]  /*11ea0*/  CALL.REL.NOINC `($__internal_42_$__cuda_sm70_shflsync_down) ;  /* 0x00000df000007944 */ /* 0x001fea0003c00000 */
[----:B-1----:R-:W-:Y:S01]  /*11eb0*/  MOV R67, R66 ;  /* 0x0000004200437202 */ /* 0x002fe20000000f00 */
[----:B------:R-:W-:Y:S05]  /*11ec0*/  BRA `(.L_x_1900) ;  /* 0xffff7cb000007947 */ /* 0x000fea000383ffff */
.L_x_1799:
[----:B------:R-:W-:Y:S01]  /*11ed0*/  HFMA2.MMA R66, -RZ, RZ, 0, 5.9604644775390625e-08 ;  /* 0x00000001ff427435 */ /* 0x000fe200000001ff */
[----:B------:R-:W-:Y:S02]  /*11ee0*/  MOV R75, R69 ;  /* 0x00000045004b7202 */ /* 0x000fe40000000f00 */
[----:B------:R-:W-:Y:S02]  /*11ef0*/  MOV R76, 0x1f ;  /* 0x0000001f004c7802 */ /* 0x000fe40000000f00 */
[----:B------:R-:W-:-:S02]  /*11f00*/  MOV R65, 0xffffffff ;  /* 0xffffffff00417802 */ /* 0x000fc40000000f00 */
[----:B------:R-:W-:Y:S02]  /*11f10*/  MOV R64, 0x11f30 ;  /* 0x00011f3000407802 */ /* 0x000fe40000000f00 */
[----:B012---:R-:W-:Y:S05]  /*11f20*/  CALL.REL.NOINC `($__internal_42_$__cuda_sm70_shflsync_down) ;  /* 0x00000d7000007944 */ /* 0x007fea0003c00000 */
[----:B-1----:R-:W-:Y:S01]  /*11f30*/  MOV R69, R66 ;  /* 0x0000004200457202 */ /* 0x002fe20000000f00 */
[----:B------:R-:W-:Y:S01]  /*11f40*/  HFMA2.MMA R66, -RZ, RZ, 0, 5.9604644775390625e-08 ;  /* 0x00000001ff427435 */ /* 0x000fe200000001ff */
[----:B------:R-:W-:Y:S02]  /*11f50*/  MOV R75, R68 ;  /* 0x00000044004b7202 */ /* 0x000fe40000000f00 */
[----:B------:R-:W-:Y:S02]  /*11f60*/  MOV R76, 0x1f ;  /* 0x0000001f004c7802 */ /* 0x000fe40000000f00 */
[----:B------:R-:W-:Y:S02]  /*11f70*/  MOV R65, 0xffffffff ;  /* 0xffffffff00417802 */ /* 0x000fe40000000f00 */
[----:B------:R-:W-:Y:S02]  /*11f80*/  MOV R64, 0x11fa0 ;  /* 0x00011fa000407802 */ /* 0x000fe40000000f00 */
[----:B------:R-:W-:Y:S05]  /*11f90*/  CALL.REL.NOINC `($__internal_42_$__cuda_sm70_shflsync_down) ;  /* 0x00000d0000007944 */ /* 0x000fea0003c00000 */
[----:B-1----:R-:W-:Y:S01]  /*11fa0*/  MOV R73, R66 ;  /* 0x0000004200497202 */ /* 0x002fe20000000f00 */
[----:B------:R-:W-:Y:S01]  /*11fb0*/  HFMA2.MMA R66, -RZ, RZ, 0, 5.9604644775390625e-08 ;  /* 0x00000001ff427435 */ /* 0x000fe200000001ff */
[----:B------:R-:W-:-:S02]  /*11fc0*/  MOV R75, R70 ;  /* 0x00000046004b7202 */ /* 0x000fc40000000f00 */
[----:B------:R-:W-:Y:S02]  /*11fd0*/  MOV R76, 0x1f ;  /* 0x0000001f004c7802 */ /* 0x000fe40000000f00 */
[----:B------:R-:W-:Y:S02]  /*11fe0*/  MOV R65, 0xffffffff ;  /* 0xffffffff00417802 */ /* 0x000fe40000000f00 */
[----:B------:R-:W-:Y:S02]  /*11ff0*/  MOV R64, 0x12010 ;  /* 0x0001201000407802 */ /* 0x000fe40000000f00 */
[----:B------:R-:W-:Y:S05]  /*12000*/  CALL.REL.NOINC `($__internal_42_$__cuda_sm70_shflsync_down) ;  /* 0x00000c9000007944 */ /* 0x000fea0003c00000 */
[----:B-1----:R-:W-:Y:S05]  /*12010*/  BRA `(.L_x_1901) ;  /* 0xffff7ba000007947 */ /* 0x002fea000383ffff */
.L_x_1802:
[----:B-1----:R-:W-:Y:S01]  /*12020*/  HFMA2.MMA R66, -RZ, RZ, 0, 1.1920928955078125e-07 ;  /* 0x00000002ff427435 */ /* 0x002fe200000001ff */
[----:B------:R-:W-:Y:S02]  /*12030*/  MOV R75, R71 ;  /* 0x00000047004b7202 */ /* 0x000fe40000000f00 */
[----:B------:R-:W-:Y:S02]  /*12040*/  MOV R76, 0x1f ;  /* 0x0000001f004c7802 */ /* 0x000fe40000000f00 */
[----:B------:R-:W-:Y:S02]  /*12050*/  MOV R65, 0xffffffff ;  /* 0xffffffff00417802 */ /* 0x000fe40000000f00 */
[----:B------:R-:W-:-:S02]  /*12060*/  MOV R64, 0x12080 ;  /* 0x0001208000407802 */ /* 0x000fc40000000f00 */
[----:B0-234-:R-:W-:Y:S05]  /*12070*/  CALL.REL.NOINC `($__internal_42_$__cuda_sm70_shflsync_down) ;  /* 0x00000c2000007944 */ /* 0x01dfea0003c00000 */
[----:B-1----:R-:W-:Y:S01]  /*12080*/  MOV R67, R66 ;  /* 0x0000004200437202 */ /* 0x002fe20000000f00 */
[----:B------:R-:W-:Y:S01]  /*12090*/  HFMA2.MMA R66, -RZ, RZ, 0, 1.1920928955078125e-07 ;  /* 0x00000002ff427435 */ /* 0x000fe200000001ff */
[----:B------:R-:W-:-:S02]  /*120a0*/  MOV R75, R74 ;  /* 0x0000004a004b7202 */ /* 0x000fc40000000f00 */
[----:B------:R-:W-:Y:S02]  /*120b0*/  MOV R76, 0x1f ;  /* 0x0000001f004c7802 */ /* 0x000fe40000000f00 */
[----:B------:R-:W-:Y:S02]  /*120c0*/  MOV R65, 0xffffffff ;  /* 0xffffffff00417802 */ /* 0x000fe40000000f00 */
[----:B------:R-:W-:Y:S02]  /*120d0*/  MOV R64, 0x120f0 ;  /* 0x000120f000407802 */ /* 0x000fe40000000f00 */
[----:B------:R-:W-:Y:S05]  /*120e0*/  CALL.REL.NOINC `($__internal_42_$__cuda_sm70_shflsync_down) ;  /* 0x00000bb000007944 */ /* 0x000fea0003c00000 */
[----:B-1----:R-:W-:Y:S01]  /*120f0*/  MOV R69, R66 ;  /* 0x0000004200457202 */ /* 0x002fe20000000f00 */
[----:B------:R-:W-:Y:S01]  /*12100*/  HFMA2.MMA R66, -RZ, RZ, 0, 1.1920928955078125e-07 ;  /* 0x00000002ff427435 */ /* 0x000fe200000001ff */
[----:B------:R-:W-:Y:S02]  /*12110*/  MOV R75, R68 ;  /* 0x00000044004b7202 */ /* 0x000fe40000000f00 */
[----:B------:R-:W-:Y:S02]  /*12120*/  MOV R76, 0x1f ;  /* 0x0000001f004c7802 */ /* 0x000fe40000000f00 */
[----:B------:R-:W-:-:S02]  /*12130*/  MOV R65, 0xffffffff ;  /* 0xffffffff00417802 */ /* 0x000fc40000000f00 */
[----:B------:R-:W-:Y:S02]  /*12140*/  MOV R64, 0x12160 ;  /* 0x0001216000407802 */ /* 0x000fe40000000f00 */
[----:B------:R-:W-:Y:S05]  /*12150*/  CALL.REL.NOINC `($__internal_42_$__cuda_sm70_shflsync_down) ;  /* 0x00000b4000007944 */ /* 0x000fea0003c00000 */
[----:B-1----:R-:W-:Y:S01]  /*12160*/  MOV R70, R66 ;  /* 0x0000004200467202 */ /* 0x002fe20000000f00 */
[----:B------:R-:W-:Y:S01]  /*12170*/  HFMA2.MMA R66, -RZ, RZ, 0, 1.1920928955078125e-07 ;  /* 0x00000002ff427435 */ /* 0x000fe200000001ff */
[----:B------:R-:W-:Y:S02]  /*12180*/  MOV R75, R72 ;  /* 0x00000048004b7202 */ /* 0x000fe40000000f00 */
[----:B------:R-:W-:Y:S02]  /*12190*/  MOV R76, 0x1f ;  /* 0x0000001f004c7802 */ /* 0x000fe40000000f00 */
[----:B------:R-:W-:Y:S02]  /*121a0*/  MOV R65, 0xffffffff ;  /* 0xffffffff00417802 */ /* 0x000fe40000000f00 */
[----:B------:R-:W-:Y:S02]  /*121b0*/  MOV R64, 0x121d0 ;  /* 0x000121d000407802 */ /* 0x000fe40000000f00 */
[----:B------:R-:W-:Y:S05]  /*121c0*/  CALL.REL.NOINC `($__internal_42_$__cuda_sm70_shflsync_down) ;  /* 0x00000ad000007944 */ /* 0x000fea0003c00000 */
[----:B-1----:R-:W-:Y:S05]  /*121d0*/  BRA `(.L_x_1902) ;  /* 0xffff7b2000007947 */ /* 0x002fea000383ffff */
.L_x_1805:
[----:B-1----:R-:W-:Y:S01]  /*121e0*/  HFMA2.MMA R66, -RZ, RZ, 0, 2.384185791015625e-07 ;  /* 0x00000004ff427435 */ /* 0x002fe200000001ff */
[----:B------:R-:W-:Y:S02]  /*121f0*/  MOV R75, R71 ;  /* 0x00000047004b7202 */ /* 0x000fe40000000f00 */
[----:B------:R-:W-:-:S02]  /*12200*/  MOV R76, 0x1f ;  /* 0x0000001f004c7802 */ /* 0x000fc40000000f00 */
[----:B------:R-:W-:Y:S02]  /*12210*/  MOV R65, 0xffffffff ;  /* 0xffffffff00417802 */ /* 0x000fe40000000f00 */
[----:B------:R-:W-:Y:S02]  /*12220*/  MOV R64, 0x12240 ;  /* 0x0001224000407802 */ /* 0x000fe40000000f00 */
[----:B0-234-:R-:W-:Y:S05]  /*12230*/  CALL.REL.NOINC `($__internal_42_$__cuda_sm70_shflsync_down) ;  /* 0x00000a6000007944 */ /* 0x01dfea0003c00000 */
[----:B-1----:R-:W-:Y:S01]  /*12240*/  MOV R67, R66 ;  /* 0x0000004200437202 */ /* 0x002fe20000000f00 */
[----:B------:R-:W-:Y:S05]  /*12250*/  BRA `(.L_x_1903) ;  /* 0xffff7bb000007947 */ /* 0x000fea000383ffff */
.L_x_1806:
[----:B-1----:R-:W-:Y:S01]  /*12260*/  HFMA2.MMA R66, -RZ, RZ, 0, 2.384185791015625e-07 ;  /* 0x00000004ff427435 */ /* 0x002fe200000001ff */
[----:B------:R-:W-:Y:S02]  /*12270*/  MOV R75, R74 ;  /* 0x0000004a004b7202 */ /* 0x000fe40000000f00 */
[----:B------:R-:W-:Y:S02]  /*12280*/  MOV R76, 0x1f ;  /* 0x0000001f004c7802 */ /* 0x000fe40000000f00 */
[----:B------:R-:W-:Y:S02]  /*12290*/  MOV R65, 0xffffffff ;  /* 0xffffffff00417802 */ /* 0x000fe40000000f00 */
[----:B------:R-:W-:-:S02]  /*122a0*/  MOV R64, 0x122c0 ;  /* 0x000122c000407802 */ /* 0x000fc40000000f00 */
[----:B0-234-:R-:W-:Y:S05]  /*122b0*/  CALL.REL.NOINC `($__internal_42_$__cuda_sm70_shflsync_down) ;  /* 0x000009e000007944 */ /* 0x01dfea0003c00000 */
[----:B-1----:R-:W-:Y:S01]  /*122c0*/  MOV R69, R66 ;  /* 0x0000004200457202 */ /* 0x002fe20000000f00 */
[----:B------:R-:W-:Y:S01]  /*122d0*/  HFMA2.MMA R66, -RZ, RZ, 0, 2.384185791015625e-07 ;  /* 0x00000004ff427435 */ /* 0x000fe200000001ff */
[----:B------:R-:W-:-:S02]  /*122e0*/  MOV R75, R68 ;  /* 0x00000044004b7202 */ /* 0x000fc40000000f00 */
[----:B------:R-:W-:Y:S02]  /*122f0*/  MOV R76, 0x1f ;  /* 0x0000001f004c7802 */ /* 0x000fe40000000f00 */
[----:B------:R-:W-:Y:S02]  /*12300*/  MOV R65, 0xffffffff ;  /* 0xffffffff00417802 */ /* 0x000fe40000000f00 */
[----:B------:R-:W-:Y:S02]  /*12310*/  MOV R64, 0x12330 ;  /* 0x0001233000407802 */ /* 0x000fe40000000f00 */
[----:B------:R-:W-:Y:S05]  /*12320*/  CALL.REL.NOINC `($__internal_42_$__cuda_sm70_shflsync_down) ;  /* 0x0000097000007944 */ /* 0x000fea0003c00000 */
[----:B-1----:R-:W-:Y:S01]  /*12330*/  MOV R70, R66 ;  /* 0x0000004200467202 */ /* 0x002fe20000000f00 */
[----:B------:R-:W-:Y:S01]  /*12340*/  HFMA2.MMA R66, -RZ, RZ, 0, 2.384185791015625e-07 ;  /* 0x00000004ff427435 */ /* 0x000fe200000001ff */
[----:B------:R-:W-:Y:S02]  /*12350*/  MOV R75, R72 ;  /* 0x00000048004b7202 */ /* 0x000fe40000000f00 */
[----:B------:R-:W-:Y:S02]  /*12360*/  MOV R76, 0x1f ;  /* 0x0000001f004c7802 */ /* 0x000fe40000000f00 */
[----:B------:R-:W-:-:S02]  /*12370*/  MOV R65, 0xffffffff ;  /* 0xffffffff00417802 */ /* 0x000fc40000000f00 */
[----:B------:R-:W-:Y:S02]  /*12380*/  MOV R64, 0x123a0 ;  /* 0x000123a000407802 */ /* 0x000fe40000000f00 */
[----:B------:R-:W-:Y:S05]  /*12390*/  CALL.REL.NOINC `($__internal_42_$__cuda_sm70_shflsync_down) ;  /* 0x0000090000007944 */ /* 0x000fea0003c00000 */
[----:B-1----:R-:W-:Y:S05]  /*123a0*/  BRA `(.L_x_1904) ;  /* 0xffff7aa000007947 */ /* 0x002fea000383ffff */
.L_x_1809:
[----:B-1----:R-:W-:Y:S01]  /*123b0*/  HFMA2.MMA R66, -RZ, RZ, 0, 4.76837158203125e-07 ;  /* 0x00000008ff427435 */ /* 0x002fe200000001ff */
[----:B------:R-:W-:Y:S02]  /*123c0*/  MOV R75, R71 ;  /* 0x00000047004b7202 */ /* 0x000fe40000000f00 */
[----:B------:R-:W-:Y:S02]  /*123d0*/  MOV R76, 0x1f ;  /* 0x0000001f004c7802 */ /* 0x000fe40000000f00 */
[----:B------:R-:W-:Y:S02]  /*123e0*/  MOV R65, 0xffffffff ;  /* 0xffffffff00417802 */ /* 0x000fe40000000f00 */
[----:B------:R-:W-:Y:S02]  /*123f0*/  MOV R64, 0x12410 ;  /* 0x0001241000407802 */ /* 0x000fe40000000f00 */
[----:B0-234-:R-:W-:Y:S05]  /*12400*/  CALL.REL.NOINC `($__internal_42_$__cuda_sm70_shflsync_down) ;  /* 0x0000089000007944 */ /* 0x01dfea0003c00000 */
[----:B-1----:R-:W-:Y:S01]  /*12410*/  MOV R67, R66 ;  /* 0x0000004200437202 */ /* 0x002fe20000000f00 */
[----:B------:R-:W-:Y:S01]  /*12420*/  HFMA2.MMA R66, -RZ, RZ, 0, 4.76837158203125e-07 ;  /* 0x00000008ff427435 */ /* 0x000fe200000001ff */
[----:B------:R-:W-:Y:S02]  /*12430*/  MOV R75, R74 ;  /* 0x0000004a004b7202 */ /* 0x000fe40000000f00 */
[----:B------:R-:W-:-:S02]  /*12440*/  MOV R76, 0x1f ;  /* 0x0000001f004c7802 */ /* 0x000fc40000000f00 */
[----:B------:R-:W-:Y:S02]  /*12450*/  MOV R65, 0xffffffff ;  /* 0xffffffff00417802 */ /* 0x000fe40000000f00 */
[----:B------:R-:W-:Y:S02]  /*12460*/  MOV R64, 0x12480 ;  /* 0x0001248000407802 */ /* 0x000fe40000000f00 */
[----:B------:R-:W-:Y:S05]  /*12470*/  CALL.REL.NOINC `($__internal_42_$__cuda_sm70_shflsync_down) ;  /* 0x0000082000007944 */ /* 0x000fea0003c00000 */
[----:B-1----:R-:W-:Y:S01]  /*12480*/  MOV R69, R66 ;  /* 0x0000004200457202 */ /* 0x002fe20000000f00 */
[----:B------:R-:W-:Y:S01]  /*12490*/  HFMA2.MMA R66, -RZ, RZ, 0, 4.76837158203125e-07 ;  /* 0x00000008ff427435 */ /* 0x000fe200000001ff */
[----:B------:R-:W-:Y:S02]  /*124a0*/  MOV R75, R68 ;  /* 0x00000044004b7202 */ /* 0x000fe40000000f00 */
[----:B------:R-:W-:Y:S02]  /*124b0*/  MOV R76, 0x1f ;  /* 0x0000001f004c7802 */ /* 0x000fe40000000f00 */
[----:B------:R-:W-:Y:S02]  /*124c0*/  MOV R65, 0xffffffff ;  /* 0xffffffff00417802 */ /* 0x000fe40000000f00 */
[----:B------:R-:W-:-:S02]  /*124d0*/  MOV R64, 0x124f0 ;  /* 0x000124f000407802 */ /* 0x000fc40000000f00 */
[----:B------:R-:W-:Y:S05]  /*124e0*/  CALL.REL.NOINC `($__internal_42_$__cuda_sm70_shflsync_down) ;  /* 0x000007b000007944 */ /* 0x000fea0003c00000 */
[----:B-1----:R-:W-:Y:S01]  /*124f0*/  MOV R70, R66 ;  /* 0x0000004200467202 */ /* 0x002fe20000000f00 */
[----:B------:R-:W-:Y:S01]  /*12500*/  HFMA2.MMA R66, -RZ, RZ, 0, 4.76837158203125e-07 ;  /* 0x00000008ff427435 */ /* 0x000fe200000001ff */
[----:B------:R-:W-:-:S02]  /*12510*/  MOV R75, R72 ;  /* 0x00000048004b7202 */ /* 0x000fc40000000f00 */
[----:B------:R-:W-:Y:S02]  /*12520*/  MOV R76, 0x1f ;  /* 0x0000001f004c7802 */ /* 0x000fe40000000f00 */
[----:B------:R-:W-:Y:S02]  /*12530*/  MOV R65, 0xffffffff ;  /* 0xffffffff00417802 */ /* 0x000fe40000000f00 */
[----:B------:R-:W-:Y:S02]  /*12540*/  MOV R64, 0x12560 ;  /* 0x0001256000407802 */ /* 0x000fe40000000f00 */
[----:B------:R-:W-:Y:S05]  /*12550*/  CALL.REL.NOINC `($__internal_42_$__cuda_sm70_shflsync_down) ;  /* 0x0000074000007944 */ /* 0x000fea0003c00000 */
[----:B-1----:R-:W-:Y:S05]  /*12560*/  BRA `(.L_x_1905) ;  /* 0xffff7a2000007947 */ /* 0x002fea000383ffff */
.L_x_1812:
[----:B-1----:R-:W-:Y:S01]  /*12570*/  HFMA2.MMA R66, -RZ, RZ, 0, 9.5367431640625e-07 ;  /* 0x00000010ff427435 */ /* 0x002fe200000001ff */
[----:B------:R-:W-:Y:S02]  /*12580*/  MOV R75, R71 ;  /* 0x00000047004b7202 */ /* 0x000fe40000000f00 */
[----:B------:R-:W-:Y:S02]  /*12590*/  MOV R76, 0x1f ;  /* 0x0000001f004c7802 */ /* 0x000fe40000000f00 */
[----:B------:R-:W-:Y:S02]  /*125a0*/  MOV R65, 0xffffffff ;  /* 0xffffffff00417802 */ /* 0x000fe40000000f00 */
[----:B------:R-:W-:-:S02]  /*125b0*/  MOV R64, 0x125d0 ;  /* 0x000125d000407802 */ /* 0x000fc40000000f00 */
[----:B0-234-:R-:W-:Y:S05]  /*125c0*/  CALL.REL.NOINC `($__internal_42_$__cuda_sm70_shflsync_down) ;  /* 0x000006d000007944 */ /* 0x01dfea0003c00000 */
[----:B-1----:R-:W-:Y:S01]  /*125d0*/  MOV R67, R66 ;  /* 0x0000004200437202 */ /* 0x002fe20000000f00 */
[----:B------:R-:W-:Y:S05]  /*125e0*/  BRA `(.L_x_1906) ;  /* 0xffff7ab000007947 */ /* 0x000fea000383ffff */
.L_x_1813:
[----:B-1----:R-:W-:Y:S01]  /*125f0*/  HFMA2.MMA R66, -RZ, RZ, 0, 9.5367431640625e-07 ;  /* 0x00000010ff427435 */ /* 0x002fe200000001ff */
[----:B------:R-:W-:-:S02]  /*12600*/  MOV R75, R74 ;  /* 0x0000004a004b7202 */ /* 0x000fc40000000f00 */
[----:B------:R-:W-:Y:S02]  /*12610*/  MOV R76, 0x1f ;  /* 0x0000001f004c7802 */ /* 0x000fe40000000f00 */
[----:B------:R-:W-:Y:S02]  /*12620*/  MOV R65, 0xffffffff ;  /* 0xffffffff00417802 */ /* 0x000fe40000000f00 */
[----:B------:R-:W-:Y:S02]  /*12630*/  MOV R64, 0x12650 ;  /* 0x0001265000407802 */ /* 0x000fe40000000f00 */
[----:B0-234-:R-:W-:Y:S05]  /*12640*/  CALL.REL.NOINC `($__internal_42_$__cuda_sm70_shflsync_down) ;  /* 0x0000065000007944 */ /* 0x01dfea0003c00000 */
[----:B-1----:R-:W-:Y:S01]  /*12650*/  MOV R69, R66 ;  /* 0x0000004200457202 */ /* 0x002fe20000000f00 */
[----:B------:R-:W-:Y:S01]  /*12660*/  HFMA2.MMA R66, -RZ, RZ, 0, 9.5367431640625e-07 ;  /* 0x00000010ff427435 */ /* 0x000fe200000001ff */
[----:B------:R-:W-:Y:S02]  /*12670*/  MOV R75, R68 ;  /* 0x00000044004b7202 */ /* 0x000fe40000000f00 */
[----:B------:R-:W-:Y:S02]  /*12680*/  MOV R76, 0x1f ;  /* 0x0000001f004c7802 */ /* 0x000fe40000000f00 */
[----:B------:R-:W-:-:S02]  /*12690*/  MOV R65, 0xffffffff ;  /* 0xffffffff00417802 */ /* 0x000fc40000000f00 */
[----:B------:R-:W-:Y:S02]  /*126a0*/  MOV R64, 0x126c0 ;  /* 0x000126c000407802 */ /* 0x000fe40000000f00 */
[----:B------:R-:W-:Y:S05]  /*126b0*/  CALL.REL.NOINC `($__internal_42_$__cuda_sm70_shflsync_down) ;  /* 0x000005e000007944 */ /* 0x000fea0003c00000 */
[----:B-1----:R-:W-:Y:S01]  /*126c0*/  MOV R70, R66 ;  /* 0x0000004200467202 */ /* 0x002fe20000000f00 */
[----:B------:R-:W-:Y:S01]  /*126d0*/  HFMA2.MMA R66, -RZ, RZ, 0, 9.5367431640625e-07 ;  /* 0x00000010ff427435 */ /* 0x000fe200000001ff */
[----:B------:R-:W-:Y:S02]  /*126e0*/  MOV R75, R72 ;  /* 0x00000048004b7202 */ /* 0x000fe40000000f00 */
[----:B------:R-:W-:Y:S02]  /*126f0*/  MOV R76, 0x1f ;  /* 0x0000001f004c7802 */ /* 0x000fe40000000f00 */
[----:B------:R-:W-:Y:S02]  /*12700*/  MOV R65, 0xffffffff ;  /* 0xffffffff00417802 */ /* 0x000fe40000000f00 */
[----:B------:R-:W-:Y:S02]  /*12710*/  MOV R64, 0x12730 ;  /* 0x0001273000407802 */ /* 0x000fe40000000f00 */
[----:B------:R-:W-:Y:S05]  /*12720*/  CALL.REL.NOINC `($__internal_42_$__cuda_sm70_shflsync_down) ;  /* 0x0000057000007944 */ /* 0x000fea0003c00000 */
[----:B-1----:R-:W-:Y:S05]  /*12730*/  BRA `(.L_x_1907) ;  /* 0xffff79a000007947 */ /* 0x002fea000383ffff */
.L_x_1816:
[----:B-1----:R-:W-:Y:S01]  /*12740*/  HFMA2.MMA R66, -RZ, RZ, 0, 0 ;  /* 0x00000000ff427435 */ /* 0x002fe200000001ff */
[----:B------:R-:W-:Y:S02]  /*12750*/  MOV R64, R71 ;  /* 0x0000004700407202 */ /* 0x000fe40000000f00 */
[----:B------:R-:W-:-:S02]  /*12760*/  MOV R247, 0xffffffff ;  /* 0xffffffff00f77802 */ /* 0x000fc40000000f00 */
[----:B------:R-:W-:Y:S02]  /*12770*/  MOV R65, 0x12790 ;  /* 0x0001279000417802 */ /* 0x000fe40000000f00 */
[----:B0-234-:R-:W-:Y:S05]  /*12780*/  CALL.REL.NOINC `($__internal_43_$__cuda_sm70_shflsync_idx_p) ;  /* 0x0000055000007944 */ /* 0x01dfea0003c00000 */
        /* <DEDUP_REMOVED lines=8> */
[----:B------:R-:W-:Y:S02]  /*12810*/  MOV R64, R68 ;  /* 0x0000004400407202 */ /* 0x000fe40000000f00 */
[----:B------:R-:W-:-:S02]  /*12820*/  MOV R247, 0xffffffff ;  /* 0xffffffff00f77802 */ /* 0x000fc40000000f00 */
        /* <DEDUP_REMOVED lines=16> */
[----:B0-----:R-:W-:Y:S05]  /*12930*/  CALL.REL.NOINC `($__internal_42_$__cuda_sm70_shflsync_down) ;  /* 0x0000036000007944 */ /* 0x001fea0003c00000 */
[----:B-1----:R-:W-:Y:S01]  /*12940*/  MOV R71, R66 ;  /* 0x0000004200477202 */ /* 0x002fe20000000f00 */
[----:B------:R-:W-:Y:S01]  /*12950*/  HFMA2.MMA R66, -RZ, RZ, 0, 5.9604644775390625e-08 ;  /* 0x00000001ff427435 */ /* 0x000fe200000001ff */
[----:B------:R-:W-:Y:S02]  /*12960*/  MOV R75, R74 ;  /* 0x0000004a004b7202 */ /* 0x000fe40000000f00 */
[----:B------:R-:W-:Y:S02]  /*12970*/  MOV R76, 0x1f ;  /* 0x0000001f004c7802 */ /* 0x000fe40000000f00 */
[----:B------:R-:W-:-:S02]  /*12980*/  MOV R65, 0xffffffff ;  /* 0xffffffff00417802 */ /* 0x000fc40000000f00 */
[----:B------:R-:W-:Y:S02]  /*12990*/  MOV R64, 0x129b0 ;  /* 0x000129b000407802 */ /* 0x000fe40000000f00 */
[----:B------:R-:W-:Y:S05]  /*129a0*/  CALL.REL.NOINC `($__internal_42_$__cuda_sm70_shflsync_down) ;  /* 0x000002f000007944 */ /* 0x000fea0003c00000 */
        /* <DEDUP_REMOVED lines=47> */
        .weak           $__internal_42_$__cuda_sm70_shflsync_down
        .type           $__internal_42_$__cuda_sm70_shflsync_down,@function
        .size           $__internal_42_$__cuda_sm70_shflsync_down,($__internal_43_$__cuda_sm70_shflsync_idx_p - $__internal_42_$__cuda_sm70_shflsync_down)
$__internal_42_$__cuda_sm70_shflsync_down:
[----:B------:R-:W-:Y:S04]  /*12ca0*/  WARPSYNC R65 ;  /* 0x0000004100007348 */ /* 0x000fe80003800000 */
[----:B------:R0:W1:Y:S02]  /*12cb0*/  SHFL.DOWN PT, R66, R75, R66, R76 ;  /* 0x080000424b427389 */ /* 0x00006400000e004c */
[----:B0-----:R-:W-:-:S06]  /*12cc0*/  HFMA2.MMA R65, -RZ, RZ, 0, 0 ;  /* 0x00000000ff417435 */ /* 0x001fcc00000001ff */
[----:B------:R-:W-:Y:S05]  /*12cd0*/  RET.REL.NODEC R64 `(_Z25selective_scan_bwd_kernelI32Selective_Scan_bwd_kernel_traitsILi128ELi16ELb0ELb1ELb1ELb1ELb0EfN3c107complexIfEEEEv12SSMParamsBwd) ;  /* 0xfffed32040007950 */ /* 0x000fea0003c3ffff */
        .weak           $__internal_43_$__cuda_sm70_shflsync_idx_p
        .type           $__internal_43_$__cuda_sm70_shflsync_idx_p,@function
        .size           $__internal_43_$__cuda_sm70_shflsync_idx_p,($__internal_44_$__cuda_sm70_shflsync_up - $__internal_43_$__cuda_sm70_shflsync_idx_p)
$__internal_43_$__cuda_sm70_shflsync_idx_p:
[----:B------:R-:W-:Y:S01]  /*12ce0*/  MOV R134, 0x1f ;  /* 0x0000001f00867802 */ /* 0x000fe20000000f00 */
[----:B------:R-:W-:Y:S04]  /*12cf0*/  WARPSYNC R247 ;  /* 0x000000f700007348 */ /* 0x000fe80003800000 */
[----:B------:R0:W1:Y:S04]  /*12d00*/  SHFL.IDX PT, R66, R64, R66, R134 ;  /* 0x0000004240427389 */ /* 0x00006800000e0086 */
[----:B0-----:R-:W0:Y:S01]  /*12d10*/  S2R R134, SR_LANEID ;  /* 0x0000000000867919 */ /* 0x001e220000000000 */
[----:B------:R-:W-:Y:S01]  /*12d20*/  MOV R64, R65 ;  /* 0x0000004100407202 */ /* 0x000fe20000000f00 */
[----:B------:R-:W-:-:S06]  /*12d30*/  HFMA2.MMA R65, -RZ, RZ, 0, 0 ;  /* 0x00000000ff417435 */ /* 0x000fcc00000001ff */
[----:B------:R-:W-:Y:S05]  /*12d40*/  RET.REL.NODEC R64 `(_Z25selective_scan_bwd_kernelI32Selective_Scan_bwd_kernel_traitsILi128ELi16ELb0ELb1ELb1ELb1ELb0EfN3c107complexIfEEEEv12SSMParamsBwd) ;  /* 0xfffed2b040007950 */ /* 0x000fea0003c3ffff */
        .weak           $__internal_44_$__cuda_sm70_shflsync_up
        .type           $__internal_44_$__cuda_sm70_shflsync_up,@function
        .size           $__internal_44_$__cuda_sm70_shflsync_up,(.L_x_14479 - $__internal_44_$__cuda_sm70_shflsync_up)
$__internal_44_$__cuda_sm70_shflsync_up:
[----:B------:R-:W-:Y:S04]  /*12d50*/  WARPSYNC R213 ;  /* 0x000000d500007348 */ /* 0x000fe80003800000 */
[----:B------:R0:W1:Y:S02]  /*12d60*/  SHFL.UP PT, R66, R65, R66, R214 ;  /* 0x0400004241427389 */ /* 0x00006400000e00d6 */
[----:B0-----:R-:W-:-:S04]  /*12d70*/  MOV R65, 0x0 ;  /* 0x0000000000417802 */ /* 0x001fc80000000f00 */
[----:B------:R-:W-:Y:S05]  /*12d80*/  RET.REL.NODEC R64 `(_Z25selective_scan_bwd_kernelI32Selective_Scan_bwd_kernel_traitsILi128ELi16ELb0ELb1ELb1ELb1ELb0EfN3c107complexIfEEEEv12SSMParamsBwd) ;  /* 0xfffed27040007950 */ /* 0x000fea0003c3ffff */
.L_x_1909:
        /* <DEDUP_REMOVED lines=15> */
.L_x_14479:


//--------------------- .text._Z25selective_scan_bwd_kernelI32Selective_Scan_bwd_kernel_traitsILi128ELi16ELb0ELb1ELb1ELb1ELb1EfN3c107complexIfEEEEv12SSMParamsBwd --------------------------
	.section	.text._Z25selective_scan_bwd_kernelI32Selective_Scan_bwd_kernel_traitsILi128ELi16ELb0ELb1ELb1ELb1ELb1EfN3c107complexIfEEEEv12SSMParamsBwd,"ax",@progbits
	.sectioninfo	@"SHI_REGISTERS=255"
	.align	128
        .global         _Z25selective_scan_bwd_kernelI32Selective_Scan_bwd_kernel_traitsILi128ELi16ELb0ELb1ELb1ELb1ELb1EfN3c107complexIfEEEEv12SSMParamsBwd
        .type           _Z25selective_scan_bwd_kernelI32Selective_Scan_bwd_kernel_traitsILi128ELi16ELb0ELb1ELb1ELb1ELb1EfN3c107complexIfEEEEv12SSMParamsBwd,@function
        .size           _Z25selective_scan_bwd_kernelI32Selective_Scan_bwd_kernel_traitsILi128ELi16ELb0ELb1ELb1ELb1ELb1EfN3c107complexIfEEEEv12SSMParamsBwd,(.L_x_14482 - _Z25selective_scan_bwd_kernelI32Selective_Scan_bwd_kernel_traitsILi128ELi16ELb0ELb1ELb1ELb1ELb1EfN3c107complexIfEEEEv12SSMParamsBwd)
        .other          _Z25selective_scan_bwd_kernelI32Selective_Scan_bwd_kernel_traitsILi128ELi16ELb0ELb1ELb1ELb1ELb1EfN3c107complexIfEEEEv12SSMParamsBwd,@"STO_CUDA_ENTRY STV_DEFAULT"
_Z25selective_scan_bwd_kernelI32Selective_Scan_bwd_kernel_traitsILi128ELi16ELb0ELb1ELb1ELb1ELb1EfN3c107complexIfEEEEv12SSMParamsBwd:
.text._Z25selective_scan_bwd_kernelI32Selective_Scan_bwd_kernel_traitsILi128ELi16ELb0ELb1ELb1ELb1ELb1EfN3c107complexIfEEEEv12SSMParamsBwd:
        /* <DEDUP_REMOVED lines=189> */
.L_x_2054:
        /* <DEDUP_REMOVED lines=17> */
[C---:B------:R-:W-:Y:S01]  /*0ce0*/  ISETP.GE.AND P2, PT, R134.reuse, UR28, PT ;  /* 0x0000001c86007c0c */ /* 0x040fe2000bf46270 */
[----:B------:R-:W-:Y:S01]  /*0cf0*/  CS2R R26, SRZ ;  /* 0x00000000001a7805 */ /* 0x000fe2000001ff00 */
[----:B------:R-:W-:Y:S01]  /*0d00*/  ISETP.GE.AND P1, PT, R19, UR28, PT ;  /* 0x0000001c13007c0c */ /* 0x000fe2000bf26270 */
[----:B------:R-:W-:Y:S01]  /*0d10*/  CS2R R28, SRZ ;  /* 0x00000000001c7805 */ /* 0x000fe2000001ff00 */
[----:B------:R-:W-:-:S02]  /*0d20*/  LEA.HI.X R3, R134, UR17, R148, 0x2, P3 ;  /* 0x0000001186037c11 */ /* 0x000fc400098f1494 */
[----:B------:R-:W-:Y:S02]  /*0d30*/  LOP3.LUT R14, R134, 0xc0, RZ, 0xfc, !PT ;  /* 0x000000c0860e7812 */ /* 0x000fe400078efcff */
[----:B------:R-:W-:Y:S02]  /*0d40*/  ISETP.GE.AND P0, PT, R18, UR28, PT ;  /* 0x0000001c12007c0c */ /* 0x000fe4000bf06270 */
[C---:B------:R-:W-:Y:S02]  /*0d50*/  LOP3.LUT R13, R134.reuse, 0xe0, RZ, 0xfc, !PT ;  /* 0x000000e0860d7812 */ /* 0x040fe400078efcff */
[----:B------:R-:W-:Y:S01]  /*0d60*/  ISETP.GE.AND P4, PT, R17, UR28, PT ;  /* 0x0000001c11007c0c */ /* 0x000fe2000bf86270 */
[----:B------:R1:W3:Y:S01]  /*0d70*/  @!P2 LDG.E R4, [R2.64] ;  /* 0x0000002a0204a981 */ /* 0x0002e2000c1e1900 */
[----:B------:R-:W-:Y:S02]  /*0d80*/  LOP3.LUT R12, R134, 0x100, RZ, 0xfc, !PT ;  /* 0x00000100860c7812 */ /* 0x000fe400078efcff */
[----:B------:R-:W-:Y:S01]  /*0d90*/  ISETP.GE.AND P6, PT, R16, UR28, PT ;  /* 0x0000001c10007c0c */ /* 0x000fe2000bfc6270 */
[----:B------:R1:W4:Y:S01]  /*0da0*/  @!P1 LDG.E R20, [R2.64+0x80] ;  /* 0x0000802a02149981 */ /* 0x000322000c1e1900 */
[----:B------:R-:W-:-:S02]  /*0db0*/  ISETP.GE.AND P5, PT, R15, UR28, PT ;  /* 0x0000001c0f007c0c */ /* 0x000fc4000bfa6270 */
[----:B------:R-:W-:Y:S01]  /*0dc0*/  ISETP.GE.AND P3, PT, R14, UR28, PT ;  /* 0x0000001c0e007c0c */ /* 0x000fe2000bf66270 */
[----:B------:R1:W5:Y:S01]  /*0dd0*/  @!P0 LDG.E R5, [R2.64+0x100] ;  /* 0x0001002a02058981 */ /* 0x000362000c1e1900 */
[----:B------:R-:W-:Y:S02]  /*0de0*/  ISETP.GE.AND P2, PT, R13, UR28, PT ;  /* 0x0000001c0d007c0c */ /* 0x000fe4000bf46270 */
[----:B------:R-:W-:Y:S01]  /*0df0*/  ISETP.GE.AND P1, PT, R12, UR28, PT ;  /* 0x0000001c0c007c0c */ /* 0x000fe2000bf26270 */
[----:B--2---:R1:W2:Y:S01]  /*0e00*/  @!P4 LDG.E R22, [R2.64+0x180] ;  /* 0x0001802a0216c981 */ /* 0x0042a2000c1e1900 */
[C---:B------:R-:W-:Y:S02]  /*0e10*/  LOP3.LUT R11, R134.reuse, 0x120, RZ, 0xfc, !PT ;  /* 0x00000120860b7812 */ /* 0x040fe400078efcff */
[C---:B------:R-:W-:Y:S01]  /*0e20*/  LOP3.LUT R10, R134.reuse, 0x140, RZ, 0xfc, !PT ;  /* 0x00000140860a7812 */ /* 0x040fe200078efcff */
[----:B------:R1:W2:Y:S01]  /*0e30*/  @!P6 LDG.E R21, [R2.64+0x200] ;  /* 0x0002002a0215e981 */ /* 0x0002a2000c1e1900 */
[----:B------:R-:W-:-:S02]  /*0e40*/  LOP3.LUT R9, R134, 0x160, RZ, 0xfc, !PT ;  /* 0x0000016086097812 */ /* 0x000fc400078efcff */
[C---:B------:R-:W-:Y:S01]  /*0e50*/  LOP3.LUT R8, R134.reuse, 0x180, RZ, 0xfc, !PT ;  /* 0x0000018086087812 */ /* 0x040fe200078efcff */
[----:B------:R1:W2:Y:S01]  /*0e60*/  @!P5 LDG.E R24, [R2.64+0x280] ;  /* 0x0002802a0218d981 */ /* 0x0002a2000c1e1900 */
[C---:B------:R-:W-:Y:S02]  /*0e70*/  LOP3.LUT R7, R134.reuse, 0x1a0, RZ, 0xfc, !PT ;  /* 0x000001a086077812 */ /* 0x040fe400078efcff */
[----:B------:R-:W-:Y:S01]  /*0e80*/  ISETP.GE.AND P0, PT, R11, UR28, PT ;  /* 0x0000001c0b007c0c */ /* 0x000fe2000bf06270 */
[----:B------:R1:W2:Y:S01]  /*0e90*/  @!P3 LDG.E R23, [R2.64+0x300] ;  /* 0x0003002a0217b981 */ /* 0x0002a2000c1e1900 */
[----:B------:R-:W-:Y:S02]  /*0ea0*/  LOP3.LUT R6, R134, 0x1c0, RZ, 0xfc, !PT ;  /* 0x000001c086067812 */ /* 0x000fe400078efcff */
[----:B------:R-:W-:Y:S01]  /*0eb0*/  ISETP.GE.AND P4, PT, R10, UR28, PT ;  /* 0x0000001c0a007c0c */ /* 0x000fe2000bf86270 */
[----:B------:R1:W2:Y:S01]  /*0ec0*/  @!P2 LDG.E R26, [R2.64+0x380] ;  /* 0x0003802a021aa981 */ /* 0x0002a2000c1e1900 */
[----:B------:R-:W-:-:S02]  /*0ed0*/  LOP3.LUT R0, R134, 0x1e0, RZ, 0xfc, !PT ;  /* 0x000001e086007812 */ /* 0x000fc400078efcff */
[----:B------:R-:W-:Y:S01]  /*0ee0*/  ISETP.GE.AND P6, PT, R9, UR28, PT ;  /* 0x0000001c09007c0c */ /* 0x000fe2000bfc6270 */
[----:B------:R1:W2:Y:S01]  /*0ef0*/  @!P1 LDG.E R25, [R2.64+0x400] ;  /* 0x0004002a02199981 */ /* 0x0002a2000c1e1900 */
[----:B------:R-:W-:Y:S02]  /*0f00*/  ISETP.GE.AND P5, PT, R8, UR28, PT ;  /* 0x0000001c08007c0c */ /* 0x000fe4000bfa6270 */
[----:B------:R-:W-:Y:S01]  /*0f10*/  ISETP.GE.AND P3, PT, R7, UR28, PT ;  /* 0x0000001c07007c0c */ /* 0x000fe2000bf66270 */
[----:B------:R-:W-:Y:S01]  /*0f20*/  HFMA2.MMA R32, -RZ, RZ, 0, 0 ;  /* 0x00000000ff207435 */ /* 0x000fe200000001ff */
[----:B------:R-:W-:Y:S01]  /*0f30*/  ISETP.GE.AND P2, PT, R6, UR28, PT ;  /* 0x0000001c06007c0c */ /* 0x000fe2000bf46270 */
[----:B------:R-:W-:Y:S01]  /*0f40*/  CS2R R30, SRZ ;  /* 0x00000000001e7805 */ /* 0x000fe2000001ff00 */
[----:B------:R-:W-:Y:S01]  /*0f50*/  ISETP.GE.AND P1, PT, R0, UR28, PT ;  /* 0x0000001c00007c0c */ /* 0x000fe2000bf26270 */
[----:B------:R1:W2:Y:S01]  /*0f60*/  @!P0 LDG.E R28, [R2.64+0x480] ;  /* 0x0004802a021c8981 */ /* 0x0002a2000c1e1900 */
[----:B------:R-:W-:-:S03]  /*0f70*/  MOV R34, RZ ;  /* 0x000000ff00227202 */ /* 0x000fc60000000f00 */
        /* <DEDUP_REMOVED lines=46> */
[----:B------:R-:W-:Y:S02]  /*1260*/  ISETP.GE.AND P0, PT, R19, UR28, PT ;  /* 0x0000001c13007c0c */ /* 0x000fe4000bf06270 */
[----:B------:R-:W-:Y:S02]  /*1270*/  LEA R2, P1, R134, UR20, 0x2 ;  /* 0x0000001486027c11 */ /* 0x000fe4000f8210ff */
[----:B------:R-:W-:Y:S02]  /*1280*/  ISETP.GE.AND P2, PT, R18, UR28, PT ;  /* 0x0000001c12007c0c */ /* 0x000fe4000bf46270 */
[C---:B------:R-:W-:Y:S02]  /*1290*/  LEA.HI.X R3, R134.reuse, UR21, R148, 0x2, P1 ;  /* 0x0000001586037c11 */ /* 0x040fe400088f1494 */
[----:B------:R-:W-:-:S02]  /*12a0*/  ISETP.GE.AND P1, PT, R134, UR28, PT ;  /* 0x0000001c86007c0c */ /* 0x000fc4000bf26270 */
[----:B------:R-:W-:Y:S02]  /*12b0*/  ISETP.GE.AND P3, PT, R17, UR28, PT ;  /* 0x0000001c11007c0c */ /* 0x000fe4000bf66270 */
[----:B------:R-:W-:Y:S02]  /*12c0*/  ISETP.GE.AND P4, PT, R14, UR28, PT ;  /* 0x0000001c0e007c0c */ /* 0x000fe4000bf86270 */
[----:B------:R-:W-:Y:S02]  /*12d0*/  ISETP.GE.AND P5, PT, R16, UR28, PT ;  /* 0x0000001c10007c0c */ /* 0x000fe4000bfa6270 */
[----:B------:R-:W-:Y:S01]  /*12e0*/  ISETP.GE.AND P6, PT, R15, UR28, PT ;  /* 0x0000001c0f007c0c */ /* 0x000fe2000bfc6270 */
[----:B---3--:R-:W-:Y:S04]  /*12f0*/  STS [R157.X4], R4 ;  /* 0x000000049d007388 */ /* 0x008fe80000004800 */
[----:B----4-:R-:W-:Y:S04]  /*1300*/  STS [R156.X4+0x80], R20 ;  /* 0x000080149c007388 */ /* 0x010fe80000004800 */
[----:B-----5:R-:W-:Y:S04]  /*1310*/  STS [R152.X4+0x100], R5 ;  /* 0x0001000598007388 */ /* 0x020fe80000004800 */
[----:B--2---:R-:W-:Y:S04]  /*1320*/  STS [R150.X4+0x180], R22 ;  /* 0x0001801696007388 */ /* 0x004fe80000004800 */
        /* <DEDUP_REMOVED lines=32> */
[----:B------:R-:W-:-:S04]  /*1530*/  CS2R R24, SRZ ;  /* 0x0000000000187805 */ /* 0x000fc8000001ff00 */
[----:B------:R-:W2:Y:S01]  /*1540*/  @!P0 LDG.E R20, [R194.64+0x80] ;  /* 0x0000802ac2148981 */ /* 0x000ea2000c1e1900 */
[----:B------:R-:W-:Y:S01]  /*1550*/  ISETP.GE.AND P0, PT, R13, UR28, PT ;  /* 0x0000001c0d007c0c */ /* 0x000fe2000bf06270 */
[----:B------:R-:W-:Y:S01]  /*1560*/  CS2R R4, SRZ ;  /* 0x0000000000047805 */ /* 0x000fe2000001ff00 */
[----:B------:R-:W-:Y:S01]  /*1570*/  CS2R R22, SRZ ;  /* 0x0000000000167805 */ /* 0x000fe2000001ff00 */
[----:B------:R-:W2:Y:S04]  /*1580*/  @!P5 LDG.E R21, [R194.64+0x200] ;  /* 0x0002002ac215d981 */ /* 0x000ea8000c1e1900 */
[----:B------:R-:W2:Y:S01]  /*1590*/  @!P1 LDG.E R4, [R194.64] ;  /* 0x0000002ac2049981 */ /* 0x000ea2000c1e1900 */
[----:B---3--:R-:W-:Y:S01]  /*15a0*/  CS2R R28, SRZ ;  /* 0x00000000001c7805 */ /* 0x008fe2000001ff00 */
[----:B----4-:R-:W-:-:S02]  /*15b0*/  HFMA2.MMA R32, -RZ, RZ, 0, 0 ;  /* 0x00000000ff207435 */ /* 0x010fc400000001ff */
[----:B------:R-:W3:Y:S04]  /*15c0*/  @!P6 LDG.E R24, [R194.64+0x280] ;  /* 0x0002802ac218e981 */ /* 0x000ee8000c1e1900 */
[----:B------:R-:W4:Y:S01]  /*15d0*/  @!P0 LDG.E R26, [R194.64+0x380] ;  /* 0x0003802ac21a8981 */ /* 0x000f22000c1e1900 */
[----:B------:R-:W-:Y:S02]  /*15e0*/  ISETP.GE.AND P0, PT, R12, UR28, PT ;  /* 0x0000001c0c007c0c */ /* 0x000fe4000bf06270 */
[----:B------:R-:W-:Y:S01]  /*15f0*/  ISETP.GE.AND P1, PT, R10, UR28, PT ;  /* 0x0000001c0a007c0c */ /* 0x000fe2000bf26270 */
[----:B------:R-:W3:Y:S01]  /*1600*/  @!P2 LDG.E R5, [R194.64+0x100] ;  /* 0x0001002ac205a981 */ /* 0x000ee2000c1e1900 */
[----:B------:R-:W-:-:S03]  /*1610*/  ISETP.GE.AND P2, PT, R9, UR28, PT ;  /* 0x0000001c09007c0c */ /* 0x000fc6000bf46270 */
[----:B------:R-:W4:Y:S01]  /*1620*/  @!P3 LDG.E R22, [R194.64+0x180] ;  /* 0x0001802ac216b981 */ /* 0x000f22000c1e1900 */
[----:B------:R-:W-:-:S03]  /*1630*/  ISETP.GE.AND P3, PT, R8, UR28, PT ;  /* 0x0000001c08007c0c */ /* 0x000fc6000bf66270 */
[----:B------:R-:W4:Y:S04]  /*1640*/  @!P4 LDG.E R23, [R194.64+0x300] ;  /* 0x0003002ac217c981 */ /* 0x000f28000c1e1900 */
[----:B------:R-:W4:Y:S01]  /*1650*/  @!P0 LDG.E R25, [R194.64+0x400] ;  /* 0x0004002ac2198981 */ /* 0x000f22000c1e1900 */
[----:B------:R-:W-:Y:S02]  /*1660*/  ISETP.GE.AND P0, PT, R11, UR28, PT ;  /* 0x0000001c0b007c0c */ /* 0x000fe4000bf06270 */
[----:B------:R-:W-:Y:S01]  /*1670*/  ISETP.GE.AND P4, PT, R7, UR28, PT ;  /* 0x0000001c07007c0c */ /* 0x000fe2000bf86270 */
[----:B-----5:R-:W-:Y:S01]  /*1680*/  CS2R R30, SRZ ;  /* 0x00000000001e7805 */ /* 0x020fe2000001ff00 */
[----:B------:R-:W-:Y:S01]  /*1690*/  ISETP.GE.AND P5, PT, R6, UR28, PT ;  /* 0x0000001c06007c0c */ /* 0x000fe2000bfa6270 */
[----:B------:R-:W5:Y:S01]  /*16a0*/  @!P1 LDG.E R27, [R194.64+0x500] ;  /* 0x0005002ac21b9981 */ /* 0x000f62000c1e1900 */
[----:B------:R-:W-:-:S02]  /*16b0*/  ISETP.GE.AND P6, PT, R0, UR28, PT ;  /* 0x0000001c00007c0c */ /* 0x000fc4000bfc6270 */
[----:B0-----:R-:W-:Y:S01]  /*16c0*/  MOV R34, RZ ;  /* 0x000000ff00227202 */ /* 0x001fe20000000f00 */
        /* <DEDUP_REMOVED lines=8> */
[----:B------:R-:W-:Y:S02]  /*1750*/  P2R R33, PR, RZ, 0x2 ;  /* 0x00000002ff217803 */ /* 0x000fe40000000000 */
[----:B------:R-:W-:Y:S01]  /*1760*/  ISETP.GE.AND P1, PT, R18, UR28, PT ;  /* 0x0000001c12007c0c */ /* 0x000fe2000bf26270 */
[----:B--2---:R-:W-:Y:S04]  /*1770*/  STS [R157.X4], R4 ;  /* 0x000000049d007388 */ /* 0x004fe80000004800 */
[----:B------:R-:W-:Y:S04]  /*1780*/  STS [R156.X4+0x80], R20 ;  /* 0x000080149c007388 */ /* 0x000fe80000004800 */
[----:B---3--:R0:W-:Y:S04]  /*1790*/  STS [R152.X4+0x100], R5 ;  /* 0x0001000598007388 */ /* 0x0081e80000004800 */
[----:B----4-:R-:W-:Y:S04]  /*17a0*/  STS [R150.X4+0x180], R22 ;  /* 0x0001801696007388 */ /* 0x010fe80000004800 */
[----:B------:R1:W-:Y:S04]  /*17b0*/  STS [R252.X4+0x200], R21 ;  /* 0x00020015fc007388 */ /* 0x0003e80000004800 */
[----:B------:R-:W-:Y:S04]  /*17c0*/  STS [R251.X4+0x280], R24 ;  /* 0x00028018fb007388 */ /* 0x000fe80000004800 */
[----:B------:R2:W-:Y:S04]  /*17d0*/  STS [R250.X4+0x300], R23 ;  /* 0x00030017fa007388 */ /* 0x0005e80000004800 */
[----:B------:R-:W-:Y:S04]  /*17e0*/  STS [R249.X4+0x380], R26 ;  /* 0x0003801af9007388 */ /* 0x000fe80000004800 */
[----:B------:R3:W-:Y:S04]  /*17f0*/  STS [R248.X4+0x400], R25 ;  /* 0x00040019f8007388 */ /* 0x0007e80000004800 */
[----:B-----5:R-:W-:Y:S04]  /*1800*/  STS [R245.X4+0x480], R28 ;  /* 0x0004801cf5007388 */ /* 0x020fe80000004800 */
[----:B------:R4:W-:Y:S04]  /*1810*/  STS [R244.X4+0x500], R27 ;  /* 0x0005001bf4007388 */ /* 0x0009e80000004800 */
[----:B------:R-:W-:Y:S04]  /*1820*/  STS [R243.X4+0x580], R30 ;  /* 0x0005801ef3007388 */ /* 0x000fe80000004800 */
[----:B------:R5:W-:Y:S04]  /*1830*/  STS [R242.X4+0x600], R29 ;  /* 0x0006001df2007388 */ /* 0x000be80000004800 */
        /* <DEDUP_REMOVED lines=11> */
[----:B------:R-:W3:Y:S04]  /*18f0*/  LDS R109, [R133.X4+0x1c] ;  /* 0x00001c00856d7984 */ /* 0x000ee80000004800 */
[----:B------:R0:W3:Y:S04]  /*1900*/  LDS R108, [R133.X4+0x20] ;  /* 0x00002000856c7984 */ /* 0x0000e80000004800 */
[----:B------:R0:W3:Y:S04]  /*1910*/  LDS R107, [R133.X4+0x24] ;  /* 0x00002400856b7984 */ /* 0x0000e80000004800 */
[----:B------:R0:W3:Y:S04]  /*1920*/  LDS R106, [R133.X4+0x28] ;  /* 0x00002800856a7984 */ /* 0x0000e80000004800 */
[----:B------:R0:W3:Y:S04]  /*1930*/  LDS R105, [R133.X4+0x2c] ;  /* 0x00002c0085697984 */ /* 0x0000e80000004800 */
[----:B------:R0:W3:Y:S04]  /*1940*/  LDS R104, [R133.X4+0x30] ;  /* 0x0000300085687984 */ /* 0x0000e80000004800 */
[----:B------:R0:W3:Y:S04]  /*1950*/  LDS R103, [R133.X4+0x34] ;  /* 0x0000340085677984 */ /* 0x0000e80000004800 */
[----:B------:R1:W3:Y:S04]  /*1960*/  LDS R102, [R133.X4+0x38] ;  /* 0x0000380085667984 */ /* 0x0002e80000004800 */
[----:B------:R3:W3:Y:S01]  /*1970*/  LDS R101, [R133.X4+0x3c] ;  /* 0x00003c0085657984 */ /* 0x0006e20000004800 */
[----:B0-----:R-:W-:-:S03]  /*1980*/  CS2R R4, SRZ ;  /* 0x0000000000047805 */ /* 0x001fc6000001ff00 */
        /* <DEDUP_REMOVED lines=21> */
[----:B-----5:R-:W-:Y:S01]  /*1ae0*/  CS2R R28, SRZ ;  /* 0x00000000001c7805 */ /* 0x020fe2000001ff00 */
[----:B------:R-:W-:Y:S01]  /*1af0*/  HFMA2.MMA R32, -RZ, RZ, 0, 0 ;  /* 0x00000000ff207435 */ /* 0x000fe200000001ff */
[----:B------:R-:W-:Y:S01]  /*1b00*/  CS2R R30, SRZ ;  /* 0x00000000001e7805 */ /* 0x000fe2000001ff00 */
[----:B------:R-:W-:-:S03]  /*1b10*/  MOV R34, RZ ;  /* 0x000000ff00227202 */ /* 0x000fc60000000f00 */
[----:B------:R-:W5:Y:S04]  /*1b20*/  @!P3 LDG.E R29, [R2.64+0x600] ;  /* 0x0006002a021db981 */ /* 0x000f68000c1e1900 */
[----:B------:R-:W5:Y:S01]  /*1b30*/  @!P0 LDG.E R26, [R2.64+0x380] ;  /* 0x0003802a021a8981 */ /* 0x000f62000c1e1900 */
[----:B------:R-:W-:-:S03]  /*1b40*/  ISETP.NE.AND P0, PT, R35, RZ, PT ;  /* 0x000000ff2300720c */ /* 0x000fc60003f05270 */
[----:B------:R-:W5:Y:S04]  /*1b50*/  @!P1 LDG.E R27, [R2.64+0x500] ;  /* 0x0005002a021b9981 */ /* 0x000f68000c1e1900 */
[----:B------:R-:W5:Y:S04]  /*1b60*/  @!P2 LDG.E R30, [R2.64+0x580] ;  /* 0x0005802a021ea981 */ /* 0x000f68000c1e1900 */
[----:B------:R-:W5:Y:S04]  /*1b70*/  @!P4 LDG.E R32, [R2.64+0x680] ;  /* 0x0006802a0220c981 */ /* 0x000f68000c1e1900 */
[----:B------:R-:W5:Y:S04]  /*1b80*/  @!P0 LDG.E R28, [R2.64+0x480] ;  /* 0x0004802a021c8981 */ /* 0x000f68000c1e1900 */
[----:B------:R-:W5:Y:S04]  /*1b90*/  @!P5 LDG.E R31, [R2.64+0x700] ;  /* 0x0007002a021fd981 */ /* 0x000f68000c1e1900 */
[----:B------:R-:W5:Y:S01]  /*1ba0*/  @!P6 LDG.E R34, [R2.64+0x780] ;  /* 0x0007802a0222e981 */ /* 0x000f62000c1e1900 */
[----:B------:R-:W-:-:S03]  /*1bb0*/  FADD.FTZ R116, R116, UR5 ;  /* 0x0000000574747e21 */ /* 0x000fc60008010000 */
[----:B------:R0:W-:Y:S04]  /*1bc0*/  STL [R1+0xc], R157 ;  /* 0x00000c9d01007387 */ /* 0x0001e80000100800 */
        /* <DEDUP_REMOVED lines=18> */
[----:B--2---:R0:W-:Y:S04]  /*1cf0*/  STS [R157.X4], R4 ;  /* 0x000000049d007388 */ /* 0x0041e80000004800 */
[----:B------:R0:W-:Y:S04]  /*1d00*/  STS [R156.X4+0x80], R20 ;  /* 0x000080149c007388 */ /* 0x0001e80000004800 */
[----:B------:R0:W-:Y:S04]  /*1d10*/  STS [R152.X4+0x100], R5 ;  /* 0x0001000598007388 */ /* 0x0001e80000004800 */
        /* <DEDUP_REMOVED lines=46> */
.L_x_1912:
[----:B------:R-:W-:Y:S05]  /*2000*/  BSYNC B0 ;  /* 0x0000000000007941 */ /* 0x000fea0003800000 */
.L_x_1911:
        /* <DEDUP_REMOVED lines=35> */
.L_x_1914:
[----:B------:R-:W-:Y:S05]  /*2240*/  BSYNC B0 ;  /* 0x0000000000007941 */ /* 0x000fea0003800000 */
.L_x_1913:
        /* <DEDUP_REMOVED lines=35> */
.L_x_1916:
[----:B------:R-:W-:Y:S05]  /*2480*/  BSYNC B0 ;  /* 0x0000000000007941 */ /* 0x000fea0003800000 */
.L_x_1915:
        /* <DEDUP_REMOVED lines=35> */
.L_x_1918:
[----:B------:R-:W-:Y:S05]  /*26c0*/  BSYNC B0 ;  /* 0x0000000000007941 */ /* 0x000fea0003800000 */
.L_x_1917:
        /* <DEDUP_REMOVED lines=35> */
.L_x_1920:
[----:B------:R-:W-:Y:S05]  /*2900*/  BSYNC B0 ;  /* 0x0000000000007941 */ /* 0x000fea0003800000 */
.L_x_1919:
        /* <DEDUP_REMOVED lines=35> */
.L_x_1922:
[----:B------:R-:W-:Y:S05]  /*2b40*/  BSYNC B0 ;  /* 0x0000000000007941 */ /* 0x000fea0003800000 */
.L_x_1921:
        /* <DEDUP_REMOVED lines=35> */
.L_x_1924:
[----:B------:R-:W-:Y:S05]  /*2d80*/  BSYNC B0 ;  /* 0x0000000000007941 */ /* 0x000fea0003800000 */
.L_x_1923:
        /* <DEDUP_REMOVED lines=35> */
.L_x_1926:
[----:B------:R-:W-:Y:S05]  /*2fc0*/  BSYNC B0 ;  /* 0x0000000000007941 */ /* 0x000fea0003800000 */
.L_x_1925:
        /* <DEDUP_REMOVED lines=35> */
.L_x_1928:
[----:B------:R-:W-:Y:S05]  /*3200*/  BSYNC B0 ;  /* 0x0000000000007941 */ /* 0x000fea0003800000 */
.L_x_1927:
        /* <DEDUP_REMOVED lines=34> */
.L_x_1930:
[----:B------:R-:W-:Y:S05]  /*3430*/  BSYNC B0 ;  /* 0x0000000000007941 */ /* 0x000fea0003800000 */
.L_x_1929:
        /* <DEDUP_REMOVED lines=33> */
.L_x_1932:
[----:B------:R-:W-:Y:S05]  /*3650*/  BSYNC B0 ;  /* 0x0000000000007941 */ /* 0x000fea0003800000 */
.L_x_1931:
        /* <DEDUP_REMOVED lines=33> */
.L_x_1934:
[----:B------:R-:W-:Y:S05]  /*3870*/  BSYNC B0 ;  /* 0x0000000000007941 */ /* 0x000fea0003800000 */
.L_x_1933:
        /* <DEDUP_REMOVED lines=33> */
.L_x_1936:
[----:B------:R-:W-:Y:S05]  /*3a90*/  BSYNC B0 ;  /* 0x0000000000007941 */ /* 0x000fea0003800000 */
.L_x_1935:
        /* <DEDUP_REMOVED lines=33> */
.L_x_1938:
[----:B------:R-:W-:Y:S05]  /*3cb0*/  BSYNC B0 ;  /* 0x0000000000007941 */ /* 0x000fea0003800000 */
.L_x_1937:
        /* <DEDUP_REMOVED lines=33> */
.L_x_1940:
[----:B------:R-:W-:Y:S05]  /*3ed0*/  BSYNC B0 ;  /* 0x0000000000007941 */ /* 0x000fea0003800000 */
.L_x_1939:
        /* <DEDUP_REMOVED lines=33> */
.L_x_1942:
[----:B------:R-:W-:Y:S05]  /*40f0*/  BSYNC B0 ;  /* 0x0000000000007941 */ /* 0x000fea0003800000 */
.L_x_1941:
[----:B------:R-:W-:Y:S01]  /*4100*/  ULDC.64 UR8, c[0x0][0x1f0] ;  /* 0x00007c0000087ab9 */ /* 0x000fe20000000a00 */
[C---:B------:R-:W-:Y:S01]  /*4110*/  ISETP.GE.AND P0, PT, R134.reuse, UR28, PT ;  /* 0x0000001c86007c0c */ /* 0x040fe2000bf06270 */
[----:B------:R-:W-:Y:S01]  /*4120*/  UIMAD UR7, UR13, UR8, URZ ;  /* 0x000000080d0772a4 */ /* 0x000fe2000f8e023f */
[----:B0-----:R-:W-:Y:S01]  /*4130*/  MOV R21, UR12 ;  /* 0x0000000c00157c02 */ /* 0x001fe20008000f00 */
[----:B------:R-:W-:Y:S01]  /*4140*/  ULDC.64 UR30, c[0x0][0x200] ;  /* 0x00008000001e7ab9 */ /* 0x000fe20000000a00 */
[----:B------:R-:W-:Y:S01]  /*4150*/  MOV R2, UR27 ;  /* 0x0000001b00027c02 */ /* 0x000fe20008000f00 */
[----:B------:R-:W-:Y:S01]  /*4160*/  UIMAD UR29, UR12, UR9, UR7 ;  /* 0x000000090c1d72a4 */ /* 0x000fe2000f8e0207 */
[----:B------:R-:W-:Y:S01]  /*4170*/  MOV R23, UR12 ;  /* 0x0000000c00177c02 */ /* 0x000fe20008000f00 */
[----:B------:R-:W-:Y:S01]  /*4180*/  USHF.R.S32.HI UR7, URZ, 0x1f, UR27 ;  /* 0x0000001f3f077899 */ /* 0x000fe2000801141b */
[----:B------:R-:W-:Y:S01]  /*4190*/  MOV R4, UR27 ;  /* 0x0000001b00047c02 */ /* 0x000fe20008000f00 */
[----:B------:R-:W-:Y:S01]  /*41a0*/  UIMAD.WIDE.U32 UR32, UR12, UR30, URZ ;  /* 0x0000001e0c2072a5 */ /* 0x000fe2000f8e003f */
[----:B------:R-:W-:Y:S01]  /*41b0*/  LDS R35, [R133.X4] ;  /* 0x0000000085237984 */ /* 0x000fe20000004800 */
[----:B------:R-:W-:Y:S01]  /*41c0*/  UIMAD UR30, UR13, UR30, URZ ;  /* 0x0000001e0d1e72a4 */ /* 0x000fe2000f8e023f */
[----:B------:R-:W-:Y:S01]  /*41d0*/  CS2R R40, SRZ ;  /* 0x0000000000287805 */ /* 0x000fe2000001ff00 */
[----:B------:R-:W-:Y:S01]  /*41e0*/  MOV R3, UR7 ;  /* 0x0000000700037c02 */ /* 0x000fe20008000f00 */
[----:B------:R-:W-:Y:S01]  /*41f0*/  UIMAD.WIDE.U32 UR34, UR12, UR8, URZ ;  /* 0x000000080c2272a5 */ /* 0x000fe2000f8e003f */
[----:B------:R-:W-:Y:S01]  /*4200*/  MOV R5, UR7 ;  /* 0x0000000700057c02 */ /* 0x000fe20008000f00 */
[----:B------:R-:W-:Y:S01]  /*4210*/  UIMAD UR39, UR12, UR31, UR30 ;  /* 0x0000001f0c2772a4 */ /* 0x000fe2000f8e021e */
[----:B------:R-:W-:Y:S01]  /*4220*/  LDS R34, [R133.X4+0x4] ;  /* 0x0000040085227984 */ /* 0x000fe20000004800 */
[----:B------:R-:W-:Y:S01]  /*4230*/  @!P0 IMAD.WIDE.U32 R2, R21, c[0x0][0x1f0], R2 ;  /* 0x00007c0015028a25 */ /* 0x000fe200078e0002 */
[----:B------:R-:W-:Y:S01]  /*4240*/  ULDC.64 UR8, c[0x0][0x1f8] ;  /* 0x00007e0000087ab9 */ /* 0x000fe20000000a00 */
[----:B------:R-:W-:Y:S01]  /*4250*/  MOV R21, UR10 ;  /* 0x0000000a00157c02 */ /* 0x000fe20008000f00 */
[----:B------:R-:W-:Y:S01]  /*4260*/  UIMAD UR38, UR11, UR8, URZ ;  /* 0x000000080b2672a4 */ /* 0x000fe2000f8e023f */
[----:B------:R-:W-:Y:S01]  /*4270*/  @!P0 IMAD.WIDE.U32 R4, R23, c[0x0][0x200], R4 ;  /* 0x0000800017048a25 */ /* 0x000fe200078e0004 */
[----:B------:R-:W-:Y:S01]  /*4280*/  UIADD3 UR35, UR35, UR29, URZ ;  /* 0x0000001d23237290 */ /* 0x000fe2000fffe03f */
[----:B------:R-:W-:Y:S01]  /*4290*/  @!P0 IADD3 R3, R3, UR29, RZ ;  /* 0x0000001d03038c10 */ /* 0x000fe2000fffe0ff */
[----:B------:R-:W-:Y:S01]  /*42a0*/  UIMAD UR38, UR10, UR9, UR38 ;  /* 0x000000090a2672a4 */ /* 0x000fe2000f8e0226 */
[----:B------:R-:W-:Y:S01]  /*42b0*/  MOV R23, UR10 ;  /* 0x0000000a00177c02 */ /* 0x000fe20008000f00 */
[----:B------:R-:W-:Y:S01]  /*42c0*/  ULDC UR29, c[0x0][0x174] ;  /* 0x00005d00001d7ab9 */ /* 0x000fe20000000800 */
[----:B------:R-:W-:Y:S01]  /*42d0*/  @!P0 IADD3 R5, R5, UR39, RZ ;  /* 0x0000002705058c10 */ /* 0x000fe2000fffe0ff */
[----:B------:R-:W-:Y:S01]  /*42e0*/  ULDC.64 UR30, c[0x0][0x208] ;  /* 0x00008200001e7ab9 */ /* 0x000fe20000000a00 */
[----:B------:R-:W-:Y:S01]  /*42f0*/  @!P0 IMAD.WIDE.U32 R2, R21, c[0x0][0x1f8], R2 ;  /* 0x00007e0015028a25 */ /* 0x000fe200078e0002 */
[----:B------:R-:W-:Y:S01]  /*4300*/  UIADD3 UR29, UR6, -UR29, URZ ;  /* 0x8000001d061d7290 */ /* 0x000fe2000fffe03f */
[----:B------:R-:W-:Y:S01]  /*4310*/  LDS R33, [R133.X4+0x8] ;  /* 0x0000080085217984 */ /* 0x000fe20000004800 */
[----:B------:R-:W-:Y:S01]  /*4320*/  UIMAD.WIDE.U32 UR8, UR10, UR8, UR34 ;  /* 0x000000080a0872a5 */ /* 0x000fe2000f8e0022 */
[----:B------:R-:W-:Y:S01]  /*4330*/  @!P0 IMAD.WIDE.U32 R4, R23, c[0x0][0x208], R4 ;  /* 0x0000820017048a25 */ /* 0x000fe200078e0004 */
[----:B------:R-:W-:Y:S01]  /*4340*/  UIADD3 UR33, UR33, UR39, URZ ;  /* 0x0000002721217290 */ /* 0x000fe2000fffe03f */
[C---:B------:R-:W-:Y:S01]  /*4350*/  @!P0 IADD3 R22, P1, R134.reuse, R2, RZ ;  /* 0x0000000286168210 */ /* 0x040fe20007f3e0ff */
[----:B------:R-:W-:Y:S01]  /*4360*/  UIMAD UR34, UR11, UR30, URZ ;  /* 0x0000001e0b2272a4 */ /* 0x000fe2000f8e023f */
[----:B------:R-:W-:Y:S01]  /*4370*/  LDS R32, [R133.X4+0xc] ;  /* 0x00000c0085207984 */ /* 0x000fe20000004800 */
[----:B------:R-:W-:Y:S01]  /*4380*/  UIMAD UR29, UR29, -0x800, URZ ;  /* 0xfffff8001d1d78a4 */ /* 0x000fe2000f8e023f */
[----:B------:R-:W-:Y:S01]  /*4390*/  @!P0 IADD3 R20, P2, R134, R4, RZ ;  /* 0x0000000486148210 */ /* 0x000fe20007f5e0ff */
[----:B------:R-:W-:Y:S01]  /*43a0*/  UIMAD.WIDE.U32 UR32, UR10, UR30, UR32 ;  /* 0x0000001e0a2072a5 */ /* 0x000fe2000f8e0020 */
[----:B------:R-:W-:Y:S01]  /*43b0*/  @!P0 IADD3.X R23, R148, UR38, R3, P1, !PT ;  /* 0x0000002694178c10 */ /* 0x000fe20008ffe403 */
[----:B------:R-:W-:Y:S01]  /*43c0*/  UIMAD UR31, UR10, UR31, UR34 ;  /* 0x0000001f0a1f72a4 */ /* 0x000fe2000f8e0222 */
[----:B------:R-:W-:Y:S01]  /*43d0*/  LEA R38, P1, R134, c[0x0][0x268], 0x2 ;  /* 0x00009a0086267a11 */ /* 0x000fe200078210ff */
[----:B------:R-:W-:Y:S01]  /*43e0*/  USHF.R.S32.HI UR30, URZ, 0x1f, UR29 ;  /* 0x0000001f3f1e7899 */ /* 0x000fe2000801141d */
[----:B------:R-:W-:Y:S01]  /*43f0*/  @!P0 LEA R2, P3, R20, c[0x0][0x258], 0x2 ;  /* 0x0000960014028a11 */ /* 0x000fe200078610ff */
[----:B------:R-:W-:Y:S01]  /*4400*/  UIADD3 UR35, UP0, UR29, UR8, URZ ;  /* 0x000000081d237290 */ /* 0x000fe2000ff1e03f */
[----:B------:R-:W-:Y:S01]  /*4410*/  LDS R31, [R133.X4+0x10] ;  /* 0x00001000851f7984 */ /* 0x000fe20000004800 */
[----:B------:R-:W-:Y:S01]  /*4420*/  UIADD3 UR34, UP1, UR29, UR32, URZ ;  /* 0x000000201d227290 */ /* 0x000fe2000ff3e03f */
[----:B------:R-:W-:Y:S01]  /*4430*/  @!P0 IADD3.X R21, R148, UR31, R5, P2, !PT ;  /* 0x0000001f94158c10 */ /* 0x000fe200097fe405 */
[----:B------:R-:W-:Y:S01]  /*4440*/  UIADD3.X UR8, UR30, UR38, UR9, UP0, !UPT ;  /* 0x000000261e087290 */ /* 0x000fe200087fe409 */
[----:B------:R-:W-:Y:S01]  /*4450*/  LEA R4, P2, R134, c[0x0][0x258], 0x2 ;  /* 0x0000960086047a11 */ /* 0x000fe200078410ff */
[----:B------:R-:W-:Y:S01]  /*4460*/  UIADD3.X UR32, UR30, UR31, UR33, UP1, !UPT ;  /* 0x0000001f1e207290 */ /* 0x000fe20008ffe421 */
[----:B------:R-:W-:Y:S01]  /*4470*/  MOV R24, UR35 ;  /* 0x0000002300187c02 */ /* 0x000fe20008000f00 */
[----:B------:R-:W-:Y:S01]  /*4480*/  LDS R30, [R133.X4+0x14] ;  /* 0x00001400851e7984 */ /* 0x000fe20000004800 */
[----:B------:R-:W-:-:S02]  /*4490*/  MOV R26, UR34 ;  /* 0x00000022001a7c02 */ /* 0x000fc40008000f00 */
[C-C-:B------:R-:W-:Y:S01]  /*44a0*/  LEA.HI.X R3, R134.reuse, c[0x0][0x25c], R148.reuse, 0x2, P2 ;  /* 0x0000970086037a11 */ /* 0x140fe200010f1494 */
[----:B------:R-:W-:Y:S01]  /*44b0*/  LDS R28, [R133.X4+0x38] ;  /* 0x00003800851c7984 */ /* 0x000fe20000004800 */
[----:B------:R-:W-:Y:S02]  /*44c0*/  LEA.HI.X R5, R134, c[0x0][0x26c], R148, 0x2, P1 ;  /* 0x00009b0086057a11 */ /* 0x000fe400008f1494 */
[----:B------:R-:W-:Y:S01]  /*44d0*/  LEA R38, P2, R24, R38, 0x2 ;  /* 0x0000002618267211 */ /* 0x000fe200078410ff */
[----:B------:R-:W-:Y:S01]  /*44e0*/  LDS R29, [R133.X4+0x3c] ;  /* 0x00003c00851d7984 */ /* 0x000fe20000004800 */
[----:B------:R-:W-:Y:S01]  /*44f0*/  MOV R25, UR8 ;  /* 0x0000000800197c02 */ /* 0x000fe20008000f00 */
[----:B------:R-:W-:Y:S01]  /*4500*/  CS2R R42, SRZ ;  /* 0x00000000002a7805 */ /* 0x000fe2000001ff00 */
[----:B------:R-:W-:Y:S01]  /*4510*/  LEA R4, P4, R26, R4, 0x2 ;  /* 0x000000041a047211 */ /* 0x000fe200078810ff */
[----:B------:R-:W-:Y:S01]  /*4520*/  CS2R R46, SRZ ;  /* 0x00000000002e7805 */ /* 0x000fe2000001ff00 */
[----:B------:R-:W-:Y:S01]  /*4530*/  MOV R27, UR32 ;  /* 0x00000020001b7c02 */ /* 0x000fe20008000f00 */
[----:B------:R-:W-:Y:S01]  /*4540*/  CS2R R48, SRZ ;  /* 0x0000000000307805 */ /* 0x000fe2000001ff00 */
[----:B------:R-:W-:-:S02]  /*4550*/  @!P0 LEA R36, P1, R22, c[0x0][0x268], 0x2 ;  /* 0x00009a0016248a11 */ /* 0x000fc400078210ff */
[----:B------:R-:W-:Y:S02]  /*4560*/  ISETP.GE.AND P5, PT, R14, UR28, PT ;  /* 0x0000001c0e007c0c */ /* 0x000fe4000bfa6270 */
[----:B------:R-:W-:Y:S01]  /*4570*/  ISETP.GE.AND P6, PT, R15, UR28, PT ;  /* 0x0000001c0f007c0c */ /* 0x000fe2000bfc6270 */
[----:B------:R-:W-:Y:S01]  /*4580*/  CS2R R44, SRZ ;  /* 0x00000000002c7805 */ /* 0x000fe2000001ff00 */
        /* <DEDUP_REMOVED lines=8> */
[----:B------:R-:W-:Y:S01]  /*4610*/  CS2R R56, SRZ ;  /* 0x0000000000387805 */ /* 0x000fe2000001ff00 */
[----:B------:R-:W-:Y:S01]  /*4620*/  CS2R R58, SRZ ;  /* 0x00000000003a7805 */ /* 0x000fe2000001ff00 */
[----:B------:R-:W-:Y:S01]  /*4630*/  HFMA2.MMA R62, -RZ, RZ, 0, 0 ;  /* 0x00000000ff3e7435 */ /* 0x000fe200000001ff */
[----:B------:R-:W-:Y:S01]  /*4640*/  LDS R20, [R133.X4+0x18] ;  /* 0x0000180085147984 */ /* 0x000fe20000004800 */
[----:B------:R-:W-:Y:S01]  /*4650*/  HFMA2.MMA R65, -RZ, RZ, 0, 0 ;  /* 0x00000000ff417435 */ /* 0x000fe200000001ff */
[----:B------:R-:W-:Y:S01]  /*4660*/  MOV R61, RZ ;  /* 0x000000ff003d7202 */ /* 0x000fe20000000f00 */
[----:B------:R-:W-:Y:S01]  /*4670*/  CS2R R66, SRZ ;  /* 0x0000000000427805 */ /* 0x000fe2000001ff00 */
[----:B------:R-:W-:Y:S01]  /*4680*/  LDS R21, [R133.X4+0x1c] ;  /* 0x00001c0085157984 */ /* 0x000fe20000004800 */
[----:B------:R-:W-:Y:S01]  /*4690*/  CS2R R68, SRZ ;  /* 0x0000000000447805 */ /* 0x000fe2000001ff00 */
[----:B------:R-:W-:Y:S01]  /*46a0*/  MOV R72, RZ ;  /* 0x000000ff00487202 */ /* 0x000fe20000000f00 */
[----:B------:R-:W-:Y:S01]  /*46b0*/  ULDC.64 UR8, c[0x0][0x2e8] ;  /* 0x0000ba0000087ab9 */ /* 0x000fe20000000a00 */
[----:B------:R-:W-:Y:S04]  /*46c0*/  LDS R23, [R133.X4+0x24] ;  /* 0x0000240085177984 */ /* 0x000fe80000004800 */
[----:B------:R-:W-:Y:S04]  /*46d0*/  LDS R25, [R133.X4+0x2c] ;  /* 0x00002c0085197984 */ /* 0x000fe80000004800 */
[----:B------:R-:W-:Y:S04]  /*46e0*/  LDS R26, [R133.X4+0x30] ;  /* 0x00003000851a7984 */ /* 0x000fe80000004800 */
[----:B------:R-:W-:Y:S04]  /*46f0*/  LDS R27, [R133.X4+0x34] ;  /* 0x00003400851b7984 */ /* 0x000fe80000004800 */
[----:B------:R-:W-:Y:S01]  /*4700*/  BAR.SYNC.DEFER_BLOCKING 0x0 ;  /* 0x0000000000007b1d */ /* 0x000fe20000010000 */
[----:B------:R-:W-:-:S13]  /*4710*/  ISETP.GE.AND P1, PT, R18, UR28, PT ;  /* 0x0000001c12007c0c */ /* 0x000fda000bf26270 */
[----:B------:R-:W2:Y:S01]  /*4720*/  @!P1 LDG.E R43, [R38.64+-0x1f00] ;  /* 0xffe1002a262b9981 */ /* 0x000ea2000c1e1900 */
[----:B------:R-:W-:Y:S02]  /*4730*/  ISETP.GE.AND P1, PT, R13, UR28, PT ;  /* 0x0000001c0d007c0c */ /* 0x000fe4000bf26270 */
[----:B------:R-:W-:Y:S01]  /*4740*/  ISETP.GE.AND P2, PT, R16, UR28, PT ;  /* 0x0000001c10007c0c */ /* 0x000fe2000bf46270 */
[----:B------:R0:W3:Y:S01]  /*4750*/  @!P0 LDG.E R41, [R36.64] ;  /* 0x0000002a24298981 */ /* 0x0000e2000c1e1900 */
[----:B------:R-:W-:Y:S02]  /*4760*/  ISETP.GE.AND P3, PT, R19, UR28, PT ;  /* 0x0000001c13007c0c */ /* 0x000fe4000bf66270 */
[----:B------:R-:W-:Y:S01]  /*4770*/  ISETP.GE.AND P4, PT, R17, UR28, PT ;  /* 0x0000001c11007c0c */ /* 0x000fe2000bf86270 */
[----:B------:R-:W4:Y:S04]  /*4780*/  @!P5 LDG.E R47, [R38.64+-0x1d00] ;  /* 0xffe3002a262fd981 */ /* 0x000f28000c1e1900 */
[----:B------:R-:W5:Y:S04]  /*4790*/  @!P6 LDG.E R44, [R38.64+-0x1d80] ;  /* 0xffe2802a262ce981 */ /* 0x000f68000c1e1900 */
[----:B------:R-:W2:Y:S01]  /*47a0*/  @!P1 LDG.E R46, [R38.64+-0x1c80] ;  /* 0xffe3802a262e9981 */ /* 0x000ea2000c1e1900 */
[----:B------:R-:W-:Y:S01]  /*47b0*/  ISETP.GE.AND P1, PT, R12, UR28, PT ;  /* 0x0000001c0c007c0c */ /* 0x000fe2000bf26270 */
[----:B0-----:R-:W-:-:S02]  /*47c0*/  CS2R R36, SRZ ;  /* 0x0000000000247805 */ /* 0x001fc4000001ff00 */
[----:B------:R-:W2:Y:S04]  /*47d0*/  @!P2 LDG.E R45, [R38.64+-0x1e00] ;  /* 0xffe2002a262da981 */ /* 0x000ea8000c1e1900 */
[----:B------:R-:W2:Y:S04]  /*47e0*/  @!P3 LDG.E R40, [R38.64+-0x1f80] ;  /* 0xffe0802a2628b981 */ /* 0x000ea8000c1e1900 */
[----:B------:R-:W4:Y:S04]  /*47f0*/  @!P4 LDG.E R42, [R38.64+-0x1e80] ;  /* 0xffe1802a262ac981 */ /* 0x000f28000c1e1900 */
[----:B------:R-:W4:Y:S01]  /*4800*/  @!P1 LDG.E R49, [R38.64+-0x1c00] ;  /* 0xffe4002a26319981 */ /* 0x000f22000c1e1900 */
        /* <DEDUP_REMOVED lines=40> */
[----:B------:R-:W2:Y:S04]  /*4a90*/  LDS R44, [R133.X4+0x1c] ;  /* 0x00001c00852c7984 */ /* 0x000ea80000004800 */
[----:B------:R-:W1:Y:S04]  /*4aa0*/  LDS R43, [R133.X4+0x20] ;  /* 0x00002000852b7984 */ /* 0x000e680000004800 */
[----:B------:R-:W1:Y:S04]  /*4ab0*/  LDS R36, [R133.X4+0x24] ;  /* 0x0000240085247984 */ /* 0x000e680000004800 */
[----:B------:R-:W1:Y:S04]  /*4ac0*/  LDS R37, [R133.X4+0x28] ;  /* 0x0000280085257984 */ /* 0x000e680000004800 */
[----:B------:R-:W1:Y:S04]  /*4ad0*/  LDS R38, [R133.X4+0x2c] ;  /* 0x00002c0085267984 */ /* 0x000e680000004800 */
[----:B------:R-:W-:Y:S04]  /*4ae0*/  LDS R39, [R133.X4+0x30] ;  /* 0x0000300085277984 */ /* 0x000fe80000004800 */
[----:B------:R-:W1:Y:S04]  /*4af0*/  LDS R40, [R133.X4+0x34] ;  /* 0x0000340085287984 */ /* 0x000e680000004800 */
[----:B------:R-:W1:Y:S04]  /*4b00*/  LDS R41, [R133.X4+0x38] ;  /* 0x0000380085297984 */ /* 0x000e680000004800 */
[----:B------:R-:W1:Y:S04]  /*4b10*/  LDS R42, [R133.X4+0x3c] ;  /* 0x00003c00852a7984 */ /* 0x000e680000004800 */
[----:B------:R-:W-:Y:S01]  /*4b20*/  BAR.SYNC.DEFER_BLOCKING 0x0 ;  /* 0x0000000000007b1d */ /* 0x000fe20000010000 */
[----:B0-----:R-:W-:-:S05]  /*4b30*/  CS2R R52, SRZ ;  /* 0x0000000000347805 */ /* 0x001fca000001ff00 */
        /* <DEDUP_REMOVED lines=34> */
[----:B------:R-:W2:Y:S01]  /*4d60*/  MUFU.EX2 R63, R63 ;  /* 0x0000003f003f7308 */ /* 0x000ea20000000800 */
[----:B0-----:R-:W-:Y:S02]  /*4d70*/  FADD.FTZ R55, R55, 1 ;  /* 0x3f80000037377421 */ /* 0x001fe40000010000 */
[----:B------:R-:W-:-:S05]  /*4d80*/  FMUL.FTZ R4, R46, -1.4426950216293334961 ;  /* 0xbfb8aa3b2e047820 */ /* 0x000fca0000410000 */
[----:B------:R-:W0:Y:S01]  /*4d90*/  MUFU.EX2 R60, R60 ;  /* 0x0000003c003c7308 */ /* 0x000e220000000800 */
[----:B-1----:R-:W-:-:S07]  /*4da0*/  FADD.FTZ R54, R54, 1 ;  /* 0x3f80000036367421 */ /* 0x002fce0000010000 */
[----:B------:R-:W1:Y:S08]  /*4db0*/  MUFU.EX2 R64, R64 ;  /* 0x0000004000407308 */ /* 0x000e700000000800 */
[----:B------:R-:W3:Y:S08]  /*4dc0*/  MUFU.EX2 R5, R5 ;  /* 0x0000000500057308 */ /* 0x000ef00000000800 */
[----:B------:R-:W-:Y:S01]  /*4dd0*/  MUFU.RCP R55, R55 ;  /* 0x0000003700377308 */ /* 0x000fe20000001000 */
[----:B------:R-:W-:-:S02]  /*4de0*/  FMUL.FTZ R70, R44, -1.4426950216293334961 ;  /* 0xbfb8aa3b2c467820 */ /* 0x000fc40000410000 */
[----:B--2---:R-:W-:-:S05]  /*4df0*/  FADD.FTZ R63, R63, 1 ;  /* 0x3f8000003f3f7421 */ /* 0x004fca0000010000 */
[----:B------:R-:W2:Y:S01]  /*4e00*/  MUFU.EX2 R4, R4 ;  /* 0x0000000400047308 */ /* 0x000ea20000000800 */
[----:B0-----:R-:W-:-:S07]  /*4e10*/  FADD.FTZ R60, R60, 1 ;  /* 0x3f8000003c3c7421 */ /* 0x001fce0000010000 */
[----:B------:R-:W0:Y:S01]  /*4e20*/  MUFU.RCP R54, R54 ;  /* 0x0000003600367308 */ /* 0x000e220000001000 */
[----:B-1----:R-:W-:Y:S02]  /*4e30*/  FADD.FTZ R64, R64, 1 ;  /* 0x3f80000040407421 */ /* 0x002fe40000010000 */
[----:B------:R-:W-:Y:S02]  /*4e40*/  FMUL.FTZ R73, R43, -1.4426950216293334961 ;  /* 0xbfb8aa3b2b497820 */ /* 0x000fe40000410000 */
[----:B------:R-:W-:-:S03]  /*4e50*/  FMUL.FTZ R74, R36, -1.4426950216293334961 ;  /* 0xbfb8aa3b244a7820 */ /* 0x000fc60000410000 */
[----:B------:R1:W-:Y:S01]  /*4e60*/  MUFU.EX2 R71, R70 ;  /* 0x0000004600477308 */ /* 0x0003e20000000800 */
[----:B------:R-:W-:Y:S02]  /*4e70*/  FMUL.FTZ R75, R37, -1.4426950216293334961 ;  /* 0xbfb8aa3b254b7820 */ /* 0x000fe40000410000 */
[----:B---3--:R-:W-:Y:S02]  /*4e80*/  FADD.FTZ R5, R5, 1 ;  /* 0x3f80000005057421 */ /* 0x008fe40000010000 */
[----:B------:R-:W-:-:S03]  /*4e90*/  FMUL.FTZ R76, R38, -1.4426950216293334961 ;  /* 0xbfb8aa3b264c7820 */ /* 0x000fc60000410000 */
[----:B------:R-:W-:Y:S01]  /*4ea0*/  MUFU.RCP R63, R63 ;  /* 0x0000003f003f7308 */ /* 0x000fe20000001000 */
[----:B-1----:R-:W-:Y:S02]  /*4eb0*/  FMUL.FTZ R70, R40, -1.4426950216293334961 ;  /* 0xbfb8aa3b28467820 */ /* 0x002fe40000410000 */
[----:B------:R-:W-:Y:S02]  /*4ec0*/  FMUL.FTZ R77, R39, -1.4426950216293334961 ;  /* 0xbfb8aa3b274d7820 */ /* 0x000fe40000410000 */
[----:B--2---:R-:W-:-:S03]  /*4ed0*/  FADD.FTZ R4, R4, 1 ;  /* 0x3f80000004047421 */ /* 0x004fc60000010000 */
[----:B------:R-:W-:Y:S08]  /*4ee0*/  MUFU.EX2 R78, R70 ;  /* 0x00000046004e7308 */ /* 0x000ff00000000800 */
[----:B------:R-:W1:Y:S08]  /*4ef0*/  MUFU.RCP R60, R60 ;  /* 0x0000003c003c7308 */ /* 0x000e700000001000 */
[----:B------:R-:W2:Y:S08]  /*4f00*/  MUFU.RCP R64, R64 ;  /* 0x0000004000407308 */ /* 0x000eb00000001000 */
[----:B------:R-:W3:Y:S08]  /*4f10*/  MUFU.EX2 R73, R73 ;  /* 0x0000004900497308 */ /* 0x000ef00000000800 */
[----:B------:R4:W-:Y:S01]  /*4f20*/  MUFU.RCP R70, R5 ;  /* 0x0000000500467308 */ /* 0x0009e20000001000 */
[----:B------:R-:W-:-:S07]  /*4f30*/  FMUL.FTZ R79, R41, -1.4426950216293334961 ;  /* 0xbfb8aa3b294f7820 */ /* 0x000fce0000410000 */
        /* <DEDUP_REMOVED lines=14> */
[----:B------:R0:W-:Y:S04]  /*5020*/  STS [R244.X4+0x500], R65 ;  /* 0x00050041f4007388 */ /* 0x0001e80000004800 */
[----:B------:R1:W-:Y:S04]  /*5030*/  STS [R243.X4+0x580], R66 ;  /* 0x00058042f3007388 */ /* 0x0003e80000004800 */
[----:B------:R-:W-:Y:S04]  /*5040*/  STS [R242.X4+0x600], R67 ;  /* 0x00060043f2007388 */ /* 0x000fe80000004800 */
[----:B------:R2:W-:Y:S04]  /*5050*/  STS [R241.X4+0x680], R68 ;  /* 0x00068044f1007388 */ /* 0x0005e80000004800 */
[----:B------:R-:W-:Y:S04]  /*5060*/  STS [R240.X4+0x700], R69 ;  /* 0x00070045f0007388 */ /* 0x000fe80000004800 */
[----:B------:R3:W-:Y:S01]  /*5070*/  STS [R239.X4+0x780], R72 ;  /* 0x00078048ef007388 */ /* 0x0007e20000004800 */
[----:B------:R-:W-:-:S06]  /*5080*/  NOP ;  /* 0x0000000000007918 */ /* 0x000fcc0000000000 */
[----:B------:R-:W3:Y:S04]  /*5090*/  LDS R52, [R133.X4] ;  /* 0x0000000085347984 */ /* 0x000ee80000004800 */
[----:B------:R-:W3:Y:S04]  /*50a0*/  LDS R53, [R133.X4+0x4] ;  /* 0x0000040085357984 */ /* 0x000ee80000004800 */
[----:B------:R-:W3:Y:S04]  /*50b0*/  LDS R58, [R133.X4+0x8] ;  /* 0x00000800853a7984 */ /* 0x000ee80000004800 */
[----:B------:R-:W3:Y:S04]  /*50c0*/  LDS R57, [R133.X4+0xc] ;  /* 0x00000c0085397984 */ /* 0x000ee80000004800 */
[----:B------:R-:W3:Y:S01]  /*50d0*/  LDS R56, [R133.X4+0x10] ;  /* 0x0000100085387984 */ /* 0x000ee20000004800 */
[----:B-----5:R-:W-:-:S02]  /*50e0*/  FADD.FTZ R3, -R55, 1 ;  /* 0x3f80000037037421 */ /* 0x020fc40000010100 */
[----:B0-----:R-:W-:Y:S01]  /*50f0*/  FADD.FTZ R2, -R54, 1 ;  /* 0x3f80000036027421 */ /* 0x001fe20000010100 */
[----:B------:R-:W0:Y:S01]  /*5100*/  LDS R61, [R133.X4+0x14] ;  /* 0x00001400853d7984 */ /* 0x000e220000004800 */
[----:B----4-:R-:W-:Y:S01]  /*5110*/  FFMA.FTZ R5, R50, R3, 1 ;  /* 0x3f80000032057423 */ /* 0x010fe20000010003 */
[----:B------:R4:W-:Y:S02]  /*5120*/  MUFU.RCP R65, R4 ;  /* 0x0000000400417308 */ /* 0x0009e40000001000 */
[----:B------:R-:W5:Y:S01]  /*5130*/  LDS R62, [R133.X4+0x1c] ;  /* 0x00001c00853e7984 */ /* 0x000f620000004800 */
[----:B------:R-:W-:-:S03]  /*5140*/  FFMA.FTZ R2, R51, R2, 1 ;  /* 0x3f80000033027423 */ /* 0x000fc60000010002 */
[----:B------:R-:W0:Y:S01]  /*5150*/  LDS R59, [R133.X4+0x18] ;  /* 0x00001800853b7984 */ /* 0x000e220000004800 */
[----:B------:R-:W-:Y:S01]  /*5160*/  FMUL.FTZ R80, R42, -1.4426950216293334961 ;  /* 0xbfb8aa3b2a507820 */ /* 0x000fe20000410000 */
[----:B------:R-:W0:Y:S01]  /*5170*/  MUFU.EX2 R79, R79 ;  /* 0x0000004f004f7308 */ /* 0x000e220000000800 */
[----:B-1----:R-:W-:Y:S01]  /*5180*/  FADD.FTZ R66, -R60, 1 ;  /* 0x3f8000003c427421 */ /* 0x002fe20000010100 */
[----:B------:R-:W1:Y:S01]  /*5190*/  LDS R67, [R133.X4+0x20] ;  /* 0x0000200085437984 */ /* 0x000e620000004800 */
[----:B--2---:R-:W-:Y:S02]  /*51a0*/  FADD.FTZ R68, -R64, 1 ;  /* 0x3f80000040447421 */ /* 0x004fe40000010100 */
[----:B---3--:R-:W-:Y:S01]  /*51b0*/  FADD.FTZ R72, R73, 1 ;  /* 0x3f80000049487421 */ /* 0x008fe20000010000 */
[----:B------:R-:W2:Y:S01]  /*51c0*/  LDS R69, [R133.X4+0x28] ;  /* 0x0000280085457984 */ /* 0x000ea20000004800 */
[----:B------:R-:W-:Y:S02]  /*51d0*/  FMUL.FTZ R3, R35, R52 ;  /* 0x0000003423037220 */ /* 0x000fe40000410000 */
[----:B----4-:R-:W-:-:S02]  /*51e0*/  FMUL.FTZ R4, R34, R53 ;  /* 0x0000003522047220 */ /* 0x010fc40000410000 */
[----:B------:R-:W-:Y:S02]  /*51f0*/  FMUL.FTZ R3, R54, R3 ;  /* 0x0000000336037220 */ /* 0x000fe40000410000 */
[----:B------:R-:W-:Y:S02]  /*5200*/  FMUL.FTZ R4, R55, R4 ;  /* 0x0000000437047220 */ /* 0x000fe40000410000 */
[----:B------:R-:W-:Y:S02]  /*5210*/  FMUL.FTZ R2, R3, R2 ;  /* 0x0000000203027220 */ /* 0x000fe40000410000 */
[----:B------:R-:W-:Y:S02]  /*5220*/  FADD.FTZ R3, -R63, 1 ;  /* 0x3f8000003f037421 */ /* 0x000fe40000010100 */
[----:B------:R-:W-:Y:S02]  /*5230*/  FMUL.FTZ R4, R4, R5 ;  /* 0x0000000504047220 */ /* 0x000fe40000410000 */
[----:B------:R-:W-:-:S02]  /*5240*/  FFMA.FTZ R5, R48, R3, 1 ;  /* 0x3f80000030057423 */ /* 0x000fc40000010003 */
[----:B------:R-:W-:Y:S02]  /*5250*/  FMUL.FTZ R3, R33, R58 ;  /* 0x0000003a21037220 */ /* 0x000fe40000410000 */
[----:B------:R-:W-:Y:S01]  /*5260*/  FADD.FTZ R73, R74, 1 ;  /* 0x3f8000004a497421 */ /* 0x000fe20000010000 */
[----:B------:R3:W-:Y:S01]  /*5270*/  MUFU.EX2 R85, R80 ;  /* 0x0000005000557308 */ /* 0x0007e20000000800 */
[----:B------:R-:W-:Y:S02]  /*5280*/  FADD.FTZ R74, R75, 1 ;  /* 0x3f8000004b4a7421 */ /* 0x000fe40000010000 */
[----:B------:R-:W-:Y:S02]  /*5290*/  FADD.FTZ R75, R76, 1 ;  /* 0x3f8000004c4b7421 */ /* 0x000fe40000010000 */
[----:B------:R-:W-:Y:S02]  /*52a0*/  FADD.FTZ R71, R71, 1 ;  /* 0x3f80000047477421 */ /* 0x000fe40000010000 */
[----:B------:R-:W-:-:S02]  /*52b0*/  FADD.FTZ R81, R78, 1 ;  /* 0x3f8000004e517421 */ /* 0x000fc40000010000 */
[----:B---3--:R-:W-:Y:S02]  /*52c0*/  FADD.FTZ R80, R77, 1 ;  /* 0x3f8000004d507421 */ /* 0x008fe40000010000 */
[----:B------:R-:W-:Y:S02]  /*52d0*/  FFMA.FTZ R76, R49, R66, 1 ;  /* 0x3f800000314c7423 */ /* 0x000fe40000010042 */
[----:B------:R-:W-:Y:S01]  /*52e0*/  FFMA.FTZ R82, R47, R68, 1 ;  /* 0x3f8000002f527423 */ /* 0x000fe20000010044 */
[----:B------:R-:W3:Y:S01]  /*52f0*/  LDS R66, [R133.X4+0x24] ;  /* 0x0000240085427984 */ /* 0x000ee20000004800 */
[----:B------:R-:W-:Y:S02]  /*5300*/  FMUL.FTZ R3, R60, R3 ;  /* 0x000000033c037220 */ /* 0x000fe40000410000 */
[----:B------:R-:W-:Y:S01]  /*5310*/  FMUL.FTZ R78, R32, R57 ;  /* 0x00000039204e7220 */ /* 0x000fe20000410000 */
[----:B------:R-:W4:Y:S01]  /*5320*/  LDS R68, [R133.X4+0x2c] ;  /* 0x00002c0085447984 */ /* 0x000f220000004800 */
[----:B------:R-:W-:-:S02]  /*5330*/  FMUL.FTZ R77, R31, R56 ;  /* 0x000000381f4d7220 */ /* 0x000fc40000410000 */
[----:B------:R-:W-:Y:S01]  /*5340*/  FMUL.FTZ R84, R3, R76 ;  /* 0x0000004c03547220 */ /* 0x000fe20000410000 */
[----:B------:R-:W1:Y:S01]  /*5350*/  MUFU.RCP R71, R71 ;  /* 0x0000004700477308 */ /* 0x000e620000001000 */
[----:B------:R-:W-:Y:S02]  /*5360*/  FMUL.FTZ R78, R63, R78 ;  /* 0x0000004e3f4e7220 */ /* 0x000fe40000410000 */
[----:B------:R-:W-:Y:S02]  /*5370*/  FMUL.FTZ R77, R64, R77 ;  /* 0x0000004d404d7220 */ /* 0x000fe40000410000 */
[----:B------:R-:W-:Y:S02]  /*5380*/  FADD.FTZ R76, -R70, 1 ;  /* 0x3f800000464c7421 */ /* 0x000fe40000010100 */
[----:B------:R-:W-:Y:S02]  /*5390*/  FMUL.FTZ R88, R77, R82 ;  /* 0x000000524d587220 */ /* 0x000fe40000410000 */
[----:B------:R-:W-:Y:S01]  /*53a0*/  FMUL.FTZ R86, R78, R5 ;  /* 0x000000054e567220 */ /* 0x000fe20000410000 */
[----:B------:R-:W-:Y:S01]  /*53b0*/  LDS R77, [R133.X4+0x38] ;  /* 0x00003800854d7984 */ /* 0x000fe20000004800 */
[----:B0-----:R-:W-:-:S02]  /*53c0*/  FADD.FTZ R82, R79, 1 ;  /* 0x3f8000004f527421 */ /* 0x001fc40000010000 */
[----:B------:R-:W-:Y:S01]  /*53d0*/  FFMA.FTZ R92, R45, R76, 1 ;  /* 0x3f8000002d5c7423 */ /* 0x000fe2000001004c */
[----:B------:R-:W0:Y:S04]  /*53e0*/  LDS R79, [R133.X4+0x30] ;  /* 0x00003000854f7984 */ /* 0x000e280000004800 */
[----:B------:R-:W0:Y:S04]  /*53f0*/  LDS R78, [R133.X4+0x34] ;  /* 0x00003400854e7984 */ /* 0x000e280000004800 */
[----:B------:R-:W0:Y:S01]  /*5400*/  LDS R76, [R133.X4+0x3c] ;  /* 0x00003c00854c7984 */ /* 0x000e220000004800 */
[----:B------:R-:W0:Y:S01]  /*5410*/  MUFU.RCP R73, R73 ;  /* 0x0000004900497308 */ /* 0x000e220000001000 */
[----:B-1----:R-:W-:-:S07]  /*5420*/  FADD.FTZ R5, -R71, 1 ;  /* 0x3f80000047057421 */ /* 0x002fce0000010100 */
[----:B------:R-:W1:Y:S01]  /*5430*/  MUFU.RCP R75, R75 ;  /* 0x0000004b004b7308 */ /* 0x000e620000001000 */
[----:B------:R-:W-:Y:S01]  /*5440*/  FADD.FTZ R3, -R65, 1 ;  /* 0x3f80000041037421 */ /* 0x000fe20000010100 */
[----:B------:R-:W-:Y:S01]  /*5450*/  BAR.SYNC.DEFER_BLOCKING 0x0 ;  /* 0x0000000000007b1d */ /* 0x000fe20000010000 */
[----:B------:R-:W-:Y:S02]  /*5460*/  FMUL.FTZ R90, R30, R61 ;  /* 0x0000003d1e5a7220 */ /* 0x000fe40000410000 */
[----:B-----5:R-:W-:-:S03]  /*5470*/  FMUL.FTZ R94, R21, R62 ;  /* 0x0000003e155e7220 */ /* 0x020fc60000410000 */
        /* <DEDUP_REMOVED lines=12> */
[----:B------:R-:W2:Y:S01]  /*5540*/  MUFU.RCP R82, R82 ;  /* 0x0000005200527308 */ /* 0x000ea20000001000 */
[----:B0-----:R-:W-:Y:S02]  /*5550*/  FADD.FTZ R3, -R73, 1 ;  /* 0x3f80000049037421 */ /* 0x001fe40000010100 */
[----:B-1----:R-:W-:-:S05]  /*5560*/  FADD.FTZ R83, -R75, 1 ;  /* 0x3f8000004b537421 */ /* 0x002fca0000010100 */
[----:B------:R-:W0:Y:S01]  /*5570*/  MUFU.RCP R87, R87 ;  /* 0x0000005700577308 */ /* 0x000e220000001000 */
[----:B------:R-:W-:Y:S02]  /*5580*/  FMUL.FTZ R92, R5, R92 ;  /* 0x0000005c055c7220 */ /* 0x000fe40000410000 */
[----:B-----5:R-:W-:Y:S02]  /*5590*/  FADD.FTZ R98, -R74, 1 ;  /* 0x3f8000004a627421 */ /* 0x020fe40000010100 */
[----:B------:R-:W-:Y:S02]  /*55a0*/  FFMA.FTZ R5, R36, R3, 1 ;  /* 0x3f80000024057423 */ /* 0x000fe40000010003 */
[----:B------:R-:W-:Y:S01]  /*55b0*/  FFMA.FTZ R85, R38, R83, 1 ;  /* 0x3f80000026557423 */ /* 0x000fe20000010053 */
[----:B------:R-:W1:Y:S01]  /*55c0*/  MUFU.RCP R80, R80 ;  /* 0x0000005000507308 */ /* 0x000e620000001000 */
[----:B------:R-:W-:Y:S02]  /*55d0*/  FADD.FTZ R96, -R72, 1 ;  /* 0x3f80000048607421 */ /* 0x000fe40000010100 */
[----:B------:R-:W-:-:S02]  /*55e0*/  FMUL.FTZ R3, R22, R67 ;  /* 0x0000004316037220 */ /* 0x000fc40000410000 */
[----:B--2---:R-:W-:Y:S02]  /*55f0*/  FMUL.FTZ R83, R24, R69 ;  /* 0x0000004518537220 */ /* 0x004fe40000410000 */
[----:B------:R-:W-:Y:S02]  /*5600*/  FFMA.FTZ R100, R37, R98, 1 ;  /* 0x3f80000025647423 */ /* 0x000fe40000010062 */
[----:B------:R-:W-:Y:S02]  /*5610*/  FFMA.FTZ R96, R43, R96, 1 ;  /* 0x3f8000002b607423 */ /* 0x000fe40000010060 */
[----:B---3--:R-:W-:Y:S02]  /*5620*/  FMUL.FTZ R98, R23, R66 ;  /* 0x0000004217627220 */ /* 0x008fe40000410000 */
[----:B----4-:R-:W-:Y:S02]  /*5630*/  FMUL.FTZ R138, R25, R68 ;  /* 0x00000044198a7220 */ /* 0x010fe40000410000 */
[----:B------:R-:W-:-:S02]  /*5640*/  FMUL.FTZ R3, R72, R3 ;  /* 0x0000000348037220 */ /* 0x000fc40000410000 */
[----:B------:R-:W-:Y:S02]  /*5650*/  FMUL.FTZ R83, R74, R83 ;  /* 0x000000534a537220 */ /* 0x000fe40000410000 */
[----:B------:R-:W-:Y:S02]  /*5660*/  FMUL.FTZ R98, R73, R98 ;  /* 0x0000006249627220 */ /* 0x000fe40000410000 */
[----:B------:R-:W-:Y:S02]  /*5670*/  FMUL.FTZ R138, R75, R138 ;  /* 0x0000008a4b8a7220 */ /* 0x000fe40000410000 */
[----:B------:R-:W-:Y:S02]  /*5680*/  FMUL.FTZ R96, R3, R96 ;  /* 0x0000006003607220 */ /* 0x000fe40000410000 */
[----:B------:R-:W-:Y:S02]  /*5690*/  FMUL.FTZ R100, R83, R100 ;  /* 0x0000006453647220 */ /* 0x000fe40000410000 */
[----:B------:R-:W-:-:S02]  /*56a0*/  FADD.FTZ R3, -R81, 1 ;  /* 0x3f80000051037421 */ /* 0x000fc40000010100 */
[----:B------:R-:W-:Y:S02]  /*56b0*/  FADD.FTZ R142, -R82, 1 ;  /* 0x3f800000528e7421 */ /* 0x000fe40000010100 */
        /* <DEDUP_REMOVED lines=80> */
.L_x_1944:
[----:B-1----:R-:W-:Y:S05]  /*5bc0*/  BSYNC B0 ;  /* 0x0000000000007941 */ /* 0x002fea0003800000 */
.L_x_1943:
[----:B------:R-:W-:Y:S01]  /*5bd0*/  ULDC.64 UR8, c[0x0][0x2f0] ;  /* 0x0000bc0000087ab9 */ /* 0x000fe20000000a00 */
[C---:B------:R-:W-:Y:S01]  /*5be0*/  LEA R2, P0, R134.reuse, c[0x0][0x338], 0x2 ;  /* 0x0000ce0086027a11 */ /* 0x040fe200078010ff */
        /* <DEDUP_REMOVED lines=152> */
.L_x_1947:
[----:B------:R-:W-:Y:S05]  /*6570*/  BSYNC B0 ;  /* 0x0000000000007941 */ /* 0x000fea0003800000 */
.L_x_1946:
        /* <DEDUP_REMOVED lines=43> */
.L_x_1945:
        /* <DEDUP_REMOVED lines=84> */
.L_x_2049:
[----:B0-----:R-:W-:Y:S01]  /*6d70*/  LOP3.LUT R0, R136, 0x7ffffe0, RZ, 0xc0, !PT ;  /* 0x07ffffe088007812 */ /* 0x001fe200078ec0ff */
        /* <DEDUP_REMOVED lines=9> */
[----:B------:R-:W-:Y:S01]  /*6e10*/  MOV R54, RZ ;  /* 0x000000ff00367202 */ /* 0x000fe20000000f00 */
[----:B------:R-:W-:Y:S01]  /*6e20*/  UIADD3 UR28, -UR27, UR28, URZ ;  /* 0x0000001c1b1c7290 */ /* 0x000fe2000fffe13f */
[--C-:B------:R-:W-:Y:S01]  /*6e30*/  SHF.R.S32.HI R7, RZ, 0x1f, R6.reuse ;  /* 0x0000001fff077819 */ /* 0x100fe20000011406 */
[----:B------:R-:W-:Y:S01]  /*6e40*/  HFMA2.MMA R52, -RZ, RZ, 0, 0 ;  /* 0x00000000ff347435 */ /* 0x000fe200000001ff */
[C---:B------:R-:W-:Y:S01]  /*6e50*/  LOP3.LUT R27, R6.reuse, 0x20, RZ, 0xfc, !PT ;  /* 0x00000020061b7812 */ /* 0x040fe200078efcff */
[----:B------:R-:W-:Y:S01]  /*6e60*/  USHF.L.U32 UR28, UR28, 0x1, URZ ;  /* 0x000000011c1c7899 */ /* 0x000fe2000800063f */
[C---:B------:R-:W-:Y:S01]  /*6e70*/  LOP3.LUT R150, R6.reuse, 0x40, RZ, 0xfc, !PT ;  /* 0x0000004006967812 */ /* 0x040fe200078efcff */
[----:B------:R-:W-:Y:S01]  /*6e80*/  IMAD.WIDE.U32 R4, R5, c[0x0][0x1a0], R6 ;  /* 0x0000680005047a25 */ /* 0x000fe200078e0006 */
[C---:B------:R-:W-:Y:S01]  /*6e90*/  LOP3.LUT R148, R6.reuse, 0x60, RZ, 0xfc, !PT ;  /* 0x0000006006947812 */ /* 0x040fe200078efcff */
[----:B------:R-:W-:Y:S01]  /*6ea0*/  CS2R R36, SRZ ;  /* 0x0000000000247805 */ /* 0x000fe2000001ff00 */
[----:B------:R-:W-:Y:S01]  /*6eb0*/  LOP3.LUT R146, R6, 0x80, RZ, 0xfc, !PT ;  /* 0x0000008006927812 */ /* 0x000fe200078efcff */
[----:B------:R-:W-:Y:S01]  /*6ec0*/  HFMA2.MMA R50, -RZ, RZ, 0, 0 ;  /* 0x00000000ff327435 */ /* 0x000fe200000001ff */
[----:B------:R-:W-:Y:S01]  /*6ed0*/  IADD3 R3, R5, UR32, RZ ;  /* 0x0000002005037c10 */ /* 0x000fe2000fffe0ff */
[----:B------:R-:W-:Y:S01]  /*6ee0*/  CS2R R24, SRZ ;  /* 0x0000000000187805 */ /* 0x000fe2000001ff00 */
[----:B------:R-:W-:Y:S01]  /*6ef0*/  LEA R2, P0, R4, UR22, 0x2 ;  /* 0x0000001604027c11 */ /* 0x000fe2000f8010ff */
[----:B------:R-:W-:Y:S01]  /*6f00*/  HFMA2.MMA R46, -RZ, RZ, 0, 0 ;  /* 0x00000000ff2e7435 */ /* 0x000fe200000001ff */
[----:B------:R-:W-:Y:S01]  /*6f10*/  ISETP.GE.AND P5, PT, R6, UR28, PT ;  /* 0x0000001c06007c0c */ /* 0x000fe2000bfa6270 */
[----:B------:R-:W-:Y:S01]  /*6f20*/  CS2R R22, SRZ ;  /* 0x0000000000167805 */ /* 0x000fe2000001ff00 */
[----:B------:R-:W-:Y:S01]  /*6f30*/  LEA.HI.X R3, R4, UR23, R3, 0x2, P0 ;  /* 0x0000001704037c11 */ /* 0x000fe200080f1403 */
[----:B------:R-:W-:Y:S01]  /*6f40*/  CS2R R42, SRZ ;  /* 0x00000000002a7805 */ /* 0x000fe2000001ff00 */
[----:B------:R-:W-:Y:S01]  /*6f50*/  ISETP.GE.AND P0, PT, R27, UR28, PT ;  /* 0x0000001c1b007c0c */ /* 0x000fe2000bf06270 */
[----:B------:R-:W-:Y:S01]  /*6f60*/  CS2R R40, SRZ ;  /* 0x0000000000287805 */ /* 0x000fe2000001ff00 */
[C---:B------:R-:W-:Y:S01]  /*6f70*/  LOP3.LUT R76, R6.reuse, 0xa0, RZ, 0xfc, !PT ;  /* 0x000000a0064c7812 */ /* 0x040fe200078efcff */
[----:B------:R-:W-:Y:S01]  /*6f80*/  CS2R R38, SRZ ;  /* 0x0000000000267805 */ /* 0x000fe2000001ff00 */
[----:B------:R-:W-:Y:S01]  /*6f90*/  LOP3.LUT R75, R6, 0xc0, RZ, 0xfc, !PT ;  /* 0x000000c0064b7812 */ /* 0x000fe200078efcff */
[----:B------:R-:W-:Y:S01]  /*6fa0*/  HFMA2.MMA R26, -RZ, RZ, 0, 0 ;  /* 0x00000000ff1a7435 */ /* 0x000fe200000001ff */
        /* <DEDUP_REMOVED lines=8> */
[----:B------:R-:W-:Y:S01]  /*7030*/  ISETP.GE.AND P4, PT, R76, UR28, PT ;  /* 0x0000001c4c007c0c */ /* 0x000fe2000bf86270 */
[----:B------:R-:W-:Y:S01]  /*7040*/  CS2R R16, SRZ ;  /* 0x0000000000107805 */ /* 0x000fe2000001ff00 */
[----:B------:R-:W-:Y:S01]  /*7050*/  ISETP.GE.AND P5, PT, R75, UR28, PT ;  /* 0x0000001c4b007c0c */ /* 0x000fe2000bfa6270 */
[----:B------:R-:W-:Y:S01]  /*7060*/  CS2R R14, SRZ ;  /* 0x00000000000e7805 */ /* 0x000fe2000001ff00 */
[----:B------:R-:W-:Y:S01]  /*7070*/  ISETP.GE.AND P0, PT, R145, UR28, PT ;  /* 0x0000001c91007c0c */ /* 0x000fe2000bf06270 */
[----:B------:R0:W4:Y:S01]  /*7080*/  @!P1 LDG.E R37, [R2.64+0x100] ;  /* 0x0001002a02259981 */ /* 0x000122000c1e1900 */
[----:B------:R-:W-:-:S02]  /*7090*/  MOV R35, RZ ;  /* 0x000000ff00237202 */ /* 0x000fc40000000f00 */
[----:B------:R-:W-:Y:S01]  /*70a0*/  MOV R48, RZ ;  /* 0x000000ff00307202 */ /* 0x000fe20000000f00 */
[----:B------:R0:W5:Y:S01]  /*70b0*/  @!P2 LDG.E R52, [R2.64+0x180] ;  /* 0x0001802a0234a981 */ /* 0x000162000c1e1900 */
[C---:B------:R-:W-:Y:S02]  /*70c0*/  LOP3.LUT R144, R6.reuse, 0x100, RZ, 0xfc, !PT ;  /* 0x0000010006907812 */ /* 0x040fe400078efcff */
[----:B------:R-:W-:Y:S01]  /*70d0*/  MOV R44, RZ ;  /* 0x000000ff002c7202 */ /* 0x000fe20000000f00 */
[----:B------:R0:W5:Y:S01]  /*70e0*/  @!P3 LDG.E R35, [R2.64+0x200] ;  /* 0x0002002a0223b981 */ /* 0x000162000c1e1900 */
[----:B------:R-:W-:Y:S02]  /*70f0*/  LOP3.LUT R141, R6, 0x120, RZ, 0xfc, !PT ;  /* 0x00000120068d7812 */ /* 0x000fe400078efcff */
[----:B------:R-:W-:Y:S01]  /*7100*/  SHF.L.U32 R11, R136, 0x5, RZ ;  /* 0x00000005880b7819 */ /* 0x000fe200000006ff */
[----:B------:R0:W5:Y:S01]  /*7110*/  @!P4 LDG.E R25, [R2.64+0x280] ;  /* 0x0002802a0219c981 */ /* 0x000162000c1e1900 */
[C---:B------:R-:W-:Y:S01]  /*7120*/  LOP3.LUT R143, R6.reuse, 0x140, RZ, 0xfc, !PT ;  /* 0x00000140068f7812 */ /* 0x040fe200078efcff */
[----:B------:R-:W-:Y:S01]  /*7130*/  HFMA2.MMA R58, -RZ, RZ, 0, 0 ;  /* 0x00000000ff3a7435 */ /* 0x000fe200000001ff */
[C---:B------:R-:W-:Y:S01]  /*7140*/  LOP3.LUT R139, R6.reuse, 0x160, RZ, 0xfc, !PT ;  /* 0x00000160068b7812 */ /* 0x040fe200078efcff */
[----:B------:R0:W5:Y:S01]  /*7150*/  @!P5 LDG.E R50, [R2.64+0x300] ;  /* 0x0003002a0232d981 */ /* 0x000162000c1e1900 */
[----:B------:R-:W-:Y:S01]  /*7160*/  LOP3.LUT R142, R6, 0x180, RZ, 0xfc, !PT ;  /* 0x00000180068e7812 */ /* 0x000fe200078efcff */
[----:B------:R-:W-:Y:S01]  /*7170*/  ULDC.64 UR32, c[0x0][0x180] ;  /* 0x0000600000207ab9 */ /* 0x000fe20000000a00 */
[----:B------:R-:W-:Y:S01]  /*7180*/  ISETP.GE.AND P1, PT, R144, UR28, PT ;  /* 0x0000001c90007c0c */ /* 0x000fe2000bf26270 */
[----:B------:R0:W5:Y:S01]  /*7190*/  @!P0 LDG.E R48, [R2.64+0x380] ;  /* 0x0003802a02308981 */ /* 0x000162000c1e1900 */
[----:B------:R-:W-:-:S02]  /*71a0*/  LOP3.LUT R140, R6, 0x1a0, RZ, 0xfc, !PT ;  /* 0x000001a0068c7812 */ /* 0x000fc400078efcff */
[----:B------:R-:W-:Y:S02]  /*71b0*/  ISETP.GE.AND P2, PT, R141, UR28, PT ;  /* 0x0000001c8d007c0c */ /* 0x000fe4000bf46270 */
[----:B------:R-:W-:Y:S02]  /*71c0*/  ISETP.GE.AND P3, PT, R143, UR28, PT ;  /* 0x0000001c8f007c0c */ /* 0x000fe4000bf66270 */
[----:B------:R-:W-:Y:S02]  /*71d0*/  ISETP.GE.AND P4, PT, R139, UR28, PT ;  /* 0x0000001c8b007c0c */ /* 0x000fe4000bf86270 */
[----:B------:R-:W-:Y:S02]  /*71e0*/  ISETP.GE.AND P5, PT, R142, UR28, PT ;  /* 0x0000001c8e007c0c */ /* 0x000fe4000bfa6270 */
[----:B------:R-:W-:Y:S01]  /*71f0*/  ISETP.GE.AND P0, PT, R140, UR28, PT ;  /* 0x0000001c8c007c0c */ /* 0x000fe2000bf06270 */
[----:B------:R0:W5:Y:S01]  /*7200*/  @!P1 LDG.E R23, [R2.64+0x400] ;  /* 0x0004002a02179981 */ /* 0x000162000c1e1900 */
[----:B------:R-:W-:-:S02]  /*7210*/  LOP3.LUT R82, R6, 0x1c0, RZ, 0xfc, !PT ;  /* 0x000001c006527812 */ /* 0x000fc400078efcff */
[C---:B------:R-:W-:Y:S01]  /*7220*/  LOP3.LUT R81, R6.reuse, 0x1e0, RZ, 0xfc, !PT ;  /* 0x000001e006517812 */ /* 0x040fe200078efcff */
[----:B------:R0:W5:Y:S01]  /*7230*/  @!P2 LDG.E R46, [R2.64+0x480] ;  /* 0x0004802a022ea981 */ /* 0x000162000c1e1900 */
[C---:B------:R-:W-:Y:S02]  /*7240*/  LOP3.LUT R80, R6.reuse, 0x200, RZ, 0xfc, !PT ;  /* 0x0000020006507812 */ /* 0x040fe400078efcff */
[C---:B------:R-:W-:Y:S01]  /*7250*/  LOP3.LUT R63, R6.reuse, 0x220, RZ, 0xfc, !PT ;  /* 0x00000220063f7812 */ /* 0x040fe200078efcff */
[----:B------:R0:W5:Y:S01]  /*7260*/  @!P3 LDG.E R44, [R2.64+0x500] ;  /* 0x0005002a022cb981 */ /* 0x000162000c1e1900 */
[----:B------:R-:W-:Y:S02]  /*7270*/  LOP3.LUT R59, R6, 0x240, RZ, 0xfc, !PT ;  /* 0x00000240063b7812 */ /* 0x000fe400078efcff */
[----:B------:R-:W-:Y:S01]  /*7280*/  ISETP.GE.AND P1, PT, R82, UR28, PT ;  /* 0x0000001c52007c0c */ /* 0x000fe2000bf26270 */
[----:B------:R0:W5:Y:S01]  /*7290*/  @!P4 LDG.E R42, [R2.64+0x580] ;  /* 0x0005802a022ac981 */ /* 0x000162000c1e1900 */
[----:B------:R-:W-:-:S02]  /*72a0*/  LOP3.LUT R57, R6, 0x260, RZ, 0xfc, !PT ;  /* 0x0000026006397812 */ /* 0x000fc400078efcff */
[----:B------:R-:W-:Y:S01]  /*72b0*/  ISETP.GE.AND P2, PT, R81, UR28, PT ;  /* 0x0000001c51007c0c */ /* 0x000fe2000bf46270 */
[----:B------:R0:W5:Y:S01]  /*72c0*/  @!P5 LDG.E R40, [R2.64+0x600] ;  /* 0x0006002a0228d981 */ /* 0x000162000c1e1900 */
[----:B------:R-:W-:Y:S02]  /*72d0*/  ISETP.GE.AND P3, PT, R80, UR28, PT ;  /* 0x0000001c50007c0c */ /* 0x000fe4000bf66270 */
[----:B------:R-:W-:Y:S01]  /*72e0*/  ISETP.GE.AND P4, PT, R63, UR28, PT ;  /* 0x0000001c3f007c0c */ /* 0x000fe2000bf86270 */
[----:B------:R0:W5:Y:S01]  /*72f0*/  @!P0 LDG.E R38, [R2.64+0x680] ;  /* 0x0006802a02268981 */ /* 0x000162000c1e1900 */
        /* <DEDUP_REMOVED lines=9> */
[C---:B------:R-:W-:Y:S02]  /*7390*/  LOP3.LUT R12, R6.reuse, 0x300, RZ, 0xfc, !PT ;  /* 0x00000300060c7812 */ /* 0x040fe400078efcff */
        /* <DEDUP_REMOVED lines=12> */
[----:B------:R-:W-:Y:S01]  /*7460*/  LOP3.LUT R11, R11, 0xffffffe0, R238, 0xe2, !PT ;  /* 0xffffffe00b0b7812 */ /* 0x000fe200078ee2ee */
[----:B------:R0:W5:Y:S01]  /*7470*/  @!P2 LDG.E R19, [R2.64+0xa80] ;  /* 0x000a802a0213a981 */ /* 0x000162000c1e1900 */
[C---:B------:R-:W-:Y:S02]  /*7480*/  LOP3.LUT R32, R6.reuse, 0x360, RZ, 0xfc, !PT ;  /* 0x0000036006207812 */ /* 0x040fe400078efcff */
[C---:B------:R-:W-:Y:S01]  /*7490*/  LOP3.LUT R10, R6.reuse, 0x380, RZ, 0xfc, !PT ;  /* 0x00000380060a7812 */ /* 0x040fe200078efcff */
[----:B------:R0:W5:Y:S01]  /*74a0*/  @!P3 LDG.E R17, [R2.64+0xb00] ;  /* 0x000b002a0211b981 */ /* 0x000162000c1e1900 */
[C---:B------:R-:W-:Y:S02]  /*74b0*/  LOP3.LUT R31, R6.reuse, 0x3a0, RZ, 0xfc, !PT ;  /* 0x000003a0061f7812 */ /* 0x040fe400078efcff */
[----:B------:R-:W-:Y:S01]  /*74c0*/  LOP3.LUT R8, R6, 0x3c0, RZ, 0xfc, !PT ;  /* 0x000003c006087812 */ /* 0x000fe200078efcff */
[----:B------:R0:W5:Y:S01]  /*74d0*/  @!P4 LDG.E R16, [R2.64+0xb80] ;  /* 0x000b802a0210c981 */ /* 0x000162000c1e1900 */
[----:B------:R-:W-:-:S02]  /*74e0*/  ISETP.GE.AND P1, PT, R9, UR28, PT ;  /* 0x0000001c09007c0c */ /* 0x000fc4000bf26270 */
[----:B------:R-:W-:Y:S01]  /*74f0*/  LOP3.LUT R11, R11, 0x3e0, RZ, 0xfc, !PT ;  /* 0x000003e00b0b7812 */ /* 0x000fe200078efcff */
[----:B------:R0:W5:Y:S01]  /*7500*/  @!P5 LDG.E R15, [R2.64+0xc00] ;  /* 0x000c002a020fd981 */ /* 0x000162000c1e1900 */
[----:B------:R-:W-:Y:S02]  /*7510*/  ISETP.GE.AND P2, PT, R32, UR28, PT ;  /* 0x0000001c20007c0c */ /* 0x000fe4000bf46270 */
[----:B------:R-:W-:Y:S01]  /*7520*/  ISETP.GE.AND P3, PT, R10, UR28, PT ;  /* 0x0000001c0a007c0c */ /* 0x000fe2000bf66270 */
[----:B------:R0:W5:Y:S01]  /*7530*/  @!P0 LDG.E R14, [R2.64+0xc80] ;  /* 0x000c802a020e8981 */ /* 0x000162000c1e1900 */
[----:B------:R-:W-:Y:S02]  /*7540*/  ISETP.GE.AND P4, PT, R31, UR28, PT ;  /* 0x0000001c1f007c0c */ /* 0x000fe4000bf86270 */
[----:B------:R-:W-:Y:S02]  /*7550*/  ISETP.GE.AND P5, PT, R8, UR28, PT ;  /* 0x0000001c08007c0c */ /* 0x000fe4000bfa6270 */
[----:B------:R-:W-:Y:S01]  /*7560*/  ISETP.GE.AND P0, PT, R11, UR28, PT ;  /* 0x0000001c0b007c0c */ /* 0x000fe2000bf06270 */
[----:B------:R0:W5:Y:S01]  /*7570*/  @!P1 LDG.E R43, [R2.64+0xd00] ;  /* 0x000d002a022b9981 */ /* 0x000162000c1e1900 */
[----:B------:R-:W-:-:S02]  /*7580*/  MOV R64, RZ ;  /* 0x000000ff00407202 */ /* 0x000fc40000000f00 */
[----:B------:R-:W-:-:S03]  /*7590*/  MOV R56, RZ ;  /* 0x000000ff00387202 */ /* 0x000fc60000000f00 */
[----:B------:R0:W5:Y:S04]  /*75a0*/  @!P3 LDG.E R41, [R2.64+0xe00] ;  /* 0x000e002a0229b981 */ /* 0x000168000c1e1900 */
[----:B------:R0:W5:Y:S04]  /*75b0*/  @!P2 LDG.E R64, [R2.64+0xd80] ;  /* 0x000d802a0240a981 */ /* 0x000168000c1e1900 */
[----:B------:R0:W5:Y:S04]  /*75c0*/  @!P4 LDG.E R58, [R2.64+0xe80] ;  /* 0x000e802a023ac981 */ /* 0x000168000c1e1900 */
[----:B------:R0:W5:Y:S04]  /*75d0*/  @!P5 LDG.E R56, [R2.64+0xf00] ;  /* 0x000f002a0238d981 */ /* 0x000168000c1e1900 */
[----:B------:R0:W5:Y:S01]  /*75e0*/  @!P0 LDG.E R39, [R2.64+0xf80] ;  /* 0x000f802a02278981 */ /* 0x000162000c1e1900 */
        /* <DEDUP_REMOVED lines=14> */
[----:B------:R-:W-:-:S05]  /*76d0*/  ULDC.64 UR32, c[0x0][0x1c0] ;  /* 0x0000700000207ab9 */ /* 0x000fca0000000a00 */
[----:B------:R-:W5:Y:S01]  /*76e0*/  LDG.E.64 R4, [R4.64] ;  /* 0x0000002a04047981 */ /* 0x000f62000c1e1b00 */
[----:B------:R-:W-:-:S04]  /*76f0*/  SHF.L.U32 R0, R136, 0x5, RZ ;  /* 0x0000000588007819 */ /* 0x000fc800000006ff */
[----:B------:R-:W-:Y:S02]  /*7700*/  LOP3.LUT R0, R0, 0xfffffc00, RZ, 0xc0, !PT ;  /* 0xfffffc0000007812 */ /* 0x000fe400078ec0ff */
[----:B0-----:R-:W-:Y:S02]  /*7710*/  MOV R3, UR7 ;  /* 0x0000000700037c02 */ /* 0x001fe40008000f00 */
[----:B------:R-:W-:Y:S02]  /*7720*/  IADD3 R138, R0, R135, RZ ;  /* 0x00000087008a7210 */ /* 0x000fe40007ffe0ff */
[----:B------:R-:W-:Y:S01]  /*7730*/  ISETP.GE.AND P0, PT, R6, UR28, PT ;  /* 0x0000001c06007c0c */ /* 0x000fe2000bf06270 */
[----:B------:R-:W-:Y:S01]  /*7740*/  IMAD.WIDE.U32 R6, R3, c[0x0][0x1c0], R6 ;  /* 0x0000700003067a25 */ /* 0x000fe200078e0006 */
[----:B------:R-:W-:Y:S02]  /*7750*/  IADD3 R29, R138, 0x20, RZ ;  /* 0x000000208a1d7810 */ /* 0x000fe40007ffe0ff */
[----:B------:R-:W-:-:S02]  /*7760*/  ISETP.GE.AND P1, PT, R27, UR28, PT ;  /* 0x0000001c1b007c0c */ /* 0x000fc4000bf26270 */
[C---:B------:R-:W-:Y:S02]  /*7770*/  IADD3 R3, R138.reuse, 0x40, RZ ;  /* 0x000000408a037810 */ /* 0x040fe40007ffe0ff */
[C---:B------:R-:W-:Y:S02]  /*7780*/  IADD3 R27, R138.reuse, 0x60, RZ ;  /* 0x000000608a1b7810 */ /* 0x040fe40007ffe0ff */
[CC--:B------:R-:W-:Y:S02]  /*7790*/  LEA.HI.SX32 R30, R138.reuse, R138.reuse, 0x1b ;  /* 0x0000008a8a1e7211 */ /* 0x0c0fe400078fdaff */
[C---:B------:R-:W-:Y:S02]  /*77a0*/  IADD3 R45, R138.reuse, 0x80, RZ ;  /* 0x000000808a2d7810 */ /* 0x040fe40007ffe0ff */
        /* <DEDUP_REMOVED lines=43> */
[----:B--2---:R-:W-:Y:S04]  /*7a60*/  STS [R30.X4], R13 ;  /* 0x0000000d1e007388 */ /* 0x004fe80000004800 */
[----:B---3--:R-:W-:Y:S04]  /*7a70*/  STS [R29.X4+0x80], R54 ;  /* 0x000080361d007388 */ /* 0x008fe80000004800 */
[----:B----4-:R-:W-:Y:S04]  /*7a80*/  STS [R28.X4+0x100], R37 ;  /* 0x000100251c007388 */ /* 0x010fe80000004800 */
[----:B-----5:R-:W-:Y:S04]  /*7a90*/  STS [R27.X4+0x180], R52 ;  /* 0x000180341b007388 */ /* 0x020fe80000004800 */
[----:B------:R-:W-:Y:S04]  /*7aa0*/  STS [R74.X4+0x200], R35 ;  /* 0x000200234a007388 */ /* 0x000fe80000004800 */
[----:B------:R-:W-:Y:S04]  /*7ab0*/  STS [R72.X4+0x280], R25 ;  /* 0x0002801948007388 */ /* 0x000fe80000004800 */
[----:B------:R-:W-:Y:S04]  /*7ac0*/  STS [R73.X4+0x300], R50 ;  /* 0x0003003249007388 */ /* 0x000fe80000004800 */
[----:B------:R-:W-:Y:S01]  /*7ad0*/  STS [R79.X4+0x380], R48 ;  /* 0x000380304f007388 */ /* 0x000fe20000004800 */
[C---:B------:R-:W-:Y:S01]  /*7ae0*/  IADD3 R147, R138.reuse, 0x340, RZ ;  /* 0x000003408a937810 */ /* 0x040fe20007ffe0ff */
[----:B------:R-:W-:Y:S01]  /*7af0*/  UIMAD UR32, UR7, UR33, UR32 ;  /* 0x00000021072072a4 */ /* 0x000fe2000f8e0220 */
[----:B------:R-:W-:Y:S01]  /*7b00*/  LEA.HI.SX32 R66, R71, R138, 0x1b ;  /* 0x0000008a47427211 */ /* 0x000fe200078fdaff */
[----:B------:R-:W-:Y:S04]  /*7b10*/  STS [R78.X4+0x400], R23 ;  /* 0x000400174e007388 */ /* 0x000fe80000004800 */
[----:B------:R-:W-:Y:S04]  /*7b20*/  STS [R167.X4+0x480], R46 ;  /* 0x0004802ea7007388 */ /* 0x000fe80000004800 */
[----:B------:R-:W-:Y:S04]  /*7b30*/  STS [R165.X4+0x500], R44 ;  /* 0x0005002ca5007388 */ /* 0x000fe80000004800 */
[----:B------:R-:W-:Y:S04]  /*7b40*/  STS [R163.X4+0x580], R42 ;  /* 0x0005802aa3007388 */ /* 0x000fe80000004800 */
[----:B------:R-:W-:Y:S04]  /*7b50*/  STS [R161.X4+0x600], R40 ;  /* 0x00060028a1007388 */ /* 0x000fe80000004800 */
[----:B------:R-:W-:Y:S04]  /*7b60*/  STS [R159.X4+0x680], R38 ;  /* 0x000680269f007388 */ /* 0x000fe80000004800 */
[----:B------:R-:W-:Y:S01]  /*7b70*/  STS [R157.X4+0x700], R36 ;  /* 0x000700249d007388 */ /* 0x000fe20000004800 */
[----:B------:R-:W-:-:S03]  /*7b80*/  IADD3 R149, R138, 0x360, RZ ;  /* 0x000003608a957810 */ /* 0x000fc60007ffe0ff */
[----:B------:R-:W-:Y:S01]  /*7b90*/  STS [R155.X4+0x780], R26 ;  /* 0x0007801a9b007388 */ /* 0x000fe20000004800 */
[----:B------:R-:W-:-:S03]  /*7ba0*/  LEA.HI.SX32 R67, R77, R138, 0x1b ;  /* 0x0000008a4d437211 */ /* 0x000fc600078fdaff */
[----:B------:R-:W-:Y:S01]  /*7bb0*/  STS [R153.X4+0x800], R24 ;  /* 0x0008001899007388 */ /* 0x000fe20000004800 */
[----:B------:R-:W-:-:S03]  /*7bc0*/  IADD3 R169, R138, 0x380, RZ ;  /* 0x000003808aa97810 */ /* 0x000fc60007ffe0ff */
[----:B------:R-:W-:Y:S01]  /*7bd0*/  STS [R151.X4+0x880], R22 ;  /* 0x0008801697007388 */ /* 0x000fe20000004800 */
[----:B------:R-:W-:-:S03]  /*7be0*/  LEA.HI.SX32 R68, R95, R138, 0x1b ;  /* 0x0000008a5f447211 */ /* 0x000fc600078fdaff */
[----:B------:R-:W-:Y:S01]  /*7bf0*/  STS [R65.X4+0x900], R20 ;  /* 0x0009001441007388 */ /* 0x000fe20000004800 */
[C---:B------:R-:W-:Y:S02]  /*7c00*/  IADD3 R171, R138.reuse, 0x3a0, RZ ;  /* 0x000003a08aab7810 */ /* 0x040fe40007ffe0ff */
        /* <DEDUP_REMOVED lines=10> */
[----:B------:R-:W-:Y:S02]  /*7cb0*/  IADD3 R3, R7, UR32, RZ ;  /* 0x0000002007037c10 */ /* 0x000fe4000fffe0ff */
[----:B------:R-:W-:Y:S01]  /*7cc0*/  LEA R2, P2, R6, UR24, 0x2 ;  /* 0x0000001806027c11 */ /* 0x000fe2000f8410ff */
[----:B------:R-:W-:Y:S01]  /*7cd0*/  STS [R67.X4+0xb80], R16 ;  /* 0x000b801043007388 */ /* 0x000fe20000004800 */
[-C--:B------:R-:W-:Y:S02]  /*7ce0*/  LEA.HI.SX32 R95, R171, R138.reuse, 0x1b ;  /* 0x0000008aab5f7211 */ /* 0x080fe400078fdaff */
[-C--:B------:R-:W-:Y:S01]  /*7cf0*/  LEA.HI.SX32 R137, R173, R138.reuse, 0x1b ;  /* 0x0000008aad897211 */ /* 0x080fe200078fdaff */
[----:B------:R-:W-:Y:S01]  /*7d00*/  STS [R68.X4+0xc00], R15 ;  /* 0x000c000f44007388 */ /* 0x000fe20000004800 */
[----:B------:R-:W-:Y:S01]  /*7d10*/  LEA.HI.SX32 R138, R175, R138, 0x1b ;  /* 0x0000008aaf8a7211 */ /* 0x000fe200078fdaff */
[----:B------:R-:W-:-:S02]  /*7d20*/  CS2R R178, SRZ ;  /* 0x0000000000b27805 */ /* 0x000fc4000001ff00 */
[----:B------:R0:W-:Y:S01]  /*7d30*/  STS [R69.X4+0xc80], R14 ;  /* 0x000c800e45007388 */ /* 0x0001e20000004800 */
[----:B------:R-:W-:-:S03]  /*7d40*/  LEA.HI.X R3, R6, UR25, R3, 0x2, P2 ;  /* 0x0000001906037c11 */ /* 0x000fc600090f1403 */
[----:B------:R-:W-:Y:S04]  /*7d50*/  STS [R70.X4+0xd00], R43 ;  /* 0x000d002b46007388 */ /* 0x000fe80000004800 */
[----:B------:R1:W-:Y:S04]  /*7d60*/  STS [R71.X4+0xd80], R64 ;  /* 0x000d804047007388 */ /* 0x0003e80000004800 */
[----:B------:R-:W-:Y:S04]  /*7d70*/  STS [R94.X4+0xe00], R41 ;  /* 0x000e00295e007388 */ /* 0x000fe80000004800 */
[----:B------:R-:W-:Y:S04]  /*7d80*/  STS [R95.X4+0xe80], R58 ;  /* 0x000e803a5f007388 */ /* 0x000fe80000004800 */
[----:B------:R-:W-:Y:S04]  /*7d90*/  STS [R137.X4+0xf00], R56 ;  /* 0x000f003889007388 */ /* 0x000fe80000004800 */
[----:B------:R-:W-:Y:S01]  /*7da0*/  STS [R138.X4+0xf80], R39 ;  /* 0x000f80278a007388 */ /* 0x000fe20000004800 */
[----:B------:R-:W-:-:S06]  /*7db0*/  NOP ;  /* 0x0000000000007918 */ /* 0x000fcc0000000000 */
[----:B------:R-:W2:Y:S01]  /*7dc0*/  @!P0 LDG.E R179, [R2.64] ;  /* 0x0000002a02b38981 */ /* 0x000ea2000c1e1900 */
[----:B------:R-:W-:Y:S01]  /*7dd0*/  ISETP.GE.AND P0, PT, R150, UR28, PT ;  /* 0x0000001c96007c0c */ /* 0x000fe2000bf06270 */
[----:B------:R-:W-:Y:S02]  /*7de0*/  CS2R R174, SRZ ;  /* 0x0000000000ae7805 */ /* 0x000fe4000001ff00 */
[----:B------:R3:W4:Y:S01]  /*7df0*/  @!P1 LDG.E R178, [R2.64+0x80] ;  /* 0x0000802a02b29981 */ /* 0x000722000c1e1900 */
[----:B------:R-:W-:Y:S01]  /*7e00*/  ISETP.GE.AND P1, PT, R148, UR28, PT ;  /* 0x0000001c94007c0c */ /* 0x000fe2000bf26270 */
[----:B------:R-:W-:-:S08]  /*7e10*/  HFMA2.MMA R177, -RZ, RZ, 0, 0 ;  /* 0x00000000ffb17435 */ /* 0x000fd000000001ff */
[----:B------:R3:W5:Y:S01]  /*7e20*/  @!P0 LDG.E R175, [R2.64+0x100] ;  /* 0x0001002a02af8981 */ /* 0x000762000c1e1900 */
[----:B------:R-:W-:-:S03]  /*7e30*/  ISETP.GE.AND P0, PT, R146, UR28, PT ;  /* 0x0000001c92007c0c */ /* 0x000fc6000bf06270 */
[----:B------:R3:W2:Y:S10]  /*7e40*/  @!P1 LDG.E R174, [R2.64+0x180] ;  /* 0x0001802a02ae9981 */ /* 0x0006b4000c1e1900 */
[----:B------:R3:W2:Y:S01]  /*7e50*/  @!P0 LDG.E R177, [R2.64+0x200] ;  /* 0x0002002a02b18981 */ /* 0x0006a2000c1e1900 */
[----:B------:R-:W-:-:S02]  /*7e60*/  ISETP.GE.AND P0, PT, R76, UR28, PT ;  /* 0x0000001c4c007c0c */ /* 0x000fc4000bf06270 */
[----:B------:R-:W-:Y:S01]  /*7e70*/  ISETP.GE.AND P1, PT, R75, UR28, PT ;  /* 0x0000001c4b007c0c */ /* 0x000fe2000bf26270 */
[----:B------:R-:W-:Y:S01]  /*7e80*/  HFMA2.MMA R76, -RZ, RZ, 0, 0 ;  /* 0x00000000ff4c7435 */ /* 0x000fe200000001ff */
[----:B------:R-:W-:-:S09]  /*7e90*/  MOV R75, RZ ;  /* 0x000000ff004b7202 */ /* 0x000fd20000000f00 */
[----:B------:R3:W2:Y:S04]  /*7ea0*/  @!P0 LDG.E R75, [R2.64+0x280] ;  /* 0x0002802a024b8981 */ /* 0x0006a8000c1e1900 */
[----:B------:R3:W2:Y:S01]  /*7eb0*/  @!P1 LDG.E R76, [R2.64+0x300] ;  /* 0x0003002a024c9981 */ /* 0x0006a2000c1e1900 */
[----:B------:R-:W-:Y:S02]  /*7ec0*/  ISETP.GE.AND P1, PT, R145, UR28, PT ;  /* 0x0000001c91007c0c */ /* 0x000fe4000bf26270 */
[----:B------:R-:W-:Y:S01]  /*7ed0*/  ISETP.GE.AND P3, PT, R144, UR28, PT ;  /* 0x0000001c90007c0c */ /* 0x000fe2000bf66270 */
[----:B------:R-:W-:Y:S01]  /*7ee0*/  CS2R R168, SRZ ;  /* 0x0000000000a87805 */ /* 0x000fe2000001ff00 */
[----:B------:R-:W-:Y:S02]  /*7ef0*/  MOV R172, RZ ;  /* 0x000000ff00ac7202 */ /* 0x000fe40000000f00 */
[----:B------:R-:W-:-:S07]  /*7f00*/  ISETP.GE.AND P5, PT, R141, UR28, PT ;  /* 0x0000001c8d007c0c */ /* 0x000fce000bfa6270 */
[----:B------:R3:W2:Y:S04]  /*7f10*/  @!P1 LDG.E R172, [R2.64+0x380] ;  /* 0x0003802a02ac9981 */ /* 0x0006a8000c1e1900 */
[----:B------:R3:W2:Y:S01]  /*7f20*/  @!P3 LDG.E R169, [R2.64+0x400] ;  /* 0x0004002a02a9b981 */ /* 0x0006a2000c1e1900 */
[----:B------:R-:W-:Y:S01]  /*7f30*/  HFMA2.MMA R170, -RZ, RZ, 0, 0 ;  /* 0x00000000ffaa7435 */ /* 0x000fe200000001ff */
[----:B------:R-:W-:-:S09]  /*7f40*/  ISETP.GE.AND P2, PT, R143, UR28, PT ;  /* 0x0000001c8f007c0c */ /* 0x000fd2000bf46270 */
[----:B------:R3:W2:Y:S01]  /*7f50*/  @!P5 LDG.E R170, [R2.64+0x480] ;  /* 0x0004802a02aad981 */ /* 0x0006a2000c1e1900 */
[----:B------:R-:W-:Y:S01]  /*7f60*/  ISETP.GE.AND P1, PT, R139, UR28, PT ;  /* 0x0000001c8b007c0c */ /* 0x000fe2000bf26270 */
[----:B------:R-:W-:Y:S02]  /*7f70*/  HFMA2.MMA R166, -RZ, RZ, 0, 0 ;  /* 0x00000000ffa67435 */ /* 0x000fe400000001ff */
[----:B------:R3:W2:Y:S01]  /*7f80*/  @!P2 LDG.E R168, [R2.64+0x500] ;  /* 0x0005002a02a8a981 */ /* 0x0006a2000c1e1900 */
[----:B------:R-:W-:-:S09]  /*7f90*/  ISETP.GE.AND P4, PT, R142, UR28, PT ;  /* 0x0000001c8e007c0c */ /* 0x000fd2000bf86270 */
[----:B------:R3:W4:Y:S01]  /*7fa0*/  @!P1 LDG.E R166, [R2.64+0x580] ;  /* 0x0005802a02a69981 */ /* 0x000722000c1e1900 */
[----:B------:R-:W-:Y:S02]  /*7fb0*/  MOV R164, RZ ;  /* 0x000000ff00a47202 */ /* 0x000fe40000000f00 */
[----:B------:R-:W-:Y:S01]  /*7fc0*/  ISETP.GE.AND P3, PT, R140, UR28, PT ;  /* 0x0000001c8c007c0c */ /* 0x000fe2000bf66270 */
[----:B------:R-:W-:-:S03]  /*7fd0*/  HFMA2.MMA R162, -RZ, RZ, 0, 0 ;  /* 0x00000000ffa27435 */ /* 0x000fc600000001ff */
[----:B------:R3:W5:Y:S01]  /*7fe0*/  @!P4 LDG.E R164, [R2.64+0x600] ;  /* 0x0006002a02a4c981 */ /* 0x000762000c1e1900 */
[----:B------:R-:W-:-:S08]  /*7ff0*/  ISETP.GE.AND P2, PT, R82, UR28, PT ;  /* 0x0000001c52007c0c */ /* 0x000fd0000bf46270 */
[----:B------:R3:W5:Y:S01]  /*8000*/  @!P3 LDG.E R162, [R2.64+0x680] ;  /* 0x0006802a02a2b981 */ /* 0x000762000c1e1900 */
[----:B------:R-:W-:Y:S02]  /*8010*/  MOV R160, RZ ;  /* 0x000000ff00a07202 */ /* 0x000fe40000000f00 */
[----:B------:R-:W-:Y:S01]  /*8020*/  ISETP.GE.AND P5, PT, R81, UR28, PT ;  /* 0x0000001c51007c0c */ /* 0x000fe2000bfa6270 */
[----:B------:R-:W-:-:S03]  /*8030*/  HFMA2.MMA R158, -RZ, RZ, 0, 0 ;  /* 0x00000000ff9e7435 */ /* 0x000fc600000001ff */
[----:B------:R3:W5:Y:S01]  /*8040*/  @!P2 LDG.E R160, [R2.64+0x700] ;  /* 0x0007002a02a0a981 */ /* 0x000762000c1e1900 */
[----:B------:R-:W-:Y:S01]  /*8050*/  ISETP.GE.AND P4, PT, R80, UR28, PT ;  /* 0x0000001c50007c0c */ /* 0x000fe2000bf86270 */
[----:B------:R-:W0:Y:S07]  /*8060*/  R2UR UR34, R5 ;  /* 0x00000000052273c2 */ /* 0x000e2e00000e0000 */
[----:B------:R3:W5:Y:S01]  /*8070*/  @!P5 LDG.E R158, [R2.64+0x780] ;  /* 0x0007802a029ed981 */ /* 0x000762000c1e1900 */
[----:B------:R-:W-:-:S02]  /*8080*/  MOV R156, RZ ;  /* 0x000000ff009c7202 */ /* 0x000fc40000000f00 */
[----:B------:R-:W-:Y:S01]  /*8090*/  ISETP.GE.AND P1, PT, R63, UR28, PT ;  /* 0x0000001c3f007c0c */ /* 0x000fe2000bf26270 */
[----:B------:R-:W-:-:S03]  /*80a0*/  HFMA2.MMA R154, -RZ, RZ, 0, 0 ;  /* 0x00000000ff9a7435 */ /* 0x000fc600000001ff */
[----:B------:R3:W5:Y:S01]  /*80b0*/  @!P4 LDG.E R156, [R2.64+0x800] ;  /* 0x0008002a029cc981 */ /* 0x000762000c1e1900 */
[----:B------:R-:W-:Y:S02]  /*80c0*/  ISETP.GE.AND P2, PT, R59, UR28, PT ;  /* 0x0000001c3b007c0c */ /* 0x000fe4000bf46270 */
[----:B------:R-:W-:-:S06]  /*80d0*/  MOV R152, RZ ;  /* 0x000000ff00987202 */ /* 0x000fcc0000000f00 */
[----:B------:R3:W5:Y:S01]  /*80e0*/  @!P1 LDG.E R154, [R2.64+0x880] ;  /* 0x0008802a029a9981 */ /* 0x000762000c1e1900 */
[----:B0-----:R-:W-:Y:S01]  /*80f0*/  FMUL.FTZ R6, R115, UR34 ;  /* 0x0000002273067c20 */ /* 0x001fe20008410000 */
[----:B------:R-:W-:Y:S01]  /*8100*/  ISETP.GE.AND P4, PT, R55, UR28, PT ;  /* 0x0000001c37007c0c */ /* 0x000fe2000bf86270 */
[----:B------:R-:W-:Y:S02]  /*8110*/  FMUL.FTZ R5, R112, UR34 ;  /* 0x0000002270057c20 */ /* 0x000fe40008410000 */
[----:B------:R-:W-:Y:S01]  /*8120*/  FMUL.RZ R7, R6, 0.15915493667125701904 ;  /* 0x3e22f98306077820 */ /* 0x000fe2000040c000 */
[----:B------:R3:W5:Y:S01]  /*8130*/  @!P2 LDG.E R152, [R2.64+0x900] ;  /* 0x0009002a0298a981 */ /* 0x000762000c1e1900 */
[----:B------:R-:W-:Y:S01]  /*8140*/  FMUL.FTZ R6, R114, UR34 ;  /* 0x0000002272067c20 */ /* 0x000fe20008410000 */
[----:B------:R-:W-:Y:S01]  /*8150*/  ISETP.GE.AND P2, PT, R51, UR28, PT ;  /* 0x0000001c33007c0c */ /* 0x000fe2000bf46270 */
[----:B------:R-:W-:Y:S02]  /*8160*/  FMUL.RZ R14, R5, 0.15915493667125701904 ;  /* 0x3e22f983050e7820 */ /* 0x000fe4000040c000 */
[----:B------:R-:W-:Y:S01]  /*8170*/  FMUL.RZ R13, R6, 0.15915493667125701904 ;  /* 0x3e22f983060d7820 */ /* 0x000fe2000040c000 */
[----:B------:R-:W-:Y:S01]  /*8180*/  MOV R63, RZ ;  /* 0x000000ff003f7202 */ /* 0x000fe20000000f00 */
[----:B------:R-:W-:-:S02]  /*8190*/  FMUL.FTZ R6, R113, UR34 ;  /* 0x0000002271067c20 */ /* 0x000fc40008410000 */
[----:B------:R-:W-:Y:S01]  /*81a0*/  FMUL.FTZ R5, R111, UR34 ;  /* 0x000000226f057c20 */ /* 0x000fe20008410000 */
[----:B------:R-:W-:Y:S01]  /*81b0*/  MUFU.SIN R173, R7 ;  /* 0x0000000700ad7308 */ /* 0x000fe20000000400 */
[----:B------:R-:W-:Y:S01]  /*81c0*/  MOV R139, RZ ;  /* 0x000000ff008b7202 */ /* 0x000fe20000000f00 */
[----:B------:R-:W-:Y:S01]  /*81d0*/  FMUL.RZ R6, R6, 0.15915493667125701904 ;  /* 0x3e22f98306067820 */ /* 0x000fe2000040c000 */
[----:B------:R-:W-:Y:S01]  /*81e0*/  ISETP.GE.AND P3, PT, R57, UR28, PT ;  /* 0x0000001c39007c0c */ /* 0x000fe2000bf66270 */
[----:B------:R-:W-:Y:S01]  /*81f0*/  HFMA2.MMA R150, -RZ, RZ, 0, 0 ;  /* 0x00000000ff967435 */ /* 0x000fe200000001ff */
[----:B------:R-:W-:Y:S01]  /*8200*/  ISETP.GE.AND P5, PT, R53, UR28, PT ;  /* 0x0000001c35007c0c */ /* 0x000fe2000bfa6270 */
[----:B------:R3:W5:Y:S02]  /*8210*/  @!P4 LDG.E R63, [R2.64+0xa00] ;  /* 0x000a002a023fc981 */ /* 0x000764000c1e1900 */
[----:B------:R0:W-:Y:S01]  /*8220*/  MUFU.COS R176, R7 ;  /* 0x0000000700b07308 */ /* 0x0001e20000000000 */
[----:B------:R-:W-:Y:S01]  /*8230*/  ISETP.GE.AND P4, PT, R12, UR28, PT ;  /* 0x0000001c0c007c0c */ /* 0x000fe2000bf86270 */
[----:B------:R3:W5:Y:S01]  /*8240*/  @!P2 LDG.E R139, [R2.64+0xb00] ;  /* 0x000b002a028ba981 */ /* 0x000762000c1e1900 */
[----:B------:R-:W-:-:S05]  /*8250*/  ISETP.GE.AND P1, PT, R34, UR28, PT ;  /* 0x0000001c22007c0c */ /* 0x000fca000bf26270 */
[----:B------:R-:W-:Y:S01]  /*8260*/  MUFU.SIN R25, R6 ;  /* 0x0000000600197308 */ /* 0x000fe20000000400 */
[----:B0-----:R-:W-:Y:S01]  /*8270*/  FMUL.RZ R7, R5, 0.15915493667125701904 ;  /* 0x3e22f98305077820 */ /* 0x001fe2000040c000 */
[----:B------:R-:W0:Y:S01]  /*8280*/  R2UR UR33, R4 ;  /* 0x00000000042173c2 */ /* 0x000e2200000e0000 */
[----:B------:R-:W-:Y:S01]  /*8290*/  FMUL.FTZ R5, R110, UR34 ;  /* 0x000000226e057c20 */ /* 0x000fe20008410000 */
[----:B------:R-:W-:Y:S01]  /*82a0*/  ISETP.GE.AND P2, PT, R9, UR28, PT ;  /* 0x0000001c09007c0c */ /* 0x000fe2000bf46270 */
[----:B------:R-:W-:Y:S01]  /*82b0*/  CS2R R140, SRZ ;  /* 0x00000000008c7805 */ /* 0x000fe2000001ff00 */
[----:B------:R-:W-:Y:S01]  /*82c0*/  CS2R R142, SRZ ;  /* 0x00000000008e7805 */ /* 0x000fe2000001ff00 */
[----:B------:R3:W5:Y:S01]  /*82d0*/  @!P3 LDG.E R150, [R2.64+0x980] ;  /* 0x0009802a0296b981 */ /* 0x000762000c1e1900 */
[----:B------:R1:W-:Y:S01]  /*82e0*/  MUFU.COS R26, R6 ;  /* 0x00000006001a7308 */ /* 0x0003e20000000000 */
[----:B------:R-:W-:Y:S02]  /*82f0*/  CS2R R144, SRZ ;  /* 0x0000000000907805 */ /* 0x000fe4000001ff00 */
[----:B------:R3:W5:Y:S04]  /*8300*/  @!P5 LDG.E R141, [R2.64+0xa80] ;  /* 0x000a802a028dd981 */ /* 0x000768000c1e1900 */
[----:B------:R3:W5:Y:S01]  /*8310*/  @!P4 LDG.E R143, [R2.64+0xc00] ;  /* 0x000c002a028fc981 */ /* 0x000762000c1e1900 */
[----:B-1----:R-:W-:-:S02]  /*8320*/  FMUL.RZ R6, R5, 0.15915493667125701904 ;  /* 0x3e22f98305067820 */ /* 0x002fc4000040c000 */
[----:B------:R-:W-:Y:S01]  /*8330*/  FMUL.FTZ R5, R109, UR34 ;  /* 0x000000226d057c20 */ /* 0x000fe20008410000 */
[----:B------:R-:W-:Y:S01]  /*8340*/  MUFU.SIN R77, R13 ;  /* 0x0000000d004d7308 */ /* 0x000fe20000000400 */
[----:B------:R-:W-:Y:S01]  /*8350*/  ISETP.GE.AND P3, PT, R33, UR28, PT ;  /* 0x0000001c21007c0c */ /* 0x000fe2000bf66270 */
[----:B------:R3:W5:Y:S06]  /*8360*/  @!P1 LDG.E R140, [R2.64+0xb80] ;  /* 0x000b802a028c9981 */ /* 0x00076c000c1e1900 */
[----:B------:R1:W-:Y:S01]  /*8370*/  MUFU.COS R171, R13 ;  /* 0x0000000d00ab7308 */ /* 0x0003e20000000000 */
[----:B------:R-:W-:Y:S01]  /*8380*/  ISETP.GE.AND P5, PT, R32, UR28, PT ;  /* 0x0000001c20007c0c */ /* 0x000fe2000bfa6270 */
[----:B------:R3:W5:Y:S01]  /*8390*/  @!P2 LDG.E R145, [R2.64+0xd00] ;  /* 0x000d002a0291a981 */ /* 0x000762000c1e1900 */
[----:B------:R-:W-:-:S02]  /*83a0*/  ISETP.GE.AND P4, PT, R10, UR28, PT ;  /* 0x0000001c0a007c0c */ /* 0x000fc4000bf86270 */
[----:B------:R-:W-:Y:S02]  /*83b0*/  ISETP.GE.AND P0, PT, R11, UR28, PT ;  /* 0x0000001c0b007c0c */ /* 0x000fe4000bf06270 */
[----:B------:R-:W-:Y:S01]  /*83c0*/  LEA R0, R135, R0, 0x5 ;  /* 0x0000000087007211 */ /* 0x000fe200078e28ff */
[----:B------:R-:W-:Y:S01]  /*83d0*/  MUFU.SIN R19, R6 ;  /* 0x0000000600137308 */ /* 0x000fe20000000400 */
[----:B-1----:R-:W-:Y:S01]  /*83e0*/  FMUL.RZ R13, R5, 0.15915493667125701904 ;  /* 0x3e22f983050d7820 */ /* 0x002fe2000040c000 */
[----:B------:R-:W-:Y:S01]  /*83f0*/  CS2R R146, SRZ ;  /* 0x0000000000927805 */ /* 0x000fe2000001ff00 */
[----:B------:R-:W-:-:S05]  /*8400*/  FMUL.FTZ R5, R108, UR34 ;  /* 0x000000226c057c20 */ /* 0x000fca0008410000 */
[----:B------:R1:W-:Y:S01]  /*8410*/  MUFU.COS R20, R6 ;  /* 0x0000000600147308 */ /* 0x0003e20000000000 */
[----:B------:R-:W-:Y:S01]  /*8420*/  ISETP.GE.AND P1, PT, R31, UR28, PT ;  /* 0x0000001c1f007c0c */ /* 0x000fe2000bf26270 */
[----:B------:R-:W-:Y:S01]  /*8430*/  CS2R R148, SRZ ;  /* 0x0000000000947805 */ /* 0x000fe2000001ff00 */
[----:B------:R-:W-:Y:S01]  /*8440*/  ISETP.GE.AND P2, PT, R8, UR28, PT ;  /* 0x0000001c08007c0c */ /* 0x000fe2000bf46270 */
[----:B------:R3:W5:Y:S04]  /*8450*/  @!P3 LDG.E R142, [R2.64+0xc80] ;  /* 0x000c802a028eb981 */ /* 0x000768000c1e1900 */
[----:B------:R-:W-:Y:S01]  /*8460*/  MUFU.SIN R21, R7 ;  /* 0x0000000700157308 */ /* 0x000fe20000000400 */
[----:B-1----:R-:W-:-:S07]  /*8470*/  FMUL.RZ R6, R5, 0.15915493667125701904 ;  /* 0x3e22f98305067820 */ /* 0x002fce000040c000 */
[----:B------:R1:W-:Y:S01]  /*8480*/  MUFU.COS R22, R7 ;  /* 0x0000000700167308 */ /* 0x0003e20000000000 */
[----:B------:R-:W-:Y:S01]  /*8490*/  FMUL.FTZ R5, R107, UR34 ;  /* 0x000000226b057c20 */ /* 0x000fe20008410000 */
[----:B------:R-:W-:Y:S01]  /*84a0*/  LEA.HI.SX32 R64, R0, R0, 0x1b ;  /* 0x0000000000407211 */ /* 0x000fe200078fdaff */
[----:B------:R3:W5:Y:S04]  /*84b0*/  @!P5 LDG.E R144, [R2.64+0xd80] ;  /* 0x000d802a0290d981 */ /* 0x000768000c1e1900 */
[----:B------:R3:W5:Y:S01]  /*84c0*/  @!P4 LDG.E R147, [R2.64+0xe00] ;  /* 0x000e002a0293c981 */ /* 0x000762000c1e1900 */
[----:B-1----:R-:W-:Y:S02]  /*84d0*/  FMUL.RZ R7, R5, 0.15915493667125701904 ;  /* 0x3e22f98305077820 */ /* 0x002fe4000040c000 */
[----:B------:R-:W-:Y:S01]  /*84e0*/  FMUL.FTZ R5, R106, UR34 ;  /* 0x000000226a057c20 */ /* 0x000fe20008410000 */
[----:B------:R-:W-:Y:S01]  /*84f0*/  MUFU.SIN R15, R6 ;  /* 0x00000006000f7308 */ /* 0x000fe20000000400 */
[----:B------:R-:W-:Y:S01]  /*8500*/  FMUL.FTZ R0, R102, UR34 ;  /* 0x0000002266007c20 */ /* 0x000fe20008410000 */
[----:B------:R3:W5:Y:S04]  /*8510*/  @!P1 LDG.E R148, [R2.64+0xe80] ;  /* 0x000e802a02949981 */ /* 0x000768000c1e1900 */
[----:B------:R3:W5:Y:S02]  /*8520*/  @!P2 LDG.E R146, [R2.64+0xf00] ;  /* 0x000f002a0292a981 */ /* 0x000764000c1e1900 */
[----:B------:R1:W-:Y:S01]  /*8530*/  MUFU.COS R16, R6 ;  /* 0x0000000600107308 */ /* 0x0003e20000000000 */
[----:B------:R-:W-:Y:S01]  /*8540*/  FMUL.RZ R182, R0, 0.15915493667125701904 ;  /* 0x3e22f98300b67820 */ /* 0x000fe2000040c000 */
[----:B------:R3:W5:Y:S04]  /*8550*/  @!P0 LDG.E R149, [R2.64+0xf80] ;  /* 0x000f802a02958981 */ /* 0x000768000c1e1900 */
[----:B------:R-:W2:Y:S01]  /*8560*/  LDS R82, [R64.X4] ;  /* 0x0000000040527984 */ /* 0x000ea20000004800 */
[----:B-1----:R-:W-:-:S03]  /*8570*/  FMUL.RZ R6, R5, 0.15915493667125701904 ;  /* 0x3e22f98305067820 */ /* 0x002fc6000040c000 */
[----:B------:R-:W1:Y:S01]  /*8580*/  LDS R81, [R64.X4+0x4] ;  /* 0x0000040040517984 */ /* 0x000e620000004800 */
[----:B------:R-:W-:Y:S01]  /*8590*/  FMUL.FTZ R5, R105, UR34 ;  /* 0x0000002269057c20 */ /* 0x000fe20008410000 */
[----:B0-----:R-:W-:Y:S02]  /*85a0*/  MOV R0, UR33 ;  /* 0x0000002100007c02 */ /* 0x001fe40008000f00 */
[----:B------:R-:W-:Y:S01]  /*85b0*/  LDS R80, [R64.X4+0x8] ;  /* 0x0000080040507984 */ /* 0x000fe20000004800 */
[----:B------:R-:W-:Y:S02]  /*85c0*/  FMUL.RZ R33, R5, 0.15915493667125701904 ;  /* 0x3e22f98305217820 */ /* 0x000fe4000040c000 */
[----:B------:R-:W-:Y:S01]  /*85d0*/  FMUL.FTZ R5, R104, UR34 ;  /* 0x0000002268057c20 */ /* 0x000fe20008410000 */
[----:B------:R-:W-:Y:S01]  /*85e0*/  MUFU.SIN R11, R6 ;  /* 0x00000006000b7308 */ /* 0x000fe20000000400 */
[----:B------:R-:W-:Y:S01]  /*85f0*/  FMUL.FTZ R0, R0, 1.4426950216293334961 ;  /* 0x3fb8aa3b00007820 */ /* 0x000fe20000410000 */
[----:B------:R-:W0:Y:S04]  /*8600*/  LDS R59, [R64.X4+0xc] ;  /* 0x00000c00403b7984 */ /* 0x000e280000004800 */
[----:B------:R-:W0:Y:S02]  /*8610*/  LDS R58, [R64.X4+0x10] ;  /* 0x00001000403a7984 */ /* 0x000e240000004800 */
[----:B------:R3:W-:Y:S02]  /*8620*/  MUFU.COS R12, R6 ;  /* 0x00000006000c7308 */ /* 0x0007e40000000000 */
[----:B------:R-:W0:Y:S04]  /*8630*/  LDS R57, [R64.X4+0x14] ;  /* 0x0000140040397984 */ /* 0x000e280000004800 */
[----:B------:R-:W-:Y:S01]  /*8640*/  LDS R56, [R64.X4+0x18] ;  /* 0x0000180040387984 */ /* 0x000fe20000004800 */
[----:B---3--:R-:W-:-:S03]  /*8650*/  FMUL.RZ R6, R5, 0.15915493667125701904 ;  /* 0x3e22f98305067820 */ /* 0x008fc6000040c000 */
[----:B------:R-:W3:Y:S01]  /*8660*/  LDS R55, [R64.X4+0x1c] ;  /* 0x00001c0040377984 */ /* 0x000ee20000004800 */
[----:B------:R-:W-:Y:S01]  /*8670*/  FMUL.FTZ R5, R103, UR34 ;  /* 0x0000002267057c20 */ /* 0x000fe20008410000 */
[----:B------:R-:W-:Y:S02]  /*8680*/  MUFU.SIN R9, R33 ;  /* 0x0000002100097308 */ /* 0x000fe40000000400 */
[----:B------:R-:W0:Y:S01]  /*8690*/  LDS R54, [R64.X4+0x20] ;  /* 0x0000200040367984 */ /* 0x000e220000004800 */
[----:B------:R-:W-:-:S03]  /*86a0*/  FMUL.RZ R180, R5, 0.15915493667125701904 ;  /* 0x3e22f98305b47820 */ /* 0x000fc6000040c000 */
[----:B------:R-:W0:Y:S02]  /*86b0*/  LDS R53, [R64.X4+0x24] ;  /* 0x0000240040357984 */ /* 0x000e240000004800 */
[----:B------:R0:W-:Y:S02]  /*86c0*/  MUFU.COS R10, R33 ;  /* 0x00000021000a7308 */ /* 0x0001e40000000000 */
[----:B------:R-:W0:Y:S04]  /*86d0*/  LDS R52, [R64.X4+0x28] ;  /* 0x0000280040347984 */ /* 0x000e280000004800 */
[----:B------:R-:W0:Y:S02]  /*86e0*/  LDS R51, [R64.X4+0x2c] ;  /* 0x00002c0040337984 */ /* 0x000e240000004800 */
[----:B------:R-:W-:Y:S02]  /*86f0*/  MUFU.SIN R23, R14 ;  /* 0x0000000e00177308 */ /* 0x000fe40000000400 */
[----:B------:R-:W-:Y:S04]  /*8700*/  LDS R50, [R64.X4+0x30] ;  /* 0x0000300040327984 */ /* 0x000fe80000004800 */
[----:B------:R-:W0:Y:S02]  /*8710*/  LDS R49, [R64.X4+0x34] ;  /* 0x0000340040317984 */ /* 0x000e240000004800 */
[----:B------:R-:W-:Y:S02]  /*8720*/  MUFU.COS R24, R14 ;  /* 0x0000000e00187308 */ /* 0x000fe40000000000 */
[----:B------:R-:W0:Y:S04]  /*8730*/  LDS R48, [R64.X4+0x38] ;  /* 0x0000380040307984 */ /* 0x000e280000004800 */
[----:B------:R-:W0:Y:S02]  /*8740*/  LDS R47, [R64.X4+0x3c] ;  /* 0x00003c00402f7984 */ /* 0x000e240000004800 */
[----:B------:R-:W-:Y:S02]  /*8750*/  MUFU.SIN R17, R13 ;  /* 0x0000000d00117308 */ /* 0x000fe40000000400 */
[----:B------:R-:W0:Y:S04]  /*8760*/  LDS R46, [R64.X4+0x40] ;  /* 0x00004000402e7984 */ /* 0x000e280000004800 */
[----:B------:R-:W0:Y:S02]  /*8770*/  LDS R45, [R64.X4+0x44] ;  /* 0x00004400402d7984 */ /* 0x000e240000004800 */
[----:B------:R-:W-:Y:S02]  /*8780*/  MUFU.COS R18, R13 ;  /* 0x0000000d00127308 */ /* 0x000fe40000000000 */
[----:B------:R-:W0:Y:S04]  /*8790*/  LDS R44, [R64.X4+0x48] ;  /* 0x00004800402c7984 */ /* 0x000e280000004800 */
[----:B------:R-:W0:Y:S04]  /*87a0*/  LDS R43, [R64.X4+0x4c] ;  /* 0x00004c00402b7984 */ /* 0x000e280000004800 */
[----:B------:R-:W1:Y:S01]  /*87b0*/  LDS R42, [R64.X4+0x50] ;  /* 0x00005000402a7984 */ /* 0x000e620000004800 */
[----:B------:R-:W-:Y:S03]  /*87c0*/  MUFU.SIN R13, R7 ;  /* 0x00000007000d7308 */ /* 0x000fe60000000400 */
[----:B------:R-:W1:Y:S04]  /*87d0*/  LDS R41, [R64.X4+0x54] ;  /* 0x0000540040297984 */ /* 0x000e680000004800 */
[----:B------:R-:W1:Y:S01]  /*87e0*/  LDS R40, [R64.X4+0x58] ;  /* 0x0000580040287984 */ /* 0x000e620000004800 */
[----:B------:R-:W-:Y:S03]  /*87f0*/  MUFU.COS R14, R7 ;  /* 0x00000007000e7308 */ /* 0x000fe60000000000 */
[----:B------:R-:W1:Y:S04]  /*8800*/  LDS R39, [R64.X4+0x5c] ;  /* 0x00005c0040277984 */ /* 0x000e680000004800 */
[----:B------:R-:W1:Y:S04]  /*8810*/  LDS R38, [R64.X4+0x60] ;  /* 0x0000600040267984 */ /* 0x000e680000004800 */
[----:B------:R-:W1:Y:S04]  /*8820*/  LDS R37, [R64.X4+0x64] ;  /* 0x0000640040257984 */ /* 0x000e680000004800 */
[----:B------:R-:W-:Y:S04]  /*8830*/  LDS R36, [R64.X4+0x68] ;  /* 0x0000680040247984 */ /* 0x000fe80000004800 */
[----:B------:R-:W1:Y:S04]  /*8840*/  LDS R35, [R64.X4+0x6c] ;  /* 0x00006c0040237984 */ /* 0x000e680000004800 */
[----:B------:R-:W-:Y:S04]  /*8850*/  LDS R34, [R64.X4+0x70] ;  /* 0x0000700040227984 */ /* 0x000fe80000004800 */
[----:B0-----:R-:W0:Y:S04]  /*8860*/  LDS R33, [R64.X4+0x74] ;  /* 0x0000740040217984 */ /* 0x001e280000004800 */
[----:B------:R-:W0:Y:S04]  /*8870*/  LDS R32, [R64.X4+0x78] ;  /* 0x0000780040207984 */ /* 0x000e280000004800 */
[----:B------:R-:W0:Y:S01]  /*8880*/  LDS R31, [R64.X4+0x7c] ;  /* 0x00007c00401f7984 */ /* 0x000e220000004800 */
[----:B------:R-:W-:Y:S03]  /*8890*/  MUFU.SIN R7, R6 ;  /* 0x0000000600077308 */ /* 0x000fe60000000400 */
[----:B--2---:R2:W-:Y:S01]  /*88a0*/  STS [R30.X4+0x4200], R179 ;  /* 0x004200b31e007388 */ /* 0x0045e20000004800 */
[----:B------:R-:W-:-:S04]  /*88b0*/  FMUL.FTZ R2, R0, R115 ;  /* 0x0000007300027220 */ /* 0x000fc80000410000 */
[----:B------:R-:W-:Y:S01]  /*88c0*/  MUFU.COS R8, R6 ;  /* 0x0000000600087308 */ /* 0x000fe20000000000 */
[----:B----4-:R-:W-:Y:S01]  /*88d0*/  STS [R29.X4+0x4280], R178 ;  /* 0x004280b21d007388 */ /* 0x010fe20000004800 */
[----:B--2---:R-:W-:-:S03]  /*88e0*/  FMUL.FTZ R30, R0, R114 ;  /* 0x00000072001e7220 */ /* 0x004fc60000410000 */
[----:B-----5:R2:W-:Y:S03]  /*88f0*/  STS [R28.X4+0x4300], R175 ;  /* 0x004300af1c007388 */ /* 0x0205e60000004800 */
[----:B------:R-:W-:Y:S08]  /*8900*/  MUFU.SIN R5, R180 ;  /* 0x000000b400057308 */ /* 0x000ff00000000400 */
[----:B------:R-:W-:Y:S01]  /*8910*/  MUFU.COS R6, R180 ;  /* 0x000000b400067308 */ /* 0x000fe20000000000 */
[----:B--2---:R-:W-:-:S07]  /*8920*/  FMUL.FTZ R175, R0, R111 ;  /* 0x0000006f00af7220 */ /* 0x004fce0000410000 */
[----:B------:R-:W2:Y:S08]  /*8930*/  MUFU.EX2 R180, R30 ;  /* 0x0000001e00b47308 */ /* 0x000eb00000000800 */
[----:B------:R-:W4:Y:S01]  /*8940*/  MUFU.EX2 R179, R2 ;  /* 0x0000000200b37308 */ /* 0x000f220000000800 */
[----:B------:R2:W-:Y:S07]  /*8950*/  STS [R27.X4+0x4380], R174 ;  /* 0x004380ae1b007388 */ /* 0x0005ee0000004800 */
[----:B------:R-:W5:Y:S01]  /*8960*/  MUFU.EX2 R175, R175 ;  /* 0x000000af00af7308 */ /* 0x000f620000000800 */
[----:B------:R0:W-:Y:S01]  /*8970*/  STS [R74.X4+0x4400], R177 ;  /* 0x004400b14a007388 */ /* 0x0001e20000004800 */
[----:B--2---:R-:W-:-:S02]  /*8980*/  FMUL.FTZ R27, R180, R77 ;  /* 0x0000004db41b7220 */ /* 0x004fc40000410000 */
[C---:B------:R-:W-:Y:S02]  /*8990*/  FMUL.FTZ R77, R0.reuse, R107 ;  /* 0x0000006b004d7220 */ /* 0x040fe40000410000 */
[----:B----4-:R-:W-:Y:S02]  /*89a0*/  FMUL.FTZ R29, R179, R173 ;  /* 0x000000adb31d7220 */ /* 0x010fe40000410000 */
[C---:B0-----:R-:W-:Y:S02]  /*89b0*/  FMUL.FTZ R74, R0.reuse, R108 ;  /* 0x0000006c004a7220 */ /* 0x041fe40000410000 */
[----:B------:R-:W-:Y:S01]  /*89c0*/  FMUL.FTZ R173, R0, R109 ;  /* 0x0000006d00ad7220 */ /* 0x000fe20000410000 */
[----:B------:R-:W0:Y:S01]  /*89d0*/  MUFU.EX2 R77, R77 ;  /* 0x0000004d004d7308 */ /* 0x000e220000000800 */
[C---:B-----5:R-:W-:Y:S02]  /*89e0*/  FMUL.FTZ R22, R175.reuse, R22 ;  /* 0x00000016af167220 */ /* 0x060fe40000410000 */
[----:B------:R-:W-:-:S02]  /*89f0*/  FMUL.FTZ R21, R175, R21 ;  /* 0x00000015af157220 */ /* 0x000fc40000410000 */
[----:B------:R-:W-:-:S03]  /*8a00*/  FMUL.FTZ R175, R0, R104 ;  /* 0x0000006800af7220 */ /* 0x000fc60000410000 */
[----:B------:R-:W2:Y:S01]  /*8a10*/  MUFU.EX2 R74, R74 ;  /* 0x0000004a004a7308 */ /* 0x000ea20000000800 */
[----:B------:R-:W-:-:S07]  /*8a20*/  FMUL.FTZ R2, R0, R110 ;  /* 0x0000006e00027220 */ /* 0x000fce0000410000 */
[----:B------:R-:W4:Y:S01]  /*8a30*/  MUFU.EX2 R173, R173 ;  /* 0x000000ad00ad7308 */ /* 0x000f220000000800 */
[----:B------:R-:W-:-:S07]  /*8a40*/  FMUL.FTZ R28, R180, R171 ;  /* 0x000000abb41c7220 */ /* 0x000fce0000410000 */
[----:B------:R-:W5:Y:S01]  /*8a50*/  MUFU.EX2 R175, R175 ;  /* 0x000000af00af7308 */ /* 0x000f620000000800 */
[C---:B------:R-:W-:Y:S02]  /*8a60*/  FMUL.FTZ R178, R0.reuse, R113 ;  /* 0x0000007100b27220 */ /* 0x040fe40000410000 */
[----:B------:R-:W-:-:S05]  /*8a70*/  FMUL.FTZ R171, R0, R106 ;  /* 0x0000006a00ab7220 */ /* 0x000fca0000410000 */
[----:B------:R-:W1:Y:S01]  /*8a80*/  MUFU.EX2 R2, R2 ;  /* 0x0000000200027308 */ /* 0x000e620000000800 */
[C---:B0-----:R-:W-:Y:S02]  /*8a90*/  FMUL.FTZ R14, R77.reuse, R14 ;  /* 0x0000000e4d0e7220 */ /* 0x041fe40000410000 */
[----:B------:R-:W-:Y:S02]  /*8aa0*/  FMUL.FTZ R13, R77, R13 ;  /* 0x0000000d4d0d7220 */ /* 0x000fe40000410000 */
[----:B------:R-:W-:Y:S02]  /*8ab0*/  FMUL.FTZ R77, R101, UR34 ;  /* 0x00000022654d7c20 */ /* 0x000fe40008410000 */
[C---:B--2---:R-:W-:Y:S02]  /*8ac0*/  FMUL.FTZ R16, R74.reuse, R16 ;  /* 0x000000104a107220 */ /* 0x044fe40000410000 */
[----:B------:R-:W-:Y:S02]  /*8ad0*/  FMUL.FTZ R15, R74, R15 ;  /* 0x0000000f4a0f7220 */ /* 0x000fe40000410000 */
[----:B------:R-:W-:-:S02]  /*8ae0*/  FMUL.FTZ R174, R0, R105 ;  /* 0x0000006900ae7220 */ /* 0x000fc40000410000 */
[C---:B------:R-:W-:Y:S01]  /*8af0*/  FMUL.FTZ R74, R0.reuse, R101 ;  /* 0x00000065004a7220 */ /* 0x040fe20000410000 */
[----:B------:R-:W0:Y:S01]  /*8b00*/  MUFU.EX2 R178, R178 ;  /* 0x000000b200b27308 */ /* 0x000e220000000800 */
[----:B------:R-:W-:Y:S02]  /*8b10*/  FMUL.FTZ R30, R179, R176 ;  /* 0x000000b0b31e7220 */ /* 0x000fe40000410000 */
[C---:B----4-:R-:W-:Y:S02]  /*8b20*/  FMUL.FTZ R18, R173.reuse, R18 ;  /* 0x00000012ad127220 */ /* 0x050fe40000410000 */
[----:B------:R-:W-:Y:S02]  /*8b30*/  FMUL.FTZ R17, R173, R17 ;  /* 0x00000011ad117220 */ /* 0x000fe40000410000 */
[----:B------:R-:W-:Y:S01]  /*8b40*/  FMUL.FTZ R173, R0, R103 ;  /* 0x0000006700ad7220 */ /* 0x000fe20000410000 */
[----:B------:R-:W2:Y:S01]  /*8b50*/  MUFU.EX2 R171, R171 ;  /* 0x000000ab00ab7308 */ /* 0x000ea20000000800 */
[----:B------:R-:W-:-:S02]  /*8b60*/  FMUL.RZ R176, R77, 0.15915493667125701904 ;  /* 0x3e22f9834db07820 */ /* 0x000fc4000040c000 */
[C---:B-----5:R-:W-:Y:S02]  /*8b70*/  FMUL.FTZ R8, R175.reuse, R8 ;  /* 0x00000008af087220 */ /* 0x060fe40000410000 */
[----:B------:R-:W-:Y:S02]  /*8b80*/  FMUL.FTZ R7, R175, R7 ;  /* 0x00000007af077220 */ /* 0x000fe40000410000 */
[C---:B-1----:R-:W-:Y:S01]  /*8b90*/  FMUL.FTZ R20, R2.reuse, R20 ;  /* 0x0000001402147220 */ /* 0x042fe20000410000 */
[----:B------:R-:W1:Y:S01]  /*8ba0*/  MUFU.EX2 R174, R174 ;  /* 0x000000ae00ae7308 */ /* 0x000e620000000800 */
[----:B------:R-:W-:Y:S02]  /*8bb0*/  FMUL.FTZ R19, R2, R19 ;  /* 0x0000001302137220 */ /* 0x000fe40000410000 */
[----:B------:R-:W-:-:S05]  /*8bc0*/  FMUL.FTZ R2, R0, R102 ;  /* 0x0000006600027220 */ /* 0x000fca0000410000 */
[----:B------:R-:W-:Y:S08]  /*8bd0*/  MUFU.EX2 R74, R74 ;  /* 0x0000004a004a7308 */ /* 0x000ff00000000800 */
[----:B------:R-:W4:Y:S01]  /*8be0*/  MUFU.SIN R175, R176 ;  /* 0x000000b000af7308 */ /* 0x000f220000000400 */
[----:B------:R-:W-:-:S07]  /*8bf0*/  FMUL.FTZ R77, R116, UR34 ;  /* 0x00000022744d7c20 */ /* 0x000fce0008410000 */
[----:B------:R-:W5:Y:S01]  /*8c00*/  MUFU.EX2 R173, R173 ;  /* 0x000000ad00ad7308 */ /* 0x000f620000000800 */
[C---:B0-----:R-:W-:Y:S02]  /*8c10*/  FMUL.FTZ R26, R178.reuse, R26 ;  /* 0x0000001ab21a7220 */ /* 0x041fe40000410000 */
[----:B------:R-:W-:-:S05]  /*8c20*/  FMUL.FTZ R25, R178, R25 ;  /* 0x00000019b2197220 */ /* 0x000fca0000410000 */
[----:B------:R-:W-:Y:S01]  /*8c30*/  MUFU.SIN R3, R182 ;  /* 0x000000b600037308 */ /* 0x000fe20000000400 */
[C---:B--2---:R-:W-:Y:S02]  /*8c40*/  FMUL.FTZ R12, R171.reuse, R12 ;  /* 0x0000000cab0c7220 */ /* 0x044fe40000410000 */
[----:B------:R-:W-:-:S05]  /*8c50*/  FMUL.FTZ R11, R171, R11 ;  /* 0x0000000bab0b7220 */ /* 0x000fca0000410000 */
[----:B------:R-:W-:Y:S01]  /*8c60*/  MUFU.COS R4, R182 ;  /* 0x000000b600047308 */ /* 0x000fe20000000000 */
[----:B------:R-:W-:Y:S02]  /*8c70*/  FMUL.RZ R178, R77, 0.15915493667125701904 ;  /* 0x3e22f9834db27820 */ /* 0x000fe4000040c000 */
[----:B------:R-:W-:-:S05]  /*8c80*/  FMUL.FTZ R171, R0, R116 ;  /* 0x0000007400ab7220 */ /* 0x000fca0000410000 */
[----:B------:R-:W0:Y:S01]  /*8c90*/  MUFU.EX2 R2, R2 ;  /* 0x0000000200027308 */ /* 0x000e220000000800 */
[----:B------:R-:W-:-:S07]  /*8ca0*/  FMUL.FTZ R199, R82, R116 ;  /* 0x0000007452c77220 */ /* 0x000fce0000410000 */
[----:B------:R2:W0:Y:S01]  /*8cb0*/  MUFU.COS R177, R176 ;  /* 0x000000b000b17308 */ /* 0x0004220000000000 */
[----:B------:R-:W-:Y:S02]  /*8cc0*/  FMUL.FTZ R181, R0, R112 ;  /* 0x0000007000b57220 */ /* 0x000fe40000410000 */
[C---:B-1----:R-:W-:Y:S02]  /*8cd0*/  FMUL.FTZ R10, R174.reuse, R10 ;  /* 0x0000000aae0a7220 */ /* 0x042fe40000410000 */
[----:B------:R-:W-:Y:S02]  /*8ce0*/  FMUL.FTZ R9, R174, R9 ;  /* 0x00000009ae097220 */ /* 0x000fe40000410000 */
[----:B----4-:R-:W-:Y:S01]  /*8cf0*/  FMUL.FTZ R0, R74, R175 ;  /* 0x000000af4a007220 */ /* 0x010fe20000410000 */
[----:B------:R-:W-:Y:S01]  /*8d00*/  MUFU.COS R77, R178 ;  /* 0x000000b2004d7308 */ /* 0x000fe20000000000 */
[----:B------:R-:W-:Y:S02]  /*8d10*/  FMUL.FTZ R175, R81, R116 ;  /* 0x0000007451af7220 */ /* 0x000fe40000410000 */
[----:B-----5:R-:W-:-:S02]  /*8d20*/  FMUL.FTZ R6, R173, R6 ;  /* 0x00000006ad067220 */ /* 0x020fc40000410000 */
[----:B------:R-:W-:Y:S02]  /*8d30*/  FMUL.FTZ R5, R173, R5 ;  /* 0x00000005ad057220 */ /* 0x000fe40000410000 */
[C---:B------:R-:W-:Y:S01]  /*8d40*/  FMUL.FTZ R199, R132.reuse, R199 ;  /* 0x000000c784c77220 */ /* 0x040fe20000410000 */
[----:B------:R1:W4:Y:S01]  /*8d50*/  MUFU.EX2 R174, R171 ;  /* 0x000000ab00ae7308 */ /* 0x0003220000000800 */
[----:B------:R-:W-:Y:S02]  /*8d60*/  FMUL.FTZ R200, R132, R175 ;  /* 0x000000af84c87220 */ /* 0x000fe40000410000 */
[----:B--2---:R-:W-:Y:S02]  /*8d70*/  FMUL.FTZ R176, R59, R115 ;  /* 0x000000733bb07220 */ /* 0x004fe40000410000 */
[----:B------:R-:W-:-:S03]  /*8d80*/  FMUL.FTZ R175, R199, R29 ;  /* 0x0000001dc7af7220 */ /* 0x000fc60000410000 */
[----:B------:R-:W2:Y:S01]  /*8d90*/  MUFU.SIN R173, R178 ;  /* 0x000000b200ad7308 */ /* 0x000ea20000000400 */
[C---:B0-----:R-:W-:Y:S01]  /*8da0*/  FMUL.FTZ R4, R2.reuse, R4 ;  /* 0x0000000402047220 */ /* 0x041fe20000410000 */
[----:B------:R0:W-:Y:S01]  /*8db0*/  STS [R72.X4+0x4480], R75 ;  /* 0x0044804b48007388 */ /* 0x0001e20000004800 */
[----:B------:R-:W-:Y:S02]  /*8dc0*/  FMUL.FTZ R3, R2, R3 ;  /* 0x0000000302037220 */ /* 0x000fe40000410000 */
[----:B------:R-:W-:Y:S02]  /*8dd0*/  FMUL.FTZ R2, R74, R177 ;  /* 0x000000b14a027220 */ /* 0x000fe40000410000 */
[----:B------:R-:W-:Y:S02]  /*8de0*/  FMUL.FTZ R74, R80, R115 ;  /* 0x00000073504a7220 */ /* 0x000fe40000410000 */
[----:B-1----:R-:W-:Y:S02]  /*8df0*/  FMUL.FTZ R171, R200, R29 ;  /* 0x0000001dc8ab7220 */ /* 0x002fe40000410000 */
[----:B0-----:R-:W-:-:S02]  /*8e00*/  FMUL.FTZ R75, R131, R176 ;  /* 0x000000b0834b7220 */ /* 0x001fc40000410000 */
[----:B------:R-:W-:Y:S01]  /*8e10*/  FFMA.FTZ R72, R200, R30, R175 ;  /* 0x0000001ec8487223 */ /* 0x000fe200000100af */
[----:B------:R0:W-:Y:S01]  /*8e20*/  STS [R73.X4+0x4500], R76 ;  /* 0x0045004c49007388 */ /* 0x0001e20000004800 */
[----:B------:R-:W-:Y:S02]  /*8e30*/  FMUL.FTZ R74, R131, R74 ;  /* 0x0000004a834a7220 */ /* 0x000fe40000410000 */
[----:B------:R-:W-:Y:S02]  /*8e40*/  FFMA.FTZ R171, R199, R30, -R171 ;  /* 0x0000001ec7ab7223 */ /* 0x000fe400000108ab */
[----:B0-----:R-:W-:Y:S02]  /*8e50*/  FADD.FTZ R76, R75, R72 ;  /* 0x000000484b4c7221 */ /* 0x001fe40000010000 */
[----:B----4-:R-:W-:Y:S02]  /*8e60*/  FMUL.FTZ R72, R174, R77 ;  /* 0x0000004dae487220 */ /* 0x010fe40000410000 */
[----:B------:R-:W-:-:S02]  /*8e70*/  FADD.FTZ R171, R74, R171 ;  /* 0x000000ab4aab7221 */ /* 0x000fc40000010000 */
[CC--:B------:R-:W-:Y:S02]  /*8e80*/  FMUL.FTZ R77, R27.reuse, R76.reuse ;  /* 0x0000004c1b4d7220 */ /* 0x0c0fe40000410000 */
[----:B--2---:R-:W-:Y:S02]  /*8e90*/  FMUL.FTZ R73, R174, R173 ;  /* 0x000000adae497220 */ /* 0x004fe40000410000 */
[-C--:B------:R-:W-:Y:S02]  /*8ea0*/  FMUL.FTZ R173, R27, R171.reuse ;  /* 0x000000ab1bad7220 */ /* 0x080fe40000410000 */
[C---:B------:R-:W-:Y:S02]  /*8eb0*/  FFMA.FTZ R176, R28.reuse, R171, -R77 ;  /* 0x000000ab1cb07223 */ /* 0x040fe4000001084d */
[----:B------:R-:W-:Y:S02]  /*8ec0*/  FMUL.FTZ R77, R73, R29 ;  /* 0x0000001d494d7220 */ /* 0x000fe40000410000 */
[----:B------:R-:W-:-:S02]  /*8ed0*/  FFMA.FTZ R177, R28, R76, R173 ;  /* 0x0000004c1cb17223 */ /* 0x000fc400000100ad */
[----:B------:R-:W-:Y:S02]  /*8ee0*/  FFMA.FTZ R173, R72, R30, -R77 ;  /* 0x0000001e48ad7223 */ /* 0x000fe4000001084d */
[-C--:B------:R-:W-:Y:S02]  /*8ef0*/  FMUL.FTZ R77, R58, R114.reuse ;  /* 0x000000723a4d7220 */ /* 0x080fe40000410000 */
[----:B------:R-:W-:Y:S02]  /*8f00*/  FMUL.FTZ R76, R72, R29 ;  /* 0x0000001d484c7220 */ /* 0x000fe40000410000 */
[----:B------:R-:W-:Y:S02]  /*8f10*/  FMUL.FTZ R171, R57, R114 ;  /* 0x0000007239ab7220 */ /* 0x000fe40000410000 */
[----:B------:R-:W-:Y:S02]  /*8f20*/  FMUL.FTZ R77, R130, R77 ;  /* 0x0000004d824d7220 */ /* 0x000fe40000410000 */
[----:B------:R-:W-:-:S02]  /*8f30*/  FFMA.FTZ R174, R73, R30, R76 ;  /* 0x0000001e49ae7223 */ /* 0x000fc4000001004c */
[----:B------:R-:W-:Y:S01]  /*8f40*/  FMUL.FTZ R76, R130, R171 ;  /* 0x000000ab824c7220 */ /* 0x000fe20000410000 */
[----:B------:R-:W0:Y:S01]  /*8f50*/  MUFU.EX2 R181, R181 ;  /* 0x000000b500b57308 */ /* 0x000e220000000800 */
[----:B------:R-:W-:Y:S01]  /*8f60*/  FADD.FTZ R176, R77, R176 ;  /* 0x000000b04db07221 */ /* 0x000fe20000010000 */
[----:B------:R1:W-:Y:S01]  /*8f70*/  STS [R79.X4+0x4580], R172 ;  /* 0x004580ac4f007388 */ /* 0x0003e20000004800 */
[C---:B------:R-:W-:Y:S02]  /*8f80*/  FMUL.FTZ R175, R27.reuse, R174 ;  /* 0x000000ae1baf7220 */ /* 0x040fe40000410000 */
[----:B------:R-:W-:Y:S01]  /*8f90*/  FADD.FTZ R177, R76, R177 ;  /* 0x000000b14cb17221 */ /* 0x000fe20000010000 */
[----:B------:R2:W-:Y:S01]  /*8fa0*/  STS [R78.X4+0x4600], R169 ;  /* 0x004600a94e007388 */ /* 0x0005e20000004800 */
[-C--:B------:R-:W-:Y:S02]  /*8fb0*/  FFMA.FTZ R175, R28, R173.reuse, -R175 ;  /* 0x000000ad1caf7223 */ /* 0x080fe400000108af */
[----:B------:R-:W-:-:S02]  /*8fc0*/  FMUL.FTZ R173, R27, R173 ;  /* 0x000000ad1bad7220 */ /* 0x000fc40000410000 */
[C---:B-1----:R-:W-:Y:S02]  /*8fd0*/  FMUL.FTZ R79, R25.reuse, R177 ;  /* 0x000000b1194f7220 */ /* 0x042fe40000410000 */
[----:B--2---:R-:W-:-:S04]  /*8fe0*/  FMUL.FTZ R78, R25, R176 ;  /* 0x000000b0194e7220 */ /* 0x004fc80000410000 */
[----:B------:R-:W-:Y:S02]  /*8ff0*/  FFMA.FTZ R177, R26, R177, R78 ;  /* 0x000000b11ab17223 */ /* 0x000fe4000001004e */
[-C--:B---3--:R-:W-:Y:S02]  /*9000*/  FMUL.FTZ R78, R55, R113.reuse ;  /* 0x00000071374e7220 */ /* 0x088fe40000410000 */
[----:B------:R-:W-:Y:S02]  /*9010*/  FFMA.FTZ R173, R28, R174, R173 ;  /* 0x000000ae1cad7223 */ /* 0x000fe400000100ad */
[----:B------:R-:W-:Y:S02]  /*9020*/  FMUL.FTZ R172, R56, R113 ;  /* 0x0000007138ac7220 */ /* 0x000fe40000410000 */
[----:B------:R-:W-:Y:S02]  /*9030*/  FMUL.FTZ R78, R129, R78 ;  /* 0x0000004e814e7220 */ /* 0x000fe40000410000 */
[----:B------:R-:W-:-:S02]  /*9040*/  FFMA.FTZ R176, R26, R176, -R79 ;  /* 0x000000b01ab07223 */ /* 0x000fc4000001084f */
[----:B------:R-:W-:Y:S02]  /*9050*/  FMUL.FTZ R169, R25, R173 ;  /* 0x000000ad19a97220 */ /* 0x000fe40000410000 */
[----:B------:R-:W-:Y:S02]  /*9060*/  FMUL.FTZ R79, R129, R172 ;  /* 0x000000ac814f7220 */ /* 0x000fe40000410000 */
[----:B0-----:R-:W-:Y:S02]  /*9070*/  FMUL.FTZ R23, R181, R23 ;  /* 0x00000017b5177220 */ /* 0x001fe40000410000 */
[----:B------:R-:W-:Y:S01]  /*9080*/  FADD.FTZ R177, R78, R177 ;  /* 0x000000b14eb17221 */ /* 0x000fe20000010000 */
[----:B------:R0:W-:Y:S01]  /*9090*/  STS [R167.X4+0x4680], R170 ;  /* 0x004680aaa7007388 */ /* 0x0001e20000004800 */
[----:B------:R-:W-:Y:S02]  /*90a0*/  FFMA.FTZ R171, R26, R175, -R169 ;  /* 0x000000af1aab7223 */ /* 0x000fe400000108a9 */
[----:B------:R-:W-:-:S02]  /*90b0*/  FADD.FTZ R176, R79, R176 ;  /* 0x000000b04fb07221 */ /* 0x000fc40000010000 */
[----:B------:R-:W-:Y:S02]  /*90c0*/  FMUL.FTZ R175, R25, R175 ;  /* 0x000000af19af7220 */ /* 0x000fe40000410000 */
[----:B------:R-:W-:Y:S02]  /*90d0*/  FMUL.FTZ R24, R181, R24 ;  /* 0x00000018b5187220 */ /* 0x000fe40000410000 */
[C---:B0-----:R-:W-:Y:S02]  /*90e0*/  FMUL.FTZ R167, R23.reuse, R177 ;  /* 0x000000b117a77220 */ /* 0x041fe40000410000 */
[-C--:B------:R-:W-:Y:S02]  /*90f0*/  FMUL.FTZ R169, R23, R176.reuse ;  /* 0x000000b017a97220 */ /* 0x080fe40000410000 */
[----:B------:R-:W-:Y:S02]  /*9100*/  FFMA.FTZ R175, R26, R173, R175 ;  /* 0x000000ad1aaf7223 */ /* 0x000fe400000100af */
[----:B------:R-:W-:-:S02]  /*9110*/  FFMA.FTZ R173, R24, R176, -R167 ;  /* 0x000000b018ad7223 */ /* 0x000fc400000108a7 */
[-C--:B------:R-:W-:Y:S02]  /*9120*/  FMUL.FTZ R167, R54, R112.reuse ;  /* 0x0000007036a77220 */ /* 0x080fe40000410000 */
[----:B------:R-:W-:Y:S02]  /*9130*/  FFMA.FTZ R174, R24, R177, R169 ;  /* 0x000000b118ae7223 */ /* 0x000fe400000100a9 */
[----:B------:R-:W-:Y:S02]  /*9140*/  FMUL.FTZ R169, R53, R112 ;  /* 0x0000007035a97220 */ /* 0x000fe40000410000 */
[----:B------:R-:W-:Y:S02]  /*9150*/  FMUL.FTZ R172, R23, R175 ;  /* 0x000000af17ac7220 */ /* 0x000fe40000410000 */
[C---:B------:R-:W-:Y:S02]  /*9160*/  FMUL.FTZ R170, R128.reuse, R167 ;  /* 0x000000a780aa7220 */ /* 0x040fe40000410000 */
[----:B------:R-:W-:-:S02]  /*9170*/  FMUL.FTZ R169, R128, R169 ;  /* 0x000000a980a97220 */ /* 0x000fc40000410000 */
[-C--:B------:R-:W-:Y:S02]  /*9180*/  FFMA.FTZ R167, R24, R171.reuse, -R172 ;  /* 0x000000ab18a77223 */ /* 0x080fe400000108ac */
[----:B------:R-:W-:Y:S02]  /*9190*/  FMUL.FTZ R171, R23, R171 ;  /* 0x000000ab17ab7220 */ /* 0x000fe40000410000 */
[----:B------:R-:W-:Y:S02]  /*91a0*/  FADD.FTZ R173, R170, R173 ;  /* 0x000000adaaad7221 */ /* 0x000fe40000010000 */
[----:B------:R-:W-:Y:S01]  /*91b0*/  FADD.FTZ R174, R169, R174 ;  /* 0x000000aea9ae7221 */ /* 0x000fe20000010000 */
[----:B------:R0:W-:Y:S01]  /*91c0*/  STS [R165.X4+0x4700], R168 ;  /* 0x004700a8a5007388 */ /* 0x0001e20000004800 */
[----:B------:R-:W-:Y:S02]  /*91d0*/  FFMA.FTZ R175, R24, R175, R171 ;  /* 0x000000af18af7223 */ /* 0x000fe400000100ab */
[----:B------:R-:W-:-:S02]  /*91e0*/  FMUL.FTZ R171, R21, R173 ;  /* 0x000000ad15ab7220 */ /* 0x000fc40000410000 */
[-C--:B------:R-:W-:Y:S02]  /*91f0*/  FMUL.FTZ R172, R52, R111.reuse ;  /* 0x0000006f34ac7220 */ /* 0x080fe40000410000 */
[----:B0-----:R-:W-:Y:S02]  /*9200*/  FMUL.FTZ R168, R51, R111 ;  /* 0x0000006f33a87220 */ /* 0x001fe40000410000 */
[-C--:B------:R-:W-:Y:S02]  /*9210*/  FMUL.FTZ R165, R21, R174.reuse ;  /* 0x000000ae15a57220 */ /* 0x080fe40000410000 */
[C---:B------:R-:W-:Y:S02]  /*9220*/  FFMA.FTZ R174, R22.reuse, R174, R171 ;  /* 0x000000ae16ae7223 */ /* 0x040fe400000100ab */
[----:B------:R-:W-:Y:S02]  /*9230*/  FMUL.FTZ R171, R127, R168 ;  /* 0x000000a87fab7220 */ /* 0x000fe40000410000 */
[----:B------:R-:W-:-:S02]  /*9240*/  FFMA.FTZ R173, R22, R173, -R165 ;  /* 0x000000ad16ad7223 */ /* 0x000fc400000108a5 */
[----:B------:R-:W-:Y:S02]  /*9250*/  FMUL.FTZ R165, R21, R175 ;  /* 0x000000af15a57220 */ /* 0x000fe40000410000 */
[----:B------:R-:W-:Y:S02]  /*9260*/  FMUL.FTZ R172, R127, R172 ;  /* 0x000000ac7fac7220 */ /* 0x000fe40000410000 */
[----:B------:R-:W-:Y:S01]  /*9270*/  FADD.FTZ R174, R171, R174 ;  /* 0x000000aeabae7221 */ /* 0x000fe20000010000 */
[----:B------:R0:W-:Y:S01]  /*9280*/  STS [R163.X4+0x4780], R166 ;  /* 0x004780a6a3007388 */ /* 0x0001e20000004800 */
[-C--:B------:R-:W-:Y:S02]  /*9290*/  FFMA.FTZ R165, R22, R167.reuse, -R165 ;  /* 0x000000a716a57223 */ /* 0x080fe400000108a5 */
[----:B------:R-:W-:Y:S02]  /*92a0*/  FMUL.FTZ R167, R21, R167 ;  /* 0x000000a715a77220 */ /* 0x000fe40000410000 */
[----:B------:R-:W-:-:S02]  /*92b0*/  FADD.FTZ R173, R172, R173 ;  /* 0x000000adacad7221 */ /* 0x000fc40000010000 */
[----:B------:R-:W-:Y:S02]  /*92c0*/  FFMA.FTZ R167, R22, R175, R167 ;  /* 0x000000af16a77223 */ /* 0x000fe400000100a7 */
[C---:B0-----:R-:W-:Y:S02]  /*92d0*/  FMUL.FTZ R163, R19.reuse, R174 ;  /* 0x000000ae13a37220 */ /* 0x041fe40000410000 */
[-C--:B------:R-:W-:Y:S02]  /*92e0*/  FMUL.FTZ R177, R19, R173.reuse ;  /* 0x000000ad13b17220 */ /* 0x080fe40000410000 */
[----:B------:R-:W-:Y:S02]  /*92f0*/  FFMA.FTZ R175, R20, R173, -R163 ;  /* 0x000000ad14af7223 */ /* 0x000fe400000108a3 */
[-C--:B------:R-:W-:Y:S02]  /*9300*/  FMUL.FTZ R173, R49, R110.reuse ;  /* 0x0000006e31ad7220 */ /* 0x080fe40000410000 */
[----:B------:R-:W-:-:S02]  /*9310*/  FMUL.FTZ R163, R50, R110 ;  /* 0x0000006e32a37220 */ /* 0x000fc40000410000 */
[C---:B------:R-:W-:Y:S02]  /*9320*/  FMUL.FTZ R166, R19.reuse, R167 ;  /* 0x000000a713a67220 */ /* 0x040fe40000410000 */
[----:B------:R-:W-:Y:S02]  /*9330*/  FFMA.FTZ R168, R20, R174, R177 ;  /* 0x000000ae14a87223 */ /* 0x000fe400000100b1 */
[C---:B------:R-:W-:Y:S02]  /*9340*/  FMUL.FTZ R173, R126.reuse, R173 ;  /* 0x000000ad7ead7220 */ /* 0x040fe40000410000 */
[----:B------:R-:W-:Y:S02]  /*9350*/  FMUL.FTZ R174, R126, R163 ;  /* 0x000000a37eae7220 */ /* 0x000fe40000410000 */
[-C--:B------:R-:W-:Y:S02]  /*9360*/  FFMA.FTZ R166, R20, R165.reuse, -R166 ;  /* 0x000000a514a67223 */ /* 0x080fe400000108a6 */
[----:B------:R-:W-:-:S02]  /*9370*/  FMUL.FTZ R165, R19, R165 ;  /* 0x000000a513a57220 */ /* 0x000fc40000410000 */
[----:B------:R-:W-:Y:S02]  /*9380*/  FADD.FTZ R168, R173, R168 ;  /* 0x000000a8ada87221 */ /* 0x000fe40000010000 */
[----:B------:R-:W-:Y:S01]  /*9390*/  FADD.FTZ R175, R174, R175 ;  /* 0x000000afaeaf7221 */ /* 0x000fe20000010000 */
[----:B------:R0:W-:Y:S01]  /*93a0*/  STS [R161.X4+0x4800], R164 ;  /* 0x004800a4a1007388 */ /* 0x0001e20000004800 */
[----:B------:R-:W-:Y:S02]  /*93b0*/  FFMA.FTZ R165, R20, R167, R165 ;  /* 0x000000a714a57223 */ /* 0x000fe400000100a5 */
[C---:B------:R-:W-:Y:S02]  /*93c0*/  FMUL.FTZ R167, R17.reuse, R175 ;  /* 0x000000af11a77220 */ /* 0x040fe40000410000 */
[----:B------:R-:W-:Y:S02]  /*93d0*/  FMUL.FTZ R176, R48, R109 ;  /* 0x0000006d30b07220 */ /* 0x000fe40000410000 */
[----:B0-----:R-:W-:-:S02]  /*93e0*/  FMUL.FTZ R161, R17, R168 ;  /* 0x000000a811a17220 */ /* 0x001fc40000410000 */
[----:B------:R-:W-:Y:S02]  /*93f0*/  FMUL.FTZ R164, R47, R109 ;  /* 0x0000006d2fa47220 */ /* 0x000fe40000410000 */
[C---:B------:R-:W-:Y:S02]  /*9400*/  FFMA.FTZ R163, R18.reuse, R175, -R161 ;  /* 0x000000af12a37223 */ /* 0x040fe400000108a1 */
[----:B------:R-:W-:Y:S02]  /*9410*/  FFMA.FTZ R168, R18, R168, R167 ;  /* 0x000000a812a87223 */ /* 0x000fe400000100a7 */
[----:B------:R-:W-:Y:S02]  /*9420*/  FMUL.FTZ R175, R125, R164 ;  /* 0x000000a47daf7220 */ /* 0x000fe40000410000 */
[----:B------:R-:W-:Y:S02]  /*9430*/  FMUL.FTZ R161, R17, R165 ;  /* 0x000000a511a17220 */ /* 0x000fe40000410000 */
[----:B------:R-:W-:-:S02]  /*9440*/  FMUL.FTZ R176, R125, R176 ;  /* 0x000000b07db07220 */ /* 0x000fc40000410000 */
[----:B------:R-:W-:Y:S02]  /*9450*/  FADD.FTZ R168, R175, R168 ;  /* 0x000000a8afa87221 */ /* 0x000fe40000010000 */
[-C--:B------:R-:W-:Y:S01]  /*9460*/  FFMA.FTZ R161, R18, R166.reuse, -R161 ;  /* 0x000000a612a17223 */ /* 0x080fe200000108a1 */
[----:B------:R0:W-:Y:S01]  /*9470*/  STS [R159.X4+0x4880], R162 ;  /* 0x004880a29f007388 */ /* 0x0001e20000004800 */
[----:B------:R-:W-:Y:S02]  /*9480*/  FMUL.FTZ R166, R17, R166 ;  /* 0x000000a611a67220 */ /* 0x000fe40000410000 */
[----:B------:R-:W-:Y:S02]  /*9490*/  FADD.FTZ R163, R176, R163 ;  /* 0x000000a3b0a37221 */ /* 0x000fe40000010000 */
[----:B------:R-:W-:Y:S02]  /*94a0*/  FFMA.FTZ R166, R18, R165, R166 ;  /* 0x000000a512a67223 */ /* 0x000fe400000100a6 */
[----:B------:R-:W-:-:S02]  /*94b0*/  FMUL.FTZ R165, R15, R163 ;  /* 0x000000a30fa57220 */ /* 0x000fc40000410000 */
[----:B0-----:R-:W-:-:S04]  /*94c0*/  FMUL.FTZ R159, R15, R168 ;  /* 0x000000a80f9f7220 */ /* 0x001fc80000410000 */
[----:B------:R-:W-:Y:S02]  /*94d0*/  FFMA.FTZ R163, R16, R163, -R159 ;  /* 0x000000a310a37223 */ /* 0x000fe4000001089f */
[-C--:B------:R-:W-:Y:S02]  /*94e0*/  FMUL.FTZ R159, R46, R108.reuse ;  /* 0x0000006c2e9f7220 */ /* 0x080fe40000410000 */
[----:B------:R-:W-:Y:S02]  /*94f0*/  FMUL.FTZ R177, R45, R108 ;  /* 0x0000006c2db17220 */ /* 0x000fe40000410000 */
[----:B------:R-:W-:Y:S02]  /*9500*/  FMUL.FTZ R178, R124, R159 ;  /* 0x0000009f7cb27220 */ /* 0x000fe40000410000 */
[----:B------:R-:W-:Y:S02]  /*9510*/  FFMA.FTZ R168, R16, R168, R165 ;  /* 0x000000a810a87223 */ /* 0x000fe400000100a5 */
[----:B------:R-:W-:-:S02]  /*9520*/  FMUL.FTZ R177, R124, R177 ;  /* 0x000000b17cb17220 */ /* 0x000fc40000410000 */
[----:B------:R-:W-:Y:S01]  /*9530*/  FADD.FTZ R163, R178, R163 ;  /* 0x000000a3b2a37221 */ /* 0x000fe20000010000 */
[----:B------:R0:W-:Y:S01]  /*9540*/  STS [R157.X4+0x4900], R160 ;  /* 0x004900a09d007388 */ /* 0x0001e20000004800 */
[----:B------:R-:W-:Y:S02]  /*9550*/  FADD.FTZ R168, R177, R168 ;  /* 0x000000a8b1a87221 */ /* 0x000fe40000010000 */
[----:B------:R-:W-:Y:S02]  /*9560*/  FMUL.FTZ R159, R13, R163 ;  /* 0x000000a30d9f7220 */ /* 0x000fe40000410000 */
[----:B------:R-:W-:Y:S02]  /*9570*/  FMUL.FTZ R162, R15, R166 ;  /* 0x000000a60fa27220 */ /* 0x000fe40000410000 */
[-C--:B------:R-:W-:Y:S02]  /*9580*/  FMUL.FTZ R180, R44, R107.reuse ;  /* 0x0000006b2cb47220 */ /* 0x080fe40000410000 */
[----:B0-----:R-:W-:-:S02]  /*9590*/  FMUL.FTZ R160, R43, R107 ;  /* 0x0000006b2ba07220 */ /* 0x001fc40000410000 */
[-C--:B------:R-:W-:Y:S02]  /*95a0*/  FMUL.FTZ R157, R13, R168.reuse ;  /* 0x000000a80d9d7220 */ /* 0x080fe40000410000 */
[----:B------:R-:W-:Y:S02]  /*95b0*/  FFMA.FTZ R168, R14, R168, R159 ;  /* 0x000000a80ea87223 */ /* 0x000fe4000001009f */
[C---:B------:R-:W-:Y:S02]  /*95c0*/  FMUL.FTZ R179, R123.reuse, R160 ;  /* 0x000000a07bb37220 */ /* 0x040fe40000410000 */
[----:B------:R-:W-:Y:S02]  /*95d0*/  FFMA.FTZ R162, R16, R161, -R162 ;  /* 0x000000a110a27223 */ /* 0x000fe400000108a2 */
[----:B------:R-:W-:Y:S02]  /*95e0*/  FFMA.FTZ R163, R14, R163, -R157 ;  /* 0x000000a30ea37223 */ /* 0x000fe4000001089d */
[----:B------:R-:W-:-:S02]  /*95f0*/  FMUL.FTZ R180, R123, R180 ;  /* 0x000000b47bb47220 */ /* 0x000fc40000410000 */
[----:B------:R-:W-:Y:S02]  /*9600*/  FMUL.FTZ R161, R15, R161 ;  /* 0x000000a10fa17220 */ /* 0x000fe40000410000 */
[----:B------:R-:W-:Y:S01]  /*9610*/  FADD.FTZ R168, R179, R168 ;  /* 0x000000a8b3a87221 */ /* 0x000fe20000010000 */
[----:B------:R0:W-:Y:S01]  /*9620*/  STS [R155.X4+0x4980], R158 ;  /* 0x0049809e9b007388 */ /* 0x0001e20000004800 */
[----:B------:R-:W-:Y:S02]  /*9630*/  FADD.FTZ R163, R180, R163 ;  /* 0x000000a3b4a37221 */ /* 0x000fe40000010000 */
[----:B------:R-:W-:Y:S02]  /*9640*/  FFMA.FTZ R161, R16, R166, R161 ;  /* 0x000000a610a17223 */ /* 0x000fe400000100a1 */
[C---:B------:R-:W-:Y:S02]  /*9650*/  FMUL.FTZ R159, R11.reuse, R163 ;  /* 0x000000a30b9f7220 */ /* 0x040fe40000410000 */
[----:B0-----:R-:W-:-:S02]  /*9660*/  FMUL.FTZ R155, R11, R168 ;  /* 0x000000a80b9b7220 */ /* 0x001fc40000410000 */
[----:B------:R-:W-:Y:S02]  /*9670*/  FMUL.FTZ R157, R13, R161 ;  /* 0x000000a10d9d7220 */ /* 0x000fe40000410000 */
[----:B------:R-:W-:Y:S02]  /*9680*/  FFMA.FTZ R163, R12, R163, -R155 ;  /* 0x000000a30ca37223 */ /* 0x000fe4000001089b */
[----:B------:R-:W-:Y:S02]  /*9690*/  FMUL.FTZ R155, R42, R106 ;  /* 0x0000006a2a9b7220 */ /* 0x000fe40000410000 */
[----:B------:R-:W-:Y:S02]  /*96a0*/  FFMA.FTZ R157, R14, R162, -R157 ;  /* 0x000000a20e9d7223 */ /* 0x000fe4000001089d */
[----:B------:R-:W-:Y:S02]  /*96b0*/  FMUL.FTZ R181, R41, R106 ;  /* 0x0000006a29b57220 */ /* 0x000fe40000410000 */
[----:B------:R-:W-:-:S02]  /*96c0*/  FMUL.FTZ R162, R13, R162 ;  /* 0x000000a20da27220 */ /* 0x000fc40000410000 */
[----:B------:R-:W-:Y:S02]  /*96d0*/  FMUL.FTZ R182, R122, R155 ;  /* 0x0000009b7ab67220 */ /* 0x000fe40000410000 */
[----:B------:R-:W-:Y:S02]  /*96e0*/  FFMA.FTZ R168, R12, R168, R159 ;  /* 0x000000a80ca87223 */ /* 0x000fe4000001009f */
[----:B------:R-:W-:Y:S02]  /*96f0*/  FMUL.FTZ R181, R122, R181 ;  /* 0x000000b57ab57220 */ /* 0x000fe40000410000 */
[----:B------:R-:W-:Y:S02]  /*9700*/  FFMA.FTZ R162, R14, R161, R162 ;  /* 0x000000a10ea27223 */ /* 0x000fe400000100a2 */
[----:B------:R-:W-:Y:S01]  /*9710*/  FADD.FTZ R163, R182, R163 ;  /* 0x000000a3b6a37221 */ /* 0x000fe20000010000 */
[----:B------:R0:W-:Y:S01]  /*9720*/  STS [R153.X4+0x4a00], R156 ;  /* 0x004a009c99007388 */ /* 0x0001e20000004800 */
[----:B------:R-:W-:-:S02]  /*9730*/  FADD.FTZ R168, R181, R168 ;  /* 0x000000a8b5a87221 */ /* 0x000fc40000010000 */
[----:B------:R-:W-:Y:S02]  /*9740*/  FMUL.FTZ R158, R11, R162 ;  /* 0x000000a20b9e7220 */ /* 0x000fe40000410000 */
[----:B------:R-:W-:Y:S02]  /*9750*/  FMUL.FTZ R155, R9, R163 ;  /* 0x000000a3099b7220 */ /* 0x000fe40000410000 */
[-C--:B------:R-:W-:Y:S02]  /*9760*/  FMUL.FTZ R184, R40, R105.reuse ;  /* 0x0000006928b87220 */ /* 0x080fe40000410000 */
[----:B0-----:R-:W-:Y:S02]  /*9770*/  FMUL.FTZ R156, R39, R105 ;  /* 0x00000069279c7220 */ /* 0x001fe40000410000 */
[----:B------:R-:W-:Y:S02]  /*9780*/  FMUL.FTZ R153, R9, R168 ;  /* 0x000000a809997220 */ /* 0x000fe40000410000 */
[----:B------:R-:W-:-:S02]  /*9790*/  FFMA.FTZ R158, R12, R157, -R158 ;  /* 0x0000009d0c9e7223 */ /* 0x000fc4000001089e */
[C---:B------:R-:W-:Y:S02]  /*97a0*/  FFMA.FTZ R168, R10.reuse, R168, R155 ;  /* 0x000000a80aa87223 */ /* 0x040fe4000001009b */
[----:B------:R-:W-:Y:S02]  /*97b0*/  FMUL.FTZ R183, R121, R156 ;  /* 0x0000009c79b77220 */ /* 0x000fe40000410000 */
[----:B------:R-:W-:Y:S02]  /*97c0*/  FMUL.FTZ R157, R11, R157 ;  /* 0x0000009d0b9d7220 */ /* 0x000fe40000410000 */
[----:B------:R-:W-:Y:S02]  /*97d0*/  FFMA.FTZ R163, R10, R163, -R153 ;  /* 0x000000a30aa37223 */ /* 0x000fe40000010899 */
[----:B------:R-:W-:Y:S02]  /*97e0*/  FMUL.FTZ R184, R121, R184 ;  /* 0x000000b879b87220 */ /* 0x000fe40000410000 */
[----:B------:R-:W-:-:S02]  /*97f0*/  FADD.FTZ R168, R183, R168 ;  /* 0x000000a8b7a87221 */ /* 0x000fc40000010000 */
[----:B------:R-:W-:Y:S01]  /*9800*/  FFMA.FTZ R157, R12, R162, R157 ;  /* 0x000000a20c9d7223 */ /* 0x000fe2000001009d */
[----:B------:R0:W-:Y:S01]  /*9810*/  STS [R151.X4+0x4a80], R154 ;  /* 0x004a809a97007388 */ /* 0x0001e20000004800 */
[----:B------:R-:W-:Y:S02]  /*9820*/  FADD.FTZ R163, R184, R163 ;  /* 0x000000a3b8a37221 */ /* 0x000fe40000010000 */
[----:B------:R-:W-:Y:S02]  /*9830*/  FMUL.FTZ R153, R9, R157 ;  /* 0x0000009d09997220 */ /* 0x000fe40000410000 */
[C---:B------:R-:W-:Y:S02]  /*9840*/  FMUL.FTZ R155, R7.reuse, R163 ;  /* 0x000000a3079b7220 */ /* 0x040fe40000410000 */
[----:B0-----:R-:W-:Y:S02]  /*9850*/  FMUL.FTZ R151, R7, R168 ;  /* 0x000000a807977220 */ /* 0x001fe40000410000 */
[----:B------:R-:W-:-:S02]  /*9860*/  FFMA.FTZ R153, R10, R158, -R153 ;  /* 0x0000009e0a997223 */ /* 0x000fc40000010899 */
[----:B------:R-:W-:Y:S02]  /*9870*/  FFMA.FTZ R163, R8, R163, -R151 ;  /* 0x000000a308a37223 */ /* 0x000fe40000010897 */
[----:B------:R-:W-:Y:S02]  /*9880*/  FMUL.FTZ R151, R38, R104 ;  /* 0x0000006826977220 */ /* 0x000fe40000410000 */
[----:B------:R-:W-:Y:S02]  /*9890*/  FMUL.FTZ R158, R9, R158 ;  /* 0x0000009e099e7220 */ /* 0x000fe40000410000 */
[----:B------:R-:W-:Y:S02]  /*98a0*/  FMUL.FTZ R185, R37, R104 ;  /* 0x0000006825b97220 */ /* 0x000fe40000410000 */
[----:B------:R-:W-:Y:S02]  /*98b0*/  FMUL.FTZ R186, R120, R151 ;  /* 0x0000009778ba7220 */ /* 0x000fe40000410000 */
[----:B------:R-:W-:-:S02]  /*98c0*/  FFMA.FTZ R158, R10, R157, R158 ;  /* 0x0000009d0a9e7223 */ /* 0x000fc4000001009e */
[----:B------:R-:W-:Y:S02]  /*98d0*/  FFMA.FTZ R168, R8, R168, R155 ;  /* 0x000000a808a87223 */ /* 0x000fe4000001009b */
[----:B------:R-:W-:Y:S02]  /*98e0*/  FMUL.FTZ R185, R120, R185 ;  /* 0x000000b978b97220 */ /* 0x000fe40000410000 */
[----:B------:R-:W-:Y:S02]  /*98f0*/  FADD.FTZ R163, R186, R163 ;  /* 0x000000a3baa37221 */ /* 0x000fe40000010000 */
[----:B------:R-:W-:Y:S01]  /*9900*/  FMUL.FTZ R154, R7, R158 ;  /* 0x0000009e079a7220 */ /* 0x000fe20000410000 */
[----:B------:R0:W-:Y:S01]  /*9910*/  STS [R65.X4+0x4b00], R152 ;  /* 0x004b009841007388 */ /* 0x0001e20000004800 */
[----:B------:R-:W-:Y:S02]  /*9920*/  FADD.FTZ R168, R185, R168 ;  /* 0x000000a8b9a87221 */ /* 0x000fe40000010000 */
[----:B------:R-:W-:-:S02]  /*9930*/  FMUL.FTZ R151, R5, R163 ;  /* 0x000000a305977220 */ /* 0x000fc40000410000 */
[-C--:B------:R-:W-:Y:S02]  /*9940*/  FFMA.FTZ R154, R8, R153.reuse, -R154 ;  /* 0x00000099089a7223 */ /* 0x080fe4000001089a */
[----:B------:R-:W-:Y:S02]  /*9950*/  FMUL.FTZ R153, R7, R153 ;  /* 0x0000009907997220 */ /* 0x000fe40000410000 */
[-C--:B0-----:R-:W-:Y:S02]  /*9960*/  FMUL.FTZ R152, R35, R103.reuse ;  /* 0x0000006723987220 */ /* 0x081fe40000410000 */
[-C--:B------:R-:W-:Y:S02]  /*9970*/  FMUL.FTZ R65, R5, R168.reuse ;  /* 0x000000a805417220 */ /* 0x080fe40000410000 */
[----:B------:R-:W-:Y:S02]  /*9980*/  FMUL.FTZ R188, R36, R103 ;  /* 0x0000006724bc7220 */ /* 0x000fe40000410000 */
[----:B------:R-:W-:-:S02]  /*9990*/  FFMA.FTZ R168, R6, R168, R151 ;  /* 0x000000a806a87223 */ /* 0x000fc40000010097 */
[C---:B------:R-:W-:Y:S02]  /*99a0*/  FMUL.FTZ R187, R119.reuse, R152 ;  /* 0x0000009877bb7220 */ /* 0x040fe40000410000 */
[----:B------:R-:W-:Y:S02]  /*99b0*/  FFMA.FTZ R153, R8, R158, R153 ;  /* 0x0000009e08997223 */ /* 0x000fe40000010099 */
[----:B------:R-:W-:Y:S02]  /*99c0*/  FFMA.FTZ R163, R6, R163, -R65 ;  /* 0x000000a306a37223 */ /* 0x000fe40000010841 */
[----:B------:R-:W-:Y:S02]  /*99d0*/  FMUL.FTZ R188, R119, R188 ;  /* 0x000000bc77bc7220 */ /* 0x000fe40000410000 */
[----:B------:R-:W-:Y:S01]  /*99e0*/  FADD.FTZ R168, R187, R168 ;  /* 0x000000a8bba87221 */ /* 0x000fe20000010000 */
[----:B------:R0:W-:Y:S01]  /*99f0*/  STS [R61.X4+0x4b80], R150 ;  /* 0x004b80963d007388 */ /* 0x0001e20000004800 */
[----:B------:R-:W-:-:S02]  /*9a00*/  FMUL.FTZ R65, R5, R153 ;  /* 0x0000009905417220 */ /* 0x000fc40000410000 */
[----:B------:R-:W-:Y:S01]  /*9a10*/  FADD.FTZ R163, R188, R163 ;  /* 0x000000a3bca37221 */ /* 0x000fe20000010000 */
[----:B------:R-:W-:Y:S01]  /*9a20*/  ISETP.NE.AND P1, PT, R136, RZ, PT ;  /* 0x000000ff8800720c */ /* 0x000fe20003f25270 */
[-C--:B------:R-:W-:Y:S02]  /*9a30*/  FFMA.FTZ R151, R6, R154.reuse, -R65 ;  /* 0x0000009a06977223 */ /* 0x080fe40000010841 */
[----:B------:R-:W-:Y:S02]  /*9a40*/  FMUL.FTZ R154, R5, R154 ;  /* 0x0000009a059a7220 */ /* 0x000fe40000410000 */
[C---:B0-----:R-:W-:Y:S02]  /*9a50*/  FMUL.FTZ R61, R3.reuse, R168 ;  /* 0x000000a8033d7220 */ /* 0x041fe40000410000 */
[-C--:B------:R-:W-:Y:S02]  /*9a60*/  FMUL.FTZ R65, R3, R163.reuse ;  /* 0x000000a303417220 */ /* 0x080fe40000410000 */
[----:B------:R-:W-:-:S02]  /*9a70*/  FFMA.FTZ R163, R4, R163, -R61 ;  /* 0x000000a304a37223 */ /* 0x000fc4000001083d */
[-C--:B------:R-:W-:Y:S02]  /*9a80*/  FMUL.FTZ R189, R33, R102.reuse ;  /* 0x0000006621bd7220 */ /* 0x080fe40000410000 */
[----:B------:R-:W-:Y:S02]  /*9a90*/  FMUL.FTZ R61, R34, R102 ;  /* 0x00000066223d7220 */ /* 0x000fe40000410000 */
[----:B------:R-:W-:Y:S01]  /*9aa0*/  FFMA.FTZ R154, R6, R153, R154 ;  /* 0x00000099069a7223 */ /* 0x000fe2000001009a */
[----:B------:R0:W-:Y:S01]  /*9ab0*/  STS [R62.X4+0x4c00], R63 ;  /* 0x004c003f3e007388 */ /* 0x0001e20000004800 */
[----:B------:R-:W-:Y:S01]  /*9ac0*/  FFMA.FTZ R168, R4, R168, R65 ;  /* 0x000000a804a87223 */ /* 0x000fe20000010041 */
[----:B------:R-:W-:Y:S01]  /*9ad0*/  MOV R150, UR31 ;  /* 0x0000001f00967c02 */ /* 0x000fe20008000f00 */
[C---:B------:R-:W-:Y:S01]  /*9ae0*/  FMUL.FTZ R189, R118.reuse, R189 ;  /* 0x000000bd76bd7220 */ /* 0x040fe20000410000 */
[----:B------:R-:W-:Y:S01]  /*9af0*/  STS [R60.X4+0x4c80], R141 ;  /* 0x004c808d3c007388 */ /* 0x000fe20000004800 */
[----:B------:R-:W-:-:S02]  /*9b00*/  FMUL.FTZ R190, R118, R61 ;  /* 0x0000003d76be7220 */ /* 0x000fc40000410000 */
[----:B------:R-:W-:Y:S01]  /*9b10*/  FMUL.FTZ R65, R3, R154 ;  /* 0x0000009a03417220 */ /* 0x000fe20000410000 */
[----:B------:R-:W-:Y:S01]  /*9b20*/  STS [R66.X4+0x4d00], R139 ;  /* 0x004d008b42007388 */ /* 0x000fe20000004800 */
[----:B------:R-:W-:Y:S01]  /*9b30*/  FADD.FTZ R153, R189, R168 ;  /* 0x000000a8bd997221 */ /* 0x000fe20000010000 */
[----:B------:R-:W-:Y:S01]  /*9b40*/  LEA R150, R150, UR7, 0x8 ;  /* 0x0000000796967c11 */ /* 0x000fe2000f8e40ff */
[----:B------:R-:W-:Y:S01]  /*9b50*/  FADD.FTZ R163, R190, R163 ;  /* 0x000000a3bea37221 */ /* 0x000fe20000010000 */
[----:B------:R1:W-:Y:S01]  /*9b60*/  STS [R67.X4+0x4d80], R140 ;  /* 0x004d808c43007388 */ /* 0x0003e20000004800 */
[----:B------:R-:W-:Y:S01]  /*9b70*/  @P1 IADD3 R150, R136, 0x200, RZ ;  /* 0x0000020088961810 */ /* 0x000fe20007ffe0ff */
[-C--:B------:R-:W-:Y:S02]  /*9b80*/  FFMA.FTZ R65, R4, R151.reuse, -R65 ;  /* 0x0000009704417223 */ /* 0x080fe40000010841 */
[----:B------:R2:W-:Y:S01]  /*9b90*/  STS [R68.X4+0x4e00], R143 ;  /* 0x004e008f44007388 */ /* 0x0005e20000004800 */
[----:B------:R-:W-:-:S03]  /*9ba0*/  FMUL.FTZ R151, R3, R151 ;  /* 0x0000009703977220 */ /* 0x000fc60000410000 */
[----:B------:R2:W-:Y:S01]  /*9bb0*/  STS [R69.X4+0x4e80], R142 ;  /* 0x004e808e45007388 */ /* 0x0005e20000004800 */
[----:B0-----:R-:W-:-:S03]  /*9bc0*/  FMUL.FTZ R62, R0, R153 ;  /* 0x00000099003e7220 */ /* 0x001fc60000410000 */
[----:B------:R2:W-:Y:S01]  /*9bd0*/  STS [R70.X4+0x4f00], R145 ;  /* 0x004f009146007388 */ /* 0x0005e20000004800 */
[----:B------:R-:W-:Y:S01]  /*9be0*/  FMUL.FTZ R63, R0, R163 ;  /* 0x000000a3003f7220 */ /* 0x000fe20000410000 */
[----:B-1----:R-:W-:Y:S02]  /*9bf0*/  SHF.L.U32 R67, R150, 0x3, RZ ;  /* 0x0000000396437819 */ /* 0x002fe400000006ff */
[----:B------:R2:W-:Y:S04]  /*9c00*/  STS [R71.X4+0x4f80], R144 ;  /* 0x004f809047007388 */ /* 0x0005e80000004800 */
[----:B------:R2:W-:Y:S01]  /*9c10*/  STS [R94.X4+0x5000], R147 ;  /* 0x005000935e007388 */ /* 0x0005e20000004800 */
[----:B------:R-:W-:-:S03]  /*9c20*/  FFMA.FTZ R61, R4, R154, R151 ;  /* 0x0000009a043d7223 */ /* 0x000fc60000010097 */
[----:B------:R2:W-:Y:S01]  /*9c30*/  STS [R95.X4+0x5080], R148 ;  /* 0x005080945f007388 */ /* 0x0005e20000004800 */
[----:B------:R-:W-:-:S03]  /*9c40*/  FFMA.FTZ R62, R2, R163, -R62 ;  /* 0x000000a3023e7223 */ /* 0x000fc6000001083e */
[----:B------:R2:W-:Y:S01]  /*9c50*/  STS [R137.X4+0x5100], R146 ;  /* 0x0051009289007388 */ /* 0x0005e20000004800 */
[----:B------:R-:W-:-:S03]  /*9c60*/  FFMA.FTZ R63, R2, R153, R63 ;  /* 0x00000099023f7223 */ /* 0x000fc6000001003f */
[----:B------:R2:W-:Y:S01]  /*9c70*/  STS [R138.X4+0x5180], R149 ;  /* 0x005180958a007388 */ /* 0x0005e20000004800 */
[----:B------:R-:W-:-:S06]  /*9c80*/  NOP ;  /* 0x0000000000007918 */ /* 0x000fcc0000000000 */
[----:B------:R2:W0:Y:S04]  /*9c90*/  LDS R168, [R64.X4+0x4200] ;  /* 0x0042000040a87984 */ /* 0x0004280000004800 */
[----:B------:R2:W1:Y:S04]  /*9ca0*/  LDS R167, [R64.X4+0x4204] ;  /* 0x0042040040a77984 */ /* 0x0004680000004800 */
        /* <DEDUP_REMOVED lines=30> */
[----:B------:R2:W-:Y:S04]  /*9e90*/  STS.64 [R67+0x11c80], R72 ;  /* 0x011c804843007388 */ /* 0x0005e80000000a00 */
[----:B------:R-:W-:Y:S01]  /*9ea0*/  BAR.SYNC.DEFER_BLOCKING 0x0 ;  /* 0x0000000000007b1d */ /* 0x000fe20000010000 */
[----:B------:R-:W-:-:S13]  /*9eb0*/  ISETP.NE.AND P0, PT, R136, 0x7f, PT ;  /* 0x0000007f8800780c */ /* 0x000fda0003f05270 */
[----:B------:R2:W0:Y:S01]  /*9ec0*/  @P0 LDS.64 R94, [R136.X8+0x12c88] ;  /* 0x012c8800885e0984 */ /* 0x0004220000008a00 */
[C---:B------:R-:W-:Y:S02]  /*9ed0*/  FMUL.FTZ R66, R0.reuse, R65 ;  /* 0x0000004100427220 */ /* 0x040fe40000410000 */
[-C--:B------:R-:W-:Y:S02]  /*9ee0*/  FMUL.FTZ R60, R0, R61.reuse ;  /* 0x0000003d003c7220 */ /* 0x080fe40000410000 */
[----:B------:R-:W-:Y:S01]  /*9ef0*/  FFMA.FTZ R61, R2, R61, R66 ;  /* 0x0000003d023d7223 */ /* 0x000fe20000010042 */
[----:B------:R-:W-:Y:S01]  /*9f00*/  BSSY B0, `(.L_x_1949) ;  /* 0x0000013000007945 */ /* 0x000fe20003800000 */
[-C--:B------:R-:W-:Y:S02]  /*9f10*/  FMUL.FTZ R66, R32, R101.reuse ;  /* 0x0000006520427220 */ /* 0x080fe40000410000 */
[----:B------:R-:W-:Y:S02]  /*9f20*/  FMUL.FTZ R192, R31, R101 ;  /* 0x000000651fc07220 */ /* 0x000fe40000410000 */
[----:B------:R-:W-:-:S02]  /*9f30*/  FFMA.FTZ R60, R2, R65, -R60 ;  /* 0x00000041023c7223 */ /* 0x000fc4000001083c */
[C---:B------:R-:W-:Y:S02]  /*9f40*/  FMUL.FTZ R191, R117.reuse, R66 ;  /* 0x0000004275bf7220 */ /* 0x040fe40000410000 */
[----:B------:R-:W-:Y:S01]  /*9f50*/  FMUL.FTZ R192, R117, R192 ;  /* 0x000000c075c07220 */ /* 0x000fe20000410000 */
        /* <DEDUP_REMOVED lines=13> */
.L_x_1950:
[----:B-1234-:R-:W-:Y:S05]  /*a030*/  BSYNC B0 ;  /* 0x0000000000007941 */ /* 0x01efea0003800000 */
.L_x_1949:
[----:B------:R-:W-:Y:S01]  /*a040*/  UISETP.GE.AND UP0, UPT, UR26, 0x2, UPT ;  /* 0x000000021a00788c */ /* 0x000fe2000bf06270 */
[----:B0-----:R-:W-:Y:S01]  /*a050*/  MOV R64, UR26 ;  /* 0x0000001a00407c02 */ /* 0x001fe20008000f00 */
[----:B------:R-:W-:Y:S01]  /*a060*/  FADD.FTZ R62, R191, R62 ;  /* 0x0000003ebf3e7221 */ /* 0x000fe20000010000 */
[----:B------:R-:W-:Y:S01]  /*a070*/  MOV R65, c[0x0][0x16c] ;  /* 0x00005b0000417a02 */ /* 0x000fe20000000f00 */
[----:B------:R-:W-:Y:S01]  /*a080*/  FADD.FTZ R63, R192, R63 ;  /* 0x0000003fc03f7221 */ /* 0x000fe20000010000 */
[----:B------:R-:W-:Y:S02]  /*a090*/  LEA.HI R235, R136, R136, RZ, 0x1e ;  /* 0x0000008888eb7211 */ /* 0x000fe400078ff0ff */
[----:B------:R-:W-:-:S03]  /*a0a0*/  PLOP3.LUT P0, PT, PT, PT, UP0, 0x80, 0x0 ;  /* 0x000000000000781c */ /* 0x000fc60003f0f008 */
[----:B------:R0:W-:Y:S01]  /*a0b0*/  STS.128 [R235.X16+0x10870], R60 ;  /* 0x0108703ceb007388 */ /* 0x0001e2000000cc00 */
[----:B------:R-:W-:-:S13]  /*a0c0*/  ISETP.NE.OR P0, PT, R238, RZ, !P0 ;  /* 0x000000ffee00720c */ /* 0x000fda0004705670 */
[----:B------:R-:W-:Y:S01]  /*a0d0*/  @!P0 IADD3 R64, R64, -0x2, RZ ;  /* 0xfffffffe40408810 */ /* 0x000fe20007ffe0ff */
[----:B0-----:R-:W-:Y:S01]  /*a0e0*/  HFMA2.MMA R60, -RZ, RZ, 1.875, 0 ;  /* 0x3f800000ff3c7435 */ /* 0x001fe200000001ff */
[----:B------:R-:W-:Y:S01]  /*a0f0*/  MOV R61, RZ ;  /* 0x000000ff003d7202 */ /* 0x000fe20000000f00 */
[----:B------:R-:W-:Y:S02]  /*a100*/  CS2R R62, SRZ ;  /* 0x00000000003e7805 */ /* 0x000fe4000001ff00 */
[----:B------:R-:W-:Y:S01]  /*a110*/  @!P0 IMAD R64, R64, R65, UR7 ;  /* 0x0000000740408e24 */ /* 0x000fe2000f8e0241 */
[----:B------:R-:W-:-:S10]  /*a120*/  HFMA2.MMA R65, -RZ, RZ, 0, 9.5367431640625e-07 ;  /* 0x00000010ff417435 */ /* 0x000fd400000001ff */
[----:B------:R-:W-:-:S05]  /*a130*/  @!P0 IMAD.WIDE R64, R64, R65, UR44 ;  /* 0x0000002c40408e25 */ /* 0x000fca000f8e0241 */
[----:B------:R0:W5:Y:S01]  /*a140*/  @!P0 LDG.E.128 R60, [R64.64] ;  /* 0x0000002a403c8981 */ /* 0x000162000c1e1d00 */
[----:B------:R-:W-:Y:S01]  /*a150*/  ISETP.GT.U32.AND P0, PT, R136, 0x1f, PT ;  /* 0x0000001f8800780c */ /* 0x000fe20003f04070 */
[----:B------:R-:W-:Y:S01]  /*a160*/  BSSY B0, `(.L_x_1951) ;  /* 0x00000ef000007945 */ /* 0x000fe20003800000 */
[C---:B------:R-:W-:Y:S02]  /*a170*/  FMUL.FTZ R168, R100.reuse, R168 ;  /* 0x000000a864a87220 */ /* 0x040fe40000410000 */
        /* <DEDUP_REMOVED lines=70> */
.L_x_2061:
        /* <DEDUP_REMOVED lines=68> */
.L_x_2062:
        /* <DEDUP_REMOVED lines=20> */
[----:B-----5:R-:W-:Y:S05]  /*ab60*/  CALL.REL.NOINC `($__internal_46_$__cuda_sm70_shflsync_idx_p) ;  /* 0x0000a97000007944 */ /* 0x020fea0003c00000 */
.L_x_1955:
[----:B------:R-:W-:Y:S05]  /*ab70*/  BRA.CONV ~URZ, `(.L_x_1956) ;  /* 0x000000537f007947 */ /* 0x000fea000b800000 */
[----:B-1----:R-:W-:Y:S01]  /*ab80*/  HFMA2.MMA R66, -RZ, RZ, 0, 1.847743988037109375e-06 ;  /* 0x0000001fff427435 */ /* 0x002fe200000001ff */
[----:B------:R-:W-:Y:S02]  /*ab90*/  MOV R64, R69 ;  /* 0x0000004500407202 */ /* 0x000fe40000000f00 */
[----:B------:R-:W-:Y:S02]  /*aba0*/  MOV R247, 0xffffffff ;  /* 0xffffffff00f77802 */ /* 0x000fe40000000f00 */
[----:B------:R-:W-:-:S02]  /*abb0*/  MOV R65, 0xabd0 ;  /* 0x0000abd000417802 */ /* 0x000fc40000000f00 */
[----:B0----5:R-:W-:Y:S05]  /*abc0*/  CALL.REL.NOINC `($__internal_46_$__cuda_sm70_shflsync_idx_p) ;  /* 0x0000a91000007944 */ /* 0x021fea0003c00000 */
.L_x_1956:
[----:B------:R-:W-:Y:S05]  /*abd0*/  BRA.CONV ~URZ, `(.L_x_1957) ;  /* 0x000000537f007947 */ /* 0x000fea000b800000 */
[----:B-1----:R-:W-:Y:S01]  /*abe0*/  HFMA2.MMA R66, -RZ, RZ, 0, 1.847743988037109375e-06 ;  /* 0x0000001fff427435 */ /* 0x002fe200000001ff */
[----:B------:R-:W-:-:S02]  /*abf0*/  MOV R64, R68 ;  /* 0x0000004400407202 */ /* 0x000fc40000000f00 */
[----:B------:R-:W-:Y:S02]  /*ac00*/  MOV R247, 0xffffffff ;  /* 0xffffffff00f77802 */ /* 0x000fe40000000f00 */
[----:B------:R-:W-:Y:S02]  /*ac10*/  MOV R65, 0xac30 ;  /* 0x0000ac3000417802 */ /* 0x000fe40000000f00 */
[----:B0----5:R-:W-:Y:S05]  /*ac20*/  CALL.REL.NOINC `($__internal_46_$__cuda_sm70_shflsync_idx_p) ;  /* 0x0000a8b000007944 */ /* 0x021fea0003c00000 */
.L_x_1957:
[----:B------:R-:W-:Y:S05]  /*ac30*/  BRA.CONV ~URZ, `(.L_x_1958) ;  /* 0x000000537f007947 */ /* 0x000fea000b800000 */
[----:B-1----:R-:W-:Y:S01]  /*ac40*/  HFMA2.MMA R66, -RZ, RZ, 0, 1.847743988037109375e-06 ;  /* 0x0000001fff427435 */ /* 0x002fe200000001ff */
[----:B------:R-:W-:Y:S02]  /*ac50*/  MOV R64, R67 ;  /* 0x0000004300407202 */ /* 0x000fe40000000f00 */
[----:B------:R-:W-:Y:S02]  /*ac60*/  MOV R247, 0xffffffff ;  /* 0xffffffff00f77802 */ /* 0x000fe40000000f00 */
[----:B------:R-:W-:Y:S02]  /*ac70*/  MOV R65, 0xac90 ;  /* 0x0000ac9000417802 */ /* 0x000fe40000000f00 */
[----:B0----5:R-:W-:Y:S05]  /*ac80*/  CALL.REL.NOINC `($__internal_46_$__cuda_sm70_shflsync_idx_p) ;  /* 0x0000a85000007944 */ /* 0x021fea0003c00000 */
.L_x_1958:
        /* <DEDUP_REMOVED lines=9> */
.L_x_2063:
        /* <DEDUP_REMOVED lines=51> */
.L_x_1952:
[----:B0-----:R-:W-:Y:S05]  /*b050*/  BSYNC B0 ;  /* 0x0000000000007941 */ /* 0x001fea0003800000 */
.L_x_1951:
[----:B------:R-:W-:Y:S02]  /*b060*/  WARPSYNC 0xffffffff ;  /* 0xffffffff00007948 */ /* 0x000fe40003800000 */
[----:B------:R-:W-:Y:S01]  /*b070*/  BAR.SYNC.DEFER_BLOCKING 0x0 ;  /* 0x0000000000007b1d */ /* 0x000fe20000010000 */
[----:B-1---5:R-:W-:-:S04]  /*b080*/  FMUL.FTZ R62, R0, R154 ;  /* 0x0000009a003e7220 */ /* 0x022fc80000410000 */
        /* <DEDUP_REMOVED lines=12> */
[----:B------:R-:W-:Y:S02]  /*b150*/  FFMA.FTZ R60, R72, R60, -R63 ;  /* 0x0000003c483c7223 */ /* 0x000fe4000001083f */
[----:B------:R-:W-:Y:S02]  /*b160*/  FMUL.FTZ R63, R2, R154 ;  /* 0x0000009a023f7220 */ /* 0x000fe40000410000 */
[----:B------:R-:W-:-:S02]  /*b170*/  FFMA.FTZ R61, R72, R61, R73 ;  /* 0x0000003d483d7223 */ /* 0x000fc40000010049 */
[----:B------:R-:W-:Y:S02]  /*b180*/  FFMA.FTZ R63, -R0, R153, -R63 ;  /* 0x00000099003f7223 */ /* 0x000fe4000001093f */
[----:B------:R-:W-:Y:S02]  /*b190*/  FADD.FTZ R200, R200, R61 ;  /* 0x0000003dc8c87221 */ /* 0x000fe40000010000 */
[----:B------:R-:W-:Y:S02]  /*b1a0*/  FADD.FTZ R63, -R152, R63 ;  /* 0x0000003f983f7221 */ /* 0x000fe40000010100 */
[----:B------:R-:W-:Y:S02]  /*b1b0*/  FADD.FTZ R199, R199, R60 ;  /* 0x0000003cc7c77221 */ /* 0x000fe40000010000 */
[-C--:B------:R-:W-:Y:S02]  /*b1c0*/  FMUL.FTZ R65, R3, -R63.reuse ;  /* 0x8000003f03417220 */ /* 0x080fe40000410000 */
[----:B------:R-:W-:-:S02]  /*b1d0*/  FFMA.FTZ R63, R4, R63, R64 ;  /* 0x0000003f043f7223 */ /* 0x000fc40000010040 */
[----:B------:R-:W-:Y:S02]  /*b1e0*/  FMUL.FTZ R64, R0, -R94 ;  /* 0x8000005e00407220 */ /* 0x000fe40000410000 */
[----:B------:R-:W-:Y:S02]  /*b1f0*/  FFMA.FTZ R62, R4, R62, -R65 ;  /* 0x0000003e043e7223 */ /* 0x000fe40000010841 */
[-C--:B------:R-:W-:Y:S02]  /*b200*/  FFMA.FTZ R66, R2, -R95.reuse, R64 ;  /* 0x8000005f02427223 */ /* 0x080fe40000010040 */
[----:B------:R-:W-:Y:S02]  /*b210*/  FMUL.FTZ R65, R0, R95 ;  /* 0x0000005f00417220 */ /* 0x000fe40000410000 */
[----:B------:R-:W-:Y:S02]  /*b220*/  FMUL.FTZ R64, R3, -R66 ;  /* 0x8000004203407220 */ /* 0x000fe40000410000 */
[----:B------:R-:W-:-:S02]  /*b230*/  FFMA.FTZ R65, R2, R94, -R65 ;  /* 0x0000005e02417223 */ /* 0x000fc40000010841 */
[----:B------:R-:W-:Y:S02]  /*b240*/  FADD.FTZ R63, -R150, R63 ;  /* 0x0000003f963f7221 */ /* 0x000fe40000010100 */
[CC--:B------:R-:W-:Y:S02]  /*b250*/  FFMA.FTZ R64, R4.reuse, R65.reuse, -R64 ;  /* 0x0000004104407223 */ /* 0x0c0fe40000010840 */
[----:B------:R-:W-:Y:S02]  /*b260*/  FMUL.FTZ R65, R3, -R65 ;  /* 0x8000004103417220 */ /* 0x000fe40000410000 */
[----:B------:R-:W-:Y:S02]  /*b270*/  FADD.FTZ R62, R149, R62 ;  /* 0x0000003e953e7221 */ /* 0x000fe40000010000 */
[----:B------:R-:W-:Y:S02]  /*b280*/  FFMA.FTZ R65, R4, R66, R65 ;  /* 0x0000004204417223 */ /* 0x000fe40000010041 */
[----:B------:R-:W-:-:S02]  /*b290*/  FMUL.FTZ R67, R5, -R63 ;  /* 0x8000003f05437220 */ /* 0x000fc40000410000 */
[CC--:B------:R-:W-:Y:S02]  /*b2a0*/  FMUL.FTZ R66, R5.reuse, -R62.reuse ;  /* 0x8000003e05427220 */ /* 0x0c0fe40000410000 */
[C---:B------:R-:W-:Y:S02]  /*b2b0*/  FFMA.FTZ R62, R6.reuse, R62, -R67 ;  /* 0x0000003e063e7223 */ /* 0x040fe40000010843 */
[C---:B------:R-:W-:Y:S02]  /*b2c0*/  FFMA.FTZ R67, R6.reuse, R63, R66 ;  /* 0x0000003f06437223 */ /* 0x040fe40000010042 */
[----:B------:R-:W-:Y:S02]  /*b2d0*/  FMUL.FTZ R63, R5, -R65 ;  /* 0x80000041053f7220 */ /* 0x000fe40000410000 */
[----:B------:R-:W-:Y:S02]  /*b2e0*/  FADD.FTZ R62, R147, R62 ;  /* 0x0000003e933e7221 */ /* 0x000fe40000010000 */
[----:B------:R-:W-:-:S02]  /*b2f0*/  FFMA.FTZ R63, R6, R64, -R63 ;  /* 0x00000040063f7223 */ /* 0x000fc4000001083f */
[----:B------:R-:W-:Y:S02]  /*b300*/  FMUL.FTZ R64, R5, -R64 ;  /* 0x8000004005407220 */ /* 0x000fe40000410000 */
[----:B------:R-:W-:Y:S02]  /*b310*/  FADD.FTZ R67, -R148, R67 ;  /* 0x0000004394437221 */ /* 0x000fe40000010100 */
[----:B------:R-:W-:Y:S02]  /*b320*/  FFMA.FTZ R65, R6, R65, R64 ;  /* 0x0000004106417223 */ /* 0x000fe40000010040 */
[C---:B------:R-:W-:Y:S02]  /*b330*/  FMUL.FTZ R64, R7.reuse, -R62 ;  /* 0x8000003e07407220 */ /* 0x040fe40000410000 */
[-C--:B------:R-:W-:Y:S02]  /*b340*/  FMUL.FTZ R69, R7, -R67.reuse ;  /* 0x8000004307457220 */ /* 0x080fe40000410000 */
[----:B------:R-:W-:-:S02]  /*b350*/  FFMA.FTZ R67, R8, R67, R64 ;  /* 0x0000004308437223 */ /* 0x000fc40000010040 */
[C---:B------:R-:W-:Y:S02]  /*b360*/  FMUL.FTZ R64, R7.reuse, -R65 ;  /* 0x8000004107407220 */ /* 0x040fe40000410000 */
[C---:B------:R-:W-:Y:S02]  /*b370*/  FFMA.FTZ R62, R8.reuse, R62, -R69 ;  /* 0x0000003e083e7223 */ /* 0x040fe40000010845 */
[-C--:B------:R-:W-:Y:S02]  /*b380*/  FFMA.FTZ R64, R8, R63.reuse, -R64 ;  /* 0x0000003f08407223 */ /* 0x080fe40000010840 */
[----:B------:R-:W-:Y:S02]  /*b390*/  FMUL.FTZ R63, R7, -R63 ;  /* 0x8000003f073f7220 */ /* 0x000fe40000410000 */
[----:B------:R-:W-:Y:S02]  /*b3a0*/  FADD.FTZ R67, -R146, R67 ;  /* 0x0000004392437221 */ /* 0x000fe40000010100 */
[----:B------:R-:W-:-:S02]  /*b3b0*/  FFMA.FTZ R65, R8, R65, R63 ;  /* 0x0000004108417223 */ /* 0x000fc4000001003f */
[----:B------:R-:W-:Y:S02]  /*b3c0*/  FADD.FTZ R62, R145, R62 ;  /* 0x0000003e913e7221 */ /* 0x000fe40000010000 */
[C---:B------:R-:W-:Y:S02]  /*b3d0*/  FMUL.FTZ R63, R9.reuse, -R67 ;  /* 0x80000043093f7220 */ /* 0x040fe40000410000 */
[CC--:B------:R-:W-:Y:S02]  /*b3e0*/  FMUL.FTZ R66, R9.reuse, -R62.reuse ;  /* 0x8000003e09427220 */ /* 0x0c0fe40000410000 */
[C---:B------:R-:W-:Y:S02]  /*b3f0*/  FFMA.FTZ R62, R10.reuse, R62, -R63 ;  /* 0x0000003e0a3e7223 */ /* 0x040fe4000001083f */
[----:B------:R-:W-:Y:S02]  /*b400*/  FMUL.FTZ R63, R9, -R65 ;  /* 0x80000041093f7220 */ /* 0x000fe40000410000 */
[----:B------:R-:W-:-:S02]  /*b410*/  FFMA.FTZ R67, R10, R67, R66 ;  /* 0x000000430a437223 */ /* 0x000fc40000010042 */
[CC--:B------:R-:W-:Y:S02]  /*b420*/  FFMA.FTZ R63, R10.reuse, R64.reuse, -R63 ;  /* 0x000000400a3f7223 */ /* 0x0c0fe4000001083f */
[----:B------:R-:W-:Y:S02]  /*b430*/  FMUL.FTZ R64, R9, -R64 ;  /* 0x8000004009407220 */ /* 0x000fe40000410000 */
[----:B------:R-:W-:Y:S02]  /*b440*/  FADD.FTZ R62, R143, R62 ;  /* 0x0000003e8f3e7221 */ /* 0x000fe40000010000 */
[----:B------:R-:W-:Y:S02]  /*b450*/  FFMA.FTZ R65, R10, R65, R64 ;  /* 0x000000410a417223 */ /* 0x000fe40000010040 */
[----:B------:R-:W-:Y:S02]  /*b460*/  FADD.FTZ R67, -R144, R67 ;  /* 0x0000004390437221 */ /* 0x000fe40000010100 */
[----:B------:R-:W-:-:S02]  /*b470*/  FMUL.FTZ R64, R11, -R62 ;  /* 0x8000003e0b407220 */ /* 0x000fc40000410000 */
[CC--:B------:R-:W-:Y:S02]  /*b480*/  FMUL.FTZ R69, R11.reuse, -R67.reuse ;  /* 0x800000430b457220 */ /* 0x0c0fe40000410000 */
[C---:B------:R-:W-:Y:S02]  /*b490*/  FFMA.FTZ R67, R12.reuse, R67, R64 ;  /* 0x000000430c437223 */ /* 0x040fe40000010040 */
[C---:B------:R-:W-:Y:S02]  /*b4a0*/  FMUL.FTZ R64, R11.reuse, -R65 ;  /* 0x800000410b407220 */ /* 0x040fe40000410000 */
[C---:B------:R-:W-:Y:S02]  /*b4b0*/  FFMA.FTZ R62, R12.reuse, R62, -R69 ;  /* 0x0000003e0c3e7223 */ /* 0x040fe40000010845 */
[-C--:B------:R-:W-:Y:S02]  /*b4c0*/  FFMA.FTZ R64, R12, R63.reuse, -R64 ;  /* 0x0000003f0c407223 */ /* 0x080fe40000010840 */
[----:B------:R-:W-:-:S02]  /*b4d0*/  FMUL.FTZ R63, R11, -R63 ;  /* 0x8000003f0b3f7220 */ /* 0x000fc40000410000 */
[----:B------:R-:W-:Y:S02]  /*b4e0*/  FADD.FTZ R67, -R142, R67 ;  /* 0x000000438e437221 */ /* 0x000fe40000010100 */
[----:B------:R-:W-:Y:S02]  /*b4f0*/  FFMA.FTZ R65, R12, R65, R63 ;  /* 0x000000410c417223 */ /* 0x000fe4000001003f */
[----:B------:R-:W-:Y:S02]  /*b500*/  FADD.FTZ R62, R141, R62 ;  /* 0x0000003e8d3e7221 */ /* 0x000fe40000010000 */
[C---:B------:R-:W-:Y:S02]  /*b510*/  FMUL.FTZ R63, R13.reuse, -R67 ;  /* 0x800000430d3f7220 */ /* 0x040fe40000410000 */
[-C--:B------:R-:W-:Y:S02]  /*b520*/  FMUL.FTZ R66, R13, -R62.reuse ;  /* 0x8000003e0d427220 */ /* 0x080fe40000410000 */
[----:B------:R-:W-:-:S02]  /*b530*/  FFMA.FTZ R62, R14, R62, -R63 ;  /* 0x0000003e0e3e7223 */ /* 0x000fc4000001083f */
[C---:B------:R-:W-:Y:S02]  /*b540*/  FMUL.FTZ R63, R13.reuse, -R65 ;  /* 0x800000410d3f7220 */ /* 0x040fe40000410000 */
[C---:B------:R-:W-:Y:S02]  /*b550*/  FFMA.FTZ R67, R14.reuse, R67, R66 ;  /* 0x000000430e437223 */ /* 0x040fe40000010042 */
[-C--:B------:R-:W-:Y:S02]  /*b560*/  FFMA.FTZ R63, R14, R64.reuse, -R63 ;  /* 0x000000400e3f7223 */ /* 0x080fe4000001083f */
[----:B------:R-:W-:Y:S02]  /*b570*/  FMUL.FTZ R64, R13, -R64 ;  /* 0x800000400d407220 */ /* 0x000fe40000410000 */
[----:B------:R-:W-:Y:S02]  /*b580*/  FADD.FTZ R62, R139, R62 ;  /* 0x0000003e8b3e7221 */ /* 0x000fe40000010000 */
[----:B------:R-:W-:-:S02]  /*b590*/  FADD.FTZ R67, -R140, R67 ;  /* 0x000000438c437221 */ /* 0x000fc40000010100 */
[----:B------:R-:W-:Y:S02]  /*b5a0*/  FFMA.FTZ R65, R14, R65, R64 ;  /* 0x000000410e417223 */ /* 0x000fe40000010040 */
[CC--:B------:R-:W-:Y:S02]  /*b5b0*/  FMUL.FTZ R64, R15.reuse, -R62.reuse ;  /* 0x8000003e0f407220 */ /* 0x0c0fe40000410000 */
[CC--:B------:R-:W-:Y:S02]  /*b5c0*/  FMUL.FTZ R69, R15.reuse, -R67.reuse ;  /* 0x800000430f457220 */ /* 0x0c0fe40000410000 */
[C---:B------:R-:W-:Y:S02]  /*b5d0*/  FFMA.FTZ R67, R16.reuse, R67, R64 ;  /* 0x0000004310437223 */ /* 0x040fe40000010040 */
[----:B------:R-:W-:Y:S02]  /*b5e0*/  FMUL.FTZ R64, R15, -R65 ;  /* 0x800000410f407220 */ /* 0x000fe40000410000 */
[----:B------:R-:W-:-:S02]  /*b5f0*/  FFMA.FTZ R62, R16, R62, -R69 ;  /* 0x0000003e103e7223 */ /* 0x000fc40000010845 */
[-C--:B------:R-:W-:Y:S02]  /*b600*/  FFMA.FTZ R64, R16, R63.reuse, -R64 ;  /* 0x0000003f10407223 */ /* 0x080fe40000010840 */
[----:B------:R-:W-:Y:S02]  /*b610*/  FMUL.FTZ R63, R15, -R63 ;  /* 0x8000003f0f3f7220 */ /* 0x000fe40000410000 */
[----:B------:R-:W-:Y:S02]  /*b620*/  FADD.FTZ R62, R137, R62 ;  /* 0x0000003e893e7221 */ /* 0x000fe40000010000 */
[----:B------:R-:W-:Y:S02]  /*b630*/  FADD.FTZ R67, -R138, R67 ;  /* 0x000000438a437221 */ /* 0x000fe40000010100 */
[----:B------:R-:W-:Y:S02]  /*b640*/  FFMA.FTZ R65, R16, R65, R63 ;  /* 0x0000004110417223 */ /* 0x000fe4000001003f */
[----:B------:R-:W-:-:S02]  /*b650*/  FMUL.FTZ R66, R17, -R62 ;  /* 0x8000003e11427220 */ /* 0x000fc40000410000 */
[CC--:B------:R-:W-:Y:S02]  /*b660*/  FMUL.FTZ R63, R17.reuse, -R67.reuse ;  /* 0x80000043113f7220 */ /* 0x0c0fe40000410000 */
[C---:B------:R-:W-:Y:S02]  /*b670*/  FFMA.FTZ R66, R18.reuse, R67, R66 ;  /* 0x0000004312427223 */ /* 0x040fe40000010042 */
[----:B------:R-:W-:Y:S02]  /*b680*/  FFMA.FTZ R63, R18, R62, -R63 ;  /* 0x0000003e123f7223 */ /* 0x000fe4000001083f */
[----:B------:R-:W-:Y:S02]  /*b690*/  FMUL.FTZ R67, R17, -R65 ;  /* 0x8000004111437220 */ /* 0x000fe40000410000 */
[----:B------:R-:W-:Y:S02]  /*b6a0*/  FADD.FTZ R63, R156, R63 ;  /* 0x0000003f9c3f7221 */ /* 0x000fe40000010000 */
[----:B------:R-:W-:-:S02]  /*b6b0*/  FFMA.FTZ R62, R18, R64, -R67 ;  /* 0x00000040123e7223 */ /* 0x000fc40000010843 */
[----:B------:R-:W-:Y:S02]  /*b6c0*/  FMUL.FTZ R64, R17, -R64 ;  /* 0x8000004011407220 */ /* 0x000fe40000410000 */
[----:B------:R-:W-:Y:S02]  /*b6d0*/  FADD.FTZ R66, -R155, R66 ;  /* 0x000000429b427221 */ /* 0x000fe40000010100 */
[C---:B------:R-:W-:Y:S02]  /*b6e0*/  FMUL.FTZ R67, R19.reuse, -R63 ;  /* 0x8000003f13437220 */ /* 0x040fe40000410000 */
[----:B------:R-:W-:Y:S02]  /*b6f0*/  FFMA.FTZ R65, R18, R65, R64 ;  /* 0x0000004112417223 */ /* 0x000fe40000010040 */
[-C--:B------:R-:W-:Y:S02]  /*b700*/  FMUL.FTZ R64, R19, -R66.reuse ;  /* 0x8000004213407220 */ /* 0x080fe40000410000 */
[----:B------:R-:W-:-:S02]  /*b710*/  FFMA.FTZ R66, R20, R66, R67 ;  /* 0x0000004214427223 */ /* 0x000fc40000010043 */
[C---:B------:R-:W-:Y:S02]  /*b720*/  FMUL.FTZ R67, R19.reuse, -R65 ;  /* 0x8000004113437220 */ /* 0x040fe40000410000 */
[C---:B------:R-:W-:Y:S02]  /*b730*/  FFMA.FTZ R63, R20.reuse, R63, -R64 ;  /* 0x0000003f143f7223 */ /* 0x040fe40000010840 */
        /* <DEDUP_REMOVED lines=8> */
[----:B------:R-:W-:Y:S02]  /*b7c0*/  FFMA.FTZ R63, R22, R63, -R62 ;  /* 0x0000003f163f7223 */ /* 0x000fe4000001083e */
[----:B------:R-:W-:-:S02]  /*b7d0*/  FMUL.FTZ R67, R21, -R65 ;  /* 0x8000004115437220 */ /* 0x000fc40000410000 */
[----:B------:R-:W-:Y:S02]  /*b7e0*/  FADD.FTZ R63, R160, R63 ;  /* 0x0000003fa03f7221 */ /* 0x000fe40000010000 */
[CC--:B------:R-:W-:Y:S02]  /*b7f0*/  FFMA.FTZ R62, R22.reuse, R64.reuse, -R67 ;  /* 0x00000040163e7223 */ /* 0x0c0fe40000010843 */
[----:B------:R-:W-:Y:S02]  /*b800*/  FMUL.FTZ R64, R21, -R64 ;  /* 0x8000004015407220 */ /* 0x000fe40000410000 */
[----:B------:R-:W-:Y:S02]  /*b810*/  FADD.FTZ R66, -R159, R66 ;  /* 0x000000429f427221 */ /* 0x000fe40000010100 */
[----:B------:R-:W-:Y:S02]  /*b820*/  FMUL.FTZ R67, R23, -R63 ;  /* 0x8000003f17437220 */ /* 0x000fe40000410000 */
[----:B------:R-:W-:-:S02]  /*b830*/  FFMA.FTZ R65, R22, R65, R64 ;  /* 0x0000004116417223 */ /* 0x000fc40000010040 */
[CC--:B------:R-:W-:Y:S02]  /*b840*/  FMUL.FTZ R64, R23.reuse, -R66.reuse ;  /* 0x8000004217407220 */ /* 0x0c0fe40000410000 */
[C---:B------:R-:W-:Y:S02]  /*b850*/  FFMA.FTZ R66, R24.reuse, R66, R67 ;  /* 0x0000004218427223 */ /* 0x040fe40000010043 */
[C---:B------:R-:W-:Y:S02]  /*b860*/  FMUL.FTZ R67, R23.reuse, -R65 ;  /* 0x8000004117437220 */ /* 0x040fe40000410000 */
[C---:B------:R-:W-:Y:S02]  /*b870*/  FFMA.FTZ R63, R24.reuse, R63, -R64 ;  /* 0x0000003f183f7223 */ /* 0x040fe40000010840 */
[-C--:B------:R-:W-:Y:S02]  /*b880*/  FFMA.FTZ R64, R24, R62.reuse, -R67 ;  /* 0x0000003e18407223 */ /* 0x080fe40000010843 */
[----:B------:R-:W-:-:S02]  /*b890*/  FMUL.FTZ R62, R23, -R62 ;  /* 0x8000003e173e7220 */ /* 0x000fc40000410000 */
[----:B------:R-:W-:Y:S02]  /*b8a0*/  FADD.FTZ R63, R162, R63 ;  /* 0x0000003fa23f7221 */ /* 0x000fe40000010000 */
[----:B------:R-:W-:Y:S02]  /*b8b0*/  FADD.FTZ R66, -R161, R66 ;  /* 0x00000042a1427221 */ /* 0x000fe40000010100 */
[----:B------:R-:W-:Y:S02]  /*b8c0*/  FFMA.FTZ R65, R24, R65, R62 ;  /* 0x0000004118417223 */ /* 0x000fe4000001003e */
[C---:B------:R-:W-:Y:S02]  /*b8d0*/  FMUL.FTZ R67, R25.reuse, -R63 ;  /* 0x8000003f19437220 */ /* 0x040fe40000410000 */
[-C--:B------:R-:W-:Y:S02]  /*b8e0*/  FMUL.FTZ R62, R25, -R66.reuse ;  /* 0x80000042193e7220 */ /* 0x080fe40000410000 */
[----:B------:R-:W-:-:S02]  /*b8f0*/  FFMA.FTZ R66, R26, R66, R67 ;  /* 0x000000421a427223 */ /* 0x000fc40000010043 */
[----:B------:R-:W-:Y:S02]  /*b900*/  FFMA.FTZ R63, R26, R63, -R62 ;  /* 0x0000003f1a3f7223 */ /* 0x000fe4000001083e */
[C---:B------:R-:W-:Y:S02]  /*b910*/  FMUL.FTZ R67, R25.reuse, -R65 ;  /* 0x8000004119437220 */ /* 0x040fe40000410000 */
[----:B------:R-:W-:Y:S02]  /*b920*/  FADD.FTZ R63, R164, R63 ;  /* 0x0000003fa43f7221 */ /* 0x000fe40000010000 */
[-C--:B------:R-:W-:Y:S02]  /*b930*/  FFMA.FTZ R62, R26, R64.reuse, -R67 ;  /* 0x000000401a3e7223 */ /* 0x080fe40000010843 */
[----:B------:R-:W-:Y:S02]  /*b940*/  FMUL.FTZ R64, R25, -R64 ;  /* 0x8000004019407220 */ /* 0x000fe40000410000 */
[----:B------:R-:W-:-:S02]  /*b950*/  FADD.FTZ R66, -R163, R66 ;  /* 0x00000042a3427221 */ /* 0x000fc40000010100 */
[C---:B------:R-:W-:Y:S02]  /*b960*/  FMUL.FTZ R67, R27.reuse, -R63 ;  /* 0x8000003f1b437220 */ /* 0x040fe40000410000 */
[----:B------:R-:W-:Y:S02]  /*b970*/  FFMA.FTZ R65, R26, R65, R64 ;  /* 0x000000411a417223 */ /* 0x000fe40000010040 */
[CC--:B------:R-:W-:Y:S02]  /*b980*/  FMUL.FTZ R64, R27.reuse, -R66.reuse ;  /* 0x800000421b407220 */ /* 0x0c0fe40000410000 */
[C---:B------:R-:W-:Y:S02]  /*b990*/  FFMA.FTZ R66, R28.reuse, R66, R67 ;  /* 0x000000421c427223 */ /* 0x040fe40000010043 */
[----:B------:R-:W-:Y:S02]  /*b9a0*/  FMUL.FTZ R67, R27, -R65 ;  /* 0x800000411b437220 */ /* 0x000fe40000410000 */
[----:B------:R-:W-:-:S02]  /*b9b0*/  FFMA.FTZ R63, R28, R63, -R64 ;  /* 0x0000003f1c3f7223 */ /* 0x000fc40000010840 */
[CC--:B------:R-:W-:Y:S02]  /*b9c0*/  FFMA.FTZ R64, R28.reuse, R62.reuse, -R67 ;  /* 0x0000003e1c407223 */ /* 0x0c0fe40000010843 */
[----:B------:R-:W-:Y:S02]  /*b9d0*/  FMUL.FTZ R62, R27, -R62 ;  /* 0x8000003e1b3e7220 */ /* 0x000fe40000410000 */
[----:B------:R-:W-:Y:S02]  /*b9e0*/  FMUL.FTZ R68, R29, R200 ;  /* 0x000000c81d447220 */ /* 0x000fe40000410000 */
[----:B------:R-:W-:Y:S02]  /*b9f0*/  FADD.FTZ R66, -R165, R66 ;  /* 0x00000042a5427221 */ /* 0x000fe40000010100 */
[----:B------:R-:W-:Y:S02]  /*ba00*/  FFMA.FTZ R65, R28, R65, R62 ;  /* 0x000000411c417223 */ /* 0x000fe4000001003e */
[----:B------:R-:W-:-:S02]  /*ba10*/  FADD.FTZ R63, R166, R63 ;  /* 0x0000003fa63f7221 */ /* 0x000fc40000010000 */
[-C--:B------:R-:W-:Y:S02]  /*ba20*/  FFMA.FTZ R209, R30, R199.reuse, -R68 ;  /* 0x000000c71ed17223 */ /* 0x080fe40000010844 */
[C---:B------:R-:W-:Y:S02]  /*ba30*/  FMUL.FTZ R69, R29.reuse, R199 ;  /* 0x000000c71d457220 */ /* 0x040fe40000410000 */
[C---:B------:R-:W-:Y:S02]  /*ba40*/  FMUL.FTZ R62, R29.reuse, -R66 ;  /* 0x800000421d3e7220 */ /* 0x040fe40000410000 */
[C---:B------:R-:W-:Y:S02]  /*ba50*/  FMUL.FTZ R67, R29.reuse, -R63 ;  /* 0x8000003f1d437220 */ /* 0x040fe40000410000 */
[----:B------:R-:W-:Y:S02]  /*ba60*/  FMUL.FTZ R61, R29, -R65 ;  /* 0x800000411d3d7220 */ /* 0x000fe40000410000 */
[----:B------:R-:W-:-:S02]  /*ba70*/  FADD.FTZ R209, R74, R209 ;  /* 0x000000d14ad17221 */ /* 0x000fc40000010000 */
[C---:B------:R-:W-:Y:S02]  /*ba80*/  FFMA.FTZ R210, R30.reuse, R200, R69 ;  /* 0x000000c81ed27223 */ /* 0x040fe40000010045 */
[C---:B------:R-:W-:Y:S02]  /*ba90*/  FFMA.FTZ R63, R30.reuse, R63, -R62 ;  /* 0x0000003f1e3f7223 */ /* 0x040fe4000001083e */
[----:B------:R-:W-:Y:S02]  /*baa0*/  FMUL.FTZ R60, R29, -R64 ;  /* 0x800000401d3c7220 */ /* 0x000fe40000410000 */
[C---:B------:R-:W-:Y:S02]  /*bab0*/  FFMA.FTZ R62, R30.reuse, R66, R67 ;  /* 0x000000421e3e7223 */ /* 0x040fe40000010043 */
[----:B------:R-:W-:Y:S01]  /*bac0*/  FFMA.FTZ R64, R30, R64, -R61 ;  /* 0x000000401e407223 */ /* 0x000fe2000001083d */
[----:B------:R-:W-:Y:S01]  /*bad0*/  HFMA2.MMA R61, -RZ, RZ, 0, 0 ;  /* 0x00000000ff3d7435 */ /* 0x000fe200000001ff */
[----:B------:R-:W-:-:S02]  /*bae0*/  FADD.FTZ R210, R75, R210 ;  /* 0x000000d24bd27221 */ /* 0x000fc40000010000 */
[----:B------:R-:W-:Y:S02]  /*baf0*/  FMUL.FTZ R69, R27, R209 ;  /* 0x000000d11b457220 */ /* 0x000fe40000410000 */
[----:B------:R-:W-:Y:S01]  /*bb00*/  FFMA.FTZ R65, R30, R65, R60 ;  /* 0x000000411e417223 */ /* 0x000fe2000001003c */
[----:B------:R-:W-:Y:S01]  /*bb10*/  MOV R60, 0x3f800000 ;  /* 0x3f800000003c7802 */ /* 0x000fe20000000f00 */
[----:B------:R-:W-:Y:S02]  /*bb20*/  FADD.FTZ R67, -R167, R62 ;  /* 0x0000003ea7437221 */ /* 0x000fe40000010100 */
[----:B------:R-:W-:Y:S02]  /*bb30*/  FADD.FTZ R66, R168, R63 ;  /* 0x0000003fa8427221 */ /* 0x000fe40000010000 */
[----:B------:R-:W-:Y:S01]  /*bb40*/  CS2R R62, SRZ ;  /* 0x00000000003e7805 */ /* 0x000fe2000001ff00 */
[-C--:B------:R-:W-:Y:S02]  /*bb50*/  FFMA.FTZ R69, R28, R210.reuse, R69 ;  /* 0x000000d21c457223 */ /* 0x080fe40000010045 */
[----:B------:R-:W-:-:S02]  /*bb60*/  FMUL.FTZ R68, R27, R210 ;  /* 0x000000d21b447220 */ /* 0x000fc40000410000 */
[----:B------:R-:W-:Y:S01]  /*bb70*/  FADD.FTZ R211, R76, R69 ;  /* 0x000000454cd37221 */ /* 0x000fe20000010000 */
[----:B------:R-:W0:Y:S01]  /*bb80*/  @!P0 LDS.128 R60, [UR28+0x13080] ;  /* 0x0130801cff3c8984 */ /* 0x000e220008000c00 */
[----:B------:R-:W-:Y:S01]  /*bb90*/  FFMA.FTZ R68, R28, R209, -R68 ;  /* 0x000000d11c447223 */ /* 0x000fe20000010844 */
[----:B------:R-:W-:Y:S02]  /*bba0*/  ISETP.GT.U32.AND P0, PT, R136, 0x1f, PT ;  /* 0x0000001f8800780c */ /* 0x000fe40003f04070 */
[----:B------:R1:W-:Y:S01]  /*bbb0*/  STS.128 [R235.X16+0x11280], R64 ;  /* 0x01128040eb007388 */ /* 0x0003e2000000cc00 */
[----:B------:R-:W-:Y:S02]  /*bbc0*/  FADD.FTZ R212, R77, R68 ;  /* 0x000000444dd47221 */ /* 0x000fe40000010000 */
[----:B-1----:R-:W-:-:S04]  /*bbd0*/  FMUL.FTZ R65, R25, R211 ;  /* 0x000000d319417220 */ /* 0x002fc80000410000 */
        /* <DEDUP_REMOVED lines=119> */
.L_x_2064:
[----:B------:R-:W-:Y:S05]  /*c350*/  BRA.DIV ~URZ, `(.L_x_1963) ;  /* 0x000083227f007947 */ /* 0x000fea000b800000 */
[----:B------:R-:W2:Y:S04]  /*c360*/  SHFL.DOWN PT, R69, R69, 0x1, 0x1f ;  /* 0x08201f0045457f89 */ /* 0x000ea800000e0000 */
[----:B------:R3:W4:Y:S04]  /*c370*/  SHFL.DOWN PT, R73, R68, 0x1, 0x1f ;  /* 0x08201f0044497f89 */ /* 0x00072800000e0000 */
[----:B------:R3:W0:Y:S02]  /*c380*/  SHFL.DOWN PT, R64, R70, 0x1, 0x1f ;  /* 0x08201f0046407f89 */ /* 0x00062400000e0000 */
.L_x_2065:
        /* <DEDUP_REMOVED lines=13> */
.L_x_1965:
[----:B------:R-:W-:Y:S05]  /*c460*/  BSYNC B1 ;  /* 0x0000000000017941 */ /* 0x000fea0003800000 */
.L_x_1964:
[----:B------:R-:W-:Y:S01]  /*c470*/  ISETP.GT.U32.AND P0, PT, R238, 0x1d, PT ;  /* 0x0000001dee00780c */ /* 0x000fe20003f04070 */
[----:B------:R-:W-:Y:S05]  /*c480*/  BRA.DIV ~URZ, `(.L_x_1966) ;  /* 0x000083527f007947 */ /* 0x000fea000b800000 */
[----:B-1----:R1:W3:Y:S04]  /*c490*/  SHFL.DOWN PT, R67, R71, 0x2, 0x1f ;  /* 0x08401f0047437f89 */ /* 0x0022e800000e0000 */
[----:B--2---:R1:W2:Y:S04]  /*c4a0*/  SHFL.DOWN PT, R69, R74, 0x2, 0x1f ;  /* 0x08401f004a457f89 */ /* 0x0042a800000e0000 */
[----:B---3--:R1:W3:Y:S04]  /*c4b0*/  SHFL.DOWN PT, R70, R68, 0x2, 0x1f ;  /* 0x08401f0044467f89 */ /* 0x0082e800000e0000 */
[----:B0-----:R1:W0:Y:S02]  /*c4c0*/  SHFL.DOWN PT, R64, R72, 0x2, 0x1f ;  /* 0x08401f0048407f89 */ /* 0x00122400000e0000 */
.L_x_2066:
        /* <DEDUP_REMOVED lines=13> */
.L_x_1968:
[----:B------:R-:W-:Y:S05]  /*c5a0*/  BSYNC B1 ;  /* 0x0000000000017941 */ /* 0x000fea0003800000 */
.L_x_1967:
[----:B------:R-:W-:Y:S01]  /*c5b0*/  ISETP.GT.U32.AND P0, PT, R238, 0x1b, PT ;  /* 0x0000001bee00780c */ /* 0x000fe20003f04070 */
[----:B------:R-:W-:Y:S10]  /*c5c0*/  BRA.DIV ~URZ, `(.L_x_1969) ;  /* 0x000083e27f007947 */ /* 0x000ff4000b800000 */
[----:B------:R1:W4:Y:S02]  /*c5d0*/  SHFL.DOWN PT, R67, R71, 0x4, 0x1f ;  /* 0x08801f0047437f89 */ /* 0x00032400000e0000 */
.L_x_2067:
[----:B------:R-:W-:Y:S05]  /*c5e0*/  BRA.DIV ~URZ, `(.L_x_1970) ;  /* 0x000084427f007947 */ /* 0x000fea000b800000 */
[----:B--2---:R2:W1:Y:S04]  /*c5f0*/  SHFL.DOWN PT, R69, R74, 0x4, 0x1f ;  /* 0x08801f004a457f89 */ /* 0x00446800000e0000 */
[----:B---3--:R2:W3:Y:S04]  /*c600*/  SHFL.DOWN PT, R70, R68, 0x4, 0x1f ;  /* 0x08801f0044467f89 */ /* 0x0084e800000e0000 */
[----:B0-----:R2:W0:Y:S02]  /*c610*/  SHFL.DOWN PT, R64, R72, 0x4, 0x1f ;  /* 0x08801f0048407f89 */ /* 0x00142400000e0000 */
.L_x_2068:
        /* <DEDUP_REMOVED lines=13> */
.L_x_1972:
[----:B------:R-:W-:Y:S05]  /*c6f0*/  BSYNC B1 ;  /* 0x0000000000017941 */ /* 0x000fea0003800000 */
.L_x_1971:
[----:B------:R-:W-:Y:S01]  /*c700*/  ISETP.GT.U32.AND P0, PT, R238, 0x17, PT ;  /* 0x00000017ee00780c */ /* 0x000fe20003f04070 */
[----:B------:R-:W-:Y:S05]  /*c710*/  BRA.DIV ~URZ, `(.L_x_1973) ;  /* 0x000084727f007947 */ /* 0x000fea000b800000 */
[----:B----4-:R4:W2:Y:S04]  /*c720*/  SHFL.DOWN PT, R67, R71, 0x8, 0x1f ;  /* 0x09001f0047437f89 */ /* 0x0108a800000e0000 */
[----:B-1----:R4:W1:Y:S04]  /*c730*/  SHFL.DOWN PT, R69, R74, 0x8, 0x1f ;  /* 0x09001f004a457f89 */ /* 0x00286800000e0000 */
[----:B---3--:R4:W3:Y:S04]  /*c740*/  SHFL.DOWN PT, R70, R68, 0x8, 0x1f ;  /* 0x09001f0044467f89 */ /* 0x0088e800000e0000 */
[----:B0-----:R4:W0:Y:S02]  /*c750*/  SHFL.DOWN PT, R64, R72, 0x8, 0x1f ;  /* 0x09001f0048407f89 */ /* 0x00182400000e0000 */
.L_x_2069:
        /* <DEDUP_REMOVED lines=13> */
.L_x_1975:
[----:B------:R-:W-:Y:S05]  /*c830*/  BSYNC B1 ;  /* 0x0000000000017941 */ /* 0x000fea0003800000 */
.L_x_1974:
[----:B------:R-:W-:Y:S01]  /*c840*/  ISETP.GT.U32.AND P0, PT, R238, 0xf, PT ;  /* 0x0000000fee00780c */ /* 0x000fe20003f04070 */
[----:B------:R-:W-:Y:S10]  /*c850*/  BRA.DIV ~URZ, `(.L_x_1976) ;  /* 0x000085027f007947 */ /* 0x000ff4000b800000 */
[----:B--2---:R2:W4:Y:S02]  /*c860*/  SHFL.DOWN PT, R67, R71, 0x10, 0x1f ;  /* 0x0a001f0047437f89 */ /* 0x00452400000e0000 */
.L_x_2070:
[----:B------:R-:W-:Y:S05]  /*c870*/  BRA.DIV ~URZ, `(.L_x_1977) ;  /* 0x000085627f007947 */ /* 0x000fea000b800000 */
[----:B-1----:R1:W2:Y:S04]  /*c880*/  SHFL.DOWN PT, R69, R74, 0x10, 0x1f ;  /* 0x0a001f004a457f89 */ /* 0x0022a800000e0000 */
[----:B---3--:R1:W3:Y:S04]  /*c890*/  SHFL.DOWN PT, R70, R68, 0x10, 0x1f ;  /* 0x0a001f0044467f89 */ /* 0x0082e800000e0000 */
[----:B0-----:R1:W0:Y:S02]  /*c8a0*/  SHFL.DOWN PT, R64, R72, 0x10, 0x1f ;  /* 0x0a001f0048407f89 */ /* 0x00122400000e0000 */
.L_x_2071:
        /* <DEDUP_REMOVED lines=13> */
.L_x_1979:
[----:B------:R-:W-:Y:S05]  /*c980*/  BSYNC B1 ;  /* 0x0000000000017941 */ /* 0x000fea0003800000 */
.L_x_1978:
        /* <DEDUP_REMOVED lines=20> */
.L_x_2072:
        /* <DEDUP_REMOVED lines=21> */
.L_x_1982:
[----:B------:R-:W-:Y:S05]  /*cc20*/  BSYNC B1 ;  /* 0x0000000000017941 */ /* 0x000fea0003800000 */
.L_x_1981:
        /* <DEDUP_REMOVED lines=37> */
.L_x_1961:
[----:B0-----:R-:W-:Y:S05]  /*ce80*/  BSYNC B0 ;  /* 0x0000000000007941 */ /* 0x001fea0003800000 */
.L_x_1960:
[----:B------:R-:W-:Y:S02]  /*ce90*/  WARPSYNC 0xffffffff ;  /* 0xffffffff00007948 */ /* 0x000fe40003800000 */
[----:B------:R-:W-:Y:S01]  /*cea0*/  BAR.SYNC.DEFER_BLOCKING 0x0 ;  /* 0x0000000000007b1d */ /* 0x000fe20000010000 */
[----:B------:R-:W-:-:S05]  /*ceb0*/  ISETP.NE.AND P0, PT, R136, RZ, PT ;  /* 0x000000ff8800720c */ /* 0x000fca0003f05270 */
[----:B------:R-:W-:Y:S01]  /*cec0*/  BSSY B0, `(.L_x_1983) ;  /* 0x00002c8000007945 */ /* 0x000fe20003800000 */
[----:B------:R-:W0:Y:S07]  /*ced0*/  LDS.64 R64, [R235.X16+0x11288] ;  /* 0x01128800eb407984 */ /* 0x000e2e000000ca00 */
[----:B------:R2:W-:Y:S01]  /*cee0*/  @!P0 STS.128 [UR28+0x13080], R60 ;  /* 0x0130803cff008988 */ /* 0x0005e20008000c1c */
[----:B------:R-:W-:Y:S02]  /*cef0*/  ULDC UR28, c[0x0][0x168] ;  /* 0x00005a00001c7ab9 */ /* 0x000fe40000000800 */
[----:B------:R-:W-:Y:S01]  /*cf00*/  UIADD3 UR28, -UR27, UR28, URZ ;  /* 0x0000001c1b1c7290 */ /* 0x000fe2000fffe13f */
[----:B0-----:R-:W-:-:S02]  /*cf10*/  FMUL.FTZ R66, R64, -R95 ;  /* 0x8000005f40427220 */ /* 0x001fc40000410000 */
[C---:B------:R-:W-:Y:S02]  /*cf20*/  FMUL.FTZ R95, R65.reuse, -R95 ;  /* 0x8000005f415f7220 */ /* 0x040fe40000410000 */
[-C--:B------:R-:W-:Y:S02]  /*cf30*/  FFMA.FTZ R65, R65, R94.reuse, R66 ;  /* 0x0000005e41417223 */ /* 0x080fe40000010042 */
[----:B------:R-:W-:Y:S01]  /*cf40*/  FFMA.FTZ R64, R64, R94, -R95 ;  /* 0x0000005e40407223 */ /* 0x000fe2000001085f */
[----:B------:R-:W-:Y:S01]  /*cf50*/  IADD3 R95, R136, 0xe00, RZ ;  /* 0x00000e00885f7810 */ /* 0x000fe20007ffe0ff */
[----:B------:R-:W-:Y:S02]  /*cf60*/  FADD.FTZ R154, -R154, R65 ;  /* 0x000000419a9a7221 */ /* 0x000fe40000010100 */
[----:B------:R-:W-:Y:S02]  /*cf70*/  FADD.FTZ R153, R153, R64 ;  /* 0x0000004099997221 */ /* 0x000fe40000010000 */
[----:B------:R-:W-:-:S02]  /*cf80*/  FMUL.FTZ R64, R0, -R154 ;  /* 0x8000009a00407220 */ /* 0x000fc40000410000 */
[----:B------:R-:W-:Y:S02]  /*cf90*/  FMUL.FTZ R65, R0, -R153 ;  /* 0x8000009900417220 */ /* 0x000fe40000410000 */
[----:B------:R-:W-:Y:S02]  /*cfa0*/  FMUL.FTZ R0, R117, R101 ;  /* 0x0000006575007220 */ /* 0x000fe40000410000 */
[C---:B------:R-:W-:Y:S02]  /*cfb0*/  FFMA.FTZ R64, R2.reuse, R153, -R64 ;  /* 0x0000009902407223 */ /* 0x040fe40000010840 */
[-C--:B------:R-:W-:Y:S02]  /*cfc0*/  FFMA.FTZ R65, R2, R154.reuse, R65 ;  /* 0x0000009a02417223 */ /* 0x080fe40000010041 */
[C---:B--2---:R-:W-:Y:S02]  /*cfd0*/  FMUL.FTZ R60, R31.reuse, R154 ;  /* 0x0000009a1f3c7220 */ /* 0x044fe40000410000 */
[----:B------:R-:W-:-:S02]  /*cfe0*/  FFMA.FTZ R2, R31, -R0, R192 ;  /* 0x800000001f027223 */ /* 0x000fc400000100c0 */
[----:B------:R-:W-:Y:S02]  /*cff0*/  FMUL.FTZ R31, R153, UR34 ;  /* 0x00000022991f7c20 */ /* 0x000fe40008410000 */
[C---:B------:R-:W-:Y:S02]  /*d000*/  FFMA.FTZ R0, R32.reuse, -R0, R191 ;  /* 0x8000000020007223 */ /* 0x040fe400000100bf */
[----:B------:R-:W-:Y:S02]  /*d010*/  FFMA.FTZ R60, R32, R153, R60 ;  /* 0x00000099203c7223 */ /* 0x000fe4000001003c */
[C---:B------:R-:W-:Y:S02]  /*d020*/  FFMA.FTZ R61, R154.reuse, UR33, -R31 ;  /* 0x000000219a3d7c23 */ /* 0x040fe4000801081f */
[----:B------:R-:W-:Y:S02]  /*d030*/  FMUL.FTZ R32, R154, UR34 ;  /* 0x000000229a207c20 */ /* 0x000fe40008410000 */
[----:B------:R-:W-:-:S02]  /*d040*/  FMUL.FTZ R61, R2, R61 ;  /* 0x0000003d023d7220 */ /* 0x000fc40000410000 */
[C---:B------:R-:W-:Y:S02]  /*d050*/  FFMA.FTZ R31, R153.reuse, UR33, R32 ;  /* 0x00000021991f7c23 */ /* 0x040fe40008010020 */
[----:B------:R-:W-:Y:S02]  /*d060*/  FMUL.FTZ R32, R153, R101 ;  /* 0x0000006599207220 */ /* 0x000fe40000410000 */
[----:B------:R-:W-:Y:S02]  /*d070*/  FFMA.FTZ R62, R0, R31, R61 ;  /* 0x0000001f003e7223 */ /* 0x000fe4000001003d */
[----:B------:R-:W-:Y:S02]  /*d080*/  FMUL.FTZ R31, R154, R101 ;  /* 0x000000659a1f7220 */ /* 0x000fe40000410000 */
[----:B------:R-:W-:Y:S02]  /*d090*/  FADD.FTZ R152, -R152, R65 ;  /* 0x0000004198987221 */ /* 0x000fe40000010100 */
[----:B------:R-:W-:-:S02]  /*d0a0*/  FMUL.FTZ R61, R2, R31 ;  /* 0x0000001f023d7220 */ /* 0x000fc40000410000 */
[----:B------:R-:W-:Y:S02]  /*d0b0*/  FADD.FTZ R151, R151, R64 ;  /* 0x0000004097977221 */ /* 0x000fe40000010000 */
[-C--:B------:R-:W-:Y:S02]  /*d0c0*/  FMUL.FTZ R63, R2, R32.reuse ;  /* 0x00000020023f7220 */ /* 0x080fe40000410000 */
[C---:B------:R-:W-:Y:S02]  /*d0d0*/  FFMA.FTZ R2, R0.reuse, R32, R61 ;  /* 0x0000002000027223 */ /* 0x040fe4000001003d */
[C---:B------:R-:W-:Y:S02]  /*d0e0*/  FMUL.FTZ R61, R3.reuse, -R152 ;  /* 0x80000098033d7220 */ /* 0x040fe40000410000 */
[----:B------:R-:W-:Y:S02]  /*d0f0*/  FMUL.FTZ R3, R3, -R151 ;  /* 0x8000009703037220 */ /* 0x000fe40000410000 */
[----:B------:R-:W-:-:S02]  /*d100*/  FFMA.FTZ R0, R0, R31, -R63 ;  /* 0x0000001f00007223 */ /* 0x000fc4000001083f */
[C---:B------:R-:W-:Y:S02]  /*d110*/  FFMA.FTZ R64, R4.reuse, R151, -R61 ;  /* 0x0000009704407223 */ /* 0x040fe4000001083d */
[----:B------:R-:W-:Y:S02]  /*d120*/  FFMA.FTZ R63, R4, R152, R3 ;  /* 0x00000098043f7223 */ /* 0x000fe40000010003 */
[----:B------:R-:W-:Y:S02]  /*d130*/  FMUL.FTZ R4, R118, R102 ;  /* 0x0000006676047220 */ /* 0x000fe40000410000 */
[C---:B------:R-:W-:Y:S02]  /*d140*/  FMUL.FTZ R61, R33.reuse, R152 ;  /* 0x00000098213d7220 */ /* 0x040fe40000410000 */
[----:B------:R-:W-:Y:S02]  /*d150*/  FFMA.FTZ R3, R33, -R4, R189 ;  /* 0x8000000421037223 */ /* 0x000fe400000100bd */
[----:B------:R-:W-:-:S02]  /*d160*/  FMUL.FTZ R33, R151, UR34 ;  /* 0x0000002297217c20 */ /* 0x000fc40008410000 */
[C---:B------:R-:W-:Y:S02]  /*d170*/  FFMA.FTZ R4, R34.reuse, -R4, R190 ;  /* 0x8000000422047223 */ /* 0x040fe400000100be */
[----:B------:R-:W-:Y:S02]  /*d180*/  FFMA.FTZ R61, R34, R151, R61 ;  /* 0x00000097223d7223 */ /* 0x000fe4000001003d */
[----:B------:R-:W-:Y:S02]  /*d190*/  FFMA.FTZ R65, R117, R60, R62 ;  /* 0x0000003c75417223 */ /* 0x000fe4000001003e */
[C---:B------:R-:W-:Y:S02]  /*d1a0*/  FFMA.FTZ R62, R152.reuse, UR33, -R33 ;  /* 0x00000021983e7c23 */ /* 0x040fe40008010821 */
[----:B------:R-:W-:Y:S02]  /*d1b0*/  FMUL.FTZ R34, R152, UR34 ;  /* 0x0000002298227c20 */ /* 0x000fe40008410000 */
[----:B------:R-:W-:-:S02]  /*d1c0*/  FMUL.FTZ R62, R3, R62 ;  /* 0x0000003e033e7220 */ /* 0x000fc40000410000 */
[C---:B------:R-:W-:Y:S02]  /*d1d0*/  FFMA.FTZ R33, R151.reuse, UR33, R34 ;  /* 0x0000002197217c23 */ /* 0x040fe40008010022 */
[----:B------:R-:W-:Y:S02]  /*d1e0*/  FADD.FTZ R150, -R150, R63 ;  /* 0x0000003f96967221 */ /* 0x000fe40000010100 */
[----:B------:R-:W-:Y:S02]  /*d1f0*/  FFMA.FTZ R66, R4, R33, R62 ;  /* 0x0000002104427223 */ /* 0x000fe4000001003e */
[-C--:B------:R-:W-:Y:S02]  /*d200*/  FMUL.FTZ R33, R152, R102.reuse ;  /* 0x0000006698217220 */ /* 0x080fe40000410000 */
[----:B------:R-:W-:Y:S02]  /*d210*/  FMUL.FTZ R34, R151, R102 ;  /* 0x0000006697227220 */ /* 0x000fe40000410000 */
[----:B------:R-:W-:-:S02]  /*d220*/  FMUL.FTZ R63, R3, R33 ;  /* 0x00000021033f7220 */ /* 0x000fc40000410000 */
[-C--:B------:R-:W-:Y:S02]  /*d230*/  FMUL.FTZ R62, R3, R34.reuse ;  /* 0x00000022033e7220 */ /* 0x080fe40000410000 */
[----:B------:R-:W-:Y:S02]  /*d240*/  FFMA.FTZ R219, R60, R101, R219 ;  /* 0x000000653cdb7223 */ /* 0x000fe400000100db */
[----:B------:R-:W-:Y:S02]  /*d250*/  FFMA.FTZ R3, R4, R34, R63 ;  /* 0x0000002204037223 */ /* 0x000fe4000001003f */
[----:B------:R-:W-:Y:S02]  /*d260*/  FADD.FTZ R60, R149, R64 ;  /* 0x00000040953c7221 */ /* 0x000fe40000010000 */
[----:B------:R-:W-:Y:S02]  /*d270*/  FMUL.FTZ R63, R5, -R150 ;  /* 0x80000096053f7220 */ /* 0x000fe40000410000 */
[----:B------:R-:W-:-:S02]  /*d280*/  FADD.FTZ R218, R65, R218 ;  /* 0x000000da41da7221 */ /* 0x000fc40000010000 */
[----:B------:R-:W-:Y:S02]  /*d290*/  FFMA.FTZ R64, R6, R60, -R63 ;  /* 0x0000003c06407223 */ /* 0x000fe4000001083f */
[----:B------:R-:W-:Y:S02]  /*d2a0*/  FMUL.FTZ R63, R119, R103 ;  /* 0x00000067773f7220 */ /* 0x000fe40000410000 */
[C---:B------:R-:W-:Y:S02]  /*d2b0*/  FMUL.FTZ R65, R35.reuse, R150 ;  /* 0x0000009623417220 */ /* 0x040fe40000410000 */
[----:B------:R-:W-:Y:S02]  /*d2c0*/  FFMA.FTZ R67, R35, -R63, R187 ;  /* 0x8000003f23437223 */ /* 0x000fe400000100bb */
[----:B------:R-:W-:Y:S02]  /*d2d0*/  FMUL.FTZ R35, R60, UR34 ;  /* 0x000000223c237c20 */ /* 0x000fe40008410000 */
[----:B------:R-:W-:-:S02]  /*d2e0*/  FFMA.FTZ R4, R4, R33, -R62 ;  /* 0x0000002104047223 */ /* 0x000fc4000001083e */
[-C--:B------:R-:W-:Y:S02]  /*d2f0*/  FMUL.FTZ R5, R5, -R60.reuse ;  /* 0x8000003c05057220 */ /* 0x080fe40000410000 */
[C---:B------:R-:W-:Y:S02]  /*d300*/  FFMA.FTZ R63, R36.reuse, -R63, R188 ;  /* 0x8000003f243f7223 */ /* 0x040fe400000100bc */
[----:B------:R-:W-:Y:S02]  /*d310*/  FFMA.FTZ R62, R36, R60, R65 ;  /* 0x0000003c243e7223 */ /* 0x000fe40000010041 */
[C---:B------:R-:W-:Y:S02]  /*d320*/  FFMA.FTZ R36, R150.reuse, UR33, -R35 ;  /* 0x0000002196247c23 */ /* 0x040fe40008010823 */
[----:B------:R-:W-:Y:S02]  /*d330*/  FMUL.FTZ R35, R150, UR34 ;  /* 0x0000002296237c20 */ /* 0x000fe40008410000 */
[----:B------:R-:W-:-:S02]  /*d340*/  FFMA.FTZ R5, R6, R150, R5 ;  /* 0x0000009606057223 */ /* 0x000fc40000010005 */
[----:B------:R-:W-:Y:S02]  /*d350*/  FFMA.FTZ R6, R60, UR33, R35 ;  /* 0x000000213c067c23 */ /* 0x000fe40008010023 */
[----:B------:R-:W-:Y:S02]  /*d360*/  FADD.FTZ R35, -R148, R5 ;  /* 0x0000000594237221 */ /* 0x000fe40000010100 */
[----:B------:R-:W-:Y:S02]  /*d370*/  FADD.FTZ R147, R147, R64 ;  /* 0x0000004093937221 */ /* 0x000fe40000010000 */
[----:B------:R-:W-:Y:S02]  /*d380*/  FFMA.FTZ R220, R61, R102, R220 ;  /* 0x000000663ddc7223 */ /* 0x000fe400000100dc */
[----:B------:R-:W-:Y:S02]  /*d390*/  FFMA.FTZ R66, R118, R61, R66 ;  /* 0x0000003d76427223 */ /* 0x000fe40000010042 */
[----:B------:R-:W-:-:S02]  /*d3a0*/  FMUL.FTZ R61, R7, -R35 ;  /* 0x80000023073d7220 */ /* 0x000fc40000410000 */
[-C--:B------:R-:W-:Y:S02]  /*d3b0*/  FMUL.FTZ R7, R7, -R147.reuse ;  /* 0x8000009307077220 */ /* 0x080fe40000410000 */
[C---:B------:R-:W-:Y:S02]  /*d3c0*/  FFMA.FTZ R64, R8.reuse, R147, -R61 ;  /* 0x0000009308407223 */ /* 0x040fe4000001083d */
[-C--:B------:R-:W-:Y:S02]  /*d3d0*/  FFMA.FTZ R61, R8, R35.reuse, R7 ;  /* 0x00000023083d7223 */ /* 0x080fe40000010007 */
[----:B------:R-:W-:Y:S02]  /*d3e0*/  FMUL.FTZ R7, R120, R104 ;  /* 0x0000006878077220 */ /* 0x000fe40000410000 */
[----:B------:R-:W-:Y:S02]  /*d3f0*/  FMUL.FTZ R8, R37, R35 ;  /* 0x0000002325087220 */ /* 0x000fe40000410000 */
[----:B------:R-:W-:-:S02]  /*d400*/  FMUL.FTZ R36, R67, R36 ;  /* 0x0000002443247220 */ /* 0x000fc40000410000 */
[----:B------:R-:W-:Y:S02]  /*d410*/  FADD.FTZ R217, R66, R217 ;  /* 0x000000d942d97221 */ /* 0x000fe40000010000 */
[-C--:B-1----:R-:W-:Y:S02]  /*d420*/  FFMA.FTZ R68, R37, -R7.reuse, R185 ;  /* 0x8000000725447223 */ /* 0x082fe400000100b9 */
[C---:B------:R-:W-:Y:S02]  /*d430*/  FFMA.FTZ R66, R38.reuse, -R7, R186 ;  /* 0x8000000726427223 */ /* 0x040fe400000100ba */
[----:B------:R-:W-:Y:S02]  /*d440*/  FFMA.FTZ R7, R38, R147, R8 ;  /* 0x0000009326077223 */ /* 0x000fe40000010008 */
[----:B------:R-:W-:Y:S02]  /*d450*/  FMUL.FTZ R38, R147, UR34 ;  /* 0x0000002293267c20 */ /* 0x000fe40008410000 */
[----:B------:R-:W-:-:S02]  /*d460*/  FFMA.FTZ R65, R63, R6, R36 ;  /* 0x000000063f417223 */ /* 0x000fc40000010024 */
[-C--:B------:R-:W-:Y:S02]  /*d470*/  FMUL.FTZ R36, R150, R103.reuse ;  /* 0x0000006796247220 */ /* 0x080fe40000410000 */
[-C--:B------:R-:W-:Y:S02]  /*d480*/  FMUL.FTZ R60, R60, R103.reuse ;  /* 0x000000673c3c7220 */ /* 0x080fe40000410000 */
[C---:B------:R-:W-:Y:S02]  /*d490*/  FMUL.FTZ R8, R35.reuse, UR34 ;  /* 0x0000002223087c20 */ /* 0x040fe40008410000 */
[----:B------:R-:W-:Y:S02]  /*d4a0*/  FFMA.FTZ R37, R35, UR33, -R38 ;  /* 0x0000002123257c23 */ /* 0x000fe40008010826 */
[----:B------:R-:W-:Y:S02]  /*d4b0*/  FFMA.FTZ R221, R62, R103, R221 ;  /* 0x000000673edd7223 */ /* 0x000fe400000100dd */
[----:B------:R-:W-:-:S02]  /*d4c0*/  FFMA.FTZ R65, R119, R62, R65 ;  /* 0x0000003e77417223 */ /* 0x000fc40000010041 */
[----:B------:R-:W-:Y:S02]  /*d4d0*/  FADD.FTZ R62, -R146, R61 ;  /* 0x0000003d923e7221 */ /* 0x000fe40000010100 */
[C---:B------:R-:W-:Y:S02]  /*d4e0*/  FMUL.FTZ R5, R67.reuse, R36 ;  /* 0x0000002443057220 */ /* 0x040fe40000410000 */
[----:B------:R-:W-:Y:S02]  /*d4f0*/  FMUL.FTZ R6, R67, R60 ;  /* 0x0000003c43067220 */ /* 0x000fe40000410000 */
[----:B------:R-:W-:Y:S02]  /*d500*/  FFMA.FTZ R61, R147, UR33, R8 ;  /* 0x00000021933d7c23 */ /* 0x000fe40008010008 */
[----:B------:R-:W-:Y:S02]  /*d510*/  FMUL.FTZ R8, R68, R37 ;  /* 0x0000002544087220 */ /* 0x000fe40000410000 */
[----:B------:R-:W-:-:S02]  /*d520*/  FADD.FTZ R145, R145, R64 ;  /* 0x0000004091917221 */ /* 0x000fc40000010000 */
[-C--:B------:R-:W-:Y:S02]  /*d530*/  FMUL.FTZ R35, R35, R104.reuse ;  /* 0x0000006823237220 */ /* 0x080fe40000410000 */
[----:B------:R-:W-:Y:S01]  /*d540*/  FMUL.FTZ R37, R147, R104 ;  /* 0x0000006893257220 */ /* 0x000fe20000410000 */
[----:B------:R-:W-:Y:S01]  /*d550*/  LEA.HI.SX32 R147, R136, R136, 0x1b ;  /* 0x0000008888937211 */ /* 0x000fe200078fdaff */
[C---:B------:R-:W-:Y:S02]  /*d560*/  FFMA.FTZ R5, R63.reuse, R60, R5 ;  /* 0x0000003c3f057223 */ /* 0x040fe40000010005 */
[----:B------:R-:W-:Y:S02]  /*d570*/  FFMA.FTZ R6, R63, R36, -R6 ;  /* 0x000000243f067223 */ /* 0x000fe40000010806 */
[----:B------:R-:W-:Y:S02]  /*d580*/  FFMA.FTZ R63, R66, R61, R8 ;  /* 0x0000003d423f7223 */ /* 0x000fe40000010008 */
[----:B------:R-:W-:-:S02]  /*d590*/  FMUL.FTZ R8, R9, -R62 ;  /* 0x8000003e09087220 */ /* 0x000fc40000410000 */
[C---:B------:R-:W-:Y:S02]  /*d5a0*/  FMUL.FTZ R38, R68.reuse, R35 ;  /* 0x0000002344267220 */ /* 0x040fe40000410000 */
[----:B------:R-:W-:Y:S02]  /*d5b0*/  FMUL.FTZ R61, R68, R37 ;  /* 0x00000025443d7220 */ /* 0x000fe40000410000 */
[-C--:B------:R-:W-:Y:S02]  /*d5c0*/  FMUL.FTZ R9, R9, -R145.reuse ;  /* 0x8000009109097220 */ /* 0x080fe40000410000 */
[----:B------:R-:W-:Y:S02]  /*d5d0*/  FFMA.FTZ R64, R10, R145, -R8 ;  /* 0x000000910a407223 */ /* 0x000fe40000010808 */
[C---:B------:R-:W-:Y:S02]  /*d5e0*/  FFMA.FTZ R38, R66.reuse, R37, R38 ;  /* 0x0000002542267223 */ /* 0x040fe40000010026 */
[----:B------:R-:W-:-:S02]  /*d5f0*/  FFMA.FTZ R61, R66, R35, -R61 ;  /* 0x00000023423d7223 */ /* 0x000fc4000001083d */
[-C--:B------:R-:W-:Y:S02]  /*d600*/  FFMA.FTZ R9, R10, R62.reuse, R9 ;  /* 0x0000003e0a097223 */ /* 0x080fe40000010009 */
[----:B------:R-:W-:Y:S02]  /*d610*/  FMUL.FTZ R8, R121, R105 ;  /* 0x0000006979087220 */ /* 0x000fe40000410000 */
[----:B------:R-:W-:Y:S02]  /*d620*/  FMUL.FTZ R10, R39, R62 ;  /* 0x0000003e270a7220 */ /* 0x000fe40000410000 */
[----:B------:R-:W-:Y:S02]  /*d630*/  FFMA.FTZ R222, R7, R104, R222 ;  /* 0x0000006807de7223 */ /* 0x000fe400000100de */
[----:B------:R-:W-:Y:S02]  /*d640*/  FFMA.FTZ R66, R120, R7, R63 ;  /* 0x0000000778427223 */ /* 0x000fe4000001003f */
[----:B------:R-:W-:-:S02]  /*d650*/  FMUL.FTZ R7, R145, UR34 ;  /* 0x0000002291077c20 */ /* 0x000fc40008410000 */
[----:B------:R-:W-:Y:S02]  /*d660*/  FADD.FTZ R216, R65, R216 ;  /* 0x000000d841d87221 */ /* 0x000fe40000010000 */
[-C--:B------:R-:W-:Y:S02]  /*d670*/  FFMA.FTZ R39, R39, -R8.reuse, R183 ;  /* 0x8000000827277223 */ /* 0x080fe400000100b7 */
[C---:B------:R-:W-:Y:S02]  /*d680*/  FFMA.FTZ R65, R40.reuse, -R8, R184 ;  /* 0x8000000828417223 */ /* 0x040fe400000100b8 */
[----:B------:R-:W-:Y:S02]  /*d690*/  FFMA.FTZ R8, R40, R145, R10 ;  /* 0x0000009128087223 */ /* 0x000fe4000001000a */
[----:B------:R-:W-:Y:S02]  /*d6a0*/  FADD.FTZ R143, R143, R64 ;  /* 0x000000408f8f7221 */ /* 0x000fe40000010000 */
[----:B------:R-:W-:-:S02]  /*d6b0*/  FMUL.FTZ R10, R62, UR34 ;  /* 0x000000223e0a7c20 */ /* 0x000fc40008410000 */
[C---:B------:R-:W-:Y:S02]  /*d6c0*/  FFMA.FTZ R64, R62.reuse, UR33, -R7 ;  /* 0x000000213e407c23 */ /* 0x040fe40008010807 */
[-C--:B------:R-:W-:Y:S02]  /*d6d0*/  FMUL.FTZ R62, R62, R105.reuse ;  /* 0x000000693e3e7220 */ /* 0x080fe40000410000 */
[----:B------:R-:W-:Y:S02]  /*d6e0*/  FMUL.FTZ R40, R145, R105 ;  /* 0x0000006991287220 */ /* 0x000fe40000410000 */
[----:B------:R-:W-:Y:S02]  /*d6f0*/  FADD.FTZ R144, -R144, R9 ;  /* 0x0000000990907221 */ /* 0x000fe40000010100 */
[C---:B------:R-:W-:Y:S02]  /*d700*/  FMUL.FTZ R63, R39.reuse, R62 ;  /* 0x0000003e273f7220 */ /* 0x040fe40000410000 */
[----:B------:R-:W-:-:S02]  /*d710*/  FMUL.FTZ R64, R39, R64 ;  /* 0x0000004027407220 */ /* 0x000fc40000410000 */
[----:B------:R-:W-:Y:S02]  /*d720*/  FMUL.FTZ R39, R39, R40 ;  /* 0x0000002827277220 */ /* 0x000fe40000410000 */
[----:B------:R-:W-:Y:S02]  /*d730*/  FFMA.FTZ R10, R145, UR33, R10 ;  /* 0x00000021910a7c23 */ /* 0x000fe4000801000a */
[C---:B------:R-:W-:Y:S02]  /*d740*/  FMUL.FTZ R7, R11.reuse, -R144 ;  /* 0x800000900b077220 */ /* 0x040fe40000410000 */
[----:B------:R-:W-:Y:S02]  /*d750*/  FMUL.FTZ R11, R11, -R143 ;  /* 0x8000008f0b0b7220 */ /* 0x000fe40000410000 */
[----:B------:R-:W-:Y:S02]  /*d760*/  FMUL.FTZ R9, R122, R106 ;  /* 0x0000006a7a097220 */ /* 0x000fe40000410000 */
[----:B------:R-:W-:-:S02]  /*d770*/  FFMA.FTZ R63, R65, R40, R63 ;  /* 0x00000028413f7223 */ /* 0x000fc4000001003f */
[C---:B------:R-:W-:Y:S02]  /*d780*/  FFMA.FTZ R39, R65.reuse, R62, -R39 ;  /* 0x0000003e41277223 */ /* 0x040fe40000010827 */
[----:B------:R-:W-:Y:S02]  /*d790*/  FFMA.FTZ R65, R65, R10, R64 ;  /* 0x0000000a41417223 */ /* 0x000fe40000010040 */
[----:B------:R-:W-:Y:S02]  /*d7a0*/  FADD.FTZ R215, R66, R215 ;  /* 0x000000d742d77221 */ /* 0x000fe40000010000 */
[C---:B------:R-:W-:Y:S02]  /*d7b0*/  FFMA.FTZ R10, R12.reuse, R143, -R7 ;  /* 0x0000008f0c0a7223 */ /* 0x040fe40000010807 */
[-C--:B------:R-:W-:Y:S02]  /*d7c0*/  FFMA.FTZ R11, R12, R144.reuse, R11 ;  /* 0x000000900c0b7223 */ /* 0x080fe4000001000b */
[----:B------:R-:W-:-:S02]  /*d7d0*/  FMUL.FTZ R64, R41, R144 ;  /* 0x0000009029407220 */ /* 0x000fc40000410000 */
[-C--:B------:R-:W-:Y:S02]  /*d7e0*/  FFMA.FTZ R66, R41, -R9.reuse, R181 ;  /* 0x8000000929427223 */ /* 0x080fe400000100b5 */
[C---:B------:R-:W-:Y:S02]  /*d7f0*/  FFMA.FTZ R12, R42.reuse, -R9, R182 ;  /* 0x800000092a0c7223 */ /* 0x040fe400000100b6 */
[----:B------:R-:W-:Y:S02]  /*d800*/  FMUL.FTZ R9, R143, UR34 ;  /* 0x000000228f097c20 */ /* 0x000fe40008410000 */
[----:B------:R-:W-:Y:S02]  /*d810*/  FFMA.FTZ R7, R42, R143, R64 ;  /* 0x0000008f2a077223 */ /* 0x000fe40000010040 */
[C---:B------:R-:W-:Y:S02]  /*d820*/  FMUL.FTZ R42, R144.reuse, UR34 ;  /* 0x00000022902a7c20 */ /* 0x040fe40008410000 */
[----:B------:R-:W-:-:S02]  /*d830*/  FFMA.FTZ R67, R144, UR33, -R9 ;  /* 0x0000002190437c23 */ /* 0x000fc40008010809 */
[----:B------:R-:W-:Y:S02]  /*d840*/  FFMA.FTZ R9, R143, UR33, R42 ;  /* 0x000000218f097c23 */ /* 0x000fe4000801002a */
[----:B------:R-:W-:Y:S02]  /*d850*/  FADD.FTZ R142, -R142, R11 ;  /* 0x0000000b8e8e7221 */ /* 0x000fe40000010100 */
[----:B------:R-:W-:Y:S02]  /*d860*/  FMUL.FTZ R67, R66, R67 ;  /* 0x0000004342437220 */ /* 0x000fe40000410000 */
[----:B------:R-:W-:Y:S02]  /*d870*/  FFMA.FTZ R223, R8, R105, R223 ;  /* 0x0000006908df7223 */ /* 0x000fe400000100df */
[----:B------:R-:W-:Y:S02]  /*d880*/  FFMA.FTZ R69, R121, R8, R65 ;  /* 0x0000000879457223 */ /* 0x000fe40000010041 */
[----:B------:R-:W-:-:S02]  /*d890*/  FADD.FTZ R141, R141, R10 ;  /* 0x0000000a8d8d7221 */ /* 0x000fc40000010000 */
[----:B------:R-:W-:Y:S02]  /*d8a0*/  FFMA.FTZ R67, R12, R9, R67 ;  /* 0x000000090c437223 */ /* 0x000fe40000010043 */
[-C--:B------:R-:W-:Y:S02]  /*d8b0*/  FMUL.FTZ R8, R13, -R142.reuse ;  /* 0x8000008e0d087220 */ /* 0x080fe40000410000 */
[----:B------:R-:W-:Y:S02]  /*d8c0*/  FMUL.FTZ R9, R123, R107 ;  /* 0x0000006b7b097220 */ /* 0x000fe40000410000 */
[----:B------:R-:W-:Y:S02]  /*d8d0*/  FMUL.FTZ R11, R43, R142 ;  /* 0x0000008e2b0b7220 */ /* 0x000fe40000410000 */
[-C--:B------:R-:W-:Y:S02]  /*d8e0*/  FMUL.FTZ R65, R144, R106.reuse ;  /* 0x0000006a90417220 */ /* 0x080fe40000410000 */
[----:B------:R-:W-:Y:S01]  /*d8f0*/  FMUL.FTZ R41, R143, R106 ;  /* 0x0000006a8f297220 */ /* 0x000fe20000410000 */
[----:B------:R-:W-:Y:S01]  /*d900*/  IADD3 R143, R136, 0x200, RZ ;  /* 0x00000200888f7810 */ /* 0x000fe20007ffe0ff */
[----:B------:R-:W-:-:S02]  /*d910*/  FMUL.FTZ R13, R13, -R141 ;  /* 0x8000008d0d0d7220 */ /* 0x000fc40000410000 */
[----:B------:R-:W-:Y:S02]  /*d920*/  FFMA.FTZ R10, R14, R141, -R8 ;  /* 0x0000008d0e0a7223 */ /* 0x000fe40000010808 */
[----:B------:R-:W-:Y:S02]  /*d930*/  FFMA.FTZ R43, R43, -R9, R179 ;  /* 0x800000092b2b7223 */ /* 0x000fe400000100b3 */
[----:B------:R-:W-:Y:S02]  /*d940*/  FFMA.FTZ R8, R44, R141, R11 ;  /* 0x0000008d2c087223 */ /* 0x000fe4000001000b */
[C---:B------:R-:W-:Y:S02]  /*d950*/  FMUL.FTZ R42, R66.reuse, R65 ;  /* 0x00000041422a7220 */ /* 0x040fe40000410000 */
[----:B------:R-:W-:Y:S02]  /*d960*/  FMUL.FTZ R64, R66, R41 ;  /* 0x0000002942407220 */ /* 0x000fe40000410000 */
[----:B------:R-:W-:-:S02]  /*d970*/  FFMA.FTZ R9, R44, -R9, R180 ;  /* 0x800000092c097223 */ /* 0x000fc400000100b4 */
[C---:B------:R-:W-:Y:S02]  /*d980*/  FMUL.FTZ R11, R141.reuse, UR34 ;  /* 0x000000228d0b7c20 */ /* 0x040fe40008410000 */
[----:B------:R-:W-:Y:S02]  /*d990*/  FMUL.FTZ R44, R141, R107 ;  /* 0x0000006b8d2c7220 */ /* 0x000fe40000410000 */
[----:B------:R-:W-:Y:S02]  /*d9a0*/  FFMA.FTZ R13, R14, R142, R13 ;  /* 0x0000008e0e0d7223 */ /* 0x000fe4000001000d */
[C---:B------:R-:W-:Y:S02]  /*d9b0*/  FFMA.FTZ R42, R12.reuse, R41, R42 ;  /* 0x000000290c2a7223 */ /* 0x040fe4000001002a */
[----:B------:R-:W-:Y:S02]  /*d9c0*/  FFMA.FTZ R64, R12, R65, -R64 ;  /* 0x000000410c407223 */ /* 0x000fe40000010840 */
[----:B------:R-:W-:-:S02]  /*d9d0*/  FFMA.FTZ R224, R7, R106, R224 ;  /* 0x0000006a07e07223 */ /* 0x000fc400000100e0 */
[----:B------:R-:W-:Y:S02]  /*d9e0*/  FFMA.FTZ R68, R122, R7, R67 ;  /* 0x000000077a447223 */ /* 0x000fe40000010043 */
[C---:B------:R-:W-:Y:S02]  /*d9f0*/  FFMA.FTZ R14, R142.reuse, UR33, -R11 ;  /* 0x000000218e0e7c23 */ /* 0x040fe4000801080b */
[C---:B------:R-:W-:Y:S02]  /*da00*/  FMUL.FTZ R66, R142.reuse, R107 ;  /* 0x0000006b8e427220 */ /* 0x040fe40000410000 */
[----:B------:R-:W-:Y:S02]  /*da10*/  FMUL.FTZ R12, R142, UR34 ;  /* 0x000000228e0c7c20 */ /* 0x000fe40008410000 */
[----:B------:R-:W-:Y:S02]  /*da20*/  FMUL.FTZ R7, R43, R44 ;  /* 0x0000002c2b077220 */ /* 0x000fe40000410000 */
[----:B------:R-:W-:-:S02]  /*da30*/  FADD.FTZ R140, -R140, R13 ;  /* 0x0000000d8c8c7221 */ /* 0x000fc40000010100 */
[C---:B------:R-:W-:Y:S02]  /*da40*/  FMUL.FTZ R67, R43.reuse, R66 ;  /* 0x000000422b437220 */ /* 0x040fe40000410000 */
[----:B------:R-:W-:Y:S02]  /*da50*/  FMUL.FTZ R14, R43, R14 ;  /* 0x0000000e2b0e7220 */ /* 0x000fe40000410000 */
[----:B------:R-:W-:Y:S01]  /*da60*/  FFMA.FTZ R12, R141, UR33, R12 ;  /* 0x000000218d0c7c23 */ /* 0x000fe2000801000c */
[C---:B------:R-:W-:Y:S01]  /*da70*/  IADD3 R141, R136.reuse, 0xf80, RZ ;  /* 0x00000f80888d7810 */ /* 0x040fe20007ffe0ff */
[----:B------:R-:W-:Y:S02]  /*da80*/  FFMA.FTZ R43, R9, R66, -R7 ;  /* 0x00000042092b7223 */ /* 0x000fe40000010807 */
[----:B------:R-:W-:Y:S01]  /*da90*/  FADD.FTZ R70, R139, R10 ;  /* 0x0000000a8b467221 */ /* 0x000fe20000010000 */
[----:B------:R-:W-:Y:S01]  /*daa0*/  IADD3 R139, R136, 0xf00, RZ ;  /* 0x00000f00888b7810 */ /* 0x000fe20007ffe0ff */
[----:B------:R-:W-:-:S02]  /*dab0*/  FMUL.FTZ R7, R15, -R140 ;  /* 0x8000008c0f077220 */ /* 0x000fc40000410000 */
[----:B------:R-:W-:Y:S02]  /*dac0*/  FMUL.FTZ R11, R45, R140 ;  /* 0x0000008c2d0b7220 */ /* 0x000fe40000410000 */
[C---:B------:R-:W-:Y:S02]  /*dad0*/  FFMA.FTZ R67, R9.reuse, R44, R67 ;  /* 0x0000002c09437223 */ /* 0x040fe40000010043 */
[----:B------:R-:W-:Y:S02]  /*dae0*/  FFMA.FTZ R13, R9, R12, R14 ;  /* 0x0000000c090d7223 */ /* 0x000fe4000001000e */
[----:B------:R-:W-:Y:S02]  /*daf0*/  FMUL.FTZ R9, R124, R108 ;  /* 0x0000006c7c097220 */ /* 0x000fe40000410000 */
[-C--:B------:R-:W-:Y:S02]  /*db00*/  FFMA.FTZ R10, R16, R70.reuse, -R7 ;  /* 0x00000046100a7223 */ /* 0x080fe40000010807 */
[----:B------:R-:W-:-:S02]  /*db10*/  FFMA.FTZ R7, R46, R70, R11 ;  /* 0x000000462e077223 */ /* 0x000fc4000001000b */
[----:B------:R-:W-:Y:S02]  /*db20*/  FMUL.FTZ R11, R70, UR34 ;  /* 0x00000022460b7c20 */ /* 0x000fe40008410000 */
[----:B------:R-:W-:Y:S02]  /*db30*/  FMUL.FTZ R15, R15, -R70 ;  /* 0x800000460f0f7220 */ /* 0x000fe40000410000 */
[----:B------:R-:W-:Y:S02]  /*db40*/  FADD.FTZ R208, R69, R208 ;  /* 0x000000d045d07221 */ /* 0x000fe40000010000 */
[-C--:B------:R-:W-:Y:S02]  /*db50*/  FFMA.FTZ R14, R45, -R9.reuse, R177 ;  /* 0x800000092d0e7223 */ /* 0x080fe400000100b1 */
[----:B------:R-:W-:Y:S02]  /*db60*/  FFMA.FTZ R12, R46, -R9, R178 ;  /* 0x800000092e0c7223 */ /* 0x000fe400000100b2 */
[----:B------:R-:W-:-:S02]  /*db70*/  FMUL.FTZ R69, R140, R108 ;  /* 0x0000006c8c457220 */ /* 0x000fc40000410000 */
[----:B------:R-:W-:Y:S02]  /*db80*/  FMUL.FTZ R45, R70, R108 ;  /* 0x0000006c462d7220 */ /* 0x000fe40000410000 */
[C---:B------:R-:W-:Y:S02]  /*db90*/  FMUL.FTZ R9, R140.reuse, UR34 ;  /* 0x000000228c097c20 */ /* 0x040fe40008410000 */
[----:B------:R-:W-:Y:S02]  /*dba0*/  FFMA.FTZ R11, R140, UR33, -R11 ;  /* 0x000000218c0b7c23 */ /* 0x000fe4000801080b */
[----:B------:R-:W-:Y:S02]  /*dbb0*/  FFMA.FTZ R15, R16, R140, R15 ;  /* 0x0000008c100f7223 */ /* 0x000fe4000001000f */
[----:B------:R-:W-:Y:S02]  /*dbc0*/  FADD.FTZ R207, R68, R207 ;  /* 0x000000cf44cf7221 */ /* 0x000fe40000010000 */
[----:B------:R-:W-:-:S02]  /*dbd0*/  FMUL.FTZ R68, R14, R69 ;  /* 0x000000450e447220 */ /* 0x000fc40000410000 */
[----:B------:R-:W-:Y:S02]  /*dbe0*/  FMUL.FTZ R46, R14, R45 ;  /* 0x0000002d0e2e7220 */ /* 0x000fe40000410000 */
[----:B------:R-:W-:Y:S02]  /*dbf0*/  FFMA.FTZ R9, R70, UR33, R9 ;  /* 0x0000002146097c23 */ /* 0x000fe40008010009 */
[----:B------:R-:W-:Y:S02]  /*dc00*/  FMUL.FTZ R11, R14, R11 ;  /* 0x0000000b0e0b7220 */ /* 0x000fe40000410000 */
[----:B------:R-:W-:Y:S02]  /*dc10*/  FFMA.FTZ R225, R8, R107, R225 ;  /* 0x0000006b08e17223 */ /* 0x000fe400000100e1 */
[----:B------:R-:W-:Y:S02]  /*dc20*/  FFMA.FTZ R13, R123, R8, R13 ;  /* 0x000000087b0d7223 */ /* 0x000fe4000001000d */
[----:B------:R-:W-:-:S02]  /*dc30*/  FADD.FTZ R138, -R138, R15 ;  /* 0x0000000f8a8a7221 */ /* 0x000fc40000010100 */
[----:B------:R-:W-:Y:S02]  /*dc40*/  FMUL.FTZ R8, R125, R109 ;  /* 0x0000006d7d087220 */ /* 0x000fe40000410000 */
[C---:B------:R-:W-:Y:S02]  /*dc50*/  FFMA.FTZ R68, R12.reuse, R45, R68 ;  /* 0x0000002d0c447223 */ /* 0x040fe40000010044 */
[C---:B------:R-:W-:Y:S02]  /*dc60*/  FFMA.FTZ R46, R12.reuse, R69, -R46 ;  /* 0x000000450c2e7223 */ /* 0x040fe4000001082e */
[----:B------:R-:W-:Y:S02]  /*dc70*/  FFMA.FTZ R12, R12, R9, R11 ;  /* 0x000000090c0c7223 */ /* 0x000fe4000001000b */
[----:B------:R-:W-:Y:S01]  /*dc80*/  FADD.FTZ R70, R137, R10 ;  /* 0x0000000a89467221 */ /* 0x000fe20000010000 */
[----:B------:R-:W-:Y:S01]  /*dc90*/  IADD3 R137, R136, 0xe80, RZ ;  /* 0x00000e8088897810 */ /* 0x000fe20007ffe0ff */
[----:B------:R-:W-:-:S02]  /*dca0*/  FADD.FTZ R206, R13, R206 ;  /* 0x000000ce0dce7221 */ /* 0x000fc40000010000 */
[C---:B------:R-:W-:Y:S02]  /*dcb0*/  FMUL.FTZ R11, R47.reuse, R138 ;  /* 0x0000008a2f0b7220 */ /* 0x040fe40000410000 */
[-C--:B------:R-:W-:Y:S02]  /*dcc0*/  FFMA.FTZ R47, R47, -R8.reuse, R175 ;  /* 0x800000082f2f7223 */ /* 0x080fe400000100af */
[----:B------:R-:W-:Y:S02]  /*dcd0*/  FFMA.FTZ R13, R48, -R8, R176 ;  /* 0x80000008300d7223 */ /* 0x000fe400000100b0 */
[C---:B------:R-:W-:Y:S02]  /*dce0*/  FMUL.FTZ R9, R17.reuse, -R138 ;  /* 0x8000008a11097220 */ /* 0x040fe40000410000 */
[----:B------:R-:W-:Y:S02]  /*dcf0*/  FMUL.FTZ R8, R138, UR34 ;  /* 0x000000228a087c20 */ /* 0x000fe40008410000 */
[----:B------:R-:W-:-:S02]  /*dd00*/  FMUL.FTZ R17, R17, -R70 ;  /* 0x8000004611117220 */ /* 0x000fc40000410000 */
[-C--:B------:R-:W-:Y:S02]  /*dd10*/  FFMA.FTZ R9, R18, R70.reuse, -R9 ;  /* 0x0000004612097223 */ /* 0x080fe40000010809 */
[----:B------:R-:W-:Y:S02]  /*dd20*/  FFMA.FTZ R14, R48, R70, R11 ;  /* 0x00000046300e7223 */ /* 0x000fe4000001000b */
[C---:B------:R-:W-:Y:S02]  /*dd30*/  FMUL.FTZ R10, R70.reuse, UR34 ;  /* 0x00000022460a7c20 */ /* 0x040fe40008410000 */
[C---:B------:R-:W-:Y:S02]  /*dd40*/  FFMA.FTZ R8, R70.reuse, UR33, R8 ;  /* 0x0000002146087c23 */ /* 0x040fe40008010008 */
[----:B------:R-:W-:Y:S02]  /*dd50*/  FMUL.FTZ R70, R70, R109 ;  /* 0x0000006d46467220 */ /* 0x000fe40000410000 */
[----:B------:R-:W-:-:S02]  /*dd60*/  FFMA.FTZ R18, R18, R138, R17 ;  /* 0x0000008a12127223 */ /* 0x000fc40000010011 */
[----:B------:R-:W-:Y:S02]  /*dd70*/  FFMA.FTZ R226, R7, R108, R226 ;  /* 0x0000006c07e27223 */ /* 0x000fe400000100e2 */
[----:B------:R-:W-:Y:S02]  /*dd80*/  FFMA.FTZ R12, R124, R7, R12 ;  /* 0x000000077c0c7223 */ /* 0x000fe4000001000c */
[C---:B------:R-:W-:Y:S02]  /*dd90*/  FFMA.FTZ R10, R138.reuse, UR33, -R10 ;  /* 0x000000218a0a7c23 */ /* 0x040fe4000801080a */
[----:B------:R-:W-:Y:S02]  /*dda0*/  FMUL.FTZ R48, R138, R109 ;  /* 0x0000006d8a307220 */ /* 0x000fe40000410000 */
[----:B------:R-:W-:Y:S02]  /*ddb0*/  FMUL.FTZ R7, R47, R70 ;  /* 0x000000462f077220 */ /* 0x000fe40000410000 */
[----:B------:R-:W-:-:S02]  /*ddc0*/  FADD.FTZ R18, -R155, R18 ;  /* 0x000000129b127221 */ /* 0x000fc40000010100 */
[----:B------:R-:W-:Y:S02]  /*ddd0*/  FADD.FTZ R156, R156, R9 ;  /* 0x000000099c9c7221 */ /* 0x000fe40000010000 */
[C---:B------:R-:W-:Y:S02]  /*dde0*/  FMUL.FTZ R71, R47.reuse, R48 ;  /* 0x000000302f477220 */ /* 0x040fe40000410000 */
[----:B------:R-:W-:Y:S02]  /*ddf0*/  FMUL.FTZ R10, R47, R10 ;  /* 0x0000000a2f0a7220 */ /* 0x000fe40000410000 */
[----:B------:R-:W-:Y:S02]  /*de00*/  FFMA.FTZ R47, R13, R48, -R7 ;  /* 0x000000300d2f7223 */ /* 0x000fe40000010807 */
[C---:B------:R-:W-:Y:S02]  /*de10*/  FMUL.FTZ R7, R19.reuse, -R18 ;  /* 0x8000001213077220 */ /* 0x040fe40000410000 */
[----:B------:R-:W-:-:S02]  /*de20*/  FMUL.FTZ R19, R19, -R156 ;  /* 0x8000009c13137220 */ /* 0x000fc40000410000 */
[C---:B------:R-:W-:Y:S02]  /*de30*/  FFMA.FTZ R7, R20.reuse, R156, -R7 ;  /* 0x0000009c14077223 */ /* 0x040fe40000010807 */
[C---:B------:R-:W-:Y:S02]  /*de40*/  FFMA.FTZ R71, R13.reuse, R70, R71 ;  /* 0x000000460d477223 */ /* 0x040fe40000010047 */
[----:B------:R-:W-:Y:S02]  /*de50*/  FFMA.FTZ R20, R20, R18, R19 ;  /* 0x0000001214147223 */ /* 0x000fe40000010013 */
[----:B------:R-:W-:Y:S02]  /*de60*/  FFMA.FTZ R13, R13, R8, R10 ;  /* 0x000000080d0d7223 */ /* 0x000fe4000001000a */
[----:B------:R-:W-:Y:S02]  /*de70*/  FMUL.FTZ R8, R126, R110 ;  /* 0x0000006e7e087220 */ /* 0x000fe40000410000 */
[----:B------:R-:W-:-:S02]  /*de80*/  FMUL.FTZ R9, R49, R18 ;  /* 0x0000001231097220 */ /* 0x000fc40000410000 */
[----:B------:R-:W-:Y:S02]  /*de90*/  FADD.FTZ R158, R158, R7 ;  /* 0x000000079e9e7221 */ /* 0x000fe40000010000 */
[----:B------:R-:W-:Y:S02]  /*dea0*/  FMUL.FTZ R7, R18, UR34 ;  /* 0x0000002212077c20 */ /* 0x000fe40008410000 */
[----:B------:R-:W-:Y:S02]  /*deb0*/  FADD.FTZ R20, -R157, R20 ;  /* 0x000000149d147221 */ /* 0x000fe40000010100 */
[----:B------:R-:W-:Y:S02]  /*dec0*/  FADD.FTZ R205, R12, R205 ;  /* 0x000000cd0ccd7221 */ /* 0x000fe40000010000 */
[-C--:B------:R-:W-:Y:S02]  /*ded0*/  FFMA.FTZ R12, R49, -R8.reuse, R173 ;  /* 0x80000008310c7223 */ /* 0x080fe400000100ad */
[----:B------:R-:W-:-:S02]  /*dee0*/  FFMA.FTZ R10, R50, -R8, R174 ;  /* 0x80000008320a7223 */ /* 0x000fc400000100ae */
[----:B------:R-:W-:Y:S02]  /*def0*/  FFMA.FTZ R15, R50, R156, R9 ;  /* 0x0000009c320f7223 */ /* 0x000fe40000010009 */
[C---:B------:R-:W-:Y:S02]  /*df00*/  FMUL.FTZ R8, R156.reuse, UR34 ;  /* 0x000000229c087c20 */ /* 0x040fe40008410000 */
[----:B------:R-:W-:Y:S02]  /*df10*/  FFMA.FTZ R9, R156, UR33, R7 ;  /* 0x000000219c097c23 */ /* 0x000fe40008010007 */
[C---:B------:R-:W-:Y:S02]  /*df20*/  FMUL.FTZ R7, R21.reuse, -R20 ;  /* 0x8000001415077220 */ /* 0x040fe40000410000 */
[----:B------:R-:W-:Y:S02]  /*df30*/  FMUL.FTZ R21, R21, -R158 ;  /* 0x8000009e15157220 */ /* 0x000fe40000410000 */
[----:B------:R-:W-:-:S02]  /*df40*/  FFMA.FTZ R11, R18, UR33, -R8 ;  /* 0x00000021120b7c23 */ /* 0x000fc40008010808 */
[----:B------:R-:W-:Y:S02]  /*df50*/  FFMA.FTZ R13, R125, R14, R13 ;  /* 0x0000000e7d0d7223 */ /* 0x000fe4000001000d */
[----:B------:R-:W-:Y:S02]  /*df60*/  FFMA.FTZ R8, R22, R20, R21 ;  /* 0x0000001416087223 */ /* 0x000fe40000010015 */
[-C--:B------:R-:W-:Y:S02]  /*df70*/  FMUL.FTZ R49, R18, R110.reuse ;  /* 0x0000006e12317220 */ /* 0x080fe40000410000 */
[----:B------:R-:W-:Y:S02]  /*df80*/  FMUL.FTZ R73, R156, R110 ;  /* 0x0000006e9c497220 */ /* 0x000fe40000410000 */
[----:B------:R-:W-:Y:S02]  /*df90*/  FMUL.FTZ R11, R12, R11 ;  /* 0x0000000b0c0b7220 */ /* 0x000fe40000410000 */
[----:B------:R-:W-:-:S02]  /*dfa0*/  FFMA.FTZ R7, R22, R158, -R7 ;  /* 0x0000009e16077223 */ /* 0x000fc40000010807 */
[----:B------:R-:W-:Y:S02]  /*dfb0*/  FADD.FTZ R204, R13, R204 ;  /* 0x000000cc0dcc7221 */ /* 0x000fe40000010000 */
[----:B------:R-:W-:Y:S02]  /*dfc0*/  FADD.FTZ R159, -R159, R8 ;  /* 0x000000089f9f7221 */ /* 0x000fe40000010100 */
[C---:B------:R-:W-:Y:S02]  /*dfd0*/  FMUL.FTZ R13, R12.reuse, R49 ;  /* 0x000000310c0d7220 */ /* 0x040fe40000410000 */
[----:B------:R-:W-:Y:S02]  /*dfe0*/  FMUL.FTZ R50, R12, R73 ;  /* 0x000000490c327220 */ /* 0x000fe40000410000 */
[----:B------:R-:W-:Y:S02]  /*dff0*/  FFMA.FTZ R12, R10, R9, R11 ;  /* 0x000000090a0c7223 */ /* 0x000fe4000001000b */
[----:B------:R-:W-:-:S02]  /*e000*/  FADD.FTZ R7, R160, R7 ;  /* 0x00000007a0077221 */ /* 0x000fc40000010000 */
[----:B------:R-:W-:Y:S02]  /*e010*/  FMUL.FTZ R9, R127, R111 ;  /* 0x0000006f7f097220 */ /* 0x000fe40000410000 */
[----:B------:R-:W-:Y:S02]  /*e020*/  FMUL.FTZ R8, R23, -R159 ;  /* 0x8000009f17087220 */ /* 0x000fe40000410000 */
[----:B------:R-:W-:Y:S02]  /*e030*/  FFMA.FTZ R22, R10, R73, R13 ;  /* 0x000000490a167223 */ /* 0x000fe4000001000d */
[----:B------:R-:W-:Y:S02]  /*e040*/  FMUL.FTZ R11, R51, R20 ;  /* 0x00000014330b7220 */ /* 0x000fe40000410000 */
[----:B------:R-:W-:Y:S02]  /*e050*/  FMUL.FTZ R23, R23, -R7 ;  /* 0x8000000717177220 */ /* 0x000fe40000410000 */
[----:B------:R-:W-:-:S02]  /*e060*/  FFMA.FTZ R51, R51, -R9, R171 ;  /* 0x8000000933337223 */ /* 0x000fc400000100ab */
[----:B------:R-:W-:Y:S02]  /*e070*/  FFMA.FTZ R13, R52, -R9, R172 ;  /* 0x80000009340d7223 */ /* 0x000fe400000100ac */
[----:B------:R-:W-:Y:S02]  /*e080*/  FFMA.FTZ R9, R24, R7, -R8 ;  /* 0x0000000718097223 */ /* 0x000fe40000010808 */
[----:B------:R-:W-:Y:S02]  /*e090*/  FFMA.FTZ R50, R10, R49, -R50 ;  /* 0x000000310a327223 */ /* 0x000fe40000010832 */
[----:B------:R-:W-:Y:S02]  /*e0a0*/  FFMA.FTZ R10, R52, R158, R11 ;  /* 0x0000009e340a7223 */ /* 0x000fe4000001000b */
[----:B------:R-:W-:Y:S02]  /*e0b0*/  FFMA.FTZ R8, R24, R159, R23 ;  /* 0x0000009f18087223 */ /* 0x000fe40000010017 */
[----:B------:R-:W-:-:S02]  /*e0c0*/  FFMA.FTZ R11, R126, R15, R12 ;  /* 0x0000000f7e0b7223 */ /* 0x000fc4000001000c */
[----:B------:R-:W-:Y:S02]  /*e0d0*/  FMUL.FTZ R12, R158, UR34 ;  /* 0x000000229e0c7c20 */ /* 0x000fe40008410000 */
[----:B------:R-:W-:Y:S02]  /*e0e0*/  FADD.FTZ R162, R162, R9 ;  /* 0x00000009a2a27221 */ /* 0x000fe40000010000 */
[----:B------:R-:W-:Y:S02]  /*e0f0*/  FMUL.FTZ R9, R20, UR34 ;  /* 0x0000002214097c20 */ /* 0x000fe40008410000 */
[----:B------:R-:W-:Y:S02]  /*e100*/  FADD.FTZ R161, -R161, R8 ;  /* 0x00000008a1a17221 */ /* 0x000fe40000010100 */
[----:B------:R-:W-:Y:S02]  /*e110*/  FFMA.FTZ R227, R14, R109, R227 ;  /* 0x0000006d0ee37223 */ /* 0x000fe400000100e3 */
[----:B------:R-:W-:-:S02]  /*e120*/  FFMA.FTZ R14, R20, UR33, -R12 ;  /* 0x00000021140e7c23 */ /* 0x000fc4000801080c */
[----:B------:R-:W-:Y:S02]  /*e130*/  FFMA.FTZ R12, R158, UR33, R9 ;  /* 0x000000219e0c7c23 */ /* 0x000fe40008010009 */
[CC--:B------:R-:W-:Y:S02]  /*e140*/  FMUL.FTZ R9, R25.reuse, -R161.reuse ;  /* 0x800000a119097220 */ /* 0x0c0fe40000410000 */
[-C--:B------:R-:W-:Y:S02]  /*e150*/  FMUL.FTZ R25, R25, -R162.reuse ;  /* 0x800000a219197220 */ /* 0x080fe40000410000 */
[C---:B------:R-:W-:Y:S02]  /*e160*/  FFMA.FTZ R9, R26.reuse, R162, -R9 ;  /* 0x000000a21a097223 */ /* 0x040fe40000010809 */
[----:B------:R-:W-:Y:S02]  /*e170*/  FFMA.FTZ R26, R26, R161, R25 ;  /* 0x000000a11a1a7223 */ /* 0x000fe40000010019 */
[----:B------:R-:W-:-:S02]  /*e180*/  FADD.FTZ R164, R164, R9 ;  /* 0x00000009a4a47221 */ /* 0x000fc40000010000 */
[----:B------:R-:W-:Y:S02]  /*e190*/  FADD.FTZ R163, -R163, R26 ;  /* 0x0000001aa3a37221 */ /* 0x000fe40000010100 */
[----:B------:R-:W-:Y:S02]  /*e1a0*/  FMUL.FTZ R24, R20, R111 ;  /* 0x0000006f14187220 */ /* 0x000fe40000410000 */
[CC--:B------:R-:W-:Y:S02]  /*e1b0*/  FMUL.FTZ R9, R27.reuse, -R163.reuse ;  /* 0x800000a31b097220 */ /* 0x0c0fe40000410000 */
[-C--:B------:R-:W-:Y:S02]  /*e1c0*/  FMUL.FTZ R27, R27, -R164.reuse ;  /* 0x800000a41b1b7220 */ /* 0x080fe40000410000 */
[C---:B------:R-:W-:Y:S02]  /*e1d0*/  FFMA.FTZ R9, R28.reuse, R164, -R9 ;  /* 0x000000a41c097223 */ /* 0x040fe40000010809 */
[----:B------:R-:W-:-:S02]  /*e1e0*/  FFMA.FTZ R28, R28, R163, R27 ;  /* 0x000000a31c1c7223 */ /* 0x000fc4000001001b */
[----:B------:R-:W-:Y:S02]  /*e1f0*/  FMUL.FTZ R14, R51, R14 ;  /* 0x0000000e330e7220 */ /* 0x000fe40000410000 */
[----:B------:R-:W-:Y:S02]  /*e200*/  FADD.FTZ R165, -R165, R28 ;  /* 0x0000001ca5a57221 */ /* 0x000fe40000010100 */
[----:B------:R-:W-:Y:S02]  /*e210*/  FADD.FTZ R166, R166, R9 ;  /* 0x00000009a6a67221 */ /* 0x000fe40000010000 */
[----:B------:R-:W-:Y:S02]  /*e220*/  FMUL.FTZ R52, R158, R111 ;  /* 0x0000006f9e347220 */ /* 0x000fe40000410000 */
[----:B------:R-:W-:Y:S02]  /*e230*/  FMUL.FTZ R8, R128, R112 ;  /* 0x0000007080087220 */ /* 0x000fe40000410000 */
[----:B------:R-:W-:-:S02]  /*e240*/  FMUL.FTZ R18, R7, UR34 ;  /* 0x0000002207127c20 */ /* 0x000fc40008410000 */
[----:B------:R-:W-:Y:S02]  /*e250*/  FMUL.FTZ R9, R29, -R165 ;  /* 0x800000a51d097220 */ /* 0x000fe40000410000 */
[----:B------:R-:W-:Y:S02]  /*e260*/  FMUL.FTZ R23, R51, R24 ;  /* 0x0000001833177220 */ /* 0x000fe40000410000 */
[----:B------:R-:W-:Y:S02]  /*e270*/  FFMA.FTZ R12, R13, R12, R14 ;  /* 0x0000000c0d0c7223 */ /* 0x000fe4000001000e */
[----:B------:R-:W-:Y:S02]  /*e280*/  FMUL.FTZ R29, R29, -R166 ;  /* 0x800000a61d1d7220 */ /* 0x000fe40000410000 */
[----:B------:R-:W-:Y:S02]  /*e290*/  FMUL.FTZ R51, R51, R52 ;  /* 0x0000003433337220 */ /* 0x000fe40000410000 */
[----:B------:R-:W-:-:S02]  /*e2a0*/  FFMA.FTZ R14, R53, -R8, R169 ;  /* 0x80000008350e7223 */ /* 0x000fc400000100a9 */
[----:B------:R-:W-:Y:S02]  /*e2b0*/  FFMA.FTZ R228, R15, R110, R228 ;  /* 0x0000006e0fe47223 */ /* 0x000fe400000100e4 */
[----:B------:R-:W-:Y:S02]  /*e2c0*/  FMUL.FTZ R53, R53, R159 ;  /* 0x0000009f35357220 */ /* 0x000fe40000410000 */
[C---:B------:R-:W-:Y:S02]  /*e2d0*/  FMUL.FTZ R16, R159.reuse, UR34 ;  /* 0x000000229f107c20 */ /* 0x040fe40008410000 */
[----:B------:R-:W-:Y:S02]  /*e2e0*/  FFMA.FTZ R15, R159, UR33, -R18 ;  /* 0x000000219f0f7c23 */ /* 0x000fe40008010812 */
[C---:B------:R-:W-:Y:S02]  /*e2f0*/  FFMA.FTZ R9, R30.reuse, R166, -R9 ;  /* 0x000000a61e097223 */ /* 0x040fe40000010809 */
[----:B------:R-:W-:-:S02]  /*e300*/  FFMA.FTZ R30, R30, R165, R29 ;  /* 0x000000a51e1e7223 */ /* 0x000fc4000001001d */
[C---:B------:R-:W-:Y:S02]  /*e310*/  FFMA.FTZ R23, R13.reuse, R52, R23 ;  /* 0x000000340d177223 */ /* 0x040fe40000010017 */
[----:B------:R-:W-:Y:S02]  /*e320*/  FFMA.FTZ R25, R13, R24, -R51 ;  /* 0x000000180d197223 */ /* 0x000fe40000010833 */
[C---:B------:R-:W-:Y:S02]  /*e330*/  FFMA.FTZ R8, R54.reuse, -R8, R170 ;  /* 0x8000000836087223 */ /* 0x040fe400000100aa */
[----:B------:R-:W-:Y:S02]  /*e340*/  FFMA.FTZ R54, R54, R7, R53 ;  /* 0x0000000736367223 */ /* 0x000fe40000010035 */
[C---:B------:R-:W-:Y:S02]  /*e350*/  FFMA.FTZ R13, R7.reuse, UR33, R16 ;  /* 0x00000021070d7c23 */ /* 0x040fe40008010010 */
[----:B------:R-:W-:-:S02]  /*e360*/  FMUL.FTZ R51, R7, R112 ;  /* 0x0000007007337220 */ /* 0x000fc40000410000 */
[----:B------:R-:W-:Y:S02]  /*e370*/  FMUL.FTZ R27, R159, R112 ;  /* 0x000000709f1b7220 */ /* 0x000fe40000410000 */
[----:B------:R-:W-:Y:S02]  /*e380*/  FMUL.FTZ R7, R14, R15 ;  /* 0x0000000f0e077220 */ /* 0x000fe40000410000 */
[----:B------:R-:W-:Y:S02]  /*e390*/  FMUL.FTZ R20, R132, R116 ;  /* 0x0000007484147220 */ /* 0x000fe40000410000 */
[----:B------:R-:W-:Y:S02]  /*e3a0*/  FADD.FTZ R167, -R167, R30 ;  /* 0x0000001ea7a77221 */ /* 0x000fe40000010100 */
[----:B------:R-:W-:Y:S02]  /*e3b0*/  FADD.FTZ R168, R168, R9 ;  /* 0x00000009a8a87221 */ /* 0x000fe40000010000 */
[----:B------:R-:W-:-:S02]  /*e3c0*/  FMUL.FTZ R26, R14, R27 ;  /* 0x0000001b0e1a7220 */ /* 0x000fc40000410000 */
[----:B------:R-:W-:Y:S02]  /*e3d0*/  FMUL.FTZ R28, R14, R51 ;  /* 0x000000330e1c7220 */ /* 0x000fe40000410000 */
[----:B------:R-:W-:Y:S01]  /*e3e0*/  FFMA.FTZ R7, R8, R13, R7 ;  /* 0x0000000d08077223 */ /* 0x000fe20000010007 */
[----:B------:R-:W-:Y:S01]  /*e3f0*/  SHF.L.U32 R13, R136, 0x5, RZ ;  /* 0x00000005880d7819 */ /* 0x000fe200000006ff */
[-C--:B------:R-:W-:Y:S02]  /*e400*/  FFMA.FTZ R21, R82, -R20.reuse, R199 ;  /* 0x8000001452157223 */ /* 0x080fe400000100c7 */
[----:B------:R-:W-:Y:S01]  /*e410*/  FFMA.FTZ R20, R81, -R20, R200 ;  /* 0x8000001451147223 */ /* 0x000fe200000100c8 */
[----:B------:R-:W-:Y:S01]  /*e420*/  IADD3 R14, R13, 0x1, RZ ;  /* 0x000000010d0e7810 */ /* 0x000fe20007ffe0ff */
[-C--:B------:R-:W-:Y:S01]  /*e430*/  FMUL.FTZ R17, R167, R116.reuse ;  /* 0x00000074a7117220 */ /* 0x080fe20000410000 */
[C---:B------:R-:W-:Y:S01]  /*e440*/  IADD3 R15, R13.reuse, 0x2, RZ ;  /* 0x000000020d0f7810 */ /* 0x040fe20007ffe0ff */
[----:B------:R-:W-:Y:S01]  /*e450*/  FMUL.FTZ R9, R168, R116 ;  /* 0x00000074a8097220 */ /* 0x000fe20000410000 */
[----:B------:R-:W-:Y:S01]  /*e460*/  IADD3 R146, R13, 0x3, RZ ;  /* 0x000000030d927810 */ /* 0x000fe20007ffe0ff */
[----:B------:R-:W-:Y:S01]  /*e470*/  FMUL.FTZ R18, R131, R115 ;  /* 0x0000007383127220 */ /* 0x000fe20000410000 */
[----:B------:R-:W-:Y:S01]  /*e480*/  LEA.HI.SX32 R14, R14, R13, 0x1b ;  /* 0x0000000d0e0e7211 */ /* 0x000fe200078fdaff */
[C---:B------:R-:W-:Y:S01]  /*e490*/  FFMA.FTZ R26, R8.reuse, R51, R26 ;  /* 0x00000033081a7223 */ /* 0x040fe2000001001a */
[----:B------:R-:W-:Y:S01]  /*e4a0*/  LEA.HI.SX32 R15, R15, R13, 0x1b ;  /* 0x0000000d0f0f7211 */ /* 0x000fe200078fdaff */
[----:B------:R-:W-:Y:S01]  /*e4b0*/  FFMA.FTZ R28, R8, R27, -R28 ;  /* 0x0000001b081c7223 */ /* 0x000fe2000001081c */
[----:B------:R-:W-:Y:S01]  /*e4c0*/  LEA.HI.SX32 R146, R146, R13, 0x1b ;  /* 0x0000000d92927211 */ /* 0x000fe200078fdaff */
[C---:B------:R-:W-:Y:S01]  /*e4d0*/  FMUL.FTZ R8, R20.reuse, R17 ;  /* 0x0000001114087220 */ /* 0x040fe20000410000 */
[----:B------:R-:W-:Y:S01]  /*e4e0*/  LEA.HI.SX32 R13, R13, R13, 0x1b ;  /* 0x0000000d0d0d7211 */ /* 0x000fe200078fdaff */
[----:B------:R-:W-:-:S02]  /*e4f0*/  FMUL.FTZ R16, R20, R9 ;  /* 0x0000000914107220 */ /* 0x000fc40000410000 */
[-C--:B------:R-:W-:Y:S02]  /*e500*/  FFMA.FTZ R19, R80, -R18.reuse, R209 ;  /* 0x8000001250137223 */ /* 0x080fe400000100d1 */
[----:B------:R-:W-:Y:S02]  /*e510*/  FFMA.FTZ R18, R59, -R18, R210 ;  /* 0x800000123b127223 */ /* 0x000fe400000100d2 */
[----:B------:R-:W-:Y:S02]  /*e520*/  FMUL.FTZ R74, R165, R115 ;  /* 0x00000073a54a7220 */ /* 0x000fe40000410000 */
[-C--:B------:R-:W-:Y:S02]  /*e530*/  FMUL.FTZ R30, R132, R9.reuse ;  /* 0x00000009841e7220 */ /* 0x080fe40000410000 */
[C---:B------:R-:W-:Y:S02]  /*e540*/  FFMA.FTZ R8, R21.reuse, R9, R8 ;  /* 0x0000000915087223 */ /* 0x040fe40000010008 */
[----:B------:R-:W-:Y:S01]  /*e550*/  FFMA.FTZ R9, R21, R17, -R16 ;  /* 0x0000001115097223 */ /* 0x000fe20000010810 */
[----:B------:R0:W-:Y:S01]  /*e560*/  STS [R13.X4+0x8400], R30 ;  /* 0x0084001e0d007388 */ /* 0x0001e20000004800 */
[----:B------:R-:W-:-:S02]  /*e570*/  FMUL.FTZ R16, R130, R114 ;  /* 0x0000007282107220 */ /* 0x000fc40000410000 */
[----:B------:R-:W-:Y:S02]  /*e580*/  FMUL.FTZ R72, R166, R115 ;  /* 0x00000073a6487220 */ /* 0x000fe40000410000 */
[----:B------:R-:W-:Y:S02]  /*e590*/  FMUL.FTZ R75, R18, R74 ;  /* 0x0000004a124b7220 */ /* 0x000fe40000410000 */
[----:B------:R-:W-:Y:S02]  /*e5a0*/  FMUL.FTZ R29, R132, R17 ;  /* 0x00000011841d7220 */ /* 0x000fe40000410000 */
[-C--:B------:R-:W-:Y:S02]  /*e5b0*/  FFMA.FTZ R17, R58, -R16.reuse, R212 ;  /* 0x800000103a117223 */ /* 0x080fe400000100d4 */
[----:B------:R-:W-:Y:S01]  /*e5c0*/  FFMA.FTZ R16, R57, -R16, R211 ;  /* 0x8000001039107223 */ /* 0x000fe200000100d3 */
[----:B------:R1:W-:Y:S01]  /*e5d0*/  STS [R14.X4+0x8404], R29 ;  /* 0x0084041d0e007388 */ /* 0x0003e20000004800 */
[----:B------:R-:W-:-:S02]  /*e5e0*/  FMUL.FTZ R53, R164, R114 ;  /* 0x00000072a4357220 */ /* 0x000fc40000410000 */
[-C--:B0-----:R-:W-:Y:S02]  /*e5f0*/  FMUL.FTZ R30, R18, R72.reuse ;  /* 0x00000048121e7220 */ /* 0x081fe40000410000 */
[C---:B------:R-:W-:Y:S02]  /*e600*/  FFMA.FTZ R75, R19.reuse, R72, R75 ;  /* 0x00000048134b7223 */ /* 0x040fe4000001004b */
[----:B------:R-:W-:Y:S02]  /*e610*/  FADD.FTZ R8, RZ, R8 ;  /* 0x00000008ff087221 */ /* 0x000fe40000010000 */
[----:B------:R-:W-:Y:S02]  /*e620*/  FFMA.FTZ R30, R19, R74, -R30 ;  /* 0x0000004a131e7223 */ /* 0x000fe4000001081e */
[----:B-1----:R-:W-:Y:S02]  /*e630*/  FMUL.FTZ R29, R163, R114 ;  /* 0x00000072a31d7220 */ /* 0x002fe40000410000 */
[----:B------:R-:W-:-:S02]  /*e640*/  FADD.FTZ R9, RZ, R9 ;  /* 0x00000009ff097221 */ /* 0x000fc40000010000 */
[----:B------:R-:W-:Y:S02]  /*e650*/  FADD.FTZ R75, R8, R75 ;  /* 0x0000004b084b7221 */ /* 0x000fe40000010000 */
[C---:B------:R-:W-:Y:S02]  /*e660*/  FMUL.FTZ R78, R16.reuse, R53 ;  /* 0x00000035104e7220 */ /* 0x040fe40000410000 */
[----:B------:R-:W-:Y:S02]  /*e670*/  FMUL.FTZ R8, R129, R113 ;  /* 0x0000007181087220 */ /* 0x000fe40000410000 */
[----:B------:R-:W-:Y:S02]  /*e680*/  FADD.FTZ R30, R9, R30 ;  /* 0x0000001e091e7221 */ /* 0x000fe40000010000 */
[-C--:B------:R-:W-:Y:S02]  /*e690*/  FFMA.FTZ R77, R17, R29.reuse, -R78 ;  /* 0x0000001d114d7223 */ /* 0x080fe4000001084e */
[----:B------:R-:W-:-:S02]  /*e6a0*/  FMUL.FTZ R76, R16, R29 ;  /* 0x0000001d104c7220 */ /* 0x000fc40000410000 */
[-C--:B------:R-:W-:Y:S02]  /*e6b0*/  FFMA.FTZ R9, R55, -R8.reuse, R214 ;  /* 0x8000000837097223 */ /* 0x080fe400000100d6 */
[-C--:B------:R-:W-:Y:S02]  /*e6c0*/  FMUL.FTZ R94, R161, R113.reuse ;  /* 0x00000071a15e7220 */ /* 0x080fe40000410000 */
[----:B------:R-:W-:Y:S02]  /*e6d0*/  FMUL.FTZ R78, R162, R113 ;  /* 0x00000071a24e7220 */ /* 0x000fe40000410000 */
[----:B------:R-:W-:Y:S02]  /*e6e0*/  FADD.FTZ R30, R30, R77 ;  /* 0x0000004d1e1e7221 */ /* 0x000fe40000010000 */
[----:B------:R-:W-:Y:S02]  /*e6f0*/  FFMA.FTZ R76, R17, R53, R76 ;  /* 0x00000035114c7223 */ /* 0x000fe4000001004c */
[----:B------:R-:W-:-:S02]  /*e700*/  FFMA.FTZ R8, R56, -R8, R213 ;  /* 0x8000000838087223 */ /* 0x000fc400000100d5 */
[C---:B------:R-:W-:Y:S02]  /*e710*/  FMUL.FTZ R77, R9.reuse, R94 ;  /* 0x0000005e094d7220 */ /* 0x040fe40000410000 */
[-C--:B------:R-:W-:Y:S02]  /*e720*/  FMUL.FTZ R79, R9, R78.reuse ;  /* 0x0000004e094f7220 */ /* 0x080fe40000410000 */
[----:B------:R-:W-:Y:S02]  /*e730*/  FADD.FTZ R76, R75, R76 ;  /* 0x0000004c4b4c7221 */ /* 0x000fe40000010000 */
[C---:B------:R-:W-:Y:S02]  /*e740*/  FFMA.FTZ R77, R8.reuse, R78, R77 ;  /* 0x0000004e084d7223 */ /* 0x040fe4000001004d */
[----:B------:R-:W-:Y:S02]  /*e750*/  FFMA.FTZ R79, R8, R94, -R79 ;  /* 0x0000005e084f7223 */ /* 0x000fe4000001084f */
[----:B------:R-:W-:-:S02]  /*e760*/  FADD.FTZ R77, R76, R77 ;  /* 0x0000004d4c4d7221 */ /* 0x000fc40000010000 */
[----:B------:R-:W-:Y:S02]  /*e770*/  FADD.FTZ R79, R30, R79 ;  /* 0x0000004f1e4f7221 */ /* 0x000fe40000010000 */
[C---:B------:R-:W-:Y:S02]  /*e780*/  FMUL.FTZ R72, R131.reuse, R72 ;  /* 0x0000004883487220 */ /* 0x040fe40000410000 */
[----:B------:R-:W-:Y:S02]  /*e790*/  FMUL.FTZ R75, R131, R74 ;  /* 0x0000004a834b7220 */ /* 0x000fe40000410000 */
[----:B------:R-:W-:Y:S01]  /*e7a0*/  FADD.FTZ R26, R77, R26 ;  /* 0x0000001a4d1a7221 */ /* 0x000fe20000010000 */
[----:B------:R0:W-:Y:S01]  /*e7b0*/  STS [R15.X4+0x8408], R72 ;  /* 0x008408480f007388 */ /* 0x0001e20000004800 */
[----:B------:R-:W-:Y:S01]  /*e7c0*/  FMUL.FTZ R24, R127, R24 ;  /* 0x000000187f187220 */ /* 0x000fe20000410000 */
[----:B------:R-:W-:Y:S01]  /*e7d0*/  IADD3 R77, R136, 0xd00, RZ ;  /* 0x00000d00884d7810 */ /* 0x000fe20007ffe0ff */
        /* <DEDUP_REMOVED lines=8> */
[----:B0-----:R-:W-:Y:S01]  /*e860*/  FMUL.FTZ R72, R130, R53 ;  /* 0x0000003582487220 */ /* 0x001fe20000410000 */
[----:B------:R-:W-:Y:S01]  /*e870*/  IADD3 R53, R136, 0x880, RZ ;  /* 0x0000088088357810 */ /* 0x000fe20007ffe0ff */
[----:B------:R-:W-:Y:S01]  /*e880*/  FMUL.FTZ R78, R129, R78 ;  /* 0x0000004e814e7220 */ /* 0x000fe20000410000 */
[----:B------:R-:W-:Y:S01]  /*e890*/  STS [R13.X4+0x8414], R74 ;  /* 0x0084144a0d007388 */ /* 0x000fe20000004800 */
[----:B------:R-:W-:Y:S01]  /*e8a0*/  FMUL.FTZ R30, R128, R51 ;  /* 0x00000033801e7220 */ /* 0x000fe20000410000 */
[----:B------:R-:W-:Y:S01]  /*e8b0*/  IADD3 R51, R136, 0x800, RZ ;  /* 0x0000080088337810 */ /* 0x000fe20007ffe0ff */
[----:B------:R-:W-:Y:S01]  /*e8c0*/  FMUL.FTZ R52, R127, R52 ;  /* 0x000000347f347220 */ /* 0x000fe20000410000 */
[----:B------:R0:W-:Y:S01]  /*e8d0*/  STS [R13.X4+0x8410], R72 ;  /* 0x008410480d007388 */ /* 0x0001e20000004800 */
[----:B-1----:R-:W-:Y:S01]  /*e8e0*/  FMUL.FTZ R24, R122, R41 ;  /* 0x000000297a187220 */ /* 0x002fe20000410000 */
[C---:B------:R-:W-:Y:S01]  /*e8f0*/  IADD3 R41, R136.reuse, 0x580, RZ ;  /* 0x0000058088297810 */ /* 0x040fe20007ffe0ff */
[----:B------:R-:W-:Y:S01]  /*e900*/  FADD.FTZ R22, R23, R22 ;  /* 0x0000001617167221 */ /* 0x000fe20000010000 */
[----:B------:R1:W-:Y:S01]  /*e910*/  STS [R13.X4+0x8418], R78 ;  /* 0x0084184e0d007388 */ /* 0x0003e20000004800 */
        /* <DEDUP_REMOVED lines=8> */
[----:B0-----:R-:W-:Y:S01]  /*e9a0*/  FMUL.FTZ R72, R126, R73 ;  /* 0x000000497e487220 */ /* 0x001fe20000410000 */
[----:B------:R-:W-:Y:S01]  /*e9b0*/  IADD3 R27, R136, 0x180, RZ ;  /* 0x00000180881b7810 */ /* 0x000fe20007ffe0ff */
[----:B------:R-:W-:Y:S01]  /*e9c0*/  FMUL.FTZ R74, R126, R49 ;  /* 0x000000317e4a7220 */ /* 0x000fe20000410000 */
[----:B------:R0:W-:Y:S01]  /*e9d0*/  STS [R13.X4+0x8450], R24 ;  /* 0x008450180d007388 */ /* 0x0001e20000004800 */
[C---:B------:R-:W-:Y:S01]  /*e9e0*/  FMUL.FTZ R70, R125.reuse, R70 ;  /* 0x000000467d467220 */ /* 0x040fe20000410000 */
[----:B------:R-:W-:Y:S01]  /*e9f0*/  IADD3 R49, R136, 0x780, RZ ;  /* 0x0000078088317810 */ /* 0x000fe20007ffe0ff */
[----:B------:R-:W-:Y:S01]  /*ea00*/  FMUL.FTZ R48, R125, R48 ;  /* 0x000000307d307220 */ /* 0x000fe20000410000 */
[----:B------:R-:W-:Y:S01]  /*ea10*/  STS [R13.X4+0x841c], R94 ;  /* 0x00841c5e0d007388 */ /* 0x000fe20000004800 */
[----:B-1----:R-:W-:Y:S01]  /*ea20*/  FMUL.FTZ R78, R124, R45 ;  /* 0x0000002d7c4e7220 */ /* 0x002fe20000410000 */
[----:B------:R-:W-:Y:S01]  /*ea30*/  IADD3 R45, R136, 0x680, RZ ;  /* 0x00000680882d7810 */ /* 0x000fe20007ffe0ff */
[----:B--2---:R-:W-:Y:S01]  /*ea40*/  FMUL.FTZ R30, R124, R69 ;  /* 0x000000457c1e7220 */ /* 0x004fe20000410000 */
[----:B------:R-:W-:Y:S01]  /*ea50*/  STS [R13.X4+0x8424], R76 ;  /* 0x0084244c0d007388 */ /* 0x000fe20000004800 */
[C---:B------:R-:W-:Y:S01]  /*ea60*/  FMUL.FTZ R44, R123.reuse, R44 ;  /* 0x0000002c7b2c7220 */ /* 0x040fe20000410000 */
[----:B------:R-:W-:Y:S01]  /*ea70*/  IADD3 R69, R136, 0xb00, RZ ;  /* 0x00000b0088457810 */ /* 0x000fe20007ffe0ff */
[----:B------:R-:W-:Y:S01]  /*ea80*/  FMUL.FTZ R66, R123, R66 ;  /* 0x000000427b427220 */ /* 0x000fe20000410000 */
[----:B------:R-:W-:Y:S01]  /*ea90*/  STS [R13.X4+0x8430], R72 ;  /* 0x008430480d007388 */ /* 0x000fe20000004800 */
[----:B---3--:R-:W-:Y:S01]  /*eaa0*/  FMUL.FTZ R52, R122, R65 ;  /* 0x000000417a347220 */ /* 0x008fe20000410000 */
[C---:B------:R-:W-:Y:S01]  /*eab0*/  IADD3 R65, R136.reuse, 0xa00, RZ ;  /* 0x00000a0088417810 */ /* 0x040fe20007ffe0ff */
[C---:B------:R-:W-:Y:S01]  /*eac0*/  FMUL.FTZ R40, R121.reuse, R40 ;  /* 0x0000002879287220 */ /* 0x040fe20000410000 */
[----:B------:R-:W-:Y:S01]  /*ead0*/  STS [R13.X4+0x8434], R74 ;  /* 0x0084344a0d007388 */ /* 0x000fe20000004800 */
[----:B------:R-:W-:Y:S01]  /*eae0*/  FMUL.FTZ R62, R121, R62 ;  /* 0x0000003e793e7220 */ /* 0x000fe20000410000 */
[----:B------:R-:W-:Y:S01]  /*eaf0*/  IADD3 R73, R136, 0xc00, RZ ;  /* 0x00000c0088497810 */ /* 0x000fe20007ffe0ff */
[C---:B------:R-:W-:Y:S01]  /*eb00*/  FMUL.FTZ R26, R120.reuse, R37 ;  /* 0x00000025781a7220 */ /* 0x040fe20000410000 */
[----:B------:R-:W-:Y:S01]  /*eb10*/  STS [R13.X4+0x8438], R70 ;  /* 0x008438460d007388 */ /* 0x000fe20000004800 */
[----:B------:R-:W-:Y:S01]  /*eb20*/  FMUL.FTZ R28, R120, R35 ;  /* 0x00000023781c7220 */ /* 0x000fe20000410000 */
[----:B------:R-:W-:Y:S01]  /*eb30*/  IADD3 R35, R136, 0x400, RZ ;  /* 0x0000040088237810 */ /* 0x000fe20007ffe0ff */
[----:B------:R-:W-:Y:S01]  /*eb40*/  FADD.FTZ R47, R50, R47 ;  /* 0x0000002f322f7221 */ /* 0x000fe20000010000 */
[----:B------:R-:W-:Y:S01]  /*eb50*/  STS [R13.X4+0x843c], R48 ;  /* 0x00843c300d007388 */ /* 0x000fe20000004800 */
[C---:B------:R-:W-:Y:S01]  /*eb60*/  FMUL.FTZ R60, R119.reuse, R60 ;  /* 0x0000003c773c7220 */ /* 0x040fe20000410000 */
[----:B------:R-:W-:Y:S01]  /*eb70*/  IADD3 R37, R136, 0x480, RZ ;  /* 0x0000048088257810 */ /* 0x000fe20007ffe0ff */
[----:B------:R-:W-:Y:S01]  /*eb80*/  FMUL.FTZ R36, R119, R36 ;  /* 0x0000002477247220 */ /* 0x000fe20000410000 */
[----:B------:R-:W-:Y:S01]  /*eb90*/  STS [R13.X4+0x8440], R78 ;  /* 0x0084404e0d007388 */ /* 0x000fe20000004800 */
[----:B------:R-:W-:Y:S01]  /*eba0*/  FMUL.FTZ R34, R118, R34 ;  /* 0x0000002276227220 */ /* 0x000fe20000410000 */
[----:B------:R-:W-:Y:S01]  /*ebb0*/  IADD3 R75, R136, 0xc80, RZ ;  /* 0x00000c80884b7810 */ /* 0x000fe20007ffe0ff */
[----:B------:R-:W-:Y:S01]  /*ebc0*/  FMUL.FTZ R22, R118, R33 ;  /* 0x0000002176167220 */ /* 0x000fe20000410000 */
[----:B------:R1:W-:Y:S01]  /*ebd0*/  STS [R13.X4+0x8444], R30 ;  /* 0x0084441e0d007388 */ /* 0x0003e20000004800 */
[C---:B------:R-:W-:Y:S01]  /*ebe0*/  FMUL.FTZ R32, R117.reuse, R32 ;  /* 0x0000002075207220 */ /* 0x040fe20000410000 */
[C---:B------:R-:W-:Y:S01]  /*ebf0*/  IADD3 R33, R136.reuse, 0x380, RZ ;  /* 0x0000038088217810 */ /* 0x040fe20007ffe0ff */
[----:B0-----:R-:W-:Y:S01]  /*ec00*/  FMUL.FTZ R24, R117, R31 ;  /* 0x0000001f75187220 */ /* 0x001fe20000410000 */
[----:B------:R-:W-:Y:S01]  /*ec10*/  STS [R13.X4+0x8448], R44 ;  /* 0x0084482c0d007388 */ /* 0x000fe20000004800 */
        /* <DEDUP_REMOVED lines=19> */
[----:B------:R0:W-:Y:S01]  /*ed50*/  STS [R13.X4+0x8460], R26 ;  /* 0x0084601a0d007388 */ /* 0x0001e20000004800 */
[----:B------:R-:W-:Y:S01]  /*ed60*/  IADD3 R61, R136, 0x900, RZ ;  /* 0x00000900883d7810 */ /* 0x000fe20007ffe0ff */
[----:B------:R-:W-:Y:S01]  /*ed70*/  FMUL.FTZ R150, R100, R199 ;  /* 0x000000c764967220 */ /* 0x000fe20000410000 */
[C---:B------:R-:W-:Y:S01]  /*ed80*/  IADD3 R63, R136.reuse, 0x980, RZ ;  /* 0x00000980883f7810 */ /* 0x040fe20007ffe0ff */
[----:B------:R2:W-:Y:S01]  /*ed90*/  STS [R13.X4+0x8464], R28 ;  /* 0x0084641c0d007388 */ /* 0x0005e20000004800 */
[----:B------:R-:W-:Y:S01]  /*eda0*/  IADD3 R71, R136, 0xb80, RZ ;  /* 0x00000b8088477810 */ /* 0x000fe20007ffe0ff */
[----:B------:R-:W-:Y:S01]  /*edb0*/  FADD.FTZ R149, R149, R6 ;  /* 0x0000000695957221 */ /* 0x000fe20000010000 */
[-C--:B-1----:R-:W-:Y:S01]  /*edc0*/  LEA.HI.SX32 R30, R37, R136.reuse, 0x1b ;  /* 0x00000088251e7211 */ /* 0x082fe200078fdaff */
[----:B------:R-:W-:Y:S01]  /*edd0*/  STS [R13.X4+0x8468], R60 ;  /* 0x0084683c0d007388 */ /* 0x000fe20000004800 */
[----:B------:R-:W-:Y:S01]  /*ede0*/  LEA.HI.SX32 R37, R51, R136, 0x1b ;  /* 0x0000008833257211 */ /* 0x000fe200078fdaff */
[----:B------:R-:W-:Y:S01]  /*edf0*/  FFMA.FTZ R151, -R100, R200, -RZ ;  /* 0x000000c864977223 */ /* 0x000fe200000109ff */
[-C--:B0-----:R-:W-:Y:S01]  /*ee00*/  LEA.HI.SX32 R26, R29, R136.reuse, 0x1b ;  /* 0x000000881d1a7211 */ /* 0x081fe200078fdaff */
[----:B------:R0:W-:Y:S01]  /*ee10*/  STS [R13.X4+0x846c], R36 ;  /* 0x00846c240d007388 */ /* 0x0001e20000004800 */
[-C--:B------:R-:W-:Y:S01]  /*ee20*/  LEA.HI.SX32 R29, R35, R136.reuse, 0x1b ;  /* 0x00000088231d7211 */ /* 0x080fe200078fdaff */
[----:B------:R-:W-:Y:S01]  /*ee30*/  FMUL.FTZ R152, R99, R209 ;  /* 0x000000d163987220 */ /* 0x000fe20000410000 */
[-C--:B--2---:R-:W-:Y:S01]  /*ee40*/  LEA.HI.SX32 R28, R33, R136.reuse, 0x1b ;  /* 0x00000088211c7211 */ /* 0x084fe200078fdaff */
[----:B------:R1:W-:Y:S01]  /*ee50*/  STS [R13.X4+0x8470], R34 ;  /* 0x008470220d007388 */ /* 0x0003e20000004800 */
[----:B------:R-:W-:Y:S01]  /*ee60*/  LEA.HI.SX32 R33, R43, R136, 0x1b ;  /* 0x000000882b217211 */ /* 0x000fe200078fdaff */
[----:B------:R-:W-:Y:S01]  /*ee70*/  FFMA.FTZ R153, -R99, R210, -RZ ;  /* 0x000000d263997223 */ /* 0x000fe200000109ff */
[-C--:B------:R-:W-:Y:S01]  /*ee80*/  LEA.HI.SX32 R35, R47, R136.reuse, 0x1b ;  /* 0x000000882f237211 */ /* 0x080fe200078fdaff */
[----:B------:R2:W-:Y:S01]  /*ee90*/  STS [R13.X4+0x8474], R22 ;  /* 0x008474160d007388 */ /* 0x0005e20000004800 */
[-C--:B------:R-:W-:Y:S01]  /*eea0*/  LEA.HI.SX32 R38, R53, R136.reuse, 0x1b ;  /* 0x0000008835267211 */ /* 0x080fe200078fdaff */
[----:B------:R-:W-:Y:S01]  /*eeb0*/  FADD.FTZ R6, R149, R4 ;  /* 0x0000000495067221 */ /* 0x000fe20000010000 */
[-C--:B0-----:R-:W-:Y:S01]  /*eec0*/  LEA.HI.SX32 R36, R49, R136.reuse, 0x1b ;  /* 0x0000008831247211 */ /* 0x081fe200078fdaff */
[----:B------:R0:W-:Y:S01]  /*eed0*/  STS [R13.X4+0x8478], R32 ;  /* 0x008478200d007388 */ /* 0x0001e20000004800 */
[-C--:B------:R-:W-:Y:S01]  /*eee0*/  LEA.HI.SX32 R40, R63, R136.reuse, 0x1b ;  /* 0x000000883f287211 */ /* 0x080fe200078fdaff */
[----:B------:R-:W-:Y:S01]  /*eef0*/  FFMA.FTZ R4, -R98, R211, -RZ ;  /* 0x000000d362047223 */ /* 0x000fe200000109ff */
[-C--:B-1----:R-:W-:Y:S01]  /*ef00*/  LEA.HI.SX32 R34, R45, R136.reuse, 0x1b ;  /* 0x000000882d227211 */ /* 0x082fe200078fdaff */
[----:B------:R1:W-:Y:S01]  /*ef10*/  STS [R13.X4+0x847c], R24 ;  /* 0x00847c180d007388 */ /* 0x0003e20000004800 */
[-C--:B------:R-:W-:Y:S01]  /*ef20*/  LEA.HI.SX32 R42, R67, R136.reuse, 0x1b ;  /* 0x00000088432a7211 */ /* 0x080fe200078fdaff */
[----:B------:R-:W-:Y:S01]  /*ef30*/  FADD.FTZ R148, R148, R5 ;  /* 0x0000000594947221 */ /* 0x000fe20000010000 */
[-C--:B--2---:R-:W-:Y:S01]  /*ef40*/  LEA.HI.SX32 R22, R23, R136.reuse, 0x1b ;  /* 0x0000008817167211 */ /* 0x084fe200078fdaff */
[----:B------:R-:W-:Y:S01]  /*ef50*/  BAR.SYNC.DEFER_BLOCKING 0x0 ;  /* 0x0000000000007b1d */ /* 0x000fe20000010000 */
[-C--:B------:R-:W-:Y:S01]  /*ef60*/  LEA.HI.SX32 R23, R25, R136.reuse, 0x1b ;  /* 0x0000008819177211 */ /* 0x080fe200078fdaff */
[----:B------:R-:W-:Y:S01]  /*ef70*/  FFMA.FTZ R229, R10, R111, R229 ;  /* 0x0000006f0ae57223 */ /* 0x000fe200000100e5 */
[----:B0-----:R-:W-:Y:S01]  /*ef80*/  LEA.HI.SX32 R32, R41, R136, 0x1b ;  /* 0x0000008829207211 */ /* 0x001fe200078fdaff */
[----:B------:R-:W-:Y:S01]  /*ef90*/  FFMA.FTZ R155, R127, R10, R12 ;  /* 0x0000000a7f9b7223 */ /* 0x000fe2000001000c */
[-C--:B------:R-:W-:Y:S01]  /*efa0*/  LEA.HI.SX32 R25, R143, R136.reuse, 0x1b ;  /* 0x000000888f197211 */ /* 0x080fe200078fdaff */
[----:B------:R-:W-:Y:S01]  /*efb0*/  FFMA.FTZ R10, -R96, R169, -RZ ;  /* 0x000000a9600a7223 */ /* 0x000fe200000109ff */
[-C--:B-1----:R-:W-:Y:S01]  /*efc0*/  LEA.HI.SX32 R24, R27, R136.reuse, 0x1b ;  /* 0x000000881b187211 */ /* 0x082fe200078fdaff */
[----:B------:R-:W-:Y:S01]  /*efd0*/  FFMA.FTZ R12, -R93, R171, -RZ ;  /* 0x000000ab5d0c7223 */ /* 0x000fe200000109ff */
[----:B------:R-:W-:Y:S01]  /*efe0*/  LEA.HI.SX32 R27, R31, R136, 0x1b ;  /* 0x000000881f1b7211 */ /* 0x000fe200078fdaff */
[----:B------:R-:W-:Y:S01]  /*eff0*/  FMUL.FTZ R212, R98, R212 ;  /* 0x000000d462d47220 */ /* 0x000fe20000410000 */
[----:B------:R-:W-:Y:S01]  /*f000*/  LEA.HI.SX32 R31, R39, R136, 0x1b ;  /* 0x00000088271f7211 */ /* 0x000fe200078fdaff */
[----:B------:R-:W-:Y:S01]  /*f010*/  FFMA.FTZ R214, -R97, R214, -RZ ;  /* 0x000000d661d67223 */ /* 0x000fe200000109ff */
        /* <DEDUP_REMOVED lines=24> */
[----:B------:R-:W-:Y:S01]  /*f1a0*/  MOV R5, UR28 ;  /* 0x0000001c00057c02 */ /* 0x000fe20008000f00 */
[----:B------:R-:W-:-:S02]  /*f1b0*/  FMUL.FTZ R186, R86, R186 ;  /* 0x000000ba56ba7220 */ /* 0x000fc40000410000 */
[----:B------:R-:W4:Y:S01]  /*f1c0*/  LDS R62, [R25.X4+0x8c00] ;  /* 0x008c0000193e7984 */ /* 0x000f220000004800 */
[----:B------:R-:W-:Y:S02]  /*f1d0*/  FMUL.FTZ R188, R85, R188 ;  /* 0x000000bc55bc7220 */ /* 0x000fe40000410000 */
[----:B------:R-:W-:Y:S01]  /*f1e0*/  FMUL.FTZ R190, R84, R190 ;  /* 0x000000be54be7220 */ /* 0x000fe20000410000 */
[----:B------:R-:W0:Y:S01]  /*f1f0*/  LDS R63, [R26.X4+0x8e00] ;  /* 0x008e00001a3f7984 */ /* 0x000e220000004800 */
[----:B------:R-:W-:Y:S02]  /*f200*/  FFMA.FTZ R192, -R83, R192, -RZ ;  /* 0x000000c053c07223 */ /* 0x000fe400000109ff */
[----:B------:R-:W-:Y:S01]  /*f210*/  FADD.FTZ R203, R11, R203 ;  /* 0x000000cb0bcb7221 */ /* 0x000fe20000010000 */
[----:B------:R-:W0:Y:S01]  /*f220*/  LDS R64, [R27.X4+0x9000] ;  /* 0x009000001b407984 */ /* 0x000e220000004800 */
[----:B------:R-:W-:Y:S02]  /*f230*/  FADD.FTZ R202, R155, R202 ;  /* 0x000000ca9bca7221 */ /* 0x000fe40000010000 */
[----:B------:R-:W-:Y:S01]  /*f240*/  FMUL.FTZ R154, R162, UR34 ;  /* 0x00000022a29a7c20 */ /* 0x000fe20008410000 */
[----:B------:R-:W0:Y:S01]  /*f250*/  LDS R65, [R28.X4+0x9200] ;  /* 0x009200001c417984 */ /* 0x000e220000004800 */
[----:B------:R-:W-:-:S02]  /*f260*/  FMUL.FTZ R155, R161, UR34 ;  /* 0x00000022a19b7c20 */ /* 0x000fc40008410000 */
[----:B------:R-:W-:Y:S01]  /*f270*/  FMUL.FTZ R11, R165, UR34 ;  /* 0x00000022a50b7c20 */ /* 0x000fe20008410000 */
[----:B------:R-:W0:Y:S01]  /*f280*/  LDS R66, [R29.X4+0x9400] ;  /* 0x009400001d427984 */ /* 0x000e220000004800 */
[----:B------:R-:W-:Y:S02]  /*f290*/  FADD.FTZ R3, R148, R3 ;  /* 0x0000000394037221 */ /* 0x000fe40000010000 */
[----:B------:R-:W-:Y:S01]  /*f2a0*/  FFMA.FTZ R154, R161, UR33, -R154 ;  /* 0x00000021a19a7c23 */ /* 0x000fe2000801089a */
[----:B------:R-:W0:Y:S01]  /*f2b0*/  LDS R67, [R30.X4+0x9600] ;  /* 0x009600001e437984 */ /* 0x000e220000004800 */
[----:B------:R-:W-:Y:S02]  /*f2c0*/  FFMA.FTZ R155, R162, UR33, R155 ;  /* 0x00000021a29b7c23 */ /* 0x000fe4000801009b */
        /* <DEDUP_REMOVED lines=27> */
[----:B-----5:R-:W-:-:S03]  /*f480*/  FMUL.FTZ R14, R97, R213 ;  /* 0x000000d5610e7220 */ /* 0x020fc60000410000 */
[----:B------:R5:W-:Y:S01]  /*f490*/  STS [R13.X4+0xc614], R4 ;  /* 0x00c614040d007388 */ /* 0x000be20000004800 */
[----:B-1----:R-:W-:Y:S01]  /*f4a0*/  LEA R152, R5, -R136, 0x1 ;  /* 0x8000008805987211 */ /* 0x002fe200078e08ff */
[----:B------:R-:W-:Y:S02]  /*f4b0*/  FMUL.FTZ R5, R163, UR34 ;  /* 0x00000022a3057c20 */ /* 0x000fe40008410000 */
[----:B------:R1:W-:Y:S01]  /*f4c0*/  STS [R13.X4+0xc624], R10 ;  /* 0x00c6240a0d007388 */ /* 0x0003e20000004800 */
[----:B--2---:R-:W-:Y:S01]  /*f4d0*/  FFMA.FTZ R146, -R88, R181, -RZ ;  /* 0x000000b558927223 */ /* 0x004fe200000109ff */
[----:B------:R-:W-:Y:S02]  /*f4e0*/  ISETP.GE.AND P0, PT, R152, 0x1, PT ;  /* 0x000000019800780c */ /* 0x000fe40003f06270 */
[----:B------:R2:W-:Y:S01]  /*f4f0*/  STS [R13.X4+0xc618], R14 ;  /* 0x00c6180e0d007388 */ /* 0x0005e20000004800 */
[----:B------:R-:W-:Y:S02]  /*f500*/  FFMA.FTZ R150, R164, UR33, R5 ;  /* 0x00000021a4967c23 */ /* 0x000fe40008010005 */
[----:B-----5:R-:W-:Y:S01]  /*f510*/  FFMA.FTZ R4, -R92, R173, -RZ ;  /* 0x000000ad5c047223 */ /* 0x020fe200000109ff */
[----:B------:R5:W-:Y:S01]  /*f520*/  STS [R13.X4+0xc62c], R12 ;  /* 0x00c62c0c0d007388 */ /* 0x000be20000004800 */
[----:B------:R-:W-:-:S02]  /*f530*/  FMUL.FTZ R5, R167, UR34 ;  /* 0x00000022a7057c20 */ /* 0x000fc40008410000 */
[----:B-1----:R-:W-:Y:S01]  /*f540*/  FFMA.FTZ R10, -R90, R177, -RZ ;  /* 0x000000b15a0a7223 */ /* 0x002fe200000109ff */
[----:B------:R1:W-:Y:S01]  /*f550*/  STS [R13.X4+0xc634], R4 ;  /* 0x00c634040d007388 */ /* 0x0003e20000004800 */
[----:B------:R-:W-:Y:S02]  /*f560*/  FMUL.FTZ R153, R55, R161 ;  /* 0x000000a137997220 */ /* 0x000fe40000410000 */
[----:B--2---:R-:W-:Y:S01]  /*f570*/  FFMA.FTZ R14, -R91, R175, -RZ ;  /* 0x000000af5b0e7223 */ /* 0x004fe200000109ff */
        /* <DEDUP_REMOVED lines=12> */
[----:B------:R-:W-:Y:S01]  /*f640*/  STS [R13.X4+0xc610], R212 ;  /* 0x00c610d40d007388 */ /* 0x000fe20000004800 */
[----:B-----5:R-:W-:-:S03]  /*f650*/  FMUL.FTZ R4, R164, UR34 ;  /* 0x00000022a4047c20 */ /* 0x020fc60008410000 */
[----:B------:R-:W-:Y:S01]  /*f660*/  STS [R13.X4+0xc61c], R214 ;  /* 0x00c61cd60d007388 */ /* 0x000fe20000004800 */
[----:B------:R-:W-:-:S03]  /*f670*/  FFMA.FTZ R151, R163, UR33, -R4 ;  /* 0x00000021a3977c23 */ /* 0x000fc60008010804 */
[----:B------:R-:W-:Y:S01]  /*f680*/  STS [R13.X4+0xc620], R170 ;  /* 0x00c620aa0d007388 */ /* 0x000fe20000004800 */
[----:B-1----:R-:W-:Y:S02]  /*f690*/  FMUL.FTZ R10, R166, UR34 ;  /* 0x00000022a60a7c20 */ /* 0x002fe40008410000 */
[C---:B------:R-:W-:Y:S01]  /*f6a0*/  FMUL.FTZ R4, R168.reuse, UR34 ;  /* 0x00000022a8047c20 */ /* 0x040fe20008410000 */
[----:B------:R-:W-:Y:S01]  /*f6b0*/  STS [R13.X4+0xc628], R172 ;  /* 0x00c628ac0d007388 */ /* 0x000fe20000004800 */
[----:B------:R-:W-:Y:S02]  /*f6c0*/  FFMA.FTZ R149, R165, UR33, -R10 ;  /* 0x00000021a5957c23 */ /* 0x000fe4000801080a */
        /* <DEDUP_REMOVED lines=14> */
[----:B-1----:R-:W-:-:S03]  /*f7b0*/  FFMA.FTZ R146, R168, UR33, R5 ;  /* 0x00000021a8927c23 */ /* 0x002fc60008010005 */
        /* <DEDUP_REMOVED lines=56> */
.L_x_1984:
[----:B0-234-:R-:W-:Y:S05]  /*fb40*/  BSYNC B0 ;  /* 0x0000000000007941 */ /* 0x01dfea0003800000 */
.L_x_1983:
[----:B------:R-:W-:Y:S01]  /*fb50*/  ULDC.64 UR32, c[0x0][0x298] ;  /* 0x0000a60000207ab9 */ /* 0x000fe20000000a00 */
[----:B------:R-:W-:Y:S01]  /*fb60*/  FADD.FTZ R2, R3, R2 ;  /* 0x0000000203027221 */ /* 0x000fe20000010000 */
[----:B------:R-:W-:Y:S01]  /*fb70*/  USHF.R.U64 UR46, UR32, 0x1, UR33 ;  /* 0x00000001202e7899 */ /* 0x000fe20008001221 */
[----:B------:R0:W2:Y:S01]  /*fb80*/  LDS R3, [R22.X4+0xc800] ;  /* 0x00c8000016037984 */ /* 0x0000a20000004800 */
        /* <DEDUP_REMOVED lines=63> */
.L_x_1986:
[----:B0-2---:R-:W-:Y:S05]  /*ff80*/  BSYNC B0 ;  /* 0x0000000000007941 */ /* 0x005fea0003800000 */
.L_x_1985:
[----:B------:R-:W0:Y:S01]  /*ff90*/  LDS R23, [R23.X4+0xca00] ;  /* 0x00ca000017177984 */ /* 0x000e220000004800 */
[----:B------:R-:W-:Y:S01]  /*ffa0*/  BSSY B0, `(.L_x_1987) ;  /* 0x0000004000007945 */ /* 0x000fe20003800000 */
[----:B------:R-:W-:Y:S05]  /*ffb0*/  @!P1 BRA `(.L_x_1988) ;  /* 0x0000002000009947 */ /* 0x000fea0003800000 */
[----:B------:R1:W-:Y:S04]  /*ffc0*/  RED.E.ADD.F32.FTZ.RN.STRONG.GPU [R4.64+-0x3c00], R60 ;  /* 0xffc4003c0400798e */ /* 0x0003e8000c10e7aa */
[----:B0-----:R1:W-:Y:S02]  /*ffd0*/  RED.E.ADD.F32.FTZ.RN.STRONG.GPU [R10.64+-0x3c00], R23 ;  /* 0xffc400170a00798e */ /* 0x0013e4000c10e7aa */
.L_x_1988:
[----:B------:R-:W-:Y:S05]  /*ffe0*/  BSYNC B0 ;  /* 0x0000000000007941 */ /* 0x000fea0003800000 */
.L_x_1987:
[----:B------:R2:W3:Y:S01]  /*fff0*/  LDS R3, [R24.X4+0xcc00] ;  /* 0x00cc000018037984 */ /* 0x0004e20000004800 */
[----:B------:R-:W-:Y:S01]  /*10000*/  BSSY B0, `(.L_x_1989) ;  /* 0x0000004000007945 */ /* 0x000fe20003800000 */
[----:B------:R-:W-:Y:S05]  /*10010*/  @!P2 BRA `(.L_x_1990) ;  /* 0x000000200000a947 */ /* 0x000fea0003800000 */
[----:B------:R4:W-:Y:S04]  /*10020*/  RED.E.ADD.F32.FTZ.RN.STRONG.GPU [R4.64+-0x3a00], R61 ;  /* 0xffc6003d0400798e */ /* 0x0009e8000c10e7aa */
[----:B---3--:R4:W-:Y:S02]  /*10030*/  RED.E.ADD.F32.FTZ.RN.STRONG.GPU [R10.64+-0x3a00], R3 ;  /* 0xffc600030a00798e */ /* 0x0089e4000c10e7aa */
.L_x_1990:
[----:B------:R-:W-:Y:S05]  /*10040*/  BSYNC B0 ;  /* 0x0000000000007941 */ /* 0x000fea0003800000 */
.L_x_1989:
        /* <DEDUP_REMOVED lines=12> */
.L_x_1992:
[----:B------:R-:W-:Y:S05]  /*10110*/  BSYNC B0 ;  /* 0x0000000000007941 */ /* 0x000fea0003800000 */
.L_x_1991:
[----:B---34-:R3:W4:Y:S01]  /*10120*/  LDS R3, [R26.X4+0xd000] ;  /* 0x00d000001a037984 */ /* 0x0187220000004800 */
[----:B------:R-:W-:Y:S01]  /*10130*/  BSSY B0, `(.L_x_1993) ;  /* 0x0000004000007945 */ /* 0x000fe20003800000 */
[----:B------:R-:W-:Y:S05]  /*10140*/  @!P0 BRA `(.L_x_1994) ;  /* 0x0000002000008947 */ /* 0x000fea0003800000 */
[----:B------:R2:W-:Y:S04]  /*10150*/  RED.E.ADD.F32.FTZ.RN.STRONG.GPU [R4.64+-0x3600], R63 ;  /* 0xffca003f0400798e */ /* 0x0005e8000c10e7aa */
[----:B----4-:R2:W-:Y:S02]  /*10160*/  RED.E.ADD.F32.FTZ.RN.STRONG.GPU [R10.64+-0x3600], R3 ;  /* 0xffca00030a00798e */ /* 0x0105e4000c10e7aa */
.L_x_1994:
[----:B------:R-:W-:Y:S05]  /*10170*/  BSYNC B0 ;  /* 0x0000000000007941 */ /* 0x000fea0003800000 */
.L_x_1993:
[----:B------:R-:W2:Y:S01]  /*10180*/  LDS R27, [R27.X4+0xd200] ;  /* 0x00d200001b1b7984 */ /* 0x000ea20000004800 */
[----:B------:R-:W-:Y:S01]  /*10190*/  BSSY B0, `(.L_x_1995) ;  /* 0x0000004000007945 */ /* 0x000fe20003800000 */
[----:B------:R-:W-:Y:S05]  /*101a0*/  @!P1 BRA `(.L_x_1996) ;  /* 0x0000002000009947 */ /* 0x000fea0003800000 */
[----:B------:R3:W-:Y:S04]  /*101b0*/  RED.E.ADD.F32.FTZ.RN.STRONG.GPU [R4.64+-0x3400], R64 ;  /* 0xffcc00400400798e */ /* 0x0007e8000c10e7aa */
[----:B--2---:R3:W-:Y:S02]  /*101c0*/  RED.E.ADD.F32.FTZ.RN.STRONG.GPU [R10.64+-0x3400], R27 ;  /* 0xffcc001b0a00798e */ /* 0x0047e4000c10e7aa */
.L_x_1996:
[----:B------:R-:W-:Y:S05]  /*101d0*/  BSYNC B0 ;  /* 0x0000000000007941 */ /* 0x000fea0003800000 */
.L_x_1995:
[----:B--2-4-:R2:W4:Y:S01]  /*101e0*/  LDS R3, [R28.X4+0xd400] ;  /* 0x00d400001c037984 */ /* 0x0145220000004800 */
[----:B------:R-:W-:Y:S01]  /*101f0*/  BSSY B0, `(.L_x_1997) ;  /* 0x0000004000007945 */ /* 0x000fe20003800000 */
[----:B------:R-:W-:Y:S05]  /*10200*/  @!P2 BRA `(.L_x_1998) ;  /* 0x000000200000a947 */ /* 0x000fea0003800000 */
[----:B------:R2:W-:Y:S04]  /*10210*/  RED.E.ADD.F32.FTZ.RN.STRONG.GPU [R4.64+-0x3200], R65 ;  /* 0xffce00410400798e */ /* 0x0005e8000c10e7aa */
[----:B----4-:R2:W-:Y:S02]  /*10220*/  RED.E.ADD.F32.FTZ.RN.STRONG.GPU [R10.64+-0x3200], R3 ;  /* 0xffce00030a00798e */ /* 0x0105e4000c10e7aa */
.L_x_1998:
[----:B------:R-:W-:Y:S05]  /*10230*/  BSYNC B0 ;  /* 0x0000000000007941 */ /* 0x000fea0003800000 */
.L_x_1997:
[----:B------:R-:W2:Y:S01]  /*10240*/  LDS R29, [R29.X4+0xd600] ;  /* 0x00d600001d1d7984 */ /* 0x000ea20000004800 */
[----:B------:R-:W-:Y:S01]  /*10250*/  BSSY B0, `(.L_x_1999) ;  /* 0x0000004000007945 */ /* 0x000fe20003800000 */
[----:B------:R-:W-:Y:S05]  /*10260*/  @!P3 BRA `(.L_x_2000) ;  /* 0x000000200000b947 */ /* 0x000fea0003800000 */
[----:B------:R3:W-:Y:S04]  /*10270*/  RED.E.ADD.F32.FTZ.RN.STRONG.GPU [R4.64+-0x3000], R66 ;  /* 0xffd000420400798e */ /* 0x0007e8000c10e7aa */
[----:B--2---:R3:W-:Y:S02]  /*10280*/  RED.E.ADD.F32.FTZ.RN.STRONG.GPU [R10.64+-0x3000], R29 ;  /* 0xffd0001d0a00798e */ /* 0x0047e4000c10e7aa */
.L_x_2000:
[----:B------:R-:W-:Y:S05]  /*10290*/  BSYNC B0 ;  /* 0x0000000000007941 */ /* 0x000fea0003800000 */
.L_x_1999:
[----:B--2-4-:R2:W4:Y:S01]  /*102a0*/  LDS R3, [R30.X4+0xd800] ;  /* 0x00d800001e037984 */ /* 0x0145220000004800 */
[----:B------:R-:W-:Y:S01]  /*102b0*/  BSSY B0, `(.L_x_2001) ;  /* 0x0000004000007945 */ /* 0x000fe20003800000 */
[----:B------:R-:W-:Y:S05]  /*102c0*/  @!P4 BRA `(.L_x_2002) ;  /* 0x000000200000c947 */ /* 0x000fea0003800000 */
[----:B------:R2:W-:Y:S04]  /*102d0*/  RED.E.ADD.F32.FTZ.RN.STRONG.GPU [R4.64+-0x2e00], R67 ;  /* 0xffd200430400798e */ /* 0x0005e8000c10e7aa */
[----:B----4-:R2:W-:Y:S02]  /*102e0*/  RED.E.ADD.F32.FTZ.RN.STRONG.GPU [R10.64+-0x2e00], R3 ;  /* 0xffd200030a00798e */ /* 0x0105e4000c10e7aa */
.L_x_2002:
[----:B------:R-:W-:Y:S05]  /*102f0*/  BSYNC B0 ;  /* 0x0000000000007941 */ /* 0x000fea0003800000 */
.L_x_2001:
[----:B------:R-:W2:Y:S01]  /*10300*/  LDS R31, [R31.X4+0xda00] ;  /* 0x00da00001f1f7984 */ /* 0x000ea20000004800 */
[----:B------:R-:W-:Y:S01]  /*10310*/  BSSY B0, `(.L_x_2003) ;  /* 0x0000004000007945 */ /* 0x000fe20003800000 */
[----:B------:R-:W-:Y:S05]  /*10320*/  @!P5 BRA `(.L_x_2004) ;  /* 0x000000200000d947 */ /* 0x000fea0003800000 */
[----:B------:R3:W-:Y:S04]  /*10330*/  RED.E.ADD.F32.FTZ.RN.STRONG.GPU [R4.64+-0x2c00], R68 ;  /* 0xffd400440400798e */ /* 0x0007e8000c10e7aa */
[----:B--2---:R3:W-:Y:S02]  /*10340*/  RED.E.ADD.F32.FTZ.RN.STRONG.GPU [R10.64+-0x2c00], R31 ;  /* 0xffd4001f0a00798e */ /* 0x0047e4000c10e7aa */
.L_x_2004:
[----:B------:R-:W-:Y:S05]  /*10350*/  BSYNC B0 ;  /* 0x0000000000007941 */ /* 0x000fea0003800000 */
.L_x_2003:
        /* <DEDUP_REMOVED lines=12> */
.L_x_2006:
[----:B--2---:R-:W-:Y:S05]  /*10420*/  BSYNC B0 ;  /* 0x0000000000007941 */ /* 0x004fea0003800000 */
.L_x_2005:
[----:B------:R-:W2:Y:S01]  /*10430*/  LDS R33, [R33.X4+0xde00] ;  /* 0x00de000021217984 */ /* 0x000ea20000004800 */
[----:B------:R-:W-:Y:S01]  /*10440*/  BSSY B0, `(.L_x_2007) ;  /* 0x0000004000007945 */ /* 0x000fe20003800000 */
[----:B------:R-:W-:Y:S05]  /*10450*/  @!P0 BRA `(.L_x_2008) ;  /* 0x0000002000008947 */ /* 0x000fea0003800000 */
[----:B------:R3:W-:Y:S04]  /*10460*/  RED.E.ADD.F32.FTZ.RN.STRONG.GPU [R4.64+-0x2800], R70 ;  /* 0xffd800460400798e */ /* 0x0007e8000c10e7aa */
[----:B--2---:R3:W-:Y:S02]  /*10470*/  RED.E.ADD.F32.FTZ.RN.STRONG.GPU [R10.64+-0x2800], R33 ;  /* 0xffd800210a00798e */ /* 0x0047e4000c10e7aa */
.L_x_2008:
[----:B------:R-:W-:Y:S05]  /*10480*/  BSYNC B0 ;  /* 0x0000000000007941 */ /* 0x000fea0003800000 */
.L_x_2007:
[----:B----4-:R4:W3:Y:S01]  /*10490*/  LDS R3, [R34.X4+0xe000] ;  /* 0x00e0000022037984 */ /* 0x0108e20000004800 */
[----:B------:R-:W-:Y:S01]  /*104a0*/  BSSY B0, `(.L_x_2009) ;  /* 0x0000004000007945 */ /* 0x000fe20003800000 */
[----:B------:R-:W-:Y:S05]  /*104b0*/  @!P1 BRA `(.L_x_2010) ;  /* 0x0000002000009947 */ /* 0x000fea0003800000 */
[----:B------:R4:W-:Y:S04]  /*104c0*/  RED.E.ADD.F32.FTZ.RN.STRONG.GPU [R4.64+-0x2600], R71 ;  /* 0xffda00470400798e */ /* 0x0009e8000c10e7aa */
[----:B---3--:R4:W-:Y:S02]  /*104d0*/  RED.E.ADD.F32.FTZ.RN.STRONG.GPU [R10.64+-0x2600], R3 ;  /* 0xffda00030a00798e */ /* 0x0089e4000c10e7aa */
.L_x_2010:
[----:B------:R-:W-:Y:S05]  /*104e0*/  BSYNC B0 ;  /* 0x0000000000007941 */ /* 0x000fea0003800000 */
.L_x_2009:
[----:B------:R-:W4:Y:S01]  /*104f0*/  LDS R35, [R35.X4+0xe200] ;  /* 0x00e2000023237984 */ /* 0x000f220000004800 */
[----:B------:R-:W-:Y:S01]  /*10500*/  BSSY B0, `(.L_x_2011) ;  /* 0x0000004000007945 */ /* 0x000fe20003800000 */
[----:B------:R-:W-:Y:S05]  /*10510*/  @!P2 BRA `(.L_x_2012) ;  /* 0x000000200000a947 */ /* 0x000fea0003800000 */
[----:B------:R4:W-:Y:S04]  /*10520*/  RED.E.ADD.F32.FTZ.RN.STRONG.GPU [R4.64+-0x2400], R72 ;  /* 0xffdc00480400798e */ /* 0x0009e8000c10e7aa */
[----:B----4-:R4:W-:Y:S02]  /*10530*/  RED.E.ADD.F32.FTZ.RN.STRONG.GPU [R10.64+-0x2400], R35 ;  /* 0xffdc00230a00798e */ /* 0x0109e4000c10e7aa */
.L_x_2012:
[----:B------:R-:W-:Y:S05]  /*10540*/  BSYNC B0 ;  /* 0x0000000000007941 */ /* 0x000fea0003800000 */
.L_x_2011:
[----:B---34-:R3:W4:Y:S01]  /*10550*/  LDS R3, [R36.X4+0xe400] ;  /* 0x00e4000024037984 */ /* 0x0187220000004800 */
[----:B------:R-:W-:Y:S01]  /*10560*/  BSSY B0, `(.L_x_2013) ;  /* 0x0000004000007945 */ /* 0x000fe20003800000 */
[----:B------:R-:W-:Y:S05]  /*10570*/  @!P3 BRA `(.L_x_2014) ;  /* 0x000000200000b947 */ /* 0x000fea0003800000 */
[----:B------:R3:W-:Y:S04]  /*10580*/  RED.E.ADD.F32.FTZ.RN.STRONG.GPU [R4.64+-0x2200], R73 ;  /* 0xffde00490400798e */ /* 0x0007e8000c10e7aa */
[----:B----4-:R3:W-:Y:S02]  /*10590*/  RED.E.ADD.F32.FTZ.RN.STRONG.GPU [R10.64+-0x2200], R3 ;  /* 0xffde00030a00798e */ /* 0x0107e4000c10e7aa */
.L_x_2014:
[----:B------:R-:W-:Y:S05]  /*105a0*/  BSYNC B0 ;  /* 0x0000000000007941 */ /* 0x000fea0003800000 */
.L_x_2013:
[----:B------:R-:W3:Y:S01]  /*105b0*/  LDS R37, [R37.X4+0xe600] ;  /* 0x00e6000025257984 */ /* 0x000ee20000004800 */
[----:B------:R-:W-:Y:S01]  /*105c0*/  BSSY B0, `(.L_x_2015) ;  /* 0x0000004000007945 */ /* 0x000fe20003800000 */
[----:B------:R-:W-:Y:S05]  /*105d0*/  @!P4 BRA `(.L_x_2016) ;  /* 0x000000200000c947 */ /* 0x000fea0003800000 */
[----:B------:R4:W-:Y:S04]  /*105e0*/  RED.E.ADD.F32.FTZ.RN.STRONG.GPU [R4.64+-0x2000], R74 ;  /* 0xffe0004a0400798e */ /* 0x0009e8000c10e7aa */
[----:B---3--:R4:W-:Y:S02]  /*105f0*/  RED.E.ADD.F32.FTZ.RN.STRONG.GPU [R10.64+-0x2000], R37 ;  /* 0xffe000250a00798e */ /* 0x0089e4000c10e7aa */
.L_x_2016:
[----:B------:R-:W-:Y:S05]  /*10600*/  BSYNC B0 ;  /* 0x0000000000007941 */ /* 0x000fea0003800000 */
.L_x_2015:
[----:B---34-:R3:W4:Y:S01]  /*10610*/  LDS R3, [R38.X4+0xe800] ;  /* 0x00e8000026037984 */ /* 0x0187220000004800 */
[----:B------:R-:W-:Y:S01]  /*10620*/  BSSY B0, `(.L_x_2017) ;  /* 0x0000004000007945 */ /* 0x000fe20003800000 */
[----:B------:R-:W-:Y:S05]  /*10630*/  @!P5 BRA `(.L_x_2018) ;  /* 0x000000200000d947 */ /* 0x000fea0003800000 */
[----:B------:R3:W-:Y:S04]  /*10640*/  RED.E.ADD.F32.FTZ.RN.STRONG.GPU [R4.64+-0x1e00], R75 ;  /* 0xffe2004b0400798e */ /* 0x0007e8000c10e7aa */
[----:B----4-:R3:W-:Y:S02]  /*10650*/  RED.E.ADD.F32.FTZ.RN.STRONG.GPU [R10.64+-0x1e00], R3 ;  /* 0xffe200030a00798e */ /* 0x0107e4000c10e7aa */
.L_x_2018:
[----:B------:R-:W-:Y:S05]  /*10660*/  BSYNC B0 ;  /* 0x0000000000007941 */ /* 0x000fea0003800000 */
.L_x_2017:
        /* <DEDUP_REMOVED lines=12> */
.L_x_2020:
[----:B------:R-:W-:Y:S05]  /*10730*/  BSYNC B0 ;  /* 0x0000000000007941 */ /* 0x000fea0003800000 */
.L_x_2019:
[----:B---34-:R3:W4:Y:S01]  /*10740*/  LDS R3, [R40.X4+0xec00] ;  /* 0x00ec000028037984 */ /* 0x0187220000004800 */
[----:B------:R-:W-:Y:S01]  /*10750*/  BSSY B0, `(.L_x_2021) ;  /* 0x0000004000007945 */ /* 0x000fe20003800000 */
[----:B------:R-:W-:Y:S05]  /*10760*/  @!P0 BRA `(.L_x_2022) ;  /* 0x0000002000008947 */ /* 0x000fea0003800000 */
[----:B------:R3:W-:Y:S04]  /*10770*/  RED.E.ADD.F32.FTZ.RN.STRONG.GPU [R4.64+-0x1a00], R77 ;  /* 0xffe6004d0400798e */ /* 0x0007e8000c10e7aa */
[----:B----4-:R3:W-:Y:S02]  /*10780*/  RED.E.ADD.F32.FTZ.RN.STRONG.GPU [R10.64+-0x1a00], R3 ;  /* 0xffe600030a00798e */ /* 0x0107e4000c10e7aa */
.L_x_2022:
[----:B------:R-:W-:Y:S05]  /*10790*/  BSYNC B0 ;  /* 0x0000000000007941 */ /* 0x000fea0003800000 */
.L_x_2021:
[----:B------:R-:W3:Y:S01]  /*107a0*/  LDS R41, [R41.X4+0xee00] ;  /* 0x00ee000029297984 */ /* 0x000ee20000004800 */
[----:B------:R-:W-:Y:S01]  /*107b0*/  BSSY B0, `(.L_x_2023) ;  /* 0x0000004000007945 */ /* 0x000fe20003800000 */
[----:B------:R-:W-:Y:S05]  /*107c0*/  @!P1 BRA `(.L_x_2024) ;  /* 0x0000002000009947 */ /* 0x000fea0003800000 */
[----:B------:R4:W-:Y:S04]  /*107d0*/  RED.E.ADD.F32.FTZ.RN.STRONG.GPU [R4.64+-0x1800], R78 ;  /* 0xffe8004e0400798e */ /* 0x0009e8000c10e7aa */
[----:B---3--:R4:W-:Y:S02]  /*107e0*/  RED.E.ADD.F32.FTZ.RN.STRONG.GPU [R10.64+-0x1800], R41 ;  /* 0xffe800290a00798e */ /* 0x0089e4000c10e7aa */
.L_x_2024:
[----:B------:R-:W-:Y:S05]  /*107f0*/  BSYNC B0 ;  /* 0x0000000000007941 */ /* 0x000fea0003800000 */
.L_x_2023:
[----:B---34-:R3:W4:Y:S01]  /*10800*/  LDS R3, [R42.X4+0xf000] ;  /* 0x00f000002a037984 */ /* 0x0187220000004800 */
[----:B------:R-:W-:Y:S01]  /*10810*/  BSSY B0, `(.L_x_2025) ;  /* 0x0000004000007945 */ /* 0x000fe20003800000 */
[----:B------:R-:W-:Y:S05]  /*10820*/  @!P2 BRA `(.L_x_2026) ;  /* 0x000000200000a947 */ /* 0x000fea0003800000 */
[----:B------:R3:W-:Y:S04]  /*10830*/  RED.E.ADD.F32.FTZ.RN.STRONG.GPU [R4.64+-0x1600], R79 ;  /* 0xffea004f0400798e */ /* 0x0007e8000c10e7aa */
[----:B----4-:R3:W-:Y:S02]  /*10840*/  RED.E.ADD.F32.FTZ.RN.STRONG.GPU [R10.64+-0x1600], R3 ;  /* 0xffea00030a00798e */ /* 0x0107e4000c10e7aa */
.L_x_2026:
[----:B------:R-:W-:Y:S05]  /*10850*/  BSYNC B0 ;  /* 0x0000000000007941 */ /* 0x000fea0003800000 */
.L_x_2025:
[----:B------:R-:W3:Y:S01]  /*10860*/  LDS R43, [R43.X4+0xf200] ;  /* 0x00f200002b2b7984 */ /* 0x000ee20000004800 */
[----:B------:R-:W-:Y:S01]  /*10870*/  BSSY B0, `(.L_x_2027) ;  /* 0x0000004000007945 */ /* 0x000fe20003800000 */
[----:B------:R-:W-:Y:S05]  /*10880*/  @!P3 BRA `(.L_x_2028) ;  /* 0x000000200000b947 */ /* 0x000fea0003800000 */
[----:B------:R4:W-:Y:S04]  /*10890*/  RED.E.ADD.F32.FTZ.RN.STRONG.GPU [R4.64+-0x1400], R94 ;  /* 0xffec005e0400798e */ /* 0x0009e8000c10e7aa */
[----:B---3--:R4:W-:Y:S02]  /*108a0*/  RED.E.ADD.F32.FTZ.RN.STRONG.GPU [R10.64+-0x1400], R43 ;  /* 0xffec002b0a00798e */ /* 0x0089e4000c10e7aa */
.L_x_2028:
[----:B------:R-:W-:Y:S05]  /*108b0*/  BSYNC B0 ;  /* 0x0000000000007941 */ /* 0x000fea0003800000 */
.L_x_2027:
[----:B---34-:R3:W4:Y:S01]  /*108c0*/  LDS R3, [R44.X4+0xf400] ;  /* 0x00f400002c037984 */ /* 0x0187220000004800 */
[----:B------:R-:W-:Y:S01]  /*108d0*/  BSSY B0, `(.L_x_2029) ;  /* 0x0000004000007945 */ /* 0x000fe20003800000 */
[----:B------:R-:W-:Y:S05]  /*108e0*/  @!P4 BRA `(.L_x_2030) ;  /* 0x000000200000c947 */ /* 0x000fea0003800000 */
[----:B------:R3:W-:Y:S04]  /*108f0*/  RED.E.ADD.F32.FTZ.RN.STRONG.GPU [R4.64+-0x1200], R95 ;  /* 0xffee005f0400798e */ /* 0x0007e8000c10e7aa */
[----:B----4-:R3:W-:Y:S02]  /*10900*/  RED.E.ADD.F32.FTZ.RN.STRONG.GPU [R10.64+-0x1200], R3 ;  /* 0xffee00030a00798e */ /* 0x0107e4000c10e7aa */
.L_x_2030:
[----:B------:R-:W-:Y:S05]  /*10910*/  BSYNC B0 ;  /* 0x0000000000007941 */ /* 0x000fea0003800000 */
.L_x_2029:
[----:B------:R-:W3:Y:S01]  /*10920*/  LDS R45, [R45.X4+0xf600] ;  /* 0x00f600002d2d7984 */ /* 0x000ee20000004800 */
[----:B------:R-:W-:Y:S01]  /*10930*/  BSSY B0, `(.L_x_2031) ;  /* 0x0000004000007945 */ /* 0x000fe20003800000 */
[----:B------:R-:W-:Y:S05]  /*10940*/  @!P5 BRA `(.L_x_2032) ;  /* 0x000000200000d947 */ /* 0x000fea0003800000 */
[----:B------:R4:W-:Y:S04]  /*10950*/  RED.E.ADD.F32.FTZ.RN.STRONG.GPU [R4.64+-0x1000], R137 ;  /* 0xfff000890400798e */ /* 0x0009e8000c10e7aa */
[----:B---3--:R4:W-:Y:S02]  /*10960*/  RED.E.ADD.F32.FTZ.RN.STRONG.GPU [R10.64+-0x1000], R45 ;  /* 0xfff0002d0a00798e */ /* 0x0089e4000c10e7aa */
.L_x_2032:
[----:B------:R-:W-:Y:S05]  /*10970*/  BSYNC B0 ;  /* 0x0000000000007941 */ /* 0x000fea0003800000 */
.L_x_2031:
        /* <DEDUP_REMOVED lines=12> */
.L_x_2034:
[----:B---3--:R-:W-:Y:S05]  /*10a40*/  BSYNC B0 ;  /* 0x0000000000007941 */ /* 0x008fea0003800000 */
.L_x_2033:
[----:B------:R-:W3:Y:S01]  /*10a50*/  LDS R47, [R47.X4+0xfa00] ;  /* 0x00fa00002f2f7984 */ /* 0x000ee20000004800 */
[----:B------:R-:W-:Y:S01]  /*10a60*/  BSSY B0, `(.L_x_2035) ;  /* 0x0000004000007945 */ /* 0x000fe20003800000 */
[----:B------:R-:W-:Y:S05]  /*10a70*/  @!P0 BRA `(.L_x_2036) ;  /* 0x0000002000008947 */ /* 0x000fea0003800000 */
[----:B------:R4:W-:Y:S04]  /*10a80*/  RED.E.ADD.F32.FTZ.RN.STRONG.GPU [R4.64+-0xc00], R139 ;  /* 0xfff4008b0400798e */ /* 0x0009e8000c10e7aa */
[----:B---3--:R4:W-:Y:S02]  /*10a90*/  RED.E.ADD.F32.FTZ.RN.STRONG.GPU [R10.64+-0xc00], R47 ;  /* 0xfff4002f0a00798e */ /* 0x0089e4000c10e7aa */
.L_x_2036:
[----:B------:R-:W-:Y:S05]  /*10aa0*/  BSYNC B0 ;  /* 0x0000000000007941 */ /* 0x000fea0003800000 */
.L_x_2035:
[----:B----4-:R4:W3:Y:S01]  /*10ab0*/  LDS R3, [R48.X4+0xfc00] ;  /* 0x00fc000030037984 */ /* 0x0108e20000004800 */
[----:B------:R-:W-:Y:S01]  /*10ac0*/  BSSY B0, `(.L_x_2037) ;  /* 0x0000004000007945 */ /* 0x000fe20003800000 */
[----:B------:R-:W-:Y:S05]  /*10ad0*/  @!P1 BRA `(.L_x_2038) ;  /* 0x0000002000009947 */ /* 0x000fea0003800000 */
[----:B------:R4:W-:Y:S04]  /*10ae0*/  RED.E.ADD.F32.FTZ.RN.STRONG.GPU [R4.64+-0xa00], R140 ;  /* 0xfff6008c0400798e */ /* 0x0009e8000c10e7aa */
[----:B---3--:R4:W-:Y:S02]  /*10af0*/  RED.E.ADD.F32.FTZ.RN.STRONG.GPU [R10.64+-0xa00], R3 ;  /* 0xfff600030a00798e */ /* 0x0089e4000c10e7aa */
.L_x_2038:
[----:B------:R-:W-:Y:S05]  /*10b00*/  BSYNC B0 ;  /* 0x0000000000007941 */ /* 0x000fea0003800000 */
.L_x_2037:
[----:B------:R-:W4:Y:S01]  /*10b10*/  LDS R49, [R49.X4+0xfe00] ;  /* 0x00fe000031317984 */ /* 0x000f220000004800 */
[----:B------:R-:W-:Y:S01]  /*10b20*/  BSSY B0, `(.L_x_2039) ;  /* 0x0000004000007945 */ /* 0x000fe20003800000 */
[----:B------:R-:W-:Y:S05]  /*10b30*/  @!P2 BRA `(.L_x_2040) ;  /* 0x000000200000a947 */ /* 0x000fea0003800000 */
[----:B------:R4:W-:Y:S04]  /*10b40*/  RED.E.ADD.F32.FTZ.RN.STRONG.GPU [R4.64+-0x800], R141 ;  /* 0xfff8008d0400798e */ /* 0x0009e8000c10e7aa */
[----:B----4-:R4:W-:Y:S02]  /*10b50*/  RED.E.ADD.F32.FTZ.RN.STRONG.GPU [R10.64+-0x800], R49 ;  /* 0xfff800310a00798e */ /* 0x0109e4000c10e7aa */
.L_x_2040:
[----:B------:R-:W-:Y:S05]  /*10b60*/  BSYNC B0 ;  /* 0x0000000000007941 */ /* 0x000fea0003800000 */
.L_x_2039:
[----:B---34-:R3:W4:Y:S01]  /*10b70*/  LDS R3, [R50.X4+0x10000] ;  /* 0x0100000032037984 */ /* 0x0187220000004800 */
[----:B------:R-:W-:Y:S01]  /*10b80*/  BSSY B0, `(.L_x_2041) ;  /* 0x0000004000007945 */ /* 0x000fe20003800000 */
[----:B------:R-:W-:Y:S05]  /*10b90*/  @!P3 BRA `(.L_x_2042) ;  /* 0x000000200000b947 */ /* 0x000fea0003800000 */
[----:B------:R3:W-:Y:S04]  /*10ba0*/  RED.E.ADD.F32.FTZ.RN.STRONG.GPU [R4.64+-0x600], R142 ;  /* 0xfffa008e0400798e */ /* 0x0007e8000c10e7aa */
[----:B----4-:R3:W-:Y:S02]  /*10bb0*/  RED.E.ADD.F32.FTZ.RN.STRONG.GPU [R10.64+-0x600], R3 ;  /* 0xfffa00030a00798e */ /* 0x0107e4000c10e7aa */
.L_x_2042:
[----:B------:R-:W-:Y:S05]  /*10bc0*/  BSYNC B0 ;  /* 0x0000000000007941 */ /* 0x000fea0003800000 */
.L_x_2041:
[----:B------:R-:W3:Y:S01]  /*10bd0*/  LDS R51, [R51.X4+0x10200] ;  /* 0x0102000033337984 */ /* 0x000ee20000004800 */
[----:B------:R-:W-:Y:S01]  /*10be0*/  BSSY B0, `(.L_x_2043) ;  /* 0x0000004000007945 */ /* 0x000fe20003800000 */
[----:B------:R-:W-:Y:S05]  /*10bf0*/  @!P4 BRA `(.L_x_2044) ;  /* 0x000000200000c947 */ /* 0x000fea0003800000 */
[----:B------:R4:W-:Y:S04]  /*10c00*/  RED.E.ADD.F32.FTZ.RN.STRONG.GPU [R4.64+-0x400], R143 ;  /* 0xfffc008f0400798e */ /* 0x0009e8000c10e7aa */
[----:B---3--:R4:W-:Y:S02]  /*10c10*/  RED.E.ADD.F32.FTZ.RN.STRONG.GPU [R10.64+-0x400], R51 ;  /* 0xfffc00330a00798e */ /* 0x0089e4000c10e7aa */
.L_x_2044:
[----:B------:R-:W-:Y:S05]  /*10c20*/  BSYNC B0 ;  /* 0x0000000000007941 */ /* 0x000fea0003800000 */
.L_x_2043:
[----:B---34-:R3:W4:Y:S01]  /*10c30*/  LDS R3, [R52.X4+0x10400] ;  /* 0x0104000034037984 */ /* 0x0187220000004800 */
[----:B------:R-:W-:Y:S01]  /*10c40*/  BSSY B0, `(.L_x_2045) ;  /* 0x0000004000007945 */ /* 0x000fe20003800000 */
[----:B------:R-:W-:Y:S05]  /*10c50*/  @!P5 BRA `(.L_x_2046) ;  /* 0x000000200000d947 */ /* 0x000fea0003800000 */
[----:B------:R3:W-:Y:S04]  /*10c60*/  RED.E.ADD.F32.FTZ.RN.STRONG.GPU [R4.64+-0x200], R144 ;  /* 0xfffe00900400798e */ /* 0x0007e8000c10e7aa */
[----:B----4-:R3:W-:Y:S02]  /*10c70*/  RED.E.ADD.F32.FTZ.RN.STRONG.GPU [R10.64+-0x200], R3 ;  /* 0xfffe00030a00798e */ /* 0x0107e4000c10e7aa */
.L_x_2046:
[----:B------:R-:W-:Y:S05]  /*10c80*/  BSYNC B0 ;  /* 0x0000000000007941 */ /* 0x000fea0003800000 */
.L_x_2045:
[----:B-1-3--:R-:W1:Y:S01]  /*10c90*/  SHFL.DOWN PT, R5, R0, 0x1, 0x1f ;  /* 0x08201f0000057f89 */ /* 0x00ae6200000e0000 */
[----:B------:R-:W-:Y:S01]  /*10ca0*/  ISETP.GT.AND P0, PT, R135, 0x1e, PT ;  /* 0x0000001e8700780c */ /* 0x000fe20003f04270 */
[----:B------:R-:W-:Y:S01]  /*10cb0*/  FMUL.FTZ R154, R9, R154 ;  /* 0x0000009a099a7220 */ /* 0x000fe20000410000 */
[----:B------:R-:W-:Y:S01]  /*10cc0*/  ISETP.NE.AND P1, PT, R135, RZ, PT ;  /* 0x000000ff8700720c */ /* 0x000fe20003f25270 */
[----:B----4-:R-:W3:Y:S01]  /*10cd0*/  SHFL.DOWN PT, R3, R2, 0x1, 0x1f ;  /* 0x08201f0002037f89 */ /* 0x010ee200000e0000 */
        /* <DEDUP_REMOVED lines=46> */
[----:B------:R-:W-:Y:S02]  /*10fc0*/  FFMA.FTZ R5, R129, R56, R154 ;  /* 0x0000003881057223 */ /* 0x000fe4000001009a */
[----:B---3--:R-:W-:Y:S01]  /*10fd0*/  @!P0 FADD.FTZ R2, R2, R3 ;  /* 0x0000000302028221 */ /* 0x008fe20000010000 */
[----:B------:R-:W-:Y:S01]  /*10fe0*/  MOV R3, R0 ;  /* 0x0000000000037202 */ /* 0x000fe20000000f00 */
[----:B------:R-:W-:Y:S02]  /*10ff0*/  FADD.FTZ R198, R5, R198 ;  /* 0x000000c605c67221 */ /* 0x000fe40000010000 */
[----:B------:R-:W-:Y:S02]  /*11000*/  FFMA.FTZ R5, R131, R80, R148 ;  /* 0x0000005083057223 */ /* 0x000fe40000010094 */
[----:B------:R1:W-:Y:S01]  /*11010*/  @!P1 STS.64 [R237.X8+0x10808], R2 ;  /* 0x01080802ed009388 */ /* 0x0003e20000008a00 */
[----:B------:R-:W-:Y:S02]  /*11020*/  FFMA.FTZ R0, R132, R81, R55 ;  /* 0x0000005184007223 */ /* 0x000fe40000010037 */
[----:B------:R-:W-:-:S02]  /*11030*/  FADD.FTZ R196, R5, R196 ;  /* 0x000000c405c47221 */ /* 0x000fc40000010000 */
[----:B------:R-:W-:Y:S01]  /*11040*/  FADD.FTZ R193, R0, R193 ;  /* 0x000000c100c17221 */ /* 0x000fe20000010000 */
[----:B------:R-:W-:Y:S06]  /*11050*/  BAR.SYNC.DEFER_BLOCKING 0x0 ;  /* 0x0000000000007b1d */ /* 0x000fec0000010000 */
[----:B------:R-:W-:Y:S05]  /*11060*/  @P2 BRA `(.L_x_2048) ;  /* 0x0000010000002947 */ /* 0x000fea0003800000 */
[----:B-1----:R-:W-:Y:S01]  /*11070*/  ULDC UR32, c[0x0][0x174] ;  /* 0x00005d0000207ab9 */ /* 0x002fe20000000800 */
[----:B------:R-:W1:Y:S01]  /*11080*/  LDS.128 R4, [0x10810] ;  /* 0x01081000ff047984 */ /* 0x000e620000000c00 */
[----:B------:R-:W-:Y:S02]  /*11090*/  UISETP.NE.AND UP0, UPT, UR26, UR32, UPT ;  /* 0x000000201a00728c */ /* 0x000fe4000bf05270 */
[----:B------:R-:W-:Y:S01]  /*110a0*/  USHF.L.U32 UR32, UR7, 0x3, URZ ;  /* 0x0000000307207899 */ /* 0x000fe2000800063f */
[----:B------:R-:W3:Y:S03]  /*110b0*/  LDS.64 R8, [0x10820] ;  /* 0x01082000ff087984 */ /* 0x000ee60000000a00 */
[----:B------:R-:W-:-:S13]  /*110c0*/  PLOP3.LUT P0, PT, PT, PT, UP0, 0x80, 0x0 ;  /* 0x000000000000781c */ /* 0x000fda0003f0f008 */
[----:B------:R-:W4:Y:S01]  /*110d0*/  @P0 LDS.64 R10, [UR32+0x14080] ;  /* 0x01408020ff0a0984 */ /* 0x000f220008000a00 */
[----:B-1----:R-:W-:Y:S02]  /*110e0*/  FADD.FTZ R0, R3, R5 ;  /* 0x0000000503007221 */ /* 0x002fe40000010000 */
[----:B------:R-:W-:Y:S02]  /*110f0*/  FADD.FTZ R3, R2, R4 ;  /* 0x0000000402037221 */ /* 0x000fe40000010000 */
[----:B------:R-:W-:Y:S02]  /*11100*/  FADD.FTZ R0, R7, R0 ;  /* 0x0000000007007221 */ /* 0x000fe40000010000 */
[----:B------:R-:W-:Y:S02]  /*11110*/  FADD.FTZ R6, R6, R3 ;  /* 0x0000000306067221 */ /* 0x000fe40000010000 */
[----:B---3--:R-:W-:Y:S02]  /*11120*/  FADD.FTZ R3, R0, R9 ;  /* 0x0000000900037221 */ /* 0x008fe40000010000 */
[----:B------:R-:W-:-:S02]  /*11130*/  FADD.FTZ R2, R6, R8 ;  /* 0x0000000806027221 */ /* 0x000fc40000010000 */
[----:B----4-:R-:W-:Y:S02]  /*11140*/  @P0 FADD.FTZ R3, R3, R11 ;  /* 0x0000000b03030221 */ /* 0x010fe40000010000 */
[----:B------:R-:W-:-:S05]  /*11150*/  @P0 FADD.FTZ R2, R2, R10 ;  /* 0x0000000a02020221 */ /* 0x000fca0000010000 */
[----:B------:R1:W-:Y:S02]  /*11160*/  STS.64 [UR32+0x14080], R2 ;  /* 0x01408002ff007988 */ /* 0x0003e40008000a20 */
.L_x_2048:
[----:B-1----:R-:W-:Y:S05]  /*11170*/  BSYNC B0 ;  /* 0x0000000000007941 */ /* 0x002fea0003800000 */
.L_x_2047:
[----:B------:R-:W-:Y:S02]  /*11180*/  UIADD3 UR7, UR7, 0x1, URZ ;  /* 0x0000000107077890 */ /* 0x000fe4000fffe03f */
[----:B------:R-:W-:Y:S02]  /*11190*/  ULDC UR32, c[0x0][0x16c] ;  /* 0x00005b0000207ab9 */ /* 0x000fe40000000800 */
[----:B------:R-:W-:Y:S02]  /*111a0*/  UISETP.GE.AND UP0, UPT, UR7, UR32, UPT ;  /* 0x000000200700728c */ /* 0x000fe4000bf06270 */
[----:B------:R-:W-:-:S04]  /*111b0*/  UIADD3 UR8, UP1, UR8, 0x1, URZ ;  /* 0x0000000108087890 */ /* 0x000fc8000ff3e03f */
[----:B------:R-:W-:Y:S01]  /*111c0*/  PLOP3.LUT P0, PT, PT, PT, UP0, 0x80, 0x0 ;  /* 0x000000000000781c */ /* 0x000fe20003f0f008 */
[----:B------:R-:W-:-:S12]  /*111d0*/  UIADD3.X UR9, URZ, UR9, URZ, UP1, !UPT ;  /* 0x000000093f097290 */ /* 0x000fd80008ffe43f */
[----:B0-2---:R-:W-:Y:S01]  /*111e0*/  @P0 CALL.REL.NOINC `(.L_x_1948) ;  /* 0x0000001000000944 */ /* 0x005fe20003c00000 */
[----:B------:R-:W-:Y:S05]  /*111f0*/  BRA `(.L_x_2049) ;  /* 0xffff5b7000007947 */ /* 0x000fea000383ffff */
.L_x_1948:
[----:B------:R1:W2:Y:S01]  /*11200*/  LDL.LU R31, [R1+0x18] ;  /* 0x00001800011f7983 */ /* 0x0002a20000300800 */
[----:B------:R-:W-:-:S03]  /*11210*/  ISETP.GE.AND P1, PT, R134, UR28, PT ;  /* 0x0000001c86007c0c */ /* 0x000fc6000bf26270 */
[----:B------:R-:W-:Y:S01]  /*11220*/  BAR.SYNC.DEFER_BLOCKING 0x0 ;  /* 0x0000000000007b1d */ /* 0x000fe20000010000 */
[C---:B------:R-:W-:Y:S02]  /*11230*/  LOP3.LUT R15, R134.reuse, 0x20, RZ, 0xfc, !PT ;  /* 0x00000020860f7812 */ /* 0x040fe400078efcff */
[C---:B------:R-:W-:Y:S02]  /*11240*/  LOP3.LUT R14, R134.reuse, 0x40, RZ, 0xfc, !PT ;  /* 0x00000040860e7812 */ /* 0x040fe400078efcff */
[C---:B------:R-:W-:Y:S01]  /*11250*/  LOP3.LUT R13, R134.reuse, 0x60, RZ, 0xfc, !PT ;  /* 0x00000060860d7812 */ /* 0x040fe200078efcff */
[----:B------:R-:W-:Y:S01]  /*11260*/  CS2R R16, SRZ ;  /* 0x0000000000107805 */ /* 0x000fe2000001ff00 */
[----:B------:R-:W-:Y:S01]  /*11270*/  ISETP.GE.AND P2, PT, R15, UR28, PT ;  /* 0x0000001c0f007c0c */ /* 0x000fe2000bf46270 */
[----:B------:R-:W-:Y:S01]  /*11280*/  CS2R R18, SRZ ;  /* 0x0000000000127805 */ /* 0x000fe2000001ff00 */
[C---:B------:R-:W-:Y:S01]  /*11290*/  LOP3.LUT R12, R134.reuse, 0x80, RZ, 0xfc, !PT ;  /* 0x00000080860c7812 */ /* 0x040fe200078efcff */
[----:B------:R-:W3:Y:S01]  /*112a0*/  LDL R52, [R1+0xc] ;  /* 0x00000c0001347983 */ /* 0x000ee20000100800 */
[----:B------:R-:W-:-:S02]  /*112b0*/  LOP3.LUT R11, R134, 0xa0, RZ, 0xfc, !PT ;  /* 0x000000a0860b7812 */ /* 0x000fc400078efcff */
[C---:B------:R-:W-:Y:S01]  /*112c0*/  LOP3.LUT R10, R134.reuse, 0xc0, RZ, 0xfc, !PT ;  /* 0x000000c0860a7812 */ /* 0x040fe200078efcff */
[----:B------:R-:W4:Y:S01]  /*112d0*/  LDL R50, [R1+0x8] ;  /* 0x0000080001327983 */ /* 0x000f220000100800 */
[C---:B------:R-:W-:Y:S02]  /*112e0*/  LOP3.LUT R9, R134.reuse, 0xe0, RZ, 0xfc, !PT ;  /* 0x000000e086097812 */ /* 0x040fe400078efcff */
[C---:B------:R-:W-:Y:S01]  /*112f0*/  LOP3.LUT R8, R134.reuse, 0x100, RZ, 0xfc, !PT ;  /* 0x0000010086087812 */ /* 0x040fe200078efcff */
[----:B------:R-:W3:Y:S01]  /*11300*/  LDL R48, [R1+0x4] ;  /* 0x0000040001307983 */ /* 0x000ee20000100800 */
[----:B------:R-:W-:Y:S01]  /*11310*/  LOP3.LUT R7, R134, 0x120, RZ, 0xfc, !PT ;  /* 0x0000012086077812 */ /* 0x000fe200078efcff */
[----:B------:R-:W-:Y:S01]  /*11320*/  CS2R R20, SRZ ;  /* 0x0000000000147805 */ /* 0x000fe2000001ff00 */
[----:B------:R-:W-:Y:S01]  /*11330*/  CS2R R22, SRZ ;  /* 0x0000000000167805 */ /* 0x000fe2000001ff00 */
[----:B------:R-:W3:Y:S01]  /*11340*/  LDL R46, [R1] ;  /* 0x00000000012e7983 */ /* 0x000ee20000100800 */
[----:B------:R-:W-:Y:S01]  /*11350*/  ISETP.GE.AND P3, PT, R14, UR28, PT ;  /* 0x0000001c0e007c0c */ /* 0x000fe2000bf66270 */
[----:B------:R-:W-:Y:S01]  /*11360*/  CS2R R24, SRZ ;  /* 0x0000000000187805 */ /* 0x000fe2000001ff00 */
[----:B------:R-:W-:Y:S01]  /*11370*/  ISETP.GE.AND P4, PT, R13, UR28, PT ;  /* 0x0000001c0d007c0c */ /* 0x000fe2000bf86270 */
[----:B------:R-:W4:Y:S01]  /*11380*/  @!P2 LDG.E R17, [R194.64+0x80] ;  /* 0x0000802ac211a981 */ /* 0x000f22000c1e1900 */
[----:B------:R-:W-:-:S02]  /*11390*/  ISETP.GE.AND P5, PT, R12, UR28, PT ;  /* 0x0000001c0c007c0c */ /* 0x000fc4000bfa6270 */
[C---:B------:R-:W-:Y:S02]  /*113a0*/  LOP3.LUT R6, R134.reuse, 0x140, RZ, 0xfc, !PT ;  /* 0x0000014086067812 */ /* 0x040fe400078efcff */
[C---:B------:R-:W-:Y:S02]  /*113b0*/  LOP3.LUT R5, R134.reuse, 0x160, RZ, 0xfc, !PT ;  /* 0x0000016086057812 */ /* 0x040fe400078efcff */
[C---:B------:R-:W-:Y:S02]  /*113c0*/  LOP3.LUT R4, R134.reuse, 0x180, RZ, 0xfc, !PT ;  /* 0x0000018086047812 */ /* 0x040fe400078efcff */
[C---:B------:R-:W-:Y:S01]  /*113d0*/  LOP3.LUT R3, R134.reuse, 0x1a0, RZ, 0xfc, !PT ;  /* 0x000001a086037812 */ /* 0x040fe200078efcff */
[----:B------:R-:W3:Y:S01]  /*113e0*/  @!P3 LDG.E R16, [R194.64+0x100] ;  /* 0x0001002ac210b981 */ /* 0x000ee2000c1e1900 */
[----:B------:R-:W-:Y:S02]  /*113f0*/  ISETP.GE.AND P0, PT, R11, UR28, PT ;  /* 0x0000001c0b007c0c */ /* 0x000fe4000bf06270 */
[C---:B------:R-:W-:Y:S01]  /*11400*/  LOP3.LUT R2, R134.reuse, 0x1c0, RZ, 0xfc, !PT ;  /* 0x000001c086027812 */ /* 0x040fe200078efcff */
[----:B------:R-:W3:Y:S01]  /*11410*/  @!P4 LDG.E R18, [R194.64+0x180] ;  /* 0x0001802ac212c981 */ /* 0x000ee2000c1e1900 */
[----:B0-----:R-:W-:Y:S01]  /*11420*/  LOP3.LUT R0, R134, 0x1e0, RZ, 0xfc, !PT ;  /* 0x000001e086007812 */ /* 0x001fe200078efcff */
[----:B------:R-:W-:Y:S01]  /*11430*/  CS2R R26, SRZ ;  /* 0x00000000001a7805 */ /* 0x000fe2000001ff00 */
[----:B------:R-:W-:Y:S01]  /*11440*/  CS2R R28, SRZ ;  /* 0x00000000001c7805 */ /* 0x000fe2000001ff00 */
[----:B------:R-:W-:Y:S01]  /*11450*/  MOV R30, RZ ;  /* 0x000000ff001e7202 */ /* 0x000fe20000000f00 */
[----:B------:R-:W3:Y:S01]  /*11460*/  @!P5 LDG.E R19, [R194.64+0x200] ;  /* 0x0002002ac213d981 */ /* 0x000ee2000c1e1900 */
[----:B------:R-:W-:Y:S01]  /*11470*/  ISETP.NE.AND P6, PT, R136, RZ, PT ;  /* 0x000000ff8800720c */ /* 0x000fe20003fc5270 */
[----:B------:R-:W-:Y:S01]  /*11480*/  ULDC.64 UR8, c[0x0][0x2d8] ;  /* 0x0000b60000087ab9 */ /* 0x000fe20000000a00 */
[----:B------:R-:W-:Y:S01]  /*11490*/  MOV R44, UR28 ;  /* 0x0000001c002c7c02 */ /* 0x000fe20008000f00 */
[----:B------:R-:W-:Y:S01]  /*114a0*/  ULDC.64 UR32, c[0x0][0x2f8] ;  /* 0x0000be0000207ab9 */ /* 0x000fe20000000a00 */
[----:B--2---:R-:W2:Y:S01]  /*114b0*/  @!P1 LDG.E R31, [R194.64] ;  /* 0x0000002ac21f9981 */ /* 0x004ea2000c1e1900 */
[----:B------:R-:W-:-:S02]  /*114c0*/  ISETP.GE.AND P2, PT, R9, UR28, PT ;  /* 0x0000001c09007c0c */ /* 0x000fc4000bf46270 */
[----:B------:R-:W-:Y:S01]  /*114d0*/  ISETP.GE.AND P3, PT, R8, UR28, PT ;  /* 0x0000001c08007c0c */ /* 0x000fe2000bf66270 */
[----:B------:R-:W3:Y:S01]  /*114e0*/  @!P0 LDG.E R20, [R194.64+0x280] ;  /* 0x0002802ac2148981 */ /* 0x000ee2000c1e1900 */
[----:B------:R-:W-:Y:S02]  /*114f0*/  ISETP.GE.AND P4, PT, R7, UR28, PT ;  /* 0x0000001c07007c0c */ /* 0x000fe4000bf86270 */
[----:B------:R-:W-:Y:S02]  /*11500*/  ISETP.GE.AND P5, PT, R6, UR28, PT ;  /* 0x0000001c06007c0c */ /* 0x000fe4000bfa6270 */
[----:B------:R-:W-:-:S05]  /*11510*/  ISETP.GE.AND P0, PT, R5, UR28, PT ;  /* 0x0000001c05007c0c */ /* 0x000fca000bf06270 */
[----:B------:R-:W4:Y:S01]  /*11520*/  @!P2 LDG.E R22, [R194.64+0x380] ;  /* 0x0003802ac216a981 */ /* 0x000f22000c1e1900 */
[----:B------:R-:W-:-:S03]  /*11530*/  ISETP.GE.AND P2, PT, R3, UR28, PT ;  /* 0x0000001c03007c0c */ /* 0x000fc6000bf46270 */
[----:B------:R-:W4:Y:S01]  /*11540*/  @!P3 LDG.E R23, [R194.64+0x400] ;  /* 0x0004002ac217b981 */ /* 0x000f22000c1e1900 */
[----:B------:R-:W-:-:S03]  /*11550*/  ISETP.GE.AND P3, PT, R2, UR28, PT ;  /* 0x0000001c02007c0c */ /* 0x000fc6000bf66270 */
[----:B------:R-:W4:Y:S01]  /*11560*/  @!P4 LDG.E R24, [R194.64+0x480] ;  /* 0x0004802ac218c981 */ /* 0x000f22000c1e1900 */
[----:B------:R-:W-:-:S03]  /*11570*/  ISETP.GE.AND P4, PT, R0, UR28, PT ;  /* 0x0000001c00007c0c */ /* 0x000fc6000bf86270 */
[----:B------:R-:W4:Y:S04]  /*11580*/  @!P5 LDG.E R25, [R194.64+0x500] ;  /* 0x0005002ac219d981 */ /* 0x000f28000c1e1900 */
[----:B------:R-:W4:Y:S04]  /*11590*/  @!P0 LDG.E R26, [R194.64+0x580] ;  /* 0x0005802ac21a8981 */ /* 0x000f28000c1e1900 */
[----:B------:R-:W4:Y:S04]  /*115a0*/  @!P2 LDG.E R28, [R194.64+0x680] ;  /* 0x0006802ac21ca981 */ /* 0x000f28000c1e1900 */
[----:B------:R-:W4:Y:S04]  /*115b0*/  @!P3 LDG.E R29, [R194.64+0x700] ;  /* 0x0007002ac21db981 */ /* 0x000f28000c1e1900 */
[----:B------:R-:W4:Y:S04]  /*115c0*/  @!P4 LDG.E R30, [R194.64+0x780] ;  /* 0x0007802ac21ec981 */ /* 0x000f28000c1e1900 */
[----:B--2---:R-:W-:Y:S01]  /*115d0*/  @!P1 STL [R1+0x18], R31 ;  /* 0x0000181f01009387 */ /* 0x004fe20000100800 */
[----:B------:R-:W-:-:S03]  /*115e0*/  ISETP.GE.AND P1, PT, R10, UR28, PT ;  /* 0x0000001c0a007c0c */ /* 0x000fc6000bf26270 */
[----:B---3--:R-:W-:Y:S04]  /*115f0*/  STS [R52.X4], R31 ;  /* 0x0000001f34007388 */ /* 0x008fe80000004800 */
[----:B------:R1:W5:Y:S06]  /*11600*/  LDL.64 R76, [R1+0x10] ;  /* 0x00001000014c7983 */ /* 0x00036c0000100a00 */
[----:B------:R-:W2:Y:S01]  /*11610*/  @!P1 LDG.E R21, [R194.64+0x300] ;  /* 0x0003002ac2159981 */ /* 0x000ea2000c1e1900 */
[----:B------:R-:W-:-:S13]  /*11620*/  ISETP.GE.AND P1, PT, R4, UR28, PT ;  /* 0x0000001c04007c0c */ /* 0x000fda000bf26270 */
[----:B------:R-:W3:Y:S04]  /*11630*/  @!P1 LDG.E R27, [R194.64+0x600] ;  /* 0x0006002ac21b9981 */ /* 0x000ee8000c1e1900 */
[----:B----4-:R-:W-:Y:S04]  /*11640*/  STS [R50.X4+0x80], R17 ;  /* 0x0000801132007388 */ /* 0x010fe80000004800 */
        /* <DEDUP_REMOVED lines=23> */
[----:B---3--:R-:W-:Y:S02]  /*117c0*/  FADD.FTZ R23, R17, UR5 ;  /* 0x0000000511177e21 */ /* 0x008fe40008010000 */
[----:B------:R-:W2:Y:S01]  /*117d0*/  LDS R17, [R133.X4+0x18] ;  /* 0x0000180085117984 */ /* 0x000ea20000004800 */
[----:B----4-:R-:W-:Y:S01]  /*117e0*/  FADD.FTZ R24, R18, UR5 ;  /* 0x0000000512187e21 */ /* 0x010fe20008010000 */
[----:B------:R-:W-:Y:S02]  /*117f0*/  FSETP.GTU.FTZ.AND P1, PT, R19, 20, PT ;  /* 0x41a000001300780b */ /* 0x000fe40003f3c000 */
[----:B------:R-:W3:Y:S04]  /*11800*/  LDS R18, [R133.X4+0x1c] ;  /* 0x00001c0085127984 */ /* 0x000ee80000004800 */
[----:B------:R-:W-:Y:S01]  /*11810*/  @!P4 FMUL.FTZ R20, R20, -1.4426950216293334961 ;  /* 0xbfb8aa3b1414c820 */ /* 0x000fe20000410000 */
[----:B------:R-:W-:-:S02]  /*11820*/  FSETP.GTU.FTZ.AND P5, PT, R23, 20, PT ;  /* 0x41a000001700780b */ /* 0x000fc40003fbc000 */
[----:B------:R-:W-:Y:S01]  /*11830*/  FSETP.GTU.FTZ.AND P0, PT, R24, 20, PT ;  /* 0x41a000001800780b */ /* 0x000fe20003f1c000 */
[----:B------:R4:W1:Y:S03]  /*11840*/  @!P4 MUFU.EX2 R21, R20 ;  /* 0x000000140015c308 */ /* 0x0008660000000800 */
[----:B------:R-:W-:Y:S02]  /*11850*/  @!P1 FMUL.FTZ R25, R19, -1.4426950216293334961 ;  /* 0xbfb8aa3b13199820 */ /* 0x000fe40000410000 */
[----:B------:R-:W0:Y:S04]  /*11860*/  LDS R19, [R133.X4+0x20] ;  /* 0x0000200085137984 */ /* 0x000e280000004800 */
[----:B----4-:R-:W4:Y:S01]  /*11870*/  LDS R20, [R133.X4+0x24] ;  /* 0x0000240085147984 */ /* 0x010f220000004800 */
[----:B------:R-:W-:-:S02]  /*11880*/  @!P5 FMUL.FTZ R23, R23, -1.4426950216293334961 ;  /* 0xbfb8aa3b1717d820 */ /* 0x000fc40000410000 */
[----:B------:R-:W-:Y:S02]  /*11890*/  @!P0 FMUL.FTZ R24, R24, -1.4426950216293334961 ;  /* 0xbfb8aa3b18188820 */ /* 0x000fe40000410000 */
[----:B-1----:R-:W-:Y:S02]  /*118a0*/  @!P4 FADD.FTZ R22, R21, 1 ;  /* 0x3f8000001516c421 */ /* 0x002fe40000010000 */
[----:B------:R-:W1:Y:S01]  /*118b0*/  LDS R21, [R133.X4+0x28] ;  /* 0x0000280085157984 */ /* 0x000e620000004800 */
[----:B------:R-:W2:Y:S08]  /*118c0*/  @!P5 MUFU.EX2 R23, R23 ;  /* 0x000000170017d308 */ /* 0x000eb00000000800 */
[----:B------:R-:W3:Y:S08]  /*118d0*/  @!P0 MUFU.EX2 R24, R24 ;  /* 0x0000001800188308 */ /* 0x000ef00000000800 */
[----:B------:R-:W0:Y:S01]  /*118e0*/  @!P1 MUFU.EX2 R25, R25 ;  /* 0x0000001900199308 */ /* 0x000e220000000800 */
[----:B--2---:R-:W-:-:S02]  /*118f0*/  @!P5 FADD.FTZ R23, R23, 1 ;  /* 0x3f8000001717d421 */ /* 0x004fc40000010000 */
[----:B---3--:R-:W-:-:S05]  /*11900*/  @!P0 FADD.FTZ R24, R24, 1 ;  /* 0x3f80000018188421 */ /* 0x008fca0000010000 */
[----:B------:R-:W2:Y:S01]  /*11910*/  @!P4 MUFU.RCP R27, R22 ;  /* 0x00000016001bc308 */ /* 0x000ea20000001000 */
[----:B0-----:R-:W-:-:S07]  /*11920*/  @!P1 FADD.FTZ R25, R25, 1 ;  /* 0x3f80000019199421 */ /* 0x001fce0000010000 */
[----:B------:R-:W0:Y:S08]  /*11930*/  @!P5 MUFU.RCP R26, R23 ;  /* 0x00000017001ad308 */ /* 0x000e300000001000 */
[----:B------:R-:W3:Y:S01]  /*11940*/  @!P0 MUFU.RCP R29, R24 ;  /* 0x00000018001d8308 */ /* 0x000ee20000001000 */
[----:B------:R-:W-:-:S07]  /*11950*/  FADD.FTZ R16, R16, UR5 ;  /* 0x0000000510107e21 */ /* 0x000fce0008010000 */
[----:B------:R-:W1:Y:S01]  /*11960*/  @!P1 MUFU.RCP R28, R25 ;  /* 0x00000019001c9308 */ /* 0x000e620000001000 */
[----:B------:R-:W-:Y:S02]  /*11970*/  FADD.FTZ R17, R17, UR5 ;  /* 0x0000000511117e21 */ /* 0x000fe40008010000 */
[----:B------:R-:W-:Y:S02]  /*11980*/  FADD.FTZ R18, R18, UR5 ;  /* 0x0000000512127e21 */ /* 0x000fe40008010000 */
[----:B------:R-:W-:Y:S02]  /*11990*/  FADD.FTZ R19, R19, UR5 ;  /* 0x0000000513137e21 */ /* 0x000fe40008010000 */
[----:B----4-:R-:W-:Y:S01]  /*119a0*/  FADD.FTZ R20, R20, UR5 ;  /* 0x0000000514147e21 */ /* 0x010fe20008010000 */
[----:B------:R-:W-:Y:S01]  /*119b0*/  FSETP.GTU.FTZ.AND P2, PT, R16, 20, PT ;  /* 0x41a000001000780b */ /* 0x000fe20003f5c000 */
[----:B--2---:R-:W-:Y:S01]  /*119c0*/  @!P4 FMUL.FTZ R196, R196, R27 ;  /* 0x0000001bc4c4c220 */ /* 0x004fe20000410000 */
[----:B------:R-:W-:Y:S01]  /*119d0*/  FSETP.GTU.FTZ.AND P3, PT, R17, 20, PT ;  /* 0x41a000001100780b */ /* 0x000fe20003f7c000 */
[----:B0-----:R-:W-:Y:S01]  /*119e0*/  @!P5 FMUL.FTZ R197, R197, R26 ;  /* 0x0000001ac5c5d220 */ /* 0x001fe20000410000 */
[----:B------:R-:W-:Y:S01]  /*119f0*/  FSETP.GTU.FTZ.AND P4, PT, R18, 20, PT ;  /* 0x41a000001200780b */ /* 0x000fe20003f9c000 */
[----:B---3--:R-:W-:Y:S01]  /*11a00*/  @!P0 FMUL.FTZ R198, R198, R29 ;  /* 0x0000001dc6c68220 */ /* 0x008fe20000410000 */
[----:B------:R-:W-:Y:S01]  /*11a10*/  FSETP.GTU.FTZ.AND P5, PT, R19, 20, PT ;  /* 0x41a000001300780b */ /* 0x000fe20003fbc000 */
[----:B-1----:R-:W-:Y:S01]  /*11a20*/  FADD.FTZ R21, R21, UR5 ;  /* 0x0000000515157e21 */ /* 0x002fe20008010000 */
[----:B------:R-:W-:Y:S01]  /*11a30*/  FSETP.GTU.FTZ.AND P0, PT, R20, 20, PT ;  /* 0x41a000001400780b */ /* 0x000fe20003f1c000 */
[----:B------:R-:W-:-:S03]  /*11a40*/  @!P1 FMUL.FTZ R201, R201, R28 ;  /* 0x0000001cc9c99220 */ /* 0x000fc60000410000 */
[----:B------:R-:W-:Y:S01]  /*11a50*/  FSETP.GTU.FTZ.AND P1, PT, R21, 20, PT ;  /* 0x41a000001500780b */ /* 0x000fe20003f3c000 */
[----:B------:R-:W-:Y:S02]  /*11a60*/  @!P2 FMUL.FTZ R16, R16, -1.4426950216293334961 ;  /* 0xbfb8aa3b1010a820 */ /* 0x000fe40000410000 */
[----:B------:R-:W-:Y:S02]  /*11a70*/  @!P3 FMUL.FTZ R17, R17, -1.4426950216293334961 ;  /* 0xbfb8aa3b1111b820 */ /* 0x000fe40000410000 */
[----:B------:R-:W-:Y:S02]  /*11a80*/  @!P4 FMUL.FTZ R18, R18, -1.4426950216293334961 ;  /* 0xbfb8aa3b1212c820 */ /* 0x000fe40000410000 */
[----:B------:R-:W-:Y:S02]  /*11a90*/  @!P5 FMUL.FTZ R19, R19, -1.4426950216293334961 ;  /* 0xbfb8aa3b1313d820 */ /* 0x000fe40000410000 */
[----:B------:R-:W-:Y:S01]  /*11aa0*/  @!P0 FMUL.FTZ R20, R20, -1.4426950216293334961 ;  /* 0xbfb8aa3b14148820 */ /* 0x000fe20000410000 */
[----:B------:R-:W0:Y:S03]  /*11ab0*/  @!P2 MUFU.EX2 R16, R16 ;  /* 0x000000100010a308 */ /* 0x000e260000000800 */
[----:B------:R-:W-:Y:S01]  /*11ac0*/  @!P1 FMUL.FTZ R21, R21, -1.4426950216293334961 ;  /* 0xbfb8aa3b15159820 */ /* 0x000fe20000410000 */
[----:B------:R-:W-:-:S04]  /*11ad0*/  SHF.L.U32 R22, R136, 0x4, RZ ;  /* 0x0000000488167819 */ /* 0x000fc800000006ff */
[----:B------:R-:W1:Y:S08]  /*11ae0*/  @!P3 MUFU.EX2 R17, R17 ;  /* 0x000000110011b308 */ /* 0x000e700000000800 */
[----:B------:R-:W2:Y:S08]  /*11af0*/  @!P4 MUFU.EX2 R18, R18 ;  /* 0x000000120012c308 */ /* 0x000eb00000000800 */
[----:B------:R-:W3:Y:S08]  /*11b00*/  @!P5 MUFU.EX2 R19, R19 ;  /* 0x000000130013d308 */ /* 0x000ef00000000800 */
[----:B------:R-:W4:Y:S01]  /*11b10*/  @!P0 MUFU.EX2 R20, R20 ;  /* 0x0000001400148308 */ /* 0x000f220000000800 */
[----:B------:R-:W-:-:S07]  /*11b20*/  LOP3.LUT R22, R22, 0xfffffe00, RZ, 0xc0, !PT ;  /* 0xfffffe0016167812 */ /* 0x000fce00078ec0ff */
[----:B------:R-:W4:Y:S01]  /*11b30*/  @!P1 MUFU.EX2 R21, R21 ;  /* 0x0000001500159308 */ /* 0x000f220000000800 */
[----:B------:R-:W-:Y:S01]  /*11b40*/  LEA R45, R135, R22, 0x4 ;  /* 0x00000016872d7211 */ /* 0x000fe200078e20ff */
[----:B0-----:R-:W-:Y:S02]  /*11b50*/  @!P2 FADD.FTZ R16, R16, 1 ;  /* 0x3f8000001010a421 */ /* 0x001fe40000010000 */
[----:B-1----:R-:W-:Y:S01]  /*11b60*/  @!P3 FADD.FTZ R17, R17, 1 ;  /* 0x3f8000001111b421 */ /* 0x002fe20000010000 */
[----:B------:R-:W-:Y:S01]  /*11b70*/  IADD3 R22, R45, 0x1, RZ ;  /* 0x000000012d167810 */ /* 0x000fe20007ffe0ff */
[----:B--2---:R-:W-:Y:S02]  /*11b80*/  @!P4 FADD.FTZ R18, R18, 1 ;  /* 0x3f8000001212c421 */ /* 0x004fe40000010000 */
[----:B---3--:R-:W-:Y:S02]  /*11b90*/  @!P5 FADD.FTZ R19, R19, 1 ;  /* 0x3f8000001313d421 */ /* 0x008fe40000010000 */
[----:B----4-:R-:W-:Y:S01]  /*11ba0*/  @!P0 FADD.FTZ R20, R20, 1 ;  /* 0x3f80000014148421 */ /* 0x010fe20000010000 */
[----:B------:R-:W-:Y:S01]  /*11bb0*/  LEA.HI.SX32 R23, R22, R45, 0x1b ;  /* 0x0000002d16177211 */ /* 0x000fe200078fdaff */
[----:B------:R0:W1:Y:S01]  /*11bc0*/  @!P2 MUFU.RCP R39, R16 ;  /* 0x000000100027a308 */ /* 0x0000620000001000 */
[----:B------:R-:W-:-:S02]  /*11bd0*/  @!P1 FADD.FTZ R22, R21, 1 ;  /* 0x3f80000015169421 */ /* 0x000fc40000010000 */
[----:B------:R-:W-:Y:S05]  /*11be0*/  LDS R21, [R133.X4] ;  /* 0x0000000085157984 */ /* 0x000fea0000004800 */
[----:B------:R2:W-:Y:S01]  /*11bf0*/  @!P3 MUFU.RCP R38, R17 ;  /* 0x000000110026b308 */ /* 0x0005e20000001000 */
[----:B0-----:R-:W-:Y:S07]  /*11c00*/  LDS R16, [R133.X4+0x2c] ;  /* 0x00002c0085107984 */ /* 0x001fee0000004800 */
[----:B------:R0:W3:Y:S01]  /*11c10*/  @!P4 MUFU.RCP R41, R18 ;  /* 0x000000120029c308 */ /* 0x0000e20000001000 */
[----:B--2---:R-:W-:Y:S07]  /*11c20*/  LDS R17, [R133.X4+0x30] ;  /* 0x0000300085117984 */ /* 0x004fee0000004800 */
[----:B------:R2:W-:Y:S01]  /*11c30*/  @!P5 MUFU.RCP R40, R19 ;  /* 0x000000130028d308 */ /* 0x0005e20000001000 */
[----:B0-----:R-:W0:Y:S07]  /*11c40*/  LDS R18, [R133.X4+0x34] ;  /* 0x0000340085127984 */ /* 0x001e2e0000004800 */
[----:B------:R4:W0:Y:S01]  /*11c50*/  @!P0 MUFU.RCP R43, R20 ;  /* 0x00000014002b8308 */ /* 0x0008220000001000 */
[----:B--2---:R-:W2:Y:S04]  /*11c60*/  LDS R19, [R133.X4+0x38] ;  /* 0x0000380085137984 */ /* 0x004ea80000004800 */
[----:B----4-:R-:W4:Y:S04]  /*11c70*/  LDS R20, [R133.X4+0x3c] ;  /* 0x00003c0085147984 */ /* 0x010f280000004800 */
        /* <DEDUP_REMOVED lines=11> */
[----:B------:R-:W-:Y:S02]  /*11d30*/  IADD3 R31, R45, 0x9, RZ ;  /* 0x000000092d1f7810 */ /* 0x000fe40007ffe0ff */
[----:B------:R-:W-:Y:S01]  /*11d40*/  LEA.HI.SX32 R27, R27, R45, 0x1b ;  /* 0x0000002d1b1b7211 */ /* 0x000fe200078fdaff */
[----:B------:R-:W-:Y:S01]  /*11d50*/  STS [R133.X4], R234 ;  /* 0x000000ea85007388 */ /* 0x000fe20000004800 */
        /* <DEDUP_REMOVED lines=18> */
[----:B------:R-:W-:-:S02]  /*11e80*/  LEA.HI.SX32 R34, R34, R45, 0x1b ;  /* 0x0000002d22227211 */ /* 0x000fc400078fdaff */
[-C--:B------:R-:W-:Y:S01]  /*11e90*/  LEA.HI.SX32 R35, R35, R45.reuse, 0x1b ;  /* 0x0000002d23237211 */ /* 0x080fe200078fdaff */
        /* <DEDUP_REMOVED lines=8> */
[----:B-1----:R-:W-:-:S03]  /*11f20*/  @!P2 FMUL.FTZ R202, R202, R39 ;  /* 0x00000027cacaa220 */ /* 0x002fc60000410000 */
[----:B------:R-:W-:Y:S01]  /*11f30*/  STS [R35.X4+0x34], R221 ;  /* 0x000034dd23007388 */ /* 0x000fe20000004800 */
[----:B---3--:R-:W-:-:S03]  /*11f40*/  @!P4 FMUL.FTZ R204, R204, R41 ;  /* 0x00000029ccccc220 */ /* 0x008fc60000410000 */
[----:B------:R-:W-:Y:S01]  /*11f50*/  STS [R36.X4+0x38], R220 ;  /* 0x000038dc24007388 */ /* 0x000fe20000004800 */
[----:B0-----:R-:W-:-:S03]  /*11f60*/  @!P0 FMUL.FTZ R206, R206, R43 ;  /* 0x0000002bcece8220 */ /* 0x001fc60000410000 */
        /* <DEDUP_REMOVED lines=20> */
[----:B------:R-:W0:Y:S01]  /*120b0*/  @!P1 MUFU.RCP R22, R22 ;  /* 0x0000001600169308 */ /* 0x000e220000001000 */
[----:B------:R-:W-:-:S02]  /*120c0*/  @!P3 FMUL.FTZ R203, R203, R38 ;  /* 0x00000026cbcbb220 */ /* 0x000fc40000410000 */
[----:B------:R-:W-:Y:S02]  /*120d0*/  @!P5 FMUL.FTZ R205, R205, R40 ;  /* 0x00000028cdcdd220 */ /* 0x000fe40000410000 */
[----:B------:R-:W-:Y:S02]  /*120e0*/  FADD.FTZ R38, R18, UR5 ;  /* 0x0000000512267e21 */ /* 0x000fe40008010000 */
[----:B--2---:R-:W-:Y:S02]  /*120f0*/  FADD.FTZ R40, R19, UR5 ;  /* 0x0000000513287e21 */ /* 0x004fe40008010000 */
[----:B------:R-:W-:Y:S01]  /*12100*/  FADD.FTZ R16, R16, UR5 ;  /* 0x0000000510107e21 */ /* 0x000fe20008010000 */
[----:B------:R-:W-:Y:S01]  /*12110*/  FSETP.GTU.FTZ.AND P2, PT, R38, 20, PT ;  /* 0x41a000002600780b */ /* 0x000fe20003f5c000 */
[----:B0-----:R-:W-:Y:S02]  /*12120*/  @!P1 FMUL.FTZ R207, R207, R22 ;  /* 0x00000016cfcf9220 */ /* 0x001fe40000410000 */
[----:B------:R-:W-:Y:S01]  /*12130*/  FADD.FTZ R22, R17, UR5 ;  /* 0x0000000511167e21 */ /* 0x000fe20008010000 */
[----:B------:R-:W0:Y:S01]  /*12140*/  LDS R71, [0x2100] ;  /* 0x00210000ff477984 */ /* 0x000e220000000800 */
[----:B------:R-:W-:-:S03]  /*12150*/  FSETP.GTU.FTZ.AND P3, PT, R40, 20, PT ;  /* 0x41a000002800780b */ /* 0x000fc60003f7c000 */
[----:B------:R-:W-:Y:S02]  /*12160*/  FSETP.GTU.FTZ.AND P1, PT, R22, 20, PT ;  /* 0x41a000001600780b */ /* 0x000fe40003f3c000 */
[----:B------:R-:W-:Y:S01]  /*12170*/  FSETP.GTU.FTZ.AND P0, PT, R16, 20, PT ;  /* 0x41a000001000780b */ /* 0x000fe20003f1c000 */
[----:B----4-:R-:W-:Y:S02]  /*12180*/  FADD.FTZ R42, R20, UR5 ;  /* 0x00000005142a7e21 */ /* 0x010fe40008010000 */
[----:B------:R-:W-:Y:S02]  /*12190*/  FADD.FTZ R20, R21, UR5 ;  /* 0x0000000515147e21 */ /* 0x000fe40008010000 */
[----:B------:R-:W-:-:S03]  /*121a0*/  @!P2 FMUL.FTZ R19, R38, -1.4426950216293334961 ;  /* 0xbfb8aa3b2613a820 */ /* 0x000fc60000410000 */
[----:B------:R-:W-:-:S03]  /*121b0*/  @!P3 FMUL.FTZ R21, R40, -1.4426950216293334961 ;  /* 0xbfb8aa3b2815b820 */ /* 0x000fc60000410000 */
[----:B------:R-:W-:Y:S01]  /*121c0*/  @!P1 FMUL.FTZ R18, R22, -1.4426950216293334961 ;  /* 0xbfb8aa3b16129820 */ /* 0x000fe20000410000 */
[----:B------:R-:W-:Y:S01]  /*121d0*/  FSETP.GTU.FTZ.AND P4, PT, R42, 20, PT ;  /* 0x41a000002a00780b */ /* 0x000fe20003f9c000 */
[----:B------:R-:W-:Y:S01]  /*121e0*/  @!P0 FMUL.FTZ R16, R16, -1.4426950216293334961 ;  /* 0xbfb8aa3b10108820 */ /* 0x000fe20000410000 */
[----:B------:R-:W-:Y:S01]  /*121f0*/  @!P2 MUFU.EX2 R19, R19 ;  /* 0x000000130013a308 */ /* 0x000fe20000000800 */
[----:B------:R-:W-:-:S07]  /*12200*/  FSETP.GTU.FTZ.AND P5, PT, R20, 20, PT ;  /* 0x41a000001400780b */ /* 0x000fce0003fbc000 */
[----:B------:R1:W2:Y:S08]  /*12210*/  @!P0 MUFU.EX2 R17, R16 ;  /* 0x0000001000118308 */ /* 0x0002b00000000800 */
[----:B------:R-:W3:Y:S08]  /*12220*/  @!P1 MUFU.EX2 R18, R18 ;  /* 0x0000001200129308 */ /* 0x000ef00000000800 */
[----:B------:R-:W4:Y:S01]  /*12230*/  @!P3 MUFU.EX2 R21, R21 ;  /* 0x000000150015b308 */ /* 0x000f220000000800 */
[----:B------:R-:W-:Y:S01]  /*12240*/  @!P4 FMUL.FTZ R22, R42, -1.4426950216293334961 ;  /* 0xbfb8aa3b2a16c820 */ /* 0x000fe20000410000 */
[----:B0-----:R-:W-:Y:S01]  /*12250*/  ISETP.GE.AND P6, PT, R134, R71, PT ;  /* 0x000000478600720c */ /* 0x001fe20003fc6270 */
[----:B-1----:R-:W-:-:S02]  /*12260*/  @!P5 FMUL.FTZ R16, R20, -1.4426950216293334961 ;  /* 0xbfb8aa3b1410d820 */ /* 0x002fc40000410000 */
[----:B--2---:R-:W-:Y:S02]  /*12270*/  @!P0 FADD.FTZ R17, R17, 1 ;  /* 0x3f80000011118421 */ /* 0x004fe40000010000 */
[----:B------:R-:W-:Y:S01]  /*12280*/  @!P2 FADD.FTZ R19, R19, 1 ;  /* 0x3f8000001313a421 */ /* 0x000fe20000010000 */
[----:B------:R-:W0:Y:S01]  /*12290*/  @!P4 MUFU.EX2 R22, R22 ;  /* 0x000000160016c308 */ /* 0x000e220000000800 */
[----:B---3--:R-:W-:Y:S01]  /*122a0*/  @!P1 FADD.FTZ R18, R18, 1 ;  /* 0x3f80000012129421 */ /* 0x008fe20000010000 */
[----:B------:R-:W-:Y:S01]  /*122b0*/  UIMAD UR7, UR13, UR8, URZ ;  /* 0x000000080d0772a4 */ /* 0x000fe2000f8e023f */
[----:B----4-:R-:W-:-:S05]  /*122c0*/  @!P3 FADD.FTZ R21, R21, 1 ;  /* 0x3f8000001515b421 */ /* 0x010fca0000010000 */
[----:B------:R1:W2:Y:S01]  /*122d0*/  @!P5 MUFU.EX2 R20, R16 ;  /* 0x000000100014d308 */ /* 0x0002a20000000800 */
[----:B------:R-:W-:Y:S02]  /*122e0*/  UIMAD UR27, UR12, UR9, UR7 ;  /* 0x000000090c1b72a4 */ /* 0x000fe4000f8e0207 */
[----:B------:R-:W-:-:S05]  /*122f0*/  UIMAD UR7, UR13, UR32, URZ ;  /* 0x000000200d0772a4 */ /* 0x000fca000f8e023f */
[----:B------:R1:W3:Y:S01]  /*12300*/  @!P0 MUFU.RCP R73, R17 ;  /* 0x0000001100498308 */ /* 0x0002e20000001000 */
[----:B------:R-:W-:-:S07]  /*12310*/  UIMAD.WIDE.U32 UR34, UR12, UR8, URZ ;  /* 0x000000080c2272a5 */ /* 0x000fce000f8e003f */
[----:B------:R1:W4:Y:S08]  /*12320*/  @!P1 MUFU.RCP R38, R18 ;  /* 0x0000001200269308 */ /* 0x0003300000001000 */
[----:B------:R1:W1:Y:S08]  /*12330*/  @!P2 MUFU.RCP R75, R19 ;  /* 0x00000013004ba308 */ /* 0x0002700000001000 */
[----:B------:R1:W1:Y:S01]  /*12340*/  @!P3 MUFU.RCP R40, R21 ;  /* 0x000000150028b308 */ /* 0x0002620000001000 */
[----:B------:R-:W-:Y:S01]  /*12350*/  UIMAD UR31, UR12, UR33, UR7 ;  /* 0x000000210c1f72a4 */ /* 0x000fe2000f8e0207 */
[----:B------:R-:W-:Y:S01]  /*12360*/  BSSY B0, `(.L_x_2050) ;  /* 0x0000013000007945 */ /* 0x000fe20003800000 */
[----:B------:R-:W-:-:S02]  /*12370*/  UIMAD.WIDE.U32 UR8, UR12, UR32, URZ ;  /* 0x000000200c0872a5 */ /* 0x000fc4000f8e003f */
[----:B------:R-:W-:Y:S01]  /*12380*/  UIADD3 UR7, UR35, UR27, URZ ;  /* 0x0000001b23077290 */ /* 0x000fe2000fffe03f */
[----:B0-----:R-:W-:Y:S01]  /*12390*/  @!P4 FADD.FTZ R22, R22, 1 ;  /* 0x3f8000001616c421 */ /* 0x001fe20000010000 */
[----:B------:R-:W-:Y:S05]  /*123a0*/  @P6 BRA `(.L_x_2051) ;  /* 0x000000e000006947 */ /* 0x000fea0003800000 */
[----:B-1234-:R-:W-:Y:S01]  /*123b0*/  MOV R19, UR12 ;  /* 0x0000000c00137c02 */ /* 0x01efe20008000f00 */
        /* <DEDUP_REMOVED lines=13> */
.L_x_2051:
[----:B--234-:R-:W-:Y:S05]  /*12490*/  BSYNC B0 ;  /* 0x0000000000007941 */ /* 0x01cfea0003800000 */
.L_x_2050:
[----:B01----:R0:W1:Y:S01]  /*124a0*/  @!P4 MUFU.RCP R19, R22 ;  /* 0x000000160013c308 */ /* 0x0030620000001000 */
[----:B------:R-:W-:Y:S01]  /*124b0*/  ULDC.64 UR32, c[0x0][0x2e0] ;  /* 0x0000b80000207ab9 */ /* 0x000fe20000000a00 */
[----:B------:R-:W-:Y:S01]  /*124c0*/  @!P0 FMUL.FTZ R208, R208, R73 ;  /* 0x00000049d0d08220 */ /* 0x000fe20000410000 */
[----:B------:R-:W-:Y:S01]  /*124d0*/  UMOV UR35, UR7 ;  /* 0x0000000700237c82 */ /* 0x000fe20008000000 */
[----:B------:R-:W-:Y:S01]  /*124e0*/  LEA R16, P0, R134, c[0x0][0x330], 0x2 ;  /* 0x0000cc0086107a11 */ /* 0x000fe200078010ff */
[----:B------:R-:W-:Y:S01]  /*124f0*/  UIMAD.WIDE.U32 UR34, UR10, UR32, UR34 ;  /* 0x000000200a2272a5 */ /* 0x000fe2000f8e0022 */
[----:B------:R-:W-:Y:S01]  /*12500*/  SHF.R.S32.HI R17, RZ, 0x1f, R134 ;  /* 0x0000001fff117819 */ /* 0x000fe20000011486 */
[----:B------:R-:W-:Y:S01]  /*12510*/  UIMAD UR32, UR11, UR32, URZ ;  /* 0x000000200b2072a4 */ /* 0x000fe2000f8e023f */
[----:B------:R-:W-:Y:S01]  /*12520*/  @!P5 FADD.FTZ R20, R20, 1 ;  /* 0x3f8000001414d421 */ /* 0x000fe20000010000 */
[----:B0-----:R-:W2:Y:S01]  /*12530*/  LDL.LU R22, [R1+0x1c] ;  /* 0x00001c0001167983 */ /* 0x001ea20000300800 */
[----:B------:R-:W-:Y:S01]  /*12540*/  UIADD3 UR7, UP0, UR29, UR34, URZ ;  /* 0x000000221d077290 */ /* 0x000fe2000ff1e03f */
[----:B------:R-:W-:Y:S01]  /*12550*/  LEA.HI.X R17, R134, c[0x0][0x334], R17, 0x2, P0 ;  /* 0x0000cd0086117a11 */ /* 0x000fe200000f1411 */
[----:B------:R-:W-:Y:S01]  /*12560*/  UIMAD UR32, UR10, UR33, UR32 ;  /* 0x000000210a2072a4 */ /* 0x000fe2000f8e0220 */
[----:B------:R-:W-:Y:S01]  /*12570*/  @!P1 FMUL.FTZ R215, R215, R38 ;  /* 0x00000026d7d79220 */ /* 0x000fe20000410000 */
[----:B------:R-:W0:Y:S01]  /*12580*/  @!P5 MUFU.RCP R20, R20 ;  /* 0x000000140014d308 */ /* 0x000e220000001000 */
[----:B------:R-:W-:Y:S01]  /*12590*/  @!P2 FMUL.FTZ R216, R216, R75 ;  /* 0x0000004bd8d8a220 */ /* 0x000fe20000410000 */
[----:B------:R-:W-:Y:S01]  /*125a0*/  UIADD3.X UR34, UR30, UR32, UR35, UP0, !UPT ;  /* 0x000000201e227290 */ /* 0x000fe200087fe423 */
[----:B------:R-:W-:-:S04]  /*125b0*/  MOV R18, UR7 ;  /* 0x0000000700127c02 */ /* 0x000fc80008000f00 */
[----:B------:R-:W-:Y:S02]  /*125c0*/  LEA R16, P0, R18, R16, 0x2 ;  /* 0x0000001012107211 */ /* 0x000fe400078010ff */
[----:B------:R-:W-:Y:S02]  /*125d0*/  MOV R21, UR34 ;  /* 0x0000002200157c02 */ /* 0x000fe40008000f00 */
[----:B------:R-:W-:Y:S02]  /*125e0*/  ISETP.GE.AND P2, PT, R14, R71, PT ;  /* 0x000000470e00720c */ /* 0x000fe40003f46270 */
[----:B------:R-:W-:Y:S02]  /*125f0*/  LEA.HI.X R17, R18, R17, R21, 0x2, P0 ;  /* 0x0000001112117211 */ /* 0x000fe400000f1415 */
[-C--:B------:R-:W-:Y:S02]  /*12600*/  ISETP.GE.AND P1, PT, R13, R71.reuse, PT ;  /* 0x000000470d00720c */ /* 0x080fe40003f26270 */
[-C--:B------:R-:W-:Y:S01]  /*12610*/  ISETP.GE.AND P0, PT, R12, R71.reuse, PT ;  /* 0x000000470c00720c */ /* 0x080fe20003f06270 */
[----:B------:R-:W-:Y:S01]  /*12620*/  @!P3 FMUL.FTZ R217, R217, R40 ;  /* 0x00000028d9d9b220 */ /* 0x000fe20000410000 */
[----:B------:R-:W-:Y:S01]  /*12630*/  ISETP.GE.AND P3, PT, R9, R71, PT ;  /* 0x000000470900720c */ /* 0x000fe20003f66270 */
[----:B-1----:R-:W-:Y:S01]  /*12640*/  @!P4 FMUL.FTZ R218, R218, R19 ;  /* 0x00000013dadac220 */ /* 0x002fe20000410000 */
[-C--:B------:R-:W-:Y:S01]  /*12650*/  ISETP.GE.AND P4, PT, R10, R71.reuse, PT ;  /* 0x000000470a00720c */ /* 0x080fe20003f86270 */
[----:B0-----:R-:W-:Y:S01]  /*12660*/  @!P5 FMUL.FTZ R193, R193, R20 ;  /* 0x00000014c1c1d220 */ /* 0x001fe20000410000 */
        /* <DEDUP_REMOVED lines=26> */
[----:B------:R-:W-:-:S02]  /*12810*/  ISETP.NE.AND P6, PT, R136, RZ, PT ;  /* 0x000000ff8800720c */ /* 0x000fc40003fc5270 */
[----:B0-----:R-:W-:-:S03]  /*12820*/  MOV R16, UR28 ;  /* 0x0000001c00107c02 */ /* 0x001fc60008000f00 */
        /* <DEDUP_REMOVED lines=34> */
[----:B------:R-:W-:Y:S06]  /*12a50*/  BAR.SYNC.DEFER_BLOCKING 0x0 ;  /* 0x0000000000007b1d */ /* 0x000fec0000010000 */
[----:B------:R-:W0:Y:S01]  /*12a60*/  LDS R41, [0x2100] ;  /* 0x00210000ff297984 */ /* 0x000e220000000800 */
        /* <DEDUP_REMOVED lines=35> */
.L_x_2053:
[----:B0-----:R-:W-:Y:S05]  /*12ca0*/  BSYNC B0 ;  /* 0x0000000000007941 */ /* 0x001fea0003800000 */
.L_x_2052:
        /* <DEDUP_REMOVED lines=17> */
[-C--:B------:R-:W-:Y:S01]  /*12dc0*/  ISETP.GE.AND P4, PT, R14, R41.reuse, PT ;  /* 0x000000290e00720c */ /* 0x080fe20003f86270 */
[----:B------:R-:W-:Y:S01]  /*12dd0*/  UIADD3 UR24, UP2, UR24, -0x4000, URZ ;  /* 0xffffc00018187890 */ /* 0x000fe2000ff5e03f */
[----:B------:R-:W-:Y:S01]  /*12de0*/  IADD3.X R15, R17, c[0x0][0x344], RZ, P0, !PT ;  /* 0x0000d100110f7a10 */ /* 0x000fe200007fe4ff */
[----:B------:R-:W-:Y:S01]  /*12df0*/  UIADD3 UR18, UP3, UR18, -0x2000, URZ ;  /* 0xffffe00012127890 */ /* 0x000fe2000ff7e03f */
[C---:B------:R-:W-:Y:S01]  /*12e00*/  LEA R14, P0, R18.reuse, R16, 0x2 ;  /* 0x00000010120e7211 */ /* 0x040fe200078010ff */
        /* <DEDUP_REMOVED lines=41> */
.L_x_1910:
        /* <DEDUP_REMOVED lines=35> */
.L_x_2056:
[----:B-1----:R-:W-:Y:S05]  /*132d0*/  BSYNC B0 ;  /* 0x0000000000007941 */ /* 0x002fea0003800000 */
.L_x_2055:
        /* <DEDUP_REMOVED lines=34> */
.L_x_2058:
[----:B------:R-:W3:Y:S02]  /*13500*/  S2R R7, SR_TID.X ;  /* 0x0000000000077919 */ /* 0x000ee40000002100 */
.L_x_2059:
[----:B-1----:R-:W-:Y:S05]  /*13510*/  BSYNC B0 ;  /* 0x0000000000007941 */ /* 0x002fea0003800000 */
.L_x_2057:
[----:B---3--:R-:W-:-:S13]  /*13520*/  ISETP.GE.AND P0, PT, R7, c[0x0][0x16c], PT ;  /* 0x00005b0007007a0c */ /* 0x008fda0003f06270 */
[----:B------:R-:W-:Y:S05]  /*13530*/  @P0 EXIT ;  /* 0x000000000000094d */ /* 0x000fea0003800000 */
[----:B------:R-:W-:Y:S02]  /*13540*/  ULDC.64 UR6, c[0x0][0x288] ;  /* 0x0000a20000067ab9 */ /* 0x000fe40000000a00 */
[----:B------:R-:W-:Y:S02]  /*13550*/  UIMAD UR11, UR11, UR6, URZ ;  /* 0x000000060b0b72a4 */ /* 0x000fe4000f8e023f */
[----:B0-2---:R-:W-:Y:S02]  /*13560*/  UIMAD.WIDE.U32 UR4, UR10, UR6, URZ ;  /* 0x000000060a0472a5 */ /* 0x005fe4000f8e003f */
[----:B------:R-:W-:-:S04]  /*13570*/  UIMAD UR6, UR10, UR7, UR11 ;  /* 0x000000070a0672a4 */ /* 0x000fc8000f8e020b */
[----:B------:R-:W-:Y:S02]  /*13580*/  UIADD3 UR6, UR5, UR6, URZ ;  /* 0x0000000605067290 */ /* 0x000fe4000fffe03f */
.L_x_2060:
        /* <DEDUP_REMOVED lines=19> */
.L_x_1953:
[----:B------:R-:W-:Y:S01]  /*136c0*/  HFMA2.MMA R65, -RZ, RZ, 0, 5.9604644775390625e-08 ;  /* 0x00000001ff417435 */ /* 0x000fe200000001ff */
[----:B------:R-:W-:-:S02]  /*136d0*/  MOV R71, R68 ;  /* 0x0000004400477202 */ /* 0x000fc40000000f00 */
[----:B------:R-:W-:Y:S02]  /*136e0*/  MOV R213, RZ ;  /* 0x000000ff00d57202 */ /* 0x000fe40000000f00 */
[----:B------:R-:W-:Y:S02]  /*136f0*/  MOV R212, 0xffffffff ;  /* 0xffffffff00d47802 */ /* 0x000fe40000000f00 */
[----:B------:R-:W-:Y:S02]  /*13700*/  MOV R64, 0x13720 ;  /* 0x0001372000407802 */ /* 0x000fe40000000f00 */
[----:B-----5:R-:W-:Y:S05]  /*13710*/  CALL.REL.NOINC `($__internal_47_$__cuda_sm70_shflsync_up) ;  /* 0x00001e3000007944 */ /* 0x020fea0003c00000 */
[----:B-1----:R-:W-:Y:S01]  /*13720*/  MOV R66, R71 ;  /* 0x0000004700427202 */ /* 0x002fe20000000f00 */
[----:B------:R-:W-:Y:S05]  /*13730*/  BRA `(.L_x_2061) ;  /* 0xffff6ea000007947 */ /* 0x000fea000383ffff */
.L_x_1954:
[----:B------:R-:W-:Y:S01]  /*13740*/  HFMA2.MMA R65, -RZ, RZ, 0, 5.9604644775390625e-08 ;  /* 0x00000001ff417435 */ /* 0x000fe200000001ff */
[----:B------:R-:W-:Y:S02]  /*13750*/  MOV R71, R69 ;  /* 0x0000004500477202 */ /* 0x000fe40000000f00 */
[----:B------:R-:W-:Y:S02]  /*13760*/  MOV R213, RZ ;  /* 0x000000ff00d57202 */ /* 0x000fe40000000f00 */
[----:B------:R-:W-:-:S02]  /*13770*/  MOV R212, 0xffffffff ;  /* 0xffffffff00d47802 */ /* 0x000fc40000000f00 */
[----:B------:R-:W-:Y:S02]  /*13780*/  MOV R64, 0x137a0 ;  /* 0x000137a000407802 */ /* 0x000fe40000000f00 */
[----:B01---5:R-:W-:Y:S05]  /*13790*/  CALL.REL.NOINC `($__internal_47_$__cuda_sm70_shflsync_up) ;  /* 0x00001db000007944 */ /* 0x023fea0003c00000 */
[----:B------:R-:W-:Y:S01]  /*137a0*/  HFMA2.MMA R65, -RZ, RZ, 0, 5.9604644775390625e-08 ;  /* 0x00000001ff417435 */ /* 0x000fe200000001ff */
[----:B-1----:R-:W-:Y:S02]  /*137b0*/  MOV R67, R71 ;  /* 0x0000004700437202 */ /* 0x002fe40000000f00 */
[----:B------:R-:W-:Y:S02]  /*137c0*/  MOV R71, R211 ;  /* 0x000000d300477202 */ /* 0x000fe40000000f00 */
[----:B------:R-:W-:Y:S02]  /*137d0*/  MOV R213, RZ ;  /* 0x000000ff00d57202 */ /* 0x000fe40000000f00 */
[----:B------:R-:W-:Y:S02]  /*137e0*/  MOV R212, 0xffffffff ;  /* 0xffffffff00d47802 */ /* 0x000fe40000000f00 */
[----:B------:R-:W-:Y:S02]  /*137f0*/  MOV R64, 0x13810 ;  /* 0x0001381000407802 */ /* 0x000fe40000000f00 */
[----:B------:R-:W-:Y:S05]  /*13800*/  CALL.REL.NOINC `($__internal_47_$__cuda_sm70_shflsync_up) ;  /* 0x00001d4000007944 */ /* 0x000fea0003c00000 */
[----:B------:R-:W-:Y:S01]  /*13810*/  HFMA2.MMA R65, -RZ, RZ, 0, 5.9604644775390625e-08 ;  /* 0x00000001ff417435 */ /* 0x000fe200000001ff */
[----:B-1----:R-:W-:-:S02]  /*13820*/  MOV R70, R71 ;  /* 0x0000004700467202 */ /* 0x002fc40000000f00 */
[----:B------:R-:W-:Y:S02]  /*13830*/  MOV R71, R210 ;  /* 0x000000d200477202 */ /* 0x000fe40000000f00 */
[----:B------:R-:W-:Y:S02]  /*13840*/  MOV R213, RZ ;  /* 0x000000ff00d57202 */ /* 0x000fe40000000f00 */
[----:B------:R-:W-:Y:S02]  /*13850*/  MOV R212, 0xffffffff ;  /* 0xffffffff00d47802 */ /* 0x000fe40000000f00 */
[----:B------:R-:W-:Y:S02]  /*13860*/  MOV R64, 0x13880 ;  /* 0x0001388000407802 */ /* 0x000fe40000000f00 */
[----:B------:R-:W-:Y:S05]  /*13870*/  CALL.REL.NOINC `($__internal_47_$__cuda_sm70_shflsync_up) ;  /* 0x00001cd000007944 */ /* 0x000fea0003c00000 */
        /* <DEDUP_REMOVED lines=20> */
[----:B------:R-:W-:Y:S05]  /*139c0*/  CALL.REL.NOINC `($__internal_47_$__cuda_sm70_shflsync_up) ;  /* 0x00001b8000007944 */ /* 0x000fea0003c00000 */
[----:B------:R-:W-:Y:S01]  /*139d0*/  HFMA2.MMA R65, -RZ, RZ, 0, 1.1920928955078125e-07 ;  /* 0x00000002ff417435 */ /* 0x000fe200000001ff */
[----:B-1----:R-:W-:Y:S02]  /*139e0*/  MOV R66, R71 ;  /* 0x0000004700427202 */ /* 0x002fe40000000f00 */
[----:B------:R-:W-:Y:S02]  /*139f0*/  MOV R71, R69 ;  /* 0x0000004500477202 */ /* 0x000fe40000000f00 */
[----:B------:R-:W-:Y:S02]  /*13a00*/  MOV R213, RZ ;  /* 0x000000ff00d57202 */ /* 0x000fe40000000f00 */
[----:B------:R-:W-:-:S02]  /*13a10*/  MOV R212, 0xffffffff ;  /* 0xffffffff00d47802 */ /* 0x000fc40000000f00 */
[----:B------:R-:W-:Y:S02]  /*13a20*/  MOV R64, 0x13a40 ;  /* 0x00013a4000407802 */ /* 0x000fe40000000f00 */
[----:B------:R-:W-:Y:S05]  /*13a30*/  CALL.REL.NOINC `($__internal_47_$__cuda_sm70_shflsync_up) ;  /* 0x00001b1000007944 */ /* 0x000fea0003c00000 */
[----:B------:R-:W-:Y:S01]  /*13a40*/  HFMA2.MMA R65, -RZ, RZ, 0, 1.1920928955078125e-07 ;  /* 0x00000002ff417435 */ /* 0x000fe200000001ff */
[----:B-1----:R-:W-:Y:S02]  /*13a50*/  MOV R67, R71 ;  /* 0x0000004700437202 */ /* 0x002fe40000000f00 */
[----:B------:R-:W-:Y:S02]  /*13a60*/  MOV R71, R211 ;  /* 0x000000d300477202 */ /* 0x000fe40000000f00 */
[----:B------:R-:W-:Y:S02]  /*13a70*/  MOV R213, RZ ;  /* 0x000000ff00d57202 */ /* 0x000fe40000000f00 */
[----:B------:R-:W-:Y:S02]  /*13a80*/  MOV R212, 0xffffffff ;  /* 0xffffffff00d47802 */ /* 0x000fe40000000f00 */
[----:B------:R-:W-:Y:S02]  /*13a90*/  MOV R64, 0x13ab0 ;  /* 0x00013ab000407802 */ /* 0x000fe40000000f00 */
[----:B------:R-:W-:Y:S05]  /*13aa0*/  CALL.REL.NOINC `($__internal_47_$__cuda_sm70_shflsync_up) ;  /* 0x00001aa000007944 */ /* 0x000fea0003c00000 */
[----:B------:R-:W-:Y:S01]  /*13ab0*/  HFMA2.MMA R65, -RZ, RZ, 0, 1.1920928955078125e-07 ;  /* 0x00000002ff417435 */ /* 0x000fe200000001ff */
[----:B-1----:R-:W-:-:S02]  /*13ac0*/  MOV R70, R71 ;  /* 0x0000004700467202 */ /* 0x002fc40000000f00 */
[----:B------:R-:W-:Y:S02]  /*13ad0*/  MOV R71, R210 ;  /* 0x000000d200477202 */ /* 0x000fe40000000f00 */
[----:B------:R-:W-:Y:S02]  /*13ae0*/  MOV R213, RZ ;  /* 0x000000ff00d57202 */ /* 0x000fe40000000f00 */
[----:B------:R-:W-:Y:S02]  /*13af0*/  MOV R212, 0xffffffff ;  /* 0xffffffff00d47802 */ /* 0x000fe40000000f00 */
[----:B------:R-:W-:Y:S02]  /*13b00*/  MOV R64, 0x13b20 ;  /* 0x00013b2000407802 */ /* 0x000fe40000000f00 */
[----:B------:R-:W-:Y:S05]  /*13b10*/  CALL.REL.NOINC `($__internal_47_$__cuda_sm70_shflsync_up) ;  /* 0x00001a3000007944 */ /* 0x000fea0003c00000 */
        /* <DEDUP_REMOVED lines=18> */
[----:B------:R-:W-:Y:S05]  /*13c40*/  CALL.REL.NOINC `($__internal_47_$__cuda_sm70_shflsync_up) ;  /* 0x0000190000007944 */ /* 0x000fea0003c00000 */
[----:B------:R-:W-:Y:S01]  /*13c50*/  HFMA2.MMA R65, -RZ, RZ, 0, 2.384185791015625e-07 ;  /* 0x00000004ff417435 */ /* 0x000fe200000001ff */
[----:B-1----:R-:W-:Y:S02]  /*13c60*/  MOV R66, R71 ;  /* 0x0000004700427202 */ /* 0x002fe40000000f00 */
[----:B------:R-:W-:Y:S02]  /*13c70*/  MOV R71, R69 ;  /* 0x0000004500477202 */ /* 0x000fe40000000f00 */
[----:B------:R-:W-:Y:S02]  /*13c80*/  MOV R213, RZ ;  /* 0x000000ff00d57202 */ /* 0x000fe40000000f00 */
[----:B------:R-:W-:Y:S02]  /*13c90*/  MOV R212, 0xffffffff ;  /* 0xffffffff00d47802 */ /* 0x000fe40000000f00 */
[----:B------:R-:W-:Y:S02]  /*13ca0*/  MOV R64, 0x13cc0 ;  /* 0x00013cc000407802 */ /* 0x000fe40000000f00 */
[----:B------:R-:W-:Y:S05]  /*13cb0*/  CALL.REL.NOINC `($__internal_47_$__cuda_sm70_shflsync_up) ;  /* 0x0000189000007944 */ /* 0x000fea0003c00000 */
[----:B------:R-:W-:Y:S01]  /*13cc0*/  HFMA2.MMA R65, -RZ, RZ, 0, 2.384185791015625e-07 ;  /* 0x00000004ff417435 */ /* 0x000fe200000001ff */
[----:B-1----:R-:W-:-:S02]  /*13cd0*/  MOV R67, R71 ;  /* 0x0000004700437202 */ /* 0x002fc40000000f00 */
[----:B------:R-:W-:Y:S02]  /*13ce0*/  MOV R71, R70 ;  /* 0x0000004600477202 */ /* 0x000fe40000000f00 */
[----:B------:R-:W-:Y:S02]  /*13cf0*/  MOV R213, RZ ;  /* 0x000000ff00d57202 */ /* 0x000fe40000000f00 */
[----:B------:R-:W-:Y:S02]  /*13d00*/  MOV R212, 0xffffffff ;  /* 0xffffffff00d47802 */ /* 0x000fe40000000f00 */
[----:B------:R-:W-:Y:S02]  /*13d10*/  MOV R64, 0x13d30 ;  /* 0x00013d3000407802 */ /* 0x000fe40000000f00 */
[----:B------:R-:W-:Y:S05]  /*13d20*/  CALL.REL.NOINC `($__internal_47_$__cuda_sm70_shflsync_up) ;  /* 0x0000182000007944 */ /* 0x000fea0003c00000 */
[----:B------:R-:W-:Y:S01]  /*13d30*/  HFMA2.MMA R65, -RZ, RZ, 0, 2.384185791015625e-07 ;  /* 0x00000004ff417435 */ /* 0x000fe200000001ff */
[----:B-1----:R-:W-:Y:S02]  /*13d40*/  MOV R211, R71 ;  /* 0x0000004700d37202 */ /* 0x002fe40000000f00 */
[----:B------:R-:W-:Y:S02]  /*13d50*/  MOV R71, R210 ;  /* 0x000000d200477202 */ /* 0x000fe40000000f00 */
[----:B------:R-:W-:-:S02]  /*13d60*/  MOV R213, RZ ;  /* 0x000000ff00d57202 */ /* 0x000fc40000000f00 */
[----:B------:R-:W-:Y:S02]  /*13d70*/  MOV R212, 0xffffffff ;  /* 0xffffffff00d47802 */ /* 0x000fe40000000f00 */
[----:B------:R-:W-:Y:S02]  /*13d80*/  MOV R64, 0x13da0 ;  /* 0x00013da000407802 */ /* 0x000fe40000000f00 */
[----:B------:R-:W-:Y:S05]  /*13d90*/  CALL.REL.NOINC `($__internal_47_$__cuda_sm70_shflsync_up) ;  /* 0x000017b000007944 */ /* 0x000fea0003c00000 */
        /* <DEDUP_REMOVED lines=17> */
[----:B------:R-:W-:Y:S05]  /*13eb0*/  CALL.REL.NOINC `($__internal_47_$__cuda_sm70_shflsync_up) ;  /* 0x0000169000007944 */ /* 0x000fea0003c00000 */
[----:B------:R-:W-:Y:S01]  /*13ec0*/  HFMA2.MMA R65, -RZ, RZ, 0, 4.76837158203125e-07 ;  /* 0x00000008ff417435 */ /* 0x000fe200000001ff */
[----:B-1----:R-:W-:-:S02]  /*13ed0*/  MOV R66, R71 ;  /* 0x0000004700427202 */ /* 0x002fc40000000f00 */
[----:B------:R-:W-:Y:S02]  /*13ee0*/  MOV R71, R67 ;  /* 0x0000004300477202 */ /* 0x000fe40000000f00 */
[----:B------:R-:W-:Y:S02]  /*13ef0*/  MOV R213, RZ ;  /* 0x000000ff00d57202 */ /* 0x000fe40000000f00 */
[----:B------:R-:W-:Y:S02]  /*13f00*/  MOV R212, 0xffffffff ;  /* 0xffffffff00d47802 */ /* 0x000fe40000000f00 */
[----:B------:R-:W-:Y:S02]  /*13f10*/  MOV R64, 0x13f30 ;  /* 0x00013f3000407802 */ /* 0x000fe40000000f00 */
[----:B------:R-:W-:Y:S05]  /*13f20*/  CALL.REL.NOINC `($__internal_47_$__cuda_sm70_shflsync_up) ;  /* 0x0000162000007944 */ /* 0x000fea0003c00000 */
[----:B------:R-:W-:Y:S01]  /*13f30*/  HFMA2.MMA R65, -RZ, RZ, 0, 4.76837158203125e-07 ;  /* 0x00000008ff417435 */ /* 0x000fe200000001ff */
[----:B-1----:R-:W-:Y:S02]  /*13f40*/  MOV R69, R71 ;  /* 0x0000004700457202 */ /* 0x002fe40000000f00 */
[----:B------:R-:W-:Y:S02]  /*13f50*/  MOV R71, R70 ;  /* 0x0000004600477202 */ /* 0x000fe40000000f00 */
[----:B------:R-:W-:-:S02]  /*13f60*/  MOV R213, RZ ;  /* 0x000000ff00d57202 */ /* 0x000fc40000000f00 */
[----:B------:R-:W-:Y:S02]  /*13f70*/  MOV R212, 0xffffffff ;  /* 0xffffffff00d47802 */ /* 0x000fe40000000f00 */
[----:B------:R-:W-:Y:S02]  /*13f80*/  MOV R64, 0x13fa0 ;  /* 0x00013fa000407802 */ /* 0x000fe40000000f00 */
[----:B------:R-:W-:Y:S05]  /*13f90*/  CALL.REL.NOINC `($__internal_47_$__cuda_sm70_shflsync_up) ;  /* 0x000015b000007944 */ /* 0x000fea0003c00000 */
[----:B------:R-:W-:Y:S01]  /*13fa0*/  HFMA2.MMA R65, -RZ, RZ, 0, 4.76837158203125e-07 ;  /* 0x00000008ff417435 */ /* 0x000fe200000001ff */
[----:B-1----:R-:W-:Y:S02]  /*13fb0*/  MOV R211, R71 ;  /* 0x0000004700d37202 */ /* 0x002fe40000000f00 */
[----:B------:R-:W-:Y:S02]  /*13fc0*/  MOV R71, R210 ;  /* 0x000000d200477202 */ /* 0x000fe40000000f00 */
[----:B------:R-:W-:Y:S02]  /*13fd0*/  MOV R213, RZ ;  /* 0x000000ff00d57202 */ /* 0x000fe40000000f00 */
[----:B------:R-:W-:Y:S02]  /*13fe0*/  MOV R212, 0xffffffff ;  /* 0xffffffff00d47802 */ /* 0x000fe40000000f00 */
[----:B------:R-:W-:-:S02]  /*13ff0*/  MOV R64, 0x14010 ;  /* 0x0001401000407802 */ /* 0x000fc40000000f00 */
[----:B------:R-:W-:Y:S05]  /*14000*/  CALL.REL.NOINC `($__internal_47_$__cuda_sm70_shflsync_up) ;  /* 0x0000154000007944 */ /* 0x000fea0003c00000 */
        /* <DEDUP_REMOVED lines=19> */
[----:B------:R-:W-:Y:S05]  /*14140*/  CALL.REL.NOINC `($__internal_47_$__cuda_sm70_shflsync_up) ;  /* 0x0000140000007944 */ /* 0x000fea0003c00000 */
[----:B------:R-:W-:Y:S01]  /*14150*/  HFMA2.MMA R65, -RZ, RZ, 0, 9.5367431640625e-07 ;  /* 0x00000010ff417435 */ /* 0x000fe200000001ff */
[----:B-1----:R-:W-:Y:S02]  /*14160*/  MOV R66, R71 ;  /* 0x0000004700427202 */ /* 0x002fe40000000f00 */
[----:B------:R-:W-:Y:S02]  /*14170*/  MOV R71, R67 ;  /* 0x0000004300477202 */ /* 0x000fe40000000f00 */
[----:B------:R-:W-:Y:S02]  /*14180*/  MOV R213, RZ ;  /* 0x000000ff00d57202 */ /* 0x000fe40000000f00 */
[----:B------:R-:W-:Y:S02]  /*14190*/  MOV R212, 0xffffffff ;  /* 0xffffffff00d47802 */ /* 0x000fe40000000f00 */
[----:B------:R-:W-:-:S02]  /*141a0*/  MOV R64, 0x141c0 ;  /* 0x000141c000407802 */ /* 0x000fc40000000f00 */
[----:B------:R-:W-:Y:S05]  /*141b0*/  CALL.REL.NOINC `($__internal_47_$__cuda_sm70_shflsync_up) ;  /* 0x0000139000007944 */ /* 0x000fea0003c00000 */
[----:B------:R-:W-:Y:S01]  /*141c0*/  HFMA2.MMA R65, -RZ, RZ, 0, 9.5367431640625e-07 ;  /* 0x00000010ff417435 */ /* 0x000fe200000001ff */
[----:B-1----:R-:W-:-:S02]  /*141d0*/  MOV R67, R71 ;  /* 0x0000004700437202 */ /* 0x002fc40000000f00 */
[----:B------:R-:W-:Y:S02]  /*141e0*/  MOV R71, R70 ;  /* 0x0000004600477202 */ /* 0x000fe40000000f00 */
[----:B------:R-:W-:Y:S02]  /*141f0*/  MOV R213, RZ ;  /* 0x000000ff00d57202 */ /* 0x000fe40000000f00 */
[----:B------:R-:W-:Y:S02]  /*14200*/  MOV R212, 0xffffffff ;  /* 0xffffffff00d47802 */ /* 0x000fe40000000f00 */
[----:B------:R-:W-:Y:S02]  /*14210*/  MOV R64, 0x14230 ;  /* 0x0001423000407802 */ /* 0x000fe40000000f00 */
[----:B------:R-:W-:Y:S05]  /*14220*/  CALL.REL.NOINC `($__internal_47_$__cuda_sm70_shflsync_up) ;  /* 0x0000132000007944 */ /* 0x000fea0003c00000 */
[----:B------:R-:W-:Y:S01]  /*14230*/  HFMA2.MMA R65, -RZ, RZ, 0, 9.5367431640625e-07 ;  /* 0x00000010ff417435 */ /* 0x000fe200000001ff */
[----:B-1----:R-:W-:Y:S02]  /*14240*/  MOV R70, R71 ;  /* 0x0000004700467202 */ /* 0x002fe40000000f00 */
[----:B------:R-:W-:Y:S02]  /*14250*/  MOV R71, R210 ;  /* 0x000000d200477202 */ /* 0x000fe40000000f00 */
[----:B------:R-:W-:-:S02]  /*14260*/  MOV R213, RZ ;  /* 0x000000ff00d57202 */ /* 0x000fc40000000f00 */
[----:B------:R-:W-:Y:S02]  /*14270*/  MOV R212, 0xffffffff ;  /* 0xffffffff00d47802 */ /* 0x000fe40000000f00 */
[----:B------:R-:W-:Y:S02]  /*14280*/  MOV R64, 0x142a0 ;  /* 0x000142a000407802 */ /* 0x000fe40000000f00 */
[----:B------:R-:W-:Y:S05]  /*14290*/  CALL.REL.NOINC `($__internal_47_$__cuda_sm70_shflsync_up) ;  /* 0x000012b000007944 */ /* 0x000fea0003c00000 */
[----:B-1----:R-:W-:Y:S01]  /*142a0*/  MOV R64, R71 ;  /* 0x0000004700407202 */ /* 0x002fe20000000f00 */
[----:B------:R-:W-:Y:S05]  /*142b0*/  BRA `(.L_x_2062) ;  /* 0xffff676000007947 */ /* 0x000fea000383ffff */
.L_x_1959:
[----:B------:R-:W-:Y:S01]  /*142c0*/  HFMA2.MMA R65, -RZ, RZ, 0, 5.9604644775390625e-08 ;  /* 0x00000001ff417435 */ /* 0x000fe200000001ff */
[----:B------:R-:W-:Y:S02]  /*142d0*/  MOV R213, RZ ;  /* 0x000000ff00d57202 */ /* 0x000fe40000000f00 */
[----:B------:R-:W-:Y:S02]  /*142e0*/  MOV R212, 0xffffffff ;  /* 0xffffffff00d47802 */ /* 0x000fe40000000f00 */
[----:B------:R-:W-:Y:S02]  /*142f0*/  MOV R64, 0x14310 ;  /* 0x0001431000407802 */ /* 0x000fe40000000f00 */
[----:B01---5:R-:W-:Y:S05]  /*14300*/  CALL.REL.NOINC `($__internal_47_$__cuda_sm70_shflsync_up) ;  /* 0x0000124000007944 */ /* 0x023fea0003c00000 */
[----:B------:R-:W-:Y:S01]  /*14310*/  HFMA2.MMA R65, -RZ, RZ, 0, 5.9604644775390625e-08 ;  /* 0x00000001ff417435 */ /* 0x000fe200000001ff */
[----:B-1----:R-:W-:Y:S02]  /*14320*/  MOV R66, R71 ;  /* 0x0000004700427202 */ /* 0x002fe40000000f00 */
[----:B------:R-:W-:-:S02]  /*14330*/  MOV R71, R69 ;  /* 0x0000004500477202 */ /* 0x000fc40000000f00 */
[----:B------:R-:W-:Y:S02]  /*14340*/  MOV R213, RZ ;  /* 0x000000ff00d57202 */ /* 0x000fe40000000f00 */
[----:B------:R-:W-:Y:S02]  /*14350*/  MOV R212, 0xffffffff ;  /* 0xffffffff00d47802 */ /* 0x000fe40000000f00 */
[----:B------:R-:W-:Y:S02]  /*14360*/  MOV R64, 0x14380 ;  /* 0x0001438000407802 */ /* 0x000fe40000000f00 */
[----:B------:R-:W-:Y:S05]  /*14370*/  CALL.REL.NOINC `($__internal_47_$__cuda_sm70_shflsync_up) ;  /* 0x000011d000007944 */ /* 0x000fea0003c00000 */
[----:B------:R-:W-:Y:S01]  /*14380*/  HFMA2.MMA R65, -RZ, RZ, 0, 5.9604644775390625e-08 ;  /* 0x00000001ff417435 */ /* 0x000fe200000001ff */
[----:B-1----:R-:W-:Y:S02]  /*14390*/  MOV R69, R71 ;  /* 0x0000004700457202 */ /* 0x002fe40000000f00 */
[----:B------:R-:W-:Y:S02]  /*143a0*/  MOV R71, R68 ;  /* 0x0000004400477202 */ /* 0x000fe40000000f00 */
[----:B------:R-:W-:Y:S02]  /*143b0*/  MOV R213, RZ ;  /* 0x000000ff00d57202 */ /* 0x000fe40000000f00 */
[----:B------:R-:W-:-:S02]  /*143c0*/  MOV R212, 0xffffffff ;  /* 0xffffffff00d47802 */ /* 0x000fc40000000f00 */
[----:B------:R-:W-:Y:S02]  /*143d0*/  MOV R64, 0x143f0 ;  /* 0x000143f000407802 */ /* 0x000fe40000000f00 */
[----:B------:R-:W-:Y:S05]  /*143e0*/  CALL.REL.NOINC `($__internal_47_$__cuda_sm70_shflsync_up) ;  /* 0x0000116000007944 */ /* 0x000fea0003c00000 */
[----:B------:R-:W-:Y:S01]  /*143f0*/  HFMA2.MMA R65, -RZ, RZ, 0, 5.9604644775390625e-08 ;  /* 0x00000001ff417435 */ /* 0x000fe200000001ff */
[----:B-1----:R-:W-:Y:S02]  /*14400*/  MOV R68, R71 ;  /* 0x0000004700447202 */ /* 0x002fe40000000f00 */
[----:B------:R-:W-:Y:S02]  /*14410*/  MOV R71, R67 ;  /* 0x0000004300477202 */ /* 0x000fe40000000f00 */
[----:B------:R-:W-:Y:S02]  /*14420*/  MOV R213, RZ ;  /* 0x000000ff00d57202 */ /* 0x000fe40000000f00 */
[----:B------:R-:W-:Y:S02]  /*14430*/  MOV R212, 0xffffffff ;  /* 0xffffffff00d47802 */ /* 0x000fe40000000f00 */
[----:B------:R-:W-:Y:S02]  /*14440*/  MOV R64, 0x14460 ;  /* 0x0001446000407802 */ /* 0x000fe40000000f00 */
[----:B------:R-:W-:Y:S05]  /*14450*/  CALL.REL.NOINC `($__internal_47_$__cuda_sm70_shflsync_up) ;  /* 0x000010f000007944 */ /* 0x000fea0003c00000 */
[----:B------:R-:W-:Y:S02]  /*14460*/  MOV R64, R60 ;  /* 0x0000003c00407202 */ /* 0x000fe40000000f00 */
[----:B------:R-:W-:Y:S01]  /*14470*/  MOV R60, R66 ;  /* 0x00000042003c7202 */ /* 0x000fe20000000f00 */
[----:B------:R-:W-:Y:S01]  /*14480*/  HFMA2.MMA R66, -RZ, RZ, 0, 0 ;  /* 0x00000000ff427435 */ /* 0x000fe200000001ff */
[----:B------:R-:W-:-:S02]  /*14490*/  MOV R247, 0xffffffff ;  /* 0xffffffff00f77802 */ /* 0x000fc40000000f00 */
[----:B------:R-:W-:-:S03]  /*144a0*/  MOV R65, 0x144c0 ;  /* 0x000144c000417802 */ /* 0x000fc60000000f00 */
[----:B-1----:R-:W-:Y:S05]  /*144b0*/  CALL.REL.NOINC `($__internal_46_$__cuda_sm70_shflsync_idx_p) ;  /* 0x0000102000007944 */ /* 0x002fea0003c00000 */
[----:B-1----:R-:W-:Y:S01]  /*144c0*/  MOV R70, R66 ;  /* 0x0000004200467202 */ /* 0x002fe20000000f00 */
[----:B------:R-:W-:Y:S01]  /*144d0*/  HFMA2.MMA R66, -RZ, RZ, 0, 0 ;  /* 0x00000000ff427435 */ /* 0x000fe200000001ff */
[----:B------:R-:W-:Y:S02]  /*144e0*/  MOV R64, R61 ;  /* 0x0000003d00407202 */ /* 0x000fe40000000f00 */
[----:B------:R-:W-:Y:S02]  /*144f0*/  MOV R247, 0xffffffff ;  /* 0xffffffff00f77802 */ /* 0x000fe40000000f00 */
[----:B------:R-:W-:Y:S02]  /*14500*/  MOV R65, 0x14520 ;  /* 0x0001452000417802 */ /* 0x000fe40000000f00 */
[----:B0-----:R-:W-:Y:S05]  /*14510*/  CALL.REL.NOINC `($__internal_46_$__cuda_sm70_shflsync_idx_p) ;  /* 0x00000fc000007944 */ /* 0x001fea0003c00000 */
[----:B-1----:R-:W-:Y:S01]  /*14520*/  MOV R61, R66 ;  /* 0x00000042003d7202 */ /* 0x002fe20000000f00 */
[----:B------:R-:W-:Y:S01]  /*14530*/  HFMA2.MMA R66, -RZ, RZ, 0, 0 ;  /* 0x00000000ff427435 */ /* 0x000fe200000001ff */
[----:B------:R-:W-:Y:S02]  /*14540*/  MOV R64, R62 ;  /* 0x0000003e00407202 */ /* 0x000fe40000000f00 */
[----:B------:R-:W-:-:S02]  /*14550*/  MOV R247, 0xffffffff ;  /* 0xffffffff00f77802 */ /* 0x000fc40000000f00 */
[----:B------:R-:W-:Y:S02]  /*14560*/  MOV R65, 0x14580 ;  /* 0x0001458000417802 */ /* 0x000fe40000000f00 */
[----:B0-----:R-:W-:Y:S05]  /*14570*/  CALL.REL.NOINC `($__internal_46_$__cuda_sm70_shflsync_idx_p) ;  /* 0x00000f6000007944 */ /* 0x001fea0003c00000 */
[----:B-1----:R-:W-:Y:S01]  /*14580*/  MOV R62, R66 ;  /* 0x00000042003e7202 */ /* 0x002fe20000000f00 */
[----:B------:R-:W-:Y:S01]  /*14590*/  HFMA2.MMA R66, -RZ, RZ, 0, 0 ;  /* 0x00000000ff427435 */ /* 0x000fe200000001ff */
[----:B------:R-:W-:Y:S02]  /*145a0*/  MOV R64, R63 ;  /* 0x0000003f00407202 */ /* 0x000fe40000000f00 */
[----:B------:R-:W-:Y:S02]  /*145b0*/  MOV R247, 0xffffffff ;  /* 0xffffffff00f77802 */ /* 0x000fe40000000f00 */
[----:B------:R-:W-:Y:S02]  /*145c0*/  MOV R65, 0x145e0 ;  /* 0x000145e000417802 */ /* 0x000fe40000000f00 */
[----:B0-----:R-:W-:Y:S05]  /*145d0*/  CALL.REL.NOINC `($__internal_46_$__cuda_sm70_shflsync_idx_p) ;  /* 0x00000f0000007944 */ /* 0x001fea0003c00000 */
[----:B-1----:R-:W-:Y:S01]  /*145e0*/  MOV R63, R66 ;  /* 0x00000042003f7202 */ /* 0x002fe20000000f00 */
[----:B0-----:R-:W-:Y:S05]  /*145f0*/  BRA `(.L_x_2063) ;  /* 0xffff672000007947 */ /* 0x001fea000383ffff */
.L_x_1962:
[----:B------:R-:W-:Y:S01]  /*14600*/  HFMA2.MMA R66, -RZ, RZ, 0, 5.9604644775390625e-08 ;  /* 0x00000001ff427435 */ /* 0x000fe200000001ff */
[----:B------:R-:W-:Y:S02]  /*14610*/  MOV R75, R71 ;  /* 0x00000047004b7202 */ /* 0x000fe40000000f00 */
[----:B------:R-:W-:-:S02]  /*14620*/  MOV R76, 0x1f ;  /* 0x0000001f004c7802 */ /* 0x000fc40000000f00 */
[----:B------:R-:W-:Y:S02]  /*14630*/  MOV R65, 0xffffffff ;  /* 0xffffffff00417802 */ /* 0x000fe40000000f00 */
[----:B------:R-:W-:Y:S02]  /*14640*/  MOV R64, 0x14660 ;  /* 0x0001466000407802 */ /* 0x000fe40000000f00 */
[----:B------:R-:W-:Y:S05]  /*14650*/  CALL.REL.NOINC `($__internal_45_$__cuda_sm70_shflsync_down) ;  /* 0x00000e4000007944 */ /* 0x000fea0003c00000 */
[----:B-1----:R-:W-:Y:S01]  /*14660*/  MOV R67, R66 ;  /* 0x0000004200437202 */ /* 0x002fe20000000f00 */
[----:B------:R-:W-:Y:S05]  /*14670*/  BRA `(.L_x_2064) ;  /* 0xffff7cd000007947 */ /* 0x000fea000383ffff */
.L_x_1963:
[----:B------:R-:W-:Y:S01]  /*14680*/  HFMA2.MMA R66, -RZ, RZ, 0, 5.9604644775390625e-08 ;  /* 0x00000001ff427435 */ /* 0x000fe200000001ff */
[----:B------:R-:W-:Y:S02]  /*14690*/  MOV R75, R69 ;  /* 0x00000045004b7202 */ /* 0x000fe40000000f00 */
[----:B------:R-:W-:Y:S02]  /*146a0*/  MOV R76, 0x1f ;  /* 0x0000001f004c7802 */ /* 0x000fe40000000f00 */
[----:B------:R-:W-:Y:S02]  /*146b0*/  MOV R65, 0xffffffff ;  /* 0xffffffff00417802 */ /* 0x000fe40000000f00 */
[----:B------:R-:W-:-:S02]  /*146c0*/  MOV R64, 0x146e0 ;  /* 0x000146e000407802 */ /* 0x000fc40000000f00 */
[----:B01----:R-:W-:Y:S05]  /*146d0*/  CALL.REL.NOINC `($__internal_45_$__cuda_sm70_shflsync_down) ;  /* 0x00000dc000007944 */ /* 0x003fea0003c00000 */
[----:B-1----:R-:W-:Y:S01]  /*146e0*/  MOV R69, R66 ;  /* 0x0000004200457202 */ /* 0x002fe20000000f00 */
[----:B------:R-:W-:Y:S01]  /*146f0*/  HFMA2.MMA R66, -RZ, RZ, 0, 5.9604644775390625e-08 ;  /* 0x00000001ff427435 */ /* 0x000fe200000001ff */
[----:B------:R-:W-:-:S02]  /*14700*/  MOV R75, R68 ;  /* 0x00000044004b7202 */ /* 0x000fc40000000f00 */
[----:B------:R-:W-:Y:S02]  /*14710*/  MOV R76, 0x1f ;  /* 0x0000001f004c7802 */ /* 0x000fe40000000f00 */
[----:B------:R-:W-:Y:S02]  /*14720*/  MOV R65, 0xffffffff ;  /* 0xffffffff00417802 */ /* 0x000fe40000000f00 */
[----:B------:R-:W-:Y:S02]  /*14730*/  MOV R64, 0x14750 ;  /* 0x0001475000407802 */ /* 0x000fe40000000f00 */
[----:B------:R-:W-:Y:S05]  /*14740*/  CALL.REL.NOINC `($__internal_45_$__cuda_sm70_shflsync_down) ;  /* 0x00000d5000007944 */ /* 0x000fea0003c00000 */
[----:B-1----:R-:W-:Y:S01]  /*14750*/  MOV R73, R66 ;  /* 0x0000004200497202 */ /* 0x002fe20000000f00 */
[----:B------:R-:W-:Y:S01]  /*14760*/  HFMA2.MMA R66, -RZ, RZ, 0, 5.9604644775390625e-08 ;  /* 0x00000001ff427435 */ /* 0x000fe200000001ff */
[----:B------:R-:W-:Y:S02]  /*14770*/  MOV R75, R70 ;  /* 0x00000046004b7202 */ /* 0x000fe40000000f00 */
[----:B------:R-:W-:Y:S02]  /*14780*/  MOV R76, 0x1f ;  /* 0x0000001f004c7802 */ /* 0x000fe40000000f00 */
[----:B------:R-:W-:-:S02]  /*14790*/  MOV R65, 0xffffffff ;  /* 0xffffffff00417802 */ /* 0x000fc40000000f00 */
[----:B------:R-:W-:Y:S02]  /*147a0*/  MOV R64, 0x147c0 ;  /* 0x000147c000407802 */ /* 0x000fe40000000f00 */
[----:B------:R-:W-:Y:S05]  /*147b0*/  CALL.REL.NOINC `($__internal_45_$__cuda_sm70_shflsync_down) ;  /* 0x00000ce000007944 */ /* 0x000fea0003c00000 */
[----:B-1----:R-:W-:Y:S01]  /*147c0*/  MOV R64, R66 ;  /* 0x0000004200407202 */ /* 0x002fe20000000f00 */
[----:B------:R-:W-:Y:S05]  /*147d0*/  BRA `(.L_x_2065) ;  /* 0xffff7bb000007947 */ /* 0x000fea000383ffff */
.L_x_1966:
[----:B------:R-:W-:Y:S01]  /*147e0*/  HFMA2.MMA R66, -RZ, RZ, 0, 1.1920928955078125e-07 ;  /* 0x00000002ff427435 */ /* 0x000fe200000001ff */
[----:B------:R-:W-:Y:S02]  /*147f0*/  MOV R75, R71 ;  /* 0x00000047004b7202 */ /* 0x000fe40000000f00 */
[----:B------:R-:W-:Y:S02]  /*14800*/  MOV R76, 0x1f ;  /* 0x0000001f004c7802 */ /* 0x000fe40000000f00 */
[----:B------:R-:W-:Y:S02]  /*14810*/  MOV R65, 0xffffffff ;  /* 0xffffffff00417802 */ /* 0x000fe40000000f00 */
[----:B0-----:R-:W-:Y:S02]  /*14820*/  MOV R64, 0x14840 ;  /* 0x0001484000407802 */ /* 0x001fe40000000f00 */
[----:B-1234-:R-:W-:Y:S05]  /*14830*/  CALL.REL.NOINC `($__internal_45_$__cuda_sm70_shflsync_down) ;  /* 0x00000c6000007944 */ /* 0x01efea0003c00000 */
[----:B-1----:R-:W-:Y:S01]  /*14840*/  MOV R67, R66 ;  /* 0x0000004200437202 */ /* 0x002fe20000000f00 */
[----:B------:R-:W-:Y:S01]  /*14850*/  HFMA2.MMA R66, -RZ, RZ, 0, 1.1920928955078125e-07 ;  /* 0x00000002ff427435 */ /* 0x000fe200000001ff */
[----:B------:R-:W-:-:S02]  /*14860*/  MOV R75, R74 ;  /* 0x0000004a004b7202 */ /* 0x000fc40000000f00 */
[----:B------:R-:W-:Y:S02]  /*14870*/  MOV R76, 0x1f ;  /* 0x0000001f004c7802 */ /* 0x000fe40000000f00 */
[----:B------:R-:W-:Y:S02]  /*14880*/  MOV R65, 0xffffffff ;  /* 0xffffffff00417802 */ /* 0x000fe40000000f00 */
[----:B------:R-:W-:Y:S02]  /*14890*/  MOV R64, 0x148b0 ;  /* 0x000148b000407802 */ /* 0x000fe40000000f00 */
[----:B------:R-:W-:Y:S05]  /*148a0*/  CALL.REL.NOINC `($__internal_45_$__cuda_sm70_shflsync_down) ;  /* 0x00000bf000007944 */ /* 0x000fea0003c00000 */
[----:B-1----:R-:W-:Y:S01]  /*148b0*/  MOV R69, R66 ;  /* 0x0000004200457202 */ /* 0x002fe20000000f00 */
[----:B------:R-:W-:Y:S01]  /*148c0*/  HFMA2.MMA R66, -RZ, RZ, 0, 1.1920928955078125e-07 ;  /* 0x00000002ff427435 */ /* 0x000fe200000001ff */
[----:B------:R-:W-:Y:S02]  /*148d0*/  MOV R75, R68 ;  /* 0x00000044004b7202 */ /* 0x000fe40000000f00 */
[----:B------:R-:W-:Y:S02]  /*148e0*/  MOV R76, 0x1f ;  /* 0x0000001f004c7802 */ /* 0x000fe40000000f00 */
[----:B------:R-:W-:-:S02]  /*148f0*/  MOV R65, 0xffffffff ;  /* 0xffffffff00417802 */ /* 0x000fc40000000f00 */
[----:B------:R-:W-:Y:S02]  /*14900*/  MOV R64, 0x14920 ;  /* 0x0001492000407802 */ /* 0x000fe40000000f00 */
[----:B------:R-:W-:Y:S05]  /*14910*/  CALL.REL.NOINC `($__internal_45_$__cuda_sm70_shflsync_down) ;  /* 0x00000b8000007944 */ /* 0x000fea0003c00000 */
[----:B-1----:R-:W-:Y:S01]  /*14920*/  MOV R70, R66 ;  /* 0x0000004200467202 */ /* 0x002fe20000000f00 */
[----:B------:R-:W-:Y:S01]  /*14930*/  HFMA2.MMA R66, -RZ, RZ, 0, 1.1920928955078125e-07 ;  /* 0x00000002ff427435 */ /* 0x000fe200000001ff */
[----:B------:R-:W-:Y:S02]  /*14940*/  MOV R75, R72 ;  /* 0x00000048004b7202 */ /* 0x000fe40000000f00 */
[----:B------:R-:W-:Y:S02]  /*14950*/  MOV R76, 0x1f ;  /* 0x0000001f004c7802 */ /* 0x000fe40000000f00 */
[----:B------:R-:W-:Y:S02]  /*14960*/  MOV R65, 0xffffffff ;  /* 0xffffffff00417802 */ /* 0x000fe40000000f00 */
[----:B------:R-:W-:Y:S02]  /*14970*/  MOV R64, 0x14990 ;  /* 0x0001499000407802 */ /* 0x000fe40000000f00 */
[----:B------:R-:W-:Y:S05]  /*14980*/  CALL.REL.NOINC `($__internal_45_$__cuda_sm70_shflsync_down) ;  /* 0x00000b1000007944 */ /* 0x000fea0003c00000 */
[----:B-1----:R-:W-:Y:S01]  /*14990*/  MOV R64, R66 ;  /* 0x0000004200407202 */ /* 0x002fe20000000f00 */
[----:B------:R-:W-:Y:S05]  /*149a0*/  BRA `(.L_x_2066) ;  /* 0xffff7b2000007947 */ /* 0x000fea000383ffff */
.L_x_1969:
[----:B------:R-:W-:Y:S01]  /*149b0*/  HFMA2.MMA R66, -RZ, RZ, 0, 2.384185791015625e-07 ;  /* 0x00000004ff427435 */ /* 0x000fe200000001ff */
[----:B------:R-:W-:-:S02]  /*149c0*/  MOV R75, R71 ;  /* 0x00000047004b7202 */ /* 0x000fc40000000f00 */
[----:B------:R-:W-:Y:S02]  /*149d0*/  MOV R76, 0x1f ;  /* 0x0000001f004c7802 */ /* 0x000fe40000000f00 */
[----:B------:R-:W-:Y:S02]  /*149e0*/  MOV R65, 0xffffffff ;  /* 0xffffffff00417802 */ /* 0x000fe40000000f00 */
[----:B0-----:R-:W-:Y:S02]  /*149f0*/  MOV R64, 0x14a10 ;  /* 0x00014a1000407802 */ /* 0x001fe40000000f00 */
[----:B-1234-:R-:W-:Y:S05]  /*14a00*/  CALL.REL.NOINC `($__internal_45_$__cuda_sm70_shflsync_down) ;  /* 0x00000a9000007944 */ /* 0x01efea0003c00000 */
[----:B-1----:R-:W-:Y:S01]  /*14a10*/  MOV R67, R66 ;  /* 0x0000004200437202 */ /* 0x002fe20000000f00 */
[----:B------:R-:W-:Y:S05]  /*14a20*/  BRA `(.L_x_2067) ;  /* 0xffff7bb000007947 */ /* 0x000fea000383ffff */
.L_x_1970:
[----:B------:R-:W-:Y:S01]  /*14a30*/  HFMA2.MMA R66, -RZ, RZ, 0, 2.384185791015625e-07 ;  /* 0x00000004ff427435 */ /* 0x000fe200000001ff */
[----:B------:R-:W-:Y:S02]  /*14a40*/  MOV R75, R74 ;  /* 0x0000004a004b7202 */ /* 0x000fe40000000f00 */
[----:B------:R-:W-:Y:S02]  /*14a50*/  MOV R76, 0x1f ;  /* 0x0000001f004c7802 */ /* 0x000fe40000000f00 */
[----:B------:R-:W-:-:S02]  /*14a60*/  MOV R65, 0xffffffff ;  /* 0xffffffff00417802 */ /* 0x000fc40000000f00 */
[----:B0-----:R-:W-:Y:S02]  /*14a70*/  MOV R64, 0x14a90 ;  /* 0x00014a9000407802 */ /* 0x001fe40000000f00 */
[----:B-1234-:R-:W-:Y:S05]  /*14a80*/  CALL.REL.NOINC `($__internal_45_$__cuda_sm70_shflsync_down) ;  /* 0x00000a1000007944 */ /* 0x01efea0003c00000 */
[----:B-1----:R-:W-:Y:S01]  /*14a90*/  MOV R69, R66 ;  /* 0x0000004200457202 */ /* 0x002fe20000000f00 */
[----:B------:R-:W-:Y:S01]  /*14aa0*/  HFMA2.MMA R66, -RZ, RZ, 0, 2.384185791015625e-07 ;  /* 0x00000004ff427435 */ /* 0x000fe200000001ff */
[----:B------:R-:W-:Y:S02]  /*14ab0*/  MOV R75, R68 ;  /* 0x00000044004b7202 */ /* 0x000fe40000000f00 */
[----:B------:R-:W-:Y:S02]  /*14ac0*/  MOV R76, 0x1f ;  /* 0x0000001f004c7802 */ /* 0x000fe40000000f00 */
[----:B------:R-:W-:Y:S02]  /*14ad0*/  MOV R65, 0xffffffff ;  /* 0xffffffff00417802 */ /* 0x000fe40000000f00 */
[----:B------:R-:W-:Y:S02]  /*14ae0*/  MOV R64, 0x14b00 ;  /* 0x00014b0000407802 */ /* 0x000fe40000000f00 */
[----:B------:R-:W-:Y:S05]  /*14af0*/  CALL.REL.NOINC `($__internal_45_$__cuda_sm70_shflsync_down) ;  /* 0x000009a000007944 */ /* 0x000fea0003c00000 */
[----:B-1----:R-:W-:Y:S01]  /*14b00*/  MOV R70, R66 ;  /* 0x0000004200467202 */ /* 0x002fe20000000f00 */
[----:B------:R-:W-:Y:S01]  /*14b10*/  HFMA2.MMA R66, -RZ, RZ, 0, 2.384185791015625e-07 ;  /* 0x00000004ff427435 */ /* 0x000fe200000001ff */
[----:B------:R-:W-:-:S02]  /*14b20*/  MOV R75, R72 ;  /* 0x00000048004b7202 */ /* 0x000fc40000000f00 */
[----:B------:R-:W-:Y:S02]  /*14b30*/  MOV R76, 0x1f ;  /* 0x0000001f004c7802 */ /* 0x000fe40000000f00 */
[----:B------:R-:W-:Y:S02]  /*14b40*/  MOV R65, 0xffffffff ;  /* 0xffffffff00417802 */ /* 0x000fe40000000f00 */
[----:B------:R-:W-:Y:S02]  /*14b50*/  MOV R64, 0x14b70 ;  /* 0x00014b7000407802 */ /* 0x000fe40000000f00 */
[----:B------:R-:W-:Y:S05]  /*14b60*/  CALL.REL.NOINC `($__internal_45_$__cuda_sm70_shflsync_down) ;  /* 0x0000093000007944 */ /* 0x000fea0003c00000 */
[----:B-1----:R-:W-:Y:S01]  /*14b70*/  MOV R64, R66 ;  /* 0x0000004200407202 */ /* 0x002fe20000000f00 */
[----:B------:R-:W-:Y:S05]  /*14b80*/  BRA `(.L_x_2068) ;  /* 0xffff7a9000007947 */ /* 0x000fea000383ffff */
.L_x_1973:
[----:B------:R-:W-:Y:S01]  /*14b90*/  HFMA2.MMA R66, -RZ, RZ, 0, 4.76837158203125e-07 ;  /* 0x00000008ff427435 */ /* 0x000fe200000001ff */
[----:B------:R-:W-:Y:S02]  /*14ba0*/  MOV R75, R71 ;  /* 0x00000047004b7202 */ /* 0x000fe40000000f00 */
[----:B------:R-:W-:Y:S02]  /*14bb0*/  MOV R76, 0x1f ;  /* 0x0000001f004c7802 */ /* 0x000fe40000000f00 */
[----:B------:R-:W-:-:S02]  /*14bc0*/  MOV R65, 0xffffffff ;  /* 0xffffffff00417802 */ /* 0x000fc40000000f00 */
[----:B0-----:R-:W-:Y:S02]  /*14bd0*/  MOV R64, 0x14bf0 ;  /* 0x00014bf000407802 */ /* 0x001fe40000000f00 */
[----:B-1234-:R-:W-:Y:S05]  /*14be0*/  CALL.REL.NOINC `($__internal_45_$__cuda_sm70_shflsync_down) ;  /* 0x000008b000007944 */ /* 0x01efea0003c00000 */
[----:B-1----:R-:W-:Y:S01]  /*14bf0*/  MOV R67, R66 ;  /* 0x0000004200437202 */ /* 0x002fe20000000f00 */
[----:B------:R-:W-:Y:S01]  /*14c00*/  HFMA2.MMA R66, -RZ, RZ, 0, 4.76837158203125e-07 ;  /* 0x00000008ff427435 */ /* 0x000fe200000001ff */
[----:B------:R-:W-:Y:S02]  /*14c10*/  MOV R75, R74 ;  /* 0x0000004a004b7202 */ /* 0x000fe40000000f00 */
[----:B------:R-:W-:Y:S02]  /*14c20*/  MOV R76, 0x1f ;  /* 0x0000001f004c7802 */ /* 0x000fe40000000f00 */
[----:B------:R-:W-:Y:S02]  /*14c30*/  MOV R65, 0xffffffff ;  /* 0xffffffff00417802 */ /* 0x000fe40000000f00 */
[----:B------:R-:W-:Y:S02]  /*14c40*/  MOV R64, 0x14c60 ;  /* 0x00014c6000407802 */ /* 0x000fe40000000f00 */
[----:B------:R-:W-:Y:S05]  /*14c50*/  CALL.REL.NOINC `($__internal_45_$__cuda_sm70_shflsync_down) ;  /* 0x0000084000007944 */ /* 0x000fea0003c00000 */
[----:B-1----:R-:W-:Y:S01]  /*14c60*/  MOV R69, R66 ;  /* 0x0000004200457202 */ /* 0x002fe20000000f00 */
[----:B------:R-:W-:Y:S01]  /*14c70*/  HFMA2.MMA R66, -RZ, RZ, 0, 4.76837158203125e-07 ;  /* 0x00000008ff427435 */ /* 0x000fe200000001ff */
[----:B------:R-:W-:-:S02]  /*14c80*/  MOV R75, R68 ;  /* 0x00000044004b7202 */ /* 0x000fc40000000f00 */
[----:B------:R-:W-:Y:S02]  /*14c90*/  MOV R76, 0x1f ;  /* 0x0000001f004c7802 */ /* 0x000fe40000000f00 */
[----:B------:R-:W-:Y:S02]  /*14ca0*/  MOV R65, 0xffffffff ;  /* 0xffffffff00417802 */ /* 0x000fe40000000f00 */
[----:B------:R-:W-:Y:S02]  /*14cb0*/  MOV R64, 0x14cd0 ;  /* 0x00014cd000407802 */ /* 0x000fe40000000f00 */
[----:B------:R-:W-:Y:S05]  /*14cc0*/  CALL.REL.NOINC `($__internal_45_$__cuda_sm70_shflsync_down) ;  /* 0x000007d000007944 */ /* 0x000fea0003c00000 */
[----:B-1----:R-:W-:Y:S01]  /*14cd0*/  MOV R70, R66 ;  /* 0x0000004200467202 */ /* 0x002fe20000000f00 */
[----:B------:R-:W-:Y:S01]  /*14ce0*/  HFMA2.MMA R66, -RZ, RZ, 0, 4.76837158203125e-07 ;  /* 0x00000008ff427435 */ /* 0x000fe200000001ff */
[----:B------:R-:W-:Y:S02]  /*14cf0*/  MOV R75, R72 ;  /* 0x00000048004b7202 */ /* 0x000fe40000000f00 */
[----:B------:R-:W-:Y:S02]  /*14d00*/  MOV R76, 0x1f ;  /* 0x0000001f004c7802 */ /* 0x000fe40000000f00 */
[----:B------:R-:W-:-:S02]  /*14d10*/  MOV R65, 0xffffffff ;  /* 0xffffffff00417802 */ /* 0x000fc40000000f00 */
[----:B------:R-:W-:Y:S02]  /*14d20*/  MOV R64, 0x14d40 ;  /* 0x00014d4000407802 */ /* 0x000fe40000000f00 */
[----:B------:R-:W-:Y:S05]  /*14d30*/  CALL.REL.NOINC `($__internal_45_$__cuda_sm70_shflsync_down) ;  /* 0x0000076000007944 */ /* 0x000fea0003c00000 */
[----:B-1----:R-:W-:Y:S01]  /*14d40*/  MOV R64, R66 ;  /* 0x0000004200407202 */ /* 0x002fe20000000f00 */
[----:B------:R-:W-:Y:S05]  /*14d50*/  BRA `(.L_x_2069) ;  /* 0xffff7a0000007947 */ /* 0x000fea000383ffff */
.L_x_1976:
[----:B------:R-:W-:Y:S01]  /*14d60*/  HFMA2.MMA R66, -RZ, RZ, 0, 9.5367431640625e-07 ;  /* 0x00000010ff427435 */ /* 0x000fe200000001ff */
[----:B------:R-:W-:Y:S02]  /*14d70*/  MOV R75, R71 ;  /* 0x00000047004b7202 */ /* 0x000fe40000000f00 */
[----:B------:R-:W-:Y:S02]  /*14d80*/  MOV R76, 0x1f ;  /* 0x0000001f004c7802 */ /* 0x000fe40000000f00 */
[----:B------:R-:W-:Y:S02]  /*14d90*/  MOV R65, 0xffffffff ;  /* 0xffffffff00417802 */ /* 0x000fe40000000f00 */
[----:B0-----:R-:W-:Y:S02]  /*14da0*/  MOV R64, 0x14dc0 ;  /* 0x00014dc000407802 */ /* 0x001fe40000000f00 */
[----:B-1234-:R-:W-:Y:S05]  /*14db0*/  CALL.REL.NOINC `($__internal_45_$__cuda_sm70_shflsync_down) ;  /* 0x000006e000007944 */ /* 0x01efea0003c00000 */
[----:B-1----:R-:W-:Y:S01]  /*14dc0*/  MOV R67, R66 ;  /* 0x0000004200437202 */ /* 0x002fe20000000f00 */
[----:B------:R-:W-:Y:S05]  /*14dd0*/  BRA `(.L_x_2070) ;  /* 0xffff7a9000007947 */ /* 0x000fea000383ffff */
.L_x_1977:
[----:B------:R-:W-:Y:S01]  /*14de0*/  HFMA2.MMA R66, -RZ, RZ, 0, 9.5367431640625e-07 ;  /* 0x00000010ff427435 */ /* 0x000fe200000001ff */
[----:B------:R-:W-:-:S02]  /*14df0*/  MOV R75, R74 ;  /* 0x0000004a004b7202 */ /* 0x000fc40000000f00 */
[----:B------:R-:W-:Y:S02]  /*14e00*/  MOV R76, 0x1f ;  /* 0x0000001f004c7802 */ /* 0x000fe40000000f00 */
[----:B------:R-:W-:Y:S02]  /*14e10*/  MOV R65, 0xffffffff ;  /* 0xffffffff00417802 */ /* 0x000fe40000000f00 */
[----:B0-----:R-:W-:Y:S02]  /*14e20*/  MOV R64, 0x14e40 ;  /* 0x00014e4000407802 */ /* 0x001fe40000000f00 */
[----:B-1234-:R-:W-:Y:S05]  /*14e30*/  CALL.REL.NOINC `($__internal_45_$__cuda_sm70_shflsync_down) ;  /* 0x0000066000007944 */ /* 0x01efea0003c00000 */
[----:B-1----:R-:W-:Y:S01]  /*14e40*/  MOV R69, R66 ;  /* 0x0000004200457202 */ /* 0x002fe20000000f00 */
[----:B------:R-:W-:Y:S01]  /*14e50*/  HFMA2.MMA R66, -RZ, RZ, 0, 9.5367431640625e-07 ;  /* 0x00000010ff427435 */ /* 0x000fe200000001ff */
[----:B------:R-:W-:Y:S02]  /*14e60*/  MOV R75, R68 ;  /* 0x00000044004b7202 */ /* 0x000fe40000000f00 */
[----:B------:R-:W-:Y:S02]  /*14e70*/  MOV R76, 0x1f ;  /* 0x0000001f004c7802 */ /* 0x000fe40000000f00 */
[----:B------:R-:W-:-:S02]  /*14e80*/  MOV R65, 0xffffffff ;  /* 0xffffffff00417802 */ /* 0x000fc40000000f00 */
[----:B------:R-:W-:Y:S02]  /*14e90*/  MOV R64, 0x14eb0 ;  /* 0x00014eb000407802 */ /* 0x000fe40000000f00 */
[----:B------:R-:W-:Y:S05]  /*14ea0*/  CALL.REL.NOINC `($__internal_45_$__cuda_sm70_shflsync_down) ;  /* 0x000005f000007944 */ /* 0x000fea0003c00000 */
[----:B-1----:R-:W-:Y:S01]  /*14eb0*/  MOV R70, R66 ;  /* 0x0000004200467202 */ /* 0x002fe20000000f00 */
[----:B------:R-:W-:Y:S01]  /*14ec0*/  HFMA2.MMA R66, -RZ, RZ, 0, 9.5367431640625e-07 ;  /* 0x00000010ff427435 */ /* 0x000fe200000001ff */
[----:B------:R-:W-:Y:S02]  /*14ed0*/  MOV R75, R72 ;  /* 0x00000048004b7202 */ /* 0x000fe40000000f00 */
[----:B------:R-:W-:Y:S02]  /*14ee0*/  MOV R76, 0x1f ;  /* 0x0000001f004c7802 */ /* 0x000fe40000000f00 */
[----:B------:R-:W-:Y:S02]  /*14ef0*/  MOV R65, 0xffffffff ;  /* 0xffffffff00417802 */ /* 0x000fe40000000f00 */
[----:B------:R-:W-:Y:S02]  /*14f00*/  MOV R64, 0x14f20 ;  /* 0x00014f2000407802 */ /* 0x000fe40000000f00 */
[----:B------:R-:W-:Y:S05]  /*14f10*/  CALL.REL.NOINC `($__internal_45_$__cuda_sm70_shflsync_down) ;  /* 0x0000058000007944 */ /* 0x000fea0003c00000 */
[----:B-1----:R-:W-:Y:S01]  /*14f20*/  MOV R64, R66 ;  /* 0x0000004200407202 */ /* 0x002fe20000000f00 */
[----:B------:R-:W-:Y:S05]  /*14f30*/  BRA `(.L_x_2071) ;  /* 0xffff797000007947 */ /* 0x000fea000383ffff */
.L_x_1980:
[----:B------:R-:W-:Y:S01]  /*14f40*/  HFMA2.MMA R66, -RZ, RZ, 0, 0 ;  /* 0x00000000ff427435 */ /* 0x000fe200000001ff */
[----:B0-----:R-:W-:-:S02]  /*14f50*/  MOV R64, R71 ;  /* 0x0000004700407202 */ /* 0x001fc40000000f00 */
[----:B------:R-:W-:Y:S02]  /*14f60*/  MOV R247, 0xffffffff ;  /* 0xffffffff00f77802 */ /* 0x000fe40000000f00 */
[----:B------:R-:W-:Y:S02]  /*14f70*/  MOV R65, 0x14f90 ;  /* 0x00014f9000417802 */ /* 0x000fe40000000f00 */
[----:B-1234-:R-:W-:Y:S05]  /*14f80*/  CALL.REL.NOINC `($__internal_46_$__cuda_sm70_shflsync_idx_p) ;  /* 0x0000055000007944 */ /* 0x01efea0003c00000 */
        /* <DEDUP_REMOVED lines=8> */
[----:B------:R-:W-:-:S02]  /*15010*/  MOV R64, R68 ;  /* 0x0000004400407202 */ /* 0x000fc40000000f00 */
[----:B------:R-:W-:Y:S02]  /*15020*/  MOV R247, 0xffffffff ;  /* 0xffffffff00f77802 */ /* 0x000fe40000000f00 */
        /* <DEDUP_REMOVED lines=16> */
[----:B0-----:R-:W-:Y:S05]  /*15130*/  CALL.REL.NOINC `($__internal_45_$__cuda_sm70_shflsync_down) ;  /* 0x0000036000007944 */ /* 0x001fea0003c00000 */
        /* <DEDUP_REMOVED lines=15> */
[----:B------:R-:W-:Y:S01]  /*15230*/  HFMA2.MMA R66, -RZ, RZ, 0, 5.9604644775390625e-08 ;  /* 0x00000001ff427435 */ /* 0x000fe200000001ff */
[----:B------:R-:W-:Y:S02]  /*15240*/  MOV R75, R72 ;  /* 0x00000048004b7202 */ /* 0x000fe40000000f00 */
[----:B------:R-:W-:Y:S02]  /*15250*/  MOV R76, 0x1f ;  /* 0x0000001f004c7802 */ /* 0x000fe40000000f00 */
[----:B------:R-:W-:Y:S02]  /*15260*/  MOV R65, 0xffffffff ;  /* 0xffffffff00417802 */ /* 0x000fe40000000f00 */
[----:B------:R-:W-:Y:S02]  /*15270*/  MOV R64, 0x15290 ;  /* 0x0001529000407802 */ /* 0x000fe40000000f00 */
[----:B------:R-:W-:Y:S05]  /*15280*/  CALL.REL.NOINC `($__internal_45_$__cuda_sm70_shflsync_down) ;  /* 0x0000021000007944 */ /* 0x000fea0003c00000 */
        /* <DEDUP_REMOVED lines=12> */
[----:B------:R-:W-:Y:S05]  /*15350*/  CALL.REL.NOINC `($__internal_46_$__cuda_sm70_shflsync_idx_p) ;  /* 0x0000018000007944 */ /* 0x000fea0003c00000 */
        /* <DEDUP_REMOVED lines=20> */
        .weak           $__internal_45_$__cuda_sm70_shflsync_down
        .type           $__internal_45_$__cuda_sm70_shflsync_down,@function
        .size           $__internal_45_$__cuda_sm70_shflsync_down,($__internal_46_$__cuda_sm70_shflsync_idx_p - $__internal_45_$__cuda_sm70_shflsync_down)
$__internal_45_$__cuda_sm70_shflsync_down:
[----:B------:R-:W-:Y:S04]  /*154a0*/  WARPSYNC R65 ;  /* 0x0000004100007348 */ /* 0x000fe80003800000 */
[----:B------:R0:W1:Y:S02]  /*154b0*/  SHFL.DOWN PT, R66, R75, R66, R76 ;  /* 0x080000424b427389 */ /* 0x00006400000e004c */
[----:B0-----:R-:W-:-:S06]  /*154c0*/  HFMA2.MMA R65, -RZ, RZ, 0, 0 ;  /* 0x00000000ff417435 */ /* 0x001fcc00000001ff */
[----:B------:R-:W-:Y:S05]  /*154d0*/  RET.REL.NODEC R64 `(_Z25selective_scan_bwd_kernelI32Selective_Scan_bwd_kernel_traitsILi128ELi16ELb0ELb1ELb1ELb1ELb1EfN3c107complexIfEEEEv12SSMParamsBwd) ;  /* 0xfffeab2040007950 */ /* 0x000fea0003c3ffff */
        .weak           $__internal_46_$__cuda_sm70_shflsync_idx_p
        .type           $__internal_46_$__cuda_sm70_shflsync_idx_p,@function
        .size           $__internal_46_$__cuda_sm70_shflsync_idx_p,($__internal_47_$__cuda_sm70_shflsync_up - $__internal_46_$__cuda_sm70_shflsync_idx_p)
$__internal_46_$__cuda_sm70_shflsync_idx_p:
[----:B------:R-:W-:Y:S01]  /*154e0*/  MOV R135, 0x1f ;  /* 0x0000001f00877802 */ /* 0x000fe20000000f00 */
[----:B------:R-:W-:Y:S04]  /*154f0*/  WARPSYNC R247 ;  /* 0x000000f700007348 */ /* 0x000fe80003800000 */
[----:B------:R0:W1:Y:S04]  /*15500*/  SHFL.IDX PT, R66, R64, R66, R135 ;  /* 0x0000004240427389 */ /* 0x00006800000e0087 */
[----:B0-----:R-:W0:Y:S01]  /*15510*/  S2R R135, SR_LANEID ;  /* 0x0000000000877919 */ /* 0x001e220000000000 */
[----:B------:R-:W-:Y:S01]  /*15520*/  MOV R64, R65 ;  /* 0x0000004100407202 */ /* 0x000fe20000000f00 */
[----:B------:R-:W-:-:S06]  /*15530*/  HFMA2.MMA R65, -RZ, RZ, 0, 0 ;  /* 0x00000000ff417435 */ /* 0x000fcc00000001ff */
[----:B------:R-:W-:Y:S05]  /*15540*/  RET.REL.NODEC R64 `(_Z25selective_scan_bwd_kernelI32Selective_Scan_bwd_kernel_traitsILi128ELi16ELb0ELb1ELb1ELb1ELb1EfN3c107complexIfEEEEv12SSMParamsBwd) ;  /* 0xfffeaab040007950 */ /* 0x000fea0003c3ffff */
        .weak           $__internal_47_$__cuda_sm70_shflsync_up
        .type           $__internal_47_$__cuda_sm70_shflsync_up,@function
        .size           $__internal_47_$__cuda_sm70_shflsync_up,(.L_x_14482 - $__internal_47_$__cuda_sm70_shflsync_up)
$__internal_47_$__cuda_sm70_shflsync_up:
[----:B------:R-:W-:Y:S04]  /*15550*/  WARPSYNC R212 ;  /* 0x000000d400007348 */ /* 0x000fe80003800000 */
[----:B------:R0:W1:Y:S02]  /*15560*/  SHFL.UP PT, R71, R71, R65, R213 ;  /* 0x0400004147477389 */ /* 0x00006400000e00d5 */
[----:B0-----:R-:W-:-:S04]  /*15570*/  MOV R65, 0x0 ;  /* 0x0000000000417802 */ /* 0x001fc80000000f00 */
[----:B------:R-:W-:Y:S05]  /*15580*/  RET.REL.NODEC R64 `(_Z25selective_scan_bwd_kernelI32Selective_Scan_bwd_kernel_traitsILi128ELi16ELb0ELb1ELb1ELb1ELb1EfN3c107complexIfEEEEv12SSMParamsBwd) ;  /* 0xfffeaa7040007950 */ /* 0x000fea0003c3ffff */
.L_x_2073:
        /* <DEDUP_REMOVED lines=15> */
.L_x_14482:


//--------------------- .text._Z25selective_scan_bwd_kernelI32Selective_Scan_bwd_kernel_traitsILi128ELi16ELb1ELb0ELb0ELb0ELb0EfN3c107complexIfEEEEv12SSMParamsBwd --------------------------
	.section	.text._Z25selective_scan_bwd_kernelI32Selective_Scan_bwd_kernel_traitsILi128ELi16ELb1ELb0ELb0ELb0ELb0EfN3c107complexIfEEEEv12SSMParamsBwd,"ax",@progbits
	.sectioninfo	@"SHI_REGISTERS=248"
	.align	128
        .global         _Z25selective_scan_bwd_kernelI32Selective_Scan_bwd_kernel_traitsILi128ELi16ELb1ELb0ELb0ELb0ELb0EfN3c107complexIfEEEEv12SSMParamsBwd
        .type           _Z25selective_scan_bwd_kernelI32Selective_Scan_bwd_kernel_traitsILi128ELi16ELb1ELb0ELb0ELb0ELb0EfN3c107complexIfEEEEv12SSMParamsBwd,@function
        .size           _Z25selective_scan_bwd_kernelI32Selective_Scan_bwd_kernel_traitsILi128ELi16ELb1ELb0ELb0ELb0ELb0EfN3c107complexIfEEEEv12SSMParamsBwd,(.L_x_14485 - _Z25selective_scan_bwd_kernelI32Selective_Scan_bwd_kernel_traitsILi128ELi16ELb1ELb0ELb0ELb0ELb0EfN3c107complexIfEEEEv12SSMParamsBwd)
        .other          _Z25selective_scan_bwd_kernelI32Selective_Scan_bwd_kernel_traitsILi128ELi16ELb1ELb0ELb0ELb0ELb0EfN3c107complexIfEEEEv12SSMParamsBwd,@"STO_CUDA_ENTRY STV_DEFAULT"
_Z25selective_scan_bwd_kernelI32Selective_Scan_bwd_kernel_traitsILi128ELi16ELb1ELb0ELb0ELb0ELb0EfN3c107complexIfEEEEv12SSMParamsBwd:
.text._Z25selective_scan_bwd_kernelI32Selective_Scan_bwd_kernel_traitsILi128ELi16ELb1ELb0ELb0ELb0ELb0EfN3c107complexIfEEEEv12SSMParamsBwd:
        /* <DEDUP_REMOVED lines=20> */
[----:B------:R-:W-:Y:S01]  /*0140*/  CS2R R232, SRZ ;  /* 0x0000000000e87805 */ /* 0x000fe2000001ff00 */
[----:B------:R-:W-:Y:S01]  /*0150*/  HFMA2.MMA R41, -RZ, RZ, 0, 0 ;  /* 0x00000000ff297435 */ /* 0x000fe200000001ff */
[----:B------:R-:W-:-:S02]  /*0160*/  MOV R39, RZ ;  /* 0x000000ff00277202 */ /* 0x000fc40000000f00 */
[----:B----4-:R-:W-:Y:S01]  /*0170*/  SHF.R.S32.HI R43, RZ, 0x1f, R134 ;  /* 0x0000001fff2b7819 */ /* 0x010fe20000011486 */
[----:B------:R-:W-:-:S04]  /*0180*/  IMAD.WIDE.U32 R2, R134, c[0x0][0x1d0], RZ ;  /* 0x0000740086027a25 */ /* 0x000fc800078e00ff */
[C---:B------:R-:W-:Y:S02]  /*0190*/  IMAD R9, R43.reuse, c[0x0][0x1d0], RZ ;  /* 0x000074002b097a24 */ /* 0x040fe400078e02ff */
[C---:B------:R-:W-:Y:S02]  /*01a0*/  IMAD R13, R43.reuse, c[0x0][0x278], RZ ;  /* 0x00009e002b0d7a24 */ /* 0x040fe400078e02ff */
[C---:B------:R-:W-:Y:S02]  /*01b0*/  IMAD R9, R134.reuse, c[0x0][0x1d4], R9 ;  /* 0x0000750086097a24 */ /* 0x040fe400078e0209 */
[----:B------:R-:W-:Y:S02]  /*01c0*/  IMAD R11, R43, c[0x0][0x1e0], RZ ;  /* 0x000078002b0b7a24 */ /* 0x000fe400078e02ff */
[C---:B------:R-:W-:Y:S01]  /*01d0*/  IMAD R17, R134.reuse, c[0x0][0x27c], R13 ;  /* 0x00009f0086117a24 */ /* 0x040fe200078e020d */
[----:B------:R-:W-:Y:S01]  /*01e0*/  IADD3 R3, R3, R9, RZ ;  /* 0x0000000903037210 */ /* 0x000fe20007ffe0ff */
[----:B0-----:R-:W-:Y:S01]  /*01f0*/  IMAD.WIDE.U32 R4, R134, c[0x0][0x1e0], RZ ;  /* 0x0000780086047a25 */ /* 0x001fe200078e00ff */
[----:B------:R-:W-:-:S03]  /*0200*/  LEA R9, R10, 0xfffff800, 0xb ;  /* 0xfffff8000a097811 */ /* 0x000fc600078e58ff */
[----:B------:R-:W-:Y:S01]  /*0210*/  IMAD R15, R134, c[0x0][0x1e4], R11 ;  /* 0x00007900860f7a24 */ /* 0x000fe200078e020b */
[----:B------:R-:W-:Y:S01]  /*0220*/  SHF.R.S32.HI R11, RZ, 0x1f, R9 ;  /* 0x0000001fff0b7819 */ /* 0x000fe20000011409 */
[----:B------:R-:W-:Y:S02]  /*0230*/  IMAD R13, R135, c[0x0][0x1d8], RZ ;  /* 0x00007600870d7a24 */ /* 0x000fe400078e02ff */
[----:B------:R-:W-:Y:S01]  /*0240*/  IMAD.WIDE.U32 R2, R136, c[0x0][0x1d8], R2 ;  /* 0x0000760088027a25 */ /* 0x000fe200078e0002 */
[----:B------:R-:W-:-:S03]  /*0250*/  IADD3 R5, R5, R15, RZ ;  /* 0x0000000f05057210 */ /* 0x000fc60007ffe0ff */
[----:B-1----:R-:W-:Y:S01]  /*0260*/  IMAD.WIDE.U32 R6, R134, c[0x0][0x278], RZ ;  /* 0x00009e0086067a25 */ /* 0x002fe200078e00ff */
[----:B------:R-:W-:-:S03]  /*0270*/  IADD3 R12, P0, R9, R2, RZ ;  /* 0x00000002090c7210 */ /* 0x000fc60007f1e0ff */
[----:B------:R-:W-:Y:S01]  /*0280*/  IMAD R13, R136, c[0x0][0x1dc], R13 ;  /* 0x00007700880d7a24 */ /* 0x000fe200078e020d */
[----:B------:R-:W-:Y:S01]  /*0290*/  IADD3 R7, R7, R17, RZ ;  /* 0x0000001107077210 */ /* 0x000fe20007ffe0ff */
[C---:B------:R-:W-:Y:S01]  /*02a0*/  IMAD R15, R135.reuse, c[0x0][0x1e8], RZ ;  /* 0x00007a00870f7a24 */ /* 0x040fe200078e02ff */
[----:B------:R-:W-:Y:S01]  /*02b0*/  LEA R10, P4, R12, c[0x0][0x240], 0x2 ;  /* 0x000090000c0a7a11 */ /* 0x000fe200078810ff */
[----:B------:R-:W-:Y:S01]  /*02c0*/  IMAD R17, R135, c[0x0][0x280], RZ ;  /* 0x0000a00087117a24 */ /* 0x000fe200078e02ff */
[----:B------:R-:W-:Y:S01]  /*02d0*/  IADD3.X R13, R11, R3, R13, P0, !PT ;  /* 0x000000030b0d7210 */ /* 0x000fe200007fe40d */
[----:B------:R-:W-:Y:S01]  /*02e0*/  IMAD.WIDE.U32 R2, R136, c[0x0][0x1e8], R4 ;  /* 0x00007a0088027a25 */ /* 0x000fe200078e0004 */
[----:B------:R-:W-:-:S03]  /*02f0*/  ISETP.NE.U32.AND P0, PT, RZ, c[0x0][0x260], PT ;  /* 0x00009800ff007a0c */ /* 0x000fc60003f05070 */
[C---:B------:R-:W-:Y:S01]  /*0300*/  IMAD.WIDE.U32 R4, R136.reuse, c[0x0][0x280], R6 ;  /* 0x0000a00088047a25 */ /* 0x040fe200078e0006 */
[C---:B------:R-:W-:Y:S02]  /*0310*/  IADD3 R7, P6, R9.reuse, R2, RZ ;  /* 0x0000000209077210 */ /* 0x040fe40007fde0ff */
[----:B------:R-:W-:Y:S01]  /*0320*/  ISETP.NE.AND.EX P0, PT, RZ, c[0x0][0x264], PT, P0 ;  /* 0x00009900ff007a0c */ /* 0x000fe20003f05300 */
[C---:B------:R-:W-:Y:S01]  /*0330*/  IMAD R15, R136.reuse, c[0x0][0x1ec], R15 ;  /* 0x00007b00880f7a24 */ /* 0x040fe200078e020f */
[----:B------:R-:W-:Y:S01]  /*0340*/  IADD3 R9, P3, R9, R4, RZ ;  /* 0x0000000409097210 */ /* 0x000fe20007f7e0ff */
[----:B------:R-:W-:-:S03]  /*0350*/  IMAD R6, R136, c[0x0][0x284], R17 ;  /* 0x0000a10088067a24 */ /* 0x000fc600078e0211 */
[C---:B------:R-:W-:Y:S02]  /*0360*/  IADD3.X R2, R11.reuse, R3, R15, P6, !PT ;  /* 0x000000030b027210 */ /* 0x040fe400037fe40f */
[----:B------:R-:W-:Y:S02]  /*0370*/  IADD3.X R6, R11, R5, R6, P3, !PT ;  /* 0x000000050b067210 */ /* 0x000fe40001ffe406 */
[----:B------:R-:W-:Y:S02]  /*0380*/  LEA.HI.X R11, R12, c[0x0][0x244], R13, 0x2, P4 ;  /* 0x000091000c0b7a11 */ /* 0x000fe400020f140d */
[----:B------:R-:W-:Y:S02]  /*0390*/  ISETP.NE.U32.AND P3, PT, RZ, c[0x0][0x328], PT ;  /* 0x0000ca00ff007a0c */ /* 0x000fe40003f65070 */
[----:B------:R-:W-:Y:S02]  /*03a0*/  ISETP.NE.U32.AND P4, PT, RZ, c[0x0][0x348], PT ;  /* 0x0000d200ff007a0c */ /* 0x000fe40003f85070 */
[----:B------:R-:W-:-:S02]  /*03b0*/  LEA R5, P6, R7, c[0x0][0x248], 0x2 ;  /* 0x0000920007057a11 */ /* 0x000fc400078c10ff */
        /* <DEDUP_REMOVED lines=20> */
[----:B------:R-:W-:Y:S02]  /*0500*/  MOV R38, c[0x0][0x174] ;  /* 0x00005d0000267a02 */ /* 0x000fe40000000f00 */
[----:B------:R-:W3:Y:S01]  /*0510*/  S2R R40, SR_LANEID ;  /* 0x0000000000287919 */ /* 0x000ee20000000000 */
[----:B------:R-:W-:-:S02]  /*0520*/  MOV R39, RZ ;  /* 0x000000ff00277202 */ /* 0x000fc40000000f00 */
[----:B------:R-:W-:Y:S02]  /*0530*/  MOV R41, RZ ;  /* 0x000000ff00297202 */ /* 0x000fe40000000f00 */
[----:B------:R4:W1:Y:S08]  /*0540*/  R2UR UR13, R11 ;  /* 0x000000000b0d73c2 */ /* 0x00087000000e0000 */
[----:B------:R4:W1:Y:S01]  /*0550*/  R2UR UR10, R5 ;  /* 0x00000000050a73c2 */ /* 0x00086200000e0000 */
[----:B0-----:R-:W-:-:S07]  /*0560*/  SHF.R.S32.HI R3, RZ, 0x1f, R42 ;  /* 0x0000001fff037819 */ /* 0x001fce000001142a */
[----:B------:R4:W0:Y:S01]  /*0570*/  R2UR UR11, R7 ;  /* 0x00000000070b73c2 */ /* 0x00082200000e0000 */
[----:B------:R-:W-:Y:S02]  /*0580*/  SHF.L.U32 R37, R42, 0x2, RZ ;  /* 0x000000022a257819 */ /* 0x000fe400000006ff */
[----:B------:R-:W-:Y:S02]  /*0590*/  LEA.HI R3, R3, R42, RZ, 0x5 ;  /* 0x0000002a03037211 */ /* 0x000fe400078f28ff */
[----:B------:R-:W-:Y:S02]  /*05a0*/  LOP3.LUT R37, R37, 0xffffff80, RZ, 0xc0, !PT ;  /* 0xffffff8025257812 */ /* 0x000fe400078ec0ff */
[----:B------:R-:W-:Y:S01]  /*05b0*/  SHF.R.S32.HI R36, RZ, 0x5, R3 ;  /* 0x00000005ff247819 */ /* 0x000fe20000011403 */
[----:B------:R4:W0:Y:S08]  /*05c0*/  R2UR UR8, R4 ;  /* 0x00000000040873c2 */ /* 0x00083000000e0000 */
[----:B-123--:R4:W0:Y:S02]  /*05d0*/  R2UR UR9, R0 ;  /* 0x00000000000973c2 */ /* 0x00e82400000e0000 */
.L_x_2113:
[----:B------:R-:W-:Y:S01]  /*05e0*/  BAR.SYNC.DEFER_BLOCKING 0x0 ;  /* 0x0000000000007b1d */ /* 0x000fe20000010000 */
[----:B------:R-:W-:-:S02]  /*05f0*/  MOV R2, UR12 ;  /* 0x0000000c00027c02 */ /* 0x000fc40008000f00 */
[----:B------:R-:W-:Y:S02]  /*0600*/  MOV R3, UR13 ;  /* 0x0000000d00037c02 */ /* 0x000fe40008000f00 */
[----:B------:R-:W-:-:S05]  /*0610*/  LOP3.LUT R35, R37, 0x1f, R42, 0xf8, !PT ;  /* 0x0000001f25237812 */ /* 0x000fca00078ef82a */
[----:B------:R-:W-:-:S05]  /*0620*/  IMAD.WIDE R2, R35, 0x10, R2 ;  /* 0x0000001023027825 */ /* 0x000fca00078e0202 */
[----:B----4-:R-:W2:Y:S04]  /*0630*/  LDG.E.128 R8, [R2.64] ;  /* 0x0000000602087981 */ /* 0x010ea8000c1e1d00 */
[----:B------:R-:W3:Y:S04]  /*0640*/  LDG.E.128 R12, [R2.64+0x200] ;  /* 0x00020006020c7981 */ /* 0x000ee8000c1e1d00 */
[----:B------:R-:W4:Y:S04]  /*0650*/  LDG.E.128 R16, [R2.64+0x400] ;  /* 0x0004000602107981 */ /* 0x000f28000c1e1d00 */
[----:B------:R-:W5:Y:S01]  /*0660*/  LDG.E.128 R20, [R2.64+0x600] ;  /* 0x0006000602147981 */ /* 0x000f62000c1e1d00 */
[----:B------:R-:W-:-:S02]  /*0670*/  IADD3 R34, R37, R40, RZ ;  /* 0x0000002825227210 */ /* 0x000fc40007ffe0ff */
[----:B------:R-:W-:Y:S02]  /*0680*/  MOV R4, UR10 ;  /* 0x0000000a00047c02 */ /* 0x000fe40008000f00 */
[----:B0-----:R-:W-:Y:S01]  /*0690*/  MOV R5, UR11 ;  /* 0x0000000b00057c02 */ /* 0x001fe20008000f00 */
[----:B------:R-:W-:-:S04]  /*06a0*/  IMAD R0, R40, 0x3, R34 ;  /* 0x0000000328007824 */ /* 0x000fc800078e0222 */
[----:B------:R-:W-:Y:S01]  /*06b0*/  IMAD.WIDE R4, R35, 0x10, R4 ;  /* 0x0000001023047825 */ /* 0x000fe200078e0204 */
[----:B--2---:R0:W-:Y:S04]  /*06c0*/  STS.128 [R34.X16], R8 ;  /* 0x0000000822007388 */ /* 0x0041e8000000cc00 */
[----:B---3--:R1:W-:Y:S04]  /*06d0*/  STS.128 [R34.X16+0x200], R12 ;  /* 0x0002000c22007388 */ /* 0x0083e8000000cc00 */
[----:B----4-:R2:W-:Y:S04]  /*06e0*/  STS.128 [R34.X16+0x400], R16 ;  /* 0x0004001022007388 */ /* 0x0105e8000000cc00 */
[----:B-----5:R3:W-:Y:S01]  /*06f0*/  STS.128 [R34.X16+0x600], R20 ;  /* 0x0006001422007388 */ /* 0x0207e2000000cc00 */
[----:B------:R-:W-:-:S06]  /*0700*/  NOP ;  /* 0x0000000000007918 */ /* 0x000fcc0000000000 */
[----:B------:R-:W-:Y:S04]  /*0710*/  LDS.128 R116, [R0.X16] ;  /* 0x0000000000747984 */ /* 0x000fe8000000cc00 */
[----:B------:R-:W-:Y:S04]  /*0720*/  LDS.128 R112, [R0.X16+0x10] ;  /* 0x0000100000707984 */ /* 0x000fe8000000cc00 */
[----:B------:R-:W-:Y:S04]  /*0730*/  LDS.128 R108, [R0.X16+0x20] ;  /* 0x00002000006c7984 */ /* 0x000fe8000000cc00 */
[----:B------:R-:W-:Y:S04]  /*0740*/  LDS.128 R104, [R0.X16+0x30] ;  /* 0x0000300000687984 */ /* 0x000fe8000000cc00 */
[----:B------:R-:W-:Y:S06]  /*0750*/  BAR.SYNC.DEFER_BLOCKING 0x0 ;  /* 0x0000000000007b1d */ /* 0x000fec0000010000 */
[----:B0-----:R-:W4:Y:S04]  /*0760*/  LDG.E.128 R8, [R4.64] ;  /* 0x0000000604087981 */ /* 0x001f28000c1e1d00 */
[----:B-1----:R-:W5:Y:S04]  /*0770*/  LDG.E.128 R12, [R4.64+0x200] ;  /* 0x00020006040c7981 */ /* 0x002f68000c1e1d00 */
[----:B--2---:R-:W2:Y:S04]  /*0780*/  LDG.E.128 R16, [R4.64+0x400] ;  /* 0x0004000604107981 */ /* 0x004ea8000c1e1d00 */
[----:B---3--:R-:W3:Y:S01]  /*0790*/  LDG.E.128 R20, [R4.64+0x600] ;  /* 0x0006000604147981 */ /* 0x008ee2000c1e1d00 */
[----:B------:R-:W-:-:S02]  /*07a0*/  MOV R2, UR8 ;  /* 0x0000000800027c02 */ /* 0x000fc40008000f00 */
[----:B------:R-:W-:-:S05]  /*07b0*/  MOV R3, UR9 ;  /* 0x0000000900037c02 */ /* 0x000fca0008000f00 */
[----:B------:R-:W-:Y:S01]  /*07c0*/  IMAD.WIDE R2, R35, 0x10, R2 ;  /* 0x0000001023027825 */ /* 0x000fe200078e0202 */
[----:B----4-:R-:W-:Y:S04]  /*07d0*/  STS.128 [R34.X16], R8 ;  /* 0x0000000822007388 */ /* 0x010fe8000000cc00 */
[----:B-----5:R0:W-:Y:S04]  /*07e0*/  STS.128 [R34.X16+0x200], R12 ;  /* 0x0002000c22007388 */ /* 0x0201e8000000cc00 */
[----:B--2---:R1:W-:Y:S04]  /*07f0*/  STS.128 [R34.X16+0x400], R16 ;  /* 0x0004001022007388 */ /* 0x0043e8000000cc00 */
[----:B---3--:R2:W-:Y:S01]  /*0800*/  STS.128 [R34.X16+0x600], R20 ;  /* 0x0006001422007388 */ /* 0x0085e2000000cc00 */
[----:B------:R-:W-:-:S06]  /*0810*/  NOP ;  /* 0x0000000000007918 */ /* 0x000fcc0000000000 */
[----:B------:R-:W-:Y:S04]  /*0820*/  LDS.128 R100, [R0.X16] ;  /* 0x0000000000647984 */ /* 0x000fe8000000cc00 */
[----:B------:R-:W-:Y:S04]  /*0830*/  LDS.128 R96, [R0.X16+0x10] ;  /* 0x0000100000607984 */ /* 0x000fe8000000cc00 */
[----:B------:R-:W-:Y:S04]  /*0840*/  LDS.128 R92, [R0.X16+0x20] ;  /* 0x00002000005c7984 */ /* 0x000fe8000000cc00 */
[----:B------:R-:W-:Y:S04]  /*0850*/  LDS.128 R88, [R0.X16+0x30] ;  /* 0x0000300000587984 */ /* 0x000fe8000000cc00 */
[----:B------:R-:W-:Y:S06]  /*0860*/  BAR.SYNC.DEFER_BLOCKING 0x0 ;  /* 0x0000000000007b1d */ /* 0x000fec0000010000 */
[----:B------:R-:W3:Y:S04]  /*0870*/  LDG.E.128 R24, [R2.64] ;  /* 0x0000000602187981 */ /* 0x000ee8000c1e1d00 */
[----:B0-----:R-:W4:Y:S04]  /*0880*/  LDG.E.128 R12, [R2.64+0x200] ;  /* 0x00020006020c7981 */ /* 0x001f28000c1e1d00 */
[----:B-1----:R-:W5:Y:S04]  /*0890*/  LDG.E.128 R16, [R2.64+0x400] ;  /* 0x0004000602107981 */ /* 0x002f68000c1e1d00 */
[----:B--2---:R-:W2:Y:S01]  /*08a0*/  LDG.E.128 R20, [R2.64+0x600] ;  /* 0x0006000602147981 */ /* 0x004ea2000c1e1d00 */
[----:B------:R-:W-:Y:S01]  /*08b0*/  CS2R R86, SRZ ;  /* 0x0000000000567805 */ /* 0x000fe2000001ff00 */
[----:B------:R-:W-:Y:S01]  /*08c0*/  CS2R R84, SRZ ;  /* 0x0000000000547805 */ /* 0x000fe2000001ff00 */
[----:B------:R-:W-:Y:S01]  /*08d0*/  CS2R R82, SRZ ;  /* 0x0000000000527805 */ /* 0x000fe2000001ff00 */
[----:B------:R-:W-:Y:S01]  /*08e0*/  CS2R R80, SRZ ;  /* 0x0000000000507805 */ /* 0x000fe2000001ff00 */
[----:B------:R-:W-:Y:S01]  /*08f0*/  CS2R R78, SRZ ;  /* 0x00000000004e7805 */ /* 0x000fe2000001ff00 */
[----:B------:R-:W-:Y:S01]  /*0900*/  CS2R R76, SRZ ;  /* 0x00000000004c7805 */ /* 0x000fe2000001ff00 */
[----:B------:R-:W-:Y:S01]  /*0910*/  CS2R R74, SRZ ;  /* 0x00000000004a7805 */ /* 0x000fe2000001ff00 */
[----:B------:R-:W-:Y:S01]  /*0920*/  CS2R R72, SRZ ;  /* 0x0000000000487805 */ /* 0x000fe2000001ff00 */
[----:B---3--:R-:W-:Y:S04]  /*0930*/  STS.128 [R34.X16], R24 ;  /* 0x0000001822007388 */ /* 0x008fe8000000cc00 */
[----:B----4-:R0:W-:Y:S04]  /*0940*/  STS.128 [R34.X16+0x200], R12 ;  /* 0x0002000c22007388 */ /* 0x0101e8000000cc00 */
[----:B-----5:R-:W-:Y:S04]  /*0950*/  STS.128 [R34.X16+0x400], R16 ;  /* 0x0004001022007388 */ /* 0x020fe8000000cc00 */
[----:B--2---:R-:W-:Y:S01]  /*0960*/  STS.128 [R34.X16+0x600], R20 ;  /* 0x0006001422007388 */ /* 0x004fe2000000cc00 */
[----:B------:R-:W-:-:S06]  /*0970*/  NOP ;  /* 0x0000000000007918 */ /* 0x000fcc0000000000 */
[----:B------:R-:W1:Y:S01]  /*0980*/  LDS.128 R44, [R0.X16] ;  /* 0x00000000002c7984 */ /* 0x000e62000000cc00 */
[----:B0-----:R-:W-:-:S03]  /*0990*/  MOV R12, c[0x0][0x16c] ;  /* 0x00005b00000c7a02 */ /* 0x001fc60000000f00 */
[----:B------:R-:W0:Y:S01]  /*09a0*/  LDS.128 R48, [R0.X16+0x10] ;  /* 0x0000100000307984 */ /* 0x000e22000000cc00 */
[----:B------:R-:W-:-:S03]  /*09b0*/  ISETP.GE.AND P0, PT, R12, 0x1, PT ;  /* 0x000000010c00780c */ /* 0x000fc60003f06270 */
[----:B------:R-:W2:Y:S01]  /*09c0*/  LDS.128 R8, [R0.X16+0x20] ;  /* 0x0000200000087984 */ /* 0x000ea2000000cc00 */
[----:B-1----:R-:W-:Y:S02]  /*09d0*/  FFMA.FTZ R4, R116, R44, R41 ;  /* 0x0000002c74047223 */ /* 0x002fe40000010029 */
[----:B------:R-:W-:Y:S02]  /*09e0*/  FMUL.FTZ R68, R44, UR4 ;  /* 0x000000042c447c20 */ /* 0x000fe40008410000 */
[----:B------:R-:W-:Y:S02]  /*09f0*/  FFMA.FTZ R29, R117, R45, R4 ;  /* 0x0000002d751d7223 */ /* 0x000fe40000010004 */
[----:B------:R1:W3:Y:S01]  /*0a00*/  LDS.128 R4, [R0.X16+0x30] ;  /* 0x0000300000047984 */ /* 0x0002e2000000cc00 */
[----:B------:R-:W-:Y:S02]  /*0a10*/  FMUL.FTZ R69, R45, UR4 ;  /* 0x000000042d457c20 */ /* 0x000fe40008410000 */
[----:B------:R-:W-:-:S02]  /*0a20*/  FFMA.FTZ R2, R118, R46, R29 ;  /* 0x0000002e76027223 */ /* 0x000fc4000001001d */
[----:B------:R-:W-:Y:S02]  /*0a30*/  FMUL.FTZ R70, R46, UR4 ;  /* 0x000000042e467c20 */ /* 0x000fe40008410000 */
[----:B------:R-:W-:Y:S02]  /*0a40*/  FFMA.FTZ R3, R119, R47, R2 ;  /* 0x0000002f77037223 */ /* 0x000fe40000010002 */
[----:B------:R-:W-:Y:S02]  /*0a50*/  FMUL.FTZ R71, R47, UR4 ;  /* 0x000000042f477c20 */ /* 0x000fe40008410000 */
[----:B0-----:R-:W-:Y:S02]  /*0a60*/  FFMA.FTZ R2, R112, R48, R3 ;  /* 0x0000003070027223 */ /* 0x001fe40000010003 */
[----:B------:R-:W-:Y:S02]  /*0a70*/  FMUL.FTZ R64, R48, UR4 ;  /* 0x0000000430407c20 */ /* 0x000fe40008410000 */
[----:B------:R-:W-:-:S02]  /*0a80*/  FFMA.FTZ R3, R113, R49, R2 ;  /* 0x0000003171037223 */ /* 0x000fc40000010002 */
[----:B------:R-:W-:Y:S02]  /*0a90*/  FMUL.FTZ R65, R49, UR4 ;  /* 0x0000000431417c20 */ /* 0x000fe40008410000 */
[----:B-1----:R-:W-:Y:S02]  /*0aa0*/  FFMA.FTZ R0, R114, R50, R3 ;  /* 0x0000003272007223 */ /* 0x002fe40000010003 */
[----:B------:R-:W-:Y:S02]  /*0ab0*/  FMUL.FTZ R66, R50, UR4 ;  /* 0x0000000432427c20 */ /* 0x000fe40008410000 */
[----:B------:R-:W-:Y:S02]  /*0ac0*/  FFMA.FTZ R3, R115, R51, R0 ;  /* 0x0000003373037223 */ /* 0x000fe40000010000 */
[----:B------:R-:W-:Y:S02]  /*0ad0*/  FMUL.FTZ R67, R51, UR4 ;  /* 0x0000000433437c20 */ /* 0x000fe40008410000 */
[----:B--2---:R-:W-:-:S02]  /*0ae0*/  FFMA.FTZ R0, R108, R8, R3 ;  /* 0x000000086c007223 */ /* 0x004fc40000010003 */
[----:B------:R-:W-:Y:S02]  /*0af0*/  FMUL.FTZ R60, R8, UR4 ;  /* 0x00000004083c7c20 */ /* 0x000fe40008410000 */
[----:B------:R-:W-:Y:S02]  /*0b00*/  FFMA.FTZ R3, R109, R9, R0 ;  /* 0x000000096d037223 */ /* 0x000fe40000010000 */
[----:B------:R-:W-:Y:S02]  /*0b10*/  FMUL.FTZ R61, R9, UR4 ;  /* 0x00000004093d7c20 */ /* 0x000fe40008410000 */
[----:B------:R-:W-:Y:S02]  /*0b20*/  FFMA.FTZ R0, R110, R10, R3 ;  /* 0x0000000a6e007223 */ /* 0x000fe40000010003 */
[----:B------:R-:W-:Y:S02]  /*0b30*/  FMUL.FTZ R62, R10, UR4 ;  /* 0x000000040a3e7c20 */ /* 0x000fe40008410000 */
[----:B------:R-:W-:-:S02]  /*0b40*/  FFMA.FTZ R3, R111, R11, R0 ;  /* 0x0000000b6f037223 */ /* 0x000fc40000010000 */
[----:B------:R-:W-:Y:S02]  /*0b50*/  FMUL.FTZ R63, R11, UR4 ;  /* 0x000000040b3f7c20 */ /* 0x000fe40008410000 */
[----:B---3--:R-:W-:Y:S02]  /*0b60*/  FFMA.FTZ R0, R104, R4, R3 ;  /* 0x0000000468007223 */ /* 0x008fe40000010003 */
[----:B------:R-:W-:Y:S02]  /*0b70*/  FMUL.FTZ R56, R4, UR4 ;  /* 0x0000000404387c20 */ /* 0x000fe40008410000 */
[----:B------:R-:W-:Y:S02]  /*0b80*/  FFMA.FTZ R3, R105, R5, R0 ;  /* 0x0000000569037223 */ /* 0x000fe40000010000 */
[----:B------:R-:W-:Y:S02]  /*0b90*/  FMUL.FTZ R57, R5, UR4 ;  /* 0x0000000405397c20 */ /* 0x000fe40008410000 */
[----:B------:R-:W-:-:S02]  /*0ba0*/  FFMA.FTZ R0, R106, R6, R3 ;  /* 0x000000066a007223 */ /* 0x000fc40000010003 */
[----:B------:R-:W-:Y:S02]  /*0bb0*/  FMUL.FTZ R58, R6, UR4 ;  /* 0x00000004063a7c20 */ /* 0x000fe40008410000 */
[----:B------:R-:W-:Y:S02]  /*0bc0*/  FMUL.FTZ R59, R7, UR4 ;  /* 0x00000004073b7c20 */ /* 0x000fe40008410000 */
[----:B------:R-:W-:Y:S01]  /*0bd0*/  FFMA.FTZ R41, R107, R7, R0 ;  /* 0x000000076b297223 */ /* 0x000fe20000010000 */
[----:B------:R-:W-:Y:S06]  /*0be0*/  BAR.SYNC.DEFER_BLOCKING 0x0 ;  /* 0x0000000000007b1d */ /* 0x000fec0000010000 */
[----:B------:R-:W-:Y:S05]  /*0bf0*/  @!P0 BRA `(.L_x_2075) ;  /* 0x0000682000008947 */ /* 0x000fea0003800000 */
[----:B------:R-:W-:Y:S01]  /*0c00*/  FADD.FTZ R24, R9, R9 ;  /* 0x0000000909187221 */ /* 0x000fe20000010000 */
[----:B------:R-:W-:Y:S01]  /*0c10*/  HFMA2.MMA R17, -RZ, RZ, 0, 0 ;  /* 0x00000000ff117435 */ /* 0x000fe200000001ff */
        /* <DEDUP_REMOVED lines=20> */
[----:B------:R-:W-:Y:S02]  /*0d60*/  FADD.FTZ R26, R51, R51 ;  /* 0x00000033331a7221 */ /* 0x000fe40000010000 */
[----:B------:R-:W-:Y:S02]  /*0d70*/  FADD.FTZ R3, R100, UR5 ;  /* 0x0000000564037e21 */ /* 0x000fe40008010000 */
        /* <DEDUP_REMOVED lines=16> */
[----:B------:R-:W-:Y:S02]  /*0e80*/  FMUL.FTZ R10, R114, R9 ;  /* 0x00000009720a7220 */ /* 0x000fe40000410000 */
        /* <DEDUP_REMOVED lines=16> */
.L_x_2112:
        /* <DEDUP_REMOVED lines=10> */
[----:B------:R-:W-:-:S05]  /*1030*/  LEA.HI.X R47, R44, c[0x0][0x224], R45, 0x3, P0 ;  /* 0x000089002c2f7a11 */ /* 0x000fca00000f1c2d */
[----:B------:R-:W2:Y:S01]  /*1040*/  LDG.E.64 R54, [R46.64] ;  /* 0x000000062e367981 */ /* 0x000ea2000c1e1b00 */
[----:B------:R-:W-:Y:S01]  /*1050*/  FADD.FTZ R127, R100, UR5 ;  /* 0x00000005647f7e21 */ /* 0x000fe20008010000 */
[C---:B------:R-:W-:Y:S01]  /*1060*/  ISETP.NE.AND P1, PT, R42.reuse, RZ, PT ;  /* 0x000000ff2a00720c */ /* 0x040fe20003f25270 */
[----:B------:R-:W-:Y:S01]  /*1070*/  FADD.FTZ R187, R101, UR5 ;  /* 0x0000000565bb7e21 */ /* 0x000fe20008010000 */
[----:B------:R-:W-:Y:S01]  /*1080*/  LOP3.LUT P0, RZ, R42, 0x1f, RZ, 0xc0, !PT ;  /* 0x0000001f2aff7812 */ /* 0x000fe2000780c0ff */
[----:B------:R-:W-:Y:S02]  /*1090*/  FADD.FTZ R185, R102, UR5 ;  /* 0x0000000566b97e21 */ /* 0x000fe40008010000 */
[----:B------:R-:W-:Y:S01]  /*10a0*/  FADD.FTZ R183, R103, UR5 ;  /* 0x0000000567b77e21 */ /* 0x000fe20008010000 */
[----:B------:R-:W-:Y:S01]  /*10b0*/  ISETP.LT.OR P0, PT, R38, 0x2, P0 ;  /* 0x000000022600780c */ /* 0x000fe20000701670 */
[----:B------:R-:W-:Y:S02]  /*10c0*/  FADD.FTZ R181, R96, UR5 ;  /* 0x0000000560b57e21 */ /* 0x000fe40008010000 */
[----:B------:R-:W-:-:S02]  /*10d0*/  FADD.FTZ R179, R97, UR5 ;  /* 0x0000000561b37e21 */ /* 0x000fc40008010000 */
[----:B------:R-:W-:Y:S02]  /*10e0*/  FADD.FTZ R177, R98, UR5 ;  /* 0x0000000562b17e21 */ /* 0x000fe40008010000 */
[----:B------:R-:W-:Y:S02]  /*10f0*/  FADD.FTZ R123, R99, UR5 ;  /* 0x00000005637b7e21 */ /* 0x000fe40008010000 */
[----:B------:R-:W-:Y:S02]  /*1100*/  FADD.FTZ R175, R92, UR5 ;  /* 0x000000055caf7e21 */ /* 0x000fe40008010000 */
[----:B------:R-:W-:Y:S02]  /*1110*/  IMAD R121, R135, c[0x0][0x1b8], RZ ;  /* 0x00006e0087797a24 */ /* 0x000fe400078e02ff */
[----:B------:R-:W-:Y:S02]  /*1120*/  FADD.FTZ R125, R93, UR5 ;  /* 0x000000055d7d7e21 */ /* 0x000fe40008010000 */
[----:B------:R-:W-:-:S02]  /*1130*/  IMAD R121, R136, c[0x0][0x1bc], R121 ;  /* 0x00006f0088797a24 */ /* 0x000fc400078e0279 */
[C---:B------:R-:W-:Y:S02]  /*1140*/  IMAD R120, R51.reuse, c[0x0][0x1a0], RZ ;  /* 0x0000680033787a24 */ /* 0x040fe400078e02ff */
[----:B------:R-:W-:Y:S02]  /*1150*/  IMAD R122, R51, c[0x0][0x1c0], RZ ;  /* 0x00007000337a7a24 */ /* 0x000fe400078e02ff */
[----:B------:R-:W-:Y:S02]  /*1160*/  IMAD R51, R17, c[0x0][0x1a4], R120 ;  /* 0x0000690011337a24 */ /* 0x000fe400078e0278 */
[----:B------:R-:W-:Y:S02]  /*1170*/  FADD.FTZ R173, R94, UR5 ;  /* 0x000000055ead7e21 */ /* 0x000fe40008010000 */
[----:B------:R-:W-:Y:S02]  /*1180*/  FADD.FTZ R133, R90, UR5 ;  /* 0x000000055a857e21 */ /* 0x000fe40008010000 */
[----:B------:R-:W-:-:S02]  /*1190*/  FADD.FTZ R147, R91, UR5 ;  /* 0x000000055b937e21 */ /* 0x000fc40008010000 */
[----:B------:R-:W-:Y:S02]  /*11a0*/  FADD.FTZ R131, R88, UR5 ;  /* 0x0000000558837e21 */ /* 0x000fe40008010000 */
[----:B------:R-:W-:Y:S01]  /*11b0*/  FADD.FTZ R171, R89, UR5 ;  /* 0x0000000559ab7e21 */ /* 0x000fe20008010000 */
        /* <DEDUP_REMOVED lines=11> */
[----:B------:R0:W-:Y:S01]  /*1270*/  MUFU.COS R128, R45 ;  /* 0x0000002d00807308 */ /* 0x0001e20000000000 */
[----:B------:R-:W-:-:S07]  /*1280*/  FMUL.FTZ R44, R183, UR15 ;  /* 0x0000000fb72c7c20 */ /* 0x000fce0008410000 */
[----:B------:R-:W-:Y:S01]  /*1290*/  MUFU.SIN R164, R46 ;  /* 0x0000002e00a47308 */ /* 0x000fe20000000400 */
[----:B0-----:R-:W-:Y:S02]  /*12a0*/  FMUL.RZ R45, R44, 0.15915493667125701904 ;  /* 0x3e22f9832c2d7820 */ /* 0x001fe4000040c000 */
[----:B------:R-:W-:-:S04]  /*12b0*/  FMUL.FTZ R44, R181, UR15 ;  /* 0x0000000fb52c7c20 */ /* 0x000fc80008410000 */
        /* <DEDUP_REMOVED lines=8> */
[----:B------:R-:W-:-:S04]  /*1340*/  FMUL.FTZ R44, R123, UR15 ;  /* 0x0000000f7b2c7c20 */ /* 0x000fc80008410000 */
[----:B------:R-:W-:-:S03]  /*1350*/  FMUL.RZ R50, R44, 0.15915493667125701904 ;  /* 0x3e22f9832c327820 */ /* 0x000fc6000040c000 */
[----:B------:R-:W-:Y:S01]  /*1360*/  MUFU.SIN R158, R46 ;  /* 0x0000002e009e7308 */ /* 0x000fe20000000400 */
[----:B0-----:R-:W-:-:S04]  /*1370*/  IMAD R47, R135, c[0x0][0x198], RZ ;  /* 0x00006600872f7a24 */ /* 0x001fc800078e02ff */
[----:B------:R-:W-:-:S03]  /*1380*/  IMAD R53, R136, c[0x0][0x19c], R47 ;  /* 0x0000670088357a24 */ /* 0x000fc600078e022f */
[----:B------:R0:W-:Y:S08]  /*1390*/  MUFU.COS R159, R46 ;  /* 0x0000002e009f7308 */ /* 0x0001f00000000000 */
[----:B------:R-:W-:Y:S01]  /*13a0*/  MUFU.SIN R169, R48 ;  /* 0x0000003000a97308 */ /* 0x000fe20000000400 */
[----:B0-----:R-:W-:-:S04]  /*13b0*/  FMUL.FTZ R46, R175, UR15 ;  /* 0x0000000faf2e7c20 */ /* 0x001fc80008410000 */
[----:B------:R-:W-:Y:S02]  /*13c0*/  FMUL.RZ R55, R46, 0.15915493667125701904 ;  /* 0x3e22f9832e377820 */ /* 0x000fe4000040c000 */
[----:B------:R-:W-:Y:S01]  /*13d0*/  IMAD.WIDE.U32 R46, R136, c[0x0][0x1b8], RZ ;  /* 0x00006e00882e7a25 */ /* 0x000fe200078e00ff */
[----:B------:R0:W-:Y:S04]  /*13e0*/  MUFU.COS R167, R48 ;  /* 0x0000003000a77308 */ /* 0x0001e80000000000 */
[----:B------:R-:W-:Y:S01]  /*13f0*/  IADD3 R47, R47, R121, RZ ;  /* 0x000000792f2f7210 */ /* 0x000fe20007ffe0ff */
[----:B------:R-:W-:-:S03]  /*1400*/  IMAD R121, R17, c[0x0][0x1c4], R122 ;  /* 0x0000710011797a24 */ /* 0x000fc600078e027a */
[----:B------:R-:W-:Y:S01]  /*1410*/  MUFU.SIN R162, R45 ;  /* 0x0000002d00a27308 */ /* 0x000fe20000000400 */
[----:B0-----:R-:W-:Y:S01]  /*1420*/  IADD3 R48, R38, -0x1, RZ ;  /* 0xffffffff26307810 */ /* 0x001fe20007ffe0ff */
[----:B------:R-:W-:-:S05]  /*1430*/  IMAD.WIDE.U32 R46, R17, c[0x0][0x1c0], R46 ;  /* 0x00007000112e7a25 */ /* 0x000fca00078e002e */
[----:B------:R-:W-:Y:S01]  /*1440*/  IADD3 R47, R47, R121, RZ ;  /* 0x000000792f2f7210 */ /* 0x000fe20007ffe0ff */
[----:B------:R0:W-:Y:S08]  /*1450*/  MUFU.COS R163, R45 ;  /* 0x0000002d00a37308 */ /* 0x0001f00000000000 */
[----:B------:R-:W-:Y:S01]  /*1460*/  MUFU.SIN R156, R49 ;  /* 0x00000031009c7308 */ /* 0x000fe20000000400 */
[----:B0-----:R-:W-:-:S05]  /*1470*/  IMAD.WIDE.U32 R44, R136, c[0x0][0x198], RZ ;  /* 0x00006600882c7a25 */ /* 0x001fca00078e00ff */
[----:B------:R-:W-:Y:S02]  /*1480*/  IADD3 R45, R45, R53, RZ ;  /* 0x000000352d2d7210 */ /* 0x000fe40007ffe0ff */
[----:B------:R0:W-:Y:S01]  /*1490*/  MUFU.COS R157, R49 ;  /* 0x00000031009d7308 */ /* 0x0001e20000000000 */
[----:B------:R-:W-:Y:S02]  /*14a0*/  IADD3 R53, R42, 0x200, RZ ;  /* 0x000002002a357810 */ /* 0x000fe40007ffe0ff */
[----:B------:R-:W-:-:S05]  /*14b0*/  IMAD.WIDE.U32 R44, R17, c[0x0][0x1a0], R44 ;  /* 0x00006800112c7a25 */ /* 0x000fca00078e002c */
[----:B------:R-:W-:Y:S01]  /*14c0*/  MUFU.SIN R154, R50 ;  /* 0x00000032009a7308 */ /* 0x000fe20000000400 */
[----:B0-----:R-:W-:-:S04]  /*14d0*/  LEA.HI R49, R48, R48, RZ, 0x1 ;  /* 0x0000003030317211 */ /* 0x001fc800078f08ff */
[----:B------:R-:W-:-:S03]  /*14e0*/  LOP3.LUT R49, R49, 0xfffffe, RZ, 0xc0, !PT ;  /* 0x00fffffe31317812 */ /* 0x000fc600078ec0ff */
[----:B------:R0:W-:Y:S01]  /*14f0*/  MUFU.COS R155, R50 ;  /* 0x00000032009b7308 */ /* 0x0001e20000000000 */
[----:B------:R-:W-:Y:S01]  /*1500*/  IADD3 R48, R48, -R49, RZ ;  /* 0x8000003130307210 */ /* 0x000fe20007ffe0ff */
[----:B------:R-:W-:Y:S02]  /*1510*/  FMUL.FTZ R49, R127, R54 ;  /* 0x000000367f317220 */ /* 0x000fe40000410000 */
[----:B------:R-:W-:Y:S01]  /*1520*/  FADD.FTZ R127, R95, UR5 ;  /* 0x000000055f7f7e21 */ /* 0x000fe20008010000 */
[----:B------:R-:W-:Y:S02]  /*1530*/  @!P1 LEA R53, R48, R17, 0x8 ;  /* 0x0000001130359211 */ /* 0x000fe400078e40ff */
[----:B------:R-:W-:Y:S01]  /*1540*/  LEA R48, P2, R44, c[0x0][0x228], 0x3 ;  /* 0x00008a002c307a11 */ /* 0x000fe200078418ff */
[----:B------:R-:W-:Y:S01]  /*1550*/  MUFU.SIN R152, R55 ;  /* 0x0000003700987308 */ /* 0x000fe20000000400 */
[----:B0-----:R-:W-:-:S07]  /*1560*/  FMUL.FTZ R50, R125, UR15 ;  /* 0x0000000f7d327c20 */ /* 0x001fce0008410000 */
[----:B------:R0:W-:Y:S08]  /*1570*/  MUFU.COS R153, R55 ;  /* 0x0000003700997308 */ /* 0x0001f00000000000 */
[----:B------:R1:W2:Y:S01]  /*1580*/  MUFU.EX2 R129, R49 ;  /* 0x0000003100817308 */ /* 0x0002a20000000800 */
[----:B0-----:R-:W-:Y:S01]  /*1590*/  FMUL.RZ R55, R50, 0.15915493667125701904 ;  /* 0x3e22f98332377820 */ /* 0x001fe2000040c000 */
[----:B------:R-:W-:-:S02]  /*15a0*/  LEA R50, P3, R46, c[0x0][0x230], 0x3 ;  /* 0x00008c002e327a11 */ /* 0x000fc400078618ff */
[----:B------:R-:W-:-:S04]  /*15b0*/  SHF.L.U32 R120, R53, 0x3, RZ ;  /* 0x0000000335787819 */ /* 0x000fc800000006ff */
[----:B------:R-:W-:Y:S01]  /*15c0*/  MUFU.SIN R150, R55 ;  /* 0x0000003700967308 */ /* 0x000fe20000000400 */
[----:B-1----:R-:W-:Y:S01]  /*15d0*/  IADD3 R49, R45, R51, RZ ;  /* 0x000000332d317210 */ /* 0x002fe20007ffe0ff */
[----:B------:R-:W-:Y:S01]  /*15e0*/  FMUL.FTZ R45, R173, UR15 ;  /* 0x0000000fad2d7c20 */ /* 0x000fe20008410000 */
[----:B------:R-:W-:Y:S02]  /*15f0*/  LEA.HI.X R51, R46, c[0x0][0x234], R47, 0x3, P3 ;  /* 0x00008d002e337a11 */ /* 0x000fe400018f1c2f */
[----:B------:R-:W-:Y:S01]  /*1600*/  LEA.HI.X R49, R44, c[0x0][0x22c], R49, 0x3, P2 ;  /* 0x00008b002c317a11 */ /* 0x000fe200010f1c31 */
[----:B------:R-:W-:Y:S02]  /*1610*/  FMUL.RZ R121, R45, 0.15915493667125701904 ;  /* 0x3e22f9832d797820 */ /* 0x000fe4000040c000 */
[C---:B--2---:R-:W-:Y:S01]  /*1620*/  FMUL.FTZ R128, R129.reuse, R128 ;  /* 0x0000008081807220 */ /* 0x044fe20000410000 */
[----:B------:R-:W2:Y:S01]  /*1630*/  LDG.E.64 R50, [R50.64] ;  /* 0x0000000632327981 */ /* 0x000ea2000c1e1b00 */
[----:B------:R-:W-:Y:S01]  /*1640*/  FMUL.FTZ R129, R129, R52 ;  /* 0x0000003481817220 */ /* 0x000fe20000410000 */
[----:B------:R0:W-:Y:S02]  /*1650*/  MUFU.COS R151, R55 ;  /* 0x0000003700977308 */ /* 0x0001e40000000000 */
[----:B------:R-:W2:Y:S04]  /*1660*/  LDG.E.64 R48, [R48.64] ;  /* 0x0000000630307981 */ /* 0x000ea8000c1e1b00 */
[----:B------:R1:W-:Y:S01]  /*1670*/  STS.64 [R120+0x3590], R128 ;  /* 0x0035908078007388 */ /* 0x0003e20000000a00 */
[----:B------:R-:W-:Y:S01]  /*1680*/  @!P0 IADD3 R52, R38, -0x2, RZ ;  /* 0xfffffffe26348810 */ /* 0x000fe20007ffe0ff */
[----:B------:R-:W-:Y:S01]  /*1690*/  FMUL.FTZ R47, R127, UR15 ;  /* 0x0000000f7f2f7c20 */ /* 0x000fe20008410000 */
[----:B------:R-:W-:Y:S01]  /*16a0*/  MOV R45, RZ ;  /* 0x000000ff002d7202 */ /* 0x000fe20000000f00 */
[----:B------:R-:W-:Y:S02]  /*16b0*/  MUFU.SIN R148, R121 ;  /* 0x0000007900947308 */ /* 0x000fe40000000400 */
[----:B0-----:R-:W-:Y:S01]  /*16c0*/  @!P0 IMAD R55, R52, c[0x0][0x16c], R17 ;  /* 0x00005b0034378a24 */ /* 0x001fe200078e0211 */
[----:B------:R-:W-:Y:S01]  /*16d0*/  MOV R44, 0x3f800000 ;  /* 0x3f800000002c7802 */ /* 0x000fe20000000f00 */
[----:B------:R-:W-:-:S02]  /*16e0*/  FMUL.RZ R122, R47, 0.15915493667125701904 ;  /* 0x3e22f9832f7a7820 */ /* 0x000fc4000040c000 */
[----:B------:R-:W-:Y:S01]  /*16f0*/  CS2R R46, SRZ ;  /* 0x00000000002e7805 */ /* 0x000fe2000001ff00 */
[----:B------:R-:W-:Y:S01]  /*1700*/  @!P0 IMAD.WIDE R52, R55, 0x10, R236 ;  /* 0x0000001037348825 */ /* 0x000fe200078e02ec */
[----:B------:R-:W-:Y:S06]  /*1710*/  BAR.SYNC.DEFER_BLOCKING 0x0 ;  /* 0x0000000000007b1d */ /* 0x000fec0000010000 */
[----:B------:R-:W-:Y:S08]  /*1720*/  MUFU.SIN R146, R122 ;  /* 0x0000007a00927308 */ /* 0x000ff00000000400 */
[----:B------:R0:W-:Y:S01]  /*1730*/  MUFU.COS R130, R122 ;  /* 0x0000007a00827308 */ /* 0x0001e20000000000 */
[----:B------:R3:W5:Y:S02]  /*1740*/  @!P0 LDG.E.128 R44, [R52.64] ;  /* 0x00000006342c8981 */ /* 0x000764000c1e1d00 */
[----:B---3--:R-:W-:-:S04]  /*1750*/  FMUL.FTZ R52, R133, UR15 ;  /* 0x0000000f85347c20 */ /* 0x008fc80008410000 */
[----:B0-----:R-:W-:Y:S02]  /*1760*/  FMUL.RZ R122, R52, 0.15915493667125701904 ;  /* 0x3e22f983347a7820 */ /* 0x001fe4000040c000 */
[----:B------:R-:W-:Y:S02]  /*1770*/  FMUL.FTZ R52, R147, UR15 ;  /* 0x0000000f93347c20 */ /* 0x000fe40008410000 */
[----:B------:R-:W-:Y:S02]  /*1780*/  FMUL.FTZ R55, R131, UR15 ;  /* 0x0000000f83377c20 */ /* 0x000fe40008410000 */
[----:B------:R-:W-:Y:S02]  /*1790*/  FMUL.RZ R137, R52, 0.15915493667125701904 ;  /* 0x3e22f98334897820 */ /* 0x000fe4000040c000 */
[-C--:B------:R-:W-:Y:S01]  /*17a0*/  FMUL.FTZ R52, R187, R54.reuse ;  /* 0x00000036bb347220 */ /* 0x080fe20000410000 */
[----:B------:R0:W-:Y:S01]  /*17b0*/  MUFU.COS R149, R121 ;  /* 0x0000007900957308 */ /* 0x0001e20000000000 */
[----:B------:R-:W-:-:S07]  /*17c0*/  FMUL.FTZ R53, R185, R54 ;  /* 0x00000036b9357220 */ /* 0x000fce0000410000 */
[----:B------:R-:W3:Y:S01]  /*17d0*/  MUFU.EX2 R52, R52 ;  /* 0x0000003400347308 */ /* 0x000ee20000000800 */
[----:B0-----:R-:W-:Y:S02]  /*17e0*/  FMUL.RZ R121, R55, 0.15915493667125701904 ;  /* 0x3e22f98337797820 */ /* 0x001fe4000040c000 */
[----:B------:R-:W-:-:S04]  /*17f0*/  FMUL.FTZ R55, R171, UR15 ;  /* 0x0000000fab377c20 */ /* 0x000fc80008410000 */
[----:B------:R-:W-:-:S04]  /*1800*/  FMUL.RZ R55, R55, 0.15915493667125701904 ;  /* 0x3e22f98337377820 */ /* 0x000fc8000040c000 */
[----:B------:R-:W-:Y:S08]  /*1810*/  MUFU.SIN R142, R55 ;  /* 0x00000037008e7308 */ /* 0x000ff00000000400 */
[----:B------:R0:W-:Y:S01]  /*1820*/  MUFU.COS R143, R55 ;  /* 0x00000037008f7308 */ /* 0x0001e20000000000 */
[----:B---3--:R-:W-:Y:S02]  /*1830*/  FMUL.FTZ R169, R52, R169 ;  /* 0x000000a934a97220 */ /* 0x008fe40000410000 */
[----:B0-----:R-:W-:-:S05]  /*1840*/  FMUL.FTZ R55, R183, R54 ;  /* 0x00000036b7377220 */ /* 0x001fca0000410000 */
[----:B------:R-:W0:Y:S01]  /*1850*/  MUFU.EX2 R53, R53 ;  /* 0x0000003500357308 */ /* 0x000e220000000800 */
[----:B------:R-:W-:Y:S02]  /*1860*/  FMUL.FTZ R167, R52, R167 ;  /* 0x000000a734a77220 */ /* 0x000fe40000410000 */
[----:B------:R-:W-:-:S05]  /*1870*/  FMUL.FTZ R52, RZ, R169 ;  /* 0x000000a9ff347220 */ /* 0x000fca0000410000 */
[----:B------:R-:W3:Y:S01]  /*1880*/  MUFU.EX2 R55, R55 ;  /* 0x0000003700377308 */ /* 0x000ee20000000800 */
[C---:B------:R-:W-:Y:S02]  /*1890*/  FMUL.FTZ R138, R16.reuse, R169 ;  /* 0x000000a9108a7220 */ /* 0x040fe40000410000 */
[----:B-1----:R-:W-:Y:S02]  /*18a0*/  FMUL.FTZ R120, R181, R54 ;  /* 0x00000036b5787220 */ /* 0x002fe40000410000 */
[-C--:B------:R-:W-:Y:S02]  /*18b0*/  FFMA.FTZ R52, R16, R167.reuse, -R52 ;  /* 0x000000a710347223 */ /* 0x080fe40000010834 */
[----:B------:R-:W-:Y:S02]  /*18c0*/  FFMA.FTZ R138, RZ, R167, R138 ;  /* 0x000000a7ff8a7223 */ /* 0x000fe4000001008a */
[----:B------:R-:W1:Y:S01]  /*18d0*/  MUFU.EX2 R120, R120 ;  /* 0x0000007800787308 */ /* 0x000e620000000800 */
[----:B0-----:R-:W-:-:S02]  /*18e0*/  FMUL.FTZ R164, R53, R164 ;  /* 0x000000a435a47220 */ /* 0x001fc40000410000 */
[----:B------:R-:W-:Y:S02]  /*18f0*/  FADD.FTZ R52, R15, R52 ;  /* 0x000000340f347221 */ /* 0x000fe40000010000 */
[----:B------:R-:W-:Y:S02]  /*1900*/  FADD.FTZ R138, RZ, R138 ;  /* 0x0000008aff8a7221 */ /* 0x000fe40000010000 */
[C---:B---3--:R-:W-:Y:S01]  /*1910*/  FMUL.FTZ R163, R55.reuse, R163 ;  /* 0x000000a337a37220 */ /* 0x048fe20000410000 */
[----:B------:R-:W-:Y:S01]  /*1920*/  MUFU.SIN R144, R121 ;  /* 0x0000007900907308 */ /* 0x000fe20000000400 */
[----:B------:R-:W-:Y:S02]  /*1930*/  FMUL.FTZ R162, R55, R162 ;  /* 0x000000a237a27220 */ /* 0x000fe40000410000 */
[----:B------:R-:W-:Y:S02]  /*1940*/  FMUL.FTZ R165, R53, R165 ;  /* 0x000000a535a57220 */ /* 0x000fe40000410000 */
[----:B------:R-:W-:-:S02]  /*1950*/  FMUL.FTZ R55, R164, R52 ;  /* 0x00000034a4377220 */ /* 0x000fc40000410000 */
[-C--:B------:R-:W-:Y:S01]  /*1960*/  FMUL.FTZ R53, R164, R138.reuse ;  /* 0x0000008aa4357220 */ /* 0x080fe20000410000 */
[----:B------:R0:W-:Y:S01]  /*1970*/  MUFU.COS R145, R121 ;  /* 0x0000007900917308 */ /* 0x0001e20000000000 */
[C---:B------:R-:W-:Y:S02]  /*1980*/  FFMA.FTZ R55, R165.reuse, R138, R55 ;  /* 0x0000008aa5377223 */ /* 0x040fe40000010037 */
[----:B------:R-:W-:Y:S02]  /*1990*/  FFMA.FTZ R53, R165, R52, -R53 ;  /* 0x00000034a5357223 */ /* 0x000fe40000010835 */
[----:B0-----:R-:W-:Y:S02]  /*19a0*/  FMUL.FTZ R121, R179, R54 ;  /* 0x00000036b3797220 */ /* 0x001fe40000410000 */
[----:B------:R-:W-:Y:S02]  /*19b0*/  FADD.FTZ R55, RZ, R55 ;  /* 0x00000037ff377221 */ /* 0x000fe40000010000 */
[----:B------:R-:W-:-:S02]  /*19c0*/  FADD.FTZ R53, R14, R53 ;  /* 0x000000350e357221 */ /* 0x000fc40000010000 */
[----:B------:R-:W0:Y:S01]  /*19d0*/  MUFU.EX2 R121, R121 ;  /* 0x0000007900797308 */ /* 0x000e220000000800 */
[C---:B-1----:R-:W-:Y:S02]  /*19e0*/  FMUL.FTZ R161, R120.reuse, R161 ;  /* 0x000000a178a17220 */ /* 0x042fe40000410000 */
[----:B------:R-:W-:Y:S02]  /*19f0*/  FMUL.FTZ R160, R120, R160 ;  /* 0x000000a078a07220 */ /* 0x000fe40000410000 */
[C---:B------:R-:W-:Y:S02]  /*1a00*/  FMUL.FTZ R52, R162.reuse, R55 ;  /* 0x00000037a2347220 */ /* 0x040fe40000410000 */
[-C--:B------:R-:W-:Y:S02]  /*1a10*/  FMUL.FTZ R120, R162, R53.reuse ;  /* 0x00000035a2787220 */ /* 0x080fe40000410000 */
[C---:B------:R-:W-:Y:S02]  /*1a20*/  FFMA.FTZ R52, R163.reuse, R53, -R52 ;  /* 0x00000035a3347223 */ /* 0x040fe40000010834 */
[----:B------:R-:W-:Y:S01]  /*1a30*/  FFMA.FTZ R120, R163, R55, R120 ;  /* 0x00000037a3787223 */ /* 0x000fe20000010078 */
[----:B------:R-:W-:Y:S01]  /*1a40*/  MUFU.SIN R140, R122 ;  /* 0x0000007a008c7308 */ /* 0x000fe20000000400 */
[----:B------:R-:W-:-:S02]  /*1a50*/  FADD.FTZ R52, R13, R52 ;  /* 0x000000340d347221 */ /* 0x000fc40000010000 */
[----:B------:R-:W-:Y:S02]  /*1a60*/  FADD.FTZ R120, RZ, R120 ;  /* 0x00000078ff787221 */ /* 0x000fe40000010000 */
[----:B0-----:R-:W-:-:S03]  /*1a70*/  FMUL.FTZ R159, R121, R159 ;  /* 0x0000009f799f7220 */ /* 0x001fc60000410000 */
[----:B------:R0:W-:Y:S01]  /*1a80*/  MUFU.COS R141, R122 ;  /* 0x0000007a008d7308 */ /* 0x0001e20000000000 */
[----:B------:R-:W-:Y:S02]  /*1a90*/  FMUL.FTZ R158, R121, R158 ;  /* 0x0000009e799e7220 */ /* 0x000fe40000410000 */
[-C--:B------:R-:W-:Y:S02]  /*1aa0*/  FMUL.FTZ R123, R123, R54.reuse ;  /* 0x000000367b7b7220 */ /* 0x080fe40000410000 */
[-C--:B------:R-:W-:Y:S02]  /*1ab0*/  FMUL.FTZ R124, R175, R54.reuse ;  /* 0x00000036af7c7220 */ /* 0x080fe40000410000 */
[-C--:B------:R-:W-:Y:S02]  /*1ac0*/  FMUL.FTZ R125, R125, R54.reuse ;  /* 0x000000367d7d7220 */ /* 0x080fe40000410000 */
[-C--:B0-----:R-:W-:Y:S02]  /*1ad0*/  FMUL.FTZ R122, R177, R54.reuse ;  /* 0x00000036b17a7220 */ /* 0x081fe40000410000 */
[----:B------:R-:W-:-:S02]  /*1ae0*/  FMUL.FTZ R126, R173, R54 ;  /* 0x00000036ad7e7220 */ /* 0x000fc40000410000 */
[-C--:B------:R-:W-:Y:S02]  /*1af0*/  FMUL.FTZ R127, R127, R54.reuse ;  /* 0x000000367f7f7220 */ /* 0x080fe40000410000 */
[-C--:B------:R-:W-:Y:S02]  /*1b00*/  FMUL.FTZ R131, R131, R54.reuse ;  /* 0x0000003683837220 */ /* 0x080fe40000410000 */
[-C--:B------:R-:W-:Y:S02]  /*1b10*/  FMUL.FTZ R132, R171, R54.reuse ;  /* 0x00000036ab847220 */ /* 0x080fe40000410000 */
[----:B------:R-:W-:Y:S02]  /*1b20*/  FMUL.FTZ R133, R133, R54 ;  /* 0x0000003685857220 */ /* 0x000fe40000410000 */
[----:B------:R-:W-:Y:S02]  /*1b30*/  FMUL.FTZ R121, R160, R52 ;  /* 0x00000034a0797220 */ /* 0x000fe40000410000 */
[----:B------:R-:W-:-:S02]  /*1b40*/  FMUL.FTZ R54, R147, R54 ;  /* 0x0000003693367220 */ /* 0x000fc40000410000 */
[-C--:B------:R-:W-:Y:S01]  /*1b50*/  FMUL.FTZ R53, R160, R120.reuse ;  /* 0x00000078a0357220 */ /* 0x080fe20000410000 */
[----:B------:R-:W0:Y:S01]  /*1b60*/  MUFU.EX2 R122, R122 ;  /* 0x0000007a007a7308 */ /* 0x000e220000000800 */
[C---:B------:R-:W-:Y:S02]  /*1b70*/  FFMA.FTZ R121, R161.reuse, R120, R121 ;  /* 0x00000078a1797223 */ /* 0x040fe40000010079 */
[----:B------:R-:W-:Y:S02]  /*1b80*/  FFMA.FTZ R55, R161, R52, -R53 ;  /* 0x00000034a1377223 */ /* 0x000fe40000010835 */
[----:B------:R-:W-:-:S03]  /*1b90*/  FADD.FTZ R121, RZ, R121 ;  /* 0x00000079ff797221 */ /* 0x000fc60000010000 */
[----:B------:R-:W-:Y:S01]  /*1ba0*/  MUFU.EX2 R54, R54 ;  /* 0x0000003600367308 */ /* 0x000fe20000000800 */
[----:B------:R-:W-:Y:S02]  /*1bb0*/  FADD.FTZ R55, R12, R55 ;  /* 0x000000370c377221 */ /* 0x000fe40000010000 */
[----:B------:R-:W-:-:S05]  /*1bc0*/  FMUL.FTZ R52, R158, R121 ;  /* 0x000000799e347220 */ /* 0x000fca0000410000 */
[----:B------:R-:W1:Y:S01]  /*1bd0*/  MUFU.SIN R53, R137 ;  /* 0x0000008900357308 */ /* 0x000e620000000400 */
[----:B------:R-:W-:-:S07]  /*1be0*/  FMUL.FTZ R120, R158, R55 ;  /* 0x000000379e787220 */ /* 0x000fce0000410000 */
[----:B------:R-:W3:Y:S01]  /*1bf0*/  MUFU.COS R139, R137 ;  /* 0x00000089008b7308 */ /* 0x000ee20000000000 */
[C---:B------:R-:W-:Y:S02]  /*1c00*/  FFMA.FTZ R52, R159.reuse, R55, -R52 ;  /* 0x000000379f347223 */ /* 0x040fe40000010834 */
[----:B------:R-:W-:Y:S02]  /*1c10*/  FFMA.FTZ R120, R159, R121, R120 ;  /* 0x000000799f787223 */ /* 0x000fe40000010078 */
[----:B0-----:R-:W-:-:S03]  /*1c20*/  FMUL.FTZ R156, R122, R156 ;  /* 0x0000009c7a9c7220 */ /* 0x001fc60000410000 */
[----:B------:R-:W0:Y:S01]  /*1c30*/  MUFU.EX2 R123, R123 ;  /* 0x0000007b007b7308 */ /* 0x000e220000000800 */
[----:B------:R-:W-:Y:S02]  /*1c40*/  FADD.FTZ R55, R11, R52 ;  /* 0x000000340b377221 */ /* 0x000fe40000010000 */
[----:B------:R-:W-:Y:S02]  /*1c50*/  FADD.FTZ R120, RZ, R120 ;  /* 0x00000078ff787221 */ /* 0x000fe40000010000 */
[----:B-1----:R-:W-:Y:S02]  /*1c60*/  FMUL.FTZ R138, R54, R53 ;  /* 0x00000035368a7220 */ /* 0x002fe40000410000 */
[----:B------:R-:W-:Y:S02]  /*1c70*/  FMUL.FTZ R157, R122, R157 ;  /* 0x0000009d7a9d7220 */ /* 0x000fe40000410000 */
[----:B---3--:R-:W-:Y:S02]  /*1c80*/  FMUL.FTZ R139, R54, R139 ;  /* 0x0000008b368b7220 */ /* 0x008fe40000410000 */
[----:B------:R-:W-:-:S02]  /*1c90*/  FMUL.FTZ R53, R156, R55 ;  /* 0x000000379c357220 */ /* 0x000fc40000410000 */
[-C--:B------:R-:W-:Y:S02]  /*1ca0*/  FMUL.FTZ R54, R128, R169.reuse ;  /* 0x000000a980367220 */ /* 0x080fe40000410000 */
[-C--:B------:R-:W-:Y:S02]  /*1cb0*/  FMUL.FTZ R122, R156, R120.reuse ;  /* 0x000000789c7a7220 */ /* 0x080fe40000410000 */
[----:B------:R-:W-:Y:S01]  /*1cc0*/  FMUL.FTZ R52, R129, R169 ;  /* 0x000000a981347220 */ /* 0x000fe20000410000 */
[----:B------:R-:W1:Y:S01]  /*1cd0*/  MUFU.EX2 R124, R124 ;  /* 0x0000007c007c7308 */ /* 0x000e620000000800 */
[----:B------:R-:W-:Y:S02]  /*1ce0*/  FFMA.FTZ R53, R157, R120, R53 ;  /* 0x000000789d357223 */ /* 0x000fe40000010035 */
[----:B------:R-:W-:Y:S02]  /*1cf0*/  FFMA.FTZ R54, R129, R167, R54 ;  /* 0x000000a781367223 */ /* 0x000fe40000010036 */
[----:B------:R-:W-:-:S02]  /*1d00*/  FFMA.FTZ R55, R157, R55, -R122 ;  /* 0x000000379d377223 */ /* 0x000fc4000001087a */
[----:B------:R-:W-:Y:S02]  /*1d10*/  FFMA.FTZ R52, R128, R167, -R52 ;  /* 0x000000a780347223 */ /* 0x000fe40000010834 */
[----:B------:R-:W-:Y:S02]  /*1d20*/  FADD.FTZ R121, RZ, R53 ;  /* 0x00000035ff797221 */ /* 0x000fe40000010000 */
[----:B0-----:R-:W-:Y:S02]  /*1d30*/  FMUL.FTZ R154, R123, R154 ;  /* 0x0000009a7b9a7220 */ /* 0x001fe40000410000 */
[----:B------:R-:W-:Y:S02]  /*1d40*/  FMUL.FTZ R53, R164, R54 ;  /* 0x00000036a4357220 */ /* 0x000fe40000410000 */
[----:B------:R-:W-:Y:S02]  /*1d50*/  FADD.FTZ R120, R10, R55 ;  /* 0x000000370a787221 */ /* 0x000fe40000010000 */
[----:B------:R-:W-:-:S02]  /*1d60*/  FMUL.FTZ R55, R164, R52 ;  /* 0x00000034a4377220 */ /* 0x000fc40000410000 */
[----:B------:R-:W-:Y:S02]  /*1d70*/  FMUL.FTZ R155, R123, R155 ;  /* 0x0000009b7b9b7220 */ /* 0x000fe40000410000 */
[C---:B------:R-:W-:Y:S02]  /*1d80*/  FMUL.FTZ R122, R154.reuse, R121 ;  /* 0x000000799a7a7220 */ /* 0x040fe40000410000 */
[C---:B------:R-:W-:Y:S02]  /*1d90*/  FFMA.FTZ R53, R165.reuse, R52, -R53 ;  /* 0x00000034a5357223 */ /* 0x040fe40000010835 */
[----:B------:R-:W-:Y:S02]  /*1da0*/  FMUL.FTZ R52, R154, R120 ;  /* 0x000000789a347220 */ /* 0x000fe40000410000 */
[----:B------:R-:W-:Y:S01]  /*1db0*/  FFMA.FTZ R55, R165, R54, R55 ;  /* 0x00000036a5377223 */ /* 0x000fe20000010037 */
[----:B------:R-:W0:Y:S01]  /*1dc0*/  MUFU.EX2 R125, R125 ;  /* 0x0000007d007d7308 */ /* 0x000e220000000800 */
[----:B------:R-:W-:-:S02]  /*1dd0*/  FFMA.FTZ R122, R155, R120, -R122 ;  /* 0x000000789b7a7223 */ /* 0x000fc4000001087a */
[C---:B------:R-:W-:Y:S02]  /*1de0*/  FMUL.FTZ R54, R162.reuse, R53 ;  /* 0x00000035a2367220 */ /* 0x040fe40000410000 */
[----:B------:R-:W-:Y:S02]  /*1df0*/  FFMA.FTZ R121, R155, R121, R52 ;  /* 0x000000799b797223 */ /* 0x000fe40000010034 */
[-C--:B------:R-:W-:Y:S02]  /*1e00*/  FMUL.FTZ R52, R162, R55.reuse ;  /* 0x00000037a2347220 */ /* 0x080fe40000410000 */
[----:B-1----:R-:W-:Y:S02]  /*1e10*/  FMUL.FTZ R152, R124, R152 ;  /* 0x000000987c987220 */ /* 0x002fe40000410000 */
[----:B------:R-:W-:Y:S02]  /*1e20*/  FADD.FTZ R122, R9, R122 ;  /* 0x0000007a097a7221 */ /* 0x000fe40000010000 */
[----:B------:R-:W-:-:S02]  /*1e30*/  FFMA.FTZ R54, R163, R55, R54 ;  /* 0x00000037a3367223 */ /* 0x000fc40000010036 */
[----:B------:R-:W-:Y:S02]  /*1e40*/  FADD.FTZ R121, RZ, R121 ;  /* 0x00000079ff797221 */ /* 0x000fe40000010000 */
[----:B------:R-:W-:Y:S02]  /*1e50*/  FFMA.FTZ R52, R163, R53, -R52 ;  /* 0x00000035a3347223 */ /* 0x000fe40000010834 */
[----:B------:R-:W-:Y:S02]  /*1e60*/  FMUL.FTZ R153, R124, R153 ;  /* 0x000000997c997220 */ /* 0x000fe40000410000 */
[----:B------:R-:W-:Y:S02]  /*1e70*/  FMUL.FTZ R124, R152, R122 ;  /* 0x0000007a987c7220 */ /* 0x000fe40000410000 */
[----:B------:R-:W-:Y:S02]  /*1e80*/  FMUL.FTZ R53, R160, R54 ;  /* 0x00000036a0357220 */ /* 0x000fe40000410000 */
[----:B------:R-:W-:-:S02]  /*1e90*/  FMUL.FTZ R120, R152, R121 ;  /* 0x0000007998787220 */ /* 0x000fc40000410000 */
[-C--:B------:R-:W-:Y:S01]  /*1ea0*/  FMUL.FTZ R55, R160, R52.reuse ;  /* 0x00000034a0377220 */ /* 0x080fe20000410000 */
[----:B------:R-:W1:Y:S01]  /*1eb0*/  MUFU.EX2 R126, R126 ;  /* 0x0000007e007e7308 */ /* 0x000e620000000800 */
[----:B------:R-:W-:Y:S02]  /*1ec0*/  FFMA.FTZ R124, R153, R121, R124 ;  /* 0x00000079997c7223 */ /* 0x000fe4000001007c */
[----:B------:R-:W-:Y:S02]  /*1ed0*/  FFMA.FTZ R53, R161, R52, -R53 ;  /* 0x00000034a1357223 */ /* 0x000fe40000010835 */
[----:B------:R-:W-:Y:S02]  /*1ee0*/  FFMA.FTZ R121, R153, R122, -R120 ;  /* 0x0000007a99797223 */ /* 0x000fe40000010878 */
[----:B------:R-:W-:Y:S02]  /*1ef0*/  FFMA.FTZ R55, R161, R54, R55 ;  /* 0x00000036a1377223 */ /* 0x000fe40000010037 */
[----:B------:R-:W-:-:S02]  /*1f00*/  FMUL.FTZ R54, R158, R53 ;  /* 0x000000359e367220 */ /* 0x000fc40000410000 */
[----:B0-----:R-:W-:Y:S02]  /*1f10*/  FMUL.FTZ R150, R125, R150 ;  /* 0x000000967d967220 */ /* 0x001fe40000410000 */
[----:B------:R-:W-:Y:S02]  /*1f20*/  FADD.FTZ R124, RZ, R124 ;  /* 0x0000007cff7c7221 */ /* 0x000fe40000010000 */
[----:B------:R-:W-:Y:S02]  /*1f30*/  FADD.FTZ R121, R8, R121 ;  /* 0x0000007908797221 */ /* 0x000fe40000010000 */
[-C--:B------:R-:W-:Y:S02]  /*1f40*/  FMUL.FTZ R52, R158, R55.reuse ;  /* 0x000000379e347220 */ /* 0x080fe40000410000 */
[----:B------:R-:W-:Y:S02]  /*1f50*/  FFMA.FTZ R54, R159, R55, R54 ;  /* 0x000000379f367223 */ /* 0x000fe40000010036 */
[----:B------:R-:W-:-:S02]  /*1f60*/  FMUL.FTZ R151, R125, R151 ;  /* 0x000000977d977220 */ /* 0x000fc40000410000 */
[C---:B------:R-:W-:Y:S02]  /*1f70*/  FMUL.FTZ R120, R150.reuse, R124 ;  /* 0x0000007c96787220 */ /* 0x040fe40000410000 */
[----:B------:R-:W-:Y:S02]  /*1f80*/  FMUL.FTZ R55, R150, R121 ;  /* 0x0000007996377220 */ /* 0x000fe40000410000 */
[----:B------:R-:W-:Y:S01]  /*1f90*/  FFMA.FTZ R52, R159, R53, -R52 ;  /* 0x000000359f347223 */ /* 0x000fe20000010834 */
[----:B------:R-:W0:Y:S01]  /*1fa0*/  MUFU.EX2 R127, R127 ;  /* 0x0000007f007f7308 */ /* 0x000e220000000800 */
[----:B------:R-:W-:Y:S02]  /*1fb0*/  FMUL.FTZ R53, R156, R54 ;  /* 0x000000369c357220 */ /* 0x000fe40000410000 */
[C---:B------:R-:W-:Y:S02]  /*1fc0*/  FFMA.FTZ R120, R151.reuse, R121, -R120 ;  /* 0x0000007997787223 */ /* 0x040fe40000010878 */
[----:B------:R-:W-:-:S02]  /*1fd0*/  FFMA.FTZ R124, R151, R124, R55 ;  /* 0x0000007c977c7223 */ /* 0x000fc40000010037 */
[-C--:B------:R-:W-:Y:S02]  /*1fe0*/  FMUL.FTZ R55, R156, R52.reuse ;  /* 0x000000349c377220 */ /* 0x080fe40000410000 */
[----:B------:R-:W-:Y:S02]  /*1ff0*/  FFMA.FTZ R53, R157, R52, -R53 ;  /* 0x000000349d357223 */ /* 0x000fe40000010835 */
[----:B-1----:R-:W-:Y:S02]  /*2000*/  FMUL.FTZ R148, R126, R148 ;  /* 0x000000947e947220 */ /* 0x002fe40000410000 */
[----:B------:R-:W-:Y:S02]  /*2010*/  FADD.FTZ R120, R7, R120 ;  /* 0x0000007807787221 */ /* 0x000fe40000010000 */
[----:B------:R-:W-:Y:S02]  /*2020*/  FADD.FTZ R124, RZ, R124 ;  /* 0x0000007cff7c7221 */ /* 0x000fe40000010000 */
[----:B------:R-:W-:-:S02]  /*2030*/  FFMA.FTZ R55, R157, R54, R55 ;  /* 0x000000369d377223 */ /* 0x000fc40000010037 */
[----:B------:R-:W-:Y:S02]  /*2040*/  FMUL.FTZ R54, R154, R53 ;  /* 0x000000359a367220 */ /* 0x000fe40000410000 */
[----:B------:R-:W-:Y:S02]  /*2050*/  FMUL.FTZ R149, R126, R149 ;  /* 0x000000957e957220 */ /* 0x000fe40000410000 */
[C---:B------:R-:W-:Y:S02]  /*2060*/  FMUL.FTZ R122, R148.reuse, R120 ;  /* 0x00000078947a7220 */ /* 0x040fe40000410000 */
[----:B------:R-:W-:Y:S02]  /*2070*/  FMUL.FTZ R121, R148, R124 ;  /* 0x0000007c94797220 */ /* 0x000fe40000410000 */
[-C--:B------:R-:W-:Y:S01]  /*2080*/  FMUL.FTZ R52, R154, R55.reuse ;  /* 0x000000379a347220 */ /* 0x080fe20000410000 */
[----:B------:R-:W1:Y:S01]  /*2090*/  MUFU.EX2 R131, R131 ;  /* 0x0000008300837308 */ /* 0x000e620000000800 */
[----:B------:R-:W-:-:S02]  /*20a0*/  FFMA.FTZ R54, R155, R55, R54 ;  /* 0x000000379b367223 */ /* 0x000fc40000010036 */
[C---:B------:R-:W-:Y:S02]  /*20b0*/  FFMA.FTZ R122, R149.reuse, R124, R122 ;  /* 0x0000007c957a7223 */ /* 0x040fe4000001007a */
[----:B------:R-:W-:Y:S02]  /*20c0*/  FFMA.FTZ R121, R149, R120, -R121 ;  /* 0x0000007895797223 */ /* 0x000fe40000010879 */
[----:B------:R-:W-:Y:S02]  /*20d0*/  FFMA.FTZ R52, R155, R53, -R52 ;  /* 0x000000359b347223 */ /* 0x000fe40000010834 */
[----:B------:R-:W-:Y:S02]  /*20e0*/  FMUL.FTZ R53, R152, R54 ;  /* 0x0000003698357220 */ /* 0x000fe40000410000 */
[----:B0-----:R-:W-:Y:S02]  /*20f0*/  FMUL.FTZ R146, R127, R146 ;  /* 0x000000927f927220 */ /* 0x001fe40000410000 */
[----:B------:R-:W-:-:S02]  /*2100*/  FADD.FTZ R122, RZ, R122 ;  /* 0x0000007aff7a7221 */ /* 0x000fc40000010000 */
[----:B------:R-:W-:Y:S02]  /*2110*/  FADD.FTZ R121, R6, R121 ;  /* 0x0000007906797221 */ /* 0x000fe40000010000 */
[-C--:B------:R-:W-:Y:S02]  /*2120*/  FMUL.FTZ R55, R152, R52.reuse ;  /* 0x0000003498377220 */ /* 0x080fe40000410000 */
[----:B------:R-:W-:Y:S02]  /*2130*/  FFMA.FTZ R53, R153, R52, -R53 ;  /* 0x0000003499357223 */ /* 0x000fe40000010835 */
[----:B------:R-:W-:Y:S02]  /*2140*/  FMUL.FTZ R147, R127, R130 ;  /* 0x000000827f937220 */ /* 0x000fe40000410000 */
[C---:B------:R-:W-:Y:S02]  /*2150*/  FMUL.FTZ R120, R146.reuse, R122 ;  /* 0x0000007a92787220 */ /* 0x040fe40000410000 */
[----:B------:R-:W-:-:S02]  /*2160*/  FMUL.FTZ R52, R146, R121 ;  /* 0x0000007992347220 */ /* 0x000fc40000410000 */
[----:B------:R-:W-:Y:S01]  /*2170*/  FFMA.FTZ R55, R153, R54, R55 ;  /* 0x0000003699377223 */ /* 0x000fe20000010037 */
[----:B------:R-:W0:Y:S01]  /*2180*/  MUFU.EX2 R132, R132 ;  /* 0x0000008400847308 */ /* 0x000e220000000800 */
[C---:B------:R-:W-:Y:S02]  /*2190*/  FFMA.FTZ R120, R147.reuse, R121, -R120 ;  /* 0x0000007993787223 */ /* 0x040fe40000010878 */
[----:B------:R-:W-:Y:S02]  /*21a0*/  FFMA.FTZ R122, R147, R122, R52 ;  /* 0x0000007a937a7223 */ /* 0x000fe40000010034 */
[C---:B------:R-:W-:Y:S02]  /*21b0*/  FMUL.FTZ R54, R150.reuse, R53 ;  /* 0x0000003596367220 */ /* 0x040fe40000410000 */
[----:B------:R-:W-:Y:S01]  /*21c0*/  FMUL.FTZ R52, R150, R55 ;  /* 0x0000003796347220 */ /* 0x000fe20000410000 */
[----:B------:R-:W3:Y:S01]  /*21d0*/  MUFU.EX2 R133, R133 ;  /* 0x0000008500857308 */ /* 0x000ee20000000800 */
[----:B-1----:R-:W-:Y:S01]  /*21e0*/  FMUL.FTZ R144, R131, R144 ;  /* 0x0000009083907220 */ /* 0x002fe20000410000 */
[----:B------:R-:W-:Y:S01]  /*21f0*/  ISETP.NE.AND P0, PT, R42, 0x7f, PT ;  /* 0x0000007f2a00780c */ /* 0x000fe20003f05270 */
[----:B------:R-:W-:-:S02]  /*2200*/  FADD.FTZ R120, R5, R120 ;  /* 0x0000007805787221 */ /* 0x000fc40000010000 */
[C---:B------:R-:W-:Y:S02]  /*2210*/  FFMA.FTZ R54, R151.reuse, R55, R54 ;  /* 0x0000003797367223 */ /* 0x040fe40000010036 */
[----:B------:R-:W-:Y:S02]  /*2220*/  FADD.FTZ R122, RZ, R122 ;  /* 0x0000007aff7a7221 */ /* 0x000fe40000010000 */
[----:B------:R-:W-:Y:S02]  /*2230*/  FFMA.FTZ R52, R151, R53, -R52 ;  /* 0x0000003597347223 */ /* 0x000fe40000010834 */
[----:B------:R-:W-:Y:S02]  /*2240*/  FMUL.FTZ R145, R131, R145 ;  /* 0x0000009183917220 */ /* 0x000fe40000410000 */
[----:B------:R-:W-:Y:S02]  /*2250*/  FMUL.FTZ R123, R144, R120 ;  /* 0x00000078907b7220 */ /* 0x000fe40000410000 */
[----:B------:R-:W-:-:S02]  /*2260*/  FMUL.FTZ R53, R148, R54 ;  /* 0x0000003694357220 */ /* 0x000fc40000410000 */
[----:B------:R-:W-:Y:S02]  /*2270*/  FMUL.FTZ R121, R144, R122 ;  /* 0x0000007a90797220 */ /* 0x000fe40000410000 */
[----:B------:R-:W-:Y:S02]  /*2280*/  FMUL.FTZ R55, R148, R52 ;  /* 0x0000003494377220 */ /* 0x000fe40000410000 */
[----:B------:R-:W-:Y:S02]  /*2290*/  FFMA.FTZ R123, R145, R122, R123 ;  /* 0x0000007a917b7223 */ /* 0x000fe4000001007b */
[----:B------:R-:W-:Y:S02]  /*22a0*/  FFMA.FTZ R53, R149, R52, -R53 ;  /* 0x0000003495357223 */ /* 0x000fe40000010835 */
[----:B------:R-:W-:Y:S02]  /*22b0*/  FFMA.FTZ R121, R145, R120, -R121 ;  /* 0x0000007891797223 */ /* 0x000fe40000010879 */
[----:B------:R-:W-:-:S02]  /*22c0*/  FFMA.FTZ R55, R149, R54, R55 ;  /* 0x0000003695377223 */ /* 0x000fc40000010037 */
[C---:B0-----:R-:W-:Y:S02]  /*22d0*/  FMUL.FTZ R143, R132.reuse, R143 ;  /* 0x0000008f848f7220 */ /* 0x041fe40000410000 */
[----:B------:R-:W-:Y:S02]  /*22e0*/  FMUL.FTZ R142, R132, R142 ;  /* 0x0000008e848e7220 */ /* 0x000fe40000410000 */
[C---:B---3--:R-:W-:Y:S02]  /*22f0*/  FMUL.FTZ R141, R133.reuse, R141 ;  /* 0x0000008d858d7220 */ /* 0x048fe40000410000 */
[----:B------:R-:W-:Y:S02]  /*2300*/  FMUL.FTZ R140, R133, R140 ;  /* 0x0000008c858c7220 */ /* 0x000fe40000410000 */
[----:B------:R-:W-:Y:S01]  /*2310*/  FADD.FTZ R123, RZ, R123 ;  /* 0x0000007bff7b7221 */ /* 0x000fe20000010000 */
[----:B------:R0:W1:Y:S01]  /*2320*/  @P0 LDS.64 R132, [R42.X8+0x4598] ;  /* 0x004598002a840984 */ /* 0x0000620000008a00 */
[----:B------:R-:W-:-:S02]  /*2330*/  FMUL.FTZ R54, R146, R53 ;  /* 0x0000003592367220 */ /* 0x000fc40000410000 */
[----:B------:R-:W-:Y:S02]  /*2340*/  FADD.FTZ R121, R4, R121 ;  /* 0x0000007904797221 */ /* 0x000fe40000010000 */
[----:B------:R-:W-:Y:S02]  /*2350*/  FMUL.FTZ R52, R146, R55 ;  /* 0x0000003792347220 */ /* 0x000fe40000410000 */
[C---:B------:R-:W-:Y:S02]  /*2360*/  FMUL.FTZ R120, R142.reuse, R123 ;  /* 0x0000007b8e787220 */ /* 0x040fe40000410000 */
[C---:B------:R-:W-:Y:S02]  /*2370*/  FFMA.FTZ R54, R147.reuse, R55, R54 ;  /* 0x0000003793367223 */ /* 0x040fe40000010036 */
[----:B------:R-:W-:Y:S02]  /*2380*/  FMUL.FTZ R122, R142, R121 ;  /* 0x000000798e7a7220 */ /* 0x000fe40000410000 */
[----:B------:R-:W-:-:S02]  /*2390*/  FFMA.FTZ R52, R147, R53, -R52 ;  /* 0x0000003593347223 */ /* 0x000fc40000010834 */
[C---:B------:R-:W-:Y:S02]  /*23a0*/  FFMA.FTZ R120, R143.reuse, R121, -R120 ;  /* 0x000000798f787223 */ /* 0x040fe40000010878 */
[C---:B------:R-:W-:Y:S02]  /*23b0*/  FMUL.FTZ R53, R144.reuse, R54 ;  /* 0x0000003690357220 */ /* 0x040fe40000410000 */
[----:B------:R-:W-:Y:S02]  /*23c0*/  FFMA.FTZ R122, R143, R123, R122 ;  /* 0x0000007b8f7a7223 */ /* 0x000fe4000001007a */
[-C--:B------:R-:W-:Y:S02]  /*23d0*/  FMUL.FTZ R55, R144, R52.reuse ;  /* 0x0000003490377220 */ /* 0x080fe40000410000 */
[----:B------:R-:W-:Y:S02]  /*23e0*/  FADD.FTZ R120, R3, R120 ;  /* 0x0000007803787221 */ /* 0x000fe40000010000 */
[----:B------:R-:W-:-:S02]  /*23f0*/  FFMA.FTZ R53, R145, R52, -R53 ;  /* 0x0000003491357223 */ /* 0x000fc40000010835 */
[----:B------:R-:W-:Y:S02]  /*2400*/  FADD.FTZ R122, RZ, R122 ;  /* 0x0000007aff7a7221 */ /* 0x000fe40000010000 */
[----:B------:R-:W-:Y:S02]  /*2410*/  FFMA.FTZ R55, R145, R54, R55 ;  /* 0x0000003691377223 */ /* 0x000fe40000010037 */
[----:B------:R-:W-:Y:S02]  /*2420*/  FMUL.FTZ R123, R140, R120 ;  /* 0x000000788c7b7220 */ /* 0x000fe40000410000 */
[----:B------:R-:W-:Y:S02]  /*2430*/  FMUL.FTZ R54, R142, R53 ;  /* 0x000000358e367220 */ /* 0x000fe40000410000 */
[----:B------:R-:W-:Y:S02]  /*2440*/  FMUL.FTZ R121, R140, R122 ;  /* 0x0000007a8c797220 */ /* 0x000fe40000410000 */
[----:B------:R-:W-:-:S02]  /*2450*/  FMUL.FTZ R52, R142, R55 ;  /* 0x000000378e347220 */ /* 0x000fc40000410000 */
[----:B------:R-:W-:Y:S02]  /*2460*/  FFMA.FTZ R123, R141, R122, R123 ;  /* 0x0000007a8d7b7223 */ /* 0x000fe4000001007b */
[----:B------:R-:W-:Y:S02]  /*2470*/  FFMA.FTZ R54, R143, R55, R54 ;  /* 0x000000378f367223 */ /* 0x000fe40000010036 */
[----:B------:R-:W-:Y:S02]  /*2480*/  FFMA.FTZ R121, R141, R120, -R121 ;  /* 0x000000788d797223 */ /* 0x000fe40000010879 */
[----:B------:R-:W-:Y:S02]  /*2490*/  FFMA.FTZ R52, R143, R53, -R52 ;  /* 0x000000358f347223 */ /* 0x000fe40000010834 */
[----:B------:R-:W-:Y:S02]  /*24a0*/  FADD.FTZ R123, RZ, R123 ;  /* 0x0000007bff7b7221 */ /* 0x000fe40000010000 */
[----:B------:R-:W-:-:S02]  /*24b0*/  FMUL.FTZ R53, R140, R54 ;  /* 0x000000368c357220 */ /* 0x000fc40000410000 */
[----:B------:R-:W-:Y:S02]  /*24c0*/  FADD.FTZ R121, R2, R121 ;  /* 0x0000007902797221 */ /* 0x000fe40000010000 */
[-C--:B------:R-:W-:Y:S02]  /*24d0*/  FMUL.FTZ R55, R140, R52.reuse ;  /* 0x000000348c377220 */ /* 0x080fe40000410000 */
[C---:B------:R-:W-:Y:S02]  /*24e0*/  FMUL.FTZ R120, R138.reuse, R123 ;  /* 0x0000007b8a787220 */ /* 0x040fe40000410000 */
[C---:B------:R-:W-:Y:S02]  /*24f0*/  FFMA.FTZ R52, R141.reuse, R52, -R53 ;  /* 0x000000348d347223 */ /* 0x040fe40000010835 */
[----:B------:R-:W-:Y:S02]  /*2500*/  FMUL.FTZ R122, R138, R121 ;  /* 0x000000798a7a7220 */ /* 0x000fe40000410000 */
[----:B------:R-:W-:-:S02]  /*2510*/  FFMA.FTZ R55, R141, R54, R55 ;  /* 0x000000368d377223 */ /* 0x000fc40000010037 */
[----:B--2---:R-:W-:Y:S02]  /*2520*/  FMUL.FTZ R53, R49, R51 ;  /* 0x0000003331357220 */ /* 0x004fe40000410000 */
[----:B------:R-:W-:Y:S02]  /*2530*/  FFMA.FTZ R121, R139, R121, -R120 ;  /* 0x000000798b797223 */ /* 0x000fe40000010878 */
[----:B------:R-:W-:Y:S01]  /*2540*/  FMUL.FTZ R49, R49, R50 ;  /* 0x0000003231317220 */ /* 0x000fe20000410000 */
[----:B------:R-:W-:Y:S01]  /*2550*/  BSSY B0, `(.L_x_2076) ;  /* 0x0000014000007945 */ /* 0x000fe20003800000 */
[----:B------:R-:W-:Y:S02]  /*2560*/  FFMA.FTZ R122, R139, R123, R122 ;  /* 0x0000007b8b7a7223 */ /* 0x000fe4000001007a */
[C---:B------:R-:W-:Y:S02]  /*2570*/  FMUL.FTZ R120, R138.reuse, R52 ;  /* 0x000000348a787220 */ /* 0x040fe40000410000 */
[----:B------:R-:W-:Y:S01]  /*2580*/  FMUL.FTZ R54, R138, R55 ;  /* 0x000000378a367220 */ /* 0x000fe20000410000 */
[----:B------:R-:W-:Y:S01]  /*2590*/  LEA.HI R137, R42, R42, RZ, 0x1e ;  /* 0x0000002a2a897211 */ /* 0x000fe200078ff0ff */
[----:B------:R-:W-:-:S02]  /*25a0*/  FFMA.FTZ R53, R48, R50, -R53 ;  /* 0x0000003230357223 */ /* 0x000fc40000010835 */
[----:B------:R-:W-:Y:S02]  /*25b0*/  FFMA.FTZ R174, R48, R51, R49 ;  /* 0x0000003330ae7223 */ /* 0x000fe40000010031 */
[C---:B------:R-:W-:Y:S02]  /*25c0*/  FFMA.FTZ R49, R139.reuse, R55, R120 ;  /* 0x000000378b317223 */ /* 0x040fe40000010078 */
[----:B------:R-:W-:Y:S02]  /*25d0*/  FFMA.FTZ R48, R139, R52, -R54 ;  /* 0x000000348b307223 */ /* 0x000fe40000010836 */
[----:B------:R-:W-:Y:S02]  /*25e0*/  FADD.FTZ R50, R0, R121 ;  /* 0x0000007900327221 */ /* 0x000fe40000010000 */
[----:B------:R-:W-:Y:S01]  /*25f0*/  FADD.FTZ R51, RZ, R122 ;  /* 0x0000007aff337221 */ /* 0x000fe20000010000 */
[----:B------:R-:W-:Y:S05]  /*2600*/  @P0 BRA `(.L_x_2077) ;  /* 0x0000008000000947 */ /* 0x000fea0003800000 */
[----:B01----:R-:W-:Y:S01]  /*2610*/  ISETP.NE.AND P0, PT, R38, c[0x0][0x174], PT ;  /* 0x00005d0026007a0c */ /* 0x003fe20003f05270 */
[----:B------:R-:W-:Y:S01]  /*2620*/  HFMA2.MMA R133, -RZ, RZ, 0, 0 ;  /* 0x00000000ff857435 */ /* 0x000fe200000001ff */
[----:B------:R-:W-:-:S11]  /*2630*/  MOV R132, 0x3f800000 ;  /* 0x3f80000000847802 */ /* 0x000fd60000000f00 */
[----:B------:R-:W-:-:S04]  /*2640*/  @P0 LEA.HI R52, R38, R38, RZ, 0x1 ;  /* 0x0000002626340211 */ /* 0x000fc800078f08ff */
[----:B------:R-:W-:-:S04]  /*2650*/  @P0 LOP3.LUT R55, R52, 0xfffffe, RZ, 0xc0, !PT ;  /* 0x00fffffe34370812 */ /* 0x000fc800078ec0ff */
[----:B------:R-:W-:-:S04]  /*2660*/  @P0 IADD3 R52, -R55, R38, RZ ;  /* 0x0000002637340210 */ /* 0x000fc80007ffe1ff */
[----:B------:R-:W-:-:S05]  /*2670*/  @P0 LEA R52, R52, R17, 0x8 ;  /* 0x0000001134340211 */ /* 0x000fca00078e40ff */
[----:B------:R0:W1:Y:S02]  /*2680*/  @P0 LDS.64 R132, [R52.X8+0x3590] ;  /* 0x0035900034840984 */ /* 0x0000640000008a00 */
.L_x_2077:
[----:B01----:R-:W-:Y:S05]  /*2690*/  BSYNC B0 ;  /* 0x0000000000007941 */ /* 0x003fea0003800000 */
.L_x_2076:
        /* <DEDUP_REMOVED lines=74> */
.L_x_2120:
        /* <DEDUP_REMOVED lines=68> */
.L_x_2121:
[----:B------:R-:W-:Y:S01]  /*2f80*/  ISETP.GE.AND P0, PT, R40, 0x10, PT ;  /* 0x000000102800780c */ /* 0x000fe20003f06270 */
[----:B-1----:R-:W-:Y:S01]  /*2f90*/  FMUL.FTZ R48, R53, R54 ;  /* 0x0000003635307220 */ /* 0x002fe20000410000 */
[----:B------:R-:W-:Y:S01]  /*2fa0*/  MOV R124, R50 ;  /* 0x00000032007c7202 */ /* 0x000fe20000000f00 */
[----:B0-2---:R-:W-:-:S02]  /*2fb0*/  FMUL.FTZ R50, R51, R54 ;  /* 0x0000003633327220 */ /* 0x005fc40000410000 */
[----:B---3--:R-:W-:Y:S02]  /*2fc0*/  FMUL.FTZ R52, R121, R54 ;  /* 0x0000003679347220 */ /* 0x008fe40000410000 */
[-C--:B----4-:R-:W-:Y:S02]  /*2fd0*/  FFMA.FTZ R49, R55, R124.reuse, R48 ;  /* 0x0000007c37317223 */ /* 0x090fe40000010030 */
[----:B------:R-:W-:Y:S02]  /*2fe0*/  FFMA.FTZ R50, R121, R124, -R50 ;  /* 0x0000007c79327223 */ /* 0x000fe40000010832 */
[----:B------:R-:W-:Y:S01]  /*2ff0*/  FMUL.FTZ R48, R55, R54 ;  /* 0x0000003637307220 */ /* 0x000fe20000410000 */
[----:B------:R-:W-:Y:S01]  /*3000*/  FSEL R121, R54, R49, !P0 ;  /* 0x0000003136797208 */ /* 0x000fe20004000000 */
[-C--:B------:R-:W-:Y:S02]  /*3010*/  FFMA.FTZ R52, R51, R124.reuse, R52 ;  /* 0x0000007c33347223 */ /* 0x080fe40000010034 */
[----:B------:R-:W-:-:S02]  /*3020*/  @P0 FFMA.FTZ R124, R53, R124, -R48 ;  /* 0x0000007c357c0223 */ /* 0x000fc40000010830 */
[----:B------:R-:W-:Y:S02]  /*3030*/  @P0 FADD.FTZ R126, R50, R126 ;  /* 0x0000007e327e0221 */ /* 0x000fe40000010000 */
[----:B------:R-:W-:Y:S01]  /*3040*/  @P0 FADD.FTZ R127, R52, R127 ;  /* 0x0000007f347f0221 */ /* 0x000fe20000010000 */
[----:B------:R-:W-:Y:S05]  /*3050*/  BRA.CONV ~URZ, `(.L_x_2082) ;  /* 0x000000637f007947 */ /* 0x000fea000b800000 */
[----:B------:R-:W-:Y:S01]  /*3060*/  HFMA2.MMA R53, -RZ, RZ, 0, 1.847743988037109375e-06 ;  /* 0x0000001fff357435 */ /* 0x000fe200000001ff */
[----:B------:R-:W-:Y:S02]  /*3070*/  MOV R50, R124 ;  /* 0x0000007c00327202 */ /* 0x000fe40000000f00 */
[----:B------:R-:W-:Y:S02]  /*3080*/  MOV R52, 0x1f ;  /* 0x0000001f00347802 */ /* 0x000fe40000000f00 */
[----:B------:R-:W-:Y:S02]  /*3090*/  MOV R51, 0xffffffff ;  /* 0xffffffff00337802 */ /* 0x000fe40000000f00 */
[----:B------:R-:W-:-:S02]  /*30a0*/  MOV R48, 0x30c0 ;  /* 0x000030c000307802 */ /* 0x000fc40000000f00 */
[----:B-----5:R-:W-:Y:S05]  /*30b0*/  CALL.REL.NOINC `($__internal_49_$__cuda_sm70_shflsync_idx_p) ;  /* 0x0000706000007944 */ /* 0x020fea0003c00000 */
.L_x_2082:
[----:B------:R-:W-:Y:S05]  /*30c0*/  BRA.CONV ~URZ, `(.L_x_2083) ;  /* 0x000000637f007947 */ /* 0x000fea000b800000 */
[----:B0-----:R-:W-:Y:S01]  /*30d0*/  HFMA2.MMA R53, -RZ, RZ, 0, 1.847743988037109375e-06 ;  /* 0x0000001fff357435 */ /* 0x001fe200000001ff */
[----:B------:R-:W-:-:S02]  /*30e0*/  MOV R50, R121 ;  /* 0x0000007900327202 */ /* 0x000fc40000000f00 */
[----:B------:R-:W-:Y:S02]  /*30f0*/  MOV R52, 0x1f ;  /* 0x0000001f00347802 */ /* 0x000fe40000000f00 */
[----:B-1----:R-:W-:Y:S02]  /*3100*/  MOV R51, 0xffffffff ;  /* 0xffffffff00337802 */ /* 0x002fe40000000f00 */
[----:B------:R-:W-:Y:S02]  /*3110*/  MOV R48, 0x3130 ;  /* 0x0000313000307802 */ /* 0x000fe40000000f00 */
[----:B-----5:R-:W-:Y:S05]  /*3120*/  CALL.REL.NOINC `($__internal_49_$__cuda_sm70_shflsync_idx_p) ;  /* 0x00006ff000007944 */ /* 0x020fea0003c00000 */
.L_x_2083:
[----:B------:R-:W-:Y:S05]  /*3130*/  BRA.CONV ~URZ, `(.L_x_2084) ;  /* 0x000000637f007947 */ /* 0x000fea000b800000 */
[----:B0-----:R-:W-:Y:S01]  /*3140*/  HFMA2.MMA R53, -RZ, RZ, 0, 1.847743988037109375e-06 ;  /* 0x0000001fff357435 */ /* 0x001fe200000001ff */
[----:B------:R-:W-:Y:S02]  /*3150*/  MOV R50, R126 ;  /* 0x0000007e00327202 */ /* 0x000fe40000000f00 */
[----:B------:R-:W-:Y:S02]  /*3160*/  MOV R52, 0x1f ;  /* 0x0000001f00347802 */ /* 0x000fe40000000f00 */
[----:B-1----:R-:W-:Y:S02]  /*3170*/  MOV R51, 0xffffffff ;  /* 0xffffffff00337802 */ /* 0x002fe40000000f00 */
[----:B------:R-:W-:-:S02]  /*3180*/  MOV R48, 0x31a0 ;  /* 0x000031a000307802 */ /* 0x000fc40000000f00 */
[----:B-----5:R-:W-:Y:S05]  /*3190*/  CALL.REL.NOINC `($__internal_49_$__cuda_sm70_shflsync_idx_p) ;  /* 0x00006f8000007944 */ /* 0x020fea0003c00000 */
.L_x_2084:
[----:B------:R-:W-:Y:S05]  /*31a0*/  BRA.CONV ~URZ, `(.L_x_2085) ;  /* 0x000000637f007947 */ /* 0x000fea000b800000 */
[----:B0-----:R-:W-:Y:S01]  /*31b0*/  HFMA2.MMA R53, -RZ, RZ, 0, 1.847743988037109375e-06 ;  /* 0x0000001fff357435 */ /* 0x001fe200000001ff */
[----:B------:R-:W-:-:S02]  /*31c0*/  MOV R50, R127 ;  /* 0x0000007f00327202 */ /* 0x000fc40000000f00 */
[----:B------:R-:W-:Y:S02]  /*31d0*/  MOV R52, 0x1f ;  /* 0x0000001f00347802 */ /* 0x000fe40000000f00 */
[----:B-1----:R-:W-:Y:S02]  /*31e0*/  MOV R51, 0xffffffff ;  /* 0xffffffff00337802 */ /* 0x002fe40000000f00 */
[----:B------:R-:W-:Y:S02]  /*31f0*/  MOV R48, 0x3210 ;  /* 0x0000321000307802 */ /* 0x000fe40000000f00 */
[----:B-----5:R-:W-:Y:S05]  /*3200*/  CALL.REL.NOINC `($__internal_49_$__cuda_sm70_shflsync_idx_p) ;  /* 0x00006f1000007944 */ /* 0x020fea0003c00000 */
.L_x_2085:
[----:B------:R-:W-:Y:S05]  /*3210*/  BRA.DIV ~URZ, `(.L_x_2086) ;  /* 0x00005c627f007947 */ /* 0x000fea000b800000 */
[----:B-----5:R2:W3:Y:S04]  /*3220*/  SHFL.IDX PT, R131, R44, RZ, 0x1f ;  /* 0x00001fff2c837589 */ /* 0x0204e800000e0000 */
[----:B------:R2:W4:Y:S04]  /*3230*/  SHFL.IDX PT, R200, R45, RZ, 0x1f ;  /* 0x00001fff2dc87589 */ /* 0x00052800000e0000 */
[----:B------:R2:W0:Y:S04]  /*3240*/  SHFL.IDX PT, R54, R46, RZ, 0x1f ;  /* 0x00001fff2e367589 */ /* 0x00042800000e0000 */
[----:B------:R2:W1:Y:S04]  /*3250*/  SHFL.IDX PT, R55, R47, RZ, 0x1f ;  /* 0x00001fff2f377589 */ /* 0x00046800000e0000 */
[----:B------:R-:W0:Y:S04]  /*3260*/  SHFL.UP PT, R124, R124, 0x1, RZ ;  /* 0x042000007c7c7989 */ /* 0x000e2800000e00ff */
[----:B------:R2:W0:Y:S04]  /*3270*/  SHFL.UP PT, R125, R121, 0x1, RZ ;  /* 0x04200000797d7989 */ /* 0x00042800000e00ff */
[----:B------:R-:W0:Y:S04]  /*3280*/  SHFL.UP PT, R126, R126, 0x1, RZ ;  /* 0x042000007e7e7989 */ /* 0x000e2800000e00ff */
[----:B------:R-:W0:Y:S02]  /*3290*/  SHFL.UP PT, R127, R127, 0x1, RZ ;  /* 0x042000007f7f7989 */ /* 0x000e2400000e00ff */
.L_x_2122:
[----:B--234-:R-:W2:Y:S01]  /*32a0*/  LDS.128 R120, [R130+0x2180] ;  /* 0x0021800082787984 */ /* 0x01cea20000000c00 */
[----:B0-----:R-:W-:-:S02]  /*32b0*/  FMUL.FTZ R52, R54, R125 ;  /* 0x0000007d36347220 */ /* 0x001fc40000410000 */
[C---:B-1----:R-:W-:Y:S01]  /*32c0*/  FMUL.FTZ R53, R55.reuse, R125 ;  /* 0x0000007d37357220 */ /* 0x042fe20000410000 */
[----:B------:R-:W0:Y:S01]  /*32d0*/  LDS.128 R44, [R130+0x2190] ;  /* 0x00219000822c7984 */ /* 0x000e220000000c00 */
[-C--:B------:R-:W-:Y:S02]  /*32e0*/  FFMA.FTZ R52, R55, R124.reuse, R52 ;  /* 0x0000007c37347223 */ /* 0x080fe40000010034 */
[----:B------:R-:W-:Y:S01]  /*32f0*/  FFMA.FTZ R53, R54, R124, -R53 ;  /* 0x0000007c36357223 */ /* 0x000fe20000010835 */
[----:B------:R-:W1:Y:S01]  /*3300*/  LDS.128 R48, [R130+0x21a0] ;  /* 0x0021a00082307984 */ /* 0x000e620000000c00 */
        /* <DEDUP_REMOVED lines=42> */
.L_x_2079:
[----:B0-----:R-:W-:Y:S05]  /*35b0*/  BSYNC B0 ;  /* 0x0000000000007941 */ /* 0x001fea0003800000 */
.L_x_2078:
        /* <DEDUP_REMOVED lines=27> */
[----:B------:R-:W-:Y:S02]  /*3770*/  FFMA.FTZ R47, R141, R48, R46 ;  /* 0x000000308d2f7223 */ /* 0x000fe4000001002e */
[----:B------:R-:W-:Y:S02]  /*3780*/  FMUL.FTZ R51, R144, -R49 ;  /* 0x8000003190337220 */ /* 0x000fe40000410000 */
[----:B------:R-:W-:-:S02]  /*3790*/  FADD.FTZ R46, R166, R45 ;  /* 0x0000002da62e7221 */ /* 0x000fc40000010000 */
        /* <DEDUP_REMOVED lines=19> */
[----:B------:R-:W-:Y:S02]  /*38d0*/  FMUL.FTZ R49, R144, -R46 ;  /* 0x8000002e90317220 */ /* 0x000fe40000410000 */
        /* <DEDUP_REMOVED lines=11> */
[-C--:B------:R-:W-:Y:S02]  /*3990*/  FMUL.FTZ R47, R146, -R49.reuse ;  /* 0x80000031922f7220 */ /* 0x080fe40000410000 */
[----:B------:R-:W-:Y:S02]  /*39a0*/  FFMA.FTZ R52, R153, R50, -R52 ;  /* 0x0000003299347223 */ /* 0x000fe40000010834 */
[----:B------:R-:W-:Y:S02]  /*39b0*/  FFMA.FTZ R49, R147, R49, R48 ;  /* 0x0000003193317223 */ /* 0x000fe40000010030 */
[----:B------:R-:W-:Y:S02]  /*39c0*/  FFMA.FTZ R54, R153, R51, R54 ;  /* 0x0000003399367223 */ /* 0x000fe40000010036 */
[----:B------:R-:W-:Y:S02]  /*39d0*/  FFMA.FTZ R46, R147, R46, -R47 ;  /* 0x0000002e932e7223 */ /* 0x000fe4000001082f */
[----:B------:R-:W-:-:S02]  /*39e0*/  FMUL.FTZ R47, R154, -R52 ;  /* 0x800000349a2f7220 */ /* 0x000fc40000410000 */
[----:B------:R-:W-:Y:S02]  /*39f0*/  FADD.FTZ R49, -R178, R49 ;  /* 0x00000031b2317221 */ /* 0x000fe40000010100 */
[-C--:B------:R-:W-:Y:S02]  /*3a00*/  FMUL.FTZ R48, R154, -R54.reuse ;  /* 0x800000369a307220 */ /* 0x080fe40000410000 */
[----:B------:R-:W-:Y:S02]  /*3a10*/  FFMA.FTZ R54, R155, R54, R47 ;  /* 0x000000369b367223 */ /* 0x000fe4000001002f */
[----:B------:R-:W-:Y:S02]  /*3a20*/  FADD.FTZ R46, R179, R46 ;  /* 0x0000002eb32e7221 */ /* 0x000fe40000010000 */
[----:B------:R-:W-:Y:S02]  /*3a30*/  FMUL.FTZ R47, R148, -R49 ;  /* 0x80000031942f7220 */ /* 0x000fe40000410000 */
[----:B------:R-:W-:-:S02]  /*3a40*/  FFMA.FTZ R52, R155, R52, -R48 ;  /* 0x000000349b347223 */ /* 0x000fc40000010830 */
[-C--:B------:R-:W-:Y:S02]  /*3a50*/  FMUL.FTZ R50, R148, -R46.reuse ;  /* 0x8000002e94327220 */ /* 0x080fe40000410000 */
[----:B------:R-:W-:Y:S02]  /*3a60*/  FFMA.FTZ R48, R149, R46, -R47 ;  /* 0x0000002e95307223 */ /* 0x000fe4000001082f */
[----:B0-----:R-:W-:Y:S02]  /*3a70*/  FMUL.FTZ R46, R129, R44 ;  /* 0x0000002c812e7220 */ /* 0x001fe40000410000 */
        /* <DEDUP_REMOVED lines=8> */
[----:B------:R-:W-:-:S02]  /*3b00*/  FMUL.FTZ R45, R150, -R49 ;  /* 0x80000031962d7220 */ /* 0x000fc40000410000 */
[----:B------:R-:W-:Y:S02]  /*3b10*/  FADD.FTZ R228, R16, R129 ;  /* 0x0000008110e47221 */ /* 0x000fe40000010000 */
[----:B------:R-:W-:Y:S02]  /*3b20*/  FMUL.FTZ R44, R169, R210 ;  /* 0x000000d2a92c7220 */ /* 0x000fe40000410000 */
[----:B------:R-:W-:Y:S02]  /*3b30*/  FMUL.FTZ R51, R156, -R54 ;  /* 0x800000369c337220 */ /* 0x000fe40000410000 */
[----:B------:R-:W-:Y:S02]  /*3b40*/  FMUL.FTZ R46, R150, -R48 ;  /* 0x80000030962e7220 */ /* 0x000fe40000410000 */
[----:B------:R-:W-:Y:S02]  /*3b50*/  FFMA.FTZ R47, R157, R54, R47 ;  /* 0x000000369d2f7223 */ /* 0x000fe4000001002f */
[----:B------:R-:W-:-:S02]  /*3b60*/  FFMA.FTZ R48, R151, R48, -R45 ;  /* 0x0000003097307223 */ /* 0x000fc4000001082d */
[-C--:B------:R-:W-:Y:S02]  /*3b70*/  FMUL.FTZ R45, R169, R228.reuse ;  /* 0x000000e4a92d7220 */ /* 0x080fe40000410000 */
[----:B------:R-:W-:Y:S02]  /*3b80*/  FFMA.FTZ R44, R167, R228, -R44 ;  /* 0x000000e4a72c7223 */ /* 0x000fe4000001082c */
[----:B------:R-:W-:Y:S02]  /*3b90*/  FFMA.FTZ R51, R157, R52, -R51 ;  /* 0x000000349d337223 */ /* 0x000fe40000010833 */
[----:B------:R-:W-:Y:S02]  /*3ba0*/  FFMA.FTZ R49, R151, R49, R46 ;  /* 0x0000003197317223 */ /* 0x000fe4000001002e */
[----:B------:R-:W-:Y:S02]  /*3bb0*/  FMUL.FTZ R46, R158, -R47 ;  /* 0x8000002f9e2e7220 */ /* 0x000fe40000410000 */
[----:B------:R-:W-:-:S02]  /*3bc0*/  FFMA.FTZ R45, R167, R210, R45 ;  /* 0x000000d2a72d7223 */ /* 0x000fc4000001002d */
[----:B------:R-:W-:Y:S02]  /*3bd0*/  FADD.FTZ R226, R15, R44 ;  /* 0x0000002c0fe27221 */ /* 0x000fe40000010000 */
[-C--:B------:R-:W-:Y:S02]  /*3be0*/  FMUL.FTZ R50, R158, -R51.reuse ;  /* 0x800000339e327220 */ /* 0x080fe40000410000 */
[----:B------:R-:W-:Y:S02]  /*3bf0*/  FFMA.FTZ R51, R159, R51, -R46 ;  /* 0x000000339f337223 */ /* 0x000fe4000001082e */
[----:B------:R-:W-:Y:S02]  /*3c00*/  FADD.FTZ R209, RZ, R45 ;  /* 0x0000002dffd17221 */ /* 0x000fe40000010000 */
[----:B------:R-:W-:Y:S02]  /*3c10*/  FMUL.FTZ R46, R164, R226 ;  /* 0x000000e2a42e7220 */ /* 0x000fe40000410000 */
[----:B------:R-:W-:-:S02]  /*3c20*/  FADD.FTZ R48, R183, R48 ;  /* 0x00000030b7307221 */ /* 0x000fc40000010000 */
[-C--:B------:R-:W-:Y:S02]  /*3c30*/  FMUL.FTZ R44, R164, R209.reuse ;  /* 0x000000d1a42c7220 */ /* 0x080fe40000410000 */
[----:B------:R-:W-:Y:S02]  /*3c40*/  FFMA.FTZ R46, R165, R209, R46 ;  /* 0x000000d1a52e7223 */ /* 0x000fe4000001002e */
[----:B------:R-:W-:Y:S02]  /*3c50*/  FFMA.FTZ R47, R159, R47, R50 ;  /* 0x0000002f9f2f7223 */ /* 0x000fe40000010032 */
[----:B------:R-:W-:Y:S02]  /*3c60*/  FADD.FTZ R49, -R182, R49 ;  /* 0x00000031b6317221 */ /* 0x000fe40000010100 */
[----:B------:R-:W-:Y:S02]  /*3c70*/  FMUL.FTZ R50, R152, -R48 ;  /* 0x8000003098327220 */ /* 0x000fe40000410000 */
[----:B------:R-:W-:-:S02]  /*3c80*/  FFMA.FTZ R225, R165, R226, -R44 ;  /* 0x000000e2a5e17223 */ /* 0x000fc4000001082c */
[----:B------:R-:W-:Y:S02]  /*3c90*/  FADD.FTZ R208, RZ, R46 ;  /* 0x0000002effd07221 */ /* 0x000fe40000010000 */
[-C--:B------:R-:W-:Y:S02]  /*3ca0*/  FMUL.FTZ R45, R152, -R49.reuse ;  /* 0x80000031982d7220 */ /* 0x080fe40000410000 */
[----:B------:R-:W-:Y:S02]  /*3cb0*/  FFMA.FTZ R49, R153, R49, R50 ;  /* 0x0000003199317223 */ /* 0x000fe40000010032 */
[----:B------:R-:W-:Y:S02]  /*3cc0*/  FMUL.FTZ R50, R160, -R51 ;  /* 0x80000033a0327220 */ /* 0x000fe40000410000 */
[----:B------:R-:W-:Y:S02]  /*3cd0*/  FADD.FTZ R225, R14, R225 ;  /* 0x000000e10ee17221 */ /* 0x000fe40000010000 */
[----:B------:R-:W-:-:S02]  /*3ce0*/  FMUL.FTZ R44, R162, R208 ;  /* 0x000000d0a22c7220 */ /* 0x000fc40000410000 */
[----:B------:R-:W-:Y:S02]  /*3cf0*/  FFMA.FTZ R48, R153, R48, -R45 ;  /* 0x0000003099307223 */ /* 0x000fe4000001082d */
[-C--:B------:R-:W-:Y:S02]  /*3d00*/  FMUL.FTZ R46, R160, -R47.reuse ;  /* 0x8000002fa02e7220 */ /* 0x080fe40000410000 */
[----:B------:R-:W-:Y:S02]  /*3d10*/  FFMA.FTZ R50, R161, R47, R50 ;  /* 0x0000002fa1327223 */ /* 0x000fe40000010032 */
[-C--:B------:R-:W-:Y:S02]  /*3d20*/  FMUL.FTZ R45, R162, R225.reuse ;  /* 0x000000e1a22d7220 */ /* 0x080fe40000410000 */
[----:B------:R-:W-:Y:S02]  /*3d30*/  FFMA.FTZ R44, R163, R225, -R44 ;  /* 0x000000e1a32c7223 */ /* 0x000fe4000001082c */
[----:B------:R-:W-:-:S02]  /*3d40*/  FFMA.FTZ R46, R161, R51, -R46 ;  /* 0x00000033a12e7223 */ /* 0x000fc4000001082e */
[C---:B------:R-:W-:Y:S02]  /*3d50*/  FMUL.FTZ R47, R162.reuse, -R50 ;  /* 0x80000032a22f7220 */ /* 0x040fe40000410000 */
[----:B------:R-:W-:Y:S02]  /*3d60*/  FFMA.FTZ R45, R163, R208, R45 ;  /* 0x000000d0a32d7223 */ /* 0x000fe4000001002d */
[----:B------:R-:W-:Y:S02]  /*3d70*/  FADD.FTZ R224, R13, R44 ;  /* 0x0000002c0de07221 */ /* 0x000fe40000010000 */
[-C--:B------:R-:W-:Y:S02]  /*3d80*/  FMUL.FTZ R44, R162, -R46.reuse ;  /* 0x8000002ea22c7220 */ /* 0x080fe40000410000 */
[----:B------:R-:W-:Y:S02]  /*3d90*/  FFMA.FTZ R51, R163, R46, -R47 ;  /* 0x0000002ea3337223 */ /* 0x000fe4000001082f */
[----:B------:R-:W-:-:S02]  /*3da0*/  FADD.FTZ R207, RZ, R45 ;  /* 0x0000002dffcf7221 */ /* 0x000fc40000010000 */
[C---:B------:R-:W-:Y:S02]  /*3db0*/  FMUL.FTZ R46, R160.reuse, R224 ;  /* 0x000000e0a02e7220 */ /* 0x040fe40000410000 */
[----:B------:R-:W-:Y:S02]  /*3dc0*/  FFMA.FTZ R50, R163, R50, R44 ;  /* 0x00000032a3327223 */ /* 0x000fe4000001002c */
[-C--:B------:R-:W-:Y:S02]  /*3dd0*/  FMUL.FTZ R44, R160, R207.reuse ;  /* 0x000000cfa02c7220 */ /* 0x080fe40000410000 */
[C---:B------:R-:W-:Y:S02]  /*3de0*/  FFMA.FTZ R46, R161.reuse, R207, R46 ;  /* 0x000000cfa12e7223 */ /* 0x040fe4000001002e */
[----:B------:R-:W-:Y:S02]  /*3df0*/  FFMA.FTZ R45, R161, R224, -R44 ;  /* 0x000000e0a12d7223 */ /* 0x000fe4000001082c */
[----:B------:R-:W-:-:S02]  /*3e00*/  FADD.FTZ R206, RZ, R46 ;  /* 0x0000002effce7221 */ /* 0x000fc40000010000 */
[----:B------:R-:W-:Y:S02]  /*3e10*/  FADD.FTZ R48, R185, R48 ;  /* 0x00000030b9307221 */ /* 0x000fe40000010000 */
[----:B------:R-:W-:Y:S02]  /*3e20*/  FADD.FTZ R222, R12, R45 ;  /* 0x0000002d0cde7221 */ /* 0x000fe40000010000 */
[----:B------:R-:W-:Y:S02]  /*3e30*/  FMUL.FTZ R44, R158, R206 ;  /* 0x000000ce9e2c7220 */ /* 0x000fe40000410000 */
[----:B------:R-:W-:Y:S02]  /*3e40*/  FADD.FTZ R49, -R184, R49 ;  /* 0x00000031b8317221 */ /* 0x000fe40000010100 */
[----:B------:R-:W-:Y:S02]  /*3e50*/  FMUL.FTZ R46, R154, -R48 ;  /* 0x800000309a2e7220 */ /* 0x000fe40000410000 */
[----:B------:R-:W-:-:S02]  /*3e60*/  FMUL.FTZ R45, R158, R222 ;  /* 0x000000de9e2d7220 */ /* 0x000fc40000410000 */
[----:B------:R-:W-:Y:S02]  /*3e70*/  FFMA.FTZ R44, R159, R222, -R44 ;  /* 0x000000de9f2c7223 */ /* 0x000fe4000001082c */
[-C--:B------:R-:W-:Y:S02]  /*3e80*/  FMUL.FTZ R47, R154, -R49.reuse ;  /* 0x800000319a2f7220 */ /* 0x080fe40000410000 */
[----:B------:R-:W-:Y:S02]  /*3e90*/  FFMA.FTZ R49, R155, R49, R46 ;  /* 0x000000319b317223 */ /* 0x000fe4000001002e */
[----:B------:R-:W-:Y:S02]  /*3ea0*/  FMUL.FTZ R46, R164, -R51 ;  /* 0x80000033a42e7220 */ /* 0x000fe40000410000 */
[----:B------:R-:W-:Y:S02]  /*3eb0*/  FFMA.FTZ R45, R159, R206, R45 ;  /* 0x000000ce9f2d7223 */ /* 0x000fe4000001002d */
[----:B------:R-:W-:-:S02]  /*3ec0*/  FADD.FTZ R212, R11, R44 ;  /* 0x0000002c0bd47221 */ /* 0x000fc40000010000 */
[----:B------:R-:W-:Y:S02]  /*3ed0*/  FFMA.FTZ R52, R155, R48, -R47 ;  /* 0x000000309b347223 */ /* 0x000fe4000001082f */
[-C--:B------:R-:W-:Y:S02]  /*3ee0*/  FMUL.FTZ R48, R164, -R50.reuse ;  /* 0x80000032a4307220 */ /* 0x080fe40000410000 */
[----:B------:R-:W-:Y:S02]  /*3ef0*/  FFMA.FTZ R50, R165, R50, R46 ;  /* 0x00000032a5327223 */ /* 0x000fe4000001002e */
[----:B------:R-:W-:Y:S02]  /*3f00*/  FADD.FTZ R205, RZ, R45 ;  /* 0x0000002dffcd7221 */ /* 0x000fe40000010000 */
[----:B------:R-:W-:Y:S02]  /*3f10*/  FMUL.FTZ R46, R156, R212 ;  /* 0x000000d49c2e7220 */ /* 0x000fe40000410000 */
[----:B------:R-:W-:-:S02]  /*3f20*/  FADD.FTZ R52, R187, R52 ;  /* 0x00000034bb347221 */ /* 0x000fc40000010000 */
[-C--:B------:R-:W-:Y:S02]  /*3f30*/  FMUL.FTZ R44, R156, R205.reuse ;  /* 0x000000cd9c2c7220 */ /* 0x080fe40000410000 */
[C---:B------:R-:W-:Y:S02]  /*3f40*/  FFMA.FTZ R46, R157.reuse, R205, R46 ;  /* 0x000000cd9d2e7223 */ /* 0x040fe4000001002e */
[----:B------:R-:W-:Y:S02]  /*3f50*/  FADD.FTZ R49, -R186, R49 ;  /* 0x00000031ba317221 */ /* 0x000fe40000010100 */
[----:B------:R-:W-:Y:S02]  /*3f60*/  FMUL.FTZ R54, R156, -R52 ;  /* 0x800000349c367220 */ /* 0x000fe40000410000 */
[----:B------:R-:W-:Y:S02]  /*3f70*/  FFMA.FTZ R213, R157, R212, -R44 ;  /* 0x000000d49dd57223 */ /* 0x000fe4000001082c */
[----:B------:R-:W-:-:S02]  /*3f80*/  FADD.FTZ R204, RZ, R46 ;  /* 0x0000002effcc7221 */ /* 0x000fc40000010000 */
[-C--:B------:R-:W-:Y:S02]  /*3f90*/  FMUL.FTZ R45, R156, -R49.reuse ;  /* 0x800000319c2d7220 */ /* 0x080fe40000410000 */
[C---:B------:R-:W-:Y:S02]  /*3fa0*/  FFMA.FTZ R49, R157.reuse, R49, R54 ;  /* 0x000000319d317223 */ /* 0x040fe40000010036 */
[----:B------:R-:W-:Y:S02]  /*3fb0*/  FADD.FTZ R213, R10, R213 ;  /* 0x000000d50ad57221 */ /* 0x000fe40000010000 */
[----:B------:R-:W-:Y:S02]  /*3fc0*/  FMUL.FTZ R44, R154, R204 ;  /* 0x000000cc9a2c7220 */ /* 0x000fe40000410000 */
[----:B------:R-:W-:Y:S02]  /*3fd0*/  FFMA.FTZ R52, R157, R52, -R45 ;  /* 0x000000349d347223 */ /* 0x000fe4000001082d */
[----:B------:R-:W-:-:S02]  /*3fe0*/  FADD.FTZ R49, -R188, R49 ;  /* 0x00000031bc317221 */ /* 0x000fc40000010100 */
[-C--:B------:R-:W-:Y:S02]  /*3ff0*/  FMUL.FTZ R45, R154, R213.reuse ;  /* 0x000000d59a2d7220 */ /* 0x080fe40000410000 */
[----:B------:R-:W-:Y:S02]  /*4000*/  FFMA.FTZ R44, R155, R213, -R44 ;  /* 0x000000d59b2c7223 */ /* 0x000fe4000001082c */
[----:B------:R-:W-:Y:S02]  /*4010*/  FADD.FTZ R52, R189, R52 ;  /* 0x00000034bd347221 */ /* 0x000fe40000010000 */
[----:B------:R-:W-:Y:S02]  /*4020*/  FMUL.FTZ R46, R158, -R49 ;  /* 0x800000319e2e7220 */ /* 0x000fe40000410000 */
[----:B------:R-:W-:Y:S02]  /*4030*/  FFMA.FTZ R45, R155, R204, R45 ;  /* 0x000000cc9b2d7223 */ /* 0x000fe4000001002d */
[----:B------:R-:W-:-:S02]  /*4040*/  FADD.FTZ R214, R9, R44 ;  /* 0x0000002c09d67221 */ /* 0x000fc40000010000 */
[-C--:B------:R-:W-:Y:S02]  /*4050*/  FMUL.FTZ R54, R158, -R52.reuse ;  /* 0x800000349e367220 */ /* 0x080fe40000410000 */
[C---:B------:R-:W-:Y:S02]  /*4060*/  FFMA.FTZ R52, R159.reuse, R52, -R46 ;  /* 0x000000349f347223 */ /* 0x040fe4000001082e */
[----:B------:R-:W-:Y:S02]  /*4070*/  FADD.FTZ R203, RZ, R45 ;  /* 0x0000002dffcb7221 */ /* 0x000fe40000010000 */
[----:B------:R-:W-:Y:S02]  /*4080*/  FMUL.FTZ R46, R152, R214 ;  /* 0x000000d6982e7220 */ /* 0x000fe40000410000 */
[----:B------:R-:W-:Y:S02]  /*4090*/  FFMA.FTZ R49, R159, R49, R54 ;  /* 0x000000319f317223 */ /* 0x000fe40000010036 */
        /* <DEDUP_REMOVED lines=26> */
[----:B------:R-:W-:Y:S02]  /*4240*/  FADD.FTZ R52, R195, R52 ;  /* 0x00000034c3347221 */ /* 0x000fe40000010000 */
[----:B------:R-:W-:Y:S01]  /*4250*/  FFMA.FTZ R217, R149, R216, -R44 ;  /* 0x000000d895d97223 */ /* 0x000fe2000001082c */
[----:B------:R-:W-:Y:S01]  /*4260*/  MOV R44, 0x3f800000 ;  /* 0x3f800000002c7802 */ /* 0x000fe20000000f00 */
[----:B------:R-:W-:Y:S02]  /*4270*/  FADD.FTZ R200, RZ, R46 ;  /* 0x0000002effc87221 */ /* 0x000fe40000010000 */
[----:B------:R-:W-:Y:S02]  /*4280*/  FADD.FTZ R49, -R194, R49 ;  /* 0x00000031c2317221 */ /* 0x000fe40000010100 */
[----:B------:R-:W-:-:S02]  /*4290*/  FMUL.FTZ R120, R164, -R52 ;  /* 0x80000034a4787220 */ /* 0x000fc40000410000 */
[----:B------:R-:W-:Y:S02]  /*42a0*/  FADD.FTZ R217, R6, R217 ;  /* 0x000000d906d97221 */ /* 0x000fe40000010000 */
[----:B------:R-:W-:Y:S02]  /*42b0*/  FMUL.FTZ R46, R146, R200 ;  /* 0x000000c8922e7220 */ /* 0x000fe40000410000 */
[C---:B------:R-:W-:Y:S02]  /*42c0*/  FFMA.FTZ R48, R165.reuse, R51, -R48 ;  /* 0x00000033a5307223 */ /* 0x040fe40000010830 */
[-C--:B------:R-:W-:Y:S02]  /*42d0*/  FMUL.FTZ R45, R164, -R49.reuse ;  /* 0x80000031a42d7220 */ /* 0x080fe40000410000 */
[----:B------:R-:W-:Y:S02]  /*42e0*/  FFMA.FTZ R51, R165, R49, R120 ;  /* 0x00000031a5337223 */ /* 0x000fe40000010078 */
[----:B------:R-:W-:-:S02]  /*42f0*/  FMUL.FTZ R49, R146, R217 ;  /* 0x000000d992317220 */ /* 0x000fc40000410000 */
[C---:B------:R-:W-:Y:S02]  /*4300*/  FFMA.FTZ R218, R147.reuse, R217, -R46 ;  /* 0x000000d993da7223 */ /* 0x040fe4000001082e */
[----:B------:R-:W-:Y:S01]  /*4310*/  FFMA.FTZ R49, R147, R200, R49 ;  /* 0x000000c893317223 */ /* 0x000fe20000010031 */
[----:B------:R-:W-:Y:S01]  /*4320*/  CS2R R46, SRZ ;  /* 0x00000000002e7805 */ /* 0x000fe2000001ff00 */
[----:B------:R-:W-:Y:S02]  /*4330*/  FADD.FTZ R218, R5, R218 ;  /* 0x000000da05da7221 */ /* 0x000fe40000010000 */
[----:B------:R-:W-:Y:S01]  /*4340*/  FFMA.FTZ R54, R165, R52, -R45 ;  /* 0x00000034a5367223 */ /* 0x000fe2000001082d */
[----:B------:R-:W-:Y:S01]  /*4350*/  HFMA2.MMA R45, -RZ, RZ, 0, 0 ;  /* 0x00000000ff2d7435 */ /* 0x000fe200000001ff */
[----:B------:R-:W-:Y:S02]  /*4360*/  FADD.FTZ R211, RZ, R49 ;  /* 0x00000031ffd37221 */ /* 0x000fe40000010000 */
[----:B------:R-:W-:-:S02]  /*4370*/  FMUL.FTZ R52, R144, R218 ;  /* 0x000000da90347220 */ /* 0x000fc40000410000 */
[-C--:B------:R-:W-:Y:S02]  /*4380*/  FMUL.FTZ R49, R144, R211.reuse ;  /* 0x000000d390317220 */ /* 0x080fe40000410000 */
[C---:B------:R-:W-:Y:S02]  /*4390*/  FFMA.FTZ R52, R145.reuse, R211, R52 ;  /* 0x000000d391347223 */ /* 0x040fe40000010034 */
[----:B------:R-:W-:Y:S01]  /*43a0*/  FADD.FTZ R120, -R196, R51 ;  /* 0x00000033c4787221 */ /* 0x000fe20000010100 */
[----:B------:R0:W1:Y:S01]  /*43b0*/  @!P0 LDS.128 R44, [R17.X16+0x4990] ;  /* 0x00499000112c8984 */ /* 0x000062000000cc00 */
[----:B------:R-:W-:Y:S01]  /*43c0*/  FFMA.FTZ R49, R145, R218, -R49 ;  /* 0x000000da91317223 */ /* 0x000fe20000010831 */
[----:B------:R-:W-:Y:S01]  /*43d0*/  ISETP.GT.U32.AND P0, PT, R42, 0x1f, PT ;  /* 0x0000001f2a00780c */ /* 0x000fe20003f04070 */
[----:B------:R-:W-:Y:S02]  /*43e0*/  FADD.FTZ R220, RZ, R52 ;  /* 0x00000034ffdc7221 */ /* 0x000fe40000010000 */
[----:B------:R-:W-:-:S02]  /*43f0*/  FADD.FTZ R54, R197, R54 ;  /* 0x00000036c5367221 */ /* 0x000fc40000010000 */
[C---:B------:R-:W-:Y:S02]  /*4400*/  FMUL.FTZ R51, R169.reuse, -R120 ;  /* 0x80000078a9337220 */ /* 0x040fe40000410000 */
[----:B------:R-:W-:Y:S02]  /*4410*/  FADD.FTZ R219, R4, R49 ;  /* 0x0000003104db7221 */ /* 0x000fe40000010000 */
[C---:B------:R-:W-:Y:S02]  /*4420*/  FMUL.FTZ R52, R142.reuse, R220 ;  /* 0x000000dc8e347220 */ /* 0x040fe40000410000 */
[-C--:B------:R-:W-:Y:S02]  /*4430*/  FMUL.FTZ R53, R169, -R54.reuse ;  /* 0x80000036a9357220 */ /* 0x080fe40000410000 */
[----:B------:R-:W-:Y:S02]  /*4440*/  FFMA.FTZ R54, R167, R54, -R51 ;  /* 0x00000036a7367223 */ /* 0x000fe40000010833 */
[----:B------:R-:W-:-:S02]  /*4450*/  FMUL.FTZ R51, R142, R219 ;  /* 0x000000db8e337220 */ /* 0x000fc40000410000 */
[----:B------:R-:W-:Y:S02]  /*4460*/  FFMA.FTZ R52, R143, R219, -R52 ;  /* 0x000000db8f347223 */ /* 0x000fe40000010834 */
[----:B------:R-:W-:Y:S02]  /*4470*/  FMUL.FTZ R49, R169, -R48 ;  /* 0x80000030a9317220 */ /* 0x000fe40000410000 */
[----:B------:R-:W-:Y:S02]  /*4480*/  FFMA.FTZ R223, R143, R220, R51 ;  /* 0x000000dc8fdf7223 */ /* 0x000fe40000010033 */
[----:B------:R-:W-:Y:S02]  /*4490*/  FADD.FTZ R221, R3, R52 ;  /* 0x0000003403dd7221 */ /* 0x000fe40000010000 */
[----:B------:R-:W-:Y:S02]  /*44a0*/  FFMA.FTZ R55, R167, R120, R53 ;  /* 0x00000078a7377223 */ /* 0x000fe40000010035 */
[----:B------:R-:W-:-:S02]  /*44b0*/  FMUL.FTZ R53, R169, -R50 ;  /* 0x80000032a9357220 */ /* 0x000fc40000410000 */
[----:B------:R-:W-:Y:S02]  /*44c0*/  FFMA.FTZ R49, R167, R50, R49 ;  /* 0x00000032a7317223 */ /* 0x000fe40000010031 */
[----:B------:R-:W-:Y:S02]  /*44d0*/  FADD.FTZ R50, R199, R54 ;  /* 0x00000036c7327221 */ /* 0x000fe40000010000 */
[----:B------:R-:W-:Y:S02]  /*44e0*/  FADD.FTZ R223, RZ, R223 ;  /* 0x000000dfffdf7221 */ /* 0x000fe40000010000 */
[C---:B------:R-:W-:Y:S02]  /*44f0*/  FMUL.FTZ R54, R140.reuse, R221 ;  /* 0x000000dd8c367220 */ /* 0x040fe40000410000 */
[-C--:B------:R-:W-:Y:S02]  /*4500*/  FMUL.FTZ R52, R140, R223.reuse ;  /* 0x000000df8c347220 */ /* 0x080fe40000410000 */
[----:B------:R-:W-:-:S02]  /*4510*/  FFMA.FTZ R54, R141, R223, R54 ;  /* 0x000000df8d367223 */ /* 0x000fc40000010036 */
[----:B------:R-:W-:Y:S02]  /*4520*/  FFMA.FTZ R229, R141, R221, -R52 ;  /* 0x000000dd8de57223 */ /* 0x000fe40000010834 */
[----:B------:R-:W-:Y:S02]  /*4530*/  FADD.FTZ R230, RZ, R54 ;  /* 0x00000036ffe67221 */ /* 0x000fe40000010000 */
[----:B------:R-:W-:Y:S02]  /*4540*/  FFMA.FTZ R48, R167, R48, -R53 ;  /* 0x00000030a7307223 */ /* 0x000fe40000010835 */
[----:B------:R-:W-:Y:S02]  /*4550*/  FADD.FTZ R51, -R198, R55 ;  /* 0x00000037c6337221 */ /* 0x000fe40000010100 */
        /* <DEDUP_REMOVED lines=13> */
[CC--:B------:R-:W-:Y:S02]  /*4630*/  FMUL.FTZ R128, R49.reuse, R54.reuse ;  /* 0x0000003631807220 */ /* 0x0c0fe40000410000 */
[----:B------:R-:W-:Y:S01]  /*4640*/  FFMA.FTZ R129, R48, R54, -R129 ;  /* 0x0000003630817223 */ /* 0x000fe20000010881 */
[----:B------:R-:W-:Y:S01]  /*4650*/  LOP3.LUT R54, R42, 0x1f, RZ, 0xc0, !PT ;  /* 0x0000001f2a367812 */ /* 0x000fe200078ec0ff */
[----:B------:R-:W-:Y:S02]  /*4660*/  FFMA.FTZ R128, R48, R55, R128 ;  /* 0x0000003730807223 */ /* 0x000fe40000010080 */
[----:B------:R-:W-:Y:S01]  /*4670*/  FMUL.FTZ R55, R49, R53 ;  /* 0x0000003531377220 */ /* 0x000fe20000410000 */
[----:B------:R-:W-:Y:S01]  /*4680*/  ISETP.NE.AND P0, PT, R54, 0x1f, PT ;  /* 0x0000001f3600780c */ /* 0x000fe20003f05270 */
[----:B------:R-:W-:Y:S02]  /*4690*/  FADD.FTZ R50, R50, R129 ;  /* 0x0000008132327221 */ /* 0x000fe40000010000 */
[----:B------:R-:W-:-:S02]  /*46a0*/  FADD.FTZ R51, R51, R128 ;  /* 0x0000008033337221 */ /* 0x000fc40000010000 */
[-C--:B------:R-:W-:Y:S02]  /*46b0*/  FMUL.FTZ R49, R49, R52.reuse ;  /* 0x0000003431317220 */ /* 0x080fe40000410000 */
[C---:B------:R-:W-:Y:S02]  /*46c0*/  FFMA.FTZ R55, R48.reuse, R52, -R55 ;  /* 0x0000003430377223 */ /* 0x040fe40000010837 */
[C---:B-1----:R-:W-:Y:S02]  /*46d0*/  FMUL.FTZ R52, R121.reuse, R50 ;  /* 0x0000003279347220 */ /* 0x042fe40000410000 */
[----:B------:R-:W-:Y:S02]  /*46e0*/  FMUL.FTZ R129, R121, R51 ;  /* 0x0000003379817220 */ /* 0x000fe40000410000 */
[----:B------:R-:W-:Y:S02]  /*46f0*/  FFMA.FTZ R49, R48, R53, R49 ;  /* 0x0000003530317223 */ /* 0x000fe40000010031 */
[----:B------:R-:W-:-:S02]  /*4700*/  FFMA.FTZ R52, R120, R51, R52 ;  /* 0x0000003378347223 */ /* 0x000fc40000010034 */
[----:B------:R-:W-:Y:S02]  /*4710*/  FFMA.FTZ R129, R120, R50, -R129 ;  /* 0x0000003278817223 */ /* 0x000fe40000010881 */
        /* <DEDUP_REMOVED lines=10> */
[----:B------:R-:W-:-:S02]  /*47c0*/  FFMA.FTZ R53, R124, R122, -R53 ;  /* 0x0000007a7c357223 */ /* 0x000fc40000010835 */
[C---:B------:R-:W-:Y:S02]  /*47d0*/  FFMA.FTZ R52, R124.reuse, R52, R55 ;  /* 0x000000347c347223 */ /* 0x040fe40000010037 */
[C---:B------:R-:W-:Y:S02]  /*47e0*/  FFMA.FTZ R125, R124.reuse, R121, -R49 ;  /* 0x000000797c7d7223 */ /* 0x040fe40000010831 */
[----:B------:R-:W-:Y:S02]  /*47f0*/  FFMA.FTZ R124, R124, R48, R51 ;  /* 0x000000307c7c7223 */ /* 0x000fe40000010033 */
[----:B------:R-:W-:Y:S02]  /*4800*/  FADD.FTZ R55, R126, R53 ;  /* 0x000000357e377221 */ /* 0x000fe40000010000 */
[----:B------:R-:W-:Y:S01]  /*4810*/  FADD.FTZ R54, R127, R52 ;  /* 0x000000347f367221 */ /* 0x000fe20000010000 */
[----:B------:R-:W-:Y:S05]  /*4820*/  BRA.DIV ~URZ, `(.L_x_2089) ;  /* 0x00004a127f007947 */ /* 0x000fea000b800000 */
[----:B------:R0:W1:Y:S02]  /*4830*/  SHFL.DOWN PT, R50, R125, 0x1, 0x1f ;  /* 0x08201f007d327f89 */ /* 0x00006400000e0000 */
.L_x_2123:
[----:B------:R-:W-:Y:S05]  /*4840*/  BRA.DIV ~URZ, `(.L_x_2090) ;  /* 0x00004a727f007947 */ /* 0x000fea000b800000 */
[----:B------:R2:W3:Y:S04]  /*4850*/  SHFL.DOWN PT, R51, R124, 0x1, 0x1f ;  /* 0x08201f007c337f89 */ /* 0x0004e800000e0000 */
[----:B------:R2:W4:Y:S04]  /*4860*/  SHFL.DOWN PT, R52, R55, 0x1, 0x1f ;  /* 0x08201f0037347f89 */ /* 0x00052800000e0000 */
[----:B------:R2:W0:Y:S02]  /*4870*/  SHFL.DOWN PT, R123, R54, 0x1, 0x1f ;  /* 0x08201f00367b7f89 */ /* 0x00042400000e0000 */
.L_x_2124:
        /* <DEDUP_REMOVED lines=15> */
.L_x_2092:
[----:B------:R-:W-:Y:S05]  /*4970*/  BSYNC B1 ;  /* 0x0000000000017941 */ /* 0x000fea0003800000 */
.L_x_2091:
[----:B------:R-:W-:Y:S05]  /*4980*/  BRA.DIV ~URZ, `(.L_x_2093) ;  /* 0x00004a827f007947 */ /* 0x000fea000b800000 */
[----:B-1----:R1:W2:Y:S04]  /*4990*/  SHFL.DOWN PT, R50, R125, 0x2, 0x1f ;  /* 0x08401f007d327f89 */ /* 0x0022a800000e0000 */
[----:B---3--:R1:W3:Y:S04]  /*49a0*/  SHFL.DOWN PT, R51, R124, 0x2, 0x1f ;  /* 0x08401f007c337f89 */ /* 0x0082e800000e0000 */
[----:B----4-:R1:W4:Y:S04]  /*49b0*/  SHFL.DOWN PT, R52, R55, 0x2, 0x1f ;  /* 0x08401f0037347f89 */ /* 0x01032800000e0000 */
[----:B0-----:R1:W0:Y:S02]  /*49c0*/  SHFL.DOWN PT, R123, R54, 0x2, 0x1f ;  /* 0x08401f00367b7f89 */ /* 0x00122400000e0000 */
.L_x_2125:
        /* <DEDUP_REMOVED lines=15> */
.L_x_2095:
[----:B------:R-:W-:Y:S05]  /*4ac0*/  BSYNC B1 ;  /* 0x0000000000017941 */ /* 0x000fea0003800000 */
.L_x_2094:
[----:B------:R-:W-:Y:S05]  /*4ad0*/  BRA.DIV ~URZ, `(.L_x_2096) ;  /* 0x00004af27f007947 */ /* 0x000fea000b800000 */
[----:B--2---:R2:W1:Y:S02]  /*4ae0*/  SHFL.DOWN PT, R50, R125, 0x4, 0x1f ;  /* 0x08801f007d327f89 */ /* 0x00446400000e0000 */
.L_x_2126:
[----:B------:R-:W-:Y:S05]  /*4af0*/  BRA.DIV ~URZ, `(.L_x_2097) ;  /* 0x00004b527f007947 */ /* 0x000fea000b800000 */
[----:B---3--:R3:W2:Y:S04]  /*4b00*/  SHFL.DOWN PT, R51, R124, 0x4, 0x1f ;  /* 0x08801f007c337f89 */ /* 0x0086a800000e0000 */
[----:B----4-:R3:W4:Y:S04]  /*4b10*/  SHFL.DOWN PT, R52, R55, 0x4, 0x1f ;  /* 0x08801f0037347f89 */ /* 0x01072800000e0000 */
[----:B0-----:R3:W0:Y:S02]  /*4b20*/  SHFL.DOWN PT, R123, R54, 0x4, 0x1f ;  /* 0x08801f00367b7f89 */ /* 0x00162400000e0000 */
.L_x_2127:
        /* <DEDUP_REMOVED lines=15> */
.L_x_2099:
[----:B------:R-:W-:Y:S05]  /*4c20*/  BSYNC B1 ;  /* 0x0000000000017941 */ /* 0x000fea0003800000 */
.L_x_2098:
[----:B------:R-:W-:Y:S05]  /*4c30*/  BRA.DIV ~URZ, `(.L_x_2100) ;  /* 0x00004b627f007947 */ /* 0x000fea000b800000 */
[----:B-1----:R1:W3:Y:S04]  /*4c40*/  SHFL.DOWN PT, R50, R125, 0x8, 0x1f ;  /* 0x09001f007d327f89 */ /* 0x0022e800000e0000 */
[----:B--2---:R1:W2:Y:S04]  /*4c50*/  SHFL.DOWN PT, R51, R124, 0x8, 0x1f ;  /* 0x09001f007c337f89 */ /* 0x0042a800000e0000 */
[----:B----4-:R1:W4:Y:S04]  /*4c60*/  SHFL.DOWN PT, R52, R55, 0x8, 0x1f ;  /* 0x09001f0037347f89 */ /* 0x01032800000e0000 */
[----:B0-----:R1:W0:Y:S02]  /*4c70*/  SHFL.DOWN PT, R123, R54, 0x8, 0x1f ;  /* 0x09001f00367b7f89 */ /* 0x00122400000e0000 */
.L_x_2128:
        /* <DEDUP_REMOVED lines=15> */
.L_x_2102:
[----:B------:R-:W-:Y:S05]  /*4d70*/  BSYNC B1 ;  /* 0x0000000000017941 */ /* 0x000fea0003800000 */
.L_x_2101:
[----:B------:R-:W-:Y:S05]  /*4d80*/  BRA.DIV ~URZ, `(.L_x_2103) ;  /* 0x00004bd27f007947 */ /* 0x000fea000b800000 */
[----:B---3--:R3:W1:Y:S02]  /*4d90*/  SHFL.DOWN PT, R50, R125, 0x10, 0x1f ;  /* 0x0a001f007d327f89 */ /* 0x00866400000e0000 */
.L_x_2129:
[----:B------:R-:W-:Y:S05]  /*4da0*/  BRA.DIV ~URZ, `(.L_x_2104) ;  /* 0x00004c327f007947 */ /* 0x000fea000b800000 */
[----:B--2---:R2:W3:Y:S04]  /*4db0*/  SHFL.DOWN PT, R51, R124, 0x10, 0x1f ;  /* 0x0a001f007c337f89 */ /* 0x0044e800000e0000 */
[----:B----4-:R2:W4:Y:S04]  /*4dc0*/  SHFL.DOWN PT, R52, R55, 0x10, 0x1f ;  /* 0x0a001f0037347f89 */ /* 0x01052800000e0000 */
[----:B0-----:R2:W0:Y:S02]  /*4dd0*/  SHFL.DOWN PT, R123, R54, 0x10, 0x1f ;  /* 0x0a001f00367b7f89 */ /* 0x00142400000e0000 */
.L_x_2130:
        /* <DEDUP_REMOVED lines=13> */
.L_x_2106:
[----:B------:R-:W-:Y:S05]  /*4eb0*/  BSYNC B1 ;  /* 0x0000000000017941 */ /* 0x000fea0003800000 */
.L_x_2105:
[----:B------:R-:W-:Y:S05]  /*4ec0*/  BRA.DIV ~URZ, `(.L_x_2107) ;  /* 0x00004c627f007947 */ /* 0x000fea000b800000 */
[----:B------:R-:W5:Y:S04]  /*4ed0*/  SHFL.IDX PT, R244, R124, RZ, 0x1f ;  /* 0x00001fff7cf47589 */ /* 0x000f6800000e0000 */
[----:B------:R-:W2:Y:S04]  /*4ee0*/  SHFL.IDX PT, R243, R125, RZ, 0x1f ;  /* 0x00001fff7df37589 */ /* 0x000ea800000e0000 */
[----:B------:R4:W3:Y:S04]  /*4ef0*/  SHFL.DOWN PT, R121, R125, 0x1, 0x1f ;  /* 0x08201f007d797f89 */ /* 0x0008e800000e0000 */
[----:B------:R4:W1:Y:S04]  /*4f00*/  SHFL.DOWN PT, R122, R124, 0x1, 0x1f ;  /* 0x08201f007c7a7f89 */ /* 0x00086800000e0000 */
[----:B------:R4:W0:Y:S04]  /*4f10*/  SHFL.IDX PT, R241, R55, RZ, 0x1f ;  /* 0x00001fff37f17589 */ /* 0x00082800000e0000 */
[----:B------:R4:W0:Y:S04]  /*4f20*/  SHFL.DOWN PT, R120, R55, 0x1, 0x1f ;  /* 0x08201f0037787f89 */ /* 0x00082800000e0000 */
        /* <DEDUP_REMOVED lines=13> */
.L_x_2131:
[----:B-1-34-:R1:W3:Y:S01]  /*5000*/  LDS.128 R52, [R231+0x2bc0] ;  /* 0x002bc000e7347984 */ /* 0x01a2e20000000c00 */
[----:B------:R-:W-:Y:S01]  /*5010*/  ISETP.NE.AND P0, PT, R42, 0x1f, PT ;  /* 0x0000001f2a00780c */ /* 0x000fe20003f05270 */
[----:B------:R-:W-:Y:S02]  /*5020*/  BSSY B1, `(.L_x_2108) ;  /* 0x000000d000017945 */ /* 0x000fe40003800000 */
[----:B------:R1:W4:Y:S10]  /*5030*/  LDS.128 R48, [R231+0x2bb0] ;  /* 0x002bb000e7307984 */ /* 0x0003340000000c00 */
[----:B------:R-:W-:Y:S05]  /*5040*/  @!P0 BRA `(.L_x_2109) ;  /* 0x000000a000008947 */ /* 0x000fea0003800000 */
[-C--:B01----:R-:W-:Y:S02]  /*5050*/  FMUL.FTZ R44, R131, R122.reuse ;  /* 0x0000007a832c7220 */ /* 0x083fe40000410000 */
[----:B------:R-:W-:-:S02]  /*5060*/  FMUL.FTZ R46, R130, R122 ;  /* 0x0000007a822e7220 */ /* 0x000fc40000410000 */
[-C--:B------:R-:W-:Y:S02]  /*5070*/  FFMA.FTZ R47, R130, R121.reuse, -R44 ;  /* 0x00000079822f7223 */ /* 0x080fe4000001082c */
[-C--:B------:R-:W-:Y:S02]  /*5080*/  FMUL.FTZ R44, R129, R122.reuse ;  /* 0x0000007a812c7220 */ /* 0x080fe40000410000 */
[-C--:B------:R-:W-:Y:S02]  /*5090*/  FFMA.FTZ R46, R131, R121.reuse, R46 ;  /* 0x00000079832e7223 */ /* 0x080fe4000001002e */
[C---:B--2---:R-:W-:Y:S02]  /*50a0*/  FMUL.FTZ R122, R128.reuse, R122 ;  /* 0x0000007a807a7220 */ /* 0x044fe40000410000 */
[-C--:B------:R-:W-:Y:S02]  /*50b0*/  FFMA.FTZ R128, R128, R121.reuse, -R44 ;  /* 0x0000007980807223 */ /* 0x080fe4000001082c */
[----:B------:R-:W-:-:S02]  /*50c0*/  FFMA.FTZ R129, R129, R121, R122 ;  /* 0x0000007981817223 */ /* 0x000fc4000001007a */
[----:B------:R-:W-:Y:S02]  /*50d0*/  FADD.FTZ R130, R47, R120 ;  /* 0x000000782f827221 */ /* 0x000fe40000010000 */
[----:B------:R-:W-:Y:S02]  /*50e0*/  FADD.FTZ R131, R46, R123 ;  /* 0x0000007b2e837221 */ /* 0x000fe40000010000 */
.L_x_2109:
[----:B-1----:R-:W-:Y:S05]  /*50f0*/  BSYNC B1 ;  /* 0x0000000000017941 */ /* 0x002fea0003800000 */
.L_x_2108:
[----:B0-----:R-:W0:Y:S01]  /*5100*/  LDS.128 R120, [R231+0x2ba0] ;  /* 0x002ba000e7787984 */ /* 0x001e220000000c00 */
[CC--:B---3--:R-:W-:Y:S02]  /*5110*/  FMUL.FTZ R47, R53.reuse, R131.reuse ;  /* 0x00000083352f7220 */ /* 0x0c8fe40000410000 */
[-C--:B------:R-:W-:Y:S01]  /*5120*/  FMUL.FTZ R44, R53, R130.reuse ;  /* 0x00000082352c7220 */ /* 0x080fe20000410000 */
[----:B--2---:R1:W-:Y:S01]  /*5130*/  STS.128 [R231+0x2bc0], R128 ;  /* 0x002bc080e7007388 */ /* 0x0043e20000000c00 */
[C---:B------:R-:W-:Y:S02]  /*5140*/  FFMA.FTZ R47, R52.reuse, R130, -R47 ;  /* 0x00000082342f7223 */ /* 0x040fe4000001082f */
[----:B------:R-:W-:Y:S02]  /*5150*/  FFMA.FTZ R44, R52, R131, R44 ;  /* 0x00000083342c7223 */ /* 0x000fe4000001002c */
[----:B------:R-:W-:-:S02]  /*5160*/  FADD.FTZ R126, R54, R47 ;  /* 0x0000002f367e7221 */ /* 0x000fc40000010000 */
[----:B------:R-:W-:Y:S02]  /*5170*/  FMUL.FTZ R47, R53, R129 ;  /* 0x00000081352f7220 */ /* 0x000fe40000410000 */
[----:B------:R-:W-:Y:S02]  /*5180*/  FADD.FTZ R127, R55, R44 ;  /* 0x0000002c377f7221 */ /* 0x000fe40000010000 */
[-C--:B------:R-:W-:Y:S02]  /*5190*/  FFMA.FTZ R124, R52, R128.reuse, -R47 ;  /* 0x00000080347c7223 */ /* 0x080fe4000001082f */
[----:B----4-:R-:W-:Y:S02]  /*51a0*/  FMUL.FTZ R47, R49, R127 ;  /* 0x0000007f312f7220 */ /* 0x010fe40000410000 */
[----:B------:R-:W-:Y:S02]  /*51b0*/  FMUL.FTZ R125, R53, R128 ;  /* 0x00000080357d7220 */ /* 0x000fe40000410000 */
[----:B------:R-:W-:-:S02]  /*51c0*/  FMUL.FTZ R44, R49, R126 ;  /* 0x0000007e312c7220 */ /* 0x000fc40000410000 */
[----:B------:R-:W-:Y:S02]  /*51d0*/  FFMA.FTZ R47, R48, R126, -R47 ;  /* 0x0000007e302f7223 */ /* 0x000fe4000001082f */
[----:B------:R-:W-:Y:S02]  /*51e0*/  FFMA.FTZ R125, R52, R129, R125 ;  /* 0x00000081347d7223 */ /* 0x000fe4000001007d */
[----:B------:R-:W-:Y:S02]  /*51f0*/  FFMA.FTZ R44, R48, R127, R44 ;  /* 0x0000007f302c7223 */ /* 0x000fe4000001002c */
[----:B------:R-:W-:Y:S01]  /*5200*/  FADD.FTZ R54, R50, R47 ;  /* 0x0000002f32367221 */ /* 0x000fe20000010000 */
[----:B------:R1:W-:Y:S01]  /*5210*/  STS.128 [R231+0x2bb0], R124 ;  /* 0x002bb07ce7007388 */ /* 0x0003e20000000c00 */
[----:B------:R-:W-:Y:S02]  /*5220*/  FMUL.FTZ R47, R49, R125 ;  /* 0x0000007d312f7220 */ /* 0x000fe40000410000 */
[----:B------:R-:W-:-:S02]  /*5230*/  FADD.FTZ R55, R51, R44 ;  /* 0x0000002c33377221 */ /* 0x000fc40000010000 */
[-C--:B------:R-:W-:Y:S02]  /*5240*/  FMUL.FTZ R53, R49, R124.reuse ;  /* 0x0000007c31357220 */ /* 0x080fe40000410000 */
[C---:B------:R-:W-:Y:S02]  /*5250*/  FFMA.FTZ R52, R48.reuse, R124, -R47 ;  /* 0x0000007c30347223 */ /* 0x040fe4000001082f */
[----:B------:R-:W-:Y:S02]  /*5260*/  FFMA.FTZ R53, R48, R125, R53 ;  /* 0x0000007d30357223 */ /* 0x000fe40000010035 */
[C---:B0-----:R-:W-:Y:S02]  /*5270*/  FMUL.FTZ R49, R121.reuse, R55 ;  /* 0x0000003779317220 */ /* 0x041fe40000410000 */
        /* <DEDUP_REMOVED lines=10> */
[----:B------:R-:W-:Y:S02]  /*5320*/  FFMA.FTZ R45, R45, R243, R238 ;  /* 0x000000f32d2d7223 */ /* 0x000fe400000100ee */
[----:B------:R-:W-:Y:S01]  /*5330*/  FADD.FTZ R44, -R244, R239 ;  /* 0x000000eff42c7221 */ /* 0x000fe20000010100 */
[----:B------:R1:W-:Y:S01]  /*5340*/  STS.128 [R231+0x2b90], R120 ;  /* 0x002b9078e7007388 */ /* 0x0003e20000000c00 */
[----:B------:R-:W-:Y:S02]  /*5350*/  FADD.FTZ R46, R242, R241 ;  /* 0x000000f1f22e7221 */ /* 0x000fe40000010000 */
[----:B------:R-:W-:Y:S02]  /*5360*/  FADD.FTZ R47, R245, R240 ;  /* 0x000000f0f52f7221 */ /* 0x000fe40000010000 */
.L_x_2088:
[----:B-1----:R-:W-:Y:S05]  /*5370*/  BSYNC B0 ;  /* 0x0000000000007941 */ /* 0x002fea0003800000 */
.L_x_2087:
[----:B------:R-:W-:Y:S01]  /*5380*/  WARPSYNC 0xffffffff ;  /* 0xffffffff00007948 */ /* 0x000fe20003800000 */
[----:B------:R-:W-:Y:S01]  /*5390*/  BAR.SYNC.DEFER_BLOCKING 0x0 ;  /* 0x0000000000007b1d */ /* 0x000fe20000010000 */
[----:B------:R-:W-:Y:S01]  /*53a0*/  FFMA.FTZ R53, R33, R228, RZ ;  /* 0x000000e421357223 */ /* 0x000fe200000100ff */
[----:B------:R-:W-:Y:S01]  /*53b0*/  ISETP.NE.AND P2, PT, R42, RZ, PT ;  /* 0x000000ff2a00720c */ /* 0x000fe20003f45270 */
[----:B------:R-:W-:Y:S01]  /*53c0*/  FADD.FTZ R123, R101, UR5 ;  /* 0x00000005657b7e21 */ /* 0x000fe20008010000 */
[----:B------:R-:W-:Y:S01]  /*53d0*/  ISETP.GT.AND P0, PT, R40, 0x1e, PT ;  /* 0x0000001e2800780c */ /* 0x000fe20003f04270 */
[----:B------:R-:W-:Y:S01]  /*53e0*/  FFMA.FTZ R122, R32, R226, R53 ;  /* 0x000000e2207a7223 */ /* 0x000fe20000010035 */
[----:B------:R-:W-:Y:S01]  /*53f0*/  ISETP.NE.AND P1, PT, R40, RZ, PT ;  /* 0x000000ff2800720c */ /* 0x000fe20003f25270 */
[----:B------:R-:W-:Y:S01]  /*5400*/  FFMA.FTZ R53, R33, -R210, RZ ;  /* 0x800000d221357223 */ /* 0x000fe200000100ff */
[----:B------:R-:W-:Y:S01]  /*5410*/  BSSY B0, `(.L_x_2110) ;  /* 0x00001fc000007945 */ /* 0x000fe20003800000 */
[----:B------:R-:W-:-:S02]  /*5420*/  FADD.FTZ R228, -R16, R228 ;  /* 0x000000e410e47221 */ /* 0x000fc40000010100 */
[----:B------:R-:W-:Y:S02]  /*5430*/  FFMA.FTZ R53, R32, -R209, R53 ;  /* 0x800000d120357223 */ /* 0x000fe40000010035 */
[----:B------:R-:W-:Y:S02]  /*5440*/  FADD.FTZ R127, R102, UR5 ;  /* 0x00000005667f7e21 */ /* 0x000fe40008010000 */
[----:B------:R-:W-:Y:S02]  /*5450*/  FFMA.FTZ R53, R31, -R208, R53 ;  /* 0x800000d01f357223 */ /* 0x000fe40000010035 */
[----:B------:R-:W-:Y:S02]  /*5460*/  FADD.FTZ R130, -R14, R225 ;  /* 0x000000e10e827221 */ /* 0x000fe40000010100 */
[----:B------:R-:W-:Y:S02]  /*5470*/  FFMA.FTZ R53, R30, -R207, R53 ;  /* 0x800000cf1e357223 */ /* 0x000fe40000010035 */
[----:B------:R-:W-:-:S02]  /*5480*/  FADD.FTZ R131, R103, UR5 ;  /* 0x0000000567837e21 */ /* 0x000fc40008010000 */
[----:B------:R-:W-:Y:S01]  /*5490*/  FFMA.FTZ R53, R29, -R206, R53 ;  /* 0x800000ce1d357223 */ /* 0x000fe20000010035 */
[----:B0-----:R0:W1:Y:S03]  /*54a0*/  LDS.64 R48, [R137.X16+0x2b98] ;  /* 0x002b980089307984 */ /* 0x001066000000ca00 */
[----:B------:R-:W-:Y:S01]  /*54b0*/  FFMA.FTZ R53, R28, -R205, R53 ;  /* 0x800000cd1c357223 */ /* 0x000fe20000010035 */
[----:B------:R2:W-:Y:S03]  /*54c0*/  @!P2 STS.128 [R17.X16+0x4990], R44 ;  /* 0x0049902c1100a388 */ /* 0x0005e6000000cc00 */
[----:B------:R-:W-:Y:S02]  /*54d0*/  FFMA.FTZ R53, R27, -R204, R53 ;  /* 0x800000cc1b357223 */ /* 0x000fe40000010035 */
[----:B0-----:R-:W-:-:S02]  /*54e0*/  FADD.FTZ R137, R97, UR5 ;  /* 0x0000000561897e21 */ /* 0x001fc40008010000 */
[----:B------:R-:W-:-:S04]  /*54f0*/  FFMA.FTZ R53, R26, -R203, R53 ;  /* 0x800000cb1a357223 */ /* 0x000fc80000010035 */
[----:B------:R-:W-:-:S04]  /*5500*/  FFMA.FTZ R53, R25, -R202, R53 ;  /* 0x800000ca19357223 */ /* 0x000fc80000010035 */
[----:B------:R-:W-:-:S04]  /*5510*/  FFMA.FTZ R53, R24, -R201, R53 ;  /* 0x800000c918357223 */ /* 0x000fc80000010035 */
[----:B------:R-:W-:-:S04]  /*5520*/  FFMA.FTZ R53, R23, -R200, R53 ;  /* 0x800000c817357223 */ /* 0x000fc80000010035 */
[----:B------:R-:W-:-:S04]  /*5530*/  FFMA.FTZ R53, R22, -R211, R53 ;  /* 0x800000d316357223 */ /* 0x000fc80000010035 */
[----:B------:R-:W-:-:S04]  /*5540*/  FFMA.FTZ R53, R21, -R220, R53 ;  /* 0x800000dc15357223 */ /* 0x000fc80000010035 */
[----:B------:R-:W-:Y:S02]  /*5550*/  FFMA.FTZ R53, R20, -R223, R53 ;  /* 0x800000df14357223 */ /* 0x000fe40000010035 */
[CC--:B-1----:R-:W-:Y:S02]  /*5560*/  FMUL.FTZ R50, R48.reuse, -R133.reuse ;  /* 0x8000008530327220 */ /* 0x0c2fe40000410000 */
[C---:B------:R-:W-:Y:S02]  /*5570*/  FMUL.FTZ R133, R49.reuse, -R133 ;  /* 0x8000008531857220 */ /* 0x040fe40000410000 */
[-C--:B------:R-:W-:Y:S02]  /*5580*/  FFMA.FTZ R49, R49, R132.reuse, R50 ;  /* 0x0000008431317223 */ /* 0x080fe40000010032 */
[----:B------:R-:W-:Y:S02]  /*5590*/  FFMA.FTZ R133, R48, R132, -R133 ;  /* 0x0000008430857223 */ /* 0x000fe40000010885 */
[----:B------:R-:W-:-:S02]  /*55a0*/  FADD.FTZ R174, -R174, R49 ;  /* 0x00000031aeae7221 */ /* 0x000fc40000010100 */
[----:B------:R-:W-:Y:S02]  /*55b0*/  FADD.FTZ R170, R170, R133 ;  /* 0x00000085aaaa7221 */ /* 0x000fe40000010000 */
[C---:B------:R-:W-:Y:S02]  /*55c0*/  FMUL.FTZ R48, R138.reuse, -R174 ;  /* 0x800000ae8a307220 */ /* 0x040fe40000410000 */
[-C--:B------:R-:W-:Y:S02]  /*55d0*/  FMUL.FTZ R50, R138, -R170.reuse ;  /* 0x800000aa8a327220 */ /* 0x080fe40000410000 */
[C---:B------:R-:W-:Y:S02]  /*55e0*/  FFMA.FTZ R49, R139.reuse, R170, -R48 ;  /* 0x000000aa8b317223 */ /* 0x040fe40000010830 */
[----:B------:R-:W-:Y:S02]  /*55f0*/  FFMA.FTZ R50, R139, R174, R50 ;  /* 0x000000ae8b327223 */ /* 0x000fe40000010032 */
[----:B------:R-:W-:-:S02]  /*5600*/  FADD.FTZ R49, R168, R49 ;  /* 0x00000031a8317221 */ /* 0x000fc40000010000 */
[----:B------:R-:W-:Y:S02]  /*5610*/  FADD.FTZ R173, -R173, R50 ;  /* 0x00000032adad7221 */ /* 0x000fe40000010100 */
[C---:B------:R-:W-:Y:S02]  /*5620*/  FMUL.FTZ R48, R140.reuse, -R49 ;  /* 0x800000318c307220 */ /* 0x040fe40000410000 */
[-C--:B------:R-:W-:Y:S02]  /*5630*/  FMUL.FTZ R140, R140, -R173.reuse ;  /* 0x800000ad8c8c7220 */ /* 0x080fe40000410000 */
[C---:B------:R-:W-:Y:S02]  /*5640*/  FFMA.FTZ R51, R141.reuse, R173, R48 ;  /* 0x000000ad8d337223 */ /* 0x040fe40000010030 */
        /* <DEDUP_REMOVED lines=54> */
[----:B------:R-:W-:Y:S02]  /*59b0*/  FFMA.FTZ R51, R31, R225, R122 ;  /* 0x000000e11f337223 */ /* 0x000fe4000001007a */
[----:B------:R-:W-:-:S02]  /*59c0*/  FFMA.FTZ R159, R159, R188, R158 ;  /* 0x000000bc9f9f7223 */ /* 0x000fc4000001009e */
[----:B------:R-:W-:Y:S02]  /*59d0*/  FADD.FTZ R191, R191, R120 ;  /* 0x00000078bfbf7221 */ /* 0x000fe40000010000 */
[----:B------:R-:W-:Y:S02]  /*59e0*/  FFMA.FTZ R55, R30, R224, R51 ;  /* 0x000000e01e377223 */ /* 0x000fe40000010033 */
[----:B------:R-:W-:Y:S02]  /*59f0*/  FADD.FTZ R190, -R190, R159 ;  /* 0x0000009fbebe7221 */ /* 0x000fe40000010100 */
[C---:B------:R-:W-:Y:S02]  /*5a00*/  FMUL.FTZ R51, R160.reuse, -R191 ;  /* 0x800000bfa0337220 */ /* 0x040fe40000410000 */
[----:B------:R-:W-:Y:S02]  /*5a10*/  FFMA.FTZ R55, R29, R222, R55 ;  /* 0x000000de1d377223 */ /* 0x000fe40000010037 */
[----:B------:R-:W-:-:S02]  /*5a20*/  FMUL.FTZ R160, R160, -R190 ;  /* 0x800000bea0a07220 */ /* 0x000fc40000410000 */
[C---:B------:R-:W-:Y:S02]  /*5a30*/  FFMA.FTZ R51, R161.reuse, R190, R51 ;  /* 0x000000bea1337223 */ /* 0x040fe40000010033 */
[----:B------:R-:W-:Y:S02]  /*5a40*/  FFMA.FTZ R122, R28, R212, R55 ;  /* 0x000000d41c7a7223 */ /* 0x000fe40000010037 */
[----:B------:R-:W-:Y:S02]  /*5a50*/  FFMA.FTZ R120, R161, R191, -R160 ;  /* 0x000000bfa1787223 */ /* 0x000fe400000108a0 */
[----:B------:R-:W-:Y:S02]  /*5a60*/  FADD.FTZ R192, -R192, R51 ;  /* 0x00000033c0c07221 */ /* 0x000fe40000010100 */
[----:B--2---:R-:W-:Y:S02]  /*5a70*/  FFMA.FTZ R45, R27, R213, R122 ;  /* 0x000000d51b2d7223 */ /* 0x004fe4000001007a */
[----:B------:R-:W-:-:S02]  /*5a80*/  FADD.FTZ R120, R193, R120 ;  /* 0x00000078c1787221 */ /* 0x000fc40000010000 */
[----:B------:R-:W-:Y:S02]  /*5a90*/  FMUL.FTZ R44, R162, -R192 ;  /* 0x800000c0a22c7220 */ /* 0x000fe40000410000 */
[----:B------:R-:W-:Y:S02]  /*5aa0*/  FFMA.FTZ R46, R26, R214, R45 ;  /* 0x000000d61a2e7223 */ /* 0x000fe4000001002d */
        /* <DEDUP_REMOVED lines=14> */
[----:B------:R-:W-:Y:S02]  /*5b90*/  FFMA.FTZ R45, R21, R219, R44 ;  /* 0x000000db152d7223 */ /* 0x000fe4000001002c */
[----:B------:R-:W-:-:S02]  /*5ba0*/  FMUL.FTZ R138, R138, R229 ;  /* 0x000000e58a8a7220 */ /* 0x000fc40000410000 */
[----:B------:R-:W-:Y:S02]  /*5bb0*/  FADD.FTZ R122, R197, R122 ;  /* 0x0000007ac57a7221 */ /* 0x000fe40000010000 */
[----:B------:R-:W-:Y:S02]  /*5bc0*/  FMUL.FTZ R44, R169, -R196 ;  /* 0x800000c4a92c7220 */ /* 0x000fe40000410000 */
[----:B------:R-:W-:Y:S02]  /*5bd0*/  FFMA.FTZ R46, R20, R221, R45 ;  /* 0x000000dd142e7223 */ /* 0x000fe4000001002d */
[----:B------:R-:W-:Y:S02]  /*5be0*/  FFMA.FTZ R139, R139, R230, R138 ;  /* 0x000000e68b8b7223 */ /* 0x000fe4000001008a */
[----:B------:R-:W-:Y:S02]  /*5bf0*/  FADD.FTZ R51, R91, UR5 ;  /* 0x000000055b337e21 */ /* 0x000fe40008010000 */
[----:B------:R-:W-:-:S02]  /*5c00*/  FFMA.FTZ R44, R167, R122, -R44 ;  /* 0x0000007aa72c7223 */ /* 0x000fc4000001082c */
[----:B------:R-:W-:Y:S02]  /*5c10*/  FFMA.FTZ R46, R19, R229, R46 ;  /* 0x000000e5132e7223 */ /* 0x000fe4000001002e */
[----:B------:R-:W-:Y:S02]  /*5c20*/  FADD.FTZ R139, RZ, R139 ;  /* 0x0000008bff8b7221 */ /* 0x000fe40000010000 */
[----:B------:R-:W-:Y:S02]  /*5c30*/  FMUL.FTZ R124, R51, R170 ;  /* 0x000000aa337c7220 */ /* 0x000fe40000410000 */
[----:B------:R-:W-:Y:S02]  /*5c40*/  FMUL.FTZ R169, R169, -R122 ;  /* 0x8000007aa9a97220 */ /* 0x000fe40000410000 */
[----:B------:R-:W-:Y:S02]  /*5c50*/  FADD.FTZ R199, R199, R44 ;  /* 0x0000002cc7c77221 */ /* 0x000fe40000010000 */
[----:B------:R-:W-:-:S02]  /*5c60*/  FMUL.FTZ R45, R170, UR15 ;  /* 0x0000000faa2d7c20 */ /* 0x000fc40008410000 */
[----:B------:R-:W-:Y:S02]  /*5c70*/  FFMA.FTZ R46, R18, R227, R46 ;  /* 0x000000e3122e7223 */ /* 0x000fe4000001002e */
[----:B------:R-:W-:Y:S02]  /*5c80*/  FMUL.FTZ R44, R51, R174 ;  /* 0x000000ae332c7220 */ /* 0x000fe40000410000 */
[----:B------:R-:W-:Y:S01]  /*5c90*/  FADD.FTZ R227, -R0, R227 ;  /* 0x000000e300e37221 */ /* 0x000fe20000010100 */
[----:B------:R-:W0:Y:S01]  /*5ca0*/  SHFL.DOWN PT, R155, R46, 0x1, 0x1f ;  /* 0x08201f002e9b7f89 */ /* 0x000e2200000e0000 */
[----:B------:R-:W-:Y:S02]  /*5cb0*/  FMUL.FTZ R51, R139, R124 ;  /* 0x0000007c8b337220 */ /* 0x000fe40000410000 */
[----:B------:R-:W-:Y:S02]  /*5cc0*/  FFMA.FTZ R169, R167, R196, R169 ;  /* 0x000000c4a7a97223 */ /* 0x000fe400000100a9 */
[----:B------:R-:W-:-:S02]  /*5cd0*/  FADD.FTZ R55, R100, UR5 ;  /* 0x0000000564377e21 */ /* 0x000fc40008010000 */
[----:B------:R-:W-:Y:S02]  /*5ce0*/  FFMA.FTZ R142, R174, UR14, -R45 ;  /* 0x0000000eae8e7c23 */ /* 0x000fe4000801082d */
[-C--:B------:R-:W-:Y:S02]  /*5cf0*/  FMUL.FTZ R45, R139, R44.reuse ;  /* 0x0000002c8b2d7220 */ /* 0x080fe40000410000 */
[----:B------:R-:W-:Y:S02]  /*5d00*/  FFMA.FTZ R44, R227, R44, -R51 ;  /* 0x0000002ce32c7223 */ /* 0x000fe40000010833 */
[----:B------:R-:W-:Y:S02]  /*5d10*/  FADD.FTZ R198, -R198, R169 ;  /* 0x000000a9c6c67221 */ /* 0x000fe40000010100 */
[----:B------:R-:W-:Y:S02]  /*5d20*/  FMUL.FTZ R51, R55, R199 ;  /* 0x000000c737337220 */ /* 0x000fe40000410000 */
[----:B------:R-:W-:-:S02]  /*5d30*/  FMUL.FTZ R126, R123, R122 ;  /* 0x0000007a7b7e7220 */ /* 0x000fc40000410000 */
[----:B------:R-:W-:Y:S02]  /*5d40*/  FMUL.FTZ R55, R55, R198 ;  /* 0x000000c637377220 */ /* 0x000fe40000410000 */
[----:B------:R-:W-:Y:S02]  /*5d50*/  FMUL.FTZ R121, R210, R51 ;  /* 0x00000033d2797220 */ /* 0x000fe40000410000 */
[----:B------:R-:W-:Y:S02]  /*5d60*/  FFMA.FTZ R47, R19, -R230, R53 ;  /* 0x800000e6132f7223 */ /* 0x000fe40000010035 */
[----:B------:R-:W-:Y:S02]  /*5d70*/  FMUL.FTZ R128, R123, R196 ;  /* 0x000000c47b807220 */ /* 0x000fe40000410000 */
[----:B------:R-:W-:Y:S02]  /*5d80*/  FADD.FTZ R53, -R15, R226 ;  /* 0x000000e20f357221 */ /* 0x000fe40000010100 */
[----:B------:R-:W-:-:S02]  /*5d90*/  FMUL.FTZ R125, R209, R126 ;  /* 0x0000007ed17d7220 */ /* 0x000fc40000410000 */
[-C--:B------:R-:W-:Y:S02]  /*5da0*/  FFMA.FTZ R123, R228, R55.reuse, -R121 ;  /* 0x00000037e47b7223 */ /* 0x080fe40000010879 */
[----:B------:R-:W-:Y:S02]  /*5db0*/  FMUL.FTZ R55, R210, R55 ;  /* 0x00000037d2377220 */ /* 0x000fe40000410000 */
[-C--:B------:R-:W-:Y:S02]  /*5dc0*/  FFMA.FTZ R132, R53, R128.reuse, -R125 ;  /* 0x0000008035847223 */ /* 0x080fe4000001087d */
[----:B------:R-:W-:Y:S02]  /*5dd0*/  FMUL.FTZ R128, R209, R128 ;  /* 0x00000080d1807220 */ /* 0x000fe40000410000 */
[----:B------:R-:W-:Y:S02]  /*5de0*/  FFMA.FTZ R121, R51, R228, R55 ;  /* 0x000000e433797223 */ /* 0x000fe40000010037 */
[----:B------:R-:W-:-:S02]  /*5df0*/  FMUL.FTZ R55, R127, R195 ;  /* 0x000000c37f377220 */ /* 0x000fc40000410000 */
[----:B------:R-:W-:Y:S02]  /*5e00*/  FFMA.FTZ R128, R126, R53, R128 ;  /* 0x000000357e807223 */ /* 0x000fe40000010080 */
[----:B------:R-:W-:Y:S02]  /*5e10*/  FADD.FTZ R121, RZ, R121 ;  /* 0x00000079ff797221 */ /* 0x000fe40000010000 */
[----:B------:R-:W-:Y:S02]  /*5e20*/  FMUL.FTZ R127, R127, R194 ;  /* 0x000000c27f7f7220 */ /* 0x000fe40000410000 */
[----:B------:R-:W-:Y:S02]  /*5e30*/  FMUL.FTZ R129, R208, R55 ;  /* 0x00000037d0817220 */ /* 0x000fe40000410000 */
[----:B------:R-:W-:Y:S02]  /*5e40*/  FADD.FTZ R125, R121, R128 ;  /* 0x00000080797d7221 */ /* 0x000fe40000010000 */
[----:B------:R-:W-:-:S02]  /*5e50*/  FMUL.FTZ R128, R131, R120 ;  /* 0x0000007883807220 */ /* 0x000fc40000410000 */
[-C--:B------:R-:W-:Y:S02]  /*5e60*/  FFMA.FTZ R129, R130, R127.reuse, -R129 ;  /* 0x0000007f82817223 */ /* 0x080fe40000010881 */
[----:B------:R-:W-:Y:S02]  /*5e70*/  FMUL.FTZ R127, R208, R127 ;  /* 0x0000007fd07f7220 */ /* 0x000fe40000410000 */
[----:B------:R-:W-:Y:S02]  /*5e80*/  FMUL.FTZ R140, R131, R192 ;  /* 0x000000c0838c7220 */ /* 0x000fe40000410000 */
[----:B------:R-:W-:Y:S02]  /*5e90*/  FADD.FTZ R121, -R13, R224 ;  /* 0x000000e00d797221 */ /* 0x000fe40000010100 */
[----:B------:R-:W-:Y:S02]  /*5ea0*/  FMUL.FTZ R131, R207, R128 ;  /* 0x00000080cf837220 */ /* 0x000fe40000410000 */
[----:B------:R-:W-:-:S02]  /*5eb0*/  FADD.FTZ R123, RZ, R123 ;  /* 0x0000007bff7b7221 */ /* 0x000fc40000010000 */
[----:B------:R-:W-:Y:S02]  /*5ec0*/  FFMA.FTZ R138, R55, R130, R127 ;  /* 0x00000082378a7223 */ /* 0x000fe4000001007f */
[----:B------:R-:W-:Y:S02]  /*5ed0*/  FADD.FTZ R127, R96, UR5 ;  /* 0x00000005607f7e21 */ /* 0x000fe40008010000 */
[-C--:B------:R-:W-:Y:S02]  /*5ee0*/  FFMA.FTZ R144, R121, R140.reuse, -R131 ;  /* 0x0000008c79907223 */ /* 0x080fe40000010883 */
[----:B------:R-:W-:Y:S02]  /*5ef0*/  FADD.FTZ R132, R123, R132 ;  /* 0x000000847b847221 */ /* 0x000fe40000010000 */
[----:B------:R-:W-:Y:S02]  /*5f00*/  FMUL.FTZ R140, R207, R140 ;  /* 0x0000008ccf8c7220 */ /* 0x000fe40000410000 */
[----:B------:R-:W-:-:S02]  /*5f10*/  FMUL.FTZ R123, R127, R191 ;  /* 0x000000bf7f7b7220 */ /* 0x000fc40000410000 */
[----:B------:R-:W-:Y:S02]  /*5f20*/  FADD.FTZ R125, R125, R138 ;  /* 0x0000008a7d7d7221 */ /* 0x000fe40000010000 */
[----:B------:R-:W-:Y:S02]  /*5f30*/  FFMA.FTZ R140, R128, R121, R140 ;  /* 0x00000079808c7223 */ /* 0x000fe4000001008c */
[----:B------:R-:W-:Y:S02]  /*5f40*/  FADD.FTZ R222, -R12, R222 ;  /* 0x000000de0cde7221 */ /* 0x000fe40000010100 */
[----:B------:R-:W-:Y:S02]  /*5f50*/  FMUL.FTZ R127, R127, R190 ;  /* 0x000000be7f7f7220 */ /* 0x000fe40000410000 */
[----:B------:R-:W-:Y:S02]  /*5f60*/  FMUL.FTZ R131, R206, R123 ;  /* 0x0000007bce837220 */ /* 0x000fe40000410000 */
[----:B------:R-:W-:-:S02]  /*5f70*/  FADD.FTZ R125, R125, R140 ;  /* 0x0000008c7d7d7221 */ /* 0x000fc40000010000 */
[-C--:B------:R-:W-:Y:S02]  /*5f80*/  FFMA.FTZ R140, R222, R127.reuse, -R131 ;  /* 0x0000007fde8c7223 */ /* 0x080fe40000010883 */
[----:B------:R-:W-:Y:S02]  /*5f90*/  FADD.FTZ R129, R132, R129 ;  /* 0x0000008184817221 */ /* 0x000fe40000010000 */
[----:B------:R-:W-:Y:S02]  /*5fa0*/  FMUL.FTZ R127, R206, R127 ;  /* 0x0000007fce7f7220 */ /* 0x000fe40000410000 */
[----:B------:R-:W-:Y:S02]  /*5fb0*/  FMUL.FTZ R132, R137, R54 ;  /* 0x0000003689847220 */ /* 0x000fe40000410000 */
[----:B------:R-:W-:Y:S02]  /*5fc0*/  FADD.FTZ R129, R129, R144 ;  /* 0x0000009081817221 */ /* 0x000fe40000010000 */
[----:B------:R-:W-:-:S02]  /*5fd0*/  FFMA.FTZ R138, R123, R222, R127 ;  /* 0x000000de7b8a7223 */ /* 0x000fc4000001007f */
[----:B------:R-:W-:Y:S02]  /*5fe0*/  FADD.FTZ R133, -R11, R212 ;  /* 0x000000d40b857221 */ /* 0x000fe40000010100 */
[----:B------:R-:W-:Y:S02]  /*5ff0*/  FADD.FTZ R131, R98, UR5 ;  /* 0x0000000562837e21 */ /* 0x000fe40008010000 */
[----:B------:R-:W-:Y:S02]  /*6000*/  FMUL.FTZ R144, R137, R188 ;  /* 0x000000bc89907220 */ /* 0x000fe40000410000 */
[----:B------:R-:W-:Y:S02]  /*6010*/  FMUL.FTZ R127, R205, R132 ;  /* 0x00000084cd7f7220 */ /* 0x000fe40000410000 */
[----:B------:R-:W-:Y:S02]  /*6020*/  FADD.FTZ R138, R125, R138 ;  /* 0x0000008a7d8a7221 */ /* 0x000fe40000010000 */
[----:B------:R-:W-:-:S02]  /*6030*/  FMUL.FTZ R125, R131, R187 ;  /* 0x000000bb837d7220 */ /* 0x000fc40000410000 */
[-C--:B------:R-:W-:Y:S02]  /*6040*/  FFMA.FTZ R148, R133, R144.reuse, -R127 ;  /* 0x0000009085947223 */ /* 0x080fe4000001087f */
[----:B------:R-:W-:Y:S02]  /*6050*/  FMUL.FTZ R144, R205, R144 ;  /* 0x00000090cd907220 */ /* 0x000fe40000410000 */
[----:B------:R-:W-:Y:S02]  /*6060*/  FADD.FTZ R146, -R10, R213 ;  /* 0x000000d50a927221 */ /* 0x000fe40000010100 */
[----:B------:R-:W-:Y:S02]  /*6070*/  FMUL.FTZ R131, R131, R186 ;  /* 0x000000ba83837220 */ /* 0x000fe40000410000 */
[----:B------:R-:W-:Y:S02]  /*6080*/  FMUL.FTZ R137, R204, R125 ;  /* 0x0000007dcc897220 */ /* 0x000fe40000410000 */
[----:B------:R-:W-:-:S02]  /*6090*/  FFMA.FTZ R127, R132, R133, R144 ;  /* 0x00000085847f7223 */ /* 0x000fc40000010090 */
[----:B------:R-:W-:Y:S02]  /*60a0*/  FADD.FTZ R141, R99, UR5 ;  /* 0x00000005638d7e21 */ /* 0x000fe40008010000 */
[-C--:B------:R-:W-:Y:S02]  /*60b0*/  FFMA.FTZ R144, R146, R131.reuse, -R137 ;  /* 0x0000008392907223 */ /* 0x080fe40000010889 */
[----:B------:R-:W-:Y:S02]  /*60c0*/  FMUL.FTZ R131, R204, R131 ;  /* 0x00000083cc837220 */ /* 0x000fe40000410000 */
[----:B------:R-:W-:Y:S02]  /*60d0*/  FADD.FTZ R127, R138, R127 ;  /* 0x0000007f8a7f7221 */ /* 0x000fe40000010000 */
[----:B------:R-:W-:Y:S02]  /*60e0*/  FMUL.FTZ R138, R141, R52 ;  /* 0x000000348d8a7220 */ /* 0x000fe40000410000 */
[----:B------:R-:W-:-:S02]  /*60f0*/  FADD.FTZ R129, R129, R140 ;  /* 0x0000008c81817221 */ /* 0x000fc40000010000 */
[----:B------:R-:W-:Y:S02]  /*6100*/  FMUL.FTZ R142, R139, R142 ;  /* 0x0000008e8b8e7220 */ /* 0x000fe40000410000 */
[----:B------:R-:W-:Y:S02]  /*6110*/  FFMA.FTZ R47, R18, -R139, R47 ;  /* 0x8000008b122f7223 */ /* 0x000fe4000001002f */
[----:B------:R-:W-:Y:S02]  /*6120*/  FFMA.FTZ R140, R125, R146, R131 ;  /* 0x000000927d8c7223 */ /* 0x000fe40000010083 */
[----:B------:R-:W-:Y:S02]  /*6130*/  FADD.FTZ R139, -R9, R214 ;  /* 0x000000d6098b7221 */ /* 0x000fe40000010100 */
[----:B------:R-:W-:Y:S02]  /*6140*/  FMUL.FTZ R150, R141, R184 ;  /* 0x000000b88d967220 */ /* 0x000fe40000410000 */
[----:B------:R-:W-:-:S02]  /*6150*/  FMUL.FTZ R131, R203, R138 ;  /* 0x0000008acb837220 */ /* 0x000fc40000410000 */
[----:B------:R-:W-:Y:S02]  /*6160*/  FADD.FTZ R137, R92, UR5 ;  /* 0x000000055c897e21 */ /* 0x000fe40008010000 */
[----:B------:R-:W-:Y:S02]  /*6170*/  FADD.FTZ R140, R127, R140 ;  /* 0x0000008c7f8c7221 */ /* 0x000fe40000010000 */
[-C--:B------:R-:W-:Y:S02]  /*6180*/  FFMA.FTZ R152, R139, R150.reuse, -R131 ;  /* 0x000000968b987223 */ /* 0x080fe40000010883 */
[----:B------:R-:W-:Y:S02]  /*6190*/  FMUL.FTZ R127, R137, R183 ;  /* 0x000000b7897f7220 */ /* 0x000fe40000410000 */
[----:B------:R-:W-:Y:S02]  /*61a0*/  FMUL.FTZ R150, R203, R150 ;  /* 0x00000096cb967220 */ /* 0x000fe40000410000 */
[----:B------:R-:W-:-:S02]  /*61b0*/  FADD.FTZ R129, R129, R148 ;  /* 0x0000009481817221 */ /* 0x000fc40000010000 */
[----:B------:R-:W-:Y:S02]  /*61c0*/  FADD.FTZ R148, -R8, R215 ;  /* 0x000000d708947221 */ /* 0x000fe40000010100 */
[----:B------:R-:W-:Y:S02]  /*61d0*/  FMUL.FTZ R137, R137, R182 ;  /* 0x000000b689897220 */ /* 0x000fe40000410000 */
[----:B------:R-:W-:Y:S02]  /*61e0*/  FMUL.FTZ R143, R202, R127 ;  /* 0x0000007fca8f7220 */ /* 0x000fe40000410000 */
[----:B------:R-:W-:Y:S02]  /*61f0*/  FFMA.FTZ R131, R138, R139, R150 ;  /* 0x0000008b8a837223 */ /* 0x000fe40000010096 */
[----:B------:R-:W-:Y:S02]  /*6200*/  FADD.FTZ R145, R93, UR5 ;  /* 0x000000055d917e21 */ /* 0x000fe40008010000 */
[----:B------:R-:W-:-:S02]  /*6210*/  FFMA.FTZ R143, R148, R137, -R143 ;  /* 0x00000089948f7223 */ /* 0x000fc4000001088f */
[----:B------:R-:W-:Y:S02]  /*6220*/  FADD.FTZ R131, R140, R131 ;  /* 0x000000838c837221 */ /* 0x000fe40000010000 */
[----:B------:R-:W-:Y:S02]  /*6230*/  FMUL.FTZ R137, R202, R137 ;  /* 0x00000089ca897220 */ /* 0x000fe40000410000 */
[----:B------:R-:W-:Y:S02]  /*6240*/  FADD.FTZ R129, R129, R144 ;  /* 0x0000009081817221 */ /* 0x000fe40000010000 */
[C---:B------:R-:W-:Y:S02]  /*6250*/  FMUL.FTZ R140, R145.reuse, R50 ;  /* 0x00000032918c7220 */ /* 0x040fe40000410000 */
[----:B------:R-:W-:Y:S02]  /*6260*/  FMUL.FTZ R150, R145, R180 ;  /* 0x000000b491967220 */ /* 0x000fe40000410000 */
[----:B------:R-:W-:-:S02]  /*6270*/  FADD.FTZ R147, R94, UR5 ;  /* 0x000000055e937e21 */ /* 0x000fc40008010000 */
[----:B------:R-:W-:Y:S02]  /*6280*/  FFMA.FTZ R144, R127, R148, R137 ;  /* 0x000000947f907223 */ /* 0x000fe40000010089 */
[----:B------:R-:W-:Y:S02]  /*6290*/  FADD.FTZ R141, -R7, R216 ;  /* 0x000000d8078d7221 */ /* 0x000fe40000010100 */
[----:B------:R-:W-:Y:S02]  /*62a0*/  FMUL.FTZ R145, R201, R140 ;  /* 0x0000008cc9917220 */ /* 0x000fe40000410000 */
[----:B------:R-:W-:Y:S02]  /*62b0*/  FADD.FTZ R152, R129, R152 ;  /* 0x0000009881987221 */ /* 0x000fe40000010000 */
[----:B------:R-:W-:Y:S02]  /*62c0*/  FMUL.FTZ R137, R201, R150 ;  /* 0x00000096c9897220 */ /* 0x000fe40000410000 */
[----:B------:R-:W-:-:S02]  /*62d0*/  FMUL.FTZ R129, R147, R179 ;  /* 0x000000b393817220 */ /* 0x000fc40000410000 */
[----:B------:R-:W-:Y:S02]  /*62e0*/  FADD.FTZ R131, R131, R144 ;  /* 0x0000009083837221 */ /* 0x000fe40000010000 */
[----:B------:R-:W-:Y:S02]  /*62f0*/  FFMA.FTZ R154, R141, R150, -R145 ;  /* 0x000000968d9a7223 */ /* 0x000fe40000010891 */
[----:B------:R-:W-:Y:S02]  /*6300*/  FFMA.FTZ R144, R140, R141, R137 ;  /* 0x0000008d8c907223 */ /* 0x000fe40000010089 */
[----:B------:R-:W-:Y:S02]  /*6310*/  FADD.FTZ R150, -R6, R217 ;  /* 0x000000d906967221 */ /* 0x000fe40000010100 */
[----:B------:R-:W-:Y:S02]  /*6320*/  FMUL.FTZ R137, R147, R178 ;  /* 0x000000b293897220 */ /* 0x000fe40000410000 */
[----:B------:R-:W-:-:S02]  /*6330*/  FMUL.FTZ R145, R200, R129 ;  /* 0x00000081c8917220 */ /* 0x000fc40000410000 */
[----:B------:R-:W-:Y:S02]  /*6340*/  FADD.FTZ R147, R95, UR5 ;  /* 0x000000055f937e21 */ /* 0x000fe40008010000 */
[-C--:B------:R-:W-:Y:S02]  /*6350*/  FFMA.FTZ R145, R150, R137.reuse, -R145 ;  /* 0x0000008996917223 */ /* 0x080fe40000010891 */
[----:B------:R-:W-:Y:S02]  /*6360*/  FMUL.FTZ R137, R200, R137 ;  /* 0x00000089c8897220 */ /* 0x000fe40000410000 */
[----:B------:R-:W-:Y:S02]  /*6370*/  FADD.FTZ R143, R152, R143 ;  /* 0x0000008f988f7221 */ /* 0x000fe40000010000 */
[----:B------:R-:W-:Y:S02]  /*6380*/  FADD.FTZ R131, R131, R144 ;  /* 0x0000009083837221 */ /* 0x000fe40000010000 */
[----:B------:R-:W-:-:S02]  /*6390*/  FMUL.FTZ R144, R147, R48 ;  /* 0x0000003093907220 */ /* 0x000fc40000410000 */
[----:B------:R-:W-:Y:S02]  /*63a0*/  FFMA.FTZ R152, R129, R150, R137 ;  /* 0x0000009681987223 */ /* 0x000fe40000010089 */
[----:B------:R-:W-:Y:S02]  /*63b0*/  FADD.FTZ R160, R88, UR5 ;  /* 0x0000000558a07e21 */ /* 0x000fe40008010000 */
[----:B------:R-:W-:Y:S02]  /*63c0*/  FADD.FTZ R154, R143, R154 ;  /* 0x0000009a8f9a7221 */ /* 0x000fe40000010000 */
[----:B------:R-:W-:Y:S02]  /*63d0*/  FMUL.FTZ R156, R147, R176 ;  /* 0x000000b0939c7220 */ /* 0x000fe40000410000 */
[----:B------:R-:W-:Y:S02]  /*63e0*/  FADD.FTZ R143, -R5, R218 ;  /* 0x000000da058f7221 */ /* 0x000fe40000010100 */
[----:B------:R-:W-:-:S02]  /*63f0*/  FMUL.FTZ R147, R211, R144 ;  /* 0x00000090d3937220 */ /* 0x000fc40000410000 */
[----:B------:R-:W-:Y:S02]  /*6400*/  FADD.FTZ R137, R131, R152 ;  /* 0x0000009883897221 */ /* 0x000fe40000010000 */
[----:B------:R-:W-:Y:S02]  /*6410*/  FMUL.FTZ R131, R160, R175 ;  /* 0x000000afa0837220 */ /* 0x000fe40000410000 */
[----:B------:R-:W-:Y:S02]  /*6420*/  FMUL.FTZ R151, R174, UR15 ;  /* 0x0000000fae977c20 */ /* 0x000fe40008410000 */
[----:B------:R-:W-:Y:S02]  /*6430*/  FFMA.FTZ R158, R143, R156, -R147 ;  /* 0x0000009c8f9e7223 */ /* 0x000fe40000010893 */
[----:B------:R-:W-:Y:S02]  /*6440*/  FADD.FTZ R152, -R4, R219 ;  /* 0x000000db04987221 */ /* 0x000fe40000010100 */
[----:B------:R-:W-:-:S02]  /*6450*/  FMUL.FTZ R147, R160, R171 ;  /* 0x000000aba0937220 */ /* 0x000fc40000410000 */
[----:B------:R-:W-:Y:S02]  /*6460*/  FMUL.FTZ R149, R220, R131 ;  /* 0x00000083dc957220 */ /* 0x000fe40000410000 */
[----:B------:R-:W-:Y:S02]  /*6470*/  FMUL.FTZ R156, R211, R156 ;  /* 0x0000009cd39c7220 */ /* 0x000fe40000410000 */
[----:B------:R-:W-:Y:S02]  /*6480*/  FADD.FTZ R145, R154, R145 ;  /* 0x000000919a917221 */ /* 0x000fe40000010000 */
[----:B------:R-:W-:Y:S02]  /*6490*/  FFMA.FTZ R151, R170, UR14, R151 ;  /* 0x0000000eaa977c23 */ /* 0x000fe40008010097 */
[----:B------:R-:W-:Y:S02]  /*64a0*/  FFMA.FTZ R153, R124, R227, R45 ;  /* 0x000000e37c997223 */ /* 0x000fe4000001002d */
[----:B------:R-:W-:-:S02]  /*64b0*/  FADD.FTZ R45, R89, UR5 ;  /* 0x00000005592d7e21 */ /* 0x000fc40008010000 */
[----:B------:R-:W-:Y:S02]  /*64c0*/  FFMA.FTZ R160, R152, R147, -R149 ;  /* 0x0000009398a07223 */ /* 0x000fe40000010895 */
[----:B------:R-:W-:Y:S02]  /*64d0*/  FFMA.FTZ R156, R144, R143, R156 ;  /* 0x0000008f909c7223 */ /* 0x000fe4000001009c */
[----:B------:R-:W-:Y:S02]  /*64e0*/  FMUL.FTZ R147, R220, R147 ;  /* 0x00000093dc937220 */ /* 0x000fe40000410000 */
[----:B------:R-:W-:Y:S02]  /*64f0*/  FADD.FTZ R145, R145, R158 ;  /* 0x0000009e91917221 */ /* 0x000fe40000010000 */
[----:B------:R-:W-:Y:S02]  /*6500*/  FFMA.FTZ R151, R151, R227, R142 ;  /* 0x000000e397977223 */ /* 0x000fe4000001008e */
[----:B------:R-:W-:-:S02]  /*6510*/  FMUL.FTZ R142, R45, R166 ;  /* 0x000000a62d8e7220 */ /* 0x000fc40000410000 */
[----:B------:R-:W-:Y:S02]  /*6520*/  FADD.FTZ R137, R137, R156 ;  /* 0x0000009c89897221 */ /* 0x000fe40000010000 */
[----:B------:R-:W-:Y:S02]  /*6530*/  FFMA.FTZ R154, R131, R152, R147 ;  /* 0x00000098839a7223 */ /* 0x000fe40000010093 */
[----:B------:R-:W-:Y:S02]  /*6540*/  FADD.FTZ R145, R145, R160 ;  /* 0x000000a091917221 */ /* 0x000fe40000010000 */
[----:B------:R-:W-:Y:S02]  /*6550*/  FADD.FTZ R158, R90, UR5 ;  /* 0x000000055a9e7e21 */ /* 0x000fe40008010000 */
[----:B------:R-:W-:Y:S02]  /*6560*/  FMUL.FTZ R156, R45, R172 ;  /* 0x000000ac2d9c7220 */ /* 0x000fe40000410000 */
[----:B------:R-:W-:-:S02]  /*6570*/  FADD.FTZ R221, -R3, R221 ;  /* 0x000000dd03dd7221 */ /* 0x000fc40000010100 */
[----:B------:R-:W-:Y:S02]  /*6580*/  FMUL.FTZ R45, R223, R142 ;  /* 0x0000008edf2d7220 */ /* 0x000fe40000410000 */
[----:B------:R-:W-:Y:S02]  /*6590*/  FMUL.FTZ R160, R49, UR15 ;  /* 0x0000000f31a07c20 */ /* 0x000fe40008410000 */
[----:B------:R-:W-:Y:S02]  /*65a0*/  FADD.FTZ R154, R137, R154 ;  /* 0x0000009a899a7221 */ /* 0x000fe40000010000 */
[C---:B------:R-:W-:Y:S02]  /*65b0*/  FMUL.FTZ R137, R158.reuse, R49 ;  /* 0x000000319e897220 */ /* 0x040fe40000410000 */
[----:B------:R-:W-:Y:S02]  /*65c0*/  FMUL.FTZ R149, R158, R173 ;  /* 0x000000ad9e957220 */ /* 0x000fe40000410000 */
[----:B------:R-:W-:-:S02]  /*65d0*/  FFMA.FTZ R158, R221, R156, -R45 ;  /* 0x0000009cdd9e7223 */ /* 0x000fc4000001082d */
[----:B------:R-:W-:Y:S02]  /*65e0*/  FFMA.FTZ R147, R173, UR14, -R160 ;  /* 0x0000000ead937c23 */ /* 0x000fe400080108a0 */
[----:B------:R-:W-:Y:S02]  /*65f0*/  FMUL.FTZ R156, R223, R156 ;  /* 0x0000009cdf9c7220 */ /* 0x000fe40000410000 */
[C---:B------:R-:W-:Y:S02]  /*6600*/  FMUL.FTZ R162, R230.reuse, R137 ;  /* 0x00000089e6a27220 */ /* 0x040fe40000410000 */
[----:B------:R-:W-:Y:S02]  /*6610*/  FMUL.FTZ R147, R230, R147 ;  /* 0x00000093e6937220 */ /* 0x000fe40000410000 */
[----:B------:R-:W-:Y:S02]  /*6620*/  FADD.FTZ R229, -R2, R229 ;  /* 0x000000e502e57221 */ /* 0x000fe40000010100 */
[----:B------:R-:W-:-:S02]  /*6630*/  FFMA.FTZ R45, R142, R221, R156 ;  /* 0x000000dd8e2d7223 */ /* 0x000fc4000001009c */
[-C--:B------:R-:W-:Y:S02]  /*6640*/  FMUL.FTZ R230, R230, R149.reuse ;  /* 0x00000095e6e67220 */ /* 0x080fe40000410000 */
[----:B------:R-:W-:Y:S02]  /*6650*/  FFMA.FTZ R162, R229, R149, -R162 ;  /* 0x00000095e5a27223 */ /* 0x000fe400000108a2 */
[----:B------:R-:W-:Y:S02]  /*6660*/  FADD.FTZ R45, R154, R45 ;  /* 0x0000002d9a2d7221 */ /* 0x000fe40000010000 */
[----:B------:R-:W-:Y:S02]  /*6670*/  FADD.FTZ R145, R145, R158 ;  /* 0x0000009e91917221 */ /* 0x000fe40000010000 */
[----:B------:R-:W-:Y:S01]  /*6680*/  FFMA.FTZ R230, R137, R229, R230 ;  /* 0x000000e589e67223 */ /* 0x000fe200000100e6 */
[----:B------:R-:W1:Y:S01]  /*6690*/  SHFL.DOWN PT, R158, R47, 0x1, 0x1f ;  /* 0x08201f002f9e7f89 */ /* 0x000e6200000e0000 */
[----:B------:R-:W-:-:S02]  /*66a0*/  FADD.FTZ R145, R145, R162 ;  /* 0x000000a291917221 */ /* 0x000fc40000010000 */
[----:B------:R-:W-:Y:S02]  /*66b0*/  FADD.FTZ R230, R45, R230 ;  /* 0x000000e62de67221 */ /* 0x000fe40000010000 */
[----:B------:R-:W-:Y:S02]  /*66c0*/  FMUL.FTZ R45, R166, UR15 ;  /* 0x0000000fa62d7c20 */ /* 0x000fe40008410000 */
[----:B------:R-:W-:Y:S02]  /*66d0*/  FADD.FTZ R149, R145, R44 ;  /* 0x0000002c91957221 */ /* 0x000fe40000010000 */
[----:B------:R-:W-:Y:S02]  /*66e0*/  FADD.FTZ R153, R230, R153 ;  /* 0x00000099e6997221 */ /* 0x000fe40000010000 */
[----:B------:R-:W-:Y:S01]  /*66f0*/  FFMA.FTZ R170, R107, R170, R151 ;  /* 0x000000aa6baa7223 */ /* 0x000fe20000010097 */
[----:B------:R-:W2:Y:S01]  /*6700*/  SHFL.DOWN PT, R156, R149, 0x1, 0x1f ;  /* 0x08201f00959c7f89 */ /* 0x000ea200000e0000 */
[----:B------:R-:W-:-:S02]  /*6710*/  FFMA.FTZ R154, R172, UR14, -R45 ;  /* 0x0000000eac9a7c23 */ /* 0x000fc4000801082d */
[----:B------:R-:W-:Y:S01]  /*6720*/  FMUL.FTZ R45, R172, UR15 ;  /* 0x0000000fac2d7c20 */ /* 0x000fe20008410000 */
[----:B------:R-:W3:Y:S01]  /*6730*/  SHFL.DOWN PT, R151, R153, 0x1, 0x1f ;  /* 0x08201f0099977f89 */ /* 0x000ee200000e0000 */
[----:B------:R-:W-:Y:S02]  /*6740*/  FMUL.FTZ R44, R175, UR15 ;  /* 0x0000000faf2c7c20 */ /* 0x000fe40008410000 */
[----:B------:R-:W-:Y:S02]  /*6750*/  FFMA.FTZ R145, R166, UR14, R45 ;  /* 0x0000000ea6917c23 */ /* 0x000fe4000801002d */
[----:B------:R-:W-:Y:S02]  /*6760*/  FFMA.FTZ R45, R171, UR14, -R44 ;  /* 0x0000000eab2d7c23 */ /* 0x000fe4000801082c */
[----:B------:R-:W-:Y:S02]  /*6770*/  FMUL.FTZ R154, R223, R154 ;  /* 0x0000009adf9a7220 */ /* 0x000fe40000410000 */
[----:B------:R-:W-:-:S02]  /*6780*/  FMUL.FTZ R44, R171, UR15 ;  /* 0x0000000fab2c7c20 */ /* 0x000fc40008410000 */
[----:B------:R-:W-:Y:S02]  /*6790*/  FMUL.FTZ R220, R220, R45 ;  /* 0x0000002ddcdc7220 */ /* 0x000fe40000410000 */
[----:B------:R-:W-:Y:S02]  /*67a0*/  FMUL.FTZ R45, R48, UR15 ;  /* 0x0000000f302d7c20 */ /* 0x000fe40008410000 */
[----:B------:R-:W-:Y:S02]  /*67b0*/  FFMA.FTZ R154, R145, R221, R154 ;  /* 0x000000dd919a7223 */ /* 0x000fe4000001009a */
[----:B------:R-:W-:Y:S02]  /*67c0*/  FFMA.FTZ R145, R175, UR14, R44 ;  /* 0x0000000eaf917c23 */ /* 0x000fe4000801002c */
[----:B------:R-:W-:Y:S01]  /*67d0*/  FFMA.FTZ R44, R176, UR14, -R45 ;  /* 0x0000000eb02c7c23 */ /* 0x000fe2000801082d */
[----:B------:R-:W-:Y:S01]  /*67e0*/  MOV R45, R149 ;  /* 0x00000095002d7202 */ /* 0x000fe20000000f00 */
[----:B0-----:R-:W-:-:S02]  /*67f0*/  @!P0 FADD.FTZ R46, R46, R155 ;  /* 0x0000009b2e2e8221 */ /* 0x001fc40000010000 */
[----:B------:R-:W-:Y:S01]  /*6800*/  FMUL.FTZ R211, R211, R44 ;  /* 0x0000002cd3d37220 */ /* 0x000fe20000410000 */
[----:B------:R-:W-:Y:S01]  /*6810*/  MOV R44, R153 ;  /* 0x00000099002c7202 */ /* 0x000fe20000000f00 */
[----:B-1----:R-:W-:Y:S01]  /*6820*/  @!P0 FADD.FTZ R47, R47, R158 ;  /* 0x0000009e2f2f8221 */ /* 0x002fe20000010000 */
[----:B------:R-:W0:Y:S01]  /*6830*/  SHFL.DOWN PT, R153, R46, 0x2, 0x1f ;  /* 0x08401f002e997f89 */ /* 0x000e2200000e0000 */
[----:B--2---:R-:W-:Y:S02]  /*6840*/  @!P0 FADD.FTZ R45, R45, R156 ;  /* 0x0000009c2d2d8221 */ /* 0x004fe40000010000 */
[----:B---3--:R-:W-:Y:S01]  /*6850*/  @!P0 FADD.FTZ R44, R44, R151 ;  /* 0x000000972c2c8221 */ /* 0x008fe20000010000 */
[----:B------:R-:W1:Y:S01]  /*6860*/  SHFL.DOWN PT, R156, R47, 0x2, 0x1f ;  /* 0x08401f002f9c7f89 */ /* 0x000e6200000e0000 */
[----:B------:R-:W-:Y:S01]  /*6870*/  FFMA.FTZ R166, R105, R166, R154 ;  /* 0x000000a669a67223 */ /* 0x000fe2000001009a */
[----:B------:R-:W-:Y:S01]  /*6880*/  ISETP.GT.AND P0, PT, R40, 0x1d, PT ;  /* 0x0000001d2800780c */ /* 0x000fe20003f04270 */
[----:B------:R-:W-:Y:S01]  /*6890*/  FFMA.FTZ R220, R145, R152, R220 ;  /* 0x0000009891dc7223 */ /* 0x000fe200000100dc */
[----:B------:R-:W2:Y:S01]  /*68a0*/  SHFL.DOWN PT, R154, R45, 0x2, 0x1f ;  /* 0x08401f002d9a7f89 */ /* 0x000ea200000e0000 */
[----:B------:R-:W-:-:S02]  /*68b0*/  FMUL.FTZ R145, R176, UR15 ;  /* 0x0000000fb0917c20 */ /* 0x000fc40008410000 */
[----:B------:R-:W-:Y:S01]  /*68c0*/  FMUL.FTZ R160, R173, UR15 ;  /* 0x0000000fada07c20 */ /* 0x000fe20008410000 */
[----:B------:R-:W3:Y:S01]  /*68d0*/  SHFL.DOWN PT, R149, R44, 0x2, 0x1f ;  /* 0x08401f002c957f89 */ /* 0x000ee200000e0000 */
[----:B------:R-:W-:Y:S02]  /*68e0*/  FFMA.FTZ R152, R48, UR14, R145 ;  /* 0x0000000e30987c23 */ /* 0x000fe40008010091 */
[----:B------:R-:W-:Y:S02]  /*68f0*/  FMUL.FTZ R145, R179, UR15 ;  /* 0x0000000fb3917c20 */ /* 0x000fe40008410000 */
[----:B------:R-:W-:Y:S02]  /*6900*/  FFMA.FTZ R152, R152, R143, R211 ;  /* 0x0000008f98987223 */ /* 0x000fe400000100d3 */
[----:B------:R-:W-:Y:S02]  /*6910*/  FFMA.FTZ R145, R178, UR14, -R145 ;  /* 0x0000000eb2917c23 */ /* 0x000fe40008010891 */
[----:B------:R-:W-:-:S02]  /*6920*/  FMUL.FTZ R143, R50, UR15 ;  /* 0x0000000f328f7c20 */ /* 0x000fc40008410000 */
[----:B------:R-:W-:Y:S02]  /*6930*/  FFMA.FTZ R48, R111, R48, R152 ;  /* 0x000000306f307223 */ /* 0x000fe40000010098 */
[----:B------:R-:W-:Y:S02]  /*6940*/  FMUL.FTZ R200, R200, R145 ;  /* 0x00000091c8c87220 */ /* 0x000fe40000410000 */
[C---:B------:R-:W-:Y:S02]  /*6950*/  FFMA.FTZ R152, R180.reuse, UR14, -R143 ;  /* 0x0000000eb4987c23 */ /* 0x040fe4000801088f */
[----:B------:R-:W-:Y:S02]  /*6960*/  FMUL.FTZ R145, R180, UR15 ;  /* 0x0000000fb4917c20 */ /* 0x000fe40008410000 */
        /* <DEDUP_REMOVED lines=9> */
[----:B------:R-:W-:Y:S01]  /*6a00*/  FFMA.FTZ R160, R49, UR14, R160 ;  /* 0x0000000e31a07c23 */ /* 0x000fe200080100a0 */
[----:B------:R-:W2:Y:S01]  /*6a10*/  SHFL.DOWN PT, R154, R45, 0x4, 0x1f ;  /* 0x08801f002d9a7f89 */ /* 0x000ea200000e0000 */
[----:B------:R-:W-:-:S02]  /*6a20*/  FMUL.FTZ R178, R178, UR15 ;  /* 0x0000000fb2b27c20 */ /* 0x000fc40008410000 */
[----:B------:R-:W-:Y:S01]  /*6a30*/  FFMA.FTZ R147, R160, R229, R147 ;  /* 0x000000e5a0937223 */ /* 0x000fe20000010093 */
[----:B------:R-:W3:Y:S01]  /*6a40*/  SHFL.DOWN PT, R145, R44, 0x4, 0x1f ;  /* 0x08801f002c917f89 */ /* 0x000ee200000e0000 */
[----:B------:R-:W-:Y:S02]  /*6a50*/  FFMA.FTZ R152, R152, R141, R201 ;  /* 0x0000008d98987223 */ /* 0x000fe400000100c9 */
[----:B------:R-:W-:Y:S02]  /*6a60*/  FFMA.FTZ R49, R106, R49, R147 ;  /* 0x000000316a317223 */ /* 0x000fe40000010093 */
[----:B------:R-:W-:Y:S02]  /*6a70*/  FFMA.FTZ R147, R179, UR14, R178 ;  /* 0x0000000eb3937c23 */ /* 0x000fe400080100b2 */
[----:B------:R-:W-:Y:S02]  /*6a80*/  FMUL.FTZ R141, R52, UR15 ;  /* 0x0000000f348d7c20 */ /* 0x000fe40008410000 */
[----:B------:R-:W-:-:S02]  /*6a90*/  FFMA.FTZ R147, R147, R150, R200 ;  /* 0x0000009693937223 */ /* 0x000fc400000100c8 */
[----:B------:R-:W-:Y:S02]  /*6aa0*/  FMUL.FTZ R143, R183, UR15 ;  /* 0x0000000fb78f7c20 */ /* 0x000fe40008410000 */
[C---:B------:R-:W-:Y:S02]  /*6ab0*/  FFMA.FTZ R150, R184.reuse, UR14, -R141 ;  /* 0x0000000eb8967c23 */ /* 0x040fe4000801088d */
[----:B------:R-:W-:Y:S02]  /*6ac0*/  FMUL.FTZ R141, R184, UR15 ;  /* 0x0000000fb88d7c20 */ /* 0x000fe40008410000 */
[C---:B------:R-:W-:Y:S02]  /*6ad0*/  FFMA.FTZ R143, R182.reuse, UR14, -R143 ;  /* 0x0000000eb68f7c23 */ /* 0x040fe4000801088f */
[----:B------:R-:W-:Y:S02]  /*6ae0*/  FMUL.FTZ R203, R203, R150 ;  /* 0x00000096cbcb7220 */ /* 0x000fe40000410000 */
[----:B------:R-:W-:-:S02]  /*6af0*/  FMUL.FTZ R182, R182, UR15 ;  /* 0x0000000fb6b67c20 */ /* 0x000fc40008410000 */
[----:B------:R-:W-:Y:S02]  /*6b00*/  FFMA.FTZ R150, R52, UR14, R141 ;  /* 0x0000000e34967c23 */ /* 0x000fe4000801008d */
[----:B------:R-:W-:Y:S02]  /*6b10*/  FMUL.FTZ R202, R202, R143 ;  /* 0x0000008fcaca7220 */ /* 0x000fe40000410000 */
[----:B------:R-:W-:Y:S02]  /*6b20*/  FFMA.FTZ R143, R183, UR14, R182 ;  /* 0x0000000eb78f7c23 */ /* 0x000fe400080100b6 */
[----:B------:R-:W-:Y:S02]  /*6b30*/  FFMA.FTZ R150, R150, R139, R203 ;  /* 0x0000008b96967223 */ /* 0x000fe400000100cb */
[----:B0-----:R-:W-:Y:S02]  /*6b40*/  @!P0 FADD.FTZ R46, R46, R151 ;  /* 0x000000972e2e8221 */ /* 0x001fe40000010000 */
[----:B-1----:R-:W-:-:S02]  /*6b50*/  @!P0 FADD.FTZ R47, R47, R156 ;  /* 0x0000009c2f2f8221 */ /* 0x002fc40000010000 */
[----:B--2---:R-:W-:Y:S01]  /*6b60*/  @!P0 FADD.FTZ R45, R45, R154 ;  /* 0x0000009a2d2d8221 */ /* 0x004fe20000010000 */
[----:B------:R-:W0:Y:S01]  /*6b70*/  SHFL.DOWN PT, R149, R46, 0x8, 0x1f ;  /* 0x09001f002e957f89 */ /* 0x000e2200000e0000 */
[----:B---3--:R-:W-:Y:S01]  /*6b80*/  @!P0 FADD.FTZ R44, R44, R145 ;  /* 0x000000912c2c8221 */ /* 0x008fe20000010000 */
[----:B------:R-:W-:Y:S01]  /*6b90*/  ISETP.GT.AND P0, PT, R40, 0x17, PT ;  /* 0x000000172800780c */ /* 0x000fe20003f04270 */
[----:B------:R-:W-:Y:S02]  /*6ba0*/  FFMA.FTZ R143, R143, R148, R202 ;  /* 0x000000948f8f7223 */ /* 0x000fe400000100ca */
[----:B------:R-:W-:Y:S01]  /*6bb0*/  FFMA.FTZ R150, R115, R52, R150 ;  /* 0x0000003473967223 */ /* 0x000fe20000010096 */
[----:B------:R-:W1:Y:S01]  /*6bc0*/  SHFL.DOWN PT, R148, R47, 0x8, 0x1f ;  /* 0x09001f002f947f89 */ /* 0x000e6200000e0000 */
[----:B------:R-:W-:Y:S02]  /*6bd0*/  FMUL.FTZ R139, R191, UR15 ;  /* 0x0000000fbf8b7c20 */ /* 0x000fe40008410000 */
[----:B------:R-:W-:Y:S01]  /*6be0*/  FFMA.FTZ R183, R108, R183, R143 ;  /* 0x000000b76cb77223 */ /* 0x000fe2000001008f */
[----:B------:R-:W2:Y:S01]  /*6bf0*/  SHFL.DOWN PT, R52, R45, 0x8, 0x1f ;  /* 0x09001f002d347f89 */ /* 0x000ea200000e0000 */
[----:B------:R-:W-:-:S02]  /*6c00*/  FMUL.FTZ R143, R187, UR15 ;  /* 0x0000000fbb8f7c20 */ /* 0x000fc40008410000 */
[----:B------:R-:W-:Y:S01]  /*6c10*/  FMUL.FTZ R141, R54, UR15 ;  /* 0x0000000f368d7c20 */ /* 0x000fe20008410000 */
[----:B------:R-:W3:Y:S01]  /*6c20*/  SHFL.DOWN PT, R145, R44, 0x8, 0x1f ;  /* 0x09001f002c917f89 */ /* 0x000ee200000e0000 */
[----:B------:R-:W-:Y:S02]  /*6c30*/  FFMA.FTZ R139, R190, UR14, -R139 ;  /* 0x0000000ebe8b7c23 */ /* 0x000fe4000801088b */
[C---:B------:R-:W-:Y:S02]  /*6c40*/  FFMA.FTZ R143, R186.reuse, UR14, -R143 ;  /* 0x0000000eba8f7c23 */ /* 0x040fe4000801088f */
[----:B------:R-:W-:Y:S02]  /*6c50*/  FFMA.FTZ R152, R109, R50, R152 ;  /* 0x000000326d987223 */ /* 0x000fe40000010098 */
[----:B------:R-:W-:Y:S02]  /*6c60*/  FMUL.FTZ R186, R186, UR15 ;  /* 0x0000000fbaba7c20 */ /* 0x000fe40008410000 */
[----:B------:R-:W-:-:S02]  /*6c70*/  FFMA.FTZ R50, R188, UR14, -R141 ;  /* 0x0000000ebc327c23 */ /* 0x000fc4000801088d */
[----:B------:R-:W-:Y:S02]  /*6c80*/  FMUL.FTZ R206, R206, R139 ;  /* 0x0000008bcece7220 */ /* 0x000fe40000410000 */
[----:B------:R-:W-:Y:S02]  /*6c90*/  FMUL.FTZ R139, R188, UR15 ;  /* 0x0000000fbc8b7c20 */ /* 0x000fe40008410000 */
[----:B------:R-:W-:Y:S02]  /*6ca0*/  FMUL.FTZ R190, R190, UR15 ;  /* 0x0000000fbebe7c20 */ /* 0x000fe40008410000 */
[----:B------:R-:W-:Y:S02]  /*6cb0*/  FMUL.FTZ R204, R204, R143 ;  /* 0x0000008fcccc7220 */ /* 0x000fe40000410000 */
[----:B------:R-:W-:Y:S02]  /*6cc0*/  FFMA.FTZ R143, R187, UR14, R186 ;  /* 0x0000000ebb8f7c23 */ /* 0x000fe400080100ba */
[----:B0-----:R-:W-:-:S02]  /*6cd0*/  @!P0 FADD.FTZ R46, R46, R149 ;  /* 0x000000952e2e8221 */ /* 0x001fc40000010000 */
[----:B-1----:R-:W-:Y:S02]  /*6ce0*/  @!P0 FADD.FTZ R47, R47, R148 ;  /* 0x000000942f2f8221 */ /* 0x002fe40000010000 */
        /* <DEDUP_REMOVED lines=8> */
[----:B------:R-:W-:Y:S01]  /*6d70*/  SHFL.DOWN PT, R145, R44, 0x10, 0x1f ;  /* 0x0a001f002c917f89 */ /* 0x000fe200000e0000 */
[----:B------:R-:W-:-:S02]  /*6d80*/  FFMA.FTZ R143, R143, R146, R204 ;  /* 0x000000928f8f7223 */ /* 0x000fc400000100cc */
[----:B------:R-:W-:Y:S01]  /*6d90*/  FFMA.FTZ R205, R50, R133, R205 ;  /* 0x0000008532cd7223 */ /* 0x000fe200000100cd */
[----:B------:R-:W2:Y:S01]  /*6da0*/  SHFL.DOWN PT, R146, R45, 0x10, 0x1f ;  /* 0x0a001f002d927f89 */ /* 0x000ea200000e0000 */
[----:B------:R-:W-:Y:S02]  /*6db0*/  FFMA.FTZ R141, R141, R222, R206 ;  /* 0x000000de8d8d7223 */ /* 0x000fe400000100ce */
[----:B------:R-:W-:Y:S02]  /*6dc0*/  FMUL.FTZ R133, R195, UR15 ;  /* 0x0000000fc3857c20 */ /* 0x000fe40008410000 */
[----:B------:R-:W-:Y:S02]  /*6dd0*/  FFMA.FTZ R191, R112, R191, R141 ;  /* 0x000000bf70bf7223 */ /* 0x000fe4000001008d */
[----:B------:R-:W-:Y:S02]  /*6de0*/  FMUL.FTZ R139, R120, UR15 ;  /* 0x0000000f788b7c20 */ /* 0x000fe40008410000 */
[----:B------:R-:W-:-:S02]  /*6df0*/  FFMA.FTZ R141, R194, UR14, -R133 ;  /* 0x0000000ec28d7c23 */ /* 0x000fc40008010885 */
[----:B------:R-:W-:Y:S02]  /*6e00*/  FMUL.FTZ R133, R199, UR15 ;  /* 0x0000000fc7857c20 */ /* 0x000fe40008410000 */
[----:B------:R-:W-:Y:S02]  /*6e10*/  FFMA.FTZ R50, R192, UR14, -R139 ;  /* 0x0000000ec0327c23 */ /* 0x000fe4000801088b */
[----:B------:R-:W-:Y:S02]  /*6e20*/  FMUL.FTZ R139, R122, UR15 ;  /* 0x0000000f7a8b7c20 */ /* 0x000fe40008410000 */
[----:B------:R-:W-:Y:S02]  /*6e30*/  FFMA.FTZ R133, R198, UR14, -R133 ;  /* 0x0000000ec6857c23 */ /* 0x000fe40008010885 */
[----:B------:R-:W-:Y:S02]  /*6e40*/  FMUL.FTZ R207, R207, R50 ;  /* 0x00000032cfcf7220 */ /* 0x000fe40000410000 */
[----:B------:R-:W-:-:S02]  /*6e50*/  FFMA.FTZ R50, R196, UR14, -R139 ;  /* 0x0000000ec4327c23 */ /* 0x000fc4000801088b */
[----:B------:R-:W-:Y:S02]  /*6e60*/  FMUL.FTZ R210, R210, R133 ;  /* 0x00000085d2d27220 */ /* 0x000fe40000410000 */
[----:B------:R-:W-:Y:S02]  /*6e70*/  FMUL.FTZ R139, R192, UR15 ;  /* 0x0000000fc08b7c20 */ /* 0x000fe40008410000 */
[----:B------:R-:W-:Y:S02]  /*6e80*/  FMUL.FTZ R133, R196, UR15 ;  /* 0x0000000fc4857c20 */ /* 0x000fe40008410000 */
[----:B------:R-:W-:Y:S02]  /*6e90*/  FMUL.FTZ R194, R194, UR15 ;  /* 0x0000000fc2c27c20 */ /* 0x000fe40008410000 */
[----:B------:R-:W-:Y:S02]  /*6ea0*/  FMUL.FTZ R198, R198, UR15 ;  /* 0x0000000fc6c67c20 */ /* 0x000fe40008410000 */
[----:B------:R-:W-:-:S02]  /*6eb0*/  FMUL.FTZ R209, R209, R50 ;  /* 0x00000032d1d17220 */ /* 0x000fc40000410000 */
[----:B------:R-:W-:Y:S02]  /*6ec0*/  FFMA.FTZ R52, R120, UR14, R139 ;  /* 0x0000000e78347c23 */ /* 0x000fe4000801008b */
[----:B------:R-:W-:Y:S02]  /*6ed0*/  FFMA.FTZ R50, R122, UR14, R133 ;  /* 0x0000000e7a327c23 */ /* 0x000fe40008010085 */
[----:B------:R-:W-:Y:S02]  /*6ee0*/  FMUL.FTZ R141, R208, R141 ;  /* 0x0000008dd08d7220 */ /* 0x000fe40000410000 */
[----:B------:R-:W-:Y:S02]  /*6ef0*/  FFMA.FTZ R139, R195, UR14, R194 ;  /* 0x0000000ec38b7c23 */ /* 0x000fe400080100c2 */
[----:B------:R-:W-:Y:S02]  /*6f00*/  FFMA.FTZ R133, R199, UR14, R198 ;  /* 0x0000000ec7857c23 */ /* 0x000fe400080100c6 */
[----:B0-----:R-:W-:-:S02]  /*6f10*/  @!P0 FADD.FTZ R46, R46, R149 ;  /* 0x000000952e2e8221 */ /* 0x001fc40000010000 */
[----:B-1----:R-:W-:Y:S02]  /*6f20*/  @!P0 FADD.FTZ R47, R47, R148 ;  /* 0x000000942f2f8221 */ /* 0x002fe40000010000 */
[----:B--2---:R-:W-:Y:S02]  /*6f30*/  @!P0 FADD.FTZ R45, R45, R146 ;  /* 0x000000922d2d8221 */ /* 0x004fe40000010000 */
        /* <DEDUP_REMOVED lines=73> */
.L_x_2111:
[----:B0-----:R-:W-:Y:S05]  /*73d0*/  BSYNC B0 ;  /* 0x0000000000007941 */ /* 0x001fea0003800000 */
.L_x_2110:
[----:B------:R-:W-:-:S04]  /*73e0*/  IADD3 R17, R17, 0x1, RZ ;  /* 0x0000000111117810 */ /* 0x000fc80007ffe0ff */
[----:B------:R-:W-:-:S13]  /*73f0*/  ISETP.GE.AND P0, PT, R17, c[0x0][0x16c], PT ;  /* 0x00005b0011007a0c */ /* 0x000fda0003f06270 */
[----:B------:R-:W-:Y:S01]  /*7400*/  @P0 CALL.REL.NOINC `(.L_x_2075) ;  /* 0x0000001000000944 */ /* 0x000fe20003c00000 */
[----:B------:R-:W-:Y:S05]  /*7410*/  BRA `(.L_x_2112) ;  /* 0xffff9b7000007947 */ /* 0x000fea000383ffff */
.L_x_2075:
[----:B------:R-:W-:Y:S01]  /*7420*/  BAR.SYNC.DEFER_BLOCKING 0x0 ;  /* 0x0000000000007b1d */ /* 0x000fe20000010000 */
[----:B------:R-:W-:Y:S01]  /*7430*/  LEA R8, R40, R37, 0x2 ;  /* 0x0000002528087211 */ /* 0x000fe200078e10ff */
[----:B------:R-:W-:Y:S01]  /*7440*/  IMAD R3, R43, c[0x0][0x2d8], RZ ;  /* 0x0000b6002b037a24 */ /* 0x000fe200078e02ff */
[----:B------:R-:W-:Y:S01]  /*7450*/  IADD3 R10, R38, -0x1, RZ ;  /* 0xffffffff260a7810 */ /* 0x000fe20007ffe0ff */
[----:B------:R-:W-:Y:S01]  /*7460*/  FADD.FTZ R0, R39, R72 ;  /* 0x0000004827007221 */ /* 0x000fe20000010000 */
[----:B------:R-:W-:Y:S01]  /*7470*/  UIADD3 UR8, UP0, UR8, -0x2000, URZ ;  /* 0xffffe00008087890 */ /* 0x000fe2000ff1e03f */
[----:B------:R-:W-:Y:S01]  /*7480*/  IMAD R7, R134, c[0x0][0x2dc], R3 ;  /* 0x0000b70086077a24 */ /* 0x000fe200078e0203 */
[----:B------:R-:W-:Y:S01]  /*7490*/  SHF.L.U32 R4, R10, 0xb, RZ ;  /* 0x0000000b0a047819 */ /* 0x000fe200000006ff */
[----:B------:R-:W-:Y:S01]  /*74a0*/  IMAD R9, R43, c[0x0][0x2f8], RZ ;  /* 0x0000be002b097a24 */ /* 0x000fe200078e02ff */
[----:B------:R-:W-:Y:S02]  /*74b0*/  UIADD3 UR10, UP1, UR10, -0x2000, URZ ;  /* 0xffffe0000a0a7890 */ /* 0x000fe4000ff3e03f */
[----:B------:R-:W-:Y:S01]  /*74c0*/  SHF.R.S32.HI R5, RZ, 0x1f, R4 ;  /* 0x0000001fff057819 */ /* 0x000fe20000011404 */
[----:B------:R-:W-:Y:S01]  /*74d0*/  IMAD R9, R134, c[0x0][0x2fc], R9 ;  /* 0x0000bf0086097a24 */ /* 0x000fe200078e0209 */
[----:B------:R-:W-:-:S02]  /*74e0*/  UIADD3 UR12, UP2, UR12, -0x2000, URZ ;  /* 0xffffe0000c0c7890 */ /* 0x000fc4000ff5e03f */
[----:B------:R-:W-:Y:S01]  /*74f0*/  UIADD3.X UR9, UR9, -0x1, URZ, UP0, !UPT ;  /* 0xffffffff09097890 */ /* 0x000fe200087fe43f */
[C-C-:B------:R-:W-:Y:S01]  /*7500*/  IMAD.WIDE.U32 R2, R134.reuse, c[0x0][0x2d8], R4.reuse ;  /* 0x0000b60086027a25 */ /* 0x140fe200078e0004 */
[----:B------:R-:W-:Y:S02]  /*7510*/  UIADD3.X UR11, UR11, -0x1, URZ, UP1, !UPT ;  /* 0xffffffff0b0b7890 */ /* 0x000fe40008ffe43f */
[----:B------:R-:W-:Y:S01]  /*7520*/  UIADD3.X UR13, UR13, -0x1, URZ, UP2, !UPT ;  /* 0xffffffff0d0d7890 */ /* 0x000fe200097fe43f */
[----:B------:R-:W-:Y:S01]  /*7530*/  IMAD.WIDE.U32 R4, R134, c[0x0][0x2f8], R4 ;  /* 0x0000be0086047a25 */ /* 0x000fe200078e0004 */
[----:B------:R-:W-:Y:S01]  /*7540*/  IADD3 R3, R3, R7, RZ ;  /* 0x0000000703037210 */ /* 0x000fe20007ffe0ff */
[----:B------:R-:W-:Y:S02]  /*7550*/  STS.128 [R8.X16], R68 ;  /* 0x0000004408007388 */ /* 0x000fe4000000cc00 */
[----:B------:R-:W-:Y:S01]  /*7560*/  IMAD R7, R135, c[0x0][0x2e0], RZ ;  /* 0x0000b80087077a24 */ /* 0x000fe200078e02ff */
[----:B------:R-:W-:Y:S01]  /*7570*/  IADD3 R5, R5, R9, RZ ;  /* 0x0000000905057210 */ /* 0x000fe20007ffe0ff */
[C---:B------:R-:W-:Y:S01]  /*7580*/  IMAD.WIDE.U32 R2, R136.reuse, c[0x0][0x2e0], R2 ;  /* 0x0000b80088027a25 */ /* 0x040fe200078e0002 */
[----:B------:R-:W-:Y:S03]  /*7590*/  STS.128 [R8.X16+0x10], R64 ;  /* 0x0000104008007388 */ /* 0x000fe6000000cc00 */
[----:B------:R-:W-:Y:S01]  /*75a0*/  IMAD R7, R136, c[0x0][0x2e4], R7 ;  /* 0x0000b90088077a24 */ /* 0x000fe200078e0207 */
[----:B------:R-:W-:Y:S01]  /*75b0*/  STS.128 [R8.X16+0x20], R60 ;  /* 0x0000203c08007388 */ /* 0x000fe2000000cc00 */
[----:B------:R-:W-:-:S03]  /*75c0*/  LEA R6, P0, R2, c[0x0][0x330], 0x2 ;  /* 0x0000cc0002067a11 */ /* 0x000fc600078010ff */
[----:B------:R-:W-:Y:S01]  /*75d0*/  STS.128 [R8.X16+0x30], R56 ;  /* 0x0000303808007388 */ /* 0x000fe2000000cc00 */
[----:B------:R-:W-:-:S06]  /*75e0*/  NOP ;  /* 0x0000000000007918 */ /* 0x000fcc0000000000 */
[----:B------:R-:W0:Y:S01]  /*75f0*/  LDS.128 R12, [R34.X16] ;  /* 0x00000000220c7984 */ /* 0x000e22000000cc00 */
[----:B------:R-:W-:-:S03]  /*7600*/  IADD3 R3, R3, R7, RZ ;  /* 0x0000000703037210 */ /* 0x000fc60007ffe0ff */
[----:B------:R-:W1:Y:S01]  /*7610*/  LDS.128 R16, [R34.X16+0x200] ;  /* 0x0002000022107984 */ /* 0x000e62000000cc00 */
[----:B------:R-:W-:-:S03]  /*7620*/  LEA.HI.X R7, R2, c[0x0][0x334], R3, 0x2, P0 ;  /* 0x0000cd0002077a11 */ /* 0x000fc600000f1403 */
[----:B------:R-:W2:Y:S02]  /*7630*/  LDS.128 R20, [R34.X16+0x400] ;  /* 0x0004000022147984 */ /* 0x000ea4000000cc00 */
[----:B------:R-:W-:Y:S02]  /*7640*/  IMAD.WIDE R2, R35, 0x10, R6 ;  /* 0x0000001023027825 */ /* 0x000fe400078e0206 */
[----:B------:R-:W3:Y:S02]  /*7650*/  LDS.128 R24, [R34.X16+0x600] ;  /* 0x0006000022187984 */ /* 0x000ee4000000cc00 */
[----:B------:R-:W-:-:S04]  /*7660*/  FADD.FTZ R7, R0, R73 ;  /* 0x0000004900077221 */ /* 0x000fc80000010000 */
[----:B------:R-:W-:-:S04]  /*7670*/  FADD.FTZ R0, R7, R74 ;  /* 0x0000004a07007221 */ /* 0x000fc80000010000 */
[----:B------:R-:W-:-:S04]  /*7680*/  FADD.FTZ R7, R0, R75 ;  /* 0x0000004b00077221 */ /* 0x000fc80000010000 */
[----:B------:R-:W-:Y:S01]  /*7690*/  FADD.FTZ R0, R7, R76 ;  /* 0x0000004c07007221 */ /* 0x000fe20000010000 */
[----:B0-----:R-:W-:Y:S04]  /*76a0*/  STG.E.128 [R2.64], R12 ;  /* 0x0000000c02007986 */ /* 0x001fe8000c101d06 */
[----:B-1----:R-:W-:Y:S04]  /*76b0*/  STG.E.128 [R2.64+0x200], R16 ;  /* 0x0002001002007986 */ /* 0x002fe8000c101d06 */
[----:B--2---:R-:W-:Y:S04]  /*76c0*/  STG.E.128 [R2.64+0x400], R20 ;  /* 0x0004001402007986 */ /* 0x004fe8000c101d06 */
[----:B---3--:R0:W-:Y:S04]  /*76d0*/  STG.E.128 [R2.64+0x600], R24 ;  /* 0x0006001802007986 */ /* 0x0081e8000c101d06 */
[----:B------:R-:W-:Y:S01]  /*76e0*/  BAR.SYNC.DEFER_BLOCKING 0x0 ;  /* 0x0000000000007b1d */ /* 0x000fe20000010000 */
[----:B0-----:R-:W-:-:S04]  /*76f0*/  IMAD R3, R135, c[0x0][0x300], RZ ;  /* 0x0000c00087037a24 */ /* 0x001fc800078e02ff */
[C---:B------:R-:W-:Y:S02]  /*7700*/  IMAD R7, R136.reuse, c[0x0][0x304], R3 ;  /* 0x0000c10088077a24 */ /* 0x040fe400078e0203 */
[----:B------:R-:W-:Y:S01]  /*7710*/  IMAD.WIDE.U32 R2, R136, c[0x0][0x300], R4 ;  /* 0x0000c00088027a25 */ /* 0x000fe200078e0004 */
[----:B------:R-:W-:Y:S04]  /*7720*/  STS.128 [R8.X16], R72 ;  /* 0x0000004808007388 */ /* 0x000fe8000000cc00 */
[----:B------:R-:W-:Y:S02]  /*7730*/  IADD3 R3, R3, R7, RZ ;  /* 0x0000000703037210 */ /* 0x000fe40007ffe0ff */
[C---:B------:R-:W-:Y:S01]  /*7740*/  LEA R4, P0, R2.reuse, c[0x0][0x340], 0x2 ;  /* 0x0000d00002047a11 */ /* 0x040fe200078010ff */
[----:B------:R0:W-:Y:S03]  /*7750*/  STS.128 [R8.X16+0x10], R76 ;  /* 0x0000104c08007388 */ /* 0x0001e6000000cc00 */
[----:B------:R-:W-:Y:S01]  /*7760*/  LEA.HI.X R5, R2, c[0x0][0x344], R3, 0x2, P0 ;  /* 0x0000d10002057a11 */ /* 0x000fe200000f1403 */
[----:B------:R1:W-:Y:S01]  /*7770*/  STS.128 [R8.X16+0x20], R80 ;  /* 0x0000205008007388 */ /* 0x0003e2000000cc00 */
[----:B------:R-:W-:-:S02]  /*7780*/  ISETP.GT.AND P0, PT, R38, 0x1, PT ;  /* 0x000000012600780c */ /* 0x000fc40003f04270 */
[----:B------:R-:W-:Y:S01]  /*7790*/  MOV R38, R10 ;  /* 0x0000000a00267202 */ /* 0x000fe20000000f00 */
[----:B------:R2:W-:Y:S01]  /*77a0*/  STS.128 [R8.X16+0x30], R84 ;  /* 0x0000305408007388 */ /* 0x0005e2000000cc00 */
[----:B------:R-:W-:-:S06]  /*77b0*/  NOP ;  /* 0x0000000000007918 */ /* 0x000fcc0000000000 */
[----:B------:R-:W3:Y:S01]  /*77c0*/  LDS.128 R12, [R34.X16] ;  /* 0x00000000220c7984 */ /* 0x000ee2000000cc00 */
[----:B0-----:R-:W-:Y:S02]  /*77d0*/  FADD.FTZ R77, R0, R77 ;  /* 0x0000004d004d7221 */ /* 0x001fe40000010000 */
[----:B------:R-:W-:Y:S01]  /*77e0*/  IMAD.WIDE R2, R35, 0x10, R4 ;  /* 0x0000001023027825 */ /* 0x000fe200078e0204 */
[----:B------:R-:W0:Y:S03]  /*77f0*/  LDS.128 R16, [R34.X16+0x200] ;  /* 0x0002000022107984 */ /* 0x000e26000000cc00 */
[----:B------:R-:W-:Y:S01]  /*7800*/  FADD.FTZ R78, R77, R78 ;  /* 0x0000004e4d4e7221 */ /* 0x000fe20000010000 */
[----:B------:R-:W4:Y:S03]  /*7810*/  LDS.128 R20, [R34.X16+0x400] ;  /* 0x0004000022147984 */ /* 0x000f26000000cc00 */
[----:B------:R-:W-:Y:S01]  /*7820*/  FADD.FTZ R79, R78, R79 ;  /* 0x0000004f4e4f7221 */ /* 0x000fe20000010000 */
[----:B------:R-:W5:Y:S03]  /*7830*/  LDS.128 R24, [R34.X16+0x600] ;  /* 0x0006000022187984 */ /* 0x000f66000000cc00 */
[----:B-1----:R-:W-:-:S04]  /*7840*/  FADD.FTZ R80, R79, R80 ;  /* 0x000000504f507221 */ /* 0x002fc80000010000 */
[----:B------:R-:W-:-:S04]  /*7850*/  FADD.FTZ R81, R80, R81 ;  /* 0x0000005150517221 */ /* 0x000fc80000010000 */
[----:B------:R-:W-:-:S04]  /*7860*/  FADD.FTZ R82, R81, R82 ;  /* 0x0000005251527221 */ /* 0x000fc80000010000 */
[----:B------:R-:W-:-:S04]  /*7870*/  FADD.FTZ R83, R82, R83 ;  /* 0x0000005352537221 */ /* 0x000fc80000010000 */
[----:B--2---:R-:W-:-:S04]  /*7880*/  FADD.FTZ R84, R83, R84 ;  /* 0x0000005453547221 */ /* 0x004fc80000010000 */
[----:B------:R-:W-:-:S04]  /*7890*/  FADD.FTZ R85, R84, R85 ;  /* 0x0000005554557221 */ /* 0x000fc80000010000 */
[----:B------:R-:W-:Y:S01]  /*78a0*/  FADD.FTZ R86, R85, R86 ;  /* 0x0000005655567221 */ /* 0x000fe20000010000 */
[----:B---3--:R1:W-:Y:S03]  /*78b0*/  STG.E.128 [R2.64], R12 ;  /* 0x0000000c02007986 */ /* 0x0083e6000c101d06 */
[----:B------:R-:W-:Y:S01]  /*78c0*/  FADD.FTZ R39, R86, R87 ;  /* 0x0000005756277221 */ /* 0x000fe20000010000 */
[----:B0-----:R1:W-:Y:S04]  /*78d0*/  STG.E.128 [R2.64+0x200], R16 ;  /* 0x0002001002007986 */ /* 0x0013e8000c101d06 */
[----:B----4-:R1:W-:Y:S04]  /*78e0*/  STG.E.128 [R2.64+0x400], R20 ;  /* 0x0004001402007986 */ /* 0x0103e8000c101d06 */
[----:B-----5:R1:W-:Y:S02]  /*78f0*/  STG.E.128 [R2.64+0x600], R24 ;  /* 0x0006001802007986 */ /* 0x0203e4000c101d06 */
[----:B-1----:R-:W-:Y:S01]  /*7900*/  @!P0 CALL.REL.NOINC `(.L_x_2074) ;  /* 0x0000001000008944 */ /* 0x002fe20003c00000 */
[----:B------:R-:W-:Y:S05]  /*7910*/  BRA `(.L_x_2113) ;  /* 0xffff8cc000007947 */ /* 0x000fea000383ffff */
.L_x_2074:
[----:B------:R-:W-:Y:S02]  /*7920*/  ISETP.NE.U32.AND P0, PT, RZ, c[0x0][0x328], PT ;  /* 0x0000ca00ff007a0c */ /* 0x000fe40003f05070 */
[----:B------:R-:W-:-:S02]  /*7930*/  ISETP.NE.U32.AND P2, PT, RZ, c[0x0][0x348], PT ;  /* 0x0000d200ff007a0c */ /* 0x000fc40003f45070 */
        /* <DEDUP_REMOVED lines=29> */
[----:B------:R0:W-:Y:S02]  /*7b10*/  RED.E.ADD.F32.FTZ.RN.STRONG.GPU [R234.64], R4 ;  /* 0x00000004ea00798e */ /* 0x0001e4000c10e786 */
.L_x_2115:
[----:B0-----:R-:W-:Y:S05]  /*7b20*/  BSYNC B0 ;  /* 0x0000000000007941 */ /* 0x001fea0003800000 */
.L_x_2114:
        /* <DEDUP_REMOVED lines=31> */
.L_x_2117:
[----:B------:R-:W0:Y:S02]  /*7d20*/  S2R R19, SR_TID.X ;  /* 0x0000000000137919 */ /* 0x000e240000002100 */
.L_x_2118:
[----:B0-----:R-:W-:Y:S05]  /*7d30*/  BSYNC B0 ;  /* 0x0000000000007941 */ /* 0x001fea0003800000 */
.L_x_2116:
[----:B------:R-:W-:-:S13]  /*7d40*/  ISETP.GE.AND P0, PT, R19, c[0x0][0x16c], PT ;  /* 0x00005b0013007a0c */ /* 0x000fda0003f06270 */
[----:B------:R-:W-:Y:S05]  /*7d50*/  @P0 EXIT ;  /* 0x000000000000094d */ /* 0x000fea0003800000 */
[C---:B------:R-:W-:Y:S02]  /*7d60*/  IMAD R3, R135.reuse, c[0x0][0x288], RZ ;  /* 0x0000a20087037a24 */ /* 0x040fe400078e02ff */
[C---:B------:R-:W-:Y:S02]  /*7d70*/  IMAD R5, R135.reuse, c[0x0][0x2c8], RZ ;  /* 0x0000b20087057a24 */ /* 0x040fe400078e02ff */
[C---:B------:R-:W-:Y:S02]  /*7d80*/  IMAD R13, R135.reuse, c[0x0][0x2a8], RZ ;  /* 0x0000aa00870d7a24 */ /* 0x040fe400078e02ff */
[C---:B------:R-:W-:Y:S02]  /*7d90*/  IMAD R15, R135.reuse, c[0x0][0x1b8], RZ ;  /* 0x00006e00870f7a24 */ /* 0x040fe400078e02ff */
[----:B------:R-:W-:Y:S02]  /*7da0*/  IMAD R135, R135, c[0x0][0x198], RZ ;  /* 0x0000660087877a24 */ /* 0x000fe400078e02ff */
[----:B------:R-:W-:-:S04]  /*7db0*/  IMAD.WIDE.U32 R6, R136, c[0x0][0x288], RZ ;  /* 0x0000a20088067a25 */ /* 0x000fc800078e00ff */
[----:B--2---:R-:W-:-:S04]  /*7dc0*/  IMAD.WIDE.U32 R8, R136, c[0x0][0x2c8], RZ ;  /* 0x0000b20088087a25 */ /* 0x004fc800078e00ff */
[----:B------:R-:W-:-:S04]  /*7dd0*/  IMAD.WIDE.U32 R10, R136, c[0x0][0x2a8], RZ ;  /* 0x0000aa00880a7a25 */ /* 0x000fc800078e00ff */
[----:B------:R-:W-:-:S04]  /*7de0*/  IMAD.WIDE.U32 R16, R136, c[0x0][0x1b8], RZ ;  /* 0x00006e0088107a25 */ /* 0x000fc800078e00ff */
[C---:B------:R-:W-:Y:S02]  /*7df0*/  IMAD R3, R136.reuse, c[0x0][0x28c], R3 ;  /* 0x0000a30088037a24 */ /* 0x040fe400078e0203 */
[C---:B------:R-:W-:Y:S02]  /*7e00*/  IMAD R5, R136.reuse, c[0x0][0x2cc], R5 ;  /* 0x0000b30088057a24 */ /* 0x040fe400078e0205 */
[C---:B------:R-:W-:Y:S01]  /*7e10*/  IMAD R13, R136.reuse, c[0x0][0x2ac], R13 ;  /* 0x0000ab00880d7a24 */ /* 0x040fe200078e020d */
[----:B------:R-:W-:Y:S01]  /*7e20*/  IADD3 R31, R7, R3, RZ ;  /* 0x00000003071f7210 */ /* 0x000fe20007ffe0ff */
[C---:B------:R-:W-:Y:S01]  /*7e30*/  IMAD R15, R136.reuse, c[0x0][0x1bc], R15 ;  /* 0x00006f00880f7a24 */ /* 0x040fe200078e020f */
[----:B------:R-:W-:Y:S01]  /*7e40*/  IADD3 R29, R9, R5, RZ ;  /* 0x00000005091d7210 */ /* 0x000fe20007ffe0ff */
[C---:B------:R-:W-:Y:S01]  /*7e50*/  IMAD R135, R136.reuse, c[0x0][0x19c], R135 ;  /* 0x0000670088877a24 */ /* 0x040fe200078e0287 */
[----:B------:R-:W-:Y:S01]  /*7e60*/  IADD3 R27, R11, R13, RZ ;  /* 0x0000000d0b1b7210 */ /* 0x000fe20007ffe0ff */
[----:B------:R-:W-:Y:S01]  /*7e70*/  IMAD.WIDE.U32 R136, R136, c[0x0][0x198], RZ ;  /* 0x0000660088887a25 */ /* 0x000fe200078e00ff */
[----:B------:R-:W-:-:S04]  /*7e80*/  IADD3 R37, R17, R15, RZ ;  /* 0x0000000f11257210 */ /* 0x000fc80007ffe0ff */
[----:B------:R-:W-:Y:S02]  /*7e90*/  IADD3 R135, R137, R135, RZ ;  /* 0x0000008789877210 */ /* 0x000fe40007ffe0ff */
.L_x_2119:
        /* <DEDUP_REMOVED lines=64> */
.L_x_2080:
[----:B------:R-:W-:Y:S01]  /*82a0*/  HFMA2.MMA R120, -RZ, RZ, 0, 5.9604644775390625e-08 ;  /* 0x00000001ff787435 */ /* 0x000fe200000001ff */
[----:B------:R-:W-:Y:S02]  /*82b0*/  MOV R51, R50 ;  /* 0x0000003200337202 */ /* 0x000fe40000000f00 */
[----:B------:R-:W-:Y:S02]  /*82c0*/  MOV R122, RZ ;  /* 0x000000ff007a7202 */ /* 0x000fe40000000f00 */
[----:B------:R-:W-:-:S02]  /*82d0*/  MOV R125, 0xffffffff ;  /* 0xffffffff007d7802 */ /* 0x000fc40000000f00 */
[----:B------:R-:W-:Y:S02]  /*82e0*/  MOV R48, 0x8300 ;  /* 0x0000830000307802 */ /* 0x000fe40000000f00 */
[----:B-----5:R-:W-:Y:S05]  /*82f0*/  CALL.REL.NOINC `($__internal_50_$__cuda_sm70_shflsync_up) ;  /* 0x00001e6000007944 */ /* 0x020fea0003c00000 */
[----:B-1----:R-:W-:Y:S01]  /*8300*/  MOV R53, R51 ;  /* 0x0000003300357202 */ /* 0x002fe20000000f00 */
[----:B0-----:R-:W-:Y:S05]  /*8310*/  BRA `(.L_x_2120) ;  /* 0xffffa82000007947 */ /* 0x001fea000383ffff */
.L_x_2081:
[----:B------:R-:W-:Y:S01]  /*8320*/  HFMA2.MMA R120, -RZ, RZ, 0, 5.9604644775390625e-08 ;  /* 0x00000001ff787435 */ /* 0x000fe200000001ff */
[----:B------:R-:W-:Y:S02]  /*8330*/  MOV R51, R124 ;  /* 0x0000007c00337202 */ /* 0x000fe40000000f00 */
[----:B------:R-:W-:Y:S02]  /*8340*/  MOV R122, RZ ;  /* 0x000000ff007a7202 */ /* 0x000fe40000000f00 */
[----:B------:R-:W-:Y:S02]  /*8350*/  MOV R125, 0xffffffff ;  /* 0xffffffff007d7802 */ /* 0x000fe40000000f00 */
[----:B------:R-:W-:Y:S02]  /*8360*/  MOV R48, 0x8380 ;  /* 0x0000838000307802 */ /* 0x000fe40000000f00 */
[----:B01---5:R-:W-:Y:S05]  /*8370*/  CALL.REL.NOINC `($__internal_50_$__cuda_sm70_shflsync_up) ;  /* 0x00001de000007944 */ /* 0x023fea0003c00000 */
[----:B0-----:R-:W-:Y:S01]  /*8380*/  HFMA2.MMA R120, -RZ, RZ, 0, 5.9604644775390625e-08 ;  /* 0x00000001ff787435 */ /* 0x001fe200000001ff */
[----:B-1----:R-:W-:Y:S02]  /*8390*/  MOV R55, R51 ;  /* 0x0000003300377202 */ /* 0x002fe40000000f00 */
[----:B------:R-:W-:-:S02]  /*83a0*/  MOV R51, R126 ;  /* 0x0000007e00337202 */ /* 0x000fc40000000f00 */
[----:B------:R-:W-:Y:S02]  /*83b0*/  MOV R122, RZ ;  /* 0x000000ff007a7202 */ /* 0x000fe40000000f00 */
[----:B------:R-:W-:Y:S02]  /*83c0*/  MOV R125, 0xffffffff ;  /* 0xffffffff007d7802 */ /* 0x000fe40000000f00 */
[----:B------:R-:W-:Y:S02]  /*83d0*/  MOV R48, 0x83f0 ;  /* 0x000083f000307802 */ /* 0x000fe40000000f00 */
[----:B------:R-:W-:Y:S05]  /*83e0*/  CALL.REL.NOINC `($__internal_50_$__cuda_sm70_shflsync_up) ;  /* 0x00001d7000007944 */ /* 0x000fea0003c00000 */
[----:B0-----:R-:W-:Y:S01]  /*83f0*/  HFMA2.MMA R120, -RZ, RZ, 0, 5.9604644775390625e-08 ;  /* 0x00000001ff787435 */ /* 0x001fe200000001ff */
[----:B-1----:R-:W-:Y:S02]  /*8400*/  MOV R121, R51 ;  /* 0x0000003300797202 */ /* 0x002fe40000000f00 */
[----:B------:R-:W-:Y:S02]  /*8410*/  MOV R51, R127 ;  /* 0x0000007f00337202 */ /* 0x000fe40000000f00 */
[----:B------:R-:W-:Y:S02]  /*8420*/  MOV R122, RZ ;  /* 0x000000ff007a7202 */ /* 0x000fe40000000f00 */
[----:B------:R-:W-:-:S02]  /*8430*/  MOV R125, 0xffffffff ;  /* 0xffffffff007d7802 */ /* 0x000fc40000000f00 */
[----:B------:R-:W-:Y:S02]  /*8440*/  MOV R48, 0x8460 ;  /* 0x0000846000307802 */ /* 0x000fe40000000f00 */
[----:B------:R-:W-:Y:S05]  /*8450*/  CALL.REL.NOINC `($__internal_50_$__cuda_sm70_shflsync_up) ;  /* 0x00001d0000007944 */ /* 0x000fea0003c00000 */
        /* <DEDUP_REMOVED lines=20> */
[----:B------:R-:W-:Y:S05]  /*85a0*/  CALL.REL.NOINC `($__internal_50_$__cuda_sm70_shflsync_up) ;  /* 0x00001bb000007944 */ /* 0x000fea0003c00000 */
[----:B0-----:R-:W-:Y:S01]  /*85b0*/  HFMA2.MMA R120, -RZ, RZ, 0, 1.1920928955078125e-07 ;  /* 0x00000002ff787435 */ /* 0x001fe200000001ff */
[----:B-1----:R-:W-:-:S02]  /*85c0*/  MOV R50, R51 ;  /* 0x0000003300327202 */ /* 0x002fc40000000f00 */
[----:B------:R-:W-:Y:S02]  /*85d0*/  MOV R51, R124 ;  /* 0x0000007c00337202 */ /* 0x000fe40000000f00 */
[----:B------:R-:W-:Y:S02]  /*85e0*/  MOV R122, RZ ;  /* 0x000000ff007a7202 */ /* 0x000fe40000000f00 */
[----:B------:R-:W-:Y:S02]  /*85f0*/  MOV R125, 0xffffffff ;  /* 0xffffffff007d7802 */ /* 0x000fe40000000f00 */
[----:B------:R-:W-:Y:S02]  /*8600*/  MOV R48, 0x8620 ;  /* 0x0000862000307802 */ /* 0x000fe40000000f00 */
[----:B------:R-:W-:Y:S05]  /*8610*/  CALL.REL.NOINC `($__internal_50_$__cuda_sm70_shflsync_up) ;  /* 0x00001b4000007944 */ /* 0x000fea0003c00000 */
[----:B0-----:R-:W-:Y:S01]  /*8620*/  HFMA2.MMA R120, -RZ, RZ, 0, 1.1920928955078125e-07 ;  /* 0x00000002ff787435 */ /* 0x001fe200000001ff */
[----:B-1----:R-:W-:Y:S02]  /*8630*/  MOV R52, R51 ;  /* 0x0000003300347202 */ /* 0x002fe40000000f00 */
[----:B------:R-:W-:Y:S02]  /*8640*/  MOV R51, R126 ;  /* 0x0000007e00337202 */ /* 0x000fe40000000f00 */
[----:B------:R-:W-:-:S02]  /*8650*/  MOV R122, RZ ;  /* 0x000000ff007a7202 */ /* 0x000fc40000000f00 */
[----:B------:R-:W-:Y:S02]  /*8660*/  MOV R125, 0xffffffff ;  /* 0xffffffff007d7802 */ /* 0x000fe40000000f00 */
[----:B------:R-:W-:Y:S02]  /*8670*/  MOV R48, 0x8690 ;  /* 0x0000869000307802 */ /* 0x000fe40000000f00 */
[----:B------:R-:W-:Y:S05]  /*8680*/  CALL.REL.NOINC `($__internal_50_$__cuda_sm70_shflsync_up) ;  /* 0x00001ad000007944 */ /* 0x000fea0003c00000 */
[----:B0-----:R-:W-:Y:S01]  /*8690*/  HFMA2.MMA R120, -RZ, RZ, 0, 1.1920928955078125e-07 ;  /* 0x00000002ff787435 */ /* 0x001fe200000001ff */
[----:B-1----:R-:W-:Y:S02]  /*86a0*/  MOV R53, R51 ;  /* 0x0000003300357202 */ /* 0x002fe40000000f00 */
[----:B------:R-:W-:Y:S02]  /*86b0*/  MOV R51, R54 ;  /* 0x0000003600337202 */ /* 0x000fe40000000f00 */
[----:B------:R-:W-:Y:S02]  /*86c0*/  MOV R122, RZ ;  /* 0x000000ff007a7202 */ /* 0x000fe40000000f00 */
[----:B------:R-:W-:Y:S02]  /*86d0*/  MOV R125, 0xffffffff ;  /* 0xffffffff007d7802 */ /* 0x000fe40000000f00 */
[----:B------:R-:W-:-:S02]  /*86e0*/  MOV R48, 0x8700 ;  /* 0x0000870000307802 */ /* 0x000fc40000000f00 */
[----:B------:R-:W-:Y:S05]  /*86f0*/  CALL.REL.NOINC `($__internal_50_$__cuda_sm70_shflsync_up) ;  /* 0x00001a6000007944 */ /* 0x000fea0003c00000 */
        /* <DEDUP_REMOVED lines=17> */
[----:B------:R-:W-:Y:S05]  /*8810*/  CALL.REL.NOINC `($__internal_50_$__cuda_sm70_shflsync_up) ;  /* 0x0000194000007944 */ /* 0x000fea0003c00000 */
[----:B0-----:R-:W-:Y:S01]  /*8820*/  HFMA2.MMA R120, -RZ, RZ, 0, 2.384185791015625e-07 ;  /* 0x00000004ff787435 */ /* 0x001fe200000001ff */
[----:B-1----:R-:W-:-:S02]  /*8830*/  MOV R50, R51 ;  /* 0x0000003300327202 */ /* 0x002fc40000000f00 */
[----:B------:R-:W-:Y:S02]  /*8840*/  MOV R51, R124 ;  /* 0x0000007c00337202 */ /* 0x000fe40000000f00 */
[----:B------:R-:W-:Y:S02]  /*8850*/  MOV R122, RZ ;  /* 0x000000ff007a7202 */ /* 0x000fe40000000f00 */
[----:B------:R-:W-:Y:S02]  /*8860*/  MOV R125, 0xffffffff ;  /* 0xffffffff007d7802 */ /* 0x000fe40000000f00 */
[----:B------:R-:W-:Y:S02]  /*8870*/  MOV R48, 0x8890 ;  /* 0x0000889000307802 */ /* 0x000fe40000000f00 */
[----:B------:R-:W-:Y:S05]  /*8880*/  CALL.REL.NOINC `($__internal_50_$__cuda_sm70_shflsync_up) ;  /* 0x000018d000007944 */ /* 0x000fea0003c00000 */
[----:B0-----:R-:W-:Y:S01]  /*8890*/  HFMA2.MMA R120, -RZ, RZ, 0, 2.384185791015625e-07 ;  /* 0x00000004ff787435 */ /* 0x001fe200000001ff */
[----:B-1----:R-:W-:Y:S02]  /*88a0*/  MOV R52, R51 ;  /* 0x0000003300347202 */ /* 0x002fe40000000f00 */
[----:B------:R-:W-:Y:S02]  /*88b0*/  MOV R51, R126 ;  /* 0x0000007e00337202 */ /* 0x000fe40000000f00 */
[----:B------:R-:W-:-:S02]  /*88c0*/  MOV R122, RZ ;  /* 0x000000ff007a7202 */ /* 0x000fc40000000f00 */
[----:B------:R-:W-:Y:S02]  /*88d0*/  MOV R125, 0xffffffff ;  /* 0xffffffff007d7802 */ /* 0x000fe40000000f00 */
[----:B------:R-:W-:Y:S02]  /*88e0*/  MOV R48, 0x8900 ;  /* 0x0000890000307802 */ /* 0x000fe40000000f00 */
[----:B------:R-:W-:Y:S05]  /*88f0*/  CALL.REL.NOINC `($__internal_50_$__cuda_sm70_shflsync_up) ;  /* 0x0000186000007944 */ /* 0x000fea0003c00000 */
[----:B0-----:R-:W-:Y:S01]  /*8900*/  HFMA2.MMA R120, -RZ, RZ, 0, 2.384185791015625e-07 ;  /* 0x00000004ff787435 */ /* 0x001fe200000001ff */
        /* <DEDUP_REMOVED lines=24> */
[----:B------:R-:W-:Y:S05]  /*8a90*/  CALL.REL.NOINC `($__internal_50_$__cuda_sm70_shflsync_up) ;  /* 0x000016c000007944 */ /* 0x000fea0003c00000 */
[----:B0-----:R-:W-:Y:S01]  /*8aa0*/  HFMA2.MMA R120, -RZ, RZ, 0, 4.76837158203125e-07 ;  /* 0x00000008ff787435 */ /* 0x001fe200000001ff */
[----:B-1----:R-:W-:Y:S02]  /*8ab0*/  MOV R50, R51 ;  /* 0x0000003300327202 */ /* 0x002fe40000000f00 */
[----:B------:R-:W-:Y:S02]  /*8ac0*/  MOV R51, R124 ;  /* 0x0000007c00337202 */ /* 0x000fe40000000f00 */
[----:B------:R-:W-:Y:S02]  /*8ad0*/  MOV R122, RZ ;  /* 0x000000ff007a7202 */ /* 0x000fe40000000f00 */
[----:B------:R-:W-:Y:S02]  /*8ae0*/  MOV R125, 0xffffffff ;  /* 0xffffffff007d7802 */ /* 0x000fe40000000f00 */
[----:B------:R-:W-:Y:S02]  /*8af0*/  MOV R48, 0x8b10 ;  /* 0x00008b1000307802 */ /* 0x000fe40000000f00 */
[----:B------:R-:W-:Y:S05]  /*8b00*/  CALL.REL.NOINC `($__internal_50_$__cuda_sm70_shflsync_up) ;  /* 0x0000165000007944 */ /* 0x000fea0003c00000 */
[----:B0-----:R-:W-:Y:S01]  /*8b10*/  HFMA2.MMA R120, -RZ, RZ, 0, 4.76837158203125e-07 ;  /* 0x00000008ff787435 */ /* 0x001fe200000001ff */
[----:B-1----:R-:W-:-:S02]  /*8b20*/  MOV R52, R51 ;  /* 0x0000003300347202 */ /* 0x002fc40000000f00 */
[----:B------:R-:W-:Y:S02]  /*8b30*/  MOV R51, R126 ;  /* 0x0000007e00337202 */ /* 0x000fe40000000f00 */
[----:B------:R-:W-:Y:S02]  /*8b40*/  MOV R122, RZ ;  /* 0x000000ff007a7202 */ /* 0x000fe40000000f00 */
[----:B------:R-:W-:Y:S02]  /*8b50*/  MOV R125, 0xffffffff ;  /* 0xffffffff007d7802 */ /* 0x000fe40000000f00 */
[----:B------:R-:W-:Y:S02]  /*8b60*/  MOV R48, 0x8b80 ;  /* 0x00008b8000307802 */ /* 0x000fe40000000f00 */
[----:B------:R-:W-:Y:S05]  /*8b70*/  CALL.REL.NOINC `($__internal_50_$__cuda_sm70_shflsync_up) ;  /* 0x000015e000007944 */ /* 0x000fea0003c00000 */
[----:B0-----:R-:W-:Y:S01]  /*8b80*/  HFMA2.MMA R120, -RZ, RZ, 0, 4.76837158203125e-07 ;  /* 0x00000008ff787435 */ /* 0x001fe200000001ff */
[----:B-1----:R-:W-:Y:S02]  /*8b90*/  MOV R53, R51 ;  /* 0x0000003300357202 */ /* 0x002fe40000000f00 */
[----:B------:R-:W-:Y:S02]  /*8ba0*/  MOV R51, R127 ;  /* 0x0000007f00337202 */ /* 0x000fe40000000f00 */
[----:B------:R-:W-:-:S02]  /*8bb0*/  MOV R122, RZ ;  /* 0x000000ff007a7202 */ /* 0x000fc40000000f00 */
[----:B------:R-:W-:Y:S02]  /*8bc0*/  MOV R125, 0xffffffff ;  /* 0xffffffff007d7802 */ /* 0x000fe40000000f00 */
[----:B------:R-:W-:Y:S02]  /*8bd0*/  MOV R48, 0x8bf0 ;  /* 0x00008bf000307802 */ /* 0x000fe40000000f00 */
[----:B------:R-:W-:Y:S05]  /*8be0*/  CALL.REL.NOINC `($__internal_50_$__cuda_sm70_shflsync_up) ;  /* 0x0000157000007944 */ /* 0x000fea0003c00000 */
        /* <DEDUP_REMOVED lines=18> */
[----:B------:R-:W-:Y:S05]  /*8d10*/  CALL.REL.NOINC `($__internal_50_$__cuda_sm70_shflsync_up) ;  /* 0x0000144000007944 */ /* 0x000fea0003c00000 */
[----:B0-----:R-:W-:Y:S01]  /*8d20*/  HFMA2.MMA R120, -RZ, RZ, 0, 9.5367431640625e-07 ;  /* 0x00000010ff787435 */ /* 0x001fe200000001ff */
[----:B-1----:R-:W-:-:S02]  /*8d30*/  MOV R53, R51 ;  /* 0x0000003300357202 */ /* 0x002fc40000000f00 */
[----:B------:R-:W-:Y:S02]  /*8d40*/  MOV R51, R54 ;  /* 0x0000003600337202 */ /* 0x000fe40000000f00 */
[----:B------:R-:W-:Y:S02]  /*8d50*/  MOV R122, RZ ;  /* 0x000000ff007a7202 */ /* 0x000fe40000000f00 */
[----:B------:R-:W-:Y:S02]  /*8d60*/  MOV R125, 0xffffffff ;  /* 0xffffffff007d7802 */ /* 0x000fe40000000f00 */
[----:B------:R-:W-:Y:S02]  /*8d70*/  MOV R48, 0x8d90 ;  /* 0x00008d9000307802 */ /* 0x000fe40000000f00 */
[----:B------:R-:W-:Y:S05]  /*8d80*/  CALL.REL.NOINC `($__internal_50_$__cuda_sm70_shflsync_up) ;  /* 0x000013d000007944 */ /* 0x000fea0003c00000 */
[----:B0-----:R-:W-:Y:S01]  /*8d90*/  HFMA2.MMA R120, -RZ, RZ, 0, 9.5367431640625e-07 ;  /* 0x00000010ff787435 */ /* 0x001fe200000001ff */
[----:B-1----:R-:W-:Y:S02]  /*8da0*/  MOV R55, R51 ;  /* 0x0000003300377202 */ /* 0x002fe40000000f00 */
[----:B------:R-:W-:Y:S02]  /*8db0*/  MOV R51, R126 ;  /* 0x0000007e00337202 */ /* 0x000fe40000000f00 */
[----:B------:R-:W-:-:S02]  /*8dc0*/  MOV R122, RZ ;  /* 0x000000ff007a7202 */ /* 0x000fc40000000f00 */
[----:B------:R-:W-:Y:S02]  /*8dd0*/  MOV R125, 0xffffffff ;  /* 0xffffffff007d7802 */ /* 0x000fe40000000f00 */
[----:B------:R-:W-:Y:S02]  /*8de0*/  MOV R48, 0x8e00 ;  /* 0x00008e0000307802 */ /* 0x000fe40000000f00 */
[----:B------:R-:W-:Y:S05]  /*8df0*/  CALL.REL.NOINC `($__internal_50_$__cuda_sm70_shflsync_up) ;  /* 0x0000136000007944 */ /* 0x000fea0003c00000 */
[----:B0-----:R-:W-:Y:S01]  /*8e00*/  HFMA2.MMA R120, -RZ, RZ, 0, 9.5367431640625e-07 ;  /* 0x00000010ff787435 */ /* 0x001fe200000001ff */
[----:B-1----:R-:W-:Y:S02]  /*8e10*/  MOV R121, R51 ;  /* 0x0000003300797202 */ /* 0x002fe40000000f00 */
[----:B------:R-:W-:Y:S02]  /*8e20*/  MOV R51, R127 ;  /* 0x0000007f00337202 */ /* 0x000fe40000000f00 */
[----:B------:R-:W-:Y:S02]  /*8e30*/  MOV R122, RZ ;  /* 0x000000ff007a7202 */ /* 0x000fe40000000f00 */
[----:B------:R-:W-:Y:S02]  /*8e40*/  MOV R125, 0xffffffff ;  /* 0xffffffff007d7802 */ /* 0x000fe40000000f00 */
[----:B------:R-:W-:-:S02]  /*8e50*/  MOV R48, 0x8e70 ;  /* 0x00008e7000307802 */ /* 0x000fc40000000f00 */
[----:B------:R-:W-:Y:S05]  /*8e60*/  CALL.REL.NOINC `($__internal_50_$__cuda_sm70_shflsync_up) ;  /* 0x000012f000007944 */ /* 0x000fea0003c00000 */
[----:B01----:R-:W-:Y:S05]  /*8e70*/  BRA `(.L_x_2121) ;  /* 0xffffa10000007947 */ /* 0x003fea000383ffff */
.L_x_2086:
[----:B------:R-:W-:Y:S01]  /*8e80*/  HFMA2.MMA R120, -RZ, RZ, 0, 5.9604644775390625e-08 ;  /* 0x00000001ff787435 */ /* 0x000fe200000001ff */
[----:B-1----:R-:W-:-:S02]  /*8e90*/  MOV R51, R124 ;  /* 0x0000007c00337202 */ /* 0x002fc40000000f00 */
[----:B------:R-:W-:Y:S02]  /*8ea0*/  MOV R122, RZ ;  /* 0x000000ff007a7202 */ /* 0x000fe40000000f00 */
[----:B------:R-:W-:Y:S02]  /*8eb0*/  MOV R125, 0xffffffff ;  /* 0xffffffff007d7802 */ /* 0x000fe40000000f00 */
[----:B------:R-:W-:Y:S02]  /*8ec0*/  MOV R48, 0x8ee0 ;  /* 0x00008ee000307802 */ /* 0x000fe40000000f00 */
[----:B0----5:R-:W-:Y:S05]  /*8ed0*/  CALL.REL.NOINC `($__internal_50_$__cuda_sm70_shflsync_up) ;  /* 0x0000128000007944 */ /* 0x021fea0003c00000 */
[----:B0-----:R-:W-:Y:S01]  /*8ee0*/  HFMA2.MMA R120, -RZ, RZ, 0, 5.9604644775390625e-08 ;  /* 0x00000001ff787435 */ /* 0x001fe200000001ff */
[----:B-1----:R-:W-:Y:S02]  /*8ef0*/  MOV R52, R51 ;  /* 0x0000003300347202 */ /* 0x002fe40000000f00 */
[----:B------:R-:W-:Y:S02]  /*8f00*/  MOV R51, R121 ;  /* 0x0000007900337202 */ /* 0x000fe40000000f00 */
[----:B------:R-:W-:Y:S02]  /*8f10*/  MOV R122, RZ ;  /* 0x000000ff007a7202 */ /* 0x000fe40000000f00 */
[----:B------:R-:W-:-:S02]  /*8f20*/  MOV R125, 0xffffffff ;  /* 0xffffffff007d7802 */ /* 0x000fc40000000f00 */
[----:B------:R-:W-:Y:S02]  /*8f30*/  MOV R48, 0x8f50 ;  /* 0x00008f5000307802 */ /* 0x000fe40000000f00 */
[----:B------:R-:W-:Y:S05]  /*8f40*/  CALL.REL.NOINC `($__internal_50_$__cuda_sm70_shflsync_up) ;  /* 0x0000121000007944 */ /* 0x000fea0003c00000 */
[----:B0-----:R-:W-:Y:S01]  /*8f50*/  HFMA2.MMA R120, -RZ, RZ, 0, 5.9604644775390625e-08 ;  /* 0x00000001ff787435 */ /* 0x001fe200000001ff */
[----:B-1----:R-:W-:Y:S02]  /*8f60*/  MOV R53, R51 ;  /* 0x0000003300357202 */ /* 0x002fe40000000f00 */
[----:B------:R-:W-:Y:S02]  /*8f70*/  MOV R51, R126 ;  /* 0x0000007e00337202 */ /* 0x000fe40000000f00 */
[----:B------:R-:W-:Y:S02]  /*8f80*/  MOV R122, RZ ;  /* 0x000000ff007a7202 */ /* 0x000fe40000000f00 */
[----:B------:R-:W-:Y:S02]  /*8f90*/  MOV R125, 0xffffffff ;  /* 0xffffffff007d7802 */ /* 0x000fe40000000f00 */
[----:B------:R-:W-:Y:S02]  /*8fa0*/  MOV R48, 0x8fc0 ;  /* 0x00008fc000307802 */ /* 0x000fe40000000f00 */
[----:B------:R-:W-:Y:S05]  /*8fb0*/  CALL.REL.NOINC `($__internal_50_$__cuda_sm70_shflsync_up) ;  /* 0x000011a000007944 */ /* 0x000fea0003c00000 */
[----:B0-----:R-:W-:Y:S01]  /*8fc0*/  HFMA2.MMA R120, -RZ, RZ, 0, 5.9604644775390625e-08 ;  /* 0x00000001ff787435 */ /* 0x001fe200000001ff */
[----:B-1----:R-:W-:-:S02]  /*8fd0*/  MOV R54, R51 ;  /* 0x0000003300367202 */ /* 0x002fc40000000f00 */
[----:B------:R-:W-:Y:S02]  /*8fe0*/  MOV R51, R127 ;  /* 0x0000007f00337202 */ /* 0x000fe40000000f00 */
[----:B------:R-:W-:Y:S02]  /*8ff0*/  MOV R122, RZ ;  /* 0x000000ff007a7202 */ /* 0x000fe40000000f00 */
[----:B------:R-:W-:Y:S02]  /*9000*/  MOV R125, 0xffffffff ;  /* 0xffffffff007d7802 */ /* 0x000fe40000000f00 */
[----:B------:R-:W-:Y:S02]  /*9010*/  MOV R48, 0x9030 ;  /* 0x0000903000307802 */ /* 0x000fe40000000f00 */
[----:B------:R-:W-:Y:S05]  /*9020*/  CALL.REL.NOINC `($__internal_50_$__cuda_sm70_shflsync_up) ;  /* 0x0000113000007944 */ /* 0x000fea0003c00000 */
[----:B------:R-:W-:Y:S01]  /*9030*/  MOV R124, R52 ;  /* 0x00000034007c7202 */ /* 0x000fe20000000f00 */
[----:B------:R-:W-:Y:S01]  /*9040*/  HFMA2.MMA R52, -RZ, RZ, 0, 0 ;  /* 0x00000000ff347435 */ /* 0x000fe200000001ff */
[----:B0-----:R-:W-:Y:S02]  /*9050*/  MOV R125, R53 ;  /* 0x00000035007d7202 */ /* 0x001fe40000000f00 */
[----:B-1----:R-:W-:-:S02]  /*9060*/  MOV R127, R51 ;  /* 0x00000033007f7202 */ /* 0x002fc40000000f00 */
[----:B------:R-:W-:Y:S02]  /*9070*/  MOV R50, R44 ;  /* 0x0000002c00327202 */ /* 0x000fe40000000f00 */
[----:B------:R-:W-:Y:S02]  /*9080*/  MOV R126, R54 ;  /* 0x00000036007e7202 */ /* 0x000fe40000000f00 */
[----:B------:R-:W-:Y:S02]  /*9090*/  MOV R53, 0x1f ;  /* 0x0000001f00357802 */ /* 0x000fe40000000f00 */
[----:B------:R-:W-:Y:S02]  /*90a0*/  MOV R51, 0xffffffff ;  /* 0xffffffff00337802 */ /* 0x000fe40000000f00 */
[----:B------:R-:W-:Y:S02]  /*90b0*/  MOV R48, 0x90d0 ;  /* 0x000090d000307802 */ /* 0x000fe40000000f00 */
[----:B------:R-:W-:Y:S05]  /*90c0*/  CALL.REL.NOINC `($__internal_49_$__cuda_sm70_shflsync_idx_p) ;  /* 0x0000105000007944 */ /* 0x000fea0003c00000 */
[----:B0-----:R-:W-:Y:S01]  /*90d0*/  HFMA2.MMA R52, -RZ, RZ, 0, 0 ;  /* 0x00000000ff347435 */ /* 0x001fe200000001ff */
[----:B-1----:R-:W-:Y:S02]  /*90e0*/  MOV R131, R51 ;  /* 0x0000003300837202 */ /* 0x002fe40000000f00 */
[----:B------:R-:W-:-:S02]  /*90f0*/  MOV R50, R45 ;  /* 0x0000002d00327202 */ /* 0x000fc40000000f00 */
[----:B------:R-:W-:Y:S02]  /*9100*/  MOV R53, 0x1f ;  /* 0x0000001f00357802 */ /* 0x000fe40000000f00 */
[----:B------:R-:W-:Y:S02]  /*9110*/  MOV R51, 0xffffffff ;  /* 0xffffffff00337802 */ /* 0x000fe40000000f00 */
[----:B------:R-:W-:Y:S02]  /*9120*/  MOV R48, 0x9140 ;  /* 0x0000914000307802 */ /* 0x000fe40000000f00 */
[----:B------:R-:W-:Y:S05]  /*9130*/  CALL.REL.NOINC `($__internal_49_$__cuda_sm70_shflsync_idx_p) ;  /* 0x00000fe000007944 */ /* 0x000fea0003c00000 */
[----:B0-----:R-:W-:Y:S01]  /*9140*/  HFMA2.MMA R52, -RZ, RZ, 0, 0 ;  /* 0x00000000ff347435 */ /* 0x001fe200000001ff */
[----:B-1----:R-:W-:Y:S02]  /*9150*/  MOV R200, R51 ;  /* 0x0000003300c87202 */ /* 0x002fe40000000f00 */
[----:B------:R-:W-:Y:S02]  /*9160*/  MOV R50, R46 ;  /* 0x0000002e00327202 */ /* 0x000fe40000000f00 */
[----:B------:R-:W-:Y:S02]  /*9170*/  MOV R53, 0x1f ;  /* 0x0000001f00357802 */ /* 0x000fe40000000f00 */
[----:B------:R-:W-:-:S02]  /*9180*/  MOV R51, 0xffffffff ;  /* 0xffffffff00337802 */ /* 0x000fc40000000f00 */
[----:B------:R-:W-:Y:S02]  /*9190*/  MOV R48, 0x91b0 ;  /* 0x000091b000307802 */ /* 0x000fe40000000f00 */
[----:B------:R-:W-:Y:S05]  /*91a0*/  CALL.REL.NOINC `($__internal_49_$__cuda_sm70_shflsync_idx_p) ;  /* 0x00000f7000007944 */ /* 0x000fea0003c00000 */
[----:B0-----:R-:W-:Y:S01]  /*91b0*/  HFMA2.MMA R52, -RZ, RZ, 0, 0 ;  /* 0x00000000ff347435 */ /* 0x001fe200000001ff */
[----:B-1----:R-:W-:Y:S02]  /*91c0*/  MOV R54, R51 ;  /* 0x0000003300367202 */ /* 0x002fe40000000f00 */
[----:B------:R-:W-:Y:S02]  /*91d0*/  MOV R50, R47 ;  /* 0x0000002f00327202 */ /* 0x000fe40000000f00 */
[----:B------:R-:W-:Y:S02]  /*91e0*/  MOV R53, 0x1f ;  /* 0x0000001f00357802 */ /* 0x000fe40000000f00 */
[----:B------:R-:W-:Y:S02]  /*91f0*/  MOV R51, 0xffffffff ;  /* 0xffffffff00337802 */ /* 0x000fe40000000f00 */
[----:B------:R-:W-:Y:S02]  /*9200*/  MOV R48, 0x9220 ;  /* 0x0000922000307802 */ /* 0x000fe40000000f00 */
[----:B------:R-:W-:Y:S05]  /*9210*/  CALL.REL.NOINC `($__internal_49_$__cuda_sm70_shflsync_idx_p) ;  /* 0x00000f0000007944 */ /* 0x000fea0003c00000 */
[----:B-1----:R-:W-:Y:S01]  /*9220*/  MOV R55, R51 ;  /* 0x0000003300377202 */ /* 0x002fe20000000f00 */
[----:B0-----:R-:W-:Y:S05]  /*9230*/  BRA `(.L_x_2122) ;  /* 0xffffa06000007947 */ /* 0x001fea000383ffff */
.L_x_2089:
[----:B------:R-:W-:Y:S01]  /*9240*/  HFMA2.MMA R128, -RZ, RZ, 0, 5.9604644775390625e-08 ;  /* 0x00000001ff807435 */ /* 0x000fe200000001ff */
[----:B------:R-:W-:-:S02]  /*9250*/  MOV R53, R125 ;  /* 0x0000007d00357202 */ /* 0x000fc40000000f00 */
[----:B------:R-:W-:Y:S02]  /*9260*/  MOV R123, 0x1f ;  /* 0x0000001f007b7802 */ /* 0x000fe40000000f00 */
[----:B------:R-:W-:Y:S02]  /*9270*/  MOV R130, 0xffffffff ;  /* 0xffffffff00827802 */ /* 0x000fe40000000f00 */
[----:B------:R-:W-:Y:S02]  /*9280*/  MOV R48, 0x92a0 ;  /* 0x000092a000307802 */ /* 0x000fe40000000f00 */
[----:B------:R-:W-:Y:S05]  /*9290*/  CALL.REL.NOINC `($__internal_48_$__cuda_sm70_shflsync_down) ;  /* 0x00000e4000007944 */ /* 0x000fea0003c00000 */
[----:B-1----:R-:W-:Y:S01]  /*92a0*/  MOV R50, R123 ;  /* 0x0000007b00327202 */ /* 0x002fe20000000f00 */
[----:B0-----:R-:W-:Y:S05]  /*92b0*/  BRA `(.L_x_2123) ;  /* 0xffffb58000007947 */ /* 0x001fea000383ffff */
.L_x_2090:
[----:B------:R-:W-:Y:S01]  /*92c0*/  HFMA2.MMA R128, -RZ, RZ, 0, 5.9604644775390625e-08 ;  /* 0x00000001ff807435 */ /* 0x000fe200000001ff */
[----:B------:R-:W-:Y:S02]  /*92d0*/  MOV R53, R124 ;  /* 0x0000007c00357202 */ /* 0x000fe40000000f00 */
[----:B------:R-:W-:Y:S02]  /*92e0*/  MOV R123, 0x1f ;  /* 0x0000001f007b7802 */ /* 0x000fe40000000f00 */
[----:B------:R-:W-:-:S02]  /*92f0*/  MOV R130, 0xffffffff ;  /* 0xffffffff00827802 */ /* 0x000fc40000000f00 */
[----:B------:R-:W-:Y:S02]  /*9300*/  MOV R48, 0x9320 ;  /* 0x0000932000307802 */ /* 0x000fe40000000f00 */
[----:B01----:R-:W-:Y:S05]  /*9310*/  CALL.REL.NOINC `($__internal_48_$__cuda_sm70_shflsync_down) ;  /* 0x00000dc000007944 */ /* 0x003fea0003c00000 */
[----:B0-----:R-:W-:Y:S01]  /*9320*/  HFMA2.MMA R128, -RZ, RZ, 0, 5.9604644775390625e-08 ;  /* 0x00000001ff807435 */ /* 0x001fe200000001ff */
[----:B-1----:R-:W-:Y:S02]  /*9330*/  MOV R51, R123 ;  /* 0x0000007b00337202 */ /* 0x002fe40000000f00 */
[----:B------:R-:W-:Y:S02]  /*9340*/  MOV R53, R55 ;  /* 0x0000003700357202 */ /* 0x000fe40000000f00 */
[----:B------:R-:W-:Y:S02]  /*9350*/  MOV R123, 0x1f ;  /* 0x0000001f007b7802 */ /* 0x000fe40000000f00 */
[----:B------:R-:W-:Y:S02]  /*9360*/  MOV R130, 0xffffffff ;  /* 0xffffffff00827802 */ /* 0x000fe40000000f00 */
[----:B------:R-:W-:Y:S02]  /*9370*/  MOV R48, 0x9390 ;  /* 0x0000939000307802 */ /* 0x000fe40000000f00 */
[----:B------:R-:W-:Y:S05]  /*9380*/  CALL.REL.NOINC `($__internal_48_$__cuda_sm70_shflsync_down) ;  /* 0x00000d5000007944 */ /* 0x000fea0003c00000 */
[----:B0-----:R-:W-:Y:S01]  /*9390*/  HFMA2.MMA R128, -RZ, RZ, 0, 5.9604644775390625e-08 ;  /* 0x00000001ff807435 */ /* 0x001fe200000001ff */
[----:B-1----:R-:W-:-:S02]  /*93a0*/  MOV R52, R123 ;  /* 0x0000007b00347202 */ /* 0x002fc40000000f00 */
[----:B------:R-:W-:Y:S02]  /*93b0*/  MOV R53, R54 ;  /* 0x0000003600357202 */ /* 0x000fe40000000f00 */
[----:B------:R-:W-:Y:S02]  /*93c0*/  MOV R123, 0x1f ;  /* 0x0000001f007b7802 */ /* 0x000fe40000000f00 */
[----:B------:R-:W-:Y:S02]  /*93d0*/  MOV R130, 0xffffffff ;  /* 0xffffffff00827802 */ /* 0x000fe40000000f00 */
[----:B------:R-:W-:Y:S02]  /*93e0*/  MOV R48, 0x9400 ;  /* 0x0000940000307802 */ /* 0x000fe40000000f00 */
[----:B------:R-:W-:Y:S05]  /*93f0*/  CALL.REL.NOINC `($__internal_48_$__cuda_sm70_shflsync_down) ;  /* 0x00000ce000007944 */ /* 0x000fea0003c00000 */
[----:B01----:R-:W-:Y:S05]  /*9400*/  BRA `(.L_x_2124) ;  /* 0xffffb47000007947 */ /* 0x003fea000383ffff */
.L_x_2093:
[----:B------:R-:W-:Y:S01]  /*9410*/  HFMA2.MMA R128, -RZ, RZ, 0, 1.1920928955078125e-07 ;  /* 0x00000002ff807435 */ /* 0x000fe200000001ff */
[----:B------:R-:W-:Y:S02]  /*9420*/  MOV R53, R125 ;  /* 0x0000007d00357202 */ /* 0x000fe40000000f00 */
[----:B0-----:R-:W-:Y:S02]  /*9430*/  MOV R123, 0x1f ;  /* 0x0000001f007b7802 */ /* 0x001fe40000000f00 */
[----:B------:R-:W-:-:S02]  /*9440*/  MOV R130, 0xffffffff ;  /* 0xffffffff00827802 */ /* 0x000fc40000000f00 */
[----:B------:R-:W-:Y:S02]  /*9450*/  MOV R48, 0x9470 ;  /* 0x0000947000307802 */ /* 0x000fe40000000f00 */
[----:B-1234-:R-:W-:Y:S05]  /*9460*/  CALL.REL.NOINC `($__internal_48_$__cuda_sm70_shflsync_down) ;  /* 0x00000c7000007944 */ /* 0x01efea0003c00000 */
[----:B0-----:R-:W-:Y:S01]  /*9470*/  HFMA2.MMA R128, -RZ, RZ, 0, 1.1920928955078125e-07 ;  /* 0x00000002ff807435 */ /* 0x001fe200000001ff */
[----:B-1----:R-:W-:Y:S02]  /*9480*/  MOV R50, R123 ;  /* 0x0000007b00327202 */ /* 0x002fe40000000f00 */
[----:B------:R-:W-:Y:S02]  /*9490*/  MOV R53, R124 ;  /* 0x0000007c00357202 */ /* 0x000fe40000000f00 */
[----:B------:R-:W-:Y:S02]  /*94a0*/  MOV R123, 0x1f ;  /* 0x0000001f007b7802 */ /* 0x000fe40000000f00 */
[----:B------:R-:W-:Y:S02]  /*94b0*/  MOV R130, 0xffffffff ;  /* 0xffffffff00827802 */ /* 0x000fe40000000f00 */
[----:B------:R-:W-:Y:S02]  /*94c0*/  MOV R48, 0x94e0 ;  /* 0x000094e000307802 */ /* 0x000fe40000000f00 */
[----:B------:R-:W-:Y:S05]  /*94d0*/  CALL.REL.NOINC `($__internal_48_$__cuda_sm70_shflsync_down) ;  /* 0x00000c0000007944 */ /* 0x000fea0003c00000 */
[----:B0-----:R-:W-:Y:S01]  /*94e0*/  HFMA2.MMA R128, -RZ, RZ, 0, 1.1920928955078125e-07 ;  /* 0x00000002ff807435 */ /* 0x001fe200000001ff */
[----:B-1----:R-:W-:-:S02]  /*94f0*/  MOV R51, R123 ;  /* 0x0000007b00337202 */ /* 0x002fc40000000f00 */
[----:B------:R-:W-:Y:S02]  /*9500*/  MOV R53, R55 ;  /* 0x0000003700357202 */ /* 0x000fe40000000f00 */
[----:B------:R-:W-:Y:S02]  /*9510*/  MOV R123, 0x1f ;  /* 0x0000001f007b7802 */ /* 0x000fe40000000f00 */
[----:B------:R-:W-:Y:S02]  /*9520*/  MOV R130, 0xffffffff ;  /* 0xffffffff00827802 */ /* 0x000fe40000000f00 */
[----:B------:R-:W-:Y:S02]  /*9530*/  MOV R48, 0x9550 ;  /* 0x0000955000307802 */ /* 0x000fe40000000f00 */
[----:B------:R-:W-:Y:S05]  /*9540*/  CALL.REL.NOINC `($__internal_48_$__cuda_sm70_shflsync_down) ;  /* 0x00000b9000007944 */ /* 0x000fea0003c00000 */
[----:B0-----:R-:W-:Y:S01]  /*9550*/  HFMA2.MMA R128, -RZ, RZ, 0, 1.1920928955078125e-07 ;  /* 0x00000002ff807435 */ /* 0x001fe200000001ff */
[----:B-1----:R-:W-:Y:S02]  /*9560*/  MOV R52, R123 ;  /* 0x0000007b00347202 */ /* 0x002fe40000000f00 */
[----:B------:R-:W-:Y:S02]  /*9570*/  MOV R53, R54 ;  /* 0x0000003600357202 */ /* 0x000fe40000000f00 */
[----:B------:R-:W-:-:S02]  /*9580*/  MOV R123, 0x1f ;  /* 0x0000001f007b7802 */ /* 0x000fc40000000f00 */
[----:B------:R-:W-:Y:S02]  /*9590*/  MOV R130, 0xffffffff ;  /* 0xffffffff00827802 */ /* 0x000fe40000000f00 */
[----:B------:R-:W-:Y:S02]  /*95a0*/  MOV R48, 0x95c0 ;  /* 0x000095c000307802 */ /* 0x000fe40000000f00 */
[----:B------:R-:W-:Y:S05]  /*95b0*/  CALL.REL.NOINC `($__internal_48_$__cuda_sm70_shflsync_down) ;  /* 0x00000b2000007944 */ /* 0x000fea0003c00000 */
[----:B01----:R-:W-:Y:S05]  /*95c0*/  BRA `(.L_x_2125) ;  /* 0xffffb40000007947 */ /* 0x003fea000383ffff */
.L_x_2096:
[----:B------:R-:W-:Y:S01]  /*95d0*/  HFMA2.MMA R128, -RZ, RZ, 0, 2.384185791015625e-07 ;  /* 0x00000004ff807435 */ /* 0x000fe200000001ff */
[----:B------:R-:W-:Y:S02]  /*95e0*/  MOV R53, R125 ;  /* 0x0000007d00357202 */ /* 0x000fe40000000f00 */
[----:B0-----:R-:W-:Y:S02]  /*95f0*/  MOV R123, 0x1f ;  /* 0x0000001f007b7802 */ /* 0x001fe40000000f00 */
[----:B------:R-:W-:Y:S02]  /*9600*/  MOV R130, 0xffffffff ;  /* 0xffffffff00827802 */ /* 0x000fe40000000f00 */
[----:B------:R-:W-:Y:S02]  /*9610*/  MOV R48, 0x9630 ;  /* 0x0000963000307802 */ /* 0x000fe40000000f00 */
[----:B-1234-:R-:W-:Y:S05]  /*9620*/  CALL.REL.NOINC `($__internal_48_$__cuda_sm70_shflsync_down) ;  /* 0x00000ab000007944 */ /* 0x01efea0003c00000 */
[----:B-1----:R-:W-:Y:S01]  /*9630*/  MOV R50, R123 ;  /* 0x0000007b00327202 */ /* 0x002fe20000000f00 */
[----:B0-----:R-:W-:Y:S05]  /*9640*/  BRA `(.L_x_2126) ;  /* 0xffffb4a000007947 */ /* 0x001fea000383ffff */
.L_x_2097:
[----:B------:R-:W-:Y:S01]  /*9650*/  HFMA2.MMA R128, -RZ, RZ, 0, 2.384185791015625e-07 ;  /* 0x00000004ff807435 */ /* 0x000fe200000001ff */
[----:B------:R-:W-:-:S02]  /*9660*/  MOV R53, R124 ;  /* 0x0000007c00357202 */ /* 0x000fc40000000f00 */
[----:B0-----:R-:W-:Y:S02]  /*9670*/  MOV R123, 0x1f ;  /* 0x0000001f007b7802 */ /* 0x001fe40000000f00 */
[----:B------:R-:W-:Y:S02]  /*9680*/  MOV R130, 0xffffffff ;  /* 0xffffffff00827802 */ /* 0x000fe40000000f00 */
[----:B------:R-:W-:Y:S02]  /*9690*/  MOV R48, 0x96b0 ;  /* 0x000096b000307802 */ /* 0x000fe40000000f00 */
[----:B-1234-:R-:W-:Y:S05]  /*96a0*/  CALL.REL.NOINC `($__internal_48_$__cuda_sm70_shflsync_down) ;  /* 0x00000a3000007944 */ /* 0x01efea0003c00000 */
[----:B0-----:R-:W-:Y:S01]  /*96b0*/  HFMA2.MMA R128, -RZ, RZ, 0, 2.384185791015625e-07 ;  /* 0x00000004ff807435 */ /* 0x001fe200000001ff */
[----:B-1----:R-:W-:Y:S02]  /*96c0*/  MOV R51, R123 ;  /* 0x0000007b00337202 */ /* 0x002fe40000000f00 */
[----:B------:R-:W-:Y:S02]  /*96d0*/  MOV R53, R55 ;  /* 0x0000003700357202 */ /* 0x000fe40000000f00 */
[----:B------:R-:W-:Y:S02]  /*96e0*/  MOV R123, 0x1f ;  /* 0x0000001f007b7802 */ /* 0x000fe40000000f00 */
[----:B------:R-:W-:-:S02]  /*96f0*/  MOV R130, 0xffffffff ;  /* 0xffffffff00827802 */ /* 0x000fc40000000f00 */
[----:B------:R-:W-:Y:S02]  /*9700*/  MOV R48, 0x9720 ;  /* 0x0000972000307802 */ /* 0x000fe40000000f00 */
[----:B------:R-:W-:Y:S05]  /*9710*/  CALL.REL.NOINC `($__internal_48_$__cuda_sm70_shflsync_down) ;  /* 0x000009c000007944 */ /* 0x000fea0003c00000 */
[----:B0-----:R-:W-:Y:S01]  /*9720*/  HFMA2.MMA R128, -RZ, RZ, 0, 2.384185791015625e-07 ;  /* 0x00000004ff807435 */ /* 0x001fe200000001ff */
[----:B-1----:R-:W-:Y:S02]  /*9730*/  MOV R52, R123 ;  /* 0x0000007b00347202 */ /* 0x002fe40000000f00 */
[----:B------:R-:W-:Y:S02]  /*9740*/  MOV R53, R54 ;  /* 0x0000003600357202 */ /* 0x000fe40000000f00 */
[----:B------:R-:W-:Y:S02]  /*9750*/  MOV R123, 0x1f ;  /* 0x0000001f007b7802 */ /* 0x000fe40000000f00 */
[----:B------:R-:W-:Y:S02]  /*9760*/  MOV R130, 0xffffffff ;  /* 0xffffffff00827802 */ /* 0x000fe40000000f00 */
[----:B------:R-:W-:Y:S02]  /*9770*/  MOV R48, 0x9790 ;  /* 0x0000979000307802 */ /* 0x000fe40000000f00 */
[----:B------:R-:W-:Y:S05]  /*9780*/  CALL.REL.NOINC `($__internal_48_$__cuda_sm70_shflsync_down) ;  /* 0x0000095000007944 */ /* 0x000fea0003c00000 */
[----:B01----:R-:W-:Y:S05]  /*9790*/  BRA `(.L_x_2127) ;  /* 0xffffb39000007947 */ /* 0x003fea000383ffff */
.L_x_2100:
[----:B------:R-:W-:Y:S01]  /*97a0*/  HFMA2.MMA R128, -RZ, RZ, 0, 4.76837158203125e-07 ;  /* 0x00000008ff807435 */ /* 0x000fe200000001ff */
[----:B------:R-:W-:-:S02]  /*97b0*/  MOV R53, R125 ;  /* 0x0000007d00357202 */ /* 0x000fc40000000f00 */
[----:B0-----:R-:W-:Y:S02]  /*97c0*/  MOV R123, 0x1f ;  /* 0x0000001f007b7802 */ /* 0x001fe40000000f00 */
[----:B------:R-:W-:Y:S02]  /*97d0*/  MOV R130, 0xffffffff ;  /* 0xffffffff00827802 */ /* 0x000fe40000000f00 */
[----:B------:R-:W-:Y:S02]  /*97e0*/  MOV R48, 0x9800 ;  /* 0x0000980000307802 */ /* 0x000fe40000000f00 */
[----:B-1234-:R-:W-:Y:S05]  /*97f0*/  CALL.REL.NOINC `($__internal_48_$__cuda_sm70_shflsync_down) ;  /* 0x000008e000007944 */ /* 0x01efea0003c00000 */
[----:B0-----:R-:W-:Y:S01]  /*9800*/  HFMA2.MMA R128, -RZ, RZ, 0, 4.76837158203125e-07 ;  /* 0x00000008ff807435 */ /* 0x001fe200000001ff */
[----:B-1----:R-:W-:Y:S02]  /*9810*/  MOV R50, R123 ;  /* 0x0000007b00327202 */ /* 0x002fe40000000f00 */
[----:B------:R-:W-:Y:S02]  /*9820*/  MOV R53, R124 ;  /* 0x0000007c00357202 */ /* 0x000fe40000000f00 */
[----:B------:R-:W-:Y:S02]  /*9830*/  MOV R123, 0x1f ;  /* 0x0000001f007b7802 */ /* 0x000fe40000000f00 */
[----:B------:R-:W-:-:S02]  /*9840*/  MOV R130, 0xffffffff ;  /* 0xffffffff00827802 */ /* 0x000fc40000000f00 */
[----:B------:R-:W-:Y:S02]  /*9850*/  MOV R48, 0x9870 ;  /* 0x0000987000307802 */ /* 0x000fe40000000f00 */
[----:B------:R-:W-:Y:S05]  /*9860*/  CALL.REL.NOINC `($__internal_48_$__cuda_sm70_shflsync_down) ;  /* 0x0000087000007944 */ /* 0x000fea0003c00000 */
[----:B0-----:R-:W-:Y:S01]  /*9870*/  HFMA2.MMA R128, -RZ, RZ, 0, 4.76837158203125e-07 ;  /* 0x00000008ff807435 */ /* 0x001fe200000001ff */
[----:B-1----:R-:W-:Y:S02]  /*9880*/  MOV R51, R123 ;  /* 0x0000007b00337202 */ /* 0x002fe40000000f00 */
[----:B------:R-:W-:Y:S02]  /*9890*/  MOV R53, R55 ;  /* 0x0000003700357202 */ /* 0x000fe40000000f00 */
[----:B------:R-:W-:Y:S02]  /*98a0*/  MOV R123, 0x1f ;  /* 0x0000001f007b7802 */ /* 0x000fe40000000f00 */
[----:B------:R-:W-:Y:S02]  /*98b0*/  MOV R130, 0xffffffff ;  /* 0xffffffff00827802 */ /* 0x000fe40000000f00 */
[----:B------:R-:W-:Y:S02]  /*98c0*/  MOV R48, 0x98e0 ;  /* 0x000098e000307802 */ /* 0x000fe40000000f00 */
[----:B------:R-:W-:Y:S05]  /*98d0*/  CALL.REL.NOINC `($__internal_48_$__cuda_sm70_shflsync_down) ;  /* 0x0000080000007944 */ /* 0x000fea0003c00000 */
[----:B0-----:R-:W-:Y:S01]  /*98e0*/  HFMA2.MMA R128, -RZ, RZ, 0, 4.76837158203125e-07 ;  /* 0x00000008ff807435 */ /* 0x001fe200000001ff */
[----:B-1----:R-:W-:-:S02]  /*98f0*/  MOV R52, R123 ;  /* 0x0000007b00347202 */ /* 0x002fc40000000f00 */
[----:B------:R-:W-:Y:S02]  /*9900*/  MOV R53, R54 ;  /* 0x0000003600357202 */ /* 0x000fe40000000f00 */
[----:B------:R-:W-:Y:S02]  /*9910*/  MOV R123, 0x1f ;  /* 0x0000001f007b7802 */ /* 0x000fe40000000f00 */
[----:B------:R-:W-:Y:S02]  /*9920*/  MOV R130, 0xffffffff ;  /* 0xffffffff00827802 */ /* 0x000fe40000000f00 */
[----:B------:R-:W-:Y:S02]  /*9930*/  MOV R48, 0x9950 ;  /* 0x0000995000307802 */ /* 0x000fe40000000f00 */
[----:B------:R-:W-:Y:S05]  /*9940*/  CALL.REL.NOINC `($__internal_48_$__cuda_sm70_shflsync_down) ;  /* 0x0000079000007944 */ /* 0x000fea0003c00000 */
[----:B01----:R-:W-:Y:S05]  /*9950*/  BRA `(.L_x_2128) ;  /* 0xffffb32000007947 */ /* 0x003fea000383ffff */
.L_x_2103:
[----:B------:R-:W-:Y:S01]  /*9960*/  HFMA2.MMA R128, -RZ, RZ, 0, 9.5367431640625e-07 ;  /* 0x00000010ff807435 */ /* 0x000fe200000001ff */
[----:B------:R-:W-:Y:S02]  /*9970*/  MOV R53, R125 ;  /* 0x0000007d00357202 */ /* 0x000fe40000000f00 */
[----:B0-----:R-:W-:Y:S02]  /*9980*/  MOV R123, 0x1f ;  /* 0x0000001f007b7802 */ /* 0x001fe40000000f00 */
[----:B------:R-:W-:-:S02]  /*9990*/  MOV R130, 0xffffffff ;  /* 0xffffffff00827802 */ /* 0x000fc40000000f00 */
[----:B------:R-:W-:Y:S02]  /*99a0*/  MOV R48, 0x99c0 ;  /* 0x000099c000307802 */ /* 0x000fe40000000f00 */
[----:B-1234-:R-:W-:Y:S05]  /*99b0*/  CALL.REL.NOINC `($__internal_48_$__cuda_sm70_shflsync_down) ;  /* 0x0000072000007944 */ /* 0x01efea0003c00000 */
[----:B-1----:R-:W-:Y:S01]  /*99c0*/  MOV R50, R123 ;  /* 0x0000007b00327202 */ /* 0x002fe20000000f00 */
[----:B0-----:R-:W-:Y:S05]  /*99d0*/  BRA `(.L_x_2129) ;  /* 0xffffb3c000007947 */ /* 0x001fea000383ffff */
.L_x_2104:
[----:B------:R-:W-:Y:S01]  /*99e0*/  HFMA2.MMA R128, -RZ, RZ, 0, 9.5367431640625e-07 ;  /* 0x00000010ff807435 */ /* 0x000fe200000001ff */
[----:B------:R-:W-:Y:S02]  /*99f0*/  MOV R53, R124 ;  /* 0x0000007c00357202 */ /* 0x000fe40000000f00 */
[----:B0-----:R-:W-:Y:S02]  /*9a00*/  MOV R123, 0x1f ;  /* 0x0000001f007b7802 */ /* 0x001fe40000000f00 */
[----:B------:R-:W-:Y:S02]  /*9a10*/  MOV R130, 0xffffffff ;  /* 0xffffffff00827802 */ /* 0x000fe40000000f00 */
[----:B------:R-:W-:Y:S02]  /*9a20*/  MOV R48, 0x9a40 ;  /* 0x00009a4000307802 */ /* 0x000fe40000000f00 */
[----:B-1234-:R-:W-:Y:S05]  /*9a30*/  CALL.REL.NOINC `($__internal_48_$__cuda_sm70_shflsync_down) ;  /* 0x000006a000007944 */ /* 0x01efea0003c00000 */
[----:B0-----:R-:W-:Y:S01]  /*9a40*/  HFMA2.MMA R128, -RZ, RZ, 0, 9.5367431640625e-07 ;  /* 0x00000010ff807435 */ /* 0x001fe200000001ff */
[----:B-1----:R-:W-:Y:S02]  /*9a50*/  MOV R51, R123 ;  /* 0x0000007b00337202 */ /* 0x002fe40000000f00 */
[----:B------:R-:W-:-:S02]  /*9a60*/  MOV R53, R55 ;  /* 0x0000003700357202 */ /* 0x000fc40000000f00 */
[----:B------:R-:W-:Y:S02]  /*9a70*/  MOV R123, 0x1f ;  /* 0x0000001f007b7802 */ /* 0x000fe40000000f00 */
[----:B------:R-:W-:Y:S02]  /*9a80*/  MOV R130, 0xffffffff ;  /* 0xffffffff00827802 */ /* 0x000fe40000000f00 */
[----:B------:R-:W-:Y:S02]  /*9a90*/  MOV R48, 0x9ab0 ;  /* 0x00009ab000307802 */ /* 0x000fe40000000f00 */
[----:B------:R-:W-:Y:S05]  /*9aa0*/  CALL.REL.NOINC `($__internal_48_$__cuda_sm70_shflsync_down) ;  /* 0x0000063000007944 */ /* 0x000fea0003c00000 */
[----:B0-----:R-:W-:Y:S01]  /*9ab0*/  HFMA2.MMA R128, -RZ, RZ, 0, 9.5367431640625e-07 ;  /* 0x00000010ff807435 */ /* 0x001fe200000001ff */
[----:B-1----:R-:W-:Y:S02]  /*9ac0*/  MOV R52, R123 ;  /* 0x0000007b00347202 */ /* 0x002fe40000000f00 */
[----:B------:R-:W-:Y:S02]  /*9ad0*/  MOV R53, R54 ;  /* 0x0000003600357202 */ /* 0x000fe40000000f00 */
[----:B------:R-:W-:Y:S02]  /*9ae0*/  MOV R123, 0x1f ;  /* 0x0000001f007b7802 */ /* 0x000fe40000000f00 */
[----:B------:R-:W-:-:S02]  /*9af0*/  MOV R130, 0xffffffff ;  /* 0xffffffff00827802 */ /* 0x000fc40000000f00 */
[----:B------:R-:W-:Y:S02]  /*9b00*/  MOV R48, 0x9b20 ;  /* 0x00009b2000307802 */ /* 0x000fe40000000f00 */
[----:B------:R-:W-:Y:S05]  /*9b10*/  CALL.REL.NOINC `($__internal_48_$__cuda_sm70_shflsync_down) ;  /* 0x000005c000007944 */ /* 0x000fea0003c00000 */
[----:B01----:R-:W-:Y:S05]  /*9b20*/  BRA `(.L_x_2130) ;  /* 0xffffb2b000007947 */ /* 0x003fea000383ffff */
.L_x_2107:
[----:B----4-:R-:W-:Y:S01]  /*9b30*/  HFMA2.MMA R52, -RZ, RZ, 0, 0 ;  /* 0x00000000ff347435 */ /* 0x010fe200000001ff */
[----:B-1----:R-:W-:Y:S02]  /*9b40*/  MOV R50, R125 ;  /* 0x0000007d00327202 */ /* 0x002fe40000000f00 */
[----:B------:R-:W-:Y:S02]  /*9b50*/  MOV R53, 0x1f ;  /* 0x0000001f00357802 */ /* 0x000fe40000000f00 */
[----:B---3--:R-:W-:Y:S02]  /*9b60*/  MOV R51, 0xffffffff ;  /* 0xffffffff00337802 */ /* 0x008fe40000000f00 */
[----:B------:R-:W-:Y:S02]  /*9b70*/  MOV R48, 0x9b90 ;  /* 0x00009b9000307802 */ /* 0x000fe40000000f00 */
[----:B0-2---:R-:W-:Y:S05]  /*9b80*/  CALL.REL.NOINC `($__internal_49_$__cuda_sm70_shflsync_idx_p) ;  /* 0x0000059000007944 */ /* 0x005fea0003c00000 */
        /* <DEDUP_REMOVED lines=21> */
[----:B------:R-:W-:Y:S01]  /*9ce0*/  HFMA2.MMA R128, -RZ, RZ, 0, 5.9604644775390625e-08 ;  /* 0x00000001ff807435 */ /* 0x000fe200000001ff */
[----:B-1----:R-:W-:-:S02]  /*9cf0*/  MOV R240, R51 ;  /* 0x0000003300f07202 */ /* 0x002fc40000000f00 */
[----:B0-----:R-:W-:Y:S02]  /*9d00*/  MOV R53, R125 ;  /* 0x0000007d00357202 */ /* 0x001fe40000000f00 */
[----:B------:R-:W-:Y:S02]  /*9d10*/  MOV R123, 0x1f ;  /* 0x0000001f007b7802 */ /* 0x000fe40000000f00 */
[----:B------:R-:W-:Y:S02]  /*9d20*/  MOV R130, 0xffffffff ;  /* 0xffffffff00827802 */ /* 0x000fe40000000f00 */
[----:B------:R-:W-:Y:S02]  /*9d30*/  MOV R48, 0x9d50 ;  /* 0x00009d5000307802 */ /* 0x000fe40000000f00 */
[----:B------:R-:W-:Y:S05]  /*9d40*/  CALL.REL.NOINC `($__internal_48_$__cuda_sm70_shflsync_down) ;  /* 0x0000039000007944 */ /* 0x000fea0003c00000 */
[----:B0-----:R-:W-:Y:S01]  /*9d50*/  HFMA2.MMA R128, -RZ, RZ, 0, 5.9604644775390625e-08 ;  /* 0x00000001ff807435 */ /* 0x001fe200000001ff */
[----:B-1----:R-:W-:Y:S02]  /*9d60*/  MOV R121, R123 ;  /* 0x0000007b00797202 */ /* 0x002fe40000000f00 */
[----:B------:R-:W-:Y:S02]  /*9d70*/  MOV R53, R124 ;  /* 0x0000007c00357202 */ /* 0x000fe40000000f00 */
[----:B------:R-:W-:-:S02]  /*9d80*/  MOV R123, 0x1f ;  /* 0x0000001f007b7802 */ /* 0x000fc40000000f00 */
[----:B------:R-:W-:Y:S02]  /*9d90*/  MOV R130, 0xffffffff ;  /* 0xffffffff00827802 */ /* 0x000fe40000000f00 */
[----:B------:R-:W-:Y:S02]  /*9da0*/  MOV R48, 0x9dc0 ;  /* 0x00009dc000307802 */ /* 0x000fe40000000f00 */
[----:B------:R-:W-:Y:S05]  /*9db0*/  CALL.REL.NOINC `($__internal_48_$__cuda_sm70_shflsync_down) ;  /* 0x0000032000007944 */ /* 0x000fea0003c00000 */
[----:B0-----:R-:W-:Y:S01]  /*9dc0*/  HFMA2.MMA R128, -RZ, RZ, 0, 5.9604644775390625e-08 ;  /* 0x00000001ff807435 */ /* 0x001fe200000001ff */
[----:B-1----:R-:W-:Y:S02]  /*9dd0*/  MOV R122, R123 ;  /* 0x0000007b007a7202 */ /* 0x002fe40000000f00 */
[----:B------:R-:W-:Y:S02]  /*9de0*/  MOV R53, R55 ;  /* 0x0000003700357202 */ /* 0x000fe40000000f00 */
[----:B------:R-:W-:Y:S02]  /*9df0*/  MOV R123, 0x1f ;  /* 0x0000001f007b7802 */ /* 0x000fe40000000f00 */
[----:B------:R-:W-:Y:S02]  /*9e00*/  MOV R130, 0xffffffff ;  /* 0xffffffff00827802 */ /* 0x000fe40000000f00 */
[----:B------:R-:W-:-:S02]  /*9e10*/  MOV R48, 0x9e30 ;  /* 0x00009e3000307802 */ /* 0x000fc40000000f00 */
        /* <DEDUP_REMOVED lines=8> */
[-C--:B------:R-:W-:Y:S01]  /*9ea0*/  FMUL.FTZ R238, R44, R126.reuse ;  /* 0x0000007e2cee7220 */ /* 0x080fe20000410000 */
[----:B------:R-:W-:Y:S01]  /*9eb0*/  HFMA2.MMA R52, -RZ, RZ, 0, 0 ;  /* 0x00000000ff347435 */ /* 0x000fe200000001ff */
[----:B------:R-:W-:Y:S01]  /*9ec0*/  FMUL.FTZ R242, R47, R126 ;  /* 0x0000007e2ff27220 */ /* 0x000fe20000410000 */
[----:B------:R-:W-:Y:S01]  /*9ed0*/  MOV R50, R44 ;  /* 0x0000002c00327202 */ /* 0x000fe20000000f00 */
[-C--:B------:R-:W-:Y:S01]  /*9ee0*/  FMUL.FTZ R244, R45, R126.reuse ;  /* 0x0000007e2df47220 */ /* 0x080fe20000410000 */
[----:B0-----:R-:W-:Y:S01]  /*9ef0*/  MOV R53, 0x1f ;  /* 0x0000001f00357802 */ /* 0x001fe20000000f00 */
[----:B------:R-:W-:Y:S01]  /*9f00*/  FMUL.FTZ R126, R46, R126 ;  /* 0x0000007e2e7e7220 */ /* 0x000fe20000410000 */
[----:B------:R-:W-:Y:S01]  /*9f10*/  MOV R51, 0xffffffff ;  /* 0xffffffff00337802 */ /* 0x000fe20000000f00 */
[-C--:B------:R-:W-:Y:S01]  /*9f20*/  FMUL.FTZ R239, R44, R243.reuse ;  /* 0x000000f32cef7220 */ /* 0x080fe20000410000 */
[----:B------:R-:W-:Y:S01]  /*9f30*/  MOV R48, 0x9f70 ;  /* 0x00009f7000307802 */ /* 0x000fe20000000f00 */
[----:B------:R-:W-:-:S02]  /*9f40*/  FFMA.FTZ R242, R46, R243, -R242 ;  /* 0x000000f32ef27223 */ /* 0x000fc400000108f2 */
[----:B------:R-:W-:Y:S02]  /*9f50*/  FFMA.FTZ R245, R47, R243, R126 ;  /* 0x000000f32ff57223 */ /* 0x000fe4000001007e */
[----:B-1----:R-:W-:Y:S05]  /*9f60*/  CALL.REL.NOINC `($__internal_49_$__cuda_sm70_shflsync_idx_p) ;  /* 0x000001b000007944 */ /* 0x002fea0003c00000 */
[----:B0-----:R-:W-:Y:S01]  /*9f70*/  HFMA2.MMA R52, -RZ, RZ, 0, 0 ;  /* 0x00000000ff347435 */ /* 0x001fe200000001ff */
[----:B-1----:R-:W-:Y:S02]  /*9f80*/  MOV R128, R51 ;  /* 0x0000003300807202 */ /* 0x002fe40000000f00 */
[----:B------:R-:W-:Y:S02]  /*9f90*/  MOV R50, R45 ;  /* 0x0000002d00327202 */ /* 0x000fe40000000f00 */
[----:B------:R-:W-:Y:S02]  /*9fa0*/  MOV R53, 0x1f ;  /* 0x0000001f00357802 */ /* 0x000fe40000000f00 */
[----:B------:R-:W-:Y:S02]  /*9fb0*/  MOV R51, 0xffffffff ;  /* 0xffffffff00337802 */ /* 0x000fe40000000f00 */
[----:B------:R-:W-:Y:S02]  /*9fc0*/  MOV R48, 0x9fe0 ;  /* 0x00009fe000307802 */ /* 0x000fe40000000f00 */
[----:B------:R-:W-:Y:S05]  /*9fd0*/  CALL.REL.NOINC `($__internal_49_$__cuda_sm70_shflsync_idx_p) ;  /* 0x0000014000007944 */ /* 0x000fea0003c00000 */
[----:B0-----:R-:W-:Y:S01]  /*9fe0*/  HFMA2.MMA R52, -RZ, RZ, 0, 0 ;  /* 0x00000000ff347435 */ /* 0x001fe200000001ff */
[----:B-1----:R-:W-:-:S02]  /*9ff0*/  MOV R129, R51 ;  /* 0x0000003300817202 */ /* 0x002fc40000000f00 */
[----:B------:R-:W-:Y:S02]  /*a000*/  MOV R50, R46 ;  /* 0x0000002e00327202 */ /* 0x000fe40000000f00 */
[----:B------:R-:W-:Y:S02]  /*a010*/  MOV R53, 0x1f ;  /* 0x0000001f00357802 */ /* 0x000fe40000000f00 */
[----:B------:R-:W-:Y:S02]  /*a020*/  MOV R51, 0xffffffff ;  /* 0xffffffff00337802 */ /* 0x000fe40000000f00 */
[----:B------:R-:W-:Y:S02]  /*a030*/  MOV R48, 0xa050 ;  /* 0x0000a05000307802 */ /* 0x000fe40000000f00 */
[----:B------:R-:W-:Y:S05]  /*a040*/  CALL.REL.NOINC `($__internal_49_$__cuda_sm70_shflsync_idx_p) ;  /* 0x000000d000007944 */ /* 0x000fea0003c00000 */
[----:B0-----:R-:W-:Y:S01]  /*a050*/  HFMA2.MMA R52, -RZ, RZ, 0, 0 ;  /* 0x00000000ff347435 */ /* 0x001fe200000001ff */
[----:B-1----:R-:W-:Y:S02]  /*a060*/  MOV R130, R51 ;  /* 0x0000003300827202 */ /* 0x002fe40000000f00 */
[----:B------:R-:W-:Y:S02]  /*a070*/  MOV R50, R47 ;  /* 0x0000002f00327202 */ /* 0x000fe40000000f00 */
[----:B------:R-:W-:-:S02]  /*a080*/  MOV R53, 0x1f ;  /* 0x0000001f00357802 */ /* 0x000fc40000000f00 */
[----:B------:R-:W-:Y:S02]  /*a090*/  MOV R51, 0xffffffff ;  /* 0xffffffff00337802 */ /* 0x000fe40000000f00 */
[----:B------:R-:W-:Y:S02]  /*a0a0*/  MOV R48, 0xa0c0 ;  /* 0x0000a0c000307802 */ /* 0x000fe40000000f00 */
[----:B------:R-:W-:Y:S05]  /*a0b0*/  CALL.REL.NOINC `($__internal_49_$__cuda_sm70_shflsync_idx_p) ;  /* 0x0000006000007944 */ /* 0x000fea0003c00000 */
[----:B-1----:R-:W-:Y:S01]  /*a0c0*/  MOV R131, R51 ;  /* 0x0000003300837202 */ /* 0x002fe20000000f00 */
[----:B0-----:R-:W-:Y:S05]  /*a0d0*/  BRA `(.L_x_2131) ;  /* 0xffffaf2000007947 */ /* 0x001fea000383ffff */
        .weak           $__internal_48_$__cuda_sm70_shflsync_down
        .type           $__internal_48_$__cuda_sm70_shflsync_down,@function
        .size           $__internal_48_$__cuda_sm70_shflsync_down,($__internal_49_$__cuda_sm70_shflsync_idx_p - $__internal_48_$__cuda_sm70_shflsync_down)
$__internal_48_$__cuda_sm70_shflsync_down:
[----:B------:R-:W-:Y:S01]  /*a0e0*/  HFMA2.MMA R49, -RZ, RZ, 0, 0 ;  /* 0x00000000ff317435 */ /* 0x000fe200000001ff */
[----:B------:R-:W-:Y:S04]  /*a0f0*/  WARPSYNC R130 ;  /* 0x0000008200007348 */ /* 0x000fe80003800000 */
[----:B------:R0:W1:Y:S01]  /*a100*/  SHFL.DOWN PT, R123, R53, R128, R123 ;  /* 0x08000080357b7389 */ /* 0x00006200000e007b */
[----:B------:R-:W-:Y:S05]  /*a110*/  RET.REL.NODEC R48 `(_Z25selective_scan_bwd_kernelI32Selective_Scan_bwd_kernel_traitsILi128ELi16ELb1ELb0ELb0ELb0ELb0EfN3c107complexIfEEEEv12SSMParamsBwd) ;  /* 0xffff5ee030007950 */ /* 0x000fea0003c3ffff */
        .weak           $__internal_49_$__cuda_sm70_shflsync_idx_p
        .type           $__internal_49_$__cuda_sm70_shflsync_idx_p,@function
        .size           $__internal_49_$__cuda_sm70_shflsync_idx_p,($__internal_50_$__cuda_sm70_shflsync_up - $__internal_49_$__cuda_sm70_shflsync_idx_p)
$__internal_49_$__cuda_sm70_shflsync_idx_p:
[----:B------:R-:W-:Y:S01]  /*a120*/  MOV R49, 0x0 ;  /* 0x0000000000317802 */ /* 0x000fe20000000f00 */
[----:B------:R-:W-:Y:S04]  /*a130*/  WARPSYNC R51 ;  /* 0x0000003300007348 */ /* 0x000fe80003800000 */
[----:B------:R0:W1:Y:S01]  /*a140*/  SHFL.IDX PT, R51, R50, R52, R53 ;  /* 0x0000003432337389 */ /* 0x00006200000e0035 */
[----:B------:R-:W-:Y:S05]  /*a150*/  RET.REL.NODEC R48 `(_Z25selective_scan_bwd_kernelI32Selective_Scan_bwd_kernel_traitsILi128ELi16ELb1ELb0ELb0ELb0ELb0EfN3c107complexIfEEEEv12SSMParamsBwd) ;  /* 0xffff5ea030007950 */ /* 0x000fea0003c3ffff */
        .weak           $__internal_50_$__cuda_sm70_shflsync_up
        .type           $__internal_50_$__cuda_sm70_shflsync_up,@function
        .size           $__internal_50_$__cuda_sm70_shflsync_up,(.L_x_14485 - $__internal_50_$__cuda_sm70_shflsync_up)
$__internal_50_$__cuda_sm70_shflsync_up:
[----:B------:R-:W-:Y:S01]  /*a160*/  HFMA2.MMA R49, -RZ, RZ, 0, 0 ;  /* 0x00000000ff317435 */ /* 0x000fe200000001ff */
[----:B------:R-:W-:Y:S04]  /*a170*/  WARPSYNC R125 ;  /* 0x0000007d00007348 */ /* 0x000fe80003800000 */
[----:B------:R0:W1:Y:S01]  /*a180*/  SHFL.UP PT, R51, R51, R120, R122 ;  /* 0x0400007833337389 */ /* 0x00006200000e007a */
[----:B------:R-:W-:Y:S05]  /*a190*/  RET.REL.NODEC R48 `(_Z25selective_scan_bwd_kernelI32Selective_Scan_bwd_kernel_traitsILi128ELi16ELb1ELb0ELb0ELb0ELb0EfN3c107complexIfEEEEv12SSMParamsBwd) ;  /* 0xffff5e6030007950 */ /* 0x000fea0003c3ffff */
.L_x_2132:
        /* <DEDUP_REMOVED lines=14> */
.L_x_14485:


//--------------------- .text._Z25selective_scan_bwd_kernelI32Selective_Scan_bwd_kernel_traitsILi128ELi16ELb1ELb0ELb0ELb0ELb1EfN3c107complexIfEEEEv12SSMParamsBwd --------------------------
	.section	.text._Z25selective_scan_bwd_kernelI32Selective_Scan_bwd_kernel_traitsILi128ELi16ELb1ELb0ELb0ELb0ELb1EfN3c107complexIfEEEEv12SSMParamsBwd,"ax",@progbits
	.sectioninfo	@"SHI_REGISTERS=251"
	.align	128
        .global         _Z25selective_scan_bwd_kernelI32Selective_Scan_bwd_kernel_traitsILi128ELi16ELb1ELb0ELb0ELb0ELb1EfN3c107complexIfEEEEv12SSMParamsBwd
        .type           _Z25selective_scan_bwd_kernelI32Selective_Scan_bwd_kernel_traitsILi128ELi16ELb1ELb0ELb0ELb0ELb1EfN3c107complexIfEEEEv12SSMParamsBwd,@function
        .size           _Z25selective_scan_bwd_kernelI32Selective_Scan_bwd_kernel_traitsILi128ELi16ELb1ELb0ELb0ELb0ELb1EfN3c107complexIfEEEEv12SSMParamsBwd,(.L_x_14488 - _Z25selective_scan_bwd_kernelI32Selective_Scan_bwd_kernel_traitsILi128ELi16ELb1ELb0ELb0ELb0ELb1EfN3c107complexIfEEEEv12SSMParamsBwd)
        .other          _Z25selective_scan_bwd_kernelI32Selective_Scan_bwd_kernel_traitsILi128ELi16ELb1ELb0ELb0ELb0ELb1EfN3c107complexIfEEEEv12SSMParamsBwd,@"STO_CUDA_ENTRY STV_DEFAULT"
_Z25selective_scan_bwd_kernelI32Selective_Scan_bwd_kernel_traitsILi128ELi16ELb1ELb0ELb0ELb0ELb1EfN3c107complexIfEEEEv12SSMParamsBwd:
.text._Z25selective_scan_bwd_kernelI32Selective_Scan_bwd_kernel_traitsILi128ELi16ELb1ELb0ELb0ELb0ELb1EfN3c107complexIfEEEEv12SSMParamsBwd:
        /* <DEDUP_REMOVED lines=94> */
.L_x_2173:
        /* <DEDUP_REMOVED lines=14> */
[----:B--2---:R-:W-:Y:S04]  /*06c0*/  STS.128 [R126.X16], R8 ;  /* 0x000000087e007388 */ /* 0x004fe8000000cc00 */
[----:B---3--:R-:W-:Y:S04]  /*06d0*/  STS.128 [R126.X16+0x200], R12 ;  /* 0x0002000c7e007388 */ /* 0x008fe8000000cc00 */
[----:B----4-:R-:W-:Y:S04]  /*06e0*/  STS.128 [R126.X16+0x400], R16 ;  /* 0x000400107e007388 */ /* 0x010fe8000000cc00 */
[----:B-----5:R0:W-:Y:S01]  /*06f0*/  STS.128 [R126.X16+0x600], R20 ;  /* 0x000600147e007388 */ /* 0x0201e2000000cc00 */
[----:B------:R-:W-:-:S06]  /*0700*/  NOP ;  /* 0x0000000000007918 */ /* 0x000fcc0000000000 */
[----:B------:R-:W-:Y:S04]  /*0710*/  LDS.128 R92, [R48.X16] ;  /* 0x00000000305c7984 */ /* 0x000fe8000000cc00 */
[----:B------:R-:W-:Y:S04]  /*0720*/  LDS.128 R88, [R48.X16+0x10] ;  /* 0x0000100030587984 */ /* 0x000fe8000000cc00 */
[----:B------:R-:W-:Y:S04]  /*0730*/  LDS.128 R84, [R48.X16+0x20] ;  /* 0x0000200030547984 */ /* 0x000fe8000000cc00 */
[----:B------:R-:W-:Y:S04]  /*0740*/  LDS.128 R80, [R48.X16+0x30] ;  /* 0x0000300030507984 */ /* 0x000fe8000000cc00 */
[----:B------:R-:W-:Y:S06]  /*0750*/  BAR.SYNC.DEFER_BLOCKING 0x0 ;  /* 0x0000000000007b1d */ /* 0x000fec0000010000 */
[----:B------:R-:W2:Y:S04]  /*0760*/  LDG.E.128 R24, [R4.64] ;  /* 0x0000000604187981 */ /* 0x000ea8000c1e1d00 */
[----:B------:R-:W3:Y:S04]  /*0770*/  LDG.E.128 R28, [R4.64+0x200] ;  /* 0x00020006041c7981 */ /* 0x000ee8000c1e1d00 */
[----:B0-----:R-:W4:Y:S04]  /*0780*/  LDG.E.128 R20, [R4.64+0x400] ;  /* 0x0004000604147981 */ /* 0x001f28000c1e1d00 */
[----:B------:R-:W5:Y:S01]  /*0790*/  LDG.E.128 R32, [R4.64+0x600] ;  /* 0x0006000604207981 */ /* 0x000f62000c1e1d00 */
[----:B------:R-:W-:-:S02]  /*07a0*/  MOV R2, UR8 ;  /* 0x0000000800027c02 */ /* 0x000fc40008000f00 */
[----:B------:R-:W-:-:S05]  /*07b0*/  MOV R3, UR9 ;  /* 0x0000000900037c02 */ /* 0x000fca0008000f00 */
        /* <DEDUP_REMOVED lines=11> */
[----:B------:R1:W2:Y:S04]  /*0870*/  LDG.E.128 R36, [R2.64] ;  /* 0x0000000602247981 */ /* 0x0002a8000c1e1d00 */
[----:B------:R1:W3:Y:S04]  /*0880*/  LDG.E.128 R40, [R2.64+0x200] ;  /* 0x0002000602287981 */ /* 0x0002e8000c1e1d00 */
[----:B------:R1:W4:Y:S04]  /*0890*/  LDG.E.128 R44, [R2.64+0x400] ;  /* 0x00040006022c7981 */ /* 0x000328000c1e1d00 */
[----:B0-----:R1:W5:Y:S01]  /*08a0*/  LDG.E.128 R32, [R2.64+0x600] ;  /* 0x0006000602207981 */ /* 0x001362000c1e1d00 */
[----:B------:R-:W-:Y:S01]  /*08b0*/  LEA R234, R130, 0xfffff800, 0xb ;  /* 0xfffff80082ea7811 */ /* 0x000fe200078e58ff */
[----:B------:R-:W-:-:S03]  /*08c0*/  IMAD R21, R135, c[0x0][0x1f0], RZ ;  /* 0x00007c0087157a24 */ /* 0x000fc600078e02ff */
[----:B------:R-:W-:Y:S01]  /*08d0*/  SHF.R.S32.HI R235, RZ, 0x1f, R234 ;  /* 0x0000001fffeb7819 */ /* 0x000fe200000114ea */
[----:B------:R-:W-:-:S04]  /*08e0*/  IMAD R23, R136, c[0x0][0x1f4], R21 ;  /* 0x00007d0088177a24 */ /* 0x000fc800078e0215 */
[----:B------:R-:W-:-:S05]  /*08f0*/  IMAD.WIDE.U32 R20, R136, c[0x0][0x1f0], R234 ;  /* 0x00007c0088147a25 */ /* 0x000fca00078e00ea */
[----:B------:R-:W-:Y:S01]  /*0900*/  IADD3 R21, R21, R23, RZ ;  /* 0x0000001715157210 */ /* 0x000fe20007ffe0ff */
[----:B------:R-:W-:-:S04]  /*0910*/  IMAD R23, R137, c[0x0][0x1f8], RZ ;  /* 0x00007e0089177a24 */ /* 0x000fc800078e02ff */
[C---:B------:R-:W-:Y:S02]  /*0920*/  IMAD R23, R138.reuse, c[0x0][0x1fc], R23 ;  /* 0x00007f008a177a24 */ /* 0x040fe400078e0217 */
[----:B------:R-:W-:-:S05]  /*0930*/  IMAD.WIDE.U32 R20, R138, c[0x0][0x1f8], R20 ;  /* 0x00007e008a147a25 */ /* 0x000fca00078e0014 */
[----:B-1----:R-:W-:Y:S02]  /*0940*/  IADD3 R3, R21, R23, RZ ;  /* 0x0000001715037210 */ /* 0x002fe40007ffe0ff */
[----:B------:R-:W-:-:S04]  /*0950*/  LEA R2, P0, R20, c[0x0][0x268], 0x2 ;  /* 0x00009a0014027a11 */ /* 0x000fc800078010ff */
[----:B------:R-:W-:-:S05]  /*0960*/  LEA.HI.X R3, R20, c[0x0][0x26c], R3, 0x2, P0 ;  /* 0x00009b0014037a11 */ /* 0x000fca00000f1403 */
[----:B------:R-:W-:Y:S01]  /*0970*/  IMAD.WIDE R2, R127, 0x10, R2 ;  /* 0x000000107f027825 */ /* 0x000fe200078e0202 */
[----:B--2---:R-:W-:Y:S04]  /*0980*/  STS.128 [R126.X16], R36 ;  /* 0x000000247e007388 */ /* 0x004fe8000000cc00 */
        /* <DEDUP_REMOVED lines=9> */
[----:B------:R3:W4:Y:S04]  /*0a20*/  LDG.E.128 R52, [R2.64] ;  /* 0x0000000602347981 */ /* 0x000728000c1e1d00 */
[----:B0-----:R3:W5:Y:S04]  /*0a30*/  LDG.E.128 R40, [R2.64+0x200] ;  /* 0x0002000602287981 */ /* 0x001768000c1e1d00 */
[----:B-1----:R3:W5:Y:S04]  /*0a40*/  LDG.E.128 R44, [R2.64+0x400] ;  /* 0x00040006022c7981 */ /* 0x002768000c1e1d00 */
[----:B------:R3:W5:Y:S01]  /*0a50*/  LDG.E.128 R68, [R2.64+0x600] ;  /* 0x0006000602447981 */ /* 0x000762000c1e1d00 */
[----:B--2---:R-:W-:-:S04]  /*0a60*/  IMAD R33, R135, c[0x0][0x200], RZ ;  /* 0x0000800087217a24 */ /* 0x004fc800078e02ff */
[C---:B------:R-:W-:Y:S02]  /*0a70*/  IMAD R35, R136.reuse, c[0x0][0x204], R33 ;  /* 0x0000810088237a24 */ /* 0x040fe400078e0221 */
[----:B------:R-:W-:-:S05]  /*0a80*/  IMAD.WIDE.U32 R32, R136, c[0x0][0x200], R234 ;  /* 0x0000800088207a25 */ /* 0x000fca00078e00ea */
[----:B------:R-:W-:Y:S01]  /*0a90*/  IADD3 R33, R33, R35, RZ ;  /* 0x0000002321217210 */ /* 0x000fe20007ffe0ff */
[----:B------:R-:W-:-:S04]  /*0aa0*/  IMAD R35, R137, c[0x0][0x208], RZ ;  /* 0x0000820089237a24 */ /* 0x000fc800078e02ff */
[C---:B------:R-:W-:Y:S02]  /*0ab0*/  IMAD R35, R138.reuse, c[0x0][0x20c], R35 ;  /* 0x000083008a237a24 */ /* 0x040fe400078e0223 */
[----:B------:R-:W-:-:S05]  /*0ac0*/  IMAD.WIDE.U32 R32, R138, c[0x0][0x208], R32 ;  /* 0x000082008a207a25 */ /* 0x000fca00078e0020 */
[----:B------:R-:W-:Y:S02]  /*0ad0*/  IADD3 R33, R33, R35, RZ ;  /* 0x0000002321217210 */ /* 0x000fe40007ffe0ff */
[----:B------:R-:W-:-:S04]  /*0ae0*/  LEA R34, P0, R32, c[0x0][0x258], 0x2 ;  /* 0x0000960020227a11 */ /* 0x000fc800078010ff */
[----:B------:R-:W-:-:S05]  /*0af0*/  LEA.HI.X R35, R32, c[0x0][0x25c], R33, 0x2, P0 ;  /* 0x0000970020237a11 */ /* 0x000fca00000f1421 */
[----:B---3--:R-:W-:Y:S01]  /*0b00*/  IMAD.WIDE R2, R127, 0x10, R34 ;  /* 0x000000107f027825 */ /* 0x008fe200078e0222 */
[----:B----4-:R-:W-:Y:S04]  /*0b10*/  STS.128 [R126.X16], R52 ;  /* 0x000000347e007388 */ /* 0x010fe8000000cc00 */
[----:B-----5:R0:W-:Y:S04]  /*0b20*/  STS.128 [R126.X16+0x200], R40 ;  /* 0x000200287e007388 */ /* 0x0201e8000000cc00 */
[----:B------:R1:W-:Y:S04]  /*0b30*/  STS.128 [R126.X16+0x400], R44 ;  /* 0x0004002c7e007388 */ /* 0x0003e8000000cc00 */
[----:B------:R2:W-:Y:S01]  /*0b40*/  STS.128 [R126.X16+0x600], R68 ;  /* 0x000600447e007388 */ /* 0x0005e2000000cc00 */
[----:B------:R-:W-:-:S06]  /*0b50*/  NOP ;  /* 0x0000000000007918 */ /* 0x000fcc0000000000 */
[----:B------:R-:W3:Y:S04]  /*0b60*/  LDS.128 R76, [R48.X16] ;  /* 0x00000000304c7984 */ /* 0x000ee8000000cc00 */
[----:B------:R-:W4:Y:S04]  /*0b70*/  LDS.128 R56, [R48.X16+0x10] ;  /* 0x0000100030387984 */ /* 0x000f28000000cc00 */
[----:B------:R-:W2:Y:S04]  /*0b80*/  LDS.128 R32, [R48.X16+0x20] ;  /* 0x0000200030207984 */ /* 0x000ea8000000cc00 */
[----:B------:R-:W2:Y:S04]  /*0b90*/  LDS.128 R36, [R48.X16+0x30] ;  /* 0x0000300030247984 */ /* 0x000ea8000000cc00 */
[----:B------:R-:W-:Y:S06]  /*0ba0*/  BAR.SYNC.DEFER_BLOCKING 0x0 ;  /* 0x0000000000007b1d */ /* 0x000fec0000010000 */
[----:B------:R2:W5:Y:S04]  /*0bb0*/  LDG.E.128 R64, [R2.64] ;  /* 0x0000000602407981 */ /* 0x000568000c1e1d00 */
[----:B0-----:R0:W5:Y:S04]  /*0bc0*/  LDG.E.128 R40, [R2.64+0x200] ;  /* 0x0002000602287981 */ /* 0x001168000c1e1d00 */
[----:B-1----:R0:W5:Y:S04]  /*0bd0*/  LDG.E.128 R44, [R2.64+0x400] ;  /* 0x00040006022c7981 */ /* 0x002168000c1e1d00 */
[----:B--2---:R0:W2:Y:S01]  /*0be0*/  LDG.E.128 R68, [R2.64+0x600] ;  /* 0x0006000602447981 */ /* 0x0040a2000c1e1d00 */
[----:B---3--:R-:W-:Y:S01]  /*0bf0*/  FMUL.FTZ R0, R76, -1.4426950216293334961 ;  /* 0xbfb8aa3b4c007820 */ /* 0x008fe20000410000 */
[----:B------:R-:W-:Y:S01]  /*0c00*/  LEA R125, R132, R129, 0x2 ;  /* 0x00000081847d7211 */ /* 0x000fe200078e10ff */
[----:B------:R-:W-:-:S02]  /*0c10*/  FMUL.FTZ R52, R79, -1.4426950216293334961 ;  /* 0xbfb8aa3b4f347820 */ /* 0x000fc40000410000 */
[----:B----4-:R-:W-:Y:S02]  /*0c20*/  FMUL.FTZ R53, R56, -1.4426950216293334961 ;  /* 0xbfb8aa3b38357820 */ /* 0x010fe40000410000 */
[----:B------:R-:W-:Y:S01]  /*0c30*/  MUFU.EX2 R0, R0 ;  /* 0x0000000000007308 */ /* 0x000fe20000000800 */
[----:B------:R-:W-:Y:S02]  /*0c40*/  FMUL.FTZ R54, R58, -1.4426950216293334961 ;  /* 0xbfb8aa3b3a367820 */ /* 0x000fe40000410000 */
[----:B------:R-:W-:Y:S02]  /*0c50*/  FMUL.FTZ R55, R32, -1.4426950216293334961 ;  /* 0xbfb8aa3b20377820 */ /* 0x000fe40000410000 */
[----:B0-----:R-:W-:Y:S02]  /*0c60*/  FMUL.FTZ R2, R57, -1.4426950216293334961 ;  /* 0xbfb8aa3b39027820 */ /* 0x001fe40000410000 */
[----:B------:R-:W-:Y:S01]  /*0c70*/  FMUL.FTZ R49, R77, -1.4426950216293334961 ;  /* 0xbfb8aa3b4d317820 */ /* 0x000fe20000410000 */
[----:B------:R-:W-:Y:S01]  /*0c80*/  MUFU.EX2 R52, R52 ;  /* 0x0000003400347308 */ /* 0x000fe20000000800 */
[----:B------:R-:W-:-:S02]  /*0c90*/  FMUL.FTZ R51, R78, -1.4426950216293334961 ;  /* 0xbfb8aa3b4e337820 */ /* 0x000fc40000410000 */
[----:B------:R-:W-:Y:S02]  /*0ca0*/  FMUL.FTZ R97, R34, -1.4426950216293334961 ;  /* 0xbfb8aa3b22617820 */ /* 0x000fe40000410000 */
[----:B------:R-:W-:Y:S02]  /*0cb0*/  FMUL.FTZ R73, R33, -1.4426950216293334961 ;  /* 0xbfb8aa3b21497820 */ /* 0x000fe40000410000 */
[----:B------:R-:W-:Y:S01]  /*0cc0*/  FMUL.FTZ R98, R35, -1.4426950216293334961 ;  /* 0xbfb8aa3b23627820 */ /* 0x000fe20000410000 */
[----:B------:R-:W0:Y:S01]  /*0cd0*/  MUFU.EX2 R53, R53 ;  /* 0x0000003500357308 */ /* 0x000e220000000800 */
[----:B------:R-:W-:Y:S02]  /*0ce0*/  FMUL.FTZ R100, R37, -1.4426950216293334961 ;  /* 0xbfb8aa3b25647820 */ /* 0x000fe40000410000 */
[----:B------:R-:W-:-:S05]  /*0cf0*/  FMUL.FTZ R101, R39, -1.4426950216293334961 ;  /* 0xbfb8aa3b27657820 */ /* 0x000fca0000410000 */
[----:B------:R1:W3:Y:S08]  /*0d00*/  MUFU.EX2 R72, R54 ;  /* 0x0000003600487308 */ /* 0x0002f00000000800 */
[----:B------:R4:W3:Y:S01]  /*0d10*/  MUFU.EX2 R75, R55 ;  /* 0x00000037004b7308 */ /* 0x0008e20000000800 */
[----:B-1----:R-:W-:Y:S02]  /*0d20*/  FMUL.FTZ R54, R36, -1.4426950216293334961 ;  /* 0xbfb8aa3b24367820 */ /* 0x002fe40000410000 */
[----:B0-----:R-:W-:-:S05]  /*0d30*/  FADD.FTZ R115, R53, 1 ;  /* 0x3f80000035737421 */ /* 0x001fca0000010000 */
[----:B------:R0:W1:Y:S01]  /*0d40*/  MUFU.EX2 R3, R2 ;  /* 0x0000000200037308 */ /* 0x0000620000000800 */
[----:B----4-:R-:W-:Y:S02]  /*0d50*/  FMUL.FTZ R55, R38, -1.4426950216293334961 ;  /* 0xbfb8aa3b26377820 */ /* 0x010fe40000410000 */
[----:B---3--:R-:W-:-:S05]  /*0d60*/  FADD.FTZ R72, R72, 1 ;  /* 0x3f80000048487421 */ /* 0x008fca0000010000 */
[----:B------:R-:W-:Y:S01]  /*0d70*/  MUFU.EX2 R99, R54 ;  /* 0x0000003600637308 */ /* 0x000fe20000000800 */
[----:B0-----:R-:W-:Y:S02]  /*0d80*/  FADD.FTZ R2, R0, 1 ;  /* 0x3f80000000027421 */ /* 0x001fe40000010000 */
[----:B------:R-:W-:Y:S02]  /*0d90*/  FADD.FTZ R0, R52, 1 ;  /* 0x3f80000034007421 */ /* 0x000fe40000010000 */
[----:B------:R-:W-:-:S03]  /*0da0*/  FADD.FTZ R75, R75, 1 ;  /* 0x3f8000004b4b7421 */ /* 0x000fc60000010000 */
[----:B------:R-:W-:Y:S01]  /*0db0*/  MUFU.EX2 R102, R55 ;  /* 0x0000003700667308 */ /* 0x000fe20000000800 */
[----:B-1----:R-:W-:Y:S02]  /*0dc0*/  FADD.FTZ R114, R3, 1 ;  /* 0x3f80000003727421 */ /* 0x002fe40000010000 */
[----:B------:R-:W-:-:S05]  /*0dd0*/  IMAD R3, R135, c[0x0][0x2e8], RZ ;  /* 0x0000ba0087037a24 */ /* 0x000fca00078e02ff */
[----:B------:R0:W1:Y:S08]  /*0de0*/  MUFU.EX2 R50, R49 ;  /* 0x0000003100327308 */ /* 0x0000700000000800 */
[----:B------:R-:W3:Y:S01]  /*0df0*/  MUFU.EX2 R51, R51 ;  /* 0x0000003300337308 */ /* 0x000ee20000000800 */
[----:B0-----:R-:W-:-:S07]  /*0e00*/  FMUL.FTZ R49, R59, -1.4426950216293334961 ;  /* 0xbfb8aa3b3b317820 */ /* 0x001fce0000410000 */
[----:B------:R-:W0:Y:S01]  /*0e10*/  MUFU.EX2 R74, R49 ;  /* 0x00000031004a7308 */ /* 0x000e220000000800 */
[----:B-1----:R-:W-:-:S07]  /*0e20*/  FADD.FTZ R50, R50, 1 ;  /* 0x3f80000032327421 */ /* 0x002fce0000010000 */
[----:B------:R-:W1:Y:S01]  /*0e30*/  MUFU.RCP R49, R2 ;  /* 0x0000000200317308 */ /* 0x000e620000001000 */
[----:B---3--:R-:W-:-:S07]  /*0e40*/  FADD.FTZ R51, R51, 1 ;  /* 0x3f80000033337421 */ /* 0x008fce0000010000 */
[----:B------:R-:W3:Y:S01]  /*0e50*/  MUFU.EX2 R96, R73 ;  /* 0x0000004900607308 */ /* 0x000ee20000000800 */
[----:B0-----:R-:W-:-:S07]  /*0e60*/  FADD.FTZ R74, R74, 1 ;  /* 0x3f8000004a4a7421 */ /* 0x001fce0000010000 */
[----:B------:R-:W-:Y:S01]  /*0e70*/  MUFU.EX2 R97, R97 ;  /* 0x0000006100617308 */ /* 0x000fe20000000800 */
[----:B-1----:R-:W-:-:S07]  /*0e80*/  FMUL.FTZ R113, R76, R49 ;  /* 0x000000314c717220 */ /* 0x002fce0000410000 */
[----:B------:R-:W0:Y:S01]  /*0e90*/  MUFU.RCP R50, R50 ;  /* 0x0000003200327308 */ /* 0x000e220000001000 */
[----:B---3--:R-:W-:-:S07]  /*0ea0*/  FADD.FTZ R96, R96, 1 ;  /* 0x3f80000060607421 */ /* 0x008fce0000010000 */
[----:B------:R-:W1:Y:S08]  /*0eb0*/  MUFU.RCP R73, R51 ;  /* 0x0000003300497308 */ /* 0x000e700000001000 */
[----:B------:R-:W3:Y:S01]  /*0ec0*/  MUFU.EX2 R98, R98 ;  /* 0x0000006200627308 */ /* 0x000ee20000000800 */
[----:B0-----:R-:W-:-:S07]  /*0ed0*/  FMUL.FTZ R112, R77, R50 ;  /* 0x000000324d707220 */ /* 0x001fce0000410000 */
[----:B------:R-:W0:Y:S01]  /*0ee0*/  MUFU.RCP R0, R0 ;  /* 0x0000000000007308 */ /* 0x000e220000001000 */
[----:B-1----:R-:W-:-:S07]  /*0ef0*/  FMUL.FTZ R119, R78, R73 ;  /* 0x000000494e777220 */ /* 0x002fce0000410000 */
[----:B------:R-:W-:Y:S01]  /*0f00*/  MUFU.RCP R120, R96 ;  /* 0x0000006000787308 */ /* 0x000fe20000001000 */
[----:B---3--:R-:W-:-:S07]  /*0f10*/  FADD.FTZ R98, R98, 1 ;  /* 0x3f80000062627421 */ /* 0x008fce0000010000 */
[----:B------:R-:W-:Y:S01]  /*0f20*/  MUFU.RCP R115, R115 ;  /* 0x0000007300737308 */ /* 0x000fe20000001000 */
[----:B0-----:R-:W-:-:S07]  /*0f30*/  FMUL.FTZ R118, R79, R0 ;  /* 0x000000004f767220 */ /* 0x001fce0000410000 */
[----:B------:R-:W-:Y:S08]  /*0f40*/  MUFU.RCP R122, R98 ;  /* 0x00000062007a7308 */ /* 0x000ff00000001000 */
[----:B------:R-:W0:Y:S08]  /*0f50*/  MUFU.EX2 R100, R100 ;  /* 0x0000006400647308 */ /* 0x000e300000000800 */
[----:B------:R-:W-:Y:S08]  /*0f60*/  MUFU.RCP R114, R114 ;  /* 0x0000007200727308 */ /* 0x000ff00000001000 */
[----:B------:R-:W-:Y:S01]  /*0f70*/  MUFU.RCP R117, R75 ;  /* 0x0000004b00757308 */ /* 0x000fe20000001000 */
[----:B0-----:R-:W-:-:S07]  /*0f80*/  FADD.FTZ R100, R100, 1 ;  /* 0x3f80000064647421 */ /* 0x001fce0000010000 */
[----:B------:R-:W0:Y:S08]  /*0f90*/  MUFU.RCP R121, R72 ;  /* 0x0000004800797308 */ /* 0x000e300000001000 */
[----:B------:R-:W1:Y:S08]  /*0fa0*/  MUFU.RCP R116, R74 ;  /* 0x0000004a00747308 */ /* 0x000e700000001000 */
[----:B------:R-:W3:Y:S08]  /*0fb0*/  MUFU.EX2 R103, R101 ;  /* 0x0000006500677308 */ /* 0x000ef00000000800 */
[----:B------:R-:W-:Y:S01]  /*0fc0*/  MUFU.RCP R124, R100 ;  /* 0x00000064007c7308 */ /* 0x000fe20000001000 */
[----:B-----5:R-:W-:Y:S04]  /*0fd0*/  STS.128 [R126.X16], R64 ;  /* 0x000000407e007388 */ /* 0x020fe8000000cc00 */
[----:B------:R4:W-:Y:S04]  /*0fe0*/  STS.128 [R126.X16+0x200], R40 ;  /* 0x000200287e007388 */ /* 0x0009e8000000cc00 */
[----:B------:R-:W-:Y:S04]  /*0ff0*/  STS.128 [R126.X16+0x400], R44 ;  /* 0x0004002c7e007388 */ /* 0x000fe8000000cc00 */
[----:B--2---:R0:W-:Y:S01]  /*1000*/  STS.128 [R126.X16+0x600], R68 ;  /* 0x000600447e007388 */ /* 0x0041e2000000cc00 */
[----:B------:R-:W-:-:S06]  /*1010*/  NOP ;  /* 0x0000000000007918 */ /* 0x000fcc0000000000 */
[----:B------:R-:W2:Y:S01]  /*1020*/  LDS.128 R52, [R48.X16] ;  /* 0x0000000030347984 */ /* 0x000ea2000000cc00 */
[C---:B----4-:R-:W-:Y:S01]  /*1030*/  IMAD R41, R136.reuse, c[0x0][0x2ec], R3 ;  /* 0x0000bb0088297a24 */ /* 0x050fe200078e0203 */
[----:B------:R-:W-:Y:S01]  /*1040*/  MOV R42, c[0x0][0x16c] ;  /* 0x00005b00002a7a02 */ /* 0x000fe20000000f00 */
[----:B------:R-:W-:Y:S01]  /*1050*/  IMAD.WIDE.U32 R2, R136, c[0x0][0x2e8], R234 ;  /* 0x0000ba0088027a25 */ /* 0x000fe200078e00ea */
[----:B------:R-:W4:Y:S02]  /*1060*/  LDS.128 R44, [R48.X16+0x10] ;  /* 0x00001000302c7984 */ /* 0x000f24000000cc00 */
[----:B------:R-:W-:Y:S01]  /*1070*/  ISETP.GE.AND P1, PT, R42, 0x1, PT ;  /* 0x000000012a00780c */ /* 0x000fe20003f26270 */
[----:B------:R-:W-:Y:S01]  /*1080*/  FADD.FTZ R42, -R50, 1 ;  /* 0x3f800000322a7421 */ /* 0x000fe20000010100 */
[----:B------:R-:W-:Y:S01]  /*1090*/  IADD3 R3, R3, R41, RZ ;  /* 0x0000002903037210 */ /* 0x000fe20007ffe0ff */
[----:B------:R-:W-:Y:S02]  /*10a0*/  IMAD R41, R137, c[0x0][0x2f0], RZ ;  /* 0x0000bc0089297a24 */ /* 0x000fe400078e02ff */
[----:B------:R-:W-:-:S02]  /*10b0*/  FFMA.FTZ R64, R77, R42, 1 ;  /* 0x3f8000004d407423 */ /* 0x000fc4000001002a */
[C---:B------:R-:W-:Y:S02]  /*10c0*/  IMAD R43, R138.reuse, c[0x0][0x2f4], R41 ;  /* 0x0000bd008a2b7a24 */ /* 0x040fe400078e0229 */
[----:B------:R-:W-:-:S04]  /*10d0*/  IMAD.WIDE.U32 R40, R138, c[0x0][0x2f0], R2 ;  /* 0x0000bc008a287a25 */ /* 0x000fc800078e0002 */
[----:B------:R-:W-:Y:S01]  /*10e0*/  FADD.FTZ R66, -R0, 1 ;  /* 0x3f80000000427421 */ /* 0x000fe20000010100 */
[----:B------:R-:W-:Y:S01]  /*10f0*/  IADD3 R3, R41, R43, RZ ;  /* 0x0000002b29037210 */ /* 0x000fe20007ffe0ff */
[----:B------:R-:W-:Y:S01]  /*1100*/  FADD.FTZ R41, -R49, 1 ;  /* 0x3f80000031297421 */ /* 0x000fe20000010100 */
[----:B------:R-:W-:Y:S01]  /*1110*/  LEA R2, P0, R40, c[0x0][0x338], 0x2 ;  /* 0x0000ce0028027a11 */ /* 0x000fe200078010ff */
[----:B------:R-:W-:Y:S02]  /*1120*/  FADD.FTZ R43, R97, 1 ;  /* 0x3f800000612b7421 */ /* 0x000fe40000010000 */
[----:B------:R-:W-:Y:S01]  /*1130*/  FFMA.FTZ R51, R76, R41, 1 ;  /* 0x3f8000004c337423 */ /* 0x000fe20000010029 */
[----:B------:R-:W-:Y:S01]  /*1140*/  LEA.HI.X R3, R40, c[0x0][0x33c], R3, 0x2, P0 ;  /* 0x0000cf0028037a11 */ /* 0x000fe200000f1403 */
[----:B------:R5:W1:Y:S01]  /*1150*/  MUFU.RCP R123, R43 ;  /* 0x0000002b007b7308 */ /* 0x000a620000001000 */
[----:B------:R-:W-:Y:S01]  /*1160*/  FFMA.FTZ R66, R79, R66, 1 ;  /* 0x3f8000004f427423 */ /* 0x000fe20000010042 */
[----:B------:R-:W-:Y:S01]  /*1170*/  ISETP.NE.U32.AND P0, PT, RZ, c[0x0][0x270], PT ;  /* 0x00009c00ff007a0c */ /* 0x000fe20003f05070 */
[----:B------:R-:W-:-:S02]  /*1180*/  FADD.FTZ R67, R99, 1 ;  /* 0x3f80000063437421 */ /* 0x000fc40000010000 */
[----:B0-----:R-:W-:Y:S01]  /*1190*/  FADD.FTZ R69, -R121, 1 ;  /* 0x3f80000079457421 */ /* 0x001fe20000010100 */
[----:B------:R-:W-:Y:S01]  /*11a0*/  ISETP.NE.AND.EX P0, PT, RZ, c[0x0][0x274], PT, P0 ;  /* 0x00009d00ff007a0c */ /* 0x000fe20003f05300 */
[----:B------:R-:W-:Y:S01]  /*11b0*/  FADD.FTZ R70, R102, 1 ;  /* 0x3f80000066467421 */ /* 0x000fe20000010000 */
[----:B------:R0:W0:Y:S01]  /*11c0*/  MUFU.RCP R139, R67 ;  /* 0x00000043008b7308 */ /* 0x0000220000001000 */
[----:B------:R-:W-:Y:S02]  /*11d0*/  FFMA.FTZ R69, R58, R69, 1 ;  /* 0x3f8000003a457423 */ /* 0x000fe40000010045 */
[----:B------:R-:W-:-:S04]  /*11e0*/  IMAD.WIDE R2, R127, 0x10, R2 ;  /* 0x000000107f027825 */ /* 0x000fc800078e0202 */
[----:B--2---:R-:W-:Y:S01]  /*11f0*/  FMUL.FTZ R40, R60, R52 ;  /* 0x000000343c287220 */ /* 0x004fe20000410000 */
[----:B------:R3:W2:Y:S01]  /*1200*/  MUFU.RCP R141, R70 ;  /* 0x00000046008d7308 */ /* 0x0006a20000001000 */
[----:B------:R-:W-:Y:S02]  /*1210*/  FMUL.FTZ R41, R61, R53 ;  /* 0x000000353d297220 */ /* 0x000fe40000410000 */
[----:B------:R-:W-:Y:S02]  /*1220*/  FMUL.FTZ R96, R49, R40 ;  /* 0x0000002831607220 */ /* 0x000fe40000410000 */
[----:B------:R-:W-:Y:S02]  /*1230*/  FMUL.FTZ R97, R50, R41 ;  /* 0x0000002932617220 */ /* 0x000fe40000410000 */
[----:B------:R-:W-:Y:S01]  /*1240*/  FADD.FTZ R49, -R73, 1 ;  /* 0x3f80000049317421 */ /* 0x000fe20000010100 */
[----:B-----5:R-:W5:Y:S01]  /*1250*/  LDS.128 R40, [R48.X16+0x20] ;  /* 0x0000200030287984 */ /* 0x020f62000000cc00 */
[----:B------:R-:W-:-:S02]  /*1260*/  FMUL.FTZ R50, R62, R54 ;  /* 0x000000363e327220 */ /* 0x000fc40000410000 */
[----:B------:R-:W-:Y:S02]  /*1270*/  FFMA.FTZ R49, R78, R49, 1 ;  /* 0x3f8000004e317423 */ /* 0x000fe40000010031 */
[----:B------:R-:W-:Y:S02]  /*1280*/  FMUL.FTZ R50, R73, R50 ;  /* 0x0000003249327220 */ /* 0x000fe40000410000 */
[----:B------:R-:W-:Y:S02]  /*1290*/  FMUL.FTZ R96, R96, R51 ;  /* 0x0000003360607220 */ /* 0x000fe40000410000 */
[----:B------:R-:W-:Y:S02]  /*12a0*/  FMUL.FTZ R98, R50, R49 ;  /* 0x0000003132627220 */ /* 0x000fe40000410000 */
[----:B------:R-:W2:Y:S01]  /*12b0*/  LDS.128 R48, [R48.X16+0x30] ;  /* 0x0000300030307984 */ /* 0x000ea2000000cc00 */
[----:B------:R-:W-:Y:S02]  /*12c0*/  FMUL.FTZ R65, R63, R55 ;  /* 0x000000373f417220 */ /* 0x000fe40000410000 */
[----:B------:R-:W-:-:S02]  /*12d0*/  FMUL.FTZ R97, R97, R64 ;  /* 0x0000004061617220 */ /* 0x000fc40000410000 */
[----:B------:R-:W-:Y:S02]  /*12e0*/  FMUL.FTZ R65, R0, R65 ;  /* 0x0000004100417220 */ /* 0x000fe40000410000 */
[----:B----4-:R-:W-:Y:S02]  /*12f0*/  FMUL.FTZ R64, R20, R44 ;  /* 0x0000002c14407220 */ /* 0x010fe40000410000 */
[----:B------:R-:W-:Y:S01]  /*1300*/  FMUL.FTZ R99, R65, R66 ;  /* 0x0000004241637220 */ /* 0x000fe20000410000 */
[----:B------:R-:W-:Y:S01]  /*1310*/  BAR.SYNC.DEFER_BLOCKING 0x0 ;  /* 0x0000000000007b1d */ /* 0x000fe20000010000 */
[----:B------:R-:W-:Y:S02]  /*1320*/  FADD.FTZ R65, -R115, 1 ;  /* 0x3f80000073417421 */ /* 0x000fe40000010100 */
[----:B------:R-:W-:Y:S02]  /*1330*/  FADD.FTZ R66, -R114, 1 ;  /* 0x3f80000072427421 */ /* 0x000fe40000010100 */
[----:B------:R-:W-:-:S02]  /*1340*/  FFMA.FTZ R65, R56, R65, 1 ;  /* 0x3f80000038417423 */ /* 0x000fc40000010041 */
[----:B0-----:R-:W-:Y:S02]  /*1350*/  FMUL.FTZ R67, R21, R45 ;  /* 0x0000002d15437220 */ /* 0x001fe40000410000 */
[----:B------:R-:W-:Y:S02]  /*1360*/  FMUL.FTZ R64, R115, R64 ;  /* 0x0000004073407220 */ /* 0x000fe40000410000 */
[----:B------:R-:W-:Y:S02]  /*1370*/  FFMA.FTZ R66, R57, R66, 1 ;  /* 0x3f80000039427423 */ /* 0x000fe40000010042 */
[----:B------:R-:W-:Y:S02]  /*1380*/  FMUL.FTZ R67, R114, R67 ;  /* 0x0000004372437220 */ /* 0x000fe40000410000 */
[----:B------:R-:W-:Y:S02]  /*1390*/  FMUL.FTZ R100, R64, R65 ;  /* 0x0000004140647220 */ /* 0x000fe40000410000 */
[----:B------:R-:W-:-:S02]  /*13a0*/  FADD.FTZ R65, -R117, 1 ;  /* 0x3f80000075417421 */ /* 0x000fc40000010100 */
[----:B------:R-:W-:Y:S02]  /*13b0*/  FMUL.FTZ R68, R22, R46 ;  /* 0x0000002e16447220 */ /* 0x000fe40000410000 */
[----:B------:R-:W-:Y:S02]  /*13c0*/  FMUL.FTZ R101, R67, R66 ;  /* 0x0000004243657220 */ /* 0x000fe40000410000 */
[----:B------:R-:W-:Y:S01]  /*13d0*/  FFMA.FTZ R67, R32, R65, 1 ;  /* 0x3f80000020437423 */ /* 0x000fe20000010041 */
[----:B------:R0:W-:Y:S01]  /*13e0*/  STS.128 [R125.X16], R96 ;  /* 0x000000607d007388 */ /* 0x0001e2000000cc00 */
[----:B------:R-:W-:Y:S02]  /*13f0*/  FMUL.FTZ R68, R121, R68 ;  /* 0x0000004479447220 */ /* 0x000fe40000410000 */
[----:B-1----:R-:W-:Y:S02]  /*1400*/  FADD.FTZ R64, -R116, 1 ;  /* 0x3f80000074407421 */ /* 0x002fe40000010100 */
[----:B------:R-:W-:-:S02]  /*1410*/  FMUL.FTZ R65, R23, R47 ;  /* 0x0000002f17417220 */ /* 0x000fc40000410000 */
[----:B---3--:R-:W-:Y:S02]  /*1420*/  FADD.FTZ R70, R103, 1 ;  /* 0x3f80000067467421 */ /* 0x008fe40000010000 */
[----:B------:R-:W-:Y:S02]  /*1430*/  FMUL.FTZ R102, R68, R69 ;  /* 0x0000004544667220 */ /* 0x000fe40000410000 */
[----:B------:R-:W-:Y:S01]  /*1440*/  FFMA.FTZ R64, R59, R64, 1 ;  /* 0x3f8000003b407423 */ /* 0x000fe20000010040 */
[----:B------:R-:W1:Y:S01]  /*1450*/  MUFU.RCP R140, R70 ;  /* 0x00000046008c7308 */ /* 0x000e620000001000 */
[----:B-----5:R-:W-:Y:S02]  /*1460*/  FMUL.FTZ R66, R24, R40 ;  /* 0x0000002818427220 */ /* 0x020fe40000410000 */
[----:B------:R-:W-:Y:S02]  /*1470*/  FMUL.FTZ R65, R116, R65 ;  /* 0x0000004174417220 */ /* 0x000fe40000410000 */
[----:B------:R-:W-:-:S02]  /*1480*/  FADD.FTZ R68, -R120, 1 ;  /* 0x3f80000078447421 */ /* 0x000fc40000010100 */
[----:B------:R-:W-:Y:S02]  /*1490*/  FMUL.FTZ R69, R25, R41 ;  /* 0x0000002919457220 */ /* 0x000fe40000410000 */
[----:B------:R-:W-:Y:S02]  /*14a0*/  FMUL.FTZ R66, R117, R66 ;  /* 0x0000004275427220 */ /* 0x000fe40000410000 */
[----:B------:R-:W-:Y:S02]  /*14b0*/  FMUL.FTZ R103, R65, R64 ;  /* 0x0000004041677220 */ /* 0x000fe40000410000 */
[----:B------:R-:W-:Y:S02]  /*14c0*/  FFMA.FTZ R68, R33, R68, 1 ;  /* 0x3f80000021447423 */ /* 0x000fe40000010044 */
[----:B------:R-:W-:Y:S01]  /*14d0*/  FMUL.FTZ R69, R120, R69 ;  /* 0x0000004578457220 */ /* 0x000fe20000410000 */
[----:B------:R-:W-:Y:S01]  /*14e0*/  STS.128 [R125.X16+0x10], R100 ;  /* 0x000010647d007388 */ /* 0x000fe2000000cc00 */
[----:B------:R-:W-:-:S02]  /*14f0*/  FADD.FTZ R65, -R123, 1 ;  /* 0x3f8000007b417421 */ /* 0x000fc40000010100 */
[----:B------:R-:W-:Y:S02]  /*1500*/  FMUL.FTZ R64, R26, R42 ;  /* 0x0000002a1a407220 */ /* 0x000fe40000410000 */
[----:B------:R-:W-:Y:S02]  /*1510*/  FMUL.FTZ R104, R66, R67 ;  /* 0x0000004342687220 */ /* 0x000fe40000410000 */
[----:B------:R-:W-:Y:S02]  /*1520*/  FMUL.FTZ R105, R69, R68 ;  /* 0x0000004445697220 */ /* 0x000fe40000410000 */
[----:B------:R-:W-:Y:S02]  /*1530*/  FADD.FTZ R66, -R122, 1 ;  /* 0x3f8000007a427421 */ /* 0x000fe40000010100 */
[----:B------:R-:W-:Y:S02]  /*1540*/  FFMA.FTZ R65, R34, R65, 1 ;  /* 0x3f80000022417423 */ /* 0x000fe40000010041 */
[----:B------:R-:W-:-:S02]  /*1550*/  FMUL.FTZ R67, R27, R43 ;  /* 0x0000002b1b437220 */ /* 0x000fc40000410000 */
[----:B------:R-:W-:Y:S02]  /*1560*/  FMUL.FTZ R64, R123, R64 ;  /* 0x000000407b407220 */ /* 0x000fe40000410000 */
[----:B------:R-:W-:Y:S02]  /*1570*/  FADD.FTZ R69, -R139, 1 ;  /* 0x3f8000008b457421 */ /* 0x000fe40000010100 */
[----:B--2---:R-:W-:Y:S02]  /*1580*/  FMUL.FTZ R68, R28, R48 ;  /* 0x000000301c447220 */ /* 0x004fe40000410000 */
[----:B------:R-:W-:Y:S02]  /*1590*/  FFMA.FTZ R66, R35, R66, 1 ;  /* 0x3f80000023427423 */ /* 0x000fe40000010042 */
[----:B------:R-:W-:Y:S02]  /*15a0*/  FMUL.FTZ R67, R122, R67 ;  /* 0x000000437a437220 */ /* 0x000fe40000410000 */
[----:B------:R-:W-:-:S02]  /*15b0*/  FMUL.FTZ R106, R64, R65 ;  /* 0x00000041406a7220 */ /* 0x000fc40000410000 */
[----:B------:R-:W-:Y:S02]  /*15c0*/  FFMA.FTZ R69, R36, R69, 1 ;  /* 0x3f80000024457423 */ /* 0x000fe40000010045 */
[----:B------:R-:W-:Y:S02]  /*15d0*/  FMUL.FTZ R68, R139, R68 ;  /* 0x000000448b447220 */ /* 0x000fe40000410000 */
[----:B------:R-:W-:Y:S02]  /*15e0*/  FADD.FTZ R65, -R141, 1 ;  /* 0x3f8000008d417421 */ /* 0x000fe40000010100 */
[----:B------:R-:W-:Y:S02]  /*15f0*/  FMUL.FTZ R107, R67, R66 ;  /* 0x00000042436b7220 */ /* 0x000fe40000410000 */
[----:B------:R-:W-:Y:S02]  /*1600*/  FMUL.FTZ R108, R68, R69 ;  /* 0x00000045446c7220 */ /* 0x000fe40000410000 */
[----:B------:R-:W-:Y:S01]  /*1610*/  FFMA.FTZ R67, R38, R65, 1 ;  /* 0x3f80000026437423 */ /* 0x000fe20000010041 */
[----:B------:R-:W-:Y:S01]  /*1620*/  STS.128 [R125.X16+0x20], R104 ;  /* 0x000020687d007388 */ /* 0x000fe2000000cc00 */
[----:B------:R-:W-:-:S02]  /*1630*/  FADD.FTZ R64, -R124, 1 ;  /* 0x3f8000007c407421 */ /* 0x000fc40000010100 */
[----:B-1----:R-:W-:Y:S02]  /*1640*/  FADD.FTZ R68, -R140, 1 ;  /* 0x3f8000008c447421 */ /* 0x002fe40000010100 */
[----:B------:R-:W-:Y:S02]  /*1650*/  FMUL.FTZ R65, R29, R49 ;  /* 0x000000311d417220 */ /* 0x000fe40000410000 */
[----:B------:R-:W-:Y:S02]  /*1660*/  FMUL.FTZ R66, R30, R50 ;  /* 0x000000321e427220 */ /* 0x000fe40000410000 */
[----:B------:R-:W-:Y:S02]  /*1670*/  FMUL.FTZ R69, R31, R51 ;  /* 0x000000331f457220 */ /* 0x000fe40000410000 */
[----:B------:R-:W-:Y:S02]  /*1680*/  FFMA.FTZ R64, R37, R64, 1 ;  /* 0x3f80000025407423 */ /* 0x000fe40000010040 */
        /* <DEDUP_REMOVED lines=8> */
[----:B0-----:R-:W-:Y:S01]  /*1710*/  FMUL.FTZ R96, R61, R112 ;  /* 0x000000703d607220 */ /* 0x001fe20000410000 */
[----:B------:R-:W-:Y:S01]  /*1720*/  STS.128 [R125.X16+0x30], R108 ;  /* 0x0000306c7d007388 */ /* 0x000fe2000000cc00 */
[----:B------:R-:W-:-:S06]  /*1730*/  NOP ;  /* 0x0000000000007918 */ /* 0x000fcc0000000000 */
[----:B------:R-:W0:Y:S01]  /*1740*/  LDS.128 R64, [R126.X16] ;  /* 0x000000007e407984 */ /* 0x000e22000000cc00 */
[----:B------:R-:W-:Y:S02]  /*1750*/  FFMA.FTZ R133, R92, R0, R133 ;  /* 0x000000005c857223 */ /* 0x000fe40000010085 */
[----:B------:R-:W-:Y:S01]  /*1760*/  FMUL.FTZ R115, R56, R115 ;  /* 0x0000007338737220 */ /* 0x000fe20000410000 */
[----:B------:R-:W1:Y:S01]  /*1770*/  LDS.128 R68, [R126.X16+0x200] ;  /* 0x000200007e447984 */ /* 0x000e62000000cc00 */
[----:B------:R-:W-:Y:S02]  /*1780*/  FMUL.FTZ R97, R62, R119 ;  /* 0x000000773e617220 */ /* 0x000fe40000410000 */
[----:B------:R-:W-:Y:S01]  /*1790*/  FMUL.FTZ R114, R57, R114 ;  /* 0x0000007239727220 */ /* 0x000fe20000410000 */
[----:B------:R-:W2:Y:S01]  /*17a0*/  LDS.128 R72, [R126.X16+0x400] ;  /* 0x000400007e487984 */ /* 0x000ea2000000cc00 */
[----:B------:R-:W-:Y:S02]  /*17b0*/  FFMA.FTZ R133, R93, R96, R133 ;  /* 0x000000605d857223 */ /* 0x000fe40000010085 */
[----:B------:R-:W-:Y:S01]  /*17c0*/  FMUL.FTZ R121, R58, R121 ;  /* 0x000000793a797220 */ /* 0x000fe20000410000 */
[----:B------:R-:W3:Y:S01]  /*17d0*/  LDS.128 R76, [R126.X16+0x600] ;  /* 0x000600007e4c7984 */ /* 0x000ee2000000cc00 */
        /* <DEDUP_REMOVED lines=12> */
[----:B------:R-:W-:-:S02]  /*18a0*/  FFMA.FTZ R133, R94, R97, R133 ;  /* 0x000000615e857223 */ /* 0x000fc40000010085 */
[----:B------:R-:W-:Y:S01]  /*18b0*/  FMUL.FTZ R21, R22, R121 ;  /* 0x0000007916157220 */ /* 0x000fe20000410000 */
[----:B0-----:R0:W-:Y:S01]  /*18c0*/  STG.E.128 [R2.64], R64 ;  /* 0x0000004002007986 */ /* 0x0011e2000c101d06 */
[----:B------:R-:W-:Y:S02]  /*18d0*/  FMUL.FTZ R22, R23, R116 ;  /* 0x0000007417167220 */ /* 0x000fe40000410000 */
[----:B------:R-:W-:Y:S01]  /*18e0*/  FMUL.FTZ R23, R24, R117 ;  /* 0x0000007518177220 */ /* 0x000fe20000410000 */
[----:B-1----:R0:W-:Y:S01]  /*18f0*/  STG.E.128 [R2.64+0x200], R68 ;  /* 0x0002004402007986 */ /* 0x0021e2000c101d06 */
[----:B------:R-:W-:Y:S02]  /*1900*/  FMUL.FTZ R24, R25, R120 ;  /* 0x0000007819187220 */ /* 0x000fe40000410000 */
[----:B------:R-:W-:Y:S01]  /*1910*/  FMUL.FTZ R101, R26, R123 ;  /* 0x0000007b1a657220 */ /* 0x000fe20000410000 */
[----:B--2---:R0:W-:Y:S01]  /*1920*/  STG.E.128 [R2.64+0x400], R72 ;  /* 0x0004004802007986 */ /* 0x0041e2000c101d06 */
[----:B------:R-:W-:-:S02]  /*1930*/  FMUL.FTZ R100, R27, R122 ;  /* 0x0000007a1b647220 */ /* 0x000fc40000410000 */
[----:B------:R-:W-:Y:S01]  /*1940*/  FMUL.FTZ R103, R28, R139 ;  /* 0x0000008b1c677220 */ /* 0x000fe20000410000 */
[----:B---3--:R0:W-:Y:S01]  /*1950*/  STG.E.128 [R2.64+0x600], R76 ;  /* 0x0006004c02007986 */ /* 0x0081e2000c101d06 */
[----:B------:R-:W-:Y:S02]  /*1960*/  FMUL.FTZ R102, R29, R124 ;  /* 0x0000007c1d667220 */ /* 0x000fe40000410000 */
[----:B------:R-:W-:Y:S02]  /*1970*/  FMUL.FTZ R105, R30, R141 ;  /* 0x0000008d1e697220 */ /* 0x000fe40000410000 */
[----:B------:R-:W-:Y:S02]  /*1980*/  FMUL.FTZ R104, R31, R140 ;  /* 0x0000008c1f687220 */ /* 0x000fe40000410000 */
[----:B------:R-:W-:Y:S01]  /*1990*/  FFMA.FTZ R133, R95, R98, R133 ;  /* 0x000000625f857223 */ /* 0x000fe20000010085 */
[----:B------:R-:W-:Y:S05]  /*19a0*/  @!P0 BRA `(.L_x_2134) ;  /* 0x0000029000008947 */ /* 0x000fea0003800000 */
[----:B------:R-:W-:Y:S01]  /*19b0*/  BAR.SYNC.DEFER_BLOCKING 0x0 ;  /* 0x0000000000007b1d */ /* 0x000fe20000010000 */
        /* <DEDUP_REMOVED lines=12> */
[----:B------:R-:W-:Y:S01]  /*1a80*/  STS.128 [R125.X16], R52 ;  /* 0x000000347d007388 */ /* 0x000fe2000000cc00 */
[----:B------:R-:W-:-:S02]  /*1a90*/  FMUL.FTZ R51, R51, R140 ;  /* 0x0000008c33337220 */ /* 0x000fc40000410000 */
[----:B------:R-:W-:Y:S01]  /*1aa0*/  FMUL.FTZ R50, R50, R141 ;  /* 0x0000008d32327220 */ /* 0x000fe20000410000 */
[----:B------:R-:W-:Y:S01]  /*1ab0*/  STS.128 [R125.X16+0x10], R44 ;  /* 0x0000102c7d007388 */ /* 0x000fe2000000cc00 */
[----:B------:R-:W-:Y:S02]  /*1ac0*/  FMUL.FTZ R49, R49, R124 ;  /* 0x0000007c31317220 */ /* 0x000fe40000410000 */
[----:B------:R-:W-:Y:S01]  /*1ad0*/  FMUL.FTZ R48, R139, R48 ;  /* 0x000000308b307220 */ /* 0x000fe20000410000 */
[----:B------:R-:W-:Y:S01]  /*1ae0*/  STS.128 [R125.X16+0x20], R40 ;  /* 0x000020287d007388 */ /* 0x000fe2000000cc00 */
[----:B------:R-:W-:Y:S02]  /*1af0*/  IMAD R25, R135, c[0x0][0x210], RZ ;  /* 0x0000840087197a24 */ /* 0x000fe400078e02ff */
[----:B0-----:R-:W-:Y:S01]  /*1b00*/  IMAD.WIDE.U32 R2, R136, c[0x0][0x210], R234 ;  /* 0x0000840088027a25 */ /* 0x001fe200078e00ea */
[----:B------:R-:W-:Y:S01]  /*1b10*/  STS.128 [R125.X16+0x30], R48 ;  /* 0x000030307d007388 */ /* 0x000fe2000000cc00 */
[----:B------:R-:W-:-:S06]  /*1b20*/  NOP ;  /* 0x0000000000007918 */ /* 0x000fcc0000000000 */
[----:B------:R-:W0:Y:S01]  /*1b30*/  LDS.128 R28, [R126.X16] ;  /* 0x000000007e1c7984 */ /* 0x000e22000000cc00 */
[----:B------:R-:W-:-:S03]  /*1b40*/  IMAD R25, R136, c[0x0][0x214], R25 ;  /* 0x0000850088197a24 */ /* 0x000fc600078e0219 */
[----:B------:R-:W1:Y:S02]  /*1b50*/  LDS.128 R32, [R126.X16+0x200] ;  /* 0x000200007e207984 */ /* 0x000e64000000cc00 */
[----:B------:R-:W-:Y:S01]  /*1b60*/  IADD3 R3, R3, R25, RZ ;  /* 0x0000001903037210 */ /* 0x000fe20007ffe0ff */
[----:B------:R-:W-:Y:S01]  /*1b70*/  IMAD R25, R137, c[0x0][0x218], RZ ;  /* 0x0000860089197a24 */ /* 0x000fe200078e02ff */
[----:B------:R-:W2:Y:S03]  /*1b80*/  LDS.128 R36, [R126.X16+0x400] ;  /* 0x000400007e247984 */ /* 0x000ea6000000cc00 */
[C---:B------:R-:W-:Y:S01]  /*1b90*/  IMAD R25, R138.reuse, c[0x0][0x21c], R25 ;  /* 0x000087008a197a24 */ /* 0x040fe200078e0219 */
[----:B------:R-:W3:Y:S01]  /*1ba0*/  LDS.128 R56, [R126.X16+0x600] ;  /* 0x000600007e387984 */ /* 0x000ee2000000cc00 */
[----:B------:R-:W-:-:S05]  /*1bb0*/  IMAD.WIDE.U32 R2, R138, c[0x0][0x218], R2 ;  /* 0x000086008a027a25 */ /* 0x000fca00078e0002 */
[----:B------:R-:W-:Y:S02]  /*1bc0*/  IADD3 R3, R3, R25, RZ ;  /* 0x0000001903037210 */ /* 0x000fe40007ffe0ff */
[----:B------:R-:W-:-:S04]  /*1bd0*/  LEA R26, P0, R2, c[0x0][0x270], 0x2 ;  /* 0x00009c00021a7a11 */ /* 0x000fc800078010ff */
[----:B------:R-:W-:-:S05]  /*1be0*/  LEA.HI.X R27, R2, c[0x0][0x274], R3, 0x2, P0 ;  /* 0x00009d00021b7a11 */ /* 0x000fca00000f1403 */
[----:B------:R-:W-:-:S05]  /*1bf0*/  IMAD.WIDE R2, R127, 0x10, R26 ;  /* 0x000000107f027825 */ /* 0x000fca00078e021a */
[----:B0-----:R0:W-:Y:S04]  /*1c00*/  STG.E.128 [R2.64], R28 ;  /* 0x0000001c02007986 */ /* 0x0011e8000c101d06 */
[----:B-1----:R0:W-:Y:S04]  /*1c10*/  STG.E.128 [R2.64+0x200], R32 ;  /* 0x0002002002007986 */ /* 0x0021e8000c101d06 */
[----:B--2---:R0:W-:Y:S04]  /*1c20*/  STG.E.128 [R2.64+0x400], R36 ;  /* 0x0004002402007986 */ /* 0x0041e8000c101d06 */
[----:B---3--:R0:W-:Y:S02]  /*1c30*/  STG.E.128 [R2.64+0x600], R56 ;  /* 0x0006003802007986 */ /* 0x0081e4000c101d06 */
.L_x_2134:
[----:B------:R-:W-:Y:S01]  /*1c40*/  FFMA.FTZ R133, R88, R99, R133 ;  /* 0x0000006358857223 */ /* 0x000fe20000010085 */
[----:B------:R-:W-:Y:S01]  /*1c50*/  BAR.SYNC.DEFER_BLOCKING 0x0 ;  /* 0x0000000000007b1d */ /* 0x000fe20000010000 */
[----:B------:R-:W-:Y:S01]  /*1c60*/  LOP3.LUT R124, R134, 0x1f, RZ, 0xc0, !PT ;  /* 0x0000001f867c7812 */ /* 0x000fe200078ec0ff */
[----:B0-----:R-:W-:Y:S01]  /*1c70*/  CS2R R78, SRZ ;  /* 0x00000000004e7805 */ /* 0x001fe2000001ff00 */
[----:B------:R-:W-:Y:S01]  /*1c80*/  FFMA.FTZ R133, R89, R20, R133 ;  /* 0x0000001459857223 */ /* 0x000fe20000010085 */
[----:B------:R-:W-:Y:S01]  /*1c90*/  CS2R R76, SRZ ;  /* 0x00000000004c7805 */ /* 0x000fe2000001ff00 */
[----:B------:R-:W-:Y:S01]  /*1ca0*/  CS2R R74, SRZ ;  /* 0x00000000004a7805 */ /* 0x000fe2000001ff00 */
[----:B------:R-:W-:Y:S01]  /*1cb0*/  CS2R R72, SRZ ;  /* 0x0000000000487805 */ /* 0x000fe2000001ff00 */
[----:B------:R-:W-:Y:S01]  /*1cc0*/  FFMA.FTZ R133, R90, R21, R133 ;  /* 0x000000155a857223 */ /* 0x000fe20000010085 */
[----:B------:R-:W-:Y:S01]  /*1cd0*/  CS2R R70, SRZ ;  /* 0x0000000000467805 */ /* 0x000fe2000001ff00 */
[----:B------:R-:W-:Y:S01]  /*1ce0*/  CS2R R68, SRZ ;  /* 0x0000000000447805 */ /* 0x000fe2000001ff00 */
        /* <DEDUP_REMOVED lines=28> */
[----:B------:R-:W-:Y:S01]  /*1eb0*/  FADD.FTZ R121, R16, UR5 ;  /* 0x0000000510797e21 */ /* 0x000fe20008010000 */
[----:B------:R-:W-:Y:S01]  /*1ec0*/  MOV R79, RZ ;  /* 0x000000ff004f7202 */ /* 0x000fe20000000f00 */
[----:B------:R-:W-:Y:S01]  /*1ed0*/  FADD.FTZ R120, R17, UR5 ;  /* 0x0000000511787e21 */ /* 0x000fe20008010000 */
[----:B------:R-:W-:Y:S01]  /*1ee0*/  HFMA2.MMA R17, -RZ, RZ, 0, 0 ;  /* 0x00000000ff117435 */ /* 0x000fe200000001ff */
        /* <DEDUP_REMOVED lines=46> */
.L_x_2172:
        /* <DEDUP_REMOVED lines=12> */
[----:B------:R-:W-:Y:S01]  /*2290*/  IMAD R105, R137, c[0x0][0x198], RZ ;  /* 0x0000660089697a24 */ /* 0x000fe200078e02ff */
[----:B------:R-:W-:Y:S01]  /*22a0*/  ISETP.NE.AND P1, PT, R134, RZ, PT ;  /* 0x000000ff8600720c */ /* 0x000fe20003f25270 */
[----:B------:R-:W-:Y:S01]  /*22b0*/  IMAD R122, R103, c[0x0][0x1c0], RZ ;  /* 0x00007000677a7a24 */ /* 0x000fe200078e02ff */
[----:B------:R-:W-:Y:S01]  /*22c0*/  ISETP.GE.AND P0, PT, R130, 0x2, PT ;  /* 0x000000028200780c */ /* 0x000fe20003f06270 */
[----:B------:R-:W-:-:S03]  /*22d0*/  IMAD R105, R138, c[0x0][0x19c], R105 ;  /* 0x000067008a697a24 */ /* 0x000fc600078e0269 */
[----:B------:R-:W-:Y:S01]  /*22e0*/  ISETP.NE.OR P0, PT, R124, RZ, !P0 ;  /* 0x000000ff7c00720c */ /* 0x000fe20004705670 */
[----:B--2---:R0:W1:Y:S02]  /*22f0*/  R2UR UR15, R107 ;  /* 0x000000006b0f73c2 */ /* 0x00406400000e0000 */
[----:B0-----:R-:W-:-:S06]  /*2300*/  IMAD R107, R137, c[0x0][0x1b8], RZ ;  /* 0x00006e00896b7a24 */ /* 0x001fcc00078e02ff */
[----:B------:R0:W2:Y:S01]  /*2310*/  R2UR UR14, R106 ;  /* 0x000000006a0e73c2 */ /* 0x0000a200000e0000 */
[----:B------:R-:W-:Y:S02]  /*2320*/  IMAD R107, R138, c[0x0][0x1bc], R107 ;  /* 0x00006f008a6b7a24 */ /* 0x000fe400078e026b */
[----:B-1----:R-:W-:Y:S02]  /*2330*/  FMUL.FTZ R96, R121, UR15 ;  /* 0x0000000f79607c20 */ /* 0x002fe40008410000 */
[----:B------:R-:W-:Y:S02]  /*2340*/  FMUL.FTZ R102, R42, UR15 ;  /* 0x0000000f2a667c20 */ /* 0x000fe40008410000 */
[----:B------:R-:W-:Y:S02]  /*2350*/  FMUL.RZ R97, R96, 0.15915493667125701904 ;  /* 0x3e22f98360617820 */ /* 0x000fe4000040c000 */
[----:B------:R-:W-:Y:S02]  /*2360*/  FMUL.FTZ R96, R120, UR15 ;  /* 0x0000000f78607c20 */ /* 0x000fe40008410000 */
[----:B------:R-:W-:Y:S01]  /*2370*/  MUFU.SIN R108, R97 ;  /* 0x00000061006c7308 */ /* 0x000fe20000000400 */
[----:B------:R-:W-:-:S02]  /*2380*/  FMUL.RZ R102, R102, 0.15915493667125701904 ;  /* 0x3e22f98366667820 */ /* 0x000fc4000040c000 */
[----:B------:R-:W-:Y:S02]  /*2390*/  FMUL.RZ R100, R96, 0.15915493667125701904 ;  /* 0x3e22f98360647820 */ /* 0x000fe4000040c000 */
[----:B------:R-:W-:-:S03]  /*23a0*/  FMUL.FTZ R96, R47, UR15 ;  /* 0x0000000f2f607c20 */ /* 0x000fc60008410000 */
[----:B------:R1:W-:Y:S01]  /*23b0*/  MUFU.COS R116, R97 ;  /* 0x0000006100747308 */ /* 0x0003e20000000000 */
[----:B------:R-:W-:Y:S02]  /*23c0*/  FMUL.RZ R98, R96, 0.15915493667125701904 ;  /* 0x3e22f98360627820 */ /* 0x000fe4000040c000 */
[----:B------:R-:W-:-:S04]  /*23d0*/  FMUL.FTZ R96, R46, UR15 ;  /* 0x0000000f2e607c20 */ /* 0x000fc80008410000 */
[----:B------:R-:W-:Y:S01]  /*23e0*/  FMUL.RZ R99, R96, 0.15915493667125701904 ;  /* 0x3e22f98360637820 */ /* 0x000fe2000040c000 */
[----:B------:R-:W-:Y:S01]  /*23f0*/  MUFU.SIN R110, R100 ;  /* 0x00000064006e7308 */ /* 0x000fe20000000400 */
[----:B------:R-:W-:-:S04]  /*2400*/  FMUL.FTZ R96, R45, UR15 ;  /* 0x0000000f2d607c20 */ /* 0x000fc80008410000 */
[----:B-1----:R-:W-:Y:S02]  /*2410*/  FMUL.RZ R97, R96, 0.15915493667125701904 ;  /* 0x3e22f98360617820 */ /* 0x002fe4000040c000 */
[----:B------:R-:W-:Y:S01]  /*2420*/  FMUL.FTZ R96, R44, UR15 ;  /* 0x0000000f2c607c20 */ /* 0x000fe20008410000 */
[----:B------:R1:W-:Y:S03]  /*2430*/  MUFU.COS R112, R100 ;  /* 0x0000006400707308 */ /* 0x0003e60000000000 */
[----:B------:R-:W-:Y:S02]  /*2440*/  FMUL.RZ R101, R96, 0.15915493667125701904 ;  /* 0x3e22f98360657820 */ /* 0x000fe4000040c000 */
[----:B------:R-:W-:-:S03]  /*2450*/  FMUL.FTZ R96, R43, UR15 ;  /* 0x0000000f2b607c20 */ /* 0x000fc60008410000 */
[----:B------:R-:W-:Y:S01]  /*2460*/  MUFU.SIN R160, R101 ;  /* 0x0000006500a07308 */ /* 0x000fe20000000400 */
[----:B-1----:R-:W-:Y:S01]  /*2470*/  IADD3 R100, R130, -0x1, RZ ;  /* 0xffffffff82647810 */ /* 0x002fe20007ffe0ff */
[----:B------:R-:W-:-:S06]  /*2480*/  FMUL.RZ R104, R96, 0.15915493667125701904 ;  /* 0x3e22f98360687820 */ /* 0x000fcc000040c000 */
[----:B------:R1:W-:Y:S08]  /*2490*/  MUFU.COS R161, R101 ;  /* 0x0000006500a17308 */ /* 0x0003f00000000000 */
[----:B------:R-:W-:Y:S01]  /*24a0*/  MUFU.SIN R109, R98 ;  /* 0x00000062006d7308 */ /* 0x000fe20000000400 */
[----:B-1----:R-:W-:-:S04]  /*24b0*/  LEA.HI R101, R100, R100, RZ, 0x1 ;  /* 0x0000006464657211 */ /* 0x002fc800078f08ff */
[----:B------:R-:W-:-:S03]  /*24c0*/  LOP3.LUT R101, R101, 0xfffffe, RZ, 0xc0, !PT ;  /* 0x00fffffe65657812 */ /* 0x000fc600078ec0ff */
[----:B------:R-:W-:Y:S01]  /*24d0*/  MUFU.COS R167, R98 ;  /* 0x0000006200a77308 */ /* 0x000fe20000000000 */
[----:B0-----:R-:W-:Y:S01]  /*24e0*/  IADD3 R106, R100, -R101, RZ ;  /* 0x80000065646a7210 */ /* 0x001fe20007ffe0ff */
[----:B------:R-:W-:Y:S02]  /*24f0*/  IMAD R100, R103, c[0x0][0x1a0], RZ ;  /* 0x0000680067647a24 */ /* 0x000fe400078e02ff */
[C---:B------:R-:W-:Y:S02]  /*2500*/  IMAD R103, R17.reuse, c[0x0][0x1c4], R122 ;  /* 0x0000710011677a24 */ /* 0x040fe400078e027a */
[----:B------:R-:W-:Y:S02]  /*2510*/  IMAD R101, R17, c[0x0][0x1a4], R100 ;  /* 0x0000690011657a24 */ /* 0x000fe400078e0264 */
[----:B------:R-:W-:Y:S01]  /*2520*/  MUFU.SIN R164, R99 ;  /* 0x0000006300a47308 */ /* 0x000fe20000000400 */
[----:B------:R-:W-:-:S07]  /*2530*/  FMUL.FTZ R100, R41, UR15 ;  /* 0x0000000f29647c20 */ /* 0x000fce0008410000 */
[----:B------:R0:W-:Y:S08]  /*2540*/  MUFU.COS R114, R99 ;  /* 0x0000006300727308 */ /* 0x0001f00000000000 */
[----:B------:R-:W-:Y:S01]  /*2550*/  MUFU.SIN R162, R97 ;  /* 0x0000006100a27308 */ /* 0x000fe20000000400 */
[----:B0-----:R-:W-:-:S05]  /*2560*/  IMAD.WIDE.U32 R98, R138, c[0x0][0x198], RZ ;  /* 0x000066008a627a25 */ /* 0x001fca00078e00ff */
[----:B------:R-:W-:Y:S02]  /*2570*/  IADD3 R99, R99, R105, RZ ;  /* 0x0000006963637210 */ /* 0x000fe40007ffe0ff */
[----:B------:R0:W-:Y:S01]  /*2580*/  MUFU.COS R118, R97 ;  /* 0x0000006100767308 */ /* 0x0001e20000000000 */
[----:B--2---:R-:W-:Y:S02]  /*2590*/  MOV R105, UR14 ;  /* 0x0000000e00697c02 */ /* 0x004fe40008000f00 */
[----:B------:R-:W-:-:S05]  /*25a0*/  IMAD.WIDE.U32 R98, R17, c[0x0][0x1a0], R98 ;  /* 0x0000680011627a25 */ /* 0x000fca00078e0062 */
[----:B------:R-:W-:Y:S01]  /*25b0*/  IADD3 R101, R99, R101, RZ ;  /* 0x0000006563657210 */ /* 0x000fe20007ffe0ff */
[----:B0-----:R-:W-:Y:S01]  /*25c0*/  IMAD.WIDE.U32 R96, R138, c[0x0][0x1b8], RZ ;  /* 0x00006e008a607a25 */ /* 0x001fe200078e00ff */
[----:B------:R-:W-:Y:S03]  /*25d0*/  MUFU.SIN R156, R102 ;  /* 0x00000066009c7308 */ /* 0x000fe60000000400 */
[----:B------:R-:W-:Y:S01]  /*25e0*/  FMUL.RZ R99, R100, 0.15915493667125701904 ;  /* 0x3e22f98364637820 */ /* 0x000fe2000040c000 */
[----:B------:R-:W-:Y:S02]  /*25f0*/  IADD3 R97, R97, R107, RZ ;  /* 0x0000006b61617210 */ /* 0x000fe40007ffe0ff */
[C---:B------:R-:W-:Y:S02]  /*2600*/  LEA R100, P2, R98.reuse, c[0x0][0x228], 0x3 ;  /* 0x00008a0062647a11 */ /* 0x040fe400078418ff */
[----:B------:R0:W-:Y:S01]  /*2610*/  MUFU.COS R157, R102 ;  /* 0x00000066009d7308 */ /* 0x0001e20000000000 */
[----:B------:R-:W-:Y:S01]  /*2620*/  IMAD.WIDE.U32 R96, R17, c[0x0][0x1c0], R96 ;  /* 0x0000700011607a25 */ /* 0x000fe200078e0060 */
[----:B------:R-:W-:-:S02]  /*2630*/  LEA.HI.X R101, R98, c[0x0][0x22c], R101, 0x3, P2 ;  /* 0x00008b0062657a11 */ /* 0x000fc400010f1c65 */
[----:B------:R-:W-:Y:S02]  /*2640*/  IADD3 R107, R134, 0x200, RZ ;  /* 0x00000200866b7810 */ /* 0x000fe40007ffe0ff */
[----:B------:R-:W-:Y:S02]  /*2650*/  IADD3 R97, R97, R103, RZ ;  /* 0x0000006761617210 */ /* 0x000fe40007ffe0ff */
[----:B------:R-:W2:Y:S01]  /*2660*/  LDG.E.64 R100, [R100.64] ;  /* 0x0000000664647981 */ /* 0x000ea2000c1e1b00 */
[----:B0-----:R-:W-:Y:S01]  /*2670*/  LEA R102, P3, R96, c[0x0][0x230], 0x3 ;  /* 0x00008c0060667a11 */ /* 0x001fe200078618ff */
[----:B------:R-:W-:Y:S01]  /*2680*/  MUFU.SIN R158, R104 ;  /* 0x00000068009e7308 */ /* 0x000fe20000000400 */
[----:B------:R-:W-:Y:S02]  /*2690*/  @!P1 LEA R107, R106, R17, 0x8 ;  /* 0x000000116a6b9211 */ /* 0x000fe400078e40ff */
[----:B------:R-:W-:Y:S01]  /*26a0*/  LEA.HI.X R103, R96, c[0x0][0x234], R97, 0x3, P3 ;  /* 0x00008d0060677a11 */ /* 0x000fe200018f1c61 */
[----:B------:R-:W-:Y:S01]  /*26b0*/  FMUL.FTZ R96, R40, UR15 ;  /* 0x0000000f28607c20 */ /* 0x000fe20008410000 */
[----:B------:R-:W-:-:S03]  /*26c0*/  @!P0 IADD3 R98, R130, -0x2, RZ ;  /* 0xfffffffe82628810 */ /* 0x000fc60007ffe0ff */
[----:B------:R0:W-:Y:S01]  /*26d0*/  MUFU.COS R159, R104 ;  /* 0x00000068009f7308 */ /* 0x0001e20000000000 */
[----:B------:R-:W2:Y:S07]  /*26e0*/  LDG.E.64 R102, [R102.64] ;  /* 0x0000000666667981 */ /* 0x000eae000c1e1b00 */
[----:B------:R-:W-:Y:S01]  /*26f0*/  MUFU.SIN R123, R99 ;  /* 0x00000063007b7308 */ /* 0x000fe20000000400 */
[----:B0-----:R-:W-:-:S04]  /*2700*/  FMUL.FTZ R104, R105, 1.4426950216293334961 ;  /* 0x3fb8aa3b69687820 */ /* 0x001fc80000410000 */
[----:B------:R-:W-:-:S03]  /*2710*/  FMUL.FTZ R105, R121, R104 ;  /* 0x0000006879697220 */ /* 0x000fc60000410000 */
[----:B------:R-:W-:Y:S08]  /*2720*/  MUFU.COS R155, R99 ;  /* 0x00000063009b7308 */ /* 0x000ff00000000000 */
[----:B------:R-:W0:Y:S02]  /*2730*/  MUFU.EX2 R105, R105 ;  /* 0x0000006900697308 */ /* 0x000e240000000800 */
[----:B0-----:R-:W-:Y:S01]  /*2740*/  FMUL.FTZ R117, R105, R108 ;  /* 0x0000006c69757220 */ /* 0x001fe20000410000 */
[----:B------:R-:W-:Y:S01]  /*2750*/  SHF.L.U32 R108, R107, 0x3, RZ ;  /* 0x000000036b6c7819 */ /* 0x000fe200000006ff */
[----:B------:R-:W-:-:S02]  /*2760*/  FMUL.FTZ R116, R105, R116 ;  /* 0x0000007469747220 */ /* 0x000fc40000410000 */
[----:B------:R-:W-:-:S03]  /*2770*/  @!P0 IMAD R105, R98, c[0x0][0x16c], R17 ;  /* 0x00005b0062698a24 */ /* 0x000fc600078e0211 */
[----:B------:R0:W-:Y:S01]  /*2780*/  STS.64 [R108+0x3590], R116 ;  /* 0x003590746c007388 */ /* 0x0001e20000000a00 */
[----:B------:R-:W-:-:S04]  /*2790*/  @!P0 IMAD.WIDE R106, R105, 0x10, R240 ;  /* 0x00000010696a8825 */ /* 0x000fc800078e02f0 */
[----:B------:R-:W-:-:S04]  /*27a0*/  FMUL.FTZ R105, R39, UR15 ;  /* 0x0000000f27697c20 */ /* 0x000fc80008410000 */
[----:B------:R-:W-:Y:S02]  /*27b0*/  FMUL.RZ R113, R105, 0.15915493667125701904 ;  /* 0x3e22f98369717820 */ /* 0x000fe4000040c000 */
[----:B------:R-:W-:Y:S01]  /*27c0*/  FMUL.FTZ R105, R38, UR15 ;  /* 0x0000000f26697c20 */ /* 0x000fe20008410000 */
[----:B------:R-:W-:Y:S01]  /*27d0*/  MOV R97, RZ ;  /* 0x000000ff00617202 */ /* 0x000fe20000000f00 */
[----:B------:R-:W-:Y:S02]  /*27e0*/  FMUL.RZ R111, R96, 0.15915493667125701904 ;  /* 0x3e22f983606f7820 */ /* 0x000fe4000040c000 */
[----:B------:R-:W-:Y:S02]  /*27f0*/  FMUL.RZ R115, R105, 0.15915493667125701904 ;  /* 0x3e22f98369737820 */ /* 0x000fe4000040c000 */
[----:B------:R-:W-:Y:S01]  /*2800*/  FMUL.FTZ R105, R37, UR15 ;  /* 0x0000000f25697c20 */ /* 0x000fe20008410000 */
[----:B------:R-:W-:Y:S01]  /*2810*/  MOV R96, 0x3f800000 ;  /* 0x3f80000000607802 */ /* 0x000fe20000000f00 */
[----:B------:R-:W-:Y:S01]  /*2820*/  CS2R R98, SRZ ;  /* 0x0000000000627805 */ /* 0x000fe2000001ff00 */
[----:B------:R-:W-:Y:S01]  /*2830*/  BAR.SYNC.DEFER_BLOCKING 0x0 ;  /* 0x0000000000007b1d */ /* 0x000fe20000010000 */
[----:B0-----:R-:W-:-:S02]  /*2840*/  FMUL.RZ R108, R105, 0.15915493667125701904 ;  /* 0x3e22f983696c7820 */ /* 0x001fc4000040c000 */
[----:B------:R-:W-:-:S03]  /*2850*/  FMUL.FTZ R105, R36, UR15 ;  /* 0x0000000f24697c20 */ /* 0x000fc60008410000 */
[----:B------:R-:W-:Y:S08]  /*2860*/  MUFU.SIN R141, R113 ;  /* 0x00000071008d7308 */ /* 0x000ff00000000400 */
[----:B------:R0:W-:Y:S01]  /*2870*/  MUFU.COS R151, R113 ;  /* 0x0000007100977308 */ /* 0x0001e20000000000 */
[----:B------:R1:W5:Y:S02]  /*2880*/  @!P0 LDG.E.128 R96, [R106.64] ;  /* 0x000000066a608981 */ /* 0x000364000c1e1d00 */
[----:B-1----:R-:W-:-:S02]  /*2890*/  FMUL.RZ R107, R105, 0.15915493667125701904 ;  /* 0x3e22f983696b7820 */ /* 0x002fc4000040c000 */
[----:B------:R-:W-:-:S04]  /*28a0*/  FMUL.FTZ R105, R35, UR15 ;  /* 0x0000000f23697c20 */ /* 0x000fc80008410000 */
[----:B0-----:R-:W-:Y:S02]  /*28b0*/  FMUL.RZ R113, R105, 0.15915493667125701904 ;  /* 0x3e22f98369717820 */ /* 0x001fe4000040c000 */
[----:B------:R-:W-:Y:S01]  /*28c0*/  FMUL.FTZ R105, R34, UR15 ;  /* 0x0000000f22697c20 */ /* 0x000fe20008410000 */
[----:B------:R-:W-:Y:S03]  /*28d0*/  MUFU.SIN R144, R107 ;  /* 0x0000006b00907308 */ /* 0x000fe60000000400 */
[----:B------:R-:W-:Y:S02]  /*28e0*/  FMUL.RZ R174, R105, 0.15915493667125701904 ;  /* 0x3e22f98369ae7820 */ /* 0x000fe4000040c000 */
[----:B------:R-:W-:-:S03]  /*28f0*/  FMUL.FTZ R105, R120, R104 ;  /* 0x0000006878697220 */ /* 0x000fc60000410000 */
[----:B------:R0:W-:Y:S01]  /*2900*/  MUFU.COS R168, R107 ;  /* 0x0000006b00a87308 */ /* 0x0001e20000000000 */
[-C--:B------:R-:W-:Y:S02]  /*2910*/  FMUL.FTZ R106, R47, R104.reuse ;  /* 0x000000682f6a7220 */ /* 0x080fe40000410000 */
[----:B0-----:R-:W-:-:S05]  /*2920*/  FMUL.FTZ R107, R46, R104 ;  /* 0x000000682e6b7220 */ /* 0x001fca0000410000 */
[----:B------:R-:W0:Y:S08]  /*2930*/  MUFU.EX2 R105, R105 ;  /* 0x0000006900697308 */ /* 0x000e300000000800 */
[----:B------:R-:W1:Y:S08]  /*2940*/  MUFU.EX2 R107, R107 ;  /* 0x0000006b006b7308 */ /* 0x000e700000000800 */
[----:B------:R-:W3:Y:S01]  /*2950*/  MUFU.EX2 R106, R106 ;  /* 0x0000006a006a7308 */ /* 0x000ee20000000800 */
[----:B0-----:R-:W-:-:S02]  /*2960*/  FMUL.FTZ R169, R105, R110 ;  /* 0x0000006e69a97220 */ /* 0x001fc40000410000 */
[----:B------:R-:W-:-:S05]  /*2970*/  FMUL.FTZ R171, R105, R112 ;  /* 0x0000007069ab7220 */ /* 0x000fca0000410000 */
[----:B------:R-:W-:Y:S01]  /*2980*/  MUFU.SIN R143, R108 ;  /* 0x0000006c008f7308 */ /* 0x000fe20000000400 */
[C---:B-1----:R-:W-:Y:S02]  /*2990*/  FMUL.FTZ R165, R107.reuse, R114 ;  /* 0x000000726ba57220 */ /* 0x042fe40000410000 */
[----:B------:R-:W-:-:S05]  /*29a0*/  FMUL.FTZ R164, R107, R164 ;  /* 0x000000a46ba47220 */ /* 0x000fca0000410000 */
[----:B------:R0:W-:Y:S01]  /*29b0*/  MUFU.COS R147, R108 ;  /* 0x0000006c00937308 */ /* 0x0001e20000000000 */
[----:B------:R-:W-:Y:S02]  /*29c0*/  FMUL.FTZ R107, RZ, R169 ;  /* 0x000000a9ff6b7220 */ /* 0x000fe40000410000 */
[C---:B---3--:R-:W-:Y:S02]  /*29d0*/  FMUL.FTZ R167, R106.reuse, R167 ;  /* 0x000000a76aa77220 */ /* 0x048fe40000410000 */
[----:B------:R-:W-:Y:S02]  /*29e0*/  FMUL.FTZ R166, R106, R109 ;  /* 0x0000006d6aa67220 */ /* 0x000fe40000410000 */
[----:B0-----:R-:W-:Y:S01]  /*29f0*/  FMUL.FTZ R108, R45, R104 ;  /* 0x000000682d6c7220 */ /* 0x001fe20000410000 */
[----:B------:R-:W-:Y:S01]  /*2a00*/  MUFU.SIN R152, R111 ;  /* 0x0000006f00987308 */ /* 0x000fe20000000400 */
[C---:B------:R-:W-:Y:S02]  /*2a10*/  FMUL.FTZ R106, R16.reuse, R169 ;  /* 0x000000a9106a7220 */ /* 0x040fe40000410000 */
[----:B------:R-:W-:-:S05]  /*2a20*/  FFMA.FTZ R110, R16, R171, -R107 ;  /* 0x000000ab106e7223 */ /* 0x000fca000001086b */
[----:B------:R-:W-:Y:S01]  /*2a30*/  MUFU.COS R140, R111 ;  /* 0x0000006f008c7308 */ /* 0x000fe20000000000 */
[----:B------:R-:W-:-:S07]  /*2a40*/  FFMA.FTZ R109, RZ, R171, R106 ;  /* 0x000000abff6d7223 */ /* 0x000fce000001006a */
[----:B------:R-:W0:Y:S01]  /*2a50*/  MUFU.EX2 R111, R108 ;  /* 0x0000006c006f7308 */ /* 0x000e220000000800 */
[----:B------:R-:W-:-:S07]  /*2a60*/  FADD.FTZ R110, R15, R110 ;  /* 0x0000006e0f6e7221 */ /* 0x000fce0000010000 */
[----:B------:R-:W-:Y:S08]  /*2a70*/  MUFU.SIN R170, R113 ;  /* 0x0000007100aa7308 */ /* 0x000ff00000000400 */
[----:B------:R1:W-:Y:S01]  /*2a80*/  MUFU.COS R172, R113 ;  /* 0x0000007100ac7308 */ /* 0x0003e20000000000 */
[----:B------:R-:W-:Y:S02]  /*2a90*/  FADD.FTZ R109, RZ, R109 ;  /* 0x0000006dff6d7221 */ /* 0x000fe40000010000 */
[----:B-1----:R-:W-:-:S02]  /*2aa0*/  FMUL.FTZ R113, R44, R104 ;  /* 0x000000682c717220 */ /* 0x002fc40000410000 */
[----:B------:R-:W-:-:S04]  /*2ab0*/  FMUL.FTZ R112, R166, R110 ;  /* 0x0000006ea6707220 */ /* 0x000fc80000410000 */
[----:B------:R-:W1:Y:S01]  /*2ac0*/  MUFU.EX2 R113, R113 ;  /* 0x0000007100717308 */ /* 0x000e620000000800 */
[-C--:B------:R-:W-:Y:S02]  /*2ad0*/  FMUL.FTZ R107, R166, R109.reuse ;  /* 0x0000006da66b7220 */ /* 0x080fe40000410000 */
[----:B------:R-:W-:Y:S02]  /*2ae0*/  FFMA.FTZ R112, R167, R109, R112 ;  /* 0x0000006da7707223 */ /* 0x000fe40000010070 */
[C---:B0-----:R-:W-:Y:S02]  /*2af0*/  FMUL.FTZ R163, R111.reuse, R118 ;  /* 0x000000766fa37220 */ /* 0x041fe40000410000 */
[----:B------:R-:W-:Y:S02]  /*2b00*/  FMUL.FTZ R162, R111, R162 ;  /* 0x000000a26fa27220 */ /* 0x000fe40000410000 */
[----:B------:R-:W-:Y:S02]  /*2b10*/  FFMA.FTZ R111, R167, R110, -R107 ;  /* 0x0000006ea76f7223 */ /* 0x000fe4000001086b */
[----:B------:R-:W-:-:S02]  /*2b20*/  FMUL.FTZ R105, R38, R104 ;  /* 0x0000006826697220 */ /* 0x000fc40000410000 */
[----:B------:R-:W-:Y:S02]  /*2b30*/  FADD.FTZ R112, RZ, R112 ;  /* 0x00000070ff707221 */ /* 0x000fe40000010000 */
[----:B------:R-:W-:Y:S02]  /*2b40*/  FADD.FTZ R111, R14, R111 ;  /* 0x0000006f0e6f7221 */ /* 0x000fe40000010000 */
[----:B------:R-:W-:Y:S01]  /*2b50*/  FMUL.FTZ R110, R164, R112 ;  /* 0x00000070a46e7220 */ /* 0x000fe20000410000 */
[----:B------:R-:W-:Y:S01]  /*2b60*/  MUFU.SIN R148, R115 ;  /* 0x0000007300947308 */ /* 0x000fe20000000400 */
[----:B------:R-:W-:Y:S02]  /*2b70*/  FMUL.FTZ R106, R37, R104 ;  /* 0x00000068256a7220 */ /* 0x000fe40000410000 */
[C---:B-1----:R-:W-:Y:S02]  /*2b80*/  FMUL.FTZ R161, R113.reuse, R161 ;  /* 0x000000a171a17220 */ /* 0x042fe40000410000 */
[----:B------:R-:W-:-:S02]  /*2b90*/  FMUL.FTZ R160, R113, R160 ;  /* 0x000000a071a07220 */ /* 0x000fc40000410000 */
[-C--:B------:R-:W-:Y:S01]  /*2ba0*/  FMUL.FTZ R113, R164, R111.reuse ;  /* 0x0000006fa4717220 */ /* 0x080fe20000410000 */
[----:B------:R0:W-:Y:S01]  /*2bb0*/  MUFU.COS R142, R115 ;  /* 0x00000073008e7308 */ /* 0x0001e20000000000 */
[----:B------:R-:W-:Y:S02]  /*2bc0*/  FMUL.FTZ R108, R39, R104 ;  /* 0x00000068276c7220 */ /* 0x000fe40000410000 */
[----:B------:R-:W-:-:S05]  /*2bd0*/  FFMA.FTZ R110, R165, R111, -R110 ;  /* 0x0000006fa56e7223 */ /* 0x000fca000001086e */
[----:B------:R-:W1:Y:S01]  /*2be0*/  MUFU.EX2 R105, R105 ;  /* 0x0000006900697308 */ /* 0x000e620000000800 */
[----:B------:R-:W-:Y:S02]  /*2bf0*/  FFMA.FTZ R113, R165, R112, R113 ;  /* 0x00000070a5717223 */ /* 0x000fe40000010071 */
[----:B------:R-:W-:Y:S02]  /*2c00*/  FADD.FTZ R110, R13, R110 ;  /* 0x0000006e0d6e7221 */ /* 0x000fe40000010000 */
[----:B------:R-:W-:-:S03]  /*2c10*/  FMUL.FTZ R107, R36, R104 ;  /* 0x00000068246b7220 */ /* 0x000fc60000410000 */
[----:B------:R-:W3:Y:S01]  /*2c20*/  MUFU.EX2 R106, R106 ;  /* 0x0000006a006a7308 */ /* 0x000ee20000000800 */
[-C--:B0-----:R-:W-:Y:S02]  /*2c30*/  FMUL.FTZ R115, R43, R104.reuse ;  /* 0x000000682b737220 */ /* 0x081fe40000410000 */
[----:B------:R-:W-:Y:S02]  /*2c40*/  FADD.FTZ R113, RZ, R113 ;  /* 0x00000071ff717221 */ /* 0x000fe40000010000 */
[----:B------:R-:W-:-:S03]  /*2c50*/  FMUL.FTZ R119, R42, R104 ;  /* 0x000000682a777220 */ /* 0x000fc60000410000 */
[----:B------:R-:W0:Y:S01]  /*2c60*/  MUFU.EX2 R108, R108 ;  /* 0x0000006c006c7308 */ /* 0x000e220000000800 */
[-C--:B------:R-:W-:Y:S02]  /*2c70*/  FMUL.FTZ R122, R41, R104.reuse ;  /* 0x00000068297a7220 */ /* 0x080fe40000410000 */
[-C--:B------:R-:W-:Y:S02]  /*2c80*/  FMUL.FTZ R139, R40, R104.reuse ;  /* 0x00000068288b7220 */ /* 0x080fe40000410000 */
[----:B------:R-:W-:Y:S02]  /*2c90*/  FMUL.FTZ R109, R35, R104 ;  /* 0x00000068236d7220 */ /* 0x000fe40000410000 */
[----:B------:R-:W-:Y:S02]  /*2ca0*/  FMUL.FTZ R112, R162, R110 ;  /* 0x0000006ea2707220 */ /* 0x000fe40000410000 */
[----:B------:R-:W-:Y:S01]  /*2cb0*/  FMUL.FTZ R104, R34, R104 ;  /* 0x0000006822687220 */ /* 0x000fe20000410000 */
[----:B------:R-:W4:Y:S01]  /*2cc0*/  MUFU.EX2 R107, R107 ;  /* 0x0000006b006b7308 */ /* 0x000f220000000800 */
[----:B------:R-:W-:-:S02]  /*2cd0*/  FMUL.FTZ R111, R162, R113 ;  /* 0x00000071a26f7220 */ /* 0x000fc40000410000 */
[C---:B------:R-:W-:Y:S02]  /*2ce0*/  FFMA.FTZ R112, R163.reuse, R113, R112 ;  /* 0x00000071a3707223 */ /* 0x040fe40000010070 */
[----:B------:R-:W-:-:S03]  /*2cf0*/  FFMA.FTZ R111, R163, R110, -R111 ;  /* 0x0000006ea36f7223 */ /* 0x000fc6000001086f */
[----:B------:R-:W0:Y:S01]  /*2d00*/  MUFU.EX2 R115, R115 ;  /* 0x0000007300737308 */ /* 0x000e220000000800 */
[C---:B-1----:R-:W-:Y:S02]  /*2d10*/  FMUL.FTZ R149, R105.reuse, R142 ;  /* 0x0000008e69957220 */ /* 0x042fe40000410000 */
[----:B------:R-:W-:Y:S02]  /*2d20*/  FMUL.FTZ R148, R105, R148 ;  /* 0x0000009469947220 */ /* 0x000fe40000410000 */
[----:B------:R-:W-:-:S03]  /*2d30*/  FADD.FTZ R112, RZ, R112 ;  /* 0x00000070ff707221 */ /* 0x000fc60000010000 */
[----:B------:R-:W1:Y:S01]  /*2d40*/  MUFU.EX2 R139, R139 ;  /* 0x0000008b008b7308 */ /* 0x000e620000000800 */
[----:B------:R-:W-:Y:S02]  /*2d50*/  FADD.FTZ R111, R12, R111 ;  /* 0x0000006f0c6f7221 */ /* 0x000fe40000010000 */
[----:B---3--:R-:W-:-:S05]  /*2d60*/  FMUL.FTZ R147, R106, R147 ;  /* 0x000000936a937220 */ /* 0x008fca0000410000 */
[----:B------:R-:W-:Y:S01]  /*2d70*/  MUFU.EX2 R104, R104 ;  /* 0x0000006800687308 */ /* 0x000fe20000000800 */
[----:B------:R-:W-:Y:S02]  /*2d80*/  FMUL.FTZ R146, R106, R143 ;  /* 0x0000008f6a927220 */ /* 0x000fe40000410000 */
[----:B------:R-:W-:-:S05]  /*2d90*/  FMUL.FTZ R106, R160, R112 ;  /* 0x00000070a06a7220 */ /* 0x000fca0000410000 */
[----:B------:R-:W3:Y:S01]  /*2da0*/  MUFU.SIN R105, R174 ;  /* 0x000000ae00697308 */ /* 0x000ee20000000400 */
[C---:B0-----:R-:W-:Y:S02]  /*2db0*/  FMUL.FTZ R151, R108.reuse, R151 ;  /* 0x000000976c977220 */ /* 0x041fe40000410000 */
[----:B------:R-:W-:-:S05]  /*2dc0*/  FMUL.FTZ R150, R108, R141 ;  /* 0x0000008d6c967220 */ /* 0x000fca0000410000 */
[----:B------:R-:W0:Y:S01]  /*2dd0*/  MUFU.COS R173, R174 ;  /* 0x000000ae00ad7308 */ /* 0x000e220000000000 */
[-C--:B------:R-:W-:Y:S02]  /*2de0*/  FMUL.FTZ R108, R160, R111.reuse ;  /* 0x0000006fa06c7220 */ /* 0x080fe40000410000 */
[C---:B------:R-:W-:Y:S02]  /*2df0*/  FFMA.FTZ R106, R161.reuse, R111, -R106 ;  /* 0x0000006fa16a7223 */ /* 0x040fe4000001086a */
[----:B------:R-:W-:-:S03]  /*2e00*/  FFMA.FTZ R108, R161, R112, R108 ;  /* 0x00000070a16c7223 */ /* 0x000fc6000001006c */
[----:B------:R-:W0:Y:S01]  /*2e10*/  MUFU.EX2 R109, R109 ;  /* 0x0000006d006d7308 */ /* 0x000e220000000800 */
[C---:B----4-:R-:W-:Y:S02]  /*2e20*/  FMUL.FTZ R145, R107.reuse, R168 ;  /* 0x000000a86b917220 */ /* 0x050fe40000410000 */
[----:B------:R-:W-:Y:S02]  /*2e30*/  FMUL.FTZ R144, R107, R144 ;  /* 0x000000906b907220 */ /* 0x000fe40000410000 */
[----:B------:R-:W-:-:S03]  /*2e40*/  FMUL.FTZ R158, R115, R158 ;  /* 0x0000009e739e7220 */ /* 0x000fc60000410000 */
[----:B------:R-:W4:Y:S01]  /*2e50*/  MUFU.EX2 R119, R119 ;  /* 0x0000007700777308 */ /* 0x000f220000000800 */
[----:B------:R-:W-:Y:S02]  /*2e60*/  FADD.FTZ R107, R11, R106 ;  /* 0x0000006a0b6b7221 */ /* 0x000fe40000010000 */
[----:B-1----:R-:W-:Y:S02]  /*2e70*/  FMUL.FTZ R153, R139, R140 ;  /* 0x0000008c8b997220 */ /* 0x002fe40000410000 */
[----:B------:R-:W-:Y:S02]  /*2e80*/  FADD.FTZ R108, RZ, R108 ;  /* 0x0000006cff6c7221 */ /* 0x000fe40000010000 */
[----:B---3--:R-:W-:Y:S02]  /*2e90*/  FMUL.FTZ R140, R104, R105 ;  /* 0x00000069688c7220 */ /* 0x008fe40000410000 */
[----:B------:R-:W-:Y:S02]  /*2ea0*/  FMUL.FTZ R159, R115, R159 ;  /* 0x0000009f739f7220 */ /* 0x000fe40000410000 */
[----:B------:R-:W-:-:S02]  /*2eb0*/  FMUL.FTZ R105, R158, R107 ;  /* 0x0000006b9e697220 */ /* 0x000fc40000410000 */
[----:B------:R-:W-:Y:S02]  /*2ec0*/  FMUL.FTZ R106, R116, R169 ;  /* 0x000000a9746a7220 */ /* 0x000fe40000410000 */
[----:B0-----:R-:W-:Y:S02]  /*2ed0*/  FMUL.FTZ R141, R104, R173 ;  /* 0x000000ad688d7220 */ /* 0x001fe40000410000 */
[-C--:B------:R-:W-:Y:S02]  /*2ee0*/  FMUL.FTZ R110, R158, R108.reuse ;  /* 0x0000006c9e6e7220 */ /* 0x080fe40000410000 */
[----:B------:R-:W-:Y:S01]  /*2ef0*/  FMUL.FTZ R104, R117, R169 ;  /* 0x000000a975687220 */ /* 0x000fe20000410000 */
[----:B------:R-:W0:Y:S01]  /*2f00*/  MUFU.EX2 R122, R122 ;  /* 0x0000007a007a7308 */ /* 0x000e220000000800 */
[----:B------:R-:W-:Y:S02]  /*2f10*/  FFMA.FTZ R105, R159, R108, R105 ;  /* 0x0000006c9f697223 */ /* 0x000fe40000010069 */
[----:B------:R-:W-:-:S02]  /*2f20*/  FFMA.FTZ R106, R117, R171, R106 ;  /* 0x000000ab756a7223 */ /* 0x000fc4000001006a */
[----:B------:R-:W-:Y:S02]  /*2f30*/  FFMA.FTZ R107, R159, R107, -R110 ;  /* 0x0000006b9f6b7223 */ /* 0x000fe4000001086e */
[C---:B------:R-:W-:Y:S02]  /*2f40*/  FMUL.FTZ R143, R109.reuse, R172 ;  /* 0x000000ac6d8f7220 */ /* 0x040fe40000410000 */
[----:B------:R-:W-:Y:S02]  /*2f50*/  FMUL.FTZ R142, R109, R170 ;  /* 0x000000aa6d8e7220 */ /* 0x000fe40000410000 */
[----:B------:R-:W-:Y:S02]  /*2f60*/  FFMA.FTZ R104, R116, R171, -R104 ;  /* 0x000000ab74687223 */ /* 0x000fe40000010868 */
[----:B------:R-:W-:Y:S02]  /*2f70*/  FADD.FTZ R109, RZ, R105 ;  /* 0x00000069ff6d7221 */ /* 0x000fe40000010000 */
[----:B----4-:R-:W-:-:S02]  /*2f80*/  FMUL.FTZ R156, R119, R156 ;  /* 0x0000009c779c7220 */ /* 0x010fc40000410000 */
[----:B------:R-:W-:Y:S02]  /*2f90*/  FMUL.FTZ R105, R166, R106 ;  /* 0x0000006aa6697220 */ /* 0x000fe40000410000 */
[----:B------:R-:W-:Y:S02]  /*2fa0*/  FADD.FTZ R108, R10, R107 ;  /* 0x0000006b0a6c7221 */ /* 0x000fe40000010000 */
[-C--:B------:R-:W-:Y:S02]  /*2fb0*/  FMUL.FTZ R107, R166, R104.reuse ;  /* 0x00000068a66b7220 */ /* 0x080fe40000410000 */
[----:B------:R-:W-:Y:S02]  /*2fc0*/  FMUL.FTZ R157, R119, R157 ;  /* 0x0000009d779d7220 */ /* 0x000fe40000410000 */
[----:B------:R-:W-:Y:S02]  /*2fd0*/  FMUL.FTZ R110, R156, R109 ;  /* 0x0000006d9c6e7220 */ /* 0x000fe40000410000 */
[----:B------:R-:W-:-:S02]  /*2fe0*/  FFMA.FTZ R105, R167, R104, -R105 ;  /* 0x00000068a7697223 */ /* 0x000fc40000010869 */
[----:B------:R-:W-:Y:S02]  /*2ff0*/  FMUL.FTZ R104, R156, R108 ;  /* 0x0000006c9c687220 */ /* 0x000fe40000410000 */
[----:B------:R-:W-:Y:S02]  /*3000*/  FFMA.FTZ R107, R167, R106, R107 ;  /* 0x0000006aa76b7223 */ /* 0x000fe4000001006b */
[C---:B------:R-:W-:Y:S02]  /*3010*/  FFMA.FTZ R110, R157.reuse, R108, -R110 ;  /* 0x0000006c9d6e7223 */ /* 0x040fe4000001086e */
[C---:B------:R-:W-:Y:S02]  /*3020*/  FMUL.FTZ R106, R164.reuse, R105 ;  /* 0x00000069a46a7220 */ /* 0x040fe40000410000 */
[----:B------:R-:W-:Y:S02]  /*3030*/  FFMA.FTZ R109, R157, R109, R104 ;  /* 0x0000006d9d6d7223 */ /* 0x000fe40000010068 */
[----:B------:R-:W-:-:S02]  /*3040*/  FMUL.FTZ R104, R164, R107 ;  /* 0x0000006ba4687220 */ /* 0x000fc40000410000 */
[C---:B0-----:R-:W-:Y:S02]  /*3050*/  FMUL.FTZ R154, R122.reuse, R123 ;  /* 0x0000007b7a9a7220 */ /* 0x041fe40000410000 */
[----:B------:R-:W-:Y:S02]  /*3060*/  FADD.FTZ R110, R9, R110 ;  /* 0x0000006e096e7221 */ /* 0x000fe40000010000 */
[C---:B------:R-:W-:Y:S02]  /*3070*/  FFMA.FTZ R106, R165.reuse, R107, R106 ;  /* 0x0000006ba56a7223 */ /* 0x040fe4000001006a */
[----:B------:R-:W-:Y:S02]  /*3080*/  FADD.FTZ R109, RZ, R109 ;  /* 0x0000006dff6d7221 */ /* 0x000fe40000010000 */
[----:B------:R-:W-:Y:S02]  /*3090*/  FFMA.FTZ R104, R165, R105, -R104 ;  /* 0x00000069a5687223 */ /* 0x000fe40000010868 */
[----:B------:R-:W-:-:S02]  /*30a0*/  FMUL.FTZ R155, R122, R155 ;  /* 0x0000009b7a9b7220 */ /* 0x000fc40000410000 */
[----:B------:R-:W-:Y:S02]  /*30b0*/  FMUL.FTZ R112, R154, R110 ;  /* 0x0000006e9a707220 */ /* 0x000fe40000410000 */
[----:B------:R-:W-:Y:S02]  /*30c0*/  FMUL.FTZ R105, R162, R106 ;  /* 0x0000006aa2697220 */ /* 0x000fe40000410000 */
[-C--:B------:R-:W-:Y:S02]  /*30d0*/  FMUL.FTZ R108, R154, R109.reuse ;  /* 0x0000006d9a6c7220 */ /* 0x080fe40000410000 */
[-C--:B------:R-:W-:Y:S02]  /*30e0*/  FMUL.FTZ R107, R162, R104.reuse ;  /* 0x00000068a26b7220 */ /* 0x080fe40000410000 */
[----:B------:R-:W-:Y:S02]  /*30f0*/  FFMA.FTZ R112, R155, R109, R112 ;  /* 0x0000006d9b707223 */ /* 0x000fe40000010070 */
[----:B------:R-:W-:-:S02]  /*3100*/  FFMA.FTZ R105, R163, R104, -R105 ;  /* 0x00000068a3697223 */ /* 0x000fc40000010869 */
[----:B------:R-:W-:Y:S02]  /*3110*/  FFMA.FTZ R109, R155, R110, -R108 ;  /* 0x0000006e9b6d7223 */ /* 0x000fe4000001086c */
[----:B------:R-:W-:Y:S02]  /*3120*/  FFMA.FTZ R107, R163, R106, R107 ;  /* 0x0000006aa36b7223 */ /* 0x000fe4000001006b */
[----:B------:R-:W-:Y:S02]  /*3130*/  FMUL.FTZ R106, R160, R105 ;  /* 0x00000069a06a7220 */ /* 0x000fe40000410000 */
[----:B------:R-:W-:Y:S02]  /*3140*/  FMUL.FTZ R152, R139, R152 ;  /* 0x000000988b987220 */ /* 0x000fe40000410000 */
[----:B------:R-:W-:Y:S02]  /*3150*/  FADD.FTZ R112, RZ, R112 ;  /* 0x00000070ff707221 */ /* 0x000fe40000010000 */
[----:B------:R-:W-:-:S02]  /*3160*/  FADD.FTZ R109, R8, R109 ;  /* 0x0000006d086d7221 */ /* 0x000fc40000010000 */
[-C--:B------:R-:W-:Y:S02]  /*3170*/  FMUL.FTZ R104, R160, R107.reuse ;  /* 0x0000006ba0687220 */ /* 0x080fe40000410000 */
[C---:B------:R-:W-:Y:S02]  /*3180*/  FFMA.FTZ R106, R161.reuse, R107, R106 ;  /* 0x0000006ba16a7223 */ /* 0x040fe4000001006a */
[C---:B------:R-:W-:Y:S02]  /*3190*/  FMUL.FTZ R108, R152.reuse, R112 ;  /* 0x00000070986c7220 */ /* 0x040fe40000410000 */
[----:B------:R-:W-:Y:S02]  /*31a0*/  FMUL.FTZ R107, R152, R109 ;  /* 0x0000006d986b7220 */ /* 0x000fe40000410000 */
[----:B------:R-:W-:Y:S02]  /*31b0*/  FFMA.FTZ R104, R161, R105, -R104 ;  /* 0x00000069a1687223 */ /* 0x000fe40000010868 */
[----:B------:R-:W-:-:S02]  /*31c0*/  FMUL.FTZ R105, R158, R106 ;  /* 0x0000006a9e697220 */ /* 0x000fc40000410000 */
[C---:B------:R-:W-:Y:S02]  /*31d0*/  FFMA.FTZ R108, R153.reuse, R109, -R108 ;  /* 0x0000006d996c7223 */ /* 0x040fe4000001086c */
[----:B------:R-:W-:Y:S02]  /*31e0*/  FFMA.FTZ R112, R153, R112, R107 ;  /* 0x0000007099707223 */ /* 0x000fe4000001006b */
[-C--:B------:R-:W-:Y:S02]  /*31f0*/  FMUL.FTZ R107, R158, R104.reuse ;  /* 0x000000689e6b7220 */ /* 0x080fe40000410000 */
[----:B------:R-:W-:Y:S02]  /*3200*/  FFMA.FTZ R105, R159, R104, -R105 ;  /* 0x000000689f697223 */ /* 0x000fe40000010869 */
[----:B------:R-:W-:Y:S02]  /*3210*/  FADD.FTZ R108, R7, R108 ;  /* 0x0000006c076c7221 */ /* 0x000fe40000010000 */
[----:B------:R-:W-:-:S02]  /*3220*/  FADD.FTZ R112, RZ, R112 ;  /* 0x00000070ff707221 */ /* 0x000fc40000010000 */
[----:B------:R-:W-:Y:S02]  /*3230*/  FFMA.FTZ R107, R159, R106, R107 ;  /* 0x0000006a9f6b7223 */ /* 0x000fe4000001006b */
[----:B------:R-:W-:Y:S02]  /*3240*/  FMUL.FTZ R106, R156, R105 ;  /* 0x000000699c6a7220 */ /* 0x000fe40000410000 */
[C---:B------:R-:W-:Y:S02]  /*3250*/  FMUL.FTZ R110, R150.reuse, R108 ;  /* 0x0000006c966e7220 */ /* 0x040fe40000410000 */
[----:B------:R-:W-:Y:S02]  /*3260*/  FMUL.FTZ R109, R150, R112 ;  /* 0x00000070966d7220 */ /* 0x000fe40000410000 */
[-C--:B------:R-:W-:Y:S02]  /*3270*/  FMUL.FTZ R104, R156, R107.reuse ;  /* 0x0000006b9c687220 */ /* 0x080fe40000410000 */
[----:B------:R-:W-:-:S02]  /*3280*/  FFMA.FTZ R106, R157, R107, R106 ;  /* 0x0000006b9d6a7223 */ /* 0x000fc4000001006a */
[C---:B------:R-:W-:Y:S02]  /*3290*/  FFMA.FTZ R110, R151.reuse, R112, R110 ;  /* 0x00000070976e7223 */ /* 0x040fe4000001006e */
[----:B------:R-:W-:Y:S02]  /*32a0*/  FFMA.FTZ R109, R151, R108, -R109 ;  /* 0x0000006c976d7223 */ /* 0x000fe4000001086d */
[----:B------:R-:W-:Y:S02]  /*32b0*/  FFMA.FTZ R104, R157, R105, -R104 ;  /* 0x000000699d687223 */ /* 0x000fe40000010868 */
[----:B------:R-:W-:Y:S02]  /*32c0*/  FMUL.FTZ R105, R154, R106 ;  /* 0x0000006a9a697220 */ /* 0x000fe40000410000 */
[----:B------:R-:W-:Y:S02]  /*32d0*/  FADD.FTZ R110, RZ, R110 ;  /* 0x0000006eff6e7221 */ /* 0x000fe40000010000 */
[----:B------:R-:W-:-:S02]  /*32e0*/  FADD.FTZ R109, R6, R109 ;  /* 0x0000006d066d7221 */ /* 0x000fc40000010000 */
[-C--:B------:R-:W-:Y:S02]  /*32f0*/  FMUL.FTZ R107, R154, R104.reuse ;  /* 0x000000689a6b7220 */ /* 0x080fe40000410000 */
[C---:B------:R-:W-:Y:S02]  /*3300*/  FFMA.FTZ R105, R155.reuse, R104, -R105 ;  /* 0x000000689b697223 */ /* 0x040fe40000010869 */
[C---:B------:R-:W-:Y:S02]  /*3310*/  FMUL.FTZ R108, R148.reuse, R110 ;  /* 0x0000006e946c7220 */ /* 0x040fe40000410000 */
[-C--:B------:R-:W-:Y:S02]  /*3320*/  FMUL.FTZ R104, R148, R109.reuse ;  /* 0x0000006d94687220 */ /* 0x080fe40000410000 */
[----:B------:R-:W-:Y:S02]  /*3330*/  FFMA.FTZ R107, R155, R106, R107 ;  /* 0x0000006a9b6b7223 */ /* 0x000fe4000001006b */
[----:B------:R-:W-:-:S02]  /*3340*/  FFMA.FTZ R108, R149, R109, -R108 ;  /* 0x0000006d956c7223 */ /* 0x000fc4000001086c */
[----:B------:R-:W-:Y:S02]  /*3350*/  FFMA.FTZ R110, R149, R110, R104 ;  /* 0x0000006e956e7223 */ /* 0x000fe40000010068 */
[C---:B------:R-:W-:Y:S02]  /*3360*/  FMUL.FTZ R106, R152.reuse, R105 ;  /* 0x00000069986a7220 */ /* 0x040fe40000410000 */
[-C--:B------:R-:W-:Y:S01]  /*3370*/  FMUL.FTZ R104, R152, R107.reuse ;  /* 0x0000006b98687220 */ /* 0x080fe20000410000 */
[----:B------:R-:W-:Y:S01]  /*3380*/  ISETP.NE.AND P0, PT, R134, 0x7f, PT ;  /* 0x0000007f8600780c */ /* 0x000fe20003f05270 */
[----:B------:R-:W-:Y:S02]  /*3390*/  FADD.FTZ R108, R5, R108 ;  /* 0x0000006c056c7221 */ /* 0x000fe40000010000 */
[----:B------:R-:W-:Y:S02]  /*33a0*/  FFMA.FTZ R106, R153, R107, R106 ;  /* 0x0000006b996a7223 */ /* 0x000fe4000001006a */
[----:B------:R-:W-:-:S02]  /*33b0*/  FADD.FTZ R110, RZ, R110 ;  /* 0x0000006eff6e7221 */ /* 0x000fc40000010000 */
[----:B------:R-:W-:Y:S02]  /*33c0*/  FFMA.FTZ R104, R153, R105, -R104 ;  /* 0x0000006999687223 */ /* 0x000fe40000010868 */
[----:B------:R-:W-:Y:S02]  /*33d0*/  FMUL.FTZ R111, R146, R108 ;  /* 0x0000006c926f7220 */ /* 0x000fe40000410000 */
[----:B------:R-:W-:Y:S02]  /*33e0*/  FMUL.FTZ R105, R150, R106 ;  /* 0x0000006a96697220 */ /* 0x000fe40000410000 */
[----:B------:R-:W-:Y:S01]  /*33f0*/  FMUL.FTZ R109, R146, R110 ;  /* 0x0000006e926d7220 */ /* 0x000fe20000410000 */
[----:B------:R0:W1:Y:S01]  /*3400*/  @P0 LDS.64 R122, [R134.X8+0x4598] ;  /* 0x00459800867a0984 */ /* 0x0000620000008a00 */
[----:B------:R-:W-:Y:S02]  /*3410*/  FMUL.FTZ R107, R150, R104 ;  /* 0x00000068966b7220 */ /* 0x000fe40000410000 */
[----:B------:R-:W-:-:S02]  /*3420*/  FFMA.FTZ R111, R147, R110, R111 ;  /* 0x0000006e936f7223 */ /* 0x000fc4000001006f */
[----:B------:R-:W-:Y:S02]  /*3430*/  FFMA.FTZ R105, R151, R104, -R105 ;  /* 0x0000006897697223 */ /* 0x000fe40000010869 */
[----:B------:R-:W-:Y:S02]  /*3440*/  FFMA.FTZ R109, R147, R108, -R109 ;  /* 0x0000006c936d7223 */ /* 0x000fe4000001086d */
[----:B------:R-:W-:Y:S02]  /*3450*/  FFMA.FTZ R107, R151, R106, R107 ;  /* 0x0000006a976b7223 */ /* 0x000fe4000001006b */
[----:B------:R-:W-:Y:S02]  /*3460*/  FADD.FTZ R111, RZ, R111 ;  /* 0x0000006fff6f7221 */ /* 0x000fe40000010000 */
[----:B------:R-:W-:Y:S02]  /*3470*/  FMUL.FTZ R106, R148, R105 ;  /* 0x00000069946a7220 */ /* 0x000fe40000410000 */
[----:B------:R-:W-:-:S02]  /*3480*/  FADD.FTZ R109, R4, R109 ;  /* 0x0000006d046d7221 */ /* 0x000fc40000010000 */
[----:B------:R-:W-:Y:S02]  /*3490*/  FMUL.FTZ R104, R148, R107 ;  /* 0x0000006b94687220 */ /* 0x000fe40000410000 */
[C---:B------:R-:W-:Y:S02]  /*34a0*/  FMUL.FTZ R108, R144.reuse, R111 ;  /* 0x0000006f906c7220 */ /* 0x040fe40000410000 */
[C---:B------:R-:W-:Y:S02]  /*34b0*/  FFMA.FTZ R106, R149.reuse, R107, R106 ;  /* 0x0000006b956a7223 */ /* 0x040fe4000001006a */
[----:B------:R-:W-:Y:S02]  /*34c0*/  FMUL.FTZ R110, R144, R109 ;  /* 0x0000006d906e7220 */ /* 0x000fe40000410000 */
[----:B------:R-:W-:Y:S02]  /*34d0*/  FFMA.FTZ R104, R149, R105, -R104 ;  /* 0x0000006995687223 */ /* 0x000fe40000010868 */
[----:B------:R-:W-:-:S02]  /*34e0*/  FFMA.FTZ R108, R145, R109, -R108 ;  /* 0x0000006d916c7223 */ /* 0x000fc4000001086c */
[C---:B------:R-:W-:Y:S02]  /*34f0*/  FMUL.FTZ R105, R146.reuse, R106 ;  /* 0x0000006a92697220 */ /* 0x040fe40000410000 */
[----:B------:R-:W-:Y:S02]  /*3500*/  FFMA.FTZ R110, R145, R111, R110 ;  /* 0x0000006f916e7223 */ /* 0x000fe4000001006e */
[-C--:B------:R-:W-:Y:S02]  /*3510*/  FMUL.FTZ R107, R146, R104.reuse ;  /* 0x00000068926b7220 */ /* 0x080fe40000410000 */
[----:B------:R-:W-:Y:S02]  /*3520*/  FADD.FTZ R108, R3, R108 ;  /* 0x0000006c036c7221 */ /* 0x000fe40000010000 */
[----:B------:R-:W-:Y:S02]  /*3530*/  FFMA.FTZ R105, R147, R104, -R105 ;  /* 0x0000006893697223 */ /* 0x000fe40000010869 */
[----:B------:R-:W-:-:S02]  /*3540*/  FADD.FTZ R110, RZ, R110 ;  /* 0x0000006eff6e7221 */ /* 0x000fc40000010000 */
[----:B------:R-:W-:Y:S02]  /*3550*/  FFMA.FTZ R107, R147, R106, R107 ;  /* 0x0000006a936b7223 */ /* 0x000fe4000001006b */
[----:B------:R-:W-:Y:S02]  /*3560*/  FMUL.FTZ R111, R142, R108 ;  /* 0x0000006c8e6f7220 */ /* 0x000fe40000410000 */
[----:B------:R-:W-:Y:S02]  /*3570*/  FMUL.FTZ R106, R144, R105 ;  /* 0x00000069906a7220 */ /* 0x000fe40000410000 */
[-C--:B------:R-:W-:Y:S02]  /*3580*/  FMUL.FTZ R109, R142, R110.reuse ;  /* 0x0000006e8e6d7220 */ /* 0x080fe40000410000 */
[----:B------:R-:W-:Y:S02]  /*3590*/  FMUL.FTZ R104, R144, R107 ;  /* 0x0000006b90687220 */ /* 0x000fe40000410000 */
[----:B------:R-:W-:-:S02]  /*35a0*/  FFMA.FTZ R111, R143, R110, R111 ;  /* 0x0000006e8f6f7223 */ /* 0x000fc4000001006f */
[----:B------:R-:W-:Y:S02]  /*35b0*/  FFMA.FTZ R106, R145, R107, R106 ;  /* 0x0000006b916a7223 */ /* 0x000fe4000001006a */
[----:B------:R-:W-:Y:S02]  /*35c0*/  FFMA.FTZ R109, R143, R108, -R109 ;  /* 0x0000006c8f6d7223 */ /* 0x000fe4000001086d */
[----:B------:R-:W-:Y:S02]  /*35d0*/  FFMA.FTZ R104, R145, R105, -R104 ;  /* 0x0000006991687223 */ /* 0x000fe40000010868 */
[----:B------:R-:W-:Y:S02]  /*35e0*/  FADD.FTZ R111, RZ, R111 ;  /* 0x0000006fff6f7221 */ /* 0x000fe40000010000 */
[----:B------:R-:W-:Y:S02]  /*35f0*/  FMUL.FTZ R105, R142, R106 ;  /* 0x0000006a8e697220 */ /* 0x000fe40000410000 */
[----:B------:R-:W-:-:S02]  /*3600*/  FADD.FTZ R109, R2, R109 ;  /* 0x0000006d026d7221 */ /* 0x000fc40000010000 */
[-C--:B------:R-:W-:Y:S02]  /*3610*/  FMUL.FTZ R107, R142, R104.reuse ;  /* 0x000000688e6b7220 */ /* 0x080fe40000410000 */
[C---:B------:R-:W-:Y:S02]  /*3620*/  FMUL.FTZ R108, R140.reuse, R111 ;  /* 0x0000006f8c6c7220 */ /* 0x040fe40000410000 */
[C---:B------:R-:W-:Y:S02]  /*3630*/  FFMA.FTZ R104, R143.reuse, R104, -R105 ;  /* 0x000000688f687223 */ /* 0x040fe40000010869 */
[----:B------:R-:W-:Y:S02]  /*3640*/  FMUL.FTZ R110, R140, R109 ;  /* 0x0000006d8c6e7220 */ /* 0x000fe40000410000 */
[----:B------:R-:W-:Y:S02]  /*3650*/  FFMA.FTZ R107, R143, R106, R107 ;  /* 0x0000006a8f6b7223 */ /* 0x000fe4000001006b */
[----:B--2---:R-:W-:-:S02]  /*3660*/  FMUL.FTZ R105, R101, R103 ;  /* 0x0000006765697220 */ /* 0x004fc40000410000 */
        /* <DEDUP_REMOVED lines=15> */
[----:B------:R-:W-:Y:S01]  /*3760*/  HFMA2.MMA R122, -RZ, RZ, 1.875, 0 ;  /* 0x3f800000ff7a7435 */ /* 0x000fe200000001ff */
[----:B------:R-:W-:-:S11]  /*3770*/  MOV R123, RZ ;  /* 0x000000ff007b7202 */ /* 0x000fd60000000f00 */
[----:B------:R-:W-:-:S04]  /*3780*/  @P0 LEA.HI R104, R130, R130, RZ, 0x1 ;  /* 0x0000008282680211 */ /* 0x000fc800078f08ff */
[----:B------:R-:W-:-:S04]  /*3790*/  @P0 LOP3.LUT R107, R104, 0xfffffe, RZ, 0xc0, !PT ;  /* 0x00fffffe686b0812 */ /* 0x000fc800078ec0ff */
[----:B------:R-:W-:-:S04]  /*37a0*/  @P0 IADD3 R104, -R107, R130, RZ ;  /* 0x000000826b680210 */ /* 0x000fc80007ffe1ff */
[----:B------:R-:W-:-:S05]  /*37b0*/  @P0 LEA R104, R104, R17, 0x8 ;  /* 0x0000001168680211 */ /* 0x000fca00078e40ff */
[----:B------:R0:W1:Y:S02]  /*37c0*/  @P0 LDS.64 R122, [R104.X8+0x3590] ;  /* 0x00359000687a0984 */ /* 0x0000640000008a00 */
.L_x_2137:
[----:B01----:R-:W-:Y:S05]  /*37d0*/  BSYNC B0 ;  /* 0x0000000000007941 */ /* 0x003fea0003800000 */
.L_x_2136:
        /* <DEDUP_REMOVED lines=74> */
.L_x_2180:
        /* <DEDUP_REMOVED lines=68> */
.L_x_2181:
        /* <DEDUP_REMOVED lines=21> */
[----:B-----5:R-:W-:Y:S05]  /*4210*/  CALL.REL.NOINC `($__internal_52_$__cuda_sm70_shflsync_idx_p) ;  /* 0x00006f1000007944 */ /* 0x020fea0003c00000 */
.L_x_2142:
[----:B------:R-:W-:Y:S05]  /*4220*/  BRA.CONV ~URZ, `(.L_x_2143) ;  /* 0x000000637f007947 */ /* 0x000fea000b800000 */
[----:B0-----:R-:W-:Y:S01]  /*4230*/  HFMA2.MMA R109, -RZ, RZ, 0, 1.847743988037109375e-06 ;  /* 0x0000001fff6d7435 */ /* 0x001fe200000001ff */
[----:B------:R-:W-:Y:S02]  /*4240*/  MOV R107, R202 ;  /* 0x000000ca006b7202 */ /* 0x000fe40000000f00 */
[----:B------:R-:W-:Y:S02]  /*4250*/  MOV R108, 0x1f ;  /* 0x0000001f006c7802 */ /* 0x000fe40000000f00 */
[----:B-1----:R-:W-:Y:S02]  /*4260*/  MOV R106, 0xffffffff ;  /* 0xffffffff006a7802 */ /* 0x002fe40000000f00 */
[----:B------:R-:W-:-:S02]  /*4270*/  MOV R100, 0x4290 ;  /* 0x0000429000647802 */ /* 0x000fc40000000f00 */
[----:B-----5:R-:W-:Y:S05]  /*4280*/  CALL.REL.NOINC `($__internal_52_$__cuda_sm70_shflsync_idx_p) ;  /* 0x00006ea000007944 */ /* 0x020fea0003c00000 */
.L_x_2143:
[----:B------:R-:W-:Y:S05]  /*4290*/  BRA.CONV ~URZ, `(.L_x_2144) ;  /* 0x000000637f007947 */ /* 0x000fea000b800000 */
[----:B0-----:R-:W-:Y:S01]  /*42a0*/  HFMA2.MMA R109, -RZ, RZ, 0, 1.847743988037109375e-06 ;  /* 0x0000001fff6d7435 */ /* 0x001fe200000001ff */
[----:B------:R-:W-:-:S02]  /*42b0*/  MOV R107, R111 ;  /* 0x0000006f006b7202 */ /* 0x000fc40000000f00 */
[----:B------:R-:W-:Y:S02]  /*42c0*/  MOV R108, 0x1f ;  /* 0x0000001f006c7802 */ /* 0x000fe40000000f00 */
[----:B-1----:R-:W-:Y:S02]  /*42d0*/  MOV R106, 0xffffffff ;  /* 0xffffffff006a7802 */ /* 0x002fe40000000f00 */
[----:B------:R-:W-:Y:S02]  /*42e0*/  MOV R100, 0x4300 ;  /* 0x0000430000647802 */ /* 0x000fe40000000f00 */
[----:B-----5:R-:W-:Y:S05]  /*42f0*/  CALL.REL.NOINC `($__internal_52_$__cuda_sm70_shflsync_idx_p) ;  /* 0x00006e3000007944 */ /* 0x020fea0003c00000 */
.L_x_2144:
[----:B------:R-:W-:Y:S05]  /*4300*/  BRA.CONV ~URZ, `(.L_x_2145) ;  /* 0x000000637f007947 */ /* 0x000fea000b800000 */
[----:B0-----:R-:W-:Y:S01]  /*4310*/  HFMA2.MMA R109, -RZ, RZ, 0, 1.847743988037109375e-06 ;  /* 0x0000001fff6d7435 */ /* 0x001fe200000001ff */
[----:B------:R-:W-:Y:S02]  /*4320*/  MOV R107, R119 ;  /* 0x00000077006b7202 */ /* 0x000fe40000000f00 */
[----:B------:R-:W-:Y:S02]  /*4330*/  MOV R108, 0x1f ;  /* 0x0000001f006c7802 */ /* 0x000fe40000000f00 */
[----:B-1----:R-:W-:Y:S02]  /*4340*/  MOV R106, 0xffffffff ;  /* 0xffffffff006a7802 */ /* 0x002fe40000000f00 */
[----:B------:R-:W-:-:S02]  /*4350*/  MOV R100, 0x4370 ;  /* 0x0000437000647802 */ /* 0x000fc40000000f00 */
[----:B-----5:R-:W-:Y:S05]  /*4360*/  CALL.REL.NOINC `($__internal_52_$__cuda_sm70_shflsync_idx_p) ;  /* 0x00006dc000007944 */ /* 0x020fea0003c00000 */
.L_x_2145:
        /* <DEDUP_REMOVED lines=9> */
.L_x_2182:
        /* <DEDUP_REMOVED lines=50> */
.L_x_2139:
[----:B0-----:R-:W-:Y:S05]  /*4720*/  BSYNC B0 ;  /* 0x0000000000007941 */ /* 0x001fea0003800000 */
.L_x_2138:
[CC--:B-----5:R-:W-:Y:S01]  /*4730*/  FMUL.FTZ R96, R140.reuse, R123.reuse ;  /* 0x0000007b8c607220 */ /* 0x0e0fe20000410000 */
[----:B------:R-:W-:Y:S01]  /*4740*/  WARPSYNC 0xffffffff ;  /* 0xffffffff00007948 */ /* 0x000fe20003800000 */
[-C--:B------:R-:W-:Y:S01]  /*4750*/  FMUL.FTZ R98, R140, -R122.reuse ;  /* 0x8000007a8c627220 */ /* 0x080fe20000410000 */
[----:B------:R-:W-:Y:S01]  /*4760*/  BAR.SYNC.DEFER_BLOCKING 0x0 ;  /* 0x0000000000007b1d */ /* 0x000fe20000010000 */
[C---:B------:R-:W-:Y:S01]  /*4770*/  FFMA.FTZ R96, R141.reuse, R122, -R96 ;  /* 0x0000007a8d607223 */ /* 0x040fe20000010860 */
[----:B------:R-:W-:Y:S01]  /*4780*/  LOP3.LUT P0, RZ, R134, 0x1f, RZ, 0xc0, !PT ;  /* 0x0000001f86ff7812 */ /* 0x000fe2000780c0ff */
[-C--:B------:R-:W-:Y:S02]  /*4790*/  FMUL.FTZ R97, R140, R172.reuse ;  /* 0x000000ac8c617220 */ /* 0x080fe40000410000 */
[C---:B------:R-:W-:Y:S01]  /*47a0*/  FFMA.FTZ R98, R141.reuse, -R123, R98 ;  /* 0x8000007b8d627223 */ /* 0x040fe20000010062 */
[----:B------:R-:W-:Y:S01]  /*47b0*/  ISETP.GE.OR P0, PT, R130, c[0x0][0x174], P0 ;  /* 0x00005d0082007a0c */ /* 0x000fe20000706670 */
[----:B------:R-:W-:Y:S01]  /*47c0*/  FMUL.FTZ R99, R141, R172 ;  /* 0x000000ac8d637220 */ /* 0x000fe20000410000 */
[----:B------:R-:W-:Y:S01]  /*47d0*/  BSSY B0, `(.L_x_2147) ;  /* 0x00001cd000007945 */ /* 0x000fe20003800000 */
[----:B---3--:R-:W-:-:S02]  /*47e0*/  FMUL.FTZ R102, R142, -R96 ;  /* 0x800000608e667220 */ /* 0x008fc40000410000 */
[----:B------:R-:W-:Y:S02]  /*47f0*/  FFMA.FTZ R100, R141, R170, -R97 ;  /* 0x000000aa8d647223 */ /* 0x000fe40000010861 */
[----:B------:R-:W-:Y:S02]  /*4800*/  FMUL.FTZ R101, R142, -R98 ;  /* 0x800000628e657220 */ /* 0x000fe40000410000 */
[----:B------:R-:W-:Y:S02]  /*4810*/  FFMA.FTZ R99, -R140, R170, -R99 ;  /* 0x000000aa8c637223 */ /* 0x000fe40000010963 */
[----:B------:R-:W-:Y:S02]  /*4820*/  FFMA.FTZ R102, R143, R98, R102 ;  /* 0x000000628f667223 */ /* 0x000fe40000010066 */
        /* <DEDUP_REMOVED lines=11> */
[----:B------:R-:W-:Y:S02]  /*48e0*/  FMUL.FTZ R100, R146, -R104 ;  /* 0x8000006892647220 */ /* 0x000fe40000410000 */
        /* <DEDUP_REMOVED lines=10> */
[----:B------:R-:W-:Y:S02]  /*4990*/  FADD.FTZ R98, R177, R96 ;  /* 0x00000060b1627221 */ /* 0x000fe40000010000 */
[-C--:B------:R-:W-:Y:S01]  /*49a0*/  FMUL.FTZ R101, R148, -R100.reuse ;  /* 0x8000006494657220 */ /* 0x080fe20000410000 */
[----:B------:R-:W0:Y:S01]  /*49b0*/  LDS.64 R96, [R139.X16+0x2188] ;  /* 0x002188008b607984 */ /* 0x000e22000000ca00 */
[C---:B------:R-:W-:Y:S02]  /*49c0*/  FFMA.FTZ R103, R149.reuse, R100, R102 ;  /* 0x0000006495677223 */ /* 0x040fe40000010066 */
[----:B------:R-:W-:-:S02]  /*49d0*/  FFMA.FTZ R101, R149, R104, -R101 ;  /* 0x0000006895657223 */ /* 0x000fc40000010865 */
[----:B------:R-:W-:Y:S02]  /*49e0*/  FMUL.FTZ R100, R150, -R103 ;  /* 0x8000006796647220 */ /* 0x000fe40000410000 */
[----:B------:R-:W-:Y:S02]  /*49f0*/  FADD.FTZ R99, -R176, R99 ;  /* 0x00000063b0637221 */ /* 0x000fe40000010100 */
[----:B------:R-:W-:Y:S02]  /*4a00*/  FMUL.FTZ R102, R146, -R98 ;  /* 0x8000006292667220 */ /* 0x000fe40000410000 */
[-C--:B------:R-:W-:Y:S02]  /*4a10*/  FMUL.FTZ R104, R150, -R101.reuse ;  /* 0x8000006596687220 */ /* 0x080fe40000410000 */
[----:B------:R-:W-:Y:S02]  /*4a20*/  FFMA.FTZ R101, R151, R101, -R100 ;  /* 0x0000006597657223 */ /* 0x000fe40000010864 */
[----:B------:R-:W-:-:S02]  /*4a30*/  FMUL.FTZ R100, R146, -R99 ;  /* 0x8000006392647220 */ /* 0x000fc40000410000 */
[----:B------:R-:W-:Y:S02]  /*4a40*/  FFMA.FTZ R99, R147, R99, R102 ;  /* 0x0000006393637223 */ /* 0x000fe40000010066 */
[----:B------:R-:W-:Y:S02]  /*4a50*/  FFMA.FTZ R104, R151, R103, R104 ;  /* 0x0000006797687223 */ /* 0x000fe40000010068 */
[----:B------:R-:W-:Y:S02]  /*4a60*/  FMUL.FTZ R103, R152, -R101 ;  /* 0x8000006598677220 */ /* 0x000fe40000410000 */
[----:B------:R-:W-:Y:S02]  /*4a70*/  FFMA.FTZ R100, R147, R98, -R100 ;  /* 0x0000006293647223 */ /* 0x000fe40000010864 */
[----:B------:R-:W-:Y:S02]  /*4a80*/  FADD.FTZ R99, -R178, R99 ;  /* 0x00000063b2637221 */ /* 0x000fe40000010100 */
[----:B------:R-:W-:-:S02]  /*4a90*/  FMUL.FTZ R102, R152, -R104 ;  /* 0x8000006898667220 */ /* 0x000fc40000410000 */
[----:B------:R-:W-:Y:S02]  /*4aa0*/  FFMA.FTZ R103, R153, R104, R103 ;  /* 0x0000006899677223 */ /* 0x000fe40000010067 */
[----:B------:R-:W-:Y:S02]  /*4ab0*/  FADD.FTZ R100, R179, R100 ;  /* 0x00000064b3647221 */ /* 0x000fe40000010000 */
[----:B------:R-:W-:Y:S02]  /*4ac0*/  FMUL.FTZ R98, R148, -R99 ;  /* 0x8000006394627220 */ /* 0x000fe40000410000 */
[----:B------:R-:W-:Y:S02]  /*4ad0*/  FFMA.FTZ R101, R153, R101, -R102 ;  /* 0x0000006599657223 */ /* 0x000fe40000010866 */
[----:B------:R-:W-:Y:S02]  /*4ae0*/  FMUL.FTZ R104, R154, -R103 ;  /* 0x800000679a687220 */ /* 0x000fe40000410000 */
[----:B------:R-:W-:-:S02]  /*4af0*/  FMUL.FTZ R102, R148, -R100 ;  /* 0x8000006494667220 */ /* 0x000fc40000410000 */
[----:B------:R-:W-:Y:S02]  /*4b00*/  FFMA.FTZ R98, R149, R100, -R98 ;  /* 0x0000006495627223 */ /* 0x000fe40000010862 */
[-C--:B------:R-:W-:Y:S02]  /*4b10*/  FMUL.FTZ R100, R154, -R101.reuse ;  /* 0x800000659a647220 */ /* 0x080fe40000410000 */
[----:B------:R-:W-:Y:S02]  /*4b20*/  FFMA.FTZ R104, R155, R101, -R104 ;  /* 0x000000659b687223 */ /* 0x000fe40000010868 */
[----:B------:R-:W-:Y:S02]  /*4b30*/  FFMA.FTZ R99, R149, R99, R102 ;  /* 0x0000006395637223 */ /* 0x000fe40000010066 */
[----:B------:R-:W-:Y:S02]  /*4b40*/  FADD.FTZ R98, R181, R98 ;  /* 0x00000062b5627221 */ /* 0x000fe40000010000 */
[----:B------:R-:W-:-:S02]  /*4b50*/  FFMA.FTZ R100, R155, R103, R100 ;  /* 0x000000679b647223 */ /* 0x000fc40000010064 */
[----:B------:R-:W-:Y:S02]  /*4b60*/  FMUL.FTZ R103, R156, -R104 ;  /* 0x800000689c677220 */ /* 0x000fe40000410000 */
[----:B------:R-:W-:Y:S02]  /*4b70*/  FADD.FTZ R99, -R180, R99 ;  /* 0x00000063b4637221 */ /* 0x000fe40000010100 */
[----:B------:R-:W-:Y:S02]  /*4b80*/  FMUL.FTZ R102, R150, -R98 ;  /* 0x8000006296667220 */ /* 0x000fe40000410000 */
[-C--:B------:R-:W-:Y:S02]  /*4b90*/  FMUL.FTZ R101, R156, -R100.reuse ;  /* 0x800000649c657220 */ /* 0x080fe40000410000 */
[----:B------:R-:W-:Y:S02]  /*4ba0*/  FFMA.FTZ R103, R157, R100, R103 ;  /* 0x000000649d677223 */ /* 0x000fe40000010067 */
[----:B------:R-:W-:-:S02]  /*4bb0*/  FMUL.FTZ R100, R150, -R99 ;  /* 0x8000006396647220 */ /* 0x000fc40000410000 */
[----:B------:R-:W-:Y:S02]  /*4bc0*/  FFMA.FTZ R99, R151, R99, R102 ;  /* 0x0000006397637223 */ /* 0x000fe40000010066 */
[----:B------:R-:W-:Y:S02]  /*4bd0*/  FFMA.FTZ R101, R157, R104, -R101 ;  /* 0x000000689d657223 */ /* 0x000fe40000010865 */
[----:B------:R-:W-:Y:S02]  /*4be0*/  FFMA.FTZ R100, R151, R98, -R100 ;  /* 0x0000006297647223 */ /* 0x000fe40000010864 */
[----:B------:R-:W-:Y:S02]  /*4bf0*/  FADD.FTZ R98, -R182, R99 ;  /* 0x00000063b6627221 */ /* 0x000fe40000010100 */
[----:B0-----:R-:W-:Y:S02]  /*4c00*/  FMUL.FTZ R99, R117, R97 ;  /* 0x0000006175637220 */ /* 0x001fe40000410000 */
[----:B------:R-:W-:-:S02]  /*4c10*/  FMUL.FTZ R102, R158, -R103 ;  /* 0x800000679e667220 */ /* 0x000fc40000410000 */
[-C--:B------:R-:W-:Y:S02]  /*4c20*/  FMUL.FTZ R106, R158, -R101.reuse ;  /* 0x800000659e6a7220 */ /* 0x080fe40000410000 */
[-C--:B------:R-:W-:Y:S02]  /*4c30*/  FMUL.FTZ R117, R117, R96.reuse ;  /* 0x0000006075757220 */ /* 0x080fe40000410000 */
[----:B------:R-:W-:Y:S02]  /*4c40*/  FADD.FTZ R100, R183, R100 ;  /* 0x00000064b7647221 */ /* 0x000fe40000010000 */
[----:B------:R-:W-:Y:S02]  /*4c50*/  FFMA.FTZ R99, R116, R96, -R99 ;  /* 0x0000006074637223 */ /* 0x000fe40000010863 */
[C---:B------:R-:W-:Y:S02]  /*4c60*/  FFMA.FTZ R104, R159.reuse, R101, -R102 ;  /* 0x000000659f687223 */ /* 0x040fe40000010866 */
[----:B------:R-:W-:-:S02]  /*4c70*/  FFMA.FTZ R106, R159, R103, R106 ;  /* 0x000000679f6a7223 */ /* 0x000fc4000001006a */
[----:B------:R-:W-:Y:S02]  /*4c80*/  FMUL.FTZ R101, R152, -R98 ;  /* 0x8000006298657220 */ /* 0x000fe40000410000 */
[----:B------:R-:W-:Y:S02]  /*4c90*/  FFMA.FTZ R117, R116, R97, R117 ;  /* 0x0000006174757223 */ /* 0x000fe40000010075 */
[----:B------:R-:W-:Y:S02]  /*4ca0*/  FMUL.FTZ R102, R152, -R100 ;  /* 0x8000006498667220 */ /* 0x000fe40000410000 */
[----:B------:R-:W-:Y:S02]  /*4cb0*/  FADD.FTZ R228, R16, R99 ;  /* 0x0000006310e47221 */ /* 0x000fe40000010000 */
[----:B------:R-:W-:Y:S02]  /*4cc0*/  FMUL.FTZ R96, R160, -R106 ;  /* 0x8000006aa0607220 */ /* 0x000fe40000410000 */
[----:B------:R-:W-:-:S02]  /*4cd0*/  FFMA.FTZ R100, R153, R100, -R101 ;  /* 0x0000006499647223 */ /* 0x000fc40000010865 */
[----:B------:R-:W-:Y:S02]  /*4ce0*/  FADD.FTZ R210, RZ, R117 ;  /* 0x00000075ffd27221 */ /* 0x000fe40000010000 */
[----:B------:R-:W-:Y:S02]  /*4cf0*/  FFMA.FTZ R101, R153, R98, R102 ;  /* 0x0000006299657223 */ /* 0x000fe40000010066 */
[----:B------:R-:W-:Y:S02]  /*4d00*/  FMUL.FTZ R97, R169, R228 ;  /* 0x000000e4a9617220 */ /* 0x000fe40000410000 */
[-C--:B------:R-:W-:Y:S02]  /*4d10*/  FMUL.FTZ R98, R160, -R104.reuse ;  /* 0x80000068a0627220 */ /* 0x080fe40000410000 */
[----:B------:R-:W-:Y:S02]  /*4d20*/  FFMA.FTZ R104, R161, R104, -R96 ;  /* 0x00000068a1687223 */ /* 0x000fe40000010860 */
[----:B------:R-:W-:-:S02]  /*4d30*/  FMUL.FTZ R96, R169, R210 ;  /* 0x000000d2a9607220 */ /* 0x000fc40000410000 */
[C---:B------:R-:W-:Y:S02]  /*4d40*/  FFMA.FTZ R97, R171.reuse, R210, R97 ;  /* 0x000000d2ab617223 */ /* 0x040fe40000010061 */
[----:B------:R-:W-:Y:S02]  /*4d50*/  FADD.FTZ R101, -R184, R101 ;  /* 0x00000065b8657221 */ /* 0x000fe40000010100 */
[----:B------:R-:W-:Y:S02]  /*4d60*/  FFMA.FTZ R96, R171, R228, -R96 ;  /* 0x000000e4ab607223 */ /* 0x000fe40000010860 */
[----:B------:R-:W-:Y:S02]  /*4d70*/  FADD.FTZ R211, RZ, R97 ;  /* 0x00000061ffd37221 */ /* 0x000fe40000010000 */
[----:B------:R-:W-:Y:S02]  /*4d80*/  FFMA.FTZ R106, R161, R106, R98 ;  /* 0x0000006aa16a7223 */ /* 0x000fe40000010062 */
[----:B------:R-:W-:-:S02]  /*4d90*/  FADD.FTZ R100, R185, R100 ;  /* 0x00000064b9647221 */ /* 0x000fc40000010000 */
[----:B------:R-:W-:Y:S02]  /*4da0*/  FMUL.FTZ R98, R154, -R101 ;  /* 0x800000659a627220 */ /* 0x000fe40000410000 */
[----:B------:R-:W-:Y:S02]  /*4db0*/  FADD.FTZ R226, R15, R96 ;  /* 0x000000600fe27221 */ /* 0x000fe40000010000 */
[----:B------:R-:W-:Y:S02]  /*4dc0*/  FMUL.FTZ R96, R166, R211 ;  /* 0x000000d3a6607220 */ /* 0x000fe40000410000 */
[-C--:B------:R-:W-:Y:S02]  /*4dd0*/  FMUL.FTZ R102, R154, -R100.reuse ;  /* 0x800000649a667220 */ /* 0x080fe40000410000 */
[----:B------:R-:W-:Y:S02]  /*4de0*/  FFMA.FTZ R100, R155, R100, -R98 ;  /* 0x000000649b647223 */ /* 0x000fe40000010862 */
[----:B------:R-:W-:-:S02]  /*4df0*/  FMUL.FTZ R97, R162, -R104 ;  /* 0x80000068a2617220 */ /* 0x000fc40000410000 */
[-C--:B------:R-:W-:Y:S02]  /*4e00*/  FMUL.FTZ R98, R166, R226.reuse ;  /* 0x000000e2a6627220 */ /* 0x080fe40000410000 */
[----:B------:R-:W-:Y:S02]  /*4e10*/  FFMA.FTZ R225, R167, R226, -R96 ;  /* 0x000000e2a7e17223 */ /* 0x000fe40000010860 */
[-C--:B------:R-:W-:Y:S02]  /*4e20*/  FMUL.FTZ R96, R162, -R106.reuse ;  /* 0x8000006aa2607220 */ /* 0x080fe40000410000 */
[----:B------:R-:W-:Y:S02]  /*4e30*/  FFMA.FTZ R106, R163, R106, R97 ;  /* 0x0000006aa36a7223 */ /* 0x000fe40000010061 */
[----:B------:R-:W-:Y:S02]  /*4e40*/  FFMA.FTZ R98, R167, R211, R98 ;  /* 0x000000d3a7627223 */ /* 0x000fe40000010062 */
[----:B------:R-:W-:-:S02]  /*4e50*/  FFMA.FTZ R96, R163, R104, -R96 ;  /* 0x00000068a3607223 */ /* 0x000fc40000010860 */
[----:B------:R-:W-:Y:S02]  /*4e60*/  FMUL.FTZ R99, R164, -R106 ;  /* 0x8000006aa4637220 */ /* 0x000fe40000410000 */
[----:B------:R-:W-:Y:S02]  /*4e70*/  FADD.FTZ R225, R14, R225 ;  /* 0x000000e10ee17221 */ /* 0x000fe40000010000 */
[----:B------:R-:W-:Y:S02]  /*4e80*/  FADD.FTZ R208, RZ, R98 ;  /* 0x00000062ffd07221 */ /* 0x000fe40000010000 */
[CC--:B------:R-:W-:Y:S02]  /*4e90*/  FMUL.FTZ R98, R164.reuse, -R96.reuse ;  /* 0x80000060a4627220 */ /* 0x0c0fe40000410000 */
[----:B------:R-:W-:Y:S02]  /*4ea0*/  FFMA.FTZ R99, R165, R96, -R99 ;  /* 0x00000060a5637223 */ /* 0x000fe40000010863 */
[----:B------:R-:W-:-:S02]  /*4eb0*/  FMUL.FTZ R97, R164, R225 ;  /* 0x000000e1a4617220 */ /* 0x000fc40000410000 */
[-C--:B------:R-:W-:Y:S02]  /*4ec0*/  FMUL.FTZ R96, R164, R208.reuse ;  /* 0x000000d0a4607220 */ /* 0x080fe40000410000 */
[C---:B------:R-:W-:Y:S02]  /*4ed0*/  FFMA.FTZ R97, R165.reuse, R208, R97 ;  /* 0x000000d0a5617223 */ /* 0x040fe40000010061 */
[----:B------:R-:W-:Y:S02]  /*4ee0*/  FFMA.FTZ R96, R165, R225, -R96 ;  /* 0x000000e1a5607223 */ /* 0x000fe40000010860 */
[----:B------:R-:W-:Y:S02]  /*4ef0*/  FADD.FTZ R209, RZ, R97 ;  /* 0x00000061ffd17221 */ /* 0x000fe40000010000 */
[----:B------:R-:W-:Y:S02]  /*4f00*/  FADD.FTZ R224, R13, R96 ;  /* 0x000000600de07221 */ /* 0x000fe40000010000 */
[----:B------:R-:W-:-:S02]  /*4f10*/  FFMA.FTZ R101, R155, R101, R102 ;  /* 0x000000659b657223 */ /* 0x000fc40000010066 */
[----:B------:R-:W-:Y:S02]  /*4f20*/  FFMA.FTZ R106, R165, R106, R98 ;  /* 0x0000006aa56a7223 */ /* 0x000fe40000010062 */
[----:B------:R-:W-:Y:S02]  /*4f30*/  FADD.FTZ R100, R187, R100 ;  /* 0x00000064bb647221 */ /* 0x000fe40000010000 */
[C---:B------:R-:W-:Y:S02]  /*4f40*/  FMUL.FTZ R96, R162.reuse, R209 ;  /* 0x000000d1a2607220 */ /* 0x040fe40000410000 */
[----:B------:R-:W-:Y:S02]  /*4f50*/  FMUL.FTZ R98, R162, R224 ;  /* 0x000000e0a2627220 */ /* 0x000fe40000410000 */
[----:B------:R-:W-:Y:S02]  /*4f60*/  FADD.FTZ R101, -R186, R101 ;  /* 0x00000065ba657221 */ /* 0x000fe40000010100 */
[----:B------:R-:W-:-:S02]  /*4f70*/  FMUL.FTZ R102, R156, -R100 ;  /* 0x800000649c667220 */ /* 0x000fc40000410000 */
[C---:B------:R-:W-:Y:S02]  /*4f80*/  FFMA.FTZ R223, R163.reuse, R224, -R96 ;  /* 0x000000e0a3df7223 */ /* 0x040fe40000010860 */
[----:B------:R-:W-:Y:S02]  /*4f90*/  FFMA.FTZ R98, R163, R209, R98 ;  /* 0x000000d1a3627223 */ /* 0x000fe40000010062 */
[-C--:B------:R-:W-:Y:S02]  /*4fa0*/  FMUL.FTZ R97, R156, -R101.reuse ;  /* 0x800000659c617220 */ /* 0x080fe40000410000 */
[----:B------:R-:W-:Y:S02]  /*4fb0*/  FFMA.FTZ R101, R157, R101, R102 ;  /* 0x000000659d657223 */ /* 0x000fe40000010066 */
[----:B------:R-:W-:Y:S02]  /*4fc0*/  FADD.FTZ R223, R12, R223 ;  /* 0x000000df0cdf7221 */ /* 0x000fe40000010000 */
[----:B------:R-:W-:-:S02]  /*4fd0*/  FADD.FTZ R206, RZ, R98 ;  /* 0x00000062ffce7221 */ /* 0x000fc40000010000 */
[----:B------:R-:W-:Y:S02]  /*4fe0*/  FFMA.FTZ R104, R157, R100, -R97 ;  /* 0x000000649d687223 */ /* 0x000fe40000010861 */
[----:B------:R-:W-:Y:S02]  /*4ff0*/  FADD.FTZ R101, -R188, R101 ;  /* 0x00000065bc657221 */ /* 0x000fe40000010100 */
[C---:B------:R-:W-:Y:S02]  /*5000*/  FMUL.FTZ R97, R160.reuse, R223 ;  /* 0x000000dfa0617220 */ /* 0x040fe40000410000 */
[----:B------:R-:W-:Y:S02]  /*5010*/  FMUL.FTZ R96, R160, R206 ;  /* 0x000000cea0607220 */ /* 0x000fe40000410000 */
[----:B------:R-:W-:Y:S02]  /*5020*/  FMUL.FTZ R102, R166, -R99 ;  /* 0x80000063a6667220 */ /* 0x000fe40000410000 */
[----:B------:R-:W-:-:S02]  /*5030*/  FADD.FTZ R104, R189, R104 ;  /* 0x00000068bd687221 */ /* 0x000fc40000010000 */
[----:B------:R-:W-:Y:S02]  /*5040*/  FMUL.FTZ R98, R158, -R101 ;  /* 0x800000659e627220 */ /* 0x000fe40000410000 */
[C---:B------:R-:W-:Y:S02]  /*5050*/  FFMA.FTZ R97, R161.reuse, R206, R97 ;  /* 0x000000cea1617223 */ /* 0x040fe40000010061 */
[----:B------:R-:W-:Y:S02]  /*5060*/  FFMA.FTZ R96, R161, R223, -R96 ;  /* 0x000000dfa1607223 */ /* 0x000fe40000010860 */
[-C--:B------:R-:W-:Y:S02]  /*5070*/  FMUL.FTZ R100, R166, -R106.reuse ;  /* 0x8000006aa6647220 */ /* 0x080fe40000410000 */
[----:B------:R-:W-:Y:S02]  /*5080*/  FFMA.FTZ R102, R167, R106, R102 ;  /* 0x0000006aa7667223 */ /* 0x000fe40000010066 */
[----:B------:R-:W-:-:S02]  /*5090*/  FMUL.FTZ R106, R158, -R104 ;  /* 0x800000689e6a7220 */ /* 0x000fc40000410000 */
[----:B------:R-:W-:Y:S02]  /*50a0*/  FFMA.FTZ R98, R159, R104, -R98 ;  /* 0x000000689f627223 */ /* 0x000fe40000010862 */
[----:B------:R-:W-:Y:S02]  /*50b0*/  FADD.FTZ R207, RZ, R97 ;  /* 0x00000061ffcf7221 */ /* 0x000fe40000010000 */
[----:B------:R-:W-:Y:S02]  /*50c0*/  FADD.FTZ R214, R11, R96 ;  /* 0x000000600bd67221 */ /* 0x000fe40000010000 */
[----:B------:R-:W-:Y:S02]  /*50d0*/  FFMA.FTZ R100, R167, R99, -R100 ;  /* 0x00000063a7647223 */ /* 0x000fe40000010864 */
[----:B------:R-:W-:Y:S02]  /*50e0*/  FFMA.FTZ R101, R159, R101, R106 ;  /* 0x000000659f657223 */ /* 0x000fe4000001006a */
[----:B------:R-:W-:-:S02]  /*50f0*/  FADD.FTZ R99, R191, R98 ;  /* 0x00000062bf637221 */ /* 0x000fc40000010000 */
[C---:B------:R-:W-:Y:S02]  /*5100*/  FMUL.FTZ R96, R158.reuse, R207 ;  /* 0x000000cf9e607220 */ /* 0x040fe40000410000 */
[-C--:B------:R-:W-:Y:S02]  /*5110*/  FMUL.FTZ R98, R158, R214.reuse ;  /* 0x000000d69e627220 */ /* 0x080fe40000410000 */
[----:B------:R-:W-:Y:S02]  /*5120*/  FADD.FTZ R101, -R190, R101 ;  /* 0x00000065be657221 */ /* 0x000fe40000010100 */
[----:B------:R-:W-:Y:S02]  /*5130*/  FMUL.FTZ R104, R160, -R99 ;  /* 0x80000063a0687220 */ /* 0x000fe40000410000 */
[C---:B------:R-:W-:Y:S02]  /*5140*/  FFMA.FTZ R215, R159.reuse, R214, -R96 ;  /* 0x000000d69fd77223 */ /* 0x040fe40000010860 */
[----:B------:R-:W-:-:S02]  /*5150*/  FFMA.FTZ R98, R159, R207, R98 ;  /* 0x000000cf9f627223 */ /* 0x000fc40000010062 */
[-C--:B------:R-:W-:Y:S02]  /*5160*/  FMUL.FTZ R96, R160, -R101.reuse ;  /* 0x80000065a0607220 */ /* 0x080fe40000410000 */
[C---:B------:R-:W-:Y:S02]  /*5170*/  FFMA.FTZ R101, R161.reuse, R101, R104 ;  /* 0x00000065a1657223 */ /* 0x040fe40000010068 */
[----:B------:R-:W-:Y:S02]  /*5180*/  FADD.FTZ R215, R10, R215 ;  /* 0x000000d70ad77221 */ /* 0x000fe40000010000 */
[----:B------:R-:W-:Y:S02]  /*5190*/  FADD.FTZ R204, RZ, R98 ;  /* 0x00000062ffcc7221 */ /* 0x000fe40000010000 */
[----:B------:R-:W-:Y:S02]  /*51a0*/  FFMA.FTZ R98, R161, R99, -R96 ;  /* 0x00000063a1627223 */ /* 0x000fe40000010860 */
[----:B------:R-:W-:-:S02]  /*51b0*/  FADD.FTZ R101, -R192, R101 ;  /* 0x00000065c0657221 */ /* 0x000fc40000010100 */
[C---:B------:R-:W-:Y:S02]  /*51c0*/  FMUL.FTZ R97, R156.reuse, R215 ;  /* 0x000000d79c617220 */ /* 0x040fe40000410000 */
[-C--:B------:R-:W-:Y:S02]  /*51d0*/  FMUL.FTZ R96, R156, R204.reuse ;  /* 0x000000cc9c607220 */ /* 0x080fe40000410000 */
[----:B------:R-:W-:Y:S02]  /*51e0*/  FADD.FTZ R98, R193, R98 ;  /* 0x00000062c1627221 */ /* 0x000fe40000010000 */
[----:B------:R-:W-:Y:S02]  /*51f0*/  FMUL.FTZ R99, R162, -R101 ;  /* 0x80000065a2637220 */ /* 0x000fe40000410000 */
[C---:B------:R-:W-:Y:S02]  /*5200*/  FFMA.FTZ R97, R157.reuse, R204, R97 ;  /* 0x000000cc9d617223 */ /* 0x040fe40000010061 */
[----:B------:R-:W-:-:S02]  /*5210*/  FFMA.FTZ R96, R157, R215, -R96 ;  /* 0x000000d79d607223 */ /* 0x000fc40000010860 */
[-C--:B------:R-:W-:Y:S02]  /*5220*/  FMUL.FTZ R104, R162, -R98.reuse ;  /* 0x80000062a2687220 */ /* 0x080fe40000410000 */
[----:B------:R-:W-:Y:S02]  /*5230*/  FFMA.FTZ R98, R163, R98, -R99 ;  /* 0x00000062a3627223 */ /* 0x000fe40000010863 */
[----:B------:R-:W-:Y:S02]  /*5240*/  FADD.FTZ R205, RZ, R97 ;  /* 0x00000061ffcd7221 */ /* 0x000fe40000010000 */
[----:B------:R-:W-:Y:S02]  /*5250*/  FADD.FTZ R216, R9, R96 ;  /* 0x0000006009d87221 */ /* 0x000fe40000010000 */
[----:B------:R-:W-:Y:S02]  /*5260*/  FFMA.FTZ R101, R163, R101, R104 ;  /* 0x00000065a3657223 */ /* 0x000fe40000010068 */
[----:B------:R-:W-:-:S02]  /*5270*/  FADD.FTZ R99, R195, R98 ;  /* 0x00000062c3637221 */ /* 0x000fc40000010000 */
[CC--:B------:R-:W-:Y:S02]  /*5280*/  FMUL.FTZ R96, R154.reuse, R205.reuse ;  /* 0x000000cd9a607220 */ /* 0x0c0fe40000410000 */
[-C--:B------:R-:W-:Y:S02]  /*5290*/  FMUL.FTZ R98, R154, R216.reuse ;  /* 0x000000d89a627220 */ /* 0x080fe40000410000 */
[----:B------:R-:W-:Y:S02]  /*52a0*/  FADD.FTZ R101, -R194, R101 ;  /* 0x00000065c2657221 */ /* 0x000fe40000010100 */
[C---:B------:R-:W-:Y:S02]  /*52b0*/  FFMA.FTZ R217, R155.reuse, R216, -R96 ;  /* 0x000000d89bd97223 */ /* 0x040fe40000010860 */
[----:B------:R-:W-:Y:S02]  /*52c0*/  FFMA.FTZ R98, R155, R205, R98 ;  /* 0x000000cd9b627223 */ /* 0x000fe40000010062 */
[----:B------:R-:W-:-:S02]  /*52d0*/  FMUL.FTZ R104, R164, -R99 ;  /* 0x80000063a4687220 */ /* 0x000fc40000410000 */
[-C--:B------:R-:W-:Y:S02]  /*52e0*/  FMUL.FTZ R96, R164, -R101.reuse ;  /* 0x80000065a4607220 */ /* 0x080fe40000410000 */
[----:B------:R-:W-:Y:S02]  /*52f0*/  FADD.FTZ R217, R8, R217 ;  /* 0x000000d908d97221 */ /* 0x000fe40000010000 */
[----:B------:R-:W-:Y:S02]  /*5300*/  FADD.FTZ R202, RZ, R98 ;  /* 0x00000062ffca7221 */ /* 0x000fe40000010000 */
[C---:B------:R-:W-:Y:S02]  /*5310*/  FFMA.FTZ R101, R165.reuse, R101, R104 ;  /* 0x00000065a5657223 */ /* 0x040fe40000010068 */
[----:B------:R-:W-:Y:S02]  /*5320*/  FFMA.FTZ R98, R165, R99, -R96 ;  /* 0x00000063a5627223 */ /* 0x000fe40000010860 */
[----:B------:R-:W-:-:S02]  /*5330*/  FMUL.FTZ R97, R152, R217 ;  /* 0x000000d998617220 */ /* 0x000fc40000410000 */
[-C--:B------:R-:W-:Y:S02]  /*5340*/  FMUL.FTZ R96, R152, R202.reuse ;  /* 0x000000ca98607220 */ /* 0x080fe40000410000 */
[----:B------:R-:W-:Y:S02]  /*5350*/  FADD.FTZ R101, -R196, R101 ;  /* 0x00000065c4657221 */ /* 0x000fe40000010100 */
[C---:B------:R-:W-:Y:S02]  /*5360*/  FFMA.FTZ R97, R153.reuse, R202, R97 ;  /* 0x000000ca99617223 */ /* 0x040fe40000010061 */
[----:B------:R-:W-:Y:S02]  /*5370*/  FFMA.FTZ R96, R153, R217, -R96 ;  /* 0x000000d999607223 */ /* 0x000fe40000010860 */
[----:B------:R-:W-:Y:S02]  /*5380*/  FADD.FTZ R98, R197, R98 ;  /* 0x00000062c5627221 */ /* 0x000fe40000010000 */
[----:B------:R-:W-:-:S02]  /*5390*/  FMUL.FTZ R99, R166, -R101 ;  /* 0x80000065a6637220 */ /* 0x000fc40000410000 */
[----:B------:R-:W-:Y:S01]  /*53a0*/  FADD.FTZ R203, RZ, R97 ;  /* 0x00000061ffcb7221 */ /* 0x000fe20000010000 */
[----:B------:R-:W-:Y:S01]  /*53b0*/  HFMA2.MMA R97, -RZ, RZ, 0, 0 ;  /* 0x00000000ff617435 */ /* 0x000fe200000001ff */
[----:B------:R-:W-:Y:S02]  /*53c0*/  FADD.FTZ R218, R7, R96 ;  /* 0x0000006007da7221 */ /* 0x000fe40000010000 */
[-C--:B------:R-:W-:Y:S02]  /*53d0*/  FMUL.FTZ R104, R166, -R98.reuse ;  /* 0x80000062a6687220 */ /* 0x080fe40000410000 */
[----:B------:R-:W-:Y:S02]  /*53e0*/  FFMA.FTZ R106, R167, R98, -R99 ;  /* 0x00000062a76a7223 */ /* 0x000fe40000010863 */
[C---:B------:R-:W-:Y:S02]  /*53f0*/  FMUL.FTZ R96, R150.reuse, R203 ;  /* 0x000000cb96607220 */ /* 0x040fe40000410000 */
[----:B------:R-:W-:-:S02]  /*5400*/  FMUL.FTZ R98, R150, R218 ;  /* 0x000000da96627220 */ /* 0x000fc40000410000 */
[C---:B------:R-:W-:Y:S01]  /*5410*/  FFMA.FTZ R219, R151.reuse, R218, -R96 ;  /* 0x000000da97db7223 */ /* 0x040fe20000010860 */
[----:B------:R-:W-:Y:S01]  /*5420*/  MOV R96, 0x3f800000 ;  /* 0x3f80000000607802 */ /* 0x000fe20000000f00 */
[----:B------:R-:W-:Y:S02]  /*5430*/  FFMA.FTZ R212, R151, R203, R98 ;  /* 0x000000cb97d47223 */ /* 0x000fe40000010062 */
[----:B------:R-:W-:Y:S01]  /*5440*/  FADD.FTZ R219, R6, R219 ;  /* 0x000000db06db7221 */ /* 0x000fe20000010000 */
[----:B------:R-:W-:Y:S01]  /*5450*/  CS2R R98, SRZ ;  /* 0x0000000000627805 */ /* 0x000fe2000001ff00 */
[----:B------:R-:W-:Y:S02]  /*5460*/  FADD.FTZ R212, RZ, R212 ;  /* 0x000000d4ffd47221 */ /* 0x000fe40000010000 */
[----:B------:R-:W-:Y:S02]  /*5470*/  FFMA.FTZ R103, R167, R101, R104 ;  /* 0x00000065a7677223 */ /* 0x000fe40000010068 */
[C---:B------:R-:W-:Y:S01]  /*5480*/  FMUL.FTZ R101, R148.reuse, R219 ;  /* 0x000000db94657220 */ /* 0x040fe20000410000 */
[----:B------:R0:W1:Y:S01]  /*5490*/  @!P0 LDS.128 R96, [R17.X16+0x4990] ;  /* 0x0049900011608984 */ /* 0x000062000000cc00 */
[-C--:B------:R-:W-:Y:S01]  /*54a0*/  FMUL.FTZ R104, R148, R212.reuse ;  /* 0x000000d494687220 */ /* 0x080fe20000410000 */
[----:B------:R-:W-:Y:S01]  /*54b0*/  ISETP.GT.U32.AND P0, PT, R134, 0x1f, PT ;  /* 0x0000001f8600780c */ /* 0x000fe20003f04070 */
[----:B------:R-:W-:-:S02]  /*54c0*/  FFMA.FTZ R101, R149, R212, R101 ;  /* 0x000000d495657223 */ /* 0x000fc40000010065 */
[----:B------:R-:W-:Y:S02]  /*54d0*/  FFMA.FTZ R104, R149, R219, -R104 ;  /* 0x000000db95687223 */ /* 0x000fe40000010868 */
[----:B------:R-:W-:Y:S02]  /*54e0*/  FADD.FTZ R213, RZ, R101 ;  /* 0x00000065ffd57221 */ /* 0x000fe40000010000 */
[----:B------:R-:W-:Y:S02]  /*54f0*/  FADD.FTZ R220, R5, R104 ;  /* 0x0000006805dc7221 */ /* 0x000fe40000010000 */
[----:B------:R-:W-:Y:S02]  /*5500*/  FADD.FTZ R106, R199, R106 ;  /* 0x0000006ac76a7221 */ /* 0x000fe40000010000 */
[C---:B------:R-:W-:Y:S02]  /*5510*/  FMUL.FTZ R101, R146.reuse, R213 ;  /* 0x000000d592657220 */ /* 0x040fe40000410000 */
[----:B------:R-:W-:-:S02]  /*5520*/  FMUL.FTZ R104, R146, R220 ;  /* 0x000000dc92687220 */ /* 0x000fc40000410000 */
[----:B------:R-:W-:Y:S02]  /*5530*/  FADD.FTZ R108, -R198, R103 ;  /* 0x00000067c66c7221 */ /* 0x000fe40000010100 */
[----:B------:R-:W-:Y:S02]  /*5540*/  FMUL.FTZ R105, R169, -R106 ;  /* 0x8000006aa9697220 */ /* 0x000fe40000410000 */
[C---:B------:R-:W-:Y:S02]  /*5550*/  FFMA.FTZ R101, R147.reuse, R220, -R101 ;  /* 0x000000dc93657223 */ /* 0x040fe40000010865 */
[----:B------:R-:W-:Y:S02]  /*5560*/  FFMA.FTZ R104, R147, R213, R104 ;  /* 0x000000d593687223 */ /* 0x000fe40000010068 */
[----:B------:R-:W-:Y:S02]  /*5570*/  FFMA.FTZ R107, R171, R108, R105 ;  /* 0x0000006cab6b7223 */ /* 0x000fe40000010069 */
[----:B------:R-:W-:-:S02]  /*5580*/  FMUL.FTZ R105, R169, -R100 ;  /* 0x80000064a9697220 */ /* 0x000fc40000410000 */
[----:B------:R-:W-:Y:S02]  /*5590*/  FADD.FTZ R221, R4, R101 ;  /* 0x0000006504dd7221 */ /* 0x000fe40000010000 */
[----:B------:R-:W-:Y:S02]  /*55a0*/  FADD.FTZ R222, RZ, R104 ;  /* 0x00000068ffde7221 */ /* 0x000fe40000010000 */
[----:B------:R-:W-:Y:S02]  /*55b0*/  FFMA.FTZ R101, R171, R102, R105 ;  /* 0x00000066ab657223 */ /* 0x000fe40000010069 */
[C---:B------:R-:W-:Y:S02]  /*55c0*/  FMUL.FTZ R105, R144.reuse, R221 ;  /* 0x000000dd90697220 */ /* 0x040fe40000410000 */
[----:B------:R-:W-:Y:S02]  /*55d0*/  FMUL.FTZ R104, R144, R222 ;  /* 0x000000de90687220 */ /* 0x000fe40000410000 */
[----:B------:R-:W-:-:S02]  /*55e0*/  FMUL.FTZ R103, R169, -R108 ;  /* 0x8000006ca9677220 */ /* 0x000fc40000410000 */
[C---:B------:R-:W-:Y:S02]  /*55f0*/  FFMA.FTZ R105, R145.reuse, R222, R105 ;  /* 0x000000de91697223 */ /* 0x040fe40000010069 */
[----:B------:R-:W-:Y:S02]  /*5600*/  FFMA.FTZ R104, R145, R221, -R104 ;  /* 0x000000dd91687223 */ /* 0x000fe40000010868 */
[----:B------:R-:W-:Y:S02]  /*5610*/  FFMA.FTZ R106, R171, R106, -R103 ;  /* 0x0000006aab6a7223 */ /* 0x000fe40000010867 */
[----:B------:R-:W-:Y:S02]  /*5620*/  FMUL.FTZ R103, R169, -R102 ;  /* 0x80000066a9677220 */ /* 0x000fe40000410000 */
[----:B------:R-:W-:Y:S02]  /*5630*/  FADD.FTZ R229, RZ, R105 ;  /* 0x00000069ffe57221 */ /* 0x000fe40000010000 */
[----:B------:R-:W-:-:S02]  /*5640*/  FADD.FTZ R231, R3, R104 ;  /* 0x0000006803e77221 */ /* 0x000fc40000010000 */
[----:B------:R-:W-:Y:S02]  /*5650*/  FFMA.FTZ R100, R171, R100, -R103 ;  /* 0x00000064ab647223 */ /* 0x000fe40000010867 */
[----:B------:R-:W-:Y:S02]  /*5660*/  FADD.FTZ R103, -R200, R107 ;  /* 0x0000006bc8677221 */ /* 0x000fe40000010100 */
[----:B------:R-:W-:Y:S02]  /*5670*/  FADD.FTZ R102, R201, R106 ;  /* 0x0000006ac9667221 */ /* 0x000fe40000010000 */
[C---:B------:R-:W-:Y:S02]  /*5680*/  FMUL.FTZ R104, R142.reuse, R229 ;  /* 0x000000e58e687220 */ /* 0x040fe40000410000 */
[-C--:B------:R-:W-:Y:S01]  /*5690*/  FMUL.FTZ R106, R142, R231.reuse ;  /* 0x000000e78e6a7220 */ /* 0x080fe20000410000 */
[----:B------:R0:W-:Y:S01]  /*56a0*/  STS.128 [R139.X16+0x2b90], R100 ;  /* 0x002b90648b007388 */ /* 0x0001e2000000cc00 */
[----:B------:R-:W-:-:S02]  /*56b0*/  FFMA.FTZ R227, R143, R231, -R104 ;  /* 0x000000e78fe37223 */ /* 0x000fc40000010868 */
[----:B------:R-:W-:Y:S02]  /*56c0*/  FFMA.FTZ R106, R143, R229, R106 ;  /* 0x000000e58f6a7223 */ /* 0x000fe4000001006a */
[----:B------:R-:W-:Y:S02]  /*56d0*/  FADD.FTZ R227, R2, R227 ;  /* 0x000000e302e37221 */ /* 0x000fe40000010000 */
[----:B------:R-:W-:Y:S01]  /*56e0*/  FADD.FTZ R230, RZ, R106 ;  /* 0x0000006affe67221 */ /* 0x000fe20000010000 */
        /* <DEDUP_REMOVED lines=13> */
[----:B------:R-:W-:Y:S02]  /*57c0*/  FMUL.FTZ R103, R101, R105 ;  /* 0x0000006965677220 */ /* 0x000fe40000410000 */
[----:B------:R-:W-:-:S02]  /*57d0*/  FADD.FTZ R102, R102, R117 ;  /* 0x0000007566667221 */ /* 0x000fc40000010000 */
[-C--:B------:R-:W-:Y:S02]  /*57e0*/  FMUL.FTZ R101, R101, R104.reuse ;  /* 0x0000006865657220 */ /* 0x080fe40000410000 */
[C---:B------:R-:W-:Y:S02]  /*57f0*/  FFMA.FTZ R103, R100.reuse, R104, -R103 ;  /* 0x0000006864677223 */ /* 0x040fe40000010867 */
[----:B------:R-:W-:Y:S02]  /*5800*/  FFMA.FTZ R101, R100, R105, R101 ;  /* 0x0000006964657223 */ /* 0x000fe40000010065 */
[C---:B-1----:R-:W-:Y:S02]  /*5810*/  FMUL.FTZ R107, R109.reuse, R102 ;  /* 0x000000666d6b7220 */ /* 0x042fe40000410000 */
[-C--:B------:R-:W-:Y:S02]  /*5820*/  FMUL.FTZ R105, R109, R116.reuse ;  /* 0x000000746d697220 */ /* 0x080fe40000410000 */
[----:B------:R-:W-:-:S02]  /*5830*/  FFMA.FTZ R116, R108, R116, R107 ;  /* 0x000000746c747223 */ /* 0x000fc4000001006b */
[C---:B------:R-:W-:Y:S02]  /*5840*/  FMUL.FTZ R100, R109.reuse, R103 ;  /* 0x000000676d647220 */ /* 0x040fe40000410000 */
[C---:B------:R-:W-:Y:S02]  /*5850*/  FFMA.FTZ R105, R108.reuse, R102, -R105 ;  /* 0x000000666c697223 */ /* 0x040fe40000010869 */
[-C--:B------:R-:W-:Y:S02]  /*5860*/  FMUL.FTZ R109, R109, R101.reuse ;  /* 0x000000656d6d7220 */ /* 0x080fe40000410000 */
[----:B------:R-:W-:Y:S02]  /*5870*/  FADD.FTZ R111, R111, R116 ;  /* 0x000000746f6f7221 */ /* 0x000fe40000010000 */
[----:B------:R-:W-:Y:S02]  /*5880*/  FFMA.FTZ R100, R108, R101, R100 ;  /* 0x000000656c647223 */ /* 0x000fe40000010064 */
[----:B------:R-:W-:-:S02]  /*5890*/  FADD.FTZ R105, R110, R105 ;  /* 0x000000696e697221 */ /* 0x000fc40000010000 */
[----:B------:R-:W-:Y:S02]  /*58a0*/  FFMA.FTZ R109, R108, R103, -R109 ;  /* 0x000000676c6d7223 */ /* 0x000fe4000001086d */
[C---:B--2---:R-:W-:Y:S02]  /*58b0*/  FMUL.FTZ R102, R113.reuse, R111 ;  /* 0x0000006f71667220 */ /* 0x044fe40000410000 */
[C---:B------:R-:W-:Y:S02]  /*58c0*/  FMUL.FTZ R101, R113.reuse, R100 ;  /* 0x0000006471657220 */ /* 0x040fe40000410000 */
[C---:B------:R-:W-:Y:S02]  /*58d0*/  FMUL.FTZ R103, R113.reuse, R105 ;  /* 0x0000006971677220 */ /* 0x040fe40000410000 */
[----:B------:R-:W-:Y:S02]  /*58e0*/  FMUL.FTZ R113, R113, R109 ;  /* 0x0000006d71717220 */ /* 0x000fe40000410000 */
        /* <DEDUP_REMOVED lines=9> */
.L_x_2183:
[----:B------:R-:W-:Y:S05]  /*5980*/  BRA.DIV ~URZ, `(.L_x_2150) ;  /* 0x000049327f007947 */ /* 0x000fea000b800000 */
[----:B------:R2:W3:Y:S04]  /*5990*/  SHFL.DOWN PT, R107, R112, 0x1, 0x1f ;  /* 0x08201f00706b7f89 */ /* 0x0004e800000e0000 */
[----:B------:R2:W4:Y:S04]  /*59a0*/  SHFL.DOWN PT, R108, R111, 0x1, 0x1f ;  /* 0x08201f006f6c7f89 */ /* 0x00052800000e0000 */
[----:B------:R2:W0:Y:S02]  /*59b0*/  SHFL.DOWN PT, R105, R110, 0x1, 0x1f ;  /* 0x08201f006e697f89 */ /* 0x00042400000e0000 */
.L_x_2184:
[----:B------:R-:W-:Y:S01]  /*59c0*/  BSSY B1, `(.L_x_2151) ;  /* 0x000000e000017945 */ /* 0x000fe20003800000 */
        /* <DEDUP_REMOVED lines=13> */
.L_x_2152:
[----:B------:R-:W-:Y:S05]  /*5aa0*/  BSYNC B1 ;  /* 0x0000000000017941 */ /* 0x000fea0003800000 */
.L_x_2151:
[----:B------:R-:W-:Y:S05]  /*5ab0*/  BRA.DIV ~URZ, `(.L_x_2153) ;  /* 0x000049527f007947 */ /* 0x000fea000b800000 */
[----:B-1----:R1:W2:Y:S04]  /*5ac0*/  SHFL.DOWN PT, R102, R113, 0x2, 0x1f ;  /* 0x08401f0071667f89 */ /* 0x0022a800000e0000 */
[----:B---3--:R1:W3:Y:S04]  /*5ad0*/  SHFL.DOWN PT, R107, R112, 0x2, 0x1f ;  /* 0x08401f00706b7f89 */ /* 0x0082e800000e0000 */
[----:B----4-:R1:W4:Y:S04]  /*5ae0*/  SHFL.DOWN PT, R108, R111, 0x2, 0x1f ;  /* 0x08401f006f6c7f89 */ /* 0x01032800000e0000 */
[----:B0-----:R1:W0:Y:S02]  /*5af0*/  SHFL.DOWN PT, R105, R110, 0x2, 0x1f ;  /* 0x08401f006e697f89 */ /* 0x00122400000e0000 */
.L_x_2185:
[----:B------:R-:W-:Y:S01]  /*5b00*/  BSSY B1, `(.L_x_2154) ;  /* 0x000000e000017945 */ /* 0x000fe20003800000 */
        /* <DEDUP_REMOVED lines=13> */
.L_x_2155:
[----:B------:R-:W-:Y:S05]  /*5be0*/  BSYNC B1 ;  /* 0x0000000000017941 */ /* 0x000fea0003800000 */
.L_x_2154:
[----:B------:R-:W-:Y:S05]  /*5bf0*/  BRA.DIV ~URZ, `(.L_x_2156) ;  /* 0x000049d27f007947 */ /* 0x000fea000b800000 */
[----:B--2---:R2:W1:Y:S02]  /*5c00*/  SHFL.DOWN PT, R102, R113, 0x4, 0x1f ;  /* 0x08801f0071667f89 */ /* 0x00446400000e0000 */
.L_x_2186:
[----:B------:R-:W-:Y:S05]  /*5c10*/  BRA.DIV ~URZ, `(.L_x_2157) ;  /* 0x00004a327f007947 */ /* 0x000fea000b800000 */
[----:B---3--:R3:W2:Y:S04]  /*5c20*/  SHFL.DOWN PT, R107, R112, 0x4, 0x1f ;  /* 0x08801f00706b7f89 */ /* 0x0086a800000e0000 */
[----:B----4-:R3:W4:Y:S04]  /*5c30*/  SHFL.DOWN PT, R108, R111, 0x4, 0x1f ;  /* 0x08801f006f6c7f89 */ /* 0x01072800000e0000 */
[----:B0-----:R3:W0:Y:S02]  /*5c40*/  SHFL.DOWN PT, R105, R110, 0x4, 0x1f ;  /* 0x08801f006e697f89 */ /* 0x00162400000e0000 */
.L_x_2187:
[----:B------:R-:W-:Y:S01]  /*5c50*/  BSSY B1, `(.L_x_2158) ;  /* 0x000000e000017945 */ /* 0x000fe20003800000 */
        /* <DEDUP_REMOVED lines=13> */
.L_x_2159:
[----:B------:R-:W-:Y:S05]  /*5d30*/  BSYNC B1 ;  /* 0x0000000000017941 */ /* 0x000fea0003800000 */
.L_x_2158:
[----:B------:R-:W-:Y:S05]  /*5d40*/  BRA.DIV ~URZ, `(.L_x_2160) ;  /* 0x00004a527f007947 */ /* 0x000fea000b800000 */
[----:B-1----:R1:W3:Y:S04]  /*5d50*/  SHFL.DOWN PT, R102, R113, 0x8, 0x1f ;  /* 0x09001f0071667f89 */ /* 0x0022e800000e0000 */
[----:B--2---:R1:W2:Y:S04]  /*5d60*/  SHFL.DOWN PT, R107, R112, 0x8, 0x1f ;  /* 0x09001f00706b7f89 */ /* 0x0042a800000e0000 */
[----:B----4-:R1:W4:Y:S04]  /*5d70*/  SHFL.DOWN PT, R108, R111, 0x8, 0x1f ;  /* 0x09001f006f6c7f89 */ /* 0x01032800000e0000 */
[----:B0-----:R1:W0:Y:S02]  /*5d80*/  SHFL.DOWN PT, R105, R110, 0x8, 0x1f ;  /* 0x09001f006e697f89 */ /* 0x00122400000e0000 */
.L_x_2188:
        /* <DEDUP_REMOVED lines=14> */
.L_x_2162:
[----:B------:R-:W-:Y:S05]  /*5e70*/  BSYNC B1 ;  /* 0x0000000000017941 */ /* 0x000fea0003800000 */
.L_x_2161:
[----:B------:R-:W-:Y:S05]  /*5e80*/  BRA.DIV ~URZ, `(.L_x_2163) ;  /* 0x00004ad27f007947 */ /* 0x000fea000b800000 */
[----:B---3--:R3:W1:Y:S02]  /*5e90*/  SHFL.DOWN PT, R102, R113, 0x10, 0x1f ;  /* 0x0a001f0071667f89 */ /* 0x00866400000e0000 */
.L_x_2189:
[----:B------:R-:W-:Y:S05]  /*5ea0*/  BRA.DIV ~URZ, `(.L_x_2164) ;  /* 0x00004b327f007947 */ /* 0x000fea000b800000 */
[----:B--2---:R2:W3:Y:S04]  /*5eb0*/  SHFL.DOWN PT, R107, R112, 0x10, 0x1f ;  /* 0x0a001f00706b7f89 */ /* 0x0044e800000e0000 */
[----:B----4-:R2:W4:Y:S04]  /*5ec0*/  SHFL.DOWN PT, R108, R111, 0x10, 0x1f ;  /* 0x0a001f006f6c7f89 */ /* 0x01052800000e0000 */
[----:B0-----:R2:W0:Y:S02]  /*5ed0*/  SHFL.DOWN PT, R105, R110, 0x10, 0x1f ;  /* 0x0a001f006e697f89 */ /* 0x00142400000e0000 */
.L_x_2190:
        /* <DEDUP_REMOVED lines=13> */
.L_x_2166:
[----:B------:R-:W-:Y:S05]  /*5fb0*/  BSYNC B1 ;  /* 0x0000000000017941 */ /* 0x000fea0003800000 */
.L_x_2165:
        /* <DEDUP_REMOVED lines=20> */
.L_x_2191:
        /* <DEDUP_REMOVED lines=17> */
.L_x_2169:
[----:B-1----:R-:W-:Y:S05]  /*6210*/  BSYNC B1 ;  /* 0x0000000000017941 */ /* 0x002fea0003800000 */
.L_x_2168:
        /* <DEDUP_REMOVED lines=40> */
.L_x_2148:
[----:B-1----:R-:W-:Y:S05]  /*64a0*/  BSYNC B0 ;  /* 0x0000000000007941 */ /* 0x002fea0003800000 */
.L_x_2147:
[----:B------:R-:W-:Y:S01]  /*64b0*/  WARPSYNC 0xffffffff ;  /* 0xffffffff00007948 */ /* 0x000fe20003800000 */
[----:B------:R-:W-:Y:S01]  /*64c0*/  BAR.SYNC.DEFER_BLOCKING 0x0 ;  /* 0x0000000000007b1d */ /* 0x000fe20000010000 */
[----:B--2---:R-:W-:Y:S01]  /*64d0*/  FFMA.FTZ R117, R33, R228, RZ ;  /* 0x000000e421757223 */ /* 0x004fe200000100ff */
[----:B------:R-:W-:Y:S01]  /*64e0*/  ISETP.NE.AND P2, PT, R134, RZ, PT ;  /* 0x000000ff8600720c */ /* 0x000fe20003f45270 */
[----:B------:R-:W-:Y:S01]  /*64f0*/  FADD.FTZ R228, -R16, R228 ;  /* 0x000000e410e47221 */ /* 0x000fe20000010100 */
[----:B------:R-:W-:Y:S01]  /*6500*/  ISETP.GT.AND P0, PT, R132, 0x1e, PT ;  /* 0x0000001e8400780c */ /* 0x000fe20003f04270 */
[----:B------:R-:W-:Y:S01]  /*6510*/  FFMA.FTZ R104, R32, R226, R117 ;  /* 0x000000e220687223 */ /* 0x000fe20000010075 */
[----:B------:R-:W-:Y:S01]  /*6520*/  ISETP.NE.AND P1, PT, R132, RZ, PT ;  /* 0x000000ff8400720c */ /* 0x000fe20003f25270 */
[----:B------:R-:W-:Y:S01]  /*6530*/  FMUL.FTZ R112, R140, R227 ;  /* 0x000000e38c707220 */ /* 0x000fe20000410000 */
[----:B------:R-:W-:Y:S01]  /*6540*/  BSSY B0, `(.L_x_2170) ;  /* 0x00001ef000007945 */ /* 0x000fe20003800000 */
[----:B------:R-:W-:-:S02]  /*6550*/  FADD.FTZ R119, -R15, R226 ;  /* 0x000000e20f777221 */ /* 0x000fc40000010100 */
[----:B------:R-:W-:Y:S01]  /*6560*/  FFMA.FTZ R112, R141, R230, R112 ;  /* 0x000000e68d707223 */ /* 0x000fe20000010070 */
[----:B0-----:R-:W0:Y:S04]  /*6570*/  LDS.64 R100, [R139.X16+0x2b98] ;  /* 0x002b98008b647984 */ /* 0x001e28000000ca00 */
[----:B------:R1:W-:Y:S02]  /*6580*/  @!P2 STS.128 [R17.X16+0x4990], R96 ;  /* 0x004990601100a388 */ /* 0x0003e4000000cc00 */
[----:B-1----:R-:W-:-:S04]  /*6590*/  FFMA.FTZ R96, R33, -R210, RZ ;  /* 0x800000d221607223 */ /* 0x002fc800000100ff */
[----:B------:R-:W-:-:S04]  /*65a0*/  FFMA.FTZ R96, R32, -R211, R96 ;  /* 0x800000d320607223 */ /* 0x000fc80000010060 */
[----:B------:R-:W-:-:S04]  /*65b0*/  FFMA.FTZ R96, R31, -R208, R96 ;  /* 0x800000d01f607223 */ /* 0x000fc80000010060 */
        /* <DEDUP_REMOVED lines=98> */
[C---:B------:R-:W-:Y:S02]  /*6be0*/  FMUL.FTZ R115, R121.reuse, R201 ;  /* 0x000000c979737220 */ /* 0x040fe40000410000 */
[----:B------:R-:W-:Y:S02]  /*6bf0*/  FMUL.FTZ R117, R121, R200 ;  /* 0x000000c879757220 */ /* 0x000fe40000410000 */
[----:B------:R-:W-:Y:S02]  /*6c00*/  FMUL.FTZ R102, R210, R115 ;  /* 0x00000073d2667220 */ /* 0x000fe40000410000 */
[----:B------:R-:W-:Y:S02]  /*6c10*/  FMUL.FTZ R110, R120, R198 ;  /* 0x000000c6786e7220 */ /* 0x000fe40000410000 */
[----:B------:R-:W-:-:S02]  /*6c20*/  FMUL.FTZ R106, R210, R117 ;  /* 0x00000075d26a7220 */ /* 0x000fc40000410000 */
[----:B------:R-:W-:Y:S02]  /*6c30*/  FFMA.FTZ R108, R228, R117, -R102 ;  /* 0x00000075e46c7223 */ /* 0x000fe40000010866 */
[----:B------:R-:W-:Y:S02]  /*6c40*/  FMUL.FTZ R102, R120, R100 ;  /* 0x0000006478667220 */ /* 0x000fe40000410000 */
[----:B------:R-:W-:Y:S02]  /*6c50*/  FMUL.FTZ R114, R211, R110 ;  /* 0x0000006ed3727220 */ /* 0x000fe40000410000 */
[----:B------:R-:W-:Y:S02]  /*6c60*/  FFMA.FTZ R106, R115, R228, R106 ;  /* 0x000000e4736a7223 */ /* 0x000fe4000001006a */
[----:B------:R-:W-:Y:S02]  /*6c70*/  FMUL.FTZ R140, R140, R230 ;  /* 0x000000e68c8c7220 */ /* 0x000fe40000410000 */
[----:B------:R-:W-:-:S02]  /*6c80*/  FMUL.FTZ R117, R47, R197 ;  /* 0x000000c52f757220 */ /* 0x000fc40000410000 */
[----:B------:R-:W-:Y:S02]  /*6c90*/  FMUL.FTZ R116, R211, R102 ;  /* 0x00000066d3747220 */ /* 0x000fe40000410000 */
[----:B------:R-:W-:Y:S02]  /*6ca0*/  FFMA.FTZ R123, R102, R119, R114 ;  /* 0x00000077667b7223 */ /* 0x000fe40000010072 */
[----:B------:R-:W-:Y:S02]  /*6cb0*/  FADD.FTZ R106, RZ, R106 ;  /* 0x0000006aff6a7221 */ /* 0x000fe40000010000 */
[----:B------:R-:W-:Y:S02]  /*6cc0*/  FFMA.FTZ R145, R141, R227, -R140 ;  /* 0x000000e38d917223 */ /* 0x000fe4000001088c */
[----:B------:R-:W-:Y:S02]  /*6cd0*/  FFMA.FTZ R141, R31, R225, R104 ;  /* 0x000000e11f8d7223 */ /* 0x000fe40000010068 */
[----:B------:R-:W-:-:S02]  /*6ce0*/  FADD.FTZ R104, -R14, R225 ;  /* 0x000000e10e687221 */ /* 0x000fc40000010100 */
[----:B------:R-:W-:Y:S02]  /*6cf0*/  FMUL.FTZ R143, R47, R196 ;  /* 0x000000c42f8f7220 */ /* 0x000fe40000410000 */
[----:B------:R-:W-:Y:S02]  /*6d00*/  FMUL.FTZ R114, R208, R117 ;  /* 0x00000075d0727220 */ /* 0x000fe40000410000 */
[----:B------:R-:W-:Y:S02]  /*6d10*/  FFMA.FTZ R139, R119, R110, -R116 ;  /* 0x0000006e778b7223 */ /* 0x000fe40000010874 */
[----:B------:R-:W-:Y:S02]  /*6d20*/  FADD.FTZ R108, RZ, R108 ;  /* 0x0000006cff6c7221 */ /* 0x000fe40000010000 */
[----:B------:R-:W-:Y:S02]  /*6d30*/  FADD.FTZ R123, R106, R123 ;  /* 0x0000007b6a7b7221 */ /* 0x000fe40000010000 */
[----:B------:R-:W-:-:S02]  /*6d40*/  FMUL.FTZ R106, R46, R195 ;  /* 0x000000c32e6a7220 */ /* 0x000fc40000410000 */
[-C--:B------:R-:W-:Y:S02]  /*6d50*/  FFMA.FTZ R147, R104, R143.reuse, -R114 ;  /* 0x0000008f68937223 */ /* 0x080fe40000010872 */
[----:B------:R-:W-:Y:S02]  /*6d60*/  FMUL.FTZ R143, R208, R143 ;  /* 0x0000008fd08f7220 */ /* 0x000fe40000410000 */
[----:B------:R-:W-:Y:S02]  /*6d70*/  FADD.FTZ R108, R108, R139 ;  /* 0x0000008b6c6c7221 */ /* 0x000fe40000010000 */
[----:B------:R-:W-:Y:S02]  /*6d80*/  FADD.FTZ R139, -R13, R224 ;  /* 0x000000e00d8b7221 */ /* 0x000fe40000010100 */
[----:B------:R-:W-:Y:S02]  /*6d90*/  FMUL.FTZ R116, R46, R113 ;  /* 0x000000712e747220 */ /* 0x000fe40000410000 */
[----:B------:R-:W-:-:S02]  /*6da0*/  FMUL.FTZ R118, R209, R106 ;  /* 0x0000006ad1767220 */ /* 0x000fc40000410000 */
[----:B------:R-:W-:Y:S02]  /*6db0*/  FFMA.FTZ R110, R117, R104, R143 ;  /* 0x00000068756e7223 */ /* 0x000fe4000001008f */
[----:B------:R-:W-:Y:S02]  /*6dc0*/  FFMA.FTZ R143, R139, R116, -R118 ;  /* 0x000000748b8f7223 */ /* 0x000fe40000010876 */
[----:B------:R-:W-:Y:S02]  /*6dd0*/  FFMA.FTZ R114, R30, R224, R141 ;  /* 0x000000e01e727223 */ /* 0x000fe4000001008d */
[----:B------:R-:W-:Y:S02]  /*6de0*/  FMUL.FTZ R116, R209, R116 ;  /* 0x00000074d1747220 */ /* 0x000fe40000410000 */
[----:B------:R-:W-:Y:S02]  /*6df0*/  FMUL.FTZ R151, R45, R192 ;  /* 0x000000c02d977220 */ /* 0x000fe40000410000 */
[----:B------:R-:W-:-:S02]  /*6e00*/  FADD.FTZ R110, R123, R110 ;  /* 0x0000006e7b6e7221 */ /* 0x000fc40000010000 */
[----:B------:R-:W-:Y:S02]  /*6e10*/  FFMA.FTZ R149, R29, R223, R114 ;  /* 0x000000df1d957223 */ /* 0x000fe40000010072 */
[----:B------:R-:W-:Y:S02]  /*6e20*/  FFMA.FTZ R141, R106, R139, R116 ;  /* 0x0000008b6a8d7223 */ /* 0x000fe40000010074 */
[----:B------:R-:W-:Y:S02]  /*6e30*/  FADD.FTZ R114, -R12, R223 ;  /* 0x000000df0c727221 */ /* 0x000fe40000010100 */
[----:B------:R-:W-:Y:S02]  /*6e40*/  FMUL.FTZ R123, R45, R193 ;  /* 0x000000c12d7b7220 */ /* 0x000fe40000410000 */
[----:B------:R-:W-:Y:S02]  /*6e50*/  FMUL.FTZ R116, R206, R151 ;  /* 0x00000097ce747220 */ /* 0x000fe40000410000 */
[----:B------:R-:W-:-:S02]  /*6e60*/  FADD.FTZ R108, R108, R147 ;  /* 0x000000936c6c7221 */ /* 0x000fc40000010000 */
[----:B------:R-:W-:Y:S02]  /*6e70*/  FADD.FTZ R110, R110, R141 ;  /* 0x0000008d6e6e7221 */ /* 0x000fe40000010000 */
[----:B------:R-:W-:Y:S02]  /*6e80*/  FFMA.FTZ R141, R123, R114, R116 ;  /* 0x000000727b8d7223 */ /* 0x000fe40000010074 */
[----:B------:R-:W-:Y:S02]  /*6e90*/  FADD.FTZ R143, R108, R143 ;  /* 0x0000008f6c8f7221 */ /* 0x000fe40000010000 */
[----:B------:R-:W-:Y:S02]  /*6ea0*/  FMUL.FTZ R108, R44, R191 ;  /* 0x000000bf2c6c7220 */ /* 0x000fe40000410000 */
[----:B------:R-:W-:Y:S02]  /*6eb0*/  FADD.FTZ R110, R110, R141 ;  /* 0x0000008d6e6e7221 */ /* 0x000fe40000010000 */
[----:B------:R-:W-:-:S02]  /*6ec0*/  FADD.FTZ R147, -R11, R214 ;  /* 0x000000d60b937221 */ /* 0x000fc40000010100 */
[----:B------:R-:W-:Y:S02]  /*6ed0*/  FMUL.FTZ R122, R44, R111 ;  /* 0x0000006f2c7a7220 */ /* 0x000fe40000410000 */
[----:B------:R-:W-:Y:S02]  /*6ee0*/  FMUL.FTZ R141, R207, R108 ;  /* 0x0000006ccf8d7220 */ /* 0x000fe40000410000 */
[----:B------:R-:W-:Y:S02]  /*6ef0*/  FFMA.FTZ R116, R28, R214, R149 ;  /* 0x000000d61c747223 */ /* 0x000fe40000010095 */
[-C--:B------:R-:W-:Y:S02]  /*6f00*/  FFMA.FTZ R99, R147, R122.reuse, -R141 ;  /* 0x0000007a93637223 */ /* 0x080fe4000001088d */
[----:B------:R-:W-:Y:S02]  /*6f10*/  FMUL.FTZ R118, R206, R123 ;  /* 0x0000007bce767220 */ /* 0x000fe40000410000 */
[----:B------:R-:W-:-:S02]  /*6f20*/  FMUL.FTZ R122, R207, R122 ;  /* 0x0000007acf7a7220 */ /* 0x000fc40000410000 */
[C---:B------:R-:W-:Y:S02]  /*6f30*/  FMUL.FTZ R149, R43.reuse, R188 ;  /* 0x000000bc2b957220 */ /* 0x040fe40000410000 */
[----:B------:R-:W-:Y:S02]  /*6f40*/  FFMA.FTZ R118, R114, R151, -R118 ;  /* 0x0000009772767223 */ /* 0x000fe40000010876 */
[----:B------:R-:W-:Y:S02]  /*6f50*/  FADD.FTZ R140, -R10, R215 ;  /* 0x000000d70a8c7221 */ /* 0x000fe40000010100 */
[----:B------:R-:W-:Y:S02]  /*6f60*/  FMUL.FTZ R141, R43, R189 ;  /* 0x000000bd2b8d7220 */ /* 0x000fe40000410000 */
[----:B------:R-:W-:Y:S02]  /*6f70*/  FFMA.FTZ R97, R108, R147, R122 ;  /* 0x000000936c617223 */ /* 0x000fe4000001007a */
[----:B------:R-:W-:-:S02]  /*6f80*/  FMUL.FTZ R98, R204, R149 ;  /* 0x00000095cc627220 */ /* 0x000fc40000410000 */
[----:B------:R-:W-:Y:S02]  /*6f90*/  FADD.FTZ R118, R143, R118 ;  /* 0x000000768f767221 */ /* 0x000fe40000010000 */
[----:B------:R-:W-:Y:S02]  /*6fa0*/  FADD.FTZ R97, R110, R97 ;  /* 0x000000616e617221 */ /* 0x000fe40000010000 */
[----:B------:R-:W-:Y:S02]  /*6fb0*/  FFMA.FTZ R98, R141, R140, R98 ;  /* 0x0000008c8d627223 */ /* 0x000fe40000010062 */
[----:B------:R-:W-:Y:S02]  /*6fc0*/  FFMA.FTZ R143, R27, R215, R116 ;  /* 0x000000d71b8f7223 */ /* 0x000fe40000010074 */
[----:B------:R-:W-:Y:S02]  /*6fd0*/  FMUL.FTZ R116, R204, R141 ;  /* 0x0000008dcc747220 */ /* 0x000fe40000410000 */
[----:B------:R-:W-:-:S02]  /*6fe0*/  FADD.FTZ R97, R97, R98 ;  /* 0x0000006261617221 */ /* 0x000fc40000010000 */
[----:B------:R-:W-:Y:S02]  /*6ff0*/  FFMA.FTZ R98, R26, R216, R143 ;  /* 0x000000d81a627223 */ /* 0x000fe4000001008f */
[----:B------:R-:W-:Y:S02]  /*7000*/  FFMA.FTZ R116, R140, R149, -R116 ;  /* 0x000000958c747223 */ /* 0x000fe40000010874 */
[----:B------:R-:W-:Y:S02]  /*7010*/  FADD.FTZ R99, R118, R99 ;  /* 0x0000006376637221 */ /* 0x000fe40000010000 */
[----:B------:R-:W-:Y:S02]  /*7020*/  FFMA.FTZ R96, R28, -R207, R96 ;  /* 0x800000cf1c607223 */ /* 0x000fe40000010060 */
[----:B------:R-:W-:Y:S02]  /*7030*/  FFMA.FTZ R143, R25, R217, R98 ;  /* 0x000000d9198f7223 */ /* 0x000fe40000010062 */
[----:B------:R-:W-:-:S02]  /*7040*/  FMUL.FTZ R110, R42, R187 ;  /* 0x000000bb2a6e7220 */ /* 0x000fc40000410000 */
[----:B------:R-:W-:Y:S02]  /*7050*/  FADD.FTZ R99, R99, R116 ;  /* 0x0000007463637221 */ /* 0x000fe40000010000 */
[----:B------:R-:W-:Y:S02]  /*7060*/  FFMA.FTZ R96, R27, -R204, R96 ;  /* 0x800000cc1b607223 */ /* 0x000fe40000010060 */
[----:B------:R-:W-:Y:S02]  /*7070*/  FADD.FTZ R151, -R9, R216 ;  /* 0x000000d809977221 */ /* 0x000fe40000010100 */
[----:B------:R-:W-:Y:S02]  /*7080*/  FMUL.FTZ R98, R42, R109 ;  /* 0x0000006d2a627220 */ /* 0x000fe40000410000 */
[----:B------:R-:W-:Y:S02]  /*7090*/  FMUL.FTZ R116, R205, R110 ;  /* 0x0000006ecd747220 */ /* 0x000fe40000410000 */
[----:B------:R-:W-:-:S02]  /*70a0*/  FFMA.FTZ R122, R24, R218, R143 ;  /* 0x000000da187a7223 */ /* 0x000fc4000001008f */
[----:B------:R-:W-:Y:S02]  /*70b0*/  FMUL.FTZ R143, R41, R185 ;  /* 0x000000b9298f7220 */ /* 0x000fe40000410000 */
[----:B------:R-:W-:Y:S02]  /*70c0*/  FFMA.FTZ R96, R26, -R205, R96 ;  /* 0x800000cd1a607223 */ /* 0x000fe40000010060 */
[----:B------:R-:W-:Y:S02]  /*70d0*/  FFMA.FTZ R116, R151, R98, -R116 ;  /* 0x0000006297747223 */ /* 0x000fe40000010874 */
[----:B------:R-:W-:Y:S02]  /*70e0*/  FADD.FTZ R144, -R8, R217 ;  /* 0x000000d908907221 */ /* 0x000fe40000010100 */
[----:B------:R-:W-:Y:S02]  /*70f0*/  FMUL.FTZ R149, R41, R184 ;  /* 0x000000b829957220 */ /* 0x000fe40000410000 */
[----:B------:R-:W-:-:S02]  /*7100*/  FMUL.FTZ R98, R205, R98 ;  /* 0x00000062cd627220 */ /* 0x000fc40000410000 */
[----:B------:R-:W-:Y:S02]  /*7110*/  FMUL.FTZ R118, R202, R143 ;  /* 0x0000008fca767220 */ /* 0x000fe40000410000 */
[----:B------:R-:W-:Y:S02]  /*7120*/  FFMA.FTZ R153, R23, R219, R122 ;  /* 0x000000db17997223 */ /* 0x000fe4000001007a */
[----:B------:R-:W-:Y:S02]  /*7130*/  FFMA.FTZ R96, R25, -R202, R96 ;  /* 0x800000ca19607223 */ /* 0x000fe40000010060 */
[----:B------:R-:W-:Y:S02]  /*7140*/  FFMA.FTZ R98, R110, R151, R98 ;  /* 0x000000976e627223 */ /* 0x000fe40000010062 */
[-C--:B------:R-:W-:Y:S02]  /*7150*/  FFMA.FTZ R118, R144, R149.reuse, -R118 ;  /* 0x0000009590767223 */ /* 0x080fe40000010876 */
[----:B------:R-:W-:-:S02]  /*7160*/  FMUL.FTZ R149, R202, R149 ;  /* 0x00000095ca957220 */ /* 0x000fc40000410000 */
[----:B------:R-:W-:Y:S02]  /*7170*/  FFMA.FTZ R122, R22, R220, R153 ;  /* 0x000000dc167a7223 */ /* 0x000fe40000010099 */
[----:B------:R-:W-:Y:S02]  /*7180*/  FFMA.FTZ R96, R24, -R203, R96 ;  /* 0x800000cb18607223 */ /* 0x000fe40000010060 */
[----:B------:R-:W-:Y:S02]  /*7190*/  FADD.FTZ R97, R97, R98 ;  /* 0x0000006261617221 */ /* 0x000fe40000010000 */
[----:B------:R-:W-:Y:S02]  /*71a0*/  FFMA.FTZ R98, R143, R144, R149 ;  /* 0x000000908f627223 */ /* 0x000fe40000010095 */
[----:B------:R-:W-:Y:S02]  /*71b0*/  FFMA.FTZ R142, R21, R221, R122 ;  /* 0x000000dd158e7223 */ /* 0x000fe4000001007a */
[----:B------:R-:W-:-:S02]  /*71c0*/  FFMA.FTZ R96, R23, -R212, R96 ;  /* 0x800000d417607223 */ /* 0x000fc40000010060 */
[----:B------:R-:W-:Y:S02]  /*71d0*/  FADD.FTZ R122, R97, R98 ;  /* 0x00000062617a7221 */ /* 0x000fe40000010000 */
[----:B------:R-:W-:Y:S02]  /*71e0*/  FFMA.FTZ R142, R20, R231, R142 ;  /* 0x000000e7148e7223 */ /* 0x000fe4000001008e */
[----:B------:R-:W-:Y:S02]  /*71f0*/  FADD.FTZ R99, R99, R116 ;  /* 0x0000007463637221 */ /* 0x000fe40000010000 */
[----:B------:R-:W-:Y:S02]  /*7200*/  FADD.FTZ R97, RZ, R112 ;  /* 0x00000070ff617221 */ /* 0x000fe40000010000 */
[----:B------:R-:W-:Y:S02]  /*7210*/  FFMA.FTZ R96, R22, -R213, R96 ;  /* 0x800000d516607223 */ /* 0x000fe40000010060 */
[----:B------:R-:W-:-:S02]  /*7220*/  FMUL.FTZ R112, R40, R183 ;  /* 0x000000b728707220 */ /* 0x000fc40000410000 */
[----:B------:R-:W-:Y:S02]  /*7230*/  FFMA.FTZ R98, R19, R227, R142 ;  /* 0x000000e313627223 */ /* 0x000fe4000001008e */
[----:B------:R-:W-:Y:S02]  /*7240*/  FADD.FTZ R118, R99, R118 ;  /* 0x0000007663767221 */ /* 0x000fe40000010000 */
[----:B------:R-:W-:Y:S02]  /*7250*/  FFMA.FTZ R142, R21, -R222, R96 ;  /* 0x800000de158e7223 */ /* 0x000fe40000010060 */
[----:B------:R-:W-:Y:S02]  /*7260*/  FADD.FTZ R153, -R7, R218 ;  /* 0x000000da07997221 */ /* 0x000fe40000010100 */
[----:B------:R-:W-:Y:S02]  /*7270*/  FMUL.FTZ R96, R40, R107 ;  /* 0x0000006b28607220 */ /* 0x000fe40000410000 */
[----:B------:R-:W-:-:S02]  /*7280*/  FMUL.FTZ R99, R203, R112 ;  /* 0x00000070cb637220 */ /* 0x000fc40000410000 */
[----:B------:R-:W-:Y:S02]  /*7290*/  FADD.FTZ R145, R0, R145 ;  /* 0x0000009100917221 */ /* 0x000fe40000010000 */
[-C--:B------:R-:W-:Y:S02]  /*72a0*/  FFMA.FTZ R149, R153, R96.reuse, -R99 ;  /* 0x0000006099957223 */ /* 0x080fe40000010863 */
[----:B------:R-:W-:Y:S02]  /*72b0*/  FMUL.FTZ R96, R203, R96 ;  /* 0x00000060cb607220 */ /* 0x000fe40000410000 */
[----:B------:R-:W-:Y:S02]  /*72c0*/  FFMA.FTZ R98, R18, R145, R98 ;  /* 0x0000009112627223 */ /* 0x000fe40000010062 */
[----:B------:R-:W-:Y:S02]  /*72d0*/  FADD.FTZ R154, -R0, R145 ;  /* 0x00000091009a7221 */ /* 0x000fe40000010100 */
[----:B------:R-:W-:-:S02]  /*72e0*/  FMUL.FTZ R146, R170, UR15 ;  /* 0x0000000faa927c20 */ /* 0x000fc40008410000 */
[----:B------:R-:W-:Y:S02]  /*72f0*/  FFMA.FTZ R142, R20, -R229, R142 ;  /* 0x800000e5148e7223 */ /* 0x000fe4000001008e */
[----:B------:R-:W-:Y:S02]  /*7300*/  FMUL.FTZ R116, R34, R170 ;  /* 0x000000aa22747220 */ /* 0x000fe40000410000 */
[----:B------:R-:W-:Y:S02]  /*7310*/  FFMA.FTZ R145, R112, R153, R96 ;  /* 0x0000009970917223 */ /* 0x000fe40000010060 */
[----:B------:R-:W-:Y:S02]  /*7320*/  FMUL.FTZ R148, R34, R101 ;  /* 0x0000006522947220 */ /* 0x000fe40000410000 */
[----:B------:R-:W-:Y:S02]  /*7330*/  FFMA.FTZ R146, R101, UR14, -R146 ;  /* 0x0000000e65927c23 */ /* 0x000fe40008010892 */
[----:B------:R-:W-:-:S02]  /*7340*/  FFMA.FTZ R99, R19, -R230, R142 ;  /* 0x800000e613637223 */ /* 0x000fc4000001008e */
[----:B------:R-:W-:Y:S02]  /*7350*/  FMUL.FTZ R155, R97, R116 ;  /* 0x00000074619b7220 */ /* 0x000fe40000410000 */
[----:B------:R-:W-:Y:S02]  /*7360*/  FADD.FTZ R122, R122, R145 ;  /* 0x000000917a7a7221 */ /* 0x000fe40000010000 */
[----:B------:R-:W-:Y:S02]  /*7370*/  FMUL.FTZ R145, R39, R181 ;  /* 0x000000b527917220 */ /* 0x000fe40000410000 */
[C---:B------:R-:W-:Y:S02]  /*7380*/  FMUL.FTZ R156, R97.reuse, R146 ;  /* 0x00000092619c7220 */ /* 0x040fe40000410000 */
[----:B------:R-:W-:Y:S02]  /*7390*/  FFMA.FTZ R99, R18, -R97, R99 ;  /* 0x8000006112637223 */ /* 0x000fe40000010063 */
[----:B------:R-:W-:-:S02]  /*73a0*/  FMUL.FTZ R167, R97, R148 ;  /* 0x0000009461a77220 */ /* 0x000fc40000410000 */
[----:B------:R-:W-:Y:S02]  /*73b0*/  FFMA.FTZ R97, R154, R148, -R155 ;  /* 0x000000949a617223 */ /* 0x000fe4000001089b */
[----:B------:R-:W-:Y:S02]  /*73c0*/  FADD.FTZ R142, R118, R149 ;  /* 0x00000095768e7221 */ /* 0x000fe40000010000 */
[----:B------:R-:W-:Y:S02]  /*73d0*/  FADD.FTZ R148, -R6, R219 ;  /* 0x000000db06947221 */ /* 0x000fe40000010100 */
[----:B------:R-:W-:Y:S02]  /*73e0*/  FMUL.FTZ R149, R39, R180 ;  /* 0x000000b427957220 */ /* 0x000fe40000410000 */
[----:B------:R-:W-:Y:S02]  /*73f0*/  FMUL.FTZ R146, R212, R145 ;  /* 0x00000091d4927220 */ /* 0x000fe40000410000 */
[----:B------:R-:W-:-:S02]  /*7400*/  FMUL.FTZ R118, R38, R179 ;  /* 0x000000b326767220 */ /* 0x000fc40000410000 */
[----:B------:R-:W-:Y:S02]  /*7410*/  FFMA.FTZ R159, R148, R149, -R146 ;  /* 0x00000095949f7223 */ /* 0x000fe40000010892 */
[----:B------:R-:W-:Y:S02]  /*7420*/  FADD.FTZ R155, -R5, R220 ;  /* 0x000000dc059b7221 */ /* 0x000fe40000010100 */
[----:B------:R-:W-:Y:S02]  /*7430*/  FMUL.FTZ R150, R38, R105 ;  /* 0x0000006926967220 */ /* 0x000fe40000410000 */
[----:B------:R-:W-:Y:S02]  /*7440*/  FMUL.FTZ R146, R212, R149 ;  /* 0x00000095d4927220 */ /* 0x000fe40000410000 */
[----:B------:R-:W-:Y:S02]  /*7450*/  FMUL.FTZ R152, R213, R118 ;  /* 0x00000076d5987220 */ /* 0x000fe40000410000 */
[----:B------:R-:W-:-:S02]  /*7460*/  FMUL.FTZ R149, R37, R177 ;  /* 0x000000b125957220 */ /* 0x000fc40000410000 */
[----:B------:R-:W-:Y:S02]  /*7470*/  FFMA.FTZ R157, R145, R148, R146 ;  /* 0x00000094919d7223 */ /* 0x000fe40000010092 */
[----:B------:R-:W-:Y:S02]  /*7480*/  FFMA.FTZ R161, R155, R150, -R152 ;  /* 0x000000969ba17223 */ /* 0x000fe40000010898 */
[----:B------:R-:W-:Y:S02]  /*7490*/  FADD.FTZ R96, -R4, R221 ;  /* 0x000000dd04607221 */ /* 0x000fe40000010100 */
[----:B------:R-:W-:Y:S02]  /*74a0*/  FMUL.FTZ R163, R37, R176 ;  /* 0x000000b025a37220 */ /* 0x000fe40000410000 */
[----:B------:R-:W-:Y:S02]  /*74b0*/  FMUL.FTZ R150, R213, R150 ;  /* 0x00000096d5967220 */ /* 0x000fe40000410000 */
[----:B------:R-:W-:-:S02]  /*74c0*/  FMUL.FTZ R146, R222, R149 ;  /* 0x00000095de927220 */ /* 0x000fc40000410000 */
[----:B------:R-:W-:Y:S02]  /*74d0*/  FADD.FTZ R122, R122, R157 ;  /* 0x0000009d7a7a7221 */ /* 0x000fe40000010000 */
[----:B------:R-:W-:Y:S02]  /*74e0*/  FMUL.FTZ R165, R101, UR15 ;  /* 0x0000000f65a57c20 */ /* 0x000fe40008410000 */
[----:B------:R-:W-:Y:S02]  /*74f0*/  FFMA.FTZ R101, R118, R155, R150 ;  /* 0x0000009b76657223 */ /* 0x000fe40000010096 */
[-C--:B------:R-:W-:Y:S02]  /*7500*/  FFMA.FTZ R157, R96, R163.reuse, -R146 ;  /* 0x000000a3609d7223 */ /* 0x080fe40000010892 */
[----:B------:R-:W-:Y:S02]  /*7510*/  FMUL.FTZ R163, R222, R163 ;  /* 0x000000a3dea37220 */ /* 0x000fe40000410000 */
[----:B------:R-:W-:-:S02]  /*7520*/  FADD.FTZ R101, R122, R101 ;  /* 0x000000657a657221 */ /* 0x000fc40000010000 */
[----:B------:R-:W-:Y:S02]  /*7530*/  FFMA.FTZ R122, R149, R96, R163 ;  /* 0x00000060957a7223 */ /* 0x000fe400000100a3 */
[----:B------:R-:W-:Y:S02]  /*7540*/  FADD.FTZ R142, R142, R159 ;  /* 0x0000009f8e8e7221 */ /* 0x000fe40000010000 */
[----:B------:R-:W-:Y:S02]  /*7550*/  FADD.FTZ R146, R101, R122 ;  /* 0x0000007a65927221 */ /* 0x000fe40000010000 */
[----:B------:R-:W-:Y:S02]  /*7560*/  FADD.FTZ R142, R142, R161 ;  /* 0x000000a18e8e7221 */ /* 0x000fe40000010000 */
[----:B------:R-:W-:Y:S02]  /*7570*/  FMUL.FTZ R122, R36, R175 ;  /* 0x000000af247a7220 */ /* 0x000fe40000410000 */
[----:B------:R-:W-:-:S02]  /*7580*/  FFMA.FTZ R165, R170, UR14, R165 ;  /* 0x0000000eaaa57c23 */ /* 0x000fc400080100a5 */
[----:B------:R-:W-:Y:S02]  /*7590*/  FADD.FTZ R142, R142, R157 ;  /* 0x0000009d8e8e7221 */ /* 0x000fe40000010000 */
[----:B------:R-:W-:Y:S02]  /*75a0*/  FADD.FTZ R231, -R3, R231 ;  /* 0x000000e703e77221 */ /* 0x000fe40000010100 */
[----:B------:R-:W-:Y:S02]  /*75b0*/  FMUL.FTZ R150, R36, R103 ;  /* 0x0000006724967220 */ /* 0x000fe40000410000 */
[----:B------:R-:W-:Y:S02]  /*75c0*/  FMUL.FTZ R152, R229, R122 ;  /* 0x0000007ae5987220 */ /* 0x000fe40000410000 */
[----:B------:R-:W-:Y:S02]  /*75d0*/  FMUL.FTZ R157, R173, UR15 ;  /* 0x0000000fad9d7c20 */ /* 0x000fe40008410000 */
[----:B------:R-:W-:-:S02]  /*75e0*/  FFMA.FTZ R167, R116, R154, R167 ;  /* 0x0000009a74a77223 */ /* 0x000fc400000100a7 */
[----:B------:R-:W-:Y:S02]  /*75f0*/  FFMA.FTZ R156, R165, R154, R156 ;  /* 0x0000009aa59c7223 */ /* 0x000fe4000001009c */
[-C--:B------:R-:W-:Y:S02]  /*7600*/  FFMA.FTZ R159, R231, R150.reuse, -R152 ;  /* 0x00000096e79f7223 */ /* 0x080fe40000010898 */
[C---:B------:R-:W-:Y:S02]  /*7610*/  FMUL.FTZ R154, R168.reuse, UR15 ;  /* 0x0000000fa89a7c20 */ /* 0x040fe40008410000 */
[----:B------:R-:W-:Y:S02]  /*7620*/  FMUL.FTZ R101, R35, R173 ;  /* 0x000000ad23657220 */ /* 0x000fe40000410000 */
[----:B------:R-:W-:Y:S02]  /*7630*/  FMUL.FTZ R150, R229, R150 ;  /* 0x00000096e5967220 */ /* 0x000fe40000410000 */
[----:B------:R-:W-:-:S02]  /*7640*/  FFMA.FTZ R161, R168, UR14, -R157 ;  /* 0x0000000ea8a17c23 */ /* 0x000fc4000801089d */
[----:B------:R-:W-:Y:S02]  /*7650*/  FMUL.FTZ R168, R35, R168 ;  /* 0x000000a823a87220 */ /* 0x000fe40000410000 */
[----:B------:R-:W-:Y:S02]  /*7660*/  FMUL.FTZ R152, R230, R101 ;  /* 0x00000065e6987220 */ /* 0x000fe40000410000 */
[----:B------:R-:W-:Y:S02]  /*7670*/  FFMA.FTZ R157, R122, R231, R150 ;  /* 0x000000e77a9d7223 */ /* 0x000fe40000010096 */
[----:B------:R-:W-:Y:S02]  /*7680*/  FMUL.FTZ R161, R230, R161 ;  /* 0x000000a1e6a17220 */ /* 0x000fe40000410000 */
[----:B------:R-:W-:Y:S02]  /*7690*/  FADD.FTZ R227, -R2, R227 ;  /* 0x000000e302e37221 */ /* 0x000fe40000010100 */
[----:B------:R-:W-:-:S02]  /*76a0*/  FMUL.FTZ R230, R230, R168 ;  /* 0x000000a8e6e67220 */ /* 0x000fc40000410000 */
[----:B------:R-:W-:Y:S02]  /*76b0*/  FADD.FTZ R146, R146, R157 ;  /* 0x0000009d92927221 */ /* 0x000fe40000010000 */
[----:B------:R-:W-:Y:S02]  /*76c0*/  FFMA.FTZ R163, R227, R168, -R152 ;  /* 0x000000a8e3a37223 */ /* 0x000fe40000010898 */
[----:B------:R-:W-:Y:S02]  /*76d0*/  FADD.FTZ R142, R142, R159 ;  /* 0x0000009f8e8e7221 */ /* 0x000fe40000010000 */
[----:B------:R-:W-:Y:S02]  /*76e0*/  FFMA.FTZ R157, R101, R227, R230 ;  /* 0x000000e3659d7223 */ /* 0x000fe400000100e6 */
[----:B------:R-:W-:Y:S02]  /*76f0*/  FADD.FTZ R150, R142, R163 ;  /* 0x000000a38e967221 */ /* 0x000fe40000010000 */
[----:B------:R-:W-:-:S02]  /*7700*/  FADD.FTZ R146, R146, R157 ;  /* 0x0000009d92927221 */ /* 0x000fc40000010000 */
[----:B------:R-:W-:Y:S01]  /*7710*/  FMUL.FTZ R142, R175, UR15 ;  /* 0x0000000faf8e7c20 */ /* 0x000fe20008410000 */
[----:B------:R-:W0:Y:S01]  /*7720*/  SHFL.DOWN PT, R157, R98, 0x1, 0x1f ;  /* 0x08201f00629d7f89 */ /* 0x000e2200000e0000 */
[----:B------:R-:W-:Y:S02]  /*7730*/  FADD.FTZ R150, R150, R97 ;  /* 0x0000006196967221 */ /* 0x000fe40000010000 */
[----:B------:R-:W-:Y:S02]  /*7740*/  FADD.FTZ R167, R146, R167 ;  /* 0x000000a792a77221 */ /* 0x000fe40000010000 */
[----:B------:R-:W-:Y:S01]  /*7750*/  FFMA.FTZ R146, R103, UR14, -R142 ;  /* 0x0000000e67927c23 */ /* 0x000fe2000801088e */
[----:B------:R-:W1:Y:S01]  /*7760*/  SHFL.DOWN PT, R152, R150, 0x1, 0x1f ;  /* 0x08201f0096987f89 */ /* 0x000e6200000e0000 */
[----:B------:R-:W-:Y:S02]  /*7770*/  FFMA.FTZ R170, R83, R170, R156 ;  /* 0x000000aa53aa7223 */ /* 0x000fe4000001009c */
[----:B------:R-:W-:Y:S01]  /*7780*/  FMUL.FTZ R142, R103, UR15 ;  /* 0x0000000f678e7c20 */ /* 0x000fe20008410000 */
[----:B------:R-:W2:Y:S01]  /*7790*/  SHFL.DOWN PT, R156, R99, 0x1, 0x1f ;  /* 0x08201f00639c7f89 */ /* 0x000ea200000e0000 */
[----:B------:R-:W-:-:S02]  /*77a0*/  FMUL.FTZ R97, R177, UR15 ;  /* 0x0000000fb1617c20 */ /* 0x000fc40008410000 */
[----:B------:R-:W-:Y:S01]  /*77b0*/  FFMA.FTZ R154, R173, UR14, R154 ;  /* 0x0000000ead9a7c23 */ /* 0x000fe2000801009a */
[----:B------:R-:W3:Y:S01]  /*77c0*/  SHFL.DOWN PT, R103, R167, 0x1, 0x1f ;  /* 0x08201f00a7677f89 */ /* 0x000ee200000e0000 */
[C---:B------:R-:W-:Y:S02]  /*77d0*/  FFMA.FTZ R97, R176.reuse, UR14, -R97 ;  /* 0x0000000eb0617c23 */ /* 0x040fe40008010861 */
[----:B------:R-:W-:Y:S02]  /*77e0*/  FMUL.FTZ R176, R176, UR15 ;  /* 0x0000000fb0b07c20 */ /* 0x000fe40008410000 */
[----:B------:R-:W-:Y:S02]  /*77f0*/  FMUL.FTZ R222, R222, R97 ;  /* 0x00000061dede7220 */ /* 0x000fe40000410000 */
[----:B------:R-:W-:Y:S02]  /*7800*/  FFMA.FTZ R97, R177, UR14, R176 ;  /* 0x0000000eb1617c23 */ /* 0x000fe400080100b0 */
[----:B------:R-:W-:-:S02]  /*7810*/  FFMA.FTZ R154, R154, R227, R161 ;  /* 0x000000e39a9a7223 */ /* 0x000fc400000100a1 */
[----:B------:R-:W-:Y:S01]  /*7820*/  FFMA.FTZ R222, R97, R96, R222 ;  /* 0x0000006061de7223 */ /* 0x000fe200000100de */
[----:B------:R-:W-:Y:S01]  /*7830*/  MOV R97, R150 ;  /* 0x0000009600617202 */ /* 0x000fe20000000f00 */
[----:B0-----:R-:W-:Y:S01]  /*7840*/  @!P0 FADD.FTZ R98, R98, R157 ;  /* 0x0000009d62628221 */ /* 0x001fe20000010000 */
[----:B------:R-:W-:Y:S01]  /*7850*/  MOV R96, R167 ;  /* 0x000000a700607202 */ /* 0x000fe20000000f00 */
[----:B------:R-:W-:Y:S02]  /*7860*/  FFMA.FTZ R173, R82, R173, R154 ;  /* 0x000000ad52ad7223 */ /* 0x000fe4000001009a */
[----:B-1----:R-:W-:Y:S01]  /*7870*/  @!P0 FADD.FTZ R97, R97, R152 ;  /* 0x0000009861618221 */ /* 0x002fe20000010000 */
[----:B------:R-:W0:Y:S01]  /*7880*/  SHFL.DOWN PT, R159, R98, 0x2, 0x1f ;  /* 0x08401f00629f7f89 */ /* 0x000e2200000e0000 */
[----:B------:R-:W-:Y:S02]  /*7890*/  FMUL.FTZ R150, R183, UR15 ;  /* 0x0000000fb7967c20 */ /* 0x000fe40008410000 */
[----:B--2---:R-:W-:Y:S01]  /*78a0*/  @!P0 FADD.FTZ R99, R99, R156 ;  /* 0x0000009c63638221 */ /* 0x004fe20000010000 */
[----:B------:R-:W1:Y:S01]  /*78b0*/  SHFL.DOWN PT, R154, R97, 0x2, 0x1f ;  /* 0x08401f00619a7f89 */ /* 0x000e6200000e0000 */
[----:B------:R-:W-:-:S02]  /*78c0*/  FFMA.FTZ R152, R107, UR14, -R150 ;  /* 0x0000000e6b987c23 */ /* 0x000fc40008010896 */
[----:B---3--:R-:W-:Y:S01]  /*78d0*/  @!P0 FADD.FTZ R96, R96, R103 ;  /* 0x0000006760608221 */ /* 0x008fe20000010000 */
[----:B------:R-:W2:Y:S01]  /*78e0*/  SHFL.DOWN PT, R156, R99, 0x2, 0x1f ;  /* 0x08401f00639c7f89 */ /* 0x000ea200000e0000 */
[----:B------:R-:W-:Y:S01]  /*78f0*/  ISETP.GT.AND P0, PT, R132, 0x1d, PT ;  /* 0x0000001d8400780c */ /* 0x000fe20003f04270 */
[----:B------:R-:W-:Y:S02]  /*7900*/  FMUL.FTZ R150, R107, UR15 ;  /* 0x0000000f6b967c20 */ /* 0x000fe40008410000 */
[----:B------:R-:W3:Y:S01]  /*7910*/  SHFL.DOWN PT, R157, R96, 0x2, 0x1f ;  /* 0x08401f00609d7f89 */ /* 0x000ee200000e0000 */
[----:B------:R-:W-:Y:S02]  /*7920*/  FMUL.FTZ R146, R229, R146 ;  /* 0x00000092e5927220 */ /* 0x000fe40000410000 */
[----:B------:R-:W-:Y:S02]  /*7930*/  FFMA.FTZ R142, R175, UR14, R142 ;  /* 0x0000000eaf8e7c23 */ /* 0x000fe4000801008e */
[----:B------:R-:W-:-:S02]  /*7940*/  FMUL.FTZ R152, R203, R152 ;  /* 0x00000098cb987220 */ /* 0x000fc40000410000 */
[----:B------:R-:W-:Y:S02]  /*7950*/  FFMA.FTZ R150, R183, UR14, R150 ;  /* 0x0000000eb7967c23 */ /* 0x000fe40008010096 */
[----:B------:R-:W-:Y:S02]  /*7960*/  FFMA.FTZ R142, R142, R231, R146 ;  /* 0x000000e78e8e7223 */ /* 0x000fe40000010092 */
[----:B------:R-:W-:Y:S02]  /*7970*/  FFMA.FTZ R152, R150, R153, R152 ;  /* 0x0000009996987223 */ /* 0x000fe40000010098 */
[----:B0-----:R-:W-:Y:S02]  /*7980*/  @!P0 FADD.FTZ R98, R98, R159 ;  /* 0x0000009f62628221 */ /* 0x001fe40000010000 */
[----:B------:R-:W-:Y:S02]  /*7990*/  FMUL.FTZ R146, R179, UR15 ;  /* 0x0000000fb3927c20 */ /* 0x000fe40008410000 */
[----:B-1----:R-:W-:Y:S01]  /*79a0*/  @!P0 FADD.FTZ R97, R97, R154 ;  /* 0x0000009a61618221 */ /* 0x002fe20000010000 */
[----:B------:R-:W0:Y:S01]  /*79b0*/  SHFL.DOWN PT, R153, R98, 0x4, 0x1f ;  /* 0x08801f0062997f89 */ /* 0x000e2200000e0000 */
[----:B------:R-:W-:-:S02]  /*79c0*/  FMUL.FTZ R103, R181, UR15 ;  /* 0x0000000fb5677c20 */ /* 0x000fc40008410000 */
[----:B--2---:R-:W-:Y:S01]  /*79d0*/  @!P0 FADD.FTZ R99, R99, R156 ;  /* 0x0000009c63638221 */ /* 0x004fe20000010000 */
[----:B------:R-:W-:Y:S01]  /*79e0*/  SHFL.DOWN PT, R154, R97, 0x4, 0x1f ;  /* 0x08801f00619a7f89 */ /* 0x000fe200000e0000 */
[----:B------:R-:W-:Y:S02]  /*79f0*/  FFMA.FTZ R146, R105, UR14, -R146 ;  /* 0x0000000e69927c23 */ /* 0x000fe40008010892 */
[----:B---3--:R-:W-:Y:S01]  /*7a00*/  @!P0 FADD.FTZ R96, R96, R157 ;  /* 0x0000009d60608221 */ /* 0x008fe20000010000 */
[----:B------:R-:W1:Y:S01]  /*7a10*/  SHFL.DOWN PT, R156, R99, 0x4, 0x1f ;  /* 0x08801f00639c7f89 */ /* 0x000e6200000e0000 */
[----:B------:R-:W-:Y:S01]  /*7a20*/  FFMA.FTZ R103, R180, UR14, -R103 ;  /* 0x0000000eb4677c23 */ /* 0x000fe20008010867 */
[----:B------:R-:W-:Y:S01]  /*7a30*/  ISETP.GT.AND P0, PT, R132, 0x1b, PT ;  /* 0x0000001b8400780c */ /* 0x000fe20003f04270 */
[----:B------:R-:W-:Y:S01]  /*7a40*/  FMUL.FTZ R180, R180, UR15 ;  /* 0x0000000fb4b47c20 */ /* 0x000fe20008410000 */
[----:B------:R-:W2:Y:S01]  /*7a50*/  SHFL.DOWN PT, R107, R96, 0x4, 0x1f ;  /* 0x08801f00606b7f89 */ /* 0x000ea200000e0000 */
[----:B------:R-:W-:-:S02]  /*7a60*/  FMUL.FTZ R213, R213, R146 ;  /* 0x00000092d5d57220 */ /* 0x000fc40000410000 */
[----:B------:R-:W-:Y:S02]  /*7a70*/  FMUL.FTZ R146, R105, UR15 ;  /* 0x0000000f69927c20 */ /* 0x000fe40008410000 */
[----:B------:R-:W-:Y:S02]  /*7a80*/  FMUL.FTZ R212, R212, R103 ;  /* 0x00000067d4d47220 */ /* 0x000fe40000410000 */
[----:B------:R-:W-:Y:S02]  /*7a90*/  FFMA.FTZ R105, R181, UR14, R180 ;  /* 0x0000000eb5697c23 */ /* 0x000fe400080100b4 */
[----:B------:R-:W-:Y:S02]  /*7aa0*/  FMUL.FTZ R103, R185, UR15 ;  /* 0x0000000fb9677c20 */ /* 0x000fe40008410000 */
[----:B------:R-:W-:Y:S02]  /*7ab0*/  FFMA.FTZ R105, R105, R148, R212 ;  /* 0x0000009469697223 */ /* 0x000fe400000100d4 */
[----:B------:R-:W-:-:S02]  /*7ac0*/  FMUL.FTZ R148, R187, UR15 ;  /* 0x0000000fbb947c20 */ /* 0x000fc40008410000 */
[----:B0-----:R-:W-:Y:S02]  /*7ad0*/  @!P0 FADD.FTZ R98, R98, R153 ;  /* 0x0000009962628221 */ /* 0x001fe40000010000 */
[C---:B------:R-:W-:Y:S02]  /*7ae0*/  FFMA.FTZ R150, R109.reuse, UR14, -R148 ;  /* 0x0000000e6d967c23 */ /* 0x040fe40008010894 */
[----:B------:R-:W-:Y:S02]  /*7af0*/  FMUL.FTZ R148, R109, UR15 ;  /* 0x0000000f6d947c20 */ /* 0x000fe40008410000 */
[----:B------:R-:W-:Y:S02]  /*7b00*/  FMUL.FTZ R150, R205, R150 ;  /* 0x00000096cd967220 */ /* 0x000fe40000410000 */
[----:B------:R-:W-:Y:S02]  /*7b10*/  FFMA.FTZ R148, R187, UR14, R148 ;  /* 0x0000000ebb947c23 */ /* 0x000fe40008010094 */
[----:B-1----:R-:W-:-:S02]  /*7b20*/  @!P0 FADD.FTZ R99, R99, R156 ;  /* 0x0000009c63638221 */ /* 0x002fc40000010000 */
[----:B------:R-:W-:Y:S02]  /*7b30*/  @!P0 FADD.FTZ R97, R97, R154 ;  /* 0x0000009a61618221 */ /* 0x000fe40000010000 */
[----:B--2---:R-:W-:Y:S01]  /*7b40*/  @!P0 FADD.FTZ R96, R96, R107 ;  /* 0x0000006b60608221 */ /* 0x004fe20000010000 */
[----:B------:R-:W-:Y:S01]  /*7b50*/  SHFL.DOWN PT, R154, R99, 0x8, 0x1f ;  /* 0x09001f00639a7f89 */ /* 0x000fe200000e0000 */
[----:B------:R-:W-:Y:S01]  /*7b60*/  FFMA.FTZ R103, R184, UR14, -R103 ;  /* 0x0000000eb8677c23 */ /* 0x000fe20008010867 */
[----:B------:R-:W-:Y:S01]  /*7b70*/  ISETP.GT.AND P0, PT, R132, 0x17, PT ;  /* 0x000000178400780c */ /* 0x000fe20003f04270 */
[----:B------:R-:W-:Y:S01]  /*7b80*/  FFMA.FTZ R148, R148, R151, R150 ;  /* 0x0000009794947223 */ /* 0x000fe20000010096 */
[----:B------:R-:W-:Y:S01]  /*7b90*/  SHFL.DOWN PT, R109, R96, 0x8, 0x1f ;  /* 0x09001f00606d7f89 */ /* 0x000fe200000e0000 */
[----:B------:R-:W-:Y:S02]  /*7ba0*/  FMUL.FTZ R184, R184, UR15 ;  /* 0x0000000fb8b87c20 */ /* 0x000fe40008410000 */
[----:B------:R-:W-:Y:S01]  /*7bb0*/  FMUL.FTZ R202, R202, R103 ;  /* 0x00000067caca7220 */ /* 0x000fe20000410000 */
[----:B------:R-:W0:Y:S01]  /*7bc0*/  SHFL.DOWN PT, R151, R98, 0x8, 0x1f ;  /* 0x09001f0062977f89 */ /* 0x000e2200000e0000 */
[----:B------:R-:W-:-:S02]  /*7bd0*/  FFMA.FTZ R103, R185, UR14, R184 ;  /* 0x0000000eb9677c23 */ /* 0x000fc400080100b8 */
[----:B------:R-:W-:Y:S01]  /*7be0*/  FFMA.FTZ R181, R86, R181, R105 ;  /* 0x000000b556b57223 */ /* 0x000fe20000010069 */
[----:B------:R-:W1:Y:S01]  /*7bf0*/  SHFL.DOWN PT, R150, R97, 0x8, 0x1f ;  /* 0x09001f0061967f89 */ /* 0x000e6200000e0000 */
[----:B------:R-:W-:Y:S02]  /*7c00*/  FFMA.FTZ R103, R103, R144, R202 ;  /* 0x0000009067677223 */ /* 0x000fe400000100ca */
[----:B------:R-:W-:Y:S02]  /*7c10*/  FMUL.FTZ R105, R189, UR15 ;  /* 0x0000000fbd697c20 */ /* 0x000fe40008410000 */
[----:B------:R-:W-:Y:S02]  /*7c20*/  FFMA.FTZ R185, R84, R185, R103 ;  /* 0x000000b954b97223 */ /* 0x000fe40000010067 */
[----:B------:R-:W-:Y:S02]  /*7c30*/  FMUL.FTZ R103, R193, UR15 ;  /* 0x0000000fc1677c20 */ /* 0x000fe40008410000 */
[----:B------:R-:W-:-:S02]  /*7c40*/  FMUL.FTZ R144, R191, UR15 ;  /* 0x0000000fbf907c20 */ /* 0x000fc40008410000 */
[C---:B------:R-:W-:Y:S02]  /*7c50*/  FFMA.FTZ R103, R192.reuse, UR14, -R103 ;  /* 0x0000000ec0677c23 */ /* 0x040fe40008010867 */
[----:B------:R-:W-:Y:S02]  /*7c60*/  FMUL.FTZ R192, R192, UR15 ;  /* 0x0000000fc0c07c20 */ /* 0x000fe40008410000 */
[----:B------:R-:W-:Y:S02]  /*7c70*/  FFMA.FTZ R105, R188, UR14, -R105 ;  /* 0x0000000ebc697c23 */ /* 0x000fe40008010869 */
[----:B------:R-:W-:Y:S02]  /*7c80*/  FMUL.FTZ R206, R206, R103 ;  /* 0x00000067cece7220 */ /* 0x000fe40000410000 */
[----:B------:R-:W-:Y:S02]  /*7c90*/  FMUL.FTZ R188, R188, UR15 ;  /* 0x0000000fbcbc7c20 */ /* 0x000fe40008410000 */
[----:B------:R-:W-:-:S02]  /*7ca0*/  FFMA.FTZ R103, R193, UR14, R192 ;  /* 0x0000000ec1677c23 */ /* 0x000fc400080100c0 */
[----:B------:R-:W-:Y:S02]  /*7cb0*/  FFMA.FTZ R144, R111, UR14, -R144 ;  /* 0x0000000e6f907c23 */ /* 0x000fe40008010890 */
[----:B0-----:R-:W-:Y:S02]  /*7cc0*/  @!P0 FADD.FTZ R98, R98, R151 ;  /* 0x0000009762628221 */ /* 0x001fe40000010000 */
[----:B------:R-:W-:Y:S02]  /*7cd0*/  @!P0 FADD.FTZ R99, R99, R154 ;  /* 0x0000009a63638221 */ /* 0x000fe40000010000 */
[----:B-1----:R-:W-:Y:S02]  /*7ce0*/  @!P0 FADD.FTZ R97, R97, R150 ;  /* 0x0000009661618221 */ /* 0x002fe40000010000 */
[----:B------:R-:W-:Y:S01]  /*7cf0*/  @!P0 FADD.FTZ R96, R96, R109 ;  /* 0x0000006d60608221 */ /* 0x000fe20000010000 */
[----:B------:R-:W-:Y:S01]  /*7d00*/  SHFL.DOWN PT, R154, R99, 0x10, 0x1f ;  /* 0x0a001f00639a7f89 */ /* 0x000fe200000e0000 */
[----:B------:R-:W-:Y:S01]  /*7d10*/  FMUL.FTZ R204, R204, R105 ;  /* 0x00000069cccc7220 */ /* 0x000fe20000410000 */
[----:B------:R-:W-:Y:S01]  /*7d20*/  ISETP.GT.AND P0, PT, R132, 0xf, PT ;  /* 0x0000000f8400780c */ /* 0x000fe20003f04270 */
[----:B------:R-:W-:Y:S01]  /*7d30*/  FFMA.FTZ R105, R189, UR14, R188 ;  /* 0x0000000ebd697c23 */ /* 0x000fe200080100bc */
[----:B------:R-:W-:Y:S01]  /*7d40*/  SHFL.DOWN PT, R150, R97, 0x10, 0x1f ;  /* 0x0a001f0061967f89 */ /* 0x000fe200000e0000 */
[----:B------:R-:W-:-:S02]  /*7d50*/  FFMA.FTZ R103, R103, R114, R206 ;  /* 0x0000007267677223 */ /* 0x000fc400000100ce */
[----:B------:R-:W-:Y:S01]  /*7d60*/  FMUL.FTZ R207, R207, R144 ;  /* 0x00000090cfcf7220 */ /* 0x000fe20000410000 */
[----:B------:R-:W-:Y:S01]  /*7d70*/  SHFL.DOWN PT, R109, R96, 0x10, 0x1f ;  /* 0x0a001f00606d7f89 */ /* 0x000fe200000e0000 */
[----:B------:R-:W-:Y:S02]  /*7d80*/  FMUL.FTZ R144, R111, UR15 ;  /* 0x0000000f6f907c20 */ /* 0x000fe40008410000 */
[----:B------:R-:W-:Y:S01]  /*7d90*/  FFMA.FTZ R105, R105, R140, R204 ;  /* 0x0000008c69697223 */ /* 0x000fe200000100cc */
[----:B------:R-:W0:Y:S01]  /*7da0*/  SHFL.DOWN PT, R111, R98, 0x10, 0x1f ;  /* 0x0a001f00626f7f89 */ /* 0x000e2200000e0000 */
[----:B------:R-:W-:Y:S02]  /*7db0*/  FFMA.FTZ R193, R88, R193, R103 ;  /* 0x000000c158c17223 */ /* 0x000fe40000010067 */
[----:B------:R-:W-:Y:S02]  /*7dc0*/  FMUL.FTZ R103, R197, UR15 ;  /* 0x0000000fc5677c20 */ /* 0x000fe40008410000 */
[----:B------:R-:W-:-:S02]  /*7dd0*/  FFMA.FTZ R189, R90, R189, R105 ;  /* 0x000000bd5abd7223 */ /* 0x000fc40000010069 */
[----:B------:R-:W-:Y:S02]  /*7de0*/  FMUL.FTZ R105, R100, UR15 ;  /* 0x0000000f64697c20 */ /* 0x000fe40008410000 */
[----:B------:R-:W-:Y:S02]  /*7df0*/  FFMA.FTZ R107, R196, UR14, -R103 ;  /* 0x0000000ec46b7c23 */ /* 0x000fe40008010867 */
[----:B------:R-:W-:Y:S02]  /*7e00*/  FMUL.FTZ R103, R201, UR15 ;  /* 0x0000000fc9677c20 */ /* 0x000fe40008410000 */
[----:B------:R-:W-:Y:S02]  /*7e10*/  FMUL.FTZ R140, R195, UR15 ;  /* 0x0000000fc38c7c20 */ /* 0x000fe40008410000 */
[----:B------:R-:W-:Y:S02]  /*7e20*/  FFMA.FTZ R114, R198, UR14, -R105 ;  /* 0x0000000ec6727c23 */ /* 0x000fe40008010869 */
[----:B------:R-:W-:-:S02]  /*7e30*/  FFMA.FTZ R103, R200, UR14, -R103 ;  /* 0x0000000ec8677c23 */ /* 0x000fc40008010867 */
[----:B------:R-:W-:Y:S02]  /*7e40*/  FFMA.FTZ R140, R113, UR14, -R140 ;  /* 0x0000000e718c7c23 */ /* 0x000fe4000801088c */
[----:B------:R-:W-:Y:S02]  /*7e50*/  FMUL.FTZ R211, R211, R114 ;  /* 0x00000072d3d37220 */ /* 0x000fe40000410000 */
[----:B------:R-:W-:Y:S02]  /*7e60*/  FMUL.FTZ R210, R210, R103 ;  /* 0x00000067d2d27220 */ /* 0x000fe40000410000 */
[----:B------:R-:W-:Y:S02]  /*7e70*/  FMUL.FTZ R114, R113, UR15 ;  /* 0x0000000f71727c20 */ /* 0x000fe40008410000 */
[----:B------:R-:W-:Y:S02]  /*7e80*/  FMUL.FTZ R103, R198, UR15 ;  /* 0x0000000fc6677c20 */ /* 0x000fe40008410000 */
[----:B------:R-:W-:-:S02]  /*7e90*/  FMUL.FTZ R196, R196, UR15 ;  /* 0x0000000fc4c47c20 */ /* 0x000fc40008410000 */
[----:B------:R-:W-:Y:S02]  /*7ea0*/  FMUL.FTZ R200, R200, UR15 ;  /* 0x0000000fc8c87c20 */ /* 0x000fe40008410000 */
[----:B------:R-:W-:Y:S02]  /*7eb0*/  FMUL.FTZ R209, R209, R140 ;  /* 0x0000008cd1d17220 */ /* 0x000fe40000410000 */
[----:B------:R-:W-:Y:S02]  /*7ec0*/  FFMA.FTZ R140, R195, UR14, R114 ;  /* 0x0000000ec38c7c23 */ /* 0x000fe40008010072 */
[----:B------:R-:W-:Y:S02]  /*7ed0*/  FFMA.FTZ R114, R100, UR14, R103 ;  /* 0x0000000e64727c23 */ /* 0x000fe40008010067 */
[----:B------:R-:W-:Y:S02]  /*7ee0*/  FFMA.FTZ R146, R179, UR14, R146 ;  /* 0x0000000eb3927c23 */ /* 0x000fe40008010092 */
[----:B------:R-:W-:-:S02]  /*7ef0*/  FFMA.FTZ R144, R191, UR14, R144 ;  /* 0x0000000ebf907c23 */ /* 0x000fc40008010090 */
[----:B------:R-:W-:Y:S02]  /*7f00*/  FMUL.FTZ R107, R208, R107 ;  /* 0x0000006bd06b7220 */ /* 0x000fe40000410000 */
[----:B------:R-:W-:Y:S02]  /*7f10*/  FFMA.FTZ R105, R197, UR14, R196 ;  /* 0x0000000ec5697c23 */ /* 0x000fe400080100c4 */
[----:B------:R-:W-:Y:S02]  /*7f20*/  FFMA.FTZ R103, R201, UR14, R200 ;  /* 0x0000000ec9677c23 */ /* 0x000fe400080100c8 */
[----:B0-----:R-:W-:Y:S02]  /*7f30*/  @!P0 FADD.FTZ R98, R98, R111 ;  /* 0x0000006f62628221 */ /* 0x001fe40000010000 */
[----:B------:R-:W-:Y:S02]  /*7f40*/  @!P0 FADD.FTZ R99, R99, R154 ;  /* 0x0000009a63638221 */ /* 0x000fe40000010000 */
[----:B------:R-:W-:-:S02]  /*7f50*/  @!P0 FADD.FTZ R97, R97, R150 ;  /* 0x0000009661618221 */ /* 0x000fc40000010000 */
[----:B------:R-:W-:Y:S02]  /*7f60*/  @!P0 FADD.FTZ R96, R96, R109 ;  /* 0x0000006d60608221 */ /* 0x000fe40000010000 */
        /* <DEDUP_REMOVED lines=48> */
[----:B------:R-:W-:Y:S01]  /*8270*/  FADD.FTZ R64, R103, R64 ;  /* 0x0000004067407221 */ /* 0x000fe20000010000 */
[----:B------:R-:W-:Y:S06]  /*8280*/  BAR.SYNC.DEFER_BLOCKING 0x0 ;  /* 0x0000000000007b1d */ /* 0x000fec0000010000 */
[----:B------:R-:W-:Y:S05]  /*8290*/  @P2 BRA `(.L_x_2171) ;  /* 0x0000019000002947 */ /* 0x000fea0003800000 */
[----:B0-----:R-:W0:Y:S01]  /*82a0*/  LDS.128 R100, [0x2130] ;  /* 0x00213000ff647984 */ /* 0x001e220000000c00 */
[----:B------:R-:W-:Y:S02]  /*82b0*/  ISETP.NE.AND P0, PT, R130, c[0x0][0x174], PT ;  /* 0x00005d0082007a0c */ /* 0x000fe40003f05270 */
        /* <DEDUP_REMOVED lines=23> */
.L_x_2171:
[----:B0-----:R-:W-:Y:S05]  /*8430*/  BSYNC B0 ;  /* 0x0000000000007941 */ /* 0x001fea0003800000 */
.L_x_2170:
[----:B------:R-:W-:-:S04]  /*8440*/  IADD3 R17, R17, 0x1, RZ ;  /* 0x0000000111117810 */ /* 0x000fc80007ffe0ff */
[----:B------:R-:W-:-:S13]  /*8450*/  ISETP.GE.AND P0, PT, R17, c[0x0][0x16c], PT ;  /* 0x00005b0011007a0c */ /* 0x000fda0003f06270 */
[----:B------:R-:W-:Y:S01]  /*8460*/  @P0 CALL.REL.NOINC `(.L_x_2135) ;  /* 0x0000001000000944 */ /* 0x000fe20003c00000 */
[----:B------:R-:W-:Y:S05]  /*8470*/  BRA `(.L_x_2172) ;  /* 0xffff9d5000007947 */ /* 0x000fea000383ffff */
.L_x_2135:
[----:B------:R-:W-:Y:S01]  /*8480*/  BAR.SYNC.DEFER_BLOCKING 0x0 ;  /* 0x0000000000007b1d */ /* 0x000fe20000010000 */
[----:B------:R-:W-:Y:S01]  /*8490*/  IMAD R3, R135, c[0x0][0x2d8], RZ ;  /* 0x0000b60087037a24 */ /* 0x000fe200078e02ff */
[----:B------:R-:W-:Y:S01]  /*84a0*/  UIADD3 UR12, UP0, UR12, -0x2000, URZ ;  /* 0xffffe0000c0c7890 */ /* 0x000fe2000ff1e03f */
[----:B------:R-:W-:Y:S01]  /*84b0*/  FADD.FTZ R0, R131, R64 ;  /* 0x0000004083007221 */ /* 0x000fe20000010000 */
[----:B------:R-:W-:Y:S01]  /*84c0*/  UIADD3 UR10, UP1, UR10, -0x2000, URZ ;  /* 0xffffe0000a0a7890 */ /* 0x000fe2000ff3e03f */
[C---:B------:R-:W-:Y:S01]  /*84d0*/  IMAD R5, R136.reuse, c[0x0][0x2dc], R3 ;  /* 0x0000b70088057a24 */ /* 0x040fe200078e0203 */
[----:B------:R-:W-:Y:S01]  /*84e0*/  UIADD3 UR8, UP2, UR8, -0x2000, URZ ;  /* 0xffffe00008087890 */ /* 0x000fe2000ff5e03f */
[C---:B------:R-:W-:Y:S01]  /*84f0*/  IMAD.WIDE.U32 R2, R136.reuse, c[0x0][0x2d8], R234 ;  /* 0x0000b60088027a25 */ /* 0x040fe200078e00ea */
[----:B------:R-:W-:Y:S02]  /*8500*/  UIADD3.X UR13, UR13, -0x1, URZ, UP0, !UPT ;  /* 0xffffffff0d0d7890 */ /* 0x000fe400087fe43f */
[----:B------:R-:W-:Y:S01]  /*8510*/  UIADD3.X UR11, UR11, -0x1, URZ, UP1, !UPT ;  /* 0xffffffff0b0b7890 */ /* 0x000fe20008ffe43f */
[----:B------:R-:W-:Y:S01]  /*8520*/  IMAD R7, R135, c[0x0][0x2f8], RZ ;  /* 0x0000be0087077a24 */ /* 0x000fe200078e02ff */
[----:B------:R-:W-:Y:S01]  /*8530*/  IADD3 R3, R3, R5, RZ ;  /* 0x0000000503037210 */ /* 0x000fe20007ffe0ff */
[----:B------:R-:W-:Y:S01]  /*8540*/  IMAD R5, R137, c[0x0][0x2e0], RZ ;  /* 0x0000b80089057a24 */ /* 0x000fe200078e02ff */
[----:B------:R-:W-:Y:S01]  /*8550*/  UIADD3.X UR9, UR9, -0x1, URZ, UP2, !UPT ;  /* 0xffffffff09097890 */ /* 0x000fe200097fe43f */
[----:B------:R-:W-:-:S02]  /*8560*/  IMAD R7, R136, c[0x0][0x2fc], R7 ;  /* 0x0000bf0088077a24 */ /* 0x000fc400078e0207 */
[C---:B------:R-:W-:Y:S02]  /*8570*/  IMAD R5, R138.reuse, c[0x0][0x2e4], R5 ;  /* 0x0000b9008a057a24 */ /* 0x040fe400078e0205 */
[----:B------:R-:W-:Y:S01]  /*8580*/  IMAD.WIDE.U32 R2, R138, c[0x0][0x2e0], R2 ;  /* 0x0000b8008a027a25 */ /* 0x000fe200078e0002 */
[----:B------:R-:W-:Y:S04]  /*8590*/  STS.128 [R125.X16], R60 ;  /* 0x0000003c7d007388 */ /* 0x000fe8000000cc00 */
[----:B------:R-:W-:Y:S02]  /*85a0*/  IADD3 R3, R3, R5, RZ ;  /* 0x0000000503037210 */ /* 0x000fe40007ffe0ff */
[C---:B------:R-:W-:Y:S01]  /*85b0*/  LEA R4, P0, R2.reuse, c[0x0][0x330], 0x2 ;  /* 0x0000cc0002047a11 */ /* 0x040fe200078010ff */
[----:B------:R-:W-:Y:S03]  /*85c0*/  STS.128 [R125.X16+0x10], R56 ;  /* 0x000010387d007388 */ /* 0x000fe6000000cc00 */
[----:B------:R-:W-:Y:S01]  /*85d0*/  LEA.HI.X R5, R2, c[0x0][0x334], R3, 0x2, P0 ;  /* 0x0000cd0002057a11 */ /* 0x000fe200000f1403 */
[----:B------:R-:W-:Y:S04]  /*85e0*/  STS.128 [R125.X16+0x20], R52 ;  /* 0x000020347d007388 */ /* 0x000fe8000000cc00 */
[----:B------:R-:W-:Y:S01]  /*85f0*/  STS.128 [R125.X16+0x30], R48 ;  /* 0x000030307d007388 */ /* 0x000fe2000000cc00 */
[----:B------:R-:W-:-:S06]  /*8600*/  NOP ;  /* 0x0000000000007918 */ /* 0x000fcc0000000000 */
[----:B------:R-:W0:Y:S01]  /*8610*/  LDS.128 R8, [R126.X16] ;  /* 0x000000007e087984 */ /* 0x000e22000000cc00 */
[----:B------:R-:W-:-:S03]  /*8620*/  IMAD.WIDE R2, R127, 0x10, R4 ;  /* 0x000000107f027825 */ /* 0x000fc600078e0204 */
[----:B------:R-:W1:Y:S01]  /*8630*/  LDS.128 R12, [R126.X16+0x200] ;  /* 0x000200007e0c7984 */ /* 0x000e62000000cc00 */
[----:B------:R-:W-:-:S03]  /*8640*/  FADD.FTZ R5, R0, R65 ;  /* 0x0000004100057221 */ /* 0x000fc60000010000 */
[----:B------:R-:W2:Y:S01]  /*8650*/  LDS.128 R16, [R126.X16+0x400] ;  /* 0x000400007e107984 */ /* 0x000ea2000000cc00 */
[----:B------:R-:W-:-:S03]  /*8660*/  FADD.FTZ R0, R5, R66 ;  /* 0x0000004205007221 */ /* 0x000fc60000010000 */
[----:B------:R-:W3:Y:S01]  /*8670*/  LDS.128 R20, [R126.X16+0x600] ;  /* 0x000600007e147984 */ /* 0x000ee2000000cc00 */
[----:B------:R-:W-:-:S03]  /*8680*/  FADD.FTZ R5, R0, R67 ;  /* 0x0000004300057221 */ /* 0x000fc60000010000 */
[----:B0-----:R-:W-:Y:S04]  /*8690*/  STG.E.128 [R2.64], R8 ;  /* 0x0000000802007986 */ /* 0x001fe8000c101d06 */
[----:B-1----:R-:W-:Y:S04]  /*86a0*/  STG.E.128 [R2.64+0x200], R12 ;  /* 0x0002000c02007986 */ /* 0x002fe8000c101d06 */
[----:B--2---:R-:W-:Y:S04]  /*86b0*/  STG.E.128 [R2.64+0x400], R16 ;  /* 0x0004001002007986 */ /* 0x004fe8000c101d06 */
[----:B---3--:R0:W-:Y:S04]  /*86c0*/  STG.E.128 [R2.64+0x600], R20 ;  /* 0x0006001402007986 */ /* 0x0081e8000c101d06 */
[----:B------:R-:W-:Y:S01]  /*86d0*/  BAR.SYNC.DEFER_BLOCKING 0x0 ;  /* 0x0000000000007b1d */ /* 0x000fe20000010000 */
[----:B0-----:R-:W-:-:S05]  /*86e0*/  IMAD.WIDE.U32 R2, R136, c[0x0][0x2f8], R234 ;  /* 0x0000be0088027a25 */ /* 0x001fca00078e00ea */
[----:B------:R-:W-:Y:S01]  /*86f0*/  IADD3 R3, R3, R7, RZ ;  /* 0x0000000703037210 */ /* 0x000fe20007ffe0ff */
[----:B------:R-:W-:Y:S04]  /*8700*/  STS.128 [R125.X16], R64 ;  /* 0x000000407d007388 */ /* 0x000fe8000000cc00 */
[----:B------:R-:W-:Y:S01]  /*8710*/  IMAD.WIDE.U32 R2, R138, c[0x0][0x300], R2 ;  /* 0x0000c0008a027a25 */ /* 0x000fe200078e0002 */
[----:B------:R0:W-:Y:S04]  /*8720*/  STS.128 [R125.X16+0x10], R68 ;  /* 0x000010447d007388 */ /* 0x0001e8000000cc00 */
[----:B------:R-:W-:Y:S01]  /*8730*/  LEA R4, P0, R2, c[0x0][0x340], 0x2 ;  /* 0x0000d00002047a11 */ /* 0x000fe200078010ff */
[----:B------:R1:W-:Y:S04]  /*8740*/  STS.128 [R125.X16+0x20], R72 ;  /* 0x000020487d007388 */ /* 0x0003e8000000cc00 */
[----:B------:R2:W-:Y:S01]  /*8750*/  STS.128 [R125.X16+0x30], R76 ;  /* 0x0000304c7d007388 */ /* 0x0005e2000000cc00 */
[----:B------:R-:W-:-:S06]  /*8760*/  NOP ;  /* 0x0000000000007918 */ /* 0x000fcc0000000000 */
[----:B------:R-:W3:Y:S01]  /*8770*/  LDS.128 R8, [R126.X16] ;  /* 0x000000007e087984 */ /* 0x000ee2000000cc00 */
[----:B0-----:R-:W-:Y:S02]  /*8780*/  FADD.FTZ R68, R5, R68 ;  /* 0x0000004405447221 */ /* 0x001fe40000010000 */
[----:B------:R-:W-:Y:S01]  /*8790*/  IMAD R5, R137, c[0x0][0x300], RZ ;  /* 0x0000c00089057a24 */ /* 0x000fe200078e02ff */
[----:B------:R-:W0:Y:S01]  /*87a0*/  LDS.128 R12, [R126.X16+0x200] ;  /* 0x000200007e0c7984 */ /* 0x000e22000000cc00 */
[----:B------:R-:W-:Y:S02]  /*87b0*/  FADD.FTZ R69, R68, R69 ;  /* 0x0000004544457221 */ /* 0x000fe40000010000 */
[----:B------:R-:W-:Y:S01]  /*87c0*/  IMAD R5, R138, c[0x0][0x304], R5 ;  /* 0x0000c1008a057a24 */ /* 0x000fe200078e0205 */
[----:B------:R-:W4:Y:S01]  /*87d0*/  LDS.128 R16, [R126.X16+0x400] ;  /* 0x000400007e107984 */ /* 0x000f22000000cc00 */
[----:B------:R-:W-:-:S03]  /*87e0*/  FADD.FTZ R70, R69, R70 ;  /* 0x0000004645467221 */ /* 0x000fc60000010000 */
[----:B------:R-:W5:Y:S01]  /*87f0*/  LDS.128 R20, [R126.X16+0x600] ;  /* 0x000600007e147984 */ /* 0x000f62000000cc00 */
[----:B------:R-:W-:Y:S01]  /*8800*/  IADD3 R3, R3, R5, RZ ;  /* 0x0000000503037210 */ /* 0x000fe20007ffe0ff */
[----:B------:R-:W-:-:S03]  /*8810*/  FADD.FTZ R71, R70, R71 ;  /* 0x0000004746477221 */ /* 0x000fc60000010000 */
[----:B------:R-:W-:Y:S01]  /*8820*/  LEA.HI.X R5, R2, c[0x0][0x344], R3, 0x2, P0 ;  /* 0x0000d10002057a11 */ /* 0x000fe200000f1403 */
[----:B-1----:R-:W-:Y:S01]  /*8830*/  FADD.FTZ R72, R71, R72 ;  /* 0x0000004847487221 */ /* 0x002fe20000010000 */
[C---:B------:R-:W-:Y:S02]  /*8840*/  ISETP.GT.AND P0, PT, R130.reuse, 0x1, PT ;  /* 0x000000018200780c */ /* 0x040fe40003f04270 */
[----:B------:R-:W-:Y:S01]  /*8850*/  IADD3 R130, R130, -0x1, RZ ;  /* 0xffffffff82827810 */ /* 0x000fe20007ffe0ff */
[----:B------:R-:W-:-:S04]  /*8860*/  IMAD.WIDE R2, R127, 0x10, R4 ;  /* 0x000000107f027825 */ /* 0x000fc800078e0204 */
[----:B------:R-:W-:-:S04]  /*8870*/  FADD.FTZ R73, R72, R73 ;  /* 0x0000004948497221 */ /* 0x000fc80000010000 */
[----:B------:R-:W-:-:S04]  /*8880*/  FADD.FTZ R74, R73, R74 ;  /* 0x0000004a494a7221 */ /* 0x000fc80000010000 */
[----:B------:R-:W-:-:S04]  /*8890*/  FADD.FTZ R75, R74, R75 ;  /* 0x0000004b4a4b7221 */ /* 0x000fc80000010000 */
[----:B--2---:R-:W-:Y:S01]  /*88a0*/  FADD.FTZ R76, R75, R76 ;  /* 0x0000004c4b4c7221 */ /* 0x004fe20000010000 */
[----:B---3--:R1:W-:Y:S03]  /*88b0*/  STG.E.128 [R2.64], R8 ;  /* 0x0000000802007986 */ /* 0x0083e6000c101d06 */
[----:B------:R-:W-:Y:S01]  /*88c0*/  FADD.FTZ R77, R76, R77 ;  /* 0x0000004d4c4d7221 */ /* 0x000fe20000010000 */
[----:B0-----:R1:W-:Y:S03]  /*88d0*/  STG.E.128 [R2.64+0x200], R12 ;  /* 0x0002000c02007986 */ /* 0x0013e6000c101d06 */
[----:B------:R-:W-:Y:S01]  /*88e0*/  FADD.FTZ R78, R77, R78 ;  /* 0x0000004e4d4e7221 */ /* 0x000fe20000010000 */
[----:B----4-:R1:W-:Y:S03]  /*88f0*/  STG.E.128 [R2.64+0x400], R16 ;  /* 0x0004001002007986 */ /* 0x0103e6000c101d06 */
[----:B------:R-:W-:Y:S01]  /*8900*/  FADD.FTZ R131, R78, R79 ;  /* 0x0000004f4e837221 */ /* 0x000fe20000010000 */
[----:B-----5:R1:W-:Y:S02]  /*8910*/  STG.E.128 [R2.64+0x600], R20 ;  /* 0x0006001402007986 */ /* 0x0203e4000c101d06 */
[----:B-1----:R-:W-:Y:S01]  /*8920*/  @!P0 CALL.REL.NOINC `(.L_x_2133) ;  /* 0x0000001000008944 */ /* 0x002fe20003c00000 */
[----:B------:R-:W-:Y:S05]  /*8930*/  BRA `(.L_x_2173) ;  /* 0xffff7ca000007947 */ /* 0x000fea000383ffff */
.L_x_2133:
        /* <DEDUP_REMOVED lines=32> */
.L_x_2175:
[----:B0-----:R-:W-:Y:S05]  /*8b40*/  BSYNC B0 ;  /* 0x0000000000007941 */ /* 0x001fea0003800000 */
.L_x_2174:
        /* <DEDUP_REMOVED lines=31> */
.L_x_2177:
[----:B------:R-:W0:Y:S02]  /*8d40*/  S2R R19, SR_TID.X ;  /* 0x0000000000137919 */ /* 0x000e240000002100 */
.L_x_2178:
[----:B0-----:R-:W-:Y:S05]  /*8d50*/  BSYNC B0 ;  /* 0x0000000000007941 */ /* 0x001fea0003800000 */
.L_x_2176:
        /* <DEDUP_REMOVED lines=22> */
.L_x_2179:
        /* <DEDUP_REMOVED lines=64> */
.L_x_2140:
[----:B------:R-:W-:Y:S01]  /*92c0*/  HFMA2.MMA R108, -RZ, RZ, 0, 5.9604644775390625e-08 ;  /* 0x00000001ff6c7435 */ /* 0x000fe200000001ff */
[----:B------:R-:W-:Y:S02]  /*92d0*/  MOV R103, R102 ;  /* 0x0000006600677202 */ /* 0x000fe40000000f00 */
[----:B------:R-:W-:Y:S02]  /*92e0*/  MOV R110, RZ ;  /* 0x000000ff006e7202 */ /* 0x000fe40000000f00 */
[----:B------:R-:W-:-:S02]  /*92f0*/  MOV R113, 0xffffffff ;  /* 0xffffffff00717802 */ /* 0x000fc40000000f00 */
[----:B------:R-:W-:Y:S02]  /*9300*/  MOV R100, 0x9320 ;  /* 0x0000932000647802 */ /* 0x000fe40000000f00 */
[----:B-----5:R-:W-:Y:S05]  /*9310*/  CALL.REL.NOINC `($__internal_53_$__cuda_sm70_shflsync_up) ;  /* 0x00001e5000007944 */ /* 0x020fea0003c00000 */
[----:B-1----:R-:W-:Y:S01]  /*9320*/  MOV R105, R103 ;  /* 0x0000006700697202 */ /* 0x002fe20000000f00 */
[----:B0-----:R-:W-:Y:S05]  /*9330*/  BRA `(.L_x_2180) ;  /* 0xffffa94000007947 */ /* 0x001fea000383ffff */
.L_x_2141:
[----:B------:R-:W-:Y:S01]  /*9340*/  HFMA2.MMA R108, -RZ, RZ, 0, 5.9604644775390625e-08 ;  /* 0x00000001ff6c7435 */ /* 0x000fe200000001ff */
[----:B------:R-:W-:Y:S02]  /*9350*/  MOV R103, R112 ;  /* 0x0000007000677202 */ /* 0x000fe40000000f00 */
[----:B------:R-:W-:Y:S02]  /*9360*/  MOV R110, RZ ;  /* 0x000000ff006e7202 */ /* 0x000fe40000000f00 */
[----:B------:R-:W-:Y:S02]  /*9370*/  MOV R113, 0xffffffff ;  /* 0xffffffff00717802 */ /* 0x000fe40000000f00 */
[----:B------:R-:W-:Y:S02]  /*9380*/  MOV R100, 0x93a0 ;  /* 0x000093a000647802 */ /* 0x000fe40000000f00 */
[----:B01---5:R-:W-:Y:S05]  /*9390*/  CALL.REL.NOINC `($__internal_53_$__cuda_sm70_shflsync_up) ;  /* 0x00001dd000007944 */ /* 0x023fea0003c00000 */
[----:B0-----:R-:W-:Y:S01]  /*93a0*/  HFMA2.MMA R108, -RZ, RZ, 0, 5.9604644775390625e-08 ;  /* 0x00000001ff6c7435 */ /* 0x001fe200000001ff */
[----:B-1----:R-:W-:Y:S02]  /*93b0*/  MOV R107, R103 ;  /* 0x00000067006b7202 */ /* 0x002fe40000000f00 */
[----:B------:R-:W-:-:S02]  /*93c0*/  MOV R103, R114 ;  /* 0x0000007200677202 */ /* 0x000fc40000000f00 */
[----:B------:R-:W-:Y:S02]  /*93d0*/  MOV R110, RZ ;  /* 0x000000ff006e7202 */ /* 0x000fe40000000f00 */
[----:B------:R-:W-:Y:S02]  /*93e0*/  MOV R113, 0xffffffff ;  /* 0xffffffff00717802 */ /* 0x000fe40000000f00 */
[----:B------:R-:W-:Y:S02]  /*93f0*/  MOV R100, 0x9410 ;  /* 0x0000941000647802 */ /* 0x000fe40000000f00 */
[----:B------:R-:W-:Y:S05]  /*9400*/  CALL.REL.NOINC `($__internal_53_$__cuda_sm70_shflsync_up) ;  /* 0x00001d6000007944 */ /* 0x000fea0003c00000 */
[----:B0-----:R-:W-:Y:S01]  /*9410*/  HFMA2.MMA R108, -RZ, RZ, 0, 5.9604644775390625e-08 ;  /* 0x00000001ff6c7435 */ /* 0x001fe200000001ff */
[----:B-1----:R-:W-:Y:S02]  /*9420*/  MOV R109, R103 ;  /* 0x00000067006d7202 */ /* 0x002fe40000000f00 */
[----:B------:R-:W-:Y:S02]  /*9430*/  MOV R103, R115 ;  /* 0x0000007300677202 */ /* 0x000fe40000000f00 */
[----:B------:R-:W-:Y:S02]  /*9440*/  MOV R110, RZ ;  /* 0x000000ff006e7202 */ /* 0x000fe40000000f00 */
[----:B------:R-:W-:-:S02]  /*9450*/  MOV R113, 0xffffffff ;  /* 0xffffffff00717802 */ /* 0x000fc40000000f00 */
[----:B------:R-:W-:Y:S02]  /*9460*/  MOV R100, 0x9480 ;  /* 0x0000948000647802 */ /* 0x000fe40000000f00 */
[----:B------:R-:W-:Y:S05]  /*9470*/  CALL.REL.NOINC `($__internal_53_$__cuda_sm70_shflsync_up) ;  /* 0x00001cf000007944 */ /* 0x000fea0003c00000 */
        /* <DEDUP_REMOVED lines=20> */
[----:B------:R-:W-:Y:S05]  /*95c0*/  CALL.REL.NOINC `($__internal_53_$__cuda_sm70_shflsync_up) ;  /* 0x00001ba000007944 */ /* 0x000fea0003c00000 */
[----:B0-----:R-:W-:Y:S01]  /*95d0*/  HFMA2.MMA R108, -RZ, RZ, 0, 1.1920928955078125e-07 ;  /* 0x00000002ff6c7435 */ /* 0x001fe200000001ff */
[----:B-1----:R-:W-:-:S02]  /*95e0*/  MOV R102, R103 ;  /* 0x0000006700667202 */ /* 0x002fc40000000f00 */
[----:B------:R-:W-:Y:S02]  /*95f0*/  MOV R103, R112 ;  /* 0x0000007000677202 */ /* 0x000fe40000000f00 */
[----:B------:R-:W-:Y:S02]  /*9600*/  MOV R110, RZ ;  /* 0x000000ff006e7202 */ /* 0x000fe40000000f00 */
[----:B------:R-:W-:Y:S02]  /*9610*/  MOV R113, 0xffffffff ;  /* 0xffffffff00717802 */ /* 0x000fe40000000f00 */
[----:B------:R-:W-:Y:S02]  /*9620*/  MOV R100, 0x9640 ;  /* 0x0000964000647802 */ /* 0x000fe40000000f00 */
[----:B------:R-:W-:Y:S05]  /*9630*/  CALL.REL.NOINC `($__internal_53_$__cuda_sm70_shflsync_up) ;  /* 0x00001b3000007944 */ /* 0x000fea0003c00000 */
[----:B0-----:R-:W-:Y:S01]  /*9640*/  HFMA2.MMA R108, -RZ, RZ, 0, 1.1920928955078125e-07 ;  /* 0x00000002ff6c7435 */ /* 0x001fe200000001ff */
[----:B-1----:R-:W-:Y:S02]  /*9650*/  MOV R104, R103 ;  /* 0x0000006700687202 */ /* 0x002fe40000000f00 */
[----:B------:R-:W-:Y:S02]  /*9660*/  MOV R103, R114 ;  /* 0x0000007200677202 */ /* 0x000fe40000000f00 */
[----:B------:R-:W-:-:S02]  /*9670*/  MOV R110, RZ ;  /* 0x000000ff006e7202 */ /* 0x000fc40000000f00 */
[----:B------:R-:W-:Y:S02]  /*9680*/  MOV R113, 0xffffffff ;  /* 0xffffffff00717802 */ /* 0x000fe40000000f00 */
[----:B------:R-:W-:Y:S02]  /*9690*/  MOV R100, 0x96b0 ;  /* 0x000096b000647802 */ /* 0x000fe40000000f00 */
[----:B------:R-:W-:Y:S05]  /*96a0*/  CALL.REL.NOINC `($__internal_53_$__cuda_sm70_shflsync_up) ;  /* 0x00001ac000007944 */ /* 0x000fea0003c00000 */
[----:B0-----:R-:W-:Y:S01]  /*96b0*/  HFMA2.MMA R108, -RZ, RZ, 0, 1.1920928955078125e-07 ;  /* 0x00000002ff6c7435 */ /* 0x001fe200000001ff */
[----:B-1----:R-:W-:Y:S02]  /*96c0*/  MOV R105, R103 ;  /* 0x0000006700697202 */ /* 0x002fe40000000f00 */
[----:B------:R-:W-:Y:S02]  /*96d0*/  MOV R103, R106 ;  /* 0x0000006a00677202 */ /* 0x000fe40000000f00 */
[----:B------:R-:W-:Y:S02]  /*96e0*/  MOV R110, RZ ;  /* 0x000000ff006e7202 */ /* 0x000fe40000000f00 */
[----:B------:R-:W-:Y:S02]  /*96f0*/  MOV R113, 0xffffffff ;  /* 0xffffffff00717802 */ /* 0x000fe40000000f00 */
[----:B------:R-:W-:-:S02]  /*9700*/  MOV R100, 0x9720 ;  /* 0x0000972000647802 */ /* 0x000fc40000000f00 */
[----:B------:R-:W-:Y:S05]  /*9710*/  CALL.REL.NOINC `($__internal_53_$__cuda_sm70_shflsync_up) ;  /* 0x00001a5000007944 */ /* 0x000fea0003c00000 */
        /* <DEDUP_REMOVED lines=17> */
[----:B------:R-:W-:Y:S05]  /*9830*/  CALL.REL.NOINC `($__internal_53_$__cuda_sm70_shflsync_up) ;  /* 0x0000193000007944 */ /* 0x000fea0003c00000 */
[----:B0-----:R-:W-:Y:S01]  /*9840*/  HFMA2.MMA R108, -RZ, RZ, 0, 2.384185791015625e-07 ;  /* 0x00000004ff6c7435 */ /* 0x001fe200000001ff */
[----:B-1----:R-:W-:-:S02]  /*9850*/  MOV R102, R103 ;  /* 0x0000006700667202 */ /* 0x002fc40000000f00 */
[----:B------:R-:W-:Y:S02]  /*9860*/  MOV R103, R112 ;  /* 0x0000007000677202 */ /* 0x000fe40000000f00 */
[----:B------:R-:W-:Y:S02]  /*9870*/  MOV R110, RZ ;  /* 0x000000ff006e7202 */ /* 0x000fe40000000f00 */
[----:B------:R-:W-:Y:S02]  /*9880*/  MOV R113, 0xffffffff ;  /* 0xffffffff00717802 */ /* 0x000fe40000000f00 */
[----:B------:R-:W-:Y:S02]  /*9890*/  MOV R100, 0x98b0 ;  /* 0x000098b000647802 */ /* 0x000fe40000000f00 */
[----:B------:R-:W-:Y:S05]  /*98a0*/  CALL.REL.NOINC `($__internal_53_$__cuda_sm70_shflsync_up) ;  /* 0x000018c000007944 */ /* 0x000fea0003c00000 */
[----:B0-----:R-:W-:Y:S01]  /*98b0*/  HFMA2.MMA R108, -RZ, RZ, 0, 2.384185791015625e-07 ;  /* 0x00000004ff6c7435 */ /* 0x001fe200000001ff */
[----:B-1----:R-:W-:Y:S02]  /*98c0*/  MOV R104, R103 ;  /* 0x0000006700687202 */ /* 0x002fe40000000f00 */
[----:B------:R-:W-:Y:S02]  /*98d0*/  MOV R103, R114 ;  /* 0x0000007200677202 */ /* 0x000fe40000000f00 */
[----:B------:R-:W-:-:S02]  /*98e0*/  MOV R110, RZ ;  /* 0x000000ff006e7202 */ /* 0x000fc40000000f00 */
[----:B------:R-:W-:Y:S02]  /*98f0*/  MOV R113, 0xffffffff ;  /* 0xffffffff00717802 */ /* 0x000fe40000000f00 */
[----:B------:R-:W-:Y:S02]  /*9900*/  MOV R100, 0x9920 ;  /* 0x0000992000647802 */ /* 0x000fe40000000f00 */
[----:B------:R-:W-:Y:S05]  /*9910*/  CALL.REL.NOINC `($__internal_53_$__cuda_sm70_shflsync_up) ;  /* 0x0000185000007944 */ /* 0x000fea0003c00000 */
[----:B0-----:R-:W-:Y:S01]  /*9920*/  HFMA2.MMA R108, -RZ, RZ, 0, 2.384185791015625e-07 ;  /* 0x00000004ff6c7435 */ /* 0x001fe200000001ff */
        /* <DEDUP_REMOVED lines=24> */
[----:B------:R-:W-:Y:S05]  /*9ab0*/  CALL.REL.NOINC `($__internal_53_$__cuda_sm70_shflsync_up) ;  /* 0x000016b000007944 */ /* 0x000fea0003c00000 */
[----:B0-----:R-:W-:Y:S01]  /*9ac0*/  HFMA2.MMA R108, -RZ, RZ, 0, 4.76837158203125e-07 ;  /* 0x00000008ff6c7435 */ /* 0x001fe200000001ff */
[----:B-1----:R-:W-:Y:S02]  /*9ad0*/  MOV R102, R103 ;  /* 0x0000006700667202 */ /* 0x002fe40000000f00 */
[----:B------:R-:W-:Y:S02]  /*9ae0*/  MOV R103, R112 ;  /* 0x0000007000677202 */ /* 0x000fe40000000f00 */
[----:B------:R-:W-:Y:S02]  /*9af0*/  MOV R110, RZ ;  /* 0x000000ff006e7202 */ /* 0x000fe40000000f00 */
[----:B------:R-:W-:Y:S02]  /*9b00*/  MOV R113, 0xffffffff ;  /* 0xffffffff00717802 */ /* 0x000fe40000000f00 */
[----:B------:R-:W-:Y:S02]  /*9b10*/  MOV R100, 0x9b30 ;  /* 0x00009b3000647802 */ /* 0x000fe40000000f00 */
[----:B------:R-:W-:Y:S05]  /*9b20*/  CALL.REL.NOINC `($__internal_53_$__cuda_sm70_shflsync_up) ;  /* 0x0000164000007944 */ /* 0x000fea0003c00000 */
[----:B0-----:R-:W-:Y:S01]  /*9b30*/  HFMA2.MMA R108, -RZ, RZ, 0, 4.76837158203125e-07 ;  /* 0x00000008ff6c7435 */ /* 0x001fe200000001ff */
[----:B-1----:R-:W-:-:S02]  /*9b40*/  MOV R104, R103 ;  /* 0x0000006700687202 */ /* 0x002fc40000000f00 */
[----:B------:R-:W-:Y:S02]  /*9b50*/  MOV R103, R114 ;  /* 0x0000007200677202 */ /* 0x000fe40000000f00 */
[----:B------:R-:W-:Y:S02]  /*9b60*/  MOV R110, RZ ;  /* 0x000000ff006e7202 */ /* 0x000fe40000000f00 */
[----:B------:R-:W-:Y:S02]  /*9b70*/  MOV R113, 0xffffffff ;  /* 0xffffffff00717802 */ /* 0x000fe40000000f00 */
[----:B------:R-:W-:Y:S02]  /*9b80*/  MOV R100, 0x9ba0 ;  /* 0x00009ba000647802 */ /* 0x000fe40000000f00 */
[----:B------:R-:W-:Y:S05]  /*9b90*/  CALL.REL.NOINC `($__internal_53_$__cuda_sm70_shflsync_up) ;  /* 0x000015d000007944 */ /* 0x000fea0003c00000 */
[----:B0-----:R-:W-:Y:S01]  /*9ba0*/  HFMA2.MMA R108, -RZ, RZ, 0, 4.76837158203125e-07 ;  /* 0x00000008ff6c7435 */ /* 0x001fe200000001ff */
[----:B-1----:R-:W-:Y:S02]  /*9bb0*/  MOV R105, R103 ;  /* 0x0000006700697202 */ /* 0x002fe40000000f00 */
[----:B------:R-:W-:Y:S02]  /*9bc0*/  MOV R103, R115 ;  /* 0x0000007300677202 */ /* 0x000fe40000000f00 */
[----:B------:R-:W-:-:S02]  /*9bd0*/  MOV R110, RZ ;  /* 0x000000ff006e7202 */ /* 0x000fc40000000f00 */
[----:B------:R-:W-:Y:S02]  /*9be0*/  MOV R113, 0xffffffff ;  /* 0xffffffff00717802 */ /* 0x000fe40000000f00 */
[----:B------:R-:W-:Y:S02]  /*9bf0*/  MOV R100, 0x9c10 ;  /* 0x00009c1000647802 */ /* 0x000fe40000000f00 */
[----:B------:R-:W-:Y:S05]  /*9c00*/  CALL.REL.NOINC `($__internal_53_$__cuda_sm70_shflsync_up) ;  /* 0x0000156000007944 */ /* 0x000fea0003c00000 */
        /* <DEDUP_REMOVED lines=18> */
[----:B------:R-:W-:Y:S05]  /*9d30*/  CALL.REL.NOINC `($__internal_53_$__cuda_sm70_shflsync_up) ;  /* 0x0000143000007944 */ /* 0x000fea0003c00000 */
[----:B0-----:R-:W-:Y:S01]  /*9d40*/  HFMA2.MMA R108, -RZ, RZ, 0, 9.5367431640625e-07 ;  /* 0x00000010ff6c7435 */ /* 0x001fe200000001ff */
[----:B-1----:R-:W-:-:S02]  /*9d50*/  MOV R105, R103 ;  /* 0x0000006700697202 */ /* 0x002fc40000000f00 */
[----:B------:R-:W-:Y:S02]  /*9d60*/  MOV R103, R106 ;  /* 0x0000006a00677202 */ /* 0x000fe40000000f00 */
[----:B------:R-:W-:Y:S02]  /*9d70*/  MOV R110, RZ ;  /* 0x000000ff006e7202 */ /* 0x000fe40000000f00 */
[----:B------:R-:W-:Y:S02]  /*9d80*/  MOV R113, 0xffffffff ;  /* 0xffffffff00717802 */ /* 0x000fe40000000f00 */
[----:B------:R-:W-:Y:S02]  /*9d90*/  MOV R100, 0x9db0 ;  /* 0x00009db000647802 */ /* 0x000fe40000000f00 */
[----:B------:R-:W-:Y:S05]  /*9da0*/  CALL.REL.NOINC `($__internal_53_$__cuda_sm70_shflsync_up) ;  /* 0x000013c000007944 */ /* 0x000fea0003c00000 */
[----:B0-----:R-:W-:Y:S01]  /*9db0*/  HFMA2.MMA R108, -RZ, RZ, 0, 9.5367431640625e-07 ;  /* 0x00000010ff6c7435 */ /* 0x001fe200000001ff */
[----:B-1----:R-:W-:Y:S02]  /*9dc0*/  MOV R107, R103 ;  /* 0x00000067006b7202 */ /* 0x002fe40000000f00 */
[----:B------:R-:W-:Y:S02]  /*9dd0*/  MOV R103, R114 ;  /* 0x0000007200677202 */ /* 0x000fe40000000f00 */
[----:B------:R-:W-:-:S02]  /*9de0*/  MOV R110, RZ ;  /* 0x000000ff006e7202 */ /* 0x000fc40000000f00 */
[----:B------:R-:W-:Y:S02]  /*9df0*/  MOV R113, 0xffffffff ;  /* 0xffffffff00717802 */ /* 0x000fe40000000f00 */
[----:B------:R-:W-:Y:S02]  /*9e00*/  MOV R100, 0x9e20 ;  /* 0x00009e2000647802 */ /* 0x000fe40000000f00 */
[----:B------:R-:W-:Y:S05]  /*9e10*/  CALL.REL.NOINC `($__internal_53_$__cuda_sm70_shflsync_up) ;  /* 0x0000135000007944 */ /* 0x000fea0003c00000 */
[----:B0-----:R-:W-:Y:S01]  /*9e20*/  HFMA2.MMA R108, -RZ, RZ, 0, 9.5367431640625e-07 ;  /* 0x00000010ff6c7435 */ /* 0x001fe200000001ff */
[----:B-1----:R-:W-:Y:S02]  /*9e30*/  MOV R109, R103 ;  /* 0x00000067006d7202 */ /* 0x002fe40000000f00 */
[----:B------:R-:W-:Y:S02]  /*9e40*/  MOV R103, R115 ;  /* 0x0000007300677202 */ /* 0x000fe40000000f00 */
[----:B------:R-:W-:Y:S02]  /*9e50*/  MOV R110, RZ ;  /* 0x000000ff006e7202 */ /* 0x000fe40000000f00 */
[----:B------:R-:W-:Y:S02]  /*9e60*/  MOV R113, 0xffffffff ;  /* 0xffffffff00717802 */ /* 0x000fe40000000f00 */
[----:B------:R-:W-:-:S02]  /*9e70*/  MOV R100, 0x9e90 ;  /* 0x00009e9000647802 */ /* 0x000fc40000000f00 */
[----:B------:R-:W-:Y:S05]  /*9e80*/  CALL.REL.NOINC `($__internal_53_$__cuda_sm70_shflsync_up) ;  /* 0x000012e000007944 */ /* 0x000fea0003c00000 */
[----:B01----:R-:W-:Y:S05]  /*9e90*/  BRA `(.L_x_2181) ;  /* 0xffffa22000007947 */ /* 0x003fea000383ffff */
.L_x_2146:
[----:B0-----:R-:W-:Y:S01]  /*9ea0*/  HFMA2.MMA R108, -RZ, RZ, 0, 5.9604644775390625e-08 ;  /* 0x00000001ff6c7435 */ /* 0x001fe200000001ff */
[----:B------:R-:W-:-:S02]  /*9eb0*/  MOV R103, R112 ;  /* 0x0000007000677202 */ /* 0x000fc40000000f00 */
[----:B------:R-:W-:Y:S02]  /*9ec0*/  MOV R110, RZ ;  /* 0x000000ff006e7202 */ /* 0x000fe40000000f00 */
[----:B------:R-:W-:Y:S02]  /*9ed0*/  MOV R113, 0xffffffff ;  /* 0xffffffff00717802 */ /* 0x000fe40000000f00 */
[----:B------:R-:W-:Y:S02]  /*9ee0*/  MOV R100, 0x9f00 ;  /* 0x00009f0000647802 */ /* 0x000fe40000000f00 */
[----:B-1---5:R-:W-:Y:S05]  /*9ef0*/  CALL.REL.NOINC `($__internal_53_$__cuda_sm70_shflsync_up) ;  /* 0x0000127000007944 */ /* 0x022fea0003c00000 */
[----:B0-----:R-:W-:Y:S01]  /*9f00*/  HFMA2.MMA R108, -RZ, RZ, 0, 5.9604644775390625e-08 ;  /* 0x00000001ff6c7435 */ /* 0x001fe200000001ff */
[----:B-1----:R-:W-:Y:S02]  /*9f10*/  MOV R102, R103 ;  /* 0x0000006700667202 */ /* 0x002fe40000000f00 */
[----:B------:R-:W-:Y:S02]  /*9f20*/  MOV R103, R202 ;  /* 0x000000ca00677202 */ /* 0x000fe40000000f00 */
[----:B------:R-:W-:Y:S02]  /*9f30*/  MOV R110, RZ ;  /* 0x000000ff006e7202 */ /* 0x000fe40000000f00 */
[----:B------:R-:W-:-:S02]  /*9f40*/  MOV R113, 0xffffffff ;  /* 0xffffffff00717802 */ /* 0x000fc40000000f00 */
[----:B------:R-:W-:Y:S02]  /*9f50*/  MOV R100, 0x9f70 ;  /* 0x00009f7000647802 */ /* 0x000fe40000000f00 */
[----:B------:R-:W-:Y:S05]  /*9f60*/  CALL.REL.NOINC `($__internal_53_$__cuda_sm70_shflsync_up) ;  /* 0x0000120000007944 */ /* 0x000fea0003c00000 */
[----:B0-----:R-:W-:Y:S01]  /*9f70*/  HFMA2.MMA R108, -RZ, RZ, 0, 5.9604644775390625e-08 ;  /* 0x00000001ff6c7435 */ /* 0x001fe200000001ff */
[----:B-1----:R-:W-:Y:S02]  /*9f80*/  MOV R104, R103 ;  /* 0x0000006700687202 */ /* 0x002fe40000000f00 */
[----:B------:R-:W-:Y:S02]  /*9f90*/  MOV R103, R111 ;  /* 0x0000006f00677202 */ /* 0x000fe40000000f00 */
[----:B------:R-:W-:Y:S02]  /*9fa0*/  MOV R110, RZ ;  /* 0x000000ff006e7202 */ /* 0x000fe40000000f00 */
[----:B------:R-:W-:Y:S02]  /*9fb0*/  MOV R113, 0xffffffff ;  /* 0xffffffff00717802 */ /* 0x000fe40000000f00 */
[----:B------:R-:W-:Y:S02]  /*9fc0*/  MOV R100, 0x9fe0 ;  /* 0x00009fe000647802 */ /* 0x000fe40000000f00 */
[----:B------:R-:W-:Y:S05]  /*9fd0*/  CALL.REL.NOINC `($__internal_53_$__cuda_sm70_shflsync_up) ;  /* 0x0000119000007944 */ /* 0x000fea0003c00000 */
[----:B0-----:R-:W-:Y:S01]  /*9fe0*/  HFMA2.MMA R108, -RZ, RZ, 0, 5.9604644775390625e-08 ;  /* 0x00000001ff6c7435 */ /* 0x001fe200000001ff */
[----:B-1----:R-:W-:-:S02]  /*9ff0*/  MOV R105, R103 ;  /* 0x0000006700697202 */ /* 0x002fc40000000f00 */
[----:B------:R-:W-:Y:S02]  /*a000*/  MOV R103, R119 ;  /* 0x0000007700677202 */ /* 0x000fe40000000f00 */
[----:B------:R-:W-:Y:S02]  /*a010*/  MOV R110, RZ ;  /* 0x000000ff006e7202 */ /* 0x000fe40000000f00 */
[----:B------:R-:W-:Y:S02]  /*a020*/  MOV R113, 0xffffffff ;  /* 0xffffffff00717802 */ /* 0x000fe40000000f00 */
[----:B------:R-:W-:Y:S02]  /*a030*/  MOV R100, 0xa050 ;  /* 0x0000a05000647802 */ /* 0x000fe40000000f00 */
[----:B------:R-:W-:Y:S05]  /*a040*/  CALL.REL.NOINC `($__internal_53_$__cuda_sm70_shflsync_up) ;  /* 0x0000112000007944 */ /* 0x000fea0003c00000 */
        /* <DEDUP_REMOVED lines=8> */
[----:B------:R-:W-:Y:S05]  /*a0d0*/  CALL.REL.NOINC `($__internal_52_$__cuda_sm70_shflsync_idx_p) ;  /* 0x0000105000007944 */ /* 0x000fea0003c00000 */
[----:B0-----:R-:W-:Y:S01]  /*a0e0*/  HFMA2.MMA R108, -RZ, RZ, 0, 0 ;  /* 0x00000000ff6c7435 */ /* 0x001fe200000001ff */
[----:B-1----:R-:W-:Y:S02]  /*a0f0*/  MOV R114, R106 ;  /* 0x0000006a00727202 */ /* 0x002fe40000000f00 */
[----:B------:R-:W-:Y:S02]  /*a100*/  MOV R107, R97 ;  /* 0x00000061006b7202 */ /* 0x000fe40000000f00 */
[----:B------:R-:W-:-:S02]  /*a110*/  MOV R109, 0x1f ;  /* 0x0000001f006d7802 */ /* 0x000fc40000000f00 */
[----:B------:R-:W-:Y:S02]  /*a120*/  MOV R106, 0xffffffff ;  /* 0xffffffff006a7802 */ /* 0x000fe40000000f00 */
[----:B------:R-:W-:Y:S02]  /*a130*/  MOV R100, 0xa150 ;  /* 0x0000a15000647802 */ /* 0x000fe40000000f00 */
[----:B------:R-:W-:Y:S05]  /*a140*/  CALL.REL.NOINC `($__internal_52_$__cuda_sm70_shflsync_idx_p) ;  /* 0x00000fe000007944 */ /* 0x000fea0003c00000 */
[----:B0-----:R-:W-:Y:S01]  /*a150*/  HFMA2.MMA R108, -RZ, RZ, 0, 0 ;  /* 0x00000000ff6c7435 */ /* 0x001fe200000001ff */
[----:B-1----:R-:W-:Y:S02]  /*a160*/  MOV R115, R106 ;  /* 0x0000006a00737202 */ /* 0x002fe40000000f00 */
[----:B------:R-:W-:Y:S02]  /*a170*/  MOV R107, R98 ;  /* 0x00000062006b7202 */ /* 0x000fe40000000f00 */
[----:B------:R-:W-:Y:S02]  /*a180*/  MOV R109, 0x1f ;  /* 0x0000001f006d7802 */ /* 0x000fe40000000f00 */
[----:B------:R-:W-:Y:S02]  /*a190*/  MOV R106, 0xffffffff ;  /* 0xffffffff006a7802 */ /* 0x000fe40000000f00 */
[----:B------:R-:W-:-:S02]  /*a1a0*/  MOV R100, 0xa1c0 ;  /* 0x0000a1c000647802 */ /* 0x000fc40000000f00 */
[----:B------:R-:W-:Y:S05]  /*a1b0*/  CALL.REL.NOINC `($__internal_52_$__cuda_sm70_shflsync_idx_p) ;  /* 0x00000f7000007944 */ /* 0x000fea0003c00000 */
[----:B0-----:R-:W-:Y:S01]  /*a1c0*/  HFMA2.MMA R108, -RZ, RZ, 0, 0 ;  /* 0x00000000ff6c7435 */ /* 0x001fe200000001ff */
[----:B-1----:R-:W-:-:S02]  /*a1d0*/  MOV R102, R106 ;  /* 0x0000006a00667202 */ /* 0x002fc40000000f00 */
[----:B------:R-:W-:Y:S02]  /*a1e0*/  MOV R107, R99 ;  /* 0x00000063006b7202 */ /* 0x000fe40000000f00 */
[----:B------:R-:W-:Y:S02]  /*a1f0*/  MOV R109, 0x1f ;  /* 0x0000001f006d7802 */ /* 0x000fe40000000f00 */
[----:B------:R-:W-:Y:S02]  /*a200*/  MOV R106, 0xffffffff ;  /* 0xffffffff006a7802 */ /* 0x000fe40000000f00 */
[----:B------:R-:W-:Y:S02]  /*a210*/  MOV R100, 0xa230 ;  /* 0x0000a23000647802 */ /* 0x000fe40000000f00 */
[----:B------:R-:W-:Y:S05]  /*a220*/  CALL.REL.NOINC `($__internal_52_$__cuda_sm70_shflsync_idx_p) ;  /* 0x00000f0000007944 */ /* 0x000fea0003c00000 */
[----:B01----:R-:W-:Y:S01]  /*a230*/  MOV R107, R106 ;  /* 0x0000006a006b7202 */ /* 0x003fe20000000f00 */
[----:B------:R-:W-:Y:S05]  /*a240*/  BRA `(.L_x_2182) ;  /* 0xffffa1b000007947 */ /* 0x000fea000383ffff */
.L_x_2149:
[----:B------:R-:W-:Y:S01]  /*a250*/  HFMA2.MMA R103, -RZ, RZ, 0, 5.9604644775390625e-08 ;  /* 0x00000001ff677435 */ /* 0x000fe200000001ff */
[----:B------:R-:W-:Y:S02]  /*a260*/  MOV R104, 0x1f ;  /* 0x0000001f00687802 */ /* 0x000fe40000000f00 */
[----:B------:R-:W-:-:S02]  /*a270*/  MOV R105, 0xffffffff ;  /* 0xffffffff00697802 */ /* 0x000fc40000000f00 */
[----:B------:R-:W-:Y:S02]  /*a280*/  MOV R100, 0xa2a0 ;  /* 0x0000a2a000647802 */ /* 0x000fe40000000f00 */
[----:B------:R-:W-:Y:S05]  /*a290*/  CALL.REL.NOINC `($__internal_51_$__cuda_sm70_shflsync_down) ;  /* 0x00000e5000007944 */ /* 0x000fea0003c00000 */
[----:B-1----:R-:W-:Y:S01]  /*a2a0*/  MOV R102, R105 ;  /* 0x0000006900667202 */ /* 0x002fe20000000f00 */
[----:B0-----:R-:W-:Y:S05]  /*a2b0*/  BRA `(.L_x_2183) ;  /* 0xffffb6c000007947 */ /* 0x001fea000383ffff */
.L_x_2150:
[----:B------:R-:W-:Y:S01]  /*a2c0*/  HFMA2.MMA R103, -RZ, RZ, 0, 5.9604644775390625e-08 ;  /* 0x00000001ff677435 */ /* 0x000fe200000001ff */
[----:B0-----:R-:W-:Y:S02]  /*a2d0*/  MOV R106, R112 ;  /* 0x00000070006a7202 */ /* 0x001fe40000000f00 */
[----:B------:R-:W-:Y:S02]  /*a2e0*/  MOV R104, 0x1f ;  /* 0x0000001f00687802 */ /* 0x000fe40000000f00 */
[----:B------:R-:W-:Y:S02]  /*a2f0*/  MOV R105, 0xffffffff ;  /* 0xffffffff00697802 */ /* 0x000fe40000000f00 */
[----:B------:R-:W-:Y:S02]  /*a300*/  MOV R100, 0xa320 ;  /* 0x0000a32000647802 */ /* 0x000fe40000000f00 */
[----:B-1----:R-:W-:Y:S05]  /*a310*/  CALL.REL.NOINC `($__internal_51_$__cuda_sm70_shflsync_down) ;  /* 0x00000dd000007944 */ /* 0x002fea0003c00000 */
[----:B0-----:R-:W-:Y:S01]  /*a320*/  HFMA2.MMA R103, -RZ, RZ, 0, 5.9604644775390625e-08 ;  /* 0x00000001ff677435 */ /* 0x001fe200000001ff */
[----:B-1----:R-:W-:Y:S02]  /*a330*/  MOV R107, R105 ;  /* 0x00000069006b7202 */ /* 0x002fe40000000f00 */
[----:B------:R-:W-:-:S02]  /*a340*/  MOV R106, R111 ;  /* 0x0000006f006a7202 */ /* 0x000fc40000000f00 */
[----:B------:R-:W-:Y:S02]  /*a350*/  MOV R104, 0x1f ;  /* 0x0000001f00687802 */ /* 0x000fe40000000f00 */
[----:B------:R-:W-:Y:S02]  /*a360*/  MOV R105, 0xffffffff ;  /* 0xffffffff00697802 */ /* 0x000fe40000000f00 */
[----:B------:R-:W-:Y:S02]  /*a370*/  MOV R100, 0xa390 ;  /* 0x0000a39000647802 */ /* 0x000fe40000000f00 */
[----:B------:R-:W-:Y:S05]  /*a380*/  CALL.REL.NOINC `($__internal_51_$__cuda_sm70_shflsync_down) ;  /* 0x00000d6000007944 */ /* 0x000fea0003c00000 */
[----:B0-----:R-:W-:Y:S01]  /*a390*/  HFMA2.MMA R103, -RZ, RZ, 0, 5.9604644775390625e-08 ;  /* 0x00000001ff677435 */ /* 0x001fe200000001ff */
[----:B-1----:R-:W-:Y:S02]  /*a3a0*/  MOV R108, R105 ;  /* 0x00000069006c7202 */ /* 0x002fe40000000f00 */
[----:B------:R-:W-:Y:S02]  /*a3b0*/  MOV R106, R110 ;  /* 0x0000006e006a7202 */ /* 0x000fe40000000f00 */
[----:B------:R-:W-:Y:S02]  /*a3c0*/  MOV R104, 0x1f ;  /* 0x0000001f00687802 */ /* 0x000fe40000000f00 */
[----:B------:R-:W-:-:S02]  /*a3d0*/  MOV R105, 0xffffffff ;  /* 0xffffffff00697802 */ /* 0x000fc40000000f00 */
[----:B------:R-:W-:Y:S02]  /*a3e0*/  MOV R100, 0xa400 ;  /* 0x0000a40000647802 */ /* 0x000fe40000000f00 */
[----:B------:R-:W-:Y:S05]  /*a3f0*/  CALL.REL.NOINC `($__internal_51_$__cuda_sm70_shflsync_down) ;  /* 0x00000cf000007944 */ /* 0x000fea0003c00000 */
[----:B01----:R-:W-:Y:S05]  /*a400*/  BRA `(.L_x_2184) ;  /* 0xffffb5b000007947 */ /* 0x003fea000383ffff */
.L_x_2153:
[----:B------:R-:W-:Y:S01]  /*a410*/  HFMA2.MMA R103, -RZ, RZ, 0, 1.1920928955078125e-07 ;  /* 0x00000002ff677435 */ /* 0x000fe200000001ff */
[----:B0-----:R-:W-:Y:S02]  /*a420*/  MOV R106, R113 ;  /* 0x00000071006a7202 */ /* 0x001fe40000000f00 */
[----:B------:R-:W-:Y:S02]  /*a430*/  MOV R104, 0x1f ;  /* 0x0000001f00687802 */ /* 0x000fe40000000f00 */
[----:B------:R-:W-:Y:S02]  /*a440*/  MOV R105, 0xffffffff ;  /* 0xffffffff00697802 */ /* 0x000fe40000000f00 */
[----:B------:R-:W-:Y:S02]  /*a450*/  MOV R100, 0xa470 ;  /* 0x0000a47000647802 */ /* 0x000fe40000000f00 */
[----:B-1234-:R-:W-:Y:S05]  /*a460*/  CALL.REL.NOINC `($__internal_51_$__cuda_sm70_shflsync_down) ;  /* 0x00000c8000007944 */ /* 0x01efea0003c00000 */
[----:B0-----:R-:W-:Y:S01]  /*a470*/  HFMA2.MMA R103, -RZ, RZ, 0, 1.1920928955078125e-07 ;  /* 0x00000002ff677435 */ /* 0x001fe200000001ff */
[----:B-1----:R-:W-:Y:S02]  /*a480*/  MOV R102, R105 ;  /* 0x0000006900667202 */ /* 0x002fe40000000f00 */
[----:B------:R-:W-:-:S02]  /*a490*/  MOV R106, R112 ;  /* 0x00000070006a7202 */ /* 0x000fc40000000f00 */
[----:B------:R-:W-:Y:S02]  /*a4a0*/  MOV R104, 0x1f ;  /* 0x0000001f00687802 */ /* 0x000fe40000000f00 */
[----:B------:R-:W-:Y:S02]  /*a4b0*/  MOV R105, 0xffffffff ;  /* 0xffffffff00697802 */ /* 0x000fe40000000f00 */
[----:B------:R-:W-:Y:S02]  /*a4c0*/  MOV R100, 0xa4e0 ;  /* 0x0000a4e000647802 */ /* 0x000fe40000000f00 */
[----:B------:R-:W-:Y:S05]  /*a4d0*/  CALL.REL.NOINC `($__internal_51_$__cuda_sm70_shflsync_down) ;  /* 0x00000c1000007944 */ /* 0x000fea0003c00000 */
[----:B0-----:R-:W-:Y:S01]  /*a4e0*/  HFMA2.MMA R103, -RZ, RZ, 0, 1.1920928955078125e-07 ;  /* 0x00000002ff677435 */ /* 0x001fe200000001ff */
[----:B-1----:R-:W-:Y:S02]  /*a4f0*/  MOV R107, R105 ;  /* 0x00000069006b7202 */ /* 0x002fe40000000f00 */
[----:B------:R-:W-:Y:S02]  /*a500*/  MOV R106, R111 ;  /* 0x0000006f006a7202 */ /* 0x000fe40000000f00 */
[----:B------:R-:W-:Y:S02]  /*a510*/  MOV R104, 0x1f ;  /* 0x0000001f00687802 */ /* 0x000fe40000000f00 */
[----:B------:R-:W-:-:S02]  /*a520*/  MOV R105, 0xffffffff ;  /* 0xffffffff00697802 */ /* 0x000fc40000000f00 */
[----:B------:R-:W-:Y:S02]  /*a530*/  MOV R100, 0xa550 ;  /* 0x0000a55000647802 */ /* 0x000fe40000000f00 */
[----:B------:R-:W-:Y:S05]  /*a540*/  CALL.REL.NOINC `($__internal_51_$__cuda_sm70_shflsync_down) ;  /* 0x00000ba000007944 */ /* 0x000fea0003c00000 */
[----:B0-----:R-:W-:Y:S01]  /*a550*/  HFMA2.MMA R103, -RZ, RZ, 0, 1.1920928955078125e-07 ;  /* 0x00000002ff677435 */ /* 0x001fe200000001ff */
[----:B-1----:R-:W-:Y:S02]  /*a560*/  MOV R108, R105 ;  /* 0x00000069006c7202 */ /* 0x002fe40000000f00 */
[----:B------:R-:W-:Y:S02]  /*a570*/  MOV R106, R110 ;  /* 0x0000006e006a7202 */ /* 0x000fe40000000f00 */
[----:B------:R-:W-:Y:S02]  /*a580*/  MOV R104, 0x1f ;  /* 0x0000001f00687802 */ /* 0x000fe40000000f00 */
[----:B------:R-:W-:Y:S02]  /*a590*/  MOV R105, 0xffffffff ;  /* 0xffffffff00697802 */ /* 0x000fe40000000f00 */
[----:B------:R-:W-:Y:S02]  /*a5a0*/  MOV R100, 0xa5c0 ;  /* 0x0000a5c000647802 */ /* 0x000fe40000000f00 */
[----:B------:R-:W-:Y:S05]  /*a5b0*/  CALL.REL.NOINC `($__internal_51_$__cuda_sm70_shflsync_down) ;  /* 0x00000b3000007944 */ /* 0x000fea0003c00000 */
[----:B01----:R-:W-:Y:S05]  /*a5c0*/  BRA `(.L_x_2185) ;  /* 0xffffb53000007947 */ /* 0x003fea000383ffff */
.L_x_2156:
[----:B------:R-:W-:Y:S01]  /*a5d0*/  HFMA2.MMA R103, -RZ, RZ, 0, 2.384185791015625e-07 ;  /* 0x00000004ff677435 */ /* 0x000fe200000001ff */
[----:B------:R-:W-:-:S02]  /*a5e0*/  MOV R106, R113 ;  /* 0x00000071006a7202 */ /* 0x000fc40000000f00 */
[----:B------:R-:W-:Y:S02]  /*a5f0*/  MOV R104, 0x1f ;  /* 0x0000001f00687802 */ /* 0x000fe40000000f00 */
[----:B0-----:R-:W-:Y:S02]  /*a600*/  MOV R105, 0xffffffff ;  /* 0xffffffff00697802 */ /* 0x001fe40000000f00 */
[----:B------:R-:W-:Y:S02]  /*a610*/  MOV R100, 0xa630 ;  /* 0x0000a63000647802 */ /* 0x000fe40000000f00 */
[----:B-1234-:R-:W-:Y:S05]  /*a620*/  CALL.REL.NOINC `($__internal_51_$__cuda_sm70_shflsync_down) ;  /* 0x00000ac000007944 */ /* 0x01efea0003c00000 */
[----:B-1----:R-:W-:Y:S01]  /*a630*/  MOV R102, R105 ;  /* 0x0000006900667202 */ /* 0x002fe20000000f00 */
[----:B0-----:R-:W-:Y:S05]  /*a640*/  BRA `(.L_x_2186) ;  /* 0xffffb5c000007947 */ /* 0x001fea000383ffff */
.L_x_2157:
[----:B------:R-:W-:Y:S01]  /*a650*/  HFMA2.MMA R103, -RZ, RZ, 0, 2.384185791015625e-07 ;  /* 0x00000004ff677435 */ /* 0x000fe200000001ff */
[----:B------:R-:W-:Y:S02]  /*a660*/  MOV R106, R112 ;  /* 0x00000070006a7202 */ /* 0x000fe40000000f00 */
[----:B------:R-:W-:Y:S02]  /*a670*/  MOV R104, 0x1f ;  /* 0x0000001f00687802 */ /* 0x000fe40000000f00 */
[----:B0-----:R-:W-:-:S02]  /*a680*/  MOV R105, 0xffffffff ;  /* 0xffffffff00697802 */ /* 0x001fc40000000f00 */
[----:B------:R-:W-:Y:S02]  /*a690*/  MOV R100, 0xa6b0 ;  /* 0x0000a6b000647802 */ /* 0x000fe40000000f00 */
[----:B-1234-:R-:W-:Y:S05]  /*a6a0*/  CALL.REL.NOINC `($__internal_51_$__cuda_sm70_shflsync_down) ;  /* 0x00000a4000007944 */ /* 0x01efea0003c00000 */
[----:B0-----:R-:W-:Y:S01]  /*a6b0*/  HFMA2.MMA R103, -RZ, RZ, 0, 2.384185791015625e-07 ;  /* 0x00000004ff677435 */ /* 0x001fe200000001ff */
[----:B-1----:R-:W-:Y:S02]  /*a6c0*/  MOV R107, R105 ;  /* 0x00000069006b7202 */ /* 0x002fe40000000f00 */
[----:B------:R-:W-:Y:S02]  /*a6d0*/  MOV R106, R111 ;  /* 0x0000006f006a7202 */ /* 0x000fe40000000f00 */
[----:B------:R-:W-:Y:S02]  /*a6e0*/  MOV R104, 0x1f ;  /* 0x0000001f00687802 */ /* 0x000fe40000000f00 */
[----:B------:R-:W-:Y:S02]  /*a6f0*/  MOV R105, 0xffffffff ;  /* 0xffffffff00697802 */ /* 0x000fe40000000f00 */
[----:B------:R-:W-:Y:S02]  /*a700*/  MOV R100, 0xa720 ;  /* 0x0000a72000647802 */ /* 0x000fe40000000f00 */
[----:B------:R-:W-:Y:S05]  /*a710*/  CALL.REL.NOINC `($__internal_51_$__cuda_sm70_shflsync_down) ;  /* 0x000009d000007944 */ /* 0x000fea0003c00000 */
[----:B0-----:R-:W-:Y:S01]  /*a720*/  HFMA2.MMA R103, -RZ, RZ, 0, 2.384185791015625e-07 ;  /* 0x00000004ff677435 */ /* 0x001fe200000001ff */
[----:B-1----:R-:W-:-:S02]  /*a730*/  MOV R108, R105 ;  /* 0x00000069006c7202 */ /* 0x002fc40000000f00 */
[----:B------:R-:W-:Y:S02]  /*a740*/  MOV R106, R110 ;  /* 0x0000006e006a7202 */ /* 0x000fe40000000f00 */
[----:B------:R-:W-:Y:S02]  /*a750*/  MOV R104, 0x1f ;  /* 0x0000001f00687802 */ /* 0x000fe40000000f00 */
[----:B------:R-:W-:Y:S02]  /*a760*/  MOV R105, 0xffffffff ;  /* 0xffffffff00697802 */ /* 0x000fe40000000f00 */
[----:B------:R-:W-:Y:S02]  /*a770*/  MOV R100, 0xa790 ;  /* 0x0000a79000647802 */ /* 0x000fe40000000f00 */
[----:B------:R-:W-:Y:S05]  /*a780*/  CALL.REL.NOINC `($__internal_51_$__cuda_sm70_shflsync_down) ;  /* 0x0000096000007944 */ /* 0x000fea0003c00000 */
[----:B01----:R-:W-:Y:S05]  /*a790*/  BRA `(.L_x_2187) ;  /* 0xffffb4b000007947 */ /* 0x003fea000383ffff */
.L_x_2160:
[----:B------:R-:W-:Y:S01]  /*a7a0*/  HFMA2.MMA R103, -RZ, RZ, 0, 4.76837158203125e-07 ;  /* 0x00000008ff677435 */ /* 0x000fe200000001ff */
[----:B------:R-:W-:Y:S02]  /*a7b0*/  MOV R106, R113 ;  /* 0x00000071006a7202 */ /* 0x000fe40000000f00 */
[----:B------:R-:W-:Y:S02]  /*a7c0*/  MOV R104, 0x1f ;  /* 0x0000001f00687802 */ /* 0x000fe40000000f00 */
[----:B0-----:R-:W-:-:S02]  /*a7d0*/  MOV R105, 0xffffffff ;  /* 0xffffffff00697802 */ /* 0x001fc40000000f00 */
[----:B------:R-:W-:Y:S02]  /*a7e0*/  MOV R100, 0xa800 ;  /* 0x0000a80000647802 */ /* 0x000fe40000000f00 */
[----:B-1234-:R-:W-:Y:S05]  /*a7f0*/  CALL.REL.NOINC `($__internal_51_$__cuda_sm70_shflsync_down) ;  /* 0x000008f000007944 */ /* 0x01efea0003c00000 */
[----:B0-----:R-:W-:Y:S01]  /*a800*/  HFMA2.MMA R103, -RZ, RZ, 0, 4.76837158203125e-07 ;  /* 0x00000008ff677435 */ /* 0x001fe200000001ff */
[----:B-1----:R-:W-:Y:S02]  /*a810*/  MOV R102, R105 ;  /* 0x0000006900667202 */ /* 0x002fe40000000f00 */
[----:B------:R-:W-:Y:S02]  /*a820*/  MOV R106, R112 ;  /* 0x00000070006a7202 */ /* 0x000fe40000000f00 */
[----:B------:R-:W-:Y:S02]  /*a830*/  MOV R104, 0x1f ;  /* 0x0000001f00687802 */ /* 0x000fe40000000f00 */
[----:B------:R-:W-:Y:S02]  /*a840*/  MOV R105, 0xffffffff ;  /* 0xffffffff00697802 */ /* 0x000fe40000000f00 */
[----:B------:R-:W-:Y:S02]  /*a850*/  MOV R100, 0xa870 ;  /* 0x0000a87000647802 */ /* 0x000fe40000000f00 */
[----:B------:R-:W-:Y:S05]  /*a860*/  CALL.REL.NOINC `($__internal_51_$__cuda_sm70_shflsync_down) ;  /* 0x0000088000007944 */ /* 0x000fea0003c00000 */
[----:B0-----:R-:W-:Y:S01]  /*a870*/  HFMA2.MMA R103, -RZ, RZ, 0, 4.76837158203125e-07 ;  /* 0x00000008ff677435 */ /* 0x001fe200000001ff */
[----:B-1----:R-:W-:-:S02]  /*a880*/  MOV R107, R105 ;  /* 0x00000069006b7202 */ /* 0x002fc40000000f00 */
[----:B------:R-:W-:Y:S02]  /*a890*/  MOV R106, R111 ;  /* 0x0000006f006a7202 */ /* 0x000fe40000000f00 */
[----:B------:R-:W-:Y:S02]  /*a8a0*/  MOV R104, 0x1f ;  /* 0x0000001f00687802 */ /* 0x000fe40000000f00 */
[----:B------:R-:W-:Y:S02]  /*a8b0*/  MOV R105, 0xffffffff ;  /* 0xffffffff00697802 */ /* 0x000fe40000000f00 */
[----:B------:R-:W-:Y:S02]  /*a8c0*/  MOV R100, 0xa8e0 ;  /* 0x0000a8e000647802 */ /* 0x000fe40000000f00 */
[----:B------:R-:W-:Y:S05]  /*a8d0*/  CALL.REL.NOINC `($__internal_51_$__cuda_sm70_shflsync_down) ;  /* 0x0000081000007944 */ /* 0x000fea0003c00000 */
[----:B0-----:R-:W-:Y:S01]  /*a8e0*/  HFMA2.MMA R103, -RZ, RZ, 0, 4.76837158203125e-07 ;  /* 0x00000008ff677435 */ /* 0x001fe200000001ff */
[----:B-1----:R-:W-:Y:S02]  /*a8f0*/  MOV R108, R105 ;  /* 0x00000069006c7202 */ /* 0x002fe40000000f00 */
[----:B------:R-:W-:Y:S02]  /*a900*/  MOV R106, R110 ;  /* 0x0000006e006a7202 */ /* 0x000fe40000000f00 */
[----:B------:R-:W-:-:S02]  /*a910*/  MOV R104, 0x1f ;  /* 0x0000001f00687802 */ /* 0x000fc40000000f00 */
[----:B------:R-:W-:Y:S02]  /*a920*/  MOV R105, 0xffffffff ;  /* 0xffffffff00697802 */ /* 0x000fe40000000f00 */
[----:B------:R-:W-:Y:S02]  /*a930*/  MOV R100, 0xa950 ;  /* 0x0000a95000647802 */ /* 0x000fe40000000f00 */
[----:B------:R-:W-:Y:S05]  /*a940*/  CALL.REL.NOINC `($__internal_51_$__cuda_sm70_shflsync_down) ;  /* 0x000007a000007944 */ /* 0x000fea0003c00000 */
[----:B01----:R-:W-:Y:S05]  /*a950*/  BRA `(.L_x_2188) ;  /* 0xffffb43000007947 */ /* 0x003fea000383ffff */
.L_x_2163:
[----:B------:R-:W-:Y:S01]  /*a960*/  HFMA2.MMA R103, -RZ, RZ, 0, 9.5367431640625e-07 ;  /* 0x00000010ff677435 */ /* 0x000fe200000001ff */
[----:B------:R-:W-:Y:S02]  /*a970*/  MOV R106, R113 ;  /* 0x00000071006a7202 */ /* 0x000fe40000000f00 */
[----:B------:R-:W-:Y:S02]  /*a980*/  MOV R104, 0x1f ;  /* 0x0000001f00687802 */ /* 0x000fe40000000f00 */
[----:B0-----:R-:W-:Y:S02]  /*a990*/  MOV R105, 0xffffffff ;  /* 0xffffffff00697802 */ /* 0x001fe40000000f00 */
[----:B------:R-:W-:Y:S02]  /*a9a0*/  MOV R100, 0xa9c0 ;  /* 0x0000a9c000647802 */ /* 0x000fe40000000f00 */
[----:B-1234-:R-:W-:Y:S05]  /*a9b0*/  CALL.REL.NOINC `($__internal_51_$__cuda_sm70_shflsync_down) ;  /* 0x0000073000007944 */ /* 0x01efea0003c00000 */
[----:B-1----:R-:W-:Y:S01]  /*a9c0*/  MOV R102, R105 ;  /* 0x0000006900667202 */ /* 0x002fe20000000f00 */
[----:B0-----:R-:W-:Y:S05]  /*a9d0*/  BRA `(.L_x_2189) ;  /* 0xffffb4c000007947 */ /* 0x001fea000383ffff */
.L_x_2164:
[----:B------:R-:W-:Y:S01]  /*a9e0*/  HFMA2.MMA R103, -RZ, RZ, 0, 9.5367431640625e-07 ;  /* 0x00000010ff677435 */ /* 0x000fe200000001ff */
[----:B------:R-:W-:-:S02]  /*a9f0*/  MOV R106, R112 ;  /* 0x00000070006a7202 */ /* 0x000fc40000000f00 */
[----:B------:R-:W-:Y:S02]  /*aa00*/  MOV R104, 0x1f ;  /* 0x0000001f00687802 */ /* 0x000fe40000000f00 */
[----:B0-----:R-:W-:Y:S02]  /*aa10*/  MOV R105, 0xffffffff ;  /* 0xffffffff00697802 */ /* 0x001fe40000000f00 */
[----:B------:R-:W-:Y:S02]  /*aa20*/  MOV R100, 0xaa40 ;  /* 0x0000aa4000647802 */ /* 0x000fe40000000f00 */
[----:B-1234-:R-:W-:Y:S05]  /*aa30*/  CALL.REL.NOINC `($__internal_51_$__cuda_sm70_shflsync_down) ;  /* 0x000006b000007944 */ /* 0x01efea0003c00000 */
[----:B0-----:R-:W-:Y:S01]  /*aa40*/  HFMA2.MMA R103, -RZ, RZ, 0, 9.5367431640625e-07 ;  /* 0x00000010ff677435 */ /* 0x001fe200000001ff */
[----:B-1----:R-:W-:Y:S02]  /*aa50*/  MOV R107, R105 ;  /* 0x00000069006b7202 */ /* 0x002fe40000000f00 */
[----:B------:R-:W-:Y:S02]  /*aa60*/  MOV R106, R111 ;  /* 0x0000006f006a7202 */ /* 0x000fe40000000f00 */
[----:B------:R-:W-:Y:S02]  /*aa70*/  MOV R104, 0x1f ;  /* 0x0000001f00687802 */ /* 0x000fe40000000f00 */
[----:B------:R-:W-:-:S02]  /*aa80*/  MOV R105, 0xffffffff ;  /* 0xffffffff00697802 */ /* 0x000fc40000000f00 */
[----:B------:R-:W-:Y:S02]  /*aa90*/  MOV R100, 0xaab0 ;  /* 0x0000aab000647802 */ /* 0x000fe40000000f00 */
[----:B------:R-:W-:Y:S05]  /*aaa0*/  CALL.REL.NOINC `($__internal_51_$__cuda_sm70_shflsync_down) ;  /* 0x0000064000007944 */ /* 0x000fea0003c00000 */
[----:B0-----:R-:W-:Y:S01]  /*aab0*/  HFMA2.MMA R103, -RZ, RZ, 0, 9.5367431640625e-07 ;  /* 0x00000010ff677435 */ /* 0x001fe200000001ff */
[----:B-1----:R-:W-:Y:S02]  /*aac0*/  MOV R108, R105 ;  /* 0x00000069006c7202 */ /* 0x002fe40000000f00 */
[----:B------:R-:W-:Y:S02]  /*aad0*/  MOV R106, R110 ;  /* 0x0000006e006a7202 */ /* 0x000fe40000000f00 */
[----:B------:R-:W-:Y:S02]  /*aae0*/  MOV R104, 0x1f ;  /* 0x0000001f00687802 */ /* 0x000fe40000000f00 */
[----:B------:R-:W-:Y:S02]  /*aaf0*/  MOV R105, 0xffffffff ;  /* 0xffffffff00697802 */ /* 0x000fe40000000f00 */
[----:B------:R-:W-:Y:S02]  /*ab00*/  MOV R100, 0xab20 ;  /* 0x0000ab2000647802 */ /* 0x000fe40000000f00 */
[----:B------:R-:W-:Y:S05]  /*ab10*/  CALL.REL.NOINC `($__internal_51_$__cuda_sm70_shflsync_down) ;  /* 0x000005d000007944 */ /* 0x000fea0003c00000 */
[----:B01----:R-:W-:Y:S05]  /*ab20*/  BRA `(.L_x_2190) ;  /* 0xffffb3b000007947 */ /* 0x003fea000383ffff */
.L_x_2167:
[----:B----4-:R-:W-:Y:S01]  /*ab30*/  HFMA2.MMA R108, -RZ, RZ, 0, 0 ;  /* 0x00000000ff6c7435 */ /* 0x010fe200000001ff */
[----:B---3--:R-:W-:-:S02]  /*ab40*/  MOV R107, R113 ;  /* 0x00000071006b7202 */ /* 0x008fc40000000f00 */
[----:B------:R-:W-:Y:S02]  /*ab50*/  MOV R109, 0x1f ;  /* 0x0000001f006d7802 */ /* 0x000fe40000000f00 */
[----:B------:R-:W-:Y:S02]  /*ab60*/  MOV R106, 0xffffffff ;  /* 0xffffffff006a7802 */ /* 0x000fe40000000f00 */
[----:B------:R-:W-:Y:S02]  /*ab70*/  MOV R100, 0xab90 ;  /* 0x0000ab9000647802 */ /* 0x000fe40000000f00 */
[----:B012---:R-:W-:Y:S05]  /*ab80*/  CALL.REL.NOINC `($__internal_52_$__cuda_sm70_shflsync_idx_p) ;  /* 0x000005a000007944 */ /* 0x007fea0003c00000 */
[----:B0-----:R-:W-:Y:S01]  /*ab90*/  HFMA2.MMA R108, -RZ, RZ, 0, 0 ;  /* 0x00000000ff6c7435 */ /* 0x001fe200000001ff */
[----:B-1----:R-:W-:Y:S02]  /*aba0*/  MOV R247, R106 ;  /* 0x0000006a00f77202 */ /* 0x002fe40000000f00 */
[----:B------:R-:W-:Y:S02]  /*abb0*/  MOV R107, R112 ;  /* 0x00000070006b7202 */ /* 0x000fe40000000f00 */
[----:B------:R-:W-:Y:S02]  /*abc0*/  MOV R109, 0x1f ;  /* 0x0000001f006d7802 */ /* 0x000fe40000000f00 */
[----:B------:R-:W-:-:S02]  /*abd0*/  MOV R106, 0xffffffff ;  /* 0xffffffff006a7802 */ /* 0x000fc40000000f00 */
[----:B------:R-:W-:Y:S02]  /*abe0*/  MOV R100, 0xac00 ;  /* 0x0000ac0000647802 */ /* 0x000fe40000000f00 */
[----:B------:R-:W-:Y:S05]  /*abf0*/  CALL.REL.NOINC `($__internal_52_$__cuda_sm70_shflsync_idx_p) ;  /* 0x0000053000007944 */ /* 0x000fea0003c00000 */
[----:B0-----:R-:W-:Y:S01]  /*ac00*/  HFMA2.MMA R108, -RZ, RZ, 0, 0 ;  /* 0x00000000ff6c7435 */ /* 0x001fe200000001ff */
[----:B-1----:R-:W-:Y:S02]  /*ac10*/  MOV R248, R106 ;  /* 0x0000006a00f87202 */ /* 0x002fe40000000f00 */
[----:B------:R-:W-:Y:S02]  /*ac20*/  MOV R107, R111 ;  /* 0x0000006f006b7202 */ /* 0x000fe40000000f00 */
[----:B------:R-:W-:Y:S02]  /*ac30*/  MOV R109, 0x1f ;  /* 0x0000001f006d7802 */ /* 0x000fe40000000f00 */
[----:B------:R-:W-:Y:S02]  /*ac40*/  MOV R106, 0xffffffff ;  /* 0xffffffff006a7802 */ /* 0x000fe40000000f00 */
[----:B------:R-:W-:Y:S02]  /*ac50*/  MOV R100, 0xac70 ;  /* 0x0000ac7000647802 */ /* 0x000fe40000000f00 */
        /* <DEDUP_REMOVED lines=8> */
[----:B------:R-:W-:Y:S01]  /*ace0*/  HFMA2.MMA R103, -RZ, RZ, 0, 5.9604644775390625e-08 ;  /* 0x00000001ff677435 */ /* 0x000fe200000001ff */
[----:B-1----:R-:W-:Y:S02]  /*acf0*/  MOV R245, R106 ;  /* 0x0000006a00f57202 */ /* 0x002fe40000000f00 */
[----:B------:R-:W-:Y:S02]  /*ad00*/  MOV R106, R113 ;  /* 0x00000071006a7202 */ /* 0x000fe40000000f00 */
[----:B------:R-:W-:-:S02]  /*ad10*/  MOV R104, 0x1f ;  /* 0x0000001f00687802 */ /* 0x000fc40000000f00 */
[----:B------:R-:W-:Y:S02]  /*ad20*/  MOV R105, 0xffffffff ;  /* 0xffffffff00697802 */ /* 0x000fe40000000f00 */
[----:B------:R-:W-:Y:S02]  /*ad30*/  MOV R100, 0xad50 ;  /* 0x0000ad5000647802 */ /* 0x000fe40000000f00 */
[----:B0-----:R-:W-:Y:S05]  /*ad40*/  CALL.REL.NOINC `($__internal_51_$__cuda_sm70_shflsync_down) ;  /* 0x000003a000007944 */ /* 0x001fea0003c00000 */
[----:B0-----:R-:W-:Y:S01]  /*ad50*/  HFMA2.MMA R103, -RZ, RZ, 0, 5.9604644775390625e-08 ;  /* 0x00000001ff677435 */ /* 0x001fe200000001ff */
[----:B-1----:R-:W-:Y:S02]  /*ad60*/  MOV R108, R105 ;  /* 0x00000069006c7202 */ /* 0x002fe40000000f00 */
[----:B------:R-:W-:Y:S02]  /*ad70*/  MOV R106, R112 ;  /* 0x00000070006a7202 */ /* 0x000fe40000000f00 */
[----:B------:R-:W-:Y:S02]  /*ad80*/  MOV R104, 0x1f ;  /* 0x0000001f00687802 */ /* 0x000fe40000000f00 */
[----:B------:R-:W-:Y:S02]  /*ad90*/  MOV R105, 0xffffffff ;  /* 0xffffffff00697802 */ /* 0x000fe40000000f00 */
[----:B------:R-:W-:-:S02]  /*ada0*/  MOV R100, 0xadc0 ;  /* 0x0000adc000647802 */ /* 0x000fc40000000f00 */
[----:B------:R-:W-:Y:S05]  /*adb0*/  CALL.REL.NOINC `($__internal_51_$__cuda_sm70_shflsync_down) ;  /* 0x0000033000007944 */ /* 0x000fea0003c00000 */
[----:B0-----:R-:W-:Y:S01]  /*adc0*/  HFMA2.MMA R103, -RZ, RZ, 0, 5.9604644775390625e-08 ;  /* 0x00000001ff677435 */ /* 0x001fe200000001ff */
[----:B-1----:R-:W-:-:S02]  /*add0*/  MOV R109, R105 ;  /* 0x00000069006d7202 */ /* 0x002fc40000000f00 */
[----:B------:R-:W-:Y:S02]  /*ade0*/  MOV R106, R111 ;  /* 0x0000006f006a7202 */ /* 0x000fe40000000f00 */
[----:B------:R-:W-:Y:S02]  /*adf0*/  MOV R104, 0x1f ;  /* 0x0000001f00687802 */ /* 0x000fe40000000f00 */
[----:B------:R-:W-:Y:S02]  /*ae00*/  MOV R105, 0xffffffff ;  /* 0xffffffff00697802 */ /* 0x000fe40000000f00 */
[----:B------:R-:W-:Y:S02]  /*ae10*/  MOV R100, 0xae30 ;  /* 0x0000ae3000647802 */ /* 0x000fe40000000f00 */
[----:B------:R-:W-:Y:S05]  /*ae20*/  CALL.REL.NOINC `($__internal_51_$__cuda_sm70_shflsync_down) ;  /* 0x000002c000007944 */ /* 0x000fea0003c00000 */
[----:B0-----:R-:W-:Y:S01]  /*ae30*/  HFMA2.MMA R103, -RZ, RZ, 0, 5.9604644775390625e-08 ;  /* 0x00000001ff677435 */ /* 0x001fe200000001ff */
[----:B-1----:R-:W-:Y:S02]  /*ae40*/  MOV R102, R105 ;  /* 0x0000006900667202 */ /* 0x002fe40000000f00 */
[----:B------:R-:W-:Y:S02]  /*ae50*/  MOV R106, R110 ;  /* 0x0000006e006a7202 */ /* 0x000fe40000000f00 */
[----:B------:R-:W-:-:S02]  /*ae60*/  MOV R104, 0x1f ;  /* 0x0000001f00687802 */ /* 0x000fc40000000f00 */
[----:B------:R-:W-:Y:S02]  /*ae70*/  MOV R105, 0xffffffff ;  /* 0xffffffff00697802 */ /* 0x000fe40000000f00 */
[----:B------:R-:W-:Y:S02]  /*ae80*/  MOV R100, 0xaea0 ;  /* 0x0000aea000647802 */ /* 0x000fe40000000f00 */
[----:B------:R-:W-:Y:S05]  /*ae90*/  CALL.REL.NOINC `($__internal_51_$__cuda_sm70_shflsync_down) ;  /* 0x0000025000007944 */ /* 0x000fea0003c00000 */
[----:B------:R-:W-:Y:S01]  /*aea0*/  FMUL.FTZ R243, R99, R248 ;  /* 0x000000f863f37220 */ /* 0x000fe20000410000 */
[----:B0-----:R-:W-:Y:S01]  /*aeb0*/  MOV R103, R108 ;  /* 0x0000006c00677202 */ /* 0x001fe20000000f00 */
[-C--:B------:R-:W-:Y:S01]  /*aec0*/  FMUL.FTZ R244, R98, R248.reuse ;  /* 0x000000f862f47220 */ /* 0x080fe20000410000 */
[----:B------:R-:W-:Y:S01]  /*aed0*/  HFMA2.MMA R108, -RZ, RZ, 0, 0 ;  /* 0x00000000ff6c7435 */ /* 0x000fe200000001ff */
[C---:B------:R-:W-:Y:S01]  /*aee0*/  FMUL.FTZ R242, R96.reuse, R248 ;  /* 0x000000f860f27220 */ /* 0x040fe20000410000 */
[----:B------:R-:W-:Y:S01]  /*aef0*/  MOV R104, R109 ;  /* 0x0000006d00687202 */ /* 0x000fe20000000f00 */
[-C--:B------:R-:W-:Y:S01]  /*af00*/  FMUL.FTZ R233, R96, R247.reuse ;  /* 0x000000f760e97220 */ /* 0x080fe20000410000 */
[----:B------:R-:W-:Y:S01]  /*af10*/  MOV R107, R96 ;  /* 0x00000060006b7202 */ /* 0x000fe20000000f00 */
[----:B------:R-:W-:Y:S01]  /*af20*/  FMUL.FTZ R248, R97, R248 ;  /* 0x000000f861f87220 */ /* 0x000fe20000410000 */
[----:B------:R-:W-:Y:S01]  /*af30*/  MOV R109, 0x1f ;  /* 0x0000001f006d7802 */ /* 0x000fe20000000f00 */
[-C--:B------:R-:W-:Y:S01]  /*af40*/  FFMA.FTZ R243, R98, R247.reuse, -R243 ;  /* 0x000000f762f37223 */ /* 0x080fe200000108f3 */
[----:B------:R-:W-:Y:S01]  /*af50*/  MOV R106, 0xffffffff ;  /* 0xffffffff006a7802 */ /* 0x000fe20000000f00 */
[----:B------:R-:W-:Y:S01]  /*af60*/  FFMA.FTZ R244, R99, R247, R244 ;  /* 0x000000f763f47223 */ /* 0x000fe200000100f4 */
[----:B------:R-:W-:-:S02]  /*af70*/  MOV R100, 0xaf90 ;  /* 0x0000af9000647802 */ /* 0x000fc40000000f00 */
[----:B-1----:R-:W-:Y:S05]  /*af80*/  CALL.REL.NOINC `($__internal_52_$__cuda_sm70_shflsync_idx_p) ;  /* 0x000001a000007944 */ /* 0x002fea0003c00000 */
[----:B0-----:R-:W-:Y:S01]  /*af90*/  HFMA2.MMA R108, -RZ, RZ, 0, 0 ;  /* 0x00000000ff6c7435 */ /* 0x001fe200000001ff */
[----:B-1----:R-:W-:-:S02]  /*afa0*/  MOV R116, R106 ;  /* 0x0000006a00747202 */ /* 0x002fc40000000f00 */
[----:B------:R-:W-:Y:S02]  /*afb0*/  MOV R107, R97 ;  /* 0x00000061006b7202 */ /* 0x000fe40000000f00 */
        /* <DEDUP_REMOVED lines=18> */
[----:B01----:R-:W-:Y:S05]  /*b0e0*/  BRA `(.L_x_2191) ;  /* 0xffffb01000007947 */ /* 0x003fea000383ffff */
        .weak           $__internal_51_$__cuda_sm70_shflsync_down
        .type           $__internal_51_$__cuda_sm70_shflsync_down,@function
        .size           $__internal_51_$__cuda_sm70_shflsync_down,($__internal_52_$__cuda_sm70_shflsync_idx_p - $__internal_51_$__cuda_sm70_shflsync_down)
$__internal_51_$__cuda_sm70_shflsync_down:
[----:B------:R-:W-:Y:S01]  /*b0f0*/  HFMA2.MMA R101, -RZ, RZ, 0, 0 ;  /* 0x00000000ff657435 */ /* 0x000fe200000001ff */
[----:B------:R-:W-:Y:S04]  /*b100*/  WARPSYNC R105 ;  /* 0x0000006900007348 */ /* 0x000fe80003800000 */
[----:B------:R0:W1:Y:S01]  /*b110*/  SHFL.DOWN PT, R105, R106, R103, R104 ;  /* 0x080000676a697389 */ /* 0x00006200000e0068 */
[----:B------:R-:W-:Y:S05]  /*b120*/  RET.REL.NODEC R100 `(_Z25selective_scan_bwd_kernelI32Selective_Scan_bwd_kernel_traitsILi128ELi16ELb1ELb0ELb0ELb0ELb1EfN3c107complexIfEEEEv12SSMParamsBwd) ;  /* 0xffff4ed064007950 */ /* 0x000fea0003c3ffff */
        .weak           $__internal_52_$__cuda_sm70_shflsync_idx_p
        .type           $__internal_52_$__cuda_sm70_shflsync_idx_p,@function
        .size           $__internal_52_$__cuda_sm70_shflsync_idx_p,($__internal_53_$__cuda_sm70_shflsync_up - $__internal_52_$__cuda_sm70_shflsync_idx_p)
$__internal_52_$__cuda_sm70_shflsync_idx_p:
[----:B------:R-:W-:Y:S01]  /*b130*/  MOV R101, 0x0 ;  /* 0x0000000000657802 */ /* 0x000fe20000000f00 */
[----:B------:R-:W-:Y:S04]  /*b140*/  WARPSYNC R106 ;  /* 0x0000006a00007348 */ /* 0x000fe80003800000 */
[----:B------:R0:W1:Y:S01]  /*b150*/  SHFL.IDX PT, R106, R107, R108, R109 ;  /* 0x0000006c6b6a7389 */ /* 0x00006200000e006d */
[----:B------:R-:W-:Y:S05]  /*b160*/  RET.REL.NODEC R100 `(_Z25selective_scan_bwd_kernelI32Selective_Scan_bwd_kernel_traitsILi128ELi16ELb1ELb0ELb0ELb0ELb1EfN3c107complexIfEEEEv12SSMParamsBwd) ;  /* 0xffff4e9064007950 */ /* 0x000fea0003c3ffff */
        .weak           $__internal_53_$__cuda_sm70_shflsync_up
        .type           $__internal_53_$__cuda_sm70_shflsync_up,@function
        .size           $__internal_53_$__cuda_sm70_shflsync_up,(.L_x_14488 - $__internal_53_$__cuda_sm70_shflsync_up)
$__internal_53_$__cuda_sm70_shflsync_up:
[----:B------:R-:W-:Y:S01]  /*b170*/  HFMA2.MMA R101, -RZ, RZ, 0, 0 ;  /* 0x00000000ff657435 */ /* 0x000fe200000001ff */
[----:B------:R-:W-:Y:S04]  /*b180*/  WARPSYNC R113 ;  /* 0x0000007100007348 */ /* 0x000fe80003800000 */
[----:B------:R0:W1:Y:S01]  /*b190*/  SHFL.UP PT, R103, R103, R108, R110 ;  /* 0x0400006c67677389 */ /* 0x00006200000e006e */
[----:B------:R-:W-:Y:S05]  /*b1a0*/  RET.REL.NODEC R100 `(_Z25selective_scan_bwd_kernelI32Selective_Scan_bwd_kernel_traitsILi128ELi16ELb1ELb0ELb0ELb0ELb1EfN3c107complexIfEEEEv12SSMParamsBwd) ;  /* 0xffff4e5064007950 */ /* 0x000fea0003c3ffff */
.L_x_2192:
        /* <DEDUP_REMOVED lines=13> */
.L_x_14488:


//--------------------- .text._Z25selective_scan_bwd_kernelI32Selective_Scan_bwd_kernel_traitsILi128ELi16ELb1ELb0ELb0ELb1ELb0EfN3c107complexIfEEEEv12SSMParamsBwd --------------------------
	.section	.text._Z25selective_scan_bwd_kernelI32Selective_Scan_bwd_kernel_traitsILi128ELi16ELb1ELb0ELb0ELb1ELb0EfN3c107complexIfEEEEv12SSMParamsBwd,"ax",@progbits
	.sectioninfo	@"SHI_REGISTERS=248"
	.align	128
        .global         _Z25selective_scan_bwd_kernelI32Selective_Scan_bwd_kernel_traitsILi128ELi16ELb1ELb0ELb0ELb1ELb0EfN3c107complexIfEEEEv12SSMParamsBwd
        .type           _Z25selective_scan_bwd_kernelI32Selective_Scan_bwd_kernel_traitsILi128ELi16ELb1ELb0ELb0ELb1ELb0EfN3c107complexIfEEEEv12SSMParamsBwd,@function
        .size           _Z25selective_scan_bwd_kernelI32Selective_Scan_bwd_kernel_traitsILi128ELi16ELb1ELb0ELb0ELb1ELb0EfN3c107complexIfEEEEv12SSMParamsBwd,(.L_x_14491 - _Z25selective_scan_bwd_kernelI32Selective_Scan_bwd_kernel_traitsILi128ELi16ELb1ELb0ELb0ELb1ELb0EfN3c107complexIfEEEEv12SSMParamsBwd)
        .other          _Z25selective_scan_bwd_kernelI32Selective_Scan_bwd_kernel_traitsILi128ELi16ELb1ELb0ELb0ELb1ELb0EfN3c107complexIfEEEEv12SSMParamsBwd,@"STO_CUDA_ENTRY STV_DEFAULT"
_Z25selective_scan_bwd_kernelI32Selective_Scan_bwd_kernel_traitsILi128ELi16ELb1ELb0ELb0ELb1ELb0EfN3c107complexIfEEEEv12SSMParamsBwd:
.text._Z25selective_scan_bwd_kernelI32Selective_Scan_bwd_kernel_traitsILi128ELi16ELb1ELb0ELb0ELb1ELb0EfN3c107complexIfEEEEv12SSMParamsBwd:
        /* <DEDUP_REMOVED lines=94> */
.L_x_2264:
[----:B------:R-:W-:Y:S01]  /*05e0*/  BAR.SYNC.DEFER_BLOCKING 0x0 ;  /* 0x0000000000007b1d */ /* 0x000fe20000010000 */
[----:B------:R-:W-:-:S02]  /*05f0*/  MOV R2, UR12 ;  /* 0x0000000c00027c02 */ /* 0x000fc40008000f00 */
[----:B------:R-:W-:Y:S02]  /*0600*/  MOV R3, UR13 ;  /* 0x0000000d00037c02 */ /* 0x000fe40008000f00 */
[----:B----4-:R-:W-:-:S05]  /*0610*/  LOP3.LUT R7, R127, 0x1f, R132, 0xf8, !PT ;  /* 0x0000001f7f077812 */ /* 0x010fca00078ef884 */
[----:B------:R-:W-:-:S05]  /*0620*/  IMAD.WIDE R2, R7, 0x10, R2 ;  /* 0x0000001007027825 */ /* 0x000fca00078e0202 */
[----:B------:R-:W2:Y:S04]  /*0630*/  LDG.E.128 R8, [R2.64] ;  /* 0x0000000802087981 */ /* 0x000ea8000c1e1d00 */
[----:B------:R-:W3:Y:S04]  /*0640*/  LDG.E.128 R12, [R2.64+0x200] ;  /* 0x00020008020c7981 */ /* 0x000ee8000c1e1d00 */
[----:B------:R-:W4:Y:S04]  /*0650*/  LDG.E.128 R16, [R2.64+0x400] ;  /* 0x0004000802107981 */ /* 0x000f28000c1e1d00 */
[----:B------:R-:W5:Y:S01]  /*0660*/  LDG.E.128 R20, [R2.64+0x600] ;  /* 0x0006000802147981 */ /* 0x000f62000c1e1d00 */
[----:B------:R-:W-:Y:S01]  /*0670*/  IADD3 R125, R127, R130, RZ ;  /* 0x000000827f7d7210 */ /* 0x000fe20007ffe0ff */
[----:B------:R-:W-:-:S04]  /*0680*/  HFMA2.MMA R4, -RZ, RZ, 0, 9.5367431640625e-07 ;  /* 0x00000010ff047435 */ /* 0x000fc800000001ff */
[----:B------:R-:W-:-:S06]  /*0690*/  IMAD R124, R130, 0x3, R125 ;  /* 0x00000003827c7824 */ /* 0x000fcc00078e027d */
[----:B0-----:R-:W-:Y:S01]  /*06a0*/  IMAD.WIDE R4, R7, R4, UR6 ;  /* 0x0000000607047e25 */ /* 0x001fe2000f8e0204 */
[----:B--2---:R0:W-:Y:S04]  /*06b0*/  STS.128 [R125.X16], R8 ;  /* 0x000000087d007388 */ /* 0x0041e8000000cc00 */
[----:B---3--:R1:W-:Y:S04]  /*06c0*/  STS.128 [R125.X16+0x200], R12 ;  /* 0x0002000c7d007388 */ /* 0x0083e8000000cc00 */
[----:B----4-:R2:W-:Y:S04]  /*06d0*/  STS.128 [R125.X16+0x400], R16 ;  /* 0x000400107d007388 */ /* 0x0105e8000000cc00 */
[----:B-----5:R-:W-:Y:S01]  /*06e0*/  STS.128 [R125.X16+0x600], R20 ;  /* 0x000600147d007388 */ /* 0x020fe2000000cc00 */
[----:B------:R-:W-:-:S06]  /*06f0*/  NOP ;  /* 0x0000000000007918 */ /* 0x000fcc0000000000 */
[----:B------:R-:W-:Y:S04]  /*0700*/  LDS.128 R104, [R124.X16] ;  /* 0x000000007c687984 */ /* 0x000fe8000000cc00 */
[----:B------:R-:W-:Y:S04]  /*0710*/  LDS.128 R100, [R124.X16+0x10] ;  /* 0x000010007c647984 */ /* 0x000fe8000000cc00 */
[----:B------:R-:W-:Y:S04]  /*0720*/  LDS.128 R96, [R124.X16+0x20] ;  /* 0x000020007c607984 */ /* 0x000fe8000000cc00 */
[----:B------:R-:W-:Y:S04]  /*0730*/  LDS.128 R92, [R124.X16+0x30] ;  /* 0x000030007c5c7984 */ /* 0x000fe8000000cc00 */
[----:B------:R-:W-:Y:S06]  /*0740*/  BAR.SYNC.DEFER_BLOCKING 0x0 ;  /* 0x0000000000007b1d */ /* 0x000fec0000010000 */
[----:B0-----:R-:W3:Y:S04]  /*0750*/  LDG.E.128 R8, [R4.64] ;  /* 0x0000000804087981 */ /* 0x001ee8000c1e1d00 */
[----:B-1----:R-:W4:Y:S04]  /*0760*/  LDG.E.128 R12, [R4.64+0x200] ;  /* 0x00020008040c7981 */ /* 0x002f28000c1e1d00 */
[----:B--2---:R-:W2:Y:S04]  /*0770*/  LDG.E.128 R16, [R4.64+0x400] ;  /* 0x0004000804107981 */ /* 0x004ea8000c1e1d00 */
[----:B------:R-:W5:Y:S01]  /*0780*/  LDG.E.128 R32, [R4.64+0x600] ;  /* 0x0006000804207981 */ /* 0x000f62000c1e1d00 */
[----:B------:R-:W-:-:S02]  /*0790*/  MOV R2, UR10 ;  /* 0x0000000a00027c02 */ /* 0x000fc40008000f00 */
[----:B------:R-:W-:-:S05]  /*07a0*/  MOV R3, UR11 ;  /* 0x0000000b00037c02 */ /* 0x000fca0008000f00 */
[----:B------:R-:W-:Y:S01]  /*07b0*/  IMAD.WIDE R2, R7, 0x10, R2 ;  /* 0x0000001007027825 */ /* 0x000fe200078e0202 */
[----:B---3--:R-:W-:Y:S04]  /*07c0*/  STS.128 [R125.X16], R8 ;  /* 0x000000087d007388 */ /* 0x008fe8000000cc00 */
[----:B----4-:R-:W-:Y:S04]  /*07d0*/  STS.128 [R125.X16+0x200], R12 ;  /* 0x0002000c7d007388 */ /* 0x010fe8000000cc00 */
[----:B--2---:R-:W-:Y:S04]  /*07e0*/  STS.128 [R125.X16+0x400], R16 ;  /* 0x000400107d007388 */ /* 0x004fe8000000cc00 */
[----:B-----5:R-:W-:Y:S01]  /*07f0*/  STS.128 [R125.X16+0x600], R32 ;  /* 0x000600207d007388 */ /* 0x020fe2000000cc00 */
[----:B------:R-:W-:-:S06]  /*0800*/  NOP ;  /* 0x0000000000007918 */ /* 0x000fcc0000000000 */
[----:B------:R-:W0:Y:S04]  /*0810*/  LDS.128 R36, [R124.X16+0x10] ;  /* 0x000010007c247984 */ /* 0x000e28000000cc00 */
[----:B------:R-:W-:Y:S04]  /*0820*/  LDS.128 R24, [R124.X16+0x20] ;  /* 0x000020007c187984 */ /* 0x000fe8000000cc00 */
[----:B------:R-:W-:Y:S04]  /*0830*/  LDS.128 R20, [R124.X16+0x30] ;  /* 0x000030007c147984 */ /* 0x000fe8000000cc00 */
[----:B------:R-:W1:Y:S04]  /*0840*/  LDS.128 R28, [R124.X16] ;  /* 0x000000007c1c7984 */ /* 0x000e68000000cc00 */
[----:B------:R-:W-:Y:S06]  /*0850*/  BAR.SYNC.DEFER_BLOCKING 0x0 ;  /* 0x0000000000007b1d */ /* 0x000fec0000010000 */
[----:B------:R-:W2:Y:S04]  /*0860*/  LDG.E.128 R40, [R2.64] ;  /* 0x0000000802287981 */ /* 0x000ea8000c1e1d00 */
[----:B------:R-:W3:Y:S04]  /*0870*/  LDG.E.128 R44, [R2.64+0x200] ;  /* 0x00020008022c7981 */ /* 0x000ee8000c1e1d00 */
[----:B------:R-:W4:Y:S04]  /*0880*/  LDG.E.128 R48, [R2.64+0x400] ;  /* 0x0004000802307981 */ /* 0x000f28000c1e1d00 */
[----:B------:R-:W5:Y:S01]  /*0890*/  LDG.E.128 R52, [R2.64+0x600] ;  /* 0x0006000802347981 */ /* 0x000f62000c1e1d00 */
[----:B0-----:R-:W-:Y:S01]  /*08a0*/  FADD.FTZ R121, R36, UR5 ;  /* 0x0000000524797e21 */ /* 0x001fe20008010000 */
[----:B------:R-:W-:Y:S01]  /*08b0*/  MOV R0, c[0x0][0x16c] ;  /* 0x00005b0000007a02 */ /* 0x000fe20000000f00 */
[----:B------:R-:W-:Y:S01]  /*08c0*/  FADD.FTZ R120, R37, UR5 ;  /* 0x0000000525787e21 */ /* 0x000fe20008010000 */
[----:B------:R-:W-:Y:S02]  /*08d0*/  BSSY B0, `(.L_x_2194) ;  /* 0x0000036000007945 */ /* 0x000fe40003800000 */
[----:B------:R-:W-:-:S02]  /*08e0*/  ISETP.GE.AND P5, PT, R0, 0x1, PT ;  /* 0x000000010000780c */ /* 0x000fc40003fa6270 */
[----:B------:R-:W-:Y:S02]  /*08f0*/  FSETP.GTU.FTZ.AND P0, PT, R121, 20, PT ;  /* 0x41a000007900780b */ /* 0x000fe40003f1c000 */
[----:B------:R-:W-:Y:S01]  /*0900*/  FSETP.GTU.FTZ.AND P6, PT, R120, 20, PT ;  /* 0x41a000007800780b */ /* 0x000fe20003fdc000 */
[----:B--2---:R-:W-:Y:S04]  /*0910*/  STS.128 [R125.X16], R40 ;  /* 0x000000287d007388 */ /* 0x004fe8000000cc00 */
[----:B---3--:R1:W-:Y:S04]  /*0920*/  STS.128 [R125.X16+0x200], R44 ;  /* 0x0002002c7d007388 */ /* 0x0083e8000000cc00 */
[----:B----4-:R0:W-:Y:S04]  /*0930*/  STS.128 [R125.X16+0x400], R48 ;  /* 0x000400307d007388 */ /* 0x0101e8000000cc00 */
[----:B-----5:R0:W-:Y:S01]  /*0940*/  STS.128 [R125.X16+0x600], R52 ;  /* 0x000600347d007388 */ /* 0x0201e2000000cc00 */
[----:B------:R-:W-:-:S06]  /*0950*/  NOP ;  /* 0x0000000000007918 */ /* 0x000fcc0000000000 */
[----:B------:R0:W2:Y:S01]  /*0960*/  LDS.128 R12, [R124.X16+0x10] ;  /* 0x000010007c0c7984 */ /* 0x0000a2000000cc00 */
[----:B-1----:R-:W-:Y:S02]  /*0970*/  FADD.FTZ R45, R28, UR5 ;  /* 0x000000051c2d7e21 */ /* 0x002fe40008010000 */
[----:B------:R-:W-:Y:S01]  /*0980*/  FADD.FTZ R47, R38, UR5 ;  /* 0x00000005262f7e21 */ /* 0x000fe20008010000 */
[----:B------:R0:W1:Y:S01]  /*0990*/  LDS.128 R8, [R124.X16+0x20] ;  /* 0x000020007c087984 */ /* 0x000062000000cc00 */
[----:B------:R-:W-:Y:S01]  /*09a0*/  FADD.FTZ R46, R39, UR5 ;  /* 0x00000005272e7e21 */ /* 0x000fe20008010000 */
[----:B------:R-:W-:Y:S01]  /*09b0*/  FSETP.GTU.FTZ.AND P2, PT, R45, 20, PT ;  /* 0x41a000002d00780b */ /* 0x000fe20003f5c000 */
[----:B------:R-:W-:Y:S01]  /*09c0*/  FADD.FTZ R44, R29, UR5 ;  /* 0x000000051d2c7e21 */ /* 0x000fe20008010000 */
[----:B------:R0:W3:Y:S01]  /*09d0*/  LDS.128 R4, [R124.X16+0x30] ;  /* 0x000030007c047984 */ /* 0x0000e2000000cc00 */
[----:B------:R-:W-:Y:S01]  /*09e0*/  FSETP.GTU.FTZ.AND P4, PT, R47, 20, PT ;  /* 0x41a000002f00780b */ /* 0x000fe20003f9c000 */
[----:B------:R-:W-:Y:S01]  /*09f0*/  FADD.FTZ R43, R30, UR5 ;  /* 0x000000051e2b7e21 */ /* 0x000fe20008010000 */
[----:B------:R-:W-:Y:S01]  /*0a00*/  FSETP.GTU.FTZ.AND P3, PT, R46, 20, PT ;  /* 0x41a000002e00780b */ /* 0x000fe20003f7c000 */
[----:B------:R0:W4:Y:S01]  /*0a10*/  LDS.128 R16, [R124.X16] ;  /* 0x000000007c107984 */ /* 0x000122000000cc00 */
[----:B------:R-:W-:-:S06]  /*0a20*/  FSETP.GTU.FTZ.AND P1, PT, R44, 20, PT ;  /* 0x41a000002c00780b */ /* 0x000fcc0003f3c000 */
[----:B------:R-:W-:Y:S05]  /*0a30*/  @P2 BRA `(.L_x_2195) ;  /* 0x000001f000002947 */ /* 0x000fea0003800000 */
[----:B------:R-:W-:Y:S01]  /*0a40*/  FMUL.FTZ R45, R45, 1.4426950216293334961 ;  /* 0x3fb8aa3b2d2d7820 */ /* 0x000fe20000410000 */
[----:B------:R-:W-:Y:S02]  /*0a50*/  MOV R28, 0x3e800000 ;  /* 0x3e800000001c7802 */ /* 0x000fe40000000f00 */
[----:B------:R-:W-:Y:S01]  /*0a60*/  MOV R29, 0x3d39bf78 ;  /* 0x3d39bf78001d7802 */ /* 0x000fe20000000f00 */
[----:B------:R-:W5:Y:S02]  /*0a70*/  MUFU.EX2 R33, R45 ;  /* 0x0000002d00217308 */ /* 0x000f640000000800 */
[C---:B-----5:R-:W-:Y:S01]  /*0a80*/  FADD.FTZ.RZ R0, R33.reuse, 1 ;  /* 0x3f80000021007421 */ /* 0x060fe2000001c000 */
[----:B------:R-:W-:-:S04]  /*0a90*/  ISETP.GE.U32.AND P2, PT, R33, 0x7f800000, PT ;  /* 0x7f8000002100780c */ /* 0x000fc80003f46070 */
[----:B------:R-:W-:-:S04]  /*0aa0*/  IADD3 R0, R0, -0x3f400000, RZ ;  /* 0xc0c0000000007810 */ /* 0x000fc80007ffe0ff */
[----:B------:R-:W-:-:S04]  /*0ab0*/  LOP3.LUT R0, R0, 0xff800000, RZ, 0xc0, !PT ;  /* 0xff80000000007812 */ /* 0x000fc800078ec0ff */
[----:B------:R-:W-:Y:S02]  /*0ac0*/  IADD3 R3, -R0, 0x40800000, RZ ;  /* 0x4080000000037810 */ /* 0x000fe40007ffe1ff */
[----:B------:R-:W-:Y:S02]  /*0ad0*/  IADD3 R2, R33, -R0, RZ ;  /* 0x8000000021027210 */ /* 0x000fe40007ffe0ff */
[----:B------:R-:W5:Y:S01]  /*0ae0*/  I2F R0, R0 ;  /* 0x0000000000007306 */ /* 0x000f620000201400 */
[----:B------:R-:W-:-:S04]  /*0af0*/  FFMA.FTZ R3, R3, R28, -1 ;  /* 0xbf80000003037423 */ /* 0x000fc8000001001c */
[----:B------:R-:W-:-:S04]  /*0b00*/  FADD.FTZ R2, R2, R3 ;  /* 0x0000000302027221 */ /* 0x000fc80000010000 */
[----:B------:R-:W-:-:S04]  /*0b10*/  FFMA.FTZ R3, R2, -R29, 0.10546888411045074463 ;  /* 0x3dd8001202037423 */ /* 0x000fc8000001081d */
[----:B------:R-:W-:Y:S02]  /*0b20*/  FFMA.FTZ R3, R2, R3, -0.13229703903198242188 ;  /* 0xbe0778e002037423 */ /* 0x000fe40000010003 */
[----:B-----5:R-:W-:Y:S02]  /*0b30*/  FMUL.FTZ R45, R0, 1.1920928955078125e-07 ;  /* 0x34000000002d7820 */ /* 0x020fe40000410000 */
        /* <DEDUP_REMOVED lines=15> */
.L_x_2195:
[----:B------:R-:W-:Y:S05]  /*0c30*/  BSYNC B0 ;  /* 0x0000000000007941 */ /* 0x000fea0003800000 */
.L_x_2194:
[----:B------:R-:W-:Y:S01]  /*0c40*/  BSSY B0, `(.L_x_2196) ;  /* 0x0000023000007945 */ /* 0x000fe20003800000 */
[----:B------:R-:W-:Y:S01]  /*0c50*/  FSETP.GTU.FTZ.AND P2, PT, R43, 20, PT ;  /* 0x41a000002b00780b */ /* 0x000fe20003f5c000 */
[----:B------:R-:W-:Y:S01]  /*0c60*/  FADD.FTZ R42, R31, UR5 ;  /* 0x000000051f2a7e21 */ /* 0x000fe20008010000 */
[----:B------:R-:W-:Y:S06]  /*0c70*/  @P1 BRA `(.L_x_2197) ;  /* 0x000001f000001947 */ /* 0x000fec0003800000 */
[----:B------:R-:W-:Y:S01]  /*0c80*/  FMUL.FTZ R44, R44, 1.4426950216293334961 ;  /* 0x3fb8aa3b2c2c7820 */ /* 0x000fe20000410000 */
[----:B------:R-:W-:Y:S01]  /*0c90*/  HFMA2.MMA R28, -RZ, RZ, 1.625, 0 ;  /* 0x3e800000ff1c7435 */ /* 0x000fe200000001ff */
[----:B------:R-:W-:Y:S02]  /*0ca0*/  MOV R31, 0x3d39bf78 ;  /* 0x3d39bf78001f7802 */ /* 0x000fe40000000f00 */
        /* <DEDUP_REMOVED lines=28> */
.L_x_2197:
[----:B------:R-:W-:Y:S05]  /*0e70*/  BSYNC B0 ;  /* 0x0000000000007941 */ /* 0x000fea0003800000 */
.L_x_2196:
        /* <DEDUP_REMOVED lines=35> */
.L_x_2199:
[----:B------:R-:W-:Y:S05]  /*10b0*/  BSYNC B0 ;  /* 0x0000000000007941 */ /* 0x000fea0003800000 */
.L_x_2198:
        /* <DEDUP_REMOVED lines=35> */
.L_x_2201:
[----:B------:R-:W-:Y:S05]  /*12f0*/  BSYNC B0 ;  /* 0x0000000000007941 */ /* 0x000fea0003800000 */
.L_x_2200:
        /* <DEDUP_REMOVED lines=35> */
.L_x_2203:
[----:B------:R-:W-:Y:S05]  /*1530*/  BSYNC B0 ;  /* 0x0000000000007941 */ /* 0x000fea0003800000 */
.L_x_2202:
[----:B------:R-:W-:Y:S01]  /*1540*/  BSSY B0, `(.L_x_2204) ;  /* 0x0000028000007945 */ /* 0x000fe20003800000 */
[----:B------:R-:W-:Y:S01]  /*1550*/  FADD.FTZ R37, R20, UR5 ;  /* 0x0000000514257e21 */ /* 0x000fe20008010000 */
[----:B------:R-:W-:Y:S01]  /*1560*/  FSETP.GTU.FTZ.AND P0, PT, R39, 20, PT ;  /* 0x41a000002700780b */ /* 0x000fe20003f1c000 */
[----:B------:R-:W-:Y:S02]  /*1570*/  FADD.FTZ R38, R27, UR5 ;  /* 0x000000051b267e21 */ /* 0x000fe40008010000 */
[----:B------:R-:W-:Y:S02]  /*1580*/  FADD.FTZ R36, R21, UR5 ;  /* 0x0000000515247e21 */ /* 0x000fe40008010000 */
[----:B------:R-:W-:Y:S02]  /*1590*/  FADD.FTZ R35, R22, UR5 ;  /* 0x0000000516237e21 */ /* 0x000fe40008010000 */
[----:B------:R-:W-:Y:S02]  /*15a0*/  FADD.FTZ R34, R23, UR5 ;  /* 0x0000000517227e21 */ /* 0x000fe40008010000 */
[----:B----4-:R-:W-:Y:S01]  /*15b0*/  FFMA.FTZ R20, R104, R16, R131 ;  /* 0x0000001068147223 */ /* 0x010fe20000010083 */
[----:B------:R-:W-:Y:S05]  /*15c0*/  @P6 BRA `(.L_x_2205) ;  /* 0x000001f000006947 */ /* 0x000fea0003800000 */
[----:B------:R-:W-:Y:S01]  /*15d0*/  FMUL.FTZ R120, R120, 1.4426950216293334961 ;  /* 0x3fb8aa3b78787820 */ /* 0x000fe20000410000 */
[----:B------:R-:W-:Y:S01]  /*15e0*/  HFMA2.MMA R22, -RZ, RZ, 1.625, 0 ;  /* 0x3e800000ff167435 */ /* 0x000fe200000001ff */
[----:B------:R-:W-:-:S02]  /*15f0*/  MOV R23, 0x3d39bf78 ;  /* 0x3d39bf7800177802 */ /* 0x000fc40000000f00 */
[----:B------:R-:W4:Y:S02]  /*1600*/  MUFU.EX2 R21, R120 ;  /* 0x0000007800157308 */ /* 0x000f240000000800 */
[C---:B----4-:R-:W-:Y:S01]  /*1610*/  FADD.FTZ.RZ R0, R21.reuse, 1 ;  /* 0x3f80000015007421 */ /* 0x050fe2000001c000 */
[----:B------:R-:W-:-:S04]  /*1620*/  ISETP.GE.U32.AND P6, PT, R21, 0x7f800000, PT ;  /* 0x7f8000001500780c */ /* 0x000fc80003fc6070 */
[----:B------:R-:W-:-:S04]  /*1630*/  IADD3 R0, R0, -0x3f400000, RZ ;  /* 0xc0c0000000007810 */ /* 0x000fc80007ffe0ff */
[----:B------:R-:W-:-:S04]  /*1640*/  LOP3.LUT R0, R0, 0xff800000, RZ, 0xc0, !PT ;  /* 0xff80000000007812 */ /* 0x000fc800078ec0ff */
[----:B------:R-:W-:Y:S02]  /*1650*/  IADD3 R3, -R0, 0x40800000, RZ ;  /* 0x4080000000037810 */ /* 0x000fe40007ffe1ff */
[----:B------:R-:W-:Y:S02]  /*1660*/  IADD3 R2, R21, -R0, RZ ;  /* 0x8000000015027210 */ /* 0x000fe40007ffe0ff */
[----:B------:R-:W4:Y:S01]  /*1670*/  I2F R0, R0 ;  /* 0x0000000000007306 */ /* 0x000f220000201400 */
[----:B------:R-:W-:-:S04]  /*1680*/  FFMA.FTZ R3, R3, R22, -1 ;  /* 0xbf80000003037423 */ /* 0x000fc80000010016 */
[----:B------:R-:W-:-:S04]  /*1690*/  FADD.FTZ R2, R2, R3 ;  /* 0x0000000302027221 */ /* 0x000fc80000010000 */
[----:B------:R-:W-:-:S04]  /*16a0*/  FFMA.FTZ R3, R2, -R23, 0.10546888411045074463 ;  /* 0x3dd8001202037423 */ /* 0x000fc80000010817 */
[----:B------:R-:W-:Y:S02]  /*16b0*/  FFMA.FTZ R3, R2, R3, -0.13229703903198242188 ;  /* 0xbe0778e002037423 */ /* 0x000fe40000010003 */
[----:B----4-:R-:W-:Y:S02]  /*16c0*/  FMUL.FTZ R120, R0, 1.1920928955078125e-07 ;  /* 0x3400000000787820 */ /* 0x010fe40000410000 */
        /* <DEDUP_REMOVED lines=15> */
.L_x_2205:
[----:B------:R-:W-:Y:S05]  /*17c0*/  BSYNC B0 ;  /* 0x0000000000007941 */ /* 0x000fea0003800000 */
.L_x_2204:
[----:B------:R-:W-:Y:S01]  /*17d0*/  FFMA.FTZ R3, R105, R17, R20 ;  /* 0x0000001169037223 */ /* 0x000fe20000010014 */
[----:B------:R-:W-:Y:S01]  /*17e0*/  BSSY B0, `(.L_x_2206) ;  /* 0x0000025000007945 */ /* 0x000fe20003800000 */
[----:B------:R-:W-:Y:S01]  /*17f0*/  FSETP.GTU.FTZ.AND P6, PT, R38, 20, PT ;  /* 0x41a000002600780b */ /* 0x000fe20003fdc000 */
[----:B------:R-:W-:Y:S01]  /*1800*/  CS2R R90, SRZ ;  /* 0x00000000005a7805 */ /* 0x000fe2000001ff00 */
[----:B------:R-:W-:Y:S01]  /*1810*/  CS2R R88, SRZ ;  /* 0x0000000000587805 */ /* 0x000fe2000001ff00 */
[----:B------:R-:W-:Y:S01]  /*1820*/  FFMA.FTZ R20, R106, R18, R3 ;  /* 0x000000126a147223 */ /* 0x000fe20000010003 */
[----:B------:R-:W-:Y:S05]  /*1830*/  @P4 BRA `(.L_x_2207) ;  /* 0x000001f000004947 */ /* 0x000fea0003800000 */
[----:B------:R-:W-:Y:S01]  /*1840*/  FMUL.FTZ R47, R47, 1.4426950216293334961 ;  /* 0x3fb8aa3b2f2f7820 */ /* 0x000fe20000410000 */
[----:B------:R-:W-:Y:S01]  /*1850*/  HFMA2.MMA R22, -RZ, RZ, 1.625, 0 ;  /* 0x3e800000ff167435 */ /* 0x000fe200000001ff */
[----:B------:R-:W-:Y:S02]  /*1860*/  MOV R23, 0x3d39bf78 ;  /* 0x3d39bf7800177802 */ /* 0x000fe40000000f00 */
        /* <DEDUP_REMOVED lines=28> */
.L_x_2207:
[----:B------:R-:W-:Y:S05]  /*1a30*/  BSYNC B0 ;  /* 0x0000000000007941 */ /* 0x000fea0003800000 */
.L_x_2206:
[----:B------:R-:W-:Y:S01]  /*1a40*/  FFMA.FTZ R3, R107, R19, R20 ;  /* 0x000000136b037223 */ /* 0x000fe20000010014 */
[----:B------:R-:W-:Y:S01]  /*1a50*/  BSSY B0, `(.L_x_2208) ;  /* 0x0000025000007945 */ /* 0x000fe20003800000 */
[----:B------:R-:W-:Y:S01]  /*1a60*/  FSETP.GTU.FTZ.AND P4, PT, R37, 20, PT ;  /* 0x41a000002500780b */ /* 0x000fe20003f9c000 */
[----:B------:R-:W-:Y:S01]  /*1a70*/  CS2R R86, SRZ ;  /* 0x0000000000567805 */ /* 0x000fe2000001ff00 */
[----:B------:R-:W-:Y:S01]  /*1a80*/  CS2R R84, SRZ ;  /* 0x0000000000547805 */ /* 0x000fe2000001ff00 */
[----:B--2---:R-:W-:Y:S01]  /*1a90*/  FFMA.FTZ R20, R100, R12, R3 ;  /* 0x0000000c64147223 */ /* 0x004fe20000010003 */
[----:B------:R-:W-:Y:S05]  /*1aa0*/  @P3 BRA `(.L_x_2209) ;  /* 0x000001f000003947 */ /* 0x000fea0003800000 */
[----:B------:R-:W-:Y:S01]  /*1ab0*/  FMUL.FTZ R46, R46, 1.4426950216293334961 ;  /* 0x3fb8aa3b2e2e7820 */ /* 0x000fe20000410000 */
[----:B------:R-:W-:Y:S01]  /*1ac0*/  HFMA2.MMA R22, -RZ, RZ, 1.625, 0 ;  /* 0x3e800000ff167435 */ /* 0x000fe200000001ff */
[----:B------:R-:W-:Y:S02]  /*1ad0*/  MOV R23, 0x3d39bf78 ;  /* 0x3d39bf7800177802 */ /* 0x000fe40000000f00 */
[----:B------:R-:W2:Y:S02]  /*1ae0*/  MUFU.EX2 R21, R46 ;  /* 0x0000002e00157308 */ /* 0x000ea40000000800 */
[C---:B--2---:R-:W-:Y:S01]  /*1af0*/  FADD.FTZ.RZ R0, R21.reuse, 1 ;  /* 0x3f80000015007421 */ /* 0x044fe2000001c000 */
[----:B------:R-:W-:-:S04]  /*1b00*/  ISETP.GE.U32.AND P3, PT, R21, 0x7f800000, PT ;  /* 0x7f8000001500780c */ /* 0x000fc80003f66070 */
[----:B------:R-:W-:-:S04]  /*1b10*/  IADD3 R0, R0, -0x3f400000, RZ ;  /* 0xc0c0000000007810 */ /* 0x000fc80007ffe0ff */
[----:B------:R-:W-:-:S04]  /*1b20*/  LOP3.LUT R0, R0, 0xff800000, RZ, 0xc0, !PT ;  /* 0xff80000000007812 */ /* 0x000fc800078ec0ff */
[----:B------:R-:W-:Y:S02]  /*1b30*/  IADD3 R3, -R0, 0x40800000, RZ ;  /* 0x4080000000037810 */ /* 0x000fe40007ffe1ff */
[----:B------:R-:W-:Y:S02]  /*1b40*/  IADD3 R2, R21, -R0, RZ ;  /* 0x8000000015027210 */ /* 0x000fe40007ffe0ff */
[----:B------:R-:W2:Y:S01]  /*1b50*/  I2F R0, R0 ;  /* 0x0000000000007306 */ /* 0x000ea20000201400 */
[----:B------:R-:W-:-:S04]  /*1b60*/  FFMA.FTZ R3, R3, R22, -1 ;  /* 0xbf80000003037423 */ /* 0x000fc80000010016 */
[----:B------:R-:W-:-:S04]  /*1b70*/  FADD.FTZ R2, R2, R3 ;  /* 0x0000000302027221 */ /* 0x000fc80000010000 */
[----:B------:R-:W-:-:S04]  /*1b80*/  FFMA.FTZ R3, R2, -R23, 0.10546888411045074463 ;  /* 0x3dd8001202037423 */ /* 0x000fc80000010817 */
[----:B------:R-:W-:Y:S02]  /*1b90*/  FFMA.FTZ R3, R2, R3, -0.13229703903198242188 ;  /* 0xbe0778e002037423 */ /* 0x000fe40000010003 */
[----:B--2---:R-:W-:Y:S02]  /*1ba0*/  FMUL.FTZ R46, R0, 1.1920928955078125e-07 ;  /* 0x34000000002e7820 */ /* 0x004fe40000410000 */
        /* <DEDUP_REMOVED lines=15> */
.L_x_2209:
[----:B------:R-:W-:Y:S05]  /*1ca0*/  BSYNC B0 ;  /* 0x0000000000007941 */ /* 0x000fea0003800000 */
.L_x_2208:
        /* <DEDUP_REMOVED lines=38> */
.L_x_2211:
[----:B------:R-:W-:Y:S05]  /*1f10*/  BSYNC B0 ;  /* 0x0000000000007941 */ /* 0x000fea0003800000 */
.L_x_2210:
[----:B------:R-:W-:Y:S01]  /*1f20*/  FFMA.FTZ R3, R103, R15, R20 ;  /* 0x0000000f67037223 */ /* 0x000fe20000010014 */
[----:B------:R-:W-:Y:S01]  /*1f30*/  BSSY B0, `(.L_x_2212) ;  /* 0x0000025000007945 */ /* 0x000fe20003800000 */
[----:B------:R-:W-:Y:S01]  /*1f40*/  FSETP.GTU.FTZ.AND P2, PT, R35, 20, PT ;  /* 0x41a000002300780b */ /* 0x000fe20003f5c000 */
[----:B------:R-:W-:Y:S01]  /*1f50*/  CS2R R78, SRZ ;  /* 0x00000000004e7805 */ /* 0x000fe2000001ff00 */
[----:B------:R-:W-:Y:S01]  /*1f60*/  CS2R R76, SRZ ;  /* 0x00000000004c7805 */ /* 0x000fe2000001ff00 */
[----:B-1----:R-:W-:Y:S01]  /*1f70*/  FFMA.FTZ R20, R96, R8, R3 ;  /* 0x0000000860147223 */ /* 0x002fe20000010003 */
        /* <DEDUP_REMOVED lines=32> */
.L_x_2213:
[----:B------:R-:W-:Y:S05]  /*2180*/  BSYNC B0 ;  /* 0x0000000000007941 */ /* 0x000fea0003800000 */
.L_x_2212:
        /* <DEDUP_REMOVED lines=40> */
.L_x_2215:
[----:B------:R-:W-:Y:S05]  /*2410*/  BSYNC B0 ;  /* 0x0000000000007941 */ /* 0x000fea0003800000 */
.L_x_2214:
        /* <DEDUP_REMOVED lines=33> */
.L_x_2217:
[----:B------:R-:W-:Y:S05]  /*2630*/  BSYNC B0 ;  /* 0x0000000000007941 */ /* 0x000fea0003800000 */
.L_x_2216:
        /* <DEDUP_REMOVED lines=33> */
.L_x_2219:
[----:B------:R-:W-:Y:S05]  /*2850*/  BSYNC B0 ;  /* 0x0000000000007941 */ /* 0x000fea0003800000 */
.L_x_2218:
        /* <DEDUP_REMOVED lines=33> */
.L_x_2221:
[----:B------:R-:W-:Y:S05]  /*2a70*/  BSYNC B0 ;  /* 0x0000000000007941 */ /* 0x000fea0003800000 */
.L_x_2220:
        /* <DEDUP_REMOVED lines=33> */
.L_x_2223:
[----:B------:R-:W-:Y:S05]  /*2c90*/  BSYNC B0 ;  /* 0x0000000000007941 */ /* 0x000fea0003800000 */
.L_x_2222:
        /* <DEDUP_REMOVED lines=33> */
.L_x_2225:
[----:B------:R-:W-:Y:S05]  /*2eb0*/  BSYNC B0 ;  /* 0x0000000000007941 */ /* 0x000fea0003800000 */
.L_x_2224:
[----:B------:R-:W-:Y:S01]  /*2ec0*/  FFMA.FTZ R3, R99, R11, R20 ;  /* 0x0000000b63037223 */ /* 0x000fe20000010014 */
[----:B------:R-:W-:Y:S01]  /*2ed0*/  BAR.SYNC.DEFER_BLOCKING 0x0 ;  /* 0x0000000000007b1d */ /* 0x000fe20000010000 */
[----:B------:R-:W-:Y:S02]  /*2ee0*/  FMUL.FTZ R68, R8, UR4 ;  /* 0x0000000408447c20 */ /* 0x000fe40008410000 */
[----:B---3--:R-:W-:Y:S02]  /*2ef0*/  FFMA.FTZ R0, R92, R4, R3 ;  /* 0x000000045c007223 */ /* 0x008fe40000010003 */
        /* <DEDUP_REMOVED lines=15> */
[----:B------:R-:W-:Y:S01]  /*2ff0*/  FADD.FTZ R31, R18, R18 ;  /* 0x00000012121f7221 */ /* 0x000fe20000010000 */
[----:B------:R-:W-:Y:S01]  /*3000*/  HFMA2.MMA R0, -RZ, RZ, 0, 0 ;  /* 0x00000000ff007435 */ /* 0x000fe200000001ff */
[----:B------:R-:W-:Y:S01]  /*3010*/  FADD.FTZ R30, R19, R19 ;  /* 0x00000013131e7221 */ /* 0x000fe20000010000 */
[----:B------:R-:W-:Y:S01]  /*3020*/  MOV R91, RZ ;  /* 0x000000ff005b7202 */ /* 0x000fe20000000f00 */
        /* <DEDUP_REMOVED lines=30> */
.L_x_2263:
[----:B0-----:R-:W-:Y:S01]  /*3210*/  IMAD R51, R135, c[0x0][0x180], RZ ;  /* 0x0000600087337a24 */ /* 0x001fe200078e02ff */
        /* <DEDUP_REMOVED lines=12> */
[C---:B------:R-:W-:Y:S02]  /*32e0*/  ISETP.NE.AND P1, PT, R132.reuse, RZ, PT ;  /* 0x000000ff8400720c */ /* 0x040fe40003f25270 */
[----:B------:R-:W-:Y:S01]  /*32f0*/  LOP3.LUT P0, RZ, R132, 0x1f, RZ, 0xc0, !PT ;  /* 0x0000001f84ff7812 */ /* 0x000fe2000780c0ff */
[----:B------:R-:W-:-:S03]  /*3300*/  IMAD R59, R136, c[0x0][0x1bc], R59 ;  /* 0x00006f00883b7a24 */ /* 0x000fc600078e023b */
[----:B------:R-:W-:Y:S01]  /*3310*/  ISETP.LT.OR P0, PT, R128, 0x2, P0 ;  /* 0x000000028000780c */ /* 0x000fe20000701670 */
[----:B--2---:R-:W0:Y:S08]  /*3320*/  R2UR UR15, R111 ;  /* 0x000000006f0f73c2 */ /* 0x004e3000000e0000 */
[----:B------:R-:W1:Y:S01]  /*3330*/  R2UR UR14, R110 ;  /* 0x000000006e0e73c2 */ /* 0x000e6200000e0000 */
[----:B0-----:R-:W-:-:S02]  /*3340*/  FMUL.FTZ R48, R45, UR15 ;  /* 0x0000000f2d307c20 */ /* 0x001fc40008410000 */
[----:B------:R-:W-:Y:S02]  /*3350*/  FMUL.FTZ R54, R46, UR15 ;  /* 0x0000000f2e367c20 */ /* 0x000fe40008410000 */
[----:B------:R-:W-:Y:S02]  /*3360*/  FMUL.RZ R49, R48, 0.15915493667125701904 ;  /* 0x3e22f98330317820 */ /* 0x000fe4000040c000 */
[----:B------:R-:W-:Y:S02]  /*3370*/  FMUL.FTZ R48, R44, UR15 ;  /* 0x0000000f2c307c20 */ /* 0x000fe40008410000 */
[----:B------:R-:W-:Y:S01]  /*3380*/  MUFU.SIN R58, R49 ;  /* 0x00000031003a7308 */ /* 0x000fe20000000400 */
[----:B------:R-:W-:Y:S02]  /*3390*/  FMUL.RZ R54, R54, 0.15915493667125701904 ;  /* 0x3e22f98336367820 */ /* 0x000fe4000040c000 */
        /* <DEDUP_REMOVED lines=8> */
[----:B0-----:R-:W-:Y:S02]  /*3420*/  FMUL.RZ R49, R48, 0.15915493667125701904 ;  /* 0x3e22f98330317820 */ /* 0x001fe4000040c000 */
[----:B------:R-:W-:Y:S01]  /*3430*/  FMUL.FTZ R48, R120, UR15 ;  /* 0x0000000f78307c20 */ /* 0x000fe20008410000 */
[----:B------:R-:W-:Y:S03]  /*3440*/  MUFU.SIN R162, R51 ;  /* 0x0000003300a27308 */ /* 0x000fe60000000400 */
[----:B------:R-:W-:Y:S02]  /*3450*/  FMUL.RZ R53, R48, 0.15915493667125701904 ;  /* 0x3e22f98330357820 */ /* 0x000fe4000040c000 */
[----:B------:R-:W-:-:S03]  /*3460*/  FMUL.FTZ R48, R47, UR15 ;  /* 0x0000000f2f307c20 */ /* 0x000fc60008410000 */
[----:B------:R0:W-:Y:S01]  /*3470*/  MUFU.COS R108, R51 ;  /* 0x00000033006c7308 */ /* 0x0001e20000000000 */
[----:B------:R-:W-:-:S07]  /*3480*/  FMUL.RZ R56, R48, 0.15915493667125701904 ;  /* 0x3e22f98330387820 */ /* 0x000fce000040c000 */
[----:B------:R2:W-:Y:S01]  /*3490*/  MUFU.COS R168, R52 ;  /* 0x0000003400a87308 */ /* 0x0005e20000000000 */
[----:B0-----:R-:W-:-:S04]  /*34a0*/  IMAD R51, R135, c[0x0][0x198], RZ ;  /* 0x0000660087337a24 */ /* 0x001fc800078e02ff */
[----:B------:R-:W-:-:S03]  /*34b0*/  IMAD R55, R136, c[0x0][0x19c], R51 ;  /* 0x0000670088377a24 */ /* 0x000fc600078e0233 */
[----:B------:R-:W-:Y:S01]  /*34c0*/  MUFU.SIN R109, R50 ;  /* 0x00000032006d7308 */ /* 0x000fe20000000400 */
[----:B--2---:R-:W-:-:S07]  /*34d0*/  IADD3 R52, R128, -0x1, RZ ;  /* 0xffffffff80347810 */ /* 0x004fce0007ffe0ff */
[----:B------:R0:W-:Y:S08]  /*34e0*/  MUFU.COS R165, R50 ;  /* 0x0000003200a57308 */ /* 0x0001f00000000000 */
[----:B------:R-:W-:Y:S01]  /*34f0*/  MUFU.SIN R158, R53 ;  /* 0x00000035009e7308 */ /* 0x000fe20000000400 */
[----:B0-----:R-:W-:-:S05]  /*3500*/  IMAD.WIDE.U32 R50, R136, c[0x0][0x1b8], RZ ;  /* 0x00006e0088327a25 */ /* 0x001fca00078e00ff */
[----:B------:R-:W-:Y:S02]  /*3510*/  IADD3 R51, R51, R59, RZ ;  /* 0x0000003b33337210 */ /* 0x000fe40007ffe0ff */
[----:B------:R0:W-:Y:S01]  /*3520*/  MUFU.COS R159, R53 ;  /* 0x00000035009f7308 */ /* 0x0001e20000000000 */
[----:B-1----:R-:W-:Y:S02]  /*3530*/  MOV R59, UR14 ;  /* 0x0000000e003b7c02 */ /* 0x002fe40008000f00 */
[----:B------:R-:W-:-:S05]  /*3540*/  IMAD.WIDE.U32 R50, R0, c[0x0][0x1c0], R50 ;  /* 0x0000700000327a25 */ /* 0x000fca00078e0032 */
[----:B------:R-:W-:Y:S01]  /*3550*/  MUFU.SIN R111, R49 ;  /* 0x00000031006f7308 */ /* 0x000fe20000000400 */
[----:B0-----:R-:W-:-:S04]  /*3560*/  LEA.HI R53, R52, R52, RZ, 0x1 ;  /* 0x0000003434357211 */ /* 0x001fc800078f08ff */
[----:B------:R-:W-:-:S03]  /*3570*/  LOP3.LUT R53, R53, 0xfffffe, RZ, 0xc0, !PT ;  /* 0x00fffffe35357812 */ /* 0x000fc600078ec0ff */
[----:B------:R0:W-:Y:S08]  /*3580*/  MUFU.COS R161, R49 ;  /* 0x0000003100a17308 */ /* 0x0001f00000000000 */
[----:B------:R-:W-:Y:S01]  /*3590*/  MUFU.SIN R156, R56 ;  /* 0x00000038009c7308 */ /* 0x000fe20000000400 */
[----:B0-----:R-:W-:-:S05]  /*35a0*/  IMAD.WIDE.U32 R48, R136, c[0x0][0x198], RZ ;  /* 0x0000660088307a25 */ /* 0x001fca00078e00ff */
[----:B------:R-:W-:Y:S02]  /*35b0*/  IADD3 R49, R49, R55, RZ ;  /* 0x0000003731317210 */ /* 0x000fe40007ffe0ff */
[----:B------:R0:W-:Y:S01]  /*35c0*/  MUFU.COS R157, R56 ;  /* 0x00000038009d7308 */ /* 0x0001e20000000000 */
[----:B------:R-:W-:Y:S01]  /*35d0*/  IADD3 R55, R52, -R53, RZ ;  /* 0x8000003534377210 */ /* 0x000fe20007ffe0ff */
[----:B------:R-:W-:Y:S02]  /*35e0*/  IMAD R53, R57, c[0x0][0x1a0], RZ ;  /* 0x0000680039357a24 */ /* 0x000fe400078e02ff */
[----:B------:R-:W-:-:S04]  /*35f0*/  IMAD.WIDE.U32 R48, R0, c[0x0][0x1a0], R48 ;  /* 0x0000680000307a25 */ /* 0x000fc800078e0030 */
[C---:B------:R-:W-:Y:S01]  /*3600*/  IMAD R53, R0.reuse, c[0x0][0x1a4], R53 ;  /* 0x0000690000357a24 */ /* 0x040fe200078e0235 */
[----:B------:R-:W-:Y:S01]  /*3610*/  MUFU.SIN R154, R54 ;  /* 0x00000036009a7308 */ /* 0x000fe20000000400 */
[----:B0-----:R-:W-:Y:S02]  /*3620*/  FMUL.FTZ R56, R59, 1.4426950216293334961 ;  /* 0x3fb8aa3b3b387820 */ /* 0x001fe40000410000 */
[----:B------:R-:W-:Y:S01]  /*3630*/  IMAD R59, R57, c[0x0][0x1c0], RZ ;  /* 0x00007000393b7a24 */ /* 0x000fe200078e02ff */
[----:B------:R-:W-:Y:S01]  /*3640*/  IADD3 R53, R49, R53, RZ ;  /* 0x0000003531357210 */ /* 0x000fe20007ffe0ff */
[----:B------:R-:W-:Y:S02]  /*3650*/  FMUL.FTZ R52, R41, UR15 ;  /* 0x0000000f29347c20 */ /* 0x000fe40008410000 */
[----:B------:R-:W-:Y:S01]  /*3660*/  IMAD R113, R0, c[0x0][0x1c4], R59 ;  /* 0x0000710000717a24 */ /* 0x000fe200078e023b */
[----:B------:R0:W-:Y:S01]  /*3670*/  MUFU.COS R118, R54 ;  /* 0x0000003600767308 */ /* 0x0001e20000000000 */
[----:B------:R-:W-:Y:S01]  /*3680*/  FMUL.RZ R110, R52, 0.15915493667125701904 ;  /* 0x3e22f983346e7820 */ /* 0x000fe2000040c000 */
[----:B------:R-:W-:Y:S01]  /*3690*/  LEA R52, P2, R48, c[0x0][0x228], 0x3 ;  /* 0x00008a0030347a11 */ /* 0x000fe200078418ff */
[----:B------:R-:W-:Y:S01]  /*36a0*/  FMUL.FTZ R57, R56, R45 ;  /* 0x0000002d38397220 */ /* 0x000fe20000410000 */
[----:B------:R-:W-:-:S02]  /*36b0*/  IADD3 R49, R51, R113, RZ ;  /* 0x0000007133317210 */ /* 0x000fc40007ffe0ff */
[----:B------:R-:W-:Y:S02]  /*36c0*/  IADD3 R59, R132, 0x200, RZ ;  /* 0x00000200843b7810 */ /* 0x000fe40007ffe0ff */
[----:B------:R-:W-:Y:S01]  /*36d0*/  @!P1 LEA R59, R55, R0, 0x8 ;  /* 0x00000000373b9211 */ /* 0x000fe200078e40ff */
[----:B------:R-:W1:Y:S01]  /*36e0*/  MUFU.EX2 R57, R57 ;  /* 0x0000003900397308 */ /* 0x000e620000000800 */
[----:B0-----:R-:W-:Y:S02]  /*36f0*/  LEA R54, P3, R50, c[0x0][0x230], 0x3 ;  /* 0x00008c0032367a11 */ /* 0x001fe400078618ff */
[----:B------:R-:W-:Y:S01]  /*3700*/  LEA.HI.X R53, R48, c[0x0][0x22c], R53, 0x3, P2 ;  /* 0x00008b0030357a11 */ /* 0x000fe200010f1c35 */
[----:B------:R-:W-:Y:S01]  /*3710*/  FMUL.FTZ R48, R40, UR15 ;  /* 0x0000000f28307c20 */ /* 0x000fe20008410000 */
[----:B------:R-:W-:Y:S02]  /*3720*/  LEA.HI.X R55, R50, c[0x0][0x234], R49, 0x3, P3 ;  /* 0x00008d0032377a11 */ /* 0x000fe400018f1c31 */
[----:B------:R-:W-:Y:S01]  /*3730*/  @!P0 IADD3 R51, R128, -0x2, RZ ;  /* 0xfffffffe80338810 */ /* 0x000fe20007ffe0ff */
[----:B------:R-:W-:Y:S01]  /*3740*/  MUFU.SIN R152, R110 ;  /* 0x0000006e00987308 */ /* 0x000fe20000000400 */
[----:B------:R-:W2:Y:S04]  /*3750*/  LDG.E.64 R52, [R52.64] ;  /* 0x0000000834347981 */ /* 0x000ea8000c1e1b00 */
[----:B------:R-:W2:Y:S03]  /*3760*/  LDG.E.64 R54, [R54.64] ;  /* 0x0000000836367981 */ /* 0x000ea6000c1e1b00 */
[----:B------:R0:W-:Y:S01]  /*3770*/  MUFU.COS R122, R110 ;  /* 0x0000006e007a7308 */ /* 0x0001e20000000000 */
[----:B-1----:R-:W-:-:S02]  /*3780*/  FMUL.FTZ R116, R57, R116 ;  /* 0x0000007439747220 */ /* 0x002fc40000410000 */
[----:B------:R-:W-:Y:S01]  /*3790*/  FMUL.FTZ R117, R57, R58 ;  /* 0x0000003a39757220 */ /* 0x000fe20000410000 */
[----:B0-----:R-:W-:Y:S01]  /*37a0*/  SHF.L.U32 R110, R59, 0x3, RZ ;  /* 0x000000033b6e7819 */ /* 0x001fe200000006ff */
[----:B------:R-:W-:-:S04]  /*37b0*/  @!P0 IMAD R57, R51, c[0x0][0x16c], R0 ;  /* 0x00005b0033398a24 */ /* 0x000fc800078e0200 */
        /* <DEDUP_REMOVED lines=25> */
[C---:B------:R-:W-:Y:S02]  /*3950*/  FMUL.FTZ R58, R56.reuse, R43 ;  /* 0x0000002b383a7220 */ /* 0x040fe40000410000 */
[----:B0-----:R-:W-:-:S05]  /*3960*/  FMUL.FTZ R59, R56, R42 ;  /* 0x0000002a383b7220 */ /* 0x001fca0000410000 */
[----:B------:R-:W0:Y:S08]  /*3970*/  MUFU.EX2 R57, R57 ;  /* 0x0000003900397308 */ /* 0x000e300000000800 */
[----:B------:R-:W1:Y:S08]  /*3980*/  MUFU.EX2 R59, R59 ;  /* 0x0000003b003b7308 */ /* 0x000e700000000800 */
[----:B------:R-:W3:Y:S08]  /*3990*/  MUFU.EX2 R58, R58 ;  /* 0x0000003a003a7308 */ /* 0x000ef00000000800 */
[----:B------:R-:W-:Y:S08]  /*39a0*/  MUFU.SIN R139, R110 ;  /* 0x0000006e008b7308 */ /* 0x000ff00000000400 */
[----:B------:R4:W-:Y:S01]  /*39b0*/  MUFU.COS R145, R110 ;  /* 0x0000006e00917308 */ /* 0x0009e20000000000 */
[----:B0-----:R-:W-:-:S02]  /*39c0*/  FMUL.FTZ R166, R57, R166 ;  /* 0x000000a639a67220 */ /* 0x001fc40000410000 */
[----:B----4-:R-:W-:-:S05]  /*39d0*/  FMUL.FTZ R110, R56, R121 ;  /* 0x00000079386e7220 */ /* 0x010fca0000410000 */
[----:B------:R-:W-:Y:S01]  /*39e0*/  MUFU.SIN R167, R112 ;  /* 0x0000007000a77308 */ /* 0x000fe20000000400 */
[C---:B-1----:R-:W-:Y:S02]  /*39f0*/  FMUL.FTZ R163, R59.reuse, R108 ;  /* 0x0000006c3ba37220 */ /* 0x042fe40000410000 */
[----:B------:R-:W-:-:S05]  /*3a00*/  FMUL.FTZ R162, R59, R162 ;  /* 0x000000a23ba27220 */ /* 0x000fca0000410000 */
[----:B------:R-:W0:Y:S01]  /*3a10*/  MUFU.EX2 R110, R110 ;  /* 0x0000006e006e7308 */ /* 0x000e220000000800 */
[----:B------:R-:W-:Y:S02]  /*3a20*/  FMUL.FTZ R168, R57, R168 ;  /* 0x000000a839a87220 */ /* 0x000fe40000410000 */
[----:B------:R-:W-:Y:S02]  /*3a30*/  FMUL.FTZ R59, RZ, R166 ;  /* 0x000000a6ff3b7220 */ /* 0x000fe40000410000 */
[----:B---3--:R-:W-:-:S03]  /*3a40*/  FMUL.FTZ R164, R58, R109 ;  /* 0x0000006d3aa47220 */ /* 0x008fc60000410000 */
[----:B------:R1:W-:Y:S01]  /*3a50*/  MUFU.COS R141, R112 ;  /* 0x00000070008d7308 */ /* 0x0003e20000000000 */
[C---:B------:R-:W-:Y:S02]  /*3a60*/  FMUL.FTZ R109, R17.reuse, R166 ;  /* 0x000000a6116d7220 */ /* 0x040fe40000410000 */
[----:B------:R-:W-:Y:S02]  /*3a70*/  FFMA.FTZ R59, R17, R168, -R59 ;  /* 0x000000a8113b7223 */ /* 0x000fe4000001083b */
[----:B-1----:R-:W-:Y:S02]  /*3a80*/  FMUL.FTZ R112, R56, R120 ;  /* 0x0000007838707220 */ /* 0x002fe40000410000 */
[----:B------:R-:W-:Y:S02]  /*3a90*/  FFMA.FTZ R109, RZ, R168, R109 ;  /* 0x000000a8ff6d7223 */ /* 0x000fe4000001006d */
[----:B------:R-:W-:Y:S02]  /*3aa0*/  FADD.FTZ R59, R16, R59 ;  /* 0x0000003b103b7221 */ /* 0x000fe40000010000 */
[----:B------:R-:W1:Y:S01]  /*3ab0*/  MUFU.EX2 R112, R112 ;  /* 0x0000007000707308 */ /* 0x000e620000000800 */
[----:B------:R-:W-:-:S02]  /*3ac0*/  FADD.FTZ R109, RZ, R109 ;  /* 0x0000006dff6d7221 */ /* 0x000fc40000010000 */
[C---:B0-----:R-:W-:Y:S02]  /*3ad0*/  FMUL.FTZ R161, R110.reuse, R161 ;  /* 0x000000a16ea17220 */ /* 0x041fe40000410000 */
[----:B------:R-:W-:Y:S02]  /*3ae0*/  FMUL.FTZ R160, R110, R111 ;  /* 0x0000006f6ea07220 */ /* 0x000fe40000410000 */
[----:B------:R-:W-:Y:S02]  /*3af0*/  FMUL.FTZ R165, R58, R165 ;  /* 0x000000a53aa57220 */ /* 0x000fe40000410000 */
[C---:B------:R-:W-:Y:S02]  /*3b00*/  FMUL.FTZ R110, R164.reuse, R59 ;  /* 0x0000003ba46e7220 */ /* 0x040fe40000410000 */
[-C--:B------:R-:W-:Y:S02]  /*3b10*/  FMUL.FTZ R108, R164, R109.reuse ;  /* 0x0000006da46c7220 */ /* 0x080fe40000410000 */
[----:B------:R-:W-:-:S02]  /*3b20*/  FFMA.FTZ R110, R165, R109, R110 ;  /* 0x0000006da56e7223 */ /* 0x000fc4000001006e */
[----:B------:R-:W-:Y:S02]  /*3b30*/  FFMA.FTZ R108, R165, R59, -R108 ;  /* 0x0000003ba56c7223 */ /* 0x000fe4000001086c */
[----:B------:R-:W-:Y:S02]  /*3b40*/  FADD.FTZ R110, RZ, R110 ;  /* 0x0000006eff6e7221 */ /* 0x000fe40000010000 */
[----:B------:R-:W-:Y:S02]  /*3b50*/  FMUL.FTZ R57, R56, R38 ;  /* 0x0000002638397220 */ /* 0x000fe40000410000 */
[----:B------:R-:W-:Y:S02]  /*3b60*/  FADD.FTZ R109, R15, R108 ;  /* 0x0000006c0f6d7221 */ /* 0x000fe40000010000 */
[C---:B-1----:R-:W-:Y:S02]  /*3b70*/  FMUL.FTZ R159, R112.reuse, R159 ;  /* 0x0000009f709f7220 */ /* 0x042fe40000410000 */
[----:B------:R-:W-:-:S02]  /*3b80*/  FMUL.FTZ R158, R112, R158 ;  /* 0x0000009e709e7220 */ /* 0x000fc40000410000 */
[----:B------:R-:W-:Y:S02]  /*3b90*/  FMUL.FTZ R112, R162, R110 ;  /* 0x0000006ea2707220 */ /* 0x000fe40000410000 */
[----:B------:R-:W-:Y:S01]  /*3ba0*/  FMUL.FTZ R58, R56, R37 ;  /* 0x00000025383a7220 */ /* 0x000fe20000410000 */
[----:B------:R-:W-:Y:S01]  /*3bb0*/  MUFU.SIN R146, R114 ;  /* 0x0000007200927308 */ /* 0x000fe20000000400 */
[-C--:B------:R-:W-:Y:S02]  /*3bc0*/  FMUL.FTZ R111, R162, R109.reuse ;  /* 0x0000006da26f7220 */ /* 0x080fe40000410000 */
[----:B------:R-:W-:Y:S02]  /*3bd0*/  FFMA.FTZ R109, R163, R109, -R112 ;  /* 0x0000006da36d7223 */ /* 0x000fe40000010870 */
[----:B------:R-:W-:-:S03]  /*3be0*/  FMUL.FTZ R59, R56, R36 ;  /* 0x00000024383b7220 */ /* 0x000fc60000410000 */
[----:B------:R0:W-:Y:S01]  /*3bf0*/  MUFU.COS R142, R114 ;  /* 0x00000072008e7308 */ /* 0x0001e20000000000 */
[----:B------:R-:W-:Y:S02]  /*3c00*/  FFMA.FTZ R111, R163, R110, R111 ;  /* 0x0000006ea36f7223 */ /* 0x000fe4000001006f */
[----:B------:R-:W-:-:S05]  /*3c10*/  FADD.FTZ R109, R14, R109 ;  /* 0x0000006d0e6d7221 */ /* 0x000fca0000010000 */
[----:B------:R-:W1:Y:S01]  /*3c20*/  MUFU.EX2 R57, R57 ;  /* 0x0000003900397308 */ /* 0x000e620000000800 */
[----:B------:R-:W-:Y:S02]  /*3c30*/  FADD.FTZ R111, RZ, R111 ;  /* 0x0000006fff6f7221 */ /* 0x000fe40000010000 */
[----:B------:R-:W-:-:S05]  /*3c40*/  FMUL.FTZ R137, R56, R39 ;  /* 0x0000002738897220 */ /* 0x000fca0000410000 */
[----:B------:R-:W3:Y:S01]  /*3c50*/  MUFU.EX2 R58, R58 ;  /* 0x0000003a003a7308 */ /* 0x000ee20000000800 */
[----:B------:R-:W-:Y:S02]  /*3c60*/  FMUL.FTZ R112, R160, R109 ;  /* 0x0000006da0707220 */ /* 0x000fe40000410000 */
[----:B0-----:R-:W-:-:S05]  /*3c70*/  FMUL.FTZ R114, R56, R46 ;  /* 0x0000002e38727220 */ /* 0x001fca0000410000 */
[----:B------:R-:W-:Y:S01]  /*3c80*/  MUFU.SIN R148, R113 ;  /* 0x0000007100947308 */ /* 0x000fe20000000400 */
[C---:B------:R-:W-:Y:S02]  /*3c90*/  FMUL.FTZ R119, R56.reuse, R41 ;  /* 0x0000002938777220 */ /* 0x040fe40000410000 */
[----:B------:R-:W-:-:S05]  /*3ca0*/  FMUL.FTZ R123, R56, R40 ;  /* 0x00000028387b7220 */ /* 0x000fca0000410000 */
[----:B------:R0:W-:Y:S01]  /*3cb0*/  MUFU.COS R140, R113 ;  /* 0x00000071008c7308 */ /* 0x0001e20000000000 */
[----:B------:R-:W-:Y:S02]  /*3cc0*/  FMUL.FTZ R108, R56, R35 ;  /* 0x00000023386c7220 */ /* 0x000fe40000410000 */
[----:B------:R-:W-:-:S05]  /*3cd0*/  FMUL.FTZ R110, R160, R111 ;  /* 0x0000006fa06e7220 */ /* 0x000fca0000410000 */
[----:B------:R-:W4:Y:S01]  /*3ce0*/  MUFU.EX2 R59, R59 ;  /* 0x0000003b003b7308 */ /* 0x000f220000000800 */
[C---:B0-----:R-:W-:Y:S02]  /*3cf0*/  FMUL.FTZ R113, R56.reuse, R47 ;  /* 0x0000002f38717220 */ /* 0x041fe40000410000 */
[----:B------:R-:W-:Y:S02]  /*3d00*/  FMUL.FTZ R56, R56, R34 ;  /* 0x0000002238387220 */ /* 0x000fe40000410000 */
[----:B------:R-:W-:-:S03]  /*3d10*/  FFMA.FTZ R112, R161, R111, R112 ;  /* 0x0000006fa1707223 */ /* 0x000fc60000010070 */
[----:B------:R-:W0:Y:S01]  /*3d20*/  MUFU.EX2 R113, R113 ;  /* 0x0000007100717308 */ /* 0x000e220000000800 */
[----:B------:R-:W-:Y:S02]  /*3d30*/  FFMA.FTZ R110, R161, R109, -R110 ;  /* 0x0000006da16e7223 */ /* 0x000fe4000001086e */
[C---:B-1----:R-:W-:Y:S02]  /*3d40*/  FMUL.FTZ R147, R57.reuse, R142 ;  /* 0x0000008e39937220 */ /* 0x042fe40000410000 */
[----:B------:R-:W-:-:S03]  /*3d50*/  FMUL.FTZ R146, R57, R146 ;  /* 0x0000009239927220 */ /* 0x000fc60000410000 */
[----:B------:R-:W1:Y:S01]  /*3d60*/  MUFU.EX2 R137, R137 ;  /* 0x0000008900897308 */ /* 0x000e620000000800 */
[----:B------:R-:W-:Y:S02]  /*3d70*/  FADD.FTZ R112, RZ, R112 ;  /* 0x00000070ff707221 */ /* 0x000fe40000010000 */
[----:B------:R-:W-:-:S05]  /*3d80*/  FADD.FTZ R110, R13, R110 ;  /* 0x0000006e0d6e7221 */ /* 0x000fca0000010000 */
[----:B------:R-:W0:Y:S01]  /*3d90*/  MUFU.EX2 R123, R123 ;  /* 0x0000007b007b7308 */ /* 0x000e220000000800 */
[C---:B---3--:R-:W-:Y:S02]  /*3da0*/  FMUL.FTZ R145, R58.reuse, R145 ;  /* 0x000000913a917220 */ /* 0x048fe40000410000 */
[----:B------:R-:W-:-:S05]  /*3db0*/  FMUL.FTZ R144, R58, R139 ;  /* 0x0000008b3a907220 */ /* 0x000fca0000410000 */
[----:B------:R-:W3:Y:S01]  /*3dc0*/  MUFU.EX2 R108, R108 ;  /* 0x0000006c006c7308 */ /* 0x000ee20000000800 */
[----:B------:R-:W-:-:S07]  /*3dd0*/  FMUL.FTZ R58, R158, R112 ;  /* 0x000000709e3a7220 */ /* 0x000fce0000410000 */
[----:B------:R-:W-:Y:S01]  /*3de0*/  MUFU.COS R169, R171 ;  /* 0x000000ab00a97308 */ /* 0x000fe20000000000 */
[----:B------:R-:W-:-:S07]  /*3df0*/  FMUL.FTZ R109, R158, R110 ;  /* 0x0000006e9e6d7220 */ /* 0x000fce0000410000 */
[----:B------:R-:W0:Y:S01]  /*3e00*/  MUFU.EX2 R56, R56 ;  /* 0x0000003800387308 */ /* 0x000e220000000800 */
[----:B----4-:R-:W-:-:S07]  /*3e10*/  FMUL.FTZ R143, R59, R172 ;  /* 0x000000ac3b8f7220 */ /* 0x010fce0000410000 */
[----:B------:R-:W4:Y:S01]  /*3e20*/  MUFU.SIN R57, R171 ;  /* 0x000000ab00397308 */ /* 0x000f220000000400 */
[----:B------:R-:W-:Y:S02]  /*3e30*/  FMUL.FTZ R142, R59, R170 ;  /* 0x000000aa3b8e7220 */ /* 0x000fe40000410000 */
[C---:B------:R-:W-:Y:S02]  /*3e40*/  FFMA.FTZ R59, R159.reuse, R110, -R58 ;  /* 0x0000006e9f3b7223 */ /* 0x040fe4000001083a */
[----:B------:R-:W-:-:S03]  /*3e50*/  FFMA.FTZ R109, R159, R112, R109 ;  /* 0x000000709f6d7223 */ /* 0x000fc6000001006d */
[----:B------:R-:W2:Y:S01]  /*3e60*/  MUFU.EX2 R115, R114 ;  /* 0x0000007200737308 */ /* 0x000ea20000000800 */
[----:B0-----:R-:W-:Y:S02]  /*3e70*/  FMUL.FTZ R156, R113, R156 ;  /* 0x0000009c719c7220 */ /* 0x001fe40000410000 */
[----:B------:R-:W-:Y:S02]  /*3e80*/  FADD.FTZ R59, R12, R59 ;  /* 0x0000003b0c3b7221 */ /* 0x000fe40000010000 */
[----:B-1----:R-:W-:Y:S02]  /*3e90*/  FMUL.FTZ R149, R137, R140 ;  /* 0x0000008c89957220 */ /* 0x002fe40000410000 */
[----:B------:R-:W-:Y:S02]  /*3ea0*/  FADD.FTZ R109, RZ, R109 ;  /* 0x0000006dff6d7221 */ /* 0x000fe40000010000 */
[----:B------:R-:W-:Y:S02]  /*3eb0*/  FMUL.FTZ R151, R123, R138 ;  /* 0x0000008a7b977220 */ /* 0x000fe40000410000 */
[----:B---3--:R-:W-:-:S02]  /*3ec0*/  FMUL.FTZ R141, R108, R141 ;  /* 0x0000008d6c8d7220 */ /* 0x008fc40000410000 */
[----:B------:R-:W-:Y:S02]  /*3ed0*/  FMUL.FTZ R140, R108, R167 ;  /* 0x000000a76c8c7220 */ /* 0x000fe40000410000 */
[----:B------:R-:W-:Y:S02]  /*3ee0*/  FMUL.FTZ R157, R113, R157 ;  /* 0x0000009d719d7220 */ /* 0x000fe40000410000 */
[C---:B------:R-:W-:Y:S02]  /*3ef0*/  FMUL.FTZ R139, R56.reuse, R169 ;  /* 0x000000a9388b7220 */ /* 0x040fe40000410000 */
[----:B----4-:R-:W-:Y:S02]  /*3f00*/  FMUL.FTZ R138, R56, R57 ;  /* 0x00000039388a7220 */ /* 0x010fe40000410000 */
[----:B------:R-:W-:Y:S02]  /*3f10*/  FMUL.FTZ R108, R156, R59 ;  /* 0x0000003b9c6c7220 */ /* 0x000fe40000410000 */
[----:B------:R-:W-:-:S02]  /*3f20*/  FMUL.FTZ R56, R116, R166 ;  /* 0x000000a674387220 */ /* 0x000fc40000410000 */
[-C--:B------:R-:W-:Y:S01]  /*3f30*/  FMUL.FTZ R58, R156, R109.reuse ;  /* 0x0000006d9c3a7220 */ /* 0x080fe20000410000 */
[----:B------:R-:W0:Y:S01]  /*3f40*/  MUFU.EX2 R119, R119 ;  /* 0x0000007700777308 */ /* 0x000e220000000800 */
[----:B------:R-:W-:Y:S02]  /*3f50*/  FMUL.FTZ R57, R117, R166 ;  /* 0x000000a675397220 */ /* 0x000fe40000410000 */
[----:B------:R-:W-:Y:S02]  /*3f60*/  FFMA.FTZ R109, R157, R109, R108 ;  /* 0x0000006d9d6d7223 */ /* 0x000fe4000001006c */
[-C--:B------:R-:W-:Y:S02]  /*3f70*/  FFMA.FTZ R56, R117, R168.reuse, R56 ;  /* 0x000000a875387223 */ /* 0x080fe40000010038 */
[----:B------:R-:W-:Y:S02]  /*3f80*/  FFMA.FTZ R108, R157, R59, -R58 ;  /* 0x0000003b9d6c7223 */ /* 0x000fe4000001083a */
[----:B------:R-:W-:-:S02]  /*3f90*/  FFMA.FTZ R57, R116, R168, -R57 ;  /* 0x000000a874397223 */ /* 0x000fc40000010839 */
[----:B--2---:R-:W-:Y:S02]  /*3fa0*/  FMUL.FTZ R154, R115, R154 ;  /* 0x0000009a739a7220 */ /* 0x004fe40000410000 */
[----:B------:R-:W-:Y:S02]  /*3fb0*/  FADD.FTZ R109, RZ, R109 ;  /* 0x0000006dff6d7221 */ /* 0x000fe40000010000 */
[C---:B------:R-:W-:Y:S02]  /*3fc0*/  FMUL.FTZ R58, R164.reuse, R56 ;  /* 0x00000038a43a7220 */ /* 0x040fe40000410000 */
[----:B------:R-:W-:Y:S02]  /*3fd0*/  FADD.FTZ R108, R11, R108 ;  /* 0x0000006c0b6c7221 */ /* 0x000fe40000010000 */
[----:B------:R-:W-:Y:S02]  /*3fe0*/  FMUL.FTZ R59, R164, R57 ;  /* 0x00000039a43b7220 */ /* 0x000fe40000410000 */
[----:B------:R-:W-:-:S02]  /*3ff0*/  FMUL.FTZ R155, R115, R118 ;  /* 0x00000076739b7220 */ /* 0x000fc40000410000 */
[C---:B------:R-:W-:Y:S02]  /*4000*/  FMUL.FTZ R110, R154.reuse, R109 ;  /* 0x0000006d9a6e7220 */ /* 0x040fe40000410000 */
[C---:B------:R-:W-:Y:S02]  /*4010*/  FFMA.FTZ R58, R165.reuse, R57, -R58 ;  /* 0x00000039a53a7223 */ /* 0x040fe4000001083a */
[----:B------:R-:W-:Y:S02]  /*4020*/  FMUL.FTZ R112, R154, R108 ;  /* 0x0000006c9a707220 */ /* 0x000fe40000410000 */
[----:B------:R-:W-:Y:S02]  /*4030*/  FFMA.FTZ R59, R165, R56, R59 ;  /* 0x00000038a53b7223 */ /* 0x000fe4000001003b */
[----:B------:R-:W-:Y:S02]  /*4040*/  FFMA.FTZ R57, R155, R108, -R110 ;  /* 0x0000006c9b397223 */ /* 0x000fe4000001086e */
[----:B------:R-:W-:-:S02]  /*4050*/  FMUL.FTZ R108, R162, R58 ;  /* 0x0000003aa26c7220 */ /* 0x000fc40000410000 */
[----:B------:R-:W-:Y:S02]  /*4060*/  FFMA.FTZ R112, R155, R109, R112 ;  /* 0x0000006d9b707223 */ /* 0x000fe40000010070 */
[-C--:B------:R-:W-:Y:S02]  /*4070*/  FMUL.FTZ R56, R162, R59.reuse ;  /* 0x0000003ba2387220 */ /* 0x080fe40000410000 */
[----:B0-----:R-:W-:Y:S02]  /*4080*/  FMUL.FTZ R152, R119, R152 ;  /* 0x0000009877987220 */ /* 0x001fe40000410000 */
[----:B------:R-:W-:Y:S02]  /*4090*/  FADD.FTZ R109, R10, R57 ;  /* 0x000000390a6d7221 */ /* 0x000fe40000010000 */
[----:B------:R-:W-:Y:S02]  /*40a0*/  FFMA.FTZ R108, R163, R59, R108 ;  /* 0x0000003ba36c7223 */ /* 0x000fe4000001006c */
[----:B------:R-:W-:-:S02]  /*40b0*/  FADD.FTZ R112, RZ, R112 ;  /* 0x00000070ff707221 */ /* 0x000fc40000010000 */
[----:B------:R-:W-:Y:S02]  /*40c0*/  FFMA.FTZ R56, R163, R58, -R56 ;  /* 0x0000003aa3387223 */ /* 0x000fe40000010838 */
[----:B------:R-:W-:Y:S02]  /*40d0*/  FMUL.FTZ R153, R119, R122 ;  /* 0x0000007a77997220 */ /* 0x000fe40000410000 */
[----:B------:R-:W-:Y:S02]  /*40e0*/  FMUL.FTZ R59, R152, R109 ;  /* 0x0000006d983b7220 */ /* 0x000fe40000410000 */
[----:B------:R-:W-:Y:S02]  /*40f0*/  FMUL.FTZ R57, R160, R108 ;  /* 0x0000006ca0397220 */ /* 0x000fe40000410000 */
[----:B------:R-:W-:Y:S02]  /*4100*/  FMUL.FTZ R110, R152, R112 ;  /* 0x00000070986e7220 */ /* 0x000fe40000410000 */
[----:B------:R-:W-:-:S02]  /*4110*/  FMUL.FTZ R58, R160, R56 ;  /* 0x00000038a03a7220 */ /* 0x000fc40000410000 */
[----:B------:R-:W-:Y:S02]  /*4120*/  FFMA.FTZ R59, R153, R112, R59 ;  /* 0x00000070993b7223 */ /* 0x000fe4000001003b */
[----:B------:R-:W-:Y:S02]  /*4130*/  FFMA.FTZ R57, R161, R56, -R57 ;  /* 0x00000038a1397223 */ /* 0x000fe40000010839 */
[----:B------:R-:W-:Y:S02]  /*4140*/  FFMA.FTZ R110, R153, R109, -R110 ;  /* 0x0000006d996e7223 */ /* 0x000fe4000001086e */
[----:B------:R-:W-:Y:S02]  /*4150*/  FFMA.FTZ R58, R161, R108, R58 ;  /* 0x0000006ca13a7223 */ /* 0x000fe4000001003a */
[----:B------:R-:W-:Y:S02]  /*4160*/  FADD.FTZ R108, RZ, R59 ;  /* 0x0000003bff6c7221 */ /* 0x000fe40000010000 */
[----:B------:R-:W-:-:S02]  /*4170*/  FMUL.FTZ R59, R158, R57 ;  /* 0x000000399e3b7220 */ /* 0x000fc40000410000 */
[----:B------:R-:W-:Y:S02]  /*4180*/  FMUL.FTZ R150, R123, R150 ;  /* 0x000000967b967220 */ /* 0x000fe40000410000 */
[----:B------:R-:W-:Y:S02]  /*4190*/  FADD.FTZ R110, R9, R110 ;  /* 0x0000006e096e7221 */ /* 0x000fe40000010000 */
[-C--:B------:R-:W-:Y:S02]  /*41a0*/  FMUL.FTZ R56, R158, R58.reuse ;  /* 0x0000003a9e387220 */ /* 0x080fe40000410000 */
[----:B------:R-:W-:Y:S02]  /*41b0*/  FFMA.FTZ R59, R159, R58, R59 ;  /* 0x0000003a9f3b7223 */ /* 0x000fe4000001003b */
[C---:B------:R-:W-:Y:S02]  /*41c0*/  FMUL.FTZ R109, R150.reuse, R108 ;  /* 0x0000006c966d7220 */ /* 0x040fe40000410000 */
[----:B------:R-:W-:-:S02]  /*41d0*/  FMUL.FTZ R58, R150, R110 ;  /* 0x0000006e963a7220 */ /* 0x000fc40000410000 */
[----:B------:R-:W-:Y:S02]  /*41e0*/  FFMA.FTZ R56, R159, R57, -R56 ;  /* 0x000000399f387223 */ /* 0x000fe40000010838 */
[C---:B------:R-:W-:Y:S02]  /*41f0*/  FMUL.FTZ R57, R156.reuse, R59 ;  /* 0x0000003b9c397220 */ /* 0x040fe40000410000 */
[C---:B------:R-:W-:Y:S02]  /*4200*/  FFMA.FTZ R109, R151.reuse, R110, -R109 ;  /* 0x0000006e976d7223 */ /* 0x040fe4000001086d */
[----:B------:R-:W-:Y:S02]  /*4210*/  FFMA.FTZ R108, R151, R108, R58 ;  /* 0x0000006c976c7223 */ /* 0x000fe4000001003a */
[-C--:B------:R-:W-:Y:S02]  /*4220*/  FMUL.FTZ R58, R156, R56.reuse ;  /* 0x000000389c3a7220 */ /* 0x080fe40000410000 */
[----:B------:R-:W-:-:S02]  /*4230*/  FFMA.FTZ R57, R157, R56, -R57 ;  /* 0x000000389d397223 */ /* 0x000fc40000010839 */
[----:B------:R-:W-:Y:S02]  /*4240*/  FMUL.FTZ R148, R137, R148 ;  /* 0x0000009489947220 */ /* 0x000fe40000410000 */
[----:B------:R-:W-:Y:S02]  /*4250*/  FADD.FTZ R109, R8, R109 ;  /* 0x0000006d086d7221 */ /* 0x000fe40000010000 */
[----:B------:R-:W-:Y:S02]  /*4260*/  FADD.FTZ R108, RZ, R108 ;  /* 0x0000006cff6c7221 */ /* 0x000fe40000010000 */
[----:B------:R-:W-:Y:S02]  /*4270*/  FFMA.FTZ R58, R157, R59, R58 ;  /* 0x0000003b9d3a7223 */ /* 0x000fe4000001003a */
[----:B------:R-:W-:Y:S02]  /*4280*/  FMUL.FTZ R59, R154, R57 ;  /* 0x000000399a3b7220 */ /* 0x000fe40000410000 */
[----:B------:R-:W-:-:S02]  /*4290*/  FMUL.FTZ R111, R148, R109 ;  /* 0x0000006d946f7220 */ /* 0x000fc40000410000 */
[----:B------:R-:W-:Y:S02]  /*42a0*/  FMUL.FTZ R110, R148, R108 ;  /* 0x0000006c946e7220 */ /* 0x000fe40000410000 */
[-C--:B------:R-:W-:Y:S02]  /*42b0*/  FMUL.FTZ R56, R154, R58.reuse ;  /* 0x0000003a9a387220 */ /* 0x080fe40000410000 */
[----:B------:R-:W-:Y:S02]  /*42c0*/  FFMA.FTZ R59, R155, R58, R59 ;  /* 0x0000003a9b3b7223 */ /* 0x000fe4000001003b */
[C---:B------:R-:W-:Y:S02]  /*42d0*/  FFMA.FTZ R111, R149.reuse, R108, R111 ;  /* 0x0000006c956f7223 */ /* 0x040fe4000001006f */
[----:B------:R-:W-:Y:S02]  /*42e0*/  FFMA.FTZ R110, R149, R109, -R110 ;  /* 0x0000006d956e7223 */ /* 0x000fe4000001086e */
[----:B------:R-:W-:-:S02]  /*42f0*/  FFMA.FTZ R56, R155, R57, -R56 ;  /* 0x000000399b387223 */ /* 0x000fc40000010838 */
[C---:B------:R-:W-:Y:S02]  /*4300*/  FMUL.FTZ R57, R152.reuse, R59 ;  /* 0x0000003b98397220 */ /* 0x040fe40000410000 */
[----:B------:R-:W-:Y:S02]  /*4310*/  FADD.FTZ R111, RZ, R111 ;  /* 0x0000006fff6f7221 */ /* 0x000fe40000010000 */
[----:B------:R-:W-:Y:S02]  /*4320*/  FADD.FTZ R110, R7, R110 ;  /* 0x0000006e076e7221 */ /* 0x000fe40000010000 */
[-C--:B------:R-:W-:Y:S02]  /*4330*/  FMUL.FTZ R58, R152, R56.reuse ;  /* 0x00000038983a7220 */ /* 0x080fe40000410000 */
[----:B------:R-:W-:Y:S02]  /*4340*/  FFMA.FTZ R57, R153, R56, -R57 ;  /* 0x0000003899397223 */ /* 0x000fe40000010839 */
[----:B------:R-:W-:-:S02]  /*4350*/  FMUL.FTZ R108, R146, R111 ;  /* 0x0000006f926c7220 */ /* 0x000fc40000410000 */
[-C--:B------:R-:W-:Y:S02]  /*4360*/  FMUL.FTZ R56, R146, R110.reuse ;  /* 0x0000006e92387220 */ /* 0x080fe40000410000 */
[----:B------:R-:W-:Y:S02]  /*4370*/  FFMA.FTZ R58, R153, R59, R58 ;  /* 0x0000003b993a7223 */ /* 0x000fe4000001003a */
[C---:B------:R-:W-:Y:S02]  /*4380*/  FMUL.FTZ R59, R150.reuse, R57 ;  /* 0x00000039963b7220 */ /* 0x040fe40000410000 */
[C---:B------:R-:W-:Y:S02]  /*4390*/  FFMA.FTZ R109, R147.reuse, R110, -R108 ;  /* 0x0000006e936d7223 */ /* 0x040fe4000001086c */
[----:B------:R-:W-:Y:S02]  /*43a0*/  FFMA.FTZ R111, R147, R111, R56 ;  /* 0x0000006f936f7223 */ /* 0x000fe40000010038 */
[-C--:B------:R-:W-:Y:S01]  /*43b0*/  FMUL.FTZ R56, R150, R58.reuse ;  /* 0x0000003a96387220 */ /* 0x080fe20000410000 */
[----:B------:R-:W-:Y:S01]  /*43c0*/  ISETP.NE.AND P0, PT, R132, 0x7f, PT ;  /* 0x0000007f8400780c */ /* 0x000fe20003f05270 */
[----:B------:R-:W-:-:S02]  /*43d0*/  FFMA.FTZ R59, R151, R58, R59 ;  /* 0x0000003a973b7223 */ /* 0x000fc4000001003b */
[----:B------:R-:W-:Y:S02]  /*43e0*/  FADD.FTZ R109, R6, R109 ;  /* 0x0000006d066d7221 */ /* 0x000fe40000010000 */
[----:B------:R-:W-:Y:S02]  /*43f0*/  FADD.FTZ R111, RZ, R111 ;  /* 0x0000006fff6f7221 */ /* 0x000fe40000010000 */
[----:B------:R-:W-:Y:S02]  /*4400*/  FFMA.FTZ R56, R151, R57, -R56 ;  /* 0x0000003997387223 */ /* 0x000fe40000010838 */
[----:B------:R-:W-:Y:S02]  /*4410*/  FMUL.FTZ R57, R148, R59 ;  /* 0x0000003b94397220 */ /* 0x000fe40000410000 */
[C---:B------:R-:W-:Y:S02]  /*4420*/  FMUL.FTZ R110, R144.reuse, R109 ;  /* 0x0000006d906e7220 */ /* 0x040fe40000410000 */
[----:B------:R-:W-:Y:S01]  /*4430*/  FMUL.FTZ R108, R144, R111 ;  /* 0x0000006f906c7220 */ /* 0x000fe20000410000 */
[----:B------:R0:W1:Y:S01]  /*4440*/  @P0 LDS.64 R122, [R132.X8+0x4598] ;  /* 0x00459800847a0984 */ /* 0x0000620000008a00 */
[----:B------:R-:W-:-:S02]  /*4450*/  FMUL.FTZ R58, R148, R56 ;  /* 0x00000038943a7220 */ /* 0x000fc40000410000 */
[----:B------:R-:W-:Y:S02]  /*4460*/  FFMA.FTZ R57, R149, R56, -R57 ;  /* 0x0000003895397223 */ /* 0x000fe40000010839 */
[C---:B------:R-:W-:Y:S02]  /*4470*/  FFMA.FTZ R110, R145.reuse, R111, R110 ;  /* 0x0000006f916e7223 */ /* 0x040fe4000001006e */
[----:B------:R-:W-:Y:S02]  /*4480*/  FFMA.FTZ R108, R145, R109, -R108 ;  /* 0x0000006d916c7223 */ /* 0x000fe4000001086c */
[----:B------:R-:W-:Y:S02]  /*4490*/  FFMA.FTZ R58, R149, R59, R58 ;  /* 0x0000003b953a7223 */ /* 0x000fe4000001003a */
[----:B------:R-:W-:Y:S02]  /*44a0*/  FMUL.FTZ R59, R146, R57 ;  /* 0x00000039923b7220 */ /* 0x000fe40000410000 */
[----:B------:R-:W-:-:S02]  /*44b0*/  FADD.FTZ R110, RZ, R110 ;  /* 0x0000006eff6e7221 */ /* 0x000fc40000010000 */
[----:B------:R-:W-:Y:S02]  /*44c0*/  FADD.FTZ R108, R5, R108 ;  /* 0x0000006c056c7221 */ /* 0x000fe40000010000 */
[-C--:B------:R-:W-:Y:S02]  /*44d0*/  FMUL.FTZ R56, R146, R58.reuse ;  /* 0x0000003a92387220 */ /* 0x080fe40000410000 */
[C---:B------:R-:W-:Y:S02]  /*44e0*/  FFMA.FTZ R59, R147.reuse, R58, R59 ;  /* 0x0000003a933b7223 */ /* 0x040fe4000001003b */
[C---:B------:R-:W-:Y:S02]  /*44f0*/  FMUL.FTZ R109, R142.reuse, R110 ;  /* 0x0000006e8e6d7220 */ /* 0x040fe40000410000 */
[----:B------:R-:W-:Y:S02]  /*4500*/  FMUL.FTZ R58, R142, R108 ;  /* 0x0000006c8e3a7220 */ /* 0x000fe40000410000 */
[----:B------:R-:W-:-:S02]  /*4510*/  FFMA.FTZ R56, R147, R57, -R56 ;  /* 0x0000003993387223 */ /* 0x000fc40000010838 */
[C---:B------:R-:W-:Y:S02]  /*4520*/  FFMA.FTZ R109, R143.reuse, R108, -R109 ;  /* 0x0000006c8f6d7223 */ /* 0x040fe4000001086d */
[----:B------:R-:W-:Y:S02]  /*4530*/  FFMA.FTZ R110, R143, R110, R58 ;  /* 0x0000006e8f6e7223 */ /* 0x000fe4000001003a */
[C---:B------:R-:W-:Y:S02]  /*4540*/  FMUL.FTZ R57, R144.reuse, R59 ;  /* 0x0000003b90397220 */ /* 0x040fe40000410000 */
        /* <DEDUP_REMOVED lines=21> */
[----:B------:R-:W-:Y:S02]  /*46a0*/  FMUL.FTZ R57, R53, R55 ;  /* 0x0000003735397220 */ /* 0x000fe40000410000 */
        /* <DEDUP_REMOVED lines=22> */
.L_x_2228:
[----:B01----:R-:W-:Y:S05]  /*4810*/  BSYNC B0 ;  /* 0x0000000000007941 */ /* 0x003fea0003800000 */
.L_x_2227:
        /* <DEDUP_REMOVED lines=74> */
.L_x_2271:
        /* <DEDUP_REMOVED lines=68> */
.L_x_2272:
        /* <DEDUP_REMOVED lines=19> */
[----:B-----5:R-:W-:Y:S05]  /*5230*/  CALL.REL.NOINC `($__internal_55_$__cuda_sm70_shflsync_idx_p) ;  /* 0x0000777000007944 */ /* 0x020fea0003c00000 */
.L_x_2233:
[----:B------:R-:W-:Y:S05]  /*5240*/  BRA.CONV ~URZ, `(.L_x_2234) ;  /* 0x000000637f007947 */ /* 0x000fea000b800000 */
[----:B0-----:R-:W-:Y:S01]  /*5250*/  HFMA2.MMA R57, -RZ, RZ, 0, 1.847743988037109375e-06 ;  /* 0x0000001fff397435 */ /* 0x001fe200000001ff */
[----:B------:R-:W-:-:S02]  /*5260*/  MOV R54, R109 ;  /* 0x0000006d00367202 */ /* 0x000fc40000000f00 */
[----:B------:R-:W-:Y:S02]  /*5270*/  MOV R56, 0x1f ;  /* 0x0000001f00387802 */ /* 0x000fe40000000f00 */
[----:B-1----:R-:W-:Y:S02]  /*5280*/  MOV R55, 0xffffffff ;  /* 0xffffffff00377802 */ /* 0x002fe40000000f00 */
[----:B------:R-:W-:Y:S02]  /*5290*/  MOV R52, 0x52b0 ;  /* 0x000052b000347802 */ /* 0x000fe40000000f00 */
[----:B-----5:R-:W-:Y:S05]  /*52a0*/  CALL.REL.NOINC `($__internal_55_$__cuda_sm70_shflsync_idx_p) ;  /* 0x0000770000007944 */ /* 0x020fea0003c00000 */
.L_x_2234:
[----:B------:R-:W-:Y:S05]  /*52b0*/  BRA.CONV ~URZ, `(.L_x_2235) ;  /* 0x000000637f007947 */ /* 0x000fea000b800000 */
[----:B0-----:R-:W-:Y:S01]  /*52c0*/  HFMA2.MMA R57, -RZ, RZ, 0, 1.847743988037109375e-06 ;  /* 0x0000001fff397435 */ /* 0x001fe200000001ff */
[----:B------:R-:W-:Y:S02]  /*52d0*/  MOV R54, R114 ;  /* 0x0000007200367202 */ /* 0x000fe40000000f00 */
[----:B------:R-:W-:Y:S02]  /*52e0*/  MOV R56, 0x1f ;  /* 0x0000001f00387802 */ /* 0x000fe40000000f00 */
[----:B-1----:R-:W-:Y:S02]  /*52f0*/  MOV R55, 0xffffffff ;  /* 0xffffffff00377802 */ /* 0x002fe40000000f00 */
[----:B------:R-:W-:-:S02]  /*5300*/  MOV R52, 0x5320 ;  /* 0x0000532000347802 */ /* 0x000fc40000000f00 */
[----:B-----5:R-:W-:Y:S05]  /*5310*/  CALL.REL.NOINC `($__internal_55_$__cuda_sm70_shflsync_idx_p) ;  /* 0x0000769000007944 */ /* 0x020fea0003c00000 */
.L_x_2235:
[----:B------:R-:W-:Y:S05]  /*5320*/  BRA.CONV ~URZ, `(.L_x_2236) ;  /* 0x000000637f007947 */ /* 0x000fea000b800000 */
[----:B0-----:R-:W-:Y:S01]  /*5330*/  HFMA2.MMA R57, -RZ, RZ, 0, 1.847743988037109375e-06 ;  /* 0x0000001fff397435 */ /* 0x001fe200000001ff */
[----:B------:R-:W-:-:S02]  /*5340*/  MOV R54, R115 ;  /* 0x0000007300367202 */ /* 0x000fc40000000f00 */
[----:B------:R-:W-:Y:S02]  /*5350*/  MOV R56, 0x1f ;  /* 0x0000001f00387802 */ /* 0x000fe40000000f00 */
[----:B-1----:R-:W-:Y:S02]  /*5360*/  MOV R55, 0xffffffff ;  /* 0xffffffff00377802 */ /* 0x002fe40000000f00 */
[----:B------:R-:W-:Y:S02]  /*5370*/  MOV R52, 0x5390 ;  /* 0x0000539000347802 */ /* 0x000fe40000000f00 */
[----:B-----5:R-:W-:Y:S05]  /*5380*/  CALL.REL.NOINC `($__internal_55_$__cuda_sm70_shflsync_idx_p) ;  /* 0x0000762000007944 */ /* 0x020fea0003c00000 */
.L_x_2236:
        /* <DEDUP_REMOVED lines=9> */
.L_x_2273:
        /* <DEDUP_REMOVED lines=49> */
.L_x_2230:
[----:B0-----:R-:W-:Y:S05]  /*5730*/  BSYNC B0 ;  /* 0x0000000000007941 */ /* 0x001fea0003800000 */
.L_x_2229:
[C---:B-----5:R-:W-:Y:S01]  /*5740*/  FMUL.FTZ R50, R138.reuse, -R122 ;  /* 0x8000007a8a327220 */ /* 0x060fe20000410000 */
[----:B------:R-:W-:Y:S01]  /*5750*/  WARPSYNC 0xffffffff ;  /* 0xffffffff00007948 */ /* 0x000fe20003800000 */
[-C--:B------:R-:W-:Y:S01]  /*5760*/  FMUL.FTZ R48, R138, R123.reuse ;  /* 0x0000007b8a307220 */ /* 0x080fe20000410000 */
[----:B------:R-:W-:Y:S01]  /*5770*/  BAR.SYNC.DEFER_BLOCKING 0x0 ;  /* 0x0000000000007b1d */ /* 0x000fe20000010000 */
[C---:B------:R-:W-:Y:S01]  /*5780*/  FFMA.FTZ R50, R139.reuse, -R123, R50 ;  /* 0x8000007b8b327223 */ /* 0x040fe20000010032 */
[----:B------:R-:W-:Y:S01]  /*5790*/  LOP3.LUT P0, RZ, R132, 0x1f, RZ, 0xc0, !PT ;  /* 0x0000001f84ff7812 */ /* 0x000fe2000780c0ff */
[C---:B------:R-:W-:Y:S02]  /*57a0*/  FMUL.FTZ R49, R139.reuse, R172 ;  /* 0x000000ac8b317220 */ /* 0x040fe40000410000 */
[----:B------:R-:W-:Y:S01]  /*57b0*/  FFMA.FTZ R48, R139, R122, -R48 ;  /* 0x0000007a8b307223 */ /* 0x000fe20000010830 */
[----:B------:R-:W-:Y:S01]  /*57c0*/  ISETP.GE.OR P0, PT, R128, c[0x0][0x174], P0 ;  /* 0x00005d0080007a0c */ /* 0x000fe20000706670 */
[----:B------:R-:W-:Y:S01]  /*57d0*/  FMUL.FTZ R51, R140, -R50 ;  /* 0x800000328c337220 */ /* 0x000fe20000410000 */
[----:B------:R-:W-:Y:S01]  /*57e0*/  BSSY B0, `(.L_x_2238) ;  /* 0x00001d1000007945 */ /* 0x000fe20003800000 */
[----:B---3--:R-:W-:-:S02]  /*57f0*/  FMUL.FTZ R52, R138, R172 ;  /* 0x000000ac8a347220 */ /* 0x008fc40000410000 */
[-C--:B------:R-:W-:Y:S02]  /*5800*/  FFMA.FTZ R54, -R138, R171.reuse, -R49 ;  /* 0x000000ab8a367223 */ /* 0x080fe40000010931 */
[-C--:B------:R-:W-:Y:S02]  /*5810*/  FMUL.FTZ R53, R140, -R48.reuse ;  /* 0x800000308c357220 */ /* 0x080fe40000410000 */
[----:B------:R-:W-:Y:S02]  /*5820*/  FFMA.FTZ R51, R141, R48, -R51 ;  /* 0x000000308d337223 */ /* 0x000fe40000010833 */
[----:B------:R-:W-:Y:S02]  /*5830*/  FFMA.FTZ R52, R139, R171, -R52 ;  /* 0x000000ab8b347223 */ /* 0x000fe40000010834 */
[----:B------:R-:W-:Y:S02]  /*5840*/  FADD.FTZ R54, -R169, R54 ;  /* 0x00000036a9367221 */ /* 0x000fe40000010100 */
[----:B------:R-:W-:-:S02]  /*5850*/  FFMA.FTZ R53, R141, R50, R53 ;  /* 0x000000328d357223 */ /* 0x000fc40000010035 */
[----:B------:R-:W-:Y:S02]  /*5860*/  FMUL.FTZ R56, R142, -R51 ;  /* 0x800000338e387220 */ /* 0x000fe40000410000 */
[----:B------:R-:W-:Y:S02]  /*5870*/  FADD.FTZ R52, R167, R52 ;  /* 0x00000034a7347221 */ /* 0x000fe40000010000 */
[----:B------:R-:W-:Y:S02]  /*5880*/  FMUL.FTZ R48, R140, -R54 ;  /* 0x800000368c307220 */ /* 0x000fe40000410000 */
[-C--:B------:R-:W-:Y:S02]  /*5890*/  FMUL.FTZ R50, R142, -R53.reuse ;  /* 0x800000358e327220 */ /* 0x080fe40000410000 */
[----:B------:R-:W-:Y:S02]  /*58a0*/  FFMA.FTZ R56, R143, R53, R56 ;  /* 0x000000358f387223 */ /* 0x000fe40000010038 */
[----:B------:R-:W-:-:S02]  /*58b0*/  FMUL.FTZ R49, R140, -R52 ;  /* 0x800000348c317220 */ /* 0x000fc40000410000 */
[----:B------:R-:W-:Y:S02]  /*58c0*/  FFMA.FTZ R48, R141, R52, -R48 ;  /* 0x000000348d307223 */ /* 0x000fe40000010830 */
[----:B------:R-:W-:Y:S02]  /*58d0*/  FFMA.FTZ R51, R143, R51, -R50 ;  /* 0x000000338f337223 */ /* 0x000fe40000010832 */
[C---:B------:R-:W-:Y:S02]  /*58e0*/  FMUL.FTZ R52, R144.reuse, -R56 ;  /* 0x8000003890347220 */ /* 0x040fe40000410000 */
[-C--:B------:R-:W-:Y:S02]  /*58f0*/  FMUL.FTZ R53, R144, -R51.reuse ;  /* 0x8000003390357220 */ /* 0x080fe40000410000 */
[----:B------:R-:W-:Y:S02]  /*5900*/  FFMA.FTZ R52, R145, R51, -R52 ;  /* 0x0000003391347223 */ /* 0x000fe40000010834 */
[----:B------:R-:W-:-:S02]  /*5910*/  FFMA.FTZ R49, R141, R54, R49 ;  /* 0x000000368d317223 */ /* 0x000fc40000010031 */
[----:B------:R-:W-:Y:S02]  /*5920*/  FADD.FTZ R50, R173, R48 ;  /* 0x00000030ad327221 */ /* 0x000fe40000010000 */
[----:B------:R-:W-:Y:S02]  /*5930*/  FFMA.FTZ R56, R145, R56, R53 ;  /* 0x0000003891387223 */ /* 0x000fe40000010035 */
[----:B------:R-:W-:Y:S02]  /*5940*/  FMUL.FTZ R51, R146, -R52 ;  /* 0x8000003492337220 */ /* 0x000fe40000410000 */
[----:B------:R-:W-:Y:S02]  /*5950*/  FADD.FTZ R49, -R170, R49 ;  /* 0x00000031aa317221 */ /* 0x000fe40000010100 */
[----:B------:R-:W-:Y:S02]  /*5960*/  FMUL.FTZ R48, R142, -R50 ;  /* 0x800000328e307220 */ /* 0x000fe40000410000 */
[----:B------:R-:W-:-:S02]  /*5970*/  FFMA.FTZ R54, R147, R56, R51 ;  /* 0x0000003893367223 */ /* 0x000fc40000010033 */
[----:B------:R-:W-:Y:S02]  /*5980*/  FMUL.FTZ R56, R146, -R56 ;  /* 0x8000003892387220 */ /* 0x000fe40000410000 */
[-C--:B------:R-:W-:Y:S02]  /*5990*/  FFMA.FTZ R53, R143, R49.reuse, R48 ;  /* 0x000000318f357223 */ /* 0x080fe40000010030 */
[----:B------:R-:W-:Y:S02]  /*59a0*/  FMUL.FTZ R51, R142, -R49 ;  /* 0x800000318e337220 */ /* 0x000fe40000410000 */
[----:B------:R-:W0:Y:S01]  /*59b0*/  LDS.64 R48, [R137.X16+0x2188] ;  /* 0x0021880089307984 */ /* 0x000e22000000ca00 */
        /* <DEDUP_REMOVED lines=10> */
[C---:B------:R-:W-:Y:S02]  /*5a60*/  FFMA.FTZ R50, R145.reuse, R50, -R51 ;  /* 0x0000003291327223 */ /* 0x040fe40000010833 */
[C---:B------:R-:W-:Y:S02]  /*5a70*/  FMUL.FTZ R55, R150.reuse, -R56 ;  /* 0x8000003896377220 */ /* 0x040fe40000410000 */
[-C--:B------:R-:W-:Y:S02]  /*5a80*/  FMUL.FTZ R51, R150, -R54.reuse ;  /* 0x8000003696337220 */ /* 0x080fe40000410000 */
[----:B------:R-:W-:Y:S02]  /*5a90*/  FFMA.FTZ R53, R145, R53, R52 ;  /* 0x0000003591357223 */ /* 0x000fe40000010034 */
[----:B------:R-:W-:-:S02]  /*5aa0*/  FFMA.FTZ R55, R151, R54, R55 ;  /* 0x0000003697377223 */ /* 0x000fc40000010037 */
[----:B------:R-:W-:Y:S02]  /*5ab0*/  FFMA.FTZ R56, R151, R56, -R51 ;  /* 0x0000003897387223 */ /* 0x000fe40000010833 */
[----:B------:R-:W-:Y:S02]  /*5ac0*/  FADD.FTZ R50, R177, R50 ;  /* 0x00000032b1327221 */ /* 0x000fe40000010000 */
[----:B------:R-:W-:Y:S02]  /*5ad0*/  FADD.FTZ R53, -R176, R53 ;  /* 0x00000035b0357221 */ /* 0x000fe40000010100 */
[C---:B------:R-:W-:Y:S02]  /*5ae0*/  FMUL.FTZ R54, R152.reuse, -R55 ;  /* 0x8000003798367220 */ /* 0x040fe40000410000 */
[----:B------:R-:W-:Y:S02]  /*5af0*/  FMUL.FTZ R58, R152, -R56 ;  /* 0x80000038983a7220 */ /* 0x000fe40000410000 */
[----:B------:R-:W-:-:S02]  /*5b00*/  FMUL.FTZ R52, R146, -R50 ;  /* 0x8000003292347220 */ /* 0x000fc40000410000 */
[----:B------:R-:W-:Y:S02]  /*5b10*/  FMUL.FTZ R51, R146, -R53 ;  /* 0x8000003592337220 */ /* 0x000fe40000410000 */
[C---:B------:R-:W-:Y:S02]  /*5b20*/  FFMA.FTZ R54, R153.reuse, R56, -R54 ;  /* 0x0000003899367223 */ /* 0x040fe40000010836 */
[----:B------:R-:W-:Y:S02]  /*5b30*/  FFMA.FTZ R58, R153, R55, R58 ;  /* 0x00000037993a7223 */ /* 0x000fe4000001003a */
[C---:B------:R-:W-:Y:S02]  /*5b40*/  FFMA.FTZ R53, R147.reuse, R53, R52 ;  /* 0x0000003593357223 */ /* 0x040fe40000010034 */
[----:B------:R-:W-:Y:S02]  /*5b50*/  FFMA.FTZ R50, R147, R50, -R51 ;  /* 0x0000003293327223 */ /* 0x000fe40000010833 */
[----:B------:R-:W-:-:S02]  /*5b60*/  FMUL.FTZ R51, R154, -R54 ;  /* 0x800000369a337220 */ /* 0x000fc40000410000 */
[-C--:B------:R-:W-:Y:S02]  /*5b70*/  FMUL.FTZ R52, R154, -R58.reuse ;  /* 0x8000003a9a347220 */ /* 0x080fe40000410000 */
[----:B------:R-:W-:Y:S02]  /*5b80*/  FADD.FTZ R53, -R178, R53 ;  /* 0x00000035b2357221 */ /* 0x000fe40000010100 */
[----:B------:R-:W-:Y:S02]  /*5b90*/  FADD.FTZ R50, R179, R50 ;  /* 0x00000032b3327221 */ /* 0x000fe40000010000 */
[C---:B------:R-:W-:Y:S02]  /*5ba0*/  FFMA.FTZ R58, R155.reuse, R58, R51 ;  /* 0x0000003a9b3a7223 */ /* 0x040fe40000010033 */
[----:B------:R-:W-:Y:S02]  /*5bb0*/  FFMA.FTZ R55, R155, R54, -R52 ;  /* 0x000000369b377223 */ /* 0x000fe40000010834 */
[----:B------:R-:W-:-:S02]  /*5bc0*/  FMUL.FTZ R51, R148, -R53 ;  /* 0x8000003594337220 */ /* 0x000fc40000410000 */
[-C--:B------:R-:W-:Y:S02]  /*5bd0*/  FMUL.FTZ R54, R148, -R50.reuse ;  /* 0x8000003294367220 */ /* 0x080fe40000410000 */
[C---:B------:R-:W-:Y:S02]  /*5be0*/  FFMA.FTZ R52, R149.reuse, R50, -R51 ;  /* 0x0000003295347223 */ /* 0x040fe40000010833 */
[----:B------:R-:W-:Y:S02]  /*5bf0*/  FFMA.FTZ R53, R149, R53, R54 ;  /* 0x0000003595357223 */ /* 0x000fe40000010036 */
[C---:B0-----:R-:W-:Y:S02]  /*5c00*/  FMUL.FTZ R50, R117.reuse, R48 ;  /* 0x0000003075327220 */ /* 0x041fe40000410000 */
[----:B------:R-:W-:Y:S02]  /*5c10*/  FADD.FTZ R53, -R180, R53 ;  /* 0x00000035b4357221 */ /* 0x000fe40000010100 */
[----:B------:R-:W-:-:S02]  /*5c20*/  FMUL.FTZ R117, R117, R49 ;  /* 0x0000003175757220 */ /* 0x000fc40000410000 */
[----:B------:R-:W-:Y:S02]  /*5c30*/  FFMA.FTZ R50, R116, R49, R50 ;  /* 0x0000003174327223 */ /* 0x000fe40000010032 */
[----:B------:R-:W-:Y:S02]  /*5c40*/  FADD.FTZ R52, R181, R52 ;  /* 0x00000034b5347221 */ /* 0x000fe40000010000 */
[----:B------:R-:W-:Y:S02]  /*5c50*/  FMUL.FTZ R49, R150, -R53 ;  /* 0x8000003596317220 */ /* 0x000fe40000410000 */
[----:B------:R-:W-:Y:S02]  /*5c60*/  FFMA.FTZ R224, R116, R48, -R117 ;  /* 0x0000003074e07223 */ /* 0x000fe40000010875 */
[----:B------:R-:W-:Y:S02]  /*5c70*/  FADD.FTZ R211, RZ, R50 ;  /* 0x00000032ffd37221 */ /* 0x000fe40000010000 */
[----:B------:R-:W-:-:S02]  /*5c80*/  FMUL.FTZ R48, R150, -R52 ;  /* 0x8000003496307220 */ /* 0x000fc40000410000 */
[----:B------:R-:W-:Y:S02]  /*5c90*/  FMUL.FTZ R51, R156, -R55 ;  /* 0x800000379c337220 */ /* 0x000fe40000410000 */
[----:B------:R-:W-:Y:S02]  /*5ca0*/  FFMA.FTZ R52, R151, R52, -R49 ;  /* 0x0000003497347223 */ /* 0x000fe40000010831 */
[----:B------:R-:W-:Y:S02]  /*5cb0*/  FADD.FTZ R224, R17, R224 ;  /* 0x000000e011e07221 */ /* 0x000fe40000010000 */
[----:B------:R-:W-:Y:S02]  /*5cc0*/  FMUL.FTZ R49, R166, R211 ;  /* 0x000000d3a6317220 */ /* 0x000fe40000410000 */
[----:B------:R-:W-:Y:S02]  /*5cd0*/  FMUL.FTZ R56, R156, -R58 ;  /* 0x8000003a9c387220 */ /* 0x000fe40000410000 */
[----:B------:R-:W-:-:S02]  /*5ce0*/  FFMA.FTZ R53, R151, R53, R48 ;  /* 0x0000003597357223 */ /* 0x000fc40000010030 */
[C---:B------:R-:W-:Y:S02]  /*5cf0*/  FFMA.FTZ R51, R157.reuse, R58, R51 ;  /* 0x0000003a9d337223 */ /* 0x040fe40000010033 */
[-C--:B------:R-:W-:Y:S02]  /*5d00*/  FMUL.FTZ R48, R166, R224.reuse ;  /* 0x000000e0a6307220 */ /* 0x080fe40000410000 */
[----:B------:R-:W-:Y:S02]  /*5d10*/  FFMA.FTZ R49, R168, R224, -R49 ;  /* 0x000000e0a8317223 */ /* 0x000fe40000010831 */
[----:B------:R-:W-:Y:S02]  /*5d20*/  FFMA.FTZ R56, R157, R55, -R56 ;  /* 0x000000379d387223 */ /* 0x000fe40000010838 */
        /* <DEDUP_REMOVED lines=26> */
[----:B------:R-:W-:Y:S02]  /*5ed0*/  FMUL.FTZ R48, R162, -R54 ;  /* 0x80000036a2307220 */ /* 0x000fe40000410000 */
[C---:B------:R-:W-:Y:S02]  /*5ee0*/  FFMA.FTZ R49, R163.reuse, R208, R49 ;  /* 0x000000d0a3317223 */ /* 0x040fe40000010031 */
[----:B------:R-:W-:Y:S02]  /*5ef0*/  FADD.FTZ R227, R14, R227 ;  /* 0x000000e30ee37221 */ /* 0x000fe40000010000 */
[-C--:B------:R-:W-:Y:S02]  /*5f00*/  FMUL.FTZ R51, R162, -R50.reuse ;  /* 0x80000032a2337220 */ /* 0x080fe40000410000 */
[----:B------:R-:W-:Y:S02]  /*5f10*/  FFMA.FTZ R55, R163, R50, -R48 ;  /* 0x00000032a3377223 */ /* 0x000fe40000010830 */
[----:B------:R-:W-:-:S02]  /*5f20*/  FADD.FTZ R207, RZ, R49 ;  /* 0x00000031ffcf7221 */ /* 0x000fc40000010000 */
[C---:B------:R-:W-:Y:S02]  /*5f30*/  FMUL.FTZ R50, R160.reuse, R227 ;  /* 0x000000e3a0327220 */ /* 0x040fe40000410000 */
[-C--:B------:R-:W-:Y:S02]  /*5f40*/  FMUL.FTZ R48, R160, R207.reuse ;  /* 0x000000cfa0307220 */ /* 0x080fe40000410000 */
[C---:B------:R-:W-:Y:S02]  /*5f50*/  FFMA.FTZ R50, R161.reuse, R207, R50 ;  /* 0x000000cfa1327223 */ /* 0x040fe40000010032 */
[----:B------:R-:W-:Y:S02]  /*5f60*/  FADD.FTZ R53, -R184, R53 ;  /* 0x00000035b8357221 */ /* 0x000fe40000010100 */
[----:B------:R-:W-:Y:S02]  /*5f70*/  FFMA.FTZ R48, R161, R227, -R48 ;  /* 0x000000e3a1307223 */ /* 0x000fe40000010830 */
[----:B------:R-:W-:-:S02]  /*5f80*/  FADD.FTZ R206, RZ, R50 ;  /* 0x00000032ffce7221 */ /* 0x000fc40000010000 */
[----:B------:R-:W-:Y:S02]  /*5f90*/  FADD.FTZ R52, R185, R52 ;  /* 0x00000034b9347221 */ /* 0x000fe40000010000 */
[----:B------:R-:W-:Y:S02]  /*5fa0*/  FMUL.FTZ R49, R154, -R53 ;  /* 0x800000359a317220 */ /* 0x000fe40000410000 */
[----:B------:R-:W-:Y:S02]  /*5fb0*/  FADD.FTZ R220, R13, R48 ;  /* 0x000000300ddc7221 */ /* 0x000fe40000010000 */
[----:B------:R-:W-:Y:S02]  /*5fc0*/  FMUL.FTZ R48, R158, R206 ;  /* 0x000000ce9e307220 */ /* 0x000fe40000410000 */
[-C--:B------:R-:W-:Y:S02]  /*5fd0*/  FMUL.FTZ R50, R154, -R52.reuse ;  /* 0x800000349a327220 */ /* 0x080fe40000410000 */
[----:B------:R-:W-:-:S02]  /*5fe0*/  FFMA.FTZ R52, R155, R52, -R49 ;  /* 0x000000349b347223 */ /* 0x000fc40000010831 */
[----:B------:R-:W-:Y:S02]  /*5ff0*/  FFMA.FTZ R54, R163, R54, R51 ;  /* 0x00000036a3367223 */ /* 0x000fe40000010033 */
[-C--:B------:R-:W-:Y:S02]  /*6000*/  FMUL.FTZ R49, R158, R220.reuse ;  /* 0x000000dc9e317220 */ /* 0x080fe40000410000 */
        /* <DEDUP_REMOVED lines=10> */
[----:B------:R-:W-:Y:S02]  /*60b0*/  FADD.FTZ R51, -R186, R51 ;  /* 0x00000033ba337221 */ /* 0x000fe40000010100 */
[CC--:B------:R-:W-:Y:S02]  /*60c0*/  FMUL.FTZ R48, R156.reuse, R205.reuse ;  /* 0x000000cd9c307220 */ /* 0x0c0fe40000410000 */
[----:B------:R-:W-:Y:S02]  /*60d0*/  FFMA.FTZ R50, R157, R205, R50 ;  /* 0x000000cd9d327223 */ /* 0x000fe40000010032 */
[----:B------:R-:W-:Y:S02]  /*60e0*/  FFMA.FTZ R53, R165, R54, R53 ;  /* 0x00000036a5357223 */ /* 0x000fe40000010035 */
[C---:B------:R-:W-:Y:S02]  /*60f0*/  FMUL.FTZ R54, R156.reuse, -R52 ;  /* 0x800000349c367220 */ /* 0x040fe40000410000 */
[----:B------:R-:W-:-:S02]  /*6100*/  FMUL.FTZ R49, R156, -R51 ;  /* 0x800000339c317220 */ /* 0x000fc40000410000 */
[C---:B------:R-:W-:Y:S02]  /*6110*/  FFMA.FTZ R48, R157.reuse, R215, -R48 ;  /* 0x000000d79d307223 */ /* 0x040fe40000010830 */
[----:B------:R-:W-:Y:S02]  /*6120*/  FADD.FTZ R204, RZ, R50 ;  /* 0x00000032ffcc7221 */ /* 0x000fe40000010000 */
[C---:B------:R-:W-:Y:S02]  /*6130*/  FFMA.FTZ R51, R157.reuse, R51, R54 ;  /* 0x000000339d337223 */ /* 0x040fe40000010036 */
[----:B------:R-:W-:Y:S02]  /*6140*/  FFMA.FTZ R52, R157, R52, -R49 ;  /* 0x000000349d347223 */ /* 0x000fe40000010831 */
[----:B------:R-:W-:Y:S02]  /*6150*/  FADD.FTZ R210, R11, R48 ;  /* 0x000000300bd27221 */ /* 0x000fe40000010000 */
[----:B------:R-:W-:-:S02]  /*6160*/  FMUL.FTZ R48, R154, R204 ;  /* 0x000000cc9a307220 */ /* 0x000fc40000410000 */
[----:B------:R-:W-:Y:S02]  /*6170*/  FADD.FTZ R51, -R188, R51 ;  /* 0x00000033bc337221 */ /* 0x000fe40000010100 */
[----:B------:R-:W-:Y:S02]  /*6180*/  FADD.FTZ R52, R189, R52 ;  /* 0x00000034bd347221 */ /* 0x000fe40000010000 */
[-C--:B------:R-:W-:Y:S02]  /*6190*/  FMUL.FTZ R49, R154, R210.reuse ;  /* 0x000000d29a317220 */ /* 0x080fe40000410000 */
[----:B------:R-:W-:Y:S02]  /*61a0*/  FFMA.FTZ R217, R155, R210, -R48 ;  /* 0x000000d29bd97223 */ /* 0x000fe40000010830 */
[C---:B------:R-:W-:Y:S02]  /*61b0*/  FMUL.FTZ R48, R158.reuse, -R51 ;  /* 0x800000339e307220 */ /* 0x040fe40000410000 */
[----:B------:R-:W-:-:S02]  /*61c0*/  FMUL.FTZ R50, R158, -R52 ;  /* 0x800000349e327220 */ /* 0x000fc40000410000 */
[----:B------:R-:W-:Y:S02]  /*61d0*/  FFMA.FTZ R49, R155, R204, R49 ;  /* 0x000000cc9b317223 */ /* 0x000fe40000010031 */
[----:B------:R-:W-:Y:S02]  /*61e0*/  FADD.FTZ R217, R10, R217 ;  /* 0x000000d90ad97221 */ /* 0x000fe40000010000 */
[C---:B------:R-:W-:Y:S02]  /*61f0*/  FFMA.FTZ R48, R159.reuse, R52, -R48 ;  /* 0x000000349f307223 */ /* 0x040fe40000010830 */
[----:B------:R-:W-:Y:S02]  /*6200*/  FFMA.FTZ R51, R159, R51, R50 ;  /* 0x000000339f337223 */ /* 0x000fe40000010032 */
[----:B------:R-:W-:Y:S02]  /*6210*/  FADD.FTZ R203, RZ, R49 ;  /* 0x00000031ffcb7221 */ /* 0x000fe40000010000 */
[----:B------:R-:W-:-:S02]  /*6220*/  FMUL.FTZ R50, R152, R217 ;  /* 0x000000d998327220 */ /* 0x000fc40000410000 */
[----:B------:R-:W-:Y:S02]  /*6230*/  FADD.FTZ R49, R191, R48 ;  /* 0x00000030bf317221 */ /* 0x000fe40000010000 */
[----:B------:R-:W-:Y:S02]  /*6240*/  FADD.FTZ R51, -R190, R51 ;  /* 0x00000033be337221 */ /* 0x000fe40000010100 */
[-C--:B------:R-:W-:Y:S02]  /*6250*/  FMUL.FTZ R48, R152, R203.reuse ;  /* 0x000000cb98307220 */ /* 0x080fe40000410000 */
[----:B------:R-:W-:Y:S02]  /*6260*/  FFMA.FTZ R50, R153, R203, R50 ;  /* 0x000000cb99327223 */ /* 0x000fe40000010032 */
[C---:B------:R-:W-:Y:S02]  /*6270*/  FMUL.FTZ R54, R160.reuse, -R49 ;  /* 0x80000031a0367220 */ /* 0x040fe40000410000 */
[----:B------:R-:W-:-:S02]  /*6280*/  FMUL.FTZ R52, R160, -R51 ;  /* 0x80000033a0347220 */ /* 0x000fc40000410000 */
[----:B------:R-:W-:Y:S02]  /*6290*/  FFMA.FTZ R48, R153, R217, -R48 ;  /* 0x000000d999307223 */ /* 0x000fe40000010830 */
        /* <DEDUP_REMOVED lines=18> */
[-C--:B------:R-:W-:Y:S02]  /*63c0*/  FMUL.FTZ R48, R148, R201.reuse ;  /* 0x000000c994307220 */ /* 0x080fe40000410000 */
[C---:B------:R-:W-:Y:S02]  /*63d0*/  FFMA.FTZ R50, R149.reuse, R201, R50 ;  /* 0x000000c995327223 */ /* 0x040fe40000010032 */
[----:B------:R-:W-:Y:S02]  /*63e0*/  FADD.FTZ R51, -R194, R51 ;  /* 0x00000033c2337221 */ /* 0x000fe40000010100 */
[----:B------:R-:W-:Y:S02]  /*63f0*/  FFMA.FTZ R48, R149, R219, -R48 ;  /* 0x000000db95307223 */ /* 0x000fe40000010830 */
[----:B------:R-:W-:-:S02]  /*6400*/  FADD.FTZ R200, RZ, R50 ;  /* 0x00000032ffc87221 */ /* 0x000fc40000010000 */
[----:B------:R-:W-:Y:S02]  /*6410*/  FMUL.FTZ R52, R164, -R51 ;  /* 0x80000033a4347220 */ /* 0x000fe40000410000 */
[----:B------:R-:W-:Y:S01]  /*6420*/  FADD.FTZ R214, R7, R48 ;  /* 0x0000003007d67221 */ /* 0x000fe20000010000 */
[----:B------:R-:W-:Y:S01]  /*6430*/  MOV R48, 0x3f800000 ;  /* 0x3f80000000307802 */ /* 0x000fe20000000f00 */
[C---:B------:R-:W-:Y:S02]  /*6440*/  FMUL.FTZ R50, R146.reuse, R200 ;  /* 0x000000c892327220 */ /* 0x040fe40000410000 */
[----:B------:R-:W-:Y:S02]  /*6450*/  FFMA.FTZ R56, R165, R49, -R52 ;  /* 0x00000031a5387223 */ /* 0x000fe40000010834 */
[-C--:B------:R-:W-:Y:S02]  /*6460*/  FMUL.FTZ R52, R146, R214.reuse ;  /* 0x000000d692347220 */ /* 0x080fe40000410000 */
[----:B------:R-:W-:-:S02]  /*6470*/  FFMA.FTZ R221, R147, R214, -R50 ;  /* 0x000000d693dd7223 */ /* 0x000fc40000010832 */
[----:B------:R-:W-:Y:S01]  /*6480*/  FMUL.FTZ R54, R164, -R49 ;  /* 0x80000031a4367220 */ /* 0x000fe20000410000 */
[----:B------:R-:W-:Y:S01]  /*6490*/  HFMA2.MMA R49, -RZ, RZ, 0, 0 ;  /* 0x00000000ff317435 */ /* 0x000fe200000001ff */
[----:B------:R-:W-:Y:S02]  /*64a0*/  FFMA.FTZ R52, R147, R200, R52 ;  /* 0x000000c893347223 */ /* 0x000fe40000010034 */
[----:B------:R-:W-:Y:S02]  /*64b0*/  FADD.FTZ R221, R6, R221 ;  /* 0x000000dd06dd7221 */ /* 0x000fe40000010000 */
[----:B------:R-:W-:Y:S02]  /*64c0*/  FFMA.FTZ R57, R165, R51, R54 ;  /* 0x00000033a5397223 */ /* 0x000fe40000010036 */
[----:B------:R-:W-:Y:S01]  /*64d0*/  FADD.FTZ R213, RZ, R52 ;  /* 0x00000034ffd57221 */ /* 0x000fe20000010000 */
[----:B------:R-:W-:Y:S01]  /*64e0*/  CS2R R50, SRZ ;  /* 0x0000000000327805 */ /* 0x000fe2000001ff00 */
[----:B------:R-:W-:-:S02]  /*64f0*/  FMUL.FTZ R54, R144, R221 ;  /* 0x000000dd90367220 */ /* 0x000fc40000410000 */
[-C--:B------:R-:W-:Y:S02]  /*6500*/  FMUL.FTZ R52, R144, R213.reuse ;  /* 0x000000d590347220 */ /* 0x080fe40000410000 */
[C---:B------:R-:W-:Y:S01]  /*6510*/  FFMA.FTZ R54, R145.reuse, R213, R54 ;  /* 0x000000d591367223 */ /* 0x040fe20000010036 */
[----:B------:R0:W1:Y:S01]  /*6520*/  @!P0 LDS.128 R48, [R0.X16+0x4990] ;  /* 0x0049900000308984 */ /* 0x000062000000cc00 */
[----:B------:R-:W-:Y:S01]  /*6530*/  FFMA.FTZ R52, R145, R221, -R52 ;  /* 0x000000dd91347223 */ /* 0x000fe20000010834 */
[----:B------:R-:W-:Y:S01]  /*6540*/  ISETP.GT.U32.AND P0, PT, R132, 0x1f, PT ;  /* 0x0000001f8400780c */ /* 0x000fe20003f04070 */
[----:B------:R-:W-:Y:S02]  /*6550*/  FADD.FTZ R216, RZ, R54 ;  /* 0x00000036ffd87221 */ /* 0x000fe40000010000 */
[----:B------:R-:W-:Y:S02]  /*6560*/  FADD.FTZ R59, -R196, R57 ;  /* 0x00000039c43b7221 */ /* 0x000fe40000010100 */
[----:B------:R-:W-:-:S02]  /*6570*/  FADD.FTZ R218, R5, R52 ;  /* 0x0000003405da7221 */ /* 0x000fc40000010000 */
[----:B------:R-:W-:Y:S02]  /*6580*/  FMUL.FTZ R52, R142, R216 ;  /* 0x000000d88e347220 */ /* 0x000fe40000410000 */
[----:B------:R-:W-:Y:S02]  /*6590*/  FADD.FTZ R57, R197, R56 ;  /* 0x00000038c5397221 */ /* 0x000fe40000010000 */
[----:B------:R-:W-:Y:S02]  /*65a0*/  FMUL.FTZ R56, R166, -R59 ;  /* 0x8000003ba6387220 */ /* 0x000fe40000410000 */
[-C--:B------:R-:W-:Y:S02]  /*65b0*/  FMUL.FTZ R54, R142, R218.reuse ;  /* 0x000000da8e367220 */ /* 0x080fe40000410000 */
[----:B------:R-:W-:Y:S02]  /*65c0*/  FFMA.FTZ R223, R143, R218, -R52 ;  /* 0x000000da8fdf7223 */ /* 0x000fe40000010834 */
[----:B------:R-:W-:-:S02]  /*65d0*/  FFMA.FTZ R58, R168, R57, -R56 ;  /* 0x00000039a83a7223 */ /* 0x000fc40000010838 */
[----:B------:R-:W-:Y:S02]  /*65e0*/  FFMA.FTZ R225, R143, R216, R54 ;  /* 0x000000d88fe17223 */ /* 0x000fe40000010036 */
[----:B------:R-:W-:Y:S02]  /*65f0*/  FADD.FTZ R223, R4, R223 ;  /* 0x000000df04df7221 */ /* 0x000fe40000010000 */
[----:B------:R-:W-:Y:S02]  /*6600*/  FMUL.FTZ R56, R166, -R53 ;  /* 0x80000035a6387220 */ /* 0x000fe40000410000 */
[----:B------:R-:W-:Y:S02]  /*6610*/  FADD.FTZ R54, R199, R58 ;  /* 0x0000003ac7367221 */ /* 0x000fe40000010000 */
[----:B------:R-:W-:Y:S02]  /*6620*/  FADD.FTZ R225, RZ, R225 ;  /* 0x000000e1ffe17221 */ /* 0x000fe40000010000 */
[----:B------:R-:W-:-:S02]  /*6630*/  FMUL.FTZ R58, R140, R223 ;  /* 0x000000df8c3a7220 */ /* 0x000fc40000410000 */
[----:B------:R-:W-:Y:S02]  /*6640*/  FFMA.FTZ R52, R168, R55, -R56 ;  /* 0x00000037a8347223 */ /* 0x000fe40000010838 */
[----:B------:R-:W-:Y:S02]  /*6650*/  FMUL.FTZ R108, R166, -R57 ;  /* 0x80000039a66c7220 */ /* 0x000fe40000410000 */
[-C--:B------:R-:W-:Y:S02]  /*6660*/  FMUL.FTZ R56, R140, R225.reuse ;  /* 0x000000e18c387220 */ /* 0x080fe40000410000 */
[----:B------:R-:W-:Y:S02]  /*6670*/  FFMA.FTZ R58, R141, R225, R58 ;  /* 0x000000e18d3a7223 */ /* 0x000fe4000001003a */
[----:B------:R-:W-:Y:S02]  /*6680*/  FFMA.FTZ R59, R168, R59, R108 ;  /* 0x0000003ba83b7223 */ /* 0x000fe4000001006c */
[----:B------:R-:W-:-:S02]  /*6690*/  FMUL.FTZ R57, R166, -R55 ;  /* 0x80000037a6397220 */ /* 0x000fc40000410000 */
[----:B------:R-:W-:Y:S02]  /*66a0*/  FFMA.FTZ R56, R141, R223, -R56 ;  /* 0x000000df8d387223 */ /* 0x000fe40000010838 */
[----:B------:R-:W-:Y:S02]  /*66b0*/  FADD.FTZ R226, RZ, R58 ;  /* 0x0000003affe27221 */ /* 0x000fe40000010000 */
[----:B------:R-:W-:Y:S02]  /*66c0*/  FFMA.FTZ R53, R168, R53, R57 ;  /* 0x00000035a8357223 */ /* 0x000fe40000010039 */
        /* <DEDUP_REMOVED lines=47> */
.L_x_2274:
[----:B------:R-:W-:Y:S05]  /*69c0*/  BRA.DIV ~URZ, `(.L_x_2241) ;  /* 0x000051827f007947 */ /* 0x000fea000b800000 */
[----:B------:R2:W3:Y:S04]  /*69d0*/  SHFL.DOWN PT, R55, R112, 0x1, 0x1f ;  /* 0x08201f0070377f89 */ /* 0x0004e800000e0000 */
[----:B------:R2:W4:Y:S04]  /*69e0*/  SHFL.DOWN PT, R56, R59, 0x1, 0x1f ;  /* 0x08201f003b387f89 */ /* 0x00052800000e0000 */
[----:B------:R2:W0:Y:S02]  /*69f0*/  SHFL.DOWN PT, R111, R58, 0x1, 0x1f ;  /* 0x08201f003a6f7f89 */ /* 0x00042400000e0000 */
.L_x_2275:
        /* <DEDUP_REMOVED lines=15> */
.L_x_2243:
[----:B------:R-:W-:Y:S05]  /*6af0*/  BSYNC B1 ;  /* 0x0000000000017941 */ /* 0x000fea0003800000 */
.L_x_2242:
[----:B------:R-:W-:Y:S05]  /*6b00*/  BRA.DIV ~URZ, `(.L_x_2244) ;  /* 0x000051927f007947 */ /* 0x000fea000b800000 */
[----:B-1----:R1:W2:Y:S04]  /*6b10*/  SHFL.DOWN PT, R54, R113, 0x2, 0x1f ;  /* 0x08401f0071367f89 */ /* 0x0022a800000e0000 */
[----:B---3--:R1:W3:Y:S04]  /*6b20*/  SHFL.DOWN PT, R55, R112, 0x2, 0x1f ;  /* 0x08401f0070377f89 */ /* 0x0082e800000e0000 */
[----:B----4-:R1:W4:Y:S04]  /*6b30*/  SHFL.DOWN PT, R56, R59, 0x2, 0x1f ;  /* 0x08401f003b387f89 */ /* 0x01032800000e0000 */
[----:B0-----:R1:W0:Y:S02]  /*6b40*/  SHFL.DOWN PT, R111, R58, 0x2, 0x1f ;  /* 0x08401f003a6f7f89 */ /* 0x00122400000e0000 */
.L_x_2276:
        /* <DEDUP_REMOVED lines=15> */
.L_x_2246:
[----:B------:R-:W-:Y:S05]  /*6c40*/  BSYNC B1 ;  /* 0x0000000000017941 */ /* 0x000fea0003800000 */
.L_x_2245:
[----:B------:R-:W-:Y:S05]  /*6c50*/  BRA.DIV ~URZ, `(.L_x_2247) ;  /* 0x000052027f007947 */ /* 0x000fea000b800000 */
[----:B--2---:R2:W1:Y:S02]  /*6c60*/  SHFL.DOWN PT, R54, R113, 0x4, 0x1f ;  /* 0x08801f0071367f89 */ /* 0x00446400000e0000 */
.L_x_2277:
[----:B------:R-:W-:Y:S05]  /*6c70*/  BRA.DIV ~URZ, `(.L_x_2248) ;  /* 0x000052627f007947 */ /* 0x000fea000b800000 */
[----:B---3--:R3:W2:Y:S04]  /*6c80*/  SHFL.DOWN PT, R55, R112, 0x4, 0x1f ;  /* 0x08801f0070377f89 */ /* 0x0086a800000e0000 */
[----:B----4-:R3:W4:Y:S04]  /*6c90*/  SHFL.DOWN PT, R56, R59, 0x4, 0x1f ;  /* 0x08801f003b387f89 */ /* 0x01072800000e0000 */
[----:B0-----:R3:W0:Y:S02]  /*6ca0*/  SHFL.DOWN PT, R111, R58, 0x4, 0x1f ;  /* 0x08801f003a6f7f89 */ /* 0x00162400000e0000 */
.L_x_2278:
        /* <DEDUP_REMOVED lines=15> */
.L_x_2250:
[----:B------:R-:W-:Y:S05]  /*6da0*/  BSYNC B1 ;  /* 0x0000000000017941 */ /* 0x000fea0003800000 */
.L_x_2249:
[----:B------:R-:W-:Y:S05]  /*6db0*/  BRA.DIV ~URZ, `(.L_x_2251) ;  /* 0x000052727f007947 */ /* 0x000fea000b800000 */
[----:B-1----:R1:W3:Y:S04]  /*6dc0*/  SHFL.DOWN PT, R54, R113, 0x8, 0x1f ;  /* 0x09001f0071367f89 */ /* 0x0022e800000e0000 */
[----:B--2---:R1:W2:Y:S04]  /*6dd0*/  SHFL.DOWN PT, R55, R112, 0x8, 0x1f ;  /* 0x09001f0070377f89 */ /* 0x0042a800000e0000 */
[----:B----4-:R1:W4:Y:S04]  /*6de0*/  SHFL.DOWN PT, R56, R59, 0x8, 0x1f ;  /* 0x09001f003b387f89 */ /* 0x01032800000e0000 */
[----:B0-----:R1:W0:Y:S02]  /*6df0*/  SHFL.DOWN PT, R111, R58, 0x8, 0x1f ;  /* 0x09001f003a6f7f89 */ /* 0x00122400000e0000 */
.L_x_2279:
        /* <DEDUP_REMOVED lines=15> */
.L_x_2253:
[----:B------:R-:W-:Y:S05]  /*6ef0*/  BSYNC B1 ;  /* 0x0000000000017941 */ /* 0x000fea0003800000 */
.L_x_2252:
[----:B------:R-:W-:Y:S05]  /*6f00*/  BRA.DIV ~URZ, `(.L_x_2254) ;  /* 0x000052e27f007947 */ /* 0x000fea000b800000 */
[----:B---3--:R3:W1:Y:S02]  /*6f10*/  SHFL.DOWN PT, R54, R113, 0x10, 0x1f ;  /* 0x0a001f0071367f89 */ /* 0x00866400000e0000 */
.L_x_2280:
[----:B------:R-:W-:Y:S05]  /*6f20*/  BRA.DIV ~URZ, `(.L_x_2255) ;  /* 0x000053427f007947 */ /* 0x000fea000b800000 */
[----:B--2---:R2:W3:Y:S04]  /*6f30*/  SHFL.DOWN PT, R55, R112, 0x10, 0x1f ;  /* 0x0a001f0070377f89 */ /* 0x0044e800000e0000 */
[----:B----4-:R2:W4:Y:S04]  /*6f40*/  SHFL.DOWN PT, R56, R59, 0x10, 0x1f ;  /* 0x0a001f003b387f89 */ /* 0x01052800000e0000 */
[----:B0-----:R2:W0:Y:S02]  /*6f50*/  SHFL.DOWN PT, R111, R58, 0x10, 0x1f ;  /* 0x0a001f003a6f7f89 */ /* 0x00142400000e0000 */
.L_x_2281:
        /* <DEDUP_REMOVED lines=13> */
.L_x_2257:
[----:B------:R-:W-:Y:S05]  /*7030*/  BSYNC B1 ;  /* 0x0000000000017941 */ /* 0x000fea0003800000 */
.L_x_2256:
        /* <DEDUP_REMOVED lines=20> */
.L_x_2282:
        /* <DEDUP_REMOVED lines=15> */
.L_x_2260:
[----:B-1----:R-:W-:Y:S05]  /*7270*/  BSYNC B1 ;  /* 0x0000000000017941 */ /* 0x002fea0003800000 */
.L_x_2259:
        /* <DEDUP_REMOVED lines=39> */
.L_x_2239:
[----:B-1----:R-:W-:Y:S05]  /*74f0*/  BSYNC B0 ;  /* 0x0000000000007941 */ /* 0x002fea0003800000 */
.L_x_2238:
[----:B------:R-:W-:Y:S01]  /*7500*/  WARPSYNC 0xffffffff ;  /* 0xffffffff00007948 */ /* 0x000fe20003800000 */
[----:B------:R-:W-:Y:S01]  /*7510*/  BAR.SYNC.DEFER_BLOCKING 0x0 ;  /* 0x0000000000007b1d */ /* 0x000fe20000010000 */
[----:B------:R-:W-:Y:S01]  /*7520*/  FFMA.FTZ R56, R33, R224, RZ ;  /* 0x000000e021387223 */ /* 0x000fe200000100ff */
[----:B------:R-:W-:-:S02]  /*7530*/  ISETP.NE.AND P2, PT, R132, RZ, PT ;  /* 0x000000ff8400720c */ /* 0x000fc40003f45270 */
[----:B------:R-:W-:Y:S01]  /*7540*/  ISETP.GT.AND P0, PT, R130, 0x1e, PT ;  /* 0x0000001e8200780c */ /* 0x000fe20003f04270 */
[----:B------:R-:W-:Y:S01]  /*7550*/  FFMA.FTZ R108, R32, R229, R56 ;  /* 0x000000e5206c7223 */ /* 0x000fe20000010038 */
[----:B------:R-:W-:Y:S01]  /*7560*/  ISETP.NE.AND P1, PT, R130, RZ, PT ;  /* 0x000000ff8200720c */ /* 0x000fe20003f25270 */
[----:B------:R-:W-:Y:S01]  /*7570*/  FADD.FTZ R229, -R16, R229 ;  /* 0x000000e510e57221 */ /* 0x000fe20000010100 */
[----:B------:R-:W-:Y:S01]  /*7580*/  BSSY B0, `(.L_x_2261) ;  /* 0x00001ed000007945 */ /* 0x000fe20003800000 */
[----:B------:R-:W-:Y:S02]  /*7590*/  FFMA.FTZ R116, R31, R222, R108 ;  /* 0x000000de1f747223 */ /* 0x000fe4000001006c */
[----:B------:R-:W-:Y:S02]  /*75a0*/  FADD.FTZ R222, -R15, R222 ;  /* 0x000000de0fde7221 */ /* 0x000fe40000010100 */
[----:B------:R-:W-:Y:S02]  /*75b0*/  FFMA.FTZ R116, R30, R227, R116 ;  /* 0x000000e31e747223 */ /* 0x000fe40000010074 */
[----:B------:R-:W-:-:S02]  /*75c0*/  FADD.FTZ R227, -R14, R227 ;  /* 0x000000e30ee37221 */ /* 0x000fc40000010100 */
[----:B------:R-:W-:Y:S02]  /*75d0*/  FFMA.FTZ R116, R29, R220, R116 ;  /* 0x000000dc1d747223 */ /* 0x000fe40000010074 */
[----:B------:R-:W-:Y:S02]  /*75e0*/  FADD.FTZ R220, -R13, R220 ;  /* 0x000000dc0ddc7221 */ /* 0x000fe40000010100 */
[----:B------:R-:W-:Y:S02]  /*75f0*/  FFMA.FTZ R116, R28, R215, R116 ;  /* 0x000000d71c747223 */ /* 0x000fe40000010074 */
[----:B------:R-:W-:Y:S01]  /*7600*/  FADD.FTZ R215, -R12, R215 ;  /* 0x000000d70cd77221 */ /* 0x000fe20000010100 */
[----:B0-----:R-:W0:Y:S01]  /*7610*/  LDS.64 R52, [R137.X16+0x2b98] ;  /* 0x002b980089347984 */ /* 0x001e22000000ca00 */
[----:B------:R-:W-:Y:S02]  /*7620*/  FFMA.FTZ R116, R27, R210, R116 ;  /* 0x000000d21b747223 */ /* 0x000fe40000010074 */
[----:B------:R-:W-:Y:S01]  /*7630*/  FADD.FTZ R210, -R11, R210 ;  /* 0x000000d20bd27221 */ /* 0x000fe20000010100 */
[----:B------:R1:W-:Y:S01]  /*7640*/  @!P2 STS.128 [R0.X16+0x4990], R48 ;  /* 0x004990300000a388 */ /* 0x0003e2000000cc00 */
[----:B------:R-:W-:-:S02]  /*7650*/  FFMA.FTZ R116, R26, R217, R116 ;  /* 0x000000d91a747223 */ /* 0x000fc40000010074 */
[----:B------:R-:W-:Y:S02]  /*7660*/  FADD.FTZ R217, -R10, R217 ;  /* 0x000000d90ad97221 */ /* 0x000fe40000010100 */
[----:B------:R-:W-:Y:S02]  /*7670*/  FFMA.FTZ R116, R25, R212, R116 ;  /* 0x000000d419747223 */ /* 0x000fe40000010074 */
[----:B------:R-:W-:Y:S02]  /*7680*/  FADD.FTZ R212, -R9, R212 ;  /* 0x000000d409d47221 */ /* 0x000fe40000010100 */
[----:B------:R-:W-:Y:S02]  /*7690*/  FFMA.FTZ R116, R24, R219, R116 ;  /* 0x000000db18747223 */ /* 0x000fe40000010074 */
[----:B------:R-:W-:Y:S02]  /*76a0*/  FADD.FTZ R219, -R8, R219 ;  /* 0x000000db08db7221 */ /* 0x000fe40000010100 */
[----:B------:R-:W-:-:S02]  /*76b0*/  FFMA.FTZ R116, R23, R214, R116 ;  /* 0x000000d617747223 */ /* 0x000fc40000010074 */
[----:B------:R-:W-:Y:S02]  /*76c0*/  FADD.FTZ R214, -R7, R214 ;  /* 0x000000d607d67221 */ /* 0x000fe40000010100 */
[----:B-1----:R-:W-:Y:S02]  /*76d0*/  FFMA.FTZ R48, R33, -R211, RZ ;  /* 0x800000d321307223 */ /* 0x002fe400000100ff */
[----:B------:R-:W-:Y:S02]  /*76e0*/  FFMA.FTZ R116, R22, R221, R116 ;  /* 0x000000dd16747223 */ /* 0x000fe40000010074 */
[----:B------:R-:W-:Y:S02]  /*76f0*/  FFMA.FTZ R48, R32, -R209, R48 ;  /* 0x800000d120307223 */ /* 0x000fe40000010030 */
[----:B------:R-:W-:Y:S02]  /*7700*/  FFMA.FTZ R116, R21, R218, R116 ;  /* 0x000000da15747223 */ /* 0x000fe40000010074 */
[----:B------:R-:W-:-:S02]  /*7710*/  FFMA.FTZ R48, R31, -R208, R48 ;  /* 0x800000d01f307223 */ /* 0x000fc40000010030 */
[----:B------:R-:W-:Y:S02]  /*7720*/  FFMA.FTZ R116, R20, R223, R116 ;  /* 0x000000df14747223 */ /* 0x000fe40000010074 */
[----:B------:R-:W-:Y:S02]  /*7730*/  FFMA.FTZ R48, R30, -R207, R48 ;  /* 0x800000cf1e307223 */ /* 0x000fe40000010030 */
[----:B------:R-:W-:Y:S02]  /*7740*/  FADD.FTZ R221, -R6, R221 ;  /* 0x000000dd06dd7221 */ /* 0x000fe40000010100 */
[----:B------:R-:W-:Y:S02]  /*7750*/  FFMA.FTZ R48, R29, -R206, R48 ;  /* 0x800000ce1d307223 */ /* 0x000fe40000010030 */
[----:B------:R-:W-:Y:S02]  /*7760*/  FADD.FTZ R218, -R5, R218 ;  /* 0x000000da05da7221 */ /* 0x000fe40000010100 */
        /* <DEDUP_REMOVED lines=96> */
[----:B------:R-:W-:-:S02]  /*7d70*/  FMUL.FTZ R54, R199, R45 ;  /* 0x0000002dc7367220 */ /* 0x000fc40000410000 */
[----:B------:R-:W-:Y:S02]  /*7d80*/  FADD.FTZ R117, -R17, R224 ;  /* 0x000000e011757221 */ /* 0x000fe40000010100 */
[----:B------:R-:W-:Y:S02]  /*7d90*/  FMUL.FTZ R56, R198, R45 ;  /* 0x0000002dc6387220 */ /* 0x000fe40000410000 */
[----:B------:R-:W-:Y:S02]  /*7da0*/  FMUL.FTZ R58, R211, R54 ;  /* 0x00000036d33a7220 */ /* 0x000fe40000410000 */
[----:B------:R-:W-:Y:S02]  /*7db0*/  FMUL.FTZ R110, R115, R44 ;  /* 0x0000002c736e7220 */ /* 0x000fe40000410000 */
[-C--:B------:R-:W-:Y:S02]  /*7dc0*/  FFMA.FTZ R108, R117, R56.reuse, -R58 ;  /* 0x00000038756c7223 */ /* 0x080fe4000001083a */
[----:B------:R-:W-:-:S02]  /*7dd0*/  FMUL.FTZ R58, R211, R56 ;  /* 0x00000038d33a7220 */ /* 0x000fc40000410000 */
[----:B------:R-:W-:Y:S02]  /*7de0*/  FMUL.FTZ R56, R197, R44 ;  /* 0x0000002cc5387220 */ /* 0x000fe40000410000 */
[----:B------:R-:W-:Y:S02]  /*7df0*/  FMUL.FTZ R112, R209, R110 ;  /* 0x0000006ed1707220 */ /* 0x000fe40000410000 */
[----:B------:R-:W-:Y:S02]  /*7e00*/  FFMA.FTZ R58, R54, R117, R58 ;  /* 0x00000075363a7223 */ /* 0x000fe4000001003a */
[----:B------:R-:W-:Y:S02]  /*7e10*/  FMUL.FTZ R119, R195, R43 ;  /* 0x0000002bc3777220 */ /* 0x000fe40000410000 */
[----:B------:R-:W-:Y:S02]  /*7e20*/  FFMA.FTZ R123, R56, R229, R112 ;  /* 0x000000e5387b7223 */ /* 0x000fe40000010070 */
[----:B------:R-:W-:-:S02]  /*7e30*/  FADD.FTZ R58, RZ, R58 ;  /* 0x0000003aff3a7221 */ /* 0x000fc40000010000 */
[----:B------:R-:W-:Y:S02]  /*7e40*/  FMUL.FTZ R141, R194, R43 ;  /* 0x0000002bc28d7220 */ /* 0x000fe40000410000 */
[----:B------:R-:W-:Y:S02]  /*7e50*/  FMUL.FTZ R114, R209, R56 ;  /* 0x00000038d1727220 */ /* 0x000fe40000410000 */
[----:B------:R-:W-:Y:S02]  /*7e60*/  FMUL.FTZ R112, R208, R119 ;  /* 0x00000077d0707220 */ /* 0x000fe40000410000 */
[----:B------:R-:W-:Y:S02]  /*7e70*/  FADD.FTZ R123, R58, R123 ;  /* 0x0000007b3a7b7221 */ /* 0x000fe40000010000 */
[----:B------:R-:W-:Y:S02]  /*7e80*/  FMUL.FTZ R58, R193, R42 ;  /* 0x0000002ac13a7220 */ /* 0x000fe40000410000 */
[----:B------:R-:W-:-:S02]  /*7e90*/  FFMA.FTZ R137, R229, R110, -R114 ;  /* 0x0000006ee5897223 */ /* 0x000fc40000010872 */
[----:B------:R-:W-:Y:S02]  /*7ea0*/  FADD.FTZ R108, RZ, R108 ;  /* 0x0000006cff6c7221 */ /* 0x000fe40000010000 */
[-C--:B------:R-:W-:Y:S02]  /*7eb0*/  FFMA.FTZ R143, R222, R141.reuse, -R112 ;  /* 0x0000008dde8f7223 */ /* 0x080fe40000010870 */
[----:B------:R-:W-:Y:S02]  /*7ec0*/  FMUL.FTZ R141, R208, R141 ;  /* 0x0000008dd08d7220 */ /* 0x000fe40000410000 */
[----:B------:R-:W-:Y:S02]  /*7ed0*/  FMUL.FTZ R112, R113, R42 ;  /* 0x0000002a71707220 */ /* 0x000fe40000410000 */
[----:B------:R-:W-:Y:S02]  /*7ee0*/  FMUL.FTZ R114, R207, R58 ;  /* 0x0000003acf727220 */ /* 0x000fe40000410000 */
[----:B------:R-:W-:-:S02]  /*7ef0*/  FADD.FTZ R108, R108, R137 ;  /* 0x000000896c6c7221 */ /* 0x000fc40000010000 */
[----:B------:R-:W-:Y:S02]  /*7f00*/  FFMA.FTZ R110, R119, R222, R141 ;  /* 0x000000de776e7223 */ /* 0x000fe4000001008d */
[-C--:B------:R-:W-:Y:S02]  /*7f10*/  FFMA.FTZ R141, R227, R112.reuse, -R114 ;  /* 0x00000070e38d7223 */ /* 0x080fe40000010872 */
[----:B------:R-:W-:Y:S02]  /*7f20*/  FMUL.FTZ R112, R207, R112 ;  /* 0x00000070cf707220 */ /* 0x000fe40000410000 */
[----:B------:R-:W-:Y:S02]  /*7f30*/  FMUL.FTZ R145, R190, R121 ;  /* 0x00000079be917220 */ /* 0x000fe40000410000 */
[----:B------:R-:W-:Y:S02]  /*7f40*/  FADD.FTZ R108, R108, R143 ;  /* 0x0000008f6c6c7221 */ /* 0x000fe40000010000 */
[----:B------:R-:W-:-:S02]  /*7f50*/  FADD.FTZ R110, R123, R110 ;  /* 0x0000006e7b6e7221 */ /* 0x000fc40000010000 */
[----:B------:R-:W-:Y:S02]  /*7f60*/  FMUL.FTZ R123, R191, R121 ;  /* 0x00000079bf7b7220 */ /* 0x000fe40000410000 */
[----:B------:R-:W-:Y:S02]  /*7f70*/  FFMA.FTZ R137, R58, R227, R112 ;  /* 0x000000e33a897223 */ /* 0x000fe40000010070 */
[----:B------:R-:W-:Y:S02]  /*7f80*/  FMUL.FTZ R112, R206, R145 ;  /* 0x00000091ce707220 */ /* 0x000fe40000410000 */
[----:B------:R-:W-:Y:S02]  /*7f90*/  FADD.FTZ R141, R108, R141 ;  /* 0x0000008d6c8d7221 */ /* 0x000fe40000010000 */
[----:B------:R-:W-:Y:S02]  /*7fa0*/  FMUL.FTZ R108, R189, R120 ;  /* 0x00000078bd6c7220 */ /* 0x000fe40000410000 */
[----:B------:R-:W-:-:S02]  /*7fb0*/  FMUL.FTZ R114, R206, R123 ;  /* 0x0000007bce727220 */ /* 0x000fc40000410000 */
[----:B------:R-:W-:Y:S02]  /*7fc0*/  FADD.FTZ R110, R110, R137 ;  /* 0x000000896e6e7221 */ /* 0x000fe40000010000 */
[----:B------:R-:W-:Y:S02]  /*7fd0*/  FFMA.FTZ R137, R123, R220, R112 ;  /* 0x000000dc7b897223 */ /* 0x000fe40000010070 */
[----:B------:R-:W-:Y:S02]  /*7fe0*/  FMUL.FTZ R112, R111, R120 ;  /* 0x000000786f707220 */ /* 0x000fe40000410000 */
[----:B------:R-:W-:Y:S02]  /*7ff0*/  FMUL.FTZ R118, R205, R108 ;  /* 0x0000006ccd767220 */ /* 0x000fe40000410000 */
[----:B------:R-:W-:Y:S02]  /*8000*/  FFMA.FTZ R114, R220, R145, -R114 ;  /* 0x00000091dc727223 */ /* 0x000fe40000010872 */
[----:B------:R-:W-:-:S02]  /*8010*/  FFMA.FTZ R51, R215, R112, -R118 ;  /* 0x00000070d7337223 */ /* 0x000fc40000010876 */
[----:B------:R-:W-:Y:S02]  /*8020*/  FADD.FTZ R110, R110, R137 ;  /* 0x000000896e6e7221 */ /* 0x000fe40000010000 */
[----:B------:R-:W-:Y:S02]  /*8030*/  FADD.FTZ R114, R141, R114 ;  /* 0x000000728d727221 */ /* 0x000fe40000010000 */
[----:B------:R-:W-:Y:S02]  /*8040*/  FMUL.FTZ R112, R205, R112 ;  /* 0x00000070cd707220 */ /* 0x000fe40000410000 */
[-C--:B------:R-:W-:Y:S02]  /*8050*/  FMUL.FTZ R141, R186, R47.reuse ;  /* 0x0000002fba8d7220 */ /* 0x080fe40000410000 */
[----:B------:R-:W-:Y:S02]  /*8060*/  FMUL.FTZ R137, R187, R47 ;  /* 0x0000002fbb897220 */ /* 0x000fe40000410000 */
[----:B------:R-:W-:-:S02]  /*8070*/  FFMA.FTZ R49, R108, R215, R112 ;  /* 0x000000d76c317223 */ /* 0x000fc40000010070 */
[C---:B------:R-:W-:Y:S02]  /*8080*/  FMUL.FTZ R50, R204.reuse, R141 ;  /* 0x0000008dcc327220 */ /* 0x040fe40000410000 */
[----:B------:R-:W-:Y:S02]  /*8090*/  FMUL.FTZ R112, R204, R137 ;  /* 0x00000089cc707220 */ /* 0x000fe40000410000 */
[----:B------:R-:W-:Y:S02]  /*80a0*/  FFMA.FTZ R48, R28, -R205, R48 ;  /* 0x800000cd1c307223 */ /* 0x000fe40000010030 */
[----:B------:R-:W-:Y:S02]  /*80b0*/  FADD.FTZ R49, R110, R49 ;  /* 0x000000316e317221 */ /* 0x000fe40000010000 */
[----:B------:R-:W-:Y:S02]  /*80c0*/  FFMA.FTZ R50, R137, R210, R50 ;  /* 0x000000d289327223 */ /* 0x000fe40000010032 */
[----:B------:R-:W-:-:S02]  /*80d0*/  FFMA.FTZ R112, R210, R141, -R112 ;  /* 0x0000008dd2707223 */ /* 0x000fc40000010870 */
[----:B------:R-:W-:Y:S02]  /*80e0*/  FADD.FTZ R51, R114, R51 ;  /* 0x0000003372337221 */ /* 0x000fe40000010000 */
[----:B------:R-:W-:Y:S02]  /*80f0*/  FFMA.FTZ R48, R27, -R204, R48 ;  /* 0x800000cc1b307223 */ /* 0x000fe40000010030 */
[----:B------:R-:W-:Y:S02]  /*8100*/  FMUL.FTZ R110, R185, R46 ;  /* 0x0000002eb96e7220 */ /* 0x000fe40000410000 */
[----:B------:R-:W-:Y:S02]  /*8110*/  FADD.FTZ R49, R49, R50 ;  /* 0x0000003231317221 */ /* 0x000fe40000010000 */
[----:B------:R-:W-:Y:S02]  /*8120*/  FADD.FTZ R51, R51, R112 ;  /* 0x0000007033337221 */ /* 0x000fe40000010000 */
[----:B------:R-:W-:-:S02]  /*8130*/  FFMA.FTZ R48, R26, -R203, R48 ;  /* 0x800000cb1a307223 */ /* 0x000fc40000010030 */
[----:B------:R-:W-:Y:S02]  /*8140*/  FMUL.FTZ R50, R109, R46 ;  /* 0x0000002e6d327220 */ /* 0x000fe40000410000 */
[----:B------:R-:W-:Y:S02]  /*8150*/  FMUL.FTZ R112, R203, R110 ;  /* 0x0000006ecb707220 */ /* 0x000fe40000410000 */
[-C--:B------:R-:W-:Y:S02]  /*8160*/  FMUL.FTZ R141, R183, R41.reuse ;  /* 0x00000029b78d7220 */ /* 0x080fe40000410000 */
[----:B------:R-:W-:Y:S02]  /*8170*/  FFMA.FTZ R48, R25, -R202, R48 ;  /* 0x800000ca19307223 */ /* 0x000fe40000010030 */
[----:B------:R-:W-:Y:S02]  /*8180*/  FFMA.FTZ R112, R217, R50, -R112 ;  /* 0x00000032d9707223 */ /* 0x000fe40000010870 */
[----:B------:R-:W-:-:S02]  /*8190*/  FMUL.FTZ R143, R182, R41 ;  /* 0x00000029b68f7220 */ /* 0x000fc40000410000 */
[----:B------:R-:W-:Y:S02]  /*81a0*/  FMUL.FTZ R114, R202, R141 ;  /* 0x0000008dca727220 */ /* 0x000fe40000410000 */
[----:B------:R-:W-:Y:S02]  /*81b0*/  FMUL.FTZ R50, R203, R50 ;  /* 0x00000032cb327220 */ /* 0x000fe40000410000 */
[----:B------:R-:W-:Y:S02]  /*81c0*/  FFMA.FTZ R48, R24, -R201, R48 ;  /* 0x800000c918307223 */ /* 0x000fe40000010030 */
[----:B------:R-:W-:Y:S02]  /*81d0*/  FFMA.FTZ R114, R212, R143, -R114 ;  /* 0x0000008fd4727223 */ /* 0x000fe40000010872 */
[----:B------:R-:W-:Y:S02]  /*81e0*/  FFMA.FTZ R50, R110, R217, R50 ;  /* 0x000000d96e327223 */ /* 0x000fe40000010032 */
[----:B------:R-:W-:-:S02]  /*81f0*/  FMUL.FTZ R143, R202, R143 ;  /* 0x0000008fca8f7220 */ /* 0x000fc40000410000 */
[----:B------:R-:W-:Y:S02]  /*8200*/  FFMA.FTZ R48, R23, -R200, R48 ;  /* 0x800000c817307223 */ /* 0x000fe40000010030 */
[----:B------:R-:W-:Y:S02]  /*8210*/  FADD.FTZ R49, R49, R50 ;  /* 0x0000003231317221 */ /* 0x000fe40000010000 */
[----:B------:R-:W-:Y:S02]  /*8220*/  FFMA.FTZ R50, R141, R212, R143 ;  /* 0x000000d48d327223 */ /* 0x000fe4000001008f */
[----:B------:R-:W-:Y:S02]  /*8230*/  FFMA.FTZ R48, R22, -R213, R48 ;  /* 0x800000d516307223 */ /* 0x000fe40000010030 */
[----:B------:R-:W-:Y:S02]  /*8240*/  FADD.FTZ R51, R51, R112 ;  /* 0x0000007033337221 */ /* 0x000fe40000010000 */
[----:B------:R-:W-:-:S02]  /*8250*/  FMUL.FTZ R112, R181, R40 ;  /* 0x00000028b5707220 */ /* 0x000fc40000410000 */
[----:B------:R-:W-:Y:S02]  /*8260*/  FADD.FTZ R49, R49, R50 ;  /* 0x0000003231317221 */ /* 0x000fe40000010000 */
[-C--:B------:R-:W-:Y:S02]  /*8270*/  FMUL.FTZ R138, R138, R228.reuse ;  /* 0x000000e48a8a7220 */ /* 0x080fe40000410000 */
[----:B------:R-:W-:Y:S02]  /*8280*/  FFMA.FTZ R50, R19, R228, R116 ;  /* 0x000000e413327223 */ /* 0x000fe40000010074 */
[----:B------:R-:W-:Y:S02]  /*8290*/  FFMA.FTZ R118, R21, -R216, R48 ;  /* 0x800000d815767223 */ /* 0x000fe40000010030 */
[----:B------:R-:W-:Y:S02]  /*82a0*/  FADD.FTZ R116, R51, R114 ;  /* 0x0000007233747221 */ /* 0x000fe40000010000 */
[----:B------:R-:W-:-:S02]  /*82b0*/  FMUL.FTZ R48, R59, R40 ;  /* 0x000000283b307220 */ /* 0x000fc40000410000 */
[----:B------:R-:W-:Y:S02]  /*82c0*/  FMUL.FTZ R51, R201, R112 ;  /* 0x00000070c9337220 */ /* 0x000fe40000410000 */
[----:B------:R-:W-:Y:S02]  /*82d0*/  FFMA.FTZ R139, R139, R226, R138 ;  /* 0x000000e28b8b7223 */ /* 0x000fe4000001008a */
[----:B------:R-:W-:Y:S02]  /*82e0*/  FMUL.FTZ R122, R171, UR15 ;  /* 0x0000000fab7a7c20 */ /* 0x000fe40008410000 */
[----:B------:R-:W-:Y:S02]  /*82f0*/  FFMA.FTZ R118, R20, -R225, R118 ;  /* 0x800000e114767223 */ /* 0x000fe40000010076 */
[-C--:B------:R-:W-:Y:S02]  /*8300*/  FFMA.FTZ R143, R219, R48.reuse, -R51 ;  /* 0x00000030db8f7223 */ /* 0x080fe40000010833 */
[----:B------:R-:W-:-:S02]  /*8310*/  FMUL.FTZ R48, R201, R48 ;  /* 0x00000030c9307220 */ /* 0x000fc40000410000 */
[----:B------:R-:W-:Y:S02]  /*8320*/  FADD.FTZ R139, RZ, R139 ;  /* 0x0000008bff8b7221 */ /* 0x000fe40000010000 */
[-C--:B------:R-:W-:Y:S02]  /*8330*/  FMUL.FTZ R114, R171, R34.reuse ;  /* 0x00000022ab727220 */ /* 0x080fe40000410000 */
[C---:B------:R-:W-:Y:S02]  /*8340*/  FMUL.FTZ R138, R53.reuse, R34 ;  /* 0x00000022358a7220 */ /* 0x040fe40000410000 */
[----:B------:R-:W-:Y:S02]  /*8350*/  FFMA.FTZ R122, R53, UR14, -R122 ;  /* 0x0000000e357a7c23 */ /* 0x000fe4000801087a */
[----:B------:R-:W-:Y:S02]  /*8360*/  FFMA.FTZ R51, R19, -R226, R118 ;  /* 0x800000e213337223 */ /* 0x000fe40000010076 */
[----:B------:R-:W-:-:S02]  /*8370*/  FFMA.FTZ R118, R112, R219, R48 ;  /* 0x000000db70767223 */ /* 0x000fc40000010030 */
[C---:B------:R-:W-:Y:S02]  /*8380*/  FMUL.FTZ R140, R139.reuse, R114 ;  /* 0x000000728b8c7220 */ /* 0x040fe40000410000 */
[C---:B------:R-:W-:Y:S02]  /*8390*/  FMUL.FTZ R142, R139.reuse, R122 ;  /* 0x0000007a8b8e7220 */ /* 0x040fe40000410000 */
[----:B------:R-:W-:Y:S02]  /*83a0*/  FFMA.FTZ R51, R18, -R139, R51 ;  /* 0x8000008b12337223 */ /* 0x000fe40000010033 */
[----:B------:R-:W-:Y:S02]  /*83b0*/  FMUL.FTZ R144, R139, R138 ;  /* 0x0000008a8b907220 */ /* 0x000fe40000410000 */
[----:B------:R-:W-:Y:S02]  /*83c0*/  FMUL.FTZ R139, R179, R39 ;  /* 0x00000027b38b7220 */ /* 0x000fe40000410000 */
[----:B------:R-:W-:-:S02]  /*83d0*/  FADD.FTZ R49, R49, R118 ;  /* 0x0000007631317221 */ /* 0x000fc40000010000 */
[----:B------:R-:W-:Y:S02]  /*83e0*/  FFMA.FTZ R50, R18, R231, R50 ;  /* 0x000000e712327223 */ /* 0x000fe40000010032 */
[----:B------:R-:W-:Y:S02]  /*83f0*/  FADD.FTZ R118, R116, R143 ;  /* 0x0000008f74767221 */ /* 0x000fe40000010000 */
[----:B------:R-:W-:Y:S02]  /*8400*/  FADD.FTZ R231, -R2, R231 ;  /* 0x000000e702e77221 */ /* 0x000fe40000010100 */
[----:B------:R-:W-:Y:S02]  /*8410*/  FMUL.FTZ R143, R178, R39 ;  /* 0x00000027b28f7220 */ /* 0x000fe40000410000 */
[----:B------:R-:W-:Y:S02]  /*8420*/  FMUL.FTZ R122, R200, R139 ;  /* 0x0000008bc87a7220 */ /* 0x000fe40000410000 */
[----:B------:R-:W-:-:S02]  /*8430*/  FMUL.FTZ R116, R177, R38 ;  /* 0x00000026b1747220 */ /* 0x000fc40000410000 */
[----:B------:R-:W-:Y:S02]  /*8440*/  FFMA.FTZ R48, R231, R138, -R140 ;  /* 0x0000008ae7307223 */ /* 0x000fe4000001088c */
[-C--:B------:R-:W-:Y:S02]  /*8450*/  FFMA.FTZ R145, R214, R143.reuse, -R122 ;  /* 0x0000008fd6917223 */ /* 0x080fe4000001087a */
[----:B------:R-:W-:Y:S02]  /*8460*/  FMUL.FTZ R138, R57, R38 ;  /* 0x00000026398a7220 */ /* 0x000fe40000410000 */
[----:B------:R-:W-:Y:S02]  /*8470*/  FMUL.FTZ R122, R200, R143 ;  /* 0x0000008fc87a7220 */ /* 0x000fe40000410000 */
[----:B------:R-:W-:Y:S02]  /*8480*/  FMUL.FTZ R140, R213, R116 ;  /* 0x00000074d58c7220 */ /* 0x000fe40000410000 */
[----:B------:R-:W-:-:S02]  /*8490*/  FMUL.FTZ R143, R175, R37 ;  /* 0x00000025af8f7220 */ /* 0x000fc40000410000 */
[----:B------:R-:W-:Y:S02]  /*84a0*/  FFMA.FTZ R122, R139, R214, R122 ;  /* 0x000000d68b7a7223 */ /* 0x000fe4000001007a */
[-C--:B------:R-:W-:Y:S02]  /*84b0*/  FFMA.FTZ R147, R221, R138.reuse, -R140 ;  /* 0x0000008add937223 */ /* 0x080fe4000001088c */
[----:B------:R-:W-:Y:S02]  /*84c0*/  FMUL.FTZ R138, R213, R138 ;  /* 0x0000008ad58a7220 */ /* 0x000fe40000410000 */
[----:B------:R-:W-:Y:S02]  /*84d0*/  FMUL.FTZ R149, R174, R37 ;  /* 0x00000025ae957220 */ /* 0x000fe40000410000 */
[----:B------:R-:W-:Y:S02]  /*84e0*/  FMUL.FTZ R140, R216, R143 ;  /* 0x0000008fd88c7220 */ /* 0x000fe40000410000 */
[----:B------:R-:W-:-:S02]  /*84f0*/  FADD.FTZ R49, R49, R122 ;  /* 0x0000007a31317221 */ /* 0x000fc40000010000 */
[----:B------:R-:W-:Y:S02]  /*8500*/  FMUL.FTZ R122, R53, UR15 ;  /* 0x0000000f357a7c20 */ /* 0x000fe40008410000 */
[----:B------:R-:W-:Y:S02]  /*8510*/  FFMA.FTZ R138, R116, R221, R138 ;  /* 0x000000dd748a7223 */ /* 0x000fe4000001008a */
[-C--:B------:R-:W-:Y:S02]  /*8520*/  FFMA.FTZ R53, R218, R149.reuse, -R140 ;  /* 0x00000095da357223 */ /* 0x080fe4000001088c */
[----:B------:R-:W-:Y:S02]  /*8530*/  FMUL.FTZ R149, R216, R149 ;  /* 0x00000095d8957220 */ /* 0x000fe40000410000 */
[----:B------:R-:W-:Y:S02]  /*8540*/  FADD.FTZ R118, R118, R145 ;  /* 0x0000009176767221 */ /* 0x000fe40000010000 */
[----:B------:R-:W-:-:S02]  /*8550*/  FADD.FTZ R49, R49, R138 ;  /* 0x0000008a31317221 */ /* 0x000fc40000010000 */
[----:B------:R-:W-:Y:S02]  /*8560*/  FFMA.FTZ R138, R171, UR14, R122 ;  /* 0x0000000eab8a7c23 */ /* 0x000fe4000801007a */
[----:B------:R-:W-:Y:S02]  /*8570*/  FFMA.FTZ R122, R143, R218, R149 ;  /* 0x000000da8f7a7223 */ /* 0x000fe40000010095 */
[----:B------:R-:W-:Y:S02]  /*8580*/  FADD.FTZ R118, R118, R147 ;  /* 0x0000009376767221 */ /* 0x000fe40000010000 */
[----:B------:R-:W-:Y:S02]  /*8590*/  FADD.FTZ R49, R49, R122 ;  /* 0x0000007a31317221 */ /* 0x000fe40000010000 */
[----:B------:R-:W-:Y:S02]  /*85a0*/  FADD.FTZ R122, R118, R53 ;  /* 0x00000035767a7221 */ /* 0x000fe40000010000 */
[----:B------:R-:W-:-:S02]  /*85b0*/  FMUL.FTZ R118, R173, R36 ;  /* 0x00000024ad767220 */ /* 0x000fc40000410000 */
[-C--:B------:R-:W-:Y:S02]  /*85c0*/  FFMA.FTZ R146, R114, R231.reuse, R144 ;  /* 0x000000e772927223 */ /* 0x080fe40000010090 */
[----:B------:R-:W-:Y:S02]  /*85d0*/  FFMA.FTZ R144, R138, R231, R142 ;  /* 0x000000e78a907223 */ /* 0x000fe4000001008e */
[----:B------:R-:W-:Y:S02]  /*85e0*/  FADD.FTZ R223, -R4, R223 ;  /* 0x000000df04df7221 */ /* 0x000fe40000010100 */
[----:B------:R-:W-:Y:S02]  /*85f0*/  FMUL.FTZ R138, R55, R36 ;  /* 0x00000024378a7220 */ /* 0x000fe40000410000 */
[----:B------:R-:W-:Y:S02]  /*8600*/  FMUL.FTZ R140, R225, R118 ;  /* 0x00000076e18c7220 */ /* 0x000fe40000410000 */
[----:B------:R-:W-:-:S02]  /*8610*/  FMUL.FTZ R147, R167, UR15 ;  /* 0x0000000fa7937c20 */ /* 0x000fc40008410000 */
[-C--:B------:R-:W-:Y:S02]  /*8620*/  FMUL.FTZ R53, R167, R35.reuse ;  /* 0x00000023a7357220 */ /* 0x080fe40000410000 */
[-C--:B------:R-:W-:Y:S02]  /*8630*/  FFMA.FTZ R145, R223, R138.reuse, -R140 ;  /* 0x0000008adf917223 */ /* 0x080fe4000001088c */
[C---:B------:R-:W-:Y:S01]  /*8640*/  FFMA.FTZ R147, R52.reuse, UR14, -R147 ;  /* 0x0000000e34937c23 */ /* 0x040fe20008010893 */
[----:B------:R-:W-:Y:S01]  /*8650*/  SHFL.DOWN PT, R140, R51, 0x1, 0x1f ;  /* 0x08201f00338c7f89 */ /* 0x000fe200000e0000 */
[----:B------:R-:W-:Y:S02]  /*8660*/  FMUL.FTZ R138, R225, R138 ;  /* 0x0000008ae18a7220 */ /* 0x000fe40000410000 */
[C---:B------:R-:W-:Y:S02]  /*8670*/  FMUL.FTZ R149, R52.reuse, R35 ;  /* 0x0000002334957220 */ /* 0x040fe40000410000 */
[----:B------:R-:W-:-:S02]  /*8680*/  FMUL.FTZ R142, R52, UR15 ;  /* 0x0000000f348e7c20 */ /* 0x000fc40008410000 */
[C---:B------:R-:W-:Y:S02]  /*8690*/  FMUL.FTZ R52, R226.reuse, R53 ;  /* 0x00000035e2347220 */ /* 0x040fe40000410000 */
[----:B------:R-:W-:Y:S02]  /*86a0*/  FMUL.FTZ R147, R226, R147 ;  /* 0x00000093e2937220 */ /* 0x000fe40000410000 */
[----:B------:R-:W-:Y:S02]  /*86b0*/  FADD.FTZ R228, -R3, R228 ;  /* 0x000000e403e47221 */ /* 0x000fe40000010100 */
[----:B------:R-:W-:Y:S02]  /*86c0*/  FFMA.FTZ R138, R118, R223, R138 ;  /* 0x000000df768a7223 */ /* 0x000fe4000001008a */
[-C--:B------:R-:W-:Y:S02]  /*86d0*/  FMUL.FTZ R226, R226, R149.reuse ;  /* 0x00000095e2e27220 */ /* 0x080fe40000410000 */
[----:B------:R-:W-:-:S02]  /*86e0*/  FFMA.FTZ R149, R228, R149, -R52 ;  /* 0x00000095e4957223 */ /* 0x000fc40000010834 */
[----:B------:R-:W-:Y:S02]  /*86f0*/  FADD.FTZ R49, R49, R138 ;  /* 0x0000008a31317221 */ /* 0x000fe40000010000 */
[----:B------:R-:W-:Y:S02]  /*8700*/  FADD.FTZ R122, R122, R145 ;  /* 0x000000917a7a7221 */ /* 0x000fe40000010000 */
[----:B------:R-:W-:Y:S01]  /*8710*/  FFMA.FTZ R226, R53, R228, R226 ;  /* 0x000000e435e27223 */ /* 0x000fe200000100e2 */
[----:B------:R-:W0:Y:S01]  /*8720*/  SHFL.DOWN PT, R145, R50, 0x1, 0x1f ;  /* 0x08201f0032917f89 */ /* 0x000e2200000e0000 */
[----:B------:R-:W-:Y:S02]  /*8730*/  FADD.FTZ R149, R122, R149 ;  /* 0x000000957a957221 */ /* 0x000fe40000010000 */
[----:B------:R-:W-:Y:S02]  /*8740*/  FADD.FTZ R49, R49, R226 ;  /* 0x000000e231317221 */ /* 0x000fe40000010000 */
[----:B------:R-:W-:-:S02]  /*8750*/  FMUL.FTZ R122, R173, UR15 ;  /* 0x0000000fad7a7c20 */ /* 0x000fc40008410000 */
[----:B------:R-:W-:Y:S02]  /*8760*/  FADD.FTZ R149, R149, R48 ;  /* 0x0000003095957221 */ /* 0x000fe40000010000 */
[----:B------:R-:W-:Y:S02]  /*8770*/  FADD.FTZ R146, R49, R146 ;  /* 0x0000009231927221 */ /* 0x000fe40000010000 */
[C---:B------:R-:W-:Y:S01]  /*8780*/  FFMA.FTZ R122, R55.reuse, UR14, -R122 ;  /* 0x0000000e377a7c23 */ /* 0x040fe2000801087a */
[----:B------:R-:W1:Y:S01]  /*8790*/  SHFL.DOWN PT, R138, R149, 0x1, 0x1f ;  /* 0x08201f00958a7f89 */ /* 0x000e6200000e0000 */
[----:B------:R-:W-:Y:S02]  /*87a0*/  FMUL.FTZ R48, R55, UR15 ;  /* 0x0000000f37307c20 */ /* 0x000fe40008410000 */
[----:B------:R-:W-:Y:S01]  /*87b0*/  FMUL.FTZ R49, R175, UR15 ;  /* 0x0000000faf317c20 */ /* 0x000fe20008410000 */
[----:B------:R-:W2:Y:S01]  /*87c0*/  SHFL.DOWN PT, R55, R146, 0x1, 0x1f ;  /* 0x08201f0092377f89 */ /* 0x000ea200000e0000 */
[----:B------:R-:W-:-:S02]  /*87d0*/  FMUL.FTZ R122, R225, R122 ;  /* 0x0000007ae17a7220 */ /* 0x000fc40000410000 */
[----:B------:R-:W-:Y:S02]  /*87e0*/  FFMA.FTZ R48, R173, UR14, R48 ;  /* 0x0000000ead307c23 */ /* 0x000fe40008010030 */
[----:B------:R-:W-:Y:S02]  /*87f0*/  FFMA.FTZ R49, R174, UR14, -R49 ;  /* 0x0000000eae317c23 */ /* 0x000fe40008010831 */
[----:B------:R-:W-:Y:S02]  /*8800*/  FFMA.FTZ R122, R48, R223, R122 ;  /* 0x000000df307a7223 */ /* 0x000fe4000001007a */
[----:B------:R-:W-:Y:S02]  /*8810*/  FMUL.FTZ R174, R174, UR15 ;  /* 0x0000000faeae7c20 */ /* 0x000fe40008410000 */
[----:B------:R-:W-:Y:S02]  /*8820*/  FMUL.FTZ R48, R177, UR15 ;  /* 0x0000000fb1307c20 */ /* 0x000fe40008410000 */
[----:B------:R-:W-:-:S02]  /*8830*/  FMUL.FTZ R216, R216, R49 ;  /* 0x00000031d8d87220 */ /* 0x000fc40000410000 */
[----:B------:R-:W-:Y:S02]  /*8840*/  FFMA.FTZ R49, R175, UR14, R174 ;  /* 0x0000000eaf317c23 */ /* 0x000fe400080100ae */
[----:B------:R-:W-:Y:S02]  /*8850*/  FFMA.FTZ R48, R57, UR14, -R48 ;  /* 0x0000000e39307c23 */ /* 0x000fe40008010830 */
[----:B------:R-:W-:Y:S01]  /*8860*/  FFMA.FTZ R216, R49, R218, R216 ;  /* 0x000000da31d87223 */ /* 0x000fe200000100d8 */
[----:B------:R-:W-:Y:S01]  /*8870*/  MOV R49, R149 ;  /* 0x0000009500317202 */ /* 0x000fe20000000f00 */
[----:B------:R-:W-:Y:S01]  /*8880*/  FMUL.FTZ R213, R213, R48 ;  /* 0x00000030d5d57220 */ /* 0x000fe20000410000 */
[----:B------:R-:W-:Y:S01]  /*8890*/  MOV R48, R146 ;  /* 0x0000009200307202 */ /* 0x000fe20000000f00 */
[----:B------:R-:W-:Y:S02]  /*88a0*/  FFMA.FTZ R142, R167, UR14, R142 ;  /* 0x0000000ea78e7c23 */ /* 0x000fe4000801008e */
[----:B0-----:R-:W-:-:S02]  /*88b0*/  @!P0 FADD.FTZ R50, R50, R145 ;  /* 0x0000009132328221 */ /* 0x001fc40000010000 */
[----:B------:R-:W-:Y:S02]  /*88c0*/  @!P0 FADD.FTZ R51, R51, R140 ;  /* 0x0000008c33338221 */ /* 0x000fe40000010000 */
[----:B-1----:R-:W-:Y:S02]  /*88d0*/  @!P0 FADD.FTZ R49, R49, R138 ;  /* 0x0000008a31318221 */ /* 0x002fe40000010000 */
[----:B--2---:R-:W-:Y:S01]  /*88e0*/  @!P0 FADD.FTZ R48, R48, R55 ;  /* 0x0000003730308221 */ /* 0x004fe20000010000 */
[----:B------:R-:W0:Y:S01]  /*88f0*/  SHFL.DOWN PT, R148, R51, 0x2, 0x1f ;  /* 0x08401f0033947f89 */ /* 0x000e2200000e0000 */
[----:B------:R-:W-:Y:S01]  /*8900*/  FFMA.FTZ R142, R142, R228, R147 ;  /* 0x000000e48e8e7223 */ /* 0x000fe20000010093 */
[----:B------:R-:W-:Y:S01]  /*8910*/  ISETP.GT.AND P0, PT, R130, 0x1d, PT ;  /* 0x0000001d8200780c */ /* 0x000fe20003f04270 */
[----:B------:R-:W-:Y:S01]  /*8920*/  FMUL.FTZ R140, R181, UR15 ;  /* 0x0000000fb58c7c20 */ /* 0x000fe20008410000 */
[----:B------:R-:W1:Y:S01]  /*8930*/  SHFL.DOWN PT, R147, R50, 0x2, 0x1f ;  /* 0x08401f0032937f89 */ /* 0x000e6200000e0000 */
[----:B------:R-:W-:-:S02]  /*8940*/  FFMA.FTZ R167, R94, R167, R142 ;  /* 0x000000a75ea77223 */ /* 0x000fc4000001008e */
[C---:B------:R-:W-:Y:S01]  /*8950*/  FFMA.FTZ R142, R59.reuse, UR14, -R140 ;  /* 0x0000000e3b8e7c23 */ /* 0x040fe2000801088c */
[----:B------:R-:W2:Y:S01]  /*8960*/  SHFL.DOWN PT, R146, R49, 0x2, 0x1f ;  /* 0x08401f0031927f89 */ /* 0x000ea200000e0000 */
[----:B------:R-:W-:Y:S02]  /*8970*/  FMUL.FTZ R140, R59, UR15 ;  /* 0x0000000f3b8c7c20 */ /* 0x000fe40008410000 */
[----:B------:R-:W-:Y:S01]  /*8980*/  FMUL.FTZ R142, R201, R142 ;  /* 0x0000008ec98e7220 */ /* 0x000fe20000410000 */
[----:B------:R-:W3:Y:S01]  /*8990*/  SHFL.DOWN PT, R145, R48, 0x2, 0x1f ;  /* 0x08401f0030917f89 */ /* 0x000ee200000e0000 */
[----:B------:R-:W-:Y:S02]  /*89a0*/  FFMA.FTZ R140, R181, UR14, R140 ;  /* 0x0000000eb58c7c23 */ /* 0x000fe4000801008c */
[----:B------:R-:W-:Y:S02]  /*89b0*/  FMUL.FTZ R55, R179, UR15 ;  /* 0x0000000fb3377c20 */ /* 0x000fe40008410000 */
[----:B------:R-:W-:-:S02]  /*89c0*/  FFMA.FTZ R52, R95, R171, R144 ;  /* 0x000000ab5f347223 */ /* 0x000fc40000010090 */
[----:B------:R-:W-:Y:S02]  /*89d0*/  FFMA.FTZ R144, R140, R219, R142 ;  /* 0x000000db8c907223 */ /* 0x000fe4000001008e */
[----:B------:R-:W-:Y:S02]  /*89e0*/  FMUL.FTZ R140, R185, UR15 ;  /* 0x0000000fb98c7c20 */ /* 0x000fe40008410000 */
[----:B------:R-:W-:Y:S02]  /*89f0*/  FFMA.FTZ R55, R178, UR14, -R55 ;  /* 0x0000000eb2377c23 */ /* 0x000fe40008010837 */
[----:B0-----:R-:W-:Y:S02]  /*8a00*/  @!P0 FADD.FTZ R51, R51, R148 ;  /* 0x0000009433338221 */ /* 0x001fe40000010000 */
[----:B------:R-:W-:Y:S02]  /*8a10*/  FFMA.FTZ R142, R109, UR14, -R140 ;  /* 0x0000000e6d8e7c23 */ /* 0x000fe4000801088c */
[----:B-1----:R-:W-:Y:S01]  /*8a20*/  @!P0 FADD.FTZ R50, R50, R147 ;  /* 0x0000009332328221 */ /* 0x002fe20000010000 */
[----:B------:R-:W0:Y:S01]  /*8a30*/  SHFL.DOWN PT, R152, R51, 0x4, 0x1f ;  /* 0x08801f0033987f89 */ /* 0x000e2200000e0000 */
[----:B------:R-:W-:-:S02]  /*8a40*/  FMUL.FTZ R200, R200, R55 ;  /* 0x00000037c8c87220 */ /* 0x000fc40000410000 */
[----:B--2---:R-:W-:Y:S01]  /*8a50*/  @!P0 FADD.FTZ R49, R49, R146 ;  /* 0x0000009231318221 */ /* 0x004fe20000010000 */
[----:B------:R-:W1:Y:S01]  /*8a60*/  SHFL.DOWN PT, R147, R50, 0x4, 0x1f ;  /* 0x08801f0032937f89 */ /* 0x000e6200000e0000 */
[----:B------:R-:W-:Y:S02]  /*8a70*/  FMUL.FTZ R140, R109, UR15 ;  /* 0x0000000f6d8c7c20 */ /* 0x000fe40008410000 */
[----:B---3--:R-:W-:Y:S01]  /*8a80*/  @!P0 FADD.FTZ R48, R48, R145 ;  /* 0x0000009130308221 */ /* 0x008fe20000010000 */
[----:B------:R-:W2:Y:S01]  /*8a90*/  SHFL.DOWN PT, R146, R49, 0x4, 0x1f ;  /* 0x08801f0031927f89 */ /* 0x000ea200000e0000 */
[----:B------:R-:W-:Y:S01]  /*8aa0*/  ISETP.GT.AND P0, PT, R130, 0x1b, PT ;  /* 0x0000001b8200780c */ /* 0x000fe20003f04270 */
[----:B------:R-:W-:Y:S02]  /*8ab0*/  FFMA.FTZ R150, R97, R181, R144 ;  /* 0x000000b561967223 */ /* 0x000fe40000010090 */
[----:B------:R-:W3:Y:S01]  /*8ac0*/  SHFL.DOWN PT, R59, R48, 0x4, 0x1f ;  /* 0x08801f00303b7f89 */ /* 0x000ee200000e0000 */
[----:B------:R-:W-:-:S02]  /*8ad0*/  FMUL.FTZ R55, R183, UR15 ;  /* 0x0000000fb7377c20 */ /* 0x000fc40008410000 */
[----:B------:R-:W-:Y:S02]  /*8ae0*/  FMUL.FTZ R178, R178, UR15 ;  /* 0x0000000fb2b27c20 */ /* 0x000fe40008410000 */
[C---:B------:R-:W-:Y:S02]  /*8af0*/  FFMA.FTZ R55, R182.reuse, UR14, -R55 ;  /* 0x0000000eb6377c23 */ /* 0x040fe40008010837 */
[----:B------:R-:W-:Y:S02]  /*8b00*/  FMUL.FTZ R182, R182, UR15 ;  /* 0x0000000fb6b67c20 */ /* 0x000fe40008410000 */
[----:B------:R-:W-:Y:S02]  /*8b10*/  FMUL.FTZ R202, R202, R55 ;  /* 0x00000037caca7220 */ /* 0x000fe40000410000 */
[----:B------:R-:W-:Y:S02]  /*8b20*/  FFMA.FTZ R55, R183, UR14, R182 ;  /* 0x0000000eb7377c23 */ /* 0x000fe400080100b6 */
[----:B0-----:R-:W-:-:S02]  /*8b30*/  @!P0 FADD.FTZ R51, R51, R152 ;  /* 0x0000009833338221 */ /* 0x001fc40000010000 */
[----:B------:R-:W-:Y:S02]  /*8b40*/  FMUL.FTZ R142, R203, R142 ;  /* 0x0000008ecb8e7220 */ /* 0x000fe40000410000 */
[----:B-1----:R-:W-:Y:S01]  /*8b50*/  @!P0 FADD.FTZ R50, R50, R147 ;  /* 0x0000009332328221 */ /* 0x002fe20000010000 */
[----:B------:R-:W-:Y:S01]  /*8b60*/  SHFL.DOWN PT, R152, R51, 0x8, 0x1f ;  /* 0x09001f0033987f89 */ /* 0x000fe200000e0000 */
[----:B------:R-:W-:Y:S02]  /*8b70*/  FFMA.FTZ R140, R185, UR14, R140 ;  /* 0x0000000eb98c7c23 */ /* 0x000fe4000801008c */
[----:B--2---:R-:W-:Y:S01]  /*8b80*/  @!P0 FADD.FTZ R49, R49, R146 ;  /* 0x0000009231318221 */ /* 0x004fe20000010000 */
[----:B------:R-:W0:Y:S01]  /*8b90*/  SHFL.DOWN PT, R109, R50, 0x8, 0x1f ;  /* 0x09001f00326d7f89 */ /* 0x000e2200000e0000 */
[----:B------:R-:W-:Y:S02]  /*8ba0*/  FMUL.FTZ R138, R57, UR15 ;  /* 0x0000000f398a7c20 */ /* 0x000fe40008410000 */
[----:B---3--:R-:W-:Y:S01]  /*8bb0*/  @!P0 FADD.FTZ R48, R48, R59 ;  /* 0x0000003b30308221 */ /* 0x008fe20000010000 */
[----:B------:R-:W1:Y:S01]  /*8bc0*/  SHFL.DOWN PT, R144, R49, 0x8, 0x1f ;  /* 0x09001f0031907f89 */ /* 0x000e6200000e0000 */
[----:B------:R-:W-:Y:S01]  /*8bd0*/  ISETP.GT.AND P0, PT, R130, 0x17, PT ;  /* 0x000000178200780c */ /* 0x000fe20003f04270 */
[----:B------:R-:W-:-:S02]  /*8be0*/  FFMA.FTZ R57, R179, UR14, R178 ;  /* 0x0000000eb3397c23 */ /* 0x000fc400080100b2 */
[----:B------:R-:W2:Y:S01]  /*8bf0*/  SHFL.DOWN PT, R59, R48, 0x8, 0x1f ;  /* 0x09001f00303b7f89 */ /* 0x000ea200000e0000 */
[----:B------:R-:W-:Y:S02]  /*8c00*/  FFMA.FTZ R55, R55, R212, R202 ;  /* 0x000000d437377223 */ /* 0x000fe400000100ca */
[----:B------:R-:W-:Y:S02]  /*8c10*/  FFMA.FTZ R142, R140, R217, R142 ;  /* 0x000000d98c8e7223 */ /* 0x000fe4000001008e */
[----:B------:R-:W-:Y:S02]  /*8c20*/  FMUL.FTZ R140, R189, UR15 ;  /* 0x0000000fbd8c7c20 */ /* 0x000fe40008410000 */
[----:B------:R-:W-:Y:S02]  /*8c30*/  FFMA.FTZ R57, R57, R214, R200 ;  /* 0x000000d639397223 */ /* 0x000fe400000100c8 */
[----:B------:R-:W-:Y:S02]  /*8c40*/  FFMA.FTZ R183, R96, R183, R55 ;  /* 0x000000b760b77223 */ /* 0x000fe40000010037 */
[----:B------:R-:W-:-:S02]  /*8c50*/  FMUL.FTZ R55, R191, UR15 ;  /* 0x0000000fbf377c20 */ /* 0x000fc40008410000 */
[----:B------:R-:W-:Y:S02]  /*8c60*/  FFMA.FTZ R140, R111, UR14, -R140 ;  /* 0x0000000e6f8c7c23 */ /* 0x000fe4000801088c */
[----:B------:R-:W-:Y:S02]  /*8c70*/  FFMA.FTZ R179, R98, R179, R57 ;  /* 0x000000b362b37223 */ /* 0x000fe40000010039 */
[----:B------:R-:W-:Y:S02]  /*8c80*/  FMUL.FTZ R57, R187, UR15 ;  /* 0x0000000fbb397c20 */ /* 0x000fe40008410000 */
[----:B------:R-:W-:Y:S02]  /*8c90*/  FFMA.FTZ R55, R190, UR14, -R55 ;  /* 0x0000000ebe377c23 */ /* 0x000fe40008010837 */
[----:B------:R-:W-:Y:S02]  /*8ca0*/  FMUL.FTZ R205, R205, R140 ;  /* 0x0000008ccdcd7220 */ /* 0x000fe40000410000 */
[----:B------:R-:W-:-:S02]  /*8cb0*/  FMUL.FTZ R140, R111, UR15 ;  /* 0x0000000f6f8c7c20 */ /* 0x000fc40008410000 */
[----:B------:R-:W-:Y:S02]  /*8cc0*/  FMUL.FTZ R190, R190, UR15 ;  /* 0x0000000fbebe7c20 */ /* 0x000fe40008410000 */
[----:B0-----:R-:W-:Y:S02]  /*8cd0*/  @!P0 FADD.FTZ R50, R50, R109 ;  /* 0x0000006d32328221 */ /* 0x001fe40000010000 */
[----:B------:R-:W-:Y:S02]  /*8ce0*/  @!P0 FADD.FTZ R51, R51, R152 ;  /* 0x0000009833338221 */ /* 0x000fe40000010000 */
[----:B-1----:R-:W-:Y:S01]  /*8cf0*/  @!P0 FADD.FTZ R49, R49, R144 ;  /* 0x0000009031318221 */ /* 0x002fe20000010000 */
[----:B------:R-:W0:Y:S01]  /*8d00*/  SHFL.DOWN PT, R109, R50, 0x10, 0x1f ;  /* 0x0a001f00326d7f89 */ /* 0x000e2200000e0000 */
[----:B--2---:R-:W-:Y:S01]  /*8d10*/  @!P0 FADD.FTZ R48, R48, R59 ;  /* 0x0000003b30308221 */ /* 0x004fe20000010000 */
[----:B------:R-:W-:Y:S01]  /*8d20*/  ISETP.GT.AND P0, PT, R130, 0xf, PT ;  /* 0x0000000f8200780c */ /* 0x000fe20003f04270 */
[----:B------:R-:W-:Y:S01]  /*8d30*/  FFMA.FTZ R148, R103, R185, R142 ;  /* 0x000000b967947223 */ /* 0x000fe2000001008e */
[----:B------:R-:W1:Y:S01]  /*8d40*/  SHFL.DOWN PT, R154, R51, 0x10, 0x1f ;  /* 0x0a001f00339a7f89 */ /* 0x000e6200000e0000 */
[----:B------:R-:W-:-:S02]  /*8d50*/  FFMA.FTZ R57, R186, UR14, -R57 ;  /* 0x0000000eba397c23 */ /* 0x000fc40008010839 */
[----:B------:R-:W-:Y:S01]  /*8d60*/  FMUL.FTZ R206, R206, R55 ;  /* 0x00000037cece7220 */ /* 0x000fe20000410000 */
[----:B------:R-:W2:Y:S01]  /*8d70*/  SHFL.DOWN PT, R152, R49, 0x10, 0x1f ;  /* 0x0a001f0031987f89 */ /* 0x000ea200000e0000 */
[----:B------:R-:W-:Y:S02]  /*8d80*/  FMUL.FTZ R186, R186, UR15 ;  /* 0x0000000fbaba7c20 */ /* 0x000fe40008410000 */
[----:B------:R-:W-:Y:S01]  /*8d90*/  FFMA.FTZ R142, R189, UR14, R140 ;  /* 0x0000000ebd8e7c23 */ /* 0x000fe2000801008c */
[----:B------:R-:W3:Y:S01]  /*8da0*/  SHFL.DOWN PT, R59, R48, 0x10, 0x1f ;  /* 0x0a001f00303b7f89 */ /* 0x000ee200000e0000 */
[----:B------:R-:W-:Y:S02]  /*8db0*/  FFMA.FTZ R55, R191, UR14, R190 ;  /* 0x0000000ebf377c23 */ /* 0x000fe400080100be */
[----:B------:R-:W-:Y:S02]  /*8dc0*/  FMUL.FTZ R140, R193, UR15 ;  /* 0x0000000fc18c7c20 */ /* 0x000fe40008410000 */
[----:B------:R-:W-:-:S02]  /*8dd0*/  FMUL.FTZ R204, R204, R57 ;  /* 0x00000039cccc7220 */ /* 0x000fc40000410000 */
[----:B------:R-:W-:Y:S02]  /*8de0*/  FFMA.FTZ R57, R187, UR14, R186 ;  /* 0x0000000ebb397c23 */ /* 0x000fe400080100ba */
[----:B------:R-:W-:Y:S02]  /*8df0*/  FFMA.FTZ R55, R55, R220, R206 ;  /* 0x000000dc37377223 */ /* 0x000fe400000100ce */
[----:B------:R-:W-:Y:S02]  /*8e00*/  FFMA.FTZ R140, R113, UR14, -R140 ;  /* 0x0000000e718c7c23 */ /* 0x000fe4000801088c */
[----:B------:R-:W-:Y:S02]  /*8e10*/  FFMA.FTZ R57, R57, R210, R204 ;  /* 0x000000d239397223 */ /* 0x000fe400000100cc */
[----:B------:R-:W-:Y:S02]  /*8e20*/  FFMA.FTZ R191, R100, R191, R55 ;  /* 0x000000bf64bf7223 */ /* 0x000fe40000010037 */
[----:B------:R-:W-:-:S02]  /*8e30*/  FFMA.FTZ R142, R142, R215, R205 ;  /* 0x000000d78e8e7223 */ /* 0x000fc400000100cd */
[----:B------:R-:W-:Y:S02]  /*8e40*/  FMUL.FTZ R55, R195, UR15 ;  /* 0x0000000fc3377c20 */ /* 0x000fe40008410000 */
[----:B------:R-:W-:Y:S02]  /*8e50*/  FMUL.FTZ R207, R207, R140 ;  /* 0x0000008ccfcf7220 */ /* 0x000fe40000410000 */
[----:B------:R-:W-:Y:S02]  /*8e60*/  FMUL.FTZ R140, R197, UR15 ;  /* 0x0000000fc58c7c20 */ /* 0x000fe40008410000 */
[----:B------:R-:W-:Y:S02]  /*8e70*/  FFMA.FTZ R187, R102, R187, R57 ;  /* 0x000000bb66bb7223 */ /* 0x000fe40000010039 */
[----:B------:R-:W-:Y:S02]  /*8e80*/  FFMA.FTZ R146, R101, R189, R142 ;  /* 0x000000bd65927223 */ /* 0x000fe4000001008e */
[----:B------:R-:W-:-:S02]  /*8e90*/  FFMA.FTZ R57, R194, UR14, -R55 ;  /* 0x0000000ec2397c23 */ /* 0x000fc40008010837 */
[----:B------:R-:W-:Y:S02]  /*8ea0*/  FMUL.FTZ R55, R199, UR15 ;  /* 0x0000000fc7377c20 */ /* 0x000fe40008410000 */
[----:B------:R-:W-:Y:S02]  /*8eb0*/  FFMA.FTZ R142, R115, UR14, -R140 ;  /* 0x0000000e738e7c23 */ /* 0x000fe4000801088c */
[----:B------:R-:W-:Y:S02]  /*8ec0*/  FFMA.FTZ R140, R198, UR14, -R55 ;  /* 0x0000000ec68c7c23 */ /* 0x000fe40008010837 */
[----:B------:R-:W-:Y:S02]  /*8ed0*/  FMUL.FTZ R209, R209, R142 ;  /* 0x0000008ed1d17220 */ /* 0x000fe40000410000 */
[----:B------:R-:W-:Y:S02]  /*8ee0*/  FMUL.FTZ R144, R113, UR15 ;  /* 0x0000000f71907c20 */ /* 0x000fe40008410000 */
[----:B------:R-:W-:-:S02]  /*8ef0*/  FMUL.FTZ R194, R194, UR15 ;  /* 0x0000000fc2c27c20 */ /* 0x000fc40008410000 */
[----:B------:R-:W-:Y:S02]  /*8f00*/  FMUL.FTZ R142, R115, UR15 ;  /* 0x0000000f738e7c20 */ /* 0x000fe40008410000 */
[----:B------:R-:W-:Y:S02]  /*8f10*/  FMUL.FTZ R198, R198, UR15 ;  /* 0x0000000fc6c67c20 */ /* 0x000fe40008410000 */
[----:B------:R-:W-:Y:S02]  /*8f20*/  FFMA.FTZ R138, R177, UR14, R138 ;  /* 0x0000000eb18a7c23 */ /* 0x000fe4000801008a */
[----:B------:R-:W-:Y:S02]  /*8f30*/  FMUL.FTZ R57, R208, R57 ;  /* 0x00000039d0397220 */ /* 0x000fe40000410000 */
[----:B------:R-:W-:Y:S02]  /*8f40*/  FMUL.FTZ R140, R211, R140 ;  /* 0x0000008cd38c7220 */ /* 0x000fe40000410000 */
[----:B------:R-:W-:-:S02]  /*8f50*/  FFMA.FTZ R144, R193, UR14, R144 ;  /* 0x0000000ec1907c23 */ /* 0x000fc40008010090 */
[----:B------:R-:W-:Y:S02]  /*8f60*/  FFMA.FTZ R55, R195, UR14, R194 ;  /* 0x0000000ec3377c23 */ /* 0x000fe400080100c2 */
[----:B------:R-:W-:Y:S02]  /*8f70*/  FFMA.FTZ R142, R197, UR14, R142 ;  /* 0x0000000ec58e7c23 */ /* 0x000fe4000801008e */
[----:B------:R-:W-:Y:S02]  /*8f80*/  FFMA.FTZ R198, R199, UR14, R198 ;  /* 0x0000000ec7c67c23 */ /* 0x000fe400080100c6 */
[----:B0-----:R-:W-:Y:S02]  /*8f90*/  @!P0 FADD.FTZ R50, R50, R109 ;  /* 0x0000006d32328221 */ /* 0x001fe40000010000 */
[----:B-1----:R-:W-:Y:S02]  /*8fa0*/  @!P0 FADD.FTZ R51, R51, R154 ;  /* 0x0000009a33338221 */ /* 0x002fe40000010000 */
[----:B--2---:R-:W-:-:S02]  /*8fb0*/  @!P0 FADD.FTZ R49, R49, R152 ;  /* 0x0000009831318221 */ /* 0x004fc40000010000 */
        /* <DEDUP_REMOVED lines=73> */
.L_x_2262:
[----:B0-----:R-:W-:Y:S05]  /*9450*/  BSYNC B0 ;  /* 0x0000000000007941 */ /* 0x001fea0003800000 */
.L_x_2261:
[----:B------:R-:W-:-:S04]  /*9460*/  IADD3 R0, R0, 0x1, RZ ;  /* 0x0000000100007810 */ /* 0x000fc80007ffe0ff */
[----:B------:R-:W-:-:S13]  /*9470*/  ISETP.GE.AND P0, PT, R0, c[0x0][0x16c], PT ;  /* 0x00005b0000007a0c */ /* 0x000fda0003f06270 */
[----:B------:R-:W-:Y:S01]  /*9480*/  @P0 CALL.REL.NOINC `(.L_x_2226) ;  /* 0x0000001000000944 */ /* 0x000fe20003c00000 */
[----:B------:R-:W-:Y:S05]  /*9490*/  BRA `(.L_x_2263) ;  /* 0xffff9d7000007947 */ /* 0x000fea000383ffff */
.L_x_2226:
[----:B------:R-:W-:Y:S01]  /*94a0*/  BAR.SYNC.DEFER_BLOCKING 0x0 ;  /* 0x0000000000007b1d */ /* 0x000fe20000010000 */
[----:B------:R-:W-:Y:S01]  /*94b0*/  HFMA2.MMA R2, -RZ, RZ, 0, 9.5367431640625e-07 ;  /* 0x00000010ff027435 */ /* 0x000fe200000001ff */
[----:B------:R-:W-:-:S09]  /*94c0*/  LOP3.LUT R37, R127, 0x1f, R132, 0xf8, !PT ;  /* 0x0000001f7f257812 */ /* 0x000fd200078ef884 */
[----:B------:R-:W-:-:S05]  /*94d0*/  IMAD.WIDE R2, R37, R2, UR6 ;  /* 0x0000000625027e25 */ /* 0x000fca000f8e0202 */
[----:B------:R-:W2:Y:S04]  /*94e0*/  LDG.E.128 R4, [R2.64] ;  /* 0x0000000802047981 */ /* 0x000ea8000c1e1d00 */
[----:B------:R-:W3:Y:S04]  /*94f0*/  LDG.E.128 R8, [R2.64+0x200] ;  /* 0x0002000802087981 */ /* 0x000ee8000c1e1d00 */
[----:B------:R-:W4:Y:S04]  /*9500*/  LDG.E.128 R12, [R2.64+0x400] ;  /* 0x00040008020c7981 */ /* 0x000f28000c1e1d00 */
[----:B------:R-:W5:Y:S01]  /*9510*/  LDG.E.128 R16, [R2.64+0x600] ;  /* 0x0006000802107981 */ /* 0x000f62000c1e1d00 */
[----:B------:R-:W-:Y:S01]  /*9520*/  IADD3 R36, R128, -0x1, RZ ;  /* 0xffffffff80247810 */ /* 0x000fe20007ffe0ff */
[----:B------:R-:W-:-:S02]  /*9530*/  UIADD3 UR6, UP0, UR6, -0x2000, URZ ;  /* 0xffffe00006067890 */ /* 0x000fc4000ff1e03f */
[----:B------:R-:W-:Y:S02]  /*9540*/  UIADD3 UR12, UP1, UR12, -0x2000, URZ ;  /* 0xffffe0000c0c7890 */ /* 0x000fe4000ff3e03f */
[----:B------:R-:W-:Y:S02]  /*9550*/  UIADD3 UR10, UP2, UR10, -0x2000, URZ ;  /* 0xffffe0000a0a7890 */ /* 0x000fe4000ff5e03f */
[----:B------:R-:W-:Y:S02]  /*9560*/  UIADD3.X UR7, UR7, -0x1, URZ, UP0, !UPT ;  /* 0xffffffff07077890 */ /* 0x000fe400087fe43f */
[----:B------:R-:W-:Y:S02]  /*9570*/  UIADD3.X UR13, UR13, -0x1, URZ, UP1, !UPT ;  /* 0xffffffff0d0d7890 */ /* 0x000fe40008ffe43f */
[----:B------:R-:W-:Y:S01]  /*9580*/  UIADD3.X UR11, UR11, -0x1, URZ, UP2, !UPT ;  /* 0xffffffff0b0b7890 */ /* 0x000fe200097fe43f */
[----:B--2---:R-:W-:Y:S04]  /*9590*/  STS.128 [R125.X16], R4 ;  /* 0x000000047d007388 */ /* 0x004fe8000000cc00 */
[----:B---3--:R-:W-:Y:S04]  /*95a0*/  STS.128 [R125.X16+0x200], R8 ;  /* 0x000200087d007388 */ /* 0x008fe8000000cc00 */
[----:B----4-:R-:W-:Y:S04]  /*95b0*/  STS.128 [R125.X16+0x400], R12 ;  /* 0x0004000c7d007388 */ /* 0x010fe8000000cc00 */
[----:B-----5:R1:W-:Y:S01]  /*95c0*/  STS.128 [R125.X16+0x600], R16 ;  /* 0x000600107d007388 */ /* 0x0203e2000000cc00 */
[----:B------:R-:W-:-:S06]  /*95d0*/  NOP ;  /* 0x0000000000007918 */ /* 0x000fcc0000000000 */
[----:B------:R-:W2:Y:S04]  /*95e0*/  LDS.128 R20, [R124.X16+0x10] ;  /* 0x000010007c147984 */ /* 0x000ea8000000cc00 */
[----:B------:R-:W3:Y:S04]  /*95f0*/  LDS.128 R24, [R124.X16+0x20] ;  /* 0x000020007c187984 */ /* 0x000ee8000000cc00 */
[----:B------:R-:W4:Y:S01]  /*9600*/  LDS.128 R4, [R124.X16+0x30] ;  /* 0x000030007c047984 */ /* 0x000f22000000cc00 */
[----:B-1----:R-:W-:-:S04]  /*9610*/  IMAD R19, R133, c[0x0][0x2d8], RZ ;  /* 0x0000b60085137a24 */ /* 0x002fc800078e02ff */
[----:B------:R-:W-:Y:S02]  /*9620*/  IMAD R19, R134, c[0x0][0x2dc], R19 ;  /* 0x0000b70086137a24 */ /* 0x000fe400078e0213 */
[----:B--2---:R-:W-:Y:S02]  /*9630*/  FADD.FTZ R20, R20, UR5 ;  /* 0x0000000514147e21 */ /* 0x004fe40008010000 */
[----:B------:R-:W-:Y:S02]  /*9640*/  FADD.FTZ R21, R21, UR5 ;  /* 0x0000000515157e21 */ /* 0x000fe40008010000 */
[----:B------:R-:W-:Y:S01]  /*9650*/  FADD.FTZ R22, R22, UR5 ;  /* 0x0000000516167e21 */ /* 0x000fe20008010000 */
[----:B------:R-:W-:Y:S01]  /*9660*/  FSETP.GTU.FTZ.AND P2, PT, R20, 20, PT ;  /* 0x41a000001400780b */ /* 0x000fe20003f5c000 */
[----:B------:R-:W-:Y:S01]  /*9670*/  FADD.FTZ R23, R23, UR5 ;  /* 0x0000000517177e21 */ /* 0x000fe20008010000 */
[----:B------:R-:W-:Y:S01]  /*9680*/  FSETP.GTU.FTZ.AND P4, PT, R21, 20, PT ;  /* 0x41a000001500780b */ /* 0x000fe20003f9c000 */
[----:B---3--:R-:W-:Y:S01]  /*9690*/  FADD.FTZ R25, R25, UR5 ;  /* 0x0000000519197e21 */ /* 0x008fe20008010000 */
[----:B------:R-:W-:Y:S01]  /*96a0*/  FSETP.GTU.FTZ.AND P3, PT, R22, 20, PT ;  /* 0x41a000001600780b */ /* 0x000fe20003f7c000 */
[----:B------:R-:W-:Y:S01]  /*96b0*/  FADD.FTZ R26, R26, UR5 ;  /* 0x000000051a1a7e21 */ /* 0x000fe20008010000 */
[----:B------:R-:W-:Y:S01]  /*96c0*/  FSETP.GTU.FTZ.AND P0, PT, R23, 20, PT ;  /* 0x41a000001700780b */ /* 0x000fe20003f1c000 */
[----:B------:R-:W-:Y:S01]  /*96d0*/  FADD.FTZ R24, R24, UR5 ;  /* 0x0000000518187e21 */ /* 0x000fe20008010000 */
[----:B------:R-:W-:Y:S01]  /*96e0*/  FSETP.GTU.FTZ.AND P5, PT, R25, 20, PT ;  /* 0x41a000001900780b */ /* 0x000fe20003fbc000 */
[----:B----4-:R-:W-:Y:S01]  /*96f0*/  FADD.FTZ R15, R4, UR5 ;  /* 0x00000005040f7e21 */ /* 0x010fe20008010000 */
[----:B------:R-:W-:Y:S01]  /*9700*/  FSETP.GTU.FTZ.AND P1, PT, R26, 20, PT ;  /* 0x41a000001a00780b */ /* 0x000fe20003f3c000 */
[----:B------:R-:W-:Y:S01]  /*9710*/  FADD.FTZ R27, R27, UR5 ;  /* 0x000000051b1b7e21 */ /* 0x000fe20008010000 */
[----:B------:R-:W-:Y:S01]  /*9720*/  FSETP.GTU.FTZ.AND P6, PT, R24, 20, PT ;  /* 0x41a000001800780b */ /* 0x000fe20003fdc000 */
[----:B------:R-:W-:-:S02]  /*9730*/  @!P2 FMUL.FTZ R0, R20, -1.4426950216293334961 ;  /* 0xbfb8aa3b1400a820 */ /* 0x000fc40000410000 */
[----:B------:R-:W-:Y:S02]  /*9740*/  @!P4 FMUL.FTZ R3, R21, -1.4426950216293334961 ;  /* 0xbfb8aa3b1503c820 */ /* 0x000fe40000410000 */
[----:B------:R-:W-:Y:S02]  /*9750*/  @!P3 FMUL.FTZ R8, R22, -1.4426950216293334961 ;  /* 0xbfb8aa3b1608b820 */ /* 0x000fe40000410000 */
[----:B------:R-:W1:Y:S01]  /*9760*/  @!P2 MUFU.EX2 R0, R0 ;  /* 0x000000000000a308 */ /* 0x000e620000000800 */
[----:B------:R-:W-:Y:S02]  /*9770*/  @!P0 FMUL.FTZ R9, R23, -1.4426950216293334961 ;  /* 0xbfb8aa3b17098820 */ /* 0x000fe40000410000 */
[----:B------:R-:W-:Y:S02]  /*9780*/  FADD.FTZ R16, R5, UR5 ;  /* 0x0000000505107e21 */ /* 0x000fe40008010000 */
[----:B------:R-:W-:Y:S02]  /*9790*/  @!P1 FMUL.FTZ R4, R26, -1.4426950216293334961 ;  /* 0xbfb8aa3b1a049820 */ /* 0x000fe40000410000 */
[----:B------:R-:W-:Y:S01]  /*97a0*/  FADD.FTZ R18, R6, UR5 ;  /* 0x0000000506127e21 */ /* 0x000fe20008010000 */
[----:B------:R-:W2:Y:S01]  /*97b0*/  @!P4 MUFU.EX2 R3, R3 ;  /* 0x000000030003c308 */ /* 0x000ea20000000800 */
[----:B-1----:R-:W-:-:S07]  /*97c0*/  @!P2 FADD.FTZ R2, R0, 1 ;  /* 0x3f8000000002a421 */ /* 0x002fce0000010000 */
[----:B------:R-:W1:Y:S01]  /*97d0*/  @!P3 MUFU.EX2 R8, R8 ;  /* 0x000000080008b308 */ /* 0x000e620000000800 */
[----:B--2---:R-:W-:-:S07]  /*97e0*/  @!P4 FADD.FTZ R0, R3, 1 ;  /* 0x3f8000000300c421 */ /* 0x004fce0000010000 */
[----:B------:R-:W-:Y:S01]  /*97f0*/  @!P0 MUFU.EX2 R9, R9 ;  /* 0x0000000900098308 */ /* 0x000fe20000000800 */
[----:B------:R-:W-:-:S07]  /*9800*/  @!P6 FMUL.FTZ R3, R24, -1.4426950216293334961 ;  /* 0xbfb8aa3b1803e820 */ /* 0x000fce0000410000 */
[----:B------:R-:W2:Y:S01]  /*9810*/  @!P4 MUFU.RCP R0, R0 ;  /* 0x000000000000c308 */ /* 0x000ea20000001000 */
[----:B-1----:R-:W-:-:S07]  /*9820*/  @!P3 FADD.FTZ R8, R8, 1 ;  /* 0x3f8000000808b421 */ /* 0x002fce0000010000 */
[----:B------:R1:W3:Y:S08]  /*9830*/  @!P2 MUFU.RCP R11, R2 ;  /* 0x00000002000ba308 */ /* 0x0002f00000001000 */
[----:B------:R4:W5:Y:S01]  /*9840*/  @!P3 MUFU.RCP R13, R8 ;  /* 0x00000008000db308 */ /* 0x0009620000001000 */
[----:B--2---:R-:W-:Y:S01]  /*9850*/  @!P4 FMUL.FTZ R81, R81, R0 ;  /* 0x000000005151c220 */ /* 0x004fe20000410000 */
[----:B------:R-:W-:Y:S01]  /*9860*/  FSETP.GTU.FTZ.AND P4, PT, R15, 20, PT ;  /* 0x41a000000f00780b */ /* 0x000fe20003f9c000 */
[----:B------:R-:W-:-:S02]  /*9870*/  @!P0 FADD.FTZ R0, R9, 1 ;  /* 0x3f80000009008421 */ /* 0x000fc40000010000 */
[----:B-1----:R-:W-:Y:S02]  /*9880*/  @!P5 FMUL.FTZ R2, R25, -1.4426950216293334961 ;  /* 0xbfb8aa3b1902d820 */ /* 0x002fe40000410000 */
[----:B---3--:R-:W-:Y:S01]  /*9890*/  @!P2 FMUL.FTZ R80, R80, R11 ;  /* 0x0000000b5050a220 */ /* 0x008fe20000410000 */
[----:B------:R-:W-:Y:S01]  /*98a0*/  FSETP.GTU.FTZ.AND P2, PT, R27, 20, PT ;  /* 0x41a000001b00780b */ /* 0x000fe20003f5c000 */
[----:B----4-:R-:W1:Y:S02]  /*98b0*/  LDS.128 R8, [R124.X16] ;  /* 0x000000007c087984 */ /* 0x010e64000000cc00 */
[----:B------:R-:W2:Y:S04]  /*98c0*/  @!P5 MUFU.EX2 R2, R2 ;  /* 0x000000020002d308 */ /* 0x000ea80000000800 */
[----:B------:R-:W-:-:S02]  /*98d0*/  @!P4 FMUL.FTZ R15, R15, -1.4426950216293334961 ;  /* 0xbfb8aa3b0f0fc820 */ /* 0x000fc40000410000 */
[----:B-----5:R-:W-:Y:S01]  /*98e0*/  @!P3 FMUL.FTZ R82, R82, R13 ;  /* 0x0000000d5252b220 */ /* 0x020fe20000410000 */
[----:B------:R-:W-:Y:S01]  /*98f0*/  FSETP.GTU.FTZ.AND P3, PT, R16, 20, PT ;  /* 0x41a000001000780b */ /* 0x000fe20003f7c000 */
[----:B------:R3:W4:Y:S02]  /*9900*/  @!P1 MUFU.EX2 R13, R4 ;  /* 0x00000004000d9308 */ /* 0x0007240000000800 */
[----:B------:R-:W-:Y:S01]  /*9910*/  @!P2 FMUL.FTZ R5, R27, -1.4426950216293334961 ;  /* 0xbfb8aa3b1b05a820 */ /* 0x000fe20000410000 */
[----:B------:R-:W-:Y:S01]  /*9920*/  BAR.SYNC.DEFER_BLOCKING 0x0 ;  /* 0x0000000000007b1d */ /* 0x000fe20000010000 */
[----:B--2---:R-:W-:Y:S01]  /*9930*/  @!P5 FADD.FTZ R12, R2, 1 ;  /* 0x3f800000020cd421 */ /* 0x004fe20000010000 */
[----:B---3--:R-:W-:-:S04]  /*9940*/  SHF.L.U32 R4, R36, 0xb, RZ ;  /* 0x0000000b24047819 */ /* 0x008fc800000006ff */
[----:B------:R-:W2:Y:S03]  /*9950*/  @!P6 MUFU.EX2 R3, R3 ;  /* 0x000000030003e308 */ /* 0x000ea60000000800 */
[----:B------:R-:W-:Y:S02]  /*9960*/  @!P3 FMUL.FTZ R16, R16, -1.4426950216293334961 ;  /* 0xbfb8aa3b1010b820 */ /* 0x000fe40000410000 */
[----:B----4-:R-:W-:-:S03]  /*9970*/  @!P1 FADD.FTZ R13, R13, 1 ;  /* 0x3f8000000d0d9421 */ /* 0x010fc60000010000 */
[----:B------:R3:W4:Y:S08]  /*9980*/  @!P2 MUFU.EX2 R14, R5 ;  /* 0x00000005000ea308 */ /* 0x0007300000000800 */
[----:B------:R-:W5:Y:S01]  /*9990*/  @!P4 MUFU.EX2 R15, R15 ;  /* 0x0000000f000fc308 */ /* 0x000f620000000800 */
[----:B--2---:R-:W-:Y:S01]  /*99a0*/  @!P6 FADD.FTZ R3, R3, 1 ;  /* 0x3f8000000303e421 */ /* 0x004fe20000010000 */
[----:B---3--:R-:W-:Y:S01]  /*99b0*/  SHF.R.S32.HI R5, RZ, 0x1f, R4 ;  /* 0x0000001fff057819 */ /* 0x008fe20000011404 */
[----:B-1----:R-:W-:-:S02]  /*99c0*/  FADD.FTZ R6, R8, UR5 ;  /* 0x0000000508067e21 */ /* 0x002fc40008010000 */
[----:B------:R-:W-:-:S03]  /*99d0*/  FADD.FTZ R10, R10, UR5 ;  /* 0x000000050a0a7e21 */ /* 0x000fc60008010000 */
[----:B------:R-:W1:Y:S01]  /*99e0*/  @!P0 MUFU.RCP R0, R0 ;  /* 0x0000000000008308 */ /* 0x000e620000001000 */
[----:B----4-:R-:W-:Y:S02]  /*99f0*/  @!P2 FADD.FTZ R14, R14, 1 ;  /* 0x3f8000000e0ea421 */ /* 0x010fe40000010000 */
[----:B------:R-:W-:-:S05]  /*9a00*/  FADD.FTZ R11, R11, UR5 ;  /* 0x000000050b0b7e21 */ /* 0x000fca0008010000 */
[----:B------:R-:W2:Y:S01]  /*9a10*/  @!P5 MUFU.RCP R12, R12 ;  /* 0x0000000c000cd308 */ /* 0x000ea20000001000 */
[----:B-----5:R-:W-:-:S07]  /*9a20*/  @!P4 FADD.FTZ R15, R15, 1 ;  /* 0x3f8000000f0fc421 */ /* 0x020fce0000010000 */
[----:B------:R-:W3:Y:S01]  /*9a30*/  @!P1 MUFU.RCP R13, R13 ;  /* 0x0000000d000d9308 */ /* 0x000ee20000001000 */
[----:B-1----:R-:W-:Y:S01]  /*9a40*/  @!P0 FMUL.FTZ R83, R83, R0 ;  /* 0x0000000053538220 */ /* 0x002fe20000410000 */
[----:B------:R-:W-:-:S06]  /*9a50*/  FSETP.GTU.FTZ.AND P0, PT, R18, 20, PT ;  /* 0x41a000001200780b */ /* 0x000fcc0003f1c000 */
[----:B------:R1:W4:Y:S01]  /*9a60*/  @!P6 MUFU.RCP R17, R3 ;  /* 0x000000030011e308 */ /* 0x0003220000001000 */
[----:B--2---:R-:W-:Y:S01]  /*9a70*/  @!P5 FMUL.FTZ R85, R85, R12 ;  /* 0x0000000c5555d220 */ /* 0x004fe20000410000 */
[----:B------:R-:W-:-:S05]  /*9a80*/  FSETP.GTU.FTZ.AND P5, PT, R6, 20, PT ;  /* 0x41a000000600780b */ /* 0x000fca0003fbc000 */
[----:B------:R-:W-:Y:S01]  /*9a90*/  @!P0 FMUL.FTZ R0, R18, -1.4426950216293334961 ;  /* 0xbfb8aa3b12008820 */ /* 0x000fe20000410000 */
[----:B------:R-:W2:Y:S01]  /*9aa0*/  @!P2 MUFU.RCP R14, R14 ;  /* 0x0000000e000ea308 */ /* 0x000ea20000001000 */
[----:B-1----:R-:W-:-:S04]  /*9ab0*/  IMAD.WIDE.U32 R2, R134, c[0x0][0x2d8], R4 ;  /* 0x0000b60086027a25 */ /* 0x002fc800078e0004 */
[----:B---3--:R-:W-:Y:S01]  /*9ac0*/  @!P1 FMUL.FTZ R86, R86, R13 ;  /* 0x0000000d56569220 */ /* 0x008fe20000410000 */
[----:B------:R-:W-:Y:S01]  /*9ad0*/  IADD3 R3, R3, R19, RZ ;  /* 0x0000001303037210 */ /* 0x000fe20007ffe0ff */
[----:B------:R-:W-:Y:S01]  /*9ae0*/  FADD.FTZ R19, R7, UR5 ;  /* 0x0000000507137e21 */ /* 0x000fe20008010000 */
[----:B------:R-:W1:Y:S01]  /*9af0*/  @!P4 MUFU.RCP R15, R15 ;  /* 0x0000000f000fc308 */ /* 0x000e620000001000 */
[----:B------:R-:W-:Y:S01]  /*9b00*/  IMAD R7, R135, c[0x0][0x2e0], RZ ;  /* 0x0000b80087077a24 */ /* 0x000fe200078e02ff */
[----:B------:R-:W-:Y:S01]  /*9b10*/  LEA R13, R130, R127, 0x2 ;  /* 0x0000007f820d7211 */ /* 0x000fe200078e10ff */
[----:B----4-:R-:W-:Y:S01]  /*9b20*/  @!P6 FMUL.FTZ R84, R84, R17 ;  /* 0x000000115454e220 */ /* 0x010fe20000410000 */
[----:B------:R-:W-:Y:S01]  /*9b30*/  FSETP.GTU.FTZ.AND P6, PT, R19, 20, PT ;  /* 0x41a000001300780b */ /* 0x000fe20003fdc000 */
[----:B------:R-:W-:Y:S02]  /*9b40*/  FADD.FTZ R17, R9, UR5 ;  /* 0x0000000509117e21 */ /* 0x000fe40008010000 */
[C---:B------:R-:W-:Y:S01]  /*9b50*/  IMAD R7, R136.reuse, c[0x0][0x2e4], R7 ;  /* 0x0000b90088077a24 */ /* 0x040fe200078e0207 */
[----:B------:R3:W4:Y:S01]  /*9b60*/  @!P0 MUFU.EX2 R9, R0 ;  /* 0x0000000000098308 */ /* 0x0007220000000800 */
[----:B------:R-:W-:Y:S01]  /*9b70*/  IMAD.WIDE.U32 R2, R136, c[0x0][0x2e0], R2 ;  /* 0x0000b80088027a25 */ /* 0x000fe200078e0002 */
[----:B------:R-:W-:Y:S01]  /*9b80*/  STS.128 [R13.X16], R60 ;  /* 0x0000003c0d007388 */ /* 0x000fe2000000cc00 */
[----:B------:R-:W-:-:S02]  /*9b90*/  FSETP.GTU.FTZ.AND P1, PT, R17, 20, PT ;  /* 0x41a000001100780b */ /* 0x000fc40003f3c000 */
[----:B--2---:R-:W-:Y:S01]  /*9ba0*/  @!P2 FMUL.FTZ R87, R87, R14 ;  /* 0x0000000e5757a220 */ /* 0x004fe20000410000 */
[----:B------:R-:W-:Y:S01]  /*9bb0*/  STS.128 [R13.X16+0x10], R72 ;  /* 0x000010480d007388 */ /* 0x000fe2000000cc00 */
[----:B------:R-:W-:Y:S01]  /*9bc0*/  FSETP.GTU.FTZ.AND P2, PT, R10, 20, PT ;  /* 0x41a000000a00780b */ /* 0x000fe20003f5c000 */
[----:B-1----:R-:W-:Y:S01]  /*9bd0*/  @!P4 FMUL.FTZ R88, R88, R15 ;  /* 0x0000000f5858c220 */ /* 0x002fe20000410000 */
[----:B------:R-:W-:Y:S01]  /*9be0*/  IADD3 R3, R3, R7, RZ ;  /* 0x0000000703037210 */ /* 0x000fe20007ffe0ff */
[----:B------:R-:W-:Y:S01]  /*9bf0*/  STS.128 [R13.X16+0x20], R68 ;  /* 0x000020440d007388 */ /* 0x000fe2000000cc00 */
[----:B---3--:R-:W-:Y:S01]  /*9c00*/  @!P5 FMUL.FTZ R0, R6, -1.4426950216293334961 ;  /* 0xbfb8aa3b0600d820 */ /* 0x008fe20000410000 */
[----:B------:R-:W-:Y:S01]  /*9c10*/  LEA R6, P4, R2, c[0x0][0x330], 0x2 ;  /* 0x0000cc0002067a11 */ /* 0x000fe200078810ff */
[----:B------:R-:W-:Y:S01]  /*9c20*/  @!P6 FMUL.FTZ R8, R19, -1.4426950216293334961 ;  /* 0xbfb8aa3b1308e820 */ /* 0x000fe20000410000 */
[----:B------:R-:W-:Y:S01]  /*9c30*/  STS.128 [R13.X16+0x30], R64 ;  /* 0x000030400d007388 */ /* 0x000fe2000000cc00 */
[----:B------:R-:W-:-:S06]  /*9c40*/  NOP ;  /* 0x0000000000007918 */ /* 0x000fcc0000000000 */
[----:B------:R-:W1:Y:S01]  /*9c50*/  LDS.128 R20, [R125.X16] ;  /* 0x000000007d147984 */ /* 0x000e62000000cc00 */
[----:B------:R-:W-:Y:S01]  /*9c60*/  LEA.HI.X R7, R2, c[0x0][0x334], R3, 0x2, P4 ;  /* 0x0000cd0002077a11 */ /* 0x000fe200020f1403 */
[----:B------:R-:W-:Y:S01]  /*9c70*/  @!P1 FMUL.FTZ R2, R17, -1.4426950216293334961 ;  /* 0xbfb8aa3b11029820 */ /* 0x000fe20000410000 */
[C---:B------:R-:W-:Y:S01]  /*9c80*/  FSETP.GTU.FTZ.AND P4, PT, R11.reuse, 20, PT ;  /* 0x41a000000b00780b */ /* 0x040fe20003f9c000 */
[----:B------:R-:W2:Y:S01]  /*9c90*/  LDS.128 R24, [R125.X16+0x200] ;  /* 0x000200007d187984 */ /* 0x000ea2000000cc00 */
[----:B------:R-:W-:Y:S01]  /*9ca0*/  @!P2 FMUL.FTZ R3, R10, -1.4426950216293334961 ;  /* 0xbfb8aa3b0a03a820 */ /* 0x000fe20000410000 */
[----:B------:R3:W5:Y:S01]  /*9cb0*/  @!P6 MUFU.EX2 R12, R8 ;  /* 0x00000008000ce308 */ /* 0x0007620000000800 */
[----:B------:R-:W-:Y:S01]  /*9cc0*/  IMAD.WIDE.U32 R4, R134, c[0x0][0x2f8], R4 ;  /* 0x0000be0086047a25 */ /* 0x000fe200078e0004 */
[----:B------:R-:W0:Y:S04]  /*9cd0*/  LDS.128 R28, [R125.X16+0x400] ;  /* 0x000400007d1c7984 */ /* 0x000e28000000cc00 */
[----:B------:R-:W0:Y:S02]  /*9ce0*/  LDS.128 R32, [R125.X16+0x600] ;  /* 0x000600007d207984 */ /* 0x000e24000000cc00 */
[----:B------:R-:W-:Y:S02]  /*9cf0*/  @!P1 MUFU.EX2 R2, R2 ;  /* 0x0000000200029308 */ /* 0x000fe40000000800 */
[----:B---3--:R-:W-:-:S02]  /*9d00*/  @!P4 FMUL.FTZ R8, R11, -1.4426950216293334961 ;  /* 0xbfb8aa3b0b08c820 */ /* 0x008fc40000410000 */
[----:B----4-:R-:W-:-:S04]  /*9d10*/  @!P0 FADD.FTZ R11, R9, 1 ;  /* 0x3f800000090b8421 */ /* 0x010fc80000010000 */
[----:B------:R-:W3:Y:S01]  /*9d20*/  @!P2 MUFU.EX2 R3, R3 ;  /* 0x000000030003a308 */ /* 0x000ee20000000800 */
[----:B-----5:R-:W-:-:S07]  /*9d30*/  @!P6 FADD.FTZ R12, R12, 1 ;  /* 0x3f8000000c0ce421 */ /* 0x020fce0000010000 */
[----:B------:R-:W4:Y:S08]  /*9d40*/  @!P3 MUFU.EX2 R16, R16 ;  /* 0x000000100010b308 */ /* 0x000f300000000800 */
[----:B------:R5:W0:Y:S01]  /*9d50*/  @!P4 MUFU.EX2 R10, R8 ;  /* 0x00000008000ac308 */ /* 0x000a220000000800 */
[----:B---3--:R-:W-:-:S07]  /*9d60*/  @!P2 FADD.FTZ R9, R3, 1 ;  /* 0x3f8000000309a421 */ /* 0x008fce0000010000 */
[----:B------:R-:W3:Y:S01]  /*9d70*/  @!P5 MUFU.EX2 R0, R0 ;  /* 0x000000000000d308 */ /* 0x000ee20000000800 */
[----:B-----5:R-:W-:Y:S02]  /*9d80*/  @!P1 FADD.FTZ R8, R2, 1 ;  /* 0x3f80000002089421 */ /* 0x020fe40000010000 */
[----:B------:R-:W-:-:S04]  /*9d90*/  IMAD.WIDE R2, R37, 0x10, R6 ;  /* 0x0000001025027825 */ /* 0x000fc800078e0206 */
[----:B----4-:R-:W-:Y:S01]  /*9da0*/  @!P3 FADD.FTZ R16, R16, 1 ;  /* 0x3f8000001010b421 */ /* 0x010fe20000010000 */
[----:B-1----:R-:W-:Y:S01]  /*9db0*/  STG.E.128 [R2.64], R20 ;  /* 0x0000001402007986 */ /* 0x002fe2000c101d08 */
[----:B0-----:R-:W-:Y:S01]  /*9dc0*/  @!P4 FADD.FTZ R10, R10, 1 ;  /* 0x3f8000000a0ac421 */ /* 0x001fe20000010000 */
[----:B------:R-:W0:Y:S02]  /*9dd0*/  @!P0 MUFU.RCP R11, R11 ;  /* 0x0000000b000b8308 */ /* 0x000e240000001000 */
[----:B--2---:R-:W-:Y:S01]  /*9de0*/  STG.E.128 [R2.64+0x200], R24 ;  /* 0x0002001802007986 */ /* 0x004fe2000c101d08 */
[----:B---3--:R-:W-:-:S03]  /*9df0*/  @!P5 FADD.FTZ R0, R0, 1 ;  /* 0x3f8000000000d421 */ /* 0x008fc60000010000 */
[----:B------:R-:W-:Y:S02]  /*9e00*/  STG.E.128 [R2.64+0x400], R28 ;  /* 0x0004001c02007986 */ /* 0x000fe4000c101d08 */
[----:B------:R-:W1:Y:S02]  /*9e10*/  @!P3 MUFU.RCP R16, R16 ;  /* 0x000000100010b308 */ /* 0x000e640000001000 */
[----:B------:R2:W-:Y:S04]  /*9e20*/  STG.E.128 [R2.64+0x600], R32 ;  /* 0x0006002002007986 */ /* 0x0005e8000c101d08 */
[----:B------:R-:W-:Y:S01]  /*9e30*/  BAR.SYNC.DEFER_BLOCKING 0x0 ;  /* 0x0000000000007b1d */ /* 0x000fe20000010000 */
[----:B0-----:R-:W-:-:S05]  /*9e40*/  @!P0 FMUL.FTZ R90, R90, R11 ;  /* 0x0000000b5a5a8220 */ /* 0x001fca0000410000 */
[----:B------:R-:W0:Y:S01]  /*9e50*/  @!P5 MUFU.RCP R15, R0 ;  /* 0x00000000000fd308 */ /* 0x000e220000001000 */
[----:B-1----:R-:W-:-:S07]  /*9e60*/  @!P3 FMUL.FTZ R89, R89, R16 ;  /* 0x000000105959b220 */ /* 0x002fce0000410000 */
[----:B------:R-:W1:Y:S08]  /*9e70*/  @!P1 MUFU.RCP R8, R8 ;  /* 0x0000000800089308 */ /* 0x000e700000001000 */
[----:B------:R-:W3:Y:S01]  /*9e80*/  @!P2 MUFU.RCP R9, R9 ;  /* 0x000000090009a308 */ /* 0x000ee20000001000 */
[----:B0-----:R-:W-:Y:S01]  /*9e90*/  @!P5 FMUL.FTZ R76, R76, R15 ;  /* 0x0000000f4c4cd220 */ /* 0x001fe20000410000 */
[----:B------:R0:W-:Y:S03]  /*9ea0*/  STS.128 [R13.X16+0x10], R80 ;  /* 0x000010500d007388 */ /* 0x0001e6000000cc00 */
[----:B------:R-:W-:Y:S01]  /*9eb0*/  FADD.FTZ R0, R76, R129 ;  /* 0x000000814c007221 */ /* 0x000fe20000010000 */
[----:B------:R4:W-:Y:S02]  /*9ec0*/  STS.128 [R13.X16+0x20], R84 ;  /* 0x000020540d007388 */ /* 0x0009e4000000cc00 */
[----:B------:R-:W5:Y:S01]  /*9ed0*/  @!P4 MUFU.RCP R10, R10 ;  /* 0x0000000a000ac308 */ /* 0x000f620000001000 */
[----:B-1----:R-:W-:-:S04]  /*9ee0*/  @!P1 FMUL.FTZ R77, R77, R8 ;  /* 0x000000084d4d9220 */ /* 0x002fc80000410000 */
[----:B------:R-:W-:-:S03]  /*9ef0*/  FADD.FTZ R7, R0, R77 ;  /* 0x0000004d00077221 */ /* 0x000fc60000010000 */
[----:B------:R-:W1:Y:S01]  /*9f00*/  @!P6 MUFU.RCP R12, R12 ;  /* 0x0000000c000ce308 */ /* 0x000e620000001000 */
[----:B---3--:R-:W-:-:S04]  /*9f10*/  @!P2 FMUL.FTZ R78, R78, R9 ;  /* 0x000000094e4ea220 */ /* 0x008fc80000410000 */
[----:B------:R-:W-:Y:S02]  /*9f20*/  FADD.FTZ R0, R7, R78 ;  /* 0x0000004e07007221 */ /* 0x000fe40000010000 */
[----:B------:R-:W-:Y:S02]  /*9f30*/  IMAD R7, R133, c[0x0][0x2f8], RZ ;  /* 0x0000be0085077a24 */ /* 0x000fe400078e02ff */
[----:B-----5:R-:W-:Y:S02]  /*9f40*/  @!P4 FMUL.FTZ R79, R79, R10 ;  /* 0x0000000a4f4fc220 */ /* 0x020fe40000410000 */
[----:B------:R-:W-:Y:S02]  /*9f50*/  IMAD R7, R134, c[0x0][0x2fc], R7 ;  /* 0x0000bf0086077a24 */ /* 0x000fe400078e0207 */
[----:B--2---:R-:W-:Y:S01]  /*9f60*/  FADD.FTZ R3, R0, R79 ;  /* 0x0000004f00037221 */ /* 0x004fe20000010000 */
[----:B------:R-:W-:Y:S01]  /*9f70*/  STS.128 [R13.X16], R76 ;  /* 0x0000004c0d007388 */ /* 0x000fe2000000cc00 */
[----:B-1----:R-:W-:Y:S01]  /*9f80*/  @!P6 FMUL.FTZ R91, R91, R12 ;  /* 0x0000000c5b5be220 */ /* 0x002fe20000410000 */
[----:B------:R-:W-:Y:S01]  /*9f90*/  IADD3 R5, R5, R7, RZ ;  /* 0x0000000705057210 */ /* 0x000fe20007ffe0ff */
[----:B0-----:R-:W-:-:S02]  /*9fa0*/  FADD.FTZ R80, R3, R80 ;  /* 0x0000005003507221 */ /* 0x001fc40000010000 */
[----:B------:R-:W-:Y:S01]  /*9fb0*/  IMAD R3, R135, c[0x0][0x300], RZ ;  /* 0x0000c00087037a24 */ /* 0x000fe200078e02ff */
[----:B------:R0:W-:Y:S01]  /*9fc0*/  STS.128 [R13.X16+0x30], R88 ;  /* 0x000030580d007388 */ /* 0x0001e2000000cc00 */
[----:B------:R-:W-:-:S06]  /*9fd0*/  NOP ;  /* 0x0000000000007918 */ /* 0x000fcc0000000000 */
[----:B------:R-:W1:Y:S01]  /*9fe0*/  LDS.128 R8, [R125.X16] ;  /* 0x000000007d087984 */ /* 0x000e62000000cc00 */
[----:B------:R-:W-:Y:S02]  /*9ff0*/  FADD.FTZ R81, R80, R81 ;  /* 0x0000005150517221 */ /* 0x000fe40000010000 */
[C---:B------:R-:W-:Y:S01]  /*a000*/  IMAD R7, R136.reuse, c[0x0][0x304], R3 ;  /* 0x0000c10088077a24 */ /* 0x040fe200078e0203 */
[----:B------:R-:W2:Y:S01]  /*a010*/  LDS.128 R16, [R125.X16+0x200] ;  /* 0x000200007d107984 */ /* 0x000ea2000000cc00 */
[----:B------:R-:W-:-:S03]  /*a020*/  IMAD.WIDE.U32 R2, R136, c[0x0][0x300], R4 ;  /* 0x0000c00088027a25 */ /* 0x000fc600078e0004 */
[----:B------:R-:W3:Y:S01]  /*a030*/  LDS.128 R20, [R125.X16+0x400] ;  /* 0x000400007d147984 */ /* 0x000ee2000000cc00 */
[----:B------:R-:W-:Y:S01]  /*a040*/  FADD.FTZ R82, R81, R82 ;  /* 0x0000005251527221 */ /* 0x000fe20000010000 */
[----:B------:R-:W-:Y:S02]  /*a050*/  IADD3 R3, R3, R7, RZ ;  /* 0x0000000703037210 */ /* 0x000fe40007ffe0ff */
[----:B------:R-:W5:Y:S01]  /*a060*/  LDS.128 R24, [R125.X16+0x600] ;  /* 0x000600007d187984 */ /* 0x000f62000000cc00 */
[----:B------:R-:W-:Y:S01]  /*a070*/  LEA R4, P0, R2, c[0x0][0x340], 0x2 ;  /* 0x0000d00002047a11 */ /* 0x000fe200078010ff */
[----:B------:R-:W-:-:S03]  /*a080*/  FADD.FTZ R83, R82, R83 ;  /* 0x0000005352537221 */ /* 0x000fc60000010000 */
[----:B------:R-:W-:Y:S01]  /*a090*/  LEA.HI.X R5, R2, c[0x0][0x344], R3, 0x2, P0 ;  /* 0x0000d10002057a11 */ /* 0x000fe200000f1403 */
[----:B----4-:R-:W-:Y:S01]  /*a0a0*/  FADD.FTZ R84, R83, R84 ;  /* 0x0000005453547221 */ /* 0x010fe20000010000 */
[----:B------:R-:W-:Y:S02]  /*a0b0*/  ISETP.GT.AND P0, PT, R128, 0x1, PT ;  /* 0x000000018000780c */ /* 0x000fe40003f04270 */
[----:B------:R-:W-:Y:S01]  /*a0c0*/  MOV R128, R36 ;  /* 0x0000002400807202 */ /* 0x000fe20000000f00 */
[----:B------:R-:W-:-:S04]  /*a0d0*/  IMAD.WIDE R2, R37, 0x10, R4 ;  /* 0x0000001025027825 */ /* 0x000fc800078e0204 */
[----:B------:R-:W-:-:S04]  /*a0e0*/  FADD.FTZ R85, R84, R85 ;  /* 0x0000005554557221 */ /* 0x000fc80000010000 */
[----:B------:R-:W-:-:S04]  /*a0f0*/  FADD.FTZ R86, R85, R86 ;  /* 0x0000005655567221 */ /* 0x000fc80000010000 */
[----:B------:R-:W-:-:S04]  /*a100*/  FADD.FTZ R87, R86, R87 ;  /* 0x0000005756577221 */ /* 0x000fc80000010000 */
[----:B0-----:R-:W-:Y:S01]  /*a110*/  FADD.FTZ R88, R87, R88 ;  /* 0x0000005857587221 */ /* 0x001fe20000010000 */
[----:B-1----:R0:W-:Y:S03]  /*a120*/  STG.E.128 [R2.64], R8 ;  /* 0x0000000802007986 */ /* 0x0021e6000c101d08 */
[----:B------:R-:W-:Y:S01]  /*a130*/  FADD.FTZ R89, R88, R89 ;  /* 0x0000005958597221 */ /* 0x000fe20000010000 */
[----:B--2---:R0:W-:Y:S03]  /*a140*/  STG.E.128 [R2.64+0x200], R16 ;  /* 0x0002001002007986 */ /* 0x0041e6000c101d08 */
[----:B------:R-:W-:Y:S01]  /*a150*/  FADD.FTZ R90, R89, R90 ;  /* 0x0000005a595a7221 */ /* 0x000fe20000010000 */
[----:B---3--:R0:W-:Y:S03]  /*a160*/  STG.E.128 [R2.64+0x400], R20 ;  /* 0x0004001402007986 */ /* 0x0081e6000c101d08 */
[----:B------:R-:W-:Y:S01]  /*a170*/  FADD.FTZ R129, R90, R91 ;  /* 0x0000005b5a817221 */ /* 0x000fe20000010000 */
[----:B-----5:R0:W-:Y:S02]  /*a180*/  STG.E.128 [R2.64+0x600], R24 ;  /* 0x0006001802007986 */ /* 0x0201e4000c101d08 */
[----:B0-----:R-:W-:Y:S01]  /*a190*/  @!P0 CALL.REL.NOINC `(.L_x_2193) ;  /* 0x0000001000008944 */ /* 0x001fe20003c00000 */
[----:B------:R-:W-:Y:S05]  /*a1a0*/  BRA `(.L_x_2264) ;  /* 0xffff643000007947 */ /* 0x000fea000383ffff */
.L_x_2193:
        /* <DEDUP_REMOVED lines=32> */
.L_x_2266:
[----:B0-----:R-:W-:Y:S05]  /*a3b0*/  BSYNC B0 ;  /* 0x0000000000007941 */ /* 0x001fea0003800000 */
.L_x_2265:
        /* <DEDUP_REMOVED lines=31> */
.L_x_2268:
[----:B------:R-:W0:Y:S02]  /*a5b0*/  S2R R19, SR_TID.X ;  /* 0x0000000000137919 */ /* 0x000e240000002100 */
.L_x_2269:
[----:B0-----:R-:W-:Y:S05]  /*a5c0*/  BSYNC B0 ;  /* 0x0000000000007941 */ /* 0x001fea0003800000 */
.L_x_2267:
        /* <DEDUP_REMOVED lines=22> */
.L_x_2270:
        /* <DEDUP_REMOVED lines=64> */
.L_x_2231:
[----:B------:R-:W-:Y:S01]  /*ab30*/  HFMA2.MMA R108, -RZ, RZ, 0, 5.9604644775390625e-08 ;  /* 0x00000001ff6c7435 */ /* 0x000fe200000001ff */
[----:B------:R-:W-:Y:S02]  /*ab40*/  MOV R55, R54 ;  /* 0x0000003600377202 */ /* 0x000fe40000000f00 */
[----:B------:R-:W-:Y:S02]  /*ab50*/  MOV R110, RZ ;  /* 0x000000ff006e7202 */ /* 0x000fe40000000f00 */
[----:B------:R-:W-:-:S02]  /*ab60*/  MOV R113, 0xffffffff ;  /* 0xffffffff00717802 */ /* 0x000fc40000000f00 */
[----:B------:R-:W-:Y:S02]  /*ab70*/  MOV R52, 0xab90 ;  /* 0x0000ab9000347802 */ /* 0x000fe40000000f00 */
[----:B-----5:R-:W-:Y:S05]  /*ab80*/  CALL.REL.NOINC `($__internal_56_$__cuda_sm70_shflsync_up) ;  /* 0x00001e6000007944 */ /* 0x020fea0003c00000 */
[----:B-1----:R-:W-:Y:S01]  /*ab90*/  MOV R57, R55 ;  /* 0x0000003700397202 */ /* 0x002fe20000000f00 */
[----:B0-----:R-:W-:Y:S05]  /*aba0*/  BRA `(.L_x_2271) ;  /* 0xffffa11000007947 */ /* 0x001fea000383ffff */
.L_x_2232:
[----:B------:R-:W-:Y:S01]  /*abb0*/  HFMA2.MMA R108, -RZ, RZ, 0, 5.9604644775390625e-08 ;  /* 0x00000001ff6c7435 */ /* 0x000fe200000001ff */
[----:B------:R-:W-:Y:S02]  /*abc0*/  MOV R55, R112 ;  /* 0x0000007000377202 */ /* 0x000fe40000000f00 */
[----:B------:R-:W-:Y:S02]  /*abd0*/  MOV R110, RZ ;  /* 0x000000ff006e7202 */ /* 0x000fe40000000f00 */
[----:B------:R-:W-:Y:S02]  /*abe0*/  MOV R113, 0xffffffff ;  /* 0xffffffff00717802 */ /* 0x000fe40000000f00 */
[----:B------:R-:W-:Y:S02]  /*abf0*/  MOV R52, 0xac10 ;  /* 0x0000ac1000347802 */ /* 0x000fe40000000f00 */
[----:B01---5:R-:W-:Y:S05]  /*ac00*/  CALL.REL.NOINC `($__internal_56_$__cuda_sm70_shflsync_up) ;  /* 0x00001de000007944 */ /* 0x023fea0003c00000 */
[----:B0-----:R-:W-:Y:S01]  /*ac10*/  HFMA2.MMA R108, -RZ, RZ, 0, 5.9604644775390625e-08 ;  /* 0x00000001ff6c7435 */ /* 0x001fe200000001ff */
[----:B-1----:R-:W-:Y:S02]  /*ac20*/  MOV R59, R55 ;  /* 0x00000037003b7202 */ /* 0x002fe40000000f00 */
[----:B------:R-:W-:-:S02]  /*ac30*/  MOV R55, R114 ;  /* 0x0000007200377202 */ /* 0x000fc40000000f00 */
[----:B------:R-:W-:Y:S02]  /*ac40*/  MOV R110, RZ ;  /* 0x000000ff006e7202 */ /* 0x000fe40000000f00 */
[----:B------:R-:W-:Y:S02]  /*ac50*/  MOV R113, 0xffffffff ;  /* 0xffffffff00717802 */ /* 0x000fe40000000f00 */
[----:B------:R-:W-:Y:S02]  /*ac60*/  MOV R52, 0xac80 ;  /* 0x0000ac8000347802 */ /* 0x000fe40000000f00 */
[----:B------:R-:W-:Y:S05]  /*ac70*/  CALL.REL.NOINC `($__internal_56_$__cuda_sm70_shflsync_up) ;  /* 0x00001d7000007944 */ /* 0x000fea0003c00000 */
[----:B0-----:R-:W-:Y:S01]  /*ac80*/  HFMA2.MMA R108, -RZ, RZ, 0, 5.9604644775390625e-08 ;  /* 0x00000001ff6c7435 */ /* 0x001fe200000001ff */
[----:B-1----:R-:W-:Y:S02]  /*ac90*/  MOV R109, R55 ;  /* 0x00000037006d7202 */ /* 0x002fe40000000f00 */
[----:B------:R-:W-:Y:S02]  /*aca0*/  MOV R55, R115 ;  /* 0x0000007300377202 */ /* 0x000fe40000000f00 */
[----:B------:R-:W-:Y:S02]  /*acb0*/  MOV R110, RZ ;  /* 0x000000ff006e7202 */ /* 0x000fe40000000f00 */
[----:B------:R-:W-:-:S02]  /*acc0*/  MOV R113, 0xffffffff ;  /* 0xffffffff00717802 */ /* 0x000fc40000000f00 */
[----:B------:R-:W-:Y:S02]  /*acd0*/  MOV R52, 0xacf0 ;  /* 0x0000acf000347802 */ /* 0x000fe40000000f00 */
[----:B------:R-:W-:Y:S05]  /*ace0*/  CALL.REL.NOINC `($__internal_56_$__cuda_sm70_shflsync_up) ;  /* 0x00001d0000007944 */ /* 0x000fea0003c00000 */
        /* <DEDUP_REMOVED lines=20> */
[----:B------:R-:W-:Y:S05]  /*ae30*/  CALL.REL.NOINC `($__internal_56_$__cuda_sm70_shflsync_up) ;  /* 0x00001bb000007944 */ /* 0x000fea0003c00000 */
[----:B0-----:R-:W-:Y:S01]  /*ae40*/  HFMA2.MMA R108, -RZ, RZ, 0, 1.1920928955078125e-07 ;  /* 0x00000002ff6c7435 */ /* 0x001fe200000001ff */
[----:B-1----:R-:W-:-:S02]  /*ae50*/  MOV R54, R55 ;  /* 0x0000003700367202 */ /* 0x002fc40000000f00 */
[----:B------:R-:W-:Y:S02]  /*ae60*/  MOV R55, R112 ;  /* 0x0000007000377202 */ /* 0x000fe40000000f00 */
[----:B------:R-:W-:Y:S02]  /*ae70*/  MOV R110, RZ ;  /* 0x000000ff006e7202 */ /* 0x000fe40000000f00 */
[----:B------:R-:W-:Y:S02]  /*ae80*/  MOV R113, 0xffffffff ;  /* 0xffffffff00717802 */ /* 0x000fe40000000f00 */
[----:B------:R-:W-:Y:S02]  /*ae90*/  MOV R52, 0xaeb0 ;  /* 0x0000aeb000347802 */ /* 0x000fe40000000f00 */
[----:B------:R-:W-:Y:S05]  /*aea0*/  CALL.REL.NOINC `($__internal_56_$__cuda_sm70_shflsync_up) ;  /* 0x00001b4000007944 */ /* 0x000fea0003c00000 */
[----:B0-----:R-:W-:Y:S01]  /*aeb0*/  HFMA2.MMA R108, -RZ, RZ, 0, 1.1920928955078125e-07 ;  /* 0x00000002ff6c7435 */ /* 0x001fe200000001ff */
[----:B-1----:R-:W-:Y:S02]  /*aec0*/  MOV R56, R55 ;  /* 0x0000003700387202 */ /* 0x002fe40000000f00 */
[----:B------:R-:W-:Y:S02]  /*aed0*/  MOV R55, R114 ;  /* 0x0000007200377202 */ /* 0x000fe40000000f00 */
[----:B------:R-:W-:-:S02]  /*aee0*/  MOV R110, RZ ;  /* 0x000000ff006e7202 */ /* 0x000fc40000000f00 */
[----:B------:R-:W-:Y:S02]  /*aef0*/  MOV R113, 0xffffffff ;  /* 0xffffffff00717802 */ /* 0x000fe40000000f00 */
[----:B------:R-:W-:Y:S02]  /*af00*/  MOV R52, 0xaf20 ;  /* 0x0000af2000347802 */ /* 0x000fe40000000f00 */
[----:B------:R-:W-:Y:S05]  /*af10*/  CALL.REL.NOINC `($__internal_56_$__cuda_sm70_shflsync_up) ;  /* 0x00001ad000007944 */ /* 0x000fea0003c00000 */
[----:B0-----:R-:W-:Y:S01]  /*af20*/  HFMA2.MMA R108, -RZ, RZ, 0, 1.1920928955078125e-07 ;  /* 0x00000002ff6c7435 */ /* 0x001fe200000001ff */
[----:B-1----:R-:W-:Y:S02]  /*af30*/  MOV R57, R55 ;  /* 0x0000003700397202 */ /* 0x002fe40000000f00 */
[----:B------:R-:W-:Y:S02]  /*af40*/  MOV R55, R58 ;  /* 0x0000003a00377202 */ /* 0x000fe40000000f00 */
[----:B------:R-:W-:Y:S02]  /*af50*/  MOV R110, RZ ;  /* 0x000000ff006e7202 */ /* 0x000fe40000000f00 */
[----:B------:R-:W-:Y:S02]  /*af60*/  MOV R113, 0xffffffff ;  /* 0xffffffff00717802 */ /* 0x000fe40000000f00 */
[----:B------:R-:W-:-:S02]  /*af70*/  MOV R52, 0xaf90 ;  /* 0x0000af9000347802 */ /* 0x000fc40000000f00 */
[----:B------:R-:W-:Y:S05]  /*af80*/  CALL.REL.NOINC `($__internal_56_$__cuda_sm70_shflsync_up) ;  /* 0x00001a6000007944 */ /* 0x000fea0003c00000 */
        /* <DEDUP_REMOVED lines=17> */
[----:B------:R-:W-:Y:S05]  /*b0a0*/  CALL.REL.NOINC `($__internal_56_$__cuda_sm70_shflsync_up) ;  /* 0x0000194000007944 */ /* 0x000fea0003c00000 */
[----:B0-----:R-:W-:Y:S01]  /*b0b0*/  HFMA2.MMA R108, -RZ, RZ, 0, 2.384185791015625e-07 ;  /* 0x00000004ff6c7435 */ /* 0x001fe200000001ff */
[----:B-1----:R-:W-:-:S02]  /*b0c0*/  MOV R54, R55 ;  /* 0x0000003700367202 */ /* 0x002fc40000000f00 */
[----:B------:R-:W-:Y:S02]  /*b0d0*/  MOV R55, R112 ;  /* 0x0000007000377202 */ /* 0x000fe40000000f00 */
[----:B------:R-:W-:Y:S02]  /*b0e0*/  MOV R110, RZ ;  /* 0x000000ff006e7202 */ /* 0x000fe40000000f00 */
[----:B------:R-:W-:Y:S02]  /*b0f0*/  MOV R113, 0xffffffff ;  /* 0xffffffff00717802 */ /* 0x000fe40000000f00 */
[----:B------:R-:W-:Y:S02]  /*b100*/  MOV R52, 0xb120 ;  /* 0x0000b12000347802 */ /* 0x000fe40000000f00 */
[----:B------:R-:W-:Y:S05]  /*b110*/  CALL.REL.NOINC `($__internal_56_$__cuda_sm70_shflsync_up) ;  /* 0x000018d000007944 */ /* 0x000fea0003c00000 */
[----:B0-----:R-:W-:Y:S01]  /*b120*/  HFMA2.MMA R108, -RZ, RZ, 0, 2.384185791015625e-07 ;  /* 0x00000004ff6c7435 */ /* 0x001fe200000001ff */
[----:B-1----:R-:W-:Y:S02]  /*b130*/  MOV R56, R55 ;  /* 0x0000003700387202 */ /* 0x002fe40000000f00 */
[----:B------:R-:W-:Y:S02]  /*b140*/  MOV R55, R114 ;  /* 0x0000007200377202 */ /* 0x000fe40000000f00 */
[----:B------:R-:W-:-:S02]  /*b150*/  MOV R110, RZ ;  /* 0x000000ff006e7202 */ /* 0x000fc40000000f00 */
[----:B------:R-:W-:Y:S02]  /*b160*/  MOV R113, 0xffffffff ;  /* 0xffffffff00717802 */ /* 0x000fe40000000f00 */
[----:B------:R-:W-:Y:S02]  /*b170*/  MOV R52, 0xb190 ;  /* 0x0000b19000347802 */ /* 0x000fe40000000f00 */
[----:B------:R-:W-:Y:S05]  /*b180*/  CALL.REL.NOINC `($__internal_56_$__cuda_sm70_shflsync_up) ;  /* 0x0000186000007944 */ /* 0x000fea0003c00000 */
[----:B0-----:R-:W-:Y:S01]  /*b190*/  HFMA2.MMA R108, -RZ, RZ, 0, 2.384185791015625e-07 ;  /* 0x00000004ff6c7435 */ /* 0x001fe200000001ff */
        /* <DEDUP_REMOVED lines=24> */
[----:B------:R-:W-:Y:S05]  /*b320*/  CALL.REL.NOINC `($__internal_56_$__cuda_sm70_shflsync_up) ;  /* 0x000016c000007944 */ /* 0x000fea0003c00000 */
[----:B0-----:R-:W-:Y:S01]  /*b330*/  HFMA2.MMA R108, -RZ, RZ, 0, 4.76837158203125e-07 ;  /* 0x00000008ff6c7435 */ /* 0x001fe200000001ff */
[----:B-1----:R-:W-:Y:S02]  /*b340*/  MOV R54, R55 ;  /* 0x0000003700367202 */ /* 0x002fe40000000f00 */
[----:B------:R-:W-:Y:S02]  /*b350*/  MOV R55, R112 ;  /* 0x0000007000377202 */ /* 0x000fe40000000f00 */
[----:B------:R-:W-:Y:S02]  /*b360*/  MOV R110, RZ ;  /* 0x000000ff006e7202 */ /* 0x000fe40000000f00 */
[----:B------:R-:W-:Y:S02]  /*b370*/  MOV R113, 0xffffffff ;  /* 0xffffffff00717802 */ /* 0x000fe40000000f00 */
[----:B------:R-:W-:Y:S02]  /*b380*/  MOV R52, 0xb3a0 ;  /* 0x0000b3a000347802 */ /* 0x000fe40000000f00 */
[----:B------:R-:W-:Y:S05]  /*b390*/  CALL.REL.NOINC `($__internal_56_$__cuda_sm70_shflsync_up) ;  /* 0x0000165000007944 */ /* 0x000fea0003c00000 */
[----:B0-----:R-:W-:Y:S01]  /*b3a0*/  HFMA2.MMA R108, -RZ, RZ, 0, 4.76837158203125e-07 ;  /* 0x00000008ff6c7435 */ /* 0x001fe200000001ff */
[----:B-1----:R-:W-:-:S02]  /*b3b0*/  MOV R56, R55 ;  /* 0x0000003700387202 */ /* 0x002fc40000000f00 */
[----:B------:R-:W-:Y:S02]  /*b3c0*/  MOV R55, R114 ;  /* 0x0000007200377202 */ /* 0x000fe40000000f00 */
[----:B------:R-:W-:Y:S02]  /*b3d0*/  MOV R110, RZ ;  /* 0x000000ff006e7202 */ /* 0x000fe40000000f00 */
[----:B------:R-:W-:Y:S02]  /*b3e0*/  MOV R113, 0xffffffff ;  /* 0xffffffff00717802 */ /* 0x000fe40000000f00 */
[----:B------:R-:W-:Y:S02]  /*b3f0*/  MOV R52, 0xb410 ;  /* 0x0000b41000347802 */ /* 0x000fe40000000f00 */
[----:B------:R-:W-:Y:S05]  /*b400*/  CALL.REL.NOINC `($__internal_56_$__cuda_sm70_shflsync_up) ;  /* 0x000015e000007944 */ /* 0x000fea0003c00000 */
[----:B0-----:R-:W-:Y:S01]  /*b410*/  HFMA2.MMA R108, -RZ, RZ, 0, 4.76837158203125e-07 ;  /* 0x00000008ff6c7435 */ /* 0x001fe200000001ff */
[----:B-1----:R-:W-:Y:S02]  /*b420*/  MOV R57, R55 ;  /* 0x0000003700397202 */ /* 0x002fe40000000f00 */
[----:B------:R-:W-:Y:S02]  /*b430*/  MOV R55, R115 ;  /* 0x0000007300377202 */ /* 0x000fe40000000f00 */
[----:B------:R-:W-:-:S02]  /*b440*/  MOV R110, RZ ;  /* 0x000000ff006e7202 */ /* 0x000fc40000000f00 */
[----:B------:R-:W-:Y:S02]  /*b450*/  MOV R113, 0xffffffff ;  /* 0xffffffff00717802 */ /* 0x000fe40000000f00 */
[----:B------:R-:W-:Y:S02]  /*b460*/  MOV R52, 0xb480 ;  /* 0x0000b48000347802 */ /* 0x000fe40000000f00 */
[----:B------:R-:W-:Y:S05]  /*b470*/  CALL.REL.NOINC `($__internal_56_$__cuda_sm70_shflsync_up) ;  /* 0x0000157000007944 */ /* 0x000fea0003c00000 */
        /* <DEDUP_REMOVED lines=18> */
[----:B------:R-:W-:Y:S05]  /*b5a0*/  CALL.REL.NOINC `($__internal_56_$__cuda_sm70_shflsync_up) ;  /* 0x0000144000007944 */ /* 0x000fea0003c00000 */
[----:B0-----:R-:W-:Y:S01]  /*b5b0*/  HFMA2.MMA R108, -RZ, RZ, 0, 9.5367431640625e-07 ;  /* 0x00000010ff6c7435 */ /* 0x001fe200000001ff */
[----:B-1----:R-:W-:-:S02]  /*b5c0*/  MOV R57, R55 ;  /* 0x0000003700397202 */ /* 0x002fc40000000f00 */
[----:B------:R-:W-:Y:S02]  /*b5d0*/  MOV R55, R58 ;  /* 0x0000003a00377202 */ /* 0x000fe40000000f00 */
[----:B------:R-:W-:Y:S02]  /*b5e0*/  MOV R110, RZ ;  /* 0x000000ff006e7202 */ /* 0x000fe40000000f00 */
[----:B------:R-:W-:Y:S02]  /*b5f0*/  MOV R113, 0xffffffff ;  /* 0xffffffff00717802 */ /* 0x000fe40000000f00 */
[----:B------:R-:W-:Y:S02]  /*b600*/  MOV R52, 0xb620 ;  /* 0x0000b62000347802 */ /* 0x000fe40000000f00 */
[----:B------:R-:W-:Y:S05]  /*b610*/  CALL.REL.NOINC `($__internal_56_$__cuda_sm70_shflsync_up) ;  /* 0x000013d000007944 */ /* 0x000fea0003c00000 */
[----:B0-----:R-:W-:Y:S01]  /*b620*/  HFMA2.MMA R108, -RZ, RZ, 0, 9.5367431640625e-07 ;  /* 0x00000010ff6c7435 */ /* 0x001fe200000001ff */
[----:B-1----:R-:W-:Y:S02]  /*b630*/  MOV R59, R55 ;  /* 0x00000037003b7202 */ /* 0x002fe40000000f00 */
[----:B------:R-:W-:Y:S02]  /*b640*/  MOV R55, R114 ;  /* 0x0000007200377202 */ /* 0x000fe40000000f00 */
[----:B------:R-:W-:-:S02]  /*b650*/  MOV R110, RZ ;  /* 0x000000ff006e7202 */ /* 0x000fc40000000f00 */
[----:B------:R-:W-:Y:S02]  /*b660*/  MOV R113, 0xffffffff ;  /* 0xffffffff00717802 */ /* 0x000fe40000000f00 */
[----:B------:R-:W-:Y:S02]  /*b670*/  MOV R52, 0xb690 ;  /* 0x0000b69000347802 */ /* 0x000fe40000000f00 */
[----:B------:R-:W-:Y:S05]  /*b680*/  CALL.REL.NOINC `($__internal_56_$__cuda_sm70_shflsync_up) ;  /* 0x0000136000007944 */ /* 0x000fea0003c00000 */
[----:B0-----:R-:W-:Y:S01]  /*b690*/  HFMA2.MMA R108, -RZ, RZ, 0, 9.5367431640625e-07 ;  /* 0x00000010ff6c7435 */ /* 0x001fe200000001ff */
[----:B-1----:R-:W-:Y:S02]  /*b6a0*/  MOV R109, R55 ;  /* 0x00000037006d7202 */ /* 0x002fe40000000f00 */
[----:B------:R-:W-:Y:S02]  /*b6b0*/  MOV R55, R115 ;  /* 0x0000007300377202 */ /* 0x000fe40000000f00 */
[----:B------:R-:W-:Y:S02]  /*b6c0*/  MOV R110, RZ ;  /* 0x000000ff006e7202 */ /* 0x000fe40000000f00 */
[----:B------:R-:W-:Y:S02]  /*b6d0*/  MOV R113, 0xffffffff ;  /* 0xffffffff00717802 */ /* 0x000fe40000000f00 */
[----:B------:R-:W-:-:S02]  /*b6e0*/  MOV R52, 0xb700 ;  /* 0x0000b70000347802 */ /* 0x000fc40000000f00 */
[----:B------:R-:W-:Y:S05]  /*b6f0*/  CALL.REL.NOINC `($__internal_56_$__cuda_sm70_shflsync_up) ;  /* 0x000012f000007944 */ /* 0x000fea0003c00000 */
[----:B01----:R-:W-:Y:S05]  /*b700*/  BRA `(.L_x_2272) ;  /* 0xffff99f000007947 */ /* 0x003fea000383ffff */
.L_x_2237:
[----:B------:R-:W-:Y:S01]  /*b710*/  HFMA2.MMA R108, -RZ, RZ, 0, 5.9604644775390625e-08 ;  /* 0x00000001ff6c7435 */ /* 0x000fe200000001ff */
[----:B-1----:R-:W-:-:S02]  /*b720*/  MOV R55, R112 ;  /* 0x0000007000377202 */ /* 0x002fc40000000f00 */
[----:B------:R-:W-:Y:S02]  /*b730*/  MOV R110, RZ ;  /* 0x000000ff006e7202 */ /* 0x000fe40000000f00 */
[----:B------:R-:W-:Y:S02]  /*b740*/  MOV R113, 0xffffffff ;  /* 0xffffffff00717802 */ /* 0x000fe40000000f00 */
[----:B------:R-:W-:Y:S02]  /*b750*/  MOV R52, 0xb770 ;  /* 0x0000b77000347802 */ /* 0x000fe40000000f00 */
[----:B0----5:R-:W-:Y:S05]  /*b760*/  CALL.REL.NOINC `($__internal_56_$__cuda_sm70_shflsync_up) ;  /* 0x0000128000007944 */ /* 0x021fea0003c00000 */
[----:B0-----:R-:W-:Y:S01]  /*b770*/  HFMA2.MMA R108, -RZ, RZ, 0, 5.9604644775390625e-08 ;  /* 0x00000001ff6c7435 */ /* 0x001fe200000001ff */
[----:B-1----:R-:W-:Y:S02]  /*b780*/  MOV R56, R55 ;  /* 0x0000003700387202 */ /* 0x002fe40000000f00 */
[----:B------:R-:W-:Y:S02]  /*b790*/  MOV R55, R109 ;  /* 0x0000006d00377202 */ /* 0x000fe40000000f00 */
[----:B------:R-:W-:Y:S02]  /*b7a0*/  MOV R110, RZ ;  /* 0x000000ff006e7202 */ /* 0x000fe40000000f00 */
[----:B------:R-:W-:-:S02]  /*b7b0*/  MOV R113, 0xffffffff ;  /* 0xffffffff00717802 */ /* 0x000fc40000000f00 */
[----:B------:R-:W-:Y:S02]  /*b7c0*/  MOV R52, 0xb7e0 ;  /* 0x0000b7e000347802 */ /* 0x000fe40000000f00 */
[----:B------:R-:W-:Y:S05]  /*b7d0*/  CALL.REL.NOINC `($__internal_56_$__cuda_sm70_shflsync_up) ;  /* 0x0000121000007944 */ /* 0x000fea0003c00000 */
[----:B0-----:R-:W-:Y:S01]  /*b7e0*/  HFMA2.MMA R108, -RZ, RZ, 0, 5.9604644775390625e-08 ;  /* 0x00000001ff6c7435 */ /* 0x001fe200000001ff */
[----:B-1----:R-:W-:Y:S02]  /*b7f0*/  MOV R57, R55 ;  /* 0x0000003700397202 */ /* 0x002fe40000000f00 */
[----:B------:R-:W-:Y:S02]  /*b800*/  MOV R55, R114 ;  /* 0x0000007200377202 */ /* 0x000fe40000000f00 */
[----:B------:R-:W-:Y:S02]  /*b810*/  MOV R110, RZ ;  /* 0x000000ff006e7202 */ /* 0x000fe40000000f00 */
[----:B------:R-:W-:Y:S02]  /*b820*/  MOV R113, 0xffffffff ;  /* 0xffffffff00717802 */ /* 0x000fe40000000f00 */
[----:B------:R-:W-:Y:S02]  /*b830*/  MOV R52, 0xb850 ;  /* 0x0000b85000347802 */ /* 0x000fe40000000f00 */
[----:B------:R-:W-:Y:S05]  /*b840*/  CALL.REL.NOINC `($__internal_56_$__cuda_sm70_shflsync_up) ;  /* 0x000011a000007944 */ /* 0x000fea0003c00000 */
[----:B0-----:R-:W-:Y:S01]  /*b850*/  HFMA2.MMA R108, -RZ, RZ, 0, 5.9604644775390625e-08 ;  /* 0x00000001ff6c7435 */ /* 0x001fe200000001ff */
[----:B-1----:R-:W-:-:S02]  /*b860*/  MOV R58, R55 ;  /* 0x00000037003a7202 */ /* 0x002fc40000000f00 */
[----:B------:R-:W-:Y:S02]  /*b870*/  MOV R55, R115 ;  /* 0x0000007300377202 */ /* 0x000fe40000000f00 */
[----:B------:R-:W-:Y:S02]  /*b880*/  MOV R110, RZ ;  /* 0x000000ff006e7202 */ /* 0x000fe40000000f00 */
[----:B------:R-:W-:Y:S02]  /*b890*/  MOV R113, 0xffffffff ;  /* 0xffffffff00717802 */ /* 0x000fe40000000f00 */
[----:B------:R-:W-:Y:S02]  /*b8a0*/  MOV R52, 0xb8c0 ;  /* 0x0000b8c000347802 */ /* 0x000fe40000000f00 */
[----:B------:R-:W-:Y:S05]  /*b8b0*/  CALL.REL.NOINC `($__internal_56_$__cuda_sm70_shflsync_up) ;  /* 0x0000113000007944 */ /* 0x000fea0003c00000 */
        /* <DEDUP_REMOVED lines=9> */
[----:B------:R-:W-:Y:S05]  /*b950*/  CALL.REL.NOINC `($__internal_55_$__cuda_sm70_shflsync_idx_p) ;  /* 0x0000105000007944 */ /* 0x000fea0003c00000 */
[----:B0-----:R-:W-:Y:S01]  /*b960*/  HFMA2.MMA R56, -RZ, RZ, 0, 0 ;  /* 0x00000000ff387435 */ /* 0x001fe200000001ff */
[----:B-1----:R-:W-:Y:S02]  /*b970*/  MOV R119, R55 ;  /* 0x0000003700777202 */ /* 0x002fe40000000f00 */
[----:B------:R-:W-:-:S02]  /*b980*/  MOV R54, R49 ;  /* 0x0000003100367202 */ /* 0x000fc40000000f00 */
[----:B------:R-:W-:Y:S02]  /*b990*/  MOV R57, 0x1f ;  /* 0x0000001f00397802 */ /* 0x000fe40000000f00 */
[----:B------:R-:W-:Y:S02]  /*b9a0*/  MOV R55, 0xffffffff ;  /* 0xffffffff00377802 */ /* 0x000fe40000000f00 */
[----:B------:R-:W-:Y:S02]  /*b9b0*/  MOV R52, 0xb9d0 ;  /* 0x0000b9d000347802 */ /* 0x000fe40000000f00 */
[----:B------:R-:W-:Y:S05]  /*b9c0*/  CALL.REL.NOINC `($__internal_55_$__cuda_sm70_shflsync_idx_p) ;  /* 0x00000fe000007944 */ /* 0x000fea0003c00000 */
[----:B0-----:R-:W-:Y:S01]  /*b9d0*/  HFMA2.MMA R56, -RZ, RZ, 0, 0 ;  /* 0x00000000ff387435 */ /* 0x001fe200000001ff */
[----:B-1----:R-:W-:Y:S02]  /*b9e0*/  MOV R200, R55 ;  /* 0x0000003700c87202 */ /* 0x002fe40000000f00 */
[----:B------:R-:W-:Y:S02]  /*b9f0*/  MOV R54, R50 ;  /* 0x0000003200367202 */ /* 0x000fe40000000f00 */
[----:B------:R-:W-:Y:S02]  /*ba00*/  MOV R57, 0x1f ;  /* 0x0000001f00397802 */ /* 0x000fe40000000f00 */
[----:B------:R-:W-:-:S02]  /*ba10*/  MOV R55, 0xffffffff ;  /* 0xffffffff00377802 */ /* 0x000fc40000000f00 */
[----:B------:R-:W-:Y:S02]  /*ba20*/  MOV R52, 0xba40 ;  /* 0x0000ba4000347802 */ /* 0x000fe40000000f00 */
[----:B------:R-:W-:Y:S05]  /*ba30*/  CALL.REL.NOINC `($__internal_55_$__cuda_sm70_shflsync_idx_p) ;  /* 0x00000f7000007944 */ /* 0x000fea0003c00000 */
[----:B0-----:R-:W-:Y:S01]  /*ba40*/  HFMA2.MMA R56, -RZ, RZ, 0, 0 ;  /* 0x00000000ff387435 */ /* 0x001fe200000001ff */
[----:B-1----:R-:W-:Y:S02]  /*ba50*/  MOV R58, R55 ;  /* 0x00000037003a7202 */ /* 0x002fe40000000f00 */
[----:B------:R-:W-:Y:S02]  /*ba60*/  MOV R54, R51 ;  /* 0x0000003300367202 */ /* 0x000fe40000000f00 */
[----:B------:R-:W-:Y:S02]  /*ba70*/  MOV R57, 0x1f ;  /* 0x0000001f00397802 */ /* 0x000fe40000000f00 */
[----:B------:R-:W-:Y:S02]  /*ba80*/  MOV R55, 0xffffffff ;  /* 0xffffffff00377802 */ /* 0x000fe40000000f00 */
[----:B------:R-:W-:Y:S02]  /*ba90*/  MOV R52, 0xbab0 ;  /* 0x0000bab000347802 */ /* 0x000fe40000000f00 */
[----:B------:R-:W-:Y:S05]  /*baa0*/  CALL.REL.NOINC `($__internal_55_$__cuda_sm70_shflsync_idx_p) ;  /* 0x00000f0000007944 */ /* 0x000fea0003c00000 */
[----:B-1----:R-:W-:Y:S01]  /*bab0*/  MOV R59, R55 ;  /* 0x00000037003b7202 */ /* 0x002fe20000000f00 */
[----:B0-----:R-:W-:Y:S05]  /*bac0*/  BRA `(.L_x_2273) ;  /* 0xffff995000007947 */ /* 0x001fea000383ffff */
.L_x_2240:
[----:B------:R-:W-:Y:S01]  /*bad0*/  HFMA2.MMA R116, -RZ, RZ, 0, 5.9604644775390625e-08 ;  /* 0x00000001ff747435 */ /* 0x000fe200000001ff */
[----:B------:R-:W-:-:S02]  /*bae0*/  MOV R57, R113 ;  /* 0x0000007100397202 */ /* 0x000fc40000000f00 */
[----:B------:R-:W-:Y:S02]  /*baf0*/  MOV R111, 0x1f ;  /* 0x0000001f006f7802 */ /* 0x000fe40000000f00 */
[----:B------:R-:W-:Y:S02]  /*bb00*/  MOV R118, 0xffffffff ;  /* 0xffffffff00767802 */ /* 0x000fe40000000f00 */
[----:B------:R-:W-:Y:S02]  /*bb10*/  MOV R52, 0xbb30 ;  /* 0x0000bb3000347802 */ /* 0x000fe40000000f00 */
[----:B------:R-:W-:Y:S05]  /*bb20*/  CALL.REL.NOINC `($__internal_54_$__cuda_sm70_shflsync_down) ;  /* 0x00000e4000007944 */ /* 0x000fea0003c00000 */
[----:B-1----:R-:W-:Y:S01]  /*bb30*/  MOV R54, R111 ;  /* 0x0000006f00367202 */ /* 0x002fe20000000f00 */
[----:B0-----:R-:W-:Y:S05]  /*bb40*/  BRA `(.L_x_2274) ;  /* 0xffffae7000007947 */ /* 0x001fea000383ffff */
.L_x_2241:
[----:B------:R-:W-:Y:S01]  /*bb50*/  HFMA2.MMA R116, -RZ, RZ, 0, 5.9604644775390625e-08 ;  /* 0x00000001ff747435 */ /* 0x000fe200000001ff */
[----:B------:R-:W-:Y:S02]  /*bb60*/  MOV R57, R112 ;  /* 0x0000007000397202 */ /* 0x000fe40000000f00 */
[----:B------:R-:W-:Y:S02]  /*bb70*/  MOV R111, 0x1f ;  /* 0x0000001f006f7802 */ /* 0x000fe40000000f00 */
[----:B------:R-:W-:-:S02]  /*bb80*/  MOV R118, 0xffffffff ;  /* 0xffffffff00767802 */ /* 0x000fc40000000f00 */
[----:B------:R-:W-:Y:S02]  /*bb90*/  MOV R52, 0xbbb0 ;  /* 0x0000bbb000347802 */ /* 0x000fe40000000f00 */
[----:B01----:R-:W-:Y:S05]  /*bba0*/  CALL.REL.NOINC `($__internal_54_$__cuda_sm70_shflsync_down) ;  /* 0x00000dc000007944 */ /* 0x003fea0003c00000 */
[----:B0-----:R-:W-:Y:S01]  /*bbb0*/  HFMA2.MMA R116, -RZ, RZ, 0, 5.9604644775390625e-08 ;  /* 0x00000001ff747435 */ /* 0x001fe200000001ff */
[----:B-1----:R-:W-:Y:S02]  /*bbc0*/  MOV R55, R111 ;  /* 0x0000006f00377202 */ /* 0x002fe40000000f00 */
[----:B------:R-:W-:Y:S02]  /*bbd0*/  MOV R57, R59 ;  /* 0x0000003b00397202 */ /* 0x000fe40000000f00 */
[----:B------:R-:W-:Y:S02]  /*bbe0*/  MOV R111, 0x1f ;  /* 0x0000001f006f7802 */ /* 0x000fe40000000f00 */
[----:B------:R-:W-:Y:S02]  /*bbf0*/  MOV R118, 0xffffffff ;  /* 0xffffffff00767802 */ /* 0x000fe40000000f00 */
[----:B------:R-:W-:Y:S02]  /*bc00*/  MOV R52, 0xbc20 ;  /* 0x0000bc2000347802 */ /* 0x000fe40000000f00 */
[----:B------:R-:W-:Y:S05]  /*bc10*/  CALL.REL.NOINC `($__internal_54_$__cuda_sm70_shflsync_down) ;  /* 0x00000d5000007944 */ /* 0x000fea0003c00000 */
[----:B0-----:R-:W-:Y:S01]  /*bc20*/  HFMA2.MMA R116, -RZ, RZ, 0, 5.9604644775390625e-08 ;  /* 0x00000001ff747435 */ /* 0x001fe200000001ff */
[----:B-1----:R-:W-:-:S02]  /*bc30*/  MOV R56, R111 ;  /* 0x0000006f00387202 */ /* 0x002fc40000000f00 */
[----:B------:R-:W-:Y:S02]  /*bc40*/  MOV R57, R58 ;  /* 0x0000003a00397202 */ /* 0x000fe40000000f00 */
[----:B------:R-:W-:Y:S02]  /*bc50*/  MOV R111, 0x1f ;  /* 0x0000001f006f7802 */ /* 0x000fe40000000f00 */
[----:B------:R-:W-:Y:S02]  /*bc60*/  MOV R118, 0xffffffff ;  /* 0xffffffff00767802 */ /* 0x000fe40000000f00 */
[----:B------:R-:W-:Y:S02]  /*bc70*/  MOV R52, 0xbc90 ;  /* 0x0000bc9000347802 */ /* 0x000fe40000000f00 */
[----:B------:R-:W-:Y:S05]  /*bc80*/  CALL.REL.NOINC `($__internal_54_$__cuda_sm70_shflsync_down) ;  /* 0x00000ce000007944 */ /* 0x000fea0003c00000 */
[----:B01----:R-:W-:Y:S05]  /*bc90*/  BRA `(.L_x_2275) ;  /* 0xffffad6000007947 */ /* 0x003fea000383ffff */
.L_x_2244:
[----:B------:R-:W-:Y:S01]  /*bca0*/  HFMA2.MMA R116, -RZ, RZ, 0, 1.1920928955078125e-07 ;  /* 0x00000002ff747435 */ /* 0x000fe200000001ff */
[----:B------:R-:W-:Y:S02]  /*bcb0*/  MOV R57, R113 ;  /* 0x0000007100397202 */ /* 0x000fe40000000f00 */
[----:B0-----:R-:W-:Y:S02]  /*bcc0*/  MOV R111, 0x1f ;  /* 0x0000001f006f7802 */ /* 0x001fe40000000f00 */
[----:B------:R-:W-:-:S02]  /*bcd0*/  MOV R118, 0xffffffff ;  /* 0xffffffff00767802 */ /* 0x000fc40000000f00 */
[----:B------:R-:W-:Y:S02]  /*bce0*/  MOV R52, 0xbd00 ;  /* 0x0000bd0000347802 */ /* 0x000fe40000000f00 */
[----:B-1234-:R-:W-:Y:S05]  /*bcf0*/  CALL.REL.NOINC `($__internal_54_$__cuda_sm70_shflsync_down) ;  /* 0x00000c7000007944 */ /* 0x01efea0003c00000 */
[----:B0-----:R-:W-:Y:S01]  /*bd00*/  HFMA2.MMA R116, -RZ, RZ, 0, 1.1920928955078125e-07 ;  /* 0x00000002ff747435 */ /* 0x001fe200000001ff */
[----:B-1----:R-:W-:Y:S02]  /*bd10*/  MOV R54, R111 ;  /* 0x0000006f00367202 */ /* 0x002fe40000000f00 */
[----:B------:R-:W-:Y:S02]  /*bd20*/  MOV R57, R112 ;  /* 0x0000007000397202 */ /* 0x000fe40000000f00 */
[----:B------:R-:W-:Y:S02]  /*bd30*/  MOV R111, 0x1f ;  /* 0x0000001f006f7802 */ /* 0x000fe40000000f00 */
[----:B------:R-:W-:Y:S02]  /*bd40*/  MOV R118, 0xffffffff ;  /* 0xffffffff00767802 */ /* 0x000fe40000000f00 */
[----:B------:R-:W-:Y:S02]  /*bd50*/  MOV R52, 0xbd70 ;  /* 0x0000bd7000347802 */ /* 0x000fe40000000f00 */
[----:B------:R-:W-:Y:S05]  /*bd60*/  CALL.REL.NOINC `($__internal_54_$__cuda_sm70_shflsync_down) ;  /* 0x00000c0000007944 */ /* 0x000fea0003c00000 */
[----:B0-----:R-:W-:Y:S01]  /*bd70*/  HFMA2.MMA R116, -RZ, RZ, 0, 1.1920928955078125e-07 ;  /* 0x00000002ff747435 */ /* 0x001fe200000001ff */
[----:B-1----:R-:W-:-:S02]  /*bd80*/  MOV R55, R111 ;  /* 0x0000006f00377202 */ /* 0x002fc40000000f00 */
[----:B------:R-:W-:Y:S02]  /*bd90*/  MOV R57, R59 ;  /* 0x0000003b00397202 */ /* 0x000fe40000000f00 */
[----:B------:R-:W-:Y:S02]  /*bda0*/  MOV R111, 0x1f ;  /* 0x0000001f006f7802 */ /* 0x000fe40000000f00 */
[----:B------:R-:W-:Y:S02]  /*bdb0*/  MOV R118, 0xffffffff ;  /* 0xffffffff00767802 */ /* 0x000fe40000000f00 */
[----:B------:R-:W-:Y:S02]  /*bdc0*/  MOV R52, 0xbde0 ;  /* 0x0000bde000347802 */ /* 0x000fe40000000f00 */
[----:B------:R-:W-:Y:S05]  /*bdd0*/  CALL.REL.NOINC `($__internal_54_$__cuda_sm70_shflsync_down) ;  /* 0x00000b9000007944 */ /* 0x000fea0003c00000 */
[----:B0-----:R-:W-:Y:S01]  /*bde0*/  HFMA2.MMA R116, -RZ, RZ, 0, 1.1920928955078125e-07 ;  /* 0x00000002ff747435 */ /* 0x001fe200000001ff */
[----:B-1----:R-:W-:Y:S02]  /*bdf0*/  MOV R56, R111 ;  /* 0x0000006f00387202 */ /* 0x002fe40000000f00 */
[----:B------:R-:W-:Y:S02]  /*be00*/  MOV R57, R58 ;  /* 0x0000003a00397202 */ /* 0x000fe40000000f00 */
[----:B------:R-:W-:-:S02]  /*be10*/  MOV R111, 0x1f ;  /* 0x0000001f006f7802 */ /* 0x000fc40000000f00 */
[----:B------:R-:W-:Y:S02]  /*be20*/  MOV R118, 0xffffffff ;  /* 0xffffffff00767802 */ /* 0x000fe40000000f00 */
[----:B------:R-:W-:Y:S02]  /*be30*/  MOV R52, 0xbe50 ;  /* 0x0000be5000347802 */ /* 0x000fe40000000f00 */
[----:B------:R-:W-:Y:S05]  /*be40*/  CALL.REL.NOINC `($__internal_54_$__cuda_sm70_shflsync_down) ;  /* 0x00000b2000007944 */ /* 0x000fea0003c00000 */
[----:B01----:R-:W-:Y:S05]  /*be50*/  BRA `(.L_x_2276) ;  /* 0xffffacf000007947 */ /* 0x003fea000383ffff */
.L_x_2247:
[----:B------:R-:W-:Y:S01]  /*be60*/  HFMA2.MMA R116, -RZ, RZ, 0, 2.384185791015625e-07 ;  /* 0x00000004ff747435 */ /* 0x000fe200000001ff */
[----:B------:R-:W-:Y:S02]  /*be70*/  MOV R57, R113 ;  /* 0x0000007100397202 */ /* 0x000fe40000000f00 */
[----:B0-----:R-:W-:Y:S02]  /*be80*/  MOV R111, 0x1f ;  /* 0x0000001f006f7802 */ /* 0x001fe40000000f00 */
[----:B------:R-:W-:Y:S02]  /*be90*/  MOV R118, 0xffffffff ;  /* 0xffffffff00767802 */ /* 0x000fe40000000f00 */
[----:B------:R-:W-:Y:S02]  /*bea0*/  MOV R52, 0xbec0 ;  /* 0x0000bec000347802 */ /* 0x000fe40000000f00 */
[----:B-1234-:R-:W-:Y:S05]  /*beb0*/  CALL.REL.NOINC `($__internal_54_$__cuda_sm70_shflsync_down) ;  /* 0x00000ab000007944 */ /* 0x01efea0003c00000 */
[----:B-1----:R-:W-:Y:S01]  /*bec0*/  MOV R54, R111 ;  /* 0x0000006f00367202 */ /* 0x002fe20000000f00 */
[----:B0-----:R-:W-:Y:S05]  /*bed0*/  BRA `(.L_x_2277) ;  /* 0xffffad9000007947 */ /* 0x001fea000383ffff */
.L_x_2248:
[----:B------:R-:W-:Y:S01]  /*bee0*/  HFMA2.MMA R116, -RZ, RZ, 0, 2.384185791015625e-07 ;  /* 0x00000004ff747435 */ /* 0x000fe200000001ff */
[----:B------:R-:W-:-:S02]  /*bef0*/  MOV R57, R112 ;  /* 0x0000007000397202 */ /* 0x000fc40000000f00 */
[----:B0-----:R-:W-:Y:S02]  /*bf00*/  MOV R111, 0x1f ;  /* 0x0000001f006f7802 */ /* 0x001fe40000000f00 */
[----:B------:R-:W-:Y:S02]  /*bf10*/  MOV R118, 0xffffffff ;  /* 0xffffffff00767802 */ /* 0x000fe40000000f00 */
[----:B------:R-:W-:Y:S02]  /*bf20*/  MOV R52, 0xbf40 ;  /* 0x0000bf4000347802 */ /* 0x000fe40000000f00 */
[----:B-1234-:R-:W-:Y:S05]  /*bf30*/  CALL.REL.NOINC `($__internal_54_$__cuda_sm70_shflsync_down) ;  /* 0x00000a3000007944 */ /* 0x01efea0003c00000 */
[----:B0-----:R-:W-:Y:S01]  /*bf40*/  HFMA2.MMA R116, -RZ, RZ, 0, 2.384185791015625e-07 ;  /* 0x00000004ff747435 */ /* 0x001fe200000001ff */
[----:B-1----:R-:W-:Y:S02]  /*bf50*/  MOV R55, R111 ;  /* 0x0000006f00377202 */ /* 0x002fe40000000f00 */
[----:B------:R-:W-:Y:S02]  /*bf60*/  MOV R57, R59 ;  /* 0x0000003b00397202 */ /* 0x000fe40000000f00 */
[----:B------:R-:W-:Y:S02]  /*bf70*/  MOV R111, 0x1f ;  /* 0x0000001f006f7802 */ /* 0x000fe40000000f00 */
[----:B------:R-:W-:-:S02]  /*bf80*/  MOV R118, 0xffffffff ;  /* 0xffffffff00767802 */ /* 0x000fc40000000f00 */
[----:B------:R-:W-:Y:S02]  /*bf90*/  MOV R52, 0xbfb0 ;  /* 0x0000bfb000347802 */ /* 0x000fe40000000f00 */
[----:B------:R-:W-:Y:S05]  /*bfa0*/  CALL.REL.NOINC `($__internal_54_$__cuda_sm70_shflsync_down) ;  /* 0x000009c000007944 */ /* 0x000fea0003c00000 */
[----:B0-----:R-:W-:Y:S01]  /*bfb0*/  HFMA2.MMA R116, -RZ, RZ, 0, 2.384185791015625e-07 ;  /* 0x00000004ff747435 */ /* 0x001fe200000001ff */
[----:B-1----:R-:W-:Y:S02]  /*bfc0*/  MOV R56, R111 ;  /* 0x0000006f00387202 */ /* 0x002fe40000000f00 */
[----:B------:R-:W-:Y:S02]  /*bfd0*/  MOV R57, R58 ;  /* 0x0000003a00397202 */ /* 0x000fe40000000f00 */
[----:B------:R-:W-:Y:S02]  /*bfe0*/  MOV R111, 0x1f ;  /* 0x0000001f006f7802 */ /* 0x000fe40000000f00 */
[----:B------:R-:W-:Y:S02]  /*bff0*/  MOV R118, 0xffffffff ;  /* 0xffffffff00767802 */ /* 0x000fe40000000f00 */
[----:B------:R-:W-:Y:S02]  /*c000*/  MOV R52, 0xc020 ;  /* 0x0000c02000347802 */ /* 0x000fe40000000f00 */
[----:B------:R-:W-:Y:S05]  /*c010*/  CALL.REL.NOINC `($__internal_54_$__cuda_sm70_shflsync_down) ;  /* 0x0000095000007944 */ /* 0x000fea0003c00000 */
[----:B01----:R-:W-:Y:S05]  /*c020*/  BRA `(.L_x_2278) ;  /* 0xffffac8000007947 */ /* 0x003fea000383ffff */
.L_x_2251:
[----:B------:R-:W-:Y:S01]  /*c030*/  HFMA2.MMA R116, -RZ, RZ, 0, 4.76837158203125e-07 ;  /* 0x00000008ff747435 */ /* 0x000fe200000001ff */
[----:B------:R-:W-:-:S02]  /*c040*/  MOV R57, R113 ;  /* 0x0000007100397202 */ /* 0x000fc40000000f00 */
[----:B0-----:R-:W-:Y:S02]  /*c050*/  MOV R111, 0x1f ;  /* 0x0000001f006f7802 */ /* 0x001fe40000000f00 */
[----:B------:R-:W-:Y:S02]  /*c060*/  MOV R118, 0xffffffff ;  /* 0xffffffff00767802 */ /* 0x000fe40000000f00 */
[----:B------:R-:W-:Y:S02]  /*c070*/  MOV R52, 0xc090 ;  /* 0x0000c09000347802 */ /* 0x000fe40000000f00 */
[----:B-1234-:R-:W-:Y:S05]  /*c080*/  CALL.REL.NOINC `($__internal_54_$__cuda_sm70_shflsync_down) ;  /* 0x000008e000007944 */ /* 0x01efea0003c00000 */
[----:B0-----:R-:W-:Y:S01]  /*c090*/  HFMA2.MMA R116, -RZ, RZ, 0, 4.76837158203125e-07 ;  /* 0x00000008ff747435 */ /* 0x001fe200000001ff */
[----:B-1----:R-:W-:Y:S02]  /*c0a0*/  MOV R54, R111 ;  /* 0x0000006f00367202 */ /* 0x002fe40000000f00 */
[----:B------:R-:W-:Y:S02]  /*c0b0*/  MOV R57, R112 ;  /* 0x0000007000397202 */ /* 0x000fe40000000f00 */
[----:B------:R-:W-:Y:S02]  /*c0c0*/  MOV R111, 0x1f ;  /* 0x0000001f006f7802 */ /* 0x000fe40000000f00 */
[----:B------:R-:W-:-:S02]  /*c0d0*/  MOV R118, 0xffffffff ;  /* 0xffffffff00767802 */ /* 0x000fc40000000f00 */
[----:B------:R-:W-:Y:S02]  /*c0e0*/  MOV R52, 0xc100 ;  /* 0x0000c10000347802 */ /* 0x000fe40000000f00 */
[----:B------:R-:W-:Y:S05]  /*c0f0*/  CALL.REL.NOINC `($__internal_54_$__cuda_sm70_shflsync_down) ;  /* 0x0000087000007944 */ /* 0x000fea0003c00000 */
[----:B0-----:R-:W-:Y:S01]  /*c100*/  HFMA2.MMA R116, -RZ, RZ, 0, 4.76837158203125e-07 ;  /* 0x00000008ff747435 */ /* 0x001fe200000001ff */
[----:B-1----:R-:W-:Y:S02]  /*c110*/  MOV R55, R111 ;  /* 0x0000006f00377202 */ /* 0x002fe40000000f00 */
[----:B------:R-:W-:Y:S02]  /*c120*/  MOV R57, R59 ;  /* 0x0000003b00397202 */ /* 0x000fe40000000f00 */
[----:B------:R-:W-:Y:S02]  /*c130*/  MOV R111, 0x1f ;  /* 0x0000001f006f7802 */ /* 0x000fe40000000f00 */
[----:B------:R-:W-:Y:S02]  /*c140*/  MOV R118, 0xffffffff ;  /* 0xffffffff00767802 */ /* 0x000fe40000000f00 */
[----:B------:R-:W-:Y:S02]  /*c150*/  MOV R52, 0xc170 ;  /* 0x0000c17000347802 */ /* 0x000fe40000000f00 */
[----:B------:R-:W-:Y:S05]  /*c160*/  CALL.REL.NOINC `($__internal_54_$__cuda_sm70_shflsync_down) ;  /* 0x0000080000007944 */ /* 0x000fea0003c00000 */
[----:B0-----:R-:W-:Y:S01]  /*c170*/  HFMA2.MMA R116, -RZ, RZ, 0, 4.76837158203125e-07 ;  /* 0x00000008ff747435 */ /* 0x001fe200000001ff */
[----:B-1----:R-:W-:-:S02]  /*c180*/  MOV R56, R111 ;  /* 0x0000006f00387202 */ /* 0x002fc40000000f00 */
[----:B------:R-:W-:Y:S02]  /*c190*/  MOV R57, R58 ;  /* 0x0000003a00397202 */ /* 0x000fe40000000f00 */
[----:B------:R-:W-:Y:S02]  /*c1a0*/  MOV R111, 0x1f ;  /* 0x0000001f006f7802 */ /* 0x000fe40000000f00 */
[----:B------:R-:W-:Y:S02]  /*c1b0*/  MOV R118, 0xffffffff ;  /* 0xffffffff00767802 */ /* 0x000fe40000000f00 */
[----:B------:R-:W-:Y:S02]  /*c1c0*/  MOV R52, 0xc1e0 ;  /* 0x0000c1e000347802 */ /* 0x000fe40000000f00 */
[----:B------:R-:W-:Y:S05]  /*c1d0*/  CALL.REL.NOINC `($__internal_54_$__cuda_sm70_shflsync_down) ;  /* 0x0000079000007944 */ /* 0x000fea0003c00000 */
[----:B01----:R-:W-:Y:S05]  /*c1e0*/  BRA `(.L_x_2279) ;  /* 0xffffac1000007947 */ /* 0x003fea000383ffff */
.L_x_2254:
[----:B------:R-:W-:Y:S01]  /*c1f0*/  HFMA2.MMA R116, -RZ, RZ, 0, 9.5367431640625e-07 ;  /* 0x00000010ff747435 */ /* 0x000fe200000001ff */
[----:B------:R-:W-:Y:S02]  /*c200*/  MOV R57, R113 ;  /* 0x0000007100397202 */ /* 0x000fe40000000f00 */
[----:B0-----:R-:W-:Y:S02]  /*c210*/  MOV R111, 0x1f ;  /* 0x0000001f006f7802 */ /* 0x001fe40000000f00 */
[----:B------:R-:W-:-:S02]  /*c220*/  MOV R118, 0xffffffff ;  /* 0xffffffff00767802 */ /* 0x000fc40000000f00 */
[----:B------:R-:W-:Y:S02]  /*c230*/  MOV R52, 0xc250 ;  /* 0x0000c25000347802 */ /* 0x000fe40000000f00 */
[----:B-1234-:R-:W-:Y:S05]  /*c240*/  CALL.REL.NOINC `($__internal_54_$__cuda_sm70_shflsync_down) ;  /* 0x0000072000007944 */ /* 0x01efea0003c00000 */
[----:B-1----:R-:W-:Y:S01]  /*c250*/  MOV R54, R111 ;  /* 0x0000006f00367202 */ /* 0x002fe20000000f00 */
[----:B0-----:R-:W-:Y:S05]  /*c260*/  BRA `(.L_x_2280) ;  /* 0xffffacb000007947 */ /* 0x001fea000383ffff */
.L_x_2255:
[----:B------:R-:W-:Y:S01]  /*c270*/  HFMA2.MMA R116, -RZ, RZ, 0, 9.5367431640625e-07 ;  /* 0x00000010ff747435 */ /* 0x000fe200000001ff */
[----:B------:R-:W-:Y:S02]  /*c280*/  MOV R57, R112 ;  /* 0x0000007000397202 */ /* 0x000fe40000000f00 */
[----:B0-----:R-:W-:Y:S02]  /*c290*/  MOV R111, 0x1f ;  /* 0x0000001f006f7802 */ /* 0x001fe40000000f00 */
[----:B------:R-:W-:Y:S02]  /*c2a0*/  MOV R118, 0xffffffff ;  /* 0xffffffff00767802 */ /* 0x000fe40000000f00 */
[----:B------:R-:W-:Y:S02]  /*c2b0*/  MOV R52, 0xc2d0 ;  /* 0x0000c2d000347802 */ /* 0x000fe40000000f00 */
[----:B-1234-:R-:W-:Y:S05]  /*c2c0*/  CALL.REL.NOINC `($__internal_54_$__cuda_sm70_shflsync_down) ;  /* 0x000006a000007944 */ /* 0x01efea0003c00000 */
[----:B0-----:R-:W-:Y:S01]  /*c2d0*/  HFMA2.MMA R116, -RZ, RZ, 0, 9.5367431640625e-07 ;  /* 0x00000010ff747435 */ /* 0x001fe200000001ff */
[----:B-1----:R-:W-:Y:S02]  /*c2e0*/  MOV R55, R111 ;  /* 0x0000006f00377202 */ /* 0x002fe40000000f00 */
[----:B------:R-:W-:-:S02]  /*c2f0*/  MOV R57, R59 ;  /* 0x0000003b00397202 */ /* 0x000fc40000000f00 */
[----:B------:R-:W-:Y:S02]  /*c300*/  MOV R111, 0x1f ;  /* 0x0000001f006f7802 */ /* 0x000fe40000000f00 */
[----:B------:R-:W-:Y:S02]  /*c310*/  MOV R118, 0xffffffff ;  /* 0xffffffff00767802 */ /* 0x000fe40000000f00 */
[----:B------:R-:W-:Y:S02]  /*c320*/  MOV R52, 0xc340 ;  /* 0x0000c34000347802 */ /* 0x000fe40000000f00 */
[----:B------:R-:W-:Y:S05]  /*c330*/  CALL.REL.NOINC `($__internal_54_$__cuda_sm70_shflsync_down) ;  /* 0x0000063000007944 */ /* 0x000fea0003c00000 */
[----:B0-----:R-:W-:Y:S01]  /*c340*/  HFMA2.MMA R116, -RZ, RZ, 0, 9.5367431640625e-07 ;  /* 0x00000010ff747435 */ /* 0x001fe200000001ff */
[----:B-1----:R-:W-:Y:S02]  /*c350*/  MOV R56, R111 ;  /* 0x0000006f00387202 */ /* 0x002fe40000000f00 */
[----:B------:R-:W-:Y:S02]  /*c360*/  MOV R57, R58 ;  /* 0x0000003a00397202 */ /* 0x000fe40000000f00 */
[----:B------:R-:W-:Y:S02]  /*c370*/  MOV R111, 0x1f ;  /* 0x0000001f006f7802 */ /* 0x000fe40000000f00 */
[----:B------:R-:W-:-:S02]  /*c380*/  MOV R118, 0xffffffff ;  /* 0xffffffff00767802 */ /* 0x000fc40000000f00 */
[----:B------:R-:W-:Y:S02]  /*c390*/  MOV R52, 0xc3b0 ;  /* 0x0000c3b000347802 */ /* 0x000fe40000000f00 */
[----:B------:R-:W-:Y:S05]  /*c3a0*/  CALL.REL.NOINC `($__internal_54_$__cuda_sm70_shflsync_down) ;  /* 0x000005c000007944 */ /* 0x000fea0003c00000 */
[----:B01----:R-:W-:Y:S05]  /*c3b0*/  BRA `(.L_x_2281) ;  /* 0xffffaba000007947 */ /* 0x003fea000383ffff */
.L_x_2258:
[----:B----4-:R-:W-:Y:S01]  /*c3c0*/  HFMA2.MMA R56, -RZ, RZ, 0, 0 ;  /* 0x00000000ff387435 */ /* 0x010fe200000001ff */
[----:B-1----:R-:W-:Y:S02]  /*c3d0*/  MOV R54, R113 ;  /* 0x0000007100367202 */ /* 0x002fe40000000f00 */
[----:B------:R-:W-:Y:S02]  /*c3e0*/  MOV R57, 0x1f ;  /* 0x0000001f00397802 */ /* 0x000fe40000000f00 */
[----:B---3--:R-:W-:Y:S02]  /*c3f0*/  MOV R55, 0xffffffff ;  /* 0xffffffff00377802 */ /* 0x008fe40000000f00 */
[----:B------:R-:W-:Y:S02]  /*c400*/  MOV R52, 0xc420 ;  /* 0x0000c42000347802 */ /* 0x000fe40000000f00 */
[----:B0-2---:R-:W-:Y:S05]  /*c410*/  CALL.REL.NOINC `($__internal_55_$__cuda_sm70_shflsync_idx_p) ;  /* 0x0000059000007944 */ /* 0x005fea0003c00000 */
        /* <DEDUP_REMOVED lines=21> */
[----:B------:R-:W-:Y:S01]  /*c570*/  HFMA2.MMA R116, -RZ, RZ, 0, 5.9604644775390625e-08 ;  /* 0x00000001ff747435 */ /* 0x000fe200000001ff */
[----:B-1----:R-:W-:-:S02]  /*c580*/  MOV R240, R55 ;  /* 0x0000003700f07202 */ /* 0x002fc40000000f00 */
[----:B0-----:R-:W-:Y:S02]  /*c590*/  MOV R57, R113 ;  /* 0x0000007100397202 */ /* 0x001fe40000000f00 */
[----:B------:R-:W-:Y:S02]  /*c5a0*/  MOV R111, 0x1f ;  /* 0x0000001f006f7802 */ /* 0x000fe40000000f00 */
[----:B------:R-:W-:Y:S02]  /*c5b0*/  MOV R118, 0xffffffff ;  /* 0xffffffff00767802 */ /* 0x000fe40000000f00 */
[----:B------:R-:W-:Y:S02]  /*c5c0*/  MOV R52, 0xc5e0 ;  /* 0x0000c5e000347802 */ /* 0x000fe40000000f00 */
[----:B------:R-:W-:Y:S05]  /*c5d0*/  CALL.REL.NOINC `($__internal_54_$__cuda_sm70_shflsync_down) ;  /* 0x0000039000007944 */ /* 0x000fea0003c00000 */
[----:B0-----:R-:W-:Y:S01]  /*c5e0*/  HFMA2.MMA R116, -RZ, RZ, 0, 5.9604644775390625e-08 ;  /* 0x00000001ff747435 */ /* 0x001fe200000001ff */
[----:B-1----:R-:W-:Y:S02]  /*c5f0*/  MOV R109, R111 ;  /* 0x0000006f006d7202 */ /* 0x002fe40000000f00 */
[----:B------:R-:W-:Y:S02]  /*c600*/  MOV R57, R112 ;  /* 0x0000007000397202 */ /* 0x000fe40000000f00 */
[----:B------:R-:W-:-:S02]  /*c610*/  MOV R111, 0x1f ;  /* 0x0000001f006f7802 */ /* 0x000fc40000000f00 */
[----:B------:R-:W-:Y:S02]  /*c620*/  MOV R118, 0xffffffff ;  /* 0xffffffff00767802 */ /* 0x000fe40000000f00 */
[----:B------:R-:W-:Y:S02]  /*c630*/  MOV R52, 0xc650 ;  /* 0x0000c65000347802 */ /* 0x000fe40000000f00 */
[----:B------:R-:W-:Y:S05]  /*c640*/  CALL.REL.NOINC `($__internal_54_$__cuda_sm70_shflsync_down) ;  /* 0x0000032000007944 */ /* 0x000fea0003c00000 */
[----:B0-----:R-:W-:Y:S01]  /*c650*/  HFMA2.MMA R116, -RZ, RZ, 0, 5.9604644775390625e-08 ;  /* 0x00000001ff747435 */ /* 0x001fe200000001ff */
[----:B-1----:R-:W-:Y:S02]  /*c660*/  MOV R110, R111 ;  /* 0x0000006f006e7202 */ /* 0x002fe40000000f00 */
[----:B------:R-:W-:Y:S02]  /*c670*/  MOV R57, R59 ;  /* 0x0000003b00397202 */ /* 0x000fe40000000f00 */
[----:B------:R-:W-:Y:S02]  /*c680*/  MOV R111, 0x1f ;  /* 0x0000001f006f7802 */ /* 0x000fe40000000f00 */
[----:B------:R-:W-:Y:S02]  /*c690*/  MOV R118, 0xffffffff ;  /* 0xffffffff00767802 */ /* 0x000fe40000000f00 */
[----:B------:R-:W-:-:S02]  /*c6a0*/  MOV R52, 0xc6c0 ;  /* 0x0000c6c000347802 */ /* 0x000fc40000000f00 */
        /* <DEDUP_REMOVED lines=20> */
[----:B-1----:R-:W-:Y:S05]  /*c7f0*/  CALL.REL.NOINC `($__internal_55_$__cuda_sm70_shflsync_idx_p) ;  /* 0x000001b000007944 */ /* 0x002fea0003c00000 */
[----:B0-----:R-:W-:Y:S01]  /*c800*/  HFMA2.MMA R56, -RZ, RZ, 0, 0 ;  /* 0x00000000ff387435 */ /* 0x001fe200000001ff */
[----:B-1----:R-:W-:Y:S02]  /*c810*/  MOV R116, R55 ;  /* 0x0000003700747202 */ /* 0x002fe40000000f00 */
[----:B------:R-:W-:Y:S02]  /*c820*/  MOV R54, R49 ;  /* 0x0000003100367202 */ /* 0x000fe40000000f00 */
[----:B------:R-:W-:Y:S02]  /*c830*/  MOV R57, 0x1f ;  /* 0x0000001f00397802 */ /* 0x000fe40000000f00 */
[----:B------:R-:W-:Y:S02]  /*c840*/  MOV R55, 0xffffffff ;  /* 0xffffffff00377802 */ /* 0x000fe40000000f00 */
[----:B------:R-:W-:Y:S02]  /*c850*/  MOV R52, 0xc870 ;  /* 0x0000c87000347802 */ /* 0x000fe40000000f00 */
[----:B------:R-:W-:Y:S05]  /*c860*/  CALL.REL.NOINC `($__internal_55_$__cuda_sm70_shflsync_idx_p) ;  /* 0x0000014000007944 */ /* 0x000fea0003c00000 */
[----:B0-----:R-:W-:Y:S01]  /*c870*/  HFMA2.MMA R56, -RZ, RZ, 0, 0 ;  /* 0x00000000ff387435 */ /* 0x001fe200000001ff */
[----:B-1----:R-:W-:-:S02]  /*c880*/  MOV R117, R55 ;  /* 0x0000003700757202 */ /* 0x002fc40000000f00 */
[----:B------:R-:W-:Y:S02]  /*c890*/  MOV R54, R50 ;  /* 0x0000003200367202 */ /* 0x000fe40000000f00 */
[----:B------:R-:W-:Y:S02]  /*c8a0*/  MOV R57, 0x1f ;  /* 0x0000001f00397802 */ /* 0x000fe40000000f00 */
[----:B------:R-:W-:Y:S02]  /*c8b0*/  MOV R55, 0xffffffff ;  /* 0xffffffff00377802 */ /* 0x000fe40000000f00 */
[----:B------:R-:W-:Y:S02]  /*c8c0*/  MOV R52, 0xc8e0 ;  /* 0x0000c8e000347802 */ /* 0x000fe40000000f00 */
[----:B------:R-:W-:Y:S05]  /*c8d0*/  CALL.REL.NOINC `($__internal_55_$__cuda_sm70_shflsync_idx_p) ;  /* 0x000000d000007944 */ /* 0x000fea0003c00000 */
[----:B0-----:R-:W-:Y:S01]  /*c8e0*/  HFMA2.MMA R56, -RZ, RZ, 0, 0 ;  /* 0x00000000ff387435 */ /* 0x001fe200000001ff */
[----:B-1----:R-:W-:Y:S02]  /*c8f0*/  MOV R118, R55 ;  /* 0x0000003700767202 */ /* 0x002fe40000000f00 */
[----:B------:R-:W-:Y:S02]  /*c900*/  MOV R54, R51 ;  /* 0x0000003300367202 */ /* 0x000fe40000000f00 */
[----:B------:R-:W-:-:S02]  /*c910*/  MOV R57, 0x1f ;  /* 0x0000001f00397802 */ /* 0x000fc40000000f00 */
[----:B------:R-:W-:Y:S02]  /*c920*/  MOV R55, 0xffffffff ;  /* 0xffffffff00377802 */ /* 0x000fe40000000f00 */
[----:B------:R-:W-:Y:S02]  /*c930*/  MOV R52, 0xc950 ;  /* 0x0000c95000347802 */ /* 0x000fe40000000f00 */
[----:B------:R-:W-:Y:S05]  /*c940*/  CALL.REL.NOINC `($__internal_55_$__cuda_sm70_shflsync_idx_p) ;  /* 0x0000006000007944 */ /* 0x000fea0003c00000 */
[----:B-1----:R-:W-:Y:S01]  /*c950*/  MOV R119, R55 ;  /* 0x0000003700777202 */ /* 0x002fe20000000f00 */
[----:B0-----:R-:W-:Y:S05]  /*c960*/  BRA `(.L_x_2282) ;  /* 0xffffa81000007947 */ /* 0x001fea000383ffff */
        .weak           $__internal_54_$__cuda_sm70_shflsync_down
        .type           $__internal_54_$__cuda_sm70_shflsync_down,@function
        .size           $__internal_54_$__cuda_sm70_shflsync_down,($__internal_55_$__cuda_sm70_shflsync_idx_p - $__internal_54_$__cuda_sm70_shflsync_down)
$__internal_54_$__cuda_sm70_shflsync_down:
[----:B------:R-:W-:Y:S01]  /*c970*/  HFMA2.MMA R53, -RZ, RZ, 0, 0 ;  /* 0x00000000ff357435 */ /* 0x000fe200000001ff */
[----:B------:R-:W-:Y:S04]  /*c980*/  WARPSYNC R118 ;  /* 0x0000007600007348 */ /* 0x000fe80003800000 */
[----:B------:R0:W1:Y:S01]  /*c990*/  SHFL.DOWN PT, R111, R57, R116, R111 ;  /* 0x08000074396f7389 */ /* 0x00006200000e006f */
[----:B------:R-:W-:Y:S05]  /*c9a0*/  RET.REL.NODEC R52 `(_Z25selective_scan_bwd_kernelI32Selective_Scan_bwd_kernel_traitsILi128ELi16ELb1ELb0ELb0ELb1ELb0EfN3c107complexIfEEEEv12SSMParamsBwd) ;  /* 0xffff365034007950 */ /* 0x000fea0003c3ffff */
        .weak           $__internal_55_$__cuda_sm70_shflsync_idx_p
        .type           $__internal_55_$__cuda_sm70_shflsync_idx_p,@function
        .size           $__internal_55_$__cuda_sm70_shflsync_idx_p,($__internal_56_$__cuda_sm70_shflsync_up - $__internal_55_$__cuda_sm70_shflsync_idx_p)
$__internal_55_$__cuda_sm70_shflsync_idx_p:
[----:B------:R-:W-:Y:S01]  /*c9b0*/  MOV R53, 0x0 ;  /* 0x0000000000357802 */ /* 0x000fe20000000f00 */
[----:B------:R-:W-:Y:S04]  /*c9c0*/  WARPSYNC R55 ;  /* 0x0000003700007348 */ /* 0x000fe80003800000 */
[----:B------:R0:W1:Y:S01]  /*c9d0*/  SHFL.IDX PT, R55, R54, R56, R57 ;  /* 0x0000003836377389 */ /* 0x00006200000e0039 */
[----:B------:R-:W-:Y:S05]  /*c9e0*/  RET.REL.NODEC R52 `(_Z25selective_scan_bwd_kernelI32Selective_Scan_bwd_kernel_traitsILi128ELi16ELb1ELb0ELb0ELb1ELb0EfN3c107complexIfEEEEv12SSMParamsBwd) ;  /* 0xffff361034007950 */ /* 0x000fea0003c3ffff */
        .weak           $__internal_56_$__cuda_sm70_shflsync_up
        .type           $__internal_56_$__cuda_sm70_shflsync_up,@function
        .size           $__internal_56_$__cuda_sm70_shflsync_up,(.L_x_14491 - $__internal_56_$__cuda_sm70_shflsync_up)
$__internal_56_$__cuda_sm70_shflsync_up:
[----:B------:R-:W-:Y:S01]  /*c9f0*/  HFMA2.MMA R53, -RZ, RZ, 0, 0 ;  /* 0x00000000ff357435 */ /* 0x000fe200000001ff */
[----:B------:R-:W-:Y:S04]  /*ca00*/  WARPSYNC R113 ;  /* 0x0000007100007348 */ /* 0x000fe80003800000 */
[----:B------:R0:W1:Y:S01]  /*ca10*/  SHFL.UP PT, R55, R55, R108, R110 ;  /* 0x0400006c37377389 */ /* 0x00006200000e006e */
[----:B------:R-:W-:Y:S05]  /*ca20*/  RET.REL.NODEC R52 `(_Z25selective_scan_bwd_kernelI32Selective_Scan_bwd_kernel_traitsILi128ELi16ELb1ELb0ELb0ELb1ELb0EfN3c107complexIfEEEEv12SSMParamsBwd) ;  /* 0xffff35d034007950 */ /* 0x000fea0003c3ffff */
.L_x_2283:
        /* <DEDUP_REMOVED lines=13> */
.L_x_14491:


//--------------------- .text._Z25selective_scan_bwd_kernelI32Selective_Scan_bwd_kernel_traitsILi128ELi16ELb1ELb0ELb0ELb1ELb1EfN3c107complexIfEEEEv12SSMParamsBwd --------------------------
	.section	.text._Z25selective_scan_bwd_kernelI32Selective_Scan_bwd_kernel_traitsILi128ELi16ELb1ELb0ELb0ELb1ELb1EfN3c107complexIfEEEEv12SSMParamsBwd,"ax",@progbits
	.sectioninfo	@"SHI_REGISTERS=248"
	.align	128
        .global         _Z25selective_scan_bwd_kernelI32Selective_Scan_bwd_kernel_traitsILi128ELi16ELb1ELb0ELb0ELb1ELb1EfN3c107complexIfEEEEv12SSMParamsBwd
        .type           _Z25selective_scan_bwd_kernelI32Selective_Scan_bwd_kernel_traitsILi128ELi16ELb1ELb0ELb0ELb1ELb1EfN3c107complexIfEEEEv12SSMParamsBwd,@function
        .size           _Z25selective_scan_bwd_kernelI32Selective_Scan_bwd_kernel_traitsILi128ELi16ELb1ELb0ELb0ELb1ELb1EfN3c107complexIfEEEEv12SSMParamsBwd,(.L_x_14494 - _Z25selective_scan_bwd_kernelI32Selective_Scan_bwd_kernel_traitsILi128ELi16ELb1ELb0ELb0ELb1ELb1EfN3c107complexIfEEEEv12SSMParamsBwd)
        .other          _Z25selective_scan_bwd_kernelI32Selective_Scan_bwd_kernel_traitsILi128ELi16ELb1ELb0ELb0ELb1ELb1EfN3c107complexIfEEEEv12SSMParamsBwd,@"STO_CUDA_ENTRY STV_DEFAULT"
_Z25selective_scan_bwd_kernelI32Selective_Scan_bwd_kernel_traitsILi128ELi16ELb1ELb0ELb0ELb1ELb1EfN3c107complexIfEEEEv12SSMParamsBwd:
.text._Z25selective_scan_bwd_kernelI32Selective_Scan_bwd_kernel_traitsILi128ELi16ELb1ELb0ELb0ELb1ELb1EfN3c107complexIfEEEEv12SSMParamsBwd:
        /* <DEDUP_REMOVED lines=94> */
.L_x_2356:
        /* <DEDUP_REMOVED lines=33> */
[----:B-----5:R0:W-:Y:S01]  /*07f0*/  STS.128 [R125.X16+0x600], R32 ;  /* 0x000600207d007388 */ /* 0x0201e2000000cc00 */
[----:B------:R-:W-:-:S06]  /*0800*/  NOP ;  /* 0x0000000000007918 */ /* 0x000fcc0000000000 */
[----:B------:R-:W1:Y:S04]  /*0810*/  LDS.128 R36, [R124.X16+0x10] ;  /* 0x000010007c247984 */ /* 0x000e68000000cc00 */
[----:B------:R-:W-:Y:S04]  /*0820*/  LDS.128 R24, [R124.X16+0x20] ;  /* 0x000020007c187984 */ /* 0x000fe8000000cc00 */
[----:B------:R-:W-:Y:S04]  /*0830*/  LDS.128 R20, [R124.X16+0x30] ;  /* 0x000030007c147984 */ /* 0x000fe8000000cc00 */
[----:B------:R-:W2:Y:S04]  /*0840*/  LDS.128 R28, [R124.X16] ;  /* 0x000000007c1c7984 */ /* 0x000ea8000000cc00 */
[----:B------:R-:W-:Y:S06]  /*0850*/  BAR.SYNC.DEFER_BLOCKING 0x0 ;  /* 0x0000000000007b1d */ /* 0x000fec0000010000 */
[----:B------:R-:W3:Y:S04]  /*0860*/  LDG.E.128 R40, [R6.64] ;  /* 0x0000000806287981 */ /* 0x000ee8000c1e1d00 */
[----:B------:R-:W4:Y:S04]  /*0870*/  LDG.E.128 R44, [R6.64+0x200] ;  /* 0x00020008062c7981 */ /* 0x000f28000c1e1d00 */
[----:B------:R-:W5:Y:S04]  /*0880*/  LDG.E.128 R48, [R6.64+0x400] ;  /* 0x0004000806307981 */ /* 0x000f68000c1e1d00 */
[----:B------:R-:W2:Y:S01]  /*0890*/  LDG.E.128 R52, [R6.64+0x600] ;  /* 0x0006000806347981 */ /* 0x000ea2000c1e1d00 */
[----:B------:R-:W-:Y:S01]  /*08a0*/  LEA R2, R128, 0xfffff800, 0xb ;  /* 0xfffff80080027811 */ /* 0x000fe200078e58ff */
[----:B------:R-:W-:Y:S01]  /*08b0*/  IMAD R5, R133, c[0x0][0x1f0], RZ ;  /* 0x00007c0085057a24 */ /* 0x000fe200078e02ff */
[----:B------:R-:W-:Y:S01]  /*08c0*/  BSSY B0, `(.L_x_2285) ;  /* 0x0000043000007945 */ /* 0x000fe20003800000 */
[----:B0-----:R-:W-:Y:S01]  /*08d0*/  IMAD R35, R135, c[0x0][0x1f8], RZ ;  /* 0x00007e0087237a24 */ /* 0x001fe200078e02ff */
[----:B------:R-:W-:Y:S01]  /*08e0*/  SHF.R.S32.HI R3, RZ, 0x1f, R2 ;  /* 0x0000001fff037819 */ /* 0x000fe20000011402 */
[----:B------:R-:W-:-:S02]  /*08f0*/  IMAD R5, R134, c[0x0][0x1f4], R5 ;  /* 0x00007d0086057a24 */ /* 0x000fc400078e0205 */
[----:B-1----:R-:W-:Y:S02]  /*0900*/  FADD.FTZ R121, R36, UR5 ;  /* 0x0000000524797e21 */ /* 0x002fe40008010000 */
[----:B------:R-:W-:-:S03]  /*0910*/  IMAD.WIDE.U32 R32, R134, c[0x0][0x1f0], R2 ;  /* 0x00007c0086207a25 */ /* 0x000fc600078e0002 */
[----:B------:R-:W-:Y:S01]  /*0920*/  FSETP.GTU.FTZ.AND P6, PT, R121, 20, PT ;  /* 0x41a000007900780b */ /* 0x000fe20003fdc000 */
[----:B------:R-:W-:Y:S01]  /*0930*/  FADD.FTZ R120, R37, UR5 ;  /* 0x0000000525787e21 */ /* 0x000fe20008010000 */
[----:B------:R-:W-:Y:S01]  /*0940*/  IADD3 R33, R33, R5, RZ ;  /* 0x0000000521217210 */ /* 0x000fe20007ffe0ff */
[----:B---3--:R-:W-:Y:S04]  /*0950*/  STS.128 [R125.X16], R40 ;  /* 0x000000287d007388 */ /* 0x008fe8000000cc00 */
[----:B----4-:R0:W-:Y:S04]  /*0960*/  STS.128 [R125.X16+0x200], R44 ;  /* 0x0002002c7d007388 */ /* 0x0101e8000000cc00 */
[----:B-----5:R1:W-:Y:S04]  /*0970*/  STS.128 [R125.X16+0x400], R48 ;  /* 0x000400307d007388 */ /* 0x0203e8000000cc00 */
[----:B--2---:R1:W-:Y:S01]  /*0980*/  STS.128 [R125.X16+0x600], R52 ;  /* 0x000600347d007388 */ /* 0x0043e2000000cc00 */
[----:B------:R-:W-:-:S06]  /*0990*/  NOP ;  /* 0x0000000000007918 */ /* 0x000fcc0000000000 */
[----:B------:R1:W2:Y:S01]  /*09a0*/  LDS.128 R4, [R124.X16+0x10] ;  /* 0x000010007c047984 */ /* 0x0002a2000000cc00 */
[----:B0-----:R-:W-:Y:S02]  /*09b0*/  FADD.FTZ R44, R28, UR5 ;  /* 0x000000051c2c7e21 */ /* 0x001fe40008010000 */
[C---:B------:R-:W-:Y:S01]  /*09c0*/  IMAD R41, R136.reuse, c[0x0][0x1fc], R35 ;  /* 0x00007f0088297a24 */ /* 0x040fe200078e0223 */
[----:B------:R1:W0:Y:S01]  /*09d0*/  LDS.128 R8, [R124.X16+0x20] ;  /* 0x000020007c087984 */ /* 0x000222000000cc00 */
[----:B------:R-:W-:Y:S01]  /*09e0*/  IMAD.WIDE.U32 R34, R136, c[0x0][0x1f8], R32 ;  /* 0x00007e0088227a25 */ /* 0x000fe200078e0020 */
[----:B------:R-:W-:Y:S02]  /*09f0*/  FSETP.GTU.FTZ.AND P4, PT, R44, 20, PT ;  /* 0x41a000002c00780b */ /* 0x000fe40003f9c000 */
[----:B------:R1:W3:Y:S01]  /*0a00*/  LDS.128 R16, [R124.X16+0x30] ;  /* 0x000030007c107984 */ /* 0x0002e2000000cc00 */
[----:B------:R-:W-:Y:S01]  /*0a10*/  FADD.FTZ R47, R38, UR5 ;  /* 0x00000005262f7e21 */ /* 0x000fe20008010000 */
[----:B------:R-:W-:Y:S01]  /*0a20*/  IADD3 R33, R35, R41, RZ ;  /* 0x0000002923217210 */ /* 0x000fe20007ffe0ff */
[----:B------:R-:W-:Y:S01]  /*0a30*/  FADD.FTZ R46, R39, UR5 ;  /* 0x00000005272e7e21 */ /* 0x000fe20008010000 */
[----:B------:R1:W4:Y:S01]  /*0a40*/  LDS.128 R12, [R124.X16] ;  /* 0x000000007c0c7984 */ /* 0x000322000000cc00 */
[----:B------:R-:W-:Y:S01]  /*0a50*/  LEA R32, P0, R34, c[0x0][0x268], 0x2 ;  /* 0x00009a0022207a11 */ /* 0x000fe200078010ff */
[----:B------:R-:W-:Y:S01]  /*0a60*/  FADD.FTZ R45, R24, UR5 ;  /* 0x00000005182d7e21 */ /* 0x000fe20008010000 */
[----:B------:R-:W-:Y:S01]  /*0a70*/  FSETP.GTU.FTZ.AND P1, PT, R47, 20, PT ;  /* 0x41a000002f00780b */ /* 0x000fe20003f3c000 */
[----:B------:R-:W-:Y:S01]  /*0a80*/  FADD.FTZ R43, R29, UR5 ;  /* 0x000000051d2b7e21 */ /* 0x000fe20008010000 */
[----:B------:R-:W-:Y:S01]  /*0a90*/  LEA.HI.X R33, R34, c[0x0][0x26c], R33, 0x2, P0 ;  /* 0x00009b0022217a11 */ /* 0x000fe200000f1421 */
[----:B------:R-:W-:Y:S01]  /*0aa0*/  FADD.FTZ R42, R30, UR5 ;  /* 0x000000051e2a7e21 */ /* 0x000fe20008010000 */
[----:B------:R-:W-:-:S02]  /*0ab0*/  FSETP.GTU.FTZ.AND P0, PT, R120, 20, PT ;  /* 0x41a000007800780b */ /* 0x000fc40003f1c000 */
[----:B------:R-:W-:Y:S02]  /*0ac0*/  FSETP.GTU.FTZ.AND P2, PT, R46, 20, PT ;  /* 0x41a000002e00780b */ /* 0x000fe40003f5c000 */
[----:B------:R-:W-:Y:S02]  /*0ad0*/  FSETP.GTU.FTZ.AND P3, PT, R45, 20, PT ;  /* 0x41a000002d00780b */ /* 0x000fe40003f7c000 */
[----:B------:R-:W-:Y:S01]  /*0ae0*/  FSETP.GTU.FTZ.AND P5, PT, R43, 20, PT ;  /* 0x41a000002b00780b */ /* 0x000fe20003fbc000 */
[----:B------:R-:W-:Y:S07]  /*0af0*/  @P4 BRA `(.L_x_2286) ;  /* 0x000001f000004947 */ /* 0x000fee0003800000 */
[----:B-1----:R-:W-:Y:S01]  /*0b00*/  FMUL.FTZ R44, R44, 1.4426950216293334961 ;  /* 0x3fb8aa3b2c2c7820 */ /* 0x002fe20000410000 */
        /* <DEDUP_REMOVED lines=30> */
.L_x_2286:
[----:B-1----:R-:W-:Y:S05]  /*0cf0*/  BSYNC B0 ;  /* 0x0000000000007941 */ /* 0x002fea0003800000 */
.L_x_2285:
[----:B------:R-:W-:Y:S01]  /*0d00*/  BSSY B0, `(.L_x_2287) ;  /* 0x0000023000007945 */ /* 0x000fe20003800000 */
[----:B------:R-:W-:Y:S01]  /*0d10*/  FSETP.GTU.FTZ.AND P4, PT, R42, 20, PT ;  /* 0x41a000002a00780b */ /* 0x000fe20003f9c000 */
[----:B------:R-:W-:Y:S01]  /*0d20*/  FADD.FTZ R41, R31, UR5 ;  /* 0x000000051f297e21 */ /* 0x000fe20008010000 */
[----:B------:R-:W-:Y:S06]  /*0d30*/  @P5 BRA `(.L_x_2288) ;  /* 0x000001f000005947 */ /* 0x000fec0003800000 */
        /* <DEDUP_REMOVED lines=31> */
.L_x_2288:
[----:B------:R-:W-:Y:S05]  /*0f30*/  BSYNC B0 ;  /* 0x0000000000007941 */ /* 0x000fea0003800000 */
.L_x_2287:
        /* <DEDUP_REMOVED lines=18> */
[C---:B------:R-:W-:Y:S02]  /*1060*/  FFMA.FTZ R28, R25.reuse, R28, -0.13229703903198242188 ;  /* 0xbe0778e0191c7423 */ /* 0x040fe4000001001c */
        /* <DEDUP_REMOVED lines=16> */
.L_x_2290:
[----:B------:R-:W-:Y:S05]  /*1170*/  BSYNC B0 ;  /* 0x0000000000007941 */ /* 0x000fea0003800000 */
.L_x_2289:
        /* <DEDUP_REMOVED lines=35> */
.L_x_2292:
[----:B------:R-:W-:Y:S05]  /*13b0*/  BSYNC B0 ;  /* 0x0000000000007941 */ /* 0x000fea0003800000 */
.L_x_2291:
        /* <DEDUP_REMOVED lines=35> */
.L_x_2294:
[----:B------:R-:W-:Y:S05]  /*15f0*/  BSYNC B0 ;  /* 0x0000000000007941 */ /* 0x000fea0003800000 */
.L_x_2293:
        /* <DEDUP_REMOVED lines=35> */
.L_x_2296:
[----:B------:R-:W-:Y:S05]  /*1830*/  BSYNC B0 ;  /* 0x0000000000007941 */ /* 0x000fea0003800000 */
.L_x_2295:
        /* <DEDUP_REMOVED lines=35> */
.L_x_2298:
[----:B------:R-:W-:Y:S05]  /*1a70*/  BSYNC B0 ;  /* 0x0000000000007941 */ /* 0x000fea0003800000 */
.L_x_2297:
        /* <DEDUP_REMOVED lines=35> */
.L_x_2300:
[----:B------:R-:W-:Y:S05]  /*1cb0*/  BSYNC B0 ;  /* 0x0000000000007941 */ /* 0x000fea0003800000 */
.L_x_2299:
        /* <DEDUP_REMOVED lines=35> */
.L_x_2302:
[----:B------:R-:W-:Y:S05]  /*1ef0*/  BSYNC B0 ;  /* 0x0000000000007941 */ /* 0x000fea0003800000 */
.L_x_2301:
[----:B------:R-:W-:Y:S01]  /*1f00*/  BSSY B0, `(.L_x_2303) ;  /* 0x0000023000007945 */ /* 0x000fe20003800000 */
[----:B------:R-:W-:Y:S01]  /*1f10*/  FSETP.GTU.FTZ.AND P3, PT, R34, 20, PT ;  /* 0x41a000002200780b */ /* 0x000fe20003f7c000 */
[----:B------:R-:W-:Y:S01]  /*1f20*/  IMAD.WIDE R32, R0, 0x10, R32 ;  /* 0x0000001000207825 */ /* 0x000fe200078e0220 */
        /* <DEDUP_REMOVED lines=32> */
.L_x_2304:
[----:B------:R-:W-:Y:S05]  /*2130*/  BSYNC B0 ;  /* 0x0000000000007941 */ /* 0x000fea0003800000 */
.L_x_2303:
        /* <DEDUP_REMOVED lines=33> */
.L_x_2306:
[----:B------:R-:W-:Y:S05]  /*2350*/  BSYNC B0 ;  /* 0x0000000000007941 */ /* 0x000fea0003800000 */
.L_x_2305:
        /* <DEDUP_REMOVED lines=33> */
.L_x_2308:
[----:B------:R-:W-:Y:S05]  /*2570*/  BSYNC B0 ;  /* 0x0000000000007941 */ /* 0x000fea0003800000 */
.L_x_2307:
        /* <DEDUP_REMOVED lines=33> */
.L_x_2310:
[----:B------:R-:W-:Y:S05]  /*2790*/  BSYNC B0 ;  /* 0x0000000000007941 */ /* 0x000fea0003800000 */
.L_x_2309:
        /* <DEDUP_REMOVED lines=33> */
.L_x_2312:
[----:B------:R-:W-:Y:S05]  /*29b0*/  BSYNC B0 ;  /* 0x0000000000007941 */ /* 0x000fea0003800000 */
.L_x_2311:
        /* <DEDUP_REMOVED lines=33> */
.L_x_2314:
[----:B------:R-:W-:Y:S05]  /*2bd0*/  BSYNC B0 ;  /* 0x0000000000007941 */ /* 0x000fea0003800000 */
.L_x_2313:
        /* <DEDUP_REMOVED lines=33> */
.L_x_2316:
[----:B------:R-:W-:Y:S05]  /*2df0*/  BSYNC B0 ;  /* 0x0000000000007941 */ /* 0x000fea0003800000 */
.L_x_2315:
[----:B------:R-:W-:Y:S06]  /*2e00*/  BAR.SYNC.DEFER_BLOCKING 0x0 ;  /* 0x0000000000007b1d */ /* 0x000fec0000010000 */
[----:B------:R1:W5:Y:S04]  /*2e10*/  LDG.E.128 R52, [R32.64] ;  /* 0x0000000820347981 */ /* 0x000368000c1e1d00 */
[----:B----4-:R1:W4:Y:S04]  /*2e20*/  LDG.E.128 R56, [R32.64+0x200] ;  /* 0x0002000820387981 */ /* 0x010328000c1e1d00 */
[----:B---3--:R1:W3:Y:S04]  /*2e30*/  LDG.E.128 R64, [R32.64+0x400] ;  /* 0x0004000820407981 */ /* 0x0082e8000c1e1d00 */
[----:B--2---:R1:W2:Y:S01]  /*2e40*/  LDG.E.128 R68, [R32.64+0x600] ;  /* 0x0006000820447981 */ /* 0x0042a2000c1e1d00 */
[----:B------:R-:W-:-:S04]  /*2e50*/  IMAD R21, R133, c[0x0][0x200], RZ ;  /* 0x0000800085157a24 */ /* 0x000fc800078e02ff */
        /* <DEDUP_REMOVED lines=9> */
[----:B-1----:R-:W-:Y:S01]  /*2ef0*/  IMAD.WIDE R32, R0, 0x10, R22 ;  /* 0x0000001000207825 */ /* 0x002fe200078e0216 */
[----:B-----5:R-:W-:Y:S04]  /*2f00*/  STS.128 [R125.X16], R52 ;  /* 0x000000347d007388 */ /* 0x020fe8000000cc00 */
[----:B----4-:R1:W-:Y:S04]  /*2f10*/  STS.128 [R125.X16+0x200], R56 ;  /* 0x000200387d007388 */ /* 0x0103e8000000cc00 */
[----:B---3--:R-:W-:Y:S04]  /*2f20*/  STS.128 [R125.X16+0x400], R64 ;  /* 0x000400407d007388 */ /* 0x008fe8000000cc00 */
[----:B--2---:R2:W-:Y:S01]  /*2f30*/  STS.128 [R125.X16+0x600], R68 ;  /* 0x000600447d007388 */ /* 0x0045e2000000cc00 */
[----:B------:R-:W-:-:S06]  /*2f40*/  NOP ;  /* 0x0000000000007918 */ /* 0x000fcc0000000000 */
[----:B------:R-:W3:Y:S04]  /*2f50*/  LDS.128 R48, [R124.X16] ;  /* 0x000000007c307984 */ /* 0x000ee8000000cc00 */
[----:B------:R-:W4:Y:S04]  /*2f60*/  LDS.128 R20, [R124.X16+0x10] ;  /* 0x000010007c147984 */ /* 0x000f28000000cc00 */
[----:B------:R-:W2:Y:S04]  /*2f70*/  LDS.128 R28, [R124.X16+0x20] ;  /* 0x000020007c1c7984 */ /* 0x000ea8000000cc00 */
[----:B------:R-:W0:Y:S04]  /*2f80*/  LDS.128 R24, [R124.X16+0x30] ;  /* 0x000030007c187984 */ /* 0x000e28000000cc00 */
[----:B------:R-:W-:Y:S06]  /*2f90*/  BAR.SYNC.DEFER_BLOCKING 0x0 ;  /* 0x0000000000007b1d */ /* 0x000fec0000010000 */
[----:B------:R0:W5:Y:S04]  /*2fa0*/  LDG.E.128 R60, [R32.64] ;  /* 0x00000008203c7981 */ /* 0x000168000c1e1d00 */
[----:B-1----:R0:W5:Y:S04]  /*2fb0*/  LDG.E.128 R56, [R32.64+0x200] ;  /* 0x0002000820387981 */ /* 0x002168000c1e1d00 */
[----:B------:R0:W5:Y:S04]  /*2fc0*/  LDG.E.128 R52, [R32.64+0x400] ;  /* 0x0004000820347981 */ /* 0x000168000c1e1d00 */
[----:B--2---:R0:W2:Y:S01]  /*2fd0*/  LDG.E.128 R68, [R32.64+0x600] ;  /* 0x0006000820447981 */ /* 0x0040a2000c1e1d00 */
[----:B---3--:R-:W-:Y:S01]  /*2fe0*/  FMUL.FTZ R64, R48, -1.4426950216293334961 ;  /* 0xbfb8aa3b30407820 */ /* 0x008fe20000410000 */
[----:B------:R-:W-:Y:S01]  /*2ff0*/  LEA R149, R130, R127, 0x2 ;  /* 0x0000007f82957211 */ /* 0x000fe200078e10ff */
[----:B------:R-:W-:-:S02]  /*3000*/  FMUL.FTZ R65, R49, -1.4426950216293334961 ;  /* 0xbfb8aa3b31417820 */ /* 0x000fc40000410000 */
[----:B------:R-:W-:Y:S02]  /*3010*/  FMUL.FTZ R66, R50, -1.4426950216293334961 ;  /* 0xbfb8aa3b32427820 */ /* 0x000fe40000410000 */
[----:B------:R-:W-:Y:S01]  /*3020*/  FMUL.FTZ R67, R51, -1.4426950216293334961 ;  /* 0xbfb8aa3b33437820 */ /* 0x000fe20000410000 */
[----:B------:R-:W1:Y:S01]  /*3030*/  MUFU.EX2 R64, R64 ;  /* 0x0000004000407308 */ /* 0x000e620000000800 */
[----:B----4-:R-:W-:Y:S02]  /*3040*/  FMUL.FTZ R72, R20, -1.4426950216293334961 ;  /* 0xbfb8aa3b14487820 */ /* 0x010fe40000410000 */
[----:B0-----:R-:W-:Y:S02]  /*3050*/  FMUL.FTZ R32, R21, -1.4426950216293334961 ;  /* 0xbfb8aa3b15207820 */ /* 0x001fe40000410000 */
[----:B------:R-:W-:Y:S02]  /*3060*/  FMUL.FTZ R73, R22, -1.4426950216293334961 ;  /* 0xbfb8aa3b16497820 */ /* 0x000fe40000410000 */
[----:B------:R-:W-:Y:S01]  /*3070*/  FMUL.FTZ R75, R23, -1.4426950216293334961 ;  /* 0xbfb8aa3b174b7820 */ /* 0x000fe20000410000 */
[----:B------:R-:W0:Y:S01]  /*3080*/  MUFU.EX2 R65, R65 ;  /* 0x0000004100417308 */ /* 0x000e220000000800 */
[----:B------:R-:W-:-:S02]  /*3090*/  FMUL.FTZ R78, R28, -1.4426950216293334961 ;  /* 0xbfb8aa3b1c4e7820 */ /* 0x000fc40000410000 */
[----:B------:R-:W-:Y:S02]  /*30a0*/  FMUL.FTZ R79, R29, -1.4426950216293334961 ;  /* 0xbfb8aa3b1d4f7820 */ /* 0x000fe40000410000 */
[----:B------:R-:W-:Y:S02]  /*30b0*/  FMUL.FTZ R82, R24, -1.4426950216293334961 ;  /* 0xbfb8aa3b18527820 */ /* 0x000fe40000410000 */
[----:B------:R-:W-:Y:S01]  /*30c0*/  FMUL.FTZ R84, R26, -1.4426950216293334961 ;  /* 0xbfb8aa3b1a547820 */ /* 0x000fe20000410000 */
[----:B------:R-:W-:Y:S01]  /*30d0*/  MUFU.EX2 R66, R66 ;  /* 0x0000004200427308 */ /* 0x000fe20000000800 */
[----:B-1----:R-:W-:Y:S02]  /*30e0*/  FADD.FTZ R64, R64, 1 ;  /* 0x3f80000040407421 */ /* 0x002fe40000010000 */
[----:B------:R-:W-:Y:S02]  /*30f0*/  FMUL.FTZ R83, R25, -1.4426950216293334961 ;  /* 0xbfb8aa3b19537820 */ /* 0x000fe40000410000 */
[----:B------:R-:W-:-:S03]  /*3100*/  FMUL.FTZ R85, R27, -1.4426950216293334961 ;  /* 0xbfb8aa3b1b557820 */ /* 0x000fc60000410000 */
[----:B------:R-:W1:Y:S01]  /*3110*/  MUFU.EX2 R67, R67 ;  /* 0x0000004300437308 */ /* 0x000e620000000800 */
[----:B0-----:R-:W-:-:S07]  /*3120*/  FADD.FTZ R65, R65, 1 ;  /* 0x3f80000041417421 */ /* 0x001fce0000010000 */
[----:B------:R0:W3:Y:S08]  /*3130*/  MUFU.EX2 R74, R72 ;  /* 0x00000048004a7308 */ /* 0x0000f00000000800 */
[----:B------:R4:W3:Y:S01]  /*3140*/  MUFU.EX2 R33, R32 ;  /* 0x0000002000217308 */ /* 0x0008e20000000800 */
[----:B0-----:R-:W-:Y:S02]  /*3150*/  FMUL.FTZ R72, R30, -1.4426950216293334961 ;  /* 0xbfb8aa3b1e487820 */ /* 0x001fe40000410000 */
[----:B-1----:R-:W-:-:S05]  /*3160*/  FADD.FTZ R112, R67, 1 ;  /* 0x3f80000043707421 */ /* 0x002fca0000010000 */
[----:B------:R-:W0:Y:S01]  /*3170*/  MUFU.EX2 R76, R73 ;  /* 0x00000049004c7308 */ /* 0x000e220000000800 */
[----:B----4-:R-:W-:Y:S02]  /*3180*/  FMUL.FTZ R32, R31, -1.4426950216293334961 ;  /* 0xbfb8aa3b1f207820 */ /* 0x010fe40000410000 */
[----:B---3--:R-:W-:-:S05]  /*3190*/  FADD.FTZ R74, R74, 1 ;  /* 0x3f8000004a4a7421 */ /* 0x008fca0000010000 */
[----:B------:R-:W1:Y:S01]  /*31a0*/  MUFU.EX2 R80, R72 ;  /* 0x0000004800507308 */ /* 0x000e620000000800 */
[----:B------:R-:W-:Y:S02]  /*31b0*/  FADD.FTZ R116, R33, 1 ;  /* 0x3f80000021747421 */ /* 0x000fe40000010000 */
[----:B------:R-:W-:-:S05]  /*31c0*/  IMAD R33, R133, c[0x0][0x2e8], RZ ;  /* 0x0000ba0085217a24 */ /* 0x000fca00078e02ff */
[----:B------:R3:W4:Y:S01]  /*31d0*/  MUFU.EX2 R81, R32 ;  /* 0x0000002000517308 */ /* 0x0007220000000800 */
[----:B0-----:R-:W-:-:S07]  /*31e0*/  FADD.FTZ R76, R76, 1 ;  /* 0x3f8000004c4c7421 */ /* 0x001fce0000010000 */
[----:B------:R-:W0:Y:S01]  /*31f0*/  MUFU.RCP R73, R64 ;  /* 0x0000004000497308 */ /* 0x000e220000001000 */
[----:B---3--:R-:W-:Y:S02]  /*3200*/  FADD.FTZ R32, R66, 1 ;  /* 0x3f80000042207421 */ /* 0x008fe40000010000 */
[----:B-1----:R-:W-:-:S05]  /*3210*/  FADD.FTZ R80, R80, 1 ;  /* 0x3f80000050507421 */ /* 0x002fca0000010000 */
[----:B------:R-:W1:Y:S01]  /*3220*/  MUFU.RCP R72, R65 ;  /* 0x0000004100487308 */ /* 0x000e620000001000 */
[----:B----4-:R-:W-:-:S07]  /*3230*/  FADD.FTZ R81, R81, 1 ;  /* 0x3f80000051517421 */ /* 0x010fce0000010000 */
[----:B------:R-:W3:Y:S01]  /*3240*/  MUFU.EX2 R77, R75 ;  /* 0x0000004b004d7308 */ /* 0x000ee20000000800 */
[----:B0-----:R-:W-:-:S07]  /*3250*/  FMUL.FTZ R113, R48, R73 ;  /* 0x0000004930717220 */ /* 0x001fce0000410000 */
[----:B------:R-:W0:Y:S01]  /*3260*/  MUFU.RCP R75, R32 ;  /* 0x00000020004b7308 */ /* 0x000e220000001000 */
[----:B-1----:R-:W-:-:S07]  /*3270*/  FMUL.FTZ R114, R49, R72 ;  /* 0x0000004831727220 */ /* 0x002fce0000410000 */
[----:B------:R-:W-:Y:S01]  /*3280*/  MUFU.RCP R112, R112 ;  /* 0x0000007000707308 */ /* 0x000fe20000001000 */
[----:B---3--:R-:W-:-:S07]  /*3290*/  FADD.FTZ R77, R77, 1 ;  /* 0x3f8000004d4d7421 */ /* 0x008fce0000010000 */
[----:B------:R-:W1:Y:S01]  /*32a0*/  MUFU.EX2 R78, R78 ;  /* 0x0000004e004e7308 */ /* 0x000e620000000800 */
[----:B0-----:R-:W-:-:S07]  /*32b0*/  FMUL.FTZ R115, R50, R75 ;  /* 0x0000004b32737220 */ /* 0x001fce0000410000 */
[----:B------:R-:W0:Y:S08]  /*32c0*/  MUFU.EX2 R79, R79 ;  /* 0x0000004f004f7308 */ /* 0x000e300000000800 */
[----:B------:R-:W-:Y:S01]  /*32d0*/  MUFU.RCP R117, R74 ;  /* 0x0000004a00757308 */ /* 0x000fe20000001000 */
[----:B-1----:R-:W-:-:S07]  /*32e0*/  FADD.FTZ R78, R78, 1 ;  /* 0x3f8000004e4e7421 */ /* 0x002fce0000010000 */
[----:B------:R-:W-:Y:S01]  /*32f0*/  MUFU.RCP R119, R76 ;  /* 0x0000004c00777308 */ /* 0x000fe20000001000 */
[----:B0-----:R-:W-:-:S07]  /*3300*/  FADD.FTZ R79, R79, 1 ;  /* 0x3f8000004f4f7421 */ /* 0x001fce0000010000 */
[----:B------:R-:W0:Y:S08]  /*3310*/  MUFU.EX2 R82, R82 ;  /* 0x0000005200527308 */ /* 0x000e300000000800 */
[----:B------:R-:W-:Y:S08]  /*3320*/  MUFU.RCP R116, R116 ;  /* 0x0000007400747308 */ /* 0x000ff00000001000 */
[----:B------:R-:W-:Y:S01]  /*3330*/  MUFU.RCP R123, R78 ;  /* 0x0000004e007b7308 */ /* 0x000fe20000001000 */
[----:B0-----:R-:W-:-:S07]  /*3340*/  FADD.FTZ R82, R82, 1 ;  /* 0x3f80000052527421 */ /* 0x001fce0000010000 */
[----:B------:R-:W0:Y:S08]  /*3350*/  MUFU.EX2 R84, R84 ;  /* 0x0000005400547308 */ /* 0x000e300000000800 */
[----:B------:R-:W-:Y:S08]  /*3360*/  MUFU.RCP R118, R77 ;  /* 0x0000004d00767308 */ /* 0x000ff00000001000 */
[----:B------:R-:W1:Y:S01]  /*3370*/  MUFU.EX2 R83, R83 ;  /* 0x0000005300537308 */ /* 0x000e620000000800 */
[----:B0-----:R-:W-:-:S07]  /*3380*/  FADD.FTZ R84, R84, 1 ;  /* 0x3f80000054547421 */ /* 0x001fce0000010000 */
[----:B------:R-:W0:Y:S08]  /*3390*/  MUFU.EX2 R85, R85 ;  /* 0x0000005500557308 */ /* 0x000e300000000800 */
[----:B------:R-:W3:Y:S01]  /*33a0*/  MUFU.RCP R138, R79 ;  /* 0x0000004f008a7308 */ /* 0x000ee20000001000 */
[----:B-1----:R-:W-:-:S07]  /*33b0*/  FADD.FTZ R83, R83, 1 ;  /* 0x3f80000053537421 */ /* 0x002fce0000010000 */
[----:B------:R-:W-:Y:S01]  /*33c0*/  MUFU.RCP R139, R80 ;  /* 0x00000050008b7308 */ /* 0x000fe20000001000 */
[----:B0-----:R-:W-:-:S07]  /*33d0*/  FADD.FTZ R85, R85, 1 ;  /* 0x3f80000055557421 */ /* 0x001fce0000010000 */
[----:B------:R-:W-:Y:S01]  /*33e0*/  MUFU.RCP R140, R81 ;  /* 0x00000051008c7308 */ /* 0x000fe20000001000 */
[----:B---3--:R-:W-:-:S04]  /*33f0*/  FADD.FTZ R76, -R138, 1 ;  /* 0x3f8000008a4c7421 */ /* 0x008fc80000010100 */
[----:B------:R-:W-:-:S03]  /*3400*/  FFMA.FTZ R79, R29, R76, 1 ;  /* 0x3f8000001d4f7423 */ /* 0x000fc6000001004c */
[----:B------:R-:W0:Y:S08]  /*3410*/  MUFU.RCP R143, R82 ;  /* 0x00000052008f7308 */ /* 0x000e300000001000 */
[----:B------:R-:W-:Y:S08]  /*3420*/  MUFU.RCP R145, R84 ;  /* 0x0000005400917308 */ /* 0x000ff00000001000 */
[----:B------:R-:W-:Y:S01]  /*3430*/  MUFU.RCP R144, R83 ;  /* 0x0000005300907308 */ /* 0x000fe20000001000 */
[----:B0-----:R-:W-:-:S04]  /*3440*/  FADD.FTZ R81, -R143, 1 ;  /* 0x3f8000008f517421 */ /* 0x001fc80000010100 */
[----:B------:R-:W-:-:S03]  /*3450*/  FFMA.FTZ R81, R24, R81, 1 ;  /* 0x3f80000018517423 */ /* 0x000fc60000010051 */
[----:B------:R-:W0:Y:S02]  /*3460*/  MUFU.RCP R146, R85 ;  /* 0x0000005500927308 */ /* 0x000e240000001000 */
[----:B0-----:R-:W-:-:S04]  /*3470*/  FADD.FTZ R82, -R146, 1 ;  /* 0x3f80000092527421 */ /* 0x001fc80000010100 */
[----:B------:R-:W-:Y:S01]  /*3480*/  FFMA.FTZ R85, R27, R82, 1 ;  /* 0x3f8000001b557423 */ /* 0x000fe20000010052 */
[----:B-----5:R-:W-:Y:S04]  /*3490*/  STS.128 [R125.X16], R60 ;  /* 0x0000003c7d007388 */ /* 0x020fe8000000cc00 */
[----:B------:R0:W-:Y:S04]  /*34a0*/  STS.128 [R125.X16+0x200], R56 ;  /* 0x000200387d007388 */ /* 0x0001e8000000cc00 */
[----:B------:R1:W-:Y:S04]  /*34b0*/  STS.128 [R125.X16+0x400], R52 ;  /* 0x000400347d007388 */ /* 0x0003e8000000cc00 */
[----:B--2---:R-:W-:Y:S01]  /*34c0*/  STS.128 [R125.X16+0x600], R68 ;  /* 0x000600447d007388 */ /* 0x004fe2000000cc00 */
[----:B------:R-:W-:-:S06]  /*34d0*/  NOP ;  /* 0x0000000000007918 */ /* 0x000fcc0000000000 */
[----:B------:R-:W2:Y:S01]  /*34e0*/  LDS.128 R64, [R124.X16] ;  /* 0x000000007c407984 */ /* 0x000ea2000000cc00 */
[C---:B0-----:R-:W-:Y:S02]  /*34f0*/  IMAD R57, R134.reuse, c[0x0][0x2ec], R33 ;  /* 0x0000bb0086397a24 */ /* 0x041fe400078e0221 */
[----:B------:R-:W-:Y:S01]  /*3500*/  IMAD.WIDE.U32 R32, R134, c[0x0][0x2e8], R2 ;  /* 0x0000ba0086207a25 */ /* 0x000fe200078e0002 */
[----:B------:R-:W0:Y:S01]  /*3510*/  LDS.128 R60, [R124.X16+0x10] ;  /* 0x000010007c3c7984 */ /* 0x000e22000000cc00 */
[----:B-1----:R-:W-:Y:S02]  /*3520*/  MOV R54, c[0x0][0x16c] ;  /* 0x00005b0000367a02 */ /* 0x002fe40000000f00 */
[----:B------:R-:W-:Y:S01]  /*3530*/  IMAD R53, R135, c[0x0][0x2f0], RZ ;  /* 0x0000bc0087357a24 */ /* 0x000fe200078e02ff */
[----:B------:R-:W-:Y:S02]  /*3540*/  IADD3 R33, R33, R57, RZ ;  /* 0x0000003921217210 */ /* 0x000fe40007ffe0ff */
[----:B------:R-:W-:Y:S01]  /*3550*/  ISETP.GE.AND P1, PT, R54, 0x1, PT ;  /* 0x000000013600780c */ /* 0x000fe20003f26270 */
[----:B------:R-:W-:-:S02]  /*3560*/  IMAD R55, R136, c[0x0][0x2f4], R53 ;  /* 0x0000bd0088377a24 */ /* 0x000fc400078e0235 */
[----:B------:R-:W-:-:S05]  /*3570*/  IMAD.WIDE.U32 R52, R136, c[0x0][0x2f0], R32 ;  /* 0x0000bc0088347a25 */ /* 0x000fca00078e0020 */
[----:B------:R-:W-:Y:S01]  /*3580*/  IADD3 R33, R53, R55, RZ ;  /* 0x0000003735217210 */ /* 0x000fe20007ffe0ff */
[----:B------:R-:W-:Y:S01]  /*3590*/  FADD.FTZ R53, -R73, 1 ;  /* 0x3f80000049357421 */ /* 0x000fe20000010100 */
[----:B------:R-:W-:-:S03]  /*35a0*/  LEA R32, P0, R52, c[0x0][0x338], 0x2 ;  /* 0x0000ce0034207a11 */ /* 0x000fc600078010ff */
[----:B------:R-:W-:Y:S01]  /*35b0*/  FFMA.FTZ R57, R48, R53, 1 ;  /* 0x3f80000030397423 */ /* 0x000fe20000010035 */
[----:B------:R-:W-:Y:S01]  /*35c0*/  LEA.HI.X R33, R52, c[0x0][0x33c], R33, 0x2, P0 ;  /* 0x0000cf0034217a11 */ /* 0x000fe200000f1421 */
[----:B------:R-:W-:Y:S01]  /*35d0*/  FADD.FTZ R48, -R72, 1 ;  /* 0x3f80000048307421 */ /* 0x000fe20000010100 */
[----:B------:R-:W-:-:S03]  /*35e0*/  ISETP.NE.U32.AND P0, PT, RZ, c[0x0][0x270], PT ;  /* 0x00009c00ff007a0c */ /* 0x000fc60003f05070 */
[----:B------:R-:W-:Y:S01]  /*35f0*/  FFMA.FTZ R48, R49, R48, 1 ;  /* 0x3f80000031307423 */ /* 0x000fe20000010030 */
[----:B------:R-:W-:Y:S01]  /*3600*/  ISETP.NE.AND.EX P0, PT, RZ, c[0x0][0x274], PT, P0 ;  /* 0x00009d00ff007a0c */ /* 0x000fe20003f05300 */
[----:B------:R-:W-:Y:S02]  /*3610*/  FADD.FTZ R49, -R75, 1 ;  /* 0x3f8000004b317421 */ /* 0x000fe40000010100 */
[----:B------:R-:W-:-:S04]  /*3620*/  IMAD.WIDE R32, R0, 0x10, R32 ;  /* 0x0000001000207825 */ /* 0x000fc800078e0220 */
[----:B------:R-:W-:Y:S02]  /*3630*/  FFMA.FTZ R49, R50, R49, 1 ;  /* 0x3f80000032317423 */ /* 0x000fe40000010031 */
[----:B------:R-:W-:Y:S02]  /*3640*/  FADD.FTZ R50, -R112, 1 ;  /* 0x3f80000070327421 */ /* 0x000fe40000010100 */
[----:B--2---:R-:W-:Y:S02]  /*3650*/  FMUL.FTZ R52, R12, R64 ;  /* 0x000000400c347220 */ /* 0x004fe40000410000 */
[----:B------:R-:W-:Y:S02]  /*3660*/  FMUL.FTZ R53, R13, R65 ;  /* 0x000000410d357220 */ /* 0x000fe40000410000 */
[----:B------:R-:W-:Y:S02]  /*3670*/  FMUL.FTZ R68, R73, R52 ;  /* 0x0000003449447220 */ /* 0x000fe40000410000 */
[----:B------:R-:W-:-:S02]  /*3680*/  FMUL.FTZ R69, R72, R53 ;  /* 0x0000003548457220 */ /* 0x000fc40000410000 */
[----:B------:R-:W1:Y:S01]  /*3690*/  LDS.128 R52, [R124.X16+0x20] ;  /* 0x000020007c347984 */ /* 0x000e62000000cc00 */
[----:B------:R-:W-:Y:S02]  /*36a0*/  FMUL.FTZ R56, R14, R66 ;  /* 0x000000420e387220 */ /* 0x000fe40000410000 */
[----:B------:R-:W-:Y:S02]  /*36b0*/  FMUL.FTZ R59, R15, R67 ;  /* 0x000000430f3b7220 */ /* 0x000fe40000410000 */
[----:B------:R-:W-:Y:S02]  /*36c0*/  FMUL.FTZ R56, R75, R56 ;  /* 0x000000384b387220 */ /* 0x000fe40000410000 */
[----:B------:R-:W-:Y:S02]  /*36d0*/  FMUL.FTZ R59, R112, R59 ;  /* 0x0000003b703b7220 */ /* 0x000fe40000410000 */
[----:B------:R-:W-:Y:S02]  /*36e0*/  FFMA.FTZ R50, R51, R50, 1 ;  /* 0x3f80000033327423 */ /* 0x000fe40000010032 */
[----:B------:R-:W-:-:S02]  /*36f0*/  FMUL.FTZ R68, R68, R57 ;  /* 0x0000003944447220 */ /* 0x000fc40000410000 */
[----:B------:R-:W-:Y:S02]  /*3700*/  FMUL.FTZ R70, R56, R49 ;  /* 0x0000003138467220 */ /* 0x000fe40000410000 */
[----:B------:R-:W-:Y:S02]  /*3710*/  FMUL.FTZ R71, R59, R50 ;  /* 0x000000323b477220 */ /* 0x000fe40000410000 */
[----:B------:R-:W2:Y:S01]  /*3720*/  LDS.128 R56, [R124.X16+0x30] ;  /* 0x000030007c387984 */ /* 0x000ea2000000cc00 */
[----:B------:R-:W-:Y:S02]  /*3730*/  FMUL.FTZ R69, R69, R48 ;  /* 0x0000003045457220 */ /* 0x000fe40000410000 */
[----:B------:R-:W-:Y:S01]  /*3740*/  FADD.FTZ R49, -R117, 1 ;  /* 0x3f80000075317421 */ /* 0x000fe20000010100 */
[----:B------:R-:W-:Y:S01]  /*3750*/  BAR.SYNC.DEFER_BLOCKING 0x0 ;  /* 0x0000000000007b1d */ /* 0x000fe20000010000 */
[----:B0-----:R-:W-:Y:S02]  /*3760*/  FMUL.FTZ R48, R4, R60 ;  /* 0x0000003c04307220 */ /* 0x001fe40000410000 */
[----:B------:R-:W-:-:S02]  /*3770*/  FMUL.FTZ R72, R6, R62 ;  /* 0x0000003e06487220 */ /* 0x000fc40000410000 */
[----:B------:R-:W-:Y:S02]  /*3780*/  FFMA.FTZ R49, R20, R49, 1 ;  /* 0x3f80000014317423 */ /* 0x000fe40000010031 */
[----:B------:R-:W-:Y:S02]  /*3790*/  FMUL.FTZ R48, R117, R48 ;  /* 0x0000003075307220 */ /* 0x000fe40000410000 */
[C---:B------:R-:W-:Y:S02]  /*37a0*/  FMUL.FTZ R74, R119.reuse, R72 ;  /* 0x00000048774a7220 */ /* 0x040fe40000410000 */
[----:B------:R-:W-:Y:S02]  /*37b0*/  FADD.FTZ R50, -R116, 1 ;  /* 0x3f80000074327421 */ /* 0x000fe40000010100 */
[----:B------:R-:W-:Y:S02]  /*37c0*/  FADD.FTZ R75, -R119, 1 ;  /* 0x3f800000774b7421 */ /* 0x000fe40000010100 */
[----:B------:R-:W-:-:S02]  /*37d0*/  FMUL.FTZ R73, R5, R61 ;  /* 0x0000003d05497220 */ /* 0x000fc40000410000 */
[----:B------:R-:W-:Y:S02]  /*37e0*/  FMUL.FTZ R72, R48, R49 ;  /* 0x0000003130487220 */ /* 0x000fe40000410000 */
[----:B------:R-:W-:Y:S02]  /*37f0*/  FADD.FTZ R49, -R123, 1 ;  /* 0x3f8000007b317421 */ /* 0x000fe40000010100 */
[----:B------:R-:W-:Y:S02]  /*3800*/  FFMA.FTZ R50, R21, R50, 1 ;  /* 0x3f80000015327423 */ /* 0x000fe40000010032 */
[----:B------:R-:W-:Y:S01]  /*3810*/  FMUL.FTZ R73, R116, R73 ;  /* 0x0000004974497220 */ /* 0x000fe20000410000 */
[----:B------:R-:W-:Y:S01]  /*3820*/  STS.128 [R149.X16], R68 ;  /* 0x0000004495007388 */ /* 0x000fe2000000cc00 */
[----:B------:R-:W-:Y:S02]  /*3830*/  FFMA.FTZ R75, R22, R75, 1 ;  /* 0x3f800000164b7423 */ /* 0x000fe4000001004b */
[----:B------:R-:W-:-:S02]  /*3840*/  FFMA.FTZ R77, R28, R49, 1 ;  /* 0x3f8000001c4d7423 */ /* 0x000fc40000010031 */
[----:B------:R-:W-:Y:S02]  /*3850*/  FADD.FTZ R48, -R118, 1 ;  /* 0x3f80000076307421 */ /* 0x000fe40000010100 */
[----:B------:R-:W-:Y:S02]  /*3860*/  FMUL.FTZ R49, R7, R63 ;  /* 0x0000003f07317220 */ /* 0x000fe40000410000 */
[----:B------:R-:W-:Y:S02]  /*3870*/  FMUL.FTZ R73, R73, R50 ;  /* 0x0000003249497220 */ /* 0x000fe40000410000 */
[----:B------:R-:W-:Y:S02]  /*3880*/  FMUL.FTZ R74, R74, R75 ;  /* 0x0000004b4a4a7220 */ /* 0x000fe40000410000 */
[----:B-1----:R-:W-:Y:S02]  /*3890*/  FMUL.FTZ R50, R8, R52 ;  /* 0x0000003408327220 */ /* 0x002fe40000410000 */
[----:B------:R-:W-:-:S02]  /*38a0*/  FMUL.FTZ R75, R9, R53 ;  /* 0x00000035094b7220 */ /* 0x000fc40000410000 */
[----:B------:R-:W-:Y:S02]  /*38b0*/  FFMA.FTZ R48, R23, R48, 1 ;  /* 0x3f80000017307423 */ /* 0x000fe40000010030 */
[----:B------:R-:W-:Y:S02]  /*38c0*/  FMUL.FTZ R49, R118, R49 ;  /* 0x0000003176317220 */ /* 0x000fe40000410000 */
[----:B------:R-:W-:Y:S02]  /*38d0*/  FMUL.FTZ R50, R123, R50 ;  /* 0x000000327b327220 */ /* 0x000fe40000410000 */
[----:B------:R-:W-:Y:S02]  /*38e0*/  FMUL.FTZ R78, R138, R75 ;  /* 0x0000004b8a4e7220 */ /* 0x000fe40000410000 */
[----:B------:R-:W-:Y:S02]  /*38f0*/  FMUL.FTZ R75, R49, R48 ;  /* 0x00000030314b7220 */ /* 0x000fe40000410000 */
[----:B------:R-:W-:-:S02]  /*3900*/  FADD.FTZ R49, -R139, 1 ;  /* 0x3f8000008b317421 */ /* 0x000fc40000010100 */
[----:B------:R-:W-:Y:S01]  /*3910*/  FMUL.FTZ R48, R10, R54 ;  /* 0x000000360a307220 */ /* 0x000fe20000410000 */
[----:B------:R-:W-:Y:S01]  /*3920*/  STS.128 [R149.X16+0x10], R72 ;  /* 0x0000104895007388 */ /* 0x000fe2000000cc00 */
[----:B------:R-:W-:Y:S02]  /*3930*/  FMUL.FTZ R76, R50, R77 ;  /* 0x0000004d324c7220 */ /* 0x000fe40000410000 */
[----:B------:R-:W-:Y:S02]  /*3940*/  FMUL.FTZ R77, R78, R79 ;  /* 0x0000004f4e4d7220 */ /* 0x000fe40000410000 */
[----:B------:R-:W-:Y:S02]  /*3950*/  FADD.FTZ R50, -R140, 1 ;  /* 0x3f8000008c327421 */ /* 0x000fe40000010100 */
[----:B------:R-:W-:Y:S02]  /*3960*/  FFMA.FTZ R49, R30, R49, 1 ;  /* 0x3f8000001e317423 */ /* 0x000fe40000010031 */
[----:B------:R-:W-:-:S02]  /*3970*/  FMUL.FTZ R79, R11, R55 ;  /* 0x000000370b4f7220 */ /* 0x000fc40000410000 */
[----:B------:R-:W-:Y:S02]  /*3980*/  FMUL.FTZ R48, R139, R48 ;  /* 0x000000308b307220 */ /* 0x000fe40000410000 */
[----:B--2---:R-:W-:Y:S02]  /*3990*/  FMUL.FTZ R80, R16, R56 ;  /* 0x0000003810507220 */ /* 0x004fe40000410000 */
[----:B------:R-:W-:Y:S02]  /*39a0*/  FFMA.FTZ R50, R31, R50, 1 ;  /* 0x3f8000001f327423 */ /* 0x000fe40000010032 */
[----:B------:R-:W-:Y:S02]  /*39b0*/  FMUL.FTZ R79, R140, R79 ;  /* 0x0000004f8c4f7220 */ /* 0x000fe40000410000 */
[----:B------:R-:W-:Y:S02]  /*39c0*/  FMUL.FTZ R78, R48, R49 ;  /* 0x00000031304e7220 */ /* 0x000fe40000410000 */
[----:B------:R-:W-:-:S02]  /*39d0*/  FMUL.FTZ R80, R143, R80 ;  /* 0x000000508f507220 */ /* 0x000fc40000410000 */
[----:B------:R-:W-:Y:S02]  /*39e0*/  FADD.FTZ R49, -R145, 1 ;  /* 0x3f80000091317421 */ /* 0x000fe40000010100 */
[----:B------:R-:W-:Y:S02]  /*39f0*/  FMUL.FTZ R79, R79, R50 ;  /* 0x000000324f4f7220 */ /* 0x000fe40000410000 */
[----:B------:R-:W-:Y:S02]  /*3a00*/  FMUL.FTZ R80, R80, R81 ;  /* 0x0000005150507220 */ /* 0x000fe40000410000 */
[----:B------:R-:W-:Y:S01]  /*3a10*/  FFMA.FTZ R83, R26, R49, 1 ;  /* 0x3f8000001a537423 */ /* 0x000fe20000010031 */
[----:B------:R-:W-:Y:S01]  /*3a20*/  STS.128 [R149.X16+0x20], R76 ;  /* 0x0000204c95007388 */ /* 0x000fe2000000cc00 */
[----:B------:R-:W-:Y:S02]  /*3a30*/  FMUL.FTZ R50, R18, R58 ;  /* 0x0000003a12327220 */ /* 0x000fe40000410000 */
[----:B------:R-:W-:-:S02]  /*3a40*/  FADD.FTZ R48, -R144, 1 ;  /* 0x3f80000090307421 */ /* 0x000fc40000010100 */
[----:B------:R-:W-:Y:S02]  /*3a50*/  FMUL.FTZ R49, R17, R57 ;  /* 0x0000003911317220 */ /* 0x000fe40000410000 */
[----:B------:R-:W-:Y:S02]  /*3a60*/  FMUL.FTZ R81, R19, R59 ;  /* 0x0000003b13517220 */ /* 0x000fe40000410000 */
[----:B------:R-:W-:Y:S02]  /*3a70*/  FMUL.FTZ R50, R145, R50 ;  /* 0x0000003291327220 */ /* 0x000fe40000410000 */
[----:B------:R-:W-:Y:S02]  /*3a80*/  FFMA.FTZ R48, R25, R48, 1 ;  /* 0x3f80000019307423 */ /* 0x000fe40000010030 */
[----:B------:R-:W-:Y:S02]  /*3a90*/  FMUL.FTZ R49, R144, R49 ;  /* 0x0000003190317220 */ /* 0x000fe40000410000 */
[----:B------:R-:W-:-:S02]  /*3aa0*/  FMUL.FTZ R84, R146, R81 ;  /* 0x0000005192547220 */ /* 0x000fc40000410000 */
[----:B------:R-:W-:Y:S02]  /*3ab0*/  FMUL.FTZ R82, R50, R83 ;  /* 0x0000005332527220 */ /* 0x000fe40000410000 */
[----:B------:R-:W-:Y:S02]  /*3ac0*/  FMUL.FTZ R81, R49, R48 ;  /* 0x0000003031517220 */ /* 0x000fe40000410000 */
[----:B------:R-:W-:Y:S02]  /*3ad0*/  FMUL.FTZ R83, R84, R85 ;  /* 0x0000005554537220 */ /* 0x000fe40000410000 */
[----:B------:R-:W-:Y:S02]  /*3ae0*/  FMUL.FTZ R112, R51, R112 ;  /* 0x0000007033707220 */ /* 0x000fe40000410000 */
[----:B------:R-:W-:Y:S01]  /*3af0*/  FMUL.FTZ R119, R22, R119 ;  /* 0x0000007716777220 */ /* 0x000fe20000410000 */
[----:B------:R-:W-:Y:S01]  /*3b00*/  STS.128 [R149.X16+0x30], R80 ;  /* 0x0000305095007388 */ /* 0x000fe2000000cc00 */
[----:B------:R-:W-:-:S06]  /*3b10*/  NOP ;  /* 0x0000000000007918 */ /* 0x000fcc0000000000 */
[----:B------:R-:W0:Y:S01]  /*3b20*/  LDS.128 R84, [R125.X16] ;  /* 0x000000007d547984 */ /* 0x000e22000000cc00 */
[----:B------:R-:W-:Y:S02]  /*3b30*/  FMUL.FTZ R22, R12, R113 ;  /* 0x000000710c167220 */ /* 0x000fe40000410000 */
        /* <DEDUP_REMOVED lines=12> */
[----:B------:R-:W-:Y:S02]  /*3c00*/  FFMA.FTZ R131, R105, R24, R131 ;  /* 0x0000001869837223 */ /* 0x000fe40000010083 */
        /* <DEDUP_REMOVED lines=9> */
[----:B0-----:R0:W-:Y:S01]  /*3ca0*/  STG.E.128 [R32.64], R84 ;  /* 0x0000005420007986 */ /* 0x0011e2000c101d08 */
[----:B------:R-:W-:Y:S02]  /*3cb0*/  FMUL.FTZ R30, R15, R112 ;  /* 0x000000700f1e7220 */ /* 0x000fe40000410000 */
[----:B------:R-:W-:Y:S01]  /*3cc0*/  FFMA.FTZ R131, R106, R31, R131 ;  /* 0x0000001f6a837223 */ /* 0x000fe20000010083 */
        /* <DEDUP_REMOVED lines=34> */
[----:B------:R-:W-:Y:S01]  /*3ef0*/  IMAD.WIDE.U32 R2, R134, c[0x0][0x210], R2 ;  /* 0x0000840086027a25 */ /* 0x000fe200078e0002 */
[----:B------:R-:W-:Y:S01]  /*3f00*/  STS.128 [R149.X16+0x30], R56 ;  /* 0x0000303895007388 */ /* 0x000fe2000000cc00 */
[----:B------:R-:W-:-:S06]  /*3f10*/  NOP ;  /* 0x0000000000007918 */ /* 0x000fcc0000000000 */
[----:B------:R-:W1:Y:S01]  /*3f20*/  LDS.128 R4, [R125.X16] ;  /* 0x000000007d047984 */ /* 0x000e62000000cc00 */
[----:B------:R-:W-:-:S03]  /*3f30*/  IMAD R21, R134, c[0x0][0x214], R21 ;  /* 0x0000850086157a24 */ /* 0x000fc600078e0215 */
[----:B------:R-:W2:Y:S02]  /*3f40*/  LDS.128 R8, [R125.X16+0x200] ;  /* 0x000200007d087984 */ /* 0x000ea4000000cc00 */
[----:B------:R-:W-:Y:S01]  /*3f50*/  IADD3 R3, R3, R21, RZ ;  /* 0x0000001503037210 */ /* 0x000fe20007ffe0ff */
[----:B------:R-:W-:Y:S01]  /*3f60*/  IMAD R21, R135, c[0x0][0x218], RZ ;  /* 0x0000860087157a24 */ /* 0x000fe200078e02ff */
[----:B------:R-:W3:Y:S03]  /*3f70*/  LDS.128 R12, [R125.X16+0x400] ;  /* 0x000400007d0c7984 */ /* 0x000ee6000000cc00 */
[C---:B------:R-:W-:Y:S01]  /*3f80*/  IMAD R21, R136.reuse, c[0x0][0x21c], R21 ;  /* 0x0000870088157a24 */ /* 0x040fe200078e0215 */
[----:B------:R-:W4:Y:S01]  /*3f90*/  LDS.128 R16, [R125.X16+0x600] ;  /* 0x000600007d107984 */ /* 0x000f22000000cc00 */
[----:B------:R-:W-:-:S05]  /*3fa0*/  IMAD.WIDE.U32 R2, R136, c[0x0][0x218], R2 ;  /* 0x0000860088027a25 */ /* 0x000fca00078e0002 */
[----:B------:R-:W-:Y:S02]  /*3fb0*/  IADD3 R3, R3, R21, RZ ;  /* 0x0000001503037210 */ /* 0x000fe40007ffe0ff */
[----:B------:R-:W-:-:S04]  /*3fc0*/  LEA R20, P0, R2, c[0x0][0x270], 0x2 ;  /* 0x00009c0002147a11 */ /* 0x000fc800078010ff */
[----:B------:R-:W-:-:S05]  /*3fd0*/  LEA.HI.X R21, R2, c[0x0][0x274], R3, 0x2, P0 ;  /* 0x00009d0002157a11 */ /* 0x000fca00000f1403 */
[----:B------:R-:W-:-:S05]  /*3fe0*/  IMAD.WIDE R2, R0, 0x10, R20 ;  /* 0x0000001000027825 */ /* 0x000fca00078e0214 */
[----:B-1----:R1:W-:Y:S04]  /*3ff0*/  STG.E.128 [R2.64], R4 ;  /* 0x0000000402007986 */ /* 0x0023e8000c101d08 */
[----:B--2---:R1:W-:Y:S04]  /*4000*/  STG.E.128 [R2.64+0x200], R8 ;  /* 0x0002000802007986 */ /* 0x0043e8000c101d08 */
[----:B---3--:R1:W-:Y:S04]  /*4010*/  STG.E.128 [R2.64+0x400], R12 ;  /* 0x0004000c02007986 */ /* 0x0083e8000c101d08 */
[----:B----4-:R1:W-:Y:S02]  /*4020*/  STG.E.128 [R2.64+0x600], R16 ;  /* 0x0006001002007986 */ /* 0x0103e4000c101d08 */
.L_x_2317:
[----:B------:R-:W-:Y:S01]  /*4030*/  FFMA.FTZ R131, R100, R23, R131 ;  /* 0x0000001764837223 */ /* 0x000fe20000010083 */
[----:B------:R-:W-:Y:S01]  /*4040*/  BAR.SYNC.DEFER_BLOCKING 0x0 ;  /* 0x0000000000007b1d */ /* 0x000fe20000010000 */
[----:B0-----:R-:W-:Y:S01]  /*4050*/  CS2R R90, SRZ ;  /* 0x00000000005a7805 */ /* 0x001fe2000001ff00 */
[----:B------:R-:W-:Y:S01]  /*4060*/  CS2R R88, SRZ ;  /* 0x0000000000587805 */ /* 0x000fe2000001ff00 */
        /* <DEDUP_REMOVED lines=8> */
[----:B------:R-:W-:-:S02]  /*40f0*/  FFMA.FTZ R131, R103, R122, R131 ;  /* 0x0000007a67837223 */ /* 0x000fc40000010083 */
[----:B------:R-:W-:Y:S02]  /*4100*/  FMUL.FTZ R72, R22, UR4 ;  /* 0x0000000416487c20 */ /* 0x000fe40008410000 */
[----:B------:R-:W-:Y:S02]  /*4110*/  FFMA.FTZ R131, R96, R139, R131 ;  /* 0x0000008b60837223 */ /* 0x000fe40000010083 */
[----:B------:R-:W-:Y:S02]  /*4120*/  FMUL.FTZ R73, R24, UR4 ;  /* 0x0000000418497c20 */ /* 0x000fe40008410000 */
[----:B------:R-:W-:Y:S02]  /*4130*/  FFMA.FTZ R131, R97, R140, R131 ;  /* 0x0000008c61837223 */ /* 0x000fe40000010083 */
[----:B------:R-:W-:Y:S02]  /*4140*/  FMUL.FTZ R74, R31, UR4 ;  /* 0x000000041f4a7c20 */ /* 0x000fe40008410000 */
        /* <DEDUP_REMOVED lines=18> */
[----:B------:R-:W-:Y:S01]  /*4270*/  FFMA.FTZ R131, R95, R148, R131 ;  /* 0x000000945f837223 */ /* 0x000fe20000010083 */
[----:B------:R-:W-:Y:S05]  /*4280*/  @!P1 BRA `(.L_x_2318) ;  /* 0x000064b000009947 */ /* 0x000fea0003800000 */
        /* <DEDUP_REMOVED lines=16> */
[----:B-1----:R-:W-:Y:S02]  /*4390*/  FADD.FTZ R19, R147, R147 ;  /* 0x0000009393137221 */ /* 0x002fe40000010000 */
[----:B------:R-:W-:Y:S02]  /*43a0*/  FADD.FTZ R18, R148, R148 ;  /* 0x0000009494127221 */ /* 0x000fe40000010000 */
        /* <DEDUP_REMOVED lines=16> */
.L_x_2355:
        /* <DEDUP_REMOVED lines=352> */
.L_x_2320:
[----:B01----:R-:W-:Y:S05]  /*5ab0*/  BSYNC B0 ;  /* 0x0000000000007941 */ /* 0x003fea0003800000 */
.L_x_2319:
        /* <DEDUP_REMOVED lines=74> */
.L_x_2363:
        /* <DEDUP_REMOVED lines=68> */
.L_x_2364:
        /* <DEDUP_REMOVED lines=19> */
[----:B-----5:R-:W-:Y:S05]  /*64d0*/  CALL.REL.NOINC `($__internal_58_$__cuda_sm70_shflsync_idx_p) ;  /* 0x0000777000007944 */ /* 0x020fea0003c00000 */
.L_x_2325:
[----:B------:R-:W-:Y:S05]  /*64e0*/  BRA.CONV ~URZ, `(.L_x_2326) ;  /* 0x000000637f007947 */ /* 0x000fea000b800000 */
[----:B0-----:R-:W-:Y:S01]  /*64f0*/  HFMA2.MMA R57, -RZ, RZ, 0, 1.847743988037109375e-06 ;  /* 0x0000001fff397435 */ /* 0x001fe200000001ff */
[----:B------:R-:W-:-:S02]  /*6500*/  MOV R54, R109 ;  /* 0x0000006d00367202 */ /* 0x000fc40000000f00 */
[----:B------:R-:W-:Y:S02]  /*6510*/  MOV R56, 0x1f ;  /* 0x0000001f00387802 */ /* 0x000fe40000000f00 */
[----:B-1----:R-:W-:Y:S02]  /*6520*/  MOV R55, 0xffffffff ;  /* 0xffffffff00377802 */ /* 0x002fe40000000f00 */
[----:B------:R-:W-:Y:S02]  /*6530*/  MOV R52, 0x6550 ;  /* 0x0000655000347802 */ /* 0x000fe40000000f00 */
[----:B-----5:R-:W-:Y:S05]  /*6540*/  CALL.REL.NOINC `($__internal_58_$__cuda_sm70_shflsync_idx_p) ;  /* 0x0000770000007944 */ /* 0x020fea0003c00000 */
.L_x_2326:
[----:B------:R-:W-:Y:S05]  /*6550*/  BRA.CONV ~URZ, `(.L_x_2327) ;  /* 0x000000637f007947 */ /* 0x000fea000b800000 */
[----:B0-----:R-:W-:Y:S01]  /*6560*/  HFMA2.MMA R57, -RZ, RZ, 0, 1.847743988037109375e-06 ;  /* 0x0000001fff397435 */ /* 0x001fe200000001ff */
[----:B------:R-:W-:Y:S02]  /*6570*/  MOV R54, R114 ;  /* 0x0000007200367202 */ /* 0x000fe40000000f00 */
[----:B------:R-:W-:Y:S02]  /*6580*/  MOV R56, 0x1f ;  /* 0x0000001f00387802 */ /* 0x000fe40000000f00 */
[----:B-1----:R-:W-:Y:S02]  /*6590*/  MOV R55, 0xffffffff ;  /* 0xffffffff00377802 */ /* 0x002fe40000000f00 */
[----:B------:R-:W-:-:S02]  /*65a0*/  MOV R52, 0x65c0 ;  /* 0x000065c000347802 */ /* 0x000fc40000000f00 */
[----:B-----5:R-:W-:Y:S05]  /*65b0*/  CALL.REL.NOINC `($__internal_58_$__cuda_sm70_shflsync_idx_p) ;  /* 0x0000769000007944 */ /* 0x020fea0003c00000 */
.L_x_2327:
[----:B------:R-:W-:Y:S05]  /*65c0*/  BRA.CONV ~URZ, `(.L_x_2328) ;  /* 0x000000637f007947 */ /* 0x000fea000b800000 */
[----:B0-----:R-:W-:Y:S01]  /*65d0*/  HFMA2.MMA R57, -RZ, RZ, 0, 1.847743988037109375e-06 ;  /* 0x0000001fff397435 */ /* 0x001fe200000001ff */
[----:B------:R-:W-:-:S02]  /*65e0*/  MOV R54, R115 ;  /* 0x0000007300367202 */ /* 0x000fc40000000f00 */
[----:B------:R-:W-:Y:S02]  /*65f0*/  MOV R56, 0x1f ;  /* 0x0000001f00387802 */ /* 0x000fe40000000f00 */
[----:B-1----:R-:W-:Y:S02]  /*6600*/  MOV R55, 0xffffffff ;  /* 0xffffffff00377802 */ /* 0x002fe40000000f00 */
[----:B------:R-:W-:Y:S02]  /*6610*/  MOV R52, 0x6630 ;  /* 0x0000663000347802 */ /* 0x000fe40000000f00 */
[----:B-----5:R-:W-:Y:S05]  /*6620*/  CALL.REL.NOINC `($__internal_58_$__cuda_sm70_shflsync_idx_p) ;  /* 0x0000762000007944 */ /* 0x020fea0003c00000 */
.L_x_2328:
        /* <DEDUP_REMOVED lines=9> */
.L_x_2365:
        /* <DEDUP_REMOVED lines=49> */
.L_x_2322:
[----:B0-----:R-:W-:Y:S05]  /*69d0*/  BSYNC B0 ;  /* 0x0000000000007941 */ /* 0x001fea0003800000 */
.L_x_2321:
        /* <DEDUP_REMOVED lines=296> */
.L_x_2366:
[----:B------:R-:W-:Y:S05]  /*7c60*/  BRA.DIV ~URZ, `(.L_x_2333) ;  /* 0x000051827f007947 */ /* 0x000fea000b800000 */
[----:B------:R2:W3:Y:S04]  /*7c70*/  SHFL.DOWN PT, R55, R112, 0x1, 0x1f ;  /* 0x08201f0070377f89 */ /* 0x0004e800000e0000 */
[----:B------:R2:W4:Y:S04]  /*7c80*/  SHFL.DOWN PT, R56, R59, 0x1, 0x1f ;  /* 0x08201f003b387f89 */ /* 0x00052800000e0000 */
[----:B------:R2:W0:Y:S02]  /*7c90*/  SHFL.DOWN PT, R111, R58, 0x1, 0x1f ;  /* 0x08201f003a6f7f89 */ /* 0x00042400000e0000 */
.L_x_2367:
        /* <DEDUP_REMOVED lines=15> */
.L_x_2335:
[----:B------:R-:W-:Y:S05]  /*7d90*/  BSYNC B1 ;  /* 0x0000000000017941 */ /* 0x000fea0003800000 */
.L_x_2334:
[----:B------:R-:W-:Y:S05]  /*7da0*/  BRA.DIV ~URZ, `(.L_x_2336) ;  /* 0x000051927f007947 */ /* 0x000fea000b800000 */
[----:B-1----:R1:W2:Y:S04]  /*7db0*/  SHFL.DOWN PT, R54, R113, 0x2, 0x1f ;  /* 0x08401f0071367f89 */ /* 0x0022a800000e0000 */
[----:B---3--:R1:W3:Y:S04]  /*7dc0*/  SHFL.DOWN PT, R55, R112, 0x2, 0x1f ;  /* 0x08401f0070377f89 */ /* 0x0082e800000e0000 */
[----:B----4-:R1:W4:Y:S04]  /*7dd0*/  SHFL.DOWN PT, R56, R59, 0x2, 0x1f ;  /* 0x08401f003b387f89 */ /* 0x01032800000e0000 */
[----:B0-----:R1:W0:Y:S02]  /*7de0*/  SHFL.DOWN PT, R111, R58, 0x2, 0x1f ;  /* 0x08401f003a6f7f89 */ /* 0x00122400000e0000 */
.L_x_2368:
        /* <DEDUP_REMOVED lines=15> */
.L_x_2338:
[----:B------:R-:W-:Y:S05]  /*7ee0*/  BSYNC B1 ;  /* 0x0000000000017941 */ /* 0x000fea0003800000 */
.L_x_2337:
[----:B------:R-:W-:Y:S05]  /*7ef0*/  BRA.DIV ~URZ, `(.L_x_2339) ;  /* 0x000052027f007947 */ /* 0x000fea000b800000 */
[----:B--2---:R2:W1:Y:S02]  /*7f00*/  SHFL.DOWN PT, R54, R113, 0x4, 0x1f ;  /* 0x08801f0071367f89 */ /* 0x00446400000e0000 */
.L_x_2369:
[----:B------:R-:W-:Y:S05]  /*7f10*/  BRA.DIV ~URZ, `(.L_x_2340) ;  /* 0x000052627f007947 */ /* 0x000fea000b800000 */
[----:B---3--:R3:W2:Y:S04]  /*7f20*/  SHFL.DOWN PT, R55, R112, 0x4, 0x1f ;  /* 0x08801f0070377f89 */ /* 0x0086a800000e0000 */
[----:B----4-:R3:W4:Y:S04]  /*7f30*/  SHFL.DOWN PT, R56, R59, 0x4, 0x1f ;  /* 0x08801f003b387f89 */ /* 0x01072800000e0000 */
[----:B0-----:R3:W0:Y:S02]  /*7f40*/  SHFL.DOWN PT, R111, R58, 0x4, 0x1f ;  /* 0x08801f003a6f7f89 */ /* 0x00162400000e0000 */
.L_x_2370:
        /* <DEDUP_REMOVED lines=15> */
.L_x_2342:
[----:B------:R-:W-:Y:S05]  /*8040*/  BSYNC B1 ;  /* 0x0000000000017941 */ /* 0x000fea0003800000 */
.L_x_2341:
[----:B------:R-:W-:Y:S05]  /*8050*/  BRA.DIV ~URZ, `(.L_x_2343) ;  /* 0x000052727f007947 */ /* 0x000fea000b800000 */
[----:B-1----:R1:W3:Y:S04]  /*8060*/  SHFL.DOWN PT, R54, R113, 0x8, 0x1f ;  /* 0x09001f0071367f89 */ /* 0x0022e800000e0000 */
[----:B--2---:R1:W2:Y:S04]  /*8070*/  SHFL.DOWN PT, R55, R112, 0x8, 0x1f ;  /* 0x09001f0070377f89 */ /* 0x0042a800000e0000 */
[----:B----4-:R1:W4:Y:S04]  /*8080*/  SHFL.DOWN PT, R56, R59, 0x8, 0x1f ;  /* 0x09001f003b387f89 */ /* 0x01032800000e0000 */
[----:B0-----:R1:W0:Y:S02]  /*8090*/  SHFL.DOWN PT, R111, R58, 0x8, 0x1f ;  /* 0x09001f003a6f7f89 */ /* 0x00122400000e0000 */
.L_x_2371:
        /* <DEDUP_REMOVED lines=15> */
.L_x_2345:
[----:B------:R-:W-:Y:S05]  /*8190*/  BSYNC B1 ;  /* 0x0000000000017941 */ /* 0x000fea0003800000 */
.L_x_2344:
[----:B------:R-:W-:Y:S05]  /*81a0*/  BRA.DIV ~URZ, `(.L_x_2346) ;  /* 0x000052e27f007947 */ /* 0x000fea000b800000 */
[----:B---3--:R3:W1:Y:S02]  /*81b0*/  SHFL.DOWN PT, R54, R113, 0x10, 0x1f ;  /* 0x0a001f0071367f89 */ /* 0x00866400000e0000 */
.L_x_2372:
[----:B------:R-:W-:Y:S05]  /*81c0*/  BRA.DIV ~URZ, `(.L_x_2347) ;  /* 0x000053427f007947 */ /* 0x000fea000b800000 */
[----:B--2---:R2:W3:Y:S04]  /*81d0*/  SHFL.DOWN PT, R55, R112, 0x10, 0x1f ;  /* 0x0a001f0070377f89 */ /* 0x0044e800000e0000 */
[----:B----4-:R2:W4:Y:S04]  /*81e0*/  SHFL.DOWN PT, R56, R59, 0x10, 0x1f ;  /* 0x0a001f003b387f89 */ /* 0x01052800000e0000 */
[----:B0-----:R2:W0:Y:S02]  /*81f0*/  SHFL.DOWN PT, R111, R58, 0x10, 0x1f ;  /* 0x0a001f003a6f7f89 */ /* 0x00142400000e0000 */
.L_x_2373:
        /* <DEDUP_REMOVED lines=13> */
.L_x_2349:
[----:B------:R-:W-:Y:S05]  /*82d0*/  BSYNC B1 ;  /* 0x0000000000017941 */ /* 0x000fea0003800000 */
.L_x_2348:
        /* <DEDUP_REMOVED lines=20> */
.L_x_2374:
        /* <DEDUP_REMOVED lines=15> */
.L_x_2352:
[----:B-1----:R-:W-:Y:S05]  /*8510*/  BSYNC B1 ;  /* 0x0000000000017941 */ /* 0x002fea0003800000 */
.L_x_2351:
        /* <DEDUP_REMOVED lines=39> */
.L_x_2331:
[----:B-1----:R-:W-:Y:S05]  /*8790*/  BSYNC B0 ;  /* 0x0000000000007941 */ /* 0x002fea0003800000 */
.L_x_2330:
[----:B------:R-:W-:Y:S01]  /*87a0*/  WARPSYNC 0xffffffff ;  /* 0xffffffff00007948 */ /* 0x000fe20003800000 */
[----:B------:R-:W-:Y:S01]  /*87b0*/  BAR.SYNC.DEFER_BLOCKING 0x0 ;  /* 0x0000000000007b1d */ /* 0x000fe20000010000 */
[----:B------:R-:W-:Y:S01]  /*87c0*/  FFMA.FTZ R58, R33, R224, RZ ;  /* 0x000000e0213a7223 */ /* 0x000fe200000100ff */
[----:B------:R-:W-:Y:S01]  /*87d0*/  ISETP.NE.AND P2, PT, R132, RZ, PT ;  /* 0x000000ff8400720c */ /* 0x000fe20003f45270 */
[----:B------:R-:W-:Y:S01]  /*87e0*/  FADD.FTZ R117, -R17, R224 ;  /* 0x000000e011757221 */ /* 0x000fe20000010100 */
[----:B------:R-:W-:Y:S01]  /*87f0*/  ISETP.GT.AND P0, PT, R130, 0x1e, PT ;  /* 0x0000001e8200780c */ /* 0x000fe20003f04270 */
[----:B------:R-:W-:Y:S01]  /*8800*/  FFMA.FTZ R110, R32, R229, R58 ;  /* 0x000000e5206e7223 */ /* 0x000fe2000001003a */
[----:B------:R-:W-:Y:S01]  /*8810*/  ISETP.NE.AND P1, PT, R130, RZ, PT ;  /* 0x000000ff8200720c */ /* 0x000fe20003f25270 */
[----:B------:R-:W-:Y:S01]  /*8820*/  FADD.FTZ R229, -R16, R229 ;  /* 0x000000e510e57221 */ /* 0x000fe20000010100 */
[----:B------:R-:W-:Y:S01]  /*8830*/  BSSY B0, `(.L_x_2353) ;  /* 0x00001ec000007945 */ /* 0x000fe20003800000 */
[----:B------:R-:W-:-:S04]  /*8840*/  FMUL.FTZ R112, R138, R228 ;  /* 0x000000e48a707220 */ /* 0x000fc80000410000 */
        /* <DEDUP_REMOVED lines=104> */
[-C--:B------:R-:W-:Y:S02]  /*8ed0*/  FMUL.FTZ R56, R199, R44.reuse ;  /* 0x0000002cc7387220 */ /* 0x080fe40000410000 */
[----:B------:R-:W-:Y:S02]  /*8ee0*/  FMUL.FTZ R58, R123, R44 ;  /* 0x0000002c7b3a7220 */ /* 0x000fe40000410000 */
[----:B------:R-:W-:Y:S02]  /*8ef0*/  FMUL.FTZ R108, R211, R56 ;  /* 0x00000038d36c7220 */ /* 0x000fe40000410000 */
[----:B------:R-:W-:Y:S02]  /*8f00*/  FFMA.FTZ R122, R31, R222, R110 ;  /* 0x000000de1f7a7223 */ /* 0x000fe4000001006e */
[----:B------:R-:W-:-:S02]  /*8f10*/  FFMA.FTZ R110, R117, R58, -R108 ;  /* 0x0000003a756e7223 */ /* 0x000fc4000001086c */
[-C--:B------:R-:W-:Y:S02]  /*8f20*/  FMUL.FTZ R114, R115, R43.reuse ;  /* 0x0000002b73727220 */ /* 0x080fe40000410000 */
[----:B------:R-:W-:Y:S02]  /*8f30*/  FMUL.FTZ R108, R211, R58 ;  /* 0x0000003ad36c7220 */ /* 0x000fe40000410000 */
[----:B------:R-:W-:Y:S02]  /*8f40*/  FMUL.FTZ R58, R197, R43 ;  /* 0x0000002bc53a7220 */ /* 0x000fe40000410000 */
[----:B------:R-:W-:Y:S02]  /*8f50*/  FMUL.FTZ R116, R209, R114 ;  /* 0x00000072d1747220 */ /* 0x000fe40000410000 */
[----:B------:R-:W-:Y:S02]  /*8f60*/  FFMA.FTZ R108, R56, R117, R108 ;  /* 0x00000075386c7223 */ /* 0x000fe4000001006c */
[----:B------:R-:W-:-:S02]  /*8f70*/  FMUL.FTZ R119, R195, R42 ;  /* 0x0000002ac3777220 */ /* 0x000fc40000410000 */
[----:B------:R-:W-:Y:S02]  /*8f80*/  FFMA.FTZ R137, R58, R229, R116 ;  /* 0x000000e53a897223 */ /* 0x000fe40000010074 */
[----:B------:R-:W-:Y:S02]  /*8f90*/  FADD.FTZ R108, RZ, R108 ;  /* 0x0000006cff6c7221 */ /* 0x000fe40000010000 */
[----:B------:R-:W-:Y:S02]  /*8fa0*/  FADD.FTZ R222, -R15, R222 ;  /* 0x000000de0fde7221 */ /* 0x000fe40000010100 */
[----:B------:R-:W-:Y:S02]  /*8fb0*/  FMUL.FTZ R141, R113, R42 ;  /* 0x0000002a718d7220 */ /* 0x000fe40000410000 */
[----:B------:R-:W-:Y:S02]  /*8fc0*/  FMUL.FTZ R118, R209, R58 ;  /* 0x0000003ad1767220 */ /* 0x000fe40000410000 */
[----:B------:R-:W-:-:S02]  /*8fd0*/  FMUL.FTZ R116, R208, R119 ;  /* 0x00000077d0747220 */ /* 0x000fc40000410000 */
[----:B------:R-:W-:Y:S02]  /*8fe0*/  FADD.FTZ R137, R108, R137 ;  /* 0x000000896c897221 */ /* 0x000fe40000010000 */
[----:B------:R-:W-:Y:S02]  /*8ff0*/  FMUL.FTZ R108, R54, R41 ;  /* 0x00000029366c7220 */ /* 0x000fe40000410000 */
[----:B------:R-:W-:Y:S02]  /*9000*/  FFMA.FTZ R139, R229, R114, -R118 ;  /* 0x00000072e58b7223 */ /* 0x000fe40000010876 */
[----:B------:R-:W-:Y:S02]  /*9010*/  FADD.FTZ R110, RZ, R110 ;  /* 0x0000006eff6e7221 */ /* 0x000fe40000010000 */
[-C--:B------:R-:W-:Y:S02]  /*9020*/  FFMA.FTZ R143, R222, R141.reuse, -R116 ;  /* 0x0000008dde8f7223 */ /* 0x080fe40000010874 */
[----:B------:R-:W-:-:S02]  /*9030*/  FMUL.FTZ R141, R208, R141 ;  /* 0x0000008dd08d7220 */ /* 0x000fc40000410000 */
[----:B------:R-:W-:Y:S02]  /*9040*/  FFMA.FTZ R122, R30, R227, R122 ;  /* 0x000000e31e7a7223 */ /* 0x000fe4000001007a */
[----:B------:R-:W-:Y:S02]  /*9050*/  FADD.FTZ R227, -R14, R227 ;  /* 0x000000e30ee37221 */ /* 0x000fe40000010100 */
[----:B------:R-:W-:Y:S02]  /*9060*/  FMUL.FTZ R116, R192, R41 ;  /* 0x00000029c0747220 */ /* 0x000fe40000410000 */
[----:B------:R-:W-:Y:S02]  /*9070*/  FMUL.FTZ R118, R207, R108 ;  /* 0x0000006ccf767220 */ /* 0x000fe40000410000 */
[----:B------:R-:W-:Y:S02]  /*9080*/  FADD.FTZ R110, R110, R139 ;  /* 0x0000008b6e6e7221 */ /* 0x000fe40000010000 */
[----:B------:R-:W-:-:S02]  /*9090*/  FFMA.FTZ R114, R119, R222, R141 ;  /* 0x000000de77727223 */ /* 0x000fc4000001008d */
[-C--:B------:R-:W-:Y:S02]  /*90a0*/  FFMA.FTZ R141, R227, R116.reuse, -R118 ;  /* 0x00000074e38d7223 */ /* 0x080fe40000010876 */
[----:B------:R-:W-:Y:S02]  /*90b0*/  FMUL.FTZ R116, R207, R116 ;  /* 0x00000074cf747220 */ /* 0x000fe40000410000 */
[-C--:B------:R-:W-:Y:S02]  /*90c0*/  FMUL.FTZ R145, R190, R121.reuse ;  /* 0x00000079be917220 */ /* 0x080fe40000410000 */
[----:B------:R-:W-:Y:S02]  /*90d0*/  FADD.FTZ R110, R110, R143 ;  /* 0x0000008f6e6e7221 */ /* 0x000fe40000010000 */
[----:B------:R-:W-:Y:S02]  /*90e0*/  FADD.FTZ R114, R137, R114 ;  /* 0x0000007289727221 */ /* 0x000fe40000010000 */
[----:B------:R-:W-:-:S02]  /*90f0*/  FMUL.FTZ R137, R191, R121 ;  /* 0x00000079bf897220 */ /* 0x000fc40000410000 */
[----:B------:R-:W-:Y:S02]  /*9100*/  FFMA.FTZ R122, R29, R220, R122 ;  /* 0x000000dc1d7a7223 */ /* 0x000fe4000001007a */
[----:B------:R-:W-:Y:S02]  /*9110*/  FFMA.FTZ R139, R108, R227, R116 ;  /* 0x000000e36c8b7223 */ /* 0x000fe40000010074 */
[----:B------:R-:W-:Y:S02]  /*9120*/  FADD.FTZ R220, -R13, R220 ;  /* 0x000000dc0ddc7221 */ /* 0x000fe40000010100 */
[----:B------:R-:W-:Y:S02]  /*9130*/  FMUL.FTZ R116, R206, R145 ;  /* 0x00000091ce747220 */ /* 0x000fe40000410000 */
[----:B------:R-:W-:Y:S02]  /*9140*/  FADD.FTZ R141, R110, R141 ;  /* 0x0000008d6e8d7221 */ /* 0x000fe40000010000 */
[----:B------:R-:W-:-:S02]  /*9150*/  FMUL.FTZ R110, R189, R120 ;  /* 0x00000078bd6e7220 */ /* 0x000fc40000410000 */
[----:B------:R-:W-:Y:S02]  /*9160*/  FMUL.FTZ R118, R206, R137 ;  /* 0x00000089ce767220 */ /* 0x000fe40000410000 */
[----:B------:R-:W-:Y:S02]  /*9170*/  FADD.FTZ R114, R114, R139 ;  /* 0x0000008b72727221 */ /* 0x000fe40000010000 */
[----:B------:R-:W-:Y:S02]  /*9180*/  FFMA.FTZ R139, R137, R220, R116 ;  /* 0x000000dc898b7223 */ /* 0x000fe40000010074 */
[----:B------:R-:W-:Y:S02]  /*9190*/  FFMA.FTZ R122, R28, R215, R122 ;  /* 0x000000d71c7a7223 */ /* 0x000fe4000001007a */
[----:B------:R-:W-:Y:S02]  /*91a0*/  FADD.FTZ R215, -R12, R215 ;  /* 0x000000d70cd77221 */ /* 0x000fe40000010100 */
[----:B------:R-:W-:-:S02]  /*91b0*/  FMUL.FTZ R116, R111, R120 ;  /* 0x000000786f747220 */ /* 0x000fc40000410000 */
[----:B------:R-:W-:Y:S02]  /*91c0*/  FMUL.FTZ R138, R205, R110 ;  /* 0x0000006ecd8a7220 */ /* 0x000fe40000410000 */
[----:B------:R-:W-:Y:S02]  /*91d0*/  FFMA.FTZ R118, R220, R145, -R118 ;  /* 0x00000091dc767223 */ /* 0x000fe40000010876 */
[-C--:B------:R-:W-:Y:S02]  /*91e0*/  FFMA.FTZ R51, R215, R116.reuse, -R138 ;  /* 0x00000074d7337223 */ /* 0x080fe4000001088a */
[----:B------:R-:W-:Y:S02]  /*91f0*/  FADD.FTZ R114, R114, R139 ;  /* 0x0000008b72727221 */ /* 0x000fe40000010000 */
[----:B------:R-:W-:Y:S02]  /*9200*/  FADD.FTZ R118, R141, R118 ;  /* 0x000000768d767221 */ /* 0x000fe40000010000 */
[----:B------:R-:W-:-:S02]  /*9210*/  FMUL.FTZ R116, R205, R116 ;  /* 0x00000074cd747220 */ /* 0x000fc40000410000 */
[-C--:B------:R-:W-:Y:S02]  /*9220*/  FMUL.FTZ R141, R186, R47.reuse ;  /* 0x0000002fba8d7220 */ /* 0x080fe40000410000 */
[----:B------:R-:W-:Y:S02]  /*9230*/  FMUL.FTZ R139, R187, R47 ;  /* 0x0000002fbb8b7220 */ /* 0x000fe40000410000 */
[----:B------:R-:W-:Y:S02]  /*9240*/  FFMA.FTZ R122, R27, R210, R122 ;  /* 0x000000d21b7a7223 */ /* 0x000fe4000001007a */
[----:B------:R-:W-:Y:S02]  /*9250*/  FFMA.FTZ R49, R110, R215, R116 ;  /* 0x000000d76e317223 */ /* 0x000fe40000010074 */
[----:B------:R-:W-:Y:S02]  /*9260*/  FADD.FTZ R210, -R11, R210 ;  /* 0x000000d20bd27221 */ /* 0x000fe40000010100 */
[----:B------:R-:W-:-:S02]  /*9270*/  FMUL.FTZ R50, R204, R141 ;  /* 0x0000008dcc327220 */ /* 0x000fc40000410000 */
[----:B------:R-:W-:Y:S02]  /*9280*/  FMUL.FTZ R116, R204, R139 ;  /* 0x0000008bcc747220 */ /* 0x000fe40000410000 */
[----:B------:R-:W-:Y:S02]  /*9290*/  FFMA.FTZ R122, R26, R217, R122 ;  /* 0x000000d91a7a7223 */ /* 0x000fe4000001007a */
[----:B------:R-:W-:Y:S02]  /*92a0*/  FADD.FTZ R49, R114, R49 ;  /* 0x0000003172317221 */ /* 0x000fe40000010000 */
[----:B------:R-:W-:Y:S02]  /*92b0*/  FFMA.FTZ R50, R139, R210, R50 ;  /* 0x000000d28b327223 */ /* 0x000fe40000010032 */
[----:B------:R-:W-:Y:S02]  /*92c0*/  FFMA.FTZ R116, R210, R141, -R116 ;  /* 0x0000008dd2747223 */ /* 0x000fe40000010874 */
[----:B------:R-:W-:-:S02]  /*92d0*/  FADD.FTZ R51, R118, R51 ;  /* 0x0000003376337221 */ /* 0x000fc40000010000 */
[----:B------:R-:W-:Y:S02]  /*92e0*/  FFMA.FTZ R48, R28, -R205, R48 ;  /* 0x800000cd1c307223 */ /* 0x000fe40000010030 */
[----:B------:R-:W-:Y:S02]  /*92f0*/  FMUL.FTZ R114, R185, R46 ;  /* 0x0000002eb9727220 */ /* 0x000fe40000410000 */
[----:B------:R-:W-:Y:S02]  /*9300*/  FFMA.FTZ R122, R25, R212, R122 ;  /* 0x000000d4197a7223 */ /* 0x000fe4000001007a */
[----:B------:R-:W-:Y:S02]  /*9310*/  FADD.FTZ R49, R49, R50 ;  /* 0x0000003231317221 */ /* 0x000fe40000010000 */
[----:B------:R-:W-:Y:S02]  /*9320*/  FADD.FTZ R51, R51, R116 ;  /* 0x0000007433337221 */ /* 0x000fe40000010000 */
[----:B------:R-:W-:-:S02]  /*9330*/  FFMA.FTZ R48, R27, -R204, R48 ;  /* 0x800000cc1b307223 */ /* 0x000fc40000010030 */
[----:B------:R-:W-:Y:S02]  /*9340*/  FADD.FTZ R217, -R10, R217 ;  /* 0x000000d90ad97221 */ /* 0x000fe40000010100 */
[----:B------:R-:W-:Y:S02]  /*9350*/  FMUL.FTZ R50, R109, R46 ;  /* 0x0000002e6d327220 */ /* 0x000fe40000410000 */
[----:B------:R-:W-:Y:S02]  /*9360*/  FMUL.FTZ R116, R203, R114 ;  /* 0x00000072cb747220 */ /* 0x000fe40000410000 */
[----:B------:R-:W-:Y:S02]  /*9370*/  FFMA.FTZ R122, R24, R219, R122 ;  /* 0x000000db187a7223 */ /* 0x000fe4000001007a */
[----:B------:R-:W-:Y:S02]  /*9380*/  FMUL.FTZ R141, R183, R45 ;  /* 0x0000002db78d7220 */ /* 0x000fe40000410000 */
[----:B------:R-:W-:-:S02]  /*9390*/  FFMA.FTZ R48, R26, -R203, R48 ;  /* 0x800000cb1a307223 */ /* 0x000fc40000010030 */
[----:B------:R-:W-:Y:S02]  /*93a0*/  FFMA.FTZ R116, R217, R50, -R116 ;  /* 0x00000032d9747223 */ /* 0x000fe40000010874 */
[----:B------:R-:W-:Y:S02]  /*93b0*/  FADD.FTZ R212, -R9, R212 ;  /* 0x000000d409d47221 */ /* 0x000fe40000010100 */
[----:B------:R-:W-:Y:S02]  /*93c0*/  FFMA.FTZ R122, R23, R214, R122 ;  /* 0x000000d6177a7223 */ /* 0x000fe4000001007a */
[----:B------:R-:W-:Y:S02]  /*93d0*/  FMUL.FTZ R143, R182, R45 ;  /* 0x0000002db68f7220 */ /* 0x000fe40000410000 */
[----:B------:R-:W-:Y:S02]  /*93e0*/  FMUL.FTZ R118, R202, R141 ;  /* 0x0000008dca767220 */ /* 0x000fe40000410000 */
[----:B------:R-:W-:-:S02]  /*93f0*/  FMUL.FTZ R50, R203, R50 ;  /* 0x00000032cb327220 */ /* 0x000fc40000410000 */
[----:B------:R-:W-:Y:S02]  /*9400*/  FFMA.FTZ R48, R25, -R202, R48 ;  /* 0x800000ca19307223 */ /* 0x000fe40000010030 */
[----:B------:R-:W-:Y:S02]  /*9410*/  FFMA.FTZ R122, R22, R221, R122 ;  /* 0x000000dd167a7223 */ /* 0x000fe4000001007a */
[----:B------:R-:W-:Y:S02]  /*9420*/  FFMA.FTZ R118, R212, R143, -R118 ;  /* 0x0000008fd4767223 */ /* 0x000fe40000010876 */
[----:B------:R-:W-:Y:S02]  /*9430*/  FFMA.FTZ R50, R114, R217, R50 ;  /* 0x000000d972327223 */ /* 0x000fe40000010032 */
[----:B------:R-:W-:Y:S02]  /*9440*/  FMUL.FTZ R143, R202, R143 ;  /* 0x0000008fca8f7220 */ /* 0x000fe40000410000 */
[----:B------:R-:W-:-:S02]  /*9450*/  FFMA.FTZ R48, R24, -R201, R48 ;  /* 0x800000c918307223 */ /* 0x000fc40000010030 */
[----:B------:R-:W-:Y:S02]  /*9460*/  FFMA.FTZ R122, R21, R218, R122 ;  /* 0x000000da157a7223 */ /* 0x000fe4000001007a */
[----:B------:R-:W-:Y:S02]  /*9470*/  FADD.FTZ R49, R49, R50 ;  /* 0x0000003231317221 */ /* 0x000fe40000010000 */
[----:B------:R-:W-:Y:S02]  /*9480*/  FFMA.FTZ R50, R141, R212, R143 ;  /* 0x000000d48d327223 */ /* 0x000fe4000001008f */
[----:B------:R-:W-:Y:S02]  /*9490*/  FFMA.FTZ R48, R23, -R200, R48 ;  /* 0x800000c817307223 */ /* 0x000fe40000010030 */
[----:B------:R-:W-:Y:S02]  /*94a0*/  FFMA.FTZ R138, R20, R223, R122 ;  /* 0x000000df148a7223 */ /* 0x000fe4000001007a */
[----:B------:R-:W-:-:S02]  /*94b0*/  FADD.FTZ R122, R49, R50 ;  /* 0x00000032317a7221 */ /* 0x000fc40000010000 */
[----:B------:R-:W-:Y:S02]  /*94c0*/  FADD.FTZ R51, R51, R116 ;  /* 0x0000007433337221 */ /* 0x000fe40000010000 */
[----:B------:R-:W-:Y:S02]  /*94d0*/  FADD.FTZ R49, RZ, R112 ;  /* 0x00000070ff317221 */ /* 0x000fe40000010000 */
[----:B------:R-:W-:Y:S02]  /*94e0*/  FFMA.FTZ R48, R22, -R213, R48 ;  /* 0x800000d516307223 */ /* 0x000fe40000010030 */
[----:B------:R-:W-:Y:S02]  /*94f0*/  FMUL.FTZ R112, R181, R40 ;  /* 0x00000028b5707220 */ /* 0x000fe40000410000 */
[----:B------:R-:W-:Y:S02]  /*9500*/  FFMA.FTZ R50, R19, R228, R138 ;  /* 0x000000e413327223 */ /* 0x000fe4000001008a */
[----:B------:R-:W-:-:S02]  /*9510*/  FADD.FTZ R118, R51, R118 ;  /* 0x0000007633767221 */ /* 0x000fc40000010000 */
[----:B------:R-:W-:Y:S02]  /*9520*/  FFMA.FTZ R138, R21, -R216, R48 ;  /* 0x800000d8158a7223 */ /* 0x000fe40000010030 */
[----:B------:R-:W-:Y:S02]  /*9530*/  FADD.FTZ R219, -R8, R219 ;  /* 0x000000db08db7221 */ /* 0x000fe40000010100 */
[----:B------:R-:W-:Y:S02]  /*9540*/  FMUL.FTZ R48, R59, R40 ;  /* 0x000000283b307220 */ /* 0x000fe40000410000 */
[----:B------:R-:W-:Y:S02]  /*9550*/  FMUL.FTZ R51, R201, R112 ;  /* 0x00000070c9337220 */ /* 0x000fe40000410000 */
[----:B------:R-:W-:Y:S02]  /*9560*/  FMUL.FTZ R140, R171, UR15 ;  /* 0x0000000fab8c7c20 */ /* 0x000fe40008410000 */
[----:B------:R-:W-:-:S02]  /*9570*/  FFMA.FTZ R145, R219, R48, -R51 ;  /* 0x00000030db917223 */ /* 0x000fc40000010833 */
[----:B------:R-:W-:Y:S02]  /*9580*/  FMUL.FTZ R48, R201, R48 ;  /* 0x00000030c9307220 */ /* 0x000fe40000410000 */
[----:B------:R-:W-:Y:S02]  /*9590*/  FFMA.FTZ R138, R20, -R225, R138 ;  /* 0x800000e1148a7223 */ /* 0x000fe4000001008a */
[-C--:B------:R-:W-:Y:S02]  /*95a0*/  FMUL.FTZ R116, R171, R34.reuse ;  /* 0x00000022ab747220 */ /* 0x080fe40000410000 */
[----:B------:R-:W-:Y:S02]  /*95b0*/  FFMA.FTZ R143, R112, R219, R48 ;  /* 0x000000db708f7223 */ /* 0x000fe40000010030 */
[----:B------:R-:W-:Y:S02]  /*95c0*/  FFMA.FTZ R50, R18, R231, R50 ;  /* 0x000000e712327223 */ /* 0x000fe40000010032 */
[----:B------:R-:W-:-:S02]  /*95d0*/  FMUL.FTZ R142, R53, R34 ;  /* 0x00000022358e7220 */ /* 0x000fc40000410000 */
[----:B------:R-:W-:Y:S02]  /*95e0*/  FFMA.FTZ R140, R53, UR14, -R140 ;  /* 0x0000000e358c7c23 */ /* 0x000fe4000801088c */
[----:B------:R-:W-:Y:S02]  /*95f0*/  FFMA.FTZ R51, R19, -R226, R138 ;  /* 0x800000e213337223 */ /* 0x000fe4000001008a */
[----:B------:R-:W-:Y:S02]  /*9600*/  FADD.FTZ R231, -R2, R231 ;  /* 0x000000e702e77221 */ /* 0x000fe40000010100 */
[----:B------:R-:W-:Y:S02]  /*9610*/  FMUL.FTZ R138, R49, R116 ;  /* 0x00000074318a7220 */ /* 0x000fe40000410000 */
[----:B------:R-:W-:Y:S02]  /*9620*/  FADD.FTZ R122, R122, R143 ;  /* 0x0000008f7a7a7221 */ /* 0x000fe40000010000 */
[----:B------:R-:W-:-:S02]  /*9630*/  FMUL.FTZ R143, R179, R39 ;  /* 0x00000027b38f7220 */ /* 0x000fc40000410000 */
[C---:B------:R-:W-:Y:S02]  /*9640*/  FMUL.FTZ R148, R49.reuse, R140 ;  /* 0x0000008c31947220 */ /* 0x040fe40000410000 */
[----:B------:R-:W-:Y:S02]  /*9650*/  FFMA.FTZ R51, R18, -R49, R51 ;  /* 0x8000003112337223 */ /* 0x000fe40000010033 */
[-C--:B------:R-:W-:Y:S02]  /*9660*/  FMUL.FTZ R150, R49, R142.reuse ;  /* 0x0000008e31967220 */ /* 0x080fe40000410000 */
[----:B------:R-:W-:Y:S02]  /*9670*/  FFMA.FTZ R48, R231, R142, -R138 ;  /* 0x0000008ee7307223 */ /* 0x000fe4000001088a */
[----:B------:R-:W-:Y:S02]  /*9680*/  FADD.FTZ R49, R118, R145 ;  /* 0x0000009176317221 */ /* 0x000fe40000010000 */
[----:B------:R-:W-:-:S02]  /*9690*/  FADD.FTZ R214, -R7, R214 ;  /* 0x000000d607d67221 */ /* 0x000fc40000010100 */
[----:B------:R-:W-:Y:S02]  /*96a0*/  FMUL.FTZ R145, R178, R39 ;  /* 0x00000027b2917220 */ /* 0x000fe40000410000 */
[----:B------:R-:W-:Y:S02]  /*96b0*/  FMUL.FTZ R138, R200, R143 ;  /* 0x0000008fc88a7220 */ /* 0x000fe40000410000 */
[-C--:B------:R-:W-:Y:S02]  /*96c0*/  FMUL.FTZ R118, R177, R38.reuse ;  /* 0x00000026b1767220 */ /* 0x080fe40000410000 */
[----:B------:R-:W-:Y:S02]  /*96d0*/  FFMA.FTZ R140, R214, R145, -R138 ;  /* 0x00000091d68c7223 */ /* 0x000fe4000001088a */
[----:B------:R-:W-:Y:S02]  /*96e0*/  FADD.FTZ R221, -R6, R221 ;  /* 0x000000dd06dd7221 */ /* 0x000fe40000010100 */
[----:B------:R-:W-:-:S02]  /*96f0*/  FMUL.FTZ R142, R57, R38 ;  /* 0x00000026398e7220 */ /* 0x000fc40000410000 */
[----:B------:R-:W-:Y:S02]  /*9700*/  FMUL.FTZ R138, R200, R145 ;  /* 0x00000091c88a7220 */ /* 0x000fe40000410000 */
[----:B------:R-:W-:Y:S02]  /*9710*/  FMUL.FTZ R144, R213, R118 ;  /* 0x00000076d5907220 */ /* 0x000fe40000410000 */
[----:B------:R-:W-:Y:S02]  /*9720*/  FMUL.FTZ R145, R175, R37 ;  /* 0x00000025af917220 */ /* 0x000fe40000410000 */
[----:B------:R-:W-:Y:S02]  /*9730*/  FFMA.FTZ R147, R143, R214, R138 ;  /* 0x000000d68f937223 */ /* 0x000fe4000001008a */
[----:B------:R-:W-:Y:S02]  /*9740*/  FFMA.FTZ R144, R221, R142, -R144 ;  /* 0x0000008edd907223 */ /* 0x000fe40000010890 */
[----:B------:R-:W-:-:S02]  /*9750*/  FADD.FTZ R218, -R5, R218 ;  /* 0x000000da05da7221 */ /* 0x000fc40000010100 */
[----:B------:R-:W-:Y:S02]  /*9760*/  FMUL.FTZ R149, R174, R37 ;  /* 0x00000025ae957220 */ /* 0x000fe40000410000 */
[----:B------:R-:W-:Y:S02]  /*9770*/  FMUL.FTZ R142, R213, R142 ;  /* 0x0000008ed58e7220 */ /* 0x000fe40000410000 */
[----:B------:R-:W-:Y:S02]  /*9780*/  FMUL.FTZ R138, R216, R145 ;  /* 0x00000091d88a7220 */ /* 0x000fe40000410000 */
[----:B------:R-:W-:Y:S02]  /*9790*/  FMUL.FTZ R146, R53, UR15 ;  /* 0x0000000f35927c20 */ /* 0x000fe40008410000 */
[----:B------:R-:W-:Y:S02]  /*97a0*/  FADD.FTZ R122, R122, R147 ;  /* 0x000000937a7a7221 */ /* 0x000fe40000010000 */
[----:B------:R-:W-:-:S02]  /*97b0*/  FFMA.FTZ R53, R118, R221, R142 ;  /* 0x000000dd76357223 */ /* 0x000fc4000001008e */
[-C--:B------:R-:W-:Y:S02]  /*97c0*/  FFMA.FTZ R138, R218, R149.reuse, -R138 ;  /* 0x00000095da8a7223 */ /* 0x080fe4000001088a */
[----:B------:R-:W-:Y:S02]  /*97d0*/  FMUL.FTZ R149, R216, R149 ;  /* 0x00000095d8957220 */ /* 0x000fe40000410000 */
[----:B------:R-:W-:Y:S02]  /*97e0*/  FADD.FTZ R53, R122, R53 ;  /* 0x000000357a357221 */ /* 0x000fe40000010000 */
[----:B------:R-:W-:Y:S02]  /*97f0*/  FADD.FTZ R49, R49, R140 ;  /* 0x0000008c31317221 */ /* 0x000fe40000010000 */
[----:B------:R-:W-:Y:S02]  /*9800*/  FFMA.FTZ R122, R145, R218, R149 ;  /* 0x000000da917a7223 */ /* 0x000fe40000010095 */
[----:B------:R-:W-:-:S02]  /*9810*/  FADD.FTZ R49, R49, R144 ;  /* 0x0000009031317221 */ /* 0x000fc40000010000 */
[----:B------:R-:W-:Y:S02]  /*9820*/  FADD.FTZ R140, R53, R122 ;  /* 0x0000007a358c7221 */ /* 0x000fe40000010000 */
[-C--:B------:R-:W-:Y:S02]  /*9830*/  FMUL.FTZ R122, R173, R36.reuse ;  /* 0x00000024ad7a7220 */ /* 0x080fe40000410000 */
[----:B------:R-:W-:Y:S02]  /*9840*/  FADD.FTZ R49, R49, R138 ;  /* 0x0000008a31317221 */ /* 0x000fe40000010000 */
[----:B------:R-:W-:Y:S02]  /*9850*/  FADD.FTZ R223, -R4, R223 ;  /* 0x000000df04df7221 */ /* 0x000fe40000010100 */
[----:B------:R-:W-:Y:S02]  /*9860*/  FMUL.FTZ R138, R55, R36 ;  /* 0x00000024378a7220 */ /* 0x000fe40000410000 */
[----:B------:R-:W-:-:S02]  /*9870*/  FMUL.FTZ R142, R225, R122 ;  /* 0x0000007ae18e7220 */ /* 0x000fc40000410000 */
[C---:B------:R-:W-:Y:S02]  /*9880*/  FMUL.FTZ R147, R167.reuse, UR15 ;  /* 0x0000000fa7937c20 */ /* 0x040fe40008410000 */
[-C--:B------:R-:W-:Y:S02]  /*9890*/  FMUL.FTZ R53, R167, R35.reuse ;  /* 0x00000023a7357220 */ /* 0x080fe40000410000 */
[-C--:B------:R-:W-:Y:S02]  /*98a0*/  FFMA.FTZ R142, R223, R138.reuse, -R142 ;  /* 0x0000008adf8e7223 */ /* 0x080fe4000001088e */
[----:B------:R-:W-:Y:S02]  /*98b0*/  FMUL.FTZ R138, R225, R138 ;  /* 0x0000008ae18a7220 */ /* 0x000fe40000410000 */
[C---:B------:R-:W-:Y:S02]  /*98c0*/  FFMA.FTZ R149, R52.reuse, UR14, -R147 ;  /* 0x0000000e34957c23 */ /* 0x040fe40008010893 */
[----:B------:R-:W-:-:S02]  /*98d0*/  FMUL.FTZ R151, R52, R35 ;  /* 0x0000002334977220 */ /* 0x000fc40000410000 */
[----:B------:R-:W-:Y:S02]  /*98e0*/  FMUL.FTZ R144, R52, UR15 ;  /* 0x0000000f34907c20 */ /* 0x000fe40008410000 */
[----:B------:R-:W-:Y:S02]  /*98f0*/  FADD.FTZ R228, -R3, R228 ;  /* 0x000000e403e47221 */ /* 0x000fe40000010100 */
[----:B------:R-:W-:Y:S02]  /*9900*/  FMUL.FTZ R52, R226, R53 ;  /* 0x00000035e2347220 */ /* 0x000fe40000410000 */
[----:B------:R-:W-:Y:S02]  /*9910*/  FFMA.FTZ R147, R122, R223, R138 ;  /* 0x000000df7a937223 */ /* 0x000fe4000001008a */
[C---:B------:R-:W-:Y:S02]  /*9920*/  FMUL.FTZ R149, R226.reuse, R149 ;  /* 0x00000095e2957220 */ /* 0x040fe40000410000 */
[----:B------:R-:W-:-:S02]  /*9930*/  FMUL.FTZ R226, R226, R151 ;  /* 0x00000097e2e27220 */ /* 0x000fc40000410000 */
[----:B------:R-:W-:Y:S02]  /*9940*/  FFMA.FTZ R138, R228, R151, -R52 ;  /* 0x00000097e48a7223 */ /* 0x000fe40000010834 */
[----:B------:R-:W-:Y:S02]  /*9950*/  FADD.FTZ R49, R49, R142 ;  /* 0x0000008e31317221 */ /* 0x000fe40000010000 */
[----:B------:R-:W-:Y:S02]  /*9960*/  FADD.FTZ R140, R140, R147 ;  /* 0x000000938c8c7221 */ /* 0x000fe40000010000 */
[----:B------:R-:W-:Y:S02]  /*9970*/  FFMA.FTZ R147, R53, R228, R226 ;  /* 0x000000e435937223 */ /* 0x000fe400000100e2 */
[----:B------:R-:W-:Y:S02]  /*9980*/  FFMA.FTZ R146, R171, UR14, R146 ;  /* 0x0000000eab927c23 */ /* 0x000fe40008010092 */
[----:B------:R-:W-:-:S02]  /*9990*/  FADD.FTZ R49, R49, R138 ;  /* 0x0000008a31317221 */ /* 0x000fc40000010000 */
[-C--:B------:R-:W-:Y:S02]  /*99a0*/  FFMA.FTZ R153, R116, R231.reuse, R150 ;  /* 0x000000e774997223 */ /* 0x080fe40000010096 */
[----:B------:R-:W-:Y:S02]  /*99b0*/  FADD.FTZ R140, R140, R147 ;  /* 0x000000938c8c7221 */ /* 0x000fe40000010000 */
[----:B------:R-:W-:Y:S01]  /*99c0*/  FFMA.FTZ R146, R146, R231, R148 ;  /* 0x000000e792927223 */ /* 0x000fe20000010094 */
[----:B------:R-:W-:Y:S01]  /*99d0*/  SHFL.DOWN PT, R147, R50, 0x1, 0x1f ;  /* 0x08201f0032937f89 */ /* 0x000fe200000e0000 */
[----:B------:R-:W-:Y:S02]  /*99e0*/  FADD.FTZ R142, R49, R48 ;  /* 0x00000030318e7221 */ /* 0x000fe40000010000 */
[----:B------:R-:W-:Y:S01]  /*99f0*/  FMUL.FTZ R138, R173, UR15 ;  /* 0x0000000fad8a7c20 */ /* 0x000fe20008410000 */
[----:B------:R-:W-:Y:S01]  /*9a00*/  SHFL.DOWN PT, R148, R51, 0x1, 0x1f ;  /* 0x08201f0033947f89 */ /* 0x000fe200000e0000 */
[----:B------:R-:W-:-:S02]  /*9a10*/  FADD.FTZ R140, R140, R153 ;  /* 0x000000998c8c7221 */ /* 0x000fc40000010000 */
[----:B------:R-:W-:Y:S02]  /*9a20*/  FFMA.FTZ R52, R95, R171, R146 ;  /* 0x000000ab5f347223 */ /* 0x000fe40000010092 */
[----:B------:R-:W0:Y:S01]  /*9a30*/  SHFL.DOWN PT, R146, R142, 0x1, 0x1f ;  /* 0x08201f008e927f89 */ /* 0x000e2200000e0000 */
[C---:B------:R-:W-:Y:S02]  /*9a40*/  FFMA.FTZ R138, R55.reuse, UR14, -R138 ;  /* 0x0000000e378a7c23 */ /* 0x040fe4000801088a */
[----:B------:R-:W-:Y:S02]  /*9a50*/  FMUL.FTZ R48, R55, UR15 ;  /* 0x0000000f37307c20 */ /* 0x000fe40008410000 */
[----:B------:R-:W1:Y:S01]  /*9a60*/  SHFL.DOWN PT, R55, R140, 0x1, 0x1f ;  /* 0x08201f008c377f89 */ /* 0x000e6200000e0000 */
[----:B------:R-:W-:Y:S02]  /*9a70*/  FMUL.FTZ R49, R175, UR15 ;  /* 0x0000000faf317c20 */ /* 0x000fe40008410000 */
[----:B------:R-:W-:-:S02]  /*9a80*/  FMUL.FTZ R138, R225, R138 ;  /* 0x0000008ae18a7220 */ /* 0x000fc40000410000 */
[----:B------:R-:W-:Y:S02]  /*9a90*/  FFMA.FTZ R48, R173, UR14, R48 ;  /* 0x0000000ead307c23 */ /* 0x000fe40008010030 */
[C---:B------:R-:W-:Y:S02]  /*9aa0*/  FFMA.FTZ R49, R174.reuse, UR14, -R49 ;  /* 0x0000000eae317c23 */ /* 0x040fe40008010831 */
[----:B------:R-:W-:Y:S02]  /*9ab0*/  FMUL.FTZ R174, R174, UR15 ;  /* 0x0000000faeae7c20 */ /* 0x000fe40008410000 */
[----:B------:R-:W-:Y:S02]  /*9ac0*/  FFMA.FTZ R138, R48, R223, R138 ;  /* 0x000000df308a7223 */ /* 0x000fe4000001008a */
        /* <DEDUP_REMOVED lines=11> */
[----:B------:R-:W-:Y:S02]  /*9b80*/  @!P0 FADD.FTZ R51, R51, R148 ;  /* 0x0000009433338221 */ /* 0x000fe40000010000 */
[----:B-1----:R-:W-:Y:S01]  /*9b90*/  @!P0 FADD.FTZ R48, R48, R55 ;  /* 0x0000003730308221 */ /* 0x002fe20000010000 */
        /* <DEDUP_REMOVED lines=9> */
[----:B------:R-:W-:Y:S01]  /*9c30*/  FMUL.FTZ R55, R179, UR15 ;  /* 0x0000000fb3377c20 */ /* 0x000fe20008410000 */
[----:B------:R-:W3:Y:S01]  /*9c40*/  SHFL.DOWN PT, R147, R48, 0x2, 0x1f ;  /* 0x08401f0030937f89 */ /* 0x000ee200000e0000 */
[----:B------:R-:W-:Y:S02]  /*9c50*/  FMUL.FTZ R144, R201, R144 ;  /* 0x00000090c9907220 */ /* 0x000fe40000410000 */
[----:B------:R-:W-:Y:S02]  /*9c60*/  FFMA.FTZ R142, R181, UR14, R142 ;  /* 0x0000000eb58e7c23 */ /* 0x000fe4000801008e */
[----:B------:R-:W-:-:S02]  /*9c70*/  FFMA.FTZ R55, R178, UR14, -R55 ;  /* 0x0000000eb2377c23 */ /* 0x000fc40008010837 */
[----:B------:R-:W-:Y:S02]  /*9c80*/  FFMA.FTZ R146, R142, R219, R144 ;  /* 0x000000db8e927223 */ /* 0x000fe40000010090 */
[----:B------:R-:W-:Y:S02]  /*9c90*/  FMUL.FTZ R142, R185, UR15 ;  /* 0x0000000fb98e7c20 */ /* 0x000fe40008410000 */
[----:B------:R-:W-:Y:S02]  /*9ca0*/  FMUL.FTZ R200, R200, R55 ;  /* 0x00000037c8c87220 */ /* 0x000fe40000410000 */
[----:B0-----:R-:W-:Y:S02]  /*9cb0*/  @!P0 FADD.FTZ R49, R49, R148 ;  /* 0x0000009431318221 */ /* 0x001fe40000010000 */
[----:B------:R-:W-:Y:S02]  /*9cc0*/  FMUL.FTZ R55, R183, UR15 ;  /* 0x0000000fb7377c20 */ /* 0x000fe40008410000 */
[----:B-1----:R-:W-:Y:S01]  /*9cd0*/  @!P0 FADD.FTZ R50, R50, R149 ;  /* 0x0000009532328221 */ /* 0x002fe20000010000 */
[----:B------:R-:W0:Y:S01]  /*9ce0*/  SHFL.DOWN PT, R148, R49, 0x4, 0x1f ;  /* 0x08801f0031947f89 */ /* 0x000e2200000e0000 */
[----:B------:R-:W-:-:S02]  /*9cf0*/  FFMA.FTZ R144, R109, UR14, -R142 ;  /* 0x0000000e6d907c23 */ /* 0x000fc4000801088e */
[----:B--2---:R-:W-:Y:S01]  /*9d00*/  @!P0 FADD.FTZ R51, R51, R150 ;  /* 0x0000009633338221 */ /* 0x004fe20000010000 */
[----:B------:R-:W1:Y:S01]  /*9d10*/  SHFL.DOWN PT, R149, R50, 0x4, 0x1f ;  /* 0x08801f0032957f89 */ /* 0x000e6200000e0000 */
[----:B------:R-:W-:Y:S02]  /*9d20*/  FMUL.FTZ R142, R109, UR15 ;  /* 0x0000000f6d8e7c20 */ /* 0x000fe40008410000 */
[----:B---3--:R-:W-:Y:S01]  /*9d30*/  @!P0 FADD.FTZ R48, R48, R147 ;  /* 0x0000009330308221 */ /* 0x008fe20000010000 */
[----:B------:R-:W2:Y:S01]  /*9d40*/  SHFL.DOWN PT, R150, R51, 0x4, 0x1f ;  /* 0x08801f0033967f89 */ /* 0x000ea200000e0000 */
[----:B------:R-:W-:Y:S01]  /*9d50*/  ISETP.GT.AND P0, PT, R130, 0x1b, PT ;  /* 0x0000001b8200780c */ /* 0x000fe20003f04270 */
[----:B------:R-:W-:Y:S02]  /*9d60*/  FFMA.FTZ R55, R182, UR14, -R55 ;  /* 0x0000000eb6377c23 */ /* 0x000fe40008010837 */
[----:B------:R-:W3:Y:S01]  /*9d70*/  SHFL.DOWN PT, R59, R48, 0x4, 0x1f ;  /* 0x08801f00303b7f89 */ /* 0x000ee200000e0000 */
[----:B------:R-:W-:-:S02]  /*9d80*/  FMUL.FTZ R178, R178, UR15 ;  /* 0x0000000fb2b27c20 */ /* 0x000fc40008410000 */
[----:B------:R-:W-:Y:S02]  /*9d90*/  FMUL.FTZ R182, R182, UR15 ;  /* 0x0000000fb6b67c20 */ /* 0x000fe40008410000 */
[----:B------:R-:W-:Y:S02]  /*9da0*/  FMUL.FTZ R144, R203, R144 ;  /* 0x00000090cb907220 */ /* 0x000fe40000410000 */
[----:B------:R-:W-:Y:S02]  /*9db0*/  FFMA.FTZ R142, R185, UR14, R142 ;  /* 0x0000000eb98e7c23 */ /* 0x000fe4000801008e */
[----:B------:R-:W-:Y:S02]  /*9dc0*/  FMUL.FTZ R140, R57, UR15 ;  /* 0x0000000f398c7c20 */ /* 0x000fe40008410000 */
[----:B------:R-:W-:Y:S02]  /*9dd0*/  FMUL.FTZ R202, R202, R55 ;  /* 0x00000037caca7220 */ /* 0x000fe40000410000 */
[----:B------:R-:W-:-:S02]  /*9de0*/  FFMA.FTZ R57, R179, UR14, R178 ;  /* 0x0000000eb3397c23 */ /* 0x000fc400080100b2 */
[----:B------:R-:W-:Y:S02]  /*9df0*/  FFMA.FTZ R55, R183, UR14, R182 ;  /* 0x0000000eb7377c23 */ /* 0x000fe400080100b6 */
[----:B------:R-:W-:Y:S02]  /*9e00*/  FFMA.FTZ R144, R142, R217, R144 ;  /* 0x000000d98e907223 */ /* 0x000fe40000010090 */
[----:B------:R-:W-:Y:S02]  /*9e10*/  FMUL.FTZ R142, R189, UR15 ;  /* 0x0000000fbd8e7c20 */ /* 0x000fe40008410000 */
[----:B0-----:R-:W-:Y:S02]  /*9e20*/  @!P0 FADD.FTZ R49, R49, R148 ;  /* 0x0000009431318221 */ /* 0x001fe40000010000 */
[----:B------:R-:W-:Y:S02]  /*9e30*/  FFMA.FTZ R57, R57, R214, R200 ;  /* 0x000000d639397223 */ /* 0x000fe400000100c8 */
[----:B------:R-:W-:-:S02]  /*9e40*/  FFMA.FTZ R55, R55, R212, R202 ;  /* 0x000000d437377223 */ /* 0x000fc400000100ca */
[----:B-1----:R-:W-:Y:S02]  /*9e50*/  @!P0 FADD.FTZ R50, R50, R149 ;  /* 0x0000009532328221 */ /* 0x002fe40000010000 */
[----:B--2---:R-:W-:Y:S02]  /*9e60*/  @!P0 FADD.FTZ R51, R51, R150 ;  /* 0x0000009633338221 */ /* 0x004fe40000010000 */
[----:B---3--:R-:W-:Y:S01]  /*9e70*/  @!P0 FADD.FTZ R48, R48, R59 ;  /* 0x0000003b30308221 */ /* 0x008fe20000010000 */
[----:B------:R-:W-:Y:S01]  /*9e80*/  SHFL.DOWN PT, R109, R50, 0x8, 0x1f ;  /* 0x09001f00326d7f89 */ /* 0x000fe200000e0000 */
[----:B------:R-:W-:Y:S01]  /*9e90*/  FFMA.FTZ R142, R111, UR14, -R142 ;  /* 0x0000000e6f8e7c23 */ /* 0x000fe2000801088e */
[----:B------:R-:W-:Y:S01]  /*9ea0*/  ISETP.GT.AND P0, PT, R130, 0x17, PT ;  /* 0x000000178200780c */ /* 0x000fe20003f04270 */
[----:B------:R-:W-:Y:S01]  /*9eb0*/  FFMA.FTZ R154, R97, R181, R146 ;  /* 0x000000b5619a7223 */ /* 0x000fe20000010092 */
[----:B------:R-:W-:Y:S01]  /*9ec0*/  SHFL.DOWN PT, R148, R51, 0x8, 0x1f ;  /* 0x09001f0033947f89 */ /* 0x000fe200000e0000 */
[----:B------:R-:W-:-:S02]  /*9ed0*/  FFMA.FTZ R179, R98, R179, R57 ;  /* 0x000000b362b37223 */ /* 0x000fc40000010039 */
[----:B------:R-:W-:Y:S01]  /*9ee0*/  FFMA.FTZ R183, R96, R183, R55 ;  /* 0x000000b760b77223 */ /* 0x000fe20000010037 */
[----:B------:R-:W0:Y:S01]  /*9ef0*/  SHFL.DOWN PT, R146, R49, 0x8, 0x1f ;  /* 0x09001f0031927f89 */ /* 0x000e2200000e0000 */
[----:B------:R-:W-:Y:S02]  /*9f00*/  FMUL.FTZ R57, R187, UR15 ;  /* 0x0000000fbb397c20 */ /* 0x000fe40008410000 */
[----:B------:R-:W-:Y:S01]  /*9f10*/  FMUL.FTZ R55, R191, UR15 ;  /* 0x0000000fbf377c20 */ /* 0x000fe20008410000 */
[----:B------:R-:W1:Y:S01]  /*9f20*/  SHFL.DOWN PT, R59, R48, 0x8, 0x1f ;  /* 0x09001f00303b7f89 */ /* 0x000e6200000e0000 */
[----:B------:R-:W-:Y:S02]  /*9f30*/  FMUL.FTZ R205, R205, R142 ;  /* 0x0000008ecdcd7220 */ /* 0x000fe40000410000 */
[----:B------:R-:W-:Y:S02]  /*9f40*/  FMUL.FTZ R142, R111, UR15 ;  /* 0x0000000f6f8e7c20 */ /* 0x000fe40008410000 */
[----:B------:R-:W-:-:S02]  /*9f50*/  FFMA.FTZ R57, R186, UR14, -R57 ;  /* 0x0000000eba397c23 */ /* 0x000fc40008010839 */
[----:B------:R-:W-:Y:S02]  /*9f60*/  FFMA.FTZ R55, R190, UR14, -R55 ;  /* 0x0000000ebe377c23 */ /* 0x000fe40008010837 */
[----:B------:R-:W-:Y:S02]  /*9f70*/  FMUL.FTZ R186, R186, UR15 ;  /* 0x0000000fbaba7c20 */ /* 0x000fe40008410000 */
[----:B------:R-:W-:Y:S02]  /*9f80*/  FFMA.FTZ R142, R189, UR14, R142 ;  /* 0x0000000ebd8e7c23 */ /* 0x000fe4000801008e */
[----:B------:R-:W-:Y:S02]  /*9f90*/  FMUL.FTZ R206, R206, R55 ;  /* 0x00000037cece7220 */ /* 0x000fe40000410000 */
[----:B------:R-:W-:Y:S02]  /*9fa0*/  FMUL.FTZ R204, R204, R57 ;  /* 0x00000039cccc7220 */ /* 0x000fe40000410000 */
[----:B------:R-:W-:-:S02]  /*9fb0*/  FFMA.FTZ R55, R187, UR14, R186 ;  /* 0x0000000ebb377c23 */ /* 0x000fc400080100ba */
[----:B------:R-:W-:Y:S02]  /*9fc0*/  FFMA.FTZ R142, R142, R215, R205 ;  /* 0x000000d78e8e7223 */ /* 0x000fe400000100cd */
[----:B------:R-:W-:Y:S02]  /*9fd0*/  FFMA.FTZ R204, R55, R210, R204 ;  /* 0x000000d237cc7223 */ /* 0x000fe400000100cc */
[----:B------:R-:W-:Y:S02]  /*9fe0*/  FMUL.FTZ R55, R54, UR15 ;  /* 0x0000000f36377c20 */ /* 0x000fe40008410000 */
[----:B------:R-:W-:Y:S02]  /*9ff0*/  FFMA.FTZ R150, R101, R189, R142 ;  /* 0x000000bd65967223 */ /* 0x000fe4000001008e */
[----:B------:R-:W-:Y:S02]  /*a000*/  FMUL.FTZ R142, R195, UR15 ;  /* 0x0000000fc38e7c20 */ /* 0x000fe40008410000 */
[----:B------:R-:W-:-:S02]  /*a010*/  FFMA.FTZ R152, R103, R185, R144 ;  /* 0x000000b967987223 */ /* 0x000fc40000010090 */
[----:B------:R-:W-:Y:S02]  /*a020*/  FFMA.FTZ R144, R192, UR14, -R55 ;  /* 0x0000000ec0907c23 */ /* 0x000fe40008010837 */
[----:B------:R-:W-:Y:S02]  /*a030*/  FFMA.FTZ R55, R113, UR14, -R142 ;  /* 0x0000000e71377c23 */ /* 0x000fe4000801088e */
[----:B0-----:R-:W-:Y:S02]  /*a040*/  @!P0 FADD.FTZ R49, R49, R146 ;  /* 0x0000009231318221 */ /* 0x001fe40000010000 */
[----:B------:R-:W-:Y:S02]  /*a050*/  FMUL.FTZ R208, R208, R55 ;  /* 0x00000037d0d07220 */ /* 0x000fe40000410000 */
[----:B------:R-:W-:Y:S02]  /*a060*/  FMUL.FTZ R55, R192, UR15 ;  /* 0x0000000fc0377c20 */ /* 0x000fe40008410000 */
[----:B------:R-:W-:-:S02]  /*a070*/  FMUL.FTZ R146, R113, UR15 ;  /* 0x0000000f71927c20 */ /* 0x000fc40008410000 */
[----:B------:R-:W-:Y:S02]  /*a080*/  @!P0 FADD.FTZ R50, R50, R109 ;  /* 0x0000006d32328221 */ /* 0x000fe40000010000 */
[----:B------:R-:W-:Y:S02]  /*a090*/  @!P0 FADD.FTZ R51, R51, R148 ;  /* 0x0000009433338221 */ /* 0x000fe40000010000 */
[----:B-1----:R-:W-:Y:S01]  /*a0a0*/  @!P0 FADD.FTZ R48, R48, R59 ;  /* 0x0000003b30308221 */ /* 0x002fe20000010000 */
[----:B------:R-:W0:Y:S01]  /*a0b0*/  SHFL.DOWN PT, R109, R50, 0x10, 0x1f ;  /* 0x0a001f00326d7f89 */ /* 0x000e2200000e0000 */
[----:B------:R-:W-:Y:S01]  /*a0c0*/  FFMA.FTZ R148, R54, UR14, R55 ;  /* 0x0000000e36947c23 */ /* 0x000fe20008010037 */
[----:B------:R-:W-:Y:S01]  /*a0d0*/  ISETP.GT.AND P0, PT, R130, 0xf, PT ;  /* 0x0000000f8200780c */ /* 0x000fe20003f04270 */
[----:B------:R-:W-:Y:S01]  /*a0e0*/  FFMA.FTZ R55, R195, UR14, R146 ;  /* 0x0000000ec3377c23 */ /* 0x000fe20008010092 */
[----:B------:R-:W1:Y:S01]  /*a0f0*/  SHFL.DOWN PT, R156, R51, 0x10, 0x1f ;  /* 0x0a001f00339c7f89 */ /* 0x000e6200000e0000 */
[----:B------:R-:W-:-:S02]  /*a100*/  FMUL.FTZ R207, R207, R144 ;  /* 0x00000090cfcf7220 */ /* 0x000fc40000410000 */
[----:B------:R-:W-:Y:S01]  /*a110*/  FMUL.FTZ R144, R197, UR15 ;  /* 0x0000000fc5907c20 */ /* 0x000fe20008410000 */
[----:B------:R-:W2:Y:S01]  /*a120*/  SHFL.DOWN PT, R146, R49, 0x10, 0x1f ;  /* 0x0a001f0031927f89 */ /* 0x000ea200000e0000 */
[----:B------:R-:W-:Y:S02]  /*a130*/  FMUL.FTZ R142, R199, UR15 ;  /* 0x0000000fc78e7c20 */ /* 0x000fe40008410000 */
[----:B------:R-:W-:Y:S01]  /*a140*/  FFMA.FTZ R144, R115, UR14, -R144 ;  /* 0x0000000e73907c23 */ /* 0x000fe20008010890 */
[----:B------:R-:W3:Y:S01]  /*a150*/  SHFL.DOWN PT, R59, R48, 0x10, 0x1f ;  /* 0x0a001f00303b7f89 */ /* 0x000ee200000e0000 */
[----:B------:R-:W-:Y:S02]  /*a160*/  FFMA.FTZ R142, R123, UR14, -R142 ;  /* 0x0000000e7b8e7c23 */ /* 0x000fe4000801088e */
[----:B------:R-:W-:Y:S02]  /*a170*/  FMUL.FTZ R209, R209, R144 ;  /* 0x00000090d1d17220 */ /* 0x000fe40000410000 */
[----:B------:R-:W-:-:S02]  /*a180*/  FMUL.FTZ R211, R211, R142 ;  /* 0x0000008ed3d37220 */ /* 0x000fc40000410000 */
[----:B------:R-:W-:Y:S02]  /*a190*/  FMUL.FTZ R190, R190, UR15 ;  /* 0x0000000fbebe7c20 */ /* 0x000fe40008410000 */
[----:B------:R-:W-:Y:S02]  /*a1a0*/  FMUL.FTZ R144, R115, UR15 ;  /* 0x0000000f73907c20 */ /* 0x000fe40008410000 */
[----:B------:R-:W-:Y:S02]  /*a1b0*/  FMUL.FTZ R142, R123, UR15 ;  /* 0x0000000f7b8e7c20 */ /* 0x000fe40008410000 */
[----:B------:R-:W-:Y:S02]  /*a1c0*/  FFMA.FTZ R140, R177, UR14, R140 ;  /* 0x0000000eb18c7c23 */ /* 0x000fe4000801008c */
[----:B------:R-:W-:Y:S02]  /*a1d0*/  FFMA.FTZ R57, R191, UR14, R190 ;  /* 0x0000000ebf397c23 */ /* 0x000fe400080100be */
        /* <DEDUP_REMOVED lines=81> */
.L_x_2354:
[----:B0-----:R-:W-:Y:S05]  /*a6f0*/  BSYNC B0 ;  /* 0x0000000000007941 */ /* 0x001fea0003800000 */
.L_x_2353:
[----:B------:R-:W-:-:S04]  /*a700*/  IADD3 R0, R0, 0x1, RZ ;  /* 0x0000000100007810 */ /* 0x000fc80007ffe0ff */
[----:B------:R-:W-:-:S13]  /*a710*/  ISETP.GE.AND P0, PT, R0, c[0x0][0x16c], PT ;  /* 0x00005b0000007a0c */ /* 0x000fda0003f06270 */
[----:B------:R-:W-:Y:S01]  /*a720*/  @P0 CALL.REL.NOINC `(.L_x_2318) ;  /* 0x0000001000000944 */ /* 0x000fe20003c00000 */
[----:B------:R-:W-:Y:S05]  /*a730*/  BRA `(.L_x_2355) ;  /* 0xffff9d7000007947 */ /* 0x000fea000383ffff */
.L_x_2318:
[----:B------:R-:W-:Y:S01]  /*a740*/  BAR.SYNC.DEFER_BLOCKING 0x0 ;  /* 0x0000000000007b1d */ /* 0x000fe20000010000 */
[----:B-1----:R-:W-:Y:S01]  /*a750*/  HFMA2.MMA R2, -RZ, RZ, 0, 9.5367431640625e-07 ;  /* 0x00000010ff027435 */ /* 0x002fe200000001ff */
[----:B------:R-:W-:-:S09]  /*a760*/  LOP3.LUT R37, R127, 0x1f, R132, 0xf8, !PT ;  /* 0x0000001f7f257812 */ /* 0x000fd200078ef884 */
[----:B------:R-:W-:-:S05]  /*a770*/  IMAD.WIDE R2, R37, R2, UR6 ;  /* 0x0000000625027e25 */ /* 0x000fca000f8e0202 */
[----:B------:R-:W2:Y:S04]  /*a780*/  LDG.E.128 R4, [R2.64] ;  /* 0x0000000802047981 */ /* 0x000ea8000c1e1d00 */
[----:B------:R-:W3:Y:S04]  /*a790*/  LDG.E.128 R8, [R2.64+0x200] ;  /* 0x0002000802087981 */ /* 0x000ee8000c1e1d00 */
[----:B------:R-:W4:Y:S04]  /*a7a0*/  LDG.E.128 R12, [R2.64+0x400] ;  /* 0x00040008020c7981 */ /* 0x000f28000c1e1d00 */
[----:B------:R-:W5:Y:S01]  /*a7b0*/  LDG.E.128 R16, [R2.64+0x600] ;  /* 0x0006000802107981 */ /* 0x000f62000c1e1d00 */
[----:B------:R-:W-:Y:S01]  /*a7c0*/  IADD3 R38, R128, -0x1, RZ ;  /* 0xffffffff80267810 */ /* 0x000fe20007ffe0ff */
[----:B------:R-:W-:Y:S01]  /*a7d0*/  UIADD3 UR6, UP0, UR6, -0x2000, URZ ;  /* 0xffffe00006067890 */ /* 0x000fe2000ff1e03f */
[----:B------:R-:W-:Y:S01]  /*a7e0*/  LEA R36, R130, R127, 0x2 ;  /* 0x0000007f82247211 */ /* 0x000fe200078e10ff */
[----:B------:R-:W-:-:S02]  /*a7f0*/  UIADD3 UR10, UP1, UR10, -0x2000, URZ ;  /* 0xffffe0000a0a7890 */ /* 0x000fc4000ff3e03f */
        /* <DEDUP_REMOVED lines=9> */
[----:B------:R-:W1:Y:S04]  /*a890*/  LDS.128 R20, [R124.X16+0x10] ;  /* 0x000010007c147984 */ /* 0x000e68000000cc00 */
[----:B------:R-:W2:Y:S04]  /*a8a0*/  LDS.128 R24, [R124.X16+0x20] ;  /* 0x000020007c187984 */ /* 0x000ea8000000cc00 */
[----:B------:R-:W3:Y:S01]  /*a8b0*/  LDS.128 R4, [R124.X16+0x30] ;  /* 0x000030007c047984 */ /* 0x000ee2000000cc00 */
[----:B0-----:R-:W-:-:S04]  /*a8c0*/  IMAD R19, R133, c[0x0][0x2d8], RZ ;  /* 0x0000b60085137a24 */ /* 0x001fc800078e02ff */
[----:B------:R-:W-:Y:S02]  /*a8d0*/  IMAD R19, R134, c[0x0][0x2dc], R19 ;  /* 0x0000b70086137a24 */ /* 0x000fe400078e0213 */
[----:B-1----:R-:W-:Y:S02]  /*a8e0*/  FADD.FTZ R20, R20, UR5 ;  /* 0x0000000514147e21 */ /* 0x002fe40008010000 */
[----:B------:R-:W-:Y:S02]  /*a8f0*/  FADD.FTZ R21, R21, UR5 ;  /* 0x0000000515157e21 */ /* 0x000fe40008010000 */
[----:B------:R-:W-:Y:S01]  /*a900*/  FADD.FTZ R22, R22, UR5 ;  /* 0x0000000516167e21 */ /* 0x000fe20008010000 */
[----:B------:R-:W-:Y:S01]  /*a910*/  FSETP.GTU.FTZ.AND P2, PT, R20, 20, PT ;  /* 0x41a000001400780b */ /* 0x000fe20003f5c000 */
[----:B------:R-:W-:Y:S01]  /*a920*/  FADD.FTZ R23, R23, UR5 ;  /* 0x0000000517177e21 */ /* 0x000fe20008010000 */
[----:B------:R-:W-:Y:S01]  /*a930*/  FSETP.GTU.FTZ.AND P4, PT, R21, 20, PT ;  /* 0x41a000001500780b */ /* 0x000fe20003f9c000 */
[----:B--2---:R-:W-:Y:S01]  /*a940*/  FADD.FTZ R25, R25, UR5 ;  /* 0x0000000519197e21 */ /* 0x004fe20008010000 */
[----:B------:R-:W-:Y:S01]  /*a950*/  FSETP.GTU.FTZ.AND P3, PT, R22, 20, PT ;  /* 0x41a000001600780b */ /* 0x000fe20003f7c000 */
[----:B------:R-:W-:Y:S01]  /*a960*/  FADD.FTZ R24, R24, UR5 ;  /* 0x0000000518187e21 */ /* 0x000fe20008010000 */
[----:B------:R-:W-:Y:S01]  /*a970*/  FSETP.GTU.FTZ.AND P0, PT, R23, 20, PT ;  /* 0x41a000001700780b */ /* 0x000fe20003f1c000 */
[----:B---3--:R-:W-:Y:S01]  /*a980*/  FADD.FTZ R15, R4, UR5 ;  /* 0x00000005040f7e21 */ /* 0x008fe20008010000 */
[----:B------:R-:W-:Y:S01]  /*a990*/  FSETP.GTU.FTZ.AND P5, PT, R25, 20, PT ;  /* 0x41a000001900780b */ /* 0x000fe20003fbc000 */
[----:B------:R-:W-:Y:S01]  /*a9a0*/  FADD.FTZ R26, R26, UR5 ;  /* 0x000000051a1a7e21 */ /* 0x000fe20008010000 */
[----:B------:R-:W-:Y:S01]  /*a9b0*/  FSETP.GTU.FTZ.AND P6, PT, R24, 20, PT ;  /* 0x41a000001800780b */ /* 0x000fe20003fdc000 */
[----:B------:R-:W-:-:S02]  /*a9c0*/  FADD.FTZ R27, R27, UR5 ;  /* 0x000000051b1b7e21 */ /* 0x000fc40008010000 */
[----:B------:R-:W-:Y:S01]  /*a9d0*/  @!P2 FMUL.FTZ R0, R20, -1.4426950216293334961 ;  /* 0xbfb8aa3b1400a820 */ /* 0x000fe20000410000 */
[----:B------:R-:W-:Y:S01]  /*a9e0*/  FSETP.GTU.FTZ.AND P1, PT, R26, 20, PT ;  /* 0x41a000001a00780b */ /* 0x000fe20003f3c000 */
[----:B------:R-:W-:Y:S02]  /*a9f0*/  @!P4 FMUL.FTZ R3, R21, -1.4426950216293334961 ;  /* 0xbfb8aa3b1503c820 */ /* 0x000fe40000410000 */
[----:B------:R-:W-:Y:S02]  /*aa00*/  @!P3 FMUL.FTZ R8, R22, -1.4426950216293334961 ;  /* 0xbfb8aa3b1608b820 */ /* 0x000fe40000410000 */
[----:B------:R-:W0:Y:S01]  /*aa10*/  @!P2 MUFU.EX2 R0, R0 ;  /* 0x000000000000a308 */ /* 0x000e220000000800 */
[----:B------:R-:W-:Y:S02]  /*aa20*/  @!P0 FMUL.FTZ R9, R23, -1.4426950216293334961 ;  /* 0xbfb8aa3b17098820 */ /* 0x000fe40000410000 */
[----:B------:R-:W-:Y:S02]  /*aa30*/  FADD.FTZ R16, R5, UR5 ;  /* 0x0000000505107e21 */ /* 0x000fe40008010000 */
[----:B------:R-:W-:-:S03]  /*aa40*/  FADD.FTZ R18, R6, UR5 ;  /* 0x0000000506127e21 */ /* 0x000fc60008010000 */
[----:B------:R-:W1:Y:S01]  /*aa50*/  @!P4 MUFU.EX2 R3, R3 ;  /* 0x000000030003c308 */ /* 0x000e620000000800 */
[----:B------:R-:W-:Y:S02]  /*aa60*/  @!P1 FMUL.FTZ R4, R26, -1.4426950216293334961 ;  /* 0xbfb8aa3b1a049820 */ /* 0x000fe40000410000 */
[----:B0-----:R-:W-:-:S05]  /*aa70*/  @!P2 FADD.FTZ R2, R0, 1 ;  /* 0x3f8000000002a421 */ /* 0x001fca0000010000 */
[----:B------:R-:W0:Y:S01]  /*aa80*/  @!P3 MUFU.EX2 R8, R8 ;  /* 0x000000080008b308 */ /* 0x000e220000000800 */
[----:B-1----:R-:W-:-:S07]  /*aa90*/  @!P4 FADD.FTZ R0, R3, 1 ;  /* 0x3f8000000300c421 */ /* 0x002fce0000010000 */
[----:B------:R-:W-:Y:S01]  /*aaa0*/  @!P0 MUFU.EX2 R9, R9 ;  /* 0x0000000900098308 */ /* 0x000fe20000000800 */
[----:B------:R-:W-:-:S07]  /*aab0*/  @!P6 FMUL.FTZ R3, R24, -1.4426950216293334961 ;  /* 0xbfb8aa3b1803e820 */ /* 0x000fce0000410000 */
[----:B------:R-:W1:Y:S01]  /*aac0*/  @!P4 MUFU.RCP R0, R0 ;  /* 0x000000000000c308 */ /* 0x000e620000001000 */
[----:B0-----:R-:W-:-:S07]  /*aad0*/  @!P3 FADD.FTZ R8, R8, 1 ;  /* 0x3f8000000808b421 */ /* 0x001fce0000010000 */
[----:B------:R0:W2:Y:S01]  /*aae0*/  @!P2 MUFU.RCP R11, R2 ;  /* 0x00000002000ba308 */ /* 0x0000a20000001000 */
[----:B-1----:R-:W-:-:S07]  /*aaf0*/  @!P4 FMUL.FTZ R81, R81, R0 ;  /* 0x000000005151c220 */ /* 0x002fce0000410000 */
[----:B------:R1:W3:Y:S01]  /*ab00*/  @!P3 MUFU.RCP R13, R8 ;  /* 0x00000008000db308 */ /* 0x0002e20000001000 */
[----:B------:R-:W-:Y:S01]  /*ab10*/  @!P0 FADD.FTZ R0, R9, 1 ;  /* 0x3f80000009008421 */ /* 0x000fe20000010000 */
[----:B------:R-:W-:Y:S01]  /*ab20*/  FSETP.GTU.FTZ.AND P4, PT, R15, 20, PT ;  /* 0x41a000000f00780b */ /* 0x000fe20003f9c000 */
[----:B0-----:R-:W-:Y:S02]  /*ab30*/  @!P5 FMUL.FTZ R2, R25, -1.4426950216293334961 ;  /* 0xbfb8aa3b1902d820 */ /* 0x001fe40000410000 */
[----:B--2---:R-:W-:Y:S01]  /*ab40*/  @!P2 FMUL.FTZ R80, R80, R11 ;  /* 0x0000000b5050a220 */ /* 0x004fe20000410000 */
[----:B------:R-:W-:Y:S01]  /*ab50*/  FSETP.GTU.FTZ.AND P2, PT, R27, 20, PT ;  /* 0x41a000001b00780b */ /* 0x000fe20003f5c000 */
[----:B-1----:R-:W0:Y:S02]  /*ab60*/  LDS.128 R8, [R124.X16] ;  /* 0x000000007c087984 */ /* 0x002e24000000cc00 */
[----:B------:R-:W1:Y:S02]  /*ab70*/  @!P5 MUFU.EX2 R2, R2 ;  /* 0x000000020002d308 */ /* 0x000e640000000800 */
[----:B------:R-:W-:Y:S04]  /*ab80*/  BAR.SYNC.DEFER_BLOCKING 0x0 ;  /* 0x0000000000007b1d */ /* 0x000fe80000010000 */
[----:B------:R-:W-:-:S02]  /*ab90*/  @!P4 FMUL.FTZ R15, R15, -1.4426950216293334961 ;  /* 0xbfb8aa3b0f0fc820 */ /* 0x000fc40000410000 */
[----:B---3--:R-:W-:Y:S01]  /*aba0*/  @!P3 FMUL.FTZ R82, R82, R13 ;  /* 0x0000000d5252b220 */ /* 0x008fe20000410000 */
[----:B------:R-:W-:Y:S01]  /*abb0*/  FSETP.GTU.FTZ.AND P3, PT, R16, 20, PT ;  /* 0x41a000001000780b */ /* 0x000fe20003f7c000 */
[----:B------:R-:W2:Y:S01]  /*abc0*/  @!P6 MUFU.EX2 R3, R3 ;  /* 0x000000030003e308 */ /* 0x000ea20000000800 */
[----:B------:R-:W-:Y:S02]  /*abd0*/  @!P2 FMUL.FTZ R5, R27, -1.4426950216293334961 ;  /* 0xbfb8aa3b1b05a820 */ /* 0x000fe40000410000 */
[----:B-1----:R-:W-:-:S05]  /*abe0*/  @!P5 FADD.FTZ R12, R2, 1 ;  /* 0x3f800000020cd421 */ /* 0x002fca0000010000 */
[----:B------:R1:W3:Y:S04]  /*abf0*/  @!P1 MUFU.EX2 R13, R4 ;  /* 0x00000004000d9308 */ /* 0x0002e80000000800 */
[----:B------:R-:W-:-:S04]  /*ac00*/  @!P3 FMUL.FTZ R16, R16, -1.4426950216293334961 ;  /* 0xbfb8aa3b1010b820 */ /* 0x000fc80000410000 */
[----:B------:R4:W5:Y:S01]  /*ac10*/  @!P2 MUFU.EX2 R14, R5 ;  /* 0x00000005000ea308 */ /* 0x0009620000000800 */
[----:B--2---:R-:W-:Y:S01]  /*ac20*/  @!P6 FADD.FTZ R3, R3, 1 ;  /* 0x3f8000000303e421 */ /* 0x004fe20000010000 */
[----:B-1----:R-:W-:Y:S01]  /*ac30*/  SHF.L.U32 R4, R38, 0xb, RZ ;  /* 0x0000000b26047819 */ /* 0x002fe200000006ff */
[----:B------:R-:W-:Y:S04]  /*ac40*/  STS.128 [R36.X16], R72 ;  /* 0x0000004824007388 */ /* 0x000fe8000000cc00 */
[----:B------:R-:W-:Y:S01]  /*ac50*/  STS.128 [R36.X16+0x10], R68 ;  /* 0x0000104424007388 */ /* 0x000fe2000000cc00 */
[----:B------:R-:W1:Y:S01]  /*ac60*/  @!P4 MUFU.EX2 R15, R15 ;  /* 0x0000000f000fc308 */ /* 0x000e620000000800 */
[----:B---3--:R-:W-:Y:S01]  /*ac70*/  @!P1 FADD.FTZ R13, R13, 1 ;  /* 0x3f8000000d0d9421 */ /* 0x008fe20000010000 */
[----:B----4-:R-:W-:Y:S01]  /*ac80*/  SHF.R.S32.HI R5, RZ, 0x1f, R4 ;  /* 0x0000001fff057819 */ /* 0x010fe20000011404 */
[----:B------:R-:W-:Y:S01]  /*ac90*/  STS.128 [R36.X16+0x20], R64 ;  /* 0x0000204024007388 */ /* 0x000fe2000000cc00 */
[----:B0-----:R-:W-:-:S03]  /*aca0*/  FADD.FTZ R6, R8, UR5 ;  /* 0x0000000508067e21 */ /* 0x001fc60008010000 */
[----:B------:R-:W-:Y:S01]  /*acb0*/  STS.128 [R36.X16+0x30], R60 ;  /* 0x0000303c24007388 */ /* 0x000fe2000000cc00 */
[----:B------:R-:W0:Y:S01]  /*acc0*/  @!P0 MUFU.RCP R0, R0 ;  /* 0x0000000000008308 */ /* 0x000e220000001000 */
[----:B-----5:R-:W-:Y:S01]  /*acd0*/  @!P2 FADD.FTZ R14, R14, 1 ;  /* 0x3f8000000e0ea421 */ /* 0x020fe20000010000 */
[----:B------:R-:W-:-:S06]  /*ace0*/  NOP ;  /* 0x0000000000007918 */ /* 0x000fcc0000000000 */
[----:B------:R-:W2:Y:S01]  /*acf0*/  @!P5 MUFU.RCP R12, R12 ;  /* 0x0000000c000cd308 */ /* 0x000ea20000001000 */
[----:B-1----:R-:W-:Y:S01]  /*ad00*/  @!P4 FADD.FTZ R15, R15, 1 ;  /* 0x3f8000000f0fc421 */ /* 0x002fe20000010000 */
[----:B------:R-:W1:Y:S01]  /*ad10*/  LDS.128 R20, [R125.X16] ;  /* 0x000000007d147984 */ /* 0x000e62000000cc00 */
[----:B------:R-:W-:Y:S02]  /*ad20*/  FADD.FTZ R10, R10, UR5 ;  /* 0x000000050a0a7e21 */ /* 0x000fe40008010000 */
[----:B------:R-:W-:Y:S01]  /*ad30*/  FADD.FTZ R11, R11, UR5 ;  /* 0x000000050b0b7e21 */ /* 0x000fe20008010000 */
[----:B------:R-:W3:Y:S02]  /*ad40*/  LDS.128 R24, [R125.X16+0x200] ;  /* 0x000200007d187984 */ /* 0x000ee4000000cc00 */
[----:B------:R4:W5:Y:S01]  /*ad50*/  @!P6 MUFU.RCP R17, R3 ;  /* 0x000000030011e308 */ /* 0x0009620000001000 */
[----:B0-----:R-:W-:Y:S01]  /*ad60*/  @!P0 FMUL.FTZ R83, R83, R0 ;  /* 0x0000000053538220 */ /* 0x001fe20000410000 */
[----:B------:R-:W-:Y:S01]  /*ad70*/  FSETP.GTU.FTZ.AND P0, PT, R18, 20, PT ;  /* 0x41a000001200780b */ /* 0x000fe20003f1c000 */
[----:B------:R-:W0:Y:S04]  /*ad80*/  LDS.128 R28, [R125.X16+0x400] ;  /* 0x000400007d1c7984 */ /* 0x000e28000000cc00 */
[----:B------:R-:W0:Y:S01]  /*ad90*/  LDS.128 R32, [R125.X16+0x600] ;  /* 0x000600007d207984 */ /* 0x000e22000000cc00 */
[----:B------:R-:W1:Y:S01]  /*ada0*/  @!P1 MUFU.RCP R13, R13 ;  /* 0x0000000d000d9308 */ /* 0x000e620000001000 */
[----:B----4-:R-:W-:-:S04]  /*adb0*/  IMAD.WIDE.U32 R2, R134, c[0x0][0x2d8], R4 ;  /* 0x0000b60086027a25 */ /* 0x010fc800078e0004 */
[----:B--2---:R-:W-:Y:S01]  /*adc0*/  @!P5 FMUL.FTZ R85, R85, R12 ;  /* 0x0000000c5555d220 */ /* 0x004fe20000410000 */
[----:B------:R-:W-:Y:S01]  /*add0*/  FSETP.GTU.FTZ.AND P5, PT, R6, 20, PT ;  /* 0x41a000000600780b */ /* 0x000fe20003fbc000 */
[----:B------:R-:W-:Y:S01]  /*ade0*/  @!P0 FMUL.FTZ R0, R18, -1.4426950216293334961 ;  /* 0xbfb8aa3b12008820 */ /* 0x000fe20000410000 */
[----:B------:R-:W2:Y:S01]  /*adf0*/  @!P2 MUFU.RCP R14, R14 ;  /* 0x0000000e000ea308 */ /* 0x000ea20000001000 */
[----:B------:R-:W-:Y:S01]  /*ae00*/  IADD3 R3, R3, R19, RZ ;  /* 0x0000001303037210 */ /* 0x000fe20007ffe0ff */
[----:B------:R-:W-:Y:S02]  /*ae10*/  FADD.FTZ R19, R7, UR5 ;  /* 0x0000000507137e21 */ /* 0x000fe40008010000 */
[----:B------:R-:W-:Y:S02]  /*ae20*/  IMAD R7, R135, c[0x0][0x2e0], RZ ;  /* 0x0000b80087077a24 */ /* 0x000fe400078e02ff */
[----:B-----5:R-:W-:Y:S01]  /*ae30*/  @!P6 FMUL.FTZ R84, R84, R17 ;  /* 0x000000115454e220 */ /* 0x020fe20000410000 */
[----:B------:R-:W-:Y:S01]  /*ae40*/  FSETP.GTU.FTZ.AND P6, PT, R19, 20, PT ;  /* 0x41a000001300780b */ /* 0x000fe20003fdc000 */
[----:B------:R-:W4:Y:S01]  /*ae50*/  @!P4 MUFU.RCP R15, R15 ;  /* 0x0000000f000fc308 */ /* 0x000f220000001000 */
[----:B------:R-:W-:-:S02]  /*ae60*/  FADD.FTZ R17, R9, UR5 ;  /* 0x0000000509117e21 */ /* 0x000fc40008010000 */
[C---:B------:R-:W-:Y:S02]  /*ae70*/  IMAD R7, R136.reuse, c[0x0][0x2e4], R7 ;  /* 0x0000b90088077a24 */ /* 0x040fe400078e0207 */
[----:B------:R-:W-:-:S03]  /*ae80*/  IMAD.WIDE.U32 R2, R136, c[0x0][0x2e0], R2 ;  /* 0x0000b80088027a25 */ /* 0x000fc600078e0002 */
[----:B------:R5:W-:Y:S01]  /*ae90*/  @!P0 MUFU.EX2 R9, R0 ;  /* 0x0000000000098308 */ /* 0x000be20000000800 */
[----:B-1----:R-:W-:Y:S01]  /*aea0*/  @!P1 FMUL.FTZ R86, R86, R13 ;  /* 0x0000000d56569220 */ /* 0x002fe20000410000 */
[----:B------:R-:W-:Y:S01]  /*aeb0*/  FSETP.GTU.FTZ.AND P1, PT, R17, 20, PT ;  /* 0x41a000001100780b */ /* 0x000fe20003f3c000 */
[----:B--2---:R-:W-:Y:S01]  /*aec0*/  @!P2 FMUL.FTZ R87, R87, R14 ;  /* 0x0000000e5757a220 */ /* 0x004fe20000410000 */
[----:B------:R-:W-:Y:S01]  /*aed0*/  FSETP.GTU.FTZ.AND P2, PT, R10, 20, PT ;  /* 0x41a000000a00780b */ /* 0x000fe20003f5c000 */
[----:B------:R-:W-:Y:S01]  /*aee0*/  @!P6 FMUL.FTZ R8, R19, -1.4426950216293334961 ;  /* 0xbfb8aa3b1308e820 */ /* 0x000fe20000410000 */
[----:B------:R-:W-:Y:S01]  /*aef0*/  IADD3 R3, R3, R7, RZ ;  /* 0x0000000703037210 */ /* 0x000fe20007ffe0ff */
[----:B------:R-:W-:Y:S01]  /*af00*/  IMAD.WIDE.U32 R4, R134, c[0x0][0x2f8], R4 ;  /* 0x0000be0086047a25 */ /* 0x000fe200078e0004 */
[----:B------:R-:W1:Y:S03]  /*af10*/  @!P3 MUFU.EX2 R16, R16 ;  /* 0x000000100010b308 */ /* 0x000e660000000800 */
[----:B----4-:R-:W-:-:S02]  /*af20*/  @!P4 FMUL.FTZ R88, R88, R15 ;  /* 0x0000000f5858c220 */ /* 0x010fc40000410000 */
[----:B-----5:R-:W-:Y:S01]  /*af30*/  @!P5 FMUL.FTZ R0, R6, -1.4426950216293334961 ;  /* 0xbfb8aa3b0600d820 */ /* 0x020fe20000410000 */
[C---:B------:R-:W-:Y:S02]  /*af40*/  LEA R6, P4, R2.reuse, c[0x0][0x330], 0x2 ;  /* 0x0000cc0002067a11 */ /* 0x040fe400078810ff */
[----:B------:R2:W4:Y:S02]  /*af50*/  @!P6 MUFU.EX2 R12, R8 ;  /* 0x00000008000ce308 */ /* 0x0005240000000800 */
[----:B------:R-:W-:Y:S01]  /*af60*/  LEA.HI.X R7, R2, c[0x0][0x334], R3, 0x2, P4 ;  /* 0x0000cd0002077a11 */ /* 0x000fe200020f1403 */
[----:B------:R-:W-:Y:S01]  /*af70*/  @!P1 FMUL.FTZ R2, R17, -1.4426950216293334961 ;  /* 0xbfb8aa3b11029820 */ /* 0x000fe20000410000 */
[----:B------:R-:W-:Y:S01]  /*af80*/  FSETP.GTU.FTZ.AND P4, PT, R11, 20, PT ;  /* 0x41a000000b00780b */ /* 0x000fe20003f9c000 */
[----:B------:R-:W-:-:S03]  /*af90*/  @!P2 FMUL.FTZ R3, R10, -1.4426950216293334961 ;  /* 0xbfb8aa3b0a03a820 */ /* 0x000fc60000410000 */
[----:B------:R-:W5:Y:S01]  /*afa0*/  @!P5 MUFU.EX2 R0, R0 ;  /* 0x000000000000d308 */ /* 0x000f620000000800 */
[----:B-1----:R-:W-:-:S07]  /*afb0*/  @!P3 FADD.FTZ R16, R16, 1 ;  /* 0x3f8000001010b421 */ /* 0x002fce0000010000 */
[----:B------:R-:W-:Y:S01]  /*afc0*/  @!P1 MUFU.EX2 R2, R2 ;  /* 0x0000000200029308 */ /* 0x000fe20000000800 */
[----:B--2---:R-:W-:Y:S02]  /*afd0*/  @!P4 FMUL.FTZ R8, R11, -1.4426950216293334961 ;  /* 0xbfb8aa3b0b08c820 */ /* 0x004fe40000410000 */
[----:B------:R-:W-:Y:S02]  /*afe0*/  @!P0 FADD.FTZ R11, R9, 1 ;  /* 0x3f800000090b8421 */ /* 0x000fe40000010000 */
[----:B----4-:R-:W-:-:S03]  /*aff0*/  @!P6 FADD.FTZ R12, R12, 1 ;  /* 0x3f8000000c0ce421 */ /* 0x010fc60000010000 */
[----:B------:R-:W1:Y:S01]  /*b000*/  @!P2 MUFU.EX2 R3, R3 ;  /* 0x000000030003a308 */ /* 0x000e620000000800 */
[----:B-----5:R-:W-:-:S07]  /*b010*/  @!P5 FADD.FTZ R0, R0, 1 ;  /* 0x3f8000000000d421 */ /* 0x020fce0000010000 */
[----:B------:R2:W4:Y:S01]  /*b020*/  @!P4 MUFU.EX2 R10, R8 ;  /* 0x00000008000ac308 */ /* 0x0005220000000800 */
[----:B-1----:R-:W-:-:S07]  /*b030*/  @!P2 FADD.FTZ R9, R3, 1 ;  /* 0x3f8000000309a421 */ /* 0x002fce0000010000 */
[----:B------:R-:W1:Y:S01]  /*b040*/  @!P3 MUFU.RCP R16, R16 ;  /* 0x000000100010b308 */ /* 0x000e620000001000 */
[----:B--2---:R-:W-:Y:S02]  /*b050*/  @!P1 FADD.FTZ R8, R2, 1 ;  /* 0x3f80000002089421 */ /* 0x004fe40000010000 */
[----:B------:R-:W-:-:S04]  /*b060*/  IMAD.WIDE R2, R37, 0x10, R6 ;  /* 0x0000001025027825 */ /* 0x000fc800078e0206 */
[----:B----4-:R-:W-:Y:S01]  /*b070*/  @!P4 FADD.FTZ R10, R10, 1 ;  /* 0x3f8000000a0ac421 */ /* 0x010fe20000010000 */
[----:B------:R-:W-:Y:S01]  /*b080*/  STG.E.128 [R2.64], R20 ;  /* 0x0000001402007986 */ /* 0x000fe2000c101d08 */
[----:B------:R-:W2:Y:S03]  /*b090*/  @!P0 MUFU.RCP R11, R11 ;  /* 0x0000000b000b8308 */ /* 0x000ea60000001000 */
[----:B---3--:R-:W-:Y:S04]  /*b0a0*/  STG.E.128 [R2.64+0x200], R24 ;  /* 0x0002001802007986 */ /* 0x008fe8000c101d08 */
[----:B0-----:R-:W-:Y:S01]  /*b0b0*/  STG.E.128 [R2.64+0x400], R28 ;  /* 0x0004001c02007986 */ /* 0x001fe2000c101d08 */
[----:B------:R-:W0:Y:S01]  /*b0c0*/  @!P5 MUFU.RCP R13, R0 ;  /* 0x00000000000dd308 */ /* 0x000e220000001000 */
[----:B-1----:R-:W-:-:S02]  /*b0d0*/  @!P3 FMUL.FTZ R89, R89, R16 ;  /* 0x000000105959b220 */ /* 0x002fc40000410000 */
[----:B------:R1:W-:Y:S04]  /*b0e0*/  STG.E.128 [R2.64+0x600], R32 ;  /* 0x0006002002007986 */ /* 0x0003e8000c101d08 */
[----:B------:R-:W-:Y:S01]  /*b0f0*/  BAR.SYNC.DEFER_BLOCKING 0x0 ;  /* 0x0000000000007b1d */ /* 0x000fe20000010000 */
[----:B--2---:R-:W-:-:S05]  /*b100*/  @!P0 FMUL.FTZ R90, R90, R11 ;  /* 0x0000000b5a5a8220 */ /* 0x004fca0000410000 */
[----:B------:R-:W2:Y:S01]  /*b110*/  @!P1 MUFU.RCP R8, R8 ;  /* 0x0000000800089308 */ /* 0x000ea20000001000 */
[----:B0-----:R-:W-:-:S04]  /*b120*/  @!P5 FMUL.FTZ R76, R76, R13 ;  /* 0x0000000d4c4cd220 */ /* 0x001fc80000410000 */
[----:B------:R-:W-:-:S03]  /*b130*/  FADD.FTZ R0, R76, R129 ;  /* 0x000000814c007221 */ /* 0x000fc60000010000 */
[----:B------:R-:W0:Y:S08]  /*b140*/  @!P2 MUFU.RCP R9, R9 ;  /* 0x000000090009a308 */ /* 0x000e300000001000 */
[----:B------:R-:W3:Y:S01]  /*b150*/  @!P4 MUFU.RCP R10, R10 ;  /* 0x0000000a000ac308 */ /* 0x000ee20000001000 */
[----:B--2---:R-:W-:Y:S01]  /*b160*/  @!P1 FMUL.FTZ R77, R77, R8 ;  /* 0x000000084d4d9220 */ /* 0x004fe20000410000 */
[----:B------:R2:W-:Y:S03]  /*b170*/  STS.128 [R36.X16+0x10], R80 ;  /* 0x0000105024007388 */ /* 0x0005e6000000cc00 */
[----:B------:R-:W-:Y:S01]  /*b180*/  FADD.FTZ R7, R0, R77 ;  /* 0x0000004d00077221 */ /* 0x000fe20000010000 */
[----:B------:R4:W-:Y:S02]  /*b190*/  STS.128 [R36.X16+0x20], R84 ;  /* 0x0000205424007388 */ /* 0x0009e4000000cc00 */
[----:B------:R-:W5:Y:S01]  /*b1a0*/  @!P6 MUFU.RCP R12, R12 ;  /* 0x0000000c000ce308 */ /* 0x000f620000001000 */
[----:B0-----:R-:W-:-:S04]  /*b1b0*/  @!P2 FMUL.FTZ R78, R78, R9 ;  /* 0x000000094e4ea220 */ /* 0x001fc80000410000 */
[----:B------:R-:W-:Y:S02]  /*b1c0*/  FADD.FTZ R0, R7, R78 ;  /* 0x0000004e07007221 */ /* 0x000fe40000010000 */
[----:B------:R-:W-:Y:S02]  /*b1d0*/  IMAD R7, R133, c[0x0][0x2f8], RZ ;  /* 0x0000be0085077a24 */ /* 0x000fe400078e02ff */
[----:B---3--:R-:W-:Y:S02]  /*b1e0*/  @!P4 FMUL.FTZ R79, R79, R10 ;  /* 0x0000000a4f4fc220 */ /* 0x008fe40000410000 */
[----:B------:R-:W-:Y:S02]  /*b1f0*/  IMAD R7, R134, c[0x0][0x2fc], R7 ;  /* 0x0000bf0086077a24 */ /* 0x000fe400078e0207 */
[----:B-1----:R-:W-:Y:S01]  /*b200*/  FADD.FTZ R3, R0, R79 ;  /* 0x0000004f00037221 */ /* 0x002fe20000010000 */
[----:B------:R-:W-:Y:S01]  /*b210*/  STS.128 [R36.X16], R76 ;  /* 0x0000004c24007388 */ /* 0x000fe2000000cc00 */
[----:B-----5:R-:W-:Y:S01]  /*b220*/  @!P6 FMUL.FTZ R91, R91, R12 ;  /* 0x0000000c5b5be220 */ /* 0x020fe20000410000 */
[----:B------:R-:W-:Y:S01]  /*b230*/  IADD3 R5, R5, R7, RZ ;  /* 0x0000000705057210 */ /* 0x000fe20007ffe0ff */
[----:B--2---:R-:W-:-:S02]  /*b240*/  FADD.FTZ R80, R3, R80 ;  /* 0x0000005003507221 */ /* 0x004fc40000010000 */
        /* <DEDUP_REMOVED lines=32> */
.L_x_2284:
        /* <DEDUP_REMOVED lines=32> */
.L_x_2358:
[----:B0-----:R-:W-:Y:S05]  /*b650*/  BSYNC B0 ;  /* 0x0000000000007941 */ /* 0x001fea0003800000 */
.L_x_2357:
        /* <DEDUP_REMOVED lines=31> */
.L_x_2360:
[----:B------:R-:W0:Y:S02]  /*b850*/  S2R R19, SR_TID.X ;  /* 0x0000000000137919 */ /* 0x000e240000002100 */
.L_x_2361:
[----:B0-----:R-:W-:Y:S05]  /*b860*/  BSYNC B0 ;  /* 0x0000000000007941 */ /* 0x001fea0003800000 */
.L_x_2359:
        /* <DEDUP_REMOVED lines=22> */
.L_x_2362:
        /* <DEDUP_REMOVED lines=64> */
.L_x_2323:
[----:B------:R-:W-:Y:S01]  /*bdd0*/  HFMA2.MMA R108, -RZ, RZ, 0, 5.9604644775390625e-08 ;  /* 0x00000001ff6c7435 */ /* 0x000fe200000001ff */
[----:B------:R-:W-:Y:S02]  /*bde0*/  MOV R55, R54 ;  /* 0x0000003600377202 */ /* 0x000fe40000000f00 */
[----:B------:R-:W-:Y:S02]  /*bdf0*/  MOV R110, RZ ;  /* 0x000000ff006e7202 */ /* 0x000fe40000000f00 */
[----:B------:R-:W-:-:S02]  /*be00*/  MOV R113, 0xffffffff ;  /* 0xffffffff00717802 */ /* 0x000fc40000000f00 */
[----:B------:R-:W-:Y:S02]  /*be10*/  MOV R52, 0xbe30 ;  /* 0x0000be3000347802 */ /* 0x000fe40000000f00 */
[----:B-----5:R-:W-:Y:S05]  /*be20*/  CALL.REL.NOINC `($__internal_59_$__cuda_sm70_shflsync_up) ;  /* 0x00001e6000007944 */ /* 0x020fea0003c00000 */
[----:B-1----:R-:W-:Y:S01]  /*be30*/  MOV R57, R55 ;  /* 0x0000003700397202 */ /* 0x002fe20000000f00 */
[----:B0-----:R-:W-:Y:S05]  /*be40*/  BRA `(.L_x_2363) ;  /* 0xffffa11000007947 */ /* 0x001fea000383ffff */
.L_x_2324:
[----:B------:R-:W-:Y:S01]  /*be50*/  HFMA2.MMA R108, -RZ, RZ, 0, 5.9604644775390625e-08 ;  /* 0x00000001ff6c7435 */ /* 0x000fe200000001ff */
[----:B------:R-:W-:Y:S02]  /*be60*/  MOV R55, R112 ;  /* 0x0000007000377202 */ /* 0x000fe40000000f00 */
[----:B------:R-:W-:Y:S02]  /*be70*/  MOV R110, RZ ;  /* 0x000000ff006e7202 */ /* 0x000fe40000000f00 */
[----:B------:R-:W-:Y:S02]  /*be80*/  MOV R113, 0xffffffff ;  /* 0xffffffff00717802 */ /* 0x000fe40000000f00 */
[----:B------:R-:W-:Y:S02]  /*be90*/  MOV R52, 0xbeb0 ;  /* 0x0000beb000347802 */ /* 0x000fe40000000f00 */
[----:B01---5:R-:W-:Y:S05]  /*bea0*/  CALL.REL.NOINC `($__internal_59_$__cuda_sm70_shflsync_up) ;  /* 0x00001de000007944 */ /* 0x023fea0003c00000 */
[----:B0-----:R-:W-:Y:S01]  /*beb0*/  HFMA2.MMA R108, -RZ, RZ, 0, 5.9604644775390625e-08 ;  /* 0x00000001ff6c7435 */ /* 0x001fe200000001ff */
[----:B-1----:R-:W-:Y:S02]  /*bec0*/  MOV R59, R55 ;  /* 0x00000037003b7202 */ /* 0x002fe40000000f00 */
[----:B------:R-:W-:-:S02]  /*bed0*/  MOV R55, R114 ;  /* 0x0000007200377202 */ /* 0x000fc40000000f00 */
[----:B------:R-:W-:Y:S02]  /*bee0*/  MOV R110, RZ ;  /* 0x000000ff006e7202 */ /* 0x000fe40000000f00 */
[----:B------:R-:W-:Y:S02]  /*bef0*/  MOV R113, 0xffffffff ;  /* 0xffffffff00717802 */ /* 0x000fe40000000f00 */
[----:B------:R-:W-:Y:S02]  /*bf00*/  MOV R52, 0xbf20 ;  /* 0x0000bf2000347802 */ /* 0x000fe40000000f00 */
[----:B------:R-:W-:Y:S05]  /*bf10*/  CALL.REL.NOINC `($__internal_59_$__cuda_sm70_shflsync_up) ;  /* 0x00001d7000007944 */ /* 0x000fea0003c00000 */
[----:B0-----:R-:W-:Y:S01]  /*bf20*/  HFMA2.MMA R108, -RZ, RZ, 0, 5.9604644775390625e-08 ;  /* 0x00000001ff6c7435 */ /* 0x001fe200000001ff */
[----:B-1----:R-:W-:Y:S02]  /*bf30*/  MOV R109, R55 ;  /* 0x00000037006d7202 */ /* 0x002fe40000000f00 */
[----:B------:R-:W-:Y:S02]  /*bf40*/  MOV R55, R115 ;  /* 0x0000007300377202 */ /* 0x000fe40000000f00 */
[----:B------:R-:W-:Y:S02]  /*bf50*/  MOV R110, RZ ;  /* 0x000000ff006e7202 */ /* 0x000fe40000000f00 */
[----:B------:R-:W-:-:S02]  /*bf60*/  MOV R113, 0xffffffff ;  /* 0xffffffff00717802 */ /* 0x000fc40000000f00 */
[----:B------:R-:W-:Y:S02]  /*bf70*/  MOV R52, 0xbf90 ;  /* 0x0000bf9000347802 */ /* 0x000fe40000000f00 */
[----:B------:R-:W-:Y:S05]  /*bf80*/  CALL.REL.NOINC `($__internal_59_$__cuda_sm70_shflsync_up) ;  /* 0x00001d0000007944 */ /* 0x000fea0003c00000 */
        /* <DEDUP_REMOVED lines=20> */
[----:B------:R-:W-:Y:S05]  /*c0d0*/  CALL.REL.NOINC `($__internal_59_$__cuda_sm70_shflsync_up) ;  /* 0x00001bb000007944 */ /* 0x000fea0003c00000 */
[----:B0-----:R-:W-:Y:S01]  /*c0e0*/  HFMA2.MMA R108, -RZ, RZ, 0, 1.1920928955078125e-07 ;  /* 0x00000002ff6c7435 */ /* 0x001fe200000001ff */
[----:B-1----:R-:W-:-:S02]  /*c0f0*/  MOV R54, R55 ;  /* 0x0000003700367202 */ /* 0x002fc40000000f00 */
[----:B------:R-:W-:Y:S02]  /*c100*/  MOV R55, R112 ;  /* 0x0000007000377202 */ /* 0x000fe40000000f00 */
[----:B------:R-:W-:Y:S02]  /*c110*/  MOV R110, RZ ;  /* 0x000000ff006e7202 */ /* 0x000fe40000000f00 */
[----:B------:R-:W-:Y:S02]  /*c120*/  MOV R113, 0xffffffff ;  /* 0xffffffff00717802 */ /* 0x000fe40000000f00 */
[----:B------:R-:W-:Y:S02]  /*c130*/  MOV R52, 0xc150 ;  /* 0x0000c15000347802 */ /* 0x000fe40000000f00 */
[----:B------:R-:W-:Y:S05]  /*c140*/  CALL.REL.NOINC `($__internal_59_$__cuda_sm70_shflsync_up) ;  /* 0x00001b4000007944 */ /* 0x000fea0003c00000 */
[----:B0-----:R-:W-:Y:S01]  /*c150*/  HFMA2.MMA R108, -RZ, RZ, 0, 1.1920928955078125e-07 ;  /* 0x00000002ff6c7435 */ /* 0x001fe200000001ff */
[----:B-1----:R-:W-:Y:S02]  /*c160*/  MOV R56, R55 ;  /* 0x0000003700387202 */ /* 0x002fe40000000f00 */
[----:B------:R-:W-:Y:S02]  /*c170*/  MOV R55, R114 ;  /* 0x0000007200377202 */ /* 0x000fe40000000f00 */
[----:B------:R-:W-:-:S02]  /*c180*/  MOV R110, RZ ;  /* 0x000000ff006e7202 */ /* 0x000fc40000000f00 */
[----:B------:R-:W-:Y:S02]  /*c190*/  MOV R113, 0xffffffff ;  /* 0xffffffff00717802 */ /* 0x000fe40000000f00 */
[----:B------:R-:W-:Y:S02]  /*c1a0*/  MOV R52, 0xc1c0 ;  /* 0x0000c1c000347802 */ /* 0x000fe40000000f00 */
[----:B------:R-:W-:Y:S05]  /*c1b0*/  CALL.REL.NOINC `($__internal_59_$__cuda_sm70_shflsync_up) ;  /* 0x00001ad000007944 */ /* 0x000fea0003c00000 */
[----:B0-----:R-:W-:Y:S01]  /*c1c0*/  HFMA2.MMA R108, -RZ, RZ, 0, 1.1920928955078125e-07 ;  /* 0x00000002ff6c7435 */ /* 0x001fe200000001ff */
[----:B-1----:R-:W-:Y:S02]  /*c1d0*/  MOV R57, R55 ;  /* 0x0000003700397202 */ /* 0x002fe40000000f00 */
[----:B------:R-:W-:Y:S02]  /*c1e0*/  MOV R55, R58 ;  /* 0x0000003a00377202 */ /* 0x000fe40000000f00 */
[----:B------:R-:W-:Y:S02]  /*c1f0*/  MOV R110, RZ ;  /* 0x000000ff006e7202 */ /* 0x000fe40000000f00 */
[----:B------:R-:W-:Y:S02]  /*c200*/  MOV R113, 0xffffffff ;  /* 0xffffffff00717802 */ /* 0x000fe40000000f00 */
[----:B------:R-:W-:-:S02]  /*c210*/  MOV R52, 0xc230 ;  /* 0x0000c23000347802 */ /* 0x000fc40000000f00 */
[----:B------:R-:W-:Y:S05]  /*c220*/  CALL.REL.NOINC `($__internal_59_$__cuda_sm70_shflsync_up) ;  /* 0x00001a6000007944 */ /* 0x000fea0003c00000 */
        /* <DEDUP_REMOVED lines=17> */
[----:B------:R-:W-:Y:S05]  /*c340*/  CALL.REL.NOINC `($__internal_59_$__cuda_sm70_shflsync_up) ;  /* 0x0000194000007944 */ /* 0x000fea0003c00000 */
[----:B0-----:R-:W-:Y:S01]  /*c350*/  HFMA2.MMA R108, -RZ, RZ, 0, 2.384185791015625e-07 ;  /* 0x00000004ff6c7435 */ /* 0x001fe200000001ff */
[----:B-1----:R-:W-:-:S02]  /*c360*/  MOV R54, R55 ;  /* 0x0000003700367202 */ /* 0x002fc40000000f00 */
[----:B------:R-:W-:Y:S02]  /*c370*/  MOV R55, R112 ;  /* 0x0000007000377202 */ /* 0x000fe40000000f00 */
[----:B------:R-:W-:Y:S02]  /*c380*/  MOV R110, RZ ;  /* 0x000000ff006e7202 */ /* 0x000fe40000000f00 */
[----:B------:R-:W-:Y:S02]  /*c390*/  MOV R113, 0xffffffff ;  /* 0xffffffff00717802 */ /* 0x000fe40000000f00 */
[----:B------:R-:W-:Y:S02]  /*c3a0*/  MOV R52, 0xc3c0 ;  /* 0x0000c3c000347802 */ /* 0x000fe40000000f00 */
[----:B------:R-:W-:Y:S05]  /*c3b0*/  CALL.REL.NOINC `($__internal_59_$__cuda_sm70_shflsync_up) ;  /* 0x000018d000007944 */ /* 0x000fea0003c00000 */
[----:B0-----:R-:W-:Y:S01]  /*c3c0*/  HFMA2.MMA R108, -RZ, RZ, 0, 2.384185791015625e-07 ;  /* 0x00000004ff6c7435 */ /* 0x001fe200000001ff */
[----:B-1----:R-:W-:Y:S02]  /*c3d0*/  MOV R56, R55 ;  /* 0x0000003700387202 */ /* 0x002fe40000000f00 */
[----:B------:R-:W-:Y:S02]  /*c3e0*/  MOV R55, R114 ;  /* 0x0000007200377202 */ /* 0x000fe40000000f00 */
[----:B------:R-:W-:-:S02]  /*c3f0*/  MOV R110, RZ ;  /* 0x000000ff006e7202 */ /* 0x000fc40000000f00 */
[----:B------:R-:W-:Y:S02]  /*c400*/  MOV R113, 0xffffffff ;  /* 0xffffffff00717802 */ /* 0x000fe40000000f00 */
[----:B------:R-:W-:Y:S02]  /*c410*/  MOV R52, 0xc430 ;  /* 0x0000c43000347802 */ /* 0x000fe40000000f00 */
[----:B------:R-:W-:Y:S05]  /*c420*/  CALL.REL.NOINC `($__internal_59_$__cuda_sm70_shflsync_up) ;  /* 0x0000186000007944 */ /* 0x000fea0003c00000 */
[----:B0-----:R-:W-:Y:S01]  /*c430*/  HFMA2.MMA R108, -RZ, RZ, 0, 2.384185791015625e-07 ;  /* 0x00000004ff6c7435 */ /* 0x001fe200000001ff */
        /* <DEDUP_REMOVED lines=24> */
[----:B------:R-:W-:Y:S05]  /*c5c0*/  CALL.REL.NOINC `($__internal_59_$__cuda_sm70_shflsync_up) ;  /* 0x000016c000007944 */ /* 0x000fea0003c00000 */
[----:B0-----:R-:W-:Y:S01]  /*c5d0*/  HFMA2.MMA R108, -RZ, RZ, 0, 4.76837158203125e-07 ;  /* 0x00000008ff6c7435 */ /* 0x001fe200000001ff */
[----:B-1----:R-:W-:Y:S02]  /*c5e0*/  MOV R54, R55 ;  /* 0x0000003700367202 */ /* 0x002fe40000000f00 */
[----:B------:R-:W-:Y:S02]  /*c5f0*/  MOV R55, R112 ;  /* 0x0000007000377202 */ /* 0x000fe40000000f00 */
[----:B------:R-:W-:Y:S02]  /*c600*/  MOV R110, RZ ;  /* 0x000000ff006e7202 */ /* 0x000fe40000000f00 */
[----:B------:R-:W-:Y:S02]  /*c610*/  MOV R113, 0xffffffff ;  /* 0xffffffff00717802 */ /* 0x000fe40000000f00 */
[----:B------:R-:W-:Y:S02]  /*c620*/  MOV R52, 0xc640 ;  /* 0x0000c64000347802 */ /* 0x000fe40000000f00 */
[----:B------:R-:W-:Y:S05]  /*c630*/  CALL.REL.NOINC `($__internal_59_$__cuda_sm70_shflsync_up) ;  /* 0x0000165000007944 */ /* 0x000fea0003c00000 */
[----:B0-----:R-:W-:Y:S01]  /*c640*/  HFMA2.MMA R108, -RZ, RZ, 0, 4.76837158203125e-07 ;  /* 0x00000008ff6c7435 */ /* 0x001fe200000001ff */
[----:B-1----:R-:W-:-:S02]  /*c650*/  MOV R56, R55 ;  /* 0x0000003700387202 */ /* 0x002fc40000000f00 */
[----:B------:R-:W-:Y:S02]  /*c660*/  MOV R55, R114 ;  /* 0x0000007200377202 */ /* 0x000fe40000000f00 */
[----:B------:R-:W-:Y:S02]  /*c670*/  MOV R110, RZ ;  /* 0x000000ff006e7202 */ /* 0x000fe40000000f00 */
[----:B------:R-:W-:Y:S02]  /*c680*/  MOV R113, 0xffffffff ;  /* 0xffffffff00717802 */ /* 0x000fe40000000f00 */
[----:B------:R-:W-:Y:S02]  /*c690*/  MOV R52, 0xc6b0 ;  /* 0x0000c6b000347802 */ /* 0x000fe40000000f00 */
[----:B------:R-:W-:Y:S05]  /*c6a0*/  CALL.REL.NOINC `($__internal_59_$__cuda_sm70_shflsync_up) ;  /* 0x000015e000007944 */ /* 0x000fea0003c00000 */
[----:B0-----:R-:W-:Y:S01]  /*c6b0*/  HFMA2.MMA R108, -RZ, RZ, 0, 4.76837158203125e-07 ;  /* 0x00000008ff6c7435 */ /* 0x001fe200000001ff */
[----:B-1----:R-:W-:Y:S02]  /*c6c0*/  MOV R57, R55 ;  /* 0x0000003700397202 */ /* 0x002fe40000000f00 */
[----:B------:R-:W-:Y:S02]  /*c6d0*/  MOV R55, R115 ;  /* 0x0000007300377202 */ /* 0x000fe40000000f00 */
[----:B------:R-:W-:-:S02]  /*c6e0*/  MOV R110, RZ ;  /* 0x000000ff006e7202 */ /* 0x000fc40000000f00 */
[----:B------:R-:W-:Y:S02]  /*c6f0*/  MOV R113, 0xffffffff ;  /* 0xffffffff00717802 */ /* 0x000fe40000000f00 */
[----:B------:R-:W-:Y:S02]  /*c700*/  MOV R52, 0xc720 ;  /* 0x0000c72000347802 */ /* 0x000fe40000000f00 */
[----:B------:R-:W-:Y:S05]  /*c710*/  CALL.REL.NOINC `($__internal_59_$__cuda_sm70_shflsync_up) ;  /* 0x0000157000007944 */ /* 0x000fea0003c00000 */
        /* <DEDUP_REMOVED lines=18> */
[----:B------:R-:W-:Y:S05]  /*c840*/  CALL.REL.NOINC `($__internal_59_$__cuda_sm70_shflsync_up) ;  /* 0x0000144000007944 */ /* 0x000fea0003c00000 */
[----:B0-----:R-:W-:Y:S01]  /*c850*/  HFMA2.MMA R108, -RZ, RZ, 0, 9.5367431640625e-07 ;  /* 0x00000010ff6c7435 */ /* 0x001fe200000001ff */
[----:B-1----:R-:W-:-:S02]  /*c860*/  MOV R57, R55 ;  /* 0x0000003700397202 */ /* 0x002fc40000000f00 */
[----:B------:R-:W-:Y:S02]  /*c870*/  MOV R55, R58 ;  /* 0x0000003a00377202 */ /* 0x000fe40000000f00 */
[----:B------:R-:W-:Y:S02]  /*c880*/  MOV R110, RZ ;  /* 0x000000ff006e7202 */ /* 0x000fe40000000f00 */
[----:B------:R-:W-:Y:S02]  /*c890*/  MOV R113, 0xffffffff ;  /* 0xffffffff00717802 */ /* 0x000fe40000000f00 */
[----:B------:R-:W-:Y:S02]  /*c8a0*/  MOV R52, 0xc8c0 ;  /* 0x0000c8c000347802 */ /* 0x000fe40000000f00 */
[----:B------:R-:W-:Y:S05]  /*c8b0*/  CALL.REL.NOINC `($__internal_59_$__cuda_sm70_shflsync_up) ;  /* 0x000013d000007944 */ /* 0x000fea0003c00000 */
[----:B0-----:R-:W-:Y:S01]  /*c8c0*/  HFMA2.MMA R108, -RZ, RZ, 0, 9.5367431640625e-07 ;  /* 0x00000010ff6c7435 */ /* 0x001fe200000001ff */
[----:B-1----:R-:W-:Y:S02]  /*c8d0*/  MOV R59, R55 ;  /* 0x00000037003b7202 */ /* 0x002fe40000000f00 */
[----:B------:R-:W-:Y:S02]  /*c8e0*/  MOV R55, R114 ;  /* 0x0000007200377202 */ /* 0x000fe40000000f00 */
[----:B------:R-:W-:-:S02]  /*c8f0*/  MOV R110, RZ ;  /* 0x000000ff006e7202 */ /* 0x000fc40000000f00 */
[----:B------:R-:W-:Y:S02]  /*c900*/  MOV R113, 0xffffffff ;  /* 0xffffffff00717802 */ /* 0x000fe40000000f00 */
[----:B------:R-:W-:Y:S02]  /*c910*/  MOV R52, 0xc930 ;  /* 0x0000c93000347802 */ /* 0x000fe40000000f00 */
[----:B------:R-:W-:Y:S05]  /*c920*/  CALL.REL.NOINC `($__internal_59_$__cuda_sm70_shflsync_up) ;  /* 0x0000136000007944 */ /* 0x000fea0003c00000 */
[----:B0-----:R-:W-:Y:S01]  /*c930*/  HFMA2.MMA R108, -RZ, RZ, 0, 9.5367431640625e-07 ;  /* 0x00000010ff6c7435 */ /* 0x001fe200000001ff */
[----:B-1----:R-:W-:Y:S02]  /*c940*/  MOV R109, R55 ;  /* 0x00000037006d7202 */ /* 0x002fe40000000f00 */
[----:B------:R-:W-:Y:S02]  /*c950*/  MOV R55, R115 ;  /* 0x0000007300377202 */ /* 0x000fe40000000f00 */
[----:B------:R-:W-:Y:S02]  /*c960*/  MOV R110, RZ ;  /* 0x000000ff006e7202 */ /* 0x000fe40000000f00 */
[----:B------:R-:W-:Y:S02]  /*c970*/  MOV R113, 0xffffffff ;  /* 0xffffffff00717802 */ /* 0x000fe40000000f00 */
[----:B------:R-:W-:-:S02]  /*c980*/  MOV R52, 0xc9a0 ;  /* 0x0000c9a000347802 */ /* 0x000fc40000000f00 */
[----:B------:R-:W-:Y:S05]  /*c990*/  CALL.REL.NOINC `($__internal_59_$__cuda_sm70_shflsync_up) ;  /* 0x000012f000007944 */ /* 0x000fea0003c00000 */
[----:B01----:R-:W-:Y:S05]  /*c9a0*/  BRA `(.L_x_2364) ;  /* 0xffff99f000007947 */ /* 0x003fea000383ffff */
.L_x_2329:
[----:B------:R-:W-:Y:S01]  /*c9b0*/  HFMA2.MMA R108, -RZ, RZ, 0, 5.9604644775390625e-08 ;  /* 0x00000001ff6c7435 */ /* 0x000fe200000001ff */
[----:B-1----:R-:W-:-:S02]  /*c9c0*/  MOV R55, R112 ;  /* 0x0000007000377202 */ /* 0x002fc40000000f00 */
[----:B------:R-:W-:Y:S02]  /*c9d0*/  MOV R110, RZ ;  /* 0x000000ff006e7202 */ /* 0x000fe40000000f00 */
[----:B------:R-:W-:Y:S02]  /*c9e0*/  MOV R113, 0xffffffff ;  /* 0xffffffff00717802 */ /* 0x000fe40000000f00 */
[----:B------:R-:W-:Y:S02]  /*c9f0*/  MOV R52, 0xca10 ;  /* 0x0000ca1000347802 */ /* 0x000fe40000000f00 */
[----:B0----5:R-:W-:Y:S05]  /*ca00*/  CALL.REL.NOINC `($__internal_59_$__cuda_sm70_shflsync_up) ;  /* 0x0000128000007944 */ /* 0x021fea0003c00000 */
[----:B0-----:R-:W-:Y:S01]  /*ca10*/  HFMA2.MMA R108, -RZ, RZ, 0, 5.9604644775390625e-08 ;  /* 0x00000001ff6c7435 */ /* 0x001fe200000001ff */
[----:B-1----:R-:W-:Y:S02]  /*ca20*/  MOV R56, R55 ;  /* 0x0000003700387202 */ /* 0x002fe40000000f00 */
[----:B------:R-:W-:Y:S02]  /*ca30*/  MOV R55, R109 ;  /* 0x0000006d00377202 */ /* 0x000fe40000000f00 */
[----:B------:R-:W-:Y:S02]  /*ca40*/  MOV R110, RZ ;  /* 0x000000ff006e7202 */ /* 0x000fe40000000f00 */
[----:B------:R-:W-:-:S02]  /*ca50*/  MOV R113, 0xffffffff ;  /* 0xffffffff00717802 */ /* 0x000fc40000000f00 */
[----:B------:R-:W-:Y:S02]  /*ca60*/  MOV R52, 0xca80 ;  /* 0x0000ca8000347802 */ /* 0x000fe40000000f00 */
[----:B------:R-:W-:Y:S05]  /*ca70*/  CALL.REL.NOINC `($__internal_59_$__cuda_sm70_shflsync_up) ;  /* 0x0000121000007944 */ /* 0x000fea0003c00000 */
[----:B0-----:R-:W-:Y:S01]  /*ca80*/  HFMA2.MMA R108, -RZ, RZ, 0, 5.9604644775390625e-08 ;  /* 0x00000001ff6c7435 */ /* 0x001fe200000001ff */
[----:B-1----:R-:W-:Y:S02]  /*ca90*/  MOV R57, R55 ;  /* 0x0000003700397202 */ /* 0x002fe40000000f00 */
[----:B------:R-:W-:Y:S02]  /*caa0*/  MOV R55, R114 ;  /* 0x0000007200377202 */ /* 0x000fe40000000f00 */
[----:B------:R-:W-:Y:S02]  /*cab0*/  MOV R110, RZ ;  /* 0x000000ff006e7202 */ /* 0x000fe40000000f00 */
[----:B------:R-:W-:Y:S02]  /*cac0*/  MOV R113, 0xffffffff ;  /* 0xffffffff00717802 */ /* 0x000fe40000000f00 */
[----:B------:R-:W-:Y:S02]  /*cad0*/  MOV R52, 0xcaf0 ;  /* 0x0000caf000347802 */ /* 0x000fe40000000f00 */
[----:B------:R-:W-:Y:S05]  /*cae0*/  CALL.REL.NOINC `($__internal_59_$__cuda_sm70_shflsync_up) ;  /* 0x000011a000007944 */ /* 0x000fea0003c00000 */
[----:B0-----:R-:W-:Y:S01]  /*caf0*/  HFMA2.MMA R108, -RZ, RZ, 0, 5.9604644775390625e-08 ;  /* 0x00000001ff6c7435 */ /* 0x001fe200000001ff */
[----:B-1----:R-:W-:-:S02]  /*cb00*/  MOV R58, R55 ;  /* 0x00000037003a7202 */ /* 0x002fc40000000f00 */
[----:B------:R-:W-:Y:S02]  /*cb10*/  MOV R55, R115 ;  /* 0x0000007300377202 */ /* 0x000fe40000000f00 */
[----:B------:R-:W-:Y:S02]  /*cb20*/  MOV R110, RZ ;  /* 0x000000ff006e7202 */ /* 0x000fe40000000f00 */
[----:B------:R-:W-:Y:S02]  /*cb30*/  MOV R113, 0xffffffff ;  /* 0xffffffff00717802 */ /* 0x000fe40000000f00 */
[----:B------:R-:W-:Y:S02]  /*cb40*/  MOV R52, 0xcb60 ;  /* 0x0000cb6000347802 */ /* 0x000fe40000000f00 */
[----:B------:R-:W-:Y:S05]  /*cb50*/  CALL.REL.NOINC `($__internal_59_$__cuda_sm70_shflsync_up) ;  /* 0x0000113000007944 */ /* 0x000fea0003c00000 */
        /* <DEDUP_REMOVED lines=9> */
[----:B------:R-:W-:Y:S05]  /*cbf0*/  CALL.REL.NOINC `($__internal_58_$__cuda_sm70_shflsync_idx_p) ;  /* 0x0000105000007944 */ /* 0x000fea0003c00000 */
[----:B0-----:R-:W-:Y:S01]  /*cc00*/  HFMA2.MMA R56, -RZ, RZ, 0, 0 ;  /* 0x00000000ff387435 */ /* 0x001fe200000001ff */
[----:B-1----:R-:W-:Y:S02]  /*cc10*/  MOV R119, R55 ;  /* 0x0000003700777202 */ /* 0x002fe40000000f00 */
[----:B------:R-:W-:-:S02]  /*cc20*/  MOV R54, R49 ;  /* 0x0000003100367202 */ /* 0x000fc40000000f00 */
[----:B------:R-:W-:Y:S02]  /*cc30*/  MOV R57, 0x1f ;  /* 0x0000001f00397802 */ /* 0x000fe40000000f00 */
[----:B------:R-:W-:Y:S02]  /*cc40*/  MOV R55, 0xffffffff ;  /* 0xffffffff00377802 */ /* 0x000fe40000000f00 */
[----:B------:R-:W-:Y:S02]  /*cc50*/  MOV R52, 0xcc70 ;  /* 0x0000cc7000347802 */ /* 0x000fe40000000f00 */
[----:B------:R-:W-:Y:S05]  /*cc60*/  CALL.REL.NOINC `($__internal_58_$__cuda_sm70_shflsync_idx_p) ;  /* 0x00000fe000007944 */ /* 0x000fea0003c00000 */
[----:B0-----:R-:W-:Y:S01]  /*cc70*/  HFMA2.MMA R56, -RZ, RZ, 0, 0 ;  /* 0x00000000ff387435 */ /* 0x001fe200000001ff */
[----:B-1----:R-:W-:Y:S02]  /*cc80*/  MOV R200, R55 ;  /* 0x0000003700c87202 */ /* 0x002fe40000000f00 */
[----:B------:R-:W-:Y:S02]  /*cc90*/  MOV R54, R50 ;  /* 0x0000003200367202 */ /* 0x000fe40000000f00 */
[----:B------:R-:W-:Y:S02]  /*cca0*/  MOV R57, 0x1f ;  /* 0x0000001f00397802 */ /* 0x000fe40000000f00 */
[----:B------:R-:W-:-:S02]  /*ccb0*/  MOV R55, 0xffffffff ;  /* 0xffffffff00377802 */ /* 0x000fc40000000f00 */
[----:B------:R-:W-:Y:S02]  /*ccc0*/  MOV R52, 0xcce0 ;  /* 0x0000cce000347802 */ /* 0x000fe40000000f00 */
[----:B------:R-:W-:Y:S05]  /*ccd0*/  CALL.REL.NOINC `($__internal_58_$__cuda_sm70_shflsync_idx_p) ;  /* 0x00000f7000007944 */ /* 0x000fea0003c00000 */
[----:B0-----:R-:W-:Y:S01]  /*cce0*/  HFMA2.MMA R56, -RZ, RZ, 0, 0 ;  /* 0x00000000ff387435 */ /* 0x001fe200000001ff */
[----:B-1----:R-:W-:Y:S02]  /*ccf0*/  MOV R58, R55 ;  /* 0x00000037003a7202 */ /* 0x002fe40000000f00 */
[----:B------:R-:W-:Y:S02]  /*cd00*/  MOV R54, R51 ;  /* 0x0000003300367202 */ /* 0x000fe40000000f00 */
[----:B------:R-:W-:Y:S02]  /*cd10*/  MOV R57, 0x1f ;  /* 0x0000001f00397802 */ /* 0x000fe40000000f00 */
[----:B------:R-:W-:Y:S02]  /*cd20*/  MOV R55, 0xffffffff ;  /* 0xffffffff00377802 */ /* 0x000fe40000000f00 */
[----:B------:R-:W-:Y:S02]  /*cd30*/  MOV R52, 0xcd50 ;  /* 0x0000cd5000347802 */ /* 0x000fe40000000f00 */
[----:B------:R-:W-:Y:S05]  /*cd40*/  CALL.REL.NOINC `($__internal_58_$__cuda_sm70_shflsync_idx_p) ;  /* 0x00000f0000007944 */ /* 0x000fea0003c00000 */
[----:B-1----:R-:W-:Y:S01]  /*cd50*/  MOV R59, R55 ;  /* 0x00000037003b7202 */ /* 0x002fe20000000f00 */
[----:B0-----:R-:W-:Y:S05]  /*cd60*/  BRA `(.L_x_2365) ;  /* 0xffff995000007947 */ /* 0x001fea000383ffff */
.L_x_2332:
[----:B------:R-:W-:Y:S01]  /*cd70*/  HFMA2.MMA R116, -RZ, RZ, 0, 5.9604644775390625e-08 ;  /* 0x00000001ff747435 */ /* 0x000fe200000001ff */
[----:B------:R-:W-:-:S02]  /*cd80*/  MOV R57, R113 ;  /* 0x0000007100397202 */ /* 0x000fc40000000f00 */
[----:B------:R-:W-:Y:S02]  /*cd90*/  MOV R111, 0x1f ;  /* 0x0000001f006f7802 */ /* 0x000fe40000000f00 */
[----:B------:R-:W-:Y:S02]  /*cda0*/  MOV R118, 0xffffffff ;  /* 0xffffffff00767802 */ /* 0x000fe40000000f00 */
[----:B------:R-:W-:Y:S02]  /*cdb0*/  MOV R52, 0xcdd0 ;  /* 0x0000cdd000347802 */ /* 0x000fe40000000f00 */
[----:B------:R-:W-:Y:S05]  /*cdc0*/  CALL.REL.NOINC `($__internal_57_$__cuda_sm70_shflsync_down) ;  /* 0x00000e4000007944 */ /* 0x000fea0003c00000 */
[----:B-1----:R-:W-:Y:S01]  /*cdd0*/  MOV R54, R111 ;  /* 0x0000006f00367202 */ /* 0x002fe20000000f00 */
[----:B0-----:R-:W-:Y:S05]  /*cde0*/  BRA `(.L_x_2366) ;  /* 0xffffae7000007947 */ /* 0x001fea000383ffff */
.L_x_2333:
[----:B------:R-:W-:Y:S01]  /*cdf0*/  HFMA2.MMA R116, -RZ, RZ, 0, 5.9604644775390625e-08 ;  /* 0x00000001ff747435 */ /* 0x000fe200000001ff */
[----:B------:R-:W-:Y:S02]  /*ce00*/  MOV R57, R112 ;  /* 0x0000007000397202 */ /* 0x000fe40000000f00 */
[----:B------:R-:W-:Y:S02]  /*ce10*/  MOV R111, 0x1f ;  /* 0x0000001f006f7802 */ /* 0x000fe40000000f00 */
[----:B------:R-:W-:-:S02]  /*ce20*/  MOV R118, 0xffffffff ;  /* 0xffffffff00767802 */ /* 0x000fc40000000f00 */
[----:B------:R-:W-:Y:S02]  /*ce30*/  MOV R52, 0xce50 ;  /* 0x0000ce5000347802 */ /* 0x000fe40000000f00 */
[----:B01----:R-:W-:Y:S05]  /*ce40*/  CALL.REL.NOINC `($__internal_57_$__cuda_sm70_shflsync_down) ;  /* 0x00000dc000007944 */ /* 0x003fea0003c00000 */
[----:B0-----:R-:W-:Y:S01]  /*ce50*/  HFMA2.MMA R116, -RZ, RZ, 0, 5.9604644775390625e-08 ;  /* 0x00000001ff747435 */ /* 0x001fe200000001ff */
[----:B-1----:R-:W-:Y:S02]  /*ce60*/  MOV R55, R111 ;  /* 0x0000006f00377202 */ /* 0x002fe40000000f00 */
[----:B------:R-:W-:Y:S02]  /*ce70*/  MOV R57, R59 ;  /* 0x0000003b00397202 */ /* 0x000fe40000000f00 */
[----:B------:R-:W-:Y:S02]  /*ce80*/  MOV R111, 0x1f ;  /* 0x0000001f006f7802 */ /* 0x000fe40000000f00 */
[----:B------:R-:W-:Y:S02]  /*ce90*/  MOV R118, 0xffffffff ;  /* 0xffffffff00767802 */ /* 0x000fe40000000f00 */
[----:B------:R-:W-:Y:S02]  /*cea0*/  MOV R52, 0xcec0 ;  /* 0x0000cec000347802 */ /* 0x000fe40000000f00 */
[----:B------:R-:W-:Y:S05]  /*ceb0*/  CALL.REL.NOINC `($__internal_57_$__cuda_sm70_shflsync_down) ;  /* 0x00000d5000007944 */ /* 0x000fea0003c00000 */
[----:B0-----:R-:W-:Y:S01]  /*cec0*/  HFMA2.MMA R116, -RZ, RZ, 0, 5.9604644775390625e-08 ;  /* 0x00000001ff747435 */ /* 0x001fe200000001ff */
[----:B-1----:R-:W-:-:S02]  /*ced0*/  MOV R56, R111 ;  /* 0x0000006f00387202 */ /* 0x002fc40000000f00 */
[----:B------:R-:W-:Y:S02]  /*cee0*/  MOV R57, R58 ;  /* 0x0000003a00397202 */ /* 0x000fe40000000f00 */
[----:B------:R-:W-:Y:S02]  /*cef0*/  MOV R111, 0x1f ;  /* 0x0000001f006f7802 */ /* 0x000fe40000000f00 */
[----:B------:R-:W-:Y:S02]  /*cf00*/  MOV R118, 0xffffffff ;  /* 0xffffffff00767802 */ /* 0x000fe40000000f00 */
[----:B------:R-:W-:Y:S02]  /*cf10*/  MOV R52, 0xcf30 ;  /* 0x0000cf3000347802 */ /* 0x000fe40000000f00 */
[----:B------:R-:W-:Y:S05]  /*cf20*/  CALL.REL.NOINC `($__internal_57_$__cuda_sm70_shflsync_down) ;  /* 0x00000ce000007944 */ /* 0x000fea0003c00000 */
[----:B01----:R-:W-:Y:S05]  /*cf30*/  BRA `(.L_x_2367) ;  /* 0xffffad6000007947 */ /* 0x003fea000383ffff */
.L_x_2336:
[----:B------:R-:W-:Y:S01]  /*cf40*/  HFMA2.MMA R116, -RZ, RZ, 0, 1.1920928955078125e-07 ;  /* 0x00000002ff747435 */ /* 0x000fe200000001ff */
[----:B------:R-:W-:Y:S02]  /*cf50*/  MOV R57, R113 ;  /* 0x0000007100397202 */ /* 0x000fe40000000f00 */
[----:B0-----:R-:W-:Y:S02]  /*cf60*/  MOV R111, 0x1f ;  /* 0x0000001f006f7802 */ /* 0x001fe40000000f00 */
[----:B------:R-:W-:-:S02]  /*cf70*/  MOV R118, 0xffffffff ;  /* 0xffffffff00767802 */ /* 0x000fc40000000f00 */
[----:B------:R-:W-:Y:S02]  /*cf80*/  MOV R52, 0xcfa0 ;  /* 0x0000cfa000347802 */ /* 0x000fe40000000f00 */
[----:B-1234-:R-:W-:Y:S05]  /*cf90*/  CALL.REL.NOINC `($__internal_57_$__cuda_sm70_shflsync_down) ;  /* 0x00000c7000007944 */ /* 0x01efea0003c00000 */
[----:B0-----:R-:W-:Y:S01]  /*cfa0*/  HFMA2.MMA R116, -RZ, RZ, 0, 1.1920928955078125e-07 ;  /* 0x00000002ff747435 */ /* 0x001fe200000001ff */
[----:B-1----:R-:W-:Y:S02]  /*cfb0*/  MOV R54, R111 ;  /* 0x0000006f00367202 */ /* 0x002fe40000000f00 */
[----:B------:R-:W-:Y:S02]  /*cfc0*/  MOV R57, R112 ;  /* 0x0000007000397202 */ /* 0x000fe40000000f00 */
[----:B------:R-:W-:Y:S02]  /*cfd0*/  MOV R111, 0x1f ;  /* 0x0000001f006f7802 */ /* 0x000fe40000000f00 */
[----:B------:R-:W-:Y:S02]  /*cfe0*/  MOV R118, 0xffffffff ;  /* 0xffffffff00767802 */ /* 0x000fe40000000f00 */
[----:B------:R-:W-:Y:S02]  /*cff0*/  MOV R52, 0xd010 ;  /* 0x0000d01000347802 */ /* 0x000fe40000000f00 */
[----:B------:R-:W-:Y:S05]  /*d000*/  CALL.REL.NOINC `($__internal_57_$__cuda_sm70_shflsync_down) ;  /* 0x00000c0000007944 */ /* 0x000fea0003c00000 */
[----:B0-----:R-:W-:Y:S01]  /*d010*/  HFMA2.MMA R116, -RZ, RZ, 0, 1.1920928955078125e-07 ;  /* 0x00000002ff747435 */ /* 0x001fe200000001ff */
[----:B-1----:R-:W-:-:S02]  /*d020*/  MOV R55, R111 ;  /* 0x0000006f00377202 */ /* 0x002fc40000000f00 */
[----:B------:R-:W-:Y:S02]  /*d030*/  MOV R57, R59 ;  /* 0x0000003b00397202 */ /* 0x000fe40000000f00 */
[----:B------:R-:W-:Y:S02]  /*d040*/  MOV R111, 0x1f ;  /* 0x0000001f006f7802 */ /* 0x000fe40000000f00 */
[----:B------:R-:W-:Y:S02]  /*d050*/  MOV R118, 0xffffffff ;  /* 0xffffffff00767802 */ /* 0x000fe40000000f00 */
[----:B------:R-:W-:Y:S02]  /*d060*/  MOV R52, 0xd080 ;  /* 0x0000d08000347802 */ /* 0x000fe40000000f00 */
[----:B------:R-:W-:Y:S05]  /*d070*/  CALL.REL.NOINC `($__internal_57_$__cuda_sm70_shflsync_down) ;  /* 0x00000b9000007944 */ /* 0x000fea0003c00000 */
[----:B0-----:R-:W-:Y:S01]  /*d080*/  HFMA2.MMA R116, -RZ, RZ, 0, 1.1920928955078125e-07 ;  /* 0x00000002ff747435 */ /* 0x001fe200000001ff */
[----:B-1----:R-:W-:Y:S02]  /*d090*/  MOV R56, R111 ;  /* 0x0000006f00387202 */ /* 0x002fe40000000f00 */
[----:B------:R-:W-:Y:S02]  /*d0a0*/  MOV R57, R58 ;  /* 0x0000003a00397202 */ /* 0x000fe40000000f00 */
[----:B------:R-:W-:-:S02]  /*d0b0*/  MOV R111, 0x1f ;  /* 0x0000001f006f7802 */ /* 0x000fc40000000f00 */
[----:B------:R-:W-:Y:S02]  /*d0c0*/  MOV R118, 0xffffffff ;  /* 0xffffffff00767802 */ /* 0x000fe40000000f00 */
[----:B------:R-:W-:Y:S02]  /*d0d0*/  MOV R52, 0xd0f0 ;  /* 0x0000d0f000347802 */ /* 0x000fe40000000f00 */
[----:B------:R-:W-:Y:S05]  /*d0e0*/  CALL.REL.NOINC `($__internal_57_$__cuda_sm70_shflsync_down) ;  /* 0x00000b2000007944 */ /* 0x000fea0003c00000 */
[----:B01----:R-:W-:Y:S05]  /*d0f0*/  BRA `(.L_x_2368) ;  /* 0xffffacf000007947 */ /* 0x003fea000383ffff */
.L_x_2339:
[----:B------:R-:W-:Y:S01]  /*d100*/  HFMA2.MMA R116, -RZ, RZ, 0, 2.384185791015625e-07 ;  /* 0x00000004ff747435 */ /* 0x000fe200000001ff */
[----:B------:R-:W-:Y:S02]  /*d110*/  MOV R57, R113 ;  /* 0x0000007100397202 */ /* 0x000fe40000000f00 */
[----:B0-----:R-:W-:Y:S02]  /*d120*/  MOV R111, 0x1f ;  /* 0x0000001f006f7802 */ /* 0x001fe40000000f00 */
[----:B------:R-:W-:Y:S02]  /*d130*/  MOV R118, 0xffffffff ;  /* 0xffffffff00767802 */ /* 0x000fe40000000f00 */
[----:B------:R-:W-:Y:S02]  /*d140*/  MOV R52, 0xd160 ;  /* 0x0000d16000347802 */ /* 0x000fe40000000f00 */
[----:B-1234-:R-:W-:Y:S05]  /*d150*/  CALL.REL.NOINC `($__internal_57_$__cuda_sm70_shflsync_down) ;  /* 0x00000ab000007944 */ /* 0x01efea0003c00000 */
[----:B-1----:R-:W-:Y:S01]  /*d160*/  MOV R54, R111 ;  /* 0x0000006f00367202 */ /* 0x002fe20000000f00 */
[----:B0-----:R-:W-:Y:S05]  /*d170*/  BRA `(.L_x_2369) ;  /* 0xffffad9000007947 */ /* 0x001fea000383ffff */
.L_x_2340:
[----:B------:R-:W-:Y:S01]  /*d180*/  HFMA2.MMA R116, -RZ, RZ, 0, 2.384185791015625e-07 ;  /* 0x00000004ff747435 */ /* 0x000fe200000001ff */
[----:B------:R-:W-:-:S02]  /*d190*/  MOV R57, R112 ;  /* 0x0000007000397202 */ /* 0x000fc40000000f00 */
[----:B0-----:R-:W-:Y:S02]  /*d1a0*/  MOV R111, 0x1f ;  /* 0x0000001f006f7802 */ /* 0x001fe40000000f00 */
[----:B------:R-:W-:Y:S02]  /*d1b0*/  MOV R118, 0xffffffff ;  /* 0xffffffff00767802 */ /* 0x000fe40000000f00 */
[----:B------:R-:W-:Y:S02]  /*d1c0*/  MOV R52, 0xd1e0 ;  /* 0x0000d1e000347802 */ /* 0x000fe40000000f00 */
[----:B-1234-:R-:W-:Y:S05]  /*d1d0*/  CALL.REL.NOINC `($__internal_57_$__cuda_sm70_shflsync_down) ;  /* 0x00000a3000007944 */ /* 0x01efea0003c00000 */
[----:B0-----:R-:W-:Y:S01]  /*d1e0*/  HFMA2.MMA R116, -RZ, RZ, 0, 2.384185791015625e-07 ;  /* 0x00000004ff747435 */ /* 0x001fe200000001ff */
[----:B-1----:R-:W-:Y:S02]  /*d1f0*/  MOV R55, R111 ;  /* 0x0000006f00377202 */ /* 0x002fe40000000f00 */
[----:B------:R-:W-:Y:S02]  /*d200*/  MOV R57, R59 ;  /* 0x0000003b00397202 */ /* 0x000fe40000000f00 */
[----:B------:R-:W-:Y:S02]  /*d210*/  MOV R111, 0x1f ;  /* 0x0000001f006f7802 */ /* 0x000fe40000000f00 */
[----:B------:R-:W-:-:S02]  /*d220*/  MOV R118, 0xffffffff ;  /* 0xffffffff00767802 */ /* 0x000fc40000000f00 */
[----:B------:R-:W-:Y:S02]  /*d230*/  MOV R52, 0xd250 ;  /* 0x0000d25000347802 */ /* 0x000fe40000000f00 */
[----:B------:R-:W-:Y:S05]  /*d240*/  CALL.REL.NOINC `($__internal_57_$__cuda_sm70_shflsync_down) ;  /* 0x000009c000007944 */ /* 0x000fea0003c00000 */
[----:B0-----:R-:W-:Y:S01]  /*d250*/  HFMA2.MMA R116, -RZ, RZ, 0, 2.384185791015625e-07 ;  /* 0x00000004ff747435 */ /* 0x001fe200000001ff */
[----:B-1----:R-:W-:Y:S02]  /*d260*/  MOV R56, R111 ;  /* 0x0000006f00387202 */ /* 0x002fe40000000f00 */
[----:B------:R-:W-:Y:S02]  /*d270*/  MOV R57, R58 ;  /* 0x0000003a00397202 */ /* 0x000fe40000000f00 */
[----:B------:R-:W-:Y:S02]  /*d280*/  MOV R111, 0x1f ;  /* 0x0000001f006f7802 */ /* 0x000fe40000000f00 */
[----:B------:R-:W-:Y:S02]  /*d290*/  MOV R118, 0xffffffff ;  /* 0xffffffff00767802 */ /* 0x000fe40000000f00 */
[----:B------:R-:W-:Y:S02]  /*d2a0*/  MOV R52, 0xd2c0 ;  /* 0x0000d2c000347802 */ /* 0x000fe40000000f00 */
[----:B------:R-:W-:Y:S05]  /*d2b0*/  CALL.REL.NOINC `($__internal_57_$__cuda_sm70_shflsync_down) ;  /* 0x0000095000007944 */ /* 0x000fea0003c00000 */
[----:B01----:R-:W-:Y:S05]  /*d2c0*/  BRA `(.L_x_2370) ;  /* 0xffffac8000007947 */ /* 0x003fea000383ffff */
.L_x_2343:
[----:B------:R-:W-:Y:S01]  /*d2d0*/  HFMA2.MMA R116, -RZ, RZ, 0, 4.76837158203125e-07 ;  /* 0x00000008ff747435 */ /* 0x000fe200000001ff */
[----:B------:R-:W-:-:S02]  /*d2e0*/  MOV R57, R113 ;  /* 0x0000007100397202 */ /* 0x000fc40000000f00 */
[----:B0-----:R-:W-:Y:S02]  /*d2f0*/  MOV R111, 0x1f ;  /* 0x0000001f006f7802 */ /* 0x001fe40000000f00 */
[----:B------:R-:W-:Y:S02]  /*d300*/  MOV R118, 0xffffffff ;  /* 0xffffffff00767802 */ /* 0x000fe40000000f00 */
[----:B------:R-:W-:Y:S02]  /*d310*/  MOV R52, 0xd330 ;  /* 0x0000d33000347802 */ /* 0x000fe40000000f00 */
[----:B-1234-:R-:W-:Y:S05]  /*d320*/  CALL.REL.NOINC `($__internal_57_$__cuda_sm70_shflsync_down) ;  /* 0x000008e000007944 */ /* 0x01efea0003c00000 */
[----:B0-----:R-:W-:Y:S01]  /*d330*/  HFMA2.MMA R116, -RZ, RZ, 0, 4.76837158203125e-07 ;  /* 0x00000008ff747435 */ /* 0x001fe200000001ff */
[----:B-1----:R-:W-:Y:S02]  /*d340*/  MOV R54, R111 ;  /* 0x0000006f00367202 */ /* 0x002fe40000000f00 */
[----:B------:R-:W-:Y:S02]  /*d350*/  MOV R57, R112 ;  /* 0x0000007000397202 */ /* 0x000fe40000000f00 */
[----:B------:R-:W-:Y:S02]  /*d360*/  MOV R111, 0x1f ;  /* 0x0000001f006f7802 */ /* 0x000fe40000000f00 */
[----:B------:R-:W-:-:S02]  /*d370*/  MOV R118, 0xffffffff ;  /* 0xffffffff00767802 */ /* 0x000fc40000000f00 */
[----:B------:R-:W-:Y:S02]  /*d380*/  MOV R52, 0xd3a0 ;  /* 0x0000d3a000347802 */ /* 0x000fe40000000f00 */
[----:B------:R-:W-:Y:S05]  /*d390*/  CALL.REL.NOINC `($__internal_57_$__cuda_sm70_shflsync_down) ;  /* 0x0000087000007944 */ /* 0x000fea0003c00000 */
[----:B0-----:R-:W-:Y:S01]  /*d3a0*/  HFMA2.MMA R116, -RZ, RZ, 0, 4.76837158203125e-07 ;  /* 0x00000008ff747435 */ /* 0x001fe200000001ff */
[----:B-1----:R-:W-:Y:S02]  /*d3b0*/  MOV R55, R111 ;  /* 0x0000006f00377202 */ /* 0x002fe40000000f00 */
[----:B------:R-:W-:Y:S02]  /*d3c0*/  MOV R57, R59 ;  /* 0x0000003b00397202 */ /* 0x000fe40000000f00 */
[----:B------:R-:W-:Y:S02]  /*d3d0*/  MOV R111, 0x1f ;  /* 0x0000001f006f7802 */ /* 0x000fe40000000f00 */
[----:B------:R-:W-:Y:S02]  /*d3e0*/  MOV R118, 0xffffffff ;  /* 0xffffffff00767802 */ /* 0x000fe40000000f00 */
[----:B------:R-:W-:Y:S02]  /*d3f0*/  MOV R52, 0xd410 ;  /* 0x0000d41000347802 */ /* 0x000fe40000000f00 */
[----:B------:R-:W-:Y:S05]  /*d400*/  CALL.REL.NOINC `($__internal_57_$__cuda_sm70_shflsync_down) ;  /* 0x0000080000007944 */ /* 0x000fea0003c00000 */
[----:B0-----:R-:W-:Y:S01]  /*d410*/  HFMA2.MMA R116, -RZ, RZ, 0, 4.76837158203125e-07 ;  /* 0x00000008ff747435 */ /* 0x001fe200000001ff */
[----:B-1----:R-:W-:-:S02]  /*d420*/  MOV R56, R111 ;  /* 0x0000006f00387202 */ /* 0x002fc40000000f00 */
[----:B------:R-:W-:Y:S02]  /*d430*/  MOV R57, R58 ;  /* 0x0000003a00397202 */ /* 0x000fe40000000f00 */
[----:B------:R-:W-:Y:S02]  /*d440*/  MOV R111, 0x1f ;  /* 0x0000001f006f7802 */ /* 0x000fe40000000f00 */
[----:B------:R-:W-:Y:S02]  /*d450*/  MOV R118, 0xffffffff ;  /* 0xffffffff00767802 */ /* 0x000fe40000000f00 */
[----:B------:R-:W-:Y:S02]  /*d460*/  MOV R52, 0xd480 ;  /* 0x0000d48000347802 */ /* 0x000fe40000000f00 */
[----:B------:R-:W-:Y:S05]  /*d470*/  CALL.REL.NOINC `($__internal_57_$__cuda_sm70_shflsync_down) ;  /* 0x0000079000007944 */ /* 0x000fea0003c00000 */
[----:B01----:R-:W-:Y:S05]  /*d480*/  BRA `(.L_x_2371) ;  /* 0xffffac1000007947 */ /* 0x003fea000383ffff */
.L_x_2346:
[----:B------:R-:W-:Y:S01]  /*d490*/  HFMA2.MMA R116, -RZ, RZ, 0, 9.5367431640625e-07 ;  /* 0x00000010ff747435 */ /* 0x000fe200000001ff */
[----:B------:R-:W-:Y:S02]  /*d4a0*/  MOV R57, R113 ;  /* 0x0000007100397202 */ /* 0x000fe40000000f00 */
[----:B0-----:R-:W-:Y:S02]  /*d4b0*/  MOV R111, 0x1f ;  /* 0x0000001f006f7802 */ /* 0x001fe40000000f00 */
[----:B------:R-:W-:-:S02]  /*d4c0*/  MOV R118, 0xffffffff ;  /* 0xffffffff00767802 */ /* 0x000fc40000000f00 */
[----:B------:R-:W-:Y:S02]  /*d4d0*/  MOV R52, 0xd4f0 ;  /* 0x0000d4f000347802 */ /* 0x000fe40000000f00 */
[----:B-1234-:R-:W-:Y:S05]  /*d4e0*/  CALL.REL.NOINC `($__internal_57_$__cuda_sm70_shflsync_down) ;  /* 0x0000072000007944 */ /* 0x01efea0003c00000 */
[----:B-1----:R-:W-:Y:S01]  /*d4f0*/  MOV R54, R111 ;  /* 0x0000006f00367202 */ /* 0x002fe20000000f00 */
[----:B0-----:R-:W-:Y:S05]  /*d500*/  BRA `(.L_x_2372) ;  /* 0xffffacb000007947 */ /* 0x001fea000383ffff */
.L_x_2347:
[----:B------:R-:W-:Y:S01]  /*d510*/  HFMA2.MMA R116, -RZ, RZ, 0, 9.5367431640625e-07 ;  /* 0x00000010ff747435 */ /* 0x000fe200000001ff */
[----:B------:R-:W-:Y:S02]  /*d520*/  MOV R57, R112 ;  /* 0x0000007000397202 */ /* 0x000fe40000000f00 */
[----:B0-----:R-:W-:Y:S02]  /*d530*/  MOV R111, 0x1f ;  /* 0x0000001f006f7802 */ /* 0x001fe40000000f00 */
[----:B------:R-:W-:Y:S02]  /*d540*/  MOV R118, 0xffffffff ;  /* 0xffffffff00767802 */ /* 0x000fe40000000f00 */
[----:B------:R-:W-:Y:S02]  /*d550*/  MOV R52, 0xd570 ;  /* 0x0000d57000347802 */ /* 0x000fe40000000f00 */
[----:B-1234-:R-:W-:Y:S05]  /*d560*/  CALL.REL.NOINC `($__internal_57_$__cuda_sm70_shflsync_down) ;  /* 0x000006a000007944 */ /* 0x01efea0003c00000 */
[----:B0-----:R-:W-:Y:S01]  /*d570*/  HFMA2.MMA R116, -RZ, RZ, 0, 9.5367431640625e-07 ;  /* 0x00000010ff747435 */ /* 0x001fe200000001ff */
[----:B-1----:R-:W-:Y:S02]  /*d580*/  MOV R55, R111 ;  /* 0x0000006f00377202 */ /* 0x002fe40000000f00 */
[----:B------:R-:W-:-:S02]  /*d590*/  MOV R57, R59 ;  /* 0x0000003b00397202 */ /* 0x000fc40000000f00 */
[----:B------:R-:W-:Y:S02]  /*d5a0*/  MOV R111, 0x1f ;  /* 0x0000001f006f7802 */ /* 0x000fe40000000f00 */
[----:B------:R-:W-:Y:S02]  /*d5b0*/  MOV R118, 0xffffffff ;  /* 0xffffffff00767802 */ /* 0x000fe40000000f00 */
[----:B------:R-:W-:Y:S02]  /*d5c0*/  MOV R52, 0xd5e0 ;  /* 0x0000d5e000347802 */ /* 0x000fe40000000f00 */
[----:B------:R-:W-:Y:S05]  /*d5d0*/  CALL.REL.NOINC `($__internal_57_$__cuda_sm70_shflsync_down) ;  /* 0x0000063000007944 */ /* 0x000fea0003c00000 */
[----:B0-----:R-:W-:Y:S01]  /*d5e0*/  HFMA2.MMA R116, -RZ, RZ, 0, 9.5367431640625e-07 ;  /* 0x00000010ff747435 */ /* 0x001fe200000001ff */
[----:B-1----:R-:W-:Y:S02]  /*d5f0*/  MOV R56, R111 ;  /* 0x0000006f00387202 */ /* 0x002fe40000000f00 */
[----:B------:R-:W-:Y:S02]  /*d600*/  MOV R57, R58 ;  /* 0x0000003a00397202 */ /* 0x000fe40000000f00 */
[----:B------:R-:W-:Y:S02]  /*d610*/  MOV R111, 0x1f ;  /* 0x0000001f006f7802 */ /* 0x000fe40000000f00 */
[----:B------:R-:W-:-:S02]  /*d620*/  MOV R118, 0xffffffff ;  /* 0xffffffff00767802 */ /* 0x000fc40000000f00 */
[----:B------:R-:W-:Y:S02]  /*d630*/  MOV R52, 0xd650 ;  /* 0x0000d65000347802 */ /* 0x000fe40000000f00 */
[----:B------:R-:W-:Y:S05]  /*d640*/  CALL.REL.NOINC `($__internal_57_$__cuda_sm70_shflsync_down) ;  /* 0x000005c000007944 */ /* 0x000fea0003c00000 */
[----:B01----:R-:W-:Y:S05]  /*d650*/  BRA `(.L_x_2373) ;  /* 0xffffaba000007947 */ /* 0x003fea000383ffff */
.L_x_2350:
[----:B----4-:R-:W-:Y:S01]  /*d660*/  HFMA2.MMA R56, -RZ, RZ, 0, 0 ;  /* 0x00000000ff387435 */ /* 0x010fe200000001ff */
[----:B-1----:R-:W-:Y:S02]  /*d670*/  MOV R54, R113 ;  /* 0x0000007100367202 */ /* 0x002fe40000000f00 */
[----:B------:R-:W-:Y:S02]  /*d680*/  MOV R57, 0x1f ;  /* 0x0000001f00397802 */ /* 0x000fe40000000f00 */
[----:B---3--:R-:W-:Y:S02]  /*d690*/  MOV R55, 0xffffffff ;  /* 0xffffffff00377802 */ /* 0x008fe40000000f00 */
[----:B------:R-:W-:Y:S02]  /*d6a0*/  MOV R52, 0xd6c0 ;  /* 0x0000d6c000347802 */ /* 0x000fe40000000f00 */
[----:B0-2---:R-:W-:Y:S05]  /*d6b0*/  CALL.REL.NOINC `($__internal_58_$__cuda_sm70_shflsync_idx_p) ;  /* 0x0000059000007944 */ /* 0x005fea0003c00000 */
        /* <DEDUP_REMOVED lines=21> */
[----:B------:R-:W-:Y:S01]  /*d810*/  HFMA2.MMA R116, -RZ, RZ, 0, 5.9604644775390625e-08 ;  /* 0x00000001ff747435 */ /* 0x000fe200000001ff */
[----:B-1----:R-:W-:-:S02]  /*d820*/  MOV R240, R55 ;  /* 0x0000003700f07202 */ /* 0x002fc40000000f00 */
[----:B0-----:R-:W-:Y:S02]  /*d830*/  MOV R57, R113 ;  /* 0x0000007100397202 */ /* 0x001fe40000000f00 */
[----:B------:R-:W-:Y:S02]  /*d840*/  MOV R111, 0x1f ;  /* 0x0000001f006f7802 */ /* 0x000fe40000000f00 */
[----:B------:R-:W-:Y:S02]  /*d850*/  MOV R118, 0xffffffff ;  /* 0xffffffff00767802 */ /* 0x000fe40000000f00 */
[----:B------:R-:W-:Y:S02]  /*d860*/  MOV R52, 0xd880 ;  /* 0x0000d88000347802 */ /* 0x000fe40000000f00 */
[----:B------:R-:W-:Y:S05]  /*d870*/  CALL.REL.NOINC `($__internal_57_$__cuda_sm70_shflsync_down) ;  /* 0x0000039000007944 */ /* 0x000fea0003c00000 */
[----:B0-----:R-:W-:Y:S01]  /*d880*/  HFMA2.MMA R116, -RZ, RZ, 0, 5.9604644775390625e-08 ;  /* 0x00000001ff747435 */ /* 0x001fe200000001ff */
[----:B-1----:R-:W-:Y:S02]  /*d890*/  MOV R109, R111 ;  /* 0x0000006f006d7202 */ /* 0x002fe40000000f00 */
[----:B------:R-:W-:Y:S02]  /*d8a0*/  MOV R57, R112 ;  /* 0x0000007000397202 */ /* 0x000fe40000000f00 */
[----:B------:R-:W-:-:S02]  /*d8b0*/  MOV R111, 0x1f ;  /* 0x0000001f006f7802 */ /* 0x000fc40000000f00 */
[----:B------:R-:W-:Y:S02]  /*d8c0*/  MOV R118, 0xffffffff ;  /* 0xffffffff00767802 */ /* 0x000fe40000000f00 */
[----:B------:R-:W-:Y:S02]  /*d8d0*/  MOV R52, 0xd8f0 ;  /* 0x0000d8f000347802 */ /* 0x000fe40000000f00 */
[----:B------:R-:W-:Y:S05]  /*d8e0*/  CALL.REL.NOINC `($__internal_57_$__cuda_sm70_shflsync_down) ;  /* 0x0000032000007944 */ /* 0x000fea0003c00000 */
[----:B0-----:R-:W-:Y:S01]  /*d8f0*/  HFMA2.MMA R116, -RZ, RZ, 0, 5.9604644775390625e-08 ;  /* 0x00000001ff747435 */ /* 0x001fe200000001ff */
[----:B-1----:R-:W-:Y:S02]  /*d900*/  MOV R110, R111 ;  /* 0x0000006f006e7202 */ /* 0x002fe40000000f00 */
[----:B------:R-:W-:Y:S02]  /*d910*/  MOV R57, R59 ;  /* 0x0000003b00397202 */ /* 0x000fe40000000f00 */
[----:B------:R-:W-:Y:S02]  /*d920*/  MOV R111, 0x1f ;  /* 0x0000001f006f7802 */ /* 0x000fe40000000f00 */
[----:B------:R-:W-:Y:S02]  /*d930*/  MOV R118, 0xffffffff ;  /* 0xffffffff00767802 */ /* 0x000fe40000000f00 */
[----:B------:R-:W-:-:S02]  /*d940*/  MOV R52, 0xd960 ;  /* 0x0000d96000347802 */ /* 0x000fc40000000f00 */
        /* <DEDUP_REMOVED lines=20> */
[----:B-1----:R-:W-:Y:S05]  /*da90*/  CALL.REL.NOINC `($__internal_58_$__cuda_sm70_shflsync_idx_p) ;  /* 0x000001b000007944 */ /* 0x002fea0003c00000 */
[----:B0-----:R-:W-:Y:S01]  /*daa0*/  HFMA2.MMA R56, -RZ, RZ, 0, 0 ;  /* 0x00000000ff387435 */ /* 0x001fe200000001ff */
[----:B-1----:R-:W-:Y:S02]  /*dab0*/  MOV R116, R55 ;  /* 0x0000003700747202 */ /* 0x002fe40000000f00 */
[----:B------:R-:W-:Y:S02]  /*dac0*/  MOV R54, R49 ;  /* 0x0000003100367202 */ /* 0x000fe40000000f00 */
[----:B------:R-:W-:Y:S02]  /*dad0*/  MOV R57, 0x1f ;  /* 0x0000001f00397802 */ /* 0x000fe40000000f00 */
[----:B------:R-:W-:Y:S02]  /*dae0*/  MOV R55, 0xffffffff ;  /* 0xffffffff00377802 */ /* 0x000fe40000000f00 */
[----:B------:R-:W-:Y:S02]  /*daf0*/  MOV R52, 0xdb10 ;  /* 0x0000db1000347802 */ /* 0x000fe40000000f00 */
[----:B------:R-:W-:Y:S05]  /*db00*/  CALL.REL.NOINC `($__internal_58_$__cuda_sm70_shflsync_idx_p) ;  /* 0x0000014000007944 */ /* 0x000fea0003c00000 */
[----:B0-----:R-:W-:Y:S01]  /*db10*/  HFMA2.MMA R56, -RZ, RZ, 0, 0 ;  /* 0x00000000ff387435 */ /* 0x001fe200000001ff */
[----:B-1----:R-:W-:-:S02]  /*db20*/  MOV R117, R55 ;  /* 0x0000003700757202 */ /* 0x002fc40000000f00 */
[----:B------:R-:W-:Y:S02]  /*db30*/  MOV R54, R50 ;  /* 0x0000003200367202 */ /* 0x000fe40000000f00 */
[----:B------:R-:W-:Y:S02]  /*db40*/  MOV R57, 0x1f ;  /* 0x0000001f00397802 */ /* 0x000fe40000000f00 */
[----:B------:R-:W-:Y:S02]  /*db50*/  MOV R55, 0xffffffff ;  /* 0xffffffff00377802 */ /* 0x000fe40000000f00 */
[----:B------:R-:W-:Y:S02]  /*db60*/  MOV R52, 0xdb80 ;  /* 0x0000db8000347802 */ /* 0x000fe40000000f00 */
[----:B------:R-:W-:Y:S05]  /*db70*/  CALL.REL.NOINC `($__internal_58_$__cuda_sm70_shflsync_idx_p) ;  /* 0x000000d000007944 */ /* 0x000fea0003c00000 */
[----:B0-----:R-:W-:Y:S01]  /*db80*/  HFMA2.MMA R56, -RZ, RZ, 0, 0 ;  /* 0x00000000ff387435 */ /* 0x001fe200000001ff */
[----:B-1----:R-:W-:Y:S02]  /*db90*/  MOV R118, R55 ;  /* 0x0000003700767202 */ /* 0x002fe40000000f00 */
[----:B------:R-:W-:Y:S02]  /*dba0*/  MOV R54, R51 ;  /* 0x0000003300367202 */ /* 0x000fe40000000f00 */
[----:B------:R-:W-:-:S02]  /*dbb0*/  MOV R57, 0x1f ;  /* 0x0000001f00397802 */ /* 0x000fc40000000f00 */
[----:B------:R-:W-:Y:S02]  /*dbc0*/  MOV R55, 0xffffffff ;  /* 0xffffffff00377802 */ /* 0x000fe40000000f00 */
[----:B------:R-:W-:Y:S02]  /*dbd0*/  MOV R52, 0xdbf0 ;  /* 0x0000dbf000347802 */ /* 0x000fe40000000f00 */
[----:B------:R-:W-:Y:S05]  /*dbe0*/  CALL.REL.NOINC `($__internal_58_$__cuda_sm70_shflsync_idx_p) ;  /* 0x0000006000007944 */ /* 0x000fea0003c00000 */
[----:B-1----:R-:W-:Y:S01]  /*dbf0*/  MOV R119, R55 ;  /* 0x0000003700777202 */ /* 0x002fe20000000f00 */
[----:B0-----:R-:W-:Y:S05]  /*dc00*/  BRA `(.L_x_2374) ;  /* 0xffffa81000007947 */ /* 0x001fea000383ffff */
        .weak           $__internal_57_$__cuda_sm70_shflsync_down
        .type           $__internal_57_$__cuda_sm70_shflsync_down,@function
        .size           $__internal_57_$__cuda_sm70_shflsync_down,($__internal_58_$__cuda_sm70_shflsync_idx_p - $__internal_57_$__cuda_sm70_shflsync_down)
$__internal_57_$__cuda_sm70_shflsync_down:
[----:B------:R-:W-:Y:S01]  /*dc10*/  HFMA2.MMA R53, -RZ, RZ, 0, 0 ;  /* 0x00000000ff357435 */ /* 0x000fe200000001ff */
[----:B------:R-:W-:Y:S04]  /*dc20*/  WARPSYNC R118 ;  /* 0x0000007600007348 */ /* 0x000fe80003800000 */
[----:B------:R0:W1:Y:S01]  /*dc30*/  SHFL.DOWN PT, R111, R57, R116, R111 ;  /* 0x08000074396f7389 */ /* 0x00006200000e006f */
[----:B------:R-:W-:Y:S05]  /*dc40*/  RET.REL.NODEC R52 `(_Z25selective_scan_bwd_kernelI32Selective_Scan_bwd_kernel_traitsILi128ELi16ELb1ELb0ELb0ELb1ELb1EfN3c107complexIfEEEEv12SSMParamsBwd) ;  /* 0xffff23b034007950 */ /* 0x000fea0003c3ffff */
        .weak           $__internal_58_$__cuda_sm70_shflsync_idx_p
        .type           $__internal_58_$__cuda_sm70_shflsync_idx_p,@function
        .size           $__internal_58_$__cuda_sm70_shflsync_idx_p,($__internal_59_$__cuda_sm70_shflsync_up - $__internal_58_$__cuda_sm70_shflsync_idx_p)
$__internal_58_$__cuda_sm70_shflsync_idx_p:
[----:B------:R-:W-:Y:S01]  /*dc50*/  MOV R53, 0x0 ;  /* 0x0000000000357802 */ /* 0x000fe20000000f00 */
[----:B------:R-:W-:Y:S04]  /*dc60*/  WARPSYNC R55 ;  /* 0x0000003700007348 */ /* 0x000fe80003800000 */
[----:B------:R0:W1:Y:S01]  /*dc70*/  SHFL.IDX PT, R55, R54, R56, R57 ;  /* 0x0000003836377389 */ /* 0x00006200000e0039 */
[----:B------:R-:W-:Y:S05]  /*dc80*/  RET.REL.NODEC R52 `(_Z25selective_scan_bwd_kernelI32Selective_Scan_bwd_kernel_traitsILi128ELi16ELb1ELb0ELb0ELb1ELb1EfN3c107complexIfEEEEv12SSMParamsBwd) ;  /* 0xffff237034007950 */ /* 0x000fea0003c3ffff */
        .weak           $__internal_59_$__cuda_sm70_shflsync_up
        .type           $__internal_59_$__cuda_sm70_shflsync_up,@function
        .size           $__internal_59_$__cuda_sm70_shflsync_up,(.L_x_14494 - $__internal_59_$__cuda_sm70_shflsync_up)
$__internal_59_$__cuda_sm70_shflsync_up:
[----:B------:R-:W-:Y:S01]  /*dc90*/  HFMA2.MMA R53, -RZ, RZ, 0, 0 ;  /* 0x00000000ff357435 */ /* 0x000fe200000001ff */
[----:B------:R-:W-:Y:S04]  /*dca0*/  WARPSYNC R113 ;  /* 0x0000007100007348 */ /* 0x000fe80003800000 */
[----:B------:R0:W1:Y:S01]  /*dcb0*/  SHFL.UP PT, R55, R55, R108, R110 ;  /* 0x0400006c37377389 */ /* 0x00006200000e006e */
[----:B------:R-:W-:Y:S05]  /*dcc0*/  RET.REL.NODEC R52 `(_Z25selective_scan_bwd_kernelI32Selective_Scan_bwd_kernel_traitsILi128ELi16ELb1ELb0ELb0ELb1ELb1EfN3c107complexIfEEEEv12SSMParamsBwd) ;  /* 0xffff233034007950 */ /* 0x000fea0003c3ffff */
.L_x_2375:
        /* <DEDUP_REMOVED lines=11> */
.L_x_14494:


//--------------------- .text._Z25selective_scan_bwd_kernelI32Selective_Scan_bwd_kernel_traitsILi128ELi16ELb1ELb0ELb1ELb0ELb0EfN3c107complexIfEEEEv12SSMParamsBwd --------------------------
	.section	.text._Z25selective_scan_bwd_kernelI32Selective_Scan_bwd_kernel_traitsILi128ELi16ELb1ELb0ELb1ELb0ELb0EfN3c107complexIfEEEEv12SSMParamsBwd,"ax",@progbits
	.sectioninfo	@"SHI_REGISTERS=255"
	.align	128
        .global         _Z25selective_scan_bwd_kernelI32Selective_Scan_bwd_kernel_traitsILi128ELi16ELb1ELb0ELb1ELb0ELb0EfN3c107complexIfEEEEv12SSMParamsBwd
        .type           _Z25selective_scan_bwd_kernelI32Selective_Scan_bwd_kernel_traitsILi128ELi16ELb1ELb0ELb1ELb0ELb0EfN3c107complexIfEEEEv12SSMParamsBwd,@function
        .size           _Z25selective_scan_bwd_kernelI32Selective_Scan_bwd_kernel_traitsILi128ELi16ELb1ELb0ELb1ELb0ELb0EfN3c107complexIfEEEEv12SSMParamsBwd,(.L_x_14497 - _Z25selective_scan_bwd_kernelI32Selective_Scan_bwd_kernel_traitsILi128ELi16ELb1ELb0ELb1ELb0ELb0EfN3c107complexIfEEEEv12SSMParamsBwd)
        .other          _Z25selective_scan_bwd_kernelI32Selective_Scan_bwd_kernel_traitsILi128ELi16ELb1ELb0ELb1ELb0ELb0EfN3c107complexIfEEEEv12SSMParamsBwd,@"STO_CUDA_ENTRY STV_DEFAULT"
_Z25selective_scan_bwd_kernelI32Selective_Scan_bwd_kernel_traitsILi128ELi16ELb1ELb0ELb1ELb0ELb0EfN3c107complexIfEEEEv12SSMParamsBwd:
.text._Z25selective_scan_bwd_kernelI32Selective_Scan_bwd_kernel_traitsILi128ELi16ELb1ELb0ELb1ELb0ELb0EfN3c107complexIfEEEEv12SSMParamsBwd:
        /* <DEDUP_REMOVED lines=24> */
[----:B------:R-:W-:Y:S01]  /*0180*/  UMOV UR8, URZ ;  /* 0x0000003f00087c82 */ /* 0x000fe20008000000 */
[----:B------:R-:W-:Y:S01]  /*0190*/  MOV R3, UR5 ;  /* 0x0000000500037c02 */ /* 0x000fe20008000f00 */
[----:B------:R-:W0:Y:S01]  /*01a0*/  R2UR UR29, R6 ;  /* 0x00000000061d73c2 */ /* 0x000e2200000e0000 */
[----:B------:R-:W-:Y:S01]  /*01b0*/  ULDC.64 UR4, c[0x0][0x260] ;  /* 0x0000980000047ab9 */ /* 0x000fe20000000a00 */
[----:B------:R-:W-:Y:S01]  /*01c0*/  MOV R5, UR7 ;  /* 0x0000000700057c02 */ /* 0x000fe20008000f00 */
[----:B------:R-:W-:-:S02]  /*01d0*/  UMOV UR9, URZ ;  /* 0x0000003f00097c82 */ /* 0x000fc40008000000 */
[----:B------:R2:W3:Y:S01]  /*01e0*/  @P0 LDG.E R3, [R2.64] ;  /* 0x0000001e02030981 */ /* 0x0004e2000c1e1900 */
[----:B------:R-:W-:Y:S02]  /*01f0*/  ULDC UR28, c[0x0][0x174] ;  /* 0x00005d00001c7ab9 */ /* 0x000fe40000000800 */
[----:B------:R-:W-:Y:S01]  /*0200*/  ULDC.64 UR36, c[0x0][0x280] ;  /* 0x0000a00000247ab9 */ /* 0x000fe20000000a00 */
[----:B------:R-:W4:Y:S01]  /*0210*/  @P1 LDG.E R4, [R4.64] ;  /* 0x0000001e04041981 */ /* 0x000f22000c1e1900 */
[----:B------:R-:W-:Y:S01]  /*0220*/  UISETP.NE.U32.AND UP0, UPT, URZ, UR4, UPT ;  /* 0x000000043f00728c */ /* 0x000fe2000bf05070 */
[----:B------:R-:W-:Y:S01]  /*0230*/  HFMA2.MMA R252, -RZ, RZ, 0, 0 ;  /* 0x00000000fffc7435 */ /* 0x000fe200000001ff */
[----:B-1----:R-:W-:Y:S01]  /*0240*/  USHF.R.S32.HI UR34, URZ, 0x1f, UR35 ;  /* 0x0000001f3f227899 */ /* 0x002fe20008011423 */
[----:B------:R1:W-:Y:S01]  /*0250*/  STL [R1], RZ ;  /* 0x000000ff01007387 */ /* 0x0003e20000100800 */
[----:B------:R-:W-:Y:S02]  /*0260*/  UISETP.NE.AND.EX UP0, UPT, URZ, UR5, UPT, UP0 ;  /* 0x000000053f00728c */ /* 0x000fe4000bf05300 */
[----:B------:R-:W-:-:S02]  /*0270*/  UIMAD UR5, UR34, UR22, URZ ;  /* 0x00000016220572a4 */ /* 0x000fc4000f8e023f */
[----:B------:R-:W-:Y:S02]  /*0280*/  UIMAD.WIDE.U32 UR14, UR35, UR22, URZ ;  /* 0x00000016230e72a5 */ /* 0x000fe4000f8e003f */
[----:B------:R-:W-:Y:S02]  /*0290*/  UIMAD UR23, UR35, UR23, UR5 ;  /* 0x00000017231772a4 */ /* 0x000fe4000f8e0205 */
[----:B------:R-:W-:Y:S01]  /*02a0*/  ULDC.64 UR6, c[0x0][0x1d0] ;  /* 0x0000740000067ab9 */ /* 0x000fe20000000a00 */
[----:B0-----:R-:W0:Y:S01]  /*02b0*/  I2F.RP R0, UR29 ;  /* 0x0000001d00007d06 */ /* 0x001e220008209400 */
[----:B------:R-:W-:Y:S02]  /*02c0*/  UIMAD UR4, UR34, UR6, URZ ;  /* 0x00000006220472a4 */ /* 0x000fe4000f8e023f */
[----:B------:R-:W-:Y:S02]  /*02d0*/  UIMAD.WIDE.U32 UR12, UR35, UR6, URZ ;  /* 0x00000006230c72a5 */ /* 0x000fe4000f8e003f */
[----:B------:R-:W-:-:S02]  /*02e0*/  UIMAD UR4, UR35, UR7, UR4 ;  /* 0x00000007230472a4 */ /* 0x000fc4000f8e0204 */
[----:B------:R-:W-:Y:S02]  /*02f0*/  UIMAD.WIDE.U32 UR10, UR35, UR24, URZ ;  /* 0x00000018230a72a5 */ /* 0x000fe4000f8e003f */
[----:B------:R-:W-:Y:S02]  /*0300*/  ULDC.64 UR6, c[0x0][0x278] ;  /* 0x00009e0000067ab9 */ /* 0x000fe40000000a00 */
[----:B------:R-:W-:Y:S02]  /*0310*/  UIMAD UR24, UR34, UR24, URZ ;  /* 0x00000018221872a4 */ /* 0x000fe4000f8e023f */
[----:B------:R-:W-:Y:S02]  /*0320*/  UIMAD UR21, UR34, UR6, URZ ;  /* 0x00000006221572a4 */ /* 0x000fe4000f8e023f */
[----:B------:R-:W-:Y:S01]  /*0330*/  UIMAD UR24, UR35, UR25, UR24 ;  /* 0x00000019231872a4 */ /* 0x000fe2000f8e0218 */
[----:B0-----:R-:W2:Y:S01]  /*0340*/  MUFU.RCP R0, R0 ;  /* 0x0000000000007308 */ /* 0x001ea20000001000 */
[----:B------:R-:W-:-:S02]  /*0350*/  UIMAD.WIDE.U32 UR18, UR35, UR6, URZ ;  /* 0x00000006231272a5 */ /* 0x000fc4000f8e003f */
[----:B------:R-:W-:Y:S02]  /*0360*/  UIMAD UR21, UR35, UR7, UR21 ;  /* 0x00000007231572a4 */ /* 0x000fe4000f8e0215 */
[----:B------:R-:W-:Y:S02]  /*0370*/  UIADD3 UR13, UR13, UR4, URZ ;  /* 0x000000040d0d7290 */ /* 0x000fe4000fffe03f */
[----:B------:R-:W-:Y:S02]  /*0380*/  ULDC.64 UR6, c[0x0][0x328] ;  /* 0x0000ca0000067ab9 */ /* 0x000fe40000000a00 */
[----:B------:R-:W-:Y:S02]  /*0390*/  UISETP.NE.U32.AND UP1, UPT, URZ, UR6, UPT ;  /* 0x000000063f00728c */ /* 0x000fe4000bf25070 */
[----:B------:R-:W-:Y:S02]  /*03a0*/  UMOV UR4, URZ ;  /* 0x0000003f00047c82 */ /* 0x000fe40008000000 */
[----:B------:R-:W-:-:S02]  /*03b0*/  UISETP.NE.AND.EX UP1, UPT, URZ, UR7, UPT, UP1 ;  /* 0x000000073f00728c */ /* 0x000fc4000bf25310 */
[----:B------:R-:W-:Y:S01]  /*03c0*/  UISETP.NE.U32.AND UP2, UPT, URZ, UR26, UPT ;  /* 0x0000001a3f00728c */ /* 0x000fe2000bf45070 */
[----:B--2---:R-:W-:Y:S01]  /*03d0*/  IADD3 R2, R0, 0xffffffe, RZ ;  /* 0x0ffffffe00027810 */ /* 0x004fe20007ffe0ff */
[----:B------:R-:W-:Y:S01]  /*03e0*/  UIADD3 UR15, UR15, UR23, URZ ;  /* 0x000000170f0f7290 */ /* 0x000fe2000fffe03f */
[----:B------:R-:W-:Y:S01]  /*03f0*/  IABS R0, UR17 ;  /* 0x0000001100007c13 */ /* 0x000fe20008000000 */
[----:B------:R-:W-:Y:S02]  /*0400*/  UISETP.NE.AND.EX UP2, UPT, URZ, UR27, UPT, UP2 ;  /* 0x0000001b3f00728c */ /* 0x000fe4000bf45320 */
[----:B------:R-:W-:Y:S01]  /*0410*/  ULDC UR33, c[0x0][0x178] ;  /* 0x00005e0000217ab9 */ /* 0x000fe20000000800 */
[----:B------:R-:W0:Y:S01]  /*0420*/  F2I.FTZ.U32.TRUNC.NTZ R2, R2 ;  /* 0x0000000200027305 */ /* 0x000e22000021f000 */
[----:B------:R-:W2:Y:S01]  /*0430*/  R2UR UR22, R0 ;  /* 0x00000000001673c2 */ /* 0x000ea200000e0000 */
[----:B------:R-:W-:Y:S02]  /*0440*/  @UP1 ULEA UR8, UP3, UR17, UR6, 0x2 ;  /* 0x0000000611081291 */ /* 0x000fe4000f86103f */
[----:B------:R-:W-:-:S02]  /*0450*/  UIADD3 UR11, UR11, UR24, URZ ;  /* 0x000000180b0b7290 */ /* 0x000fc4000fffe03f */
[----:B------:R-:W-:Y:S02]  /*0460*/  @UP1 ULEA.HI.X UR9, UR17, UR7, UR16, 0x2, UP3 ;  /* 0x0000000711091291 */ /* 0x000fe400098f1410 */
[----:B------:R-:W-:Y:S02]  /*0470*/  UMOV UR6, URZ ;  /* 0x0000003f00067c82 */ /* 0x000fe40008000000 */
[----:B------:R-:W-:Y:S02]  /*0480*/  @UP2 ULEA UR6, UP1, UR17, UR26, 0x2 ;  /* 0x0000001a11062291 */ /* 0x000fe4000f82103f */
[----:B------:R-:W-:Y:S02]  /*0490*/  UMOV UR7, URZ ;  /* 0x0000003f00077c82 */ /* 0x000fe40008000000 */
[----:B------:R-:W-:Y:S01]  /*04a0*/  @UP2 ULEA.HI.X UR7, UR17, UR27, UR16, 0x2, UP1 ;  /* 0x0000001b11072291 */ /* 0x000fe200088f1410 */
[----:B0-----:R-:W0:Y:S02]  /*04b0*/  R2UR UR5, R2 ;  /* 0x00000000020573c2 */ /* 0x001e2400000e0000 */
[----:B------:R-:W-:-:S02]  /*04c0*/  ULDC.64 UR26, c[0x0][0x1d8] ;  /* 0x00007600001a7ab9 */ /* 0x000fc40000000a00 */
[----:B------:R-:W-:Y:S02]  /*04d0*/  UIMAD UR20, UR16, UR26, URZ ;  /* 0x0000001a101472a4 */ /* 0x000fe4000f8e023f */
[----:B------:R-:W-:Y:S02]  /*04e0*/  UIMAD.WIDE.U32 UR12, UR17, UR26, UR12 ;  /* 0x0000001a110c72a5 */ /* 0x000fe4000f8e000c */
[----:B------:R-:W-:-:S03]  /*04f0*/  UIMAD UR20, UR17, UR27, UR20 ;  /* 0x0000001b111472a4 */ /* 0x000fc6000f8e0214 */
[----:B------:R-:W-:Y:S02]  /*0500*/  ULDC.64 UR26, c[0x0][0x1e8] ;  /* 0x00007a00001a7ab9 */ /* 0x000fe40000000a00 */
[----:B------:R-:W-:Y:S02]  /*0510*/  UIMAD UR23, UR16, UR26, URZ ;  /* 0x0000001a101772a4 */ /* 0x000fe4000f8e023f */
[----:B------:R-:W-:Y:S02]  /*0520*/  UIMAD.WIDE.U32 UR14, UR17, UR26, UR14 ;  /* 0x0000001a110e72a5 */ /* 0x000fe4000f8e000e */
[----:B------:R-:W-:Y:S02]  /*0530*/  UIMAD UR27, UR17, UR27, UR23 ;  /* 0x0000001b111b72a4 */ /* 0x000fe4000f8e0217 */
[----:B0-----:R-:W-:-:S04]  /*0540*/  UIADD3 UR25, URZ, -UR5, URZ ;  /* 0x800000053f197290 */ /* 0x001fc8000fffe03f */
[----:B------:R-:W-:-:S04]  /*0550*/  UIMAD UR25, UR25, UR29, URZ ;  /* 0x0000001d191972a4 */ /* 0x000fc8000f8e023f */
[----:B------:R-:W-:-:S04]  /*0560*/  UIMAD.WIDE.U32 UR4, UR5, UR25, UR4 ;  /* 0x00000019050472a5 */ /* 0x000fc8000f8e0004 */
[----:B--2---:R-:W-:-:S07]  /*0570*/  UIMAD.WIDE.U32 UR4, UR5, UR22, URZ ;  /* 0x00000016050472a5 */ /* 0x004fce000f8e003f */
[----:B------:R-:W-:Y:S02]  /*0580*/  UMOV UR25, UR5 ;  /* 0x0000000500197c82 */ /* 0x000fe40008000000 */
[----:B------:R-:W-:Y:S02]  /*0590*/  UIADD3 UR4, -UR25, URZ, URZ ;  /* 0x0000003f19047290 */ /* 0x000fe4000fffe13f */
[----:B------:R-:W-:Y:S02]  /*05a0*/  UIADD3 UR5, UR19, UR21, URZ ;  /* 0x0000001513057290 */ /* 0x000fe4000fffe03f */
[----:B------:R-:W-:Y:S02]  /*05b0*/  UIMAD UR22, UR29, UR4, UR22 ;  /* 0x000000041d1672a4 */ /* 0x000fe4000f8e0216 */
[----:B------:R-:W-:Y:S02]  /*05c0*/  ULEA UR19, UR28, 0xfffff800, 0xb ;  /* 0xfffff8001c137891 */ /* 0x000fe4000f8e583f */
[----:B------:R-:W-:-:S02]  /*05d0*/  UISETP.GT.U32.AND UP1, UPT, UR29, UR22, UPT ;  /* 0x000000161d00728c */ /* 0x000fc4000bf24070 */
[----:B------:R-:W-:Y:S02]  /*05e0*/  UIMAD UR4, UR16, UR36, URZ ;  /* 0x00000024100472a4 */ /* 0x000fe4000f8e023f */
[----:B------:R-:W-:Y:S02]  /*05f0*/  USHF.R.S32.HI UR26, URZ, 0x1f, UR19 ;  /* 0x0000001f3f1a7899 */ /* 0x000fe40008011413 */
[----:B------:R-:W-:Y:S02]  /*0600*/  UIADD3 UR21, UP2, UR19, UR12, URZ ;  /* 0x0000000c13157290 */ /* 0x000fe4000ff5e03f */
[----:B------:R-:W-:Y:S02]  /*0610*/  UIMAD UR32, UR17, UR37, UR4 ;  /* 0x00000025112072a4 */ /* 0x000fe4000f8e0204 */
[----:B------:R-:W-:Y:S02]  /*0620*/  UIADD3.X UR12, UR26, UR13, UR20, UP2, !UPT ;  /* 0x0000000d1a0c7290 */ /* 0x000fe400097fe414 */
[----:B------:R-:W-:-:S02]  /*0630*/  @!UP1 UIADD3 UR22, UR22, -UR29, URZ ;  /* 0x8000001d16169290 */ /* 0x000fc4000fffe03f */
[----:B------:R-:W-:Y:S02]  /*0640*/  UMOV UR4, UR18 ;  /* 0x0000001200047c82 */ /* 0x000fe40008000000 */
[----:B------:R-:W-:Y:S02]  /*0650*/  UISETP.GE.U32.AND UP2, UPT, UR22, UR29, UPT ;  /* 0x0000001d1600728c */ /* 0x000fe4000bf46070 */
[----:B------:R-:W-:Y:S02]  /*0660*/  UIMAD.WIDE.U32 UR4, UR17, UR36, UR4 ;  /* 0x00000024110472a5 */ /* 0x000fe4000f8e0004 */
[----:B------:R-:W-:Y:S02]  /*0670*/  ULOP3.LUT UR18, UR17, UR33, URZ, 0x3c, !UPT ;  /* 0x0000002111127292 */ /* 0x000fe4000f8e3c3f */
[----:B------:R-:W-:Y:S02]  /*0680*/  ULDC.64 UR36, c[0x0][0x240] ;  /* 0x0000900000247ab9 */ /* 0x000fe40000000a00 */
[----:B------:R-:W-:-:S02]  /*0690*/  ULEA UR20, UP3, UR21, UR36, 0x2 ;  /* 0x0000002415147291 */ /* 0x000fc4000f86103f */
[----:B------:R-:W-:Y:S02]  /*06a0*/  @!UP1 UIADD3 UR25, UR25, 0x1, URZ ;  /* 0x0000000119199890 */ /* 0x000fe4000fffe03f */
[----:B------:R-:W-:Y:S02]  /*06b0*/  ULEA.HI.X UR21, UR21, UR37, UR12, 0x2, UP3 ;  /* 0x0000002515157291 */ /* 0x000fe400098f140c */
[----:B------:R-:W-:Y:S02]  /*06c0*/  UISETP.GE.AND UP3, UPT, UR18, URZ, UPT ;  /* 0x0000003f1200728c */ /* 0x000fe4000bf66270 */
[----:B------:R-:W-:Y:S02]  /*06d0*/  UISETP.NE.AND UP1, UPT, URZ, UR33, UPT ;  /* 0x000000213f00728c */ /* 0x000fe4000bf25270 */
[----:B------:R-:W-:Y:S02]  /*06e0*/  @UP2 UIADD3 UR25, UR25, 0x1, URZ ;  /* 0x0000000119192890 */ /* 0x000fe4000fffe03f */
[----:B------:R-:W-:-:S02]  /*06f0*/  UIADD3 UR23, UP4, UR19, UR14, URZ ;  /* 0x0000000e13177290 */ /* 0x000fc4000ff9e03f */
[----:B------:R-:W-:Y:S02]  /*0700*/  ULDC.64 UR12, c[0x0][0x248] ;  /* 0x00009200000c7ab9 */ /* 0x000fe40000000a00 */
[----:B------:R-:W-:Y:S02]  /*0710*/  UIADD3.X UR14, UR26, UR15, UR27, UP4, !UPT ;  /* 0x0000000f1a0e7290 */ /* 0x000fe4000a7fe41b */
[----:B------:R-:W-:Y:S02]  /*0720*/  UMOV UR18, UR25 ;  /* 0x0000001900127c82 */ /* 0x000fe40008000000 */
[----:B------:R-:W-:Y:S02]  /*0730*/  ULEA UR22, UP4, UR23, UR12, 0x2 ;  /* 0x0000000c17167291 */ /* 0x000fe4000f88103f */
[----:B------:R-:W-:Y:S02]  /*0740*/  @!UP3 UIADD3 UR18, -UR18, URZ, URZ ;  /* 0x0000003f1212b290 */ /* 0x000fe4000fffe13f */
[----:B------:R-:W-:-:S02]  /*0750*/  @!UP1 ULOP3.LUT UR18, URZ, UR33, URZ, 0x33, !UPT ;  /* 0x000000213f129292 */ /* 0x000fc4000f8e333f */
[----:B------:R-:W-:Y:S02]  /*0760*/  UIADD3 UR19, UP2, UR19, UR4, URZ ;  /* 0x0000000413137290 */ /* 0x000fe4000ff5e03f */
[----:B------:R-:W-:Y:S02]  /*0770*/  ULEA.HI.X UR23, UR23, UR13, UR14, 0x2, UP4 ;  /* 0x0000000d17177291 */ /* 0x000fe4000a0f140e */
[----:B------:R-:W-:Y:S02]  /*0780*/  USHF.R.S32.HI UR36, URZ, 0x1f, UR18 ;  /* 0x0000001f3f247899 */ /* 0x000fe40008011412 */
[----:B------:R-:W-:Y:S02]  /*0790*/  ULDC.64 UR12, c[0x0][0x308] ;  /* 0x0000c200000c7ab9 */ /* 0x000fe40000000a00 */
[----:B------:R-:W-:Y:S02]  /*07a0*/  UIADD3.X UR25, UR26, UR5, UR32, UP2, !UPT ;  /* 0x000000051a197290 */ /* 0x000fe400097fe420 */
[----:B------:R-:W-:-:S02]  /*07b0*/  ULEA UR24, UP1, UR19, UR12, 0x2 ;  /* 0x0000000c13187291 */ /* 0x000fc4000f82103f */
[----:B------:R-:W-:Y:S02]  /*07c0*/  ULDC.64 UR14, c[0x0][0x1c8] ;  /* 0x00007200000e7ab9 */ /* 0x000fe40000000a00 */
[----:B------:R-:W-:Y:S02]  /*07d0*/  UIMAD UR4, UR36, UR14, URZ ;  /* 0x0000000e240472a4 */ /* 0x000fe4000f8e023f */
[----:B------:R-:W-:Y:S02]  /*07e0*/  ULEA.HI.X UR25, UR19, UR13, UR25, 0x2, UP1 ;  /* 0x0000000d13197291 */ /* 0x000fe400088f1419 */
[----:B------:R-:W-:Y:S02]  /*07f0*/  UIMAD.WIDE.U32 UR12, UR18, UR14, UR10 ;  /* 0x0000000e120c72a5 */ /* 0x000fe4000f8e000a */
[----:B------:R-:W-:Y:S02]  /*0800*/  ULEA UR14, UR28, 0xfffff000, 0xc ;  /* 0xfffff0001c0e7891 */ /* 0x000fe4000f8e603f */
[----:B------:R-:W-:-:S02]  /*0810*/  UIMAD UR15, UR18, UR15, UR4 ;  /* 0x0000000f120f72a4 */ /* 0x000fc4000f8e0204 */
[----:B------:R-:W-:Y:S02]  /*0820*/  UIADD3 UR27, UP1, UR14, UR12, URZ ;  /* 0x0000000c0e1b7290 */ /* 0x000fe4000ff3e03f */
[----:B------:R-:W-:Y:S02]  /*0830*/  UIADD3 UR15, UR13, UR15, URZ ;  /* 0x0000000f0d0f7290 */ /* 0x000fe4000fffe03f */
[----:B------:R-:W-:Y:S02]  /*0840*/  ULDC.64 UR10, c[0x0][0x230] ;  /* 0x00008c00000a7ab9 */ /* 0x000fe40000000a00 */
[----:B------:R-:W-:Y:S02]  /*0850*/  ULDC UR19, c[0x0][0x164] ;  /* 0x0000590000137ab9 */ /* 0x000fe40000000800 */
[----:B------:R-:W-:Y:S02]  /*0860*/  ULEA UR26, UP2, UR27, UR10, 0x2 ;  /* 0x0000000a1b1a7291 */ /* 0x000fe4000f84103f */
[----:B------:R-:W-:-:S02]  /*0870*/  ULEA.HI.X.SX32 UR14, UR14, UR15, 0x1, UP1 ;  /* 0x0000000f0e0e7291 */ /* 0x000fc400088f0e3f */
[----:B------:R-:W-:Y:S02]  /*0880*/  @UP0 UIMAD UR10, UR35, UR19, UR17 ;  /* 0x00000013230a02a4 */ /* 0x000fe4000f8e0211 */
[----:B------:R-:W-:Y:S02]  /*0890*/  UISETP.GE.AND UP1, UPT, UR28, 0x1, UPT ;  /* 0x000000011c00788c */ /* 0x000fe4000bf26270 */
[----:B------:R-:W-:Y:S02]  /*08a0*/  UMOV UR4, URZ ;  /* 0x0000003f00047c82 */ /* 0x000fe40008000000 */
[----:B------:R-:W-:Y:S02]  /*08b0*/  @UP0 UIMAD UR12, UR10, UR28, URZ ;  /* 0x0000001c0a0c02a4 */ /* 0x000fe4000f8e023f */
[----:B------:R-:W-:Y:S02]  /*08c0*/  ULDC UR13, c[0x0][0x16c] ;  /* 0x00005b00000d7ab9 */ /* 0x000fe40000000800 */
[----:B------:R-:W-:-:S02]  /*08d0*/  @UP0 UIMAD UR12, UR12, UR13, URZ ;  /* 0x0000000d0c0c02a4 */ /* 0x000fc4000f8e023f */
[----:B------:R-:W-:Y:S02]  /*08e0*/  ULEA.HI.X UR27, UR27, UR11, UR14, 0x2, UP2 ;  /* 0x0000000b1b1b7291 */ /* 0x000fe400090f140e */
[----:B------:R-:W-:Y:S02]  /*08f0*/  @UP0 UMOV UR13, 0x10 ;  /* 0x00000010000d0882 */ /* 0x000fe40000000000 */
[----:B------:R-:W-:Y:S02]  /*0900*/  ULDC.64 UR10, c[0x0][0x260] ;  /* 0x00009800000a7ab9 */ /* 0x000fe40000000a00 */
[----:B------:R-:W-:Y:S02]  /*0910*/  @UP0 UIMAD.WIDE UR10, UR12, UR13, UR10 ;  /* 0x0000000d0c0a02a5 */ /* 0x000fe4000f8e020a */
[----:B------:R-:W-:Y:S02]  /*0920*/  UMOV UR5, URZ ;  /* 0x0000003f00057c82 */ /* 0x000fe40008000000 */
[----:B------:R-:W-:-:S02]  /*0930*/  UMOV UR12, UR8 ;  /* 0x00000008000c7c82 */ /* 0x000fc40008000000 */
[----:B------:R-:W-:Y:S02]  /*0940*/  UMOV UR13, UR9 ;  /* 0x00000009000d7c82 */ /* 0x000fe40008000000 */
[----:B------:R-:W-:Y:S02]  /*0950*/  UMOV UR14, UR6 ;  /* 0x00000006000e7c82 */ /* 0x000fe40008000000 */
        /* <DEDUP_REMOVED lines=8> */
[----:B------:R-:W-:Y:S01]  /*09e0*/  MOV R252, RZ ;  /* 0x000000ff00fc7202 */ /* 0x000fe20000000f00 */
[----:B------:R-:W-:Y:S02]  /*09f0*/  ULDC UR19, c[0x0][0x174] ;  /* 0x00005d0000137ab9 */ /* 0x000fe40000000800 */
[----:B------:R-:W4:Y:S01]  /*0a00*/  S2R R251, SR_LANEID ;  /* 0x0000000000fb7919 */ /* 0x000f220000000000 */
[----:B------:R-:W-:-:S03]  /*0a10*/  UMOV UR6, URZ ;  /* 0x0000003f00067c82 */ /* 0x000fc60008000000 */
[----:B------:R1:W-:Y:S02]  /*0a20*/  STL [R1], RZ ;  /* 0x000000ff01007387 */ /* 0x0003e40000100800 */
[----:B-1-3--:R-:W-:-:S04]  /*0a30*/  SHF.R.S32.HI R3, RZ, 0x1f, R2 ;  /* 0x0000001fff037819 */ /* 0x00afc80000011402 */
[----:B------:R-:W-:-:S04]  /*0a40*/  LEA.HI R3, R3, R2, RZ, 0x5 ;  /* 0x0000000203037211 */ /* 0x000fc800078f28ff */
[----:B----4-:R-:W-:Y:S02]  /*0a50*/  SHF.R.S32.HI R248, RZ, 0x5, R3 ;  /* 0x00000005fff87819 */ /* 0x010fe40000011403 */
.L_x_2480:
[----:B------:R-:W-:Y:S01]  /*0a60*/  BAR.SYNC.DEFER_BLOCKING 0x0 ;  /* 0x0000000000007b1d */ /* 0x000fe20000010000 */
[----:B------:R-:W-:-:S04]  /*0a70*/  SHF.L.U32 R0, R2, 0x2, RZ ;  /* 0x0000000202007819 */ /* 0x000fc800000006ff */
[----:B------:R-:W-:Y:S01]  /*0a80*/  LOP3.LUT R0, R0, 0xffffff80, RZ, 0xc0, !PT ;  /* 0xffffff8000007812 */ /* 0x000fe200078ec0ff */
[----:B------:R-:W3:Y:S01]  /*0a90*/  LDL.LU R25, [R1] ;  /* 0x0000000001197983 */ /* 0x000ee20000300800 */
[----:B------:R-:W-:Y:S02]  /*0aa0*/  MOV R4, UR20 ;  /* 0x0000001400047c02 */ /* 0x000fe40008000f00 */
[----:B------:R-:W-:Y:S02]  /*0ab0*/  MOV R5, UR21 ;  /* 0x0000001500057c02 */ /* 0x000fe40008000f00 */
[----:B------:R-:W-:-:S05]  /*0ac0*/  LOP3.LUT R3, R0, 0x1f, R2, 0xf8, !PT ;  /* 0x0000001f00037812 */ /* 0x000fca00078ef802 */
[----:B------:R-:W-:-:S05]  /*0ad0*/  IMAD.WIDE R4, R3, 0x10, R4 ;  /* 0x0000001003047825 */ /* 0x000fca00078e0204 */
[----:B------:R-:W4:Y:S04]  /*0ae0*/  LDG.E.128 R8, [R4.64] ;  /* 0x0000001e04087981 */ /* 0x000f28000c1e1d00 */
[----:B------:R-:W5:Y:S04]  /*0af0*/  LDG.E.128 R12, [R4.64+0x200] ;  /* 0x0002001e040c7981 */ /* 0x000f68000c1e1d00 */
[----:B--2---:R-:W2:Y:S04]  /*0b00*/  LDG.E.128 R16, [R4.64+0x400] ;  /* 0x0004001e04107981 */ /* 0x004ea8000c1e1d00 */
[----:B------:R-:W3:Y:S01]  /*0b10*/  LDG.E.128 R20, [R4.64+0x600] ;  /* 0x0006001e04147981 */ /* 0x000ee2000c1e1d00 */
[----:B------:R-:W-:-:S02]  /*0b20*/  IADD3 R0, R0, R251, RZ ;  /* 0x000000fb00007210 */ /* 0x000fc40007ffe0ff */
[----:B------:R-:W-:Y:S02]  /*0b30*/  MOV R6, UR22 ;  /* 0x0000001600067c02 */ /* 0x000fe40008000f00 */
[----:B------:R-:W-:Y:S01]  /*0b40*/  MOV R7, UR23 ;  /* 0x0000001700077c02 */ /* 0x000fe20008000f00 */
[----:B------:R-:W-:-:S04]  /*0b50*/  IMAD R24, R251, 0x3, R0 ;  /* 0x00000003fb187824 */ /* 0x000fc800078e0200 */
[----:B------:R-:W-:Y:S01]  /*0b60*/  IMAD.WIDE R6, R3, 0x10, R6 ;  /* 0x0000001003067825 */ /* 0x000fe200078e0206 */
[----:B----4-:R1:W-:Y:S04]  /*0b70*/  STS.128 [R0.X16], R8 ;  /* 0x0000000800007388 */ /* 0x0103e8000000cc00 */
        /* <DEDUP_REMOVED lines=9> */
[----:B-1----:R-:W5:Y:S04]  /*0c10*/  LDG.E.128 R8, [R6.64] ;  /* 0x0000001e06087981 */ /* 0x002f68000c1e1d00 */
[----:B----4-:R-:W4:Y:S04]  /*0c20*/  LDG.E.128 R12, [R6.64+0x200] ;  /* 0x0002001e060c7981 */ /* 0x010f28000c1e1d00 */
[----:B--2---:R-:W2:Y:S04]  /*0c30*/  LDG.E.128 R16, [R6.64+0x400] ;  /* 0x0004001e06107981 */ /* 0x004ea8000c1e1d00 */
[----:B---3--:R-:W3:Y:S01]  /*0c40*/  LDG.E.128 R20, [R6.64+0x600] ;  /* 0x0006001e06147981 */ /* 0x008ee2000c1e1d00 */
[----:B------:R-:W-:-:S02]  /*0c50*/  MOV R4, UR24 ;  /* 0x0000001800047c02 */ /* 0x000fc40008000f00 */
[----:B------:R-:W-:-:S05]  /*0c60*/  MOV R5, UR25 ;  /* 0x0000001900057c02 */ /* 0x000fca0008000f00 */
[----:B------:R-:W-:Y:S01]  /*0c70*/  IMAD.WIDE R4, R3, 0x10, R4 ;  /* 0x0000001003047825 */ /* 0x000fe200078e0204 */
[----:B-----5:R1:W-:Y:S04]  /*0c80*/  STS.128 [R0.X16], R8 ;  /* 0x0000000800007388 */ /* 0x0203e8000000cc00 */
[----:B----4-:R4:W-:Y:S04]  /*0c90*/  STS.128 [R0.X16+0x200], R12 ;  /* 0x0002000c00007388 */ /* 0x0109e8000000cc00 */
[----:B--2---:R2:W-:Y:S04]  /*0ca0*/  STS.128 [R0.X16+0x400], R16 ;  /* 0x0004001000007388 */ /* 0x0045e8000000cc00 */
[----:B---3--:R-:W-:Y:S01]  /*0cb0*/  STS.128 [R0.X16+0x600], R20 ;  /* 0x0006001400007388 */ /* 0x008fe2000000cc00 */
[----:B------:R-:W-:-:S06]  /*0cc0*/  NOP ;  /* 0x0000000000007918 */ /* 0x000fcc0000000000 */
[----:B------:R-:W-:Y:S04]  /*0cd0*/  LDS.128 R92, [R24.X16] ;  /* 0x00000000185c7984 */ /* 0x000fe8000000cc00 */
[----:B------:R-:W-:Y:S04]  /*0ce0*/  LDS.128 R88, [R24.X16+0x10] ;  /* 0x0000100018587984 */ /* 0x000fe8000000cc00 */
[----:B------:R-:W-:Y:S04]  /*0cf0*/  LDS.128 R84, [R24.X16+0x20] ;  /* 0x0000200018547984 */ /* 0x000fe8000000cc00 */
[----:B------:R-:W-:Y:S04]  /*0d00*/  LDS.128 R80, [R24.X16+0x30] ;  /* 0x0000300018507984 */ /* 0x000fe8000000cc00 */
[----:B------:R-:W-:Y:S06]  /*0d10*/  BAR.SYNC.DEFER_BLOCKING 0x0 ;  /* 0x0000000000007b1d */ /* 0x000fec0000010000 */
[----:B------:R-:W3:Y:S04]  /*0d20*/  LDG.E.128 R28, [R4.64] ;  /* 0x0000001e041c7981 */ /* 0x000ee8000c1e1d00 */
[----:B-1----:R-:W5:Y:S04]  /*0d30*/  LDG.E.128 R8, [R4.64+0x200] ;  /* 0x0002001e04087981 */ /* 0x002f68000c1e1d00 */
[----:B----4-:R-:W4:Y:S04]  /*0d40*/  LDG.E.128 R12, [R4.64+0x400] ;  /* 0x0004001e040c7981 */ /* 0x010f28000c1e1d00 */
[----:B--2---:R-:W2:Y:S01]  /*0d50*/  LDG.E.128 R16, [R4.64+0x600] ;  /* 0x0006001e04107981 */ /* 0x004ea2000c1e1d00 */
[----:B------:R-:W-:-:S03]  /*0d60*/  ISETP.LT.AND P0, PT, RZ, c[0x0][0x16c], PT ;  /* 0x00005b00ff007a0c */ /* 0x000fc60003f01270 */
[----:B---3--:R-:W-:Y:S04]  /*0d70*/  STS.128 [R0.X16], R28 ;  /* 0x0000001c00007388 */ /* 0x008fe8000000cc00 */
[----:B-----5:R-:W-:Y:S04]  /*0d80*/  STS.128 [R0.X16+0x200], R8 ;  /* 0x0002000800007388 */ /* 0x020fe8000000cc00 */
[----:B----4-:R-:W-:Y:S04]  /*0d90*/  STS.128 [R0.X16+0x400], R12 ;  /* 0x0004000c00007388 */ /* 0x010fe8000000cc00 */
[----:B--2---:R-:W-:Y:S01]  /*0da0*/  STS.128 [R0.X16+0x600], R16 ;  /* 0x0006001000007388 */ /* 0x004fe2000000cc00 */
[----:B------:R-:W-:-:S06]  /*0db0*/  NOP ;  /* 0x0000000000007918 */ /* 0x000fcc0000000000 */
[----:B------:R-:W1:Y:S04]  /*0dc0*/  LDS.128 R76, [R24.X16] ;  /* 0x00000000184c7984 */ /* 0x000e68000000cc00 */
[----:B------:R-:W2:Y:S04]  /*0dd0*/  LDS.128 R72, [R24.X16+0x10] ;  /* 0x0000100018487984 */ /* 0x000ea8000000cc00 */
[----:B------:R-:W3:Y:S04]  /*0de0*/  LDS.128 R68, [R24.X16+0x20] ;  /* 0x0000200018447984 */ /* 0x000ee8000000cc00 */
[----:B------:R-:W4:Y:S01]  /*0df0*/  LDS.128 R64, [R24.X16+0x30] ;  /* 0x0000300018407984 */ /* 0x000f22000000cc00 */
[----:B-1----:R-:W-:-:S02]  /*0e00*/  FFMA.FTZ R6, R108, R76, R25 ;  /* 0x0000004c6c067223 */ /* 0x002fc40000010019 */
[----:B0-----:R-:W-:Y:S02]  /*0e10*/  FMUL.FTZ R60, R76, UR4 ;  /* 0x000000044c3c7c20 */ /* 0x001fe40008410000 */
[----:B------:R-:W-:Y:S02]  /*0e20*/  FFMA.FTZ R3, R109, R77, R6 ;  /* 0x0000004d6d037223 */ /* 0x000fe40000010006 */
[----:B------:R-:W-:Y:S02]  /*0e30*/  FMUL.FTZ R61, R77, UR4 ;  /* 0x000000044d3d7c20 */ /* 0x000fe40008410000 */
[----:B------:R-:W-:Y:S02]  /*0e40*/  FFMA.FTZ R4, R110, R78, R3 ;  /* 0x0000004e6e047223 */ /* 0x000fe40000010003 */
[----:B------:R-:W-:Y:S02]  /*0e50*/  FMUL.FTZ R62, R78, UR4 ;  /* 0x000000044e3e7c20 */ /* 0x000fe40008410000 */
[----:B------:R-:W-:-:S02]  /*0e60*/  FFMA.FTZ R3, R111, R79, R4 ;  /* 0x0000004f6f037223 */ /* 0x000fc40000010004 */
[----:B------:R-:W-:Y:S02]  /*0e70*/  FMUL.FTZ R63, R79, UR4 ;  /* 0x000000044f3f7c20 */ /* 0x000fe40008410000 */
[----:B--2---:R-:W-:Y:S02]  /*0e80*/  FFMA.FTZ R4, R104, R72, R3 ;  /* 0x0000004868047223 */ /* 0x004fe40000010003 */
[----:B------:R-:W-:Y:S02]  /*0e90*/  FMUL.FTZ R56, R72, UR4 ;  /* 0x0000000448387c20 */ /* 0x000fe40008410000 */
[----:B------:R-:W-:Y:S02]  /*0ea0*/  FFMA.FTZ R3, R105, R73, R4 ;  /* 0x0000004969037223 */ /* 0x000fe40000010004 */
[----:B------:R-:W-:Y:S02]  /*0eb0*/  FMUL.FTZ R57, R73, UR4 ;  /* 0x0000000449397c20 */ /* 0x000fe40008410000 */
[----:B------:R-:W-:-:S02]  /*0ec0*/  FFMA.FTZ R0, R106, R74, R3 ;  /* 0x0000004a6a007223 */ /* 0x000fc40000010003 */
[----:B------:R-:W-:Y:S02]  /*0ed0*/  FMUL.FTZ R58, R74, UR4 ;  /* 0x000000044a3a7c20 */ /* 0x000fe40008410000 */
[----:B------:R-:W-:Y:S02]  /*0ee0*/  FFMA.FTZ R3, R107, R75, R0 ;  /* 0x0000004b6b037223 */ /* 0x000fe40000010000 */
[----:B------:R-:W-:Y:S02]  /*0ef0*/  FMUL.FTZ R59, R75, UR4 ;  /* 0x000000044b3b7c20 */ /* 0x000fe40008410000 */
[----:B---3--:R-:W-:Y:S02]  /*0f00*/  FFMA.FTZ R0, R100, R68, R3 ;  /* 0x0000004464007223 */ /* 0x008fe40000010003 */
[----:B------:R-:W-:Y:S02]  /*0f10*/  FMUL.FTZ R52, R68, UR4 ;  /* 0x0000000444347c20 */ /* 0x000fe40008410000 */
[----:B------:R-:W-:-:S02]  /*0f20*/  FFMA.FTZ R3, R101, R69, R0 ;  /* 0x0000004565037223 */ /* 0x000fc40000010000 */
[----:B------:R-:W-:Y:S02]  /*0f30*/  FMUL.FTZ R53, R69, UR4 ;  /* 0x0000000445357c20 */ /* 0x000fe40008410000 */
[----:B------:R-:W-:Y:S02]  /*0f40*/  FFMA.FTZ R0, R102, R70, R3 ;  /* 0x0000004666007223 */ /* 0x000fe40000010003 */
[----:B------:R-:W-:Y:S02]  /*0f50*/  FMUL.FTZ R54, R70, UR4 ;  /* 0x0000000446367c20 */ /* 0x000fe40008410000 */
[----:B------:R-:W-:Y:S02]  /*0f60*/  FFMA.FTZ R3, R103, R71, R0 ;  /* 0x0000004767037223 */ /* 0x000fe40000010000 */
[----:B------:R-:W-:Y:S02]  /*0f70*/  FMUL.FTZ R55, R71, UR4 ;  /* 0x0000000447377c20 */ /* 0x000fe40008410000 */
[----:B----4-:R-:W-:-:S02]  /*0f80*/  FFMA.FTZ R0, R96, R64, R3 ;  /* 0x0000004060007223 */ /* 0x010fc40000010003 */
[----:B------:R-:W-:Y:S02]  /*0f90*/  FMUL.FTZ R48, R64, UR4 ;  /* 0x0000000440307c20 */ /* 0x000fe40008410000 */
[----:B------:R-:W-:Y:S02]  /*0fa0*/  FFMA.FTZ R3, R97, R65, R0 ;  /* 0x0000004161037223 */ /* 0x000fe40000010000 */
[----:B------:R-:W-:Y:S02]  /*0fb0*/  FMUL.FTZ R49, R65, UR4 ;  /* 0x0000000441317c20 */ /* 0x000fe40008410000 */
[----:B------:R-:W-:Y:S02]  /*0fc0*/  FFMA.FTZ R0, R98, R66, R3 ;  /* 0x0000004262007223 */ /* 0x000fe40000010003 */
[----:B------:R-:W-:Y:S02]  /*0fd0*/  FMUL.FTZ R50, R66, UR4 ;  /* 0x0000000442327c20 */ /* 0x000fe40008410000 */
[----:B------:R-:W-:-:S02]  /*0fe0*/  FFMA.FTZ R0, R99, R67, R0 ;  /* 0x0000004363007223 */ /* 0x000fc40000010000 */
[----:B------:R-:W-:-:S03]  /*0ff0*/  FMUL.FTZ R51, R67, UR4 ;  /* 0x0000000443337c20 */ /* 0x000fc60008410000 */
[----:B------:R0:W-:Y:S04]  /*1000*/  STL [R1], R0 ;  /* 0x0000000001007387 */ /* 0x0001e80000100800 */
[----:B------:R-:W-:Y:S06]  /*1010*/  BAR.SYNC.DEFER_BLOCKING 0x0 ;  /* 0x0000000000007b1d */ /* 0x000fec0000010000 */
[----:B------:R-:W-:Y:S05]  /*1020*/  @P0 BRA `(.L_x_2377) ;  /* 0x0000009000000947 */ /* 0x000fea0003800000 */
[----:B0-----:R-:W-:Y:S01]  /*1030*/  CS2R R46, SRZ ;  /* 0x00000000002e7805 */ /* 0x001fe2000001ff00 */
[----:B------:R-:W-:Y:S01]  /*1040*/  CS2R R44, SRZ ;  /* 0x00000000002c7805 */ /* 0x000fe2000001ff00 */
[----:B------:R-:W-:Y:S01]  /*1050*/  CS2R R42, SRZ ;  /* 0x00000000002a7805 */ /* 0x000fe2000001ff00 */
[----:B------:R-:W-:Y:S01]  /*1060*/  CS2R R40, SRZ ;  /* 0x0000000000287805 */ /* 0x000fe2000001ff00 */
[----:B------:R-:W-:Y:S01]  /*1070*/  CS2R R38, SRZ ;  /* 0x0000000000267805 */ /* 0x000fe2000001ff00 */
[----:B------:R-:W-:Y:S01]  /*1080*/  CS2R R36, SRZ ;  /* 0x0000000000247805 */ /* 0x000fe2000001ff00 */
[----:B------:R-:W-:Y:S01]  /*1090*/  CS2R R34, SRZ ;  /* 0x0000000000227805 */ /* 0x000fe2000001ff00 */
[----:B------:R-:W-:Y:S01]  /*10a0*/  CS2R R32, SRZ ;  /* 0x0000000000207805 */ /* 0x000fe2000001ff00 */
[----:B------:R-:W-:Y:S05]  /*10b0*/  BRA `(.L_x_2378) ;  /* 0x0000940000007947 */ /* 0x000fea0003800000 */
.L_x_2377:
[----:B0-----:R-:W-:Y:S01]  /*10c0*/  FADD.FTZ R3, R92, UR5 ;  /* 0x000000055c037e21 */ /* 0x001fe20008010000 */
        /* <DEDUP_REMOVED lines=16> */
[----:B------:R-:W-:Y:S01]  /*11d0*/  UMOV UR7, URZ ;  /* 0x0000003f00077c82 */ /* 0x000fe20008000000 */
[----:B------:R-:W-:Y:S01]  /*11e0*/  FADD.FTZ R12, R85, UR5 ;  /* 0x00000005550c7e21 */ /* 0x000fe20008010000 */
[----:B------:R-:W-:Y:S01]  /*11f0*/  UMOV UR8, URZ ;  /* 0x0000003f00087c82 */ /* 0x000fe20008000000 */
[----:B------:R-:W-:Y:S01]  /*1200*/  FADD.FTZ R13, R86, UR5 ;  /* 0x00000005560d7e21 */ /* 0x000fe20008010000 */
[----:B------:R-:W-:Y:S01]  /*1210*/  UMOV UR9, URZ ;  /* 0x0000003f00097c82 */ /* 0x000fe20008000000 */
[----:B------:R-:W-:-:S02]  /*1220*/  FADD.FTZ R14, R87, UR5 ;  /* 0x00000005570e7e21 */ /* 0x000fc40008010000 */
[----:B------:R-:W-:Y:S02]  /*1230*/  FADD.FTZ R15, R80, UR5 ;  /* 0x00000005500f7e21 */ /* 0x000fe40008010000 */
[----:B------:R-:W-:Y:S02]  /*1240*/  FADD.FTZ R16, R81, UR5 ;  /* 0x0000000551107e21 */ /* 0x000fe40008010000 */
[----:B------:R-:W-:Y:S02]  /*1250*/  FADD.FTZ R17, R82, UR5 ;  /* 0x0000000552117e21 */ /* 0x000fe40008010000 */
[----:B------:R-:W-:Y:S02]  /*1260*/  FADD.FTZ R18, R83, UR5 ;  /* 0x0000000553127e21 */ /* 0x000fe40008010000 */
        /* <DEDUP_REMOVED lines=16> */
.L_x_2479:
        /* <DEDUP_REMOVED lines=13> */
[----:B------:R-:W-:Y:S02]  /*1440*/  ULDC.64 UR38, c[0x0][0x1c0] ;  /* 0x0000700000267ab9 */ /* 0x000fe40000000a00 */
[----:B------:R-:W-:Y:S02]  /*1450*/  ULEA.HI.X UR33, UR28, UR33, UR29, 0x3, UP0 ;  /* 0x000000211c217291 */ /* 0x000fe400080f1c1d */
[----:B------:R-:W-:-:S04]  /*1460*/  MOV R124, UR32 ;  /* 0x00000020007c7c02 */ /* 0x000fc80008000f00 */
[----:B------:R-:W-:-:S06]  /*1470*/  MOV R125, UR33 ;  /* 0x00000021007d7c02 */ /* 0x000fcc0008000f00 */
[----:B------:R-:W2:Y:S01]  /*1480*/  LDG.E.64 R124, [R124.64] ;  /* 0x0000001e7c7c7981 */ /* 0x000ea2000c1e1b00 */
[----:B------:R-:W-:Y:S01]  /*1490*/  UIMAD UR32, UR37, UR38, URZ ;  /* 0x00000026252072a4 */ /* 0x000fe2000f8e023f */
[----:B------:R-:W-:Y:S01]  /*14a0*/  SHF.L.U32 R5, R2, 0x2, RZ ;  /* 0x0000000202057819 */ /* 0x000fe200000006ff */
[----:B------:R-:W-:Y:S02]  /*14b0*/  UIMAD.WIDE.U32 UR28, UR7, UR38, URZ ;  /* 0x00000026071c72a5 */ /* 0x000fe4000f8e003f */
[----:B------:R-:W-:Y:S01]  /*14c0*/  UIMAD UR32, UR7, UR39, UR32 ;  /* 0x00000027072072a4 */ /* 0x000fe2000f8e0220 */
[----:B------:R-:W-:Y:S01]  /*14d0*/  LOP3.LUT R5, R5, 0xffffff80, RZ, 0xc0, !PT ;  /* 0xffffff8005057812 */ /* 0x000fe200078ec0ff */
[----:B------:R-:W-:Y:S02]  /*14e0*/  ULEA UR33, UP0, UR28, UR26, 0x2 ;  /* 0x0000001a1c217291 */ /* 0x000fe4000f80103f */
[----:B------:R-:W-:Y:S01]  /*14f0*/  UIADD3 UR29, UR29, UR32, URZ ;  /* 0x000000201d1d7290 */ /* 0x000fe2000fffe03f */
[----:B------:R-:W-:-:S03]  /*1500*/  LOP3.LUT R6, R5, 0x1f, R2, 0xf8, !PT ;  /* 0x0000001f05067812 */ /* 0x000fc600078ef802 */
[----:B------:R-:W-:Y:S01]  /*1510*/  ULEA.HI.X UR28, UR28, UR27, UR29, 0x2, UP0 ;  /* 0x0000001b1c1c7291 */ /* 0x000fe200080f141d */
[----:B------:R-:W-:Y:S01]  /*1520*/  MOV R28, UR33 ;  /* 0x00000021001c7c02 */ /* 0x000fe20008000f00 */
[----:B------:R-:W-:Y:S01]  /*1530*/  FADD.FTZ R139, R92, UR5 ;  /* 0x000000055c8b7e21 */ /* 0x000fe20008010000 */
[----:B------:R-:W-:Y:S01]  /*1540*/  IADD3 R5, R5, R6, RZ ;  /* 0x0000000605057210 */ /* 0x000fe20007ffe0ff */
[----:B------:R-:W-:Y:S01]  /*1550*/  FADD.FTZ R137, R93, UR5 ;  /* 0x000000055d897e21 */ /* 0x000fe20008010000 */
[----:B------:R-:W-:Y:S01]  /*1560*/  ULDC.64 UR32, c[0x0][0x198] ;  /* 0x0000660000207ab9 */ /* 0x000fe20000000a00 */
[----:B------:R-:W-:-:S05]  /*1570*/  MOV R29, UR28 ;  /* 0x0000001c001d7c02 */ /* 0x000fca0008000f00 */
[----:B------:R-:W-:-:S05]  /*1580*/  IMAD.WIDE R28, R5, 0x10, R28 ;  /* 0x00000010051c7825 */ /* 0x000fca00078e021c */
[----:B------:R0:W3:Y:S04]  /*1590*/  LDG.E.128 R16, [R28.64] ;  /* 0x0000001e1c107981 */ /* 0x0000e8000c1e1d00 */
[----:B------:R0:W4:Y:S04]  /*15a0*/  LDG.E.128 R20, [R28.64+0x200] ;  /* 0x0002001e1c147981 */ /* 0x000128000c1e1d00 */
[----:B------:R0:W3:Y:S04]  /*15b0*/  LDG.E.128 R8, [R28.64+0x400] ;  /* 0x0004001e1c087981 */ /* 0x0000e8000c1e1d00 */
[----:B------:R0:W3:Y:S04]  /*15c0*/  LDG.E.128 R116, [R28.64+0x600] ;  /* 0x0006001e1c747981 */ /* 0x0000e8000c1e1d00 */
[----:B------:R0:W3:Y:S04]  /*15d0*/  LDG.E.128 R24, [R28.64+0x800] ;  /* 0x0008001e1c187981 */ /* 0x0000e8000c1e1d00 */
[----:B------:R0:W3:Y:S04]  /*15e0*/  LDG.E.128 R12, [R28.64+0xa00] ;  /* 0x000a001e1c0c7981 */ /* 0x0000e8000c1e1d00 */
[----:B------:R0:W3:Y:S04]  /*15f0*/  LDG.E.128 R112, [R28.64+0xc00] ;  /* 0x000c001e1c707981 */ /* 0x0000e8000c1e1d00 */
[----:B------:R0:W3:Y:S01]  /*1600*/  LDG.E.128 R120, [R28.64+0xe00] ;  /* 0x000e001e1c787981 */ /* 0x0000e2000c1e1d00 */
[----:B------:R-:W-:Y:S01]  /*1610*/  FADD.FTZ R145, R94, UR5 ;  /* 0x000000055e917e21 */ /* 0x000fe20008010000 */
[----:B------:R-:W-:Y:S01]  /*1620*/  UIMAD UR39, UR16, UR32, URZ ;  /* 0x00000020102772a4 */ /* 0x000fe2000f8e023f */
[----:B------:R-:W-:Y:S01]  /*1630*/  FADD.FTZ R197, R95, UR5 ;  /* 0x000000055fc57e21 */ /* 0x000fe20008010000 */
[----:B------:R-:W-:Y:S01]  /*1640*/  UIMAD.WIDE.U32 UR28, UR17, UR32, URZ ;  /* 0x00000020111c72a5 */ /* 0x000fe2000f8e003f */
[----:B------:R-:W-:Y:S01]  /*1650*/  FADD.FTZ R203, R88, UR5 ;  /* 0x0000000558cb7e21 */ /* 0x000fe20008010000 */
[----:B------:R-:W-:Y:S01]  /*1660*/  UIMAD UR39, UR17, UR33, UR39 ;  /* 0x00000021112772a4 */ /* 0x000fe2000f8e0227 */
[----:B------:R-:W-:-:S02]  /*1670*/  FADD.FTZ R135, R89, UR5 ;  /* 0x0000000559877e21 */ /* 0x000fc40008010000 */
[----:B------:R-:W-:Y:S01]  /*1680*/  ULDC.64 UR32, c[0x0][0x1a0] ;  /* 0x0000680000207ab9 */ /* 0x000fe20000000a00 */
[----:B------:R-:W-:Y:S01]  /*1690*/  FADD.FTZ R133, R90, UR5 ;  /* 0x000000055a857e21 */ /* 0x000fe20008010000 */
[----:B------:R-:W-:Y:S01]  /*16a0*/  UIMAD UR37, UR37, UR32, URZ ;  /* 0x00000020252572a4 */ /* 0x000fe2000f8e023f */
[----:B------:R-:W-:Y:S01]  /*16b0*/  FADD.FTZ R131, R91, UR5 ;  /* 0x000000055b837e21 */ /* 0x000fe20008010000 */
[----:B------:R-:W-:Y:S01]  /*16c0*/  UIADD3 UR29, UR29, UR39, URZ ;  /* 0x000000271d1d7290 */ /* 0x000fe2000fffe03f */
[----:B------:R-:W-:Y:S01]  /*16d0*/  FADD.FTZ R129, R84, UR5 ;  /* 0x0000000554817e21 */ /* 0x000fe20008010000 */
[----:B------:R-:W-:Y:S01]  /*16e0*/  UIMAD UR37, UR7, UR33, UR37 ;  /* 0x00000021072572a4 */ /* 0x000fe2000f8e0225 */
[----:B------:R-:W-:Y:S01]  /*16f0*/  FADD.FTZ R127, R85, UR5 ;  /* 0x00000005557f7e21 */ /* 0x000fe20008010000 */
[----:B------:R-:W-:Y:S01]  /*1700*/  UIMAD.WIDE.U32 UR32, UR7, UR32, UR28 ;  /* 0x00000020072072a5 */ /* 0x000fe2000f8e001c */
[----:B------:R-:W-:Y:S02]  /*1710*/  FADD.FTZ R188, R87, UR5 ;  /* 0x0000000557bc7e21 */ /* 0x000fe40008010000 */
[----:B------:R-:W-:-:S02]  /*1720*/  ULDC.64 UR28, c[0x0][0x228] ;  /* 0x00008a00001c7ab9 */ /* 0x000fc40000000a00 */
[----:B------:R-:W-:Y:S02]  /*1730*/  UIADD3 UR33, UR33, UR37, URZ ;  /* 0x0000002521217290 */ /* 0x000fe4000fffe03f */
[----:B------:R-:W-:-:S04]  /*1740*/  ULEA UR28, UP0, UR32, UR28, 0x3 ;  /* 0x0000001c201c7291 */ /* 0x000fc8000f80183f */
[----:B------:R-:W-:Y:S01]  /*1750*/  ULEA.HI.X UR29, UR32, UR29, UR33, 0x3, UP0 ;  /* 0x0000001d201d7291 */ /* 0x000fe200080f1c21 */
[----:B------:R-:W-:Y:S01]  /*1760*/  FADD.FTZ R195, R82, UR5 ;  /* 0x0000000552c37e21 */ /* 0x000fe20008010000 */
[C---:B------:R-:W-:Y:S01]  /*1770*/  LOP3.LUT P0, RZ, R2.reuse, 0x1f, RZ, 0xc0, !PT ;  /* 0x0000001f02ff7812 */ /* 0x040fe2000780c0ff */
[----:B------:R-:W-:Y:S01]  /*1780*/  FADD.FTZ R191, R81, UR5 ;  /* 0x0000000551bf7e21 */ /* 0x000fe20008010000 */
[----:B------:R-:W-:Y:S02]  /*1790*/  ISETP.NE.AND P1, PT, R2, RZ, PT ;  /* 0x000000ff0200720c */ /* 0x000fe40003f25270 */
[----:B------:R-:W-:Y:S01]  /*17a0*/  MOV R141, c[0x0][0x16c] ;  /* 0x00005b00008d7a02 */ /* 0x000fe20000000f00 */
[----:B--2---:R1:W2:Y:S02]  /*17b0*/  R2UR UR38, R125 ;  /* 0x000000007d2673c2 */ /* 0x0042a400000e0000 */
[----:B-1----:R-:W-:Y:S02]  /*17c0*/  FADD.FTZ R125, R86, UR5 ;  /* 0x00000005567d7e21 */ /* 0x002fe40008010000 */
[----:B--2---:R-:W-:-:S04]  /*17d0*/  FMUL.FTZ R5, R139, UR38 ;  /* 0x000000268b057c20 */ /* 0x004fc80008410000 */
[----:B------:R-:W-:Y:S02]  /*17e0*/  FMUL.RZ R30, R5, 0.15915493667125701904 ;  /* 0x3e22f983051e7820 */ /* 0x000fe4000040c000 */
[----:B------:R-:W-:Y:S02]  /*17f0*/  FMUL.FTZ R5, R137, UR38 ;  /* 0x0000002689057c20 */ /* 0x000fe40008410000 */
[----:B------:R-:W-:Y:S02]  /*1800*/  MUFU.SIN R177, R30 ;  /* 0x0000001e00b17308 */ /* 0x000fe40000000400 */
[----:B------:R-:W-:Y:S02]  /*1810*/  FMUL.RZ R31, R5, 0.15915493667125701904 ;  /* 0x3e22f983051f7820 */ /* 0x000fe4000040c000 */
[----:B------:R-:W-:-:S04]  /*1820*/  FMUL.FTZ R5, R145, UR38 ;  /* 0x0000002691057c20 */ /* 0x000fc80008410000 */
[----:B0-----:R-:W-:Y:S01]  /*1830*/  FMUL.RZ R28, R5, 0.15915493667125701904 ;  /* 0x3e22f983051c7820 */ /* 0x001fe2000040c000 */
[----:B------:R0:W-:Y:S01]  /*1840*/  MUFU.COS R176, R30 ;  /* 0x0000001e00b07308 */ /* 0x0001e20000000000 */
[----:B------:R-:W-:-:S04]  /*1850*/  FMUL.FTZ R5, R197, UR38 ;  /* 0x00000026c5057c20 */ /* 0x000fc80008410000 */
[----:B------:R-:W-:Y:S02]  /*1860*/  FMUL.RZ R29, R5, 0.15915493667125701904 ;  /* 0x3e22f983051d7820 */ /* 0x000fe4000040c000 */
[----:B------:R-:W-:Y:S01]  /*1870*/  FMUL.FTZ R5, R203, UR38 ;  /* 0x00000026cb057c20 */ /* 0x000fe20008410000 */
[----:B------:R-:W-:Y:S03]  /*1880*/  MUFU.SIN R187, R28 ;  /* 0x0000001c00bb7308 */ /* 0x000fe60000000400 */
[----:B0-----:R-:W-:Y:S02]  /*1890*/  FMUL.RZ R30, R5, 0.15915493667125701904 ;  /* 0x3e22f983051e7820 */ /* 0x001fe4000040c000 */
[----:B------:R-:W-:-:S03]  /*18a0*/  FMUL.FTZ R5, R135, UR38 ;  /* 0x0000002687057c20 */ /* 0x000fc60008410000 */
        /* <DEDUP_REMOVED lines=14> */
[----:B0-----:R-:W-:-:S07]  /*1990*/  MOV R31, UR29 ;  /* 0x0000001d001f7c02 */ /* 0x001fce0008000f00 */
[----:B------:R0:W-:Y:S01]  /*19a0*/  MUFU.COS R159, R30 ;  /* 0x0000001e009f7308 */ /* 0x0001e20000000000 */
[----:B------:R-:W1:Y:S07]  /*19b0*/  R2UR UR37, R124 ;  /* 0x000000007c2573c2 */ /* 0x000e6e00000e0000 */
[----:B------:R-:W-:Y:S01]  /*19c0*/  MUFU.SIN R162, R28 ;  /* 0x0000001c00a27308 */ /* 0x000fe20000000400 */
[----:B0-----:R-:W-:-:S06]  /*19d0*/  MOV R30, UR28 ;  /* 0x0000001c001e7c02 */ /* 0x001fcc0008000f00 */
[----:B------:R-:W2:Y:S01]  /*19e0*/  LDG.E.64 R30, [R30.64] ;  /* 0x0000001e1e1e7981 */ /* 0x000ea2000c1e1b00 */
[----:B------:R0:W-:Y:S08]  /*19f0*/  MUFU.COS R163, R28 ;  /* 0x0000001c00a37308 */ /* 0x0001f00000000000 */
[----:B------:R-:W-:Y:S01]  /*1a00*/  MUFU.SIN R160, R29 ;  /* 0x0000001d00a07308 */ /* 0x000fe20000000400 */
[----:B0-----:R-:W-:-:S02]  /*1a10*/  FMUL.RZ R28, R5, 0.15915493667125701904 ;  /* 0x3e22f983051c7820 */ /* 0x001fc4000040c000 */
[----:B------:R-:W-:-:S05]  /*1a20*/  FMUL.FTZ R5, R127, UR38 ;  /* 0x000000267f057c20 */ /* 0x000fca0008410000 */
[----:B------:R0:W-:Y:S01]  /*1a30*/  MUFU.COS R161, R29 ;  /* 0x0000001d00a17308 */ /* 0x0001e20000000000 */
[----:B------:R-:W-:Y:S01]  /*1a40*/  UIADD3 UR28, UR19, -0x1, URZ ;  /* 0xffffffff131c7890 */ /* 0x000fe2000fffe03f */
[----:B-1----:R-:W-:-:S06]  /*1a50*/  MOV R192, UR37 ;  /* 0x0000002500c07c02 */ /* 0x002fcc0008000f00 */
[----:B------:R-:W-:Y:S01]  /*1a60*/  MUFU.SIN R156, R28 ;  /* 0x0000001c009c7308 */ /* 0x000fe20000000400 */
[----:B0-----:R-:W-:Y:S02]  /*1a70*/  FMUL.RZ R29, R5, 0.15915493667125701904 ;  /* 0x3e22f983051d7820 */ /* 0x001fe4000040c000 */
[----:B------:R-:W-:-:S04]  /*1a80*/  FMUL.FTZ R5, R125, UR38 ;  /* 0x000000267d057c20 */ /* 0x000fc80008410000 */
[----:B------:R-:W-:Y:S01]  /*1a90*/  FMUL.RZ R126, R5, 0.15915493667125701904 ;  /* 0x3e22f983057e7820 */ /* 0x000fe2000040c000 */
[----:B------:R0:W-:Y:S01]  /*1aa0*/  MUFU.COS R157, R28 ;  /* 0x0000001c009d7308 */ /* 0x0001e20000000000 */
[----:B------:R-:W-:-:S04]  /*1ab0*/  FMUL.FTZ R5, R188, UR38 ;  /* 0x00000026bc057c20 */ /* 0x000fc80008410000 */
[----:B------:R-:W-:Y:S02]  /*1ac0*/  FMUL.RZ R128, R5, 0.15915493667125701904 ;  /* 0x3e22f98305807820 */ /* 0x000fe4000040c000 */
[----:B------:R-:W-:Y:S01]  /*1ad0*/  FADD.FTZ R5, R80, UR5 ;  /* 0x0000000550057e21 */ /* 0x000fe20008010000 */
[----:B------:R-:W-:Y:S03]  /*1ae0*/  MUFU.SIN R152, R126 ;  /* 0x0000007e00987308 */ /* 0x000fe60000000400 */
[----:B0-----:R-:W-:-:S05]  /*1af0*/  FMUL.FTZ R28, R5, UR38 ;  /* 0x00000026051c7c20 */ /* 0x001fca0008410000 */
[----:B------:R0:W-:Y:S08]  /*1b00*/  MUFU.COS R153, R126 ;  /* 0x0000007e00997308 */ /* 0x0001f00000000000 */
[----:B------:R-:W-:Y:S01]  /*1b10*/  MUFU.SIN R148, R128 ;  /* 0x0000008000947308 */ /* 0x000fe20000000400 */
[----:B0-----:R-:W-:-:S07]  /*1b20*/  FMUL.FTZ R126, R195, UR38 ;  /* 0x00000026c37e7c20 */ /* 0x001fce0008410000 */
[----:B------:R0:W-:Y:S01]  /*1b30*/  MUFU.COS R150, R128 ;  /* 0x0000008000967308 */ /* 0x0001e20000000000 */
[----:B------:R-:W-:Y:S01]  /*1b40*/  ULEA.HI UR29, UR28, UR28, URZ, 0x1 ;  /* 0x0000001c1c1d7291 */ /* 0x000fe2000f8f083f */
[----:B------:R-:W-:-:S06]  /*1b50*/  FMUL.FTZ R192, R192, 1.4426950216293334961 ;  /* 0x3fb8aa3bc0c07820 */ /* 0x000fcc0000410000 */
[----:B------:R-:W-:Y:S01]  /*1b60*/  MUFU.SIN R154, R29 ;  /* 0x0000001d009a7308 */ /* 0x000fe20000000400 */
[----:B0-----:R-:W-:Y:S01]  /*1b70*/  FMUL.RZ R128, R126, 0.15915493667125701904 ;  /* 0x3e22f9837e807820 */ /* 0x001fe2000040c000 */
[----:B------:R-:W-:-:S04]  /*1b80*/  MOV R126, UR19 ;  /* 0x00000013007e7c02 */ /* 0x000fc80008000f00 */
[----:B------:R-:W-:Y:S01]  /*1b90*/  ISETP.LT.OR P0, PT, R126, 0x2, P0 ;  /* 0x000000027e00780c */ /* 0x000fe20000701670 */
[----:B------:R-:W-:Y:S01]  /*1ba0*/  FMUL.RZ R130, R28, 0.15915493667125701904 ;  /* 0x3e22f9831c827820 */ /* 0x000fe2000040c000 */
[----:B------:R0:W-:Y:S01]  /*1bb0*/  MUFU.COS R155, R29 ;  /* 0x0000001d009b7308 */ /* 0x0001e20000000000 */
[----:B------:R-:W-:Y:S01]  /*1bc0*/  ULOP3.LUT UR29, UR29, 0xfffffe, URZ, 0xc0, !UPT ;  /* 0x00fffffe1d1d7892 */ /* 0x000fe2000f8ec03f */
[----:B------:R-:W-:-:S06]  /*1bd0*/  SHF.L.U32 R126, R2, 0x3, RZ ;  /* 0x00000003027e7819 */ /* 0x000fcc00000006ff */
[----:B------:R-:W-:Y:S01]  /*1be0*/  MUFU.SIN R28, R130 ;  /* 0x00000082001c7308 */ /* 0x000fe20000000400 */
[----:B0-----:R-:W-:Y:S01]  /*1bf0*/  FMUL.FTZ R29, R191, UR38 ;  /* 0x00000026bf1d7c20 */ /* 0x001fe20008410000 */
[----:B------:R-:W-:-:S06]  /*1c00*/  UIADD3 UR29, UR28, -UR29, URZ ;  /* 0x8000001d1c1d7290 */ /* 0x000fcc000fffe03f */
[----:B------:R0:W-:Y:S01]  /*1c10*/  MUFU.COS R149, R130 ;  /* 0x0000008200957308 */ /* 0x0001e20000000000 */
[----:B------:R-:W-:Y:S01]  /*1c20*/  FMUL.RZ R132, R29, 0.15915493667125701904 ;  /* 0x3e22f9831d847820 */ /* 0x000fe2000040c000 */
[----:B0-----:R-:W-:-:S06]  /*1c30*/  MOV R130, UR19 ;  /* 0x0000001300827c02 */ /* 0x001fcc0008000f00 */
[----:B------:R-:W-:Y:S01]  /*1c40*/  MUFU.SIN R166, R128 ;  /* 0x0000008000a67308 */ /* 0x000fe20000000400 */
[----:B------:R-:W-:-:S07]  /*1c50*/  LOP3.LUT R126, R126, 0xffffff00, RZ, 0xc0, !PT ;  /* 0xffffff007e7e7812 */ /* 0x000fce00078ec0ff */
[----:B------:R0:W-:Y:S02]  /*1c60*/  MUFU.COS R165, R128 ;  /* 0x0000008000a57308 */ /* 0x0001e40000000000 */
[----:B0-----:R-:W-:Y:S01]  /*1c70*/  @!P0 IADD3 R128, R130, -0x2, RZ ;  /* 0xfffffffe82808810 */ /* 0x001fe20007ffe0ff */
[----:B------:R-:W-:Y:S01]  /*1c80*/  FMUL.FTZ R130, R139, R192 ;  /* 0x000000c08b827220 */ /* 0x000fe20000410000 */
[----:B------:R-:W-:-:S04]  /*1c90*/  HFMA2.MMA R139, -RZ, RZ, 0, 1.52587890625e-05 ;  /* 0x00000100ff8b7435 */ /* 0x000fc800000001ff */
[----:B------:R-:W-:Y:S01]  /*1ca0*/  MUFU.SIN R164, R132 ;  /* 0x0000008400a47308 */ /* 0x000fe20000000400 */
[----:B------:R-:W-:Y:S01]  /*1cb0*/  @!P0 IMAD R206, R128, R141, UR7 ;  /* 0x0000000780ce8e24 */ /* 0x000fe2000f8e028d */
[----:B------:R-:W-:-:S06]  /*1cc0*/  IADD3 R128, R126, R251, RZ ;  /* 0x000000fb7e807210 */ /* 0x000fcc0007ffe0ff */
[----:B------:R0:W-:Y:S01]  /*1cd0*/  MUFU.COS R29, R132 ;  /* 0x00000084001d7308 */ /* 0x0001e20000000000 */
[----:B------:R-:W-:Y:S01]  /*1ce0*/  IADD3 R124, R2, 0x200, RZ ;  /* 0x00000200027c7810 */ /* 0x000fe20007ffe0ff */
[-C--:B------:R-:W-:Y:S01]  /*1cf0*/  FMUL.FTZ R194, R137, R192.reuse ;  /* 0x000000c089c27220 */ /* 0x080fe20000410000 */
[C---:B------:R-:W-:Y:S01]  /*1d00*/  IADD3 R137, R128.reuse, 0x20, RZ ;  /* 0x0000002080897810 */ /* 0x040fe20007ffe0ff */
[----:B------:R-:W-:Y:S01]  /*1d10*/  FMUL.FTZ R190, R145, R192 ;  /* 0x000000c091be7220 */ /* 0x000fe20000410000 */
[----:B0-----:R-:W-:Y:S02]  /*1d20*/  MOV R132, UR29 ;  /* 0x0000001d00847c02 */ /* 0x001fe40008000f00 */
[C---:B------:R-:W-:Y:S02]  /*1d30*/  IADD3 R141, R128.reuse, 0x60, RZ ;  /* 0x00000060808d7810 */ /* 0x040fe40007ffe0ff */
[----:B------:R-:W-:Y:S01]  /*1d40*/  IADD3 R143, R128, 0x80, RZ ;  /* 0x00000080808f7810 */ /* 0x000fe20007ffe0ff */
[----:B------:R-:W-:Y:S01]  /*1d50*/  @!P1 IMAD R124, R132, R139, UR7 ;  /* 0x00000007847c9e24 */ /* 0x000fe2000f8e028b */
[----:B------:R-:W-:-:S02]  /*1d60*/  IADD3 R139, R128, 0x40, RZ ;  /* 0x00000040808b7810 */ /* 0x000fc40007ffe0ff */
[C---:B------:R-:W-:Y:S02]  /*1d70*/  IADD3 R145, R128.reuse, 0xa0, RZ ;  /* 0x000000a080917810 */ /* 0x040fe40007ffe0ff */
[C---:B------:R-:W-:Y:S02]  /*1d80*/  IADD3 R147, R128.reuse, 0xc0, RZ ;  /* 0x000000c080937810 */ /* 0x040fe40007ffe0ff */
[----:B------:R-:W-:Y:S01]  /*1d90*/  IADD3 R199, R128, 0xe0, RZ ;  /* 0x000000e080c77810 */ /* 0x000fe20007ffe0ff */
[----:B------:R0:W1:Y:S01]  /*1da0*/  MUFU.EX2 R205, R130 ;  /* 0x0000008200cd7308 */ /* 0x0000620000000800 */
[C---:B------:R-:W-:Y:S01]  /*1db0*/  LEA R201, R251.reuse, R126, 0x3 ;  /* 0x0000007efbc97211 */ /* 0x040fe200078e18ff */
[----:B------:R-:W-:Y:S01]  /*1dc0*/  IMAD R132, R251, 0x7, R128 ;  /* 0x00000007fb847824 */ /* 0x000fe200078e0280 */
[-C--:B------:R-:W-:Y:S02]  /*1dd0*/  LEA.HI.SX32 R137, R137, R128.reuse, 0x1b ;  /* 0x0000008089897211 */ /* 0x080fe400078fdaff */
[----:B------:R-:W-:-:S02]  /*1de0*/  LEA.HI.SX32 R139, R139, R128, 0x1b ;  /* 0x000000808b8b7211 */ /* 0x000fc400078fdaff */
[-C--:B------:R-:W-:Y:S02]  /*1df0*/  LEA.HI.SX32 R141, R141, R128.reuse, 0x1b ;  /* 0x000000808d8d7211 */ /* 0x080fe400078fdaff */
[-C--:B------:R-:W-:Y:S02]  /*1e00*/  LEA.HI.SX32 R143, R143, R128.reuse, 0x1b ;  /* 0x000000808f8f7211 */ /* 0x080fe400078fdaff */
[-C--:B------:R-:W-:Y:S02]  /*1e10*/  LEA.HI.SX32 R126, R145, R128.reuse, 0x1b ;  /* 0x00000080917e7211 */ /* 0x080fe400078fdaff */
[-C--:B------:R-:W-:Y:S02]  /*1e20*/  LEA.HI.SX32 R147, R147, R128.reuse, 0x1b ;  /* 0x0000008093937211 */ /* 0x080fe400078fdaff */
[-C--:B0-----:R-:W-:Y:S02]  /*1e30*/  LEA.HI.SX32 R130, R199, R128.reuse, 0x1b ;  /* 0x00000080c7827211 */ /* 0x081fe400078fdaff */
[----:B------:R-:W-:Y:S01]  /*1e40*/  LEA.HI.SX32 R128, R128, R128, 0x1b ;  /* 0x0000008080807211 */ /* 0x000fe200078fdaff */
[----:B------:R-:W0:Y:S01]  /*1e50*/  MUFU.EX2 R194, R194 ;  /* 0x000000c200c27308 */ /* 0x000e220000000800 */
[----:B------:R-:W-:-:S03]  /*1e60*/  IADD3 R134, R132, 0x1, RZ ;  /* 0x0000000184867810 */ /* 0x000fc60007ffe0ff */
[----:B---3--:R-:W-:Y:S01]  /*1e70*/  STS.128 [R128.X16], R16 ;  /* 0x0000001080007388 */ /* 0x008fe2000000cc00 */
[C---:B------:R-:W-:Y:S02]  /*1e80*/  IADD3 R136, R132.reuse, 0x2, RZ ;  /* 0x0000000284887810 */ /* 0x040fe40007ffe0ff */
[C---:B------:R-:W-:Y:S01]  /*1e90*/  IADD3 R140, R132.reuse, 0x4, RZ ;  /* 0x00000004848c7810 */ /* 0x040fe20007ffe0ff */
[----:B----4-:R-:W-:Y:S01]  /*1ea0*/  STS.128 [R137.X16+0x200], R20 ;  /* 0x0002001489007388 */ /* 0x010fe2000000cc00 */
[C---:B------:R-:W-:Y:S02]  /*1eb0*/  IADD3 R142, R132.reuse, 0x5, RZ ;  /* 0x00000005848e7810 */ /* 0x040fe40007ffe0ff */
[C---:B------:R-:W-:Y:S01]  /*1ec0*/  IADD3 R144, R132.reuse, 0x6, RZ ;  /* 0x0000000684907810 */ /* 0x040fe20007ffe0ff */
[----:B------:R-:W-:Y:S01]  /*1ed0*/  STS.128 [R139.X16+0x400], R8 ;  /* 0x000400088b007388 */ /* 0x000fe2000000cc00 */
[C---:B------:R-:W-:Y:S02]  /*1ee0*/  IADD3 R146, R132.reuse, 0x7, RZ ;  /* 0x0000000784927810 */ /* 0x040fe40007ffe0ff */
[----:B------:R-:W-:Y:S01]  /*1ef0*/  IADD3 R138, R132, 0x3, RZ ;  /* 0x00000003848a7810 */ /* 0x000fe20007ffe0ff */
[----:B------:R-:W-:Y:S01]  /*1f00*/  STS.128 [R141.X16+0x600], R116 ;  /* 0x000600748d007388 */ /* 0x000fe2000000cc00 */
[----:B------:R-:W-:-:S03]  /*1f10*/  LEA.HI.SX32 R200, R134, R201, 0x1b ;  /* 0x000000c986c87211 */ /* 0x000fc600078fdaff */
[----:B------:R-:W-:Y:S01]  /*1f20*/  STS.128 [R143.X16+0x800], R24 ;  /* 0x000800188f007388 */ /* 0x000fe2000000cc00 */
[-C--:B------:R-:W-:Y:S01]  /*1f30*/  LEA.HI.SX32 R202, R136, R201.reuse, 0x1b ;  /* 0x000000c988ca7211 */ /* 0x080fe200078fdaff */
[-C--:B------:R-:W-:Y:S01]  /*1f40*/  FMUL.FTZ R196, R203, R192.reuse ;  /* 0x000000c0cbc47220 */ /* 0x080fe20000410000 */
[-C--:B------:R-:W-:Y:S01]  /*1f50*/  LEA.HI.SX32 R204, R140, R201.reuse, 0x1b ;  /* 0x000000c98ccc7211 */ /* 0x080fe200078fdaff */
[----:B------:R3:W-:Y:S01]  /*1f60*/  STS.128 [R126.X16+0xa00], R12 ;  /* 0x000a000c7e007388 */ /* 0x0007e2000000cc00 */
[-C--:B------:R-:W-:Y:S01]  /*1f70*/  LEA.HI.SX32 R134, R142, R201.reuse, 0x1b ;  /* 0x000000c98e867211 */ /* 0x080fe200078fdaff */
[-C--:B------:R-:W-:Y:S01]  /*1f80*/  FMUL.FTZ R131, R131, R192.reuse ;  /* 0x000000c083837220 */ /* 0x080fe20000410000 */
[-C--:B------:R-:W-:Y:S01]  /*1f90*/  LEA.HI.SX32 R136, R144, R201.reuse, 0x1b ;  /* 0x000000c990887211 */ /* 0x080fe200078fdaff */
[----:B------:R4:W-:Y:S01]  /*1fa0*/  STS.128 [R147.X16+0xc00], R112 ;  /* 0x000c007093007388 */ /* 0x0009e2000000cc00 */
[-C--:B------:R-:W-:Y:S01]  /*1fb0*/  LEA.HI.SX32 R140, R146, R201.reuse, 0x1b ;  /* 0x000000c9928c7211 */ /* 0x080fe200078fdaff */
[-C--:B------:R-:W-:Y:S01]  /*1fc0*/  FMUL.FTZ R129, R129, R192.reuse ;  /* 0x000000c081817220 */ /* 0x080fe20000410000 */
[----:B------:R-:W-:Y:S01]  /*1fd0*/  LEA.HI.SX32 R203, R138, R201, 0x1b ;  /* 0x000000c98acb7211 */ /* 0x000fe200078fdaff */
[----:B------:R-:W-:-:S02]  /*1fe0*/  FMUL.FTZ R199, R133, R192 ;  /* 0x000000c085c77220 */ /* 0x000fc40000410000 */
[C---:B-1----:R-:W-:Y:S02]  /*1ff0*/  FMUL.FTZ R176, R205.reuse, R176 ;  /* 0x000000b0cdb07220 */ /* 0x042fe40000410000 */
[----:B------:R-:W-:Y:S01]  /*2000*/  FMUL.FTZ R177, R205, R177 ;  /* 0x000000b1cdb17220 */ /* 0x000fe20000410000 */
[----:B------:R-:W-:Y:S01]  /*2010*/  STS.128 [R130.X16+0xe00], R120 ;  /* 0x000e007882007388 */ /* 0x000fe2000000cc00 */
[----:B---3--:R-:W-:Y:S02]  /*2020*/  SHF.L.U32 R12, R124, 0x3, RZ ;  /* 0x000000037c0c7819 */ /* 0x008fe400000006ff */
[----:B----4-:R-:W-:Y:S01]  /*2030*/  LEA.HI.SX32 R112, R132, R132, 0x1b ;  /* 0x0000008484707211 */ /* 0x010fe200078fdaff */
[----:B------:R-:W-:Y:S01]  /*2040*/  MUFU.EX2 R190, R190 ;  /* 0x000000be00be7308 */ /* 0x000fe20000000800 */
[----:B------:R-:W-:Y:S01]  /*2050*/  FMUL.FTZ R198, R135, R192 ;  /* 0x000000c087c67220 */ /* 0x000fe20000410000 */
[----:B------:R-:W-:-:S06]  /*2060*/  NOP ;  /* 0x0000000000007918 */ /* 0x000fcc0000000000 */
[----:B------:R-:W-:Y:S01]  /*2070*/  MUFU.EX2 R201, R131 ;  /* 0x0000008300c97308 */ /* 0x000fe20000000800 */
[-C--:B------:R-:W-:Y:S01]  /*2080*/  FMUL.FTZ R8, R127, R192.reuse ;  /* 0x000000c07f087220 */ /* 0x080fe20000410000 */
[----:B------:R-:W1:Y:S01]  /*2090*/  LDS.128 R112, [R112.X16] ;  /* 0x0000000070707984 */ /* 0x000e62000000cc00 */
[----:B------:R-:W-:-:S03]  /*20a0*/  FMUL.FTZ R9, R125, R192 ;  /* 0x000000c07d097220 */ /* 0x000fc60000410000 */
[----:B------:R-:W3:Y:S02]  /*20b0*/  LDS.128 R116, [R200.X16+0x10] ;  /* 0x00001000c8747984 */ /* 0x000ee4000000cc00 */
[----:B------:R4:W-:Y:S02]  /*20c0*/  MUFU.EX2 R20, R129 ;  /* 0x0000008100147308 */ /* 0x0009e40000000800 */
[----:B------:R-:W1:Y:S01]  /*20d0*/  LDS.128 R120, [R202.X16+0x20] ;  /* 0x00002000ca787984 */ /* 0x000e62000000cc00 */
[----:B0-----:R-:W-:-:S03]  /*20e0*/  FMUL.FTZ R6, R194, R6 ;  /* 0x00000006c2067220 */ /* 0x001fc60000410000 */
[----:B------:R-:W0:Y:S02]  /*20f0*/  LDS.128 R124, [R203.X16+0x30] ;  /* 0x00003000cb7c7984 */ /* 0x000e24000000cc00 */
[----:B------:R-:W0:Y:S02]  /*2100*/  MUFU.EX2 R199, R199 ;  /* 0x000000c700c77308 */ /* 0x000e240000000800 */
[----:B----4-:R-:W4:Y:S04]  /*2110*/  LDS.128 R128, [R204.X16+0x40] ;  /* 0x00004000cc807984 */ /* 0x010f28000000cc00 */
[----:B------:R-:W1:Y:S04]  /*2120*/  LDS.128 R132, [R134.X16+0x50] ;  /* 0x0000500086847984 */ /* 0x000e68000000cc00 */
[----:B------:R-:W1:Y:S04]  /*2130*/  LDS.128 R136, [R136.X16+0x60] ;  /* 0x0000600088887984 */ /* 0x000e68000000cc00 */
[----:B------:R-:W1:Y:S04]  /*2140*/  LDS.128 R140, [R140.X16+0x70] ;  /* 0x000070008c8c7984 */ /* 0x000e68000000cc00 */
[----:B------:R0:W-:Y:S01]  /*2150*/  STS.64 [R12+0x9880], R176 ;  /* 0x009880b00c007388 */ /* 0x0001e20000000a00 */
[----:B------:R-:W-:-:S02]  /*2160*/  FMUL.FTZ R197, R197, R192 ;  /* 0x000000c0c5c57220 */ /* 0x000fc40000410000 */
[----:B------:R-:W-:Y:S02]  /*2170*/  FMUL.FTZ R15, R5, R192 ;  /* 0x000000c0050f7220 */ /* 0x000fe40000410000 */
[----:B------:R-:W-:Y:S02]  /*2180*/  FMUL.FTZ R5, R194, R189 ;  /* 0x000000bdc2057220 */ /* 0x000fe40000410000 */
[-C--:B------:R-:W-:Y:S02]  /*2190*/  FMUL.FTZ R16, RZ, R6.reuse ;  /* 0x00000006ff107220 */ /* 0x080fe40000410000 */
[C---:B------:R-:W-:Y:S01]  /*21a0*/  FMUL.FTZ R14, R0.reuse, R6 ;  /* 0x00000006000e7220 */ /* 0x040fe20000410000 */
[----:B------:R-:W-:Y:S01]  /*21b0*/  MUFU.EX2 R197, R197 ;  /* 0x000000c500c57308 */ /* 0x000fe20000000800 */
[-C--:B------:R-:W-:Y:S02]  /*21c0*/  FFMA.FTZ R16, R0, R5.reuse, -R16 ;  /* 0x0000000500107223 */ /* 0x080fe40000010810 */
[----:B------:R-:W-:Y:S01]  /*21d0*/  FFMA.FTZ R17, RZ, R5, R14 ;  /* 0x00000005ff117223 */ /* 0x000fe2000001000e */
[----:B------:R-:W-:Y:S01]  /*21e0*/  MOV R11, 0x10 ;  /* 0x00000010000b7802 */ /* 0x000fe20000000f00 */
[----:B------:R-:W-:Y:S01]  /*21f0*/  FADD.FTZ R19, R185, R16 ;  /* 0x00000010b9137221 */ /* 0x000fe20000010000 */
[----:B------:R-:W-:-:S02]  /*2200*/  HFMA2.MMA R145, -RZ, RZ, 0, 0 ;  /* 0x00000000ff917435 */ /* 0x000fc400000001ff */
[----:B------:R3:W1:Y:S01]  /*2210*/  MUFU.EX2 R22, R8 ;  /* 0x0000000800167308 */ /* 0x0006620000000800 */
[----:B------:R-:W-:Y:S02]  /*2220*/  FADD.FTZ R21, RZ, R17 ;  /* 0x00000011ff157221 */ /* 0x000fe40000010000 */
[----:B0-----:R-:W-:Y:S01]  /*2230*/  FMUL.FTZ R16, R199, R160 ;  /* 0x000000a0c7107220 */ /* 0x001fe20000410000 */
[----:B------:R-:W-:Y:S01]  /*2240*/  MOV R144, 0x3f800000 ;  /* 0x3f80000000907802 */ /* 0x000fe20000000f00 */
[C---:B------:R-:W-:Y:S02]  /*2250*/  FMUL.FTZ R7, R190.reuse, R7 ;  /* 0x00000007be077220 */ /* 0x040fe40000410000 */
[----:B---3--:R-:W-:Y:S01]  /*2260*/  FMUL.FTZ R8, R190, R187 ;  /* 0x000000bbbe087220 */ /* 0x008fe20000410000 */
[----:B------:R0:W3:Y:S01]  /*2270*/  MUFU.EX2 R24, R9 ;  /* 0x0000000900187308 */ /* 0x0000e20000000800 */
[----:B------:R-:W-:Y:S02]  /*2280*/  CS2R R146, SRZ ;  /* 0x0000000000927805 */ /* 0x000fe4000001ff00 */
[----:B------:R-:W-:-:S02]  /*2290*/  FMUL.FTZ R160, R8, R19 ;  /* 0x0000001308a07220 */ /* 0x000fc40000410000 */
[----:B------:R-:W-:Y:S02]  /*22a0*/  FMUL.FTZ R26, R8, R21 ;  /* 0x00000015081a7220 */ /* 0x000fe40000410000 */
[----:B------:R-:W-:Y:S01]  /*22b0*/  @!P0 IMAD.WIDE R10, R206, R11, UR10 ;  /* 0x0000000ace0a8e25 */ /* 0x000fe2000f8e020b */
[----:B------:R-:W-:Y:S03]  /*22c0*/  BAR.SYNC.DEFER_BLOCKING 0x0 ;  /* 0x0000000000007b1d */ /* 0x000fe60000010000 */
[----:B------:R-:W-:Y:S02]  /*22d0*/  FMUL.FTZ R188, R188, R192 ;  /* 0x000000c0bcbc7220 */ /* 0x000fe40000410000 */
[C---:B------:R-:W-:Y:S01]  /*22e0*/  FFMA.FTZ R160, R7.reuse, R21, R160 ;  /* 0x0000001507a07223 */ /* 0x040fe200000100a0 */
[----:B------:R-:W0:Y:S01]  /*22f0*/  MUFU.EX2 R196, R196 ;  /* 0x000000c400c47308 */ /* 0x000e220000000800 */
[----:B------:R-:W-:-:S02]  /*2300*/  FFMA.FTZ R23, R7, R19, -R26 ;  /* 0x0000001307177223 */ /* 0x000fc4000001081a */
[----:B------:R-:W-:Y:S02]  /*2310*/  FADD.FTZ R193, R83, UR5 ;  /* 0x0000000553c17e21 */ /* 0x000fe40008010000 */
[----:B------:R-:W-:-:S03]  /*2320*/  FADD.FTZ R160, RZ, R160 ;  /* 0x000000a0ffa07221 */ /* 0x000fc60000010000 */
[----:B------:R-:W2:Y:S01]  /*2330*/  MUFU.EX2 R27, R188 ;  /* 0x000000bc001b7308 */ /* 0x000ea20000000800 */
[----:B------:R-:W-:Y:S02]  /*2340*/  FADD.FTZ R25, R184, R23 ;  /* 0x00000017b8197221 */ /* 0x000fe40000010000 */
[----:B------:R-:W-:Y:S02]  /*2350*/  FMUL.FTZ R151, R193, UR38 ;  /* 0x00000026c1977c20 */ /* 0x000fe40008410000 */
[C---:B-1----:R-:W-:Y:S01]  /*2360*/  FMUL.FTZ R21, R22.reuse, R155 ;  /* 0x0000009b16157220 */ /* 0x042fe20000410000 */
[----:B------:R1:W5:Y:S01]  /*2370*/  @!P0 LDG.E.128 R144, [R10.64] ;  /* 0x0000001e0a908981 */ /* 0x000362000c1e1d00 */
[----:B0-----:R-:W-:Y:S02]  /*2380*/  FMUL.FTZ R9, R197, R186 ;  /* 0x000000bac5097220 */ /* 0x001fe40000410000 */
[----:B------:R-:W-:Y:S02]  /*2390*/  FMUL.FTZ R22, R22, R154 ;  /* 0x0000009a16167220 */ /* 0x000fe40000410000 */
[----:B------:R-:W-:-:S02]  /*23a0*/  FMUL.FTZ R191, R191, R192 ;  /* 0x000000c0bfbf7220 */ /* 0x000fc40000410000 */
[----:B-1----:R-:W-:Y:S02]  /*23b0*/  FMUL.FTZ R10, R197, R172 ;  /* 0x000000acc50a7220 */ /* 0x002fe40000410000 */
[----:B------:R-:W0:Y:S01]  /*23c0*/  MUFU.EX2 R172, R15 ;  /* 0x0000000f00ac7308 */ /* 0x000e220000000800 */
[----:B------:R-:W-:Y:S02]  /*23d0*/  FMUL.FTZ R195, R195, R192 ;  /* 0x000000c0c3c37220 */ /* 0x000fe40000410000 */
[C---:B------:R-:W-:Y:S02]  /*23e0*/  FMUL.FTZ R26, R10.reuse, R160 ;  /* 0x000000a00a1a7220 */ /* 0x040fe40000410000 */
[----:B------:R-:W-:Y:S02]  /*23f0*/  FMUL.FTZ R154, R10, R25 ;  /* 0x000000190a9a7220 */ /* 0x000fe40000410000 */
[----:B------:R-:W-:Y:S02]  /*2400*/  FMUL.RZ R151, R151, 0.15915493667125701904 ;  /* 0x3e22f98397977820 */ /* 0x000fe4000040c000 */
[----:B------:R-:W-:-:S02]  /*2410*/  FMUL.FTZ R192, R193, R192 ;  /* 0x000000c0c1c07220 */ /* 0x000fc40000410000 */
[C---:B---3--:R-:W-:Y:S01]  /*2420*/  FMUL.FTZ R23, R24.reuse, R153 ;  /* 0x0000009918177220 */ /* 0x048fe20000410000 */
[----:B------:R-:W1:Y:S01]  /*2430*/  MUFU.EX2 R198, R198 ;  /* 0x000000c600c67308 */ /* 0x000e620000000800 */
[----:B------:R-:W-:Y:S02]  /*2440*/  FMUL.FTZ R24, R24, R152 ;  /* 0x0000009818187220 */ /* 0x000fe40000410000 */
[C---:B------:R-:W-:Y:S02]  /*2450*/  FFMA.FTZ R152, R9.reuse, R25, -R26 ;  /* 0x0000001909987223 */ /* 0x040fe4000001081a */
[----:B------:R-:W-:Y:S02]  /*2460*/  FFMA.FTZ R154, R9, R160, R154 ;  /* 0x000000a0099a7223 */ /* 0x000fe4000001009a */
[----:B------:R-:W-:Y:S01]  /*2470*/  FMUL.FTZ R12, R196, R168 ;  /* 0x000000a8c40c7220 */ /* 0x000fe20000410000 */
[----:B------:R-:W-:Y:S01]  /*2480*/  MUFU.COS R167, R151 ;  /* 0x0000009700a77308 */ /* 0x000fe20000000000 */
[----:B------:R-:W-:-:S02]  /*2490*/  FADD.FTZ R152, R183, R152 ;  /* 0x00000098b7987221 */ /* 0x000fc40000010000 */
[----:B------:R-:W-:Y:S02]  /*24a0*/  FADD.FTZ R154, RZ, R154 ;  /* 0x0000009aff9a7221 */ /* 0x000fe40000010000 */
[----:B--2---:R-:W-:-:S03]  /*24b0*/  FMUL.FTZ R25, R27, R150 ;  /* 0x000000961b197220 */ /* 0x004fc60000410000 */
[----:B------:R-:W-:Y:S01]  /*24c0*/  MUFU.EX2 R192, R192 ;  /* 0x000000c000c07308 */ /* 0x000fe20000000800 */
[----:B------:R-:W-:Y:S02]  /*24d0*/  FMUL.FTZ R11, R196, R171 ;  /* 0x000000abc40b7220 */ /* 0x000fe40000410000 */
[----:B------:R-:W-:-:S05]  /*24e0*/  FMUL.FTZ R26, R27, R148 ;  /* 0x000000941b1a7220 */ /* 0x000fca0000410000 */
[----:B------:R-:W2:Y:S01]  /*24f0*/  MUFU.SIN R151, R151 ;  /* 0x0000009700977308 */ /* 0x000ea20000000400 */
[C---:B------:R-:W-:Y:S02]  /*2500*/  FMUL.FTZ R150, R12.reuse, R152 ;  /* 0x000000980c967220 */ /* 0x040fe40000410000 */
[-C--:B------:R-:W-:Y:S02]  /*2510*/  FMUL.FTZ R148, R12, R154.reuse ;  /* 0x0000009a0c947220 */ /* 0x080fe40000410000 */
[----:B0-----:R-:W-:Y:S02]  /*2520*/  FMUL.FTZ R27, R172, R149 ;  /* 0x00000095ac1b7220 */ /* 0x001fe40000410000 */
[C---:B------:R-:W-:Y:S02]  /*2530*/  FFMA.FTZ R150, R11.reuse, R154, R150 ;  /* 0x0000009a0b967223 */ /* 0x040fe40000010096 */
[----:B------:R-:W-:Y:S02]  /*2540*/  FFMA.FTZ R149, R11, R152, -R148 ;  /* 0x000000980b957223 */ /* 0x000fe40000010894 */
[----:B-1----:R-:W-:-:S02]  /*2550*/  FMUL.FTZ R14, R198, R162 ;  /* 0x000000a2c60e7220 */ /* 0x002fc40000410000 */
[----:B------:R-:W-:Y:S02]  /*2560*/  FADD.FTZ R152, RZ, R150 ;  /* 0x00000096ff987221 */ /* 0x000fe40000010000 */
[----:B------:R-:W-:Y:S02]  /*2570*/  FADD.FTZ R149, R182, R149 ;  /* 0x00000095b6957221 */ /* 0x000fe40000010000 */
[----:B------:R-:W-:Y:S02]  /*2580*/  FMUL.FTZ R13, R198, R163 ;  /* 0x000000a3c60d7220 */ /* 0x000fe40000410000 */
[----:B--2---:R-:W-:Y:S02]  /*2590*/  FMUL.FTZ R168, R192, R151 ;  /* 0x00000097c0a87220 */ /* 0x004fe40000410000 */
[----:B------:R-:W-:Y:S02]  /*25a0*/  FMUL.FTZ R150, R176, R6 ;  /* 0x00000006b0967220 */ /* 0x000fe40000410000 */
[----:B------:R-:W-:-:S02]  /*25b0*/  FMUL.FTZ R154, R14, R152 ;  /* 0x000000980e9a7220 */ /* 0x000fc40000410000 */
[----:B------:R-:W-:Y:S02]  /*25c0*/  FMUL.FTZ R151, R14, R149 ;  /* 0x000000950e977220 */ /* 0x000fe40000410000 */
[C---:B------:R-:W-:Y:S02]  /*25d0*/  FMUL.FTZ R148, R177.reuse, R6 ;  /* 0x00000006b1947220 */ /* 0x040fe40000410000 */
[----:B------:R-:W-:Y:S02]  /*25e0*/  FFMA.FTZ R150, R177, R5, R150 ;  /* 0x00000005b1967223 */ /* 0x000fe40000010096 */
[C---:B------:R-:W-:Y:S02]  /*25f0*/  FFMA.FTZ R154, R13.reuse, R149, -R154 ;  /* 0x000000950d9a7223 */ /* 0x040fe4000001089a */
[----:B------:R-:W-:Y:S02]  /*2600*/  FFMA.FTZ R151, R13, R152, R151 ;  /* 0x000000980d977223 */ /* 0x000fe40000010097 */
[----:B------:R-:W-:-:S02]  /*2610*/  FFMA.FTZ R148, R176, R5, -R148 ;  /* 0x00000005b0947223 */ /* 0x000fc40000010894 */
[C---:B------:R-:W-:Y:S02]  /*2620*/  FMUL.FTZ R149, R8.reuse, R150 ;  /* 0x0000009608957220 */ /* 0x040fe40000410000 */
[----:B------:R-:W-:Y:S02]  /*2630*/  FADD.FTZ R154, R181, R154 ;  /* 0x0000009ab59a7221 */ /* 0x000fe40000010000 */
[----:B------:R-:W-:Y:S02]  /*2640*/  FADD.FTZ R152, RZ, R151 ;  /* 0x00000097ff987221 */ /* 0x000fe40000010000 */
[-C--:B------:R-:W-:Y:S02]  /*2650*/  FMUL.FTZ R151, R8, R148.reuse ;  /* 0x0000009408977220 */ /* 0x080fe40000410000 */
[----:B------:R-:W-:Y:S02]  /*2660*/  FMUL.FTZ R15, R199, R161 ;  /* 0x000000a1c70f7220 */ /* 0x000fe40000410000 */
[----:B------:R-:W-:-:S02]  /*2670*/  FFMA.FTZ R149, R7, R148, -R149 ;  /* 0x0000009407957223 */ /* 0x000fc40000010895 */
[C---:B------:R-:W-:Y:S02]  /*2680*/  FMUL.FTZ R153, R16.reuse, R154 ;  /* 0x0000009a10997220 */ /* 0x040fe40000410000 */
[----:B------:R-:W-:Y:S02]  /*2690*/  FMUL.FTZ R148, R16, R152 ;  /* 0x0000009810947220 */ /* 0x000fe40000410000 */
[----:B------:R-:W-:Y:S02]  /*26a0*/  FFMA.FTZ R151, R7, R150, R151 ;  /* 0x0000009607977223 */ /* 0x000fe40000010097 */
[----:B------:R-:W-:Y:S02]  /*26b0*/  FMUL.FTZ R150, R10, R149 ;  /* 0x000000950a967220 */ /* 0x000fe40000410000 */
[C---:B------:R-:W-:Y:S02]  /*26c0*/  FFMA.FTZ R152, R15.reuse, R152, R153 ;  /* 0x000000980f987223 */ /* 0x040fe40000010099 */
[----:B------:R-:W-:-:S02]  /*26d0*/  FFMA.FTZ R153, R15, R154, -R148 ;  /* 0x0000009a0f997223 */ /* 0x000fc40000010894 */
[-C--:B------:R-:W-:Y:S02]  /*26e0*/  FMUL.FTZ R148, R10, R151.reuse ;  /* 0x000000970a947220 */ /* 0x080fe40000410000 */
[----:B------:R-:W-:Y:S02]  /*26f0*/  FFMA.FTZ R150, R9, R151, R150 ;  /* 0x0000009709967223 */ /* 0x000fe40000010096 */
[----:B------:R-:W-:Y:S02]  /*2700*/  FMUL.FTZ R18, R201, R158 ;  /* 0x0000009ec9127220 */ /* 0x000fe40000410000 */
[----:B------:R-:W-:Y:S02]  /*2710*/  FADD.FTZ R153, R180, R153 ;  /* 0x00000099b4997221 */ /* 0x000fe40000010000 */
[----:B------:R-:W-:Y:S02]  /*2720*/  FFMA.FTZ R148, R9, R149, -R148 ;  /* 0x0000009509947223 */ /* 0x000fe40000010894 */
[----:B------:R-:W-:-:S02]  /*2730*/  FADD.FTZ R152, RZ, R152 ;  /* 0x00000098ff987221 */ /* 0x000fc40000010000 */
[----:B------:R-:W-:Y:S02]  /*2740*/  FMUL.FTZ R149, R12, R150 ;  /* 0x000000960c957220 */ /* 0x000fe40000410000 */
[----:B------:R-:W-:Y:S02]  /*2750*/  FMUL.FTZ R17, R201, R159 ;  /* 0x0000009fc9117220 */ /* 0x000fe40000410000 */
[----:B------:R-:W-:Y:S02]  /*2760*/  FMUL.FTZ R155, R18, R153 ;  /* 0x00000099129b7220 */ /* 0x000fe40000410000 */
[----:B------:R-:W-:Y:S02]  /*2770*/  FMUL.FTZ R151, R12, R148 ;  /* 0x000000940c977220 */ /* 0x000fe40000410000 */
[----:B------:R-:W-:Y:S02]  /*2780*/  FMUL.FTZ R154, R18, R152 ;  /* 0x00000098129a7220 */ /* 0x000fe40000410000 */
[----:B------:R-:W-:-:S02]  /*2790*/  FFMA.FTZ R149, R11, R148, -R149 ;  /* 0x000000940b957223 */ /* 0x000fc40000010895 */
[----:B------:R-:W-:Y:S02]  /*27a0*/  FFMA.FTZ R155, R17, R152, R155 ;  /* 0x00000098119b7223 */ /* 0x000fe4000001009b */
[----:B------:R-:W-:Y:S02]  /*27b0*/  FFMA.FTZ R151, R11, R150, R151 ;  /* 0x000000960b977223 */ /* 0x000fe40000010097 */
[----:B------:R-:W-:Y:S02]  /*27c0*/  FMUL.FTZ R19, R20, R157 ;  /* 0x0000009d14137220 */ /* 0x000fe40000410000 */
[----:B------:R-:W-:Y:S02]  /*27d0*/  FFMA.FTZ R154, R17, R153, -R154 ;  /* 0x00000099119a7223 */ /* 0x000fe4000001089a */
[----:B------:R-:W-:Y:S02]  /*27e0*/  FMUL.FTZ R150, R14, R149 ;  /* 0x000000950e967220 */ /* 0x000fe40000410000 */
[----:B------:R-:W-:-:S02]  /*27f0*/  FMUL.FTZ R20, R20, R156 ;  /* 0x0000009c14147220 */ /* 0x000fc40000410000 */
[----:B------:R-:W-:Y:S02]  /*2800*/  FADD.FTZ R155, RZ, R155 ;  /* 0x0000009bff9b7221 */ /* 0x000fe40000010000 */
[-C--:B------:R-:W-:Y:S02]  /*2810*/  FMUL.FTZ R148, R14, R151.reuse ;  /* 0x000000970e947220 */ /* 0x080fe40000410000 */
[----:B------:R-:W-:Y:S02]  /*2820*/  FADD.FTZ R154, R179, R154 ;  /* 0x0000009ab39a7221 */ /* 0x000fe40000010000 */
[C---:B------:R-:W-:Y:S02]  /*2830*/  FFMA.FTZ R150, R13.reuse, R151, R150 ;  /* 0x000000970d967223 */ /* 0x040fe40000010096 */
[----:B------:R-:W-:Y:S02]  /*2840*/  FMUL.FTZ R151, R20, R155 ;  /* 0x0000009b14977220 */ /* 0x000fe40000410000 */
[----:B------:R-:W-:-:S02]  /*2850*/  FFMA.FTZ R148, R13, R149, -R148 ;  /* 0x000000950d947223 */ /* 0x000fc40000010894 */
[----:B------:R-:W-:Y:S02]  /*2860*/  FMUL.FTZ R152, R20, R154 ;  /* 0x0000009a14987220 */ /* 0x000fe40000410000 */
[C---:B------:R-:W-:Y:S02]  /*2870*/  FMUL.FTZ R149, R16.reuse, R150 ;  /* 0x0000009610957220 */ /* 0x040fe40000410000 */
[C---:B------:R-:W-:Y:S02]  /*2880*/  FFMA.FTZ R153, R19.reuse, R154, -R151 ;  /* 0x0000009a13997223 */ /* 0x040fe40000010897 */
[-C--:B------:R-:W-:Y:S02]  /*2890*/  FMUL.FTZ R151, R16, R148.reuse ;  /* 0x0000009410977220 */ /* 0x080fe40000410000 */
[----:B------:R-:W-:Y:S02]  /*28a0*/  FFMA.FTZ R152, R19, R155, R152 ;  /* 0x0000009b13987223 */ /* 0x000fe40000010098 */
[----:B------:R-:W-:-:S02]  /*28b0*/  FFMA.FTZ R149, R15, R148, -R149 ;  /* 0x000000940f957223 */ /* 0x000fc40000010895 */
[----:B------:R-:W-:Y:S02]  /*28c0*/  FADD.FTZ R153, R178, R153 ;  /* 0x00000099b2997221 */ /* 0x000fe40000010000 */
[----:B------:R-:W-:Y:S02]  /*28d0*/  FFMA.FTZ R151, R15, R150, R151 ;  /* 0x000000960f977223 */ /* 0x000fe40000010097 */
[----:B------:R-:W-:Y:S02]  /*28e0*/  FADD.FTZ R152, RZ, R152 ;  /* 0x00000098ff987221 */ /* 0x000fe40000010000 */
[----:B------:R-:W-:Y:S02]  /*28f0*/  FMUL.FTZ R150, R18, R149 ;  /* 0x0000009512967220 */ /* 0x000fe40000410000 */
[----:B------:R-:W-:Y:S02]  /*2900*/  FMUL.FTZ R155, R22, R153 ;  /* 0x00000099169b7220 */ /* 0x000fe40000410000 */
[----:B------:R-:W-:-:S02]  /*2910*/  FMUL.FTZ R148, R18, R151 ;  /* 0x0000009712947220 */ /* 0x000fc40000410000 */
[-C--:B------:R-:W-:Y:S02]  /*2920*/  FMUL.FTZ R154, R22, R152.reuse ;  /* 0x00000098169a7220 */ /* 0x080fe40000410000 */
[----:B------:R-:W-:Y:S02]  /*2930*/  FFMA.FTZ R150, R17, R151, R150 ;  /* 0x0000009711967223 */ /* 0x000fe40000010096 */
[----:B------:R-:W-:Y:S02]  /*2940*/  FFMA.FTZ R155, R21, R152, R155 ;  /* 0x00000098159b7223 */ /* 0x000fe4000001009b */
[----:B------:R-:W-:Y:S02]  /*2950*/  FFMA.FTZ R148, R17, R149, -R148 ;  /* 0x0000009511947223 */ /* 0x000fe40000010894 */
[----:B------:R-:W-:Y:S02]  /*2960*/  FFMA.FTZ R154, R21, R153, -R154 ;  /* 0x00000099159a7223 */ /* 0x000fe4000001089a */
[----:B------:R-:W-:-:S02]  /*2970*/  FMUL.FTZ R149, R20, R150 ;  /* 0x0000009614957220 */ /* 0x000fc40000410000 */
[----:B------:R-:W-:Y:S02]  /*2980*/  FADD.FTZ R155, RZ, R155 ;  /* 0x0000009bff9b7221 */ /* 0x000fe40000010000 */
[-C--:B------:R-:W-:Y:S02]  /*2990*/  FMUL.FTZ R151, R20, R148.reuse ;  /* 0x0000009414977220 */ /* 0x080fe40000410000 */
[----:B------:R-:W-:Y:S02]  /*29a0*/  FADD.FTZ R154, R175, R154 ;  /* 0x0000009aaf9a7221 */ /* 0x000fe40000010000 */
[C---:B------:R-:W-:Y:S02]  /*29b0*/  FFMA.FTZ R149, R19.reuse, R148, -R149 ;  /* 0x0000009413957223 */ /* 0x040fe40000010895 */
[----:B------:R-:W-:Y:S02]  /*29c0*/  FMUL.FTZ R148, R24, R155 ;  /* 0x0000009b18947220 */ /* 0x000fe40000410000 */
[----:B------:R-:W-:-:S02]  /*29d0*/  FFMA.FTZ R151, R19, R150, R151 ;  /* 0x0000009613977223 */ /* 0x000fc40000010097 */
[-C--:B------:R-:W-:Y:S02]  /*29e0*/  FMUL.FTZ R152, R24, R154.reuse ;  /* 0x0000009a18987220 */ /* 0x080fe40000410000 */
[C---:B------:R-:W-:Y:S02]  /*29f0*/  FMUL.FTZ R150, R22.reuse, R149 ;  /* 0x0000009516967220 */ /* 0x040fe40000410000 */
[C---:B------:R-:W-:Y:S02]  /*2a00*/  FFMA.FTZ R153, R23.reuse, R154, -R148 ;  /* 0x0000009a17997223 */ /* 0x040fe40000010894 */
[----:B------:R-:W-:Y:S02]  /*2a10*/  FMUL.FTZ R148, R22, R151 ;  /* 0x0000009716947220 */ /* 0x000fe40000410000 */
[----:B------:R-:W-:Y:S02]  /*2a20*/  FFMA.FTZ R152, R23, R155, R152 ;  /* 0x0000009b17987223 */ /* 0x000fe40000010098 */
[----:B------:R-:W-:-:S02]  /*2a30*/  FFMA.FTZ R150, R21, R151, R150 ;  /* 0x0000009715967223 */ /* 0x000fc40000010096 */
[----:B------:R-:W-:Y:S02]  /*2a40*/  FADD.FTZ R153, R174, R153 ;  /* 0x00000099ae997221 */ /* 0x000fe40000010000 */
[----:B------:R-:W-:Y:S02]  /*2a50*/  FFMA.FTZ R148, R21, R149, -R148 ;  /* 0x0000009515947223 */ /* 0x000fe40000010894 */
[----:B------:R-:W-:Y:S02]  /*2a60*/  FADD.FTZ R152, RZ, R152 ;  /* 0x00000098ff987221 */ /* 0x000fe40000010000 */
[----:B------:R-:W-:Y:S02]  /*2a70*/  FMUL.FTZ R149, R24, R150 ;  /* 0x0000009618957220 */ /* 0x000fe40000410000 */
[----:B------:R-:W-:Y:S02]  /*2a80*/  FMUL.FTZ R155, R26, R153 ;  /* 0x000000991a9b7220 */ /* 0x000fe40000410000 */
[----:B------:R-:W-:Y:S01]  /*2a90*/  FMUL.FTZ R151, R24, R148 ;  /* 0x0000009418977220 */ /* 0x000fe20000410000 */
[----:B------:R-:W0:Y:S01]  /*2aa0*/  MUFU.EX2 R191, R191 ;  /* 0x000000bf00bf7308 */ /* 0x000e220000000800 */
[----:B------:R-:W-:-:S02]  /*2ab0*/  FMUL.FTZ R154, R26, R152 ;  /* 0x000000981a9a7220 */ /* 0x000fc40000410000 */
[----:B------:R-:W-:Y:S02]  /*2ac0*/  FFMA.FTZ R149, R23, R148, -R149 ;  /* 0x0000009417957223 */ /* 0x000fe40000010895 */
[----:B------:R-:W-:Y:S02]  /*2ad0*/  FFMA.FTZ R155, R25, R152, R155 ;  /* 0x00000098199b7223 */ /* 0x000fe4000001009b */
[----:B------:R-:W-:Y:S02]  /*2ae0*/  FFMA.FTZ R151, R23, R150, R151 ;  /* 0x0000009617977223 */ /* 0x000fe40000010097 */
[----:B------:R-:W-:Y:S02]  /*2af0*/  FFMA.FTZ R154, R25, R153, -R154 ;  /* 0x00000099199a7223 */ /* 0x000fe4000001089a */
[----:B------:R-:W-:Y:S02]  /*2b00*/  FMUL.FTZ R150, R26, R149 ;  /* 0x000000951a967220 */ /* 0x000fe40000410000 */
[----:B------:R-:W-:-:S02]  /*2b10*/  FMUL.FTZ R28, R172, R28 ;  /* 0x0000001cac1c7220 */ /* 0x000fc40000410000 */
[----:B------:R-:W-:Y:S02]  /*2b20*/  FADD.FTZ R155, RZ, R155 ;  /* 0x0000009bff9b7221 */ /* 0x000fe40000010000 */
[----:B------:R-:W-:Y:S02]  /*2b30*/  FADD.FTZ R154, R173, R154 ;  /* 0x0000009aad9a7221 */ /* 0x000fe40000010000 */
[-C--:B------:R-:W-:Y:S02]  /*2b40*/  FMUL.FTZ R148, R26, R151.reuse ;  /* 0x000000971a947220 */ /* 0x080fe40000410000 */
[----:B------:R-:W-:Y:S02]  /*2b50*/  FFMA.FTZ R150, R25, R151, R150 ;  /* 0x0000009719967223 */ /* 0x000fe40000010096 */
[C---:B------:R-:W-:Y:S01]  /*2b60*/  FMUL.FTZ R151, R28.reuse, R155 ;  /* 0x0000009b1c977220 */ /* 0x040fe20000410000 */
[----:B------:R-:W1:Y:S01]  /*2b70*/  MUFU.EX2 R195, R195 ;  /* 0x000000c300c37308 */ /* 0x000e620000000800 */
[-C--:B------:R-:W-:Y:S01]  /*2b80*/  FMUL.FTZ R152, R28, R154.reuse ;  /* 0x0000009a1c987220 */ /* 0x080fe20000410000 */
[----:B------:R2:W3:Y:S01]  /*2b90*/  R2UR UR42, R31 ;  /* 0x000000001f2a73c2 */ /* 0x0004e200000e0000 */
[----:B------:R-:W-:-:S02]  /*2ba0*/  FFMA.FTZ R151, R27, R154, -R151 ;  /* 0x0000009a1b977223 */ /* 0x000fc40000010897 */
[----:B------:R-:W-:Y:S02]  /*2bb0*/  FFMA.FTZ R148, R25, R149, -R148 ;  /* 0x0000009519947223 */ /* 0x000fe40000010894 */
[----:B------:R-:W-:-:S03]  /*2bc0*/  FFMA.FTZ R152, R27, R155, R152 ;  /* 0x0000009b1b987223 */ /* 0x000fc60000010098 */
[----:B------:R1:W1:Y:S01]  /*2bd0*/  R2UR UR41, R30 ;  /* 0x000000001e2973c2 */ /* 0x00026200000e0000 */
[C---:B0-----:R-:W-:Y:S02]  /*2be0*/  FMUL.FTZ R164, R191.reuse, R164 ;  /* 0x000000a4bfa47220 */ /* 0x041fe40000410000 */
[----:B------:R-:W-:Y:S02]  /*2bf0*/  FMUL.FTZ R149, R28, R150 ;  /* 0x000000961c957220 */ /* 0x000fe40000410000 */
[----:B------:R-:W-:Y:S02]  /*2c00*/  FADD.FTZ R151, R170, R151 ;  /* 0x00000097aa977221 */ /* 0x000fe40000010000 */
[----:B------:R-:W-:Y:S02]  /*2c10*/  FADD.FTZ R152, RZ, R152 ;  /* 0x00000098ff987221 */ /* 0x000fe40000010000 */
[----:B------:R-:W-:Y:S02]  /*2c20*/  FMUL.FTZ R29, R191, R29 ;  /* 0x0000001dbf1d7220 */ /* 0x000fe40000410000 */
[----:B------:R-:W-:-:S02]  /*2c30*/  FFMA.FTZ R149, R27, R148, -R149 ;  /* 0x000000941b957223 */ /* 0x000fc40000010895 */
[-C--:B------:R-:W-:Y:S02]  /*2c40*/  FMUL.FTZ R155, R164, R151.reuse ;  /* 0x00000097a49b7220 */ /* 0x080fe40000410000 */
[----:B------:R-:W-:Y:S02]  /*2c50*/  FMUL.FTZ R148, R28, R148 ;  /* 0x000000941c947220 */ /* 0x000fe40000410000 */
[-C--:B------:R-:W-:Y:S02]  /*2c60*/  FMUL.FTZ R154, R164, R152.reuse ;  /* 0x00000098a49a7220 */ /* 0x080fe40000410000 */
[----:B------:R-:W-:Y:S02]  /*2c70*/  FFMA.FTZ R155, R29, R152, R155 ;  /* 0x000000981d9b7223 */ /* 0x000fe4000001009b */
[----:B------:R-:W-:Y:S02]  /*2c80*/  FFMA.FTZ R148, R27, R150, R148 ;  /* 0x000000961b947223 */ /* 0x000fe40000010094 */
[----:B------:R-:W-:-:S02]  /*2c90*/  FFMA.FTZ R154, R29, R151, -R154 ;  /* 0x000000971d9a7223 */ /* 0x000fc4000001089a */
[----:B-1----:R-:W-:Y:S02]  /*2ca0*/  FMUL.FTZ R166, R195, R166 ;  /* 0x000000a6c3a67220 */ /* 0x002fe40000410000 */
[----:B------:R-:W-:Y:S02]  /*2cb0*/  FADD.FTZ R155, RZ, R155 ;  /* 0x0000009bff9b7221 */ /* 0x000fe40000010000 */
[----:B------:R-:W-:Y:S02]  /*2cc0*/  FMUL.FTZ R150, R164, R148 ;  /* 0x00000094a4967220 */ /* 0x000fe40000410000 */
[----:B------:R-:W-:Y:S02]  /*2cd0*/  FADD.FTZ R154, R169, R154 ;  /* 0x0000009aa99a7221 */ /* 0x000fe40000010000 */
[----:B------:R-:W-:Y:S02]  /*2ce0*/  FMUL.FTZ R165, R195, R165 ;  /* 0x000000a5c3a57220 */ /* 0x000fe40000410000 */
[----:B--2---:R-:W-:-:S02]  /*2cf0*/  FMUL.FTZ R31, R166, R155 ;  /* 0x0000009ba61f7220 */ /* 0x004fc40000410000 */
[-C--:B------:R-:W-:Y:S02]  /*2d00*/  FMUL.FTZ R153, R164, R149.reuse ;  /* 0x00000095a4997220 */ /* 0x080fe40000410000 */
[----:B------:R-:W-:Y:S02]  /*2d10*/  FFMA.FTZ R150, R29, R149, -R150 ;  /* 0x000000951d967223 */ /* 0x000fe40000010896 */
[CC--:B------:R-:W-:Y:S02]  /*2d20*/  FMUL.FTZ R152, R166.reuse, R154.reuse ;  /* 0x0000009aa6987220 */ /* 0x0c0fe40000410000 */
[----:B------:R-:W-:Y:S02]  /*2d30*/  FFMA.FTZ R154, R165, R154, -R31 ;  /* 0x0000009aa59a7223 */ /* 0x000fe4000001081f */
[----:B------:R-:W-:Y:S02]  /*2d40*/  FFMA.FTZ R153, R29, R148, R153 ;  /* 0x000000941d997223 */ /* 0x000fe40000010099 */
[----:B------:R-:W-:-:S02]  /*2d50*/  FMUL.FTZ R30, R166, R150 ;  /* 0x00000096a61e7220 */ /* 0x000fc40000410000 */
[C---:B---3--:R-:W-:Y:S02]  /*2d60*/  FMUL.FTZ R31, R113.reuse, UR42 ;  /* 0x0000002a711f7c20 */ /* 0x048fe40008410000 */
[----:B------:R-:W-:Y:S02]  /*2d70*/  FMUL.FTZ R151, R113, UR41 ;  /* 0x0000002971977c20 */ /* 0x000fe40008410000 */
[C---:B------:R-:W-:Y:S02]  /*2d80*/  FFMA.FTZ R149, R165.reuse, R153, R30 ;  /* 0x00000099a5957223 */ /* 0x040fe4000001001e */
[----:B------:R-:W-:Y:S02]  /*2d90*/  FADD.FTZ R243, R76, R76 ;  /* 0x0000004c4cf37221 */ /* 0x000fe40000010000 */
[----:B------:R-:W-:Y:S02]  /*2da0*/  FFMA.FTZ R244, R112, UR41, -R31 ;  /* 0x0000002970f47c23 */ /* 0x000fe4000801081f */
[----:B------:R-:W-:-:S02]  /*2db0*/  FFMA.FTZ R152, R165, R155, R152 ;  /* 0x0000009ba5987223 */ /* 0x000fc40000010098 */
[----:B------:R-:W-:Y:S02]  /*2dc0*/  FFMA.FTZ R30, R112, UR42, R151 ;  /* 0x0000002a701e7c23 */ /* 0x000fe40008010097 */
[C---:B------:R-:W-:Y:S02]  /*2dd0*/  FMUL.FTZ R31, R115.reuse, UR42 ;  /* 0x0000002a731f7c20 */ /* 0x040fe40008410000 */
[----:B------:R-:W-:Y:S02]  /*2de0*/  FMUL.FTZ R155, R115, UR41 ;  /* 0x00000029739b7c20 */ /* 0x000fe40008410000 */
[C---:B------:R-:W-:Y:S02]  /*2df0*/  FMUL.FTZ R244, R243.reuse, R244 ;  /* 0x000000f4f3f47220 */ /* 0x040fe40000410000 */
[----:B------:R-:W-:Y:S02]  /*2e00*/  FMUL.FTZ R148, R166, R153 ;  /* 0x00000099a6947220 */ /* 0x000fe40000410000 */
[----:B------:R-:W-:-:S02]  /*2e10*/  FMUL.FTZ R243, R243, R30 ;  /* 0x0000001ef3f37220 */ /* 0x000fc40000410000 */
[----:B------:R-:W-:Y:S02]  /*2e20*/  FADD.FTZ R241, R77, R77 ;  /* 0x0000004d4df17221 */ /* 0x000fe40000010000 */
[C---:B------:R-:W-:Y:S02]  /*2e30*/  FFMA.FTZ R242, R114.reuse, UR41, -R31 ;  /* 0x0000002972f27c23 */ /* 0x040fe4000801081f */
[----:B------:R-:W-:Y:S02]  /*2e40*/  FADD.FTZ R154, R3, R154 ;  /* 0x0000009a039a7221 */ /* 0x000fe40000010000 */
[----:B------:R-:W-:Y:S02]  /*2e50*/  FFMA.FTZ R30, R114, UR42, R155 ;  /* 0x0000002a721e7c23 */ /* 0x000fe4000801009b */
[C---:B------:R-:W-:Y:S02]  /*2e60*/  FMUL.FTZ R31, R119.reuse, UR42 ;  /* 0x0000002a771f7c20 */ /* 0x040fe40008410000 */
[----:B------:R-:W-:-:S02]  /*2e70*/  FMUL.FTZ R155, R119, UR41 ;  /* 0x00000029779b7c20 */ /* 0x000fc40008410000 */
[----:B------:R-:W-:Y:S02]  /*2e80*/  FFMA.FTZ R148, R165, R150, -R148 ;  /* 0x00000096a5947223 */ /* 0x000fe40000010894 */
[----:B------:R-:W-:Y:S02]  /*2e90*/  FMUL.FTZ R242, R241, R242 ;  /* 0x000000f2f1f27220 */ /* 0x000fe40000410000 */
[----:B------:R-:W-:Y:S02]  /*2ea0*/  FMUL.FTZ R167, R192, R167 ;  /* 0x000000a7c0a77220 */ /* 0x000fe40000410000 */
[----:B------:R-:W-:Y:S02]  /*2eb0*/  FADD.FTZ R152, RZ, R152 ;  /* 0x00000098ff987221 */ /* 0x000fe40000010000 */
[----:B------:R-:W-:Y:S02]  /*2ec0*/  FMUL.FTZ R150, R168, R154 ;  /* 0x0000009aa8967220 */ /* 0x000fe40000410000 */
[----:B------:R-:W-:-:S02]  /*2ed0*/  FMUL.FTZ R157, R117, UR42 ;  /* 0x0000002a759d7c20 */ /* 0x000fc40008410000 */
[----:B------:R-:W-:Y:S02]  /*2ee0*/  FMUL.FTZ R241, R241, R30 ;  /* 0x0000001ef1f17220 */ /* 0x000fe40000410000 */
[----:B------:R-:W-:Y:S02]  /*2ef0*/  FADD.FTZ R237, R79, R79 ;  /* 0x0000004f4fed7221 */ /* 0x000fe40000010000 */
[C---:B------:R-:W-:Y:S02]  /*2f00*/  FFMA.FTZ R238, R118.reuse, UR41, -R31 ;  /* 0x0000002976ee7c23 */ /* 0x040fe4000801081f */
[----:B------:R-:W-:Y:S02]  /*2f10*/  FMUL.FTZ R159, R117, UR41 ;  /* 0x00000029759f7c20 */ /* 0x000fe40008410000 */
[----:B------:R-:W-:Y:S02]  /*2f20*/  FFMA.FTZ R30, R118, UR42, R155 ;  /* 0x0000002a761e7c23 */ /* 0x000fe4000801009b */
[----:B------:R-:W-:-:S02]  /*2f30*/  FMUL.FTZ R31, R123, UR42 ;  /* 0x0000002a7b1f7c20 */ /* 0x000fc40008410000 */
[----:B------:R-:W-:Y:S02]  /*2f40*/  FMUL.FTZ R155, R123, UR41 ;  /* 0x000000297b9b7c20 */ /* 0x000fe40008410000 */
[----:B------:R-:W-:Y:S02]  /*2f50*/  FFMA.FTZ R151, R167, R152, R150 ;  /* 0x00000098a7977223 */ /* 0x000fe40000010096 */
[----:B------:R-:W-:Y:S02]  /*2f60*/  FADD.FTZ R239, R78, R78 ;  /* 0x0000004e4eef7221 */ /* 0x000fe40000010000 */
[C---:B------:R-:W-:Y:S02]  /*2f70*/  FFMA.FTZ R240, R116.reuse, UR41, -R157 ;  /* 0x0000002974f07c23 */ /* 0x040fe4000801089d */
[----:B------:R-:W-:Y:S02]  /*2f80*/  FMUL.FTZ R238, R237, R238 ;  /* 0x000000eeedee7220 */ /* 0x000fe40000410000 */
[----:B------:R-:W-:-:S02]  /*2f90*/  FFMA.FTZ R150, R116, UR42, R159 ;  /* 0x0000002a74967c23 */ /* 0x000fc4000801009f */
[----:B------:R-:W-:Y:S02]  /*2fa0*/  FMUL.FTZ R157, R121, UR42 ;  /* 0x0000002a799d7c20 */ /* 0x000fe40008410000 */
[----:B------:R-:W-:Y:S02]  /*2fb0*/  FMUL.FTZ R237, R237, R30 ;  /* 0x0000001eeded7220 */ /* 0x000fe40000410000 */
[----:B------:R-:W-:Y:S02]  /*2fc0*/  FADD.FTZ R233, R73, R73 ;  /* 0x0000004949e97221 */ /* 0x000fe40000010000 */
[C---:B------:R-:W-:Y:S02]  /*2fd0*/  FFMA.FTZ R234, R122.reuse, UR41, -R31 ;  /* 0x000000297aea7c23 */ /* 0x040fe4000801081f */
[----:B------:R-:W-:Y:S02]  /*2fe0*/  FMUL.FTZ R159, R121, UR41 ;  /* 0x00000029799f7c20 */ /* 0x000fe40008410000 */
[----:B------:R-:W-:-:S02]  /*2ff0*/  FFMA.FTZ R30, R122, UR42, R155 ;  /* 0x0000002a7a1e7c23 */ /* 0x000fc4000801009b */
[C---:B------:R-:W-:Y:S02]  /*3000*/  FMUL.FTZ R31, R127.reuse, UR42 ;  /* 0x0000002a7f1f7c20 */ /* 0x040fe40008410000 */
[----:B------:R-:W-:Y:S02]  /*3010*/  FMUL.FTZ R155, R127, UR41 ;  /* 0x000000297f9b7c20 */ /* 0x000fe40008410000 */
[C---:B------:R-:W-:Y:S02]  /*3020*/  FMUL.FTZ R240, R239.reuse, R240 ;  /* 0x000000f0eff07220 */ /* 0x040fe40000410000 */
[----:B------:R-:W-:Y:S02]  /*3030*/  FMUL.FTZ R239, R239, R150 ;  /* 0x00000096efef7220 */ /* 0x000fe40000410000 */
[----:B------:R-:W-:Y:S02]  /*3040*/  FADD.FTZ R235, R72, R72 ;  /* 0x0000004848eb7221 */ /* 0x000fe40000010000 */
[----:B------:R-:W-:-:S02]  /*3050*/  FFMA.FTZ R236, R120, UR41, -R157 ;  /* 0x0000002978ec7c23 */ /* 0x000fc4000801089d */
[----:B------:R-:W-:Y:S02]  /*3060*/  FMUL.FTZ R234, R233, R234 ;  /* 0x000000eae9ea7220 */ /* 0x000fe40000410000 */
[----:B------:R-:W-:Y:S02]  /*3070*/  FFMA.FTZ R150, R120, UR42, R159 ;  /* 0x0000002a78967c23 */ /* 0x000fe4000801009f */
[----:B------:R-:W-:Y:S02]  /*3080*/  FMUL.FTZ R157, R125, UR42 ;  /* 0x0000002a7d9d7c20 */ /* 0x000fe40008410000 */
[----:B------:R-:W-:Y:S02]  /*3090*/  FMUL.FTZ R233, R233, R30 ;  /* 0x0000001ee9e97220 */ /* 0x000fe40000410000 */
[----:B------:R-:W-:Y:S02]  /*30a0*/  FADD.FTZ R229, R75, R75 ;  /* 0x0000004b4be57221 */ /* 0x000fe40000010000 */
[----:B------:R-:W-:-:S02]  /*30b0*/  FFMA.FTZ R230, R126, UR41, -R31 ;  /* 0x000000297ee67c23 */ /* 0x000fc4000801081f */
[----:B------:R-:W-:Y:S02]  /*30c0*/  FMUL.FTZ R159, R125, UR41 ;  /* 0x000000297d9f7c20 */ /* 0x000fe40008410000 */
[----:B------:R-:W-:Y:S02]  /*30d0*/  FFMA.FTZ R30, R126, UR42, R155 ;  /* 0x0000002a7e1e7c23 */ /* 0x000fe4000801009b */
[C---:B----4-:R-:W-:Y:S02]  /*30e0*/  FMUL.FTZ R31, R131.reuse, UR42 ;  /* 0x0000002a831f7c20 */ /* 0x050fe40008410000 */
[----:B------:R-:W-:Y:S02]  /*30f0*/  FMUL.FTZ R155, R131, UR41 ;  /* 0x00000029839b7c20 */ /* 0x000fe40008410000 */
[C---:B------:R-:W-:Y:S02]  /*3100*/  FMUL.FTZ R236, R235.reuse, R236 ;  /* 0x000000ecebec7220 */ /* 0x040fe40000410000 */
[----:B------:R-:W-:-:S02]  /*3110*/  FMUL.FTZ R235, R235, R150 ;  /* 0x00000096ebeb7220 */ /* 0x000fc40000410000 */
[----:B------:R-:W-:Y:S02]  /*3120*/  FADD.FTZ R231, R74, R74 ;  /* 0x0000004a4ae77221 */ /* 0x000fe40000010000 */
[C---:B------:R-:W-:Y:S02]  /*3130*/  FFMA.FTZ R232, R124.reuse, UR41, -R157 ;  /* 0x000000297ce87c23 */ /* 0x040fe4000801089d */
[----:B------:R-:W-:Y:S02]  /*3140*/  FMUL.FTZ R230, R229, R230 ;  /* 0x000000e6e5e67220 */ /* 0x000fe40000410000 */
[----:B------:R-:W-:Y:S02]  /*3150*/  FFMA.FTZ R150, R124, UR42, R159 ;  /* 0x0000002a7c967c23 */ /* 0x000fe4000801009f */
[----:B------:R-:W-:Y:S02]  /*3160*/  FMUL.FTZ R157, R129, UR42 ;  /* 0x0000002a819d7c20 */ /* 0x000fe40008410000 */
[----:B------:R-:W-:-:S02]  /*3170*/  FMUL.FTZ R229, R229, R30 ;  /* 0x0000001ee5e57220 */ /* 0x000fc40000410000 */
[----:B------:R-:W-:Y:S02]  /*3180*/  FADD.FTZ R225, R69, R69 ;  /* 0x0000004545e17221 */ /* 0x000fe40000010000 */
[C---:B------:R-:W-:Y:S02]  /*3190*/  FFMA.FTZ R226, R130.reuse, UR41, -R31 ;  /* 0x0000002982e27c23 */ /* 0x040fe4000801081f */
[----:B------:R-:W-:Y:S02]  /*31a0*/  FMUL.FTZ R159, R129, UR41 ;  /* 0x00000029819f7c20 */ /* 0x000fe40008410000 */
[----:B------:R-:W-:Y:S02]  /*31b0*/  FFMA.FTZ R30, R130, UR42, R155 ;  /* 0x0000002a821e7c23 */ /* 0x000fe4000801009b */
[C---:B------:R-:W-:Y:S02]  /*31c0*/  FMUL.FTZ R31, R135.reuse, UR42 ;  /* 0x0000002a871f7c20 */ /* 0x040fe40008410000 */
[----:B------:R-:W-:Y:S01]  /*31d0*/  FMUL.FTZ R155, R135, UR41 ;  /* 0x00000029879b7c20 */ /* 0x000fe20008410000 */
[----:B------:R-:W-:Y:S01]  /*31e0*/  ISETP.NE.AND P0, PT, R2, 0x7f, PT ;  /* 0x0000007f0200780c */ /* 0x000fe20003f05270 */
[----:B------:R-:W-:-:S02]  /*31f0*/  FMUL.FTZ R232, R231, R232 ;  /* 0x000000e8e7e87220 */ /* 0x000fc40000410000 */
[----:B------:R-:W-:Y:S02]  /*3200*/  FMUL.FTZ R231, R231, R150 ;  /* 0x00000096e7e77220 */ /* 0x000fe40000410000 */
[----:B------:R-:W-:Y:S02]  /*3210*/  FADD.FTZ R227, R68, R68 ;  /* 0x0000004444e37221 */ /* 0x000fe40000010000 */
[C---:B------:R-:W-:Y:S02]  /*3220*/  FFMA.FTZ R228, R128.reuse, UR41, -R157 ;  /* 0x0000002980e47c23 */ /* 0x040fe4000801089d */
[----:B------:R-:W-:Y:S02]  /*3230*/  FMUL.FTZ R226, R225, R226 ;  /* 0x000000e2e1e27220 */ /* 0x000fe40000410000 */
[----:B------:R-:W-:Y:S02]  /*3240*/  FFMA.FTZ R150, R128, UR42, R159 ;  /* 0x0000002a80967c23 */ /* 0x000fe4000801009f */
        /* <DEDUP_REMOVED lines=8> */
[C---:B------:R-:W-:Y:S02]  /*32d0*/  FMUL.FTZ R228, R227.reuse, R228 ;  /* 0x000000e4e3e47220 */ /* 0x040fe40000410000 */
[----:B------:R-:W-:Y:S02]  /*32e0*/  FMUL.FTZ R227, R227, R150 ;  /* 0x00000096e3e37220 */ /* 0x000fe40000410000 */
[----:B------:R-:W-:Y:S02]  /*32f0*/  FADD.FTZ R223, R70, R70 ;  /* 0x0000004646df7221 */ /* 0x000fe40000010000 */
[----:B------:R-:W-:Y:S02]  /*3300*/  FFMA.FTZ R224, R132, UR41, -R157 ;  /* 0x0000002984e07c23 */ /* 0x000fe4000801089d */
[----:B------:R-:W-:-:S02]  /*3310*/  FMUL.FTZ R222, R221, R222 ;  /* 0x000000deddde7220 */ /* 0x000fc40000410000 */
[----:B------:R-:W-:Y:S02]  /*3320*/  FFMA.FTZ R150, R132, UR42, R159 ;  /* 0x0000002a84967c23 */ /* 0x000fe4000801009f */
[----:B------:R-:W-:Y:S02]  /*3330*/  FMUL.FTZ R221, R221, R30 ;  /* 0x0000001edddd7220 */ /* 0x000fe40000410000 */
[----:B------:R-:W-:Y:S02]  /*3340*/  FFMA.FTZ R220, R136, UR41, -R31 ;  /* 0x0000002988dc7c23 */ /* 0x000fe4000801081f */
[----:B------:R-:W-:Y:S02]  /*3350*/  FADD.FTZ R219, R64, R64 ;  /* 0x0000004040db7221 */ /* 0x000fe40000010000 */
[----:B------:R-:W-:Y:S02]  /*3360*/  FFMA.FTZ R30, R136, UR42, R155 ;  /* 0x0000002a881e7c23 */ /* 0x000fe4000801009b */
[----:B------:R-:W-:-:S02]  /*3370*/  FMUL.FTZ R31, R168, R149 ;  /* 0x00000095a81f7220 */ /* 0x000fc40000410000 */
[C---:B------:R-:W-:Y:S02]  /*3380*/  FMUL.FTZ R224, R223.reuse, R224 ;  /* 0x000000e0dfe07220 */ /* 0x040fe40000410000 */
[----:B------:R-:W-:Y:S02]  /*3390*/  FMUL.FTZ R223, R223, R150 ;  /* 0x00000096dfdf7220 */ /* 0x000fe40000410000 */
[----:B------:R-:W-:Y:S02]  /*33a0*/  FMUL.FTZ R150, R168, R148 ;  /* 0x00000094a8967220 */ /* 0x000fe40000410000 */
[C---:B------:R-:W-:Y:S02]  /*33b0*/  FMUL.FTZ R220, R219.reuse, R220 ;  /* 0x000000dcdbdc7220 */ /* 0x040fe40000410000 */
[----:B------:R-:W-:Y:S02]  /*33c0*/  FMUL.FTZ R219, R219, R30 ;  /* 0x0000001edbdb7220 */ /* 0x000fe40000410000 */
[----:B------:R-:W-:-:S02]  /*33d0*/  FFMA.FTZ R148, R167, R148, -R31 ;  /* 0x00000094a7947223 */ /* 0x000fc4000001081f */
[----:B------:R0:W1:Y:S01]  /*33e0*/  @P0 LDS.64 R30, [R2.X8+0xa888] ;  /* 0x00a88800021e0984 */ /* 0x0000620000008a00 */
[----:B------:R-:W-:Y:S01]  /*33f0*/  FMUL.FTZ R153, R168, R152 ;  /* 0x00000098a8997220 */ /* 0x000fe20000410000 */
[----:B------:R-:W-:Y:S01]  /*3400*/  BSSY B0, `(.L_x_2379) ;  /* 0x0000017000007945 */ /* 0x000fe20003800000 */
[----:B------:R-:W-:Y:S02]  /*3410*/  FMUL.FTZ R155, R139, UR42 ;  /* 0x0000002a8b9b7c20 */ /* 0x000fe40008410000 */
[----:B------:R-:W-:Y:S02]  /*3420*/  FFMA.FTZ R153, R167, R154, -R153 ;  /* 0x0000009aa7997223 */ /* 0x000fe40000010899 */
[----:B------:R-:W-:Y:S01]  /*3430*/  FMUL.FTZ R157, R139, UR41 ;  /* 0x000000298b9d7c20 */ /* 0x000fe20008410000 */
[----:B------:R-:W-:Y:S01]  /*3440*/  LEA.HI R247, R2, R2, RZ, 0x1e ;  /* 0x0000000202f77211 */ /* 0x000fe200078ff0ff */
[----:B------:R-:W-:Y:S02]  /*3450*/  FFMA.FTZ R149, R167, R149, R150 ;  /* 0x00000095a7957223 */ /* 0x000fe40000010096 */
[----:B------:R-:W-:-:S02]  /*3460*/  FADD.FTZ R217, R65, R65 ;  /* 0x0000004141d97221 */ /* 0x000fc40000010000 */
[C---:B------:R-:W-:Y:S02]  /*3470*/  FFMA.FTZ R218, R138.reuse, UR41, -R155 ;  /* 0x000000298ada7c23 */ /* 0x040fe4000801089b */
[----:B------:R-:W-:Y:S02]  /*3480*/  FFMA.FTZ R152, R138, UR42, R157 ;  /* 0x0000002a8a987c23 */ /* 0x000fe4000801009d */
[----:B------:R-:W-:Y:S02]  /*3490*/  FADD.FTZ R150, R4, R153 ;  /* 0x0000009904967221 */ /* 0x000fe40000010000 */
[----:B------:R-:W-:Y:S01]  /*34a0*/  FADD.FTZ R151, RZ, R151 ;  /* 0x00000097ff977221 */ /* 0x000fe20000010000 */
[----:B------:R-:W-:Y:S05]  /*34b0*/  @P0 BRA `(.L_x_2380) ;  /* 0x000000b000000947 */ /* 0x000fea0003800000 */
[----:B0-----:R-:W-:Y:S01]  /*34c0*/  ULDC UR28, c[0x0][0x174] ;  /* 0x00005d00001c7ab9 */ /* 0x001fe20000000800 */
[----:B-1----:R-:W-:Y:S01]  /*34d0*/  MOV R30, 0x3f800000 ;  /* 0x3f800000001e7802 */ /* 0x002fe20000000f00 */
[----:B------:R-:W-:Y:S01]  /*34e0*/  UISETP.NE.AND UP0, UPT, UR19, UR28, UPT ;  /* 0x0000001c1300728c */ /* 0x000fe2000bf05270 */
[----:B------:R-:W-:-:S05]  /*34f0*/  MOV R31, RZ ;  /* 0x000000ff001f7202 */ /* 0x000fca0000000f00 */
[----:B------:R-:W-:-:S05]  /*3500*/  PLOP3.LUT P0, PT, PT, PT, UP0, 0x80, 0x0 ;  /* 0x000000000000781c */ /* 0x000fca0003f0f008 */
[----:B------:R-:W-:-:S04]  /*3510*/  @UP0 ULEA.HI UR28, UR19, UR19, URZ, 0x1 ;  /* 0x00000013131c0291 */ /* 0x000fc8000f8f083f */
[----:B------:R-:W-:-:S04]  /*3520*/  @UP0 ULOP3.LUT UR28, UR28, 0xfffffe, URZ, 0xc0, !UPT ;  /* 0x00fffffe1c1c0892 */ /* 0x000fc8000f8ec03f */
[----:B------:R-:W-:-:S04]  /*3530*/  @UP0 UIADD3 UR28, -UR28, UR19, URZ ;  /* 0x000000131c1c0290 */ /* 0x000fc8000fffe13f */
[----:B------:R-:W-:-:S06]  /*3540*/  @UP0 ULEA UR28, UR28, UR7, 0x8 ;  /* 0x000000071c1c0291 */ /* 0x000fcc000f8e403f */
[----:B------:R-:W-:-:S05]  /*3550*/  MOV R153, UR28 ;  /* 0x0000001c00997c02 */ /* 0x000fca0008000f00 */
[----:B------:R0:W1:Y:S02]  /*3560*/  @P0 LDS.64 R30, [R153.X8+0x9880] ;  /* 0x00988000991e0984 */ /* 0x0000640000008a00 */
.L_x_2380:
[----:B0-----:R-:W-:Y:S05]  /*3570*/  BSYNC B0 ;  /* 0x0000000000007941 */ /* 0x001fea0003800000 */
.L_x_2379:
[----:B------:R-:W-:Y:S01]  /*3580*/  ISETP.GT.U32.AND P0, PT, R2, 0x1f, PT ;  /* 0x0000001f0200780c */ /* 0x000fe20003f04070 */
[----:B------:R-:W-:Y:S01]  /*3590*/  FMUL.FTZ R153, R141, UR42 ;  /* 0x0000002a8d997c20 */ /* 0x000fe20008410000 */
[----:B------:R0:W-:Y:S01]  /*35a0*/  STS.128 [R247.X16+0x8470], R148 ;  /* 0x00847094f7007388 */ /* 0x0001e2000000cc00 */
[----:B------:R-:W-:Y:S01]  /*35b0*/  FMUL.FTZ R157, R143, UR42 ;  /* 0x0000002a8f9d7c20 */ /* 0x000fe20008410000 */
[----:B------:R-:W-:Y:S01]  /*35c0*/  BSSY B0, `(.L_x_2381) ;  /* 0x00000db000007945 */ /* 0x000fe20003800000 */
[----:B------:R-:W-:Y:S02]  /*35d0*/  FMUL.FTZ R155, R141, UR41 ;  /* 0x000000298d9b7c20 */ /* 0x000fe40008410000 */
[----:B------:R-:W-:Y:S02]  /*35e0*/  FMUL.FTZ R159, R143, UR41 ;  /* 0x000000298f9f7c20 */ /* 0x000fe40008410000 */
[----:B------:R-:W-:Y:S02]  /*35f0*/  FADD.FTZ R215, R66, R66 ;  /* 0x0000004242d77221 */ /* 0x000fe40000010000 */
[----:B------:R-:W-:-:S02]  /*3600*/  FADD.FTZ R172, R67, R67 ;  /* 0x0000004343ac7221 */ /* 0x000fc40000010000 */
[----:B------:R-:W-:Y:S02]  /*3610*/  FFMA.FTZ R216, R140, UR41, -R153 ;  /* 0x000000298cd87c23 */ /* 0x000fe40008010899 */
[C---:B------:R-:W-:Y:S02]  /*3620*/  FFMA.FTZ R157, R142.reuse, UR41, -R157 ;  /* 0x000000298e9d7c23 */ /* 0x040fe4000801089d */
[----:B------:R-:W-:Y:S02]  /*3630*/  FFMA.FTZ R159, R142, UR42, R159 ;  /* 0x0000002a8e9f7c23 */ /* 0x000fe4000801009f */
[----:B0-----:R-:W-:Y:S02]  /*3640*/  FFMA.FTZ R148, R140, UR42, R155 ;  /* 0x0000002a8c947c23 */ /* 0x001fe4000801009b */
[----:B------:R-:W-:Y:S02]  /*3650*/  FMUL.FTZ R218, R217, R218 ;  /* 0x000000dad9da7220 */ /* 0x000fe40000410000 */
[----:B------:R-:W-:-:S02]  /*3660*/  FMUL.FTZ R216, R215, R216 ;  /* 0x000000d8d7d87220 */ /* 0x000fc40000410000 */
[C---:B------:R-:W-:Y:S02]  /*3670*/  FMUL.FTZ R171, R172.reuse, R157 ;  /* 0x0000009dacab7220 */ /* 0x040fe40000410000 */
[----:B------:R-:W-:Y:S02]  /*3680*/  FMUL.FTZ R217, R217, R152 ;  /* 0x00000098d9d97220 */ /* 0x000fe40000410000 */
[----:B------:R-:W-:Y:S02]  /*3690*/  FMUL.FTZ R215, R215, R148 ;  /* 0x00000094d7d77220 */ /* 0x000fe40000410000 */
[----:B------:R-:W-:Y:S01]  /*36a0*/  FMUL.FTZ R172, R172, R159 ;  /* 0x0000009facac7220 */ /* 0x000fe20000410000 */
[----:B------:R-:W-:Y:S06]  /*36b0*/  BAR.SYNC.DEFER_BLOCKING 0x0 ;  /* 0x0000000000007b1d */ /* 0x000fec0000010000 */
[----:B------:R-:W-:Y:S05]  /*36c0*/  @P0 BRA `(.L_x_2382) ;  /* 0x00000ca000000947 */ /* 0x000fea0003800000 */
[----:B------:R-:W-:-:S05]  /*36d0*/  IMAD R186, R2, 0x50, RZ ;  /* 0x0000005002ba7824 */ /* 0x000fca00078e02ff */
[----:B------:R-:W-:Y:S04]  /*36e0*/  LDS.128 R148, [R186+0x8470] ;  /* 0x00847000ba947984 */ /* 0x000fe80000000c00 */
[----:B------:R-:W0:Y:S04]  /*36f0*/  LDS.128 R152, [R186+0x8480] ;  /* 0x00848000ba987984 */ /* 0x000e280000000c00 */
[----:B------:R-:W2:Y:S04]  /*3700*/  LDS.128 R156, [R186+0x8490] ;  /* 0x00849000ba9c7984 */ /* 0x000ea80000000c00 */
[----:B------:R-:W3:Y:S01]  /*3710*/  LDS.128 R160, [R186+0x84a0] ;  /* 0x0084a000baa07984 */ /* 0x000ee20000000c00 */
        /* <DEDUP_REMOVED lines=8> */
[C---:B--2---:R-:W-:Y:S02]  /*37a0*/  FMUL.FTZ R187, R157.reuse, R155 ;  /* 0x0000009b9dbb7220 */ /* 0x044fe40000410000 */
        /* <DEDUP_REMOVED lines=11> */
[C---:B---3--:R-:W-:Y:S02]  /*3860*/  FMUL.FTZ R153, R161.reuse, R158 ;  /* 0x0000009ea1997220 */ /* 0x048fe40000410000 */
        /* <DEDUP_REMOVED lines=10> */
[----:B------:R0:W2:Y:S02]  /*3910*/  SHFL.UP PT, R153, R150, 0x1, RZ ;  /* 0x0420000096997989 */ /* 0x0000a400000e00ff */
.L_x_2487:
[----:B------:R-:W-:Y:S05]  /*3920*/  BRA.DIV ~URZ, `(.L_x_2384) ;  /* 0x000079627f007947 */ /* 0x000fea000b800000 */
[----:B------:R-:W3:Y:S01]  /*3930*/  SHFL.UP PT, R151, R162, 0x1, RZ ;  /* 0x04200000a2977989 */ /* 0x000ee200000e00ff */
[----:B------:R-:W-:Y:S01]  /*3940*/  ISETP.GE.AND P0, PT, R251, 0x1, PT ;  /* 0x00000001fb00780c */ /* 0x000fe20003f06270 */
[----:B--2---:R-:W-:-:S02]  /*3950*/  FMUL.FTZ R154, R160, R153 ;  /* 0x00000099a09a7220 */ /* 0x004fc40000410000 */
[----:B------:R-:W2:Y:S04]  /*3960*/  SHFL.UP PT, R155, R163, 0x1, RZ ;  /* 0x04200000a39b7989 */ /* 0x000ea800000e00ff */
[----:B------:R-:W4:Y:S01]  /*3970*/  SHFL.UP PT, R149, R160, 0x1, RZ ;  /* 0x04200000a0957989 */ /* 0x000f2200000e00ff */
[C---:B---3--:R-:W-:Y:S02]  /*3980*/  FMUL.FTZ R152, R160.reuse, R151 ;  /* 0x00000097a0987220 */ /* 0x048fe40000410000 */
[-C--:B--2---:R-:W-:Y:S02]  /*3990*/  FMUL.FTZ R148, R160, R155.reuse ;  /* 0x0000009ba0947220 */ /* 0x084fe40000410000 */
[C---:B------:R-:W-:Y:S02]  /*39a0*/  FFMA.FTZ R152, R150.reuse, R155, R152 ;  /* 0x0000009b96987223 */ /* 0x040fe40000010098 */
[----:B------:R-:W-:-:S02]  /*39b0*/  FFMA.FTZ R151, R150, R151, -R148 ;  /* 0x0000009796977223 */ /* 0x000fc40000010894 */
[-C--:B----4-:R-:W-:Y:S02]  /*39c0*/  FFMA.FTZ R155, R150, R149.reuse, R154 ;  /* 0x00000095969b7223 */ /* 0x090fe4000001009a */
[C---:B------:R-:W-:Y:S02]  /*39d0*/  FMUL.FTZ R149, R160.reuse, R149 ;  /* 0x00000095a0957220 */ /* 0x040fe40000410000 */
[----:B------:R-:W-:Y:S01]  /*39e0*/  @P0 FADD.FTZ R163, R163, R152 ;  /* 0x00000098a3a30221 */ /* 0x000fe20000010000 */
[----:B------:R-:W-:Y:S01]  /*39f0*/  FSEL R155, R160, R155, !P0 ;  /* 0x0000009ba09b7208 */ /* 0x000fe20004000000 */
[----:B------:R-:W-:Y:S02]  /*3a00*/  @P0 FADD.FTZ R162, R162, R151 ;  /* 0x00000097a2a20221 */ /* 0x000fe40000010000 */
[----:B0-----:R-:W-:Y:S01]  /*3a10*/  @P0 FFMA.FTZ R150, R150, R153, -R149 ;  /* 0x0000009996960223 */ /* 0x001fe20000010895 */
[----:B------:R-:W0:Y:S01]  /*3a20*/  SHFL.UP PT, R152, R163, 0x2, RZ ;  /* 0x04400000a3987989 */ /* 0x000e2200000e00ff */
[----:B------:R-:W-:-:S03]  /*3a30*/  ISETP.GE.AND P0, PT, R251, 0x2, PT ;  /* 0x00000002fb00780c */ /* 0x000fc60003f06270 */
[----:B------:R-:W2:Y:S04]  /*3a40*/  SHFL.UP PT, R151, R162, 0x2, RZ ;  /* 0x04400000a2977989 */ /* 0x000ea800000e00ff */
[----:B------:R-:W3:Y:S04]  /*3a50*/  SHFL.UP PT, R148, R150, 0x2, RZ ;  /* 0x0440000096947989 */ /* 0x000ee800000e00ff */
[----:B------:R-:W4:Y:S01]  /*3a60*/  SHFL.UP PT, R149, R155, 0x2, RZ ;  /* 0x044000009b957989 */ /* 0x000f2200000e00ff */
[C---:B0-----:R-:W-:Y:S02]  /*3a70*/  FMUL.FTZ R154, R155.reuse, R152 ;  /* 0x000000989b9a7220 */ /* 0x041fe40000410000 */
[----:B--2---:R-:W-:-:S02]  /*3a80*/  FMUL.FTZ R159, R155, R151 ;  /* 0x000000979b9f7220 */ /* 0x004fc40000410000 */
[C---:B------:R-:W-:Y:S02]  /*3a90*/  FFMA.FTZ R157, R150.reuse, R151, -R154 ;  /* 0x00000097969d7223 */ /* 0x040fe4000001089a */
[C---:B---3--:R-:W-:Y:S02]  /*3aa0*/  FMUL.FTZ R153, R155.reuse, R148 ;  /* 0x000000949b997220 */ /* 0x048fe40000410000 */
[C---:B------:R-:W-:Y:S02]  /*3ab0*/  FFMA.FTZ R152, R150.reuse, R152, R159 ;  /* 0x0000009896987223 */ /* 0x040fe4000001009f */
[-C--:B----4-:R-:W-:Y:S02]  /*3ac0*/  FMUL.FTZ R151, R155, R149.reuse ;  /* 0x000000959b977220 */ /* 0x090fe40000410000 */
[----:B------:R-:W-:Y:S02]  /*3ad0*/  FFMA.FTZ R154, R150, R149, R153 ;  /* 0x00000095969a7223 */ /* 0x000fe40000010099 */
[----:B------:R-:W-:-:S02]  /*3ae0*/  @P0 FADD.FTZ R162, R162, R157 ;  /* 0x0000009da2a20221 */ /* 0x000fc40000010000 */
[----:B------:R-:W-:Y:S01]  /*3af0*/  @P0 FFMA.FTZ R150, R150, R148, -R151 ;  /* 0x0000009496960223 */ /* 0x000fe20000010897 */
[----:B------:R-:W-:Y:S01]  /*3b00*/  FSEL R154, R155, R154, !P0 ;  /* 0x0000009a9b9a7208 */ /* 0x000fe20004000000 */
[----:B------:R-:W-:Y:S01]  /*3b10*/  @P0 FADD.FTZ R163, R163, R152 ;  /* 0x00000098a3a30221 */ /* 0x000fe20000010000 */
[----:B------:R-:W0:Y:S01]  /*3b20*/  SHFL.UP PT, R153, R162, 0x4, RZ ;  /* 0x04800000a2997989 */ /* 0x000e2200000e00ff */
[----:B------:R-:W-:-:S03]  /*3b30*/  ISETP.GE.AND P0, PT, R251, 0x4, PT ;  /* 0x00000004fb00780c */ /* 0x000fc60003f06270 */
[----:B------:R-:W2:Y:S04]  /*3b40*/  SHFL.UP PT, R149, R150, 0x4, RZ ;  /* 0x0480000096957989 */ /* 0x000ea800000e00ff */
[----:B------:R-:W3:Y:S04]  /*3b50*/  SHFL.UP PT, R155, R163, 0x4, RZ ;  /* 0x04800000a39b7989 */ /* 0x000ee800000e00ff */
[----:B------:R-:W4:Y:S01]  /*3b60*/  SHFL.UP PT, R151, R154, 0x4, RZ ;  /* 0x048000009a977989 */ /* 0x000f2200000e00ff */
[C---:B0-----:R-:W-:Y:S02]  /*3b70*/  FMUL.FTZ R156, R154.reuse, R153 ;  /* 0x000000999a9c7220 */ /* 0x041fe40000410000 */
[----:B--2---:R-:W-:-:S02]  /*3b80*/  FMUL.FTZ R148, R154, R149 ;  /* 0x000000959a947220 */ /* 0x004fc40000410000 */
[-C--:B---3--:R-:W-:Y:S02]  /*3b90*/  FMUL.FTZ R152, R154, R155.reuse ;  /* 0x0000009b9a987220 */ /* 0x088fe40000410000 */
[C---:B------:R-:W-:Y:S02]  /*3ba0*/  FFMA.FTZ R156, R150.reuse, R155, R156 ;  /* 0x0000009b969c7223 */ /* 0x040fe4000001009c */
[-C--:B----4-:R-:W-:Y:S02]  /*3bb0*/  FFMA.FTZ R155, R150, R151.reuse, R148 ;  /* 0x00000097969b7223 */ /* 0x090fe40000010094 */
        /* <DEDUP_REMOVED lines=13> */
[CC--:B---3--:R-:W-:Y:S02]  /*3c90*/  FMUL.FTZ R159, R155.reuse, R151.reuse ;  /* 0x000000979b9f7220 */ /* 0x0c8fe40000410000 */
[C---:B------:R-:W-:Y:S02]  /*3ca0*/  FFMA.FTZ R157, R150.reuse, R151, -R154 ;  /* 0x00000097969d7223 */ /* 0x040fe4000001089a */
[CC--:B----4-:R-:W-:Y:S02]  /*3cb0*/  FFMA.FTZ R154, R150.reuse, R149.reuse, R153 ;  /* 0x00000095969a7223 */ /* 0x0d0fe40000010099 */
[C---:B------:R-:W-:Y:S02]  /*3cc0*/  FMUL.FTZ R151, R155.reuse, R149 ;  /* 0x000000959b977220 */ /* 0x040fe40000410000 */
[C---:B------:R-:W-:Y:S01]  /*3cd0*/  FFMA.FTZ R152, R150.reuse, R152, R159 ;  /* 0x0000009896987223 */ /* 0x040fe2000001009f */
[----:B------:R-:W-:Y:S01]  /*3ce0*/  FSEL R154, R155, R154, !P0 ;  /* 0x0000009a9b9a7208 */ /* 0x000fe20004000000 */
[----:B------:R-:W-:-:S02]  /*3cf0*/  @P0 FFMA.FTZ R150, R150, R148, -R151 ;  /* 0x0000009496960223 */ /* 0x000fc40000010897 */
[----:B------:R-:W-:Y:S02]  /*3d00*/  @P0 FADD.FTZ R163, R163, R152 ;  /* 0x00000098a3a30221 */ /* 0x000fe40000010000 */
[----:B------:R-:W-:Y:S01]  /*3d10*/  @P0 FADD.FTZ R162, R162, R157 ;  /* 0x0000009da2a20221 */ /* 0x000fe20000010000 */
[----:B------:R0:W2:Y:S04]  /*3d20*/  SHFL.UP PT, R153, R150, 0x10, RZ ;  /* 0x0600000096997989 */ /* 0x0000a800000e00ff */
[----:B------:R0:W3:Y:S04]  /*3d30*/  SHFL.UP PT, R151, R163, 0x10, RZ ;  /* 0x06000000a3977989 */ /* 0x0000e800000e00ff */
[----:B------:R0:W4:Y:S04]  /*3d40*/  SHFL.UP PT, R157, R162, 0x10, RZ ;  /* 0x06000000a29d7989 */ /* 0x00012800000e00ff */
[----:B------:R0:W1:Y:S02]  /*3d50*/  SHFL.UP PT, R155, R154, 0x10, RZ ;  /* 0x060000009a9b7989 */ /* 0x00006400000e00ff */
.L_x_2488:
[----:B------:R-:W-:Y:S01]  /*3d60*/  ISETP.GE.AND P0, PT, R251, 0x10, PT ;  /* 0x00000010fb00780c */ /* 0x000fe20003f06270 */
[----:B--2---:R-:W-:Y:S01]  /*3d70*/  FMUL.FTZ R148, R153, R154 ;  /* 0x0000009a99947220 */ /* 0x004fe20000410000 */
[----:B------:R-:W-:Y:S01]  /*3d80*/  MOV R160, R150 ;  /* 0x0000009600a07202 */ /* 0x000fe20000000f00 */
[----:B0--3--:R-:W-:Y:S01]  /*3d90*/  FMUL.FTZ R150, R151, R154 ;  /* 0x0000009a97967220 */ /* 0x009fe20000410000 */
[----:B------:R-:W-:Y:S01]  /*3da0*/  MOV R159, R162 ;  /* 0x000000a2009f7202 */ /* 0x000fe20000000f00 */
[----:B----4-:R-:W-:-:S02]  /*3db0*/  FMUL.FTZ R152, R157, R154 ;  /* 0x0000009a9d987220 */ /* 0x010fc40000410000 */
[-C--:B------:R-:W-:Y:S01]  /*3dc0*/  FFMA.FTZ R150, R157, R160.reuse, -R150 ;  /* 0x000000a09d967223 */ /* 0x080fe20000010896 */
[----:B------:R-:W-:Y:S01]  /*3dd0*/  MOV R157, R163 ;  /* 0x000000a3009d7202 */ /* 0x000fe20000000f00 */
[C---:B-1----:R-:W-:Y:S02]  /*3de0*/  FFMA.FTZ R149, R155.reuse, R160, R148 ;  /* 0x000000a09b957223 */ /* 0x042fe40000010094 */
        /* <DEDUP_REMOVED lines=11> */
[----:B-----5:R-:W-:Y:S05]  /*3ea0*/  CALL.REL.NOINC `($__internal_61_$__cuda_sm70_shflsync_idx_p) ;  /* 0x0000910000007944 */ /* 0x020fea0003c00000 */
.L_x_2385:
[----:B------:R-:W-:Y:S05]  /*3eb0*/  BRA.CONV ~URZ, `(.L_x_2386) ;  /* 0x000000537f007947 */ /* 0x000fea000b800000 */
[----:B-1----:R-:W-:Y:S01]  /*3ec0*/  HFMA2.MMA R150, -RZ, RZ, 0, 1.847743988037109375e-06 ;  /* 0x0000001fff967435 */ /* 0x002fe200000001ff */
[----:B------:R-:W-:Y:S02]  /*3ed0*/  MOV R148, R187 ;  /* 0x000000bb00947202 */ /* 0x000fe40000000f00 */
[----:B------:R-:W-:Y:S02]  /*3ee0*/  MOV R250, 0xffffffff ;  /* 0xffffffff00fa7802 */ /* 0x000fe40000000f00 */
[----:B------:R-:W-:-:S02]  /*3ef0*/  MOV R149, 0x3f10 ;  /* 0x00003f1000957802 */ /* 0x000fc40000000f00 */
[----:B0----5:R-:W-:Y:S05]  /*3f00*/  CALL.REL.NOINC `($__internal_61_$__cuda_sm70_shflsync_idx_p) ;  /* 0x000090a000007944 */ /* 0x021fea0003c00000 */
.L_x_2386:
[----:B------:R-:W-:Y:S05]  /*3f10*/  BRA.CONV ~URZ, `(.L_x_2387) ;  /* 0x000000537f007947 */ /* 0x000fea000b800000 */
[----:B-1----:R-:W-:Y:S01]  /*3f20*/  HFMA2.MMA R150, -RZ, RZ, 0, 1.847743988037109375e-06 ;  /* 0x0000001fff967435 */ /* 0x002fe200000001ff */
[----:B------:R-:W-:-:S02]  /*3f30*/  MOV R148, R159 ;  /* 0x0000009f00947202 */ /* 0x000fc40000000f00 */
[----:B------:R-:W-:Y:S02]  /*3f40*/  MOV R250, 0xffffffff ;  /* 0xffffffff00fa7802 */ /* 0x000fe40000000f00 */
[----:B------:R-:W-:Y:S02]  /*3f50*/  MOV R149, 0x3f70 ;  /* 0x00003f7000957802 */ /* 0x000fe40000000f00 */
[----:B0----5:R-:W-:Y:S05]  /*3f60*/  CALL.REL.NOINC `($__internal_61_$__cuda_sm70_shflsync_idx_p) ;  /* 0x0000904000007944 */ /* 0x021fea0003c00000 */
.L_x_2387:
[----:B------:R-:W-:Y:S05]  /*3f70*/  BRA.CONV ~URZ, `(.L_x_2388) ;  /* 0x000000537f007947 */ /* 0x000fea000b800000 */
[----:B-1----:R-:W-:Y:S01]  /*3f80*/  HFMA2.MMA R150, -RZ, RZ, 0, 1.847743988037109375e-06 ;  /* 0x0000001fff967435 */ /* 0x002fe200000001ff */
[----:B------:R-:W-:Y:S02]  /*3f90*/  MOV R148, R157 ;  /* 0x0000009d00947202 */ /* 0x000fe40000000f00 */
[----:B------:R-:W-:Y:S02]  /*3fa0*/  MOV R250, 0xffffffff ;  /* 0xffffffff00fa7802 */ /* 0x000fe40000000f00 */
[----:B------:R-:W-:Y:S02]  /*3fb0*/  MOV R149, 0x3fd0 ;  /* 0x00003fd000957802 */ /* 0x000fe40000000f00 */
[----:B0----5:R-:W-:Y:S05]  /*3fc0*/  CALL.REL.NOINC `($__internal_61_$__cuda_sm70_shflsync_idx_p) ;  /* 0x00008fe000007944 */ /* 0x021fea0003c00000 */
.L_x_2388:
[----:B------:R-:W-:Y:S05]  /*3fd0*/  BRA.DIV ~URZ, `(.L_x_2389) ;  /* 0x00007e127f007947 */ /* 0x000fea000b800000 */
[----:B-----5:R2:W3:Y:S04]  /*3fe0*/  SHFL.IDX PT, R162, R144, RZ, 0x1f ;  /* 0x00001fff90a27589 */ /* 0x0204e800000e0000 */
[----:B------:R2:W4:Y:S04]  /*3ff0*/  SHFL.IDX PT, R163, R145, RZ, 0x1f ;  /* 0x00001fff91a37589 */ /* 0x00052800000e0000 */
[----:B------:R2:W1:Y:S04]  /*4000*/  SHFL.IDX PT, R154, R146, RZ, 0x1f ;  /* 0x00001fff929a7589 */ /* 0x00046800000e0000 */
[----:B------:R2:W0:Y:S04]  /*4010*/  SHFL.IDX PT, R155, R147, RZ, 0x1f ;  /* 0x00001fff939b7589 */ /* 0x00042800000e0000 */
[----:B------:R-:W0:Y:S04]  /*4020*/  SHFL.UP PT, R160, R160, 0x1, RZ ;  /* 0x04200000a0a07989 */ /* 0x000e2800000e00ff */
[----:B------:R2:W0:Y:S04]  /*4030*/  SHFL.UP PT, R161, R187, 0x1, RZ ;  /* 0x04200000bba17989 */ /* 0x00042800000e00ff */
[----:B------:R2:W0:Y:S04]  /*4040*/  SHFL.UP PT, R152, R159, 0x1, RZ ;  /* 0x042000009f987989 */ /* 0x00042800000e00ff */
[----:B------:R2:W0:Y:S02]  /*4050*/  SHFL.UP PT, R153, R157, 0x1, RZ ;  /* 0x042000009d997989 */ /* 0x00042400000e00ff */
.L_x_2489:
[----:B--234-:R-:W2:Y:S01]  /*4060*/  LDS.128 R156, [R186+0x8470] ;  /* 0x00847000ba9c7984 */ /* 0x01cea20000000c00 */
[----:B01----:R-:W-:-:S02]  /*4070*/  FMUL.FTZ R188, R154, R161 ;  /* 0x000000a19abc7220 */ /* 0x003fc40000410000 */
[C---:B------:R-:W-:Y:S01]  /*4080*/  FMUL.FTZ R187, R155.reuse, R161 ;  /* 0x000000a19bbb7220 */ /* 0x040fe20000410000 */
[----:B------:R-:W0:Y:S01]  /*4090*/  LDS.128 R144, [R186+0x8480] ;  /* 0x00848000ba907984 */ /* 0x000e220000000c00 */
[-C--:B------:R-:W-:Y:S02]  /*40a0*/  FFMA.FTZ R188, R155, R160.reuse, R188 ;  /* 0x000000a09bbc7223 */ /* 0x080fe400000100bc */
[----:B------:R-:W-:Y:S01]  /*40b0*/  FFMA.FTZ R187, R154, R160, -R187 ;  /* 0x000000a09abb7223 */ /* 0x000fe200000108bb */
[----:B------:R-:W1:Y:S01]  /*40c0*/  LDS.128 R148, [R186+0x8490] ;  /* 0x00849000ba947984 */ /* 0x000e620000000c00 */
        /* <DEDUP_REMOVED lines=42> */
.L_x_2382:
[----:B------:R-:W-:Y:S05]  /*4370*/  BSYNC B0 ;  /* 0x0000000000007941 */ /* 0x000fea0003800000 */
.L_x_2381:
[----:B-1---5:R-:W-:Y:S01]  /*4380*/  FMUL.FTZ R146, R168, -R30 ;  /* 0x8000001ea8927220 */ /* 0x022fe20000410000 */
[----:B------:R-:W-:Y:S01]  /*4390*/  LOP3.LUT P0, RZ, R2, 0x1f, RZ, 0xc0, !PT ;  /* 0x0000001f02ff7812 */ /* 0x000fe2000780c0ff */
[CC--:B------:R-:W-:Y:S01]  /*43a0*/  FMUL.FTZ R144, R168.reuse, R31.reuse ;  /* 0x0000001fa8907220 */ /* 0x0c0fe20000410000 */
[----:B------:R-:W-:Y:S01]  /*43b0*/  MOV R145, UR19 ;  /* 0x0000001300917c02 */ /* 0x000fe20008000f00 */
[C---:B------:R-:W-:Y:S01]  /*43c0*/  FFMA.FTZ R146, R167.reuse, -R31, R146 ;  /* 0x8000001fa7927223 */ /* 0x040fe20000010092 */
[----:B------:R-:W-:Y:S01]  /*43d0*/  WARPSYNC 0xffffffff ;  /* 0xffffffff00007948 */ /* 0x000fe20003800000 */
[----:B---3--:R-:W-:Y:S01]  /*43e0*/  FMUL.FTZ R148, R168, R172 ;  /* 0x000000aca8947220 */ /* 0x008fe20000410000 */
[----:B------:R-:W-:Y:S01]  /*43f0*/  BAR.SYNC.DEFER_BLOCKING 0x0 ;  /* 0x0000000000007b1d */ /* 0x000fe20000010000 */
[----:B------:R-:W-:Y:S01]  /*4400*/  FFMA.FTZ R144, R167, R30, -R144 ;  /* 0x0000001ea7907223 */ /* 0x000fe20000010890 */
[----:B------:R-:W-:Y:S01]  /*4410*/  ISETP.GE.OR P0, PT, R145, c[0x0][0x174], P0 ;  /* 0x00005d0091007a0c */ /* 0x000fe20000706670 */
[C---:B------:R-:W-:Y:S01]  /*4420*/  FMUL.FTZ R147, R167.reuse, R172 ;  /* 0x000000aca7937220 */ /* 0x040fe20000410000 */
[----:B------:R-:W-:Y:S01]  /*4430*/  MOV R156, UR7 ;  /* 0x00000007009c7c02 */ /* 0x000fe20008000f00 */
[----:B------:R-:W-:Y:S01]  /*4440*/  FMUL.FTZ R149, R166, -R146 ;  /* 0x80000092a6957220 */ /* 0x000fe20000410000 */
[----:B------:R-:W-:Y:S01]  /*4450*/  BSSY B0, `(.L_x_2390) ;  /* 0x00001da000007945 */ /* 0x000fe20003800000 */
[----:B------:R-:W-:-:S02]  /*4460*/  FFMA.FTZ R145, R167, R171, -R148 ;  /* 0x000000aba7917223 */ /* 0x000fc40000010894 */
[-C--:B------:R-:W-:Y:S02]  /*4470*/  FMUL.FTZ R150, R166, -R144.reuse ;  /* 0x80000090a6967220 */ /* 0x080fe40000410000 */
[----:B------:R-:W-:Y:S02]  /*4480*/  FFMA.FTZ R148, -R168, R171, -R147 ;  /* 0x000000aba8947223 */ /* 0x000fe40000010993 */
[C---:B------:R-:W-:Y:S02]  /*4490*/  FFMA.FTZ R149, R165.reuse, R144, -R149 ;  /* 0x00000090a5957223 */ /* 0x040fe40000010895 */
        /* <DEDUP_REMOVED lines=11> */
[C---:B------:R-:W-:Y:S02]  /*4550*/  FMUL.FTZ R144, R28.reuse, -R147 ;  /* 0x800000931c907220 */ /* 0x040fe40000410000 */
[----:B------:R-:W-:Y:S02]  /*4560*/  FADD.FTZ R146, -R217, R146 ;  /* 0x00000092d9927221 */ /* 0x000fe40000010100 */
[-C--:B------:R-:W-:Y:S02]  /*4570*/  FMUL.FTZ R148, R28, -R152.reuse ;  /* 0x800000981c947220 */ /* 0x080fe40000410000 */
[----:B------:R-:W-:-:S02]  /*4580*/  FFMA.FTZ R152, R27, R152, -R144 ;  /* 0x000000981b987223 */ /* 0x000fc40000010890 */
[----:B------:R-:W-:Y:S02]  /*4590*/  FADD.FTZ R145, R218, R145 ;  /* 0x00000091da917221 */ /* 0x000fe40000010000 */
[----:B------:R-:W-:Y:S02]  /*45a0*/  FMUL.FTZ R144, R164, -R146 ;  /* 0x80000092a4907220 */ /* 0x000fe40000410000 */
[----:B------:R-:W-:Y:S02]  /*45b0*/  FFMA.FTZ R148, R27, R147, R148 ;  /* 0x000000931b947223 */ /* 0x000fe40000010094 */
[----:B------:R-:W-:Y:S02]  /*45c0*/  FMUL.FTZ R150, R26, -R152 ;  /* 0x800000981a967220 */ /* 0x000fe40000410000 */
[-C--:B------:R-:W-:Y:S02]  /*45d0*/  FMUL.FTZ R147, R164, -R145.reuse ;  /* 0x80000091a4937220 */ /* 0x080fe40000410000 */
[----:B------:R-:W-:-:S02]  /*45e0*/  FFMA.FTZ R145, R29, R145, -R144 ;  /* 0x000000911d917223 */ /* 0x000fc40000010890 */
[-C--:B------:R-:W-:Y:S02]  /*45f0*/  FMUL.FTZ R149, R26, -R148.reuse ;  /* 0x800000941a957220 */ /* 0x080fe40000410000 */
[----:B------:R-:W-:Y:S02]  /*4600*/  FFMA.FTZ R150, R25, R148, R150 ;  /* 0x0000009419967223 */ /* 0x000fe40000010096 */
[----:B------:R-:W-:Y:S02]  /*4610*/  FFMA.FTZ R146, R29, R146, R147 ;  /* 0x000000921d927223 */ /* 0x000fe40000010093 */
[----:B------:R-:W-:Y:S02]  /*4620*/  FADD.FTZ R147, R220, R145 ;  /* 0x00000091dc937221 */ /* 0x000fe40000010000 */
[----:B------:R-:W-:Y:S01]  /*4630*/  FFMA.FTZ R152, R25, R152, -R149 ;  /* 0x0000009819987223 */ /* 0x000fe20000010895 */
[----:B------:R-:W0:Y:S01]  /*4640*/  LDS.64 R144, [R247.X16+0x8478] ;  /* 0x00847800f7907984 */ /* 0x000e22000000ca00 */
[----:B------:R-:W-:-:S02]  /*4650*/  FMUL.FTZ R148, R24, -R150 ;  /* 0x8000009618947220 */ /* 0x000fc40000410000 */
[----:B------:R-:W-:Y:S02]  /*4660*/  FADD.FTZ R146, -R219, R146 ;  /* 0x00000092db927221 */ /* 0x000fe40000010100 */
[----:B------:R-:W-:Y:S02]  /*4670*/  FMUL.FTZ R149, R28, -R147 ;  /* 0x800000931c957220 */ /* 0x000fe40000410000 */
[-C--:B------:R-:W-:Y:S02]  /*4680*/  FMUL.FTZ R151, R24, -R152.reuse ;  /* 0x8000009818977220 */ /* 0x080fe40000410000 */
[----:B------:R-:W-:Y:S02]  /*4690*/  FFMA.FTZ R152, R23, R152, -R148 ;  /* 0x0000009817987223 */ /* 0x000fe40000010894 */
[-C--:B------:R-:W-:Y:S02]  /*46a0*/  FMUL.FTZ R148, R28, -R146.reuse ;  /* 0x800000921c947220 */ /* 0x080fe40000410000 */
[----:B------:R-:W-:-:S02]  /*46b0*/  FFMA.FTZ R146, R27, R146, R149 ;  /* 0x000000921b927223 */ /* 0x000fc40000010095 */
[----:B------:R-:W-:Y:S02]  /*46c0*/  FFMA.FTZ R151, R23, R150, R151 ;  /* 0x0000009617977223 */ /* 0x000fe40000010097 */
[C---:B------:R-:W-:Y:S02]  /*46d0*/  FMUL.FTZ R150, R22.reuse, -R152 ;  /* 0x8000009816967220 */ /* 0x040fe40000410000 */
[----:B------:R-:W-:Y:S02]  /*46e0*/  FFMA.FTZ R147, R27, R147, -R148 ;  /* 0x000000931b937223 */ /* 0x000fe40000010894 */
[----:B------:R-:W-:Y:S02]  /*46f0*/  FADD.FTZ R146, -R221, R146 ;  /* 0x00000092dd927221 */ /* 0x000fe40000010100 */
[-C--:B------:R-:W-:Y:S02]  /*4700*/  FMUL.FTZ R149, R22, -R151.reuse ;  /* 0x8000009716957220 */ /* 0x080fe40000410000 */
[----:B------:R-:W-:-:S02]  /*4710*/  FFMA.FTZ R150, R21, R151, R150 ;  /* 0x0000009715967223 */ /* 0x000fc40000010096 */
[----:B------:R-:W-:Y:S02]  /*4720*/  FADD.FTZ R147, R222, R147 ;  /* 0x00000093de937221 */ /* 0x000fe40000010000 */
[----:B------:R-:W-:Y:S02]  /*4730*/  FMUL.FTZ R148, R26, -R146 ;  /* 0x800000921a947220 */ /* 0x000fe40000410000 */
[----:B------:R-:W-:Y:S02]  /*4740*/  FFMA.FTZ R152, R21, R152, -R149 ;  /* 0x0000009815987223 */ /* 0x000fe40000010895 */
[----:B------:R-:W-:Y:S02]  /*4750*/  FMUL.FTZ R151, R20, -R150 ;  /* 0x8000009614977220 */ /* 0x000fe40000410000 */
[-C--:B------:R-:W-:Y:S02]  /*4760*/  FMUL.FTZ R149, R26, -R147.reuse ;  /* 0x800000931a957220 */ /* 0x080fe40000410000 */
[----:B------:R-:W-:-:S02]  /*4770*/  FFMA.FTZ R147, R25, R147, -R148 ;  /* 0x0000009319937223 */ /* 0x000fc40000010894 */
[-C--:B------:R-:W-:Y:S02]  /*4780*/  FMUL.FTZ R148, R20, -R152.reuse ;  /* 0x8000009814947220 */ /* 0x080fe40000410000 */
[----:B------:R-:W-:Y:S02]  /*4790*/  FFMA.FTZ R151, R19, R152, -R151 ;  /* 0x0000009813977223 */ /* 0x000fe40000010897 */
[----:B------:R-:W-:Y:S02]  /*47a0*/  FFMA.FTZ R146, R25, R146, R149 ;  /* 0x0000009219927223 */ /* 0x000fe40000010095 */
[----:B------:R-:W-:Y:S02]  /*47b0*/  FADD.FTZ R147, R224, R147 ;  /* 0x00000093e0937221 */ /* 0x000fe40000010000 */
[----:B------:R-:W-:Y:S02]  /*47c0*/  FFMA.FTZ R148, R19, R150, R148 ;  /* 0x0000009613947223 */ /* 0x000fe40000010094 */
[----:B------:R-:W-:-:S02]  /*47d0*/  FMUL.FTZ R152, R18, -R151 ;  /* 0x8000009712987220 */ /* 0x000fc40000410000 */
[----:B------:R-:W-:Y:S02]  /*47e0*/  FADD.FTZ R146, -R223, R146 ;  /* 0x00000092df927221 */ /* 0x000fe40000010100 */
[----:B------:R-:W-:Y:S02]  /*47f0*/  FMUL.FTZ R149, R24, -R147 ;  /* 0x8000009318957220 */ /* 0x000fe40000410000 */
[-C--:B------:R-:W-:Y:S02]  /*4800*/  FMUL.FTZ R150, R18, -R148.reuse ;  /* 0x8000009412967220 */ /* 0x080fe40000410000 */
[----:B------:R-:W-:Y:S02]  /*4810*/  FFMA.FTZ R152, R17, R148, R152 ;  /* 0x0000009411987223 */ /* 0x000fe40000010098 */
[-C--:B------:R-:W-:Y:S02]  /*4820*/  FMUL.FTZ R148, R24, -R146.reuse ;  /* 0x8000009218947220 */ /* 0x080fe40000410000 */
[----:B------:R-:W-:-:S02]  /*4830*/  FFMA.FTZ R146, R23, R146, R149 ;  /* 0x0000009217927223 */ /* 0x000fc40000010095 */
[----:B------:R-:W-:Y:S02]  /*4840*/  FFMA.FTZ R150, R17, R151, -R150 ;  /* 0x0000009711967223 */ /* 0x000fe40000010896 */
[----:B------:R-:W-:Y:S02]  /*4850*/  FFMA.FTZ R147, R23, R147, -R148 ;  /* 0x0000009317937223 */ /* 0x000fe40000010894 */
[----:B------:R-:W-:Y:S02]  /*4860*/  FADD.FTZ R148, -R225, R146 ;  /* 0x00000092e1947221 */ /* 0x000fe40000010100 */
[C---:B------:R-:W-:Y:S02]  /*4870*/  FMUL.FTZ R146, R16.reuse, -R150 ;  /* 0x8000009610927220 */ /* 0x040fe40000410000 */
[-C--:B------:R-:W-:Y:S02]  /*4880*/  FMUL.FTZ R149, R16, -R152.reuse ;  /* 0x8000009810957220 */ /* 0x080fe40000410000 */
[----:B------:R-:W-:-:S02]  /*4890*/  FFMA.FTZ R152, R15, R152, R146 ;  /* 0x000000980f987223 */ /* 0x000fc40000010092 */
[CC--:B0-----:R-:W-:Y:S02]  /*48a0*/  FMUL.FTZ R146, R177.reuse, R144.reuse ;  /* 0x00000090b1927220 */ /* 0x0c1fe40000410000 */
[-C--:B------:R-:W-:Y:S02]  /*48b0*/  FMUL.FTZ R177, R177, R145.reuse ;  /* 0x00000091b1b17220 */ /* 0x080fe40000410000 */
[C---:B------:R-:W-:Y:S02]  /*48c0*/  FFMA.FTZ R146, R176.reuse, R145, R146 ;  /* 0x00000091b0927223 */ /* 0x040fe40000010092 */
[----:B------:R-:W-:Y:S02]  /*48d0*/  FFMA.FTZ R177, R176, R144, -R177 ;  /* 0x00000090b0b17223 */ /* 0x000fe400000108b1 */
[----:B------:R-:W-:Y:S02]  /*48e0*/  FADD.FTZ R209, RZ, R146 ;  /* 0x00000092ffd17221 */ /* 0x000fe40000010000 */
[----:B------:R-:W-:-:S02]  /*48f0*/  FFMA.FTZ R151, R15, R150, -R149 ;  /* 0x000000960f977223 */ /* 0x000fc40000010895 */
[----:B------:R-:W-:Y:S02]  /*4900*/  FADD.FTZ R147, R226, R147 ;  /* 0x00000093e2937221 */ /* 0x000fe40000010000 */
[----:B------:R-:W-:Y:S02]  /*4910*/  FMUL.FTZ R150, R22, -R148 ;  /* 0x8000009416967220 */ /* 0x000fe40000410000 */
[----:B------:R-:W-:Y:S02]  /*4920*/  FADD.FTZ R208, R0, R177 ;  /* 0x000000b100d07221 */ /* 0x000fe40000010000 */
[----:B------:R-:W-:Y:S02]  /*4930*/  FMUL.FTZ R144, R6, R209 ;  /* 0x000000d106907220 */ /* 0x000fe40000410000 */
[-C--:B------:R-:W-:Y:S02]  /*4940*/  FMUL.FTZ R149, R22, -R147.reuse ;  /* 0x8000009316957220 */ /* 0x080fe40000410000 */
[----:B------:R-:W-:-:S02]  /*4950*/  FFMA.FTZ R147, R21, R147, -R150 ;  /* 0x0000009315937223 */ /* 0x000fc40000010896 */
[-C--:B------:R-:W-:Y:S02]  /*4960*/  FMUL.FTZ R146, R6, R208.reuse ;  /* 0x000000d006927220 */ /* 0x080fe40000410000 */
[----:B------:R-:W-:Y:S02]  /*4970*/  FFMA.FTZ R144, R5, R208, -R144 ;  /* 0x000000d005907223 */ /* 0x000fe40000010890 */
[----:B------:R-:W-:Y:S02]  /*4980*/  FFMA.FTZ R148, R21, R148, R149 ;  /* 0x0000009415947223 */ /* 0x000fe40000010095 */
[----:B------:R-:W-:Y:S02]  /*4990*/  FMUL.FTZ R150, R14, -R152 ;  /* 0x800000980e967220 */ /* 0x000fe40000410000 */
[----:B------:R-:W-:Y:S02]  /*49a0*/  FADD.FTZ R147, R228, R147 ;  /* 0x00000093e4937221 */ /* 0x000fe40000010000 */
[----:B------:R-:W-:-:S02]  /*49b0*/  FMUL.FTZ R145, R14, -R151 ;  /* 0x800000970e917220 */ /* 0x000fc40000410000 */
[----:B------:R-:W-:Y:S02]  /*49c0*/  FFMA.FTZ R146, R5, R209, R146 ;  /* 0x000000d105927223 */ /* 0x000fe40000010092 */
[----:B------:R-:W-:Y:S02]  /*49d0*/  FADD.FTZ R207, R185, R144 ;  /* 0x00000090b9cf7221 */ /* 0x000fe40000010000 */
[----:B------:R-:W-:Y:S02]  /*49e0*/  FADD.FTZ R148, -R227, R148 ;  /* 0x00000094e3947221 */ /* 0x000fe40000010100 */
[C---:B------:R-:W-:Y:S02]  /*49f0*/  FFMA.FTZ R151, R13.reuse, R151, -R150 ;  /* 0x000000970d977223 */ /* 0x040fe40000010896 */
[----:B------:R-:W-:Y:S02]  /*4a00*/  FMUL.FTZ R144, R20, -R147 ;  /* 0x8000009314907220 */ /* 0x000fe40000410000 */
[----:B------:R-:W-:-:S02]  /*4a10*/  FFMA.FTZ R152, R13, R152, R145 ;  /* 0x000000980d987223 */ /* 0x000fc40000010091 */
[----:B------:R-:W-:Y:S02]  /*4a20*/  FADD.FTZ R206, RZ, R146 ;  /* 0x00000092ffce7221 */ /* 0x000fe40000010000 */
[----:B------:R-:W-:Y:S02]  /*4a30*/  FMUL.FTZ R145, R8, R207 ;  /* 0x000000cf08917220 */ /* 0x000fe40000410000 */
[-C--:B------:R-:W-:Y:S02]  /*4a40*/  FMUL.FTZ R150, R20, -R148.reuse ;  /* 0x8000009414967220 */ /* 0x080fe40000410000 */
[----:B------:R-:W-:Y:S02]  /*4a50*/  FFMA.FTZ R148, R19, R148, R144 ;  /* 0x0000009413947223 */ /* 0x000fe40000010090 */
[----:B------:R-:W-:Y:S02]  /*4a60*/  FMUL.FTZ R149, R12, -R151 ;  /* 0x800000970c957220 */ /* 0x000fe40000410000 */
[----:B------:R-:W-:-:S02]  /*4a70*/  FMUL.FTZ R144, R8, R206 ;  /* 0x000000ce08907220 */ /* 0x000fc40000410000 */
[----:B------:R-:W-:Y:S02]  /*4a80*/  FFMA.FTZ R205, R7, R206, R145 ;  /* 0x000000ce07cd7223 */ /* 0x000fe40000010091 */
[-C--:B------:R-:W-:Y:S02]  /*4a90*/  FMUL.FTZ R146, R12, -R152.reuse ;  /* 0x800000980c927220 */ /* 0x080fe40000410000 */
[----:B------:R-:W-:Y:S02]  /*4aa0*/  FFMA.FTZ R149, R11, R152, R149 ;  /* 0x000000980b957223 */ /* 0x000fe40000010095 */
[----:B------:R-:W-:Y:S02]  /*4ab0*/  FFMA.FTZ R145, R7, R207, -R144 ;  /* 0x000000cf07917223 */ /* 0x000fe40000010890 */
[----:B------:R-:W-:Y:S02]  /*4ac0*/  FADD.FTZ R205, RZ, R205 ;  /* 0x000000cdffcd7221 */ /* 0x000fe40000010000 */
[----:B------:R-:W-:-:S02]  /*4ad0*/  FFMA.FTZ R147, R19, R147, -R150 ;  /* 0x0000009313937223 */ /* 0x000fc40000010896 */
[----:B------:R-:W-:Y:S02]  /*4ae0*/  FFMA.FTZ R146, R11, R151, -R146 ;  /* 0x000000970b927223 */ /* 0x000fe40000010892 */
[----:B------:R-:W-:Y:S02]  /*4af0*/  FMUL.FTZ R150, R10, -R149 ;  /* 0x800000950a967220 */ /* 0x000fe40000410000 */
[----:B------:R-:W-:Y:S02]  /*4b00*/  FADD.FTZ R204, R184, R145 ;  /* 0x00000091b8cc7221 */ /* 0x000fe40000010000 */
[C---:B------:R-:W-:Y:S02]  /*4b10*/  FMUL.FTZ R144, R10.reuse, R205 ;  /* 0x000000cd0a907220 */ /* 0x040fe40000410000 */
[-C--:B------:R-:W-:Y:S02]  /*4b20*/  FMUL.FTZ R152, R10, -R146.reuse ;  /* 0x800000920a987220 */ /* 0x080fe40000410000 */
[----:B------:R-:W-:-:S02]  /*4b30*/  FFMA.FTZ R151, R9, R146, -R150 ;  /* 0x0000009209977223 */ /* 0x000fc40000010896 */
[-C--:B------:R-:W-:Y:S02]  /*4b40*/  FMUL.FTZ R146, R10, R204.reuse ;  /* 0x000000cc0a927220 */ /* 0x080fe40000410000 */
[----:B------:R-:W-:Y:S02]  /*4b50*/  FFMA.FTZ R144, R9, R204, -R144 ;  /* 0x000000cc09907223 */ /* 0x000fe40000010890 */
[----:B------:R-:W-:Y:S02]  /*4b60*/  FADD.FTZ R148, -R229, R148 ;  /* 0x00000094e5947221 */ /* 0x000fe40000010100 */
[----:B------:R-:W-:Y:S02]  /*4b70*/  FFMA.FTZ R146, R9, R205, R146 ;  /* 0x000000cd09927223 */ /* 0x000fe40000010092 */
[----:B------:R-:W-:Y:S02]  /*4b80*/  FADD.FTZ R203, R183, R144 ;  /* 0x00000090b7cb7221 */ /* 0x000fe40000010000 */
[----:B------:R-:W-:-:S02]  /*4b90*/  FADD.FTZ R147, R230, R147 ;  /* 0x00000093e6937221 */ /* 0x000fc40000010000 */
[----:B------:R-:W-:Y:S02]  /*4ba0*/  FMUL.FTZ R144, R18, -R148 ;  /* 0x8000009412907220 */ /* 0x000fe40000410000 */
[----:B------:R-:W-:Y:S02]  /*4bb0*/  FADD.FTZ R202, RZ, R146 ;  /* 0x00000092ffca7221 */ /* 0x000fe40000010000 */
[----:B------:R-:W-:Y:S02]  /*4bc0*/  FMUL.FTZ R145, R12, R203 ;  /* 0x000000cb0c917220 */ /* 0x000fe40000410000 */
[-C--:B------:R-:W-:Y:S02]  /*4bd0*/  FMUL.FTZ R146, R18, -R147.reuse ;  /* 0x8000009312927220 */ /* 0x080fe40000410000 */
[----:B------:R-:W-:Y:S02]  /*4be0*/  FFMA.FTZ R147, R17, R147, -R144 ;  /* 0x0000009311937223 */ /* 0x000fe40000010890 */
[----:B------:R-:W-:-:S02]  /*4bf0*/  FMUL.FTZ R144, R12, R202 ;  /* 0x000000ca0c907220 */ /* 0x000fc40000410000 */
[C---:B------:R-:W-:Y:S02]  /*4c00*/  FFMA.FTZ R201, R11.reuse, R202, R145 ;  /* 0x000000ca0bc97223 */ /* 0x040fe40000010091 */
[----:B------:R-:W-:Y:S02]  /*4c10*/  FFMA.FTZ R145, R11, R203, -R144 ;  /* 0x000000cb0b917223 */ /* 0x000fe40000010890 */
[----:B------:R-:W-:Y:S02]  /*4c20*/  FADD.FTZ R201, RZ, R201 ;  /* 0x000000c9ffc97221 */ /* 0x000fe40000010000 */
[----:B------:R-:W-:Y:S02]  /*4c30*/  FFMA.FTZ R149, R9, R149, R152 ;  /* 0x0000009509957223 */ /* 0x000fe40000010098 */
[----:B------:R-:W-:Y:S02]  /*4c40*/  FFMA.FTZ R150, R17, R148, R146 ;  /* 0x0000009411967223 */ /* 0x000fe40000010092 */
[----:B------:R-:W-:-:S02]  /*4c50*/  FMUL.FTZ R146, R8, -R151 ;  /* 0x8000009708927220 */ /* 0x000fc40000410000 */
[----:B------:R-:W-:Y:S02]  /*4c60*/  FADD.FTZ R200, R182, R145 ;  /* 0x00000091b6c87221 */ /* 0x000fe40000010000 */
[----:B------:R-:W-:Y:S02]  /*4c70*/  FMUL.FTZ R144, R14, R201 ;  /* 0x000000c90e907220 */ /* 0x000fe40000410000 */
[-C--:B------:R-:W-:Y:S02]  /*4c80*/  FMUL.FTZ R148, R8, -R149.reuse ;  /* 0x8000009508947220 */ /* 0x080fe40000410000 */
[----:B------:R-:W-:Y:S02]  /*4c90*/  FFMA.FTZ R149, R7, R149, R146 ;  /* 0x0000009507957223 */ /* 0x000fe40000010092 */
[----:B------:R-:W-:Y:S02]  /*4ca0*/  FADD.FTZ R147, R232, R147 ;  /* 0x00000093e8937221 */ /* 0x000fe40000010000 */
[----:B------:R-:W-:-:S02]  /*4cb0*/  FMUL.FTZ R146, R14, R200 ;  /* 0x000000c80e927220 */ /* 0x000fc40000410000 */
[----:B------:R-:W-:Y:S02]  /*4cc0*/  FFMA.FTZ R144, R13, R200, -R144 ;  /* 0x000000c80d907223 */ /* 0x000fe40000010890 */
[----:B------:R-:W-:Y:S02]  /*4cd0*/  FADD.FTZ R150, -R231, R150 ;  /* 0x00000096e7967221 */ /* 0x000fe40000010100 */
[C---:B------:R-:W-:Y:S02]  /*4ce0*/  FMUL.FTZ R145, R16.reuse, -R147 ;  /* 0x8000009310917220 */ /* 0x040fe40000410000 */
[----:B------:R-:W-:Y:S02]  /*4cf0*/  FFMA.FTZ R146, R13, R201, R146 ;  /* 0x000000c90d927223 */ /* 0x000fe40000010092 */
[----:B------:R-:W-:Y:S02]  /*4d00*/  FADD.FTZ R199, R181, R144 ;  /* 0x00000090b5c77221 */ /* 0x000fe40000010000 */
[----:B------:R-:W-:-:S02]  /*4d10*/  FMUL.FTZ R144, R16, -R150 ;  /* 0x8000009610907220 */ /* 0x000fc40000410000 */
[C---:B------:R-:W-:Y:S02]  /*4d20*/  FFMA.FTZ R150, R15.reuse, R150, R145 ;  /* 0x000000960f967223 */ /* 0x040fe40000010091 */
[----:B------:R-:W-:Y:S02]  /*4d30*/  FADD.FTZ R198, RZ, R146 ;  /* 0x00000092ffc67221 */ /* 0x000fe40000010000 */
[C---:B------:R-:W-:Y:S02]  /*4d40*/  FMUL.FTZ R145, R16.reuse, R199 ;  /* 0x000000c710917220 */ /* 0x040fe40000410000 */
[----:B------:R-:W-:Y:S02]  /*4d50*/  FFMA.FTZ R147, R15, R147, -R144 ;  /* 0x000000930f937223 */ /* 0x000fe40000010890 */
[----:B------:R-:W-:Y:S02]  /*4d60*/  FADD.FTZ R150, -R233, R150 ;  /* 0x00000096e9967221 */ /* 0x000fe40000010100 */
[----:B------:R-:W-:-:S02]  /*4d70*/  FMUL.FTZ R144, R16, R198 ;  /* 0x000000c610907220 */ /* 0x000fc40000410000 */
[C---:B------:R-:W-:Y:S02]  /*4d80*/  FFMA.FTZ R197, R15.reuse, R198, R145 ;  /* 0x000000c60fc57223 */ /* 0x040fe40000010091 */
[----:B------:R-:W-:Y:S02]  /*4d90*/  FADD.FTZ R147, R234, R147 ;  /* 0x00000093ea937221 */ /* 0x000fe40000010000 */
[----:B------:R-:W-:Y:S02]  /*4da0*/  FMUL.FTZ R146, R14, -R150 ;  /* 0x800000960e927220 */ /* 0x000fe40000410000 */
[----:B------:R-:W-:Y:S02]  /*4db0*/  FFMA.FTZ R145, R15, R199, -R144 ;  /* 0x000000c70f917223 */ /* 0x000fe40000010890 */
[----:B------:R-:W-:Y:S02]  /*4dc0*/  FADD.FTZ R197, RZ, R197 ;  /* 0x000000c5ffc57221 */ /* 0x000fe40000010000 */
[----:B------:R-:W-:-:S02]  /*4dd0*/  FFMA.FTZ R148, R7, R151, -R148 ;  /* 0x0000009707947223 */ /* 0x000fc40000010894 */
[-C--:B------:R-:W-:Y:S02]  /*4de0*/  FMUL.FTZ R151, R14, -R147.reuse ;  /* 0x800000930e977220 */ /* 0x080fe40000410000 */
[C---:B------:R-:W-:Y:S02]  /*4df0*/  FFMA.FTZ R147, R13.reuse, R147, -R146 ;  /* 0x000000930d937223 */ /* 0x040fe40000010892 */
[----:B------:R-:W-:Y:S02]  /*4e00*/  FADD.FTZ R196, R180, R145 ;  /* 0x00000091b4c47221 */ /* 0x000fe40000010000 */
        /* <DEDUP_REMOVED lines=8> */
[----:B------:R-:W-:-:S02]  /*4e90*/  FADD.FTZ R195, R179, R144 ;  /* 0x00000090b3c37221 */ /* 0x000fc40000010000 */
        /* <DEDUP_REMOVED lines=27> */
[C---:B------:R-:W-:Y:S02]  /*5050*/  FMUL.FTZ R145, R24.reuse, R191 ;  /* 0x000000bf18917220 */ /* 0x040fe40000410000 */
[----:B------:R-:W-:Y:S02]  /*5060*/  FFMA.FTZ R147, R7, R147, -R144 ;  /* 0x0000009307937223 */ /* 0x000fe40000010890 */
[----:B------:R-:W-:-:S02]  /*5070*/  FMUL.FTZ R144, R24, R190 ;  /* 0x000000be18907220 */ /* 0x000fc40000410000 */
[----:B------:R-:W-:Y:S02]  /*5080*/  FFMA.FTZ R189, R23, R190, R145 ;  /* 0x000000be17bd7223 */ /* 0x000fe40000010091 */
[----:B------:R-:W-:Y:S02]  /*5090*/  FADD.FTZ R150, -R241, R150 ;  /* 0x00000096f1967221 */ /* 0x000fe40000010100 */
[----:B------:R-:W-:Y:S02]  /*50a0*/  FFMA.FTZ R145, R23, R191, -R144 ;  /* 0x000000bf17917223 */ /* 0x000fe40000010890 */
[----:B------:R-:W-:Y:S02]  /*50b0*/  FADD.FTZ R189, RZ, R189 ;  /* 0x000000bdffbd7221 */ /* 0x000fe40000010000 */
[----:B------:R-:W-:Y:S02]  /*50c0*/  FADD.FTZ R147, R242, R147 ;  /* 0x00000093f2937221 */ /* 0x000fe40000010000 */
[----:B------:R-:W-:-:S02]  /*50d0*/  FMUL.FTZ R146, R6, -R150 ;  /* 0x8000009606927220 */ /* 0x000fc40000410000 */
[----:B------:R-:W-:Y:S02]  /*50e0*/  FADD.FTZ R188, R174, R145 ;  /* 0x00000091aebc7221 */ /* 0x000fe40000010000 */
[C---:B------:R-:W-:Y:S02]  /*50f0*/  FMUL.FTZ R144, R26.reuse, R189 ;  /* 0x000000bd1a907220 */ /* 0x040fe40000410000 */
[-C--:B------:R-:W-:Y:S02]  /*5100*/  FFMA.FTZ R155, R5, R147.reuse, -R146 ;  /* 0x00000093059b7223 */ /* 0x080fe40000010892 */
[-C--:B------:R-:W-:Y:S02]  /*5110*/  FMUL.FTZ R146, R26, R188.reuse ;  /* 0x000000bc1a927220 */ /* 0x080fe40000410000 */
[----:B------:R-:W-:Y:S02]  /*5120*/  FFMA.FTZ R144, R25, R188, -R144 ;  /* 0x000000bc19907223 */ /* 0x000fe40000010890 */
[----:B------:R-:W-:-:S02]  /*5130*/  FMUL.FTZ R151, R6, -R147 ;  /* 0x8000009306977220 */ /* 0x000fc40000410000 */
[----:B------:R-:W-:Y:S02]  /*5140*/  FFMA.FTZ R146, R25, R189, R146 ;  /* 0x000000bd19927223 */ /* 0x000fe40000010092 */
[----:B------:R-:W-:Y:S01]  /*5150*/  FADD.FTZ R187, R173, R144 ;  /* 0x00000090adbb7221 */ /* 0x000fe20000010000 */
[----:B------:R-:W-:Y:S01]  /*5160*/  MOV R144, 0x3f800000 ;  /* 0x3f80000000907802 */ /* 0x000fe20000000f00 */
        /* <DEDUP_REMOVED lines=9> */
[----:B------:R-:W-:Y:S01]  /*5200*/  CS2R R146, SRZ ;  /* 0x0000000000927805 */ /* 0x000fe2000001ff00 */
[----:B------:R-:W-:-:S02]  /*5210*/  FADD.FTZ R177, RZ, R177 ;  /* 0x000000b1ffb17221 */ /* 0x000fc40000010000 */
[----:B------:R-:W-:Y:S02]  /*5220*/  FADD.FTZ R151, -R243, R152 ;  /* 0x00000098f3977221 */ /* 0x000fe40000010100 */
[----:B------:R-:W-:Y:S02]  /*5230*/  FADD.FTZ R176, R170, R153 ;  /* 0x00000099aab07221 */ /* 0x000fe40000010000 */
[CC--:B------:R-:W-:Y:S02]  /*5240*/  FMUL.FTZ R152, R164.reuse, R177.reuse ;  /* 0x000000b1a4987220 */ /* 0x0c0fe40000410000 */
[-C--:B------:R-:W-:Y:S02]  /*5250*/  FMUL.FTZ R154, R164, R176.reuse ;  /* 0x000000b0a49a7220 */ /* 0x080fe40000410000 */
[----:B------:R-:W-:Y:S02]  /*5260*/  FFMA.FTZ R152, R29, R176, -R152 ;  /* 0x000000b01d987223 */ /* 0x000fe40000010898 */
[----:B------:R-:W-:Y:S01]  /*5270*/  FFMA.FTZ R148, R5, R148, -R145 ;  /* 0x0000009405947223 */ /* 0x000fe20000010891 */
[----:B------:R-:W-:Y:S01]  /*5280*/  HFMA2.MMA R145, -RZ, RZ, 0, 0 ;  /* 0x00000000ff917435 */ /* 0x000fe200000001ff */
[----:B------:R-:W-:-:S02]  /*5290*/  FFMA.FTZ R154, R29, R177, R154 ;  /* 0x000000b11d9a7223 */ /* 0x000fc4000001009a */
[----:B------:R-:W-:Y:S02]  /*52a0*/  FADD.FTZ R210, R169, R152 ;  /* 0x00000098a9d27221 */ /* 0x000fe40000010000 */
[----:B------:R-:W-:Y:S02]  /*52b0*/  FADD.FTZ R211, RZ, R154 ;  /* 0x0000009affd37221 */ /* 0x000fe40000010000 */
[C---:B------:R-:W-:Y:S02]  /*52c0*/  FMUL.FTZ R154, R166.reuse, R210 ;  /* 0x000000d2a69a7220 */ /* 0x040fe40000410000 */
[-C--:B------:R-:W-:Y:S01]  /*52d0*/  FMUL.FTZ R152, R166, R211.reuse ;  /* 0x000000d3a6987220 */ /* 0x080fe20000410000 */
[----:B------:R-:W0:Y:S01]  /*52e0*/  @!P0 LDS.128 R144, [R156.X16+0xac80] ;  /* 0x00ac80009c908984 */ /* 0x000e22000000cc00 */
[----:B------:R-:W-:Y:S01]  /*52f0*/  FFMA.FTZ R154, R165, R211, R154 ;  /* 0x000000d3a59a7223 */ /* 0x000fe2000001009a */
[----:B------:R-:W-:Y:S01]  /*5300*/  ISETP.GT.U32.AND P0, PT, R2, 0x1f, PT ;  /* 0x0000001f0200780c */ /* 0x000fe20003f04070 */
[----:B------:R-:W-:-:S02]  /*5310*/  FADD.FTZ R150, R244, R155 ;  /* 0x0000009bf4967221 */ /* 0x000fc40000010000 */
[----:B------:R-:W-:Y:S02]  /*5320*/  FFMA.FTZ R152, R165, R210, -R152 ;  /* 0x000000d2a5987223 */ /* 0x000fe40000010898 */
[----:B------:R-:W-:Y:S01]  /*5330*/  FADD.FTZ R212, RZ, R154 ;  /* 0x0000009affd47221 */ /* 0x000fe20000010000 */
[----:B------:R1:W-:Y:S01]  /*5340*/  STS.128 [R247.X16+0x8e80], R148 ;  /* 0x008e8094f7007388 */ /* 0x0003e2000000cc00 */
[----:B------:R-:W-:-:S04]  /*5350*/  FADD.FTZ R213, R3, R152 ;  /* 0x0000009803d57221 */ /* 0x000fc80000010000 */
[----:B------:R-:W-:-:S04]  /*5360*/  FMUL.FTZ R245, R168, R213 ;  /* 0x000000d5a8f57220 */ /* 0x000fc80000410000 */
[-C--:B------:R-:W-:Y:S02]  /*5370*/  FFMA.FTZ R245, R167, R212.reuse, R245 ;  /* 0x000000d4a7f57223 */ /* 0x080fe400000100f5 */
[----:B-1----:R-:W-:-:S04]  /*5380*/  FMUL.FTZ R148, R168, R212 ;  /* 0x000000d4a8947220 */ /* 0x002fc80000410000 */
[----:B------:R-:W-:-:S04]  /*5390*/  FFMA.FTZ R149, R167, R213, -R148 ;  /* 0x000000d5a7957223 */ /* 0x000fc80000010894 */
[----:B------:R-:W-:Y:S01]  /*53a0*/  FADD.FTZ R214, R4, R149 ;  /* 0x0000009504d67221 */ /* 0x000fe20000010000 */
[----:B------:R-:W-:Y:S06]  /*53b0*/  BAR.SYNC.DEFER_BLOCKING 0x0 ;  /* 0x0000000000007b1d */ /* 0x000fec0000010000 */
[----:B------:R-:W-:Y:S05]  /*53c0*/  @P0 BRA `(.L_x_2391) ;  /* 0x00000e2000000947 */ /* 0x000fea0003800000 */
[----:B------:R-:W-:-:S05]  /*53d0*/  IMAD R249, R2, 0x50, RZ ;  /* 0x0000005002f97824 */ /* 0x000fca00078e02ff */
[----:B------:R-:W-:Y:S04]  /*53e0*/  LDS.128 R148, [R249+0x8ea0] ;  /* 0x008ea000f9947984 */ /* 0x000fe80000000c00 */
[----:B------:R-:W1:Y:S04]  /*53f0*/  LDS.128 R156, [R249+0x8eb0] ;  /* 0x008eb000f99c7984 */ /* 0x000e680000000c00 */
[----:B------:R-:W2:Y:S01]  /*5400*/  LDS.128 R152, [R249+0x8e90] ;  /* 0x008e9000f9987984 */ /* 0x000ea20000000c00 */
[C---:B-1----:R-:W-:Y:S02]  /*5410*/  FMUL.FTZ R161, R149.reuse, R157 ;  /* 0x0000009d95a17220 */ /* 0x042fe40000410000 */
[----:B------:R-:W-:-:S02]  /*5420*/  FMUL.FTZ R162, R149, R156 ;  /* 0x0000009c95a27220 */ /* 0x000fc40000410000 */
[C---:B------:R-:W-:Y:S02]  /*5430*/  FFMA.FTZ R160, R148.reuse, R156, -R161 ;  /* 0x0000009c94a07223 */ /* 0x040fe400000108a1 */
[C---:B------:R-:W-:Y:S02]  /*5440*/  FFMA.FTZ R161, R148.reuse, R157, R162 ;  /* 0x0000009d94a17223 */ /* 0x040fe400000100a2 */
[CC--:B------:R-:W-:Y:S02]  /*5450*/  FMUL.FTZ R157, R149.reuse, R159.reuse ;  /* 0x0000009f959d7220 */ /* 0x0c0fe40000410000 */
[-C--:B------:R-:W-:Y:S02]  /*5460*/  FMUL.FTZ R156, R149, R158.reuse ;  /* 0x0000009e959c7220 */ /* 0x080fe40000410000 */
[C---:B------:R-:W-:Y:S02]  /*5470*/  FFMA.FTZ R149, R148.reuse, R158, -R157 ;  /* 0x0000009e94957223 */ /* 0x040fe4000001089d */
[----:B------:R-:W-:-:S02]  /*5480*/  FFMA.FTZ R148, R148, R159, R156 ;  /* 0x0000009f94947223 */ /* 0x000fc4000001009c */
[----:B------:R-:W1:Y:S01]  /*5490*/  LDS.128 R156, [R249+0x8e80] ;  /* 0x008e8000f99c7984 */ /* 0x000e620000000c00 */
[----:B------:R-:W-:Y:S02]  /*54a0*/  FADD.FTZ R149, R150, R149 ;  /* 0x0000009596957221 */ /* 0x000fe40000010000 */
[----:B------:R-:W-:Y:S02]  /*54b0*/  FADD.FTZ R148, R151, R148 ;  /* 0x0000009497947221 */ /* 0x000fe40000010000 */
[----:B--2---:R-:W-:-:S04]  /*54c0*/  FMUL.FTZ R151, R153, R149 ;  /* 0x0000009599977220 */ /* 0x004fc80000410000 */
[CC--:B------:R-:W-:Y:S02]  /*54d0*/  FFMA.FTZ R150, R152.reuse, R148.reuse, R151 ;  /* 0x0000009498967223 */ /* 0x0c0fe40000010097 */
[----:B------:R-:W-:Y:S02]  /*54e0*/  FMUL.FTZ R148, R153, R148 ;  /* 0x0000009499947220 */ /* 0x000fe40000410000 */
[----:B------:R-:W-:Y:S02]  /*54f0*/  FADD.FTZ R155, R155, R150 ;  /* 0x000000969b9b7221 */ /* 0x000fe40000010000 */
[----:B------:R-:W-:Y:S02]  /*5500*/  FFMA.FTZ R151, R152, R149, -R148 ;  /* 0x0000009598977223 */ /* 0x000fe40000010894 */
[C---:B------:R-:W-:Y:S02]  /*5510*/  FMUL.FTZ R149, R153.reuse, R161 ;  /* 0x000000a199957220 */ /* 0x040fe40000410000 */
[----:B------:R-:W-:-:S02]  /*5520*/  FMUL.FTZ R153, R153, R160 ;  /* 0x000000a099997220 */ /* 0x000fc40000410000 */
[----:B------:R-:W-:Y:S02]  /*5530*/  FADD.FTZ R151, R154, R151 ;  /* 0x000000979a977221 */ /* 0x000fe40000010000 */
[C---:B------:R-:W-:Y:S02]  /*5540*/  FFMA.FTZ R153, R152.reuse, R161, R153 ;  /* 0x000000a198997223 */ /* 0x040fe40000010099 */
[----:B------:R-:W-:Y:S02]  /*5550*/  FFMA.FTZ R160, R152, R160, -R149 ;  /* 0x000000a098a07223 */ /* 0x000fe40000010895 */
[C---:B-1----:R-:W-:Y:S02]  /*5560*/  FMUL.FTZ R148, R157.reuse, R155 ;  /* 0x0000009b9d947220 */ /* 0x042fe40000410000 */
[----:B------:R-:W-:Y:S02]  /*5570*/  FMUL.FTZ R149, R157, R153 ;  /* 0x000000999d957220 */ /* 0x000fe40000410000 */
[----:B------:R-:W-:-:S02]  /*5580*/  FFMA.FTZ R161, R156, R151, -R148 ;  /* 0x000000979ca17223 */ /* 0x000fc40000010894 */
[C---:B------:R-:W-:Y:S02]  /*5590*/  FMUL.FTZ R148, R157.reuse, R151 ;  /* 0x000000979d947220 */ /* 0x040fe40000410000 */
[-C--:B------:R-:W-:Y:S02]  /*55a0*/  FMUL.FTZ R151, R157, R160.reuse ;  /* 0x000000a09d977220 */ /* 0x080fe40000410000 */
[C---:B------:R-:W-:Y:S02]  /*55b0*/  FFMA.FTZ R148, R156.reuse, R155, R148 ;  /* 0x0000009b9c947223 */ /* 0x040fe40000010094 */
[----:B------:R-:W-:Y:S01]  /*55c0*/  FFMA.FTZ R152, R156, R160, -R149 ;  /* 0x000000a09c987223 */ /* 0x000fe20000010895 */
[----:B------:R-:W-:Y:S01]  /*55d0*/  LOP3.LUT R149, R2, 0x1f, RZ, 0xc0, !PT ;  /* 0x0000001f02957812 */ /* 0x000fe200078ec0ff */
[----:B------:R-:W-:Y:S02]  /*55e0*/  FFMA.FTZ R151, R156, R153, R151 ;  /* 0x000000999c977223 */ /* 0x000fe40000010097 */
[----:B------:R-:W-:Y:S01]  /*55f0*/  FADD.FTZ R158, R158, R161 ;  /* 0x000000a19e9e7221 */ /* 0x000fe20000010000 */
[----:B------:R-:W-:Y:S01]  /*5600*/  ISETP.NE.AND P0, PT, R149, 0x1f, PT ;  /* 0x0000001f9500780c */ /* 0x000fe20003f05270 */
[----:B------:R-:W-:Y:S01]  /*5610*/  FADD.FTZ R159, R159, R148 ;  /* 0x000000949f9f7221 */ /* 0x000fe20000010000 */
[----:B------:R-:W-:-:S02]  /*5620*/  MOV R155, R152 ;  /* 0x00000098009b7202 */ /* 0x000fc40000000f00 */
[----:B------:R-:W-:Y:S02]  /*5630*/  MOV R160, R151 ;  /* 0x0000009700a07202 */ /* 0x000fe40000000f00 */
[----:B------:R-:W-:Y:S02]  /*5640*/  MOV R153, R158 ;  /* 0x0000009e00997202 */ /* 0x000fe40000000f00 */
[----:B------:R-:W-:Y:S01]  /*5650*/  MOV R154, R159 ;  /* 0x0000009f009a7202 */ /* 0x000fe20000000f00 */
[----:B------:R-:W-:Y:S05]  /*5660*/  BRA.DIV ~URZ, `(.L_x_2392) ;  /* 0x00006ae27f007947 */ /* 0x000fea000b800000 */
[----:B------:R1:W2:Y:S02]  /*5670*/  SHFL.DOWN PT, R156, R152, 0x1, 0x1f ;  /* 0x08201f00989c7f89 */ /* 0x0002a400000e0000 */
.L_x_2490:
[----:B------:R-:W-:Y:S05]  /*5680*/  BRA.DIV ~URZ, `(.L_x_2393) ;  /* 0x00006b327f007947 */ /* 0x000fea000b800000 */
[----:B------:R-:W3:Y:S04]  /*5690*/  SHFL.DOWN PT, R151, R151, 0x1, 0x1f ;  /* 0x08201f0097977f89 */ /* 0x000ee800000e0000 */
[----:B------:R4:W1:Y:S04]  /*56a0*/  SHFL.DOWN PT, R157, R158, 0x1, 0x1f ;  /* 0x08201f009e9d7f89 */ /* 0x00086800000e0000 */
[----:B------:R4:W2:Y:S02]  /*56b0*/  SHFL.DOWN PT, R150, R159, 0x1, 0x1f ;  /* 0x08201f009f967f89 */ /* 0x0008a400000e0000 */
.L_x_2491:
[----:B------:R-:W-:Y:S01]  /*56c0*/  BSSY B1, `(.L_x_2394) ;  /* 0x000000d000017945 */ /* 0x000fe20003800000 */
[----:B------:R-:W-:Y:S05]  /*56d0*/  @!P0 BRA `(.L_x_2395) ;  /* 0x000000b000008947 */ /* 0x000fea0003800000 */
[C---:B--2---:R-:W-:Y:S02]  /*56e0*/  FMUL.FTZ R148, R160.reuse, R150 ;  /* 0x00000096a0947220 */ /* 0x044fe40000410000 */
[----:B-1----:R-:W-:-:S02]  /*56f0*/  FMUL.FTZ R149, R160, R157 ;  /* 0x0000009da0957220 */ /* 0x002fc40000410000 */
[C---:B------:R-:W-:Y:S02]  /*5700*/  FFMA.FTZ R152, R155.reuse, R157, -R148 ;  /* 0x0000009d9b987223 */ /* 0x040fe40000010894 */
[CC--:B---3--:R-:W-:Y:S02]  /*5710*/  FMUL.FTZ R148, R160.reuse, R151.reuse ;  /* 0x00000097a0947220 */ /* 0x0c8fe40000410000 */
[-C--:B------:R-:W-:Y:S02]  /*5720*/  FMUL.FTZ R160, R160, R156.reuse ;  /* 0x0000009ca0a07220 */ /* 0x080fe40000410000 */
[C---:B------:R-:W-:Y:S02]  /*5730*/  FFMA.FTZ R148, R155.reuse, R156, -R148 ;  /* 0x0000009c9b947223 */ /* 0x040fe40000010894 */
[C---:B------:R-:W-:Y:S02]  /*5740*/  FFMA.FTZ R149, R155.reuse, R150, R149 ;  /* 0x000000969b957223 */ /* 0x040fe40000010095 */
[----:B------:R-:W-:Y:S01]  /*5750*/  FFMA.FTZ R160, R155, R151, R160 ;  /* 0x000000979ba07223 */ /* 0x000fe200000100a0 */
[----:B------:R-:W-:Y:S01]  /*5760*/  MOV R155, R148 ;  /* 0x00000094009b7202 */ /* 0x000fe20000000f00 */
[----:B------:R-:W-:-:S02]  /*5770*/  FADD.FTZ R153, R153, R152 ;  /* 0x0000009899997221 */ /* 0x000fc40000010000 */
[----:B------:R-:W-:Y:S02]  /*5780*/  FADD.FTZ R154, R154, R149 ;  /* 0x000000959a9a7221 */ /* 0x000fe40000010000 */
.L_x_2395:
[----:B------:R-:W-:Y:S05]  /*5790*/  BSYNC B1 ;  /* 0x0000000000017941 */ /* 0x000fea0003800000 */
.L_x_2394:
[----:B------:R-:W-:-:S04]  /*57a0*/  LOP3.LUT R148, R2, 0x1f, RZ, 0xc0, !PT ;  /* 0x0000001f02947812 */ /* 0x000fc800078ec0ff */
[----:B------:R-:W-:Y:S01]  /*57b0*/  ISETP.GT.U32.AND P0, PT, R148, 0x1d, PT ;  /* 0x0000001d9400780c */ /* 0x000fe20003f04070 */
[----:B------:R-:W-:Y:S05]  /*57c0*/  BRA.DIV ~URZ, `(.L_x_2396) ;  /* 0x00006b427f007947 */ /* 0x000fea000b800000 */
[----:B-1----:R1:W4:Y:S04]  /*57d0*/  SHFL.DOWN PT, R157, R155, 0x2, 0x1f ;  /* 0x08401f009b9d7f89 */ /* 0x00232800000e0000 */
[----:B--2---:R1:W2:Y:S04]  /*57e0*/  SHFL.DOWN PT, R156, R160, 0x2, 0x1f ;  /* 0x08401f00a09c7f89 */ /* 0x0042a800000e0000 */
[----:B---3--:R1:W3:Y:S04]  /*57f0*/  SHFL.DOWN PT, R151, R153, 0x2, 0x1f ;  /* 0x08401f0099977f89 */ /* 0x0082e800000e0000 */
[----:B------:R1:W0:Y:S02]  /*5800*/  SHFL.DOWN PT, R150, R154, 0x2, 0x1f ;  /* 0x08401f009a967f89 */ /* 0x00022400000e0000 */
.L_x_2492:
        /* <DEDUP_REMOVED lines=13> */
.L_x_2398:
[----:B------:R-:W-:Y:S05]  /*58e0*/  BSYNC B1 ;  /* 0x0000000000017941 */ /* 0x000fea0003800000 */
.L_x_2397:
[----:B------:R-:W-:-:S04]  /*58f0*/  LOP3.LUT R148, R2, 0x1f, RZ, 0xc0, !PT ;  /* 0x0000001f02947812 */ /* 0x000fc800078ec0ff */
[----:B------:R-:W-:Y:S01]  /*5900*/  ISETP.GT.U32.AND P0, PT, R148, 0x1b, PT ;  /* 0x0000001b9400780c */ /* 0x000fe20003f04070 */
[----:B------:R-:W-:Y:S10]  /*5910*/  BRA.DIV ~URZ, `(.L_x_2399) ;  /* 0x00006bb27f007947 */ /* 0x000ff4000b800000 */
[----:B----4-:R4:W1:Y:S02]  /*5920*/  SHFL.DOWN PT, R157, R155, 0x4, 0x1f ;  /* 0x08801f009b9d7f89 */ /* 0x01086400000e0000 */
.L_x_2493:
[----:B------:R-:W-:Y:S05]  /*5930*/  BRA.DIV ~URZ, `(.L_x_2400) ;  /* 0x00006c127f007947 */ /* 0x000fea000b800000 */
[----:B--2---:R2:W4:Y:S04]  /*5940*/  SHFL.DOWN PT, R156, R160, 0x4, 0x1f ;  /* 0x08801f00a09c7f89 */ /* 0x00452800000e0000 */
[----:B---3--:R2:W3:Y:S04]  /*5950*/  SHFL.DOWN PT, R151, R153, 0x4, 0x1f ;  /* 0x08801f0099977f89 */ /* 0x0084e800000e0000 */
[----:B0-----:R2:W0:Y:S02]  /*5960*/  SHFL.DOWN PT, R150, R154, 0x4, 0x1f ;  /* 0x08801f009a967f89 */ /* 0x00142400000e0000 */
.L_x_2494:
[----:B------:R-:W-:Y:S01]  /*5970*/  BSSY B1, `(.L_x_2401) ;  /* 0x000000d000017945 */ /* 0x000fe20003800000 */
[----:B------:R-:W-:Y:S05]  /*5980*/  @P0 BRA `(.L_x_2402) ;  /* 0x000000b000000947 */ /* 0x000fea0003800000 */
[C---:B0-----:R-:W-:Y:S02]  /*5990*/  FMUL.FTZ R148, R160.reuse, R150 ;  /* 0x00000096a0947220 */ /* 0x041fe40000410000 */
[----:B---3--:R-:W-:-:S02]  /*59a0*/  FMUL.FTZ R149, R160, R151 ;  /* 0x00000097a0957220 */ /* 0x008fc40000410000 */
[C---:B------:R-:W-:Y:S02]  /*59b0*/  FFMA.FTZ R152, R155.reuse, R151, -R148 ;  /* 0x000000979b987223 */ /* 0x040fe40000010894 */
[C---:B----4-:R-:W-:Y:S02]  /*59c0*/  FMUL.FTZ R148, R160.reuse, R156 ;  /* 0x0000009ca0947220 */ /* 0x050fe40000410000 */
[-C--:B-12---:R-:W-:Y:S02]  /*59d0*/  FMUL.FTZ R160, R160, R157.reuse ;  /* 0x0000009da0a07220 */ /* 0x086fe40000410000 */
[C---:B------:R-:W-:Y:S02]  /*59e0*/  FFMA.FTZ R148, R155.reuse, R157, -R148 ;  /* 0x0000009d9b947223 */ /* 0x040fe40000010894 */
[C---:B------:R-:W-:Y:S02]  /*59f0*/  FFMA.FTZ R149, R155.reuse, R150, R149 ;  /* 0x000000969b957223 */ /* 0x040fe40000010095 */
[----:B------:R-:W-:Y:S01]  /*5a00*/  FFMA.FTZ R160, R155, R156, R160 ;  /* 0x0000009c9ba07223 */ /* 0x000fe200000100a0 */
[----:B------:R-:W-:Y:S01]  /*5a10*/  MOV R155, R148 ;  /* 0x00000094009b7202 */ /* 0x000fe20000000f00 */
[----:B------:R-:W-:-:S02]  /*5a20*/  FADD.FTZ R153, R153, R152 ;  /* 0x0000009899997221 */ /* 0x000fc40000010000 */
[----:B------:R-:W-:Y:S02]  /*5a30*/  FADD.FTZ R154, R154, R149 ;  /* 0x000000959a9a7221 */ /* 0x000fe40000010000 */
.L_x_2402:
[----:B------:R-:W-:Y:S05]  /*5a40*/  BSYNC B1 ;  /* 0x0000000000017941 */ /* 0x000fea0003800000 */
.L_x_2401:
[----:B------:R-:W-:-:S04]  /*5a50*/  LOP3.LUT R148, R2, 0x1f, RZ, 0xc0, !PT ;  /* 0x0000001f02947812 */ /* 0x000fc800078ec0ff */
[----:B------:R-:W-:Y:S01]  /*5a60*/  ISETP.GT.U32.AND P0, PT, R148, 0x17, PT ;  /* 0x000000179400780c */ /* 0x000fe20003f04070 */
[----:B------:R-:W-:Y:S05]  /*5a70*/  BRA.DIV ~URZ, `(.L_x_2403) ;  /* 0x00006c227f007947 */ /* 0x000fea000b800000 */
[----:B-1----:R1:W2:Y:S04]  /*5a80*/  SHFL.DOWN PT, R157, R155, 0x8, 0x1f ;  /* 0x09001f009b9d7f89 */ /* 0x0022a800000e0000 */
[----:B----4-:R1:W4:Y:S04]  /*5a90*/  SHFL.DOWN PT, R156, R160, 0x8, 0x1f ;  /* 0x09001f00a09c7f89 */ /* 0x01032800000e0000 */
[----:B---3--:R1:W3:Y:S04]  /*5aa0*/  SHFL.DOWN PT, R151, R153, 0x8, 0x1f ;  /* 0x09001f0099977f89 */ /* 0x0082e800000e0000 */
[----:B0-----:R1:W0:Y:S02]  /*5ab0*/  SHFL.DOWN PT, R150, R154, 0x8, 0x1f ;  /* 0x09001f009a967f89 */ /* 0x00122400000e0000 */
.L_x_2495:
        /* <DEDUP_REMOVED lines=13> */
.L_x_2405:
[----:B------:R-:W-:Y:S05]  /*5b90*/  BSYNC B1 ;  /* 0x0000000000017941 */ /* 0x000fea0003800000 */
.L_x_2404:
[----:B------:R-:W-:-:S04]  /*5ba0*/  LOP3.LUT R148, R2, 0x1f, RZ, 0xc0, !PT ;  /* 0x0000001f02947812 */ /* 0x000fc800078ec0ff */
[----:B------:R-:W-:Y:S01]  /*5bb0*/  ISETP.GT.U32.AND P0, PT, R148, 0xf, PT ;  /* 0x0000000f9400780c */ /* 0x000fe20003f04070 */
[----:B------:R-:W-:Y:S10]  /*5bc0*/  BRA.DIV ~URZ, `(.L_x_2406) ;  /* 0x00006c927f007947 */ /* 0x000ff4000b800000 */
[----:B--2---:R2:W1:Y:S02]  /*5bd0*/  SHFL.DOWN PT, R157, R155, 0x10, 0x1f ;  /* 0x0a001f009b9d7f89 */ /* 0x00446400000e0000 */
.L_x_2496:
[----:B------:R-:W-:Y:S05]  /*5be0*/  BRA.DIV ~URZ, `(.L_x_2407) ;  /* 0x00006cf27f007947 */ /* 0x000fea000b800000 */
[----:B----4-:R4:W2:Y:S04]  /*5bf0*/  SHFL.DOWN PT, R156, R160, 0x10, 0x1f ;  /* 0x0a001f00a09c7f89 */ /* 0x0108a800000e0000 */
[----:B---3--:R4:W3:Y:S04]  /*5c00*/  SHFL.DOWN PT, R151, R153, 0x10, 0x1f ;  /* 0x0a001f0099977f89 */ /* 0x0088e800000e0000 */
[----:B0-----:R4:W0:Y:S02]  /*5c10*/  SHFL.DOWN PT, R150, R154, 0x10, 0x1f ;  /* 0x0a001f009a967f89 */ /* 0x00182400000e0000 */
.L_x_2497:
        /* <DEDUP_REMOVED lines=13> */
.L_x_2409:
[----:B------:R-:W-:Y:S05]  /*5cf0*/  BSYNC B1 ;  /* 0x0000000000017941 */ /* 0x000fea0003800000 */
.L_x_2408:
[----:B------:R-:W-:Y:S05]  /*5d00*/  BRA.DIV ~URZ, `(.L_x_2410) ;  /* 0x00006d227f007947 */ /* 0x000fea000b800000 */
[----:B------:R-:W5:Y:S04]  /*5d10*/  SHFL.IDX PT, R148, R160, RZ, 0x1f ;  /* 0x00001fffa0947589 */ /* 0x000f6800000e0000 */
[----:B---3--:R-:W3:Y:S04]  /*5d20*/  SHFL.IDX PT, R151, R155, RZ, 0x1f ;  /* 0x00001fff9b977589 */ /* 0x008ee800000e0000 */
[----:B-1----:R-:W1:Y:S04]  /*5d30*/  SHFL.IDX PT, R157, R153, RZ, 0x1f ;  /* 0x00001fff999d7589 */ /* 0x002e6800000e0000 */
[----:B--2---:R-:W2:Y:S04]  /*5d40*/  SHFL.IDX PT, R156, R154, RZ, 0x1f ;  /* 0x00001fff9a9c7589 */ /* 0x004ea800000e0000 */
[----:B------:R-:W4:Y:S04]  /*5d50*/  SHFL.DOWN PT, R155, R155, 0x1, 0x1f ;  /* 0x08201f009b9b7f89 */ /* 0x000f2800000e0000 */
[----:B----4-:R-:W4:Y:S04]  /*5d60*/  SHFL.DOWN PT, R160, R160, 0x1, 0x1f ;  /* 0x08201f00a0a07f89 */ /* 0x010f2800000e0000 */
[----:B------:R-:W0:Y:S01]  /*5d70*/  SHFL.DOWN PT, R153, R153, 0x1, 0x1f ;  /* 0x08201f0099997f89 */ /* 0x000e2200000e0000 */
[----:B-----5:R-:W-:-:S02]  /*5d80*/  FMUL.FTZ R158, R147, R148 ;  /* 0x00000094939e7220 */ /* 0x020fc40000410000 */
[-C--:B0-----:R-:W-:Y:S01]  /*5d90*/  FMUL.FTZ R150, R146, R148.reuse ;  /* 0x0000009492967220 */ /* 0x081fe20000410000 */
[----:B------:R-:W0:Y:S01]  /*5da0*/  SHFL.DOWN PT, R154, R154, 0x1, 0x1f ;  /* 0x08201f009a9a7f89 */ /* 0x000e2200000e0000 */
[CC--:B---3--:R-:W-:Y:S02]  /*5db0*/  FMUL.FTZ R152, R144.reuse, R151.reuse ;  /* 0x0000009790987220 */ /* 0x0c8fe40000410000 */
[-C--:B------:R-:W-:Y:S01]  /*5dc0*/  FMUL.FTZ R163, R144, R148.reuse ;  /* 0x0000009490a37220 */ /* 0x080fe20000410000 */
[----:B------:R-:W3:Y:S01]  /*5dd0*/  SHFL.IDX PT, R161, R146, RZ, 0x1f ;  /* 0x00001fff92a17589 */ /* 0x000ee200000e0000 */
[-C--:B------:R-:W-:Y:S02]  /*5de0*/  FFMA.FTZ R158, R146, R151.reuse, -R158 ;  /* 0x00000097929e7223 */ /* 0x080fe4000001089e */
[----:B------:R-:W-:Y:S01]  /*5df0*/  FFMA.FTZ R159, R147, R151, R150 ;  /* 0x00000097939f7223 */ /* 0x000fe20000010096 */
[----:B------:R-:W0:Y:S04]  /*5e00*/  SHFL.IDX PT, R250, R147, RZ, 0x1f ;  /* 0x00001fff93fa7589 */ /* 0x000e2800000e0000 */
[----:B------:R-:W0:Y:S04]  /*5e10*/  SHFL.IDX PT, R162, R145, RZ, 0x1f ;  /* 0x00001fff91a27589 */ /* 0x000e2800000e0000 */
[----:B------:R5:W0:Y:S02]  /*5e20*/  SHFL.IDX PT, R246, R144, RZ, 0x1f ;  /* 0x00001fff90f67589 */ /* 0x000a2400000e0000 */
[----:B-----5:R-:W-:-:S02]  /*5e30*/  FMUL.FTZ R144, R145, R148 ;  /* 0x0000009491907220 */ /* 0x020fc40000410000 */
.L_x_2498:
[----:B-12-4-:R-:W-:Y:S01]  /*5e40*/  ISETP.NE.AND P0, PT, R2, 0x1f, PT ;  /* 0x0000001f0200780c */ /* 0x016fe20003f05270 */
[----:B------:R-:W-:Y:S01]  /*5e50*/  BSSY B1, `(.L_x_2411) ;  /* 0x0000011000017945 */ /* 0x000fe20003800000 */
[----:B------:R-:W-:Y:S01]  /*5e60*/  FFMA.FTZ R145, R145, R151, R163 ;  /* 0x0000009791917223 */ /* 0x000fe200000100a3 */
[----:B0-----:R-:W-:-:S02]  /*5e70*/  MOV R148, R246 ;  /* 0x000000f600947202 */ /* 0x001fc40000000f00 */
[----:B------:R-:W-:Y:S02]  /*5e80*/  MOV R149, R162 ;  /* 0x000000a200957202 */ /* 0x000fe40000000f00 */
[----:B---3--:R-:W-:Y:S02]  /*5e90*/  MOV R150, R161 ;  /* 0x000000a100967202 */ /* 0x008fe40000000f00 */
        /* <DEDUP_REMOVED lines=12> */
.L_x_2412:
[----:B------:R-:W-:Y:S05]  /*5f60*/  BSYNC B1 ;  /* 0x0000000000017941 */ /* 0x000fea0003800000 */
.L_x_2411:
[----:B------:R-:W0:Y:S01]  /*5f70*/  LDS.128 R160, [R249+0x8eb0] ;  /* 0x008eb000f9a07984 */ /* 0x000e220000000c00 */
[----:B------:R-:W-:Y:S02]  /*5f80*/  FADD.FTZ R144, -R144, R152 ;  /* 0x0000009890907221 */ /* 0x000fe40000010100 */
[----:B------:R-:W-:Y:S01]  /*5f90*/  FADD.FTZ R146, R158, R157 ;  /* 0x0000009d9e927221 */ /* 0x000fe20000010000 */
[----:B------:R-:W1:Y:S04]  /*5fa0*/  LDS.128 R152, [R249+0x8ea0] ;  /* 0x008ea000f9987984 */ /* 0x000e680000000c00 */
[----:B------:R-:W-:Y:S01]  /*5fb0*/  STS.128 [R249+0x8eb0], R148 ;  /* 0x008eb094f9007388 */ /* 0x000fe20000000c00 */
[----:B0-----:R-:W-:-:S02]  /*5fc0*/  FMUL.FTZ R147, R161, R150 ;  /* 0x00000096a1937220 */ /* 0x001fc40000410000 */
[----:B------:R-:W-:Y:S02]  /*5fd0*/  FMUL.FTZ R157, R161, R149 ;  /* 0x00000095a19d7220 */ /* 0x000fe40000410000 */
[-C--:B------:R-:W-:Y:S02]  /*5fe0*/  FFMA.FTZ R158, R160, R151.reuse, R147 ;  /* 0x00000097a09e7223 */ /* 0x080fe40000010093 */
[----:B------:R-:W-:Y:S02]  /*5ff0*/  FADD.FTZ R147, R159, R156 ;  /* 0x0000009c9f937221 */ /* 0x000fe40000010000 */
[----:B------:R-:W-:Y:S02]  /*6000*/  FADD.FTZ R159, R163, R158 ;  /* 0x0000009ea39f7221 */ /* 0x000fe40000010000 */
[C---:B------:R-:W-:Y:S02]  /*6010*/  FMUL.FTZ R163, R161.reuse, R151 ;  /* 0x00000097a1a37220 */ /* 0x040fe40000410000 */
[----:B------:R-:W-:-:S02]  /*6020*/  FMUL.FTZ R161, R161, R148 ;  /* 0x00000094a1a17220 */ /* 0x000fc40000410000 */
[C---:B------:R-:W-:Y:S02]  /*6030*/  FFMA.FTZ R163, R160.reuse, R150, -R163 ;  /* 0x00000096a0a37223 */ /* 0x040fe400000108a3 */
[C---:B------:R-:W-:Y:S02]  /*6040*/  FFMA.FTZ R156, R160.reuse, R148, -R157 ;  /* 0x00000094a09c7223 */ /* 0x040fe4000001089d */
[----:B------:R-:W-:Y:S02]  /*6050*/  FFMA.FTZ R157, R160, R149, R161 ;  /* 0x00000095a09d7223 */ /* 0x000fe400000100a1 */
[----:B------:R-:W-:Y:S02]  /*6060*/  FADD.FTZ R158, R162, R163 ;  /* 0x000000a3a29e7221 */ /* 0x000fe40000010000 */
[C---:B-1----:R-:W-:Y:S02]  /*6070*/  FMUL.FTZ R161, R153.reuse, R159 ;  /* 0x0000009f99a17220 */ /* 0x042fe40000410000 */
[-C--:B------:R-:W-:Y:S01]  /*6080*/  FMUL.FTZ R160, R153, R158.reuse ;  /* 0x0000009e99a07220 */ /* 0x080fe20000410000 */
[----:B------:R0:W-:Y:S01]  /*6090*/  STS.128 [R249+0x8ea0], R156 ;  /* 0x008ea09cf9007388 */ /* 0x0001e20000000c00 */
[----:B------:R-:W-:-:S02]  /*60a0*/  FFMA.FTZ R161, R152, R158, -R161 ;  /* 0x0000009e98a17223 */ /* 0x000fc400000108a1 */
[----:B------:R-:W-:Y:S02]  /*60b0*/  FFMA.FTZ R160, R152, R159, R160 ;  /* 0x0000009f98a07223 */ /* 0x000fe400000100a0 */
[----:B0-----:R-:W-:Y:S02]  /*60c0*/  FADD.FTZ R158, R154, R161 ;  /* 0x000000a19a9e7221 */ /* 0x001fe40000010000 */
[C---:B------:R-:W-:Y:S02]  /*60d0*/  FMUL.FTZ R161, R153.reuse, R157 ;  /* 0x0000009d99a17220 */ /* 0x040fe40000410000 */
[-C--:B------:R-:W-:Y:S02]  /*60e0*/  FMUL.FTZ R153, R153, R156.reuse ;  /* 0x0000009c99997220 */ /* 0x080fe40000410000 */
[----:B------:R-:W-:Y:S02]  /*60f0*/  FFMA.FTZ R156, R152, R156, -R161 ;  /* 0x0000009c989c7223 */ /* 0x000fe400000108a1 */
[----:B------:R-:W-:-:S02]  /*6100*/  FADD.FTZ R159, R155, R160 ;  /* 0x000000a09b9f7221 */ /* 0x000fc40000010000 */
        /* <DEDUP_REMOVED lines=14> */
.L_x_2391:
[----:B------:R-:W-:Y:S05]  /*61f0*/  BSYNC B0 ;  /* 0x0000000000007941 */ /* 0x000fea0003800000 */
.L_x_2390:
[----:B------:R-:W-:Y:S01]  /*6200*/  WARPSYNC 0xffffffff ;  /* 0xffffffff00007948 */ /* 0x000fe20003800000 */
[----:B------:R-:W-:Y:S01]  /*6210*/  BAR.SYNC.DEFER_BLOCKING 0x0 ;  /* 0x0000000000007b1d */ /* 0x000fe20000010000 */
[----:B------:R-:W-:Y:S01]  /*6220*/  FADD.FTZ R152, R76, R76 ;  /* 0x0000004c4c987221 */ /* 0x000fe20000010000 */
[----:B------:R-:W-:Y:S01]  /*6230*/  ISETP.NE.AND P0, PT, R2, RZ, PT ;  /* 0x000000ff0200720c */ /* 0x000fe20003f05270 */
[----:B------:R-:W-:Y:S01]  /*6240*/  FADD.FTZ R245, RZ, R245 ;  /* 0x000000f5fff57221 */ /* 0x000fe20000010000 */
[----:B------:R-:W-:Y:S01]  /*6250*/  ULEA UR28, UR19, 0xfffff800, 0xb ;  /* 0xfffff800131c7891 */ /* 0x000fe2000f8e583f */
[----:B------:R-:W-:Y:S01]  /*6260*/  FADD.FTZ R154, R67, R67 ;  /* 0x00000043439a7221 */ /* 0x000fe20000010000 */
[----:B------:R-:W-:Y:S01]  /*6270*/  ULDC UR29, c[0x0][0x168] ;  /* 0x00005a00001d7ab9 */ /* 0x000fe20000000800 */
[----:B-1----:R-:W-:Y:S01]  /*6280*/  FADD.FTZ R157, R69, R69 ;  /* 0x00000045459d7221 */ /* 0x002fe20000010000 */
[----:B------:R-:W-:Y:S01]  /*6290*/  UIADD3 UR28, -UR28, UR29, URZ ;  /* 0x0000001d1c1c7290 */ /* 0x000fe2000fffe13f */
[----:B------:R-:W-:Y:S01]  /*62a0*/  FADD.FTZ R158, R70, R70 ;  /* 0x00000046469e7221 */ /* 0x000fe20000010000 */
[----:B------:R-:W-:Y:S01]  /*62b0*/  BSSY B0, `(.L_x_2413) ;  /* 0x0000230000007945 */ /* 0x000fe20003800000 */
[----:B------:R-:W-:Y:S01]  /*62c0*/  FMUL.FTZ R156, R190, UR41 ;  /* 0x00000029be9c7c20 */ /* 0x000fe20008410000 */
[----:B------:R-:W1:Y:S02]  /*62d0*/  LDS.64 R148, [R247.X16+0x8e88] ;  /* 0x008e8800f7947984 */ /* 0x000e64000000ca00 */
[----:B-1----:R-:W-:-:S02]  /*62e0*/  FMUL.FTZ R151, R149, -R31 ;  /* 0x8000001f95977220 */ /* 0x002fc40000410000 */
[C---:B------:R-:W-:Y:S02]  /*62f0*/  FMUL.FTZ R31, R148.reuse, -R31 ;  /* 0x8000001f941f7220 */ /* 0x040fe40000410000 */
[-C--:B------:R-:W-:Y:S02]  /*6300*/  FFMA.FTZ R148, R148, R30.reuse, -R151 ;  /* 0x0000001e94947223 */ /* 0x080fe40000010897 */
[----:B------:R-:W-:Y:S02]  /*6310*/  FFMA.FTZ R149, R149, R30, R31 ;  /* 0x0000001e95957223 */ /* 0x000fe4000001001f */
[C---:B------:R-:W-:Y:S02]  /*6320*/  FMUL.FTZ R31, R113.reuse, R209 ;  /* 0x000000d1711f7220 */ /* 0x040fe40000410000 */
[-C--:B------:R-:W-:Y:S02]  /*6330*/  FMUL.FTZ R113, R113, R208.reuse ;  /* 0x000000d071717220 */ /* 0x080fe40000410000 */
[----:B------:R-:W-:-:S02]  /*6340*/  FFMA.FTZ R30, R112, R208, -R31 ;  /* 0x000000d0701e7223 */ /* 0x000fc4000001081f */
[CC--:B------:R-:W-:Y:S02]  /*6350*/  FMUL.FTZ R31, R115.reuse, R206.reuse ;  /* 0x000000ce731f7220 */ /* 0x0c0fe40000410000 */
[----:B------:R-:W-:Y:S02]  /*6360*/  FMUL.FTZ R115, R115, R207 ;  /* 0x000000cf73737220 */ /* 0x000fe40000410000 */
[----:B------:R-:W-:Y:S02]  /*6370*/  FFMA.FTZ R112, R112, R209, R113 ;  /* 0x000000d170707223 */ /* 0x000fe40000010071 */
[C---:B------:R-:W-:Y:S02]  /*6380*/  FFMA.FTZ R31, R114.reuse, R207, -R31 ;  /* 0x000000cf721f7223 */ /* 0x040fe4000001081f */
[----:B------:R-:W-:Y:S02]  /*6390*/  FMUL.FTZ R113, R117, R205 ;  /* 0x000000cd75717220 */ /* 0x000fe40000410000 */
[----:B------:R-:W-:-:S02]  /*63a0*/  FFMA.FTZ R114, R114, R206, R115 ;  /* 0x000000ce72727223 */ /* 0x000fc40000010073 */
[----:B------:R-:W-:Y:S02]  /*63b0*/  FMUL.FTZ R117, R117, R204 ;  /* 0x000000cc75757220 */ /* 0x000fe40000410000 */
[C---:B------:R-:W-:Y:S02]  /*63c0*/  FMUL.FTZ R115, R119.reuse, R202 ;  /* 0x000000ca77737220 */ /* 0x040fe40000410000 */
[----:B------:R-:W-:Y:S02]  /*63d0*/  FMUL.FTZ R119, R119, R203 ;  /* 0x000000cb77777220 */ /* 0x000fe40000410000 */
[C---:B------:R-:W-:Y:S02]  /*63e0*/  FFMA.FTZ R113, R116.reuse, R204, -R113 ;  /* 0x000000cc74717223 */ /* 0x040fe40000010871 */
[----:B------:R-:W-:Y:S02]  /*63f0*/  FFMA.FTZ R116, R116, R205, R117 ;  /* 0x000000cd74747223 */ /* 0x000fe40000010075 */
[----:B------:R-:W-:-:S02]  /*6400*/  FFMA.FTZ R115, R118, R203, -R115 ;  /* 0x000000cb76737223 */ /* 0x000fc40000010873 */
[C---:B------:R-:W-:Y:S02]  /*6410*/  FMUL.FTZ R117, R121.reuse, R201 ;  /* 0x000000c979757220 */ /* 0x040fe40000410000 */
[----:B------:R-:W-:Y:S02]  /*6420*/  FFMA.FTZ R118, R118, R202, R119 ;  /* 0x000000ca76767223 */ /* 0x000fe40000010077 */
[----:B------:R-:W-:Y:S02]  /*6430*/  FMUL.FTZ R121, R121, R200 ;  /* 0x000000c879797220 */ /* 0x000fe40000410000 */
[C---:B------:R-:W-:Y:S02]  /*6440*/  FMUL.FTZ R119, R123.reuse, R198 ;  /* 0x000000c67b777220 */ /* 0x040fe40000410000 */
[----:B------:R-:W-:Y:S02]  /*6450*/  FMUL.FTZ R123, R123, R199 ;  /* 0x000000c77b7b7220 */ /* 0x000fe40000410000 */
[----:B------:R-:W-:-:S02]  /*6460*/  FFMA.FTZ R117, R120, R200, -R117 ;  /* 0x000000c878757223 */ /* 0x000fc40000010875 */
[----:B------:R-:W-:Y:S02]  /*6470*/  FFMA.FTZ R120, R120, R201, R121 ;  /* 0x000000c978787223 */ /* 0x000fe40000010079 */
[C---:B------:R-:W-:Y:S02]  /*6480*/  FFMA.FTZ R119, R122.reuse, R199, -R119 ;  /* 0x000000c77a777223 */ /* 0x040fe40000010877 */
[C---:B------:R-:W-:Y:S02]  /*6490*/  FMUL.FTZ R121, R125.reuse, R197 ;  /* 0x000000c57d797220 */ /* 0x040fe40000410000 */
[----:B------:R-:W-:Y:S02]  /*64a0*/  FFMA.FTZ R122, R122, R198, R123 ;  /* 0x000000c67a7a7223 */ /* 0x000fe4000001007b */
[----:B------:R-:W-:Y:S02]  /*64b0*/  FMUL.FTZ R125, R125, R196 ;  /* 0x000000c47d7d7220 */ /* 0x000fe40000410000 */
[----:B------:R-:W-:-:S02]  /*64c0*/  FMUL.FTZ R123, R127, R194 ;  /* 0x000000c27f7b7220 */ /* 0x000fc40000410000 */
[----:B------:R-:W-:Y:S02]  /*64d0*/  FMUL.FTZ R127, R127, R195 ;  /* 0x000000c37f7f7220 */ /* 0x000fe40000410000 */
[C---:B------:R-:W-:Y:S02]  /*64e0*/  FFMA.FTZ R121, R124.reuse, R196, -R121 ;  /* 0x000000c47c797223 */ /* 0x040fe40000010879 */
        /* <DEDUP_REMOVED lines=28> */
[-C--:B------:R-:W-:Y:S02]  /*66b0*/  FMUL.FTZ R141, R141, R213.reuse ;  /* 0x000000d58d8d7220 */ /* 0x080fe40000410000 */
[C---:B------:R-:W-:Y:S02]  /*66c0*/  FMUL.FTZ R139, R209.reuse, UR42 ;  /* 0x0000002ad18b7c20 */ /* 0x040fe40008410000 */
[C---:B------:R-:W-:Y:S02]  /*66d0*/  FFMA.FTZ R137, R140.reuse, R213, -R137 ;  /* 0x000000d58c897223 */ /* 0x040fe40000010889 */
[----:B------:R-:W-:Y:S02]  /*66e0*/  FFMA.FTZ R140, R140, R212, R141 ;  /* 0x000000d48c8c7223 */ /* 0x000fe4000001008d */
[----:B------:R-:W-:Y:S02]  /*66f0*/  FFMA.FTZ R141, R208, UR41, -R139 ;  /* 0x00000029d08d7c23 */ /* 0x000fe4000801088b */
[----:B------:R-:W-:-:S02]  /*6700*/  FMUL.FTZ R151, R209, UR41 ;  /* 0x00000029d1977c20 */ /* 0x000fc40008410000 */
[C---:B------:R-:W-:Y:S02]  /*6710*/  FFMA.FTZ R139, -R152.reuse, R112, RZ ;  /* 0x00000070988b7223 */ /* 0x040fe400000101ff */
[----:B------:R-:W-:Y:S02]  /*6720*/  FMUL.FTZ R112, R152, R141 ;  /* 0x0000008d98707220 */ /* 0x000fe40000410000 */
[----:B------:R-:W-:Y:S02]  /*6730*/  FADD.FTZ R141, R77, R77 ;  /* 0x0000004d4d8d7221 */ /* 0x000fe40000010000 */
[----:B------:R-:W-:Y:S02]  /*6740*/  FFMA.FTZ R151, R208, UR42, R151 ;  /* 0x0000002ad0977c23 */ /* 0x000fe40008010097 */
[----:B------:R-:W-:Y:S02]  /*6750*/  FFMA.FTZ R150, R152, R30, RZ ;  /* 0x0000001e98967223 */ /* 0x000fe400000100ff */
[----:B------:R-:W-:-:S02]  /*6760*/  FFMA.FTZ R139, -R141, R114, R139 ;  /* 0x000000728d8b7223 */ /* 0x000fc4000001018b */
[----:B------:R-:W-:Y:S02]  /*6770*/  FFMA.FTZ R30, -R152, R151, -RZ ;  /* 0x00000097981e7223 */ /* 0x000fe400000109ff */
[C---:B------:R-:W-:Y:S02]  /*6780*/  FMUL.FTZ R114, R206.reuse, UR42 ;  /* 0x0000002ace727c20 */ /* 0x040fe40008410000 */
[----:B------:R-:W-:Y:S02]  /*6790*/  FMUL.FTZ R152, R206, UR41 ;  /* 0x00000029ce987c20 */ /* 0x000fe40008410000 */
[----:B------:R-:W-:Y:S02]  /*67a0*/  FFMA.FTZ R150, R141, R31, R150 ;  /* 0x0000001f8d967223 */ /* 0x000fe40000010096 */
[C---:B------:R-:W-:Y:S02]  /*67b0*/  FFMA.FTZ R31, R207.reuse, UR41, -R114 ;  /* 0x00000029cf1f7c23 */ /* 0x040fe40008010872 */
[----:B------:R-:W-:-:S02]  /*67c0*/  FFMA.FTZ R114, R207, UR42, R152 ;  /* 0x0000002acf727c23 */ /* 0x000fc40008010098 */
[C---:B------:R-:W-:Y:S02]  /*67d0*/  FMUL.FTZ R31, R141.reuse, R31 ;  /* 0x0000001f8d1f7220 */ /* 0x040fe40000410000 */
[----:B------:R-:W-:Y:S02]  /*67e0*/  FFMA.FTZ R114, -R141, R114, -RZ ;  /* 0x000000728d727223 */ /* 0x000fe400000109ff */
[----:B------:R-:W-:Y:S02]  /*67f0*/  FADD.FTZ R151, R78, R78 ;  /* 0x0000004e4e977221 */ /* 0x000fe40000010000 */
[----:B------:R-:W-:Y:S02]  /*6800*/  FMUL.FTZ R141, R205, UR41 ;  /* 0x00000029cd8d7c20 */ /* 0x000fe40008410000 */
[----:B------:R-:W-:Y:S02]  /*6810*/  FFMA.FTZ R139, -R151, R116, R139 ;  /* 0x00000074978b7223 */ /* 0x000fe4000001018b */
[----:B------:R-:W-:-:S02]  /*6820*/  FFMA.FTZ R116, R204, UR42, R141 ;  /* 0x0000002acc747c23 */ /* 0x000fc4000801008d */
[----:B------:R-:W-:Y:S02]  /*6830*/  FADD.FTZ R141, R79, R79 ;  /* 0x0000004f4f8d7221 */ /* 0x000fe40000010000 */
[----:B------:R-:W-:Y:S02]  /*6840*/  FFMA.FTZ R150, R151, R113, R150 ;  /* 0x0000007197967223 */ /* 0x000fe40000010096 */
[C---:B------:R-:W-:Y:S02]  /*6850*/  FFMA.FTZ R139, -R141.reuse, R118, R139 ;  /* 0x000000768d8b7223 */ /* 0x040fe4000001018b */
[C---:B------:R-:W-:Y:S02]  /*6860*/  FMUL.FTZ R118, R202.reuse, UR42 ;  /* 0x0000002aca767c20 */ /* 0x040fe40008410000 */
[----:B------:R-:W-:Y:S02]  /*6870*/  FMUL.FTZ R152, R202, UR41 ;  /* 0x00000029ca987c20 */ /* 0x000fe40008410000 */
[----:B------:R-:W-:-:S02]  /*6880*/  FFMA.FTZ R150, R141, R115, R150 ;  /* 0x000000738d967223 */ /* 0x000fc40000010096 */
[C---:B------:R-:W-:Y:S02]  /*6890*/  FFMA.FTZ R115, R203.reuse, UR41, -R118 ;  /* 0x00000029cb737c23 */ /* 0x040fe40008010876 */
[----:B------:R-:W-:Y:S02]  /*68a0*/  FFMA.FTZ R118, R203, UR42, R152 ;  /* 0x0000002acb767c23 */ /* 0x000fe40008010098 */
[----:B------:R-:W-:Y:S02]  /*68b0*/  FADD.FTZ R152, R72, R72 ;  /* 0x0000004848987221 */ /* 0x000fe40000010000 */
[C---:B------:R-:W-:Y:S02]  /*68c0*/  FMUL.FTZ R115, R141.reuse, R115 ;  /* 0x000000738d737220 */ /* 0x040fe40000410000 */
[----:B------:R-:W-:Y:S02]  /*68d0*/  FFMA.FTZ R150, R152, R117, R150 ;  /* 0x0000007598967223 */ /* 0x000fe40000010096 */
[----:B------:R-:W-:-:S02]  /*68e0*/  FFMA.FTZ R118, -R141, R118, -RZ ;  /* 0x000000768d767223 */ /* 0x000fc400000109ff */
[C---:B------:R-:W-:Y:S02]  /*68f0*/  FMUL.FTZ R117, R201.reuse, UR42 ;  /* 0x0000002ac9757c20 */ /* 0x040fe40008410000 */
[----:B------:R-:W-:Y:S02]  /*6900*/  FMUL.FTZ R141, R201, UR41 ;  /* 0x00000029c98d7c20 */ /* 0x000fe40008410000 */
[C---:B------:R-:W-:Y:S02]  /*6910*/  FFMA.FTZ R117, R200.reuse, UR41, -R117 ;  /* 0x00000029c8757c23 */ /* 0x040fe40008010875 */
[----:B------:R-:W-:Y:S02]  /*6920*/  FFMA.FTZ R141, R200, UR42, R141 ;  /* 0x0000002ac88d7c23 */ /* 0x000fe4000801008d */
[C---:B------:R-:W-:Y:S02]  /*6930*/  FFMA.FTZ R139, -R152.reuse, R120, R139 ;  /* 0x00000078988b7223 */ /* 0x040fe4000001018b */
[----:B------:R-:W-:-:S02]  /*6940*/  FMUL.FTZ R120, R152, R117 ;  /* 0x0000007598787220 */ /* 0x000fc40000410000 */
[----:B------:R-:W-:Y:S02]  /*6950*/  FFMA.FTZ R117, -R152, R141, -RZ ;  /* 0x0000008d98757223 */ /* 0x000fe400000109ff */
[----:B------:R-:W-:Y:S02]  /*6960*/  FADD.FTZ R141, R73, R73 ;  /* 0x00000049498d7221 */ /* 0x000fe40000010000 */
[C---:B------:R-:W-:Y:S02]  /*6970*/  FMUL.FTZ R152, R198.reuse, UR41 ;  /* 0x00000029c6987c20 */ /* 0x040fe40008410000 */
[C---:B------:R-:W-:Y:S02]  /*6980*/  FFMA.FTZ R139, -R141.reuse, R122, R139 ;  /* 0x0000007a8d8b7223 */ /* 0x040fe4000001018b */
        /* <DEDUP_REMOVED lines=11> */
[----:B------:R-:W-:Y:S02]  /*6a40*/  FMUL.FTZ R113, R205, UR42 ;  /* 0x0000002acd717c20 */ /* 0x000fe40008410000 */
[----:B------:R-:W-:Y:S02]  /*6a50*/  FFMA.FTZ R141, R196, UR42, R141 ;  /* 0x0000002ac48d7c23 */ /* 0x000fe4000801008d */
[----:B------:R-:W-:-:S02]  /*6a60*/  FFMA.FTZ R139, -R152, R124, R139 ;  /* 0x0000007c988b7223 */ /* 0x000fc4000001018b */
[----:B------:R-:W-:Y:S02]  /*6a70*/  FMUL.FTZ R124, R152, R121 ;  /* 0x00000079987c7220 */ /* 0x000fe40000410000 */
[----:B------:R-:W-:Y:S02]  /*6a80*/  FFMA.FTZ R113, R204, UR41, -R113 ;  /* 0x00000029cc717c23 */ /* 0x000fe40008010871 */
[----:B------:R-:W-:Y:S02]  /*6a90*/  FFMA.FTZ R121, -R152, R141, -RZ ;  /* 0x0000008d98797223 */ /* 0x000fe400000109ff */
[----:B------:R-:W-:Y:S02]  /*6aa0*/  FADD.FTZ R141, R75, R75 ;  /* 0x0000004b4b8d7221 */ /* 0x000fe40000010000 */
[C---:B------:R-:W-:Y:S02]  /*6ab0*/  FMUL.FTZ R113, R151.reuse, R113 ;  /* 0x0000007197717220 */ /* 0x040fe40000410000 */
[----:B------:R-:W-:-:S02]  /*6ac0*/  FFMA.FTZ R116, -R151, R116, -RZ ;  /* 0x0000007497747223 */ /* 0x000fc400000109ff */
[C---:B------:R-:W-:Y:S02]  /*6ad0*/  FFMA.FTZ R150, R141.reuse, R123, R150 ;  /* 0x0000007b8d967223 */ /* 0x040fe40000010096 */
[----:B------:R-:W-:Y:S02]  /*6ae0*/  FFMA.FTZ R139, -R141, R126, R139 ;  /* 0x0000007e8d8b7223 */ /* 0x000fe4000001018b */
[----:B------:R-:W-:Y:S02]  /*6af0*/  FADD.FTZ R151, R68, R68 ;  /* 0x0000004444977221 */ /* 0x000fe40000010000 */
[C---:B------:R-:W-:Y:S02]  /*6b00*/  FMUL.FTZ R126, R194.reuse, UR42 ;  /* 0x0000002ac27e7c20 */ /* 0x040fe40008410000 */
[----:B------:R-:W-:Y:S02]  /*6b10*/  FMUL.FTZ R152, R194, UR41 ;  /* 0x00000029c2987c20 */ /* 0x000fe40008410000 */
[----:B------:R-:W-:-:S02]  /*6b20*/  FADD.FTZ R149, -R172, R149 ;  /* 0x00000095ac957221 */ /* 0x000fc40000010100 */
[----:B------:R-:W-:Y:S02]  /*6b30*/  FADD.FTZ R148, R171, R148 ;  /* 0x00000094ab947221 */ /* 0x000fe40000010000 */
[----:B------:R-:W-:Y:S02]  /*6b40*/  FFMA.FTZ R150, R151, R125, R150 ;  /* 0x0000007d97967223 */ /* 0x000fe40000010096 */
[C---:B------:R-:W-:Y:S02]  /*6b50*/  FFMA.FTZ R126, R195.reuse, UR41, -R126 ;  /* 0x00000029c37e7c23 */ /* 0x040fe4000801087e */
[----:B------:R-:W-:Y:S02]  /*6b60*/  FFMA.FTZ R123, R195, UR42, R152 ;  /* 0x0000002ac37b7c23 */ /* 0x000fe40008010098 */
[C---:B------:R-:W-:Y:S02]  /*6b70*/  FMUL.FTZ R125, R168.reuse, -R149 ;  /* 0x80000095a87d7220 */ /* 0x040fe40000410000 */
[----:B------:R-:W-:-:S02]  /*6b80*/  FMUL.FTZ R168, R168, -R148 ;  /* 0x80000094a8a87220 */ /* 0x000fc40000410000 */
[----:B------:R-:W-:Y:S02]  /*6b90*/  FFMA.FTZ R153, -R151, R128, R139 ;  /* 0x0000008097997223 */ /* 0x000fe4000001018b */
[C---:B------:R-:W-:Y:S02]  /*6ba0*/  FMUL.FTZ R126, R141.reuse, R126 ;  /* 0x0000007e8d7e7220 */ /* 0x040fe40000410000 */
[----:B------:R-:W-:Y:S02]  /*6bb0*/  FFMA.FTZ R123, -R141, R123, -RZ ;  /* 0x0000007b8d7b7223 */ /* 0x000fe400000109ff */
[----:B------:R-:W-:Y:S02]  /*6bc0*/  FMUL.FTZ R139, R193, UR42 ;  /* 0x0000002ac18b7c20 */ /* 0x000fe40008410000 */
[----:B------:R-:W-:Y:S02]  /*6bd0*/  FFMA.FTZ R168, R167, R149, R168 ;  /* 0x00000095a7a87223 */ /* 0x000fe400000100a8 */
[----:B------:R-:W-:-:S02]  /*6be0*/  FMUL.FTZ R141, R193, UR41 ;  /* 0x00000029c18d7c20 */ /* 0x000fc40008410000 */
[----:B------:R-:W-:Y:S02]  /*6bf0*/  FFMA.FTZ R125, R167, R148, -R125 ;  /* 0x00000094a77d7223 */ /* 0x000fe4000001087d */
[C---:B------:R-:W-:Y:S02]  /*6c00*/  FFMA.FTZ R128, R192.reuse, UR41, -R139 ;  /* 0x00000029c0807c23 */ /* 0x040fe4000801088b */
[----:B------:R-:W-:Y:S02]  /*6c10*/  FFMA.FTZ R139, R192, UR42, R141 ;  /* 0x0000002ac08b7c23 */ /* 0x000fe4000801008d */
[----:B------:R-:W-:Y:S02]  /*6c20*/  FADD.FTZ R215, -R215, R168 ;  /* 0x000000a8d7d77221 */ /* 0x000fe40000010100 */
[----:B------:R-:W-:Y:S02]  /*6c30*/  FADD.FTZ R125, R216, R125 ;  /* 0x0000007dd87d7221 */ /* 0x000fe40000010000 */
[----:B------:R-:W-:-:S02]  /*6c40*/  FMUL.FTZ R128, R151, R128 ;  /* 0x0000008097807220 */ /* 0x000fc40000410000 */
[----:B------:R-:W-:Y:S02]  /*6c50*/  FFMA.FTZ R139, -R151, R139, -RZ ;  /* 0x0000008b978b7223 */ /* 0x000fe400000109ff */
[C---:B------:R-:W-:Y:S02]  /*6c60*/  FMUL.FTZ R152, R166.reuse, -R215 ;  /* 0x800000d7a6987220 */ /* 0x040fe40000410000 */
[C---:B------:R-:W-:Y:S02]  /*6c70*/  FMUL.FTZ R151, R143.reuse, R214 ;  /* 0x000000d68f977220 */ /* 0x040fe40000410000 */
[----:B------:R-:W-:Y:S02]  /*6c80*/  FMUL.FTZ R166, R166, -R125 ;  /* 0x8000007da6a67220 */ /* 0x000fe40000410000 */
[----:B------:R-:W-:Y:S02]  /*6c90*/  FMUL.FTZ R143, R143, R245 ;  /* 0x000000f58f8f7220 */ /* 0x000fe40000410000 */
[----:B------:R-:W-:-:S02]  /*6ca0*/  FFMA.FTZ R141, R165, R125, -R152 ;  /* 0x0000007da58d7223 */ /* 0x000fc40000010898 */
[C---:B------:R-:W-:Y:S02]  /*6cb0*/  FFMA.FTZ R152, R142.reuse, R245, R151 ;  /* 0x000000f58e987223 */ /* 0x040fe40000010097 */
[----:B------:R-:W-:Y:S02]  /*6cc0*/  FFMA.FTZ R166, R165, R215, R166 ;  /* 0x000000d7a5a67223 */ /* 0x000fe400000100a6 */
[----:B------:R-:W-:Y:S02]  /*6cd0*/  FFMA.FTZ R151, R142, R214, -R143 ;  /* 0x000000d68e977223 */ /* 0x000fe4000001088f */
[----:B------:R-:W-:Y:S02]  /*6ce0*/  FMUL.FTZ R143, R245, UR41 ;  /* 0x00000029f58f7c20 */ /* 0x000fe40008410000 */
[----:B------:R-:W-:Y:S02]  /*6cf0*/  FADD.FTZ R217, -R217, R166 ;  /* 0x000000a6d9d97221 */ /* 0x000fe40000010100 */
[----:B------:R-:W-:-:S02]  /*6d00*/  FADD.FTZ R218, R218, R141 ;  /* 0x0000008ddada7221 */ /* 0x000fc40000010000 */
[----:B------:R-:W-:Y:S02]  /*6d10*/  FFMA.FTZ R142, R214, UR42, R143 ;  /* 0x0000002ad68e7c23 */ /* 0x000fe4000801008f */
[----:B------:R-:W-:Y:S02]  /*6d20*/  FMUL.FTZ R143, R154, R152 ;  /* 0x000000989a8f7220 */ /* 0x000fe40000410000 */
[CC--:B------:R-:W-:Y:S02]  /*6d30*/  FMUL.FTZ R152, R164.reuse, -R217.reuse ;  /* 0x800000d9a4987220 */ /* 0x0c0fe40000410000 */
[----:B------:R-:W-:Y:S02]  /*6d40*/  FMUL.FTZ R164, R164, -R218 ;  /* 0x800000daa4a47220 */ /* 0x000fe40000410000 */
[----:B------:R-:W-:Y:S02]  /*6d50*/  FMUL.FTZ R141, R245, UR42 ;  /* 0x0000002af58d7c20 */ /* 0x000fe40008410000 */
[----:B------:R-:W-:-:S02]  /*6d60*/  FFMA.FTZ R164, R29, R217, R164 ;  /* 0x000000d91da47223 */ /* 0x000fc400000100a4 */
[----:B------:R-:W-:Y:S02]  /*6d70*/  FFMA.FTZ R141, R214, UR41, -R141 ;  /* 0x00000029d68d7c23 */ /* 0x000fe4000801088d */
[----:B------:R-:W-:Y:S02]  /*6d80*/  FFMA.FTZ R155, R29, R218, -R152 ;  /* 0x000000da1d9b7223 */ /* 0x000fe40000010898 */
[----:B------:R-:W-:Y:S02]  /*6d90*/  FMUL.FTZ R152, R190, UR42 ;  /* 0x0000002abe987c20 */ /* 0x000fe40008410000 */
[----:B------:R-:W-:Y:S02]  /*6da0*/  FADD.FTZ R219, -R219, R164 ;  /* 0x000000a4dbdb7221 */ /* 0x000fe40000010100 */
[C---:B------:R-:W-:Y:S02]  /*6db0*/  FMUL.FTZ R151, R154.reuse, R151 ;  /* 0x000000979a977220 */ /* 0x040fe40000410000 */
[----:B------:R-:W-:-:S02]  /*6dc0*/  FMUL.FTZ R141, R154, R141 ;  /* 0x0000008d9a8d7220 */ /* 0x000fc40000410000 */
[----:B------:R-:W-:Y:S02]  /*6dd0*/  FFMA.FTZ R142, -R154, R142, -RZ ;  /* 0x0000008e9a8e7223 */ /* 0x000fe400000109ff */
[----:B------:R-:W-:Y:S02]  /*6de0*/  FADD.FTZ R29, R220, R155 ;  /* 0x0000009bdc1d7221 */ /* 0x000fe40000010000 */
[----:B------:R-:W-:Y:S02]  /*6df0*/  FFMA.FTZ R154, R157, R127, R150 ;  /* 0x0000007f9d9a7223 */ /* 0x000fe40000010096 */
[----:B------:R-:W-:Y:S02]  /*6e00*/  FFMA.FTZ R150, R191, UR41, -R152 ;  /* 0x00000029bf967c23 */ /* 0x000fe40008010898 */
[C---:B------:R-:W-:Y:S02]  /*6e10*/  FMUL.FTZ R152, R28.reuse, -R219 ;  /* 0x800000db1c987220 */ /* 0x040fe40000410000 */
[----:B------:R-:W-:-:S02]  /*6e20*/  FMUL.FTZ R28, R28, -R29 ;  /* 0x8000001d1c1c7220 */ /* 0x000fc40000410000 */
[----:B------:R-:W-:Y:S02]  /*6e30*/  FFMA.FTZ R154, R158, R129, R154 ;  /* 0x000000819e9a7223 */ /* 0x000fe4000001009a */
        /* <DEDUP_REMOVED lines=8> */
[----:B------:R-:W-:Y:S02]  /*6ec0*/  FFMA.FTZ R153, -R157, R130, R153 ;  /* 0x000000829d997223 */ /* 0x000fe40000010199 */
[----:B------:R-:W-:Y:S02]  /*6ed0*/  FMUL.FTZ R130, R186, UR42 ;  /* 0x0000002aba827c20 */ /* 0x000fe40008410000 */
[----:B------:R-:W-:-:S02]  /*6ee0*/  FADD.FTZ R223, -R223, R26 ;  /* 0x0000001adfdf7221 */ /* 0x000fc40000010100 */
[----:B------:R-:W-:Y:S02]  /*6ef0*/  FFMA.FTZ R127, R191, UR42, R156 ;  /* 0x0000002abf7f7c23 */ /* 0x000fe4000801009c */
[----:B------:R-:W-:Y:S02]  /*6f00*/  FADD.FTZ R25, R224, R129 ;  /* 0x00000081e0197221 */ /* 0x000fe40000010000 */
[----:B------:R-:W-:Y:S02]  /*6f10*/  FADD.FTZ R156, R71, R71 ;  /* 0x00000047479c7221 */ /* 0x000fe40000010000 */
[----:B------:R-:W-:Y:S02]  /*6f20*/  FFMA.FTZ R129, R187, UR41, -R130 ;  /* 0x00000029bb817c23 */ /* 0x000fe40008010882 */
[----:B------:R-:W-:Y:S02]  /*6f30*/  FMUL.FTZ R130, R24, -R223 ;  /* 0x800000df18827220 */ /* 0x000fe40000410000 */
[----:B------:R-:W-:-:S02]  /*6f40*/  FFMA.FTZ R153, -R158, R132, R153 ;  /* 0x000000849e997223 */ /* 0x000fc40000010199 */
[----:B------:R-:W-:Y:S02]  /*6f50*/  FMUL.FTZ R24, R24, -R25 ;  /* 0x8000001918187220 */ /* 0x000fe40000410000 */
[----:B------:R-:W-:Y:S02]  /*6f60*/  FFMA.FTZ R154, R156, R131, R154 ;  /* 0x000000839c9a7223 */ /* 0x000fe4000001009a */
[----:B------:R-:W-:Y:S02]  /*6f70*/  FMUL.FTZ R132, R186, UR41 ;  /* 0x00000029ba847c20 */ /* 0x000fe40008410000 */
[----:B------:R-:W-:Y:S02]  /*6f80*/  FADD.FTZ R152, R64, R64 ;  /* 0x0000004040987221 */ /* 0x000fe40000010000 */
[----:B------:R-:W-:Y:S02]  /*6f90*/  FFMA.FTZ R24, R23, R223, R24 ;  /* 0x000000df17187223 */ /* 0x000fe40000010018 */
[----:B------:R-:W-:-:S02]  /*6fa0*/  FFMA.FTZ R132, R187, UR42, R132 ;  /* 0x0000002abb847c23 */ /* 0x000fc40008010084 */
[----:B------:R-:W-:Y:S02]  /*6fb0*/  FFMA.FTZ R154, R152, R133, R154 ;  /* 0x00000085989a7223 */ /* 0x000fe4000001009a */
[----:B------:R-:W-:Y:S02]  /*6fc0*/  FFMA.FTZ R131, R23, R25, -R130 ;  /* 0x0000001917837223 */ /* 0x000fe40000010882 */
[----:B------:R-:W-:Y:S02]  /*6fd0*/  FMUL.FTZ R133, R177, UR42 ;  /* 0x0000002ab1857c20 */ /* 0x000fe40008410000 */
[----:B------:R-:W-:Y:S02]  /*6fe0*/  FADD.FTZ R225, -R225, R24 ;  /* 0x00000018e1e17221 */ /* 0x000fe40000010100 */
[----:B------:R-:W-:Y:S02]  /*6ff0*/  FFMA.FTZ R26, -R156, R132, -RZ ;  /* 0x000000849c1a7223 */ /* 0x000fe400000109ff */
[----:B------:R-:W-:-:S02]  /*7000*/  FADD.FTZ R226, R226, R131 ;  /* 0x00000083e2e27221 */ /* 0x000fc40000010000 */
[----:B------:R-:W-:Y:S02]  /*7010*/  FFMA.FTZ R133, R176, UR41, -R133 ;  /* 0x00000029b0857c23 */ /* 0x000fe40008010885 */
[----:B------:R-:W-:Y:S02]  /*7020*/  FADD.FTZ R132, R65, R65 ;  /* 0x0000004141847221 */ /* 0x000fe40000010000 */
[C---:B------:R-:W-:Y:S02]  /*7030*/  FMUL.FTZ R130, R22.reuse, -R225 ;  /* 0x800000e116827220 */ /* 0x040fe40000410000 */
[----:B------:R-:W-:Y:S02]  /*7040*/  FMUL.FTZ R22, R22, -R226 ;  /* 0x800000e216167220 */ /* 0x000fe40000410000 */
[----:B------:R-:W-:Y:S02]  /*7050*/  FMUL.FTZ R24, R152, R133 ;  /* 0x0000008598187220 */ /* 0x000fe40000410000 */
[----:B------:R-:W-:-:S02]  /*7060*/  FFMA.FTZ R154, R132, R135, R154 ;  /* 0x00000087849a7223 */ /* 0x000fc4000001009a */
[----:B------:R-:W-:Y:S02]  /*7070*/  FFMA.FTZ R153, -R156, R134, R153 ;  /* 0x000000869c997223 */ /* 0x000fe40000010199 */
[C---:B------:R-:W-:Y:S02]  /*7080*/  FMUL.FTZ R133, R211.reuse, UR42 ;  /* 0x0000002ad3857c20 */ /* 0x040fe40008410000 */
[----:B------:R-:W-:Y:S02]  /*7090*/  FMUL.FTZ R135, R211, UR41 ;  /* 0x00000029d3877c20 */ /* 0x000fe40008410000 */
[C---:B------:R-:W-:Y:S02]  /*70a0*/  FFMA.FTZ R131, R21.reuse, R226, -R130 ;  /* 0x000000e215837223 */ /* 0x040fe40000010882 */
[----:B------:R-:W-:Y:S02]  /*70b0*/  FFMA.FTZ R22, R21, R225, R22 ;  /* 0x000000e115167223 */ /* 0x000fe40000010016 */
[----:B------:R-:W-:-:S02]  /*70c0*/  FFMA.FTZ R153, -R152, R136, R153 ;  /* 0x0000008898997223 */ /* 0x000fc40000010199 */
[C---:B------:R-:W-:Y:S02]  /*70d0*/  FFMA.FTZ R130, R210.reuse, UR41, -R133 ;  /* 0x00000029d2827c23 */ /* 0x040fe40008010885 */
[----:B------:R-:W-:Y:S02]  /*70e0*/  FFMA.FTZ R135, R210, UR42, R135 ;  /* 0x0000002ad2877c23 */ /* 0x000fe40008010087 */
[----:B------:R-:W-:Y:S02]  /*70f0*/  FADD.FTZ R21, R228, R131 ;  /* 0x00000083e4157221 */ /* 0x000fe40000010000 */
[----:B------:R-:W-:Y:S02]  /*7100*/  FADD.FTZ R227, -R227, R22 ;  /* 0x00000016e3e37221 */ /* 0x000fe40000010100 */
[C---:B------:R-:W-:Y:S02]  /*7110*/  FMUL.FTZ R130, R132.reuse, R130 ;  /* 0x0000008284827220 */ /* 0x040fe40000410000 */
[C---:B------:R-:W-:Y:S01]  /*7120*/  FFMA.FTZ R22, -R132.reuse, R135, -RZ ;  /* 0x0000008784167223 */ /* 0x040fe200000109ff */
[----:B------:R-:W-:Y:S01]  /*7130*/  MOV R135, UR7 ;  /* 0x0000000700877c02 */ /* 0x000fe20008000f00 */
[----:B------:R-:W-:-:S02]  /*7140*/  FFMA.FTZ R153, -R132, R138, R153 ;  /* 0x0000008a84997223 */ /* 0x000fc40000010199 */
[C---:B------:R-:W-:Y:S02]  /*7150*/  FMUL.FTZ R132, R20.reuse, -R21 ;  /* 0x8000001514847220 */ /* 0x040fe40000410000 */
[-C--:B------:R-:W-:Y:S01]  /*7160*/  FMUL.FTZ R20, R20, -R227.reuse ;  /* 0x800000e314147220 */ /* 0x080fe20000410000 */
[----:B0-----:R-:W-:Y:S01]  /*7170*/  @!P0 STS.128 [R135.X16+0xac80], R144 ;  /* 0x00ac809087008388 */ /* 0x001fe2000000cc00 */
[C---:B------:R-:W-:Y:S02]  /*7180*/  FFMA.FTZ R132, R19.reuse, R227, R132 ;  /* 0x000000e313847223 */ /* 0x040fe40000010084 */
[----:B------:R-:W-:Y:S02]  /*7190*/  FFMA.FTZ R19, R19, R21, -R20 ;  /* 0x0000001513137223 */ /* 0x000fe40000010814 */
[C---:B------:R-:W-:Y:S02]  /*71a0*/  FMUL.FTZ R134, R212.reuse, UR42 ;  /* 0x0000002ad4867c20 */ /* 0x040fe40008410000 */
[----:B------:R-:W-:-:S02]  /*71b0*/  FMUL.FTZ R136, R212, UR41 ;  /* 0x00000029d4887c20 */ /* 0x000fc40008410000 */
[----:B------:R-:W-:Y:S02]  /*71c0*/  FADD.FTZ R230, R230, R19 ;  /* 0x00000013e6e67221 */ /* 0x000fe40000010000 */
[----:B------:R-:W-:Y:S02]  /*71d0*/  FADD.FTZ R229, -R229, R132 ;  /* 0x00000084e5e57221 */ /* 0x000fe40000010100 */
[----:B------:R-:W-:Y:S02]  /*71e0*/  FADD.FTZ R131, R66, R66 ;  /* 0x0000004242837221 */ /* 0x000fe40000010000 */
[C---:B------:R-:W-:Y:S02]  /*71f0*/  FFMA.FTZ R20, R213.reuse, UR41, -R134 ;  /* 0x00000029d5147c23 */ /* 0x040fe40008010886 */
[----:B------:R-:W-:Y:S02]  /*7200*/  FFMA.FTZ R136, R213, UR42, R136 ;  /* 0x0000002ad5887c23 */ /* 0x000fe40008010088 */
[----:B------:R-:W-:-:S02]  /*7210*/  FMUL.FTZ R132, R18, -R230 ;  /* 0x800000e612847220 */ /* 0x000fc40000410000 */
[----:B------:R-:W-:Y:S02]  /*7220*/  FMUL.FTZ R19, R18, -R229 ;  /* 0x800000e512137220 */ /* 0x000fe40000410000 */
[C---:B------:R-:W-:Y:S02]  /*7230*/  FFMA.FTZ R154, R131.reuse, R137, R154 ;  /* 0x00000089839a7223 */ /* 0x040fe4000001009a */
[C---:B------:R-:W-:Y:S02]  /*7240*/  FMUL.FTZ R20, R131.reuse, R20 ;  /* 0x0000001483147220 */ /* 0x040fe40000410000 */
[C---:B------:R-:W-:Y:S02]  /*7250*/  FFMA.FTZ R18, -R131.reuse, R136, -RZ ;  /* 0x0000008883127223 */ /* 0x040fe400000109ff */
[----:B------:R-:W-:Y:S01]  /*7260*/  FFMA.FTZ R140, -R131, R140, R153 ;  /* 0x0000008c838c7223 */ /* 0x000fe20000010199 */
[----:B------:R-:W-:Y:S01]  /*7270*/  SHF.L.U32 R131, R2, 0x5, RZ ;  /* 0x0000000502837819 */ /* 0x000fe200000006ff */
[----:B------:R-:W-:-:S02]  /*7280*/  FFMA.FTZ R132, R17, R229, R132 ;  /* 0x000000e511847223 */ /* 0x000fc40000010084 */
[----:B------:R-:W-:Y:S01]  /*7290*/  FFMA.FTZ R19, R17, R230, -R19 ;  /* 0x000000e611137223 */ /* 0x000fe20000010813 */
[----:B------:R-:W-:Y:S01]  /*72a0*/  IADD3 R134, R131, 0x2, RZ ;  /* 0x0000000283867810 */ /* 0x000fe20007ffe0ff */
[----:B------:R-:W-:Y:S01]  /*72b0*/  FADD.FTZ R231, -R231, R132 ;  /* 0x00000084e7e77221 */ /* 0x000fe20000010100 */
[C---:B------:R-:W-:Y:S01]  /*72c0*/  IADD3 R132, R131.reuse, 0x1, RZ ;  /* 0x0000000183847810 */ /* 0x040fe20007ffe0ff */
[----:B------:R-:W-:Y:S01]  /*72d0*/  FADD.FTZ R17, R232, R19 ;  /* 0x00000013e8117221 */ /* 0x000fe20000010000 */
[----:B------:R-:W-:Y:S01]  /*72e0*/  IADD3 R136, R131, 0x3, RZ ;  /* 0x0000000383887810 */ /* 0x000fe20007ffe0ff */
[----:B------:R-:W-:Y:S01]  /*72f0*/  FMUL.FTZ R155, R189, UR42 ;  /* 0x0000002abd9b7c20 */ /* 0x000fe20008410000 */
[----:B------:R-:W-:Y:S01]  /*7300*/  LEA.HI.SX32 R19, R132, R131, 0x1b ;  /* 0x0000008384137211 */ /* 0x000fe200078fdaff */
[----:B------:R-:W-:Y:S01]  /*7310*/  FMUL.FTZ R132, R16, -R17 ;  /* 0x8000001110847220 */ /* 0x000fe20000410000 */
[----:B------:R-:W-:Y:S01]  /*7320*/  LEA.HI.SX32 R134, R134, R131, 0x1b ;  /* 0x0000008386867211 */ /* 0x000fe200078fdaff */
[----:B------:R-:W-:Y:S01]  /*7330*/  FMUL.FTZ R16, R16, -R231 ;  /* 0x800000e710107220 */ /* 0x000fe20000410000 */
[----:B------:R-:W-:Y:S01]  /*7340*/  LEA.HI.SX32 R133, R136, R131, 0x1b ;  /* 0x0000008388857211 */ /* 0x000fe200078fdaff */
[----:B------:R-:W-:Y:S01]  /*7350*/  FFMA.FTZ R132, R15, R231, R132 ;  /* 0x000000e70f847223 */ /* 0x000fe20000010084 */
[----:B------:R-:W-:Y:S01]  /*7360*/  LEA.HI.SX32 R131, R131, R131, 0x1b ;  /* 0x0000008383837211 */ /* 0x000fe200078fdaff */
[----:B------:R-:W-:-:S02]  /*7370*/  FFMA.FTZ R15, R15, R17, -R16 ;  /* 0x000000110f0f7223 */ /* 0x000fc40000010810 */
[----:B------:R-:W-:Y:S02]  /*7380*/  FADD.FTZ R233, -R233, R132 ;  /* 0x00000084e9e97221 */ /* 0x000fe40000010100 */
[----:B------:R-:W-:Y:S01]  /*7390*/  FADD.FTZ R234, R234, R15 ;  /* 0x0000000feaea7221 */ /* 0x000fe20000010000 */
[----:B------:R-:W-:Y:S01]  /*73a0*/  STS [R131.X4+0x4200], R112 ;  /* 0x0042007083007388 */ /* 0x000fe20000004800 */
[CC--:B------:R-:W-:Y:S02]  /*73b0*/  FMUL.FTZ R15, R14.reuse, -R233.reuse ;  /* 0x800000e90e0f7220 */ /* 0x0c0fe40000410000 */
[-C--:B------:R-:W-:Y:S01]  /*73c0*/  FMUL.FTZ R14, R14, -R234.reuse ;  /* 0x800000ea0e0e7220 */ /* 0x080fe20000410000 */
[----:B------:R0:W-:Y:S01]  /*73d0*/  STS [R19.X4+0x4204], R30 ;  /* 0x0042041e13007388 */ /* 0x0001e20000004800 */
[C---:B------:R-:W-:Y:S02]  /*73e0*/  FFMA.FTZ R15, R13.reuse, R234, -R15 ;  /* 0x000000ea0d0f7223 */ /* 0x040fe4000001080f */
[----:B------:R-:W-:Y:S01]  /*73f0*/  FFMA.FTZ R14, R13, R233, R14 ;  /* 0x000000e90d0e7223 */ /* 0x000fe2000001000e */
[----:B------:R-:W-:Y:S01]  /*7400*/  STS [R134.X4+0x4208], R31 ;  /* 0x0042081f86007388 */ /* 0x000fe20000004800 */
[----:B------:R-:W-:-:S02]  /*7410*/  FADD.FTZ R13, R236, R15 ;  /* 0x0000000fec0d7221 */ /* 0x000fc40000010000 */
[----:B------:R-:W-:Y:S01]  /*7420*/  FADD.FTZ R235, -R235, R14 ;  /* 0x0000000eebeb7221 */ /* 0x000fe20000010100 */
[----:B------:R-:W-:Y:S01]  /*7430*/  STS [R133.X4+0x420c], R114 ;  /* 0x00420c7285007388 */ /* 0x000fe20000004800 */
[C---:B------:R-:W-:Y:S02]  /*7440*/  FMUL.FTZ R14, R12.reuse, -R13 ;  /* 0x8000000d0c0e7220 */ /* 0x040fe40000410000 */
[-C--:B------:R-:W-:Y:S01]  /*7450*/  FMUL.FTZ R12, R12, -R235.reuse ;  /* 0x800000eb0c0c7220 */ /* 0x080fe20000410000 */
[----:B------:R-:W-:Y:S01]  /*7460*/  STS [R131.X4+0x4274], R18 ;  /* 0x0042741283007388 */ /* 0x000fe20000004800 */
[C---:B------:R-:W-:Y:S02]  /*7470*/  FFMA.FTZ R14, R11.reuse, R235, R14 ;  /* 0x000000eb0b0e7223 */ /* 0x040fe4000001000e */
[----:B------:R-:W-:Y:S01]  /*7480*/  FFMA.FTZ R11, R11, R13, -R12 ;  /* 0x0000000d0b0b7223 */ /* 0x000fe2000001080c */
[----:B------:R-:W-:Y:S01]  /*7490*/  STS [R131.X4+0x4270], R20 ;  /* 0x0042701483007388 */ /* 0x000fe20000004800 */
[----:B------:R-:W-:-:S02]  /*74a0*/  FADD.FTZ R237, -R237, R14 ;  /* 0x0000000eeded7221 */ /* 0x000fc40000010100 */
[----:B------:R-:W-:Y:S01]  /*74b0*/  FADD.FTZ R238, R238, R11 ;  /* 0x0000000beeee7221 */ /* 0x000fe20000010000 */
[----:B------:R-:W-:Y:S01]  /*74c0*/  STS [R131.X4+0x4260], R24 ;  /* 0x0042601883007388 */ /* 0x000fe20000004800 */
[CC--:B------:R-:W-:Y:S02]  /*74d0*/  FMUL.FTZ R11, R10.reuse, -R237.reuse ;  /* 0x800000ed0a0b7220 */ /* 0x0c0fe40000410000 */
[-C--:B------:R-:W-:Y:S01]  /*74e0*/  FMUL.FTZ R10, R10, -R238.reuse ;  /* 0x800000ee0a0a7220 */ /* 0x080fe20000410000 */
[----:B------:R-:W-:Y:S01]  /*74f0*/  STS [R131.X4+0x426c], R22 ;  /* 0x00426c1683007388 */ /* 0x000fe20000004800 */
        /* <DEDUP_REMOVED lines=18> */
[----:B------:R-:W-:Y:S02]  /*7620*/  FFMA.FTZ R155, R188, UR41, -R155 ;  /* 0x00000029bc9b7c23 */ /* 0x000fe4000801089b */
[C---:B------:R-:W-:Y:S01]  /*7630*/  FFMA.FTZ R6, R5.reuse, R241, R6 ;  /* 0x000000f105067223 */ /* 0x040fe20000010006 */
[----:B------:R-:W-:Y:S01]  /*7640*/  STS [R131.X4+0x421c], R118 ;  /* 0x00421c7683007388 */ /* 0x000fe20000004800 */
[----:B------:R-:W-:-:S02]  /*7650*/  FFMA.FTZ R7, R5, R242, -R7 ;  /* 0x000000f205077223 */ /* 0x000fc40000010807 */
[----:B------:R-:W-:Y:S01]  /*7660*/  FADD.FTZ R8, R93, UR5 ;  /* 0x000000055d087e21 */ /* 0x000fe20008010000 */
[----:B------:R-:W-:Y:S01]  /*7670*/  STS [R131.X4+0x4220], R120 ;  /* 0x0042207883007388 */ /* 0x000fe20000004800 */
[----:B------:R-:W-:Y:S02]  /*7680*/  FADD.FTZ R243, -R243, R6 ;  /* 0x00000006f3f37221 */ /* 0x000fe40000010100 */
[----:B------:R-:W-:Y:S01]  /*7690*/  FADD.FTZ R10, R92, UR5 ;  /* 0x000000055c0a7e21 */ /* 0x000fe20008010000 */
[----:B------:R-:W-:Y:S01]  /*76a0*/  STS [R131.X4+0x4228], R119 ;  /* 0x0042287783007388 */ /* 0x000fe20000004800 */
[----:B------:R-:W-:Y:S02]  /*76b0*/  FMUL.FTZ R28, R158, R155 ;  /* 0x0000009b9e1c7220 */ /* 0x000fe40000410000 */
[----:B------:R-:W-:Y:S01]  /*76c0*/  FADD.FTZ R5, R244, R7 ;  /* 0x00000007f4057221 */ /* 0x000fe20000010000 */
[----:B------:R-:W-:Y:S01]  /*76d0*/  STS [R131.X4+0x422c], R122 ;  /* 0x00422c7a83007388 */ /* 0x000fe20000004800 */
[----:B------:R-:W-:-:S02]  /*76e0*/  FMUL.FTZ R155, R177, UR41 ;  /* 0x00000029b19b7c20 */ /* 0x000fc40008410000 */
[----:B------:R-:W-:Y:S01]  /*76f0*/  FMUL.FTZ R14, R8, R242 ;  /* 0x000000f2080e7220 */ /* 0x000fe20000410000 */
[----:B------:R-:W-:Y:S01]  /*7700*/  STS [R131.X4+0x4250], R28 ;  /* 0x0042501c83007388 */ /* 0x000fe20000004800 */
[C---:B------:R-:W-:Y:S02]  /*7710*/  FMUL.FTZ R6, R10.reuse, R243 ;  /* 0x000000f30a067220 */ /* 0x040fe40000410000 */
[----:B0-----:R-:W-:Y:S01]  /*7720*/  FMUL.FTZ R19, R10, R5 ;  /* 0x000000050a137220 */ /* 0x001fe20000410000 */
[----:B------:R-:W-:Y:S01]  /*7730*/  STS [R131.X4+0x4230], R124 ;  /* 0x0042307c83007388 */ /* 0x000fe20000004800 */
[----:B------:R-:W-:Y:S02]  /*7740*/  FFMA.FTZ R23, R176, UR42, R155 ;  /* 0x0000002ab0177c23 */ /* 0x000fe4000801009b */
[----:B------:R-:W-:Y:S01]  /*7750*/  FADD.FTZ R207, -R185, R207 ;  /* 0x000000cfb9cf7221 */ /* 0x000fe20000010100 */
[----:B------:R-:W-:Y:S01]  /*7760*/  STS [R131.X4+0x4234], R121 ;  /* 0x0042347983007388 */ /* 0x000fe20000004800 */
[----:B------:R-:W-:-:S02]  /*7770*/  FMUL.FTZ R8, R8, R241 ;  /* 0x000000f108087220 */ /* 0x000fc40000410000 */
[----:B------:R-:W-:Y:S01]  /*7780*/  FMUL.FTZ R10, R206, R14 ;  /* 0x0000000ece0a7220 */ /* 0x000fe20000410000 */
[----:B------:R-:W-:Y:S01]  /*7790*/  STS [R131.X4+0x4238], R126 ;  /* 0x0042387e83007388 */ /* 0x000fe20000004800 */
[----:B------:R-:W-:Y:S02]  /*77a0*/  FADD.FTZ R208, -R0, R208 ;  /* 0x000000d000d07221 */ /* 0x000fe40000010100 */
[----:B------:R-:W-:Y:S01]  /*77b0*/  FMUL.FTZ R7, R209, R6 ;  /* 0x00000006d1077220 */ /* 0x000fe20000410000 */
[----:B------:R-:W-:Y:S01]  /*77c0*/  STS [R131.X4+0x4240], R128 ;  /* 0x0042408083007388 */ /* 0x000fe20000004800 */
[----:B------:R-:W-:Y:S02]  /*77d0*/  FADD.FTZ R16, R94, UR5 ;  /* 0x000000055e107e21 */ /* 0x000fe40008010000 */
[----:B------:R-:W-:Y:S01]  /*77e0*/  FFMA.FTZ R23, -R152, R23, -RZ ;  /* 0x0000001798177223 */ /* 0x000fe200000109ff */
[----:B------:R-:W-:Y:S01]  /*77f0*/  STS [R131.X4+0x4244], R139 ;  /* 0x0042448b83007388 */ /* 0x000fe20000004800 */
[----:B------:R-:W-:-:S02]  /*7800*/  FFMA.FTZ R10, R207, R8, -R10 ;  /* 0x00000008cf0a7223 */ /* 0x000fc4000001080a */
[----:B------:R-:W-:Y:S01]  /*7810*/  FMUL.FTZ R9, R209, R19 ;  /* 0x00000013d1097220 */ /* 0x000fe20000410000 */
[----:B------:R0:W-:Y:S01]  /*7820*/  STS [R131.X4+0x4264], R23 ;  /* 0x0042641783007388 */ /* 0x0001e20000004800 */
[----:B------:R-:W-:Y:S02]  /*7830*/  FMUL.FTZ R8, R206, R8 ;  /* 0x00000008ce087220 */ /* 0x000fe40000410000 */
[----:B------:R-:W-:Y:S01]  /*7840*/  FFMA.FTZ R7, R19, R208, R7 ;  /* 0x000000d013077223 */ /* 0x000fe20000010007 */
[----:B------:R-:W-:Y:S01]  /*7850*/  STS [R131.X4+0x4268], R130 ;  /* 0x0042688283007388 */ /* 0x000fe20000004800 */
[----:B------:R-:W-:Y:S02]  /*7860*/  FMUL.FTZ R12, R16, R15 ;  /* 0x0000000f100c7220 */ /* 0x000fe40000410000 */
[----:B------:R-:W-:Y:S01]  /*7870*/  FFMA.FTZ R9, R208, R6, -R9 ;  /* 0x00000006d0097223 */ /* 0x000fe20000010809 */
[----:B------:R-:W-:Y:S01]  /*7880*/  STS [R131.X4+0x4278], R141 ;  /* 0x0042788d83007388 */ /* 0x000fe20000004800 */
[----:B------:R-:W-:-:S02]  /*7890*/  FFMA.FTZ R8, R14, R207, R8 ;  /* 0x000000cf0e087223 */ /* 0x000fc40000010008 */
[----:B------:R-:W-:Y:S01]  /*78a0*/  FADD.FTZ R7, RZ, R7 ;  /* 0x00000007ff077221 */ /* 0x000fe20000010000 */
[----:B------:R-:W-:Y:S01]  /*78b0*/  STS [R131.X4+0x427c], R142 ;  /* 0x00427c8e83007388 */ /* 0x000fe20000004800 */
[----:B0-----:R-:W-:Y:S02]  /*78c0*/  FADD.FTZ R23, -R184, R204 ;  /* 0x000000ccb8177221 */ /* 0x001fe40000010100 */
[----:B------:R-:W-:Y:S02]  /*78d0*/  FMUL.FTZ R6, R16, R239 ;  /* 0x000000ef10067220 */ /* 0x000fe40000410000 */
[----:B------:R-:W-:Y:S02]  /*78e0*/  FMUL.FTZ R11, R205, R12 ;  /* 0x0000000ccd0b7220 */ /* 0x000fe40000410000 */
[----:B------:R-:W-:Y:S02]  /*78f0*/  FADD.FTZ R16, R95, UR5 ;  /* 0x000000055f107e21 */ /* 0x000fe40008010000 */
[----:B------:R-:W-:-:S02]  /*7900*/  FADD.FTZ R7, R7, R8 ;  /* 0x0000000807077221 */ /* 0x000fc40000010000 */
[C---:B------:R-:W-:Y:S02]  /*7910*/  FMUL.FTZ R150, R157.reuse, R150 ;  /* 0x000000969d967220 */ /* 0x040fe40000410000 */
[----:B------:R-:W-:Y:S02]  /*7920*/  FFMA.FTZ R127, -R157, R127, -RZ ;  /* 0x0000007f9d7f7223 */ /* 0x000fe400000109ff */
[-C--:B------:R-:W-:Y:S01]  /*7930*/  FFMA.FTZ R8, R23, R6.reuse, -R11 ;  /* 0x0000000617087223 */ /* 0x080fe2000001080b */
[----:B------:R-:W-:Y:S01]  /*7940*/  STS [R131.X4+0x4248], R150 ;  /* 0x0042489683007388 */ /* 0x000fe20000004800 */
[----:B------:R-:W-:Y:S02]  /*7950*/  FMUL.FTZ R157, R189, UR41 ;  /* 0x00000029bd9d7c20 */ /* 0x000fe40008410000 */
[----:B------:R-:W-:Y:S01]  /*7960*/  FMUL.FTZ R6, R205, R6 ;  /* 0x00000006cd067220 */ /* 0x000fe20000410000 */
[----:B------:R-:W-:Y:S01]  /*7970*/  STS [R131.X4+0x424c], R127 ;  /* 0x00424c7f83007388 */ /* 0x000fe20000004800 */
[----:B------:R-:W-:-:S02]  /*7980*/  FMUL.FTZ R18, R16, R238 ;  /* 0x000000ee10127220 */ /* 0x000fc40000410000 */
[----:B------:R-:W-:Y:S02]  /*7990*/  FADD.FTZ R9, RZ, R9 ;  /* 0x00000009ff097221 */ /* 0x000fe40000010000 */
[----:B------:R-:W-:Y:S02]  /*79a0*/  FFMA.FTZ R27, R188, UR42, R157 ;  /* 0x0000002abc1b7c23 */ /* 0x000fe4000801009d */
[----:B------:R-:W-:Y:S02]  /*79b0*/  FMUL.FTZ R11, R16, R237 ;  /* 0x000000ed100b7220 */ /* 0x000fe40000410000 */
[----:B------:R-:W-:Y:S02]  /*79c0*/  FFMA.FTZ R6, R12, R23, R6 ;  /* 0x000000170c067223 */ /* 0x000fe40000010006 */
[----:B------:R-:W-:Y:S02]  /*79d0*/  FADD.FTZ R203, -R183, R203 ;  /* 0x000000cbb7cb7221 */ /* 0x000fe40000010100 */
[----:B------:R-:W-:-:S02]  /*79e0*/  FMUL.FTZ R16, R202, R18 ;  /* 0x00000012ca107220 */ /* 0x000fc40000410000 */
[----:B------:R-:W-:Y:S02]  /*79f0*/  FADD.FTZ R9, R9, R10 ;  /* 0x0000000a09097221 */ /* 0x000fe40000010000 */
[----:B------:R-:W-:Y:S02]  /*7a00*/  FADD.FTZ R10, R88, UR5 ;  /* 0x00000005580a7e21 */ /* 0x000fe40008010000 */
[----:B------:R-:W-:Y:S02]  /*7a10*/  FFMA.FTZ R27, -R158, R27, -RZ ;  /* 0x0000001b9e1b7223 */ /* 0x000fe400000109ff */
[----:B------:R-:W-:Y:S02]  /*7a20*/  FADD.FTZ R6, R7, R6 ;  /* 0x0000000607067221 */ /* 0x000fe40000010000 */
[----:B------:R-:W-:Y:S01]  /*7a30*/  FFMA.FTZ R7, R203, R11, -R16 ;  /* 0x0000000bcb077223 */ /* 0x000fe20000010810 */
[----:B------:R0:W-:Y:S01]  /*7a40*/  STS [R131.X4+0x4254], R27 ;  /* 0x0042541b83007388 */ /* 0x0001e20000004800 */
[----:B------:R-:W-:-:S02]  /*7a50*/  FMUL.FTZ R16, R10, R13 ;  /* 0x0000000d0a107220 */ /* 0x000fc40000410000 */
[----:B------:R-:W-:Y:S02]  /*7a60*/  FMUL.FTZ R11, R202, R11 ;  /* 0x0000000bca0b7220 */ /* 0x000fe40000410000 */
[----:B------:R-:W-:Y:S02]  /*7a70*/  FMUL.FTZ R10, R10, R235 ;  /* 0x000000eb0a0a7220 */ /* 0x000fe40000410000 */
[----:B------:R-:W-:Y:S02]  /*7a80*/  FMUL.FTZ R20, R201, R16 ;  /* 0x00000010c9147220 */ /* 0x000fe40000410000 */
[----:B------:R-:W-:Y:S02]  /*7a90*/  FADD.FTZ R8, R9, R8 ;  /* 0x0000000809087221 */ /* 0x000fe40000010000 */
[----:B0-----:R-:W-:Y:S02]  /*7aa0*/  FADD.FTZ R27, -R182, R200 ;  /* 0x000000c8b61b7221 */ /* 0x001fe40000010100 */
[----:B------:R-:W-:-:S02]  /*7ab0*/  FADD.FTZ R9, R89, UR5 ;  /* 0x0000000559097e21 */ /* 0x000fc40008010000 */
[----:B------:R-:W-:Y:S02]  /*7ac0*/  FFMA.FTZ R11, R18, R203, R11 ;  /* 0x000000cb120b7223 */ /* 0x000fe4000001000b */
[-C--:B------:R-:W-:Y:S02]  /*7ad0*/  FFMA.FTZ R24, R27, R10.reuse, -R20 ;  /* 0x0000000a1b187223 */ /* 0x080fe40000010814 */
[----:B------:R-:W-:Y:S02]  /*7ae0*/  FMUL.FTZ R10, R201, R10 ;  /* 0x0000000ac90a7220 */ /* 0x000fe40000410000 */
[----:B------:R-:W-:Y:S02]  /*7af0*/  FADD.FTZ R7, R8, R7 ;  /* 0x0000000708077221 */ /* 0x000fe40000010000 */
[----:B------:R-:W-:Y:S02]  /*7b00*/  FMUL.FTZ R20, R9, R234 ;  /* 0x000000ea09147220 */ /* 0x000fe40000410000 */
[----:B------:R-:W-:-:S02]  /*7b10*/  FADD.FTZ R8, R90, UR5 ;  /* 0x000000055a087e21 */ /* 0x000fc40008010000 */
[----:B------:R-:W-:Y:S02]  /*7b20*/  FADD.FTZ R6, R6, R11 ;  /* 0x0000000b06067221 */ /* 0x000fe40000010000 */
[----:B------:R-:W-:Y:S02]  /*7b30*/  FMUL.FTZ R11, R9, R233 ;  /* 0x000000e9090b7220 */ /* 0x000fe40000410000 */
[----:B------:R-:W-:Y:S02]  /*7b40*/  FFMA.FTZ R9, R16, R27, R10 ;  /* 0x0000001b10097223 */ /* 0x000fe4000001000a */
[----:B------:R-:W-:Y:S02]  /*7b50*/  FADD.FTZ R199, -R181, R199 ;  /* 0x000000c7b5c77221 */ /* 0x000fe40000010100 */
[----:B------:R-:W-:Y:S02]  /*7b60*/  FMUL.FTZ R10, R198, R20 ;  /* 0x00000014c60a7220 */ /* 0x000fe40000410000 */
[----:B------:R-:W-:-:S02]  /*7b70*/  FMUL.FTZ R22, R8, R17 ;  /* 0x0000001108167220 */ /* 0x000fc40000410000 */
[----:B------:R-:W-:Y:S02]  /*7b80*/  FADD.FTZ R6, R6, R9 ;  /* 0x0000000906067221 */ /* 0x000fe40000010000 */
[----:B------:R-:W-:Y:S02]  /*7b90*/  FFMA.FTZ R10, R199, R11, -R10 ;  /* 0x0000000bc70a7223 */ /* 0x000fe4000001080a */
[----:B------:R-:W-:Y:S02]  /*7ba0*/  FADD.FTZ R31, -R180, R196 ;  /* 0x000000c4b41f7221 */ /* 0x000fe40000010100 */
[----:B------:R-:W-:Y:S02]  /*7bb0*/  FMUL.FTZ R8, R8, R231 ;  /* 0x000000e708087220 */ /* 0x000fe40000410000 */
[----:B------:R-:W-:Y:S02]  /*7bc0*/  FMUL.FTZ R9, R197, R22 ;  /* 0x00000016c5097220 */ /* 0x000fe40000410000 */
[----:B------:R-:W-:-:S02]  /*7bd0*/  FMUL.FTZ R11, R198, R11 ;  /* 0x0000000bc60b7220 */ /* 0x000fc40000410000 */
[----:B------:R-:W-:Y:S02]  /*7be0*/  FADD.FTZ R26, R91, UR5 ;  /* 0x000000055b1a7e21 */ /* 0x000fe40008010000 */
[-C--:B------:R-:W-:Y:S02]  /*7bf0*/  FFMA.FTZ R28, R31, R8.reuse, -R9 ;  /* 0x000000081f1c7223 */ /* 0x080fe40000010809 */
[----:B------:R-:W-:Y:S02]  /*7c00*/  FFMA.FTZ R11, R20, R199, R11 ;  /* 0x000000c7140b7223 */ /* 0x000fe4000001000b */
        /* <DEDUP_REMOVED lines=8> */
[----:B------:R-:W-:-:S02]  /*7c90*/  FADD.FTZ R26, R84, UR5 ;  /* 0x00000005541a7e21 */ /* 0x000fc40008010000 */
[-C--:B------:R-:W-:Y:S02]  /*7ca0*/  FFMA.FTZ R8, R195, R11.reuse, -R8 ;  /* 0x0000000bc3087223 */ /* 0x080fe40000010808 */
[----:B------:R-:W-:Y:S02]  /*7cb0*/  FMUL.FTZ R11, R194, R11 ;  /* 0x0000000bc20b7220 */ /* 0x000fe40000410000 */
[----:B------:R-:W-:Y:S02]  /*7cc0*/  FADD.FTZ R7, R7, R10 ;  /* 0x0000000a07077221 */ /* 0x000fe40000010000 */
[----:B------:R-:W-:Y:S02]  /*7cd0*/  FADD.FTZ R6, R6, R9 ;  /* 0x0000000906067221 */ /* 0x000fe40000010000 */
[----:B------:R-:W-:Y:S02]  /*7ce0*/  FMUL.FTZ R10, R26, R227 ;  /* 0x000000e31a0a7220 */ /* 0x000fe40000410000 */
[----:B------:R-:W-:-:S02]  /*7cf0*/  FFMA.FTZ R11, R24, R195, R11 ;  /* 0x000000c3180b7223 */ /* 0x000fc4000001000b */
[----:B------:R-:W-:Y:S02]  /*7d00*/  FMUL.FTZ R26, R26, R21 ;  /* 0x000000151a1a7220 */ /* 0x000fe40000410000 */
[----:B------:R-:W-:Y:S02]  /*7d10*/  FADD.FTZ R113, -R178, R192 ;  /* 0x000000c0b2717221 */ /* 0x000fe40000010100 */
[----:B------:R-:W-:Y:S02]  /*7d20*/  FMUL.FTZ R9, R193, R10 ;  /* 0x0000000ac1097220 */ /* 0x000fe40000410000 */
[----:B------:R-:W-:Y:S02]  /*7d30*/  FADD.FTZ R6, R6, R11 ;  /* 0x0000000b06067221 */ /* 0x000fe40000010000 */
[----:B------:R-:W-:Y:S02]  /*7d40*/  FADD.FTZ R11, R85, UR5 ;  /* 0x00000005550b7e21 */ /* 0x000fe40008010000 */
[----:B------:R-:W-:-:S02]  /*7d50*/  FADD.FTZ R7, R7, R28 ;  /* 0x0000001c07077221 */ /* 0x000fc40000010000 */
[----:B------:R-:W-:Y:S02]  /*7d60*/  FFMA.FTZ R9, R26, R113, R9 ;  /* 0x000000711a097223 */ /* 0x000fe40000010009 */
[----:B------:R-:W-:Y:S02]  /*7d70*/  FMUL.FTZ R28, R11, R226 ;  /* 0x000000e20b1c7220 */ /* 0x000fe40000410000 */
[----:B------:R-:W-:Y:S02]  /*7d80*/  FADD.FTZ R7, R7, R8 ;  /* 0x0000000807077221 */ /* 0x000fe40000010000 */
[----:B------:R-:W-:Y:S02]  /*7d90*/  FADD.FTZ R6, R6, R9 ;  /* 0x0000000906067221 */ /* 0x000fe40000010000 */
[----:B------:R-:W-:Y:S02]  /*7da0*/  FMUL.FTZ R30, R193, R26 ;  /* 0x0000001ac11e7220 */ /* 0x000fe40000410000 */
[----:B------:R-:W-:-:S02]  /*7db0*/  FADD.FTZ R191, -R175, R191 ;  /* 0x000000bfafbf7221 */ /* 0x000fc40000010100 */
[----:B------:R-:W-:Y:S02]  /*7dc0*/  FMUL.FTZ R8, R11, R225 ;  /* 0x000000e10b087220 */ /* 0x000fe40000410000 */
[----:B------:R-:W-:Y:S02]  /*7dd0*/  FMUL.FTZ R9, R190, R28 ;  /* 0x0000001cbe097220 */ /* 0x000fe40000410000 */
[----:B------:R-:W-:Y:S02]  /*7de0*/  FADD.FTZ R114, R86, UR5 ;  /* 0x0000000556727e21 */ /* 0x000fe40008010000 */
[----:B------:R-:W-:Y:S02]  /*7df0*/  FFMA.FTZ R10, R113, R10, -R30 ;  /* 0x0000000a710a7223 */ /* 0x000fe4000001081e */
[----:B------:R-:W-:Y:S02]  /*7e00*/  FFMA.FTZ R112, R191, R8, -R9 ;  /* 0x00000008bf707223 */ /* 0x000fe40000010809 */
[----:B------:R-:W-:-:S02]  /*7e10*/  FMUL.FTZ R30, R114, R25 ;  /* 0x00000019721e7220 */ /* 0x000fc40000410000 */
[----:B------:R-:W-:Y:S02]  /*7e20*/  FMUL.FTZ R8, R190, R8 ;  /* 0x00000008be087220 */ /* 0x000fe40000410000 */
[----:B------:R-:W-:Y:S02]  /*7e30*/  FMUL.FTZ R114, R114, R223 ;  /* 0x000000df72727220 */ /* 0x000fe40000410000 */
[----:B------:R-:W-:Y:S02]  /*7e40*/  FADD.FTZ R115, -R174, R188 ;  /* 0x000000bcae737221 */ /* 0x000fe40000010100 */
[C---:B------:R-:W-:Y:S02]  /*7e50*/  FMUL.FTZ R11, R189.reuse, R30 ;  /* 0x0000001ebd0b7220 */ /* 0x040fe40000410000 */
[----:B------:R-:W-:Y:S02]  /*7e60*/  FFMA.FTZ R9, R28, R191, R8 ;  /* 0x000000bf1c097223 */ /* 0x000fe40000010008 */
[----:B------:R-:W-:-:S02]  /*7e70*/  FMUL.FTZ R8, R189, R114 ;  /* 0x00000072bd087220 */ /* 0x000fc40000410000 */
[----:B------:R-:W-:Y:S02]  /*7e80*/  FFMA.FTZ R114, R115, R114, -R11 ;  /* 0x0000007273727223 */ /* 0x000fe4000001080b */
[----:B------:R-:W-:Y:S01]  /*7e90*/  FADD.FTZ R6, R6, R9 ;  /* 0x0000000906067221 */ /* 0x000fe20000010000 */
[----:B------:R-:W-:Y:S01]  /*7ea0*/  MOV R9, UR28 ;  /* 0x0000001c00097c02 */ /* 0x000fe20008000f00 */
[----:B------:R-:W-:Y:S02]  /*7eb0*/  FFMA.FTZ R11, R30, R115, R8 ;  /* 0x000000731e0b7223 */ /* 0x000fe40000010008 */
[----:B------:R-:W-:Y:S02]  /*7ec0*/  FMUL.FTZ R129, R156, R129 ;  /* 0x000000819c817220 */ /* 0x000fe40000410000 */
[----:B------:R-:W-:Y:S02]  /*7ed0*/  FADD.FTZ R11, R6, R11 ;  /* 0x0000000b060b7221 */ /* 0x000fe40000010000 */
[----:B------:R-:W-:Y:S01]  /*7ee0*/  FMUL.FTZ R6, R125, UR38 ;  /* 0x000000267d067c20 */ /* 0x000fe20008410000 */
[----:B------:R0:W-:Y:S01]  /*7ef0*/  STS [R131.X4+0x4258], R129 ;  /* 0x0042588183007388 */ /* 0x0001e20000004800 */
[----:B------:R-:W-:Y:S01]  /*7f00*/  FADD.FTZ R7, R7, R10 ;  /* 0x0000000a07077221 */ /* 0x000fe20000010000 */
[----:B------:R-:W-:Y:S01]  /*7f10*/  LEA R10, R9, -R2, 0x1 ;  /* 0x80000002090a7211 */ /* 0x000fe200078e08ff */
[----:B------:R-:W-:-:S02]  /*7f20*/  FFMA.FTZ R117, R215, UR37, -R6 ;  /* 0x00000025d7757c23 */ /* 0x000fc40008010806 */
[----:B------:R-:W-:Y:S01]  /*7f30*/  FMUL.FTZ R6, R222, UR38 ;  /* 0x00000026de067c20 */ /* 0x000fe20008410000 */
[----:B------:R-:W-:Y:S01]  /*7f40*/  ISETP.GE.AND P0, PT, R10, 0x1, PT ;  /* 0x000000010a00780c */ /* 0x000fe20003f06270 */
[----:B------:R-:W-:Y:S02]  /*7f50*/  FADD.FTZ R7, R7, R112 ;  /* 0x0000007007077221 */ /* 0x000fe40000010000 */
[----:B------:R-:W-:Y:S02]  /*7f60*/  FFMA.FTZ R123, R221, UR37, -R6 ;  /* 0x00000025dd7b7c23 */ /* 0x000fe40008010806 */
[----:B------:R-:W-:Y:S02]  /*7f70*/  FMUL.FTZ R6, R226, UR38 ;  /* 0x00000026e2067c20 */ /* 0x000fe40008410000 */
[----:B------:R-:W-:Y:S02]  /*7f80*/  FADD.FTZ R141, R7, R114 ;  /* 0x00000072078d7221 */ /* 0x000fe40000010000 */
[----:B------:R-:W-:-:S02]  /*7f90*/  FFMA.FTZ R127, R225, UR37, -R6 ;  /* 0x00000025e17f7c23 */ /* 0x000fc40008010806 */
[----:B------:R-:W-:Y:S02]  /*7fa0*/  FMUL.FTZ R6, R230, UR38 ;  /* 0x00000026e6067c20 */ /* 0x000fe40008410000 */
[----:B------:R-:W-:Y:S02]  /*7fb0*/  FMUL.FTZ R7, R149, UR38 ;  /* 0x0000002695077c20 */ /* 0x000fe40008410000 */
[----:B0-----:R-:W-:Y:S02]  /*7fc0*/  FFMA.FTZ R129, R229, UR37, -R6 ;  /* 0x00000025e5817c23 */ /* 0x001fe40008010806 */
[----:B------:R-:W-:Y:S02]  /*7fd0*/  FMUL.FTZ R6, R234, UR38 ;  /* 0x00000026ea067c20 */ /* 0x000fe40008410000 */
[----:B------:R-:W-:Y:S02]  /*7fe0*/  FADD.FTZ R143, R140, -R143 ;  /* 0x8000008f8c8f7221 */ /* 0x000fe40000010000 */
[----:B------:R-:W-:-:S02]  /*7ff0*/  FFMA.FTZ R131, R233, UR37, -R6 ;  /* 0x00000025e9837c23 */ /* 0x000fc40008010806 */
[----:B------:R-:W-:Y:S02]  /*8000*/  FMUL.FTZ R6, R238, UR38 ;  /* 0x00000026ee067c20 */ /* 0x000fe40008410000 */
[----:B------:R-:W-:Y:S02]  /*8010*/  FADD.FTZ R112, R87, UR5 ;  /* 0x0000000557707e21 */ /* 0x000fe40008010000 */
[----:B------:R-:W-:Y:S02]  /*8020*/  FFMA.FTZ R135, R237, UR37, -R6 ;  /* 0x00000025ed877c23 */ /* 0x000fe40008010806 */
[----:B------:R-:W-:Y:S02]  /*8030*/  FMUL.FTZ R6, R242, UR38 ;  /* 0x00000026f2067c20 */ /* 0x000fe40008410000 */
[----:B------:R-:W-:Y:S02]  /*8040*/  FFMA.FTZ R116, R148, UR37, R7 ;  /* 0x0000002594747c23 */ /* 0x000fe40008010007 */
        /* <DEDUP_REMOVED lines=25> */
[----:B------:R-:W-:Y:S02]  /*81e0*/  FADD.FTZ R151, R154, R151 ;  /* 0x000000979a977221 */ /* 0x000fe40000010000 */
[----:B------:R-:W-:Y:S02]  /*81f0*/  FMUL.FTZ R221, R112, R221 ;  /* 0x000000dd70dd7220 */ /* 0x000fe40000410000 */
[----:B------:R-:W-:Y:S02]  /*8200*/  FFMA.FTZ R114, R149, UR37, -R114 ;  /* 0x0000002595727c23 */ /* 0x000fe40008010872 */
[----:B------:R-:W-:Y:S02]  /*8210*/  FFMA.FTZ R118, R125, UR37, R118 ;  /* 0x000000257d767c23 */ /* 0x000fe40008010076 */
[----:B------:R-:W-:Y:S02]  /*8220*/  FFMA.FTZ R120, R217, UR37, -R120 ;  /* 0x00000025d9787c23 */ /* 0x000fe40008010878 */
[----:B------:R-:W-:-:S02]  /*8230*/  FFMA.FTZ R119, R218, UR37, R119 ;  /* 0x00000025da777c23 */ /* 0x000fc40008010077 */
[----:B------:R-:W-:Y:S02]  /*8240*/  FFMA.FTZ R122, R219, UR37, -R122 ;  /* 0x00000025db7a7c23 */ /* 0x000fe4000801087a */
[----:B------:R-:W-:Y:S02]  /*8250*/  FFMA.FTZ R121, R29, UR37, R8 ;  /* 0x000000251d797c23 */ /* 0x000fe40008010008 */
[----:B------:R-:W-:Y:S02]  /*8260*/  FFMA.FTZ R124, R223, UR37, -R124 ;  /* 0x00000025df7c7c23 */ /* 0x000fe4000801087c */
[----:B------:R-:W-:Y:S02]  /*8270*/  FMUL.FTZ R112, R112, R222 ;  /* 0x000000de70707220 */ /* 0x000fe40000410000 */
[----:B------:R-:W-:Y:S02]  /*8280*/  FFMA.FTZ R126, R222, UR37, R7 ;  /* 0x00000025de7e7c23 */ /* 0x000fe40008010007 */
[----:B------:R-:W-:-:S02]  /*8290*/  FFMA.FTZ R128, R25, UR37, R128 ;  /* 0x0000002519807c23 */ /* 0x000fc40008010080 */
[----:B------:R-:W-:Y:S02]  /*82a0*/  FFMA.FTZ R130, R227, UR37, -R130 ;  /* 0x00000025e3827c23 */ /* 0x000fe40008010882 */
[----:B------:R-:W-:Y:S02]  /*82b0*/  FFMA.FTZ R136, R226, UR37, R225 ;  /* 0x00000025e2887c23 */ /* 0x000fe400080100e1 */
[----:B------:R-:W-:Y:S02]  /*82c0*/  FFMA.FTZ R134, R21, UR37, R134 ;  /* 0x0000002515867c23 */ /* 0x000fe40008010086 */
[----:B------:R-:W-:Y:S02]  /*82d0*/  FFMA.FTZ R132, R230, UR37, R229 ;  /* 0x00000025e6847c23 */ /* 0x000fe400080100e5 */
[----:B------:R-:W-:Y:S02]  /*82e0*/  FFMA.FTZ R140, R231, UR37, -R140 ;  /* 0x00000025e78c7c23 */ /* 0x000fe4000801088c */
[----:B------:R-:W-:-:S02]  /*82f0*/  FFMA.FTZ R144, R235, UR37, -R144 ;  /* 0x00000025eb907c23 */ /* 0x000fc40008010890 */
[----:B------:R-:W-:Y:S02]  /*8300*/  FFMA.FTZ R152, R17, UR37, R152 ;  /* 0x0000002511987c23 */ /* 0x000fe40008010098 */
[----:B------:R-:W-:Y:S02]  /*8310*/  FFMA.FTZ R150, R234, UR37, R233 ;  /* 0x00000025ea967c23 */ /* 0x000fe400080100e9 */
[----:B------:R-:W-:Y:S02]  /*8320*/  FFMA.FTZ R146, R13, UR37, R146 ;  /* 0x000000250d927c23 */ /* 0x000fe40008010092 */
[----:B------:R-:W-:Y:S02]  /*8330*/  FFMA.FTZ R138, R239, UR37, -R138 ;  /* 0x00000025ef8a7c23 */ /* 0x000fe4000801088a */
        /* <DEDUP_REMOVED lines=14> */
[----:B------:R-:W-:Y:S02]  /*8420*/  USHF.R.U64 UR39, UR32, UR39, UR33 ;  /* 0x0000002720277299 */ /* 0x000fe40008001221 */
[----:B------:R-:W-:Y:S02]  /*8430*/  USHF.R.U32.HI UR40, URZ, 0x1, UR33 ;  /* 0x000000013f287899 */ /* 0x000fe40008011621 */
[----:B------:R-:W-:Y:S02]  /*8440*/  ULEA UR45, UR19, 0xfffff000, 0xc ;  /* 0xfffff000132d7891 */ /* 0x000fe4000f8e603f */
[----:B------:R-:W-:-:S02]  /*8450*/  UIMAD.WIDE.U32 UR32, UR18, UR28, URZ ;  /* 0x0000001c122072a5 */ /* 0x000fc4000f8e003f */
[----:B------:R-:W-:Y:S02]  /*8460*/  UIMAD UR43, UR18, UR29, UR43 ;  /* 0x0000001d122b72a4 */ /* 0x000fe4000f8e022b */
[----:B------:R-:W-:Y:S01]  /*8470*/  USHF.R.S32.HI UR44, URZ, 0x1f, UR7 ;  /* 0x0000001f3f2c7899 */ /* 0x000fe20008011407 */
[----:B------:R-:W-:Y:S01]  /*8480*/  IADD3 R6, P0, R2, UR45, RZ ;  /* 0x0000002d02067c10 */ /* 0x000fe2000ff1e0ff */
[----:B------:R-:W-:Y:S01]  /*8490*/  ULDC.64 UR28, c[0x0][0x2d0] ;  /* 0x0000b400001c7ab9 */ /* 0x000fe20000000a00 */
[----:B------:R-:W-:Y:S01]  /*84a0*/  MOV R7, UR45 ;  /* 0x0000002d00077c02 */ /* 0x000fe20008000f00 */
[----:B------:R-:W-:Y:S02]  /*84b0*/  UIMAD UR28, UR44, UR28, URZ ;  /* 0x0000001c2c1c72a4 */ /* 0x000fe4000f8e023f */
[----:B------:R-:W-:Y:S01]  /*84c0*/  UIADD3 UR33, UR33, UR43, URZ ;  /* 0x0000002b21217290 */ /* 0x000fe2000fffe03f */
[----:B------:R-:W-:Y:S01]  /*84d0*/  LEA.HI.X.SX32 R7, R7, RZ, 0x1, P0 ;  /* 0x000000ff07077211 */ /* 0x000fe200000f0eff */
[----:B------:R-:W-:-:S02]  /*84e0*/  UIMAD UR44, UR40, UR35, URZ ;  /* 0x00000023282c72a4 */ /* 0x000fc4000f8e023f */
[----:B------:R-:W-:Y:S02]  /*84f0*/  UIMAD UR40, UR7, UR29, UR28 ;  /* 0x0000001d072872a4 */ /* 0x000fe4000f8e021c */
[----:B------:R-:W-:Y:S01]  /*8500*/  UIMAD UR44, UR34, UR39, UR44 ;  /* 0x00000027222c72a4 */ /* 0x000fe2000f8e022c */
[----:B------:R-:W-:Y:S01]  /*8510*/  IMAD.WIDE.U32 R6, R9, c[0x0][0x2d0], R6 ;  /* 0x0000b40009067a25 */ /* 0x000fe200078e0006 */
[----:B------:R-:W-:-:S03]  /*8520*/  UIMAD.WIDE.U32 UR28, UR35, UR39, UR32 ;  /* 0x00000027231c72a5 */ /* 0x000fc6000f8e0020 */
[----:B------:R-:W-:Y:S01]  /*8530*/  ULDC.64 UR32, c[0x0][0x320] ;  /* 0x0000c80000207ab9 */ /* 0x000fe20000000a00 */
[----:B------:R-:W-:Y:S01]  /*8540*/  IADD3 R7, R7, UR40, RZ ;  /* 0x0000002807077c10 */ /* 0x000fe2000fffe0ff */
[----:B------:R-:W-:Y:S02]  /*8550*/  UIADD3 UR29, UR29, UR44, URZ ;  /* 0x0000002c1d1d7290 */ /* 0x000fe4000fffe03f */
[----:B------:R-:W-:-:S04]  /*8560*/  ULEA UR32, UP0, UR28, UR32, 0x3 ;  /* 0x000000201c207291 */ /* 0x000fc8000f80183f */
[----:B------:R-:W-:Y:S02]  /*8570*/  ULEA.HI.X UR33, UR28, UR33, UR29, 0x3, UP0 ;  /* 0x000000211c217291 */ /* 0x000fe400080f1c1d */
[----:B0-----:R-:W-:-:S04]  /*8580*/  LEA R8, P0, R6, UR32, 0x2 ;  /* 0x0000002006087c11 */ /* 0x001fc8000f8010ff */
[----:B------:R-:W-:-:S05]  /*8590*/  LEA.HI.X R9, R6, UR33, R7, 0x2, P0 ;  /* 0x0000002106097c11 */ /* 0x000fca00080f1407 */
[----:B-1----:R0:W-:Y:S04]  /*85a0*/  RED.E.ADD.F32.FTZ.RN.STRONG.GPU [R8.64], R139 ;  /* 0x0000008b0800798e */ /* 0x0021e8000c10e79e */
.L_x_2414:
[----:B------:R-:W-:Y:S05]  /*85b0*/  BSYNC B0 ;  /* 0x0000000000007941 */ /* 0x000fea0003800000 */
.L_x_2413:
[----:B------:R-:W-:Y:S01]  /*85c0*/  ULDC.64 UR32, c[0x0][0x2b8] ;  /* 0x0000ae0000207ab9 */ /* 0x000fe20000000a00 */
[----:B------:R-:W-:Y:S01]  /*85d0*/  FADD.FTZ R160, R80, UR5 ;  /* 0x0000000550a07e21 */ /* 0x000fe20008010000 */
[----:B------:R-:W-:Y:S01]  /*85e0*/  USHF.R.U32.HI UR28, URZ, 0x1, UR33 ;  /* 0x000000013f1c7899 */ /* 0x000fe20008011621 */
[----:B------:R-:W-:Y:S01]  /*85f0*/  FADD.FTZ R187, -R173, R187 ;  /* 0x000000bbadbb7221 */ /* 0x000fe20000010100 */
[----:B------:R-:W-:Y:S01]  /*8600*/  USHF.R.U64 UR32, UR32, 0x1, UR33 ;  /* 0x0000000120207899 */ /* 0x000fe20008001221 */
[----:B------:R-:W-:Y:S01]  /*8610*/  FMUL.FTZ R6, R186, R112 ;  /* 0x00000070ba067220 */ /* 0x000fe20000410000 */
[----:B------:R-:W-:Y:S01]  /*8620*/  UIMAD UR37, UR28, UR35, URZ ;  /* 0x000000231c2572a4 */ /* 0x000fe2000f8e023f */
[C---:B0-----:R-:W-:Y:S01]  /*8630*/  FMUL.FTZ R139, R160.reuse, R29 ;  /* 0x0000001da08b7220 */ /* 0x041fe20000410000 */
[----:B------:R-:W-:Y:S01]  /*8640*/  UIMAD.WIDE.U32 UR28, UR32, UR35, URZ ;  /* 0x00000023201c72a5 */ /* 0x000fe2000f8e003f */
[----:B------:R-:W-:Y:S01]  /*8650*/  FFMA.FTZ R8, R187, R221, -R6 ;  /* 0x000000ddbb087223 */ /* 0x000fe20000010806 */
[----:B------:R-:W-:Y:S01]  /*8660*/  UIMAD UR37, UR34, UR32, UR37 ;  /* 0x00000020222572a4 */ /* 0x000fe2000f8e0225 */
[----:B------:R-:W-:Y:S01]  /*8670*/  FMUL.FTZ R219, R160, R219 ;  /* 0x000000dba0db7220 */ /* 0x000fe20000410000 */
[----:B------:R-:W-:Y:S01]  /*8680*/  ULDC UR38, c[0x0][0x174] ;  /* 0x00005d0000267ab9 */ /* 0x000fe20000000800 */
[----:B------:R-:W-:Y:S01]  /*8690*/  FADD.FTZ R176, -R170, R176 ;  /* 0x000000b0aab07221 */ /* 0x000fe20000010100 */
[----:B------:R-:W-:Y:S01]  /*86a0*/  ULDC.64 UR32, c[0x0][0x2c0] ;  /* 0x0000b00000207ab9 */ /* 0x000fe20000000a00 */
[----:B------:R-:W-:Y:S01]  /*86b0*/  FMUL.FTZ R7, R177, R139 ;  /* 0x0000008bb1077220 */ /* 0x000fe20000410000 */
[----:B------:R-:W-:Y:S01]  /*86c0*/  UIADD3 UR29, UR29, UR37, URZ ;  /* 0x000000251d1d7290 */ /* 0x000fe2000fffe03f */
[----:B------:R-:W-:Y:S01]  /*86d0*/  FMUL.FTZ R221, R186, R221 ;  /* 0x000000ddbadd7220 */ /* 0x000fe20000410000 */
[----:B------:R-:W-:Y:S01]  /*86e0*/  UIMAD UR37, UR36, UR32, URZ ;  /* 0x00000020242572a4 */ /* 0x000fe2000f8e023f */
[----:B------:R-:W-:Y:S01]  /*86f0*/  FADD.FTZ R160, R81, UR5 ;  /* 0x0000000551a07e21 */ /* 0x000fe20008010000 */
[----:B------:R-:W-:Y:S01]  /*8700*/  UIMAD.WIDE.U32 UR28, UR18, UR32, UR28 ;  /* 0x00000020121c72a5 */ /* 0x000fe2000f8e001c */
[----:B------:R-:W-:Y:S01]  /*8710*/  FFMA.FTZ R7, R176, R219, -R7 ;  /* 0x000000dbb0077223 */ /* 0x000fe20000010807 */
[----:B------:R-:W-:Y:S01]  /*8720*/  UIMAD UR37, UR18, UR33, UR37 ;  /* 0x00000021122572a4 */ /* 0x000fe2000f8e0225 */
[----:B------:R-:W-:Y:S01]  /*8730*/  FFMA.FTZ R6, R112, R187, R221 ;  /* 0x000000bb70067223 */ /* 0x000fe200000100dd */
[----:B------:R-:W-:Y:S01]  /*8740*/  BSSY B0, `(.L_x_2415) ;  /* 0x0000041000007945 */ /* 0x000fe20003800000 */
[----:B------:R-:W-:Y:S01]  /*8750*/  ULDC.64 UR32, c[0x0][0x320] ;  /* 0x0000c80000207ab9 */ /* 0x000fe20000000a00 */
[----:B------:R-:W-:Y:S01]  /*8760*/  FMUL.FTZ R219, R177, R219 ;  /* 0x000000dbb1db7220 */ /* 0x000fe20000410000 */
[----:B------:R-:W-:Y:S01]  /*8770*/  UIADD3 UR37, UR37, UR29, URZ ;  /* 0x0000001d25257290 */ /* 0x000fe2000fffe03f */
[C---:B------:R-:W-:Y:S01]  /*8780*/  FMUL.FTZ R217, R160.reuse, R217 ;  /* 0x000000d9a0d97220 */ /* 0x040fe20000410000 */
[----:B------:R-:W-:Y:S01]  /*8790*/  ULEA UR32, UP0, UR28, UR32, 0x3 ;  /* 0x000000201c207291 */ /* 0x000fe2000f80183f */
[----:B------:R-:W-:Y:S01]  /*87a0*/  FMUL.FTZ R160, R160, R218 ;  /* 0x000000daa0a07220 */ /* 0x000fe20000410000 */
[----:B------:R-:W-:Y:S01]  /*87b0*/  UIADD3 UR29, UR6, -UR38, URZ ;  /* 0x80000026061d7290 */ /* 0x000fe2000fffe03f */
[----:B------:R-:W-:Y:S01]  /*87c0*/  FADD.FTZ R6, R11, R6 ;  /* 0x000000060b067221 */ /* 0x000fe20000010000 */
[----:B------:R-:W-:Y:S01]  /*87d0*/  ULEA.HI.X UR33, UR28, UR33, UR37, 0x3, UP0 ;  /* 0x000000211c217291 */ /* 0x000fe200080f1c25 */
[----:B------:R-:W-:Y:S01]  /*87e0*/  FFMA.FTZ R219, R139, R176, R219 ;  /* 0x000000b08bdb7223 */ /* 0x000fe200000100db */
[----:B------:R-:W-:Y:S01]  /*87f0*/  UIMAD UR28, UR29, -0x1000, URZ ;  /* 0xfffff0001d1c78a4 */ /* 0x000fe2000f8e023f */
[----:B------:R-:W-:Y:S01]  /*8800*/  FADD.FTZ R210, -R169, R210 ;  /* 0x000000d2a9d27221 */ /* 0x000fe20000010100 */
[----:B------:R-:W-:Y:S01]  /*8810*/  USHF.L.U64.HI UR29, UR8, 0x2, UR9 ;  /* 0x00000002081d7899 */ /* 0x000fe20008010209 */
[----:B------:R-:W-:Y:S01]  /*8820*/  FMUL.FTZ R9, R211, R160 ;  /* 0x000000a0d3097220 */ /* 0x000fe20000410000 */
[----:B------:R-:W-:Y:S01]  /*8830*/  ISETP.GE.AND P1, PT, R10, 0x101, PT ;  /* 0x000001010a00780c */ /* 0x000fe20003f26270 */
[----:B------:R-:W-:Y:S01]  /*8840*/  FADD.FTZ R8, R141, R8 ;  /* 0x000000088d087221 */ /* 0x000fe20000010000 */
[----:B------:R-:W-:Y:S01]  /*8850*/  MOV R11, UR28 ;  /* 0x0000001c000b7c02 */ /* 0x000fe20008000f00 */
[----:B------:R-:W-:Y:S01]  /*8860*/  FADD.FTZ R219, R6, R219 ;  /* 0x000000db06db7221 */ /* 0x000fe20000010000 */
[----:B------:R-:W-:Y:S01]  /*8870*/  LEA R6, P0, R2, UR32, 0x2 ;  /* 0x0000002002067c11 */ /* 0x000fe2000f8010ff */
[-C--:B------:R-:W-:Y:S01]  /*8880*/  FFMA.FTZ R9, R210, R217.reuse, -R9 ;  /* 0x000000d9d2097223 */ /* 0x080fe20000010809 */
[----:B------:R-:W-:Y:S01]  /*8890*/  USHF.L.U32 UR28, UR8, 0x2, URZ ;  /* 0x00000002081c7899 */ /* 0x000fe2000800063f */
[----:B------:R-:W-:Y:S01]  /*88a0*/  FADD.FTZ R8, R8, R7 ;  /* 0x0000000708087221 */ /* 0x000fe20000010000 */
[----:B------:R-:W-:Y:S01]  /*88b0*/  LEA.HI.X R7, R2, UR33, RZ, 0x2, P0 ;  /* 0x0000002102077c11 */ /* 0x000fe200080f14ff */
[----:B------:R-:W-:Y:S01]  /*88c0*/  FMUL.FTZ R217, R211, R217 ;  /* 0x000000d9d3d97220 */ /* 0x000fe20000410000 */
[----:B------:R-:W-:Y:S01]  /*88d0*/  ULDC.64 UR32, c[0x0][0x2d0] ;  /* 0x0000b40000207ab9 */ /* 0x000fe20000000a00 */
[----:B------:R-:W-:Y:S01]  /*88e0*/  FADD.FTZ R164, R82, UR5 ;  /* 0x0000000552a47e21 */ /* 0x000fe20008010000 */
[----:B------:R-:W-:Y:S01]  /*88f0*/  ISETP.GE.AND P0, PT, R10, 0x81, PT ;  /* 0x000000810a00780c */ /* 0x000fe20003f06270 */
[----:B------:R-:W-:Y:S01]  /*8900*/  FFMA.FTZ R162, R160, R210, R217 ;  /* 0x000000d2a0a27223 */ /* 0x000fe200000100d9 */
[----:B------:R-:W-:Y:S01]  /*8910*/  UIMAD UR29, UR29, UR32, URZ ;  /* 0x000000201d1d72a4 */ /* 0x000fe2000f8e023f */
[----:B------:R-:W-:Y:S01]  /*8920*/  FMUL.FTZ R141, R164, R125 ;  /* 0x0000007da48d7220 */ /* 0x000fe20000410000 */
[----:B------:R-:W-:Y:S01]  /*8930*/  ISETP.GE.AND P2, PT, R10, 0x181, PT ;  /* 0x000001810a00780c */ /* 0x000fe20003f46270 */
[----:B------:R-:W-:Y:S01]  /*8940*/  IMAD.WIDE R6, R11, 0x4, R6 ;  /* 0x000000040b067825 */ /* 0x000fe200078e0206 */
[----:B------:R-:W-:Y:S01]  /*8950*/  MOV R11, UR28 ;  /* 0x0000001c000b7c02 */ /* 0x000fe20008000f00 */
[----:B------:R-:W-:Y:S01]  /*8960*/  UIMAD UR29, UR28, UR33, UR29 ;  /* 0x000000211c1d72a4 */ /* 0x000fe2000f8e021d */
[----:B------:R-:W-:Y:S01]  /*8970*/  IADD3 R153, R2, 0x180, RZ ;  /* 0x0000018002997810 */ /* 0x000fe20007ffe0ff */
[----:B------:R-:W-:-:S02]  /*8980*/  FADD.FTZ R219, R219, R162 ;  /* 0x000000a2dbdb7221 */ /* 0x000fc40000010000 */
[----:B------:R-:W-:Y:S02]  /*8990*/  FMUL.FTZ R215, R164, R215 ;  /* 0x000000d7a4d77220 */ /* 0x000fe40000410000 */
[----:B------:R-:W-:Y:S02]  /*89a0*/  FADD.FTZ R213, -R3, R213 ;  /* 0x000000d503d57221 */ /* 0x000fe40000010100 */
[----:B------:R-:W-:Y:S02]  /*89b0*/  FMUL.FTZ R162, R212, R141 ;  /* 0x0000008dd4a27220 */ /* 0x000fe40000410000 */
[----:B------:R-:W-:Y:S02]  /*89c0*/  FADD.FTZ R145, R83, UR5 ;  /* 0x0000000553917e21 */ /* 0x000fe40008010000 */
[----:B------:R-:W-:-:S04]  /*89d0*/  IMAD.WIDE.U32 R6, R11, c[0x0][0x2d0], R6 ;  /* 0x0000b4000b067a25 */ /* 0x000fc800078e0006 */
[----:B------:R-:W-:Y:S01]  /*89e0*/  FFMA.FTZ R11, R213, R215, -R162 ;  /* 0x000000d7d50b7223 */ /* 0x000fe200000108a2 */
[----:B------:R-:W-:Y:S01]  /*89f0*/  IADD3 R7, R7, UR29, RZ ;  /* 0x0000001d07077c10 */ /* 0x000fe2000fffe0ff */
[C---:B------:R-:W-:Y:S02]  /*8a00*/  FMUL.FTZ R162, R145.reuse, R148 ;  /* 0x0000009491a27220 */ /* 0x040fe40000410000 */
[----:B------:R-:W-:Y:S02]  /*8a10*/  FADD.FTZ R8, R8, R9 ;  /* 0x0000000908087221 */ /* 0x000fe40000010000 */
[----:B------:R-:W-:Y:S02]  /*8a20*/  FMUL.FTZ R166, R145, R149 ;  /* 0x0000009591a67220 */ /* 0x000fe40000410000 */
[----:B------:R-:W-:Y:S02]  /*8a30*/  FADD.FTZ R145, -R4, R214 ;  /* 0x000000d604917221 */ /* 0x000fe40000010100 */
[----:B------:R-:W-:-:S02]  /*8a40*/  FMUL.FTZ R9, R245, R162 ;  /* 0x000000a2f5097220 */ /* 0x000fc40000410000 */
[----:B------:R-:W-:Y:S02]  /*8a50*/  FMUL.FTZ R164, R212, R215 ;  /* 0x000000d7d4a47220 */ /* 0x000fe40000410000 */
[-C--:B------:R-:W-:Y:S01]  /*8a60*/  FFMA.FTZ R149, R145, R166.reuse, -R9 ;  /* 0x000000a691957223 */ /* 0x080fe20000010809 */
[----:B------:R-:W-:Y:S01]  /*8a70*/  IADD3 R9, R2, 0x80, RZ ;  /* 0x0000008002097810 */ /* 0x000fe20007ffe0ff */
[----:B------:R-:W-:Y:S02]  /*8a80*/  FFMA.FTZ R164, R141, R213, R164 ;  /* 0x000000d58da47223 */ /* 0x000fe400000100a4 */
[----:B------:R-:W-:Y:S01]  /*8a90*/  FMUL.FTZ R166, R245, R166 ;  /* 0x000000a6f5a67220 */ /* 0x000fe20000410000 */
[----:B------:R-:W-:Y:S01]  /*8aa0*/  LEA.HI.SX32 R9, R9, R2, 0x1b ;  /* 0x0000000209097211 */ /* 0x000fe200078fdaff */
[----:B------:R-:W-:Y:S01]  /*8ab0*/  FADD.FTZ R8, R8, R11 ;  /* 0x0000000b08087221 */ /* 0x000fe20000010000 */
[----:B------:R-:W-:Y:S01]  /*8ac0*/  IADD3 R11, R2, 0x100, RZ ;  /* 0x00000100020b7810 */ /* 0x000fe20007ffe0ff */
[----:B------:R-:W-:-:S02]  /*8ad0*/  FADD.FTZ R147, R219, R164 ;  /* 0x000000a4db937221 */ /* 0x000fc40000010000 */
[----:B------:R-:W-:Y:S01]  /*8ae0*/  FFMA.FTZ R166, R162, R145, R166 ;  /* 0x00000091a2a67223 */ /* 0x000fe200000100a6 */
[----:B------:R-:W0:Y:S01]  /*8af0*/  LDS R9, [R9.X4+0x4400] ;  /* 0x0044000009097984 */ /* 0x000e220000004800 */
[----:B------:R-:W-:Y:S01]  /*8b00*/  FADD.FTZ R149, R8, R149 ;  /* 0x0000009508957221 */ /* 0x000fe20000010000 */
[----:B------:R-:W-:Y:S01]  /*8b10*/  LEA.HI.SX32 R11, R11, R2, 0x1b ;  /* 0x000000020b0b7211 */ /* 0x000fe200078fdaff */
[----:B------:R-:W-:Y:S01]  /*8b20*/  FADD.FTZ R147, R147, R166 ;  /* 0x000000a693937221 */ /* 0x000fe20000010000 */
[----:B------:R-:W-:Y:S05]  /*8b30*/  @!P0 BRA `(.L_x_2416) ;  /* 0x0000001000008947 */ /* 0x000fea0003800000 */
[----:B0-----:R0:W-:Y:S02]  /*8b40*/  RED.E.ADD.F32.FTZ.RN.STRONG.GPU [R6.64+-0x3e00], R9 ;  /* 0xffc200090600798e */ /* 0x0011e4000c10e79e */
.L_x_2416:
[----:B------:R-:W-:Y:S05]  /*8b50*/  BSYNC B0 ;  /* 0x0000000000007941 */ /* 0x000fea0003800000 */
.L_x_2415:
[----:B------:R-:W1:Y:S01]  /*8b60*/  LDS R11, [R11.X4+0x4600] ;  /* 0x004600000b0b7984 */ /* 0x000e620000004800 */
[----:B------:R-:W-:Y:S01]  /*8b70*/  BSSY B0, `(.L_x_2417) ;  /* 0x0000004000007945 */ /* 0x000fe20003800000 */
[----:B------:R-:W-:Y:S01]  /*8b80*/  LEA.HI.SX32 R153, R153, R2, 0x1b ;  /* 0x0000000299997211 */ /* 0x000fe200078fdaff */
[----:B------:R-:W-:Y:S05]  /*8b90*/  @!P1 BRA `(.L_x_2418) ;  /* 0x0000001000009947 */ /* 0x000fea0003800000 */
[----:B-1----:R1:W-:Y:S02]  /*8ba0*/  RED.E.ADD.F32.FTZ.RN.STRONG.GPU [R6.64+-0x3c00], R11 ;  /* 0xffc4000b0600798e */ /* 0x0023e4000c10e79e */
.L_x_2418:
[----:B------:R-:W-:Y:S05]  /*8bb0*/  BSYNC B0 ;  /* 0x0000000000007941 */ /* 0x000fea0003800000 */
.L_x_2417:
[----:B------:R-:W2:Y:S01]  /*8bc0*/  LDS R153, [R153.X4+0x4800] ;  /* 0x0048000099997984 */ /* 0x000ea20000004800 */
[----:B------:R-:W-:Y:S01]  /*8bd0*/  BSSY B0, `(.L_x_2419) ;  /* 0x0000005000007945 */ /* 0x000fe20003800000 */
[----:B-1----:R-:W-:-:S02]  /*8be0*/  IADD3 R11, R2, 0x200, RZ ;  /* 0x00000200020b7810 */ /* 0x002fc40007ffe0ff */
[----:B0-----:R-:W-:Y:S01]  /*8bf0*/  IADD3 R9, R2, 0x280, RZ ;  /* 0x0000028002097810 */ /* 0x001fe20007ffe0ff */
[----:B------:R-:W-:Y:S05]  /*8c00*/  @!P2 BRA `(.L_x_2420) ;  /* 0x000000100000a947 */ /* 0x000fea0003800000 */
[----:B--2---:R0:W-:Y:S02]  /*8c10*/  RED.E.ADD.F32.FTZ.RN.STRONG.GPU [R6.64+-0x3a00], R153 ;  /* 0xffc600990600798e */ /* 0x0041e4000c10e79e */
.L_x_2420:
[----:B------:R-:W-:Y:S05]  /*8c20*/  BSYNC B0 ;  /* 0x0000000000007941 */ /* 0x000fea0003800000 */
.L_x_2419:
        /* <DEDUP_REMOVED lines=14> */
.L_x_2422:
[----:B-1----:R-:W-:Y:S05]  /*8d10*/  BSYNC B0 ;  /* 0x0000000000007941 */ /* 0x002fea0003800000 */
.L_x_2421:
[----:B------:R-:W1:Y:S01]  /*8d20*/  LDS R11, [R11.X4+0x4c00] ;  /* 0x004c00000b0b7984 */ /* 0x000e620000004800 */
[----:B------:R-:W-:Y:S01]  /*8d30*/  BSSY B0, `(.L_x_2423) ;  /* 0x0000005000007945 */ /* 0x000fe20003800000 */
[----:B0--3--:R-:W-:Y:S02]  /*8d40*/  IADD3 R9, R2, 0x380, RZ ;  /* 0x0000038002097810 */ /* 0x009fe40007ffe0ff */
[----:B------:R-:W-:Y:S01]  /*8d50*/  LEA.HI.SX32 R153, R153, R2, 0x1b ;  /* 0x0000000299997211 */ /* 0x000fe200078fdaff */
[----:B------:R-:W-:Y:S05]  /*8d60*/  @!P0 BRA `(.L_x_2424) ;  /* 0x0000001000008947 */ /* 0x000fea0003800000 */
[----:B-1----:R0:W-:Y:S02]  /*8d70*/  RED.E.ADD.F32.FTZ.RN.STRONG.GPU [R6.64+-0x3600], R11 ;  /* 0xffca000b0600798e */ /* 0x0021e4000c10e79e */
.L_x_2424:
[----:B------:R-:W-:Y:S05]  /*8d80*/  BSYNC B0 ;  /* 0x0000000000007941 */ /* 0x000fea0003800000 */
.L_x_2423:
[----:B------:R-:W2:Y:S01]  /*8d90*/  LDS R153, [R153.X4+0x4e00] ;  /* 0x004e000099997984 */ /* 0x000ea20000004800 */
[----:B------:R-:W-:Y:S01]  /*8da0*/  BSSY B0, `(.L_x_2425) ;  /* 0x0000005000007945 */ /* 0x000fe20003800000 */
[----:B01----:R-:W-:-:S02]  /*8db0*/  IADD3 R11, R2, 0x400, RZ ;  /* 0x00000400020b7810 */ /* 0x003fc40007ffe0ff */
[----:B------:R-:W-:Y:S01]  /*8dc0*/  LEA.HI.SX32 R9, R9, R2, 0x1b ;  /* 0x0000000209097211 */ /* 0x000fe200078fdaff */
[----:B------:R-:W-:Y:S05]  /*8dd0*/  @!P1 BRA `(.L_x_2426) ;  /* 0x0000001000009947 */ /* 0x000fea0003800000 */
[----:B--2---:R0:W-:Y:S02]  /*8de0*/  RED.E.ADD.F32.FTZ.RN.STRONG.GPU [R6.64+-0x3400], R153 ;  /* 0xffcc00990600798e */ /* 0x0041e4000c10e79e */
.L_x_2426:
[----:B------:R-:W-:Y:S05]  /*8df0*/  BSYNC B0 ;  /* 0x0000000000007941 */ /* 0x000fea0003800000 */
.L_x_2425:
[----:B------:R-:W1:Y:S01]  /*8e00*/  LDS R9, [R9.X4+0x5000] ;  /* 0x0050000009097984 */ /* 0x000e620000004800 */
[----:B------:R-:W-:Y:S01]  /*8e10*/  BSSY B0, `(.L_x_2427) ;  /* 0x0000005000007945 */ /* 0x000fe20003800000 */
[----:B0-2---:R-:W-:Y:S02]  /*8e20*/  IADD3 R153, R2, 0x480, RZ ;  /* 0x0000048002997810 */ /* 0x005fe40007ffe0ff */
[----:B------:R-:W-:Y:S01]  /*8e30*/  LEA.HI.SX32 R11, R11, R2, 0x1b ;  /* 0x000000020b0b7211 */ /* 0x000fe200078fdaff */
[----:B------:R-:W-:Y:S05]  /*8e40*/  @!P2 BRA `(.L_x_2428) ;  /* 0x000000100000a947 */ /* 0x000fea0003800000 */
[----:B-1----:R0:W-:Y:S02]  /*8e50*/  RED.E.ADD.F32.FTZ.RN.STRONG.GPU [R6.64+-0x3200], R9 ;  /* 0xffce00090600798e */ /* 0x0021e4000c10e79e */
.L_x_2428:
[----:B------:R-:W-:Y:S05]  /*8e60*/  BSYNC B0 ;  /* 0x0000000000007941 */ /* 0x000fea0003800000 */
.L_x_2427:
[----:B------:R-:W2:Y:S01]  /*8e70*/  LDS R11, [R11.X4+0x5200] ;  /* 0x005200000b0b7984 */ /* 0x000ea20000004800 */
[----:B------:R-:W-:Y:S01]  /*8e80*/  BSSY B0, `(.L_x_2429) ;  /* 0x0000005000007945 */ /* 0x000fe20003800000 */
[----:B01----:R-:W-:Y:S02]  /*8e90*/  IADD3 R9, R2, 0x500, RZ ;  /* 0x0000050002097810 */ /* 0x003fe40007ffe0ff */
[----:B------:R-:W-:Y:S01]  /*8ea0*/  LEA.HI.SX32 R153, R153, R2, 0x1b ;  /* 0x0000000299997211 */ /* 0x000fe200078fdaff */
[----:B------:R-:W-:Y:S05]  /*8eb0*/  @!P3 BRA `(.L_x_2430) ;  /* 0x000000100000b947 */ /* 0x000fea0003800000 */
[----:B--2---:R0:W-:Y:S02]  /*8ec0*/  RED.E.ADD.F32.FTZ.RN.STRONG.GPU [R6.64+-0x3000], R11 ;  /* 0xffd0000b0600798e */ /* 0x0041e4000c10e79e */
.L_x_2430:
[----:B------:R-:W-:Y:S05]  /*8ed0*/  BSYNC B0 ;  /* 0x0000000000007941 */ /* 0x000fea0003800000 */
.L_x_2429:
[----:B------:R-:W1:Y:S01]  /*8ee0*/  LDS R153, [R153.X4+0x5400] ;  /* 0x0054000099997984 */ /* 0x000e620000004800 */
[----:B------:R-:W-:Y:S01]  /*8ef0*/  BSSY B0, `(.L_x_2431) ;  /* 0x0000004000007945 */ /* 0x000fe20003800000 */
[----:B------:R-:W-:Y:S01]  /*8f00*/  LEA.HI.SX32 R9, R9, R2, 0x1b ;  /* 0x0000000209097211 */ /* 0x000fe200078fdaff */
[----:B------:R-:W-:Y:S05]  /*8f10*/  @!P4 BRA `(.L_x_2432) ;  /* 0x000000100000c947 */ /* 0x000fea0003800000 */
[----:B-1----:R1:W-:Y:S02]  /*8f20*/  RED.E.ADD.F32.FTZ.RN.STRONG.GPU [R6.64+-0x2e00], R153 ;  /* 0xffd200990600798e */ /* 0x0023e4000c10e79e */
.L_x_2432:
[----:B------:R-:W-:Y:S05]  /*8f30*/  BSYNC B0 ;  /* 0x0000000000007941 */ /* 0x000fea0003800000 */
.L_x_2431:
[----:B------:R-:W3:Y:S01]  /*8f40*/  LDS R9, [R9.X4+0x5600] ;  /* 0x0056000009097984 */ /* 0x000ee20000004800 */
[----:B------:R-:W-:Y:S01]  /*8f50*/  BSSY B0, `(.L_x_2433) ;  /* 0x0000005000007945 */ /* 0x000fe20003800000 */
[----:B0-2---:R-:W-:-:S02]  /*8f60*/  IADD3 R11, R2, 0x580, RZ ;  /* 0x00000580020b7810 */ /* 0x005fc40007ffe0ff */
[----:B-1----:R-:W-:Y:S01]  /*8f70*/  IADD3 R153, R2, 0x600, RZ ;  /* 0x0000060002997810 */ /* 0x002fe20007ffe0ff */
[----:B------:R-:W-:Y:S05]  /*8f80*/  @!P5 BRA `(.L_x_2434) ;  /* 0x000000100000d947 */ /* 0x000fea0003800000 */
[----:B---3--:R0:W-:Y:S02]  /*8f90*/  RED.E.ADD.F32.FTZ.RN.STRONG.GPU [R6.64+-0x2c00], R9 ;  /* 0xffd400090600798e */ /* 0x0081e4000c10e79e */
.L_x_2434:
[----:B------:R-:W-:Y:S05]  /*8fa0*/  BSYNC B0 ;  /* 0x0000000000007941 */ /* 0x000fea0003800000 */
.L_x_2433:
        /* <DEDUP_REMOVED lines=14> */
.L_x_2436:
[----:B------:R-:W-:Y:S05]  /*9090*/  BSYNC B0 ;  /* 0x0000000000007941 */ /* 0x000fea0003800000 */
.L_x_2435:
[----:B------:R-:W1:Y:S01]  /*90a0*/  LDS R153, [R153.X4+0x5a00] ;  /* 0x005a000099997984 */ /* 0x000e620000004800 */
[----:B------:R-:W-:Y:S01]  /*90b0*/  BSSY B0, `(.L_x_2437) ;  /* 0x0000005000007945 */ /* 0x000fe20003800000 */
[----:B0-----:R-:W-:-:S02]  /*90c0*/  IADD3 R11, R2, 0x700, RZ ;  /* 0x00000700020b7810 */ /* 0x001fc40007ffe0ff */
[----:B------:R-:W-:Y:S01]  /*90d0*/  LEA.HI.SX32 R9, R9, R2, 0x1b ;  /* 0x0000000209097211 */ /* 0x000fe200078fdaff */
[----:B------:R-:W-:Y:S05]  /*90e0*/  @!P0 BRA `(.L_x_2438) ;  /* 0x0000001000008947 */ /* 0x000fea0003800000 */
[----:B-1----:R0:W-:Y:S02]  /*90f0*/  RED.E.ADD.F32.FTZ.RN.STRONG.GPU [R6.64+-0x2800], R153 ;  /* 0xffd800990600798e */ /* 0x0021e4000c10e79e */
.L_x_2438:
[----:B------:R-:W-:Y:S05]  /*9100*/  BSYNC B0 ;  /* 0x0000000000007941 */ /* 0x000fea0003800000 */
.L_x_2437:
[----:B------:R-:W2:Y:S01]  /*9110*/  LDS R9, [R9.X4+0x5c00] ;  /* 0x005c000009097984 */ /* 0x000ea20000004800 */
[----:B------:R-:W-:Y:S01]  /*9120*/  BSSY B0, `(.L_x_2439) ;  /* 0x0000005000007945 */ /* 0x000fe20003800000 */
[----:B01----:R-:W-:Y:S02]  /*9130*/  IADD3 R153, R2, 0x780, RZ ;  /* 0x0000078002997810 */ /* 0x003fe40007ffe0ff */
[----:B------:R-:W-:Y:S01]  /*9140*/  LEA.HI.SX32 R11, R11, R2, 0x1b ;  /* 0x000000020b0b7211 */ /* 0x000fe200078fdaff */
[----:B------:R-:W-:Y:S05]  /*9150*/  @!P1 BRA `(.L_x_2440) ;  /* 0x0000001000009947 */ /* 0x000fea0003800000 */
[----:B--2---:R0:W-:Y:S02]  /*9160*/  RED.E.ADD.F32.FTZ.RN.STRONG.GPU [R6.64+-0x2600], R9 ;  /* 0xffda00090600798e */ /* 0x0041e4000c10e79e */
.L_x_2440:
[----:B------:R-:W-:Y:S05]  /*9170*/  BSYNC B0 ;  /* 0x0000000000007941 */ /* 0x000fea0003800000 */
.L_x_2439:
[----:B------:R-:W1:Y:S01]  /*9180*/  LDS R11, [R11.X4+0x5e00] ;  /* 0x005e00000b0b7984 */ /* 0x000e620000004800 */
[----:B------:R-:W-:Y:S01]  /*9190*/  BSSY B0, `(.L_x_2441) ;  /* 0x0000005000007945 */ /* 0x000fe20003800000 */
[----:B0-2---:R-:W-:Y:S02]  /*91a0*/  IADD3 R9, R2, 0x800, RZ ;  /* 0x0000080002097810 */ /* 0x005fe40007ffe0ff */
[----:B------:R-:W-:Y:S01]  /*91b0*/  LEA.HI.SX32 R153, R153, R2, 0x1b ;  /* 0x0000000299997211 */ /* 0x000fe200078fdaff */
[----:B------:R-:W-:Y:S05]  /*91c0*/  @!P2 BRA `(.L_x_2442) ;  /* 0x000000100000a947 */ /* 0x000fea0003800000 */
[----:B-1----:R0:W-:Y:S02]  /*91d0*/  RED.E.ADD.F32.FTZ.RN.STRONG.GPU [R6.64+-0x2400], R11 ;  /* 0xffdc000b0600798e */ /* 0x0021e4000c10e79e */
.L_x_2442:
[----:B------:R-:W-:Y:S05]  /*91e0*/  BSYNC B0 ;  /* 0x0000000000007941 */ /* 0x000fea0003800000 */
.L_x_2441:
[----:B------:R-:W2:Y:S01]  /*91f0*/  LDS R153, [R153.X4+0x6000] ;  /* 0x0060000099997984 */ /* 0x000ea20000004800 */
[----:B------:R-:W-:Y:S01]  /*9200*/  BSSY B0, `(.L_x_2443) ;  /* 0x0000005000007945 */ /* 0x000fe20003800000 */
[----:B01----:R-:W-:-:S02]  /*9210*/  IADD3 R11, R2, 0x880, RZ ;  /* 0x00000880020b7810 */ /* 0x003fc40007ffe0ff */
[----:B------:R-:W-:Y:S01]  /*9220*/  LEA.HI.SX32 R9, R9, R2, 0x1b ;  /* 0x0000000209097211 */ /* 0x000fe200078fdaff */
[----:B------:R-:W-:Y:S05]  /*9230*/  @!P3 BRA `(.L_x_2444) ;  /* 0x000000100000b947 */ /* 0x000fea0003800000 */
[----:B--2---:R0:W-:Y:S02]  /*9240*/  RED.E.ADD.F32.FTZ.RN.STRONG.GPU [R6.64+-0x2200], R153 ;  /* 0xffde00990600798e */ /* 0x0041e4000c10e79e */
.L_x_2444:
[----:B------:R-:W-:Y:S05]  /*9250*/  BSYNC B0 ;  /* 0x0000000000007941 */ /* 0x000fea0003800000 */
.L_x_2443:
[----:B------:R-:W1:Y:S01]  /*9260*/  LDS R9, [R9.X4+0x6200] ;  /* 0x0062000009097984 */ /* 0x000e620000004800 */
[----:B------:R-:W-:Y:S01]  /*9270*/  BSSY B0, `(.L_x_2445) ;  /* 0x0000004000007945 */ /* 0x000fe20003800000 */
[----:B------:R-:W-:Y:S01]  /*9280*/  LEA.HI.SX32 R11, R11, R2, 0x1b ;  /* 0x000000020b0b7211 */ /* 0x000fe200078fdaff */
[----:B------:R-:W-:Y:S05]  /*9290*/  @!P4 BRA `(.L_x_2446) ;  /* 0x000000100000c947 */ /* 0x000fea0003800000 */
[----:B-1----:R1:W-:Y:S02]  /*92a0*/  RED.E.ADD.F32.FTZ.RN.STRONG.GPU [R6.64+-0x2000], R9 ;  /* 0xffe000090600798e */ /* 0x0023e4000c10e79e */
.L_x_2446:
[----:B------:R-:W-:Y:S05]  /*92b0*/  BSYNC B0 ;  /* 0x0000000000007941 */ /* 0x000fea0003800000 */
.L_x_2445:
[----:B------:R-:W3:Y:S01]  /*92c0*/  LDS R11, [R11.X4+0x6400] ;  /* 0x006400000b0b7984 */ /* 0x000ee20000004800 */
[----:B------:R-:W-:Y:S01]  /*92d0*/  BSSY B0, `(.L_x_2447) ;  /* 0x0000005000007945 */ /* 0x000fe20003800000 */
[C---:B-1----:R-:W-:Y:S02]  /*92e0*/  IADD3 R9, R2.reuse, 0x900, RZ ;  /* 0x0000090002097810 */ /* 0x042fe40007ffe0ff */
[----:B0-2---:R-:W-:Y:S01]  /*92f0*/  IADD3 R153, R2, 0x980, RZ ;  /* 0x0000098002997810 */ /* 0x005fe20007ffe0ff */
[----:B------:R-:W-:Y:S05]  /*9300*/  @!P5 BRA `(.L_x_2448) ;  /* 0x000000100000d947 */ /* 0x000fea0003800000 */
[----:B---3--:R0:W-:Y:S02]  /*9310*/  RED.E.ADD.F32.FTZ.RN.STRONG.GPU [R6.64+-0x1e00], R11 ;  /* 0xffe2000b0600798e */ /* 0x0081e4000c10e79e */
.L_x_2448:
[----:B------:R-:W-:Y:S05]  /*9320*/  BSYNC B0 ;  /* 0x0000000000007941 */ /* 0x000fea0003800000 */
.L_x_2447:
        /* <DEDUP_REMOVED lines=14> */
.L_x_2450:
[----:B------:R-:W-:Y:S05]  /*9410*/  BSYNC B0 ;  /* 0x0000000000007941 */ /* 0x000fea0003800000 */
.L_x_2449:
[----:B------:R-:W1:Y:S01]  /*9420*/  LDS R153, [R153.X4+0x6800] ;  /* 0x0068000099997984 */ /* 0x000e620000004800 */
[----:B------:R-:W-:Y:S01]  /*9430*/  BSSY B0, `(.L_x_2451) ;  /* 0x0000005000007945 */ /* 0x000fe20003800000 */
[----:B0-----:R-:W-:Y:S02]  /*9440*/  IADD3 R9, R2, 0xa80, RZ ;  /* 0x00000a8002097810 */ /* 0x001fe40007ffe0ff */
[----:B------:R-:W-:Y:S01]  /*9450*/  LEA.HI.SX32 R11, R11, R2, 0x1b ;  /* 0x000000020b0b7211 */ /* 0x000fe200078fdaff */
[----:B------:R-:W-:Y:S05]  /*9460*/  @!P0 BRA `(.L_x_2452) ;  /* 0x0000001000008947 */ /* 0x000fea0003800000 */
[----:B-1----:R0:W-:Y:S02]  /*9470*/  RED.E.ADD.F32.FTZ.RN.STRONG.GPU [R6.64+-0x1a00], R153 ;  /* 0xffe600990600798e */ /* 0x0021e4000c10e79e */
.L_x_2452:
[----:B------:R-:W-:Y:S05]  /*9480*/  BSYNC B0 ;  /* 0x0000000000007941 */ /* 0x000fea0003800000 */
.L_x_2451:
[----:B------:R-:W2:Y:S01]  /*9490*/  LDS R11, [R11.X4+0x6a00] ;  /* 0x006a00000b0b7984 */ /* 0x000ea20000004800 */
[----:B------:R-:W-:Y:S01]  /*94a0*/  BSSY B0, `(.L_x_2453) ;  /* 0x0000005000007945 */ /* 0x000fe20003800000 */
[----:B01----:R-:W-:-:S02]  /*94b0*/  IADD3 R153, R2, 0xb00, RZ ;  /* 0x00000b0002997810 */ /* 0x003fc40007ffe0ff */
[----:B------:R-:W-:Y:S01]  /*94c0*/  LEA.HI.SX32 R9, R9, R2, 0x1b ;  /* 0x0000000209097211 */ /* 0x000fe200078fdaff */
[----:B------:R-:W-:Y:S05]  /*94d0*/  @!P1 BRA `(.L_x_2454) ;  /* 0x0000001000009947 */ /* 0x000fea0003800000 */
[----:B--2---:R0:W-:Y:S02]  /*94e0*/  RED.E.ADD.F32.FTZ.RN.STRONG.GPU [R6.64+-0x1800], R11 ;  /* 0xffe8000b0600798e */ /* 0x0041e4000c10e79e */
.L_x_2454:
[----:B------:R-:W-:Y:S05]  /*94f0*/  BSYNC B0 ;  /* 0x0000000000007941 */ /* 0x000fea0003800000 */
.L_x_2453:
[----:B------:R-:W1:Y:S01]  /*9500*/  LDS R9, [R9.X4+0x6c00] ;  /* 0x006c000009097984 */ /* 0x000e620000004800 */
[----:B------:R-:W-:Y:S01]  /*9510*/  BSSY B0, `(.L_x_2455) ;  /* 0x0000005000007945 */ /* 0x000fe20003800000 */
[----:B0-2---:R-:W-:Y:S02]  /*9520*/  IADD3 R11, R2, 0xb80, RZ ;  /* 0x00000b80020b7810 */ /* 0x005fe40007ffe0ff */
[----:B------:R-:W-:Y:S01]  /*9530*/  LEA.HI.SX32 R153, R153, R2, 0x1b ;  /* 0x0000000299997211 */ /* 0x000fe200078fdaff */
[----:B------:R-:W-:Y:S05]  /*9540*/  @!P2 BRA `(.L_x_2456) ;  /* 0x000000100000a947 */ /* 0x000fea0003800000 */
[----:B-1----:R0:W-:Y:S02]  /*9550*/  RED.E.ADD.F32.FTZ.RN.STRONG.GPU [R6.64+-0x1600], R9 ;  /* 0xffea00090600798e */ /* 0x0021e4000c10e79e */
.L_x_2456:
[----:B------:R-:W-:Y:S05]  /*9560*/  BSYNC B0 ;  /* 0x0000000000007941 */ /* 0x000fea0003800000 */
.L_x_2455:
[----:B------:R-:W2:Y:S01]  /*9570*/  LDS R153, [R153.X4+0x6e00] ;  /* 0x006e000099997984 */ /* 0x000ea20000004800 */
[----:B------:R-:W-:Y:S01]  /*9580*/  BSSY B0, `(.L_x_2457) ;  /* 0x0000005000007945 */ /* 0x000fe20003800000 */
[----:B01----:R-:W-:Y:S02]  /*9590*/  IADD3 R9, R2, 0xc00, RZ ;  /* 0x00000c0002097810 */ /* 0x003fe40007ffe0ff */
[----:B------:R-:W-:Y:S01]  /*95a0*/  LEA.HI.SX32 R11, R11, R2, 0x1b ;  /* 0x000000020b0b7211 */ /* 0x000fe200078fdaff */
[----:B------:R-:W-:Y:S05]  /*95b0*/  @!P3 BRA `(.L_x_2458) ;  /* 0x000000100000b947 */ /* 0x000fea0003800000 */
[----:B--2---:R0:W-:Y:S02]  /*95c0*/  RED.E.ADD.F32.FTZ.RN.STRONG.GPU [R6.64+-0x1400], R153 ;  /* 0xffec00990600798e */ /* 0x0041e4000c10e79e */
.L_x_2458:
[----:B------:R-:W-:Y:S05]  /*95d0*/  BSYNC B0 ;  /* 0x0000000000007941 */ /* 0x000fea0003800000 */
.L_x_2457:
[----:B------:R-:W1:Y:S01]  /*95e0*/  LDS R11, [R11.X4+0x7000] ;  /* 0x007000000b0b7984 */ /* 0x000e620000004800 */
[----:B------:R-:W-:Y:S01]  /*95f0*/  BSSY B0, `(.L_x_2459) ;  /* 0x0000004000007945 */ /* 0x000fe20003800000 */
[----:B------:R-:W-:Y:S01]  /*9600*/  LEA.HI.SX32 R9, R9, R2, 0x1b ;  /* 0x0000000209097211 */ /* 0x000fe200078fdaff */
[----:B------:R-:W-:Y:S05]  /*9610*/  @!P4 BRA `(.L_x_2460) ;  /* 0x000000100000c947 */ /* 0x000fea0003800000 */
[----:B-1----:R1:W-:Y:S02]  /*9620*/  RED.E.ADD.F32.FTZ.RN.STRONG.GPU [R6.64+-0x1200], R11 ;  /* 0xffee000b0600798e */ /* 0x0023e4000c10e79e */
.L_x_2460:
[----:B------:R-:W-:Y:S05]  /*9630*/  BSYNC B0 ;  /* 0x0000000000007941 */ /* 0x000fea0003800000 */
.L_x_2459:
[----:B------:R-:W3:Y:S01]  /*9640*/  LDS R9, [R9.X4+0x7200] ;  /* 0x0072000009097984 */ /* 0x000ee20000004800 */
[----:B------:R-:W-:Y:S01]  /*9650*/  BSSY B0, `(.L_x_2461) ;  /* 0x0000005000007945 */ /* 0x000fe20003800000 */
[----:B-1----:R-:W-:-:S02]  /*9660*/  IADD3 R11, R2, 0xc80, RZ ;  /* 0x00000c80020b7810 */ /* 0x002fc40007ffe0ff */
[----:B0-2---:R-:W-:Y:S01]  /*9670*/  IADD3 R153, R2, 0xd00, RZ ;  /* 0x00000d0002997810 */ /* 0x005fe20007ffe0ff */
[----:B------:R-:W-:Y:S05]  /*9680*/  @!P5 BRA `(.L_x_2462) ;  /* 0x000000100000d947 */ /* 0x000fea0003800000 */
[----:B---3--:R0:W-:Y:S02]  /*9690*/  RED.E.ADD.F32.FTZ.RN.STRONG.GPU [R6.64+-0x1000], R9 ;  /* 0xfff000090600798e */ /* 0x0081e4000c10e79e */
.L_x_2462:
[----:B------:R-:W-:Y:S05]  /*96a0*/  BSYNC B0 ;  /* 0x0000000000007941 */ /* 0x000fea0003800000 */
.L_x_2461:
        /* <DEDUP_REMOVED lines=14> */
.L_x_2464:
[----:B------:R-:W-:Y:S05]  /*9790*/  BSYNC B0 ;  /* 0x0000000000007941 */ /* 0x000fea0003800000 */
.L_x_2463:
[----:B------:R-:W1:Y:S01]  /*97a0*/  LDS R153, [R153.X4+0x7600] ;  /* 0x0076000099997984 */ /* 0x000e620000004800 */
[----:B------:R-:W-:Y:S01]  /*97b0*/  BSSY B0, `(.L_x_2465) ;  /* 0x0000005000007945 */ /* 0x000fe20003800000 */
[----:B0-----:R-:W-:-:S02]  /*97c0*/  IADD3 R11, R2, 0xe00, RZ ;  /* 0x00000e00020b7810 */ /* 0x001fc40007ffe0ff */
[----:B------:R-:W-:Y:S01]  /*97d0*/  LEA.HI.SX32 R9, R9, R2, 0x1b ;  /* 0x0000000209097211 */ /* 0x000fe200078fdaff */
[----:B------:R-:W-:Y:S05]  /*97e0*/  @!P0 BRA `(.L_x_2466) ;  /* 0x0000001000008947 */ /* 0x000fea0003800000 */
[----:B-1----:R0:W-:Y:S02]  /*97f0*/  RED.E.ADD.F32.FTZ.RN.STRONG.GPU [R6.64+-0xc00], R153 ;  /* 0xfff400990600798e */ /* 0x0021e4000c10e79e */
.L_x_2466:
[----:B------:R-:W-:Y:S05]  /*9800*/  BSYNC B0 ;  /* 0x0000000000007941 */ /* 0x000fea0003800000 */
.L_x_2465:
[----:B------:R-:W2:Y:S01]  /*9810*/  LDS R9, [R9.X4+0x7800] ;  /* 0x0078000009097984 */ /* 0x000ea20000004800 */
[----:B------:R-:W-:Y:S01]  /*9820*/  BSSY B0, `(.L_x_2467) ;  /* 0x0000005000007945 */ /* 0x000fe20003800000 */
[----:B01----:R-:W-:Y:S02]  /*9830*/  IADD3 R153, R2, 0xe80, RZ ;  /* 0x00000e8002997810 */ /* 0x003fe40007ffe0ff */
[----:B------:R-:W-:Y:S01]  /*9840*/  LEA.HI.SX32 R11, R11, R2, 0x1b ;  /* 0x000000020b0b7211 */ /* 0x000fe200078fdaff */
[----:B------:R-:W-:Y:S05]  /*9850*/  @!P1 BRA `(.L_x_2468) ;  /* 0x0000001000009947 */ /* 0x000fea0003800000 */
[----:B--2---:R0:W-:Y:S02]  /*9860*/  RED.E.ADD.F32.FTZ.RN.STRONG.GPU [R6.64+-0xa00], R9 ;  /* 0xfff600090600798e */ /* 0x0041e4000c10e79e */
.L_x_2468:
[----:B------:R-:W-:Y:S05]  /*9870*/  BSYNC B0 ;  /* 0x0000000000007941 */ /* 0x000fea0003800000 */
.L_x_2467:
[----:B------:R-:W1:Y:S01]  /*9880*/  LDS R11, [R11.X4+0x7a00] ;  /* 0x007a00000b0b7984 */ /* 0x000e620000004800 */
[----:B------:R-:W-:Y:S01]  /*9890*/  BSSY B0, `(.L_x_2469) ;  /* 0x0000005000007945 */ /* 0x000fe20003800000 */
[----:B0-2---:R-:W-:Y:S02]  /*98a0*/  IADD3 R9, R2, 0xf00, RZ ;  /* 0x00000f0002097810 */ /* 0x005fe40007ffe0ff */
[----:B------:R-:W-:Y:S01]  /*98b0*/  LEA.HI.SX32 R153, R153, R2, 0x1b ;  /* 0x0000000299997211 */ /* 0x000fe200078fdaff */
[----:B------:R-:W-:Y:S05]  /*98c0*/  @!P2 BRA `(.L_x_2470) ;  /* 0x000000100000a947 */ /* 0x000fea0003800000 */
[----:B-1----:R0:W-:Y:S02]  /*98d0*/  RED.E.ADD.F32.FTZ.RN.STRONG.GPU [R6.64+-0x800], R11 ;  /* 0xfff8000b0600798e */ /* 0x0021e4000c10e79e */
.L_x_2470:
[----:B------:R-:W-:Y:S05]  /*98e0*/  BSYNC B0 ;  /* 0x0000000000007941 */ /* 0x000fea0003800000 */
.L_x_2469:
[----:B------:R-:W2:Y:S01]  /*98f0*/  LDS R153, [R153.X4+0x7c00] ;  /* 0x007c000099997984 */ /* 0x000ea20000004800 */
[----:B------:R-:W-:Y:S01]  /*9900*/  BSSY B0, `(.L_x_2471) ;  /* 0x0000005000007945 */ /* 0x000fe20003800000 */
[----:B01----:R-:W-:-:S02]  /*9910*/  IADD3 R11, R2, 0xf80, RZ ;  /* 0x00000f80020b7810 */ /* 0x003fc40007ffe0ff */
[----:B------:R-:W-:Y:S01]  /*9920*/  LEA.HI.SX32 R9, R9, R2, 0x1b ;  /* 0x0000000209097211 */ /* 0x000fe200078fdaff */
[----:B------:R-:W-:Y:S05]  /*9930*/  @!P3 BRA `(.L_x_2472) ;  /* 0x000000100000b947 */ /* 0x000fea0003800000 */
[----:B--2---:R0:W-:Y:S02]  /*9940*/  RED.E.ADD.F32.FTZ.RN.STRONG.GPU [R6.64+-0x600], R153 ;  /* 0xfffa00990600798e */ /* 0x0041e4000c10e79e */
.L_x_2472:
[----:B------:R-:W-:Y:S05]  /*9950*/  BSYNC B0 ;  /* 0x0000000000007941 */ /* 0x000fea0003800000 */
.L_x_2471:
[----:B------:R-:W1:Y:S01]  /*9960*/  LDS R9, [R9.X4+0x7e00] ;  /* 0x007e000009097984 */ /* 0x000e620000004800 */
[----:B------:R-:W-:Y:S01]  /*9970*/  BSSY B0, `(.L_x_2473) ;  /* 0x0000004000007945 */ /* 0x000fe20003800000 */
[----:B------:R-:W-:Y:S01]  /*9980*/  LEA.HI.SX32 R11, R11, R2, 0x1b ;  /* 0x000000020b0b7211 */ /* 0x000fe200078fdaff */
[----:B------:R-:W-:Y:S05]  /*9990*/  @!P4 BRA `(.L_x_2474) ;  /* 0x000000100000c947 */ /* 0x000fea0003800000 */
[----:B-1----:R1:W-:Y:S02]  /*99a0*/  RED.E.ADD.F32.FTZ.RN.STRONG.GPU [R6.64+-0x400], R9 ;  /* 0xfffc00090600798e */ /* 0x0023e4000c10e79e */
.L_x_2474:
[----:B------:R-:W-:Y:S05]  /*99b0*/  BSYNC B0 ;  /* 0x0000000000007941 */ /* 0x000fea0003800000 */
.L_x_2473:
[----:B------:R-:W3:Y:S01]  /*99c0*/  LDS R11, [R11.X4+0x8000] ;  /* 0x008000000b0b7984 */ /* 0x000ee20000004800 */
[----:B------:R-:W-:Y:S01]  /*99d0*/  BSSY B0, `(.L_x_2475) ;  /* 0x0000003000007945 */ /* 0x000fe20003800000 */
[----:B------:R-:W-:Y:S05]  /*99e0*/  @!P5 BRA `(.L_x_2476) ;  /* 0x000000100000d947 */ /* 0x000fea0003800000 */
[----:B---3--:R3:W-:Y:S02]  /*99f0*/  RED.E.ADD.F32.FTZ.RN.STRONG.GPU [R6.64+-0x200], R11 ;  /* 0xfffe000b0600798e */ /* 0x0087e4000c10e79e */
.L_x_2476:
[----:B------:R-:W-:Y:S05]  /*9a00*/  BSYNC B0 ;  /* 0x0000000000007941 */ /* 0x000fea0003800000 */
.L_x_2475:
[----:B01-3--:R-:W0:Y:S01]  /*9a10*/  SHFL.DOWN PT, R6, R149, 0x1, 0x1f ;  /* 0x08201f0095067f89 */ /* 0x00be2200000e0000 */
[----:B------:R-:W-:Y:S01]  /*9a20*/  ISETP.GT.AND P0, PT, R251, 0x1e, PT ;  /* 0x0000001efb00780c */ /* 0x000fe20003f04270 */
[----:B------:R-:W-:Y:S01]  /*9a30*/  FMUL.FTZ R114, R245, R114 ;  /* 0x00000072f5727220 */ /* 0x000fe20000410000 */
        /* <DEDUP_REMOVED lines=15> */
[----:B------:R-:W-:Y:S02]  /*9b30*/  FFMA.FTZ R121, R96, R29, R121 ;  /* 0x0000001d60797223 */ /* 0x000fe40000010079 */
        /* <DEDUP_REMOVED lines=143> */
.L_x_2478:
[----:B0-----:R-:W-:Y:S05]  /*a430*/  BSYNC B0 ;  /* 0x0000000000007941 */ /* 0x001fea0003800000 */
.L_x_2477:
        /* <DEDUP_REMOVED lines=8> */
.L_x_2378:
[----:B------:R-:W-:Y:S01]  /*a4c0*/  BAR.SYNC.DEFER_BLOCKING 0x0 ;  /* 0x0000000000007b1d */ /* 0x000fe20000010000 */
[----:B------:R-:W-:Y:S01]  /*a4d0*/  SHF.L.U32 R0, R2, 0x2, RZ ;  /* 0x0000000202007819 */ /* 0x000fe200000006ff */
[----:B------:R-:W-:Y:S01]  /*a4e0*/  UIADD3 UR7, UR19, -0x1, URZ ;  /* 0xffffffff13077890 */ /* 0x000fe2000fffe03f */
[----:B------:R-:W-:Y:S01]  /*a4f0*/  FADD.FTZ R252, R252, R32 ;  /* 0x00000020fcfc7221 */ /* 0x000fe20000010000 */
[----:B------:R-:W-:Y:S01]  /*a500*/  UIADD3 UR26, UP1, UR26, -0x4000, URZ ;  /* 0xffffc0001a1a7890 */ /* 0x000fe2000ff3e03f */
[----:B------:R-:W-:Y:S01]  /*a510*/  LOP3.LUT R0, R0, 0xffffff80, RZ, 0xc0, !PT ;  /* 0xffffff8000007812 */ /* 0x000fe200078ec0ff */
[----:B------:R-:W-:Y:S01]  /*a520*/  USHF.L.U32 UR8, UR7, 0xb, URZ ;  /* 0x0000000b07087899 */ /* 0x000fe2000800063f */
[----:B------:R-:W-:Y:S01]  /*a530*/  FADD.FTZ R3, R252, R33 ;  /* 0x00000021fc037221 */ /* 0x000fe20000010000 */
[----:B------:R-:W-:Y:S01]  /*a540*/  ULDC.64 UR32, c[0x0][0x2d8] ;  /* 0x0000b60000207ab9 */ /* 0x000fe20000000a00 */
[----:B------:R-:W-:Y:S01]  /*a550*/  LEA R6, R251, R0, 0x2 ;  /* 0x00000000fb067211 */ /* 0x000fe200078e10ff */
[----:B------:R-:W-:Y:S01]  /*a560*/  UIMAD UR28, UR34, UR32, URZ ;  /* 0x00000020221c72a4 */ /* 0x000fe2000f8e023f */
[C---:B------:R-:W-:Y:S01]  /*a570*/  IADD3 R24, R0.reuse, R251, RZ ;  /* 0x000000fb00187210 */ /* 0x040fe20007ffe0ff */
[----:B------:R-:W-:Y:S01]  /*a580*/  USHF.R.S32.HI UR9, URZ, 0x1f, UR8 ;  /* 0x0000001f3f097899 */ /* 0x000fe20008011408 */
[----:B------:R-:W-:Y:S01]  /*a590*/  LOP3.LUT R7, R0, 0x1f, R2, 0xf8, !PT ;  /* 0x0000001f00077812 */ /* 0x000fe200078ef802 */
[----:B------:R-:W-:Y:S01]  /*a5a0*/  UIMAD UR37, UR35, UR33, UR28 ;  /* 0x00000021232572a4 */ /* 0x000fe2000f8e021c */
[----:B------:R-:W-:Y:S01]  /*a5b0*/  FADD.FTZ R0, R3, R34 ;  /* 0x0000002203007221 */ /* 0x000fe20000010000 */
[----:B------:R-:W-:-:S02]  /*a5c0*/  UIMAD.WIDE.U32 UR32, UR35, UR32, UR8 ;  /* 0x00000020232072a5 */ /* 0x000fc4000f8e0008 */
[----:B------:R-:W-:Y:S02]  /*a5d0*/  ULDC.64 UR28, c[0x0][0x2e0] ;  /* 0x0000b800001c7ab9 */ /* 0x000fe40000000a00 */
[----:B------:R-:W-:Y:S02]  /*a5e0*/  UIADD3 UR33, UR33, UR37, URZ ;  /* 0x0000002521217290 */ /* 0x000fe4000fffe03f */
[----:B------:R-:W-:Y:S01]  /*a5f0*/  UIMAD UR37, UR16, UR28, URZ ;  /* 0x0000001c102572a4 */ /* 0x000fe2000f8e023f */
[----:B------:R-:W-:Y:S01]  /*a600*/  STS.128 [R6.X16], R60 ;  /* 0x0000003c06007388 */ /* 0x000fe2000000cc00 */
[----:B------:R-:W-:Y:S02]  /*a610*/  ULDC.64 UR38, c[0x0][0x330] ;  /* 0x0000cc0000267ab9 */ /* 0x000fe40000000a00 */
[----:B------:R-:W-:Y:S01]  /*a620*/  UIMAD UR37, UR17, UR29, UR37 ;  /* 0x0000001d112572a4 */ /* 0x000fe2000f8e0225 */
[----:B------:R-:W-:Y:S01]  /*a630*/  STS.128 [R6.X16+0x10], R56 ;  /* 0x0000103806007388 */ /* 0x000fe2000000cc00 */
[----:B------:R-:W-:-:S02]  /*a640*/  UIMAD.WIDE.U32 UR28, UR17, UR28, UR32 ;  /* 0x0000001c111c72a5 */ /* 0x000fc4000f8e0020 */
[----:B------:R-:W-:Y:S01]  /*a650*/  UIADD3 UR24, UP2, UR24, -0x2000, URZ ;  /* 0xffffe00018187890 */ /* 0x000fe2000ff5e03f */
[----:B------:R-:W-:Y:S01]  /*a660*/  STS.128 [R6.X16+0x20], R52 ;  /* 0x0000203406007388 */ /* 0x000fe2000000cc00 */
[----:B------:R-:W-:Y:S02]  /*a670*/  UIADD3 UR32, UR29, UR37, URZ ;  /* 0x000000251d207290 */ /* 0x000fe4000fffe03f */
[----:B------:R-:W-:Y:S01]  /*a680*/  ULEA UR29, UP0, UR28, UR38, 0x2 ;  /* 0x000000261c1d7291 */ /* 0x000fe2000f80103f */
[----:B------:R-:W-:Y:S01]  /*a690*/  STS.128 [R6.X16+0x30], R48 ;  /* 0x0000303006007388 */ /* 0x000fe2000000cc00 */
[----:B------:R-:W-:-:S06]  /*a6a0*/  NOP ;  /* 0x0000000000007918 */ /* 0x000fcc0000000000 */
[----:B------:R-:W0:Y:S01]  /*a6b0*/  LDS.128 R8, [R24.X16] ;  /* 0x0000000018087984 */ /* 0x000e22000000cc00 */
[----:B------:R-:W-:Y:S01]  /*a6c0*/  ULEA.HI.X UR28, UR28, UR39, UR32, 0x2, UP0 ;  /* 0x000000271c1c7291 */ /* 0x000fe200080f1420 */
[----:B------:R-:W-:Y:S01]  /*a6d0*/  MOV R4, UR29 ;  /* 0x0000001d00047c02 */ /* 0x000fe20008000f00 */
[----:B------:R-:W-:Y:S01]  /*a6e0*/  UIADD3 UR22, UP3, UR22, -0x2000, URZ ;  /* 0xffffe00016167890 */ /* 0x000fe2000ff7e03f */
[----:B------:R-:W1:Y:S01]  /*a6f0*/  LDS.128 R12, [R24.X16+0x200] ;  /* 0x00020000180c7984 */ /* 0x000e62000000cc00 */
[----:B------:R-:W-:Y:S02]  /*a700*/  ULDC.64 UR32, c[0x0][0x2f8] ;  /* 0x0000be0000207ab9 */ /* 0x000fe40000000a00 */
[----:B------:R-:W-:Y:S01]  /*a710*/  MOV R5, UR28 ;  /* 0x0000001c00057c02 */ /* 0x000fe20008000f00 */
[----:B------:R-:W2:Y:S01]  /*a720*/  LDS.128 R16, [R24.X16+0x400] ;  /* 0x0004000018107984 */ /* 0x000ea2000000cc00 */
[----:B------:R-:W-:Y:S02]  /*a730*/  UIMAD UR28, UR34, UR32, URZ ;  /* 0x00000020221c72a4 */ /* 0x000fe4000f8e023f */
[----:B------:R-:W-:Y:S01]  /*a740*/  UIMAD.WIDE.U32 UR8, UR35, UR32, UR8 ;  /* 0x00000020230872a5 */ /* 0x000fe2000f8e0008 */
[----:B------:R-:W3:Y:S01]  /*a750*/  LDS.128 R20, [R24.X16+0x600] ;  /* 0x0006000018147984 */ /* 0x000ee2000000cc00 */
[----:B------:R-:W-:Y:S01]  /*a760*/  IMAD.WIDE R4, R7, 0x10, R4 ;  /* 0x0000001007047825 */ /* 0x000fe200078e0204 */
[----:B------:R-:W-:-:S02]  /*a770*/  UIMAD UR28, UR35, UR33, UR28 ;  /* 0x00000021231c72a4 */ /* 0x000fc4000f8e021c */
[----:B------:R-:W-:Y:S02]  /*a780*/  UIADD3 UR20, UP4, UR20, -0x2000, URZ ;  /* 0xffffe00014147890 */ /* 0x000fe4000ff9e03f */
[----:B------:R-:W-:Y:S02]  /*a790*/  ULDC.64 UR32, c[0x0][0x300] ;  /* 0x0000c00000207ab9 */ /* 0x000fe40000000a00 */
[----:B------:R-:W-:Y:S02]  /*a7a0*/  UIADD3 UR9, UR9, UR28, URZ ;  /* 0x0000001c09097290 */ /* 0x000fe4000fffe03f */
[----:B------:R-:W-:Y:S02]  /*a7b0*/  UIMAD UR28, UR16, UR32, URZ ;  /* 0x00000020101c72a4 */ /* 0x000fe4000f8e023f */
[----:B------:R-:W-:Y:S02]  /*a7c0*/  UIMAD.WIDE.U32 UR8, UR17, UR32, UR8 ;  /* 0x00000020110872a5 */ /* 0x000fe4000f8e0008 */
[----:B------:R-:W-:-:S02]  /*a7d0*/  UIMAD UR28, UR17, UR33, UR28 ;  /* 0x00000021111c72a4 */ /* 0x000fc4000f8e021c */
[----:B------:R-:W-:Y:S02]  /*a7e0*/  UIADD3 UR6, UR6, 0x1, URZ ;  /* 0x0000000106067890 */ /* 0x000fe4000fffe03f */
[----:B------:R-:W-:Y:S02]  /*a7f0*/  ULDC.64 UR32, c[0x0][0x340] ;  /* 0x0000d00000207ab9 */ /* 0x000fe40000000a00 */
[----:B------:R-:W-:Y:S02]  /*a800*/  UIADD3 UR28, UR9, UR28, URZ ;  /* 0x0000001c091c7290 */ /* 0x000fe4000fffe03f */
[----:B------:R-:W-:Y:S02]  /*a810*/  ULEA UR9, UP0, UR8, UR32, 0x2 ;  /* 0x0000002008097291 */ /* 0x000fe4000f80103f */
[----:B------:R-:W-:Y:S02]  /*a820*/  UIADD3.X UR27, UR27, -0x1, URZ, UP1, !UPT ;  /* 0xffffffff1b1b7890 */ /* 0x000fe40008ffe43f */
[----:B------:R-:W-:Y:S01]  /*a830*/  ULEA.HI.X UR8, UR8, UR33, UR28, 0x2, UP0 ;  /* 0x0000002108087291 */ /* 0x000fe200080f141c */
[----:B0-----:R-:W-:Y:S01]  /*a840*/  STG.E.128 [R4.64], R8 ;  /* 0x0000000804007986 */ /* 0x001fe2000c101d1e */
[----:B------:R-:W-:-:S02]  /*a850*/  UISETP.GT.AND UP0, UPT, UR19, 0x1, UPT ;  /* 0x000000011300788c */ /* 0x000fc4000bf04270 */
[----:B------:R-:W-:Y:S01]  /*a860*/  UIADD3.X UR25, UR25, -0x1, URZ, UP2, !UPT ;  /* 0xffffffff19197890 */ /* 0x000fe200097fe43f */
[----:B-1----:R-:W-:Y:S01]  /*a870*/  STG.E.128 [R4.64+0x200], R12 ;  /* 0x0002000c04007986 */ /* 0x002fe2000c101d1e */
[----:B------:R-:W-:Y:S02]  /*a880*/  UIADD3.X UR23, UR23, -0x1, URZ, UP3, !UPT ;  /* 0xffffffff17177890 */ /* 0x000fe40009ffe43f */
[----:B------:R-:W-:Y:S01]  /*a890*/  PLOP3.LUT P0, PT, PT, PT, UP0, 0x80, 0x0 ;  /* 0x000000000000781c */ /* 0x000fe20003f0f008 */
[----:B--2---:R-:W-:Y:S01]  /*a8a0*/  STG.E.128 [R4.64+0x400], R16 ;  /* 0x0004001004007986 */ /* 0x004fe2000c101d1e */
[----:B------:R-:W-:Y:S02]  /*a8b0*/  UIADD3.X UR21, UR21, -0x1, URZ, UP4, !UPT ;  /* 0xffffffff15157890 */ /* 0x000fe4000a7fe43f */
[----:B------:R-:W-:Y:S01]  /*a8c0*/  UMOV UR19, UR7 ;  /* 0x0000000700137c82 */ /* 0x000fe20008000000 */
[----:B---3--:R0:W-:Y:S04]  /*a8d0*/  STG.E.128 [R4.64+0x600], R20 ;  /* 0x0006001404007986 */ /* 0x0081e8000c101d1e */
[----:B------:R-:W-:Y:S01]  /*a8e0*/  BAR.SYNC.DEFER_BLOCKING 0x0 ;  /* 0x0000000000007b1d */ /* 0x000fe20000010000 */
[----:B0-----:R-:W-:-:S02]  /*a8f0*/  MOV R4, UR9 ;  /* 0x0000000900047c02 */ /* 0x001fc40008000f00 */
[----:B------:R-:W-:-:S05]  /*a900*/  MOV R5, UR8 ;  /* 0x0000000800057c02 */ /* 0x000fca0008000f00 */
[----:B------:R-:W-:Y:S01]  /*a910*/  IMAD.WIDE R4, R7, 0x10, R4 ;  /* 0x0000001007047825 */ /* 0x000fe200078e0204 */
[----:B------:R0:W-:Y:S04]  /*a920*/  STS.128 [R6.X16], R32 ;  /* 0x0000002006007388 */ /* 0x0001e8000000cc00 */
[----:B------:R1:W-:Y:S04]  /*a930*/  STS.128 [R6.X16+0x10], R36 ;  /* 0x0000102406007388 */ /* 0x0003e8000000cc00 */
[----:B------:R2:W-:Y:S04]  /*a940*/  STS.128 [R6.X16+0x20], R40 ;  /* 0x0000202806007388 */ /* 0x0005e8000000cc00 */
[----:B------:R3:W-:Y:S01]  /*a950*/  STS.128 [R6.X16+0x30], R44 ;  /* 0x0000302c06007388 */ /* 0x0007e2000000cc00 */
[----:B------:R-:W-:-:S06]  /*a960*/  NOP ;  /* 0x0000000000007918 */ /* 0x000fcc0000000000 */
[----:B------:R-:W4:Y:S01]  /*a970*/  LDS.128 R8, [R24.X16] ;  /* 0x0000000018087984 */ /* 0x000f22000000cc00 */
[----:B0-----:R-:W-:-:S03]  /*a980*/  FADD.FTZ R35, R0, R35 ;  /* 0x0000002300237221 */ /* 0x001fc60000010000 */
[----:B------:R-:W0:Y:S01]  /*a990*/  LDS.128 R12, [R24.X16+0x200] ;  /* 0x00020000180c7984 */ /* 0x000e22000000cc00 */
[----:B-1----:R-:W-:-:S03]  /*a9a0*/  FADD.FTZ R36, R35, R36 ;  /* 0x0000002423247221 */ /* 0x002fc60000010000 */
[----:B------:R-:W1:Y:S01]  /*a9b0*/  LDS.128 R16, [R24.X16+0x400] ;  /* 0x0004000018107984 */ /* 0x000e62000000cc00 */
[----:B------:R-:W-:-:S03]  /*a9c0*/  FADD.FTZ R37, R36, R37 ;  /* 0x0000002524257221 */ /* 0x000fc60000010000 */
[----:B------:R-:W5:Y:S01]  /*a9d0*/  LDS.128 R20, [R24.X16+0x600] ;  /* 0x0006000018147984 */ /* 0x000f62000000cc00 */
[----:B------:R-:W-:-:S04]  /*a9e0*/  FADD.FTZ R38, R37, R38 ;  /* 0x0000002625267221 */ /* 0x000fc80000010000 */
[----:B------:R-:W-:-:S04]  /*a9f0*/  FADD.FTZ R39, R38, R39 ;  /* 0x0000002726277221 */ /* 0x000fc80000010000 */
[----:B--2---:R-:W-:-:S04]  /*aa00*/  FADD.FTZ R40, R39, R40 ;  /* 0x0000002827287221 */ /* 0x004fc80000010000 */
[----:B------:R-:W-:-:S04]  /*aa10*/  FADD.FTZ R41, R40, R41 ;  /* 0x0000002928297221 */ /* 0x000fc80000010000 */
[----:B------:R-:W-:-:S04]  /*aa20*/  FADD.FTZ R42, R41, R42 ;  /* 0x0000002a292a7221 */ /* 0x000fc80000010000 */
[----:B------:R-:W-:-:S04]  /*aa30*/  FADD.FTZ R43, R42, R43 ;  /* 0x0000002b2a2b7221 */ /* 0x000fc80000010000 */
[----:B---3--:R-:W-:Y:S01]  /*aa40*/  FADD.FTZ R44, R43, R44 ;  /* 0x0000002c2b2c7221 */ /* 0x008fe20000010000 */
[----:B----4-:R2:W-:Y:S03]  /*aa50*/  STG.E.128 [R4.64], R8 ;  /* 0x0000000804007986 */ /* 0x0105e6000c101d1e */
[----:B------:R-:W-:Y:S01]  /*aa60*/  FADD.FTZ R45, R44, R45 ;  /* 0x0000002d2c2d7221 */ /* 0x000fe20000010000 */
[----:B0-----:R2:W-:Y:S03]  /*aa70*/  STG.E.128 [R4.64+0x200], R12 ;  /* 0x0002000c04007986 */ /* 0x0015e6000c101d1e */
[----:B------:R-:W-:Y:S01]  /*aa80*/  FADD.FTZ R46, R45, R46 ;  /* 0x0000002e2d2e7221 */ /* 0x000fe20000010000 */
[----:B-1----:R2:W-:Y:S03]  /*aa90*/  STG.E.128 [R4.64+0x400], R16 ;  /* 0x0004001004007986 */ /* 0x0025e6000c101d1e */
[----:B------:R-:W-:Y:S01]  /*aaa0*/  FADD.FTZ R252, R46, R47 ;  /* 0x0000002f2efc7221 */ /* 0x000fe20000010000 */
[----:B-----5:R2:W-:Y:S02]  /*aab0*/  STG.E.128 [R4.64+0x600], R20 ;  /* 0x0006001404007986 */ /* 0x0205e4000c101d1e */
[----:B--2---:R-:W-:Y:S01]  /*aac0*/  @!P0 CALL.REL.NOINC `(.L_x_2376) ;  /* 0x0000001000008944 */ /* 0x004fe20003c00000 */
[----:B------:R-:W-:Y:S05]  /*aad0*/  BRA `(.L_x_2480) ;  /* 0xffff5f8000007947 */ /* 0x000fea000383ffff */
.L_x_2376:
[----:B------:R-:W-:Y:S02]  /*aae0*/  ISETP.NE.U32.AND P0, PT, RZ, c[0x0][0x328], PT ;  /* 0x0000ca00ff007a0c */ /* 0x000fe40003f05070 */
[----:B------:R-:W-:-:S02]  /*aaf0*/  ISETP.NE.U32.AND P2, PT, RZ, c[0x0][0x348], PT ;  /* 0x0000d200ff007a0c */ /* 0x000fc40003f45070 */
[----:B------:R-:W-:Y:S02]  /*ab00*/  ISETP.NE.AND.EX P1, PT, RZ, c[0x0][0x32c], PT, P0 ;  /* 0x0000cb00ff007a0c */ /* 0x000fe40003f25300 */
[----:B------:R-:W-:-:S11]  /*ab10*/  ISETP.NE.AND.EX P0, PT, RZ, c[0x0][0x34c], PT, P2 ;  /* 0x0000d300ff007a0c */ /* 0x000fd60003f05320 */
[----:B------:R-:W-:Y:S05]  /*ab20*/  @!P1 BRA `(.L_x_2481) ;  /* 0x000001f000009947 */ /* 0x000fea0003800000 */
[----:B-1----:R-:W3:Y:S01]  /*ab30*/  LDL.LU R3, [R1] ;  /* 0x0000000001037983 */ /* 0x002ee20000300800 */
        /* <DEDUP_REMOVED lines=29> */
.L_x_2482:
[----:B-1----:R-:W-:Y:S05]  /*ad10*/  BSYNC B0 ;  /* 0x0000000000007941 */ /* 0x002fea0003800000 */
.L_x_2481:
[----:B------:R-:W-:Y:S01]  /*ad20*/  BSSY B0, `(.L_x_2483) ;  /* 0x0000022000007945 */ /* 0x000fe20003800000 */
[----:B------:R-:W-:Y:S05]  /*ad30*/  @!P0 BRA `(.L_x_2484) ;  /* 0x000001f000008947 */ /* 0x000fea0003800000 */
[----:B------:R-:W-:Y:S06]  /*ad40*/  BAR.SYNC.DEFER_BLOCKING 0x0 ;  /* 0x0000000000007b1d */ /* 0x000fec0000010000 */
[----:B-1----:R-:W1:Y:S04]  /*ad50*/  SHFL.DOWN P0, R3, R252, 0x1, 0x1f ;  /* 0x08201f00fc037f89 */ /* 0x002e680000000000 */
[----:B------:R-:W3:Y:S04]  /*ad60*/  S2R R4, SR_LANEID ;  /* 0x0000000000047919 */ /* 0x000ee80000000000 */
[----:B------:R-:W4:Y:S01]  /*ad70*/  S2R R11, SR_TID.X ;  /* 0x00000000000b7919 */ /* 0x000f220000002100 */
[----:B-1----:R-:W-:Y:S01]  /*ad80*/  @P0 FADD R3, R3, R252 ;  /* 0x000000fc03030221 */ /* 0x002fe20000000000 */
[----:B---3--:R-:W-:-:S04]  /*ad90*/  ISETP.NE.AND P1, PT, R4, RZ, PT ;  /* 0x000000ff0400720c */ /* 0x008fc80003f25270 */
[----:B------:R-:W1:Y:S09]  /*ada0*/  SHFL.DOWN P0, R0, R3, 0x2, 0x1f ;  /* 0x08401f0003007f89 */ /* 0x000e720000000000 */
[----:B----4-:R-:W-:-:S04]  /*adb0*/  @!P1 SHF.R.S32.HI R4, RZ, 0x1f, R11 ;  /* 0x0000001fff049819 */ /* 0x010fc8000001140b */
[----:B------:R-:W-:-:S04]  /*adc0*/  @!P1 LEA.HI R4, R4, R11, RZ, 0x5 ;  /* 0x0000000b04049211 */ /* 0x000fc800078f28ff */
[----:B------:R-:W-:Y:S01]  /*add0*/  @!P1 SHF.R.S32.HI R4, RZ, 0x5, R4 ;  /* 0x00000005ff049819 */ /* 0x000fe20000011404 */
        /* <DEDUP_REMOVED lines=21> */
.L_x_2484:
[----:B------:R-:W3:Y:S02]  /*af30*/  S2R R11, SR_TID.X ;  /* 0x00000000000b7919 */ /* 0x000ee40000002100 */
.L_x_2485:
[----:B-1----:R-:W-:Y:S05]  /*af40*/  BSYNC B0 ;  /* 0x0000000000007941 */ /* 0x002fea0003800000 */
.L_x_2483:
        /* <DEDUP_REMOVED lines=12> */
.L_x_2486:
        /* <DEDUP_REMOVED lines=32> */
.L_x_2383:
[----:B------:R-:W-:Y:S01]  /*b210*/  HFMA2.MMA R156, -RZ, RZ, 0, 5.9604644775390625e-08 ;  /* 0x00000001ff9c7435 */ /* 0x000fe200000001ff */
[----:B------:R-:W-:-:S02]  /*b220*/  MOV R151, R150 ;  /* 0x0000009600977202 */ /* 0x000fc40000000f00 */
[----:B------:R-:W-:Y:S02]  /*b230*/  MOV R158, RZ ;  /* 0x000000ff009e7202 */ /* 0x000fe40000000f00 */
[----:B------:R-:W-:Y:S02]  /*b240*/  MOV R161, 0xffffffff ;  /* 0xffffffff00a17802 */ /* 0x000fe40000000f00 */
[----:B------:R-:W-:Y:S02]  /*b250*/  MOV R148, 0xb270 ;  /* 0x0000b27000947802 */ /* 0x000fe40000000f00 */
[----:B-1---5:R-:W-:Y:S05]  /*b260*/  CALL.REL.NOINC `($__internal_62_$__cuda_sm70_shflsync_up) ;  /* 0x00001db000007944 */ /* 0x022fea0003c00000 */
[----:B-1----:R-:W-:Y:S01]  /*b270*/  MOV R153, R151 ;  /* 0x0000009700997202 */ /* 0x002fe20000000f00 */
[----:B0-----:R-:W-:Y:S05]  /*b280*/  BRA `(.L_x_2487) ;  /* 0xffff869000007947 */ /* 0x001fea000383ffff */
.L_x_2384:
[----:B------:R-:W-:Y:S01]  /*b290*/  HFMA2.MMA R156, -RZ, RZ, 0, 5.9604644775390625e-08 ;  /* 0x00000001ff9c7435 */ /* 0x000fe200000001ff */
[----:B------:R-:W-:Y:S02]  /*b2a0*/  MOV R151, R160 ;  /* 0x000000a000977202 */ /* 0x000fe40000000f00 */
[----:B------:R-:W-:Y:S02]  /*b2b0*/  MOV R158, RZ ;  /* 0x000000ff009e7202 */ /* 0x000fe40000000f00 */
[----:B------:R-:W-:-:S02]  /*b2c0*/  MOV R161, 0xffffffff ;  /* 0xffffffff00a17802 */ /* 0x000fc40000000f00 */
[----:B------:R-:W-:Y:S02]  /*b2d0*/  MOV R148, 0xb2f0 ;  /* 0x0000b2f000947802 */ /* 0x000fe40000000f00 */
[----:B012--5:R-:W-:Y:S05]  /*b2e0*/  CALL.REL.NOINC `($__internal_62_$__cuda_sm70_shflsync_up) ;  /* 0x00001d3000007944 */ /* 0x027fea0003c00000 */
[----:B0-----:R-:W-:Y:S01]  /*b2f0*/  HFMA2.MMA R156, -RZ, RZ, 0, 5.9604644775390625e-08 ;  /* 0x00000001ff9c7435 */ /* 0x001fe200000001ff */
[----:B-1----:R-:W-:Y:S02]  /*b300*/  MOV R155, R151 ;  /* 0x00000097009b7202 */ /* 0x002fe40000000f00 */
[----:B------:R-:W-:Y:S02]  /*b310*/  MOV R151, R162 ;  /* 0x000000a200977202 */ /* 0x000fe40000000f00 */
[----:B------:R-:W-:Y:S02]  /*b320*/  MOV R158, RZ ;  /* 0x000000ff009e7202 */ /* 0x000fe40000000f00 */
[----:B------:R-:W-:Y:S02]  /*b330*/  MOV R161, 0xffffffff ;  /* 0xffffffff00a17802 */ /* 0x000fe40000000f00 */
[----:B------:R-:W-:Y:S02]  /*b340*/  MOV R148, 0xb360 ;  /* 0x0000b36000947802 */ /* 0x000fe40000000f00 */
[----:B------:R-:W-:Y:S05]  /*b350*/  CALL.REL.NOINC `($__internal_62_$__cuda_sm70_shflsync_up) ;  /* 0x00001cc000007944 */ /* 0x000fea0003c00000 */
[----:B0-----:R-:W-:Y:S01]  /*b360*/  HFMA2.MMA R156, -RZ, RZ, 0, 5.9604644775390625e-08 ;  /* 0x00000001ff9c7435 */ /* 0x001fe200000001ff */
[----:B-1----:R-:W-:-:S02]  /*b370*/  MOV R157, R151 ;  /* 0x00000097009d7202 */ /* 0x002fc40000000f00 */
[----:B------:R-:W-:Y:S02]  /*b380*/  MOV R151, R163 ;  /* 0x000000a300977202 */ /* 0x000fe40000000f00 */
[----:B------:R-:W-:Y:S02]  /*b390*/  MOV R158, RZ ;  /* 0x000000ff009e7202 */ /* 0x000fe40000000f00 */
[----:B------:R-:W-:Y:S02]  /*b3a0*/  MOV R161, 0xffffffff ;  /* 0xffffffff00a17802 */ /* 0x000fe40000000f00 */
[----:B------:R-:W-:Y:S02]  /*b3b0*/  MOV R148, 0xb3d0 ;  /* 0x0000b3d000947802 */ /* 0x000fe40000000f00 */
[----:B------:R-:W-:Y:S05]  /*b3c0*/  CALL.REL.NOINC `($__internal_62_$__cuda_sm70_shflsync_up) ;  /* 0x00001c5000007944 */ /* 0x000fea0003c00000 */
        /* <DEDUP_REMOVED lines=20> */
[----:B------:R-:W-:Y:S05]  /*b510*/  CALL.REL.NOINC `($__internal_62_$__cuda_sm70_shflsync_up) ;  /* 0x00001b0000007944 */ /* 0x000fea0003c00000 */
[----:B0-----:R-:W-:Y:S01]  /*b520*/  HFMA2.MMA R156, -RZ, RZ, 0, 1.1920928955078125e-07 ;  /* 0x00000002ff9c7435 */ /* 0x001fe200000001ff */
[----:B-1----:R-:W-:-:S02]  /*b530*/  MOV R150, R151 ;  /* 0x0000009700967202 */ /* 0x002fc40000000f00 */
[----:B------:R-:W-:Y:S02]  /*b540*/  MOV R151, R160 ;  /* 0x000000a000977202 */ /* 0x000fe40000000f00 */
[----:B------:R-:W-:Y:S02]  /*b550*/  MOV R158, RZ ;  /* 0x000000ff009e7202 */ /* 0x000fe40000000f00 */
[----:B------:R-:W-:Y:S02]  /*b560*/  MOV R161, 0xffffffff ;  /* 0xffffffff00a17802 */ /* 0x000fe40000000f00 */
[----:B------:R-:W-:Y:S02]  /*b570*/  MOV R148, 0xb590 ;  /* 0x0000b59000947802 */ /* 0x000fe40000000f00 */
[----:B------:R-:W-:Y:S05]  /*b580*/  CALL.REL.NOINC `($__internal_62_$__cuda_sm70_shflsync_up) ;  /* 0x00001a9000007944 */ /* 0x000fea0003c00000 */
[----:B0-----:R-:W-:Y:S01]  /*b590*/  HFMA2.MMA R156, -RZ, RZ, 0, 1.1920928955078125e-07 ;  /* 0x00000002ff9c7435 */ /* 0x001fe200000001ff */
[----:B-1----:R-:W-:Y:S02]  /*b5a0*/  MOV R152, R151 ;  /* 0x0000009700987202 */ /* 0x002fe40000000f00 */
[----:B------:R-:W-:Y:S02]  /*b5b0*/  MOV R151, R162 ;  /* 0x000000a200977202 */ /* 0x000fe40000000f00 */
[----:B------:R-:W-:-:S02]  /*b5c0*/  MOV R158, RZ ;  /* 0x000000ff009e7202 */ /* 0x000fc40000000f00 */
[----:B------:R-:W-:Y:S02]  /*b5d0*/  MOV R161, 0xffffffff ;  /* 0xffffffff00a17802 */ /* 0x000fe40000000f00 */
[----:B------:R-:W-:Y:S02]  /*b5e0*/  MOV R148, 0xb600 ;  /* 0x0000b60000947802 */ /* 0x000fe40000000f00 */
[----:B------:R-:W-:Y:S05]  /*b5f0*/  CALL.REL.NOINC `($__internal_62_$__cuda_sm70_shflsync_up) ;  /* 0x00001a2000007944 */ /* 0x000fea0003c00000 */
[----:B0-----:R-:W-:Y:S01]  /*b600*/  HFMA2.MMA R156, -RZ, RZ, 0, 1.1920928955078125e-07 ;  /* 0x00000002ff9c7435 */ /* 0x001fe200000001ff */
[----:B-1----:R-:W-:Y:S02]  /*b610*/  MOV R153, R151 ;  /* 0x0000009700997202 */ /* 0x002fe40000000f00 */
[----:B------:R-:W-:Y:S02]  /*b620*/  MOV R151, R154 ;  /* 0x0000009a00977202 */ /* 0x000fe40000000f00 */
[----:B------:R-:W-:Y:S02]  /*b630*/  MOV R158, RZ ;  /* 0x000000ff009e7202 */ /* 0x000fe40000000f00 */
[----:B------:R-:W-:Y:S02]  /*b640*/  MOV R161, 0xffffffff ;  /* 0xffffffff00a17802 */ /* 0x000fe40000000f00 */
[----:B------:R-:W-:-:S02]  /*b650*/  MOV R148, 0xb670 ;  /* 0x0000b67000947802 */ /* 0x000fc40000000f00 */
[----:B------:R-:W-:Y:S05]  /*b660*/  CALL.REL.NOINC `($__internal_62_$__cuda_sm70_shflsync_up) ;  /* 0x000019b000007944 */ /* 0x000fea0003c00000 */
        /* <DEDUP_REMOVED lines=17> */
[----:B------:R-:W-:Y:S05]  /*b780*/  CALL.REL.NOINC `($__internal_62_$__cuda_sm70_shflsync_up) ;  /* 0x0000189000007944 */ /* 0x000fea0003c00000 */
[----:B0-----:R-:W-:Y:S01]  /*b790*/  HFMA2.MMA R156, -RZ, RZ, 0, 2.384185791015625e-07 ;  /* 0x00000004ff9c7435 */ /* 0x001fe200000001ff */
[----:B-1----:R-:W-:-:S02]  /*b7a0*/  MOV R150, R151 ;  /* 0x0000009700967202 */ /* 0x002fc40000000f00 */
[----:B------:R-:W-:Y:S02]  /*b7b0*/  MOV R151, R160 ;  /* 0x000000a000977202 */ /* 0x000fe40000000f00 */
[----:B------:R-:W-:Y:S02]  /*b7c0*/  MOV R158, RZ ;  /* 0x000000ff009e7202 */ /* 0x000fe40000000f00 */
[----:B------:R-:W-:Y:S02]  /*b7d0*/  MOV R161, 0xffffffff ;  /* 0xffffffff00a17802 */ /* 0x000fe40000000f00 */
[----:B------:R-:W-:Y:S02]  /*b7e0*/  MOV R148, 0xb800 ;  /* 0x0000b80000947802 */ /* 0x000fe40000000f00 */
[----:B------:R-:W-:Y:S05]  /*b7f0*/  CALL.REL.NOINC `($__internal_62_$__cuda_sm70_shflsync_up) ;  /* 0x0000182000007944 */ /* 0x000fea0003c00000 */
[----:B0-----:R-:W-:Y:S01]  /*b800*/  HFMA2.MMA R156, -RZ, RZ, 0, 2.384185791015625e-07 ;  /* 0x00000004ff9c7435 */ /* 0x001fe200000001ff */
[----:B-1----:R-:W-:Y:S02]  /*b810*/  MOV R152, R151 ;  /* 0x0000009700987202 */ /* 0x002fe40000000f00 */
[----:B------:R-:W-:Y:S02]  /*b820*/  MOV R151, R162 ;  /* 0x000000a200977202 */ /* 0x000fe40000000f00 */
[----:B------:R-:W-:-:S02]  /*b830*/  MOV R158, RZ ;  /* 0x000000ff009e7202 */ /* 0x000fc40000000f00 */
[----:B------:R-:W-:Y:S02]  /*b840*/  MOV R161, 0xffffffff ;  /* 0xffffffff00a17802 */ /* 0x000fe40000000f00 */
[----:B------:R-:W-:Y:S02]  /*b850*/  MOV R148, 0xb870 ;  /* 0x0000b87000947802 */ /* 0x000fe40000000f00 */
[----:B------:R-:W-:Y:S05]  /*b860*/  CALL.REL.NOINC `($__internal_62_$__cuda_sm70_shflsync_up) ;  /* 0x000017b000007944 */ /* 0x000fea0003c00000 */
[----:B0-----:R-:W-:Y:S01]  /*b870*/  HFMA2.MMA R156, -RZ, RZ, 0, 2.384185791015625e-07 ;  /* 0x00000004ff9c7435 */ /* 0x001fe200000001ff */
        /* <DEDUP_REMOVED lines=24> */
[----:B------:R-:W-:Y:S05]  /*ba00*/  CALL.REL.NOINC `($__internal_62_$__cuda_sm70_shflsync_up) ;  /* 0x0000161000007944 */ /* 0x000fea0003c00000 */
[----:B0-----:R-:W-:Y:S01]  /*ba10*/  HFMA2.MMA R156, -RZ, RZ, 0, 4.76837158203125e-07 ;  /* 0x00000008ff9c7435 */ /* 0x001fe200000001ff */
[----:B-1----:R-:W-:Y:S02]  /*ba20*/  MOV R150, R151 ;  /* 0x0000009700967202 */ /* 0x002fe40000000f00 */
[----:B------:R-:W-:Y:S02]  /*ba30*/  MOV R151, R160 ;  /* 0x000000a000977202 */ /* 0x000fe40000000f00 */
[----:B------:R-:W-:Y:S02]  /*ba40*/  MOV R158, RZ ;  /* 0x000000ff009e7202 */ /* 0x000fe40000000f00 */
[----:B------:R-:W-:Y:S02]  /*ba50*/  MOV R161, 0xffffffff ;  /* 0xffffffff00a17802 */ /* 0x000fe40000000f00 */
[----:B------:R-:W-:Y:S02]  /*ba60*/  MOV R148, 0xba80 ;  /* 0x0000ba8000947802 */ /* 0x000fe40000000f00 */
[----:B------:R-:W-:Y:S05]  /*ba70*/  CALL.REL.NOINC `($__internal_62_$__cuda_sm70_shflsync_up) ;  /* 0x000015a000007944 */ /* 0x000fea0003c00000 */
[----:B0-----:R-:W-:Y:S01]  /*ba80*/  HFMA2.MMA R156, -RZ, RZ, 0, 4.76837158203125e-07 ;  /* 0x00000008ff9c7435 */ /* 0x001fe200000001ff */
[----:B-1----:R-:W-:-:S02]  /*ba90*/  MOV R152, R151 ;  /* 0x0000009700987202 */ /* 0x002fc40000000f00 */
[----:B------:R-:W-:Y:S02]  /*baa0*/  MOV R151, R162 ;  /* 0x000000a200977202 */ /* 0x000fe40000000f00 */
[----:B------:R-:W-:Y:S02]  /*bab0*/  MOV R158, RZ ;  /* 0x000000ff009e7202 */ /* 0x000fe40000000f00 */
[----:B------:R-:W-:Y:S02]  /*bac0*/  MOV R161, 0xffffffff ;  /* 0xffffffff00a17802 */ /* 0x000fe40000000f00 */
[----:B------:R-:W-:Y:S02]  /*bad0*/  MOV R148, 0xbaf0 ;  /* 0x0000baf000947802 */ /* 0x000fe40000000f00 */
[----:B------:R-:W-:Y:S05]  /*bae0*/  CALL.REL.NOINC `($__internal_62_$__cuda_sm70_shflsync_up) ;  /* 0x0000153000007944 */ /* 0x000fea0003c00000 */
[----:B0-----:R-:W-:Y:S01]  /*baf0*/  HFMA2.MMA R156, -RZ, RZ, 0, 4.76837158203125e-07 ;  /* 0x00000008ff9c7435 */ /* 0x001fe200000001ff */
[----:B-1----:R-:W-:Y:S02]  /*bb00*/  MOV R153, R151 ;  /* 0x0000009700997202 */ /* 0x002fe40000000f00 */
[----:B------:R-:W-:Y:S02]  /*bb10*/  MOV R151, R163 ;  /* 0x000000a300977202 */ /* 0x000fe40000000f00 */
[----:B------:R-:W-:-:S02]  /*bb20*/  MOV R158, RZ ;  /* 0x000000ff009e7202 */ /* 0x000fc40000000f00 */
[----:B------:R-:W-:Y:S02]  /*bb30*/  MOV R161, 0xffffffff ;  /* 0xffffffff00a17802 */ /* 0x000fe40000000f00 */
[----:B------:R-:W-:Y:S02]  /*bb40*/  MOV R148, 0xbb60 ;  /* 0x0000bb6000947802 */ /* 0x000fe40000000f00 */
[----:B------:R-:W-:Y:S05]  /*bb50*/  CALL.REL.NOINC `($__internal_62_$__cuda_sm70_shflsync_up) ;  /* 0x000014c000007944 */ /* 0x000fea0003c00000 */
        /* <DEDUP_REMOVED lines=18> */
[----:B------:R-:W-:Y:S05]  /*bc80*/  CALL.REL.NOINC `($__internal_62_$__cuda_sm70_shflsync_up) ;  /* 0x0000139000007944 */ /* 0x000fea0003c00000 */
[----:B0-----:R-:W-:Y:S01]  /*bc90*/  HFMA2.MMA R156, -RZ, RZ, 0, 9.5367431640625e-07 ;  /* 0x00000010ff9c7435 */ /* 0x001fe200000001ff */
[----:B-1----:R-:W-:-:S02]  /*bca0*/  MOV R153, R151 ;  /* 0x0000009700997202 */ /* 0x002fc40000000f00 */
[----:B------:R-:W-:Y:S02]  /*bcb0*/  MOV R151, R154 ;  /* 0x0000009a00977202 */ /* 0x000fe40000000f00 */
[----:B------:R-:W-:Y:S02]  /*bcc0*/  MOV R158, RZ ;  /* 0x000000ff009e7202 */ /* 0x000fe40000000f00 */
[----:B------:R-:W-:Y:S02]  /*bcd0*/  MOV R161, 0xffffffff ;  /* 0xffffffff00a17802 */ /* 0x000fe40000000f00 */
[----:B------:R-:W-:Y:S02]  /*bce0*/  MOV R148, 0xbd00 ;  /* 0x0000bd0000947802 */ /* 0x000fe40000000f00 */
[----:B------:R-:W-:Y:S05]  /*bcf0*/  CALL.REL.NOINC `($__internal_62_$__cuda_sm70_shflsync_up) ;  /* 0x0000132000007944 */ /* 0x000fea0003c00000 */
[----:B0-----:R-:W-:Y:S01]  /*bd00*/  HFMA2.MMA R156, -RZ, RZ, 0, 9.5367431640625e-07 ;  /* 0x00000010ff9c7435 */ /* 0x001fe200000001ff */
[----:B-1----:R-:W-:Y:S02]  /*bd10*/  MOV R155, R151 ;  /* 0x00000097009b7202 */ /* 0x002fe40000000f00 */
[----:B------:R-:W-:Y:S02]  /*bd20*/  MOV R151, R162 ;  /* 0x000000a200977202 */ /* 0x000fe40000000f00 */
[----:B------:R-:W-:-:S02]  /*bd30*/  MOV R158, RZ ;  /* 0x000000ff009e7202 */ /* 0x000fc40000000f00 */
[----:B------:R-:W-:Y:S02]  /*bd40*/  MOV R161, 0xffffffff ;  /* 0xffffffff00a17802 */ /* 0x000fe40000000f00 */
[----:B------:R-:W-:Y:S02]  /*bd50*/  MOV R148, 0xbd70 ;  /* 0x0000bd7000947802 */ /* 0x000fe40000000f00 */
[----:B------:R-:W-:Y:S05]  /*bd60*/  CALL.REL.NOINC `($__internal_62_$__cuda_sm70_shflsync_up) ;  /* 0x000012b000007944 */ /* 0x000fea0003c00000 */
[----:B0-----:R-:W-:Y:S01]  /*bd70*/  HFMA2.MMA R156, -RZ, RZ, 0, 9.5367431640625e-07 ;  /* 0x00000010ff9c7435 */ /* 0x001fe200000001ff */
[----:B-1----:R-:W-:Y:S02]  /*bd80*/  MOV R157, R151 ;  /* 0x00000097009d7202 */ /* 0x002fe40000000f00 */
[----:B------:R-:W-:Y:S02]  /*bd90*/  MOV R151, R163 ;  /* 0x000000a300977202 */ /* 0x000fe40000000f00 */
[----:B------:R-:W-:Y:S02]  /*bda0*/  MOV R158, RZ ;  /* 0x000000ff009e7202 */ /* 0x000fe40000000f00 */
[----:B------:R-:W-:Y:S02]  /*bdb0*/  MOV R161, 0xffffffff ;  /* 0xffffffff00a17802 */ /* 0x000fe40000000f00 */
[----:B------:R-:W-:-:S02]  /*bdc0*/  MOV R148, 0xbde0 ;  /* 0x0000bde000947802 */ /* 0x000fc40000000f00 */
[----:B------:R-:W-:Y:S05]  /*bdd0*/  CALL.REL.NOINC `($__internal_62_$__cuda_sm70_shflsync_up) ;  /* 0x0000124000007944 */ /* 0x000fea0003c00000 */
[----:B01----:R-:W-:Y:S05]  /*bde0*/  BRA `(.L_x_2488) ;  /* 0xffff7f7000007947 */ /* 0x003fea000383ffff */
.L_x_2389:
[----:B------:R-:W-:Y:S01]  /*bdf0*/  HFMA2.MMA R156, -RZ, RZ, 0, 5.9604644775390625e-08 ;  /* 0x00000001ff9c7435 */ /* 0x000fe200000001ff */
[----:B------:R-:W-:-:S02]  /*be00*/  MOV R151, R160 ;  /* 0x000000a000977202 */ /* 0x000fc40000000f00 */
[----:B------:R-:W-:Y:S02]  /*be10*/  MOV R158, RZ ;  /* 0x000000ff009e7202 */ /* 0x000fe40000000f00 */
[----:B------:R-:W-:Y:S02]  /*be20*/  MOV R161, 0xffffffff ;  /* 0xffffffff00a17802 */ /* 0x000fe40000000f00 */
[----:B------:R-:W-:Y:S02]  /*be30*/  MOV R148, 0xbe50 ;  /* 0x0000be5000947802 */ /* 0x000fe40000000f00 */
[----:B01---5:R-:W-:Y:S05]  /*be40*/  CALL.REL.NOINC `($__internal_62_$__cuda_sm70_shflsync_up) ;  /* 0x000011d000007944 */ /* 0x023fea0003c00000 */
[----:B0-----:R-:W-:Y:S01]  /*be50*/  HFMA2.MMA R156, -RZ, RZ, 0, 5.9604644775390625e-08 ;  /* 0x00000001ff9c7435 */ /* 0x001fe200000001ff */
[----:B-1----:R-:W-:Y:S02]  /*be60*/  MOV R160, R151 ;  /* 0x0000009700a07202 */ /* 0x002fe40000000f00 */
[----:B------:R-:W-:Y:S02]  /*be70*/  MOV R151, R187 ;  /* 0x000000bb00977202 */ /* 0x000fe40000000f00 */
[----:B------:R-:W-:Y:S02]  /*be80*/  MOV R158, RZ ;  /* 0x000000ff009e7202 */ /* 0x000fe40000000f00 */
[----:B------:R-:W-:-:S02]  /*be90*/  MOV R161, 0xffffffff ;  /* 0xffffffff00a17802 */ /* 0x000fc40000000f00 */
[----:B------:R-:W-:Y:S02]  /*bea0*/  MOV R148, 0xbec0 ;  /* 0x0000bec000947802 */ /* 0x000fe40000000f00 */
[----:B------:R-:W-:Y:S05]  /*beb0*/  CALL.REL.NOINC `($__internal_62_$__cuda_sm70_shflsync_up) ;  /* 0x0000116000007944 */ /* 0x000fea0003c00000 */
        /* <DEDUP_REMOVED lines=14> */
[----:B0-----:R-:W-:Y:S01]  /*bfa0*/  MOV R161, R150 ;  /* 0x0000009600a17202 */ /* 0x001fe20000000f00 */
[----:B------:R-:W-:Y:S01]  /*bfb0*/  HFMA2.MMA R150, -RZ, RZ, 0, 0 ;  /* 0x00000000ff967435 */ /* 0x000fe200000001ff */
[----:B------:R-:W-:Y:S02]  /*bfc0*/  MOV R148, R144 ;  /* 0x0000009000947202 */ /* 0x000fe40000000f00 */
[----:B-1----:R-:W-:-:S02]  /*bfd0*/  MOV R153, R151 ;  /* 0x0000009700997202 */ /* 0x002fc40000000f00 */
[----:B------:R-:W-:Y:S02]  /*bfe0*/  MOV R250, 0xffffffff ;  /* 0xffffffff00fa7802 */ /* 0x000fe40000000f00 */
[----:B------:R-:W-:Y:S02]  /*bff0*/  MOV R149, 0xc010 ;  /* 0x0000c01000957802 */ /* 0x000fe40000000f00 */
[----:B------:R-:W-:Y:S05]  /*c000*/  CALL.REL.NOINC `($__internal_61_$__cuda_sm70_shflsync_idx_p) ;  /* 0x00000fa000007944 */ /* 0x000fea0003c00000 */
[----:B-1----:R-:W-:Y:S01]  /*c010*/  MOV R162, R150 ;  /* 0x0000009600a27202 */ /* 0x002fe20000000f00 */
[----:B------:R-:W-:Y:S01]  /*c020*/  HFMA2.MMA R150, -RZ, RZ, 0, 0 ;  /* 0x00000000ff967435 */ /* 0x000fe200000001ff */
[----:B------:R-:W-:Y:S02]  /*c030*/  MOV R148, R145 ;  /* 0x0000009100947202 */ /* 0x000fe40000000f00 */
[----:B------:R-:W-:Y:S02]  /*c040*/  MOV R250, 0xffffffff ;  /* 0xffffffff00fa7802 */ /* 0x000fe40000000f00 */
[----:B------:R-:W-:Y:S02]  /*c050*/  MOV R149, 0xc070 ;  /* 0x0000c07000957802 */ /* 0x000fe40000000f00 */
[----:B0-----:R-:W-:Y:S05]  /*c060*/  CALL.REL.NOINC `($__internal_61_$__cuda_sm70_shflsync_idx_p) ;  /* 0x00000f4000007944 */ /* 0x001fea0003c00000 */
[----:B-1----:R-:W-:Y:S01]  /*c070*/  MOV R163, R150 ;  /* 0x0000009600a37202 */ /* 0x002fe20000000f00 */
[----:B------:R-:W-:Y:S01]  /*c080*/  HFMA2.MMA R150, -RZ, RZ, 0, 0 ;  /* 0x00000000ff967435 */ /* 0x000fe200000001ff */
[----:B------:R-:W-:-:S02]  /*c090*/  MOV R148, R146 ;  /* 0x0000009200947202 */ /* 0x000fc40000000f00 */
[----:B------:R-:W-:Y:S02]  /*c0a0*/  MOV R250, 0xffffffff ;  /* 0xffffffff00fa7802 */ /* 0x000fe40000000f00 */
[----:B------:R-:W-:Y:S02]  /*c0b0*/  MOV R149, 0xc0d0 ;  /* 0x0000c0d000957802 */ /* 0x000fe40000000f00 */
[----:B0-----:R-:W-:Y:S05]  /*c0c0*/  CALL.REL.NOINC `($__internal_61_$__cuda_sm70_shflsync_idx_p) ;  /* 0x00000ee000007944 */ /* 0x001fea0003c00000 */
[----:B-1----:R-:W-:Y:S01]  /*c0d0*/  MOV R154, R150 ;  /* 0x00000096009a7202 */ /* 0x002fe20000000f00 */
[----:B------:R-:W-:Y:S01]  /*c0e0*/  HFMA2.MMA R150, -RZ, RZ, 0, 0 ;  /* 0x00000000ff967435 */ /* 0x000fe200000001ff */
[----:B------:R-:W-:Y:S02]  /*c0f0*/  MOV R148, R147 ;  /* 0x0000009300947202 */ /* 0x000fe40000000f00 */
[----:B------:R-:W-:Y:S02]  /*c100*/  MOV R250, 0xffffffff ;  /* 0xffffffff00fa7802 */ /* 0x000fe40000000f00 */
[----:B------:R-:W-:Y:S02]  /*c110*/  MOV R149, 0xc130 ;  /* 0x0000c13000957802 */ /* 0x000fe40000000f00 */
[----:B0-----:R-:W-:Y:S05]  /*c120*/  CALL.REL.NOINC `($__internal_61_$__cuda_sm70_shflsync_idx_p) ;  /* 0x00000e8000007944 */ /* 0x001fea0003c00000 */
[----:B-1----:R-:W-:Y:S01]  /*c130*/  MOV R155, R150 ;  /* 0x00000096009b7202 */ /* 0x002fe20000000f00 */
[----:B0-----:R-:W-:Y:S05]  /*c140*/  BRA `(.L_x_2489) ;  /* 0xffff7f1000007947 */ /* 0x001fea000383ffff */
.L_x_2392:
[----:B------:R-:W-:Y:S01]  /*c150*/  HFMA2.MMA R149, -RZ, RZ, 0, 5.9604644775390625e-08 ;  /* 0x00000001ff957435 */ /* 0x000fe200000001ff */
[----:B------:R-:W-:-:S02]  /*c160*/  MOV R161, 0x1f ;  /* 0x0000001f00a17802 */ /* 0x000fc40000000f00 */
[----:B------:R-:W-:Y:S02]  /*c170*/  MOV R150, 0xffffffff ;  /* 0xffffffff00967802 */ /* 0x000fe40000000f00 */
[----:B------:R-:W-:Y:S02]  /*c180*/  MOV R148, 0xc1a0 ;  /* 0x0000c1a000947802 */ /* 0x000fe40000000f00 */
[----:B0-----:R-:W-:Y:S05]  /*c190*/  CALL.REL.NOINC `($__internal_60_$__cuda_sm70_shflsync_down) ;  /* 0x00000dd000007944 */ /* 0x001fea0003c00000 */
[----:B-1----:R-:W-:Y:S01]  /*c1a0*/  MOV R156, R150 ;  /* 0x00000096009c7202 */ /* 0x002fe20000000f00 */
[----:B------:R-:W-:Y:S05]  /*c1b0*/  BRA `(.L_x_2490) ;  /* 0xffff94c000007947 */ /* 0x000fea000383ffff */
.L_x_2393:
[----:B------:R-:W-:Y:S01]  /*c1c0*/  HFMA2.MMA R149, -RZ, RZ, 0, 5.9604644775390625e-08 ;  /* 0x00000001ff957435 */ /* 0x000fe200000001ff */
[----:B-1----:R-:W-:Y:S02]  /*c1d0*/  MOV R152, R151 ;  /* 0x0000009700987202 */ /* 0x002fe40000000f00 */
[----:B------:R-:W-:Y:S02]  /*c1e0*/  MOV R161, 0x1f ;  /* 0x0000001f00a17802 */ /* 0x000fe40000000f00 */
[----:B------:R-:W-:Y:S02]  /*c1f0*/  MOV R150, 0xffffffff ;  /* 0xffffffff00967802 */ /* 0x000fe40000000f00 */
[----:B------:R-:W-:-:S02]  /*c200*/  MOV R148, 0xc220 ;  /* 0x0000c22000947802 */ /* 0x000fc40000000f00 */
[----:B0-2---:R-:W-:Y:S05]  /*c210*/  CALL.REL.NOINC `($__internal_60_$__cuda_sm70_shflsync_down) ;  /* 0x00000d5000007944 */ /* 0x005fea0003c00000 */
[----:B------:R-:W-:Y:S01]  /*c220*/  HFMA2.MMA R149, -RZ, RZ, 0, 5.9604644775390625e-08 ;  /* 0x00000001ff957435 */ /* 0x000fe200000001ff */
[----:B-1----:R-:W-:-:S02]  /*c230*/  MOV R151, R150 ;  /* 0x0000009600977202 */ /* 0x002fc40000000f00 */
[----:B------:R-:W-:Y:S02]  /*c240*/  MOV R152, R158 ;  /* 0x0000009e00987202 */ /* 0x000fe40000000f00 */
[----:B------:R-:W-:Y:S02]  /*c250*/  MOV R161, 0x1f ;  /* 0x0000001f00a17802 */ /* 0x000fe40000000f00 */
[----:B------:R-:W-:Y:S02]  /*c260*/  MOV R150, 0xffffffff ;  /* 0xffffffff00967802 */ /* 0x000fe40000000f00 */
[----:B------:R-:W-:Y:S02]  /*c270*/  MOV R148, 0xc290 ;  /* 0x0000c29000947802 */ /* 0x000fe40000000f00 */
[----:B------:R-:W-:Y:S05]  /*c280*/  CALL.REL.NOINC `($__internal_60_$__cuda_sm70_shflsync_down) ;  /* 0x00000ce000007944 */ /* 0x000fea0003c00000 */
[----:B------:R-:W-:Y:S01]  /*c290*/  HFMA2.MMA R149, -RZ, RZ, 0, 5.9604644775390625e-08 ;  /* 0x00000001ff957435 */ /* 0x000fe200000001ff */
[----:B-1----:R-:W-:Y:S02]  /*c2a0*/  MOV R157, R150 ;  /* 0x00000096009d7202 */ /* 0x002fe40000000f00 */
[----:B------:R-:W-:Y:S02]  /*c2b0*/  MOV R152, R159 ;  /* 0x0000009f00987202 */ /* 0x000fe40000000f00 */
[----:B------:R-:W-:-:S02]  /*c2c0*/  MOV R161, 0x1f ;  /* 0x0000001f00a17802 */ /* 0x000fc40000000f00 */
[----:B------:R-:W-:Y:S02]  /*c2d0*/  MOV R150, 0xffffffff ;  /* 0xffffffff00967802 */ /* 0x000fe40000000f00 */
[----:B------:R-:W-:Y:S02]  /*c2e0*/  MOV R148, 0xc300 ;  /* 0x0000c30000947802 */ /* 0x000fe40000000f00 */
[----:B------:R-:W-:Y:S05]  /*c2f0*/  CALL.REL.NOINC `($__internal_60_$__cuda_sm70_shflsync_down) ;  /* 0x00000c7000007944 */ /* 0x000fea0003c00000 */
[----:B-1----:R-:W-:Y:S05]  /*c300*/  BRA `(.L_x_2491) ;  /* 0xffff93b000007947 */ /* 0x002fea000383ffff */
.L_x_2396:
[----:B------:R-:W-:Y:S01]  /*c310*/  HFMA2.MMA R149, -RZ, RZ, 0, 1.1920928955078125e-07 ;  /* 0x00000002ff957435 */ /* 0x000fe200000001ff */
[----:B-1----:R-:W-:Y:S02]  /*c320*/  MOV R152, R155 ;  /* 0x0000009b00987202 */ /* 0x002fe40000000f00 */
[----:B------:R-:W-:Y:S02]  /*c330*/  MOV R161, 0x1f ;  /* 0x0000001f00a17802 */ /* 0x000fe40000000f00 */
[----:B--2---:R-:W-:Y:S02]  /*c340*/  MOV R150, 0xffffffff ;  /* 0xffffffff00967802 */ /* 0x004fe40000000f00 */
[----:B------:R-:W-:Y:S02]  /*c350*/  MOV R148, 0xc370 ;  /* 0x0000c37000947802 */ /* 0x000fe40000000f00 */
[----:B0--34-:R-:W-:Y:S05]  /*c360*/  CALL.REL.NOINC `($__internal_60_$__cuda_sm70_shflsync_down) ;  /* 0x00000c0000007944 */ /* 0x019fea0003c00000 */
[----:B------:R-:W-:Y:S01]  /*c370*/  HFMA2.MMA R149, -RZ, RZ, 0, 1.1920928955078125e-07 ;  /* 0x00000002ff957435 */ /* 0x000fe200000001ff */
[----:B-1----:R-:W-:-:S02]  /*c380*/  MOV R157, R150 ;  /* 0x00000096009d7202 */ /* 0x002fc40000000f00 */
[----:B------:R-:W-:Y:S02]  /*c390*/  MOV R152, R160 ;  /* 0x000000a000987202 */ /* 0x000fe40000000f00 */
[----:B------:R-:W-:Y:S02]  /*c3a0*/  MOV R161, 0x1f ;  /* 0x0000001f00a17802 */ /* 0x000fe40000000f00 */
[----:B------:R-:W-:Y:S02]  /*c3b0*/  MOV R150, 0xffffffff ;  /* 0xffffffff00967802 */ /* 0x000fe40000000f00 */
[----:B------:R-:W-:Y:S02]  /*c3c0*/  MOV R148, 0xc3e0 ;  /* 0x0000c3e000947802 */ /* 0x000fe40000000f00 */
[----:B------:R-:W-:Y:S05]  /*c3d0*/  CALL.REL.NOINC `($__internal_60_$__cuda_sm70_shflsync_down) ;  /* 0x00000b9000007944 */ /* 0x000fea0003c00000 */
[----:B------:R-:W-:Y:S01]  /*c3e0*/  HFMA2.MMA R149, -RZ, RZ, 0, 1.1920928955078125e-07 ;  /* 0x00000002ff957435 */ /* 0x000fe200000001ff */
[----:B-1----:R-:W-:Y:S02]  /*c3f0*/  MOV R156, R150 ;  /* 0x00000096009c7202 */ /* 0x002fe40000000f00 */
[----:B------:R-:W-:Y:S02]  /*c400*/  MOV R152, R153 ;  /* 0x0000009900987202 */ /* 0x000fe40000000f00 */
[----:B------:R-:W-:-:S02]  /*c410*/  MOV R161, 0x1f ;  /* 0x0000001f00a17802 */ /* 0x000fc40000000f00 */
[----:B------:R-:W-:Y:S02]  /*c420*/  MOV R150, 0xffffffff ;  /* 0xffffffff00967802 */ /* 0x000fe40000000f00 */
[----:B------:R-:W-:Y:S02]  /*c430*/  MOV R148, 0xc450 ;  /* 0x0000c45000947802 */ /* 0x000fe40000000f00 */
[----:B------:R-:W-:Y:S05]  /*c440*/  CALL.REL.NOINC `($__internal_60_$__cuda_sm70_shflsync_down) ;  /* 0x00000b2000007944 */ /* 0x000fea0003c00000 */
[----:B------:R-:W-:Y:S01]  /*c450*/  HFMA2.MMA R149, -RZ, RZ, 0, 1.1920928955078125e-07 ;  /* 0x00000002ff957435 */ /* 0x000fe200000001ff */
[----:B-1----:R-:W-:Y:S02]  /*c460*/  MOV R151, R150 ;  /* 0x0000009600977202 */ /* 0x002fe40000000f00 */
[----:B------:R-:W-:Y:S02]  /*c470*/  MOV R152, R154 ;  /* 0x0000009a00987202 */ /* 0x000fe40000000f00 */
[----:B------:R-:W-:Y:S02]  /*c480*/  MOV R161, 0x1f ;  /* 0x0000001f00a17802 */ /* 0x000fe40000000f00 */
[----:B------:R-:W-:Y:S02]  /*c490*/  MOV R150, 0xffffffff ;  /* 0xffffffff00967802 */ /* 0x000fe40000000f00 */
[----:B------:R-:W-:-:S02]  /*c4a0*/  MOV R148, 0xc4c0 ;  /* 0x0000c4c000947802 */ /* 0x000fc40000000f00 */
[----:B------:R-:W-:Y:S05]  /*c4b0*/  CALL.REL.NOINC `($__internal_60_$__cuda_sm70_shflsync_down) ;  /* 0x00000ab000007944 */ /* 0x000fea0003c00000 */
[----:B-1----:R-:W-:Y:S05]  /*c4c0*/  BRA `(.L_x_2492) ;  /* 0xffff934000007947 */ /* 0x002fea000383ffff */
.L_x_2399:
[----:B------:R-:W-:Y:S01]  /*c4d0*/  HFMA2.MMA R149, -RZ, RZ, 0, 2.384185791015625e-07 ;  /* 0x00000004ff957435 */ /* 0x000fe200000001ff */
[----:B------:R-:W-:-:S02]  /*c4e0*/  MOV R152, R155 ;  /* 0x0000009b00987202 */ /* 0x000fc40000000f00 */
[----:B------:R-:W-:Y:S02]  /*c4f0*/  MOV R161, 0x1f ;  /* 0x0000001f00a17802 */ /* 0x000fe40000000f00 */
[----:B0-----:R-:W-:Y:S02]  /*c500*/  MOV R150, 0xffffffff ;  /* 0xffffffff00967802 */ /* 0x001fe40000000f00 */
[----:B------:R-:W-:Y:S02]  /*c510*/  MOV R148, 0xc530 ;  /* 0x0000c53000947802 */ /* 0x000fe40000000f00 */
[----:B-1234-:R-:W-:Y:S05]  /*c520*/  CALL.REL.NOINC `($__internal_60_$__cuda_sm70_shflsync_down) ;  /* 0x00000a4000007944 */ /* 0x01efea0003c00000 */
[----:B-1----:R-:W-:Y:S01]  /*c530*/  MOV R157, R150 ;  /* 0x00000096009d7202 */ /* 0x002fe20000000f00 */
[----:B------:R-:W-:Y:S05]  /*c540*/  BRA `(.L_x_2493) ;  /* 0xffff93e000007947 */ /* 0x000fea000383ffff */
.L_x_2400:
[----:B------:R-:W-:Y:S01]  /*c550*/  HFMA2.MMA R149, -RZ, RZ, 0, 2.384185791015625e-07 ;  /* 0x00000004ff957435 */ /* 0x000fe200000001ff */
[----:B------:R-:W-:Y:S02]  /*c560*/  MOV R152, R160 ;  /* 0x000000a000987202 */ /* 0x000fe40000000f00 */
[----:B------:R-:W-:Y:S02]  /*c570*/  MOV R161, 0x1f ;  /* 0x0000001f00a17802 */ /* 0x000fe40000000f00 */
[----:B0-----:R-:W-:-:S02]  /*c580*/  MOV R150, 0xffffffff ;  /* 0xffffffff00967802 */ /* 0x001fc40000000f00 */
[----:B------:R-:W-:Y:S02]  /*c590*/  MOV R148, 0xc5b0 ;  /* 0x0000c5b000947802 */ /* 0x000fe40000000f00 */
[----:B-1234-:R-:W-:Y:S05]  /*c5a0*/  CALL.REL.NOINC `($__internal_60_$__cuda_sm70_shflsync_down) ;  /* 0x000009c000007944 */ /* 0x01efea0003c00000 */
[----:B------:R-:W-:Y:S01]  /*c5b0*/  HFMA2.MMA R149, -RZ, RZ, 0, 2.384185791015625e-07 ;  /* 0x00000004ff957435 */ /* 0x000fe200000001ff */
[----:B-1----:R-:W-:Y:S02]  /*c5c0*/  MOV R156, R150 ;  /* 0x00000096009c7202 */ /* 0x002fe40000000f00 */
[----:B------:R-:W-:Y:S02]  /*c5d0*/  MOV R152, R153 ;  /* 0x0000009900987202 */ /* 0x000fe40000000f00 */
[----:B------:R-:W-:Y:S02]  /*c5e0*/  MOV R161, 0x1f ;  /* 0x0000001f00a17802 */ /* 0x000fe40000000f00 */
[----:B------:R-:W-:Y:S02]  /*c5f0*/  MOV R150, 0xffffffff ;  /* 0xffffffff00967802 */ /* 0x000fe40000000f00 */
[----:B------:R-:W-:Y:S02]  /*c600*/  MOV R148, 0xc620 ;  /* 0x0000c62000947802 */ /* 0x000fe40000000f00 */
[----:B------:R-:W-:Y:S05]  /*c610*/  CALL.REL.NOINC `($__internal_60_$__cuda_sm70_shflsync_down) ;  /* 0x0000095000007944 */ /* 0x000fea0003c00000 */
[----:B------:R-:W-:Y:S01]  /*c620*/  HFMA2.MMA R149, -RZ, RZ, 0, 2.384185791015625e-07 ;  /* 0x00000004ff957435 */ /* 0x000fe200000001ff */
[----:B-1----:R-:W-:-:S02]  /*c630*/  MOV R151, R150 ;  /* 0x0000009600977202 */ /* 0x002fc40000000f00 */
[----:B------:R-:W-:Y:S02]  /*c640*/  MOV R152, R154 ;  /* 0x0000009a00987202 */ /* 0x000fe40000000f00 */
[----:B------:R-:W-:Y:S02]  /*c650*/  MOV R161, 0x1f ;  /* 0x0000001f00a17802 */ /* 0x000fe40000000f00 */
[----:B------:R-:W-:Y:S02]  /*c660*/  MOV R150, 0xffffffff ;  /* 0xffffffff00967802 */ /* 0x000fe40000000f00 */
[----:B------:R-:W-:Y:S02]  /*c670*/  MOV R148, 0xc690 ;  /* 0x0000c69000947802 */ /* 0x000fe40000000f00 */
[----:B------:R-:W-:Y:S05]  /*c680*/  CALL.REL.NOINC `($__internal_60_$__cuda_sm70_shflsync_down) ;  /* 0x000008e000007944 */ /* 0x000fea0003c00000 */
[----:B-1----:R-:W-:Y:S05]  /*c690*/  BRA `(.L_x_2494) ;  /* 0xffff92d000007947 */ /* 0x002fea000383ffff */
.L_x_2403:
[----:B------:R-:W-:Y:S01]  /*c6a0*/  HFMA2.MMA R149, -RZ, RZ, 0, 4.76837158203125e-07 ;  /* 0x00000008ff957435 */ /* 0x000fe200000001ff */
[----:B------:R-:W-:Y:S02]  /*c6b0*/  MOV R152, R155 ;  /* 0x0000009b00987202 */ /* 0x000fe40000000f00 */
[----:B------:R-:W-:Y:S02]  /*c6c0*/  MOV R161, 0x1f ;  /* 0x0000001f00a17802 */ /* 0x000fe40000000f00 */
[----:B0-----:R-:W-:-:S02]  /*c6d0*/  MOV R150, 0xffffffff ;  /* 0xffffffff00967802 */ /* 0x001fc40000000f00 */
[----:B------:R-:W-:Y:S02]  /*c6e0*/  MOV R148, 0xc700 ;  /* 0x0000c70000947802 */ /* 0x000fe40000000f00 */
[----:B-1234-:R-:W-:Y:S05]  /*c6f0*/  CALL.REL.NOINC `($__internal_60_$__cuda_sm70_shflsync_down) ;  /* 0x0000087000007944 */ /* 0x01efea0003c00000 */
[----:B------:R-:W-:Y:S01]  /*c700*/  HFMA2.MMA R149, -RZ, RZ, 0, 4.76837158203125e-07 ;  /* 0x00000008ff957435 */ /* 0x000fe200000001ff */
[----:B-1----:R-:W-:Y:S02]  /*c710*/  MOV R157, R150 ;  /* 0x00000096009d7202 */ /* 0x002fe40000000f00 */
[----:B------:R-:W-:Y:S02]  /*c720*/  MOV R152, R160 ;  /* 0x000000a000987202 */ /* 0x000fe40000000f00 */
[----:B------:R-:W-:Y:S02]  /*c730*/  MOV R161, 0x1f ;  /* 0x0000001f00a17802 */ /* 0x000fe40000000f00 */
[----:B------:R-:W-:Y:S02]  /*c740*/  MOV R150, 0xffffffff ;  /* 0xffffffff00967802 */ /* 0x000fe40000000f00 */
[----:B------:R-:W-:Y:S02]  /*c750*/  MOV R148, 0xc770 ;  /* 0x0000c77000947802 */ /* 0x000fe40000000f00 */
[----:B------:R-:W-:Y:S05]  /*c760*/  CALL.REL.NOINC `($__internal_60_$__cuda_sm70_shflsync_down) ;  /* 0x0000080000007944 */ /* 0x000fea0003c00000 */
[----:B------:R-:W-:Y:S01]  /*c770*/  HFMA2.MMA R149, -RZ, RZ, 0, 4.76837158203125e-07 ;  /* 0x00000008ff957435 */ /* 0x000fe200000001ff */
[----:B-1----:R-:W-:-:S02]  /*c780*/  MOV R156, R150 ;  /* 0x00000096009c7202 */ /* 0x002fc40000000f00 */
[----:B------:R-:W-:Y:S02]  /*c790*/  MOV R152, R153 ;  /* 0x0000009900987202 */ /* 0x000fe40000000f00 */
[----:B------:R-:W-:Y:S02]  /*c7a0*/  MOV R161, 0x1f ;  /* 0x0000001f00a17802 */ /* 0x000fe40000000f00 */
[----:B------:R-:W-:Y:S02]  /*c7b0*/  MOV R150, 0xffffffff ;  /* 0xffffffff00967802 */ /* 0x000fe40000000f00 */
[----:B------:R-:W-:Y:S02]  /*c7c0*/  MOV R148, 0xc7e0 ;  /* 0x0000c7e000947802 */ /* 0x000fe40000000f00 */
[----:B------:R-:W-:Y:S05]  /*c7d0*/  CALL.REL.NOINC `($__internal_60_$__cuda_sm70_shflsync_down) ;  /* 0x0000079000007944 */ /* 0x000fea0003c00000 */
[----:B------:R-:W-:Y:S01]  /*c7e0*/  HFMA2.MMA R149, -RZ, RZ, 0, 4.76837158203125e-07 ;  /* 0x00000008ff957435 */ /* 0x000fe200000001ff */
[----:B-1----:R-:W-:Y:S02]  /*c7f0*/  MOV R151, R150 ;  /* 0x0000009600977202 */ /* 0x002fe40000000f00 */
[----:B------:R-:W-:Y:S02]  /*c800*/  MOV R152, R154 ;  /* 0x0000009a00987202 */ /* 0x000fe40000000f00 */
[----:B------:R-:W-:-:S02]  /*c810*/  MOV R161, 0x1f ;  /* 0x0000001f00a17802 */ /* 0x000fc40000000f00 */
[----:B------:R-:W-:Y:S02]  /*c820*/  MOV R150, 0xffffffff ;  /* 0xffffffff00967802 */ /* 0x000fe40000000f00 */
[----:B------:R-:W-:Y:S02]  /*c830*/  MOV R148, 0xc850 ;  /* 0x0000c85000947802 */ /* 0x000fe40000000f00 */
[----:B------:R-:W-:Y:S05]  /*c840*/  CALL.REL.NOINC `($__internal_60_$__cuda_sm70_shflsync_down) ;  /* 0x0000072000007944 */ /* 0x000fea0003c00000 */
[----:B-1----:R-:W-:Y:S05]  /*c850*/  BRA `(.L_x_2495) ;  /* 0xffff926000007947 */ /* 0x002fea000383ffff */
.L_x_2406:
[----:B------:R-:W-:Y:S01]  /*c860*/  HFMA2.MMA R149, -RZ, RZ, 0, 9.5367431640625e-07 ;  /* 0x00000010ff957435 */ /* 0x000fe200000001ff */
[----:B------:R-:W-:Y:S02]  /*c870*/  MOV R152, R155 ;  /* 0x0000009b00987202 */ /* 0x000fe40000000f00 */
[----:B------:R-:W-:Y:S02]  /*c880*/  MOV R161, 0x1f ;  /* 0x0000001f00a17802 */ /* 0x000fe40000000f00 */
[----:B0-----:R-:W-:Y:S02]  /*c890*/  MOV R150, 0xffffffff ;  /* 0xffffffff00967802 */ /* 0x001fe40000000f00 */
[----:B------:R-:W-:Y:S02]  /*c8a0*/  MOV R148, 0xc8c0 ;  /* 0x0000c8c000947802 */ /* 0x000fe40000000f00 */
[----:B-1234-:R-:W-:Y:S05]  /*c8b0*/  CALL.REL.NOINC `($__internal_60_$__cuda_sm70_shflsync_down) ;  /* 0x000006b000007944 */ /* 0x01efea0003c00000 */
[----:B-1----:R-:W-:Y:S01]  /*c8c0*/  MOV R157, R150 ;  /* 0x00000096009d7202 */ /* 0x002fe20000000f00 */
[----:B------:R-:W-:Y:S05]  /*c8d0*/  BRA `(.L_x_2496) ;  /* 0xffff930000007947 */ /* 0x000fea000383ffff */
.L_x_2407:
[----:B------:R-:W-:Y:S01]  /*c8e0*/  HFMA2.MMA R149, -RZ, RZ, 0, 9.5367431640625e-07 ;  /* 0x00000010ff957435 */ /* 0x000fe200000001ff */
[----:B------:R-:W-:-:S02]  /*c8f0*/  MOV R152, R160 ;  /* 0x000000a000987202 */ /* 0x000fc40000000f00 */
[----:B------:R-:W-:Y:S02]  /*c900*/  MOV R161, 0x1f ;  /* 0x0000001f00a17802 */ /* 0x000fe40000000f00 */
[----:B0-----:R-:W-:Y:S02]  /*c910*/  MOV R150, 0xffffffff ;  /* 0xffffffff00967802 */ /* 0x001fe40000000f00 */
[----:B------:R-:W-:Y:S02]  /*c920*/  MOV R148, 0xc940 ;  /* 0x0000c94000947802 */ /* 0x000fe40000000f00 */
[----:B-1234-:R-:W-:Y:S05]  /*c930*/  CALL.REL.NOINC `($__internal_60_$__cuda_sm70_shflsync_down) ;  /* 0x0000063000007944 */ /* 0x01efea0003c00000 */
[----:B------:R-:W-:Y:S01]  /*c940*/  HFMA2.MMA R149, -RZ, RZ, 0, 9.5367431640625e-07 ;  /* 0x00000010ff957435 */ /* 0x000fe200000001ff */
[----:B-1----:R-:W-:Y:S02]  /*c950*/  MOV R156, R150 ;  /* 0x00000096009c7202 */ /* 0x002fe40000000f00 */
[----:B------:R-:W-:Y:S02]  /*c960*/  MOV R152, R153 ;  /* 0x0000009900987202 */ /* 0x000fe40000000f00 */
[----:B------:R-:W-:Y:S02]  /*c970*/  MOV R161, 0x1f ;  /* 0x0000001f00a17802 */ /* 0x000fe40000000f00 */
[----:B------:R-:W-:-:S02]  /*c980*/  MOV R150, 0xffffffff ;  /* 0xffffffff00967802 */ /* 0x000fc40000000f00 */
[----:B------:R-:W-:Y:S02]  /*c990*/  MOV R148, 0xc9b0 ;  /* 0x0000c9b000947802 */ /* 0x000fe40000000f00 */
[----:B------:R-:W-:Y:S05]  /*c9a0*/  CALL.REL.NOINC `($__internal_60_$__cuda_sm70_shflsync_down) ;  /* 0x000005c000007944 */ /* 0x000fea0003c00000 */
[----:B------:R-:W-:Y:S01]  /*c9b0*/  HFMA2.MMA R149, -RZ, RZ, 0, 9.5367431640625e-07 ;  /* 0x00000010ff957435 */ /* 0x000fe200000001ff */
[----:B-1----:R-:W-:Y:S02]  /*c9c0*/  MOV R151, R150 ;  /* 0x0000009600977202 */ /* 0x002fe40000000f00 */
[----:B------:R-:W-:Y:S02]  /*c9d0*/  MOV R152, R154 ;  /* 0x0000009a00987202 */ /* 0x000fe40000000f00 */
[----:B------:R-:W-:Y:S02]  /*c9e0*/  MOV R161, 0x1f ;  /* 0x0000001f00a17802 */ /* 0x000fe40000000f00 */
[----:B------:R-:W-:Y:S02]  /*c9f0*/  MOV R150, 0xffffffff ;  /* 0xffffffff00967802 */ /* 0x000fe40000000f00 */
[----:B------:R-:W-:Y:S02]  /*ca00*/  MOV R148, 0xca20 ;  /* 0x0000ca2000947802 */ /* 0x000fe40000000f00 */
[----:B------:R-:W-:Y:S05]  /*ca10*/  CALL.REL.NOINC `($__internal_60_$__cuda_sm70_shflsync_down) ;  /* 0x0000055000007944 */ /* 0x000fea0003c00000 */
[----:B-1----:R-:W-:Y:S05]  /*ca20*/  BRA `(.L_x_2497) ;  /* 0xffff91f000007947 */ /* 0x002fea000383ffff */
.L_x_2410:
[----:B0-----:R-:W-:Y:S01]  /*ca30*/  HFMA2.MMA R150, -RZ, RZ, 0, 0 ;  /* 0x00000000ff967435 */ /* 0x001fe200000001ff */
[----:B------:R-:W-:-:S02]  /*ca40*/  MOV R148, R155 ;  /* 0x0000009b00947202 */ /* 0x000fc40000000f00 */
[----:B------:R-:W-:Y:S02]  /*ca50*/  MOV R250, 0xffffffff ;  /* 0xffffffff00fa7802 */ /* 0x000fe40000000f00 */
[----:B------:R-:W-:Y:S02]  /*ca60*/  MOV R149, 0xca80 ;  /* 0x0000ca8000957802 */ /* 0x000fe40000000f00 */
[----:B-1234-:R-:W-:Y:S05]  /*ca70*/  CALL.REL.NOINC `($__internal_61_$__cuda_sm70_shflsync_idx_p) ;  /* 0x0000053000007944 */ /* 0x01efea0003c00000 */
        /* <DEDUP_REMOVED lines=18> */
[----:B------:R-:W-:Y:S01]  /*cba0*/  HFMA2.MMA R149, -RZ, RZ, 0, 5.9604644775390625e-08 ;  /* 0x00000001ff957435 */ /* 0x000fe200000001ff */
[----:B-1----:R-:W-:Y:S02]  /*cbb0*/  MOV R156, R150 ;  /* 0x00000096009c7202 */ /* 0x002fe40000000f00 */
[----:B------:R-:W-:-:S02]  /*cbc0*/  MOV R152, R155 ;  /* 0x0000009b00987202 */ /* 0x000fc40000000f00 */
[----:B------:R-:W-:Y:S02]  /*cbd0*/  MOV R161, 0x1f ;  /* 0x0000001f00a17802 */ /* 0x000fe40000000f00 */
[----:B------:R-:W-:Y:S02]  /*cbe0*/  MOV R150, 0xffffffff ;  /* 0xffffffff00967802 */ /* 0x000fe40000000f00 */
[----:B------:R-:W-:Y:S02]  /*cbf0*/  MOV R148, 0xcc10 ;  /* 0x0000cc1000947802 */ /* 0x000fe40000000f00 */
[----:B0-----:R-:W-:Y:S05]  /*cc00*/  CALL.REL.NOINC `($__internal_60_$__cuda_sm70_shflsync_down) ;  /* 0x0000036000007944 */ /* 0x001fea0003c00000 */
[----:B------:R-:W-:Y:S01]  /*cc10*/  HFMA2.MMA R149, -RZ, RZ, 0, 5.9604644775390625e-08 ;  /* 0x00000001ff957435 */ /* 0x000fe200000001ff */
[----:B-1----:R-:W-:Y:S02]  /*cc20*/  MOV R155, R150 ;  /* 0x00000096009b7202 */ /* 0x002fe40000000f00 */
[----:B------:R-:W-:Y:S02]  /*cc30*/  MOV R152, R160 ;  /* 0x000000a000987202 */ /* 0x000fe40000000f00 */
[----:B------:R-:W-:Y:S02]  /*cc40*/  MOV R161, 0x1f ;  /* 0x0000001f00a17802 */ /* 0x000fe40000000f00 */
[----:B------:R-:W-:-:S02]  /*cc50*/  MOV R150, 0xffffffff ;  /* 0xffffffff00967802 */ /* 0x000fc40000000f00 */
[----:B------:R-:W-:Y:S02]  /*cc60*/  MOV R148, 0xcc80 ;  /* 0x0000cc8000947802 */ /* 0x000fe40000000f00 */
[----:B------:R-:W-:Y:S05]  /*cc70*/  CALL.REL.NOINC `($__internal_60_$__cuda_sm70_shflsync_down) ;  /* 0x000002f000007944 */ /* 0x000fea0003c00000 */
[----:B------:R-:W-:Y:S01]  /*cc80*/  HFMA2.MMA R149, -RZ, RZ, 0, 5.9604644775390625e-08 ;  /* 0x00000001ff957435 */ /* 0x000fe200000001ff */
[----:B-1----:R-:W-:Y:S02]  /*cc90*/  MOV R160, R150 ;  /* 0x0000009600a07202 */ /* 0x002fe40000000f00 */
[----:B------:R-:W-:Y:S02]  /*cca0*/  MOV R152, R153 ;  /* 0x0000009900987202 */ /* 0x000fe40000000f00 */
[----:B------:R-:W-:Y:S02]  /*ccb0*/  MOV R161, 0x1f ;  /* 0x0000001f00a17802 */ /* 0x000fe40000000f00 */
[----:B------:R-:W-:Y:S02]  /*ccc0*/  MOV R150, 0xffffffff ;  /* 0xffffffff00967802 */ /* 0x000fe40000000f00 */
[----:B------:R-:W-:Y:S02]  /*ccd0*/  MOV R148, 0xccf0 ;  /* 0x0000ccf000947802 */ /* 0x000fe40000000f00 */
[----:B------:R-:W-:Y:S05]  /*cce0*/  CALL.REL.NOINC `($__internal_60_$__cuda_sm70_shflsync_down) ;  /* 0x0000028000007944 */ /* 0x000fea0003c00000 */
[----:B------:R-:W-:Y:S01]  /*ccf0*/  HFMA2.MMA R149, -RZ, RZ, 0, 5.9604644775390625e-08 ;  /* 0x00000001ff957435 */ /* 0x000fe200000001ff */
[----:B-1----:R-:W-:-:S02]  /*cd00*/  MOV R153, R150 ;  /* 0x0000009600997202 */ /* 0x002fc40000000f00 */
[----:B------:R-:W-:Y:S02]  /*cd10*/  MOV R152, R154 ;  /* 0x0000009a00987202 */ /* 0x000fe40000000f00 */
[----:B------:R-:W-:Y:S02]  /*cd20*/  MOV R161, 0x1f ;  /* 0x0000001f00a17802 */ /* 0x000fe40000000f00 */
[----:B------:R-:W-:Y:S02]  /*cd30*/  MOV R150, 0xffffffff ;  /* 0xffffffff00967802 */ /* 0x000fe40000000f00 */
[----:B------:R-:W-:Y:S02]  /*cd40*/  MOV R148, 0xcd60 ;  /* 0x0000cd6000947802 */ /* 0x000fe40000000f00 */
[----:B------:R-:W-:Y:S05]  /*cd50*/  CALL.REL.NOINC `($__internal_60_$__cuda_sm70_shflsync_down) ;  /* 0x0000021000007944 */ /* 0x000fea0003c00000 */
[----:B-1----:R-:W-:Y:S01]  /*cd60*/  MOV R154, R150 ;  /* 0x00000096009a7202 */ /* 0x002fe20000000f00 */
[----:B------:R-:W-:Y:S01]  /*cd70*/  FMUL.FTZ R150, R146, R158 ;  /* 0x0000009e92967220 */ /* 0x000fe20000410000 */
[----:B------:R-:W-:Y:S01]  /*cd80*/  MOV R148, R144 ;  /* 0x0000009000947202 */ /* 0x000fe20000000f00 */
[----:B------:R-:W-:Y:S01]  /*cd90*/  FMUL.FTZ R149, R147, R158 ;  /* 0x0000009e93957220 */ /* 0x000fe20000410000 */
[----:B------:R-:W-:Y:S01]  /*cda0*/  MOV R250, 0xffffffff ;  /* 0xffffffff00fa7802 */ /* 0x000fe20000000f00 */
[----:B------:R-:W-:-:S02]  /*cdb0*/  FMUL.FTZ R152, R144, R151 ;  /* 0x0000009790987220 */ /* 0x000fc40000410000 */
[-C--:B------:R-:W-:Y:S02]  /*cdc0*/  FMUL.FTZ R163, R144, R158.reuse ;  /* 0x0000009e90a37220 */ /* 0x080fe40000410000 */
[-C--:B------:R-:W-:Y:S01]  /*cdd0*/  FFMA.FTZ R159, R147, R151.reuse, R150 ;  /* 0x00000097939f7223 */ /* 0x080fe20000010096 */
[----:B------:R-:W-:Y:S01]  /*cde0*/  HFMA2.MMA R150, -RZ, RZ, 0, 0 ;  /* 0x00000000ff967435 */ /* 0x000fe200000001ff */
[----:B------:R-:W-:Y:S02]  /*cdf0*/  FMUL.FTZ R144, R145, R158 ;  /* 0x0000009e91907220 */ /* 0x000fe40000410000 */
[----:B------:R-:W-:Y:S01]  /*ce00*/  FFMA.FTZ R158, R146, R151, -R149 ;  /* 0x00000097929e7223 */ /* 0x000fe20000010895 */
[----:B------:R-:W-:Y:S02]  /*ce10*/  MOV R149, 0xce30 ;  /* 0x0000ce3000957802 */ /* 0x000fe40000000f00 */
[----:B------:R-:W-:Y:S05]  /*ce20*/  CALL.REL.NOINC `($__internal_61_$__cuda_sm70_shflsync_idx_p) ;  /* 0x0000018000007944 */ /* 0x000fea0003c00000 */
[----:B-1----:R-:W-:Y:S01]  /*ce30*/  MOV R246, R150 ;  /* 0x0000009600f67202 */ /* 0x002fe20000000f00 */
[----:B------:R-:W-:Y:S01]  /*ce40*/  HFMA2.MMA R150, -RZ, RZ, 0, 0 ;  /* 0x00000000ff967435 */ /* 0x000fe200000001ff */
[----:B------:R-:W-:Y:S02]  /*ce50*/  MOV R148, R145 ;  /* 0x0000009100947202 */ /* 0x000fe40000000f00 */
[----:B------:R-:W-:-:S02]  /*ce60*/  MOV R250, 0xffffffff ;  /* 0xffffffff00fa7802 */ /* 0x000fc40000000f00 */
        /* <DEDUP_REMOVED lines=10> */
[----:B------:R-:W-:Y:S02]  /*cf10*/  MOV R148, R147 ;  /* 0x0000009300947202 */ /* 0x000fe40000000f00 */
[----:B------:R-:W-:-:S02]  /*cf20*/  MOV R250, 0xffffffff ;  /* 0xffffffff00fa7802 */ /* 0x000fc40000000f00 */
[----:B------:R-:W-:Y:S02]  /*cf30*/  MOV R149, 0xcf50 ;  /* 0x0000cf5000957802 */ /* 0x000fe40000000f00 */
[----:B0-----:R-:W-:Y:S05]  /*cf40*/  CALL.REL.NOINC `($__internal_61_$__cuda_sm70_shflsync_idx_p) ;  /* 0x0000006000007944 */ /* 0x001fea0003c00000 */
[----:B-1----:R-:W-:Y:S01]  /*cf50*/  MOV R250, R150 ;  /* 0x0000009600fa7202 */ /* 0x002fe20000000f00 */
[----:B0-----:R-:W-:Y:S05]  /*cf60*/  BRA `(.L_x_2498) ;  /* 0xffff8ed000007947 */ /* 0x001fea000383ffff */
        .weak           $__internal_60_$__cuda_sm70_shflsync_down
        .type           $__internal_60_$__cuda_sm70_shflsync_down,@function
        .size           $__internal_60_$__cuda_sm70_shflsync_down,($__internal_61_$__cuda_sm70_shflsync_idx_p - $__internal_60_$__cuda_sm70_shflsync_down)
$__internal_60_$__cuda_sm70_shflsync_down:
[----:B------:R-:W-:Y:S04]  /*cf70*/  WARPSYNC R150 ;  /* 0x0000009600007348 */ /* 0x000fe80003800000 */
[----:B------:R0:W1:Y:S02]  /*cf80*/  SHFL.DOWN PT, R150, R152, R149, R161 ;  /* 0x0800009598967389 */ /* 0x00006400000e00a1 */
[----:B0-----:R-:W-:-:S06]  /*cf90*/  HFMA2.MMA R149, -RZ, RZ, 0, 0 ;  /* 0x00000000ff957435 */ /* 0x001fcc00000001ff */
[----:B------:R-:W-:Y:S05]  /*cfa0*/  RET.REL.NODEC R148 `(_Z25selective_scan_bwd_kernelI32Selective_Scan_bwd_kernel_traitsILi128ELi16ELb1ELb0ELb1ELb0ELb0EfN3c107complexIfEEEEv12SSMParamsBwd) ;  /* 0xffff305094007950 */ /* 0x000fea0003c3ffff */
        .weak           $__internal_61_$__cuda_sm70_shflsync_idx_p
        .type           $__internal_61_$__cuda_sm70_shflsync_idx_p,@function
        .size           $__internal_61_$__cuda_sm70_shflsync_idx_p,($__internal_62_$__cuda_sm70_shflsync_up - $__internal_61_$__cuda_sm70_shflsync_idx_p)
$__internal_61_$__cuda_sm70_shflsync_idx_p:
[----:B------:R-:W-:Y:S01]  /*cfb0*/  MOV R2, 0x1f ;  /* 0x0000001f00027802 */ /* 0x000fe20000000f00 */
[----:B------:R-:W-:Y:S04]  /*cfc0*/  WARPSYNC R250 ;  /* 0x000000fa00007348 */ /* 0x000fe80003800000 */
[----:B------:R0:W1:Y:S04]  /*cfd0*/  SHFL.IDX PT, R150, R148, R150, R2 ;  /* 0x0000009694967389 */ /* 0x00006800000e0002 */
[----:B0-----:R-:W0:Y:S01]  /*cfe0*/  S2R R2, SR_TID.X ;  /* 0x0000000000027919 */ /* 0x001e220000002100 */
[----:B------:R-:W-:Y:S01]  /*cff0*/  MOV R148, R149 ;  /* 0x0000009500947202 */ /* 0x000fe20000000f00 */
[----:B------:R-:W-:-:S06]  /*d000*/  HFMA2.MMA R149, -RZ, RZ, 0, 0 ;  /* 0x00000000ff957435 */ /* 0x000fcc00000001ff */
[----:B------:R-:W-:Y:S05]  /*d010*/  RET.REL.NODEC R148 `(_Z25selective_scan_bwd_kernelI32Selective_Scan_bwd_kernel_traitsILi128ELi16ELb1ELb0ELb1ELb0ELb0EfN3c107complexIfEEEEv12SSMParamsBwd) ;  /* 0xffff2fe094007950 */ /* 0x000fea0003c3ffff */
        .weak           $__internal_62_$__cuda_sm70_shflsync_up
        .type           $__internal_62_$__cuda_sm70_shflsync_up,@function
        .size           $__internal_62_$__cuda_sm70_shflsync_up,(.L_x_14497 - $__internal_62_$__cuda_sm70_shflsync_up)
$__internal_62_$__cuda_sm70_shflsync_up:
[----:B------:R-:W-:Y:S01]  /*d020*/  MOV R149, 0x0 ;  /* 0x0000000000957802 */ /* 0x000fe20000000f00 */
[----:B------:R-:W-:Y:S04]  /*d030*/  WARPSYNC R161 ;  /* 0x000000a100007348 */ /* 0x000fe80003800000 */
[----:B------:R0:W1:Y:S01]  /*d040*/  SHFL.UP PT, R151, R151, R156, R158 ;  /* 0x0400009c97977389 */ /* 0x00006200000e009e */
[----:B------:R-:W-:Y:S05]  /*d050*/  RET.REL.NODEC R148 `(_Z25selective_scan_bwd_kernelI32Selective_Scan_bwd_kernel_traitsILi128ELi16ELb1ELb0ELb1ELb0ELb0EfN3c107complexIfEEEEv12SSMParamsBwd) ;  /* 0xffff2fa094007950 */ /* 0x000fea0003c3ffff */
.L_x_2499:
        /* <DEDUP_REMOVED lines=10> */
.L_x_14497:


//--------------------- .text._Z25selective_scan_bwd_kernelI32Selective_Scan_bwd_kernel_traitsILi128ELi16ELb1ELb0ELb1ELb0ELb1EfN3c107complexIfEEEEv12SSMParamsBwd --------------------------
	.section	.text._Z25selective_scan_bwd_kernelI32Selective_Scan_bwd_kernel_traitsILi128ELi16ELb1ELb0ELb1ELb0ELb1EfN3c107complexIfEEEEv12SSMParamsBwd,"ax",@progbits
	.sectioninfo	@"SHI_REGISTERS=255"
	.align	128
        .global         _Z25selective_scan_bwd_kernelI32Selective_Scan_bwd_kernel_traitsILi128ELi16ELb1ELb0ELb1ELb0ELb1EfN3c107complexIfEEEEv12SSMParamsBwd
        .type           _Z25selective_scan_bwd_kernelI32Selective_Scan_bwd_kernel_traitsILi128ELi16ELb1ELb0ELb1ELb0ELb1EfN3c107complexIfEEEEv12SSMParamsBwd,@function
        .size           _Z25selective_scan_bwd_kernelI32Selective_Scan_bwd_kernel_traitsILi128ELi16ELb1ELb0ELb1ELb0ELb1EfN3c107complexIfEEEEv12SSMParamsBwd,(.L_x_14500 - _Z25selective_scan_bwd_kernelI32Selective_Scan_bwd_kernel_traitsILi128ELi16ELb1ELb0ELb1ELb0ELb1EfN3c107complexIfEEEEv12SSMParamsBwd)
        .other          _Z25selective_scan_bwd_kernelI32Selective_Scan_bwd_kernel_traitsILi128ELi16ELb1ELb0ELb1ELb0ELb1EfN3c107complexIfEEEEv12SSMParamsBwd,@"STO_CUDA_ENTRY STV_DEFAULT"
_Z25selective_scan_bwd_kernelI32Selective_Scan_bwd_kernel_traitsILi128ELi16ELb1ELb0ELb1ELb0ELb1EfN3c107complexIfEEEEv12SSMParamsBwd:
.text._Z25selective_scan_bwd_kernelI32Selective_Scan_bwd_kernel_traitsILi128ELi16ELb1ELb0ELb1ELb0ELb1EfN3c107complexIfEEEEv12SSMParamsBwd:
        /* <DEDUP_REMOVED lines=30> */
[----:B------:R2:W3:Y:S04]  /*01e0*/  @P0 LDG.E R3, [R2.64] ;  /* 0x0000002002030981 */ /* 0x0004e8000c1e1900 */
[----:B------:R-:W4:Y:S01]  /*01f0*/  @P1 LDG.E R4, [R4.64] ;  /* 0x0000002004041981 */ /* 0x000f22000c1e1900 */
[----:B-1----:R-:W-:Y:S02]  /*0200*/  USHF.R.S32.HI UR36, URZ, 0x1f, UR37 ;  /* 0x0000001f3f247899 */ /* 0x002fe40008011425 */
[----:B------:R-:W-:Y:S01]  /*0210*/  UISETP.NE.U32.AND UP0, UPT, URZ, UR4, UPT ;  /* 0x000000043f00728c */ /* 0x000fe2000bf05070 */
[----:B------:R1:W-:Y:S01]  /*0220*/  STL [R1+0x4], RZ ;  /* 0x000004ff01007387 */ /* 0x0003e20000100800 */
[----:B------:R-:W-:Y:S02]  /*0230*/  UIMAD UR4, UR36, UR6, URZ ;  /* 0x00000006240472a4 */ /* 0x000fe4000f8e023f */
[----:B------:R-:W-:Y:S01]  /*0240*/  UIMAD.WIDE.U32 UR12, UR37, UR6, URZ ;  /* 0x00000006250c72a5 */ /* 0x000fe2000f8e003f */
[----:B------:R1:W-:Y:S01]  /*0250*/  STL [R1], RZ ;  /* 0x000000ff01007387 */ /* 0x0003e20000100800 */
[----:B------:R-:W-:-:S02]  /*0260*/  UIMAD UR4, UR37, UR7, UR4 ;  /* 0x00000007250472a4 */ /* 0x000fc4000f8e0204 */
[----:B------:R-:W-:Y:S02]  /*0270*/  UISETP.NE.AND.EX UP0, UPT, URZ, UR5, UPT, UP0 ;  /* 0x000000053f00728c */ /* 0x000fe4000bf05300 */
[----:B------:R-:W-:Y:S01]  /*0280*/  ULDC.64 UR6, c[0x0][0x1e0] ;  /* 0x0000780000067ab9 */ /* 0x000fe20000000a00 */
[----:B0-----:R-:W0:Y:S01]  /*0290*/  I2F.RP R0, UR27 ;  /* 0x0000001b00007d06 */ /* 0x001e220008209400 */
[----:B------:R-:W-:Y:S02]  /*02a0*/  UIMAD UR5, UR36, UR6, URZ ;  /* 0x00000006240572a4 */ /* 0x000fe4000f8e023f */
[----:B------:R-:W-:Y:S02]  /*02b0*/  UIMAD.WIDE.U32 UR14, UR37, UR6, URZ ;  /* 0x00000006250e72a5 */ /* 0x000fe4000f8e003f */
[----:B------:R-:W-:Y:S02]  /*02c0*/  UIMAD UR24, UR37, UR7, UR5 ;  /* 0x00000007251872a4 */ /* 0x000fe4000f8e0205 */
[----:B------:R-:W-:-:S02]  /*02d0*/  UISETP.NE.U32.AND UP2, UPT, URZ, UR28, UPT ;  /* 0x0000001c3f00728c */ /* 0x000fc4000bf45070 */
[----:B------:R-:W-:Y:S02]  /*02e0*/  ULDC.64 UR6, c[0x0][0x328] ;  /* 0x0000ca0000067ab9 */ /* 0x000fe40000000a00 */
[----:B------:R-:W-:Y:S02]  /*02f0*/  UISETP.NE.U32.AND UP1, UPT, URZ, UR6, UPT ;  /* 0x000000063f00728c */ /* 0x000fe4000bf25070 */
[----:B------:R-:W-:Y:S02]  /*0300*/  UISETP.NE.AND.EX UP2, UPT, URZ, UR29, UPT, UP2 ;  /* 0x0000001d3f00728c */ /* 0x000fe4000bf45320 */
[----:B------:R-:W-:Y:S01]  /*0310*/  UISETP.NE.AND.EX UP1, UPT, URZ, UR7, UPT, UP1 ;  /* 0x000000073f00728c */ /* 0x000fe2000bf25310 */
[----:B0-----:R-:W2:Y:S01]  /*0320*/  MUFU.RCP R0, R0 ;  /* 0x0000000000007308 */ /* 0x001ea20000001000 */
[----:B------:R-:W-:Y:S02]  /*0330*/  UIADD3 UR13, UR13, UR4, URZ ;  /* 0x000000040d0d7290 */ /* 0x000fe4000fffe03f */
[----:B------:R-:W-:-:S02]  /*0340*/  UIMAD UR22, UR36, UR8, URZ ;  /* 0x00000008241672a4 */ /* 0x000fc4000f8e023f */
[----:B------:R-:W-:Y:S02]  /*0350*/  UMOV UR4, URZ ;  /* 0x0000003f00047c82 */ /* 0x000fe40008000000 */
[----:B------:R-:W-:Y:S02]  /*0360*/  UIMAD.WIDE.U32 UR16, UR37, UR8, URZ ;  /* 0x00000008251072a5 */ /* 0x000fe4000f8e003f */
[----:B------:R-:W-:Y:S02]  /*0370*/  UIMAD UR22, UR37, UR9, UR22 ;  /* 0x00000009251672a4 */ /* 0x000fe4000f8e0216 */
[----:B------:R-:W-:Y:S02]  /*0380*/  UMOV UR8, URZ ;  /* 0x0000003f00087c82 */ /* 0x000fe40008000000 */
[----:B------:R-:W-:Y:S02]  /*0390*/  @UP1 ULEA UR8, UP3, UR19, UR6, 0x2 ;  /* 0x0000000613081291 */ /* 0x000fe4000f86103f */
        /* <DEDUP_REMOVED lines=22> */
[----:B------:R-:W-:Y:S02]  /*0500*/  UIMAD UR26, UR19, UR29, UR24 ;  /* 0x0000001d131a72a4 */ /* 0x000fe4000f8e0218 */
[----:B------:R-:W-:Y:S02]  /*0510*/  ULDC UR34, c[0x0][0x178] ;  /* 0x00005e0000227ab9 */ /* 0x000fe40000000800 */
[----:B------:R-:W-:Y:S02]  /*0520*/  ULDC UR29, c[0x0][0x174] ;  /* 0x00005d00001d7ab9 */ /* 0x000fe40000000800 */
[----:B------:R-:W-:-:S02]  /*0530*/  ULOP3.LUT UR24, UR19, UR34, URZ, 0x3c, !UPT ;  /* 0x0000002213187292 */ /* 0x000fc4000f8e3c3f */
[----:B------:R-:W-:Y:S02]  /*0540*/  UIADD3 UR11, UR11, UR20, URZ ;  /* 0x000000140b0b7290 */ /* 0x000fe4000fffe03f */
        /* <DEDUP_REMOVED lines=14> */
[----:B------:R-:W-:Y:S02]  /*0630*/  USHF.R.S32.HI UR16, URZ, 0x1f, UR17 ;  /* 0x0000001f3f107899 */ /* 0x000fe40008011411 */
[----:B------:R-:W-:-:S02]  /*0640*/  @!UP1 UIADD3 UR23, UR23, -UR27, URZ ;  /* 0x8000001b17179290 */ /* 0x000fc4000fffe03f */
[----:B------:R-:W-:Y:S02]  /*0650*/  UIADD3.X UR12, UR16, UR13, UR21, UP2, !UPT ;  /* 0x0000000d100c7290 */ /* 0x000fe400097fe415 */
[----:B------:R-:W-:Y:S02]  /*0660*/  UISETP.GE.U32.AND UP2, UPT, UR23, UR27, UPT ;  /* 0x0000001b1700728c */ /* 0x000fe4000bf46070 */
[----:B------:R-:W-:Y:S02]  /*0670*/  UIMAD.WIDE.U32 UR4, UR19, UR30, UR4 ;  /* 0x0000001e130472a5 */ /* 0x000fe4000f8e0004 */
[----:B------:R-:W-:Y:S02]  /*0680*/  @!UP1 UIADD3 UR25, UR25, 0x1, URZ ;  /* 0x0000000119199890 */ /* 0x000fe4000fffe03f */
[----:B------:R-:W-:Y:S02]  /*0690*/  ULDC.64 UR30, c[0x0][0x240] ;  /* 0x00009000001e7ab9 */ /* 0x000fe40000000a00 */
[----:B------:R-:W-:-:S02]  /*06a0*/  ULEA UR21, UP3, UR22, UR30, 0x2 ;  /* 0x0000001e16157291 */ /* 0x000fc4000f86103f */
[----:B------:R-:W-:Y:S02]  /*06b0*/  UISETP.NE.AND UP1, UPT, URZ, UR34, UPT ;  /* 0x000000223f00728c */ /* 0x000fe4000bf25270 */
[----:B------:R-:W-:Y:S02]  /*06c0*/  ULEA.HI.X UR22, UR22, UR31, UR12, 0x2, UP3 ;  /* 0x0000001f16167291 */ /* 0x000fe400098f140c */
[----:B------:R-:W-:Y:S02]  /*06d0*/  UISETP.GE.AND UP3, UPT, UR24, URZ, UPT ;  /* 0x0000003f1800728c */ /* 0x000fe4000bf66270 */
        /* <DEDUP_REMOVED lines=23> */
[----:B------:R-:W-:Y:S02]  /*0850*/  ULDC UR16, c[0x0][0x164] ;  /* 0x0000590000107ab9 */ /* 0x000fe40000000800 */
[----:B------:R-:W-:Y:S02]  /*0860*/  ULEA UR27, UP2, UR28, UR10, 0x2 ;  /* 0x0000000a1c1b7291 */ /* 0x000fe4000f84103f */
[----:B------:R-:W-:Y:S02]  /*0870*/  ULEA.HI.X.SX32 UR14, UR14, UR15, 0x1, UP1 ;  /* 0x0000000f0e0e7291 */ /* 0x000fe400088f0e3f */
        /* <DEDUP_REMOVED lines=26> */
[----:B---3--:R-:W-:-:S04]  /*0a20*/  SHF.R.S32.HI R0, RZ, 0x1f, R167 ;  /* 0x0000001fff007819 */ /* 0x008fc800000114a7 */
[----:B------:R-:W-:-:S04]  /*0a30*/  LEA.HI R0, R0, R167, RZ, 0x5 ;  /* 0x000000a700007211 */ /* 0x000fc800078f28ff */
[----:B-1--4-:R-:W-:Y:S02]  /*0a40*/  SHF.R.S32.HI R252, RZ, 0x5, R0 ;  /* 0x00000005fffc7819 */ /* 0x012fe40000011400 */
.L_x_2604:
[----:B------:R-:W-:Y:S01]  /*0a50*/  BAR.SYNC.DEFER_BLOCKING 0x0 ;  /* 0x0000000000007b1d */ /* 0x000fe20000010000 */
[----:B------:R-:W-:-:S04]  /*0a60*/  SHF.L.U32 R249, R167, 0x2, RZ ;  /* 0x00000002a7f97819 */ /* 0x000fc800000006ff */
[----:B------:R-:W-:Y:S01]  /*0a70*/  LOP3.LUT R249, R249, 0xffffff80, RZ, 0xc0, !PT ;  /* 0xffffff80f9f97812 */ /* 0x000fe200078ec0ff */
[----:B------:R-:W3:Y:S01]  /*0a80*/  LDL.LU R97, [R1+0x4] ;  /* 0x0000040001617983 */ /* 0x000ee20000300800 */
[----:B------:R-:W-:Y:S02]  /*0a90*/  MOV R2, UR21 ;  /* 0x0000001500027c02 */ /* 0x000fe40008000f00 */
[----:B------:R-:W-:Y:S02]  /*0aa0*/  MOV R3, UR22 ;  /* 0x0000001600037c02 */ /* 0x000fe40008000f00 */
[----:B------:R-:W-:Y:S02]  /*0ab0*/  MOV R4, UR23 ;  /* 0x0000001700047c02 */ /* 0x000fe40008000f00 */
[----:B------:R-:W-:Y:S01]  /*0ac0*/  MOV R5, UR24 ;  /* 0x0000001800057c02 */ /* 0x000fe20008000f00 */
[----:B------:R-:W-:Y:S01]  /*0ad0*/  ULDC UR29, c[0x0][0x174] ;  /* 0x00005d00001d7ab9 */ /* 0x000fe20000000800 */
[----:B------:R-:W-:Y:S01]  /*0ae0*/  LOP3.LUT R243, R249, 0x1f, R167, 0xf8, !PT ;  /* 0x0000001ff9f37812 */ /* 0x000fe200078ef8a7 */
[----:B------:R-:W-:-:S02]  /*0af0*/  ULDC.64 UR8, c[0x0][0x1f0] ;  /* 0x00007c0000087ab9 */ /* 0x000fc40000000a00 */
[----:B------:R-:W-:Y:S02]  /*0b00*/  ULDC.64 UR30, c[0x0][0x1f8] ;  /* 0x00007e00001e7ab9 */ /* 0x000fe40000000a00 */
[----:B------:R-:W-:-:S05]  /*0b10*/  IMAD.WIDE R2, R243, 0x10, R2 ;  /* 0x00000010f3027825 */ /* 0x000fca00078e0202 */
[----:B------:R-:W4:Y:S04]  /*0b20*/  LDG.E.128 R8, [R2.64] ;  /* 0x0000002002087981 */ /* 0x000f28000c1e1d00 */
[----:B------:R-:W5:Y:S04]  /*0b30*/  LDG.E.128 R12, [R2.64+0x200] ;  /* 0x00020020020c7981 */ /* 0x000f68000c1e1d00 */
[----:B--2---:R-:W2:Y:S04]  /*0b40*/  LDG.E.128 R16, [R2.64+0x400] ;  /* 0x0004002002107981 */ /* 0x004ea8000c1e1d00 */
[----:B------:R-:W3:Y:S01]  /*0b50*/  LDG.E.128 R20, [R2.64+0x600] ;  /* 0x0006002002147981 */ /* 0x000ee2000c1e1d00 */
[----:B------:R-:W-:Y:S01]  /*0b60*/  IADD3 R245, R249, R248, RZ ;  /* 0x000000f8f9f57210 */ /* 0x000fe20007ffe0ff */
[----:B------:R-:W-:-:S04]  /*0b70*/  IMAD.WIDE R4, R243, 0x10, R4 ;  /* 0x00000010f3047825 */ /* 0x000fc800078e0204 */
[----:B------:R-:W-:Y:S01]  /*0b80*/  IMAD R0, R248, 0x3, R245 ;  /* 0x00000003f8007824 */ /* 0x000fe200078e02f5 */
[----:B----4-:R-:W-:Y:S04]  /*0b90*/  STS.128 [R245.X16], R8 ;  /* 0x00000008f5007388 */ /* 0x010fe8000000cc00 */
[----:B-----5:R-:W-:Y:S04]  /*0ba0*/  STS.128 [R245.X16+0x200], R12 ;  /* 0x0002000cf5007388 */ /* 0x020fe8000000cc00 */
        /* <DEDUP_REMOVED lines=9> */
[----:B-1----:R-:W4:Y:S04]  /*0c40*/  LDG.E.128 R16, [R4.64+0x200] ;  /* 0x0002002004107981 */ /* 0x002f28000c1e1d00 */
[----:B--2---:R-:W2:Y:S04]  /*0c50*/  LDG.E.128 R20, [R4.64+0x400] ;  /* 0x0004002004147981 */ /* 0x004ea8000c1e1d00 */
[----:B------:R-:W5:Y:S01]  /*0c60*/  LDG.E.128 R28, [R4.64+0x600] ;  /* 0x00060020041c7981 */ /* 0x000f62000c1e1d00 */
[----:B------:R-:W-:-:S02]  /*0c70*/  MOV R2, UR25 ;  /* 0x0000001900027c02 */ /* 0x000fc40008000f00 */
[----:B------:R-:W-:-:S05]  /*0c80*/  MOV R3, UR26 ;  /* 0x0000001a00037c02 */ /* 0x000fca0008000f00 */
[----:B------:R-:W-:Y:S01]  /*0c90*/  IMAD.WIDE R2, R243, 0x10, R2 ;  /* 0x00000010f3027825 */ /* 0x000fe200078e0202 */
[----:B---3--:R1:W-:Y:S04]  /*0ca0*/  STS.128 [R245.X16], R24 ;  /* 0x00000018f5007388 */ /* 0x0083e8000000cc00 */
[----:B----4-:R-:W-:Y:S04]  /*0cb0*/  STS.128 [R245.X16+0x200], R16 ;  /* 0x00020010f5007388 */ /* 0x010fe8000000cc00 */
[----:B--2---:R2:W-:Y:S04]  /*0cc0*/  STS.128 [R245.X16+0x400], R20 ;  /* 0x00040014f5007388 */ /* 0x0045e8000000cc00 */
[----:B-----5:R3:W-:Y:S01]  /*0cd0*/  STS.128 [R245.X16+0x600], R28 ;  /* 0x0006001cf5007388 */ /* 0x0207e2000000cc00 */
[----:B------:R-:W-:-:S06]  /*0ce0*/  NOP ;  /* 0x0000000000007918 */ /* 0x000fcc0000000000 */
[----:B------:R-:W-:Y:S04]  /*0cf0*/  LDS.128 R160, [R0.X16] ;  /* 0x0000000000a07984 */ /* 0x000fe8000000cc00 */
[----:B------:R-:W-:Y:S04]  /*0d00*/  LDS.128 R12, [R0.X16+0x10] ;  /* 0x00001000000c7984 */ /* 0x000fe8000000cc00 */
[----:B------:R-:W-:Y:S04]  /*0d10*/  LDS.128 R8, [R0.X16+0x20] ;  /* 0x0000200000087984 */ /* 0x000fe8000000cc00 */
[----:B------:R-:W-:Y:S04]  /*0d20*/  LDS.128 R4, [R0.X16+0x30] ;  /* 0x0000300000047984 */ /* 0x000fe8000000cc00 */
[----:B------:R-:W-:Y:S06]  /*0d30*/  BAR.SYNC.DEFER_BLOCKING 0x0 ;  /* 0x0000000000007b1d */ /* 0x000fec0000010000 */
[----:B-1----:R1:W4:Y:S04]  /*0d40*/  LDG.E.128 R24, [R2.64] ;  /* 0x0000002002187981 */ /* 0x002328000c1e1d00 */
[----:B------:R1:W5:Y:S04]  /*0d50*/  LDG.E.128 R32, [R2.64+0x200] ;  /* 0x0002002002207981 */ /* 0x000368000c1e1d00 */
[----:B--2---:R1:W2:Y:S04]  /*0d60*/  LDG.E.128 R20, [R2.64+0x400] ;  /* 0x0004002002147981 */ /* 0x0042a8000c1e1d00 */
[----:B---3--:R1:W3:Y:S01]  /*0d70*/  LDG.E.128 R28, [R2.64+0x600] ;  /* 0x00060020021c7981 */ /* 0x0082e2000c1e1d00 */
[----:B------:R-:W-:-:S02]  /*0d80*/  UIADD3 UR29, -UR6, UR29, URZ ;  /* 0x0000001d061d7290 */ /* 0x000fc4000fffe13f */
[----:B------:R-:W-:Y:S02]  /*0d90*/  UIMAD UR7, UR36, UR8, URZ ;  /* 0x00000008240772a4 */ /* 0x000fe4000f8e023f */
[----:B------:R-:W-:Y:S02]  /*0da0*/  ULEA UR16, UR29, 0xfffff800, 0xb ;  /* 0xfffff8001d107891 */ /* 0x000fe4000f8e583f */
[----:B------:R-:W-:Y:S02]  /*0db0*/  UIMAD UR7, UR37, UR9, UR7 ;  /* 0x00000009250772a4 */ /* 0x000fe4000f8e0207 */
[----:B------:R-:W-:-:S04]  /*0dc0*/  USHF.R.S32.HI UR17, URZ, 0x1f, UR16 ;  /* 0x0000001f3f117899 */ /* 0x000fc80008011410 */
[----:B------:R-:W-:-:S04]  /*0dd0*/  UIMAD.WIDE.U32 UR8, UR37, UR8, UR16 ;  /* 0x00000008250872a5 */ /* 0x000fc8000f8e0010 */
        /* <DEDUP_REMOVED lines=8> */
[----:B-1----:R-:W-:Y:S01]  /*0e60*/  MOV R2, UR7 ;  /* 0x0000000700027c02 */ /* 0x002fe20008000f00 */
[----:B------:R-:W-:-:S03]  /*0e70*/  ULDC.64 UR30, c[0x0][0x208] ;  /* 0x00008200001e7ab9 */ /* 0x000fc60000000a00 */
[----:B------:R-:W-:Y:S01]  /*0e80*/  MOV R3, UR8 ;  /* 0x0000000800037c02 */ /* 0x000fe20008000f00 */
[----:B------:R-:W-:-:S04]  /*0e90*/  ULDC.64 UR8, c[0x0][0x200] ;  /* 0x0000800000087ab9 */ /* 0x000fc80000000a00 */
[----:B------:R-:W-:Y:S01]  /*0ea0*/  IMAD.WIDE R2, R243, 0x10, R2 ;  /* 0x00000010f3027825 */ /* 0x000fe200078e0202 */
[----:B----4-:R-:W-:Y:S04]  /*0eb0*/  STS.128 [R245.X16], R24 ;  /* 0x00000018f5007388 */ /* 0x010fe8000000cc00 */
[----:B-----5:R1:W-:Y:S04]  /*0ec0*/  STS.128 [R245.X16+0x200], R32 ;  /* 0x00020020f5007388 */ /* 0x0203e8000000cc00 */
[----:B--2---:R-:W-:Y:S04]  /*0ed0*/  STS.128 [R245.X16+0x400], R20 ;  /* 0x00040014f5007388 */ /* 0x004fe8000000cc00 */
[----:B---3--:R2:W-:Y:S01]  /*0ee0*/  STS.128 [R245.X16+0x600], R28 ;  /* 0x0006001cf5007388 */ /* 0x0085e2000000cc00 */
[----:B------:R-:W-:-:S06]  /*0ef0*/  NOP ;  /* 0x0000000000007918 */ /* 0x000fcc0000000000 */
[----:B------:R-:W-:Y:S04]  /*0f00*/  LDS.128 R40, [R0.X16] ;  /* 0x0000000000287984 */ /* 0x000fe8000000cc00 */
[----:B------:R-:W-:Y:S04]  /*0f10*/  LDS.128 R232, [R0.X16+0x10] ;  /* 0x0000100000e87984 */ /* 0x000fe8000000cc00 */
[----:B------:R-:W-:Y:S04]  /*0f20*/  LDS.128 R228, [R0.X16+0x20] ;  /* 0x0000200000e47984 */ /* 0x000fe8000000cc00 */
[----:B------:R-:W-:Y:S04]  /*0f30*/  LDS.128 R16, [R0.X16+0x30] ;  /* 0x0000300000107984 */ /* 0x000fe8000000cc00 */
[----:B------:R-:W-:Y:S06]  /*0f40*/  BAR.SYNC.DEFER_BLOCKING 0x0 ;  /* 0x0000000000007b1d */ /* 0x000fec0000010000 */
[----:B------:R3:W4:Y:S04]  /*0f50*/  LDG.E.128 R48, [R2.64] ;  /* 0x0000002002307981 */ /* 0x000728000c1e1d00 */
[----:B-1----:R3:W5:Y:S04]  /*0f60*/  LDG.E.128 R32, [R2.64+0x200] ;  /* 0x0002002002207981 */ /* 0x002768000c1e1d00 */
[----:B------:R3:W2:Y:S04]  /*0f70*/  LDG.E.128 R56, [R2.64+0x400] ;  /* 0x0004002002387981 */ /* 0x0006a8000c1e1d00 */
[----:B------:R3:W2:Y:S01]  /*0f80*/  LDG.E.128 R60, [R2.64+0x600] ;  /* 0x00060020023c7981 */ /* 0x0006a2000c1e1d00 */
[----:B------:R-:W-:-:S04]  /*0f90*/  UIMAD UR7, UR36, UR8, URZ ;  /* 0x00000008240772a4 */ /* 0x000fc8000f8e023f */
[----:B------:R-:W-:Y:S02]  /*0fa0*/  UIMAD UR7, UR37, UR9, UR7 ;  /* 0x00000009250772a4 */ /* 0x000fe4000f8e0207 */
        /* <DEDUP_REMOVED lines=9> */
[----:B---3--:R-:W-:Y:S01]  /*1040*/  MOV R2, UR7 ;  /* 0x0000000700027c02 */ /* 0x008fe20008000f00 */
[----:B------:R-:W-:-:S03]  /*1050*/  ULDC.64 UR30, c[0x0][0x2e8] ;  /* 0x0000ba00001e7ab9 */ /* 0x000fc60000000a00 */
[----:B------:R-:W-:Y:S01]  /*1060*/  MOV R3, UR8 ;  /* 0x0000000800037c02 */ /* 0x000fe20008000f00 */
[----:B----4-:R1:W-:Y:S04]  /*1070*/  STS.128 [R245.X16], R48 ;  /* 0x00000030f5007388 */ /* 0x0103e8000000cc00 */
[----:B------:R-:W-:Y:S01]  /*1080*/  IMAD.WIDE R2, R243, 0x10, R2 ;  /* 0x00000010f3027825 */ /* 0x000fe200078e0202 */
[----:B-----5:R-:W-:Y:S04]  /*1090*/  STS.128 [R245.X16+0x200], R32 ;  /* 0x00020020f5007388 */ /* 0x020fe8000000cc00 */
[----:B--2---:R2:W-:Y:S04]  /*10a0*/  STS.128 [R245.X16+0x400], R56 ;  /* 0x00040038f5007388 */ /* 0x0045e8000000cc00 */
[----:B------:R-:W-:Y:S01]  /*10b0*/  STS.128 [R245.X16+0x600], R60 ;  /* 0x0006003cf5007388 */ /* 0x000fe2000000cc00 */
[----:B------:R-:W-:-:S06]  /*10c0*/  NOP ;  /* 0x0000000000007918 */ /* 0x000fcc0000000000 */
[----:B------:R-:W3:Y:S01]  /*10d0*/  LDS.128 R44, [R0.X16] ;  /* 0x00000000002c7984 */ /* 0x000ee2000000cc00 */
[----:B------:R-:W-:Y:S01]  /*10e0*/  LEA R249, R248, R249, 0x2 ;  /* 0x000000f9f8f97211 */ /* 0x000fe200078e10ff */
[----:B------:R-:W-:Y:S02]  /*10f0*/  UIMAD UR7, UR36, UR30, URZ ;  /* 0x0000001e240772a4 */ /* 0x000fe4000f8e023f */
[----:B------:R-:W4:Y:S01]  /*1100*/  LDS.128 R36, [R0.X16+0x10] ;  /* 0x0000100000247984 */ /* 0x000f22000000cc00 */
[----:B------:R-:W-:-:S03]  /*1110*/  ULDC.64 UR8, c[0x0][0x2f0] ;  /* 0x0000bc0000087ab9 */ /* 0x000fc60000000a00 */
[----:B------:R-:W2:Y:S04]  /*1120*/  LDS.128 R24, [R0.X16+0x20] ;  /* 0x0000200000187984 */ /* 0x000ea8000000cc00 */
[----:B------:R-:W0:Y:S04]  /*1130*/  LDS.128 R20, [R0.X16+0x30] ;  /* 0x0000300000147984 */ /* 0x000e28000000cc00 */
[----:B------:R-:W-:Y:S06]  /*1140*/  BAR.SYNC.DEFER_BLOCKING 0x0 ;  /* 0x0000000000007b1d */ /* 0x000fec0000010000 */
[----:B------:R0:W5:Y:S04]  /*1150*/  LDG.E.128 R52, [R2.64] ;  /* 0x0000002002347981 */ /* 0x000168000c1e1d00 */
[----:B------:R0:W5:Y:S04]  /*1160*/  LDG.E.128 R28, [R2.64+0x200] ;  /* 0x00020020021c7981 */ /* 0x000168000c1e1d00 */
[----:B-1----:R0:W5:Y:S04]  /*1170*/  LDG.E.128 R48, [R2.64+0x400] ;  /* 0x0004002002307981 */ /* 0x002168000c1e1d00 */
[----:B--2---:R0:W2:Y:S01]  /*1180*/  LDG.E.128 R56, [R2.64+0x600] ;  /* 0x0006002002387981 */ /* 0x0040a2000c1e1d00 */
[----:B---3--:R-:W-:Y:S01]  /*1190*/  FMUL.FTZ R32, R44, -1.4426950216293334961 ;  /* 0xbfb8aa3b2c207820 */ /* 0x008fe20000410000 */
[----:B------:R-:W-:Y:S01]  /*11a0*/  UIMAD UR7, UR37, UR31, UR7 ;  /* 0x0000001f250772a4 */ /* 0x000fe2000f8e0207 */
[----:B------:R-:W-:Y:S01]  /*11b0*/  FMUL.FTZ R33, R45, -1.4426950216293334961 ;  /* 0xbfb8aa3b2d217820 */ /* 0x000fe20000410000 */
[----:B------:R-:W-:Y:S01]  /*11c0*/  UIMAD.WIDE.U32 UR30, UR37, UR30, UR16 ;  /* 0x0000001e251e72a5 */ /* 0x000fe2000f8e0010 */
[----:B------:R-:W-:Y:S01]  /*11d0*/  FMUL.FTZ R34, R46, -1.4426950216293334961 ;  /* 0xbfb8aa3b2e227820 */ /* 0x000fe20000410000 */
[----:B------:R-:W-:Y:S01]  /*11e0*/  UIMAD UR34, UR18, UR8, URZ ;  /* 0x00000008122272a4 */ /* 0x000fe2000f8e023f */
[----:B------:R-:W-:Y:S01]  /*11f0*/  FMUL.FTZ R35, R47, -1.4426950216293334961 ;  /* 0xbfb8aa3b2f237820 */ /* 0x000fe20000410000 */
[----:B------:R-:W1:Y:S01]  /*1200*/  MUFU.EX2 R32, R32 ;  /* 0x0000002000207308 */ /* 0x000e620000000800 */
[----:B----4-:R-:W-:Y:S01]  /*1210*/  FMUL.FTZ R60, R36, -1.4426950216293334961 ;  /* 0xbfb8aa3b243c7820 */ /* 0x010fe20000410000 */
[----:B------:R-:W-:Y:S01]  /*1220*/  UIADD3 UR31, UR31, UR7, URZ ;  /* 0x000000071f1f7290 */ /* 0x000fe2000fffe03f */
[----:B0-----:R-:W-:Y:S01]  /*1230*/  FMUL.FTZ R2, R37, -1.4426950216293334961 ;  /* 0xbfb8aa3b25027820 */ /* 0x001fe20000410000 */
[----:B------:R-:W-:Y:S01]  /*1240*/  UIMAD UR34, UR19, UR9, UR34 ;  /* 0x00000009132272a4 */ /* 0x000fe2000f8e0222 */
[----:B------:R-:W-:Y:S01]  /*1250*/  FMUL.FTZ R3, R38, -1.4426950216293334961 ;  /* 0xbfb8aa3b26037820 */ /* 0x000fe20000410000 */
[----:B------:R-:W-:Y:S01]  /*1260*/  UIMAD.WIDE.U32 UR8, UR19, UR8, UR30 ;  /* 0x00000008130872a5 */ /* 0x000fe2000f8e001e */
[----:B------:R-:W-:Y:S01]  /*1270*/  FMUL.FTZ R61, R39, -1.4426950216293334961 ;  /* 0xbfb8aa3b273d7820 */ /* 0x000fe20000410000 */
[----:B------:R-:W0:Y:S01]  /*1280*/  MUFU.EX2 R33, R33 ;  /* 0x0000002100217308 */ /* 0x000e220000000800 */
[----:B------:R-:W-:Y:S01]  /*1290*/  FMUL.FTZ R62, R24, -1.4426950216293334961 ;  /* 0xbfb8aa3b183e7820 */ /* 0x000fe20000410000 */
[----:B------:R-:W-:Y:S01]  /*12a0*/  ULDC.64 UR30, c[0x0][0x338] ;  /* 0x0000ce00001e7ab9 */ /* 0x000fe20000000a00 */
[----:B------:R-:W-:Y:S01]  /*12b0*/  FMUL.FTZ R63, R25, -1.4426950216293334961 ;  /* 0xbfb8aa3b193f7820 */ /* 0x000fe20000410000 */
[----:B------:R-:W-:Y:S01]  /*12c0*/  UIADD3 UR9, UR9, UR34, URZ ;  /* 0x0000002209097290 */ /* 0x000fe2000fffe03f */
[----:B------:R-:W-:Y:S01]  /*12d0*/  FMUL.FTZ R65, R21, -1.4426950216293334961 ;  /* 0xbfb8aa3b15417820 */ /* 0x000fe20000410000 */
[----:B------:R-:W-:Y:S01]  /*12e0*/  ULEA UR7, UP0, UR8, UR30, 0x2 ;  /* 0x0000001e08077291 */ /* 0x000fe2000f80103f */
[----:B------:R-:W-:Y:S01]  /*12f0*/  FMUL.FTZ R70, R22, -1.4426950216293334961 ;  /* 0xbfb8aa3b16467820 */ /* 0x000fe20000410000 */
[----:B------:R-:W-:Y:S01]  /*1300*/  MUFU.EX2 R34, R34 ;  /* 0x0000002200227308 */ /* 0x000fe20000000800 */
[----:B-1----:R-:W-:Y:S01]  /*1310*/  FADD.FTZ R32, R32, 1 ;  /* 0x3f80000020207421 */ /* 0x002fe20000010000 */
[----:B------:R-:W-:Y:S01]  /*1320*/  ULEA.HI.X UR8, UR8, UR31, UR9, 0x2, UP0 ;  /* 0x0000001f08087291 */ /* 0x000fe200080f1409 */
[----:B------:R-:W-:Y:S01]  /*1330*/  FMUL.FTZ R88, R23, -1.4426950216293334961 ;  /* 0xbfb8aa3b17587820 */ /* 0x000fe20000410000 */
[----:B------:R-:W-:-:S04]  /*1340*/  ISETP.NE.U32.AND P0, PT, RZ, c[0x0][0x270], PT ;  /* 0x00009c00ff007a0c */ /* 0x000fc80003f05070 */
[----:B------:R-:W-:Y:S01]  /*1350*/  MUFU.EX2 R35, R35 ;  /* 0x0000002300237308 */ /* 0x000fe20000000800 */
[----:B0-----:R-:W-:Y:S01]  /*1360*/  FADD.FTZ R33, R33, 1 ;  /* 0x3f80000021217421 */ /* 0x001fe20000010000 */
[----:B------:R-:W-:-:S06]  /*1370*/  ISETP.NE.AND.EX P0, PT, RZ, c[0x0][0x274], PT, P0 ;  /* 0x00009d00ff007a0c */ /* 0x000fcc0003f05300 */
[----:B------:R0:W1:Y:S08]  /*1380*/  MUFU.EX2 R64, R60 ;  /* 0x0000003c00407308 */ /* 0x0000700000000800 */
[----:B------:R3:W4:Y:S01]  /*1390*/  MUFU.EX2 R66, R2 ;  /* 0x0000000200427308 */ /* 0x0007220000000800 */
[----:B0-----:R-:W-:-:S07]  /*13a0*/  FMUL.FTZ R60, R26, -1.4426950216293334961 ;  /* 0xbfb8aa3b1a3c7820 */ /* 0x001fce0000410000 */
[----:B------:R0:W4:Y:S01]  /*13b0*/  MUFU.EX2 R67, R3 ;  /* 0x0000000300437308 */ /* 0x0001220000000800 */
[----:B---3--:R-:W-:Y:S02]  /*13c0*/  FMUL.FTZ R2, R27, -1.4426950216293334961 ;  /* 0xbfb8aa3b1b027820 */ /* 0x008fe40000410000 */
[----:B-1----:R-:W-:-:S05]  /*13d0*/  FADD.FTZ R64, R64, 1 ;  /* 0x3f80000040407421 */ /* 0x002fca0000010000 */
[----:B------:R-:W1:Y:S01]  /*13e0*/  MUFU.EX2 R68, R61 ;  /* 0x0000003d00447308 */ /* 0x000e620000000800 */
[----:B0-----:R-:W-:Y:S02]  /*13f0*/  FMUL.FTZ R3, R20, -1.4426950216293334961 ;  /* 0xbfb8aa3b14037820 */ /* 0x001fe40000410000 */
[----:B----4-:R-:W-:-:S05]  /*1400*/  FADD.FTZ R66, R66, 1 ;  /* 0x3f80000042427421 */ /* 0x010fca0000010000 */
[----:B------:R-:W0:Y:S01]  /*1410*/  MUFU.EX2 R90, R60 ;  /* 0x0000003c005a7308 */ /* 0x000e220000000800 */
[----:B------:R-:W-:-:S07]  /*1420*/  FADD.FTZ R67, R67, 1 ;  /* 0x3f80000043437421 */ /* 0x000fce0000010000 */
[----:B------:R3:W4:Y:S01]  /*1430*/  MUFU.EX2 R92, R2 ;  /* 0x00000002005c7308 */ /* 0x0007220000000800 */
[----:B-1----:R-:W-:-:S07]  /*1440*/  FADD.FTZ R68, R68, 1 ;  /* 0x3f80000044447421 */ /* 0x002fce0000010000 */
[----:B------:R1:W4:Y:S01]  /*1450*/  MUFU.EX2 R93, R3 ;  /* 0x00000003005d7308 */ /* 0x0003220000000800 */
[----:B---3--:R-:W-:Y:S02]  /*1460*/  FADD.FTZ R2, R34, 1 ;  /* 0x3f80000022027421 */ /* 0x008fe40000010000 */
[----:B0-----:R-:W-:-:S05]  /*1470*/  FADD.FTZ R90, R90, 1 ;  /* 0x3f8000005a5a7421 */ /* 0x001fca0000010000 */
[----:B------:R-:W-:Y:S01]  /*1480*/  MUFU.RCP R61, R32 ;  /* 0x00000020003d7308 */ /* 0x000fe20000001000 */
[----:B-1----:R-:W-:Y:S02]  /*1490*/  FADD.FTZ R3, R35, 1 ;  /* 0x3f80000023037421 */ /* 0x002fe40000010000 */
[----:B----4-:R-:W-:-:S05]  /*14a0*/  FADD.FTZ R92, R92, 1 ;  /* 0x3f8000005c5c7421 */ /* 0x010fca0000010000 */
[----:B------:R-:W-:Y:S01]  /*14b0*/  MUFU.RCP R60, R33 ;  /* 0x00000021003c7308 */ /* 0x000fe20000001000 */
[----:B------:R-:W-:-:S07]  /*14c0*/  FADD.FTZ R93, R93, 1 ;  /* 0x3f8000005d5d7421 */ /* 0x000fce0000010000 */
[----:B------:R-:W-:Y:S08]  /*14d0*/  MUFU.EX2 R69, R62 ;  /* 0x0000003e00457308 */ /* 0x000ff00000000800 */
[----:B------:R-:W0:Y:S08]  /*14e0*/  MUFU.EX2 R71, R63 ;  /* 0x0000003f00477308 */ /* 0x000e300000000800 */
[----:B------:R1:W-:Y:S08]  /*14f0*/  MUFU.RCP R63, R2 ;  /* 0x00000002003f7308 */ /* 0x0003f00000001000 */
[----:B------:R3:W-:Y:S01]  /*1500*/  MUFU.RCP R62, R3 ;  /* 0x00000003003e7308 */ /* 0x0007e20000001000 */
[----:B-1----:R-:W-:Y:S01]  /*1510*/  MOV R2, c[0x0][0x16c] ;  /* 0x00005b0000027a02 */ /* 0x002fe20000000f00 */
[----:B0-----:R-:W-:-:S03]  /*1520*/  FADD.FTZ R71, R71, 1 ;  /* 0x3f80000047477421 */ /* 0x001fc60000010000 */
[----:B------:R-:W-:Y:S01]  /*1530*/  ISETP.GE.AND P1, PT, R2, 0x1, PT ;  /* 0x000000010200780c */ /* 0x000fe20003f26270 */
[----:B------:R-:W-:Y:S02]  /*1540*/  FADD.FTZ R2, -R60, 1 ;  /* 0x3f8000003c027421 */ /* 0x000fe40000010100 */
[----:B------:R-:W0:Y:S01]  /*1550*/  MUFU.EX2 R94, R65 ;  /* 0x00000041005e7308 */ /* 0x000e220000000800 */
[----:B---3--:R-:W-:-:S07]  /*1560*/  FADD.FTZ R3, -R61, 1 ;  /* 0x3f8000003d037421 */ /* 0x008fce0000010100 */
[----:B------:R-:W-:Y:S08]  /*1570*/  MUFU.RCP R65, R64 ;  /* 0x0000004000417308 */ /* 0x000ff00000001000 */
[----:B------:R-:W1:Y:S01]  /*1580*/  MUFU.EX2 R95, R70 ;  /* 0x00000046005f7308 */ /* 0x000e620000000800 */
[----:B0-----:R-:W-:-:S07]  /*1590*/  FADD.FTZ R94, R94, 1 ;  /* 0x3f8000005e5e7421 */ /* 0x001fce0000010000 */
[----:B------:R0:W-:Y:S08]  /*15a0*/  MUFU.RCP R70, R68 ;  /* 0x0000004400467308 */ /* 0x0001f00000001000 */
[----:B------:R-:W-:Y:S01]  /*15b0*/  MUFU.RCP R66, R66 ;  /* 0x0000004200427308 */ /* 0x000fe20000001000 */
[----:B0-----:R-:W-:Y:S02]  /*15c0*/  FMUL.FTZ R68, R47, R62 ;  /* 0x0000003e2f447220 */ /* 0x001fe40000410000 */
[----:B-1----:R-:W-:-:S02]  /*15d0*/  FADD.FTZ R95, R95, 1 ;  /* 0x3f8000005f5f7421 */ /* 0x002fc40000010000 */
[----:B------:R-:W-:-:S03]  /*15e0*/  FMUL.FTZ R239, R43, R68 ;  /* 0x000000442bef7220 */ /* 0x000fc60000410000 */
[----:B------:R-:W0:Y:S08]  /*15f0*/  MUFU.EX2 R96, R88 ;  /* 0x0000005800607308 */ /* 0x000e300000000800 */
[----:B------:R1:W-:Y:S08]  /*1600*/  MUFU.RCP R88, R71 ;  /* 0x0000004700587308 */ /* 0x0003f00000001000 */
[----:B------:R-:W3:Y:S01]  /*1610*/  MUFU.RCP R67, R67 ;  /* 0x0000004300437308 */ /* 0x000ee20000001000 */
[----:B-1----:R-:W-:-:S02]  /*1620*/  FMUL.FTZ R71, R36, R65 ;  /* 0x0000004124477220 */ /* 0x002fc40000410000 */
[----:B0-----:R-:W-:Y:S02]  /*1630*/  FADD.FTZ R96, R96, 1 ;  /* 0x3f80000060607421 */ /* 0x001fe40000010000 */
[----:B------:R-:W-:-:S03]  /*1640*/  FMUL.FTZ R238, R232, R71 ;  /* 0x00000047e8ee7220 */ /* 0x000fc60000410000 */
[----:B------:R-:W-:Y:S08]  /*1650*/  MUFU.RCP R91, R90 ;  /* 0x0000005a005b7308 */ /* 0x000ff00000001000 */
[----:B------:R-:W-:Y:S08]  /*1660*/  MUFU.RCP R92, R92 ;  /* 0x0000005c005c7308 */ /* 0x000ff00000001000 */
[----:B------:R-:W-:Y:S08]  /*1670*/  MUFU.RCP R93, R93 ;  /* 0x0000005d005d7308 */ /* 0x000ff00000001000 */
[----:B------:R-:W-:Y:S08]  /*1680*/  MUFU.RCP R94, R94 ;  /* 0x0000005e005e7308 */ /* 0x000ff00000001000 */
[----:B------:R-:W-:Y:S08]  /*1690*/  MUFU.RCP R95, R95 ;  /* 0x0000005f005f7308 */ /* 0x000ff00000001000 */
[----:B------:R-:W-:Y:S01]  /*16a0*/  MUFU.RCP R96, R96 ;  /* 0x0000006000607308 */ /* 0x000fe20000001000 */
[----:B-----5:R0:W-:Y:S04]  /*16b0*/  STS.128 [R245.X16], R52 ;  /* 0x00000034f5007388 */ /* 0x0201e8000000cc00 */
[----:B------:R-:W-:Y:S04]  /*16c0*/  STS.128 [R245.X16+0x200], R28 ;  /* 0x0002001cf5007388 */ /* 0x000fe8000000cc00 */
[----:B------:R1:W-:Y:S04]  /*16d0*/  STS.128 [R245.X16+0x400], R48 ;  /* 0x00040030f5007388 */ /* 0x0003e8000000cc00 */
[----:B--2---:R-:W-:Y:S01]  /*16e0*/  STS.128 [R245.X16+0x600], R56 ;  /* 0x00060038f5007388 */ /* 0x004fe2000000cc00 */
[----:B------:R-:W-:-:S06]  /*16f0*/  NOP ;  /* 0x0000000000007918 */ /* 0x000fcc0000000000 */
[----:B------:R-:W2:Y:S01]  /*1700*/  LDS.128 R32, [R0.X16] ;  /* 0x0000000000207984 */ /* 0x000ea2000000cc00 */
[----:B0-----:R-:W-:-:S03]  /*1710*/  FADD.FTZ R53, -R63, 1 ;  /* 0x3f8000003f357421 */ /* 0x001fc60000010100 */
[----:B------:R-:W0:Y:S01]  /*1720*/  LDS.128 R28, [R0.X16+0x10] ;  /* 0x00001000001c7984 */ /* 0x000e22000000cc00 */
[C---:B-1----:R-:W-:Y:S02]  /*1730*/  FFMA.FTZ R51, R45.reuse, R2, 1 ;  /* 0x3f8000002d337423 */ /* 0x042fe40000010002 */
[----:B------:R-:W-:Y:S02]  /*1740*/  FMUL.FTZ R2, R45, R60 ;  /* 0x0000003c2d027220 */ /* 0x000fe40000410000 */
[----:B------:R-:W-:Y:S02]  /*1750*/  FADD.FTZ R48, R69, 1 ;  /* 0x3f80000045307421 */ /* 0x000fe40000010000 */
[C---:B------:R-:W-:Y:S02]  /*1760*/  FFMA.FTZ R49, R44.reuse, R3, 1 ;  /* 0x3f8000002c317423 */ /* 0x040fe40000010003 */
[----:B------:R-:W-:Y:S01]  /*1770*/  FMUL.FTZ R241, R41, R2 ;  /* 0x0000000229f17220 */ /* 0x000fe20000410000 */
[----:B------:R1:W4:Y:S01]  /*1780*/  MUFU.RCP R89, R48 ;  /* 0x0000003000597308 */ /* 0x0003220000001000 */
[----:B------:R-:W-:-:S02]  /*1790*/  FMUL.FTZ R3, R44, R61 ;  /* 0x0000003d2c037220 */ /* 0x000fc40000410000 */
[----:B------:R-:W-:Y:S02]  /*17a0*/  FMUL.FTZ R69, R46, R63 ;  /* 0x0000003f2e457220 */ /* 0x000fe40000410000 */
[----:B------:R-:W-:Y:S02]  /*17b0*/  FMUL.FTZ R242, R40, R3 ;  /* 0x0000000328f27220 */ /* 0x000fe40000410000 */
[----:B------:R-:W-:Y:S02]  /*17c0*/  FMUL.FTZ R240, R42, R69 ;  /* 0x000000452af07220 */ /* 0x000fe40000410000 */
[----:B------:R-:W-:Y:S02]  /*17d0*/  FADD.FTZ R44, -R62, 1 ;  /* 0x3f8000003e2c7421 */ /* 0x000fe40000010100 */
[----:B------:R-:W-:Y:S02]  /*17e0*/  FFMA.FTZ R53, R46, R53, 1 ;  /* 0x3f8000002e357423 */ /* 0x000fe40000010035 */
[----:B------:R-:W-:-:S02]  /*17f0*/  FFMA.FTZ R45, R47, R44, 1 ;  /* 0x3f8000002f2d7423 */ /* 0x000fc4000001002c */
[----:B--2---:R-:W-:Y:S02]  /*1800*/  FMUL.FTZ R41, R41, R33 ;  /* 0x0000002129297220 */ /* 0x004fe40000410000 */
[----:B------:R-:W-:Y:S02]  /*1810*/  FMUL.FTZ R40, R40, R32 ;  /* 0x0000002028287220 */ /* 0x000fe40000410000 */
[----:B------:R-:W-:Y:S02]  /*1820*/  FMUL.FTZ R60, R60, R41 ;  /* 0x000000293c3c7220 */ /* 0x000fe40000410000 */
[----:B------:R-:W-:Y:S02]  /*1830*/  FMUL.FTZ R42, R42, R34 ;  /* 0x000000222a2a7220 */ /* 0x000fe40000410000 */
[----:B------:R-:W-:Y:S02]  /*1840*/  FMUL.FTZ R43, R43, R35 ;  /* 0x000000232b2b7220 */ /* 0x000fe40000410000 */
[----:B------:R-:W-:-:S02]  /*1850*/  FADD.FTZ R41, -R65, 1 ;  /* 0x3f80000041297421 */ /* 0x000fc40000010100 */
[----:B-1----:R-:W-:Y:S02]  /*1860*/  FMUL.FTZ R48, R61, R40 ;  /* 0x000000283d307220 */ /* 0x002fe40000410000 */
[----:B------:R-:W-:Y:S02]  /*1870*/  FMUL.FTZ R50, R63, R42 ;  /* 0x0000002a3f327220 */ /* 0x000fe40000410000 */
[----:B------:R-:W-:Y:S02]  /*1880*/  FMUL.FTZ R62, R62, R43 ;  /* 0x0000002b3e3e7220 */ /* 0x000fe40000410000 */
[----:B------:R-:W-:Y:S02]  /*1890*/  FFMA.FTZ R52, R36, R41, 1 ;  /* 0x3f80000024347423 */ /* 0x000fe40000010029 */
[----:B------:R-:W1:Y:S01]  /*18a0*/  LDS.128 R40, [R0.X16+0x20] ;  /* 0x0000200000287984 */ /* 0x000e62000000cc00 */
[----:B0-----:R-:W-:Y:S02]  /*18b0*/  FMUL.FTZ R44, R232, R28 ;  /* 0x0000001ce82c7220 */ /* 0x001fe40000410000 */
[----:B------:R-:W-:-:S02]  /*18c0*/  FMUL.FTZ R47, R233, R29 ;  /* 0x0000001de92f7220 */ /* 0x000fc40000410000 */
[----:B------:R-:W-:Y:S02]  /*18d0*/  FMUL.FTZ R48, R48, R49 ;  /* 0x0000003130307220 */ /* 0x000fe40000410000 */
[----:B------:R-:W-:Y:S02]  /*18e0*/  FMUL.FTZ R49, R60, R51 ;  /* 0x000000333c317220 */ /* 0x000fe40000410000 */
[----:B------:R-:W-:Y:S02]  /*18f0*/  FMUL.FTZ R65, R65, R44 ;  /* 0x0000002c41417220 */ /* 0x000fe40000410000 */
[----:B------:R-:W-:Y:S02]  /*1900*/  FMUL.FTZ R61, R66, R47 ;  /* 0x0000002f423d7220 */ /* 0x000fe40000410000 */
[----:B------:R-:W-:Y:S02]  /*1910*/  FMUL.FTZ R51, R62, R45 ;  /* 0x0000002d3e337220 */ /* 0x000fe40000410000 */
[----:B------:R1:W0:Y:S01]  /*1920*/  LDS.128 R44, [R0.X16+0x30] ;  /* 0x00003000002c7984 */ /* 0x000222000000cc00 */
[----:B------:R-:W-:-:S02]  /*1930*/  FADD.FTZ R36, -R66, 1 ;  /* 0x3f80000042247421 */ /* 0x000fc40000010100 */
[----:B------:R-:W-:Y:S01]  /*1940*/  FMUL.FTZ R50, R50, R53 ;  /* 0x0000003532327220 */ /* 0x000fe20000410000 */
[----:B------:R-:W-:Y:S01]  /*1950*/  BAR.SYNC.DEFER_BLOCKING 0x0 ;  /* 0x0000000000007b1d */ /* 0x000fe20000010000 */
[C---:B------:R-:W-:Y:S02]  /*1960*/  FFMA.FTZ R54, R37.reuse, R36, 1 ;  /* 0x3f80000025367423 */ /* 0x040fe40000010024 */
[----:B------:R-:W-:Y:S02]  /*1970*/  FMUL.FTZ R36, R37, R66 ;  /* 0x0000004225247220 */ /* 0x000fe40000410000 */
[----:B---3--:R-:W-:Y:S02]  /*1980*/  FADD.FTZ R37, -R67, 1 ;  /* 0x3f80000043257421 */ /* 0x008fe40000010100 */
[----:B------:R-:W-:Y:S02]  /*1990*/  FMUL.FTZ R55, R235, R31 ;  /* 0x0000001feb377220 */ /* 0x000fe40000410000 */
[----:B------:R-:W-:-:S02]  /*19a0*/  FFMA.FTZ R53, R38, R37, 1 ;  /* 0x3f80000026357423 */ /* 0x000fc40000010025 */
[----:B------:R-:W-:Y:S02]  /*19b0*/  FMUL.FTZ R37, R38, R67 ;  /* 0x0000004326257220 */ /* 0x000fe40000410000 */
[C---:B------:R-:W-:Y:S02]  /*19c0*/  FADD.FTZ R38, -R70.reuse, 1 ;  /* 0x3f80000046267421 */ /* 0x040fe40000010100 */
[----:B------:R-:W-:Y:S02]  /*19d0*/  FMUL.FTZ R55, R70, R55 ;  /* 0x0000003746377220 */ /* 0x000fe40000410000 */
[----:B------:R-:W-:Y:S02]  /*19e0*/  FFMA.FTZ R38, R39, R38, 1 ;  /* 0x3f80000027267423 */ /* 0x000fe40000010026 */
[----:B------:R-:W-:Y:S02]  /*19f0*/  FMUL.FTZ R56, R234, R30 ;  /* 0x0000001eea387220 */ /* 0x000fe40000410000 */
[----:B------:R-:W-:-:S02]  /*1a00*/  FMUL.FTZ R63, R55, R38 ;  /* 0x00000026373f7220 */ /* 0x000fc40000410000 */
[----:B------:R-:W-:Y:S01]  /*1a10*/  FADD.FTZ R38, -R88, 1 ;  /* 0x3f80000058267421 */ /* 0x000fe20000010100 */
[----:B------:R2:W-:Y:S01]  /*1a20*/  STS.128 [R249.X16], R48 ;  /* 0x00000030f9007388 */ /* 0x0005e2000000cc00 */
[----:B-1----:R-:W-:Y:S02]  /*1a30*/  FMUL.FTZ R0, R228, R40 ;  /* 0x00000028e4007220 */ /* 0x002fe40000410000 */
[----:B------:R-:W-:Y:S02]  /*1a40*/  FMUL.FTZ R56, R67, R56 ;  /* 0x0000003843387220 */ /* 0x000fe40000410000 */
[----:B------:R-:W-:Y:S02]  /*1a50*/  FFMA.FTZ R38, R25, R38, 1 ;  /* 0x3f80000019267423 */ /* 0x000fe40000010026 */
[----:B----4-:R-:W-:Y:S02]  /*1a60*/  FMUL.FTZ R0, R89, R0 ;  /* 0x0000000059007220 */ /* 0x010fe40000410000 */
[----:B------:R-:W-:-:S02]  /*1a70*/  FMUL.FTZ R60, R65, R52 ;  /* 0x00000034413c7220 */ /* 0x000fc40000410000 */
[----:B------:R-:W-:Y:S02]  /*1a80*/  FMUL.FTZ R62, R56, R53 ;  /* 0x00000035383e7220 */ /* 0x000fe40000410000 */
[----:B------:R-:W-:Y:S02]  /*1a90*/  FADD.FTZ R53, -R91, 1 ;  /* 0x3f8000005b357421 */ /* 0x000fe40000010100 */
[----:B------:R-:W-:Y:S02]  /*1aa0*/  FMUL.FTZ R61, R61, R54 ;  /* 0x000000363d3d7220 */ /* 0x000fe40000410000 */
[----:B--2---:R-:W-:Y:S02]  /*1ab0*/  FADD.FTZ R49, -R89, 1 ;  /* 0x3f80000059317421 */ /* 0x004fe40000010100 */
[----:B------:R-:W-:Y:S01]  /*1ac0*/  FMUL.FTZ R51, R229, R41 ;  /* 0x00000029e5337220 */ /* 0x000fe20000410000 */
[----:B------:R-:W-:Y:S01]  /*1ad0*/  STS.128 [R249.X16+0x10], R60 ;  /* 0x0000103cf9007388 */ /* 0x000fe2000000cc00 */
[----:B------:R-:W-:-:S02]  /*1ae0*/  FFMA.FTZ R49, R24, R49, 1 ;  /* 0x3f80000018317423 */ /* 0x000fc40000010031 */
[----:B------:R-:W-:Y:S02]  /*1af0*/  FMUL.FTZ R51, R88, R51 ;  /* 0x0000003358337220 */ /* 0x000fe40000410000 */
[----:B------:R-:W-:Y:S02]  /*1b00*/  FMUL.FTZ R64, R0, R49 ;  /* 0x0000003100407220 */ /* 0x000fe40000410000 */
[----:B------:R-:W-:Y:S02]  /*1b10*/  FMUL.FTZ R65, R51, R38 ;  /* 0x0000002633417220 */ /* 0x000fe40000410000 */
[----:B------:R-:W-:Y:S02]  /*1b20*/  FMUL.FTZ R48, R230, R42 ;  /* 0x0000002ae6307220 */ /* 0x000fe40000410000 */
[----:B------:R-:W-:Y:S02]  /*1b30*/  FADD.FTZ R0, -R92, 1 ;  /* 0x3f8000005c007421 */ /* 0x000fe40000010100 */
[----:B------:R-:W-:-:S02]  /*1b40*/  FADD.FTZ R51, -R93, 1 ;  /* 0x3f8000005d337421 */ /* 0x000fc40000010100 */
[----:B------:R-:W-:Y:S02]  /*1b50*/  FMUL.FTZ R49, R231, R43 ;  /* 0x0000002be7317220 */ /* 0x000fe40000410000 */
[----:B0-----:R-:W-:Y:S02]  /*1b60*/  FMUL.FTZ R38, R16, R44 ;  /* 0x0000002c10267220 */ /* 0x001fe40000410000 */
[----:B------:R-:W-:Y:S02]  /*1b70*/  FFMA.FTZ R53, R26, R53, 1 ;  /* 0x3f8000001a357423 */ /* 0x000fe40000010035 */
        /* <DEDUP_REMOVED lines=8> */
[----:B------:R-:W-:Y:S01]  /*1c00*/  FADD.FTZ R48, -R94, 1 ;  /* 0x3f8000005e307421 */ /* 0x000fe20000010100 */
[----:B------:R-:W-:Y:S01]  /*1c10*/  STS.128 [R249.X16+0x20], R64 ;  /* 0x00002040f9007388 */ /* 0x000fe2000000cc00 */
[----:B------:R-:W-:-:S02]  /*1c20*/  FMUL.FTZ R53, R17, R45 ;  /* 0x0000002d11357220 */ /* 0x000fc40000410000 */
[----:B------:R-:W-:Y:S02]  /*1c30*/  FADD.FTZ R49, -R95, 1 ;  /* 0x3f8000005f317421 */ /* 0x000fe40000010100 */
[----:B------:R-:W-:Y:S02]  /*1c40*/  FMUL.FTZ R0, R18, R46 ;  /* 0x0000002e12007220 */ /* 0x000fe40000410000 */
[----:B------:R-:W-:Y:S02]  /*1c50*/  FADD.FTZ R38, -R96, 1 ;  /* 0x3f80000060267421 */ /* 0x000fe40000010100 */
[----:B------:R-:W-:Y:S02]  /*1c60*/  FMUL.FTZ R51, R19, R47 ;  /* 0x0000002f13337220 */ /* 0x000fe40000410000 */
[----:B------:R-:W-:Y:S02]  /*1c70*/  FFMA.FTZ R48, R21, R48, 1 ;  /* 0x3f80000015307423 */ /* 0x000fe40000010030 */
[----:B------:R-:W-:-:S02]  /*1c80*/  FMUL.FTZ R53, R94, R53 ;  /* 0x000000355e357220 */ /* 0x000fc40000410000 */
[----:B------:R-:W-:Y:S02]  /*1c90*/  FFMA.FTZ R49, R22, R49, 1 ;  /* 0x3f80000016317423 */ /* 0x000fe40000010031 */
[----:B------:R-:W-:Y:S02]  /*1ca0*/  FMUL.FTZ R0, R95, R0 ;  /* 0x000000005f007220 */ /* 0x000fe40000410000 */
[----:B------:R-:W-:Y:S02]  /*1cb0*/  FFMA.FTZ R38, R23, R38, 1 ;  /* 0x3f80000017267423 */ /* 0x000fe40000010026 */
[----:B------:R-:W-:Y:S02]  /*1cc0*/  FMUL.FTZ R51, R96, R51 ;  /* 0x0000003360337220 */ /* 0x000fe40000410000 */
[----:B------:R-:W-:Y:S02]  /*1cd0*/  FMUL.FTZ R101, R53, R48 ;  /* 0x0000003035657220 */ /* 0x000fe40000410000 */
[----:B------:R-:W-:-:S02]  /*1ce0*/  FMUL.FTZ R102, R0, R49 ;  /* 0x0000003100667220 */ /* 0x000fc40000410000 */
[----:B------:R-:W-:Y:S02]  /*1cf0*/  FMUL.FTZ R103, R51, R38 ;  /* 0x0000002633677220 */ /* 0x000fe40000410000 */
[----:B------:R-:W-:Y:S01]  /*1d00*/  FMUL.FTZ R93, R20, R93 ;  /* 0x0000005d145d7220 */ /* 0x000fe20000410000 */
[----:B------:R-:W-:Y:S01]  /*1d10*/  MOV R20, UR7 ;  /* 0x0000000700147c02 */ /* 0x000fe20008000f00 */
[----:B------:R-:W-:Y:S01]  /*1d20*/  FMUL.FTZ R94, R21, R94 ;  /* 0x0000005e155e7220 */ /* 0x000fe20000410000 */
[----:B------:R-:W-:Y:S01]  /*1d30*/  STS.128 [R249.X16+0x30], R100 ;  /* 0x00003064f9007388 */ /* 0x000fe2000000cc00 */
[----:B------:R-:W-:-:S06]  /*1d40*/  NOP ;  /* 0x0000000000007918 */ /* 0x000fcc0000000000 */
[----:B------:R-:W0:Y:S01]  /*1d50*/  LDS.128 R48, [R245.X16] ;  /* 0x00000000f5307984 */ /* 0x000e22000000cc00 */
[----:B------:R-:W-:Y:S01]  /*1d60*/  MOV R21, UR8 ;  /* 0x0000000800157c02 */ /* 0x000fe20008000f00 */
[----:B------:R-:W-:Y:S02]  /*1d70*/  FFMA.FTZ R0, R84, R242, R97 ;  /* 0x000000f254007223 */ /* 0x000fe40000010061 */
[----:B------:R-:W1:Y:S01]  /*1d80*/  LDS.128 R52, [R245.X16+0x200] ;  /* 0x00020000f5347984 */ /* 0x000e62000000cc00 */
[----:B------:R-:W-:Y:S02]  /*1d90*/  FMUL.FTZ R96, R23, R96 ;  /* 0x0000006017607220 */ /* 0x000fe40000410000 */
[----:B------:R-:W-:Y:S01]  /*1da0*/  IMAD.WIDE R20, R243, 0x10, R20 ;  /* 0x00000010f3147825 */ /* 0x000fe200078e0214 */
[----:B------:R-:W2:Y:S03]  /*1db0*/  LDS.128 R56, [R245.X16+0x400] ;  /* 0x00040000f5387984 */ /* 0x000ea6000000cc00 */
[----:B------:R-:W-:Y:S01]  /*1dc0*/  FFMA.FTZ R23, R85, R241, R0 ;  /* 0x000000f155177223 */ /* 0x000fe20000010000 */
[----:B------:R-:W3:Y:S01]  /*1dd0*/  LDS.128 R60, [R245.X16+0x600] ;  /* 0x00060000f53c7984 */ /* 0x000ee2000000cc00 */
[----:B------:R-:W-:-:S02]  /*1de0*/  FMUL.FTZ R89, R24, R89 ;  /* 0x0000005918597220 */ /* 0x000fc40000410000 */
[----:B------:R-:W-:Y:S02]  /*1df0*/  FMUL.FTZ R88, R25, R88 ;  /* 0x0000005819587220 */ /* 0x000fe40000410000 */
[----:B------:R-:W-:Y:S02]  /*1e00*/  FMUL.FTZ R91, R26, R91 ;  /* 0x0000005b1a5b7220 */ /* 0x000fe40000410000 */
[----:B------:R-:W-:Y:S02]  /*1e10*/  FMUL.FTZ R70, R39, R70 ;  /* 0x0000004627467220 */ /* 0x000fe40000410000 */
[----:B------:R-:W-:Y:S02]  /*1e20*/  FMUL.FTZ R92, R27, R92 ;  /* 0x0000005c1b5c7220 */ /* 0x000fe40000410000 */
[----:B------:R-:W-:Y:S02]  /*1e30*/  FMUL.FTZ R95, R22, R95 ;  /* 0x0000005f165f7220 */ /* 0x000fe40000410000 */
[----:B------:R-:W-:-:S02]  /*1e40*/  FFMA.FTZ R0, R86, R240, R23 ;  /* 0x000000f056007223 */ /* 0x000fc40000010017 */
        /* <DEDUP_REMOVED lines=14> */
[----:B------:R-:W-:-:S03]  /*1f30*/  FFMA.FTZ R39, R87, R239, R0 ;  /* 0x000000ef57277223 */ /* 0x000fc60000010000 */
[----:B---3--:R0:W-:Y:S01]  /*1f40*/  STG.E.128 [R20.64+0x600], R60 ;  /* 0x0006003c14007986 */ /* 0x0081e2000c101d20 */
[----:B------:R-:W-:Y:S05]  /*1f50*/  @!P0 BRA `(.L_x_2501) ;  /* 0x000002e000008947 */ /* 0x000fea0003800000 */
[----:B------:R-:W-:Y:S01]  /*1f60*/  BAR.SYNC.DEFER_BLOCKING 0x0 ;  /* 0x0000000000007b1d */ /* 0x000fe20000010000 */
[----:B------:R-:W-:Y:S02]  /*1f70*/  FMUL.FTZ R35, R35, R68 ;  /* 0x0000004423237220 */ /* 0x000fe40000410000 */
[----:B------:R-:W-:Y:S02]  /*1f80*/  FMUL.FTZ R34, R34, R69 ;  /* 0x0000004522227220 */ /* 0x000fe40000410000 */
[----:B------:R-:W-:Y:S01]  /*1f90*/  FMUL.FTZ R33, R33, R2 ;  /* 0x0000000221217220 */ /* 0x000fe20000410000 */
[----:B------:R-:W-:Y:S01]  /*1fa0*/  ULDC.64 UR30, c[0x0][0x210] ;  /* 0x00008400001e7ab9 */ /* 0x000fe20000000a00 */
[----:B------:R-:W-:Y:S01]  /*1fb0*/  FMUL.FTZ R32, R3, R32 ;  /* 0x0000002003207220 */ /* 0x000fe20000410000 */
[----:B------:R-:W-:Y:S01]  /*1fc0*/  UIMAD UR7, UR36, UR30, URZ ;  /* 0x0000001e240772a4 */ /* 0x000fe2000f8e023f */
[----:B------:R-:W-:Y:S01]  /*1fd0*/  FMUL.FTZ R31, R31, R70 ;  /* 0x000000461f1f7220 */ /* 0x000fe20000410000 */
[----:B------:R-:W-:Y:S01]  /*1fe0*/  UIMAD.WIDE.U32 UR8, UR37, UR30, UR16 ;  /* 0x0000001e250872a5 */ /* 0x000fe2000f8e0010 */
[----:B------:R-:W-:Y:S01]  /*1ff0*/  FMUL.FTZ R30, R30, R37 ;  /* 0x000000251e1e7220 */ /* 0x000fe20000410000 */
[----:B------:R-:W-:Y:S01]  /*2000*/  UIMAD UR7, UR37, UR31, UR7 ;  /* 0x0000001f250772a4 */ /* 0x000fe2000f8e0207 */
[----:B------:R-:W-:-:S02]  /*2010*/  FMUL.FTZ R29, R29, R36 ;  /* 0x000000241d1d7220 */ /* 0x000fc40000410000 */
[----:B------:R-:W-:Y:S01]  /*2020*/  FMUL.FTZ R28, R71, R28 ;  /* 0x0000001c471c7220 */ /* 0x000fe20000410000 */
[----:B------:R-:W-:Y:S01]  /*2030*/  ULDC.64 UR30, c[0x0][0x218] ;  /* 0x00008600001e7ab9 */ /* 0x000fe20000000a00 */
[----:B------:R-:W-:Y:S01]  /*2040*/  FMUL.FTZ R43, R43, R92 ;  /* 0x0000005c2b2b7220 */ /* 0x000fe20000410000 */
[----:B------:R-:W-:Y:S01]  /*2050*/  UIADD3 UR9, UR9, UR7, URZ ;  /* 0x0000000709097290 */ /* 0x000fe2000fffe03f */
[----:B------:R-:W-:Y:S01]  /*2060*/  FMUL.FTZ R42, R42, R91 ;  /* 0x0000005b2a2a7220 */ /* 0x000fe20000410000 */
[----:B------:R-:W-:Y:S01]  /*2070*/  UIMAD UR7, UR18, UR30, URZ ;  /* 0x0000001e120772a4 */ /* 0x000fe2000f8e023f */
[----:B------:R-:W-:Y:S01]  /*2080*/  FMUL.FTZ R41, R41, R88 ;  /* 0x0000005829297220 */ /* 0x000fe20000410000 */
[----:B------:R-:W-:Y:S01]  /*2090*/  UIMAD.WIDE.U32 UR8, UR19, UR30, UR8 ;  /* 0x0000001e130872a5 */ /* 0x000fe2000f8e0008 */
[----:B------:R-:W-:Y:S01]  /*20a0*/  FMUL.FTZ R40, R89, R40 ;  /* 0x0000002859287220 */ /* 0x000fe20000410000 */
[----:B------:R-:W-:Y:S01]  /*20b0*/  STS.128 [R249.X16], R32 ;  /* 0x00000020f9007388 */ /* 0x000fe2000000cc00 */
[----:B------:R-:W-:Y:S01]  /*20c0*/  FMUL.FTZ R47, R47, R96 ;  /* 0x000000602f2f7220 */ /* 0x000fe20000410000 */
[----:B------:R-:W-:Y:S01]  /*20d0*/  UIMAD UR7, UR19, UR31, UR7 ;  /* 0x0000001f130772a4 */ /* 0x000fe2000f8e0207 */
[----:B------:R-:W-:Y:S01]  /*20e0*/  FMUL.FTZ R46, R46, R95 ;  /* 0x0000005f2e2e7220 */ /* 0x000fe20000410000 */
[----:B------:R-:W-:Y:S01]  /*20f0*/  STS.128 [R249.X16+0x10], R28 ;  /* 0x0000101cf9007388 */ /* 0x000fe2000000cc00 */
[----:B------:R-:W-:Y:S01]  /*2100*/  FMUL.FTZ R45, R45, R94 ;  /* 0x0000005e2d2d7220 */ /* 0x000fe20000410000 */
[----:B------:R-:W-:Y:S01]  /*2110*/  ULDC.64 UR30, c[0x0][0x270] ;  /* 0x00009c00001e7ab9 */ /* 0x000fe20000000a00 */
[----:B------:R-:W-:Y:S01]  /*2120*/  FMUL.FTZ R44, R93, R44 ;  /* 0x0000002c5d2c7220 */ /* 0x000fe20000410000 */
[----:B------:R-:W-:Y:S01]  /*2130*/  STS.128 [R249.X16+0x20], R40 ;  /* 0x00002028f9007388 */ /* 0x000fe2000000cc00 */
[----:B------:R-:W-:-:S02]  /*2140*/  UIADD3 UR9, UR9, UR7, URZ ;  /* 0x0000000709097290 */ /* 0x000fc4000fffe03f */
[----:B------:R-:W-:Y:S01]  /*2150*/  ULEA UR7, UP0, UR8, UR30, 0x2 ;  /* 0x0000001e08077291 */ /* 0x000fe2000f80103f */
[----:B------:R-:W-:Y:S01]  /*2160*/  STS.128 [R249.X16+0x30], R44 ;  /* 0x0000302cf9007388 */ /* 0x000fe2000000cc00 */
[----:B------:R-:W-:-:S06]  /*2170*/  NOP ;  /* 0x0000000000007918 */ /* 0x000fcc0000000000 */
[----:B------:R-:W1:Y:S01]  /*2180*/  LDS.128 R16, [R245.X16] ;  /* 0x00000000f5107984 */ /* 0x000e62000000cc00 */
[----:B------:R-:W-:Y:S01]  /*2190*/  ULEA.HI.X UR8, UR8, UR31, UR9, 0x2, UP0 ;  /* 0x0000001f08087291 */ /* 0x000fe200080f1409 */
[----:B------:R-:W-:Y:S02]  /*21a0*/  MOV R2, UR7 ;  /* 0x0000000700027c02 */ /* 0x000fe40008000f00 */
[----:B0-----:R-:W0:Y:S03]  /*21b0*/  LDS.128 R20, [R245.X16+0x200] ;  /* 0x00020000f5147984 */ /* 0x001e26000000cc00 */
[----:B------:R-:W-:Y:S01]  /*21c0*/  MOV R3, UR8 ;  /* 0x0000000800037c02 */ /* 0x000fe20008000f00 */
[----:B------:R-:W2:Y:S04]  /*21d0*/  LDS.128 R24, [R245.X16+0x400] ;  /* 0x00040000f5187984 */ /* 0x000ea8000000cc00 */
[----:B------:R-:W3:Y:S01]  /*21e0*/  LDS.128 R32, [R245.X16+0x600] ;  /* 0x00060000f5207984 */ /* 0x000ee2000000cc00 */
[----:B------:R-:W-:-:S05]  /*21f0*/  IMAD.WIDE R2, R243, 0x10, R2 ;  /* 0x00000010f3027825 */ /* 0x000fca00078e0202 */
[----:B-1----:R1:W-:Y:S04]  /*2200*/  STG.E.128 [R2.64], R16 ;  /* 0x0000001002007986 */ /* 0x0023e8000c101d20 */
[----:B0-----:R1:W-:Y:S04]  /*2210*/  STG.E.128 [R2.64+0x200], R20 ;  /* 0x0002001402007986 */ /* 0x0013e8000c101d20 */
[----:B--2---:R1:W-:Y:S04]  /*2220*/  STG.E.128 [R2.64+0x400], R24 ;  /* 0x0004001802007986 */ /* 0x0043e8000c101d20 */
[----:B---3--:R1:W-:Y:S02]  /*2230*/  STG.E.128 [R2.64+0x600], R32 ;  /* 0x0006002002007986 */ /* 0x0083e4000c101d20 */
.L_x_2501:
[----:B------:R-:W-:Y:S01]  /*2240*/  FFMA.FTZ R0, R80, R238, R39 ;  /* 0x000000ee50007223 */ /* 0x000fe20000010027 */
[----:B------:R-:W-:Y:S01]  /*2250*/  BAR.SYNC.DEFER_BLOCKING 0x0 ;  /* 0x0000000000007b1d */ /* 0x000fe20000010000 */
[----:B------:R-:W-:Y:S01]  /*2260*/  CS2R R68, SRZ ;  /* 0x0000000000447805 */ /* 0x000fe2000001ff00 */
[----:B------:R-:W-:Y:S01]  /*2270*/  CS2R R70, SRZ ;  /* 0x0000000000467805 */ /* 0x000fe2000001ff00 */
[----:B-1----:R-:W-:Y:S01]  /*2280*/  FFMA.FTZ R3, R81, R237, R0 ;  /* 0x000000ed51037223 */ /* 0x002fe20000010000 */
[----:B------:R-:W-:Y:S01]  /*2290*/  CS2R R64, SRZ ;  /* 0x0000000000407805 */ /* 0x000fe2000001ff00 */
[----:B------:R-:W-:Y:S01]  /*22a0*/  CS2R R66, SRZ ;  /* 0x0000000000427805 */ /* 0x000fe2000001ff00 */
[----:B0-----:R-:W-:Y:S01]  /*22b0*/  CS2R R60, SRZ ;  /* 0x00000000003c7805 */ /* 0x001fe2000001ff00 */
        /* <DEDUP_REMOVED lines=31> */
[----:B0-----:R-:W-:Y:S01]  /*24b0*/  FADD.FTZ R164, R162, UR5 ;  /* 0x00000005a2a47e21 */ /* 0x001fe20008010000 */
[----:B------:R-:W-:Y:S01]  /*24c0*/  HFMA2.MMA R68, -RZ, RZ, 0, 0 ;  /* 0x00000000ff447435 */ /* 0x000fe200000001ff */
        /* <DEDUP_REMOVED lines=34> */
.L_x_2603:
        /* <DEDUP_REMOVED lines=14> */
[----:B------:R-:W-:-:S04]  /*27d0*/  MOV R2, UR34 ;  /* 0x0000002200027c02 */ /* 0x000fc80008000f00 */
[----:B------:R-:W-:Y:S01]  /*27e0*/  MOV R3, UR35 ;  /* 0x0000002300037c02 */ /* 0x000fe20008000f00 */
[----:B------:R-:W-:-:S05]  /*27f0*/  ULDC.64 UR34, c[0x0][0x1c0] ;  /* 0x0000700000227ab9 */ /* 0x000fca0000000a00 */
        /* <DEDUP_REMOVED lines=11> */
[----:B------:R-:W-:Y:S01]  /*28b0*/  ULDC.64 UR34, c[0x0][0x198] ;  /* 0x0000660000227ab9 */ /* 0x000fe20000000a00 */
[----:B------:R-:W-:-:S03]  /*28c0*/  IADD3 R5, R0, R243, RZ ;  /* 0x000000f300057210 */ /* 0x000fc60007ffe0ff */
        /* <DEDUP_REMOVED lines=20> */
[----:B------:R-:W-:-:S04]  /*2a10*/  ULEA UR30, UP0, UR34, UR30, 0x3 ;  /* 0x0000001e221e7291 */ /* 0x000fc8000f80183f */
[----:B------:R-:W-:Y:S02]  /*2a20*/  ULEA.HI.X UR31, UR34, UR31, UR35, 0x3, UP0 ;  /* 0x0000001f221f7291 */ /* 0x000fe400080f1c23 */
[----:B------:R-:W-:-:S04]  /*2a30*/  MOV R124, UR30 ;  /* 0x0000001e007c7c02 */ /* 0x000fc80008000f00 */
[----:B------:R-:W-:-:S06]  /*2a40*/  MOV R125, UR31 ;  /* 0x0000001f007d7c02 */ /* 0x000fcc0008000f00 */
[----:B------:R-:W3:Y:S01]  /*2a50*/  LDG.E.64 R124, [R124.64] ;  /* 0x000000207c7c7981 */ /* 0x000ee2000c1e1b00 */
[----:B------:R-:W-:Y:S01]  /*2a60*/  UIADD3 UR30, UR29, -0x1, URZ ;  /* 0xffffffff1d1e7890 */ /* 0x000fe2000fffe03f */
[----:B------:R-:W-:-:S03]  /*2a70*/  LOP3.LUT P0, RZ, R167, 0x1f, RZ, 0xc0, !PT ;  /* 0x0000001fa7ff7812 */ /* 0x000fc6000780c0ff */
[----:B------:R-:W-:Y:S01]  /*2a80*/  ULEA.HI UR31, UR30, UR30, URZ, 0x1 ;  /* 0x0000001e1e1f7291 */ /* 0x000fe2000f8f083f */
[----:B------:R-:W-:-:S03]  /*2a90*/  ISETP.NE.AND P1, PT, R167, RZ, PT ;  /* 0x000000ffa700720c */ /* 0x000fc60003f25270 */
[----:B------:R-:W-:-:S04]  /*2aa0*/  ULOP3.LUT UR31, UR31, 0xfffffe, URZ, 0xc0, !UPT ;  /* 0x00fffffe1f1f7892 */ /* 0x000fc8000f8ec03f */
[----:B------:R-:W-:Y:S01]  /*2ab0*/  UIADD3 UR31, UR30, -UR31, URZ ;  /* 0x8000001f1e1f7290 */ /* 0x000fe2000fffe03f */
[----:B------:R-:W-:Y:S02]  /*2ac0*/  MOV R115, c[0x0][0x16c] ;  /* 0x00005b0000737a02 */ /* 0x000fe40000000f00 */
[----:B------:R-:W-:Y:S02]  /*2ad0*/  MOV R101, 0x100 ;  /* 0x0000010000657802 */ /* 0x000fe40000000f00 */
[----:B------:R-:W-:Y:S01]  /*2ae0*/  IADD3 R114, R167, 0x200, RZ ;  /* 0x00000200a7727810 */ /* 0x000fe20007ffe0ff */
[----:B------:R-:W-:Y:S01]  /*2af0*/  CS2R R122, SRZ ;  /* 0x00000000007a7805 */ /* 0x000fe2000001ff00 */
[----:B------:R-:W-:Y:S02]  /*2b00*/  MOV R121, RZ ;  /* 0x000000ff00797202 */ /* 0x000fe40000000f00 */
[----:B------:R-:W-:Y:S01]  /*2b10*/  MOV R120, 0x3f800000 ;  /* 0x3f80000000787802 */ /* 0x000fe20000000f00 */
[----:B--2---:R-:W1:Y:S02]  /*2b20*/  R2UR UR40, R3 ;  /* 0x00000000032873c2 */ /* 0x004e6400000e0000 */
[----:B-1----:R-:W-:-:S04]  /*2b30*/  FMUL.FTZ R0, R166, UR40 ;  /* 0x00000028a6007c20 */ /* 0x002fc80008410000 */
        /* <DEDUP_REMOVED lines=11> */
[----:B------:R-:W-:Y:S02]  /*2bf0*/  FMUL.RZ R97, R0, 0.15915493667125701904 ;  /* 0x3e22f98300617820 */ /* 0x000fe4000040c000 */
[----:B------:R-:W-:-:S03]  /*2c00*/  FMUL.FTZ R0, R159, UR40 ;  /* 0x000000289f007c20 */ /* 0x000fc60008410000 */
[----:B------:R1:W-:Y:S01]  /*2c10*/  MUFU.COS R28, R96 ;  /* 0x00000060001c7308 */ /* 0x0003e20000000000 */
[----:B0-----:R-:W-:Y:S02]  /*2c20*/  FMUL.RZ R98, R0, 0.15915493667125701904 ;  /* 0x3e22f98300627820 */ /* 0x001fe4000040c000 */
[----:B------:R-:W-:-:S05]  /*2c30*/  FMUL.FTZ R0, R158, UR40 ;  /* 0x000000289e007c20 */ /* 0x000fca0008410000 */
[----:B------:R-:W-:Y:S01]  /*2c40*/  MUFU.SIN R176, R3 ;  /* 0x0000000300b07308 */ /* 0x000fe20000000400 */
[----:B-1----:R-:W-:Y:S02]  /*2c50*/  FMUL.RZ R96, R0, 0.15915493667125701904 ;  /* 0x3e22f98300607820 */ /* 0x002fe4000040c000 */
        /* <DEDUP_REMOVED lines=13> */
[----:B------:R0:W-:Y:S01]  /*2d30*/  MUFU.COS R171, R96 ;  /* 0x0000006000ab7308 */ /* 0x0001e20000000000 */
[----:B------:R1:W2:Y:S07]  /*2d40*/  R2UR UR39, R2 ;  /* 0x00000000022773c2 */ /* 0x0002ae00000e0000 */
        /* <DEDUP_REMOVED lines=15> */
[----:B------:R-:W-:Y:S08]  /*2e40*/  MUFU.SIN R134, R97 ;  /* 0x0000006100867308 */ /* 0x000ff00000000400 */
[----:B------:R0:W-:Y:S08]  /*2e50*/  MUFU.COS R135, R97 ;  /* 0x0000006100877308 */ /* 0x0001f00000000000 */
[----:B------:R-:W-:Y:S01]  /*2e60*/  MUFU.COS R30, R99 ;  /* 0x00000063001e7308 */ /* 0x000fe20000000000 */
[----:B0-----:R-:W-:Y:S01]  /*2e70*/  FMUL.RZ R97, R0, 0.15915493667125701904 ;  /* 0x3e22f98300617820 */ /* 0x001fe2000040c000 */
[----:B------:R-:W-:-:S04]  /*2e80*/  MOV R0, UR29 ;  /* 0x0000001d00007c02 */ /* 0x000fc80008000f00 */
[----:B------:R-:W-:Y:S02]  /*2e90*/  ISETP.LT.OR P0, PT, R0, 0x2, P0 ;  /* 0x000000020000780c */ /* 0x000fe40000701670 */
[----:B-1----:R-:W-:Y:S01]  /*2ea0*/  SHF.L.U32 R2, R167, 0x3, RZ ;  /* 0x00000003a7027819 */ /* 0x002fe200000006ff */
[----:B------:R-:W-:Y:S01]  /*2eb0*/  MUFU.SIN R128, R96 ;  /* 0x0000006000807308 */ /* 0x000fe20000000400 */
[----:B--2---:R-:W-:-:S07]  /*2ec0*/  MOV R141, UR39 ;  /* 0x00000027008d7c02 */ /* 0x004fce0008000f00 */
[----:B------:R0:W-:Y:S01]  /*2ed0*/  MUFU.COS R130, R96 ;  /* 0x0000006000827308 */ /* 0x0001e20000000000 */
[----:B------:R-:W-:-:S07]  /*2ee0*/  FMUL.FTZ R141, R141, 1.4426950216293334961 ;  /* 0x3fb8aa3b8d8d7820 */ /* 0x000fce0000410000 */
[----:B------:R-:W-:Y:S01]  /*2ef0*/  MUFU.SIN R129, R3 ;  /* 0x0000000300817308 */ /* 0x000fe20000000400 */
[----:B0-----:R-:W-:-:S04]  /*2f00*/  MOV R96, UR29 ;  /* 0x0000001d00607c02 */ /* 0x001fc80008000f00 */
[----:B------:R-:W-:-:S03]  /*2f10*/  @!P0 IADD3 R96, R96, -0x2, RZ ;  /* 0xfffffffe60608810 */ /* 0x000fc60007ffe0ff */
[----:B------:R0:W-:Y:S01]  /*2f20*/  MUFU.COS R131, R3 ;  /* 0x0000000300837308 */ /* 0x0001e20000000000 */
[----:B------:R-:W-:-:S07]  /*2f30*/  FMUL.FTZ R99, R166, R141 ;  /* 0x0000008da6637220 */ /* 0x000fce0000410000 */
[----:B------:R-:W-:Y:S01]  /*2f40*/  MUFU.SIN R172, R98 ;  /* 0x0000006200ac7308 */ /* 0x000fe20000000400 */
[----:B0-----:R-:W-:Y:S02]  /*2f50*/  LOP3.LUT R3, R2, 0xffffff00, RZ, 0xc0, !PT ;  /* 0xffffff0002037812 */ /* 0x001fe400078ec0ff */
[----:B------:R-:W-:Y:S01]  /*2f60*/  MOV R2, UR31 ;  /* 0x0000001f00027c02 */ /* 0x000fe20008000f00 */
[----:B------:R-:W-:-:S04]  /*2f70*/  @!P0 IMAD R115, R96, R115, UR7 ;  /* 0x0000000760738e24 */ /* 0x000fc8000f8e0273 */
[----:B------:R-:W-:Y:S01]  /*2f80*/  MUFU.SIN R126, R97 ;  /* 0x00000061007e7308 */ /* 0x000fe20000000400 */
[----:B------:R-:W-:-:S07]  /*2f90*/  @!P1 IMAD R114, R2, R101, UR7 ;  /* 0x0000000702729e24 */ /* 0x000fce000f8e0265 */
[----:B------:R0:W-:Y:S01]  /*2fa0*/  MUFU.COS R127, R97 ;  /* 0x00000061007f7308 */ /* 0x0001e20000000000 */
[----:B------:R-:W-:-:S07]  /*2fb0*/  LEA R108, R248, R3, 0x3 ;  /* 0x00000003f86c7211 */ /* 0x000fce00078e18ff */
[----:B------:R1:W-:Y:S01]  /*2fc0*/  MUFU.COS R173, R98 ;  /* 0x0000006200ad7308 */ /* 0x0003e20000000000 */
[----:B0-----:R-:W-:-:S04]  /*2fd0*/  IADD3 R97, R3, R248, RZ ;  /* 0x000000f803617210 */ /* 0x001fc80007ffe0ff */
[C---:B------:R-:W-:Y:S02]  /*2fe0*/  IADD3 R2, R97.reuse, 0x20, RZ ;  /* 0x0000002061027810 */ /* 0x040fe40007ffe0ff */
[C---:B------:R-:W-:Y:S02]  /*2ff0*/  IADD3 R96, R97.reuse, 0x40, RZ ;  /* 0x0000004061607810 */ /* 0x040fe40007ffe0ff */
[C---:B-1----:R-:W-:Y:S02]  /*3000*/  IADD3 R98, R97.reuse, 0x60, RZ ;  /* 0x0000006061627810 */ /* 0x042fe40007ffe0ff */
[C---:B------:R-:W-:Y:S02]  /*3010*/  IADD3 R100, R97.reuse, 0x80, RZ ;  /* 0x0000008061647810 */ /* 0x040fe40007ffe0ff */
[C---:B------:R-:W-:Y:S02]  /*3020*/  IADD3 R102, R97.reuse, 0xa0, RZ ;  /* 0x000000a061667810 */ /* 0x040fe40007ffe0ff */
[----:B------:R-:W-:-:S02]  /*3030*/  IADD3 R104, R97, 0xc0, RZ ;  /* 0x000000c061687810 */ /* 0x000fc40007ffe0ff */
[----:B------:R-:W-:Y:S01]  /*3040*/  IADD3 R106, R97, 0xe0, RZ ;  /* 0x000000e0616a7810 */ /* 0x000fe20007ffe0ff */
[----:B------:R0:W1:Y:S01]  /*3050*/  MUFU.EX2 R110, R99 ;  /* 0x00000063006e7308 */ /* 0x0000620000000800 */
[----:B------:R-:W-:Y:S01]  /*3060*/  IMAD R3, R248, 0x7, R97 ;  /* 0x00000007f8037824 */ /* 0x000fe200078e0261 */
[-C--:B------:R-:W-:Y:S02]  /*3070*/  LEA.HI.SX32 R2, R2, R97.reuse, 0x1b ;  /* 0x0000006102027211 */ /* 0x080fe400078fdaff */
[-C--:B------:R-:W-:Y:S02]  /*3080*/  LEA.HI.SX32 R96, R96, R97.reuse, 0x1b ;  /* 0x0000006160607211 */ /* 0x080fe400078fdaff */
[-C--:B------:R-:W-:Y:S02]  /*3090*/  LEA.HI.SX32 R98, R98, R97.reuse, 0x1b ;  /* 0x0000006162627211 */ /* 0x080fe400078fdaff */
[-C--:B------:R-:W-:Y:S02]  /*30a0*/  LEA.HI.SX32 R100, R100, R97.reuse, 0x1b ;  /* 0x0000006164647211 */ /* 0x080fe400078fdaff */
[----:B------:R-:W-:-:S02]  /*30b0*/  LEA.HI.SX32 R102, R102, R97, 0x1b ;  /* 0x0000006166667211 */ /* 0x000fc400078fdaff */
[-C--:B------:R-:W-:Y:S02]  /*30c0*/  LEA.HI.SX32 R104, R104, R97.reuse, 0x1b ;  /* 0x0000006168687211 */ /* 0x080fe400078fdaff */
[-C--:B------:R-:W-:Y:S02]  /*30d0*/  LEA.HI.SX32 R106, R106, R97.reuse, 0x1b ;  /* 0x000000616a6a7211 */ /* 0x080fe400078fdaff */
[----:B------:R-:W-:Y:S01]  /*30e0*/  LEA.HI.SX32 R97, R97, R97, 0x1b ;  /* 0x0000006161617211 */ /* 0x000fe200078fdaff */
[----:B------:R-:W-:Y:S01]  /*30f0*/  FMUL.FTZ R180, R165, R141 ;  /* 0x0000008da5b47220 */ /* 0x000fe20000410000 */
[----:B0-----:R-:W-:-:S03]  /*3100*/  IADD3 R99, R3, 0x1, RZ ;  /* 0x0000000103637810 */ /* 0x001fc60007ffe0ff */
[----:B---3--:R-:W-:Y:S01]  /*3110*/  STS.128 [R97.X16], R4 ;  /* 0x0000000461007388 */ /* 0x008fe2000000cc00 */
[----:B------:R-:W-:-:S03]  /*3120*/  IADD3 R101, R3, 0x2, RZ ;  /* 0x0000000203657810 */ /* 0x000fc60007ffe0ff */
[----:B----4-:R0:W-:Y:S01]  /*3130*/  STS.128 [R2.X16+0x200], R8 ;  /* 0x0002000802007388 */ /* 0x0101e2000000cc00 */
[C---:B------:R-:W-:Y:S02]  /*3140*/  IADD3 R103, R3.reuse, 0x3, RZ ;  /* 0x0000000303677810 */ /* 0x040fe40007ffe0ff */
[C---:B------:R-:W-:Y:S01]  /*3150*/  IADD3 R105, R3.reuse, 0x4, RZ ;  /* 0x0000000403697810 */ /* 0x040fe20007ffe0ff */
[----:B------:R-:W-:Y:S01]  /*3160*/  STS.128 [R96.X16+0x400], R12 ;  /* 0x0004000c60007388 */ /* 0x000fe2000000cc00 */
[C---:B------:R-:W-:Y:S02]  /*3170*/  IADD3 R107, R3.reuse, 0x5, RZ ;  /* 0x00000005036b7810 */ /* 0x040fe40007ffe0ff */
[C---:B------:R-:W-:Y:S01]  /*3180*/  IADD3 R111, R3.reuse, 0x6, RZ ;  /* 0x00000006036f7810 */ /* 0x040fe20007ffe0ff */
[----:B------:R-:W-:Y:S01]  /*3190*/  STS.128 [R98.X16+0x600], R16 ;  /* 0x0006001062007388 */ /* 0x000fe2000000cc00 */
[----:B------:R-:W-:Y:S02]  /*31a0*/  IADD3 R113, R3, 0x7, RZ ;  /* 0x0000000703717810 */ /* 0x000fe40007ffe0ff */
[-C--:B------:R-:W-:Y:S01]  /*31b0*/  LEA.HI.SX32 R185, R99, R108.reuse, 0x1b ;  /* 0x0000006c63b97211 */ /* 0x080fe200078fdaff */
[----:B------:R-:W-:Y:S01]  /*31c0*/  STS.128 [R100.X16+0x800], R20 ;  /* 0x0008001464007388 */ /* 0x000fe2000000cc00 */
[-C--:B------:R-:W-:Y:S01]  /*31d0*/  LEA.HI.SX32 R99, R101, R108.reuse, 0x1b ;  /* 0x0000006c65637211 */ /* 0x080fe200078fdaff */
[----:B------:R-:W2:Y:S02]  /*31e0*/  MUFU.EX2 R180, R180 ;  /* 0x000000b400b47308 */ /* 0x000ea40000000800 */
[----:B------:R-:W-:Y:S01]  /*31f0*/  STS.128 [R102.X16+0xa00], R24 ;  /* 0x000a001866007388 */ /* 0x000fe2000000cc00 */
[-C--:B------:R-:W-:Y:S01]  /*3200*/  LEA.HI.SX32 R103, R103, R108.reuse, 0x1b ;  /* 0x0000006c67677211 */ /* 0x080fe200078fdaff */
[----:B------:R-:W-:Y:S01]  /*3210*/  FMUL.FTZ R101, R157, R141 ;  /* 0x0000008d9d657220 */ /* 0x000fe20000410000 */
[-C--:B------:R-:W-:Y:S01]  /*3220*/  LEA.HI.SX32 R105, R105, R108.reuse, 0x1b ;  /* 0x0000006c69697211 */ /* 0x080fe200078fdaff */
[----:B------:R3:W-:Y:S01]  /*3230*/  STS.128 [R104.X16+0xc00], R88 ;  /* 0x000c005868007388 */ /* 0x0007e2000000cc00 */
[----:B------:R-:W-:-:S02]  /*3240*/  LEA.HI.SX32 R109, R107, R108, 0x1b ;  /* 0x0000006c6b6d7211 */ /* 0x000fc400078fdaff */
[-C--:B------:R-:W-:Y:S02]  /*3250*/  LEA.HI.SX32 R112, R111, R108.reuse, 0x1b ;  /* 0x0000006c6f707211 */ /* 0x080fe400078fdaff */
[----:B------:R-:W-:Y:S02]  /*3260*/  LEA.HI.SX32 R116, R113, R108, 0x1b ;  /* 0x0000006c71747211 */ /* 0x000fe400078fdaff */
[----:B0-----:R-:W-:Y:S01]  /*3270*/  MOV R2, 0x10 ;  /* 0x0000001000027802 */ /* 0x001fe20000000f00 */
[----:B-1----:R-:W-:Y:S01]  /*3280*/  FMUL.FTZ R160, R110, R160 ;  /* 0x000000a06ea07220 */ /* 0x002fe20000410000 */
[----:B------:R-:W-:Y:S01]  /*3290*/  SHF.L.U32 R8, R114, 0x3, RZ ;  /* 0x0000000372087819 */ /* 0x000fe200000006ff */
[----:B------:R-:W-:Y:S01]  /*32a0*/  FMUL.FTZ R161, R110, R161 ;  /* 0x000000a16ea17220 */ /* 0x000fe20000410000 */
[----:B------:R-:W-:Y:S01]  /*32b0*/  STS.128 [R106.X16+0xe00], R92 ;  /* 0x000e005c6a007388 */ /* 0x000fe2000000cc00 */
[----:B------:R0:W-:Y:S01]  /*32c0*/  MUFU.EX2 R186, R101 ;  /* 0x0000006500ba7308 */ /* 0x0001e20000000800 */
[----:B------:R-:W-:-:S06]  /*32d0*/  NOP ;  /* 0x0000000000007918 */ /* 0x000fcc0000000000 */
[----:B---3--:R-:W-:Y:S01]  /*32e0*/  LEA.HI.SX32 R88, R3, R3, 0x1b ;  /* 0x0000000303587211 */ /* 0x008fe200078fdaff */
[----:B------:R-:W-:Y:S01]  /*32f0*/  @!P0 IMAD.WIDE R2, R115, R2, UR10 ;  /* 0x0000000a73028e25 */ /* 0x000fe2000f8e0202 */
[----:B------:R-:W-:Y:S03]  /*3300*/  LDS.128 R92, [R185.X16+0x10] ;  /* 0x00001000b95c7984 */ /* 0x000fe6000000cc00 */
[----:B------:R-:W-:Y:S01]  /*3310*/  FMUL.FTZ R179, R164, R141 ;  /* 0x0000008da4b37220 */ /* 0x000fe20000410000 */
[----:B------:R-:W1:Y:S04]  /*3320*/  LDS.128 R88, [R88.X16] ;  /* 0x0000000058587984 */ /* 0x000e68000000cc00 */
[----:B------:R-:W3:Y:S04]  /*3330*/  LDS.128 R96, [R99.X16+0x20] ;  /* 0x0000200063607984 */ /* 0x000ee8000000cc00 */
[----:B0-----:R-:W0:Y:S04]  /*3340*/  LDS.128 R100, [R103.X16+0x30] ;  /* 0x0000300067647984 */ /* 0x001e28000000cc00 */
[----:B------:R-:W4:Y:S04]  /*3350*/  LDS.128 R104, [R105.X16+0x40] ;  /* 0x0000400069687984 */ /* 0x000f28000000cc00 */
[----:B------:R-:W0:Y:S04]  /*3360*/  LDS.128 R108, [R109.X16+0x50] ;  /* 0x000050006d6c7984 */ /* 0x000e28000000cc00 */
[----:B------:R-:W0:Y:S04]  /*3370*/  LDS.128 R112, [R112.X16+0x60] ;  /* 0x0000600070707984 */ /* 0x000e28000000cc00 */
[----:B------:R-:W0:Y:S04]  /*3380*/  LDS.128 R116, [R116.X16+0x70] ;  /* 0x0000700074747984 */ /* 0x000e28000000cc00 */
[----:B------:R1:W-:Y:S04]  /*3390*/  STS.64 [R8+0x9880], R160 ;  /* 0x009880a008007388 */ /* 0x0003e80000000a00 */
[----:B------:R-:W-:Y:S01]  /*33a0*/  BAR.SYNC.DEFER_BLOCKING 0x0 ;  /* 0x0000000000007b1d */ /* 0x000fe20000010000 */
[----:B--2---:R-:W-:-:S05]  /*33b0*/  FMUL.FTZ R29, R180, R29 ;  /* 0x0000001db41d7220 */ /* 0x004fca0000410000 */
[----:B------:R-:W2:Y:S01]  /*33c0*/  MUFU.EX2 R179, R179 ;  /* 0x000000b300b37308 */ /* 0x000ea20000000800 */
[-C--:B------:R-:W-:Y:S02]  /*33d0*/  FMUL.FTZ R181, R163, R141.reuse ;  /* 0x0000008da3b57220 */ /* 0x080fe40000410000 */
[----:B------:R-:W-:Y:S02]  /*33e0*/  FMUL.FTZ R6, R154, R141 ;  /* 0x0000008d9a067220 */ /* 0x000fe40000410000 */
[----:B------:R-:W-:Y:S02]  /*33f0*/  FMUL.FTZ R30, R180, R30 ;  /* 0x0000001eb41e7220 */ /* 0x000fe40000410000 */
[----:B------:R-:W-:Y:S02]  /*3400*/  FMUL.FTZ R9, RZ, R29 ;  /* 0x0000001dff097220 */ /* 0x000fe40000410000 */
[----:B------:R-:W-:Y:S02]  /*3410*/  FMUL.FTZ R4, R156, R141 ;  /* 0x0000008d9c047220 */ /* 0x000fe40000410000 */
[----:B------:R-:W-:Y:S01]  /*3420*/  FMUL.FTZ R13, R148, R29 ;  /* 0x0000001d940d7220 */ /* 0x000fe20000410000 */
[----:B------:R1:W-:Y:S01]  /*3430*/  MUFU.EX2 R11, R6 ;  /* 0x00000006000b7308 */ /* 0x0003e20000000800 */
[----:B------:R-:W-:-:S02]  /*3440*/  FMUL.FTZ R5, R155, R141 ;  /* 0x0000008d9b057220 */ /* 0x000fc40000410000 */
[-C--:B------:R-:W-:Y:S02]  /*3450*/  FFMA.FTZ R13, RZ, R30.reuse, R13 ;  /* 0x0000001eff0d7223 */ /* 0x080fe4000001000d */
[----:B------:R-:W-:Y:S01]  /*3460*/  FMUL.FTZ R182, R162, R141 ;  /* 0x0000008da2b67220 */ /* 0x000fe20000410000 */
[----:B------:R0:W5:Y:S02]  /*3470*/  @!P0 LDG.E.128 R120, [R2.64] ;  /* 0x0000002002788981 */ /* 0x000164000c1e1d00 */
[----:B------:R-:W0:Y:S01]  /*3480*/  MUFU.EX2 R181, R181 ;  /* 0x000000b500b57308 */ /* 0x000e220000000800 */
[----:B-1----:R-:W-:Y:S02]  /*3490*/  FFMA.FTZ R6, R148, R30, -R9 ;  /* 0x0000001e94067223 */ /* 0x002fe40000010809 */
[----:B--2---:R-:W-:Y:S02]  /*34a0*/  FMUL.FTZ R27, R179, R178 ;  /* 0x000000b2b31b7220 */ /* 0x004fe40000410000 */
[----:B------:R-:W-:-:S03]  /*34b0*/  FADD.FTZ R8, R147, R6 ;  /* 0x0000000693087221 */ /* 0x000fc60000010000 */
[----:B------:R-:W1:Y:S01]  /*34c0*/  MUFU.EX2 R4, R4 ;  /* 0x0000000400047308 */ /* 0x000e620000000800 */
[----:B------:R-:W-:Y:S02]  /*34d0*/  FADD.FTZ R13, RZ, R13 ;  /* 0x0000000dff0d7221 */ /* 0x000fe40000010000 */
[----:B------:R-:W-:-:S05]  /*34e0*/  FMUL.FTZ R7, R153, R141 ;  /* 0x0000008d99077220 */ /* 0x000fca0000410000 */
[----:B------:R-:W2:Y:S01]  /*34f0*/  MUFU.EX2 R5, R5 ;  /* 0x0000000500057308 */ /* 0x000ea20000000800 */
[----:B------:R-:W-:Y:S02]  /*3500*/  FMUL.FTZ R28, R179, R28 ;  /* 0x0000001cb31c7220 */ /* 0x000fe40000410000 */
[CC--:B------:R-:W-:Y:S02]  /*3510*/  FMUL.FTZ R10, R27.reuse, R8.reuse ;  /* 0x000000081b0a7220 */ /* 0x0c0fe40000410000 */
[----:B0-----:R-:W-:Y:S02]  /*3520*/  FMUL.FTZ R2, R152, R141 ;  /* 0x0000008d98027220 */ /* 0x001fe40000410000 */
[-C--:B------:R-:W-:Y:S01]  /*3530*/  FMUL.FTZ R9, R27, R13.reuse ;  /* 0x0000000d1b097220 */ /* 0x080fe20000410000 */
[----:B------:R-:W0:Y:S01]  /*3540*/  MUFU.EX2 R182, R182 ;  /* 0x000000b600b67308 */ /* 0x000e220000000800 */
[C---:B------:R-:W-:Y:S02]  /*3550*/  FFMA.FTZ R10, R28.reuse, R13, R10 ;  /* 0x0000000d1c0a7223 */ /* 0x040fe4000001000a */
[----:B------:R-:W-:-:S05]  /*3560*/  FFMA.FTZ R9, R28, R8, -R9 ;  /* 0x000000081c097223 */ /* 0x000fca0000010809 */
[----:B------:R-:W0:Y:S01]  /*3570*/  MUFU.EX2 R7, R7 ;  /* 0x0000000700077308 */ /* 0x000e220000000800 */
[----:B------:R-:W-:Y:S02]  /*3580*/  FMUL.FTZ R25, R181, R176 ;  /* 0x000000b0b5197220 */ /* 0x000fe40000410000 */
[----:B------:R-:W-:Y:S02]  /*3590*/  FADD.FTZ R10, RZ, R10 ;  /* 0x0000000aff0a7221 */ /* 0x000fe40000010000 */
[----:B------:R-:W-:-:S03]  /*35a0*/  FADD.FTZ R9, R146, R9 ;  /* 0x0000000992097221 */ /* 0x000fc60000010000 */
[----:B------:R-:W0:Y:S01]  /*35b0*/  MUFU.EX2 R2, R2 ;  /* 0x0000000200027308 */ /* 0x000e220000000800 */
[----:B------:R-:W-:Y:S02]  /*35c0*/  FMUL.FTZ R183, R159, R141 ;  /* 0x0000008d9fb77220 */ /* 0x000fe40000410000 */
[----:B------:R-:W-:Y:S02]  /*35d0*/  FMUL.FTZ R133, R149, UR40 ;  /* 0x0000002895857c20 */ /* 0x000fe40008410000 */
[C---:B-1----:R-:W-:Y:S02]  /*35e0*/  FMUL.FTZ R16, R4.reuse, R140 ;  /* 0x0000008c04107220 */ /* 0x042fe40000410000 */
[----:B------:R-:W-:Y:S02]  /*35f0*/  FMUL.FTZ R15, R4, R139 ;  /* 0x0000008b040f7220 */ /* 0x000fe40000410000 */
[----:B------:R-:W-:Y:S02]  /*3600*/  FMUL.FTZ R184, R158, R141 ;  /* 0x0000008d9eb87220 */ /* 0x000fe40000410000 */
[----:B------:R-:W-:-:S02]  /*3610*/  FMUL.FTZ R26, R181, R177 ;  /* 0x000000b1b51a7220 */ /* 0x000fc40000410000 */
[-C--:B------:R-:W-:Y:S02]  /*3620*/  FMUL.FTZ R3, R151, R141.reuse ;  /* 0x0000008d97037220 */ /* 0x080fe40000410000 */
[----:B------:R-:W-:Y:S02]  /*3630*/  FMUL.FTZ R6, R150, R141 ;  /* 0x0000008d96067220 */ /* 0x000fe40000410000 */
[C---:B--2---:R-:W-:Y:S02]  /*3640*/  FMUL.FTZ R14, R5.reuse, R138 ;  /* 0x0000008a050e7220 */ /* 0x044fe40000410000 */
[----:B------:R-:W-:Y:S02]  /*3650*/  FMUL.FTZ R13, R5, R137 ;  /* 0x00000089050d7220 */ /* 0x000fe40000410000 */
[----:B------:R-:W-:Y:S02]  /*3660*/  FMUL.FTZ R4, R25, R10 ;  /* 0x0000000a19047220 */ /* 0x000fe40000410000 */
[----:B------:R-:W-:-:S02]  /*3670*/  FMUL.FTZ R141, R149, R141 ;  /* 0x0000008d958d7220 */ /* 0x000fc40000410000 */
[-C--:B------:R-:W-:Y:S01]  /*3680*/  FMUL.FTZ R5, R25, R9.reuse ;  /* 0x0000000919057220 */ /* 0x080fe20000410000 */
[----:B------:R-:W1:Y:S01]  /*3690*/  MUFU.EX2 R183, R183 ;  /* 0x000000b700b77308 */ /* 0x000e620000000800 */
[----:B------:R-:W-:Y:S02]  /*36a0*/  FMUL.RZ R133, R133, 0.15915493667125701904 ;  /* 0x3e22f98385857820 */ /* 0x000fe4000040c000 */
[C---:B------:R-:W-:Y:S02]  /*36b0*/  FFMA.FTZ R4, R26.reuse, R9, -R4 ;  /* 0x000000091a047223 */ /* 0x040fe40000010804 */
[----:B------:R-:W-:Y:S02]  /*36c0*/  FFMA.FTZ R5, R26, R10, R5 ;  /* 0x0000000a1a057223 */ /* 0x000fe40000010005 */
[C---:B------:R-:W-:Y:S01]  /*36d0*/  FMUL.FTZ R12, R11.reuse, R136 ;  /* 0x000000880b0c7220 */ /* 0x040fe20000410000 */
[----:B------:R-:W2:Y:S01]  /*36e0*/  MUFU.EX2 R3, R3 ;  /* 0x0000000300037308 */ /* 0x000ea20000000800 */
[----:B------:R-:W-:-:S02]  /*36f0*/  FMUL.FTZ R11, R11, R132 ;  /* 0x000000840b0b7220 */ /* 0x000fc40000410000 */
[----:B0-----:R-:W-:Y:S02]  /*3700*/  FMUL.FTZ R23, R182, R174 ;  /* 0x000000aeb6177220 */ /* 0x001fe40000410000 */
[----:B------:R-:W-:Y:S02]  /*3710*/  FMUL.FTZ R9, R7, R134 ;  /* 0x0000008607097220 */ /* 0x000fe40000410000 */
[----:B------:R-:W-:Y:S01]  /*3720*/  FADD.FTZ R4, R145, R4 ;  /* 0x0000000491047221 */ /* 0x000fe20000010000 */
[----:B------:R-:W-:Y:S01]  /*3730*/  MUFU.COS R0, R133 ;  /* 0x0000008500007308 */ /* 0x000fe20000000000 */
[----:B------:R-:W-:Y:S02]  /*3740*/  FADD.FTZ R134, RZ, R5 ;  /* 0x00000005ff867221 */ /* 0x000fe40000010000 */
[----:B------:R-:W-:-:S05]  /*3750*/  FMUL.FTZ R10, R7, R135 ;  /* 0x00000087070a7220 */ /* 0x000fca0000410000 */
[----:B------:R2:W0:Y:S01]  /*3760*/  MUFU.EX2 R139, R6 ;  /* 0x00000006008b7308 */ /* 0x0004220000000800 */
[----:B------:R-:W-:Y:S02]  /*3770*/  FMUL.FTZ R8, R2, R131 ;  /* 0x0000008302087220 */ /* 0x000fe40000410000 */
[----:B------:R-:W-:-:S05]  /*3780*/  FMUL.FTZ R24, R182, R175 ;  /* 0x000000afb6187220 */ /* 0x000fca0000410000 */
[----:B------:R-:W0:Y:S01]  /*3790*/  MUFU.EX2 R141, R141 ;  /* 0x0000008d008d7308 */ /* 0x000e220000000800 */
[----:B------:R-:W-:Y:S02]  /*37a0*/  FMUL.FTZ R7, R2, R129 ;  /* 0x0000008102077220 */ /* 0x000fe40000410000 */
[----:B------:R-:W-:-:S05]  /*37b0*/  FMUL.FTZ R131, R23, R4 ;  /* 0x0000000417837220 */ /* 0x000fca0000410000 */
[----:B------:R-:W0:Y:S01]  /*37c0*/  MUFU.SIN R132, R133 ;  /* 0x0000008500847308 */ /* 0x000e220000000400 */
[-C--:B------:R-:W-:Y:S02]  /*37d0*/  FMUL.FTZ R129, R23, R134.reuse ;  /* 0x0000008617817220 */ /* 0x080fe40000410000 */
[C---:B------:R-:W-:Y:S02]  /*37e0*/  FFMA.FTZ R131, R24.reuse, R134, R131 ;  /* 0x0000008618837223 */ /* 0x040fe40000010083 */
[----:B------:R-:W-:-:S03]  /*37f0*/  FFMA.FTZ R129, R24, R4, -R129 ;  /* 0x0000000418817223 */ /* 0x000fc60000010881 */
[----:B------:R-:W3:Y:S01]  /*3800*/  MUFU.EX2 R184, R184 ;  /* 0x000000b800b87308 */ /* 0x000ee20000000800 */
[----:B-1----:R-:W-:Y:S02]  /*3810*/  FMUL.FTZ R21, R183, R172 ;  /* 0x000000acb7157220 */ /* 0x002fe40000410000 */
[----:B------:R-:W-:Y:S02]  /*3820*/  FADD.FTZ R131, RZ, R131 ;  /* 0x00000083ff837221 */ /* 0x000fe40000010000 */
[----:B------:R-:W-:Y:S02]  /*3830*/  FADD.FTZ R129, R144, R129 ;  /* 0x0000008190817221 */ /* 0x000fe40000010000 */
[C---:B--2---:R-:W-:Y:S02]  /*3840*/  FMUL.FTZ R6, R3.reuse, R130 ;  /* 0x0000008203067220 */ /* 0x044fe40000410000 */
[----:B------:R-:W-:Y:S02]  /*3850*/  FMUL.FTZ R5, R3, R128 ;  /* 0x0000008003057220 */ /* 0x000fe40000410000 */
[----:B0-----:R-:W-:-:S02]  /*3860*/  FMUL.FTZ R3, R139, R126 ;  /* 0x0000007e8b037220 */ /* 0x001fc40000410000 */
[----:B------:R-:W-:Y:S02]  /*3870*/  FMUL.FTZ R2, R141, R0 ;  /* 0x000000008d027220 */ /* 0x000fe40000410000 */
[----:B------:R-:W-:Y:S02]  /*3880*/  FMUL.FTZ R22, R183, R173 ;  /* 0x000000adb7167220 */ /* 0x000fe40000410000 */
[----:B------:R-:W-:Y:S02]  /*3890*/  FMUL.FTZ R0, R141, R132 ;  /* 0x000000848d007220 */ /* 0x000fe40000410000 */
[----:B------:R-:W-:Y:S02]  /*38a0*/  FMUL.FTZ R126, R160, R29 ;  /* 0x0000001da07e7220 */ /* 0x000fe40000410000 */
[C---:B------:R-:W-:Y:S02]  /*38b0*/  FMUL.FTZ R128, R21.reuse, R131 ;  /* 0x0000008315807220 */ /* 0x040fe40000410000 */
[----:B------:R-:W-:-:S02]  /*38c0*/  FMUL.FTZ R132, R21, R129 ;  /* 0x0000008115847220 */ /* 0x000fc40000410000 */
[----:B------:R-:W-:Y:S02]  /*38d0*/  FMUL.FTZ R4, R139, R127 ;  /* 0x0000007f8b047220 */ /* 0x000fe40000410000 */
[C---:B------:R-:W-:Y:S02]  /*38e0*/  FMUL.FTZ R127, R161.reuse, R29 ;  /* 0x0000001da17f7220 */ /* 0x040fe40000410000 */
[-C--:B------:R-:W-:Y:S02]  /*38f0*/  FFMA.FTZ R126, R161, R30.reuse, R126 ;  /* 0x0000001ea17e7223 */ /* 0x080fe4000001007e */
[C---:B------:R-:W-:Y:S02]  /*3900*/  FFMA.FTZ R130, R22.reuse, R129, -R128 ;  /* 0x0000008116827223 */ /* 0x040fe40000010880 */
[----:B------:R-:W-:Y:S02]  /*3910*/  FFMA.FTZ R132, R22, R131, R132 ;  /* 0x0000008316847223 */ /* 0x000fe40000010084 */
[----:B------:R-:W-:-:S02]  /*3920*/  FFMA.FTZ R127, R160, R30, -R127 ;  /* 0x0000001ea07f7223 */ /* 0x000fc4000001087f */
[C---:B---3--:R-:W-:Y:S02]  /*3930*/  FMUL.FTZ R19, R184.reuse, R170 ;  /* 0x000000aab8137220 */ /* 0x048fe40000410000 */
[----:B------:R-:W-:Y:S02]  /*3940*/  FMUL.FTZ R128, R27, R126 ;  /* 0x0000007e1b807220 */ /* 0x000fe40000410000 */
[----:B------:R-:W-:Y:S02]  /*3950*/  FADD.FTZ R130, R143, R130 ;  /* 0x000000828f827221 */ /* 0x000fe40000010000 */
[----:B------:R-:W-:Y:S02]  /*3960*/  FADD.FTZ R132, RZ, R132 ;  /* 0x00000084ff847221 */ /* 0x000fe40000010000 */
[----:B------:R-:W-:Y:S02]  /*3970*/  FMUL.FTZ R129, R27, R127 ;  /* 0x0000007f1b817220 */ /* 0x000fe40000410000 */
        /* <DEDUP_REMOVED lines=9> */
[----:B------:R-:W-:Y:S02]  /*3a10*/  FMUL.FTZ R17, R186, R168 ;  /* 0x000000a8ba117220 */ /* 0x000fe40000410000 */
[----:B------:R-:W-:Y:S02]  /*3a20*/  FFMA.FTZ R126, R26, R129, R126 ;  /* 0x000000811a7e7223 */ /* 0x000fe4000001007e */
[----:B------:R-:W-:Y:S02]  /*3a30*/  FADD.FTZ R132, RZ, R132 ;  /* 0x00000084ff847221 */ /* 0x000fe40000010000 */
[----:B------:R-:W-:-:S02]  /*3a40*/  FADD.FTZ R131, R142, R131 ;  /* 0x000000838e837221 */ /* 0x000fc40000010000 */
[----:B------:R-:W-:Y:S02]  /*3a50*/  FFMA.FTZ R127, R26, R128, -R127 ;  /* 0x000000801a7f7223 */ /* 0x000fe4000001087f */
[----:B------:R-:W-:Y:S02]  /*3a60*/  FMUL.FTZ R18, R186, R169 ;  /* 0x000000a9ba127220 */ /* 0x000fe40000410000 */
[----:B------:R-:W-:Y:S02]  /*3a70*/  FMUL.FTZ R128, R23, R126 ;  /* 0x0000007e17807220 */ /* 0x000fe40000410000 */
        /* <DEDUP_REMOVED lines=8> */
[----:B------:R-:W-:-:S02]  /*3b00*/  FADD.FTZ R130, R39, R130 ;  /* 0x0000008227827221 */ /* 0x000fc40000010000 */
        /* <DEDUP_REMOVED lines=12> */
[----:B------:R-:W-:Y:S02]  /*3bd0*/  FADD.FTZ R131, R38, R131 ;  /* 0x0000008326837221 */ /* 0x000fe40000010000 */
        /* <DEDUP_REMOVED lines=10> */
[----:B------:R-:W-:-:S02]  /*3c80*/  FADD.FTZ R130, R37, R130 ;  /* 0x0000008225827221 */ /* 0x000fc40000010000 */
        /* <DEDUP_REMOVED lines=11> */
[----:B------:R-:W-:-:S02]  /*3d40*/  FADD.FTZ R132, RZ, R132 ;  /* 0x00000084ff847221 */ /* 0x000fc40000010000 */
[----:B------:R-:W-:Y:S02]  /*3d50*/  FADD.FTZ R131, R36, R131 ;  /* 0x0000008324837221 */ /* 0x000fe40000010000 */
[----:B------:R-:W-:Y:S02]  /*3d60*/  FFMA.FTZ R127, R14, R128, -R127 ;  /* 0x000000800e7f7223 */ /* 0x000fe4000001087f */
        /* <DEDUP_REMOVED lines=12> */
[----:B------:R-:W-:Y:S02]  /*3e30*/  FFMA.FTZ R126, R10, R129, R126 ;  /* 0x000000810a7e7223 */ /* 0x000fe4000001007e */
[C---:B------:R-:W-:Y:S02]  /*3e40*/  FMUL.FTZ R131, R7.reuse, R130 ;  /* 0x0000008207837220 */ /* 0x040fe40000410000 */
[-C--:B------:R-:W-:Y:S02]  /*3e50*/  FMUL.FTZ R129, R7, R133.reuse ;  /* 0x0000008507817220 */ /* 0x080fe40000410000 */
[----:B------:R-:W-:-:S02]  /*3e60*/  FFMA.FTZ R131, R8, R133, R131 ;  /* 0x0000008508837223 */ /* 0x000fc40000010083 */
[----:B------:R-:W-:Y:S02]  /*3e70*/  FFMA.FTZ R129, R8, R130, -R129 ;  /* 0x0000008208817223 */ /* 0x000fe40000010881 */
[----:B------:R-:W-:Y:S02]  /*3e80*/  FFMA.FTZ R127, R10, R128, -R127 ;  /* 0x000000800a7f7223 */ /* 0x000fe4000001087f */
[----:B------:R-:W-:Y:S01]  /*3e90*/  FMUL.FTZ R128, R7, R126 ;  /* 0x0000007e07807220 */ /* 0x000fe20000410000 */
[----:B------:R0:W1:Y:S01]  /*3ea0*/  R2UR UR43, R125 ;  /* 0x000000007d2b73c2 */ /* 0x00006200000e0000 */
[----:B------:R-:W-:Y:S02]  /*3eb0*/  FADD.FTZ R131, RZ, R131 ;  /* 0x00000083ff837221 */ /* 0x000fe40000010000 */
[----:B------:R-:W-:Y:S02]  /*3ec0*/  FADD.FTZ R129, R34, R129 ;  /* 0x0000008122817221 */ /* 0x000fe40000010000 */
[----:B------:R-:W-:-:S03]  /*3ed0*/  FFMA.FTZ R128, R8, R127, -R128 ;  /* 0x0000007f08807223 */ /* 0x000fc60000010880 */
[----:B------:R-:W2:Y:S01]  /*3ee0*/  R2UR UR42, R124 ;  /* 0x000000007c2a73c2 */ /* 0x000ea200000e0000 */
[----:B------:R-:W-:Y:S02]  /*3ef0*/  FMUL.FTZ R127, R7, R127 ;  /* 0x0000007f077f7220 */ /* 0x000fe40000410000 */
[C---:B------:R-:W-:Y:S02]  /*3f00*/  FMUL.FTZ R130, R5.reuse, R131 ;  /* 0x0000008305827220 */ /* 0x040fe40000410000 */
[-C--:B------:R-:W-:Y:S02]  /*3f10*/  FMUL.FTZ R132, R5, R129.reuse ;  /* 0x0000008105847220 */ /* 0x080fe40000410000 */
[----:B------:R-:W-:Y:S02]  /*3f20*/  FFMA.FTZ R127, R8, R126, R127 ;  /* 0x0000007e087f7223 */ /* 0x000fe4000001007f */
[C---:B------:R-:W-:Y:S02]  /*3f30*/  FFMA.FTZ R130, R6.reuse, R129, -R130 ;  /* 0x0000008106827223 */ /* 0x040fe40000010882 */
[----:B------:R-:W-:-:S02]  /*3f40*/  FFMA.FTZ R132, R6, R131, R132 ;  /* 0x0000008306847223 */ /* 0x000fc40000010084 */
[CC--:B------:R-:W-:Y:S02]  /*3f50*/  FMUL.FTZ R126, R5.reuse, R128.reuse ;  /* 0x00000080057e7220 */ /* 0x0c0fe40000410000 */
[-C--:B0-----:R-:W-:Y:S02]  /*3f60*/  FMUL.FTZ R125, R5, R127.reuse ;  /* 0x0000007f057d7220 */ /* 0x081fe40000410000 */
[----:B------:R-:W-:Y:S02]  /*3f70*/  FADD.FTZ R130, R33, R130 ;  /* 0x0000008221827221 */ /* 0x000fe40000010000 */
[----:B------:R-:W-:Y:S02]  /*3f80*/  FADD.FTZ R132, RZ, R132 ;  /* 0x00000084ff847221 */ /* 0x000fe40000010000 */
[C---:B------:R-:W-:Y:S02]  /*3f90*/  FFMA.FTZ R126, R6.reuse, R127, R126 ;  /* 0x0000007f067e7223 */ /* 0x040fe4000001007e */
[----:B------:R-:W-:-:S02]  /*3fa0*/  FFMA.FTZ R125, R6, R128, -R125 ;  /* 0x00000080067d7223 */ /* 0x000fc4000001087d */
[C---:B------:R-:W-:Y:S02]  /*3fb0*/  FMUL.FTZ R133, R3.reuse, R130 ;  /* 0x0000008203857220 */ /* 0x040fe40000410000 */
[C---:B------:R-:W-:Y:S02]  /*3fc0*/  FMUL.FTZ R131, R3.reuse, R132 ;  /* 0x0000008403837220 */ /* 0x040fe40000410000 */
[C---:B------:R-:W-:Y:S02]  /*3fd0*/  FMUL.FTZ R129, R3.reuse, R126 ;  /* 0x0000007e03817220 */ /* 0x040fe40000410000 */
[----:B------:R-:W-:Y:S02]  /*3fe0*/  FMUL.FTZ R127, R3, R125 ;  /* 0x0000007d037f7220 */ /* 0x000fe40000410000 */
[C---:B------:R-:W-:Y:S02]  /*3ff0*/  FFMA.FTZ R133, R4.reuse, R132, R133 ;  /* 0x0000008404857223 */ /* 0x040fe40000010085 */
[----:B------:R-:W-:-:S02]  /*4000*/  FFMA.FTZ R131, R4, R130, -R131 ;  /* 0x0000008204837223 */ /* 0x000fc40000010883 */
[C---:B------:R-:W-:Y:S02]  /*4010*/  FFMA.FTZ R129, R4.reuse, R125, -R129 ;  /* 0x0000007d04817223 */ /* 0x040fe40000010881 */
[----:B------:R-:W-:Y:S02]  /*4020*/  FFMA.FTZ R125, R4, R126, R127 ;  /* 0x0000007e047d7223 */ /* 0x000fe4000001007f */
[----:B------:R-:W-:Y:S02]  /*4030*/  FADD.FTZ R135, RZ, R133 ;  /* 0x00000085ff877221 */ /* 0x000fe40000010000 */
[----:B------:R-:W-:Y:S02]  /*4040*/  FADD.FTZ R133, R32, R131 ;  /* 0x0000008320857221 */ /* 0x000fe40000010000 */
[C---:B-1----:R-:W-:Y:S02]  /*4050*/  FMUL.FTZ R127, R89.reuse, UR43 ;  /* 0x0000002b597f7c20 */ /* 0x042fe40008410000 */
[----:B--2---:R-:W-:-:S02]  /*4060*/  FMUL.FTZ R131, R89, UR42 ;  /* 0x0000002a59837c20 */ /* 0x004fc40008410000 */
[----:B------:R-:W-:Y:S02]  /*4070*/  FADD.FTZ R226, R242, R242 ;  /* 0x000000f2f2e27221 */ /* 0x000fe40000010000 */
[C---:B------:R-:W-:Y:S02]  /*4080*/  FFMA.FTZ R227, R88.reuse, UR42, -R127 ;  /* 0x0000002a58e37c23 */ /* 0x040fe4000801087f */
[----:B------:R-:W-:Y:S02]  /*4090*/  FFMA.FTZ R131, R88, UR43, R131 ;  /* 0x0000002b58837c23 */ /* 0x000fe40008010083 */
[----:B------:R-:W-:Y:S02]  /*40a0*/  FMUL.FTZ R227, R226, R227 ;  /* 0x000000e3e2e37220 */ /* 0x000fe40000410000 */
[----:B------:R-:W-:Y:S02]  /*40b0*/  FMUL.FTZ R124, R0, R133 ;  /* 0x00000085007c7220 */ /* 0x000fe40000410000 */
[----:B------:R-:W-:-:S02]  /*40c0*/  FMUL.FTZ R226, R226, R131 ;  /* 0x00000083e2e27220 */ /* 0x000fc40000410000 */
[-C--:B------:R-:W-:Y:S02]  /*40d0*/  FMUL.FTZ R126, R0, R135.reuse ;  /* 0x00000087007e7220 */ /* 0x080fe40000410000 */
[----:B------:R-:W-:Y:S02]  /*40e0*/  FMUL.FTZ R131, R91, UR43 ;  /* 0x0000002b5b837c20 */ /* 0x000fe40008410000 */
[C---:B------:R-:W-:Y:S02]  /*40f0*/  FFMA.FTZ R127, R2.reuse, R135, R124 ;  /* 0x00000087027f7223 */ /* 0x040fe4000001007c */
[----:B------:R-:W-:Y:S02]  /*4100*/  FFMA.FTZ R126, R2, R133, -R126 ;  /* 0x00000085027e7223 */ /* 0x000fe4000001087e */
[----:B------:R-:W-:Y:S02]  /*4110*/  FADD.FTZ R224, R241, R241 ;  /* 0x000000f1f1e07221 */ /* 0x000fe40000010000 */
[----:B------:R-:W-:-:S02]  /*4120*/  FMUL.FTZ R135, R93, UR43 ;  /* 0x0000002b5d877c20 */ /* 0x000fc40008410000 */
[----:B------:R-:W-:Y:S02]  /*4130*/  FFMA.FTZ R131, R90, UR42, -R131 ;  /* 0x0000002a5a837c23 */ /* 0x000fe40008010883 */
[----:B------:R-:W-:Y:S02]  /*4140*/  FMUL.FTZ R133, R91, UR42 ;  /* 0x0000002a5b857c20 */ /* 0x000fe40008410000 */
[----:B------:R-:W-:Y:S01]  /*4150*/  FMUL.FTZ R137, R93, UR42 ;  /* 0x0000002a5d897c20 */ /* 0x000fe20008410000 */
[----:B------:R-:W-:Y:S01]  /*4160*/  ISETP.NE.AND P0, PT, R167, 0x7f, PT ;  /* 0x0000007fa700780c */ /* 0x000fe20003f05270 */
[----:B------:R-:W-:Y:S02]  /*4170*/  FADD.FTZ R222, R240, R240 ;  /* 0x000000f0f0de7221 */ /* 0x000fe40000010000 */
[----:B------:R-:W-:Y:S02]  /*4180*/  FFMA.FTZ R135, R92, UR42, -R135 ;  /* 0x0000002a5c877c23 */ /* 0x000fe40008010887 */
[----:B------:R-:W-:-:S02]  /*4190*/  FMUL.FTZ R225, R224, R131 ;  /* 0x00000083e0e17220 */ /* 0x000fc40000410000 */
[----:B------:R-:W-:Y:S02]  /*41a0*/  FFMA.FTZ R133, R90, UR43, R133 ;  /* 0x0000002b5a857c23 */ /* 0x000fe40008010085 */
[----:B------:R-:W-:Y:S02]  /*41b0*/  FFMA.FTZ R137, R92, UR43, R137 ;  /* 0x0000002b5c897c23 */ /* 0x000fe40008010089 */
[----:B------:R-:W-:Y:S02]  /*41c0*/  FMUL.FTZ R131, R95, UR43 ;  /* 0x0000002b5f837c20 */ /* 0x000fe40008410000 */
[----:B------:R-:W-:Y:S01]  /*41d0*/  FMUL.FTZ R223, R222, R135 ;  /* 0x00000087dedf7220 */ /* 0x000fe20000410000 */
[----:B------:R0:W1:Y:S01]  /*41e0*/  @P0 LDS.64 R140, [R167.X8+0xa888] ;  /* 0x00a88800a78c0984 */ /* 0x0000620000008a00 */
[----:B------:R-:W-:Y:S02]  /*41f0*/  FMUL.FTZ R224, R224, R133 ;  /* 0x00000085e0e07220 */ /* 0x000fe40000410000 */
[----:B------:R-:W-:-:S02]  /*4200*/  FMUL.FTZ R222, R222, R137 ;  /* 0x00000089dede7220 */ /* 0x000fc40000410000 */
[----:B------:R-:W-:Y:S02]  /*4210*/  FADD.FTZ R220, R239, R239 ;  /* 0x000000efefdc7221 */ /* 0x000fe40000010000 */
[----:B------:R-:W-:Y:S02]  /*4220*/  FMUL.FTZ R135, R97, UR43 ;  /* 0x0000002b61877c20 */ /* 0x000fe40008410000 */
[----:B------:R-:W-:Y:S02]  /*4230*/  FFMA.FTZ R131, R94, UR42, -R131 ;  /* 0x0000002a5e837c23 */ /* 0x000fe40008010883 */
[----:B------:R-:W-:Y:S02]  /*4240*/  FMUL.FTZ R133, R95, UR42 ;  /* 0x0000002a5f857c20 */ /* 0x000fe40008410000 */
[----:B------:R-:W-:Y:S02]  /*4250*/  FMUL.FTZ R137, R97, UR42 ;  /* 0x0000002a61897c20 */ /* 0x000fe40008410000 */
[----:B------:R-:W-:-:S02]  /*4260*/  FADD.FTZ R218, R238, R238 ;  /* 0x000000eeeeda7221 */ /* 0x000fc40000010000 */
[----:B------:R-:W-:Y:S02]  /*4270*/  FFMA.FTZ R135, R96, UR42, -R135 ;  /* 0x0000002a60877c23 */ /* 0x000fe40008010887 */
[----:B------:R-:W-:Y:S02]  /*4280*/  FMUL.FTZ R221, R220, R131 ;  /* 0x00000083dcdd7220 */ /* 0x000fe40000410000 */
[----:B------:R-:W-:Y:S02]  /*4290*/  FFMA.FTZ R133, R94, UR43, R133 ;  /* 0x0000002b5e857c23 */ /* 0x000fe40008010085 */
[----:B------:R-:W-:Y:S02]  /*42a0*/  FFMA.FTZ R137, R96, UR43, R137 ;  /* 0x0000002b60897c23 */ /* 0x000fe40008010089 */
[----:B------:R-:W-:Y:S02]  /*42b0*/  FMUL.FTZ R131, R99, UR43 ;  /* 0x0000002b63837c20 */ /* 0x000fe40008410000 */
[----:B------:R-:W-:-:S02]  /*42c0*/  FMUL.FTZ R219, R218, R135 ;  /* 0x00000087dadb7220 */ /* 0x000fc40000410000 */
[----:B------:R-:W-:Y:S02]  /*42d0*/  FMUL.FTZ R220, R220, R133 ;  /* 0x00000085dcdc7220 */ /* 0x000fe40000410000 */
[----:B------:R-:W-:Y:S02]  /*42e0*/  FMUL.FTZ R218, R218, R137 ;  /* 0x00000089dada7220 */ /* 0x000fe40000410000 */
[----:B------:R-:W-:Y:S02]  /*42f0*/  FADD.FTZ R216, R237, R237 ;  /* 0x000000ededd87221 */ /* 0x000fe40000010000 */
[----:B------:R-:W-:Y:S02]  /*4300*/  FMUL.FTZ R135, R101, UR43 ;  /* 0x0000002b65877c20 */ /* 0x000fe40008410000 */
[----:B------:R-:W-:Y:S02]  /*4310*/  FFMA.FTZ R131, R98, UR42, -R131 ;  /* 0x0000002a62837c23 */ /* 0x000fe40008010883 */
[----:B------:R-:W-:-:S02]  /*4320*/  FMUL.FTZ R133, R99, UR42 ;  /* 0x0000002a63857c20 */ /* 0x000fc40008410000 */
[----:B------:R-:W-:Y:S02]  /*4330*/  FMUL.FTZ R137, R101, UR42 ;  /* 0x0000002a65897c20 */ /* 0x000fe40008410000 */
[----:B------:R-:W-:Y:S02]  /*4340*/  FADD.FTZ R186, R236, R236 ;  /* 0x000000ececba7221 */ /* 0x000fe40000010000 */
[----:B------:R-:W-:Y:S02]  /*4350*/  FFMA.FTZ R135, R100, UR42, -R135 ;  /* 0x0000002a64877c23 */ /* 0x000fe40008010887 */
[----:B------:R-:W-:Y:S02]  /*4360*/  FMUL.FTZ R217, R216, R131 ;  /* 0x00000083d8d97220 */ /* 0x000fe40000410000 */
[----:B------:R-:W-:Y:S02]  /*4370*/  FFMA.FTZ R133, R98, UR43, R133 ;  /* 0x0000002b62857c23 */ /* 0x000fe40008010085 */
[----:B------:R-:W-:-:S02]  /*4380*/  FFMA.FTZ R137, R100, UR43, R137 ;  /* 0x0000002b64897c23 */ /* 0x000fc40008010089 */
[----:B------:R-:W-:Y:S02]  /*4390*/  FMUL.FTZ R131, R103, UR43 ;  /* 0x0000002b67837c20 */ /* 0x000fe40008410000 */
[----:B------:R-:W-:Y:S02]  /*43a0*/  FMUL.FTZ R215, R186, R135 ;  /* 0x00000087bad77220 */ /* 0x000fe40000410000 */
[----:B------:R-:W-:Y:S02]  /*43b0*/  FMUL.FTZ R216, R216, R133 ;  /* 0x00000085d8d87220 */ /* 0x000fe40000410000 */
[----:B------:R-:W-:Y:S02]  /*43c0*/  FMUL.FTZ R186, R186, R137 ;  /* 0x00000089baba7220 */ /* 0x000fe40000410000 */
[----:B------:R-:W-:Y:S02]  /*43d0*/  FADD.FTZ R184, R235, R235 ;  /* 0x000000ebebb87221 */ /* 0x000fe40000010000 */
[----:B----4-:R-:W-:-:S02]  /*43e0*/  FMUL.FTZ R135, R105, UR43 ;  /* 0x0000002b69877c20 */ /* 0x010fc40008410000 */
[----:B------:R-:W-:Y:S02]  /*43f0*/  FFMA.FTZ R131, R102, UR42, -R131 ;  /* 0x0000002a66837c23 */ /* 0x000fe40008010883 */
[----:B------:R-:W-:Y:S02]  /*4400*/  FMUL.FTZ R133, R103, UR42 ;  /* 0x0000002a67857c20 */ /* 0x000fe40008410000 */
[----:B------:R-:W-:Y:S02]  /*4410*/  FMUL.FTZ R137, R105, UR42 ;  /* 0x0000002a69897c20 */ /* 0x000fe40008410000 */
[----:B------:R-:W-:Y:S02]  /*4420*/  FADD.FTZ R182, R234, R234 ;  /* 0x000000eaeab67221 */ /* 0x000fe40000010000 */
[----:B------:R-:W-:Y:S02]  /*4430*/  FFMA.FTZ R135, R104, UR42, -R135 ;  /* 0x0000002a68877c23 */ /* 0x000fe40008010887 */
[----:B------:R-:W-:-:S02]  /*4440*/  FMUL.FTZ R185, R184, R131 ;  /* 0x00000083b8b97220 */ /* 0x000fc40000410000 */
[----:B------:R-:W-:Y:S02]  /*4450*/  FFMA.FTZ R133, R102, UR43, R133 ;  /* 0x0000002b66857c23 */ /* 0x000fe40008010085 */
[----:B------:R-:W-:Y:S02]  /*4460*/  FFMA.FTZ R137, R104, UR43, R137 ;  /* 0x0000002b68897c23 */ /* 0x000fe40008010089 */
[----:B------:R-:W-:Y:S02]  /*4470*/  FMUL.FTZ R131, R107, UR43 ;  /* 0x0000002b6b837c20 */ /* 0x000fe40008410000 */
[----:B------:R-:W-:Y:S02]  /*4480*/  FMUL.FTZ R183, R182, R135 ;  /* 0x00000087b6b77220 */ /* 0x000fe40000410000 */
        /* <DEDUP_REMOVED lines=17> */
[----:B------:R-:W-:Y:S02]  /*45a0*/  FFMA.FTZ R131, R110, UR42, -R131 ;  /* 0x0000002a6e837c23 */ /* 0x000fe40008010883 */
[----:B------:R-:W-:Y:S02]  /*45b0*/  FMUL.FTZ R135, R113, UR43 ;  /* 0x0000002b71877c20 */ /* 0x000fe40008410000 */
[----:B------:R-:W-:-:S02]  /*45c0*/  FMUL.FTZ R124, R0, R125 ;  /* 0x0000007d007c7220 */ /* 0x000fc40000410000 */
[----:B------:R-:W-:Y:S02]  /*45d0*/  FMUL.FTZ R133, R111, UR42 ;  /* 0x0000002a6f857c20 */ /* 0x000fe40008410000 */
[----:B------:R-:W-:Y:S02]  /*45e0*/  FMUL.FTZ R137, R113, UR42 ;  /* 0x0000002a71897c20 */ /* 0x000fe40008410000 */
[----:B------:R-:W-:Y:S02]  /*45f0*/  FMUL.FTZ R177, R176, R131 ;  /* 0x00000083b0b17220 */ /* 0x000fe40000410000 */
[----:B------:R-:W-:Y:S02]  /*4600*/  FADD.FTZ R174, R230, R230 ;  /* 0x000000e6e6ae7221 */ /* 0x000fe40000010000 */
[----:B------:R-:W-:Y:S02]  /*4610*/  FFMA.FTZ R135, R112, UR42, -R135 ;  /* 0x0000002a70877c23 */ /* 0x000fe40008010887 */
[----:B------:R-:W-:-:S02]  /*4620*/  FMUL.FTZ R128, R0, R129 ;  /* 0x0000008100807220 */ /* 0x000fc40000410000 */
[----:B------:R-:W-:Y:S01]  /*4630*/  FFMA.FTZ R124, R2, R129, -R124 ;  /* 0x00000081027c7223 */ /* 0x000fe2000001087c */
[----:B------:R-:W-:Y:S01]  /*4640*/  BSSY B0, `(.L_x_2503) ;  /* 0x000001c000007945 */ /* 0x000fe20003800000 */
[----:B------:R-:W-:Y:S02]  /*4650*/  FFMA.FTZ R133, R110, UR43, R133 ;  /* 0x0000002b6e857c23 */ /* 0x000fe40008010085 */
[----:B------:R-:W-:Y:S02]  /*4660*/  FFMA.FTZ R137, R112, UR43, R137 ;  /* 0x0000002b70897c23 */ /* 0x000fe40008010089 */
[C---:B------:R-:W-:Y:S02]  /*4670*/  FMUL.FTZ R129, R115.reuse, UR43 ;  /* 0x0000002b73817c20 */ /* 0x040fe40008410000 */
[----:B------:R-:W-:Y:S01]  /*4680*/  FMUL.FTZ R131, R115, UR42 ;  /* 0x0000002a73837c20 */ /* 0x000fe20008410000 */
[----:B------:R-:W-:Y:S01]  /*4690*/  LEA.HI R246, R167, R167, RZ, 0x1e ;  /* 0x000000a7a7f67211 */ /* 0x000fe200078ff0ff */
[----:B------:R-:W-:-:S02]  /*46a0*/  FMUL.FTZ R175, R174, R135 ;  /* 0x00000087aeaf7220 */ /* 0x000fc40000410000 */
[----:B------:R-:W-:Y:S02]  /*46b0*/  FMUL.FTZ R176, R176, R133 ;  /* 0x00000085b0b07220 */ /* 0x000fe40000410000 */
[----:B------:R-:W-:Y:S02]  /*46c0*/  FMUL.FTZ R174, R174, R137 ;  /* 0x00000089aeae7220 */ /* 0x000fe40000410000 */
[----:B------:R-:W-:Y:S02]  /*46d0*/  FFMA.FTZ R125, R2, R125, R128 ;  /* 0x0000007d027d7223 */ /* 0x000fe40000010080 */
[----:B------:R-:W-:Y:S02]  /*46e0*/  FADD.FTZ R168, R244, R244 ;  /* 0x000000f4f4a87221 */ /* 0x000fe40000010000 */
[C---:B------:R-:W-:Y:S02]  /*46f0*/  FFMA.FTZ R129, R114.reuse, UR42, -R129 ;  /* 0x0000002a72817c23 */ /* 0x040fe40008010881 */
[----:B------:R-:W-:-:S02]  /*4700*/  FFMA.FTZ R131, R114, UR43, R131 ;  /* 0x0000002b72837c23 */ /* 0x000fc40008010083 */
[----:B------:R-:W-:Y:S02]  /*4710*/  FADD.FTZ R126, R31, R126 ;  /* 0x0000007e1f7e7221 */ /* 0x000fe40000010000 */
        /* <DEDUP_REMOVED lines=14> */
.L_x_2504:
[----:B01----:R-:W-:Y:S05]  /*4800*/  BSYNC B0 ;  /* 0x0000000000007941 */ /* 0x003fea0003800000 */
.L_x_2503:
        /* <DEDUP_REMOVED lines=58> */
.L_x_2611:
        /* <DEDUP_REMOVED lines=68> */
.L_x_2612:
[----:B------:R-:W-:Y:S01]  /*4ff0*/  MOV R133, R126 ;  /* 0x0000007e00857202 */ /* 0x000fe20000000f00 */
[-C--:B--2---:R-:W-:Y:S01]  /*5000*/  FMUL.FTZ R129, R127, R131.reuse ;  /* 0x000000837f817220 */ /* 0x084fe20000410000 */
[----:B------:R-:W-:Y:S01]  /*5010*/  ISETP.GE.AND P0, PT, R248, 0x10, PT ;  /* 0x00000010f800780c */ /* 0x000fe20003f06270 */
[----:B-1----:R-:W-:Y:S01]  /*5020*/  FMUL.FTZ R125, R132, R131 ;  /* 0x00000083847d7220 */ /* 0x002fe20000410000 */
[----:B0-----:R-:W-:Y:S01]  /*5030*/  MOV R126, R138 ;  /* 0x0000008a007e7202 */ /* 0x001fe20000000f00 */
[----:B---3--:R-:W-:-:S02]  /*5040*/  FFMA.FTZ R129, R136, R133, -R129 ;  /* 0x0000008588817223 */ /* 0x008fc40000010881 */
[----:B------:R-:W-:Y:S02]  /*5050*/  FMUL.FTZ R136, R136, R131 ;  /* 0x0000008388887220 */ /* 0x000fe40000410000 */
        /* <DEDUP_REMOVED lines=12> */
[----:B-----5:R-:W-:Y:S05]  /*5120*/  CALL.REL.NOINC `($__internal_64_$__cuda_sm70_shflsync_idx_p) ;  /* 0x00008fc000007944 */ /* 0x020fea0003c00000 */
.L_x_2509:
[----:B------:R-:W-:Y:S05]  /*5130*/  BRA.CONV ~URZ, `(.L_x_2510) ;  /* 0x000000537f007947 */ /* 0x000fea000b800000 */
[----:B-1----:R-:W-:Y:S01]  /*5140*/  HFMA2.MMA R130, -RZ, RZ, 0, 1.847743988037109375e-06 ;  /* 0x0000001fff827435 */ /* 0x002fe200000001ff */
[----:B------:R-:W-:Y:S02]  /*5150*/  MOV R128, R137 ;  /* 0x0000008900807202 */ /* 0x000fe40000000f00 */
[----:B------:R-:W-:Y:S02]  /*5160*/  MOV R250, 0xffffffff ;  /* 0xffffffff00fa7802 */ /* 0x000fe40000000f00 */
[----:B------:R-:W-:-:S02]  /*5170*/  MOV R129, 0x5190 ;  /* 0x0000519000817802 */ /* 0x000fc40000000f00 */
[----:B0----5:R-:W-:Y:S05]  /*5180*/  CALL.REL.NOINC `($__internal_64_$__cuda_sm70_shflsync_idx_p) ;  /* 0x00008f6000007944 */ /* 0x021fea0003c00000 */
.L_x_2510:
[----:B------:R-:W-:Y:S05]  /*5190*/  BRA.CONV ~URZ, `(.L_x_2511) ;  /* 0x000000537f007947 */ /* 0x000fea000b800000 */
[----:B-1----:R-:W-:Y:S01]  /*51a0*/  HFMA2.MMA R130, -RZ, RZ, 0, 1.847743988037109375e-06 ;  /* 0x0000001fff827435 */ /* 0x002fe200000001ff */
[----:B------:R-:W-:-:S02]  /*51b0*/  MOV R128, R126 ;  /* 0x0000007e00807202 */ /* 0x000fc40000000f00 */
[----:B------:R-:W-:Y:S02]  /*51c0*/  MOV R250, 0xffffffff ;  /* 0xffffffff00fa7802 */ /* 0x000fe40000000f00 */
[----:B------:R-:W-:Y:S02]  /*51d0*/  MOV R129, 0x51f0 ;  /* 0x000051f000817802 */ /* 0x000fe40000000f00 */
[----:B0----5:R-:W-:Y:S05]  /*51e0*/  CALL.REL.NOINC `($__internal_64_$__cuda_sm70_shflsync_idx_p) ;  /* 0x00008f0000007944 */ /* 0x021fea0003c00000 */
.L_x_2511:
[----:B------:R-:W-:Y:S05]  /*51f0*/  BRA.CONV ~URZ, `(.L_x_2512) ;  /* 0x000000537f007947 */ /* 0x000fea000b800000 */
[----:B-1----:R-:W-:Y:S01]  /*5200*/  HFMA2.MMA R130, -RZ, RZ, 0, 1.847743988037109375e-06 ;  /* 0x0000001fff827435 */ /* 0x002fe200000001ff */
[----:B------:R-:W-:Y:S02]  /*5210*/  MOV R128, R139 ;  /* 0x0000008b00807202 */ /* 0x000fe40000000f00 */
[----:B------:R-:W-:Y:S02]  /*5220*/  MOV R250, 0xffffffff ;  /* 0xffffffff00fa7802 */ /* 0x000fe40000000f00 */
[----:B------:R-:W-:Y:S02]  /*5230*/  MOV R129, 0x5250 ;  /* 0x0000525000817802 */ /* 0x000fe40000000f00 */
[----:B0----5:R-:W-:Y:S05]  /*5240*/  CALL.REL.NOINC `($__internal_64_$__cuda_sm70_shflsync_idx_p) ;  /* 0x00008ea000007944 */ /* 0x021fea0003c00000 */
.L_x_2512:
[----:B------:R-:W-:Y:S05]  /*5250*/  BRA.DIV ~URZ, `(.L_x_2513) ;  /* 0x00007ca27f007947 */ /* 0x000fea000b800000 */
[----:B-----5:R2:W3:Y:S04]  /*5260*/  SHFL.IDX PT, R188, R120, RZ, 0x1f ;  /* 0x00001fff78bc7589 */ /* 0x0204e800000e0000 */
[----:B------:R2:W4:Y:S04]  /*5270*/  SHFL.IDX PT, R189, R121, RZ, 0x1f ;  /* 0x00001fff79bd7589 */ /* 0x00052800000e0000 */
[----:B------:R2:W1:Y:S04]  /*5280*/  SHFL.IDX PT, R124, R122, RZ, 0x1f ;  /* 0x00001fff7a7c7589 */ /* 0x00046800000e0000 */
[----:B------:R2:W0:Y:S04]  /*5290*/  SHFL.IDX PT, R131, R123, RZ, 0x1f ;  /* 0x00001fff7b837589 */ /* 0x00042800000e0000 */
[----:B------:R2:W0:Y:S04]  /*52a0*/  SHFL.UP PT, R136, R133, 0x1, RZ ;  /* 0x0420000085887989 */ /* 0x00042800000e00ff */
[----:B------:R-:W0:Y:S04]  /*52b0*/  SHFL.UP PT, R137, R137, 0x1, RZ ;  /* 0x0420000089897989 */ /* 0x000e2800000e00ff */
[----:B------:R2:W0:Y:S04]  /*52c0*/  SHFL.UP PT, R138, R126, 0x1, RZ ;  /* 0x042000007e8a7989 */ /* 0x00042800000e00ff */
[----:B------:R-:W0:Y:S02]  /*52d0*/  SHFL.UP PT, R139, R139, 0x1, RZ ;  /* 0x042000008b8b7989 */ /* 0x000e2400000e00ff */
.L_x_2613:
        /* <DEDUP_REMOVED lines=50> */
.L_x_2506:
[----:B0-----:R-:W-:Y:S05]  /*5600*/  BSYNC B0 ;  /* 0x0000000000007941 */ /* 0x001fea0003800000 */
.L_x_2505:
[CC--:B-----5:R-:W-:Y:S01]  /*5610*/  FMUL.FTZ R121, R0.reuse, R141.reuse ;  /* 0x0000008d00797220 */ /* 0x0e0fe20000410000 */
[----:B------:R-:W-:Y:S01]  /*5620*/  WARPSYNC 0xffffffff ;  /* 0xffffffff00007948 */ /* 0x000fe20003800000 */
[-C--:B------:R-:W-:Y:S01]  /*5630*/  FMUL.FTZ R120, R0, -R140.reuse ;  /* 0x8000008c00787220 */ /* 0x080fe20000410000 */
[----:B------:R-:W-:Y:S01]  /*5640*/  BAR.SYNC.DEFER_BLOCKING 0x0 ;  /* 0x0000000000007b1d */ /* 0x000fe20000010000 */
[C---:B------:R-:W-:Y:S01]  /*5650*/  FFMA.FTZ R121, R2.reuse, R140, -R121 ;  /* 0x0000008c02797223 */ /* 0x040fe20000010879 */
[----:B------:R-:W-:Y:S01]  /*5660*/  LOP3.LUT P0, RZ, R167, 0x1f, RZ, 0xc0, !PT ;  /* 0x0000001fa7ff7812 */ /* 0x000fe2000780c0ff */
[----:B------:R-:W-:Y:S02]  /*5670*/  FFMA.FTZ R120, R2, -R141, R120 ;  /* 0x8000008d02787223 */ /* 0x000fe40000010078 */
[-C--:B------:R-:W-:Y:S01]  /*5680*/  FMUL.FTZ R122, R0, R172.reuse ;  /* 0x000000ac007a7220 */ /* 0x080fe20000410000 */
[----:B------:R-:W-:Y:S01]  /*5690*/  BSSY B0, `(.L_x_2514) ;  /* 0x00001d9000007945 */ /* 0x000fe20003800000 */
[----:B------:R-:W-:-:S02]  /*56a0*/  FMUL.FTZ R123, R2, R172 ;  /* 0x000000ac027b7220 */ /* 0x000fc40000410000 */
[C---:B---3--:R-:W-:Y:S02]  /*56b0*/  FMUL.FTZ R125, R3.reuse, -R121 ;  /* 0x80000079037d7220 */ /* 0x048fe40000410000 */
[-C--:B------:R-:W-:Y:S02]  /*56c0*/  FMUL.FTZ R124, R3, -R120.reuse ;  /* 0x80000078037c7220 */ /* 0x080fe40000410000 */
[-C--:B------:R-:W-:Y:S02]  /*56d0*/  FFMA.FTZ R122, R2, R171.reuse, -R122 ;  /* 0x000000ab027a7223 */ /* 0x080fe4000001087a */
[----:B------:R-:W-:Y:S02]  /*56e0*/  FFMA.FTZ R123, -R0, R171, -R123 ;  /* 0x000000ab007b7223 */ /* 0x000fe4000001097b */
[C---:B------:R-:W-:Y:S02]  /*56f0*/  FFMA.FTZ R125, R4.reuse, R120, R125 ;  /* 0x00000078047d7223 */ /* 0x040fe4000001007d */
[----:B------:R-:W-:-:S02]  /*5700*/  FFMA.FTZ R124, R4, R121, -R124 ;  /* 0x00000079047c7223 */ /* 0x000fc4000001087c */
[----:B------:R-:W-:Y:S02]  /*5710*/  FADD.FTZ R122, R169, R122 ;  /* 0x0000007aa97a7221 */ /* 0x000fe40000010000 */
[----:B------:R-:W-:Y:S02]  /*5720*/  FADD.FTZ R123, -R170, R123 ;  /* 0x0000007baa7b7221 */ /* 0x000fe40000010100 */
[C---:B------:R-:W-:Y:S02]  /*5730*/  FMUL.FTZ R127, R5.reuse, -R125 ;  /* 0x8000007d057f7220 */ /* 0x040fe40000410000 */
[----:B------:R-:W-:Y:S02]  /*5740*/  FMUL.FTZ R126, R5, -R124 ;  /* 0x8000007c057e7220 */ /* 0x000fe40000410000 */
[C---:B------:R-:W-:Y:S02]  /*5750*/  FMUL.FTZ R120, R3.reuse, -R122 ;  /* 0x8000007a03787220 */ /* 0x040fe40000410000 */
[----:B------:R-:W-:-:S02]  /*5760*/  FMUL.FTZ R121, R3, -R123 ;  /* 0x8000007b03797220 */ /* 0x000fc40000410000 */
[C---:B------:R-:W-:Y:S02]  /*5770*/  FFMA.FTZ R127, R6.reuse, R124, -R127 ;  /* 0x0000007c067f7223 */ /* 0x040fe4000001087f */
[----:B------:R-:W-:Y:S02]  /*5780*/  FFMA.FTZ R126, R6, R125, R126 ;  /* 0x0000007d067e7223 */ /* 0x000fe4000001007e */
[C---:B------:R-:W-:Y:S02]  /*5790*/  FFMA.FTZ R123, R4.reuse, R123, R120 ;  /* 0x0000007b047b7223 */ /* 0x040fe40000010078 */
[----:B------:R-:W-:Y:S02]  /*57a0*/  FFMA.FTZ R122, R4, R122, -R121 ;  /* 0x0000007a047a7223 */ /* 0x000fe40000010879 */
[C---:B------:R-:W-:Y:S02]  /*57b0*/  FMUL.FTZ R121, R7.reuse, -R127 ;  /* 0x8000007f07797220 */ /* 0x040fe40000410000 */
[----:B------:R-:W-:-:S02]  /*57c0*/  FMUL.FTZ R120, R7, -R126 ;  /* 0x8000007e07787220 */ /* 0x000fc40000410000 */
[----:B------:R-:W-:Y:S02]  /*57d0*/  FADD.FTZ R123, -R168, R123 ;  /* 0x0000007ba87b7221 */ /* 0x000fe40000010100 */
[----:B------:R-:W-:Y:S02]  /*57e0*/  FADD.FTZ R122, R173, R122 ;  /* 0x0000007aad7a7221 */ /* 0x000fe40000010000 */
[C---:B------:R-:W-:Y:S02]  /*57f0*/  FFMA.FTZ R126, R8.reuse, R126, R121 ;  /* 0x0000007e087e7223 */ /* 0x040fe40000010079 */
[----:B------:R-:W-:Y:S02]  /*5800*/  FFMA.FTZ R127, R8, R127, -R120 ;  /* 0x0000007f087f7223 */ /* 0x000fe40000010878 */
[C---:B------:R-:W-:Y:S02]  /*5810*/  FMUL.FTZ R121, R5.reuse, -R123 ;  /* 0x8000007b05797220 */ /* 0x040fe40000410000 */
[----:B------:R-:W-:-:S02]  /*5820*/  FMUL.FTZ R120, R5, -R122 ;  /* 0x8000007a05787220 */ /* 0x000fc40000410000 */
[C---:B------:R-:W-:Y:S02]  /*5830*/  FMUL.FTZ R124, R9.reuse, -R126 ;  /* 0x8000007e097c7220 */ /* 0x040fe40000410000 */
[-C--:B------:R-:W-:Y:S02]  /*5840*/  FMUL.FTZ R125, R9, -R127.reuse ;  /* 0x8000007f097d7220 */ /* 0x080fe40000410000 */
[----:B------:R-:W-:Y:S02]  /*5850*/  FFMA.FTZ R122, R6, R122, -R121 ;  /* 0x0000007a067a7223 */ /* 0x000fe40000010879 */
[C---:B------:R-:W-:Y:S01]  /*5860*/  FFMA.FTZ R124, R10.reuse, R127, -R124 ;  /* 0x0000007f0a7c7223 */ /* 0x040fe2000001087c */
[----:B------:R-:W-:Y:S01]  /*5870*/  MOV R127, UR29 ;  /* 0x0000001d007f7c02 */ /* 0x000fe20008000f00 */
[----:B------:R-:W-:Y:S02]  /*5880*/  FFMA.FTZ R125, R10, R126, R125 ;  /* 0x0000007e0a7d7223 */ /* 0x000fe4000001007d */
[----:B------:R-:W-:Y:S01]  /*5890*/  FADD.FTZ R122, R175, R122 ;  /* 0x0000007aaf7a7221 */ /* 0x000fe20000010000 */
[----:B------:R-:W-:Y:S01]  /*58a0*/  ISETP.GE.OR P0, PT, R127, c[0x0][0x174], P0 ;  /* 0x00005d007f007a0c */ /* 0x000fe20000706670 */
[----:B------:R-:W-:-:S02]  /*58b0*/  FFMA.FTZ R123, R6, R123, R120 ;  /* 0x0000007b067b7223 */ /* 0x000fc40000010078 */
[CC--:B------:R-:W-:Y:S02]  /*58c0*/  FMUL.FTZ R121, R11.reuse, -R125.reuse ;  /* 0x8000007d0b797220 */ /* 0x0c0fe40000410000 */
[----:B------:R-:W-:Y:S02]  /*58d0*/  FMUL.FTZ R126, R11, -R124 ;  /* 0x8000007c0b7e7220 */ /* 0x000fe40000410000 */
[----:B------:R-:W-:Y:S02]  /*58e0*/  FMUL.FTZ R120, R7, -R122 ;  /* 0x8000007a07787220 */ /* 0x000fe40000410000 */
[----:B------:R-:W-:Y:S02]  /*58f0*/  FADD.FTZ R123, -R174, R123 ;  /* 0x0000007bae7b7221 */ /* 0x000fe40000010100 */
[C---:B------:R-:W-:Y:S02]  /*5900*/  FFMA.FTZ R126, R12.reuse, R125, R126 ;  /* 0x0000007d0c7e7223 */ /* 0x040fe4000001007e */
[----:B------:R-:W-:-:S02]  /*5910*/  FFMA.FTZ R124, R12, R124, -R121 ;  /* 0x0000007c0c7c7223 */ /* 0x000fc40000010879 */
[CC--:B------:R-:W-:Y:S02]  /*5920*/  FFMA.FTZ R125, R8.reuse, R123.reuse, R120 ;  /* 0x0000007b087d7223 */ /* 0x0c0fe40000010078 */
[----:B------:R-:W-:Y:S01]  /*5930*/  FMUL.FTZ R123, R7, -R123 ;  /* 0x8000007b077b7220 */ /* 0x000fe20000410000 */
[----:B------:R-:W0:Y:S01]  /*5940*/  LDS.64 R120, [R246.X16+0x8478] ;  /* 0x00847800f6787984 */ /* 0x000e22000000ca00 */
[C---:B------:R-:W-:Y:S02]  /*5950*/  FMUL.FTZ R129, R13.reuse, -R124 ;  /* 0x8000007c0d817220 */ /* 0x040fe40000410000 */
[----:B------:R-:W-:Y:S02]  /*5960*/  FFMA.FTZ R122, R8, R122, -R123 ;  /* 0x0000007a087a7223 */ /* 0x000fe4000001087b */
[----:B------:R-:W-:Y:S02]  /*5970*/  FMUL.FTZ R123, R13, -R126 ;  /* 0x8000007e0d7b7220 */ /* 0x000fe40000410000 */
[----:B------:R-:W-:-:S02]  /*5980*/  FADD.FTZ R125, -R176, R125 ;  /* 0x0000007db07d7221 */ /* 0x000fc40000010100 */
[----:B------:R-:W-:Y:S02]  /*5990*/  FADD.FTZ R122, R177, R122 ;  /* 0x0000007ab17a7221 */ /* 0x000fe40000010000 */
[C---:B------:R-:W-:Y:S02]  /*59a0*/  FFMA.FTZ R127, R14.reuse, R124, -R123 ;  /* 0x0000007c0e7f7223 */ /* 0x040fe4000001087b */
[----:B------:R-:W-:Y:S02]  /*59b0*/  FFMA.FTZ R129, R14, R126, R129 ;  /* 0x0000007e0e817223 */ /* 0x000fe40000010081 */
[C---:B------:R-:W-:Y:S02]  /*59c0*/  FMUL.FTZ R123, R9.reuse, -R125 ;  /* 0x8000007d097b7220 */ /* 0x040fe40000410000 */
[----:B------:R-:W-:Y:S02]  /*59d0*/  FMUL.FTZ R124, R9, -R122 ;  /* 0x8000007a097c7220 */ /* 0x000fe40000410000 */
[----:B------:R-:W-:-:S02]  /*59e0*/  FMUL.FTZ R126, R15, -R129 ;  /* 0x800000810f7e7220 */ /* 0x000fc40000410000 */
[C---:B------:R-:W-:Y:S02]  /*59f0*/  FFMA.FTZ R122, R10.reuse, R122, -R123 ;  /* 0x0000007a0a7a7223 */ /* 0x040fe4000001087b */
[----:B------:R-:W-:Y:S02]  /*5a00*/  FFMA.FTZ R125, R10, R125, R124 ;  /* 0x0000007d0a7d7223 */ /* 0x000fe4000001007c */
[-C--:B------:R-:W-:Y:S02]  /*5a10*/  FMUL.FTZ R128, R15, -R127.reuse ;  /* 0x8000007f0f807220 */ /* 0x080fe40000410000 */
[----:B------:R-:W-:Y:S02]  /*5a20*/  FFMA.FTZ R126, R16, R127, -R126 ;  /* 0x0000007f107e7223 */ /* 0x000fe4000001087e */
[----:B------:R-:W-:Y:S02]  /*5a30*/  FADD.FTZ R122, R179, R122 ;  /* 0x0000007ab37a7221 */ /* 0x000fe40000010000 */
[----:B------:R-:W-:-:S02]  /*5a40*/  FADD.FTZ R125, -R178, R125 ;  /* 0x0000007db27d7221 */ /* 0x000fc40000010100 */
[----:B------:R-:W-:Y:S02]  /*5a50*/  FFMA.FTZ R128, R16, R129, R128 ;  /* 0x0000008110807223 */ /* 0x000fe40000010080 */
[----:B------:R-:W-:Y:S02]  /*5a60*/  FMUL.FTZ R129, R17, -R126 ;  /* 0x8000007e11817220 */ /* 0x000fe40000410000 */
[C---:B------:R-:W-:Y:S02]  /*5a70*/  FMUL.FTZ R124, R11.reuse, -R122 ;  /* 0x8000007a0b7c7220 */ /* 0x040fe40000410000 */
[----:B------:R-:W-:Y:S02]  /*5a80*/  FMUL.FTZ R123, R11, -R125 ;  /* 0x8000007d0b7b7220 */ /* 0x000fe40000410000 */
[-C--:B------:R-:W-:Y:S02]  /*5a90*/  FMUL.FTZ R127, R17, -R128.reuse ;  /* 0x80000080117f7220 */ /* 0x080fe40000410000 */
[----:B------:R-:W-:-:S02]  /*5aa0*/  FFMA.FTZ R129, R18, R128, R129 ;  /* 0x0000008012817223 */ /* 0x000fc40000010081 */
[C---:B------:R-:W-:Y:S02]  /*5ab0*/  FFMA.FTZ R125, R12.reuse, R125, R124 ;  /* 0x0000007d0c7d7223 */ /* 0x040fe4000001007c */
[----:B------:R-:W-:Y:S02]  /*5ac0*/  FFMA.FTZ R122, R12, R122, -R123 ;  /* 0x0000007a0c7a7223 */ /* 0x000fe4000001087b */
[----:B------:R-:W-:Y:S02]  /*5ad0*/  FFMA.FTZ R127, R18, R126, -R127 ;  /* 0x0000007e127f7223 */ /* 0x000fe4000001087f */
[----:B------:R-:W-:Y:S02]  /*5ae0*/  FMUL.FTZ R123, R19, -R129 ;  /* 0x80000081137b7220 */ /* 0x000fe40000410000 */
[----:B------:R-:W-:Y:S02]  /*5af0*/  FADD.FTZ R125, -R180, R125 ;  /* 0x0000007db47d7221 */ /* 0x000fe40000010100 */
[----:B------:R-:W-:-:S02]  /*5b00*/  FADD.FTZ R122, R181, R122 ;  /* 0x0000007ab57a7221 */ /* 0x000fc40000010000 */
[-C--:B------:R-:W-:Y:S02]  /*5b10*/  FMUL.FTZ R124, R19, -R127.reuse ;  /* 0x8000007f137c7220 */ /* 0x080fe40000410000 */
[C---:B------:R-:W-:Y:S02]  /*5b20*/  FFMA.FTZ R127, R20.reuse, R127, -R123 ;  /* 0x0000007f147f7223 */ /* 0x040fe4000001087b */
[C---:B------:R-:W-:Y:S02]  /*5b30*/  FMUL.FTZ R123, R13.reuse, -R125 ;  /* 0x8000007d0d7b7220 */ /* 0x040fe40000410000 */
[-C--:B------:R-:W-:Y:S02]  /*5b40*/  FMUL.FTZ R126, R13, -R122.reuse ;  /* 0x8000007a0d7e7220 */ /* 0x080fe40000410000 */
[----:B------:R-:W-:Y:S02]  /*5b50*/  FFMA.FTZ R129, R20, R129, R124 ;  /* 0x0000008114817223 */ /* 0x000fe4000001007c */
[----:B------:R-:W-:-:S02]  /*5b60*/  FFMA.FTZ R124, R14, R122, -R123 ;  /* 0x0000007a0e7c7223 */ /* 0x000fc4000001087b */
[----:B------:R-:W-:Y:S02]  /*5b70*/  FFMA.FTZ R125, R14, R125, R126 ;  /* 0x0000007d0e7d7223 */ /* 0x000fe4000001007e */
[C---:B0-----:R-:W-:Y:S02]  /*5b80*/  FMUL.FTZ R122, R161.reuse, R120 ;  /* 0x00000078a17a7220 */ /* 0x041fe40000410000 */
[-C--:B------:R-:W-:Y:S02]  /*5b90*/  FMUL.FTZ R161, R161, R121.reuse ;  /* 0x00000079a1a17220 */ /* 0x080fe40000410000 */
[----:B------:R-:W-:Y:S02]  /*5ba0*/  FADD.FTZ R125, -R182, R125 ;  /* 0x0000007db67d7221 */ /* 0x000fe40000010100 */
[----:B------:R-:W-:Y:S02]  /*5bb0*/  FADD.FTZ R124, R183, R124 ;  /* 0x0000007cb77c7221 */ /* 0x000fe40000010000 */
[----:B------:R-:W-:-:S02]  /*5bc0*/  FFMA.FTZ R122, R160, R121, R122 ;  /* 0x00000079a07a7223 */ /* 0x000fc4000001007a */
[----:B------:R-:W-:Y:S02]  /*5bd0*/  FFMA.FTZ R161, R160, R120, -R161 ;  /* 0x00000078a0a17223 */ /* 0x000fe400000108a1 */
[C---:B------:R-:W-:Y:S02]  /*5be0*/  FMUL.FTZ R121, R15.reuse, -R125 ;  /* 0x8000007d0f797220 */ /* 0x040fe40000410000 */
[-C--:B------:R-:W-:Y:S02]  /*5bf0*/  FMUL.FTZ R120, R15, -R124.reuse ;  /* 0x8000007c0f787220 */ /* 0x080fe40000410000 */
[----:B------:R-:W-:Y:S02]  /*5c00*/  FADD.FTZ R208, RZ, R122 ;  /* 0x0000007affd07221 */ /* 0x000fe40000010000 */
[----:B------:R-:W-:Y:S02]  /*5c10*/  FADD.FTZ R207, R148, R161 ;  /* 0x000000a194cf7221 */ /* 0x000fe40000010000 */
[----:B------:R-:W-:-:S02]  /*5c20*/  FFMA.FTZ R124, R16, R124, -R121 ;  /* 0x0000007c107c7223 */ /* 0x000fc40000010879 */
[----:B------:R-:W-:Y:S02]  /*5c30*/  FFMA.FTZ R125, R16, R125, R120 ;  /* 0x0000007d107d7223 */ /* 0x000fe40000010078 */
[CC--:B------:R-:W-:Y:S02]  /*5c40*/  FMUL.FTZ R120, R29.reuse, R208.reuse ;  /* 0x000000d01d787220 */ /* 0x0c0fe40000410000 */
[-C--:B------:R-:W-:Y:S02]  /*5c50*/  FMUL.FTZ R121, R29, R207.reuse ;  /* 0x000000cf1d797220 */ /* 0x080fe40000410000 */
[C---:B------:R-:W-:Y:S02]  /*5c60*/  FFMA.FTZ R120, R30.reuse, R207, -R120 ;  /* 0x000000cf1e787223 */ /* 0x040fe40000010878 */
[----:B------:R-:W-:Y:S02]  /*5c70*/  FFMA.FTZ R121, R30, R208, R121 ;  /* 0x000000d01e797223 */ /* 0x000fe40000010079 */
[----:B------:R-:W-:-:S02]  /*5c80*/  FMUL.FTZ R128, R21, -R129 ;  /* 0x8000008115807220 */ /* 0x000fc40000410000 */
[-C--:B------:R-:W-:Y:S02]  /*5c90*/  FMUL.FTZ R130, R21, -R127.reuse ;  /* 0x8000007f15827220 */ /* 0x080fe40000410000 */
[----:B------:R-:W-:Y:S02]  /*5ca0*/  FADD.FTZ R206, R147, R120 ;  /* 0x0000007893ce7221 */ /* 0x000fe40000010000 */
[----:B------:R-:W-:Y:S02]  /*5cb0*/  FADD.FTZ R205, RZ, R121 ;  /* 0x00000079ffcd7221 */ /* 0x000fe40000010000 */
[C---:B------:R-:W-:Y:S02]  /*5cc0*/  FFMA.FTZ R128, R22.reuse, R127, -R128 ;  /* 0x0000007f16807223 */ /* 0x040fe40000010880 */
[----:B------:R-:W-:Y:S02]  /*5cd0*/  FFMA.FTZ R130, R22, R129, R130 ;  /* 0x0000008116827223 */ /* 0x000fe40000010082 */
[----:B------:R-:W-:-:S02]  /*5ce0*/  FMUL.FTZ R120, R27, R206 ;  /* 0x000000ce1b787220 */ /* 0x000fc40000410000 */
[-C--:B------:R-:W-:Y:S02]  /*5cf0*/  FMUL.FTZ R121, R27, R205.reuse ;  /* 0x000000cd1b797220 */ /* 0x080fe40000410000 */
[C---:B------:R-:W-:Y:S02]  /*5d00*/  FMUL.FTZ R127, R23.reuse, -R128 ;  /* 0x80000080177f7220 */ /* 0x040fe40000410000 */
[----:B------:R-:W-:Y:S02]  /*5d10*/  FMUL.FTZ R123, R23, -R130 ;  /* 0x80000082177b7220 */ /* 0x000fe40000410000 */
[C---:B------:R-:W-:Y:S02]  /*5d20*/  FFMA.FTZ R120, R28.reuse, R205, R120 ;  /* 0x000000cd1c787223 */ /* 0x040fe40000010078 */
[----:B------:R-:W-:Y:S02]  /*5d30*/  FFMA.FTZ R121, R28, R206, -R121 ;  /* 0x000000ce1c797223 */ /* 0x000fe40000010879 */
[C---:B------:R-:W-:Y:S01]  /*5d40*/  FFMA.FTZ R127, R24.reuse, R130, R127 ;  /* 0x00000082187f7223 */ /* 0x040fe2000001007f */
[----:B------:R-:W-:Y:S01]  /*5d50*/  MOV R130, UR7 ;  /* 0x0000000700827c02 */ /* 0x000fe20008000f00 */
[----:B------:R-:W-:-:S02]  /*5d60*/  FFMA.FTZ R123, R24, R128, -R123 ;  /* 0x00000080187b7223 */ /* 0x000fc4000001087b */
[----:B------:R-:W-:Y:S02]  /*5d70*/  FADD.FTZ R204, RZ, R120 ;  /* 0x00000078ffcc7221 */ /* 0x000fe40000010000 */
[----:B------:R-:W-:Y:S02]  /*5d80*/  FADD.FTZ R203, R146, R121 ;  /* 0x0000007992cb7221 */ /* 0x000fe40000010000 */
[C---:B------:R-:W-:Y:S02]  /*5d90*/  FMUL.FTZ R122, R25.reuse, -R127 ;  /* 0x8000007f197a7220 */ /* 0x040fe40000410000 */
[----:B------:R-:W-:Y:S02]  /*5da0*/  FADD.FTZ R125, -R184, R125 ;  /* 0x0000007db87d7221 */ /* 0x000fe40000010100 */
[C---:B------:R-:W-:Y:S02]  /*5db0*/  FMUL.FTZ R128, R25.reuse, -R123 ;  /* 0x8000007b19807220 */ /* 0x040fe40000410000 */
[----:B------:R-:W-:-:S02]  /*5dc0*/  FMUL.FTZ R120, R25, R204 ;  /* 0x000000cc19787220 */ /* 0x000fc40000410000 */
[----:B------:R-:W-:Y:S02]  /*5dd0*/  FMUL.FTZ R121, R25, R203 ;  /* 0x000000cb19797220 */ /* 0x000fe40000410000 */
[C---:B------:R-:W-:Y:S02]  /*5de0*/  FFMA.FTZ R126, R26.reuse, R123, -R122 ;  /* 0x0000007b1a7e7223 */ /* 0x040fe4000001087a */
[----:B------:R-:W-:Y:S02]  /*5df0*/  FADD.FTZ R124, R185, R124 ;  /* 0x0000007cb97c7221 */ /* 0x000fe40000010000 */
[----:B------:R-:W-:Y:S02]  /*5e00*/  FMUL.FTZ R123, R17, -R125 ;  /* 0x8000007d117b7220 */ /* 0x000fe40000410000 */
[C---:B------:R-:W-:Y:S02]  /*5e10*/  FFMA.FTZ R128, R26.reuse, R127, R128 ;  /* 0x0000007f1a807223 */ /* 0x040fe40000010080 */
[----:B------:R-:W-:-:S02]  /*5e20*/  FFMA.FTZ R120, R26, R203, -R120 ;  /* 0x000000cb1a787223 */ /* 0x000fc40000010878 */
[----:B------:R-:W-:Y:S02]  /*5e30*/  FFMA.FTZ R121, R26, R204, R121 ;  /* 0x000000cc1a797223 */ /* 0x000fe40000010079 */
[-C--:B------:R-:W-:Y:S02]  /*5e40*/  FMUL.FTZ R122, R17, -R124.reuse ;  /* 0x8000007c117a7220 */ /* 0x080fe40000410000 */
[----:B------:R-:W-:Y:S02]  /*5e50*/  FFMA.FTZ R124, R18, R124, -R123 ;  /* 0x0000007c127c7223 */ /* 0x000fe4000001087b */
[----:B------:R-:W-:Y:S02]  /*5e60*/  FMUL.FTZ R123, R27, -R128 ;  /* 0x800000801b7b7220 */ /* 0x000fe40000410000 */
[----:B------:R-:W-:Y:S02]  /*5e70*/  FADD.FTZ R202, R145, R120 ;  /* 0x0000007891ca7221 */ /* 0x000fe40000010000 */
[----:B------:R-:W-:-:S02]  /*5e80*/  FADD.FTZ R201, RZ, R121 ;  /* 0x00000079ffc97221 */ /* 0x000fc40000010000 */
[----:B------:R-:W-:Y:S02]  /*5e90*/  FFMA.FTZ R125, R18, R125, R122 ;  /* 0x0000007d127d7223 */ /* 0x000fe4000001007a */
[----:B------:R-:W-:Y:S02]  /*5ea0*/  FFMA.FTZ R120, R28, R126, -R123 ;  /* 0x0000007e1c787223 */ /* 0x000fe4000001087b */
[CC--:B------:R-:W-:Y:S02]  /*5eb0*/  FMUL.FTZ R122, R23.reuse, R202.reuse ;  /* 0x000000ca177a7220 */ /* 0x0c0fe40000410000 */
[-C--:B------:R-:W-:Y:S02]  /*5ec0*/  FMUL.FTZ R123, R23, R201.reuse ;  /* 0x000000c9177b7220 */ /* 0x080fe40000410000 */
[C---:B------:R-:W-:Y:S02]  /*5ed0*/  FFMA.FTZ R122, R24.reuse, R201, R122 ;  /* 0x000000c9187a7223 */ /* 0x040fe4000001007a */
[----:B------:R-:W-:-:S02]  /*5ee0*/  FFMA.FTZ R123, R24, R202, -R123 ;  /* 0x000000ca187b7223 */ /* 0x000fc4000001087b */
[----:B------:R-:W-:Y:S02]  /*5ef0*/  FADD.FTZ R200, RZ, R122 ;  /* 0x0000007affc87221 */ /* 0x000fe40000010000 */
[----:B------:R-:W-:Y:S02]  /*5f00*/  FADD.FTZ R199, R144, R123 ;  /* 0x0000007b90c77221 */ /* 0x000fe40000010000 */
[CC--:B------:R-:W-:Y:S02]  /*5f10*/  FMUL.FTZ R122, R21.reuse, R200.reuse ;  /* 0x000000c8157a7220 */ /* 0x0c0fe40000410000 */
[-C--:B------:R-:W-:Y:S02]  /*5f20*/  FMUL.FTZ R123, R21, R199.reuse ;  /* 0x000000c7157b7220 */ /* 0x080fe40000410000 */
[C---:B------:R-:W-:Y:S02]  /*5f30*/  FFMA.FTZ R122, R22.reuse, R199, -R122 ;  /* 0x000000c7167a7223 */ /* 0x040fe4000001087a */
[----:B------:R-:W-:-:S02]  /*5f40*/  FFMA.FTZ R123, R22, R200, R123 ;  /* 0x000000c8167b7223 */ /* 0x000fc4000001007b */
[----:B------:R-:W-:Y:S02]  /*5f50*/  FADD.FTZ R198, R143, R122 ;  /* 0x0000007a8fc67221 */ /* 0x000fe40000010000 */
[----:B------:R-:W-:Y:S02]  /*5f60*/  FADD.FTZ R197, RZ, R123 ;  /* 0x0000007bffc57221 */ /* 0x000fe40000010000 */
[----:B------:R-:W-:Y:S02]  /*5f70*/  FMUL.FTZ R127, R27, -R126 ;  /* 0x8000007e1b7f7220 */ /* 0x000fe40000410000 */
[----:B------:R-:W-:Y:S02]  /*5f80*/  FADD.FTZ R124, R215, R124 ;  /* 0x0000007cd77c7221 */ /* 0x000fe40000010000 */
[----:B------:R-:W-:Y:S02]  /*5f90*/  FADD.FTZ R125, -R186, R125 ;  /* 0x0000007dba7d7221 */ /* 0x000fe40000010100 */
[----:B------:R-:W-:-:S02]  /*5fa0*/  FMUL.FTZ R122, R19, R198 ;  /* 0x000000c6137a7220 */ /* 0x000fc40000410000 */
[C---:B------:R-:W-:Y:S02]  /*5fb0*/  FMUL.FTZ R123, R19.reuse, R197 ;  /* 0x000000c5137b7220 */ /* 0x040fe40000410000 */
[----:B------:R-:W-:Y:S02]  /*5fc0*/  FFMA.FTZ R121, R28, R128, R127 ;  /* 0x000000801c797223 */ /* 0x000fe4000001007f */
[C---:B------:R-:W-:Y:S02]  /*5fd0*/  FMUL.FTZ R126, R19.reuse, -R124 ;  /* 0x8000007c137e7220 */ /* 0x040fe40000410000 */
[----:B------:R-:W-:Y:S02]  /*5fe0*/  FMUL.FTZ R127, R19, -R125 ;  /* 0x8000007d137f7220 */ /* 0x000fe40000410000 */
[C---:B------:R-:W-:Y:S02]  /*5ff0*/  FFMA.FTZ R122, R20.reuse, R197, R122 ;  /* 0x000000c5147a7223 */ /* 0x040fe4000001007a */
[----:B------:R-:W-:-:S02]  /*6000*/  FFMA.FTZ R123, R20, R198, -R123 ;  /* 0x000000c6147b7223 */ /* 0x000fc4000001087b */
[C---:B------:R-:W-:Y:S02]  /*6010*/  FFMA.FTZ R125, R20.reuse, R125, R126 ;  /* 0x0000007d147d7223 */ /* 0x040fe4000001007e */
[----:B------:R-:W-:Y:S02]  /*6020*/  FFMA.FTZ R124, R20, R124, -R127 ;  /* 0x0000007c147c7223 */ /* 0x000fe4000001087f */
[----:B------:R-:W-:Y:S02]  /*6030*/  FADD.FTZ R196, RZ, R122 ;  /* 0x0000007affc47221 */ /* 0x000fe40000010000 */
[----:B------:R-:W-:Y:S02]  /*6040*/  FADD.FTZ R195, R142, R123 ;  /* 0x0000007b8ec37221 */ /* 0x000fe40000010000 */
[----:B------:R-:W-:Y:S02]  /*6050*/  FADD.FTZ R125, -R216, R125 ;  /* 0x0000007dd87d7221 */ /* 0x000fe40000010100 */
[----:B------:R-:W-:-:S02]  /*6060*/  FADD.FTZ R124, R217, R124 ;  /* 0x0000007cd97c7221 */ /* 0x000fc40000010000 */
[C---:B------:R-:W-:Y:S02]  /*6070*/  FMUL.FTZ R122, R17.reuse, R196 ;  /* 0x000000c4117a7220 */ /* 0x040fe40000410000 */
[----:B------:R-:W-:Y:S02]  /*6080*/  FMUL.FTZ R123, R17, R195 ;  /* 0x000000c3117b7220 */ /* 0x000fe40000410000 */
[C---:B------:R-:W-:Y:S02]  /*6090*/  FMUL.FTZ R127, R21.reuse, -R125 ;  /* 0x8000007d157f7220 */ /* 0x040fe40000410000 */
[----:B------:R-:W-:Y:S02]  /*60a0*/  FMUL.FTZ R126, R21, -R124 ;  /* 0x8000007c157e7220 */ /* 0x000fe40000410000 */
[C---:B------:R-:W-:Y:S02]  /*60b0*/  FFMA.FTZ R122, R18.reuse, R195, -R122 ;  /* 0x000000c3127a7223 */ /* 0x040fe4000001087a */
[----:B------:R-:W-:-:S02]  /*60c0*/  FFMA.FTZ R123, R18, R196, R123 ;  /* 0x000000c4127b7223 */ /* 0x000fc4000001007b */
[C---:B------:R-:W-:Y:S02]  /*60d0*/  FFMA.FTZ R124, R22.reuse, R124, -R127 ;  /* 0x0000007c167c7223 */ /* 0x040fe4000001087f */
[----:B------:R-:W-:Y:S02]  /*60e0*/  FFMA.FTZ R125, R22, R125, R126 ;  /* 0x0000007d167d7223 */ /* 0x000fe4000001007e */
[----:B------:R-:W-:Y:S02]  /*60f0*/  FADD.FTZ R194, R39, R122 ;  /* 0x0000007a27c27221 */ /* 0x000fe40000010000 */
[----:B------:R-:W-:Y:S02]  /*6100*/  FADD.FTZ R193, RZ, R123 ;  /* 0x0000007bffc17221 */ /* 0x000fe40000010000 */
[----:B------:R-:W-:Y:S02]  /*6110*/  FADD.FTZ R124, R219, R124 ;  /* 0x0000007cdb7c7221 */ /* 0x000fe40000010000 */
[----:B------:R-:W-:-:S02]  /*6120*/  FADD.FTZ R125, -R218, R125 ;  /* 0x0000007dda7d7221 */ /* 0x000fc40000010100 */
[C---:B------:R-:W-:Y:S02]  /*6130*/  FMUL.FTZ R122, R15.reuse, R194 ;  /* 0x000000c20f7a7220 */ /* 0x040fe40000410000 */
[----:B------:R-:W-:Y:S02]  /*6140*/  FMUL.FTZ R123, R15, R193 ;  /* 0x000000c10f7b7220 */ /* 0x000fe40000410000 */
        /* <DEDUP_REMOVED lines=42> */
[----:B------:R-:W-:Y:S01]  /*63f0*/  FADD.FTZ R161, RZ, R161 ;  /* 0x000000a1ffa17221 */ /* 0x000fe20000010000 */
[----:B------:R-:W-:Y:S01]  /*6400*/  CS2R R126, SRZ ;  /* 0x00000000007e7805 */ /* 0x000fe2000001ff00 */
        /* <DEDUP_REMOVED lines=9> */
[----:B------:R-:W-:Y:S01]  /*64a0*/  FFMA.FTZ R120, R30, R120, -R125 ;  /* 0x000000781e787223 */ /* 0x000fe2000001087d */
[----:B------:R-:W-:Y:S01]  /*64b0*/  HFMA2.MMA R125, -RZ, RZ, 0, 0 ;  /* 0x00000000ff7d7435 */ /* 0x000fe200000001ff */
[----:B------:R-:W-:Y:S02]  /*64c0*/  FADD.FTZ R209, R34, R129 ;  /* 0x0000008122d17221 */ /* 0x000fe40000010000 */
[----:B------:R-:W-:Y:S02]  /*64d0*/  FADD.FTZ R210, RZ, R128 ;  /* 0x00000080ffd27221 */ /* 0x000fe40000010000 */
[----:B------:R-:W-:Y:S01]  /*64e0*/  FFMA.FTZ R121, R30, R121, R124 ;  /* 0x000000791e797223 */ /* 0x000fe2000001007c */
[----:B------:R-:W-:Y:S01]  /*64f0*/  MOV R124, 0x3f800000 ;  /* 0x3f800000007c7802 */ /* 0x000fe20000000f00 */
[C---:B------:R-:W-:Y:S02]  /*6500*/  FMUL.FTZ R129, R5.reuse, R209 ;  /* 0x000000d105817220 */ /* 0x040fe40000410000 */
[----:B------:R-:W-:-:S02]  /*6510*/  FMUL.FTZ R128, R5, R210 ;  /* 0x000000d205807220 */ /* 0x000fc40000410000 */
[C---:B------:R-:W-:Y:S01]  /*6520*/  FFMA.FTZ R129, R6.reuse, R210, R129 ;  /* 0x000000d206817223 */ /* 0x040fe20000010081 */
[----:B------:R-:W0:Y:S01]  /*6530*/  @!P0 LDS.128 R124, [R130.X16+0xac80] ;  /* 0x00ac8000827c8984 */ /* 0x000e22000000cc00 */
[----:B------:R-:W-:Y:S01]  /*6540*/  FFMA.FTZ R128, R6, R209, -R128 ;  /* 0x000000d106807223 */ /* 0x000fe20000010880 */
[----:B------:R-:W-:Y:S01]  /*6550*/  ISETP.GT.U32.AND P0, PT, R167, 0x1f, PT ;  /* 0x0000001fa700780c */ /* 0x000fe20003f04070 */
[----:B------:R-:W-:Y:S01]  /*6560*/  FADD.FTZ R211, RZ, R129 ;  /* 0x00000081ffd37221 */ /* 0x000fe20000010000 */
[----:B------:R1:W-:Y:S01]  /*6570*/  STS.128 [R246.X16+0x8e80], R120 ;  /* 0x008e8078f6007388 */ /* 0x0003e2000000cc00 */
[----:B------:R-:W-:Y:S02]  /*6580*/  FADD.FTZ R212, R33, R128 ;  /* 0x0000008021d47221 */ /* 0x000fe40000010000 */
[C---:B-1----:R-:W-:Y:S02]  /*6590*/  FMUL.FTZ R121, R3.reuse, R211 ;  /* 0x000000d303797220 */ /* 0x042fe40000410000 */
[----:B------:R-:W-:-:S02]  /*65a0*/  FMUL.FTZ R120, R3, R212 ;  /* 0x000000d403787220 */ /* 0x000fc40000410000 */
[C---:B------:R-:W-:Y:S02]  /*65b0*/  FFMA.FTZ R121, R4.reuse, R212, -R121 ;  /* 0x000000d404797223 */ /* 0x040fe40000010879 */
[----:B------:R-:W-:Y:S02]  /*65c0*/  FFMA.FTZ R120, R4, R211, R120 ;  /* 0x000000d304787223 */ /* 0x000fe40000010078 */
[----:B------:R-:W-:Y:S02]  /*65d0*/  FADD.FTZ R213, R32, R121 ;  /* 0x0000007920d57221 */ /* 0x000fe40000010000 */
[----:B------:R-:W-:Y:S01]  /*65e0*/  FADD.FTZ R214, RZ, R120 ;  /* 0x00000078ffd67221 */ /* 0x000fe20000010000 */
[----:B------:R-:W-:Y:S06]  /*65f0*/  BAR.SYNC.DEFER_BLOCKING 0x0 ;  /* 0x0000000000007b1d */ /* 0x000fec0000010000 */
[----:B------:R-:W-:Y:S05]  /*6600*/  @P0 BRA `(.L_x_2515) ;  /* 0x00000e1000000947 */ /* 0x000fea0003800000 */
[----:B------:R-:W-:-:S05]  /*6610*/  IMAD R251, R167, 0x50, RZ ;  /* 0x00000050a7fb7824 */ /* 0x000fca00078e02ff */
[----:B------:R-:W-:Y:S04]  /*6620*/  LDS.128 R120, [R251+0x8ea0] ;  /* 0x008ea000fb787984 */ /* 0x000fe80000000c00 */
[----:B------:R-:W1:Y:S02]  /*6630*/  LDS.128 R132, [R251+0x8eb0] ;  /* 0x008eb000fb847984 */ /* 0x000e640000000c00 */
[C---:B-1----:R-:W-:Y:S02]  /*6640*/  FMUL.FTZ R129, R121.reuse, R133 ;  /* 0x0000008579817220 */ /* 0x042fe40000410000 */
[----:B------:R-:W-:Y:S02]  /*6650*/  FMUL.FTZ R138, R121, R134 ;  /* 0x00000086798a7220 */ /* 0x000fe40000410000 */
[----:B------:R-:W-:-:S02]  /*6660*/  FFMA.FTZ R136, R120, R132, -R129 ;  /* 0x0000008478887223 */ /* 0x000fc40000010881 */
[C---:B------:R-:W-:Y:S02]  /*6670*/  FMUL.FTZ R129, R121.reuse, R135 ;  /* 0x0000008779817220 */ /* 0x040fe40000410000 */
[----:B------:R-:W-:Y:S02]  /*6680*/  FMUL.FTZ R132, R121, R132 ;  /* 0x0000008479847220 */ /* 0x000fe40000410000 */
[C---:B------:R-:W-:Y:S02]  /*6690*/  FFMA.FTZ R137, R120.reuse, R134, -R129 ;  /* 0x0000008678897223 */ /* 0x040fe40000010881 */
[----:B------:R-:W1:Y:S01]  /*66a0*/  LDS.128 R128, [R251+0x8e90] ;  /* 0x008e9000fb807984 */ /* 0x000e620000000c00 */
[C---:B------:R-:W-:Y:S02]  /*66b0*/  FFMA.FTZ R121, R120.reuse, R133, R132 ;  /* 0x0000008578797223 */ /* 0x040fe40000010084 */
[----:B------:R-:W-:Y:S02]  /*66c0*/  FFMA.FTZ R138, R120, R135, R138 ;  /* 0x00000087788a7223 */ /* 0x000fe4000001008a */
[----:B------:R-:W2:Y:S01]  /*66d0*/  LDS.128 R132, [R251+0x8e80] ;  /* 0x008e8000fb847984 */ /* 0x000ea20000000c00 */
[----:B------:R-:W-:-:S02]  /*66e0*/  FADD.FTZ R122, R122, R137 ;  /* 0x000000897a7a7221 */ /* 0x000fc40000010000 */
[----:B------:R-:W-:Y:S02]  /*66f0*/  FADD.FTZ R123, R123, R138 ;  /* 0x0000008a7b7b7221 */ /* 0x000fe40000010000 */
[C---:B-1----:R-:W-:Y:S02]  /*6700*/  FMUL.FTZ R120, R129.reuse, R122 ;  /* 0x0000007a81787220 */ /* 0x042fe40000410000 */
[C---:B------:R-:W-:Y:S02]  /*6710*/  FMUL.FTZ R137, R129.reuse, R121 ;  /* 0x0000007981897220 */ /* 0x040fe40000410000 */
[-C--:B------:R-:W-:Y:S02]  /*6720*/  FFMA.FTZ R120, R128, R123.reuse, R120 ;  /* 0x0000007b80787223 */ /* 0x080fe40000010078 */
[----:B------:R-:W-:Y:S02]  /*6730*/  FMUL.FTZ R123, R129, R123 ;  /* 0x0000007b817b7220 */ /* 0x000fe40000410000 */
[----:B------:R-:W-:-:S02]  /*6740*/  FADD.FTZ R131, R131, R120 ;  /* 0x0000007883837221 */ /* 0x000fc40000010000 */
[C---:B------:R-:W-:Y:S02]  /*6750*/  FFMA.FTZ R123, R128.reuse, R122, -R123 ;  /* 0x0000007a807b7223 */ /* 0x040fe4000001087b */
[-C--:B------:R-:W-:Y:S02]  /*6760*/  FMUL.FTZ R129, R129, R136.reuse ;  /* 0x0000008881817220 */ /* 0x080fe40000410000 */
[C---:B------:R-:W-:Y:S02]  /*6770*/  FFMA.FTZ R136, R128.reuse, R136, -R137 ;  /* 0x0000008880887223 */ /* 0x040fe40000010889 */
[----:B------:R-:W-:Y:S02]  /*6780*/  FFMA.FTZ R129, R128, R121, R129 ;  /* 0x0000007980817223 */ /* 0x000fe40000010081 */
[----:B------:R-:W-:Y:S02]  /*6790*/  FADD.FTZ R123, R130, R123 ;  /* 0x0000007b827b7221 */ /* 0x000fe40000010000 */
[----:B--2---:R-:W-:-:S02]  /*67a0*/  FMUL.FTZ R120, R133, R131 ;  /* 0x0000008385787220 */ /* 0x004fc40000410000 */
[----:B------:R-:W-:Y:S02]  /*67b0*/  FMUL.FTZ R121, R133, R129 ;  /* 0x0000008185797220 */ /* 0x000fe40000410000 */
[-C--:B------:R-:W-:Y:S01]  /*67c0*/  FFMA.FTZ R137, R132, R123.reuse, -R120 ;  /* 0x0000007b84897223 */ /* 0x080fe20000010878 */
[----:B------:R-:W-:Y:S01]  /*67d0*/  LOP3.LUT R120, R167, 0x1f, RZ, 0xc0, !PT ;  /* 0x0000001fa7787812 */ /* 0x000fe200078ec0ff */
[CC--:B------:R-:W-:Y:S02]  /*67e0*/  FMUL.FTZ R122, R133.reuse, R136.reuse ;  /* 0x00000088857a7220 */ /* 0x0c0fe40000410000 */
[----:B------:R-:W-:Y:S01]  /*67f0*/  FMUL.FTZ R123, R133, R123 ;  /* 0x0000007b857b7220 */ /* 0x000fe20000410000 */
[----:B------:R-:W-:Y:S01]  /*6800*/  ISETP.NE.AND P0, PT, R120, 0x1f, PT ;  /* 0x0000001f7800780c */ /* 0x000fe20003f05270 */
[C---:B------:R-:W-:Y:S02]  /*6810*/  FFMA.FTZ R128, R132.reuse, R136, -R121 ;  /* 0x0000008884807223 */ /* 0x040fe40000010879 */
[----:B------:R-:W-:-:S02]  /*6820*/  FFMA.FTZ R122, R132, R129, R122 ;  /* 0x00000081847a7223 */ /* 0x000fc4000001007a */
[----:B------:R-:W-:Y:S02]  /*6830*/  FFMA.FTZ R132, R132, R131, R123 ;  /* 0x0000008384847223 */ /* 0x000fe4000001007b */
[----:B------:R-:W-:Y:S01]  /*6840*/  FADD.FTZ R123, R134, R137 ;  /* 0x00000089867b7221 */ /* 0x000fe20000010000 */
[----:B------:R-:W-:Y:S01]  /*6850*/  MOV R134, R128 ;  /* 0x0000008000867202 */ /* 0x000fe20000000f00 */
[----:B------:R-:W-:Y:S01]  /*6860*/  FADD.FTZ R135, R135, R132 ;  /* 0x0000008487877221 */ /* 0x000fe20000010000 */
[----:B------:R-:W-:Y:S02]  /*6870*/  MOV R133, R122 ;  /* 0x0000007a00857202 */ /* 0x000fe40000000f00 */
[----:B------:R-:W-:Y:S01]  /*6880*/  MOV R132, R123 ;  /* 0x0000007b00847202 */ /* 0x000fe20000000f00 */
[----:B------:R-:W-:Y:S05]  /*6890*/  BRA.DIV ~URZ, `(.L_x_2516) ;  /* 0x000069d27f007947 */ /* 0x000fea000b800000 */
[----:B------:R1:W2:Y:S02]  /*68a0*/  SHFL.DOWN PT, R130, R128, 0x1, 0x1f ;  /* 0x08201f0080827f89 */ /* 0x0002a400000e0000 */
.L_x_2614:
[----:B------:R-:W-:Y:S05]  /*68b0*/  BRA.DIV ~URZ, `(.L_x_2517) ;  /* 0x00006a227f007947 */ /* 0x000fea000b800000 */
[----:B------:R-:W3:Y:S04]  /*68c0*/  SHFL.DOWN PT, R122, R122, 0x1, 0x1f ;  /* 0x08201f007a7a7f89 */ /* 0x000ee800000e0000 */
[----:B------:R-:W4:Y:S04]  /*68d0*/  SHFL.DOWN PT, R123, R123, 0x1, 0x1f ;  /* 0x08201f007b7b7f89 */ /* 0x000f2800000e0000 */
[----:B------:R1:W2:Y:S02]  /*68e0*/  SHFL.DOWN PT, R129, R135, 0x1, 0x1f ;  /* 0x08201f0087817f89 */ /* 0x0002a400000e0000 */
.L_x_2615:
[----:B------:R-:W-:Y:S01]  /*68f0*/  BSSY B1, `(.L_x_2518) ;  /* 0x000000d000017945 */ /* 0x000fe20003800000 */
[----:B------:R-:W-:Y:S05]  /*6900*/  @!P0 BRA `(.L_x_2519) ;  /* 0x000000b000008947 */ /* 0x000fea0003800000 */
[C---:B--2---:R-:W-:Y:S02]  /*6910*/  FMUL.FTZ R120, R133.reuse, R129 ;  /* 0x0000008185787220 */ /* 0x044fe40000410000 */
[----:B----4-:R-:W-:-:S02]  /*6920*/  FMUL.FTZ R121, R133, R123 ;  /* 0x0000007b85797220 */ /* 0x010fc40000410000 */
[C---:B------:R-:W-:Y:S02]  /*6930*/  FFMA.FTZ R123, R134.reuse, R123, -R120 ;  /* 0x0000007b867b7223 */ /* 0x040fe40000010878 */
[C---:B------:R-:W-:Y:S02]  /*6940*/  FFMA.FTZ R120, R134.reuse, R129, R121 ;  /* 0x0000008186787223 */ /* 0x040fe40000010079 */
[C---:B---3--:R-:W-:Y:S02]  /*6950*/  FMUL.FTZ R121, R133.reuse, R122 ;  /* 0x0000007a85797220 */ /* 0x048fe40000410000 */
[-C--:B------:R-:W-:Y:S02]  /*6960*/  FMUL.FTZ R133, R133, R130.reuse ;  /* 0x0000008285857220 */ /* 0x080fe40000410000 */
[C---:B------:R-:W-:Y:S02]  /*6970*/  FFMA.FTZ R121, R134.reuse, R130, -R121 ;  /* 0x0000008286797223 */ /* 0x040fe40000010879 */
[----:B------:R-:W-:-:S02]  /*6980*/  FFMA.FTZ R133, R134, R122, R133 ;  /* 0x0000007a86857223 */ /* 0x000fc40000010085 */
[----:B------:R-:W-:Y:S01]  /*6990*/  FADD.FTZ R132, R132, R123 ;  /* 0x0000007b84847221 */ /* 0x000fe20000010000 */
[----:B------:R-:W-:Y:S01]  /*69a0*/  MOV R134, R121 ;  /* 0x0000007900867202 */ /* 0x000fe20000000f00 */
[----:B-1----:R-:W-:Y:S02]  /*69b0*/  FADD.FTZ R135, R135, R120 ;  /* 0x0000007887877221 */ /* 0x002fe40000010000 */
.L_x_2519:
[----:B------:R-:W-:Y:S05]  /*69c0*/  BSYNC B1 ;  /* 0x0000000000017941 */ /* 0x000fea0003800000 */
.L_x_2518:
[----:B------:R-:W-:-:S04]  /*69d0*/  LOP3.LUT R120, R167, 0x1f, RZ, 0xc0, !PT ;  /* 0x0000001fa7787812 */ /* 0x000fc800078ec0ff */
[----:B------:R-:W-:Y:S01]  /*69e0*/  ISETP.GT.U32.AND P0, PT, R120, 0x1d, PT ;  /* 0x0000001d7800780c */ /* 0x000fe20003f04070 */
[----:B------:R-:W-:Y:S05]  /*69f0*/  BRA.DIV ~URZ, `(.L_x_2520) ;  /* 0x00006a327f007947 */ /* 0x000fea000b800000 */
[----:B---3--:R3:W1:Y:S04]  /*6a00*/  SHFL.DOWN PT, R122, R134, 0x2, 0x1f ;  /* 0x08401f00867a7f89 */ /* 0x00866800000e0000 */
[----:B----4-:R3:W4:Y:S04]  /*6a10*/  SHFL.DOWN PT, R123, R133, 0x2, 0x1f ;  /* 0x08401f00857b7f89 */ /* 0x01072800000e0000 */
[----:B--2---:R3:W2:Y:S04]  /*6a20*/  SHFL.DOWN PT, R130, R132, 0x2, 0x1f ;  /* 0x08401f0084827f89 */ /* 0x0046a800000e0000 */
[----:B------:R3:W0:Y:S02]  /*6a30*/  SHFL.DOWN PT, R129, R135, 0x2, 0x1f ;  /* 0x08401f0087817f89 */ /* 0x00062400000e0000 */
.L_x_2616:
[----:B------:R-:W-:Y:S01]  /*6a40*/  BSSY B1, `(.L_x_2521) ;  /* 0x000000d000017945 */ /* 0x000fe20003800000 */
[----:B------:R-:W-:Y:S05]  /*6a50*/  @P0 BRA `(.L_x_2522) ;  /* 0x000000b000000947 */ /* 0x000fea0003800000 */
[C---:B0-----:R-:W-:Y:S02]  /*6a60*/  FMUL.FTZ R121, R133.reuse, R129 ;  /* 0x0000008185797220 */ /* 0x041fe40000410000 */
[----:B--2---:R-:W-:-:S02]  /*6a70*/  FMUL.FTZ R120, R133, R130 ;  /* 0x0000008285787220 */ /* 0x004fc40000410000 */
[C---:B------:R-:W-:Y:S02]  /*6a80*/  FFMA.FTZ R131, R134.reuse, R130, -R121 ;  /* 0x0000008286837223 */ /* 0x040fe40000010879 */
[C---:B----4-:R-:W-:Y:S02]  /*6a90*/  FMUL.FTZ R121, R133.reuse, R123 ;  /* 0x0000007b85797220 */ /* 0x050fe40000410000 */
[-C--:B-1-3--:R-:W-:Y:S02]  /*6aa0*/  FMUL.FTZ R133, R133, R122.reuse ;  /* 0x0000007a85857220 */ /* 0x08afe40000410000 */
[C---:B------:R-:W-:Y:S02]  /*6ab0*/  FFMA.FTZ R121, R134.reuse, R122, -R121 ;  /* 0x0000007a86797223 */ /* 0x040fe40000010879 */
[C---:B------:R-:W-:Y:S02]  /*6ac0*/  FFMA.FTZ R120, R134.reuse, R129, R120 ;  /* 0x0000008186787223 */ /* 0x040fe40000010078 */
[----:B------:R-:W-:Y:S01]  /*6ad0*/  FFMA.FTZ R133, R134, R123, R133 ;  /* 0x0000007b86857223 */ /* 0x000fe20000010085 */
[----:B------:R-:W-:Y:S01]  /*6ae0*/  MOV R134, R121 ;  /* 0x0000007900867202 */ /* 0x000fe20000000f00 */
[----:B------:R-:W-:-:S02]  /*6af0*/  FADD.FTZ R132, R132, R131 ;  /* 0x0000008384847221 */ /* 0x000fc40000010000 */
[----:B------:R-:W-:Y:S02]  /*6b00*/  FADD.FTZ R135, R135, R120 ;  /* 0x0000007887877221 */ /* 0x000fe40000010000 */
.L_x_2522:
[----:B------:R-:W-:Y:S05]  /*6b10*/  BSYNC B1 ;  /* 0x0000000000017941 */ /* 0x000fea0003800000 */
.L_x_2521:
[----:B------:R-:W-:-:S04]  /*6b20*/  LOP3.LUT R120, R167, 0x1f, RZ, 0xc0, !PT ;  /* 0x0000001fa7787812 */ /* 0x000fc800078ec0ff */
[----:B------:R-:W-:Y:S01]  /*6b30*/  ISETP.GT.U32.AND P0, PT, R120, 0x1b, PT ;  /* 0x0000001b7800780c */ /* 0x000fe20003f04070 */
[----:B------:R-:W-:Y:S10]  /*6b40*/  BRA.DIV ~URZ, `(.L_x_2523) ;  /* 0x00006aa27f007947 */ /* 0x000ff4000b800000 */
[----:B-1----:R1:W3:Y:S02]  /*6b50*/  SHFL.DOWN PT, R122, R134, 0x4, 0x1f ;  /* 0x08801f00867a7f89 */ /* 0x0022e400000e0000 */
.L_x_2617:
[----:B------:R-:W-:Y:S05]  /*6b60*/  BRA.DIV ~URZ, `(.L_x_2524) ;  /* 0x00006b027f007947 */ /* 0x000fea000b800000 */
[----:B----4-:R4:W1:Y:S04]  /*6b70*/  SHFL.DOWN PT, R123, R133, 0x4, 0x1f ;  /* 0x08801f00857b7f89 */ /* 0x01086800000e0000 */
[----:B--2---:R4:W2:Y:S04]  /*6b80*/  SHFL.DOWN PT, R130, R132, 0x4, 0x1f ;  /* 0x08801f0084827f89 */ /* 0x0048a800000e0000 */
[----:B0-----:R4:W0:Y:S02]  /*6b90*/  SHFL.DOWN PT, R129, R135, 0x4, 0x1f ;  /* 0x08801f0087817f89 */ /* 0x00182400000e0000 */
.L_x_2618:
[----:B------:R-:W-:Y:S01]  /*6ba0*/  BSSY B1, `(.L_x_2525) ;  /* 0x000000d000017945 */ /* 0x000fe20003800000 */
[----:B------:R-:W-:Y:S05]  /*6bb0*/  @P0 BRA `(.L_x_2526) ;  /* 0x000000b000000947 */ /* 0x000fea0003800000 */
[C---:B0-----:R-:W-:Y:S02]  /*6bc0*/  FMUL.FTZ R121, R133.reuse, R129 ;  /* 0x0000008185797220 */ /* 0x041fe40000410000 */
[----:B--2---:R-:W-:-:S02]  /*6bd0*/  FMUL.FTZ R120, R133, R130 ;  /* 0x0000008285787220 */ /* 0x004fc40000410000 */
[C---:B------:R-:W-:Y:S02]  /*6be0*/  FFMA.FTZ R131, R134.reuse, R130, -R121 ;  /* 0x0000008286837223 */ /* 0x040fe40000010879 */
[C---:B-1----:R-:W-:Y:S02]  /*6bf0*/  FMUL.FTZ R121, R133.reuse, R123 ;  /* 0x0000007b85797220 */ /* 0x042fe40000410000 */
[-C--:B---34-:R-:W-:Y:S02]  /*6c00*/  FMUL.FTZ R133, R133, R122.reuse ;  /* 0x0000007a85857220 */ /* 0x098fe40000410000 */
[C---:B------:R-:W-:Y:S02]  /*6c10*/  FFMA.FTZ R121, R134.reuse, R122, -R121 ;  /* 0x0000007a86797223 */ /* 0x040fe40000010879 */
[C---:B------:R-:W-:Y:S02]  /*6c20*/  FFMA.FTZ R120, R134.reuse, R129, R120 ;  /* 0x0000008186787223 */ /* 0x040fe40000010078 */
[----:B------:R-:W-:Y:S01]  /*6c30*/  FFMA.FTZ R133, R134, R123, R133 ;  /* 0x0000007b86857223 */ /* 0x000fe20000010085 */
[----:B------:R-:W-:Y:S01]  /*6c40*/  MOV R134, R121 ;  /* 0x0000007900867202 */ /* 0x000fe20000000f00 */
[----:B------:R-:W-:-:S02]  /*6c50*/  FADD.FTZ R132, R132, R131 ;  /* 0x0000008384847221 */ /* 0x000fc40000010000 */
[----:B------:R-:W-:Y:S02]  /*6c60*/  FADD.FTZ R135, R135, R120 ;  /* 0x0000007887877221 */ /* 0x000fe40000010000 */
.L_x_2526:
[----:B------:R-:W-:Y:S05]  /*6c70*/  BSYNC B1 ;  /* 0x0000000000017941 */ /* 0x000fea0003800000 */
.L_x_2525:
[----:B------:R-:W-:-:S04]  /*6c80*/  LOP3.LUT R120, R167, 0x1f, RZ, 0xc0, !PT ;  /* 0x0000001fa7787812 */ /* 0x000fc800078ec0ff */
[----:B------:R-:W-:Y:S01]  /*6c90*/  ISETP.GT.U32.AND P0, PT, R120, 0x17, PT ;  /* 0x000000177800780c */ /* 0x000fe20003f04070 */
[----:B------:R-:W-:Y:S05]  /*6ca0*/  BRA.DIV ~URZ, `(.L_x_2527) ;  /* 0x00006b127f007947 */ /* 0x000fea000b800000 */
[----:B---3--:R3:W4:Y:S04]  /*6cb0*/  SHFL.DOWN PT, R122, R134, 0x8, 0x1f ;  /* 0x09001f00867a7f89 */ /* 0x00872800000e0000 */
[----:B-1----:R3:W1:Y:S04]  /*6cc0*/  SHFL.DOWN PT, R123, R133, 0x8, 0x1f ;  /* 0x09001f00857b7f89 */ /* 0x00266800000e0000 */
[----:B--2---:R3:W2:Y:S04]  /*6cd0*/  SHFL.DOWN PT, R130, R132, 0x8, 0x1f ;  /* 0x09001f0084827f89 */ /* 0x0046a800000e0000 */
[----:B0-----:R3:W0:Y:S02]  /*6ce0*/  SHFL.DOWN PT, R129, R135, 0x8, 0x1f ;  /* 0x09001f0087817f89 */ /* 0x00162400000e0000 */
.L_x_2619:
        /* <DEDUP_REMOVED lines=13> */
.L_x_2529:
[----:B------:R-:W-:Y:S05]  /*6dc0*/  BSYNC B1 ;  /* 0x0000000000017941 */ /* 0x000fea0003800000 */
.L_x_2528:
[----:B------:R-:W-:-:S04]  /*6dd0*/  LOP3.LUT R120, R167, 0x1f, RZ, 0xc0, !PT ;  /* 0x0000001fa7787812 */ /* 0x000fc800078ec0ff */
[----:B------:R-:W-:Y:S01]  /*6de0*/  ISETP.GT.U32.AND P0, PT, R120, 0xf, PT ;  /* 0x0000000f7800780c */ /* 0x000fe20003f04070 */
[----:B------:R-:W-:Y:S10]  /*6df0*/  BRA.DIV ~URZ, `(.L_x_2530) ;  /* 0x00006b827f007947 */ /* 0x000ff4000b800000 */
[----:B----4-:R4:W3:Y:S02]  /*6e00*/  SHFL.DOWN PT, R122, R134, 0x10, 0x1f ;  /* 0x0a001f00867a7f89 */ /* 0x0108e400000e0000 */
.L_x_2620:
[----:B------:R-:W-:Y:S05]  /*6e10*/  BRA.DIV ~URZ, `(.L_x_2531) ;  /* 0x00006be27f007947 */ /* 0x000fea000b800000 */
[----:B-1----:R1:W4:Y:S04]  /*6e20*/  SHFL.DOWN PT, R123, R133, 0x10, 0x1f ;  /* 0x0a001f00857b7f89 */ /* 0x00232800000e0000 */
[----:B--2---:R1:W2:Y:S04]  /*6e30*/  SHFL.DOWN PT, R130, R132, 0x10, 0x1f ;  /* 0x0a001f0084827f89 */ /* 0x0042a800000e0000 */
[----:B0-----:R1:W0:Y:S02]  /*6e40*/  SHFL.DOWN PT, R129, R135, 0x10, 0x1f ;  /* 0x0a001f0087817f89 */ /* 0x00122400000e0000 */
.L_x_2621:
        /* <DEDUP_REMOVED lines=13> */
.L_x_2533:
[----:B------:R-:W-:Y:S05]  /*6f20*/  BSYNC B1 ;  /* 0x0000000000017941 */ /* 0x000fea0003800000 */
.L_x_2532:
[----:B------:R-:W-:Y:S05]  /*6f30*/  BRA.DIV ~URZ, `(.L_x_2534) ;  /* 0x00006c127f007947 */ /* 0x000fea000b800000 */
[----:B------:R-:W5:Y:S04]  /*6f40*/  SHFL.IDX PT, R128, R133, RZ, 0x1f ;  /* 0x00001fff85807589 */ /* 0x000f6800000e0000 */
[----:B------:R-:W1:Y:S04]  /*6f50*/  SHFL.IDX PT, R131, R134, RZ, 0x1f ;  /* 0x00001fff86837589 */ /* 0x000e6800000e0000 */
[----:B----4-:R-:W4:Y:S04]  /*6f60*/  SHFL.IDX PT, R123, R132, RZ, 0x1f ;  /* 0x00001fff847b7589 */ /* 0x010f2800000e0000 */
[----:B---3--:R-:W3:Y:S04]  /*6f70*/  SHFL.IDX PT, R122, R135, RZ, 0x1f ;  /* 0x00001fff877a7589 */ /* 0x008ee800000e0000 */
[----:B------:R-:W2:Y:S04]  /*6f80*/  SHFL.DOWN PT, R134, R134, 0x1, 0x1f ;  /* 0x08201f0086867f89 */ /* 0x000ea800000e0000 */
[----:B-1----:R-:W1:Y:S04]  /*6f90*/  SHFL.DOWN PT, R133, R133, 0x1, 0x1f ;  /* 0x08201f0085857f89 */ /* 0x002e6800000e0000 */
[----:B------:R-:W0:Y:S01]  /*6fa0*/  SHFL.DOWN PT, R132, R132, 0x1, 0x1f ;  /* 0x08201f0084847f89 */ /* 0x000e2200000e0000 */
[----:B-----5:R-:W-:-:S02]  /*6fb0*/  FMUL.FTZ R120, R127, R128 ;  /* 0x000000807f787220 */ /* 0x020fc40000410000 */
[-C--:B--2---:R-:W-:Y:S01]  /*6fc0*/  FMUL.FTZ R130, R126, R128.reuse ;  /* 0x000000807e827220 */ /* 0x084fe20000410000 */
[----:B------:R-:W2:Y:S01]  /*6fd0*/  SHFL.DOWN PT, R135, R135, 0x1, 0x1f ;  /* 0x08201f0087877f89 */ /* 0x000ea200000e0000 */
        /* <DEDUP_REMOVED lines=9> */
.L_x_2622:
[----:B-1234-:R-:W-:Y:S01]  /*7070*/  ISETP.NE.AND P0, PT, R167, 0x1f, PT ;  /* 0x0000001fa700780c */ /* 0x01efe20003f05270 */
[----:B------:R-:W-:Y:S01]  /*7080*/  BSSY B1, `(.L_x_2535) ;  /* 0x0000012000017945 */ /* 0x000fe20003800000 */
[----:B------:R-:W-:Y:S01]  /*7090*/  FFMA.FTZ R125, R125, R131, R139 ;  /* 0x000000837d7d7223 */ /* 0x000fe2000001008b */
[----:B0-----:R-:W-:Y:S01]  /*70a0*/  MOV R128, R247 ;  /* 0x000000f700807202 */ /* 0x001fe20000000f00 */
[----:B------:R-:W-:Y:S01]  /*70b0*/  FADD.FTZ R124, -R124, R138 ;  /* 0x0000008a7c7c7221 */ /* 0x000fe20000010100 */
[----:B------:R-:W-:-:S02]  /*70c0*/  MOV R129, R137 ;  /* 0x0000008900817202 */ /* 0x000fc40000000f00 */
        /* <DEDUP_REMOVED lines=13> */
.L_x_2536:
[----:B------:R-:W-:Y:S05]  /*71a0*/  BSYNC B1 ;  /* 0x0000000000017941 */ /* 0x000fea0003800000 */
.L_x_2535:
[----:B------:R-:W0:Y:S01]  /*71b0*/  LDS.128 R136, [R251+0x8eb0] ;  /* 0x008eb000fb887984 */ /* 0x000e220000000c00 */
[----:B------:R-:W-:Y:S02]  /*71c0*/  FADD.FTZ R126, R120, R123 ;  /* 0x0000007b787e7221 */ /* 0x000fe40000010000 */
[----:B------:R-:W-:Y:S01]  /*71d0*/  FADD.FTZ R127, R121, R122 ;  /* 0x0000007a797f7221 */ /* 0x000fe20000010000 */
[----:B------:R-:W-:Y:S01]  /*71e0*/  STS.128 [R251+0x8eb0], R128 ;  /* 0x008eb080fb007388 */ /* 0x000fe20000000c00 */
[----:B0-----:R-:W-:-:S02]  /*71f0*/  FMUL.FTZ R120, R137, R130 ;  /* 0x0000008289787220 */ /* 0x001fc40000410000 */
[C---:B------:R-:W-:Y:S02]  /*7200*/  FMUL.FTZ R123, R137.reuse, R131 ;  /* 0x00000083897b7220 */ /* 0x040fe40000410000 */
[C---:B------:R-:W-:Y:S02]  /*7210*/  FMUL.FTZ R121, R137.reuse, R129 ;  /* 0x0000008189797220 */ /* 0x040fe40000410000 */
[C---:B------:R-:W-:Y:S02]  /*7220*/  FFMA.FTZ R120, R136.reuse, R131, R120 ;  /* 0x0000008388787223 */ /* 0x040fe40000010078 */
[----:B------:R-:W-:Y:S02]  /*7230*/  FMUL.FTZ R133, R137, R128 ;  /* 0x0000008089857220 */ /* 0x000fe40000410000 */
[C---:B------:R-:W-:Y:S02]  /*7240*/  FFMA.FTZ R137, R136.reuse, R130, -R123 ;  /* 0x0000008288897223 */ /* 0x040fe4000001087b */
[----:B------:R-:W-:-:S02]  /*7250*/  FFMA.FTZ R132, R136, R128, -R121 ;  /* 0x0000008088847223 */ /* 0x000fc40000010879 */
[----:B------:R-:W-:Y:S02]  /*7260*/  FADD.FTZ R135, R139, R120 ;  /* 0x000000788b877221 */ /* 0x000fe40000010000 */
[----:B------:R-:W0:Y:S01]  /*7270*/  LDS.128 R120, [R251+0x8ea0] ;  /* 0x008ea000fb787984 */ /* 0x000e220000000c00 */
[----:B------:R-:W-:Y:S02]  /*7280*/  FADD.FTZ R134, R138, R137 ;  /* 0x000000898a867221 */ /* 0x000fe40000010000 */
[----:B------:R-:W-:-:S05]  /*7290*/  FFMA.FTZ R133, R136, R129, R133 ;  /* 0x0000008188857223 */ /* 0x000fca0000010085 */
[----:B------:R-:W-:Y:S01]  /*72a0*/  STS.128 [R251+0x8ea0], R132 ;  /* 0x008ea084fb007388 */ /* 0x000fe20000000c00 */
[----:B0-----:R-:W-:-:S04]  /*72b0*/  FMUL.FTZ R137, R121, R135 ;  /* 0x0000008779897220 */ /* 0x001fc80000410000 */
[----:B------:R-:W-:-:S04]  /*72c0*/  FFMA.FTZ R137, R120, R134, -R137 ;  /* 0x0000008678897223 */ /* 0x000fc80000010889 */
[----:B------:R-:W-:Y:S02]  /*72d0*/  FADD.FTZ R138, R122, R137 ;  /* 0x000000897a8a7221 */ /* 0x000fe40000010000 */
[C---:B------:R-:W-:Y:S02]  /*72e0*/  FMUL.FTZ R137, R121.reuse, R133 ;  /* 0x0000008579897220 */ /* 0x040fe40000410000 */
[C---:B------:R-:W-:Y:S02]  /*72f0*/  FMUL.FTZ R122, R121.reuse, R134 ;  /* 0x00000086797a7220 */ /* 0x040fe40000410000 */
[-C--:B------:R-:W-:Y:S02]  /*7300*/  FMUL.FTZ R121, R121, R132.reuse ;  /* 0x0000008479797220 */ /* 0x080fe40000410000 */
[C---:B------:R-:W-:Y:S02]  /*7310*/  FFMA.FTZ R136, R120.reuse, R132, -R137 ;  /* 0x0000008478887223 */ /* 0x040fe40000010889 */
[----:B------:R-:W-:-:S02]  /*7320*/  FFMA.FTZ R122, R120, R135, R122 ;  /* 0x00000087787a7223 */ /* 0x000fc4000001007a */
        /* <DEDUP_REMOVED lines=15> */
.L_x_2515:
[----:B------:R-:W-:Y:S05]  /*7420*/  BSYNC B0 ;  /* 0x0000000000007941 */ /* 0x000fea0003800000 */
.L_x_2514:
[----:B------:R-:W-:Y:S01]  /*7430*/  WARPSYNC 0xffffffff ;  /* 0xffffffff00007948 */ /* 0x000fe20003800000 */
[----:B------:R-:W-:Y:S01]  /*7440*/  BAR.SYNC.DEFER_BLOCKING 0x0 ;  /* 0x0000000000007b1d */ /* 0x000fe20000010000 */
[----:B------:R-:W-:Y:S01]  /*7450*/  FMUL.FTZ R122, R89, R208 ;  /* 0x000000d0597a7220 */ /* 0x000fe20000410000 */
[----:B------:R-:W-:Y:S01]  /*7460*/  ISETP.NE.AND P0, PT, R167, RZ, PT ;  /* 0x000000ffa700720c */ /* 0x000fe20003f05270 */
[----:B------:R-:W-:Y:S02]  /*7470*/  FADD.FTZ R129, R242, R242 ;  /* 0x000000f2f2817221 */ /* 0x000fe40000010000 */
[----:B------:R-:W-:Y:S01]  /*7480*/  FMUL.FTZ R130, R208, UR42 ;  /* 0x0000002ad0827c20 */ /* 0x000fe20008410000 */
[----:B------:R-:W-:Y:S01]  /*7490*/  ULDC UR30, c[0x0][0x168] ;  /* 0x00005a00001e7ab9 */ /* 0x000fe20000000800 */
[----:B------:R-:W-:Y:S01]  /*74a0*/  FADD.FTZ R131, R235, R235 ;  /* 0x000000ebeb837221 */ /* 0x000fe20000010000 */
[----:B------:R-:W-:Y:S01]  /*74b0*/  UIADD3 UR30, -UR16, UR30, URZ ;  /* 0x0000001e101e7290 */ /* 0x000fe2000fffe13f */
[----:B------:R-:W-:Y:S01]  /*74c0*/  FFMA.FTZ R130, R207, UR43, R130 ;  /* 0x0000002bcf827c23 */ /* 0x000fe20008010082 */
[----:B------:R-:W-:Y:S01]  /*74d0*/  BSSY B0, `(.L_x_2537) ;  /* 0x000021c000007945 */ /* 0x000fe20003800000 */
[----:B-1----:R-:W-:-:S02]  /*74e0*/  FMUL.FTZ R132, R188, UR43 ;  /* 0x0000002bbc847c20 */ /* 0x002fc40008410000 */
[----:B------:R-:W-:Y:S01]  /*74f0*/  FMUL.FTZ R134, R188, UR42 ;  /* 0x0000002abc867c20 */ /* 0x000fe20008410000 */
[----:B------:R-:W1:Y:S02]  /*7500*/  LDS.64 R120, [R246.X16+0x8e88] ;  /* 0x008e8800f6787984 */ /* 0x000e64000000ca00 */
[-C--:B-1----:R-:W-:Y:S02]  /*7510*/  FMUL.FTZ R123, R121, -R141.reuse ;  /* 0x8000008d797b7220 */ /* 0x082fe40000410000 */
[C---:B------:R-:W-:Y:S02]  /*7520*/  FMUL.FTZ R141, R120.reuse, -R141 ;  /* 0x8000008d788d7220 */ /* 0x040fe40000410000 */
[----:B------:R-:W-:Y:S02]  /*7530*/  FFMA.FTZ R120, R120, R140, -R123 ;  /* 0x0000008c78787223 */ /* 0x000fe4000001087b */
[-C--:B------:R-:W-:Y:S02]  /*7540*/  FMUL.FTZ R123, R89, R207.reuse ;  /* 0x000000cf597b7220 */ /* 0x080fe40000410000 */
[----:B------:R-:W-:-:S02]  /*7550*/  FFMA.FTZ R89, R88, R207, -R122 ;  /* 0x000000cf58597223 */ /* 0x000fc4000001087a */
[----:B------:R-:W-:Y:S02]  /*7560*/  FFMA.FTZ R88, R88, R208, R123 ;  /* 0x000000d058587223 */ /* 0x000fe4000001007b */
[CC--:B------:R-:W-:Y:S02]  /*7570*/  FMUL.FTZ R123, R91.reuse, R205.reuse ;  /* 0x000000cd5b7b7220 */ /* 0x0c0fe40000410000 */
[-C--:B------:R-:W-:Y:S02]  /*7580*/  FMUL.FTZ R122, R91, R206.reuse ;  /* 0x000000ce5b7a7220 */ /* 0x080fe40000410000 */
[C---:B------:R-:W-:Y:S02]  /*7590*/  FFMA.FTZ R91, R90.reuse, R206, -R123 ;  /* 0x000000ce5a5b7223 */ /* 0x040fe4000001087b */
[----:B------:R-:W-:Y:S02]  /*75a0*/  FFMA.FTZ R90, R90, R205, R122 ;  /* 0x000000cd5a5a7223 */ /* 0x000fe4000001007a */
[----:B------:R-:W-:-:S02]  /*75b0*/  FMUL.FTZ R122, R93, R204 ;  /* 0x000000cc5d7a7220 */ /* 0x000fc40000410000 */
[-C--:B------:R-:W-:Y:S02]  /*75c0*/  FMUL.FTZ R123, R93, R203.reuse ;  /* 0x000000cb5d7b7220 */ /* 0x080fe40000410000 */
[C---:B------:R-:W-:Y:S02]  /*75d0*/  FFMA.FTZ R93, R92.reuse, R203, -R122 ;  /* 0x000000cb5c5d7223 */ /* 0x040fe4000001087a */
[----:B------:R-:W-:Y:S02]  /*75e0*/  FFMA.FTZ R92, R92, R204, R123 ;  /* 0x000000cc5c5c7223 */ /* 0x000fe4000001007b */
[C---:B------:R-:W-:Y:S02]  /*75f0*/  FMUL.FTZ R123, R95.reuse, R201 ;  /* 0x000000c95f7b7220 */ /* 0x040fe40000410000 */
        /* <DEDUP_REMOVED lines=45> */
[----:B------:R-:W-:Y:S02]  /*78d0*/  FFMA.FTZ R117, R116, R213, -R122 ;  /* 0x000000d574757223 */ /* 0x000fe4000001087a */
[----:B------:R-:W-:Y:S02]  /*78e0*/  FMUL.FTZ R122, R208, UR43 ;  /* 0x0000002bd07a7c20 */ /* 0x000fe40008410000 */
[----:B------:R-:W-:Y:S02]  /*78f0*/  FFMA.FTZ R116, R116, R214, R123 ;  /* 0x000000d674747223 */ /* 0x000fe4000001007b */
[----:B------:R-:W-:Y:S02]  /*7900*/  FFMA.FTZ R128, R207, UR42, -R122 ;  /* 0x0000002acf807c23 */ /* 0x000fe4000801087a */
[----:B------:R-:W-:-:S02]  /*7910*/  FFMA.FTZ R123, -R129, R88, RZ ;  /* 0x00000058817b7223 */ /* 0x000fc400000101ff */
[C---:B------:R-:W-:Y:S02]  /*7920*/  FMUL.FTZ R88, R129.reuse, R128 ;  /* 0x0000008081587220 */ /* 0x040fe40000410000 */
[----:B------:R-:W-:Y:S02]  /*7930*/  FFMA.FTZ R122, R129, R89, RZ ;  /* 0x00000059817a7223 */ /* 0x000fe400000100ff */
[----:B------:R-:W-:Y:S02]  /*7940*/  FADD.FTZ R128, R241, R241 ;  /* 0x000000f1f1807221 */ /* 0x000fe40000010000 */
[----:B------:R-:W-:Y:S02]  /*7950*/  FFMA.FTZ R89, -R129, R130, -RZ ;  /* 0x0000008281597223 */ /* 0x000fe400000109ff */
[----:B------:R-:W-:Y:S02]  /*7960*/  FFMA.FTZ R122, R128, R91, R122 ;  /* 0x0000005b807a7223 */ /* 0x000fe4000001007a */
[----:B------:R-:W-:-:S02]  /*7970*/  FMUL.FTZ R91, R205, UR43 ;  /* 0x0000002bcd5b7c20 */ /* 0x000fc40008410000 */
[----:B------:R-:W-:Y:S02]  /*7980*/  FMUL.FTZ R129, R205, UR42 ;  /* 0x0000002acd817c20 */ /* 0x000fe40008410000 */
[----:B------:R-:W-:Y:S02]  /*7990*/  FFMA.FTZ R123, -R128, R90, R123 ;  /* 0x0000005a807b7223 */ /* 0x000fe4000001017b */
[C---:B------:R-:W-:Y:S02]  /*79a0*/  FFMA.FTZ R90, R206.reuse, UR42, -R91 ;  /* 0x0000002ace5a7c23 */ /* 0x040fe4000801085b */
[----:B------:R-:W-:Y:S02]  /*79b0*/  FFMA.FTZ R91, R206, UR43, R129 ;  /* 0x0000002bce5b7c23 */ /* 0x000fe40008010081 */
[----:B------:R-:W-:Y:S02]  /*79c0*/  FADD.FTZ R129, R240, R240 ;  /* 0x000000f0f0817221 */ /* 0x000fe40000010000 */
[----:B------:R-:W-:-:S02]  /*79d0*/  FMUL.FTZ R90, R128, R90 ;  /* 0x0000005a805a7220 */ /* 0x000fc40000410000 */
[----:B------:R-:W-:Y:S02]  /*79e0*/  FFMA.FTZ R91, -R128, R91, -RZ ;  /* 0x0000005b805b7223 */ /* 0x000fe400000109ff */
[C---:B------:R-:W-:Y:S02]  /*79f0*/  FMUL.FTZ R128, R204.reuse, UR42 ;  /* 0x0000002acc807c20 */ /* 0x040fe40008410000 */
[C---:B------:R-:W-:Y:S02]  /*7a00*/  FFMA.FTZ R123, -R129.reuse, R92, R123 ;  /* 0x0000005c817b7223 */ /* 0x040fe4000001017b */
[----:B------:R-:W-:Y:S02]  /*7a10*/  FMUL.FTZ R92, R204, UR43 ;  /* 0x0000002bcc5c7c20 */ /* 0x000fe40008410000 */
[----:B------:R-:W-:Y:S02]  /*7a20*/  FFMA.FTZ R122, R129, R93, R122 ;  /* 0x0000005d817a7223 */ /* 0x000fe4000001007a */
[----:B------:R-:W-:-:S02]  /*7a30*/  FFMA.FTZ R93, R203, UR43, R128 ;  /* 0x0000002bcb5d7c23 */ /* 0x000fc40008010080 */
[----:B------:R-:W-:Y:S02]  /*7a40*/  FADD.FTZ R128, R239, R239 ;  /* 0x000000efef807221 */ /* 0x000fe40000010000 */
[----:B------:R-:W-:Y:S02]  /*7a50*/  FFMA.FTZ R92, R203, UR42, -R92 ;  /* 0x0000002acb5c7c23 */ /* 0x000fe4000801085c */
[----:B------:R-:W-:Y:S02]  /*7a60*/  FFMA.FTZ R122, R128, R95, R122 ;  /* 0x0000005f807a7223 */ /* 0x000fe4000001007a */
[C---:B------:R-:W-:Y:S02]  /*7a70*/  FMUL.FTZ R92, R129.reuse, R92 ;  /* 0x0000005c815c7220 */ /* 0x040fe40000410000 */
[----:B------:R-:W-:Y:S02]  /*7a80*/  FFMA.FTZ R93, -R129, R93, -RZ ;  /* 0x0000005d815d7223 */ /* 0x000fe400000109ff */
        /* <DEDUP_REMOVED lines=26> */
[C---:B------:R-:W-:Y:S02]  /*7c30*/  FFMA.FTZ R123, -R129.reuse, R100, R123 ;  /* 0x00000064817b7223 */ /* 0x040fe4000001017b */
[C---:B------:R-:W-:Y:S02]  /*7c40*/  FMUL.FTZ R100, R196.reuse, UR43 ;  /* 0x0000002bc4647c20 */ /* 0x040fe40008410000 */
[----:B------:R-:W-:Y:S02]  /*7c50*/  FMUL.FTZ R128, R196, UR42 ;  /* 0x0000002ac4807c20 */ /* 0x000fe40008410000 */
[----:B------:R-:W-:Y:S02]  /*7c60*/  FFMA.FTZ R122, R129, R101, R122 ;  /* 0x00000065817a7223 */ /* 0x000fe4000001007a */
[----:B------:R-:W-:-:S02]  /*7c70*/  FFMA.FTZ R100, R195, UR42, -R100 ;  /* 0x0000002ac3647c23 */ /* 0x000fc40008010864 */
[----:B------:R-:W-:Y:S02]  /*7c80*/  FFMA.FTZ R101, R195, UR43, R128 ;  /* 0x0000002bc3657c23 */ /* 0x000fe40008010080 */
[C---:B------:R-:W-:Y:S02]  /*7c90*/  FMUL.FTZ R100, R129.reuse, R100 ;  /* 0x0000006481647220 */ /* 0x040fe40000410000 */
[----:B------:R-:W-:Y:S02]  /*7ca0*/  FFMA.FTZ R101, -R129, R101, -RZ ;  /* 0x0000006581657223 */ /* 0x000fe400000109ff */
[----:B------:R-:W-:Y:S02]  /*7cb0*/  FFMA.FTZ R130, R131, R103, R122 ;  /* 0x0000006783827223 */ /* 0x000fe4000001007a */
[----:B------:R-:W-:Y:S02]  /*7cc0*/  FFMA.FTZ R121, R121, R140, R141 ;  /* 0x0000008c79797223 */ /* 0x000fe4000001008d */
[----:B------:R-:W-:-:S02]  /*7cd0*/  FMUL.FTZ R103, R193, UR43 ;  /* 0x0000002bc1677c20 */ /* 0x000fc40008410000 */
[----:B------:R-:W-:Y:S02]  /*7ce0*/  FMUL.FTZ R129, R193, UR42 ;  /* 0x0000002ac1817c20 */ /* 0x000fe40008410000 */
[----:B------:R-:W-:Y:S02]  /*7cf0*/  FFMA.FTZ R123, -R131, R102, R123 ;  /* 0x00000066837b7223 */ /* 0x000fe4000001017b */
[----:B------:R-:W-:Y:S02]  /*7d00*/  FADD.FTZ R121, -R172, R121 ;  /* 0x00000079ac797221 */ /* 0x000fe40000010100 */
[C---:B------:R-:W-:Y:S02]  /*7d10*/  FFMA.FTZ R102, R194.reuse, UR42, -R103 ;  /* 0x0000002ac2667c23 */ /* 0x040fe40008010867 */
[----:B------:R-:W-:Y:S02]  /*7d20*/  FFMA.FTZ R122, R194, UR43, R129 ;  /* 0x0000002bc27a7c23 */ /* 0x000fe40008010081 */
[----:B------:R-:W-:-:S02]  /*7d30*/  FADD.FTZ R120, R171, R120 ;  /* 0x00000078ab787221 */ /* 0x000fc40000010000 */
[C---:B------:R-:W-:Y:S02]  /*7d40*/  FMUL.FTZ R102, R131.reuse, R102 ;  /* 0x0000006683667220 */ /* 0x040fe40000410000 */
[----:B------:R-:W-:Y:S02]  /*7d50*/  FFMA.FTZ R122, -R131, R122, -RZ ;  /* 0x0000007a837a7223 */ /* 0x000fe400000109ff */
[C---:B------:R-:W-:Y:S02]  /*7d60*/  FMUL.FTZ R103, R0.reuse, -R121 ;  /* 0x8000007900677220 */ /* 0x040fe40000410000 */
[C---:B------:R-:W-:Y:S02]  /*7d70*/  FMUL.FTZ R131, R0.reuse, -R120 ;  /* 0x8000007800837220 */ /* 0x040fe40000410000 */
[C---:B------:R-:W-:Y:S02]  /*7d80*/  FMUL.FTZ R129, R0.reuse, R213 ;  /* 0x000000d500817220 */ /* 0x040fe40000410000 */
[----:B------:R-:W-:-:S02]  /*7d90*/  FMUL.FTZ R128, R0, R214 ;  /* 0x000000d600807220 */ /* 0x000fc40000410000 */
[C---:B------:R-:W-:Y:S02]  /*7da0*/  FFMA.FTZ R0, R2.reuse, R120, -R103 ;  /* 0x0000007802007223 */ /* 0x040fe40000010867 */
[----:B------:R-:W-:Y:S02]  /*7db0*/  FFMA.FTZ R103, R2, R121, R131 ;  /* 0x0000007902677223 */ /* 0x000fe40000010083 */
[----:B------:R-:W-:Y:S02]  /*7dc0*/  FADD.FTZ R169, R169, R0 ;  /* 0x00000000a9a97221 */ /* 0x000fe40000010000 */
[----:B------:R-:W-:Y:S02]  /*7dd0*/  FADD.FTZ R103, -R170, R103 ;  /* 0x00000067aa677221 */ /* 0x000fe40000010100 */
[----:B------:R-:W-:Y:S02]  /*7de0*/  FADD.FTZ R131, R234, R234 ;  /* 0x000000eaea837221 */ /* 0x000fe40000010000 */
[----:B------:R-:W-:-:S02]  /*7df0*/  FMUL.FTZ R0, R3, -R169 ;  /* 0x800000a903007220 */ /* 0x000fc40000410000 */
[----:B------:R-:W-:Y:S02]  /*7e00*/  FMUL.FTZ R3, R3, -R103 ;  /* 0x8000006703037220 */ /* 0x000fe40000410000 */
[----:B------:R-:W-:Y:S02]  /*7e10*/  FFMA.FTZ R130, R131, R105, R130 ;  /* 0x0000006983827223 */ /* 0x000fe40000010082 */
[C---:B------:R-:W-:Y:S02]  /*7e20*/  FFMA.FTZ R105, R4.reuse, R103, R0 ;  /* 0x0000006704697223 */ /* 0x040fe40000010000 */
[----:B------:R-:W-:Y:S02]  /*7e30*/  FFMA.FTZ R0, R4, R169, -R3 ;  /* 0x000000a904007223 */ /* 0x000fe40000010803 */
[----:B------:R-:W-:Y:S02]  /*7e40*/  FMUL.FTZ R4, R192, UR42 ;  /* 0x0000002ac0047c20 */ /* 0x000fe40008410000 */
[----:B------:R-:W-:-:S02]  /*7e50*/  FADD.FTZ R168, -R168, R105 ;  /* 0x00000069a8a87221 */ /* 0x000fc40000010100 */
[----:B------:R-:W-:Y:S02]  /*7e60*/  FADD.FTZ R0, R173, R0 ;  /* 0x00000000ad007221 */ /* 0x000fe40000010000 */
[----:B------:R-:W-:Y:S02]  /*7e70*/  FFMA.FTZ R4, R191, UR43, R4 ;  /* 0x0000002bbf047c23 */ /* 0x000fe40008010004 */
[C---:B------:R-:W-:Y:S02]  /*7e80*/  FFMA.FTZ R129, R2.reuse, R214, R129 ;  /* 0x000000d602817223 */ /* 0x040fe40000010081 */
[----:B------:R-:W-:Y:S02]  /*7e90*/  FFMA.FTZ R128, R2, R213, -R128 ;  /* 0x000000d502807223 */ /* 0x000fe40000010880 */
[----:B------:R-:W-:Y:S02]  /*7ea0*/  FMUL.FTZ R2, R192, UR43 ;  /* 0x0000002bc0027c20 */ /* 0x000fe40008410000 */
[----:B------:R-:W-:-:S02]  /*7eb0*/  FMUL.FTZ R3, R5, -R168 ;  /* 0x800000a805037220 */ /* 0x000fc40000410000 */
[----:B------:R-:W-:Y:S02]  /*7ec0*/  FMUL.FTZ R5, R5, -R0 ;  /* 0x8000000005057220 */ /* 0x000fe40000410000 */
[----:B------:R-:W-:Y:S02]  /*7ed0*/  FFMA.FTZ R105, -R131, R4, -RZ ;  /* 0x0000000483697223 */ /* 0x000fe400000109ff */
[----:B------:R-:W-:Y:S02]  /*7ee0*/  FADD.FTZ R4, R31, R128 ;  /* 0x000000801f047221 */ /* 0x000fe40000010000 */
[----:B------:R-:W-:Y:S02]  /*7ef0*/  FFMA.FTZ R2, R191, UR42, -R2 ;  /* 0x0000002abf027c23 */ /* 0x000fe40008010802 */
[C---:B------:R-:W-:Y:S02]  /*7f00*/  FFMA.FTZ R128, R6.reuse, R0, -R3 ;  /* 0x0000000006807223 */ /* 0x040fe40000010803 */
[----:B------:R-:W-:-:S02]  /*7f10*/  FFMA.FTZ R3, R6, R168, R5 ;  /* 0x000000a806037223 */ /* 0x000fc40000010005 */
[C---:B------:R-:W-:Y:S02]  /*7f20*/  FFMA.FTZ R123, -R131.reuse, R104, R123 ;  /* 0x00000068837b7223 */ /* 0x040fe4000001017b */
[----:B------:R-:W-:Y:S02]  /*7f30*/  FMUL.FTZ R104, R131, R2 ;  /* 0x0000000283687220 */ /* 0x000fe40000410000 */
[----:B------:R-:W-:Y:S02]  /*7f40*/  FADD.FTZ R2, RZ, R129 ;  /* 0x00000081ff027221 */ /* 0x000fe40000010000 */
[----:B------:R-:W-:Y:S02]  /*7f50*/  FADD.FTZ R3, -R174, R3 ;  /* 0x00000003ae037221 */ /* 0x000fe40000010100 */
[----:B------:R-:W-:Y:S02]  /*7f60*/  FADD.FTZ R175, R175, R128 ;  /* 0x00000080afaf7221 */ /* 0x000fe40000010000 */
[----:B------:R-:W-:-:S02]  /*7f70*/  FMUL.FTZ R5, R119, R2 ;  /* 0x0000000277057220 */ /* 0x000fc40000410000 */
[----:B------:R-:W-:Y:S02]  /*7f80*/  FMUL.FTZ R6, R7, -R3 ;  /* 0x8000000307067220 */ /* 0x000fe40000410000 */
[-C--:B------:R-:W-:Y:S02]  /*7f90*/  FMUL.FTZ R129, R119, R4.reuse ;  /* 0x0000000477817220 */ /* 0x080fe40000410000 */
[----:B------:R-:W-:Y:S02]  /*7fa0*/  FMUL.FTZ R7, R7, -R175 ;  /* 0x800000af07077220 */ /* 0x000fe40000410000 */
[C---:B------:R-:W-:Y:S02]  /*7fb0*/  FFMA.FTZ R119, R118.reuse, R4, -R5 ;  /* 0x0000000476777223 */ /* 0x040fe40000010805 */
[----:B------:R-:W-:Y:S02]  /*7fc0*/  FFMA.FTZ R5, R118, R2, R129 ;  /* 0x0000000276057223 */ /* 0x000fe40000010081 */
[----:B------:R-:W-:-:S02]  /*7fd0*/  FFMA.FTZ R7, R8, R3, R7 ;  /* 0x0000000308077223 */ /* 0x000fc40000010007 */
[----:B------:R-:W-:Y:S02]  /*7fe0*/  FMUL.FTZ R129, R189, UR42 ;  /* 0x0000002abd817c20 */ /* 0x000fe40008410000 */
[----:B------:R-:W-:Y:S02]  /*7ff0*/  FFMA.FTZ R6, R8, R175, -R6 ;  /* 0x000000af08067223 */ /* 0x000fe40000010806 */
[----:B------:R-:W-:Y:S02]  /*8000*/  FADD.FTZ R176, -R176, R7 ;  /* 0x00000007b0b07221 */ /* 0x000fe40000010100 */
[----:B------:R-:W-:Y:S02]  /*8010*/  FFMA.FTZ R118, R190, UR43, R129 ;  /* 0x0000002bbe767c23 */ /* 0x000fe40008010081 */
[C---:B------:R-:W-:Y:S02]  /*8020*/  FMUL.FTZ R7, R2.reuse, UR43 ;  /* 0x0000002b02077c20 */ /* 0x040fe40008410000 */
[----:B------:R-:W-:-:S02]  /*8030*/  FMUL.FTZ R129, R2, UR42 ;  /* 0x0000002a02817c20 */ /* 0x000fc40008410000 */
[----:B------:R-:W-:Y:S02]  /*8040*/  FADD.FTZ R131, R233, R233 ;  /* 0x000000e9e9837221 */ /* 0x000fe40000010000 */
[----:B------:R-:W-:Y:S02]  /*8050*/  FADD.FTZ R8, R177, R6 ;  /* 0x00000006b1087221 */ /* 0x000fe40000010000 */
[C---:B------:R-:W-:Y:S02]  /*8060*/  FFMA.FTZ R6, R4.reuse, UR42, -R7 ;  /* 0x0000002a04067c23 */ /* 0x040fe40008010807 */
[----:B------:R-:W-:Y:S02]  /*8070*/  FFMA.FTZ R7, R4, UR43, R129 ;  /* 0x0000002b04077c23 */ /* 0x000fe40008010081 */
[----:B------:R-:W-:Y:S02]  /*8080*/  FFMA.FTZ R123, -R131, R106, R123 ;  /* 0x0000006a837b7223 */ /* 0x000fe4000001017b */
[----:B------:R-:W-:-:S02]  /*8090*/  FMUL.FTZ R129, R9, -R176 ;  /* 0x800000b009817220 */ /* 0x000fc40000410000 */
[----:B------:R-:W-:Y:S02]  /*80a0*/  FADD.FTZ R106, R228, R228 ;  /* 0x000000e4e46a7221 */ /* 0x000fe40000010000 */
[----:B------:R-:W-:Y:S02]  /*80b0*/  FMUL.FTZ R9, R9, -R8 ;  /* 0x8000000809097220 */ /* 0x000fe40000410000 */
[C---:B------:R-:W-:Y:S02]  /*80c0*/  FMUL.FTZ R119, R106.reuse, R119 ;  /* 0x000000776a777220 */ /* 0x040fe40000410000 */
[C---:B------:R-:W-:Y:S02]  /*80d0*/  FMUL.FTZ R5, R106.reuse, R5 ;  /* 0x000000056a057220 */ /* 0x040fe40000410000 */
[C---:B------:R-:W-:Y:S02]  /*80e0*/  FMUL.FTZ R6, R106.reuse, R6 ;  /* 0x000000066a067220 */ /* 0x040fe40000410000 */
[----:B------:R-:W-:-:S02]  /*80f0*/  FFMA.FTZ R7, -R106, R7, -RZ ;  /* 0x000000076a077223 */ /* 0x000fc400000109ff */
[C---:B------:R-:W-:Y:S02]  /*8100*/  FFMA.FTZ R9, R10.reuse, R176, R9 ;  /* 0x000000b00a097223 */ /* 0x040fe40000010009 */
[----:B------:R-:W-:Y:S02]  /*8110*/  FFMA.FTZ R106, R10, R8, -R129 ;  /* 0x000000080a6a7223 */ /* 0x000fe40000010881 */
[----:B------:R-:W-:Y:S02]  /*8120*/  FADD.FTZ R9, -R178, R9 ;  /* 0x00000009b2097221 */ /* 0x000fe40000010100 */
[----:B------:R-:W-:Y:S02]  /*8130*/  FADD.FTZ R179, R179, R106 ;  /* 0x0000006ab3b37221 */ /* 0x000fe40000010000 */
[C---:B------:R-:W-:Y:S02]  /*8140*/  FMUL.FTZ R10, R11.reuse, -R9 ;  /* 0x800000090b0a7220 */ /* 0x040fe40000410000 */
[----:B------:R-:W-:-:S02]  /*8150*/  FMUL.FTZ R11, R11, -R179 ;  /* 0x800000b30b0b7220 */ /* 0x000fc40000410000 */
[----:B------:R-:W-:Y:S02]  /*8160*/  FFMA.FTZ R130, R131, R107, R130 ;  /* 0x0000006b83827223 */ /* 0x000fe40000010082 */
[----:B------:R-:W-:Y:S02]  /*8170*/  FMUL.FTZ R107, R189, UR43 ;  /* 0x0000002bbd6b7c20 */ /* 0x000fe40008410000 */
[C---:B------:R-:W-:Y:S02]  /*8180*/  FFMA.FTZ R11, R12.reuse, R9, R11 ;  /* 0x000000090c0b7223 */ /* 0x040fe4000001000b */
[----:B------:R-:W-:Y:S02]  /*8190*/  FFMA.FTZ R10, R12, R179, -R10 ;  /* 0x000000b30c0a7223 */ /* 0x000fe4000001080a */
[----:B------:R-:W-:Y:S02]  /*81a0*/  FFMA.FTZ R107, R190, UR42, -R107 ;  /* 0x0000002abe6b7c23 */ /* 0x000fe4000801086b */
[----:B------:R-:W-:-:S02]  /*81b0*/  FADD.FTZ R128, R232, R232 ;  /* 0x000000e8e8807221 */ /* 0x000fc40000010000 */
[----:B------:R-:W-:Y:S02]  /*81c0*/  FADD.FTZ R180, -R180, R11 ;  /* 0x0000000bb4b47221 */ /* 0x000fe40000010100 */
[----:B------:R-:W-:Y:S02]  /*81d0*/  FADD.FTZ R10, R181, R10 ;  /* 0x0000000ab50a7221 */ /* 0x000fe40000010000 */
[C---:B------:R-:W-:Y:S02]  /*81e0*/  FMUL.FTZ R107, R131.reuse, R107 ;  /* 0x0000006b836b7220 */ /* 0x040fe40000410000 */
[----:B------:R-:W-:Y:S02]  /*81f0*/  FFMA.FTZ R118, -R131, R118, -RZ ;  /* 0x0000007683767223 */ /* 0x000fe400000109ff */
[----:B------:R-:W-:Y:S02]  /*8200*/  FADD.FTZ R131, R231, R231 ;  /* 0x000000e7e7837221 */ /* 0x000fe40000010000 */
[----:B------:R-:W-:-:S02]  /*8210*/  FFMA.FTZ R123, -R128, R108, R123 ;  /* 0x0000006c807b7223 */ /* 0x000fc4000001017b */
[----:B------:R-:W-:Y:S02]  /*8220*/  FFMA.FTZ R130, R128, R109, R130 ;  /* 0x0000006d80827223 */ /* 0x000fe40000010082 */
[----:B------:R-:W-:Y:S02]  /*8230*/  FMUL.FTZ R11, R13, -R180 ;  /* 0x800000b40d0b7220 */ /* 0x000fe40000410000 */
[----:B------:R-:W-:Y:S02]  /*8240*/  FFMA.FTZ R109, R187, UR42, -R132 ;  /* 0x0000002abb6d7c23 */ /* 0x000fe40008010884 */
[----:B------:R-:W-:Y:S02]  /*8250*/  FMUL.FTZ R13, R13, -R10 ;  /* 0x8000000a0d0d7220 */ /* 0x000fe40000410000 */
[----:B------:R-:W-:Y:S02]  /*8260*/  FFMA.FTZ R129, R187, UR43, R134 ;  /* 0x0000002bbb817c23 */ /* 0x000fe40008010086 */
[----:B------:R-:W-:-:S02]  /*8270*/  FFMA.FTZ R123, -R131, R110, R123 ;  /* 0x0000006e837b7223 */ /* 0x000fc4000001017b */
[----:B------:R-:W-:Y:S02]  /*8280*/  FFMA.FTZ R110, R14, R10, -R11 ;  /* 0x0000000a0e6e7223 */ /* 0x000fe4000001080b */
[----:B------:R-:W-:Y:S02]  /*8290*/  FMUL.FTZ R106, R128, R109 ;  /* 0x0000006d806a7220 */ /* 0x000fe40000410000 */
[----:B------:R-:W-:Y:S02]  /*82a0*/  FFMA.FTZ R11, R14, R180, R13 ;  /* 0x000000b40e0b7223 */ /* 0x000fe4000001000d */
[----:B------:R-:W-:Y:S02]  /*82b0*/  FFMA.FTZ R109, -R128, R129, -RZ ;  /* 0x00000081806d7223 */ /* 0x000fe400000109ff */
[----:B------:R-:W-:Y:S02]  /*82c0*/  FMUL.FTZ R129, R161, UR42 ;  /* 0x0000002aa1817c20 */ /* 0x000fe40008410000 */
[----:B------:R-:W-:-:S02]  /*82d0*/  FMUL.FTZ R14, R210, UR42 ;  /* 0x0000002ad20e7c20 */ /* 0x000fc40008410000 */
[----:B------:R-:W-:Y:S02]  /*82e0*/  FADD.FTZ R11, -R182, R11 ;  /* 0x0000000bb60b7221 */ /* 0x000fe40000010100 */
[----:B------:R-:W-:Y:S02]  /*82f0*/  FFMA.FTZ R130, R131, R111, R130 ;  /* 0x0000006f83827223 */ /* 0x000fe40000010082 */
[----:B------:R-:W-:Y:S02]  /*8300*/  FMUL.FTZ R111, R161, UR43 ;  /* 0x0000002ba16f7c20 */ /* 0x000fe40008410000 */
[----:B------:R-:W-:Y:S02]  /*8310*/  FFMA.FTZ R108, R160, UR43, R129 ;  /* 0x0000002ba06c7c23 */ /* 0x000fe40008010081 */
[----:B------:R-:W-:Y:S02]  /*8320*/  FADD.FTZ R183, R183, R110 ;  /* 0x0000006eb7b77221 */ /* 0x000fe40000010000 */
[----:B------:R-:W-:-:S02]  /*8330*/  FADD.FTZ R129, R230, R230 ;  /* 0x000000e6e6817221 */ /* 0x000fc40000010000 */
[----:B------:R-:W-:Y:S02]  /*8340*/  FFMA.FTZ R14, R209, UR43, R14 ;  /* 0x0000002bd10e7c23 */ /* 0x000fe4000801000e */
[C---:B------:R-:W-:Y:S02]  /*8350*/  FMUL.FTZ R13, R15.reuse, -R11 ;  /* 0x8000000b0f0d7220 */ /* 0x040fe40000410000 */
[----:B------:R-:W-:Y:S02]  /*8360*/  FFMA.FTZ R12, R160, UR42, -R111 ;  /* 0x0000002aa00c7c23 */ /* 0x000fe4000801086f */
[-C--:B------:R-:W-:Y:S02]  /*8370*/  FMUL.FTZ R15, R15, -R183.reuse ;  /* 0x800000b70f0f7220 */ /* 0x080fe40000410000 */
[----:B------:R-:W-:Y:S02]  /*8380*/  FFMA.FTZ R111, -R129, R14, -RZ ;  /* 0x0000000e816f7223 */ /* 0x000fe400000109ff */
[----:B------:R-:W-:-:S02]  /*8390*/  FFMA.FTZ R14, R16, R183, -R13 ;  /* 0x000000b7100e7223 */ /* 0x000fc4000001080d */
[----:B------:R-:W-:Y:S02]  /*83a0*/  FMUL.FTZ R13, R211, UR43 ;  /* 0x0000002bd30d7c20 */ /* 0x000fe40008410000 */
[----:B------:R-:W-:Y:S02]  /*83b0*/  FFMA.FTZ R15, R16, R11, R15 ;  /* 0x0000000b100f7223 */ /* 0x000fe4000001000f */
[----:B------:R-:W-:Y:S02]  /*83c0*/  FADD.FTZ R132, R244, R244 ;  /* 0x000000f4f4847221 */ /* 0x000fe40000010000 */
[----:B------:R-:W-:Y:S02]  /*83d0*/  FFMA.FTZ R13, R212, UR42, -R13 ;  /* 0x0000002ad40d7c23 */ /* 0x000fe4000801080d */
[----:B------:R-:W-:Y:S02]  /*83e0*/  FADD.FTZ R184, -R184, R15 ;  /* 0x0000000fb8b87221 */ /* 0x000fe40000010100 */
[----:B------:R-:W-:-:S02]  /*83f0*/  FADD.FTZ R14, R185, R14 ;  /* 0x0000000eb90e7221 */ /* 0x000fc40000010000 */
[----:B------:R-:W-:Y:S02]  /*8400*/  FFMA.FTZ R123, -R129, R112, R123 ;  /* 0x00000070817b7223 */ /* 0x000fe4000001017b */
[----:B------:R-:W-:Y:S02]  /*8410*/  FMUL.FTZ R112, R132, R13 ;  /* 0x0000000d84707220 */ /* 0x000fe40000410000 */
[C---:B------:R-:W-:Y:S02]  /*8420*/  FMUL.FTZ R13, R17.reuse, -R184 ;  /* 0x800000b8110d7220 */ /* 0x040fe40000410000 */
[-C--:B------:R-:W-:Y:S02]  /*8430*/  FMUL.FTZ R17, R17, -R14.reuse ;  /* 0x8000000e11117220 */ /* 0x080fe40000410000 */
[C---:B------:R-:W-:Y:S02]  /*8440*/  FFMA.FTZ R16, R18.reuse, R14, -R13 ;  /* 0x0000000e12107223 */ /* 0x040fe4000001080d */
[----:B------:R-:W-:-:S02]  /*8450*/  FFMA.FTZ R13, R18, R184, R17 ;  /* 0x000000b8120d7223 */ /* 0x000fc40000010011 */
[----:B------:R-:W-:Y:S02]  /*8460*/  FFMA.FTZ R130, R129, R113, R130 ;  /* 0x0000007181827223 */ /* 0x000fe40000010082 */
[----:B------:R-:W-:Y:S02]  /*8470*/  FADD.FTZ R13, -R186, R13 ;  /* 0x0000000dba0d7221 */ /* 0x000fe40000010100 */
[----:B------:R-:W-:Y:S02]  /*8480*/  FADD.FTZ R215, R215, R16 ;  /* 0x00000010d7d77221 */ /* 0x000fe40000010000 */
[----:B------:R-:W-:Y:S02]  /*8490*/  FMUL.FTZ R113, R211, UR42 ;  /* 0x0000002ad3717c20 */ /* 0x000fe40008410000 */
[----:B------:R-:W-:Y:S02]  /*84a0*/  FMUL.FTZ R16, R214, UR42 ;  /* 0x0000002ad6107c20 */ /* 0x000fe40008410000 */
[----:B------:R-:W-:-:S02]  /*84b0*/  FMUL.FTZ R15, R19, -R13 ;  /* 0x8000000d130f7220 */ /* 0x000fc40000410000 */
[----:B------:R-:W-:Y:S02]  /*84c0*/  FFMA.FTZ R130, R132, R115, R130 ;  /* 0x0000007384827223 */ /* 0x000fe40000010082 */
[----:B------:R-:W-:Y:S02]  /*84d0*/  FMUL.FTZ R19, R19, -R215 ;  /* 0x800000d713137220 */ /* 0x000fe40000410000 */
[----:B------:R-:W-:Y:S02]  /*84e0*/  FMUL.FTZ R128, R210, UR43 ;  /* 0x0000002bd2807c20 */ /* 0x000fe40008410000 */
[----:B------:R-:W-:Y:S02]  /*84f0*/  FADD.FTZ R115, R229, R229 ;  /* 0x000000e5e5737221 */ /* 0x000fe40000010000 */
[----:B------:R-:W-:Y:S02]  /*8500*/  FFMA.FTZ R113, R212, UR43, R113 ;  /* 0x0000002bd4717c23 */ /* 0x000fe40008010071 */
[----:B------:R-:W-:-:S02]  /*8510*/  FMUL.FTZ R18, R214, UR43 ;  /* 0x0000002bd6127c20 */ /* 0x000fc40008410000 */
[----:B------:R-:W-:Y:S02]  /*8520*/  FFMA.FTZ R16, R213, UR43, R16 ;  /* 0x0000002bd5107c23 */ /* 0x000fe40008010010 */
[----:B------:R-:W-:Y:S02]  /*8530*/  FFMA.FTZ R19, R20, R13, R19 ;  /* 0x0000000d14137223 */ /* 0x000fe40000010013 */
[----:B------:R-:W-:Y:S02]  /*8540*/  FFMA.FTZ R110, R209, UR42, -R128 ;  /* 0x0000002ad16e7c23 */ /* 0x000fe40008010880 */
[----:B------:R-:W-:Y:S01]  /*8550*/  FFMA.FTZ R136, R115, R117, R130 ;  /* 0x0000007573887223 */ /* 0x000fe20000010082 */
[----:B------:R-:W-:Y:S01]  /*8560*/  MOV R117, UR7 ;  /* 0x0000000700757c02 */ /* 0x000fe20008000f00 */
[----:B------:R-:W-:Y:S01]  /*8570*/  FFMA.FTZ R128, -R132, R113, -RZ ;  /* 0x0000007184807223 */ /* 0x000fe200000109ff */
[----:B------:R-:W-:Y:S01]  /*8580*/  SHF.L.U32 R113, R167, 0x5, RZ ;  /* 0x00000005a7717819 */ /* 0x000fe200000006ff */
[----:B------:R-:W-:-:S02]  /*8590*/  FFMA.FTZ R18, R213, UR42, -R18 ;  /* 0x0000002ad5127c23 */ /* 0x000fc40008010812 */
[----:B------:R-:W-:Y:S01]  /*85a0*/  FFMA.FTZ R130, -R115, R16, -RZ ;  /* 0x0000001073827223 */ /* 0x000fe200000109ff */
[C---:B------:R-:W-:Y:S01]  /*85b0*/  IADD3 R134, R113.reuse, 0x3, RZ ;  /* 0x0000000371867810 */ /* 0x040fe20007ffe0ff */
[----:B------:R-:W-:Y:S01]  /*85c0*/  FFMA.FTZ R16, R20, R215, -R15 ;  /* 0x000000d714107223 */ /* 0x000fe2000001080f */
[----:B0-----:R-:W-:Y:S01]  /*85d0*/  @!P0 STS.128 [R117.X16+0xac80], R124 ;  /* 0x00ac807c75008388 */ /* 0x001fe2000000cc00 */
[----:B------:R-:W-:Y:S01]  /*85e0*/  FADD.FTZ R216, -R216, R19 ;  /* 0x00000013d8d87221 */ /* 0x000fe20000010100 */
[----:B------:R-:W-:Y:S01]  /*85f0*/  LEA.HI.SX32 R134, R134, R113, 0x1b ;  /* 0x0000007186867211 */ /* 0x000fe200078fdaff */
[----:B------:R-:W-:Y:S01]  /*8600*/  FFMA.FTZ R123, -R132, R114, R123 ;  /* 0x00000072847b7223 */ /* 0x000fe2000001017b */
[----:B------:R-:W-:Y:S01]  /*8610*/  IADD3 R132, R113, 0x2, RZ ;  /* 0x0000000271847810 */ /* 0x000fe20007ffe0ff */
[----:B------:R-:W-:Y:S01]  /*8620*/  FMUL.FTZ R114, R115, R18 ;  /* 0x0000001273727220 */ /* 0x000fe20000410000 */
[----:B------:R-:W-:Y:S01]  /*8630*/  IADD3 R18, R113, 0x1, RZ ;  /* 0x0000000171127810 */ /* 0x000fe20007ffe0ff */
[----:B------:R-:W-:-:S02]  /*8640*/  FADD.FTZ R16, R217, R16 ;  /* 0x00000010d9107221 */ /* 0x000fc40000010000 */
[C---:B------:R-:W-:Y:S01]  /*8650*/  FMUL.FTZ R17, R21.reuse, -R216 ;  /* 0x800000d815117220 */ /* 0x040fe20000410000 */
[----:B------:R-:W-:Y:S01]  /*8660*/  LEA.HI.SX32 R20, R18, R113, 0x1b ;  /* 0x0000007112147211 */ /* 0x000fe200078fdaff */
[-C--:B------:R-:W-:Y:S02]  /*8670*/  FMUL.FTZ R21, R21, -R16.reuse ;  /* 0x8000001015157220 */ /* 0x080fe40000410000 */
[C---:B------:R-:W-:Y:S02]  /*8680*/  FFMA.FTZ R18, R22.reuse, R16, -R17 ;  /* 0x0000001016127223 */ /* 0x040fe40000010811 */
[----:B------:R-:W-:Y:S02]  /*8690*/  FFMA.FTZ R17, R22, R216, R21 ;  /* 0x000000d816117223 */ /* 0x000fe40000010015 */
[----:B------:R-:W-:Y:S02]  /*86a0*/  FADD.FTZ R219, R219, R18 ;  /* 0x00000012dbdb7221 */ /* 0x000fe40000010000 */
[----:B------:R-:W-:-:S02]  /*86b0*/  FADD.FTZ R17, -R218, R17 ;  /* 0x00000011da117221 */ /* 0x000fc40000010100 */
[C---:B------:R-:W-:Y:S02]  /*86c0*/  FMUL.FTZ R18, R23.reuse, -R219 ;  /* 0x800000db17127220 */ /* 0x040fe40000410000 */
[-C--:B------:R-:W-:Y:S02]  /*86d0*/  FMUL.FTZ R23, R23, -R17.reuse ;  /* 0x8000001117177220 */ /* 0x080fe40000410000 */
[----:B------:R-:W-:Y:S02]  /*86e0*/  FFMA.FTZ R19, R24, R17, R18 ;  /* 0x0000001118137223 */ /* 0x000fe40000010012 */
[----:B------:R-:W-:Y:S01]  /*86f0*/  FFMA.FTZ R116, -R115, R116, R123 ;  /* 0x0000007473747223 */ /* 0x000fe2000001017b */
[----:B------:R-:W-:Y:S01]  /*8700*/  LEA.HI.SX32 R115, R132, R113, 0x1b ;  /* 0x0000007184737211 */ /* 0x000fe200078fdaff */
[----:B------:R-:W-:Y:S01]  /*8710*/  FFMA.FTZ R18, R24, R219, -R23 ;  /* 0x000000db18127223 */ /* 0x000fe20000010817 */
[----:B------:R-:W-:Y:S01]  /*8720*/  LEA.HI.SX32 R113, R113, R113, 0x1b ;  /* 0x0000007171717211 */ /* 0x000fe200078fdaff */
[----:B------:R-:W-:-:S02]  /*8730*/  FADD.FTZ R220, -R220, R19 ;  /* 0x00000013dcdc7221 */ /* 0x000fc40000010100 */
[----:B------:R-:W-:Y:S02]  /*8740*/  FADD.FTZ R18, R221, R18 ;  /* 0x00000012dd127221 */ /* 0x000fe40000010000 */
[C---:B------:R-:W-:Y:S01]  /*8750*/  FMUL.FTZ R19, R25.reuse, -R220 ;  /* 0x800000dc19137220 */ /* 0x040fe20000410000 */
[----:B------:R-:W-:Y:S01]  /*8760*/  STS [R113.X4+0x4200], R88 ;  /* 0x0042005871007388 */ /* 0x000fe20000004800 */
[----:B------:R-:W-:Y:S02]  /*8770*/  FMUL.FTZ R25, R25, -R18 ;  /* 0x8000001219197220 */ /* 0x000fe40000410000 */
[----:B------:R-:W-:Y:S01]  /*8780*/  FMUL.FTZ R12, R131, R12 ;  /* 0x0000000c830c7220 */ /* 0x000fe20000410000 */
[----:B------:R0:W-:Y:S01]  /*8790*/  STS [R20.X4+0x4204], R89 ;  /* 0x0042045914007388 */ /* 0x0001e20000004800 */
[----:B------:R-:W-:Y:S02]  /*87a0*/  FFMA.FTZ R25, R26, R220, R25 ;  /* 0x000000dc1a197223 */ /* 0x000fe40000010019 */
[----:B------:R-:W-:Y:S01]  /*87b0*/  FADD.FTZ R24, -R148, R207 ;  /* 0x000000cf94187221 */ /* 0x000fe20000010100 */
[----:B------:R1:W-:Y:S01]  /*87c0*/  STS [R115.X4+0x4208], R90 ;  /* 0x0042085a73007388 */ /* 0x0003e20000004800 */
[----:B------:R-:W-:-:S02]  /*87d0*/  FMUL.FTZ R110, R129, R110 ;  /* 0x0000006e816e7220 */ /* 0x000fc40000410000 */
[----:B------:R-:W-:Y:S01]  /*87e0*/  FFMA.FTZ R108, -R131, R108, -RZ ;  /* 0x0000006c836c7223 */ /* 0x000fe200000109ff */
[----:B------:R2:W-:Y:S01]  /*87f0*/  STS [R134.X4+0x420c], R91 ;  /* 0x00420c5b86007388 */ /* 0x0005e20000004800 */
[----:B------:R-:W-:Y:S02]  /*8800*/  FADD.FTZ R15, R136, R119 ;  /* 0x00000077880f7221 */ /* 0x000fe40000010000 */
[----:B0-----:R-:W-:Y:S01]  /*8810*/  FFMA.FTZ R20, R26, R18, -R19 ;  /* 0x000000121a147223 */ /* 0x001fe20000010813 */
[----:B------:R0:W-:Y:S01]  /*8820*/  STS [R113.X4+0x421c], R95 ;  /* 0x00421c5f71007388 */ /* 0x0001e20000004800 */
[----:B------:R-:W-:Y:S02]  /*8830*/  FMUL.FTZ R133, R154, R9 ;  /* 0x000000099a857220 */ /* 0x000fe40000410000 */
[----:B------:R-:W-:Y:S01]  /*8840*/  FADD.FTZ R223, R223, R20 ;  /* 0x00000014dfdf7221 */ /* 0x000fe20000010000 */
[----:B------:R3:W-:Y:S01]  /*8850*/  STS [R113.X4+0x4258], R12 ;  /* 0x0042580c71007388 */ /* 0x0007e20000004800 */
[----:B-1----:R-:W-:-:S02]  /*8860*/  FMUL.FTZ R90, R163, R220 ;  /* 0x000000dca35a7220 */ /* 0x002fc40000410000 */
[----:B------:R-:W-:Y:S01]  /*8870*/  FMUL.FTZ R19, R27, -R223 ;  /* 0x800000df1b137220 */ /* 0x000fe20000410000 */
[----:B------:R1:W-:Y:S01]  /*8880*/  STS [R113.X4+0x4210], R92 ;  /* 0x0042105c71007388 */ /* 0x0003e20000004800 */
[----:B--2---:R-:W-:Y:S02]  /*8890*/  FMUL.FTZ R91, R162, R17 ;  /* 0x00000011a25b7220 */ /* 0x004fe40000410000 */
[----:B0-----:R-:W-:Y:S01]  /*88a0*/  FADD.FTZ R95, -R222, R25 ;  /* 0x00000019de5f7221 */ /* 0x001fe20000010100 */
[----:B------:R0:W-:Y:S01]  /*88b0*/  STS [R113.X4+0x4214], R93 ;  /* 0x0042145d71007388 */ /* 0x0001e20000004800 */
[----:B------:R-:W-:Y:S02]  /*88c0*/  FADD.FTZ R190, -R37, R190 ;  /* 0x000000be25be7221 */ /* 0x000fe40000010100 */
[-C--:B------:R-:W-:Y:S01]  /*88d0*/  FMUL.FTZ R27, R27, -R95.reuse ;  /* 0x8000005f1b1b7220 */ /* 0x080fe20000410000 */
[----:B------:R-:W-:Y:S01]  /*88e0*/  STS [R113.X4+0x4278], R6 ;  /* 0x0042780671007388 */ /* 0x000fe20000004800 */
[----:B------:R-:W-:-:S02]  /*88f0*/  FFMA.FTZ R19, R28, R95, R19 ;  /* 0x0000005f1c137223 */ /* 0x000fc40000010013 */
[----:B------:R-:W-:Y:S01]  /*8900*/  FFMA.FTZ R20, R28, R223, -R27 ;  /* 0x000000df1c147223 */ /* 0x000fe2000001081b */
[----:B------:R-:W-:Y:S01]  /*8910*/  STS [R113.X4+0x4218], R94 ;  /* 0x0042185e71007388 */ /* 0x000fe20000004800 */
[----:B------:R-:W-:Y:S02]  /*8920*/  FADD.FTZ R224, -R224, R19 ;  /* 0x00000013e0e07221 */ /* 0x000fe40000010100 */
[----:B------:R-:W-:Y:S01]  /*8930*/  FADD.FTZ R20, R225, R20 ;  /* 0x00000014e1147221 */ /* 0x000fe20000010000 */
[----:B------:R-:W-:Y:S01]  /*8940*/  STS [R113.X4+0x4224], R97 ;  /* 0x0042246171007388 */ /* 0x000fe20000004800 */
[C---:B------:R-:W-:Y:S02]  /*8950*/  FMUL.FTZ R19, R29.reuse, -R224 ;  /* 0x800000e01d137220 */ /* 0x040fe40000410000 */
[-C--:B------:R-:W-:Y:S01]  /*8960*/  FMUL.FTZ R29, R29, -R20.reuse ;  /* 0x800000141d1d7220 */ /* 0x080fe20000410000 */
[----:B------:R-:W-:Y:S01]  /*8970*/  STS [R113.X4+0x422c], R99 ;  /* 0x00422c6371007388 */ /* 0x000fe20000004800 */
[----:B------:R-:W-:-:S02]  /*8980*/  FFMA.FTZ R22, R30, R20, -R19 ;  /* 0x000000141e167223 */ /* 0x000fc40000010813 */
[----:B------:R-:W-:Y:S01]  /*8990*/  FFMA.FTZ R29, R30, R224, R29 ;  /* 0x000000e01e1d7223 */ /* 0x000fe2000001001d */
[----:B------:R-:W-:Y:S01]  /*89a0*/  STS [R113.X4+0x4220], R96 ;  /* 0x0042206071007388 */ /* 0x000fe20000004800 */
[----:B------:R-:W-:Y:S02]  /*89b0*/  FADD.FTZ R227, R227, R22 ;  /* 0x00000016e3e37221 */ /* 0x000fe40000010000 */
[C---:B------:R-:W-:Y:S01]  /*89c0*/  FMUL.FTZ R22, R165.reuse, R20 ;  /* 0x00000014a5167220 */ /* 0x040fe20000410000 */
[----:B------:R-:W-:Y:S01]  /*89d0*/  STS [R113.X4+0x4234], R101 ;  /* 0x0042346571007388 */ /* 0x000fe20000004800 */
[----:B------:R-:W-:Y:S02]  /*89e0*/  FADD.FTZ R117, -R226, R29 ;  /* 0x0000001de2757221 */ /* 0x000fe40000010100 */
[----:B------:R-:W-:Y:S01]  /*89f0*/  FMUL.FTZ R26, R165, R224 ;  /* 0x000000e0a51a7220 */ /* 0x000fe20000410000 */
[----:B------:R-:W-:Y:S01]  /*8a00*/  STS [R113.X4+0x4254], R109 ;  /* 0x0042546d71007388 */ /* 0x000fe20000004800 */
[----:B------:R-:W-:-:S02]  /*8a10*/  FADD.FTZ R19, -R147, R206 ;  /* 0x000000ce93137221 */ /* 0x000fc40000010100 */
[C---:B------:R-:W-:Y:S01]  /*8a20*/  FMUL.FTZ R23, R205.reuse, R22 ;  /* 0x00000016cd177220 */ /* 0x040fe20000410000 */
[----:B------:R-:W-:Y:S01]  /*8a30*/  STS [R113.X4+0x4264], R111 ;  /* 0x0042646f71007388 */ /* 0x000fe20000004800 */
[C---:B------:R-:W-:Y:S02]  /*8a40*/  FMUL.FTZ R25, R166.reuse, R117 ;  /* 0x00000075a6197220 */ /* 0x040fe40000410000 */
[-C--:B------:R-:W-:Y:S01]  /*8a50*/  FMUL.FTZ R27, R205, R26.reuse ;  /* 0x0000001acd1b7220 */ /* 0x080fe20000410000 */
[----:B------:R-:W-:Y:S01]  /*8a60*/  STS [R113.X4+0x427c], R7 ;  /* 0x00427c0771007388 */ /* 0x000fe20000004800 */
[----:B------:R-:W-:Y:S02]  /*8a70*/  FMUL.FTZ R21, R166, R227 ;  /* 0x000000e3a6157220 */ /* 0x000fe40000410000 */
[----:B------:R-:W-:Y:S01]  /*8a80*/  FFMA.FTZ R30, R19, R26, -R23 ;  /* 0x0000001a131e7223 */ /* 0x000fe20000010817 */
[----:B------:R-:W-:Y:S01]  /*8a90*/  STS [R113.X4+0x4250], R106 ;  /* 0x0042506a71007388 */ /* 0x000fe20000004800 */
[----:B------:R-:W-:-:S02]  /*8aa0*/  FMUL.FTZ R23, R164, R223 ;  /* 0x000000dfa4177220 */ /* 0x000fc40000410000 */
[----:B---3--:R-:W-:Y:S01]  /*8ab0*/  FMUL.FTZ R12, R208, R25 ;  /* 0x00000019d00c7220 */ /* 0x008fe20000410000 */
[----:B------:R-:W-:Y:S01]  /*8ac0*/  STS [R113.X4+0x4230], R100 ;  /* 0x0042306471007388 */ /* 0x000fe20000004800 */
[----:B------:R-:W-:Y:S02]  /*8ad0*/  FFMA.FTZ R29, R22, R19, R27 ;  /* 0x00000013161d7223 */ /* 0x000fe4000001001b */
[----:B------:R-:W-:Y:S01]  /*8ae0*/  FMUL.FTZ R27, R208, R21 ;  /* 0x00000015d01b7220 */ /* 0x000fe20000410000 */
[----:B------:R-:W-:Y:S01]  /*8af0*/  STS [R113.X4+0x4248], R107 ;  /* 0x0042486b71007388 */ /* 0x000fe20000004800 */
[----:B------:R-:W-:Y:S02]  /*8b00*/  FADD.FTZ R26, -R146, R203 ;  /* 0x000000cb921a7221 */ /* 0x000fe40000010100 */
[----:B------:R-:W-:Y:S01]  /*8b10*/  FMUL.FTZ R89, R164, R95 ;  /* 0x0000005fa4597220 */ /* 0x000fe20000410000 */
[----:B------:R-:W-:Y:S01]  /*8b20*/  STS [R113.X4+0x4228], R98 ;  /* 0x0042286271007388 */ /* 0x000fe20000004800 */
[----:B------:R-:W-:-:S02]  /*8b30*/  FMUL.FTZ R28, R204, R23 ;  /* 0x00000017cc1c7220 */ /* 0x000fc40000410000 */
[----:B------:R-:W-:Y:S01]  /*8b40*/  FFMA.FTZ R12, R21, R24, R12 ;  /* 0x00000018150c7223 */ /* 0x000fe2000001000c */
[----:B------:R-:W-:Y:S01]  /*8b50*/  STS [R113.X4+0x4238], R102 ;  /* 0x0042386671007388 */ /* 0x000fe20000004800 */
[----:B------:R-:W-:Y:S02]  /*8b60*/  FFMA.FTZ R27, R24, R25, -R27 ;  /* 0x00000019181b7223 */ /* 0x000fe4000001081b */
[-C--:B------:R-:W-:Y:S01]  /*8b70*/  FFMA.FTZ R88, R26, R89.reuse, -R28 ;  /* 0x000000591a587223 */ /* 0x080fe2000001081c */
[----:B------:R-:W-:Y:S01]  /*8b80*/  STS [R113.X4+0x423c], R122 ;  /* 0x00423c7a71007388 */ /* 0x000fe20000004800 */
[----:B------:R-:W-:Y:S02]  /*8b90*/  FADD.FTZ R12, RZ, R12 ;  /* 0x0000000cff0c7221 */ /* 0x000fe40000010000 */
[----:B------:R-:W-:Y:S01]  /*8ba0*/  FMUL.FTZ R89, R204, R89 ;  /* 0x00000059cc597220 */ /* 0x000fe20000410000 */
[----:B------:R-:W-:Y:S01]  /*8bb0*/  STS [R113.X4+0x4240], R104 ;  /* 0x0042406871007388 */ /* 0x000fe20000004800 */
[----:B------:R-:W-:-:S02]  /*8bc0*/  FADD.FTZ R27, RZ, R27 ;  /* 0x0000001bff1b7221 */ /* 0x000fc40000010000 */
[----:B------:R-:W-:Y:S01]  /*8bd0*/  FMUL.FTZ R28, R163, R18 ;  /* 0x00000012a31c7220 */ /* 0x000fe20000410000 */
[----:B------:R-:W-:Y:S01]  /*8be0*/  STS [R113.X4+0x4244], R105 ;  /* 0x0042446971007388 */ /* 0x000fe20000004800 */
[----:B------:R-:W-:Y:S02]  /*8bf0*/  FADD.FTZ R12, R12, R29 ;  /* 0x0000001d0c0c7221 */ /* 0x000fe40000010000 */
[----:B------:R-:W-:Y:S01]  /*8c00*/  FFMA.FTZ R89, R23, R26, R89 ;  /* 0x0000001a17597223 */ /* 0x000fe20000010059 */
[----:B------:R-:W-:Y:S01]  /*8c10*/  STS [R113.X4+0x424c], R118 ;  /* 0x00424c7671007388 */ /* 0x000fe20000004800 */
[----:B------:R-:W-:Y:S02]  /*8c20*/  FADD.FTZ R25, -R145, R202 ;  /* 0x000000ca91197221 */ /* 0x000fe40000010100 */
[----:B------:R-:W-:Y:S01]  /*8c30*/  FMUL.FTZ R29, R201, R90 ;  /* 0x0000005ac91d7220 */ /* 0x000fe20000410000 */
[----:B------:R-:W-:Y:S01]  /*8c40*/  STS [R113.X4+0x425c], R108 ;  /* 0x00425c6c71007388 */ /* 0x000fe20000004800 */
[----:B------:R-:W-:-:S02]  /*8c50*/  FADD.FTZ R27, R27, R30 ;  /* 0x0000001e1b1b7221 */ /* 0x000fc40000010000 */
[----:B------:R-:W-:Y:S01]  /*8c60*/  FMUL.FTZ R30, R201, R28 ;  /* 0x0000001cc91e7220 */ /* 0x000fe20000410000 */
[----:B------:R-:W-:Y:S01]  /*8c70*/  STS [R113.X4+0x4260], R110 ;  /* 0x0042606e71007388 */ /* 0x000fe20000004800 */
[----:B------:R-:W-:Y:S02]  /*8c80*/  FADD.FTZ R12, R12, R89 ;  /* 0x000000590c0c7221 */ /* 0x000fe40000010000 */
[----:B------:R-:W-:Y:S01]  /*8c90*/  FFMA.FTZ R89, R28, R25, R29 ;  /* 0x000000191c597223 */ /* 0x000fe2000001001d */
[----:B------:R-:W-:Y:S01]  /*8ca0*/  STS [R113.X4+0x4268], R112 ;  /* 0x0042687071007388 */ /* 0x000fe20000004800 */
[----:B------:R-:W-:Y:S02]  /*8cb0*/  FFMA.FTZ R90, R25, R90, -R30 ;  /* 0x0000005a195a7223 */ /* 0x000fe4000001081e */
[----:B------:R-:W-:Y:S01]  /*8cc0*/  FADD.FTZ R29, R27, R88 ;  /* 0x000000581b1d7221 */ /* 0x000fe20000010000 */
[----:B------:R-:W-:Y:S01]  /*8cd0*/  STS [R113.X4+0x426c], R128 ;  /* 0x00426c8071007388 */ /* 0x000fe20000004800 */
[----:B------:R-:W-:-:S02]  /*8ce0*/  FADD.FTZ R30, -R144, R199 ;  /* 0x000000c7901e7221 */ /* 0x000fc40000010100 */
[----:B------:R-:W-:Y:S01]  /*8cf0*/  FMUL.FTZ R27, R162, R219 ;  /* 0x000000dba21b7220 */ /* 0x000fe20000410000 */
[----:B------:R2:W-:Y:S01]  /*8d00*/  STS [R113.X4+0x4270], R114 ;  /* 0x0042707271007388 */ /* 0x0005e20000004800 */
[----:B-1----:R-:W-:Y:S02]  /*8d10*/  FMUL.FTZ R92, R200, R91 ;  /* 0x0000005bc85c7220 */ /* 0x002fe40000410000 */
[----:B------:R-:W-:Y:S01]  /*8d20*/  FMUL.FTZ R88, R159, R16 ;  /* 0x000000109f587220 */ /* 0x000fe20000410000 */
[----:B------:R1:W-:Y:S01]  /*8d30*/  STS [R113.X4+0x4274], R130 ;  /* 0x0042748271007388 */ /* 0x0003e20000004800 */
[----:B------:R-:W-:Y:S02]  /*8d40*/  FADD.FTZ R12, R12, R89 ;  /* 0x000000590c0c7221 */ /* 0x000fe40000010000 */
[----:B0-----:R-:W-:Y:S02]  /*8d50*/  FFMA.FTZ R93, R27, R30, R92 ;  /* 0x0000001e1b5d7223 */ /* 0x001fe4000001005c */
[----:B------:R-:W-:Y:S01]  /*8d60*/  FADD.FTZ R89, -R143, R198 ;  /* 0x000000c68f597221 */ /* 0x000fe20000010100 */
[----:B--2---:R-:W-:Y:S01]  /*8d70*/  MOV R114, UR30 ;  /* 0x0000001e00727c02 */ /* 0x004fe20008000f00 */
[----:B------:R-:W-:-:S02]  /*8d80*/  FMUL.FTZ R6, R159, R216 ;  /* 0x000000d89f067220 */ /* 0x000fc40000410000 */
[----:B------:R-:W-:Y:S01]  /*8d90*/  FMUL.FTZ R92, R197, R88 ;  /* 0x00000058c55c7220 */ /* 0x000fe20000410000 */
[----:B------:R-:W-:Y:S01]  /*8da0*/  LEA R114, R114, -R167, 0x1 ;  /* 0x800000a772727211 */ /* 0x000fe200078e08ff */
[----:B------:R-:W-:Y:S02]  /*8db0*/  FMUL.FTZ R94, R200, R27 ;  /* 0x0000001bc85e7220 */ /* 0x000fe40000410000 */
[-C--:B------:R-:W-:Y:S01]  /*8dc0*/  FFMA.FTZ R97, R89, R6.reuse, -R92 ;  /* 0x0000000659617223 */ /* 0x080fe2000001085c */
[----:B------:R-:W-:Y:S01]  /*8dd0*/  ISETP.GE.AND P0, PT, R114, 0x1, PT ;  /* 0x000000017200780c */ /* 0x000fe20003f06270 */
[----:B------:R-:W-:Y:S02]  /*8de0*/  FMUL.FTZ R6, R197, R6 ;  /* 0x00000006c5067220 */ /* 0x000fe40000410000 */
[----:B------:R-:W-:Y:S02]  /*8df0*/  FFMA.FTZ R91, R30, R91, -R94 ;  /* 0x0000005b1e5b7223 */ /* 0x000fe4000001085e */
[----:B------:R-:W-:-:S02]  /*8e00*/  FADD.FTZ R90, R29, R90 ;  /* 0x0000005a1d5a7221 */ /* 0x000fc40000010000 */
[----:B------:R-:W-:Y:S02]  /*8e10*/  FMUL.FTZ R99, R158, R13 ;  /* 0x0000000d9e637220 */ /* 0x000fe40000410000 */
[----:B------:R-:W-:Y:S02]  /*8e20*/  FADD.FTZ R12, R12, R93 ;  /* 0x0000005d0c0c7221 */ /* 0x000fe40000010000 */
[----:B------:R-:W-:Y:S02]  /*8e30*/  FFMA.FTZ R93, R88, R89, R6 ;  /* 0x00000059585d7223 */ /* 0x000fe40000010006 */
[----:B------:R-:W-:Y:S02]  /*8e40*/  FMUL.FTZ R29, R158, R215 ;  /* 0x000000d79e1d7220 */ /* 0x000fe40000410000 */
[----:B------:R-:W-:Y:S02]  /*8e50*/  FADD.FTZ R92, -R142, R195 ;  /* 0x000000c38e5c7221 */ /* 0x000fe40000010100 */
[----:B------:R-:W-:-:S02]  /*8e60*/  FMUL.FTZ R6, R196, R99 ;  /* 0x00000063c4067220 */ /* 0x000fc40000410000 */
[----:B------:R-:W-:Y:S02]  /*8e70*/  FADD.FTZ R90, R90, R91 ;  /* 0x0000005b5a5a7221 */ /* 0x000fe40000010000 */
[----:B------:R-:W-:Y:S02]  /*8e80*/  FADD.FTZ R12, R12, R93 ;  /* 0x0000005d0c0c7221 */ /* 0x000fe40000010000 */
[----:B------:R-:W-:Y:S02]  /*8e90*/  FFMA.FTZ R91, R29, R92, R6 ;  /* 0x0000005c1d5b7223 */ /* 0x000fe40000010006 */
[----:B------:R-:W-:Y:S02]  /*8ea0*/  FADD.FTZ R97, R90, R97 ;  /* 0x000000615a617221 */ /* 0x000fe40000010000 */
[----:B------:R-:W-:Y:S02]  /*8eb0*/  FMUL.FTZ R90, R157, R14 ;  /* 0x0000000e9d5a7220 */ /* 0x000fe40000410000 */
[----:B------:R-:W-:-:S02]  /*8ec0*/  FADD.FTZ R12, R12, R91 ;  /* 0x0000005b0c0c7221 */ /* 0x000fc40000010000 */
[----:B------:R-:W-:Y:S02]  /*8ed0*/  FADD.FTZ R91, -R39, R194 ;  /* 0x000000c2275b7221 */ /* 0x000fe40000010100 */
[----:B------:R-:W-:Y:S02]  /*8ee0*/  FMUL.FTZ R6, R157, R184 ;  /* 0x000000b89d067220 */ /* 0x000fe40000410000 */
[----:B------:R-:W-:Y:S02]  /*8ef0*/  FMUL.FTZ R96, R193, R90 ;  /* 0x0000005ac1607220 */ /* 0x000fe40000410000 */
[----:B------:R-:W-:Y:S02]  /*8f00*/  FMUL.FTZ R94, R196, R29 ;  /* 0x0000001dc45e7220 */ /* 0x000fe40000410000 */
[----:B------:R-:W-:Y:S02]  /*8f10*/  FFMA.FTZ R96, R91, R6, -R96 ;  /* 0x000000065b607223 */ /* 0x000fe40000010860 */
[----:B------:R-:W-:-:S02]  /*8f20*/  FFMA.FTZ R94, R92, R99, -R94 ;  /* 0x000000635c5e7223 */ /* 0x000fc4000001085e */
[----:B------:R-:W-:Y:S02]  /*8f30*/  FMUL.FTZ R6, R193, R6 ;  /* 0x00000006c1067220 */ /* 0x000fe40000410000 */
[----:B------:R-:W-:Y:S02]  /*8f40*/  FMUL.FTZ R101, R156, R11 ;  /* 0x0000000b9c657220 */ /* 0x000fe40000410000 */
[----:B------:R-:W-:Y:S02]  /*8f50*/  FADD.FTZ R97, R97, R94 ;  /* 0x0000005e61617221 */ /* 0x000fe40000010000 */
[----:B------:R-:W-:Y:S02]  /*8f60*/  FFMA.FTZ R99, R90, R91, R6 ;  /* 0x0000005b5a637223 */ /* 0x000fe40000010006 */
[----:B------:R-:W-:Y:S02]  /*8f70*/  FADD.FTZ R94, -R38, R191 ;  /* 0x000000bf265e7221 */ /* 0x000fe40000010100 */
[----:B------:R-:W-:-:S02]  /*8f80*/  FMUL.FTZ R93, R156, R183 ;  /* 0x000000b79c5d7220 */ /* 0x000fc40000410000 */
[----:B------:R-:W-:Y:S02]  /*8f90*/  FMUL.FTZ R6, R192, R101 ;  /* 0x00000065c0067220 */ /* 0x000fe40000410000 */
[----:B------:R-:W-:Y:S02]  /*8fa0*/  FMUL.FTZ R7, R0, UR40 ;  /* 0x0000002800077c20 */ /* 0x000fe40008410000 */
[----:B------:R-:W-:Y:S02]  /*8fb0*/  FFMA.FTZ R129, R93, R94, R6 ;  /* 0x0000005e5d817223 */ /* 0x000fe40000010006 */
[----:B------:R-:W-:Y:S02]  /*8fc0*/  FMUL.FTZ R6, R120, UR40 ;  /* 0x0000002878067c20 */ /* 0x000fe40008410000 */
[----:B------:R-:W-:Y:S02]  /*8fd0*/  FADD.FTZ R12, R12, R99 ;  /* 0x000000630c0c7221 */ /* 0x000fe40000010000 */
[----:B------:R-:W-:-:S02]  /*8fe0*/  FFMA.FTZ R109, R121, UR39, -R6 ;  /* 0x00000027796d7c23 */ /* 0x000fc40008010806 */
[----:B------:R-:W-:Y:S02]  /*8ff0*/  FMUL.FTZ R6, R169, UR40 ;  /* 0x00000028a9067c20 */ /* 0x000fe40008410000 */
[----:B------:R-:W-:Y:S02]  /*9000*/  FFMA.FTZ R106, R168, UR39, -R7 ;  /* 0x00000027a86a7c23 */ /* 0x000fe40008010807 */
[----:B------:R-:W-:Y:S02]  /*9010*/  FFMA.FTZ R111, R103, UR39, -R6 ;  /* 0x00000027676f7c23 */ /* 0x000fe40008010806 */
[----:B------:R-:W-:Y:S02]  /*9020*/  FMUL.FTZ R6, R175, UR40 ;  /* 0x00000028af067c20 */ /* 0x000fe40008410000 */
[----:B------:R-:W-:Y:S02]  /*9030*/  FMUL.FTZ R7, R8, UR40 ;  /* 0x0000002808077c20 */ /* 0x000fe40008410000 */
[----:B------:R-:W-:-:S02]  /*9040*/  FFMA.FTZ R99, R3, UR39, -R6 ;  /* 0x0000002703637c23 */ /* 0x000fc40008010806 */
[----:B------:R-:W-:Y:S02]  /*9050*/  FMUL.FTZ R6, R179, UR40 ;  /* 0x00000028b3067c20 */ /* 0x000fe40008410000 */
[----:B------:R-:W-:Y:S02]  /*9060*/  FFMA.FTZ R100, R176, UR39, -R7 ;  /* 0x00000027b0647c23 */ /* 0x000fe40008010807 */
[----:B------:R-:W-:Y:S02]  /*9070*/  FFMA.FTZ R107, R9, UR39, -R6 ;  /* 0x00000027096b7c23 */ /* 0x000fe40008010806 */
[----:B------:R-:W-:Y:S02]  /*9080*/  FMUL.FTZ R7, R10, UR40 ;  /* 0x000000280a077c20 */ /* 0x000fe40008410000 */
[----:B------:R-:W-:Y:S02]  /*9090*/  FMUL.FTZ R6, R183, UR40 ;  /* 0x00000028b7067c20 */ /* 0x000fe40008410000 */
[----:B------:R-:W-:-:S02]  /*90a0*/  FFMA.FTZ R110, R180, UR39, -R7 ;  /* 0x00000027b46e7c23 */ /* 0x000fc40008010807 */
[----:B-1----:R-:W-:Y:S02]  /*90b0*/  FFMA.FTZ R113, R11, UR39, -R6 ;  /* 0x000000270b717c23 */ /* 0x002fe40008010806 */
[----:B------:R-:W-:Y:S02]  /*90c0*/  FMUL.FTZ R7, R14, UR40 ;  /* 0x000000280e077c20 */ /* 0x000fe40008410000 */
[----:B------:R-:W-:Y:S02]  /*90d0*/  FMUL.FTZ R6, R215, UR40 ;  /* 0x00000028d7067c20 */ /* 0x000fe40008410000 */
[C---:B------:R-:W-:Y:S02]  /*90e0*/  FFMA.FTZ R112, R184.reuse, UR39, -R7 ;  /* 0x00000027b8707c23 */ /* 0x040fe40008010807 */
[----:B------:R-:W-:Y:S02]  /*90f0*/  FFMA.FTZ R115, R13, UR39, -R6 ;  /* 0x000000270d737c23 */ /* 0x000fe40008010806 */
[----:B------:R-:W-:-:S02]  /*9100*/  FMUL.FTZ R7, R184, UR40 ;  /* 0x00000028b8077c20 */ /* 0x000fc40008410000 */
[----:B------:R-:W-:Y:S02]  /*9110*/  FMUL.FTZ R6, R219, UR40 ;  /* 0x00000028db067c20 */ /* 0x000fe40008410000 */
[----:B------:R-:W-:Y:S02]  /*9120*/  FFMA.FTZ R118, R14, UR39, R7 ;  /* 0x000000270e767c23 */ /* 0x000fe40008010007 */
[C---:B------:R-:W-:Y:S02]  /*9130*/  FFMA.FTZ R119, R17.reuse, UR39, -R6 ;  /* 0x0000002711777c23 */ /* 0x040fe40008010806 */
[----:B------:R-:W-:Y:S02]  /*9140*/  FMUL.FTZ R7, R16, UR40 ;  /* 0x0000002810077c20 */ /* 0x000fe40008410000 */
[----:B------:R-:W-:Y:S02]  /*9150*/  FMUL.FTZ R6, R17, UR40 ;  /* 0x0000002811067c20 */ /* 0x000fe40008410000 */
[----:B------:R-:W-:-:S02]  /*9160*/  FADD.FTZ R129, R12, R129 ;  /* 0x000000810c817221 */ /* 0x000fc40000010000 */
[----:B------:R-:W-:Y:S02]  /*9170*/  FMUL.FTZ R12, R11, UR40 ;  /* 0x000000280b0c7c20 */ /* 0x000fe40008410000 */
[----:B------:R-:W-:Y:S02]  /*9180*/  FFMA.FTZ R122, R216, UR39, -R7 ;  /* 0x00000027d87a7c23 */ /* 0x000fe40008010807 */
[----:B------:R-:W-:Y:S02]  /*9190*/  FFMA.FTZ R123, R219, UR39, R6 ;  /* 0x00000027db7b7c23 */ /* 0x000fe40008010006 */
[----:B------:R-:W-:Y:S02]  /*91a0*/  FMUL.FTZ R7, R18, UR40 ;  /* 0x0000002812077c20 */ /* 0x000fe40008410000 */
[----:B------:R-:W-:Y:S02]  /*91b0*/  FMUL.FTZ R6, R223, UR40 ;  /* 0x00000028df067c20 */ /* 0x000fe40008410000 */
[----:B------:R-:W-:-:S02]  /*91c0*/  FMUL.FTZ R98, R192, R93 ;  /* 0x0000005dc0627220 */ /* 0x000fc40000410000 */
[----:B------:R-:W-:Y:S02]  /*91d0*/  FFMA.FTZ R11, R183, UR39, R12 ;  /* 0x00000027b70b7c23 */ /* 0x000fe4000801000c */
[----:B------:R-:W-:Y:S02]  /*91e0*/  FMUL.FTZ R12, R13, UR40 ;  /* 0x000000280d0c7c20 */ /* 0x000fe40008410000 */
[----:B------:R-:W-:Y:S02]  /*91f0*/  FADD.FTZ R96, R97, R96 ;  /* 0x0000006061607221 */ /* 0x000fe40000010000 */
[----:B------:R-:W-:Y:S02]  /*9200*/  FFMA.FTZ R126, R220, UR39, -R7 ;  /* 0x00000027dc7e7c23 */ /* 0x000fe40008010807 */
[----:B------:R-:W-:Y:S02]  /*9210*/  FFMA.FTZ R125, R95, UR39, -R6 ;  /* 0x000000275f7d7c23 */ /* 0x000fe40008010806 */
[----:B------:R-:W-:-:S02]  /*9220*/  FFMA.FTZ R131, R94, R101, -R98 ;  /* 0x000000655e837223 */ /* 0x000fc40000010862 */
[----:B------:R-:W-:Y:S02]  /*9230*/  FMUL.FTZ R97, R121, UR40 ;  /* 0x0000002879617c20 */ /* 0x000fe40008410000 */
[----:B------:R-:W-:Y:S02]  /*9240*/  FMUL.FTZ R13, R216, UR40 ;  /* 0x00000028d80d7c20 */ /* 0x000fe40008410000 */
[----:B------:R-:W-:Y:S02]  /*9250*/  FMUL.FTZ R7, R20, UR40 ;  /* 0x0000002814077c20 */ /* 0x000fe40008410000 */
[----:B------:R-:W-:Y:S02]  /*9260*/  FMUL.FTZ R6, R227, UR40 ;  /* 0x00000028e3067c20 */ /* 0x000fe40008410000 */
[----:B------:R-:W-:Y:S02]  /*9270*/  FFMA.FTZ R17, R215, UR39, R12 ;  /* 0x00000027d7117c23 */ /* 0x000fe4000801000c */
[----:B------:R-:W-:-:S02]  /*9280*/  FMUL.FTZ R12, R95, UR40 ;  /* 0x000000285f0c7c20 */ /* 0x000fc40008410000 */
[----:B------:R-:W-:Y:S02]  /*9290*/  FADD.FTZ R131, R96, R131 ;  /* 0x0000008360837221 */ /* 0x000fe40000010000 */
[----:B------:R-:W-:Y:S02]  /*92a0*/  FFMA.FTZ R104, R120, UR39, R97 ;  /* 0x0000002778687c23 */ /* 0x000fe40008010061 */
[----:B------:R-:W-:Y:S02]  /*92b0*/  FMUL.FTZ R108, R9, UR40 ;  /* 0x00000028096c7c20 */ /* 0x000fe40008410000 */
[----:B------:R-:W-:Y:S02]  /*92c0*/  FFMA.FTZ R124, R16, UR39, R13 ;  /* 0x00000027107c7c23 */ /* 0x000fe4000801000d */
[----:B------:R-:W-:Y:S02]  /*92d0*/  FFMA.FTZ R128, R224, UR39, -R7 ;  /* 0x00000027e0807c23 */ /* 0x000fe40008010807 */
[----:B------:R-:W-:-:S02]  /*92e0*/  FFMA.FTZ R95, R117, UR39, -R6 ;  /* 0x00000027755f7c23 */ /* 0x000fc40008010806 */
[----:B------:R-:W-:Y:S02]  /*92f0*/  FMUL.FTZ R96, R103, UR40 ;  /* 0x0000002867607c20 */ /* 0x000fe40008410000 */
[----:B------:R-:W-:Y:S02]  /*9300*/  FMUL.FTZ R97, R168, UR40 ;  /* 0x00000028a8617c20 */ /* 0x000fe40008410000 */
[----:B------:R-:W-:Y:S02]  /*9310*/  FMUL.FTZ R98, R3, UR40 ;  /* 0x0000002803627c20 */ /* 0x000fe40008410000 */
[----:B------:R-:W-:Y:S02]  /*9320*/  FMUL.FTZ R101, R176, UR40 ;  /* 0x00000028b0657c20 */ /* 0x000fe40008410000 */
[----:B------:R-:W-:Y:S02]  /*9330*/  FMUL.FTZ R105, R154, R179 ;  /* 0x000000b39a697220 */ /* 0x000fe40000410000 */
[----:B------:R-:W-:-:S02]  /*9340*/  FMUL.FTZ R9, R180, UR40 ;  /* 0x00000028b4097c20 */ /* 0x000fc40008410000 */
[----:B------:R-:W-:Y:S02]  /*9350*/  FMUL.FTZ R102, R155, R10 ;  /* 0x0000000a9b667220 */ /* 0x000fe40000410000 */
[----:B------:R-:W-:Y:S02]  /*9360*/  FMUL.FTZ R13, R220, UR40 ;  /* 0x00000028dc0d7c20 */ /* 0x000fe40008410000 */
[----:B------:R-:W-:Y:S02]  /*9370*/  FMUL.FTZ R7, R224, UR40 ;  /* 0x00000028e0077c20 */ /* 0x000fe40008410000 */
[----:B------:R-:W-:Y:S02]  /*9380*/  FMUL.FTZ R6, R117, UR40 ;  /* 0x0000002875067c20 */ /* 0x000fe40008410000 */
[----:B------:R-:W-:Y:S02]  /*9390*/  FADD.FTZ R187, -R36, R187 ;  /* 0x000000bb24bb7221 */ /* 0x000fe40000010100 */
[----:B------:R-:W-:-:S02]  /*93a0*/  FFMA.FTZ R96, R169, UR39, R96 ;  /* 0x00000027a9607c23 */ /* 0x000fc40008010060 */
[----:B------:R-:W-:Y:S02]  /*93b0*/  FFMA.FTZ R97, R0, UR39, R97 ;  /* 0x0000002700617c23 */ /* 0x000fe40008010061 */
[----:B------:R-:W-:Y:S02]  /*93c0*/  FFMA.FTZ R98, R175, UR39, R98 ;  /* 0x00000027af627c23 */ /* 0x000fe40008010062 */
[----:B------:R-:W-:Y:S02]  /*93d0*/  FFMA.FTZ R101, R8, UR39, R101 ;  /* 0x0000002708657c23 */ /* 0x000fe40008010065 */
[----:B------:R-:W-:Y:S02]  /*93e0*/  FFMA.FTZ R108, R179, UR39, R108 ;  /* 0x00000027b36c7c23 */ /* 0x000fe4000801006c */
[----:B------:R-:W-:Y:S02]  /*93f0*/  FMUL.FTZ R134, R188, R105 ;  /* 0x00000069bc867220 */ /* 0x000fe40000410000 */
[----:B------:R-:W-:-:S02]  /*9400*/  FMUL.FTZ R180, R155, R180 ;  /* 0x000000b49bb47220 */ /* 0x000fc40000410000 */
[----:B------:R-:W-:Y:S02]  /*9410*/  FFMA.FTZ R9, R10, UR39, R9 ;  /* 0x000000270a097c23 */ /* 0x000fe40008010009 */
[----:B------:R-:W-:Y:S02]  /*9420*/  FMUL.FTZ R135, R189, R102 ;  /* 0x00000066bd877220 */ /* 0x000fe40000410000 */
        /* <DEDUP_REMOVED lines=38> */
.L_x_2538:
[----:B------:R-:W-:Y:S05]  /*9690*/  BSYNC B0 ;  /* 0x0000000000007941 */ /* 0x000fea0003800000 */
.L_x_2537:
[----:B------:R-:W-:Y:S01]  /*96a0*/  ULDC.64 UR34, c[0x0][0x2b8] ;  /* 0x0000ae0000227ab9 */ /* 0x000fe20000000a00 */
[-C--:B------:R-:W-:Y:S01]  /*96b0*/  FMUL.FTZ R7, R189, R180.reuse ;  /* 0x000000b4bd077220 */ /* 0x080fe20000410000 */
[----:B------:R-:W-:Y:S01]  /*96c0*/  USHF.R.U32.HI UR30, URZ, 0x1, UR35 ;  /* 0x000000013f1e7899 */ /* 0x000fe20008011623 */
[----:B0-----:R-:W-:Y:S01]  /*96d0*/  FFMA.FTZ R12, R190, R180, -R135 ;  /* 0x000000b4be0c7223 */ /* 0x001fe20000010887 */
[----:B------:R-:W-:Y:S01]  /*96e0*/  USHF.R.U64 UR34, UR34, 0x1, UR35 ;  /* 0x0000000122227899 */ /* 0x000fe20008001223 */
[----:B------:R-:W-:Y:S01]  /*96f0*/  FFMA.FTZ R6, R102, R190, R7 ;  /* 0x000000be66067223 */ /* 0x000fe20000010007 */
[----:B------:R-:W-:Y:S01]  /*9700*/  UIMAD UR39, UR30, UR37, URZ ;  /* 0x000000251e2772a4 */ /* 0x000fe2000f8e023f */
[-C--:B------:R-:W-:Y:S01]  /*9710*/  FFMA.FTZ R13, R187, R133.reuse, -R134 ;  /* 0x00000085bb0d7223 */ /* 0x080fe20000010886 */
[----:B------:R-:W-:Y:S01]  /*9720*/  UIMAD.WIDE.U32 UR30, UR34, UR37, URZ ;  /* 0x00000025221e72a5 */ /* 0x000fe2000f8e003f */
[----:B------:R-:W-:Y:S01]  /*9730*/  FADD.FTZ R12, R131, R12 ;  /* 0x0000000c830c7221 */ /* 0x000fe20000010000 */
[----:B------:R-:W-:Y:S01]  /*9740*/  UIMAD UR39, UR36, UR34, UR39 ;  /* 0x00000022242772a4 */ /* 0x000fe2000f8e0227 */
[----:B------:R-:W-:Y:S01]  /*9750*/  FMUL.FTZ R134, R188, R133 ;  /* 0x00000085bc867220 */ /* 0x000fe20000410000 */
[----:B------:R-:W-:Y:S01]  /*9760*/  ULDC UR40, c[0x0][0x174] ;  /* 0x00005d0000287ab9 */ /* 0x000fe20000000800 */
[----:B------:R-:W-:Y:S01]  /*9770*/  FADD.FTZ R6, R129, R6 ;  /* 0x0000000681067221 */ /* 0x000fe20000010000 */
[----:B------:R-:W-:Y:S01]  /*9780*/  ULDC.64 UR34, c[0x0][0x2c0] ;  /* 0x0000b00000227ab9 */ /* 0x000fe20000000a00 */
[----:B------:R-:W-:Y:S01]  /*9790*/  FADD.FTZ R129, R116, -R5 ;  /* 0x8000000574817221 */ /* 0x000fe20000010000 */
[----:B------:R-:W-:Y:S01]  /*97a0*/  UIADD3 UR31, UR31, UR39, URZ ;  /* 0x000000271f1f7290 */ /* 0x000fe2000fffe03f */
[----:B------:R-:W-:Y:S01]  /*97b0*/  FADD.FTZ R5, R12, R13 ;  /* 0x0000000d0c057221 */ /* 0x000fe20000010000 */
[----:B------:R-:W-:Y:S01]  /*97c0*/  UIMAD UR39, UR38, UR34, URZ ;  /* 0x00000022262772a4 */ /* 0x000fe2000f8e023f */
[----:B------:R-:W-:Y:S01]  /*97d0*/  FFMA.FTZ R7, R105, R187, R134 ;  /* 0x000000bb69077223 */ /* 0x000fe20000010086 */
[----:B------:R-:W-:Y:S01]  /*97e0*/  UIMAD.WIDE.U32 UR30, UR20, UR34, UR30 ;  /* 0x00000022141e72a5 */ /* 0x000fe2000f8e001e */
[----:B------:R-:W-:Y:S01]  /*97f0*/  FMUL.FTZ R13, R152, R175 ;  /* 0x000000af980d7220 */ /* 0x000fe20000410000 */
[----:B------:R-:W-:Y:S01]  /*9800*/  UIMAD UR39, UR20, UR35, UR39 ;  /* 0x00000023142772a4 */ /* 0x000fe2000f8e0227 */
[C---:B------:R-:W-:Y:S01]  /*9810*/  FMUL.FTZ R12, R153.reuse, R8 ;  /* 0x00000008990c7220 */ /* 0x040fe20000410000 */
[----:B------:R-:W-:Y:S01]  /*9820*/  BSSY B0, `(.L_x_2539) ;  /* 0x000004a000007945 */ /* 0x000fe20003800000 */
[----:B------:R-:W-:Y:S01]  /*9830*/  FMUL.FTZ R176, R153, R176 ;  /* 0x000000b099b07220 */ /* 0x000fe20000410000 */
[----:B------:R-:W-:Y:S01]  /*9840*/  ULDC.64 UR34, c[0x0][0x320] ;  /* 0x0000c80000227ab9 */ /* 0x000fe20000000a00 */
[----:B------:R-:W-:Y:S01]  /*9850*/  FADD.FTZ R6, R6, R7 ;  /* 0x0000000706067221 */ /* 0x000fe20000010000 */
[----:B------:R-:W-:Y:S01]  /*9860*/  UIADD3 UR39, UR39, UR31, URZ ;  /* 0x0000001f27277290 */ /* 0x000fe2000fffe03f */
[----:B------:R-:W-:Y:S01]  /*9870*/  FADD.FTZ R209, -R34, R209 ;  /* 0x000000d122d17221 */ /* 0x000fe20000010100 */
[----:B------:R-:W-:Y:S01]  /*9880*/  ULEA UR34, UP0, UR30, UR34, 0x3 ;  /* 0x000000221e227291 */ /* 0x000fe2000f80183f */
[----:B------:R-:W-:Y:S01]  /*9890*/  FMUL.FTZ R131, R152, R3 ;  /* 0x0000000398837220 */ /* 0x000fe20000410000 */
[----:B------:R-:W-:Y:S01]  /*98a0*/  UIADD3 UR31, UR6, -UR40, URZ ;  /* 0x80000028061f7290 */ /* 0x000fe2000fffe03f */
[----:B------:R-:W-:Y:S01]  /*98b0*/  FMUL.FTZ R134, R210, R13 ;  /* 0x0000000dd2867220 */ /* 0x000fe20000410000 */
[----:B------:R-:W-:Y:S01]  /*98c0*/  ULEA.HI.X UR35, UR30, UR35, UR39, 0x3, UP0 ;  /* 0x000000231e237291 */ /* 0x000fe200080f1c27 */
[----:B------:R-:W-:Y:S01]  /*98d0*/  FADD.FTZ R160, -R35, R160 ;  /* 0x000000a023a07221 */ /* 0x000fe20000010100 */
[----:B------:R-:W-:Y:S01]  /*98e0*/  UIMAD UR30, UR31, -0x1000, URZ ;  /* 0xfffff0001f1e78a4 */ /* 0x000fe2000f8e023f */
[C---:B------:R-:W-:Y:S01]  /*98f0*/  FMUL.FTZ R7, R161.reuse, R12 ;  /* 0x0000000ca1077220 */ /* 0x040fe20000410000 */
[C---:B------:R-:W-:Y:S01]  /*9900*/  ISETP.GE.AND P1, PT, R114.reuse, 0x101, PT ;  /* 0x000001017200780c */ /* 0x040fe20003f26270 */
[----:B------:R-:W-:Y:S01]  /*9910*/  FMUL.FTZ R3, R161, R176 ;  /* 0x000000b0a1037220 */ /* 0x000fe20000410000 */
[----:B------:R-:W-:Y:S01]  /*9920*/  ISETP.GE.AND P2, PT, R114, 0x181, PT ;  /* 0x000001817200780c */ /* 0x000fe20003f46270 */
[----:B------:R-:W-:-:S02]  /*9930*/  FFMA.FTZ R136, R209, R131, -R134 ;  /* 0x00000083d1887223 */ /* 0x000fc40000010886 */
[----:B------:R-:W-:Y:S02]  /*9940*/  FFMA.FTZ R116, R160, R176, -R7 ;  /* 0x000000b0a0747223 */ /* 0x000fe40000010807 */
[----:B------:R-:W-:Y:S02]  /*9950*/  FFMA.FTZ R3, R12, R160, R3 ;  /* 0x000000a00c037223 */ /* 0x000fe40000010003 */
[----:B------:R-:W-:Y:S01]  /*9960*/  FMUL.FTZ R134, R210, R131 ;  /* 0x00000083d2867220 */ /* 0x000fe20000410000 */
[----:B------:R-:W-:Y:S01]  /*9970*/  MOV R131, UR30 ;  /* 0x0000001e00837c02 */ /* 0x000fe20008000f00 */
[----:B------:R-:W-:Y:S01]  /*9980*/  FADD.FTZ R3, R6, R3 ;  /* 0x0000000306037221 */ /* 0x000fe20000010000 */
[----:B------:R-:W-:Y:S01]  /*9990*/  LEA R6, P0, R167, UR34, 0x2 ;  /* 0x00000022a7067c11 */ /* 0x000fe2000f8010ff */
[----:B------:R-:W-:Y:S01]  /*99a0*/  FFMA.FTZ R134, R13, R209, R134 ;  /* 0x000000d10d867223 */ /* 0x000fe20000010086 */
[----:B------:R-:W-:Y:S01]  /*99b0*/  USHF.L.U32 UR34, UR8, 0x2, URZ ;  /* 0x0000000208227899 */ /* 0x000fe2000800063f */
[----:B------:R-:W-:Y:S01]  /*99c0*/  FADD.FTZ R5, R5, R116 ;  /* 0x0000007405057221 */ /* 0x000fe20000010000 */
[----:B------:R-:W-:Y:S01]  /*99d0*/  LEA.HI.X R7, R167, UR35, RZ, 0x2, P0 ;  /* 0x00000023a7077c11 */ /* 0x000fe200080f14ff */
[----:B------:R-:W-:Y:S01]  /*99e0*/  FMUL.FTZ R116, R151, R0 ;  /* 0x0000000097747220 */ /* 0x000fe20000410000 */
[----:B------:R-:W-:Y:S01]  /*99f0*/  USHF.L.U64.HI UR35, UR8, 0x2, UR9 ;  /* 0x0000000208237899 */ /* 0x000fe20008010209 */
[----:B------:R-:W-:Y:S01]  /*9a00*/  FADD.FTZ R134, R3, R134 ;  /* 0x0000008603867221 */ /* 0x000fe20000010000 */
[----:B------:R-:W-:Y:S01]  /*9a10*/  MOV R133, UR34 ;  /* 0x0000002200857c02 */ /* 0x000fe20008000f00 */
[----:B------:R-:W-:Y:S01]  /*9a20*/  FADD.FTZ R212, -R33, R212 ;  /* 0x000000d421d47221 */ /* 0x000fe20000010100 */
[----:B------:R-:W-:Y:S01]  /*9a30*/  ULDC.64 UR30, c[0x0][0x2d0] ;  /* 0x0000b400001e7ab9 */ /* 0x000fe20000000a00 */
[----:B------:R-:W-:Y:S01]  /*9a40*/  FMUL.FTZ R168, R151, R168 ;  /* 0x000000a897a87220 */ /* 0x000fe20000410000 */
[----:B------:R-:W-:Y:S01]  /*9a50*/  ISETP.GE.AND P0, PT, R114, 0x81, PT ;  /* 0x000000817200780c */ /* 0x000fe20003f06270 */
[----:B------:R-:W-:Y:S01]  /*9a60*/  FMUL.FTZ R3, R211, R116 ;  /* 0x00000074d3037220 */ /* 0x000fe20000410000 */
[----:B------:R-:W-:Y:S01]  /*9a70*/  UIMAD UR30, UR35, UR30, URZ ;  /* 0x0000001e231e72a4 */ /* 0x000fe2000f8e023f */
[----:B------:R-:W-:-:S02]  /*9a80*/  FADD.FTZ R5, R5, R136 ;  /* 0x0000008805057221 */ /* 0x000fc40000010000 */
[----:B------:R-:W-:Y:S01]  /*9a90*/  FFMA.FTZ R136, R212, R168, -R3 ;  /* 0x000000a8d4887223 */ /* 0x000fe20000010803 */
[----:B------:R-:W-:Y:S01]  /*9aa0*/  UIMAD UR30, UR34, UR31, UR30 ;  /* 0x0000001f221e72a4 */ /* 0x000fe2000f8e021e */
[----:B------:R-:W-:Y:S02]  /*9ab0*/  FMUL.FTZ R3, R150, R169 ;  /* 0x000000a996037220 */ /* 0x000fe40000410000 */
[----:B------:R-:W-:-:S04]  /*9ac0*/  IMAD.WIDE R6, R131, 0x4, R6 ;  /* 0x0000000483067825 */ /* 0x000fc800078e0206 */
[----:B------:R-:W-:Y:S02]  /*9ad0*/  FMUL.FTZ R131, R211, R168 ;  /* 0x000000a8d3837220 */ /* 0x000fe40000410000 */
[----:B------:R-:W-:Y:S02]  /*9ae0*/  FADD.FTZ R213, -R32, R213 ;  /* 0x000000d520d57221 */ /* 0x000fe40000010100 */
[----:B------:R-:W-:Y:S02]  /*9af0*/  FMUL.FTZ R103, R150, R103 ;  /* 0x0000006796677220 */ /* 0x000fe40000410000 */
[----:B------:R-:W-:Y:S02]  /*9b00*/  FMUL.FTZ R138, R214, R3 ;  /* 0x00000003d68a7220 */ /* 0x000fe40000410000 */
[----:B------:R-:W-:Y:S02]  /*9b10*/  FFMA.FTZ R131, R116, R212, R131 ;  /* 0x000000d474837223 */ /* 0x000fe40000010083 */
[----:B------:R-:W-:-:S02]  /*9b20*/  FFMA.FTZ R140, R213, R103, -R138 ;  /* 0x00000067d58c7223 */ /* 0x000fc4000001088a */
[----:B------:R-:W-:Y:S02]  /*9b30*/  FMUL.FTZ R138, R214, R103 ;  /* 0x00000067d68a7220 */ /* 0x000fe40000410000 */
[----:B------:R-:W-:Y:S02]  /*9b40*/  FMUL.FTZ R103, R149, R120 ;  /* 0x0000007895677220 */ /* 0x000fe40000410000 */
[----:B------:R-:W-:Y:S02]  /*9b50*/  FADD.FTZ R134, R134, R131 ;  /* 0x0000008386867221 */ /* 0x000fe40000010000 */
[----:B------:R-:W-:Y:S02]  /*9b60*/  FADD.FTZ R131, -R31, R4 ;  /* 0x000000041f837221 */ /* 0x000fe40000010100 */
[----:B------:R-:W-:-:S04]  /*9b70*/  IMAD.WIDE.U32 R6, R133, c[0x0][0x2d0], R6 ;  /* 0x0000b40085067a25 */ /* 0x000fc800078e0006 */
[----:B------:R-:W-:Y:S01]  /*9b80*/  FMUL.FTZ R121, R149, R121 ;  /* 0x0000007995797220 */ /* 0x000fe20000410000 */
[----:B------:R-:W-:Y:S01]  /*9b90*/  IADD3 R7, R7, UR30, RZ ;  /* 0x0000001e07077c10 */ /* 0x000fe2000fffe0ff */
[----:B------:R-:W-:Y:S02]  /*9ba0*/  FMUL.FTZ R4, R2, R103 ;  /* 0x0000006702047220 */ /* 0x000fe40000410000 */
[----:B------:R-:W-:Y:S02]  /*9bb0*/  FFMA.FTZ R133, R3, R213, R138 ;  /* 0x000000d503857223 */ /* 0x000fe4000001008a */
[-C--:B------:R-:W-:Y:S02]  /*9bc0*/  FFMA.FTZ R138, R131, R121.reuse, -R4 ;  /* 0x00000079838a7223 */ /* 0x080fe40000010804 */
[----:B------:R-:W-:Y:S02]  /*9bd0*/  FADD.FTZ R5, R5, R136 ;  /* 0x0000008805057221 */ /* 0x000fe40000010000 */
[----:B------:R-:W-:Y:S01]  /*9be0*/  FADD.FTZ R133, R134, R133 ;  /* 0x0000008586857221 */ /* 0x000fe20000010000 */
[----:B------:R-:W-:Y:S01]  /*9bf0*/  IADD3 R134, R167, 0x80, RZ ;  /* 0x00000080a7867810 */ /* 0x000fe20007ffe0ff */
[----:B------:R-:W-:-:S02]  /*9c00*/  FMUL.FTZ R4, R2, R121 ;  /* 0x0000007902047220 */ /* 0x000fc40000410000 */
[----:B------:R-:W-:Y:S01]  /*9c10*/  FADD.FTZ R5, R5, R140 ;  /* 0x0000008c05057221 */ /* 0x000fe20000010000 */
[----:B------:R-:W-:Y:S01]  /*9c20*/  LEA.HI.SX32 R134, R134, R167, 0x1b ;  /* 0x000000a786867211 */ /* 0x000fe200078fdaff */
[----:B------:R-:W-:Y:S01]  /*9c30*/  FFMA.FTZ R136, R103, R131, R4 ;  /* 0x0000008367887223 */ /* 0x000fe20000010004 */
[----:B------:R-:W-:-:S03]  /*9c40*/  IADD3 R4, R167, 0x100, RZ ;  /* 0x00000100a7047810 */ /* 0x000fc60007ffe0ff */
[----:B------:R-:W-:Y:S01]  /*9c50*/  FADD.FTZ R121, R133, R136 ;  /* 0x0000008885797221 */ /* 0x000fe20000010000 */
[----:B------:R-:W-:Y:S01]  /*9c60*/  IADD3 R136, R167, 0x180, RZ ;  /* 0x00000180a7887810 */ /* 0x000fe20007ffe0ff */
[----:B------:R-:W-:Y:S01]  /*9c70*/  FADD.FTZ R133, R5, R138 ;  /* 0x0000008a05857221 */ /* 0x000fe20000010000 */
[----:B------:R-:W-:Y:S01]  /*9c80*/  LEA.HI.SX32 R4, R4, R167, 0x1b ;  /* 0x000000a704047211 */ /* 0x000fe200078fdaff */
[----:B------:R0:W1:Y:S01]  /*9c90*/  LDS R5, [R134.X4+0x4400] ;  /* 0x0044000086057984 */ /* 0x0000620000004800 */
[----:B------:R-:W-:Y:S05]  /*9ca0*/  @!P0 BRA `(.L_x_2540) ;  /* 0x0000001000008947 */ /* 0x000fea0003800000 */
[----:B-1----:R1:W-:Y:S02]  /*9cb0*/  RED.E.ADD.F32.FTZ.RN.STRONG.GPU [R6.64+-0x3e00], R5 ;  /* 0xffc200050600798e */ /* 0x0023e4000c10e7a0 */
.L_x_2540:
[----:B------:R-:W-:Y:S05]  /*9cc0*/  BSYNC B0 ;  /* 0x0000000000007941 */ /* 0x000fea0003800000 */
.L_x_2539:
[----:B-1----:R1:W2:Y:S01]  /*9cd0*/  LDS R5, [R4.X4+0x4600] ;  /* 0x0046000004057984 */ /* 0x0022a20000004800 */
[----:B------:R-:W-:Y:S01]  /*9ce0*/  BSSY B0, `(.L_x_2541) ;  /* 0x0000004000007945 */ /* 0x000fe20003800000 */
[----:B------:R-:W-:Y:S01]  /*9cf0*/  LEA.HI.SX32 R136, R136, R167, 0x1b ;  /* 0x000000a788887211 */ /* 0x000fe200078fdaff */
[----:B------:R-:W-:Y:S05]  /*9d00*/  @!P1 BRA `(.L_x_2542) ;  /* 0x0000001000009947 */ /* 0x000fea0003800000 */
[----:B--2---:R2:W-:Y:S02]  /*9d10*/  RED.E.ADD.F32.FTZ.RN.STRONG.GPU [R6.64+-0x3c00], R5 ;  /* 0xffc400050600798e */ /* 0x0045e4000c10e7a0 */
.L_x_2542:
[----:B------:R-:W-:Y:S05]  /*9d20*/  BSYNC B0 ;  /* 0x0000000000007941 */ /* 0x000fea0003800000 */
.L_x_2541:
[----:B--2---:R2:W3:Y:S01]  /*9d30*/  LDS R5, [R136.X4+0x4800] ;  /* 0x0048000088057984 */ /* 0x0044e20000004800 */
[----:B------:R-:W-:Y:S01]  /*9d40*/  BSSY B0, `(.L_x_2543) ;  /* 0x0000005000007945 */ /* 0x000fe20003800000 */
[----:B-1----:R-:W-:-:S02]  /*9d50*/  IADD3 R4, R167, 0x200, RZ ;  /* 0x00000200a7047810 */ /* 0x002fc40007ffe0ff */
[----:B0-----:R-:W-:Y:S01]  /*9d60*/  IADD3 R134, R167, 0x280, RZ ;  /* 0x00000280a7867810 */ /* 0x001fe20007ffe0ff */
[----:B------:R-:W-:Y:S05]  /*9d70*/  @!P2 BRA `(.L_x_2544) ;  /* 0x000000100000a947 */ /* 0x000fea0003800000 */
[----:B---3--:R0:W-:Y:S02]  /*9d80*/  RED.E.ADD.F32.FTZ.RN.STRONG.GPU [R6.64+-0x3a00], R5 ;  /* 0xffc600050600798e */ /* 0x0081e4000c10e7a0 */
.L_x_2544:
[----:B------:R-:W-:Y:S05]  /*9d90*/  BSYNC B0 ;  /* 0x0000000000007941 */ /* 0x000fea0003800000 */
.L_x_2543:
        /* <DEDUP_REMOVED lines=14> */
.L_x_2546:
[----:B0-----:R-:W-:Y:S05]  /*9e80*/  BSYNC B0 ;  /* 0x0000000000007941 */ /* 0x001fea0003800000 */
.L_x_2545:
[----:B-1----:R0:W1:Y:S01]  /*9e90*/  LDS R5, [R134.X4+0x4c00] ;  /* 0x004c000086057984 */ /* 0x0020620000004800 */
[----:B------:R-:W-:Y:S01]  /*9ea0*/  BSSY B0, `(.L_x_2547) ;  /* 0x0000005000007945 */ /* 0x000fe20003800000 */
[----:B------:R-:W-:Y:S02]  /*9eb0*/  IADD3 R4, R167, 0x380, RZ ;  /* 0x00000380a7047810 */ /* 0x000fe40007ffe0ff */
[----:B------:R-:W-:Y:S01]  /*9ec0*/  LEA.HI.SX32 R136, R136, R167, 0x1b ;  /* 0x000000a788887211 */ /* 0x000fe200078fdaff */
[----:B------:R-:W-:Y:S05]  /*9ed0*/  @!P0 BRA `(.L_x_2548) ;  /* 0x0000001000008947 */ /* 0x000fea0003800000 */
[----:B-1----:R1:W-:Y:S02]  /*9ee0*/  RED.E.ADD.F32.FTZ.RN.STRONG.GPU [R6.64+-0x3600], R5 ;  /* 0xffca00050600798e */ /* 0x0023e4000c10e7a0 */
.L_x_2548:
[----:B------:R-:W-:Y:S05]  /*9ef0*/  BSYNC B0 ;  /* 0x0000000000007941 */ /* 0x000fea0003800000 */
.L_x_2547:
[----:B-1----:R1:W2:Y:S01]  /*9f00*/  LDS R5, [R136.X4+0x4e00] ;  /* 0x004e000088057984 */ /* 0x0022a20000004800 */
[----:B------:R-:W-:Y:S01]  /*9f10*/  BSSY B0, `(.L_x_2549) ;  /* 0x0000005000007945 */ /* 0x000fe20003800000 */
[----:B0-----:R-:W-:-:S02]  /*9f20*/  IADD3 R134, R167, 0x400, RZ ;  /* 0x00000400a7867810 */ /* 0x001fc40007ffe0ff */
[----:B------:R-:W-:Y:S01]  /*9f30*/  LEA.HI.SX32 R4, R4, R167, 0x1b ;  /* 0x000000a704047211 */ /* 0x000fe200078fdaff */
[----:B------:R-:W-:Y:S05]  /*9f40*/  @!P1 BRA `(.L_x_2550) ;  /* 0x0000001000009947 */ /* 0x000fea0003800000 */
[----:B--2---:R0:W-:Y:S02]  /*9f50*/  RED.E.ADD.F32.FTZ.RN.STRONG.GPU [R6.64+-0x3400], R5 ;  /* 0xffcc00050600798e */ /* 0x0041e4000c10e7a0 */
.L_x_2550:
[----:B------:R-:W-:Y:S05]  /*9f60*/  BSYNC B0 ;  /* 0x0000000000007941 */ /* 0x000fea0003800000 */
.L_x_2549:
[----:B0-2---:R0:W2:Y:S01]  /*9f70*/  LDS R5, [R4.X4+0x5000] ;  /* 0x0050000004057984 */ /* 0x0050a20000004800 */
[----:B------:R-:W-:Y:S01]  /*9f80*/  BSSY B0, `(.L_x_2551) ;  /* 0x0000005000007945 */ /* 0x000fe20003800000 */
[----:B-1----:R-:W-:Y:S02]  /*9f90*/  IADD3 R136, R167, 0x480, RZ ;  /* 0x00000480a7887810 */ /* 0x002fe40007ffe0ff */
[----:B------:R-:W-:Y:S01]  /*9fa0*/  LEA.HI.SX32 R134, R134, R167, 0x1b ;  /* 0x000000a786867211 */ /* 0x000fe200078fdaff */
[----:B------:R-:W-:Y:S05]  /*9fb0*/  @!P2 BRA `(.L_x_2552) ;  /* 0x000000100000a947 */ /* 0x000fea0003800000 */
[----:B--2---:R1:W-:Y:S02]  /*9fc0*/  RED.E.ADD.F32.FTZ.RN.STRONG.GPU [R6.64+-0x3200], R5 ;  /* 0xffce00050600798e */ /* 0x0043e4000c10e7a0 */
.L_x_2552:
[----:B------:R-:W-:Y:S05]  /*9fd0*/  BSYNC B0 ;  /* 0x0000000000007941 */ /* 0x000fea0003800000 */
.L_x_2551:
[----:B-12---:R1:W2:Y:S01]  /*9fe0*/  LDS R5, [R134.X4+0x5200] ;  /* 0x0052000086057984 */ /* 0x0062a20000004800 */
[----:B------:R-:W-:Y:S01]  /*9ff0*/  BSSY B0, `(.L_x_2553) ;  /* 0x0000005000007945 */ /* 0x000fe20003800000 */
[----:B0-----:R-:W-:Y:S02]  /*a000*/  IADD3 R4, R167, 0x500, RZ ;  /* 0x00000500a7047810 */ /* 0x001fe40007ffe0ff */
[----:B------:R-:W-:Y:S01]  /*a010*/  LEA.HI.SX32 R136, R136, R167, 0x1b ;  /* 0x000000a788887211 */ /* 0x000fe200078fdaff */
[----:B------:R-:W-:Y:S05]  /*a020*/  @!P3 BRA `(.L_x_2554) ;  /* 0x000000100000b947 */ /* 0x000fea0003800000 */
[----:B--2---:R0:W-:Y:S02]  /*a030*/  RED.E.ADD.F32.FTZ.RN.STRONG.GPU [R6.64+-0x3000], R5 ;  /* 0xffd000050600798e */ /* 0x0041e4000c10e7a0 */
.L_x_2554:
[----:B------:R-:W-:Y:S05]  /*a040*/  BSYNC B0 ;  /* 0x0000000000007941 */ /* 0x000fea0003800000 */
.L_x_2553:
[----:B0-2---:R0:W2:Y:S01]  /*a050*/  LDS R5, [R136.X4+0x5400] ;  /* 0x0054000088057984 */ /* 0x0050a20000004800 */
[----:B------:R-:W-:Y:S01]  /*a060*/  BSSY B0, `(.L_x_2555) ;  /* 0x0000004000007945 */ /* 0x000fe20003800000 */
[----:B------:R-:W-:Y:S01]  /*a070*/  LEA.HI.SX32 R4, R4, R167, 0x1b ;  /* 0x000000a704047211 */ /* 0x000fe200078fdaff */
[----:B------:R-:W-:Y:S05]  /*a080*/  @!P4 BRA `(.L_x_2556) ;  /* 0x000000100000c947 */ /* 0x000fea0003800000 */
[----:B--2---:R2:W-:Y:S02]  /*a090*/  RED.E.ADD.F32.FTZ.RN.STRONG.GPU [R6.64+-0x2e00], R5 ;  /* 0xffd200050600798e */ /* 0x0045e4000c10e7a0 */
.L_x_2556:
[----:B------:R-:W-:Y:S05]  /*a0a0*/  BSYNC B0 ;  /* 0x0000000000007941 */ /* 0x000fea0003800000 */
.L_x_2555:
[----:B--2---:R2:W3:Y:S01]  /*a0b0*/  LDS R5, [R4.X4+0x5600] ;  /* 0x0056000004057984 */ /* 0x0044e20000004800 */
[----:B------:R-:W-:Y:S01]  /*a0c0*/  BSSY B0, `(.L_x_2557) ;  /* 0x0000005000007945 */ /* 0x000fe20003800000 */
[----:B-1----:R-:W-:-:S02]  /*a0d0*/  IADD3 R134, R167, 0x580, RZ ;  /* 0x00000580a7867810 */ /* 0x002fc40007ffe0ff */
[----:B0-----:R-:W-:Y:S01]  /*a0e0*/  IADD3 R136, R167, 0x600, RZ ;  /* 0x00000600a7887810 */ /* 0x001fe20007ffe0ff */
[----:B------:R-:W-:Y:S05]  /*a0f0*/  @!P5 BRA `(.L_x_2558) ;  /* 0x000000100000d947 */ /* 0x000fea0003800000 */
[----:B---3--:R0:W-:Y:S02]  /*a100*/  RED.E.ADD.F32.FTZ.RN.STRONG.GPU [R6.64+-0x2c00], R5 ;  /* 0xffd400050600798e */ /* 0x0081e4000c10e7a0 */
.L_x_2558:
[----:B------:R-:W-:Y:S05]  /*a110*/  BSYNC B0 ;  /* 0x0000000000007941 */ /* 0x000fea0003800000 */
.L_x_2557:
        /* <DEDUP_REMOVED lines=14> */
.L_x_2560:
[----:B0-----:R-:W-:Y:S05]  /*a200*/  BSYNC B0 ;  /* 0x0000000000007941 */ /* 0x001fea0003800000 */
.L_x_2559:
[----:B-1----:R0:W1:Y:S01]  /*a210*/  LDS R5, [R136.X4+0x5a00] ;  /* 0x005a000088057984 */ /* 0x0020620000004800 */
[----:B------:R-:W-:Y:S01]  /*a220*/  BSSY B0, `(.L_x_2561) ;  /* 0x0000005000007945 */ /* 0x000fe20003800000 */
[----:B------:R-:W-:Y:S02]  /*a230*/  IADD3 R134, R167, 0x700, RZ ;  /* 0x00000700a7867810 */ /* 0x000fe40007ffe0ff */
[----:B------:R-:W-:Y:S01]  /*a240*/  LEA.HI.SX32 R4, R4, R167, 0x1b ;  /* 0x000000a704047211 */ /* 0x000fe200078fdaff */
[----:B------:R-:W-:Y:S05]  /*a250*/  @!P0 BRA `(.L_x_2562) ;  /* 0x0000001000008947 */ /* 0x000fea0003800000 */
[----:B-1----:R1:W-:Y:S02]  /*a260*/  RED.E.ADD.F32.FTZ.RN.STRONG.GPU [R6.64+-0x2800], R5 ;  /* 0xffd800050600798e */ /* 0x0023e4000c10e7a0 */
.L_x_2562:
[----:B------:R-:W-:Y:S05]  /*a270*/  BSYNC B0 ;  /* 0x0000000000007941 */ /* 0x000fea0003800000 */
.L_x_2561:
[----:B-1----:R1:W2:Y:S01]  /*a280*/  LDS R5, [R4.X4+0x5c00] ;  /* 0x005c000004057984 */ /* 0x0022a20000004800 */
[----:B------:R-:W-:Y:S01]  /*a290*/  BSSY B0, `(.L_x_2563) ;  /* 0x0000005000007945 */ /* 0x000fe20003800000 */
[----:B0-----:R-:W-:-:S02]  /*a2a0*/  IADD3 R136, R167, 0x780, RZ ;  /* 0x00000780a7887810 */ /* 0x001fc40007ffe0ff */
[----:B------:R-:W-:Y:S01]  /*a2b0*/  LEA.HI.SX32 R134, R134, R167, 0x1b ;  /* 0x000000a786867211 */ /* 0x000fe200078fdaff */
[----:B------:R-:W-:Y:S05]  /*a2c0*/  @!P1 BRA `(.L_x_2564) ;  /* 0x0000001000009947 */ /* 0x000fea0003800000 */
[----:B--2---:R0:W-:Y:S02]  /*a2d0*/  RED.E.ADD.F32.FTZ.RN.STRONG.GPU [R6.64+-0x2600], R5 ;  /* 0xffda00050600798e */ /* 0x0041e4000c10e7a0 */
.L_x_2564:
[----:B------:R-:W-:Y:S05]  /*a2e0*/  BSYNC B0 ;  /* 0x0000000000007941 */ /* 0x000fea0003800000 */
.L_x_2563:
[----:B0-2---:R0:W2:Y:S01]  /*a2f0*/  LDS R5, [R134.X4+0x5e00] ;  /* 0x005e000086057984 */ /* 0x0050a20000004800 */
[----:B------:R-:W-:Y:S01]  /*a300*/  BSSY B0, `(.L_x_2565) ;  /* 0x0000005000007945 */ /* 0x000fe20003800000 */
[----:B-1----:R-:W-:Y:S02]  /*a310*/  IADD3 R4, R167, 0x800, RZ ;  /* 0x00000800a7047810 */ /* 0x002fe40007ffe0ff */
[----:B------:R-:W-:Y:S01]  /*a320*/  LEA.HI.SX32 R136, R136, R167, 0x1b ;  /* 0x000000a788887211 */ /* 0x000fe200078fdaff */
[----:B------:R-:W-:Y:S05]  /*a330*/  @!P2 BRA `(.L_x_2566) ;  /* 0x000000100000a947 */ /* 0x000fea0003800000 */
[----:B--2---:R1:W-:Y:S02]  /*a340*/  RED.E.ADD.F32.FTZ.RN.STRONG.GPU [R6.64+-0x2400], R5 ;  /* 0xffdc00050600798e */ /* 0x0043e4000c10e7a0 */
.L_x_2566:
[----:B------:R-:W-:Y:S05]  /*a350*/  BSYNC B0 ;  /* 0x0000000000007941 */ /* 0x000fea0003800000 */
.L_x_2565:
[----:B-12---:R1:W2:Y:S01]  /*a360*/  LDS R5, [R136.X4+0x6000] ;  /* 0x0060000088057984 */ /* 0x0062a20000004800 */
[----:B------:R-:W-:Y:S01]  /*a370*/  BSSY B0, `(.L_x_2567) ;  /* 0x0000005000007945 */ /* 0x000fe20003800000 */
[----:B0-----:R-:W-:Y:S02]  /*a380*/  IADD3 R134, R167, 0x880, RZ ;  /* 0x00000880a7867810 */ /* 0x001fe40007ffe0ff */
[----:B------:R-:W-:Y:S01]  /*a390*/  LEA.HI.SX32 R4, R4, R167, 0x1b ;  /* 0x000000a704047211 */ /* 0x000fe200078fdaff */
[----:B------:R-:W-:Y:S05]  /*a3a0*/  @!P3 BRA `(.L_x_2568) ;  /* 0x000000100000b947 */ /* 0x000fea0003800000 */
[----:B--2---:R0:W-:Y:S02]  /*a3b0*/  RED.E.ADD.F32.FTZ.RN.STRONG.GPU [R6.64+-0x2200], R5 ;  /* 0xffde00050600798e */ /* 0x0041e4000c10e7a0 */
.L_x_2568:
[----:B------:R-:W-:Y:S05]  /*a3c0*/  BSYNC B0 ;  /* 0x0000000000007941 */ /* 0x000fea0003800000 */
.L_x_2567:
[----:B0-2---:R0:W2:Y:S01]  /*a3d0*/  LDS R5, [R4.X4+0x6200] ;  /* 0x0062000004057984 */ /* 0x0050a20000004800 */
[----:B------:R-:W-:Y:S01]  /*a3e0*/  BSSY B0, `(.L_x_2569) ;  /* 0x0000004000007945 */ /* 0x000fe20003800000 */
[----:B------:R-:W-:Y:S01]  /*a3f0*/  LEA.HI.SX32 R134, R134, R167, 0x1b ;  /* 0x000000a786867211 */ /* 0x000fe200078fdaff */
[----:B------:R-:W-:Y:S05]  /*a400*/  @!P4 BRA `(.L_x_2570) ;  /* 0x000000100000c947 */ /* 0x000fea0003800000 */
[----:B--2---:R2:W-:Y:S02]  /*a410*/  RED.E.ADD.F32.FTZ.RN.STRONG.GPU [R6.64+-0x2000], R5 ;  /* 0xffe000050600798e */ /* 0x0045e4000c10e7a0 */
.L_x_2570:
[----:B------:R-:W-:Y:S05]  /*a420*/  BSYNC B0 ;  /* 0x0000000000007941 */ /* 0x000fea0003800000 */
.L_x_2569:
[----:B--2---:R2:W3:Y:S01]  /*a430*/  LDS R5, [R134.X4+0x6400] ;  /* 0x0064000086057984 */ /* 0x0044e20000004800 */
[----:B------:R-:W-:Y:S01]  /*a440*/  BSSY B0, `(.L_x_2571) ;  /* 0x0000005000007945 */ /* 0x000fe20003800000 */
[----:B0-----:R-:W-:-:S02]  /*a450*/  IADD3 R4, R167, 0x900, RZ ;  /* 0x00000900a7047810 */ /* 0x001fc40007ffe0ff */
[----:B-1----:R-:W-:Y:S01]  /*a460*/  IADD3 R136, R167, 0x980, RZ ;  /* 0x00000980a7887810 */ /* 0x002fe20007ffe0ff */
[----:B------:R-:W-:Y:S05]  /*a470*/  @!P5 BRA `(.L_x_2572) ;  /* 0x000000100000d947 */ /* 0x000fea0003800000 */
[----:B---3--:R0:W-:Y:S02]  /*a480*/  RED.E.ADD.F32.FTZ.RN.STRONG.GPU [R6.64+-0x1e00], R5 ;  /* 0xffe200050600798e */ /* 0x0081e4000c10e7a0 */
.L_x_2572:
[----:B------:R-:W-:Y:S05]  /*a490*/  BSYNC B0 ;  /* 0x0000000000007941 */ /* 0x000fea0003800000 */
.L_x_2571:
        /* <DEDUP_REMOVED lines=14> */
.L_x_2574:
[----:B0-----:R-:W-:Y:S05]  /*a580*/  BSYNC B0 ;  /* 0x0000000000007941 */ /* 0x001fea0003800000 */
.L_x_2573:
[----:B-1----:R0:W1:Y:S01]  /*a590*/  LDS R5, [R136.X4+0x6800] ;  /* 0x0068000088057984 */ /* 0x0020620000004800 */
[----:B------:R-:W-:Y:S01]  /*a5a0*/  BSSY B0, `(.L_x_2575) ;  /* 0x0000005000007945 */ /* 0x000fe20003800000 */
[----:B------:R-:W-:Y:S02]  /*a5b0*/  IADD3 R4, R167, 0xa80, RZ ;  /* 0x00000a80a7047810 */ /* 0x000fe40007ffe0ff */
[----:B------:R-:W-:Y:S01]  /*a5c0*/  LEA.HI.SX32 R134, R134, R167, 0x1b ;  /* 0x000000a786867211 */ /* 0x000fe200078fdaff */
[----:B------:R-:W-:Y:S05]  /*a5d0*/  @!P0 BRA `(.L_x_2576) ;  /* 0x0000001000008947 */ /* 0x000fea0003800000 */
[----:B-1----:R1:W-:Y:S02]  /*a5e0*/  RED.E.ADD.F32.FTZ.RN.STRONG.GPU [R6.64+-0x1a00], R5 ;  /* 0xffe600050600798e */ /* 0x0023e4000c10e7a0 */
.L_x_2576:
[----:B------:R-:W-:Y:S05]  /*a5f0*/  BSYNC B0 ;  /* 0x0000000000007941 */ /* 0x000fea0003800000 */
.L_x_2575:
[----:B-1----:R1:W2:Y:S01]  /*a600*/  LDS R5, [R134.X4+0x6a00] ;  /* 0x006a000086057984 */ /* 0x0022a20000004800 */
[----:B------:R-:W-:Y:S01]  /*a610*/  BSSY B0, `(.L_x_2577) ;  /* 0x0000005000007945 */ /* 0x000fe20003800000 */
[----:B0-----:R-:W-:-:S02]  /*a620*/  IADD3 R136, R167, 0xb00, RZ ;  /* 0x00000b00a7887810 */ /* 0x001fc40007ffe0ff */
[----:B------:R-:W-:Y:S01]  /*a630*/  LEA.HI.SX32 R4, R4, R167, 0x1b ;  /* 0x000000a704047211 */ /* 0x000fe200078fdaff */
[----:B------:R-:W-:Y:S05]  /*a640*/  @!P1 BRA `(.L_x_2578) ;  /* 0x0000001000009947 */ /* 0x000fea0003800000 */
[----:B--2---:R0:W-:Y:S02]  /*a650*/  RED.E.ADD.F32.FTZ.RN.STRONG.GPU [R6.64+-0x1800], R5 ;  /* 0xffe800050600798e */ /* 0x0041e4000c10e7a0 */
.L_x_2578:
[----:B------:R-:W-:Y:S05]  /*a660*/  BSYNC B0 ;  /* 0x0000000000007941 */ /* 0x000fea0003800000 */
.L_x_2577:
[----:B0-2---:R0:W2:Y:S01]  /*a670*/  LDS R5, [R4.X4+0x6c00] ;  /* 0x006c000004057984 */ /* 0x0050a20000004800 */
[----:B------:R-:W-:Y:S01]  /*a680*/  BSSY B0, `(.L_x_2579) ;  /* 0x0000005000007945 */ /* 0x000fe20003800000 */
[----:B-1----:R-:W-:Y:S02]  /*a690*/  IADD3 R134, R167, 0xb80, RZ ;  /* 0x00000b80a7867810 */ /* 0x002fe40007ffe0ff */
[----:B------:R-:W-:Y:S01]  /*a6a0*/  LEA.HI.SX32 R136, R136, R167, 0x1b ;  /* 0x000000a788887211 */ /* 0x000fe200078fdaff */
[----:B------:R-:W-:Y:S05]  /*a6b0*/  @!P2 BRA `(.L_x_2580) ;  /* 0x000000100000a947 */ /* 0x000fea0003800000 */
[----:B--2---:R1:W-:Y:S02]  /*a6c0*/  RED.E.ADD.F32.FTZ.RN.STRONG.GPU [R6.64+-0x1600], R5 ;  /* 0xffea00050600798e */ /* 0x0043e4000c10e7a0 */
.L_x_2580:
[----:B------:R-:W-:Y:S05]  /*a6d0*/  BSYNC B0 ;  /* 0x0000000000007941 */ /* 0x000fea0003800000 */
.L_x_2579:
[----:B-12---:R1:W2:Y:S01]  /*a6e0*/  LDS R5, [R136.X4+0x6e00] ;  /* 0x006e000088057984 */ /* 0x0062a20000004800 */
[----:B------:R-:W-:Y:S01]  /*a6f0*/  BSSY B0, `(.L_x_2581) ;  /* 0x0000005000007945 */ /* 0x000fe20003800000 */
[----:B0-----:R-:W-:Y:S02]  /*a700*/  IADD3 R4, R167, 0xc00, RZ ;  /* 0x00000c00a7047810 */ /* 0x001fe40007ffe0ff */
[----:B------:R-:W-:Y:S01]  /*a710*/  LEA.HI.SX32 R134, R134, R167, 0x1b ;  /* 0x000000a786867211 */ /* 0x000fe200078fdaff */
[----:B------:R-:W-:Y:S05]  /*a720*/  @!P3 BRA `(.L_x_2582) ;  /* 0x000000100000b947 */ /* 0x000fea0003800000 */
[----:B--2---:R0:W-:Y:S02]  /*a730*/  RED.E.ADD.F32.FTZ.RN.STRONG.GPU [R6.64+-0x1400], R5 ;  /* 0xffec00050600798e */ /* 0x0041e4000c10e7a0 */
.L_x_2582:
[----:B------:R-:W-:Y:S05]  /*a740*/  BSYNC B0 ;  /* 0x0000000000007941 */ /* 0x000fea0003800000 */
.L_x_2581:
[----:B0-2---:R0:W2:Y:S01]  /*a750*/  LDS R5, [R134.X4+0x7000] ;  /* 0x0070000086057984 */ /* 0x0050a20000004800 */
[----:B------:R-:W-:Y:S01]  /*a760*/  BSSY B0, `(.L_x_2583) ;  /* 0x0000004000007945 */ /* 0x000fe20003800000 */
[----:B------:R-:W-:Y:S01]  /*a770*/  LEA.HI.SX32 R4, R4, R167, 0x1b ;  /* 0x000000a704047211 */ /* 0x000fe200078fdaff */
[----:B------:R-:W-:Y:S05]  /*a780*/  @!P4 BRA `(.L_x_2584) ;  /* 0x000000100000c947 */ /* 0x000fea0003800000 */
[----:B--2---:R2:W-:Y:S02]  /*a790*/  RED.E.ADD.F32.FTZ.RN.STRONG.GPU [R6.64+-0x1200], R5 ;  /* 0xffee00050600798e */ /* 0x0045e4000c10e7a0 */
.L_x_2584:
[----:B------:R-:W-:Y:S05]  /*a7a0*/  BSYNC B0 ;  /* 0x0000000000007941 */ /* 0x000fea0003800000 */
.L_x_2583:
[----:B--2---:R2:W3:Y:S01]  /*a7b0*/  LDS R5, [R4.X4+0x7200] ;  /* 0x0072000004057984 */ /* 0x0044e20000004800 */
[----:B------:R-:W-:Y:S01]  /*a7c0*/  BSSY B0, `(.L_x_2585) ;  /* 0x0000005000007945 */ /* 0x000fe20003800000 */
[----:B0-----:R-:W-:-:S02]  /*a7d0*/  IADD3 R134, R167, 0xc80, RZ ;  /* 0x00000c80a7867810 */ /* 0x001fc40007ffe0ff */
[----:B-1----:R-:W-:Y:S01]  /*a7e0*/  IADD3 R136, R167, 0xd00, RZ ;  /* 0x00000d00a7887810 */ /* 0x002fe20007ffe0ff */
[----:B------:R-:W-:Y:S05]  /*a7f0*/  @!P5 BRA `(.L_x_2586) ;  /* 0x000000100000d947 */ /* 0x000fea0003800000 */
[----:B---3--:R0:W-:Y:S02]  /*a800*/  RED.E.ADD.F32.FTZ.RN.STRONG.GPU [R6.64+-0x1000], R5 ;  /* 0xfff000050600798e */ /* 0x0081e4000c10e7a0 */
.L_x_2586:
[----:B------:R-:W-:Y:S05]  /*a810*/  BSYNC B0 ;  /* 0x0000000000007941 */ /* 0x000fea0003800000 */
.L_x_2585:
        /* <DEDUP_REMOVED lines=14> */
.L_x_2588:
[----:B0-----:R-:W-:Y:S05]  /*a900*/  BSYNC B0 ;  /* 0x0000000000007941 */ /* 0x001fea0003800000 */
.L_x_2587:
[----:B-1----:R0:W1:Y:S01]  /*a910*/  LDS R5, [R136.X4+0x7600] ;  /* 0x0076000088057984 */ /* 0x0020620000004800 */
[----:B------:R-:W-:Y:S01]  /*a920*/  BSSY B0, `(.L_x_2589) ;  /* 0x0000005000007945 */ /* 0x000fe20003800000 */
[----:B------:R-:W-:Y:S02]  /*a930*/  IADD3 R114, R167, 0xe00, RZ ;  /* 0x00000e00a7727810 */ /* 0x000fe40007ffe0ff */
[----:B------:R-:W-:Y:S01]  /*a940*/  LEA.HI.SX32 R4, R4, R167, 0x1b ;  /* 0x000000a704047211 */ /* 0x000fe200078fdaff */
[----:B------:R-:W-:Y:S05]  /*a950*/  @!P0 BRA `(.L_x_2590) ;  /* 0x0000001000008947 */ /* 0x000fea0003800000 */
[----:B-1----:R1:W-:Y:S02]  /*a960*/  RED.E.ADD.F32.FTZ.RN.STRONG.GPU [R6.64+-0xc00], R5 ;  /* 0xfff400050600798e */ /* 0x0023e4000c10e7a0 */
.L_x_2590:
[----:B------:R-:W-:Y:S05]  /*a970*/  BSYNC B0 ;  /* 0x0000000000007941 */ /* 0x000fea0003800000 */
.L_x_2589:
[----:B-1----:R1:W2:Y:S01]  /*a980*/  LDS R5, [R4.X4+0x7800] ;  /* 0x0078000004057984 */ /* 0x0022a20000004800 */
[----:B------:R-:W-:Y:S01]  /*a990*/  BSSY B0, `(.L_x_2591) ;  /* 0x0000005000007945 */ /* 0x000fe20003800000 */
[----:B------:R-:W-:-:S02]  /*a9a0*/  IADD3 R134, R167, 0xe80, RZ ;  /* 0x00000e80a7867810 */ /* 0x000fc40007ffe0ff */
[----:B------:R-:W-:Y:S01]  /*a9b0*/  LEA.HI.SX32 R114, R114, R167, 0x1b ;  /* 0x000000a772727211 */ /* 0x000fe200078fdaff */
[----:B------:R-:W-:Y:S05]  /*a9c0*/  @!P1 BRA `(.L_x_2592) ;  /* 0x0000001000009947 */ /* 0x000fea0003800000 */
[----:B--2---:R2:W-:Y:S02]  /*a9d0*/  RED.E.ADD.F32.FTZ.RN.STRONG.GPU [R6.64+-0xa00], R5 ;  /* 0xfff600050600798e */ /* 0x0045e4000c10e7a0 */
.L_x_2592:
[----:B------:R-:W-:Y:S05]  /*a9e0*/  BSYNC B0 ;  /* 0x0000000000007941 */ /* 0x000fea0003800000 */
.L_x_2591:
[----:B--2---:R2:W3:Y:S01]  /*a9f0*/  LDS R5, [R114.X4+0x7a00] ;  /* 0x007a000072057984 */ /* 0x0044e20000004800 */
[----:B------:R-:W-:Y:S01]  /*aa00*/  BSSY B0, `(.L_x_2593) ;  /* 0x0000005000007945 */ /* 0x000fe20003800000 */
[----:B-1----:R-:W-:Y:S02]  /*aa10*/  IADD3 R4, R167, 0xf00, RZ ;  /* 0x00000f00a7047810 */ /* 0x002fe40007ffe0ff */
[----:B------:R-:W-:Y:S01]  /*aa20*/  LEA.HI.SX32 R134, R134, R167, 0x1b ;  /* 0x000000a786867211 */ /* 0x000fe200078fdaff */
[----:B------:R-:W-:Y:S05]  /*aa30*/  @!P2 BRA `(.L_x_2594) ;  /* 0x000000100000a947 */ /* 0x000fea0003800000 */
[----:B---3--:R1:W-:Y:S02]  /*aa40*/  RED.E.ADD.F32.FTZ.RN.STRONG.GPU [R6.64+-0x800], R5 ;  /* 0xfff800050600798e */ /* 0x0083e4000c10e7a0 */
.L_x_2594:
[----:B------:R-:W-:Y:S05]  /*aa50*/  BSYNC B0 ;  /* 0x0000000000007941 */ /* 0x000fea0003800000 */
.L_x_2593:
[----:B-1-3--:R1:W3:Y:S01]  /*aa60*/  LDS R5, [R134.X4+0x7c00] ;  /* 0x007c000086057984 */ /* 0x00a2e20000004800 */
[----:B------:R-:W-:Y:S01]  /*aa70*/  BSSY B0, `(.L_x_2595) ;  /* 0x0000005000007945 */ /* 0x000fe20003800000 */
[----:B--2---:R-:W-:Y:S02]  /*aa80*/  IADD3 R114, R167, 0xf80, RZ ;  /* 0x00000f80a7727810 */ /* 0x004fe40007ffe0ff */
[----:B------:R-:W-:Y:S01]  /*aa90*/  LEA.HI.SX32 R4, R4, R167, 0x1b ;  /* 0x000000a704047211 */ /* 0x000fe200078fdaff */
[----:B------:R-:W-:Y:S05]  /*aaa0*/  @!P3 BRA `(.L_x_2596) ;  /* 0x000000100000b947 */ /* 0x000fea0003800000 */
[----:B---3--:R2:W-:Y:S02]  /*aab0*/  RED.E.ADD.F32.FTZ.RN.STRONG.GPU [R6.64+-0x600], R5 ;  /* 0xfffa00050600798e */ /* 0x0085e4000c10e7a0 */
.L_x_2596:
[----:B------:R-:W-:Y:S05]  /*aac0*/  BSYNC B0 ;  /* 0x0000000000007941 */ /* 0x000fea0003800000 */
.L_x_2595:
[----:B--23--:R2:W3:Y:S01]  /*aad0*/  LDS R5, [R4.X4+0x7e00] ;  /* 0x007e000004057984 */ /* 0x00c4e20000004800 */
[----:B------:R-:W-:Y:S01]  /*aae0*/  BSSY B0, `(.L_x_2597) ;  /* 0x0000004000007945 */ /* 0x000fe20003800000 */
[----:B------:R-:W-:Y:S01]  /*aaf0*/  LEA.HI.SX32 R114, R114, R167, 0x1b ;  /* 0x000000a772727211 */ /* 0x000fe200078fdaff */
[----:B------:R-:W-:Y:S05]  /*ab00*/  @!P4 BRA `(.L_x_2598) ;  /* 0x000000100000c947 */ /* 0x000fea0003800000 */
[----:B---3--:R3:W-:Y:S02]  /*ab10*/  RED.E.ADD.F32.FTZ.RN.STRONG.GPU [R6.64+-0x400], R5 ;  /* 0xfffc00050600798e */ /* 0x0087e4000c10e7a0 */
.L_x_2598:
[----:B------:R-:W-:Y:S05]  /*ab20*/  BSYNC B0 ;  /* 0x0000000000007941 */ /* 0x000fea0003800000 */
.L_x_2597:
[----:B---3--:R3:W4:Y:S01]  /*ab30*/  LDS R5, [R114.X4+0x8000] ;  /* 0x0080000072057984 */ /* 0x0087220000004800 */
[----:B------:R-:W-:Y:S01]  /*ab40*/  BSSY B0, `(.L_x_2599) ;  /* 0x0000003000007945 */ /* 0x000fe20003800000 */
[----:B------:R-:W-:Y:S05]  /*ab50*/  @!P5 BRA `(.L_x_2600) ;  /* 0x000000100000d947 */ /* 0x000fea0003800000 */
[----:B----4-:R4:W-:Y:S02]  /*ab60*/  RED.E.ADD.F32.FTZ.RN.STRONG.GPU [R6.64+-0x200], R5 ;  /* 0xfffe00050600798e */ /* 0x0109e4000c10e7a0 */
.L_x_2600:
[----:B------:R-:W-:Y:S05]  /*ab70*/  BSYNC B0 ;  /* 0x0000000000007941 */ /* 0x000fea0003800000 */
.L_x_2599:
[----:B---3--:R-:W3:Y:S01]  /*ab80*/  SHFL.DOWN PT, R114, R133, 0x1, 0x1f ;  /* 0x08201f0085727f89 */ /* 0x008ee200000e0000 */
[----:B------:R-:W-:Y:S01]  /*ab90*/  ISETP.GT.AND P0, PT, R248, 0x1e, PT ;  /* 0x0000001ef800780c */ /* 0x000fe20003f04270 */
[----:B------:R-:W-:Y:S01]  /*aba0*/  FMUL.FTZ R109, R2, R109 ;  /* 0x0000006d026d7220 */ /* 0x000fe20000410000 */
[----:B----4-:R-:W-:Y:S01]  /*abb0*/  MOV R5, R133 ;  /* 0x0000008500057202 */ /* 0x010fe20000000f00 */
[----:B------:R-:W4:Y:S01]  /*abc0*/  SHFL.DOWN PT, R137, R15, 0x1, 0x1f ;  /* 0x08201f000f897f89 */ /* 0x000f2200000e0000 */
[----:B------:R-:W-:Y:S01]  /*abd0*/  MOV R6, R15 ;  /* 0x0000000f00067202 */ /* 0x000fe20000000f00 */
[----:B------:R-:W-:Y:S01]  /*abe0*/  FFMA.FTZ R104, R104, R131, R109 ;  /* 0x0000008368687223 */ /* 0x000fe2000001006d */
[----:B------:R-:W-:Y:S01]  /*abf0*/  MOV R7, R129 ;  /* 0x0000008100077202 */ /* 0x000fe20000000f00 */
[----:B-1----:R-:W1:Y:S01]  /*ac00*/  SHFL.DOWN PT, R134, R129, 0x1, 0x1f ;  /* 0x08201f0081867f89 */ /* 0x002e6200000e0000 */
[----:B--2---:R-:W-:Y:S01]  /*ac10*/  MOV R4, R121 ;  /* 0x0000007900047202 */ /* 0x004fe20000000f00 */
[----:B------:R-:W-:Y:S01]  /*ac20*/  FMUL.FTZ R106, R211, R106 ;  /* 0x0000006ad36a7220 */ /* 0x000fe20000410000 */
[----:B------:R-:W-:Y:S01]  /*ac30*/  ISETP.NE.AND P1, PT, R248, RZ, PT ;  /* 0x000000fff800720c */ /* 0x000fe20003f25270 */
[----:B------:R-:W2:Y:S01]  /*ac40*/  SHFL.DOWN PT, R135, R121, 0x1, 0x1f ;  /* 0x08201f0079877f89 */ /* 0x000ea200000e0000 */
[----:B------:R-:W-:Y:S01]  /*ac50*/  FMUL.FTZ R100, R161, R100 ;  /* 0x00000064a1647220 */ /* 0x000fe20000410000 */
[----:B------:R-:W-:Y:S01]  /*ac60*/  ISETP.NE.AND P2, PT, R167, RZ, PT ;  /* 0x000000ffa700720c */ /* 0x000fe20003f45270 */
[----:B------:R-:W-:Y:S01]  /*ac70*/  FFMA.FTZ R97, R97, R212, R106 ;  /* 0x000000d461617223 */ /* 0x000fe2000001006a */
[----:B------:R-:W-:Y:S01]  /*ac80*/  BSSY B0, `(.L_x_2601) ;  /* 0x0000092000007945 */ /* 0x000fe20003800000 */
[----:B------:R-:W-:-:S02]  /*ac90*/  FFMA.FTZ R100, R101, R160, R100 ;  /* 0x000000a065647223 */ /* 0x000fc40000010064 */
[----:B------:R-:W-:Y:S02]  /*aca0*/  FFMA.FTZ R0, R73, R0, R97 ;  /* 0x0000000049007223 */ /* 0x000fe40000010061 */
[----:B------:R-:W-:Y:S02]  /*acb0*/  FFMA.FTZ R100, R79, R8, R100 ;  /* 0x000000084f647223 */ /* 0x000fe40000010064 */
[----:B------:R-:W-:Y:S02]  /*acc0*/  FMUL.FTZ R110, R189, R110 ;  /* 0x0000006ebd6e7220 */ /* 0x000fe40000410000 */
[----:B---3--:R-:W-:Y:S02]  /*acd0*/  @!P0 FADD.FTZ R5, R5, R114 ;  /* 0x0000007205058221 */ /* 0x008fe40000010000 */
[----:B------:R-:W-:Y:S02]  /*ace0*/  FFMA.FTZ R9, R9, R190, R110 ;  /* 0x000000be09097223 */ /* 0x000fe4000001006e */
[----:B----4-:R-:W-:Y:S01]  /*acf0*/  @!P0 FADD.FTZ R6, R6, R137 ;  /* 0x0000008906068221 */ /* 0x010fe20000010000 */
[----:B------:R-:W3:Y:S01]  /*ad00*/  SHFL.DOWN PT, R114, R5, 0x2, 0x1f ;  /* 0x08401f0005727f89 */ /* 0x000ee200000e0000 */
[----:B------:R-:W-:-:S02]  /*ad10*/  FFMA.FTZ R10, R77, R10, R9 ;  /* 0x0000000a4d0a7223 */ /* 0x000fc40000010009 */
[----:B-1----:R-:W-:Y:S01]  /*ad20*/  @!P0 FADD.FTZ R7, R7, R134 ;  /* 0x0000008607078221 */ /* 0x002fe20000010000 */
[----:B------:R-:W1:Y:S01]  /*ad30*/  SHFL.DOWN PT, R121, R6, 0x2, 0x1f ;  /* 0x08401f0006797f89 */ /* 0x000e6200000e0000 */
[----:B------:R-:W-:Y:S02]  /*ad40*/  FMUL.FTZ R111, R214, R111 ;  /* 0x0000006fd66f7220 */ /* 0x000fe40000410000 */
[----:B--2---:R-:W-:Y:S01]  /*ad50*/  @!P0 FADD.FTZ R4, R4, R135 ;  /* 0x0000008704048221 */ /* 0x004fe20000010000 */
[----:B------:R-:W2:Y:S01]  /*ad60*/  SHFL.DOWN PT, R134, R7, 0x2, 0x1f ;  /* 0x08401f0007867f89 */ /* 0x000ea200000e0000 */
        /* <DEDUP_REMOVED lines=9> */
[----:B---3--:R-:W-:-:S02]  /*ae00*/  @!P0 FADD.FTZ R5, R5, R114 ;  /* 0x0000007205058221 */ /* 0x008fc40000010000 */
[----:B------:R-:W-:Y:S02]  /*ae10*/  FMUL.FTZ R126, R201, R126 ;  /* 0x0000007ec97e7220 */ /* 0x000fe40000410000 */
[----:B-1----:R-:W-:Y:S01]  /*ae20*/  @!P0 FADD.FTZ R6, R6, R121 ;  /* 0x0000007906068221 */ /* 0x002fe20000010000 */
[----:B------:R-:W1:Y:S01]  /*ae30*/  SHFL.DOWN PT, R2, R5, 0x4, 0x1f ;  /* 0x08801f0005027f89 */ /* 0x000e6200000e0000 */
[----:B------:R-:W-:Y:S02]  /*ae40*/  FMUL.FTZ R125, R204, R125 ;  /* 0x0000007dcc7d7220 */ /* 0x000fe40000410000 */
[----:B--2---:R-:W-:Y:S01]  /*ae50*/  @!P0 FADD.FTZ R7, R7, R134 ;  /* 0x0000008607078221 */ /* 0x004fe20000010000 */
[----:B------:R-:W2:Y:S01]  /*ae60*/  SHFL.DOWN PT, R109, R6, 0x4, 0x1f ;  /* 0x08801f00066d7f89 */ /* 0x000ea200000e0000 */
[----:B------:R-:W-:Y:S02]  /*ae70*/  FMUL.FTZ R128, R205, R128 ;  /* 0x00000080cd807220 */ /* 0x000fe40000410000 */
[----:B----4-:R-:W-:Y:S01]  /*ae80*/  @!P0 FADD.FTZ R4, R4, R15 ;  /* 0x0000000f04048221 */ /* 0x010fe20000010000 */
[----:B------:R-:W3:Y:S01]  /*ae90*/  SHFL.DOWN PT, R114, R7, 0x4, 0x1f ;  /* 0x08801f0007727f89 */ /* 0x000ee200000e0000 */
[----:B------:R-:W-:Y:S01]  /*aea0*/  ISETP.GT.AND P0, PT, R248, 0x1b, PT ;  /* 0x0000001bf800780c */ /* 0x000fe20003f04270 */
[----:B------:R-:W-:-:S02]  /*aeb0*/  FMUL.FTZ R95, R208, R95 ;  /* 0x0000005fd05f7220 */ /* 0x000fc40000410000 */
[----:B------:R-:W4:Y:S01]  /*aec0*/  SHFL.DOWN PT, R15, R4, 0x4, 0x1f ;  /* 0x08801f00040f7f89 */ /* 0x000f2200000e0000 */
[----:B------:R-:W-:Y:S02]  /*aed0*/  FFMA.FTZ R96, R96, R213, R111 ;  /* 0x000000d560607223 */ /* 0x000fe4000001006f */
[----:B------:R-:W-:Y:S02]  /*aee0*/  FFMA.FTZ R98, R98, R209, R99 ;  /* 0x000000d162627223 */ /* 0x000fe40000010063 */
[----:B------:R-:W-:Y:S02]  /*aef0*/  FFMA.FTZ R107, R108, R187, R107 ;  /* 0x000000bb6c6b7223 */ /* 0x000fe4000001006b */
[----:B------:R-:W-:Y:S02]  /*af00*/  FFMA.FTZ R11, R11, R94, R113 ;  /* 0x0000005e0b0b7223 */ /* 0x000fe40000010071 */
[----:B------:R-:W-:Y:S02]  /*af10*/  FFMA.FTZ R112, R118, R91, R112 ;  /* 0x0000005b76707223 */ /* 0x000fe40000010070 */
[----:B------:R-:W-:-:S02]  /*af20*/  FFMA.FTZ R17, R17, R92, R115 ;  /* 0x0000005c11117223 */ /* 0x000fc40000010073 */
[----:B-1----:R-:W-:Y:S02]  /*af30*/  @!P0 FADD.FTZ R5, R5, R2 ;  /* 0x0000000205058221 */ /* 0x002fe40000010000 */
[----:B------:R-:W-:Y:S02]  /*af40*/  FFMA.FTZ R122, R124, R89, R122 ;  /* 0x000000597c7a7223 */ /* 0x000fe4000001007a */
[----:B--2---:R-:W-:Y:S01]  /*af50*/  @!P0 FADD.FTZ R6, R6, R109 ;  /* 0x0000006d06068221 */ /* 0x004fe20000010000 */
        /* <DEDUP_REMOVED lines=21> */
[----:B---3--:R-:W-:Y:S02]  /*b0b0*/  @!P0 FADD.FTZ R7, R7, R8 ;  /* 0x0000000807078221 */ /* 0x008fe40000010000 */
[----:B------:R-:W-:Y:S02]  /*b0c0*/  FFMA.FTZ R17, R82, R215, R17 ;  /* 0x000000d752117223 */ /* 0x000fe40000010011 */
[----:B----4-:R-:W-:Y:S01]  /*b0d0*/  @!P0 FADD.FTZ R4, R4, R15 ;  /* 0x0000000f04048221 */ /* 0x010fe20000010000 */
[----:B------:R-:W2:Y:S01]  /*b0e0*/  SHFL.DOWN PT, R8, R7, 0x10, 0x1f ;  /* 0x0a001f0007087f89 */ /* 0x000ea200000e0000 */
[----:B------:R-:W-:Y:S01]  /*b0f0*/  ISETP.GT.AND P0, PT, R248, 0xf, PT ;  /* 0x0000000ff800780c */ /* 0x000fe20003f04270 */
[----:B------:R-:W-:Y:S02]  /*b100*/  FFMA.FTZ R122, R81, R16, R122 ;  /* 0x00000010517a7223 */ /* 0x000fe4000001007a */
[----:B------:R-:W3:Y:S01]  /*b110*/  SHFL.DOWN PT, R15, R6, 0x10, 0x1f ;  /* 0x0a001f00060f7f89 */ /* 0x000ee200000e0000 */
[----:B------:R-:W-:-:S02]  /*b120*/  FFMA.FTZ R119, R80, R219, R119 ;  /* 0x000000db50777223 */ /* 0x000fc40000010077 */
[----:B------:R-:W-:Y:S01]  /*b130*/  FFMA.FTZ R126, R87, R18, R126 ;  /* 0x00000012577e7223 */ /* 0x000fe2000001007e */
[----:B------:R-:W4:Y:S01]  /*b140*/  SHFL.DOWN PT, R9, R4, 0x10, 0x1f ;  /* 0x0a001f0004097f89 */ /* 0x000f2200000e0000 */
[----:B------:R-:W-:Y:S02]  /*b150*/  FFMA.FTZ R117, R86, R223, R117 ;  /* 0x000000df56757223 */ /* 0x000fe40000010075 */
[----:B------:R-:W-:Y:S02]  /*b160*/  FFMA.FTZ R128, R85, R20, R128 ;  /* 0x0000001455807223 */ /* 0x000fe40000010080 */
[----:B------:R-:W-:Y:S02]  /*b170*/  FFMA.FTZ R95, R84, R227, R95 ;  /* 0x000000e3545f7223 */ /* 0x000fe4000001005f */
[----:B------:R-:W-:Y:S02]  /*b180*/  FADD.FTZ R43, R103, R43 ;  /* 0x0000002b672b7221 */ /* 0x000fe40000010000 */
[----:B-1----:R-:W-:-:S02]  /*b190*/  @!P0 FADD.FTZ R5, R5, R2 ;  /* 0x0000000205058221 */ /* 0x002fc40000010000 */
[----:B------:R-:W-:Y:S02]  /*b1a0*/  FADD.FTZ R42, R3, R42 ;  /* 0x0000002a032a7221 */ /* 0x000fe40000010000 */
[----:B------:R-:W-:Y:S02]  /*b1b0*/  FADD.FTZ R59, R120, R59 ;  /* 0x0000003b783b7221 */ /* 0x000fe40000010000 */
[----:B------:R-:W-:Y:S02]  /*b1c0*/  FADD.FTZ R41, R116, R41 ;  /* 0x0000002974297221 */ /* 0x000fe40000010000 */
[----:B--2---:R-:W-:Y:S02]  /*b1d0*/  @!P0 FADD.FTZ R7, R7, R8 ;  /* 0x0000000807078221 */ /* 0x004fe40000010000 */
[----:B------:R-:W-:Y:S02]  /*b1e0*/  FADD.FTZ R58, R169, R58 ;  /* 0x0000003aa93a7221 */ /* 0x000fe40000010000 */
[----:B---3--:R-:W-:-:S02]  /*b1f0*/  @!P0 FADD.FTZ R6, R6, R15 ;  /* 0x0000000f06068221 */ /* 0x008fc40000010000 */
[----:B------:R-:W-:Y:S02]  /*b200*/  FADD.FTZ R40, R13, R40 ;  /* 0x000000280d287221 */ /* 0x000fe40000010000 */
[----:B----4-:R-:W-:Y:S02]  /*b210*/  @!P0 FADD.FTZ R4, R4, R9 ;  /* 0x0000000904048221 */ /* 0x010fe40000010000 */
[----:B------:R-:W-:Y:S02]  /*b220*/  FADD.FTZ R57, R0, R57 ;  /* 0x0000003900397221 */ /* 0x000fe40000010000 */
[----:B------:R-:W-:Y:S01]  /*b230*/  FADD.FTZ R47, R12, R47 ;  /* 0x0000002f0c2f7221 */ /* 0x000fe20000010000 */
[----:B------:R1:W-:Y:S01]  /*b240*/  @!P1 STS.128 [R252.X16+0x8410], R4 ;  /* 0x00841004fc009388 */ /* 0x0003e2000000cc00 */
        /* <DEDUP_REMOVED lines=53> */
.L_x_2602:
[----:B-1----:R-:W-:Y:S05]  /*b5a0*/  BSYNC B0 ;  /* 0x0000000000007941 */ /* 0x002fea0003800000 */
.L_x_2601:
        /* <DEDUP_REMOVED lines=8> */
.L_x_2502:
[----:B0-----:R-:W2:Y:S01]  /*b630*/  LDL.LU R0, [R1] ;  /* 0x0000000001007983 */ /* 0x001ea20000300800 */
[----:B------:R-:W-:Y:S02]  /*b640*/  ULDC.64 UR30, c[0x0][0x2d8] ;  /* 0x0000b600001e7ab9 */ /* 0x000fe40000000a00 */
[----:B------:R-:W-:Y:S01]  /*b650*/  UIMAD UR7, UR36, UR30, URZ ;  /* 0x0000001e240772a4 */ /* 0x000fe2000f8e023f */
[----:B------:R-:W-:Y:S01]  /*b660*/  BAR.SYNC.DEFER_BLOCKING 0x0 ;  /* 0x0000000000007b1d */ /* 0x000fe20000010000 */
[----:B------:R-:W-:Y:S02]  /*b670*/  UIMAD.WIDE.U32 UR8, UR37, UR30, UR16 ;  /* 0x0000001e250872a5 */ /* 0x000fe4000f8e0010 */
[----:B------:R-:W-:Y:S02]  /*b680*/  UIMAD UR7, UR37, UR31, UR7 ;  /* 0x0000001f250772a4 */ /* 0x000fe4000f8e0207 */
[----:B------:R-:W-:Y:S02]  /*b690*/  UIADD3 UR27, UP1, UR27, -0x4000, URZ ;  /* 0xffffc0001b1b7890 */ /* 0x000fe4000ff3e03f */
[----:B------:R-:W-:-:S02]  /*b6a0*/  ULDC.64 UR30, c[0x0][0x2e0] ;  /* 0x0000b800001e7ab9 */ /* 0x000fc40000000a00 */
[----:B------:R-:W-:Y:S02]  /*b6b0*/  UIADD3 UR9, UR9, UR7, URZ ;  /* 0x0000000709097290 */ /* 0x000fe4000fffe03f */
[----:B------:R-:W-:Y:S02]  /*b6c0*/  UIMAD UR7, UR18, UR30, URZ ;  /* 0x0000001e120772a4 */ /* 0x000fe4000f8e023f */
[----:B------:R-:W-:Y:S02]  /*b6d0*/  UIMAD.WIDE.U32 UR8, UR19, UR30, UR8 ;  /* 0x0000001e130872a5 */ /* 0x000fe4000f8e0008 */
[----:B------:R-:W-:Y:S02]  /*b6e0*/  UIMAD UR7, UR19, UR31, UR7 ;  /* 0x0000001f130772a4 */ /* 0x000fe4000f8e0207 */
[----:B------:R-:W-:Y:S02]  /*b6f0*/  UIADD3 UR21, UP2, UR21, -0x2000, URZ ;  /* 0xffffe00015157890 */ /* 0x000fe4000ff5e03f */
[----:B------:R-:W-:-:S02]  /*b700*/  ULDC.64 UR30, c[0x0][0x330] ;  /* 0x0000cc00001e7ab9 */ /* 0x000fc40000000a00 */
[----:B------:R-:W-:Y:S02]  /*b710*/  UIADD3 UR9, UR9, UR7, URZ ;  /* 0x0000000709097290 */ /* 0x000fe4000fffe03f */
[----:B------:R-:W-:Y:S01]  /*b720*/  ULEA UR7, UP0, UR8, UR30, 0x2 ;  /* 0x0000001e08077291 */ /* 0x000fe2000f80103f */
[----:B------:R-:W-:Y:S01]  /*b730*/  STS.128 [R249.X16], R52 ;  /* 0x00000034f9007388 */ /* 0x000fe2000000cc00 */
[----:B------:R-:W-:Y:S02]  /*b740*/  UIADD3 UR23, UP3, UR23, -0x2000, URZ ;  /* 0xffffe00017177890 */ /* 0x000fe4000ff7e03f */
[----:B------:R-:W-:Y:S01]  /*b750*/  ULEA.HI.X UR8, UR8, UR31, UR9, 0x2, UP0 ;  /* 0x0000001f08087291 */ /* 0x000fe200080f1409 */
[----:B------:R-:W-:Y:S01]  /*b760*/  STS.128 [R249.X16+0x10], R48 ;  /* 0x00001030f9007388 */ /* 0x000fe2000000cc00 */
[----:B------:R-:W-:Y:S01]  /*b770*/  MOV R2, UR7 ;  /* 0x0000000700027c02 */ /* 0x000fe20008000f00 */
[----:B------:R-:W-:Y:S02]  /*b780*/  ULDC.64 UR30, c[0x0][0x300] ;  /* 0x0000c000001e7ab9 */ /* 0x000fe40000000a00 */
[----:B------:R-:W-:Y:S01]  /*b790*/  STS.128 [R249.X16+0x20], R44 ;  /* 0x0000202cf9007388 */ /* 0x000fe2000000cc00 */
[----:B------:R-:W-:Y:S01]  /*b7a0*/  MOV R3, UR8 ;  /* 0x0000000800037c02 */ /* 0x000fe20008000f00 */
[----:B------:R-:W-:-:S02]  /*b7b0*/  ULDC.64 UR8, c[0x0][0x2f8] ;  /* 0x0000be0000087ab9 */ /* 0x000fc40000000a00 */
[----:B------:R-:W-:Y:S01]  /*b7c0*/  STS.128 [R249.X16+0x30], R40 ;  /* 0x00003028f9007388 */ /* 0x000fe2000000cc00 */
[----:B------:R-:W-:-:S06]  /*b7d0*/  NOP ;  /* 0x0000000000007918 */ /* 0x000fcc0000000000 */
[----:B------:R-:W0:Y:S01]  /*b7e0*/  LDS.128 R8, [R245.X16] ;  /* 0x00000000f5087984 */ /* 0x000e22000000cc00 */
[----:B------:R-:W-:Y:S01]  /*b7f0*/  IMAD.WIDE R2, R243, 0x10, R2 ;  /* 0x00000010f3027825 */ /* 0x000fe200078e0202 */
[----:B------:R-:W-:Y:S02]  /*b800*/  UIMAD UR7, UR36, UR8, URZ ;  /* 0x00000008240772a4 */ /* 0x000fe4000f8e023f */
[----:B------:R-:W1:Y:S01]  /*b810*/  LDS.128 R12, [R245.X16+0x200] ;  /* 0x00020000f50c7984 */ /* 0x000e62000000cc00 */
[----:B------:R-:W-:Y:S02]  /*b820*/  UIMAD.WIDE.U32 UR16, UR37, UR8, UR16 ;  /* 0x00000008251072a5 */ /* 0x000fe4000f8e0010 */
[----:B------:R-:W-:Y:S01]  /*b830*/  UIMAD UR7, UR37, UR9, UR7 ;  /* 0x00000009250772a4 */ /* 0x000fe2000f8e0207 */
[----:B------:R-:W3:Y:S01]  /*b840*/  LDS.128 R16, [R245.X16+0x400] ;  /* 0x00040000f5107984 */ /* 0x000ee2000000cc00 */
[----:B------:R-:W-:Y:S02]  /*b850*/  UIADD3 UR25, UP4, UR25, -0x2000, URZ ;  /* 0xffffe00019197890 */ /* 0x000fe4000ff9e03f */
[----:B------:R-:W-:Y:S01]  /*b860*/  UIADD3 UR9, UR17, UR7, URZ ;  /* 0x0000000711097290 */ /* 0x000fe2000fffe03f */
[----:B------:R-:W4:Y:S01]  /*b870*/  LDS.128 R20, [R245.X16+0x600] ;  /* 0x00060000f5147984 */ /* 0x000f22000000cc00 */
[----:B------:R-:W-:-:S02]  /*b880*/  UIMAD UR7, UR18, UR30, URZ ;  /* 0x0000001e120772a4 */ /* 0x000fc4000f8e023f */
[----:B------:R-:W-:Y:S02]  /*b890*/  UMOV UR8, UR16 ;  /* 0x0000001000087c82 */ /* 0x000fe40008000000 */
[----:B------:R-:W-:Y:S02]  /*b8a0*/  UIMAD UR7, UR19, UR31, UR7 ;  /* 0x0000001f130772a4 */ /* 0x000fe4000f8e0207 */
[----:B------:R-:W-:Y:S02]  /*b8b0*/  UIMAD.WIDE.U32 UR8, UR19, UR30, UR8 ;  /* 0x0000001e130872a5 */ /* 0x000fe4000f8e0008 */
[----:B------:R-:W-:Y:S02]  /*b8c0*/  ULDC.64 UR16, c[0x0][0x340] ;  /* 0x0000d00000107ab9 */ /* 0x000fe40000000a00 */
[----:B------:R-:W-:Y:S02]  /*b8d0*/  UIADD3 UR9, UR9, UR7, URZ ;  /* 0x0000000709097290 */ /* 0x000fe4000fffe03f */
[----:B------:R-:W-:-:S02]  /*b8e0*/  ULEA UR7, UP0, UR8, UR16, 0x2 ;  /* 0x0000001008077291 */ /* 0x000fc4000f80103f */
[----:B------:R-:W-:Y:S02]  /*b8f0*/  UIADD3 UR6, UR6, 0x1, URZ ;  /* 0x0000000106067890 */ /* 0x000fe4000fffe03f */
[----:B------:R-:W-:Y:S02]  /*b900*/  ULEA.HI.X UR8, UR8, UR17, UR9, 0x2, UP0 ;  /* 0x0000001108087291 */ /* 0x000fe400080f1409 */
[----:B------:R-:W-:Y:S02]  /*b910*/  UISETP.GT.AND UP0, UPT, UR29, 0x1, UPT ;  /* 0x000000011d00788c */ /* 0x000fe4000bf04270 */
[----:B------:R-:W-:Y:S02]  /*b920*/  UIADD3.X UR28, UR28, -0x1, URZ, UP1, !UPT ;  /* 0xffffffff1c1c7890 */ /* 0x000fe40008ffe43f */
[----:B------:R-:W-:Y:S02]  /*b930*/  UIADD3.X UR22, UR22, -0x1, URZ, UP2, !UPT ;  /* 0xffffffff16167890 */ /* 0x000fe400097fe43f */
[----:B------:R-:W-:Y:S01]  /*b940*/  PLOP3.LUT P0, PT, PT, PT, UP0, 0x80, 0x0 ;  /* 0x000000000000781c */ /* 0x000fe20003f0f008 */
[----:B------:R-:W-:Y:S01]  /*b950*/  UIADD3.X UR24, UR24, -0x1, URZ, UP3, !UPT ;  /* 0xffffffff18187890 */ /* 0x000fe20009ffe43f */
[----:B0-----:R-:W-:Y:S01]  /*b960*/  STG.E.128 [R2.64], R8 ;  /* 0x0000000802007986 */ /* 0x001fe2000c101d20 */
[----:B------:R-:W-:-:S03]  /*b970*/  UIADD3.X UR26, UR26, -0x1, URZ, UP4, !UPT ;  /* 0xffffffff1a1a7890 */ /* 0x000fc6000a7fe43f */
[----:B-1----:R-:W-:Y:S04]  /*b980*/  STG.E.128 [R2.64+0x200], R12 ;  /* 0x0002000c02007986 */ /* 0x002fe8000c101d20 */
[----:B---3--:R-:W-:Y:S04]  /*b990*/  STG.E.128 [R2.64+0x400], R16 ;  /* 0x0004001002007986 */ /* 0x008fe8000c101d20 */
[----:B----4-:R0:W-:Y:S04]  /*b9a0*/  STG.E.128 [R2.64+0x600], R20 ;  /* 0x0006001402007986 */ /* 0x0101e8000c101d20 */
[----:B------:R-:W-:Y:S01]  /*b9b0*/  BAR.SYNC.DEFER_BLOCKING 0x0 ;  /* 0x0000000000007b1d */ /* 0x000fe20000010000 */
[----:B0-----:R-:W-:-:S02]  /*b9c0*/  MOV R2, UR7 ;  /* 0x0000000700027c02 */ /* 0x001fc40008000f00 */
[----:B------:R-:W-:-:S05]  /*b9d0*/  MOV R3, UR8 ;  /* 0x0000000800037c02 */ /* 0x000fca0008000f00 */
[----:B------:R-:W-:Y:S01]  /*b9e0*/  IMAD.WIDE R2, R243, 0x10, R2 ;  /* 0x00000010f3027825 */ /* 0x000fe200078e0202 */
[----:B------:R-:W-:Y:S04]  /*b9f0*/  STS.128 [R249.X16], R68 ;  /* 0x00000044f9007388 */ /* 0x000fe8000000cc00 */
[----:B------:R-:W-:Y:S04]  /*ba00*/  STS.128 [R249.X16+0x10], R64 ;  /* 0x00001040f9007388 */ /* 0x000fe8000000cc00 */
[----:B------:R-:W-:Y:S04]  /*ba10*/  STS.128 [R249.X16+0x20], R60 ;  /* 0x0000203cf9007388 */ /* 0x000fe8000000cc00 */
[----:B------:R-:W-:Y:S01]  /*ba20*/  STS.128 [R249.X16+0x30], R56 ;  /* 0x00003038f9007388 */ /* 0x000fe2000000cc00 */
[----:B------:R-:W-:-:S06]  /*ba30*/  NOP ;  /* 0x0000000000007918 */ /* 0x000fcc0000000000 */
[----:B------:R-:W0:Y:S04]  /*ba40*/  LDS.128 R8, [R245.X16+0x200] ;  /* 0x00020000f5087984 */ /* 0x000e28000000cc00 */
[----:B------:R-:W1:Y:S04]  /*ba50*/  LDS.128 R12, [R245.X16+0x400] ;  /* 0x00040000f50c7984 */ /* 0x000e68000000cc00 */
[----:B------:R-:W3:Y:S04]  /*ba60*/  LDS.128 R16, [R245.X16+0x600] ;  /* 0x00060000f5107984 */ /* 0x000ee8000000cc00 */
[----:B0-----:R-:W-:Y:S04]  /*ba70*/  STG.E.128 [R2.64+0x200], R8 ;  /* 0x0002000802007986 */ /* 0x001fe8000c101d20 */
[----:B-1----:R-:W-:Y:S04]  /*ba80*/  STG.E.128 [R2.64+0x400], R12 ;  /* 0x0004000c02007986 */ /* 0x002fe8000c101d20 */
[----:B---3--:R-:W-:Y:S01]  /*ba90*/  STG.E.128 [R2.64+0x600], R16 ;  /* 0x0006001002007986 */ /* 0x008fe2000c101d20 */
[----:B--2---:R-:W-:-:S04]  /*baa0*/  FADD.FTZ R0, R0, R68 ;  /* 0x0000004400007221 */ /* 0x004fc80000010000 */
[----:B------:R-:W-:-:S04]  /*bab0*/  FADD.FTZ R5, R0, R69 ;  /* 0x0000004500057221 */ /* 0x000fc80000010000 */
[----:B------:R-:W-:Y:S02]  /*bac0*/  FADD.FTZ R0, R5, R70 ;  /* 0x0000004605007221 */ /* 0x000fe40000010000 */
[----:B------:R-:W0:Y:S02]  /*bad0*/  LDS.128 R4, [R245.X16] ;  /* 0x00000000f5047984 */ /* 0x000e24000000cc00 */
        /* <DEDUP_REMOVED lines=9> */
[----:B------:R-:W-:Y:S01]  /*bb70*/  FADD.FTZ R56, R63, R56 ;  /* 0x000000383f387221 */ /* 0x000fe20000010000 */
[----:B0-----:R0:W-:Y:S03]  /*bb80*/  STG.E.128 [R2.64], R4 ;  /* 0x0000000402007986 */ /* 0x0011e6000c101d20 */
[----:B------:R-:W-:-:S04]  /*bb90*/  FADD.FTZ R57, R56, R57 ;  /* 0x0000003938397221 */ /* 0x000fc80000010000 */
[----:B------:R-:W-:-:S04]  /*bba0*/  FADD.FTZ R58, R57, R58 ;  /* 0x0000003a393a7221 */ /* 0x000fc80000010000 */
[----:B------:R-:W-:-:S05]  /*bbb0*/  FADD.FTZ R0, R58, R59 ;  /* 0x0000003b3a007221 */ /* 0x000fca0000010000 */
[----:B------:R0:W-:Y:S02]  /*bbc0*/  STL [R1], R0 ;  /* 0x0000000001007387 */ /* 0x0001e40000100800 */
[----:B0-----:R-:W-:Y:S01]  /*bbd0*/  @!P0 CALL.REL.NOINC `(.L_x_2500) ;  /* 0x0000001000008944 */ /* 0x001fe20003c00000 */
[----:B------:R-:W-:Y:S05]  /*bbe0*/  BRA `(.L_x_2604) ;  /* 0xffff4e6000007947 */ /* 0x000fea000383ffff */
.L_x_2500:
        /* <DEDUP_REMOVED lines=35> */
.L_x_2606:
[----:B-1----:R-:W-:Y:S05]  /*be20*/  BSYNC B0 ;  /* 0x0000000000007941 */ /* 0x002fea0003800000 */
.L_x_2605:
        /* <DEDUP_REMOVED lines=34> */
.L_x_2608:
[----:B------:R-:W3:Y:S02]  /*c050*/  S2R R11, SR_TID.X ;  /* 0x00000000000b7919 */ /* 0x000ee40000002100 */
.L_x_2609:
[----:B-1----:R-:W-:Y:S05]  /*c060*/  BSYNC B0 ;  /* 0x0000000000007941 */ /* 0x002fea0003800000 */
.L_x_2607:
        /* <DEDUP_REMOVED lines=12> */
.L_x_2610:
        /* <DEDUP_REMOVED lines=32> */
.L_x_2507:
[----:B------:R-:W-:Y:S01]  /*c330*/  HFMA2.MMA R129, -RZ, RZ, 0, 5.9604644775390625e-08 ;  /* 0x00000001ff817435 */ /* 0x000fe200000001ff */
[----:B------:R-:W-:-:S02]  /*c340*/  MOV R130, R126 ;  /* 0x0000007e00827202 */ /* 0x000fc40000000f00 */
[----:B------:R-:W-:Y:S02]  /*c350*/  MOV R128, RZ ;  /* 0x000000ff00807202 */ /* 0x000fe40000000f00 */
[----:B------:R-:W-:Y:S02]  /*c360*/  MOV R127, 0xffffffff ;  /* 0xffffffff007f7802 */ /* 0x000fe40000000f00 */
[----:B------:R-:W-:Y:S02]  /*c370*/  MOV R124, 0xc390 ;  /* 0x0000c390007c7802 */ /* 0x000fe40000000f00 */
[----:B-----5:R-:W-:Y:S05]  /*c380*/  CALL.REL.NOINC `($__internal_65_$__cuda_sm70_shflsync_up) ;  /* 0x00001dd000007944 */ /* 0x020fea0003c00000 */
[----:B-1----:R-:W-:Y:S01]  /*c390*/  MOV R131, R127 ;  /* 0x0000007f00837202 */ /* 0x002fe20000000f00 */
[----:B0-----:R-:W-:Y:S05]  /*c3a0*/  BRA `(.L_x_2611) ;  /* 0xffff880000007947 */ /* 0x001fea000383ffff */
.L_x_2508:
[----:B------:R-:W-:Y:S01]  /*c3b0*/  HFMA2.MMA R129, -RZ, RZ, 0, 5.9604644775390625e-08 ;  /* 0x00000001ff817435 */ /* 0x000fe200000001ff */
[----:B------:R-:W-:Y:S02]  /*c3c0*/  MOV R130, R136 ;  /* 0x0000008800827202 */ /* 0x000fe40000000f00 */
[----:B------:R-:W-:Y:S02]  /*c3d0*/  MOV R128, RZ ;  /* 0x000000ff00807202 */ /* 0x000fe40000000f00 */
[----:B------:R-:W-:-:S02]  /*c3e0*/  MOV R127, 0xffffffff ;  /* 0xffffffff007f7802 */ /* 0x000fc40000000f00 */
[----:B------:R-:W-:Y:S02]  /*c3f0*/  MOV R124, 0xc410 ;  /* 0x0000c410007c7802 */ /* 0x000fe40000000f00 */
[----:B01---5:R-:W-:Y:S05]  /*c400*/  CALL.REL.NOINC `($__internal_65_$__cuda_sm70_shflsync_up) ;  /* 0x00001d5000007944 */ /* 0x023fea0003c00000 */
[----:B0-----:R-:W-:Y:S01]  /*c410*/  HFMA2.MMA R129, -RZ, RZ, 0, 5.9604644775390625e-08 ;  /* 0x00000001ff817435 */ /* 0x001fe200000001ff */
[----:B-1----:R-:W-:Y:S02]  /*c420*/  MOV R133, R127 ;  /* 0x0000007f00857202 */ /* 0x002fe40000000f00 */
[----:B------:R-:W-:Y:S02]  /*c430*/  MOV R130, R138 ;  /* 0x0000008a00827202 */ /* 0x000fe40000000f00 */
[----:B------:R-:W-:Y:S02]  /*c440*/  MOV R128, RZ ;  /* 0x000000ff00807202 */ /* 0x000fe40000000f00 */
[----:B------:R-:W-:Y:S02]  /*c450*/  MOV R127, 0xffffffff ;  /* 0xffffffff007f7802 */ /* 0x000fe40000000f00 */
[----:B------:R-:W-:Y:S02]  /*c460*/  MOV R124, 0xc480 ;  /* 0x0000c480007c7802 */ /* 0x000fe40000000f00 */
[----:B------:R-:W-:Y:S05]  /*c470*/  CALL.REL.NOINC `($__internal_65_$__cuda_sm70_shflsync_up) ;  /* 0x00001ce000007944 */ /* 0x000fea0003c00000 */
[----:B0-----:R-:W-:Y:S01]  /*c480*/  HFMA2.MMA R129, -RZ, RZ, 0, 5.9604644775390625e-08 ;  /* 0x00000001ff817435 */ /* 0x001fe200000001ff */
[----:B-1----:R-:W-:-:S02]  /*c490*/  MOV R135, R127 ;  /* 0x0000007f00877202 */ /* 0x002fc40000000f00 */
[----:B------:R-:W-:Y:S02]  /*c4a0*/  MOV R130, R139 ;  /* 0x0000008b00827202 */ /* 0x000fe40000000f00 */
[----:B------:R-:W-:Y:S02]  /*c4b0*/  MOV R128, RZ ;  /* 0x000000ff00807202 */ /* 0x000fe40000000f00 */
[----:B------:R-:W-:Y:S02]  /*c4c0*/  MOV R127, 0xffffffff ;  /* 0xffffffff007f7802 */ /* 0x000fe40000000f00 */
[----:B------:R-:W-:Y:S02]  /*c4d0*/  MOV R124, 0xc4f0 ;  /* 0x0000c4f0007c7802 */ /* 0x000fe40000000f00 */
[----:B------:R-:W-:Y:S05]  /*c4e0*/  CALL.REL.NOINC `($__internal_65_$__cuda_sm70_shflsync_up) ;  /* 0x00001c7000007944 */ /* 0x000fea0003c00000 */
[----:B01----:R-:W-:Y:S01]  /*c4f0*/  FMUL.FTZ R128, R136, R127 ;  /* 0x0000007f88807220 */ /* 0x003fe20000410000 */
[----:B------:R-:W-:Y:S01]  /*c500*/  ISETP.GE.AND P0, PT, R248, 0x1, PT ;  /* 0x00000001f800780c */ /* 0x000fe20003f06270 */
[C---:B------:R-:W-:Y:S02]  /*c510*/  FMUL.FTZ R130, R136.reuse, R135 ;  /* 0x0000008788827220 */ /* 0x040fe40000410000 */
[----:B------:R-:W-:-:S02]  /*c520*/  FMUL.FTZ R124, R136, R133 ;  /* 0x00000085887c7220 */ /* 0x000fc40000410000 */
[----:B------:R-:W-:Y:S01]  /*c530*/  FFMA.FTZ R129, R126, R135, -R128 ;  /* 0x000000877e817223 */ /* 0x000fe20000010880 */
[----:B------:R-:W-:Y:S01]  /*c540*/  MOV R128, RZ ;  /* 0x000000ff00807202 */ /* 0x000fe20000000f00 */
        /* <DEDUP_REMOVED lines=13> */
[----:B------:R-:W-:Y:S02]  /*c620*/  MOV R130, R133 ;  /* 0x0000008500827202 */ /* 0x000fe40000000f00 */
[----:B------:R-:W-:Y:S05]  /*c630*/  CALL.REL.NOINC `($__internal_65_$__cuda_sm70_shflsync_up) ;  /* 0x00001b2000007944 */ /* 0x000fea0003c00000 */
[----:B0-----:R-:W-:Y:S01]  /*c640*/  HFMA2.MMA R129, -RZ, RZ, 0, 1.1920928955078125e-07 ;  /* 0x00000002ff817435 */ /* 0x001fe200000001ff */
[----:B-1----:R-:W-:-:S02]  /*c650*/  MOV R126, R127 ;  /* 0x0000007f007e7202 */ /* 0x002fc40000000f00 */
[----:B------:R-:W-:Y:S02]  /*c660*/  MOV R130, R136 ;  /* 0x0000008800827202 */ /* 0x000fe40000000f00 */
[----:B------:R-:W-:Y:S02]  /*c670*/  MOV R128, RZ ;  /* 0x000000ff00807202 */ /* 0x000fe40000000f00 */
[----:B------:R-:W-:Y:S02]  /*c680*/  MOV R127, 0xffffffff ;  /* 0xffffffff007f7802 */ /* 0x000fe40000000f00 */
[----:B------:R-:W-:Y:S02]  /*c690*/  MOV R124, 0xc6b0 ;  /* 0x0000c6b0007c7802 */ /* 0x000fe40000000f00 */
[----:B------:R-:W-:Y:S05]  /*c6a0*/  CALL.REL.NOINC `($__internal_65_$__cuda_sm70_shflsync_up) ;  /* 0x00001ab000007944 */ /* 0x000fea0003c00000 */
[----:B0-----:R-:W-:Y:S01]  /*c6b0*/  HFMA2.MMA R129, -RZ, RZ, 0, 1.1920928955078125e-07 ;  /* 0x00000002ff817435 */ /* 0x001fe200000001ff */
[----:B-1----:R-:W-:Y:S02]  /*c6c0*/  MOV R131, R127 ;  /* 0x0000007f00837202 */ /* 0x002fe40000000f00 */
[----:B------:R-:W-:Y:S02]  /*c6d0*/  MOV R130, R138 ;  /* 0x0000008a00827202 */ /* 0x000fe40000000f00 */
[----:B------:R-:W-:-:S02]  /*c6e0*/  MOV R128, RZ ;  /* 0x000000ff00807202 */ /* 0x000fc40000000f00 */
[----:B------:R-:W-:Y:S02]  /*c6f0*/  MOV R127, 0xffffffff ;  /* 0xffffffff007f7802 */ /* 0x000fe40000000f00 */
[----:B------:R-:W-:Y:S02]  /*c700*/  MOV R124, 0xc720 ;  /* 0x0000c720007c7802 */ /* 0x000fe40000000f00 */
[----:B------:R-:W-:Y:S05]  /*c710*/  CALL.REL.NOINC `($__internal_65_$__cuda_sm70_shflsync_up) ;  /* 0x00001a4000007944 */ /* 0x000fea0003c00000 */
[----:B0-----:R-:W-:Y:S01]  /*c720*/  HFMA2.MMA R129, -RZ, RZ, 0, 1.1920928955078125e-07 ;  /* 0x00000002ff817435 */ /* 0x001fe200000001ff */
[----:B-1----:R-:W-:Y:S02]  /*c730*/  MOV R132, R127 ;  /* 0x0000007f00847202 */ /* 0x002fe40000000f00 */
[----:B------:R-:W-:Y:S02]  /*c740*/  MOV R130, R139 ;  /* 0x0000008b00827202 */ /* 0x000fe40000000f00 */
[----:B------:R-:W-:Y:S02]  /*c750*/  MOV R128, RZ ;  /* 0x000000ff00807202 */ /* 0x000fe40000000f00 */
[----:B------:R-:W-:Y:S02]  /*c760*/  MOV R127, 0xffffffff ;  /* 0xffffffff007f7802 */ /* 0x000fe40000000f00 */
[----:B------:R-:W-:-:S02]  /*c770*/  MOV R124, 0xc790 ;  /* 0x0000c790007c7802 */ /* 0x000fc40000000f00 */
[----:B------:R-:W-:Y:S05]  /*c780*/  CALL.REL.NOINC `($__internal_65_$__cuda_sm70_shflsync_up) ;  /* 0x000019d000007944 */ /* 0x000fea0003c00000 */
        /* <DEDUP_REMOVED lines=17> */
[----:B------:R-:W-:Y:S05]  /*c8a0*/  CALL.REL.NOINC `($__internal_65_$__cuda_sm70_shflsync_up) ;  /* 0x000018b000007944 */ /* 0x000fea0003c00000 */
[----:B0-----:R-:W-:Y:S01]  /*c8b0*/  HFMA2.MMA R129, -RZ, RZ, 0, 2.384185791015625e-07 ;  /* 0x00000004ff817435 */ /* 0x001fe200000001ff */
[----:B-1----:R-:W-:Y:S02]  /*c8c0*/  MOV R126, R127 ;  /* 0x0000007f007e7202 */ /* 0x002fe40000000f00 */
[----:B------:R-:W-:Y:S02]  /*c8d0*/  MOV R130, R136 ;  /* 0x0000008800827202 */ /* 0x000fe40000000f00 */
[----:B------:R-:W-:Y:S02]  /*c8e0*/  MOV R128, RZ ;  /* 0x000000ff00807202 */ /* 0x000fe40000000f00 */
[----:B------:R-:W-:Y:S02]  /*c8f0*/  MOV R127, 0xffffffff ;  /* 0xffffffff007f7802 */ /* 0x000fe40000000f00 */
[----:B------:R-:W-:Y:S02]  /*c900*/  MOV R124, 0xc920 ;  /* 0x0000c920007c7802 */ /* 0x000fe40000000f00 */
[----:B------:R-:W-:Y:S05]  /*c910*/  CALL.REL.NOINC `($__internal_65_$__cuda_sm70_shflsync_up) ;  /* 0x0000184000007944 */ /* 0x000fea0003c00000 */
[----:B0-----:R-:W-:Y:S01]  /*c920*/  HFMA2.MMA R129, -RZ, RZ, 0, 2.384185791015625e-07 ;  /* 0x00000004ff817435 */ /* 0x001fe200000001ff */
[----:B-1----:R-:W-:-:S02]  /*c930*/  MOV R131, R127 ;  /* 0x0000007f00837202 */ /* 0x002fc40000000f00 */
[----:B------:R-:W-:Y:S02]  /*c940*/  MOV R130, R138 ;  /* 0x0000008a00827202 */ /* 0x000fe40000000f00 */
[----:B------:R-:W-:Y:S02]  /*c950*/  MOV R128, RZ ;  /* 0x000000ff00807202 */ /* 0x000fe40000000f00 */
[----:B------:R-:W-:Y:S02]  /*c960*/  MOV R127, 0xffffffff ;  /* 0xffffffff007f7802 */ /* 0x000fe40000000f00 */
[----:B------:R-:W-:Y:S02]  /*c970*/  MOV R124, 0xc990 ;  /* 0x0000c990007c7802 */ /* 0x000fe40000000f00 */
[----:B------:R-:W-:Y:S05]  /*c980*/  CALL.REL.NOINC `($__internal_65_$__cuda_sm70_shflsync_up) ;  /* 0x000017d000007944 */ /* 0x000fea0003c00000 */
[----:B0-----:R-:W-:Y:S01]  /*c990*/  HFMA2.MMA R129, -RZ, RZ, 0, 2.384185791015625e-07 ;  /* 0x00000004ff817435 */ /* 0x001fe200000001ff */
[----:B-1----:R-:W-:Y:S02]  /*c9a0*/  MOV R132, R127 ;  /* 0x0000007f00847202 */ /* 0x002fe40000000f00 */
[----:B------:R-:W-:Y:S02]  /*c9b0*/  MOV R130, R139 ;  /* 0x0000008b00827202 */ /* 0x000fe40000000f00 */
[----:B------:R-:W-:-:S02]  /*c9c0*/  MOV R128, RZ ;  /* 0x000000ff00807202 */ /* 0x000fc40000000f00 */
[----:B------:R-:W-:Y:S02]  /*c9d0*/  MOV R127, 0xffffffff ;  /* 0xffffffff007f7802 */ /* 0x000fe40000000f00 */
[----:B------:R-:W-:Y:S02]  /*c9e0*/  MOV R124, 0xca00 ;  /* 0x0000ca00007c7802 */ /* 0x000fe40000000f00 */
[----:B------:R-:W-:Y:S05]  /*c9f0*/  CALL.REL.NOINC `($__internal_65_$__cuda_sm70_shflsync_up) ;  /* 0x0000176000007944 */ /* 0x000fea0003c00000 */
        /* <DEDUP_REMOVED lines=17> */
[----:B------:R-:W-:Y:S05]  /*cb10*/  CALL.REL.NOINC `($__internal_65_$__cuda_sm70_shflsync_up) ;  /* 0x0000164000007944 */ /* 0x000fea0003c00000 */
[----:B0-----:R-:W-:Y:S01]  /*cb20*/  HFMA2.MMA R129, -RZ, RZ, 0, 4.76837158203125e-07 ;  /* 0x00000008ff817435 */ /* 0x001fe200000001ff */
[----:B-1----:R-:W-:-:S02]  /*cb30*/  MOV R126, R127 ;  /* 0x0000007f007e7202 */ /* 0x002fc40000000f00 */
[----:B------:R-:W-:Y:S02]  /*cb40*/  MOV R130, R136 ;  /* 0x0000008800827202 */ /* 0x000fe40000000f00 */
[----:B------:R-:W-:Y:S02]  /*cb50*/  MOV R128, RZ ;  /* 0x000000ff00807202 */ /* 0x000fe40000000f00 */
[----:B------:R-:W-:Y:S02]  /*cb60*/  MOV R127, 0xffffffff ;  /* 0xffffffff007f7802 */ /* 0x000fe40000000f00 */
[----:B------:R-:W-:Y:S02]  /*cb70*/  MOV R124, 0xcb90 ;  /* 0x0000cb90007c7802 */ /* 0x000fe40000000f00 */
[----:B------:R-:W-:Y:S05]  /*cb80*/  CALL.REL.NOINC `($__internal_65_$__cuda_sm70_shflsync_up) ;  /* 0x000015d000007944 */ /* 0x000fea0003c00000 */
[----:B0-----:R-:W-:Y:S01]  /*cb90*/  HFMA2.MMA R129, -RZ, RZ, 0, 4.76837158203125e-07 ;  /* 0x00000008ff817435 */ /* 0x001fe200000001ff */
[----:B-1----:R-:W-:Y:S02]  /*cba0*/  MOV R131, R127 ;  /* 0x0000007f00837202 */ /* 0x002fe40000000f00 */
[----:B------:R-:W-:Y:S02]  /*cbb0*/  MOV R130, R138 ;  /* 0x0000008a00827202 */ /* 0x000fe40000000f00 */
[----:B------:R-:W-:-:S02]  /*cbc0*/  MOV R128, RZ ;  /* 0x000000ff00807202 */ /* 0x000fc40000000f00 */
[----:B------:R-:W-:Y:S02]  /*cbd0*/  MOV R127, 0xffffffff ;  /* 0xffffffff007f7802 */ /* 0x000fe40000000f00 */
[----:B------:R-:W-:Y:S02]  /*cbe0*/  MOV R124, 0xcc00 ;  /* 0x0000cc00007c7802 */ /* 0x000fe40000000f00 */
[----:B------:R-:W-:Y:S05]  /*cbf0*/  CALL.REL.NOINC `($__internal_65_$__cuda_sm70_shflsync_up) ;  /* 0x0000156000007944 */ /* 0x000fea0003c00000 */
[----:B0-----:R-:W-:Y:S01]  /*cc00*/  HFMA2.MMA R129, -RZ, RZ, 0, 4.76837158203125e-07 ;  /* 0x00000008ff817435 */ /* 0x001fe200000001ff */
        /* <DEDUP_REMOVED lines=23> */
[----:B------:R-:W-:Y:S02]  /*cd80*/  MOV R124, 0xcda0 ;  /* 0x0000cda0007c7802 */ /* 0x000fe40000000f00 */
[----:B------:R-:W-:Y:S05]  /*cd90*/  CALL.REL.NOINC `($__internal_65_$__cuda_sm70_shflsync_up) ;  /* 0x000013c000007944 */ /* 0x000fea0003c00000 */
[----:B0-----:R-:W-:Y:S01]  /*cda0*/  HFMA2.MMA R129, -RZ, RZ, 0, 9.5367431640625e-07 ;  /* 0x00000010ff817435 */ /* 0x001fe200000001ff */
[----:B-1----:R-:W-:Y:S02]  /*cdb0*/  MOV R132, R127 ;  /* 0x0000007f00847202 */ /* 0x002fe40000000f00 */
[----:B------:R-:W-:Y:S02]  /*cdc0*/  MOV R130, R131 ;  /* 0x0000008300827202 */ /* 0x000fe40000000f00 */
[----:B------:R-:W-:Y:S02]  /*cdd0*/  MOV R128, RZ ;  /* 0x000000ff00807202 */ /* 0x000fe40000000f00 */
[----:B------:R-:W-:Y:S02]  /*cde0*/  MOV R127, 0xffffffff ;  /* 0xffffffff007f7802 */ /* 0x000fe40000000f00 */
[----:B------:R-:W-:-:S02]  /*cdf0*/  MOV R124, 0xce10 ;  /* 0x0000ce10007c7802 */ /* 0x000fc40000000f00 */
[----:B------:R-:W-:Y:S05]  /*ce00*/  CALL.REL.NOINC `($__internal_65_$__cuda_sm70_shflsync_up) ;  /* 0x0000135000007944 */ /* 0x000fea0003c00000 */
[----:B0-----:R-:W-:Y:S01]  /*ce10*/  HFMA2.MMA R129, -RZ, RZ, 0, 9.5367431640625e-07 ;  /* 0x00000010ff817435 */ /* 0x001fe200000001ff */
[----:B-1----:R-:W-:-:S02]  /*ce20*/  MOV R134, R127 ;  /* 0x0000007f00867202 */ /* 0x002fc40000000f00 */
[----:B------:R-:W-:Y:S02]  /*ce30*/  MOV R130, R138 ;  /* 0x0000008a00827202 */ /* 0x000fe40000000f00 */
[----:B------:R-:W-:Y:S02]  /*ce40*/  MOV R128, RZ ;  /* 0x000000ff00807202 */ /* 0x000fe40000000f00 */
[----:B------:R-:W-:Y:S02]  /*ce50*/  MOV R127, 0xffffffff ;  /* 0xffffffff007f7802 */ /* 0x000fe40000000f00 */
[----:B------:R-:W-:Y:S02]  /*ce60*/  MOV R124, 0xce80 ;  /* 0x0000ce80007c7802 */ /* 0x000fe40000000f00 */
[----:B------:R-:W-:Y:S05]  /*ce70*/  CALL.REL.NOINC `($__internal_65_$__cuda_sm70_shflsync_up) ;  /* 0x000012e000007944 */ /* 0x000fea0003c00000 */
[----:B0-----:R-:W-:Y:S01]  /*ce80*/  HFMA2.MMA R129, -RZ, RZ, 0, 9.5367431640625e-07 ;  /* 0x00000010ff817435 */ /* 0x001fe200000001ff */
[----:B-1----:R-:W-:Y:S02]  /*ce90*/  MOV R136, R127 ;  /* 0x0000007f00887202 */ /* 0x002fe40000000f00 */
[----:B------:R-:W-:Y:S02]  /*cea0*/  MOV R130, R139 ;  /* 0x0000008b00827202 */ /* 0x000fe40000000f00 */
[----:B------:R-:W-:-:S02]  /*ceb0*/  MOV R128, RZ ;  /* 0x000000ff00807202 */ /* 0x000fc40000000f00 */
[----:B------:R-:W-:Y:S02]  /*cec0*/  MOV R127, 0xffffffff ;  /* 0xffffffff007f7802 */ /* 0x000fe40000000f00 */
[----:B------:R-:W-:Y:S02]  /*ced0*/  MOV R124, 0xcef0 ;  /* 0x0000cef0007c7802 */ /* 0x000fe40000000f00 */
[----:B------:R-:W-:Y:S05]  /*cee0*/  CALL.REL.NOINC `($__internal_65_$__cuda_sm70_shflsync_up) ;  /* 0x0000127000007944 */ /* 0x000fea0003c00000 */
[----:B01----:R-:W-:Y:S05]  /*cef0*/  BRA `(.L_x_2612) ;  /* 0xffff80f000007947 */ /* 0x003fea000383ffff */
.L_x_2513:
[----:B------:R-:W-:Y:S01]  /*cf00*/  HFMA2.MMA R129, -RZ, RZ, 0, 5.9604644775390625e-08 ;  /* 0x00000001ff817435 */ /* 0x000fe200000001ff */
[----:B-1----:R-:W-:Y:S02]  /*cf10*/  MOV R130, R133 ;  /* 0x0000008500827202 */ /* 0x002fe40000000f00 */
[----:B------:R-:W-:Y:S02]  /*cf20*/  MOV R128, RZ ;  /* 0x000000ff00807202 */ /* 0x000fe40000000f00 */
[----:B------:R-:W-:Y:S02]  /*cf30*/  MOV R127, 0xffffffff ;  /* 0xffffffff007f7802 */ /* 0x000fe40000000f00 */
[----:B------:R-:W-:Y:S02]  /*cf40*/  MOV R124, 0xcf60 ;  /* 0x0000cf60007c7802 */ /* 0x000fe40000000f00 */
[----:B0----5:R-:W-:Y:S05]  /*cf50*/  CALL.REL.NOINC `($__internal_65_$__cuda_sm70_shflsync_up) ;  /* 0x0000120000007944 */ /* 0x021fea0003c00000 */
[----:B0-----:R-:W-:Y:S01]  /*cf60*/  HFMA2.MMA R129, -RZ, RZ, 0, 5.9604644775390625e-08 ;  /* 0x00000001ff817435 */ /* 0x001fe200000001ff */
[----:B-1----:R-:W-:-:S02]  /*cf70*/  MOV R136, R127 ;  /* 0x0000007f00887202 */ /* 0x002fc40000000f00 */
[----:B------:R-:W-:Y:S02]  /*cf80*/  MOV R130, R137 ;  /* 0x0000008900827202 */ /* 0x000fe40000000f00 */
[----:B------:R-:W-:Y:S02]  /*cf90*/  MOV R128, RZ ;  /* 0x000000ff00807202 */ /* 0x000fe40000000f00 */
[----:B------:R-:W-:Y:S02]  /*cfa0*/  MOV R127, 0xffffffff ;  /* 0xffffffff007f7802 */ /* 0x000fe40000000f00 */
[----:B------:R-:W-:Y:S02]  /*cfb0*/  MOV R124, 0xcfd0 ;  /* 0x0000cfd0007c7802 */ /* 0x000fe40000000f00 */
[----:B------:R-:W-:Y:S05]  /*cfc0*/  CALL.REL.NOINC `($__internal_65_$__cuda_sm70_shflsync_up) ;  /* 0x0000119000007944 */ /* 0x000fea0003c00000 */
[----:B0-----:R-:W-:Y:S01]  /*cfd0*/  HFMA2.MMA R129, -RZ, RZ, 0, 5.9604644775390625e-08 ;  /* 0x00000001ff817435 */ /* 0x001fe200000001ff */
[----:B-1----:R-:W-:Y:S02]  /*cfe0*/  MOV R131, R127 ;  /* 0x0000007f00837202 */ /* 0x002fe40000000f00 */
[----:B------:R-:W-:Y:S02]  /*cff0*/  MOV R130, R126 ;  /* 0x0000007e00827202 */ /* 0x000fe40000000f00 */
[----:B------:R-:W-:-:S02]  /*d000*/  MOV R128, RZ ;  /* 0x000000ff00807202 */ /* 0x000fc40000000f00 */
[----:B------:R-:W-:Y:S02]  /*d010*/  MOV R127, 0xffffffff ;  /* 0xffffffff007f7802 */ /* 0x000fe40000000f00 */
[----:B------:R-:W-:Y:S02]  /*d020*/  MOV R124, 0xd040 ;  /* 0x0000d040007c7802 */ /* 0x000fe40000000f00 */
[----:B------:R-:W-:Y:S05]  /*d030*/  CALL.REL.NOINC `($__internal_65_$__cuda_sm70_shflsync_up) ;  /* 0x0000112000007944 */ /* 0x000fea0003c00000 */
[----:B0-----:R-:W-:Y:S01]  /*d040*/  HFMA2.MMA R129, -RZ, RZ, 0, 5.9604644775390625e-08 ;  /* 0x00000001ff817435 */ /* 0x001fe200000001ff */
[----:B-1----:R-:W-:Y:S02]  /*d050*/  MOV R126, R127 ;  /* 0x0000007f007e7202 */ /* 0x002fe40000000f00 */
[----:B------:R-:W-:Y:S02]  /*d060*/  MOV R130, R139 ;  /* 0x0000008b00827202 */ /* 0x000fe40000000f00 */
[----:B------:R-:W-:Y:S02]  /*d070*/  MOV R128, RZ ;  /* 0x000000ff00807202 */ /* 0x000fe40000000f00 */
[----:B------:R-:W-:Y:S02]  /*d080*/  MOV R127, 0xffffffff ;  /* 0xffffffff007f7802 */ /* 0x000fe40000000f00 */
[----:B------:R-:W-:-:S02]  /*d090*/  MOV R124, 0xd0b0 ;  /* 0x0000d0b0007c7802 */ /* 0x000fc40000000f00 */
[----:B------:R-:W-:Y:S05]  /*d0a0*/  CALL.REL.NOINC `($__internal_65_$__cuda_sm70_shflsync_up) ;  /* 0x000010b000007944 */ /* 0x000fea0003c00000 */
[----:B0-----:R-:W-:Y:S01]  /*d0b0*/  HFMA2.MMA R130, -RZ, RZ, 0, 0 ;  /* 0x00000000ff827435 */ /* 0x001fe200000001ff */
[----:B------:R-:W-:-:S02]  /*d0c0*/  MOV R128, R120 ;  /* 0x0000007800807202 */ /* 0x000fc40000000f00 */
[----:B------:R-:W-:Y:S02]  /*d0d0*/  MOV R137, R131 ;  /* 0x0000008300897202 */ /* 0x000fe40000000f00 */
[----:B------:R-:W-:Y:S02]  /*d0e0*/  MOV R138, R126 ;  /* 0x0000007e008a7202 */ /* 0x000fe40000000f00 */
[----:B-1----:R-:W-:Y:S02]  /*d0f0*/  MOV R139, R127 ;  /* 0x0000007f008b7202 */ /* 0x002fe40000000f00 */
[----:B------:R-:W-:Y:S02]  /*d100*/  MOV R250, 0xffffffff ;  /* 0xffffffff00fa7802 */ /* 0x000fe40000000f00 */
[----:B------:R-:W-:Y:S02]  /*d110*/  MOV R129, 0xd130 ;  /* 0x0000d13000817802 */ /* 0x000fe40000000f00 */
[----:B------:R-:W-:Y:S05]  /*d120*/  CALL.REL.NOINC `($__internal_64_$__cuda_sm70_shflsync_idx_p) ;  /* 0x00000fc000007944 */ /* 0x000fea0003c00000 */
[----:B-1----:R-:W-:Y:S01]  /*d130*/  MOV R188, R130 ;  /* 0x0000008200bc7202 */ /* 0x002fe20000000f00 */
[----:B------:R-:W-:Y:S01]  /*d140*/  HFMA2.MMA R130, -RZ, RZ, 0, 0 ;  /* 0x00000000ff827435 */ /* 0x000fe200000001ff */
[----:B------:R-:W-:-:S02]  /*d150*/  MOV R128, R121 ;  /* 0x0000007900807202 */ /* 0x000fc40000000f00 */
[----:B------:R-:W-:Y:S02]  /*d160*/  MOV R250, 0xffffffff ;  /* 0xffffffff00fa7802 */ /* 0x000fe40000000f00 */
[----:B------:R-:W-:Y:S02]  /*d170*/  MOV R129, 0xd190 ;  /* 0x0000d19000817802 */ /* 0x000fe40000000f00 */
[----:B0-----:R-:W-:Y:S05]  /*d180*/  CALL.REL.NOINC `($__internal_64_$__cuda_sm70_shflsync_idx_p) ;  /* 0x00000f6000007944 */ /* 0x001fea0003c00000 */
[----:B-1----:R-:W-:Y:S01]  /*d190*/  MOV R189, R130 ;  /* 0x0000008200bd7202 */ /* 0x002fe20000000f00 */
[----:B------:R-:W-:Y:S01]  /*d1a0*/  HFMA2.MMA R130, -RZ, RZ, 0, 0 ;  /* 0x00000000ff827435 */ /* 0x000fe200000001ff */
[----:B------:R-:W-:Y:S02]  /*d1b0*/  MOV R128, R122 ;  /* 0x0000007a00807202 */ /* 0x000fe40000000f00 */
[----:B------:R-:W-:Y:S02]  /*d1c0*/  MOV R250, 0xffffffff ;  /* 0xffffffff00fa7802 */ /* 0x000fe40000000f00 */
[----:B------:R-:W-:Y:S02]  /*d1d0*/  MOV R129, 0xd1f0 ;  /* 0x0000d1f000817802 */ /* 0x000fe40000000f00 */
[----:B0-----:R-:W-:Y:S05]  /*d1e0*/  CALL.REL.NOINC `($__internal_64_$__cuda_sm70_shflsync_idx_p) ;  /* 0x00000f0000007944 */ /* 0x001fea0003c00000 */
[----:B-1----:R-:W-:Y:S01]  /*d1f0*/  MOV R124, R130 ;  /* 0x00000082007c7202 */ /* 0x002fe20000000f00 */
[----:B------:R-:W-:Y:S01]  /*d200*/  HFMA2.MMA R130, -RZ, RZ, 0, 0 ;  /* 0x00000000ff827435 */ /* 0x000fe200000001ff */
[----:B------:R-:W-:-:S02]  /*d210*/  MOV R128, R123 ;  /* 0x0000007b00807202 */ /* 0x000fc40000000f00 */
[----:B------:R-:W-:Y:S02]  /*d220*/  MOV R250, 0xffffffff ;  /* 0xffffffff00fa7802 */ /* 0x000fe40000000f00 */
[----:B------:R-:W-:Y:S02]  /*d230*/  MOV R129, 0xd250 ;  /* 0x0000d25000817802 */ /* 0x000fe40000000f00 */
[----:B0-----:R-:W-:Y:S05]  /*d240*/  CALL.REL.NOINC `($__internal_64_$__cuda_sm70_shflsync_idx_p) ;  /* 0x00000ea000007944 */ /* 0x001fea0003c00000 */
[----:B-1----:R-:W-:Y:S01]  /*d250*/  MOV R131, R130 ;  /* 0x0000008200837202 */ /* 0x002fe20000000f00 */
[----:B0-----:R-:W-:Y:S05]  /*d260*/  BRA `(.L_x_2613) ;  /* 0xffff807000007947 */ /* 0x001fea000383ffff */
.L_x_2516:
[----:B------:R-:W-:Y:S01]  /*d270*/  HFMA2.MMA R129, -RZ, RZ, 0, 5.9604644775390625e-08 ;  /* 0x00000001ff817435 */ /* 0x000fe200000001ff */
[----:B------:R-:W-:Y:S02]  /*d280*/  MOV R137, 0x1f ;  /* 0x0000001f00897802 */ /* 0x000fe40000000f00 */
[----:B------:R-:W-:Y:S02]  /*d290*/  MOV R121, 0xffffffff ;  /* 0xffffffff00797802 */ /* 0x000fe40000000f00 */
[----:B------:R-:W-:Y:S02]  /*d2a0*/  MOV R120, 0xd2c0 ;  /* 0x0000d2c000787802 */ /* 0x000fe40000000f00 */
[----:B0-----:R-:W-:Y:S05]  /*d2b0*/  CALL.REL.NOINC `($__internal_63_$__cuda_sm70_shflsync_down) ;  /* 0x00000df000007944 */ /* 0x001fea0003c00000 */
[----:B-1----:R-:W-:Y:S01]  /*d2c0*/  MOV R130, R129 ;  /* 0x0000008100827202 */ /* 0x002fe20000000f00 */
[----:B------:R-:W-:Y:S05]  /*d2d0*/  BRA `(.L_x_2614) ;  /* 0xffff95d000007947 */ /* 0x000fea000383ffff */
.L_x_2517:
[----:B------:R-:W-:Y:S01]  /*d2e0*/  HFMA2.MMA R129, -RZ, RZ, 0, 5.9604644775390625e-08 ;  /* 0x00000001ff817435 */ /* 0x000fe200000001ff */
[----:B-1----:R-:W-:-:S02]  /*d2f0*/  MOV R128, R122 ;  /* 0x0000007a00807202 */ /* 0x002fc40000000f00 */
[----:B------:R-:W-:Y:S02]  /*d300*/  MOV R137, 0x1f ;  /* 0x0000001f00897802 */ /* 0x000fe40000000f00 */
[----:B------:R-:W-:Y:S02]  /*d310*/  MOV R121, 0xffffffff ;  /* 0xffffffff00797802 */ /* 0x000fe40000000f00 */
[----:B------:R-:W-:Y:S02]  /*d320*/  MOV R120, 0xd340 ;  /* 0x0000d34000787802 */ /* 0x000fe40000000f00 */
[----:B0-2---:R-:W-:Y:S05]  /*d330*/  CALL.REL.NOINC `($__internal_63_$__cuda_sm70_shflsync_down) ;  /* 0x00000d7000007944 */ /* 0x005fea0003c00000 */
[----:B-1----:R-:W-:Y:S01]  /*d340*/  MOV R122, R129 ;  /* 0x00000081007a7202 */ /* 0x002fe20000000f00 */
[----:B------:R-:W-:Y:S01]  /*d350*/  HFMA2.MMA R129, -RZ, RZ, 0, 5.9604644775390625e-08 ;  /* 0x00000001ff817435 */ /* 0x000fe200000001ff */
[----:B------:R-:W-:Y:S02]  /*d360*/  MOV R128, R123 ;  /* 0x0000007b00807202 */ /* 0x000fe40000000f00 */
[----:B------:R-:W-:Y:S02]  /*d370*/  MOV R137, 0x1f ;  /* 0x0000001f00897802 */ /* 0x000fe40000000f00 */
[----:B------:R-:W-:-:S02]  /*d380*/  MOV R121, 0xffffffff ;  /* 0xffffffff00797802 */ /* 0x000fc40000000f00 */
[----:B------:R-:W-:Y:S02]  /*d390*/  MOV R120, 0xd3b0 ;  /* 0x0000d3b000787802 */ /* 0x000fe40000000f00 */
[----:B------:R-:W-:Y:S05]  /*d3a0*/  CALL.REL.NOINC `($__internal_63_$__cuda_sm70_shflsync_down) ;  /* 0x00000d0000007944 */ /* 0x000fea0003c00000 */
[----:B-1----:R-:W-:Y:S01]  /*d3b0*/  MOV R123, R129 ;  /* 0x00000081007b7202 */ /* 0x002fe20000000f00 */
[----:B------:R-:W-:Y:S01]  /*d3c0*/  HFMA2.MMA R129, -RZ, RZ, 0, 5.9604644775390625e-08 ;  /* 0x00000001ff817435 */ /* 0x000fe200000001ff */
[----:B------:R-:W-:Y:S02]  /*d3d0*/  MOV R128, R135 ;  /* 0x0000008700807202 */ /* 0x000fe40000000f00 */
[----:B------:R-:W-:Y:S02]  /*d3e0*/  MOV R137, 0x1f ;  /* 0x0000001f00897802 */ /* 0x000fe40000000f00 */
[----:B------:R-:W-:Y:S02]  /*d3f0*/  MOV R121, 0xffffffff ;  /* 0xffffffff00797802 */ /* 0x000fe40000000f00 */
[----:B------:R-:W-:Y:S02]  /*d400*/  MOV R120, 0xd420 ;  /* 0x0000d42000787802 */ /* 0x000fe40000000f00 */
[----:B------:R-:W-:Y:S05]  /*d410*/  CALL.REL.NOINC `($__internal_63_$__cuda_sm70_shflsync_down) ;  /* 0x00000c9000007944 */ /* 0x000fea0003c00000 */
[----:B-1----:R-:W-:Y:S05]  /*d420*/  BRA `(.L_x_2615) ;  /* 0xffff94c000007947 */ /* 0x002fea000383ffff */
.L_x_2520:
[----:B--2---:R-:W-:Y:S01]  /*d430*/  HFMA2.MMA R129, -RZ, RZ, 0, 1.1920928955078125e-07 ;  /* 0x00000002ff817435 */ /* 0x004fe200000001ff */
[----:B-1----:R-:W-:Y:S02]  /*d440*/  MOV R128, R134 ;  /* 0x0000008600807202 */ /* 0x002fe40000000f00 */
[----:B------:R-:W-:-:S02]  /*d450*/  MOV R137, 0x1f ;  /* 0x0000001f00897802 */ /* 0x000fc40000000f00 */
[----:B------:R-:W-:Y:S02]  /*d460*/  MOV R121, 0xffffffff ;  /* 0xffffffff00797802 */ /* 0x000fe40000000f00 */
[----:B------:R-:W-:Y:S02]  /*d470*/  MOV R120, 0xd490 ;  /* 0x0000d49000787802 */ /* 0x000fe40000000f00 */
[----:B0--34-:R-:W-:Y:S05]  /*d480*/  CALL.REL.NOINC `($__internal_63_$__cuda_sm70_shflsync_down) ;  /* 0x00000c2000007944 */ /* 0x019fea0003c00000 */
[----:B-1----:R-:W-:Y:S01]  /*d490*/  MOV R122, R129 ;  /* 0x00000081007a7202 */ /* 0x002fe20000000f00 */
[----:B------:R-:W-:Y:S01]  /*d4a0*/  HFMA2.MMA R129, -RZ, RZ, 0, 1.1920928955078125e-07 ;  /* 0x00000002ff817435 */ /* 0x000fe200000001ff */
[----:B------:R-:W-:Y:S02]  /*d4b0*/  MOV R128, R133 ;  /* 0x0000008500807202 */ /* 0x000fe40000000f00 */
[----:B------:R-:W-:Y:S02]  /*d4c0*/  MOV R137, 0x1f ;  /* 0x0000001f00897802 */ /* 0x000fe40000000f00 */
[----:B------:R-:W-:Y:S02]  /*d4d0*/  MOV R121, 0xffffffff ;  /* 0xffffffff00797802 */ /* 0x000fe40000000f00 */
[----:B------:R-:W-:-:S02]  /*d4e0*/  MOV R120, 0xd500 ;  /* 0x0000d50000787802 */ /* 0x000fc40000000f00 */
[----:B------:R-:W-:Y:S05]  /*d4f0*/  CALL.REL.NOINC `($__internal_63_$__cuda_sm70_shflsync_down) ;  /* 0x00000bb000007944 */ /* 0x000fea0003c00000 */
[----:B-1----:R-:W-:Y:S01]  /*d500*/  MOV R123, R129 ;  /* 0x00000081007b7202 */ /* 0x002fe20000000f00 */
[----:B------:R-:W-:Y:S01]  /*d510*/  HFMA2.MMA R129, -RZ, RZ, 0, 1.1920928955078125e-07 ;  /* 0x00000002ff817435 */ /* 0x000fe200000001ff */
[----:B------:R-:W-:-:S02]  /*d520*/  MOV R128, R132 ;  /* 0x0000008400807202 */ /* 0x000fc40000000f00 */
[----:B------:R-:W-:Y:S02]  /*d530*/  MOV R137, 0x1f ;  /* 0x0000001f00897802 */ /* 0x000fe40000000f00 */
[----:B------:R-:W-:Y:S02]  /*d540*/  MOV R121, 0xffffffff ;  /* 0xffffffff00797802 */ /* 0x000fe40000000f00 */
[----:B------:R-:W-:Y:S02]  /*d550*/  MOV R120, 0xd570 ;  /* 0x0000d57000787802 */ /* 0x000fe40000000f00 */
[----:B------:R-:W-:Y:S05]  /*d560*/  CALL.REL.NOINC `($__internal_63_$__cuda_sm70_shflsync_down) ;  /* 0x00000b4000007944 */ /* 0x000fea0003c00000 */
[----:B-1----:R-:W-:Y:S01]  /*d570*/  MOV R130, R129 ;  /* 0x0000008100827202 */ /* 0x002fe20000000f00 */
[----:B------:R-:W-:Y:S01]  /*d580*/  HFMA2.MMA R129, -RZ, RZ, 0, 1.1920928955078125e-07 ;  /* 0x00000002ff817435 */ /* 0x000fe200000001ff */
[----:B------:R-:W-:Y:S02]  /*d590*/  MOV R128, R135 ;  /* 0x0000008700807202 */ /* 0x000fe40000000f00 */
[----:B------:R-:W-:Y:S02]  /*d5a0*/  MOV R137, 0x1f ;  /* 0x0000001f00897802 */ /* 0x000fe40000000f00 */
[----:B------:R-:W-:-:S02]  /*d5b0*/  MOV R121, 0xffffffff ;  /* 0xffffffff00797802 */ /* 0x000fc40000000f00 */
[----:B------:R-:W-:Y:S02]  /*d5c0*/  MOV R120, 0xd5e0 ;  /* 0x0000d5e000787802 */ /* 0x000fe40000000f00 */
[----:B------:R-:W-:Y:S05]  /*d5d0*/  CALL.REL.NOINC `($__internal_63_$__cuda_sm70_shflsync_down) ;  /* 0x00000ad000007944 */ /* 0x000fea0003c00000 */
[----:B-1----:R-:W-:Y:S05]  /*d5e0*/  BRA `(.L_x_2616) ;  /* 0xffff945000007947 */ /* 0x002fea000383ffff */
.L_x_2523:
[----:B0-----:R-:W-:Y:S01]  /*d5f0*/  HFMA2.MMA R129, -RZ, RZ, 0, 2.384185791015625e-07 ;  /* 0x00000004ff817435 */ /* 0x001fe200000001ff */
[----:B-1----:R-:W-:Y:S02]  /*d600*/  MOV R128, R134 ;  /* 0x0000008600807202 */ /* 0x002fe40000000f00 */
[----:B------:R-:W-:Y:S02]  /*d610*/  MOV R137, 0x1f ;  /* 0x0000001f00897802 */ /* 0x000fe40000000f00 */
[----:B------:R-:W-:Y:S02]  /*d620*/  MOV R121, 0xffffffff ;  /* 0xffffffff00797802 */ /* 0x000fe40000000f00 */
[----:B------:R-:W-:Y:S02]  /*d630*/  MOV R120, 0xd650 ;  /* 0x0000d65000787802 */ /* 0x000fe40000000f00 */
[----:B--234-:R-:W-:Y:S05]  /*d640*/  CALL.REL.NOINC `($__internal_63_$__cuda_sm70_shflsync_down) ;  /* 0x00000a6000007944 */ /* 0x01cfea0003c00000 */
[----:B-1----:R-:W-:Y:S01]  /*d650*/  MOV R122, R129 ;  /* 0x00000081007a7202 */ /* 0x002fe20000000f00 */
[----:B------:R-:W-:Y:S05]  /*d660*/  BRA `(.L_x_2617) ;  /* 0xffff94f000007947 */ /* 0x000fea000383ffff */
.L_x_2524:
[----:B0-----:R-:W-:Y:S01]  /*d670*/  HFMA2.MMA R129, -RZ, RZ, 0, 2.384185791015625e-07 ;  /* 0x00000004ff817435 */ /* 0x001fe200000001ff */
[----:B------:R-:W-:Y:S02]  /*d680*/  MOV R128, R133 ;  /* 0x0000008500807202 */ /* 0x000fe40000000f00 */
[----:B------:R-:W-:-:S02]  /*d690*/  MOV R137, 0x1f ;  /* 0x0000001f00897802 */ /* 0x000fc40000000f00 */
[----:B------:R-:W-:Y:S02]  /*d6a0*/  MOV R121, 0xffffffff ;  /* 0xffffffff00797802 */ /* 0x000fe40000000f00 */
[----:B------:R-:W-:Y:S02]  /*d6b0*/  MOV R120, 0xd6d0 ;  /* 0x0000d6d000787802 */ /* 0x000fe40000000f00 */
[----:B-1234-:R-:W-:Y:S05]  /*d6c0*/  CALL.REL.NOINC `($__internal_63_$__cuda_sm70_shflsync_down) ;  /* 0x000009e000007944 */ /* 0x01efea0003c00000 */
[----:B-1----:R-:W-:Y:S01]  /*d6d0*/  MOV R123, R129 ;  /* 0x00000081007b7202 */ /* 0x002fe20000000f00 */
[----:B------:R-:W-:Y:S01]  /*d6e0*/  HFMA2.MMA R129, -RZ, RZ, 0, 2.384185791015625e-07 ;  /* 0x00000004ff817435 */ /* 0x000fe200000001ff */
[----:B------:R-:W-:Y:S02]  /*d6f0*/  MOV R128, R132 ;  /* 0x0000008400807202 */ /* 0x000fe40000000f00 */
[----:B------:R-:W-:Y:S02]  /*d700*/  MOV R137, 0x1f ;  /* 0x0000001f00897802 */ /* 0x000fe40000000f00 */
[----:B------:R-:W-:Y:S02]  /*d710*/  MOV R121, 0xffffffff ;  /* 0xffffffff00797802 */ /* 0x000fe40000000f00 */
[----:B------:R-:W-:-:S02]  /*d720*/  MOV R120, 0xd740 ;  /* 0x0000d74000787802 */ /* 0x000fc40000000f00 */
[----:B------:R-:W-:Y:S05]  /*d730*/  CALL.REL.NOINC `($__internal_63_$__cuda_sm70_shflsync_down) ;  /* 0x0000097000007944 */ /* 0x000fea0003c00000 */
[----:B-1----:R-:W-:Y:S01]  /*d740*/  MOV R130, R129 ;  /* 0x0000008100827202 */ /* 0x002fe20000000f00 */
[----:B------:R-:W-:Y:S01]  /*d750*/  HFMA2.MMA R129, -RZ, RZ, 0, 2.384185791015625e-07 ;  /* 0x00000004ff817435 */ /* 0x000fe200000001ff */
[----:B------:R-:W-:-:S02]  /*d760*/  MOV R128, R135 ;  /* 0x0000008700807202 */ /* 0x000fc40000000f00 */
[----:B------:R-:W-:Y:S02]  /*d770*/  MOV R137, 0x1f ;  /* 0x0000001f00897802 */ /* 0x000fe40000000f00 */
[----:B------:R-:W-:Y:S02]  /*d780*/  MOV R121, 0xffffffff ;  /* 0xffffffff00797802 */ /* 0x000fe40000000f00 */
[----:B------:R-:W-:Y:S02]  /*d790*/  MOV R120, 0xd7b0 ;  /* 0x0000d7b000787802 */ /* 0x000fe40000000f00 */
[----:B------:R-:W-:Y:S05]  /*d7a0*/  CALL.REL.NOINC `($__internal_63_$__cuda_sm70_shflsync_down) ;  /* 0x0000090000007944 */ /* 0x000fea0003c00000 */
[----:B-1----:R-:W-:Y:S05]  /*d7b0*/  BRA `(.L_x_2618) ;  /* 0xffff93e000007947 */ /* 0x002fea000383ffff */
.L_x_2527:
[----:B0-----:R-:W-:Y:S01]  /*d7c0*/  HFMA2.MMA R129, -RZ, RZ, 0, 4.76837158203125e-07 ;  /* 0x00000008ff817435 */ /* 0x001fe200000001ff */
[----:B------:R-:W-:Y:S02]  /*d7d0*/  MOV R128, R134 ;  /* 0x0000008600807202 */ /* 0x000fe40000000f00 */
[----:B------:R-:W-:Y:S02]  /*d7e0*/  MOV R137, 0x1f ;  /* 0x0000001f00897802 */ /* 0x000fe40000000f00 */
[----:B------:R-:W-:Y:S02]  /*d7f0*/  MOV R121, 0xffffffff ;  /* 0xffffffff00797802 */ /* 0x000fe40000000f00 */
[----:B------:R-:W-:-:S02]  /*d800*/  MOV R120, 0xd820 ;  /* 0x0000d82000787802 */ /* 0x000fc40000000f00 */
[----:B-1234-:R-:W-:Y:S05]  /*d810*/  CALL.REL.NOINC `($__internal_63_$__cuda_sm70_shflsync_down) ;  /* 0x0000089000007944 */ /* 0x01efea0003c00000 */
[----:B-1----:R-:W-:Y:S01]  /*d820*/  MOV R122, R129 ;  /* 0x00000081007a7202 */ /* 0x002fe20000000f00 */
[----:B------:R-:W-:Y:S01]  /*d830*/  HFMA2.MMA R129, -RZ, RZ, 0, 4.76837158203125e-07 ;  /* 0x00000008ff817435 */ /* 0x000fe200000001ff */
[----:B------:R-:W-:-:S02]  /*d840*/  MOV R128, R133 ;  /* 0x0000008500807202 */ /* 0x000fc40000000f00 */
[----:B------:R-:W-:Y:S02]  /*d850*/  MOV R137, 0x1f ;  /* 0x0000001f00897802 */ /* 0x000fe40000000f00 */
[----:B------:R-:W-:Y:S02]  /*d860*/  MOV R121, 0xffffffff ;  /* 0xffffffff00797802 */ /* 0x000fe40000000f00 */
[----:B------:R-:W-:Y:S02]  /*d870*/  MOV R120, 0xd890 ;  /* 0x0000d89000787802 */ /* 0x000fe40000000f00 */
[----:B------:R-:W-:Y:S05]  /*d880*/  CALL.REL.NOINC `($__internal_63_$__cuda_sm70_shflsync_down) ;  /* 0x0000082000007944 */ /* 0x000fea0003c00000 */
[----:B-1----:R-:W-:Y:S01]  /*d890*/  MOV R123, R129 ;  /* 0x00000081007b7202 */ /* 0x002fe20000000f00 */
[----:B------:R-:W-:Y:S01]  /*d8a0*/  HFMA2.MMA R129, -RZ, RZ, 0, 4.76837158203125e-07 ;  /* 0x00000008ff817435 */ /* 0x000fe200000001ff */
[----:B------:R-:W-:Y:S02]  /*d8b0*/  MOV R128, R132 ;  /* 0x0000008400807202 */ /* 0x000fe40000000f00 */
[----:B------:R-:W-:Y:S02]  /*d8c0*/  MOV R137, 0x1f ;  /* 0x0000001f00897802 */ /* 0x000fe40000000f00 */
[----:B------:R-:W-:-:S02]  /*d8d0*/  MOV R121, 0xffffffff ;  /* 0xffffffff00797802 */ /* 0x000fc40000000f00 */
[----:B------:R-:W-:Y:S02]  /*d8e0*/  MOV R120, 0xd900 ;  /* 0x0000d90000787802 */ /* 0x000fe40000000f00 */
[----:B------:R-:W-:Y:S05]  /*d8f0*/  CALL.REL.NOINC `($__internal_63_$__cuda_sm70_shflsync_down) ;  /* 0x000007b000007944 */ /* 0x000fea0003c00000 */
[----:B-1----:R-:W-:Y:S01]  /*d900*/  MOV R130, R129 ;  /* 0x0000008100827202 */ /* 0x002fe20000000f00 */
[----:B------:R-:W-:Y:S01]  /*d910*/  HFMA2.MMA R129, -RZ, RZ, 0, 4.76837158203125e-07 ;  /* 0x00000008ff817435 */ /* 0x000fe200000001ff */
[----:B------:R-:W-:Y:S02]  /*d920*/  MOV R128, R135 ;  /* 0x0000008700807202 */ /* 0x000fe40000000f00 */
[----:B------:R-:W-:Y:S02]  /*d930*/  MOV R137, 0x1f ;  /* 0x0000001f00897802 */ /* 0x000fe40000000f00 */
[----:B------:R-:W-:Y:S02]  /*d940*/  MOV R121, 0xffffffff ;  /* 0xffffffff00797802 */ /* 0x000fe40000000f00 */
[----:B------:R-:W-:Y:S02]  /*d950*/  MOV R120, 0xd970 ;  /* 0x0000d97000787802 */ /* 0x000fe40000000f00 */
[----:B------:R-:W-:Y:S05]  /*d960*/  CALL.REL.NOINC `($__internal_63_$__cuda_sm70_shflsync_down) ;  /* 0x0000074000007944 */ /* 0x000fea0003c00000 */
[----:B-1----:R-:W-:Y:S05]  /*d970*/  BRA `(.L_x_2619) ;  /* 0xffff937000007947 */ /* 0x002fea000383ffff */
.L_x_2530:
[----:B0-----:R-:W-:Y:S01]  /*d980*/  HFMA2.MMA R129, -RZ, RZ, 0, 9.5367431640625e-07 ;  /* 0x00000010ff817435 */ /* 0x001fe200000001ff */
[----:B------:R-:W-:Y:S02]  /*d990*/  MOV R128, R134 ;  /* 0x0000008600807202 */ /* 0x000fe40000000f00 */
[----:B------:R-:W-:-:S02]  /*d9a0*/  MOV R137, 0x1f ;  /* 0x0000001f00897802 */ /* 0x000fc40000000f00 */
[----:B------:R-:W-:Y:S02]  /*d9b0*/  MOV R121, 0xffffffff ;  /* 0xffffffff00797802 */ /* 0x000fe40000000f00 */
[----:B------:R-:W-:Y:S02]  /*d9c0*/  MOV R120, 0xd9e0 ;  /* 0x0000d9e000787802 */ /* 0x000fe40000000f00 */
[----:B-1234-:R-:W-:Y:S05]  /*d9d0*/  CALL.REL.NOINC `($__internal_63_$__cuda_sm70_shflsync_down) ;  /* 0x000006d000007944 */ /* 0x01efea0003c00000 */
[----:B-1----:R-:W-:Y:S01]  /*d9e0*/  MOV R122, R129 ;  /* 0x00000081007a7202 */ /* 0x002fe20000000f00 */
[----:B------:R-:W-:Y:S05]  /*d9f0*/  BRA `(.L_x_2620) ;  /* 0xffff941000007947 */ /* 0x000fea000383ffff */
.L_x_2531:
[----:B0-----:R-:W-:Y:S01]  /*da00*/  HFMA2.MMA R129, -RZ, RZ, 0, 9.5367431640625e-07 ;  /* 0x00000010ff817435 */ /* 0x001fe200000001ff */
[----:B------:R-:W-:Y:S02]  /*da10*/  MOV R128, R133 ;  /* 0x0000008500807202 */ /* 0x000fe40000000f00 */
[----:B------:R-:W-:Y:S02]  /*da20*/  MOV R137, 0x1f ;  /* 0x0000001f00897802 */ /* 0x000fe40000000f00 */
[----:B------:R-:W-:Y:S02]  /*da30*/  MOV R121, 0xffffffff ;  /* 0xffffffff00797802 */ /* 0x000fe40000000f00 */
[----:B------:R-:W-:-:S02]  /*da40*/  MOV R120, 0xda60 ;  /* 0x0000da6000787802 */ /* 0x000fc40000000f00 */
[----:B-1234-:R-:W-:Y:S05]  /*da50*/  CALL.REL.NOINC `($__internal_63_$__cuda_sm70_shflsync_down) ;  /* 0x0000065000007944 */ /* 0x01efea0003c00000 */
[----:B-1----:R-:W-:Y:S01]  /*da60*/  MOV R123, R129 ;  /* 0x00000081007b7202 */ /* 0x002fe20000000f00 */
[----:B------:R-:W-:Y:S01]  /*da70*/  HFMA2.MMA R129, -RZ, RZ, 0, 9.5367431640625e-07 ;  /* 0x00000010ff817435 */ /* 0x000fe200000001ff */
[----:B------:R-:W-:-:S02]  /*da80*/  MOV R128, R132 ;  /* 0x0000008400807202 */ /* 0x000fc40000000f00 */
[----:B------:R-:W-:Y:S02]  /*da90*/  MOV R137, 0x1f ;  /* 0x0000001f00897802 */ /* 0x000fe40000000f00 */
[----:B------:R-:W-:Y:S02]  /*daa0*/  MOV R121, 0xffffffff ;  /* 0xffffffff00797802 */ /* 0x000fe40000000f00 */
[----:B------:R-:W-:Y:S02]  /*dab0*/  MOV R120, 0xdad0 ;  /* 0x0000dad000787802 */ /* 0x000fe40000000f00 */
[----:B------:R-:W-:Y:S05]  /*dac0*/  CALL.REL.NOINC `($__internal_63_$__cuda_sm70_shflsync_down) ;  /* 0x000005e000007944 */ /* 0x000fea0003c00000 */
[----:B-1----:R-:W-:Y:S01]  /*dad0*/  MOV R130, R129 ;  /* 0x0000008100827202 */ /* 0x002fe20000000f00 */
[----:B------:R-:W-:Y:S01]  /*dae0*/  HFMA2.MMA R129, -RZ, RZ, 0, 9.5367431640625e-07 ;  /* 0x00000010ff817435 */ /* 0x000fe200000001ff */
[----:B------:R-:W-:Y:S02]  /*daf0*/  MOV R128, R135 ;  /* 0x0000008700807202 */ /* 0x000fe40000000f00 */
[----:B------:R-:W-:Y:S02]  /*db00*/  MOV R137, 0x1f ;  /* 0x0000001f00897802 */ /* 0x000fe40000000f00 */
[----:B------:R-:W-:-:S02]  /*db10*/  MOV R121, 0xffffffff ;  /* 0xffffffff00797802 */ /* 0x000fc40000000f00 */
[----:B------:R-:W-:Y:S02]  /*db20*/  MOV R120, 0xdb40 ;  /* 0x0000db4000787802 */ /* 0x000fe40000000f00 */
[----:B------:R-:W-:Y:S05]  /*db30*/  CALL.REL.NOINC `($__internal_63_$__cuda_sm70_shflsync_down) ;  /* 0x0000057000007944 */ /* 0x000fea0003c00000 */
[----:B-1----:R-:W-:Y:S05]  /*db40*/  BRA `(.L_x_2621) ;  /* 0xffff930000007947 */ /* 0x002fea000383ffff */
.L_x_2534:
[----:B--2---:R-:W-:Y:S01]  /*db50*/  HFMA2.MMA R130, -RZ, RZ, 0, 0 ;  /* 0x00000000ff827435 */ /* 0x004fe200000001ff */
[----:B------:R-:W-:Y:S02]  /*db60*/  MOV R128, R134 ;  /* 0x0000008600807202 */ /* 0x000fe40000000f00 */
[----:B------:R-:W-:Y:S02]  /*db70*/  MOV R250, 0xffffffff ;  /* 0xffffffff00fa7802 */ /* 0x000fe40000000f00 */
[----:B0-----:R-:W-:Y:S02]  /*db80*/  MOV R129, 0xdba0 ;  /* 0x0000dba000817802 */ /* 0x001fe40000000f00 */
[----:B-1-34-:R-:W-:Y:S05]  /*db90*/  CALL.REL.NOINC `($__internal_64_$__cuda_sm70_shflsync_idx_p) ;  /* 0x0000055000007944 */ /* 0x01afea0003c00000 */
[----:B-1----:R-:W-:Y:S01]  /*dba0*/  MOV R121, R130 ;  /* 0x0000008200797202 */ /* 0x002fe20000000f00 */
[----:B------:R-:W-:Y:S01]  /*dbb0*/  HFMA2.MMA R130, -RZ, RZ, 0, 0 ;  /* 0x00000000ff827435 */ /* 0x000fe200000001ff */
[----:B------:R-:W-:Y:S02]  /*dbc0*/  MOV R128, R133 ;  /* 0x0000008500807202 */ /* 0x000fe40000000f00 */
[----:B------:R-:W-:Y:S02]  /*dbd0*/  MOV R250, 0xffffffff ;  /* 0xffffffff00fa7802 */ /* 0x000fe40000000f00 */
[----:B------:R-:W-:-:S02]  /*dbe0*/  MOV R129, 0xdc00 ;  /* 0x0000dc0000817802 */ /* 0x000fc40000000f00 */
        /* <DEDUP_REMOVED lines=13> */
[----:B------:R-:W-:Y:S01]  /*dcc0*/  HFMA2.MMA R129, -RZ, RZ, 0, 5.9604644775390625e-08 ;  /* 0x00000001ff817435 */ /* 0x000fe200000001ff */
[----:B------:R-:W-:Y:S02]  /*dcd0*/  MOV R131, R121 ;  /* 0x0000007900837202 */ /* 0x000fe40000000f00 */
[----:B------:R-:W-:-:S02]  /*dce0*/  MOV R123, R120 ;  /* 0x00000078007b7202 */ /* 0x000fc40000000f00 */
[----:B-1----:R-:W-:Y:S02]  /*dcf0*/  MOV R122, R130 ;  /* 0x00000082007a7202 */ /* 0x002fe40000000f00 */
[----:B------:R-:W-:Y:S02]  /*dd00*/  MOV R128, R134 ;  /* 0x0000008600807202 */ /* 0x000fe40000000f00 */
[----:B------:R-:W-:Y:S02]  /*dd10*/  MOV R137, 0x1f ;  /* 0x0000001f00897802 */ /* 0x000fe40000000f00 */
[----:B------:R-:W-:Y:S02]  /*dd20*/  MOV R121, 0xffffffff ;  /* 0xffffffff00797802 */ /* 0x000fe40000000f00 */
[----:B------:R-:W-:Y:S02]  /*dd30*/  MOV R120, 0xdd50 ;  /* 0x0000dd5000787802 */ /* 0x000fe40000000f00 */
[----:B0-----:R-:W-:Y:S05]  /*dd40*/  CALL.REL.NOINC `($__internal_63_$__cuda_sm70_shflsync_down) ;  /* 0x0000036000007944 */ /* 0x001fea0003c00000 */
[----:B-1----:R-:W-:Y:S01]  /*dd50*/  MOV R134, R129 ;  /* 0x0000008100867202 */ /* 0x002fe20000000f00 */
[----:B------:R-:W-:Y:S01]  /*dd60*/  HFMA2.MMA R129, -RZ, RZ, 0, 5.9604644775390625e-08 ;  /* 0x00000001ff817435 */ /* 0x000fe200000001ff */
[----:B------:R-:W-:-:S02]  /*dd70*/  MOV R128, R133 ;  /* 0x0000008500807202 */ /* 0x000fc40000000f00 */
[----:B------:R-:W-:Y:S02]  /*dd80*/  MOV R137, 0x1f ;  /* 0x0000001f00897802 */ /* 0x000fe40000000f00 */
[----:B------:R-:W-:Y:S02]  /*dd90*/  MOV R121, 0xffffffff ;  /* 0xffffffff00797802 */ /* 0x000fe40000000f00 */
[----:B------:R-:W-:Y:S02]  /*dda0*/  MOV R120, 0xddc0 ;  /* 0x0000ddc000787802 */ /* 0x000fe40000000f00 */
[----:B------:R-:W-:Y:S05]  /*ddb0*/  CALL.REL.NOINC `($__internal_63_$__cuda_sm70_shflsync_down) ;  /* 0x000002f000007944 */ /* 0x000fea0003c00000 */
        /* <DEDUP_REMOVED lines=14> */
[----:B------:R-:W-:Y:S01]  /*dea0*/  FMUL.FTZ R130, R126, R136 ;  /* 0x000000887e827220 */ /* 0x000fe20000410000 */
[----:B------:R-:W-:Y:S01]  /*deb0*/  MOV R128, R124 ;  /* 0x0000007c00807202 */ /* 0x000fe20000000f00 */
[CC--:B------:R-:W-:Y:S01]  /*dec0*/  FMUL.FTZ R120, R127.reuse, R136.reuse ;  /* 0x000000887f787220 */ /* 0x0c0fe20000410000 */
[----:B-1----:R-:W-:Y:S01]  /*ded0*/  MOV R135, R129 ;  /* 0x0000008100877202 */ /* 0x002fe20000000f00 */
[-C--:B------:R-:W-:Y:S01]  /*dee0*/  FFMA.FTZ R121, R127, R131.reuse, R130 ;  /* 0x000000837f797223 */ /* 0x080fe20000010082 */
[----:B------:R-:W-:Y:S01]  /*def0*/  HFMA2.MMA R130, -RZ, RZ, 0, 0 ;  /* 0x00000000ff827435 */ /* 0x000fe200000001ff */
[C---:B------:R-:W-:Y:S01]  /*df00*/  FMUL.FTZ R138, R124.reuse, R131 ;  /* 0x000000837c8a7220 */ /* 0x040fe20000410000 */
[----:B------:R-:W-:Y:S01]  /*df10*/  MOV R250, 0xffffffff ;  /* 0xffffffff00fa7802 */ /* 0x000fe20000000f00 */
[-C--:B------:R-:W-:Y:S01]  /*df20*/  FMUL.FTZ R139, R124, R136.reuse ;  /* 0x000000887c8b7220 */ /* 0x080fe20000410000 */
[----:B------:R-:W-:Y:S01]  /*df30*/  MOV R129, 0xdf70 ;  /* 0x0000df7000817802 */ /* 0x000fe20000000f00 */
[----:B------:R-:W-:-:S02]  /*df40*/  FMUL.FTZ R124, R125, R136 ;  /* 0x000000887d7c7220 */ /* 0x000fc40000410000 */
[----:B------:R-:W-:Y:S02]  /*df50*/  FFMA.FTZ R120, R126, R131, -R120 ;  /* 0x000000837e787223 */ /* 0x000fe40000010878 */
[----:B------:R-:W-:Y:S05]  /*df60*/  CALL.REL.NOINC `($__internal_64_$__cuda_sm70_shflsync_idx_p) ;  /* 0x0000018000007944 */ /* 0x000fea0003c00000 */
        /* <DEDUP_REMOVED lines=8> */
[----:B------:R-:W-:Y:S02]  /*dff0*/  MOV R128, R126 ;  /* 0x0000007e00807202 */ /* 0x000fe40000000f00 */
[----:B------:R-:W-:-:S02]  /*e000*/  MOV R250, 0xffffffff ;  /* 0xffffffff00fa7802 */ /* 0x000fc40000000f00 */
        /* <DEDUP_REMOVED lines=9> */
[----:B0-----:R-:W-:Y:S05]  /*e0a0*/  BRA `(.L_x_2622) ;  /* 0xffff8fc000007947 */ /* 0x001fea000383ffff */
        .weak           $__internal_63_$__cuda_sm70_shflsync_down
        .type           $__internal_63_$__cuda_sm70_shflsync_down,@function
        .size           $__internal_63_$__cuda_sm70_shflsync_down,($__internal_64_$__cuda_sm70_shflsync_idx_p - $__internal_63_$__cuda_sm70_shflsync_down)
$__internal_63_$__cuda_sm70_shflsync_down:
[----:B------:R-:W-:Y:S04]  /*e0b0*/  WARPSYNC R121 ;  /* 0x0000007900007348 */ /* 0x000fe80003800000 */
[----:B------:R0:W1:Y:S02]  /*e0c0*/  SHFL.DOWN PT, R129, R128, R129, R137 ;  /* 0x0800008180817389 */ /* 0x00006400000e0089 */
[----:B0-----:R-:W-:-:S06]  /*e0d0*/  HFMA2.MMA R121, -RZ, RZ, 0, 0 ;  /* 0x00000000ff797435 */ /* 0x001fcc00000001ff */
[----:B------:R-:W-:Y:S05]  /*e0e0*/  RET.REL.NODEC R120 `(_Z25selective_scan_bwd_kernelI32Selective_Scan_bwd_kernel_traitsILi128ELi16ELb1ELb0ELb1ELb0ELb1EfN3c107complexIfEEEEv12SSMParamsBwd) ;  /* 0xffff1f1078007950 */ /* 0x000fea0003c3ffff */
        .weak           $__internal_64_$__cuda_sm70_shflsync_idx_p
        .type           $__internal_64_$__cuda_sm70_shflsync_idx_p,@function
        .size           $__internal_64_$__cuda_sm70_shflsync_idx_p,($__internal_65_$__cuda_sm70_shflsync_up - $__internal_64_$__cuda_sm70_shflsync_idx_p)
$__internal_64_$__cuda_sm70_shflsync_idx_p:
[----:B------:R-:W-:Y:S01]  /*e0f0*/  MOV R167, 0x1f ;  /* 0x0000001f00a77802 */ /* 0x000fe20000000f00 */
[----:B------:R-:W-:Y:S04]  /*e100*/  WARPSYNC R250 ;  /* 0x000000fa00007348 */ /* 0x000fe80003800000 */
[----:B------:R0:W1:Y:S04]  /*e110*/  SHFL.IDX PT, R130, R128, R130, R167 ;  /* 0x0000008280827389 */ /* 0x00006800000e00a7 */
[----:B0-----:R-:W0:Y:S01]  /*e120*/  S2R R167, SR_TID.X ;  /* 0x0000000000a77919 */ /* 0x001e220000002100 */
[----:B------:R-:W-:Y:S01]  /*e130*/  MOV R128, R129 ;  /* 0x0000008100807202 */ /* 0x000fe20000000f00 */
[----:B------:R-:W-:-:S06]  /*e140*/  HFMA2.MMA R129, -RZ, RZ, 0, 0 ;  /* 0x00000000ff817435 */ /* 0x000fcc00000001ff */
[----:B------:R-:W-:Y:S05]  /*e150*/  RET.REL.NODEC R128 `(_Z25selective_scan_bwd_kernelI32Selective_Scan_bwd_kernel_traitsILi128ELi16ELb1ELb0ELb1ELb0ELb1EfN3c107complexIfEEEEv12SSMParamsBwd) ;  /* 0xffff1ea080007950 */ /* 0x000fea0003c3ffff */
        .weak           $__internal_65_$__cuda_sm70_shflsync_up
        .type           $__internal_65_$__cuda_sm70_shflsync_up,@function
        .size           $__internal_65_$__cuda_sm70_shflsync_up,(.L_x_14500 - $__internal_65_$__cuda_sm70_shflsync_up)
$__internal_65_$__cuda_sm70_shflsync_up:
[----:B------:R-:W-:Y:S01]  /*e160*/  MOV R125, 0x0 ;  /* 0x00000000007d7802 */ /* 0x000fe20000000f00 */
[----:B------:R-:W-:Y:S04]  /*e170*/  WARPSYNC R127 ;  /* 0x0000007f00007348 */ /* 0x000fe80003800000 */
[----:B------:R0:W1:Y:S01]  /*e180*/  SHFL.UP PT, R127, R130, R129, R128 ;  /* 0x04000081827f7389 */ /* 0x00006200000e0080 */
[----:B------:R-:W-:Y:S05]  /*e190*/  RET.REL.NODEC R124 `(_Z25selective_scan_bwd_kernelI32Selective_Scan_bwd_kernel_traitsILi128ELi16ELb1ELb0ELb1ELb0ELb1EfN3c107complexIfEEEEv12SSMParamsBwd) ;  /* 0xffff1e607c007950 */ /* 0x000fea0003c3ffff */
.L_x_2623:
        /* <DEDUP_REMOVED lines=14> */
.L_x_14500:


//--------------------- .text._Z25selective_scan_bwd_kernelI32Selective_Scan_bwd_kernel_traitsILi128ELi16ELb1ELb0ELb1ELb1ELb0EfN3c107complexIfEEEEv12SSMParamsBwd --------------------------
	.section	.text._Z25selective_scan_bwd_kernelI32Selective_Scan_bwd_kernel_traitsILi128ELi16ELb1ELb0ELb1ELb1ELb0EfN3c107complexIfEEEEv12SSMParamsBwd,"ax",@progbits
	.sectioninfo	@"SHI_REGISTERS=255"
	.align	128
        .global         _Z25selective_scan_bwd_kernelI32Selective_Scan_bwd_kernel_traitsILi128ELi16ELb1ELb0ELb1ELb1ELb0EfN3c107complexIfEEEEv12SSMParamsBwd
        .type           _Z25selective_scan_bwd_kernelI32Selective_Scan_bwd_kernel_traitsILi128ELi16ELb1ELb0ELb1ELb1ELb0EfN3c107complexIfEEEEv12SSMParamsBwd,@function
        .size           _Z25selective_scan_bwd_kernelI32Selective_Scan_bwd_kernel_traitsILi128ELi16ELb1ELb0ELb1ELb1ELb0EfN3c107complexIfEEEEv12SSMParamsBwd,(.L_x_14503 - _Z25selective_scan_bwd_kernelI32Selective_Scan_bwd_kernel_traitsILi128ELi16ELb1ELb0ELb1ELb1ELb0EfN3c107complexIfEEEEv12SSMParamsBwd)
        .other          _Z25selective_scan_bwd_kernelI32Selective_Scan_bwd_kernel_traitsILi128ELi16ELb1ELb0ELb1ELb1ELb0EfN3c107complexIfEEEEv12SSMParamsBwd,@"STO_CUDA_ENTRY STV_DEFAULT"
_Z25selective_scan_bwd_kernelI32Selective_Scan_bwd_kernel_traitsILi128ELi16ELb1ELb0ELb1ELb1ELb0EfN3c107complexIfEEEEv12SSMParamsBwd:
.text._Z25selective_scan_bwd_kernelI32Selective_Scan_bwd_kernel_traitsILi128ELi16ELb1ELb0ELb1ELb1ELb0EfN3c107complexIfEEEEv12SSMParamsBwd:
        /* <DEDUP_REMOVED lines=56> */
[----:B------:R-:W-:Y:S02]  /*0380*/  UMOV UR9, URZ ;  /* 0x0000003f00097c82 */ /* 0x000fe40008000000 */
[----:B------:R-:W-:Y:S02]  /*0390*/  @UP1 ULEA UR8, UP3, UR16, UR6, 0x2 ;  /* 0x0000000610081291 */ /* 0x000fe4000f86103f */
[----:B------:R-:W-:Y:S02]  /*03a0*/  UIMAD.WIDE.U32 UR10, UR34, UR20, URZ ;  /* 0x00000014220a72a5 */ /* 0x000fe4000f8e003f */
[----:B------:R-:W-:Y:S01]  /*03b0*/  @UP1 ULEA.HI.X UR9, UR16, UR7, UR17, 0x2, UP3 ;  /* 0x0000000710091291 */ /* 0x000fe200098f1411 */
[----:B--2---:R-:W-:Y:S01]  /*03c0*/  IADD3 R2, R0, 0xffffffe, RZ ;  /* 0x0ffffffe00027810 */ /* 0x004fe20007ffe0ff */
[----:B------:R-:W-:Y:S01]  /*03d0*/  UMOV UR6, URZ ;  /* 0x0000003f00067c82 */ /* 0x000fe20008000000 */
[----:B------:R-:W-:Y:S01]  /*03e0*/  IABS R0, UR16 ;  /* 0x0000001000007c13 */ /* 0x000fe20008000000 */
[----:B------:R-:W-:-:S02]  /*03f0*/  @UP2 ULEA UR6, UP1, UR16, UR26, 0x2 ;  /* 0x0000001a10062291 */ /* 0x000fc4000f82103f */
[----:B------:R-:W-:Y:S01]  /*0400*/  UIMAD UR20, UR35, UR20, URZ ;  /* 0x00000014231472a4 */ /* 0x000fe2000f8e023f */
[----:B------:R-:W0:Y:S01]  /*0410*/  F2I.FTZ.U32.TRUNC.NTZ R2, R2 ;  /* 0x0000000200027305 */ /* 0x000e22000021f000 */
[----:B------:R-:W2:Y:S01]  /*0420*/  R2UR UR23, R0 ;  /* 0x00000000001773c2 */ /* 0x000ea200000e0000 */
[----:B------:R-:W-:Y:S02]  /*0430*/  UMOV UR7, URZ ;  /* 0x0000003f00077c82 */ /* 0x000fe40008000000 */
[----:B------:R-:W-:Y:S02]  /*0440*/  @UP2 ULEA.HI.X UR7, UR16, UR27, UR17, 0x2, UP1 ;  /* 0x0000001b10072291 */ /* 0x000fe400088f1411 */
[----:B------:R-:W-:Y:S02]  /*0450*/  UIMAD UR20, UR34, UR21, UR20 ;  /* 0x00000015221472a4 */ /* 0x000fe4000f8e0214 */
[----:B------:R-:W-:Y:S02]  /*0460*/  ULDC.64 UR26, c[0x0][0x1d8] ;  /* 0x00007600001a7ab9 */ /* 0x000fe40000000a00 */
[----:B------:R-:W-:-:S02]  /*0470*/  UIMAD UR21, UR17, UR26, URZ ;  /* 0x0000001a111572a4 */ /* 0x000fc4000f8e023f */
[----:B------:R-:W-:Y:S02]  /*0480*/  UIADD3 UR13, UR13, UR4, URZ ;  /* 0x000000040d0d7290 */ /* 0x000fe4000fffe03f */
[----:B------:R-:W-:Y:S01]  /*0490*/  UIMAD UR21, UR16, UR27, UR21 ;  /* 0x0000001b101572a4 */ /* 0x000fe2000f8e0215 */
[----:B0-----:R-:W0:Y:S01]  /*04a0*/  R2UR UR5, R2 ;  /* 0x00000000020573c2 */ /* 0x001e2200000e0000 */
[----:B------:R-:W-:Y:S02]  /*04b0*/  UMOV UR4, URZ ;  /* 0x0000003f00047c82 */ /* 0x000fe40008000000 */
[----:B------:R-:W-:Y:S02]  /*04c0*/  UIMAD.WIDE.U32 UR12, UR16, UR26, UR12 ;  /* 0x0000001a100c72a5 */ /* 0x000fe4000f8e000c */
[----:B------:R-:W-:Y:S02]  /*04d0*/  UIADD3 UR15, UR15, UR24, URZ ;  /* 0x000000180f0f7290 */ /* 0x000fe4000fffe03f */
[----:B------:R-:W-:-:S02]  /*04e0*/  ULDC.64 UR26, c[0x0][0x1e8] ;  /* 0x00007a00001a7ab9 */ /* 0x000fc40000000a00 */
[----:B------:R-:W-:Y:S02]  /*04f0*/  UIMAD UR24, UR17, UR26, URZ ;  /* 0x0000001a111872a4 */ /* 0x000fe4000f8e023f */
[----:B------:R-:W-:Y:S02]  /*0500*/  UIMAD.WIDE.U32 UR14, UR16, UR26, UR14 ;  /* 0x0000001a100e72a5 */ /* 0x000fe4000f8e000e */
[----:B------:R-:W-:Y:S02]  /*0510*/  UIMAD UR27, UR16, UR27, UR24 ;  /* 0x0000001b101b72a4 */ /* 0x000fe4000f8e0218 */
[----:B------:R-:W-:Y:S02]  /*0520*/  UIADD3 UR11, UR11, UR20, URZ ;  /* 0x000000140b0b7290 */ /* 0x000fe4000fffe03f */
[----:B0-----:R-:W-:-:S04]  /*0530*/  UIADD3 UR25, URZ, -UR5, URZ ;  /* 0x800000053f197290 */ /* 0x001fc8000fffe03f */
[----:B------:R-:W-:-:S04]  /*0540*/  UIMAD UR25, UR25, UR29, URZ ;  /* 0x0000001d191972a4 */ /* 0x000fc8000f8e023f */
[----:B------:R-:W-:Y:S02]  /*0550*/  UIMAD.WIDE.U32 UR4, UR5, UR25, UR4 ;  /* 0x00000019050472a5 */ /* 0x000fe4000f8e0004 */
[----:B------:R-:W-:Y:S02]  /*0560*/  ULEA UR25, UR28, 0xfffff800, 0xb ;  /* 0xfffff8001c197891 */ /* 0x000fe4000f8e583f */
[----:B--2---:R-:W-:Y:S02]  /*0570*/  UIMAD.WIDE.U32 UR4, UR5, UR23, URZ ;  /* 0x00000017050472a5 */ /* 0x004fe4000f8e003f */
[----:B------:R-:W-:Y:S02]  /*0580*/  USHF.R.S32.HI UR26, URZ, 0x1f, UR25 ;  /* 0x0000001f3f1a7899 */ /* 0x000fe40008011419 */
[----:B------:R-:W-:-:S03]  /*0590*/  UIADD3 UR12, UP2, UR25, UR12, URZ ;  /* 0x0000000c190c7290 */ /* 0x000fc6000ff5e03f */
[----:B------:R-:W-:Y:S02]  /*05a0*/  UMOV UR24, UR5 ;  /* 0x0000000500187c82 */ /* 0x000fe40008000000 */
[----:B------:R-:W-:Y:S02]  /*05b0*/  UIADD3 UR4, -UR24, URZ, URZ ;  /* 0x0000003f18047290 */ /* 0x000fe4000fffe13f */
[----:B------:R-:W-:Y:S02]  /*05c0*/  UIADD3 UR5, UR19, UR22, URZ ;  /* 0x0000001613057290 */ /* 0x000fe4000fffe03f */
[----:B------:R-:W-:Y:S02]  /*05d0*/  UIMAD UR23, UR29, UR4, UR23 ;  /* 0x000000041d1772a4 */ /* 0x000fe4000f8e0217 */
[----:B------:R-:W-:Y:S02]  /*05e0*/  UIMAD UR4, UR17, UR36, URZ ;  /* 0x00000024110472a4 */ /* 0x000fe4000f8e023f */
[----:B------:R-:W-:-:S02]  /*05f0*/  UISETP.GT.U32.AND UP1, UPT, UR29, UR23, UPT ;  /* 0x000000171d00728c */ /* 0x000fc4000bf24070 */
[----:B------:R-:W-:Y:S02]  /*0600*/  UIMAD UR30, UR16, UR37, UR4 ;  /* 0x00000025101e72a4 */ /* 0x000fe4000f8e0204 */
[----:B------:R-:W-:Y:S02]  /*0610*/  UIADD3.X UR21, UR26, UR13, UR21, UP2, !UPT ;  /* 0x0000000d1a157290 */ /* 0x000fe400097fe415 */
[----:B------:R-:W-:Y:S02]  /*0620*/  UMOV UR4, UR18 ;  /* 0x0000001200047c82 */ /* 0x000fe40008000000 */
[----:B------:R-:W-:Y:S02]  /*0630*/  UIMAD.WIDE.U32 UR4, UR16, UR36, UR4 ;  /* 0x00000024100472a5 */ /* 0x000fe4000f8e0004 */
[----:B------:R-:W-:Y:S02]  /*0640*/  ULDC.64 UR18, c[0x0][0x240] ;  /* 0x0000900000127ab9 */ /* 0x000fe40000000a00 */
[----:B------:R-:W-:-:S02]  /*0650*/  @!UP1 UIADD3 UR23, UR23, -UR29, URZ ;  /* 0x8000001d17179290 */ /* 0x000fc4000fffe03f */
[----:B------:R-:W-:Y:S02]  /*0660*/  ULDC UR36, c[0x0][0x178] ;  /* 0x00005e0000247ab9 */ /* 0x000fe40000000800 */
[----:B------:R-:W-:Y:S02]  /*0670*/  UISETP.GE.U32.AND UP2, UPT, UR23, UR29, UPT ;  /* 0x0000001d1700728c */ /* 0x000fe4000bf46070 */
[----:B------:R-:W-:Y:S02]  /*0680*/  ULEA UR22, UP3, UR12, UR18, 0x2 ;  /* 0x000000120c167291 */ /* 0x000fe4000f86103f */
[----:B------:R-:W-:Y:S02]  /*0690*/  ULOP3.LUT UR31, UR16, UR36, URZ, 0x3c, !UPT ;  /* 0x00000024101f7292 */ /* 0x000fe4000f8e3c3f */
[----:B------:R-:W-:Y:S02]  /*06a0*/  @!UP1 UIADD3 UR24, UR24, 0x1, URZ ;  /* 0x0000000118189890 */ /* 0x000fe4000fffe03f */
[----:B------:R-:W-:-:S02]  /*06b0*/  ULEA.HI.X UR23, UR12, UR19, UR21, 0x2, UP3 ;  /* 0x000000130c177291 */ /* 0x000fc400098f1415 */
[----:B------:R-:W-:Y:S02]  /*06c0*/  UISETP.GE.AND UP3, UPT, UR31, URZ, UPT ;  /* 0x0000003f1f00728c */ /* 0x000fe4000bf66270 */
[----:B------:R-:W-:Y:S02]  /*06d0*/  UISETP.NE.AND UP1, UPT, URZ, UR36, UPT ;  /* 0x000000243f00728c */ /* 0x000fe4000bf25270 */
[----:B------:R-:W-:Y:S02]  /*06e0*/  @UP2 UIADD3 UR24, UR24, 0x1, URZ ;  /* 0x0000000118182890 */ /* 0x000fe4000fffe03f */
[----:B------:R-:W-:Y:S02]  /*06f0*/  UIADD3 UR18, UP4, UR25, UR14, URZ ;  /* 0x0000000e19127290 */ /* 0x000fe4000ff9e03f */
[----:B------:R-:W-:Y:S02]  /*0700*/  ULDC.64 UR12, c[0x0][0x248] ;  /* 0x00009200000c7ab9 */ /* 0x000fe40000000a00 */
[----:B------:R-:W-:-:S02]  /*0710*/  UIADD3.X UR14, UR26, UR15, UR27, UP4, !UPT ;  /* 0x0000000f1a0e7290 */ /* 0x000fc4000a7fe41b */
[----:B------:R-:W-:Y:S02]  /*0720*/  UMOV UR20, UR24 ;  /* 0x0000001800147c82 */ /* 0x000fe40008000000 */
[----:B------:R-:W-:Y:S02]  /*0730*/  ULEA UR19, UP4, UR18, UR12, 0x2 ;  /* 0x0000000c12137291 */ /* 0x000fe4000f88103f */
[----:B------:R-:W-:Y:S02]  /*0740*/  @!UP3 UIADD3 UR20, -UR20, URZ, URZ ;  /* 0x0000003f1414b290 */ /* 0x000fe4000fffe13f */
[----:B------:R-:W-:Y:S02]  /*0750*/  @!UP1 ULOP3.LUT UR20, URZ, UR36, URZ, 0x33, !UPT ;  /* 0x000000243f149292 */ /* 0x000fe4000f8e333f */
[----:B------:R-:W-:Y:S02]  /*0760*/  UIADD3 UR25, UP2, UR25, UR4, URZ ;  /* 0x0000000419197290 */ /* 0x000fe4000ff5e03f */
[----:B------:R-:W-:-:S02]  /*0770*/  ULEA.HI.X UR18, UR18, UR13, UR14, 0x2, UP4 ;  /* 0x0000000d12127291 */ /* 0x000fc4000a0f140e */
[----:B------:R-:W-:Y:S02]  /*0780*/  USHF.R.S32.HI UR36, URZ, 0x1f, UR20 ;  /* 0x0000001f3f247899 */ /* 0x000fe40008011414 */
[----:B------:R-:W-:Y:S02]  /*0790*/  ULDC.64 UR12, c[0x0][0x308] ;  /* 0x0000c200000c7ab9 */ /* 0x000fe40000000a00 */
[----:B------:R-:W-:Y:S02]  /*07a0*/  UIADD3.X UR4, UR26, UR5, UR30, UP2, !UPT ;  /* 0x000000051a047290 */ /* 0x000fe400097fe41e */
        /* <DEDUP_REMOVED lines=36> */
[----:B------:R-:W-:Y:S01]  /*09f0*/  ULDC UR21, c[0x0][0x174] ;  /* 0x00005d0000157ab9 */ /* 0x000fe20000000800 */
[----:B------:R4:W-:Y:S01]  /*0a00*/  STL [R1], RZ ;  /* 0x000000ff01007387 */ /* 0x0009e20000100800 */
[----:B------:R-:W-:-:S02]  /*0a10*/  UMOV UR19, UR18 ;  /* 0x0000001200137c82 */ /* 0x000fc40008000000 */
[----:B------:R-:W-:Y:S01]  /*0a20*/  UMOV UR6, URZ ;  /* 0x0000003f00067c82 */ /* 0x000fe20008000000 */
[----:B------:R-:W1:Y:S04]  /*0a30*/  S2R R252, SR_LANEID ;  /* 0x0000000000fc7919 */ /* 0x000e680000000000 */
[----:B------:R4:W-:Y:S01]  /*0a40*/  STL [R1+0x4], RZ ;  /* 0x000004ff01007387 */ /* 0x0009e20000100800 */
[----:B---3--:R-:W-:-:S04]  /*0a50*/  SHF.R.S32.HI R0, RZ, 0x1f, R19 ;  /* 0x0000001fff007819 */ /* 0x008fc80000011413 */
[----:B------:R-:W-:-:S04]  /*0a60*/  LEA.HI R0, R0, R19, RZ, 0x5 ;  /* 0x0000001300007211 */ /* 0x000fc800078f28ff */
[----:B-1--4-:R-:W-:Y:S02]  /*0a70*/  SHF.R.S32.HI R249, RZ, 0x5, R0 ;  /* 0x00000005fff97819 */ /* 0x012fe40000011400 */
.L_x_2759:
[----:B------:R-:W-:Y:S01]  /*0a80*/  BAR.SYNC.DEFER_BLOCKING 0x0 ;  /* 0x0000000000007b1d */ /* 0x000fe20000010000 */
[----:B------:R-:W-:Y:S02]  /*0a90*/  SHF.L.U32 R0, R19, 0x2, RZ ;  /* 0x0000000213007819 */ /* 0x000fe400000006ff */
[----:B------:R-:W-:Y:S02]  /*0aa0*/  MOV R2, UR22 ;  /* 0x0000001600027c02 */ /* 0x000fe40008000f00 */
[----:B------:R-:W-:Y:S02]  /*0ab0*/  LOP3.LUT R0, R0, 0xffffff80, RZ, 0xc0, !PT ;  /* 0xffffff8000007812 */ /* 0x000fe400078ec0ff */
[----:B------:R-:W-:Y:S02]  /*0ac0*/  MOV R3, UR23 ;  /* 0x0000001700037c02 */ /* 0x000fe40008000f00 */
[----:B------:R-:W-:-:S05]  /*0ad0*/  LOP3.LUT R5, R0, 0x1f, R19, 0xf8, !PT ;  /* 0x0000001f00057812 */ /* 0x000fca00078ef813 */
[----:B------:R-:W-:-:S05]  /*0ae0*/  IMAD.WIDE R2, R5, 0x10, R2 ;  /* 0x0000001005027825 */ /* 0x000fca00078e0202 */
[----:B------:R-:W3:Y:S04]  /*0af0*/  LDG.E.128 R12, [R2.64] ;  /* 0x00000020020c7981 */ /* 0x000ee8000c1e1d00 */
[----:B------:R-:W4:Y:S04]  /*0b00*/  LDG.E.128 R20, [R2.64+0x200] ;  /* 0x0002002002147981 */ /* 0x000f28000c1e1d00 */
[----:B------:R-:W5:Y:S04]  /*0b10*/  LDG.E.128 R24, [R2.64+0x400] ;  /* 0x0004002002187981 */ /* 0x000f68000c1e1d00 */
[----:B--2---:R-:W2:Y:S01]  /*0b20*/  LDG.E.128 R28, [R2.64+0x600] ;  /* 0x00060020021c7981 */ /* 0x004ea2000c1e1d00 */
[----:B------:R-:W-:Y:S01]  /*0b30*/  IADD3 R246, R0, R252, RZ ;  /* 0x000000fc00f67210 */ /* 0x000fe20007ffe0ff */
[----:B------:R-:W-:Y:S01]  /*0b40*/  HFMA2.MMA R8, -RZ, RZ, 0, 9.5367431640625e-07 ;  /* 0x00000010ff087435 */ /* 0x000fe200000001ff */
[----:B------:R-:W-:-:S03]  /*0b50*/  UMOV UR18, UR8 ;  /* 0x0000000800127c82 */ /* 0x000fc60008000000 */
[----:B------:R-:W-:-:S06]  /*0b60*/  IMAD R0, R252, 0x3, R246 ;  /* 0x00000003fc007824 */ /* 0x000fcc00078e02f6 */
[----:B------:R-:W-:Y:S01]  /*0b70*/  IMAD.WIDE R8, R5, R8, UR18 ;  /* 0x0000001205087e25 */ /* 0x000fe2000f8e0208 */
[----:B---3--:R1:W-:Y:S04]  /*0b80*/  STS.128 [R246.X16], R12 ;  /* 0x0000000cf6007388 */ /* 0x0083e8000000cc00 */
[----:B----4-:R-:W-:Y:S04]  /*0b90*/  STS.128 [R246.X16+0x200], R20 ;  /* 0x00020014f6007388 */ /* 0x010fe8000000cc00 */
[----:B-----5:R3:W-:Y:S04]  /*0ba0*/  STS.128 [R246.X16+0x400], R24 ;  /* 0x00040018f6007388 */ /* 0x0207e8000000cc00 */
[----:B--2---:R2:W-:Y:S01]  /*0bb0*/  STS.128 [R246.X16+0x600], R28 ;  /* 0x0006001cf6007388 */ /* 0x0045e2000000cc00 */
[----:B------:R-:W-:-:S06]  /*0bc0*/  NOP ;  /* 0x0000000000007918 */ /* 0x000fcc0000000000 */
[----:B------:R-:W-:Y:S04]  /*0bd0*/  LDS.128 R96, [R0.X16] ;  /* 0x0000000000607984 */ /* 0x000fe8000000cc00 */
[----:B------:R-:W-:Y:S04]  /*0be0*/  LDS.128 R92, [R0.X16+0x10] ;  /* 0x00001000005c7984 */ /* 0x000fe8000000cc00 */
[----:B------:R-:W-:Y:S04]  /*0bf0*/  LDS.128 R88, [R0.X16+0x20] ;  /* 0x0000200000587984 */ /* 0x000fe8000000cc00 */
[----:B------:R-:W-:Y:S04]  /*0c00*/  LDS.128 R84, [R0.X16+0x30] ;  /* 0x0000300000547984 */ /* 0x000fe8000000cc00 */
[----:B------:R-:W-:Y:S06]  /*0c10*/  BAR.SYNC.DEFER_BLOCKING 0x0 ;  /* 0x0000000000007b1d */ /* 0x000fec0000010000 */
[----:B-1----:R-:W4:Y:S04]  /*0c20*/  LDG.E.128 R12, [R8.64] ;  /* 0x00000020080c7981 */ /* 0x002f28000c1e1d00 */
[----:B---3--:R-:W3:Y:S04]  /*0c30*/  LDG.E.128 R24, [R8.64+0x200] ;  /* 0x0002002008187981 */ /* 0x008ee8000c1e1d00 */
[----:B--2---:R-:W2:Y:S04]  /*0c40*/  LDG.E.128 R28, [R8.64+0x400] ;  /* 0x00040020081c7981 */ /* 0x004ea8000c1e1d00 */
[----:B------:R-:W5:Y:S01]  /*0c50*/  LDG.E.128 R32, [R8.64+0x600] ;  /* 0x0006002008207981 */ /* 0x000f62000c1e1d00 */
[----:B------:R-:W-:-:S02]  /*0c60*/  MOV R2, UR24 ;  /* 0x0000001800027c02 */ /* 0x000fc40008000f00 */
[----:B------:R-:W-:-:S05]  /*0c70*/  MOV R3, UR25 ;  /* 0x0000001900037c02 */ /* 0x000fca0008000f00 */
[----:B------:R-:W-:Y:S01]  /*0c80*/  IMAD.WIDE R2, R5, 0x10, R2 ;  /* 0x0000001005027825 */ /* 0x000fe200078e0202 */
[----:B----4-:R1:W-:Y:S04]  /*0c90*/  STS.128 [R246.X16], R12 ;  /* 0x0000000cf6007388 */ /* 0x0103e8000000cc00 */
[----:B---3--:R3:W-:Y:S04]  /*0ca0*/  STS.128 [R246.X16+0x200], R24 ;  /* 0x00020018f6007388 */ /* 0x0087e8000000cc00 */
[----:B--2---:R2:W-:Y:S04]  /*0cb0*/  STS.128 [R246.X16+0x400], R28 ;  /* 0x0004001cf6007388 */ /* 0x0045e8000000cc00 */
[----:B-----5:R-:W-:Y:S01]  /*0cc0*/  STS.128 [R246.X16+0x600], R32 ;  /* 0x00060020f6007388 */ /* 0x020fe2000000cc00 */
[----:B------:R-:W-:-:S06]  /*0cd0*/  NOP ;  /* 0x0000000000007918 */ /* 0x000fcc0000000000 */
[----:B------:R-:W4:Y:S04]  /*0ce0*/  LDS.128 R36, [R0.X16+0x10] ;  /* 0x0000100000247984 */ /* 0x000f28000000cc00 */
[----:B------:R-:W-:Y:S04]  /*0cf0*/  LDS.128 R4, [R0.X16+0x20] ;  /* 0x0000200000047984 */ /* 0x000fe8000000cc00 */
[----:B------:R-:W-:Y:S04]  /*0d00*/  LDS.128 R20, [R0.X16+0x30] ;  /* 0x0000300000147984 */ /* 0x000fe8000000cc00 */
[----:B------:R-:W5:Y:S04]  /*0d10*/  LDS.128 R8, [R0.X16] ;  /* 0x0000000000087984 */ /* 0x000f68000000cc00 */
[----:B------:R-:W-:Y:S06]  /*0d20*/  BAR.SYNC.DEFER_BLOCKING 0x0 ;  /* 0x0000000000007b1d */ /* 0x000fec0000010000 */
[----:B------:R-:W5:Y:S04]  /*0d30*/  LDG.E.128 R40, [R2.64] ;  /* 0x0000002002287981 */ /* 0x000f68000c1e1d00 */
[----:B-1----:R-:W5:Y:S04]  /*0d40*/  LDG.E.128 R12, [R2.64+0x200] ;  /* 0x00020020020c7981 */ /* 0x002f68000c1e1d00 */
[----:B---3--:R-:W3:Y:S04]  /*0d50*/  LDG.E.128 R24, [R2.64+0x400] ;  /* 0x0004002002187981 */ /* 0x008ee8000c1e1d00 */
[----:B--2---:R-:W2:Y:S01]  /*0d60*/  LDG.E.128 R28, [R2.64+0x600] ;  /* 0x00060020021c7981 */ /* 0x004ea2000c1e1d00 */
[----:B------:R-:W-:Y:S01]  /*0d70*/  MOV R16, c[0x0][0x16c] ;  /* 0x00005b0000107a02 */ /* 0x000fe20000000f00 */
[----:B----4-:R-:W-:Y:S01]  /*0d80*/  FADD.FTZ R18, R36, UR5 ;  /* 0x0000000524127e21 */ /* 0x010fe20008010000 */
[----:B------:R-:W-:Y:S01]  /*0d90*/  BSSY B0, `(.L_x_2625) ;  /* 0x0000037000007945 */ /* 0x000fe20003800000 */
[----:B------:R-:W-:Y:S01]  /*0da0*/  FADD.FTZ R17, R37, UR5 ;  /* 0x0000000525117e21 */ /* 0x000fe20008010000 */
[----:B------:R-:W-:Y:S01]  /*0db0*/  ISETP.GE.AND P5, PT, R16, 0x1, PT ;  /* 0x000000011000780c */ /* 0x000fe20003fa6270 */
[----:B------:R-:W-:Y:S01]  /*0dc0*/  FADD.FTZ R16, R38, UR5 ;  /* 0x0000000526107e21 */ /* 0x000fe20008010000 */
[----:B------:R-:W-:-:S02]  /*0dd0*/  FSETP.GTU.FTZ.AND P0, PT, R18, 20, PT ;  /* 0x41a000001200780b */ /* 0x000fc40003f1c000 */
[----:B------:R-:W-:Y:S02]  /*0de0*/  FSETP.GTU.FTZ.AND P6, PT, R17, 20, PT ;  /* 0x41a000001100780b */ /* 0x000fe40003fdc000 */
[----:B------:R-:W-:Y:S01]  /*0df0*/  FSETP.GTU.FTZ.AND P4, PT, R16, 20, PT ;  /* 0x41a000001000780b */ /* 0x000fe20003f9c000 */
[----:B-----5:R-:W-:Y:S04]  /*0e00*/  STS.128 [R246.X16], R40 ;  /* 0x00000028f6007388 */ /* 0x020fe8000000cc00 */
[----:B------:R1:W-:Y:S04]  /*0e10*/  STS.128 [R246.X16+0x200], R12 ;  /* 0x0002000cf6007388 */ /* 0x0003e8000000cc00 */
[----:B---3--:R3:W-:Y:S04]  /*0e20*/  STS.128 [R246.X16+0x400], R24 ;  /* 0x00040018f6007388 */ /* 0x0087e8000000cc00 */
[----:B--2---:R3:W-:Y:S01]  /*0e30*/  STS.128 [R246.X16+0x600], R28 ;  /* 0x0006001cf6007388 */ /* 0x0047e2000000cc00 */
        /* <DEDUP_REMOVED lines=8> */
[----:B------:R3:W4:Y:S01]  /*0ec0*/  LDS.128 R72, [R0.X16+0x30] ;  /* 0x0000300000487984 */ /* 0x000722000000cc00 */
[----:B------:R-:W-:Y:S02]  /*0ed0*/  FSETP.GTU.FTZ.AND P3, PT, R15, 20, PT ;  /* 0x41a000000f00780b */ /* 0x000fe40003f7c000 */
[----:B------:R-:W-:Y:S01]  /*0ee0*/  FSETP.GTU.FTZ.AND P1, PT, R13, 20, PT ;  /* 0x41a000000d00780b */ /* 0x000fe20003f3c000 */
[----:B------:R3:W0:Y:S07]  /*0ef0*/  LDS.128 R68, [R0.X16] ;  /* 0x0000000000447984 */ /* 0x00062e000000cc00 */
[----:B------:R-:W-:Y:S05]  /*0f00*/  @P2 BRA `(.L_x_2626) ;  /* 0x000001f000002947 */ /* 0x000fea0003800000 */
[----:B------:R-:W-:Y:S01]  /*0f10*/  FMUL.FTZ R14, R14, 1.4426950216293334961 ;  /* 0x3fb8aa3b0e0e7820 */ /* 0x000fe20000410000 */
[----:B------:R-:W-:-:S02]  /*0f20*/  MOV R8, 0x3e800000 ;  /* 0x3e80000000087802 */ /* 0x000fc40000000f00 */
[----:B------:R-:W-:Y:S01]  /*0f30*/  MOV R9, 0x3d39bf78 ;  /* 0x3d39bf7800097802 */ /* 0x000fe20000000f00 */
[----:B---3--:R-:W3:Y:S02]  /*0f40*/  MUFU.EX2 R25, R14 ;  /* 0x0000000e00197308 */ /* 0x008ee40000000800 */
[C---:B---3--:R-:W-:Y:S01]  /*0f50*/  FADD.FTZ.RZ R0, R25.reuse, 1 ;  /* 0x3f80000019007421 */ /* 0x048fe2000001c000 */
[----:B------:R-:W-:-:S04]  /*0f60*/  ISETP.GE.U32.AND P2, PT, R25, 0x7f800000, PT ;  /* 0x7f8000001900780c */ /* 0x000fc80003f46070 */
[----:B------:R-:W-:-:S04]  /*0f70*/  IADD3 R0, R0, -0x3f400000, RZ ;  /* 0xc0c0000000007810 */ /* 0x000fc80007ffe0ff */
[----:B------:R-:W-:-:S04]  /*0f80*/  LOP3.LUT R0, R0, 0xff800000, RZ, 0xc0, !PT ;  /* 0xff80000000007812 */ /* 0x000fc800078ec0ff */
[----:B------:R-:W-:Y:S02]  /*0f90*/  IADD3 R3, -R0, 0x40800000, RZ ;  /* 0x4080000000037810 */ /* 0x000fe40007ffe1ff */
[----:B------:R-:W-:Y:S02]  /*0fa0*/  IADD3 R2, R25, -R0, RZ ;  /* 0x8000000019027210 */ /* 0x000fe40007ffe0ff */
[----:B------:R-:W3:Y:S01]  /*0fb0*/  I2F R0, R0 ;  /* 0x0000000000007306 */ /* 0x000ee20000201400 */
[----:B------:R-:W-:-:S04]  /*0fc0*/  FFMA.FTZ R3, R3, R8, -1 ;  /* 0xbf80000003037423 */ /* 0x000fc80000010008 */
[----:B------:R-:W-:-:S04]  /*0fd0*/  FADD.FTZ R2, R2, R3 ;  /* 0x0000000302027221 */ /* 0x000fc80000010000 */
[----:B------:R-:W-:-:S04]  /*0fe0*/  FFMA.FTZ R3, R2, -R9, 0.10546888411045074463 ;  /* 0x3dd8001202037423 */ /* 0x000fc80000010809 */
[----:B------:R-:W-:Y:S02]  /*0ff0*/  FFMA.FTZ R3, R2, R3, -0.13229703903198242188 ;  /* 0xbe0778e002037423 */ /* 0x000fe40000010003 */
[----:B---3--:R-:W-:Y:S02]  /*1000*/  FMUL.FTZ R14, R0, 1.1920928955078125e-07 ;  /* 0x34000000000e7820 */ /* 0x008fe40000410000 */
        /* <DEDUP_REMOVED lines=15> */
.L_x_2626:
[----:B------:R-:W-:Y:S05]  /*1100*/  BSYNC B0 ;  /* 0x0000000000007941 */ /* 0x000fea0003800000 */
.L_x_2625:
[----:B------:R-:W-:Y:S01]  /*1110*/  BSSY B0, `(.L_x_2627) ;  /* 0x0000023000007945 */ /* 0x000fe20003800000 */
[----:B------:R-:W-:Y:S01]  /*1120*/  FSETP.GTU.FTZ.AND P2, PT, R12, 20, PT ;  /* 0x41a000000c00780b */ /* 0x000fe20003f5c000 */
[----:B------:R-:W-:Y:S01]  /*1130*/  FADD.FTZ R11, R11, UR5 ;  /* 0x000000050b0b7e21 */ /* 0x000fe20008010000 */
[----:B------:R-:W-:Y:S06]  /*1140*/  @P1 BRA `(.L_x_2628) ;  /* 0x000001f000001947 */ /* 0x000fec0003800000 */
[----:B------:R-:W-:Y:S01]  /*1150*/  FMUL.FTZ R13, R13, 1.4426950216293334961 ;  /* 0x3fb8aa3b0d0d7820 */ /* 0x000fe20000410000 */
[----:B------:R-:W-:Y:S01]  /*1160*/  HFMA2.MMA R8, -RZ, RZ, 1.625, 0 ;  /* 0x3e800000ff087435 */ /* 0x000fe200000001ff */
[----:B---3--:R-:W-:Y:S02]  /*1170*/  MOV R25, 0x3d39bf78 ;  /* 0x3d39bf7800197802 */ /* 0x008fe40000000f00 */
[----:B------:R-:W3:Y:S02]  /*1180*/  MUFU.EX2 R9, R13 ;  /* 0x0000000d00097308 */ /* 0x000ee40000000800 */
        /* <DEDUP_REMOVED lines=27> */
.L_x_2628:
[----:B------:R-:W-:Y:S05]  /*1340*/  BSYNC B0 ;  /* 0x0000000000007941 */ /* 0x000fea0003800000 */
.L_x_2627:
        /* <DEDUP_REMOVED lines=35> */
.L_x_2630:
[----:B------:R-:W-:Y:S05]  /*1580*/  BSYNC B0 ;  /* 0x0000000000007941 */ /* 0x000fea0003800000 */
.L_x_2629:
        /* <DEDUP_REMOVED lines=35> */
.L_x_2632:
[----:B------:R-:W-:Y:S05]  /*17c0*/  BSYNC B0 ;  /* 0x0000000000007941 */ /* 0x000fea0003800000 */
.L_x_2631:
        /* <DEDUP_REMOVED lines=35> */
.L_x_2634:
[----:B------:R-:W-:Y:S05]  /*1a00*/  BSYNC B0 ;  /* 0x0000000000007941 */ /* 0x000fea0003800000 */
.L_x_2633:
[----:B---3--:R-:W3:Y:S01]  /*1a10*/  LDL.LU R0, [R1+0x4] ;  /* 0x0000040001007983 */ /* 0x008ee20000300800 */
[----:B------:R-:W-:Y:S01]  /*1a20*/  BSSY B0, `(.L_x_2635) ;  /* 0x0000028000007945 */ /* 0x000fe20003800000 */
[----:B------:R-:W-:Y:S01]  /*1a30*/  FADD.FTZ R4, R22, UR5 ;  /* 0x0000000516047e21 */ /* 0x000fe20008010000 */
[----:B------:R-:W-:Y:S01]  /*1a40*/  FSETP.GTU.FTZ.AND P0, PT, R8, 20, PT ;  /* 0x41a000000800780b */ /* 0x000fe20003f1c000 */
[----:B------:R-:W-:Y:S02]  /*1a50*/  FADD.FTZ R7, R7, UR5 ;  /* 0x0000000507077e21 */ /* 0x000fe40008010000 */
[----:B------:R-:W-:Y:S02]  /*1a60*/  FADD.FTZ R6, R20, UR5 ;  /* 0x0000000514067e21 */ /* 0x000fe40008010000 */
[----:B------:R-:W-:Y:S02]  /*1a70*/  FADD.FTZ R5, R21, UR5 ;  /* 0x0000000515057e21 */ /* 0x000fe40008010000 */
[----:B------:R-:W-:-:S02]  /*1a80*/  FADD.FTZ R3, R23, UR5 ;  /* 0x0000000517037e21 */ /* 0x000fc40008010000 */
[----:B0--3--:R-:W-:Y:S01]  /*1a90*/  FFMA.FTZ R22, R96, R68, R0 ;  /* 0x0000004460167223 */ /* 0x009fe20000010000 */
        /* <DEDUP_REMOVED lines=32> */
.L_x_2636:
[----:B------:R-:W-:Y:S05]  /*1ca0*/  BSYNC B0 ;  /* 0x0000000000007941 */ /* 0x000fea0003800000 */
.L_x_2635:
        /* <DEDUP_REMOVED lines=38> */
.L_x_2638:
[----:B------:R-:W-:Y:S05]  /*1f10*/  BSYNC B0 ;  /* 0x0000000000007941 */ /* 0x000fea0003800000 */
.L_x_2637:
        /* <DEDUP_REMOVED lines=38> */
.L_x_2640:
[----:B------:R-:W-:Y:S05]  /*2180*/  BSYNC B0 ;  /* 0x0000000000007941 */ /* 0x000fea0003800000 */
.L_x_2639:
        /* <DEDUP_REMOVED lines=38> */
.L_x_2642:
[----:B------:R-:W-:Y:S05]  /*23f0*/  BSYNC B0 ;  /* 0x0000000000007941 */ /* 0x000fea0003800000 */
.L_x_2641:
        /* <DEDUP_REMOVED lines=38> */
.L_x_2644:
[----:B------:R-:W-:Y:S05]  /*2660*/  BSYNC B0 ;  /* 0x0000000000007941 */ /* 0x000fea0003800000 */
.L_x_2643:
        /* <DEDUP_REMOVED lines=40> */
.L_x_2646:
[----:B------:R-:W-:Y:S05]  /*28f0*/  BSYNC B0 ;  /* 0x0000000000007941 */ /* 0x000fea0003800000 */
.L_x_2645:
        /* <DEDUP_REMOVED lines=33> */
.L_x_2648:
[----:B------:R-:W-:Y:S05]  /*2b10*/  BSYNC B0 ;  /* 0x0000000000007941 */ /* 0x000fea0003800000 */
.L_x_2647:
        /* <DEDUP_REMOVED lines=33> */
.L_x_2650:
[----:B------:R-:W-:Y:S05]  /*2d30*/  BSYNC B0 ;  /* 0x0000000000007941 */ /* 0x000fea0003800000 */
.L_x_2649:
        /* <DEDUP_REMOVED lines=33> */
.L_x_2652:
[----:B------:R-:W-:Y:S05]  /*2f50*/  BSYNC B0 ;  /* 0x0000000000007941 */ /* 0x000fea0003800000 */
.L_x_2651:
        /* <DEDUP_REMOVED lines=33> */
.L_x_2654:
[----:B------:R-:W-:Y:S05]  /*3170*/  BSYNC B0 ;  /* 0x0000000000007941 */ /* 0x000fea0003800000 */
.L_x_2653:
        /* <DEDUP_REMOVED lines=33> */
.L_x_2656:
[----:B------:R-:W-:Y:S05]  /*3390*/  BSYNC B0 ;  /* 0x0000000000007941 */ /* 0x000fea0003800000 */
.L_x_2655:
[----:B------:R-:W-:Y:S01]  /*33a0*/  FFMA.FTZ R21, R91, R79, R22 ;  /* 0x0000004f5b157223 */ /* 0x000fe20000010016 */
[----:B------:R-:W-:Y:S01]  /*33b0*/  BAR.SYNC.DEFER_BLOCKING 0x0 ;  /* 0x0000000000007b1d */ /* 0x000fe20000010000 */
[----:B------:R-:W-:Y:S02]  /*33c0*/  FMUL.FTZ R44, R76, UR4 ;  /* 0x000000044c2c7c20 */ /* 0x000fe40008410000 */
[----:B----4-:R-:W-:Y:S02]  /*33d0*/  FFMA.FTZ R0, R84, R72, R21 ;  /* 0x0000004854007223 */ /* 0x010fe40000010015 */
        /* <DEDUP_REMOVED lines=16> */
[----:B0-----:R-:W-:Y:S01]  /*34e0*/  HFMA2.MMA R67, -RZ, RZ, 0, 0 ;  /* 0x00000000ff437435 */ /* 0x001fe200000001ff */
[----:B------:R-:W-:Y:S01]  /*34f0*/  FMUL.FTZ R2, R96, R14 ;  /* 0x0000000e60027220 */ /* 0x000fe20000410000 */
[----:B------:R-:W-:Y:S01]  /*3500*/  UMOV UR7, URZ ;  /* 0x0000003f00077c82 */ /* 0x000fe20008000000 */
[----:B------:R-:W-:Y:S01]  /*3510*/  FMUL.FTZ R218, R97, R13 ;  /* 0x0000000d61da7220 */ /* 0x000fe20000410000 */
[----:B------:R-:W-:Y:S01]  /*3520*/  UMOV UR8, URZ ;  /* 0x0000003f00087c82 */ /* 0x000fe20008000000 */
[----:B------:R-:W-:Y:S01]  /*3530*/  FMUL.FTZ R217, R98, R12 ;  /* 0x0000000c62d97220 */ /* 0x000fe20000410000 */
[----:B------:R-:W-:Y:S01]  /*3540*/  UMOV UR9, URZ ;  /* 0x0000003f00097c82 */ /* 0x000fe20008000000 */
        /* <DEDUP_REMOVED lines=13> */
.L_x_2758:
[----:B------:R-:W-:Y:S02]  /*3620*/  ULDC.64 UR38, c[0x0][0x180] ;  /* 0x0000600000267ab9 */ /* 0x000fe40000000a00 */
[----:B------:R-:W-:-:S02]  /*3630*/  UIMAD UR30, UR17, UR38, URZ ;  /* 0x00000026111e72a4 */ /* 0x000fc4000f8e023f */
[----:B------:R-:W-:Y:S02]  /*3640*/  UIMAD.WIDE.U32 UR28, UR16, UR38, URZ ;  /* 0x00000026101c72a5 */ /* 0x000fe4000f8e003f */
[----:B------:R-:W-:Y:S02]  /*3650*/  UIMAD UR38, UR16, UR39, UR30 ;  /* 0x00000027102672a4 */ /* 0x000fe4000f8e021e */
[----:B------:R-:W-:Y:S02]  /*3660*/  USHF.R.S32.HI UR37, URZ, 0x1f, UR7 ;  /* 0x0000001f3f257899 */ /* 0x000fe40008011407 */
[----:B------:R-:W-:Y:S02]  /*3670*/  ULDC.64 UR30, c[0x0][0x188] ;  /* 0x00006200001e7ab9 */ /* 0x000fe40000000a00 */
[----:B------:R-:W-:Y:S02]  /*3680*/  UIADD3 UR29, UR29, UR38, URZ ;  /* 0x000000261d1d7290 */ /* 0x000fe4000fffe03f */
[----:B------:R-:W-:Y:S01]  /*3690*/  UIMAD UR38, UR37, UR30, URZ ;  /* 0x0000001e252672a4 */ /* 0x000fe2000f8e023f */
[----:B------:R-:W-:Y:S01]  /*36a0*/  SHF.L.U32 R20, R19, 0x2, RZ ;  /* 0x0000000213147819 */ /* 0x000fe200000006ff */
[----:B------:R-:W-:-:S02]  /*36b0*/  ULDC.64 UR40, c[0x0][0x198] ;  /* 0x0000660000287ab9 */ /* 0x000fc40000000a00 */
[----:B------:R-:W-:Y:S02]  /*36c0*/  UIMAD UR38, UR7, UR31, UR38 ;  /* 0x0000001f072672a4 */ /* 0x000fe4000f8e0226 */
[----:B------:R-:W-:-:S03]  /*36d0*/  UIMAD.WIDE.U32 UR30, UR7, UR30, UR28 ;  /* 0x0000001e071e72a5 */ /* 0x000fc6000f8e001c */
        /* <DEDUP_REMOVED lines=9> */
[----:B------:R-:W-:Y:S01]  /*3770*/  LOP3.LUT R20, R20, 0xffffff80, RZ, 0xc0, !PT ;  /* 0xffffff8014147812 */ /* 0x000fe200078ec0ff */
[----:B------:R-:W-:Y:S02]  /*3780*/  UIMAD.WIDE.U32 UR28, UR7, UR38, URZ ;  /* 0x00000026071c72a5 */ /* 0x000fe4000f8e003f */
[----:B------:R-:W-:Y:S01]  /*3790*/  UIMAD UR30, UR7, UR39, UR30 ;  /* 0x00000027071e72a4 */ /* 0x000fe2000f8e021e */
[C---:B------:R-:W-:Y:S01]  /*37a0*/  LOP3.LUT R21, R20.reuse, 0x1f, R19, 0xf8, !PT ;  /* 0x0000001f14157812 */ /* 0x040fe200078ef813 */
[----:B------:R-:W-:Y:S02]  /*37b0*/  ULEA UR31, UP0, UR28, UR26, 0x2 ;  /* 0x0000001a1c1f7291 */ /* 0x000fe4000f80103f */
[----:B------:R-:W-:Y:S01]  /*37c0*/  UIADD3 UR29, UR29, UR30, URZ ;  /* 0x0000001e1d1d7290 */ /* 0x000fe2000fffe03f */
[----:B------:R-:W-:-:S03]  /*37d0*/  IADD3 R21, R20, R21, RZ ;  /* 0x0000001514157210 */ /* 0x000fc60007ffe0ff */
[----:B------:R-:W-:Y:S01]  /*37e0*/  ULEA.HI.X UR28, UR28, UR27, UR29, 0x2, UP0 ;  /* 0x0000001b1c1c7291 */ /* 0x000fe200080f141d */
[----:B------:R-:W-:-:S05]  /*37f0*/  MOV R32, UR31 ;  /* 0x0000001f00207c02 */ /* 0x000fca0008000f00 */
        /* <DEDUP_REMOVED lines=21> */
[----:B------:R-:W-:Y:S01]  /*3950*/  ULEA.HI.X UR29, UR30, UR29, UR31, 0x3, UP0 ;  /* 0x0000001d1e1d7291 */ /* 0x000fe200080f1c1f */
[C---:B------:R-:W-:Y:S02]  /*3960*/  LOP3.LUT P0, RZ, R19.reuse, 0x1f, RZ, 0xc0, !PT ;  /* 0x0000001f13ff7812 */ /* 0x040fe4000780c0ff */
[C---:B------:R-:W-:Y:S02]  /*3970*/  ISETP.NE.AND P1, PT, R19.reuse, RZ, PT ;  /* 0x000000ff1300720c */ /* 0x040fe40003f25270 */
[----:B------:R-:W-:Y:S02]  /*3980*/  MOV R127, 0x100 ;  /* 0x00000100007f7802 */ /* 0x000fe40000000f00 */
[----:B------:R-:W-:Y:S01]  /*3990*/  IADD3 R191, R19, 0x200, RZ ;  /* 0x0000020013bf7810 */ /* 0x000fe20007ffe0ff */
[----:B--2---:R-:W1:Y:S02]  /*39a0*/  R2UR UR38, R121 ;  /* 0x00000000792673c2 */ /* 0x004e6400000e0000 */
[----:B-1----:R-:W-:-:S02]  /*39b0*/  FMUL.FTZ R34, R14, UR38 ;  /* 0x000000260e227c20 */ /* 0x002fc40008410000 */
[----:B0-----:R-:W-:Y:S02]  /*39c0*/  FMUL.FTZ R32, R11, UR38 ;  /* 0x000000260b207c20 */ /* 0x001fe40008410000 */
[----:B------:R-:W-:Y:S02]  /*39d0*/  FMUL.RZ R35, R34, 0.15915493667125701904 ;  /* 0x3e22f98322237820 */ /* 0x000fe4000040c000 */
[----:B------:R-:W-:Y:S02]  /*39e0*/  FMUL.FTZ R34, R13, UR38 ;  /* 0x000000260d227c20 */ /* 0x000fe40008410000 */
[----:B------:R-:W-:Y:S01]  /*39f0*/  FMUL.RZ R33, R32, 0.15915493667125701904 ;  /* 0x3e22f98320217820 */ /* 0x000fe2000040c000 */
[----:B------:R-:W-:Y:S01]  /*3a00*/  MUFU.SIN R169, R35 ;  /* 0x0000002300a97308 */ /* 0x000fe20000000400 */
[----:B------:R-:W-:Y:S02]  /*3a10*/  FMUL.RZ R122, R34, 0.15915493667125701904 ;  /* 0x3e22f983227a7820 */ /* 0x000fe4000040c000 */
[----:B------:R-:W-:-:S02]  /*3a20*/  FMUL.FTZ R32, R18, UR38 ;  /* 0x0000002612207c20 */ /* 0x000fc40008410000 */
[----:B------:R-:W-:-:S03]  /*3a30*/  FMUL.FTZ R34, R12, UR38 ;  /* 0x000000260c227c20 */ /* 0x000fc60008410000 */
[----:B------:R0:W-:Y:S01]  /*3a40*/  MUFU.COS R168, R35 ;  /* 0x0000002300a87308 */ /* 0x0001e20000000000 */
[----:B------:R-:W-:-:S07]  /*3a50*/  FMUL.RZ R34, R34, 0.15915493667125701904 ;  /* 0x3e22f98322227820 */ /* 0x000fce000040c000 */
[----:B------:R-:W-:Y:S01]  /*3a60*/  MUFU.SIN R146, R34 ;  /* 0x0000002200927308 */ /* 0x000fe20000000400 */
[----:B0-----:R-:W-:Y:S02]  /*3a70*/  FMUL.RZ R35, R32, 0.15915493667125701904 ;  /* 0x3e22f98320237820 */ /* 0x001fe4000040c000 */
[----:B------:R-:W-:-:S04]  /*3a80*/  FMUL.FTZ R32, R17, UR38 ;  /* 0x0000002611207c20 */ /* 0x000fc80008410000 */
[----:B------:R-:W-:Y:S01]  /*3a90*/  FMUL.RZ R121, R32, 0.15915493667125701904 ;  /* 0x3e22f98320797820 */ /* 0x000fe2000040c000 */
[----:B------:R0:W-:Y:S01]  /*3aa0*/  MUFU.COS R147, R34 ;  /* 0x0000002200937308 */ /* 0x0001e20000000000 */
[----:B------:R-:W-:-:S07]  /*3ab0*/  FMUL.FTZ R32, R16, UR38 ;  /* 0x0000002610207c20 */ /* 0x000fce0008410000 */
[----:B------:R-:W-:Y:S01]  /*3ac0*/  MUFU.SIN R148, R122 ;  /* 0x0000007a00947308 */ /* 0x000fe20000000400 */
[----:B0-----:R-:W-:-:S07]  /*3ad0*/  FMUL.FTZ R34, R10, UR38 ;  /* 0x000000260a227c20 */ /* 0x001fce0008410000 */
        /* <DEDUP_REMOVED lines=13> */
[----:B------:R-:W-:Y:S08]  /*3bb0*/  MUFU.COS R145, R33 ;  /* 0x0000002100917308 */ /* 0x000ff00000000000 */
[----:B------:R-:W-:Y:S08]  /*3bc0*/  MUFU.SIN R33, R123 ;  /* 0x0000007b00217308 */ /* 0x000ff00000000400 */
[----:B------:R0:W-:Y:S08]  /*3bd0*/  MUFU.COS R32, R123 ;  /* 0x0000007b00207308 */ /* 0x0001f00000000000 */
[----:B------:R-:W-:Y:S01]  /*3be0*/  MUFU.SIN R153, R35 ;  /* 0x0000002300997308 */ /* 0x000fe20000000400 */
[----:B0-----:R-:W-:Y:S01]  /*3bf0*/  FMUL.RZ R123, R34, 0.15915493667125701904 ;  /* 0x3e22f983227b7820 */ /* 0x001fe2000040c000 */
[----:B------:R-:W-:-:S06]  /*3c00*/  MOV R34, UR28 ;  /* 0x0000001c00227c02 */ /* 0x000fcc0008000f00 */
[----:B------:R0:W-:Y:S01]  /*3c10*/  MUFU.COS R152, R35 ;  /* 0x0000002300987308 */ /* 0x0001e20000000000 */
[----:B------:R-:W1:Y:S07]  /*3c20*/  R2UR UR37, R120 ;  /* 0x00000000782573c2 */ /* 0x000e6e00000e0000 */
[----:B------:R-:W-:Y:S01]  /*3c30*/  MUFU.SIN R140, R121 ;  /* 0x00000079008c7308 */ /* 0x000fe20000000400 */
[----:B0-----:R-:W-:-:S06]  /*3c40*/  MOV R35, UR29 ;  /* 0x0000001d00237c02 */ /* 0x001fcc0008000f00 */
[----:B------:R-:W2:Y:S01]  /*3c50*/  LDG.E.64 R34, [R34.64] ;  /* 0x0000002022227981 */ /* 0x000ea2000c1e1b00 */
[----:B------:R0:W-:Y:S08]  /*3c60*/  MUFU.COS R141, R121 ;  /* 0x00000079008d7308 */ /* 0x0001f00000000000 */
[----:B------:R-:W-:Y:S01]  /*3c70*/  MUFU.SIN R155, R122 ;  /* 0x0000007a009b7308 */ /* 0x000fe20000000400 */
[----:B0-----:R-:W-:-:S04]  /*3c80*/  FMUL.FTZ R121, R7, UR38 ;  /* 0x0000002607797c20 */ /* 0x001fc80008410000 */
[----:B------:R-:W-:Y:S02]  /*3c90*/  FMUL.RZ R124, R121, 0.15915493667125701904 ;  /* 0x3e22f983797c7820 */ /* 0x000fe4000040c000 */
[----:B------:R-:W-:Y:S01]  /*3ca0*/  FMUL.FTZ R121, R6, UR38 ;  /* 0x0000002606797c20 */ /* 0x000fe20008410000 */
[----:B------:R0:W-:Y:S01]  /*3cb0*/  MUFU.COS R154, R122 ;  /* 0x0000007a009a7308 */ /* 0x0001e20000000000 */
[----:B------:R-:W-:-:S07]  /*3cc0*/  UIADD3 UR28, UR21, -0x1, URZ ;  /* 0xffffffff151c7890 */ /* 0x000fce000fffe03f */
[----:B------:R-:W-:Y:S01]  /*3cd0*/  MUFU.SIN R159, R124 ;  /* 0x0000007c009f7308 */ /* 0x000fe20000000400 */
[----:B0-----:R-:W-:-:S07]  /*3ce0*/  FMUL.RZ R122, R121, 0.15915493667125701904 ;  /* 0x3e22f983797a7820 */ /* 0x001fce000040c000 */
[----:B------:R0:W-:Y:S01]  /*3cf0*/  MUFU.COS R158, R124 ;  /* 0x0000007c009e7308 */ /* 0x0001e20000000000 */
[----:B------:R-:W-:Y:S01]  /*3d00*/  FMUL.FTZ R121, R5, UR38 ;  /* 0x0000002605797c20 */ /* 0x000fe20008410000 */
[----:B------:R-:W-:-:S06]  /*3d10*/  ULEA.HI UR29, UR28, UR28, URZ, 0x1 ;  /* 0x0000001c1c1d7291 */ /* 0x000fcc000f8f083f */
[----:B------:R-:W-:Y:S01]  /*3d20*/  MUFU.SIN R157, R123 ;  /* 0x0000007b009d7308 */ /* 0x000fe20000000400 */
[----:B0-----:R-:W-:-:S04]  /*3d30*/  MOV R124, UR21 ;  /* 0x00000015007c7c02 */ /* 0x001fc80008000f00 */
[----:B------:R-:W-:-:S03]  /*3d40*/  ISETP.LT.OR P0, PT, R124, 0x2, P0 ;  /* 0x000000027c00780c */ /* 0x000fc60000701670 */
[----:B------:R0:W-:Y:S01]  /*3d50*/  MUFU.COS R156, R123 ;  /* 0x0000007b009c7308 */ /* 0x0001e20000000000 */
[----:B------:R-:W-:Y:S01]  /*3d60*/  ULOP3.LUT UR29, UR29, 0xfffffe, URZ, 0xc0, !UPT ;  /* 0x00fffffe1d1d7892 */ /* 0x000fe2000f8ec03f */
[----:B-1----:R-:W-:Y:S01]  /*3d70*/  MOV R137, UR37 ;  /* 0x0000002500897c02 */ /* 0x002fe20008000f00 */
[----:B0-----:R-:W-:Y:S02]  /*3d80*/  FMUL.RZ R123, R121, 0.15915493667125701904 ;  /* 0x3e22f983797b7820 */ /* 0x001fe4000040c000 */
[----:B------:R-:W-:-:S03]  /*3d90*/  FMUL.FTZ R121, R4, UR38 ;  /* 0x0000002604797c20 */ /* 0x000fc60008410000 */
[----:B------:R-:W-:Y:S01]  /*3da0*/  MUFU.SIN R161, R122 ;  /* 0x0000007a00a17308 */ /* 0x000fe20000000400 */
[----:B------:R-:W-:Y:S01]  /*3db0*/  SHF.L.U32 R120, R19, 0x3, RZ ;  /* 0x0000000313787819 */ /* 0x000fe200000006ff */
[----:B------:R-:W-:Y:S01]  /*3dc0*/  UIADD3 UR29, UR28, -UR29, URZ ;  /* 0x8000001d1c1d7290 */ /* 0x000fe2000fffe03f */
[----:B------:R-:W-:-:S05]  /*3dd0*/  FMUL.RZ R121, R121, 0.15915493667125701904 ;  /* 0x3e22f98379797820 */ /* 0x000fca000040c000 */
[----:B------:R0:W-:Y:S01]  /*3de0*/  MUFU.COS R160, R122 ;  /* 0x0000007a00a07308 */ /* 0x0001e20000000000 */
[----:B------:R-:W-:Y:S01]  /*3df0*/  FMUL.FTZ R137, R137, 1.4426950216293334961 ;  /* 0x3fb8aa3b89897820 */ /* 0x000fe20000410000 */
[----:B0-----:R-:W-:-:S06]  /*3e00*/  MOV R122, UR21 ;  /* 0x00000015007a7c02 */ /* 0x001fcc0008000f00 */
[----:B------:R-:W-:Y:S01]  /*3e10*/  MUFU.SIN R163, R123 ;  /* 0x0000007b00a37308 */ /* 0x000fe20000000400 */
[----:B------:R-:W-:-:S07]  /*3e20*/  @!P0 IADD3 R122, R122, -0x2, RZ ;  /* 0xfffffffe7a7a8810 */ /* 0x000fce0007ffe0ff */
[----:B------:R0:W-:Y:S01]  /*3e30*/  MUFU.COS R162, R123 ;  /* 0x0000007b00a27308 */ /* 0x0001e20000000000 */
[----:B------:R-:W-:-:S07]  /*3e40*/  FMUL.FTZ R125, R137, R14 ;  /* 0x0000000e897d7220 */ /* 0x000fce0000410000 */
[----:B------:R-:W-:Y:S01]  /*3e50*/  MUFU.SIN R165, R121 ;  /* 0x0000007900a57308 */ /* 0x000fe20000000400 */
[----:B0-----:R-:W-:-:S07]  /*3e60*/  MOV R123, c[0x0][0x16c] ;  /* 0x00005b00007b7a02 */ /* 0x001fce0000000f00 */
[----:B------:R0:W-:Y:S01]  /*3e70*/  MUFU.COS R164, R121 ;  /* 0x0000007900a47308 */ /* 0x0001e20000000000 */
[----:B------:R-:W-:Y:S01]  /*3e80*/  @!P0 IMAD R192, R122, R123, UR7 ;  /* 0x000000077ac08e24 */ /* 0x000fe2000f8e027b */
[----:B0-----:R-:W-:Y:S02]  /*3e90*/  LOP3.LUT R121, R120, 0xffffff00, RZ, 0xc0, !PT ;  /* 0xffffff0078797812 */ /* 0x001fe400078ec0ff */
[----:B------:R-:W-:Y:S02]  /*3ea0*/  MOV R120, UR29 ;  /* 0x0000001d00787c02 */ /* 0x000fe40008000f00 */
[----:B------:R-:W-:Y:S02]  /*3eb0*/  IADD3 R123, R121, R252, RZ ;  /* 0x000000fc797b7210 */ /* 0x000fe40007ffe0ff */
[----:B------:R0:W1:Y:S01]  /*3ec0*/  MUFU.EX2 R190, R125 ;  /* 0x0000007d00be7308 */ /* 0x0000620000000800 */
[----:B------:R-:W-:Y:S01]  /*3ed0*/  @!P1 IMAD R191, R120, R127, UR7 ;  /* 0x0000000778bf9e24 */ /* 0x000fe2000f8e027f */
[----:B------:R-:W-:-:S02]  /*3ee0*/  IADD3 R120, R123, 0x20, RZ ;  /* 0x000000207b787810 */ /* 0x000fc40007ffe0ff */
[C---:B------:R-:W-:Y:S02]  /*3ef0*/  IADD3 R122, R123.reuse, 0x40, RZ ;  /* 0x000000407b7a7810 */ /* 0x040fe40007ffe0ff */
[C---:B------:R-:W-:Y:S02]  /*3f00*/  IADD3 R124, R123.reuse, 0x60, RZ ;  /* 0x000000607b7c7810 */ /* 0x040fe40007ffe0ff */
[C---:B------:R-:W-:Y:S02]  /*3f10*/  IADD3 R126, R123.reuse, 0x80, RZ ;  /* 0x000000807b7e7810 */ /* 0x040fe40007ffe0ff */
[C---:B------:R-:W-:Y:S02]  /*3f20*/  IADD3 R128, R123.reuse, 0xa0, RZ ;  /* 0x000000a07b807810 */ /* 0x040fe40007ffe0ff */
[C---:B------:R-:W-:Y:S02]  /*3f30*/  IADD3 R130, R123.reuse, 0xc0, RZ ;  /* 0x000000c07b827810 */ /* 0x040fe40007ffe0ff */
[----:B------:R-:W-:Y:S01]  /*3f40*/  IADD3 R132, R123, 0xe0, RZ ;  /* 0x000000e07b847810 */ /* 0x000fe20007ffe0ff */
[C---:B0-----:R-:W-:Y:S01]  /*3f50*/  IMAD R125, R252.reuse, 0x7, R123 ;  /* 0x00000007fc7d7824 */ /* 0x041fe200078e027b */
[----:B------:R-:W-:-:S02]  /*3f60*/  LEA R134, R252, R121, 0x3 ;  /* 0x00000079fc867211 */ /* 0x000fc400078e18ff */
[-C--:B------:R-:W-:Y:S02]  /*3f70*/  LEA.HI.SX32 R120, R120, R123.reuse, 0x1b ;  /* 0x0000007b78787211 */ /* 0x080fe400078fdaff */
[-C--:B------:R-:W-:Y:S02]  /*3f80*/  LEA.HI.SX32 R122, R122, R123.reuse, 0x1b ;  /* 0x0000007b7a7a7211 */ /* 0x080fe400078fdaff */
[-C--:B------:R-:W-:Y:S02]  /*3f90*/  LEA.HI.SX32 R124, R124, R123.reuse, 0x1b ;  /* 0x0000007b7c7c7211 */ /* 0x080fe400078fdaff */
[-C--:B------:R-:W-:Y:S02]  /*3fa0*/  LEA.HI.SX32 R126, R126, R123.reuse, 0x1b ;  /* 0x0000007b7e7e7211 */ /* 0x080fe400078fdaff */
[-C--:B------:R-:W-:Y:S02]  /*3fb0*/  LEA.HI.SX32 R128, R128, R123.reuse, 0x1b ;  /* 0x0000007b80807211 */ /* 0x080fe400078fdaff */
[----:B------:R-:W-:-:S02]  /*3fc0*/  LEA.HI.SX32 R130, R130, R123, 0x1b ;  /* 0x0000007b82827211 */ /* 0x000fc400078fdaff */
[-C--:B------:R-:W-:Y:S02]  /*3fd0*/  LEA.HI.SX32 R121, R132, R123.reuse, 0x1b ;  /* 0x0000007b84797211 */ /* 0x080fe400078fdaff */
[----:B------:R-:W-:Y:S02]  /*3fe0*/  LEA.HI.SX32 R123, R123, R123, 0x1b ;  /* 0x0000007b7b7b7211 */ /* 0x000fe400078fdaff */
[C---:B------:R-:W-:Y:S02]  /*3ff0*/  IADD3 R127, R125.reuse, 0x1, RZ ;  /* 0x000000017d7f7810 */ /* 0x040fe40007ffe0ff */
[C---:B------:R-:W-:Y:S01]  /*4000*/  IADD3 R129, R125.reuse, 0x2, RZ ;  /* 0x000000027d817810 */ /* 0x040fe20007ffe0ff */
[----:B---3--:R-:W-:Y:S01]  /*4010*/  STS.128 [R123.X16], R20 ;  /* 0x000000147b007388 */ /* 0x008fe2000000cc00 */
[C---:B------:R-:W-:Y:S02]  /*4020*/  IADD3 R131, R125.reuse, 0x3, RZ ;  /* 0x000000037d837810 */ /* 0x040fe40007ffe0ff */
[C---:B------:R-:W-:Y:S01]  /*4030*/  IADD3 R183, R125.reuse, 0x6, RZ ;  /* 0x000000067db77810 */ /* 0x040fe20007ffe0ff */
[----:B----4-:R0:W-:Y:S01]  /*4040*/  STS.128 [R120.X16+0x200], R24 ;  /* 0x0002001878007388 */ /* 0x0101e2000000cc00 */
[----:B------:R-:W-:-:S02]  /*4050*/  IADD3 R189, R125, 0x7, RZ ;  /* 0x000000077dbd7810 */ /* 0x000fc40007ffe0ff */
[C---:B------:R-:W-:Y:S01]  /*4060*/  IADD3 R133, R125.reuse, 0x4, RZ ;  /* 0x000000047d857810 */ /* 0x040fe20007ffe0ff */
[----:B------:R-:W-:Y:S01]  /*4070*/  STS.128 [R122.X16+0x400], R28 ;  /* 0x0004001c7a007388 */ /* 0x000fe2000000cc00 */
[----:B------:R-:W-:Y:S02]  /*4080*/  IADD3 R135, R125, 0x5, RZ ;  /* 0x000000057d877810 */ /* 0x000fe40007ffe0ff */
[-C--:B------:R-:W-:Y:S01]  /*4090*/  LEA.HI.SX32 R184, R127, R134.reuse, 0x1b ;  /* 0x000000867fb87211 */ /* 0x080fe200078fdaff */
[----:B------:R3:W-:Y:S01]  /*40a0*/  STS.128 [R124.X16+0x600], R100 ;  /* 0x000600647c007388 */ /* 0x0007e2000000cc00 */
[-C--:B------:R-:W-:Y:S02]  /*40b0*/  LEA.HI.SX32 R185, R129, R134.reuse, 0x1b ;  /* 0x0000008681b97211 */ /* 0x080fe400078fdaff */
[----:B------:R-:W-:Y:S01]  /*40c0*/  LEA.HI.SX32 R186, R131, R134, 0x1b ;  /* 0x0000008683ba7211 */ /* 0x000fe200078fdaff */
[----:B------:R-:W-:Y:S01]  /*40d0*/  FMUL.FTZ R131, R137, R16 ;  /* 0x0000001089837220 */ /* 0x000fe20000410000 */
[-C--:B------:R-:W-:Y:S01]  /*40e0*/  LEA.HI.SX32 R127, R183, R134.reuse, 0x1b ;  /* 0x00000086b77f7211 */ /* 0x080fe200078fdaff */
[----:B------:R-:W-:Y:S01]  /*40f0*/  STS.128 [R126.X16+0x800], R104 ;  /* 0x000800687e007388 */ /* 0x000fe2000000cc00 */
[----:B------:R-:W-:Y:S01]  /*4100*/  LEA.HI.SX32 R129, R189, R134, 0x1b ;  /* 0x00000086bd817211 */ /* 0x000fe200078fdaff */
[C---:B-1----:R-:W-:Y:S01]  /*4110*/  FMUL.FTZ R168, R190.reuse, R168 ;  /* 0x000000a8bea87220 */ /* 0x042fe20000410000 */
[-C--:B------:R-:W-:Y:S01]  /*4120*/  LEA.HI.SX32 R187, R133, R134.reuse, 0x1b ;  /* 0x0000008685bb7211 */ /* 0x080fe200078fdaff */
[----:B------:R-:W-:Y:S01]  /*4130*/  STS.128 [R128.X16+0xa00], R108 ;  /* 0x000a006c80007388 */ /* 0x000fe2000000cc00 */
[----:B------:R-:W-:Y:S01]  /*4140*/  LEA.HI.SX32 R188, R135, R134, 0x1b ;  /* 0x0000008687bc7211 */ /* 0x000fe200078fdaff */
[----:B------:R-:W-:Y:S01]  /*4150*/  FMUL.FTZ R169, R190, R169 ;  /* 0x000000a9bea97220 */ /* 0x000fe20000410000 */
[----:B0-----:R-:W-:-:S02]  /*4160*/  SHF.L.U32 R26, R191, 0x3, RZ ;  /* 0x00000003bf1a7819 */ /* 0x001fc400000006ff */
[----:B---3--:R-:W-:Y:S01]  /*4170*/  LEA.HI.SX32 R100, R125, R125, 0x1b ;  /* 0x0000007d7d647211 */ /* 0x008fe200078fdaff */
[----:B------:R-:W-:Y:S01]  /*4180*/  STS.128 [R130.X16+0xc00], R112 ;  /* 0x000c007082007388 */ /* 0x000fe2000000cc00 */
[----:B------:R0:W-:Y:S03]  /*4190*/  MUFU.EX2 R183, R131 ;  /* 0x0000008300b77308 */ /* 0x0001e60000000800 */
[----:B------:R-:W-:Y:S01]  /*41a0*/  STS.128 [R121.X16+0xe00], R116 ;  /* 0x000e007479007388 */ /* 0x000fe2000000cc00 */
[----:B------:R-:W-:-:S06]  /*41b0*/  NOP ;  /* 0x0000000000007918 */ /* 0x000fcc0000000000 */
[----:B------:R-:W1:Y:S01]  /*41c0*/  LDS.128 R100, [R100.X16] ;  /* 0x0000000064647984 */ /* 0x000e62000000cc00 */
[----:B------:R-:W-:-:S03]  /*41d0*/  FMUL.FTZ R151, R137, R13 ;  /* 0x0000000d89977220 */ /* 0x000fc60000410000 */
[----:B------:R-:W3:Y:S04]  /*41e0*/  LDS.128 R104, [R184.X16+0x10] ;  /* 0x00001000b8687984 */ /* 0x000ee8000000cc00 */
[----:B------:R-:W4:Y:S04]  /*41f0*/  LDS.128 R108, [R185.X16+0x20] ;  /* 0x00002000b96c7984 */ /* 0x000f28000000cc00 */
[----:B------:R-:W1:Y:S04]  /*4200*/  LDS.128 R112, [R186.X16+0x30] ;  /* 0x00003000ba707984 */ /* 0x000e68000000cc00 */
[----:B------:R-:W1:Y:S04]  /*4210*/  LDS.128 R116, [R187.X16+0x40] ;  /* 0x00004000bb747984 */ /* 0x000e68000000cc00 */
[----:B------:R-:W1:Y:S04]  /*4220*/  LDS.128 R120, [R188.X16+0x50] ;  /* 0x00005000bc787984 */ /* 0x000e68000000cc00 */
[----:B------:R-:W1:Y:S04]  /*4230*/  LDS.128 R124, [R127.X16+0x60] ;  /* 0x000060007f7c7984 */ /* 0x000e68000000cc00 */
[----:B0-----:R-:W0:Y:S04]  /*4240*/  LDS.128 R128, [R129.X16+0x70] ;  /* 0x0000700081807984 */ /* 0x001e28000000cc00 */
[----:B------:R0:W-:Y:S01]  /*4250*/  STS.64 [R26+0x9880], R168 ;  /* 0x009880a81a007388 */ /* 0x0001e20000000a00 */
[C---:B------:R-:W-:Y:S01]  /*4260*/  FMUL.FTZ R172, R137.reuse, R17 ;  /* 0x0000001189ac7220 */ /* 0x040fe20000410000 */
[----:B------:R-:W0:Y:S01]  /*4270*/  MUFU.EX2 R151, R151 ;  /* 0x0000009700977308 */ /* 0x000e220000000800 */
[C---:B------:R-:W-:Y:S01]  /*4280*/  FMUL.FTZ R150, R137.reuse, R12 ;  /* 0x0000000c89967220 */ /* 0x040fe20000410000 */
[----:B------:R-:W-:Y:S01]  /*4290*/  MOV R29, 0x10 ;  /* 0x00000010001d7802 */ /* 0x000fe20000000f00 */
[----:B------:R-:W-:-:S05]  /*42a0*/  FMUL.FTZ R167, R137, R11 ;  /* 0x0000000b89a77220 */ /* 0x000fca0000410000 */
[----:B------:R-:W0:Y:S01]  /*42b0*/  MUFU.EX2 R172, R172 ;  /* 0x000000ac00ac7308 */ /* 0x000e220000000800 */
[C---:B------:R-:W-:Y:S02]  /*42c0*/  FMUL.FTZ R171, R137.reuse, R18 ;  /* 0x0000001289ab7220 */ /* 0x040fe40000410000 */
[C---:B------:R-:W-:Y:S01]  /*42d0*/  FMUL.FTZ R21, R137.reuse, R9 ;  /* 0x0000000989157220 */ /* 0x040fe20000410000 */
[----:B------:R-:W-:Y:S01]  /*42e0*/  MOV R133, RZ ;  /* 0x000000ff00857202 */ /* 0x000fe20000000f00 */
[----:B------:R-:W-:Y:S01]  /*42f0*/  CS2R R134, SRZ ;  /* 0x0000000000867805 */ /* 0x000fe2000001ff00 */
[----:B------:R-:W-:Y:S02]  /*4300*/  MOV R132, 0x3f800000 ;  /* 0x3f80000000847802 */ /* 0x000fe40000000f00 */
[----:B------:R-:W0:Y:S01]  /*4310*/  MUFU.EX2 R150, R150 ;  /* 0x0000009600967308 */ /* 0x000e220000000800 */
[----:B------:R-:W-:Y:S01]  /*4320*/  @!P0 IMAD.WIDE R28, R192, R29, UR10 ;  /* 0x0000000ac01c8e25 */ /* 0x000fe2000f8e021d */
[----:B------:R-:W-:Y:S03]  /*4330*/  BAR.SYNC.DEFER_BLOCKING 0x0 ;  /* 0x0000000000007b1d */ /* 0x000fe60000010000 */
[----:B------:R-:W-:-:S02]  /*4340*/  FMUL.FTZ R30, R137, R8 ;  /* 0x00000008891e7220 */ /* 0x000fc40000410000 */
[----:B------:R-:W-:Y:S01]  /*4350*/  FMUL.FTZ R20, R137, R10 ;  /* 0x0000000a89147220 */ /* 0x000fe20000410000 */
[----:B------:R-:W0:Y:S08]  /*4360*/  MUFU.EX2 R167, R167 ;  /* 0x000000a700a77308 */ /* 0x000e300000000800 */
[----:B------:R0:W-:Y:S08]  /*4370*/  MUFU.EX2 R191, R21 ;  /* 0x0000001500bf7308 */ /* 0x0001f00000000800 */
[----:B------:R-:W1:Y:S01]  /*4380*/  MUFU.EX2 R171, R171 ;  /* 0x000000ab00ab7308 */ /* 0x000e620000000800 */
[----:B0-----:R-:W-:Y:S01]  /*4390*/  FMUL.FTZ R21, R151, R148 ;  /* 0x0000009497157220 */ /* 0x001fe20000410000 */
[----:B------:R0:W5:Y:S06]  /*43a0*/  @!P0 LDG.E.128 R132, [R28.64] ;  /* 0x000000201c848981 */ /* 0x00016c000c1e1d00 */
[----:B------:R1:W-:Y:S01]  /*43b0*/  MUFU.EX2 R192, R30 ;  /* 0x0000001e00c07308 */ /* 0x0003e20000000800 */
[----:B0-----:R-:W-:-:S02]  /*43c0*/  FMUL.FTZ R28, R172, R141 ;  /* 0x0000008dac1c7220 */ /* 0x001fc40000410000 */
[----:B------:R-:W-:-:S05]  /*43d0*/  FMUL.FTZ R141, R2, R21 ;  /* 0x00000015028d7220 */ /* 0x000fca0000410000 */
[----:B------:R0:W-:Y:S01]  /*43e0*/  MUFU.EX2 R190, R20 ;  /* 0x0000001400be7308 */ /* 0x0001e20000000800 */
[----:B-1----:R-:W-:Y:S02]  /*43f0*/  FMUL.FTZ R30, R183, R139 ;  /* 0x0000008bb71e7220 */ /* 0x002fe40000410000 */
[----:B------:R-:W-:Y:S02]  /*4400*/  FMUL.FTZ R139, RZ, R21 ;  /* 0x00000015ff8b7220 */ /* 0x000fe40000410000 */
[----:B0-----:R-:W-:-:S04]  /*4410*/  FMUL.FTZ R20, R151, R149 ;  /* 0x0000009597147220 */ /* 0x001fc80000410000 */
[-C--:B------:R-:W-:Y:S02]  /*4420*/  FFMA.FTZ R139, R2, R20.reuse, -R139 ;  /* 0x00000014028b7223 */ /* 0x080fe4000001088b */
[----:B------:R-:W-:Y:S02]  /*4430*/  FFMA.FTZ R141, RZ, R20, R141 ;  /* 0x00000014ff8d7223 */ /* 0x000fe4000001008d */
[----:B------:R-:W-:Y:S02]  /*4440*/  FMUL.FTZ R29, R172, R140 ;  /* 0x0000008cac1d7220 */ /* 0x000fe40000410000 */
[----:B------:R-:W-:Y:S02]  /*4450*/  FMUL.FTZ R23, R150, R146 ;  /* 0x0000009296177220 */ /* 0x000fe40000410000 */
[----:B------:R-:W-:Y:S02]  /*4460*/  FADD.FTZ R140, R218, R139 ;  /* 0x0000008bda8c7221 */ /* 0x000fe40000010000 */
[----:B------:R-:W-:-:S02]  /*4470*/  FADD.FTZ R141, RZ, R141 ;  /* 0x0000008dff8d7221 */ /* 0x000fc40000010000 */
[----:B------:R-:W-:Y:S02]  /*4480*/  FMUL.FTZ R25, R167, R144 ;  /* 0x00000090a7197220 */ /* 0x000fe40000410000 */
[----:B------:R-:W-:Y:S02]  /*4490*/  FMUL.FTZ R22, R150, R147 ;  /* 0x0000009396167220 */ /* 0x000fe40000410000 */
[C---:B------:R-:W-:Y:S02]  /*44a0*/  FMUL.FTZ R26, R171.reuse, R143 ;  /* 0x0000008fab1a7220 */ /* 0x040fe40000410000 */
[----:B------:R-:W-:Y:S02]  /*44b0*/  FMUL.FTZ R27, R171, R142 ;  /* 0x0000008eab1b7220 */ /* 0x000fe40000410000 */
[----:B------:R-:W-:Y:S02]  /*44c0*/  FMUL.FTZ R144, R23, R140 ;  /* 0x0000008c17907220 */ /* 0x000fe40000410000 */
[----:B------:R-:W-:-:S02]  /*44d0*/  FMUL.FTZ R142, R137, R6 ;  /* 0x00000006898e7220 */ /* 0x000fc40000410000 */
[-C--:B------:R-:W-:Y:S02]  /*44e0*/  FMUL.FTZ R143, R23, R141.reuse ;  /* 0x0000008d178f7220 */ /* 0x080fe40000410000 */
[C---:B------:R-:W-:Y:S02]  /*44f0*/  FFMA.FTZ R144, R22.reuse, R141, R144 ;  /* 0x0000008d16907223 */ /* 0x040fe40000010090 */
[----:B------:R-:W-:Y:S01]  /*4500*/  FFMA.FTZ R140, R22, R140, -R143 ;  /* 0x0000008c168c7223 */ /* 0x000fe2000001088f */
[----:B------:R-:W0:Y:S01]  /*4510*/  MUFU.EX2 R142, R142 ;  /* 0x0000008e008e7308 */ /* 0x000e220000000800 */
[----:B------:R-:W-:Y:S02]  /*4520*/  FADD.FTZ R144, RZ, R144 ;  /* 0x00000090ff907221 */ /* 0x000fe40000010000 */
[----:B------:R-:W-:Y:S02]  /*4530*/  FMUL.FTZ R136, R3, UR38 ;  /* 0x0000002603887c20 */ /* 0x000fe40008410000 */
[----:B------:R-:W-:-:S02]  /*4540*/  FADD.FTZ R140, R217, R140 ;  /* 0x0000008cd98c7221 */ /* 0x000fc40000010000 */
[----:B------:R-:W-:Y:S02]  /*4550*/  FMUL.FTZ R31, R183, R138 ;  /* 0x0000008ab71f7220 */ /* 0x000fe40000410000 */
[C---:B------:R-:W-:Y:S02]  /*4560*/  FMUL.FTZ R189, R137.reuse, R15 ;  /* 0x0000000f89bd7220 */ /* 0x040fe40000410000 */
[----:B------:R-:W-:Y:S02]  /*4570*/  FMUL.FTZ R148, R137, R7 ;  /* 0x0000000789947220 */ /* 0x000fe40000410000 */
[----:B------:R-:W-:Y:S02]  /*4580*/  FMUL.FTZ R24, R167, R145 ;  /* 0x00000091a7187220 */ /* 0x000fe40000410000 */
[C---:B------:R-:W-:Y:S02]  /*4590*/  FMUL.FTZ R138, R137.reuse, R5 ;  /* 0x00000005898a7220 */ /* 0x040fe40000410000 */
[----:B------:R-:W-:-:S02]  /*45a0*/  FMUL.FTZ R139, R137, R4 ;  /* 0x00000004898b7220 */ /* 0x000fc40000410000 */
[----:B------:R-:W-:Y:S02]  /*45b0*/  FMUL.FTZ R141, R25, R144 ;  /* 0x00000090198d7220 */ /* 0x000fe40000410000 */
[----:B------:R-:W-:Y:S02]  /*45c0*/  FMUL.RZ R136, R136, 0.15915493667125701904 ;  /* 0x3e22f98388887820 */ /* 0x000fe4000040c000 */
[----:B------:R-:W-:Y:S02]  /*45d0*/  FMUL.FTZ R137, R137, R3 ;  /* 0x0000000389897220 */ /* 0x000fe40000410000 */
[-C--:B------:R-:W-:Y:S02]  /*45e0*/  FMUL.FTZ R143, R25, R140.reuse ;  /* 0x0000008c198f7220 */ /* 0x080fe40000410000 */
[C---:B------:R-:W-:Y:S01]  /*45f0*/  FFMA.FTZ R141, R24.reuse, R140, -R141 ;  /* 0x0000008c188d7223 */ /* 0x040fe2000001088d */
[----:B------:R-:W-:Y:S01]  /*4600*/  MUFU.COS R166, R136 ;  /* 0x0000008800a67308 */ /* 0x000fe20000000000 */
[----:B------:R-:W-:-:S02]  /*4610*/  FFMA.FTZ R143, R24, R144, R143 ;  /* 0x00000090188f7223 */ /* 0x000fc4000001008f */
[----:B------:R-:W-:Y:S02]  /*4620*/  FADD.FTZ R141, R216, R141 ;  /* 0x0000008dd88d7221 */ /* 0x000fe40000010000 */
[----:B------:R-:W-:-:S03]  /*4630*/  FADD.FTZ R143, RZ, R143 ;  /* 0x0000008fff8f7221 */ /* 0x000fc60000010000 */
[----:B------:R-:W1:Y:S01]  /*4640*/  MUFU.EX2 R138, R138 ;  /* 0x0000008a008a7308 */ /* 0x000e620000000800 */
[C---:B0-----:R-:W-:Y:S02]  /*4650*/  FMUL.FTZ R160, R142.reuse, R160 ;  /* 0x000000a08ea07220 */ /* 0x041fe40000410000 */
[----:B------:R-:W-:-:S05]  /*4660*/  FMUL.FTZ R161, R142, R161 ;  /* 0x000000a18ea17220 */ /* 0x000fca0000410000 */
[----:B------:R-:W-:Y:S01]  /*4670*/  MUFU.EX2 R137, R137 ;  /* 0x0000008900897308 */ /* 0x000fe20000000800 */
[----:B------:R-:W-:-:S07]  /*4680*/  FMUL.FTZ R142, R27, R141 ;  /* 0x0000008d1b8e7220 */ /* 0x000fce0000410000 */
[----:B------:R-:W0:Y:S01]  /*4690*/  MUFU.SIN R136, R136 ;  /* 0x0000008800887308 */ /* 0x000e220000000400 */
[----:B------:R-:W-:-:S07]  /*46a0*/  FMUL.FTZ R140, R27, R143 ;  /* 0x0000008f1b8c7220 */ /* 0x000fce0000410000 */
[----:B------:R-:W2:Y:S01]  /*46b0*/  MUFU.EX2 R139, R139 ;  /* 0x0000008b008b7308 */ /* 0x000ea20000000800 */
[C---:B------:R-:W-:Y:S02]  /*46c0*/  FFMA.FTZ R142, R26.reuse, R143, R142 ;  /* 0x0000008f1a8e7223 */ /* 0x040fe4000001008e */
[----:B------:R-:W-:Y:S02]  /*46d0*/  FFMA.FTZ R141, R26, R141, -R140 ;  /* 0x0000008d1a8d7223 */ /* 0x000fe4000001088c */
[----:B------:R-:W-:Y:S02]  /*46e0*/  FADD.FTZ R142, RZ, R142 ;  /* 0x0000008eff8e7221 */ /* 0x000fe40000010000 */
[----:B------:R-:W-:Y:S02]  /*46f0*/  FADD.FTZ R141, R182, R141 ;  /* 0x0000008db68d7221 */ /* 0x000fe40000010000 */
[C---:B-1----:R-:W-:Y:S02]  /*4700*/  FMUL.FTZ R162, R138.reuse, R162 ;  /* 0x000000a28aa27220 */ /* 0x042fe40000410000 */
[----:B------:R-:W-:-:S02]  /*4710*/  FMUL.FTZ R163, R138, R163 ;  /* 0x000000a38aa37220 */ /* 0x000fc40000410000 */
[----:B0-----:R-:W-:Y:S02]  /*4720*/  FMUL.FTZ R167, R137, R136 ;  /* 0x0000008889a77220 */ /* 0x001fe40000410000 */
[----:B------:R-:W-:Y:S02]  /*4730*/  FMUL.FTZ R136, R168, R21 ;  /* 0x00000015a8887220 */ /* 0x000fe40000410000 */
[C---:B--2---:R-:W-:Y:S02]  /*4740*/  FMUL.FTZ R164, R139.reuse, R164 ;  /* 0x000000a48ba47220 */ /* 0x044fe40000410000 */
[----:B------:R-:W-:Y:S02]  /*4750*/  FMUL.FTZ R165, R139, R165 ;  /* 0x000000a58ba57220 */ /* 0x000fe40000410000 */
[C---:B------:R-:W-:Y:S02]  /*4760*/  FMUL.FTZ R138, R29.reuse, R142 ;  /* 0x0000008e1d8a7220 */ /* 0x040fe40000410000 */
[----:B------:R-:W-:-:S02]  /*4770*/  FMUL.FTZ R139, R29, R141 ;  /* 0x0000008d1d8b7220 */ /* 0x000fc40000410000 */
[----:B------:R-:W-:Y:S01]  /*4780*/  FMUL.FTZ R166, R137, R166 ;  /* 0x000000a689a67220 */ /* 0x000fe20000410000 */
[----:B------:R-:W0:Y:S01]  /*4790*/  MUFU.EX2 R189, R189 ;  /* 0x000000bd00bd7308 */ /* 0x000e220000000800 */
[C---:B------:R-:W-:Y:S02]  /*47a0*/  FMUL.FTZ R137, R169.reuse, R21 ;  /* 0x00000015a9897220 */ /* 0x040fe40000410000 */
[----:B------:R-:W-:Y:S02]  /*47b0*/  FFMA.FTZ R136, R169, R20, R136 ;  /* 0x00000014a9887223 */ /* 0x000fe40000010088 */
[C---:B------:R-:W-:Y:S02]  /*47c0*/  FFMA.FTZ R140, R28.reuse, R141, -R138 ;  /* 0x0000008d1c8c7223 */ /* 0x040fe4000001088a */
[----:B------:R-:W-:Y:S02]  /*47d0*/  FFMA.FTZ R139, R28, R142, R139 ;  /* 0x0000008e1c8b7223 */ /* 0x000fe4000001008b */
[----:B------:R-:W-:-:S02]  /*47e0*/  FFMA.FTZ R137, R168, R20, -R137 ;  /* 0x00000014a8897223 */ /* 0x000fc40000010889 */
[----:B------:R-:W-:Y:S02]  /*47f0*/  FMUL.FTZ R138, R23, R136 ;  /* 0x00000088178a7220 */ /* 0x000fe40000410000 */
[----:B------:R-:W-:Y:S02]  /*4800*/  FADD.FTZ R140, R181, R140 ;  /* 0x0000008cb58c7221 */ /* 0x000fe40000010000 */
[----:B------:R-:W-:Y:S02]  /*4810*/  FADD.FTZ R141, RZ, R139 ;  /* 0x0000008bff8d7221 */ /* 0x000fe40000010000 */
[-C--:B------:R-:W-:Y:S02]  /*4820*/  FMUL.FTZ R139, R23, R137.reuse ;  /* 0x00000089178b7220 */ /* 0x080fe40000410000 */
[----:B------:R-:W-:Y:S02]  /*4830*/  FFMA.FTZ R138, R22, R137, -R138 ;  /* 0x00000089168a7223 */ /* 0x000fe4000001088a */
[----:B------:R-:W-:-:S02]  /*4840*/  FMUL.FTZ R142, R31, R140 ;  /* 0x0000008c1f8e7220 */ /* 0x000fc40000410000 */
[-C--:B------:R-:W-:Y:S02]  /*4850*/  FMUL.FTZ R137, R31, R141.reuse ;  /* 0x0000008d1f897220 */ /* 0x080fe40000410000 */
[----:B------:R-:W-:Y:S02]  /*4860*/  FFMA.FTZ R139, R22, R136, R139 ;  /* 0x00000088168b7223 */ /* 0x000fe4000001008b */
[C---:B------:R-:W-:Y:S02]  /*4870*/  FMUL.FTZ R136, R25.reuse, R138 ;  /* 0x0000008a19887220 */ /* 0x040fe40000410000 */
[C---:B------:R-:W-:Y:S02]  /*4880*/  FFMA.FTZ R142, R30.reuse, R141, R142 ;  /* 0x0000008d1e8e7223 */ /* 0x040fe4000001008e */
[----:B------:R-:W-:Y:S02]  /*4890*/  FFMA.FTZ R141, R30, R140, -R137 ;  /* 0x0000008c1e8d7223 */ /* 0x000fe40000010889 */
[----:B------:R-:W-:-:S02]  /*48a0*/  FMUL.FTZ R137, R25, R139 ;  /* 0x0000008b19897220 */ /* 0x000fc40000410000 */
[C---:B0-----:R-:W-:Y:S02]  /*48b0*/  FMUL.FTZ R33, R189.reuse, R33 ;  /* 0x00000021bd217220 */ /* 0x041fe40000410000 */
[----:B------:R-:W-:Y:S02]  /*48c0*/  FFMA.FTZ R136, R24, R139, R136 ;  /* 0x0000008b18887223 */ /* 0x000fe40000010088 */
[----:B------:R-:W-:Y:S02]  /*48d0*/  FADD.FTZ R142, RZ, R142 ;  /* 0x0000008eff8e7221 */ /* 0x000fe40000010000 */
[----:B------:R-:W-:Y:S02]  /*48e0*/  FADD.FTZ R141, R180, R141 ;  /* 0x0000008db48d7221 */ /* 0x000fe40000010000 */
[----:B------:R-:W-:Y:S02]  /*48f0*/  FFMA.FTZ R137, R24, R138, -R137 ;  /* 0x0000008a18897223 */ /* 0x000fe40000010889 */
[----:B------:R-:W-:-:S02]  /*4900*/  FMUL.FTZ R32, R189, R32 ;  /* 0x00000020bd207220 */ /* 0x000fc40000410000 */
[----:B------:R-:W-:Y:S02]  /*4910*/  FMUL.FTZ R138, R27, R136 ;  /* 0x000000881b8a7220 */ /* 0x000fe40000410000 */
[C---:B------:R-:W-:Y:S02]  /*4920*/  FMUL.FTZ R140, R33.reuse, R142 ;  /* 0x0000008e218c7220 */ /* 0x040fe40000410000 */
[----:B------:R-:W-:Y:S02]  /*4930*/  FMUL.FTZ R143, R33, R141 ;  /* 0x0000008d218f7220 */ /* 0x000fe40000410000 */
[-C--:B------:R-:W-:Y:S02]  /*4940*/  FMUL.FTZ R139, R27, R137.reuse ;  /* 0x000000891b8b7220 */ /* 0x080fe40000410000 */
[----:B------:R-:W-:Y:S02]  /*4950*/  FFMA.FTZ R138, R26, R137, -R138 ;  /* 0x000000891a8a7223 */ /* 0x000fe4000001088a */
[----:B------:R-:W-:-:S02]  /*4960*/  FFMA.FTZ R140, R32, R141, -R140 ;  /* 0x0000008d208c7223 */ /* 0x000fc4000001088c */
[----:B------:R-:W-:Y:S02]  /*4970*/  FFMA.FTZ R143, R32, R142, R143 ;  /* 0x0000008e208f7223 */ /* 0x000fe4000001008f */
[----:B------:R-:W-:Y:S02]  /*4980*/  FFMA.FTZ R139, R26, R136, R139 ;  /* 0x000000881a8b7223 */ /* 0x000fe4000001008b */
[----:B------:R-:W-:Y:S02]  /*4990*/  FMUL.FTZ R153, R190, R153 ;  /* 0x00000099be997220 */ /* 0x000fe40000410000 */
[----:B------:R-:W-:Y:S02]  /*49a0*/  FMUL.FTZ R136, R29, R138 ;  /* 0x0000008a1d887220 */ /* 0x000fe40000410000 */
[----:B------:R-:W-:Y:S02]  /*49b0*/  FADD.FTZ R140, R179, R140 ;  /* 0x0000008cb38c7221 */ /* 0x000fe40000010000 */
[----:B------:R-:W-:-:S02]  /*49c0*/  FADD.FTZ R143, RZ, R143 ;  /* 0x0000008fff8f7221 */ /* 0x000fc40000010000 */
[-C--:B------:R-:W-:Y:S02]  /*49d0*/  FMUL.FTZ R137, R29, R139.reuse ;  /* 0x0000008b1d897220 */ /* 0x080fe40000410000 */
[----:B------:R-:W-:Y:S02]  /*49e0*/  FMUL.FTZ R152, R190, R152 ;  /* 0x00000098be987220 */ /* 0x000fe40000410000 */
[C---:B------:R-:W-:Y:S02]  /*49f0*/  FFMA.FTZ R136, R28.reuse, R139, R136 ;  /* 0x0000008b1c887223 */ /* 0x040fe40000010088 */
[C---:B------:R-:W-:Y:S02]  /*4a00*/  FMUL.FTZ R141, R153.reuse, R140 ;  /* 0x0000008c998d7220 */ /* 0x040fe40000410000 */
[----:B------:R-:W-:Y:S02]  /*4a10*/  FMUL.FTZ R139, R153, R143 ;  /* 0x0000008f998b7220 */ /* 0x000fe40000410000 */
[----:B------:R-:W-:-:S02]  /*4a20*/  FFMA.FTZ R137, R28, R138, -R137 ;  /* 0x0000008a1c897223 */ /* 0x000fc40000010889 */
[C---:B------:R-:W-:Y:S02]  /*4a30*/  FMUL.FTZ R138, R31.reuse, R136 ;  /* 0x000000881f8a7220 */ /* 0x040fe40000410000 */
[C---:B------:R-:W-:Y:S02]  /*4a40*/  FFMA.FTZ R143, R152.reuse, R143, R141 ;  /* 0x0000008f988f7223 */ /* 0x040fe4000001008d */
[----:B------:R-:W-:Y:S02]  /*4a50*/  FFMA.FTZ R141, R152, R140, -R139 ;  /* 0x0000008c988d7223 */ /* 0x000fe4000001088b */
[----:B------:R-:W-:Y:S02]  /*4a60*/  FMUL.FTZ R139, R31, R137 ;  /* 0x000000891f8b7220 */ /* 0x000fe40000410000 */
[----:B------:R-:W-:Y:S02]  /*4a70*/  FMUL.FTZ R155, R191, R155 ;  /* 0x0000009bbf9b7220 */ /* 0x000fe40000410000 */
[----:B------:R-:W-:-:S02]  /*4a80*/  FFMA.FTZ R138, R30, R137, -R138 ;  /* 0x000000891e8a7223 */ /* 0x000fc4000001088a */
[----:B------:R-:W-:Y:S02]  /*4a90*/  FADD.FTZ R143, RZ, R143 ;  /* 0x0000008fff8f7221 */ /* 0x000fe40000010000 */
[----:B------:R-:W-:Y:S02]  /*4aa0*/  FADD.FTZ R141, R178, R141 ;  /* 0x0000008db28d7221 */ /* 0x000fe40000010000 */
[----:B------:R-:W-:Y:S02]  /*4ab0*/  FFMA.FTZ R139, R30, R136, R139 ;  /* 0x000000881e8b7223 */ /* 0x000fe4000001008b */
[----:B------:R-:W-:Y:S02]  /*4ac0*/  FMUL.FTZ R154, R191, R154 ;  /* 0x0000009abf9a7220 */ /* 0x000fe40000410000 */
[----:B------:R-:W-:Y:S02]  /*4ad0*/  FMUL.FTZ R136, R33, R138 ;  /* 0x0000008a21887220 */ /* 0x000fe40000410000 */
[----:B------:R-:W-:-:S02]  /*4ae0*/  FMUL.FTZ R140, R155, R143 ;  /* 0x0000008f9b8c7220 */ /* 0x000fc40000410000 */
[----:B------:R-:W-:Y:S01]  /*4af0*/  FMUL.FTZ R142, R155, R141 ;  /* 0x0000008d9b8e7220 */ /* 0x000fe20000410000 */
[----:B------:R-:W0:Y:S01]  /*4b00*/  MUFU.EX2 R148, R148 ;  /* 0x0000009400947308 */ /* 0x000e220000000800 */
[-C--:B------:R-:W-:Y:S02]  /*4b10*/  FMUL.FTZ R137, R33, R139.reuse ;  /* 0x0000008b21897220 */ /* 0x080fe40000410000 */
[----:B------:R-:W-:Y:S02]  /*4b20*/  FFMA.FTZ R136, R32, R139, R136 ;  /* 0x0000008b20887223 */ /* 0x000fe40000010088 */
[C---:B------:R-:W-:Y:S02]  /*4b30*/  FFMA.FTZ R140, R154.reuse, R141, -R140 ;  /* 0x0000008d9a8c7223 */ /* 0x040fe4000001088c */
[----:B------:R-:W-:Y:S02]  /*4b40*/  FFMA.FTZ R142, R154, R143, R142 ;  /* 0x0000008f9a8e7223 */ /* 0x000fe4000001008e */
[----:B------:R-:W-:-:S02]  /*4b50*/  FFMA.FTZ R137, R32, R138, -R137 ;  /* 0x0000008a20897223 */ /* 0x000fc40000010889 */
[C---:B------:R-:W-:Y:S02]  /*4b60*/  FMUL.FTZ R157, R192.reuse, R157 ;  /* 0x0000009dc09d7220 */ /* 0x040fe40000410000 */
        /* <DEDUP_REMOVED lines=12> */
[----:B------:R-:W-:Y:S02]  /*4c30*/  FMUL.FTZ R137, R155, R139 ;  /* 0x0000008b9b897220 */ /* 0x000fe40000410000 */
[----:B0-----:R-:W-:Y:S02]  /*4c40*/  FMUL.FTZ R159, R148, R159 ;  /* 0x0000009f949f7220 */ /* 0x001fe40000410000 */
        /* <DEDUP_REMOVED lines=22> */
[----:B------:R-:W-:Y:S02]  /*4db0*/  FADD.FTZ R141, RZ, R141 ;  /* 0x0000008dff8d7221 */ /* 0x000fe40000010000 */
[----:B------:R-:W-:Y:S01]  /*4dc0*/  FADD.FTZ R139, R174, R139 ;  /* 0x0000008bae8b7221 */ /* 0x000fe20000010000 */
[----:B------:R0:W1:Y:S01]  /*4dd0*/  R2UR UR42, R35 ;  /* 0x00000000232a73c2 */ /* 0x00006200000e0000 */
[----:B------:R-:W-:Y:S02]  /*4de0*/  FFMA.FTZ R137, R158, R138, -R137 ;  /* 0x0000008a9e897223 */ /* 0x000fe40000010889 */
[----:B------:R-:W-:Y:S02]  /*4df0*/  FMUL.FTZ R140, R163, R141 ;  /* 0x0000008da38c7220 */ /* 0x000fe40000410000 */
[----:B------:R-:W-:-:S02]  /*4e00*/  FMUL.FTZ R138, R161, R136 ;  /* 0x00000088a18a7220 */ /* 0x000fc40000410000 */
[-C--:B------:R-:W-:Y:S01]  /*4e10*/  FMUL.FTZ R142, R163, R139.reuse ;  /* 0x0000008ba38e7220 */ /* 0x080fe20000410000 */
[----:B------:R2:W1:Y:S01]  /*4e20*/  R2UR UR41, R34 ;  /* 0x00000000222973c2 */ /* 0x00046200000e0000 */
[----:B------:R-:W-:Y:S02]  /*4e30*/  FFMA.FTZ R140, R162, R139, -R140 ;  /* 0x0000008ba28c7223 */ /* 0x000fe4000001088c */
[----:B------:R-:W-:Y:S02]  /*4e40*/  FFMA.FTZ R138, R160, R137, -R138 ;  /* 0x00000089a08a7223 */ /* 0x000fe4000001088a */
[----:B------:R-:W-:Y:S02]  /*4e50*/  FFMA.FTZ R142, R162, R141, R142 ;  /* 0x0000008da28e7223 */ /* 0x000fe4000001008e */
[----:B------:R-:W-:Y:S02]  /*4e60*/  FMUL.FTZ R137, R161, R137 ;  /* 0x00000089a1897220 */ /* 0x000fe40000410000 */
[----:B------:R-:W-:-:S02]  /*4e70*/  FADD.FTZ R140, R173, R140 ;  /* 0x0000008cad8c7221 */ /* 0x000fc40000010000 */
[----:B------:R-:W-:Y:S02]  /*4e80*/  FADD.FTZ R142, RZ, R142 ;  /* 0x0000008eff8e7221 */ /* 0x000fe40000010000 */
[----:B------:R-:W-:Y:S02]  /*4e90*/  FFMA.FTZ R137, R160, R136, R137 ;  /* 0x00000088a0897223 */ /* 0x000fe40000010089 */
[----:B------:R-:W-:Y:S02]  /*4ea0*/  FMUL.FTZ R136, R163, R138 ;  /* 0x0000008aa3887220 */ /* 0x000fe40000410000 */
[C---:B------:R-:W-:Y:S02]  /*4eb0*/  FMUL.FTZ R141, R165.reuse, R140 ;  /* 0x0000008ca58d7220 */ /* 0x040fe40000410000 */
[----:B------:R-:W-:Y:S02]  /*4ec0*/  FMUL.FTZ R139, R165, R142 ;  /* 0x0000008ea58b7220 */ /* 0x000fe40000410000 */
[----:B0-----:R-:W-:-:S02]  /*4ed0*/  FMUL.FTZ R35, R163, R137 ;  /* 0x00000089a3237220 */ /* 0x001fc40000410000 */
[----:B------:R-:W-:Y:S02]  /*4ee0*/  FFMA.FTZ R137, R162, R137, R136 ;  /* 0x00000089a2897223 */ /* 0x000fe40000010088 */
[C---:B------:R-:W-:Y:S02]  /*4ef0*/  FFMA.FTZ R141, R164.reuse, R142, R141 ;  /* 0x0000008ea48d7223 */ /* 0x040fe4000001008d */
[----:B------:R-:W-:Y:S02]  /*4f00*/  FFMA.FTZ R139, R164, R140, -R139 ;  /* 0x0000008ca48b7223 */ /* 0x000fe4000001088b */
[----:B------:R-:W-:Y:S02]  /*4f10*/  FFMA.FTZ R35, R162, R138, -R35 ;  /* 0x0000008aa2237223 */ /* 0x000fe40000010823 */
[----:B------:R-:W-:Y:S02]  /*4f20*/  FMUL.FTZ R136, R165, R137 ;  /* 0x00000089a5887220 */ /* 0x000fe40000410000 */
[----:B------:R-:W-:-:S02]  /*4f30*/  FADD.FTZ R138, RZ, R141 ;  /* 0x0000008dff8a7221 */ /* 0x000fc40000010000 */
[----:B------:R-:W-:Y:S02]  /*4f40*/  FADD.FTZ R141, R170, R139 ;  /* 0x0000008baa8d7221 */ /* 0x000fe40000010000 */
[-C--:B--2---:R-:W-:Y:S02]  /*4f50*/  FMUL.FTZ R34, R165, R35.reuse ;  /* 0x00000023a5227220 */ /* 0x084fe40000410000 */
[----:B------:R-:W-:Y:S02]  /*4f60*/  FFMA.FTZ R136, R164, R35, -R136 ;  /* 0x00000023a4887223 */ /* 0x000fe40000010888 */
[C---:B-1----:R-:W-:Y:S02]  /*4f70*/  FMUL.FTZ R35, R101.reuse, UR42 ;  /* 0x0000002a65237c20 */ /* 0x042fe40008410000 */
[----:B------:R-:W-:Y:S02]  /*4f80*/  FMUL.FTZ R139, R101, UR41 ;  /* 0x00000029658b7c20 */ /* 0x000fe40008410000 */
[----:B------:R-:W-:-:S02]  /*4f90*/  FMUL.FTZ R143, R167, R141 ;  /* 0x0000008da78f7220 */ /* 0x000fc40000410000 */
[----:B------:R-:W-:Y:S02]  /*4fa0*/  FFMA.FTZ R137, R164, R137, R34 ;  /* 0x00000089a4897223 */ /* 0x000fe40000010022 */
[----:B------:R-:W-:Y:S02]  /*4fb0*/  FADD.FTZ R243, R68, R68 ;  /* 0x0000004444f37221 */ /* 0x000fe40000010000 */
[C---:B------:R-:W-:Y:S02]  /*4fc0*/  FFMA.FTZ R244, R100.reuse, UR41, -R35 ;  /* 0x0000002964f47c23 */ /* 0x040fe40008010823 */
[----:B------:R-:W-:Y:S02]  /*4fd0*/  FFMA.FTZ R34, R100, UR42, R139 ;  /* 0x0000002a64227c23 */ /* 0x000fe4000801008b */
[----:B------:R-:W-:Y:S02]  /*4fe0*/  FFMA.FTZ R139, R166, R138, R143 ;  /* 0x0000008aa68b7223 */ /* 0x000fe4000001008f */
[----:B------:R-:W-:-:S02]  /*4ff0*/  FMUL.FTZ R35, R103, UR42 ;  /* 0x0000002a67237c20 */ /* 0x000fc40008410000 */
[----:B------:R-:W-:Y:S02]  /*5000*/  FMUL.FTZ R143, R103, UR41 ;  /* 0x00000029678f7c20 */ /* 0x000fe40008410000 */
[C---:B------:R-:W-:Y:S02]  /*5010*/  FMUL.FTZ R244, R243.reuse, R244 ;  /* 0x000000f4f3f47220 */ /* 0x040fe40000410000 */
[----:B------:R-:W-:Y:S02]  /*5020*/  FMUL.FTZ R243, R243, R34 ;  /* 0x00000022f3f37220 */ /* 0x000fe40000410000 */
[----:B------:R-:W-:Y:S02]  /*5030*/  FADD.FTZ R241, R69, R69 ;  /* 0x0000004545f17221 */ /* 0x000fe40000010000 */
[C---:B------:R-:W-:Y:S02]  /*5040*/  FFMA.FTZ R242, R102.reuse, UR41, -R35 ;  /* 0x0000002966f27c23 */ /* 0x040fe40008010823 */
[----:B------:R-:W-:-:S02]  /*5050*/  FFMA.FTZ R34, R102, UR42, R143 ;  /* 0x0000002a66227c23 */ /* 0x000fc4000801008f */
[C---:B---3--:R-:W-:Y:S02]  /*5060*/  FMUL.FTZ R35, R107.reuse, UR42 ;  /* 0x0000002a6b237c20 */ /* 0x048fe40008410000 */
[----:B------:R-:W-:Y:S02]  /*5070*/  FMUL.FTZ R143, R107, UR41 ;  /* 0x000000296b8f7c20 */ /* 0x000fe40008410000 */
[----:B------:R-:W-:Y:S02]  /*5080*/  FMUL.FTZ R242, R241, R242 ;  /* 0x000000f2f1f27220 */ /* 0x000fe40000410000 */
[----:B------:R-:W-:Y:S02]  /*5090*/  FMUL.FTZ R145, R105, UR42 ;  /* 0x0000002a69917c20 */ /* 0x000fe40008410000 */
[----:B------:R-:W-:Y:S02]  /*50a0*/  FMUL.FTZ R241, R241, R34 ;  /* 0x00000022f1f17220 */ /* 0x000fe40000410000 */
[----:B------:R-:W-:-:S02]  /*50b0*/  FADD.FTZ R237, R71, R71 ;  /* 0x0000004747ed7221 */ /* 0x000fc40000010000 */
[C---:B------:R-:W-:Y:S02]  /*50c0*/  FFMA.FTZ R238, R106.reuse, UR41, -R35 ;  /* 0x000000296aee7c23 */ /* 0x040fe40008010823 */
[----:B------:R-:W-:Y:S02]  /*50d0*/  FMUL.FTZ R147, R105, UR41 ;  /* 0x0000002969937c20 */ /* 0x000fe40008410000 */
[----:B------:R-:W-:Y:S02]  /*50e0*/  FFMA.FTZ R34, R106, UR42, R143 ;  /* 0x0000002a6a227c23 */ /* 0x000fe4000801008f */
[C---:B----4-:R-:W-:Y:S02]  /*50f0*/  FMUL.FTZ R35, R111.reuse, UR42 ;  /* 0x0000002a6f237c20 */ /* 0x050fe40008410000 */
[----:B------:R-:W-:Y:S02]  /*5100*/  FMUL.FTZ R143, R111, UR41 ;  /* 0x000000296f8f7c20 */ /* 0x000fe40008410000 */
        /* <DEDUP_REMOVED lines=12> */
[----:B------:R-:W-:-:S02]  /*51d0*/  FMUL.FTZ R143, R115, UR41 ;  /* 0x00000029738f7c20 */ /* 0x000fc40008410000 */
[C---:B------:R-:W-:Y:S02]  /*51e0*/  FMUL.FTZ R240, R239.reuse, R240 ;  /* 0x000000f0eff07220 */ /* 0x040fe40000410000 */
[----:B------:R-:W-:Y:S02]  /*51f0*/  FMUL.FTZ R239, R239, R138 ;  /* 0x0000008aefef7220 */ /* 0x000fe40000410000 */
        /* <DEDUP_REMOVED lines=24> */
[C---:B------:R-:W-:Y:S02]  /*5380*/  FMUL.FTZ R35, R123.reuse, UR42 ;  /* 0x0000002a7b237c20 */ /* 0x040fe40008410000 */
[----:B------:R-:W-:Y:S01]  /*5390*/  FMUL.FTZ R143, R123, UR41 ;  /* 0x000000297b8f7c20 */ /* 0x000fe20008410000 */
[----:B------:R-:W-:Y:S01]  /*53a0*/  ISETP.NE.AND P0, PT, R19, 0x7f, PT ;  /* 0x0000007f1300780c */ /* 0x000fe20003f05270 */
        /* <DEDUP_REMOVED lines=20> */
[----:B------:R-:W-:Y:S02]  /*54f0*/  FMUL.FTZ R221, R221, R34 ;  /* 0x00000022dddd7220 */ /* 0x000fe40000410000 */
[----:B------:R-:W-:Y:S02]  /*5500*/  FFMA.FTZ R220, R124, UR41, -R35 ;  /* 0x000000297cdc7c23 */ /* 0x000fe40008010823 */
[----:B------:R-:W-:Y:S02]  /*5510*/  FADD.FTZ R219, R72, R72 ;  /* 0x0000004848db7221 */ /* 0x000fe40000010000 */
[----:B------:R-:W-:Y:S02]  /*5520*/  FFMA.FTZ R34, R124, UR42, R143 ;  /* 0x0000002a7c227c23 */ /* 0x000fe4000801008f */
[----:B------:R-:W-:Y:S02]  /*5530*/  FMUL.FTZ R35, R167, R137 ;  /* 0x00000089a7237220 */ /* 0x000fe40000410000 */
[----:B------:R-:W-:-:S02]  /*5540*/  FMUL.FTZ R224, R223, R224 ;  /* 0x000000e0dfe07220 */ /* 0x000fc40000410000 */
[----:B------:R-:W-:Y:S02]  /*5550*/  FMUL.FTZ R223, R223, R138 ;  /* 0x0000008adfdf7220 */ /* 0x000fe40000410000 */
[----:B------:R-:W-:Y:S02]  /*5560*/  FMUL.FTZ R138, R167, R136 ;  /* 0x00000088a78a7220 */ /* 0x000fe40000410000 */
[C---:B------:R-:W-:Y:S02]  /*5570*/  FMUL.FTZ R220, R219.reuse, R220 ;  /* 0x000000dcdbdc7220 */ /* 0x040fe40000410000 */
[----:B------:R-:W-:Y:S02]  /*5580*/  FMUL.FTZ R219, R219, R34 ;  /* 0x00000022dbdb7220 */ /* 0x000fe40000410000 */
[C---:B------:R-:W-:Y:S02]  /*5590*/  FFMA.FTZ R136, R166.reuse, R136, -R35 ;  /* 0x00000088a6887223 */ /* 0x040fe40000010823 */
[----:B------:R0:W1:Y:S01]  /*55a0*/  @P0 LDS.64 R34, [R19.X8+0xa888] ;  /* 0x00a8880013220984 */ /* 0x0000620000008a00 */
[----:B------:R-:W-:Y:S01]  /*55b0*/  FFMA.FTZ R141, R166, R141, -R140 ;  /* 0x0000008da68d7223 */ /* 0x000fe2000001088c */
[----:B------:R-:W-:Y:S01]  /*55c0*/  BSSY B0, `(.L_x_2658) ;  /* 0x0000016000007945 */ /* 0x000fe20003800000 */
[----:B------:R-:W-:-:S02]  /*55d0*/  FMUL.FTZ R143, R127, UR42 ;  /* 0x0000002a7f8f7c20 */ /* 0x000fc40008410000 */
[----:B------:R-:W-:Y:S01]  /*55e0*/  FMUL.FTZ R145, R127, UR41 ;  /* 0x000000297f917c20 */ /* 0x000fe20008410000 */
[----:B------:R-:W-:Y:S01]  /*55f0*/  LEA.HI R248, R19, R19, RZ, 0x1e ;  /* 0x0000001313f87211 */ /* 0x000fe200078ff0ff */
[----:B------:R-:W-:Y:S02]  /*5600*/  FFMA.FTZ R137, R166, R137, R138 ;  /* 0x00000089a6897223 */ /* 0x000fe4000001008a */
[----:B------:R-:W-:Y:S02]  /*5610*/  FADD.FTZ R185, R73, R73 ;  /* 0x0000004949b97221 */ /* 0x000fe40000010000 */
[C---:B------:R-:W-:Y:S02]  /*5620*/  FFMA.FTZ R140, R126.reuse, UR41, -R143 ;  /* 0x000000297e8c7c23 */ /* 0x040fe4000801088f */
[----:B------:R-:W-:Y:S02]  /*5630*/  FFMA.FTZ R142, R126, UR42, R145 ;  /* 0x0000002a7e8e7c23 */ /* 0x000fe40008010091 */
[----:B------:R-:W-:-:S02]  /*5640*/  FADD.FTZ R138, R0, R141 ;  /* 0x0000008d008a7221 */ /* 0x000fc40000010000 */
[----:B------:R-:W-:Y:S01]  /*5650*/  FADD.FTZ R139, RZ, R139 ;  /* 0x0000008bff8b7221 */ /* 0x000fe20000010000 */
[----:B------:R-:W-:Y:S05]  /*5660*/  @P0 BRA `(.L_x_2659) ;  /* 0x000000b000000947 */ /* 0x000fea0003800000 */
[----:B0-----:R-:W-:Y:S01]  /*5670*/  ULDC UR28, c[0x0][0x174] ;  /* 0x00005d00001c7ab9 */ /* 0x001fe20000000800 */
[----:B-1----:R-:W-:Y:S01]  /*5680*/  HFMA2.MMA R34, -RZ, RZ, 1.875, 0 ;  /* 0x3f800000ff227435 */ /* 0x002fe200000001ff */
        /* <DEDUP_REMOVED lines=9> */
.L_x_2659:
[----:B0-----:R-:W-:Y:S05]  /*5720*/  BSYNC B0 ;  /* 0x0000000000007941 */ /* 0x001fea0003800000 */
.L_x_2658:
        /* <DEDUP_REMOVED lines=58> */
.L_x_2766:
        /* <DEDUP_REMOVED lines=9> */
[----:B----4-:R-:W-:-:S02]  /*5b60*/  FFMA.FTZ R141, R138, R137, R142 ;  /* 0x000000898a8d7223 */ /* 0x010fc4000001008e */
        /* <DEDUP_REMOVED lines=58> */
.L_x_2767:
[----:B------:R-:W-:Y:S01]  /*5f10*/  ISETP.GE.AND P0, PT, R252, 0x10, PT ;  /* 0x00000010fc00780c */ /* 0x000fe20003f06270 */
[----:B---3--:R-:W-:-:S02]  /*5f20*/  FMUL.FTZ R141, R139, R143 ;  /* 0x0000008f8b8d7220 */ /* 0x008fc40000410000 */
[-C--:B--2---:R-:W-:Y:S02]  /*5f30*/  FMUL.FTZ R137, R144, R143.reuse ;  /* 0x0000008f90897220 */ /* 0x084fe40000410000 */
[CC--:B----4-:R-:W-:Y:S02]  /*5f40*/  FFMA.FTZ R141, R148.reuse, R138.reuse, -R141 ;  /* 0x0000008a948d7223 */ /* 0x0d0fe4000001088d */
[-C--:B------:R-:W-:Y:S02]  /*5f50*/  FMUL.FTZ R148, R148, R143.reuse ;  /* 0x0000008f94947220 */ /* 0x080fe40000410000 */
[CC--:B-1----:R-:W-:Y:S02]  /*5f60*/  FFMA.FTZ R136, R146.reuse, R138.reuse, R137 ;  /* 0x0000008a92887223 */ /* 0x0c2fe40000010089 */
[----:B------:R-:W-:Y:S02]  /*5f70*/  FMUL.FTZ R137, R146, R143 ;  /* 0x0000008f92897220 */ /* 0x000fe40000410000 */
[----:B------:R-:W-:Y:S01]  /*5f80*/  FFMA.FTZ R148, R139, R138, R148 ;  /* 0x0000008a8b947223 */ /* 0x000fe20000010094 */
[----:B------:R-:W-:Y:S01]  /*5f90*/  FSEL R149, R143, R136, !P0 ;  /* 0x000000888f957208 */ /* 0x000fe20004000000 */
[----:B0-----:R-:W-:-:S02]  /*5fa0*/  @P0 FFMA.FTZ R138, R144, R138, -R137 ;  /* 0x0000008a908a0223 */ /* 0x001fc40000010889 */
[----:B------:R-:W-:Y:S02]  /*5fb0*/  @P0 FADD.FTZ R150, R141, R150 ;  /* 0x000000968d960221 */ /* 0x000fe40000010000 */
[----:B------:R-:W-:Y:S01]  /*5fc0*/  @P0 FADD.FTZ R151, R148, R151 ;  /* 0x0000009794970221 */ /* 0x000fe20000010000 */
[----:B------:R-:W-:Y:S05]  /*5fd0*/  BRA.CONV ~URZ, `(.L_x_2664) ;  /* 0x000000537f007947 */ /* 0x000fea000b800000 */
[----:B------:R-:W-:Y:S01]  /*5fe0*/  HFMA2.MMA R142, -RZ, RZ, 0, 1.847743988037109375e-06 ;  /* 0x0000001fff8e7435 */ /* 0x000fe200000001ff */
[----:B------:R-:W-:Y:S02]  /*5ff0*/  MOV R140, R138 ;  /* 0x0000008a008c7202 */ /* 0x000fe40000000f00 */
[----:B------:R-:W-:Y:S02]  /*6000*/  MOV R250, 0xffffffff ;  /* 0xffffffff00fa7802 */ /* 0x000fe40000000f00 */
[----:B------:R-:W-:Y:S02]  /*6010*/  MOV R141, 0x6030 ;  /* 0x00006030008d7802 */ /* 0x000fe40000000f00 */
[----:B-----5:R-:W-:Y:S05]  /*6020*/  CALL.REL.NOINC `($__internal_67_$__cuda_sm70_shflsync_idx_p) ;  /* 0x0000986000007944 */ /* 0x020fea0003c00000 */
.L_x_2664:
[----:B------:R-:W-:Y:S05]  /*6030*/  BRA.CONV ~URZ, `(.L_x_2665) ;  /* 0x000000537f007947 */ /* 0x000fea000b800000 */
[----:B-1----:R-:W-:Y:S01]  /*6040*/  HFMA2.MMA R142, -RZ, RZ, 0, 1.847743988037109375e-06 ;  /* 0x0000001fff8e7435 */ /* 0x002fe200000001ff */
[----:B------:R-:W-:Y:S02]  /*6050*/  MOV R140, R149 ;  /* 0x00000095008c7202 */ /* 0x000fe40000000f00 */
[----:B------:R-:W-:-:S02]  /*6060*/  MOV R250, 0xffffffff ;  /* 0xffffffff00fa7802 */ /* 0x000fc40000000f00 */
[----:B------:R-:W-:Y:S02]  /*6070*/  MOV R141, 0x6090 ;  /* 0x00006090008d7802 */ /* 0x000fe40000000f00 */
[----:B0----5:R-:W-:Y:S05]  /*6080*/  CALL.REL.NOINC `($__internal_67_$__cuda_sm70_shflsync_idx_p) ;  /* 0x0000980000007944 */ /* 0x021fea0003c00000 */
.L_x_2665:
[----:B------:R-:W-:Y:S05]  /*6090*/  BRA.CONV ~URZ, `(.L_x_2666) ;  /* 0x000000537f007947 */ /* 0x000fea000b800000 */
[----:B-1----:R-:W-:Y:S01]  /*60a0*/  HFMA2.MMA R142, -RZ, RZ, 0, 1.847743988037109375e-06 ;  /* 0x0000001fff8e7435 */ /* 0x002fe200000001ff */
[----:B------:R-:W-:Y:S02]  /*60b0*/  MOV R140, R150 ;  /* 0x00000096008c7202 */ /* 0x000fe40000000f00 */
[----:B------:R-:W-:Y:S02]  /*60c0*/  MOV R250, 0xffffffff ;  /* 0xffffffff00fa7802 */ /* 0x000fe40000000f00 */
[----:B------:R-:W-:Y:S02]  /*60d0*/  MOV R141, 0x60f0 ;  /* 0x000060f0008d7802 */ /* 0x000fe40000000f00 */
[----:B0----5:R-:W-:Y:S05]  /*60e0*/  CALL.REL.NOINC `($__internal_67_$__cuda_sm70_shflsync_idx_p) ;  /* 0x000097a000007944 */ /* 0x021fea0003c00000 */
.L_x_2666:
[----:B------:R-:W-:Y:S05]  /*60f0*/  BRA.CONV ~URZ, `(.L_x_2667) ;  /* 0x000000537f007947 */ /* 0x000fea000b800000 */
[----:B-1----:R-:W-:Y:S01]  /*6100*/  HFMA2.MMA R142, -RZ, RZ, 0, 1.847743988037109375e-06 ;  /* 0x0000001fff8e7435 */ /* 0x002fe200000001ff */
[----:B------:R-:W-:Y:S02]  /*6110*/  MOV R140, R151 ;  /* 0x00000097008c7202 */ /* 0x000fe40000000f00 */
[----:B------:R-:W-:Y:S02]  /*6120*/  MOV R250, 0xffffffff ;  /* 0xffffffff00fa7802 */ /* 0x000fe40000000f00 */
[----:B------:R-:W-:-:S02]  /*6130*/  MOV R141, 0x6150 ;  /* 0x00006150008d7802 */ /* 0x000fc40000000f00 */
[----:B0----5:R-:W-:Y:S05]  /*6140*/  CALL.REL.NOINC `($__internal_67_$__cuda_sm70_shflsync_idx_p) ;  /* 0x0000974000007944 */ /* 0x021fea0003c00000 */
.L_x_2667:
[----:B------:R-:W-:Y:S05]  /*6150*/  BRA.DIV ~URZ, `(.L_x_2668) ;  /* 0x000085427f007947 */ /* 0x000fea000b800000 */
[----:B-----5:R2:W3:Y:S04]  /*6160*/  SHFL.IDX PT, R187, R132, RZ, 0x1f ;  /* 0x00001fff84bb7589 */ /* 0x0204e800000e0000 */
[----:B------:R2:W4:Y:S04]  /*6170*/  SHFL.IDX PT, R188, R133, RZ, 0x1f ;  /* 0x00001fff85bc7589 */ /* 0x00052800000e0000 */
[----:B------:R2:W1:Y:S04]  /*6180*/  SHFL.IDX PT, R136, R134, RZ, 0x1f ;  /* 0x00001fff86887589 */ /* 0x00046800000e0000 */
[----:B------:R2:W0:Y:S04]  /*6190*/  SHFL.IDX PT, R143, R135, RZ, 0x1f ;  /* 0x00001fff878f7589 */ /* 0x00042800000e0000 */
[----:B------:R2:W0:Y:S04]  /*61a0*/  SHFL.UP PT, R148, R138, 0x1, RZ ;  /* 0x042000008a947989 */ /* 0x00042800000e00ff */
[----:B------:R-:W0:Y:S04]  /*61b0*/  SHFL.UP PT, R149, R149, 0x1, RZ ;  /* 0x0420000095957989 */ /* 0x000e2800000e00ff */
[----:B------:R-:W0:Y:S04]  /*61c0*/  SHFL.UP PT, R150, R150, 0x1, RZ ;  /* 0x0420000096967989 */ /* 0x000e2800000e00ff */
[----:B------:R-:W0:Y:S02]  /*61d0*/  SHFL.UP PT, R151, R151, 0x1, RZ ;  /* 0x0420000097977989 */ /* 0x000e2400000e00ff */
.L_x_2768:
        /* <DEDUP_REMOVED lines=50> */
.L_x_2661:
[----:B------:R-:W-:Y:S05]  /*6500*/  BSYNC B0 ;  /* 0x0000000000007941 */ /* 0x000fea0003800000 */
.L_x_2660:
[-C--:B-1---5:R-:W-:Y:S01]  /*6510*/  FMUL.FTZ R132, R167, -R34.reuse ;  /* 0x80000022a7847220 */ /* 0x0a2fe20000410000 */
[----:B------:R-:W-:Y:S01]  /*6520*/  LOP3.LUT P0, RZ, R19, 0x1f, RZ, 0xc0, !PT ;  /* 0x0000001f13ff7812 */ /* 0x000fe2000780c0ff */
[CC--:B------:R-:W-:Y:S01]  /*6530*/  FMUL.FTZ R133, R167.reuse, R35.reuse ;  /* 0x00000023a7857220 */ /* 0x0c0fe20000410000 */
[----:B------:R-:W-:Y:S01]  /*6540*/  MOV R134, UR21 ;  /* 0x0000001500867c02 */ /* 0x000fe20008000f00 */
[C---:B------:R-:W-:Y:S01]  /*6550*/  FFMA.FTZ R132, R166.reuse, -R35, R132 ;  /* 0x80000023a6847223 */ /* 0x040fe20000010084 */
[----:B------:R-:W-:Y:S01]  /*6560*/  WARPSYNC 0xffffffff ;  /* 0xffffffff00007948 */ /* 0x000fe20003800000 */
[----:B------:R-:W-:Y:S01]  /*6570*/  FFMA.FTZ R133, R166, R34, -R133 ;  /* 0x00000022a6857223 */ /* 0x000fe20000010885 */
[----:B------:R-:W-:Y:S01]  /*6580*/  BAR.SYNC.DEFER_BLOCKING 0x0 ;  /* 0x0000000000007b1d */ /* 0x000fe20000010000 */
[----:B------:R-:W-:Y:S01]  /*6590*/  ISETP.GE.OR P0, PT, R134, c[0x0][0x174], P0 ;  /* 0x00005d0086007a0c */ /* 0x000fe20000706670 */
[-C--:B------:R-:W-:Y:S01]  /*65a0*/  FMUL.FTZ R134, R167, R172.reuse ;  /* 0x000000aca7867220 */ /* 0x080fe20000410000 */
[----:B---3--:R-:W-:Y:S01]  /*65b0*/  MOV R142, UR7 ;  /* 0x00000007008e7c02 */ /* 0x008fe20008000f00 */
[----:B------:R-:W-:-:S02]  /*65c0*/  FMUL.FTZ R136, R166, R172 ;  /* 0x000000aca6887220 */ /* 0x000fc40000410000 */
[CC--:B------:R-:W-:Y:S01]  /*65d0*/  FMUL.FTZ R137, R165.reuse, -R132.reuse ;  /* 0x80000084a5897220 */ /* 0x0c0fe20000410000 */
[----:B------:R-:W-:Y:S01]  /*65e0*/  BSSY B0, `(.L_x_2669) ;  /* 0x00001d9000007945 */ /* 0x000fe20003800000 */
[----:B------:R-:W-:Y:S02]  /*65f0*/  FMUL.FTZ R139, R165, -R133 ;  /* 0x80000085a58b7220 */ /* 0x000fe40000410000 */
[-C--:B------:R-:W-:Y:S02]  /*6600*/  FFMA.FTZ R135, R166, R171.reuse, -R134 ;  /* 0x000000aba6877223 */ /* 0x080fe40000010886 */
[----:B------:R-:W-:Y:S02]  /*6610*/  FFMA.FTZ R136, -R167, R171, -R136 ;  /* 0x000000aba7887223 */ /* 0x000fe40000010988 */
[C---:B------:R-:W-:Y:S02]  /*6620*/  FFMA.FTZ R137, R164.reuse, R133, -R137 ;  /* 0x00000085a4897223 */ /* 0x040fe40000010889 */
[----:B------:R-:W-:-:S02]  /*6630*/  FFMA.FTZ R139, R164, R132, R139 ;  /* 0x00000084a48b7223 */ /* 0x000fc4000001008b */
[----:B------:R-:W-:Y:S02]  /*6640*/  FADD.FTZ R135, R184, R135 ;  /* 0x00000087b8877221 */ /* 0x000fe40000010000 */
[----:B------:R-:W-:Y:S02]  /*6650*/  FADD.FTZ R136, -R183, R136 ;  /* 0x00000088b7887221 */ /* 0x000fe40000010100 */
[C---:B------:R-:W-:Y:S02]  /*6660*/  FMUL.FTZ R138, R163.reuse, -R137 ;  /* 0x80000089a38a7220 */ /* 0x040fe40000410000 */
[----:B------:R-:W-:Y:S02]  /*6670*/  FMUL.FTZ R134, R163, -R139 ;  /* 0x8000008ba3867220 */ /* 0x000fe40000410000 */
[C---:B------:R-:W-:Y:S02]  /*6680*/  FMUL.FTZ R133, R165.reuse, -R135 ;  /* 0x80000087a5857220 */ /* 0x040fe40000410000 */
[----:B------:R-:W-:-:S02]  /*6690*/  FMUL.FTZ R132, R165, -R136 ;  /* 0x80000088a5847220 */ /* 0x000fc40000410000 */
[C---:B------:R-:W-:Y:S02]  /*66a0*/  FFMA.FTZ R138, R162.reuse, R139, R138 ;  /* 0x0000008ba28a7223 */ /* 0x040fe4000001008a */
[----:B------:R-:W-:Y:S02]  /*66b0*/  FFMA.FTZ R134, R162, R137, -R134 ;  /* 0x00000089a2867223 */ /* 0x000fe40000010886 */
[C---:B------:R-:W-:Y:S02]  /*66c0*/  FFMA.FTZ R136, R164.reuse, R136, R133 ;  /* 0x00000088a4887223 */ /* 0x040fe40000010085 */
[----:B------:R-:W-:Y:S02]  /*66d0*/  FFMA.FTZ R132, R164, R135, -R132 ;  /* 0x00000087a4847223 */ /* 0x000fe40000010884 */
[C---:B------:R-:W-:Y:S02]  /*66e0*/  FMUL.FTZ R133, R161.reuse, -R138 ;  /* 0x8000008aa1857220 */ /* 0x040fe40000410000 */
[----:B------:R-:W-:-:S02]  /*66f0*/  FMUL.FTZ R135, R161, -R134 ;  /* 0x80000086a1877220 */ /* 0x000fc40000410000 */
[----:B------:R-:W-:Y:S02]  /*6700*/  FADD.FTZ R136, -R185, R136 ;  /* 0x00000088b9887221 */ /* 0x000fe40000010100 */
[----:B------:R-:W-:Y:S02]  /*6710*/  FADD.FTZ R132, R215, R132 ;  /* 0x00000084d7847221 */ /* 0x000fe40000010000 */
[C---:B------:R-:W-:Y:S02]  /*6720*/  FFMA.FTZ R134, R160.reuse, R134, -R133 ;  /* 0x00000086a0867223 */ /* 0x040fe40000010885 */
[----:B------:R-:W-:Y:S02]  /*6730*/  FFMA.FTZ R138, R160, R138, R135 ;  /* 0x0000008aa08a7223 */ /* 0x000fe40000010087 */
[C---:B------:R-:W-:Y:S02]  /*6740*/  FMUL.FTZ R133, R163.reuse, -R136 ;  /* 0x80000088a3857220 */ /* 0x040fe40000410000 */
[----:B------:R-:W-:-:S02]  /*6750*/  FMUL.FTZ R135, R163, -R132 ;  /* 0x80000084a3877220 */ /* 0x000fc40000410000 */
[C---:B------:R-:W-:Y:S02]  /*6760*/  FMUL.FTZ R139, R159.reuse, -R134 ;  /* 0x800000869f8b7220 */ /* 0x040fe40000410000 */
[----:B------:R-:W-:Y:S02]  /*6770*/  FMUL.FTZ R137, R159, -R138 ;  /* 0x8000008a9f897220 */ /* 0x000fe40000410000 */
[C---:B------:R-:W-:Y:S02]  /*6780*/  FFMA.FTZ R133, R162.reuse, R132, -R133 ;  /* 0x00000084a2857223 */ /* 0x040fe40000010885 */
[----:B------:R-:W-:Y:S02]  /*6790*/  FFMA.FTZ R136, R162, R136, R135 ;  /* 0x00000088a2887223 */ /* 0x000fe40000010087 */
[C---:B------:R-:W-:Y:S02]  /*67a0*/  FFMA.FTZ R139, R158.reuse, R138, R139 ;  /* 0x0000008a9e8b7223 */ /* 0x040fe4000001008b */
[----:B------:R-:W-:-:S02]  /*67b0*/  FFMA.FTZ R135, R158, R134, -R137 ;  /* 0x000000869e877223 */ /* 0x000fc40000010889 */
[----:B------:R-:W-:Y:S02]  /*67c0*/  FADD.FTZ R134, R220, R133 ;  /* 0x00000085dc867221 */ /* 0x000fe40000010000 */
[----:B------:R-:W0:Y:S01]  /*67d0*/  LDS.64 R132, [R248.X16+0x8478] ;  /* 0x00847800f8847984 */ /* 0x000e22000000ca00 */
[----:B------:R-:W-:Y:S02]  /*67e0*/  FMUL.FTZ R138, R157, -R139 ;  /* 0x8000008b9d8a7220 */ /* 0x000fe40000410000 */
[----:B------:R-:W-:Y:S02]  /*67f0*/  FADD.FTZ R136, -R219, R136 ;  /* 0x00000088db887221 */ /* 0x000fe40000010100 */
[----:B------:R-:W-:Y:S02]  /*6800*/  FMUL.FTZ R137, R161, -R134 ;  /* 0x80000086a1897220 */ /* 0x000fe40000410000 */
[-C--:B------:R-:W-:Y:S02]  /*6810*/  FMUL.FTZ R140, R157, -R135.reuse ;  /* 0x800000879d8c7220 */ /* 0x080fe40000410000 */
[----:B------:R-:W-:-:S02]  /*6820*/  FFMA.FTZ R138, R156, R135, -R138 ;  /* 0x000000879c8a7223 */ /* 0x000fc4000001088a */
[-C--:B------:R-:W-:Y:S02]  /*6830*/  FMUL.FTZ R135, R161, -R136.reuse ;  /* 0x80000088a1877220 */ /* 0x080fe40000410000 */
[----:B------:R-:W-:Y:S02]  /*6840*/  FFMA.FTZ R136, R160, R136, R137 ;  /* 0x00000088a0887223 */ /* 0x000fe40000010089 */
[----:B------:R-:W-:Y:S02]  /*6850*/  FFMA.FTZ R140, R156, R139, R140 ;  /* 0x0000008b9c8c7223 */ /* 0x000fe4000001008c */
[----:B------:R-:W-:Y:S02]  /*6860*/  FMUL.FTZ R139, R155, -R138 ;  /* 0x8000008a9b8b7220 */ /* 0x000fe40000410000 */
[----:B------:R-:W-:Y:S02]  /*6870*/  FFMA.FTZ R135, R160, R134, -R135 ;  /* 0x00000086a0877223 */ /* 0x000fe40000010887 */
[----:B------:R-:W-:-:S02]  /*6880*/  FADD.FTZ R136, -R221, R136 ;  /* 0x00000088dd887221 */ /* 0x000fc40000010100 */
[-C--:B------:R-:W-:Y:S02]  /*6890*/  FMUL.FTZ R137, R155, -R140.reuse ;  /* 0x8000008c9b897220 */ /* 0x080fe40000410000 */
[----:B------:R-:W-:Y:S02]  /*68a0*/  FFMA.FTZ R139, R154, R140, R139 ;  /* 0x0000008c9a8b7223 */ /* 0x000fe4000001008b */
[----:B------:R-:W-:Y:S02]  /*68b0*/  FADD.FTZ R135, R222, R135 ;  /* 0x00000087de877221 */ /* 0x000fe40000010000 */
[----:B------:R-:W-:Y:S02]  /*68c0*/  FMUL.FTZ R134, R159, -R136 ;  /* 0x800000889f867220 */ /* 0x000fe40000410000 */
[----:B------:R-:W-:Y:S02]  /*68d0*/  FFMA.FTZ R138, R154, R138, -R137 ;  /* 0x0000008a9a8a7223 */ /* 0x000fe40000010889 */
[----:B------:R-:W-:-:S02]  /*68e0*/  FMUL.FTZ R141, R153, -R139 ;  /* 0x8000008b998d7220 */ /* 0x000fc40000410000 */
[-C--:B------:R-:W-:Y:S02]  /*68f0*/  FMUL.FTZ R137, R159, -R135.reuse ;  /* 0x800000879f897220 */ /* 0x080fe40000410000 */
[----:B------:R-:W-:Y:S02]  /*6900*/  FFMA.FTZ R135, R158, R135, -R134 ;  /* 0x000000879e877223 */ /* 0x000fe40000010886 */
[-C--:B------:R-:W-:Y:S02]  /*6910*/  FMUL.FTZ R134, R153, -R138.reuse ;  /* 0x8000008a99867220 */ /* 0x080fe40000410000 */
[----:B------:R-:W-:Y:S02]  /*6920*/  FFMA.FTZ R141, R152, R138, -R141 ;  /* 0x0000008a988d7223 */ /* 0x000fe4000001088d */
[----:B------:R-:W-:Y:S02]  /*6930*/  FFMA.FTZ R136, R158, R136, R137 ;  /* 0x000000889e887223 */ /* 0x000fe40000010089 */
[----:B------:R-:W-:-:S02]  /*6940*/  FFMA.FTZ R134, R152, R139, R134 ;  /* 0x0000008b98867223 */ /* 0x000fc40000010086 */
[----:B------:R-:W-:Y:S02]  /*6950*/  FMUL.FTZ R139, R33, -R141 ;  /* 0x8000008d218b7220 */ /* 0x000fe40000410000 */
[----:B------:R-:W-:Y:S02]  /*6960*/  FADD.FTZ R136, -R223, R136 ;  /* 0x00000088df887221 */ /* 0x000fe40000010100 */
[-C--:B------:R-:W-:Y:S02]  /*6970*/  FMUL.FTZ R138, R33, -R134.reuse ;  /* 0x80000086218a7220 */ /* 0x080fe40000410000 */
[----:B------:R-:W-:Y:S02]  /*6980*/  FADD.FTZ R135, R224, R135 ;  /* 0x00000087e0877221 */ /* 0x000fe40000010000 */
[----:B------:R-:W-:Y:S02]  /*6990*/  FFMA.FTZ R139, R32, R134, R139 ;  /* 0x00000086208b7223 */ /* 0x000fe4000001008b */
[----:B------:R-:W-:-:S02]  /*69a0*/  FMUL.FTZ R134, R157, -R136 ;  /* 0x800000889d867220 */ /* 0x000fc40000410000 */
[----:B------:R-:W-:Y:S02]  /*69b0*/  FFMA.FTZ R138, R32, R141, -R138 ;  /* 0x0000008d208a7223 */ /* 0x000fe4000001088a */
[-C--:B------:R-:W-:Y:S02]  /*69c0*/  FMUL.FTZ R137, R157, -R135.reuse ;  /* 0x800000879d897220 */ /* 0x080fe40000410000 */
[C---:B------:R-:W-:Y:S02]  /*69d0*/  FFMA.FTZ R135, R156.reuse, R135, -R134 ;  /* 0x000000879c877223 */ /* 0x040fe40000010886 */
[----:B------:R-:W-:Y:S02]  /*69e0*/  FMUL.FTZ R134, R31, -R138 ;  /* 0x8000008a1f867220 */ /* 0x000fe40000410000 */
[----:B------:R-:W-:Y:S02]  /*69f0*/  FFMA.FTZ R136, R156, R136, R137 ;  /* 0x000000889c887223 */ /* 0x000fe40000010089 */
[----:B------:R-:W-:-:S02]  /*6a00*/  FFMA.FTZ R140, R30, R139, R134 ;  /* 0x0000008b1e8c7223 */ /* 0x000fc40000010086 */
[----:B------:R-:W-:Y:S02]  /*6a10*/  FMUL.FTZ R137, R31, -R139 ;  /* 0x8000008b1f897220 */ /* 0x000fe40000410000 */
[----:B0-----:R-:W-:Y:S02]  /*6a20*/  FMUL.FTZ R134, R169, R132 ;  /* 0x00000084a9867220 */ /* 0x001fe40000410000 */
[----:B------:R-:W-:Y:S02]  /*6a30*/  FADD.FTZ R136, -R225, R136 ;  /* 0x00000088e1887221 */ /* 0x000fe40000010100 */
[-C--:B------:R-:W-:Y:S02]  /*6a40*/  FMUL.FTZ R169, R169, R133.reuse ;  /* 0x00000085a9a97220 */ /* 0x080fe40000410000 */
[----:B------:R-:W-:Y:S02]  /*6a50*/  FFMA.FTZ R138, R30, R138, -R137 ;  /* 0x0000008a1e8a7223 */ /* 0x000fe40000010889 */
[----:B------:R-:W-:-:S02]  /*6a60*/  FFMA.FTZ R134, R168, R133, R134 ;  /* 0x00000085a8867223 */ /* 0x000fc40000010086 */
[----:B------:R-:W-:Y:S02]  /*6a70*/  FADD.FTZ R135, R226, R135 ;  /* 0x00000087e2877221 */ /* 0x000fe40000010000 */
[----:B------:R-:W-:Y:S02]  /*6a80*/  FMUL.FTZ R137, R155, -R136 ;  /* 0x800000889b897220 */ /* 0x000fe40000410000 */
[----:B------:R-:W-:Y:S02]  /*6a90*/  FMUL.FTZ R133, R29, -R140 ;  /* 0x8000008c1d857220 */ /* 0x000fe40000410000 */
[----:B------:R-:W-:Y:S02]  /*6aa0*/  FFMA.FTZ R169, R168, R132, -R169 ;  /* 0x00000084a8a97223 */ /* 0x000fe400000108a9 */
[----:B------:R-:W-:Y:S02]  /*6ab0*/  FADD.FTZ R209, RZ, R134 ;  /* 0x00000086ffd17221 */ /* 0x000fe40000010000 */
[----:B------:R-:W-:-:S02]  /*6ac0*/  FMUL.FTZ R139, R155, -R135 ;  /* 0x800000879b8b7220 */ /* 0x000fc40000410000 */
[----:B------:R-:W-:Y:S02]  /*6ad0*/  FFMA.FTZ R137, R154, R135, -R137 ;  /* 0x000000879a897223 */ /* 0x000fe40000010889 */
[-C--:B------:R-:W-:Y:S02]  /*6ae0*/  FMUL.FTZ R135, R29, -R138.reuse ;  /* 0x8000008a1d877220 */ /* 0x080fe40000410000 */
[----:B------:R-:W-:Y:S02]  /*6af0*/  FFMA.FTZ R138, R28, R138, -R133 ;  /* 0x0000008a1c8a7223 */ /* 0x000fe40000010885 */
        /* <DEDUP_REMOVED lines=9> */
[----:B------:R-:W-:Y:S02]  /*6b90*/  FFMA.FTZ R133, R22, R206, R133 ;  /* 0x000000ce16857223 */ /* 0x000fe40000010085 */
[----:B------:R-:W-:Y:S02]  /*6ba0*/  FFMA.FTZ R136, R154, R136, R139 ;  /* 0x000000889a887223 */ /* 0x000fe4000001008b */
[----:B------:R-:W-:Y:S02]  /*6bb0*/  FADD.FTZ R137, R228, R137 ;  /* 0x00000089e4897221 */ /* 0x000fe40000010000 */
[----:B------:R-:W-:Y:S02]  /*6bc0*/  FFMA.FTZ R132, R22, R207, -R132 ;  /* 0x000000cf16847223 */ /* 0x000fe40000010884 */
[----:B------:R-:W-:Y:S02]  /*6bd0*/  FADD.FTZ R205, RZ, R133 ;  /* 0x00000085ffcd7221 */ /* 0x000fe40000010000 */
[----:B------:R-:W-:-:S02]  /*6be0*/  FFMA.FTZ R140, R28, R140, R135 ;  /* 0x0000008c1c8c7223 */ /* 0x000fc40000010087 */
[----:B------:R-:W-:Y:S02]  /*6bf0*/  FADD.FTZ R136, -R227, R136 ;  /* 0x00000088e3887221 */ /* 0x000fe40000010100 */
[----:B------:R-:W-:Y:S02]  /*6c00*/  FMUL.FTZ R135, R153, -R137 ;  /* 0x8000008999877220 */ /* 0x000fe40000410000 */
[----:B------:R-:W-:Y:S02]  /*6c10*/  FADD.FTZ R204, R217, R132 ;  /* 0x00000084d9cc7221 */ /* 0x000fe40000010000 */
[----:B------:R-:W-:Y:S02]  /*6c20*/  FMUL.FTZ R133, R25, R205 ;  /* 0x000000cd19857220 */ /* 0x000fe40000410000 */
[----:B------:R-:W-:Y:S02]  /*6c30*/  FMUL.FTZ R134, R153, -R136 ;  /* 0x8000008899867220 */ /* 0x000fe40000410000 */
[----:B------:R-:W-:-:S02]  /*6c40*/  FMUL.FTZ R139, R27, -R138 ;  /* 0x8000008a1b8b7220 */ /* 0x000fc40000410000 */
[----:B------:R-:W-:Y:S02]  /*6c50*/  FFMA.FTZ R136, R152, R136, R135 ;  /* 0x0000008898887223 */ /* 0x000fe40000010087 */
[----:B------:R-:W-:Y:S02]  /*6c60*/  FMUL.FTZ R135, R27, -R140 ;  /* 0x8000008c1b877220 */ /* 0x000fe40000410000 */
[-C--:B------:R-:W-:Y:S02]  /*6c70*/  FMUL.FTZ R132, R25, R204.reuse ;  /* 0x000000cc19847220 */ /* 0x080fe40000410000 */
[----:B------:R-:W-:Y:S02]  /*6c80*/  FFMA.FTZ R133, R24, R204, -R133 ;  /* 0x000000cc18857223 */ /* 0x000fe40000010885 */
[----:B------:R-:W-:Y:S02]  /*6c90*/  FFMA.FTZ R139, R26, R140, R139 ;  /* 0x0000008c1a8b7223 */ /* 0x000fe4000001008b */
[----:B------:R-:W-:-:S02]  /*6ca0*/  FFMA.FTZ R137, R152, R137, -R134 ;  /* 0x0000008998897223 */ /* 0x000fc40000010886 */
[----:B------:R-:W-:Y:S02]  /*6cb0*/  FFMA.FTZ R135, R26, R138, -R135 ;  /* 0x0000008a1a877223 */ /* 0x000fe40000010887 */
[----:B------:R-:W-:Y:S02]  /*6cc0*/  FFMA.FTZ R132, R24, R205, R132 ;  /* 0x000000cd18847223 */ /* 0x000fe40000010084 */
[----:B------:R-:W-:Y:S02]  /*6cd0*/  FADD.FTZ R203, R216, R133 ;  /* 0x00000085d8cb7221 */ /* 0x000fe40000010000 */
[C---:B------:R-:W-:Y:S02]  /*6ce0*/  FMUL.FTZ R134, R25.reuse, -R139 ;  /* 0x8000008b19867220 */ /* 0x040fe40000410000 */
[----:B------:R-:W-:Y:S02]  /*6cf0*/  FADD.FTZ R137, R230, R137 ;  /* 0x00000089e6897221 */ /* 0x000fe40000010000 */
[----:B------:R-:W-:-:S02]  /*6d00*/  FMUL.FTZ R138, R25, -R135 ;  /* 0x80000087198a7220 */ /* 0x000fc40000410000 */
[----:B------:R-:W-:Y:S02]  /*6d10*/  FADD.FTZ R202, RZ, R132 ;  /* 0x00000084ffca7221 */ /* 0x000fe40000010000 */
[----:B------:R-:W-:Y:S02]  /*6d20*/  FMUL.FTZ R133, R27, R203 ;  /* 0x000000cb1b857220 */ /* 0x000fe40000410000 */
[C---:B------:R-:W-:Y:S02]  /*6d30*/  FFMA.FTZ R140, R24.reuse, R135, -R134 ;  /* 0x00000087188c7223 */ /* 0x040fe40000010886 */
[----:B------:R-:W-:Y:S02]  /*6d40*/  FADD.FTZ R136, -R229, R136 ;  /* 0x00000088e5887221 */ /* 0x000fe40000010100 */
[----:B------:R-:W-:Y:S02]  /*6d50*/  FMUL.FTZ R135, R33, -R137 ;  /* 0x8000008921877220 */ /* 0x000fe40000410000 */
[----:B------:R-:W-:-:S02]  /*6d60*/  FFMA.FTZ R139, R24, R139, R138 ;  /* 0x0000008b188b7223 */ /* 0x000fc4000001008a */
[-C--:B------:R-:W-:Y:S02]  /*6d70*/  FMUL.FTZ R132, R27, R202.reuse ;  /* 0x000000ca1b847220 */ /* 0x080fe40000410000 */
[----:B------:R-:W-:Y:S02]  /*6d80*/  FFMA.FTZ R201, R26, R202, R133 ;  /* 0x000000ca1ac97223 */ /* 0x000fe40000010085 */
[-C--:B------:R-:W-:Y:S02]  /*6d90*/  FMUL.FTZ R134, R33, -R136.reuse ;  /* 0x8000008821867220 */ /* 0x080fe40000410000 */
[----:B------:R-:W-:Y:S02]  /*6da0*/  FFMA.FTZ R138, R32, R136, R135 ;  /* 0x00000088208a7223 */ /* 0x000fe40000010087 */
[----:B------:R-:W-:Y:S02]  /*6db0*/  FMUL.FTZ R135, R23, -R139 ;  /* 0x8000008b17877220 */ /* 0x000fe40000410000 */
[----:B------:R-:W-:-:S02]  /*6dc0*/  FFMA.FTZ R133, R26, R203, -R132 ;  /* 0x000000cb1a857223 */ /* 0x000fc40000010884 */
[----:B------:R-:W-:Y:S02]  /*6dd0*/  FADD.FTZ R201, RZ, R201 ;  /* 0x000000c9ffc97221 */ /* 0x000fe40000010000 */
[----:B------:R-:W-:Y:S02]  /*6de0*/  FFMA.FTZ R137, R32, R137, -R134 ;  /* 0x0000008920897223 */ /* 0x000fe40000010886 */
[-C--:B------:R-:W-:Y:S02]  /*6df0*/  FMUL.FTZ R134, R23, -R140.reuse ;  /* 0x8000008c17867220 */ /* 0x080fe40000410000 */
[----:B------:R-:W-:Y:S02]  /*6e00*/  FFMA.FTZ R132, R22, R140, -R135 ;  /* 0x0000008c16847223 */ /* 0x000fe40000010887 */
[----:B------:R-:W-:Y:S02]  /*6e10*/  FADD.FTZ R200, R182, R133 ;  /* 0x00000085b6c87221 */ /* 0x000fe40000010000 */
[----:B------:R-:W-:-:S02]  /*6e20*/  FMUL.FTZ R135, R29, R201 ;  /* 0x000000c91d877220 */ /* 0x000fc40000410000 */
[----:B------:R-:W-:Y:S02]  /*6e30*/  FFMA.FTZ R133, R22, R139, R134 ;  /* 0x0000008b16857223 */ /* 0x000fe40000010086 */
[----:B------:R-:W-:Y:S02]  /*6e40*/  FADD.FTZ R137, R232, R137 ;  /* 0x00000089e8897221 */ /* 0x000fe40000010000 */
[-C--:B------:R-:W-:Y:S02]  /*6e50*/  FMUL.FTZ R136, R29, R200.reuse ;  /* 0x000000c81d887220 */ /* 0x080fe40000410000 */
[----:B------:R-:W-:Y:S02]  /*6e60*/  FFMA.FTZ R134, R28, R200, -R135 ;  /* 0x000000c81c867223 */ /* 0x000fe40000010887 */
[----:B------:R-:W-:Y:S02]  /*6e70*/  FADD.FTZ R138, -R231, R138 ;  /* 0x0000008ae78a7221 */ /* 0x000fe40000010100 */
[----:B------:R-:W-:-:S02]  /*6e80*/  FMUL.FTZ R135, R31, -R137 ;  /* 0x800000891f877220 */ /* 0x000fc40000410000 */
[----:B------:R-:W-:Y:S02]  /*6e90*/  FFMA.FTZ R136, R28, R201, R136 ;  /* 0x000000c91c887223 */ /* 0x000fe40000010088 */
[----:B------:R-:W-:Y:S02]  /*6ea0*/  FADD.FTZ R199, R181, R134 ;  /* 0x00000086b5c77221 */ /* 0x000fe40000010000 */
[CC--:B------:R-:W-:Y:S02]  /*6eb0*/  FMUL.FTZ R134, R31.reuse, -R138.reuse ;  /* 0x8000008a1f867220 */ /* 0x0c0fe40000410000 */
[----:B------:R-:W-:Y:S02]  /*6ec0*/  FFMA.FTZ R138, R30, R138, R135 ;  /* 0x0000008a1e8a7223 */ /* 0x000fe40000010087 */
[----:B------:R-:W-:Y:S02]  /*6ed0*/  FADD.FTZ R198, RZ, R136 ;  /* 0x00000088ffc67221 */ /* 0x000fe40000010000 */
[----:B------:R-:W-:-:S02]  /*6ee0*/  FMUL.FTZ R135, R31, R199 ;  /* 0x000000c71f877220 */ /* 0x000fc40000410000 */
[C---:B------:R-:W-:Y:S02]  /*6ef0*/  FFMA.FTZ R137, R30.reuse, R137, -R134 ;  /* 0x000000891e897223 */ /* 0x040fe40000010886 */
[----:B------:R-:W-:Y:S02]  /*6f00*/  FADD.FTZ R138, -R233, R138 ;  /* 0x0000008ae98a7221 */ /* 0x000fe40000010100 */
[-C--:B------:R-:W-:Y:S02]  /*6f10*/  FMUL.FTZ R134, R31, R198.reuse ;  /* 0x000000c61f867220 */ /* 0x080fe40000410000 */
[----:B------:R-:W-:Y:S02]  /*6f20*/  FFMA.FTZ R197, R30, R198, R135 ;  /* 0x000000c61ec57223 */ /* 0x000fe40000010087 */
[----:B------:R-:W-:Y:S02]  /*6f30*/  FADD.FTZ R137, R234, R137 ;  /* 0x00000089ea897221 */ /* 0x000fe40000010000 */
[----:B------:R-:W-:-:S02]  /*6f40*/  FMUL.FTZ R136, R29, -R138 ;  /* 0x8000008a1d887220 */ /* 0x000fc40000410000 */
[----:B------:R-:W-:Y:S02]  /*6f50*/  FFMA.FTZ R135, R30, R199, -R134 ;  /* 0x000000c71e877223 */ /* 0x000fe40000010886 */
[----:B------:R-:W-:Y:S02]  /*6f60*/  FADD.FTZ R197, RZ, R197 ;  /* 0x000000c5ffc57221 */ /* 0x000fe40000010000 */
        /* <DEDUP_REMOVED lines=12> */
[-C--:B------:R-:W-:Y:S02]  /*7030*/  FMUL.FTZ R134, R27, -R138.reuse ;  /* 0x8000008a1b867220 */ /* 0x080fe40000410000 */
[----:B------:R-:W-:Y:S02]  /*7040*/  FFMA.FTZ R138, R26, R138, R135 ;  /* 0x0000008a1a8a7223 */ /* 0x000fe40000010087 */
[----:B------:R-:W-:Y:S02]  /*7050*/  FADD.FTZ R194, RZ, R136 ;  /* 0x00000088ffc27221 */ /* 0x000fe40000010000 */
[----:B------:R-:W-:-:S02]  /*7060*/  FMUL.FTZ R135, R153, R195 ;  /* 0x000000c399877220 */ /* 0x000fc40000410000 */
[----:B------:R-:W-:Y:S02]  /*7070*/  FFMA.FTZ R137, R26, R137, -R134 ;  /* 0x000000891a897223 */ /* 0x000fe40000010886 */
        /* <DEDUP_REMOVED lines=32> */
[C---:B------:R-:W-:Y:S02]  /*7280*/  FMUL.FTZ R135, R159.reuse, R189 ;  /* 0x000000bd9f877220 */ /* 0x040fe40000410000 */
[----:B------:R-:W-:Y:S02]  /*7290*/  FFMA.FTZ R143, R20, R137, -R136 ;  /* 0x00000089148f7223 */ /* 0x000fe40000010888 */
[----:B------:R-:W-:-:S02]  /*72a0*/  FMUL.FTZ R136, R159, R188 ;  /* 0x000000bc9f887220 */ /* 0x000fc40000410000 */
[C---:B------:R-:W-:Y:S02]  /*72b0*/  FFMA.FTZ R134, R158.reuse, R188, -R135 ;  /* 0x000000bc9e867223 */ /* 0x040fe40000010887 */
[----:B------:R-:W-:Y:S02]  /*72c0*/  FMUL.FTZ R135, R21, -R133 ;  /* 0x8000008515877220 */ /* 0x000fe40000410000 */
[----:B------:R-:W-:Y:S02]  /*72d0*/  FFMA.FTZ R136, R158, R189, R136 ;  /* 0x000000bd9e887223 */ /* 0x000fe40000010088 */
[----:B------:R-:W-:Y:S02]  /*72e0*/  FADD.FTZ R187, R175, R134 ;  /* 0x00000086afbb7221 */ /* 0x000fe40000010000 */
[C---:B------:R-:W-:Y:S02]  /*72f0*/  FMUL.FTZ R139, R21.reuse, -R137 ;  /* 0x80000089158b7220 */ /* 0x040fe40000410000 */
[----:B------:R-:W-:-:S02]  /*7300*/  FMUL.FTZ R137, R21, -R132 ;  /* 0x8000008415897220 */ /* 0x000fc40000410000 */
[----:B------:R-:W-:Y:S02]  /*7310*/  FFMA.FTZ R132, R20, R132, -R135 ;  /* 0x0000008414847223 */ /* 0x000fe40000010887 */
[----:B------:R-:W-:Y:S01]  /*7320*/  FADD.FTZ R186, RZ, R136 ;  /* 0x00000088ffba7221 */ /* 0x000fe20000010000 */
[----:B------:R-:W-:Y:S01]  /*7330*/  MOV R136, 0x3f800000 ;  /* 0x3f80000000887802 */ /* 0x000fe20000000f00 */
[CC--:B------:R-:W-:Y:S02]  /*7340*/  FMUL.FTZ R135, R161.reuse, R187.reuse ;  /* 0x000000bba1877220 */ /* 0x0c0fe40000410000 */
[-C--:B------:R-:W-:Y:S02]  /*7350*/  FMUL.FTZ R134, R161, R186.reuse ;  /* 0x000000baa1867220 */ /* 0x080fe40000410000 */
[C---:B------:R-:W-:Y:S02]  /*7360*/  FFMA.FTZ R135, R160.reuse, R186, R135 ;  /* 0x000000baa0877223 */ /* 0x040fe40000010087 */
[----:B------:R-:W-:-:S02]  /*7370*/  FFMA.FTZ R141, R160, R187, -R134 ;  /* 0x000000bba08d7223 */ /* 0x000fc40000010886 */
[----:B------:R-:W-:Y:S02]  /*7380*/  FADD.FTZ R169, RZ, R135 ;  /* 0x00000087ffa97221 */ /* 0x000fe40000010000 */
[----:B------:R-:W-:Y:S02]  /*7390*/  FFMA.FTZ R140, R20, R138, R139 ;  /* 0x0000008a148c7223 */ /* 0x000fe4000001008b */
[----:B------:R-:W-:Y:S01]  /*73a0*/  FADD.FTZ R168, R174, R141 ;  /* 0x0000008daea87221 */ /* 0x000fe20000010000 */
[----:B------:R-:W-:Y:S01]  /*73b0*/  CS2R R138, SRZ ;  /* 0x00000000008a7805 */ /* 0x000fe2000001ff00 */
[----:B------:R-:W-:Y:S02]  /*73c0*/  FMUL.FTZ R141, R163, R169 ;  /* 0x000000a9a38d7220 */ /* 0x000fe40000410000 */
[----:B------:R-:W-:Y:S02]  /*73d0*/  FADD.FTZ R135, -R243, R140 ;  /* 0x0000008cf3877221 */ /* 0x000fe40000010100 */
[----:B------:R-:W-:-:S02]  /*73e0*/  FMUL.FTZ R140, R163, R168 ;  /* 0x000000a8a38c7220 */ /* 0x000fc40000410000 */
[----:B------:R-:W-:Y:S02]  /*73f0*/  FFMA.FTZ R210, R162, R168, -R141 ;  /* 0x000000a8a2d27223 */ /* 0x000fe4000001088d */
[----:B------:R-:W-:Y:S01]  /*7400*/  FFMA.FTZ R133, R20, R133, R137 ;  /* 0x0000008514857223 */ /* 0x000fe20000010089 */
[----:B------:R-:W-:Y:S01]  /*7410*/  HFMA2.MMA R137, -RZ, RZ, 0, 0 ;  /* 0x00000000ff897435 */ /* 0x000fe200000001ff */
[----:B------:R-:W-:Y:S02]  /*7420*/  FFMA.FTZ R140, R162, R169, R140 ;  /* 0x000000a9a28c7223 */ /* 0x000fe4000001008c */
[----:B------:R-:W-:Y:S02]  /*7430*/  FADD.FTZ R210, R173, R210 ;  /* 0x000000d2add27221 */ /* 0x000fe40000010000 */
[----:B------:R-:W-:Y:S02]  /*7440*/  FADD.FTZ R211, RZ, R140 ;  /* 0x0000008cffd37221 */ /* 0x000fe40000010000 */
[----:B------:R-:W-:-:S02]  /*7450*/  FMUL.FTZ R140, R165, R210 ;  /* 0x000000d2a58c7220 */ /* 0x000fc40000410000 */
[-C--:B------:R-:W-:Y:S01]  /*7460*/  FMUL.FTZ R141, R165, R211.reuse ;  /* 0x000000d3a58d7220 */ /* 0x080fe20000410000 */
[----:B------:R-:W0:Y:S01]  /*7470*/  @!P0 LDS.128 R136, [R142.X16+0xac80] ;  /* 0x00ac80008e888984 */ /* 0x000e22000000cc00 */
[----:B------:R-:W-:Y:S01]  /*7480*/  FFMA.FTZ R140, R164, R211, R140 ;  /* 0x000000d3a48c7223 */ /* 0x000fe2000001008c */
[----:B------:R-:W-:Y:S01]  /*7490*/  ISETP.GT.U32.AND P0, PT, R19, 0x1f, PT ;  /* 0x0000001f1300780c */ /* 0x000fe20003f04070 */
[----:B------:R-:W-:Y:S02]  /*74a0*/  FADD.FTZ R134, R244, R143 ;  /* 0x0000008ff4867221 */ /* 0x000fe40000010000 */
        /* <DEDUP_REMOVED lines=53> */
.L_x_2769:
[----:B------:R-:W-:Y:S05]  /*7800*/  BRA.DIV ~URZ, `(.L_x_2672) ;  /* 0x000072727f007947 */ /* 0x000fea000b800000 */
[----:B------:R-:W3:Y:S04]  /*7810*/  SHFL.DOWN PT, R134, R134, 0x1, 0x1f ;  /* 0x08201f0086867f89 */ /* 0x000ee800000e0000 */
[----:B------:R-:W4:Y:S04]  /*7820*/  SHFL.DOWN PT, R135, R135, 0x1, 0x1f ;  /* 0x08201f0087877f89 */ /* 0x000f2800000e0000 */
[----:B------:R1:W2:Y:S02]  /*7830*/  SHFL.DOWN PT, R141, R147, 0x1, 0x1f ;  /* 0x08201f00938d7f89 */ /* 0x0002a400000e0000 */
.L_x_2770:
        /* <DEDUP_REMOVED lines=13> */
.L_x_2674:
[----:B------:R-:W-:Y:S05]  /*7910*/  BSYNC B1 ;  /* 0x0000000000017941 */ /* 0x000fea0003800000 */
.L_x_2673:
[----:B------:R-:W-:-:S04]  /*7920*/  LOP3.LUT R132, R19, 0x1f, RZ, 0xc0, !PT ;  /* 0x0000001f13847812 */ /* 0x000fc800078ec0ff */
[----:B------:R-:W-:Y:S01]  /*7930*/  ISETP.GT.U32.AND P0, PT, R132, 0x1d, PT ;  /* 0x0000001d8400780c */ /* 0x000fe20003f04070 */
[----:B------:R-:W-:Y:S05]  /*7940*/  BRA.DIV ~URZ, `(.L_x_2675) ;  /* 0x000072827f007947 */ /* 0x000fea000b800000 */
[----:B---3--:R3:W1:Y:S04]  /*7950*/  SHFL.DOWN PT, R134, R146, 0x2, 0x1f ;  /* 0x08401f0092867f89 */ /* 0x00866800000e0000 */
[----:B----4-:R3:W4:Y:S04]  /*7960*/  SHFL.DOWN PT, R135, R145, 0x2, 0x1f ;  /* 0x08401f0091877f89 */ /* 0x01072800000e0000 */
[----:B--2---:R3:W2:Y:S04]  /*7970*/  SHFL.DOWN PT, R142, R144, 0x2, 0x1f ;  /* 0x08401f00908e7f89 */ /* 0x0046a800000e0000 */
[----:B------:R3:W0:Y:S02]  /*7980*/  SHFL.DOWN PT, R141, R147, 0x2, 0x1f ;  /* 0x08401f00938d7f89 */ /* 0x00062400000e0000 */
.L_x_2771:
        /* <DEDUP_REMOVED lines=13> */
.L_x_2677:
[----:B------:R-:W-:Y:S05]  /*7a60*/  BSYNC B1 ;  /* 0x0000000000017941 */ /* 0x000fea0003800000 */
.L_x_2676:
[----:B------:R-:W-:-:S04]  /*7a70*/  LOP3.LUT R132, R19, 0x1f, RZ, 0xc0, !PT ;  /* 0x0000001f13847812 */ /* 0x000fc800078ec0ff */
[----:B------:R-:W-:Y:S01]  /*7a80*/  ISETP.GT.U32.AND P0, PT, R132, 0x1b, PT ;  /* 0x0000001b8400780c */ /* 0x000fe20003f04070 */
[----:B------:R-:W-:Y:S10]  /*7a90*/  BRA.DIV ~URZ, `(.L_x_2678) ;  /* 0x000072f27f007947 */ /* 0x000ff4000b800000 */
[----:B-1----:R1:W3:Y:S02]  /*7aa0*/  SHFL.DOWN PT, R134, R146, 0x4, 0x1f ;  /* 0x08801f0092867f89 */ /* 0x0022e400000e0000 */
.L_x_2772:
[----:B------:R-:W-:Y:S05]  /*7ab0*/  BRA.DIV ~URZ, `(.L_x_2679) ;  /* 0x000073527f007947 */ /* 0x000fea000b800000 */
[----:B----4-:R4:W1:Y:S04]  /*7ac0*/  SHFL.DOWN PT, R135, R145, 0x4, 0x1f ;  /* 0x08801f0091877f89 */ /* 0x01086800000e0000 */
[----:B--2---:R4:W2:Y:S04]  /*7ad0*/  SHFL.DOWN PT, R142, R144, 0x4, 0x1f ;  /* 0x08801f00908e7f89 */ /* 0x0048a800000e0000 */
[----:B0-----:R4:W0:Y:S02]  /*7ae0*/  SHFL.DOWN PT, R141, R147, 0x4, 0x1f ;  /* 0x08801f00938d7f89 */ /* 0x00182400000e0000 */
.L_x_2773:
        /* <DEDUP_REMOVED lines=13> */
.L_x_2681:
[----:B------:R-:W-:Y:S05]  /*7bc0*/  BSYNC B1 ;  /* 0x0000000000017941 */ /* 0x000fea0003800000 */
.L_x_2680:
[----:B------:R-:W-:-:S04]  /*7bd0*/  LOP3.LUT R132, R19, 0x1f, RZ, 0xc0, !PT ;  /* 0x0000001f13847812 */ /* 0x000fc800078ec0ff */
[----:B------:R-:W-:Y:S01]  /*7be0*/  ISETP.GT.U32.AND P0, PT, R132, 0x17, PT ;  /* 0x000000178400780c */ /* 0x000fe20003f04070 */
[----:B------:R-:W-:Y:S05]  /*7bf0*/  BRA.DIV ~URZ, `(.L_x_2682) ;  /* 0x000073627f007947 */ /* 0x000fea000b800000 */
[----:B---3--:R3:W4:Y:S04]  /*7c00*/  SHFL.DOWN PT, R134, R146, 0x8, 0x1f ;  /* 0x09001f0092867f89 */ /* 0x00872800000e0000 */
[----:B-1----:R3:W1:Y:S04]  /*7c10*/  SHFL.DOWN PT, R135, R145, 0x8, 0x1f ;  /* 0x09001f0091877f89 */ /* 0x00266800000e0000 */
[----:B--2---:R3:W2:Y:S04]  /*7c20*/  SHFL.DOWN PT, R142, R144, 0x8, 0x1f ;  /* 0x09001f00908e7f89 */ /* 0x0046a800000e0000 */
[----:B0-----:R3:W0:Y:S02]  /*7c30*/  SHFL.DOWN PT, R141, R147, 0x8, 0x1f ;  /* 0x09001f00938d7f89 */ /* 0x00162400000e0000 */
.L_x_2774:
        /* <DEDUP_REMOVED lines=13> */
.L_x_2684:
[----:B------:R-:W-:Y:S05]  /*7d10*/  BSYNC B1 ;  /* 0x0000000000017941 */ /* 0x000fea0003800000 */
.L_x_2683:
[----:B------:R-:W-:-:S04]  /*7d20*/  LOP3.LUT R132, R19, 0x1f, RZ, 0xc0, !PT ;  /* 0x0000001f13847812 */ /* 0x000fc800078ec0ff */
[----:B------:R-:W-:Y:S01]  /*7d30*/  ISETP.GT.U32.AND P0, PT, R132, 0xf, PT ;  /* 0x0000000f8400780c */ /* 0x000fe20003f04070 */
[----:B------:R-:W-:Y:S10]  /*7d40*/  BRA.DIV ~URZ, `(.L_x_2685) ;  /* 0x000073d27f007947 */ /* 0x000ff4000b800000 */
[----:B----4-:R4:W3:Y:S02]  /*7d50*/  SHFL.DOWN PT, R134, R146, 0x10, 0x1f ;  /* 0x0a001f0092867f89 */ /* 0x0108e400000e0000 */
.L_x_2775:
[----:B------:R-:W-:Y:S05]  /*7d60*/  BRA.DIV ~URZ, `(.L_x_2686) ;  /* 0x000074327f007947 */ /* 0x000fea000b800000 */
[----:B-1----:R1:W4:Y:S04]  /*7d70*/  SHFL.DOWN PT, R135, R145, 0x10, 0x1f ;  /* 0x0a001f0091877f89 */ /* 0x00232800000e0000 */
[----:B--2---:R1:W2:Y:S04]  /*7d80*/  SHFL.DOWN PT, R142, R144, 0x10, 0x1f ;  /* 0x0a001f00908e7f89 */ /* 0x0042a800000e0000 */
[----:B0-----:R1:W0:Y:S02]  /*7d90*/  SHFL.DOWN PT, R141, R147, 0x10, 0x1f ;  /* 0x0a001f00938d7f89 */ /* 0x00122400000e0000 */
.L_x_2776:
        /* <DEDUP_REMOVED lines=13> */
.L_x_2688:
[----:B------:R-:W-:Y:S05]  /*7e70*/  BSYNC B1 ;  /* 0x0000000000017941 */ /* 0x000fea0003800000 */
.L_x_2687:
        /* <DEDUP_REMOVED lines=20> */
.L_x_2777:
        /* <DEDUP_REMOVED lines=19> */
.L_x_2691:
[----:B------:R-:W-:Y:S05]  /*80f0*/  BSYNC B1 ;  /* 0x0000000000017941 */ /* 0x000fea0003800000 */
.L_x_2690:
        /* <DEDUP_REMOVED lines=39> */
.L_x_2670:
[----:B------:R-:W-:Y:S05]  /*8370*/  BSYNC B0 ;  /* 0x0000000000007941 */ /* 0x000fea0003800000 */
.L_x_2669:
[----:B------:R-:W-:Y:S01]  /*8380*/  WARPSYNC 0xffffffff ;  /* 0xffffffff00007948 */ /* 0x000fe20003800000 */
[----:B------:R-:W-:Y:S01]  /*8390*/  BAR.SYNC.DEFER_BLOCKING 0x0 ;  /* 0x0000000000007b1d */ /* 0x000fe20000010000 */
[----:B------:R-:W-:Y:S01]  /*83a0*/  FADD.FTZ R140, R68, R68 ;  /* 0x00000044448c7221 */ /* 0x000fe20000010000 */
[----:B------:R-:W-:Y:S01]  /*83b0*/  ISETP.NE.AND P0, PT, R19, RZ, PT ;  /* 0x000000ff1300720c */ /* 0x000fe20003f05270 */
[----:B------:R-:W-:Y:S01]  /*83c0*/  FADD.FTZ R141, R83, R83 ;  /* 0x00000053538d7221 */ /* 0x000fe20000010000 */
[----:B------:R-:W-:Y:S01]  /*83d0*/  ULEA UR28, UR21, 0xfffff800, 0xb ;  /* 0xfffff800151c7891 */ /* 0x000fe2000f8e583f */
[----:B------:R-:W-:Y:S01]  /*83e0*/  FADD.FTZ R245, RZ, R245 ;  /* 0x000000f5fff57221 */ /* 0x000fe20000010000 */
[----:B------:R-:W-:Y:S01]  /*83f0*/  ULDC UR29, c[0x0][0x168] ;  /* 0x00005a00001d7ab9 */ /* 0x000fe20000000800 */
[----:B------:R-:W-:Y:S01]  /*8400*/  FADD.FTZ R142, R76, R76 ;  /* 0x0000004c4c8e7221 */ /* 0x000fe20000010000 */
[----:B------:R-:W-:Y:S01]  /*8410*/  UIADD3 UR28, -UR28, UR29, URZ ;  /* 0x0000001d1c1c7290 */ /* 0x000fe2000fffe13f */
[----:B------:R-:W-:Y:S01]  /*8420*/  FMUL.FTZ R143, R131, R245 ;  /* 0x000000f5838f7220 */ /* 0x000fe20000410000 */
[----:B------:R-:W-:Y:S01]  /*8430*/  BSSY B0, `(.L_x_2692) ;  /* 0x0000217000007945 */ /* 0x000fe20003800000 */
[----:B-1----:R-:W-:-:S02]  /*8440*/  FADD.FTZ R146, R75, R75 ;  /* 0x0000004b4b927221 */ /* 0x002fc40000010000 */
[----:B------:R-:W-:Y:S02]  /*8450*/  FFMA.FTZ R143, R130, R214, -R143 ;  /* 0x000000d6828f7223 */ /* 0x000fe4000001088f */
[----:B------:R-:W-:Y:S02]  /*8460*/  FADD.FTZ R144, R77, R77 ;  /* 0x0000004d4d907221 */ /* 0x000fe40000010000 */
[----:B------:R-:W-:Y:S02]  /*8470*/  FMUL.FTZ R143, R146, R143 ;  /* 0x0000008f928f7220 */ /* 0x000fe40000410000 */
[----:B------:R-:W-:Y:S02]  /*8480*/  FADD.FTZ R149, R78, R78 ;  /* 0x0000004e4e957221 */ /* 0x000fe40000010000 */
[----:B------:R-:W-:Y:S02]  /*8490*/  FMUL.FTZ R148, R190, UR41 ;  /* 0x00000029be947c20 */ /* 0x000fe40008410000 */
[----:B------:R-:W-:Y:S01]  /*84a0*/  FADD.FTZ R151, R79, R79 ;  /* 0x0000004f4f977221 */ /* 0x000fe20000010000 */
[----:B------:R-:W1:Y:S01]  /*84b0*/  LDS.64 R132, [R248.X16+0x8e88] ;  /* 0x008e8800f8847984 */ /* 0x000e62000000ca00 */
[----:B------:R-:W-:-:S02]  /*84c0*/  FADD.FTZ R150, R72, R72 ;  /* 0x0000004848967221 */ /* 0x000fc40000010000 */
[CC--:B-1----:R-:W-:Y:S02]  /*84d0*/  FMUL.FTZ R135, R133.reuse, -R35.reuse ;  /* 0x8000002385877220 */ /* 0x0c2fe40000410000 */
[C---:B------:R-:W-:Y:S02]  /*84e0*/  FMUL.FTZ R35, R132.reuse, -R35 ;  /* 0x8000002384237220 */ /* 0x040fe40000410000 */
[-C--:B------:R-:W-:Y:S02]  /*84f0*/  FFMA.FTZ R132, R132, R34.reuse, -R135 ;  /* 0x0000002284847223 */ /* 0x080fe40000010887 */
[----:B------:R-:W-:Y:S02]  /*8500*/  FFMA.FTZ R133, R133, R34, R35 ;  /* 0x0000002285857223 */ /* 0x000fe40000010023 */
[C---:B------:R-:W-:Y:S02]  /*8510*/  FMUL.FTZ R35, R101.reuse, R209 ;  /* 0x000000d165237220 */ /* 0x040fe40000410000 */
[----:B------:R-:W-:-:S02]  /*8520*/  FMUL.FTZ R101, R101, R208 ;  /* 0x000000d065657220 */ /* 0x000fc40000410000 */
[C---:B------:R-:W-:Y:S02]  /*8530*/  FFMA.FTZ R34, R100.reuse, R208, -R35 ;  /* 0x000000d064227223 */ /* 0x040fe40000010823 */
[C---:B------:R-:W-:Y:S02]  /*8540*/  FMUL.FTZ R35, R103.reuse, R206 ;  /* 0x000000ce67237220 */ /* 0x040fe40000410000 */
[----:B------:R-:W-:Y:S02]  /*8550*/  FMUL.FTZ R103, R103, R207 ;  /* 0x000000cf67677220 */ /* 0x000fe40000410000 */
[----:B------:R-:W-:Y:S02]  /*8560*/  FFMA.FTZ R100, R100, R209, R101 ;  /* 0x000000d164647223 */ /* 0x000fe40000010065 */
[----:B------:R-:W-:Y:S02]  /*8570*/  FFMA.FTZ R35, R102, R207, -R35 ;  /* 0x000000cf66237223 */ /* 0x000fe40000010823 */
[----:B------:R-:W-:-:S02]  /*8580*/  FMUL.FTZ R101, R105, R205 ;  /* 0x000000cd69657220 */ /* 0x000fc40000410000 */
[----:B------:R-:W-:Y:S02]  /*8590*/  FFMA.FTZ R102, R102, R206, R103 ;  /* 0x000000ce66667223 */ /* 0x000fe40000010067 */
[----:B------:R-:W-:Y:S02]  /*85a0*/  FMUL.FTZ R105, R105, R204 ;  /* 0x000000cc69697220 */ /* 0x000fe40000410000 */
[C---:B------:R-:W-:Y:S02]  /*85b0*/  FMUL.FTZ R103, R107.reuse, R202 ;  /* 0x000000ca6b677220 */ /* 0x040fe40000410000 */
[----:B------:R-:W-:Y:S02]  /*85c0*/  FMUL.FTZ R107, R107, R203 ;  /* 0x000000cb6b6b7220 */ /* 0x000fe40000410000 */
[C---:B------:R-:W-:Y:S02]  /*85d0*/  FFMA.FTZ R101, R104.reuse, R204, -R101 ;  /* 0x000000cc68657223 */ /* 0x040fe40000010865 */
[----:B------:R-:W-:-:S02]  /*85e0*/  FFMA.FTZ R104, R104, R205, R105 ;  /* 0x000000cd68687223 */ /* 0x000fc40000010069 */
[C---:B------:R-:W-:Y:S02]  /*85f0*/  FFMA.FTZ R103, R106.reuse, R203, -R103 ;  /* 0x000000cb6a677223 */ /* 0x040fe40000010867 */
[C---:B------:R-:W-:Y:S02]  /*8600*/  FMUL.FTZ R105, R109.reuse, R201 ;  /* 0x000000c96d697220 */ /* 0x040fe40000410000 */
[----:B------:R-:W-:Y:S02]  /*8610*/  FFMA.FTZ R106, R106, R202, R107 ;  /* 0x000000ca6a6a7223 */ /* 0x000fe4000001006b */
[----:B------:R-:W-:Y:S02]  /*8620*/  FMUL.FTZ R109, R109, R200 ;  /* 0x000000c86d6d7220 */ /* 0x000fe40000410000 */
[C---:B------:R-:W-:Y:S02]  /*8630*/  FMUL.FTZ R107, R111.reuse, R198 ;  /* 0x000000c66f6b7220 */ /* 0x040fe40000410000 */
[----:B------:R-:W-:-:S02]  /*8640*/  FMUL.FTZ R111, R111, R199 ;  /* 0x000000c76f6f7220 */ /* 0x000fc40000410000 */
[C---:B------:R-:W-:Y:S02]  /*8650*/  FFMA.FTZ R105, R108.reuse, R200, -R105 ;  /* 0x000000c86c697223 */ /* 0x040fe40000010869 */
[----:B------:R-:W-:Y:S02]  /*8660*/  FFMA.FTZ R108, R108, R201, R109 ;  /* 0x000000c96c6c7223 */ /* 0x000fe4000001006d */
[C---:B------:R-:W-:Y:S02]  /*8670*/  FFMA.FTZ R107, R110.reuse, R199, -R107 ;  /* 0x000000c76e6b7223 */ /* 0x040fe4000001086b */
[C---:B------:R-:W-:Y:S02]  /*8680*/  FMUL.FTZ R109, R113.reuse, R197 ;  /* 0x000000c5716d7220 */ /* 0x040fe40000410000 */
[----:B------:R-:W-:Y:S02]  /*8690*/  FFMA.FTZ R110, R110, R198, R111 ;  /* 0x000000c66e6e7223 */ /* 0x000fe4000001006f */
[----:B------:R-:W-:-:S02]  /*86a0*/  FMUL.FTZ R113, R113, R196 ;  /* 0x000000c471717220 */ /* 0x000fc40000410000 */
[C---:B------:R-:W-:Y:S02]  /*86b0*/  FMUL.FTZ R111, R115.reuse, R194 ;  /* 0x000000c2736f7220 */ /* 0x040fe40000410000 */
[----:B------:R-:W-:Y:S02]  /*86c0*/  FMUL.FTZ R115, R115, R195 ;  /* 0x000000c373737220 */ /* 0x000fe40000410000 */
[C---:B------:R-:W-:Y:S02]  /*86d0*/  FFMA.FTZ R109, R112.reuse, R196, -R109 ;  /* 0x000000c4706d7223 */ /* 0x040fe4000001086d */
        /* <DEDUP_REMOVED lines=28> */
[-C--:B------:R-:W-:Y:S02]  /*88a0*/  FMUL.FTZ R129, R129, R213.reuse ;  /* 0x000000d581817220 */ /* 0x080fe40000410000 */
[----:B------:R-:W-:Y:S02]  /*88b0*/  FMUL.FTZ R127, R209, UR42 ;  /* 0x0000002ad17f7c20 */ /* 0x000fe40008410000 */
[C---:B------:R-:W-:Y:S02]  /*88c0*/  FFMA.FTZ R125, R128.reuse, R213, -R125 ;  /* 0x000000d5807d7223 */ /* 0x040fe4000001087d */
[----:B------:R-:W-:Y:S02]  /*88d0*/  FFMA.FTZ R128, R128, R212, R129 ;  /* 0x000000d480807223 */ /* 0x000fe40000010081 */
[----:B------:R-:W-:-:S02]  /*88e0*/  FFMA.FTZ R129, R208, UR41, -R127 ;  /* 0x00000029d0817c23 */ /* 0x000fc4000801087f */
[----:B------:R-:W-:Y:S02]  /*88f0*/  FMUL.FTZ R135, R209, UR41 ;  /* 0x00000029d1877c20 */ /* 0x000fe40008410000 */
[C---:B------:R-:W-:Y:S02]  /*8900*/  FFMA.FTZ R127, -R140.reuse, R100, RZ ;  /* 0x000000648c7f7223 */ /* 0x040fe400000101ff */
[----:B------:R-:W-:Y:S02]  /*8910*/  FMUL.FTZ R100, R140, R129 ;  /* 0x000000818c647220 */ /* 0x000fe40000410000 */
[----:B------:R-:W-:Y:S02]  /*8920*/  FADD.FTZ R129, R69, R69 ;  /* 0x0000004545817221 */ /* 0x000fe40000010000 */
[----:B------:R-:W-:Y:S02]  /*8930*/  FFMA.FTZ R135, R208, UR42, R135 ;  /* 0x0000002ad0877c23 */ /* 0x000fe40008010087 */
[----:B------:R-:W-:-:S02]  /*8940*/  FFMA.FTZ R134, R140, R34, RZ ;  /* 0x000000228c867223 */ /* 0x000fc400000100ff */
[C---:B------:R-:W-:Y:S02]  /*8950*/  FFMA.FTZ R127, -R129.reuse, R102, R127 ;  /* 0x00000066817f7223 */ /* 0x040fe4000001017f */
[----:B------:R-:W-:Y:S02]  /*8960*/  FFMA.FTZ R34, -R140, R135, -RZ ;  /* 0x000000878c227223 */ /* 0x000fe400000109ff */
[C---:B------:R-:W-:Y:S02]  /*8970*/  FMUL.FTZ R102, R206.reuse, UR42 ;  /* 0x0000002ace667c20 */ /* 0x040fe40008410000 */
[----:B------:R-:W-:Y:S02]  /*8980*/  FMUL.FTZ R140, R206, UR41 ;  /* 0x00000029ce8c7c20 */ /* 0x000fe40008410000 */
[----:B------:R-:W-:Y:S02]  /*8990*/  FFMA.FTZ R134, R129, R35, R134 ;  /* 0x0000002381867223 */ /* 0x000fe40000010086 */
[----:B------:R-:W-:-:S02]  /*89a0*/  FFMA.FTZ R35, R207, UR41, -R102 ;  /* 0x00000029cf237c23 */ /* 0x000fc40008010866 */
[----:B------:R-:W-:Y:S02]  /*89b0*/  FFMA.FTZ R102, R207, UR42, R140 ;  /* 0x0000002acf667c23 */ /* 0x000fe4000801008c */
[C---:B------:R-:W-:Y:S02]  /*89c0*/  FMUL.FTZ R35, R129.reuse, R35 ;  /* 0x0000002381237220 */ /* 0x040fe40000410000 */
[----:B------:R-:W-:Y:S02]  /*89d0*/  FFMA.FTZ R102, -R129, R102, -RZ ;  /* 0x0000006681667223 */ /* 0x000fe400000109ff */
[----:B------:R-:W-:Y:S02]  /*89e0*/  FADD.FTZ R135, R70, R70 ;  /* 0x0000004646877221 */ /* 0x000fe40000010000 */
[----:B------:R-:W-:Y:S02]  /*89f0*/  FMUL.FTZ R129, R205, UR41 ;  /* 0x00000029cd817c20 */ /* 0x000fe40008410000 */
[----:B------:R-:W-:-:S02]  /*8a00*/  FFMA.FTZ R127, -R135, R104, R127 ;  /* 0x00000068877f7223 */ /* 0x000fc4000001017f */
[----:B------:R-:W-:Y:S02]  /*8a10*/  FFMA.FTZ R104, R204, UR42, R129 ;  /* 0x0000002acc687c23 */ /* 0x000fe40008010081 */
[----:B------:R-:W-:Y:S02]  /*8a20*/  FADD.FTZ R129, R71, R71 ;  /* 0x0000004747817221 */ /* 0x000fe40000010000 */
[----:B------:R-:W-:Y:S02]  /*8a30*/  FFMA.FTZ R134, R135, R101, R134 ;  /* 0x0000006587867223 */ /* 0x000fe40000010086 */
[----:B------:R-:W-:Y:S02]  /*8a40*/  FFMA.FTZ R127, -R129, R106, R127 ;  /* 0x0000006a817f7223 */ /* 0x000fe4000001017f */
[C---:B------:R-:W-:Y:S02]  /*8a50*/  FMUL.FTZ R106, R202.reuse, UR42 ;  /* 0x0000002aca6a7c20 */ /* 0x040fe40008410000 */
[----:B------:R-:W-:-:S02]  /*8a60*/  FMUL.FTZ R140, R202, UR41 ;  /* 0x00000029ca8c7c20 */ /* 0x000fc40008410000 */
[----:B------:R-:W-:Y:S02]  /*8a70*/  FFMA.FTZ R134, R129, R103, R134 ;  /* 0x0000006781867223 */ /* 0x000fe40000010086 */
[C---:B------:R-:W-:Y:S02]  /*8a80*/  FFMA.FTZ R103, R203.reuse, UR41, -R106 ;  /* 0x00000029cb677c23 */ /* 0x040fe4000801086a */
[----:B------:R-:W-:Y:S02]  /*8a90*/  FFMA.FTZ R106, R203, UR42, R140 ;  /* 0x0000002acb6a7c23 */ /* 0x000fe4000801008c */
[----:B------:R-:W-:Y:S02]  /*8aa0*/  FADD.FTZ R140, R80, R80 ;  /* 0x00000050508c7221 */ /* 0x000fe40000010000 */
[----:B------:R-:W-:Y:S02]  /*8ab0*/  FMUL.FTZ R103, R129, R103 ;  /* 0x0000006781677220 */ /* 0x000fe40000410000 */
[----:B------:R-:W-:-:S02]  /*8ac0*/  FFMA.FTZ R134, R140, R105, R134 ;  /* 0x000000698c867223 */ /* 0x000fc40000010086 */
[----:B------:R-:W-:Y:S02]  /*8ad0*/  FFMA.FTZ R106, -R129, R106, -RZ ;  /* 0x0000006a816a7223 */ /* 0x000fe400000109ff */
[C---:B------:R-:W-:Y:S02]  /*8ae0*/  FMUL.FTZ R105, R201.reuse, UR42 ;  /* 0x0000002ac9697c20 */ /* 0x040fe40008410000 */
[----:B------:R-:W-:Y:S02]  /*8af0*/  FMUL.FTZ R129, R201, UR41 ;  /* 0x00000029c9817c20 */ /* 0x000fe40008410000 */
[C---:B------:R-:W-:Y:S02]  /*8b00*/  FFMA.FTZ R105, R200.reuse, UR41, -R105 ;  /* 0x00000029c8697c23 */ /* 0x040fe40008010869 */
[----:B------:R-:W-:Y:S02]  /*8b10*/  FFMA.FTZ R129, R200, UR42, R129 ;  /* 0x0000002ac8817c23 */ /* 0x000fe40008010081 */
[----:B------:R-:W-:-:S02]  /*8b20*/  FFMA.FTZ R127, -R140, R108, R127 ;  /* 0x0000006c8c7f7223 */ /* 0x000fc4000001017f */
[C---:B------:R-:W-:Y:S02]  /*8b30*/  FMUL.FTZ R108, R140.reuse, R105 ;  /* 0x000000698c6c7220 */ /* 0x040fe40000410000 */
[----:B------:R-:W-:Y:S02]  /*8b40*/  FFMA.FTZ R105, -R140, R129, -RZ ;  /* 0x000000818c697223 */ /* 0x000fe400000109ff */
[----:B------:R-:W-:Y:S02]  /*8b50*/  FADD.FTZ R129, R81, R81 ;  /* 0x0000005151817221 */ /* 0x000fe40000010000 */
[C---:B------:R-:W-:Y:S02]  /*8b60*/  FMUL.FTZ R140, R198.reuse, UR41 ;  /* 0x00000029c68c7c20 */ /* 0x040fe40008410000 */
[----:B------:R-:W-:Y:S02]  /*8b70*/  FFMA.FTZ R127, -R129, R110, R127 ;  /* 0x0000006e817f7223 */ /* 0x000fe4000001017f */
[----:B------:R-:W-:-:S02]  /*8b80*/  FMUL.FTZ R110, R198, UR42 ;  /* 0x0000002ac66e7c20 */ /* 0x000fc40008410000 */
[----:B------:R-:W-:Y:S02]  /*8b90*/  FFMA.FTZ R134, R129, R107, R134 ;  /* 0x0000006b81867223 */ /* 0x000fe40000010086 */
[C---:B------:R-:W-:Y:S02]  /*8ba0*/  FFMA.FTZ R107, R199.reuse, UR41, -R110 ;  /* 0x00000029c76b7c23 */ /* 0x040fe4000801086e */
[----:B------:R-:W-:Y:S02]  /*8bb0*/  FFMA.FTZ R110, R199, UR42, R140 ;  /* 0x0000002ac76e7c23 */ /* 0x000fe4000801008c */
[----:B------:R-:W-:Y:S02]  /*8bc0*/  FADD.FTZ R140, R82, R82 ;  /* 0x00000052528c7221 */ /* 0x000fe40000010000 */
[----:B------:R-:W-:Y:S02]  /*8bd0*/  FMUL.FTZ R101, R205, UR42 ;  /* 0x0000002acd657c20 */ /* 0x000fe40008410000 */
[----:B------:R-:W-:-:S02]  /*8be0*/  FFMA.FTZ R134, R140, R109, R134 ;  /* 0x0000006d8c867223 */ /* 0x000fc40000010086 */
[----:B------:R-:W-:Y:S02]  /*8bf0*/  FADD.FTZ R132, R171, R132 ;  /* 0x00000084ab847221 */ /* 0x000fe40000010000 */
[----:B------:R-:W-:Y:S02]  /*8c00*/  FFMA.FTZ R101, R204, UR41, -R101 ;  /* 0x00000029cc657c23 */ /* 0x000fe40008010865 */
[----:B------:R-:W-:Y:S02]  /*8c10*/  FFMA.FTZ R127, -R140, R112, R127 ;  /* 0x000000708c7f7223 */ /* 0x000fe4000001017f */
[----:B------:R-:W-:Y:S02]  /*8c20*/  FFMA.FTZ R134, R141, R111, R134 ;  /* 0x0000006f8d867223 */ /* 0x000fe40000010086 */
[----:B------:R-:W-:Y:S02]  /*8c30*/  FADD.FTZ R172, -R172, R133 ;  /* 0x00000085acac7221 */ /* 0x000fe40000010100 */
[----:B------:R-:W-:-:S02]  /*8c40*/  FMUL.FTZ R111, R167, -R132 ;  /* 0x80000084a76f7220 */ /* 0x000fc40000410000 */
[C---:B------:R-:W-:Y:S02]  /*8c50*/  FMUL.FTZ R101, R135.reuse, R101 ;  /* 0x0000006587657220 */ /* 0x040fe40000410000 */
[----:B------:R-:W-:Y:S02]  /*8c60*/  FFMA.FTZ R104, -R135, R104, -RZ ;  /* 0x0000006887687223 */ /* 0x000fe400000109ff */
[----:B------:R-:W-:Y:S02]  /*8c70*/  FFMA.FTZ R135, -R141, R114, R127 ;  /* 0x000000728d877223 */ /* 0x000fe4000001017f */
[----:B------:R-:W-:Y:S02]  /*8c80*/  FFMA.FTZ R114, R166, R172, R111 ;  /* 0x000000aca6727223 */ /* 0x000fe4000001006f */
[C---:B------:R-:W-:Y:S02]  /*8c90*/  FMUL.FTZ R107, R129.reuse, R107 ;  /* 0x0000006b816b7220 */ /* 0x040fe40000410000 */
[----:B------:R-:W-:-:S02]  /*8ca0*/  FFMA.FTZ R110, -R129, R110, -RZ ;  /* 0x0000006e816e7223 */ /* 0x000fc400000109ff */
[----:B------:R-:W-:Y:S02]  /*8cb0*/  FMUL.FTZ R109, R197, UR42 ;  /* 0x0000002ac56d7c20 */ /* 0x000fe40008410000 */
[----:B------:R-:W-:Y:S02]  /*8cc0*/  FMUL.FTZ R167, R167, -R172 ;  /* 0x800000aca7a77220 */ /* 0x000fe40000410000 */
[----:B------:R-:W-:Y:S02]  /*8cd0*/  FMUL.FTZ R129, R197, UR41 ;  /* 0x00000029c5817c20 */ /* 0x000fe40008410000 */
[----:B------:R-:W-:Y:S02]  /*8ce0*/  FADD.FTZ R183, -R183, R114 ;  /* 0x00000072b7b77221 */ /* 0x000fe40000010100 */
[----:B------:R-:W-:Y:S02]  /*8cf0*/  FMUL.FTZ R114, R194, UR42 ;  /* 0x0000002ac2727c20 */ /* 0x000fe40008410000 */
[----:B------:R-:W-:-:S02]  /*8d00*/  FFMA.FTZ R109, R196, UR41, -R109 ;  /* 0x00000029c46d7c23 */ /* 0x000fc4000801086d */
[----:B------:R-:W-:Y:S02]  /*8d10*/  FFMA.FTZ R111, R166, R132, -R167 ;  /* 0x00000084a66f7223 */ /* 0x000fe400000108a7 */
[----:B------:R-:W-:Y:S02]  /*8d20*/  FFMA.FTZ R129, R196, UR42, R129 ;  /* 0x0000002ac4817c23 */ /* 0x000fe40008010081 */
[----:B------:R-:W-:Y:S02]  /*8d30*/  FFMA.FTZ R114, R195, UR41, -R114 ;  /* 0x00000029c3727c23 */ /* 0x000fe40008010872 */
[----:B------:R-:W-:Y:S02]  /*8d40*/  FMUL.FTZ R112, R140, R109 ;  /* 0x0000006d8c707220 */ /* 0x000fe40000410000 */
[----:B------:R-:W-:Y:S02]  /*8d50*/  FADD.FTZ R111, R184, R111 ;  /* 0x0000006fb86f7221 */ /* 0x000fe40000010000 */
[----:B------:R-:W-:-:S02]  /*8d60*/  FFMA.FTZ R109, -R140, R129, -RZ ;  /* 0x000000818c6d7223 */ /* 0x000fc400000109ff */
[----:B------:R-:W-:Y:S02]  /*8d70*/  FMUL.FTZ R140, R194, UR41 ;  /* 0x00000029c28c7c20 */ /* 0x000fe40008410000 */
[----:B------:R-:W-:Y:S02]  /*8d80*/  FMUL.FTZ R129, R141, R114 ;  /* 0x000000728d817220 */ /* 0x000fe40000410000 */
[C---:B------:R-:W-:Y:S02]  /*8d90*/  FMUL.FTZ R114, R165.reuse, -R183 ;  /* 0x800000b7a5727220 */ /* 0x040fe40000410000 */
[-C--:B------:R-:W-:Y:S02]  /*8da0*/  FMUL.FTZ R165, R165, -R111.reuse ;  /* 0x8000006fa5a57220 */ /* 0x080fe40000410000 */
[----:B------:R-:W-:Y:S02]  /*8db0*/  FFMA.FTZ R127, R195, UR42, R140 ;  /* 0x0000002ac37f7c23 */ /* 0x000fe4000801008c */
[----:B------:R-:W-:-:S02]  /*8dc0*/  FFMA.FTZ R114, R164, R111, -R114 ;  /* 0x0000006fa4727223 */ /* 0x000fc40000010872 */
[----:B------:R-:W-:Y:S02]  /*8dd0*/  FMUL.FTZ R140, R131, R214 ;  /* 0x000000d6838c7220 */ /* 0x000fe40000410000 */
[----:B------:R-:W-:Y:S02]  /*8de0*/  FFMA.FTZ R164, R164, R183, R165 ;  /* 0x000000b7a4a47223 */ /* 0x000fe400000100a5 */
[----:B------:R-:W-:Y:S02]  /*8df0*/  FFMA.FTZ R140, R130, R245, R140 ;  /* 0x000000f5828c7223 */ /* 0x000fe4000001008c */
[----:B------:R-:W-:Y:S02]  /*8e00*/  FADD.FTZ R130, -R185, R164 ;  /* 0x000000a4b9827221 */ /* 0x000fe40000010100 */
[----:B------:R-:W-:Y:S02]  /*8e10*/  FADD.FTZ R114, R215, R114 ;  /* 0x00000072d7727221 */ /* 0x000fe40000010000 */
[----:B------:R-:W-:-:S02]  /*8e20*/  FMUL.FTZ R131, R193, UR42 ;  /* 0x0000002ac1837c20 */ /* 0x000fc40008410000 */
[----:B------:R-:W-:Y:S02]  /*8e30*/  FFMA.FTZ R134, R142, R113, R134 ;  /* 0x000000718e867223 */ /* 0x000fe40000010086 */
[----:B------:R-:W-:Y:S02]  /*8e40*/  FMUL.FTZ R133, R193, UR41 ;  /* 0x00000029c1857c20 */ /* 0x000fe40008410000 */
[C---:B------:R-:W-:Y:S02]  /*8e50*/  FMUL.FTZ R113, R163.reuse, -R130 ;  /* 0x80000082a3717220 */ /* 0x040fe40000410000 */
[----:B------:R-:W-:Y:S02]  /*8e60*/  FMUL.FTZ R163, R163, -R114 ;  /* 0x80000072a3a37220 */ /* 0x000fe40000410000 */
[----:B------:R-:W-:Y:S02]  /*8e70*/  FFMA.FTZ R127, -R141, R127, -RZ ;  /* 0x0000007f8d7f7223 */ /* 0x000fe400000109ff */
[----:B------:R-:W-:-:S02]  /*8e80*/  FFMA.FTZ R131, R192, UR41, -R131 ;  /* 0x00000029c0837c23 */ /* 0x000fc40008010883 */
[----:B------:R-:W-:Y:S02]  /*8e90*/  FFMA.FTZ R141, R192, UR42, R133 ;  /* 0x0000002ac08d7c23 */ /* 0x000fe40008010085 */
[C---:B------:R-:W-:Y:S02]  /*8ea0*/  FFMA.FTZ R113, R162.reuse, R114, -R113 ;  /* 0x00000072a2717223 */ /* 0x040fe40000010871 */
[----:B------:R-:W-:Y:S02]  /*8eb0*/  FFMA.FTZ R162, R162, R130, R163 ;  /* 0x00000082a2a27223 */ /* 0x000fe400000100a3 */
[C---:B------:R-:W-:Y:S02]  /*8ec0*/  FMUL.FTZ R133, R142.reuse, R131 ;  /* 0x000000838e857220 */ /* 0x040fe40000410000 */
[C---:B------:R-:W-:Y:S02]  /*8ed0*/  FFMA.FTZ R131, -R142.reuse, R141, -RZ ;  /* 0x0000008d8e837223 */ /* 0x040fe400000109ff */
[----:B------:R-:W-:-:S02]  /*8ee0*/  FFMA.FTZ R145, -R142, R116, R135 ;  /* 0x000000748e917223 */ /* 0x000fc40000010187 */
[C---:B------:R-:W-:Y:S02]  /*8ef0*/  FMUL.FTZ R135, R245.reuse, UR42 ;  /* 0x0000002af5877c20 */ /* 0x040fe40008410000 */
[----:B------:R-:W-:Y:S02]  /*8f00*/  FMUL.FTZ R141, R245, UR41 ;  /* 0x00000029f58d7c20 */ /* 0x000fe40008410000 */
[----:B------:R-:W-:Y:S02]  /*8f10*/  FADD.FTZ R219, -R219, R162 ;  /* 0x000000a2dbdb7221 */ /* 0x000fe40000010100 */
[----:B------:R-:W-:Y:S02]  /*8f20*/  FADD.FTZ R113, R220, R113 ;  /* 0x00000071dc717221 */ /* 0x000fe40000010000 */
[C---:B------:R-:W-:Y:S02]  /*8f30*/  FFMA.FTZ R135, R214.reuse, UR41, -R135 ;  /* 0x00000029d6877c23 */ /* 0x040fe40008010887 */
[----:B------:R-:W-:-:S02]  /*8f40*/  FFMA.FTZ R142, R214, UR42, R141 ;  /* 0x0000002ad68e7c23 */ /* 0x000fc4000801008d */
[C---:B------:R-:W-:Y:S02]  /*8f50*/  FMUL.FTZ R141, R161.reuse, -R219 ;  /* 0x800000dba18d7220 */ /* 0x040fe40000410000 */
[----:B------:R-:W-:Y:S02]  /*8f60*/  FMUL.FTZ R161, R161, -R113 ;  /* 0x80000071a1a17220 */ /* 0x000fe40000410000 */
[C---:B------:R-:W-:Y:S02]  /*8f70*/  FMUL.FTZ R116, R146.reuse, R140 ;  /* 0x0000008c92747220 */ /* 0x040fe40000410000 */
[C---:B------:R-:W-:Y:S02]  /*8f80*/  FMUL.FTZ R135, R146.reuse, R135 ;  /* 0x0000008792877220 */ /* 0x040fe40000410000 */
[----:B------:R-:W-:Y:S02]  /*8f90*/  FFMA.FTZ R140, -R146, R142, -RZ ;  /* 0x0000008e928c7223 */ /* 0x000fe400000109ff */
[----:B------:R-:W-:-:S02]  /*8fa0*/  FFMA.FTZ R146, R144, R115, R134 ;  /* 0x0000007390927223 */ /* 0x000fc40000010086 */
[----:B------:R-:W-:Y:S02]  /*8fb0*/  FMUL.FTZ R142, R190, UR42 ;  /* 0x0000002abe8e7c20 */ /* 0x000fe40008410000 */
[C---:B------:R-:W-:Y:S02]  /*8fc0*/  FFMA.FTZ R134, R160.reuse, R219, R161 ;  /* 0x000000dba0867223 */ /* 0x040fe400000100a1 */
[----:B------:R-:W-:Y:S02]  /*8fd0*/  FFMA.FTZ R141, R160, R113, -R141 ;  /* 0x00000071a08d7223 */ /* 0x000fe4000001088d */
[----:B------:R-:W-:Y:S02]  /*8fe0*/  FFMA.FTZ R115, R191, UR41, -R142 ;  /* 0x00000029bf737c23 */ /* 0x000fe4000801088e */
[----:B------:R-:W-:Y:S02]  /*8ff0*/  FADD.FTZ R134, -R221, R134 ;  /* 0x00000086dd867221 */ /* 0x000fe40000010100 */
[----:B------:R-:W-:-:S02]  /*9000*/  FADD.FTZ R222, R222, R141 ;  /* 0x0000008ddede7221 */ /* 0x000fc40000010000 */
[----:B------:R-:W-:Y:S02]  /*9010*/  FMUL.FTZ R142, R144, R115 ;  /* 0x00000073908e7220 */ /* 0x000fe40000410000 */
[C---:B------:R-:W-:Y:S02]  /*9020*/  FMUL.FTZ R115, R159.reuse, -R134 ;  /* 0x800000869f737220 */ /* 0x040fe40000410000 */
[-C--:B------:R-:W-:Y:S02]  /*9030*/  FMUL.FTZ R159, R159, -R222.reuse ;  /* 0x800000de9f9f7220 */ /* 0x080fe40000410000 */
[----:B------:R-:W-:Y:S02]  /*9040*/  FFMA.FTZ R146, R149, R117, R146 ;  /* 0x0000007595927223 */ /* 0x000fe40000010092 */
[----:B------:R-:W-:Y:S02]  /*9050*/  FFMA.FTZ R115, R158, R222, -R115 ;  /* 0x000000de9e737223 */ /* 0x000fe40000010873 */
[----:B------:R-:W-:-:S02]  /*9060*/  FMUL.FTZ R117, R189, UR42 ;  /* 0x0000002abd757c20 */ /* 0x000fc40008410000 */
[----:B------:R-:W-:Y:S02]  /*9070*/  FFMA.FTZ R158, R158, R134, R159 ;  /* 0x000000869e9e7223 */ /* 0x000fe4000001009f */
[----:B------:R-:W-:Y:S02]  /*9080*/  FFMA.FTZ R141, R191, UR42, R148 ;  /* 0x0000002abf8d7c23 */ /* 0x000fe40008010094 */
[----:B------:R-:W-:Y:S02]  /*9090*/  FFMA.FTZ R147, -R144, R118, R145 ;  /* 0x0000007690937223 */ /* 0x000fe40000010191 */
[----:B------:R-:W-:Y:S02]  /*90a0*/  FMUL.FTZ R145, R189, UR41 ;  /* 0x00000029bd917c20 */ /* 0x000fe40008410000 */
[----:B------:R-:W-:Y:S02]  /*90b0*/  FFMA.FTZ R117, R188, UR41, -R117 ;  /* 0x00000029bc757c23 */ /* 0x000fe40008010875 */
[----:B------:R-:W-:-:S02]  /*90c0*/  FADD.FTZ R223, -R223, R158 ;  /* 0x0000009edfdf7221 */ /* 0x000fc40000010100 */
[----:B------:R-:W-:Y:S02]  /*90d0*/  FFMA.FTZ R141, -R144, R141, -RZ ;  /* 0x0000008d908d7223 */ /* 0x000fe400000109ff */
[----:B------:R-:W-:Y:S02]  /*90e0*/  FADD.FTZ R115, R224, R115 ;  /* 0x00000073e0737221 */ /* 0x000fe40000010000 */
[----:B------:R-:W-:Y:S02]  /*90f0*/  FFMA.FTZ R144, R188, UR42, R145 ;  /* 0x0000002abc907c23 */ /* 0x000fe40008010091 */
[----:B------:R-:W-:Y:S02]  /*9100*/  FMUL.FTZ R145, R149, R117 ;  /* 0x0000007595917220 */ /* 0x000fe40000410000 */
[C---:B------:R-:W-:Y:S02]  /*9110*/  FMUL.FTZ R117, R157.reuse, -R223 ;  /* 0x800000df9d757220 */ /* 0x040fe40000410000 */
[----:B------:R-:W-:-:S02]  /*9120*/  FMUL.FTZ R157, R157, -R115 ;  /* 0x800000739d9d7220 */ /* 0x000fc40000410000 */
[C---:B------:R-:W-:Y:S02]  /*9130*/  FFMA.FTZ R117, R156.reuse, R115, -R117 ;  /* 0x000000739c757223 */ /* 0x040fe40000010875 */
[----:B------:R-:W-:Y:S02]  /*9140*/  FFMA.FTZ R118, R156, R223, R157 ;  /* 0x000000df9c767223 */ /* 0x000fe4000001009d */
[----:B------:R-:W-:Y:S02]  /*9150*/  FADD.FTZ R226, R226, R117 ;  /* 0x00000075e2e27221 */ /* 0x000fe40000010000 */
[----:B------:R-:W-:Y:S02]  /*9160*/  FADD.FTZ R118, -R225, R118 ;  /* 0x00000076e1767221 */ /* 0x000fe40000010100 */
[C---:B------:R-:W-:Y:S02]  /*9170*/  FFMA.FTZ R144, -R149.reuse, R144, -RZ ;  /* 0x0000009095907223 */ /* 0x040fe400000109ff */
[----:B------:R-:W-:-:S02]  /*9180*/  FFMA.FTZ R149, -R149, R120, R147 ;  /* 0x0000007895957223 */ /* 0x000fc40000010193 */
[----:B------:R-:W-:Y:S02]  /*9190*/  FMUL.FTZ R117, R155, -R118 ;  /* 0x800000769b757220 */ /* 0x000fe40000410000 */
[----:B------:R-:W-:Y:S02]  /*91a0*/  FFMA.FTZ R120, R151, R119, R146 ;  /* 0x0000007797787223 */ /* 0x000fe40000010092 */
[-C--:B------:R-:W-:Y:S02]  /*91b0*/  FMUL.FTZ R155, R155, -R226.reuse ;  /* 0x800000e29b9b7220 */ /* 0x080fe40000410000 */
[C---:B------:R-:W-:Y:S02]  /*91c0*/  FMUL.FTZ R146, R186.reuse, UR42 ;  /* 0x0000002aba927c20 */ /* 0x040fe40008410000 */
[----:B------:R-:W-:Y:S02]  /*91d0*/  FMUL.FTZ R148, R186, UR41 ;  /* 0x00000029ba947c20 */ /* 0x000fe40008410000 */
[----:B------:R-:W-:-:S02]  /*91e0*/  FFMA.FTZ R117, R154, R226, -R117 ;  /* 0x000000e29a757223 */ /* 0x000fc40000010875 */
[----:B------:R-:W-:Y:S02]  /*91f0*/  FMUL.FTZ R119, R169, UR42 ;  /* 0x0000002aa9777c20 */ /* 0x000fe40008410000 */
[----:B------:R-:W-:Y:S02]  /*9200*/  FFMA.FTZ R154, R154, R118, R155 ;  /* 0x000000769a9a7223 */ /* 0x000fe4000001009b */
[C---:B------:R-:W-:Y:S02]  /*9210*/  FFMA.FTZ R146, R187.reuse, UR41, -R146 ;  /* 0x00000029bb927c23 */ /* 0x040fe40008010892 */
[----:B------:R-:W-:Y:S02]  /*9220*/  FFMA.FTZ R148, R187, UR42, R148 ;  /* 0x0000002abb947c23 */ /* 0x000fe40008010094 */
[----:B------:R-:W-:Y:S02]  /*9230*/  FFMA.FTZ R119, R168, UR41, -R119 ;  /* 0x00000029a8777c23 */ /* 0x000fe40008010877 */
[----:B------:R-:W-:-:S02]  /*9240*/  FADD.FTZ R227, -R227, R154 ;  /* 0x0000009ae3e37221 */ /* 0x000fc40000010100 */
[C---:B------:R-:W-:Y:S02]  /*9250*/  FMUL.FTZ R147, R151.reuse, R146 ;  /* 0x0000009297937220 */ /* 0x040fe40000410000 */
[C---:B------:R-:W-:Y:S02]  /*9260*/  FFMA.FTZ R146, -R151.reuse, R148, -RZ ;  /* 0x0000009497927223 */ /* 0x040fe400000109ff */
[----:B------:R-:W-:Y:S02]  /*9270*/  FFMA.FTZ R149, -R151, R122, R149 ;  /* 0x0000007a97957223 */ /* 0x000fe40000010195 */
[----:B------:R-:W-:Y:S02]  /*9280*/  FADD.FTZ R117, R228, R117 ;  /* 0x00000075e4757221 */ /* 0x000fe40000010000 */
[----:B------:R-:W-:Y:S02]  /*9290*/  FFMA.FTZ R120, R150, R121, R120 ;  /* 0x0000007996787223 */ /* 0x000fe40000010078 */
[----:B------:R-:W-:-:S02]  /*92a0*/  FADD.FTZ R148, R73, R73 ;  /* 0x0000004949947221 */ /* 0x000fc40000010000 */
[C---:B------:R-:W-:Y:S02]  /*92b0*/  FMUL.FTZ R122, R150.reuse, R119 ;  /* 0x00000077967a7220 */ /* 0x040fe40000410000 */
[----:B------:R-:W-:Y:S02]  /*92c0*/  FMUL.FTZ R119, R153, -R227 ;  /* 0x800000e399777220 */ /* 0x000fe40000410000 */
[----:B------:R-:W-:Y:S02]  /*92d0*/  FMUL.FTZ R121, R169, UR41 ;  /* 0x00000029a9797c20 */ /* 0x000fe40008410000 */
[----:B------:R-:W-:Y:S02]  /*92e0*/  FFMA.FTZ R151, -R150, R124, R149 ;  /* 0x0000007c96977223 */ /* 0x000fe40000010195 */
[----:B------:R-:W-:Y:S02]  /*92f0*/  FMUL.FTZ R153, R153, -R117 ;  /* 0x8000007599997220 */ /* 0x000fe40000410000 */
[----:B------:R-:W-:-:S02]  /*9300*/  FFMA.FTZ R124, R148, R123, R120 ;  /* 0x0000007b947c7223 */ /* 0x000fc40000010078 */
[----:B------:R-:W-:Y:S02]  /*9310*/  FFMA.FTZ R119, R152, R117, -R119 ;  /* 0x0000007598777223 */ /* 0x000fe40000010877 */
[C---:B------:R-:W-:Y:S02]  /*9320*/  FMUL.FTZ R123, R211.reuse, UR42 ;  /* 0x0000002ad37b7c20 */ /* 0x040fe40008410000 */
[----:B------:R-:W-:Y:S02]  /*9330*/  FFMA.FTZ R121, R168, UR42, R121 ;  /* 0x0000002aa8797c23 */ /* 0x000fe40008010079 */
[----:B------:R-:W-:Y:S02]  /*9340*/  FMUL.FTZ R149, R211, UR41 ;  /* 0x00000029d3957c20 */ /* 0x000fe40008410000 */
[----:B------:R-:W-:Y:S02]  /*9350*/  FFMA.FTZ R120, R152, R227, R153 ;  /* 0x000000e398787223 */ /* 0x000fe40000010099 */
[----:B------:R-:W-:-:S02]  /*9360*/  FADD.FTZ R230, R230, R119 ;  /* 0x00000077e6e67221 */ /* 0x000fc40000010000 */
[----:B------:R-:W-:Y:S02]  /*9370*/  FFMA.FTZ R123, R210, UR41, -R123 ;  /* 0x00000029d27b7c23 */ /* 0x000fe4000801087b */
[----:B------:R-:W-:Y:S02]  /*9380*/  FFMA.FTZ R121, -R150, R121, -RZ ;  /* 0x0000007996797223 */ /* 0x000fe400000109ff */
[----:B------:R-:W-:Y:S02]  /*9390*/  FFMA.FTZ R119, R210, UR42, R149 ;  /* 0x0000002ad2777c23 */ /* 0x000fe40008010095 */
[----:B------:R-:W-:Y:S02]  /*93a0*/  FADD.FTZ R120, -R229, R120 ;  /* 0x00000078e5787221 */ /* 0x000fe40000010100 */
[----:B------:R-:W-:Y:S02]  /*93b0*/  FADD.FTZ R150, R74, R74 ;  /* 0x0000004a4a967221 */ /* 0x000fe40000010000 */
[----:B------:R-:W-:-:S02]  /*93c0*/  FMUL.FTZ R149, R148, R123 ;  /* 0x0000007b94957220 */ /* 0x000fc40000410000 */
[C---:B------:R-:W-:Y:S02]  /*93d0*/  FFMA.FTZ R123, -R148.reuse, R119, -RZ ;  /* 0x00000077947b7223 */ /* 0x040fe400000109ff */
[----:B------:R-:W-:Y:S02]  /*93e0*/  FFMA.FTZ R153, -R148, R126, R151 ;  /* 0x0000007e94997223 */ /* 0x000fe40000010197 */
[----:B------:R-:W-:Y:S02]  /*93f0*/  FFMA.FTZ R148, R150, R125, R124 ;  /* 0x0000007d96947223 */ /* 0x000fe4000001007c */
[C---:B------:R-:W-:Y:S02]  /*9400*/  FMUL.FTZ R119, R33.reuse, -R120 ;  /* 0x8000007821777220 */ /* 0x040fe40000410000 */
[-C--:B------:R-:W-:Y:S02]  /*9410*/  FMUL.FTZ R125, R33, -R230.reuse ;  /* 0x800000e6217d7220 */ /* 0x080fe40000410000 */
[----:B------:R-:W-:-:S02]  /*9420*/  FFMA.FTZ R33, R32, R230, -R119 ;  /* 0x000000e620217223 */ /* 0x000fc40000010877 */
[----:B------:R-:W-:Y:S02]  /*9430*/  FMUL.FTZ R124, R212, UR42 ;  /* 0x0000002ad47c7c20 */ /* 0x000fe40008410000 */
[----:B------:R-:W-:Y:S02]  /*9440*/  FFMA.FTZ R32, R32, R120, R125 ;  /* 0x0000007820207223 */ /* 0x000fe4000001007d */
[----:B------:R-:W-:Y:S02]  /*9450*/  FFMA.FTZ R124, R213, UR41, -R124 ;  /* 0x00000029d57c7c23 */ /* 0x000fe4000801087c */
[----:B------:R-:W-:Y:S02]  /*9460*/  FADD.FTZ R231, -R231, R32 ;  /* 0x00000020e7e77221 */ /* 0x000fe40000010100 */
[----:B------:R-:W-:Y:S02]  /*9470*/  FADD.FTZ R33, R232, R33 ;  /* 0x00000021e8217221 */ /* 0x000fe40000010000 */
[----:B------:R-:W-:-:S02]  /*9480*/  FMUL.FTZ R151, R150, R124 ;  /* 0x0000007c96977220 */ /* 0x000fc40000410000 */
[C---:B------:R-:W-:Y:S02]  /*9490*/  FMUL.FTZ R32, R31.reuse, -R231 ;  /* 0x800000e71f207220 */ /* 0x040fe40000410000 */
[-C--:B------:R-:W-:Y:S02]  /*94a0*/  FMUL.FTZ R124, R31, -R33.reuse ;  /* 0x800000211f7c7220 */ /* 0x080fe40000410000 */
[C---:B------:R-:W-:Y:S02]  /*94b0*/  FFMA.FTZ R31, R30.reuse, R33, -R32 ;  /* 0x000000211e1f7223 */ /* 0x040fe40000010820 */
[----:B------:R-:W-:Y:S02]  /*94c0*/  FFMA.FTZ R32, R30, R231, R124 ;  /* 0x000000e71e207223 */ /* 0x000fe4000001007c */
[----:B------:R-:W-:Y:S02]  /*94d0*/  FADD.FTZ R234, R234, R31 ;  /* 0x0000001feaea7221 */ /* 0x000fe40000010000 */
        /* <DEDUP_REMOVED lines=22> */
[----:B------:R-:W-:Y:S02]  /*9640*/  FMUL.FTZ R126, R212, UR41 ;  /* 0x00000029d47e7c20 */ /* 0x000fe40008410000 */
[C---:B------:R-:W-:Y:S02]  /*9650*/  FFMA.FTZ R24, R22.reuse, R239, R24 ;  /* 0x000000ef16187223 */ /* 0x040fe40000010018 */
[----:B------:R-:W-:-:S02]  /*9660*/  FFMA.FTZ R23, R22, R25, -R23 ;  /* 0x0000001916177223 */ /* 0x000fc40000010817 */
[----:B------:R-:W-:Y:S01]  /*9670*/  FFMA.FTZ R125, R213, UR42, R126 ;  /* 0x0000002ad57d7c23 */ /* 0x000fe2000801007e */
[----:B------:R-:W-:Y:S01]  /*9680*/  SHF.L.U32 R126, R19, 0x5, RZ ;  /* 0x00000005137e7819 */ /* 0x000fe200000006ff */
[----:B------:R-:W-:Y:S02]  /*9690*/  FADD.FTZ R22, -R241, R24 ;  /* 0x00000018f1167221 */ /* 0x000fe40000010100 */
[----:B------:R-:W-:Y:S01]  /*96a0*/  FADD.FTZ R242, R242, R23 ;  /* 0x00000017f2f27221 */ /* 0x000fe20000010000 */
[----:B------:R-:W-:Y:S01]  /*96b0*/  IADD3 R155, R126, 0x2, RZ ;  /* 0x000000027e9b7810 */ /* 0x000fe20007ffe0ff */
[----:B------:R-:W-:Y:S01]  /*96c0*/  FFMA.FTZ R119, -R150, R128, R153 ;  /* 0x0000008096777223 */ /* 0x000fe20000010199 */
[----:B------:R-:W-:Y:S01]  /*96d0*/  IADD3 R153, R126, 0x1, RZ ;  /* 0x000000017e997810 */ /* 0x000fe20007ffe0ff */
[----:B------:R-:W-:Y:S01]  /*96e0*/  FFMA.FTZ R125, -R150, R125, -RZ ;  /* 0x0000007d967d7223 */ /* 0x000fe200000109ff */
[----:B------:R-:W-:Y:S01]  /*96f0*/  MOV R150, UR7 ;  /* 0x0000000700967c02 */ /* 0x000fe20008000f00 */
[C---:B------:R-:W-:Y:S01]  /*9700*/  FMUL.FTZ R23, R21.reuse, -R22 ;  /* 0x8000001615177220 */ /* 0x040fe20000410000 */
[C---:B------:R-:W-:Y:S01]  /*9710*/  LEA.HI.SX32 R124, R126.reuse, R126, 0x1b ;  /* 0x0000007e7e7c7211 */ /* 0x040fe200078fdaff */
[-C--:B------:R-:W-:Y:S01]  /*9720*/  FMUL.FTZ R21, R21, -R242.reuse ;  /* 0x800000f215157220 */ /* 0x080fe20000410000 */
[----:B------:R-:W-:Y:S01]  /*9730*/  IADD3 R157, R126, 0x3, RZ ;  /* 0x000000037e9d7810 */ /* 0x000fe20007ffe0ff */
[C---:B------:R-:W-:Y:S01]  /*9740*/  FFMA.FTZ R23, R20.reuse, R242, -R23 ;  /* 0x000000f214177223 */ /* 0x040fe20000010817 */
[----:B------:R-:W-:Y:S01]  /*9750*/  LEA.HI.SX32 R153, R153, R126, 0x1b ;  /* 0x0000007e99997211 */ /* 0x000fe200078fdaff */
[----:B------:R-:W-:Y:S01]  /*9760*/  FFMA.FTZ R20, R20, R22, R21 ;  /* 0x0000001614147223 */ /* 0x000fe20000010015 */
[-C--:B------:R-:W-:Y:S01]  /*9770*/  LEA.HI.SX32 R128, R155, R126.reuse, 0x1b ;  /* 0x0000007e9b807211 */ /* 0x080fe200078fdaff */
[----:B------:R-:W-:Y:S01]  /*9780*/  FMUL.FTZ R24, R242, R13 ;  /* 0x0000000df2187220 */ /* 0x000fe20000410000 */
[----:B0-----:R-:W-:Y:S01]  /*9790*/  @!P0 STS.128 [R150.X16+0xac80], R136 ;  /* 0x00ac808896008388 */ /* 0x001fe2000000cc00 */
[----:B------:R-:W-:Y:S01]  /*97a0*/  LEA.HI.SX32 R157, R157, R126, 0x1b ;  /* 0x0000007e9d9d7211 */ /* 0x000fe200078fdaff */
[----:B------:R-:W-:-:S02]  /*97b0*/  FADD.FTZ R27, R244, R23 ;  /* 0x00000017f41b7221 */ /* 0x000fc40000010000 */
[----:B------:R-:W-:Y:S01]  /*97c0*/  STS [R124.X4+0x4200], R100 ;  /* 0x004200647c007388 */ /* 0x000fe20000004800 */
[----:B------:R-:W-:Y:S02]  /*97d0*/  FADD.FTZ R243, -R243, R20 ;  /* 0x00000014f3f37221 */ /* 0x000fe40000010100 */
[----:B------:R-:W-:Y:S01]  /*97e0*/  FADD.FTZ R207, -R218, R207 ;  /* 0x000000cfdacf7221 */ /* 0x000fe20000010100 */
[----:B------:R0:W-:Y:S01]  /*97f0*/  STS [R153.X4+0x4204], R34 ;  /* 0x0042042299007388 */ /* 0x0001e20000004800 */
[----:B------:R-:W-:Y:S02]  /*9800*/  FMUL.FTZ R23, R22, R13 ;  /* 0x0000000d16177220 */ /* 0x000fe40000410000 */
[-C--:B------:R-:W-:Y:S01]  /*9810*/  FMUL.FTZ R20, R243, R14.reuse ;  /* 0x0000000ef3147220 */ /* 0x080fe20000410000 */
[----:B------:R1:W-:Y:S01]  /*9820*/  STS [R128.X4+0x4208], R35 ;  /* 0x0042082380007388 */ /* 0x0003e20000004800 */
[----:B------:R-:W-:Y:S02]  /*9830*/  FMUL.FTZ R28, R27, R14 ;  /* 0x0000000e1b1c7220 */ /* 0x000fe40000410000 */
[----:B------:R-:W-:Y:S01]  /*9840*/  FADD.FTZ R31, -R2, R208 ;  /* 0x000000d0021f7221 */ /* 0x000fe20000010100 */
[----:B------:R2:W-:Y:S01]  /*9850*/  STS [R157.X4+0x420c], R102 ;  /* 0x00420c669d007388 */ /* 0x0005e20000004800 */
[----:B------:R-:W-:-:S02]  /*9860*/  FMUL.FTZ R21, R209, R20 ;  /* 0x00000014d1157220 */ /* 0x000fc40000410000 */
[----:B0-----:R-:W-:Y:S01]  /*9870*/  FMUL.FTZ R34, R206, R24 ;  /* 0x00000018ce227220 */ /* 0x001fe20000410000 */
[----:B------:R-:W-:Y:S01]  /*9880*/  STS [R124.X4+0x4210], R101 ;  /* 0x004210657c007388 */ /* 0x000fe20000004800 */
[----:B------:R-:W-:Y:S02]  /*9890*/  FFMA.FTZ R21, R28, R31, R21 ;  /* 0x0000001f1c157223 */ /* 0x000fe40000010015 */
[----:B-1----:R-:W-:Y:S01]  /*98a0*/  FADD.FTZ R35, -R217, R204 ;  /* 0x000000ccd9237221 */ /* 0x002fe20000010100 */
[----:B------:R0:W-:Y:S01]  /*98b0*/  STS [R124.X4+0x4214], R104 ;  /* 0x004214687c007388 */ /* 0x0001e20000004800 */
[----:B------:R-:W-:Y:S02]  /*98c0*/  FADD.FTZ R21, RZ, R21 ;  /* 0x00000015ff157221 */ /* 0x000fe40000010000 */
[-C--:B--2---:R-:W-:Y:S01]  /*98d0*/  FFMA.FTZ R102, R207, R23.reuse, -R34 ;  /* 0x00000017cf667223 */ /* 0x084fe20000010822 */
[----:B------:R1:W-:Y:S01]  /*98e0*/  STS [R124.X4+0x4218], R103 ;  /* 0x004218677c007388 */ /* 0x0003e20000004800 */
[----:B------:R-:W-:-:S02]  /*98f0*/  FMUL.FTZ R23, R206, R23 ;  /* 0x00000017ce177220 */ /* 0x000fc40000410000 */
[----:B------:R-:W-:Y:S01]  /*9900*/  FMUL.FTZ R34, R25, R12 ;  /* 0x0000000c19227220 */ /* 0x000fe20000410000 */
[----:B------:R2:W-:Y:S01]  /*9910*/  STS [R124.X4+0x421c], R106 ;  /* 0x00421c6a7c007388 */ /* 0x0005e20000004800 */
[----:B------:R-:W-:Y:S02]  /*9920*/  FFMA.FTZ R100, R24, R207, R23 ;  /* 0x000000cf18647223 */ /* 0x000fe40000010017 */
[----:B------:R-:W-:Y:S01]  /*9930*/  FMUL.FTZ R23, R209, R28 ;  /* 0x0000001cd1177220 */ /* 0x000fe20000410000 */
[----:B------:R-:W-:Y:S01]  /*9940*/  STS [R124.X4+0x4224], R105 ;  /* 0x004224697c007388 */ /* 0x000fe20000004800 */
[----:B0-----:R-:W-:Y:S02]  /*9950*/  FMUL.FTZ R104, R239, R12 ;  /* 0x0000000cef687220 */ /* 0x001fe40000410000 */
[----:B------:R-:W-:Y:S01]  /*9960*/  FMUL.FTZ R101, R205, R34 ;  /* 0x00000022cd657220 */ /* 0x000fe20000410000 */
[----:B------:R-:W-:Y:S01]  /*9970*/  STS [R124.X4+0x4220], R108 ;  /* 0x0042206c7c007388 */ /* 0x000fe20000004800 */
[----:B------:R-:W-:-:S02]  /*9980*/  FFMA.FTZ R23, R31, R20, -R23 ;  /* 0x000000141f177223 */ /* 0x000fc40000010817 */
[-C--:B------:R-:W-:Y:S01]  /*9990*/  FFMA.FTZ R20, R35, R104.reuse, -R101 ;  /* 0x0000006823147223 */ /* 0x080fe20000010865 */
[----:B------:R-:W-:Y:S01]  /*99a0*/  STS [R124.X4+0x4228], R107 ;  /* 0x0042286b7c007388 */ /* 0x000fe20000004800 */
[----:B------:R-:W-:Y:S02]  /*99b0*/  FMUL.FTZ R101, R26, R11 ;  /* 0x0000000b1a657220 */ /* 0x000fe40000410000 */
[----:B------:R-:W-:Y:S01]  /*99c0*/  FMUL.FTZ R104, R205, R104 ;  /* 0x00000068cd687220 */ /* 0x000fe20000410000 */
[----:B------:R-:W-:Y:S01]  /*99d0*/  STS [R124.X4+0x4234], R109 ;  /* 0x0042346d7c007388 */ /* 0x000fe20000004800 */
[----:B------:R-:W-:Y:S02]  /*99e0*/  FADD.FTZ R23, RZ, R23 ;  /* 0x00000017ff177221 */ /* 0x000fe40000010000 */
[----:B------:R-:W-:Y:S01]  /*99f0*/  FADD.FTZ R21, R21, R100 ;  /* 0x0000006415157221 */ /* 0x000fe20000010000 */
[----:B------:R-:W-:Y:S01]  /*9a00*/  STS [R124.X4+0x422c], R110 ;  /* 0x00422c6e7c007388 */ /* 0x000fe20000004800 */
[----:B------:R-:W-:-:S02]  /*9a10*/  FADD.FTZ R203, -R216, R203 ;  /* 0x000000cbd8cb7221 */ /* 0x000fc40000010100 */
[----:B------:R-:W-:Y:S01]  /*9a20*/  FMUL.FTZ R100, R238, R11 ;  /* 0x0000000bee647220 */ /* 0x000fe20000410000 */
[----:B------:R-:W-:Y:S01]  /*9a30*/  STS [R124.X4+0x4264], R121 ;  /* 0x004264797c007388 */ /* 0x000fe20000004800 */
[----:B-1----:R-:W-:Y:S02]  /*9a40*/  FMUL.FTZ R103, R202, R101 ;  /* 0x00000065ca677220 */ /* 0x002fe40000410000 */
[----:B------:R-:W-:Y:S01]  /*9a50*/  FFMA.FTZ R104, R34, R35, R104 ;  /* 0x0000002322687223 */ /* 0x000fe20000010068 */
[----:B------:R-:W-:Y:S01]  /*9a60*/  STS [R124.X4+0x426c], R123 ;  /* 0x00426c7b7c007388 */ /* 0x000fe20000004800 */
[----:B------:R-:W-:Y:S02]  /*9a70*/  FADD.FTZ R23, R23, R102 ;  /* 0x0000006617177221 */ /* 0x000fe40000010000 */
[----:B--2---:R-:W-:Y:S01]  /*9a80*/  FMUL.FTZ R106, R202, R100 ;  /* 0x00000064ca6a7220 */ /* 0x004fe20000410000 */
[----:B------:R0:W-:Y:S01]  /*9a90*/  STS [R124.X4+0x4230], R112 ;  /* 0x004230707c007388 */ /* 0x0001e20000004800 */
[----:B------:R-:W-:-:S02]  /*9aa0*/  FFMA.FTZ R102, R100, R203, R103 ;  /* 0x000000cb64667223 */ /* 0x000fc40000010067 */
[----:B------:R-:W-:Y:S01]  /*9ab0*/  FADD.FTZ R21, R21, R104 ;  /* 0x0000006815157221 */ /* 0x000fe20000010000 */
[----:B------:R1:W-:Y:S01]  /*9ac0*/  STS [R124.X4+0x423c], R127 ;  /* 0x00423c7f7c007388 */ /* 0x0003e20000004800 */
[----:B------:R-:W-:Y:S02]  /*9ad0*/  FADD.FTZ R20, R23, R20 ;  /* 0x0000001417147221 */ /* 0x000fe40000010000 */
[----:B------:R-:W-:Y:S01]  /*9ae0*/  FMUL.FTZ R103, R234, R17 ;  /* 0x00000011ea677220 */ /* 0x000fe20000410000 */
[----:B------:R-:W-:Y:S01]  /*9af0*/  STS [R124.X4+0x424c], R141 ;  /* 0x00424c8d7c007388 */ /* 0x000fe20000004800 */
[-C--:B------:R-:W-:Y:S01]  /*9b00*/  FMUL.FTZ R23, R235, R18.reuse ;  /* 0x00000012eb177220 */ /* 0x080fe20000410000 */
[----:B0-----:R-:W-:Y:S01]  /*9b10*/  MOV R112, UR28 ;  /* 0x0000001c00707c02 */ /* 0x001fe20008000f00 */
[----:B------:R-:W-:Y:S01]  /*9b20*/  FFMA.FTZ R105, R203, R101, -R106 ;  /* 0x00000065cb697223 */ /* 0x000fe2000001086a */
[----:B------:R0:W-:Y:S01]  /*9b30*/  STS [R124.X4+0x4260], R122 ;  /* 0x0042607a7c007388 */ /* 0x0001e20000004800 */
[----:B------:R-:W-:Y:S01]  /*9b40*/  FADD.FTZ R21, R21, R102 ;  /* 0x0000006615157221 */ /* 0x000fe20000010000 */
[----:B------:R-:W-:Y:S01]  /*9b50*/  LEA R137, R112, -R19, 0x1 ;  /* 0x8000001370897211 */ /* 0x000fe200078e08ff */
[----:B------:R-:W-:Y:S01]  /*9b60*/  FMUL.FTZ R101, R29, R18 ;  /* 0x000000121d657220 */ /* 0x000fe20000410000 */
[----:B------:R2:W-:Y:S01]  /*9b70*/  STS [R124.X4+0x4270], R151 ;  /* 0x004270977c007388 */ /* 0x0005e20000004800 */
[----:B------:R-:W-:Y:S01]  /*9b80*/  FADD.FTZ R104, -R181, R199 ;  /* 0x000000c7b5687221 */ /* 0x000fe20000010100 */
[----:B------:R-:W-:Y:S01]  /*9b90*/  ISETP.GE.AND P0, PT, R137, 0x1, PT ;  /* 0x000000018900780c */ /* 0x000fe20003f06270 */
[----:B------:R-:W-:Y:S01]  /*9ba0*/  FMUL.FTZ R107, R32, R17 ;  /* 0x00000011206b7220 */ /* 0x000fe20000410000 */
[----:B------:R3:W-:Y:S01]  /*9bb0*/  STS [R124.X4+0x4240], R133 ;  /* 0x004240857c007388 */ /* 0x0007e20000004800 */
[----:B------:R-:W-:-:S02]  /*9bc0*/  FMUL.FTZ R108, R198, R103 ;  /* 0x00000067c66c7220 */ /* 0x000fc40000410000 */
[----:B------:R-:W-:Y:S01]  /*9bd0*/  FADD.FTZ R200, -R182, R200 ;  /* 0x000000c8b6c87221 */ /* 0x000fe20000010100 */
[----:B------:R-:W-:Y:S01]  /*9be0*/  STS [R124.X4+0x4258], R147 ;  /* 0x004258937c007388 */ /* 0x000fe20000004800 */
[C---:B------:R-:W-:Y:S02]  /*9bf0*/  FMUL.FTZ R102, R201.reuse, R23 ;  /* 0x00000017c9667220 */ /* 0x040fe40000410000 */
[----:B------:R-:W-:Y:S01]  /*9c00*/  FMUL.FTZ R106, R201, R101 ;  /* 0x00000065c96a7220 */ /* 0x000fe20000410000 */
[----:B------:R-:W-:Y:S01]  /*9c10*/  STS [R124.X4+0x4268], R149 ;  /* 0x004268957c007388 */ /* 0x000fe20000004800 */
[-C--:B------:R-:W-:Y:S02]  /*9c20*/  FFMA.FTZ R109, R104, R107.reuse, -R108 ;  /* 0x0000006b686d7223 */ /* 0x080fe4000001086c */
[----:B------:R-:W-:Y:S01]  /*9c30*/  FFMA.FTZ R102, R101, R200, R102 ;  /* 0x000000c865667223 */ /* 0x000fe20000010066 */
[----:B------:R4:W-:Y:S01]  /*9c40*/  STS [R124.X4+0x4278], R135 ;  /* 0x004278877c007388 */ /* 0x0009e20000004800 */
[----:B------:R-:W-:-:S02]  /*9c50*/  FMUL.FTZ R107, R198, R107 ;  /* 0x0000006bc66b7220 */ /* 0x000fc40000410000 */
[----:B------:R-:W-:Y:S01]  /*9c60*/  FMUL.FTZ R108, R231, R16 ;  /* 0x00000010e76c7220 */ /* 0x000fe20000410000 */
[----:B------:R-:W-:Y:S01]  /*9c70*/  STS [R124.X4+0x4238], R129 ;  /* 0x004238817c007388 */ /* 0x000fe20000004800 */
[----:B------:R-:W-:Y:S02]  /*9c80*/  FFMA.FTZ R23, R200, R23, -R106 ;  /* 0x00000017c8177223 */ /* 0x000fe4000001086a */
[----:B------:R-:W-:Y:S01]  /*9c90*/  FADD.FTZ R20, R20, R105 ;  /* 0x0000006914147221 */ /* 0x000fe20000010000 */
[----:B------:R-:W-:Y:S01]  /*9ca0*/  STS [R124.X4+0x4244], R131 ;  /* 0x004244837c007388 */ /* 0x000fe20000004800 */
[----:B------:R-:W-:Y:S02]  /*9cb0*/  FADD.FTZ R21, R21, R102 ;  /* 0x0000006615157221 */ /* 0x000fe40000010000 */
[----:B------:R-:W-:Y:S01]  /*9cc0*/  FFMA.FTZ R106, R103, R104, R107 ;  /* 0x00000068676a7223 */ /* 0x000fe2000001006b */
[----:B------:R-:W-:Y:S01]  /*9cd0*/  STS [R124.X4+0x4248], R142 ;  /* 0x0042488e7c007388 */ /* 0x000fe20000004800 */
[----:B------:R-:W-:-:S02]  /*9ce0*/  FMUL.FTZ R102, R33, R16 ;  /* 0x0000001021667220 */ /* 0x000fc40000410000 */
[----:B------:R-:W-:Y:S01]  /*9cf0*/  FADD.FTZ R105, -R180, R196 ;  /* 0x000000c4b4697221 */ /* 0x000fe20000010100 */
[----:B------:R-:W-:Y:S01]  /*9d00*/  STS [R124.X4+0x4250], R145 ;  /* 0x004250917c007388 */ /* 0x000fe20000004800 */
[----:B------:R-:W-:Y:S02]  /*9d10*/  FMUL.FTZ R107, R197, R108 ;  /* 0x0000006cc56b7220 */ /* 0x000fe40000410000 */
[----:B------:R-:W-:Y:S01]  /*9d20*/  FADD.FTZ R21, R21, R106 ;  /* 0x0000006a15157221 */ /* 0x000fe20000010000 */
[----:B------:R-:W-:Y:S01]  /*9d30*/  STS [R124.X4+0x4254], R144 ;  /* 0x004254907c007388 */ /* 0x000fe20000004800 */
[----:B------:R-:W-:Y:S02]  /*9d40*/  FMUL.FTZ R110, R197, R102 ;  /* 0x00000066c56e7220 */ /* 0x000fe40000410000 */
[----:B------:R-:W-:Y:S01]  /*9d50*/  FADD.FTZ R20, R20, R23 ;  /* 0x0000001714147221 */ /* 0x000fe20000010000 */
[----:B------:R-:W-:Y:S01]  /*9d60*/  STS [R124.X4+0x425c], R146 ;  /* 0x00425c927c007388 */ /* 0x000fe20000004800 */
[----:B------:R-:W-:-:S02]  /*9d70*/  FFMA.FTZ R106, R102, R105, R107 ;  /* 0x00000069666a7223 */ /* 0x000fc4000001006b */
[----:B------:R-:W-:Y:S01]  /*9d80*/  FFMA.FTZ R23, R105, R108, -R110 ;  /* 0x0000006c69177223 */ /* 0x000fe2000001086e */
[----:B------:R-:W-:Y:S01]  /*9d90*/  STS [R124.X4+0x4274], R125 ;  /* 0x0042747d7c007388 */ /* 0x000fe20000004800 */
[----:B------:R-:W-:Y:S02]  /*9da0*/  FADD.FTZ R20, R20, R109 ;  /* 0x0000006d14147221 */ /* 0x000fe40000010000 */
[----:B------:R-:W-:Y:S01]  /*9db0*/  FADD.FTZ R21, R21, R106 ;  /* 0x0000006a15157221 */ /* 0x000fe20000010000 */
[----:B------:R5:W-:Y:S01]  /*9dc0*/  STS [R124.X4+0x427c], R140 ;  /* 0x00427c8c7c007388 */ /* 0x000be20000004800 */
[----:B------:R-:W-:Y:S02]  /*9dd0*/  FMUL.FTZ R106, R230, R15 ;  /* 0x0000000fe66a7220 */ /* 0x000fe40000410000 */
[----:B------:R-:W-:Y:S02]  /*9de0*/  FADD.FTZ R20, R20, R23 ;  /* 0x0000001714147221 */ /* 0x000fe40000010000 */
[----:B------:R-:W-:-:S02]  /*9df0*/  FADD.FTZ R195, -R179, R195 ;  /* 0x000000c3b3c37221 */ /* 0x000fc40000010100 */
[----:B------:R-:W-:Y:S02]  /*9e00*/  FMUL.FTZ R23, R120, R15 ;  /* 0x0000000f78177220 */ /* 0x000fe40000410000 */
[----:B------:R-:W-:Y:S02]  /*9e10*/  FMUL.FTZ R108, R194, R106 ;  /* 0x0000006ac26c7220 */ /* 0x000fe40000410000 */
[-C--:B------:R-:W-:Y:S02]  /*9e20*/  FMUL.FTZ R107, R117, R10.reuse ;  /* 0x0000000a756b7220 */ /* 0x080fe40000410000 */
[----:B------:R-:W-:Y:S02]  /*9e30*/  FADD.FTZ R192, -R178, R192 ;  /* 0x000000c0b2c07221 */ /* 0x000fe40000010100 */
[----:B------:R-:W-:Y:S02]  /*9e40*/  FFMA.FTZ R109, R195, R23, -R108 ;  /* 0x00000017c36d7223 */ /* 0x000fe4000001086c */
[----:B------:R-:W-:-:S02]  /*9e50*/  FMUL.FTZ R110, R227, R10 ;  /* 0x0000000ae36e7220 */ /* 0x000fc40000410000 */
[----:B------:R-:W-:Y:S02]  /*9e60*/  FMUL.FTZ R121, R193, R107 ;  /* 0x0000006bc1797220 */ /* 0x000fe40000410000 */
[----:B------:R-:W-:Y:S02]  /*9e70*/  FADD.FTZ R20, R20, R109 ;  /* 0x0000006d14147221 */ /* 0x000fe40000010000 */
[----:B------:R-:W-:Y:S02]  /*9e80*/  FFMA.FTZ R121, R192, R110, -R121 ;  /* 0x0000006ec0797223 */ /* 0x000fe40000010879 */
[----:B------:R-:W-:Y:S02]  /*9e90*/  FMUL.FTZ R23, R194, R23 ;  /* 0x00000017c2177220 */ /* 0x000fe40000410000 */
[----:B------:R-:W-:Y:S02]  /*9ea0*/  FADD.FTZ R154, R20, R121 ;  /* 0x00000079149a7221 */ /* 0x000fe40000010000 */
[----:B------:R-:W-:-:S02]  /*9eb0*/  FFMA.FTZ R108, R106, R195, R23 ;  /* 0x000000c36a6c7223 */ /* 0x000fc40000010017 */
[----:B------:R-:W-:Y:S02]  /*9ec0*/  FMUL.FTZ R20, R111, UR38 ;  /* 0x000000266f147c20 */ /* 0x000fe40008410000 */
[----:B------:R-:W-:Y:S02]  /*9ed0*/  FMUL.FTZ R23, R193, R110 ;  /* 0x0000006ec1177220 */ /* 0x000fe40000410000 */
[----:B------:R-:W-:Y:S02]  /*9ee0*/  FADD.FTZ R21, R21, R108 ;  /* 0x0000006c15157221 */ /* 0x000fe40000010000 */
[----:B------:R-:W-:Y:S02]  /*9ef0*/  FFMA.FTZ R123, R183, UR37, -R20 ;  /* 0x00000025b77b7c23 */ /* 0x000fe40008010814 */
[----:B------:R-:W-:Y:S02]  /*9f00*/  FFMA.FTZ R108, R107, R192, R23 ;  /* 0x000000c06b6c7223 */ /* 0x000fe40000010017 */
[----:B------:R-:W-:-:S02]  /*9f10*/  FMUL.FTZ R20, R219, UR38 ;  /* 0x00000026db147c20 */ /* 0x000fc40008410000 */
[----:B------:R-:W-:Y:S02]  /*9f20*/  FADD.FTZ R153, R21, R108 ;  /* 0x0000006c15997221 */ /* 0x000fe40000010000 */
[----:B-1----:R-:W-:Y:S02]  /*9f30*/  FFMA.FTZ R127, R113, UR37, R20 ;  /* 0x00000025717f7c23 */ /* 0x002fe40008010014 */
[----:B------:R-:W-:Y:S02]  /*9f40*/  FMUL.FTZ R21, R172, UR38 ;  /* 0x00000026ac157c20 */ /* 0x000fe40008410000 */
[----:B------:R-:W-:Y:S02]  /*9f50*/  FMUL.FTZ R20, R227, UR38 ;  /* 0x00000026e3147c20 */ /* 0x000fe40008410000 */
[----:B0-----:R-:W-:Y:S02]  /*9f60*/  FFMA.FTZ R122, R132, UR37, R21 ;  /* 0x00000025847a7c23 */ /* 0x001fe40008010015 */
[----:B------:R-:W-:-:S02]  /*9f70*/  FFMA.FTZ R141, R117, UR37, R20 ;  /* 0x00000025758d7c23 */ /* 0x000fc40008010014 */
[----:B------:R-:W-:Y:S02]  /*9f80*/  FMUL.FTZ R143, R234, UR38 ;  /* 0x00000026ea8f7c20 */ /* 0x000fe40008410000 */
[----:B------:R-:W-:Y:S02]  /*9f90*/  FMUL.FTZ R21, R114, UR38 ;  /* 0x0000002672157c20 */ /* 0x000fe40008410000 */
[----:B------:R-:W-:Y:S02]  /*9fa0*/  FMUL.FTZ R20, R29, UR38 ;  /* 0x000000261d147c20 */ /* 0x000fe40008410000 */
[C---:B------:R-:W-:Y:S02]  /*9fb0*/  FFMA.FTZ R143, R32.reuse, UR37, -R143 ;  /* 0x00000025208f7c23 */ /* 0x040fe4000801088f */
[----:B--2---:R-:W-:Y:S02]  /*9fc0*/  FMUL.FTZ R151, R32, UR38 ;  /* 0x0000002620977c20 */ /* 0x004fe40008410000 */
[----:B------:R-:W-:-:S02]  /*9fd0*/  FFMA.FTZ R126, R130, UR37, -R21 ;  /* 0x00000025827e7c23 */ /* 0x000fc40008010815 */
[----:B------:R-:W-:Y:S02]  /*9fe0*/  FMUL.FTZ R139, R230, UR38 ;  /* 0x00000026e68b7c20 */ /* 0x000fe40008410000 */
[C---:B------:R-:W-:Y:S02]  /*9ff0*/  FFMA.FTZ R32, R235.reuse, UR37, -R20 ;  /* 0x00000025eb207c23 */ /* 0x040fe40008010814 */
[----:B------:R-:W-:Y:S02]  /*a000*/  FMUL.FTZ R23, R132, UR38 ;  /* 0x0000002684177c20 */ /* 0x000fe40008410000 */
[----:B---3--:R-:W-:Y:S02]  /*a010*/  FMUL.FTZ R133, R226, UR38 ;  /* 0x00000026e2857c20 */ /* 0x008fe40008410000 */
[----:B------:R-:W-:Y:S02]  /*a020*/  FMUL.FTZ R21, R120, UR38 ;  /* 0x0000002678157c20 */ /* 0x000fe40008410000 */
[----:B------:R-:W-:-:S02]  /*a030*/  FMUL.FTZ R20, R235, UR38 ;  /* 0x00000026eb147c20 */ /* 0x000fc40008410000 */
[----:B------:R-:W-:Y:S02]  /*a040*/  FFMA.FTZ R139, R120, UR37, -R139 ;  /* 0x00000025788b7c23 */ /* 0x000fe4000801088b */
[----:B------:R-:W-:Y:S02]  /*a050*/  FFMA.FTZ R112, R172, UR37, -R23 ;  /* 0x00000025ac707c23 */ /* 0x000fe40008010817 */
[C---:B----4-:R-:W-:Y:S02]  /*a060*/  FMUL.FTZ R135, R118.reuse, UR38 ;  /* 0x0000002676877c20 */ /* 0x050fe40008410000 */
[C---:B------:R-:W-:Y:S02]  /*a070*/  FFMA.FTZ R133, R118.reuse, UR37, -R133 ;  /* 0x0000002576857c23 */ /* 0x040fe40008010885 */
[----:B------:R-:W-:Y:S02]  /*a080*/  FMUL.FTZ R155, R118, R9 ;  /* 0x00000009769b7220 */ /* 0x000fe40000410000 */
[----:B------:R-:W-:-:S02]  /*a090*/  FFMA.FTZ R120, R230, UR37, R21 ;  /* 0x00000025e6787c23 */ /* 0x000fc40008010015 */
[----:B------:R-:W-:Y:S02]  /*a0a0*/  FMUL.FTZ R147, R238, UR38 ;  /* 0x00000026ee937c20 */ /* 0x000fe40008410000 */
[----:B------:R-:W-:Y:S02]  /*a0b0*/  FFMA.FTZ R149, R29, UR37, R20 ;  /* 0x000000251d957c23 */ /* 0x000fe40008010014 */
[----:B-----5:R-:W-:Y:S02]  /*a0c0*/  FMUL.FTZ R124, R183, UR38 ;  /* 0x00000026b77c7c20 */ /* 0x020fe40008410000 */
[----:B------:R-:W-:Y:S02]  /*a0d0*/  FMUL.FTZ R125, R130, UR38 ;  /* 0x00000026827d7c20 */ /* 0x000fe40008410000 */
[----:B------:R-:W-:Y:S02]  /*a0e0*/  FMUL.FTZ R128, R113, UR38 ;  /* 0x0000002671807c20 */ /* 0x000fe40008410000 */
[----:B------:R-:W-:-:S02]  /*a0f0*/  FMUL.FTZ R129, R222, UR38 ;  /* 0x00000026de817c20 */ /* 0x000fc40008410000 */
[----:B------:R-:W-:Y:S02]  /*a100*/  FMUL.FTZ R131, R134, UR38 ;  /* 0x0000002686837c20 */ /* 0x000fe40008410000 */
[----:B------:R-:W-:Y:S02]  /*a110*/  FMUL.FTZ R136, R115, UR38 ;  /* 0x0000002673887c20 */ /* 0x000fe40008410000 */
[----:B------:R-:W-:Y:S02]  /*a120*/  FMUL.FTZ R138, R223, UR38 ;  /* 0x00000026df8a7c20 */ /* 0x000fe40008410000 */
[----:B------:R-:W-:Y:S02]  /*a130*/  FMUL.FTZ R108, R115, R8 ;  /* 0x00000008736c7220 */ /* 0x000fe40000410000 */
[----:B------:R-:W-:Y:S02]  /*a140*/  FMUL.FTZ R118, R117, UR38 ;  /* 0x0000002675767c20 */ /* 0x000fe40008410000 */
[----:B------:R-:W-:-:S02]  /*a150*/  FMUL.FTZ R109, R226, R9 ;  /* 0x00000009e26d7220 */ /* 0x000fc40000410000 */
        /* <DEDUP_REMOVED lines=9> */
[----:B------:R-:W-:Y:S02]  /*a1f0*/  FFMA.FTZ R147, R26, UR37, -R147 ;  /* 0x000000251a937c23 */ /* 0x000fe40008010893 */
[----:B------:R-:W-:Y:S02]  /*a200*/  FADD.FTZ R110, -R177, R191 ;  /* 0x000000bfb16e7221 */ /* 0x000fe40000010100 */
[----:B------:R-:W-:-:S02]  /*a210*/  FADD.FTZ R121, -R176, R188 ;  /* 0x000000bcb0797221 */ /* 0x000fc40000010100 */
[----:B------:R-:W-:Y:S02]  /*a220*/  FFMA.FTZ R124, R111, UR37, R124 ;  /* 0x000000256f7c7c23 */ /* 0x000fe4000801007c */
[----:B------:R-:W-:Y:S02]  /*a230*/  FFMA.FTZ R125, R114, UR37, R125 ;  /* 0x00000025727d7c23 */ /* 0x000fe4000801007d */
[----:B------:R-:W-:Y:S02]  /*a240*/  FFMA.FTZ R128, R219, UR37, -R128 ;  /* 0x00000025db807c23 */ /* 0x000fe40008010880 */
[----:B------:R-:W-:Y:S02]  /*a250*/  FFMA.FTZ R129, R134, UR37, -R129 ;  /* 0x0000002586817c23 */ /* 0x000fe40008010881 */
[----:B------:R-:W-:Y:S02]  /*a260*/  FFMA.FTZ R131, R222, UR37, R131 ;  /* 0x00000025de837c23 */ /* 0x000fe40008010083 */
[----:B------:R-:W-:-:S02]  /*a270*/  FFMA.FTZ R136, R223, UR37, -R136 ;  /* 0x00000025df887c23 */ /* 0x000fc40008010888 */
[----:B------:R-:W-:Y:S02]  /*a280*/  FMUL.FTZ R156, R223, R8 ;  /* 0x00000008df9c7220 */ /* 0x000fe40000410000 */
[----:B------:R-:W-:Y:S02]  /*a290*/  FFMA.FTZ R138, R115, UR37, R138 ;  /* 0x00000025738a7c23 */ /* 0x000fe4000801008a */
[----:B------:R-:W-:Y:S02]  /*a2a0*/  FMUL.FTZ R158, R189, R108 ;  /* 0x0000006cbd9e7220 */ /* 0x000fe40000410000 */
[----:B------:R-:W-:Y:S02]  /*a2b0*/  FFMA.FTZ R135, R226, UR37, R135 ;  /* 0x00000025e2877c23 */ /* 0x000fe40008010087 */
[----:B------:R-:W-:Y:S02]  /*a2c0*/  FFMA.FTZ R118, R227, UR37, -R118 ;  /* 0x00000025e3767c23 */ /* 0x000fe40008010876 */
[----:B------:R-:W-:-:S02]  /*a2d0*/  FMUL.FTZ R157, R190, R109 ;  /* 0x0000006dbe9d7220 */ /* 0x000fc40000410000 */
[----:B------:R-:W-:Y:S02]  /*a2e0*/  FFMA.FTZ R140, R231, UR37, -R140 ;  /* 0x00000025e78c7c23 */ /* 0x000fe4000801088c */
[----:B------:R-:W-:Y:S02]  /*a2f0*/  FFMA.FTZ R142, R33, UR37, R142 ;  /* 0x00000025218e7c23 */ /* 0x000fe4000801008e */
[----:B------:R-:W-:Y:S02]  /*a300*/  FFMA.FTZ R151, R234, UR37, R151 ;  /* 0x00000025ea977c23 */ /* 0x000fe40008010097 */
[----:B------:R-:W-:Y:S02]  /*a310*/  FFMA.FTZ R26, R239, UR37, -R20 ;  /* 0x00000025ef1a7c23 */ /* 0x000fe40008010814 */
[----:B------:R-:W-:Y:S02]  /*a320*/  FFMA.FTZ R145, R22, UR37, -R145 ;  /* 0x0000002516917c23 */ /* 0x000fe40008010891 */
[----:B------:R-:W-:-:S02]  /*a330*/  FFMA.FTZ R144, R243, UR37, -R144 ;  /* 0x00000025f3907c23 */ /* 0x000fc40008010890 */
        /* <DEDUP_REMOVED lines=38> */
.L_x_2693:
[----:B------:R-:W-:Y:S05]  /*a5a0*/  BSYNC B0 ;  /* 0x0000000000007941 */ /* 0x000fea0003800000 */
.L_x_2692:
        /* <DEDUP_REMOVED lines=9> */
[----:B------:R-:W-:Y:S01]  /*a640*/  FMUL.FTZ R156, R189, R156 ;  /* 0x0000009cbd9c7220 */ /* 0x000fe20000410000 */
[----:B------:R-:W-:Y:S01]  /*a650*/  UIMAD UR37, UR35, UR30, UR37 ;  /* 0x0000001e232572a4 */ /* 0x000fe2000f8e0225 */
[----:B------:R-:W-:Y:S01]  /*a660*/  FADD.FTZ R157, R154, R157 ;  /* 0x0000009d9a9d7221 */ /* 0x000fe20000010000 */
[----:B------:R-:W-:Y:S01]  /*a670*/  ULDC UR38, c[0x0][0x174] ;  /* 0x00005d0000267ab9 */ /* 0x000fe20000000800 */
[----:B------:R-:W-:Y:S01]  /*a680*/  FADD.FTZ R20, R153, R20 ;  /* 0x0000001499147221 */ /* 0x000fe20000010000 */
[----:B------:R-:W-:Y:S01]  /*a690*/  ULDC.64 UR30, c[0x0][0x2c0] ;  /* 0x0000b000001e7ab9 */ /* 0x000fe20000000a00 */
[----:B------:R-:W-:Y:S01]  /*a6a0*/  FFMA.FTZ R21, R108, R121, R156 ;  /* 0x000000796c157223 */ /* 0x000fe2000001009c */
[----:B------:R-:W-:Y:S01]  /*a6b0*/  UIADD3 UR29, UR29, UR37, URZ ;  /* 0x000000251d1d7290 */ /* 0x000fe2000fffe03f */
[----:B------:R-:W-:Y:S01]  /*a6c0*/  FADD.FTZ R154, R119, -R116 ;  /* 0x80000074779a7221 */ /* 0x000fe20000010000 */
[----:B------:R-:W-:Y:S01]  /*a6d0*/  UIMAD UR37, UR36, UR30, URZ ;  /* 0x0000001e242572a4 */ /* 0x000fe2000f8e023f */
[-C--:B------:R-:W-:Y:S01]  /*a6e0*/  FMUL.FTZ R116, R222, R7.reuse ;  /* 0x00000007de747220 */ /* 0x080fe20000410000 */
[----:B------:R-:W-:Y:S01]  /*a6f0*/  BSSY B0, `(.L_x_2694) ;  /* 0x000004e000007945 */ /* 0x000fe20003800000 */
[----:B------:R-:W-:Y:S01]  /*a700*/  FADD.FTZ R20, R20, R21 ;  /* 0x0000001514147221 */ /* 0x000fe20000010000 */
[----:B------:R-:W-:Y:S01]  /*a710*/  UIMAD UR37, UR20, UR31, UR37 ;  /* 0x0000001f142572a4 */ /* 0x000fe2000f8e0225 */
[----:B------:R-:W-:Y:S01]  /*a720*/  FADD.FTZ R187, -R175, R187 ;  /* 0x000000bbafbb7221 */ /* 0x000fe20000010100 */
[----:B------:R-:W-:Y:S01]  /*a730*/  UIMAD.WIDE.U32 UR30, UR20, UR30, UR28 ;  /* 0x0000001e141e72a5 */ /* 0x000fe2000f8e001c */
[----:B------:R-:W-:Y:S01]  /*a740*/  FMUL.FTZ R119, R113, R6 ;  /* 0x0000000671777220 */ /* 0x000fe20000410000 */
[----:B------:R-:W-:Y:S01]  /*a750*/  ISETP.GE.AND P1, PT, R137, 0x101, PT ;  /* 0x000001018900780c */ /* 0x000fe20003f26270 */
[----:B------:R-:W-:Y:S01]  /*a760*/  FMUL.FTZ R134, R134, R7 ;  /* 0x0000000786867220 */ /* 0x000fe20000410000 */
[----:B------:R-:W-:Y:S01]  /*a770*/  ULDC.64 UR28, c[0x0][0x320] ;  /* 0x0000c800001c7ab9 */ /* 0x000fe20000000a00 */
[----:B------:R-:W-:Y:S01]  /*a780*/  FMUL.FTZ R21, R186, R116 ;  /* 0x00000074ba157220 */ /* 0x000fe20000410000 */
[----:B------:R-:W-:Y:S01]  /*a790*/  UIADD3 UR37, UR37, UR31, URZ ;  /* 0x0000001f25257290 */ /* 0x000fe2000fffe03f */
[----:B------:R-:W-:Y:S01]  /*a7a0*/  FADD.FTZ R168, -R174, R168 ;  /* 0x000000a8aea87221 */ /* 0x000fe20000010100 */
[----:B------:R-:W-:Y:S01]  /*a7b0*/  ULEA UR31, UP0, UR30, UR28, 0x3 ;  /* 0x0000001c1e1f7291 */ /* 0x000fe2000f80183f */
[----:B------:R-:W-:Y:S01]  /*a7c0*/  FMUL.FTZ R219, R219, R6 ;  /* 0x00000006dbdb7220 */ /* 0x000fe20000410000 */
[----:B------:R-:W-:Y:S01]  /*a7d0*/  UIADD3 UR28, UR6, -UR38, URZ ;  /* 0x80000026061c7290 */ /* 0x000fe2000fffe03f */
[----:B0-----:R-:W-:Y:S01]  /*a7e0*/  FMUL.FTZ R23, R169, R119 ;  /* 0x00000077a9177220 */ /* 0x001fe20000410000 */
[----:B------:R-:W-:Y:S01]  /*a7f0*/  ULEA.HI.X UR29, UR30, UR29, UR37, 0x3, UP0 ;  /* 0x0000001d1e1d7291 */ /* 0x000fe200080f1c25 */
[-C--:B------:R-:W-:Y:S01]  /*a800*/  FFMA.FTZ R22, R187, R134.reuse, -R21 ;  /* 0x00000086bb167223 */ /* 0x080fe20000010815 */
[----:B------:R-:W-:Y:S01]  /*a810*/  UIMAD UR28, UR28, -0x1000, URZ ;  /* 0xfffff0001c1c78a4 */ /* 0x000fe2000f8e023f */
[----:B------:R-:W-:Y:S01]  /*a820*/  FMUL.FTZ R134, R186, R134 ;  /* 0x00000086ba867220 */ /* 0x000fe20000410000 */
[----:B------:R-:W-:Y:S01]  /*a830*/  ISETP.GE.AND P2, PT, R137, 0x181, PT ;  /* 0x000001818900780c */ /* 0x000fe20003f46270 */
[----:B------:R-:W-:-:S02]  /*a840*/  FFMA.FTZ R23, R168, R219, -R23 ;  /* 0x000000dba8177223 */ /* 0x000fc40000010817 */
[----:B------:R-:W-:Y:S02]  /*a850*/  FFMA.FTZ R21, R116, R187, R134 ;  /* 0x000000bb74157223 */ /* 0x000fe40000010086 */
[----:B------:R-:W-:Y:S02]  /*a860*/  FMUL.FTZ R219, R169, R219 ;  /* 0x000000dba9db7220 */ /* 0x000fe40000410000 */
[----:B------:R-:W-:Y:S01]  /*a870*/  FADD.FTZ R21, R20, R21 ;  /* 0x0000001514157221 */ /* 0x000fe20000010000 */
[----:B------:R-:W-:Y:S01]  /*a880*/  LEA R20, P0, R19, UR31, 0x2 ;  /* 0x0000001f13147c11 */ /* 0x000fe2000f8010ff */
[----:B------:R-:W-:Y:S01]  /*a890*/  FFMA.FTZ R134, R119, R168, R219 ;  /* 0x000000a877867223 */ /* 0x000fe200000100db */
[----:B------:R-:W-:Y:S01]  /*a8a0*/  ULDC.64 UR30, c[0x0][0x2d0] ;  /* 0x0000b400001e7ab9 */ /* 0x000fe20000000a00 */
[----:B------:R-:W-:Y:S01]  /*a8b0*/  FADD.FTZ R157, R157, R158 ;  /* 0x0000009e9d9d7221 */ /* 0x000fe20000010000 */
[----:B------:R-:W-:Y:S01]  /*a8c0*/  IADD3 R158, R19, 0x100, RZ ;  /* 0x00000100139e7810 */ /* 0x000fe20007ffe0ff */
[----:B------:R-:W-:Y:S01]  /*a8d0*/  FADD.FTZ R155, R21, R134 ;  /* 0x00000086159b7221 */ /* 0x000fe20000010000 */
[----:B------:R-:W-:Y:S01]  /*a8e0*/  LEA.HI.X R21, R19, UR29, RZ, 0x2, P0 ;  /* 0x0000001d13157c11 */ /* 0x000fe200080f14ff */
[----:B------:R-:W-:Y:S01]  /*a8f0*/  FADD.FTZ R22, R157, R22 ;  /* 0x000000169d167221 */ /* 0x000fe20000010000 */
[----:B------:R-:W-:Y:S01]  /*a900*/  MOV R157, UR28 ;  /* 0x0000001c009d7c02 */ /* 0x000fe20008000f00 */
[-C--:B------:R-:W-:Y:S01]  /*a910*/  FMUL.FTZ R134, R114, R5.reuse ;  /* 0x0000000572867220 */ /* 0x080fe20000410000 */
[----:B------:R-:W-:Y:S01]  /*a920*/  USHF.L.U32 UR28, UR8, 0x2, URZ ;  /* 0x00000002081c7899 */ /* 0x000fe2000800063f */
[----:B------:R-:W-:Y:S01]  /*a930*/  FMUL.FTZ R130, R130, R5 ;  /* 0x0000000582827220 */ /* 0x000fe20000410000 */
[----:B------:R-:W-:Y:S01]  /*a940*/  USHF.L.U64.HI UR29, UR8, 0x2, UR9 ;  /* 0x00000002081d7899 */ /* 0x000fe20008010209 */
[----:B------:R-:W-:Y:S01]  /*a950*/  FADD.FTZ R210, -R173, R210 ;  /* 0x000000d2add27221 */ /* 0x000fe20000010100 */
[----:B------:R-:W-:Y:S01]  /*a960*/  ISETP.GE.AND P0, PT, R137, 0x81, PT ;  /* 0x000000818900780c */ /* 0x000fe20003f06270 */
[C---:B------:R-:W-:Y:S01]  /*a970*/  FMUL.FTZ R153, R211.reuse, R134 ;  /* 0x00000086d3997220 */ /* 0x040fe20000410000 */
[----:B------:R-:W-:Y:S01]  /*a980*/  MOV R159, UR28 ;  /* 0x0000001c009f7c02 */ /* 0x000fe20008000f00 */
[----:B------:R-:W-:Y:S01]  /*a990*/  FADD.FTZ R22, R22, R23 ;  /* 0x0000001716167221 */ /* 0x000fe20000010000 */
[----:B------:R-:W-:Y:S01]  /*a9a0*/  UIMAD UR29, UR29, UR30, URZ ;  /* 0x0000001e1d1d72a4 */ /* 0x000fe2000f8e023f */
[----:B------:R-:W-:Y:S01]  /*a9b0*/  FMUL.FTZ R23, R211, R130 ;  /* 0x00000082d3177220 */ /* 0x000fe20000410000 */
[----:B------:R-:W-:Y:S01]  /*a9c0*/  LEA.HI.SX32 R158, R158, R19, 0x1b ;  /* 0x000000139e9e7211 */ /* 0x000fe200078fdaff */
[----:B------:R-:W-:Y:S01]  /*a9d0*/  IMAD.WIDE R20, R157, 0x4, R20 ;  /* 0x000000049d147825 */ /* 0x000fe200078e0214 */
[----:B------:R-:W-:-:S03]  /*a9e0*/  UIMAD UR29, UR28, UR31, UR29 ;  /* 0x0000001f1c1d72a4 */ /* 0x000fc6000f8e021d */
[----:B------:R-:W-:Y:S02]  /*a9f0*/  FFMA.FTZ R157, R210, R130, -R153 ;  /* 0x00000082d29d7223 */ /* 0x000fe40000010899 */
[----:B------:R-:W-:Y:S02]  /*aa00*/  FMUL.FTZ R153, R111, R4 ;  /* 0x000000046f997220 */ /* 0x000fe40000410000 */
[----:B------:R-:W-:Y:S02]  /*aa10*/  FFMA.FTZ R130, R134, R210, R23 ;  /* 0x000000d286827223 */ /* 0x000fe40000010017 */
[----:B------:R-:W-:Y:S02]  /*aa20*/  FADD.FTZ R213, -R170, R213 ;  /* 0x000000d5aad57221 */ /* 0x000fe40000010100 */
[----:B------:R-:W-:Y:S02]  /*aa30*/  FMUL.FTZ R183, R183, R4 ;  /* 0x00000004b7b77220 */ /* 0x000fe40000410000 */
[----:B------:R-:W-:-:S02]  /*aa40*/  FMUL.FTZ R156, R212, R153 ;  /* 0x00000099d49c7220 */ /* 0x000fc40000410000 */
[----:B------:R-:W-:Y:S02]  /*aa50*/  FADD.FTZ R23, R155, R130 ;  /* 0x000000829b177221 */ /* 0x000fe40000010000 */
[----:B------:R-:W-:Y:S02]  /*aa60*/  FMUL.FTZ R130, R132, R3 ;  /* 0x0000000384827220 */ /* 0x000fe40000410000 */
[----:B------:R-:W-:-:S04]  /*aa70*/  IMAD.WIDE.U32 R20, R159, c[0x0][0x2d0], R20 ;  /* 0x0000b4009f147a25 */ /* 0x000fc800078e0014 */
[-C--:B------:R-:W-:Y:S01]  /*aa80*/  FFMA.FTZ R159, R213, R183.reuse, -R156 ;  /* 0x000000b7d59f7223 */ /* 0x080fe2000001089c */
[----:B------:R-:W-:Y:S01]  /*aa90*/  IADD3 R21, R21, UR29, RZ ;  /* 0x0000001d15157c10 */ /* 0x000fe2000fffe0ff */
[----:B------:R-:W-:Y:S02]  /*aaa0*/  FADD.FTZ R22, R22, R157 ;  /* 0x0000009d16167221 */ /* 0x000fe40000010000 */
[----:B------:R-:W-:Y:S02]  /*aab0*/  FMUL.FTZ R156, R212, R183 ;  /* 0x000000b7d49c7220 */ /* 0x000fe40000410000 */
[----:B------:R-:W-:Y:S02]  /*aac0*/  FADD.FTZ R155, -R0, R214 ;  /* 0x000000d6009b7221 */ /* 0x000fe40000010100 */
[----:B------:R-:W-:Y:S02]  /*aad0*/  FMUL.FTZ R172, R172, R3 ;  /* 0x00000003acac7220 */ /* 0x000fe40000410000 */
[----:B------:R-:W-:-:S02]  /*aae0*/  FMUL.FTZ R157, R245, R130 ;  /* 0x00000082f59d7220 */ /* 0x000fc40000410000 */
[----:B------:R-:W-:Y:S02]  /*aaf0*/  FFMA.FTZ R156, R153, R213, R156 ;  /* 0x000000d5999c7223 */ /* 0x000fe4000001009c */
[-C--:B------:R-:W-:Y:S02]  /*ab00*/  FFMA.FTZ R160, R155, R172.reuse, -R157 ;  /* 0x000000ac9ba07223 */ /* 0x080fe4000001089d */
[----:B------:R-:W-:Y:S01]  /*ab10*/  FADD.FTZ R159, R22, R159 ;  /* 0x0000009f169f7221 */ /* 0x000fe20000010000 */
[----:B------:R-:W-:Y:S01]  /*ab20*/  IADD3 R22, R19, 0x80, RZ ;  /* 0x0000008013167810 */ /* 0x000fe20007ffe0ff */
[----:B------:R-:W-:Y:S02]  /*ab30*/  FMUL.FTZ R172, R245, R172 ;  /* 0x000000acf5ac7220 */ /* 0x000fe40000410000 */
[----:B------:R-:W-:Y:S01]  /*ab40*/  FADD.FTZ R156, R23, R156 ;  /* 0x0000009c179c7221 */ /* 0x000fe20000010000 */
[----:B------:R-:W-:Y:S01]  /*ab50*/  LEA.HI.SX32 R22, R22, R19, 0x1b ;  /* 0x0000001316167211 */ /* 0x000fe200078fdaff */
[----:B------:R-:W-:-:S02]  /*ab60*/  FFMA.FTZ R23, R130, R155, R172 ;  /* 0x0000009b82177223 */ /* 0x000fc400000100ac */
[----:B------:R-:W-:Y:S01]  /*ab70*/  FADD.FTZ R157, R159, R160 ;  /* 0x000000a09f9d7221 */ /* 0x000fe20000010000 */
[----:B------:R-:W-:Y:S01]  /*ab80*/  IADD3 R160, R19, 0x180, RZ ;  /* 0x0000018013a07810 */ /* 0x000fe20007ffe0ff */
[----:B------:R-:W-:Y:S02]  /*ab90*/  FADD.FTZ R156, R156, R23 ;  /* 0x000000179c9c7221 */ /* 0x000fe40000010000 */
[----:B------:R0:W1:Y:S01]  /*aba0*/  LDS R23, [R22.X4+0x4400] ;  /* 0x0044000016177984 */ /* 0x0000620000004800 */
[----:B------:R-:W-:Y:S05]  /*abb0*/  @!P0 BRA `(.L_x_2695) ;  /* 0x0000001000008947 */ /* 0x000fea0003800000 */
[----:B-1----:R1:W-:Y:S02]  /*abc0*/  RED.E.ADD.F32.FTZ.RN.STRONG.GPU [R20.64+-0x3e00], R23 ;  /* 0xffc200171400798e */ /* 0x0023e4000c10e7a0 */
.L_x_2695:
[----:B------:R-:W-:Y:S05]  /*abd0*/  BSYNC B0 ;  /* 0x0000000000007941 */ /* 0x000fea0003800000 */
.L_x_2694:
[----:B-1----:R1:W2:Y:S01]  /*abe0*/  LDS R23, [R158.X4+0x4600] ;  /* 0x004600009e177984 */ /* 0x0022a20000004800 */
[----:B------:R-:W-:Y:S01]  /*abf0*/  BSSY B0, `(.L_x_2696) ;  /* 0x0000004000007945 */ /* 0x000fe20003800000 */
[----:B------:R-:W-:Y:S01]  /*ac00*/  LEA.HI.SX32 R160, R160, R19, 0x1b ;  /* 0x00000013a0a07211 */ /* 0x000fe200078fdaff */
[----:B------:R-:W-:Y:S05]  /*ac10*/  @!P1 BRA `(.L_x_2697) ;  /* 0x0000001000009947 */ /* 0x000fea0003800000 */
[----:B--2---:R2:W-:Y:S02]  /*ac20*/  RED.E.ADD.F32.FTZ.RN.STRONG.GPU [R20.64+-0x3c00], R23 ;  /* 0xffc400171400798e */ /* 0x0045e4000c10e7a0 */
.L_x_2697:
[----:B------:R-:W-:Y:S05]  /*ac30*/  BSYNC B0 ;  /* 0x0000000000007941 */ /* 0x000fea0003800000 */
.L_x_2696:
[----:B--2---:R2:W3:Y:S01]  /*ac40*/  LDS R23, [R160.X4+0x4800] ;  /* 0x00480000a0177984 */ /* 0x0044e20000004800 */
[----:B------:R-:W-:Y:S01]  /*ac50*/  BSSY B0, `(.L_x_2698) ;  /* 0x0000005000007945 */ /* 0x000fe20003800000 */
[----:B0-----:R-:W-:-:S02]  /*ac60*/  IADD3 R22, R19, 0x200, RZ ;  /* 0x0000020013167810 */ /* 0x001fc40007ffe0ff */
[----:B-1----:R-:W-:Y:S01]  /*ac70*/  IADD3 R158, R19, 0x280, RZ ;  /* 0x00000280139e7810 */ /* 0x002fe20007ffe0ff */
[----:B------:R-:W-:Y:S05]  /*ac80*/  @!P2 BRA `(.L_x_2699) ;  /* 0x000000100000a947 */ /* 0x000fea0003800000 */
[----:B---3--:R0:W-:Y:S02]  /*ac90*/  RED.E.ADD.F32.FTZ.RN.STRONG.GPU [R20.64+-0x3a00], R23 ;  /* 0xffc600171400798e */ /* 0x0081e4000c10e7a0 */
.L_x_2699:
[----:B------:R-:W-:Y:S05]  /*aca0*/  BSYNC B0 ;  /* 0x0000000000007941 */ /* 0x000fea0003800000 */
.L_x_2698:
        /* <DEDUP_REMOVED lines=14> */
.L_x_2701:
[----:B0-----:R-:W-:Y:S05]  /*ad90*/  BSYNC B0 ;  /* 0x0000000000007941 */ /* 0x001fea0003800000 */
.L_x_2700:
[----:B-1----:R0:W1:Y:S01]  /*ada0*/  LDS R23, [R158.X4+0x4c00] ;  /* 0x004c00009e177984 */ /* 0x0020620000004800 */
[----:B------:R-:W-:Y:S01]  /*adb0*/  BSSY B0, `(.L_x_2702) ;  /* 0x0000005000007945 */ /* 0x000fe20003800000 */
[----:B------:R-:W-:Y:S02]  /*adc0*/  IADD3 R22, R19, 0x380, RZ ;  /* 0x0000038013167810 */ /* 0x000fe40007ffe0ff */
[----:B------:R-:W-:Y:S01]  /*add0*/  LEA.HI.SX32 R160, R160, R19, 0x1b ;  /* 0x00000013a0a07211 */ /* 0x000fe200078fdaff */
[----:B------:R-:W-:Y:S05]  /*ade0*/  @!P0 BRA `(.L_x_2703) ;  /* 0x0000001000008947 */ /* 0x000fea0003800000 */
[----:B-1----:R1:W-:Y:S02]  /*adf0*/  RED.E.ADD.F32.FTZ.RN.STRONG.GPU [R20.64+-0x3600], R23 ;  /* 0xffca00171400798e */ /* 0x0023e4000c10e7a0 */
.L_x_2703:
[----:B------:R-:W-:Y:S05]  /*ae00*/  BSYNC B0 ;  /* 0x0000000000007941 */ /* 0x000fea0003800000 */
.L_x_2702:
[----:B-1----:R1:W2:Y:S01]  /*ae10*/  LDS R23, [R160.X4+0x4e00] ;  /* 0x004e0000a0177984 */ /* 0x0022a20000004800 */
[----:B------:R-:W-:Y:S01]  /*ae20*/  BSSY B0, `(.L_x_2704) ;  /* 0x0000005000007945 */ /* 0x000fe20003800000 */
[----:B0-----:R-:W-:-:S02]  /*ae30*/  IADD3 R158, R19, 0x400, RZ ;  /* 0x00000400139e7810 */ /* 0x001fc40007ffe0ff */
[----:B------:R-:W-:Y:S01]  /*ae40*/  LEA.HI.SX32 R22, R22, R19, 0x1b ;  /* 0x0000001316167211 */ /* 0x000fe200078fdaff */
[----:B------:R-:W-:Y:S05]  /*ae50*/  @!P1 BRA `(.L_x_2705) ;  /* 0x0000001000009947 */ /* 0x000fea0003800000 */
[----:B--2---:R0:W-:Y:S02]  /*ae60*/  RED.E.ADD.F32.FTZ.RN.STRONG.GPU [R20.64+-0x3400], R23 ;  /* 0xffcc00171400798e */ /* 0x0041e4000c10e7a0 */
.L_x_2705:
[----:B------:R-:W-:Y:S05]  /*ae70*/  BSYNC B0 ;  /* 0x0000000000007941 */ /* 0x000fea0003800000 */
.L_x_2704:
[----:B0-2---:R0:W2:Y:S01]  /*ae80*/  LDS R23, [R22.X4+0x5000] ;  /* 0x0050000016177984 */ /* 0x0050a20000004800 */
[----:B------:R-:W-:Y:S01]  /*ae90*/  BSSY B0, `(.L_x_2706) ;  /* 0x0000005000007945 */ /* 0x000fe20003800000 */
[----:B-1----:R-:W-:Y:S02]  /*aea0*/  IADD3 R160, R19, 0x480, RZ ;  /* 0x0000048013a07810 */ /* 0x002fe40007ffe0ff */
[----:B------:R-:W-:Y:S01]  /*aeb0*/  LEA.HI.SX32 R158, R158, R19, 0x1b ;  /* 0x000000139e9e7211 */ /* 0x000fe200078fdaff */
[----:B------:R-:W-:Y:S05]  /*aec0*/  @!P2 BRA `(.L_x_2707) ;  /* 0x000000100000a947 */ /* 0x000fea0003800000 */
[----:B--2---:R1:W-:Y:S02]  /*aed0*/  RED.E.ADD.F32.FTZ.RN.STRONG.GPU [R20.64+-0x3200], R23 ;  /* 0xffce00171400798e */ /* 0x0043e4000c10e7a0 */
.L_x_2707:
[----:B------:R-:W-:Y:S05]  /*aee0*/  BSYNC B0 ;  /* 0x0000000000007941 */ /* 0x000fea0003800000 */
.L_x_2706:
[----:B-12---:R1:W2:Y:S01]  /*aef0*/  LDS R23, [R158.X4+0x5200] ;  /* 0x005200009e177984 */ /* 0x0062a20000004800 */
[----:B------:R-:W-:Y:S01]  /*af00*/  BSSY B0, `(.L_x_2708) ;  /* 0x0000005000007945 */ /* 0x000fe20003800000 */
[----:B0-----:R-:W-:Y:S02]  /*af10*/  IADD3 R22, R19, 0x500, RZ ;  /* 0x0000050013167810 */ /* 0x001fe40007ffe0ff */
[----:B------:R-:W-:Y:S01]  /*af20*/  LEA.HI.SX32 R160, R160, R19, 0x1b ;  /* 0x00000013a0a07211 */ /* 0x000fe200078fdaff */
[----:B------:R-:W-:Y:S05]  /*af30*/  @!P3 BRA `(.L_x_2709) ;  /* 0x000000100000b947 */ /* 0x000fea0003800000 */
[----:B--2---:R0:W-:Y:S02]  /*af40*/  RED.E.ADD.F32.FTZ.RN.STRONG.GPU [R20.64+-0x3000], R23 ;  /* 0xffd000171400798e */ /* 0x0041e4000c10e7a0 */
.L_x_2709:
[----:B------:R-:W-:Y:S05]  /*af50*/  BSYNC B0 ;  /* 0x0000000000007941 */ /* 0x000fea0003800000 */
.L_x_2708:
[----:B0-2---:R0:W2:Y:S01]  /*af60*/  LDS R23, [R160.X4+0x5400] ;  /* 0x00540000a0177984 */ /* 0x0050a20000004800 */
[----:B------:R-:W-:Y:S01]  /*af70*/  BSSY B0, `(.L_x_2710) ;  /* 0x0000004000007945 */ /* 0x000fe20003800000 */
[----:B------:R-:W-:Y:S01]  /*af80*/  LEA.HI.SX32 R22, R22, R19, 0x1b ;  /* 0x0000001316167211 */ /* 0x000fe200078fdaff */
[----:B------:R-:W-:Y:S05]  /*af90*/  @!P4 BRA `(.L_x_2711) ;  /* 0x000000100000c947 */ /* 0x000fea0003800000 */
[----:B--2---:R2:W-:Y:S02]  /*afa0*/  RED.E.ADD.F32.FTZ.RN.STRONG.GPU [R20.64+-0x2e00], R23 ;  /* 0xffd200171400798e */ /* 0x0045e4000c10e7a0 */
.L_x_2711:
[----:B------:R-:W-:Y:S05]  /*afb0*/  BSYNC B0 ;  /* 0x0000000000007941 */ /* 0x000fea0003800000 */
.L_x_2710:
[----:B--2---:R2:W3:Y:S01]  /*afc0*/  LDS R23, [R22.X4+0x5600] ;  /* 0x0056000016177984 */ /* 0x0044e20000004800 */
[----:B------:R-:W-:Y:S01]  /*afd0*/  BSSY B0, `(.L_x_2712) ;  /* 0x0000005000007945 */ /* 0x000fe20003800000 */
[----:B-1----:R-:W-:-:S02]  /*afe0*/  IADD3 R158, R19, 0x580, RZ ;  /* 0x00000580139e7810 */ /* 0x002fc40007ffe0ff */
[----:B0-----:R-:W-:Y:S01]  /*aff0*/  IADD3 R160, R19, 0x600, RZ ;  /* 0x0000060013a07810 */ /* 0x001fe20007ffe0ff */
[----:B------:R-:W-:Y:S05]  /*b000*/  @!P5 BRA `(.L_x_2713) ;  /* 0x000000100000d947 */ /* 0x000fea0003800000 */
[----:B---3--:R0:W-:Y:S02]  /*b010*/  RED.E.ADD.F32.FTZ.RN.STRONG.GPU [R20.64+-0x2c00], R23 ;  /* 0xffd400171400798e */ /* 0x0081e4000c10e7a0 */
.L_x_2713:
[----:B------:R-:W-:Y:S05]  /*b020*/  BSYNC B0 ;  /* 0x0000000000007941 */ /* 0x000fea0003800000 */
.L_x_2712:
        /* <DEDUP_REMOVED lines=14> */
.L_x_2715:
[----:B0-----:R-:W-:Y:S05]  /*b110*/  BSYNC B0 ;  /* 0x0000000000007941 */ /* 0x001fea0003800000 */
.L_x_2714:
[----:B-1----:R0:W1:Y:S01]  /*b120*/  LDS R23, [R160.X4+0x5a00] ;  /* 0x005a0000a0177984 */ /* 0x0020620000004800 */
[----:B------:R-:W-:Y:S01]  /*b130*/  BSSY B0, `(.L_x_2716) ;  /* 0x0000005000007945 */ /* 0x000fe20003800000 */
[----:B------:R-:W-:Y:S02]  /*b140*/  IADD3 R158, R19, 0x700, RZ ;  /* 0x00000700139e7810 */ /* 0x000fe40007ffe0ff */
[----:B------:R-:W-:Y:S01]  /*b150*/  LEA.HI.SX32 R22, R22, R19, 0x1b ;  /* 0x0000001316167211 */ /* 0x000fe200078fdaff */
[----:B------:R-:W-:Y:S05]  /*b160*/  @!P0 BRA `(.L_x_2717) ;  /* 0x0000001000008947 */ /* 0x000fea0003800000 */
[----:B-1----:R1:W-:Y:S02]  /*b170*/  RED.E.ADD.F32.FTZ.RN.STRONG.GPU [R20.64+-0x2800], R23 ;  /* 0xffd800171400798e */ /* 0x0023e4000c10e7a0 */
.L_x_2717:
[----:B------:R-:W-:Y:S05]  /*b180*/  BSYNC B0 ;  /* 0x0000000000007941 */ /* 0x000fea0003800000 */
.L_x_2716:
[----:B-1----:R1:W2:Y:S01]  /*b190*/  LDS R23, [R22.X4+0x5c00] ;  /* 0x005c000016177984 */ /* 0x0022a20000004800 */
[----:B------:R-:W-:Y:S01]  /*b1a0*/  BSSY B0, `(.L_x_2718) ;  /* 0x0000005000007945 */ /* 0x000fe20003800000 */
[----:B0-----:R-:W-:-:S02]  /*b1b0*/  IADD3 R160, R19, 0x780, RZ ;  /* 0x0000078013a07810 */ /* 0x001fc40007ffe0ff */
[----:B------:R-:W-:Y:S01]  /*b1c0*/  LEA.HI.SX32 R158, R158, R19, 0x1b ;  /* 0x000000139e9e7211 */ /* 0x000fe200078fdaff */
[----:B------:R-:W-:Y:S05]  /*b1d0*/  @!P1 BRA `(.L_x_2719) ;  /* 0x0000001000009947 */ /* 0x000fea0003800000 */
[----:B--2---:R0:W-:Y:S02]  /*b1e0*/  RED.E.ADD.F32.FTZ.RN.STRONG.GPU [R20.64+-0x2600], R23 ;  /* 0xffda00171400798e */ /* 0x0041e4000c10e7a0 */
.L_x_2719:
[----:B------:R-:W-:Y:S05]  /*b1f0*/  BSYNC B0 ;  /* 0x0000000000007941 */ /* 0x000fea0003800000 */
.L_x_2718:
[----:B0-2---:R0:W2:Y:S01]  /*b200*/  LDS R23, [R158.X4+0x5e00] ;  /* 0x005e00009e177984 */ /* 0x0050a20000004800 */
[----:B------:R-:W-:Y:S01]  /*b210*/  BSSY B0, `(.L_x_2720) ;  /* 0x0000005000007945 */ /* 0x000fe20003800000 */
[----:B-1----:R-:W-:Y:S02]  /*b220*/  IADD3 R22, R19, 0x800, RZ ;  /* 0x0000080013167810 */ /* 0x002fe40007ffe0ff */
[----:B------:R-:W-:Y:S01]  /*b230*/  LEA.HI.SX32 R160, R160, R19, 0x1b ;  /* 0x00000013a0a07211 */ /* 0x000fe200078fdaff */
[----:B------:R-:W-:Y:S05]  /*b240*/  @!P2 BRA `(.L_x_2721) ;  /* 0x000000100000a947 */ /* 0x000fea0003800000 */
[----:B--2---:R1:W-:Y:S02]  /*b250*/  RED.E.ADD.F32.FTZ.RN.STRONG.GPU [R20.64+-0x2400], R23 ;  /* 0xffdc00171400798e */ /* 0x0043e4000c10e7a0 */
.L_x_2721:
[----:B------:R-:W-:Y:S05]  /*b260*/  BSYNC B0 ;  /* 0x0000000000007941 */ /* 0x000fea0003800000 */
.L_x_2720:
[----:B-12---:R1:W2:Y:S01]  /*b270*/  LDS R23, [R160.X4+0x6000] ;  /* 0x00600000a0177984 */ /* 0x0062a20000004800 */
[----:B------:R-:W-:Y:S01]  /*b280*/  BSSY B0, `(.L_x_2722) ;  /* 0x0000005000007945 */ /* 0x000fe20003800000 */
[----:B0-----:R-:W-:Y:S02]  /*b290*/  IADD3 R158, R19, 0x880, RZ ;  /* 0x00000880139e7810 */ /* 0x001fe40007ffe0ff */
[----:B------:R-:W-:Y:S01]  /*b2a0*/  LEA.HI.SX32 R22, R22, R19, 0x1b ;  /* 0x0000001316167211 */ /* 0x000fe200078fdaff */
[----:B------:R-:W-:Y:S05]  /*b2b0*/  @!P3 BRA `(.L_x_2723) ;  /* 0x000000100000b947 */ /* 0x000fea0003800000 */
[----:B--2---:R0:W-:Y:S02]  /*b2c0*/  RED.E.ADD.F32.FTZ.RN.STRONG.GPU [R20.64+-0x2200], R23 ;  /* 0xffde00171400798e */ /* 0x0041e4000c10e7a0 */
.L_x_2723:
[----:B------:R-:W-:Y:S05]  /*b2d0*/  BSYNC B0 ;  /* 0x0000000000007941 */ /* 0x000fea0003800000 */
.L_x_2722:
[----:B0-2---:R0:W2:Y:S01]  /*b2e0*/  LDS R23, [R22.X4+0x6200] ;  /* 0x0062000016177984 */ /* 0x0050a20000004800 */
[----:B------:R-:W-:Y:S01]  /*b2f0*/  BSSY B0, `(.L_x_2724) ;  /* 0x0000004000007945 */ /* 0x000fe20003800000 */
[----:B------:R-:W-:Y:S01]  /*b300*/  LEA.HI.SX32 R158, R158, R19, 0x1b ;  /* 0x000000139e9e7211 */ /* 0x000fe200078fdaff */
[----:B------:R-:W-:Y:S05]  /*b310*/  @!P4 BRA `(.L_x_2725) ;  /* 0x000000100000c947 */ /* 0x000fea0003800000 */
[----:B--2---:R2:W-:Y:S02]  /*b320*/  RED.E.ADD.F32.FTZ.RN.STRONG.GPU [R20.64+-0x2000], R23 ;  /* 0xffe000171400798e */ /* 0x0045e4000c10e7a0 */
.L_x_2725:
[----:B------:R-:W-:Y:S05]  /*b330*/  BSYNC B0 ;  /* 0x0000000000007941 */ /* 0x000fea0003800000 */
.L_x_2724:
[----:B--2---:R2:W3:Y:S01]  /*b340*/  LDS R23, [R158.X4+0x6400] ;  /* 0x006400009e177984 */ /* 0x0044e20000004800 */
[----:B------:R-:W-:Y:S01]  /*b350*/  BSSY B0, `(.L_x_2726) ;  /* 0x0000005000007945 */ /* 0x000fe20003800000 */
[----:B0-----:R-:W-:-:S02]  /*b360*/  IADD3 R22, R19, 0x900, RZ ;  /* 0x0000090013167810 */ /* 0x001fc40007ffe0ff */
[----:B-1----:R-:W-:Y:S01]  /*b370*/  IADD3 R160, R19, 0x980, RZ ;  /* 0x0000098013a07810 */ /* 0x002fe20007ffe0ff */
[----:B------:R-:W-:Y:S05]  /*b380*/  @!P5 BRA `(.L_x_2727) ;  /* 0x000000100000d947 */ /* 0x000fea0003800000 */
[----:B---3--:R0:W-:Y:S02]  /*b390*/  RED.E.ADD.F32.FTZ.RN.STRONG.GPU [R20.64+-0x1e00], R23 ;  /* 0xffe200171400798e */ /* 0x0081e4000c10e7a0 */
.L_x_2727:
[----:B------:R-:W-:Y:S05]  /*b3a0*/  BSYNC B0 ;  /* 0x0000000000007941 */ /* 0x000fea0003800000 */
.L_x_2726:
        /* <DEDUP_REMOVED lines=14> */
.L_x_2729:
[----:B0-----:R-:W-:Y:S05]  /*b490*/  BSYNC B0 ;  /* 0x0000000000007941 */ /* 0x001fea0003800000 */
.L_x_2728:
[----:B-1----:R0:W1:Y:S01]  /*b4a0*/  LDS R23, [R160.X4+0x6800] ;  /* 0x00680000a0177984 */ /* 0x0020620000004800 */
[----:B------:R-:W-:Y:S01]  /*b4b0*/  BSSY B0, `(.L_x_2730) ;  /* 0x0000005000007945 */ /* 0x000fe20003800000 */
[----:B------:R-:W-:Y:S02]  /*b4c0*/  IADD3 R22, R19, 0xa80, RZ ;  /* 0x00000a8013167810 */ /* 0x000fe40007ffe0ff */
[----:B------:R-:W-:Y:S01]  /*b4d0*/  LEA.HI.SX32 R158, R158, R19, 0x1b ;  /* 0x000000139e9e7211 */ /* 0x000fe200078fdaff */
[----:B------:R-:W-:Y:S05]  /*b4e0*/  @!P0 BRA `(.L_x_2731) ;  /* 0x0000001000008947 */ /* 0x000fea0003800000 */
[----:B-1----:R1:W-:Y:S02]  /*b4f0*/  RED.E.ADD.F32.FTZ.RN.STRONG.GPU [R20.64+-0x1a00], R23 ;  /* 0xffe600171400798e */ /* 0x0023e4000c10e7a0 */
.L_x_2731:
[----:B------:R-:W-:Y:S05]  /*b500*/  BSYNC B0 ;  /* 0x0000000000007941 */ /* 0x000fea0003800000 */
.L_x_2730:
[----:B-1----:R1:W2:Y:S01]  /*b510*/  LDS R23, [R158.X4+0x6a00] ;  /* 0x006a00009e177984 */ /* 0x0022a20000004800 */
[----:B------:R-:W-:Y:S01]  /*b520*/  BSSY B0, `(.L_x_2732) ;  /* 0x0000005000007945 */ /* 0x000fe20003800000 */
[----:B0-----:R-:W-:-:S02]  /*b530*/  IADD3 R160, R19, 0xb00, RZ ;  /* 0x00000b0013a07810 */ /* 0x001fc40007ffe0ff */
[----:B------:R-:W-:Y:S01]  /*b540*/  LEA.HI.SX32 R22, R22, R19, 0x1b ;  /* 0x0000001316167211 */ /* 0x000fe200078fdaff */
[----:B------:R-:W-:Y:S05]  /*b550*/  @!P1 BRA `(.L_x_2733) ;  /* 0x0000001000009947 */ /* 0x000fea0003800000 */
[----:B--2---:R0:W-:Y:S02]  /*b560*/  RED.E.ADD.F32.FTZ.RN.STRONG.GPU [R20.64+-0x1800], R23 ;  /* 0xffe800171400798e */ /* 0x0041e4000c10e7a0 */
.L_x_2733:
[----:B------:R-:W-:Y:S05]  /*b570*/  BSYNC B0 ;  /* 0x0000000000007941 */ /* 0x000fea0003800000 */
.L_x_2732:
[----:B0-2---:R0:W2:Y:S01]  /*b580*/  LDS R23, [R22.X4+0x6c00] ;  /* 0x006c000016177984 */ /* 0x0050a20000004800 */
[----:B------:R-:W-:Y:S01]  /*b590*/  BSSY B0, `(.L_x_2734) ;  /* 0x0000005000007945 */ /* 0x000fe20003800000 */
[----:B-1----:R-:W-:Y:S02]  /*b5a0*/  IADD3 R158, R19, 0xb80, RZ ;  /* 0x00000b80139e7810 */ /* 0x002fe40007ffe0ff */
[----:B------:R-:W-:Y:S01]  /*b5b0*/  LEA.HI.SX32 R160, R160, R19, 0x1b ;  /* 0x00000013a0a07211 */ /* 0x000fe200078fdaff */
[----:B------:R-:W-:Y:S05]  /*b5c0*/  @!P2 BRA `(.L_x_2735) ;  /* 0x000000100000a947 */ /* 0x000fea0003800000 */
[----:B--2---:R1:W-:Y:S02]  /*b5d0*/  RED.E.ADD.F32.FTZ.RN.STRONG.GPU [R20.64+-0x1600], R23 ;  /* 0xffea00171400798e */ /* 0x0043e4000c10e7a0 */
.L_x_2735:
[----:B------:R-:W-:Y:S05]  /*b5e0*/  BSYNC B0 ;  /* 0x0000000000007941 */ /* 0x000fea0003800000 */
.L_x_2734:
[----:B-12---:R1:W2:Y:S01]  /*b5f0*/  LDS R23, [R160.X4+0x6e00] ;  /* 0x006e0000a0177984 */ /* 0x0062a20000004800 */
[----:B------:R-:W-:Y:S01]  /*b600*/  BSSY B0, `(.L_x_2736) ;  /* 0x0000005000007945 */ /* 0x000fe20003800000 */
[----:B0-----:R-:W-:Y:S02]  /*b610*/  IADD3 R22, R19, 0xc00, RZ ;  /* 0x00000c0013167810 */ /* 0x001fe40007ffe0ff */
[----:B------:R-:W-:Y:S01]  /*b620*/  LEA.HI.SX32 R158, R158, R19, 0x1b ;  /* 0x000000139e9e7211 */ /* 0x000fe200078fdaff */
[----:B------:R-:W-:Y:S05]  /*b630*/  @!P3 BRA `(.L_x_2737) ;  /* 0x000000100000b947 */ /* 0x000fea0003800000 */
[----:B--2---:R0:W-:Y:S02]  /*b640*/  RED.E.ADD.F32.FTZ.RN.STRONG.GPU [R20.64+-0x1400], R23 ;  /* 0xffec00171400798e */ /* 0x0041e4000c10e7a0 */
.L_x_2737:
[----:B------:R-:W-:Y:S05]  /*b650*/  BSYNC B0 ;  /* 0x0000000000007941 */ /* 0x000fea0003800000 */
.L_x_2736:
[----:B0-2---:R0:W2:Y:S01]  /*b660*/  LDS R23, [R158.X4+0x7000] ;  /* 0x007000009e177984 */ /* 0x0050a20000004800 */
[----:B------:R-:W-:Y:S01]  /*b670*/  BSSY B0, `(.L_x_2738) ;  /* 0x0000004000007945 */ /* 0x000fe20003800000 */
[----:B------:R-:W-:Y:S01]  /*b680*/  LEA.HI.SX32 R22, R22, R19, 0x1b ;  /* 0x0000001316167211 */ /* 0x000fe200078fdaff */
[----:B------:R-:W-:Y:S05]  /*b690*/  @!P4 BRA `(.L_x_2739) ;  /* 0x000000100000c947 */ /* 0x000fea0003800000 */
[----:B--2---:R2:W-:Y:S02]  /*b6a0*/  RED.E.ADD.F32.FTZ.RN.STRONG.GPU [R20.64+-0x1200], R23 ;  /* 0xffee00171400798e */ /* 0x0045e4000c10e7a0 */
.L_x_2739:
[----:B------:R-:W-:Y:S05]  /*b6b0*/  BSYNC B0 ;  /* 0x0000000000007941 */ /* 0x000fea0003800000 */
.L_x_2738:
[----:B--2---:R2:W3:Y:S01]  /*b6c0*/  LDS R23, [R22.X4+0x7200] ;  /* 0x0072000016177984 */ /* 0x0044e20000004800 */
[----:B------:R-:W-:Y:S01]  /*b6d0*/  BSSY B0, `(.L_x_2740) ;  /* 0x0000005000007945 */ /* 0x000fe20003800000 */
[----:B0-----:R-:W-:-:S02]  /*b6e0*/  IADD3 R158, R19, 0xc80, RZ ;  /* 0x00000c80139e7810 */ /* 0x001fc40007ffe0ff */
[----:B-1----:R-:W-:Y:S01]  /*b6f0*/  IADD3 R160, R19, 0xd00, RZ ;  /* 0x00000d0013a07810 */ /* 0x002fe20007ffe0ff */
[----:B------:R-:W-:Y:S05]  /*b700*/  @!P5 BRA `(.L_x_2741) ;  /* 0x000000100000d947 */ /* 0x000fea0003800000 */
[----:B---3--:R0:W-:Y:S02]  /*b710*/  RED.E.ADD.F32.FTZ.RN.STRONG.GPU [R20.64+-0x1000], R23 ;  /* 0xfff000171400798e */ /* 0x0081e4000c10e7a0 */
.L_x_2741:
[----:B------:R-:W-:Y:S05]  /*b720*/  BSYNC B0 ;  /* 0x0000000000007941 */ /* 0x000fea0003800000 */
.L_x_2740:
        /* <DEDUP_REMOVED lines=14> */
.L_x_2743:
[----:B0-----:R-:W-:Y:S05]  /*b810*/  BSYNC B0 ;  /* 0x0000000000007941 */ /* 0x001fea0003800000 */
.L_x_2742:
[----:B-1----:R0:W1:Y:S01]  /*b820*/  LDS R23, [R160.X4+0x7600] ;  /* 0x00760000a0177984 */ /* 0x0020620000004800 */
[----:B------:R-:W-:Y:S01]  /*b830*/  BSSY B0, `(.L_x_2744) ;  /* 0x0000005000007945 */ /* 0x000fe20003800000 */
[----:B------:R-:W-:Y:S02]  /*b840*/  IADD3 R158, R19, 0xe00, RZ ;  /* 0x00000e00139e7810 */ /* 0x000fe40007ffe0ff */
[----:B------:R-:W-:Y:S01]  /*b850*/  LEA.HI.SX32 R22, R22, R19, 0x1b ;  /* 0x0000001316167211 */ /* 0x000fe200078fdaff */
[----:B------:R-:W-:Y:S05]  /*b860*/  @!P0 BRA `(.L_x_2745) ;  /* 0x0000001000008947 */ /* 0x000fea0003800000 */
[----:B-1----:R1:W-:Y:S02]  /*b870*/  RED.E.ADD.F32.FTZ.RN.STRONG.GPU [R20.64+-0xc00], R23 ;  /* 0xfff400171400798e */ /* 0x0023e4000c10e7a0 */
.L_x_2745:
[----:B------:R-:W-:Y:S05]  /*b880*/  BSYNC B0 ;  /* 0x0000000000007941 */ /* 0x000fea0003800000 */
.L_x_2744:
[----:B-1----:R1:W2:Y:S01]  /*b890*/  LDS R23, [R22.X4+0x7800] ;  /* 0x0078000016177984 */ /* 0x0022a20000004800 */
[----:B------:R-:W-:Y:S01]  /*b8a0*/  BSSY B0, `(.L_x_2746) ;  /* 0x0000005000007945 */ /* 0x000fe20003800000 */
[----:B0-----:R-:W-:-:S02]  /*b8b0*/  IADD3 R160, R19, 0xe80, RZ ;  /* 0x00000e8013a07810 */ /* 0x001fc40007ffe0ff */
[----:B------:R-:W-:Y:S01]  /*b8c0*/  LEA.HI.SX32 R158, R158, R19, 0x1b ;  /* 0x000000139e9e7211 */ /* 0x000fe200078fdaff */
[----:B------:R-:W-:Y:S05]  /*b8d0*/  @!P1 BRA `(.L_x_2747) ;  /* 0x0000001000009947 */ /* 0x000fea0003800000 */
[----:B--2---:R0:W-:Y:S02]  /*b8e0*/  RED.E.ADD.F32.FTZ.RN.STRONG.GPU [R20.64+-0xa00], R23 ;  /* 0xfff600171400798e */ /* 0x0041e4000c10e7a0 */
.L_x_2747:
[----:B------:R-:W-:Y:S05]  /*b8f0*/  BSYNC B0 ;  /* 0x0000000000007941 */ /* 0x000fea0003800000 */
.L_x_2746:
[----:B0-2---:R0:W2:Y:S01]  /*b900*/  LDS R23, [R158.X4+0x7a00] ;  /* 0x007a00009e177984 */ /* 0x0050a20000004800 */
[----:B------:R-:W-:Y:S01]  /*b910*/  BSSY B0, `(.L_x_2748) ;  /* 0x0000005000007945 */ /* 0x000fe20003800000 */
[----:B-1----:R-:W-:Y:S02]  /*b920*/  IADD3 R22, R19, 0xf00, RZ ;  /* 0x00000f0013167810 */ /* 0x002fe40007ffe0ff */
[----:B------:R-:W-:Y:S01]  /*b930*/  LEA.HI.SX32 R160, R160, R19, 0x1b ;  /* 0x00000013a0a07211 */ /* 0x000fe200078fdaff */
[----:B------:R-:W-:Y:S05]  /*b940*/  @!P2 BRA `(.L_x_2749) ;  /* 0x000000100000a947 */ /* 0x000fea0003800000 */
[----:B--2---:R1:W-:Y:S02]  /*b950*/  RED.E.ADD.F32.FTZ.RN.STRONG.GPU [R20.64+-0x800], R23 ;  /* 0xfff800171400798e */ /* 0x0043e4000c10e7a0 */
.L_x_2749:
[----:B------:R-:W-:Y:S05]  /*b960*/  BSYNC B0 ;  /* 0x0000000000007941 */ /* 0x000fea0003800000 */
.L_x_2748:
[----:B-12---:R1:W2:Y:S01]  /*b970*/  LDS R23, [R160.X4+0x7c00] ;  /* 0x007c0000a0177984 */ /* 0x0062a20000004800 */
[----:B------:R-:W-:Y:S01]  /*b980*/  BSSY B0, `(.L_x_2750) ;  /* 0x0000005000007945 */ /* 0x000fe20003800000 */
[----:B0-----:R-:W-:Y:S02]  /*b990*/  IADD3 R158, R19, 0xf80, RZ ;  /* 0x00000f80139e7810 */ /* 0x001fe40007ffe0ff */
[----:B------:R-:W-:Y:S01]  /*b9a0*/  LEA.HI.SX32 R22, R22, R19, 0x1b ;  /* 0x0000001316167211 */ /* 0x000fe200078fdaff */
[----:B------:R-:W-:Y:S05]  /*b9b0*/  @!P3 BRA `(.L_x_2751) ;  /* 0x000000100000b947 */ /* 0x000fea0003800000 */
[----:B--2---:R0:W-:Y:S02]  /*b9c0*/  RED.E.ADD.F32.FTZ.RN.STRONG.GPU [R20.64+-0x600], R23 ;  /* 0xfffa00171400798e */ /* 0x0041e4000c10e7a0 */
.L_x_2751:
[----:B------:R-:W-:Y:S05]  /*b9d0*/  BSYNC B0 ;  /* 0x0000000000007941 */ /* 0x000fea0003800000 */
.L_x_2750:
[----:B0-2---:R0:W2:Y:S01]  /*b9e0*/  LDS R23, [R22.X4+0x7e00] ;  /* 0x007e000016177984 */ /* 0x0050a20000004800 */
[----:B------:R-:W-:Y:S01]  /*b9f0*/  BSSY B0, `(.L_x_2752) ;  /* 0x0000004000007945 */ /* 0x000fe20003800000 */
[----:B------:R-:W-:Y:S01]  /*ba00*/  LEA.HI.SX32 R158, R158, R19, 0x1b ;  /* 0x000000139e9e7211 */ /* 0x000fe200078fdaff */
[----:B------:R-:W-:Y:S05]  /*ba10*/  @!P4 BRA `(.L_x_2753) ;  /* 0x000000100000c947 */ /* 0x000fea0003800000 */
[----:B--2---:R2:W-:Y:S02]  /*ba20*/  RED.E.ADD.F32.FTZ.RN.STRONG.GPU [R20.64+-0x400], R23 ;  /* 0xfffc00171400798e */ /* 0x0045e4000c10e7a0 */
.L_x_2753:
[----:B------:R-:W-:Y:S05]  /*ba30*/  BSYNC B0 ;  /* 0x0000000000007941 */ /* 0x000fea0003800000 */
.L_x_2752:
[----:B--2---:R2:W3:Y:S01]  /*ba40*/  LDS R23, [R158.X4+0x8000] ;  /* 0x008000009e177984 */ /* 0x0044e20000004800 */
[----:B------:R-:W-:Y:S01]  /*ba50*/  BSSY B0, `(.L_x_2754) ;  /* 0x0000003000007945 */ /* 0x000fe20003800000 */
[----:B------:R-:W-:Y:S05]  /*ba60*/  @!P5 BRA `(.L_x_2755) ;  /* 0x000000100000d947 */ /* 0x000fea0003800000 */
[----:B---3--:R3:W-:Y:S02]  /*ba70*/  RED.E.ADD.F32.FTZ.RN.STRONG.GPU [R20.64+-0x200], R23 ;  /* 0xfffe00171400798e */ /* 0x0087e4000c10e7a0 */
.L_x_2755:
[----:B------:R-:W-:Y:S05]  /*ba80*/  BSYNC B0 ;  /* 0x0000000000007941 */ /* 0x000fea0003800000 */
.L_x_2754:
[----:B--2---:R-:W2:Y:S01]  /*ba90*/  SHFL.DOWN PT, R158, R157, 0x1, 0x1f ;  /* 0x08201f009d9e7f89 */ /* 0x004ea200000e0000 */
[----:B------:R-:W-:Y:S01]  /*baa0*/  ISETP.GT.AND P0, PT, R252, 0x1e, PT ;  /* 0x0000001efc00780c */ /* 0x000fe20003f04270 */
[----:B------:R-:W-:Y:S01]  /*bab0*/  FMUL.FTZ R112, R245, R112 ;  /* 0x00000070f5707220 */ /* 0x000fe20000410000 */
[----:B---3--:R-:W-:Y:S01]  /*bac0*/  MOV R21, R157 ;  /* 0x0000009d00157202 */ /* 0x008fe20000000f00 */
[----:B------:R-:W3:Y:S01]  /*bad0*/  SHFL.DOWN PT, R159, R30, 0x1, 0x1f ;  /* 0x08201f001e9f7f89 */ /* 0x000ee200000e0000 */
[----:B0-----:R-:W-:Y:S01]  /*bae0*/  MOV R22, R30 ;  /* 0x0000001e00167202 */ /* 0x001fe20000000f00 */
[----:B------:R-:W-:Y:S01]  /*baf0*/  FFMA.FTZ R112, R122, R155, R112 ;  /* 0x0000009b7a707223 */ /* 0x000fe20000010070 */
[----:B------:R-:W-:Y:S01]  /*bb00*/  MOV R23, R154 ;  /* 0x0000009a00177202 */ /* 0x000fe20000000f00 */
[----:B-1----:R-:W0:Y:S01]  /*bb10*/  SHFL.DOWN PT, R160, R154, 0x1, 0x1f ;  /* 0x08201f009aa07f89 */ /* 0x002e2200000e0000 */
[----:B------:R-:W-:Y:S01]  /*bb20*/  MOV R20, R156 ;  /* 0x0000009c00147202 */ /* 0x000fe20000000f00 */
[----:B------:R-:W-:Y:S01]  /*bb30*/  FMUL.FTZ R123, R212, R123 ;  /* 0x0000007bd47b7220 */ /* 0x000fe20000410000 */
[----:B------:R-:W-:Y:S01]  /*bb40*/  ISETP.NE.AND P1, PT, R252, RZ, PT ;  /* 0x000000fffc00720c */ /* 0x000fe20003f25270 */
[----:B------:R-:W1:Y:S01]  /*bb50*/  SHFL.DOWN PT, R137, R156, 0x1, 0x1f ;  /* 0x08201f009c897f89 */ /* 0x000e6200000e0000 */
[----:B------:R-:W-:Y:S01]  /*bb60*/  FMUL.FTZ R128, R169, R128 ;  /* 0x00000080a9807220 */ /* 0x000fe20000410000 */
[----:B------:R-:W-:Y:S01]  /*bb70*/  ISETP.NE.AND P2, PT, R19, RZ, PT ;  /* 0x000000ff1300720c */ /* 0x000fe20003f45270 */
[----:B------:R-:W-:Y:S01]  /*bb80*/  FFMA.FTZ R123, R124, R213, R123 ;  /* 0x000000d57c7b7223 */ /* 0x000fe2000001007b */
[----:B------:R-:W-:Y:S01]  /*bb90*/  BSSY B0, `(.L_x_2756) ;  /* 0x0000092000007945 */ /* 0x000fe20003800000 */
[----:B------:R-:W-:-:S02]  /*bba0*/  FFMA.FTZ R127, R127, R168, R128 ;  /* 0x000000a87f7f7223 */ /* 0x000fc40000010080 */
[----:B------:R-:W-:Y:S02]  /*bbb0*/  FMUL.FTZ R133, R190, R133 ;  /* 0x00000085be857220 */ /* 0x000fe40000410000 */
[----:B------:R-:W-:Y:S02]  /*bbc0*/  FFMA.FTZ R123, R86, R111, R123 ;  /* 0x0000006f567b7223 */ /* 0x000fe4000001007b */
[----:B------:R-:W-:Y:S02]  /*bbd0*/  FFMA.FTZ R127, R84, R113, R127 ;  /* 0x00000071547f7223 */ /* 0x000fe4000001007f */
[----:B--2---:R-:W-:Y:S02]  /*bbe0*/  @!P0 FADD.FTZ R21, R21, R158 ;  /* 0x0000009e15158221 */ /* 0x004fe40000010000 */
[----:B------:R-:W-:Y:S02]  /*bbf0*/  FFMA.FTZ R133, R135, R110, R133 ;  /* 0x0000006e87857223 */ /* 0x000fe40000010085 */
[----:B---3--:R-:W-:Y:S01]  /*bc00*/  @!P0 FADD.FTZ R22, R22, R159 ;  /* 0x0000009f16168221 */ /* 0x008fe20000010000 */
[----:B------:R-:W2:Y:S01]  /*bc10*/  SHFL.DOWN PT, R30, R21, 0x2, 0x1f ;  /* 0x08401f00151e7f89 */ /* 0x000ea200000e0000 */
[----:B------:R-:W-:-:S02]  /*bc20*/  FMUL.FTZ R32, R201, R32 ;  /* 0x00000020c9207220 */ /* 0x000fc40000410000 */
[----:B0-----:R-:W-:Y:S01]  /*bc30*/  @!P0 FADD.FTZ R23, R23, R160 ;  /* 0x000000a017178221 */ /* 0x001fe20000010000 */
[----:B------:R-:W0:Y:S01]  /*bc40*/  SHFL.DOWN PT, R157, R22, 0x2, 0x1f ;  /* 0x08401f00169d7f89 */ /* 0x000e2200000e0000 */
[----:B------:R-:W-:Y:S02]  /*bc50*/  FFMA.FTZ R32, R149, R200, R32 ;  /* 0x000000c895207223 */ /* 0x000fe40000010020 */
[----:B-1----:R-:W-:Y:S01]  /*bc60*/  @!P0 FADD.FTZ R20, R20, R137 ;  /* 0x0000008914148221 */ /* 0x002fe20000010000 */
[----:B------:R-:W1:Y:S01]  /*bc70*/  SHFL.DOWN PT, R154, R23, 0x2, 0x1f ;  /* 0x08401f00179a7f89 */ /* 0x000e6200000e0000 */
[----:B------:R-:W-:Y:S01]  /*bc80*/  ISETP.GT.AND P0, PT, R252, 0x1d, PT ;  /* 0x0000001dfc00780c */ /* 0x000fe20003f04270 */
[----:B------:R-:W-:Y:S02]  /*bc90*/  FMUL.FTZ R140, R197, R140 ;  /* 0x0000008cc58c7220 */ /* 0x000fe40000410000 */
[----:B------:R-:W3:Y:S01]  /*bca0*/  SHFL.DOWN PT, R137, R20, 0x2, 0x1f ;  /* 0x08401f0014897f89 */ /* 0x000ee200000e0000 */
[----:B------:R-:W-:-:S02]  /*bcb0*/  FFMA.FTZ R29, R92, R29, R32 ;  /* 0x0000001d5c1d7223 */ /* 0x000fc40000010020 */
[----:B------:R-:W-:Y:S02]  /*bcc0*/  FFMA.FTZ R140, R142, R105, R140 ;  /* 0x000000698e8c7223 */ /* 0x000fe4000001008c */
[----:B------:R-:W-:Y:S02]  /*bcd0*/  FMUL.FTZ R126, R211, R126 ;  /* 0x0000007ed37e7220 */ /* 0x000fe40000410000 */
[----:B------:R-:W-:Y:S02]  /*bce0*/  FMUL.FTZ R186, R186, R129 ;  /* 0x00000081baba7220 */ /* 0x000fe40000410000 */
[----:B------:R-:W-:Y:S02]  /*bcf0*/  FMUL.FTZ R136, R189, R136 ;  /* 0x00000088bd887220 */ /* 0x000fe40000410000 */
[----:B------:R-:W-:Y:S02]  /*bd00*/  FMUL.FTZ R118, R193, R118 ;  /* 0x00000076c1767220 */ /* 0x000fe40000410000 */
[----:B--2---:R-:W-:-:S02]  /*bd10*/  @!P0 FADD.FTZ R21, R21, R30 ;  /* 0x0000001e15158221 */ /* 0x004fc40000010000 */
[----:B------:R-:W-:Y:S02]  /*bd20*/  FMUL.FTZ R139, R194, R139 ;  /* 0x0000008bc28b7220 */ /* 0x000fe40000410000 */
[----:B0-----:R-:W-:Y:S01]  /*bd30*/  @!P0 FADD.FTZ R22, R22, R157 ;  /* 0x0000009d16168221 */ /* 0x001fe20000010000 */
[----:B------:R-:W0:Y:S01]  /*bd40*/  SHFL.DOWN PT, R30, R21, 0x4, 0x1f ;  /* 0x08801f00151e7f89 */ /* 0x000e2200000e0000 */
[----:B------:R-:W-:Y:S02]  /*bd50*/  FMUL.FTZ R143, R198, R143 ;  /* 0x0000008fc68f7220 */ /* 0x000fe40000410000 */
[----:B-1----:R-:W-:Y:S01]  /*bd60*/  @!P0 FADD.FTZ R23, R23, R154 ;  /* 0x0000009a17178221 */ /* 0x002fe20000010000 */
        /* <DEDUP_REMOVED lines=37> */
[----:B--2---:R-:W-:Y:S02]  /*bfc0*/  @!P0 FADD.FTZ R23, R23, R110 ;  /* 0x0000006e17178221 */ /* 0x004fe40000010000 */
[----:B------:R-:W-:Y:S02]  /*bfd0*/  FFMA.FTZ R120, R95, R230, R120 ;  /* 0x000000e65f787223 */ /* 0x000fe40000010078 */
[----:B---3--:R-:W-:Y:S01]  /*bfe0*/  @!P0 FADD.FTZ R20, R20, R111 ;  /* 0x0000006f14148221 */ /* 0x008fe20000010000 */
[----:B------:R-:W1:Y:S01]  /*bff0*/  SHFL.DOWN PT, R32, R23, 0x10, 0x1f ;  /* 0x0a001f0017207f89 */ /* 0x000e6200000e0000 */
[----:B------:R-:W-:Y:S01]  /*c000*/  ISETP.GT.AND P0, PT, R252, 0xf, PT ;  /* 0x0000000ffc00780c */ /* 0x000fe20003f04270 */
[----:B------:R-:W-:Y:S02]  /*c010*/  FFMA.FTZ R33, R94, R33, R140 ;  /* 0x000000215e217223 */ /* 0x000fe4000001008c */
[----:B------:R-:W2:Y:S01]  /*c020*/  SHFL.DOWN PT, R111, R22, 0x10, 0x1f ;  /* 0x0a001f00166f7f89 */ /* 0x000ea200000e0000 */
[----:B------:R-:W-:-:S02]  /*c030*/  FFMA.FTZ R234, R93, R234, R143 ;  /* 0x000000ea5dea7223 */ /* 0x000fc4000001008f */
[----:B------:R-:W-:Y:S01]  /*c040*/  FFMA.FTZ R238, R99, R238, R147 ;  /* 0x000000ee63ee7223 */ /* 0x000fe20000010093 */
[----:B------:R-:W3:Y:S01]  /*c050*/  SHFL.DOWN PT, R105, R20, 0x10, 0x1f ;  /* 0x0a001f0014697f89 */ /* 0x000ee200000e0000 */
[----:B------:R-:W-:Y:S02]  /*c060*/  FFMA.FTZ R25, R98, R25, R26 ;  /* 0x0000001962197223 */ /* 0x000fe4000001001a */
[----:B------:R-:W-:Y:S02]  /*c070*/  FFMA.FTZ R242, R97, R242, R145 ;  /* 0x000000f261f27223 */ /* 0x000fe40000010091 */
[----:B------:R-:W-:Y:S02]  /*c080*/  FFMA.FTZ R27, R96, R27, R144 ;  /* 0x0000001b601b7223 */ /* 0x000fe40000010090 */
[----:B------:R-:W-:Y:S02]  /*c090*/  FADD.FTZ R43, R130, R43 ;  /* 0x0000002b822b7221 */ /* 0x000fe40000010000 */
[----:B0-----:R-:W-:-:S02]  /*c0a0*/  @!P0 FADD.FTZ R21, R21, R30 ;  /* 0x0000001e15158221 */ /* 0x001fc40000010000 */
[----:B------:R-:W-:Y:S02]  /*c0b0*/  FADD.FTZ R42, R153, R42 ;  /* 0x0000002a992a7221 */ /* 0x000fe40000010000 */
[----:B------:R-:W-:Y:S02]  /*c0c0*/  FADD.FTZ R67, R112, R67 ;  /* 0x0000004370437221 */ /* 0x000fe40000010000 */
[----:B------:R-:W-:Y:S02]  /*c0d0*/  FADD.FTZ R41, R134, R41 ;  /* 0x0000002986297221 */ /* 0x000fe40000010000 */
[----:B-1----:R-:W-:Y:S02]  /*c0e0*/  @!P0 FADD.FTZ R23, R23, R32 ;  /* 0x0000002017178221 */ /* 0x002fe40000010000 */
[----:B------:R-:W-:Y:S02]  /*c0f0*/  FADD.FTZ R66, R123, R66 ;  /* 0x000000427b427221 */ /* 0x000fe40000010000 */
[----:B--2---:R-:W-:-:S02]  /*c100*/  @!P0 FADD.FTZ R22, R22, R111 ;  /* 0x0000006f16168221 */ /* 0x004fc40000010000 */
[----:B------:R-:W-:Y:S02]  /*c110*/  FADD.FTZ R40, R119, R40 ;  /* 0x0000002877287221 */ /* 0x000fe40000010000 */
[----:B---3--:R-:W-:Y:S02]  /*c120*/  @!P0 FADD.FTZ R20, R20, R105 ;  /* 0x0000006914148221 */ /* 0x008fe40000010000 */
        /* <DEDUP_REMOVED lines=56> */
.L_x_2757:
[----:B0-----:R-:W-:Y:S05]  /*c4b0*/  BSYNC B0 ;  /* 0x0000000000007941 */ /* 0x001fea0003800000 */
.L_x_2756:
        /* <DEDUP_REMOVED lines=8> */
.L_x_2657:
[----:B0-----:R-:W-:Y:S01]  /*c540*/  BAR.SYNC.DEFER_BLOCKING 0x0 ;  /* 0x0000000000007b1d */ /* 0x001fe20000010000 */
[----:B------:R-:W-:Y:S01]  /*c550*/  SHF.L.U32 R0, R19, 0x2, RZ ;  /* 0x0000000213007819 */ /* 0x000fe200000006ff */
[----:B------:R-:W-:-:S03]  /*c560*/  HFMA2.MMA R2, -RZ, RZ, 0, 9.5367431640625e-07 ;  /* 0x00000010ff027435 */ /* 0x000fc600000001ff */
[----:B------:R-:W-:Y:S01]  /*c570*/  LOP3.LUT R33, R0, 0xffffff80, RZ, 0xc0, !PT ;  /* 0xffffff8000217812 */ /* 0x000fe200078ec0ff */
[----:B------:R-:W2:Y:S01]  /*c580*/  LDL.LU R100, [R1] ;  /* 0x0000000001647983 */ /* 0x000ea20000300800 */
[----:B------:R-:W-:Y:S02]  /*c590*/  UIADD3 UR7, UR21, -0x1, URZ ;  /* 0xffffffff15077890 */ /* 0x000fe4000fffe03f */
[----:B------:R-:W-:Y:S01]  /*c5a0*/  LOP3.LUT R69, R33, 0x1f, R19, 0xf8, !PT ;  /* 0x0000001f21457812 */ /* 0x000fe200078ef813 */
[----:B------:R-:W-:-:S04]  /*c5b0*/  ULDC.64 UR38, c[0x0][0x2d8] ;  /* 0x0000b60000267ab9 */ /* 0x000fc80000000a00 */
[----:B------:R-:W-:-:S05]  /*c5c0*/  IMAD.WIDE R2, R69, R2, UR18 ;  /* 0x0000001245027e25 */ /* 0x000fca000f8e0202 */
[----:B------:R-:W3:Y:S04]  /*c5d0*/  LDG.E.128 R4, [R2.64] ;  /* 0x0000002002047981 */ /* 0x000ee8000c1e1d00 */
[----:B------:R-:W4:Y:S04]  /*c5e0*/  LDG.E.128 R8, [R2.64+0x200] ;  /* 0x0002002002087981 */ /* 0x000f28000c1e1d00 */
[----:B------:R-:W5:Y:S04]  /*c5f0*/  LDG.E.128 R12, [R2.64+0x400] ;  /* 0x00040020020c7981 */ /* 0x000f68000c1e1d00 */
[----:B------:R-:W2:Y:S01]  /*c600*/  LDG.E.128 R20, [R2.64+0x600] ;  /* 0x0006002002147981 */ /* 0x000ea2000c1e1d00 */
[----:B------:R-:W-:Y:S01]  /*c610*/  IADD3 R17, R33, R252, RZ ;  /* 0x000000fc21117210 */ /* 0x000fe20007ffe0ff */
[----:B------:R-:W-:-:S02]  /*c620*/  USHF.L.U32 UR8, UR7, 0xb, URZ ;  /* 0x0000000b07087899 */ /* 0x000fc4000800063f */
[----:B------:R-:W-:Y:S02]  /*c630*/  UIMAD UR28, UR35, UR38, URZ ;  /* 0x00000026231c72a4 */ /* 0x000fe4000f8e023f */
[----:B------:R-:W-:Y:S01]  /*c640*/  IMAD R17, R252, 0x3, R17 ;  /* 0x00000003fc117824 */ /* 0x000fe200078e0211 */
[----:B------:R-:W-:Y:S02]  /*c650*/  USHF.R.S32.HI UR9, URZ, 0x1f, UR8 ;  /* 0x0000001f3f097899 */ /* 0x000fe40008011408 */
[----:B------:R-:W-:Y:S02]  /*c660*/  UIMAD UR30, UR34, UR39, UR28 ;  /* 0x00000027221e72a4 */ /* 0x000fe4000f8e021c */
[----:B------:R-:W-:Y:S02]  /*c670*/  UIMAD.WIDE.U32 UR28, UR34, UR38, UR8 ;  /* 0x00000026221c72a5 */ /* 0x000fe4000f8e0008 */
        /* <DEDUP_REMOVED lines=9> */
[----:B------:R-:W-:Y:S02]  /*c710*/  ULEA UR29, UP0, UR28, UR38, 0x2 ;  /* 0x000000261c1d7291 */ /* 0x000fe4000f80103f */
[----:B------:R-:W-:Y:S02]  /*c720*/  UIADD3 UR24, UP4, UR24, -0x2000, URZ ;  /* 0xffffe00018187890 */ /* 0x000fe4000ff9e03f */
[----:B------:R-:W-:Y:S02]  /*c730*/  ULEA.HI.X UR28, UR28, UR39, UR30, 0x2, UP0 ;  /* 0x000000271c1c7291 */ /* 0x000fe400080f141e */
[----:B------:R-:W-:Y:S02]  /*c740*/  UIADD3 UR6, UR6, 0x1, URZ ;  /* 0x0000000106067890 */ /* 0x000fe4000fffe03f */
[----:B------:R-:W-:-:S02]  /*c750*/  ULDC.64 UR30, c[0x0][0x2f8] ;  /* 0x0000be00001e7ab9 */ /* 0x000fc40000000a00 */
[----:B------:R-:W-:Y:S02]  /*c760*/  UIMAD.WIDE.U32 UR8, UR34, UR30, UR8 ;  /* 0x0000001e220872a5 */ /* 0x000fe4000f8e0008 */
[----:B------:R-:W-:Y:S02]  /*c770*/  UIADD3.X UR27, UR27, -0x1, URZ, UP2, !UPT ;  /* 0xffffffff1b1b7890 */ /* 0x000fe400097fe43f */
[----:B------:R-:W-:Y:S02]  /*c780*/  UIADD3.X UR23, UR23, -0x1, URZ, UP3, !UPT ;  /* 0xffffffff17177890 */ /* 0x000fe40009ffe43f */
[----:B------:R-:W-:Y:S01]  /*c790*/  UIADD3.X UR25, UR25, -0x1, URZ, UP4, !UPT ;  /* 0xffffffff19197890 */ /* 0x000fe2000a7fe43f */
[----:B---3--:R-:W-:Y:S04]  /*c7a0*/  STS.128 [R246.X16], R4 ;  /* 0x00000004f6007388 */ /* 0x008fe8000000cc00 */
[----:B----4-:R-:W-:Y:S04]  /*c7b0*/  STS.128 [R246.X16+0x200], R8 ;  /* 0x00020008f6007388 */ /* 0x010fe8000000cc00 */
[----:B-----5:R-:W-:Y:S04]  /*c7c0*/  STS.128 [R246.X16+0x400], R12 ;  /* 0x0004000cf6007388 */ /* 0x020fe8000000cc00 */
[----:B--2---:R-:W-:Y:S01]  /*c7d0*/  STS.128 [R246.X16+0x600], R20 ;  /* 0x00060014f6007388 */ /* 0x004fe2000000cc00 */
[----:B------:R-:W-:-:S06]  /*c7e0*/  NOP ;  /* 0x0000000000007918 */ /* 0x000fcc0000000000 */
[----:B------:R-:W0:Y:S04]  /*c7f0*/  LDS.128 R24, [R17.X16+0x10] ;  /* 0x0000100011187984 */ /* 0x000e28000000cc00 */
[----:B------:R-:W1:Y:S04]  /*c800*/  LDS.128 R28, [R17.X16+0x20] ;  /* 0x00002000111c7984 */ /* 0x000e68000000cc00 */
[----:B------:R-:W2:Y:S01]  /*c810*/  LDS.128 R4, [R17.X16+0x30] ;  /* 0x0000300011047984 */ /* 0x000ea2000000cc00 */
[----:B0-----:R-:W-:Y:S02]  /*c820*/  FADD.FTZ R27, R27, UR5 ;  /* 0x000000051b1b7e21 */ /* 0x001fe40008010000 */
[----:B------:R-:W-:-:S02]  /*c830*/  FADD.FTZ R24, R24, UR5 ;  /* 0x0000000518187e21 */ /* 0x000fc40008010000 */
[----:B------:R-:W-:Y:S01]  /*c840*/  FADD.FTZ R25, R25, UR5 ;  /* 0x0000000519197e21 */ /* 0x000fe20008010000 */
[----:B------:R-:W-:Y:S01]  /*c850*/  FSETP.GTU.FTZ.AND P5, PT, R27, 20, PT ;  /* 0x41a000001b00780b */ /* 0x000fe20003fbc000 */
[----:B------:R-:W-:Y:S01]  /*c860*/  FADD.FTZ R26, R26, UR5 ;  /* 0x000000051a1a7e21 */ /* 0x000fe20008010000 */
[----:B------:R-:W-:Y:S01]  /*c870*/  FSETP.GTU.FTZ.AND P2, PT, R24, 20, PT ;  /* 0x41a000001800780b */ /* 0x000fe20003f5c000 */
[----:B-1----:R-:W-:Y:S01]  /*c880*/  FADD.FTZ R28, R28, UR5 ;  /* 0x000000051c1c7e21 */ /* 0x002fe20008010000 */
[----:B------:R-:W-:Y:S01]  /*c890*/  FSETP.GTU.FTZ.AND P3, PT, R25, 20, PT ;  /* 0x41a000001900780b */ /* 0x000fe20003f7c000 */
[----:B------:R-:W-:Y:S01]  /*c8a0*/  FADD.FTZ R29, R29, UR5 ;  /* 0x000000051d1d7e21 */ /* 0x000fe20008010000 */
[----:B------:R-:W-:Y:S01]  /*c8b0*/  FSETP.GTU.FTZ.AND P4, PT, R26, 20, PT ;  /* 0x41a000001a00780b */ /* 0x000fe20003f9c000 */
[----:B------:R-:W-:Y:S01]  /*c8c0*/  FADD.FTZ R30, R30, UR5 ;  /* 0x000000051e1e7e21 */ /* 0x000fe20008010000 */
[----:B------:R-:W-:Y:S01]  /*c8d0*/  FSETP.GTU.FTZ.AND P6, PT, R28, 20, PT ;  /* 0x41a000001c00780b */ /* 0x000fe20003fdc000 */
[----:B------:R-:W-:Y:S01]  /*c8e0*/  FADD.FTZ R31, R31, UR5 ;  /* 0x000000051f1f7e21 */ /* 0x000fe20008010000 */
[----:B------:R-:W-:Y:S01]  /*c8f0*/  FSETP.GTU.FTZ.AND P0, PT, R29, 20, PT ;  /* 0x41a000001d00780b */ /* 0x000fe20003f1c000 */
[----:B--2---:R-:W-:Y:S01]  /*c900*/  FADD.FTZ R4, R4, UR5 ;  /* 0x0000000504047e21 */ /* 0x004fe20008010000 */
[----:B------:R-:W-:Y:S01]  /*c910*/  FSETP.GTU.FTZ.AND P1, PT, R30, 20, PT ;  /* 0x41a000001e00780b */ /* 0x000fe20003f3c000 */
[----:B------:R-:W-:-:S02]  /*c920*/  @!P5 FMUL.FTZ R8, R27, -1.4426950216293334961 ;  /* 0xbfb8aa3b1b08d820 */ /* 0x000fc40000410000 */
[----:B------:R-:W-:Y:S02]  /*c930*/  @!P2 FMUL.FTZ R0, R24, -1.4426950216293334961 ;  /* 0xbfb8aa3b1800a820 */ /* 0x000fe40000410000 */
[----:B------:R-:W-:Y:S02]  /*c940*/  @!P3 FMUL.FTZ R2, R25, -1.4426950216293334961 ;  /* 0xbfb8aa3b1902b820 */ /* 0x000fe40000410000 */
[----:B------:R-:W0:Y:S01]  /*c950*/  @!P5 MUFU.EX2 R8, R8 ;  /* 0x000000080008d308 */ /* 0x000e220000000800 */
[----:B------:R-:W-:Y:S02]  /*c960*/  @!P4 FMUL.FTZ R3, R26, -1.4426950216293334961 ;  /* 0xbfb8aa3b1a03c820 */ /* 0x000fe40000410000 */
[----:B------:R-:W-:Y:S02]  /*c970*/  @!P6 FMUL.FTZ R9, R28, -1.4426950216293334961 ;  /* 0xbfb8aa3b1c09e820 */ /* 0x000fe40000410000 */
[----:B------:R-:W-:Y:S02]  /*c980*/  FADD.FTZ R5, R5, UR5 ;  /* 0x0000000505057e21 */ /* 0x000fe40008010000 */
[----:B------:R-:W-:Y:S01]  /*c990*/  FADD.FTZ R6, R6, UR5 ;  /* 0x0000000506067e21 */ /* 0x000fe20008010000 */
[----:B------:R-:W1:Y:S01]  /*c9a0*/  @!P2 MUFU.EX2 R0, R0 ;  /* 0x000000000000a308 */ /* 0x000e620000000800 */
[----:B------:R-:W-:-:S07]  /*c9b0*/  FADD.FTZ R7, R7, UR5 ;  /* 0x0000000507077e21 */ /* 0x000fce0008010000 */
[----:B------:R-:W2:Y:S01]  /*c9c0*/  @!P3 MUFU.EX2 R2, R2 ;  /* 0x000000020002b308 */ /* 0x000ea20000000800 */
[----:B0-----:R-:W-:-:S07]  /*c9d0*/  @!P5 FADD.FTZ R8, R8, 1 ;  /* 0x3f8000000808d421 */ /* 0x001fce0000010000 */
[----:B------:R-:W0:Y:S01]  /*c9e0*/  @!P4 MUFU.EX2 R3, R3 ;  /* 0x000000030003c308 */ /* 0x000e220000000800 */
[----:B-1----:R-:W-:Y:S02]  /*c9f0*/  @!P2 FADD.FTZ R0, R0, 1 ;  /* 0x3f8000000000a421 */ /* 0x002fe40000010000 */
[----:B--2---:R-:W-:-:S05]  /*ca00*/  @!P3 FADD.FTZ R2, R2, 1 ;  /* 0x3f8000000202b421 */ /* 0x004fca0000010000 */
[----:B------:R1:W2:Y:S01]  /*ca10*/  @!P2 MUFU.RCP R11, R0 ;  /* 0x00000000000ba308 */ /* 0x0002a20000001000 */
[----:B0-----:R-:W-:-:S07]  /*ca20*/  @!P4 FADD.FTZ R3, R3, 1 ;  /* 0x3f8000000303c421 */ /* 0x001fce0000010000 */
[----:B------:R0:W3:Y:S01]  /*ca30*/  @!P3 MUFU.RCP R10, R2 ;  /* 0x00000002000ab308 */ /* 0x0000e20000001000 */
[----:B-1----:R-:W-:-:S07]  /*ca40*/  @!P0 FMUL.FTZ R0, R29, -1.4426950216293334961 ;  /* 0xbfb8aa3b1d008820 */ /* 0x002fce0000410000 */
[----:B------:R-:W1:Y:S01]  /*ca50*/  @!P5 MUFU.RCP R8, R8 ;  /* 0x000000080008d308 */ /* 0x000e620000001000 */
[----:B--2---:R-:W-:Y:S01]  /*ca60*/  @!P2 FMUL.FTZ R56, R56, R11 ;  /* 0x0000000b3838a220 */ /* 0x004fe20000410000 */
[----:B------:R-:W-:Y:S01]  /*ca70*/  FSETP.GTU.FTZ.AND P2, PT, R31, 20, PT ;  /* 0x41a000001f00780b */ /* 0x000fe20003f5c000 */
[----:B0-----:R-:W-:-:S05]  /*ca80*/  @!P1 FMUL.FTZ R2, R30, -1.4426950216293334961 ;  /* 0xbfb8aa3b1e029820 */ /* 0x001fca0000410000 */
[----:B------:R0:W2:Y:S01]  /*ca90*/  @!P6 MUFU.EX2 R12, R9 ;  /* 0x00000009000ce308 */ /* 0x0000a20000000800 */
[----:B---3--:R-:W-:Y:S01]  /*caa0*/  @!P3 FMUL.FTZ R57, R57, R10 ;  /* 0x0000000a3939b220 */ /* 0x008fe20000410000 */
[----:B------:R-:W-:Y:S01]  /*cab0*/  FSETP.GTU.FTZ.AND P3, PT, R4, 20, PT ;  /* 0x41a000000400780b */ /* 0x000fe20003f7c000 */
[----:B-1----:R-:W-:-:S05]  /*cac0*/  @!P5 FMUL.FTZ R59, R59, R8 ;  /* 0x000000083b3bd220 */ /* 0x002fca0000410000 */
[----:B------:R-:W1:Y:S01]  /*cad0*/  @!P4 MUFU.RCP R3, R3 ;  /* 0x000000030003c308 */ /* 0x000e620000001000 */
[----:B0-----:R-:W0:Y:S01]  /*cae0*/  LDS.128 R8, [R17.X16] ;  /* 0x0000000011087984 */ /* 0x001e22000000cc00 */
[----:B------:R-:W-:-:S05]  /*caf0*/  FSETP.GTU.FTZ.AND P5, PT, R6, 20, PT ;  /* 0x41a000000600780b */ /* 0x000fca0003fbc000 */
[----:B------:R-:W-:Y:S01]  /*cb00*/  @!P3 FMUL.FTZ R4, R4, -1.4426950216293334961 ;  /* 0xbfb8aa3b0404b820 */ /* 0x000fe20000410000 */
[----:B------:R-:W3:Y:S01]  /*cb10*/  @!P0 MUFU.EX2 R0, R0 ;  /* 0x0000000000008308 */ /* 0x000ee20000000800 */
[----:B--2---:R-:W-:-:S06]  /*cb20*/  @!P6 FADD.FTZ R12, R12, 1 ;  /* 0x3f8000000c0ce421 */ /* 0x004fcc0000010000 */
[----:B------:R-:W-:Y:S01]  /*cb30*/  @!P5 FMUL.FTZ R6, R6, -1.4426950216293334961 ;  /* 0xbfb8aa3b0606d820 */ /* 0x000fe20000410000 */
[----:B------:R-:W2:Y:S01]  /*cb40*/  @!P1 MUFU.EX2 R2, R2 ;  /* 0x0000000200029308 */ /* 0x000ea20000000800 */
[----:B-1----:R-:W-:Y:S01]  /*cb50*/  @!P4 FMUL.FTZ R58, R58, R3 ;  /* 0x000000033a3ac220 */ /* 0x002fe20000410000 */
[----:B------:R-:W-:Y:S01]  /*cb60*/  FSETP.GTU.FTZ.AND P4, PT, R5, 20, PT ;  /* 0x41a000000500780b */ /* 0x000fe20003f9c000 */
[----:B------:R-:W-:Y:S01]  /*cb70*/  @!P2 FMUL.FTZ R3, R31, -1.4426950216293334961 ;  /* 0xbfb8aa3b1f03a820 */ /* 0x000fe20000410000 */
[----:B------:R-:W-:Y:S01]  /*cb80*/  BAR.SYNC.DEFER_BLOCKING 0x0 ;  /* 0x0000000000007b1d */ /* 0x000fe20000010000 */
[----:B---3--:R-:W-:-:S05]  /*cb90*/  @!P0 FADD.FTZ R0, R0, 1 ;  /* 0x3f80000000008421 */ /* 0x008fca0000010000 */
[----:B------:R-:W1:Y:S05]  /*cba0*/  @!P2 MUFU.EX2 R3, R3 ;  /* 0x000000030003a308 */ /* 0x000e6a0000000800 */
[----:B------:R-:W-:Y:S02]  /*cbb0*/  @!P4 FMUL.FTZ R5, R5, -1.4426950216293334961 ;  /* 0xbfb8aa3b0505c820 */ /* 0x000fe40000410000 */
[----:B--2---:R-:W-:Y:S01]  /*cbc0*/  @!P1 FADD.FTZ R2, R2, 1 ;  /* 0x3f80000002029421 */ /* 0x004fe20000010000 */
[----:B------:R-:W2:Y:S01]  /*cbd0*/  @!P0 MUFU.RCP R0, R0 ;  /* 0x0000000000008308 */ /* 0x000ea20000001000 */
[----:B0-----:R-:W-:-:S07]  /*cbe0*/  FADD.FTZ R8, R8, UR5 ;  /* 0x0000000508087e21 */ /* 0x001fce0008010000 */
[----:B------:R-:W0:Y:S01]  /*cbf0*/  @!P3 MUFU.EX2 R4, R4 ;  /* 0x000000040004b308 */ /* 0x000e220000000800 */
[----:B-1----:R-:W-:Y:S02]  /*cc00*/  @!P2 FADD.FTZ R3, R3, 1 ;  /* 0x3f8000000303a421 */ /* 0x002fe40000010000 */
[----:B------:R-:W-:Y:S02]  /*cc10*/  FADD.FTZ R10, R10, UR5 ;  /* 0x000000050a0a7e21 */ /* 0x000fe40008010000 */
[----:B------:R-:W-:-:S03]  /*cc20*/  FADD.FTZ R11, R11, UR5 ;  /* 0x000000050b0b7e21 */ /* 0x000fc60008010000 */
[----:B------:R-:W1:Y:S01]  /*cc30*/  @!P1 MUFU.RCP R17, R2 ;  /* 0x0000000200119308 */ /* 0x000e620000001000 */
[----:B--2---:R-:W-:Y:S01]  /*cc40*/  @!P0 FMUL.FTZ R61, R61, R0 ;  /* 0x000000003d3d8220 */ /* 0x004fe20000410000 */
[----:B------:R-:W-:-:S06]  /*cc50*/  FSETP.GTU.FTZ.AND P0, PT, R8, 20, PT ;  /* 0x41a000000800780b */ /* 0x000fcc0003f1c000 */
[----:B------:R-:W2:Y:S01]  /*cc60*/  @!P2 MUFU.RCP R14, R3 ;  /* 0x00000003000ea308 */ /* 0x000ea20000001000 */
[----:B0-----:R-:W-:-:S06]  /*cc70*/  @!P3 FADD.FTZ R4, R4, 1 ;  /* 0x3f8000000404b421 */ /* 0x001fcc0000010000 */
[----:B------:R-:W-:Y:S01]  /*cc80*/  @!P0 FMUL.FTZ R0, R8, -1.4426950216293334961 ;  /* 0xbfb8aa3b08008820 */ /* 0x000fe20000410000 */
[----:B------:R0:W3:Y:S01]  /*cc90*/  @!P6 MUFU.RCP R15, R12 ;  /* 0x0000000c000fe308 */ /* 0x0000e20000001000 */
[----:B-1----:R-:W-:Y:S01]  /*cca0*/  @!P1 FMUL.FTZ R62, R62, R17 ;  /* 0x000000113e3e9220 */ /* 0x002fe20000410000 */
[----:B------:R-:W-:-:S05]  /*ccb0*/  LEA R8, R252, R33, 0x2 ;  /* 0x00000021fc087211 */ /* 0x000fca00078e10ff */
[----:B------:R-:W-:Y:S01]  /*ccc0*/  STS.128 [R8.X16], R36 ;  /* 0x0000002408007388 */ /* 0x000fe2000000cc00 */
[----:B--2---:R-:W-:Y:S01]  /*ccd0*/  @!P2 FMUL.FTZ R63, R63, R14 ;  /* 0x0000000e3f3fa220 */ /* 0x004fe20000410000 */
[----:B------:R-:W-:Y:S01]  /*cce0*/  FSETP.GTU.FTZ.AND P2, PT, R10, 20, PT ;  /* 0x41a000000a00780b */ /* 0x000fe20003f5c000 */
[----:B0-----:R-:W-:Y:S01]  /*ccf0*/  FADD.FTZ R12, R9, UR5 ;  /* 0x00000005090c7e21 */ /* 0x001fe20008010000 */
[----:B------:R-:W-:Y:S01]  /*cd00*/  STS.128 [R8.X16+0x10], R48 ;  /* 0x0000103008007388 */ /* 0x000fe2000000cc00 */
[----:B------:R-:W0:Y:S03]  /*cd10*/  @!P3 MUFU.RCP R9, R4 ;  /* 0x000000040009b308 */ /* 0x000e260000001000 */
[----:B------:R-:W-:Y:S01]  /*cd20*/  FSETP.GTU.FTZ.AND P1, PT, R12, 20, PT ;  /* 0x41a000000c00780b */ /* 0x000fe20003f3c000 */
[----:B------:R-:W-:Y:S01]  /*cd30*/  STS.128 [R8.X16+0x20], R44 ;  /* 0x0000202c08007388 */ /* 0x000fe2000000cc00 */
[----:B---3--:R-:W-:Y:S01]  /*cd40*/  @!P6 FMUL.FTZ R60, R60, R15 ;  /* 0x0000000f3c3ce220 */ /* 0x008fe20000410000 */
[----:B------:R-:W-:-:S02]  /*cd50*/  FSETP.GTU.FTZ.AND P6, PT, R7, 20, PT ;  /* 0x41a000000700780b */ /* 0x000fc40003fdc000 */
[----:B------:R-:W-:Y:S01]  /*cd60*/  STS.128 [R8.X16+0x30], R40 ;  /* 0x0000302808007388 */ /* 0x000fe2000000cc00 */
[----:B------:R-:W-:-:S06]  /*cd70*/  NOP ;  /* 0x0000000000007918 */ /* 0x000fcc0000000000 */
[----:B------:R-:W1:Y:S01]  /*cd80*/  LDS.128 R20, [R246.X16] ;  /* 0x00000000f6147984 */ /* 0x000e62000000cc00 */
[----:B0-----:R-:W-:Y:S01]  /*cd90*/  @!P3 FMUL.FTZ R64, R64, R9 ;  /* 0x000000094040b220 */ /* 0x001fe20000410000 */
[C---:B------:R-:W-:Y:S01]  /*cda0*/  FSETP.GTU.FTZ.AND P3, PT, R11.reuse, 20, PT ;  /* 0x41a000000b00780b */ /* 0x040fe20003f7c000 */
[----:B------:R-:W-:Y:S01]  /*cdb0*/  @!P1 FMUL.FTZ R2, R12, -1.4426950216293334961 ;  /* 0xbfb8aa3b0c029820 */ /* 0x000fe20000410000 */
[----:B------:R-:W0:Y:S01]  /*cdc0*/  LDS.128 R24, [R246.X16+0x200] ;  /* 0x00020000f6187984 */ /* 0x000e22000000cc00 */
[----:B------:R-:W-:Y:S01]  /*cdd0*/  @!P2 FMUL.FTZ R3, R10, -1.4426950216293334961 ;  /* 0xbfb8aa3b0a03a820 */ /* 0x000fe20000410000 */
[----:B------:R-:W2:Y:S02]  /*cde0*/  @!P4 MUFU.EX2 R5, R5 ;  /* 0x000000050005c308 */ /* 0x000ea40000000800 */
[----:B------:R-:W3:Y:S04]  /*cdf0*/  LDS.128 R28, [R246.X16+0x400] ;  /* 0x00040000f61c7984 */ /* 0x000ee8000000cc00 */
[----:B------:R-:W4:Y:S02]  /*ce00*/  LDS.128 R32, [R246.X16+0x600] ;  /* 0x00060000f6207984 */ /* 0x000f24000000cc00 */
[----:B------:R-:W-:Y:S01]  /*ce10*/  @!P1 MUFU.EX2 R2, R2 ;  /* 0x0000000200029308 */ /* 0x000fe20000000800 */
[----:B------:R-:W-:-:S07]  /*ce20*/  @!P3 FMUL.FTZ R4, R11, -1.4426950216293334961 ;  /* 0xbfb8aa3b0b04b820 */ /* 0x000fce0000410000 */
[----:B------:R-:W-:Y:S01]  /*ce30*/  @!P2 MUFU.EX2 R3, R3 ;  /* 0x000000030003a308 */ /* 0x000fe20000000800 */
[----:B--2---:R-:W-:-:S07]  /*ce40*/  @!P4 FADD.FTZ R5, R5, 1 ;  /* 0x3f8000000505c421 */ /* 0x004fce0000010000 */
[----:B------:R2:W5:Y:S08]  /*ce50*/  @!P5 MUFU.EX2 R13, R6 ;  /* 0x00000006000dd308 */ /* 0x0005700000000800 */
[----:B------:R-:W0:Y:S01]  /*ce60*/  @!P0 MUFU.EX2 R0, R0 ;  /* 0x0000000000008308 */ /* 0x000e220000000800 */
[----:B--2---:R-:W-:-:S07]  /*ce70*/  @!P6 FMUL.FTZ R6, R7, -1.4426950216293334961 ;  /* 0xbfb8aa3b0706e820 */ /* 0x004fce0000410000 */
[----:B------:R-:W2:Y:S01]  /*ce80*/  @!P6 MUFU.EX2 R7, R6 ;  /* 0x000000060007e308 */ /* 0x000ea20000000800 */
[----:B-----5:R-:W-:-:S07]  /*ce90*/  @!P5 FADD.FTZ R13, R13, 1 ;  /* 0x3f8000000d0dd421 */ /* 0x020fce0000010000 */
[----:B------:R5:W1:Y:S01]  /*cea0*/  @!P3 MUFU.EX2 R6, R4 ;  /* 0x000000040006b308 */ /* 0x000a620000000800 */
[----:B0-----:R-:W-:-:S07]  /*ceb0*/  @!P0 FADD.FTZ R0, R0, 1 ;  /* 0x3f80000000008421 */ /* 0x001fce0000010000 */
[----:B------:R0:W3:Y:S01]  /*cec0*/  @!P4 MUFU.RCP R10, R5 ;  /* 0x00000005000ac308 */ /* 0x0000e20000001000 */
[----:B-----5:R-:W-:Y:S01]  /*ced0*/  @!P1 FADD.FTZ R4, R2, 1 ;  /* 0x3f80000002049421 */ /* 0x020fe20000010000 */
[----:B------:R-:W-:Y:S01]  /*cee0*/  MOV R2, UR29 ;  /* 0x0000001d00027c02 */ /* 0x000fe20008000f00 */
[----:B--2---:R-:W-:-:S05]  /*cef0*/  @!P6 FADD.FTZ R7, R7, 1 ;  /* 0x3f8000000707e421 */ /* 0x004fca0000010000 */
[----:B------:R-:W2:Y:S01]  /*cf00*/  @!P0 MUFU.RCP R9, R0 ;  /* 0x0000000000098308 */ /* 0x000ea20000001000 */
[----:B0-----:R-:W-:Y:S01]  /*cf10*/  @!P2 FADD.FTZ R5, R3, 1 ;  /* 0x3f8000000305a421 */ /* 0x001fe20000010000 */
[----:B------:R-:W-:Y:S01]  /*cf20*/  MOV R3, UR28 ;  /* 0x0000001c00037c02 */ /* 0x000fe20008000f00 */
[----:B-1----:R-:W-:Y:S01]  /*cf30*/  @!P3 FADD.FTZ R6, R6, 1 ;  /* 0x3f8000000606b421 */ /* 0x002fe20000010000 */
[----:B------:R-:W-:-:S03]  /*cf40*/  UIMAD UR28, UR35, UR30, URZ ;  /* 0x0000001e231c72a4 */ /* 0x000fc6000f8e023f */
[----:B------:R-:W-:Y:S01]  /*cf50*/  IMAD.WIDE R2, R69, 0x10, R2 ;  /* 0x0000001045027825 */ /* 0x000fe200078e0202 */
[----:B------:R-:W0:Y:S01]  /*cf60*/  @!P1 MUFU.RCP R4, R4 ;  /* 0x0000000400049308 */ /* 0x000e220000001000 */
[----:B------:R-:W-:Y:S02]  /*cf70*/  UIMAD UR28, UR34, UR31, UR28 ;  /* 0x0000001f221c72a4 */ /* 0x000fe4000f8e021c */
[----:B---3--:R-:W-:Y:S01]  /*cf80*/  @!P4 FMUL.FTZ R65, R65, R10 ;  /* 0x0000000a4141c220 */ /* 0x008fe20000410000 */
[----:B------:R-:W-:Y:S01]  /*cf90*/  STG.E.128 [R2.64], R20 ;  /* 0x0000001402007986 */ /* 0x000fe2000c101d20 */
[----:B------:R-:W-:Y:S02]  /*cfa0*/  ULDC.64 UR30, c[0x0][0x300] ;  /* 0x0000c000001e7ab9 */ /* 0x000fe40000000a00 */
[----:B------:R-:W-:Y:S01]  /*cfb0*/  UIADD3 UR9, UR9, UR28, URZ ;  /* 0x0000001c09097290 */ /* 0x000fe2000fffe03f */
[----:B------:R-:W-:Y:S01]  /*cfc0*/  STG.E.128 [R2.64+0x200], R24 ;  /* 0x0002001802007986 */ /* 0x000fe2000c101d20 */
[----:B------:R-:W1:Y:S01]  /*cfd0*/  @!P2 MUFU.RCP R5, R5 ;  /* 0x000000050005a308 */ /* 0x000e620000001000 */
[----:B--2---:R-:W-:Y:S01]  /*cfe0*/  @!P0 FMUL.FTZ R52, R52, R9 ;  /* 0x0000000934348220 */ /* 0x004fe20000410000 */
[----:B------:R-:W-:Y:S01]  /*cff0*/  UIMAD UR28, UR17, UR30, URZ ;  /* 0x0000001e111c72a4 */ /* 0x000fe2000f8e023f */
[----:B------:R-:W-:Y:S01]  /*d000*/  STG.E.128 [R2.64+0x400], R28 ;  /* 0x0004001c02007986 */ /* 0x000fe2000c101d20 */
[----:B------:R-:W-:Y:S01]  /*d010*/  UIMAD.WIDE.U32 UR8, UR16, UR30, UR8 ;  /* 0x0000001e100872a5 */ /* 0x000fe2000f8e0008 */
[----:B------:R-:W-:Y:S01]  /*d020*/  FADD.FTZ R0, R52, R100 ;  /* 0x0000006434007221 */ /* 0x000fe20000010000 */
[----:B------:R-:W-:Y:S01]  /*d030*/  UIMAD UR28, UR16, UR31, UR28 ;  /* 0x0000001f101c72a4 */ /* 0x000fe2000f8e021c */
[----:B----4-:R2:W-:Y:S01]  /*d040*/  STG.E.128 [R2.64+0x600], R32 ;  /* 0x0006002002007986 */ /* 0x0105e2000c101d20 */
[----:B------:R-:W3:Y:S01]  /*d050*/  @!P3 MUFU.RCP R6, R6 ;  /* 0x000000060006b308 */ /* 0x000ee20000001000 */
[----:B0-----:R-:W-:Y:S01]  /*d060*/  @!P1 FMUL.FTZ R53, R53, R4 ;  /* 0x0000000435359220 */ /* 0x001fe20000410000 */
[----:B------:R-:W-:Y:S01]  /*d070*/  ULDC.64 UR30, c[0x0][0x340] ;  /* 0x0000d000001e7ab9 */ /* 0x000fe20000000a00 */
[----:B------:R-:W-:Y:S01]  /*d080*/  BAR.SYNC.DEFER_BLOCKING 0x0 ;  /* 0x0000000000007b1d */ /* 0x000fe20000010000 */
[----:B------:R-:W-:-:S02]  /*d090*/  UIADD3 UR28, UR9, UR28, URZ ;  /* 0x0000001c091c7290 */ /* 0x000fc4000fffe03f */
[----:B------:R-:W-:Y:S01]  /*d0a0*/  ULEA UR9, UP0, UR8, UR30, 0x2 ;  /* 0x0000001e08097291 */ /* 0x000fe2000f80103f */
[----:B-1----:R-:W-:Y:S02]  /*d0b0*/  @!P2 FMUL.FTZ R54, R54, R5 ;  /* 0x000000053636a220 */ /* 0x002fe40000410000 */
[----:B------:R-:W0:Y:S01]  /*d0c0*/  @!P5 MUFU.RCP R13, R13 ;  /* 0x0000000d000dd308 */ /* 0x000e220000001000 */
[----:B------:R-:W-:Y:S02]  /*d0d0*/  ULEA.HI.X UR8, UR8, UR31, UR28, 0x2, UP0 ;  /* 0x0000001f08087291 */ /* 0x000fe400080f141c */
[----:B------:R-:W-:-:S03]  /*d0e0*/  UISETP.GT.AND UP0, UPT, UR21, 0x1, UPT ;  /* 0x000000011500788c */ /* 0x000fc6000bf04270 */
[----:B------:R-:W-:Y:S01]  /*d0f0*/  UMOV UR21, UR7 ;  /* 0x0000000700157c82 */ /* 0x000fe20008000000 */
[----:B---3--:R-:W-:Y:S01]  /*d100*/  @!P3 FMUL.FTZ R55, R55, R6 ;  /* 0x000000063737b220 */ /* 0x008fe20000410000 */
[----:B------:R-:W1:Y:S01]  /*d110*/  @!P6 MUFU.RCP R12, R7 ;  /* 0x00000007000ce308 */ /* 0x000e620000001000 */
[----:B--2---:R-:W-:Y:S01]  /*d120*/  FADD.FTZ R3, R0, R53 ;  /* 0x0000003500037221 */ /* 0x004fe20000010000 */
[----:B------:R-:W-:Y:S02]  /*d130*/  MOV R2, UR9 ;  /* 0x0000000900027c02 */ /* 0x000fe40008000f00 */
[----:B------:R-:W-:Y:S01]  /*d140*/  PLOP3.LUT P0, PT, PT, PT, UP0, 0x80, 0x0 ;  /* 0x000000000000781c */ /* 0x000fe20003f0f008 */
[----:B0-----:R-:W-:Y:S01]  /*d150*/  @!P5 FMUL.FTZ R66, R66, R13 ;  /* 0x0000000d4242d220 */ /* 0x001fe20000410000 */
[----:B------:R0:W-:Y:S04]  /*d160*/  STS.128 [R8.X16], R52 ;  /* 0x0000003408007388 */ /* 0x0001e8000000cc00 */
[----:B------:R2:W-:Y:S01]  /*d170*/  STS.128 [R8.X16+0x10], R56 ;  /* 0x0000103808007388 */ /* 0x0005e2000000cc00 */
[----:B-1----:R-:W-:-:S03]  /*d180*/  @!P6 FMUL.FTZ R67, R67, R12 ;  /* 0x0000000c4343e220 */ /* 0x002fc60000410000 */
[----:B------:R1:W-:Y:S04]  /*d190*/  STS.128 [R8.X16+0x20], R60 ;  /* 0x0000203c08007388 */ /* 0x0003e8000000cc00 */
[----:B------:R-:W-:Y:S01]  /*d1a0*/  STS.128 [R8.X16+0x30], R64 ;  /* 0x0000304008007388 */ /* 0x000fe2000000cc00 */
[----:B------:R-:W-:-:S06]  /*d1b0*/  NOP ;  /* 0x0000000000007918 */ /* 0x000fcc0000000000 */
[----:B0-----:R-:W-:Y:S01]  /*d1c0*/  FADD.FTZ R54, R3, R54 ;  /* 0x0000003603367221 */ /* 0x001fe20000010000 */
[----:B------:R-:W0:Y:S01]  /*d1d0*/  LDS.128 R4, [R246.X16] ;  /* 0x00000000f6047984 */ /* 0x000e22000000cc00 */
[----:B------:R-:W-:Y:S01]  /*d1e0*/  MOV R3, UR8 ;  /* 0x0000000800037c02 */ /* 0x000fe20008000f00 */
[----:B------:R-:W-:Y:S01]  /*d1f0*/  UIADD3 UR8, UP1, UR18, -0x2000, URZ ;  /* 0xffffe00012087890 */ /* 0x000fe2000ff3e03f */
[----:B------:R-:W-:Y:S01]  /*d200*/  FADD.FTZ R55, R54, R55 ;  /* 0x0000003736377221 */ /* 0x000fe20000010000 */
[----:B------:R-:W3:Y:S02]  /*d210*/  LDS.128 R12, [R246.X16+0x200] ;  /* 0x00020000f60c7984 */ /* 0x000ee4000000cc00 */
[----:B------:R-:W-:Y:S01]  /*d220*/  IMAD.WIDE R2, R69, 0x10, R2 ;  /* 0x0000001045027825 */ /* 0x000fe200078e0202 */
[----:B------:R-:W-:Y:S01]  /*d230*/  UIADD3.X UR19, UR19, -0x1, URZ, UP1, !UPT ;  /* 0xffffffff13137890 */ /* 0x000fe20008ffe43f */
[----:B------:R-:W4:Y:S02]  /*d240*/  LDS.128 R20, [R246.X16+0x400] ;  /* 0x00040000f6147984 */ /* 0x000f24000000cc00 */
[----:B--2---:R-:W-:-:S02]  /*d250*/  FADD.FTZ R56, R55, R56 ;  /* 0x0000003837387221 */ /* 0x004fc40000010000 */
[----:B------:R-:W2:Y:S02]  /*d260*/  LDS.128 R24, [R246.X16+0x600] ;  /* 0x00060000f6187984 */ /* 0x000ea4000000cc00 */
[----:B------:R-:W-:-:S04]  /*d270*/  FADD.FTZ R57, R56, R57 ;  /* 0x0000003938397221 */ /* 0x000fc80000010000 */
[----:B------:R-:W-:-:S04]  /*d280*/  FADD.FTZ R58, R57, R58 ;  /* 0x0000003a393a7221 */ /* 0x000fc80000010000 */
[----:B------:R-:W-:-:S04]  /*d290*/  FADD.FTZ R59, R58, R59 ;  /* 0x0000003b3a3b7221 */ /* 0x000fc80000010000 */
[----:B-1----:R-:W-:-:S04]  /*d2a0*/  FADD.FTZ R60, R59, R60 ;  /* 0x0000003c3b3c7221 */ /* 0x002fc80000010000 */
[----:B------:R-:W-:-:S04]  /*d2b0*/  FADD.FTZ R61, R60, R61 ;  /* 0x0000003d3c3d7221 */ /* 0x000fc80000010000 */
[----:B------:R-:W-:-:S04]  /*d2c0*/  FADD.FTZ R62, R61, R62 ;  /* 0x0000003e3d3e7221 */ /* 0x000fc80000010000 */
[----:B------:R-:W-:Y:S01]  /*d2d0*/  FADD.FTZ R63, R62, R63 ;  /* 0x0000003f3e3f7221 */ /* 0x000fe20000010000 */
[----:B0-----:R0:W-:Y:S03]  /*d2e0*/  STG.E.128 [R2.64], R4 ;  /* 0x0000000402007986 */ /* 0x0011e6000c101d20 */
[----:B------:R-:W-:Y:S01]  /*d2f0*/  FADD.FTZ R64, R63, R64 ;  /* 0x000000403f407221 */ /* 0x000fe20000010000 */
[----:B---3--:R0:W-:Y:S03]  /*d300*/  STG.E.128 [R2.64+0x200], R12 ;  /* 0x0002000c02007986 */ /* 0x0081e6000c101d20 */
[----:B------:R-:W-:Y:S01]  /*d310*/  FADD.FTZ R65, R64, R65 ;  /* 0x0000004140417221 */ /* 0x000fe20000010000 */
[----:B----4-:R0:W-:Y:S03]  /*d320*/  STG.E.128 [R2.64+0x400], R20 ;  /* 0x0004001402007986 */ /* 0x0101e6000c101d20 */
[----:B------:R-:W-:Y:S01]  /*d330*/  FADD.FTZ R66, R65, R66 ;  /* 0x0000004241427221 */ /* 0x000fe20000010000 */
[----:B--2---:R0:W-:Y:S03]  /*d340*/  STG.E.128 [R2.64+0x600], R24 ;  /* 0x0006001802007986 */ /* 0x0041e6000c101d20 */
[----:B------:R-:W-:-:S05]  /*d350*/  FADD.FTZ R0, R66, R67 ;  /* 0x0000004342007221 */ /* 0x000fca0000010000 */
[----:B------:R0:W-:Y:S02]  /*d360*/  STL [R1], R0 ;  /* 0x0000000001007387 */ /* 0x0001e40000100800 */
[----:B0-----:R-:W-:Y:S01]  /*d370*/  @!P0 CALL.REL.NOINC `(.L_x_2624) ;  /* 0x0000001000008944 */ /* 0x001fe20003c00000 */
[----:B------:R-:W-:Y:S05]  /*d380*/  BRA `(.L_x_2759) ;  /* 0xffff36f000007947 */ /* 0x000fea000383ffff */
.L_x_2624:
        /* <DEDUP_REMOVED lines=35> */
.L_x_2761:
[----:B-1----:R-:W-:Y:S05]  /*d5c0*/  BSYNC B0 ;  /* 0x0000000000007941 */ /* 0x002fea0003800000 */
.L_x_2760:
        /* <DEDUP_REMOVED lines=34> */
.L_x_2763:
[----:B------:R-:W3:Y:S02]  /*d7f0*/  S2R R11, SR_TID.X ;  /* 0x00000000000b7919 */ /* 0x000ee40000002100 */
.L_x_2764:
[----:B-1----:R-:W-:Y:S05]  /*d800*/  BSYNC B0 ;  /* 0x0000000000007941 */ /* 0x002fea0003800000 */
.L_x_2762:
        /* <DEDUP_REMOVED lines=12> */
.L_x_2765:
        /* <DEDUP_REMOVED lines=32> */
.L_x_2662:
[----:B------:R-:W-:Y:S01]  /*dad0*/  HFMA2.MMA R141, -RZ, RZ, 0, 5.9604644775390625e-08 ;  /* 0x00000001ff8d7435 */ /* 0x000fe200000001ff */
[----:B------:R-:W-:-:S02]  /*dae0*/  MOV R142, R138 ;  /* 0x0000008a008e7202 */ /* 0x000fc40000000f00 */
[----:B------:R-:W-:Y:S02]  /*daf0*/  MOV R140, RZ ;  /* 0x000000ff008c7202 */ /* 0x000fe40000000f00 */
[----:B------:R-:W-:Y:S02]  /*db00*/  MOV R139, 0xffffffff ;  /* 0xffffffff008b7802 */ /* 0x000fe40000000f00 */
[----:B------:R-:W-:Y:S02]  /*db10*/  MOV R136, 0xdb30 ;  /* 0x0000db3000887802 */ /* 0x000fe40000000f00 */
[----:B-1---5:R-:W-:Y:S05]  /*db20*/  CALL.REL.NOINC `($__internal_68_$__cuda_sm70_shflsync_up) ;  /* 0x00001dd000007944 */ /* 0x022fea0003c00000 */
[----:B-1----:R-:W-:Y:S01]  /*db30*/  MOV R143, R139 ;  /* 0x0000008b008f7202 */ /* 0x002fe20000000f00 */
[----:B0-----:R-:W-:Y:S05]  /*db40*/  BRA `(.L_x_2766) ;  /* 0xffff7f8000007947 */ /* 0x001fea000383ffff */
.L_x_2663:
[----:B------:R-:W-:Y:S01]  /*db50*/  HFMA2.MMA R141, -RZ, RZ, 0, 5.9604644775390625e-08 ;  /* 0x00000001ff8d7435 */ /* 0x000fe200000001ff */
[----:B------:R-:W-:Y:S02]  /*db60*/  MOV R142, R148 ;  /* 0x00000094008e7202 */ /* 0x000fe40000000f00 */
[----:B------:R-:W-:Y:S02]  /*db70*/  MOV R140, RZ ;  /* 0x000000ff008c7202 */ /* 0x000fe40000000f00 */
[----:B------:R-:W-:-:S02]  /*db80*/  MOV R139, 0xffffffff ;  /* 0xffffffff008b7802 */ /* 0x000fc40000000f00 */
[----:B------:R-:W-:Y:S02]  /*db90*/  MOV R136, 0xdbb0 ;  /* 0x0000dbb000887802 */ /* 0x000fe40000000f00 */
[----:B012--5:R-:W-:Y:S05]  /*dba0*/  CALL.REL.NOINC `($__internal_68_$__cuda_sm70_shflsync_up) ;  /* 0x00001d5000007944 */ /* 0x027fea0003c00000 */
[----:B0-----:R-:W-:Y:S01]  /*dbb0*/  HFMA2.MMA R141, -RZ, RZ, 0, 5.9604644775390625e-08 ;  /* 0x00000001ff8d7435 */ /* 0x001fe200000001ff */
[----:B-1----:R-:W-:Y:S02]  /*dbc0*/  MOV R145, R139 ;  /* 0x0000008b00917202 */ /* 0x002fe40000000f00 */
[----:B------:R-:W-:Y:S02]  /*dbd0*/  MOV R142, R150 ;  /* 0x00000096008e7202 */ /* 0x000fe40000000f00 */
[----:B------:R-:W-:Y:S02]  /*dbe0*/  MOV R140, RZ ;  /* 0x000000ff008c7202 */ /* 0x000fe40000000f00 */
[----:B------:R-:W-:Y:S02]  /*dbf0*/  MOV R139, 0xffffffff ;  /* 0xffffffff008b7802 */ /* 0x000fe40000000f00 */
[----:B------:R-:W-:Y:S02]  /*dc00*/  MOV R136, 0xdc20 ;  /* 0x0000dc2000887802 */ /* 0x000fe40000000f00 */
[----:B------:R-:W-:Y:S05]  /*dc10*/  CALL.REL.NOINC `($__internal_68_$__cuda_sm70_shflsync_up) ;  /* 0x00001ce000007944 */ /* 0x000fea0003c00000 */
[----:B0-----:R-:W-:Y:S01]  /*dc20*/  HFMA2.MMA R141, -RZ, RZ, 0, 5.9604644775390625e-08 ;  /* 0x00000001ff8d7435 */ /* 0x001fe200000001ff */
[----:B-1----:R-:W-:-:S02]  /*dc30*/  MOV R147, R139 ;  /* 0x0000008b00937202 */ /* 0x002fc40000000f00 */
[----:B------:R-:W-:Y:S02]  /*dc40*/  MOV R142, R151 ;  /* 0x00000097008e7202 */ /* 0x000fe40000000f00 */
[----:B------:R-:W-:Y:S02]  /*dc50*/  MOV R140, RZ ;  /* 0x000000ff008c7202 */ /* 0x000fe40000000f00 */
[----:B------:R-:W-:Y:S02]  /*dc60*/  MOV R139, 0xffffffff ;  /* 0xffffffff008b7802 */ /* 0x000fe40000000f00 */
[----:B------:R-:W-:Y:S02]  /*dc70*/  MOV R136, 0xdc90 ;  /* 0x0000dc9000887802 */ /* 0x000fe40000000f00 */
[----:B------:R-:W-:Y:S05]  /*dc80*/  CALL.REL.NOINC `($__internal_68_$__cuda_sm70_shflsync_up) ;  /* 0x00001c7000007944 */ /* 0x000fea0003c00000 */
        /* <DEDUP_REMOVED lines=20> */
[----:B------:R-:W-:Y:S05]  /*ddd0*/  CALL.REL.NOINC `($__internal_68_$__cuda_sm70_shflsync_up) ;  /* 0x00001b2000007944 */ /* 0x000fea0003c00000 */
[----:B0-----:R-:W-:Y:S01]  /*dde0*/  HFMA2.MMA R141, -RZ, RZ, 0, 1.1920928955078125e-07 ;  /* 0x00000002ff8d7435 */ /* 0x001fe200000001ff */
[----:B-1----:R-:W-:-:S02]  /*ddf0*/  MOV R138, R139 ;  /* 0x0000008b008a7202 */ /* 0x002fc40000000f00 */
[----:B------:R-:W-:Y:S02]  /*de00*/  MOV R142, R148 ;  /* 0x00000094008e7202 */ /* 0x000fe40000000f00 */
[----:B------:R-:W-:Y:S02]  /*de10*/  MOV R140, RZ ;  /* 0x000000ff008c7202 */ /* 0x000fe40000000f00 */
[----:B------:R-:W-:Y:S02]  /*de20*/  MOV R139, 0xffffffff ;  /* 0xffffffff008b7802 */ /* 0x000fe40000000f00 */
[----:B------:R-:W-:Y:S02]  /*de30*/  MOV R136, 0xde50 ;  /* 0x0000de5000887802 */ /* 0x000fe40000000f00 */
[----:B------:R-:W-:Y:S05]  /*de40*/  CALL.REL.NOINC `($__internal_68_$__cuda_sm70_shflsync_up) ;  /* 0x00001ab000007944 */ /* 0x000fea0003c00000 */
[----:B0-----:R-:W-:Y:S01]  /*de50*/  HFMA2.MMA R141, -RZ, RZ, 0, 1.1920928955078125e-07 ;  /* 0x00000002ff8d7435 */ /* 0x001fe200000001ff */
[----:B-1----:R-:W-:Y:S02]  /*de60*/  MOV R143, R139 ;  /* 0x0000008b008f7202 */ /* 0x002fe40000000f00 */
[----:B------:R-:W-:Y:S02]  /*de70*/  MOV R142, R150 ;  /* 0x00000096008e7202 */ /* 0x000fe40000000f00 */
[----:B------:R-:W-:-:S02]  /*de80*/  MOV R140, RZ ;  /* 0x000000ff008c7202 */ /* 0x000fc40000000f00 */
[----:B------:R-:W-:Y:S02]  /*de90*/  MOV R139, 0xffffffff ;  /* 0xffffffff008b7802 */ /* 0x000fe40000000f00 */
[----:B------:R-:W-:Y:S02]  /*dea0*/  MOV R136, 0xdec0 ;  /* 0x0000dec000887802 */ /* 0x000fe40000000f00 */
[----:B------:R-:W-:Y:S05]  /*deb0*/  CALL.REL.NOINC `($__internal_68_$__cuda_sm70_shflsync_up) ;  /* 0x00001a4000007944 */ /* 0x000fea0003c00000 */
[----:B0-----:R-:W-:Y:S01]  /*dec0*/  HFMA2.MMA R141, -RZ, RZ, 0, 1.1920928955078125e-07 ;  /* 0x00000002ff8d7435 */ /* 0x001fe200000001ff */
[----:B-1----:R-:W-:Y:S02]  /*ded0*/  MOV R144, R139 ;  /* 0x0000008b00907202 */ /* 0x002fe40000000f00 */
[----:B------:R-:W-:Y:S02]  /*dee0*/  MOV R142, R151 ;  /* 0x00000097008e7202 */ /* 0x000fe40000000f00 */
[----:B------:R-:W-:Y:S02]  /*def0*/  MOV R140, RZ ;  /* 0x000000ff008c7202 */ /* 0x000fe40000000f00 */
[----:B------:R-:W-:Y:S02]  /*df00*/  MOV R139, 0xffffffff ;  /* 0xffffffff008b7802 */ /* 0x000fe40000000f00 */
[----:B------:R-:W-:-:S02]  /*df10*/  MOV R136, 0xdf30 ;  /* 0x0000df3000887802 */ /* 0x000fc40000000f00 */
[----:B------:R-:W-:Y:S05]  /*df20*/  CALL.REL.NOINC `($__internal_68_$__cuda_sm70_shflsync_up) ;  /* 0x000019d000007944 */ /* 0x000fea0003c00000 */
        /* <DEDUP_REMOVED lines=17> */
[----:B------:R-:W-:Y:S05]  /*e040*/  CALL.REL.NOINC `($__internal_68_$__cuda_sm70_shflsync_up) ;  /* 0x000018b000007944 */ /* 0x000fea0003c00000 */
[----:B0-----:R-:W-:Y:S01]  /*e050*/  HFMA2.MMA R141, -RZ, RZ, 0, 2.384185791015625e-07 ;  /* 0x00000004ff8d7435 */ /* 0x001fe200000001ff */
[----:B-1----:R-:W-:Y:S02]  /*e060*/  MOV R138, R139 ;  /* 0x0000008b008a7202 */ /* 0x002fe40000000f00 */
[----:B------:R-:W-:Y:S02]  /*e070*/  MOV R142, R148 ;  /* 0x00000094008e7202 */ /* 0x000fe40000000f00 */
[----:B------:R-:W-:Y:S02]  /*e080*/  MOV R140, RZ ;  /* 0x000000ff008c7202 */ /* 0x000fe40000000f00 */
[----:B------:R-:W-:Y:S02]  /*e090*/  MOV R139, 0xffffffff ;  /* 0xffffffff008b7802 */ /* 0x000fe40000000f00 */
[----:B------:R-:W-:Y:S02]  /*e0a0*/  MOV R136, 0xe0c0 ;  /* 0x0000e0c000887802 */ /* 0x000fe40000000f00 */
[----:B------:R-:W-:Y:S05]  /*e0b0*/  CALL.REL.NOINC `($__internal_68_$__cuda_sm70_shflsync_up) ;  /* 0x0000184000007944 */ /* 0x000fea0003c00000 */
[----:B0-----:R-:W-:Y:S01]  /*e0c0*/  HFMA2.MMA R141, -RZ, RZ, 0, 2.384185791015625e-07 ;  /* 0x00000004ff8d7435 */ /* 0x001fe200000001ff */
[----:B-1----:R-:W-:-:S02]  /*e0d0*/  MOV R143, R139 ;  /* 0x0000008b008f7202 */ /* 0x002fc40000000f00 */
[----:B------:R-:W-:Y:S02]  /*e0e0*/  MOV R142, R150 ;  /* 0x00000096008e7202 */ /* 0x000fe40000000f00 */
[----:B------:R-:W-:Y:S02]  /*e0f0*/  MOV R140, RZ ;  /* 0x000000ff008c7202 */ /* 0x000fe40000000f00 */
[----:B------:R-:W-:Y:S02]  /*e100*/  MOV R139, 0xffffffff ;  /* 0xffffffff008b7802 */ /* 0x000fe40000000f00 */
[----:B------:R-:W-:Y:S02]  /*e110*/  MOV R136, 0xe130 ;  /* 0x0000e13000887802 */ /* 0x000fe40000000f00 */
[----:B------:R-:W-:Y:S05]  /*e120*/  CALL.REL.NOINC `($__internal_68_$__cuda_sm70_shflsync_up) ;  /* 0x000017d000007944 */ /* 0x000fea0003c00000 */
[----:B0-----:R-:W-:Y:S01]  /*e130*/  HFMA2.MMA R141, -RZ, RZ, 0, 2.384185791015625e-07 ;  /* 0x00000004ff8d7435 */ /* 0x001fe200000001ff */
[----:B-1----:R-:W-:Y:S02]  /*e140*/  MOV R144, R139 ;  /* 0x0000008b00907202 */ /* 0x002fe40000000f00 */
[----:B------:R-:W-:Y:S02]  /*e150*/  MOV R142, R151 ;  /* 0x00000097008e7202 */ /* 0x000fe40000000f00 */
[----:B------:R-:W-:-:S02]  /*e160*/  MOV R140, RZ ;  /* 0x000000ff008c7202 */ /* 0x000fc40000000f00 */
[----:B------:R-:W-:Y:S02]  /*e170*/  MOV R139, 0xffffffff ;  /* 0xffffffff008b7802 */ /* 0x000fe40000000f00 */
[----:B------:R-:W-:Y:S02]  /*e180*/  MOV R136, 0xe1a0 ;  /* 0x0000e1a000887802 */ /* 0x000fe40000000f00 */
[----:B------:R-:W-:Y:S05]  /*e190*/  CALL.REL.NOINC `($__internal_68_$__cuda_sm70_shflsync_up) ;  /* 0x0000176000007944 */ /* 0x000fea0003c00000 */
        /* <DEDUP_REMOVED lines=17> */
[----:B------:R-:W-:Y:S05]  /*e2b0*/  CALL.REL.NOINC `($__internal_68_$__cuda_sm70_shflsync_up) ;  /* 0x0000164000007944 */ /* 0x000fea0003c00000 */
[----:B0-----:R-:W-:Y:S01]  /*e2c0*/  HFMA2.MMA R141, -RZ, RZ, 0, 4.76837158203125e-07 ;  /* 0x00000008ff8d7435 */ /* 0x001fe200000001ff */
[----:B-1----:R-:W-:-:S02]  /*e2d0*/  MOV R138, R139 ;  /* 0x0000008b008a7202 */ /* 0x002fc40000000f00 */
[----:B------:R-:W-:Y:S02]  /*e2e0*/  MOV R142, R148 ;  /* 0x00000094008e7202 */ /* 0x000fe40000000f00 */
[----:B------:R-:W-:Y:S02]  /*e2f0*/  MOV R140, RZ ;  /* 0x000000ff008c7202 */ /* 0x000fe40000000f00 */
[----:B------:R-:W-:Y:S02]  /*e300*/  MOV R139, 0xffffffff ;  /* 0xffffffff008b7802 */ /* 0x000fe40000000f00 */
[----:B------:R-:W-:Y:S02]  /*e310*/  MOV R136, 0xe330 ;  /* 0x0000e33000887802 */ /* 0x000fe40000000f00 */
[----:B------:R-:W-:Y:S05]  /*e320*/  CALL.REL.NOINC `($__internal_68_$__cuda_sm70_shflsync_up) ;  /* 0x000015d000007944 */ /* 0x000fea0003c00000 */
[----:B0-----:R-:W-:Y:S01]  /*e330*/  HFMA2.MMA R141, -RZ, RZ, 0, 4.76837158203125e-07 ;  /* 0x00000008ff8d7435 */ /* 0x001fe200000001ff */
[----:B-1----:R-:W-:Y:S02]  /*e340*/  MOV R143, R139 ;  /* 0x0000008b008f7202 */ /* 0x002fe40000000f00 */
[----:B------:R-:W-:Y:S02]  /*e350*/  MOV R142, R150 ;  /* 0x00000096008e7202 */ /* 0x000fe40000000f00 */
[----:B------:R-:W-:-:S02]  /*e360*/  MOV R140, RZ ;  /* 0x000000ff008c7202 */ /* 0x000fc40000000f00 */
[----:B------:R-:W-:Y:S02]  /*e370*/  MOV R139, 0xffffffff ;  /* 0xffffffff008b7802 */ /* 0x000fe40000000f00 */
[----:B------:R-:W-:Y:S02]  /*e380*/  MOV R136, 0xe3a0 ;  /* 0x0000e3a000887802 */ /* 0x000fe40000000f00 */
[----:B------:R-:W-:Y:S05]  /*e390*/  CALL.REL.NOINC `($__internal_68_$__cuda_sm70_shflsync_up) ;  /* 0x0000156000007944 */ /* 0x000fea0003c00000 */
[----:B0-----:R-:W-:Y:S01]  /*e3a0*/  HFMA2.MMA R141, -RZ, RZ, 0, 4.76837158203125e-07 ;  /* 0x00000008ff8d7435 */ /* 0x001fe200000001ff */
        /* <DEDUP_REMOVED lines=24> */
[----:B------:R-:W-:Y:S05]  /*e530*/  CALL.REL.NOINC `($__internal_68_$__cuda_sm70_shflsync_up) ;  /* 0x000013c000007944 */ /* 0x000fea0003c00000 */
[----:B0-----:R-:W-:Y:S01]  /*e540*/  HFMA2.MMA R141, -RZ, RZ, 0, 9.5367431640625e-07 ;  /* 0x00000010ff8d7435 */ /* 0x001fe200000001ff */
[----:B-1----:R-:W-:Y:S02]  /*e550*/  MOV R144, R139 ;  /* 0x0000008b00907202 */ /* 0x002fe40000000f00 */
[----:B------:R-:W-:Y:S02]  /*e560*/  MOV R142, R143 ;  /* 0x0000008f008e7202 */ /* 0x000fe40000000f00 */
[----:B------:R-:W-:Y:S02]  /*e570*/  MOV R140, RZ ;  /* 0x000000ff008c7202 */ /* 0x000fe40000000f00 */
[----:B------:R-:W-:Y:S02]  /*e580*/  MOV R139, 0xffffffff ;  /* 0xffffffff008b7802 */ /* 0x000fe40000000f00 */
[----:B------:R-:W-:-:S02]  /*e590*/  MOV R136, 0xe5b0 ;  /* 0x0000e5b000887802 */ /* 0x000fc40000000f00 */
[----:B------:R-:W-:Y:S05]  /*e5a0*/  CALL.REL.NOINC `($__internal_68_$__cuda_sm70_shflsync_up) ;  /* 0x0000135000007944 */ /* 0x000fea0003c00000 */
[----:B0-----:R-:W-:Y:S01]  /*e5b0*/  HFMA2.MMA R141, -RZ, RZ, 0, 9.5367431640625e-07 ;  /* 0x00000010ff8d7435 */ /* 0x001fe200000001ff */
[----:B-1----:R-:W-:-:S02]  /*e5c0*/  MOV R146, R139 ;  /* 0x0000008b00927202 */ /* 0x002fc40000000f00 */
[----:B------:R-:W-:Y:S02]  /*e5d0*/  MOV R142, R150 ;  /* 0x00000096008e7202 */ /* 0x000fe40000000f00 */
[----:B------:R-:W-:Y:S02]  /*e5e0*/  MOV R140, RZ ;  /* 0x000000ff008c7202 */ /* 0x000fe40000000f00 */
[----:B------:R-:W-:Y:S02]  /*e5f0*/  MOV R139, 0xffffffff ;  /* 0xffffffff008b7802 */ /* 0x000fe40000000f00 */
[----:B------:R-:W-:Y:S02]  /*e600*/  MOV R136, 0xe620 ;  /* 0x0000e62000887802 */ /* 0x000fe40000000f00 */
[----:B------:R-:W-:Y:S05]  /*e610*/  CALL.REL.NOINC `($__internal_68_$__cuda_sm70_shflsync_up) ;  /* 0x000012e000007944 */ /* 0x000fea0003c00000 */
[----:B0-----:R-:W-:Y:S01]  /*e620*/  HFMA2.MMA R141, -RZ, RZ, 0, 9.5367431640625e-07 ;  /* 0x00000010ff8d7435 */ /* 0x001fe200000001ff */
[----:B-1----:R-:W-:Y:S02]  /*e630*/  MOV R148, R139 ;  /* 0x0000008b00947202 */ /* 0x002fe40000000f00 */
[----:B------:R-:W-:Y:S02]  /*e640*/  MOV R142, R151 ;  /* 0x00000097008e7202 */ /* 0x000fe40000000f00 */
[----:B------:R-:W-:-:S02]  /*e650*/  MOV R140, RZ ;  /* 0x000000ff008c7202 */ /* 0x000fc40000000f00 */
[----:B------:R-:W-:Y:S02]  /*e660*/  MOV R139, 0xffffffff ;  /* 0xffffffff008b7802 */ /* 0x000fe40000000f00 */
[----:B------:R-:W-:Y:S02]  /*e670*/  MOV R136, 0xe690 ;  /* 0x0000e69000887802 */ /* 0x000fe40000000f00 */
[----:B------:R-:W-:Y:S05]  /*e680*/  CALL.REL.NOINC `($__internal_68_$__cuda_sm70_shflsync_up) ;  /* 0x0000127000007944 */ /* 0x000fea0003c00000 */
[----:B01----:R-:W-:Y:S05]  /*e690*/  BRA `(.L_x_2767) ;  /* 0xffff787000007947 */ /* 0x003fea000383ffff */
.L_x_2668:
[----:B------:R-:W-:Y:S01]  /*e6a0*/  HFMA2.MMA R141, -RZ, RZ, 0, 5.9604644775390625e-08 ;  /* 0x00000001ff8d7435 */ /* 0x000fe200000001ff */
[----:B-1----:R-:W-:Y:S02]  /*e6b0*/  MOV R142, R138 ;  /* 0x0000008a008e7202 */ /* 0x002fe40000000f00 */
[----:B------:R-:W-:Y:S02]  /*e6c0*/  MOV R140, RZ ;  /* 0x000000ff008c7202 */ /* 0x000fe40000000f00 */
[----:B------:R-:W-:Y:S02]  /*e6d0*/  MOV R139, 0xffffffff ;  /* 0xffffffff008b7802 */ /* 0x000fe40000000f00 */
[----:B------:R-:W-:Y:S02]  /*e6e0*/  MOV R136, 0xe700 ;  /* 0x0000e70000887802 */ /* 0x000fe40000000f00 */
[----:B0----5:R-:W-:Y:S05]  /*e6f0*/  CALL.REL.NOINC `($__internal_68_$__cuda_sm70_shflsync_up) ;  /* 0x0000120000007944 */ /* 0x021fea0003c00000 */
[----:B0-----:R-:W-:Y:S01]  /*e700*/  HFMA2.MMA R141, -RZ, RZ, 0, 5.9604644775390625e-08 ;  /* 0x00000001ff8d7435 */ /* 0x001fe200000001ff */
[----:B-1----:R-:W-:-:S02]  /*e710*/  MOV R148, R139 ;  /* 0x0000008b00947202 */ /* 0x002fc40000000f00 */
[----:B------:R-:W-:Y:S02]  /*e720*/  MOV R142, R149 ;  /* 0x00000095008e7202 */ /* 0x000fe40000000f00 */
[----:B------:R-:W-:Y:S02]  /*e730*/  MOV R140, RZ ;  /* 0x000000ff008c7202 */ /* 0x000fe40000000f00 */
[----:B------:R-:W-:Y:S02]  /*e740*/  MOV R139, 0xffffffff ;  /* 0xffffffff008b7802 */ /* 0x000fe40000000f00 */
[----:B------:R-:W-:Y:S02]  /*e750*/  MOV R136, 0xe770 ;  /* 0x0000e77000887802 */ /* 0x000fe40000000f00 */
[----:B------:R-:W-:Y:S05]  /*e760*/  CALL.REL.NOINC `($__internal_68_$__cuda_sm70_shflsync_up) ;  /* 0x0000119000007944 */ /* 0x000fea0003c00000 */
[----:B0-----:R-:W-:Y:S01]  /*e770*/  HFMA2.MMA R141, -RZ, RZ, 0, 5.9604644775390625e-08 ;  /* 0x00000001ff8d7435 */ /* 0x001fe200000001ff */
[----:B-1----:R-:W-:Y:S02]  /*e780*/  MOV R138, R139 ;  /* 0x0000008b008a7202 */ /* 0x002fe40000000f00 */
[----:B------:R-:W-:Y:S02]  /*e790*/  MOV R142, R150 ;  /* 0x00000096008e7202 */ /* 0x000fe40000000f00 */
[----:B------:R-:W-:-:S02]  /*e7a0*/  MOV R140, RZ ;  /* 0x000000ff008c7202 */ /* 0x000fc40000000f00 */
[----:B------:R-:W-:Y:S02]  /*e7b0*/  MOV R139, 0xffffffff ;  /* 0xffffffff008b7802 */ /* 0x000fe40000000f00 */
[----:B------:R-:W-:Y:S02]  /*e7c0*/  MOV R136, 0xe7e0 ;  /* 0x0000e7e000887802 */ /* 0x000fe40000000f00 */
[----:B------:R-:W-:Y:S05]  /*e7d0*/  CALL.REL.NOINC `($__internal_68_$__cuda_sm70_shflsync_up) ;  /* 0x0000112000007944 */ /* 0x000fea0003c00000 */
[----:B0-----:R-:W-:Y:S01]  /*e7e0*/  HFMA2.MMA R141, -RZ, RZ, 0, 5.9604644775390625e-08 ;  /* 0x00000001ff8d7435 */ /* 0x001fe200000001ff */
[----:B-1----:R-:W-:Y:S02]  /*e7f0*/  MOV R143, R139 ;  /* 0x0000008b008f7202 */ /* 0x002fe40000000f00 */
[----:B------:R-:W-:Y:S02]  /*e800*/  MOV R142, R151 ;  /* 0x00000097008e7202 */ /* 0x000fe40000000f00 */
[----:B------:R-:W-:Y:S02]  /*e810*/  MOV R140, RZ ;  /* 0x000000ff008c7202 */ /* 0x000fe40000000f00 */
[----:B------:R-:W-:Y:S02]  /*e820*/  MOV R139, 0xffffffff ;  /* 0xffffffff008b7802 */ /* 0x000fe40000000f00 */
[----:B------:R-:W-:-:S02]  /*e830*/  MOV R136, 0xe850 ;  /* 0x0000e85000887802 */ /* 0x000fc40000000f00 */
[----:B------:R-:W-:Y:S05]  /*e840*/  CALL.REL.NOINC `($__internal_68_$__cuda_sm70_shflsync_up) ;  /* 0x000010b000007944 */ /* 0x000fea0003c00000 */
[----:B0-----:R-:W-:Y:S01]  /*e850*/  HFMA2.MMA R142, -RZ, RZ, 0, 0 ;  /* 0x00000000ff8e7435 */ /* 0x001fe200000001ff */
[----:B------:R-:W-:-:S02]  /*e860*/  MOV R140, R132 ;  /* 0x00000084008c7202 */ /* 0x000fc40000000f00 */
[----:B------:R-:W-:Y:S02]  /*e870*/  MOV R149, R138 ;  /* 0x0000008a00957202 */ /* 0x000fe40000000f00 */
[----:B------:R-:W-:Y:S02]  /*e880*/  MOV R150, R143 ;  /* 0x0000008f00967202 */ /* 0x000fe40000000f00 */
[----:B-1----:R-:W-:Y:S02]  /*e890*/  MOV R151, R139 ;  /* 0x0000008b00977202 */ /* 0x002fe40000000f00 */
[----:B------:R-:W-:Y:S02]  /*e8a0*/  MOV R250, 0xffffffff ;  /* 0xffffffff00fa7802 */ /* 0x000fe40000000f00 */
[----:B------:R-:W-:Y:S02]  /*e8b0*/  MOV R141, 0xe8d0 ;  /* 0x0000e8d0008d7802 */ /* 0x000fe40000000f00 */
[----:B------:R-:W-:Y:S05]  /*e8c0*/  CALL.REL.NOINC `($__internal_67_$__cuda_sm70_shflsync_idx_p) ;  /* 0x00000fc000007944 */ /* 0x000fea0003c00000 */
[----:B-1----:R-:W-:Y:S01]  /*e8d0*/  MOV R187, R142 ;  /* 0x0000008e00bb7202 */ /* 0x002fe20000000f00 */
[----:B------:R-:W-:Y:S01]  /*e8e0*/  HFMA2.MMA R142, -RZ, RZ, 0, 0 ;  /* 0x00000000ff8e7435 */ /* 0x000fe200000001ff */
[----:B------:R-:W-:-:S02]  /*e8f0*/  MOV R140, R133 ;  /* 0x00000085008c7202 */ /* 0x000fc40000000f00 */
[----:B------:R-:W-:Y:S02]  /*e900*/  MOV R250, 0xffffffff ;  /* 0xffffffff00fa7802 */ /* 0x000fe40000000f00 */
[----:B------:R-:W-:Y:S02]  /*e910*/  MOV R141, 0xe930 ;  /* 0x0000e930008d7802 */ /* 0x000fe40000000f00 */
[----:B0-----:R-:W-:Y:S05]  /*e920*/  CALL.REL.NOINC `($__internal_67_$__cuda_sm70_shflsync_idx_p) ;  /* 0x00000f6000007944 */ /* 0x001fea0003c00000 */
[----:B-1----:R-:W-:Y:S01]  /*e930*/  MOV R188, R142 ;  /* 0x0000008e00bc7202 */ /* 0x002fe20000000f00 */
[----:B------:R-:W-:Y:S01]  /*e940*/  HFMA2.MMA R142, -RZ, RZ, 0, 0 ;  /* 0x00000000ff8e7435 */ /* 0x000fe200000001ff */
[----:B------:R-:W-:Y:S02]  /*e950*/  MOV R140, R134 ;  /* 0x00000086008c7202 */ /* 0x000fe40000000f00 */
[----:B------:R-:W-:Y:S02]  /*e960*/  MOV R250, 0xffffffff ;  /* 0xffffffff00fa7802 */ /* 0x000fe40000000f00 */
[----:B------:R-:W-:Y:S02]  /*e970*/  MOV R141, 0xe990 ;  /* 0x0000e990008d7802 */ /* 0x000fe40000000f00 */
[----:B0-----:R-:W-:Y:S05]  /*e980*/  CALL.REL.NOINC `($__internal_67_$__cuda_sm70_shflsync_idx_p) ;  /* 0x00000f0000007944 */ /* 0x001fea0003c00000 */
[----:B-1----:R-:W-:Y:S01]  /*e990*/  MOV R136, R142 ;  /* 0x0000008e00887202 */ /* 0x002fe20000000f00 */
[----:B------:R-:W-:Y:S01]  /*e9a0*/  HFMA2.MMA R142, -RZ, RZ, 0, 0 ;  /* 0x00000000ff8e7435 */ /* 0x000fe200000001ff */
[----:B------:R-:W-:-:S02]  /*e9b0*/  MOV R140, R135 ;  /* 0x00000087008c7202 */ /* 0x000fc40000000f00 */
[----:B------:R-:W-:Y:S02]  /*e9c0*/  MOV R250, 0xffffffff ;  /* 0xffffffff00fa7802 */ /* 0x000fe40000000f00 */
[----:B------:R-:W-:Y:S02]  /*e9d0*/  MOV R141, 0xe9f0 ;  /* 0x0000e9f0008d7802 */ /* 0x000fe40000000f00 */
[----:B0-----:R-:W-:Y:S05]  /*e9e0*/  CALL.REL.NOINC `($__internal_67_$__cuda_sm70_shflsync_idx_p) ;  /* 0x00000ea000007944 */ /* 0x001fea0003c00000 */
[----:B-1----:R-:W-:Y:S01]  /*e9f0*/  MOV R143, R142 ;  /* 0x0000008e008f7202 */ /* 0x002fe20000000f00 */
[----:B0-----:R-:W-:Y:S05]  /*ea00*/  BRA `(.L_x_2768) ;  /* 0xffff77d000007947 */ /* 0x001fea000383ffff */
.L_x_2671:
[----:B------:R-:W-:Y:S01]  /*ea10*/  HFMA2.MMA R141, -RZ, RZ, 0, 5.9604644775390625e-08 ;  /* 0x00000001ff8d7435 */ /* 0x000fe200000001ff */
[----:B------:R-:W-:Y:S02]  /*ea20*/  MOV R149, 0x1f ;  /* 0x0000001f00957802 */ /* 0x000fe40000000f00 */
[----:B------:R-:W-:Y:S02]  /*ea30*/  MOV R133, 0xffffffff ;  /* 0xffffffff00857802 */ /* 0x000fe40000000f00 */
[----:B------:R-:W-:Y:S02]  /*ea40*/  MOV R132, 0xea60 ;  /* 0x0000ea6000847802 */ /* 0x000fe40000000f00 */
[----:B0-----:R-:W-:Y:S05]  /*ea50*/  CALL.REL.NOINC `($__internal_66_$__cuda_sm70_shflsync_down) ;  /* 0x00000df000007944 */ /* 0x001fea0003c00000 */
[----:B-1----:R-:W-:Y:S01]  /*ea60*/  MOV R142, R141 ;  /* 0x0000008d008e7202 */ /* 0x002fe20000000f00 */
[----:B------:R-:W-:Y:S05]  /*ea70*/  BRA `(.L_x_2769) ;  /* 0xffff8d8000007947 */ /* 0x000fea000383ffff */
.L_x_2672:
[----:B------:R-:W-:Y:S01]  /*ea80*/  HFMA2.MMA R141, -RZ, RZ, 0, 5.9604644775390625e-08 ;  /* 0x00000001ff8d7435 */ /* 0x000fe200000001ff */
[----:B-1----:R-:W-:-:S02]  /*ea90*/  MOV R140, R134 ;  /* 0x00000086008c7202 */ /* 0x002fc40000000f00 */
[----:B------:R-:W-:Y:S02]  /*eaa0*/  MOV R149, 0x1f ;  /* 0x0000001f00957802 */ /* 0x000fe40000000f00 */
[----:B------:R-:W-:Y:S02]  /*eab0*/  MOV R133, 0xffffffff ;  /* 0xffffffff00857802 */ /* 0x000fe40000000f00 */
[----:B------:R-:W-:Y:S02]  /*eac0*/  MOV R132, 0xeae0 ;  /* 0x0000eae000847802 */ /* 0x000fe40000000f00 */
[----:B0-2---:R-:W-:Y:S05]  /*ead0*/  CALL.REL.NOINC `($__internal_66_$__cuda_sm70_shflsync_down) ;  /* 0x00000d7000007944 */ /* 0x005fea0003c00000 */
[----:B-1----:R-:W-:Y:S01]  /*eae0*/  MOV R134, R141 ;  /* 0x0000008d00867202 */ /* 0x002fe20000000f00 */
[----:B------:R-:W-:Y:S01]  /*eaf0*/  HFMA2.MMA R141, -RZ, RZ, 0, 5.9604644775390625e-08 ;  /* 0x00000001ff8d7435 */ /* 0x000fe200000001ff */
[----:B------:R-:W-:Y:S02]  /*eb00*/  MOV R140, R135 ;  /* 0x00000087008c7202 */ /* 0x000fe40000000f00 */
[----:B------:R-:W-:Y:S02]  /*eb10*/  MOV R149, 0x1f ;  /* 0x0000001f00957802 */ /* 0x000fe40000000f00 */
[----:B------:R-:W-:-:S02]  /*eb20*/  MOV R133, 0xffffffff ;  /* 0xffffffff00857802 */ /* 0x000fc40000000f00 */
[----:B------:R-:W-:Y:S02]  /*eb30*/  MOV R132, 0xeb50 ;  /* 0x0000eb5000847802 */ /* 0x000fe40000000f00 */
[----:B------:R-:W-:Y:S05]  /*eb40*/  CALL.REL.NOINC `($__internal_66_$__cuda_sm70_shflsync_down) ;  /* 0x00000d0000007944 */ /* 0x000fea0003c00000 */
[----:B-1----:R-:W-:Y:S01]  /*eb50*/  MOV R135, R141 ;  /* 0x0000008d00877202 */ /* 0x002fe20000000f00 */
[----:B------:R-:W-:Y:S01]  /*eb60*/  HFMA2.MMA R141, -RZ, RZ, 0, 5.9604644775390625e-08 ;  /* 0x00000001ff8d7435 */ /* 0x000fe200000001ff */
[----:B------:R-:W-:Y:S02]  /*eb70*/  MOV R140, R147 ;  /* 0x00000093008c7202 */ /* 0x000fe40000000f00 */
[----:B------:R-:W-:Y:S02]  /*eb80*/  MOV R149, 0x1f ;  /* 0x0000001f00957802 */ /* 0x000fe40000000f00 */
[----:B------:R-:W-:Y:S02]  /*eb90*/  MOV R133, 0xffffffff ;  /* 0xffffffff00857802 */ /* 0x000fe40000000f00 */
[----:B------:R-:W-:Y:S02]  /*eba0*/  MOV R132, 0xebc0 ;  /* 0x0000ebc000847802 */ /* 0x000fe40000000f00 */
[----:B------:R-:W-:Y:S05]  /*ebb0*/  CALL.REL.NOINC `($__internal_66_$__cuda_sm70_shflsync_down) ;  /* 0x00000c9000007944 */ /* 0x000fea0003c00000 */
[----:B-1----:R-:W-:Y:S05]  /*ebc0*/  BRA `(.L_x_2770) ;  /* 0xffff8c7000007947 */ /* 0x002fea000383ffff */
.L_x_2675:
[----:B--2---:R-:W-:Y:S01]  /*ebd0*/  HFMA2.MMA R141, -RZ, RZ, 0, 1.1920928955078125e-07 ;  /* 0x00000002ff8d7435 */ /* 0x004fe200000001ff */
[----:B-1----:R-:W-:Y:S02]  /*ebe0*/  MOV R140, R146 ;  /* 0x00000092008c7202 */ /* 0x002fe40000000f00 */
[----:B------:R-:W-:-:S02]  /*ebf0*/  MOV R149, 0x1f ;  /* 0x0000001f00957802 */ /* 0x000fc40000000f00 */
[----:B------:R-:W-:Y:S02]  /*ec00*/  MOV R133, 0xffffffff ;  /* 0xffffffff00857802 */ /* 0x000fe40000000f00 */
[----:B------:R-:W-:Y:S02]  /*ec10*/  MOV R132, 0xec30 ;  /* 0x0000ec3000847802 */ /* 0x000fe40000000f00 */
[----:B0--34-:R-:W-:Y:S05]  /*ec20*/  CALL.REL.NOINC `($__internal_66_$__cuda_sm70_shflsync_down) ;  /* 0x00000c2000007944 */ /* 0x019fea0003c00000 */
[----:B-1----:R-:W-:Y:S01]  /*ec30*/  MOV R134, R141 ;  /* 0x0000008d00867202 */ /* 0x002fe20000000f00 */
[----:B------:R-:W-:Y:S01]  /*ec40*/  HFMA2.MMA R141, -RZ, RZ, 0, 1.1920928955078125e-07 ;  /* 0x00000002ff8d7435 */ /* 0x000fe200000001ff */
[----:B------:R-:W-:Y:S02]  /*ec50*/  MOV R140, R145 ;  /* 0x00000091008c7202 */ /* 0x000fe40000000f00 */
[----:B------:R-:W-:Y:S02]  /*ec60*/  MOV R149, 0x1f ;  /* 0x0000001f00957802 */ /* 0x000fe40000000f00 */
[----:B------:R-:W-:Y:S02]  /*ec70*/  MOV R133, 0xffffffff ;  /* 0xffffffff00857802 */ /* 0x000fe40000000f00 */
[----:B------:R-:W-:-:S02]  /*ec80*/  MOV R132, 0xeca0 ;  /* 0x0000eca000847802 */ /* 0x000fc40000000f00 */
[----:B------:R-:W-:Y:S05]  /*ec90*/  CALL.REL.NOINC `($__internal_66_$__cuda_sm70_shflsync_down) ;  /* 0x00000bb000007944 */ /* 0x000fea0003c00000 */
[----:B-1----:R-:W-:Y:S01]  /*eca0*/  MOV R135, R141 ;  /* 0x0000008d00877202 */ /* 0x002fe20000000f00 */
[----:B------:R-:W-:Y:S01]  /*ecb0*/  HFMA2.MMA R141, -RZ, RZ, 0, 1.1920928955078125e-07 ;  /* 0x00000002ff8d7435 */ /* 0x000fe200000001ff */
[----:B------:R-:W-:-:S02]  /*ecc0*/  MOV R140, R144 ;  /* 0x00000090008c7202 */ /* 0x000fc40000000f00 */
[----:B------:R-:W-:Y:S02]  /*ecd0*/  MOV R149, 0x1f ;  /* 0x0000001f00957802 */ /* 0x000fe40000000f00 */
[----:B------:R-:W-:Y:S02]  /*ece0*/  MOV R133, 0xffffffff ;  /* 0xffffffff00857802 */ /* 0x000fe40000000f00 */
[----:B------:R-:W-:Y:S02]  /*ecf0*/  MOV R132, 0xed10 ;  /* 0x0000ed1000847802 */ /* 0x000fe40000000f00 */
[----:B------:R-:W-:Y:S05]  /*ed00*/  CALL.REL.NOINC `($__internal_66_$__cuda_sm70_shflsync_down) ;  /* 0x00000b4000007944 */ /* 0x000fea0003c00000 */
[----:B-1----:R-:W-:Y:S01]  /*ed10*/  MOV R142, R141 ;  /* 0x0000008d008e7202 */ /* 0x002fe20000000f00 */
[----:B------:R-:W-:Y:S01]  /*ed20*/  HFMA2.MMA R141, -RZ, RZ, 0, 1.1920928955078125e-07 ;  /* 0x00000002ff8d7435 */ /* 0x000fe200000001ff */
[----:B------:R-:W-:Y:S02]  /*ed30*/  MOV R140, R147 ;  /* 0x00000093008c7202 */ /* 0x000fe40000000f00 */
[----:B------:R-:W-:Y:S02]  /*ed40*/  MOV R149, 0x1f ;  /* 0x0000001f00957802 */ /* 0x000fe40000000f00 */
[----:B------:R-:W-:-:S02]  /*ed50*/  MOV R133, 0xffffffff ;  /* 0xffffffff00857802 */ /* 0x000fc40000000f00 */
[----:B------:R-:W-:Y:S02]  /*ed60*/  MOV R132, 0xed80 ;  /* 0x0000ed8000847802 */ /* 0x000fe40000000f00 */
[----:B------:R-:W-:Y:S05]  /*ed70*/  CALL.REL.NOINC `($__internal_66_$__cuda_sm70_shflsync_down) ;  /* 0x00000ad000007944 */ /* 0x000fea0003c00000 */
[----:B-1----:R-:W-:Y:S05]  /*ed80*/  BRA `(.L_x_2771) ;  /* 0xffff8c0000007947 */ /* 0x002fea000383ffff */
.L_x_2678:
[----:B0-----:R-:W-:Y:S01]  /*ed90*/  HFMA2.MMA R141, -RZ, RZ, 0, 2.384185791015625e-07 ;  /* 0x00000004ff8d7435 */ /* 0x001fe200000001ff */
[----:B-1----:R-:W-:Y:S02]  /*eda0*/  MOV R140, R146 ;  /* 0x00000092008c7202 */ /* 0x002fe40000000f00 */
[----:B------:R-:W-:Y:S02]  /*edb0*/  MOV R149, 0x1f ;  /* 0x0000001f00957802 */ /* 0x000fe40000000f00 */
[----:B------:R-:W-:Y:S02]  /*edc0*/  MOV R133, 0xffffffff ;  /* 0xffffffff00857802 */ /* 0x000fe40000000f00 */
[----:B------:R-:W-:Y:S02]  /*edd0*/  MOV R132, 0xedf0 ;  /* 0x0000edf000847802 */ /* 0x000fe40000000f00 */
[----:B--234-:R-:W-:Y:S05]  /*ede0*/  CALL.REL.NOINC `($__internal_66_$__cuda_sm70_shflsync_down) ;  /* 0x00000a6000007944 */ /* 0x01cfea0003c00000 */
[----:B-1----:R-:W-:Y:S01]  /*edf0*/  MOV R134, R141 ;  /* 0x0000008d00867202 */ /* 0x002fe20000000f00 */
[----:B------:R-:W-:Y:S05]  /*ee00*/  BRA `(.L_x_2772) ;  /* 0xffff8ca000007947 */ /* 0x000fea000383ffff */
.L_x_2679:
[----:B0-----:R-:W-:Y:S01]  /*ee10*/  HFMA2.MMA R141, -RZ, RZ, 0, 2.384185791015625e-07 ;  /* 0x00000004ff8d7435 */ /* 0x001fe200000001ff */
[----:B------:R-:W-:Y:S02]  /*ee20*/  MOV R140, R145 ;  /* 0x00000091008c7202 */ /* 0x000fe40000000f00 */
[----:B------:R-:W-:-:S02]  /*ee30*/  MOV R149, 0x1f ;  /* 0x0000001f00957802 */ /* 0x000fc40000000f00 */
[----:B------:R-:W-:Y:S02]  /*ee40*/  MOV R133, 0xffffffff ;  /* 0xffffffff00857802 */ /* 0x000fe40000000f00 */
[----:B------:R-:W-:Y:S02]  /*ee50*/  MOV R132, 0xee70 ;  /* 0x0000ee7000847802 */ /* 0x000fe40000000f00 */
[----:B-1234-:R-:W-:Y:S05]  /*ee60*/  CALL.REL.NOINC `($__internal_66_$__cuda_sm70_shflsync_down) ;  /* 0x000009e000007944 */ /* 0x01efea0003c00000 */
[----:B-1----:R-:W-:Y:S01]  /*ee70*/  MOV R135, R141 ;  /* 0x0000008d00877202 */ /* 0x002fe20000000f00 */
[----:B------:R-:W-:Y:S01]  /*ee80*/  HFMA2.MMA R141, -RZ, RZ, 0, 2.384185791015625e-07 ;  /* 0x00000004ff8d7435 */ /* 0x000fe200000001ff */
[----:B------:R-:W-:Y:S02]  /*ee90*/  MOV R140, R144 ;  /* 0x00000090008c7202 */ /* 0x000fe40000000f00 */
[----:B------:R-:W-:Y:S02]  /*eea0*/  MOV R149, 0x1f ;  /* 0x0000001f00957802 */ /* 0x000fe40000000f00 */
[----:B------:R-:W-:Y:S02]  /*eeb0*/  MOV R133, 0xffffffff ;  /* 0xffffffff00857802 */ /* 0x000fe40000000f00 */
[----:B------:R-:W-:-:S02]  /*eec0*/  MOV R132, 0xeee0 ;  /* 0x0000eee000847802 */ /* 0x000fc40000000f00 */
[----:B------:R-:W-:Y:S05]  /*eed0*/  CALL.REL.NOINC `($__internal_66_$__cuda_sm70_shflsync_down) ;  /* 0x0000097000007944 */ /* 0x000fea0003c00000 */
[----:B-1----:R-:W-:Y:S01]  /*eee0*/  MOV R142, R141 ;  /* 0x0000008d008e7202 */ /* 0x002fe20000000f00 */
[----:B------:R-:W-:Y:S01]  /*eef0*/  HFMA2.MMA R141, -RZ, RZ, 0, 2.384185791015625e-07 ;  /* 0x00000004ff8d7435 */ /* 0x000fe200000001ff */
[----:B------:R-:W-:-:S02]  /*ef00*/  MOV R140, R147 ;  /* 0x00000093008c7202 */ /* 0x000fc40000000f00 */
[----:B------:R-:W-:Y:S02]  /*ef10*/  MOV R149, 0x1f ;  /* 0x0000001f00957802 */ /* 0x000fe40000000f00 */
[----:B------:R-:W-:Y:S02]  /*ef20*/  MOV R133, 0xffffffff ;  /* 0xffffffff00857802 */ /* 0x000fe40000000f00 */
[----:B------:R-:W-:Y:S02]  /*ef30*/  MOV R132, 0xef50 ;  /* 0x0000ef5000847802 */ /* 0x000fe40000000f00 */
[----:B------:R-:W-:Y:S05]  /*ef40*/  CALL.REL.NOINC `($__internal_66_$__cuda_sm70_shflsync_down) ;  /* 0x0000090000007944 */ /* 0x000fea0003c00000 */
[----:B-1----:R-:W-:Y:S05]  /*ef50*/  BRA `(.L_x_2773) ;  /* 0xffff8b9000007947 */ /* 0x002fea000383ffff */
.L_x_2682:
[----:B0-----:R-:W-:Y:S01]  /*ef60*/  HFMA2.MMA R141, -RZ, RZ, 0, 4.76837158203125e-07 ;  /* 0x00000008ff8d7435 */ /* 0x001fe200000001ff */
[----:B------:R-:W-:Y:S02]  /*ef70*/  MOV R140, R146 ;  /* 0x00000092008c7202 */ /* 0x000fe40000000f00 */
[----:B------:R-:W-:Y:S02]  /*ef80*/  MOV R149, 0x1f ;  /* 0x0000001f00957802 */ /* 0x000fe40000000f00 */
[----:B------:R-:W-:Y:S02]  /*ef90*/  MOV R133, 0xffffffff ;  /* 0xffffffff00857802 */ /* 0x000fe40000000f00 */
[----:B------:R-:W-:-:S02]  /*efa0*/  MOV R132, 0xefc0 ;  /* 0x0000efc000847802 */ /* 0x000fc40000000f00 */
[----:B-1234-:R-:W-:Y:S05]  /*efb0*/  CALL.REL.NOINC `($__internal_66_$__cuda_sm70_shflsync_down) ;  /* 0x0000089000007944 */ /* 0x01efea0003c00000 */
[----:B-1----:R-:W-:Y:S01]  /*efc0*/  MOV R134, R141 ;  /* 0x0000008d00867202 */ /* 0x002fe20000000f00 */
[----:B------:R-:W-:Y:S01]  /*efd0*/  HFMA2.MMA R141, -RZ, RZ, 0, 4.76837158203125e-07 ;  /* 0x00000008ff8d7435 */ /* 0x000fe200000001ff */
[----:B------:R-:W-:-:S02]  /*efe0*/  MOV R140, R145 ;  /* 0x00000091008c7202 */ /* 0x000fc40000000f00 */
[----:B------:R-:W-:Y:S02]  /*eff0*/  MOV R149, 0x1f ;  /* 0x0000001f00957802 */ /* 0x000fe40000000f00 */
[----:B------:R-:W-:Y:S02]  /*f000*/  MOV R133, 0xffffffff ;  /* 0xffffffff00857802 */ /* 0x000fe40000000f00 */
[----:B------:R-:W-:Y:S02]  /*f010*/  MOV R132, 0xf030 ;  /* 0x0000f03000847802 */ /* 0x000fe40000000f00 */
[----:B------:R-:W-:Y:S05]  /*f020*/  CALL.REL.NOINC `($__internal_66_$__cuda_sm70_shflsync_down) ;  /* 0x0000082000007944 */ /* 0x000fea0003c00000 */
[----:B-1----:R-:W-:Y:S01]  /*f030*/  MOV R135, R141 ;  /* 0x0000008d00877202 */ /* 0x002fe20000000f00 */
[----:B------:R-:W-:Y:S01]  /*f040*/  HFMA2.MMA R141, -RZ, RZ, 0, 4.76837158203125e-07 ;  /* 0x00000008ff8d7435 */ /* 0x000fe200000001ff */
[----:B------:R-:W-:Y:S02]  /*f050*/  MOV R140, R144 ;  /* 0x00000090008c7202 */ /* 0x000fe40000000f00 */
[----:B------:R-:W-:Y:S02]  /*f060*/  MOV R149, 0x1f ;  /* 0x0000001f00957802 */ /* 0x000fe40000000f00 */
[----:B------:R-:W-:-:S02]  /*f070*/  MOV R133, 0xffffffff ;  /* 0xffffffff00857802 */ /* 0x000fc40000000f00 */
[----:B------:R-:W-:Y:S02]  /*f080*/  MOV R132, 0xf0a0 ;  /* 0x0000f0a000847802 */ /* 0x000fe40000000f00 */
[----:B------:R-:W-:Y:S05]  /*f090*/  CALL.REL.NOINC `($__internal_66_$__cuda_sm70_shflsync_down) ;  /* 0x000007b000007944 */ /* 0x000fea0003c00000 */
[----:B-1----:R-:W-:Y:S01]  /*f0a0*/  MOV R142, R141 ;  /* 0x0000008d008e7202 */ /* 0x002fe20000000f00 */
[----:B------:R-:W-:Y:S01]  /*f0b0*/  HFMA2.MMA R141, -RZ, RZ, 0, 4.76837158203125e-07 ;  /* 0x00000008ff8d7435 */ /* 0x000fe200000001ff */
[----:B------:R-:W-:Y:S02]  /*f0c0*/  MOV R140, R147 ;  /* 0x00000093008c7202 */ /* 0x000fe40000000f00 */
[----:B------:R-:W-:Y:S02]  /*f0d0*/  MOV R149, 0x1f ;  /* 0x0000001f00957802 */ /* 0x000fe40000000f00 */
[----:B------:R-:W-:Y:S02]  /*f0e0*/  MOV R133, 0xffffffff ;  /* 0xffffffff00857802 */ /* 0x000fe40000000f00 */
[----:B------:R-:W-:Y:S02]  /*f0f0*/  MOV R132, 0xf110 ;  /* 0x0000f11000847802 */ /* 0x000fe40000000f00 */
[----:B------:R-:W-:Y:S05]  /*f100*/  CALL.REL.NOINC `($__internal_66_$__cuda_sm70_shflsync_down) ;  /* 0x0000074000007944 */ /* 0x000fea0003c00000 */
[----:B-1----:R-:W-:Y:S05]  /*f110*/  BRA `(.L_x_2774) ;  /* 0xffff8b2000007947 */ /* 0x002fea000383ffff */
.L_x_2685:
[----:B0-----:R-:W-:Y:S01]  /*f120*/  HFMA2.MMA R141, -RZ, RZ, 0, 9.5367431640625e-07 ;  /* 0x00000010ff8d7435 */ /* 0x001fe200000001ff */
[----:B------:R-:W-:Y:S02]  /*f130*/  MOV R140, R146 ;  /* 0x00000092008c7202 */ /* 0x000fe40000000f00 */
[----:B------:R-:W-:-:S02]  /*f140*/  MOV R149, 0x1f ;  /* 0x0000001f00957802 */ /* 0x000fc40000000f00 */
[----:B------:R-:W-:Y:S02]  /*f150*/  MOV R133, 0xffffffff ;  /* 0xffffffff00857802 */ /* 0x000fe40000000f00 */
[----:B------:R-:W-:Y:S02]  /*f160*/  MOV R132, 0xf180 ;  /* 0x0000f18000847802 */ /* 0x000fe40000000f00 */
[----:B-1234-:R-:W-:Y:S05]  /*f170*/  CALL.REL.NOINC `($__internal_66_$__cuda_sm70_shflsync_down) ;  /* 0x000006d000007944 */ /* 0x01efea0003c00000 */
[----:B-1----:R-:W-:Y:S01]  /*f180*/  MOV R134, R141 ;  /* 0x0000008d00867202 */ /* 0x002fe20000000f00 */
[----:B------:R-:W-:Y:S05]  /*f190*/  BRA `(.L_x_2775) ;  /* 0xffff8bc000007947 */ /* 0x000fea000383ffff */
.L_x_2686:
[----:B0-----:R-:W-:Y:S01]  /*f1a0*/  HFMA2.MMA R141, -RZ, RZ, 0, 9.5367431640625e-07 ;  /* 0x00000010ff8d7435 */ /* 0x001fe200000001ff */
[----:B------:R-:W-:Y:S02]  /*f1b0*/  MOV R140, R145 ;  /* 0x00000091008c7202 */ /* 0x000fe40000000f00 */
[----:B------:R-:W-:Y:S02]  /*f1c0*/  MOV R149, 0x1f ;  /* 0x0000001f00957802 */ /* 0x000fe40000000f00 */
[----:B------:R-:W-:Y:S02]  /*f1d0*/  MOV R133, 0xffffffff ;  /* 0xffffffff00857802 */ /* 0x000fe40000000f00 */
[----:B------:R-:W-:-:S02]  /*f1e0*/  MOV R132, 0xf200 ;  /* 0x0000f20000847802 */ /* 0x000fc40000000f00 */
[----:B-1234-:R-:W-:Y:S05]  /*f1f0*/  CALL.REL.NOINC `($__internal_66_$__cuda_sm70_shflsync_down) ;  /* 0x0000065000007944 */ /* 0x01efea0003c00000 */
[----:B-1----:R-:W-:Y:S01]  /*f200*/  MOV R135, R141 ;  /* 0x0000008d00877202 */ /* 0x002fe20000000f00 */
[----:B------:R-:W-:Y:S01]  /*f210*/  HFMA2.MMA R141, -RZ, RZ, 0, 9.5367431640625e-07 ;  /* 0x00000010ff8d7435 */ /* 0x000fe200000001ff */
[----:B------:R-:W-:-:S02]  /*f220*/  MOV R140, R144 ;  /* 0x00000090008c7202 */ /* 0x000fc40000000f00 */
[----:B------:R-:W-:Y:S02]  /*f230*/  MOV R149, 0x1f ;  /* 0x0000001f00957802 */ /* 0x000fe40000000f00 */
[----:B------:R-:W-:Y:S02]  /*f240*/  MOV R133, 0xffffffff ;  /* 0xffffffff00857802 */ /* 0x000fe40000000f00 */
[----:B------:R-:W-:Y:S02]  /*f250*/  MOV R132, 0xf270 ;  /* 0x0000f27000847802 */ /* 0x000fe40000000f00 */
[----:B------:R-:W-:Y:S05]  /*f260*/  CALL.REL.NOINC `($__internal_66_$__cuda_sm70_shflsync_down) ;  /* 0x000005e000007944 */ /* 0x000fea0003c00000 */
[----:B-1----:R-:W-:Y:S01]  /*f270*/  MOV R142, R141 ;  /* 0x0000008d008e7202 */ /* 0x002fe20000000f00 */
[----:B------:R-:W-:Y:S01]  /*f280*/  HFMA2.MMA R141, -RZ, RZ, 0, 9.5367431640625e-07 ;  /* 0x00000010ff8d7435 */ /* 0x000fe200000001ff */
[----:B------:R-:W-:Y:S02]  /*f290*/  MOV R140, R147 ;  /* 0x00000093008c7202 */ /* 0x000fe40000000f00 */
[----:B------:R-:W-:Y:S02]  /*f2a0*/  MOV R149, 0x1f ;  /* 0x0000001f00957802 */ /* 0x000fe40000000f00 */
[----:B------:R-:W-:-:S02]  /*f2b0*/  MOV R133, 0xffffffff ;  /* 0xffffffff00857802 */ /* 0x000fc40000000f00 */
[----:B------:R-:W-:Y:S02]  /*f2c0*/  MOV R132, 0xf2e0 ;  /* 0x0000f2e000847802 */ /* 0x000fe40000000f00 */
[----:B------:R-:W-:Y:S05]  /*f2d0*/  CALL.REL.NOINC `($__internal_66_$__cuda_sm70_shflsync_down) ;  /* 0x0000057000007944 */ /* 0x000fea0003c00000 */
[----:B-1----:R-:W-:Y:S05]  /*f2e0*/  BRA `(.L_x_2776) ;  /* 0xffff8ab000007947 */ /* 0x002fea000383ffff */
.L_x_2689:
[----:B--2---:R-:W-:Y:S01]  /*f2f0*/  HFMA2.MMA R142, -RZ, RZ, 0, 0 ;  /* 0x00000000ff8e7435 */ /* 0x004fe200000001ff */
[----:B------:R-:W-:Y:S02]  /*f300*/  MOV R140, R146 ;  /* 0x00000092008c7202 */ /* 0x000fe40000000f00 */
[----:B------:R-:W-:Y:S02]  /*f310*/  MOV R250, 0xffffffff ;  /* 0xffffffff00fa7802 */ /* 0x000fe40000000f00 */
[----:B0-----:R-:W-:Y:S02]  /*f320*/  MOV R141, 0xf340 ;  /* 0x0000f340008d7802 */ /* 0x001fe40000000f00 */
[----:B-1-34-:R-:W-:Y:S05]  /*f330*/  CALL.REL.NOINC `($__internal_67_$__cuda_sm70_shflsync_idx_p) ;  /* 0x0000055000007944 */ /* 0x01afea0003c00000 */
[----:B-1----:R-:W-:Y:S01]  /*f340*/  MOV R133, R142 ;  /* 0x0000008e00857202 */ /* 0x002fe20000000f00 */
[----:B------:R-:W-:Y:S01]  /*f350*/  HFMA2.MMA R142, -RZ, RZ, 0, 0 ;  /* 0x00000000ff8e7435 */ /* 0x000fe200000001ff */
[----:B------:R-:W-:Y:S02]  /*f360*/  MOV R140, R145 ;  /* 0x00000091008c7202 */ /* 0x000fe40000000f00 */
[----:B------:R-:W-:Y:S02]  /*f370*/  MOV R250, 0xffffffff ;  /* 0xffffffff00fa7802 */ /* 0x000fe40000000f00 */
[----:B------:R-:W-:-:S02]  /*f380*/  MOV R141, 0xf3a0 ;  /* 0x0000f3a0008d7802 */ /* 0x000fc40000000f00 */
        /* <DEDUP_REMOVED lines=21> */
[----:B0-----:R-:W-:Y:S05]  /*f4e0*/  CALL.REL.NOINC `($__internal_66_$__cuda_sm70_shflsync_down) ;  /* 0x0000036000007944 */ /* 0x001fea0003c00000 */
[----:B-1----:R-:W-:Y:S01]  /*f4f0*/  MOV R146, R141 ;  /* 0x0000008d00927202 */ /* 0x002fe20000000f00 */
[----:B------:R-:W-:Y:S01]  /*f500*/  HFMA2.MMA R141, -RZ, RZ, 0, 5.9604644775390625e-08 ;  /* 0x00000001ff8d7435 */ /* 0x000fe200000001ff */
[----:B------:R-:W-:-:S02]  /*f510*/  MOV R140, R145 ;  /* 0x00000091008c7202 */ /* 0x000fc40000000f00 */
[----:B------:R-:W-:Y:S02]  /*f520*/  MOV R149, 0x1f ;  /* 0x0000001f00957802 */ /* 0x000fe40000000f00 */
[----:B------:R-:W-:Y:S02]  /*f530*/  MOV R133, 0xffffffff ;  /* 0xffffffff00857802 */ /* 0x000fe40000000f00 */
[----:B------:R-:W-:Y:S02]  /*f540*/  MOV R132, 0xf560 ;  /* 0x0000f56000847802 */ /* 0x000fe40000000f00 */
[----:B------:R-:W-:Y:S05]  /*f550*/  CALL.REL.NOINC `($__internal_66_$__cuda_sm70_shflsync_down) ;  /* 0x000002f000007944 */ /* 0x000fea0003c00000 */
        /* <DEDUP_REMOVED lines=26> */
[----:B------:R-:W-:Y:S05]  /*f700*/  CALL.REL.NOINC `($__internal_67_$__cuda_sm70_shflsync_idx_p) ;  /* 0x0000018000007944 */ /* 0x000fea0003c00000 */
        /* <DEDUP_REMOVED lines=8> */
[----:B------:R-:W-:Y:S02]  /*f790*/  MOV R140, R138 ;  /* 0x0000008a008c7202 */ /* 0x000fe40000000f00 */
[----:B------:R-:W-:-:S02]  /*f7a0*/  MOV R250, 0xffffffff ;  /* 0xffffffff00fa7802 */ /* 0x000fc40000000f00 */
        /* <DEDUP_REMOVED lines=9> */
[----:B0-----:R-:W-:Y:S05]  /*f840*/  BRA `(.L_x_2777) ;  /* 0xffff877000007947 */ /* 0x001fea000383ffff */
        .weak           $__internal_66_$__cuda_sm70_shflsync_down
        .type           $__internal_66_$__cuda_sm70_shflsync_down,@function
        .size           $__internal_66_$__cuda_sm70_shflsync_down,($__internal_67_$__cuda_sm70_shflsync_idx_p - $__internal_66_$__cuda_sm70_shflsync_down)
$__internal_66_$__cuda_sm70_shflsync_down:
[----:B------:R-:W-:Y:S04]  /*f850*/  WARPSYNC R133 ;  /* 0x0000008500007348 */ /* 0x000fe80003800000 */
[----:B------:R0:W1:Y:S02]  /*f860*/  SHFL.DOWN PT, R141, R140, R141, R149 ;  /* 0x0800008d8c8d7389 */ /* 0x00006400000e0095 */
[----:B0-----:R-:W-:-:S06]  /*f870*/  HFMA2.MMA R133, -RZ, RZ, 0, 0 ;  /* 0x00000000ff857435 */ /* 0x001fcc00000001ff */
[----:B------:R-:W-:Y:S05]  /*f880*/  RET.REL.NODEC R132 `(_Z25selective_scan_bwd_kernelI32Selective_Scan_bwd_kernel_traitsILi128ELi16ELb1ELb0ELb1ELb1ELb0EfN3c107complexIfEEEEv12SSMParamsBwd) ;  /* 0xffff077084007950 */ /* 0x000fea0003c3ffff */
        .weak           $__internal_67_$__cuda_sm70_shflsync_idx_p
        .type           $__internal_67_$__cuda_sm70_shflsync_idx_p,@function
        .size           $__internal_67_$__cuda_sm70_shflsync_idx_p,($__internal_68_$__cuda_sm70_shflsync_up - $__internal_67_$__cuda_sm70_shflsync_idx_p)
$__internal_67_$__cuda_sm70_shflsync_idx_p:
[----:B------:R-:W-:Y:S01]  /*f890*/  MOV R19, 0x1f ;  /* 0x0000001f00137802 */ /* 0x000fe20000000f00 */
[----:B------:R-:W-:Y:S04]  /*f8a0*/  WARPSYNC R250 ;  /* 0x000000fa00007348 */ /* 0x000fe80003800000 */
[----:B------:R0:W1:Y:S04]  /*f8b0*/  SHFL.IDX PT, R142, R140, R142, R19 ;  /* 0x0000008e8c8e7389 */ /* 0x00006800000e0013 */
[----:B0-----:R-:W0:Y:S01]  /*f8c0*/  S2R R19, SR_TID.X ;  /* 0x0000000000137919 */ /* 0x001e220000002100 */
[----:B------:R-:W-:Y:S01]  /*f8d0*/  MOV R140, R141 ;  /* 0x0000008d008c7202 */ /* 0x000fe20000000f00 */
[----:B------:R-:W-:-:S06]  /*f8e0*/  HFMA2.MMA R141, -RZ, RZ, 0, 0 ;  /* 0x00000000ff8d7435 */ /* 0x000fcc00000001ff */
[----:B------:R-:W-:Y:S05]  /*f8f0*/  RET.REL.NODEC R140 `(_Z25selective_scan_bwd_kernelI32Selective_Scan_bwd_kernel_traitsILi128ELi16ELb1ELb0ELb1ELb1ELb0EfN3c107complexIfEEEEv12SSMParamsBwd) ;  /* 0xffff07008c007950 */ /* 0x000fea0003c3ffff */
        .weak           $__internal_68_$__cuda_sm70_shflsync_up
        .type           $__internal_68_$__cuda_sm70_shflsync_up,@function
        .size           $__internal_68_$__cuda_sm70_shflsync_up,(.L_x_14503 - $__internal_68_$__cuda_sm70_shflsync_up)
$__internal_68_$__cuda_sm70_shflsync_up:
[----:B------:R-:W-:Y:S01]  /*f900*/  MOV R137, 0x0 ;  /* 0x0000000000897802 */ /* 0x000fe20000000f00 */
[----:B------:R-:W-:Y:S04]  /*f910*/  WARPSYNC R139 ;  /* 0x0000008b00007348 */ /* 0x000fe80003800000 */
[----:B------:R0:W1:Y:S01]  /*f920*/  SHFL.UP PT, R139, R142, R141, R140 ;  /* 0x0400008d8e8b7389 */ /* 0x00006200000e008c */
[----:B------:R-:W-:Y:S05]  /*f930*/  RET.REL.NODEC R136 `(_Z25selective_scan_bwd_kernelI32Selective_Scan_bwd_kernel_traitsILi128ELi16ELb1ELb0ELb1ELb1ELb0EfN3c107complexIfEEEEv12SSMParamsBwd) ;  /* 0xffff06c088007950 */ /* 0x000fea0003c3ffff */
.L_x_2778:
        /* <DEDUP_REMOVED lines=12> */
.L_x_14503:


//--------------------- .text._Z25selective_scan_bwd_kernelI32Selective_Scan_bwd_kernel_traitsILi128ELi16ELb1ELb0ELb1ELb1ELb1EfN3c107complexIfEEEEv12SSMParamsBwd --------------------------
	.section	.text._Z25selective_scan_bwd_kernelI32Selective_Scan_bwd_kernel_traitsILi128ELi16ELb1ELb0ELb1ELb1ELb1EfN3c107complexIfEEEEv12SSMParamsBwd,"ax",@progbits
	.sectioninfo	@"SHI_REGISTERS=255"
	.align	128
        .global         _Z25selective_scan_bwd_kernelI32Selective_Scan_bwd_kernel_traitsILi128ELi16ELb1ELb0ELb1ELb1ELb1EfN3c107complexIfEEEEv12SSMParamsBwd
        .type           _Z25selective_scan_bwd_kernelI32Selective_Scan_bwd_kernel_traitsILi128ELi16ELb1ELb0ELb1ELb1ELb1EfN3c107complexIfEEEEv12SSMParamsBwd,@function
        .size           _Z25selective_scan_bwd_kernelI32Selective_Scan_bwd_kernel_traitsILi128ELi16ELb1ELb0ELb1ELb1ELb1EfN3c107complexIfEEEEv12SSMParamsBwd,(.L_x_14506 - _Z25selective_scan_bwd_kernelI32Selective_Scan_bwd_kernel_traitsILi128ELi16ELb1ELb0ELb1ELb1ELb1EfN3c107complexIfEEEEv12SSMParamsBwd)
        .other          _Z25selective_scan_bwd_kernelI32Selective_Scan_bwd_kernel_traitsILi128ELi16ELb1ELb0ELb1ELb1ELb1EfN3c107complexIfEEEEv12SSMParamsBwd,@"STO_CUDA_ENTRY STV_DEFAULT"
_Z25selective_scan_bwd_kernelI32Selective_Scan_bwd_kernel_traitsILi128ELi16ELb1ELb0ELb1ELb1ELb1EfN3c107complexIfEEEEv12SSMParamsBwd:
.text._Z25selective_scan_bwd_kernelI32Selective_Scan_bwd_kernel_traitsILi128ELi16ELb1ELb0ELb1ELb1ELb1EfN3c107complexIfEEEEv12SSMParamsBwd:
        /* <DEDUP_REMOVED lines=49> */
[----:B------:R-:W-:Y:S02]  /*0310*/  UIADD3 UR13, UR13, UR4, URZ ;  /* 0x000000040d0d7290 */ /* 0x000fe4000fffe03f */
[----:B------:R-:W-:Y:S01]  /*0320*/  UISETP.NE.AND.EX UP1, UPT, URZ, UR7, UPT, UP1 ;  /* 0x000000073f00728c */ /* 0x000fe2000bf25310 */
[----:B0-----:R-:W2:Y:S01]  /*0330*/  MUFU.RCP R0, R0 ;  /* 0x0000000000007308 */ /* 0x001ea20000001000 */
[----:B------:R-:W-:Y:S02]  /*0340*/  UMOV UR4, URZ ;  /* 0x0000003f00047c82 */ /* 0x000fe40008000000 */
[----:B------:R-:W-:Y:S02]  /*0350*/  UISETP.NE.AND.EX UP2, UPT, URZ, UR27, UPT, UP2 ;  /* 0x0000001b3f00728c */ /* 0x000fe4000bf45320 */
[----:B------:R-:W-:-:S02]  /*0360*/  UIMAD UR22, UR38, UR8, URZ ;  /* 0x00000008261672a4 */ /* 0x000fc4000f8e023f */
        /* <DEDUP_REMOVED lines=20> */
[----:B------:R-:W-:Y:S02]  /*04b0*/  UIADD3 UR15, UR15, UR24, URZ ;  /* 0x000000180f0f7290 */ /* 0x000fe4000fffe03f */
[----:B------:R-:W-:Y:S02]  /*04c0*/  UIMAD UR19, UR20, UR27, UR19 ;  /* 0x0000001b141372a4 */ /* 0x000fe4000f8e0213 */
[----:B------:R-:W-:Y:S02]  /*04d0*/  UIMAD.WIDE.U32 UR12, UR20, UR26, UR12 ;  /* 0x0000001a140c72a5 */ /* 0x000fe4000f8e000c */
[----:B------:R-:W-:-:S02]  /*04e0*/  ULDC UR33, c[0x0][0x178] ;  /* 0x00005e0000217ab9 */ /* 0x000fc40000000800 */
[----:B------:R-:W-:Y:S02]  /*04f0*/  ULDC.64 UR26, c[0x0][0x1e8] ;  /* 0x00007a00001a7ab9 */ /* 0x000fe40000000a00 */
[----:B------:R-:W-:Y:S02]  /*0500*/  UIMAD UR24, UR21, UR26, URZ ;  /* 0x0000001a151872a4 */ /* 0x000fe4000f8e023f */
[----:B------:R-:W-:Y:S02]  /*0510*/  UIMAD.WIDE.U32 UR14, UR20, UR26, UR14 ;  /* 0x0000001a140e72a5 */ /* 0x000fe4000f8e000e */
[----:B------:R-:W-:Y:S02]  /*0520*/  ULEA UR26, UR29, 0xfffff800, 0xb ;  /* 0xfffff8001d1a7891 */ /* 0x000fe4000f8e583f */
[----:B------:R-:W-:Y:S02]  /*0530*/  UIMAD UR28, UR20, UR27, UR24 ;  /* 0x0000001b141c72a4 */ /* 0x000fe4000f8e0218 */
[----:B------:R-:W-:-:S02]  /*0540*/  USHF.R.S32.HI UR27, URZ, 0x1f, UR26 ;  /* 0x0000001f3f1b7899 */ /* 0x000fc4000801141a */
[----:B------:R-:W-:Y:S02]  /*0550*/  UIADD3 UR24, UP2, UR26, UR12, URZ ;  /* 0x0000000c1a187290 */ /* 0x000fe4000ff5e03f */
[----:B------:R-:W-:Y:S02]  /*0560*/  UIADD3 UR11, UR11, UR18, URZ ;  /* 0x000000120b0b7290 */ /* 0x000fe4000fffe03f */
[----:B0-----:R-:W-:Y:S02]  /*0570*/  UIADD3 UR25, URZ, -UR5, URZ ;  /* 0x800000053f197290 */ /* 0x001fe4000fffe03f */
[----:B------:R-:W-:Y:S02]  /*0580*/  UIADD3.X UR19, UR27, UR13, UR19, UP2, !UPT ;  /* 0x0000000d1b137290 */ /* 0x000fe400097fe413 */
[----:B------:R-:W-:Y:S02]  /*0590*/  UIMAD UR25, UR25, UR30, URZ ;  /* 0x0000001e191972a4 */ /* 0x000fe4000f8e023f */
[----:B------:R-:W-:-:S02]  /*05a0*/  ULDC.64 UR12, c[0x0][0x248] ;  /* 0x00009200000c7ab9 */ /* 0x000fc40000000a00 */
[----:B------:R-:W-:Y:S02]  /*05b0*/  UIMAD.WIDE.U32 UR4, UR5, UR25, UR4 ;  /* 0x00000019050472a5 */ /* 0x000fe4000f8e0004 */
[----:B------:R-:W-:Y:S02]  /*05c0*/  ULDC UR18, c[0x0][0x164] ;  /* 0x0000590000127ab9 */ /* 0x000fe40000000800 */
[----:B--2---:R-:W-:-:S07]  /*05d0*/  UIMAD.WIDE.U32 UR4, UR5, UR23, URZ ;  /* 0x00000017050472a5 */ /* 0x004fce000f8e003f */
[----:B------:R-:W-:Y:S02]  /*05e0*/  UMOV UR25, UR5 ;  /* 0x0000000500197c82 */ /* 0x000fe40008000000 */
[----:B------:R-:W-:Y:S02]  /*05f0*/  UIADD3 UR4, -UR25, URZ, URZ ;  /* 0x0000003f19047290 */ /* 0x000fe4000fffe13f */
[----:B------:R-:W-:Y:S02]  /*0600*/  UIADD3 UR5, UR17, UR22, URZ ;  /* 0x0000001611057290 */ /* 0x000fe4000fffe03f */
[----:B------:R-:W-:Y:S02]  /*0610*/  UIMAD UR17, UR30, UR4, UR23 ;  /* 0x000000041e1172a4 */ /* 0x000fe4000f8e0217 */
[----:B------:R-:W-:Y:S02]  /*0620*/  UIMAD UR4, UR21, UR36, URZ ;  /* 0x00000024150472a4 */ /* 0x000fe4000f8e023f */
[----:B------:R-:W-:-:S02]  /*0630*/  UISETP.GT.U32.AND UP1, UPT, UR30, UR17, UPT ;  /* 0x000000111e00728c */ /* 0x000fc4000bf24070 */
[----:B------:R-:W-:-:S03]  /*0640*/  UIMAD UR32, UR20, UR37, UR4 ;  /* 0x00000025142072a4 */ /* 0x000fc6000f8e0204 */
[----:B------:R-:W-:Y:S02]  /*0650*/  UMOV UR4, UR16 ;  /* 0x0000001000047c82 */ /* 0x000fe40008000000 */
[----:B------:R-:W-:Y:S02]  /*0660*/  UIMAD.WIDE.U32 UR4, UR20, UR36, UR4 ;  /* 0x00000024140472a5 */ /* 0x000fe4000f8e0004 */
[----:B------:R-:W-:Y:S02]  /*0670*/  ULOP3.LUT UR16, UR20, UR33, URZ, 0x3c, !UPT ;  /* 0x0000002114107292 */ /* 0x000fe4000f8e3c3f */
[----:B------:R-:W-:Y:S02]  /*0680*/  @!UP1 UIADD3 UR17, UR17, -UR30, URZ ;  /* 0x8000001e11119290 */ /* 0x000fe4000fffe03f */
[----:B------:R-:W-:Y:S02]  /*0690*/  ULDC.64 UR36, c[0x0][0x240] ;  /* 0x0000900000247ab9 */ /* 0x000fe40000000a00 */
[----:B------:R-:W-:-:S02]  /*06a0*/  UISETP.GE.U32.AND UP2, UPT, UR17, UR30, UPT ;  /* 0x0000001e1100728c */ /* 0x000fc4000bf46070 */
[----:B------:R-:W-:Y:S02]  /*06b0*/  ULEA UR23, UP3, UR24, UR36, 0x2 ;  /* 0x0000002418177291 */ /* 0x000fe4000f86103f */
[----:B------:R-:W-:Y:S02]  /*06c0*/  @!UP1 UIADD3 UR25, UR25, 0x1, URZ ;  /* 0x0000000119199890 */ /* 0x000fe4000fffe03f */
[----:B------:R-:W-:Y:S02]  /*06d0*/  ULEA.HI.X UR24, UR24, UR37, UR19, 0x2, UP3 ;  /* 0x0000002518187291 */ /* 0x000fe400098f1413 */
[----:B------:R-:W-:Y:S02]  /*06e0*/  UISETP.GE.AND UP3, UPT, UR16, URZ, UPT ;  /* 0x0000003f1000728c */ /* 0x000fe4000bf66270 */
[----:B------:R-:W-:Y:S02]  /*06f0*/  UISETP.NE.AND UP1, UPT, URZ, UR33, UPT ;  /* 0x000000213f00728c */ /* 0x000fe4000bf25270 */
[----:B------:R-:W-:-:S02]  /*0700*/  @UP2 UIADD3 UR25, UR25, 0x1, URZ ;  /* 0x0000000119192890 */ /* 0x000fc4000fffe03f */
[----:B------:R-:W-:Y:S02]  /*0710*/  UIADD3 UR17, UP4, UR26, UR14, URZ ;  /* 0x0000000e1a117290 */ /* 0x000fe4000ff9e03f */
[----:B------:R-:W-:Y:S02]  /*0720*/  UIADD3 UR26, UP2, UR26, UR4, URZ ;  /* 0x000000041a1a7290 */ /* 0x000fe4000ff5e03f */
[----:B------:R-:W-:Y:S02]  /*0730*/  UIADD3.X UR14, UR27, UR15, UR28, UP4, !UPT ;  /* 0x0000000f1b0e7290 */ /* 0x000fe4000a7fe41c */
[----:B------:R-:W-:Y:S02]  /*0740*/  UMOV UR22, UR25 ;  /* 0x0000001900167c82 */ /* 0x000fe40008000000 */
[----:B------:R-:W-:Y:S02]  /*0750*/  ULEA UR16, UP4, UR17, UR12, 0x2 ;  /* 0x0000000c11107291 */ /* 0x000fe4000f88103f */
[----:B------:R-:W-:-:S02]  /*0760*/  @!UP3 UIADD3 UR22, -UR22, URZ, URZ ;  /* 0x0000003f1616b290 */ /* 0x000fc4000fffe13f */
[----:B------:R-:W-:Y:S02]  /*0770*/  @!UP1 ULOP3.LUT UR22, URZ, UR33, URZ, 0x33, !UPT ;  /* 0x000000213f169292 */ /* 0x000fe4000f8e333f */
        /* <DEDUP_REMOVED lines=45> */
.L_x_2915:
        /* <DEDUP_REMOVED lines=12> */
[----:B------:R-:W-:-:S04]  /*0b10*/  HFMA2.MMA R7, -RZ, RZ, 0, 9.5367431640625e-07 ;  /* 0x00000010ff077435 */ /* 0x000fc800000001ff */
[----:B------:R-:W-:-:S06]  /*0b20*/  IMAD R89, R250, 0x3, R248 ;  /* 0x00000003fa597824 */ /* 0x000fcc00078e02f8 */
[----:B------:R-:W-:Y:S01]  /*0b30*/  IMAD.WIDE R6, R0, R7, UR16 ;  /* 0x0000001000067e25 */ /* 0x000fe2000f8e0207 */
[----:B---3--:R-:W-:Y:S04]  /*0b40*/  STS.128 [R248.X16], R8 ;  /* 0x00000008f8007388 */ /* 0x008fe8000000cc00 */
        /* <DEDUP_REMOVED lines=9> */
[----:B-1----:R-:W3:Y:S04]  /*0be0*/  LDG.E.128 R16, [R6.64] ;  /* 0x0000002206107981 */ /* 0x002ee8000c1e1d00 */
[----:B--2---:R-:W2:Y:S04]  /*0bf0*/  LDG.E.128 R20, [R6.64+0x200] ;  /* 0x0002002206147981 */ /* 0x004ea8000c1e1d00 */
[----:B------:R-:W4:Y:S04]  /*0c00*/  LDG.E.128 R24, [R6.64+0x400] ;  /* 0x0004002206187981 */ /* 0x000f28000c1e1d00 */
[----:B------:R-:W5:Y:S01]  /*0c10*/  LDG.E.128 R28, [R6.64+0x600] ;  /* 0x00060022061c7981 */ /* 0x000f62000c1e1d00 */
[----:B------:R-:W-:-:S02]  /*0c20*/  MOV R12, UR25 ;  /* 0x00000019000c7c02 */ /* 0x000fc40008000f00 */
[----:B------:R-:W-:-:S05]  /*0c30*/  MOV R13, UR26 ;  /* 0x0000001a000d7c02 */ /* 0x000fca0008000f00 */
[----:B------:R-:W-:Y:S01]  /*0c40*/  IMAD.WIDE R12, R0, 0x10, R12 ;  /* 0x00000010000c7825 */ /* 0x000fe200078e020c */
[----:B---3--:R1:W-:Y:S04]  /*0c50*/  STS.128 [R248.X16], R16 ;  /* 0x00000010f8007388 */ /* 0x0083e8000000cc00 */
[----:B--2---:R2:W-:Y:S04]  /*0c60*/  STS.128 [R248.X16+0x200], R20 ;  /* 0x00020014f8007388 */ /* 0x0045e8000000cc00 */
[----:B----4-:R3:W-:Y:S04]  /*0c70*/  STS.128 [R248.X16+0x400], R24 ;  /* 0x00040018f8007388 */ /* 0x0107e8000000cc00 */
[----:B-----5:R4:W-:Y:S01]  /*0c80*/  STS.128 [R248.X16+0x600], R28 ;  /* 0x0006001cf8007388 */ /* 0x0209e2000000cc00 */
[----:B------:R-:W-:-:S06]  /*0c90*/  NOP ;  /* 0x0000000000007918 */ /* 0x000fcc0000000000 */
[----:B------:R-:W-:Y:S04]  /*0ca0*/  LDS.128 R160, [R89.X16+0x10] ;  /* 0x0000100059a07984 */ /* 0x000fe8000000cc00 */
[----:B------:R-:W-:Y:S04]  /*0cb0*/  LDS.128 R8, [R89.X16+0x20] ;  /* 0x0000200059087984 */ /* 0x000fe8000000cc00 */
[----:B------:R-:W-:Y:S04]  /*0cc0*/  LDS.128 R4, [R89.X16+0x30] ;  /* 0x0000300059047984 */ /* 0x000fe8000000cc00 */
[----:B------:R-:W4:Y:S04]  /*0cd0*/  LDS.128 R32, [R89.X16] ;  /* 0x0000000059207984 */ /* 0x000f28000000cc00 */
[----:B------:R-:W-:Y:S06]  /*0ce0*/  BAR.SYNC.DEFER_BLOCKING 0x0 ;  /* 0x0000000000007b1d */ /* 0x000fec0000010000 */
[----:B-1----:R-:W5:Y:S04]  /*0cf0*/  LDG.E.128 R16, [R12.64] ;  /* 0x000000220c107981 */ /* 0x002f68000c1e1d00 */
[----:B--2---:R-:W2:Y:S04]  /*0d00*/  LDG.E.128 R20, [R12.64+0x200] ;  /* 0x000200220c147981 */ /* 0x004ea8000c1e1d00 */
[----:B---3--:R-:W3:Y:S04]  /*0d10*/  LDG.E.128 R24, [R12.64+0x400] ;  /* 0x000400220c187981 */ /* 0x008ee8000c1e1d00 */
[----:B----4-:R-:W4:Y:S01]  /*0d20*/  LDG.E.128 R28, [R12.64+0x600] ;  /* 0x000600220c1c7981 */ /* 0x010f22000c1e1d00 */
[----:B------:R-:W-:Y:S01]  /*0d30*/  FADD.FTZ R159, R32, UR5 ;  /* 0x00000005209f7e21 */ /* 0x000fe20008010000 */
[----:B------:R-:W-:Y:S01]  /*0d40*/  ULDC UR29, c[0x0][0x174] ;  /* 0x00005d00001d7ab9 */ /* 0x000fe20000000800 */
[----:B------:R-:W-:Y:S01]  /*0d50*/  FADD.FTZ R164, R162, UR5 ;  /* 0x00000005a2a47e21 */ /* 0x000fe20008010000 */
[----:B------:R-:W-:Y:S01]  /*0d60*/  UIADD3 UR29, -UR6, UR29, URZ ;  /* 0x0000001d061d7290 */ /* 0x000fe2000fffe13f */
[----:B------:R-:W-:Y:S01]  /*0d70*/  FADD.FTZ R166, R160, UR5 ;  /* 0x00000005a0a67e21 */ /* 0x000fe20008010000 */
[----:B------:R-:W-:Y:S01]  /*0d80*/  FSETP.GTU.FTZ.AND P4, PT, R159, 20, PT ;  /* 0x41a000009f00780b */ /* 0x000fe20003f9c000 */
[----:B------:R-:W-:Y:S01]  /*0d90*/  FADD.FTZ R165, R161, UR5 ;  /* 0x00000005a1a57e21 */ /* 0x000fe20008010000 */
[----:B------:R-:W-:Y:S01]  /*0da0*/  BSSY B0, `(.L_x_2780) ;  /* 0x0000030000007945 */ /* 0x000fe20003800000 */
[----:B------:R-:W-:Y:S01]  /*0db0*/  FADD.FTZ R163, R163, UR5 ;  /* 0x00000005a3a37e21 */ /* 0x000fe20008010000 */
[----:B------:R-:W-:Y:S01]  /*0dc0*/  FSETP.GTU.FTZ.AND P6, PT, R166, 20, PT ;  /* 0x41a00000a600780b */ /* 0x000fe20003fdc000 */
[----:B------:R-:W-:Y:S01]  /*0dd0*/  FADD.FTZ R162, R8, UR5 ;  /* 0x0000000508a27e21 */ /* 0x000fe20008010000 */
[----:B------:R-:W-:Y:S01]  /*0de0*/  FSETP.GTU.FTZ.AND P0, PT, R165, 20, PT ;  /* 0x41a00000a500780b */ /* 0x000fe20003f1c000 */
[----:B------:R-:W-:Y:S01]  /*0df0*/  FADD.FTZ R158, R33, UR5 ;  /* 0x00000005219e7e21 */ /* 0x000fe20008010000 */
[----:B------:R-:W-:Y:S01]  /*0e00*/  FSETP.GTU.FTZ.AND P1, PT, R164, 20, PT ;  /* 0x41a00000a400780b */ /* 0x000fe20003f3c000 */
[----:B------:R-:W-:Y:S01]  /*0e10*/  FADD.FTZ R157, R34, UR5 ;  /* 0x00000005229d7e21 */ /* 0x000fe20008010000 */
[----:B------:R-:W-:-:S02]  /*0e20*/  FSETP.GTU.FTZ.AND P2, PT, R163, 20, PT ;  /* 0x41a00000a300780b */ /* 0x000fc40003f5c000 */
[----:B------:R-:W-:Y:S02]  /*0e30*/  FSETP.GTU.FTZ.AND P3, PT, R162, 20, PT ;  /* 0x41a00000a200780b */ /* 0x000fe40003f7c000 */
[----:B------:R-:W-:Y:S01]  /*0e40*/  FSETP.GTU.FTZ.AND P5, PT, R158, 20, PT ;  /* 0x41a000009e00780b */ /* 0x000fe20003fbc000 */
[----:B-----5:R1:W-:Y:S04]  /*0e50*/  STS.128 [R248.X16], R16 ;  /* 0x00000010f8007388 */ /* 0x0203e8000000cc00 */
[----:B--2---:R1:W-:Y:S04]  /*0e60*/  STS.128 [R248.X16+0x200], R20 ;  /* 0x00020014f8007388 */ /* 0x0043e8000000cc00 */
[----:B---3--:R1:W-:Y:S04]  /*0e70*/  STS.128 [R248.X16+0x400], R24 ;  /* 0x00040018f8007388 */ /* 0x0083e8000000cc00 */
[----:B----4-:R1:W-:Y:S01]  /*0e80*/  STS.128 [R248.X16+0x600], R28 ;  /* 0x0006001cf8007388 */ /* 0x0103e2000000cc00 */
[----:B------:R-:W-:-:S06]  /*0e90*/  NOP ;  /* 0x0000000000007918 */ /* 0x000fcc0000000000 */
[----:B------:R-:W-:Y:S05]  /*0ea0*/  @P4 BRA `(.L_x_2781) ;  /* 0x000001f000004947 */ /* 0x000fea0003800000 */
[----:B------:R-:W-:Y:S01]  /*0eb0*/  FMUL.FTZ R159, R159, 1.4426950216293334961 ;  /* 0x3fb8aa3b9f9f7820 */ /* 0x000fe20000410000 */
[----:B------:R-:W-:Y:S02]  /*0ec0*/  MOV R13, 0x3e800000 ;  /* 0x3e800000000d7802 */ /* 0x000fe40000000f00 */
[----:B------:R-:W-:Y:S01]  /*0ed0*/  MOV R15, 0x3d39bf78 ;  /* 0x3d39bf78000f7802 */ /* 0x000fe20000000f00 */
[----:B-1----:R-:W1:Y:S02]  /*0ee0*/  MUFU.EX2 R17, R159 ;  /* 0x0000009f00117308 */ /* 0x002e640000000800 */
        /* <DEDUP_REMOVED lines=27> */
.L_x_2781:
[----:B------:R-:W-:Y:S05]  /*10a0*/  BSYNC B0 ;  /* 0x0000000000007941 */ /* 0x000fea0003800000 */
.L_x_2780:
[----:B------:R-:W-:Y:S01]  /*10b0*/  BSSY B0, `(.L_x_2782) ;  /* 0x0000023000007945 */ /* 0x000fe20003800000 */
[----:B------:R-:W-:Y:S01]  /*10c0*/  FSETP.GTU.FTZ.AND P4, PT, R157, 20, PT ;  /* 0x41a000009d00780b */ /* 0x000fe20003f9c000 */
[----:B------:R-:W-:Y:S01]  /*10d0*/  FADD.FTZ R156, R35, UR5 ;  /* 0x00000005239c7e21 */ /* 0x000fe20008010000 */
[----:B------:R-:W-:Y:S06]  /*10e0*/  @P5 BRA `(.L_x_2783) ;  /* 0x000001f000005947 */ /* 0x000fec0003800000 */
[----:B------:R-:W-:Y:S01]  /*10f0*/  FMUL.FTZ R158, R158, 1.4426950216293334961 ;  /* 0x3fb8aa3b9e9e7820 */ /* 0x000fe20000410000 */
[----:B------:R-:W-:Y:S01]  /*1100*/  HFMA2.MMA R13, -RZ, RZ, 1.625, 0 ;  /* 0x3e800000ff0d7435 */ /* 0x000fe200000001ff */
[----:B-1----:R-:W-:Y:S02]  /*1110*/  MOV R17, 0x3d39bf78 ;  /* 0x3d39bf7800117802 */ /* 0x002fe40000000f00 */
        /* <DEDUP_REMOVED lines=28> */
.L_x_2783:
[----:B------:R-:W-:Y:S05]  /*12e0*/  BSYNC B0 ;  /* 0x0000000000007941 */ /* 0x000fea0003800000 */
.L_x_2782:
[----:B------:R-:W-:Y:S01]  /*12f0*/  BSSY B0, `(.L_x_2784) ;  /* 0x0000023000007945 */ /* 0x000fe20003800000 */
[----:B------:R-:W-:Y:S01]  /*1300*/  FSETP.GTU.FTZ.AND P5, PT, R156, 20, PT ;  /* 0x41a000009c00780b */ /* 0x000fe20003fbc000 */
[----:B------:R-:W-:Y:S01]  /*1310*/  FADD.FTZ R155, R9, UR5 ;  /* 0x00000005099b7e21 */ /* 0x000fe20008010000 */
[----:B------:R-:W-:Y:S06]  /*1320*/  @P4 BRA `(.L_x_2785) ;  /* 0x000001f000004947 */ /* 0x000fec0003800000 */
        /* <DEDUP_REMOVED lines=31> */
.L_x_2785:
[----:B------:R-:W-:Y:S05]  /*1520*/  BSYNC B0 ;  /* 0x0000000000007941 */ /* 0x000fea0003800000 */
.L_x_2784:
        /* <DEDUP_REMOVED lines=35> */
.L_x_2787:
[----:B------:R-:W-:Y:S05]  /*1760*/  BSYNC B0 ;  /* 0x0000000000007941 */ /* 0x000fea0003800000 */
.L_x_2786:
        /* <DEDUP_REMOVED lines=35> */
.L_x_2789:
[----:B------:R-:W-:Y:S05]  /*19a0*/  BSYNC B0 ;  /* 0x0000000000007941 */ /* 0x000fea0003800000 */
.L_x_2788:
        /* <DEDUP_REMOVED lines=35> */
.L_x_2791:
[----:B------:R-:W-:Y:S05]  /*1be0*/  BSYNC B0 ;  /* 0x0000000000007941 */ /* 0x000fea0003800000 */
.L_x_2790:
        /* <DEDUP_REMOVED lines=35> */
.L_x_2793:
[----:B------:R-:W-:Y:S05]  /*1e20*/  BSYNC B0 ;  /* 0x0000000000007941 */ /* 0x000fea0003800000 */
.L_x_2792:
        /* <DEDUP_REMOVED lines=35> */
.L_x_2795:
[----:B------:R-:W-:Y:S05]  /*2060*/  BSYNC B0 ;  /* 0x0000000000007941 */ /* 0x000fea0003800000 */
.L_x_2794:
        /* <DEDUP_REMOVED lines=35> */
.L_x_2797:
[----:B------:R-:W-:Y:S05]  /*22a0*/  BSYNC B0 ;  /* 0x0000000000007941 */ /* 0x000fea0003800000 */
.L_x_2796:
[----:B------:R-:W-:Y:S01]  /*22b0*/  BSSY B0, `(.L_x_2798) ;  /* 0x0000022000007945 */ /* 0x000fe20003800000 */
[----:B------:R-:W-:Y:S01]  /*22c0*/  FSETP.GTU.FTZ.AND P3, PT, R149, 20, PT ;  /* 0x41a000009500780b */ /* 0x000fe20003f7c000 */
[----:B------:R-:W-:Y:S07]  /*22d0*/  @P4 BRA `(.L_x_2799) ;  /* 0x000001f000004947 */ /* 0x000fee0003800000 */
        /* <DEDUP_REMOVED lines=31> */
.L_x_2799:
[----:B------:R-:W-:Y:S05]  /*24d0*/  BSYNC B0 ;  /* 0x0000000000007941 */ /* 0x000fea0003800000 */
.L_x_2798:
[----:B------:R-:W-:Y:S01]  /*24e0*/  BSSY B0, `(.L_x_2800) ;  /* 0x0000021000007945 */ /* 0x000fe20003800000 */
        /* <DEDUP_REMOVED lines=32> */
.L_x_2801:
[----:B------:R-:W-:Y:S05]  /*26f0*/  BSYNC B0 ;  /* 0x0000000000007941 */ /* 0x000fea0003800000 */
.L_x_2800:
        /* <DEDUP_REMOVED lines=33> */
.L_x_2803:
[----:B------:R-:W-:Y:S05]  /*2910*/  BSYNC B0 ;  /* 0x0000000000007941 */ /* 0x000fea0003800000 */
.L_x_2802:
        /* <DEDUP_REMOVED lines=33> */
.L_x_2805:
[----:B------:R-:W-:Y:S05]  /*2b30*/  BSYNC B0 ;  /* 0x0000000000007941 */ /* 0x000fea0003800000 */
.L_x_2804:
        /* <DEDUP_REMOVED lines=33> */
.L_x_2807:
[----:B------:R-:W-:Y:S05]  /*2d50*/  BSYNC B0 ;  /* 0x0000000000007941 */ /* 0x000fea0003800000 */
.L_x_2806:
        /* <DEDUP_REMOVED lines=33> */
.L_x_2809:
[----:B------:R-:W-:Y:S05]  /*2f70*/  BSYNC B0 ;  /* 0x0000000000007941 */ /* 0x000fea0003800000 */
.L_x_2808:
        /* <DEDUP_REMOVED lines=33> */
.L_x_2811:
[----:B------:R-:W-:Y:S05]  /*3190*/  BSYNC B0 ;  /* 0x0000000000007941 */ /* 0x000fea0003800000 */
.L_x_2810:
[----:B------:R-:W-:Y:S01]  /*31a0*/  ULEA UR18, UR29, 0xfffff800, 0xb ;  /* 0xfffff8001d127891 */ /* 0x000fe2000f8e583f */
[----:B------:R-:W-:Y:S01]  /*31b0*/  LDS.128 R240, [R89.X16+0x10] ;  /* 0x0000100059f07984 */ /* 0x000fe2000000cc00 */
[----:B------:R-:W-:Y:S02]  /*31c0*/  ULDC.64 UR8, c[0x0][0x1f0] ;  /* 0x00007c0000087ab9 */ /* 0x000fe40000000a00 */
[----:B------:R-:W-:Y:S01]  /*31d0*/  UIMAD UR7, UR38, UR8, URZ ;  /* 0x00000008260772a4 */ /* 0x000fe2000f8e023f */
[----:B-1----:R-:W-:Y:S01]  /*31e0*/  LDS.128 R28, [R89.X16+0x20] ;  /* 0x00002000591c7984 */ /* 0x002fe2000000cc00 */
[----:B------:R-:W-:Y:S02]  /*31f0*/  USHF.R.S32.HI UR19, URZ, 0x1f, UR18 ;  /* 0x0000001f3f137899 */ /* 0x000fe40008011412 */
[----:B------:R-:W-:Y:S01]  /*3200*/  UIMAD UR7, UR31, UR9, UR7 ;  /* 0x000000091f0772a4 */ /* 0x000fe2000f8e0207 */
[----:B------:R-:W-:Y:S01]  /*3210*/  LDS.128 R4, [R89.X16+0x30] ;  /* 0x0000300059047984 */ /* 0x000fe2000000cc00 */
[----:B------:R-:W-:-:S02]  /*3220*/  UIMAD.WIDE.U32 UR8, UR31, UR8, UR18 ;  /* 0x000000081f0872a5 */ /* 0x000fc4000f8e0012 */
[----:B------:R-:W-:Y:S01]  /*3230*/  ULDC.64 UR32, c[0x0][0x1f8] ;  /* 0x00007e0000207ab9 */ /* 0x000fe20000000a00 */
[----:B------:R-:W-:Y:S01]  /*3240*/  LDS.128 R244, [R89.X16] ;  /* 0x0000000059f47984 */ /* 0x000fe2000000cc00 */
        /* <DEDUP_REMOVED lines=8> */
[----:B------:R-:W-:Y:S01]  /*32d0*/  MOV R8, UR7 ;  /* 0x0000000700087c02 */ /* 0x000fe20008000f00 */
[----:B------:R-:W-:-:S03]  /*32e0*/  ULDC.64 UR32, c[0x0][0x208] ;  /* 0x0000820000207ab9 */ /* 0x000fc60000000a00 */
[----:B------:R-:W-:Y:S01]  /*32f0*/  MOV R9, UR8 ;  /* 0x0000000800097c02 */ /* 0x000fe20008000f00 */
[----:B------:R-:W-:-:S04]  /*3300*/  ULDC.64 UR8, c[0x0][0x200] ;  /* 0x0000800000087ab9 */ /* 0x000fc80000000a00 */
[----:B------:R-:W-:Y:S01]  /*3310*/  IMAD.WIDE R8, R0, 0x10, R8 ;  /* 0x0000001000087825 */ /* 0x000fe200078e0208 */
[----:B------:R-:W-:Y:S06]  /*3320*/  BAR.SYNC.DEFER_BLOCKING 0x0 ;  /* 0x0000000000007b1d */ /* 0x000fec0000010000 */
[----:B------:R1:W2:Y:S04]  /*3330*/  LDG.E.128 R12, [R8.64] ;  /* 0x00000022080c7981 */ /* 0x0002a8000c1e1d00 */
[----:B------:R1:W3:Y:S04]  /*3340*/  LDG.E.128 R32, [R8.64+0x200] ;  /* 0x0002002208207981 */ /* 0x0002e8000c1e1d00 */
[----:B------:R1:W4:Y:S04]  /*3350*/  LDG.E.128 R36, [R8.64+0x400] ;  /* 0x0004002208247981 */ /* 0x000328000c1e1d00 */
[----:B------:R1:W5:Y:S01]  /*3360*/  LDG.E.128 R56, [R8.64+0x600] ;  /* 0x0006002208387981 */ /* 0x000362000c1e1d00 */
        /* <DEDUP_REMOVED lines=16> */
[----:B--2---:R1:W-:Y:S04]  /*3470*/  STS.128 [R248.X16], R12 ;  /* 0x0000000cf8007388 */ /* 0x0043e8000000cc00 */
[----:B---3--:R2:W-:Y:S04]  /*3480*/  STS.128 [R248.X16+0x200], R32 ;  /* 0x00020020f8007388 */ /* 0x0085e8000000cc00 */
[----:B----4-:R3:W-:Y:S04]  /*3490*/  STS.128 [R248.X16+0x400], R36 ;  /* 0x00040024f8007388 */ /* 0x0107e8000000cc00 */
[----:B-----5:R4:W-:Y:S01]  /*34a0*/  STS.128 [R248.X16+0x600], R56 ;  /* 0x00060038f8007388 */ /* 0x0209e2000000cc00 */
[----:B------:R-:W-:-:S06]  /*34b0*/  NOP ;  /* 0x0000000000007918 */ /* 0x000fcc0000000000 */
[----:B------:R-:W2:Y:S04]  /*34c0*/  LDS.128 R20, [R89.X16] ;  /* 0x0000000059147984 */ /* 0x000ea8000000cc00 */
[----:B------:R-:W0:Y:S04]  /*34d0*/  LDS.128 R16, [R89.X16+0x10] ;  /* 0x0000100059107984 */ /* 0x000e28000000cc00 */
[----:B------:R-:W0:Y:S04]  /*34e0*/  LDS.128 R64, [R89.X16+0x20] ;  /* 0x0000200059407984 */ /* 0x000e28000000cc00 */
[----:B------:R-:W0:Y:S04]  /*34f0*/  LDS.128 R24, [R89.X16+0x30] ;  /* 0x0000300059187984 */ /* 0x000e28000000cc00 */
[----:B------:R-:W-:Y:S06]  /*3500*/  BAR.SYNC.DEFER_BLOCKING 0x0 ;  /* 0x0000000000007b1d */ /* 0x000fec0000010000 */
[----:B-1----:R0:W5:Y:S04]  /*3510*/  LDG.E.128 R12, [R8.64] ;  /* 0x00000022080c7981 */ /* 0x002168000c1e1d00 */
[----:B--2---:R0:W2:Y:S04]  /*3520*/  LDG.E.128 R32, [R8.64+0x200] ;  /* 0x0002002208207981 */ /* 0x0040a8000c1e1d00 */
[----:B---3--:R0:W3:Y:S04]  /*3530*/  LDG.E.128 R36, [R8.64+0x400] ;  /* 0x0004002208247981 */ /* 0x0080e8000c1e1d00 */
[----:B----4-:R0:W4:Y:S01]  /*3540*/  LDG.E.128 R56, [R8.64+0x600] ;  /* 0x0006002208387981 */ /* 0x010122000c1e1d00 */
[----:B------:R-:W-:-:S02]  /*3550*/  FMUL.FTZ R10, R21, -1.4426950216293334961 ;  /* 0xbfb8aa3b150a7820 */ /* 0x000fc40000410000 */
[----:B------:R-:W-:Y:S02]  /*3560*/  FMUL.FTZ R11, R22, -1.4426950216293334961 ;  /* 0xbfb8aa3b160b7820 */ /* 0x000fe40000410000 */
[----:B------:R-:W-:Y:S02]  /*3570*/  FMUL.FTZ R2, R20, -1.4426950216293334961 ;  /* 0xbfb8aa3b14027820 */ /* 0x000fe40000410000 */
[----:B------:R-:W1:Y:S01]  /*3580*/  MUFU.EX2 R10, R10 ;  /* 0x0000000a000a7308 */ /* 0x000e620000000800 */
[----:B------:R-:W-:Y:S02]  /*3590*/  FMUL.FTZ R60, R23, -1.4426950216293334961 ;  /* 0xbfb8aa3b173c7820 */ /* 0x000fe40000410000 */
        /* <DEDUP_REMOVED lines=10> */
[----:B------:R-:W-:-:S05]  /*3640*/  FMUL.FTZ R74, R25, -1.4426950216293334961 ;  /* 0xbfb8aa3b194a7820 */ /* 0x000fca0000410000 */
[----:B------:R-:W1:Y:S01]  /*3650*/  MUFU.EX2 R2, R2 ;  /* 0x0000000200027308 */ /* 0x000e620000000800 */
[----:B0-----:R-:W-:-:S07]  /*3660*/  FADD.FTZ R11, R11, 1 ;  /* 0x3f8000000b0b7421 */ /* 0x001fce0000010000 */
[----:B------:R0:W1:Y:S08]  /*3670*/  MUFU.EX2 R62, R60 ;  /* 0x0000003c003e7308 */ /* 0x0000700000000800 */
[----:B------:R1:W1:Y:S01]  /*3680*/  MUFU.EX2 R71, R9 ;  /* 0x0000000900477308 */ /* 0x0002620000000800 */
[----:B0-----:R-:W-:Y:S02]  /*3690*/  FMUL.FTZ R60, R65, -1.4426950216293334961 ;  /* 0xbfb8aa3b413c7820 */ /* 0x001fe40000410000 */
[----:B-1----:R-:W-:-:S05]  /*36a0*/  FADD.FTZ R2, R2, 1 ;  /* 0x3f80000002027421 */ /* 0x002fca0000010000 */
[----:B------:R0:W1:Y:S01]  /*36b0*/  MUFU.EX2 R68, R61 ;  /* 0x0000003d00447308 */ /* 0x0000620000000800 */
[----:B------:R-:W-:Y:S02]  /*36c0*/  FMUL.FTZ R9, R24, -1.4426950216293334961 ;  /* 0xbfb8aa3b18097820 */ /* 0x000fe40000410000 */
[----:B------:R-:W-:-:S05]  /*36d0*/  FADD.FTZ R62, R62, 1 ;  /* 0x3f8000003e3e7421 */ /* 0x000fca0000010000 */
[----:B------:R-:W1:Y:S01]  /*36e0*/  MUFU.EX2 R72, R63 ;  /* 0x0000003f00487308 */ /* 0x000e620000000800 */
[----:B0-----:R-:W-:Y:S02]  /*36f0*/  FMUL.FTZ R61, R66, -1.4426950216293334961 ;  /* 0xbfb8aa3b423d7820 */ /* 0x001fe40000410000 */
[----:B------:R-:W-:-:S05]  /*3700*/  FADD.FTZ R71, R71, 1 ;  /* 0x3f80000047477421 */ /* 0x000fca0000010000 */
[----:B------:R-:W0:Y:S01]  /*3710*/  MUFU.EX2 R80, R60 ;  /* 0x0000003c00507308 */ /* 0x000e220000000800 */
[----:B-1----:R-:W-:-:S07]  /*3720*/  FADD.FTZ R68, R68, 1 ;  /* 0x3f80000044447421 */ /* 0x002fce0000010000 */
[----:B------:R1:W0:Y:S01]  /*3730*/  MUFU.EX2 R84, R70 ;  /* 0x0000004600547308 */ /* 0x0002220000000800 */
[----:B------:R-:W-:-:S07]  /*3740*/  FADD.FTZ R72, R72, 1 ;  /* 0x3f80000048487421 */ /* 0x000fce0000010000 */
[----:B------:R-:W0:Y:S01]  /*3750*/  MUFU.EX2 R85, R9 ;  /* 0x0000000900557308 */ /* 0x000e220000000800 */
[----:B-1----:R-:W-:Y:S02]  /*3760*/  FADD.FTZ R70, R8, 1 ;  /* 0x3f80000008467421 */ /* 0x002fe40000010000 */
[----:B0-----:R-:W-:-:S05]  /*3770*/  FADD.FTZ R80, R80, 1 ;  /* 0x3f80000050507421 */ /* 0x001fca0000010000 */
[----:B------:R-:W-:Y:S01]  /*3780*/  MUFU.RCP R60, R10 ;  /* 0x0000000a003c7308 */ /* 0x000fe20000001000 */
[----:B------:R-:W-:-:S07]  /*3790*/  FADD.FTZ R84, R84, 1 ;  /* 0x3f80000054547421 */ /* 0x000fce0000010000 */
[----:B------:R-:W0:Y:S01]  /*37a0*/  MUFU.RCP R63, R11 ;  /* 0x0000000b003f7308 */ /* 0x000e220000001000 */
[----:B------:R-:W-:-:S07]  /*37b0*/  FADD.FTZ R85, R85, 1 ;  /* 0x3f80000055557421 */ /* 0x000fce0000010000 */
[----:B------:R1:W-:Y:S08]  /*37c0*/  MUFU.EX2 R73, R69 ;  /* 0x0000004500497308 */ /* 0x0003f00000000800 */
[----:B------:R-:W0:Y:S01]  /*37d0*/  MUFU.EX2 R82, R61 ;  /* 0x0000003d00527308 */ /* 0x000e220000000800 */
[----:B-1----:R-:W-:Y:S02]  /*37e0*/  FMUL.FTZ R69, R26, -1.4426950216293334961 ;  /* 0xbfb8aa3b1a457820 */ /* 0x002fe40000410000 */
[----:B0-----:R-:W-:-:S05]  /*37f0*/  FMUL.FTZ R77, R22, R63 ;  /* 0x0000003f164d7220 */ /* 0x001fca0000410000 */
[----:B------:R0:W-:Y:S08]  /*3800*/  MUFU.RCP R61, R2 ;  /* 0x00000002003d7308 */ /* 0x0001f00000001000 */
[----:B------:R-:W-:Y:S01]  /*3810*/  MUFU.EX2 R87, R69 ;  /* 0x0000004500577308 */ /* 0x000fe20000000800 */
[----:B0-----:R-:W-:Y:S01]  /*3820*/  MOV R2, c[0x0][0x16c] ;  /* 0x00005b0000027a02 */ /* 0x001fe20000000f00 */
[----:B------:R-:W-:-:S03]  /*3830*/  FADD.FTZ R82, R82, 1 ;  /* 0x3f80000052527421 */ /* 0x000fc60000010000 */
[----:B------:R-:W-:Y:S01]  /*3840*/  ISETP.GE.AND P1, PT, R2, 0x1, PT ;  /* 0x000000010200780c */ /* 0x000fe20003f26270 */
[----:B------:R-:W-:Y:S02]  /*3850*/  FADD.FTZ R2, -R60, 1 ;  /* 0x3f8000003c027421 */ /* 0x000fe40000010100 */
[----:B------:R-:W0:Y:S08]  /*3860*/  MUFU.RCP R62, R62 ;  /* 0x0000003e003e7308 */ /* 0x000e300000001000 */
[----:B------:R-:W-:Y:S08]  /*3870*/  MUFU.RCP R69, R68 ;  /* 0x0000004400457308 */ /* 0x000ff00000001000 */
[----:B------:R-:W-:Y:S08]  /*3880*/  MUFU.RCP R70, R70 ;  /* 0x0000004600467308 */ /* 0x000ff00000001000 */
[----:B------:R-:W1:Y:S08]  /*3890*/  MUFU.RCP R71, R71 ;  /* 0x0000004700477308 */ /* 0x000e700000001000 */
[----:B------:R0:W1:Y:S08]  /*38a0*/  MUFU.RCP R68, R72 ;  /* 0x0000004800447308 */ /* 0x0000700000001000 */
[----:B------:R1:W-:Y:S01]  /*38b0*/  MUFU.EX2 R88, R75 ;  /* 0x0000004b00587308 */ /* 0x0003e20000000800 */
[----:B0-----:R-:W-:-:S02]  /*38c0*/  FMUL.FTZ R72, R23, R62 ;  /* 0x0000003e17487220 */ /* 0x001fc40000410000 */
[----:B-1----:R-:W-:-:S05]  /*38d0*/  FMUL.FTZ R79, R18, R71 ;  /* 0x00000047124f7220 */ /* 0x002fca0000410000 */
[----:B------:R0:W-:Y:S01]  /*38e0*/  MUFU.EX2 R86, R74 ;  /* 0x0000004a00567308 */ /* 0x0001e20000000800 */
[----:B------:R-:W-:Y:S02]  /*38f0*/  FMUL.FTZ R75, R16, R69 ;  /* 0x00000045104b7220 */ /* 0x000fe40000410000 */
[----:B------:R-:W-:-:S05]  /*3900*/  FMUL.FTZ R76, R19, R68 ;  /* 0x00000044134c7220 */ /* 0x000fca0000410000 */
[----:B------:R-:W-:Y:S01]  /*3910*/  MUFU.RCP R83, R82 ;  /* 0x0000005200537308 */ /* 0x000fe20000001000 */
[----:B0-----:R-:W-:Y:S01]  /*3920*/  FMUL.FTZ R74, R17, R70 ;  /* 0x00000046114a7220 */ /* 0x001fe20000410000 */
[----:B-----5:R-:W-:Y:S04]  /*3930*/  STS.128 [R248.X16], R12 ;  /* 0x0000000cf8007388 */ /* 0x020fe8000000cc00 */
[----:B--2---:R0:W-:Y:S02]  /*3940*/  STS.128 [R248.X16+0x200], R32 ;  /* 0x00020020f8007388 */ /* 0x0041e4000000cc00 */
[----:B------:R-:W-:Y:S02]  /*3950*/  MUFU.RCP R80, R80 ;  /* 0x0000005000507308 */ /* 0x000fe40000001000 */
[----:B---3--:R1:W-:Y:S04]  /*3960*/  STS.128 [R248.X16+0x400], R36 ;  /* 0x00040024f8007388 */ /* 0x0083e8000000cc00 */
[----:B----4-:R2:W-:Y:S01]  /*3970*/  STS.128 [R248.X16+0x600], R56 ;  /* 0x00060038f8007388 */ /* 0x0105e2000000cc00 */
[----:B------:R-:W-:-:S06]  /*3980*/  NOP ;  /* 0x0000000000007918 */ /* 0x000fcc0000000000 */
[----:B------:R-:W3:Y:S01]  /*3990*/  LDS.128 R8, [R89.X16] ;  /* 0x0000000059087984 */ /* 0x000ee2000000cc00 */
[----:B0-----:R-:W-:Y:S01]  /*39a0*/  FADD.FTZ R33, -R61, 1 ;  /* 0x3f8000003d217421 */ /* 0x001fe20000010100 */
[----:B------:R-:W-:Y:S01]  /*39b0*/  MUFU.RCP R84, R84 ;  /* 0x0000005400547308 */ /* 0x000fe20000001000 */
[----:B------:R-:W-:Y:S01]  /*39c0*/  FADD.FTZ R32, R73, 1 ;  /* 0x3f80000049207421 */ /* 0x000fe20000010000 */
[----:B------:R-:W0:Y:S01]  /*39d0*/  LDS.128 R12, [R89.X16+0x10] ;  /* 0x00001000590c7984 */ /* 0x000e22000000cc00 */
[C---:B------:R-:W-:Y:S02]  /*39e0*/  FFMA.FTZ R33, R20.reuse, R33, 1 ;  /* 0x3f80000014217423 */ /* 0x040fe40000010021 */
[----:B------:R-:W-:Y:S02]  /*39f0*/  FMUL.FTZ R73, R20, R61 ;  /* 0x0000003d14497220 */ /* 0x000fe40000410000 */
[C---:B------:R-:W-:Y:S01]  /*3a00*/  FFMA.FTZ R34, R21.reuse, R2, 1 ;  /* 0x3f80000015227423 */ /* 0x040fe20000010002 */
[----:B------:R0:W4:Y:S01]  /*3a10*/  MUFU.RCP R81, R32 ;  /* 0x0000002000517308 */ /* 0x0001220000001000 */
[----:B------:R-:W-:-:S02]  /*3a20*/  FMUL.FTZ R2, R21, R60 ;  /* 0x0000003c15027220 */ /* 0x000fc40000410000 */
[----:B------:R-:W-:Y:S02]  /*3a30*/  FADD.FTZ R20, -R62, 1 ;  /* 0x3f8000003e147421 */ /* 0x000fe40000010100 */
[----:B------:R-:W-:Y:S02]  /*3a40*/  FADD.FTZ R21, -R69, 1 ;  /* 0x3f80000045157421 */ /* 0x000fe40000010100 */
[----:B-1----:R-:W-:Y:S02]  /*3a50*/  FFMA.FTZ R36, R23, R20, 1 ;  /* 0x3f80000017247423 */ /* 0x002fe40000010014 */
[----:B------:R-:W-:Y:S02]  /*3a60*/  FADD.FTZ R20, -R70, 1 ;  /* 0x3f80000046147421 */ /* 0x000fe40000010100 */
[----:B------:R-:W-:Y:S02]  /*3a70*/  FFMA.FTZ R38, R16, R21, 1 ;  /* 0x3f80000010267423 */ /* 0x000fe40000010015 */
[----:B------:R-:W-:-:S02]  /*3a80*/  FADD.FTZ R21, -R71, 1 ;  /* 0x3f80000047157421 */ /* 0x000fc40000010100 */
[----:B------:R-:W-:Y:S02]  /*3a90*/  FADD.FTZ R35, -R63, 1 ;  /* 0x3f8000003f237421 */ /* 0x000fe40000010100 */
[----:B--2---:R-:W-:Y:S02]  /*3aa0*/  FFMA.FTZ R56, R17, R20, 1 ;  /* 0x3f80000011387423 */ /* 0x004fe40000010014 */
[----:B------:R-:W-:Y:S02]  /*3ab0*/  FFMA.FTZ R58, R18, R21, 1 ;  /* 0x3f800000123a7423 */ /* 0x000fe40000010015 */
[----:B------:R-:W-:Y:S02]  /*3ac0*/  FFMA.FTZ R35, R22, R35, 1 ;  /* 0x3f80000016237423 */ /* 0x000fe40000010023 */
[----:B------:R-:W-:-:S04]  /*3ad0*/  FADD.FTZ R16, -R68, 1 ;  /* 0x3f80000044107421 */ /* 0x000fc80000010100 */
[----:B------:R-:W-:Y:S02]  /*3ae0*/  FFMA.FTZ R78, R19, R16, 1 ;  /* 0x3f800000134e7423 */ /* 0x000fe40000010010 */
[----:B------:R-:W1:Y:S01]  /*3af0*/  LDS.128 R16, [R89.X16+0x20] ;  /* 0x0000200059107984 */ /* 0x000e62000000cc00 */
[----:B---3--:R-:W-:Y:S02]  /*3b00*/  FMUL.FTZ R20, R244, R8 ;  /* 0x00000008f4147220 */ /* 0x008fe40000410000 */
[----:B------:R-:W-:Y:S02]  /*3b10*/  FMUL.FTZ R21, R245, R9 ;  /* 0x00000009f5157220 */ /* 0x000fe40000410000 */
[----:B------:R-:W-:Y:S02]  /*3b20*/  FMUL.FTZ R22, R246, R10 ;  /* 0x0000000af6167220 */ /* 0x000fe40000410000 */
[----:B------:R-:W-:Y:S02]  /*3b30*/  FMUL.FTZ R23, R247, R11 ;  /* 0x0000000bf7177220 */ /* 0x000fe40000410000 */
[----:B0-----:R-:W-:-:S02]  /*3b40*/  FMUL.FTZ R32, R240, R12 ;  /* 0x0000000cf0207220 */ /* 0x001fc40000410000 */
        /* <DEDUP_REMOVED lines=9> */
[----:B------:R0:W2:Y:S01]  /*3be0*/  LDS.128 R20, [R89.X16+0x30] ;  /* 0x0000300059147984 */ /* 0x0000a2000000cc00 */
[----:B------:R-:W-:Y:S01]  /*3bf0*/  FMUL.FTZ R37, R241, R13 ;  /* 0x0000000df1257220 */ /* 0x000fe20000410000 */
[----:B------:R-:W3:Y:S03]  /*3c00*/  MUFU.RCP R85, R85 ;  /* 0x0000005500557308 */ /* 0x000ee60000001000 */
[----:B------:R-:W-:Y:S01]  /*3c10*/  FMUL.FTZ R37, R70, R37 ;  /* 0x0000002546257220 */ /* 0x000fe20000410000 */
[----:B0-----:R-:W5:Y:S01]  /*3c20*/  LDL.LU R89, [R1+0x4] ;  /* 0x0000040001597983 */ /* 0x001f620000300800 */
[----:B------:R-:W-:-:S02]  /*3c30*/  LEA R82, R250, R3, 0x2 ;  /* 0x00000003fa527211 */ /* 0x000fc400078e10ff */
[----:B------:R-:W-:Y:S01]  /*3c40*/  FMUL.FTZ R37, R37, R56 ;  /* 0x0000003825257220 */ /* 0x000fe20000410000 */
[----:B------:R-:W-:Y:S01]  /*3c50*/  UIMAD UR7, UR38, UR8, URZ ;  /* 0x00000008260772a4 */ /* 0x000fe2000f8e023f */
[----:B------:R-:W-:Y:S01]  /*3c60*/  BAR.SYNC.DEFER_BLOCKING 0x0 ;  /* 0x0000000000007b1d */ /* 0x000fe20000010000 */
[----:B----4-:R-:W-:Y:S01]  /*3c70*/  FADD.FTZ R3, -R81, 1 ;  /* 0x3f80000051037421 */ /* 0x010fe20000010100 */
[----:B------:R-:W-:Y:S01]  /*3c80*/  ISETP.NE.U32.AND P0, PT, RZ, c[0x0][0x270], PT ;  /* 0x00009c00ff007a0c */ /* 0x000fe20003f05070 */
[----:B-1----:R-:W-:Y:S01]  /*3c90*/  FMUL.FTZ R56, R28, R16 ;  /* 0x000000101c387220 */ /* 0x002fe20000410000 */
[----:B------:R-:W-:Y:S01]  /*3ca0*/  UIMAD UR7, UR31, UR9, UR7 ;  /* 0x000000091f0772a4 */ /* 0x000fe2000f8e0207 */
[----:B------:R-:W-:Y:S01]  /*3cb0*/  FMUL.FTZ R36, R242, R14 ;  /* 0x0000000ef2247220 */ /* 0x000fe20000410000 */
[----:B------:R-:W-:Y:S01]  /*3cc0*/  UIMAD.WIDE.U32 UR8, UR31, UR8, UR18 ;  /* 0x000000081f0872a5 */ /* 0x000fe2000f8e0012 */
[----:B------:R-:W-:Y:S01]  /*3cd0*/  FMUL.FTZ R39, R243, R15 ;  /* 0x0000000ff3277220 */ /* 0x000fe20000410000 */
[----:B------:R-:W-:Y:S01]  /*3ce0*/  ISETP.NE.AND.EX P0, PT, RZ, c[0x0][0x274], PT, P0 ;  /* 0x00009d00ff007a0c */ /* 0x000fe20003f05300 */
[----:B------:R-:W-:Y:S01]  /*3cf0*/  FADD.FTZ R86, R86, 1 ;  /* 0x3f80000056567421 */ /* 0x000fe20000010000 */
[----:B------:R-:W-:Y:S01]  /*3d00*/  UIADD3 UR9, UR9, UR7, URZ ;  /* 0x0000000709097290 */ /* 0x000fe2000fffe03f */
[----:B------:R-:W-:Y:S01]  /*3d10*/  FADD.FTZ R87, R87, 1 ;  /* 0x3f80000057577421 */ /* 0x000fe20000010000 */
[----:B------:R-:W-:Y:S01]  /*3d20*/  UIMAD UR7, UR21, UR32, URZ ;  /* 0x00000020150772a4 */ /* 0x000fe2000f8e023f */
[----:B------:R-:W-:Y:S01]  /*3d30*/  FADD.FTZ R88, R88, 1 ;  /* 0x3f80000058587421 */ /* 0x000fe20000010000 */
[----:B------:R-:W-:Y:S01]  /*3d40*/  UIMAD.WIDE.U32 UR8, UR20, UR32, UR8 ;  /* 0x00000020140872a5 */ /* 0x000fe2000f8e0008 */
[----:B------:R-:W-:Y:S01]  /*3d50*/  FFMA.FTZ R3, R64, R3, 1 ;  /* 0x3f80000040037423 */ /* 0x000fe20000010003 */
[----:B------:R-:W0:Y:S01]  /*3d60*/  MUFU.RCP R86, R86 ;  /* 0x0000005600567308 */ /* 0x000e220000001000 */
[----:B------:R-:W-:Y:S01]  /*3d70*/  FMUL.FTZ R71, R71, R36 ;  /* 0x0000002447477220 */ /* 0x000fe20000410000 */
[----:B------:R-:W-:Y:S01]  /*3d80*/  UIMAD UR7, UR20, UR33, UR7 ;  /* 0x00000021140772a4 */ /* 0x000fe2000f8e0207 */
[----:B------:R-:W-:-:S02]  /*3d90*/  FMUL.FTZ R39, R68, R39 ;  /* 0x0000002744277220 */ /* 0x000fc40000410000 */
[----:B------:R-:W-:Y:S01]  /*3da0*/  FMUL.FTZ R36, R69, R38 ;  /* 0x0000002645247220 */ /* 0x000fe20000410000 */
[----:B------:R-:W-:Y:S01]  /*3db0*/  ULDC.64 UR32, c[0x0][0x338] ;  /* 0x0000ce0000207ab9 */ /* 0x000fe20000000a00 */
[----:B------:R-:W-:Y:S01]  /*3dc0*/  FMUL.FTZ R38, R71, R58 ;  /* 0x0000003a47267220 */ /* 0x000fe20000410000 */
[----:B------:R1:W-:Y:S01]  /*3dd0*/  STS.128 [R82.X16], R32 ;  /* 0x0000002052007388 */ /* 0x0003e2000000cc00 */
[----:B------:R-:W-:Y:S01]  /*3de0*/  FMUL.FTZ R39, R39, R78 ;  /* 0x0000004e27277220 */ /* 0x000fe20000410000 */
[----:B------:R-:W4:Y:S01]  /*3df0*/  MUFU.RCP R87, R87 ;  /* 0x0000005700577308 */ /* 0x000f220000001000 */
[----:B------:R-:W-:Y:S01]  /*3e00*/  UIADD3 UR9, UR9, UR7, URZ ;  /* 0x0000000709097290 */ /* 0x000fe2000fffe03f */
[----:B------:R-:W-:Y:S01]  /*3e10*/  FMUL.FTZ R244, R244, R73 ;  /* 0x00000049f4f47220 */ /* 0x000fe20000410000 */
[----:B------:R-:W-:Y:S01]  /*3e20*/  ULEA UR7, UP0, UR8, UR32, 0x2 ;  /* 0x0000002008077291 */ /* 0x000fe2000f80103f */
[----:B------:R0:W-:Y:S01]  /*3e30*/  STS.128 [R82.X16+0x10], R36 ;  /* 0x0000102452007388 */ /* 0x0001e2000000cc00 */
[----:B------:R-:W-:-:S02]  /*3e40*/  FMUL.FTZ R236, R243, R76 ;  /* 0x0000004cf3ec7220 */ /* 0x000fc40000410000 */
[----:B------:R-:W-:Y:S01]  /*3e50*/  ULEA.HI.X UR8, UR8, UR33, UR9, 0x2, UP0 ;  /* 0x0000002108087291 */ /* 0x000fe200080f1409 */
[----:B------:R-:W0:Y:S01]  /*3e60*/  MUFU.RCP R88, R88 ;  /* 0x0000005800587308 */ /* 0x000e220000001000 */
[----:B------:R-:W-:Y:S02]  /*3e70*/  FMUL.FTZ R243, R245, R2 ;  /* 0x00000002f5f37220 */ /* 0x000fe40000410000 */
[----:B------:R-:W-:Y:S02]  /*3e80*/  FMUL.FTZ R238, R242, R79 ;  /* 0x0000004ff2ee7220 */ /* 0x000fe40000410000 */
[----:B------:R-:W-:Y:S02]  /*3e90*/  FMUL.FTZ R242, R246, R77 ;  /* 0x0000004df6f27220 */ /* 0x000fe40000410000 */
[----:B-1----:R-:W-:Y:S02]  /*3ea0*/  FMUL.FTZ R32, R81, R56 ;  /* 0x0000003851207220 */ /* 0x002fe40000410000 */
[----:B---3--:R-:W-:-:S02]  /*3eb0*/  FADD.FTZ R33, -R85, 1 ;  /* 0x3f80000055217421 */ /* 0x008fc40000010100 */
[----:B------:R-:W-:Y:S02]  /*3ec0*/  FMUL.FTZ R32, R32, R3 ;  /* 0x0000000320207220 */ /* 0x000fe40000410000 */
[----:B------:R-:W-:Y:S02]  /*3ed0*/  FADD.FTZ R3, -R83, 1 ;  /* 0x3f80000053037421 */ /* 0x000fe40000010100 */
[----:B------:R-:W-:Y:S02]  /*3ee0*/  FADD.FTZ R34, -R80, 1 ;  /* 0x3f80000050227421 */ /* 0x000fe40000010100 */
[----:B------:R-:W-:Y:S02]  /*3ef0*/  FFMA.FTZ R35, R66, R3, 1 ;  /* 0x3f80000042237423 */ /* 0x000fe40000010003 */
[----:B------:R-:W-:Y:S02]  /*3f00*/  FMUL.FTZ R3, R29, R17 ;  /* 0x000000111d037220 */ /* 0x000fe40000410000 */
[----:B0-----:R-:W-:-:S02]  /*3f10*/  FFMA.FTZ R39, R24, R33, 1 ;  /* 0x3f80000018277423 */ /* 0x001fc40000010021 */
[----:B------:R-:W-:Y:S02]  /*3f20*/  FMUL.FTZ R36, R30, R18 ;  /* 0x000000121e247220 */ /* 0x000fe40000410000 */
[----:B------:R-:W-:Y:S02]  /*3f30*/  FADD.FTZ R56, -R84, 1 ;  /* 0x3f80000054387421 */ /* 0x000fe40000010100 */
[----:B------:R-:W-:Y:S02]  /*3f40*/  FMUL.FTZ R33, R31, R19 ;  /* 0x000000131f217220 */ /* 0x000fe40000410000 */
[----:B--2---:R-:W-:Y:S02]  /*3f50*/  FMUL.FTZ R38, R4, R20 ;  /* 0x0000001404267220 */ /* 0x004fe40000410000 */
[----:B------:R-:W-:Y:S02]  /*3f60*/  FFMA.FTZ R34, R65, R34, 1 ;  /* 0x3f80000041227423 */ /* 0x000fe40000010022 */
[----:B------:R-:W-:-:S02]  /*3f70*/  FMUL.FTZ R3, R80, R3 ;  /* 0x0000000350037220 */ /* 0x000fc40000410000 */
[----:B------:R-:W-:Y:S02]  /*3f80*/  FMUL.FTZ R36, R83, R36 ;  /* 0x0000002453247220 */ /* 0x000fe40000410000 */
[----:B------:R-:W-:Y:S02]  /*3f90*/  FFMA.FTZ R56, R67, R56, 1 ;  /* 0x3f80000043387423 */ /* 0x000fe40000010038 */
[----:B------:R-:W-:Y:S02]  /*3fa0*/  FMUL.FTZ R37, R84, R33 ;  /* 0x0000002154257220 */ /* 0x000fe40000410000 */
[----:B------:R-:W-:Y:S02]  /*3fb0*/  FMUL.FTZ R38, R85, R38 ;  /* 0x0000002655267220 */ /* 0x000fe40000410000 */
[----:B------:R-:W-:Y:S02]  /*3fc0*/  FMUL.FTZ R33, R3, R34 ;  /* 0x0000002203217220 */ /* 0x000fe40000410000 */
[----:B------:R-:W-:-:S02]  /*3fd0*/  FMUL.FTZ R34, R36, R35 ;  /* 0x0000002324227220 */ /* 0x000fc40000410000 */
[----:B------:R-:W-:Y:S02]  /*3fe0*/  FMUL.FTZ R35, R37, R56 ;  /* 0x0000003825237220 */ /* 0x000fe40000410000 */
[----:B------:R-:W-:Y:S02]  /*3ff0*/  FMUL.FTZ R68, R38, R39 ;  /* 0x0000002726447220 */ /* 0x000fe40000410000 */
[----:B------:R-:W-:Y:S01]  /*4000*/  FADD.FTZ R36, -R86, 1 ;  /* 0x3f80000056247421 */ /* 0x000fe20000010100 */
[----:B------:R-:W-:Y:S01]  /*4010*/  STS.128 [R82.X16+0x20], R32 ;  /* 0x0000202052007388 */ /* 0x000fe2000000cc00 */
[----:B----4-:R-:W-:Y:S02]  /*4020*/  FADD.FTZ R37, -R87, 1 ;  /* 0x3f80000057257421 */ /* 0x010fe40000010100 */
[----:B------:R-:W-:Y:S02]  /*4030*/  FADD.FTZ R56, -R88, 1 ;  /* 0x3f80000058387421 */ /* 0x000fe40000010100 */
[----:B------:R-:W-:-:S02]  /*4040*/  FMUL.FTZ R3, R5, R21 ;  /* 0x0000001505037220 */ /* 0x000fc40000410000 */
[----:B------:R-:W-:Y:S02]  /*4050*/  FMUL.FTZ R38, R6, R22 ;  /* 0x0000001606267220 */ /* 0x000fe40000410000 */
[----:B------:R-:W-:Y:S02]  /*4060*/  FMUL.FTZ R39, R7, R23 ;  /* 0x0000001707277220 */ /* 0x000fe40000410000 */
[----:B------:R-:W-:Y:S02]  /*4070*/  FFMA.FTZ R36, R25, R36, 1 ;  /* 0x3f80000019247423 */ /* 0x000fe40000010024 */
[----:B------:R-:W-:Y:S02]  /*4080*/  FFMA.FTZ R37, R26, R37, 1 ;  /* 0x3f8000001a257423 */ /* 0x000fe40000010025 */
[----:B------:R-:W-:Y:S02]  /*4090*/  FMUL.FTZ R3, R86, R3 ;  /* 0x0000000356037220 */ /* 0x000fe40000410000 */
[----:B------:R-:W-:-:S02]  /*40a0*/  FFMA.FTZ R56, R27, R56, 1 ;  /* 0x3f8000001b387423 */ /* 0x000fc40000010038 */
[----:B------:R-:W-:Y:S02]  /*40b0*/  FMUL.FTZ R38, R87, R38 ;  /* 0x0000002657267220 */ /* 0x000fe40000410000 */
[----:B------:R-:W-:Y:S02]  /*40c0*/  FMUL.FTZ R39, R88, R39 ;  /* 0x0000002758277220 */ /* 0x000fe40000410000 */
[----:B------:R-:W-:Y:S02]  /*40d0*/  FMUL.FTZ R69, R3, R36 ;  /* 0x0000002403457220 */ /* 0x000fe40000410000 */
[----:B------:R-:W-:Y:S02]  /*40e0*/  FMUL.FTZ R70, R38, R37 ;  /* 0x0000002526467220 */ /* 0x000fe40000410000 */
        /* <DEDUP_REMOVED lines=8> */
[----:B------:R-:W-:Y:S02]  /*4170*/  FMUL.FTZ R87, R26, R87 ;  /* 0x000000571a577220 */ /* 0x000fe40000410000 */
[----:B------:R-:W1:Y:S01]  /*4180*/  LDS.128 R56, [R248.X16+0x200] ;  /* 0x00020000f8387984 */ /* 0x000e62000000cc00 */
[----:B------:R-:W-:Y:S02]  /*4190*/  FMUL.FTZ R239, R241, R74 ;  /* 0x0000004af1ef7220 */ /* 0x000fe40000410000 */
[----:B------:R-:W-:Y:S01]  /*41a0*/  IMAD.WIDE R24, R0, 0x10, R24 ;  /* 0x0000001000187825 */ /* 0x000fe200078e0218 */
[----:B------:R-:W2:Y:S03]  /*41b0*/  LDS.128 R36, [R248.X16+0x400] ;  /* 0x00040000f8247984 */ /* 0x000ea6000000cc00 */
        /* <DEDUP_REMOVED lines=16> */
[----:B0-----:R0:W-:Y:S04]  /*42c0*/  STG.E.128 [R24.64], R60 ;  /* 0x0000003c18007986 */ /* 0x0011e8000c101d22 */
[----:B-1----:R0:W-:Y:S04]  /*42d0*/  STG.E.128 [R24.64+0x200], R56 ;  /* 0x0002003818007986 */ /* 0x0021e8000c101d22 */
[----:B--2---:R0:W-:Y:S04]  /*42e0*/  STG.E.128 [R24.64+0x400], R36 ;  /* 0x0004002418007986 */ /* 0x0041e8000c101d22 */
[----:B---3--:R0:W-:Y:S01]  /*42f0*/  STG.E.128 [R24.64+0x600], R32 ;  /* 0x0006002018007986 */ /* 0x0081e2000c101d22 */
[----:B-----5:R-:W-:-:S04]  /*4300*/  FFMA.FTZ R26, R40, R244, R89 ;  /* 0x000000f4281a7223 */ /* 0x020fc80000010059 */
[----:B------:R-:W-:-:S04]  /*4310*/  FFMA.FTZ R3, R41, R243, R26 ;  /* 0x000000f329037223 */ /* 0x000fc8000001001a */
[----:B------:R-:W-:-:S04]  /*4320*/  FFMA.FTZ R4, R42, R242, R3 ;  /* 0x000000f22a047223 */ /* 0x000fc80000010003 */
[----:B------:R-:W-:Y:S01]  /*4330*/  FFMA.FTZ R65, R43, R241, R4 ;  /* 0x000000f12b417223 */ /* 0x000fe20000010004 */
[----:B------:R-:W-:Y:S05]  /*4340*/  @!P0 BRA `(.L_x_2812) ;  /* 0x000002e000008947 */ /* 0x000fea0003800000 */
[----:B0-----:R-:W-:Y:S01]  /*4350*/  BAR.SYNC.DEFER_BLOCKING 0x0 ;  /* 0x0000000000007b1d */ /* 0x001fe20000010000 */
        /* <DEDUP_REMOVED lines=33> */
[----:B------:R-:W0:Y:S01]  /*4570*/  LDS.128 R4, [R248.X16] ;  /* 0x00000000f8047984 */ /* 0x000e22000000cc00 */
[----:B------:R-:W-:Y:S01]  /*4580*/  ULEA.HI.X UR8, UR8, UR33, UR9, 0x2, UP0 ;  /* 0x0000002108087291 */ /* 0x000fe200080f1409 */
[----:B------:R-:W-:Y:S02]  /*4590*/  MOV R2, UR7 ;  /* 0x0000000700027c02 */ /* 0x000fe40008000f00 */
[----:B------:R-:W1:Y:S03]  /*45a0*/  LDS.128 R24, [R248.X16+0x200] ;  /* 0x00020000f8187984 */ /* 0x000e66000000cc00 */
[----:B------:R-:W-:Y:S01]  /*45b0*/  MOV R3, UR8 ;  /* 0x0000000800037c02 */ /* 0x000fe20008000f00 */
[----:B------:R-:W2:Y:S04]  /*45c0*/  LDS.128 R8, [R248.X16+0x400] ;  /* 0x00040000f8087984 */ /* 0x000ea8000000cc00 */
[----:B------:R-:W3:Y:S01]  /*45d0*/  LDS.128 R28, [R248.X16+0x600] ;  /* 0x00060000f81c7984 */ /* 0x000ee2000000cc00 */
[----:B------:R-:W-:-:S05]  /*45e0*/  IMAD.WIDE R2, R0, 0x10, R2 ;  /* 0x0000001000027825 */ /* 0x000fca00078e0202 */
[----:B0-----:R0:W-:Y:S04]  /*45f0*/  STG.E.128 [R2.64], R4 ;  /* 0x0000000402007986 */ /* 0x0011e8000c101d22 */
[----:B-1----:R0:W-:Y:S04]  /*4600*/  STG.E.128 [R2.64+0x200], R24 ;  /* 0x0002001802007986 */ /* 0x0021e8000c101d22 */
[----:B--2---:R0:W-:Y:S04]  /*4610*/  STG.E.128 [R2.64+0x400], R8 ;  /* 0x0004000802007986 */ /* 0x0041e8000c101d22 */
[----:B---3--:R0:W-:Y:S02]  /*4620*/  STG.E.128 [R2.64+0x600], R28 ;  /* 0x0006001c02007986 */ /* 0x0081e4000c101d22 */
.L_x_2812:
[----:B0-----:R-:W-:Y:S01]  /*4630*/  FFMA.FTZ R0, R44, R240, R65 ;  /* 0x000000f02c007223 */ /* 0x001fe20000010041 */
[----:B------:R-:W-:Y:S01]  /*4640*/  BAR.SYNC.DEFER_BLOCKING 0x0 ;  /* 0x0000000000007b1d */ /* 0x000fe20000010000 */
        /* <DEDUP_REMOVED lines=37> */
[----:B0-----:R-:W-:Y:S01]  /*48a0*/  UIADD3 UR30, UR29, -0x1, URZ ;  /* 0xffffffff1d1e7890 */ /* 0x001fe2000fffe03f */
[----:B------:R-:W-:Y:S01]  /*48b0*/  HFMA2.MMA R59, -RZ, RZ, 0, 0 ;  /* 0x00000000ff3b7435 */ /* 0x000fe200000001ff */
[----:B------:R-:W-:Y:S01]  /*48c0*/  FMUL.FTZ R148, R40, R159 ;  /* 0x0000009f28947220 */ /* 0x000fe20000410000 */
[----:B------:R-:W-:Y:S01]  /*48d0*/  UMOV UR7, URZ ;  /* 0x0000003f00077c82 */ /* 0x000fe20008000000 */
[----:B------:R-:W-:Y:S01]  /*48e0*/  FMUL.FTZ R147, R41, R158 ;  /* 0x0000009e29937220 */ /* 0x000fe20000410000 */
[----:B------:R-:W-:Y:S01]  /*48f0*/  ULEA.HI UR9, UR30, UR30, URZ, 0x1 ;  /* 0x0000001e1e097291 */ /* 0x000fe2000f8f083f */
[----:B------:R-:W-:Y:S01]  /*4900*/  FMUL.FTZ R146, R42, R157 ;  /* 0x0000009d2a927220 */ /* 0x000fe20000410000 */
[----:B------:R-:W-:Y:S01]  /*4910*/  UMOV UR8, URZ ;  /* 0x0000003f00087c82 */ /* 0x000fe20008000000 */
[----:B------:R-:W-:Y:S01]  /*4920*/  FMUL.FTZ R145, R43, R156 ;  /* 0x0000009c2b917220 */ /* 0x000fe20000410000 */
[----:B------:R-:W-:Y:S01]  /*4930*/  ULOP3.LUT UR9, UR9, 0xfffffe, URZ, 0xc0, !UPT ;  /* 0x00fffffe09097892 */ /* 0x000fe2000f8ec03f */
[----:B------:R-:W-:-:S02]  /*4940*/  FMUL.FTZ R144, R44, R166 ;  /* 0x000000a62c907220 */ /* 0x000fc40000410000 */
[----:B------:R-:W-:Y:S01]  /*4950*/  FMUL.FTZ R143, R45, R165 ;  /* 0x000000a52d8f7220 */ /* 0x000fe20000410000 */
[----:B------:R-:W-:Y:S01]  /*4960*/  UIADD3 UR30, UR30, -UR9, URZ ;  /* 0x800000091e1e7290 */ /* 0x000fe2000fffe03f */
[----:B------:R-:W-:Y:S02]  /*4970*/  FMUL.FTZ R142, R46, R164 ;  /* 0x000000a42e8e7220 */ /* 0x000fe40000410000 */
[----:B------:R-:W-:Y:S01]  /*4980*/  FMUL.FTZ R39, R47, R163 ;  /* 0x000000a32f277220 */ /* 0x000fe20000410000 */
[----:B------:R-:W-:Y:S01]  /*4990*/  UMOV UR9, URZ ;  /* 0x0000003f00097c82 */ /* 0x000fe20008000000 */
        /* <DEDUP_REMOVED lines=8> */
.L_x_2914:
        /* <DEDUP_REMOVED lines=55> */
[C---:B------:R-:W-:Y:S02]  /*4d90*/  LOP3.LUT P0, RZ, R167.reuse, 0x1f, RZ, 0xc0, !PT ;  /* 0x0000001fa7ff7812 */ /* 0x040fe4000780c0ff */
[C---:B------:R-:W-:Y:S02]  /*4da0*/  ISETP.NE.AND P1, PT, R167.reuse, RZ, PT ;  /* 0x000000ffa700720c */ /* 0x040fe40003f25270 */
[----:B------:R-:W-:Y:S02]  /*4db0*/  IADD3 R114, R167, 0x200, RZ ;  /* 0x00000200a7727810 */ /* 0x000fe40007ffe0ff */
[----:B------:R-:W-:Y:S01]  /*4dc0*/  MOV R115, c[0x0][0x16c] ;  /* 0x00005b0000737a02 */ /* 0x000fe20000000f00 */
        /* <DEDUP_REMOVED lines=64> */
[----:B0-----:R-:W-:-:S07]  /*51d0*/  MOV R97, 0x100 ;  /* 0x0000010000617802 */ /* 0x001fce0000000f00 */
[----:B------:R0:W-:Y:S08]  /*51e0*/  MUFU.COS R130, R96 ;  /* 0x0000006000827308 */ /* 0x0001f00000000000 */
[----:B------:R-:W-:Y:S01]  /*51f0*/  MUFU.SIN R126, R98 ;  /* 0x00000062007e7308 */ /* 0x000fe20000000400 */
[----:B0-----:R-:W-:-:S07]  /*5200*/  MOV R96, UR30 ;  /* 0x0000001e00607c02 */ /* 0x001fce0008000f00 */
[----:B------:R0:W-:Y:S01]  /*5210*/  MUFU.COS R127, R98 ;  /* 0x00000062007f7308 */ /* 0x0001e20000000000 */
[----:B------:R-:W-:-:S07]  /*5220*/  @!P1 IMAD R114, R96, R97, UR7 ;  /* 0x0000000760729e24 */ /* 0x000fce000f8e0261 */
[----:B------:R-:W-:Y:S01]  /*5230*/  MUFU.SIN R129, R3 ;  /* 0x0000000300817308 */ /* 0x000fe20000000400 */
[----:B0-----:R-:W-:-:S07]  /*5240*/  MOV R98, UR29 ;  /* 0x0000001d00627c02 */ /* 0x001fce0008000f00 */
[----:B------:R0:W-:Y:S08]  /*5250*/  MUFU.COS R134, R3 ;  /* 0x0000000300867308 */ /* 0x0001f00000000000 */
[----:B------:R1:W-:Y:S01]  /*5260*/  MUFU.COS R30, R99 ;  /* 0x00000063001e7308 */ /* 0x0003e20000000000 */
[----:B0-----:R-:W-:Y:S02]  /*5270*/  LOP3.LUT R3, R2, 0xffffff00, RZ, 0xc0, !PT ;  /* 0xffffff0002037812 */ /* 0x001fe400078ec0ff */
[----:B------:R-:W-:-:S02]  /*5280*/  @!P0 IADD3 R2, R98, -0x2, RZ ;  /* 0xfffffffe62028810 */ /* 0x000fc40007ffe0ff */
[----:B------:R-:W-:-:S03]  /*5290*/  IADD3 R97, R3, R250, RZ ;  /* 0x000000fa03617210 */ /* 0x000fc60007ffe0ff */
[----:B------:R-:W-:Y:S01]  /*52a0*/  @!P0 IMAD R115, R2, R115, UR7 ;  /* 0x0000000702738e24 */ /* 0x000fe2000f8e0273 */
[----:B------:R-:W-:Y:S01]  /*52b0*/  IADD3 R2, R97, 0x20, RZ ;  /* 0x0000002061027810 */ /* 0x000fe20007ffe0ff */
[----:B-1----:R-:W-:Y:S01]  /*52c0*/  FMUL.FTZ R99, R141, R159 ;  /* 0x0000009f8d637220 */ /* 0x002fe20000410000 */
[C---:B------:R-:W-:Y:S02]  /*52d0*/  IADD3 R96, R97.reuse, 0x40, RZ ;  /* 0x0000004061607810 */ /* 0x040fe40007ffe0ff */
[C---:B------:R-:W-:Y:S02]  /*52e0*/  IADD3 R98, R97.reuse, 0x60, RZ ;  /* 0x0000006061627810 */ /* 0x040fe40007ffe0ff */
[C---:B------:R-:W-:Y:S02]  /*52f0*/  IADD3 R100, R97.reuse, 0x80, RZ ;  /* 0x0000008061647810 */ /* 0x040fe40007ffe0ff */
[C---:B------:R-:W-:Y:S02]  /*5300*/  IADD3 R102, R97.reuse, 0xa0, RZ ;  /* 0x000000a061667810 */ /* 0x040fe40007ffe0ff */
[----:B------:R-:W-:-:S02]  /*5310*/  IADD3 R104, R97, 0xc0, RZ ;  /* 0x000000c061687810 */ /* 0x000fc40007ffe0ff */
[----:B------:R-:W-:Y:S01]  /*5320*/  IADD3 R106, R97, 0xe0, RZ ;  /* 0x000000e0616a7810 */ /* 0x000fe20007ffe0ff */
[----:B------:R0:W1:Y:S01]  /*5330*/  MUFU.EX2 R110, R99 ;  /* 0x00000063006e7308 */ /* 0x0000620000000800 */
[C---:B------:R-:W-:Y:S01]  /*5340*/  LEA R108, R250.reuse, R3, 0x3 ;  /* 0x00000003fa6c7211 */ /* 0x040fe200078e18ff */
[----:B------:R-:W-:Y:S01]  /*5350*/  IMAD R3, R250, 0x7, R97 ;  /* 0x00000007fa037824 */ /* 0x000fe200078e0261 */
        /* <DEDUP_REMOVED lines=54> */
[C---:B------:R-:W-:Y:S02]  /*56c0*/  FMUL.FTZ R4, R141.reuse, R162 ;  /* 0x000000a28d047220 */ /* 0x040fe40000410000 */
[C---:B------:R-:W-:Y:S02]  /*56d0*/  FMUL.FTZ R181, R141.reuse, R156 ;  /* 0x0000009c8db57220 */ /* 0x040fe40000410000 */
[----:B------:R-:W-:Y:S02]  /*56e0*/  FMUL.FTZ R30, R180, R30 ;  /* 0x0000001eb41e7220 */ /* 0x000fe40000410000 */
[----:B------:R-:W-:Y:S02]  /*56f0*/  FMUL.FTZ R9, RZ, R29 ;  /* 0x0000001dff097220 */ /* 0x000fe40000410000 */
[----:B------:R-:W-:Y:S02]  /*5700*/  FMUL.FTZ R5, R141, R155 ;  /* 0x0000009b8d057220 */ /* 0x000fe40000410000 */
[C---:B------:R-:W-:Y:S01]  /*5710*/  FMUL.FTZ R11, R148.reuse, R29 ;  /* 0x0000001d940b7220 */ /* 0x040fe20000410000 */
[----:B------:R-:W0:Y:S01]  /*5720*/  MUFU.EX2 R4, R4 ;  /* 0x0000000400047308 */ /* 0x000e220000000800 */
[----:B------:R-:W-:-:S02]  /*5730*/  FFMA.FTZ R10, R148, R30, -R9 ;  /* 0x0000001e940a7223 */ /* 0x000fc40000010809 */
[----:B------:R-:W-:Y:S02]  /*5740*/  FMUL.FTZ R6, R141, R154 ;  /* 0x0000009a8d067220 */ /* 0x000fe40000410000 */
[----:B------:R-:W-:Y:S01]  /*5750*/  FFMA.FTZ R11, RZ, R30, R11 ;  /* 0x0000001eff0b7223 */ /* 0x000fe2000001000b */
[----:B------:R0:W5:Y:S02]  /*5760*/  @!P0 LDG.E.128 R120, [R2.64] ;  /* 0x0000002202788981 */ /* 0x000164000c1e1d00 */
[----:B------:R-:W0:Y:S01]  /*5770*/  MUFU.EX2 R181, R181 ;  /* 0x000000b500b57308 */ /* 0x000e220000000800 */
[----:B--2---:R-:W-:Y:S02]  /*5780*/  FMUL.FTZ R27, R179, R178 ;  /* 0x000000b2b31b7220 */ /* 0x004fe40000410000 */
[----:B------:R-:W-:Y:S02]  /*5790*/  FADD.FTZ R10, R147, R10 ;  /* 0x0000000a930a7221 */ /* 0x000fe40000010000 */
[----:B------:R-:W-:-:S03]  /*57a0*/  FADD.FTZ R11, RZ, R11 ;  /* 0x0000000bff0b7221 */ /* 0x000fc60000010000 */
[----:B------:R-:W2:Y:S01]  /*57b0*/  MUFU.EX2 R5, R5 ;  /* 0x0000000500057308 */ /* 0x000ea20000000800 */
[----:B------:R-:W-:Y:S02]  /*57c0*/  FMUL.FTZ R182, R141, R166 ;  /* 0x000000a68db67220 */ /* 0x000fe40000410000 */
[----:B------:R-:W-:Y:S02]  /*57d0*/  FMUL.FTZ R28, R179, R28 ;  /* 0x0000001cb31c7220 */ /* 0x000fe40000410000 */
[----:B------:R-:W-:-:S03]  /*57e0*/  FMUL.FTZ R12, R27, R10 ;  /* 0x0000000a1b0c7220 */ /* 0x000fc60000410000 */
[----:B------:R-:W1:Y:S01]  /*57f0*/  MUFU.EX2 R6, R6 ;  /* 0x0000000600067308 */ /* 0x000e620000000800 */
[----:B0-----:R-:W-:Y:S02]  /*5800*/  FMUL.FTZ R2, R141, R152 ;  /* 0x000000988d027220 */ /* 0x001fe40000410000 */
[----:B------:R-:W-:Y:S02]  /*5810*/  FMUL.FTZ R9, R27, R11 ;  /* 0x0000000b1b097220 */ /* 0x000fe40000410000 */
[----:B------:R-:W-:Y:S02]  /*5820*/  FMUL.FTZ R7, R141, R153 ;  /* 0x000000998d077220 */ /* 0x000fe40000410000 */
[C---:B------:R-:W-:Y:S01]  /*5830*/  FFMA.FTZ R12, R28.reuse, R11, R12 ;  /* 0x0000000b1c0c7223 */ /* 0x040fe2000001000c */
[----:B------:R-:W0:Y:S01]  /*5840*/  MUFU.EX2 R182, R182 ;  /* 0x000000b600b67308 */ /* 0x000e220000000800 */
[----:B------:R-:W-:Y:S02]  /*5850*/  FFMA.FTZ R9, R28, R10, -R9 ;  /* 0x0000000a1c097223 */ /* 0x000fe40000010809 */
[----:B------:R-:W-:-:S02]  /*5860*/  FMUL.FTZ R16, R4, R140 ;  /* 0x0000008c04107220 */ /* 0x000fc40000410000 */
[----:B------:R-:W-:-:S03]  /*5870*/  FMUL.FTZ R15, R4, R139 ;  /* 0x0000008b040f7220 */ /* 0x000fc60000410000 */
[----:B------:R0:W0:Y:S01]  /*5880*/  MUFU.EX2 R8, R7 ;  /* 0x0000000700087308 */ /* 0x0000220000000800 */
[----:B------:R-:W-:Y:S02]  /*5890*/  FMUL.FTZ R25, R181, R176 ;  /* 0x000000b0b5197220 */ /* 0x000fe40000410000 */
[----:B------:R-:W-:Y:S02]  /*58a0*/  FADD.FTZ R4, RZ, R12 ;  /* 0x0000000cff047221 */ /* 0x000fe40000010000 */
[----:B------:R-:W-:-:S03]  /*58b0*/  FADD.FTZ R9, R146, R9 ;  /* 0x0000000992097221 */ /* 0x000fc60000010000 */
[----:B------:R-:W1:Y:S01]  /*58c0*/  MUFU.EX2 R2, R2 ;  /* 0x0000000200027308 */ /* 0x000e620000000800 */
[----:B------:R-:W-:Y:S02]  /*58d0*/  FMUL.FTZ R183, R141, R165 ;  /* 0x000000a58db77220 */ /* 0x000fe40000410000 */
[C---:B--2---:R-:W-:Y:S02]  /*58e0*/  FMUL.FTZ R14, R5.reuse, R138 ;  /* 0x0000008a050e7220 */ /* 0x044fe40000410000 */
[----:B------:R-:W-:Y:S02]  /*58f0*/  FMUL.FTZ R13, R5, R137 ;  /* 0x00000089050d7220 */ /* 0x000fe40000410000 */
[----:B------:R-:W-:Y:S02]  /*5900*/  FMUL.FTZ R26, R181, R177 ;  /* 0x000000b1b51a7220 */ /* 0x000fe40000410000 */
[----:B------:R-:W-:Y:S02]  /*5910*/  FMUL.FTZ R3, R141, R151 ;  /* 0x000000978d037220 */ /* 0x000fe40000410000 */
[----:B------:R-:W-:-:S02]  /*5920*/  FMUL.FTZ R5, R25, R4 ;  /* 0x0000000419057220 */ /* 0x000fc40000410000 */
[----:B------:R-:W-:Y:S01]  /*5930*/  FMUL.FTZ R137, R25, R9 ;  /* 0x0000000919897220 */ /* 0x000fe20000410000 */
[----:B------:R-:W2:Y:S01]  /*5940*/  MUFU.EX2 R183, R183 ;  /* 0x000000b700b77308 */ /* 0x000ea20000000800 */
[----:B0-----:R-:W-:Y:S02]  /*5950*/  FMUL.FTZ R7, R141, R150 ;  /* 0x000000968d077220 */ /* 0x001fe40000410000 */
[C---:B-1----:R-:W-:Y:S02]  /*5960*/  FMUL.FTZ R12, R6.reuse, R136 ;  /* 0x00000088060c7220 */ /* 0x042fe40000410000 */
[----:B------:R-:W-:Y:S02]  /*5970*/  FMUL.FTZ R11, R6, R131 ;  /* 0x00000083060b7220 */ /* 0x000fe40000410000 */
[C---:B------:R-:W-:Y:S01]  /*5980*/  FFMA.FTZ R6, R26.reuse, R9, -R5 ;  /* 0x000000091a067223 */ /* 0x040fe20000010805 */
[----:B------:R-:W0:Y:S01]  /*5990*/  MUFU.EX2 R3, R3 ;  /* 0x0000000300037308 */ /* 0x000e220000000800 */
[----:B------:R-:W-:-:S02]  /*59a0*/  FFMA.FTZ R137, R26, R4, R137 ;  /* 0x000000041a897223 */ /* 0x000fc40000010089 */
[----:B------:R-:W-:Y:S02]  /*59b0*/  FMUL.FTZ R23, R182, R174 ;  /* 0x000000aeb6177220 */ /* 0x000fe40000410000 */
[----:B------:R-:W-:-:S03]  /*59c0*/  FADD.FTZ R4, R145, R6 ;  /* 0x0000000691047221 */ /* 0x000fc60000010000 */
[----:B------:R1:W0:Y:S01]  /*59d0*/  MUFU.EX2 R139, R7 ;  /* 0x00000007008b7308 */ /* 0x0002220000000800 */
[----:B------:R-:W-:Y:S02]  /*59e0*/  FMUL.FTZ R132, R149, UR41 ;  /* 0x0000002995847c20 */ /* 0x000fe40008410000 */
[----:B------:R-:W-:Y:S02]  /*59f0*/  FADD.FTZ R137, RZ, R137 ;  /* 0x00000089ff897221 */ /* 0x000fe40000010000 */
[----:B------:R-:W-:Y:S02]  /*5a00*/  FMUL.FTZ R184, R141, R164 ;  /* 0x000000a48db87220 */ /* 0x000fe40000410000 */
[C---:B------:R-:W-:Y:S02]  /*5a10*/  FMUL.FTZ R10, R8.reuse, R135 ;  /* 0x00000087080a7220 */ /* 0x040fe40000410000 */
[----:B------:R-:W-:Y:S02]  /*5a20*/  FMUL.FTZ R9, R8, R133 ;  /* 0x0000008508097220 */ /* 0x000fe40000410000 */
[----:B------:R-:W-:-:S02]  /*5a30*/  FMUL.FTZ R8, R2, R134 ;  /* 0x0000008602087220 */ /* 0x000fc40000410000 */
[----:B-1----:R-:W-:Y:S02]  /*5a40*/  FMUL.FTZ R7, R2, R129 ;  /* 0x0000008102077220 */ /* 0x002fe40000410000 */
[----:B------:R-:W-:Y:S02]  /*5a50*/  FMUL.FTZ R24, R182, R175 ;  /* 0x000000afb6187220 */ /* 0x000fe40000410000 */
[----:B------:R-:W-:Y:S02]  /*5a60*/  FMUL.FTZ R141, R141, R149 ;  /* 0x000000958d8d7220 */ /* 0x000fe40000410000 */
[C---:B------:R-:W-:Y:S02]  /*5a70*/  FMUL.FTZ R2, R23.reuse, R4 ;  /* 0x0000000417027220 */ /* 0x040fe40000410000 */
[----:B------:R-:W-:Y:S02]  /*5a80*/  FMUL.RZ R132, R132, 0.15915493667125701904 ;  /* 0x3e22f98384847820 */ /* 0x000fe4000040c000 */
[-C--:B------:R-:W-:Y:S01]  /*5a90*/  FMUL.FTZ R129, R23, R137.reuse ;  /* 0x0000008917817220 */ /* 0x080fe20000410000 */
[----:B------:R-:W1:Y:S01]  /*5aa0*/  MUFU.EX2 R184, R184 ;  /* 0x000000b800b87308 */ /* 0x000e620000000800 */
[----:B------:R-:W-:-:S02]  /*5ab0*/  FFMA.FTZ R137, R24, R137, R2 ;  /* 0x0000008918897223 */ /* 0x000fc40000010002 */
[----:B------:R-:W-:Y:S02]  /*5ac0*/  FFMA.FTZ R129, R24, R4, -R129 ;  /* 0x0000000418817223 */ /* 0x000fe40000010881 */
[----:B--2---:R-:W-:-:S03]  /*5ad0*/  FMUL.FTZ R21, R183, R172 ;  /* 0x000000acb7157220 */ /* 0x004fc60000410000 */
[----:B------:R-:W-:Y:S01]  /*5ae0*/  MUFU.COS R0, R132 ;  /* 0x0000008400007308 */ /* 0x000fe20000000000 */
[----:B------:R-:W-:Y:S02]  /*5af0*/  FADD.FTZ R137, RZ, R137 ;  /* 0x00000089ff897221 */ /* 0x000fe40000010000 */
[----:B------:R-:W-:-:S05]  /*5b00*/  FADD.FTZ R129, R144, R129 ;  /* 0x0000008190817221 */ /* 0x000fca0000010000 */
[----:B------:R-:W2:Y:S01]  /*5b10*/  MUFU.EX2 R141, R141 ;  /* 0x0000008d008d7308 */ /* 0x000ea20000000800 */
[C---:B0-----:R-:W-:Y:S02]  /*5b20*/  FMUL.FTZ R6, R3.reuse, R130 ;  /* 0x0000008203067220 */ /* 0x041fe40000410000 */
[----:B------:R-:W-:-:S05]  /*5b30*/  FMUL.FTZ R5, R3, R128 ;  /* 0x0000008003057220 */ /* 0x000fca0000410000 */
[----:B------:R-:W0:Y:S01]  /*5b40*/  MUFU.SIN R132, R132 ;  /* 0x0000008400847308 */ /* 0x000e220000000400 */
[----:B------:R-:W-:Y:S02]  /*5b50*/  FMUL.FTZ R3, R139, R126 ;  /* 0x0000007e8b037220 */ /* 0x000fe40000410000 */
[----:B------:R-:W-:Y:S02]  /*5b60*/  FMUL.FTZ R22, R183, R173 ;  /* 0x000000adb7167220 */ /* 0x000fe40000410000 */
[----:B------:R-:W-:Y:S02]  /*5b70*/  FMUL.FTZ R126, R160, R29 ;  /* 0x0000001da07e7220 */ /* 0x000fe40000410000 */
[C---:B------:R-:W-:Y:S02]  /*5b80*/  FMUL.FTZ R128, R21.reuse, R137 ;  /* 0x0000008915807220 */ /* 0x040fe40000410000 */
[----:B------:R-:W-:Y:S02]  /*5b90*/  FMUL.FTZ R131, R21, R129 ;  /* 0x0000008115837220 */ /* 0x000fe40000410000 */
[----:B------:R-:W-:-:S02]  /*5ba0*/  FMUL.FTZ R4, R139, R127 ;  /* 0x0000007f8b047220 */ /* 0x000fc40000410000 */
[C---:B------:R-:W-:Y:S02]  /*5bb0*/  FMUL.FTZ R127, R161.reuse, R29 ;  /* 0x0000001da17f7220 */ /* 0x040fe40000410000 */
[-C--:B------:R-:W-:Y:S02]  /*5bc0*/  FFMA.FTZ R126, R161, R30.reuse, R126 ;  /* 0x0000001ea17e7223 */ /* 0x080fe4000001007e */
[C---:B------:R-:W-:Y:S02]  /*5bd0*/  FFMA.FTZ R130, R22.reuse, R129, -R128 ;  /* 0x0000008116827223 */ /* 0x040fe40000010880 */
[----:B------:R-:W-:Y:S02]  /*5be0*/  FFMA.FTZ R131, R22, R137, R131 ;  /* 0x0000008916837223 */ /* 0x000fe40000010083 */
[----:B------:R-:W-:Y:S02]  /*5bf0*/  FFMA.FTZ R127, R160, R30, -R127 ;  /* 0x0000001ea07f7223 */ /* 0x000fe4000001087f */
[----:B-1----:R-:W-:-:S02]  /*5c00*/  FMUL.FTZ R19, R184, R170 ;  /* 0x000000aab8137220 */ /* 0x002fc40000410000 */
[----:B------:R-:W-:Y:S02]  /*5c10*/  FMUL.FTZ R128, R27, R126 ;  /* 0x0000007e1b807220 */ /* 0x000fe40000410000 */
[----:B------:R-:W-:Y:S02]  /*5c20*/  FADD.FTZ R130, R143, R130 ;  /* 0x000000828f827221 */ /* 0x000fe40000010000 */
[----:B------:R-:W-:Y:S02]  /*5c30*/  FADD.FTZ R131, RZ, R131 ;  /* 0x00000083ff837221 */ /* 0x000fe40000010000 */
[C---:B--2---:R-:W-:Y:S02]  /*5c40*/  FMUL.FTZ R2, R141.reuse, R0 ;  /* 0x000000008d027220 */ /* 0x044fe40000410000 */
[----:B0-----:R-:W-:Y:S02]  /*5c50*/  FMUL.FTZ R0, R141, R132 ;  /* 0x000000848d007220 */ /* 0x001fe40000410000 */
[----:B------:R-:W-:-:S02]  /*5c60*/  FMUL.FTZ R129, R27, R127 ;  /* 0x0000007f1b817220 */ /* 0x000fc40000410000 */
[----:B------:R-:W-:Y:S02]  /*5c70*/  FMUL.FTZ R20, R184, R171 ;  /* 0x000000abb8147220 */ /* 0x000fe40000410000 */
[C---:B------:R-:W-:Y:S02]  /*5c80*/  FFMA.FTZ R128, R28.reuse, R127, -R128 ;  /* 0x0000007f1c807223 */ /* 0x040fe40000010880 */
[C---:B------:R-:W-:Y:S02]  /*5c90*/  FMUL.FTZ R132, R19.reuse, R130 ;  /* 0x0000008213847220 */ /* 0x040fe40000410000 */
[----:B------:R-:W-:Y:S02]  /*5ca0*/  FMUL.FTZ R127, R19, R131 ;  /* 0x00000083137f7220 */ /* 0x000fe40000410000 */
[----:B------:R-:W-:Y:S02]  /*5cb0*/  FFMA.FTZ R129, R28, R126, R129 ;  /* 0x0000007e1c817223 */ /* 0x000fe40000010081 */
[----:B------:R-:W-:-:S02]  /*5cc0*/  FMUL.FTZ R126, R25, R128 ;  /* 0x00000080197e7220 */ /* 0x000fc40000410000 */
[C---:B------:R-:W-:Y:S02]  /*5cd0*/  FFMA.FTZ R132, R20.reuse, R131, R132 ;  /* 0x0000008314847223 */ /* 0x040fe40000010084 */
[----:B------:R-:W-:Y:S02]  /*5ce0*/  FFMA.FTZ R131, R20, R130, -R127 ;  /* 0x0000008214837223 */ /* 0x000fe4000001087f */
[-C--:B------:R-:W-:Y:S02]  /*5cf0*/  FMUL.FTZ R127, R25, R129.reuse ;  /* 0x00000081197f7220 */ /* 0x080fe40000410000 */
[----:B------:R-:W-:Y:S02]  /*5d00*/  FMUL.FTZ R17, R186, R168 ;  /* 0x000000a8ba117220 */ /* 0x000fe40000410000 */
[----:B------:R-:W-:Y:S02]  /*5d10*/  FFMA.FTZ R126, R26, R129, R126 ;  /* 0x000000811a7e7223 */ /* 0x000fe4000001007e */
[----:B------:R-:W-:-:S02]  /*5d20*/  FADD.FTZ R132, RZ, R132 ;  /* 0x00000084ff847221 */ /* 0x000fc40000010000 */
[----:B------:R-:W-:Y:S02]  /*5d30*/  FADD.FTZ R131, R142, R131 ;  /* 0x000000838e837221 */ /* 0x000fe40000010000 */
[----:B------:R-:W-:Y:S02]  /*5d40*/  FFMA.FTZ R127, R26, R128, -R127 ;  /* 0x000000801a7f7223 */ /* 0x000fe4000001087f */
[----:B------:R-:W-:Y:S02]  /*5d50*/  FMUL.FTZ R18, R186, R169 ;  /* 0x000000a9ba127220 */ /* 0x000fe40000410000 */
[----:B------:R-:W-:Y:S02]  /*5d60*/  FMUL.FTZ R128, R23, R126 ;  /* 0x0000007e17807220 */ /* 0x000fe40000410000 */
[C---:B------:R-:W-:Y:S02]  /*5d70*/  FMUL.FTZ R130, R17.reuse, R132 ;  /* 0x0000008411827220 */ /* 0x040fe40000410000 */
[----:B------:R-:W-:-:S02]  /*5d80*/  FMUL.FTZ R133, R17, R131 ;  /* 0x0000008311857220 */ /* 0x000fc40000410000 */
[-C--:B------:R-:W-:Y:S02]  /*5d90*/  FMUL.FTZ R129, R23, R127.reuse ;  /* 0x0000007f17817220 */ /* 0x080fe40000410000 */
[----:B------:R-:W-:Y:S02]  /*5da0*/  FFMA.FTZ R128, R24, R127, -R128 ;  /* 0x0000007f18807223 */ /* 0x000fe40000010880 */
[C---:B------:R-:W-:Y:S02]  /*5db0*/  FFMA.FTZ R130, R18.reuse, R131, -R130 ;  /* 0x0000008312827223 */ /* 0x040fe40000010882 */
[----:B------:R-:W-:Y:S02]  /*5dc0*/  FFMA.FTZ R133, R18, R132, R133 ;  /* 0x0000008412857223 */ /* 0x000fe40000010085 */
[----:B------:R-:W-:Y:S02]  /*5dd0*/  FFMA.FTZ R129, R24, R126, R129 ;  /* 0x0000007e18817223 */ /* 0x000fe40000010081 */
[----:B------:R-:W-:-:S02]  /*5de0*/  FMUL.FTZ R126, R21, R128 ;  /* 0x00000080157e7220 */ /* 0x000fc40000410000 */
[----:B------:R-:W-:Y:S02]  /*5df0*/  FADD.FTZ R130, R39, R130 ;  /* 0x0000008227827221 */ /* 0x000fe40000010000 */
[----:B------:R-:W-:Y:S02]  /*5e00*/  FADD.FTZ R133, RZ, R133 ;  /* 0x00000085ff857221 */ /* 0x000fe40000010000 */
[-C--:B------:R-:W-:Y:S02]  /*5e10*/  FMUL.FTZ R127, R21, R129.reuse ;  /* 0x00000081157f7220 */ /* 0x080fe40000410000 */
[----:B------:R-:W-:Y:S02]  /*5e20*/  FFMA.FTZ R126, R22, R129, R126 ;  /* 0x00000081167e7223 */ /* 0x000fe4000001007e */
[C---:B------:R-:W-:Y:S02]  /*5e30*/  FMUL.FTZ R131, R15.reuse, R130 ;  /* 0x000000820f837220 */ /* 0x040fe40000410000 */
[----:B------:R-:W-:-:S02]  /*5e40*/  FMUL.FTZ R129, R15, R133 ;  /* 0x000000850f817220 */ /* 0x000fc40000410000 */
[----:B------:R-:W-:Y:S02]  /*5e50*/  FFMA.FTZ R127, R22, R128, -R127 ;  /* 0x00000080167f7223 */ /* 0x000fe4000001087f */
[C---:B------:R-:W-:Y:S02]  /*5e60*/  FMUL.FTZ R128, R19.reuse, R126 ;  /* 0x0000007e13807220 */ /* 0x040fe40000410000 */
[C---:B------:R-:W-:Y:S02]  /*5e70*/  FFMA.FTZ R133, R16.reuse, R133, R131 ;  /* 0x0000008510857223 */ /* 0x040fe40000010083 */
[----:B------:R-:W-:Y:S02]  /*5e80*/  FFMA.FTZ R131, R16, R130, -R129 ;  /* 0x0000008210837223 */ /* 0x000fe40000010881 */
[-C--:B------:R-:W-:Y:S02]  /*5e90*/  FMUL.FTZ R129, R19, R127.reuse ;  /* 0x0000007f13817220 */ /* 0x080fe40000410000 */
[----:B------:R-:W-:-:S02]  /*5ea0*/  FFMA.FTZ R128, R20, R127, -R128 ;  /* 0x0000007f14807223 */ /* 0x000fc40000010880 */
[----:B------:R-:W-:Y:S02]  /*5eb0*/  FADD.FTZ R133, RZ, R133 ;  /* 0x00000085ff857221 */ /* 0x000fe40000010000 */
[----:B------:R-:W-:Y:S02]  /*5ec0*/  FADD.FTZ R131, R38, R131 ;  /* 0x0000008326837221 */ /* 0x000fe40000010000 */
[----:B------:R-:W-:Y:S02]  /*5ed0*/  FFMA.FTZ R129, R20, R126, R129 ;  /* 0x0000007e14817223 */ /* 0x000fe40000010081 */
[----:B------:R-:W-:Y:S02]  /*5ee0*/  FMUL.FTZ R126, R17, R128 ;  /* 0x00000080117e7220 */ /* 0x000fe40000410000 */
[C---:B------:R-:W-:Y:S02]  /*5ef0*/  FMUL.FTZ R130, R13.reuse, R133 ;  /* 0x000000850d827220 */ /* 0x040fe40000410000 */
[----:B------:R-:W-:-:S02]  /*5f00*/  FMUL.FTZ R132, R13, R131 ;  /* 0x000000830d847220 */ /* 0x000fc40000410000 */
[-C--:B------:R-:W-:Y:S02]  /*5f10*/  FMUL.FTZ R127, R17, R129.reuse ;  /* 0x00000081117f7220 */ /* 0x080fe40000410000 */
[----:B------:R-:W-:Y:S02]  /*5f20*/  FFMA.FTZ R126, R18, R129, R126 ;  /* 0x00000081127e7223 */ /* 0x000fe4000001007e */
[C---:B------:R-:W-:Y:S02]  /*5f30*/  FFMA.FTZ R130, R14.reuse, R131, -R130 ;  /* 0x000000830e827223 */ /* 0x040fe40000010882 */
[----:B------:R-:W-:Y:S02]  /*5f40*/  FFMA.FTZ R132, R14, R133, R132 ;  /* 0x000000850e847223 */ /* 0x000fe40000010084 */
[----:B------:R-:W-:Y:S02]  /*5f50*/  FFMA.FTZ R127, R18, R128, -R127 ;  /* 0x00000080127f7223 */ /* 0x000fe4000001087f */
[----:B------:R-:W-:-:S02]  /*5f60*/  FMUL.FTZ R128, R15, R126 ;  /* 0x0000007e0f807220 */ /* 0x000fc40000410000 */
[----:B------:R-:W-:Y:S02]  /*5f70*/  FADD.FTZ R130, R37, R130 ;  /* 0x0000008225827221 */ /* 0x000fe40000010000 */
[----:B------:R-:W-:Y:S02]  /*5f80*/  FADD.FTZ R132, RZ, R132 ;  /* 0x00000084ff847221 */ /* 0x000fe40000010000 */
[-C--:B------:R-:W-:Y:S02]  /*5f90*/  FMUL.FTZ R129, R15, R127.reuse ;  /* 0x0000007f0f817220 */ /* 0x080fe40000410000 */
[----:B------:R-:W-:Y:S02]  /*5fa0*/  FFMA.FTZ R128, R16, R127, -R128 ;  /* 0x0000007f10807223 */ /* 0x000fe40000010880 */
[C---:B------:R-:W-:Y:S02]  /*5fb0*/  FMUL.FTZ R131, R11.reuse, R130 ;  /* 0x000000820b837220 */ /* 0x040fe40000410000 */
[----:B------:R-:W-:-:S02]  /*5fc0*/  FMUL.FTZ R127, R11, R132 ;  /* 0x000000840b7f7220 */ /* 0x000fc40000410000 */
[----:B------:R-:W-:Y:S02]  /*5fd0*/  FFMA.FTZ R129, R16, R126, R129 ;  /* 0x0000007e10817223 */ /* 0x000fe40000010081 */
[C---:B------:R-:W-:Y:S02]  /*5fe0*/  FMUL.FTZ R126, R13.reuse, R128 ;  /* 0x000000800d7e7220 */ /* 0x040fe40000410000 */
[C---:B------:R-:W-:Y:S02]  /*5ff0*/  FFMA.FTZ R132, R12.reuse, R132, R131 ;  /* 0x000000840c847223 */ /* 0x040fe40000010083 */
[----:B------:R-:W-:Y:S02]  /*6000*/  FFMA.FTZ R131, R12, R130, -R127 ;  /* 0x000000820c837223 */ /* 0x000fe4000001087f */
[-C--:B------:R-:W-:Y:S02]  /*6010*/  FMUL.FTZ R127, R13, R129.reuse ;  /* 0x000000810d7f7220 */ /* 0x080fe40000410000 */
[----:B------:R-:W-:-:S02]  /*6020*/  FFMA.FTZ R126, R14, R129, R126 ;  /* 0x000000810e7e7223 */ /* 0x000fc4000001007e */
[----:B------:R-:W-:Y:S02]  /*6030*/  FADD.FTZ R132, RZ, R132 ;  /* 0x00000084ff847221 */ /* 0x000fe40000010000 */
[----:B------:R-:W-:Y:S02]  /*6040*/  FADD.FTZ R131, R36, R131 ;  /* 0x0000008324837221 */ /* 0x000fe40000010000 */
[----:B------:R-:W-:Y:S02]  /*6050*/  FFMA.FTZ R127, R14, R128, -R127 ;  /* 0x000000800e7f7223 */ /* 0x000fe4000001087f */
        /* <DEDUP_REMOVED lines=15> */
[C---:B------:R-:W-:Y:S02]  /*6150*/  FFMA.FTZ R131, R8.reuse, R133, R131 ;  /* 0x0000008508837223 */ /* 0x040fe40000010083 */
[----:B------:R-:W-:Y:S02]  /*6160*/  FFMA.FTZ R129, R8, R130, -R129 ;  /* 0x0000008208817223 */ /* 0x000fe40000010881 */
[----:B------:R-:W-:Y:S01]  /*6170*/  FADD.FTZ R131, RZ, R131 ;  /* 0x00000083ff837221 */ /* 0x000fe20000010000 */
[----:B------:R-:W0:Y:S01]  /*6180*/  R2UR UR42, R124 ;  /* 0x000000007c2a73c2 */ /* 0x000e2200000e0000 */
[----:B------:R-:W-:Y:S02]  /*6190*/  FADD.FTZ R129, R34, R129 ;  /* 0x0000008122817221 */ /* 0x000fe40000010000 */
[----:B------:R-:W-:Y:S02]  /*61a0*/  FFMA.FTZ R127, R10, R128, -R127 ;  /* 0x000000800a7f7223 */ /* 0x000fe4000001087f */
[----:B------:R-:W-:-:S02]  /*61b0*/  FMUL.FTZ R128, R7, R126 ;  /* 0x0000007e07807220 */ /* 0x000fc40000410000 */
[C---:B------:R-:W-:Y:S01]  /*61c0*/  FMUL.FTZ R130, R5.reuse, R131 ;  /* 0x0000008305827220 */ /* 0x040fe20000410000 */
[----:B------:R1:W2:Y:S01]  /*61d0*/  R2UR UR43, R125 ;  /* 0x000000007d2b73c2 */ /* 0x0002a200000e0000 */
[----:B------:R-:W-:Y:S02]  /*61e0*/  FMUL.FTZ R132, R5, R129 ;  /* 0x0000008105847220 */ /* 0x000fe40000410000 */
[-C--:B------:R-:W-:Y:S02]  /*61f0*/  FFMA.FTZ R128, R8, R127.reuse, -R128 ;  /* 0x0000007f08807223 */ /* 0x080fe40000010880 */
[----:B------:R-:W-:Y:S02]  /*6200*/  FMUL.FTZ R127, R7, R127 ;  /* 0x0000007f077f7220 */ /* 0x000fe40000410000 */
[C---:B------:R-:W-:Y:S02]  /*6210*/  FFMA.FTZ R130, R6.reuse, R129, -R130 ;  /* 0x0000008106827223 */ /* 0x040fe40000010882 */
[----:B------:R-:W-:-:S02]  /*6220*/  FFMA.FTZ R132, R6, R131, R132 ;  /* 0x0000008306847223 */ /* 0x000fc40000010084 */
[----:B------:R-:W-:Y:S02]  /*6230*/  FFMA.FTZ R127, R8, R126, R127 ;  /* 0x0000007e087f7223 */ /* 0x000fe4000001007f */
[----:B------:R-:W-:Y:S02]  /*6240*/  FADD.FTZ R130, R33, R130 ;  /* 0x0000008221827221 */ /* 0x000fe40000010000 */
[----:B------:R-:W-:Y:S02]  /*6250*/  FADD.FTZ R132, RZ, R132 ;  /* 0x00000084ff847221 */ /* 0x000fe40000010000 */
[C---:B------:R-:W-:Y:S02]  /*6260*/  FMUL.FTZ R126, R5.reuse, R128 ;  /* 0x00000080057e7220 */ /* 0x040fe40000410000 */
[----:B-1----:R-:W-:Y:S02]  /*6270*/  FMUL.FTZ R125, R5, R127 ;  /* 0x0000007f057d7220 */ /* 0x002fe40000410000 */
        /* <DEDUP_REMOVED lines=10> */
[----:B0-----:R-:W-:Y:S01]  /*6320*/  FMUL.FTZ R131, R89, UR42 ;  /* 0x0000002a59837c20 */ /* 0x001fe20008410000 */
[----:B------:R-:W-:Y:S01]  /*6330*/  ISETP.NE.AND P0, PT, R167, 0x7f, PT ;  /* 0x0000007fa700780c */ /* 0x000fe20003f05270 */
[C---:B------:R-:W-:Y:S02]  /*6340*/  FFMA.FTZ R129, R4.reuse, R125, -R129 ;  /* 0x0000007d04817223 */ /* 0x040fe40000010881 */
[----:B------:R-:W-:-:S02]  /*6350*/  FFMA.FTZ R125, R4, R126, R127 ;  /* 0x0000007e047d7223 */ /* 0x000fc4000001007f */
[----:B--2---:R-:W-:Y:S02]  /*6360*/  FMUL.FTZ R127, R89, UR43 ;  /* 0x0000002b597f7c20 */ /* 0x004fe40008410000 */
[----:B------:R-:W-:Y:S02]  /*6370*/  FMUL.FTZ R128, R0, R133 ;  /* 0x0000008500807220 */ /* 0x000fe40000410000 */
[----:B------:R-:W-:Y:S02]  /*6380*/  FFMA.FTZ R124, R88, UR43, R131 ;  /* 0x0000002b587c7c23 */ /* 0x000fe40008010083 */
[----:B------:R-:W-:Y:S02]  /*6390*/  FMUL.FTZ R126, R0, R135 ;  /* 0x00000087007e7220 */ /* 0x000fe40000410000 */
[----:B------:R-:W-:Y:S01]  /*63a0*/  FMUL.FTZ R131, R91, UR43 ;  /* 0x0000002b5b837c20 */ /* 0x000fe20008410000 */
[----:B------:R0:W1:Y:S01]  /*63b0*/  @P0 LDS.64 R140, [R167.X8+0xa888] ;  /* 0x00a88800a78c0984 */ /* 0x0000620000008a00 */
[----:B------:R-:W-:-:S02]  /*63c0*/  FFMA.FTZ R228, R88, UR42, -R127 ;  /* 0x0000002a58e47c23 */ /* 0x000fc4000801087f */
[----:B------:R-:W-:Y:S02]  /*63d0*/  FADD.FTZ R227, R244, R244 ;  /* 0x000000f4f4e37221 */ /* 0x000fe40000010000 */
[C---:B------:R-:W-:Y:S02]  /*63e0*/  FFMA.FTZ R127, R2.reuse, R135, R128 ;  /* 0x00000087027f7223 */ /* 0x040fe40000010080 */
[----:B------:R-:W-:Y:S02]  /*63f0*/  FFMA.FTZ R126, R2, R133, -R126 ;  /* 0x00000085027e7223 */ /* 0x000fe4000001087e */
[----:B------:R-:W-:Y:S02]  /*6400*/  FMUL.FTZ R135, R93, UR43 ;  /* 0x0000002b5d877c20 */ /* 0x000fe40008410000 */
[----:B------:R-:W-:Y:S02]  /*6410*/  FFMA.FTZ R226, R90, UR42, -R131 ;  /* 0x0000002a5ae27c23 */ /* 0x000fe40008010883 */
[----:B------:R-:W-:-:S02]  /*6420*/  FMUL.FTZ R133, R91, UR42 ;  /* 0x0000002a5b857c20 */ /* 0x000fc40008410000 */
[----:B------:R-:W-:Y:S02]  /*6430*/  FMUL.FTZ R137, R93, UR42 ;  /* 0x0000002a5d897c20 */ /* 0x000fe40008410000 */
[----:B------:R-:W-:Y:S02]  /*6440*/  FMUL.FTZ R131, R95, UR43 ;  /* 0x0000002b5f837c20 */ /* 0x000fe40008410000 */
[C---:B------:R-:W-:Y:S02]  /*6450*/  FMUL.FTZ R228, R227.reuse, R228 ;  /* 0x000000e4e3e47220 */ /* 0x040fe40000410000 */
[----:B------:R-:W-:Y:S02]  /*6460*/  FMUL.FTZ R227, R227, R124 ;  /* 0x0000007ce3e37220 */ /* 0x000fe40000410000 */
[----:B------:R-:W-:Y:S02]  /*6470*/  FADD.FTZ R225, R243, R243 ;  /* 0x000000f3f3e17221 */ /* 0x000fe40000010000 */
[----:B------:R-:W-:-:S02]  /*6480*/  FADD.FTZ R223, R242, R242 ;  /* 0x000000f2f2df7221 */ /* 0x000fc40000010000 */
[----:B------:R-:W-:Y:S02]  /*6490*/  FFMA.FTZ R224, R92, UR42, -R135 ;  /* 0x0000002a5ce07c23 */ /* 0x000fe40008010887 */
[----:B------:R-:W-:Y:S02]  /*64a0*/  FFMA.FTZ R124, R90, UR43, R133 ;  /* 0x0000002b5a7c7c23 */ /* 0x000fe40008010085 */
[----:B------:R-:W-:Y:S02]  /*64b0*/  FFMA.FTZ R128, R92, UR43, R137 ;  /* 0x0000002b5c807c23 */ /* 0x000fe40008010089 */
[----:B---3--:R-:W-:Y:S02]  /*64c0*/  FMUL.FTZ R135, R97, UR43 ;  /* 0x0000002b61877c20 */ /* 0x008fe40008410000 */
[----:B------:R-:W-:Y:S02]  /*64d0*/  FFMA.FTZ R222, R94, UR42, -R131 ;  /* 0x0000002a5ede7c23 */ /* 0x000fe40008010883 */
[----:B------:R-:W-:-:S02]  /*64e0*/  FMUL.FTZ R133, R95, UR42 ;  /* 0x0000002a5f857c20 */ /* 0x000fc40008410000 */
[----:B------:R-:W-:Y:S02]  /*64f0*/  FMUL.FTZ R137, R97, UR42 ;  /* 0x0000002a61897c20 */ /* 0x000fe40008410000 */
[----:B------:R-:W-:Y:S02]  /*6500*/  FMUL.FTZ R131, R99, UR43 ;  /* 0x0000002b63837c20 */ /* 0x000fe40008410000 */
[----:B------:R-:W-:Y:S02]  /*6510*/  FMUL.FTZ R226, R225, R226 ;  /* 0x000000e2e1e27220 */ /* 0x000fe40000410000 */
[----:B------:R-:W-:Y:S02]  /*6520*/  FMUL.FTZ R224, R223, R224 ;  /* 0x000000e0dfe07220 */ /* 0x000fe40000410000 */
[----:B------:R-:W-:Y:S02]  /*6530*/  FMUL.FTZ R225, R225, R124 ;  /* 0x0000007ce1e17220 */ /* 0x000fe40000410000 */
[----:B------:R-:W-:-:S02]  /*6540*/  FMUL.FTZ R223, R223, R128 ;  /* 0x00000080dfdf7220 */ /* 0x000fc40000410000 */
[----:B------:R-:W-:Y:S02]  /*6550*/  FADD.FTZ R221, R241, R241 ;  /* 0x000000f1f1dd7221 */ /* 0x000fe40000010000 */
[----:B------:R-:W-:Y:S02]  /*6560*/  FADD.FTZ R219, R240, R240 ;  /* 0x000000f0f0db7221 */ /* 0x000fe40000010000 */
[----:B------:R-:W-:Y:S02]  /*6570*/  FFMA.FTZ R220, R96, UR42, -R135 ;  /* 0x0000002a60dc7c23 */ /* 0x000fe40008010887 */
[----:B------:R-:W-:Y:S02]  /*6580*/  FFMA.FTZ R124, R94, UR43, R133 ;  /* 0x0000002b5e7c7c23 */ /* 0x000fe40008010085 */
[----:B------:R-:W-:Y:S02]  /*6590*/  FFMA.FTZ R128, R96, UR43, R137 ;  /* 0x0000002b60807c23 */ /* 0x000fe40008010089 */
[----:B------:R-:W-:-:S02]  /*65a0*/  FMUL.FTZ R135, R101, UR43 ;  /* 0x0000002b65877c20 */ /* 0x000fc40008410000 */
[----:B------:R-:W-:Y:S02]  /*65b0*/  FFMA.FTZ R218, R98, UR42, -R131 ;  /* 0x0000002a62da7c23 */ /* 0x000fe40008010883 */
[----:B------:R-:W-:Y:S02]  /*65c0*/  FMUL.FTZ R133, R99, UR42 ;  /* 0x0000002a63857c20 */ /* 0x000fe40008410000 */
[----:B------:R-:W-:Y:S02]  /*65d0*/  FMUL.FTZ R137, R101, UR42 ;  /* 0x0000002a65897c20 */ /* 0x000fe40008410000 */
[----:B------:R-:W-:Y:S02]  /*65e0*/  FMUL.FTZ R131, R103, UR43 ;  /* 0x0000002b67837c20 */ /* 0x000fe40008410000 */
[----:B------:R-:W-:Y:S02]  /*65f0*/  FMUL.FTZ R222, R221, R222 ;  /* 0x000000deddde7220 */ /* 0x000fe40000410000 */
[----:B------:R-:W-:-:S02]  /*6600*/  FMUL.FTZ R220, R219, R220 ;  /* 0x000000dcdbdc7220 */ /* 0x000fc40000410000 */
[----:B------:R-:W-:Y:S02]  /*6610*/  FMUL.FTZ R221, R221, R124 ;  /* 0x0000007cdddd7220 */ /* 0x000fe40000410000 */
[----:B------:R-:W-:Y:S02]  /*6620*/  FMUL.FTZ R219, R219, R128 ;  /* 0x00000080dbdb7220 */ /* 0x000fe40000410000 */
[----:B------:R-:W-:Y:S02]  /*6630*/  FFMA.FTZ R216, R100, UR42, -R135 ;  /* 0x0000002a64d87c23 */ /* 0x000fe40008010887 */
[----:B------:R-:W-:Y:S02]  /*6640*/  FFMA.FTZ R124, R98, UR43, R133 ;  /* 0x0000002b627c7c23 */ /* 0x000fe40008010085 */
[----:B------:R-:W-:Y:S02]  /*6650*/  FFMA.FTZ R128, R100, UR43, R137 ;  /* 0x0000002b64807c23 */ /* 0x000fe40008010089 */
[----:B------:R-:W-:-:S02]  /*6660*/  FADD.FTZ R184, R236, R236 ;  /* 0x000000ececb87221 */ /* 0x000fc40000010000 */
[----:B----4-:R-:W-:Y:S02]  /*6670*/  FMUL.FTZ R135, R105, UR43 ;  /* 0x0000002b69877c20 */ /* 0x010fe40008410000 */
[----:B------:R-:W-:Y:S02]  /*6680*/  FFMA.FTZ R131, R102, UR42, -R131 ;  /* 0x0000002a66837c23 */ /* 0x000fe40008010883 */
[----:B------:R-:W-:Y:S02]  /*6690*/  FMUL.FTZ R133, R103, UR42 ;  /* 0x0000002a67857c20 */ /* 0x000fe40008410000 */
[----:B------:R-:W-:Y:S02]  /*66a0*/  FMUL.FTZ R137, R105, UR42 ;  /* 0x0000002a69897c20 */ /* 0x000fe40008410000 */
[----:B------:R-:W-:Y:S02]  /*66b0*/  FADD.FTZ R182, R235, R235 ;  /* 0x000000ebebb67221 */ /* 0x000fe40000010000 */
[----:B------:R-:W-:-:S02]  /*66c0*/  FFMA.FTZ R135, R104, UR42, -R135 ;  /* 0x0000002a68877c23 */ /* 0x000fc40008010887 */
[----:B------:R-:W-:Y:S02]  /*66d0*/  FMUL.FTZ R185, R184, R131 ;  /* 0x00000083b8b97220 */ /* 0x000fe40000410000 */
[----:B------:R-:W-:Y:S02]  /*66e0*/  FFMA.FTZ R133, R102, UR43, R133 ;  /* 0x0000002b66857c23 */ /* 0x000fe40008010085 */
[----:B------:R-:W-:Y:S02]  /*66f0*/  FFMA.FTZ R137, R104, UR43, R137 ;  /* 0x0000002b68897c23 */ /* 0x000fe40008010089 */
[----:B------:R-:W-:Y:S02]  /*6700*/  FMUL.FTZ R131, R107, UR43 ;  /* 0x0000002b6b837c20 */ /* 0x000fe40008410000 */
[----:B------:R-:W-:Y:S02]  /*6710*/  FMUL.FTZ R183, R182, R135 ;  /* 0x00000087b6b77220 */ /* 0x000fe40000410000 */
[----:B------:R-:W-:-:S02]  /*6720*/  FMUL.FTZ R184, R184, R133 ;  /* 0x00000085b8b87220 */ /* 0x000fc40000410000 */
[----:B------:R-:W-:Y:S02]  /*6730*/  FMUL.FTZ R182, R182, R137 ;  /* 0x00000089b6b67220 */ /* 0x000fe40000410000 */
[----:B------:R-:W-:Y:S02]  /*6740*/  FADD.FTZ R180, R234, R234 ;  /* 0x000000eaeab47221 */ /* 0x000fe40000010000 */
[----:B------:R-:W-:Y:S02]  /*6750*/  FMUL.FTZ R135, R109, UR43 ;  /* 0x0000002b6d877c20 */ /* 0x000fe40008410000 */
[----:B------:R-:W-:Y:S02]  /*6760*/  FFMA.FTZ R131, R106, UR42, -R131 ;  /* 0x0000002a6a837c23 */ /* 0x000fe40008010883 */
[----:B------:R-:W-:Y:S02]  /*6770*/  FMUL.FTZ R133, R107, UR42 ;  /* 0x0000002a6b857c20 */ /* 0x000fe40008410000 */
[----:B------:R-:W-:-:S02]  /*6780*/  FMUL.FTZ R137, R109, UR42 ;  /* 0x0000002a6d897c20 */ /* 0x000fc40008410000 */
[----:B------:R-:W-:Y:S02]  /*6790*/  FADD.FTZ R217, R239, R239 ;  /* 0x000000efefd97221 */ /* 0x000fe40000010000 */
[----:B------:R-:W-:Y:S02]  /*67a0*/  FADD.FTZ R178, R233, R233 ;  /* 0x000000e9e9b27221 */ /* 0x000fe40000010000 */
[----:B------:R-:W-:Y:S02]  /*67b0*/  FFMA.FTZ R135, R108, UR42, -R135 ;  /* 0x0000002a6c877c23 */ /* 0x000fe40008010887 */
[----:B------:R-:W-:Y:S02]  /*67c0*/  FMUL.FTZ R181, R180, R131 ;  /* 0x00000083b4b57220 */ /* 0x000fe40000410000 */
[----:B------:R-:W-:Y:S02]  /*67d0*/  FFMA.FTZ R133, R106, UR43, R133 ;  /* 0x0000002b6a857c23 */ /* 0x000fe40008010085 */
[----:B------:R-:W-:-:S02]  /*67e0*/  FFMA.FTZ R137, R108, UR43, R137 ;  /* 0x0000002b6c897c23 */ /* 0x000fc40008010089 */
[----:B------:R-:W-:Y:S02]  /*67f0*/  FMUL.FTZ R131, R111, UR43 ;  /* 0x0000002b6f837c20 */ /* 0x000fe40008410000 */
[----:B------:R-:W-:Y:S02]  /*6800*/  FADD.FTZ R215, R238, R238 ;  /* 0x000000eeeed77221 */ /* 0x000fe40000010000 */
[C---:B------:R-:W-:Y:S02]  /*6810*/  FMUL.FTZ R218, R217.reuse, R218 ;  /* 0x000000dad9da7220 */ /* 0x040fe40000410000 */
[----:B------:R-:W-:Y:S02]  /*6820*/  FMUL.FTZ R217, R217, R124 ;  /* 0x0000007cd9d97220 */ /* 0x000fe40000410000 */
[----:B------:R-:W-:Y:S02]  /*6830*/  FMUL.FTZ R179, R178, R135 ;  /* 0x00000087b2b37220 */ /* 0x000fe40000410000 */
[----:B------:R-:W-:-:S02]  /*6840*/  FMUL.FTZ R180, R180, R133 ;  /* 0x00000085b4b47220 */ /* 0x000fc40000410000 */
[----:B------:R-:W-:Y:S02]  /*6850*/  FMUL.FTZ R178, R178, R137 ;  /* 0x00000089b2b27220 */ /* 0x000fe40000410000 */
[----:B------:R-:W-:Y:S02]  /*6860*/  FADD.FTZ R176, R232, R232 ;  /* 0x000000e8e8b07221 */ /* 0x000fe40000010000 */
[----:B------:R-:W-:Y:S02]  /*6870*/  FFMA.FTZ R131, R110, UR42, -R131 ;  /* 0x0000002a6e837c23 */ /* 0x000fe40008010883 */
[----:B------:R-:W-:Y:S02]  /*6880*/  FMUL.FTZ R135, R113, UR43 ;  /* 0x0000002b71877c20 */ /* 0x000fe40008410000 */
[----:B------:R-:W-:Y:S02]  /*6890*/  FMUL.FTZ R124, R0, R125 ;  /* 0x0000007d007c7220 */ /* 0x000fe40000410000 */
[----:B------:R-:W-:-:S02]  /*68a0*/  FMUL.FTZ R133, R111, UR42 ;  /* 0x0000002a6f857c20 */ /* 0x000fc40008410000 */
[----:B------:R-:W-:Y:S02]  /*68b0*/  FMUL.FTZ R137, R113, UR42 ;  /* 0x0000002a71897c20 */ /* 0x000fe40008410000 */
[C---:B------:R-:W-:Y:S02]  /*68c0*/  FMUL.FTZ R216, R215.reuse, R216 ;  /* 0x000000d8d7d87220 */ /* 0x040fe40000410000 */
[----:B------:R-:W-:Y:S02]  /*68d0*/  FMUL.FTZ R215, R215, R128 ;  /* 0x00000080d7d77220 */ /* 0x000fe40000410000 */
[----:B------:R-:W-:Y:S02]  /*68e0*/  FMUL.FTZ R177, R176, R131 ;  /* 0x00000083b0b17220 */ /* 0x000fe40000410000 */
[----:B------:R-:W-:Y:S02]  /*68f0*/  FADD.FTZ R174, R231, R231 ;  /* 0x000000e7e7ae7221 */ /* 0x000fe40000010000 */
[----:B------:R-:W-:-:S02]  /*6900*/  FFMA.FTZ R135, R112, UR42, -R135 ;  /* 0x0000002a70877c23 */ /* 0x000fc40008010887 */
[-C--:B------:R-:W-:Y:S02]  /*6910*/  FMUL.FTZ R128, R0, R129.reuse ;  /* 0x0000008100807220 */ /* 0x080fe40000410000 */
        /* <DEDUP_REMOVED lines=29> */
.L_x_2815:
[----:B01----:R-:W-:Y:S05]  /*6af0*/  BSYNC B0 ;  /* 0x0000000000007941 */ /* 0x003fea0003800000 */
.L_x_2814:
        /* <DEDUP_REMOVED lines=58> */
.L_x_2922:
        /* <DEDUP_REMOVED lines=69> */
.L_x_2923:
[----:B------:R-:W-:Y:S01]  /*72f0*/  ISETP.GE.AND P0, PT, R250, 0x10, PT ;  /* 0x00000010fa00780c */ /* 0x000fe20003f06270 */
[----:B--2---:R-:W-:Y:S01]  /*7300*/  FMUL.FTZ R124, R133, R132 ;  /* 0x00000084857c7220 */ /* 0x004fe20000410000 */
[----:B------:R-:W-:Y:S01]  /*7310*/  MOV R136, R126 ;  /* 0x0000007e00887202 */ /* 0x000fe20000000f00 */
[-C--:B0--3--:R-:W-:Y:S01]  /*7320*/  FMUL.FTZ R126, R127, R132.reuse ;  /* 0x000000847f7e7220 */ /* 0x089fe20000410000 */
[----:B------:R-:W-:Y:S01]  /*7330*/  MOV R187, R139 ;  /* 0x0000008b00bb7202 */ /* 0x000fe20000000f00 */
[----:B----4-:R-:W-:Y:S02]  /*7340*/  FMUL.FTZ R128, R137, R132 ;  /* 0x0000008489807220 */ /* 0x010fe40000410000 */
[----:B-1----:R-:W-:-:S02]  /*7350*/  FFMA.FTZ R125, R135, R136, R124 ;  /* 0x00000088877d7223 */ /* 0x002fc4000001007c */
        /* <DEDUP_REMOVED lines=12> */
[----:B-----5:R-:W-:Y:S05]  /*7420*/  CALL.REL.NOINC `($__internal_70_$__cuda_sm70_shflsync_idx_p) ;  /* 0x0000986000007944 */ /* 0x020fea0003c00000 */
.L_x_2820:
[----:B------:R-:W-:Y:S05]  /*7430*/  BRA.CONV ~URZ, `(.L_x_2821) ;  /* 0x000000537f007947 */ /* 0x000fea000b800000 */
[----:B-1----:R-:W-:Y:S01]  /*7440*/  HFMA2.MMA R126, -RZ, RZ, 0, 1.847743988037109375e-06 ;  /* 0x0000001fff7e7435 */ /* 0x002fe200000001ff */
[----:B------:R-:W-:Y:S02]  /*7450*/  MOV R135, R132 ;  /* 0x0000008400877202 */ /* 0x000fe40000000f00 */
[----:B------:R-:W-:Y:S02]  /*7460*/  MOV R125, 0xffffffff ;  /* 0xffffffff007d7802 */ /* 0x000fe40000000f00 */
[----:B------:R-:W-:Y:S02]  /*7470*/  MOV R124, 0x7490 ;  /* 0x00007490007c7802 */ /* 0x000fe40000000f00 */
[----:B0----5:R-:W-:Y:S05]  /*7480*/  CALL.REL.NOINC `($__internal_70_$__cuda_sm70_shflsync_idx_p) ;  /* 0x0000980000007944 */ /* 0x021fea0003c00000 */
.L_x_2821:
[----:B------:R-:W-:Y:S05]  /*7490*/  BRA.CONV ~URZ, `(.L_x_2822) ;  /* 0x000000537f007947 */ /* 0x000fea000b800000 */
[----:B-1----:R-:W-:Y:S01]  /*74a0*/  HFMA2.MMA R126, -RZ, RZ, 0, 1.847743988037109375e-06 ;  /* 0x0000001fff7e7435 */ /* 0x002fe200000001ff */
[----:B------:R-:W-:Y:S02]  /*74b0*/  MOV R135, R131 ;  /* 0x0000008300877202 */ /* 0x000fe40000000f00 */
[----:B------:R-:W-:-:S02]  /*74c0*/  MOV R125, 0xffffffff ;  /* 0xffffffff007d7802 */ /* 0x000fc40000000f00 */
[----:B------:R-:W-:Y:S02]  /*74d0*/  MOV R124, 0x74f0 ;  /* 0x000074f0007c7802 */ /* 0x000fe40000000f00 */
[----:B0----5:R-:W-:Y:S05]  /*74e0*/  CALL.REL.NOINC `($__internal_70_$__cuda_sm70_shflsync_idx_p) ;  /* 0x000097a000007944 */ /* 0x021fea0003c00000 */
.L_x_2822:
[----:B------:R-:W-:Y:S05]  /*74f0*/  BRA.CONV ~URZ, `(.L_x_2823) ;  /* 0x000000537f007947 */ /* 0x000fea000b800000 */
[----:B-1----:R-:W-:Y:S01]  /*7500*/  HFMA2.MMA R126, -RZ, RZ, 0, 1.847743988037109375e-06 ;  /* 0x0000001fff7e7435 */ /* 0x002fe200000001ff */
[----:B------:R-:W-:Y:S02]  /*7510*/  MOV R135, R187 ;  /* 0x000000bb00877202 */ /* 0x000fe40000000f00 */
[----:B------:R-:W-:Y:S02]  /*7520*/  MOV R125, 0xffffffff ;  /* 0xffffffff007d7802 */ /* 0x000fe40000000f00 */
[----:B------:R-:W-:Y:S02]  /*7530*/  MOV R124, 0x7550 ;  /* 0x00007550007c7802 */ /* 0x000fe40000000f00 */
[----:B0----5:R-:W-:Y:S05]  /*7540*/  CALL.REL.NOINC `($__internal_70_$__cuda_sm70_shflsync_idx_p) ;  /* 0x0000974000007944 */ /* 0x021fea0003c00000 */
.L_x_2823:
[----:B------:R-:W-:Y:S05]  /*7550*/  BRA.DIV ~URZ, `(.L_x_2824) ;  /* 0x000085427f007947 */ /* 0x000fea000b800000 */
[----:B-----5:R2:W3:Y:S04]  /*7560*/  SHFL.IDX PT, R138, R120, RZ, 0x1f ;  /* 0x00001fff788a7589 */ /* 0x0204e800000e0000 */
[----:B------:R2:W4:Y:S04]  /*7570*/  SHFL.IDX PT, R139, R121, RZ, 0x1f ;  /* 0x00001fff798b7589 */ /* 0x00052800000e0000 */
[----:B------:R2:W1:Y:S04]  /*7580*/  SHFL.IDX PT, R130, R122, RZ, 0x1f ;  /* 0x00001fff7a827589 */ /* 0x00046800000e0000 */
[----:B-1----:R2:W1:Y:S04]  /*7590*/  SHFL.IDX PT, R126, R123, RZ, 0x1f ;  /* 0x00001fff7b7e7589 */ /* 0x00246800000e0000 */
[----:B------:R-:W0:Y:S04]  /*75a0*/  SHFL.UP PT, R136, R136, 0x1, RZ ;  /* 0x0420000088887989 */ /* 0x000e2800000e00ff */
[----:B------:R2:W0:Y:S04]  /*75b0*/  SHFL.UP PT, R137, R132, 0x1, RZ ;  /* 0x0420000084897989 */ /* 0x00042800000e00ff */
[----:B------:R2:W0:Y:S04]  /*75c0*/  SHFL.UP PT, R128, R131, 0x1, RZ ;  /* 0x0420000083807989 */ /* 0x00042800000e00ff */
[----:B------:R2:W0:Y:S02]  /*75d0*/  SHFL.UP PT, R129, R187, 0x1, RZ ;  /* 0x04200000bb817989 */ /* 0x00042400000e00ff */
.L_x_2924:
[----:B--234-:R-:W2:Y:S01]  /*75e0*/  LDS.128 R132, [R186+0x8470] ;  /* 0x00847000ba847984 */ /* 0x01cea20000000c00 */
[----:B-1----:R-:W-:Y:S01]  /*75f0*/  MOV R131, R126 ;  /* 0x0000007e00837202 */ /* 0x002fe20000000f00 */
[----:B0-----:R-:W-:-:S02]  /*7600*/  FMUL.FTZ R188, R130, R137 ;  /* 0x0000008982bc7220 */ /* 0x001fc40000410000 */
[----:B------:R-:W0:Y:S02]  /*7610*/  LDS.128 R120, [R186+0x8480] ;  /* 0x00848000ba787984 */ /* 0x000e240000000c00 */
[C---:B------:R-:W-:Y:S02]  /*7620*/  FMUL.FTZ R187, R131.reuse, R137 ;  /* 0x0000008983bb7220 */ /* 0x040fe40000410000 */
[----:B------:R-:W1:Y:S01]  /*7630*/  LDS.128 R124, [R186+0x8490] ;  /* 0x00849000ba7c7984 */ /* 0x000e620000000c00 */
[-C--:B------:R-:W-:Y:S02]  /*7640*/  FFMA.FTZ R188, R131, R136.reuse, R188 ;  /* 0x0000008883bc7223 */ /* 0x080fe400000100bc */
[----:B------:R-:W-:Y:S02]  /*7650*/  FFMA.FTZ R187, R130, R136, -R187 ;  /* 0x0000008882bb7223 */ /* 0x000fe400000108bb */
        /* <DEDUP_REMOVED lines=42> */
.L_x_2817:
[----:B0-----:R-:W-:Y:S05]  /*7900*/  BSYNC B0 ;  /* 0x0000000000007941 */ /* 0x001fea0003800000 */
.L_x_2816:
[CC--:B-----5:R-:W-:Y:S01]  /*7910*/  FMUL.FTZ R121, R0.reuse, R141.reuse ;  /* 0x0000008d00797220 */ /* 0x0e0fe20000410000 */
[----:B------:R-:W-:Y:S01]  /*7920*/  LOP3.LUT P0, RZ, R167, 0x1f, RZ, 0xc0, !PT ;  /* 0x0000001fa7ff7812 */ /* 0x000fe2000780c0ff */
[-C--:B------:R-:W-:Y:S01]  /*7930*/  FMUL.FTZ R120, R0, -R140.reuse ;  /* 0x8000008c00787220 */ /* 0x080fe20000410000 */
[----:B------:R-:W-:Y:S01]  /*7940*/  MOV R122, UR29 ;  /* 0x0000001d007a7c02 */ /* 0x000fe20008000f00 */
[C---:B------:R-:W-:Y:S01]  /*7950*/  FFMA.FTZ R121, R2.reuse, R140, -R121 ;  /* 0x0000008c02797223 */ /* 0x040fe20000010879 */
[----:B------:R-:W-:Y:S01]  /*7960*/  WARPSYNC 0xffffffff ;  /* 0xffffffff00007948 */ /* 0x000fe20003800000 */
[----:B------:R-:W-:Y:S01]  /*7970*/  FFMA.FTZ R120, R2, -R141, R120 ;  /* 0x8000008d02787223 */ /* 0x000fe20000010078 */
[----:B------:R-:W-:Y:S01]  /*7980*/  BAR.SYNC.DEFER_BLOCKING 0x0 ;  /* 0x0000000000007b1d */ /* 0x000fe20000010000 */
[----:B------:R-:W-:Y:S01]  /*7990*/  ISETP.GE.OR P0, PT, R122, c[0x0][0x174], P0 ;  /* 0x00005d007a007a0c */ /* 0x000fe20000706670 */
[----:B------:R-:W-:Y:S01]  /*79a0*/  FMUL.FTZ R122, R0, R172 ;  /* 0x000000ac007a7220 */ /* 0x000fe20000410000 */
[----:B---3--:R-:W-:Y:S01]  /*79b0*/  MOV R130, UR7 ;  /* 0x0000000700827c02 */ /* 0x008fe20008000f00 */
[----:B------:R-:W-:-:S02]  /*79c0*/  FMUL.FTZ R125, R3, -R121 ;  /* 0x80000079037d7220 */ /* 0x000fc40000410000 */
[C---:B------:R-:W-:Y:S01]  /*79d0*/  FMUL.FTZ R123, R2.reuse, R172 ;  /* 0x000000ac027b7220 */ /* 0x040fe20000410000 */
[----:B------:R-:W-:Y:S01]  /*79e0*/  BSSY B0, `(.L_x_2825) ;  /* 0x00001d8000007945 */ /* 0x000fe20003800000 */
[-C--:B------:R-:W-:Y:S02]  /*79f0*/  FFMA.FTZ R122, R2, R171.reuse, -R122 ;  /* 0x000000ab027a7223 */ /* 0x080fe4000001087a */
[-C--:B------:R-:W-:Y:S02]  /*7a00*/  FMUL.FTZ R124, R3, -R120.reuse ;  /* 0x80000078037c7220 */ /* 0x080fe40000410000 */
[----:B------:R-:W-:Y:S02]  /*7a10*/  FFMA.FTZ R125, R4, R120, R125 ;  /* 0x00000078047d7223 */ /* 0x000fe4000001007d */
[----:B------:R-:W-:Y:S02]  /*7a20*/  FFMA.FTZ R123, -R0, R171, -R123 ;  /* 0x000000ab007b7223 */ /* 0x000fe4000001097b */
[----:B------:R-:W-:-:S02]  /*7a30*/  FADD.FTZ R122, R169, R122 ;  /* 0x0000007aa97a7221 */ /* 0x000fc40000010000 */
[----:B------:R-:W-:Y:S02]  /*7a40*/  FFMA.FTZ R124, R4, R121, -R124 ;  /* 0x00000079047c7223 */ /* 0x000fe4000001087c */
        /* <DEDUP_REMOVED lines=12> */
[C---:B------:R-:W-:Y:S02]  /*7b10*/  FFMA.FTZ R127, R8.reuse, R126, R127 ;  /* 0x0000007e087f7223 */ /* 0x040fe4000001007f */
        /* <DEDUP_REMOVED lines=9> */
[----:B------:R-:W-:-:S02]  /*7bb0*/  FADD.FTZ R122, R175, R122 ;  /* 0x0000007aaf7a7221 */ /* 0x000fc40000010000 */
[----:B------:R-:W-:Y:S02]  /*7bc0*/  FFMA.FTZ R121, R10, R127, R121 ;  /* 0x0000007f0a797223 */ /* 0x000fe40000010079 */
[----:B------:R-:W-:Y:S02]  /*7bd0*/  FMUL.FTZ R125, R11, -R124 ;  /* 0x8000007c0b7d7220 */ /* 0x000fe40000410000 */
[----:B------:R-:W-:Y:S02]  /*7be0*/  FADD.FTZ R123, -R174, R123 ;  /* 0x0000007bae7b7221 */ /* 0x000fe40000010100 */
[----:B------:R-:W-:Y:S02]  /*7bf0*/  FMUL.FTZ R120, R7, -R122 ;  /* 0x8000007a07787220 */ /* 0x000fe40000410000 */
[----:B------:R-:W-:Y:S02]  /*7c00*/  FFMA.FTZ R126, R12, R121, R125 ;  /* 0x000000790c7e7223 */ /* 0x000fe4000001007d */
[----:B------:R-:W-:-:S02]  /*7c10*/  FFMA.FTZ R125, R8, R123, R120 ;  /* 0x0000007b087d7223 */ /* 0x000fc40000010078 */
[----:B------:R-:W-:Y:S02]  /*7c20*/  FMUL.FTZ R127, R11, -R121 ;  /* 0x800000790b7f7220 */ /* 0x000fe40000410000 */
[----:B------:R-:W-:Y:S01]  /*7c30*/  FMUL.FTZ R123, R7, -R123 ;  /* 0x8000007b077b7220 */ /* 0x000fe20000410000 */
[----:B------:R-:W0:Y:S01]  /*7c40*/  LDS.64 R120, [R249.X16+0x8478] ;  /* 0x00847800f9787984 */ /* 0x000e22000000ca00 */
[----:B------:R-:W-:Y:S02]  /*7c50*/  FFMA.FTZ R127, R12, R124, -R127 ;  /* 0x0000007c0c7f7223 */ /* 0x000fe4000001087f */
[----:B------:R-:W-:Y:S02]  /*7c60*/  FFMA.FTZ R122, R8, R122, -R123 ;  /* 0x0000007a087a7223 */ /* 0x000fe4000001087b */
[----:B------:R-:W-:Y:S02]  /*7c70*/  FMUL.FTZ R123, R13, -R126 ;  /* 0x8000007e0d7b7220 */ /* 0x000fe40000410000 */
[----:B------:R-:W-:-:S02]  /*7c80*/  FADD.FTZ R125, -R176, R125 ;  /* 0x0000007db07d7221 */ /* 0x000fc40000010100 */
[----:B------:R-:W-:Y:S02]  /*7c90*/  FADD.FTZ R122, R177, R122 ;  /* 0x0000007ab17a7221 */ /* 0x000fe40000010000 */
[-C--:B------:R-:W-:Y:S02]  /*7ca0*/  FMUL.FTZ R129, R13, -R127.reuse ;  /* 0x8000007f0d817220 */ /* 0x080fe40000410000 */
[C---:B------:R-:W-:Y:S02]  /*7cb0*/  FFMA.FTZ R127, R14.reuse, R127, -R123 ;  /* 0x0000007f0e7f7223 */ /* 0x040fe4000001087b */
[C---:B------:R-:W-:Y:S02]  /*7cc0*/  FMUL.FTZ R123, R9.reuse, -R125 ;  /* 0x8000007d097b7220 */ /* 0x040fe40000410000 */
[----:B------:R-:W-:Y:S02]  /*7cd0*/  FMUL.FTZ R124, R9, -R122 ;  /* 0x8000007a097c7220 */ /* 0x000fe40000410000 */
[----:B------:R-:W-:-:S02]  /*7ce0*/  FFMA.FTZ R129, R14, R126, R129 ;  /* 0x0000007e0e817223 */ /* 0x000fc40000010081 */
[C---:B------:R-:W-:Y:S02]  /*7cf0*/  FMUL.FTZ R126, R15.reuse, -R127 ;  /* 0x8000007f0f7e7220 */ /* 0x040fe40000410000 */
[C---:B------:R-:W-:Y:S02]  /*7d00*/  FFMA.FTZ R122, R10.reuse, R122, -R123 ;  /* 0x0000007a0a7a7223 */ /* 0x040fe4000001087b */
[----:B------:R-:W-:Y:S02]  /*7d10*/  FFMA.FTZ R125, R10, R125, R124 ;  /* 0x0000007d0a7d7223 */ /* 0x000fe4000001007c */
[-C--:B------:R-:W-:Y:S02]  /*7d20*/  FMUL.FTZ R123, R15, -R129.reuse ;  /* 0x800000810f7b7220 */ /* 0x080fe40000410000 */
[----:B------:R-:W-:Y:S02]  /*7d30*/  FFMA.FTZ R126, R16, R129, R126 ;  /* 0x00000081107e7223 */ /* 0x000fe4000001007e */
[----:B------:R-:W-:-:S02]  /*7d40*/  FADD.FTZ R122, R179, R122 ;  /* 0x0000007ab37a7221 */ /* 0x000fc40000010000 */
[----:B------:R-:W-:Y:S02]  /*7d50*/  FADD.FTZ R125, -R178, R125 ;  /* 0x0000007db27d7221 */ /* 0x000fe40000010100 */
[----:B------:R-:W-:Y:S02]  /*7d60*/  FFMA.FTZ R127, R16, R127, -R123 ;  /* 0x0000007f107f7223 */ /* 0x000fe4000001087b */
[----:B------:R-:W-:Y:S02]  /*7d70*/  FMUL.FTZ R128, R17, -R126 ;  /* 0x8000007e11807220 */ /* 0x000fe40000410000 */
[C---:B------:R-:W-:Y:S02]  /*7d80*/  FMUL.FTZ R124, R11.reuse, -R122 ;  /* 0x8000007a0b7c7220 */ /* 0x040fe40000410000 */
[----:B------:R-:W-:Y:S02]  /*7d90*/  FMUL.FTZ R123, R11, -R125 ;  /* 0x8000007d0b7b7220 */ /* 0x000fe40000410000 */
[----:B------:R-:W-:-:S02]  /*7da0*/  FMUL.FTZ R129, R17, -R127 ;  /* 0x8000007f11817220 */ /* 0x000fc40000410000 */
[----:B------:R-:W-:Y:S02]  /*7db0*/  FFMA.FTZ R128, R18, R127, -R128 ;  /* 0x0000007f12807223 */ /* 0x000fe40000010880 */
[C---:B------:R-:W-:Y:S02]  /*7dc0*/  FFMA.FTZ R125, R12.reuse, R125, R124 ;  /* 0x0000007d0c7d7223 */ /* 0x040fe4000001007c */
[----:B------:R-:W-:Y:S02]  /*7dd0*/  FFMA.FTZ R122, R12, R122, -R123 ;  /* 0x0000007a0c7a7223 */ /* 0x000fe4000001087b */
[----:B------:R-:W-:Y:S02]  /*7de0*/  FFMA.FTZ R129, R18, R126, R129 ;  /* 0x0000007e12817223 */ /* 0x000fe40000010081 */
[----:B------:R-:W-:Y:S02]  /*7df0*/  FMUL.FTZ R123, R19, -R128 ;  /* 0x80000080137b7220 */ /* 0x000fe40000410000 */
[----:B------:R-:W-:-:S02]  /*7e00*/  FADD.FTZ R125, -R180, R125 ;  /* 0x0000007db47d7221 */ /* 0x000fc40000010100 */
[----:B------:R-:W-:Y:S02]  /*7e10*/  FADD.FTZ R122, R181, R122 ;  /* 0x0000007ab57a7221 */ /* 0x000fe40000010000 */
[-C--:B------:R-:W-:Y:S02]  /*7e20*/  FMUL.FTZ R127, R19, -R129.reuse ;  /* 0x80000081137f7220 */ /* 0x080fe40000410000 */
[----:B------:R-:W-:Y:S02]  /*7e30*/  FFMA.FTZ R129, R20, R129, R123 ;  /* 0x0000008114817223 */ /* 0x000fe4000001007b */
[C---:B------:R-:W-:Y:S02]  /*7e40*/  FMUL.FTZ R123, R13.reuse, -R125 ;  /* 0x8000007d0d7b7220 */ /* 0x040fe40000410000 */
[-C--:B------:R-:W-:Y:S02]  /*7e50*/  FMUL.FTZ R126, R13, -R122.reuse ;  /* 0x8000007a0d7e7220 */ /* 0x080fe40000410000 */
[----:B------:R-:W-:-:S02]  /*7e60*/  FFMA.FTZ R124, R14, R122, -R123 ;  /* 0x0000007a0e7c7223 */ /* 0x000fc4000001087b */
[----:B------:R-:W-:Y:S02]  /*7e70*/  FFMA.FTZ R125, R14, R125, R126 ;  /* 0x0000007d0e7d7223 */ /* 0x000fe4000001007e */
[C---:B0-----:R-:W-:Y:S02]  /*7e80*/  FMUL.FTZ R122, R161.reuse, R120 ;  /* 0x00000078a17a7220 */ /* 0x041fe40000410000 */
[----:B------:R-:W-:Y:S02]  /*7e90*/  FADD.FTZ R125, -R182, R125 ;  /* 0x0000007db67d7221 */ /* 0x000fe40000010100 */
[-C--:B------:R-:W-:Y:S02]  /*7ea0*/  FMUL.FTZ R161, R161, R121.reuse ;  /* 0x00000079a1a17220 */ /* 0x080fe40000410000 */
[----:B------:R-:W-:Y:S02]  /*7eb0*/  FFMA.FTZ R122, R160, R121, R122 ;  /* 0x00000079a07a7223 */ /* 0x000fe4000001007a */
[----:B------:R-:W-:-:S02]  /*7ec0*/  FADD.FTZ R124, R183, R124 ;  /* 0x0000007cb77c7221 */ /* 0x000fc40000010000 */
[----:B------:R-:W-:Y:S02]  /*7ed0*/  FFMA.FTZ R127, R20, R128, -R127 ;  /* 0x00000080147f7223 */ /* 0x000fe4000001087f */
[C---:B------:R-:W-:Y:S02]  /*7ee0*/  FMUL.FTZ R121, R15.reuse, -R125 ;  /* 0x8000007d0f797220 */ /* 0x040fe40000410000 */
[----:B------:R-:W-:Y:S02]  /*7ef0*/  FFMA.FTZ R161, R160, R120, -R161 ;  /* 0x00000078a0a17223 */ /* 0x000fe400000108a1 */
[----:B------:R-:W-:Y:S02]  /*7f00*/  FADD.FTZ R207, RZ, R122 ;  /* 0x0000007affcf7221 */ /* 0x000fe40000010000 */
[----:B------:R-:W-:Y:S02]  /*7f10*/  FMUL.FTZ R120, R15, -R124 ;  /* 0x8000007c0f787220 */ /* 0x000fe40000410000 */
[----:B------:R-:W-:-:S02]  /*7f20*/  FMUL.FTZ R123, R21, -R127 ;  /* 0x8000007f157b7220 */ /* 0x000fc40000410000 */
[----:B------:R-:W-:Y:S02]  /*7f30*/  FFMA.FTZ R124, R16, R124, -R121 ;  /* 0x0000007c107c7223 */ /* 0x000fe40000010879 */
[----:B------:R-:W-:Y:S02]  /*7f40*/  FADD.FTZ R206, R148, R161 ;  /* 0x000000a194ce7221 */ /* 0x000fe40000010000 */
[----:B------:R-:W-:Y:S02]  /*7f50*/  FMUL.FTZ R121, R29, R207 ;  /* 0x000000cf1d797220 */ /* 0x000fe40000410000 */
[-C--:B------:R-:W-:Y:S02]  /*7f60*/  FMUL.FTZ R128, R21, -R129.reuse ;  /* 0x8000008115807220 */ /* 0x080fe40000410000 */
[----:B------:R-:W-:Y:S02]  /*7f70*/  FFMA.FTZ R123, R22, R129, R123 ;  /* 0x00000081167b7223 */ /* 0x000fe4000001007b */
[----:B------:R-:W-:-:S02]  /*7f80*/  FFMA.FTZ R125, R16, R125, R120 ;  /* 0x0000007d107d7223 */ /* 0x000fc40000010078 */
[-C--:B------:R-:W-:Y:S02]  /*7f90*/  FMUL.FTZ R122, R29, R206.reuse ;  /* 0x000000ce1d7a7220 */ /* 0x080fe40000410000 */
[----:B------:R-:W-:Y:S02]  /*7fa0*/  FFMA.FTZ R120, R30, R206, -R121 ;  /* 0x000000ce1e787223 */ /* 0x000fe40000010879 */
        /* <DEDUP_REMOVED lines=10> */
[----:B------:R-:W-:Y:S02]  /*8050*/  FFMA.FTZ R121, R28, R205, -R120 ;  /* 0x000000cd1c797223 */ /* 0x000fe40000010878 */
[----:B------:R-:W-:Y:S02]  /*8060*/  FADD.FTZ R203, RZ, R203 ;  /* 0x000000cbffcb7221 */ /* 0x000fe40000010000 */
[----:B------:R-:W-:Y:S02]  /*8070*/  FFMA.FTZ R126, R24, R123, R126 ;  /* 0x0000007b187e7223 */ /* 0x000fe4000001007e */
[C---:B------:R-:W-:Y:S02]  /*8080*/  FMUL.FTZ R127, R25.reuse, -R128 ;  /* 0x80000080197f7220 */ /* 0x040fe40000410000 */
[----:B------:R-:W-:Y:S02]  /*8090*/  FADD.FTZ R202, R146, R121 ;  /* 0x0000007992ca7221 */ /* 0x000fe40000010000 */
[----:B------:R-:W-:-:S02]  /*80a0*/  FMUL.FTZ R121, R25, R203 ;  /* 0x000000cb19797220 */ /* 0x000fc40000410000 */
[CC--:B------:R-:W-:Y:S02]  /*80b0*/  FMUL.FTZ R123, R25.reuse, -R126.reuse ;  /* 0x8000007e197b7220 */ /* 0x0c0fe40000410000 */
[----:B------:R-:W-:Y:S02]  /*80c0*/  FADD.FTZ R125, -R184, R125 ;  /* 0x0000007db87d7221 */ /* 0x000fe40000010100 */
[C---:B------:R-:W-:Y:S02]  /*80d0*/  FFMA.FTZ R127, R26.reuse, R126, R127 ;  /* 0x0000007e1a7f7223 */ /* 0x040fe4000001007f */
[-C--:B------:R-:W-:Y:S02]  /*80e0*/  FMUL.FTZ R122, R25, R202.reuse ;  /* 0x000000ca197a7220 */ /* 0x080fe40000410000 */
[C---:B------:R-:W-:Y:S02]  /*80f0*/  FFMA.FTZ R120, R26.reuse, R202, -R121 ;  /* 0x000000ca1a787223 */ /* 0x040fe40000010879 */
[----:B------:R-:W-:-:S02]  /*8100*/  FFMA.FTZ R128, R26, R128, -R123 ;  /* 0x000000801a807223 */ /* 0x000fc4000001087b */
[----:B------:R-:W-:Y:S02]  /*8110*/  FADD.FTZ R124, R185, R124 ;  /* 0x0000007cb97c7221 */ /* 0x000fe40000010000 */
[----:B------:R-:W-:Y:S02]  /*8120*/  FMUL.FTZ R123, R17, -R125 ;  /* 0x8000007d117b7220 */ /* 0x000fe40000410000 */
[----:B------:R-:W-:Y:S02]  /*8130*/  FMUL.FTZ R121, R27, -R127 ;  /* 0x8000007f1b797220 */ /* 0x000fe40000410000 */
[----:B------:R-:W-:Y:S02]  /*8140*/  FFMA.FTZ R122, R26, R203, R122 ;  /* 0x000000cb1a7a7223 */ /* 0x000fe4000001007a */
[----:B------:R-:W-:Y:S02]  /*8150*/  FADD.FTZ R201, R145, R120 ;  /* 0x0000007891c97221 */ /* 0x000fe40000010000 */
[----:B------:R-:W-:-:S02]  /*8160*/  FMUL.FTZ R126, R17, -R124 ;  /* 0x8000007c117e7220 */ /* 0x000fc40000410000 */
[----:B------:R-:W-:Y:S02]  /*8170*/  FFMA.FTZ R123, R18, R124, -R123 ;  /* 0x0000007c127b7223 */ /* 0x000fe4000001087b */
[-C--:B------:R-:W-:Y:S02]  /*8180*/  FFMA.FTZ R124, R28, R128.reuse, -R121 ;  /* 0x000000801c7c7223 */ /* 0x080fe40000010879 */
[----:B------:R-:W-:Y:S02]  /*8190*/  FADD.FTZ R200, RZ, R122 ;  /* 0x0000007affc87221 */ /* 0x000fe40000010000 */
[----:B------:R-:W-:Y:S02]  /*81a0*/  FMUL.FTZ R121, R23, R201 ;  /* 0x000000c917797220 */ /* 0x000fe40000410000 */
[----:B------:R-:W-:Y:S02]  /*81b0*/  FFMA.FTZ R126, R18, R125, R126 ;  /* 0x0000007d127e7223 */ /* 0x000fe4000001007e */
[----:B------:R-:W-:-:S02]  /*81c0*/  FMUL.FTZ R125, R27, -R128 ;  /* 0x800000801b7d7220 */ /* 0x000fc40000410000 */
[----:B------:R-:W-:Y:S02]  /*81d0*/  FADD.FTZ R123, R216, R123 ;  /* 0x0000007bd87b7221 */ /* 0x000fe40000010000 */
[-C--:B------:R-:W-:Y:S02]  /*81e0*/  FMUL.FTZ R120, R23, R200.reuse ;  /* 0x000000c817787220 */ /* 0x080fe40000410000 */
[----:B------:R-:W-:Y:S02]  /*81f0*/  FFMA.FTZ R199, R24, R200, R121 ;  /* 0x000000c818c77223 */ /* 0x000fe40000010079 */
[----:B------:R-:W-:Y:S02]  /*8200*/  FFMA.FTZ R125, R28, R127, R125 ;  /* 0x0000007f1c7d7223 */ /* 0x000fe4000001007d */
[----:B------:R-:W-:Y:S02]  /*8210*/  FADD.FTZ R126, -R215, R126 ;  /* 0x0000007ed77e7221 */ /* 0x000fe40000010100 */
[----:B------:R-:W-:-:S02]  /*8220*/  FMUL.FTZ R127, R19, -R123 ;  /* 0x8000007b137f7220 */ /* 0x000fc40000410000 */
[----:B------:R-:W-:Y:S02]  /*8230*/  FFMA.FTZ R121, R24, R201, -R120 ;  /* 0x000000c918797223 */ /* 0x000fe40000010878 */
[----:B------:R-:W-:Y:S02]  /*8240*/  FADD.FTZ R199, RZ, R199 ;  /* 0x000000c7ffc77221 */ /* 0x000fe40000010000 */
[-C--:B------:R-:W-:Y:S02]  /*8250*/  FMUL.FTZ R120, R19, -R126.reuse ;  /* 0x8000007e13787220 */ /* 0x080fe40000410000 */
[----:B------:R-:W-:Y:S02]  /*8260*/  FFMA.FTZ R126, R20, R126, R127 ;  /* 0x0000007e147e7223 */ /* 0x000fe4000001007f */
[----:B------:R-:W-:Y:S02]  /*8270*/  FADD.FTZ R198, R144, R121 ;  /* 0x0000007990c67221 */ /* 0x000fe40000010000 */
[----:B------:R-:W-:-:S02]  /*8280*/  FMUL.FTZ R121, R21, R199 ;  /* 0x000000c715797220 */ /* 0x000fc40000410000 */
[----:B------:R-:W-:Y:S02]  /*8290*/  FFMA.FTZ R123, R20, R123, -R120 ;  /* 0x0000007b147b7223 */ /* 0x000fe40000010878 */
[----:B------:R-:W-:Y:S02]  /*82a0*/  FADD.FTZ R126, -R217, R126 ;  /* 0x0000007ed97e7221 */ /* 0x000fe40000010100 */
[CC--:B------:R-:W-:Y:S02]  /*82b0*/  FMUL.FTZ R122, R21.reuse, R198.reuse ;  /* 0x000000c6157a7220 */ /* 0x0c0fe40000410000 */
[----:B------:R-:W-:Y:S02]  /*82c0*/  FFMA.FTZ R120, R22, R198, -R121 ;  /* 0x000000c616787223 */ /* 0x000fe40000010879 */
[----:B------:R-:W-:Y:S02]  /*82d0*/  FADD.FTZ R123, R218, R123 ;  /* 0x0000007bda7b7221 */ /* 0x000fe40000010000 */
[----:B------:R-:W-:-:S02]  /*82e0*/  FMUL.FTZ R121, R21, -R126 ;  /* 0x8000007e15797220 */ /* 0x000fc40000410000 */
[C---:B------:R-:W-:Y:S02]  /*82f0*/  FFMA.FTZ R122, R22.reuse, R199, R122 ;  /* 0x000000c7167a7223 */ /* 0x040fe4000001007a */
[----:B------:R-:W-:Y:S02]  /*8300*/  FADD.FTZ R197, R143, R120 ;  /* 0x000000788fc57221 */ /* 0x000fe40000010000 */
[-C--:B------:R-:W-:Y:S02]  /*8310*/  FMUL.FTZ R127, R21, -R123.reuse ;  /* 0x8000007b157f7220 */ /* 0x080fe40000410000 */
[----:B------:R-:W-:Y:S02]  /*8320*/  FFMA.FTZ R123, R22, R123, -R121 ;  /* 0x0000007b167b7223 */ /* 0x000fe40000010879 */
[----:B------:R-:W-:Y:S02]  /*8330*/  FADD.FTZ R196, RZ, R122 ;  /* 0x0000007affc47221 */ /* 0x000fe40000010000 */
[----:B------:R-:W-:-:S02]  /*8340*/  FMUL.FTZ R121, R19, R197 ;  /* 0x000000c513797220 */ /* 0x000fc40000410000 */
[----:B------:R-:W-:Y:S02]  /*8350*/  FFMA.FTZ R126, R22, R126, R127 ;  /* 0x0000007e167e7223 */ /* 0x000fe4000001007f */
[----:B------:R-:W-:Y:S02]  /*8360*/  FADD.FTZ R123, R220, R123 ;  /* 0x0000007bdc7b7221 */ /* 0x000fe40000010000 */
[-C--:B------:R-:W-:Y:S02]  /*8370*/  FMUL.FTZ R120, R19, R196.reuse ;  /* 0x000000c413787220 */ /* 0x080fe40000410000 */
        /* <DEDUP_REMOVED lines=11> */
[-C--:B------:R-:W-:Y:S02]  /*8430*/  FMUL.FTZ R122, R17, R194.reuse ;  /* 0x000000c2117a7220 */ /* 0x080fe40000410000 */
[----:B------:R-:W-:Y:S02]  /*8440*/  FFMA.FTZ R120, R18, R194, -R121 ;  /* 0x000000c212787223 */ /* 0x000fe40000010879 */
[----:B------:R-:W-:Y:S02]  /*8450*/  FADD.FTZ R123, R222, R123 ;  /* 0x0000007bde7b7221 */ /* 0x000fe40000010000 */
[----:B------:R-:W-:-:S02]  /*8460*/  FMUL.FTZ R121, R25, -R126 ;  /* 0x8000007e19797220 */ /* 0x000fc40000410000 */
[----:B------:R-:W-:Y:S02]  /*8470*/  FFMA.FTZ R122, R18, R195, R122 ;  /* 0x000000c3127a7223 */ /* 0x000fe4000001007a */
        /* <DEDUP_REMOVED lines=25> */
[----:B------:R-:W-:Y:S02]  /*8610*/  FFMA.FTZ R129, R30, R123, -R121 ;  /* 0x0000007b1e817223 */ /* 0x000fe40000010879 */
[----:B------:R-:W-:Y:S02]  /*8620*/  FADD.FTZ R188, RZ, R122 ;  /* 0x0000007affbc7221 */ /* 0x000fe40000010000 */
[C---:B------:R-:W-:Y:S02]  /*8630*/  FMUL.FTZ R121, R11.reuse, R189 ;  /* 0x000000bd0b797220 */ /* 0x040fe40000410000 */
[----:B------:R-:W-:-:S02]  /*8640*/  FMUL.FTZ R120, R11, R188 ;  /* 0x000000bc0b787220 */ /* 0x000fc40000410000 */
[C---:B------:R-:W-:Y:S02]  /*8650*/  FFMA.FTZ R187, R12.reuse, R188, R121 ;  /* 0x000000bc0cbb7223 */ /* 0x040fe40000010079 */
[C---:B------:R-:W-:Y:S02]  /*8660*/  FMUL.FTZ R127, R29.reuse, -R123 ;  /* 0x8000007b1d7f7220 */ /* 0x040fe40000410000 */
[C---:B------:R-:W-:Y:S02]  /*8670*/  FMUL.FTZ R123, R29.reuse, -R125 ;  /* 0x8000007d1d7b7220 */ /* 0x040fe40000410000 */
[----:B------:R-:W-:Y:S01]  /*8680*/  FFMA.FTZ R121, R12, R189, -R120 ;  /* 0x000000bd0c797223 */ /* 0x000fe20000010878 */
[----:B------:R-:W-:Y:S01]  /*8690*/  MOV R120, 0x3f800000 ;  /* 0x3f80000000787802 */ /* 0x000fe20000000f00 */
[----:B------:R-:W-:Y:S02]  /*86a0*/  FADD.FTZ R187, RZ, R187 ;  /* 0x000000bbffbb7221 */ /* 0x000fe40000010000 */
[----:B------:R-:W-:-:S02]  /*86b0*/  FMUL.FTZ R122, R29, -R124 ;  /* 0x8000007c1d7a7220 */ /* 0x000fc40000410000 */
[----:B------:R-:W-:Y:S02]  /*86c0*/  FFMA.FTZ R124, R30, R124, -R123 ;  /* 0x0000007c1e7c7223 */ /* 0x000fe4000001087b */
[----:B------:R-:W-:Y:S01]  /*86d0*/  FADD.FTZ R186, R36, R121 ;  /* 0x0000007924ba7221 */ /* 0x000fe20000010000 */
[----:B------:R-:W-:Y:S01]  /*86e0*/  HFMA2.MMA R121, -RZ, RZ, 0, 0 ;  /* 0x00000000ff797435 */ /* 0x000fe200000001ff */
[C---:B------:R-:W-:Y:S02]  /*86f0*/  FMUL.FTZ R123, R9.reuse, R187 ;  /* 0x000000bb097b7220 */ /* 0x040fe40000410000 */
[----:B------:R-:W-:Y:S02]  /*8700*/  FFMA.FTZ R128, R30, R126, R127 ;  /* 0x0000007e1e807223 */ /* 0x000fe4000001007f */
[-C--:B------:R-:W-:Y:S02]  /*8710*/  FMUL.FTZ R127, R9, R186.reuse ;  /* 0x000000ba097f7220 */ /* 0x080fe40000410000 */
[----:B------:R-:W-:-:S02]  /*8720*/  FFMA.FTZ R126, R10, R186, -R123 ;  /* 0x000000ba0a7e7223 */ /* 0x000fc4000001087b */
[----:B------:R-:W-:Y:S02]  /*8730*/  FFMA.FTZ R160, R10, R187, R127 ;  /* 0x000000bb0aa07223 */ /* 0x000fe4000001007f */
[----:B------:R-:W-:Y:S02]  /*8740*/  FADD.FTZ R161, R35, R126 ;  /* 0x0000007e23a17221 */ /* 0x000fe40000010000 */
[----:B------:R-:W-:Y:S02]  /*8750*/  FADD.FTZ R126, R228, R129 ;  /* 0x00000081e47e7221 */ /* 0x000fe40000010000 */
[----:B------:R-:W-:Y:S02]  /*8760*/  FADD.FTZ R160, RZ, R160 ;  /* 0x000000a0ffa07221 */ /* 0x000fe40000010000 */
[----:B------:R-:W-:Y:S02]  /*8770*/  FMUL.FTZ R129, R7, R161 ;  /* 0x000000a107817220 */ /* 0x000fe40000410000 */
[----:B------:R-:W-:-:S02]  /*8780*/  FADD.FTZ R127, -R227, R128 ;  /* 0x00000080e37f7221 */ /* 0x000fc40000010100 */
[-C--:B------:R-:W-:Y:S02]  /*8790*/  FMUL.FTZ R128, R7, R160.reuse ;  /* 0x000000a007807220 */ /* 0x080fe40000410000 */
[C---:B------:R-:W-:Y:S02]  /*87a0*/  FFMA.FTZ R129, R8.reuse, R160, R129 ;  /* 0x000000a008817223 */ /* 0x040fe40000010081 */
[----:B------:R-:W-:Y:S02]  /*87b0*/  FFMA.FTZ R209, R8, R161, -R128 ;  /* 0x000000a108d17223 */ /* 0x000fe40000010880 */
[----:B------:R-:W-:Y:S02]  /*87c0*/  FADD.FTZ R208, RZ, R129 ;  /* 0x00000081ffd07221 */ /* 0x000fe40000010000 */
[----:B------:R-:W-:Y:S02]  /*87d0*/  FADD.FTZ R209, R34, R209 ;  /* 0x000000d122d17221 */ /* 0x000fe40000010000 */
[----:B------:R-:W-:-:S02]  /*87e0*/  FMUL.FTZ R128, R5, R208 ;  /* 0x000000d005807220 */ /* 0x000fc40000410000 */
[----:B------:R-:W-:Y:S02]  /*87f0*/  FFMA.FTZ R125, R30, R125, R122 ;  /* 0x0000007d1e7d7223 */ /* 0x000fe4000001007a */
[----:B------:R-:W-:Y:S01]  /*8800*/  CS2R R122, SRZ ;  /* 0x00000000007a7805 */ /* 0x000fe2000001ff00 */
[-C--:B------:R-:W-:Y:S02]  /*8810*/  FMUL.FTZ R129, R5, R209.reuse ;  /* 0x000000d105817220 */ /* 0x080fe40000410000 */
[C---:B------:R-:W-:Y:S02]  /*8820*/  FFMA.FTZ R128, R6.reuse, R209, -R128 ;  /* 0x000000d106807223 */ /* 0x040fe40000010880 */
[----:B------:R-:W-:Y:S01]  /*8830*/  FFMA.FTZ R129, R6, R208, R129 ;  /* 0x000000d006817223 */ /* 0x000fe20000010081 */
[----:B------:R-:W0:Y:S01]  /*8840*/  @!P0 LDS.128 R120, [R130.X16+0xac80] ;  /* 0x00ac800082788984 */ /* 0x000e22000000cc00 */
[----:B------:R-:W-:Y:S01]  /*8850*/  FADD.FTZ R210, R33, R128 ;  /* 0x0000008021d27221 */ /* 0x000fe20000010000 */
[----:B------:R-:W-:Y:S01]  /*8860*/  ISETP.GT.U32.AND P0, PT, R167, 0x1f, PT ;  /* 0x0000001fa700780c */ /* 0x000fe20003f04070 */
[----:B------:R-:W-:Y:S01]  /*8870*/  FADD.FTZ R211, RZ, R129 ;  /* 0x00000081ffd37221 */ /* 0x000fe20000010000 */
[----:B------:R1:W-:Y:S02]  /*8880*/  STS.128 [R249.X16+0x8e80], R124 ;  /* 0x008e807cf9007388 */ /* 0x0003e4000000cc00 */
[----:B-1----:R-:W-:-:S02]  /*8890*/  FMUL.FTZ R124, R3, R210 ;  /* 0x000000d2037c7220 */ /* 0x002fc40000410000 */
[-C--:B------:R-:W-:Y:S02]  /*88a0*/  FMUL.FTZ R125, R3, R211.reuse ;  /* 0x000000d3037d7220 */ /* 0x080fe40000410000 */
[C---:B------:R-:W-:Y:S02]  /*88b0*/  FFMA.FTZ R124, R4.reuse, R211, R124 ;  /* 0x000000d3047c7223 */ /* 0x040fe4000001007c */
[----:B------:R-:W-:Y:S02]  /*88c0*/  FFMA.FTZ R125, R4, R210, -R125 ;  /* 0x000000d2047d7223 */ /* 0x000fe4000001087d */
[----:B------:R-:W-:Y:S02]  /*88d0*/  FADD.FTZ R212, RZ, R124 ;  /* 0x0000007cffd47221 */ /* 0x000fe40000010000 */
[----:B------:R-:W-:Y:S02]  /*88e0*/  FADD.FTZ R213, R32, R125 ;  /* 0x0000007d20d57221 */ /* 0x000fe40000010000 */
[----:B------:R-:W-:-:S02]  /*88f0*/  FMUL.FTZ R124, R0, R212 ;  /* 0x000000d4007c7220 */ /* 0x000fc40000410000 */
[-C--:B------:R-:W-:Y:S02]  /*8900*/  FMUL.FTZ R237, R0, R213.reuse ;  /* 0x000000d500ed7220 */ /* 0x080fe40000410000 */
[C---:B------:R-:W-:Y:S02]  /*8910*/  FFMA.FTZ R124, R2.reuse, R213, -R124 ;  /* 0x000000d5027c7223 */ /* 0x040fe4000001087c */
[----:B------:R-:W-:Y:S02]  /*8920*/  FFMA.FTZ R237, R2, R212, R237 ;  /* 0x000000d402ed7223 */ /* 0x000fe400000100ed */
[----:B------:R-:W-:Y:S01]  /*8930*/  FADD.FTZ R214, R31, R124 ;  /* 0x0000007c1fd67221 */ /* 0x000fe20000010000 */
[----:B------:R-:W-:Y:S06]  /*8940*/  BAR.SYNC.DEFER_BLOCKING 0x0 ;  /* 0x0000000000007b1d */ /* 0x000fec0000010000 */
[----:B------:R-:W-:Y:S05]  /*8950*/  @P0 BRA `(.L_x_2826) ;  /* 0x00000e0000000947 */ /* 0x000fea0003800000 */
[----:B0-----:R-:W-:-:S05]  /*8960*/  IMAD R251, R167, 0x50, RZ ;  /* 0x00000050a7fb7824 */ /* 0x001fca00078e02ff */
[----:B------:R-:W-:Y:S04]  /*8970*/  LDS.128 R124, [R251+0x8ea0] ;  /* 0x008ea000fb7c7984 */ /* 0x000fe80000000c00 */
[----:B------:R-:W0:Y:S02]  /*8980*/  LDS.128 R128, [R251+0x8eb0] ;  /* 0x008eb000fb807984 */ /* 0x000e240000000c00 */
[----:B0-----:R-:W-:-:S04]  /*8990*/  FMUL.FTZ R133, R125, R131 ;  /* 0x000000837d857220 */ /* 0x001fc80000410000 */
[CC--:B------:R-:W-:Y:S02]  /*89a0*/  FFMA.FTZ R135, R124.reuse, R130.reuse, -R133 ;  /* 0x000000827c877223 */ /* 0x0c0fe40000010885 */
[C---:B------:R-:W-:Y:S02]  /*89b0*/  FMUL.FTZ R133, R125.reuse, R129 ;  /* 0x000000817d857220 */ /* 0x040fe40000410000 */
[C---:B------:R-:W-:Y:S02]  /*89c0*/  FMUL.FTZ R130, R125.reuse, R130 ;  /* 0x000000827d827220 */ /* 0x040fe40000410000 */
[-C--:B------:R-:W-:Y:S02]  /*89d0*/  FMUL.FTZ R125, R125, R128.reuse ;  /* 0x000000807d7d7220 */ /* 0x080fe40000410000 */
[----:B------:R-:W-:Y:S02]  /*89e0*/  FFMA.FTZ R128, R124, R128, -R133 ;  /* 0x000000807c807223 */ /* 0x000fe40000010885 */
[----:B------:R-:W-:-:S02]  /*89f0*/  FADD.FTZ R126, R126, R135 ;  /* 0x000000877e7e7221 */ /* 0x000fc40000010000 */
[----:B------:R-:W0:Y:S01]  /*8a00*/  LDS.128 R132, [R251+0x8e90] ;  /* 0x008e9000fb847984 */ /* 0x000e220000000c00 */
[C---:B------:R-:W-:Y:S02]  /*8a10*/  FFMA.FTZ R130, R124.reuse, R131, R130 ;  /* 0x000000837c827223 */ /* 0x040fe40000010082 */
[----:B------:R-:W-:Y:S02]  /*8a20*/  FFMA.FTZ R129, R124, R129, R125 ;  /* 0x000000817c817223 */ /* 0x000fe4000001007d */
[----:B------:R-:W-:Y:S02]  /*8a30*/  FADD.FTZ R127, R127, R130 ;  /* 0x000000827f7f7221 */ /* 0x000fe40000010000 */
[C---:B0-----:R-:W-:Y:S02]  /*8a40*/  FMUL.FTZ R124, R133.reuse, R126 ;  /* 0x0000007e857c7220 */ /* 0x041fe40000410000 */
[----:B------:R-:W-:Y:S02]  /*8a50*/  FMUL.FTZ R125, R133, R129 ;  /* 0x00000081857d7220 */ /* 0x000fe40000410000 */
[----:B------:R-:W-:-:S02]  /*8a60*/  FFMA.FTZ R124, R132, R127, R124 ;  /* 0x0000007f847c7223 */ /* 0x000fc4000001007c */
[C---:B------:R-:W-:Y:S02]  /*8a70*/  FMUL.FTZ R127, R133.reuse, R127 ;  /* 0x0000007f857f7220 */ /* 0x040fe40000410000 */
[-C--:B------:R-:W-:Y:S02]  /*8a80*/  FMUL.FTZ R133, R133, R128.reuse ;  /* 0x0000008085857220 */ /* 0x080fe40000410000 */
[C---:B------:R-:W-:Y:S02]  /*8a90*/  FFMA.FTZ R128, R132.reuse, R128, -R125 ;  /* 0x0000008084807223 */ /* 0x040fe4000001087d */
[----:B------:R-:W-:Y:S02]  /*8aa0*/  FFMA.FTZ R131, R132, R126, -R127 ;  /* 0x0000007e84837223 */ /* 0x000fe4000001087f */
[----:B------:R-:W-:Y:S02]  /*8ab0*/  FADD.FTZ R135, R135, R124 ;  /* 0x0000007c87877221 */ /* 0x000fe40000010000 */
[----:B------:R-:W0:Y:S01]  /*8ac0*/  LDS.128 R124, [R251+0x8e80] ;  /* 0x008e8000fb7c7984 */ /* 0x000e220000000c00 */
[----:B------:R-:W-:-:S02]  /*8ad0*/  FADD.FTZ R131, R134, R131 ;  /* 0x0000008386837221 */ /* 0x000fc40000010000 */
[----:B------:R-:W-:Y:S02]  /*8ae0*/  FFMA.FTZ R129, R132, R129, R133 ;  /* 0x0000008184817223 */ /* 0x000fe40000010085 */
[C---:B0-----:R-:W-:Y:S02]  /*8af0*/  FMUL.FTZ R133, R125.reuse, R135 ;  /* 0x000000877d857220 */ /* 0x041fe40000410000 */
[CC--:B------:R-:W-:Y:S02]  /*8b00*/  FMUL.FTZ R130, R125.reuse, R131.reuse ;  /* 0x000000837d827220 */ /* 0x0c0fe40000410000 */
[----:B------:R-:W-:Y:S02]  /*8b10*/  FFMA.FTZ R133, R124, R131, -R133 ;  /* 0x000000837c857223 */ /* 0x000fe40000010885 */
[C---:B------:R-:W-:Y:S02]  /*8b20*/  FMUL.FTZ R131, R125.reuse, R129 ;  /* 0x000000817d837220 */ /* 0x040fe40000410000 */
[----:B------:R-:W-:-:S02]  /*8b30*/  FMUL.FTZ R125, R125, R128 ;  /* 0x000000807d7d7220 */ /* 0x000fc40000410000 */
[C---:B------:R-:W-:Y:S02]  /*8b40*/  FFMA.FTZ R130, R124.reuse, R135, R130 ;  /* 0x000000877c827223 */ /* 0x040fe40000010082 */
[C---:B------:R-:W-:Y:S02]  /*8b50*/  FFMA.FTZ R131, R124.reuse, R128, -R131 ;  /* 0x000000807c837223 */ /* 0x040fe40000010883 */
[----:B------:R-:W-:Y:S01]  /*8b60*/  FFMA.FTZ R129, R124, R129, R125 ;  /* 0x000000817c817223 */ /* 0x000fe2000001007d */
[----:B------:R-:W-:Y:S01]  /*8b70*/  LOP3.LUT R124, R167, 0x1f, RZ, 0xc0, !PT ;  /* 0x0000001fa77c7812 */ /* 0x000fe200078ec0ff */
[----:B------:R-:W-:Y:S02]  /*8b80*/  FADD.FTZ R130, R127, R130 ;  /* 0x000000827f827221 */ /* 0x000fe40000010000 */
[----:B------:R-:W-:Y:S01]  /*8b90*/  FADD.FTZ R128, R126, R133 ;  /* 0x000000857e807221 */ /* 0x000fe20000010000 */
[----:B------:R-:W-:Y:S02]  /*8ba0*/  ISETP.NE.AND P0, PT, R124, 0x1f, PT ;  /* 0x0000001f7c00780c */ /* 0x000fe40003f05270 */
[----:B------:R-:W-:-:S02]  /*8bb0*/  MOV R134, R129 ;  /* 0x0000008100867202 */ /* 0x000fc40000000f00 */
[----:B------:R-:W-:Y:S01]  /*8bc0*/  MOV R132, R130 ;  /* 0x0000008200847202 */ /* 0x000fe20000000f00 */
[----:B------:R-:W-:Y:S06]  /*8bd0*/  BRA.DIV ~URZ, `(.L_x_2827) ;  /* 0x000072227f007947 */ /* 0x000fec000b800000 */
[----:B------:R0:W1:Y:S02]  /*8be0*/  SHFL.DOWN PT, R127, R131, 0x1, 0x1f ;  /* 0x08201f00837f7f89 */ /* 0x00006400000e0000 */
.L_x_2925:
[----:B------:R-:W-:Y:S05]  /*8bf0*/  BRA.DIV ~URZ, `(.L_x_2828) ;  /* 0x000072827f007947 */ /* 0x000fea000b800000 */
[----:B------:R-:W2:Y:S04]  /*8c00*/  SHFL.DOWN PT, R129, R129, 0x1, 0x1f ;  /* 0x08201f0081817f89 */ /* 0x000ea800000e0000 */
[----:B------:R3:W4:Y:S04]  /*8c10*/  SHFL.DOWN PT, R133, R128, 0x1, 0x1f ;  /* 0x08201f0080857f89 */ /* 0x00072800000e0000 */
[----:B------:R3:W0:Y:S02]  /*8c20*/  SHFL.DOWN PT, R126, R130, 0x1, 0x1f ;  /* 0x08201f00827e7f89 */ /* 0x00062400000e0000 */
.L_x_2926:
        /* <DEDUP_REMOVED lines=13> */
.L_x_2830:
[----:B------:R-:W-:Y:S05]  /*8d00*/  BSYNC B1 ;  /* 0x0000000000017941 */ /* 0x000fea0003800000 */
.L_x_2829:
[----:B------:R-:W-:-:S04]  /*8d10*/  LOP3.LUT R124, R167, 0x1f, RZ, 0xc0, !PT ;  /* 0x0000001fa77c7812 */ /* 0x000fc800078ec0ff */
[----:B------:R-:W-:Y:S01]  /*8d20*/  ISETP.GT.U32.AND P0, PT, R124, 0x1d, PT ;  /* 0x0000001d7c00780c */ /* 0x000fe20003f04070 */
[----:B------:R-:W-:Y:S05]  /*8d30*/  BRA.DIV ~URZ, `(.L_x_2831) ;  /* 0x000072927f007947 */ /* 0x000fea000b800000 */
[----:B-1----:R1:W3:Y:S04]  /*8d40*/  SHFL.DOWN PT, R127, R131, 0x2, 0x1f ;  /* 0x08401f00837f7f89 */ /* 0x0022e800000e0000 */
[----:B--2---:R1:W2:Y:S04]  /*8d50*/  SHFL.DOWN PT, R129, R134, 0x2, 0x1f ;  /* 0x08401f0086817f89 */ /* 0x0042a800000e0000 */
[----:B---3--:R1:W3:Y:S04]  /*8d60*/  SHFL.DOWN PT, R130, R128, 0x2, 0x1f ;  /* 0x08401f0080827f89 */ /* 0x0082e800000e0000 */
[----:B0-----:R1:W0:Y:S02]  /*8d70*/  SHFL.DOWN PT, R126, R132, 0x2, 0x1f ;  /* 0x08401f00847e7f89 */ /* 0x00122400000e0000 */
.L_x_2927:
        /* <DEDUP_REMOVED lines=13> */
.L_x_2833:
[----:B------:R-:W-:Y:S05]  /*8e50*/  BSYNC B1 ;  /* 0x0000000000017941 */ /* 0x000fea0003800000 */
.L_x_2832:
[----:B------:R-:W-:-:S04]  /*8e60*/  LOP3.LUT R124, R167, 0x1f, RZ, 0xc0, !PT ;  /* 0x0000001fa77c7812 */ /* 0x000fc800078ec0ff */
[----:B------:R-:W-:Y:S01]  /*8e70*/  ISETP.GT.U32.AND P0, PT, R124, 0x1b, PT ;  /* 0x0000001b7c00780c */ /* 0x000fe20003f04070 */
[----:B------:R-:W-:Y:S10]  /*8e80*/  BRA.DIV ~URZ, `(.L_x_2834) ;  /* 0x000073027f007947 */ /* 0x000ff4000b800000 */
[----:B------:R1:W4:Y:S02]  /*8e90*/  SHFL.DOWN PT, R127, R131, 0x4, 0x1f ;  /* 0x08801f00837f7f89 */ /* 0x00032400000e0000 */
.L_x_2928:
[----:B------:R-:W-:Y:S05]  /*8ea0*/  BRA.DIV ~URZ, `(.L_x_2835) ;  /* 0x000073627f007947 */ /* 0x000fea000b800000 */
[----:B--2---:R2:W1:Y:S04]  /*8eb0*/  SHFL.DOWN PT, R129, R134, 0x4, 0x1f ;  /* 0x08801f0086817f89 */ /* 0x00446800000e0000 */
[----:B---3--:R2:W3:Y:S04]  /*8ec0*/  SHFL.DOWN PT, R130, R128, 0x4, 0x1f ;  /* 0x08801f0080827f89 */ /* 0x0084e800000e0000 */
[----:B0-----:R2:W0:Y:S02]  /*8ed0*/  SHFL.DOWN PT, R126, R132, 0x4, 0x1f ;  /* 0x08801f00847e7f89 */ /* 0x00142400000e0000 */
.L_x_2929:
        /* <DEDUP_REMOVED lines=13> */
.L_x_2837:
[----:B------:R-:W-:Y:S05]  /*8fb0*/  BSYNC B1 ;  /* 0x0000000000017941 */ /* 0x000fea0003800000 */
.L_x_2836:
[----:B------:R-:W-:-:S04]  /*8fc0*/  LOP3.LUT R124, R167, 0x1f, RZ, 0xc0, !PT ;  /* 0x0000001fa77c7812 */ /* 0x000fc800078ec0ff */
[----:B------:R-:W-:Y:S01]  /*8fd0*/  ISETP.GT.U32.AND P0, PT, R124, 0x17, PT ;  /* 0x000000177c00780c */ /* 0x000fe20003f04070 */
[----:B------:R-:W-:Y:S05]  /*8fe0*/  BRA.DIV ~URZ, `(.L_x_2838) ;  /* 0x000073727f007947 */ /* 0x000fea000b800000 */
[----:B----4-:R4:W2:Y:S04]  /*8ff0*/  SHFL.DOWN PT, R127, R131, 0x8, 0x1f ;  /* 0x09001f00837f7f89 */ /* 0x0108a800000e0000 */
[----:B-1----:R4:W1:Y:S04]  /*9000*/  SHFL.DOWN PT, R129, R134, 0x8, 0x1f ;  /* 0x09001f0086817f89 */ /* 0x00286800000e0000 */
[----:B---3--:R4:W3:Y:S04]  /*9010*/  SHFL.DOWN PT, R130, R128, 0x8, 0x1f ;  /* 0x09001f0080827f89 */ /* 0x0088e800000e0000 */
[----:B0-----:R4:W0:Y:S02]  /*9020*/  SHFL.DOWN PT, R126, R132, 0x8, 0x1f ;  /* 0x09001f00847e7f89 */ /* 0x00182400000e0000 */
.L_x_2930:
        /* <DEDUP_REMOVED lines=13> */
.L_x_2840:
[----:B------:R-:W-:Y:S05]  /*9100*/  BSYNC B1 ;  /* 0x0000000000017941 */ /* 0x000fea0003800000 */
.L_x_2839:
[----:B------:R-:W-:-:S04]  /*9110*/  LOP3.LUT R124, R167, 0x1f, RZ, 0xc0, !PT ;  /* 0x0000001fa77c7812 */ /* 0x000fc800078ec0ff */
[----:B------:R-:W-:Y:S01]  /*9120*/  ISETP.GT.U32.AND P0, PT, R124, 0xf, PT ;  /* 0x0000000f7c00780c */ /* 0x000fe20003f04070 */
[----:B------:R-:W-:Y:S10]  /*9130*/  BRA.DIV ~URZ, `(.L_x_2841) ;  /* 0x000073e27f007947 */ /* 0x000ff4000b800000 */
[----:B--2---:R2:W4:Y:S02]  /*9140*/  SHFL.DOWN PT, R127, R131, 0x10, 0x1f ;  /* 0x0a001f00837f7f89 */ /* 0x00452400000e0000 */
.L_x_2931:
[----:B------:R-:W-:Y:S05]  /*9150*/  BRA.DIV ~URZ, `(.L_x_2842) ;  /* 0x000074427f007947 */ /* 0x000fea000b800000 */
[----:B-1----:R1:W2:Y:S04]  /*9160*/  SHFL.DOWN PT, R129, R134, 0x10, 0x1f ;  /* 0x0a001f0086817f89 */ /* 0x0022a800000e0000 */
[----:B---3--:R1:W3:Y:S04]  /*9170*/  SHFL.DOWN PT, R130, R128, 0x10, 0x1f ;  /* 0x0a001f0080827f89 */ /* 0x0082e800000e0000 */
[----:B0-----:R1:W0:Y:S02]  /*9180*/  SHFL.DOWN PT, R126, R132, 0x10, 0x1f ;  /* 0x0a001f00847e7f89 */ /* 0x00122400000e0000 */
.L_x_2932:
        /* <DEDUP_REMOVED lines=13> */
.L_x_2844:
[----:B------:R-:W-:Y:S05]  /*9260*/  BSYNC B1 ;  /* 0x0000000000017941 */ /* 0x000fea0003800000 */
.L_x_2843:
        /* <DEDUP_REMOVED lines=20> */
.L_x_2933:
        /* <DEDUP_REMOVED lines=21> */
.L_x_2847:
[----:B------:R-:W-:Y:S05]  /*9500*/  BSYNC B1 ;  /* 0x0000000000017941 */ /* 0x000fea0003800000 */
.L_x_2846:
        /* <DEDUP_REMOVED lines=37> */
.L_x_2826:
[----:B0-----:R-:W-:Y:S05]  /*9760*/  BSYNC B0 ;  /* 0x0000000000007941 */ /* 0x001fea0003800000 */
.L_x_2825:
[----:B------:R-:W-:Y:S01]  /*9770*/  WARPSYNC 0xffffffff ;  /* 0xffffffff00007948 */ /* 0x000fe20003800000 */
[----:B------:R-:W-:Y:S01]  /*9780*/  BAR.SYNC.DEFER_BLOCKING 0x0 ;  /* 0x0000000000007b1d */ /* 0x000fe20000010000 */
[----:B------:R-:W-:Y:S01]  /*9790*/  FMUL.FTZ R126, R89, R206 ;  /* 0x000000ce597e7220 */ /* 0x000fe20000410000 */
[----:B------:R-:W-:Y:S01]  /*97a0*/  ISETP.NE.AND P0, PT, R167, RZ, PT ;  /* 0x000000ffa700720c */ /* 0x000fe20003f05270 */
[----:B-1----:R-:W-:Y:S02]  /*97b0*/  FMUL.FTZ R129, R207, UR42 ;  /* 0x0000002acf817c20 */ /* 0x002fe40008410000 */
[----:B------:R-:W-:Y:S01]  /*97c0*/  FADD.FTZ R130, R244, R244 ;  /* 0x000000f4f4827221 */ /* 0x000fe20000010000 */
[----:B------:R-:W-:Y:S01]  /*97d0*/  ULDC UR32, c[0x0][0x174] ;  /* 0x00005d0000207ab9 */ /* 0x000fe20000000800 */
[----:B------:R-:W-:Y:S01]  /*97e0*/  FFMA.FTZ R129, R206, UR43, R129 ;  /* 0x0000002bce817c23 */ /* 0x000fe20008010081 */
[----:B------:R-:W-:Y:S01]  /*97f0*/  UIADD3 UR32, -UR6, UR32, URZ ;  /* 0x0000002006207290 */ /* 0x000fe2000fffe13f */
[----:B------:R-:W-:Y:S01]  /*9800*/  FADD.FTZ R237, RZ, R237 ;  /* 0x000000edffed7221 */ /* 0x000fe20000010000 */
[----:B------:R-:W-:Y:S01]  /*9810*/  ULDC UR33, c[0x0][0x168] ;  /* 0x00005a0000217ab9 */ /* 0x000fe20000000800 */
[----:B------:R-:W-:Y:S01]  /*9820*/  BSSY B0, `(.L_x_2848) ;  /* 0x0000219000007945 */ /* 0x000fe20003800000 */
[----:B------:R-:W-:-:S04]  /*9830*/  ULEA UR32, UR32, 0xfffff800, 0xb ;  /* 0xfffff80020207891 */ /* 0x000fc8000f8e583f */
[----:B------:R-:W-:Y:S01]  /*9840*/  UIADD3 UR32, -UR32, UR33, URZ ;  /* 0x0000002120207290 */ /* 0x000fe2000fffe13f */
[----:B------:R-:W0:Y:S02]  /*9850*/  LDS.64 R124, [R249.X16+0x8e88] ;  /* 0x008e8800f97c7984 */ /* 0x000e24000000ca00 */
[-C--:B0-----:R-:W-:Y:S02]  /*9860*/  FMUL.FTZ R127, R125, -R141.reuse ;  /* 0x8000008d7d7f7220 */ /* 0x081fe40000410000 */
[C---:B------:R-:W-:Y:S02]  /*9870*/  FMUL.FTZ R141, R124.reuse, -R141 ;  /* 0x8000008d7c8d7220 */ /* 0x040fe40000410000 */
[-C--:B------:R-:W-:Y:S02]  /*9880*/  FFMA.FTZ R124, R124, R140.reuse, -R127 ;  /* 0x0000008c7c7c7223 */ /* 0x080fe4000001087f */
[----:B------:R-:W-:Y:S02]  /*9890*/  FMUL.FTZ R127, R89, R207 ;  /* 0x000000cf597f7220 */ /* 0x000fe40000410000 */
[----:B------:R-:W-:-:S02]  /*98a0*/  FFMA.FTZ R125, R125, R140, R141 ;  /* 0x0000008c7d7d7223 */ /* 0x000fc4000001008d */
[C---:B------:R-:W-:Y:S02]  /*98b0*/  FFMA.FTZ R89, R88.reuse, R206, -R127 ;  /* 0x000000ce58597223 */ /* 0x040fe4000001087f */
[----:B------:R-:W-:Y:S02]  /*98c0*/  FFMA.FTZ R88, R88, R207, R126 ;  /* 0x000000cf58587223 */ /* 0x000fe4000001007e */
[CC--:B------:R-:W-:Y:S02]  /*98d0*/  FMUL.FTZ R126, R91.reuse, R204.reuse ;  /* 0x000000cc5b7e7220 */ /* 0x0c0fe40000410000 */
[-C--:B------:R-:W-:Y:S02]  /*98e0*/  FMUL.FTZ R127, R91, R205.reuse ;  /* 0x000000cd5b7f7220 */ /* 0x080fe40000410000 */
[C---:B------:R-:W-:Y:S02]  /*98f0*/  FFMA.FTZ R91, R90.reuse, R205, -R126 ;  /* 0x000000cd5a5b7223 */ /* 0x040fe4000001087e */
[----:B------:R-:W-:-:S02]  /*9900*/  FFMA.FTZ R90, R90, R204, R127 ;  /* 0x000000cc5a5a7223 */ /* 0x000fc4000001007f */
[CC--:B------:R-:W-:Y:S02]  /*9910*/  FMUL.FTZ R127, R93.reuse, R203.reuse ;  /* 0x000000cb5d7f7220 */ /* 0x0c0fe40000410000 */
[-C--:B------:R-:W-:Y:S02]  /*9920*/  FMUL.FTZ R126, R93, R202.reuse ;  /* 0x000000ca5d7e7220 */ /* 0x080fe40000410000 */
[C---:B------:R-:W-:Y:S02]  /*9930*/  FFMA.FTZ R93, R92.reuse, R202, -R127 ;  /* 0x000000ca5c5d7223 */ /* 0x040fe4000001087f */
[----:B------:R-:W-:Y:S02]  /*9940*/  FFMA.FTZ R92, R92, R203, R126 ;  /* 0x000000cb5c5c7223 */ /* 0x000fe4000001007e */
[C---:B------:R-:W-:Y:S02]  /*9950*/  FMUL.FTZ R126, R95.reuse, R200 ;  /* 0x000000c85f7e7220 */ /* 0x040fe40000410000 */
[----:B------:R-:W-:-:S02]  /*9960*/  FMUL.FTZ R127, R95, R201 ;  /* 0x000000c95f7f7220 */ /* 0x000fc40000410000 */
        /* <DEDUP_REMOVED lines=46> */
[----:B------:R-:W-:Y:S02]  /*9c50*/  FMUL.FTZ R127, R207, UR43 ;  /* 0x0000002bcf7f7c20 */ /* 0x000fe40008410000 */
[----:B------:R-:W-:-:S02]  /*9c60*/  FFMA.FTZ R126, R130, R89, RZ ;  /* 0x00000059827e7223 */ /* 0x000fc400000100ff */
[----:B------:R-:W-:Y:S02]  /*9c70*/  FFMA.FTZ R128, R206, UR42, -R127 ;  /* 0x0000002ace807c23 */ /* 0x000fe4000801087f */
[C---:B------:R-:W-:Y:S02]  /*9c80*/  FFMA.FTZ R127, -R130.reuse, R88, RZ ;  /* 0x00000058827f7223 */ /* 0x040fe400000101ff */
[C---:B------:R-:W-:Y:S02]  /*9c90*/  FFMA.FTZ R88, -R130.reuse, R129, -RZ ;  /* 0x0000008182587223 */ /* 0x040fe400000109ff */
[----:B------:R-:W-:Y:S02]  /*9ca0*/  FADD.FTZ R129, R243, R243 ;  /* 0x000000f3f3817221 */ /* 0x000fe40000010000 */
[----:B------:R-:W-:Y:S02]  /*9cb0*/  FMUL.FTZ R89, R130, R128 ;  /* 0x0000008082597220 */ /* 0x000fe40000410000 */
[----:B------:R-:W-:-:S02]  /*9cc0*/  FMUL.FTZ R128, R204, UR42 ;  /* 0x0000002acc807c20 */ /* 0x000fc40008410000 */
[C---:B------:R-:W-:Y:S02]  /*9cd0*/  FFMA.FTZ R127, -R129.reuse, R90, R127 ;  /* 0x0000005a817f7223 */ /* 0x040fe4000001017f */
[----:B------:R-:W-:Y:S02]  /*9ce0*/  FMUL.FTZ R90, R204, UR43 ;  /* 0x0000002bcc5a7c20 */ /* 0x000fe40008410000 */
[----:B------:R-:W-:Y:S02]  /*9cf0*/  FFMA.FTZ R126, R129, R91, R126 ;  /* 0x0000005b817e7223 */ /* 0x000fe4000001007e */
[C---:B------:R-:W-:Y:S02]  /*9d00*/  FFMA.FTZ R91, R205.reuse, UR43, R128 ;  /* 0x0000002bcd5b7c23 */ /* 0x040fe40008010080 */
[----:B------:R-:W-:Y:S02]  /*9d10*/  FADD.FTZ R128, R242, R242 ;  /* 0x000000f2f2807221 */ /* 0x000fe40000010000 */
[----:B------:R-:W-:-:S02]  /*9d20*/  FFMA.FTZ R90, R205, UR42, -R90 ;  /* 0x0000002acd5a7c23 */ /* 0x000fc4000801085a */
[C---:B------:R-:W-:Y:S02]  /*9d30*/  FFMA.FTZ R126, R128.reuse, R93, R126 ;  /* 0x0000005d807e7223 */ /* 0x040fe4000001007e */
[C---:B------:R-:W-:Y:S02]  /*9d40*/  FMUL.FTZ R90, R129.reuse, R90 ;  /* 0x0000005a815a7220 */ /* 0x040fe40000410000 */
[----:B------:R-:W-:Y:S02]  /*9d50*/  FFMA.FTZ R91, -R129, R91, -RZ ;  /* 0x0000005b815b7223 */ /* 0x000fe400000109ff */
[C---:B------:R-:W-:Y:S02]  /*9d60*/  FMUL.FTZ R93, R203.reuse, UR43 ;  /* 0x0000002bcb5d7c20 */ /* 0x040fe40008410000 */
[----:B------:R-:W-:Y:S02]  /*9d70*/  FMUL.FTZ R129, R203, UR42 ;  /* 0x0000002acb817c20 */ /* 0x000fe40008410000 */
[----:B------:R-:W-:-:S02]  /*9d80*/  FFMA.FTZ R127, -R128, R92, R127 ;  /* 0x0000005c807f7223 */ /* 0x000fc4000001017f */
[C---:B------:R-:W-:Y:S02]  /*9d90*/  FFMA.FTZ R92, R202.reuse, UR42, -R93 ;  /* 0x0000002aca5c7c23 */ /* 0x040fe4000801085d */
[----:B------:R-:W-:Y:S02]  /*9da0*/  FFMA.FTZ R93, R202, UR43, R129 ;  /* 0x0000002bca5d7c23 */ /* 0x000fe40008010081 */
[----:B------:R-:W-:Y:S02]  /*9db0*/  FADD.FTZ R129, R241, R241 ;  /* 0x000000f1f1817221 */ /* 0x000fe40000010000 */
[C---:B------:R-:W-:Y:S02]  /*9dc0*/  FMUL.FTZ R92, R128.reuse, R92 ;  /* 0x0000005c805c7220 */ /* 0x040fe40000410000 */
[----:B------:R-:W-:Y:S02]  /*9dd0*/  FFMA.FTZ R93, -R128, R93, -RZ ;  /* 0x0000005d805d7223 */ /* 0x000fe400000109ff */
[----:B------:R-:W-:-:S02]  /*9de0*/  FFMA.FTZ R127, -R129, R94, R127 ;  /* 0x0000005e817f7223 */ /* 0x000fc4000001017f */
[C---:B------:R-:W-:Y:S02]  /*9df0*/  FMUL.FTZ R128, R200.reuse, UR42 ;  /* 0x0000002ac8807c20 */ /* 0x040fe40008410000 */
[----:B------:R-:W-:Y:S02]  /*9e00*/  FMUL.FTZ R94, R200, UR43 ;  /* 0x0000002bc85e7c20 */ /* 0x000fe40008410000 */
[----:B------:R-:W-:Y:S02]  /*9e10*/  FFMA.FTZ R126, R129, R95, R126 ;  /* 0x0000005f817e7223 */ /* 0x000fe4000001007e */
[C---:B------:R-:W-:Y:S02]  /*9e20*/  FFMA.FTZ R95, R201.reuse, UR43, R128 ;  /* 0x0000002bc95f7c23 */ /* 0x040fe40008010080 */
[----:B------:R-:W-:Y:S02]  /*9e30*/  FFMA.FTZ R94, R201, UR42, -R94 ;  /* 0x0000002ac95e7c23 */ /* 0x000fe4000801085e */
[----:B------:R-:W-:-:S02]  /*9e40*/  FADD.FTZ R128, R240, R240 ;  /* 0x000000f0f0807221 */ /* 0x000fc40000010000 */
[C---:B------:R-:W-:Y:S02]  /*9e50*/  FMUL.FTZ R94, R129.reuse, R94 ;  /* 0x0000005e815e7220 */ /* 0x040fe40000410000 */
[----:B------:R-:W-:Y:S02]  /*9e60*/  FFMA.FTZ R95, -R129, R95, -RZ ;  /* 0x0000005f815f7223 */ /* 0x000fe400000109ff */
[C---:B------:R-:W-:Y:S02]  /*9e70*/  FFMA.FTZ R126, R128.reuse, R97, R126 ;  /* 0x00000061807e7223 */ /* 0x040fe4000001007e */
        /* <DEDUP_REMOVED lines=25> */
[----:B------:R-:W-:Y:S02]  /*a010*/  FFMA.FTZ R131, -R129, R102, R127 ;  /* 0x0000006681837223 */ /* 0x000fe4000001017f */
[----:B------:R-:W-:-:S02]  /*a020*/  FFMA.FTZ R101, -R128, R101, -RZ ;  /* 0x0000006580657223 */ /* 0x000fc400000109ff */
[C---:B------:R-:W-:Y:S02]  /*a030*/  FMUL.FTZ R102, R192.reuse, UR43 ;  /* 0x0000002bc0667c20 */ /* 0x040fe40008410000 */
[----:B------:R-:W-:Y:S02]  /*a040*/  FMUL.FTZ R128, R192, UR42 ;  /* 0x0000002ac0807c20 */ /* 0x000fe40008410000 */
[C---:B------:R-:W-:Y:S02]  /*a050*/  FFMA.FTZ R102, R193.reuse, UR42, -R102 ;  /* 0x0000002ac1667c23 */ /* 0x040fe40008010866 */
[----:B------:R-:W-:Y:S02]  /*a060*/  FADD.FTZ R125, -R172, R125 ;  /* 0x0000007dac7d7221 */ /* 0x000fe40000010100 */
[----:B------:R-:W-:Y:S02]  /*a070*/  FFMA.FTZ R128, R193, UR43, R128 ;  /* 0x0000002bc1807c23 */ /* 0x000fe40008010080 */
[----:B------:R-:W-:-:S02]  /*a080*/  FADD.FTZ R124, R171, R124 ;  /* 0x0000007cab7c7221 */ /* 0x000fc40000010000 */
[C---:B------:R-:W-:Y:S02]  /*a090*/  FFMA.FTZ R126, R129.reuse, R103, R126 ;  /* 0x00000067817e7223 */ /* 0x040fe4000001007e */
[C---:B------:R-:W-:Y:S02]  /*a0a0*/  FMUL.FTZ R103, R129.reuse, R102 ;  /* 0x0000006681677220 */ /* 0x040fe40000410000 */
[----:B------:R-:W-:Y:S02]  /*a0b0*/  FFMA.FTZ R102, -R129, R128, -RZ ;  /* 0x0000008081667223 */ /* 0x000fe400000109ff */
[C---:B------:R-:W-:Y:S02]  /*a0c0*/  FMUL.FTZ R127, R0.reuse, -R125 ;  /* 0x8000007d007f7220 */ /* 0x040fe40000410000 */
[-C--:B------:R-:W-:Y:S02]  /*a0d0*/  FMUL.FTZ R128, R0, -R124.reuse ;  /* 0x8000007c00807220 */ /* 0x080fe40000410000 */
[----:B------:R-:W-:-:S02]  /*a0e0*/  FFMA.FTZ R0, R2, R124, -R127 ;  /* 0x0000007c02007223 */ /* 0x000fc4000001087f */
[----:B------:R-:W-:Y:S02]  /*a0f0*/  FFMA.FTZ R129, R2, R125, R128 ;  /* 0x0000007d02817223 */ /* 0x000fe40000010080 */
[----:B------:R-:W-:Y:S02]  /*a100*/  FADD.FTZ R128, R235, R235 ;  /* 0x000000ebeb807221 */ /* 0x000fe40000010000 */
[----:B------:R-:W-:Y:S02]  /*a110*/  FADD.FTZ R169, R169, R0 ;  /* 0x00000000a9a97221 */ /* 0x000fe40000010000 */
[----:B------:R-:W-:Y:S02]  /*a120*/  FFMA.FTZ R2, R128, R105, R126 ;  /* 0x0000006980027223 */ /* 0x000fe4000001007e */
[----:B------:R-:W-:Y:S02]  /*a130*/  FADD.FTZ R105, -R170, R129 ;  /* 0x00000081aa697221 */ /* 0x000fe40000010100 */
[----:B------:R-:W-:-:S02]  /*a140*/  FMUL.FTZ R0, R3, -R169 ;  /* 0x800000a903007220 */ /* 0x000fc40000410000 */
[-C--:B------:R-:W-:Y:S02]  /*a150*/  FMUL.FTZ R3, R3, -R105.reuse ;  /* 0x8000006903037220 */ /* 0x080fe40000410000 */
[C---:B------:R-:W-:Y:S02]  /*a160*/  FFMA.FTZ R129, R4.reuse, R105, R0 ;  /* 0x0000006904817223 */ /* 0x040fe40000010000 */
[----:B------:R-:W-:Y:S02]  /*a170*/  FFMA.FTZ R0, R4, R169, -R3 ;  /* 0x000000a904007223 */ /* 0x000fe40000010803 */
[----:B------:R-:W-:Y:S02]  /*a180*/  FADD.FTZ R168, -R168, R129 ;  /* 0x00000081a8a87221 */ /* 0x000fe40000010100 */
[----:B------:R-:W-:Y:S02]  /*a190*/  FMUL.FTZ R129, R191, UR42 ;  /* 0x0000002abf817c20 */ /* 0x000fe40008410000 */
[----:B------:R-:W-:-:S02]  /*a1a0*/  FADD.FTZ R0, R173, R0 ;  /* 0x00000000ad007221 */ /* 0x000fc40000010000 */
[----:B------:R-:W-:Y:S02]  /*a1b0*/  FFMA.FTZ R4, R190, UR43, R129 ;  /* 0x0000002bbe047c23 */ /* 0x000fe40008010081 */
[C---:B------:R-:W-:Y:S02]  /*a1c0*/  FMUL.FTZ R129, R5.reuse, -R168 ;  /* 0x800000a805817220 */ /* 0x040fe40000410000 */
[----:B------:R-:W-:Y:S02]  /*a1d0*/  FMUL.FTZ R5, R5, -R0 ;  /* 0x8000000005057220 */ /* 0x000fe40000410000 */
[----:B------:R-:W-:Y:S02]  /*a1e0*/  FFMA.FTZ R127, -R128, R104, R131 ;  /* 0x00000068807f7223 */ /* 0x000fe40000010183 */
[C---:B------:R-:W-:Y:S02]  /*a1f0*/  FFMA.FTZ R104, R6.reuse, R0, -R129 ;  /* 0x0000000006687223 */ /* 0x040fe40000010881 */
[----:B------:R-:W-:-:S02]  /*a200*/  FFMA.FTZ R5, R6, R168, R5 ;  /* 0x000000a806057223 */ /* 0x000fc40000010005 */
[C---:B------:R-:W-:Y:S02]  /*a210*/  FMUL.FTZ R6, R119.reuse, R214 ;  /* 0x000000d677067220 */ /* 0x040fe40000410000 */
[-C--:B------:R-:W-:Y:S02]  /*a220*/  FMUL.FTZ R119, R119, R237.reuse ;  /* 0x000000ed77777220 */ /* 0x080fe40000410000 */
[----:B------:R-:W-:Y:S02]  /*a230*/  FADD.FTZ R129, R234, R234 ;  /* 0x000000eaea817221 */ /* 0x000fe40000010000 */
[----:B------:R-:W-:Y:S02]  /*a240*/  FADD.FTZ R5, -R174, R5 ;  /* 0x00000005ae057221 */ /* 0x000fe40000010100 */
[----:B------:R-:W-:Y:S02]  /*a250*/  FADD.FTZ R175, R175, R104 ;  /* 0x00000068afaf7221 */ /* 0x000fe40000010000 */
[----:B------:R-:W-:-:S02]  /*a260*/  FFMA.FTZ R6, R118, R237, R6 ;  /* 0x000000ed76067223 */ /* 0x000fc40000010006 */
[----:B------:R-:W-:Y:S02]  /*a270*/  FFMA.FTZ R119, R118, R214, -R119 ;  /* 0x000000d676777223 */ /* 0x000fe40000010877 */
[----:B------:R-:W-:Y:S02]  /*a280*/  FFMA.FTZ R126, R129, R107, R2 ;  /* 0x0000006b817e7223 */ /* 0x000fe40000010002 */
[C---:B------:R-:W-:Y:S02]  /*a290*/  FMUL.FTZ R104, R188.reuse, UR43 ;  /* 0x0000002bbc687c20 */ /* 0x040fe40008410000 */
[----:B------:R-:W-:Y:S02]  /*a2a0*/  FMUL.FTZ R118, R188, UR42 ;  /* 0x0000002abc767c20 */ /* 0x000fe40008410000 */
[C---:B------:R-:W-:Y:S02]  /*a2b0*/  FMUL.FTZ R2, R7.reuse, -R5 ;  /* 0x8000000507027220 */ /* 0x040fe40000410000 */
[----:B------:R-:W-:-:S02]  /*a2c0*/  FMUL.FTZ R7, R7, -R175 ;  /* 0x800000af07077220 */ /* 0x000fc40000410000 */
[C---:B------:R-:W-:Y:S02]  /*a2d0*/  FFMA.FTZ R104, R189.reuse, UR42, -R104 ;  /* 0x0000002abd687c23 */ /* 0x040fe40008010868 */
[----:B------:R-:W-:Y:S02]  /*a2e0*/  FFMA.FTZ R118, R189, UR43, R118 ;  /* 0x0000002bbd767c23 */ /* 0x000fe40008010076 */
[C---:B------:R-:W-:Y:S02]  /*a2f0*/  FFMA.FTZ R7, R8.reuse, R5, R7 ;  /* 0x0000000508077223 */ /* 0x040fe40000010007 */
[----:B------:R-:W-:Y:S02]  /*a300*/  FFMA.FTZ R2, R8, R175, -R2 ;  /* 0x000000af08027223 */ /* 0x000fe40000010802 */
[C---:B------:R-:W-:Y:S02]  /*a310*/  FMUL.FTZ R107, R129.reuse, R104 ;  /* 0x00000068816b7220 */ /* 0x040fe40000410000 */
[----:B------:R-:W-:-:S02]  /*a320*/  FFMA.FTZ R118, -R129, R118, -RZ ;  /* 0x0000007681767223 */ /* 0x000fc400000109ff */
[----:B------:R-:W-:Y:S02]  /*a330*/  FFMA.FTZ R127, -R129, R106, R127 ;  /* 0x0000006a817f7223 */ /* 0x000fe4000001017f */
[----:B------:R-:W-:Y:S02]  /*a340*/  FMUL.FTZ R129, R237, UR42 ;  /* 0x0000002aed817c20 */ /* 0x000fe40008410000 */
[----:B------:R-:W-:Y:S02]  /*a350*/  FADD.FTZ R176, -R176, R7 ;  /* 0x00000007b0b07221 */ /* 0x000fe40000010100 */
[----:B------:R-:W-:Y:S02]  /*a360*/  FADD.FTZ R2, R177, R2 ;  /* 0x00000002b1027221 */ /* 0x000fe40000010000 */
[----:B------:R-:W-:Y:S02]  /*a370*/  FMUL.FTZ R7, R237, UR43 ;  /* 0x0000002bed077c20 */ /* 0x000fe40008410000 */
[----:B------:R-:W-:-:S02]  /*a380*/  FADD.FTZ R8, R233, R233 ;  /* 0x000000e9e9087221 */ /* 0x000fc40000010000 */
[C---:B------:R-:W-:Y:S02]  /*a390*/  FFMA.FTZ R104, R214.reuse, UR43, R129 ;  /* 0x0000002bd6687c23 */ /* 0x040fe40008010081 */
[----:B------:R-:W-:Y:S02]  /*a3a0*/  FMUL.FTZ R129, R9, -R176 ;  /* 0x800000b009817220 */ /* 0x000fe40000410000 */
[----:B------:R-:W-:Y:S02]  /*a3b0*/  FADD.FTZ R106, R229, R229 ;  /* 0x000000e5e56a7221 */ /* 0x000fe40000010000 */
[----:B------:R-:W-:Y:S02]  /*a3c0*/  FFMA.FTZ R7, R214, UR42, -R7 ;  /* 0x0000002ad6077c23 */ /* 0x000fe40008010807 */
[----:B------:R-:W-:Y:S02]  /*a3d0*/  FMUL.FTZ R9, R9, -R2 ;  /* 0x8000000209097220 */ /* 0x000fe40000410000 */
[----:B------:R-:W-:-:S02]  /*a3e0*/  FFMA.FTZ R126, R8, R109, R126 ;  /* 0x0000006d087e7223 */ /* 0x000fc4000001007e */
[----:B------:R-:W-:Y:S02]  /*a3f0*/  FMUL.FTZ R109, R187, UR43 ;  /* 0x0000002bbb6d7c20 */ /* 0x000fe40008410000 */
[C---:B------:R-:W-:Y:S02]  /*a400*/  FMUL.FTZ R6, R106.reuse, R6 ;  /* 0x000000066a067220 */ /* 0x040fe40000410000 */
[C---:B------:R-:W-:Y:S02]  /*a410*/  FMUL.FTZ R119, R106.reuse, R119 ;  /* 0x000000776a777220 */ /* 0x040fe40000410000 */
[C---:B------:R-:W-:Y:S02]  /*a420*/  FMUL.FTZ R7, R106.reuse, R7 ;  /* 0x000000076a077220 */ /* 0x040fe40000410000 */
[----:B------:R-:W-:Y:S02]  /*a430*/  FFMA.FTZ R104, -R106, R104, -RZ ;  /* 0x000000686a687223 */ /* 0x000fe400000109ff */
[----:B------:R-:W-:-:S02]  /*a440*/  FFMA.FTZ R9, R10, R176, R9 ;  /* 0x000000b00a097223 */ /* 0x000fc40000010009 */
[----:B------:R-:W-:Y:S02]  /*a450*/  FFMA.FTZ R106, R10, R2, -R129 ;  /* 0x000000020a6a7223 */ /* 0x000fe40000010881 */
[----:B------:R-:W-:Y:S02]  /*a460*/  FFMA.FTZ R109, R186, UR42, -R109 ;  /* 0x0000002aba6d7c23 */ /* 0x000fe4000801086d */
[----:B------:R-:W-:Y:S02]  /*a470*/  FADD.FTZ R9, -R178, R9 ;  /* 0x00000009b2097221 */ /* 0x000fe40000010100 */
[----:B------:R-:W-:Y:S02]  /*a480*/  FMUL.FTZ R129, R187, UR42 ;  /* 0x0000002abb817c20 */ /* 0x000fe40008410000 */
[----:B------:R-:W-:Y:S02]  /*a490*/  FADD.FTZ R179, R179, R106 ;  /* 0x0000006ab3b37221 */ /* 0x000fe40000010000 */
[----:B------:R-:W-:-:S02]  /*a4a0*/  FMUL.FTZ R106, R8, R109 ;  /* 0x0000006d086a7220 */ /* 0x000fc40000410000 */
[C---:B------:R-:W-:Y:S02]  /*a4b0*/  FMUL.FTZ R109, R11.reuse, -R9 ;  /* 0x800000090b6d7220 */ /* 0x040fe40000410000 */
[----:B------:R-:W-:Y:S02]  /*a4c0*/  FFMA.FTZ R129, R186, UR43, R129 ;  /* 0x0000002bba817c23 */ /* 0x000fe40008010081 */
[----:B------:R-:W-:Y:S02]  /*a4d0*/  FMUL.FTZ R11, R11, -R179 ;  /* 0x800000b30b0b7220 */ /* 0x000fe40000410000 */
[C---:B------:R-:W-:Y:S02]  /*a4e0*/  FFMA.FTZ R10, -R8.reuse, R129, -RZ ;  /* 0x00000081080a7223 */ /* 0x040fe400000109ff */
[----:B------:R-:W-:Y:S02]  /*a4f0*/  FFMA.FTZ R127, -R8, R108, R127 ;  /* 0x0000006c087f7223 */ /* 0x000fe4000001017f */
        /* <DEDUP_REMOVED lines=8> */
[----:B------:R-:W-:Y:S02]  /*a580*/  FMUL.FTZ R3, R191, UR43 ;  /* 0x0000002bbf037c20 */ /* 0x000fe40008410000 */
[----:B------:R-:W-:Y:S02]  /*a590*/  FADD.FTZ R11, -R182, R11 ;  /* 0x0000000bb60b7221 */ /* 0x000fe40000010100 */
[----:B------:R-:W-:Y:S02]  /*a5a0*/  FFMA.FTZ R3, R190, UR42, -R3 ;  /* 0x0000002abe037c23 */ /* 0x000fe40008010803 */
[----:B------:R-:W-:Y:S02]  /*a5b0*/  FADD.FTZ R183, R183, R12 ;  /* 0x0000000cb7b77221 */ /* 0x000fe40000010000 */
[----:B------:R-:W-:-:S02]  /*a5c0*/  FMUL.FTZ R12, R15, -R11 ;  /* 0x8000000b0f0c7220 */ /* 0x000fc40000410000 */
[C---:B------:R-:W-:Y:S02]  /*a5d0*/  FMUL.FTZ R3, R128.reuse, R3 ;  /* 0x0000000380037220 */ /* 0x040fe40000410000 */
[----:B------:R-:W-:Y:S02]  /*a5e0*/  FFMA.FTZ R4, -R128, R4, -RZ ;  /* 0x0000000480047223 */ /* 0x000fe400000109ff */
[C---:B------:R-:W-:Y:S02]  /*a5f0*/  FMUL.FTZ R108, R160.reuse, UR43 ;  /* 0x0000002ba06c7c20 */ /* 0x040fe40008410000 */
[----:B------:R-:W-:Y:S02]  /*a600*/  FMUL.FTZ R128, R160, UR42 ;  /* 0x0000002aa0807c20 */ /* 0x000fe40008410000 */
[-C--:B------:R-:W-:Y:S02]  /*a610*/  FMUL.FTZ R15, R15, -R183.reuse ;  /* 0x800000b70f0f7220 */ /* 0x080fe40000410000 */
[----:B------:R-:W-:-:S02]  /*a620*/  FFMA.FTZ R12, R16, R183, -R12 ;  /* 0x000000b7100c7223 */ /* 0x000fc4000001080c */
[----:B------:R-:W-:Y:S02]  /*a630*/  FADD.FTZ R131, R232, R232 ;  /* 0x000000e8e8837221 */ /* 0x000fe40000010000 */
[C---:B------:R-:W-:Y:S02]  /*a640*/  FFMA.FTZ R108, R161.reuse, UR42, -R108 ;  /* 0x0000002aa16c7c23 */ /* 0x040fe4000801086c */
[----:B------:R-:W-:Y:S02]  /*a650*/  FFMA.FTZ R128, R161, UR43, R128 ;  /* 0x0000002ba1807c23 */ /* 0x000fe40008010080 */
[----:B------:R-:W-:Y:S02]  /*a660*/  FFMA.FTZ R15, R16, R11, R15 ;  /* 0x0000000b100f7223 */ /* 0x000fe4000001000f */
[----:B------:R-:W-:Y:S02]  /*a670*/  FADD.FTZ R14, R185, R12 ;  /* 0x0000000cb90e7221 */ /* 0x000fe40000010000 */
[----:B------:R-:W-:-:S02]  /*a680*/  FMUL.FTZ R109, R131, R108 ;  /* 0x0000006c836d7220 */ /* 0x000fc40000410000 */
[C---:B------:R-:W-:Y:S02]  /*a690*/  FFMA.FTZ R108, -R131.reuse, R128, -RZ ;  /* 0x00000080836c7223 */ /* 0x040fe400000109ff */
[C---:B------:R-:W-:Y:S02]  /*a6a0*/  FFMA.FTZ R127, -R131.reuse, R110, R127 ;  /* 0x0000006e837f7223 */ /* 0x040fe4000001017f */
[----:B------:R-:W-:Y:S02]  /*a6b0*/  FADD.FTZ R184, -R184, R15 ;  /* 0x0000000fb8b87221 */ /* 0x000fe40000010100 */
[----:B------:R-:W-:Y:S02]  /*a6c0*/  FFMA.FTZ R126, R131, R111, R126 ;  /* 0x0000006f837e7223 */ /* 0x000fe4000001007e */
[C---:B------:R-:W-:Y:S02]  /*a6d0*/  FMUL.FTZ R110, R208.reuse, UR43 ;  /* 0x0000002bd06e7c20 */ /* 0x040fe40008410000 */
[----:B------:R-:W-:-:S02]  /*a6e0*/  FMUL.FTZ R128, R208, UR42 ;  /* 0x0000002ad0807c20 */ /* 0x000fc40008410000 */
[----:B------:R-:W-:Y:S02]  /*a6f0*/  FMUL.FTZ R15, R17, -R14 ;  /* 0x8000000e110f7220 */ /* 0x000fe40000410000 */
[----:B------:R-:W-:Y:S02]  /*a700*/  FADD.FTZ R111, R231, R231 ;  /* 0x000000e7e76f7221 */ /* 0x000fe40000010000 */
[-C--:B------:R-:W-:Y:S02]  /*a710*/  FMUL.FTZ R17, R17, -R184.reuse ;  /* 0x800000b811117220 */ /* 0x080fe40000410000 */
[C---:B------:R-:W-:Y:S02]  /*a720*/  FFMA.FTZ R110, R209.reuse, UR42, -R110 ;  /* 0x0000002ad16e7c23 */ /* 0x040fe4000801086e */
[----:B------:R-:W-:Y:S02]  /*a730*/  FFMA.FTZ R13, R209, UR43, R128 ;  /* 0x0000002bd10d7c23 */ /* 0x000fe40008010080 */
[----:B------:R-:W-:-:S02]  /*a740*/  FFMA.FTZ R12, R18, R184, R15 ;  /* 0x000000b8120c7223 */ /* 0x000fc4000001000f */
[----:B------:R-:W-:Y:S02]  /*a750*/  FFMA.FTZ R126, R111, R113, R126 ;  /* 0x000000716f7e7223 */ /* 0x000fe4000001007e */
[----:B------:R-:W-:Y:S02]  /*a760*/  FADD.FTZ R128, R245, R245 ;  /* 0x000000f5f5807221 */ /* 0x000fe40000010000 */
[----:B------:R-:W-:Y:S02]  /*a770*/  FMUL.FTZ R16, R212, UR43 ;  /* 0x0000002bd4107c20 */ /* 0x000fe40008410000 */
[----:B------:R-:W-:Y:S02]  /*a780*/  FFMA.FTZ R15, R18, R14, -R17 ;  /* 0x0000000e120f7223 */ /* 0x000fe40000010811 */
[C---:B------:R-:W-:Y:S02]  /*a790*/  FMUL.FTZ R110, R111.reuse, R110 ;  /* 0x0000006e6f6e7220 */ /* 0x040fe40000410000 */
[----:B------:R-:W-:-:S02]  /*a7a0*/  FFMA.FTZ R13, -R111, R13, -RZ ;  /* 0x0000000d6f0d7223 */ /* 0x000fc400000109ff */
[----:B------:R-:W-:Y:S02]  /*a7b0*/  FFMA.FTZ R127, -R111, R112, R127 ;  /* 0x000000706f7f7223 */ /* 0x000fe4000001017f */
[----:B------:R-:W-:Y:S02]  /*a7c0*/  FADD.FTZ R215, -R215, R12 ;  /* 0x0000000cd7d77221 */ /* 0x000fe40000010100 */
[----:B------:R-:W-:Y:S02]  /*a7d0*/  FFMA.FTZ R112, R128, R115, R126 ;  /* 0x0000007380707223 */ /* 0x000fe4000001007e */
[C---:B------:R-:W-:Y:S02]  /*a7e0*/  FMUL.FTZ R111, R211.reuse, UR43 ;  /* 0x0000002bd36f7c20 */ /* 0x040fe40008410000 */
[----:B------:R-:W-:Y:S02]  /*a7f0*/  FMUL.FTZ R113, R211, UR42 ;  /* 0x0000002ad3717c20 */ /* 0x000fe40008410000 */
[----:B------:R-:W-:-:S02]  /*a800*/  FADD.FTZ R115, R230, R230 ;  /* 0x000000e6e6737221 */ /* 0x000fc40000010000 */
[----:B------:R-:W-:Y:S02]  /*a810*/  FFMA.FTZ R16, R213, UR42, -R16 ;  /* 0x0000002ad5107c23 */ /* 0x000fe40008010810 */
[----:B------:R-:W-:Y:S02]  /*a820*/  FADD.FTZ R15, R216, R15 ;  /* 0x0000000fd80f7221 */ /* 0x000fe40000010000 */
[----:B------:R-:W-:Y:S02]  /*a830*/  FMUL.FTZ R12, R19, -R215 ;  /* 0x800000d7130c7220 */ /* 0x000fe40000410000 */
[----:B------:R-:W-:Y:S02]  /*a840*/  FFMA.FTZ R111, R210, UR42, -R111 ;  /* 0x0000002ad26f7c23 */ /* 0x000fe4000801086f */
[----:B------:R-:W-:Y:S02]  /*a850*/  FFMA.FTZ R127, -R128, R114, R127 ;  /* 0x00000072807f7223 */ /* 0x000fe4000001017f */
[----:B------:R-:W-:-:S02]  /*a860*/  FFMA.FTZ R113, R210, UR43, R113 ;  /* 0x0000002bd2717c23 */ /* 0x000fc40008010071 */
[----:B------:R-:W-:Y:S02]  /*a870*/  FMUL.FTZ R18, R212, UR42 ;  /* 0x0000002ad4127c20 */ /* 0x000fe40008410000 */
[----:B------:R-:W-:Y:S02]  /*a880*/  FMUL.FTZ R114, R115, R16 ;  /* 0x0000001073727220 */ /* 0x000fe40000410000 */
[-C--:B------:R-:W-:Y:S02]  /*a890*/  FMUL.FTZ R16, R19, -R15.reuse ;  /* 0x8000000f13107220 */ /* 0x080fe40000410000 */
[----:B------:R-:W-:Y:S02]  /*a8a0*/  FFMA.FTZ R19, R20, R15, -R12 ;  /* 0x0000000f14137223 */ /* 0x000fe4000001080c */
[C---:B------:R-:W-:Y:S02]  /*a8b0*/  FMUL.FTZ R126, R128.reuse, R111 ;  /* 0x0000006f807e7220 */ /* 0x040fe40000410000 */
[----:B------:R-:W-:Y:S01]  /*a8c0*/  FFMA.FTZ R111, -R128, R113, -RZ ;  /* 0x00000071806f7223 */ /* 0x000fe200000109ff */
[----:B------:R-:W-:Y:S01]  /*a8d0*/  SHF.L.U32 R113, R167, 0x5, RZ ;  /* 0x00000005a7717819 */ /* 0x000fe200000006ff */
[----:B------:R-:W-:-:S02]  /*a8e0*/  FFMA.FTZ R18, R213, UR43, R18 ;  /* 0x0000002bd5127c23 */ /* 0x000fc40008010012 */
[----:B------:R-:W-:Y:S01]  /*a8f0*/  FFMA.FTZ R12, R20, R215, R16 ;  /* 0x000000d7140c7223 */ /* 0x000fe20000010010 */
[C---:B------:R-:W-:Y:S01]  /*a900*/  IADD3 R16, R113.reuse, 0x1, RZ ;  /* 0x0000000171107810 */ /* 0x040fe20007ffe0ff */
[----:B------:R-:W-:Y:S01]  /*a910*/  FADD.FTZ R218, R218, R19 ;  /* 0x00000013dada7221 */ /* 0x000fe20000010000 */
[----:B------:R-:W-:Y:S01]  /*a920*/  IADD3 R20, R113, 0x3, RZ ;  /* 0x0000000371147810 */ /* 0x000fe20007ffe0ff */
[C---:B------:R-:W-:Y:S02]  /*a930*/  FFMA.FTZ R128, R115.reuse, R117, R112 ;  /* 0x0000007573807223 */ /* 0x040fe40000010070 */
[----:B------:R-:W-:Y:S01]  /*a940*/  FFMA.FTZ R112, -R115, R18, -RZ ;  /* 0x0000001273707223 */ /* 0x000fe200000109ff */
[----:B------:R-:W-:Y:S01]  /*a950*/  IADD3 R18, R113, 0x2, RZ ;  /* 0x0000000271127810 */ /* 0x000fe20007ffe0ff */
[----:B------:R-:W-:Y:S01]  /*a960*/  FADD.FTZ R12, -R217, R12 ;  /* 0x0000000cd90c7221 */ /* 0x000fe20000010100 */
[-C--:B------:R-:W-:Y:S01]  /*a970*/  LEA.HI.SX32 R20, R20, R113.reuse, 0x1b ;  /* 0x0000007114147211 */ /* 0x080fe200078fdaff */
[C---:B------:R-:W-:Y:S01]  /*a980*/  FMUL.FTZ R19, R21.reuse, -R218 ;  /* 0x800000da15137220 */ /* 0x040fe20000410000 */
[----:B------:R-:W-:Y:S01]  /*a990*/  LEA.HI.SX32 R117, R18, R113, 0x1b ;  /* 0x0000007112757211 */ /* 0x000fe200078fdaff */
[----:B------:R-:W-:-:S02]  /*a9a0*/  FMUL.FTZ R21, R21, -R12 ;  /* 0x8000000c15157220 */ /* 0x000fc40000410000 */
[C---:B------:R-:W-:Y:S02]  /*a9b0*/  FFMA.FTZ R18, R22.reuse, R12, R19 ;  /* 0x0000000c16127223 */ /* 0x040fe40000010013 */
[----:B------:R-:W-:Y:S02]  /*a9c0*/  FFMA.FTZ R19, R22, R218, -R21 ;  /* 0x000000da16137223 */ /* 0x000fe40000010815 */
[----:B------:R-:W-:Y:S02]  /*a9d0*/  FADD.FTZ R219, -R219, R18 ;  /* 0x00000012dbdb7221 */ /* 0x000fe40000010100 */
[----:B------:R-:W-:Y:S02]  /*a9e0*/  FADD.FTZ R19, R220, R19 ;  /* 0x00000013dc137221 */ /* 0x000fe40000010000 */
[C---:B------:R-:W-:Y:S02]  /*a9f0*/  FMUL.FTZ R18, R23.reuse, -R219 ;  /* 0x800000db17127220 */ /* 0x040fe40000410000 */
[----:B------:R-:W-:-:S02]  /*aa00*/  FMUL.FTZ R23, R23, -R19 ;  /* 0x8000001317177220 */ /* 0x000fc40000410000 */
[C---:B------:R-:W-:Y:S02]  /*aa10*/  FFMA.FTZ R21, R24.reuse, R19, -R18 ;  /* 0x0000001318157223 */ /* 0x040fe40000010812 */
[----:B------:R-:W-:Y:S02]  /*aa20*/  FFMA.FTZ R24, R24, R219, R23 ;  /* 0x000000db18187223 */ /* 0x000fe40000010017 */
[----:B------:R-:W-:Y:S02]  /*aa30*/  FADD.FTZ R222, R222, R21 ;  /* 0x00000015dede7221 */ /* 0x000fe40000010000 */
[----:B------:R-:W-:Y:S01]  /*aa40*/  FFMA.FTZ R17, -R115, R116, R127 ;  /* 0x0000007473117223 */ /* 0x000fe2000001017f */
[----:B------:R-:W-:Y:S01]  /*aa50*/  MOV R116, UR7 ;  /* 0x0000000700747c02 */ /* 0x000fe20008000f00 */
[----:B------:R-:W-:Y:S01]  /*aa60*/  FADD.FTZ R221, -R221, R24 ;  /* 0x00000018dddd7221 */ /* 0x000fe20000010100 */
[-C--:B------:R-:W-:Y:S01]  /*aa70*/  LEA.HI.SX32 R115, R16, R113.reuse, 0x1b ;  /* 0x0000007110737211 */ /* 0x080fe200078fdaff */
[----:B------:R-:W-:Y:S01]  /*aa80*/  FMUL.FTZ R18, R25, -R222 ;  /* 0x800000de19127220 */ /* 0x000fe20000410000 */
[----:B------:R-:W-:Y:S01]  /*aa90*/  LEA.HI.SX32 R113, R113, R113, 0x1b ;  /* 0x0000007171717211 */ /* 0x000fe200078fdaff */
[-C--:B------:R-:W-:Y:S01]  /*aaa0*/  FMUL.FTZ R25, R25, -R221.reuse ;  /* 0x800000dd19197220 */ /* 0x080fe20000410000 */
[----:B------:R-:W-:Y:S01]  /*aab0*/  @!P0 STS.128 [R116.X16+0xac80], R120 ;  /* 0x00ac807874008388 */ /* 0x000fe2000000cc00 */
[----:B------:R-:W-:-:S02]  /*aac0*/  FFMA.FTZ R18, R26, R221, R18 ;  /* 0x000000dd1a127223 */ /* 0x000fc40000010012 */
[----:B------:R-:W-:Y:S01]  /*aad0*/  FFMA.FTZ R25, R26, R222, -R25 ;  /* 0x000000de1a197223 */ /* 0x000fe20000010819 */
[----:B------:R-:W-:Y:S01]  /*aae0*/  STS [R113.X4+0x4200], R89 ;  /* 0x0042005971007388 */ /* 0x000fe20000004800 */
[----:B------:R-:W-:Y:S02]  /*aaf0*/  FADD.FTZ R206, -R148, R206 ;  /* 0x000000ce94ce7221 */ /* 0x000fe40000010100 */
[----:B------:R-:W-:Y:S01]  /*ab00*/  FADD.FTZ R224, R224, R25 ;  /* 0x00000019e0e07221 */ /* 0x000fe20000010000 */
[----:B------:R0:W-:Y:S01]  /*ab10*/  STS [R115.X4+0x4204], R88 ;  /* 0x0042045873007388 */ /* 0x0001e20000004800 */
[----:B------:R-:W-:Y:S02]  /*ab20*/  FADD.FTZ R201, -R145, R201 ;  /* 0x000000c991c97221 */ /* 0x000fe40000010100 */
[----:B------:R-:W-:Y:S01]  /*ab30*/  FADD.FTZ R198, -R144, R198 ;  /* 0x000000c690c67221 */ /* 0x000fe20000010100 */
[----:B------:R-:W-:Y:S01]  /*ab40*/  STS [R117.X4+0x4208], R90 ;  /* 0x0042085a75007388 */ /* 0x000fe20000004800 */
[----:B------:R-:W-:-:S02]  /*ab50*/  FADD.FTZ R197, -R143, R197 ;  /* 0x000000c58fc57221 */ /* 0x000fc40000010100 */
[----:B------:R-:W-:Y:S01]  /*ab60*/  FADD.FTZ R193, -R39, R193 ;  /* 0x000000c127c17221 */ /* 0x000fe20000010100 */
[----:B------:R-:W-:Y:S01]  /*ab70*/  STS [R20.X4+0x420c], R91 ;  /* 0x00420c5b14007388 */ /* 0x000fe20000004800 */
[----:B------:R-:W-:Y:S02]  /*ab80*/  FADD.FTZ R190, -R38, R190 ;  /* 0x000000be26be7221 */ /* 0x000fe40000010100 */
[----:B0-----:R-:W-:Y:S01]  /*ab90*/  FADD.FTZ R88, -R223, R18 ;  /* 0x00000012df587221 */ /* 0x001fe20000010100 */
[----:B------:R0:W-:Y:S01]  /*aba0*/  STS [R113.X4+0x4240], R3 ;  /* 0x0042400371007388 */ /* 0x0001e20000004800 */
[----:B------:R-:W-:Y:S02]  /*abb0*/  FADD.FTZ R18, -R147, R205 ;  /* 0x000000cd93127221 */ /* 0x000fe40000010100 */
[C---:B------:R-:W-:Y:S01]  /*abc0*/  FMUL.FTZ R21, R27.reuse, -R88 ;  /* 0x800000581b157220 */ /* 0x040fe20000410000 */
[----:B------:R1:W-:Y:S01]  /*abd0*/  STS [R113.X4+0x4244], R4 ;  /* 0x0042440471007388 */ /* 0x0003e20000004800 */
[----:B------:R-:W-:-:S02]  /*abe0*/  FMUL.FTZ R27, R27, -R224 ;  /* 0x800000e01b1b7220 */ /* 0x000fc40000410000 */
[C---:B------:R-:W-:Y:S01]  /*abf0*/  FFMA.FTZ R21, R28.reuse, R224, -R21 ;  /* 0x000000e01c157223 */ /* 0x040fe20000010815 */
[----:B------:R2:W-:Y:S01]  /*ac00*/  STS [R113.X4+0x4254], R10 ;  /* 0x0042540a71007388 */ /* 0x0005e20000004800 */
[----:B------:R-:W-:Y:S02]  /*ac10*/  FFMA.FTZ R28, R28, R88, R27 ;  /* 0x000000581c1c7223 */ /* 0x000fe4000001001b */
[----:B------:R-:W-:Y:S01]  /*ac20*/  FADD.FTZ R226, R226, R21 ;  /* 0x00000015e2e27221 */ /* 0x000fe20000010000 */
[----:B------:R3:W-:Y:S01]  /*ac30*/  STS [R113.X4+0x4264], R13 ;  /* 0x0042640d71007388 */ /* 0x0007e20000004800 */
[----:B------:R-:W-:Y:S02]  /*ac40*/  FADD.FTZ R225, -R225, R28 ;  /* 0x0000001ce1e17221 */ /* 0x000fe40000010100 */
[C---:B0-----:R-:W-:Y:S01]  /*ac50*/  FMUL.FTZ R3, R29.reuse, -R226 ;  /* 0x800000e21d037220 */ /* 0x041fe20000410000 */
[----:B------:R0:W-:Y:S01]  /*ac60*/  STS [R113.X4+0x4278], R7 ;  /* 0x0042780771007388 */ /* 0x0001e20000004800 */
[----:B------:R-:W-:-:S02]  /*ac70*/  FMUL.FTZ R29, R29, -R225 ;  /* 0x800000e11d1d7220 */ /* 0x000fc40000410000 */
[C---:B-1----:R-:W-:Y:S01]  /*ac80*/  FFMA.FTZ R4, R30.reuse, R225, R3 ;  /* 0x000000e11e047223 */ /* 0x042fe20000010003 */
[----:B------:R1:W-:Y:S01]  /*ac90*/  STS [R113.X4+0x422c], R99 ;  /* 0x00422c6371007388 */ /* 0x0003e20000004800 */
[----:B------:R-:W-:Y:S02]  /*aca0*/  FFMA.FTZ R29, R30, R226, -R29 ;  /* 0x000000e21e1d7223 */ /* 0x000fe4000001081d */
[----:B------:R-:W-:Y:S01]  /*acb0*/  FADD.FTZ R4, -R227, R4 ;  /* 0x00000004e3047221 */ /* 0x000fe20000010100 */
[----:B------:R4:W-:Y:S01]  /*acc0*/  STS [R113.X4+0x4218], R94 ;  /* 0x0042185e71007388 */ /* 0x0009e20000004800 */
[----:B------:R-:W-:Y:S02]  /*acd0*/  FADD.FTZ R228, R228, R29 ;  /* 0x0000001de4e47221 */ /* 0x000fe40000010000 */
[----:B--2---:R-:W-:Y:S01]  /*ace0*/  FMUL.FTZ R10, R4, R159 ;  /* 0x0000009f040a7220 */ /* 0x004fe20000410000 */
[----:B------:R2:W-:Y:S01]  /*acf0*/  STS [R113.X4+0x427c], R104 ;  /* 0x00427c6871007388 */ /* 0x0005e20000004800 */
[----:B------:R-:W-:-:S02]  /*ad00*/  FMUL.FTZ R3, R226, R158 ;  /* 0x0000009ee2037220 */ /* 0x000fc40000410000 */
[----:B------:R-:W-:Y:S01]  /*ad10*/  FMUL.FTZ R21, R228, R159 ;  /* 0x0000009fe4157220 */ /* 0x000fe20000410000 */
[----:B------:R5:W-:Y:S01]  /*ad20*/  STS [R113.X4+0x4230], R100 ;  /* 0x0042306471007388 */ /* 0x000be20000004800 */
[----:B------:R-:W-:Y:S02]  /*ad30*/  FMUL.FTZ R23, R225, R158 ;  /* 0x0000009ee1177220 */ /* 0x000fe40000410000 */
[C---:B------:R-:W-:Y:S01]  /*ad40*/  FMUL.FTZ R20, R207.reuse, R10 ;  /* 0x0000000acf147220 */ /* 0x040fe20000410000 */
[----:B------:R0:W-:Y:S01]  /*ad50*/  STS [R113.X4+0x4250], R106 ;  /* 0x0042506a71007388 */ /* 0x0001e20000004800 */
[C---:B------:R-:W-:Y:S02]  /*ad60*/  FMUL.FTZ R24, R204.reuse, R3 ;  /* 0x00000003cc187220 */ /* 0x040fe40000410000 */
[----:B---3--:R-:W-:Y:S01]  /*ad70*/  FMUL.FTZ R13, R207, R21 ;  /* 0x00000015cf0d7220 */ /* 0x008fe20000410000 */
[----:B------:R3:W-:Y:S01]  /*ad80*/  STS [R113.X4+0x4210], R92 ;  /* 0x0042105c71007388 */ /* 0x0007e20000004800 */
[----:B------:R-:W-:-:S02]  /*ad90*/  FMUL.FTZ R22, R204, R23 ;  /* 0x00000017cc167220 */ /* 0x000fc40000410000 */
[----:B------:R-:W-:Y:S01]  /*ada0*/  FFMA.FTZ R20, R21, R206, R20 ;  /* 0x000000ce15147223 */ /* 0x000fe20000010014 */
[----:B------:R0:W-:Y:S01]  /*adb0*/  STS [R113.X4+0x4248], R107 ;  /* 0x0042486b71007388 */ /* 0x0001e20000004800 */
[----:B------:R-:W-:Y:S02]  /*adc0*/  FFMA.FTZ R24, R18, R23, -R24 ;  /* 0x0000001712187223 */ /* 0x000fe40000010818 */
[----:B------:R-:W-:Y:S01]  /*add0*/  FFMA.FTZ R13, R206, R10, -R13 ;  /* 0x0000000ace0d7223 */ /* 0x000fe2000001080d */
[----:B------:R0:W-:Y:S01]  /*ade0*/  STS [R113.X4+0x4274], R112 ;  /* 0x0042747071007388 */ /* 0x0001e20000004800 */
[----:B------:R-:W-:Y:S02]  /*adf0*/  FFMA.FTZ R23, R3, R18, R22 ;  /* 0x0000001203177223 */ /* 0x000fe40000010016 */
[----:B------:R-:W-:Y:S01]  /*ae00*/  FADD.FTZ R20, RZ, R20 ;  /* 0x00000014ff147221 */ /* 0x000fe20000010000 */
[----:B------:R0:W-:Y:S01]  /*ae10*/  STS [R113.X4+0x4258], R109 ;  /* 0x0042586d71007388 */ /* 0x0001e20000004800 */
[----:B------:R-:W-:-:S02]  /*ae20*/  FADD.FTZ R13, RZ, R13 ;  /* 0x0000000dff0d7221 */ /* 0x000fc40000010000 */
[----:B------:R-:W-:Y:S01]  /*ae30*/  FADD.FTZ R10, R20, R23 ;  /* 0x00000017140a7221 */ /* 0x000fe20000010000 */
[----:B------:R-:W-:Y:S01]  /*ae40*/  STS [R113.X4+0x4214], R93 ;  /* 0x0042145d71007388 */ /* 0x000fe20000004800 */
[-C--:B------:R-:W-:Y:S02]  /*ae50*/  FMUL.FTZ R20, R224, R157.reuse ;  /* 0x0000009de0147220 */ /* 0x080fe40000410000 */
[----:B------:R-:W-:Y:S01]  /*ae60*/  FADD.FTZ R13, R13, R24 ;  /* 0x000000180d0d7221 */ /* 0x000fe20000010000 */
[----:B------:R-:W-:Y:S01]  /*ae70*/  STS [R113.X4+0x421c], R95 ;  /* 0x00421c5f71007388 */ /* 0x000fe20000004800 */
[----:B------:R-:W-:Y:S02]  /*ae80*/  FADD.FTZ R23, -R146, R202 ;  /* 0x000000ca92177221 */ /* 0x000fe40000010100 */
[----:B------:R-:W-:Y:S01]  /*ae90*/  FMUL.FTZ R22, R222, R156 ;  /* 0x0000009cde167220 */ /* 0x000fe20000410000 */
[----:B------:R-:W-:Y:S01]  /*aea0*/  STS [R113.X4+0x4220], R97 ;  /* 0x0042206171007388 */ /* 0x000fe20000004800 */
[----:B------:R-:W-:-:S02]  /*aeb0*/  FMUL.FTZ R24, R88, R157 ;  /* 0x0000009d58187220 */ /* 0x000fc40000410000 */
[----:B------:R-:W-:Y:S01]  /*aec0*/  FMUL.FTZ R25, R203, R20 ;  /* 0x00000014cb197220 */ /* 0x000fe20000410000 */
[----:B------:R-:W-:Y:S01]  /*aed0*/  STS [R113.X4+0x4224], R96 ;  /* 0x0042246071007388 */ /* 0x000fe20000004800 */
[----:B------:R-:W-:Y:S02]  /*aee0*/  FMUL.FTZ R28, R221, R156 ;  /* 0x0000009cdd1c7220 */ /* 0x000fe40000410000 */
[----:B------:R-:W-:Y:S01]  /*aef0*/  FMUL.FTZ R27, R200, R22 ;  /* 0x00000016c81b7220 */ /* 0x000fe20000410000 */
[----:B------:R-:W-:Y:S01]  /*af00*/  STS [R113.X4+0x4228], R98 ;  /* 0x0042286271007388 */ /* 0x000fe20000004800 */
[-C--:B------:R-:W-:Y:S02]  /*af10*/  FFMA.FTZ R26, R23, R24.reuse, -R25 ;  /* 0x00000018171a7223 */ /* 0x080fe40000010819 */
[----:B------:R-:W-:Y:S01]  /*af20*/  FMUL.FTZ R24, R203, R24 ;  /* 0x00000018cb187220 */ /* 0x000fe20000410000 */
[----:B------:R0:W-:Y:S01]  /*af30*/  STS [R113.X4+0x4234], R101 ;  /* 0x0042346571007388 */ /* 0x0001e20000004800 */
[----:B------:R-:W-:-:S02]  /*af40*/  FMUL.FTZ R25, R19, R166 ;  /* 0x000000a613197220 */ /* 0x000fc40000410000 */
[-C--:B------:R-:W-:Y:S01]  /*af50*/  FFMA.FTZ R30, R201, R28.reuse, -R27 ;  /* 0x0000001cc91e7223 */ /* 0x080fe2000001081b */
[----:B------:R-:W-:Y:S01]  /*af60*/  STS [R113.X4+0x4238], R103 ;  /* 0x0042386771007388 */ /* 0x000fe20000004800 */
[----:B------:R-:W-:Y:S02]  /*af70*/  FFMA.FTZ R27, R20, R23, R24 ;  /* 0x00000017141b7223 */ /* 0x000fe40000010018 */
[----:B------:R-:W-:Y:S01]  /*af80*/  FMUL.FTZ R28, R200, R28 ;  /* 0x0000001cc81c7220 */ /* 0x000fe20000410000 */
[----:B------:R0:W-:Y:S01]  /*af90*/  STS [R113.X4+0x423c], R102 ;  /* 0x00423c6671007388 */ /* 0x0001e20000004800 */
[----:B------:R-:W-:Y:S02]  /*afa0*/  FMUL.FTZ R24, R219, R166 ;  /* 0x000000a6db187220 */ /* 0x000fe40000410000 */
[----:B------:R-:W-:Y:S01]  /*afb0*/  FMUL.FTZ R29, R199, R25 ;  /* 0x00000019c71d7220 */ /* 0x000fe20000410000 */
[----:B------:R-:W-:Y:S01]  /*afc0*/  STS [R113.X4+0x424c], R118 ;  /* 0x00424c7671007388 */ /* 0x000fe20000004800 */
[----:B------:R-:W-:-:S02]  /*afd0*/  FADD.FTZ R10, R10, R27 ;  /* 0x0000001b0a0a7221 */ /* 0x000fc40000010000 */
[----:B------:R-:W-:Y:S01]  /*afe0*/  FFMA.FTZ R27, R22, R201, R28 ;  /* 0x000000c9161b7223 */ /* 0x000fe2000001001c */
[----:B------:R-:W-:Y:S01]  /*aff0*/  STS [R113.X4+0x425c], R108 ;  /* 0x00425c6c71007388 */ /* 0x000fe20000004800 */
[----:B------:R-:W-:Y:S02]  /*b000*/  FADD.FTZ R13, R13, R26 ;  /* 0x0000001a0d0d7221 */ /* 0x000fe40000010000 */
[-C--:B------:R-:W-:Y:S01]  /*b010*/  FFMA.FTZ R28, R198, R24.reuse, -R29 ;  /* 0x00000018c61c7223 */ /* 0x080fe2000001081d */
[----:B------:R-:W-:Y:S01]  /*b020*/  STS [R113.X4+0x4260], R110 ;  /* 0x0042606e71007388 */ /* 0x000fe20000004800 */
[----:B------:R-:W-:Y:S02]  /*b030*/  FMUL.FTZ R26, R199, R24 ;  /* 0x00000018c71a7220 */ /* 0x000fe40000410000 */
[-C--:B------:R-:W-:Y:S01]  /*b040*/  FMUL.FTZ R24, R218, R165.reuse ;  /* 0x000000a5da187220 */ /* 0x080fe20000410000 */
[----:B------:R-:W-:Y:S01]  /*b050*/  STS [R113.X4+0x4268], R126 ;  /* 0x0042687e71007388 */ /* 0x000fe20000004800 */
[----:B------:R-:W-:-:S02]  /*b060*/  FMUL.FTZ R29, R12, R165 ;  /* 0x000000a50c1d7220 */ /* 0x000fc40000410000 */
[----:B------:R-:W-:Y:S01]  /*b070*/  FMUL.FTZ R90, R196, R24 ;  /* 0x00000018c45a7220 */ /* 0x000fe20000410000 */
[----:B------:R-:W-:Y:S01]  /*b080*/  STS [R113.X4+0x426c], R111 ;  /* 0x00426c6f71007388 */ /* 0x000fe20000004800 */
[----:B------:R-:W-:Y:S02]  /*b090*/  FADD.FTZ R10, R10, R27 ;  /* 0x0000001b0a0a7221 */ /* 0x000fe40000010000 */
[----:B------:R-:W-:Y:S01]  /*b0a0*/  FFMA.FTZ R27, R25, R198, R26 ;  /* 0x000000c6191b7223 */ /* 0x000fe2000001001a */
[----:B------:R0:W-:Y:S01]  /*b0b0*/  STS [R113.X4+0x4270], R114 ;  /* 0x0042707271007388 */ /* 0x0001e20000004800 */
[----:B------:R-:W-:Y:S02]  /*b0c0*/  FADD.FTZ R13, R13, R30 ;  /* 0x0000001e0d0d7221 */ /* 0x000fe40000010000 */
[----:B------:R-:W-:Y:S02]  /*b0d0*/  FFMA.FTZ R90, R197, R29, -R90 ;  /* 0x0000001dc55a7223 */ /* 0x000fe4000001085a */
[----:B------:R-:W-:-:S02]  /*b0e0*/  FMUL.FTZ R26, R15, R164 ;  /* 0x000000a40f1a7220 */ /* 0x000fc40000410000 */
[----:B------:R-:W-:Y:S02]  /*b0f0*/  FMUL.FTZ R29, R196, R29 ;  /* 0x0000001dc41d7220 */ /* 0x000fe40000410000 */
[----:B------:R-:W-:Y:S02]  /*b100*/  FMUL.FTZ R30, R215, R164 ;  /* 0x000000a4d71e7220 */ /* 0x000fe40000410000 */
[----:B------:R-:W-:Y:S02]  /*b110*/  FADD.FTZ R10, R10, R27 ;  /* 0x0000001b0a0a7221 */ /* 0x000fe40000010000 */
[----:B------:R-:W-:Y:S02]  /*b120*/  FADD.FTZ R27, -R142, R194 ;  /* 0x000000c28e1b7221 */ /* 0x000fe40000010100 */
[----:B------:R-:W-:Y:S02]  /*b130*/  FMUL.FTZ R91, R195, R26 ;  /* 0x0000001ac35b7220 */ /* 0x000fe40000410000 */
[----:B------:R-:W-:-:S02]  /*b140*/  FFMA.FTZ R29, R24, R197, R29 ;  /* 0x000000c5181d7223 */ /* 0x000fc4000001001d */
[-C--:B------:R-:W-:Y:S02]  /*b150*/  FMUL.FTZ R89, R195, R30.reuse ;  /* 0x0000001ec3597220 */ /* 0x080fe40000410000 */
[----:B------:R-:W-:Y:S02]  /*b160*/  FADD.FTZ R13, R13, R28 ;  /* 0x0000001c0d0d7221 */ /* 0x000fe40000010000 */
[----:B------:R-:W-:Y:S02]  /*b170*/  FFMA.FTZ R30, R27, R30, -R91 ;  /* 0x0000001e1b1e7223 */ /* 0x000fe4000001085b */
[----:B------:R-:W-:Y:S02]  /*b180*/  FADD.FTZ R10, R10, R29 ;  /* 0x0000001d0a0a7221 */ /* 0x000fe40000010000 */
[----:B------:R-:W-:Y:S02]  /*b190*/  FFMA.FTZ R89, R26, R27, R89 ;  /* 0x0000001b1a597223 */ /* 0x000fe40000010059 */
[----:B------:R-:W-:-:S02]  /*b1a0*/  FADD.FTZ R13, R13, R90 ;  /* 0x0000005a0d0d7221 */ /* 0x000fc40000010000 */
[-C--:B------:R-:W-:Y:S02]  /*b1b0*/  FMUL.FTZ R28, R14, R163.reuse ;  /* 0x000000a30e1c7220 */ /* 0x080fe40000410000 */
[----:B------:R-:W-:Y:S02]  /*b1c0*/  FADD.FTZ R10, R10, R89 ;  /* 0x000000590a0a7221 */ /* 0x000fe40000010000 */
[----:B------:R-:W-:Y:S02]  /*b1d0*/  FADD.FTZ R13, R13, R30 ;  /* 0x0000001e0d0d7221 */ /* 0x000fe40000010000 */
[----:B------:R-:W-:Y:S02]  /*b1e0*/  FMUL.FTZ R30, R184, R163 ;  /* 0x000000a3b81e7220 */ /* 0x000fe40000410000 */
[----:B------:R-:W-:Y:S02]  /*b1f0*/  FMUL.FTZ R89, R192, R28 ;  /* 0x0000001cc0597220 */ /* 0x000fe40000410000 */
[----:B------:R-:W-:-:S02]  /*b200*/  FMUL.FTZ R29, R183, R162 ;  /* 0x000000a2b71d7220 */ /* 0x000fc40000410000 */
[-C--:B------:R-:W-:Y:S02]  /*b210*/  FFMA.FTZ R90, R193, R30.reuse, -R89 ;  /* 0x0000001ec15a7223 */ /* 0x080fe40000010859 */
[----:B------:R-:W-:Y:S02]  /*b220*/  FMUL.FTZ R30, R192, R30 ;  /* 0x0000001ec01e7220 */ /* 0x000fe40000410000 */
[----:B------:R-:W-:Y:S02]  /*b230*/  FMUL.FTZ R89, R11, R162 ;  /* 0x000000a20b597220 */ /* 0x000fe40000410000 */
[----:B0-----:R-:W-:Y:S02]  /*b240*/  FFMA.FTZ R7, R28, R193, R30 ;  /* 0x000000c11c077223 */ /* 0x001fe4000001001e */
[----:B------:R-:W-:Y:S02]  /*b250*/  FMUL.FTZ R30, R191, R89 ;  /* 0x00000059bf1e7220 */ /* 0x000fe40000410000 */
[----:B------:R-:W-:Y:S01]  /*b260*/  FADD.FTZ R7, R10, R7 ;  /* 0x000000070a077221 */ /* 0x000fe20000010000 */
[----:B------:R-:W-:Y:S01]  /*b270*/  MOV R10, UR32 ;  /* 0x00000020000a7c02 */ /* 0x000fe20008000f00 */
[----:B------:R-:W-:-:S02]  /*b280*/  FFMA.FTZ R30, R29, R190, R30 ;  /* 0x000000be1d1e7223 */ /* 0x000fc4000001001e */
[----:B------:R-:W-:Y:S02]  /*b290*/  FMUL.FTZ R91, R191, R29 ;  /* 0x0000001dbf5b7220 */ /* 0x000fe40000410000 */
[----:B------:R-:W-:Y:S01]  /*b2a0*/  FADD.FTZ R121, R7, R30 ;  /* 0x0000001e07797221 */ /* 0x000fe20000010000 */
[----:B------:R-:W-:Y:S01]  /*b2b0*/  LEA R7, R10, -R167, 0x1 ;  /* 0x800000a70a077211 */ /* 0x000fe200078e08ff */
[----:B------:R-:W-:Y:S02]  /*b2c0*/  FMUL.FTZ R10, R169, UR41 ;  /* 0x00000029a90a7c20 */ /* 0x000fe40008410000 */
[----:B------:R-:W-:Y:S01]  /*b2d0*/  FFMA.FTZ R122, R190, R89, -R91 ;  /* 0x00000059be7a7223 */ /* 0x000fe2000001085b */
[----:B------:R-:W-:Y:S01]  /*b2e0*/  ISETP.GE.AND P0, PT, R7, 0x1, PT ;  /* 0x000000010700780c */ /* 0x000fe20003f06270 */
[----:B-1----:R-:W-:Y:S02]  /*b2f0*/  FFMA.FTZ R99, R105, UR40, -R10 ;  /* 0x0000002869637c23 */ /* 0x002fe4000801080a */
[----:B------:R-:W-:-:S02]  /*b300*/  FMUL.FTZ R10, R175, UR41 ;  /* 0x00000029af0a7c20 */ /* 0x000fc40008410000 */
[----:B----4-:R-:W-:Y:S02]  /*b310*/  FMUL.FTZ R94, R179, UR41 ;  /* 0x00000029b35e7c20 */ /* 0x010fe40008410000 */
[----:B------:R-:W-:Y:S02]  /*b320*/  FFMA.FTZ R91, R5, UR40, -R10 ;  /* 0x00000028055b7c23 */ /* 0x000fe4000801080a */
[----:B------:R-:W-:Y:S02]  /*b330*/  FMUL.FTZ R10, R9, UR41 ;  /* 0x00000029090a7c20 */ /* 0x000fe40008410000 */
[----:B------:R-:W-:Y:S02]  /*b340*/  FADD.FTZ R13, R13, R90 ;  /* 0x0000005a0d0d7221 */ /* 0x000fe40000010000 */
[----:B--2---:R-:W-:Y:S02]  /*b350*/  FMUL.FTZ R104, R183, UR41 ;  /* 0x00000029b7687c20 */ /* 0x004fe40008410000 */
[----:B------:R-:W-:-:S02]  /*b360*/  FFMA.FTZ R94, R9, UR40, -R94 ;  /* 0x00000028095e7c23 */ /* 0x000fc4000801085e */
[----:B------:R-:W-:Y:S02]  /*b370*/  FMUL.FTZ R123, R9, R154 ;  /* 0x0000009a097b7220 */ /* 0x000fe40000410000 */
[----:B------:R-:W-:Y:S02]  /*b380*/  FFMA.FTZ R9, R179, UR40, R10 ;  /* 0x00000028b3097c23 */ /* 0x000fe4000801000a */
[----:B------:R-:W-:Y:S02]  /*b390*/  FADD.FTZ R122, R13, R122 ;  /* 0x0000007a0d7a7221 */ /* 0x000fe40000010000 */
[C---:B------:R-:W-:Y:S02]  /*b3a0*/  FFMA.FTZ R104, R11.reuse, UR40, -R104 ;  /* 0x000000280b687c23 */ /* 0x040fe40008010868 */
[----:B------:R-:W-:Y:S02]  /*b3b0*/  FMUL.FTZ R10, R11, UR41 ;  /* 0x000000290b0a7c20 */ /* 0x000fe40008410000 */
[----:B------:R-:W-:-:S02]  /*b3c0*/  FMUL.FTZ R13, R0, UR41 ;  /* 0x00000029000d7c20 */ /* 0x000fc40008410000 */
[----:B------:R-:W-:Y:S02]  /*b3d0*/  FMUL.FTZ R11, R184, UR41 ;  /* 0x00000029b80b7c20 */ /* 0x000fe40008410000 */
[----:B-----5:R-:W-:Y:S02]  /*b3e0*/  FFMA.FTZ R100, R168, UR40, -R13 ;  /* 0x00000028a8647c23 */ /* 0x020fe4000801080d */
[----:B------:R-:W-:Y:S02]  /*b3f0*/  FFMA.FTZ R106, R14, UR40, R11 ;  /* 0x000000280e6a7c23 */ /* 0x000fe4000801000b */
[----:B------:R-:W-:Y:S02]  /*b400*/  FMUL.FTZ R13, R176, UR41 ;  /* 0x00000029b00d7c20 */ /* 0x000fe40008410000 */
[----:B------:R-:W-:Y:S02]  /*b410*/  FMUL.FTZ R11, R12, UR41 ;  /* 0x000000290c0b7c20 */ /* 0x000fe40008410000 */
[----:B---3--:R-:W-:-:S02]  /*b420*/  FFMA.FTZ R92, R2, UR40, R13 ;  /* 0x00000028025c7c23 */ /* 0x008fc4000801000d */
[----:B------:R-:W-:Y:S02]  /*b430*/  FFMA.FTZ R107, R183, UR40, R10 ;  /* 0x00000028b76b7c23 */ /* 0x000fe4000801000a */
[----:B------:R-:W-:Y:S02]  /*b440*/  FFMA.FTZ R112, R218, UR40, R11 ;  /* 0x00000028da707c23 */ /* 0x000fe4000801000b */
[----:B------:R-:W-:Y:S02]  /*b450*/  FMUL.FTZ R13, R180, UR41 ;  /* 0x00000029b40d7c20 */ /* 0x000fe40008410000 */
[----:B------:R-:W-:Y:S02]  /*b460*/  FMUL.FTZ R109, R218, UR41 ;  /* 0x00000029da6d7c20 */ /* 0x000fe40008410000 */
[----:B------:R-:W-:Y:S02]  /*b470*/  FMUL.FTZ R10, R222, UR41 ;  /* 0x00000029de0a7c20 */ /* 0x000fe40008410000 */
[----:B------:R-:W-:-:S02]  /*b480*/  FMUL.FTZ R11, R224, UR41 ;  /* 0x00000029e00b7c20 */ /* 0x000fc40008410000 */
[----:B------:R-:W-:Y:S02]  /*b490*/  FADD.FTZ R16, R128, R119 ;  /* 0x0000007780107221 */ /* 0x000fe40000010000 */
[C---:B------:R-:W-:Y:S02]  /*b4a0*/  FMUL.FTZ R101, R8.reuse, UR41 ;  /* 0x0000002908657c20 */ /* 0x040fe40008410000 */
[----:B------:R-:W-:Y:S02]  /*b4b0*/  FFMA.FTZ R102, R8, UR40, R13 ;  /* 0x0000002808667c23 */ /* 0x000fe4000801000d */
[----:B------:R-:W-:Y:S02]  /*b4c0*/  FFMA.FTZ R109, R12, UR40, -R109 ;  /* 0x000000280c6d7c23 */ /* 0x000fe4000801086d */
        /* <DEDUP_REMOVED lines=8> */
[----:B------:R-:W-:Y:S02]  /*b550*/  FMUL.FTZ R95, R179, R154 ;  /* 0x0000009ab35f7220 */ /* 0x000fe40000410000 */
[----:B------:R-:W-:Y:S02]  /*b560*/  FMUL.FTZ R96, R8, R155 ;  /* 0x0000009b08607220 */ /* 0x000fe40000410000 */
        /* <DEDUP_REMOVED lines=11> */
[----:B------:R-:W-:Y:S02]  /*b620*/  FFMA.FTZ R101, R180, UR40, -R101 ;  /* 0x00000028b4657c23 */ /* 0x000fe40008010865 */
[----:B------:R-:W-:Y:S02]  /*b630*/  FADD.FTZ R189, -R37, R189 ;  /* 0x000000bd25bd7221 */ /* 0x000fe40000010100 */
[----:B------:R-:W-:Y:S02]  /*b640*/  FADD.FTZ R186, -R36, R186 ;  /* 0x000000ba24ba7221 */ /* 0x000fe40000010100 */
[----:B------:R-:W-:Y:S02]  /*b650*/  FFMA.FTZ R98, R125, UR40, -R98 ;  /* 0x000000287d627c23 */ /* 0x000fe40008010862 */
[----:B------:R-:W-:-:S02]  /*b660*/  FFMA.FTZ R97, R124, UR40, R97 ;  /* 0x000000287c617c23 */ /* 0x000fc40008010061 */
[----:B------:R-:W-:Y:S02]  /*b670*/  FFMA.FTZ R30, R169, UR40, R30 ;  /* 0x00000028a91e7c23 */ /* 0x000fe4000801001e */
[----:B------:R-:W-:Y:S02]  /*b680*/  FFMA.FTZ R89, R0, UR40, R89 ;  /* 0x0000002800597c23 */ /* 0x000fe40008010059 */
[----:B------:R-:W-:Y:S02]  /*b690*/  FFMA.FTZ R90, R175, UR40, R90 ;  /* 0x00000028af5a7c23 */ /* 0x000fe4000801005a */
[----:B------:R-:W-:Y:S02]  /*b6a0*/  FFMA.FTZ R93, R176, UR40, -R93 ;  /* 0x00000028b05d7c23 */ /* 0x000fe4000801085d */
[----:B------:R-:W-:Y:S02]  /*b6b0*/  FMUL.FTZ R126, R187, R95 ;  /* 0x0000005fbb7e7220 */ /* 0x000fe40000410000 */
[----:B------:R-:W-:-:S02]  /*b6c0*/  FMUL.FTZ R180, R180, R155 ;  /* 0x0000009bb4b47220 */ /* 0x000fc40000410000 */
[----:B------:R-:W-:Y:S02]  /*b6d0*/  FFMA.FTZ R103, R184, UR40, -R103 ;  /* 0x00000028b8677c23 */ /* 0x000fe40008010867 */
[----:B------:R-:W-:Y:S02]  /*b6e0*/  FMUL.FTZ R127, R188, R96 ;  /* 0x00000060bc7f7220 */ /* 0x000fe40000410000 */
[----:B------:R-:W-:Y:S02]  /*b6f0*/  FFMA.FTZ R108, R215, UR40, -R108 ;  /* 0x00000028d76c7c23 */ /* 0x000fe4000801086c */
[----:B------:R-:W-:Y:S02]  /*b700*/  FFMA.FTZ R110, R219, UR40, -R110 ;  /* 0x00000028db6e7c23 */ /* 0x000fe4000801086e */
[----:B------:R-:W-:Y:S02]  /*b710*/  FFMA.FTZ R114, R15, UR40, R114 ;  /* 0x000000280f727c23 */ /* 0x000fe40008010072 */
[----:B------:R-:W-:-:S02]  /*b720*/  FFMA.FTZ R111, R19, UR40, R12 ;  /* 0x00000028136f7c23 */ /* 0x000fc4000801000c */
[----:B------:R-:W-:Y:S02]  /*b730*/  FFMA.FTZ R115, R225, UR40, -R10 ;  /* 0x00000028e1737c23 */ /* 0x000fe4000801080a */
        /* <DEDUP_REMOVED lines=11> */
[----:B------:R-:W0:Y:S01]  /*b7f0*/  LDS R129, [R4.X4+0x4200] ;  /* 0x0042000004817984 */ /* 0x000e220000004800 */
        /* <DEDUP_REMOVED lines=24> */
[----:B------:R-:W-:-:S04]  /*b980*/  LEA R12, P0, R10, UR36, 0x2 ;  /* 0x000000240a0c7c11 */ /* 0x000fc8000f8010ff */
[----:B------:R-:W-:-:S05]  /*b990*/  LEA.HI.X R13, R10, UR37, R11, 0x2, P0 ;  /* 0x000000250a0d7c11 */ /* 0x000fca00080f140b */
[----:B0-----:R0:W-:Y:S04]  /*b9a0*/  RED.E.ADD.F32.FTZ.RN.STRONG.GPU [R12.64], R129 ;  /* 0x000000810c00798e */ /* 0x0011e8000c10e7a2 */
.L_x_2849:
[----:B------:R-:W-:Y:S05]  /*b9b0*/  BSYNC B0 ;  /* 0x0000000000007941 */ /* 0x000fea0003800000 */
.L_x_2848:
[----:B------:R-:W-:Y:S01]  /*b9c0*/  ULDC.64 UR36, c[0x0][0x2b8] ;  /* 0x0000ae0000247ab9 */ /* 0x000fe20000000a00 */
[-C--:B------:R-:W-:Y:S01]  /*b9d0*/  FFMA.FTZ R127, R189, R180.reuse, -R127 ;  /* 0x000000b4bd7f7223 */ /* 0x080fe2000001087f */
[----:B------:R-:W-:Y:S01]  /*b9e0*/  USHF.R.U32.HI UR32, URZ, 0x1, UR37 ;  /* 0x000000013f207899 */ /* 0x000fe20008011625 */
[----:B------:R-:W-:Y:S01]  /*b9f0*/  FFMA.FTZ R11, R186, R123, -R126 ;  /* 0x0000007bba0b7223 */ /* 0x000fe2000001087e */
[----:B------:R-:W-:Y:S01]  /*ba00*/  USHF.R.U64 UR36, UR36, 0x1, UR37 ;  /* 0x0000000124247899 */ /* 0x000fe20008001225 */
[----:B------:R-:W-:Y:S01]  /*ba10*/  FADD.FTZ R122, R122, R127 ;  /* 0x0000007f7a7a7221 */ /* 0x000fe20000010000 */
[----:B------:R-:W-:Y:S01]  /*ba20*/  UIMAD UR40, UR32, UR31, URZ ;  /* 0x0000001f202872a4 */ /* 0x000fe2000f8e023f */
[-C--:B------:R-:W-:Y:S01]  /*ba30*/  FMUL.FTZ R10, R2, R153.reuse ;  /* 0x00000099020a7220 */ /* 0x080fe20000410000 */
[----:B------:R-:W-:Y:S01]  /*ba40*/  UIMAD.WIDE.U32 UR32, UR36, UR31, URZ ;  /* 0x0000001f242072a5 */ /* 0x000fe2000f8e003f */
[----:B------:R-:W-:Y:S01]  /*ba50*/  FMUL.FTZ R180, R188, R180 ;  /* 0x000000b4bcb47220 */ /* 0x000fe20000410000 */
[----:B------:R-:W-:Y:S01]  /*ba60*/  UIMAD UR40, UR38, UR36, UR40 ;  /* 0x00000024262872a4 */ /* 0x000fe2000f8e0228 */
[----:B------:R-:W-:Y:S01]  /*ba70*/  FADD.FTZ R17, R17, -R6 ;  /* 0x8000000611117221 */ /* 0x000fe20000010000 */
[----:B------:R-:W-:Y:S01]  /*ba80*/  ULDC UR41, c[0x0][0x174] ;  /* 0x00005d0000297ab9 */ /* 0x000fe20000000800 */
[----:B------:R-:W-:Y:S01]  /*ba90*/  FADD.FTZ R122, R122, R11 ;  /* 0x0000000b7a7a7221 */ /* 0x000fe20000010000 */
[----:B------:R-:W-:Y:S01]  /*baa0*/  ULDC.64 UR36, c[0x0][0x2c0] ;  /* 0x0000b00000247ab9 */ /* 0x000fe20000000a00 */
[----:B------:R-:W-:Y:S01]  /*bab0*/  FADD.FTZ R161, -R35, R161 ;  /* 0x000000a123a17221 */ /* 0x000fe20000010100 */
[----:B------:R-:W-:Y:S01]  /*bac0*/  UIADD3 UR33, UR33, UR40, URZ ;  /* 0x0000002821217290 */ /* 0x000fe2000fffe03f */
[----:B------:R-:W-:Y:S01]  /*bad0*/  FMUL.FTZ R11, R175, R152 ;  /* 0x00000098af0b7220 */ /* 0x000fe20000410000 */
[----:B------:R-:W-:Y:S01]  /*bae0*/  UIMAD UR40, UR39, UR36, URZ ;  /* 0x00000024272872a4 */ /* 0x000fe2000f8e023f */
[----:B------:R-:W-:Y:S01]  /*baf0*/  FMUL.FTZ R176, R176, R153 ;  /* 0x00000099b0b07220 */ /* 0x000fe20000410000 */
[----:B------:R-:W-:Y:S01]  /*bb00*/  UIMAD.WIDE.U32 UR32, UR22, UR36, UR32 ;  /* 0x00000024162072a5 */ /* 0x000fe2000f8e0020 */
[----:B------:R-:W-:Y:S01]  /*bb10*/  FMUL.FTZ R6, R160, R10 ;  /* 0x0000000aa0067220 */ /* 0x000fe20000410000 */
[----:B------:R-:W-:Y:S01]  /*bb20*/  UIMAD UR40, UR22, UR37, UR40 ;  /* 0x00000025162872a4 */ /* 0x000fe2000f8e0228 */
[----:B------:R-:W-:Y:S01]  /*bb30*/  FFMA.FTZ R180, R96, R189, R180 ;  /* 0x000000bd60b47223 */ /* 0x000fe200000100b4 */
[----:B------:R-:W-:Y:S01]  /*bb40*/  BSSY B0, `(.L_x_2850) ;  /* 0x000004a000007945 */ /* 0x000fe20003800000 */
[----:B------:R-:W-:Y:S01]  /*bb50*/  FMUL.FTZ R123, R187, R123 ;  /* 0x0000007bbb7b7220 */ /* 0x000fe20000410000 */
[----:B------:R-:W-:Y:S01]  /*bb60*/  ULDC.64 UR36, c[0x0][0x320] ;  /* 0x0000c80000247ab9 */ /* 0x000fe20000000a00 */
[----:B0-----:R-:W-:Y:S01]  /*bb70*/  FMUL.FTZ R12, R5, R152 ;  /* 0x00000098050c7220 */ /* 0x001fe20000410000 */
[----:B------:R-:W-:Y:S01]  /*bb80*/  UIADD3 UR40, UR40, UR33, URZ ;  /* 0x0000002128287290 */ /* 0x000fe2000fffe03f */
[----:B------:R-:W-:Y:S01]  /*bb90*/  FADD.FTZ R209, -R34, R209 ;  /* 0x000000d122d17221 */ /* 0x000fe20000010100 */
[----:B------:R-:W-:Y:S01]  /*bba0*/  ULEA UR36, UP0, UR32, UR36, 0x3 ;  /* 0x0000002420247291 */ /* 0x000fe2000f80183f */
[----:B------:R-:W-:Y:S01]  /*bbb0*/  FMUL.FTZ R5, R208, R11 ;  /* 0x0000000bd0057220 */ /* 0x000fe20000410000 */
[----:B------:R-:W-:Y:S01]  /*bbc0*/  UIADD3 UR33, UR6, -UR41, URZ ;  /* 0x8000002906217290 */ /* 0x000fe2000fffe03f */
[----:B------:R-:W-:Y:S01]  /*bbd0*/  FFMA.FTZ R13, R161, R176, -R6 ;  /* 0x000000b0a10d7223 */ /* 0x000fe20000010806 */
[----:B------:R-:W-:Y:S01]  /*bbe0*/  ULEA.HI.X UR37, UR32, UR37, UR40, 0x3, UP0 ;  /* 0x0000002520257291 */ /* 0x000fe200080f1c28 */
[----:B------:R-:W-:Y:S01]  /*bbf0*/  FADD.FTZ R121, R121, R180 ;  /* 0x000000b479797221 */ /* 0x000fe20000010000 */
[----:B------:R-:W-:Y:S01]  /*bc00*/  UIMAD UR32, UR33, -0x1000, URZ ;  /* 0xfffff000212078a4 */ /* 0x000fe2000f8e023f */
[----:B------:R-:W-:Y:S01]  /*bc10*/  FFMA.FTZ R4, R95, R186, R123 ;  /* 0x000000ba5f047223 */ /* 0x000fe2000001007b */
[C---:B------:R-:W-:Y:S01]  /*bc20*/  ISETP.GE.AND P1, PT, R7.reuse, 0x101, PT ;  /* 0x000001010700780c */ /* 0x040fe20003f26270 */
[----:B------:R-:W-:Y:S01]  /*bc30*/  FMUL.FTZ R176, R160, R176 ;  /* 0x000000b0a0b07220 */ /* 0x000fe20000410000 */
[----:B------:R-:W-:Y:S01]  /*bc40*/  ISETP.GE.AND P2, PT, R7, 0x181, PT ;  /* 0x000001810700780c */ /* 0x000fe20003f46270 */
[----:B------:R-:W-:Y:S01]  /*bc50*/  FFMA.FTZ R6, R209, R12, -R5 ;  /* 0x0000000cd1067223 */ /* 0x000fe20000010805 */
[----:B------:R-:W-:Y:S01]  /*bc60*/  MOV R127, UR32 ;  /* 0x00000020007f7c02 */ /* 0x000fe20008000f00 */
[----:B------:R-:W-:Y:S01]  /*bc70*/  FADD.FTZ R4, R121, R4 ;  /* 0x0000000479047221 */ /* 0x000fe20000010000 */
[----:B------:R-:W-:Y:S01]  /*bc80*/  ULDC.64 UR32, c[0x0][0x2d0] ;  /* 0x0000b40000207ab9 */ /* 0x000fe20000000a00 */
[----:B------:R-:W-:-:S02]  /*bc90*/  FFMA.FTZ R5, R10, R161, R176 ;  /* 0x000000a10a057223 */ /* 0x000fc400000100b0 */
[----:B------:R-:W-:Y:S02]  /*bca0*/  FMUL.FTZ R12, R208, R12 ;  /* 0x0000000cd00c7220 */ /* 0x000fe40000410000 */
[----:B------:R-:W-:Y:S01]  /*bcb0*/  FADD.FTZ R5, R4, R5 ;  /* 0x0000000504057221 */ /* 0x000fe20000010000 */
[----:B------:R-:W-:Y:S01]  /*bcc0*/  LEA R4, P0, R167, UR36, 0x2 ;  /* 0x00000024a7047c11 */ /* 0x000fe2000f8010ff */
[----:B------:R-:W-:Y:S01]  /*bcd0*/  FFMA.FTZ R12, R11, R209, R12 ;  /* 0x000000d10b0c7223 */ /* 0x000fe2000001000c */
[----:B------:R-:W-:Y:S01]  /*bce0*/  USHF.L.U32 UR36, UR8, 0x2, URZ ;  /* 0x0000000208247899 */ /* 0x000fe2000800063f */
[----:B------:R-:W-:Y:S02]  /*bcf0*/  FADD.FTZ R210, -R33, R210 ;  /* 0x000000d221d27221 */ /* 0x000fe40000010100 */
[----:B------:R-:W-:Y:S01]  /*bd00*/  FADD.FTZ R121, R5, R12 ;  /* 0x0000000c05797221 */ /* 0x000fe20000010000 */
[----:B------:R-:W-:Y:S01]  /*bd10*/  LEA.HI.X R5, R167, UR37, RZ, 0x2, P0 ;  /* 0x00000025a7057c11 */ /* 0x000fe200080f14ff */
[-C--:B------:R-:W-:Y:S01]  /*bd20*/  FMUL.FTZ R12, R0, R151.reuse ;  /* 0x00000097000c7220 */ /* 0x080fe20000410000 */
[----:B------:R-:W-:Y:S01]  /*bd30*/  USHF.L.U64.HI UR37, UR8, 0x2, UR9 ;  /* 0x0000000208257899 */ /* 0x000fe20008010209 */
[----:B------:R-:W-:Y:S01]  /*bd40*/  FMUL.FTZ R168, R168, R151 ;  /* 0x00000097a8a87220 */ /* 0x000fe20000410000 */
[----:B------:R-:W-:Y:S01]  /*bd50*/  ISETP.GE.AND P0, PT, R7, 0x81, PT ;  /* 0x000000810700780c */ /* 0x000fe20003f06270 */
[----:B------:R-:W-:Y:S01]  /*bd60*/  FMUL.FTZ R123, R211, R12 ;  /* 0x0000000cd37b7220 */ /* 0x000fe20000410000 */
[----:B------:R-:W-:Y:S01]  /*bd70*/  UIMAD UR32, UR37, UR32, URZ ;  /* 0x00000020252072a4 */ /* 0x000fe2000f8e023f */
[----:B------:R-:W-:-:S02]  /*bd80*/  FADD.FTZ R13, R122, R13 ;  /* 0x0000000d7a0d7221 */ /* 0x000fc40000010000 */
[----:B------:R-:W-:Y:S01]  /*bd90*/  IMAD.WIDE R4, R127, 0x4, R4 ;  /* 0x000000047f047825 */ /* 0x000fe200078e0204 */
[----:B------:R-:W-:-:S03]  /*bda0*/  UIMAD UR32, UR36, UR33, UR32 ;  /* 0x00000021242072a4 */ /* 0x000fc6000f8e0220 */
[-C--:B------:R-:W-:Y:S02]  /*bdb0*/  FFMA.FTZ R127, R210, R168.reuse, -R123 ;  /* 0x000000a8d27f7223 */ /* 0x080fe4000001087b */
[----:B------:R-:W-:Y:S02]  /*bdc0*/  FMUL.FTZ R123, R211, R168 ;  /* 0x000000a8d37b7220 */ /* 0x000fe40000410000 */
[----:B------:R-:W-:Y:S02]  /*bdd0*/  FADD.FTZ R6, R13, R6 ;  /* 0x000000060d067221 */ /* 0x000fe40000010000 */
[----:B------:R-:W-:Y:S02]  /*bde0*/  FMUL.FTZ R13, R169, R150 ;  /* 0x00000096a90d7220 */ /* 0x000fe40000410000 */
[----:B------:R-:W-:Y:S01]  /*bdf0*/  FFMA.FTZ R122, R12, R210, R123 ;  /* 0x000000d20c7a7223 */ /* 0x000fe2000001007b */
[----:B------:R-:W-:Y:S01]  /*be00*/  MOV R123, UR36 ;  /* 0x00000024007b7c02 */ /* 0x000fe20008000f00 */
[----:B------:R-:W-:-:S02]  /*be10*/  FADD.FTZ R213, -R32, R213 ;  /* 0x000000d520d57221 */ /* 0x000fc40000010100 */
[----:B------:R-:W-:Y:S02]  /*be20*/  FMUL.FTZ R105, R105, R150 ;  /* 0x0000009669697220 */ /* 0x000fe40000410000 */
[----:B------:R-:W-:Y:S02]  /*be30*/  FMUL.FTZ R126, R212, R13 ;  /* 0x0000000dd47e7220 */ /* 0x000fe40000410000 */
[----:B------:R-:W-:Y:S02]  /*be40*/  FADD.FTZ R121, R121, R122 ;  /* 0x0000007a79797221 */ /* 0x000fe40000010000 */
[----:B------:R-:W-:Y:S02]  /*be50*/  FMUL.FTZ R122, R124, R149 ;  /* 0x000000957c7a7220 */ /* 0x000fe40000410000 */
[----:B------:R-:W-:-:S04]  /*be60*/  IMAD.WIDE.U32 R4, R123, c[0x0][0x2d0], R4 ;  /* 0x0000b4007b047a25 */ /* 0x000fc800078e0004 */
[-C--:B------:R-:W-:Y:S01]  /*be70*/  FFMA.FTZ R123, R213, R105.reuse, -R126 ;  /* 0x00000069d57b7223 */ /* 0x080fe2000001087e */
[----:B------:R-:W-:Y:S01]  /*be80*/  IADD3 R5, R5, UR32, RZ ;  /* 0x0000002005057c10 */ /* 0x000fe2000fffe0ff */
[----:B------:R-:W-:Y:S02]  /*be90*/  FMUL.FTZ R126, R212, R105 ;  /* 0x00000069d47e7220 */ /* 0x000fe40000410000 */
[----:B------:R-:W-:Y:S02]  /*bea0*/  FADD.FTZ R214, -R31, R214 ;  /* 0x000000d61fd67221 */ /* 0x000fe40000010100 */
[----:B------:R-:W-:Y:S02]  /*beb0*/  FMUL.FTZ R125, R125, R149 ;  /* 0x000000957d7d7220 */ /* 0x000fe40000410000 */
[----:B------:R-:W-:Y:S02]  /*bec0*/  FMUL.FTZ R105, R237, R122 ;  /* 0x0000007aed697220 */ /* 0x000fe40000410000 */
[----:B------:R-:W-:-:S02]  /*bed0*/  FADD.FTZ R6, R6, R127 ;  /* 0x0000007f06067221 */ /* 0x000fc40000010000 */
[----:B------:R-:W-:Y:S02]  /*bee0*/  FFMA.FTZ R130, R214, R125, -R105 ;  /* 0x0000007dd6827223 */ /* 0x000fe40000010869 */
[----:B------:R-:W-:Y:S02]  /*bef0*/  FFMA.FTZ R126, R13, R213, R126 ;  /* 0x000000d50d7e7223 */ /* 0x000fe4000001007e */
[----:B------:R-:W-:Y:S01]  /*bf00*/  FADD.FTZ R123, R6, R123 ;  /* 0x0000007b067b7221 */ /* 0x000fe20000010000 */
[----:B------:R-:W-:Y:S01]  /*bf10*/  IADD3 R6, R167, 0x80, RZ ;  /* 0x00000080a7067810 */ /* 0x000fe20007ffe0ff */
[----:B------:R-:W-:Y:S02]  /*bf20*/  FMUL.FTZ R125, R237, R125 ;  /* 0x0000007ded7d7220 */ /* 0x000fe40000410000 */
        /* <DEDUP_REMOVED lines=11> */
.L_x_2851:
[----:B------:R-:W-:Y:S05]  /*bfe0*/  BSYNC B0 ;  /* 0x0000000000007941 */ /* 0x000fea0003800000 */
.L_x_2850:
[----:B-1----:R1:W2:Y:S01]  /*bff0*/  LDS R123, [R126.X4+0x4600] ;  /* 0x004600007e7b7984 */ /* 0x0022a20000004800 */
[----:B------:R-:W-:Y:S01]  /*c000*/  BSSY B0, `(.L_x_2852) ;  /* 0x0000004000007945 */ /* 0x000fe20003800000 */
[----:B------:R-:W-:Y:S01]  /*c010*/  LEA.HI.SX32 R128, R128, R167, 0x1b ;  /* 0x000000a780807211 */ /* 0x000fe200078fdaff */
[----:B------:R-:W-:Y:S05]  /*c020*/  @!P1 BRA `(.L_x_2853) ;  /* 0x0000001000009947 */ /* 0x000fea0003800000 */
[----:B--2---:R2:W-:Y:S02]  /*c030*/  RED.E.ADD.F32.FTZ.RN.STRONG.GPU [R4.64+-0x3c00], R123 ;  /* 0xffc4007b0400798e */ /* 0x0045e4000c10e7a2 */
.L_x_2853:
[----:B------:R-:W-:Y:S05]  /*c040*/  BSYNC B0 ;  /* 0x0000000000007941 */ /* 0x000fea0003800000 */
.L_x_2852:
[----:B--2---:R2:W3:Y:S01]  /*c050*/  LDS R123, [R128.X4+0x4800] ;  /* 0x00480000807b7984 */ /* 0x0044e20000004800 */
[----:B------:R-:W-:Y:S01]  /*c060*/  BSSY B0, `(.L_x_2854) ;  /* 0x0000005000007945 */ /* 0x000fe20003800000 */
[----:B0-----:R-:W-:-:S02]  /*c070*/  IADD3 R6, R167, 0x200, RZ ;  /* 0x00000200a7067810 */ /* 0x001fc40007ffe0ff */
[----:B-1----:R-:W-:Y:S01]  /*c080*/  IADD3 R126, R167, 0x280, RZ ;  /* 0x00000280a77e7810 */ /* 0x002fe20007ffe0ff */
[----:B------:R-:W-:Y:S05]  /*c090*/  @!P2 BRA `(.L_x_2855) ;  /* 0x000000100000a947 */ /* 0x000fea0003800000 */
[----:B---3--:R0:W-:Y:S02]  /*c0a0*/  RED.E.ADD.F32.FTZ.RN.STRONG.GPU [R4.64+-0x3a00], R123 ;  /* 0xffc6007b0400798e */ /* 0x0081e4000c10e7a2 */
.L_x_2855:
[----:B------:R-:W-:Y:S05]  /*c0b0*/  BSYNC B0 ;  /* 0x0000000000007941 */ /* 0x000fea0003800000 */
.L_x_2854:
        /* <DEDUP_REMOVED lines=14> */
.L_x_2857:
[----:B0-----:R-:W-:Y:S05]  /*c1a0*/  BSYNC B0 ;  /* 0x0000000000007941 */ /* 0x001fea0003800000 */
.L_x_2856:
[----:B-1----:R0:W1:Y:S01]  /*c1b0*/  LDS R123, [R126.X4+0x4c00] ;  /* 0x004c00007e7b7984 */ /* 0x0020620000004800 */
[----:B------:R-:W-:Y:S01]  /*c1c0*/  BSSY B0, `(.L_x_2858) ;  /* 0x0000005000007945 */ /* 0x000fe20003800000 */
[----:B------:R-:W-:Y:S02]  /*c1d0*/  IADD3 R6, R167, 0x380, RZ ;  /* 0x00000380a7067810 */ /* 0x000fe40007ffe0ff */
[----:B------:R-:W-:Y:S01]  /*c1e0*/  LEA.HI.SX32 R128, R128, R167, 0x1b ;  /* 0x000000a780807211 */ /* 0x000fe200078fdaff */
[----:B------:R-:W-:Y:S05]  /*c1f0*/  @!P0 BRA `(.L_x_2859) ;  /* 0x0000001000008947 */ /* 0x000fea0003800000 */
[----:B-1----:R1:W-:Y:S02]  /*c200*/  RED.E.ADD.F32.FTZ.RN.STRONG.GPU [R4.64+-0x3600], R123 ;  /* 0xffca007b0400798e */ /* 0x0023e4000c10e7a2 */
.L_x_2859:
[----:B------:R-:W-:Y:S05]  /*c210*/  BSYNC B0 ;  /* 0x0000000000007941 */ /* 0x000fea0003800000 */
.L_x_2858:
[----:B-1----:R1:W2:Y:S01]  /*c220*/  LDS R123, [R128.X4+0x4e00] ;  /* 0x004e0000807b7984 */ /* 0x0022a20000004800 */
[----:B------:R-:W-:Y:S01]  /*c230*/  BSSY B0, `(.L_x_2860) ;  /* 0x0000005000007945 */ /* 0x000fe20003800000 */
[----:B0-----:R-:W-:-:S02]  /*c240*/  IADD3 R126, R167, 0x400, RZ ;  /* 0x00000400a77e7810 */ /* 0x001fc40007ffe0ff */
[----:B------:R-:W-:Y:S01]  /*c250*/  LEA.HI.SX32 R6, R6, R167, 0x1b ;  /* 0x000000a706067211 */ /* 0x000fe200078fdaff */
[----:B------:R-:W-:Y:S05]  /*c260*/  @!P1 BRA `(.L_x_2861) ;  /* 0x0000001000009947 */ /* 0x000fea0003800000 */
[----:B--2---:R0:W-:Y:S02]  /*c270*/  RED.E.ADD.F32.FTZ.RN.STRONG.GPU [R4.64+-0x3400], R123 ;  /* 0xffcc007b0400798e */ /* 0x0041e4000c10e7a2 */
.L_x_2861:
[----:B------:R-:W-:Y:S05]  /*c280*/  BSYNC B0 ;  /* 0x0000000000007941 */ /* 0x000fea0003800000 */
.L_x_2860:
[----:B0-2---:R0:W2:Y:S01]  /*c290*/  LDS R123, [R6.X4+0x5000] ;  /* 0x00500000067b7984 */ /* 0x0050a20000004800 */
[----:B------:R-:W-:Y:S01]  /*c2a0*/  BSSY B0, `(.L_x_2862) ;  /* 0x0000005000007945 */ /* 0x000fe20003800000 */
[----:B-1----:R-:W-:Y:S02]  /*c2b0*/  IADD3 R128, R167, 0x480, RZ ;  /* 0x00000480a7807810 */ /* 0x002fe40007ffe0ff */
[----:B------:R-:W-:Y:S01]  /*c2c0*/  LEA.HI.SX32 R126, R126, R167, 0x1b ;  /* 0x000000a77e7e7211 */ /* 0x000fe200078fdaff */
[----:B------:R-:W-:Y:S05]  /*c2d0*/  @!P2 BRA `(.L_x_2863) ;  /* 0x000000100000a947 */ /* 0x000fea0003800000 */
[----:B--2---:R1:W-:Y:S02]  /*c2e0*/  RED.E.ADD.F32.FTZ.RN.STRONG.GPU [R4.64+-0x3200], R123 ;  /* 0xffce007b0400798e */ /* 0x0043e4000c10e7a2 */
.L_x_2863:
[----:B------:R-:W-:Y:S05]  /*c2f0*/  BSYNC B0 ;  /* 0x0000000000007941 */ /* 0x000fea0003800000 */
.L_x_2862:
[----:B-12---:R1:W2:Y:S01]  /*c300*/  LDS R123, [R126.X4+0x5200] ;  /* 0x005200007e7b7984 */ /* 0x0062a20000004800 */
[----:B------:R-:W-:Y:S01]  /*c310*/  BSSY B0, `(.L_x_2864) ;  /* 0x0000005000007945 */ /* 0x000fe20003800000 */
[----:B0-----:R-:W-:Y:S02]  /*c320*/  IADD3 R6, R167, 0x500, RZ ;  /* 0x00000500a7067810 */ /* 0x001fe40007ffe0ff */
[----:B------:R-:W-:Y:S01]  /*c330*/  LEA.HI.SX32 R128, R128, R167, 0x1b ;  /* 0x000000a780807211 */ /* 0x000fe200078fdaff */
[----:B------:R-:W-:Y:S05]  /*c340*/  @!P3 BRA `(.L_x_2865) ;  /* 0x000000100000b947 */ /* 0x000fea0003800000 */
[----:B--2---:R0:W-:Y:S02]  /*c350*/  RED.E.ADD.F32.FTZ.RN.STRONG.GPU [R4.64+-0x3000], R123 ;  /* 0xffd0007b0400798e */ /* 0x0041e4000c10e7a2 */
.L_x_2865:
[----:B------:R-:W-:Y:S05]  /*c360*/  BSYNC B0 ;  /* 0x0000000000007941 */ /* 0x000fea0003800000 */
.L_x_2864:
[----:B0-2---:R0:W2:Y:S01]  /*c370*/  LDS R123, [R128.X4+0x5400] ;  /* 0x00540000807b7984 */ /* 0x0050a20000004800 */
[----:B------:R-:W-:Y:S01]  /*c380*/  BSSY B0, `(.L_x_2866) ;  /* 0x0000004000007945 */ /* 0x000fe20003800000 */
[----:B------:R-:W-:Y:S01]  /*c390*/  LEA.HI.SX32 R6, R6, R167, 0x1b ;  /* 0x000000a706067211 */ /* 0x000fe200078fdaff */
[----:B------:R-:W-:Y:S05]  /*c3a0*/  @!P4 BRA `(.L_x_2867) ;  /* 0x000000100000c947 */ /* 0x000fea0003800000 */
[----:B--2---:R2:W-:Y:S02]  /*c3b0*/  RED.E.ADD.F32.FTZ.RN.STRONG.GPU [R4.64+-0x2e00], R123 ;  /* 0xffd2007b0400798e */ /* 0x0045e4000c10e7a2 */
.L_x_2867:
[----:B------:R-:W-:Y:S05]  /*c3c0*/  BSYNC B0 ;  /* 0x0000000000007941 */ /* 0x000fea0003800000 */
.L_x_2866:
[----:B--2---:R2:W3:Y:S01]  /*c3d0*/  LDS R123, [R6.X4+0x5600] ;  /* 0x00560000067b7984 */ /* 0x0044e20000004800 */
[----:B------:R-:W-:Y:S01]  /*c3e0*/  BSSY B0, `(.L_x_2868) ;  /* 0x0000005000007945 */ /* 0x000fe20003800000 */
[----:B-1----:R-:W-:-:S02]  /*c3f0*/  IADD3 R126, R167, 0x580, RZ ;  /* 0x00000580a77e7810 */ /* 0x002fc40007ffe0ff */
[----:B0-----:R-:W-:Y:S01]  /*c400*/  IADD3 R128, R167, 0x600, RZ ;  /* 0x00000600a7807810 */ /* 0x001fe20007ffe0ff */
[----:B------:R-:W-:Y:S05]  /*c410*/  @!P5 BRA `(.L_x_2869) ;  /* 0x000000100000d947 */ /* 0x000fea0003800000 */
[----:B---3--:R0:W-:Y:S02]  /*c420*/  RED.E.ADD.F32.FTZ.RN.STRONG.GPU [R4.64+-0x2c00], R123 ;  /* 0xffd4007b0400798e */ /* 0x0081e4000c10e7a2 */
.L_x_2869:
[----:B------:R-:W-:Y:S05]  /*c430*/  BSYNC B0 ;  /* 0x0000000000007941 */ /* 0x000fea0003800000 */
.L_x_2868:
        /* <DEDUP_REMOVED lines=14> */
.L_x_2871:
[----:B0-----:R-:W-:Y:S05]  /*c520*/  BSYNC B0 ;  /* 0x0000000000007941 */ /* 0x001fea0003800000 */
.L_x_2870:
[----:B-1----:R0:W1:Y:S01]  /*c530*/  LDS R123, [R128.X4+0x5a00] ;  /* 0x005a0000807b7984 */ /* 0x0020620000004800 */
[----:B------:R-:W-:Y:S01]  /*c540*/  BSSY B0, `(.L_x_2872) ;  /* 0x0000005000007945 */ /* 0x000fe20003800000 */
[----:B------:R-:W-:Y:S02]  /*c550*/  IADD3 R126, R167, 0x700, RZ ;  /* 0x00000700a77e7810 */ /* 0x000fe40007ffe0ff */
[----:B------:R-:W-:Y:S01]  /*c560*/  LEA.HI.SX32 R6, R6, R167, 0x1b ;  /* 0x000000a706067211 */ /* 0x000fe200078fdaff */
[----:B------:R-:W-:Y:S05]  /*c570*/  @!P0 BRA `(.L_x_2873) ;  /* 0x0000001000008947 */ /* 0x000fea0003800000 */
[----:B-1----:R1:W-:Y:S02]  /*c580*/  RED.E.ADD.F32.FTZ.RN.STRONG.GPU [R4.64+-0x2800], R123 ;  /* 0xffd8007b0400798e */ /* 0x0023e4000c10e7a2 */
.L_x_2873:
[----:B------:R-:W-:Y:S05]  /*c590*/  BSYNC B0 ;  /* 0x0000000000007941 */ /* 0x000fea0003800000 */
.L_x_2872:
[----:B-1----:R1:W2:Y:S01]  /*c5a0*/  LDS R123, [R6.X4+0x5c00] ;  /* 0x005c0000067b7984 */ /* 0x0022a20000004800 */
[----:B------:R-:W-:Y:S01]  /*c5b0*/  BSSY B0, `(.L_x_2874) ;  /* 0x0000005000007945 */ /* 0x000fe20003800000 */
[----:B0-----:R-:W-:-:S02]  /*c5c0*/  IADD3 R128, R167, 0x780, RZ ;  /* 0x00000780a7807810 */ /* 0x001fc40007ffe0ff */
[----:B------:R-:W-:Y:S01]  /*c5d0*/  LEA.HI.SX32 R126, R126, R167, 0x1b ;  /* 0x000000a77e7e7211 */ /* 0x000fe200078fdaff */
[----:B------:R-:W-:Y:S05]  /*c5e0*/  @!P1 BRA `(.L_x_2875) ;  /* 0x0000001000009947 */ /* 0x000fea0003800000 */
[----:B--2---:R0:W-:Y:S02]  /*c5f0*/  RED.E.ADD.F32.FTZ.RN.STRONG.GPU [R4.64+-0x2600], R123 ;  /* 0xffda007b0400798e */ /* 0x0041e4000c10e7a2 */
.L_x_2875:
[----:B------:R-:W-:Y:S05]  /*c600*/  BSYNC B0 ;  /* 0x0000000000007941 */ /* 0x000fea0003800000 */
.L_x_2874:
[----:B0-2---:R0:W2:Y:S01]  /*c610*/  LDS R123, [R126.X4+0x5e00] ;  /* 0x005e00007e7b7984 */ /* 0x0050a20000004800 */
[----:B------:R-:W-:Y:S01]  /*c620*/  BSSY B0, `(.L_x_2876) ;  /* 0x0000005000007945 */ /* 0x000fe20003800000 */
[----:B-1----:R-:W-:Y:S02]  /*c630*/  IADD3 R6, R167, 0x800, RZ ;  /* 0x00000800a7067810 */ /* 0x002fe40007ffe0ff */
[----:B------:R-:W-:Y:S01]  /*c640*/  LEA.HI.SX32 R128, R128, R167, 0x1b ;  /* 0x000000a780807211 */ /* 0x000fe200078fdaff */
[----:B------:R-:W-:Y:S05]  /*c650*/  @!P2 BRA `(.L_x_2877) ;  /* 0x000000100000a947 */ /* 0x000fea0003800000 */
[----:B--2---:R1:W-:Y:S02]  /*c660*/  RED.E.ADD.F32.FTZ.RN.STRONG.GPU [R4.64+-0x2400], R123 ;  /* 0xffdc007b0400798e */ /* 0x0043e4000c10e7a2 */
.L_x_2877:
[----:B------:R-:W-:Y:S05]  /*c670*/  BSYNC B0 ;  /* 0x0000000000007941 */ /* 0x000fea0003800000 */
.L_x_2876:
[----:B-12---:R1:W2:Y:S01]  /*c680*/  LDS R123, [R128.X4+0x6000] ;  /* 0x00600000807b7984 */ /* 0x0062a20000004800 */
[----:B------:R-:W-:Y:S01]  /*c690*/  BSSY B0, `(.L_x_2878) ;  /* 0x0000005000007945 */ /* 0x000fe20003800000 */
[----:B0-----:R-:W-:Y:S02]  /*c6a0*/  IADD3 R126, R167, 0x880, RZ ;  /* 0x00000880a77e7810 */ /* 0x001fe40007ffe0ff */
[----:B------:R-:W-:Y:S01]  /*c6b0*/  LEA.HI.SX32 R6, R6, R167, 0x1b ;  /* 0x000000a706067211 */ /* 0x000fe200078fdaff */
[----:B------:R-:W-:Y:S05]  /*c6c0*/  @!P3 BRA `(.L_x_2879) ;  /* 0x000000100000b947 */ /* 0x000fea0003800000 */
[----:B--2---:R0:W-:Y:S02]  /*c6d0*/  RED.E.ADD.F32.FTZ.RN.STRONG.GPU [R4.64+-0x2200], R123 ;  /* 0xffde007b0400798e */ /* 0x0041e4000c10e7a2 */
.L_x_2879:
[----:B------:R-:W-:Y:S05]  /*c6e0*/  BSYNC B0 ;  /* 0x0000000000007941 */ /* 0x000fea0003800000 */
.L_x_2878:
[----:B0-2---:R0:W2:Y:S01]  /*c6f0*/  LDS R123, [R6.X4+0x6200] ;  /* 0x00620000067b7984 */ /* 0x0050a20000004800 */
[----:B------:R-:W-:Y:S01]  /*c700*/  BSSY B0, `(.L_x_2880) ;  /* 0x0000004000007945 */ /* 0x000fe20003800000 */
[----:B------:R-:W-:Y:S01]  /*c710*/  LEA.HI.SX32 R126, R126, R167, 0x1b ;  /* 0x000000a77e7e7211 */ /* 0x000fe200078fdaff */
[----:B------:R-:W-:Y:S05]  /*c720*/  @!P4 BRA `(.L_x_2881) ;  /* 0x000000100000c947 */ /* 0x000fea0003800000 */
[----:B--2---:R2:W-:Y:S02]  /*c730*/  RED.E.ADD.F32.FTZ.RN.STRONG.GPU [R4.64+-0x2000], R123 ;  /* 0xffe0007b0400798e */ /* 0x0045e4000c10e7a2 */
.L_x_2881:
[----:B------:R-:W-:Y:S05]  /*c740*/  BSYNC B0 ;  /* 0x0000000000007941 */ /* 0x000fea0003800000 */
.L_x_2880:
[----:B--2---:R2:W3:Y:S01]  /*c750*/  LDS R123, [R126.X4+0x6400] ;  /* 0x006400007e7b7984 */ /* 0x0044e20000004800 */
[----:B------:R-:W-:Y:S01]  /*c760*/  BSSY B0, `(.L_x_2882) ;  /* 0x0000005000007945 */ /* 0x000fe20003800000 */
[----:B0-----:R-:W-:-:S02]  /*c770*/  IADD3 R6, R167, 0x900, RZ ;  /* 0x00000900a7067810 */ /* 0x001fc40007ffe0ff */
[----:B-1----:R-:W-:Y:S01]  /*c780*/  IADD3 R128, R167, 0x980, RZ ;  /* 0x00000980a7807810 */ /* 0x002fe20007ffe0ff */
[----:B------:R-:W-:Y:S05]  /*c790*/  @!P5 BRA `(.L_x_2883) ;  /* 0x000000100000d947 */ /* 0x000fea0003800000 */
[----:B---3--:R0:W-:Y:S02]  /*c7a0*/  RED.E.ADD.F32.FTZ.RN.STRONG.GPU [R4.64+-0x1e00], R123 ;  /* 0xffe2007b0400798e */ /* 0x0081e4000c10e7a2 */
.L_x_2883:
[----:B------:R-:W-:Y:S05]  /*c7b0*/  BSYNC B0 ;  /* 0x0000000000007941 */ /* 0x000fea0003800000 */
.L_x_2882:
        /* <DEDUP_REMOVED lines=14> */
.L_x_2885:
[----:B0-----:R-:W-:Y:S05]  /*c8a0*/  BSYNC B0 ;  /* 0x0000000000007941 */ /* 0x001fea0003800000 */
.L_x_2884:
[----:B-1----:R0:W1:Y:S01]  /*c8b0*/  LDS R123, [R128.X4+0x6800] ;  /* 0x00680000807b7984 */ /* 0x0020620000004800 */
[----:B------:R-:W-:Y:S01]  /*c8c0*/  BSSY B0, `(.L_x_2886) ;  /* 0x0000005000007945 */ /* 0x000fe20003800000 */
[----:B------:R-:W-:Y:S02]  /*c8d0*/  IADD3 R6, R167, 0xa80, RZ ;  /* 0x00000a80a7067810 */ /* 0x000fe40007ffe0ff */
[----:B------:R-:W-:Y:S01]  /*c8e0*/  LEA.HI.SX32 R126, R126, R167, 0x1b ;  /* 0x000000a77e7e7211 */ /* 0x000fe200078fdaff */
[----:B------:R-:W-:Y:S05]  /*c8f0*/  @!P0 BRA `(.L_x_2887) ;  /* 0x0000001000008947 */ /* 0x000fea0003800000 */
[----:B-1----:R1:W-:Y:S02]  /*c900*/  RED.E.ADD.F32.FTZ.RN.STRONG.GPU [R4.64+-0x1a00], R123 ;  /* 0xffe6007b0400798e */ /* 0x0023e4000c10e7a2 */
.L_x_2887:
[----:B------:R-:W-:Y:S05]  /*c910*/  BSYNC B0 ;  /* 0x0000000000007941 */ /* 0x000fea0003800000 */
.L_x_2886:
[----:B-1----:R1:W2:Y:S01]  /*c920*/  LDS R123, [R126.X4+0x6a00] ;  /* 0x006a00007e7b7984 */ /* 0x0022a20000004800 */
[----:B------:R-:W-:Y:S01]  /*c930*/  BSSY B0, `(.L_x_2888) ;  /* 0x0000005000007945 */ /* 0x000fe20003800000 */
[----:B0-----:R-:W-:-:S02]  /*c940*/  IADD3 R128, R167, 0xb00, RZ ;  /* 0x00000b00a7807810 */ /* 0x001fc40007ffe0ff */
[----:B------:R-:W-:Y:S01]  /*c950*/  LEA.HI.SX32 R6, R6, R167, 0x1b ;  /* 0x000000a706067211 */ /* 0x000fe200078fdaff */
[----:B------:R-:W-:Y:S05]  /*c960*/  @!P1 BRA `(.L_x_2889) ;  /* 0x0000001000009947 */ /* 0x000fea0003800000 */
[----:B--2---:R0:W-:Y:S02]  /*c970*/  RED.E.ADD.F32.FTZ.RN.STRONG.GPU [R4.64+-0x1800], R123 ;  /* 0xffe8007b0400798e */ /* 0x0041e4000c10e7a2 */
.L_x_2889:
[----:B------:R-:W-:Y:S05]  /*c980*/  BSYNC B0 ;  /* 0x0000000000007941 */ /* 0x000fea0003800000 */
.L_x_2888:
[----:B0-2---:R0:W2:Y:S01]  /*c990*/  LDS R123, [R6.X4+0x6c00] ;  /* 0x006c0000067b7984 */ /* 0x0050a20000004800 */
[----:B------:R-:W-:Y:S01]  /*c9a0*/  BSSY B0, `(.L_x_2890) ;  /* 0x0000005000007945 */ /* 0x000fe20003800000 */
[----:B-1----:R-:W-:Y:S02]  /*c9b0*/  IADD3 R126, R167, 0xb80, RZ ;  /* 0x00000b80a77e7810 */ /* 0x002fe40007ffe0ff */
[----:B------:R-:W-:Y:S01]  /*c9c0*/  LEA.HI.SX32 R128, R128, R167, 0x1b ;  /* 0x000000a780807211 */ /* 0x000fe200078fdaff */
[----:B------:R-:W-:Y:S05]  /*c9d0*/  @!P2 BRA `(.L_x_2891) ;  /* 0x000000100000a947 */ /* 0x000fea0003800000 */
[----:B--2---:R1:W-:Y:S02]  /*c9e0*/  RED.E.ADD.F32.FTZ.RN.STRONG.GPU [R4.64+-0x1600], R123 ;  /* 0xffea007b0400798e */ /* 0x0043e4000c10e7a2 */
.L_x_2891:
[----:B------:R-:W-:Y:S05]  /*c9f0*/  BSYNC B0 ;  /* 0x0000000000007941 */ /* 0x000fea0003800000 */
.L_x_2890:
[----:B-12---:R1:W2:Y:S01]  /*ca00*/  LDS R123, [R128.X4+0x6e00] ;  /* 0x006e0000807b7984 */ /* 0x0062a20000004800 */
[----:B------:R-:W-:Y:S01]  /*ca10*/  BSSY B0, `(.L_x_2892) ;  /* 0x0000005000007945 */ /* 0x000fe20003800000 */
[----:B0-----:R-:W-:Y:S02]  /*ca20*/  IADD3 R6, R167, 0xc00, RZ ;  /* 0x00000c00a7067810 */ /* 0x001fe40007ffe0ff */
[----:B------:R-:W-:Y:S01]  /*ca30*/  LEA.HI.SX32 R126, R126, R167, 0x1b ;  /* 0x000000a77e7e7211 */ /* 0x000fe200078fdaff */
[----:B------:R-:W-:Y:S05]  /*ca40*/  @!P3 BRA `(.L_x_2893) ;  /* 0x000000100000b947 */ /* 0x000fea0003800000 */
[----:B--2---:R0:W-:Y:S02]  /*ca50*/  RED.E.ADD.F32.FTZ.RN.STRONG.GPU [R4.64+-0x1400], R123 ;  /* 0xffec007b0400798e */ /* 0x0041e4000c10e7a2 */
.L_x_2893:
[----:B------:R-:W-:Y:S05]  /*ca60*/  BSYNC B0 ;  /* 0x0000000000007941 */ /* 0x000fea0003800000 */
.L_x_2892:
[----:B0-2---:R0:W2:Y:S01]  /*ca70*/  LDS R123, [R126.X4+0x7000] ;  /* 0x007000007e7b7984 */ /* 0x0050a20000004800 */
[----:B------:R-:W-:Y:S01]  /*ca80*/  BSSY B0, `(.L_x_2894) ;  /* 0x0000004000007945 */ /* 0x000fe20003800000 */
[----:B------:R-:W-:Y:S01]  /*ca90*/  LEA.HI.SX32 R6, R6, R167, 0x1b ;  /* 0x000000a706067211 */ /* 0x000fe200078fdaff */
[----:B------:R-:W-:Y:S05]  /*caa0*/  @!P4 BRA `(.L_x_2895) ;  /* 0x000000100000c947 */ /* 0x000fea0003800000 */
[----:B--2---:R2:W-:Y:S02]  /*cab0*/  RED.E.ADD.F32.FTZ.RN.STRONG.GPU [R4.64+-0x1200], R123 ;  /* 0xffee007b0400798e */ /* 0x0045e4000c10e7a2 */
.L_x_2895:
[----:B------:R-:W-:Y:S05]  /*cac0*/  BSYNC B0 ;  /* 0x0000000000007941 */ /* 0x000fea0003800000 */
.L_x_2894:
[----:B--2---:R2:W3:Y:S01]  /*cad0*/  LDS R123, [R6.X4+0x7200] ;  /* 0x00720000067b7984 */ /* 0x0044e20000004800 */
[----:B------:R-:W-:Y:S01]  /*cae0*/  BSSY B0, `(.L_x_2896) ;  /* 0x0000005000007945 */ /* 0x000fe20003800000 */
[----:B0-----:R-:W-:-:S02]  /*caf0*/  IADD3 R126, R167, 0xc80, RZ ;  /* 0x00000c80a77e7810 */ /* 0x001fc40007ffe0ff */
[----:B-1----:R-:W-:Y:S01]  /*cb00*/  IADD3 R128, R167, 0xd00, RZ ;  /* 0x00000d00a7807810 */ /* 0x002fe20007ffe0ff */
[----:B------:R-:W-:Y:S05]  /*cb10*/  @!P5 BRA `(.L_x_2897) ;  /* 0x000000100000d947 */ /* 0x000fea0003800000 */
[----:B---3--:R0:W-:Y:S02]  /*cb20*/  RED.E.ADD.F32.FTZ.RN.STRONG.GPU [R4.64+-0x1000], R123 ;  /* 0xfff0007b0400798e */ /* 0x0081e4000c10e7a2 */
.L_x_2897:
[----:B------:R-:W-:Y:S05]  /*cb30*/  BSYNC B0 ;  /* 0x0000000000007941 */ /* 0x000fea0003800000 */
.L_x_2896:
        /* <DEDUP_REMOVED lines=14> */
.L_x_2899:
[----:B0-----:R-:W-:Y:S05]  /*cc20*/  BSYNC B0 ;  /* 0x0000000000007941 */ /* 0x001fea0003800000 */
.L_x_2898:
[----:B------:R0:W2:Y:S01]  /*cc30*/  LDS R7, [R128.X4+0x7600] ;  /* 0x0076000080077984 */ /* 0x0000a20000004800 */
[----:B------:R-:W-:Y:S01]  /*cc40*/  BSSY B0, `(.L_x_2900) ;  /* 0x0000005000007945 */ /* 0x000fe20003800000 */
[----:B------:R-:W-:Y:S02]  /*cc50*/  IADD3 R126, R167, 0xe00, RZ ;  /* 0x00000e00a77e7810 */ /* 0x000fe40007ffe0ff */
[----:B------:R-:W-:Y:S01]  /*cc60*/  LEA.HI.SX32 R6, R6, R167, 0x1b ;  /* 0x000000a706067211 */ /* 0x000fe200078fdaff */
[----:B------:R-:W-:Y:S05]  /*cc70*/  @!P0 BRA `(.L_x_2901) ;  /* 0x0000001000008947 */ /* 0x000fea0003800000 */
[----:B--2---:R2:W-:Y:S02]  /*cc80*/  RED.E.ADD.F32.FTZ.RN.STRONG.GPU [R4.64+-0xc00], R7 ;  /* 0xfff400070400798e */ /* 0x0045e4000c10e7a2 */
.L_x_2901:
[----:B------:R-:W-:Y:S05]  /*cc90*/  BSYNC B0 ;  /* 0x0000000000007941 */ /* 0x000fea0003800000 */
.L_x_2900:
[----:B--2---:R2:W3:Y:S01]  /*cca0*/  LDS R7, [R6.X4+0x7800] ;  /* 0x0078000006077984 */ /* 0x0044e20000004800 */
[----:B------:R-:W-:Y:S01]  /*ccb0*/  BSSY B0, `(.L_x_2902) ;  /* 0x0000005000007945 */ /* 0x000fe20003800000 */
[----:B0-----:R-:W-:-:S02]  /*ccc0*/  IADD3 R128, R167, 0xe80, RZ ;  /* 0x00000e80a7807810 */ /* 0x001fc40007ffe0ff */
[----:B------:R-:W-:Y:S01]  /*ccd0*/  LEA.HI.SX32 R126, R126, R167, 0x1b ;  /* 0x000000a77e7e7211 */ /* 0x000fe200078fdaff */
[----:B------:R-:W-:Y:S05]  /*cce0*/  @!P1 BRA `(.L_x_2903) ;  /* 0x0000001000009947 */ /* 0x000fea0003800000 */
[----:B---3--:R0:W-:Y:S02]  /*ccf0*/  RED.E.ADD.F32.FTZ.RN.STRONG.GPU [R4.64+-0xa00], R7 ;  /* 0xfff600070400798e */ /* 0x0081e4000c10e7a2 */
.L_x_2903:
[----:B------:R-:W-:Y:S05]  /*cd00*/  BSYNC B0 ;  /* 0x0000000000007941 */ /* 0x000fea0003800000 */
.L_x_2902:
[----:B0--3--:R0:W3:Y:S01]  /*cd10*/  LDS R7, [R126.X4+0x7a00] ;  /* 0x007a00007e077984 */ /* 0x0090e20000004800 */
[----:B------:R-:W-:Y:S01]  /*cd20*/  BSSY B0, `(.L_x_2904) ;  /* 0x0000005000007945 */ /* 0x000fe20003800000 */
[----:B--2---:R-:W-:Y:S02]  /*cd30*/  IADD3 R6, R167, 0xf00, RZ ;  /* 0x00000f00a7067810 */ /* 0x004fe40007ffe0ff */
[----:B------:R-:W-:Y:S01]  /*cd40*/  LEA.HI.SX32 R128, R128, R167, 0x1b ;  /* 0x000000a780807211 */ /* 0x000fe200078fdaff */
[----:B------:R-:W-:Y:S05]  /*cd50*/  @!P2 BRA `(.L_x_2905) ;  /* 0x000000100000a947 */ /* 0x000fea0003800000 */
[----:B---3--:R2:W-:Y:S02]  /*cd60*/  RED.E.ADD.F32.FTZ.RN.STRONG.GPU [R4.64+-0x800], R7 ;  /* 0xfff800070400798e */ /* 0x0085e4000c10e7a2 */
.L_x_2905:
[----:B------:R-:W-:Y:S05]  /*cd70*/  BSYNC B0 ;  /* 0x0000000000007941 */ /* 0x000fea0003800000 */
.L_x_2904:
[----:B--23--:R2:W3:Y:S01]  /*cd80*/  LDS R7, [R128.X4+0x7c00] ;  /* 0x007c000080077984 */ /* 0x00c4e20000004800 */
[----:B------:R-:W-:Y:S01]  /*cd90*/  BSSY B0, `(.L_x_2906) ;  /* 0x0000005000007945 */ /* 0x000fe20003800000 */
[----:B0-----:R-:W-:Y:S02]  /*cda0*/  IADD3 R126, R167, 0xf80, RZ ;  /* 0x00000f80a77e7810 */ /* 0x001fe40007ffe0ff */
[----:B------:R-:W-:Y:S01]  /*cdb0*/  LEA.HI.SX32 R6, R6, R167, 0x1b ;  /* 0x000000a706067211 */ /* 0x000fe200078fdaff */
[----:B------:R-:W-:Y:S05]  /*cdc0*/  @!P3 BRA `(.L_x_2907) ;  /* 0x000000100000b947 */ /* 0x000fea0003800000 */
[----:B---3--:R0:W-:Y:S02]  /*cdd0*/  RED.E.ADD.F32.FTZ.RN.STRONG.GPU [R4.64+-0x600], R7 ;  /* 0xfffa00070400798e */ /* 0x0081e4000c10e7a2 */
.L_x_2907:
[----:B------:R-:W-:Y:S05]  /*cde0*/  BSYNC B0 ;  /* 0x0000000000007941 */ /* 0x000fea0003800000 */
.L_x_2906:
[----:B0--3--:R0:W3:Y:S01]  /*cdf0*/  LDS R7, [R6.X4+0x7e00] ;  /* 0x007e000006077984 */ /* 0x0090e20000004800 */
[----:B------:R-:W-:Y:S01]  /*ce00*/  BSSY B0, `(.L_x_2908) ;  /* 0x0000004000007945 */ /* 0x000fe20003800000 */
[----:B------:R-:W-:Y:S01]  /*ce10*/  LEA.HI.SX32 R126, R126, R167, 0x1b ;  /* 0x000000a77e7e7211 */ /* 0x000fe200078fdaff */
[----:B------:R-:W-:Y:S05]  /*ce20*/  @!P4 BRA `(.L_x_2909) ;  /* 0x000000100000c947 */ /* 0x000fea0003800000 */
[----:B---3--:R3:W-:Y:S02]  /*ce30*/  RED.E.ADD.F32.FTZ.RN.STRONG.GPU [R4.64+-0x400], R7 ;  /* 0xfffc00070400798e */ /* 0x0087e4000c10e7a2 */
.L_x_2909:
[----:B------:R-:W-:Y:S05]  /*ce40*/  BSYNC B0 ;  /* 0x0000000000007941 */ /* 0x000fea0003800000 */
.L_x_2908:
[----:B---3--:R3:W4:Y:S01]  /*ce50*/  LDS R7, [R126.X4+0x8000] ;  /* 0x008000007e077984 */ /* 0x0087220000004800 */
[----:B------:R-:W-:Y:S01]  /*ce60*/  BSSY B0, `(.L_x_2910) ;  /* 0x0000003000007945 */ /* 0x000fe20003800000 */
[----:B------:R-:W-:Y:S05]  /*ce70*/  @!P5 BRA `(.L_x_2911) ;  /* 0x000000100000d947 */ /* 0x000fea0003800000 */
[----:B----4-:R4:W-:Y:S02]  /*ce80*/  RED.E.ADD.F32.FTZ.RN.STRONG.GPU [R4.64+-0x200], R7 ;  /* 0xfffe00070400798e */ /* 0x0109e4000c10e7a2 */
.L_x_2911:
[----:B------:R-:W-:Y:S05]  /*ce90*/  BSYNC B0 ;  /* 0x0000000000007941 */ /* 0x000fea0003800000 */
.L_x_2910:
[----:B---3--:R-:W3:Y:S01]  /*cea0*/  SHFL.DOWN PT, R126, R121, 0x1, 0x1f ;  /* 0x08201f00797e7f89 */ /* 0x008ee200000e0000 */
[C---:B------:R-:W-:Y:S01]  /*ceb0*/  ISETP.GT.AND P0, PT, R250.reuse, 0x1e, PT ;  /* 0x0000001efa00780c */ /* 0x040fe20003f04270 */
[----:B------:R-:W-:Y:S01]  /*cec0*/  FMUL.FTZ R98, R237, R98 ;  /* 0x00000062ed627220 */ /* 0x000fe20000410000 */
[----:B----4-:R-:W-:Y:S01]  /*ced0*/  MOV R5, R121 ;  /* 0x0000007900057202 */ /* 0x010fe20000000f00 */
[----:B------:R-:W4:Y:S01]  /*cee0*/  SHFL.DOWN PT, R125, R16, 0x1, 0x1f ;  /* 0x08201f00107d7f89 */ /* 0x000f2200000e0000 */
[----:B0-----:R-:W-:Y:S01]  /*cef0*/  MOV R6, R16 ;  /* 0x0000001000067202 */ /* 0x001fe20000000f00 */
[----:B------:R-:W-:Y:S01]  /*cf00*/  FFMA.FTZ R97, R97, R214, R98 ;  /* 0x000000d661617223 */ /* 0x000fe20000010062 */
[----:B------:R-:W-:Y:S01]  /*cf10*/  MOV R7, R17 ;  /* 0x0000001100077202 */ /* 0x000fe20000000f00 */
[----:B--2---:R-:W0:Y:S01]  /*cf20*/  SHFL.DOWN PT, R128, R17, 0x1, 0x1f ;  /* 0x08201f0011807f89 */ /* 0x004e2200000e0000 */
[----:B------:R-:W-:Y:S01]  /*cf30*/  MOV R4, R105 ;  /* 0x0000006900047202 */ /* 0x000fe20000000f00 */
[----:B------:R-:W-:Y:S01]  /*cf40*/  FMUL.FTZ R100, R211, R100 ;  /* 0x00000064d3647220 */ /* 0x000fe20000410000 */
[----:B------:R-:W-:Y:S01]  /*cf50*/  ISETP.NE.AND P1, PT, R250, RZ, PT ;  /* 0x000000fffa00720c */ /* 0x000fe20003f25270 */
[----:B-1----:R-:W1:Y:S01]  /*cf60*/  SHFL.DOWN PT, R123, R105, 0x1, 0x1f ;  /* 0x08201f00697b7f89 */ /* 0x002e6200000e0000 */
        /* <DEDUP_REMOVED lines=11> */
[----:B------:R-:W2:Y:S01]  /*d020*/  SHFL.DOWN PT, R16, R5, 0x2, 0x1f ;  /* 0x08401f0005107f89 */ /* 0x000ea200000e0000 */
[----:B------:R-:W-:-:S02]  /*d030*/  FMUL.FTZ R99, R212, R99 ;  /* 0x00000063d4637220 */ /* 0x000fc40000410000 */
[----:B0-----:R-:W-:Y:S01]  /*d040*/  @!P0 FADD.FTZ R7, R7, R128 ;  /* 0x0000008007078221 */ /* 0x001fe20000010000 */
[----:B------:R-:W0:Y:S01]  /*d050*/  SHFL.DOWN PT, R105, R6, 0x2, 0x1f ;  /* 0x08401f0006697f89 */ /* 0x000e2200000e0000 */
[----:B------:R-:W-:Y:S02]  /*d060*/  FMUL.FTZ R91, R208, R91 ;  /* 0x0000005bd05b7220 */ /* 0x000fe40000410000 */
[----:B-1----:R-:W-:Y:S01]  /*d070*/  @!P0 FADD.FTZ R4, R4, R123 ;  /* 0x0000007b04048221 */ /* 0x002fe20000010000 */
[----:B------:R-:W1:Y:S01]  /*d080*/  SHFL.DOWN PT, R126, R7, 0x2, 0x1f ;  /* 0x08401f00077e7f89 */ /* 0x000e6200000e0000 */
        /* <DEDUP_REMOVED lines=131> */
.L_x_2913:
[----:B0-----:R-:W-:Y:S05]  /*d8c0*/  BSYNC B0 ;  /* 0x0000000000007941 */ /* 0x001fea0003800000 */
.L_x_2912:
        /* <DEDUP_REMOVED lines=8> */
.L_x_2813:
[----:B0-----:R-:W-:Y:S01]  /*d950*/  BAR.SYNC.DEFER_BLOCKING 0x0 ;  /* 0x0000000000007b1d */ /* 0x001fe20000010000 */
[----:B------:R-:W-:Y:S01]  /*d960*/  SHF.L.U32 R0, R167, 0x2, RZ ;  /* 0x00000002a7007819 */ /* 0x000fe200000006ff */
[----:B------:R-:W-:-:S03]  /*d970*/  HFMA2.MMA R2, -RZ, RZ, 0, 9.5367431640625e-07 ;  /* 0x00000010ff027435 */ /* 0x000fc600000001ff */
[----:B------:R-:W-:Y:S01]  /*d980*/  LOP3.LUT R0, R0, 0xffffff80, RZ, 0xc0, !PT ;  /* 0xffffff8000007812 */ /* 0x000fe200078ec0ff */
[----:B------:R-:W2:Y:S01]  /*d990*/  LDL.LU R30, [R1] ;  /* 0x00000000011e7983 */ /* 0x000ea20000300800 */
[----:B------:R-:W-:Y:S01]  /*d9a0*/  IMAD R28, R250, 0x3, R248 ;  /* 0x00000003fa1c7824 */ /* 0x000fe200078e02f8 */
[----:B------:R-:W-:Y:S01]  /*d9b0*/  ULDC.64 UR32, c[0x0][0x2d8] ;  /* 0x0000b60000207ab9 */ /* 0x000fe20000000a00 */
[----:B------:R-:W-:-:S05]  /*d9c0*/  LOP3.LUT R29, R0, 0x1f, R167, 0xf8, !PT ;  /* 0x0000001f001d7812 */ /* 0x000fca00078ef8a7 */
[----:B------:R-:W-:-:S05]  /*d9d0*/  IMAD.WIDE R2, R29, R2, UR16 ;  /* 0x000000101d027e25 */ /* 0x000fca000f8e0202 */
[----:B------:R-:W3:Y:S04]  /*d9e0*/  LDG.E.128 R4, [R2.64] ;  /* 0x0000002202047981 */ /* 0x000ee8000c1e1d00 */
[----:B------:R-:W4:Y:S04]  /*d9f0*/  LDG.E.128 R8, [R2.64+0x200] ;  /* 0x0002002202087981 */ /* 0x000f28000c1e1d00 */
[----:B------:R-:W5:Y:S04]  /*da00*/  LDG.E.128 R12, [R2.64+0x400] ;  /* 0x00040022020c7981 */ /* 0x000f68000c1e1d00 */
[----:B------:R-:W2:Y:S01]  /*da10*/  LDG.E.128 R16, [R2.64+0x600] ;  /* 0x0006002202107981 */ /* 0x000ea2000c1e1d00 */
[----:B------:R-:W-:-:S02]  /*da20*/  UIMAD UR7, UR38, UR32, URZ ;  /* 0x00000020260772a4 */ /* 0x000fc4000f8e023f */
[----:B------:R-:W-:Y:S02]  /*da30*/  UIMAD.WIDE.U32 UR8, UR31, UR32, UR18 ;  /* 0x000000201f0872a5 */ /* 0x000fe4000f8e0012 */
        /* <DEDUP_REMOVED lines=9> */
[----:B------:R-:W-:-:S03]  /*dad0*/  ULEA.HI.X UR8, UR8, UR33, UR9, 0x2, UP0 ;  /* 0x0000002108087291 */ /* 0x000fc600080f1409 */
[----:B------:R-:W-:Y:S01]  /*dae0*/  ULDC.64 UR32, c[0x0][0x300] ;  /* 0x0000c00000207ab9 */ /* 0x000fe20000000a00 */
        /* <DEDUP_REMOVED lines=20> */
[----:B--2---:R-:W-:Y:S01]  /*dc30*/  FADD.FTZ R4, R4, UR5 ;  /* 0x0000000504047e21 */ /* 0x004fe20008010000 */
[----:B------:R-:W-:Y:S01]  /*dc40*/  FSETP.GTU.FTZ.AND P0, PT, R25, 20, PT ;  /* 0x41a000001900780b */ /* 0x000fe20003f1c000 */
[----:B------:R-:W-:-:S02]  /*dc50*/  FADD.FTZ R26, R26, UR5 ;  /* 0x000000051a1a7e21 */ /* 0x000fc40008010000 */
[----:B------:R-:W-:Y:S02]  /*dc60*/  @!P5 FMUL.FTZ R8, R23, -1.4426950216293334961 ;  /* 0xbfb8aa3b1708d820 */ /* 0x000fe40000410000 */
[----:B------:R-:W-:Y:S01]  /*dc70*/  @!P2 FMUL.FTZ R0, R20, -1.4426950216293334961 ;  /* 0xbfb8aa3b1400a820 */ /* 0x000fe20000410000 */
[----:B------:R-:W-:Y:S01]  /*dc80*/  FSETP.GTU.FTZ.AND P1, PT, R26, 20, PT ;  /* 0x41a000001a00780b */ /* 0x000fe20003f3c000 */
[----:B------:R-:W-:Y:S02]  /*dc90*/  @!P3 FMUL.FTZ R2, R21, -1.4426950216293334961 ;  /* 0xbfb8aa3b1502b820 */ /* 0x000fe40000410000 */
[----:B------:R-:W0:Y:S01]  /*dca0*/  @!P5 MUFU.EX2 R8, R8 ;  /* 0x000000080008d308 */ /* 0x000e220000000800 */
[----:B------:R-:W-:Y:S02]  /*dcb0*/  @!P4 FMUL.FTZ R3, R22, -1.4426950216293334961 ;  /* 0xbfb8aa3b1603c820 */ /* 0x000fe40000410000 */
[----:B------:R-:W-:Y:S02]  /*dcc0*/  @!P6 FMUL.FTZ R9, R24, -1.4426950216293334961 ;  /* 0xbfb8aa3b1809e820 */ /* 0x000fe40000410000 */
[----:B------:R-:W-:-:S02]  /*dcd0*/  FADD.FTZ R5, R5, UR5 ;  /* 0x0000000505057e21 */ /* 0x000fc40008010000 */
[----:B------:R-:W-:Y:S01]  /*dce0*/  FADD.FTZ R6, R6, UR5 ;  /* 0x0000000506067e21 */ /* 0x000fe20008010000 */
[----:B------:R-:W1:Y:S08]  /*dcf0*/  @!P2 MUFU.EX2 R0, R0 ;  /* 0x000000000000a308 */ /* 0x000e700000000800 */
        /* <DEDUP_REMOVED lines=13> */
[----:B------:R-:W0:Y:S01]  /*ddd0*/  @!P4 MUFU.RCP R3, R3 ;  /* 0x000000030003c308 */ /* 0x000e220000001000 */
[----:B---3--:R-:W-:Y:S01]  /*dde0*/  @!P3 FMUL.FTZ R65, R65, R10 ;  /* 0x0000000a4141b220 */ /* 0x008fe20000410000 */
[----:B------:R-:W-:-:S06]  /*ddf0*/  FSETP.GTU.FTZ.AND P3, PT, R4, 20, PT ;  /* 0x41a000000400780b */ /* 0x000fcc0003f7c000 */
[----:B------:R2:W3:Y:S01]  /*de00*/  @!P6 MUFU.EX2 R12, R9 ;  /* 0x00000009000ce308 */ /* 0x0004e20000000800 */
[----:B-1----:R-:W-:Y:S01]  /*de10*/  @!P5 FMUL.FTZ R67, R67, R8 ;  /* 0x000000084343d220 */ /* 0x002fe20000410000 */
[----:B------:R-:W-:Y:S01]  /*de20*/  FSETP.GTU.FTZ.AND P5, PT, R6, 20, PT ;  /* 0x41a000000600780b */ /* 0x000fe20003fbc000 */
[----:B0-----:R-:W-:Y:S01]  /*de30*/  @!P4 FMUL.FTZ R66, R66, R3 ;  /* 0x000000034242c220 */ /* 0x001fe20000410000 */
[----:B--2---:R-:W0:Y:S01]  /*de40*/  LDS.128 R8, [R28.X16] ;  /* 0x000000001c087984 */ /* 0x004e22000000cc00 */
[----:B------:R-:W-:-:S03]  /*de50*/  @!P2 FMUL.FTZ R3, R27, -1.4426950216293334961 ;  /* 0xbfb8aa3b1b03a820 */ /* 0x000fc60000410000 */
[----:B------:R-:W1:Y:S01]  /*de60*/  @!P0 MUFU.EX2 R0, R0 ;  /* 0x0000000000008308 */ /* 0x000e620000000800 */
[----:B------:R-:W-:Y:S01]  /*de70*/  @!P3 FMUL.FTZ R4, R4, -1.4426950216293334961 ;  /* 0xbfb8aa3b0404b820 */ /* 0x000fe20000410000 */
[----:B------:R-:W-:Y:S01]  /*de80*/  BAR.SYNC.DEFER_BLOCKING 0x0 ;  /* 0x0000000000007b1d */ /* 0x000fe20000010000 */
[----:B------:R-:W-:-:S05]  /*de90*/  FSETP.GTU.FTZ.AND P4, PT, R5, 20, PT ;  /* 0x41a000000500780b */ /* 0x000fca0003f9c000 */
[----:B------:R-:W2:Y:S08]  /*dea0*/  @!P2 MUFU.EX2 R3, R3 ;  /* 0x000000030003a308 */ /* 0x000eb00000000800 */
[----:B------:R-:W4:Y:S01]  /*deb0*/  @!P3 MUFU.EX2 R4, R4 ;  /* 0x000000040004b308 */ /* 0x000f220000000800 */
[----:B---3--:R-:W-:-:S07]  /*dec0*/  @!P6 FADD.FTZ R12, R12, 1 ;  /* 0x3f8000000c0ce421 */ /* 0x008fce0000010000 */
[----:B------:R-:W3:Y:S01]  /*ded0*/  @!P1 MUFU.EX2 R2, R2 ;  /* 0x0000000200029308 */ /* 0x000ee20000000800 */
[----:B-1----:R-:W-:Y:S02]  /*dee0*/  @!P0 FADD.FTZ R0, R0, 1 ;  /* 0x3f80000000008421 */ /* 0x002fe40000010000 */
[----:B--2---:R-:W-:Y:S02]  /*def0*/  @!P2 FADD.FTZ R3, R3, 1 ;  /* 0x3f8000000303a421 */ /* 0x004fe40000010000 */
[----:B----4-:R-:W-:-:S03]  /*df00*/  @!P3 FADD.FTZ R4, R4, 1 ;  /* 0x3f8000000404b421 */ /* 0x010fc60000010000 */
[----:B------:R0:W-:Y:S08]  /*df10*/  @!P6 MUFU.RCP R15, R12 ;  /* 0x0000000c000fe308 */ /* 0x0001f00000001000 */
[----:B------:R-:W1:Y:S01]  /*df20*/  @!P0 MUFU.RCP R0, R0 ;  /* 0x0000000000008308 */ /* 0x000e620000001000 */
[----:B0-----:R-:W-:Y:S02]  /*df30*/  FADD.FTZ R12, R9, UR5 ;  /* 0x00000005090c7e21 */ /* 0x001fe40008010000 */
[----:B---3--:R-:W-:-:S05]  /*df40*/  @!P1 FADD.FTZ R2, R2, 1 ;  /* 0x3f80000002029421 */ /* 0x008fca0000010000 */
[----:B------:R-:W0:Y:S08]  /*df50*/  @!P2 MUFU.RCP R14, R3 ;  /* 0x00000003000ea308 */ /* 0x000e300000001000 */
[----:B------:R-:W2:Y:S01]  /*df60*/  @!P3 MUFU.RCP R9, R4 ;  /* 0x000000040009b308 */ /* 0x000ea20000001000 */
[----:B------:R-:W-:Y:S01]  /*df70*/  FADD.FTZ R8, R8, UR5 ;  /* 0x0000000508087e21 */ /* 0x000fe20008010000 */
[----:B------:R-:W-:Y:S01]  /*df80*/  SHF.L.U32 R28, R167, 0x2, RZ ;  /* 0x00000002a71c7819 */ /* 0x000fe200000006ff */
[----:B------:R-:W-:-:S05]  /*df90*/  FADD.FTZ R10, R10, UR5 ;  /* 0x000000050a0a7e21 */ /* 0x000fca0008010000 */
[----:B------:R-:W3:Y:S01]  /*dfa0*/  @!P1 MUFU.RCP R17, R2 ;  /* 0x0000000200119308 */ /* 0x000ee20000001000 */
[----:B------:R-:W-:Y:S01]  /*dfb0*/  FADD.FTZ R11, R11, UR5 ;  /* 0x000000050b0b7e21 */ /* 0x000fe20008010000 */
[----:B------:R-:W-:Y:S01]  /*dfc0*/  LOP3.LUT R28, R28, 0xffffff80, RZ, 0xc0, !PT ;  /* 0xffffff801c1c7812 */ /* 0x000fe200078ec0ff */
[----:B-1----:R-:W-:Y:S01]  /*dfd0*/  @!P0 FMUL.FTZ R61, R61, R0 ;  /* 0x000000003d3d8220 */ /* 0x002fe20000410000 */
[----:B------:R-:W-:Y:S01]  /*dfe0*/  FSETP.GTU.FTZ.AND P0, PT, R8, 20, PT ;  /* 0x41a000000800780b */ /* 0x000fe20003f1c000 */
[----:B0-----:R-:W-:Y:S01]  /*dff0*/  @!P2 FMUL.FTZ R63, R63, R14 ;  /* 0x0000000e3f3fa220 */ /* 0x001fe20000410000 */
[----:B------:R-:W-:Y:S01]  /*e000*/  FSETP.GTU.FTZ.AND P2, PT, R10, 20, PT ;  /* 0x41a000000a00780b */ /* 0x000fe20003f5c000 */
[----:B--2---:R-:W-:Y:S01]  /*e010*/  @!P3 FMUL.FTZ R56, R56, R9 ;  /* 0x000000093838b220 */ /* 0x004fe20000410000 */
[----:B------:R-:W-:Y:S02]  /*e020*/  FSETP.GTU.FTZ.AND P3, PT, R11, 20, PT ;  /* 0x41a000000b00780b */ /* 0x000fe40003f7c000 */
[----:B------:R-:W-:Y:S01]  /*e030*/  LEA R28, R250, R28, 0x2 ;  /* 0x0000001cfa1c7211 */ /* 0x000fe200078e10ff */
[----:B---3--:R-:W-:Y:S01]  /*e040*/  @!P1 FMUL.FTZ R62, R62, R17 ;  /* 0x000000113e3e9220 */ /* 0x008fe20000410000 */
[----:B------:R-:W-:-:S03]  /*e050*/  FSETP.GTU.FTZ.AND P1, PT, R12, 20, PT ;  /* 0x41a000000c00780b */ /* 0x000fc60003f3c000 */
[----:B------:R-:W-:Y:S01]  /*e060*/  STS.128 [R28.X16], R72 ;  /* 0x000000481c007388 */ /* 0x000fe2000000cc00 */
[----:B------:R-:W-:-:S03]  /*e070*/  FADD.FTZ R7, R7, UR5 ;  /* 0x0000000507077e21 */ /* 0x000fc60008010000 */
[----:B------:R-:W-:Y:S01]  /*e080*/  STS.128 [R28.X16+0x10], R76 ;  /* 0x0000104c1c007388 */ /* 0x000fe2000000cc00 */
[----:B------:R-:W-:-:S03]  /*e090*/  @!P0 FMUL.FTZ R0, R8, -1.4426950216293334961 ;  /* 0xbfb8aa3b08008820 */ /* 0x000fc60000410000 */
[----:B------:R-:W-:Y:S01]  /*e0a0*/  STS.128 [R28.X16+0x20], R80 ;  /* 0x000020501c007388 */ /* 0x000fe2000000cc00 */
[----:B------:R-:W-:Y:S02]  /*e0b0*/  @!P2 FMUL.FTZ R3, R10, -1.4426950216293334961 ;  /* 0xbfb8aa3b0a03a820 */ /* 0x000fe40000410000 */
[----:B------:R-:W-:Y:S01]  /*e0c0*/  @!P3 FMUL.FTZ R4, R11, -1.4426950216293334961 ;  /* 0xbfb8aa3b0b04b820 */ /* 0x000fe20000410000 */
[----:B------:R-:W-:Y:S01]  /*e0d0*/  STS.128 [R28.X16+0x30], R84 ;  /* 0x000030541c007388 */ /* 0x000fe2000000cc00 */
[----:B------:R-:W-:-:S06]  /*e0e0*/  NOP ;  /* 0x0000000000007918 */ /* 0x000fcc0000000000 */
[----:B------:R-:W0:Y:S01]  /*e0f0*/  LDS.128 R8, [R248.X16] ;  /* 0x00000000f8087984 */ /* 0x000e22000000cc00 */
[----:B------:R-:W-:-:S03]  /*e100*/  @!P4 FMUL.FTZ R5, R5, -1.4426950216293334961 ;  /* 0xbfb8aa3b0505c820 */ /* 0x000fc60000410000 */
[----:B------:R-:W1:Y:S01]  /*e110*/  LDS.128 R16, [R248.X16+0x200] ;  /* 0x00020000f8107984 */ /* 0x000e62000000cc00 */
[----:B------:R-:W-:-:S03]  /*e120*/  @!P6 FMUL.FTZ R60, R60, R15 ;  /* 0x0000000f3c3ce220 */ /* 0x000fc60000410000 */
[----:B------:R-:W2:Y:S01]  /*e130*/  LDS.128 R20, [R248.X16+0x400] ;  /* 0x00040000f8147984 */ /* 0x000ea2000000cc00 */
[----:B------:R-:W-:-:S03]  /*e140*/  FSETP.GTU.FTZ.AND P6, PT, R7, 20, PT ;  /* 0x41a000000700780b */ /* 0x000fc60003fdc000 */
[----:B------:R-:W3:Y:S01]  /*e150*/  LDS.128 R24, [R248.X16+0x600] ;  /* 0x00060000f8187984 */ /* 0x000ee2000000cc00 */
[----:B------:R-:W-:Y:S01]  /*e160*/  @!P1 FMUL.FTZ R2, R12, -1.4426950216293334961 ;  /* 0xbfb8aa3b0c029820 */ /* 0x000fe20000410000 */
[----:B------:R-:W4:Y:S01]  /*e170*/  @!P4 MUFU.EX2 R5, R5 ;  /* 0x000000050005c308 */ /* 0x000f220000000800 */
[----:B------:R-:W-:-:S07]  /*e180*/  @!P5 FMUL.FTZ R6, R6, -1.4426950216293334961 ;  /* 0xbfb8aa3b0606d820 */ /* 0x000fce0000410000 */
[----:B------:R-:W-:Y:S08]  /*e190*/  @!P1 MUFU.EX2 R2, R2 ;  /* 0x0000000200029308 */ /* 0x000ff00000000800 */
[----:B------:R-:W-:Y:S08]  /*e1a0*/  @!P2 MUFU.EX2 R3, R3 ;  /* 0x000000030003a308 */ /* 0x000ff00000000800 */
[----:B------:R5:W-:Y:S01]  /*e1b0*/  @!P5 MUFU.EX2 R13, R6 ;  /* 0x00000006000dd308 */ /* 0x000be20000000800 */
[----:B----4-:R-:W-:-:S02]  /*e1c0*/  @!P4 FADD.FTZ R5, R5, 1 ;  /* 0x3f8000000505c421 */ /* 0x010fc40000010000 */
[----:B-----5:R-:W-:-:S05]  /*e1d0*/  @!P6 FMUL.FTZ R6, R7, -1.4426950216293334961 ;  /* 0xbfb8aa3b0706e820 */ /* 0x020fca0000410000 */
[----:B------:R-:W4:Y:S08]  /*e1e0*/  @!P0 MUFU.EX2 R0, R0 ;  /* 0x0000000000008308 */ /* 0x000f300000000800 */
[----:B------:R-:W-:Y:S08]  /*e1f0*/  @!P6 MUFU.EX2 R7, R6 ;  /* 0x000000060007e308 */ /* 0x000ff00000000800 */
[----:B------:R5:W0:Y:S01]  /*e200*/  @!P3 MUFU.EX2 R6, R4 ;  /* 0x000000040006b308 */ /* 0x000a220000000800 */
[----:B----4-:R-:W-:-:S07]  /*e210*/  @!P0 FADD.FTZ R0, R0, 1 ;  /* 0x3f80000000008421 */ /* 0x010fce0000010000 */
[----:B------:R4:W-:Y:S01]  /*e220*/  @!P4 MUFU.RCP R12, R5 ;  /* 0x00000005000cc308 */ /* 0x0009e20000001000 */
[----:B-----5:R-:W-:Y:S01]  /*e230*/  @!P1 FADD.FTZ R4, R2, 1 ;  /* 0x3f80000002049421 */ /* 0x020fe20000010000 */
[----:B------:R-:W-:Y:S01]  /*e240*/  MOV R2, UR7 ;  /* 0x0000000700027c02 */ /* 0x000fe20008000f00 */
[----:B----4-:R-:W-:Y:S01]  /*e250*/  @!P2 FADD.FTZ R5, R3, 1 ;  /* 0x3f8000000305a421 */ /* 0x010fe20000010000 */
[----:B------:R-:W-:-:S04]  /*e260*/  MOV R3, UR8 ;  /* 0x0000000800037c02 */ /* 0x000fc80008000f00 */
[----:B------:R-:W4:Y:S01]  /*e270*/  @!P0 MUFU.RCP R15, R0 ;  /* 0x00000000000f8308 */ /* 0x000f220000001000 */
[----:B0-----:R-:W-:Y:S01]  /*e280*/  @!P3 FADD.FTZ R6, R6, 1 ;  /* 0x3f8000000606b421 */ /* 0x001fe20000010000 */
[----:B------:R-:W-:Y:S01]  /*e290*/  ULDC.64 UR8, c[0x0][0x2f8] ;  /* 0x0000be0000087ab9 */ /* 0x000fe20000000a00 */
[----:B------:R-:W-:-:S05]  /*e2a0*/  IMAD.WIDE R2, R29, 0x10, R2 ;  /* 0x000000101d027825 */ /* 0x000fca00078e0202 */
[----:B------:R-:W-:Y:S01]  /*e2b0*/  STG.E.128 [R2.64], R8 ;  /* 0x0000000802007986 */ /* 0x000fe2000c101d22 */
[----:B------:R-:W0:Y:S03]  /*e2c0*/  @!P1 MUFU.RCP R4, R4 ;  /* 0x0000000400049308 */ /* 0x000e260000001000 */
[----:B-1----:R-:W-:Y:S04]  /*e2d0*/  STG.E.128 [R2.64+0x200], R16 ;  /* 0x0002001002007986 */ /* 0x002fe8000c101d22 */
[----:B--2---:R-:W-:Y:S04]  /*e2e0*/  STG.E.128 [R2.64+0x400], R20 ;  /* 0x0004001402007986 */ /* 0x004fe8000c101d22 */
[----:B---3--:R1:W-:Y:S01]  /*e2f0*/  STG.E.128 [R2.64+0x600], R24 ;  /* 0x0006001802007986 */ /* 0x0083e2000c101d22 */
[----:B------:R-:W2:Y:S08]  /*e300*/  @!P2 MUFU.RCP R5, R5 ;  /* 0x000000050005a308 */ /* 0x000eb00000001000 */
[----:B------:R-:W3:Y:S01]  /*e310*/  @!P3 MUFU.RCP R6, R6 ;  /* 0x000000060006b308 */ /* 0x000ee20000001000 */
[----:B------:R-:W-:-:S02]  /*e320*/  @!P5 FADD.FTZ R13, R13, 1 ;  /* 0x3f8000000d0dd421 */ /* 0x000fc40000010000 */
[----:B----4-:R-:W-:Y:S02]  /*e330*/  @!P0 FMUL.FTZ R68, R68, R15 ;  /* 0x0000000f44448220 */ /* 0x010fe40000410000 */
[----:B------:R-:W-:Y:S02]  /*e340*/  @!P6 FADD.FTZ R7, R7, 1 ;  /* 0x3f8000000707e421 */ /* 0x000fe40000010000 */
[----:B0-----:R-:W-:Y:S02]  /*e350*/  @!P1 FMUL.FTZ R69, R69, R4 ;  /* 0x0000000445459220 */ /* 0x001fe40000410000 */
[----:B------:R-:W-:Y:S01]  /*e360*/  FADD.FTZ R0, R68, R30 ;  /* 0x0000001e44007221 */ /* 0x000fe20000010000 */
[----:B------:R-:W0:Y:S01]  /*e370*/  @!P5 MUFU.RCP R13, R13 ;  /* 0x0000000d000dd308 */ /* 0x000e220000001000 */
[----:B--2---:R-:W-:Y:S02]  /*e380*/  @!P2 FMUL.FTZ R70, R70, R5 ;  /* 0x000000054646a220 */ /* 0x004fe40000410000 */
[----:B-1----:R-:W-:-:S02]  /*e390*/  FADD.FTZ R3, R0, R69 ;  /* 0x0000004500037221 */ /* 0x002fc40000010000 */
[----:B---3--:R-:W-:Y:S01]  /*e3a0*/  @!P3 FMUL.FTZ R71, R71, R6 ;  /* 0x000000064747b220 */ /* 0x008fe20000410000 */
[----:B------:R-:W-:Y:S06]  /*e3b0*/  BAR.SYNC.DEFER_BLOCKING 0x0 ;  /* 0x0000000000007b1d */ /* 0x000fec0000010000 */
[----:B------:R-:W1:Y:S01]  /*e3c0*/  @!P6 MUFU.RCP R14, R7 ;  /* 0x00000007000ee308 */ /* 0x000e620000001000 */
[----:B------:R-:W-:Y:S02]  /*e3d0*/  @!P4 FMUL.FTZ R57, R57, R12 ;  /* 0x0000000c3939c220 */ /* 0x000fe40000410000 */
[----:B0-----:R-:W-:Y:S01]  /*e3e0*/  @!P5 FMUL.FTZ R58, R58, R13 ;  /* 0x0000000d3a3ad220 */ /* 0x001fe20000410000 */
[----:B------:R0:W-:Y:S01]  /*e3f0*/  STS.128 [R28.X16], R68 ;  /* 0x000000441c007388 */ /* 0x0001e2000000cc00 */
[----:B-1----:R-:W-:-:S03]  /*e400*/  @!P6 FMUL.FTZ R59, R59, R14 ;  /* 0x0000000e3b3be220 */ /* 0x002fc60000410000 */
[----:B------:R1:W-:Y:S01]  /*e410*/  STS.128 [R28.X16+0x10], R64 ;  /* 0x000010401c007388 */ /* 0x0003e2000000cc00 */
[----:B0-----:R-:W-:-:S04]  /*e420*/  FADD.FTZ R70, R3, R70 ;  /* 0x0000004603467221 */ /* 0x001fc80000010000 */
[----:B------:R-:W-:-:S04]  /*e430*/  FADD.FTZ R71, R70, R71 ;  /* 0x0000004746477221 */ /* 0x000fc80000010000 */
[----:B-1----:R-:W-:Y:S01]  /*e440*/  FADD.FTZ R64, R71, R64 ;  /* 0x0000004047407221 */ /* 0x002fe20000010000 */
[----:B------:R0:W-:Y:S03]  /*e450*/  STS.128 [R28.X16+0x20], R60 ;  /* 0x0000203c1c007388 */ /* 0x0001e6000000cc00 */
[----:B------:R-:W-:Y:S01]  /*e460*/  FADD.FTZ R65, R64, R65 ;  /* 0x0000004140417221 */ /* 0x000fe20000010000 */
[----:B------:R1:W-:Y:S01]  /*e470*/  STS.128 [R28.X16+0x30], R56 ;  /* 0x000030381c007388 */ /* 0x0003e2000000cc00 */
[----:B------:R-:W-:-:S06]  /*e480*/  NOP ;  /* 0x0000000000007918 */ /* 0x000fcc0000000000 */
[----:B------:R-:W-:Y:S01]  /*e490*/  FADD.FTZ R66, R65, R66 ;  /* 0x0000004241427221 */ /* 0x000fe20000010000 */
[----:B------:R-:W2:Y:S01]  /*e4a0*/  LDS.128 R4, [R248.X16] ;  /* 0x00000000f8047984 */ /* 0x000ea2000000cc00 */
[----:B------:R-:W-:-:S03]  /*e4b0*/  UIMAD UR7, UR38, UR8, URZ ;  /* 0x00000008260772a4 */ /* 0x000fc6000f8e023f */
[----:B------:R-:W3:Y:S01]  /*e4c0*/  LDS.128 R8, [R248.X16+0x200] ;  /* 0x00020000f8087984 */ /* 0x000ee2000000cc00 */
[----:B------:R-:W-:-:S03]  /*e4d0*/  FADD.FTZ R67, R66, R67 ;  /* 0x0000004342437221 */ /* 0x000fc60000010000 */
[----:B------:R-:W4:Y:S04]  /*e4e0*/  LDS.128 R12, [R248.X16+0x400] ;  /* 0x00040000f80c7984 */ /* 0x000f28000000cc00 */
[----:B------:R-:W5:Y:S01]  /*e4f0*/  LDS.128 R16, [R248.X16+0x600] ;  /* 0x00060000f8107984 */ /* 0x000f62000000cc00 */
[----:B------:R-:W-:Y:S01]  /*e500*/  UIMAD.WIDE.U32 UR18, UR31, UR8, UR18 ;  /* 0x000000081f1272a5 */ /* 0x000fe2000f8e0012 */
[----:B0-----:R-:W-:Y:S01]  /*e510*/  FADD.FTZ R60, R67, R60 ;  /* 0x0000003c433c7221 */ /* 0x001fe20000010000 */
[----:B------:R-:W-:-:S03]  /*e520*/  UIMAD UR7, UR31, UR9, UR7 ;  /* 0x000000091f0772a4 */ /* 0x000fc6000f8e0207 */
[----:B------:R-:W-:Y:S01]  /*e530*/  FADD.FTZ R61, R60, R61 ;  /* 0x0000003d3c3d7221 */ /* 0x000fe20000010000 */
[----:B------:R-:W-:Y:S02]  /*e540*/  UIADD3 UR9, UR19, UR7, URZ ;  /* 0x0000000713097290 */ /* 0x000fe4000fffe03f */
[----:B------:R-:W-:Y:S02]  /*e550*/  UIMAD UR7, UR21, UR32, URZ ;  /* 0x00000020150772a4 */ /* 0x000fe4000f8e023f */
[----:B------:R-:W-:Y:S01]  /*e560*/  UMOV UR8, UR18 ;  /* 0x0000001200087c82 */ /* 0x000fe20008000000 */
[----:B------:R-:W-:Y:S01]  /*e570*/  FADD.FTZ R62, R61, R62 ;  /* 0x0000003e3d3e7221 */ /* 0x000fe20000010000 */
[----:B------:R-:W-:Y:S02]  /*e580*/  UIMAD UR7, UR20, UR33, UR7 ;  /* 0x00000021140772a4 */ /* 0x000fe4000f8e0207 */
[----:B------:R-:W-:Y:S01]  /*e590*/  UIMAD.WIDE.U32 UR8, UR20, UR32, UR8 ;  /* 0x00000020140872a5 */ /* 0x000fe2000f8e0008 */
[----:B------:R-:W-:Y:S01]  /*e5a0*/  FADD.FTZ R63, R62, R63 ;  /* 0x0000003f3e3f7221 */ /* 0x000fe20000010000 */
[----:B------:R-:W-:-:S02]  /*e5b0*/  ULDC.64 UR18, c[0x0][0x340] ;  /* 0x0000d00000127ab9 */ /* 0x000fc40000000a00 */
[----:B------:R-:W-:Y:S02]  /*e5c0*/  UIADD3 UR9, UR9, UR7, URZ ;  /* 0x0000000709097290 */ /* 0x000fe4000fffe03f */
[----:B------:R-:W-:Y:S01]  /*e5d0*/  ULEA UR7, UP0, UR8, UR18, 0x2 ;  /* 0x0000001208077291 */ /* 0x000fe2000f80103f */
[----:B-1----:R-:W-:-:S03]  /*e5e0*/  FADD.FTZ R56, R63, R56 ;  /* 0x000000383f387221 */ /* 0x002fc60000010000 */
[----:B------:R-:W-:Y:S01]  /*e5f0*/  ULEA.HI.X UR8, UR8, UR19, UR9, 0x2, UP0 ;  /* 0x0000001308087291 */ /* 0x000fe200080f1409 */
[----:B------:R-:W-:Y:S01]  /*e600*/  FADD.FTZ R57, R56, R57 ;  /* 0x0000003938397221 */ /* 0x000fe20000010000 */
[----:B------:R-:W-:-:S03]  /*e610*/  MOV R2, UR7 ;  /* 0x0000000700027c02 */ /* 0x000fc60008000f00 */
[----:B------:R-:W-:Y:S01]  /*e620*/  FADD.FTZ R58, R57, R58 ;  /* 0x0000003a393a7221 */ /* 0x000fe20000010000 */
[----:B------:R-:W-:-:S03]  /*e630*/  MOV R3, UR8 ;  /* 0x0000000800037c02 */ /* 0x000fc60008000f00 */
[----:B------:R-:W-:Y:S02]  /*e640*/  FADD.FTZ R0, R58, R59 ;  /* 0x0000003b3a007221 */ /* 0x000fe40000010000 */
[----:B------:R-:W-:Y:S01]  /*e650*/  IMAD.WIDE R2, R29, 0x10, R2 ;  /* 0x000000101d027825 */ /* 0x000fe200078e0202 */
[----:B------:R-:W-:Y:S02]  /*e660*/  UISETP.GT.AND UP0, UPT, UR29, 0x1, UPT ;  /* 0x000000011d00788c */ /* 0x000fe4000bf04270 */
[----:B------:R0:W-:Y:S04]  /*e670*/  STL [R1], R0 ;  /* 0x0000000001007387 */ /* 0x0001e80000100800 */
[----:B--2---:R0:W-:Y:S04]  /*e680*/  STG.E.128 [R2.64], R4 ;  /* 0x0000000402007986 */ /* 0x0041e8000c101d22 */
[----:B---3--:R0:W-:Y:S04]  /*e690*/  STG.E.128 [R2.64+0x200], R8 ;  /* 0x0002000802007986 */ /* 0x0081e8000c101d22 */
[----:B----4-:R0:W-:Y:S04]  /*e6a0*/  STG.E.128 [R2.64+0x400], R12 ;  /* 0x0004000c02007986 */ /* 0x0101e8000c101d22 */
[----:B-----5:R0:W-:Y:S01]  /*e6b0*/  STG.E.128 [R2.64+0x600], R16 ;  /* 0x0006001002007986 */ /* 0x0201e2000c101d22 */
[----:B------:R-:W-:Y:S01]  /*e6c0*/  PLOP3.LUT P0, PT, PT, PT, UP0, 0x80, 0x0 ;  /* 0x000000000000781c */ /* 0x000fe20003f0f008 */
[----:B------:R-:W-:-:S02]  /*e6d0*/  UIADD3 UR16, UP1, UR16, -0x2000, URZ ;  /* 0xffffe00010107890 */ /* 0x000fc4000ff3e03f */
[----:B------:R-:W-:Y:S02]  /*e6e0*/  UIADD3 UR27, UP2, UR27, -0x4000, URZ ;  /* 0xffffc0001b1b7890 */ /* 0x000fe4000ff5e03f */
[----:B------:R-:W-:Y:S02]  /*e6f0*/  UIADD3 UR25, UP3, UR25, -0x2000, URZ ;  /* 0xffffe00019197890 */ /* 0x000fe4000ff7e03f */
[----:B------:R-:W-:Y:S02]  /*e700*/  UIADD3 UR23, UP4, UR23, -0x2000, URZ ;  /* 0xffffe00017177890 */ /* 0x000fe4000ff9e03f */
[----:B------:R-:W-:Y:S02]  /*e710*/  UIADD3 UR6, UR6, 0x1, URZ ;  /* 0x0000000106067890 */ /* 0x000fe4000fffe03f */
[----:B------:R-:W-:Y:S02]  /*e720*/  UIADD3.X UR17, UR17, -0x1, URZ, UP1, !UPT ;  /* 0xffffffff11117890 */ /* 0x000fe40008ffe43f */
[----:B------:R-:W-:-:S02]  /*e730*/  UIADD3.X UR28, UR28, -0x1, URZ, UP2, !UPT ;  /* 0xffffffff1c1c7890 */ /* 0x000fc400097fe43f */
[----:B------:R-:W-:Y:S02]  /*e740*/  UIADD3.X UR26, UR26, -0x1, URZ, UP3, !UPT ;  /* 0xffffffff1a1a7890 */ /* 0x000fe40009ffe43f */
[----:B------:R-:W-:Y:S01]  /*e750*/  UIADD3.X UR24, UR24, -0x1, URZ, UP4, !UPT ;  /* 0xffffffff18187890 */ /* 0x000fe2000a7fe43f */
[----:B0-----:R-:W-:Y:S01]  /*e760*/  @!P0 CALL.REL.NOINC `(.L_x_2779) ;  /* 0x0000001000008944 */ /* 0x001fe20003c00000 */
[----:B------:R-:W-:Y:S05]  /*e770*/  BRA `(.L_x_2915) ;  /* 0xffff22d000007947 */ /* 0x000fea000383ffff */
.L_x_2779:
        /* <DEDUP_REMOVED lines=35> */
.L_x_2917:
[----:B-1----:R-:W-:Y:S05]  /*e9b0*/  BSYNC B0 ;  /* 0x0000000000007941 */ /* 0x002fea0003800000 */
.L_x_2916:
        /* <DEDUP_REMOVED lines=34> */
.L_x_2919:
[----:B------:R-:W3:Y:S02]  /*ebe0*/  S2R R11, SR_TID.X ;  /* 0x00000000000b7919 */ /* 0x000ee40000002100 */
.L_x_2920:
[----:B-1----:R-:W-:Y:S05]  /*ebf0*/  BSYNC B0 ;  /* 0x0000000000007941 */ /* 0x002fea0003800000 */
.L_x_2918:
        /* <DEDUP_REMOVED lines=12> */
.L_x_2921:
        /* <DEDUP_REMOVED lines=32> */
.L_x_2818:
[----:B------:R-:W-:Y:S01]  /*eec0*/  HFMA2.MMA R129, -RZ, RZ, 0, 5.9604644775390625e-08 ;  /* 0x00000001ff817435 */ /* 0x000fe200000001ff */
[----:B------:R-:W-:-:S02]  /*eed0*/  MOV R130, R126 ;  /* 0x0000007e00827202 */ /* 0x000fc40000000f00 */
[----:B------:R-:W-:Y:S02]  /*eee0*/  MOV R128, RZ ;  /* 0x000000ff00807202 */ /* 0x000fe40000000f00 */
[----:B------:R-:W-:Y:S02]  /*eef0*/  MOV R127, 0xffffffff ;  /* 0xffffffff007f7802 */ /* 0x000fe40000000f00 */
[----:B------:R-:W-:Y:S02]  /*ef00*/  MOV R124, 0xef20 ;  /* 0x0000ef20007c7802 */ /* 0x000fe40000000f00 */
[----:B-----5:R-:W-:Y:S05]  /*ef10*/  CALL.REL.NOINC `($__internal_71_$__cuda_sm70_shflsync_up) ;  /* 0x00001dd000007944 */ /* 0x020fea0003c00000 */
[----:B-1----:R-:W-:Y:S01]  /*ef20*/  MOV R131, R127 ;  /* 0x0000007f00837202 */ /* 0x002fe20000000f00 */
[----:B0-----:R-:W-:Y:S05]  /*ef30*/  BRA `(.L_x_2922) ;  /* 0xffff7f6000007947 */ /* 0x001fea000383ffff */
.L_x_2819:
[----:B------:R-:W-:Y:S01]  /*ef40*/  HFMA2.MMA R129, -RZ, RZ, 0, 5.9604644775390625e-08 ;  /* 0x00000001ff817435 */ /* 0x000fe200000001ff */
[----:B------:R-:W-:Y:S02]  /*ef50*/  MOV R130, R136 ;  /* 0x0000008800827202 */ /* 0x000fe40000000f00 */
[----:B------:R-:W-:Y:S02]  /*ef60*/  MOV R128, RZ ;  /* 0x000000ff00807202 */ /* 0x000fe40000000f00 */
[----:B------:R-:W-:-:S02]  /*ef70*/  MOV R127, 0xffffffff ;  /* 0xffffffff007f7802 */ /* 0x000fc40000000f00 */
[----:B------:R-:W-:Y:S02]  /*ef80*/  MOV R124, 0xefa0 ;  /* 0x0000efa0007c7802 */ /* 0x000fe40000000f00 */
[----:B01---5:R-:W-:Y:S05]  /*ef90*/  CALL.REL.NOINC `($__internal_71_$__cuda_sm70_shflsync_up) ;  /* 0x00001d5000007944 */ /* 0x023fea0003c00000 */
[----:B0-----:R-:W-:Y:S01]  /*efa0*/  HFMA2.MMA R129, -RZ, RZ, 0, 5.9604644775390625e-08 ;  /* 0x00000001ff817435 */ /* 0x001fe200000001ff */
[----:B-1----:R-:W-:Y:S02]  /*efb0*/  MOV R133, R127 ;  /* 0x0000007f00857202 */ /* 0x002fe40000000f00 */
[----:B------:R-:W-:Y:S02]  /*efc0*/  MOV R130, R138 ;  /* 0x0000008a00827202 */ /* 0x000fe40000000f00 */
[----:B------:R-:W-:Y:S02]  /*efd0*/  MOV R128, RZ ;  /* 0x000000ff00807202 */ /* 0x000fe40000000f00 */
[----:B------:R-:W-:Y:S02]  /*efe0*/  MOV R127, 0xffffffff ;  /* 0xffffffff007f7802 */ /* 0x000fe40000000f00 */
[----:B------:R-:W-:Y:S02]  /*eff0*/  MOV R124, 0xf010 ;  /* 0x0000f010007c7802 */ /* 0x000fe40000000f00 */
[----:B------:R-:W-:Y:S05]  /*f000*/  CALL.REL.NOINC `($__internal_71_$__cuda_sm70_shflsync_up) ;  /* 0x00001ce000007944 */ /* 0x000fea0003c00000 */
[----:B0-----:R-:W-:Y:S01]  /*f010*/  HFMA2.MMA R129, -RZ, RZ, 0, 5.9604644775390625e-08 ;  /* 0x00000001ff817435 */ /* 0x001fe200000001ff */
[----:B-1----:R-:W-:-:S02]  /*f020*/  MOV R135, R127 ;  /* 0x0000007f00877202 */ /* 0x002fc40000000f00 */
[----:B------:R-:W-:Y:S02]  /*f030*/  MOV R130, R139 ;  /* 0x0000008b00827202 */ /* 0x000fe40000000f00 */
[----:B------:R-:W-:Y:S02]  /*f040*/  MOV R128, RZ ;  /* 0x000000ff00807202 */ /* 0x000fe40000000f00 */
[----:B------:R-:W-:Y:S02]  /*f050*/  MOV R127, 0xffffffff ;  /* 0xffffffff007f7802 */ /* 0x000fe40000000f00 */
[----:B------:R-:W-:Y:S02]  /*f060*/  MOV R124, 0xf080 ;  /* 0x0000f080007c7802 */ /* 0x000fe40000000f00 */
[----:B------:R-:W-:Y:S05]  /*f070*/  CALL.REL.NOINC `($__internal_71_$__cuda_sm70_shflsync_up) ;  /* 0x00001c7000007944 */ /* 0x000fea0003c00000 */
        /* <DEDUP_REMOVED lines=20> */
[----:B------:R-:W-:Y:S05]  /*f1c0*/  CALL.REL.NOINC `($__internal_71_$__cuda_sm70_shflsync_up) ;  /* 0x00001b2000007944 */ /* 0x000fea0003c00000 */
[----:B0-----:R-:W-:Y:S01]  /*f1d0*/  HFMA2.MMA R129, -RZ, RZ, 0, 1.1920928955078125e-07 ;  /* 0x00000002ff817435 */ /* 0x001fe200000001ff */
[----:B-1----:R-:W-:-:S02]  /*f1e0*/  MOV R126, R127 ;  /* 0x0000007f007e7202 */ /* 0x002fc40000000f00 */
[----:B------:R-:W-:Y:S02]  /*f1f0*/  MOV R130, R136 ;  /* 0x0000008800827202 */ /* 0x000fe40000000f00 */
[----:B------:R-:W-:Y:S02]  /*f200*/  MOV R128, RZ ;  /* 0x000000ff00807202 */ /* 0x000fe40000000f00 */
[----:B------:R-:W-:Y:S02]  /*f210*/  MOV R127, 0xffffffff ;  /* 0xffffffff007f7802 */ /* 0x000fe40000000f00 */
[----:B------:R-:W-:Y:S02]  /*f220*/  MOV R124, 0xf240 ;  /* 0x0000f240007c7802 */ /* 0x000fe40000000f00 */
[----:B------:R-:W-:Y:S05]  /*f230*/  CALL.REL.NOINC `($__internal_71_$__cuda_sm70_shflsync_up) ;  /* 0x00001ab000007944 */ /* 0x000fea0003c00000 */
[----:B0-----:R-:W-:Y:S01]  /*f240*/  HFMA2.MMA R129, -RZ, RZ, 0, 1.1920928955078125e-07 ;  /* 0x00000002ff817435 */ /* 0x001fe200000001ff */
[----:B-1----:R-:W-:Y:S02]  /*f250*/  MOV R131, R127 ;  /* 0x0000007f00837202 */ /* 0x002fe40000000f00 */
[----:B------:R-:W-:Y:S02]  /*f260*/  MOV R130, R138 ;  /* 0x0000008a00827202 */ /* 0x000fe40000000f00 */
[----:B------:R-:W-:-:S02]  /*f270*/  MOV R128, RZ ;  /* 0x000000ff00807202 */ /* 0x000fc40000000f00 */
[----:B------:R-:W-:Y:S02]  /*f280*/  MOV R127, 0xffffffff ;  /* 0xffffffff007f7802 */ /* 0x000fe40000000f00 */
[----:B------:R-:W-:Y:S02]  /*f290*/  MOV R124, 0xf2b0 ;  /* 0x0000f2b0007c7802 */ /* 0x000fe40000000f00 */
[----:B------:R-:W-:Y:S05]  /*f2a0*/  CALL.REL.NOINC `($__internal_71_$__cuda_sm70_shflsync_up) ;  /* 0x00001a4000007944 */ /* 0x000fea0003c00000 */
[----:B0-----:R-:W-:Y:S01]  /*f2b0*/  HFMA2.MMA R129, -RZ, RZ, 0, 1.1920928955078125e-07 ;  /* 0x00000002ff817435 */ /* 0x001fe200000001ff */
[----:B-1----:R-:W-:Y:S02]  /*f2c0*/  MOV R132, R127 ;  /* 0x0000007f00847202 */ /* 0x002fe40000000f00 */
[----:B------:R-:W-:Y:S02]  /*f2d0*/  MOV R130, R139 ;  /* 0x0000008b00827202 */ /* 0x000fe40000000f00 */
[----:B------:R-:W-:Y:S02]  /*f2e0*/  MOV R128, RZ ;  /* 0x000000ff00807202 */ /* 0x000fe40000000f00 */
[----:B------:R-:W-:Y:S02]  /*f2f0*/  MOV R127, 0xffffffff ;  /* 0xffffffff007f7802 */ /* 0x000fe40000000f00 */
[----:B------:R-:W-:-:S02]  /*f300*/  MOV R124, 0xf320 ;  /* 0x0000f320007c7802 */ /* 0x000fc40000000f00 */
[----:B------:R-:W-:Y:S05]  /*f310*/  CALL.REL.NOINC `($__internal_71_$__cuda_sm70_shflsync_up) ;  /* 0x000019d000007944 */ /* 0x000fea0003c00000 */
        /* <DEDUP_REMOVED lines=17> */
[----:B------:R-:W-:Y:S05]  /*f430*/  CALL.REL.NOINC `($__internal_71_$__cuda_sm70_shflsync_up) ;  /* 0x000018b000007944 */ /* 0x000fea0003c00000 */
[----:B0-----:R-:W-:Y:S01]  /*f440*/  HFMA2.MMA R129, -RZ, RZ, 0, 2.384185791015625e-07 ;  /* 0x00000004ff817435 */ /* 0x001fe200000001ff */
[----:B-1----:R-:W-:Y:S02]  /*f450*/  MOV R126, R127 ;  /* 0x0000007f007e7202 */ /* 0x002fe40000000f00 */
[----:B------:R-:W-:Y:S02]  /*f460*/  MOV R130, R136 ;  /* 0x0000008800827202 */ /* 0x000fe40000000f00 */
[----:B------:R-:W-:Y:S02]  /*f470*/  MOV R128, RZ ;  /* 0x000000ff00807202 */ /* 0x000fe40000000f00 */
[----:B------:R-:W-:Y:S02]  /*f480*/  MOV R127, 0xffffffff ;  /* 0xffffffff007f7802 */ /* 0x000fe40000000f00 */
[----:B------:R-:W-:Y:S02]  /*f490*/  MOV R124, 0xf4b0 ;  /* 0x0000f4b0007c7802 */ /* 0x000fe40000000f00 */
[----:B------:R-:W-:Y:S05]  /*f4a0*/  CALL.REL.NOINC `($__internal_71_$__cuda_sm70_shflsync_up) ;  /* 0x0000184000007944 */ /* 0x000fea0003c00000 */
[----:B0-----:R-:W-:Y:S01]  /*f4b0*/  HFMA2.MMA R129, -RZ, RZ, 0, 2.384185791015625e-07 ;  /* 0x00000004ff817435 */ /* 0x001fe200000001ff */
[----:B-1----:R-:W-:-:S02]  /*f4c0*/  MOV R131, R127 ;  /* 0x0000007f00837202 */ /* 0x002fc40000000f00 */
[----:B------:R-:W-:Y:S02]  /*f4d0*/  MOV R130, R138 ;  /* 0x0000008a00827202 */ /* 0x000fe40000000f00 */
[----:B------:R-:W-:Y:S02]  /*f4e0*/  MOV R128, RZ ;  /* 0x000000ff00807202 */ /* 0x000fe40000000f00 */
[----:B------:R-:W-:Y:S02]  /*f4f0*/  MOV R127, 0xffffffff ;  /* 0xffffffff007f7802 */ /* 0x000fe40000000f00 */
[----:B------:R-:W-:Y:S02]  /*f500*/  MOV R124, 0xf520 ;  /* 0x0000f520007c7802 */ /* 0x000fe40000000f00 */
[----:B------:R-:W-:Y:S05]  /*f510*/  CALL.REL.NOINC `($__internal_71_$__cuda_sm70_shflsync_up) ;  /* 0x000017d000007944 */ /* 0x000fea0003c00000 */
[----:B0-----:R-:W-:Y:S01]  /*f520*/  HFMA2.MMA R129, -RZ, RZ, 0, 2.384185791015625e-07 ;  /* 0x00000004ff817435 */ /* 0x001fe200000001ff */
[----:B-1----:R-:W-:Y:S02]  /*f530*/  MOV R132, R127 ;  /* 0x0000007f00847202 */ /* 0x002fe40000000f00 */
[----:B------:R-:W-:Y:S02]  /*f540*/  MOV R130, R139 ;  /* 0x0000008b00827202 */ /* 0x000fe40000000f00 */
[----:B------:R-:W-:-:S02]  /*f550*/  MOV R128, RZ ;  /* 0x000000ff00807202 */ /* 0x000fc40000000f00 */
[----:B------:R-:W-:Y:S02]  /*f560*/  MOV R127, 0xffffffff ;  /* 0xffffffff007f7802 */ /* 0x000fe40000000f00 */
[----:B------:R-:W-:Y:S02]  /*f570*/  MOV R124, 0xf590 ;  /* 0x0000f590007c7802 */ /* 0x000fe40000000f00 */
[----:B------:R-:W-:Y:S05]  /*f580*/  CALL.REL.NOINC `($__internal_71_$__cuda_sm70_shflsync_up) ;  /* 0x0000176000007944 */ /* 0x000fea0003c00000 */
        /* <DEDUP_REMOVED lines=17> */
[----:B------:R-:W-:Y:S05]  /*f6a0*/  CALL.REL.NOINC `($__internal_71_$__cuda_sm70_shflsync_up) ;  /* 0x0000164000007944 */ /* 0x000fea0003c00000 */
[----:B0-----:R-:W-:Y:S01]  /*f6b0*/  HFMA2.MMA R129, -RZ, RZ, 0, 4.76837158203125e-07 ;  /* 0x00000008ff817435 */ /* 0x001fe200000001ff */
[----:B-1----:R-:W-:-:S02]  /*f6c0*/  MOV R126, R127 ;  /* 0x0000007f007e7202 */ /* 0x002fc40000000f00 */
[----:B------:R-:W-:Y:S02]  /*f6d0*/  MOV R130, R136 ;  /* 0x0000008800827202 */ /* 0x000fe40000000f00 */
[----:B------:R-:W-:Y:S02]  /*f6e0*/  MOV R128, RZ ;  /* 0x000000ff00807202 */ /* 0x000fe40000000f00 */
[----:B------:R-:W-:Y:S02]  /*f6f0*/  MOV R127, 0xffffffff ;  /* 0xffffffff007f7802 */ /* 0x000fe40000000f00 */
[----:B------:R-:W-:Y:S02]  /*f700*/  MOV R124, 0xf720 ;  /* 0x0000f720007c7802 */ /* 0x000fe40000000f00 */
[----:B------:R-:W-:Y:S05]  /*f710*/  CALL.REL.NOINC `($__internal_71_$__cuda_sm70_shflsync_up) ;  /* 0x000015d000007944 */ /* 0x000fea0003c00000 */
[----:B0-----:R-:W-:Y:S01]  /*f720*/  HFMA2.MMA R129, -RZ, RZ, 0, 4.76837158203125e-07 ;  /* 0x00000008ff817435 */ /* 0x001fe200000001ff */
[----:B-1----:R-:W-:Y:S02]  /*f730*/  MOV R131, R127 ;  /* 0x0000007f00837202 */ /* 0x002fe40000000f00 */
[----:B------:R-:W-:Y:S02]  /*f740*/  MOV R130, R138 ;  /* 0x0000008a00827202 */ /* 0x000fe40000000f00 */
[----:B------:R-:W-:-:S02]  /*f750*/  MOV R128, RZ ;  /* 0x000000ff00807202 */ /* 0x000fc40000000f00 */
[----:B------:R-:W-:Y:S02]  /*f760*/  MOV R127, 0xffffffff ;  /* 0xffffffff007f7802 */ /* 0x000fe40000000f00 */
[----:B------:R-:W-:Y:S02]  /*f770*/  MOV R124, 0xf790 ;  /* 0x0000f790007c7802 */ /* 0x000fe40000000f00 */
[----:B------:R-:W-:Y:S05]  /*f780*/  CALL.REL.NOINC `($__internal_71_$__cuda_sm70_shflsync_up) ;  /* 0x0000156000007944 */ /* 0x000fea0003c00000 */
[----:B0-----:R-:W-:Y:S01]  /*f790*/  HFMA2.MMA R129, -RZ, RZ, 0, 4.76837158203125e-07 ;  /* 0x00000008ff817435 */ /* 0x001fe200000001ff */
        /* <DEDUP_REMOVED lines=8> */
[----:B-1----:R-:W-:Y:S02]  /*f820*/  FMUL.FTZ R125, R136, R127 ;  /* 0x0000007f887d7220 */ /* 0x002fe40000410000 */
[CC--:B0-----:R-:W-:Y:S02]  /*f830*/  FMUL.FTZ R128, R132.reuse, R136.reuse ;  /* 0x0000008884807220 */ /* 0x0c1fe40000410000 */
[CC--:B------:R-:W-:Y:S02]  /*f840*/  FFMA.FTZ R129, R131.reuse, R133.reuse, R124 ;  /* 0x0000008583817223 */ /* 0x0c0fe4000001007c */
[----:B------:R-:W-:Y:S02]  /*f850*/  FMUL.FTZ R124, R131, R136 ;  /* 0x00000088837c7220 */ /* 0x000fe40000410000 */
[----:B------:R-:W-:Y:S01]  /*f860*/  FFMA.FTZ R125, R132, R133, -R125 ;  /* 0x00000085847d7223 */ /* 0x000fe2000001087d */
[----:B------:R-:W-:Y:S01]  /*f870*/  FSEL R132, R136, R129, !P0 ;  /* 0x0000008188847208 */ /* 0x000fe20004000000 */
[----:B------:R-:W-:Y:S01]  /*f880*/  FFMA.FTZ R128, R133, R127, R128 ;  /* 0x0000007f85807223 */ /* 0x000fe20000010080 */
[----:B------:R-:W-:Y:S01]  /*f890*/  HFMA2.MMA R129, -RZ, RZ, 0, 9.5367431640625e-07 ;  /* 0x00000010ff817435 */ /* 0x000fe200000001ff */
[----:B------:R-:W-:Y:S01]  /*f8a0*/  @P0 FFMA.FTZ R133, R126, R133, -R124 ;  /* 0x000000857e850223 */ /* 0x000fe2000001087c */
[----:B------:R-:W-:Y:S01]  /*f8b0*/  MOV R127, 0xffffffff ;  /* 0xffffffff007f7802 */ /* 0x000fe20000000f00 */
[----:B------:R-:W-:Y:S01]  /*f8c0*/  @P0 FADD.FTZ R138, R138, R125 ;  /* 0x0000007d8a8a0221 */ /* 0x000fe20000010000 */
[----:B------:R-:W-:Y:S01]  /*f8d0*/  MOV R124, 0xf940 ;  /* 0x0000f940007c7802 */ /* 0x000fe20000000f00 */
[----:B------:R-:W-:Y:S01]  /*f8e0*/  @P0 FADD.FTZ R139, R139, R128 ;  /* 0x000000808b8b0221 */ /* 0x000fe20000010000 */
[----:B------:R-:W-:-:S02]  /*f8f0*/  MOV R128, RZ ;  /* 0x000000ff00807202 */ /* 0x000fc40000000f00 */
[-C--:B------:R-:W-:Y:S02]  /*f900*/  MOV R126, R133.reuse ;  /* 0x00000085007e7202 */ /* 0x080fe40000000f00 */
[----:B------:R-:W-:Y:S02]  /*f910*/  MOV R130, R133 ;  /* 0x0000008500827202 */ /* 0x000fe40000000f00 */
[----:B------:R-:W-:Y:S02]  /*f920*/  MOV R131, R138 ;  /* 0x0000008a00837202 */ /* 0x000fe40000000f00 */
[----:B------:R-:W-:Y:S05]  /*f930*/  CALL.REL.NOINC `($__internal_71_$__cuda_sm70_shflsync_up) ;  /* 0x000013b000007944 */ /* 0x000fea0003c00000 */
[----:B0-----:R-:W-:Y:S01]  /*f940*/  HFMA2.MMA R129, -RZ, RZ, 0, 9.5367431640625e-07 ;  /* 0x00000010ff817435 */ /* 0x001fe200000001ff */
[----:B-1----:R-:W-:Y:S02]  /*f950*/  MOV R133, R127 ;  /* 0x0000007f00857202 */ /* 0x002fe40000000f00 */
[----:B------:R-:W-:Y:S02]  /*f960*/  MOV R130, R132 ;  /* 0x0000008400827202 */ /* 0x000fe40000000f00 */
[----:B------:R-:W-:Y:S02]  /*f970*/  MOV R128, RZ ;  /* 0x000000ff00807202 */ /* 0x000fe40000000f00 */
[----:B------:R-:W-:-:S02]  /*f980*/  MOV R127, 0xffffffff ;  /* 0xffffffff007f7802 */ /* 0x000fc40000000f00 */
[----:B------:R-:W-:Y:S02]  /*f990*/  MOV R124, 0xf9b0 ;  /* 0x0000f9b0007c7802 */ /* 0x000fe40000000f00 */
[----:B------:R-:W-:Y:S05]  /*f9a0*/  CALL.REL.NOINC `($__internal_71_$__cuda_sm70_shflsync_up) ;  /* 0x0000134000007944 */ /* 0x000fea0003c00000 */
[----:B0-----:R-:W-:Y:S01]  /*f9b0*/  HFMA2.MMA R129, -RZ, RZ, 0, 9.5367431640625e-07 ;  /* 0x00000010ff817435 */ /* 0x001fe200000001ff */
[----:B-1----:R-:W-:Y:S02]  /*f9c0*/  MOV R135, R127 ;  /* 0x0000007f00877202 */ /* 0x002fe40000000f00 */
[----:B------:R-:W-:Y:S02]  /*f9d0*/  MOV R130, R138 ;  /* 0x0000008a00827202 */ /* 0x000fe40000000f00 */
[----:B------:R-:W-:Y:S02]  /*f9e0*/  MOV R128, RZ ;  /* 0x000000ff00807202 */ /* 0x000fe40000000f00 */
[----:B------:R-:W-:Y:S02]  /*f9f0*/  MOV R127, 0xffffffff ;  /* 0xffffffff007f7802 */ /* 0x000fe40000000f00 */
[----:B------:R-:W-:Y:S02]  /*fa00*/  MOV R124, 0xfa20 ;  /* 0x0000fa20007c7802 */ /* 0x000fe40000000f00 */
[----:B------:R-:W-:Y:S05]  /*fa10*/  CALL.REL.NOINC `($__internal_71_$__cuda_sm70_shflsync_up) ;  /* 0x000012d000007944 */ /* 0x000fea0003c00000 */
[----:B0-----:R-:W-:Y:S01]  /*fa20*/  HFMA2.MMA R129, -RZ, RZ, 0, 9.5367431640625e-07 ;  /* 0x00000010ff817435 */ /* 0x001fe200000001ff */
[----:B-1----:R-:W-:-:S02]  /*fa30*/  MOV R137, R127 ;  /* 0x0000007f00897202 */ /* 0x002fc40000000f00 */
[----:B------:R-:W-:Y:S02]  /*fa40*/  MOV R130, R139 ;  /* 0x0000008b00827202 */ /* 0x000fe40000000f00 */
[----:B------:R-:W-:Y:S02]  /*fa50*/  MOV R128, RZ ;  /* 0x000000ff00807202 */ /* 0x000fe40000000f00 */
[----:B------:R-:W-:Y:S02]  /*fa60*/  MOV R127, 0xffffffff ;  /* 0xffffffff007f7802 */ /* 0x000fe40000000f00 */
[----:B------:R-:W-:Y:S02]  /*fa70*/  MOV R124, 0xfa90 ;  /* 0x0000fa90007c7802 */ /* 0x000fe40000000f00 */
[----:B------:R-:W-:Y:S05]  /*fa80*/  CALL.REL.NOINC `($__internal_71_$__cuda_sm70_shflsync_up) ;  /* 0x0000126000007944 */ /* 0x000fea0003c00000 */
[----:B01----:R-:W-:Y:S05]  /*fa90*/  BRA `(.L_x_2923) ;  /* 0xffff785000007947 */ /* 0x003fea000383ffff */
.L_x_2824:
        /* <DEDUP_REMOVED lines=20> */
[----:B0-----:R-:W-:Y:S01]  /*fbe0*/  HFMA2.MMA R129, -RZ, RZ, 0, 5.9604644775390625e-08 ;  /* 0x00000001ff817435 */ /* 0x001fe200000001ff */
[----:B-1----:R-:W-:Y:S02]  /*fbf0*/  MOV R131, R127 ;  /* 0x0000007f00837202 */ /* 0x002fe40000000f00 */
[----:B------:R-:W-:Y:S02]  /*fc00*/  MOV R130, R187 ;  /* 0x000000bb00827202 */ /* 0x000fe40000000f00 */
[----:B------:R-:W-:-:S02]  /*fc10*/  MOV R128, RZ ;  /* 0x000000ff00807202 */ /* 0x000fc40000000f00 */
[----:B------:R-:W-:Y:S02]  /*fc20*/  MOV R127, 0xffffffff ;  /* 0xffffffff007f7802 */ /* 0x000fe40000000f00 */
[----:B------:R-:W-:Y:S02]  /*fc30*/  MOV R124, 0xfc50 ;  /* 0x0000fc50007c7802 */ /* 0x000fe40000000f00 */
[----:B------:R-:W-:Y:S05]  /*fc40*/  CALL.REL.NOINC `($__internal_71_$__cuda_sm70_shflsync_up) ;  /* 0x000010a000007944 */ /* 0x000fea0003c00000 */
[----:B------:R-:W-:Y:S01]  /*fc50*/  MOV R137, R126 ;  /* 0x0000007e00897202 */ /* 0x000fe20000000f00 */
[----:B------:R-:W-:Y:S01]  /*fc60*/  HFMA2.MMA R126, -RZ, RZ, 0, 0 ;  /* 0x00000000ff7e7435 */ /* 0x000fe200000001ff */
[----:B------:R-:W-:Y:S02]  /*fc70*/  MOV R135, R120 ;  /* 0x0000007800877202 */ /* 0x000fe40000000f00 */
[----:B0-----:R-:W-:Y:S02]  /*fc80*/  MOV R128, R131 ;  /* 0x0000008300807202 */ /* 0x001fe40000000f00 */
[----:B-1----:R-:W-:Y:S02]  /*fc90*/  MOV R129, R127 ;  /* 0x0000007f00817202 */ /* 0x002fe40000000f00 */
[----:B------:R-:W-:-:S02]  /*fca0*/  MOV R125, 0xffffffff ;  /* 0xffffffff007d7802 */ /* 0x000fc40000000f00 */
[----:B------:R-:W-:Y:S02]  /*fcb0*/  MOV R124, 0xfcd0 ;  /* 0x0000fcd0007c7802 */ /* 0x000fe40000000f00 */
[----:B------:R-:W-:Y:S05]  /*fcc0*/  CALL.REL.NOINC `($__internal_70_$__cuda_sm70_shflsync_idx_p) ;  /* 0x00000fc000007944 */ /* 0x000fea0003c00000 */
[----:B-1----:R-:W-:Y:S01]  /*fcd0*/  MOV R138, R126 ;  /* 0x0000007e008a7202 */ /* 0x002fe20000000f00 */
[----:B------:R-:W-:Y:S01]  /*fce0*/  HFMA2.MMA R126, -RZ, RZ, 0, 0 ;  /* 0x00000000ff7e7435 */ /* 0x000fe200000001ff */
[----:B------:R-:W-:Y:S02]  /*fcf0*/  MOV R135, R121 ;  /* 0x0000007900877202 */ /* 0x000fe40000000f00 */
[----:B------:R-:W-:Y:S02]  /*fd00*/  MOV R125, 0xffffffff ;  /* 0xffffffff007d7802 */ /* 0x000fe40000000f00 */
[----:B------:R-:W-:Y:S02]  /*fd10*/  MOV R124, 0xfd30 ;  /* 0x0000fd30007c7802 */ /* 0x000fe40000000f00 */
[----:B0-----:R-:W-:Y:S05]  /*fd20*/  CALL.REL.NOINC `($__internal_70_$__cuda_sm70_shflsync_idx_p) ;  /* 0x00000f6000007944 */ /* 0x001fea0003c00000 */
[----:B-1----:R-:W-:Y:S01]  /*fd30*/  MOV R139, R126 ;  /* 0x0000007e008b7202 */ /* 0x002fe20000000f00 */
[----:B------:R-:W-:Y:S01]  /*fd40*/  HFMA2.MMA R126, -RZ, RZ, 0, 0 ;  /* 0x00000000ff7e7435 */ /* 0x000fe200000001ff */
[----:B------:R-:W-:Y:S02]  /*fd50*/  MOV R135, R122 ;  /* 0x0000007a00877202 */ /* 0x000fe40000000f00 */
[----:B------:R-:W-:-:S02]  /*fd60*/  MOV R125, 0xffffffff ;  /* 0xffffffff007d7802 */ /* 0x000fc40000000f00 */
[----:B------:R-:W-:Y:S02]  /*fd70*/  MOV R124, 0xfd90 ;  /* 0x0000fd90007c7802 */ /* 0x000fe40000000f00 */
[----:B0-----:R-:W-:Y:S05]  /*fd80*/  CALL.REL.NOINC `($__internal_70_$__cuda_sm70_shflsync_idx_p) ;  /* 0x00000f0000007944 */ /* 0x001fea0003c00000 */
[----:B-1----:R-:W-:Y:S01]  /*fd90*/  MOV R130, R126 ;  /* 0x0000007e00827202 */ /* 0x002fe20000000f00 */
[----:B------:R-:W-:Y:S01]  /*fda0*/  HFMA2.MMA R126, -RZ, RZ, 0, 0 ;  /* 0x00000000ff7e7435 */ /* 0x000fe200000001ff */
[----:B------:R-:W-:Y:S02]  /*fdb0*/  MOV R135, R123 ;  /* 0x0000007b00877202 */ /* 0x000fe40000000f00 */
[----:B------:R-:W-:Y:S02]  /*fdc0*/  MOV R125, 0xffffffff ;  /* 0xffffffff007d7802 */ /* 0x000fe40000000f00 */
[----:B------:R-:W-:Y:S02]  /*fdd0*/  MOV R124, 0xfdf0 ;  /* 0x0000fdf0007c7802 */ /* 0x000fe40000000f00 */
[----:B0-----:R-:W-:Y:S05]  /*fde0*/  CALL.REL.NOINC `($__internal_70_$__cuda_sm70_shflsync_idx_p) ;  /* 0x00000ea000007944 */ /* 0x001fea0003c00000 */
[----:B01----:R-:W-:Y:S05]  /*fdf0*/  BRA `(.L_x_2924) ;  /* 0xffff77e000007947 */ /* 0x003fea000383ffff */
.L_x_2827:
[----:B------:R-:W-:Y:S01]  /*fe00*/  HFMA2.MMA R126, -RZ, RZ, 0, 5.9604644775390625e-08 ;  /* 0x00000001ff7e7435 */ /* 0x000fe200000001ff */
[----:B------:R-:W-:Y:S02]  /*fe10*/  MOV R135, R131 ;  /* 0x0000008300877202 */ /* 0x000fe40000000f00 */
[----:B------:R-:W-:Y:S02]  /*fe20*/  MOV R136, 0x1f ;  /* 0x0000001f00887802 */ /* 0x000fe40000000f00 */
[----:B------:R-:W-:-:S02]  /*fe30*/  MOV R125, 0xffffffff ;  /* 0xffffffff007d7802 */ /* 0x000fc40000000f00 */
[----:B------:R-:W-:Y:S02]  /*fe40*/  MOV R124, 0xfe60 ;  /* 0x0000fe60007c7802 */ /* 0x000fe40000000f00 */
[----:B------:R-:W-:Y:S05]  /*fe50*/  CALL.REL.NOINC `($__internal_69_$__cuda_sm70_shflsync_down) ;  /* 0x00000df000007944 */ /* 0x000fea0003c00000 */
[----:B-1----:R-:W-:Y:S01]  /*fe60*/  MOV R127, R126 ;  /* 0x0000007e007f7202 */ /* 0x002fe20000000f00 */
[----:B------:R-:W-:Y:S05]  /*fe70*/  BRA `(.L_x_2925) ;  /* 0xffff8d7000007947 */ /* 0x000fea000383ffff */
.L_x_2828:
[----:B------:R-:W-:Y:S01]  /*fe80*/  HFMA2.MMA R126, -RZ, RZ, 0, 5.9604644775390625e-08 ;  /* 0x00000001ff7e7435 */ /* 0x000fe200000001ff */
[----:B------:R-:W-:Y:S02]  /*fe90*/  MOV R135, R129 ;  /* 0x0000008100877202 */ /* 0x000fe40000000f00 */
[----:B------:R-:W-:Y:S02]  /*fea0*/  MOV R136, 0x1f ;  /* 0x0000001f00887802 */ /* 0x000fe40000000f00 */
[----:B------:R-:W-:Y:S02]  /*feb0*/  MOV R125, 0xffffffff ;  /* 0xffffffff007d7802 */ /* 0x000fe40000000f00 */
[----:B------:R-:W-:Y:S02]  /*fec0*/  MOV R124, 0xfee0 ;  /* 0x0000fee0007c7802 */ /* 0x000fe40000000f00 */
[----:B01----:R-:W-:Y:S05]  /*fed0*/  CALL.REL.NOINC `($__internal_69_$__cuda_sm70_shflsync_down) ;  /* 0x00000d7000007944 */ /* 0x003fea0003c00000 */
[----:B-1----:R-:W-:Y:S01]  /*fee0*/  MOV R129, R126 ;  /* 0x0000007e00817202 */ /* 0x002fe20000000f00 */
[----:B------:R-:W-:Y:S01]  /*fef0*/  HFMA2.MMA R126, -RZ, RZ, 0, 5.9604644775390625e-08 ;  /* 0x00000001ff7e7435 */ /* 0x000fe200000001ff */
[----:B------:R-:W-:-:S02]  /*ff00*/  MOV R135, R128 ;  /* 0x0000008000877202 */ /* 0x000fc40000000f00 */
[----:B------:R-:W-:Y:S02]  /*ff10*/  MOV R136, 0x1f ;  /* 0x0000001f00887802 */ /* 0x000fe40000000f00 */
[----:B------:R-:W-:Y:S02]  /*ff20*/  MOV R125, 0xffffffff ;  /* 0xffffffff007d7802 */ /* 0x000fe40000000f00 */
[----:B------:R-:W-:Y:S02]  /*ff30*/  MOV R124, 0xff50 ;  /* 0x0000ff50007c7802 */ /* 0x000fe40000000f00 */
[----:B------:R-:W-:Y:S05]  /*ff40*/  CALL.REL.NOINC `($__internal_69_$__cuda_sm70_shflsync_down) ;  /* 0x00000d0000007944 */ /* 0x000fea0003c00000 */
[----:B-1----:R-:W-:Y:S01]  /*ff50*/  MOV R133, R126 ;  /* 0x0000007e00857202 */ /* 0x002fe20000000f00 */
[----:B------:R-:W-:Y:S01]  /*ff60*/  HFMA2.MMA R126, -RZ, RZ, 0, 5.9604644775390625e-08 ;  /* 0x00000001ff7e7435 */ /* 0x000fe200000001ff */
[----:B------:R-:W-:Y:S02]  /*ff70*/  MOV R135, R130 ;  /* 0x0000008200877202 */ /* 0x000fe40000000f00 */
[----:B------:R-:W-:Y:S02]  /*ff80*/  MOV R136, 0x1f ;  /* 0x0000001f00887802 */ /* 0x000fe40000000f00 */
[----:B------:R-:W-:-:S02]  /*ff90*/  MOV R125, 0xffffffff ;  /* 0xffffffff007d7802 */ /* 0x000fc40000000f00 */
[----:B------:R-:W-:Y:S02]  /*ffa0*/  MOV R124, 0xffc0 ;  /* 0x0000ffc0007c7802 */ /* 0x000fe40000000f00 */
[----:B------:R-:W-:Y:S05]  /*ffb0*/  CALL.REL.NOINC `($__internal_69_$__cuda_sm70_shflsync_down) ;  /* 0x00000c9000007944 */ /* 0x000fea0003c00000 */
[----:B-1----:R-:W-:Y:S05]  /*ffc0*/  BRA `(.L_x_2926) ;  /* 0xffff8c6000007947 */ /* 0x002fea000383ffff */
.L_x_2831:
[----:B0-----:R-:W-:Y:S01]  /*ffd0*/  HFMA2.MMA R126, -RZ, RZ, 0, 1.1920928955078125e-07 ;  /* 0x00000002ff7e7435 */ /* 0x001fe200000001ff */
[----:B------:R-:W-:Y:S02]  /*ffe0*/  MOV R135, R131 ;  /* 0x0000008300877202 */ /* 0x000fe40000000f00 */
[----:B------:R-:W-:Y:S02]  /*fff0*/  MOV R136, 0x1f ;  /* 0x0000001f00887802 */ /* 0x000fe40000000f00 */
[----:B------:R-:W-:Y:S02]  /*10000*/  MOV R125, 0xffffffff ;  /* 0xffffffff007d7802 */ /* 0x000fe40000000f00 */
[----:B------:R-:W-:Y:S02]  /*10010*/  MOV R124, 0x10030 ;  /* 0x00010030007c7802 */ /* 0x000fe40000000f00 */
[----:B-1234-:R-:W-:Y:S05]  /*10020*/  CALL.REL.NOINC `($__internal_69_$__cuda_sm70_shflsync_down) ;  /* 0x00000c2000007944 */ /* 0x01efea0003c00000 */
[----:B-1----:R-:W-:Y:S01]  /*10030*/  MOV R127, R126 ;  /* 0x0000007e007f7202 */ /* 0x002fe20000000f00 */
[----:B------:R-:W-:Y:S01]  /*10040*/  HFMA2.MMA R126, -RZ, RZ, 0, 1.1920928955078125e-07 ;  /* 0x00000002ff7e7435 */ /* 0x000fe200000001ff */
[----:B------:R-:W-:Y:S02]  /*10050*/  MOV R135, R134 ;  /* 0x0000008600877202 */ /* 0x000fe40000000f00 */
[----:B------:R-:W-:-:S02]  /*10060*/  MOV R136, 0x1f ;  /* 0x0000001f00887802 */ /* 0x000fc40000000f00 */
[----:B------:R-:W-:Y:S02]  /*10070*/  MOV R125, 0xffffffff ;  /* 0xffffffff007d7802 */ /* 0x000fe40000000f00 */
[----:B------:R-:W-:Y:S02]  /*10080*/  MOV R124, 0x100a0 ;  /* 0x000100a0007c7802 */ /* 0x000fe40000000f00 */
[----:B------:R-:W-:Y:S05]  /*10090*/  CALL.REL.NOINC `($__internal_69_$__cuda_sm70_shflsync_down) ;  /* 0x00000bb000007944 */ /* 0x000fea0003c00000 */
[----:B-1----:R-:W-:Y:S01]  /*100a0*/  MOV R129, R126 ;  /* 0x0000007e00817202 */ /* 0x002fe20000000f00 */
[----:B------:R-:W-:Y:S01]  /*100b0*/  HFMA2.MMA R126, -RZ, RZ, 0, 1.1920928955078125e-07 ;  /* 0x00000002ff7e7435 */ /* 0x000fe200000001ff */
[----:B------:R-:W-:Y:S02]  /*100c0*/  MOV R135, R128 ;  /* 0x0000008000877202 */ /* 0x000fe40000000f00 */
[----:B------:R-:W-:Y:S02]  /*100d0*/  MOV R136, 0x1f ;  /* 0x0000001f00887802 */ /* 0x000fe40000000f00 */
[----:B------:R-:W-:Y:S02]  /*100e0*/  MOV R125, 0xffffffff ;  /* 0xffffffff007d7802 */ /* 0x000fe40000000f00 */
[----:B------:R-:W-:-:S02]  /*100f0*/  MOV R124, 0x10110 ;  /* 0x00010110007c7802 */ /* 0x000fc40000000f00 */
[----:B------:R-:W-:Y:S05]  /*10100*/  CALL.REL.NOINC `($__internal_69_$__cuda_sm70_shflsync_down) ;  /* 0x00000b4000007944 */ /* 0x000fea0003c00000 */
[----:B-1----:R-:W-:Y:S01]  /*10110*/  MOV R130, R126 ;  /* 0x0000007e00827202 */ /* 0x002fe20000000f00 */
[----:B------:R-:W-:Y:S01]  /*10120*/  HFMA2.MMA R126, -RZ, RZ, 0, 1.1920928955078125e-07 ;  /* 0x00000002ff7e7435 */ /* 0x000fe200000001ff */
[----:B------:R-:W-:-:S02]  /*10130*/  MOV R135, R132 ;  /* 0x0000008400877202 */ /* 0x000fc40000000f00 */
[----:B------:R-:W-:Y:S02]  /*10140*/  MOV R136, 0x1f ;  /* 0x0000001f00887802 */ /* 0x000fe40000000f00 */
[----:B------:R-:W-:Y:S02]  /*10150*/  MOV R125, 0xffffffff ;  /* 0xffffffff007d7802 */ /* 0x000fe40000000f00 */
[----:B------:R-:W-:Y:S02]  /*10160*/  MOV R124, 0x10180 ;  /* 0x00010180007c7802 */ /* 0x000fe40000000f00 */
[----:B------:R-:W-:Y:S05]  /*10170*/  CALL.REL.NOINC `($__internal_69_$__cuda_sm70_shflsync_down) ;  /* 0x00000ad000007944 */ /* 0x000fea0003c00000 */
[----:B-1----:R-:W-:Y:S05]  /*10180*/  BRA `(.L_x_2927) ;  /* 0xffff8bf000007947 */ /* 0x002fea000383ffff */
.L_x_2834:
[----:B0-----:R-:W-:Y:S01]  /*10190*/  HFMA2.MMA R126, -RZ, RZ, 0, 2.384185791015625e-07 ;  /* 0x00000004ff7e7435 */ /* 0x001fe200000001ff */
[----:B------:R-:W-:Y:S02]  /*101a0*/  MOV R135, R131 ;  /* 0x0000008300877202 */ /* 0x000fe40000000f00 */
[----:B------:R-:W-:Y:S02]  /*101b0*/  MOV R136, 0x1f ;  /* 0x0000001f00887802 */ /* 0x000fe40000000f00 */
[----:B------:R-:W-:Y:S02]  /*101c0*/  MOV R125, 0xffffffff ;  /* 0xffffffff007d7802 */ /* 0x000fe40000000f00 */
[----:B------:R-:W-:-:S02]  /*101d0*/  MOV R124, 0x101f0 ;  /* 0x000101f0007c7802 */ /* 0x000fc40000000f00 */
[----:B-1234-:R-:W-:Y:S05]  /*101e0*/  CALL.REL.NOINC `($__internal_69_$__cuda_sm70_shflsync_down) ;  /* 0x00000a6000007944 */ /* 0x01efea0003c00000 */
[----:B-1----:R-:W-:Y:S01]  /*101f0*/  MOV R127, R126 ;  /* 0x0000007e007f7202 */ /* 0x002fe20000000f00 */
[----:B------:R-:W-:Y:S05]  /*10200*/  BRA `(.L_x_2928) ;  /* 0xffff8c9000007947 */ /* 0x000fea000383ffff */
.L_x_2835:
[----:B0-----:R-:W-:Y:S01]  /*10210*/  HFMA2.MMA R126, -RZ, RZ, 0, 2.384185791015625e-07 ;  /* 0x00000004ff7e7435 */ /* 0x001fe200000001ff */
[----:B------:R-:W-:-:S02]  /*10220*/  MOV R135, R134 ;  /* 0x0000008600877202 */ /* 0x000fc40000000f00 */
[----:B------:R-:W-:Y:S02]  /*10230*/  MOV R136, 0x1f ;  /* 0x0000001f00887802 */ /* 0x000fe40000000f00 */
[----:B------:R-:W-:Y:S02]  /*10240*/  MOV R125, 0xffffffff ;  /* 0xffffffff007d7802 */ /* 0x000fe40000000f00 */
[----:B------:R-:W-:Y:S02]  /*10250*/  MOV R124, 0x10270 ;  /* 0x00010270007c7802 */ /* 0x000fe40000000f00 */
[----:B-1234-:R-:W-:Y:S05]  /*10260*/  CALL.REL.NOINC `($__internal_69_$__cuda_sm70_shflsync_down) ;  /* 0x000009e000007944 */ /* 0x01efea0003c00000 */
[----:B-1----:R-:W-:Y:S01]  /*10270*/  MOV R129, R126 ;  /* 0x0000007e00817202 */ /* 0x002fe20000000f00 */
[----:B------:R-:W-:Y:S01]  /*10280*/  HFMA2.MMA R126, -RZ, RZ, 0, 2.384185791015625e-07 ;  /* 0x00000004ff7e7435 */ /* 0x000fe200000001ff */
[----:B------:R-:W-:Y:S02]  /*10290*/  MOV R135, R128 ;  /* 0x0000008000877202 */ /* 0x000fe40000000f00 */
[----:B------:R-:W-:Y:S02]  /*102a0*/  MOV R136, 0x1f ;  /* 0x0000001f00887802 */ /* 0x000fe40000000f00 */
[----:B------:R-:W-:-:S02]  /*102b0*/  MOV R125, 0xffffffff ;  /* 0xffffffff007d7802 */ /* 0x000fc40000000f00 */
[----:B------:R-:W-:Y:S02]  /*102c0*/  MOV R124, 0x102e0 ;  /* 0x000102e0007c7802 */ /* 0x000fe40000000f00 */
[----:B------:R-:W-:Y:S05]  /*102d0*/  CALL.REL.NOINC `($__internal_69_$__cuda_sm70_shflsync_down) ;  /* 0x0000097000007944 */ /* 0x000fea0003c00000 */
[----:B-1----:R-:W-:Y:S01]  /*102e0*/  MOV R130, R126 ;  /* 0x0000007e00827202 */ /* 0x002fe20000000f00 */
[----:B------:R-:W-:Y:S01]  /*102f0*/  HFMA2.MMA R126, -RZ, RZ, 0, 2.384185791015625e-07 ;  /* 0x00000004ff7e7435 */ /* 0x000fe200000001ff */
[----:B------:R-:W-:Y:S02]  /*10300*/  MOV R135, R132 ;  /* 0x0000008400877202 */ /* 0x000fe40000000f00 */
[----:B------:R-:W-:Y:S02]  /*10310*/  MOV R136, 0x1f ;  /* 0x0000001f00887802 */ /* 0x000fe40000000f00 */
[----:B------:R-:W-:Y:S02]  /*10320*/  MOV R125, 0xffffffff ;  /* 0xffffffff007d7802 */ /* 0x000fe40000000f00 */
[----:B------:R-:W-:Y:S02]  /*10330*/  MOV R124, 0x10350 ;  /* 0x00010350007c7802 */ /* 0x000fe40000000f00 */
[----:B------:R-:W-:Y:S05]  /*10340*/  CALL.REL.NOINC `($__internal_69_$__cuda_sm70_shflsync_down) ;  /* 0x0000090000007944 */ /* 0x000fea0003c00000 */
[----:B-1----:R-:W-:Y:S05]  /*10350*/  BRA `(.L_x_2929) ;  /* 0xffff8b8000007947 */ /* 0x002fea000383ffff */
.L_x_2838:
[----:B0-----:R-:W-:Y:S01]  /*10360*/  HFMA2.MMA R126, -RZ, RZ, 0, 4.76837158203125e-07 ;  /* 0x00000008ff7e7435 */ /* 0x001fe200000001ff */
[----:B------:R-:W-:Y:S02]  /*10370*/  MOV R135, R131 ;  /* 0x0000008300877202 */ /* 0x000fe40000000f00 */
[----:B------:R-:W-:-:S02]  /*10380*/  MOV R136, 0x1f ;  /* 0x0000001f00887802 */ /* 0x000fc40000000f00 */
[----:B------:R-:W-:Y:S02]  /*10390*/  MOV R125, 0xffffffff ;  /* 0xffffffff007d7802 */ /* 0x000fe40000000f00 */
[----:B------:R-:W-:Y:S02]  /*103a0*/  MOV R124, 0x103c0 ;  /* 0x000103c0007c7802 */ /* 0x000fe40000000f00 */
[----:B-1234-:R-:W-:Y:S05]  /*103b0*/  CALL.REL.NOINC `($__internal_69_$__cuda_sm70_shflsync_down) ;  /* 0x0000089000007944 */ /* 0x01efea0003c00000 */
[----:B-1----:R-:W-:Y:S01]  /*103c0*/  MOV R127, R126 ;  /* 0x0000007e007f7202 */ /* 0x002fe20000000f00 */
[----:B------:R-:W-:Y:S01]  /*103d0*/  HFMA2.MMA R126, -RZ, RZ, 0, 4.76837158203125e-07 ;  /* 0x00000008ff7e7435 */ /* 0x000fe200000001ff */
[----:B------:R-:W-:Y:S02]  /*103e0*/  MOV R135, R134 ;  /* 0x0000008600877202 */ /* 0x000fe40000000f00 */
[----:B------:R-:W-:Y:S02]  /*103f0*/  MOV R136, 0x1f ;  /* 0x0000001f00887802 */ /* 0x000fe40000000f00 */
[----:B------:R-:W-:Y:S02]  /*10400*/  MOV R125, 0xffffffff ;  /* 0xffffffff007d7802 */ /* 0x000fe40000000f00 */
[----:B------:R-:W-:-:S02]  /*10410*/  MOV R124, 0x10430 ;  /* 0x00010430007c7802 */ /* 0x000fc40000000f00 */
[----:B------:R-:W-:Y:S05]  /*10420*/  CALL.REL.NOINC `($__internal_69_$__cuda_sm70_shflsync_down) ;  /* 0x0000082000007944 */ /* 0x000fea0003c00000 */
[----:B-1----:R-:W-:Y:S01]  /*10430*/  MOV R129, R126 ;  /* 0x0000007e00817202 */ /* 0x002fe20000000f00 */
[----:B------:R-:W-:Y:S01]  /*10440*/  HFMA2.MMA R126, -RZ, RZ, 0, 4.76837158203125e-07 ;  /* 0x00000008ff7e7435 */ /* 0x000fe200000001ff */
[----:B------:R-:W-:-:S02]  /*10450*/  MOV R135, R128 ;  /* 0x0000008000877202 */ /* 0x000fc40000000f00 */
[----:B------:R-:W-:Y:S02]  /*10460*/  MOV R136, 0x1f ;  /* 0x0000001f00887802 */ /* 0x000fe40000000f00 */
[----:B------:R-:W-:Y:S02]  /*10470*/  MOV R125, 0xffffffff ;  /* 0xffffffff007d7802 */ /* 0x000fe40000000f00 */
[----:B------:R-:W-:Y:S02]  /*10480*/  MOV R124, 0x104a0 ;  /* 0x000104a0007c7802 */ /* 0x000fe40000000f00 */
[----:B------:R-:W-:Y:S05]  /*10490*/  CALL.REL.NOINC `($__internal_69_$__cuda_sm70_shflsync_down) ;  /* 0x000007b000007944 */ /* 0x000fea0003c00000 */
[----:B-1----:R-:W-:Y:S01]  /*104a0*/  MOV R130, R126 ;  /* 0x0000007e00827202 */ /* 0x002fe20000000f00 */
[----:B------:R-:W-:Y:S01]  /*104b0*/  HFMA2.MMA R126, -RZ, RZ, 0, 4.76837158203125e-07 ;  /* 0x00000008ff7e7435 */ /* 0x000fe200000001ff */
[----:B------:R-:W-:Y:S02]  /*104c0*/  MOV R135, R132 ;  /* 0x0000008400877202 */ /* 0x000fe40000000f00 */
[----:B------:R-:W-:Y:S02]  /*104d0*/  MOV R136, 0x1f ;  /* 0x0000001f00887802 */ /* 0x000fe40000000f00 */
[----:B------:R-:W-:-:S02]  /*104e0*/  MOV R125, 0xffffffff ;  /* 0xffffffff007d7802 */ /* 0x000fc40000000f00 */
[----:B------:R-:W-:Y:S02]  /*104f0*/  MOV R124, 0x10510 ;  /* 0x00010510007c7802 */ /* 0x000fe40000000f00 */
[----:B------:R-:W-:Y:S05]  /*10500*/  CALL.REL.NOINC `($__internal_69_$__cuda_sm70_shflsync_down) ;  /* 0x0000074000007944 */ /* 0x000fea0003c00000 */
[----:B-1----:R-:W-:Y:S05]  /*10510*/  BRA `(.L_x_2930) ;  /* 0xffff8b1000007947 */ /* 0x002fea000383ffff */
.L_x_2841:
[----:B0-----:R-:W-:Y:S01]  /*10520*/  HFMA2.MMA R126, -RZ, RZ, 0, 9.5367431640625e-07 ;  /* 0x00000010ff7e7435 */ /* 0x001fe200000001ff */
[----:B------:R-:W-:Y:S02]  /*10530*/  MOV R135, R131 ;  /* 0x0000008300877202 */ /* 0x000fe40000000f00 */
[----:B------:R-:W-:Y:S02]  /*10540*/  MOV R136, 0x1f ;  /* 0x0000001f00887802 */ /* 0x000fe40000000f00 */
[----:B------:R-:W-:Y:S02]  /*10550*/  MOV R125, 0xffffffff ;  /* 0xffffffff007d7802 */ /* 0x000fe40000000f00 */
[----:B------:R-:W-:Y:S02]  /*10560*/  MOV R124, 0x10580 ;  /* 0x00010580007c7802 */ /* 0x000fe40000000f00 */
[----:B-1234-:R-:W-:Y:S05]  /*10570*/  CALL.REL.NOINC `($__internal_69_$__cuda_sm70_shflsync_down) ;  /* 0x000006d000007944 */ /* 0x01efea0003c00000 */
[----:B-1----:R-:W-:Y:S01]  /*10580*/  MOV R127, R126 ;  /* 0x0000007e007f7202 */ /* 0x002fe20000000f00 */
[----:B------:R-:W-:Y:S05]  /*10590*/  BRA `(.L_x_2931) ;  /* 0xffff8bb000007947 */ /* 0x000fea000383ffff */
.L_x_2842:
[----:B0-----:R-:W-:Y:S01]  /*105a0*/  HFMA2.MMA R126, -RZ, RZ, 0, 9.5367431640625e-07 ;  /* 0x00000010ff7e7435 */ /* 0x001fe200000001ff */
[----:B------:R-:W-:Y:S02]  /*105b0*/  MOV R135, R134 ;  /* 0x0000008600877202 */ /* 0x000fe40000000f00 */
[----:B------:R-:W-:-:S02]  /*105c0*/  MOV R136, 0x1f ;  /* 0x0000001f00887802 */ /* 0x000fc40000000f00 */
[----:B------:R-:W-:Y:S02]  /*105d0*/  MOV R125, 0xffffffff ;  /* 0xffffffff007d7802 */ /* 0x000fe40000000f00 */
[----:B------:R-:W-:Y:S02]  /*105e0*/  MOV R124, 0x10600 ;  /* 0x00010600007c7802 */ /* 0x000fe40000000f00 */
[----:B-1234-:R-:W-:Y:S05]  /*105f0*/  CALL.REL.NOINC `($__internal_69_$__cuda_sm70_shflsync_down) ;  /* 0x0000065000007944 */ /* 0x01efea0003c00000 */
[----:B-1----:R-:W-:Y:S01]  /*10600*/  MOV R129, R126 ;  /* 0x0000007e00817202 */ /* 0x002fe20000000f00 */
[----:B------:R-:W-:Y:S01]  /*10610*/  HFMA2.MMA R126, -RZ, RZ, 0, 9.5367431640625e-07 ;  /* 0x00000010ff7e7435 */ /* 0x000fe200000001ff */
[----:B------:R-:W-:Y:S02]  /*10620*/  MOV R135, R128 ;  /* 0x0000008000877202 */ /* 0x000fe40000000f00 */
[----:B------:R-:W-:Y:S02]  /*10630*/  MOV R136, 0x1f ;  /* 0x0000001f00887802 */ /* 0x000fe40000000f00 */
[----:B------:R-:W-:Y:S02]  /*10640*/  MOV R125, 0xffffffff ;  /* 0xffffffff007d7802 */ /* 0x000fe40000000f00 */
[----:B------:R-:W-:-:S02]  /*10650*/  MOV R124, 0x10670 ;  /* 0x00010670007c7802 */ /* 0x000fc40000000f00 */
[----:B------:R-:W-:Y:S05]  /*10660*/  CALL.REL.NOINC `($__internal_69_$__cuda_sm70_shflsync_down) ;  /* 0x000005e000007944 */ /* 0x000fea0003c00000 */
[----:B-1----:R-:W-:Y:S01]  /*10670*/  MOV R130, R126 ;  /* 0x0000007e00827202 */ /* 0x002fe20000000f00 */
[----:B------:R-:W-:Y:S01]  /*10680*/  HFMA2.MMA R126, -RZ, RZ, 0, 9.5367431640625e-07 ;  /* 0x00000010ff7e7435 */ /* 0x000fe200000001ff */
[----:B------:R-:W-:-:S02]  /*10690*/  MOV R135, R132 ;  /* 0x0000008400877202 */ /* 0x000fc40000000f00 */
[----:B------:R-:W-:Y:S02]  /*106a0*/  MOV R136, 0x1f ;  /* 0x0000001f00887802 */ /* 0x000fe40000000f00 */
[----:B------:R-:W-:Y:S02]  /*106b0*/  MOV R125, 0xffffffff ;  /* 0xffffffff007d7802 */ /* 0x000fe40000000f00 */
[----:B------:R-:W-:Y:S02]  /*106c0*/  MOV R124, 0x106e0 ;  /* 0x000106e0007c7802 */ /* 0x000fe40000000f00 */
[----:B------:R-:W-:Y:S05]  /*106d0*/  CALL.REL.NOINC `($__internal_69_$__cuda_sm70_shflsync_down) ;  /* 0x0000057000007944 */ /* 0x000fea0003c00000 */
[----:B-1----:R-:W-:Y:S05]  /*106e0*/  BRA `(.L_x_2932) ;  /* 0xffff8aa000007947 */ /* 0x002fea000383ffff */
.L_x_2845:
[----:B0-----:R-:W-:Y:S01]  /*106f0*/  HFMA2.MMA R126, -RZ, RZ, 0, 0 ;  /* 0x00000000ff7e7435 */ /* 0x001fe200000001ff */
[----:B------:R-:W-:Y:S02]  /*10700*/  MOV R135, R131 ;  /* 0x0000008300877202 */ /* 0x000fe40000000f00 */
[----:B------:R-:W-:Y:S02]  /*10710*/  MOV R125, 0xffffffff ;  /* 0xffffffff007d7802 */ /* 0x000fe40000000f00 */
[----:B------:R-:W-:Y:S02]  /*10720*/  MOV R124, 0x10740 ;  /* 0x00010740007c7802 */ /* 0x000fe40000000f00 */
[----:B-1234-:R-:W-:Y:S05]  /*10730*/  CALL.REL.NOINC `($__internal_70_$__cuda_sm70_shflsync_idx_p) ;  /* 0x0000055000007944 */ /* 0x01efea0003c00000 */
[----:B-1----:R-:W-:Y:S01]  /*10740*/  MOV R129, R126 ;  /* 0x0000007e00817202 */ /* 0x002fe20000000f00 */
[----:B------:R-:W-:Y:S01]  /*10750*/  HFMA2.MMA R126, -RZ, RZ, 0, 0 ;  /* 0x00000000ff7e7435 */ /* 0x000fe200000001ff */
[----:B------:R-:W-:-:S02]  /*10760*/  MOV R135, R134 ;  /* 0x0000008600877202 */ /* 0x000fc40000000f00 */
[----:B------:R-:W-:Y:S02]  /*10770*/  MOV R125, 0xffffffff ;  /* 0xffffffff007d7802 */ /* 0x000fe40000000f00 */
        /* <DEDUP_REMOVED lines=10> */
[----:B------:R-:W-:-:S02]  /*10820*/  MOV R135, R132 ;  /* 0x0000008400877202 */ /* 0x000fc40000000f00 */
[----:B------:R-:W-:Y:S02]  /*10830*/  MOV R125, 0xffffffff ;  /* 0xffffffff007d7802 */ /* 0x000fe40000000f00 */
[----:B------:R-:W-:Y:S02]  /*10840*/  MOV R124, 0x10860 ;  /* 0x00010860007c7802 */ /* 0x000fe40000000f00 */
[----:B0-----:R-:W-:Y:S05]  /*10850*/  CALL.REL.NOINC `($__internal_70_$__cuda_sm70_shflsync_idx_p) ;  /* 0x0000043000007944 */ /* 0x001fea0003c00000 */
        /* <DEDUP_REMOVED lines=8> */
[----:B0-----:R-:W-:Y:S05]  /*108e0*/  CALL.REL.NOINC `($__internal_69_$__cuda_sm70_shflsync_down) ;  /* 0x0000036000007944 */ /* 0x001fea0003c00000 */
[----:B-1----:R-:W-:Y:S01]  /*108f0*/  MOV R131, R126 ;  /* 0x0000007e00837202 */ /* 0x002fe20000000f00 */
[----:B------:R-:W-:Y:S01]  /*10900*/  HFMA2.MMA R126, -RZ, RZ, 0, 5.9604644775390625e-08 ;  /* 0x00000001ff7e7435 */ /* 0x000fe200000001ff */
[----:B------:R-:W-:Y:S02]  /*10910*/  MOV R135, R134 ;  /* 0x0000008600877202 */ /* 0x000fe40000000f00 */
[----:B------:R-:W-:Y:S02]  /*10920*/  MOV R136, 0x1f ;  /* 0x0000001f00887802 */ /* 0x000fe40000000f00 */
[----:B------:R-:W-:Y:S02]  /*10930*/  MOV R125, 0xffffffff ;  /* 0xffffffff007d7802 */ /* 0x000fe40000000f00 */
[----:B------:R-:W-:-:S02]  /*10940*/  MOV R124, 0x10960 ;  /* 0x00010960007c7802 */ /* 0x000fc40000000f00 */
[----:B------:R-:W-:Y:S05]  /*10950*/  CALL.REL.NOINC `($__internal_69_$__cuda_sm70_shflsync_down) ;  /* 0x000002f000007944 */ /* 0x000fea0003c00000 */
        /* <DEDUP_REMOVED lines=46> */
[----:B0-----:R-:W-:Y:S05]  /*10c40*/  BRA `(.L_x_2933) ;  /* 0xffff876000007947 */ /* 0x001fea000383ffff */
        .weak           $__internal_69_$__cuda_sm70_shflsync_down
        .type           $__internal_69_$__cuda_sm70_shflsync_down,@function
        .size           $__internal_69_$__cuda_sm70_shflsync_down,($__internal_70_$__cuda_sm70_shflsync_idx_p - $__internal_69_$__cuda_sm70_shflsync_down)
$__internal_69_$__cuda_sm70_shflsync_down:
[----:B------:R-:W-:Y:S04]  /*10c50*/  WARPSYNC R125 ;  /* 0x0000007d00007348 */ /* 0x000fe80003800000 */
[----:B------:R0:W1:Y:S02]  /*10c60*/  SHFL.DOWN PT, R126, R135, R126, R136 ;  /* 0x0800007e877e7389 */ /* 0x00006400000e0088 */
[----:B0-----:R-:W-:-:S06]  /*10c70*/  HFMA2.MMA R125, -RZ, RZ, 0, 0 ;  /* 0x00000000ff7d7435 */ /* 0x001fcc00000001ff */
[----:B------:R-:W-:Y:S05]  /*10c80*/  RET.REL.NODEC R124 `(_Z25selective_scan_bwd_kernelI32Selective_Scan_bwd_kernel_traitsILi128ELi16ELb1ELb0ELb1ELb1ELb1EfN3c107complexIfEEEEv12SSMParamsBwd) ;  /* 0xfffef3707c007950 */ /* 0x000fea0003c3ffff */
        .weak           $__internal_70_$__cuda_sm70_shflsync_idx_p
        .type           $__internal_70_$__cuda_sm70_shflsync_idx_p,@function
        .size           $__internal_70_$__cuda_sm70_shflsync_idx_p,($__internal_71_$__cuda_sm70_shflsync_up - $__internal_70_$__cuda_sm70_shflsync_idx_p)
$__internal_70_$__cuda_sm70_shflsync_idx_p:
[----:B------:R-:W-:Y:S01]  /*10c90*/  MOV R167, 0x1f ;  /* 0x0000001f00a77802 */ /* 0x000fe20000000f00 */
[----:B------:R-:W-:Y:S04]  /*10ca0*/  WARPSYNC R125 ;  /* 0x0000007d00007348 */ /* 0x000fe80003800000 */
[----:B------:R0:W1:Y:S04]  /*10cb0*/  SHFL.IDX PT, R126, R135, R126, R167 ;  /* 0x0000007e877e7389 */ /* 0x00006800000e00a7 */
[----:B0-----:R-:W0:Y:S01]  /*10cc0*/  S2R R167, SR_TID.X ;  /* 0x0000000000a77919 */ /* 0x001e220000002100 */
[----:B------:R-:W-:-:S06]  /*10cd0*/  HFMA2.MMA R125, -RZ, RZ, 0, 0 ;  /* 0x00000000ff7d7435 */ /* 0x000fcc00000001ff */
[----:B------:R-:W-:Y:S05]  /*10ce0*/  RET.REL.NODEC R124 `(_Z25selective_scan_bwd_kernelI32Selective_Scan_bwd_kernel_traitsILi128ELi16ELb1ELb0ELb1ELb1ELb1EfN3c107complexIfEEEEv12SSMParamsBwd) ;  /* 0xfffef3107c007950 */ /* 0x000fea0003c3ffff */
        .weak           $__internal_71_$__cuda_sm70_shflsync_up
        .type           $__internal_71_$__cuda_sm70_shflsync_up,@function
        .size           $__internal_71_$__cuda_sm70_shflsync_up,(.L_x_14506 - $__internal_71_$__cuda_sm70_shflsync_up)
$__internal_71_$__cuda_sm70_shflsync_up:
[----:B------:R-:W-:Y:S01]  /*10cf0*/  MOV R125, 0x0 ;  /* 0x00000000007d7802 */ /* 0x000fe20000000f00 */
[----:B------:R-:W-:Y:S04]  /*10d00*/  WARPSYNC R127 ;  /* 0x0000007f00007348 */ /* 0x000fe80003800000 */
[----:B------:R0:W1:Y:S01]  /*10d10*/  SHFL.UP PT, R127, R130, R129, R128 ;  /* 0x04000081827f7389 */ /* 0x00006200000e0080 */
[----:B------:R-:W-:Y:S05]  /*10d20*/  RET.REL.NODEC R124 `(_Z25selective_scan_bwd_kernelI32Selective_Scan_bwd_kernel_traitsILi128ELi16ELb1ELb0ELb1ELb1ELb1EfN3c107complexIfEEEEv12SSMParamsBwd) ;  /* 0xfffef2d07c007950 */ /* 0x000fea0003c3ffff */
.L_x_2934:
        /* <DEDUP_REMOVED lines=13> */
.L_x_14506:


//--------------------- .text._Z25selective_scan_bwd_kernelI32Selective_Scan_bwd_kernel_traitsILi128ELi16ELb1ELb1ELb0ELb0ELb0EfN3c107complexIfEEEEv12SSMParamsBwd --------------------------
	.section	.text._Z25selective_scan_bwd_kernelI32Selective_Scan_bwd_kernel_traitsILi128ELi16ELb1ELb1ELb0ELb0ELb0EfN3c107complexIfEEEEv12SSMParamsBwd,"ax",@progbits
	.sectioninfo	@"SHI_REGISTERS=252"
	.align	128
        .global         _Z25selective_scan_bwd_kernelI32Selective_Scan_bwd_kernel_traitsILi128ELi16ELb1ELb1ELb0ELb0ELb0EfN3c107complexIfEEEEv12SSMParamsBwd
        .type           _Z25selective_scan_bwd_kernelI32Selective_Scan_bwd_kernel_traitsILi128ELi16ELb1ELb1ELb0ELb0ELb0EfN3c107complexIfEEEEv12SSMParamsBwd,@function
        .size           _Z25selective_scan_bwd_kernelI32Selective_Scan_bwd_kernel_traitsILi128ELi16ELb1ELb1ELb0ELb0ELb0EfN3c107complexIfEEEEv12SSMParamsBwd,(.L_x_14509 - _Z25selective_scan_bwd_kernelI32Selective_Scan_bwd_kernel_traitsILi128ELi16ELb1ELb1ELb0ELb0ELb0EfN3c107complexIfEEEEv12SSMParamsBwd)
        .other          _Z25selective_scan_bwd_kernelI32Selective_Scan_bwd_kernel_traitsILi128ELi16ELb1ELb1ELb0ELb0ELb0EfN3c107complexIfEEEEv12SSMParamsBwd,@"STO_CUDA_ENTRY STV_DEFAULT"
_Z25selective_scan_bwd_kernelI32Selective_Scan_bwd_kernel_traitsILi128ELi16ELb1ELb1ELb0ELb0ELb0EfN3c107complexIfEEEEv12SSMParamsBwd:
.text._Z25selective_scan_bwd_kernelI32Selective_Scan_bwd_kernel_traitsILi128ELi16ELb1ELb1ELb0ELb0ELb0EfN3c107complexIfEEEEv12SSMParamsBwd:
        /* <DEDUP_REMOVED lines=36> */
[----:B------:R-:W-:Y:S01]  /*0240*/  MOV R173, RZ ;  /* 0x000000ff00ad7202 */ /* 0x000fe20000000f00 */
        /* <DEDUP_REMOVED lines=29> */
[----:B------:R-:W1:Y:S01]  /*0420*/  R2UR UR22, R0 ;  /* 0x00000000001673c2 */ /* 0x000e6200000e0000 */
        /* <DEDUP_REMOVED lines=19> */
[----:B-1----:R-:W-:-:S07]  /*0560*/  UIMAD.WIDE.U32 UR4, UR5, UR22, URZ ;  /* 0x00000016050472a5 */ /* 0x002fce000f8e003f */
        /* <DEDUP_REMOVED lines=65> */
[----:B---3--:R0:W1:Y:S01]  /*0980*/  @P0 R2UR UR4, R3 ;  /* 0x00000000030403c2 */ /* 0x00806200000e0000 */
[----:B------:R-:W-:-:S07]  /*0990*/  PLOP3.LUT P0, PT, PT, PT, UP1, 0x80, 0x0 ;  /* 0x000000000000781c */ /* 0x000fce0003f0f018 */
[----:B----4-:R0:W2:Y:S06]  /*09a0*/  @P1 R2UR UR5, R4 ;  /* 0x00000000040513c2 */ /* 0x0100ac00000e0000 */
[----:B------:R-:W-:Y:S05]  /*09b0*/  @!P0 BRA `(.L_x_2935) ;  /* 0x000099a000008947 */ /* 0x000fea0003800000 */
[----:B------:R-:W3:Y:S01]  /*09c0*/  S2R R18, SR_TID.X ;  /* 0x0000000000127919 */ /* 0x000ee20000002100 */
[----:B------:R-:W-:Y:S01]  /*09d0*/  MOV R173, RZ ;  /* 0x000000ff00ad7202 */ /* 0x000fe20000000f00 */
[----:B------:R-:W-:Y:S01]  /*09e0*/  ULDC UR19, c[0x0][0x174] ;  /* 0x00005d0000137ab9 */ /* 0x000fe20000000800 */
[----:B------:R-:W-:Y:S01]  /*09f0*/  MOV R175, RZ ;  /* 0x000000ff00af7202 */ /* 0x000fe20000000f00 */
[----:B------:R-:W4:Y:S01]  /*0a00*/  S2R R17, SR_LANEID ;  /* 0x0000000000117919 */ /* 0x000f220000000000 */
[----:B------:R-:W-:Y:S01]  /*0a10*/  UMOV UR6, URZ ;  /* 0x0000003f00067c82 */ /* 0x000fe20008000000 */
[----:B0--3--:R-:W-:-:S04]  /*0a20*/  SHF.R.S32.HI R3, RZ, 0x1f, R18 ;  /* 0x0000001fff037819 */ /* 0x009fc80000011412 */
[----:B------:R-:W-:-:S04]  /*0a30*/  LEA.HI R3, R3, R18, RZ, 0x5 ;  /* 0x0000001203037211 */ /* 0x000fc800078f28ff */
[----:B----4-:R-:W-:Y:S02]  /*0a40*/  SHF.R.S32.HI R172, RZ, 0x5, R3 ;  /* 0x00000005ffac7819 */ /* 0x010fe40000011403 */
.L_x_3039:
        /* <DEDUP_REMOVED lines=11> */
[----:B------:R-:W-:-:S02]  /*0b00*/  IADD3 R0, R0, R17, RZ ;  /* 0x0000001100007210 */ /* 0x000fc40007ffe0ff */
[----:B------:R-:W-:Y:S02]  /*0b10*/  MOV R4, UR22 ;  /* 0x0000001600047c02 */ /* 0x000fe40008000f00 */
[----:B------:R-:W-:Y:S01]  /*0b20*/  MOV R5, UR23 ;  /* 0x0000001700057c02 */ /* 0x000fe20008000f00 */
[----:B------:R-:W-:-:S04]  /*0b30*/  IMAD R6, R17, 0x3, R0 ;  /* 0x0000000311067824 */ /* 0x000fc800078e0200 */
[----:B------:R-:W-:Y:S01]  /*0b40*/  IMAD.WIDE R4, R7, 0x10, R4 ;  /* 0x0000001007047825 */ /* 0x000fe200078e0204 */
[----:B---3--:R0:W-:Y:S04]  /*0b50*/  STS.128 [R0.X16], R8 ;  /* 0x0000000800007388 */ /* 0x0081e8000000cc00 */
[----:B----4-:R3:W-:Y:S04]  /*0b60*/  STS.128 [R0.X16+0x200], R12 ;  /* 0x0002000c00007388 */ /* 0x0107e8000000cc00 */
        /* <DEDUP_REMOVED lines=8> */
[----:B0-----:R-:W5:Y:S04]  /*0bf0*/  LDG.E.128 R8, [R4.64] ;  /* 0x0000001e04087981 */ /* 0x001f68000c1e1d00 */
[----:B---3--:R-:W3:Y:S04]  /*0c00*/  LDG.E.128 R12, [R4.64+0x200] ;  /* 0x0002001e040c7981 */ /* 0x008ee8000c1e1d00 */
[----:B----4-:R-:W4:Y:S04]  /*0c10*/  LDG.E.128 R20, [R4.64+0x400] ;  /* 0x0004001e04147981 */ /* 0x010f28000c1e1d00 */
[----:B--2---:R-:W2:Y:S01]  /*0c20*/  LDG.E.128 R24, [R4.64+0x600] ;  /* 0x0006001e04187981 */ /* 0x004ea2000c1e1d00 */
[----:B------:R-:W-:-:S02]  /*0c30*/  MOV R2, UR24 ;  /* 0x0000001800027c02 */ /* 0x000fc40008000f00 */
[----:B------:R-:W-:-:S05]  /*0c40*/  MOV R3, UR25 ;  /* 0x0000001900037c02 */ /* 0x000fca0008000f00 */
[----:B------:R-:W-:Y:S01]  /*0c50*/  IMAD.WIDE R2, R7, 0x10, R2 ;  /* 0x0000001007027825 */ /* 0x000fe200078e0202 */
[----:B-----5:R0:W-:Y:S04]  /*0c60*/  STS.128 [R0.X16], R8 ;  /* 0x0000000800007388 */ /* 0x0201e8000000cc00 */
[----:B---3--:R3:W-:Y:S04]  /*0c70*/  STS.128 [R0.X16+0x200], R12 ;  /* 0x0002000c00007388 */ /* 0x0087e8000000cc00 */
[----:B----4-:R4:W-:Y:S04]  /*0c80*/  STS.128 [R0.X16+0x400], R20 ;  /* 0x0004001400007388 */ /* 0x0109e8000000cc00 */
[----:B--2---:R-:W-:Y:S01]  /*0c90*/  STS.128 [R0.X16+0x600], R24 ;  /* 0x0006001800007388 */ /* 0x004fe2000000cc00 */
[----:B------:R-:W-:-:S06]  /*0ca0*/  NOP ;  /* 0x0000000000007918 */ /* 0x000fcc0000000000 */
[----:B------:R-:W-:Y:S04]  /*0cb0*/  LDS.128 R112, [R6.X16] ;  /* 0x0000000006707984 */ /* 0x000fe8000000cc00 */
[----:B------:R-:W-:Y:S04]  /*0cc0*/  LDS.128 R108, [R6.X16+0x10] ;  /* 0x00001000066c7984 */ /* 0x000fe8000000cc00 */
[----:B------:R-:W-:Y:S04]  /*0cd0*/  LDS.128 R104, [R6.X16+0x20] ;  /* 0x0000200006687984 */ /* 0x000fe8000000cc00 */
[----:B------:R-:W-:Y:S04]  /*0ce0*/  LDS.128 R100, [R6.X16+0x30] ;  /* 0x0000300006647984 */ /* 0x000fe8000000cc00 */
[----:B------:R-:W-:Y:S06]  /*0cf0*/  BAR.SYNC.DEFER_BLOCKING 0x0 ;  /* 0x0000000000007b1d */ /* 0x000fec0000010000 */
[----:B------:R-:W2:Y:S04]  /*0d00*/  LDG.E.128 R28, [R2.64] ;  /* 0x0000001e021c7981 */ /* 0x000ea8000c1e1d00 */
[----:B0-----:R-:W5:Y:S04]  /*0d10*/  LDG.E.128 R8, [R2.64+0x200] ;  /* 0x0002001e02087981 */ /* 0x001f68000c1e1d00 */
[----:B---3--:R-:W3:Y:S04]  /*0d20*/  LDG.E.128 R12, [R2.64+0x400] ;  /* 0x0004001e020c7981 */ /* 0x008ee8000c1e1d00 */
[----:B----4-:R-:W4:Y:S01]  /*0d30*/  LDG.E.128 R20, [R2.64+0x600] ;  /* 0x0006001e02147981 */ /* 0x010f22000c1e1d00 */
[----:B------:R-:W-:-:S03]  /*0d40*/  ISETP.LT.AND P0, PT, RZ, c[0x0][0x16c], PT ;  /* 0x00005b00ff007a0c */ /* 0x000fc60003f01270 */
[----:B--2---:R-:W-:Y:S04]  /*0d50*/  STS.128 [R0.X16], R28 ;  /* 0x0000001c00007388 */ /* 0x004fe8000000cc00 */
[----:B-----5:R-:W-:Y:S04]  /*0d60*/  STS.128 [R0.X16+0x200], R8 ;  /* 0x0002000800007388 */ /* 0x020fe8000000cc00 */
[----:B---3--:R-:W-:Y:S04]  /*0d70*/  STS.128 [R0.X16+0x400], R12 ;  /* 0x0004000c00007388 */ /* 0x008fe8000000cc00 */
[----:B----4-:R-:W-:Y:S01]  /*0d80*/  STS.128 [R0.X16+0x600], R20 ;  /* 0x0006001400007388 */ /* 0x010fe2000000cc00 */
[----:B------:R-:W-:-:S06]  /*0d90*/  NOP ;  /* 0x0000000000007918 */ /* 0x000fcc0000000000 */
[----:B------:R-:W0:Y:S04]  /*0da0*/  LDS.128 R24, [R6.X16] ;  /* 0x0000000006187984 */ /* 0x000e28000000cc00 */
[----:B------:R-:W2:Y:S04]  /*0db0*/  LDS.128 R32, [R6.X16+0x10] ;  /* 0x0000100006207984 */ /* 0x000ea8000000cc00 */
[----:B------:R-:W3:Y:S04]  /*0dc0*/  LDS.128 R36, [R6.X16+0x20] ;  /* 0x0000200006247984 */ /* 0x000ee8000000cc00 */
[----:B------:R-:W4:Y:S01]  /*0dd0*/  LDS.128 R40, [R6.X16+0x30] ;  /* 0x0000300006287984 */ /* 0x000f22000000cc00 */
[----:B0-----:R-:W-:-:S02]  /*0de0*/  FFMA.FTZ R4, R128, R24, R175 ;  /* 0x0000001880047223 */ /* 0x001fc400000100af */
[----:B-1----:R-:W-:Y:S02]  /*0df0*/  FMUL.FTZ R96, R24, UR4 ;  /* 0x0000000418607c20 */ /* 0x002fe40008410000 */
        /* <DEDUP_REMOVED lines=28> */
[----:B------:R-:W-:-:S02]  /*0fc0*/  FMUL.FTZ R87, R43, UR4 ;  /* 0x000000042b577c20 */ /* 0x000fc40008410000 */
[----:B------:R-:W-:Y:S01]  /*0fd0*/  FFMA.FTZ R175, R119, R43, R0 ;  /* 0x0000002b77af7223 */ /* 0x000fe20000010000 */
[----:B------:R-:W-:Y:S06]  /*0fe0*/  BAR.SYNC.DEFER_BLOCKING 0x0 ;  /* 0x0000000000007b1d */ /* 0x000fec0000010000 */
[----:B------:R-:W-:Y:S05]  /*0ff0*/  @P0 BRA `(.L_x_2936) ;  /* 0x0000009000000947 */ /* 0x000fea0003800000 */
        /* <DEDUP_REMOVED lines=9> */
.L_x_2936:
        /* <DEDUP_REMOVED lines=24> */
[----:B------:R-:W-:Y:S02]  /*1210*/  FADD.FTZ R3, R41, R41 ;  /* 0x0000002929037221 */ /* 0x000fe40000010000 */
[----:B------:R-:W-:Y:S02]  /*1220*/  FADD.FTZ R2, R42, R42 ;  /* 0x0000002a2a027221 */ /* 0x000fe40000010000 */
[----:B------:R-:W-:Y:S02]  /*1230*/  FADD.FTZ R0, R43, R43 ;  /* 0x0000002b2b007221 */ /* 0x000fe40000010000 */
.L_x_3038:
[----:B------:R-:W-:Y:S02]  /*1240*/  ULDC.64 UR38, c[0x0][0x180] ;  /* 0x0000600000267ab9 */ /* 0x000fe40000000a00 */
[----:B------:R-:W-:Y:S02]  /*1250*/  UIMAD UR32, UR16, UR38, URZ ;  /* 0x00000026102072a4 */ /* 0x000fe4000f8e023f */
[----:B------:R-:W-:-:S02]  /*1260*/  UIMAD.WIDE.U32 UR28, UR17, UR38, URZ ;  /* 0x00000026111c72a5 */ /* 0x000fc4000f8e003f */
[----:B------:R-:W-:Y:S02]  /*1270*/  UIMAD UR38, UR17, UR39, UR32 ;  /* 0x00000027112672a4 */ /* 0x000fe4000f8e0220 */
[----:B------:R-:W-:Y:S02]  /*1280*/  USHF.R.S32.HI UR37, URZ, 0x1f, UR7 ;  /* 0x0000001f3f257899 */ /* 0x000fe40008011407 */
[----:B------:R-:W-:Y:S02]  /*1290*/  ULDC.64 UR32, c[0x0][0x188] ;  /* 0x0000620000207ab9 */ /* 0x000fe40000000a00 */
[----:B------:R-:W-:Y:S02]  /*12a0*/  UIADD3 UR29, UR29, UR38, URZ ;  /* 0x000000261d1d7290 */ /* 0x000fe4000fffe03f */
[----:B------:R-:W-:Y:S02]  /*12b0*/  UIMAD UR38, UR37, UR32, URZ ;  /* 0x00000020252672a4 */ /* 0x000fe4000f8e023f */
[----:B------:R-:W-:-:S02]  /*12c0*/  UIMAD.WIDE.U32 UR28, UR7, UR32, UR28 ;  /* 0x00000020071c72a5 */ /* 0x000fc4000f8e001c */
        /* <DEDUP_REMOVED lines=21> */
[----:B------:R-:W-:Y:S02]  /*1420*/  FADD.FTZ R154, R112, UR5 ;  /* 0x00000005709a7e21 */ /* 0x000fe40008010000 */
[----:B------:R-:W-:Y:S01]  /*1430*/  FADD.FTZ R149, R115, UR5 ;  /* 0x0000000573957e21 */ /* 0x000fe20008010000 */
[----:B------:R-:W-:Y:S01]  /*1440*/  MOV R55, UR28 ;  /* 0x0000001c00377c02 */ /* 0x000fe20008000f00 */
[----:B------:R-:W-:Y:S02]  /*1450*/  FADD.FTZ R148, R108, UR5 ;  /* 0x000000056c947e21 */ /* 0x000fe40008010000 */
[----:B------:R-:W-:-:S02]  /*1460*/  FADD.FTZ R147, R109, UR5 ;  /* 0x000000056d937e21 */ /* 0x000fc40008010000 */
[----:B------:R-:W-:Y:S02]  /*1470*/  FADD.FTZ R146, R110, UR5 ;  /* 0x000000056e927e21 */ /* 0x000fe40008010000 */
[----:B------:R-:W-:Y:S02]  /*1480*/  FADD.FTZ R145, R111, UR5 ;  /* 0x000000056f917e21 */ /* 0x000fe40008010000 */
[----:B------:R-:W-:Y:S02]  /*1490*/  FADD.FTZ R144, R104, UR5 ;  /* 0x0000000568907e21 */ /* 0x000fe40008010000 */
[----:B------:R-:W-:Y:S01]  /*14a0*/  FADD.FTZ R143, R105, UR5 ;  /* 0x00000005698f7e21 */ /* 0x000fe20008010000 */
[----:B------:R-:W-:Y:S01]  /*14b0*/  LOP3.LUT P0, RZ, R18, 0x1f, RZ, 0xc0, !PT ;  /* 0x0000001f12ff7812 */ /* 0x000fe2000780c0ff */
[----:B------:R-:W-:-:S04]  /*14c0*/  IMAD.WIDE R54, R19, 0x10, R54 ;  /* 0x0000001013367825 */ /* 0x000fc800078e0236 */
[----:B------:R-:W-:Y:S01]  /*14d0*/  FADD.FTZ R151, R113, UR5 ;  /* 0x0000000571977e21 */ /* 0x000fe20008010000 */
[----:B------:R0:W3:Y:S01]  /*14e0*/  LDG.E.128 R32, [R54.64] ;  /* 0x0000001e36207981 */ /* 0x0000e2000c1e1d00 */
[----:B------:R-:W-:Y:S01]  /*14f0*/  ISETP.NE.AND P1, PT, R18, RZ, PT ;  /* 0x000000ff1200720c */ /* 0x000fe20003f25270 */
[----:B------:R-:W-:Y:S01]  /*1500*/  FADD.FTZ R142, R106, UR5 ;  /* 0x000000056a8e7e21 */ /* 0x000fe20008010000 */
[----:B------:R-:W-:Y:S01]  /*1510*/  HFMA2.MMA R59, -RZ, RZ, 0, 1.52587890625e-05 ;  /* 0x00000100ff3b7435 */ /* 0x000fe200000001ff */
[----:B------:R0:W4:Y:S01]  /*1520*/  LDG.E.128 R36, [R54.64+0x200] ;  /* 0x0002001e36247981 */ /* 0x000122000c1e1d00 */
[----:B------:R-:W-:Y:S02]  /*1530*/  MOV R187, UR19 ;  /* 0x0000001300bb7c02 */ /* 0x000fe40008000f00 */
[----:B------:R-:W-:Y:S01]  /*1540*/  IADD3 R141, R18, 0x200, RZ ;  /* 0x00000200128d7810 */ /* 0x000fe20007ffe0ff */
[----:B------:R0:W3:Y:S01]  /*1550*/  LDG.E.128 R40, [R54.64+0x400] ;  /* 0x0004001e36287981 */ /* 0x0000e2000c1e1d00 */
[----:B------:R-:W-:Y:S01]  /*1560*/  FADD.FTZ R138, R100, UR5 ;  /* 0x00000005648a7e21 */ /* 0x000fe20008010000 */
[----:B------:R-:W-:-:S02]  /*1570*/  ULDC.64 UR32, c[0x0][0x1b8] ;  /* 0x00006e0000207ab9 */ /* 0x000fc40000000a00 */
[----:B------:R0:W3:Y:S04]  /*1580*/  LDG.E.128 R44, [R54.64+0x600] ;  /* 0x0006001e362c7981 */ /* 0x0000e8000c1e1d00 */
[----:B------:R0:W3:Y:S04]  /*1590*/  LDG.E.128 R48, [R54.64+0x800] ;  /* 0x0008001e36307981 */ /* 0x0000e8000c1e1d00 */
[----:B------:R0:W3:Y:S04]  /*15a0*/  LDG.E.128 R28, [R54.64+0xa00] ;  /* 0x000a001e361c7981 */ /* 0x0000e8000c1e1d00 */
[----:B------:R0:W3:Y:S04]  /*15b0*/  LDG.E.128 R24, [R54.64+0xc00] ;  /* 0x000c001e36187981 */ /* 0x0000e8000c1e1d00 */
[----:B------:R0:W3:Y:S01]  /*15c0*/  LDG.E.128 R20, [R54.64+0xe00] ;  /* 0x000e001e36147981 */ /* 0x0000e2000c1e1d00 */
[----:B------:R-:W-:Y:S01]  /*15d0*/  UIADD3 UR28, UR19, -0x1, URZ ;  /* 0xffffffff131c7890 */ /* 0x000fe2000fffe03f */
[----:B------:R-:W-:Y:S01]  /*15e0*/  FADD.FTZ R139, R107, UR5 ;  /* 0x000000056b8b7e21 */ /* 0x000fe20008010000 */
[----:B------:R-:W-:Y:S01]  /*15f0*/  UIMAD UR40, UR16, UR32, URZ ;  /* 0x00000020102872a4 */ /* 0x000fe2000f8e023f */
[----:B------:R-:W-:Y:S01]  /*1600*/  FADD.FTZ R137, R101, UR5 ;  /* 0x0000000565897e21 */ /* 0x000fe20008010000 */
[----:B------:R-:W-:Y:S01]  /*1610*/  ULEA.HI UR29, UR28, UR28, URZ, 0x1 ;  /* 0x0000001c1c1d7291 */ /* 0x000fe2000f8f083f */
[----:B------:R-:W-:Y:S01]  /*1620*/  FADD.FTZ R136, R102, UR5 ;  /* 0x0000000566887e21 */ /* 0x000fe20008010000 */
[----:B------:R-:W-:-:S02]  /*1630*/  UIMAD UR40, UR17, UR33, UR40 ;  /* 0x00000021112872a4 */ /* 0x000fc4000f8e0228 */
[----:B------:R-:W-:-:S04]  /*1640*/  ULOP3.LUT UR29, UR29, 0xfffffe, URZ, 0xc0, !UPT ;  /* 0x00fffffe1d1d7892 */ /* 0x000fc8000f8ec03f */
[----:B------:R-:W-:Y:S01]  /*1650*/  UIADD3 UR29, UR28, -UR29, URZ ;  /* 0x8000001d1c1d7290 */ /* 0x000fe2000fffe03f */
[----:B--2---:R-:W1:Y:S08]  /*1660*/  R2UR UR38, R53 ;  /* 0x00000000352673c2 */ /* 0x004e7000000e0000 */
[----:B------:R-:W2:Y:S01]  /*1670*/  R2UR UR39, R52 ;  /* 0x00000000342773c2 */ /* 0x000ea200000e0000 */
[----:B-1----:R-:W-:-:S02]  /*1680*/  FMUL.FTZ R53, R150, UR38 ;  /* 0x0000002696357c20 */ /* 0x002fc40008410000 */
[----:B------:R-:W-:Y:S02]  /*1690*/  FMUL.FTZ R19, R154, UR38 ;  /* 0x000000269a137c20 */ /* 0x000fe40008410000 */
[----:B0-----:R-:W-:Y:S02]  /*16a0*/  FMUL.RZ R54, R53, 0.15915493667125701904 ;  /* 0x3e22f98335367820 */ /* 0x001fe4000040c000 */
[----:B------:R-:W-:Y:S02]  /*16b0*/  FMUL.FTZ R53, R149, UR38 ;  /* 0x0000002695357c20 */ /* 0x000fe40008410000 */
[----:B------:R-:W-:Y:S01]  /*16c0*/  FMUL.RZ R56, R19, 0.15915493667125701904 ;  /* 0x3e22f98313387820 */ /* 0x000fe2000040c000 */
[----:B------:R-:W-:Y:S01]  /*16d0*/  MUFU.SIN R181, R54 ;  /* 0x0000003600b57308 */ /* 0x000fe20000000400 */
[----:B------:R-:W-:Y:S01]  /*16e0*/  FMUL.RZ R55, R53, 0.15915493667125701904 ;  /* 0x3e22f98335377820 */ /* 0x000fe2000040c000 */
[----:B--2---:R-:W-:Y:S01]  /*16f0*/  MOV R185, UR39 ;  /* 0x0000002700b97c02 */ /* 0x004fe20008000f00 */
[----:B------:R-:W-:-:S02]  /*1700*/  FMUL.FTZ R53, R148, UR38 ;  /* 0x0000002694357c20 */ /* 0x000fc40008410000 */
[----:B------:R-:W-:Y:S02]  /*1710*/  FMUL.FTZ R19, R151, UR38 ;  /* 0x0000002697137c20 */ /* 0x000fe40008410000 */
[----:B------:R-:W-:Y:S01]  /*1720*/  FMUL.FTZ R52, R138, UR38 ;  /* 0x000000268a347c20 */ /* 0x000fe20008410000 */
[----:B------:R-:W-:Y:S01]  /*1730*/  MUFU.SIN R153, R56 ;  /* 0x0000003800997308 */ /* 0x000fe20000000400 */
[----:B------:R-:W-:Y:S02]  /*1740*/  FMUL.RZ R57, R19, 0.15915493667125701904 ;  /* 0x3e22f98313397820 */ /* 0x000fe4000040c000 */
[----:B------:R-:W-:Y:S02]  /*1750*/  FMUL.RZ R134, R52, 0.15915493667125701904 ;  /* 0x3e22f98334867820 */ /* 0x000fe4000040c000 */
[----:B------:R-:W-:Y:S02]  /*1760*/  FMUL.FTZ R60, R137, UR38 ;  /* 0x00000026893c7c20 */ /* 0x000fe40008410000 */
[----:B------:R-:W-:Y:S01]  /*1770*/  FMUL.FTZ R185, R185, 1.4426950216293334961 ;  /* 0x3fb8aa3bb9b97820 */ /* 0x000fe20000410000 */
[----:B------:R0:W-:Y:S01]  /*1780*/  MUFU.COS R133, R56 ;  /* 0x0000003800857308 */ /* 0x0001e20000000000 */
[----:B------:R-:W-:-:S07]  /*1790*/  FMUL.RZ R152, R60, 0.15915493667125701904 ;  /* 0x3e22f9833c987820 */ /* 0x000fce000040c000 */
        /* <DEDUP_REMOVED lines=22> */
[----:B------:R-:W-:Y:S01]  /*1900*/  ISETP.LT.OR P0, PT, R53, 0x2, P0 ;  /* 0x000000023500780c */ /* 0x000fe20000701670 */
[----:B------:R-:W-:Y:S01]  /*1910*/  FMUL.FTZ R53, R142, UR38 ;  /* 0x000000268e357c20 */ /* 0x000fe20008410000 */
[----:B------:R0:W-:Y:S08]  /*1920*/  MUFU.COS R155, R54 ;  /* 0x00000036009b7308 */ /* 0x0001f00000000000 */
[----:B------:R-:W-:Y:S01]  /*1930*/  MUFU.SIN R183, R57 ;  /* 0x0000003900b77308 */ /* 0x000fe20000000400 */
[----:B0-----:R-:W-:Y:S01]  /*1940*/  MOV R54, UR29 ;  /* 0x0000001d00367c02 */ /* 0x001fe20008000f00 */
[----:B------:R-:W-:Y:S01]  /*1950*/  UIMAD.WIDE.U32 UR28, UR17, UR32, URZ ;  /* 0x00000020111c72a5 */ /* 0x000fe2000f8e003f */
[----:B------:R-:W-:-:S02]  /*1960*/  @!P0 IADD3 R187, R187, -0x2, RZ ;  /* 0xfffffffebbbb8810 */ /* 0x000fc40007ffe0ff */
[----:B------:R-:W-:Y:S01]  /*1970*/  ULDC.64 UR32, c[0x0][0x1c0] ;  /* 0x0000700000207ab9 */ /* 0x000fe20000000a00 */
[----:B------:R-:W-:Y:S01]  /*1980*/  @!P1 IMAD R141, R54, R59, UR7 ;  /* 0x00000007368d9e24 */ /* 0x000fe2000f8e023b */
[----:B------:R-:W-:Y:S01]  /*1990*/  UIADD3 UR29, UR29, UR40, URZ ;  /* 0x000000281d1d7290 */ /* 0x000fe2000fffe03f */
[----:B------:R0:W-:Y:S01]  /*19a0*/  MUFU.COS R19, R57 ;  /* 0x0000003900137308 */ /* 0x0001e20000000000 */
[----:B------:R-:W-:Y:S02]  /*19b0*/  UIMAD UR40, UR37, UR32, URZ ;  /* 0x00000020252872a4 */ /* 0x000fe4000f8e023f */
[----:B------:R-:W-:Y:S02]  /*19c0*/  UIMAD.WIDE.U32 UR28, UR7, UR32, UR28 ;  /* 0x00000020071c72a5 */ /* 0x000fe4000f8e001c */
[----:B------:R-:W-:-:S03]  /*19d0*/  UIMAD UR40, UR7, UR33, UR40 ;  /* 0x00000021072872a4 */ /* 0x000fc6000f8e0228 */
[----:B------:R-:W-:Y:S01]  /*19e0*/  MUFU.SIN R167, R56 ;  /* 0x0000003800a77308 */ /* 0x000fe20000000400 */
[----:B0-----:R-:W-:Y:S01]  /*19f0*/  FMUL.RZ R57, R53, 0.15915493667125701904 ;  /* 0x3e22f98335397820 */ /* 0x001fe2000040c000 */
[----:B------:R-:W-:Y:S01]  /*1a00*/  SHF.L.U32 R53, R18, 0x3, RZ ;  /* 0x0000000312357819 */ /* 0x000fe200000006ff */
[----:B------:R-:W-:Y:S02]  /*1a10*/  ULDC.64 UR32, c[0x0][0x230] ;  /* 0x00008c0000207ab9 */ /* 0x000fe40000000a00 */
[----:B------:R-:W-:Y:S01]  /*1a20*/  UIADD3 UR29, UR29, UR40, URZ ;  /* 0x000000281d1d7290 */ /* 0x000fe2000fffe03f */
[----:B------:R-:W-:Y:S01]  /*1a30*/  LOP3.LUT R54, R53, 0xffffff00, RZ, 0xc0, !PT ;  /* 0xffffff0035367812 */ /* 0x000fe200078ec0ff */
[----:B------:R-:W-:Y:S01]  /*1a40*/  ULEA UR32, UP0, UR28, UR32, 0x3 ;  /* 0x000000201c207291 */ /* 0x000fe2000f80183f */
[----:B------:R0:W-:Y:S02]  /*1a50*/  MUFU.COS R168, R56 ;  /* 0x0000003800a87308 */ /* 0x0001e40000000000 */
[----:B------:R-:W-:Y:S01]  /*1a60*/  LEA R67, R17, R54, 0x3 ;  /* 0x0000003611437211 */ /* 0x000fe200078e18ff */
[----:B------:R-:W-:-:S05]  /*1a70*/  ULEA.HI.X UR33, UR28, UR33, UR29, 0x3, UP0 ;  /* 0x000000211c217291 */ /* 0x000fca00080f1c1d */
[----:B------:R-:W-:Y:S01]  /*1a80*/  MUFU.SIN R158, R55 ;  /* 0x00000037009e7308 */ /* 0x000fe20000000400 */
[----:B0-----:R-:W-:-:S05]  /*1a90*/  MOV R56, c[0x0][0x16c] ;  /* 0x00005b0000387a02 */ /* 0x001fca0000000f00 */
[----:B------:R-:W-:Y:S01]  /*1aa0*/  @!P0 IMAD R187, R187, R56, UR7 ;  /* 0x00000007bbbb8e24 */ /* 0x000fe2000f8e0238 */
[----:B------:R-:W-:Y:S01]  /*1ab0*/  IADD3 R56, R54, R17, RZ ;  /* 0x0000001136387210 */ /* 0x000fe20007ffe0ff */
[----:B------:R0:W-:Y:S03]  /*1ac0*/  MUFU.COS R157, R55 ;  /* 0x00000037009d7308 */ /* 0x0001e60000000000 */
[C---:B------:R-:W-:Y:S01]  /*1ad0*/  IADD3 R53, R56.reuse, 0x20, RZ ;  /* 0x0000002038357810 */ /* 0x040fe20007ffe0ff */
[----:B------:R-:W-:Y:S01]  /*1ae0*/  IMAD R52, R17, 0x7, R56 ;  /* 0x0000000711347824 */ /* 0x000fe200078e0238 */
[C---:B------:R-:W-:Y:S02]  /*1af0*/  IADD3 R59, R56.reuse, 0x80, RZ ;  /* 0x00000080383b7810 */ /* 0x040fe40007ffe0ff */
[----:B------:R-:W-:Y:S01]  /*1b00*/  IADD3 R61, R56, 0xa0, RZ ;  /* 0x000000a0383d7810 */ /* 0x000fe20007ffe0ff */
[----:B------:R-:W-:Y:S01]  /*1b10*/  MUFU.SIN R160, R57 ;  /* 0x0000003900a07308 */ /* 0x000fe20000000400 */
[----:B0-----:R-:W-:Y:S01]  /*1b20*/  FMUL.FTZ R55, R139, UR38 ;  /* 0x000000268b377c20 */ /* 0x001fe20008410000 */
[----:B------:R-:W-:-:S02]  /*1b30*/  IADD3 R54, R52, 0x1, RZ ;  /* 0x0000000134367810 */ /* 0x000fc40007ffe0ff */
[----:B------:R-:W-:Y:S01]  /*1b40*/  IADD3 R62, R52, 0x3, RZ ;  /* 0x00000003343e7810 */ /* 0x000fe20007ffe0ff */
[----:B------:R-:W-:Y:S01]  /*1b50*/  FMUL.RZ R58, R55, 0.15915493667125701904 ;  /* 0x3e22f983373a7820 */ /* 0x000fe2000040c000 */
[C---:B------:R-:W-:Y:S02]  /*1b60*/  IADD3 R55, R56.reuse, 0x40, RZ ;  /* 0x0000004038377810 */ /* 0x040fe40007ffe0ff */
[----:B------:R0:W-:Y:S01]  /*1b70*/  MUFU.COS R159, R57 ;  /* 0x00000039009f7308 */ /* 0x0001e20000000000 */
[C---:B------:R-:W-:Y:S02]  /*1b80*/  IADD3 R63, R56.reuse, 0xc0, RZ ;  /* 0x000000c0383f7810 */ /* 0x040fe40007ffe0ff */
[----:B------:R-:W-:Y:S02]  /*1b90*/  IADD3 R65, R56, 0xe0, RZ ;  /* 0x000000e038417810 */ /* 0x000fe40007ffe0ff */
[----:B------:R-:W-:Y:S02]  /*1ba0*/  LEA.HI.SX32 R60, R54, R67, 0x1b ;  /* 0x00000043363c7211 */ /* 0x000fe400078fdaff */
[----:B------:R-:W-:Y:S01]  /*1bb0*/  IADD3 R64, R52, 0x4, RZ ;  /* 0x0000000434407810 */ /* 0x000fe20007ffe0ff */
[----:B------:R-:W-:Y:S01]  /*1bc0*/  MUFU.SIN R164, R134 ;  /* 0x0000008600a47308 */ /* 0x000fe20000000400 */
[----:B0-----:R-:W-:-:S02]  /*1bd0*/  IADD3 R57, R56, 0x60, RZ ;  /* 0x0000006038397810 */ /* 0x001fc40007ffe0ff */
[----:B------:R-:W-:Y:S01]  /*1be0*/  LEA.HI.SX32 R54, R62, R67, 0x1b ;  /* 0x000000433e367211 */ /* 0x000fe200078fdaff */
[----:B------:R-:W-:Y:S01]  /*1bf0*/  FMUL.FTZ R62, R136, UR38 ;  /* 0x00000026883e7c20 */ /* 0x000fe20008410000 */
[-C--:B------:R-:W-:Y:S02]  /*1c00*/  LEA.HI.SX32 R53, R53, R56.reuse, 0x1b ;  /* 0x0000003835357211 */ /* 0x080fe400078fdaff */
[-C--:B------:R-:W-:Y:S01]  /*1c10*/  LEA.HI.SX32 R55, R55, R56.reuse, 0x1b ;  /* 0x0000003837377211 */ /* 0x080fe200078fdaff */
[----:B------:R0:W-:Y:S01]  /*1c20*/  MUFU.COS R163, R134 ;  /* 0x0000008600a37308 */ /* 0x0001e20000000000 */
[-C--:B------:R-:W-:Y:S02]  /*1c30*/  LEA.HI.SX32 R57, R57, R56.reuse, 0x1b ;  /* 0x0000003839397211 */ /* 0x080fe400078fdaff */
[-C--:B------:R-:W-:Y:S02]  /*1c40*/  LEA.HI.SX32 R59, R59, R56.reuse, 0x1b ;  /* 0x000000383b3b7211 */ /* 0x080fe400078fdaff */
[----:B------:R-:W-:-:S02]  /*1c50*/  LEA.HI.SX32 R61, R61, R56, 0x1b ;  /* 0x000000383d3d7211 */ /* 0x000fc400078fdaff */
[-C--:B------:R-:W-:Y:S01]  /*1c60*/  LEA.HI.SX32 R63, R63, R56.reuse, 0x1b ;  /* 0x000000383f3f7211 */ /* 0x080fe200078fdaff */
[----:B------:R-:W-:Y:S01]  /*1c70*/  MUFU.SIN R162, R58 ;  /* 0x0000003a00a27308 */ /* 0x000fe20000000400 */
[-C--:B------:R-:W-:Y:S02]  /*1c80*/  LEA.HI.SX32 R65, R65, R56.reuse, 0x1b ;  /* 0x0000003841417211 */ /* 0x080fe400078fdaff */
[----:B------:R-:W-:Y:S02]  /*1c90*/  LEA.HI.SX32 R56, R56, R56, 0x1b ;  /* 0x0000003838387211 */ /* 0x000fe400078fdaff */
[----:B0-----:R-:W-:Y:S01]  /*1ca0*/  LEA.HI.SX32 R134, R64, R67, 0x1b ;  /* 0x0000004340867211 */ /* 0x001fe200078fdaff */
[----:B------:R-:W-:Y:S01]  /*1cb0*/  FMUL.RZ R64, R62, 0.15915493667125701904 ;  /* 0x3e22f9833e407820 */ /* 0x000fe2000040c000 */
[----:B------:R-:W-:Y:S01]  /*1cc0*/  IADD3 R66, R52, 0x5, RZ ;  /* 0x0000000534427810 */ /* 0x000fe20007ffe0ff */
[----:B---3--:R0:W-:Y:S01]  /*1cd0*/  STS.128 [R56.X16], R32 ;  /* 0x0000002038007388 */ /* 0x0081e2000000cc00 */
[----:B------:R-:W-:Y:S01]  /*1ce0*/  FMUL.FTZ R62, R154, R185 ;  /* 0x000000b99a3e7220 */ /* 0x000fe20000410000 */
[----:B------:R-:W-:Y:S01]  /*1cf0*/  MUFU.SIN R177, R64 ;  /* 0x0000004000b17308 */ /* 0x000fe20000000400 */
[C---:B------:R-:W-:Y:S01]  /*1d00*/  IADD3 R132, R52.reuse, 0x6, RZ ;  /* 0x0000000634847810 */ /* 0x040fe20007ffe0ff */
[----:B----4-:R-:W-:Y:S01]  /*1d10*/  STS.128 [R53.X16+0x200], R36 ;  /* 0x0002002435007388 */ /* 0x010fe2000000cc00 */
[----:B------:R-:W-:-:S02]  /*1d20*/  IADD3 R140, R52, 0x7, RZ ;  /* 0x00000007348c7810 */ /* 0x000fc40007ffe0ff */
[-C--:B------:R-:W-:Y:S01]  /*1d30*/  LEA.HI.SX32 R135, R66, R67.reuse, 0x1b ;  /* 0x0000004342877211 */ /* 0x080fe200078fdaff */
[----:B------:R-:W-:Y:S01]  /*1d40*/  STS.128 [R55.X16+0x400], R40 ;  /* 0x0004002837007388 */ /* 0x000fe2000000cc00 */
[-C--:B------:R-:W-:Y:S01]  /*1d50*/  LEA.HI.SX32 R188, R132, R67.reuse, 0x1b ;  /* 0x0000004384bc7211 */ /* 0x080fe200078fdaff */
[----:B------:R1:W-:Y:S01]  /*1d60*/  MUFU.COS R161, R58 ;  /* 0x0000003a00a17308 */ /* 0x0003e20000000000 */
[-C--:B------:R-:W-:Y:S01]  /*1d70*/  LEA.HI.SX32 R189, R140, R67.reuse, 0x1b ;  /* 0x000000438cbd7211 */ /* 0x080fe200078fdaff */
[----:B------:R-:W-:Y:S01]  /*1d80*/  STS.128 [R57.X16+0x600], R44 ;  /* 0x0006002c39007388 */ /* 0x000fe2000000cc00 */
[----:B------:R-:W-:Y:S02]  /*1d90*/  MOV R140, UR32 ;  /* 0x00000020008c7c02 */ /* 0x000fe40008000f00 */
[----:B------:R-:W-:Y:S01]  /*1da0*/  MOV R132, 0x3f800000 ;  /* 0x3f80000000847802 */ /* 0x000fe20000000f00 */
[----:B------:R-:W-:Y:S02]  /*1db0*/  STS.128 [R59.X16+0x800], R48 ;  /* 0x000800303b007388 */ /* 0x000fe4000000cc00 */
[----:B------:R-:W-:Y:S01]  /*1dc0*/  MUFU.SIN R166, R152 ;  /* 0x0000009800a67308 */ /* 0x000fe20000000400 */
[----:B-1----:R-:W-:Y:S01]  /*1dd0*/  IADD3 R58, R52, 0x2, RZ ;  /* 0x00000002343a7810 */ /* 0x002fe20007ffe0ff */
[----:B------:R-:W-:Y:S06]  /*1de0*/  STS.128 [R61.X16+0xa00], R28 ;  /* 0x000a001c3d007388 */ /* 0x000fec000000cc00 */
[----:B------:R-:W-:Y:S01]  /*1df0*/  MUFU.COS R165, R152 ;  /* 0x0000009800a57308 */ /* 0x000fe20000000000 */
[----:B------:R1:W-:Y:S01]  /*1e00*/  STS.128 [R63.X16+0xc00], R24 ;  /* 0x000c00183f007388 */ /* 0x0003e2000000cc00 */
[----:B------:R-:W-:Y:S01]  /*1e10*/  LEA.HI.SX32 R58, R58, R67, 0x1b ;  /* 0x000000433a3a7211 */ /* 0x000fe200078fdaff */
[----:B0-----:R-:W-:-:S02]  /*1e20*/  FMUL.FTZ R33, R144, R185 ;  /* 0x000000b990217220 */ /* 0x001fc40000410000 */
[----:B------:R0:W-:Y:S01]  /*1e30*/  STS.128 [R65.X16+0xe00], R20 ;  /* 0x000e001441007388 */ /* 0x0001e2000000cc00 */
[----:B------:R-:W-:-:S06]  /*1e40*/  NOP ;  /* 0x0000000000007918 */ /* 0x000fcc0000000000 */
[----:B------:R2:W-:Y:S01]  /*1e50*/  MUFU.COS R35, R64 ;  /* 0x0000004000237308 */ /* 0x0005e20000000000 */
[----:B------:R-:W-:Y:S01]  /*1e60*/  LDS.128 R56, [R58.X16+0x20] ;  /* 0x000020003a387984 */ /* 0x000fe2000000cc00 */
[----:B------:R-:W-:Y:S01]  /*1e70*/  FADD.FTZ R34, R103, UR5 ;  /* 0x0000000567227e21 */ /* 0x000fe20008010000 */
[----:B-1----:R-:W-:Y:S02]  /*1e80*/  SHF.L.U32 R25, R141, 0x3, RZ ;  /* 0x000000038d197819 */ /* 0x002fe400000006ff */
[----:B------:R-:W-:Y:S01]  /*1e90*/  LDS.128 R48, [R134.X16+0x40] ;  /* 0x0000400086307984 */ /* 0x000fe2000000cc00 */
[----:B------:R-:W-:Y:S02]  /*1ea0*/  MOV R141, UR33 ;  /* 0x00000021008d7c02 */ /* 0x000fe40008000f00 */
[----:B------:R-:W1:Y:S01]  /*1eb0*/  MUFU.EX2 R62, R62 ;  /* 0x0000003e003e7308 */ /* 0x000e620000000800 */
[----:B--2---:R-:W-:Y:S01]  /*1ec0*/  LEA.HI.SX32 R64, R52, R52, 0x1b ;  /* 0x0000003434407211 */ /* 0x004fe200078fdaff */
[----:B------:R2:W-:Y:S01]  /*1ed0*/  LDS.128 R44, [R135.X16+0x50] ;  /* 0x00005000872c7984 */ /* 0x0005e2000000cc00 */
[----:B0-----:R-:W-:Y:S01]  /*1ee0*/  MOV R20, 0x10 ;  /* 0x0000001000147802 */ /* 0x001fe20000000f00 */
[----:B------:R-:W-:-:S02]  /*1ef0*/  FMUL.FTZ R24, R151, R185 ;  /* 0x000000b997187220 */ /* 0x000fc40000410000 */
[----:B------:R-:W-:Y:S01]  /*1f00*/  LDS.128 R52, [R54.X16+0x30] ;  /* 0x0000300036347984 */ /* 0x000fe2000000cc00 */
[-C--:B------:R-:W-:Y:S02]  /*1f10*/  FMUL.FTZ R29, R146, R185.reuse ;  /* 0x000000b9921d7220 */ /* 0x080fe40000410000 */
[----:B------:R-:W-:Y:S01]  /*1f20*/  @!P0 IMAD.WIDE R20, R187, R20, UR10 ;  /* 0x0000000abb148e25 */ /* 0x000fe2000f8e0214 */
[----:B------:R-:W0:Y:S03]  /*1f30*/  LDS.128 R64, [R64.X16] ;  /* 0x0000000040407984 */ /* 0x000e26000000cc00 */
[-C--:B------:R-:W-:Y:S01]  /*1f40*/  FMUL.FTZ R22, R150, R185.reuse ;  /* 0x000000b996167220 */ /* 0x080fe20000410000 */
[----:B------:R-:W-:Y:S01]  /*1f50*/  LDS.128 R40, [R188.X16+0x60] ;  /* 0x00006000bc287984 */ /* 0x000fe2000000cc00 */
[----:B------:R-:W-:Y:S02]  /*1f60*/  FMUL.FTZ R31, R145, R185 ;  /* 0x000000b9911f7220 */ /* 0x000fe40000410000 */
[C---:B-1----:R-:W-:Y:S01]  /*1f70*/  FMUL.FTZ R152, R62.reuse, R133 ;  /* 0x000000853e987220 */ /* 0x042fe20000410000 */
[----:B------:R-:W-:Y:S01]  /*1f80*/  LDS.128 R36, [R189.X16+0x70] ;  /* 0x00007000bd247984 */ /* 0x000fe2000000cc00 */
[----:B------:R-:W-:-:S02]  /*1f90*/  FMUL.FTZ R153, R62, R153 ;  /* 0x000000993e997220 */ /* 0x000fc40000410000 */
[-C--:B------:R-:W-:Y:S01]  /*1fa0*/  FMUL.FTZ R23, R149, R185.reuse ;  /* 0x000000b995177220 */ /* 0x080fe20000410000 */
[----:B------:R-:W1:Y:S01]  /*1fb0*/  LDS.128 R60, [R60.X16+0x10] ;  /* 0x000010003c3c7984 */ /* 0x000e62000000cc00 */
[-C--:B------:R-:W-:Y:S02]  /*1fc0*/  FMUL.FTZ R28, R147, R185.reuse ;  /* 0x000000b9931c7220 */ /* 0x080fe40000410000 */
[----:B------:R-:W-:Y:S01]  /*1fd0*/  FMUL.FTZ R26, R148, R185 ;  /* 0x000000b9941a7220 */ /* 0x000fe20000410000 */
[----:B------:R3:W-:Y:S01]  /*1fe0*/  STS.64 [R25+0x9880], R152 ;  /* 0x0098809819007388 */ /* 0x0007e20000000a00 */
[----:B------:R-:W-:-:S03]  /*1ff0*/  FMUL.FTZ R186, R34, UR38 ;  /* 0x0000002622ba7c20 */ /* 0x000fc60008410000 */
[----:B------:R-:W5:Y:S01]  /*2000*/  LDG.E.64 R140, [R140.64] ;  /* 0x0000001e8c8c7981 */ /* 0x000f62000c1e1b00 */
[----:B------:R-:W4:Y:S01]  /*2010*/  MUFU.EX2 R187, R33 ;  /* 0x0000002100bb7308 */ /* 0x000f220000000800 */
[----:B------:R-:W-:Y:S01]  /*2020*/  HFMA2.MMA R133, -RZ, RZ, 0, 0 ;  /* 0x00000000ff857435 */ /* 0x000fe200000001ff */
[----:B--2---:R-:W-:Y:S01]  /*2030*/  CS2R R134, SRZ ;  /* 0x0000000000867805 */ /* 0x004fe2000001ff00 */
[----:B------:R-:W-:Y:S06]  /*2040*/  BAR.SYNC.DEFER_BLOCKING 0x0 ;  /* 0x0000000000007b1d */ /* 0x000fec0000010000 */
[----:B------:R-:W2:Y:S08]  /*2050*/  MUFU.EX2 R24, R24 ;  /* 0x0000001800187308 */ /* 0x000eb00000000800 */
[----:B------:R-:W1:Y:S01]  /*2060*/  MUFU.EX2 R30, R29 ;  /* 0x0000001d001e7308 */ /* 0x000e620000000800 */
[----:B----4-:R-:W-:-:S02]  /*2070*/  FMUL.FTZ R33, R187, R155 ;  /* 0x0000009bbb217220 */ /* 0x010fc40000410000 */
[----:B0-----:R-:W-:-:S05]  /*2080*/  FMUL.FTZ R155, R154, R64 ;  /* 0x000000409a9b7220 */ /* 0x001fca0000410000 */
[----:B------:R-:W0:Y:S01]  /*2090*/  MUFU.EX2 R22, R22 ;  /* 0x0000001600167308 */ /* 0x000e220000000800 */
[----:B------:R-:W-:Y:S01]  /*20a0*/  FMUL.FTZ R235, R154, R65 ;  /* 0x000000419aeb7220 */ /* 0x000fe20000410000 */
[----:B------:R4:W5:Y:S01]  /*20b0*/  @!P0 LDG.E.128 R132, [R20.64] ;  /* 0x0000001e14848981 */ /* 0x000962000c1e1d00 */
[----:B------:R-:W-:Y:S02]  /*20c0*/  FMUL.FTZ R236, R128, R155 ;  /* 0x0000009b80ec7220 */ /* 0x000fe40000410000 */
[----:B--2---:R-:W-:Y:S02]  /*20d0*/  FMUL.FTZ R19, R24, R19 ;  /* 0x0000001318137220 */ /* 0x004fe40000410000 */
[C---:B------:R-:W-:Y:S01]  /*20e0*/  FMUL.FTZ R154, R151.reuse, R67 ;  /* 0x00000043979a7220 */ /* 0x040fe20000410000 */
[----:B------:R-:W2:Y:S01]  /*20f0*/  MUFU.EX2 R32, R31 ;  /* 0x0000001f00207308 */ /* 0x000ea20000000800 */
[----:B-1----:R-:W-:Y:S02]  /*2100*/  FMUL.FTZ R29, R30, R170 ;  /* 0x000000aa1e1d7220 */ /* 0x002fe40000410000 */
[----:B------:R-:W-:-:S02]  /*2110*/  FMUL.FTZ R234, R151, R66 ;  /* 0x0000004297ea7220 */ /* 0x000fc40000410000 */
[----:B----4-:R-:W-:Y:S02]  /*2120*/  FMUL.FTZ R20, R24, R183 ;  /* 0x000000b718147220 */ /* 0x010fe40000410000 */
[----:B------:R-:W-:Y:S01]  /*2130*/  FMUL.FTZ R235, R128, R235 ;  /* 0x000000eb80eb7220 */ /* 0x000fe20000410000 */
[----:B---3--:R-:W1:Y:S01]  /*2140*/  MUFU.EX2 R25, R23 ;  /* 0x0000001700197308 */ /* 0x008e620000000800 */
[----:B------:R-:W-:Y:S02]  /*2150*/  FMUL.FTZ R170, R236, R20 ;  /* 0x00000014ecaa7220 */ /* 0x000fe40000410000 */
[----:B------:R-:W-:Y:S02]  /*2160*/  FMUL.FTZ R233, R129, R154 ;  /* 0x0000009a81e97220 */ /* 0x000fe40000410000 */
[C---:B------:R-:W-:Y:S02]  /*2170*/  FMUL.FTZ R151, R235.reuse, R20 ;  /* 0x00000014eb977220 */ /* 0x040fe40000410000 */
[----:B------:R-:W-:-:S02]  /*2180*/  FFMA.FTZ R170, R235, R19, R170 ;  /* 0x00000013ebaa7223 */ /* 0x000fc400000100aa */
[C---:B0-----:R-:W-:Y:S02]  /*2190*/  FMUL.FTZ R21, R22.reuse, R182 ;  /* 0x000000b616157220 */ /* 0x041fe40000410000 */
[----:B------:R-:W-:Y:S02]  /*21a0*/  FMUL.FTZ R22, R22, R181 ;  /* 0x000000b516167220 */ /* 0x000fe40000410000 */
[----:B------:R-:W-:Y:S02]  /*21b0*/  FMUL.FTZ R234, R129, R234 ;  /* 0x000000ea81ea7220 */ /* 0x000fe40000410000 */
[----:B------:R-:W-:Y:S02]  /*21c0*/  FFMA.FTZ R151, R236, R19, -R151 ;  /* 0x00000013ec977223 */ /* 0x000fe40000010897 */
[----:B------:R-:W-:Y:S01]  /*21d0*/  FADD.FTZ R170, R233, R170 ;  /* 0x000000aae9aa7221 */ /* 0x000fe20000010000 */
[----:B------:R-:W0:Y:S01]  /*21e0*/  MUFU.EX2 R27, R26 ;  /* 0x0000001a001b7308 */ /* 0x000e220000000800 */
[----:B------:R-:W-:-:S02]  /*21f0*/  FADD.FTZ R151, R234, R151 ;  /* 0x00000097ea977221 */ /* 0x000fc40000010000 */
[----:B------:R-:W-:Y:S02]  /*2200*/  FMUL.FTZ R154, R22, R170 ;  /* 0x000000aa169a7220 */ /* 0x000fe40000410000 */
[----:B------:R-:W-:-:S03]  /*2210*/  FMUL.FTZ R30, R30, R169 ;  /* 0x000000a91e1e7220 */ /* 0x000fc60000410000 */
[----:B------:R-:W3:Y:S01]  /*2220*/  MUFU.EX2 R28, R28 ;  /* 0x0000001c001c7308 */ /* 0x000ee20000000800 */
[-C--:B------:R-:W-:Y:S02]  /*2230*/  FMUL.FTZ R169, R22, R151.reuse ;  /* 0x0000009716a97220 */ /* 0x080fe40000410000 */
[----:B------:R-:W-:Y:S02]  /*2240*/  FFMA.FTZ R155, R21, R151, -R154 ;  /* 0x00000097159b7223 */ /* 0x000fe4000001089a */
[----:B------:R-:W-:Y:S02]  /*2250*/  FMUL.FTZ R151, R150, R60 ;  /* 0x0000003c96977220 */ /* 0x000fe40000410000 */
[C---:B--2---:R-:W-:Y:S02]  /*2260*/  FMUL.FTZ R31, R32.reuse, R168 ;  /* 0x000000a8201f7220 */ /* 0x044fe40000410000 */
[----:B------:R-:W-:Y:S02]  /*2270*/  FMUL.FTZ R32, R32, R167 ;  /* 0x000000a720207220 */ /* 0x000fe40000410000 */
[----:B------:R-:W-:-:S02]  /*2280*/  FMUL.FTZ R167, R137, R185 ;  /* 0x000000b989a77220 */ /* 0x000fc40000410000 */
[----:B------:R-:W-:Y:S02]  /*2290*/  FMUL.FTZ R231, R150, R61 ;  /* 0x0000003d96e77220 */ /* 0x000fe40000410000 */
[----:B------:R-:W-:Y:S02]  /*22a0*/  FMUL.FTZ R168, R136, R185 ;  /* 0x000000b988a87220 */ /* 0x000fe40000410000 */
[C---:B------:R-:W-:Y:S02]  /*22b0*/  FMUL.FTZ R232, R130.reuse, R151 ;  /* 0x0000009782e87220 */ /* 0x040fe40000410000 */
[----:B------:R-:W-:Y:S02]  /*22c0*/  FFMA.FTZ R170, R21, R170, R169 ;  /* 0x000000aa15aa7223 */ /* 0x000fe400000100a9 */
[----:B------:R-:W-:Y:S01]  /*22d0*/  FMUL.FTZ R231, R130, R231 ;  /* 0x000000e782e77220 */ /* 0x000fe20000410000 */
[----:B------:R-:W2:Y:S01]  /*22e0*/  MUFU.EX2 R167, R167 ;  /* 0x000000a700a77308 */ /* 0x000ea20000000800 */
[----:B-1----:R-:W-:-:S02]  /*22f0*/  FMUL.FTZ R24, R25, R179 ;  /* 0x000000b319187220 */ /* 0x002fc40000410000 */
[----:B------:R-:W-:Y:S02]  /*2300*/  FADD.FTZ R155, R232, R155 ;  /* 0x0000009be89b7221 */ /* 0x000fe40000010000 */
[----:B------:R-:W-:Y:S02]  /*2310*/  FMUL.FTZ R23, R25, R180 ;  /* 0x000000b419177220 */ /* 0x000fe40000410000 */
[C---:B0-----:R-:W-:Y:S01]  /*2320*/  FMUL.FTZ R25, R27.reuse, R178 ;  /* 0x000000b21b197220 */ /* 0x041fe20000410000 */
[----:B------:R-:W0:Y:S01]  /*2330*/  MUFU.EX2 R168, R168 ;  /* 0x000000a800a87308 */ /* 0x000e220000000800 */
[----:B------:R-:W-:Y:S02]  /*2340*/  FMUL.FTZ R26, R27, R176 ;  /* 0x000000b01b1a7220 */ /* 0x000fe40000410000 */
[----:B---3--:R-:W-:Y:S02]  /*2350*/  FMUL.FTZ R27, R28, R174 ;  /* 0x000000ae1c1b7220 */ /* 0x008fe40000410000 */
[----:B------:R-:W-:-:S02]  /*2360*/  FADD.FTZ R151, R231, R170 ;  /* 0x000000aae7977221 */ /* 0x000fc40000010000 */
[C---:B------:R-:W-:Y:S02]  /*2370*/  FMUL.FTZ R174, R24.reuse, R155 ;  /* 0x0000009b18ae7220 */ /* 0x040fe40000410000 */
[C---:B------:R-:W-:Y:S02]  /*2380*/  FMUL.FTZ R150, R149.reuse, R63 ;  /* 0x0000003f95967220 */ /* 0x040fe40000410000 */
        /* <DEDUP_REMOVED lines=8> */
[----:B------:R-:W-:Y:S02]  /*2410*/  FMUL.FTZ R150, R26, R174 ;  /* 0x000000ae1a967220 */ /* 0x000fe40000410000 */
[----:B--2---:R-:W-:-:S02]  /*2420*/  FMUL.FTZ R165, R167, R165 ;  /* 0x000000a5a7a57220 */ /* 0x004fc40000410000 */
[----:B------:R-:W-:Y:S02]  /*2430*/  FMUL.FTZ R166, R167, R166 ;  /* 0x000000a6a7a67220 */ /* 0x000fe40000410000 */
[----:B0-----:R-:W-:Y:S02]  /*2440*/  FMUL.FTZ R167, R168, R35 ;  /* 0x00000023a8a77220 */ /* 0x001fe40000410000 */
[-C--:B------:R-:W-:Y:S02]  /*2450*/  FMUL.FTZ R35, R26, R155.reuse ;  /* 0x0000009b1a237220 */ /* 0x080fe40000410000 */
[----:B------:R-:W-:Y:S02]  /*2460*/  FFMA.FTZ R155, R25, R155, -R150 ;  /* 0x0000009b199b7223 */ /* 0x000fe40000010896 */
[----:B------:R-:W-:Y:S02]  /*2470*/  FMUL.FTZ R150, R152, R20 ;  /* 0x0000001498967220 */ /* 0x000fe40000410000 */
[----:B------:R-:W-:-:S02]  /*2480*/  FMUL.FTZ R227, R148, R57 ;  /* 0x0000003994e37220 */ /* 0x000fc40000410000 */
[----:B------:R-:W-:Y:S02]  /*2490*/  FFMA.FTZ R174, R25, R174, R35 ;  /* 0x000000ae19ae7223 */ /* 0x000fe40000010023 */
[C---:B------:R-:W-:Y:S02]  /*24a0*/  FMUL.FTZ R149, R153.reuse, R20 ;  /* 0x0000001499957220 */ /* 0x040fe40000410000 */
[----:B------:R-:W-:Y:S02]  /*24b0*/  FFMA.FTZ R150, R153, R19, R150 ;  /* 0x0000001399967223 */ /* 0x000fe40000010096 */
[----:B------:R-:W-:Y:S02]  /*24c0*/  FMUL.FTZ R35, R148, R56 ;  /* 0x0000003894237220 */ /* 0x000fe40000410000 */
[----:B------:R-:W-:Y:S02]  /*24d0*/  FMUL.FTZ R227, R124, R227 ;  /* 0x000000e37ce37220 */ /* 0x000fe40000410000 */
[----:B------:R-:W-:-:S02]  /*24e0*/  FFMA.FTZ R149, R152, R19, -R149 ;  /* 0x0000001398957223 */ /* 0x000fc40000010895 */
[----:B------:R-:W-:Y:S02]  /*24f0*/  FMUL.FTZ R148, R22, R150 ;  /* 0x0000009616947220 */ /* 0x000fe40000410000 */
[----:B------:R-:W-:Y:S02]  /*2500*/  FMUL.FTZ R228, R124, R35 ;  /* 0x000000237ce47220 */ /* 0x000fe40000410000 */
[----:B------:R-:W-:Y:S02]  /*2510*/  FMUL.FTZ R28, R28, R171 ;  /* 0x000000ab1c1c7220 */ /* 0x000fe40000410000 */
[----:B------:R-:W-:Y:S02]  /*2520*/  FADD.FTZ R174, R227, R174 ;  /* 0x000000aee3ae7221 */ /* 0x000fe40000010000 */
[-C--:B------:R-:W-:Y:S02]  /*2530*/  FMUL.FTZ R35, R22, R149.reuse ;  /* 0x0000009516237220 */ /* 0x080fe40000410000 */
[----:B------:R-:W-:-:S02]  /*2540*/  FFMA.FTZ R149, R21, R149, -R148 ;  /* 0x0000009515957223 */ /* 0x000fc40000010894 */
[----:B------:R-:W-:Y:S02]  /*2550*/  FADD.FTZ R155, R228, R155 ;  /* 0x0000009be49b7221 */ /* 0x000fe40000010000 */
[C---:B------:R-:W-:Y:S02]  /*2560*/  FMUL.FTZ R148, R28.reuse, R174 ;  /* 0x000000ae1c947220 */ /* 0x040fe40000410000 */
[----:B------:R-:W-:Y:S02]  /*2570*/  FFMA.FTZ R35, R21, R150, R35 ;  /* 0x0000009615237223 */ /* 0x000fe40000010023 */
[----:B------:R-:W-:Y:S02]  /*2580*/  FMUL.FTZ R226, R147, R58 ;  /* 0x0000003a93e27220 */ /* 0x000fe40000410000 */
[-C--:B------:R-:W-:Y:S02]  /*2590*/  FMUL.FTZ R150, R28, R155.reuse ;  /* 0x0000009b1c967220 */ /* 0x080fe40000410000 */
[----:B------:R-:W-:-:S02]  /*25a0*/  FFMA.FTZ R155, R27, R155, -R148 ;  /* 0x0000009b1b9b7223 */ /* 0x000fc40000010894 */
[----:B------:R-:W-:Y:S02]  /*25b0*/  FMUL.FTZ R148, R147, R59 ;  /* 0x0000003b93947220 */ /* 0x000fe40000410000 */
[----:B------:R-:W-:Y:S02]  /*25c0*/  FMUL.FTZ R226, R125, R226 ;  /* 0x000000e27de27220 */ /* 0x000fe40000410000 */
[----:B------:R-:W-:Y:S02]  /*25d0*/  FFMA.FTZ R174, R27, R174, R150 ;  /* 0x000000ae1bae7223 */ /* 0x000fe40000010096 */
[----:B------:R-:W-:Y:S02]  /*25e0*/  FMUL.FTZ R225, R125, R148 ;  /* 0x000000947de17220 */ /* 0x000fe40000410000 */
[----:B------:R-:W-:Y:S02]  /*25f0*/  FADD.FTZ R155, R226, R155 ;  /* 0x0000009be29b7221 */ /* 0x000fe40000010000 */
[----:B------:R-:W-:-:S02]  /*2600*/  FMUL.FTZ R148, R24, R149 ;  /* 0x0000009518947220 */ /* 0x000fc40000410000 */
[----:B------:R-:W-:Y:S02]  /*2610*/  FADD.FTZ R174, R225, R174 ;  /* 0x000000aee1ae7221 */ /* 0x000fe40000010000 */
[----:B------:R-:W-:Y:S02]  /*2620*/  FMUL.FTZ R147, R30, R155 ;  /* 0x0000009b1e937220 */ /* 0x000fe40000410000 */
[----:B------:R-:W-:Y:S02]  /*2630*/  FMUL.FTZ R223, R146, R53 ;  /* 0x0000003592df7220 */ /* 0x000fe40000410000 */
[-C--:B------:R-:W-:Y:S02]  /*2640*/  FMUL.FTZ R150, R24, R35.reuse ;  /* 0x0000002318967220 */ /* 0x080fe40000410000 */
[----:B------:R-:W-:Y:S02]  /*2650*/  FFMA.FTZ R148, R23, R35, R148 ;  /* 0x0000002317947223 */ /* 0x000fe40000010094 */
[----:B------:R-:W-:-:S02]  /*2660*/  FMUL.FTZ R154, R30, R174 ;  /* 0x000000ae1e9a7220 */ /* 0x000fc40000410000 */
[----:B------:R-:W-:Y:S02]  /*2670*/  FMUL.FTZ R35, R146, R52 ;  /* 0x0000003492237220 */ /* 0x000fe40000410000 */
[----:B------:R-:W-:Y:S02]  /*2680*/  FFMA.FTZ R174, R29, R174, R147 ;  /* 0x000000ae1dae7223 */ /* 0x000fe40000010093 */
[----:B------:R-:W-:Y:S02]  /*2690*/  FMUL.FTZ R223, R126, R223 ;  /* 0x000000df7edf7220 */ /* 0x000fe40000410000 */
[----:B------:R-:W-:Y:S02]  /*26a0*/  FFMA.FTZ R150, R23, R149, -R150 ;  /* 0x0000009517967223 */ /* 0x000fe40000010896 */
[----:B------:R-:W-:Y:S02]  /*26b0*/  FFMA.FTZ R155, R29, R155, -R154 ;  /* 0x0000009b1d9b7223 */ /* 0x000fe4000001089a */
[----:B------:R-:W-:-:S02]  /*26c0*/  FMUL.FTZ R146, R26, R148 ;  /* 0x000000941a927220 */ /* 0x000fc40000410000 */
[----:B------:R-:W-:Y:S02]  /*26d0*/  FMUL.FTZ R224, R126, R35 ;  /* 0x000000237ee07220 */ /* 0x000fe40000410000 */
[----:B------:R-:W-:Y:S02]  /*26e0*/  FADD.FTZ R174, R223, R174 ;  /* 0x000000aedfae7221 */ /* 0x000fe40000010000 */
[-C--:B------:R-:W-:Y:S02]  /*26f0*/  FMUL.FTZ R35, R26, R150.reuse ;  /* 0x000000961a237220 */ /* 0x080fe40000410000 */
[----:B------:R-:W-:Y:S02]  /*2700*/  FFMA.FTZ R150, R25, R150, -R146 ;  /* 0x0000009619967223 */ /* 0x000fe40000010892 */
[----:B------:R-:W-:Y:S02]  /*2710*/  FADD.FTZ R155, R224, R155 ;  /* 0x0000009be09b7221 */ /* 0x000fe40000010000 */
[----:B------:R-:W-:-:S02]  /*2720*/  FMUL.FTZ R188, R143, R185 ;  /* 0x000000b98fbc7220 */ /* 0x000fc40000410000 */
[C---:B------:R-:W-:Y:S02]  /*2730*/  FMUL.FTZ R146, R32.reuse, R174 ;  /* 0x000000ae20927220 */ /* 0x040fe40000410000 */
[----:B------:R-:W-:Y:S02]  /*2740*/  FMUL.FTZ R222, R145, R54 ;  /* 0x0000003691de7220 */ /* 0x000fe40000410000 */
[-C--:B------:R-:W-:Y:S02]  /*2750*/  FMUL.FTZ R147, R32, R155.reuse ;  /* 0x0000009b20937220 */ /* 0x080fe40000410000 */
[----:B------:R-:W-:Y:S01]  /*2760*/  FFMA.FTZ R155, R31, R155, -R146 ;  /* 0x0000009b1f9b7223 */ /* 0x000fe20000010892 */
[----:B------:R-:W0:Y:S01]  /*2770*/  MUFU.EX2 R188, R188 ;  /* 0x000000bc00bc7308 */ /* 0x000e220000000800 */
[----:B------:R-:W-:Y:S02]  /*2780*/  FMUL.FTZ R146, R145, R55 ;  /* 0x0000003791927220 */ /* 0x000fe40000410000 */
[----:B------:R-:W-:-:S02]  /*2790*/  FMUL.FTZ R222, R127, R222 ;  /* 0x000000de7fde7220 */ /* 0x000fc40000410000 */
[----:B------:R-:W-:Y:S02]  /*27a0*/  FFMA.FTZ R174, R31, R174, R147 ;  /* 0x000000ae1fae7223 */ /* 0x000fe40000010093 */
[----:B------:R-:W-:Y:S02]  /*27b0*/  FMUL.FTZ R221, R127, R146 ;  /* 0x000000927fdd7220 */ /* 0x000fe40000410000 */
[----:B------:R-:W-:Y:S02]  /*27c0*/  FMUL.FTZ R156, R187, R156 ;  /* 0x0000009cbb9c7220 */ /* 0x000fe40000410000 */
[----:B------:R-:W-:Y:S02]  /*27d0*/  FADD.FTZ R155, R222, R155 ;  /* 0x0000009bde9b7221 */ /* 0x000fe40000010000 */
[----:B------:R-:W-:Y:S02]  /*27e0*/  FFMA.FTZ R35, R25, R148, R35 ;  /* 0x0000009419237223 */ /* 0x000fe40000010023 */
[----:B------:R-:W-:-:S02]  /*27f0*/  FMUL.FTZ R146, R28, R150 ;  /* 0x000000961c927220 */ /* 0x000fc40000410000 */
[----:B------:R-:W-:Y:S02]  /*2800*/  FADD.FTZ R174, R221, R174 ;  /* 0x000000aeddae7221 */ /* 0x000fe40000010000 */
[----:B------:R-:W-:Y:S02]  /*2810*/  FMUL.FTZ R189, R142, R185 ;  /* 0x000000b98ebd7220 */ /* 0x000fe40000410000 */
[----:B------:R-:W-:Y:S02]  /*2820*/  FMUL.FTZ R147, R156, R155 ;  /* 0x0000009b9c937220 */ /* 0x000fe40000410000 */
[----:B------:R-:W-:Y:S02]  /*2830*/  FMUL.FTZ R219, R144, R49 ;  /* 0x0000003190db7220 */ /* 0x000fe40000410000 */
[-C--:B------:R-:W-:Y:S02]  /*2840*/  FMUL.FTZ R145, R28, R35.reuse ;  /* 0x000000231c917220 */ /* 0x080fe40000410000 */
[----:B------:R-:W-:-:S02]  /*2850*/  FFMA.FTZ R146, R27, R35, R146 ;  /* 0x000000231b927223 */ /* 0x000fc40000010092 */
[----:B------:R-:W-:Y:S02]  /*2860*/  FMUL.FTZ R148, R156, R174 ;  /* 0x000000ae9c947220 */ /* 0x000fe40000410000 */
[----:B------:R-:W-:Y:S02]  /*2870*/  FMUL.FTZ R35, R144, R48 ;  /* 0x0000003090237220 */ /* 0x000fe40000410000 */
[----:B------:R-:W-:Y:S02]  /*2880*/  FFMA.FTZ R174, R33, R174, R147 ;  /* 0x000000ae21ae7223 */ /* 0x000fe40000010093 */
[----:B------:R-:W-:Y:S01]  /*2890*/  FMUL.FTZ R219, R120, R219 ;  /* 0x000000db78db7220 */ /* 0x000fe20000410000 */
[----:B------:R-:W1:Y:S01]  /*28a0*/  MUFU.EX2 R189, R189 ;  /* 0x000000bd00bd7308 */ /* 0x000e620000000800 */
[----:B------:R-:W-:Y:S02]  /*28b0*/  FFMA.FTZ R145, R27, R150, -R145 ;  /* 0x000000961b917223 */ /* 0x000fe40000010891 */
[----:B------:R-:W-:-:S02]  /*28c0*/  FFMA.FTZ R155, R33, R155, -R148 ;  /* 0x0000009b219b7223 */ /* 0x000fc40000010894 */
[----:B------:R-:W-:Y:S02]  /*28d0*/  FMUL.FTZ R144, R30, R146 ;  /* 0x000000921e907220 */ /* 0x000fe40000410000 */
[----:B------:R-:W-:Y:S02]  /*28e0*/  FMUL.FTZ R220, R120, R35 ;  /* 0x0000002378dc7220 */ /* 0x000fe40000410000 */
[----:B0-----:R-:W-:Y:S02]  /*28f0*/  FMUL.FTZ R158, R188, R158 ;  /* 0x0000009ebc9e7220 */ /* 0x001fe40000410000 */
[----:B------:R-:W-:Y:S02]  /*2900*/  FADD.FTZ R174, R219, R174 ;  /* 0x000000aedbae7221 */ /* 0x000fe40000010000 */
[-C--:B------:R-:W-:Y:S02]  /*2910*/  FMUL.FTZ R35, R30, R145.reuse ;  /* 0x000000911e237220 */ /* 0x080fe40000410000 */
[----:B------:R-:W-:-:S02]  /*2920*/  FFMA.FTZ R145, R29, R145, -R144 ;  /* 0x000000911d917223 */ /* 0x000fc40000010890 */
[----:B------:R-:W-:Y:S02]  /*2930*/  FADD.FTZ R155, R220, R155 ;  /* 0x0000009bdc9b7221 */ /* 0x000fe40000010000 */
[----:B------:R-:W-:Y:S02]  /*2940*/  FMUL.FTZ R181, R139, R185 ;  /* 0x000000b98bb57220 */ /* 0x000fe40000410000 */
[----:B------:R-:W-:Y:S02]  /*2950*/  FMUL.FTZ R157, R188, R157 ;  /* 0x0000009dbc9d7220 */ /* 0x000fe40000410000 */
[----:B------:R-:W-:Y:S02]  /*2960*/  FMUL.FTZ R144, R158, R174 ;  /* 0x000000ae9e907220 */ /* 0x000fe40000410000 */
[----:B------:R-:W-:Y:S02]  /*2970*/  FFMA.FTZ R35, R29, R146, R35 ;  /* 0x000000921d237223 */ /* 0x000fe40000010023 */
[----:B------:R-:W-:-:S02]  /*2980*/  FMUL.FTZ R218, R143, R50 ;  /* 0x000000328fda7220 */ /* 0x000fc40000410000 */
[-C--:B------:R-:W-:Y:S02]  /*2990*/  FMUL.FTZ R146, R158, R155.reuse ;  /* 0x0000009b9e927220 */ /* 0x080fe40000410000 */
[----:B------:R-:W-:Y:S01]  /*29a0*/  FFMA.FTZ R155, R157, R155, -R144 ;  /* 0x0000009b9d9b7223 */ /* 0x000fe20000010890 */
[----:B------:R-:W0:Y:S01]  /*29b0*/  MUFU.EX2 R181, R181 ;  /* 0x000000b500b57308 */ /* 0x000e220000000800 */
[----:B------:R-:W-:Y:S02]  /*29c0*/  FMUL.FTZ R144, R143, R51 ;  /* 0x000000338f907220 */ /* 0x000fe40000410000 */
[----:B------:R-:W-:Y:S02]  /*29d0*/  FMUL.FTZ R218, R121, R218 ;  /* 0x000000da79da7220 */ /* 0x000fe40000410000 */
[----:B------:R-:W-:Y:S02]  /*29e0*/  FFMA.FTZ R174, R157, R174, R146 ;  /* 0x000000ae9dae7223 */ /* 0x000fe40000010092 */
[----:B------:R-:W-:-:S02]  /*29f0*/  FMUL.FTZ R217, R121, R144 ;  /* 0x0000009079d97220 */ /* 0x000fc40000410000 */
[----:B-1----:R-:W-:Y:S02]  /*2a00*/  FMUL.FTZ R160, R189, R160 ;  /* 0x000000a0bda07220 */ /* 0x002fe40000410000 */
[----:B------:R-:W-:Y:S02]  /*2a10*/  FADD.FTZ R155, R218, R155 ;  /* 0x0000009bda9b7221 */ /* 0x000fe40000010000 */
[C---:B------:R-:W-:Y:S02]  /*2a20*/  FMUL.FTZ R144, R32.reuse, R145 ;  /* 0x0000009120907220 */ /* 0x040fe40000410000 */
[----:B------:R-:W-:Y:S02]  /*2a30*/  FMUL.FTZ R146, R32, R35 ;  /* 0x0000002320927220 */ /* 0x000fe40000410000 */
[----:B------:R-:W-:Y:S02]  /*2a40*/  FADD.FTZ R174, R217, R174 ;  /* 0x000000aed9ae7221 */ /* 0x000fe40000010000 */
[----:B------:R-:W-:-:S02]  /*2a50*/  FMUL.FTZ R159, R189, R159 ;  /* 0x0000009fbd9f7220 */ /* 0x000fc40000410000 */
[----:B------:R-:W-:Y:S02]  /*2a60*/  FMUL.FTZ R143, R160, R155 ;  /* 0x0000009ba08f7220 */ /* 0x000fe40000410000 */
[C---:B------:R-:W-:Y:S02]  /*2a70*/  FFMA.FTZ R144, R31.reuse, R35, R144 ;  /* 0x000000231f907223 */ /* 0x040fe40000010090 */
[----:B------:R-:W-:Y:S02]  /*2a80*/  FMUL.FTZ R211, R142, R45 ;  /* 0x0000002d8ed37220 */ /* 0x000fe40000410000 */
[----:B------:R-:W-:Y:S02]  /*2a90*/  FMUL.FTZ R171, R138, R185 ;  /* 0x000000b98aab7220 */ /* 0x000fe40000410000 */
[----:B------:R-:W-:Y:S02]  /*2aa0*/  FMUL.FTZ R35, R142, R44 ;  /* 0x0000002c8e237220 */ /* 0x000fe40000410000 */
[----:B------:R-:W-:-:S02]  /*2ab0*/  FFMA.FTZ R146, R31, R145, -R146 ;  /* 0x000000911f927223 */ /* 0x000fc40000010892 */
[-C--:B------:R-:W-:Y:S02]  /*2ac0*/  FMUL.FTZ R148, R160, R174.reuse ;  /* 0x000000aea0947220 */ /* 0x080fe40000410000 */
[----:B------:R-:W-:Y:S02]  /*2ad0*/  FFMA.FTZ R174, R159, R174, R143 ;  /* 0x000000ae9fae7223 */ /* 0x000fe4000001008f */
[----:B------:R-:W-:Y:S02]  /*2ae0*/  FMUL.FTZ R211, R122, R211 ;  /* 0x000000d37ad37220 */ /* 0x000fe40000410000 */
[----:B------:R-:W-:Y:S01]  /*2af0*/  FMUL.FTZ R142, R156, R144 ;  /* 0x000000909c8e7220 */ /* 0x000fe20000410000 */
[----:B------:R-:W1:Y:S01]  /*2b00*/  MUFU.EX2 R171, R171 ;  /* 0x000000ab00ab7308 */ /* 0x000e620000000800 */
[----:B------:R-:W-:Y:S02]  /*2b10*/  FMUL.FTZ R212, R122, R35 ;  /* 0x000000237ad47220 */ /* 0x000fe40000410000 */
[----:B------:R-:W-:-:S02]  /*2b20*/  FMUL.FTZ R35, R156, R146 ;  /* 0x000000929c237220 */ /* 0x000fc40000410000 */
[----:B0-----:R-:W-:Y:S02]  /*2b30*/  FMUL.FTZ R162, R181, R162 ;  /* 0x000000a2b5a27220 */ /* 0x001fe40000410000 */
[----:B------:R-:W-:Y:S02]  /*2b40*/  FFMA.FTZ R155, R159, R155, -R148 ;  /* 0x0000009b9f9b7223 */ /* 0x000fe40000010894 */
[----:B------:R-:W-:Y:S02]  /*2b50*/  FADD.FTZ R174, R211, R174 ;  /* 0x000000aed3ae7221 */ /* 0x000fe40000010000 */
[C---:B------:R-:W-:Y:S02]  /*2b60*/  FFMA.FTZ R146, R33.reuse, R146, -R142 ;  /* 0x0000009221927223 */ /* 0x040fe4000001088e */
[----:B------:R-:W-:Y:S02]  /*2b70*/  FFMA.FTZ R35, R33, R144, R35 ;  /* 0x0000009021237223 */ /* 0x000fe40000010023 */
[----:B------:R-:W-:-:S02]  /*2b80*/  FMUL.FTZ R161, R181, R161 ;  /* 0x000000a1b5a17220 */ /* 0x000fc40000410000 */
[----:B------:R-:W-:Y:S02]  /*2b90*/  FADD.FTZ R155, R212, R155 ;  /* 0x0000009bd49b7221 */ /* 0x000fe40000010000 */
[----:B------:R-:W-:Y:S02]  /*2ba0*/  FMUL.FTZ R142, R162, R174 ;  /* 0x000000aea28e7220 */ /* 0x000fe40000410000 */
[----:B------:R-:W-:Y:S02]  /*2bb0*/  FMUL.FTZ R144, R158, R146 ;  /* 0x000000929e907220 */ /* 0x000fe40000410000 */
[----:B------:R-:W-:Y:S02]  /*2bc0*/  FMUL.FTZ R214, R139, R46 ;  /* 0x0000002e8bd67220 */ /* 0x000fe40000410000 */
[----:B------:R-:W-:Y:S02]  /*2bd0*/  FFMA.FTZ R143, R161, R155, -R142 ;  /* 0x0000009ba18f7223 */ /* 0x000fe4000001088e */
[----:B------:R-:W-:-:S02]  /*2be0*/  FFMA.FTZ R144, R157, R35, R144 ;  /* 0x000000239d907223 */ /* 0x000fc40000010090 */
[----:B------:R-:W-:Y:S02]  /*2bf0*/  FMUL.FTZ R142, R139, R47 ;  /* 0x0000002f8b8e7220 */ /* 0x000fe40000410000 */
[----:B------:R-:W-:Y:S02]  /*2c00*/  FMUL.FTZ R35, R158, R35 ;  /* 0x000000239e237220 */ /* 0x000fe40000410000 */
[----:B------:R-:W-:Y:S02]  /*2c10*/  FMUL.FTZ R155, R162, R155 ;  /* 0x0000009ba29b7220 */ /* 0x000fe40000410000 */
[C---:B------:R-:W-:Y:S02]  /*2c20*/  FMUL.FTZ R214, R123.reuse, R214 ;  /* 0x000000d67bd67220 */ /* 0x040fe40000410000 */
[----:B------:R-:W-:Y:S02]  /*2c30*/  FMUL.FTZ R213, R123, R142 ;  /* 0x0000008e7bd57220 */ /* 0x000fe40000410000 */
[----:B------:R-:W-:-:S02]  /*2c40*/  FFMA.FTZ R35, R157, R146, -R35 ;  /* 0x000000929d237223 */ /* 0x000fc40000010823 */
[----:B------:R-:W-:Y:S02]  /*2c50*/  FFMA.FTZ R174, R161, R174, R155 ;  /* 0x000000aea1ae7223 */ /* 0x000fe4000001009b */
[----:B------:R-:W-:Y:S02]  /*2c60*/  FMUL.FTZ R142, R160, R144 ;  /* 0x00000090a08e7220 */ /* 0x000fe40000410000 */
[----:B-1----:R-:W-:Y:S02]  /*2c70*/  FMUL.FTZ R164, R171, R164 ;  /* 0x000000a4aba47220 */ /* 0x002fe40000410000 */
[----:B------:R-:W-:Y:S02]  /*2c80*/  FADD.FTZ R143, R214, R143 ;  /* 0x0000008fd68f7221 */ /* 0x000fe40000010000 */
[----:B------:R-:W-:Y:S02]  /*2c90*/  FMUL.FTZ R139, R160, R35 ;  /* 0x00000023a08b7220 */ /* 0x000fe40000410000 */
[----:B------:R-:W-:-:S02]  /*2ca0*/  FADD.FTZ R174, R213, R174 ;  /* 0x000000aed5ae7221 */ /* 0x000fc40000010000 */
[----:B------:R-:W-:Y:S02]  /*2cb0*/  FFMA.FTZ R142, R159, R35, -R142 ;  /* 0x000000239f8e7223 */ /* 0x000fe4000001088e */
[----:B------:R-:W-:Y:S02]  /*2cc0*/  FMUL.FTZ R163, R171, R163 ;  /* 0x000000a3aba37220 */ /* 0x000fe40000410000 */
[----:B------:R-:W-:Y:S02]  /*2cd0*/  FMUL.FTZ R35, R164, R143 ;  /* 0x0000008fa4237220 */ /* 0x000fe40000410000 */
[----:B------:R-:W-:Y:S02]  /*2ce0*/  FMUL.FTZ R215, R138, R41 ;  /* 0x000000298ad77220 */ /* 0x000fe40000410000 */
[----:B------:R-:W-:Y:S02]  /*2cf0*/  FFMA.FTZ R139, R159, R144, R139 ;  /* 0x000000909f8b7223 */ /* 0x000fe4000001008b */
[----:B------:R-:W-:-:S02]  /*2d00*/  FMUL.FTZ R146, R164, R174 ;  /* 0x000000aea4927220 */ /* 0x000fc40000410000 */
[C---:B------:R-:W-:Y:S02]  /*2d10*/  FFMA.FTZ R174, R163.reuse, R174, R35 ;  /* 0x000000aea3ae7223 */ /* 0x040fe40000010023 */
[----:B------:R-:W-:Y:S02]  /*2d20*/  FMUL.FTZ R35, R138, R40 ;  /* 0x000000288a237220 */ /* 0x000fe40000410000 */
[----:B------:R-:W-:Y:S02]  /*2d30*/  FMUL.FTZ R215, R116, R215 ;  /* 0x000000d774d77220 */ /* 0x000fe40000410000 */
[C---:B------:R-:W-:Y:S02]  /*2d40*/  FMUL.FTZ R138, R162.reuse, R139 ;  /* 0x0000008ba28a7220 */ /* 0x040fe40000410000 */
[----:B------:R-:W-:Y:S02]  /*2d50*/  FFMA.FTZ R143, R163, R143, -R146 ;  /* 0x0000008fa38f7223 */ /* 0x000fe40000010892 */
[----:B------:R-:W-:-:S02]  /*2d60*/  FMUL.FTZ R144, R162, R142 ;  /* 0x0000008ea2907220 */ /* 0x000fc40000410000 */
[----:B------:R-:W-:Y:S02]  /*2d70*/  FMUL.FTZ R216, R116, R35 ;  /* 0x0000002374d87220 */ /* 0x000fe40000410000 */
[----:B------:R-:W-:Y:S02]  /*2d80*/  FADD.FTZ R174, R215, R174 ;  /* 0x000000aed7ae7221 */ /* 0x000fe40000010000 */
[----:B------:R-:W-:Y:S02]  /*2d90*/  FFMA.FTZ R142, R161, R142, -R138 ;  /* 0x0000008ea18e7223 */ /* 0x000fe4000001088a */
[----:B------:R-:W-:Y:S02]  /*2da0*/  FMUL.FTZ R185, R34, R185 ;  /* 0x000000b922b97220 */ /* 0x000fe40000410000 */
[----:B------:R-:W-:Y:S02]  /*2db0*/  FADD.FTZ R143, R216, R143 ;  /* 0x0000008fd88f7221 */ /* 0x000fe40000010000 */
[----:B------:R-:W-:-:S02]  /*2dc0*/  FMUL.FTZ R146, R166, R174 ;  /* 0x000000aea6927220 */ /* 0x000fc40000410000 */
[----:B------:R-:W-:Y:S02]  /*2dd0*/  FFMA.FTZ R144, R161, R139, R144 ;  /* 0x0000008ba1907223 */ /* 0x000fe40000010090 */
[C---:B------:R-:W-:Y:S02]  /*2de0*/  FMUL.FTZ R138, R137.reuse, R42 ;  /* 0x0000002a898a7220 */ /* 0x040fe40000410000 */
[----:B------:R-:W-:Y:S02]  /*2df0*/  FMUL.FTZ R35, R164, R142 ;  /* 0x0000008ea4237220 */ /* 0x000fe40000410000 */
[----:B------:R-:W-:Y:S02]  /*2e00*/  FMUL.RZ R186, R186, 0.15915493667125701904 ;  /* 0x3e22f983baba7820 */ /* 0x000fe4000040c000 */
[----:B------:R-:W-:Y:S02]  /*2e10*/  FMUL.FTZ R210, R137, R43 ;  /* 0x0000002b89d27220 */ /* 0x000fe40000410000 */
[-C--:B------:R-:W-:Y:S01]  /*2e20*/  FFMA.FTZ R146, R165, R143.reuse, -R146 ;  /* 0x0000008fa5927223 */ /* 0x080fe20000010892 */
[----:B------:R-:W-:Y:S01]  /*2e30*/  MUFU.EX2 R185, R185 ;  /* 0x000000b900b97308 */ /* 0x000fe20000000800 */
[----:B------:R-:W-:-:S02]  /*2e40*/  FMUL.FTZ R143, R166, R143 ;  /* 0x0000008fa68f7220 */ /* 0x000fc40000410000 */
[----:B------:R-:W-:Y:S02]  /*2e50*/  FMUL.FTZ R209, R117, R138 ;  /* 0x0000008a75d17220 */ /* 0x000fe40000410000 */
[-C--:B------:R-:W-:Y:S02]  /*2e60*/  FFMA.FTZ R137, R163, R144.reuse, R35 ;  /* 0x00000090a3897223 */ /* 0x080fe40000010023 */
[----:B------:R-:W-:Y:S01]  /*2e70*/  FMUL.FTZ R144, R164, R144 ;  /* 0x00000090a4907220 */ /* 0x000fe20000410000 */
[----:B------:R-:W0:Y:S01]  /*2e80*/  MUFU.SIN R170, R186 ;  /* 0x000000ba00aa7308 */ /* 0x000e220000000400 */
[----:B------:R-:W-:Y:S02]  /*2e90*/  FMUL.FTZ R168, R168, R177 ;  /* 0x000000b1a8a87220 */ /* 0x000fe40000410000 */
[----:B------:R-:W-:Y:S02]  /*2ea0*/  FFMA.FTZ R143, R165, R174, R143 ;  /* 0x000000aea58f7223 */ /* 0x000fe4000001008f */
[----:B------:R-:W-:-:S02]  /*2eb0*/  FMUL.FTZ R210, R117, R210 ;  /* 0x000000d275d27220 */ /* 0x000fc40000410000 */
[----:B------:R-:W-:Y:S01]  /*2ec0*/  FADD.FTZ R146, R209, R146 ;  /* 0x00000092d1927221 */ /* 0x000fe20000010000 */
[----:B------:R-:W1:Y:S01]  /*2ed0*/  MUFU.COS R184, R186 ;  /* 0x000000ba00b87308 */ /* 0x000e620000000000 */
[----:B------:R-:W-:Y:S02]  /*2ee0*/  FFMA.FTZ R144, R163, R142, -R144 ;  /* 0x0000008ea3907223 */ /* 0x000fe40000010890 */
[----:B------:R-:W-:Y:S02]  /*2ef0*/  FMUL.FTZ R138, R166, R137 ;  /* 0x00000089a68a7220 */ /* 0x000fe40000410000 */
[----:B------:R-:W-:Y:S02]  /*2f00*/  FADD.FTZ R143, R210, R143 ;  /* 0x0000008fd28f7221 */ /* 0x000fe40000010000 */
[----:B------:R-:W-:Y:S02]  /*2f10*/  FMUL.FTZ R142, R168, R146 ;  /* 0x00000092a88e7220 */ /* 0x000fe40000410000 */
[----:B------:R-:W-:-:S02]  /*2f20*/  FMUL.FTZ R35, R136, R37 ;  /* 0x0000002588237220 */ /* 0x000fc40000410000 */
[-C--:B------:R-:W-:Y:S02]  /*2f30*/  FFMA.FTZ R138, R165, R144.reuse, -R138 ;  /* 0x00000090a58a7223 */ /* 0x080fe4000001088a */
[----:B------:R-:W-:Y:S02]  /*2f40*/  FMUL.FTZ R144, R166, R144 ;  /* 0x00000090a6907220 */ /* 0x000fe40000410000 */
[-C--:B------:R-:W-:Y:S02]  /*2f50*/  FFMA.FTZ R139, R167, R143.reuse, R142 ;  /* 0x0000008fa78b7223 */ /* 0x080fe4000001008e */
[----:B------:R-:W-:Y:S02]  /*2f60*/  FMUL.FTZ R143, R168, R143 ;  /* 0x0000008fa88f7220 */ /* 0x000fe40000410000 */
[----:B------:R-:W-:Y:S02]  /*2f70*/  FMUL.FTZ R155, R136, R36 ;  /* 0x00000024889b7220 */ /* 0x000fe40000410000 */
[----:B------:R-:W-:-:S02]  /*2f80*/  FMUL.FTZ R154, R118, R35 ;  /* 0x00000023769a7220 */ /* 0x000fc40000410000 */
[----:B------:R-:W-:Y:S02]  /*2f90*/  FFMA.FTZ R144, R165, R137, R144 ;  /* 0x00000089a5907223 */ /* 0x000fe40000010090 */
[----:B0-----:R-:W-:Y:S02]  /*2fa0*/  FMUL.FTZ R170, R185, R170 ;  /* 0x000000aab9aa7220 */ /* 0x001fe40000410000 */
[----:B------:R-:W-:Y:S02]  /*2fb0*/  FFMA.FTZ R146, R167, R146, -R143 ;  /* 0x00000092a7927223 */ /* 0x000fe4000001088f */
[----:B------:R-:W-:Y:S02]  /*2fc0*/  FMUL.FTZ R155, R118, R155 ;  /* 0x0000009b769b7220 */ /* 0x000fe40000410000 */
[----:B------:R-:W-:Y:S02]  /*2fd0*/  FADD.FTZ R139, R154, R139 ;  /* 0x0000008b9a8b7221 */ /* 0x000fe40000010000 */
[----:B------:R-:W-:-:S02]  /*2fe0*/  FMUL.FTZ R35, R168, R144 ;  /* 0x00000090a8237220 */ /* 0x000fc40000410000 */
[----:B-1----:R-:W-:Y:S02]  /*2ff0*/  FMUL.FTZ R169, R185, R184 ;  /* 0x000000b8b9a97220 */ /* 0x002fe40000410000 */
[----:B------:R-:W-:Y:S02]  /*3000*/  FADD.FTZ R146, R155, R146 ;  /* 0x000000929b927221 */ /* 0x000fe40000010000 */
[----:B------:R-:W-:Y:S01]  /*3010*/  FMUL.FTZ R137, R170, R139 ;  /* 0x0000008baa897220 */ /* 0x000fe20000410000 */
[----:B------:R-:W-:Y:S01]  /*3020*/  ISETP.NE.AND P0, PT, R18, 0x7f, PT ;  /* 0x0000007f1200780c */ /* 0x000fe20003f05270 */
[-C--:B------:R-:W-:Y:S02]  /*3030*/  FMUL.FTZ R136, R168, R138.reuse ;  /* 0x0000008aa8887220 */ /* 0x080fe40000410000 */
[----:B------:R-:W-:Y:S02]  /*3040*/  FFMA.FTZ R35, R167, R138, -R35 ;  /* 0x0000008aa7237223 */ /* 0x000fe40000010823 */
[----:B------:R-:W-:-:S02]  /*3050*/  FFMA.FTZ R143, R169, R146, -R137 ;  /* 0x00000092a98f7223 */ /* 0x000fc40000010889 */
[----:B------:R-:W-:Y:S02]  /*3060*/  FFMA.FTZ R136, R167, R144, R136 ;  /* 0x00000090a7887223 */ /* 0x000fe40000010088 */
[----:B------:R-:W-:Y:S02]  /*3070*/  FMUL.FTZ R137, R170, R35 ;  /* 0x00000023aa897220 */ /* 0x000fe40000410000 */
[C---:B------:R-:W-:Y:S02]  /*3080*/  FMUL.FTZ R208, R34.reuse, R38 ;  /* 0x0000002622d07220 */ /* 0x040fe40000410000 */
[----:B------:R-:W-:Y:S02]  /*3090*/  FMUL.FTZ R34, R34, R39 ;  /* 0x0000002722227220 */ /* 0x000fe40000410000 */
[-C--:B------:R-:W-:Y:S02]  /*30a0*/  FFMA.FTZ R137, R169, R136.reuse, R137 ;  /* 0x00000088a9897223 */ /* 0x080fe40000010089 */
[----:B------:R-:W-:-:S02]  /*30b0*/  FMUL.FTZ R136, R170, R136 ;  /* 0x00000088aa887220 */ /* 0x000fc40000410000 */
[----:B------:R-:W-:Y:S02]  /*30c0*/  FMUL.FTZ R207, R119, R34 ;  /* 0x0000002277cf7220 */ /* 0x000fe40000410000 */
[----:B------:R-:W-:Y:S02]  /*30d0*/  FFMA.FTZ R136, R169, R35, -R136 ;  /* 0x00000023a9887223 */ /* 0x000fe40000010888 */
[----:B------:R0:W1:Y:S01]  /*30e0*/  @P0 LDS.64 R34, [R18.X8+0xa888] ;  /* 0x00a8880012220984 */ /* 0x0000620000008a00 */
[----:B------:R-:W-:Y:S01]  /*30f0*/  FMUL.FTZ R138, R170, R146 ;  /* 0x00000092aa8a7220 */ /* 0x000fe20000410000 */
[----:B------:R-:W-:Y:S01]  /*3100*/  BSSY B0, `(.L_x_2938) ;  /* 0x0000013000007945 */ /* 0x000fe20003800000 */
[----:B------:R-:W-:Y:S02]  /*3110*/  FMUL.FTZ R208, R119, R208 ;  /* 0x000000d077d07220 */ /* 0x000fe40000410000 */
[----:B------:R-:W-:Y:S01]  /*3120*/  FFMA.FTZ R138, R169, R139, R138 ;  /* 0x0000008ba98a7223 */ /* 0x000fe2000001008a */
[----:B------:R-:W-:-:S02]  /*3130*/  ISETP.GT.U32.AND P2, PT, R18, 0x1f, PT ;  /* 0x0000001f1200780c */ /* 0x000fc40003f44070 */
[----:B------:R-:W-:Y:S01]  /*3140*/  LEA.HI R171, R18, R18, RZ, 0x1e ;  /* 0x0000001212ab7211 */ /* 0x000fe200078ff0ff */
[----:B------:R-:W-:Y:S02]  /*3150*/  FADD.FTZ R139, R207, R138 ;  /* 0x0000008acf8b7221 */ /* 0x000fe40000010000 */
[----:B------:R-:W-:Y:S01]  /*3160*/  FADD.FTZ R138, R208, R143 ;  /* 0x0000008fd08a7221 */ /* 0x000fe20000010000 */
        /* <DEDUP_REMOVED lines=12> */
.L_x_2939:
[----:B0-----:R-:W-:Y:S05]  /*3230*/  BSYNC B0 ;  /* 0x0000000000007941 */ /* 0x001fea0003800000 */
.L_x_2938:
        /* <DEDUP_REMOVED lines=38> */
[----:B------:R-:W0:Y:S04]  /*34a0*/  LDS.128 R140, [R237+0x8480] ;  /* 0x00848000ed8c7984 */ /* 0x000e280000000c00 */
[----:B------:R-:W2:Y:S04]  /*34b0*/  LDS.128 R144, [R237+0x8490] ;  /* 0x00849000ed907984 */ /* 0x000ea80000000c00 */
[----:B------:R-:W3:Y:S01]  /*34c0*/  LDS.128 R148, [R237+0x84a0] ;  /* 0x0084a000ed947984 */ /* 0x000ee20000000c00 */
        /* <DEDUP_REMOVED lines=9> */
[C---:B--2---:R-:W-:Y:S02]  /*3560*/  FMUL.FTZ R137, R145.reuse, R143 ;  /* 0x0000008f91897220 */ /* 0x044fe40000410000 */
[----:B------:R-:W-:Y:S02]  /*3570*/  FFMA.FTZ R139, R136, R140, -R139 ;  /* 0x0000008c888b7223 */ /* 0x000fe4000001088b */
[-C--:B------:R-:W-:Y:S02]  /*3580*/  FFMA.FTZ R137, R144, R142.reuse, -R137 ;  /* 0x0000008e90897223 */ /* 0x080fe40000010889 */
[----:B------:R-:W-:-:S02]  /*3590*/  FMUL.FTZ R142, R145, R142 ;  /* 0x0000008e918e7220 */ /* 0x000fc40000410000 */
[C---:B------:R-:W-:Y:S02]  /*35a0*/  FMUL.FTZ R136, R145.reuse, R139 ;  /* 0x0000008b91887220 */ /* 0x040fe40000410000 */
[----:B------:R-:W-:Y:S02]  /*35b0*/  FFMA.FTZ R142, R144, R143, R142 ;  /* 0x0000008f908e7223 */ /* 0x000fe4000001008e */
        /* <DEDUP_REMOVED lines=17> */
.L_x_3046:
        /* <DEDUP_REMOVED lines=59> */
[----:B------:R-:W-:Y:S02]  /*3a80*/  FFMA.FTZ R140, R138, R140, R147 ;  /* 0x0000008c8a8c7223 */ /* 0x000fe40000010093 */
[----:B------:R-:W-:Y:S01]  /*3a90*/  @P0 FADD.FTZ R150, R150, R145 ;  /* 0x0000009196960221 */ /* 0x000fe20000010000 */
[----:B------:R-:W-:Y:S01]  /*3aa0*/  FSEL R145, R143, R142, !P0 ;  /* 0x0000008e8f917208 */ /* 0x000fe20004000000 */
[----:B------:R-:W-:-:S02]  /*3ab0*/  @P0 FFMA.FTZ R138, R138, R136, -R139 ;  /* 0x000000888a8a0223 */ /* 0x000fc4000001088b */
[----:B------:R-:W-:Y:S01]  /*3ac0*/  @P0 FADD.FTZ R151, R151, R140 ;  /* 0x0000008c97970221 */ /* 0x000fe20000010000 */
[----:B------:R0:W2:Y:S01]  /*3ad0*/  SHFL.UP PT, R238, R150, 0x10, RZ ;  /* 0x0600000096ee7989 */ /* 0x0000a200000e00ff */
[----:B------:R-:W-:Y:S02]  /*3ae0*/  MOV R141, R150 ;  /* 0x00000096008d7202 */ /* 0x000fe40000000f00 */
[----:B------:R-:W-:Y:S01]  /*3af0*/  MOV R147, R138 ;  /* 0x0000008a00937202 */ /* 0x000fe20000000f00 */
[----:B------:R0:W3:Y:S01]  /*3b00*/  SHFL.UP PT, R146, R138, 0x10, RZ ;  /* 0x060000008a927989 */ /* 0x0000e200000e00ff */
[----:B------:R-:W-:-:S03]  /*3b10*/  MOV R144, R151 ;  /* 0x0000009700907202 */ /* 0x000fc60000000f00 */
[----:B------:R0:W4:Y:S04]  /*3b20*/  SHFL.UP PT, R139, R151, 0x10, RZ ;  /* 0x06000000978b7989 */ /* 0x00012800000e00ff */
[----:B------:R0:W1:Y:S02]  /*3b30*/  SHFL.UP PT, R148, R145, 0x10, RZ ;  /* 0x0600000091947989 */ /* 0x00006400000e00ff */
.L_x_3047:
[----:B------:R-:W-:Y:S01]  /*3b40*/  ISETP.GE.AND P0, PT, R17, 0x10, PT ;  /* 0x000000101100780c */ /* 0x000fe20003f06270 */
[-C--:B----4-:R-:W-:Y:S02]  /*3b50*/  FMUL.FTZ R137, R139, R145.reuse ;  /* 0x000000918b897220 */ /* 0x090fe40000410000 */
[----:B---3--:R-:W-:Y:S02]  /*3b60*/  FMUL.FTZ R136, R146, R145 ;  /* 0x0000009192887220 */ /* 0x008fe40000410000 */
[C---:B0-2---:R-:W-:Y:S02]  /*3b70*/  FFMA.FTZ R138, R238.reuse, R147, -R137 ;  /* 0x00000093ee8a7223 */ /* 0x045fe40000010889 */
[----:B------:R-:W-:-:S02]  /*3b80*/  FMUL.FTZ R238, R238, R145 ;  /* 0x00000091eeee7220 */ /* 0x000fc40000410000 */
[C---:B-1----:R-:W-:Y:S02]  /*3b90*/  FFMA.FTZ R136, R148.reuse, R147, R136 ;  /* 0x0000009394887223 */ /* 0x042fe40000010088 */
[----:B------:R-:W-:Y:S02]  /*3ba0*/  FMUL.FTZ R148, R148, R145 ;  /* 0x0000009194947220 */ /* 0x000fe40000410000 */
[-C--:B------:R-:W-:Y:S01]  /*3bb0*/  FFMA.FTZ R139, R139, R147.reuse, R238 ;  /* 0x000000938b8b7223 */ /* 0x080fe200000100ee */
        /* <DEDUP_REMOVED lines=10> */
[----:B------:R-:W-:Y:S05]  /*3c60*/  CALL.REL.NOINC `($__internal_73_$__cuda_sm70_shflsync_idx_p) ;  /* 0x00008c7000007944 */ /* 0x000fea0003c00000 */
.L_x_2944:
[----:B------:R-:W-:Y:S05]  /*3c70*/  BRA.CONV ~URZ, `(.L_x_2945) ;  /* 0x000000637f007947 */ /* 0x000fea000b800000 */
[----:B-1----:R-:W-:Y:S01]  /*3c80*/  HFMA2.MMA R137, -RZ, RZ, 0, 1.847743988037109375e-06 ;  /* 0x0000001fff897435 */ /* 0x002fe200000001ff */
[----:B0-----:R-:W-:Y:S02]  /*3c90*/  MOV R140, R145 ;  /* 0x00000091008c7202 */ /* 0x001fe40000000f00 */
[----:B------:R-:W-:Y:S02]  /*3ca0*/  MOV R139, 0x1f ;  /* 0x0000001f008b7802 */ /* 0x000fe40000000f00 */
[----:B------:R-:W-:Y:S02]  /*3cb0*/  MOV R136, 0xffffffff ;  /* 0xffffffff00887802 */ /* 0x000fe40000000f00 */
[----:B------:R-:W-:-:S02]  /*3cc0*/  MOV R138, 0x3ce0 ;  /* 0x00003ce0008a7802 */ /* 0x000fc40000000f00 */
[----:B------:R-:W-:Y:S05]  /*3cd0*/  CALL.REL.NOINC `($__internal_73_$__cuda_sm70_shflsync_idx_p) ;  /* 0x00008c0000007944 */ /* 0x000fea0003c00000 */
.L_x_2945:
[----:B------:R-:W-:Y:S05]  /*3ce0*/  BRA.CONV ~URZ, `(.L_x_2946) ;  /* 0x000000637f007947 */ /* 0x000fea000b800000 */
[----:B-1----:R-:W-:Y:S01]  /*3cf0*/  HFMA2.MMA R137, -RZ, RZ, 0, 1.847743988037109375e-06 ;  /* 0x0000001fff897435 */ /* 0x002fe200000001ff */
[----:B0-----:R-:W-:-:S02]  /*3d00*/  MOV R140, R141 ;  /* 0x0000008d008c7202 */ /* 0x001fc40000000f00 */
[----:B------:R-:W-:Y:S02]  /*3d10*/  MOV R139, 0x1f ;  /* 0x0000001f008b7802 */ /* 0x000fe40000000f00 */
[----:B------:R-:W-:Y:S02]  /*3d20*/  MOV R136, 0xffffffff ;  /* 0xffffffff00887802 */ /* 0x000fe40000000f00 */
[----:B------:R-:W-:Y:S02]  /*3d30*/  MOV R138, 0x3d50 ;  /* 0x00003d50008a7802 */ /* 0x000fe40000000f00 */
[----:B------:R-:W-:Y:S05]  /*3d40*/  CALL.REL.NOINC `($__internal_73_$__cuda_sm70_shflsync_idx_p) ;  /* 0x00008b9000007944 */ /* 0x000fea0003c00000 */
.L_x_2946:
[----:B------:R-:W-:Y:S05]  /*3d50*/  BRA.CONV ~URZ, `(.L_x_2947) ;  /* 0x000000637f007947 */ /* 0x000fea000b800000 */
[----:B-1----:R-:W-:Y:S01]  /*3d60*/  HFMA2.MMA R137, -RZ, RZ, 0, 1.847743988037109375e-06 ;  /* 0x0000001fff897435 */ /* 0x002fe200000001ff */
[----:B0-----:R-:W-:Y:S02]  /*3d70*/  MOV R140, R144 ;  /* 0x00000090008c7202 */ /* 0x001fe40000000f00 */
[----:B------:R-:W-:Y:S02]  /*3d80*/  MOV R139, 0x1f ;  /* 0x0000001f008b7802 */ /* 0x000fe40000000f00 */
[----:B------:R-:W-:Y:S02]  /*3d90*/  MOV R136, 0xffffffff ;  /* 0xffffffff00887802 */ /* 0x000fe40000000f00 */
[----:B------:R-:W-:-:S02]  /*3da0*/  MOV R138, 0x3dc0 ;  /* 0x00003dc0008a7802 */ /* 0x000fc40000000f00 */
[----:B------:R-:W-:Y:S05]  /*3db0*/  CALL.REL.NOINC `($__internal_73_$__cuda_sm70_shflsync_idx_p) ;  /* 0x00008b2000007944 */ /* 0x000fea0003c00000 */
.L_x_2947:
[----:B------:R-:W-:Y:S05]  /*3dc0*/  BRA.DIV ~URZ, `(.L_x_2948) ;  /* 0x000078b27f007947 */ /* 0x000fea000b800000 */
[----:B------:R-:W2:Y:S04]  /*3dd0*/  SHFL.IDX PT, R132, R132, RZ, 0x1f ;  /* 0x00001fff84847589 */ /* 0x000ea800000e0000 */
[----:B------:R-:W3:Y:S04]  /*3de0*/  SHFL.IDX PT, R133, R133, RZ, 0x1f ;  /* 0x00001fff85857589 */ /* 0x000ee800000e0000 */
[----:B------:R-:W4:Y:S04]  /*3df0*/  SHFL.IDX PT, R134, R134, RZ, 0x1f ;  /* 0x00001fff86867589 */ /* 0x000f2800000e0000 */
[----:B------:R0:W1:Y:S04]  /*3e00*/  SHFL.IDX PT, R143, R135, RZ, 0x1f ;  /* 0x00001fff878f7589 */ /* 0x00006800000e0000 */
[----:B------:R0:W0:Y:S04]  /*3e10*/  SHFL.UP PT, R238, R147, 0x1, RZ ;  /* 0x0420000093ee7989 */ /* 0x00002800000e00ff */
[----:B------:R0:W0:Y:S04]  /*3e20*/  SHFL.UP PT, R239, R145, 0x1, RZ ;  /* 0x0420000091ef7989 */ /* 0x00002800000e00ff */
[----:B------:R-:W0:Y:S04]  /*3e30*/  SHFL.UP PT, R141, R141, 0x1, RZ ;  /* 0x042000008d8d7989 */ /* 0x000e2800000e00ff */
[----:B------:R0:W0:Y:S02]  /*3e40*/  SHFL.UP PT, R240, R144, 0x1, RZ ;  /* 0x0420000090f07989 */ /* 0x00002400000e00ff */
.L_x_3048:
[----:B--23--:R-:W2:Y:S01]  /*3e50*/  LDS.128 R148, [R237+0x8470] ;  /* 0x00847000ed947984 */ /* 0x00cea20000000c00 */
[----:B----4-:R-:W-:Y:S01]  /*3e60*/  MOV R142, R134 ;  /* 0x00000086008e7202 */ /* 0x010fe20000000f00 */
[----:B01----:R-:W-:Y:S01]  /*3e70*/  FMUL.FTZ R135, R143, R239 ;  /* 0x000000ef8f877220 */ /* 0x003fe20000410000 */
[----:B------:R-:W-:Y:S01]  /*3e80*/  MOV R140, R132 ;  /* 0x00000084008c7202 */ /* 0x000fe20000000f00 */
[----:B------:R-:W0:Y:S02]  /*3e90*/  LDS.128 R144, [R237+0x8480] ;  /* 0x00848000ed907984 */ /* 0x000e240000000c00 */
[----:B------:R-:W-:-:S02]  /*3ea0*/  FFMA.FTZ R134, R142, R238, -R135 ;  /* 0x000000ee8e867223 */ /* 0x000fc40000010887 */
[----:B------:R-:W-:Y:S02]  /*3eb0*/  FMUL.FTZ R135, R142, R239 ;  /* 0x000000ef8e877220 */ /* 0x000fe40000410000 */
[----:B------:R-:W-:Y:S01]  /*3ec0*/  @P1 FADD.FTZ R142, R134, R141 ;  /* 0x0000008d868e1221 */ /* 0x000fe20000010000 */
[----:B------:R-:W-:Y:S01]  /*3ed0*/  MOV R141, R133 ;  /* 0x00000085008d7202 */ /* 0x000fe20000000f00 */
[----:B------:R-:W-:-:S04]  /*3ee0*/  FFMA.FTZ R135, R143, R238, R135 ;  /* 0x000000ee8f877223 */ /* 0x000fc80000010087 */
[----:B------:R-:W-:Y:S02]  /*3ef0*/  @P1 FADD.FTZ R143, R135, R240 ;  /* 0x000000f0878f1221 */ /* 0x000fe40000010000 */
[----:B------:R-:W1:Y:S01]  /*3f00*/  LDS.128 R132, [R237+0x8490] ;  /* 0x00849000ed847984 */ /* 0x000e620000000c00 */
[CC--:B------:R-:W-:Y:S02]  /*3f10*/  FMUL.FTZ R137, R141.reuse, R239.reuse ;  /* 0x000000ef8d897220 */ /* 0x0c0fe40000410000 */
[C---:B------:R-:W-:Y:S02]  /*3f20*/  FMUL.FTZ R239, R140.reuse, R239 ;  /* 0x000000ef8cef7220 */ /* 0x040fe40000410000 */
[-C--:B------:R-:W-:Y:S02]  /*3f30*/  @P1 FFMA.FTZ R140, R140, R238.reuse, -R137 ;  /* 0x000000ee8c8c1223 */ /* 0x080fe40000010889 */
[----:B------:R-:W-:-:S05]  /*3f40*/  @P1 FFMA.FTZ R141, R141, R238, R239 ;  /* 0x000000ee8d8d1223 */ /* 0x000fca00000100ef */
[----:B------:R3:W-:Y:S01]  /*3f50*/  STS.128 [R237+0x8470], R140 ;  /* 0x0084708ced007388 */ /* 0x0007e20000000c00 */
[CC--:B--2---:R-:W-:Y:S02]  /*3f60*/  FMUL.FTZ R137, R149.reuse, R143.reuse ;  /* 0x0000008f95897220 */ /* 0x0c4fe40000410000 */
[CC--:B------:R-:W-:Y:S02]  /*3f70*/  FMUL.FTZ R136, R149.reuse, R142.reuse ;  /* 0x0000008e95887220 */ /* 0x0c0fe40000410000 */
[C---:B------:R-:W-:Y:S02]  /*3f80*/  FFMA.FTZ R137, R148.reuse, R142, -R137 ;  /* 0x0000008e94897223 */ /* 0x040fe40000010889 */
[----:B------:R-:W-:Y:S02]  /*3f90*/  FFMA.FTZ R136, R148, R143, R136 ;  /* 0x0000008f94887223 */ /* 0x000fe40000010088 */
[----:B------:R-:W-:Y:S02]  /*3fa0*/  FADD.FTZ R138, R150, R137 ;  /* 0x00000089968a7221 */ /* 0x000fe40000010000 */
        /* <DEDUP_REMOVED lines=10> */
[----:B------:R-:W-:Y:S02]  /*4050*/  FADD.FTZ R151, R147, R148 ;  /* 0x0000009493977221 */ /* 0x000fe40000010000 */
[----:B------:R-:W-:Y:S02]  /*4060*/  FADD.FTZ R150, R146, R149 ;  /* 0x0000009592967221 */ /* 0x000fe40000010000 */
[C---:B------:R-:W-:Y:S02]  /*4070*/  FMUL.FTZ R147, R145.reuse, R137 ;  /* 0x0000008991937220 */ /* 0x040fe40000410000 */
        /* <DEDUP_REMOVED lines=15> */
.L_x_2941:
[----:B0-----:R-:W-:Y:S05]  /*4170*/  BSYNC B0 ;  /* 0x0000000000007941 */ /* 0x001fea0003800000 */
.L_x_2940:
[----:B------:R-:W-:Y:S01]  /*4180*/  WARPSYNC 0xffffffff ;  /* 0xffffffff00007948 */ /* 0x000fe20003800000 */
[----:B------:R-:W-:Y:S02]  /*4190*/  LOP3.LUT P0, RZ, R18, 0x1f, RZ, 0xc0, !PT ;  /* 0x0000001f12ff7812 */ /* 0x000fe4000780c0ff */
[----:B---3--:R-:W-:Y:S01]  /*41a0*/  MOV R133, UR19 ;  /* 0x0000001300857c02 */ /* 0x008fe20008000f00 */
[----:B------:R-:W-:Y:S01]  /*41b0*/  BAR.SYNC.DEFER_BLOCKING 0x0 ;  /* 0x0000000000007b1d */ /* 0x000fe20000010000 */
[C---:B-1----:R-:W-:Y:S01]  /*41c0*/  FMUL.FTZ R134, R170.reuse, -R34 ;  /* 0x80000022aa867220 */ /* 0x042fe20000410000 */
[----:B------:R-:W-:Y:S01]  /*41d0*/  USHF.L.U32 UR43, UR7, 0x4, URZ ;  /* 0x00000004072b7899 */ /* 0x000fe2000800063f */
[CC--:B------:R-:W-:Y:S01]  /*41e0*/  FMUL.FTZ R132, R170.reuse, R35.reuse ;  /* 0x00000023aa847220 */ /* 0x0c0fe20000410000 */
[----:B------:R-:W-:Y:S01]  /*41f0*/  ISETP.GE.OR P0, PT, R133, c[0x0][0x174], P0 ;  /* 0x00005d0085007a0c */ /* 0x000fe20000706670 */
[-C--:B------:R-:W-:Y:S01]  /*4200*/  FMUL.FTZ R133, R170, R206.reuse ;  /* 0x000000ceaa857220 */ /* 0x080fe20000410000 */
[----:B------:R-:W-:Y:S01]  /*4210*/  BSSY B0, `(.L_x_2949) ;  /* 0x00001d8000007945 */ /* 0x000fe20003800000 */
[C---:B------:R-:W-:Y:S02]  /*4220*/  FFMA.FTZ R134, R169.reuse, -R35, R134 ;  /* 0x80000023a9867223 */ /* 0x040fe40000010086 */
[----:B------:R-:W-:-:S02]  /*4230*/  FMUL.FTZ R135, R169, R206 ;  /* 0x000000cea9877220 */ /* 0x000fc40000410000 */
[C---:B------:R-:W-:Y:S02]  /*4240*/  FFMA.FTZ R132, R169.reuse, R34, -R132 ;  /* 0x00000022a9847223 */ /* 0x040fe40000010884 */
[----:B------:R-:W-:Y:S02]  /*4250*/  FFMA.FTZ R136, R169, R174, -R133 ;  /* 0x000000aea9887223 */ /* 0x000fe40000010885 */
[----:B------:R-:W-:Y:S02]  /*4260*/  FMUL.FTZ R133, R168, -R134 ;  /* 0x80000086a8857220 */ /* 0x000fe40000410000 */
[----:B------:R-:W-:Y:S02]  /*4270*/  FFMA.FTZ R135, -R170, R174, -R135 ;  /* 0x000000aeaa877223 */ /* 0x000fe40000010987 */
[-C--:B------:R-:W-:Y:S02]  /*4280*/  FMUL.FTZ R137, R168, -R132.reuse ;  /* 0x80000084a8897220 */ /* 0x080fe40000410000 */
[----:B------:R-:W-:-:S02]  /*4290*/  FFMA.FTZ R133, R167, R132, -R133 ;  /* 0x00000084a7857223 */ /* 0x000fc40000010885 */
[----:B------:R-:W-:Y:S02]  /*42a0*/  FADD.FTZ R135, -R176, R135 ;  /* 0x00000087b0877221 */ /* 0x000fe40000010100 */
[----:B------:R-:W-:Y:S02]  /*42b0*/  FFMA.FTZ R137, R167, R134, R137 ;  /* 0x00000086a7897223 */ /* 0x000fe40000010089 */
[----:B------:R-:W-:Y:S02]  /*42c0*/  FADD.FTZ R136, R177, R136 ;  /* 0x00000088b1887221 */ /* 0x000fe40000010000 */
[----:B------:R-:W-:Y:S02]  /*42d0*/  FMUL.FTZ R140, R166, -R133 ;  /* 0x80000085a68c7220 */ /* 0x000fe40000410000 */
[----:B------:R-:W-:Y:S02]  /*42e0*/  FMUL.FTZ R132, R168, -R135 ;  /* 0x80000087a8847220 */ /* 0x000fe40000410000 */
[----:B------:R-:W-:-:S02]  /*42f0*/  FMUL.FTZ R138, R166, -R137 ;  /* 0x80000089a68a7220 */ /* 0x000fc40000410000 */
[-C--:B------:R-:W-:Y:S02]  /*4300*/  FMUL.FTZ R134, R168, -R136.reuse ;  /* 0x80000088a8867220 */ /* 0x080fe40000410000 */
[----:B------:R-:W-:Y:S02]  /*4310*/  FFMA.FTZ R140, R165, R137, R140 ;  /* 0x00000089a58c7223 */ /* 0x000fe4000001008c */
[----:B------:R-:W-:Y:S02]  /*4320*/  FFMA.FTZ R136, R167, R136, -R132 ;  /* 0x00000088a7887223 */ /* 0x000fe40000010884 */
[----:B------:R-:W-:Y:S02]  /*4330*/  FFMA.FTZ R138, R165, R133, -R138 ;  /* 0x00000085a58a7223 */ /* 0x000fe4000001088a */
[----:B------:R-:W-:Y:S01]  /*4340*/  FFMA.FTZ R135, R167, R135, R134 ;  /* 0x00000087a7877223 */ /* 0x000fe20000010086 */
[----:B------:R-:W0:Y:S01]  /*4350*/  LDS.64 R132, [R171.X16+0x8478] ;  /* 0x00847800ab847984 */ /* 0x000e22000000ca00 */
[----:B------:R-:W-:-:S02]  /*4360*/  FMUL.FTZ R134, R164, -R140 ;  /* 0x8000008ca4867220 */ /* 0x000fc40000410000 */
[-C--:B------:R-:W-:Y:S02]  /*4370*/  FMUL.FTZ R139, R164, -R138.reuse ;  /* 0x8000008aa48b7220 */ /* 0x080fe40000410000 */
[----:B------:R-:W-:Y:S02]  /*4380*/  FADD.FTZ R136, R179, R136 ;  /* 0x00000088b3887221 */ /* 0x000fe40000010000 */
[----:B------:R-:W-:Y:S02]  /*4390*/  FADD.FTZ R135, -R178, R135 ;  /* 0x00000087b2877221 */ /* 0x000fe40000010100 */
[C---:B------:R-:W-:Y:S02]  /*43a0*/  FFMA.FTZ R137, R163.reuse, R138, -R134 ;  /* 0x0000008aa3897223 */ /* 0x040fe40000010886 */
[----:B------:R-:W-:Y:S02]  /*43b0*/  FFMA.FTZ R139, R163, R140, R139 ;  /* 0x0000008ca38b7223 */ /* 0x000fe4000001008b */
[----:B------:R-:W-:-:S02]  /*43c0*/  FMUL.FTZ R138, R166, -R136 ;  /* 0x80000088a68a7220 */ /* 0x000fc40000410000 */
[----:B------:R-:W-:Y:S02]  /*43d0*/  FMUL.FTZ R134, R166, -R135 ;  /* 0x80000087a6867220 */ /* 0x000fe40000410000 */
[C---:B------:R-:W-:Y:S02]  /*43e0*/  FMUL.FTZ R142, R162.reuse, -R137 ;  /* 0x80000089a28e7220 */ /* 0x040fe40000410000 */
[----:B------:R-:W-:Y:S02]  /*43f0*/  FMUL.FTZ R140, R162, -R139 ;  /* 0x8000008ba28c7220 */ /* 0x000fe40000410000 */
[C---:B------:R-:W-:Y:S02]  /*4400*/  FFMA.FTZ R138, R165.reuse, R135, R138 ;  /* 0x00000087a58a7223 */ /* 0x040fe4000001008a */
[----:B------:R-:W-:Y:S02]  /*4410*/  FFMA.FTZ R135, R165, R136, -R134 ;  /* 0x00000088a5877223 */ /* 0x000fe40000010886 */
[----:B------:R-:W-:-:S02]  /*4420*/  FFMA.FTZ R142, R161, R139, R142 ;  /* 0x0000008ba18e7223 */ /* 0x000fc4000001008e */
[----:B------:R-:W-:Y:S02]  /*4430*/  FFMA.FTZ R140, R161, R137, -R140 ;  /* 0x00000089a18c7223 */ /* 0x000fe4000001088c */
[----:B------:R-:W-:Y:S02]  /*4440*/  FADD.FTZ R138, -R193, R138 ;  /* 0x0000008ac18a7221 */ /* 0x000fe40000010100 */
[----:B------:R-:W-:Y:S02]  /*4450*/  FADD.FTZ R135, R180, R135 ;  /* 0x00000087b4877221 */ /* 0x000fe40000010000 */
[C---:B------:R-:W-:Y:S02]  /*4460*/  FMUL.FTZ R137, R160.reuse, -R142 ;  /* 0x8000008ea0897220 */ /* 0x040fe40000410000 */
[----:B------:R-:W-:Y:S02]  /*4470*/  FMUL.FTZ R139, R160, -R140 ;  /* 0x8000008ca08b7220 */ /* 0x000fe40000410000 */
[----:B------:R-:W-:-:S02]  /*4480*/  FMUL.FTZ R134, R164, -R138 ;  /* 0x8000008aa4867220 */ /* 0x000fc40000410000 */
[-C--:B------:R-:W-:Y:S02]  /*4490*/  FMUL.FTZ R136, R164, -R135.reuse ;  /* 0x80000087a4887220 */ /* 0x080fe40000410000 */
[C---:B------:R-:W-:Y:S02]  /*44a0*/  FFMA.FTZ R137, R159.reuse, R140, -R137 ;  /* 0x0000008c9f897223 */ /* 0x040fe40000010889 */
[----:B------:R-:W-:Y:S02]  /*44b0*/  FFMA.FTZ R139, R159, R142, R139 ;  /* 0x0000008e9f8b7223 */ /* 0x000fe4000001008b */
[C---:B------:R-:W-:Y:S02]  /*44c0*/  FFMA.FTZ R134, R163.reuse, R135, -R134 ;  /* 0x00000087a3867223 */ /* 0x040fe40000010886 */
[----:B------:R-:W-:Y:S02]  /*44d0*/  FFMA.FTZ R135, R163, R138, R136 ;  /* 0x0000008aa3877223 */ /* 0x000fe40000010088 */
[----:B------:R-:W-:-:S02]  /*44e0*/  FMUL.FTZ R138, R158, -R137 ;  /* 0x800000899e8a7220 */ /* 0x000fc40000410000 */
[-C--:B------:R-:W-:Y:S02]  /*44f0*/  FMUL.FTZ R136, R158, -R139.reuse ;  /* 0x8000008b9e887220 */ /* 0x080fe40000410000 */
[----:B------:R-:W-:Y:S02]  /*4500*/  FADD.FTZ R134, R181, R134 ;  /* 0x00000086b5867221 */ /* 0x000fe40000010000 */
[----:B------:R-:W-:Y:S02]  /*4510*/  FADD.FTZ R135, -R194, R135 ;  /* 0x00000087c2877221 */ /* 0x000fe40000010100 */
[C---:B------:R-:W-:Y:S02]  /*4520*/  FFMA.FTZ R139, R157.reuse, R139, R138 ;  /* 0x0000008b9d8b7223 */ /* 0x040fe4000001008a */
[----:B------:R-:W-:Y:S02]  /*4530*/  FFMA.FTZ R137, R157, R137, -R136 ;  /* 0x000000899d897223 */ /* 0x000fe40000010888 */
[----:B------:R-:W-:-:S02]  /*4540*/  FMUL.FTZ R138, R162, -R134 ;  /* 0x80000086a28a7220 */ /* 0x000fc40000410000 */
[-C--:B------:R-:W-:Y:S02]  /*4550*/  FMUL.FTZ R136, R162, -R135.reuse ;  /* 0x80000087a2887220 */ /* 0x080fe40000410000 */
[C---:B------:R-:W-:Y:S02]  /*4560*/  FFMA.FTZ R138, R161.reuse, R135, R138 ;  /* 0x00000087a18a7223 */ /* 0x040fe4000001008a */
[----:B------:R-:W-:Y:S02]  /*4570*/  FFMA.FTZ R135, R161, R134, -R136 ;  /* 0x00000086a1877223 */ /* 0x000fe40000010888 */
[----:B------:R-:W-:Y:S02]  /*4580*/  FMUL.FTZ R140, R156, -R139 ;  /* 0x8000008b9c8c7220 */ /* 0x000fe40000410000 */
[----:B------:R-:W-:Y:S02]  /*4590*/  FADD.FTZ R134, R182, R135 ;  /* 0x00000087b6867221 */ /* 0x000fe40000010000 */
[----:B0-----:R-:W-:-:S02]  /*45a0*/  FMUL.FTZ R135, R153, R133 ;  /* 0x0000008599877220 */ /* 0x001fc40000410000 */
[-C--:B------:R-:W-:Y:S02]  /*45b0*/  FMUL.FTZ R153, R153, R132.reuse ;  /* 0x0000008499997220 */ /* 0x080fe40000410000 */
[----:B------:R-:W-:Y:S02]  /*45c0*/  FADD.FTZ R138, -R195, R138 ;  /* 0x0000008ac38a7221 */ /* 0x000fe40000010100 */
[----:B------:R-:W-:Y:S02]  /*45d0*/  FMUL.FTZ R142, R156, -R137 ;  /* 0x800000899c8e7220 */ /* 0x000fe40000410000 */
[C---:B------:R-:W-:Y:S02]  /*45e0*/  FFMA.FTZ R135, R152.reuse, R132, -R135 ;  /* 0x0000008498877223 */ /* 0x040fe40000010887 */
[----:B------:R-:W-:Y:S02]  /*45f0*/  FFMA.FTZ R152, R152, R133, R153 ;  /* 0x0000008598987223 */ /* 0x000fe40000010099 */
[----:B------:R-:W-:-:S02]  /*4600*/  FFMA.FTZ R140, R33, R137, -R140 ;  /* 0x00000089218c7223 */ /* 0x000fc4000001088c */
[----:B------:R-:W-:Y:S02]  /*4610*/  FMUL.FTZ R136, R160, -R138 ;  /* 0x8000008aa0887220 */ /* 0x000fe40000410000 */
[----:B------:R-:W-:Y:S02]  /*4620*/  FFMA.FTZ R142, R33, R139, R142 ;  /* 0x0000008b218e7223 */ /* 0x000fe4000001008e */
[----:B------:R-:W-:Y:S02]  /*4630*/  FADD.FTZ R237, R236, R135 ;  /* 0x00000087eced7221 */ /* 0x000fe40000010000 */
[----:B------:R-:W-:Y:S02]  /*4640*/  FADD.FTZ R235, R235, R152 ;  /* 0x00000098ebeb7221 */ /* 0x000fe40000010000 */
[-C--:B------:R-:W-:Y:S02]  /*4650*/  FMUL.FTZ R137, R160, -R134.reuse ;  /* 0x80000086a0897220 */ /* 0x080fe40000410000 */
[----:B------:R-:W-:-:S02]  /*4660*/  FFMA.FTZ R136, R159, R134, -R136 ;  /* 0x000000869f887223 */ /* 0x000fc40000010888 */
[C---:B------:R-:W-:Y:S02]  /*4670*/  FMUL.FTZ R135, R32.reuse, -R140 ;  /* 0x8000008c20877220 */ /* 0x040fe40000410000 */
[-C--:B------:R-:W-:Y:S02]  /*4680*/  FMUL.FTZ R133, R32, -R142.reuse ;  /* 0x8000008e20857220 */ /* 0x080fe40000410000 */
[C---:B------:R-:W-:Y:S02]  /*4690*/  FMUL.FTZ R134, R20.reuse, R237 ;  /* 0x000000ed14867220 */ /* 0x040fe40000410000 */
[----:B------:R-:W-:Y:S02]  /*46a0*/  FMUL.FTZ R132, R20, R235 ;  /* 0x000000eb14847220 */ /* 0x000fe40000410000 */
[C---:B------:R-:W-:Y:S02]  /*46b0*/  FFMA.FTZ R135, R31.reuse, R142, R135 ;  /* 0x0000008e1f877223 */ /* 0x040fe40000010087 */
[----:B------:R-:W-:-:S02]  /*46c0*/  FFMA.FTZ R140, R31, R140, -R133 ;  /* 0x0000008c1f8c7223 */ /* 0x000fc40000010885 */
[C---:B------:R-:W-:Y:S02]  /*46d0*/  FFMA.FTZ R134, R19.reuse, R235, R134 ;  /* 0x000000eb13867223 */ /* 0x040fe40000010086 */
[----:B------:R-:W-:Y:S02]  /*46e0*/  FFMA.FTZ R133, R19, R237, -R132 ;  /* 0x000000ed13857223 */ /* 0x000fe40000010884 */
[----:B------:R-:W-:Y:S02]  /*46f0*/  FMUL.FTZ R132, R30, -R135 ;  /* 0x800000871e847220 */ /* 0x000fe40000410000 */
[----:B------:R-:W-:Y:S02]  /*4700*/  FADD.FTZ R236, R233, R134 ;  /* 0x00000086e9ec7221 */ /* 0x000fe40000010000 */
[----:B------:R-:W-:Y:S02]  /*4710*/  FFMA.FTZ R137, R159, R138, R137 ;  /* 0x0000008a9f897223 */ /* 0x000fe40000010089 */
[----:B------:R-:W-:-:S02]  /*4720*/  FADD.FTZ R234, R234, R133 ;  /* 0x00000085eaea7221 */ /* 0x000fc40000010000 */
[-C--:B------:R-:W-:Y:S02]  /*4730*/  FMUL.FTZ R138, R30, -R140.reuse ;  /* 0x8000008c1e8a7220 */ /* 0x080fe40000410000 */
[----:B------:R-:W-:Y:S02]  /*4740*/  FFMA.FTZ R140, R29, R140, -R132 ;  /* 0x0000008c1d8c7223 */ /* 0x000fe40000010884 */
[C---:B------:R-:W-:Y:S02]  /*4750*/  FMUL.FTZ R132, R22.reuse, R236 ;  /* 0x000000ec16847220 */ /* 0x040fe40000410000 */
[----:B------:R-:W-:Y:S02]  /*4760*/  FMUL.FTZ R133, R22, R234 ;  /* 0x000000ea16857220 */ /* 0x000fe40000410000 */
[----:B------:R-:W-:Y:S02]  /*4770*/  FADD.FTZ R137, -R196, R137 ;  /* 0x00000089c4897221 */ /* 0x000fe40000010100 */
[----:B------:R-:W-:-:S02]  /*4780*/  FADD.FTZ R136, R183, R136 ;  /* 0x00000088b7887221 */ /* 0x000fc40000010000 */
[C---:B------:R-:W-:Y:S02]  /*4790*/  FFMA.FTZ R233, R21.reuse, R234, -R132 ;  /* 0x000000ea15e97223 */ /* 0x040fe40000010884 */
[----:B------:R-:W-:Y:S02]  /*47a0*/  FFMA.FTZ R132, R21, R236, R133 ;  /* 0x000000ec15847223 */ /* 0x000fe40000010085 */
[C---:B------:R-:W-:Y:S02]  /*47b0*/  FMUL.FTZ R133, R158.reuse, -R137 ;  /* 0x800000899e857220 */ /* 0x040fe40000410000 */
[----:B------:R-:W-:Y:S02]  /*47c0*/  FMUL.FTZ R134, R158, -R136 ;  /* 0x800000889e867220 */ /* 0x000fe40000410000 */
[----:B------:R-:W-:Y:S02]  /*47d0*/  FADD.FTZ R233, R232, R233 ;  /* 0x000000e9e8e97221 */ /* 0x000fe40000010000 */
[----:B------:R-:W-:-:S02]  /*47e0*/  FFMA.FTZ R138, R29, R135, R138 ;  /* 0x000000871d8a7223 */ /* 0x000fc4000001008a */
[----:B------:R-:W-:Y:S02]  /*47f0*/  FADD.FTZ R231, R231, R132 ;  /* 0x00000084e7e77221 */ /* 0x000fe40000010000 */
[C---:B------:R-:W-:Y:S02]  /*4800*/  FFMA.FTZ R135, R157.reuse, R136, -R133 ;  /* 0x000000889d877223 */ /* 0x040fe40000010885 */
[----:B------:R-:W-:Y:S02]  /*4810*/  FFMA.FTZ R136, R157, R137, R134 ;  /* 0x000000899d887223 */ /* 0x000fe40000010086 */
[C---:B------:R-:W-:Y:S02]  /*4820*/  FMUL.FTZ R134, R24.reuse, R233 ;  /* 0x000000e918867220 */ /* 0x040fe40000410000 */
[-C--:B------:R-:W-:Y:S02]  /*4830*/  FMUL.FTZ R132, R24, R231.reuse ;  /* 0x000000e718847220 */ /* 0x080fe40000410000 */
[----:B------:R-:W-:-:S02]  /*4840*/  FFMA.FTZ R134, R23, R231, R134 ;  /* 0x000000e717867223 */ /* 0x000fc40000010086 */
[----:B------:R-:W-:Y:S02]  /*4850*/  FFMA.FTZ R133, R23, R233, -R132 ;  /* 0x000000e917857223 */ /* 0x000fe40000010884 */
[----:B------:R-:W-:Y:S02]  /*4860*/  FADD.FTZ R232, R229, R134 ;  /* 0x00000086e5e87221 */ /* 0x000fe40000010000 */
[----:B------:R-:W-:Y:S02]  /*4870*/  FADD.FTZ R230, R230, R133 ;  /* 0x00000085e6e67221 */ /* 0x000fe40000010000 */
[----:B------:R-:W-:Y:S02]  /*4880*/  FMUL.FTZ R132, R26, R232 ;  /* 0x000000e81a847220 */ /* 0x000fe40000410000 */
[----:B------:R-:W-:Y:S02]  /*4890*/  FMUL.FTZ R137, R28, -R138 ;  /* 0x8000008a1c897220 */ /* 0x000fe40000410000 */
[----:B------:R-:W-:-:S02]  /*48a0*/  FMUL.FTZ R133, R26, R230 ;  /* 0x000000e61a857220 */ /* 0x000fc40000410000 */
[----:B------:R-:W-:Y:S02]  /*48b0*/  FADD.FTZ R135, R184, R135 ;  /* 0x00000087b8877221 */ /* 0x000fe40000010000 */
[----:B------:R-:W-:Y:S02]  /*48c0*/  FADD.FTZ R136, -R197, R136 ;  /* 0x00000088c5887221 */ /* 0x000fe40000010100 */
[----:B------:R-:W-:Y:S02]  /*48d0*/  FMUL.FTZ R139, R28, -R140 ;  /* 0x8000008c1c8b7220 */ /* 0x000fe40000410000 */
[----:B------:R-:W-:Y:S02]  /*48e0*/  FFMA.FTZ R229, R25, R230, -R132 ;  /* 0x000000e619e57223 */ /* 0x000fe40000010884 */
[----:B------:R-:W-:Y:S02]  /*48f0*/  FFMA.FTZ R140, R27, R140, -R137 ;  /* 0x0000008c1b8c7223 */ /* 0x000fe40000010889 */
[----:B------:R-:W-:-:S02]  /*4900*/  FFMA.FTZ R132, R25, R232, R133 ;  /* 0x000000e819847223 */ /* 0x000fc40000010085 */
[C---:B------:R-:W-:Y:S02]  /*4910*/  FMUL.FTZ R137, R156.reuse, -R135 ;  /* 0x800000879c897220 */ /* 0x040fe40000410000 */
[----:B------:R-:W-:Y:S02]  /*4920*/  FMUL.FTZ R134, R156, -R136 ;  /* 0x800000889c867220 */ /* 0x000fe40000410000 */
[----:B------:R-:W-:Y:S02]  /*4930*/  FFMA.FTZ R139, R27, R138, R139 ;  /* 0x0000008a1b8b7223 */ /* 0x000fe4000001008b */
[----:B------:R-:W-:Y:S02]  /*4940*/  FADD.FTZ R229, R228, R229 ;  /* 0x000000e5e4e57221 */ /* 0x000fe40000010000 */
[----:B------:R-:W-:Y:S02]  /*4950*/  FADD.FTZ R227, R227, R132 ;  /* 0x00000084e3e37221 */ /* 0x000fe40000010000 */
[----:B------:R-:W-:-:S02]  /*4960*/  FFMA.FTZ R137, R33, R136, R137 ;  /* 0x0000008821897223 */ /* 0x000fc40000010089 */
[----:B------:R-:W-:Y:S02]  /*4970*/  FFMA.FTZ R138, R33, R135, -R134 ;  /* 0x00000087218a7223 */ /* 0x000fe40000010886 */
[C---:B------:R-:W-:Y:S02]  /*4980*/  FMUL.FTZ R136, R26.reuse, -R140 ;  /* 0x8000008c1a887220 */ /* 0x040fe40000410000 */
[----:B------:R-:W-:Y:S02]  /*4990*/  FMUL.FTZ R133, R26, -R139 ;  /* 0x8000008b1a857220 */ /* 0x000fe40000410000 */
[C---:B------:R-:W-:Y:S02]  /*49a0*/  FMUL.FTZ R134, R28.reuse, R229 ;  /* 0x000000e51c867220 */ /* 0x040fe40000410000 */
[----:B------:R-:W-:Y:S02]  /*49b0*/  FMUL.FTZ R132, R28, R227 ;  /* 0x000000e31c847220 */ /* 0x000fe40000410000 */
[----:B------:R-:W-:-:S02]  /*49c0*/  FFMA.FTZ R136, R25, R139, R136 ;  /* 0x0000008b19887223 */ /* 0x000fc40000010088 */
[----:B------:R-:W-:Y:S02]  /*49d0*/  FFMA.FTZ R140, R25, R140, -R133 ;  /* 0x0000008c198c7223 */ /* 0x000fe40000010885 */
[C---:B------:R-:W-:Y:S02]  /*49e0*/  FFMA.FTZ R134, R27.reuse, R227, R134 ;  /* 0x000000e31b867223 */ /* 0x040fe40000010086 */
[----:B------:R-:W-:Y:S02]  /*49f0*/  FFMA.FTZ R133, R27, R229, -R132 ;  /* 0x000000e51b857223 */ /* 0x000fe40000010884 */
[----:B------:R-:W-:Y:S02]  /*4a00*/  FMUL.FTZ R132, R24, -R136 ;  /* 0x8000008818847220 */ /* 0x000fe40000410000 */
[----:B------:R-:W-:Y:S02]  /*4a10*/  FADD.FTZ R228, R225, R134 ;  /* 0x00000086e1e47221 */ /* 0x000fe40000010000 */
        /* <DEDUP_REMOVED lines=15> */
[C---:B------:R-:W-:Y:S02]  /*4b10*/  FFMA.FTZ R138, R31.reuse, R137, R134 ;  /* 0x000000891f8a7223 */ /* 0x040fe40000010086 */
[C---:B------:R-:W-:Y:S02]  /*4b20*/  FMUL.FTZ R134, R32.reuse, R225 ;  /* 0x000000e120867220 */ /* 0x040fe40000410000 */
[-C--:B------:R-:W-:Y:S02]  /*4b30*/  FMUL.FTZ R132, R32, R223.reuse ;  /* 0x000000df20847220 */ /* 0x080fe40000410000 */
[----:B------:R-:W-:-:S02]  /*4b40*/  FFMA.FTZ R134, R31, R223, R134 ;  /* 0x000000df1f867223 */ /* 0x000fc40000010086 */
[----:B------:R-:W-:Y:S02]  /*4b50*/  FFMA.FTZ R133, R31, R225, -R132 ;  /* 0x000000e11f857223 */ /* 0x000fe40000010884 */
[----:B------:R-:W-:Y:S02]  /*4b60*/  FADD.FTZ R224, R221, R134 ;  /* 0x00000086dde07221 */ /* 0x000fe40000010000 */
[----:B------:R-:W-:Y:S02]  /*4b70*/  FMUL.FTZ R142, R22, -R140 ;  /* 0x8000008c168e7220 */ /* 0x000fe40000410000 */
[----:B------:R-:W-:Y:S02]  /*4b80*/  FADD.FTZ R222, R222, R133 ;  /* 0x00000085dede7221 */ /* 0x000fe40000010000 */
[----:B------:R-:W-:Y:S02]  /*4b90*/  FADD.FTZ R135, R186, R135 ;  /* 0x00000087ba877221 */ /* 0x000fe40000010000 */
[----:B------:R-:W-:-:S02]  /*4ba0*/  FADD.FTZ R138, -R199, R138 ;  /* 0x0000008ac78a7221 */ /* 0x000fc40000010100 */
[----:B------:R-:W-:Y:S02]  /*4bb0*/  FMUL.FTZ R132, R156, R224 ;  /* 0x000000e09c847220 */ /* 0x000fe40000410000 */
[-C--:B------:R-:W-:Y:S02]  /*4bc0*/  FMUL.FTZ R136, R22, -R139.reuse ;  /* 0x8000008b16887220 */ /* 0x080fe40000410000 */
[----:B------:R-:W-:Y:S02]  /*4bd0*/  FFMA.FTZ R137, R21, R139, R142 ;  /* 0x0000008b15897223 */ /* 0x000fe4000001008e */
[----:B------:R-:W-:Y:S02]  /*4be0*/  FMUL.FTZ R133, R156, R222 ;  /* 0x000000de9c857220 */ /* 0x000fe40000410000 */
[C---:B------:R-:W-:Y:S02]  /*4bf0*/  FMUL.FTZ R139, R30.reuse, -R135 ;  /* 0x800000871e8b7220 */ /* 0x040fe40000410000 */
[----:B------:R-:W-:-:S02]  /*4c00*/  FMUL.FTZ R134, R30, -R138 ;  /* 0x8000008a1e867220 */ /* 0x000fc40000410000 */
[C---:B------:R-:W-:Y:S02]  /*4c10*/  FFMA.FTZ R221, R33.reuse, R222, -R132 ;  /* 0x000000de21dd7223 */ /* 0x040fe40000010884 */
[----:B------:R-:W-:Y:S02]  /*4c20*/  FFMA.FTZ R132, R33, R224, R133 ;  /* 0x000000e021847223 */ /* 0x000fe40000010085 */
[C---:B------:R-:W-:Y:S02]  /*4c30*/  FFMA.FTZ R139, R29.reuse, R138, R139 ;  /* 0x0000008a1d8b7223 */ /* 0x040fe4000001008b */
[----:B------:R-:W-:Y:S02]  /*4c40*/  FFMA.FTZ R134, R29, R135, -R134 ;  /* 0x000000871d867223 */ /* 0x000fe40000010886 */
[----:B------:R-:W-:Y:S02]  /*4c50*/  FADD.FTZ R221, R220, R221 ;  /* 0x000000dddcdd7221 */ /* 0x000fe40000010000 */
[----:B------:R-:W-:-:S02]  /*4c60*/  FADD.FTZ R219, R219, R132 ;  /* 0x00000084dbdb7221 */ /* 0x000fc40000010000 */
[----:B------:R-:W-:Y:S02]  /*4c70*/  FADD.FTZ R139, -R200, R139 ;  /* 0x0000008bc88b7221 */ /* 0x000fe40000010100 */
[----:B------:R-:W-:Y:S02]  /*4c80*/  FADD.FTZ R135, R187, R134 ;  /* 0x00000086bb877221 */ /* 0x000fe40000010000 */
[C---:B------:R-:W-:Y:S02]  /*4c90*/  FMUL.FTZ R134, R158.reuse, R221 ;  /* 0x000000dd9e867220 */ /* 0x040fe40000410000 */
[----:B------:R-:W-:Y:S02]  /*4ca0*/  FMUL.FTZ R132, R158, R219 ;  /* 0x000000db9e847220 */ /* 0x000fe40000410000 */
[----:B------:R-:W-:Y:S02]  /*4cb0*/  FMUL.FTZ R138, R28, -R139 ;  /* 0x8000008b1c8a7220 */ /* 0x000fe40000410000 */
[----:B------:R-:W-:-:S02]  /*4cc0*/  FFMA.FTZ R136, R21, R140, -R136 ;  /* 0x0000008c15887223 */ /* 0x000fc40000010888 */
[C---:B------:R-:W-:Y:S02]  /*4cd0*/  FFMA.FTZ R134, R157.reuse, R219, R134 ;  /* 0x000000db9d867223 */ /* 0x040fe40000010086 */
[----:B------:R-:W-:Y:S02]  /*4ce0*/  FMUL.FTZ R140, R28, -R135 ;  /* 0x800000871c8c7220 */ /* 0x000fe40000410000 */
[----:B------:R-:W-:Y:S02]  /*4cf0*/  FFMA.FTZ R133, R157, R221, -R132 ;  /* 0x000000dd9d857223 */ /* 0x000fe40000010884 */
[----:B------:R-:W-:Y:S02]  /*4d00*/  FFMA.FTZ R135, R27, R135, -R138 ;  /* 0x000000871b877223 */ /* 0x000fe4000001088a */
[----:B------:R-:W-:Y:S02]  /*4d10*/  FADD.FTZ R220, R217, R134 ;  /* 0x00000086d9dc7221 */ /* 0x000fe40000010000 */
[----:B------:R-:W-:-:S02]  /*4d20*/  FFMA.FTZ R140, R27, R139, R140 ;  /* 0x0000008b1b8c7223 */ /* 0x000fc4000001008c */
[----:B------:R-:W-:Y:S02]  /*4d30*/  FADD.FTZ R218, R218, R133 ;  /* 0x00000085dada7221 */ /* 0x000fe40000010000 */
[----:B------:R-:W-:Y:S02]  /*4d40*/  FADD.FTZ R135, R188, R135 ;  /* 0x00000087bc877221 */ /* 0x000fe40000010000 */
[C---:B------:R-:W-:Y:S02]  /*4d50*/  FMUL.FTZ R132, R160.reuse, R220 ;  /* 0x000000dca0847220 */ /* 0x040fe40000410000 */
[----:B------:R-:W-:Y:S02]  /*4d60*/  FADD.FTZ R140, -R201, R140 ;  /* 0x0000008cc98c7221 */ /* 0x000fe40000010100 */
[----:B------:R-:W-:Y:S02]  /*4d70*/  FMUL.FTZ R133, R160, R218 ;  /* 0x000000daa0857220 */ /* 0x000fe40000410000 */
[----:B------:R-:W-:-:S02]  /*4d80*/  FMUL.FTZ R138, R26, -R135 ;  /* 0x800000871a8a7220 */ /* 0x000fc40000410000 */
[C---:B------:R-:W-:Y:S02]  /*4d90*/  FFMA.FTZ R217, R159.reuse, R218, -R132 ;  /* 0x000000da9fd97223 */ /* 0x040fe40000010884 */
[----:B------:R-:W-:Y:S02]  /*4da0*/  FMUL.FTZ R134, R26, -R140 ;  /* 0x8000008c1a867220 */ /* 0x000fe40000410000 */
[----:B------:R-:W-:Y:S02]  /*4db0*/  FFMA.FTZ R132, R159, R220, R133 ;  /* 0x000000dc9f847223 */ /* 0x000fe40000010085 */
[C---:B------:R-:W-:Y:S02]  /*4dc0*/  FFMA.FTZ R133, R25.reuse, R140, R138 ;  /* 0x0000008c19857223 */ /* 0x040fe4000001008a */
[----:B------:R-:W-:Y:S02]  /*4dd0*/  FFMA.FTZ R134, R25, R135, -R134 ;  /* 0x0000008719867223 */ /* 0x000fe40000010886 */
[----:B------:R-:W-:-:S02]  /*4de0*/  FADD.FTZ R138, -R202, R133 ;  /* 0x00000085ca8a7221 */ /* 0x000fc40000010100 */
[----:B------:R-:W-:Y:S02]  /*4df0*/  FADD.FTZ R135, R189, R134 ;  /* 0x00000086bd877221 */ /* 0x000fe40000010000 */
[----:B------:R-:W-:Y:S02]  /*4e00*/  FADD.FTZ R217, R212, R217 ;  /* 0x000000d9d4d97221 */ /* 0x000fe40000010000 */
[C---:B------:R-:W-:Y:S02]  /*4e10*/  FMUL.FTZ R140, R24.reuse, -R138 ;  /* 0x8000008a188c7220 */ /* 0x040fe40000410000 */
[----:B------:R-:W-:Y:S02]  /*4e20*/  FADD.FTZ R211, R211, R132 ;  /* 0x00000084d3d37221 */ /* 0x000fe40000010000 */
[----:B------:R-:W-:Y:S02]  /*4e30*/  FMUL.FTZ R139, R24, -R135 ;  /* 0x80000087188b7220 */ /* 0x000fe40000410000 */
[----:B------:R-:W-:-:S02]  /*4e40*/  FMUL.FTZ R134, R162, R217 ;  /* 0x000000d9a2867220 */ /* 0x000fc40000410000 */
[----:B------:R-:W-:Y:S02]  /*4e50*/  FFMA.FTZ R135, R23, R135, -R140 ;  /* 0x0000008717877223 */ /* 0x000fe4000001088c */
[-C--:B------:R-:W-:Y:S02]  /*4e60*/  FMUL.FTZ R132, R162, R211.reuse ;  /* 0x000000d3a2847220 */ /* 0x080fe40000410000 */
[----:B------:R-:W-:Y:S02]  /*4e70*/  FFMA.FTZ R134, R161, R211, R134 ;  /* 0x000000d3a1867223 */ /* 0x000fe40000010086 */
[----:B------:R-:W-:Y:S02]  /*4e80*/  FFMA.FTZ R138, R23, R138, R139 ;  /* 0x0000008a178a7223 */ /* 0x000fe4000001008b */
[----:B------:R-:W-:Y:S02]  /*4e90*/  FADD.FTZ R135, R190, R135 ;  /* 0x00000087be877221 */ /* 0x000fe40000010000 */
[----:B------:R-:W-:-:S02]  /*4ea0*/  FFMA.FTZ R133, R161, R217, -R132 ;  /* 0x000000d9a1857223 */ /* 0x000fc40000010884 */
[----:B------:R-:W-:Y:S02]  /*4eb0*/  FADD.FTZ R212, R213, R134 ;  /* 0x00000086d5d47221 */ /* 0x000fe40000010000 */
[----:B------:R-:W-:Y:S02]  /*4ec0*/  FADD.FTZ R138, -R203, R138 ;  /* 0x0000008acb8a7221 */ /* 0x000fe40000010100 */
[----:B------:R-:W-:Y:S02]  /*4ed0*/  FMUL.FTZ R139, R22, -R135 ;  /* 0x80000087168b7220 */ /* 0x000fe40000410000 */
[----:B------:R-:W-:Y:S02]  /*4ee0*/  FADD.FTZ R214, R214, R133 ;  /* 0x00000085d6d67221 */ /* 0x000fe40000010000 */
[----:B------:R-:W-:Y:S02]  /*4ef0*/  FMUL.FTZ R132, R164, R212 ;  /* 0x000000d4a4847220 */ /* 0x000fe40000410000 */
[----:B------:R-:W-:-:S02]  /*4f00*/  FMUL.FTZ R134, R22, -R138 ;  /* 0x8000008a16867220 */ /* 0x000fc40000410000 */
[----:B------:R-:W-:Y:S02]  /*4f10*/  FFMA.FTZ R139, R21, R138, R139 ;  /* 0x0000008a158b7223 */ /* 0x000fe4000001008b */
[-C--:B------:R-:W-:Y:S02]  /*4f20*/  FMUL.FTZ R133, R164, R214.reuse ;  /* 0x000000d6a4857220 */ /* 0x080fe40000410000 */
[----:B------:R-:W-:Y:S02]  /*4f30*/  FFMA.FTZ R213, R163, R214, -R132 ;  /* 0x000000d6a3d57223 */ /* 0x000fe40000010884 */
[----:B------:R-:W-:Y:S02]  /*4f40*/  FFMA.FTZ R134, R21, R135, -R134 ;  /* 0x0000008715867223 */ /* 0x000fe40000010886 */
[----:B------:R-:W-:Y:S02]  /*4f50*/  FADD.FTZ R139, -R204, R139 ;  /* 0x0000008bcc8b7221 */ /* 0x000fe40000010100 */
[----:B------:R-:W-:Y:S01]  /*4f60*/  FFMA.FTZ R132, R163, R212, R133 ;  /* 0x000000d4a3847223 */ /* 0x000fe20000010085 */
[----:B------:R-:W-:Y:S01]  /*4f70*/  HFMA2.MMA R133, -RZ, RZ, 0, 0 ;  /* 0x00000000ff857435 */ /* 0x000fe200000001ff */
[----:B------:R-:W-:-:S02]  /*4f80*/  FADD.FTZ R138, R191, R134 ;  /* 0x00000086bf8a7221 */ /* 0x000fc40000010000 */
[----:B------:R-:W-:Y:S01]  /*4f90*/  FMUL.FTZ R140, R20, -R139 ;  /* 0x8000008b148c7220 */ /* 0x000fe20000410000 */
[----:B------:R-:W-:Y:S01]  /*4fa0*/  CS2R R134, SRZ ;  /* 0x0000000000867805 */ /* 0x000fe2000001ff00 */
[----:B------:R-:W-:Y:S01]  /*4fb0*/  FADD.FTZ R215, R215, R132 ;  /* 0x00000084d7d77221 */ /* 0x000fe20000010000 */
[----:B------:R-:W-:Y:S01]  /*4fc0*/  MOV R132, 0x3f800000 ;  /* 0x3f80000000847802 */ /* 0x000fe20000000f00 */
[----:B------:R-:W-:Y:S02]  /*4fd0*/  FADD.FTZ R213, R216, R213 ;  /* 0x000000d5d8d57221 */ /* 0x000fe40000010000 */
[-C--:B------:R-:W-:Y:S02]  /*4fe0*/  FMUL.FTZ R142, R20, -R138.reuse ;  /* 0x8000008a148e7220 */ /* 0x080fe40000410000 */
[----:B------:R-:W-:Y:S01]  /*4ff0*/  FFMA.FTZ R141, R19, R138, -R140 ;  /* 0x0000008a138d7223 */ /* 0x000fe2000001088c */
[----:B------:R-:W0:Y:S01]  /*5000*/  @!P0 LDS.128 R132, [UR43+0xac80] ;  /* 0x00ac802bff848984 */ /* 0x000e220008000c00 */
[----:B------:R-:W-:Y:S01]  /*5010*/  FMUL.FTZ R138, R166, R215 ;  /* 0x000000d7a68a7220 */ /* 0x000fe20000410000 */
[----:B------:R-:W-:Y:S01]  /*5020*/  ISETP.GT.U32.AND P0, PT, R18, 0x1f, PT ;  /* 0x0000001f1200780c */ /* 0x000fe20003f04070 */
[----:B------:R-:W-:-:S02]  /*5030*/  FMUL.FTZ R140, R166, R213 ;  /* 0x000000d5a68c7220 */ /* 0x000fc40000410000 */
[----:B------:R-:W-:Y:S02]  /*5040*/  FFMA.FTZ R144, R19, R139, R142 ;  /* 0x0000008b13907223 */ /* 0x000fe4000001008e */
[C---:B------:R-:W-:Y:S02]  /*5050*/  FFMA.FTZ R138, R165.reuse, R213, -R138 ;  /* 0x000000d5a58a7223 */ /* 0x040fe4000001088a */
[----:B------:R-:W-:Y:S02]  /*5060*/  FFMA.FTZ R139, R165, R215, R140 ;  /* 0x000000d7a58b7223 */ /* 0x000fe4000001008c */
[----:B------:R-:W-:Y:S02]  /*5070*/  FMUL.FTZ R140, R20, -R137 ;  /* 0x80000089148c7220 */ /* 0x000fe40000410000 */
[----:B------:R-:W-:Y:S02]  /*5080*/  FADD.FTZ R209, R209, R138 ;  /* 0x0000008ad1d17221 */ /* 0x000fe40000010000 */
[----:B------:R-:W-:-:S02]  /*5090*/  FADD.FTZ R210, R210, R139 ;  /* 0x0000008bd2d27221 */ /* 0x000fc40000010000 */
[-C--:B------:R-:W-:Y:S02]  /*50a0*/  FMUL.FTZ R142, R20, -R136.reuse ;  /* 0x80000088148e7220 */ /* 0x080fe40000410000 */
[----:B------:R-:W-:Y:S02]  /*50b0*/  FADD.FTZ R138, R192, R141 ;  /* 0x0000008dc08a7221 */ /* 0x000fe40000010000 */
[----:B------:R-:W-:Y:S02]  /*50c0*/  FFMA.FTZ R136, R19, R136, -R140 ;  /* 0x0000008813887223 */ /* 0x000fe4000001088c */
[C---:B------:R-:W-:Y:S02]  /*50d0*/  FMUL.FTZ R141, R168.reuse, R209 ;  /* 0x000000d1a88d7220 */ /* 0x040fe40000410000 */
[-C--:B------:R-:W-:Y:S02]  /*50e0*/  FMUL.FTZ R140, R168, R210.reuse ;  /* 0x000000d2a88c7220 */ /* 0x080fe40000410000 */
[----:B------:R-:W-:-:S02]  /*50f0*/  FFMA.FTZ R141, R167, R210, R141 ;  /* 0x000000d2a78d7223 */ /* 0x000fc4000001008d */
[----:B------:R-:W-:Y:S02]  /*5100*/  FFMA.FTZ R140, R167, R209, -R140 ;  /* 0x000000d1a78c7223 */ /* 0x000fe4000001088c */
[----:B------:R-:W-:Y:S02]  /*5110*/  FADD.FTZ R216, R154, R141 ;  /* 0x0000008d9ad87221 */ /* 0x000fe40000010000 */
[----:B------:R-:W-:Y:S02]  /*5120*/  FADD.FTZ R239, R155, R140 ;  /* 0x0000008c9bef7221 */ /* 0x000fe40000010000 */
[----:B------:R-:W-:Y:S02]  /*5130*/  FFMA.FTZ R137, R19, R137, R142 ;  /* 0x0000008913897223 */ /* 0x000fe4000001008e */
[----:B------:R-:W-:Y:S02]  /*5140*/  FADD.FTZ R139, -R205, R144 ;  /* 0x00000090cd8b7221 */ /* 0x000fe40000010100 */
[----:B------:R-:W-:-:S02]  /*5150*/  FMUL.FTZ R140, R170, R216 ;  /* 0x000000d8aa8c7220 */ /* 0x000fc40000410000 */
[-C--:B------:R-:W-:Y:S01]  /*5160*/  FMUL.FTZ R141, R170, R239.reuse ;  /* 0x000000efaa8d7220 */ /* 0x080fe20000410000 */
[----:B------:R1:W-:Y:S01]  /*5170*/  STS.128 [R171.X16+0x8e80], R136 ;  /* 0x008e8088ab007388 */ /* 0x0003e2000000cc00 */
[C---:B------:R-:W-:Y:S02]  /*5180*/  FFMA.FTZ R241, R169.reuse, R239, -R140 ;  /* 0x000000efa9f17223 */ /* 0x040fe4000001088c */
[----:B------:R-:W-:Y:S02]  /*5190*/  FFMA.FTZ R140, R169, R216, R141 ;  /* 0x000000d8a98c7223 */ /* 0x000fe4000001008d */
[----:B------:R-:W-:Y:S02]  /*51a0*/  FADD.FTZ R241, R208, R241 ;  /* 0x000000f1d0f17221 */ /* 0x000fe40000010000 */
[----:B------:R-:W-:Y:S01]  /*51b0*/  FADD.FTZ R207, R207, R140 ;  /* 0x0000008ccfcf7221 */ /* 0x000fe20000010000 */
[----:B------:R-:W-:Y:S06]  /*51c0*/  BAR.SYNC.DEFER_BLOCKING 0x0 ;  /* 0x0000000000007b1d */ /* 0x000fec0000010000 */
[----:B------:R-:W-:Y:S05]  /*51d0*/  @P0 BRA `(.L_x_2950) ;  /* 0x00000db000000947 */ /* 0x000fea0003800000 */
[----:B0-----:R-:W-:-:S05]  /*51e0*/  IMAD R208, R18, 0x50, RZ ;  /* 0x0000005012d07824 */ /* 0x001fca00078e02ff */
[----:B-1----:R-:W-:Y:S04]  /*51f0*/  LDS.128 R136, [R208+0x8ea0] ;  /* 0x008ea000d0887984 */ /* 0x002fe80000000c00 */
[----:B------:R-:W0:Y:S04]  /*5200*/  LDS.128 R140, [R208+0x8eb0] ;  /* 0x008eb000d08c7984 */ /* 0x000e280000000c00 */
[----:B------:R-:W1:Y:S04]  /*5210*/  LDS.128 R144, [R208+0x8e90] ;  /* 0x008e9000d0907984 */ /* 0x000e680000000c00 */
[----:B------:R-:W2:Y:S01]  /*5220*/  LDS.128 R148, [R208+0x8e80] ;  /* 0x008e8000d0947984 */ /* 0x000ea20000000c00 */
[----:B0-----:R-:W-:-:S02]  /*5230*/  FMUL.FTZ R153, R137, R143 ;  /* 0x0000008f89997220 */ /* 0x001fc40000410000 */
[CC--:B------:R-:W-:Y:S02]  /*5240*/  FMUL.FTZ R152, R137.reuse, R142.reuse ;  /* 0x0000008e89987220 */ /* 0x0c0fe40000410000 */
[C---:B------:R-:W-:Y:S02]  /*5250*/  FFMA.FTZ R153, R136.reuse, R142, -R153 ;  /* 0x0000008e88997223 */ /* 0x040fe40000010899 */
[----:B------:R-:W-:Y:S02]  /*5260*/  FFMA.FTZ R152, R136, R143, R152 ;  /* 0x0000008f88987223 */ /* 0x000fe40000010098 */
[C---:B------:R-:W-:Y:S02]  /*5270*/  FMUL.FTZ R143, R137.reuse, R141 ;  /* 0x0000008d898f7220 */ /* 0x040fe40000410000 */
[----:B------:R-:W-:Y:S02]  /*5280*/  FMUL.FTZ R137, R137, R140 ;  /* 0x0000008c89897220 */ /* 0x000fe40000410000 */
[----:B------:R-:W-:-:S02]  /*5290*/  FADD.FTZ R138, R138, R153 ;  /* 0x000000998a8a7221 */ /* 0x000fc40000010000 */
[----:B------:R-:W-:Y:S02]  /*52a0*/  FADD.FTZ R139, R139, R152 ;  /* 0x000000988b8b7221 */ /* 0x000fe40000010000 */
[----:B------:R-:W-:Y:S01]  /*52b0*/  FFMA.FTZ R143, R136, R140, -R143 ;  /* 0x0000008c888f7223 */ /* 0x000fe2000001088f */
[----:B------:R-:W-:Y:S01]  /*52c0*/  LOP3.LUT R140, R18, 0x1f, RZ, 0xc0, !PT ;  /* 0x0000001f128c7812 */ /* 0x000fe200078ec0ff */
[----:B------:R-:W-:Y:S02]  /*52d0*/  FFMA.FTZ R137, R136, R141, R137 ;  /* 0x0000008d88897223 */ /* 0x000fe40000010089 */
[C---:B-1----:R-:W-:Y:S01]  /*52e0*/  FMUL.FTZ R136, R145.reuse, R138 ;  /* 0x0000008a91887220 */ /* 0x042fe20000410000 */
[----:B------:R-:W-:Y:S01]  /*52f0*/  ISETP.NE.AND P0, PT, R140, 0x1f, PT ;  /* 0x0000001f8c00780c */ /* 0x000fe20003f05270 */
[-C--:B------:R-:W-:Y:S02]  /*5300*/  FMUL.FTZ R141, R145, R139.reuse ;  /* 0x0000008b918d7220 */ /* 0x080fe40000410000 */
[----:B------:R-:W-:-:S02]  /*5310*/  FFMA.FTZ R140, R144, R139, R136 ;  /* 0x0000008b908c7223 */ /* 0x000fc40000010088 */
[----:B------:R-:W-:Y:S02]  /*5320*/  FFMA.FTZ R141, R144, R138, -R141 ;  /* 0x0000008a908d7223 */ /* 0x000fe4000001088d */
[----:B------:R-:W-:Y:S02]  /*5330*/  FMUL.FTZ R136, R145, R143 ;  /* 0x0000008f91887220 */ /* 0x000fe40000410000 */
[----:B------:R-:W-:Y:S02]  /*5340*/  FADD.FTZ R140, R147, R140 ;  /* 0x0000008c938c7221 */ /* 0x000fe40000010000 */
[----:B------:R-:W-:Y:S02]  /*5350*/  FADD.FTZ R141, R146, R141 ;  /* 0x0000008d928d7221 */ /* 0x000fe40000010000 */
[-C--:B------:R-:W-:Y:S02]  /*5360*/  FMUL.FTZ R145, R145, R137.reuse ;  /* 0x0000008991917220 */ /* 0x080fe40000410000 */
[----:B------:R-:W-:-:S02]  /*5370*/  FFMA.FTZ R136, R144, R137, R136 ;  /* 0x0000008990887223 */ /* 0x000fc40000010088 */
[C---:B--2---:R-:W-:Y:S02]  /*5380*/  FMUL.FTZ R138, R149.reuse, R140 ;  /* 0x0000008c958a7220 */ /* 0x044fe40000410000 */
[C---:B------:R-:W-:Y:S02]  /*5390*/  FMUL.FTZ R139, R149.reuse, R141 ;  /* 0x0000008d958b7220 */ /* 0x040fe40000410000 */
[----:B------:R-:W-:Y:S02]  /*53a0*/  FFMA.FTZ R145, R144, R143, -R145 ;  /* 0x0000008f90917223 */ /* 0x000fe40000010891 */
[----:B------:R-:W-:Y:S02]  /*53b0*/  FMUL.FTZ R137, R149, R136 ;  /* 0x0000008895897220 */ /* 0x000fe40000410000 */
[C---:B------:R-:W-:Y:S02]  /*53c0*/  FFMA.FTZ R141, R148.reuse, R141, -R138 ;  /* 0x0000008d948d7223 */ /* 0x040fe4000001088a */
[----:B------:R-:W-:-:S02]  /*53d0*/  FFMA.FTZ R138, R148, R140, R139 ;  /* 0x0000008c948a7223 */ /* 0x000fc4000001008b */
[-C--:B------:R-:W-:Y:S02]  /*53e0*/  FFMA.FTZ R140, R148, R145.reuse, -R137 ;  /* 0x00000091948c7223 */ /* 0x080fe40000010889 */
[----:B------:R-:W-:Y:S02]  /*53f0*/  FMUL.FTZ R149, R149, R145 ;  /* 0x0000009195957220 */ /* 0x000fe40000410000 */
[----:B------:R-:W-:Y:S01]  /*5400*/  FADD.FTZ R145, R150, R141 ;  /* 0x0000008d96917221 */ /* 0x000fe20000010000 */
[----:B------:R-:W-:Y:S01]  /*5410*/  MOV R147, R140 ;  /* 0x0000008c00937202 */ /* 0x000fe20000000f00 */
[----:B------:R-:W-:Y:S02]  /*5420*/  FFMA.FTZ R146, R148, R136, R149 ;  /* 0x0000008894927223 */ /* 0x000fe40000010095 */
[----:B------:R-:W-:Y:S01]  /*5430*/  FADD.FTZ R144, R151, R138 ;  /* 0x0000008a97907221 */ /* 0x000fe20000010000 */
[----:B------:R-:W-:Y:S05]  /*5440*/  BRA.DIV ~URZ, `(.L_x_2951) ;  /* 0x000065c27f007947 */ /* 0x000fea000b800000 */
[----:B------:R0:W1:Y:S02]  /*5450*/  SHFL.DOWN PT, R141, R140, 0x1, 0x1f ;  /* 0x08201f008c8d7f89 */ /* 0x00006400000e0000 */
.L_x_3049:
[----:B------:R-:W-:Y:S05]  /*5460*/  BRA.DIV ~URZ, `(.L_x_2952) ;  /* 0x000066127f007947 */ /* 0x000fea000b800000 */
[----:B------:R2:W3:Y:S04]  /*5470*/  SHFL.DOWN PT, R142, R146, 0x1, 0x1f ;  /* 0x08201f00928e7f89 */ /* 0x0004e800000e0000 */
[----:B------:R2:W4:Y:S04]  /*5480*/  SHFL.DOWN PT, R143, R145, 0x1, 0x1f ;  /* 0x08201f00918f7f89 */ /* 0x00052800000e0000 */
[----:B------:R2:W0:Y:S02]  /*5490*/  SHFL.DOWN PT, R153, R144, 0x1, 0x1f ;  /* 0x08201f0090997f89 */ /* 0x00042400000e0000 */
.L_x_3050:
        /* <DEDUP_REMOVED lines=15> */
.L_x_2954:
[----:B------:R-:W-:Y:S05]  /*5590*/  BSYNC B1 ;  /* 0x0000000000017941 */ /* 0x000fea0003800000 */
.L_x_2953:
[----:B------:R-:W-:Y:S05]  /*55a0*/  BRA.DIV ~URZ, `(.L_x_2955) ;  /* 0x000066227f007947 */ /* 0x000fea000b800000 */
[----:B-1----:R1:W2:Y:S04]  /*55b0*/  SHFL.DOWN PT, R141, R147, 0x2, 0x1f ;  /* 0x08401f00938d7f89 */ /* 0x0022a800000e0000 */
[----:B---3--:R1:W3:Y:S04]  /*55c0*/  SHFL.DOWN PT, R142, R146, 0x2, 0x1f ;  /* 0x08401f00928e7f89 */ /* 0x0082e800000e0000 */
[----:B----4-:R1:W4:Y:S04]  /*55d0*/  SHFL.DOWN PT, R143, R145, 0x2, 0x1f ;  /* 0x08401f00918f7f89 */ /* 0x01032800000e0000 */
[----:B0-----:R1:W0:Y:S02]  /*55e0*/  SHFL.DOWN PT, R153, R144, 0x2, 0x1f ;  /* 0x08401f0090997f89 */ /* 0x00122400000e0000 */
.L_x_3051:
        /* <DEDUP_REMOVED lines=15> */
.L_x_2957:
[----:B------:R-:W-:Y:S05]  /*56e0*/  BSYNC B1 ;  /* 0x0000000000017941 */ /* 0x000fea0003800000 */
.L_x_2956:
[----:B------:R-:W-:Y:S05]  /*56f0*/  BRA.DIV ~URZ, `(.L_x_2958) ;  /* 0x000066927f007947 */ /* 0x000fea000b800000 */
[----:B--2---:R2:W1:Y:S02]  /*5700*/  SHFL.DOWN PT, R141, R147, 0x4, 0x1f ;  /* 0x08801f00938d7f89 */ /* 0x00446400000e0000 */
.L_x_3052:
[----:B------:R-:W-:Y:S05]  /*5710*/  BRA.DIV ~URZ, `(.L_x_2959) ;  /* 0x000066f27f007947 */ /* 0x000fea000b800000 */
[----:B---3--:R3:W2:Y:S04]  /*5720*/  SHFL.DOWN PT, R142, R146, 0x4, 0x1f ;  /* 0x08801f00928e7f89 */ /* 0x0086a800000e0000 */
[----:B----4-:R3:W4:Y:S04]  /*5730*/  SHFL.DOWN PT, R143, R145, 0x4, 0x1f ;  /* 0x08801f00918f7f89 */ /* 0x01072800000e0000 */
[----:B0-----:R3:W0:Y:S02]  /*5740*/  SHFL.DOWN PT, R153, R144, 0x4, 0x1f ;  /* 0x08801f0090997f89 */ /* 0x00162400000e0000 */
.L_x_3053:
        /* <DEDUP_REMOVED lines=15> */
.L_x_2961:
[----:B------:R-:W-:Y:S05]  /*5840*/  BSYNC B1 ;  /* 0x0000000000017941 */ /* 0x000fea0003800000 */
.L_x_2960:
[----:B------:R-:W-:Y:S05]  /*5850*/  BRA.DIV ~URZ, `(.L_x_2962) ;  /* 0x000067027f007947 */ /* 0x000fea000b800000 */
[----:B-1----:R1:W3:Y:S04]  /*5860*/  SHFL.DOWN PT, R141, R147, 0x8, 0x1f ;  /* 0x09001f00938d7f89 */ /* 0x0022e800000e0000 */
[----:B--2---:R1:W2:Y:S04]  /*5870*/  SHFL.DOWN PT, R142, R146, 0x8, 0x1f ;  /* 0x09001f00928e7f89 */ /* 0x0042a800000e0000 */
[----:B----4-:R1:W4:Y:S04]  /*5880*/  SHFL.DOWN PT, R143, R145, 0x8, 0x1f ;  /* 0x09001f00918f7f89 */ /* 0x01032800000e0000 */
[----:B0-----:R1:W0:Y:S02]  /*5890*/  SHFL.DOWN PT, R153, R144, 0x8, 0x1f ;  /* 0x09001f0090997f89 */ /* 0x00122400000e0000 */
.L_x_3054:
        /* <DEDUP_REMOVED lines=15> */
.L_x_2964:
[----:B------:R-:W-:Y:S05]  /*5990*/  BSYNC B1 ;  /* 0x0000000000017941 */ /* 0x000fea0003800000 */
.L_x_2963:
[----:B------:R-:W-:Y:S05]  /*59a0*/  BRA.DIV ~URZ, `(.L_x_2965) ;  /* 0x000067727f007947 */ /* 0x000fea000b800000 */
[----:B---3--:R3:W1:Y:S02]  /*59b0*/  SHFL.DOWN PT, R141, R147, 0x10, 0x1f ;  /* 0x0a001f00938d7f89 */ /* 0x00866400000e0000 */
.L_x_3055:
[----:B------:R-:W-:Y:S05]  /*59c0*/  BRA.DIV ~URZ, `(.L_x_2966) ;  /* 0x000067d27f007947 */ /* 0x000fea000b800000 */
[----:B--2---:R2:W3:Y:S04]  /*59d0*/  SHFL.DOWN PT, R142, R146, 0x10, 0x1f ;  /* 0x0a001f00928e7f89 */ /* 0x0044e800000e0000 */
[----:B----4-:R2:W4:Y:S04]  /*59e0*/  SHFL.DOWN PT, R143, R145, 0x10, 0x1f ;  /* 0x0a001f00918f7f89 */ /* 0x01052800000e0000 */
[----:B0-----:R2:W0:Y:S02]  /*59f0*/  SHFL.DOWN PT, R153, R144, 0x10, 0x1f ;  /* 0x0a001f0090997f89 */ /* 0x00142400000e0000 */
.L_x_3056:
        /* <DEDUP_REMOVED lines=13> */
.L_x_2968:
[----:B------:R-:W-:Y:S05]  /*5ad0*/  BSYNC B1 ;  /* 0x0000000000017941 */ /* 0x000fea0003800000 */
.L_x_2967:
        /* <DEDUP_REMOVED lines=20> */
.L_x_3057:
        /* <DEDUP_REMOVED lines=15> */
.L_x_2971:
[----:B-1----:R-:W-:Y:S05]  /*5d10*/  BSYNC B1 ;  /* 0x0000000000017941 */ /* 0x002fea0003800000 */
.L_x_2970:
[----:B------:R-:W1:Y:S01]  /*5d20*/  LDS.128 R136, [R208+0x8e90] ;  /* 0x008e9000d0887984 */ /* 0x000e620000000c00 */
[CC--:B0--3--:R-:W-:Y:S02]  /*5d30*/  FMUL.FTZ R135, R145.reuse, R151.reuse ;  /* 0x0000009791877220 */ /* 0x0c9fe40000410000 */
        /* <DEDUP_REMOVED lines=37> */
.L_x_2950:
[----:B0-----:R-:W-:Y:S05]  /*5f90*/  BSYNC B0 ;  /* 0x0000000000007941 */ /* 0x001fea0003800000 */
.L_x_2949:
[----:B------:R-:W-:Y:S01]  /*5fa0*/  WARPSYNC 0xffffffff ;  /* 0xffffffff00007948 */ /* 0x000fe20003800000 */
[----:B------:R-:W-:Y:S01]  /*5fb0*/  BAR.SYNC.DEFER_BLOCKING 0x0 ;  /* 0x0000000000007b1d */ /* 0x000fe20000010000 */
[----:B------:R-:W-:Y:S01]  /*5fc0*/  ISETP.NE.AND P0, PT, R18, RZ, PT ;  /* 0x000000ff1200720c */ /* 0x000fe20003f05270 */
[----:B------:R-:W-:-:S04]  /*5fd0*/  ULEA UR28, UR19, 0xfffff800, 0xb ;  /* 0xfffff800131c7891 */ /* 0x000fc8000f8e583f */
[----:B------:R-:W-:Y:S01]  /*5fe0*/  ULDC UR29, c[0x0][0x168] ;  /* 0x00005a00001d7ab9 */ /* 0x000fe20000000800 */
[----:B------:R-:W-:Y:S01]  /*5ff0*/  BSSY B0, `(.L_x_2972) ;  /* 0x00001f7000007945 */ /* 0x000fe20003800000 */
[----:B------:R-:W-:Y:S01]  /*6000*/  UIADD3 UR28, -UR28, UR29, URZ ;  /* 0x0000001d1c1c7290 */ /* 0x000fe2000fffe13f */
[----:B-1----:R-:W0:Y:S05]  /*6010*/  LDS.64 R136, [R171.X16+0x8e88] ;  /* 0x008e8800ab887984 */ /* 0x002e2a000000ca00 */
[----:B------:R1:W-:Y:S01]  /*6020*/  @!P0 STS.128 [UR43+0xac80], R132 ;  /* 0x00ac8084ff008988 */ /* 0x0003e20008000c2b */
[-C--:B0-----:R-:W-:Y:S02]  /*6030*/  FMUL.FTZ R138, R136, -R35.reuse ;  /* 0x80000023888a7220 */ /* 0x081fe40000410000 */
[----:B------:R-:W-:-:S02]  /*6040*/  FMUL.FTZ R139, R137, -R35 ;  /* 0x80000023898b7220 */ /* 0x000fc40000410000 */
[-C--:B------:R-:W-:Y:S02]  /*6050*/  FFMA.FTZ R137, R137, R34.reuse, R138 ;  /* 0x0000002289897223 */ /* 0x080fe4000001008a */
[----:B------:R-:W-:Y:S02]  /*6060*/  FADD.FTZ R35, R112, UR5 ;  /* 0x0000000570237e21 */ /* 0x000fe40008010000 */
[----:B------:R-:W-:Y:S02]  /*6070*/  FFMA.FTZ R139, R136, R34, -R139 ;  /* 0x00000022888b7223 */ /* 0x000fe4000001088b */
[----:B------:R-:W-:Y:S02]  /*6080*/  FFMA.FTZ R138, R16, R237, RZ ;  /* 0x000000ed108a7223 */ /* 0x000fe400000100ff */
[----:B------:R-:W-:Y:S02]  /*6090*/  FADD.FTZ R206, -R206, R137 ;  /* 0x00000089cece7221 */ /* 0x000fe40000010100 */
[----:B------:R-:W-:-:S02]  /*60a0*/  FMUL.FTZ R136, R128, R35 ;  /* 0x0000002380887220 */ /* 0x000fc40000410000 */
[----:B------:R-:W-:Y:S02]  /*60b0*/  FADD.FTZ R139, R174, R139 ;  /* 0x0000008bae8b7221 */ /* 0x000fe40000010000 */
[----:B------:R-:W-:Y:S02]  /*60c0*/  FFMA.FTZ R143, R15, R234, R138 ;  /* 0x000000ea0f8f7223 */ /* 0x000fe4000001008a */
[----:B------:R-:W-:Y:S02]  /*60d0*/  FMUL.FTZ R138, R170, -R206 ;  /* 0x800000ceaa8a7220 */ /* 0x000fe40000410000 */
[-C--:B------:R-:W-:Y:S02]  /*60e0*/  FFMA.FTZ R237, R64, -R136.reuse, R237 ;  /* 0x8000008840ed7223 */ /* 0x080fe400000100ed */
[----:B------:R-:W-:Y:S02]  /*60f0*/  FMUL.FTZ R170, R170, -R139 ;  /* 0x8000008baaaa7220 */ /* 0x000fe40000410000 */
[----:B------:R-:W-:-:S02]  /*6100*/  FFMA.FTZ R136, R65, -R136, R235 ;  /* 0x8000008841887223 */ /* 0x000fc400000100eb */
[----:B------:R-:W-:Y:S02]  /*6110*/  FFMA.FTZ R235, R16, -R235, RZ ;  /* 0x800000eb10eb7223 */ /* 0x000fe400000100ff */
[----:B------:R-:W-:Y:S02]  /*6120*/  FADD.FTZ R137, R114, UR5 ;  /* 0x0000000572897e21 */ /* 0x000fe40008010000 */
[C---:B------:R-:W-:Y:S02]  /*6130*/  FFMA.FTZ R140, R169.reuse, R139, -R138 ;  /* 0x0000008ba98c7223 */ /* 0x040fe4000001088a */
[----:B------:R-:W-:Y:S02]  /*6140*/  FFMA.FTZ R169, R169, R206, R170 ;  /* 0x000000cea9a97223 */ /* 0x000fe400000100aa */
[----:B------:R-:W-:Y:S02]  /*6150*/  FFMA.FTZ R235, R15, -R236, R235 ;  /* 0x800000ec0feb7223 */ /* 0x000fe400000100eb */
[----:B------:R-:W-:-:S02]  /*6160*/  FADD.FTZ R34, R113, UR5 ;  /* 0x0000000571227e21 */ /* 0x000fc40008010000 */
[----:B------:R-:W-:Y:S02]  /*6170*/  FMUL.FTZ R142, R130, R137 ;  /* 0x00000089828e7220 */ /* 0x000fe40000410000 */
[----:B------:R-:W-:Y:S02]  /*6180*/  FADD.FTZ R176, -R176, R169 ;  /* 0x000000a9b0b07221 */ /* 0x000fe40000010100 */
[----:B------:R-:W-:Y:S02]  /*6190*/  FADD.FTZ R177, R177, R140 ;  /* 0x0000008cb1b17221 */ /* 0x000fe40000010000 */
[C---:B------:R-:W-:Y:S02]  /*61a0*/  FFMA.FTZ R144, R14.reuse, R233, R143 ;  /* 0x000000e90e907223 */ /* 0x040fe4000001008f */
[----:B------:R-:W-:Y:S02]  /*61b0*/  FFMA.FTZ R235, R14, -R231, R235 ;  /* 0x800000e70eeb7223 */ /* 0x000fe400000100eb */
[----:B------:R-:W-:-:S02]  /*61c0*/  FMUL.FTZ R141, R129, R34 ;  /* 0x00000022818d7220 */ /* 0x000fc40000410000 */
[-C--:B------:R-:W-:Y:S02]  /*61d0*/  FFMA.FTZ R233, R60, -R142.reuse, R233 ;  /* 0x8000008e3ce97223 */ /* 0x080fe400000100e9 */
[----:B------:R-:W-:Y:S02]  /*61e0*/  FFMA.FTZ R231, R61, -R142, R231 ;  /* 0x8000008e3de77223 */ /* 0x000fe400000100e7 */
[C---:B------:R-:W-:Y:S02]  /*61f0*/  FMUL.FTZ R142, R168.reuse, -R176 ;  /* 0x800000b0a88e7220 */ /* 0x040fe40000410000 */
[----:B------:R-:W-:Y:S02]  /*6200*/  FMUL.FTZ R168, R168, -R177 ;  /* 0x800000b1a8a87220 */ /* 0x000fe40000410000 */
[-C--:B------:R-:W-:Y:S02]  /*6210*/  FFMA.FTZ R234, R66, -R141.reuse, R234 ;  /* 0x8000008d42ea7223 */ /* 0x080fe400000100ea */
[----:B------:R-:W-:-:S02]  /*6220*/  FFMA.FTZ R236, R67, -R141, R236 ;  /* 0x8000008d43ec7223 */ /* 0x000fc400000100ec */
[----:B------:R-:W-:Y:S02]  /*6230*/  FADD.FTZ R138, R115, UR5 ;  /* 0x00000005738a7e21 */ /* 0x000fe40008010000 */
[----:B------:R-:W-:Y:S02]  /*6240*/  FFMA.FTZ R145, R13, R230, R144 ;  /* 0x000000e60d917223 */ /* 0x000fe40000010090 */
[----:B------:R-:W-:Y:S02]  /*6250*/  FADD.FTZ R141, R108, UR5 ;  /* 0x000000056c8d7e21 */ /* 0x000fe40008010000 */
[C---:B------:R-:W-:Y:S02]  /*6260*/  FFMA.FTZ R144, R167.reuse, R177, -R142 ;  /* 0x000000b1a7907223 */ /* 0x040fe4000001088e */
[----:B------:R-:W-:Y:S02]  /*6270*/  FFMA.FTZ R167, R167, R176, R168 ;  /* 0x000000b0a7a77223 */ /* 0x000fe400000100a8 */
[----:B------:R-:W-:-:S02]  /*6280*/  FMUL.FTZ R143, R131, R138 ;  /* 0x0000008a838f7220 */ /* 0x000fc40000410000 */
[----:B------:R-:W-:Y:S02]  /*6290*/  FMUL.FTZ R146, R124, R141 ;  /* 0x0000008d7c927220 */ /* 0x000fe40000410000 */
[----:B------:R-:W-:Y:S02]  /*62a0*/  FADD.FTZ R178, -R178, R167 ;  /* 0x000000a7b2b27221 */ /* 0x000fe40000010100 */
[----:B------:R-:W-:Y:S02]  /*62b0*/  FADD.FTZ R179, R179, R144 ;  /* 0x00000090b3b37221 */ /* 0x000fe40000010000 */
[-C--:B------:R-:W-:Y:S02]  /*62c0*/  FFMA.FTZ R230, R62, -R143.reuse, R230 ;  /* 0x8000008f3ee67223 */ /* 0x080fe400000100e6 */
[----:B------:R-:W-:Y:S02]  /*62d0*/  FFMA.FTZ R140, R63, -R143, R232 ;  /* 0x8000008f3f8c7223 */ /* 0x000fe400000100e8 */
[----:B------:R-:W-:-:S02]  /*62e0*/  FFMA.FTZ R148, R12, R229, R145 ;  /* 0x000000e50c947223 */ /* 0x000fc40000010091 */
[-C--:B------:R-:W-:Y:S02]  /*62f0*/  FFMA.FTZ R229, R56, -R146.reuse, R229 ;  /* 0x8000009238e57223 */ /* 0x080fe400000100e5 */
[----:B------:R-:W-:Y:S02]  /*6300*/  FFMA.FTZ R143, R57, -R146, R227 ;  /* 0x80000092398f7223 */ /* 0x000fe400000100e3 */
[C---:B------:R-:W-:Y:S02]  /*6310*/  FMUL.FTZ R146, R166.reuse, -R178 ;  /* 0x800000b2a6927220 */ /* 0x040fe40000410000 */
[----:B------:R-:W-:Y:S02]  /*6320*/  FMUL.FTZ R166, R166, -R179 ;  /* 0x800000b3a6a67220 */ /* 0x000fe40000410000 */
[----:B------:R-:W-:Y:S02]  /*6330*/  FFMA.FTZ R150, R11, R226, R148 ;  /* 0x000000e20b967223 */ /* 0x000fe40000010094 */
[----:B------:R-:W-:-:S02]  /*6340*/  FFMA.FTZ R166, R165, R178, R166 ;  /* 0x000000b2a5a67223 */ /* 0x000fc400000100a6 */
[----:B------:R-:W-:Y:S02]  /*6350*/  FFMA.FTZ R149, R165, R179, -R146 ;  /* 0x000000b3a5957223 */ /* 0x000fe40000010892 */
[----:B------:R-:W-:Y:S02]  /*6360*/  FFMA.FTZ R150, R10, R225, R150 ;  /* 0x000000e10a967223 */ /* 0x000fe40000010096 */
[----:B------:R-:W-:Y:S02]  /*6370*/  FADD.FTZ R166, -R193, R166 ;  /* 0x000000a6c1a67221 */ /* 0x000fe40000010100 */
[----:B------:R-:W-:Y:S02]  /*6380*/  FADD.FTZ R180, R180, R149 ;  /* 0x00000095b4b47221 */ /* 0x000fe40000010000 */
[----:B------:R-:W-:Y:S02]  /*6390*/  FFMA.FTZ R153, R9, R222, R150 ;  /* 0x000000de09997223 */ /* 0x000fe40000010096 */
[----:B------:R-:W-:-:S02]  /*63a0*/  FMUL.FTZ R150, R164, -R166 ;  /* 0x800000a6a4967220 */ /* 0x000fc40000410000 */
[----:B------:R-:W-:Y:S02]  /*63b0*/  FADD.FTZ R142, R109, UR5 ;  /* 0x000000056d8e7e21 */ /* 0x000fe40008010000 */
[-C--:B------:R-:W-:Y:S02]  /*63c0*/  FMUL.FTZ R164, R164, -R180.reuse ;  /* 0x800000b4a4a47220 */ /* 0x080fe40000410000 */
[----:B------:R-:W-:Y:S02]  /*63d0*/  FADD.FTZ R145, R110, UR5 ;  /* 0x000000056e917e21 */ /* 0x000fe40008010000 */
[----:B------:R-:W-:Y:S02]  /*63e0*/  FADD.FTZ R146, R111, UR5 ;  /* 0x000000056f927e21 */ /* 0x000fe40008010000 */
[----:B------:R-:W-:Y:S02]  /*63f0*/  FADD.FTZ R149, R104, UR5 ;  /* 0x0000000568957e21 */ /* 0x000fe40008010000 */
[----:B------:R-:W-:-:S02]  /*6400*/  FFMA.FTZ R152, R163, R180, -R150 ;  /* 0x000000b4a3987223 */ /* 0x000fc40000010896 */
[----:B------:R-:W-:Y:S02]  /*6410*/  FMUL.FTZ R147, R125, R142 ;  /* 0x0000008e7d937220 */ /* 0x000fe40000410000 */
[----:B------:R-:W-:Y:S02]  /*6420*/  FFMA.FTZ R163, R163, R166, R164 ;  /* 0x000000a6a3a37223 */ /* 0x000fe400000100a4 */
[----:B------:R-:W-:Y:S02]  /*6430*/  FMUL.FTZ R148, R126, R145 ;  /* 0x000000917e947220 */ /* 0x000fe40000410000 */
[----:B------:R-:W-:Y:S02]  /*6440*/  FMUL.FTZ R151, R127, R146 ;  /* 0x000000927f977220 */ /* 0x000fe40000410000 */
[----:B------:R-:W-:Y:S02]  /*6450*/  FMUL.FTZ R154, R120, R149 ;  /* 0x00000095789a7220 */ /* 0x000fe40000410000 */
[----:B------:R-:W-:-:S02]  /*6460*/  FFMA.FTZ R226, R58, -R147, R226 ;  /* 0x800000933ae27223 */ /* 0x000fc400000100e2 */
[----:B------:R-:W-:Y:S02]  /*6470*/  FFMA.FTZ R144, R59, -R147, R228 ;  /* 0x800000933b907223 */ /* 0x000fe400000100e4 */
[----:B------:R-:W-:Y:S02]  /*6480*/  FADD.FTZ R194, -R194, R163 ;  /* 0x000000a3c2c27221 */ /* 0x000fe40000010100 */
[-C--:B------:R-:W-:Y:S02]  /*6490*/  FFMA.FTZ R225, R52, -R148.reuse, R225 ;  /* 0x8000009434e17223 */ /* 0x080fe400000100e1 */
[----:B------:R-:W-:Y:S02]  /*64a0*/  FFMA.FTZ R147, R53, -R148, R223 ;  /* 0x8000009435937223 */ /* 0x000fe400000100df */
[----:B------:R-:W-:Y:S02]  /*64b0*/  FADD.FTZ R181, R181, R152 ;  /* 0x00000098b5b57221 */ /* 0x000fe40000010000 */
[----:B------:R-:W-:-:S02]  /*64c0*/  FFMA.FTZ R222, R54, -R151, R222 ;  /* 0x8000009736de7223 */ /* 0x000fc400000100de */
[----:B------:R-:W-:Y:S02]  /*64d0*/  FFMA.FTZ R148, R55, -R151, R224 ;  /* 0x8000009737947223 */ /* 0x000fe400000100e0 */
[----:B------:R-:W-:Y:S02]  /*64e0*/  FFMA.FTZ R164, R8, R221, R153 ;  /* 0x000000dd08a47223 */ /* 0x000fe40000010099 */
[-C--:B------:R-:W-:Y:S02]  /*64f0*/  FFMA.FTZ R221, R48, -R154.reuse, R221 ;  /* 0x8000009a30dd7223 */ /* 0x080fe400000100dd */
[----:B------:R-:W-:Y:S02]  /*6500*/  FFMA.FTZ R151, R49, -R154, R219 ;  /* 0x8000009a31977223 */ /* 0x000fe400000100db */
[C---:B------:R-:W-:Y:S02]  /*6510*/  FMUL.FTZ R154, R162.reuse, -R194 ;  /* 0x800000c2a29a7220 */ /* 0x040fe40000410000 */
[----:B------:R-:W-:-:S02]  /*6520*/  FMUL.FTZ R162, R162, -R181 ;  /* 0x800000b5a2a27220 */ /* 0x000fc40000410000 */
[----:B------:R-:W-:Y:S02]  /*6530*/  FADD.FTZ R150, R105, UR5 ;  /* 0x0000000569967e21 */ /* 0x000fe40008010000 */
[----:B------:R-:W-:Y:S02]  /*6540*/  FADD.FTZ R153, R106, UR5 ;  /* 0x000000056a997e21 */ /* 0x000fe40008010000 */
[C---:B------:R-:W-:Y:S02]  /*6550*/  FFMA.FTZ R162, R161.reuse, R194, R162 ;  /* 0x000000c2a1a27223 */ /* 0x040fe400000100a2 */
[----:B------:R-:W-:Y:S02]  /*6560*/  FFMA.FTZ R163, R161, R181, -R154 ;  /* 0x000000b5a1a37223 */ /* 0x000fe4000001089a */
[----:B------:R-:W-:Y:S02]  /*6570*/  FMUL.FTZ R155, R121, R150 ;  /* 0x00000096799b7220 */ /* 0x000fe40000410000 */
[----:B------:R-:W-:-:S02]  /*6580*/  FFMA.FTZ R165, R7, R218, R164 ;  /* 0x000000da07a57223 */ /* 0x000fc400000100a4 */
        /* <DEDUP_REMOVED lines=9> */
[-C--:B------:R-:W-:Y:S02]  /*6620*/  FMUL.FTZ R160, R160, -R182.reuse ;  /* 0x800000b6a0a07220 */ /* 0x080fe40000410000 */
[C---:B------:R-:W-:Y:S02]  /*6630*/  FFMA.FTZ R164, R159.reuse, R182, -R164 ;  /* 0x000000b69fa47223 */ /* 0x040fe400000108a4 */
[----:B------:R-:W-:-:S02]  /*6640*/  FFMA.FTZ R159, R159, R162, R160 ;  /* 0x000000a29f9f7223 */ /* 0x000fc400000100a0 */
[----:B------:R-:W-:Y:S02]  /*6650*/  FADD.FTZ R183, R183, R164 ;  /* 0x000000a4b7b77221 */ /* 0x000fe40000010000 */
[----:B------:R-:W-:Y:S02]  /*6660*/  FADD.FTZ R196, -R196, R159 ;  /* 0x0000009fc4c47221 */ /* 0x000fe40000010100 */
[----:B------:R-:W-:Y:S02]  /*6670*/  FADD.FTZ R161, R100, UR5 ;  /* 0x0000000564a17e21 */ /* 0x000fe40008010000 */
[C---:B------:R-:W-:Y:S02]  /*6680*/  FMUL.FTZ R164, R158.reuse, -R196 ;  /* 0x800000c49ea47220 */ /* 0x040fe40000410000 */
[-C--:B------:R-:W-:Y:S02]  /*6690*/  FMUL.FTZ R158, R158, -R183.reuse ;  /* 0x800000b79e9e7220 */ /* 0x080fe40000410000 */
[----:B------:R-:W-:-:S02]  /*66a0*/  FFMA.FTZ R169, R157, R183, -R164 ;  /* 0x000000b79da97223 */ /* 0x000fc400000108a4 */
[----:B------:R-:W-:Y:S01]  /*66b0*/  FFMA.FTZ R158, R157, R196, R158 ;  /* 0x000000c49d9e7223 */ /* 0x000fe2000001009e */
[----:B------:R-:W-:Y:S01]  /*66c0*/  P2R R157, PR, RZ, 0x1 ;  /* 0x00000001ff9d7803 */ /* 0x000fe20000000000 */
[----:B------:R-:W-:Y:S02]  /*66d0*/  FADD.FTZ R184, R184, R169 ;  /* 0x000000a9b8b87221 */ /* 0x000fe40000010000 */
[----:B------:R-:W-:Y:S02]  /*66e0*/  FADD.FTZ R164, -R197, R158 ;  /* 0x0000009ec5a47221 */ /* 0x000fe40000010100 */
[C---:B------:R-:W-:Y:S02]  /*66f0*/  FMUL.FTZ R171, R156.reuse, -R184 ;  /* 0x800000b89cab7220 */ /* 0x040fe40000410000 */
[----:B------:R-:W-:Y:S02]  /*6700*/  FMUL.FTZ R169, R156, -R164 ;  /* 0x800000a49ca97220 */ /* 0x000fe40000410000 */
[----:B------:R-:W-:-:S02]  /*6710*/  FADD.FTZ R158, R103, UR5 ;  /* 0x00000005679e7e21 */ /* 0x000fc40008010000 */
[C---:B------:R-:W-:Y:S02]  /*6720*/  FFMA.FTZ R156, R33.reuse, R184, -R169 ;  /* 0x000000b8219c7223 */ /* 0x040fe400000108a9 */
[----:B------:R-:W-:Y:S02]  /*6730*/  FFMA.FTZ R171, R33, R164, R171 ;  /* 0x000000a421ab7223 */ /* 0x000fe400000100ab */
[----:B------:R-:W-:Y:S02]  /*6740*/  FMUL.FTZ R174, R119, R158 ;  /* 0x0000009e77ae7220 */ /* 0x000fe40000410000 */
[----:B------:R-:W-:Y:S02]  /*6750*/  FADD.FTZ R185, R185, R156 ;  /* 0x0000009cb9b97221 */ /* 0x000fe40000010000 */
[----:B------:R-:W-:Y:S02]  /*6760*/  FADD.FTZ R198, -R198, R171 ;  /* 0x000000abc6c67221 */ /* 0x000fe40000010100 */
[----:B------:R-:W-:-:S02]  /*6770*/  FFMA.FTZ R156, R39, -R174, R207 ;  /* 0x800000ae279c7223 */ /* 0x000fc400000100cf */
[----:B------:R-:W-:Y:S02]  /*6780*/  FMUL.FTZ R169, R39, R206 ;  /* 0x000000ce27a97220 */ /* 0x000fe40000410000 */
[C---:B------:R-:W-:Y:S02]  /*6790*/  FMUL.FTZ R39, R32.reuse, -R185 ;  /* 0x800000b920277220 */ /* 0x040fe40000410000 */
[----:B------:R-:W-:Y:S02]  /*67a0*/  FMUL.FTZ R32, R32, -R198 ;  /* 0x800000c620207220 */ /* 0x000fe40000410000 */
[C---:B------:R-:W-:Y:S02]  /*67b0*/  FFMA.FTZ R33, R38.reuse, -R174, R241 ;  /* 0x800000ae26217223 */ /* 0x040fe400000100f1 */
[----:B------:R-:W-:Y:S02]  /*67c0*/  FFMA.FTZ R38, R38, R139, R169 ;  /* 0x0000008b26267223 */ /* 0x000fe400000100a9 */
[----:B------:R-:W-:-:S02]  /*67d0*/  FFMA.FTZ R174, R31, R198, R39 ;  /* 0x000000c61fae7223 */ /* 0x000fc40000010027 */
[----:B------:R-:W-:Y:S02]  /*67e0*/  FFMA.FTZ R165, R5, R214, R165 ;  /* 0x000000d605a57223 */ /* 0x000fe400000100a5 */
[----:B------:R-:W-:Y:S02]  /*67f0*/  FMUL.FTZ R169, R139, UR38 ;  /* 0x000000268ba97c20 */ /* 0x000fe40008410000 */
[----:B------:R-:W-:Y:S02]  /*6800*/  FFMA.FTZ R31, R31, R185, -R32 ;  /* 0x000000b91f1f7223 */ /* 0x000fe40000010820 */
[----:B------:R-:W-:Y:S02]  /*6810*/  FMUL.FTZ R168, R116, R161 ;  /* 0x000000a174a87220 */ /* 0x000fe40000410000 */
[----:B------:R-:W-:Y:S02]  /*6820*/  FFMA.FTZ R170, R4, R213, R165 ;  /* 0x000000d504aa7223 */ /* 0x000fe400000100a5 */
[----:B-1----:R-:W-:-:S02]  /*6830*/  FMUL.FTZ R132, R206, UR38 ;  /* 0x00000026ce847c20 */ /* 0x002fc40008410000 */
[----:B------:R-:W-:Y:S02]  /*6840*/  FFMA.FTZ R169, R206, UR39, -R169 ;  /* 0x00000027cea97c23 */ /* 0x000fe400080108a9 */
[----:B------:R-:W-:Y:S02]  /*6850*/  FADD.FTZ R186, R186, R31 ;  /* 0x0000001fbaba7221 */ /* 0x000fe40000010000 */
[----:B------:R-:W-:Y:S02]  /*6860*/  FADD.FTZ R159, R102, UR5 ;  /* 0x00000005669f7e21 */ /* 0x000fe40008010000 */
[----:B------:R-:W-:Y:S02]  /*6870*/  FADD.FTZ R32, -R199, R174 ;  /* 0x000000aec7207221 */ /* 0x000fe40000010100 */
[-C--:B------:R-:W-:Y:S02]  /*6880*/  FFMA.FTZ R213, R40, -R168.reuse, R213 ;  /* 0x800000a828d57223 */ /* 0x080fe400000100d5 */
[----:B------:R-:W-:-:S02]  /*6890*/  FFMA.FTZ R165, R41, -R168, R215 ;  /* 0x800000a829a57223 */ /* 0x000fc400000100d7 */
[----:B------:R-:W-:Y:S02]  /*68a0*/  FFMA.FTZ R168, R3, R209, R170 ;  /* 0x000000d103a87223 */ /* 0x000fe400000100aa */
[----:B------:R-:W-:Y:S02]  /*68b0*/  FFMA.FTZ R132, R139, UR39, R132 ;  /* 0x000000278b847c23 */ /* 0x000fe40008010084 */
[----:B------:R-:W-:Y:S02]  /*68c0*/  FMUL.FTZ R169, R156, R169 ;  /* 0x000000a99ca97220 */ /* 0x000fe40000410000 */
[----:B------:R-:W-:Y:S02]  /*68d0*/  FMUL.FTZ R39, R30, -R186 ;  /* 0x800000ba1e277220 */ /* 0x000fe40000410000 */
[----:B------:R-:W-:Y:S02]  /*68e0*/  FMUL.FTZ R170, R118, R159 ;  /* 0x0000009f76aa7220 */ /* 0x000fe40000410000 */
[----:B------:R-:W-:-:S02]  /*68f0*/  FMUL.FTZ R31, R30, -R32 ;  /* 0x800000201e1f7220 */ /* 0x000fc40000410000 */
[----:B------:R-:W-:Y:S02]  /*6900*/  FFMA.FTZ R157, R2, R239, R168 ;  /* 0x000000ef029d7223 */ /* 0x000fe400000100a8 */
[----:B------:R-:W-:Y:S02]  /*6910*/  FFMA.FTZ R30, R33, R132, R169 ;  /* 0x00000084211e7223 */ /* 0x000fe400000100a9 */
[C---:B------:R-:W-:Y:S02]  /*6920*/  FFMA.FTZ R39, R29.reuse, R32, R39 ;  /* 0x000000201d277223 */ /* 0x040fe40000010027 */
[----:B------:R-:W-:Y:S02]  /*6930*/  FFMA.FTZ R168, R36, -R170, R239 ;  /* 0x800000aa24a87223 */ /* 0x000fe400000100ef */
[----:B------:R-:W-:Y:S02]  /*6940*/  FFMA.FTZ R132, R29, R186, -R31 ;  /* 0x000000ba1d847223 */ /* 0x000fe4000001081f */
[----:B------:R-:W-:-:S02]  /*6950*/  FFMA.FTZ R170, R37, -R170, R216 ;  /* 0x800000aa25aa7223 */ /* 0x000fc400000100d8 */
[----:B------:R-:W-:Y:S02]  /*6960*/  FMUL.FTZ R37, R37, R176 ;  /* 0x000000b025257220 */ /* 0x000fe40000410000 */
[----:B------:R-:W-:Y:S02]  /*6970*/  FADD.FTZ R200, -R200, R39 ;  /* 0x00000027c8c87221 */ /* 0x000fe40000010100 */
[----:B------:R-:W-:Y:S02]  /*6980*/  FADD.FTZ R187, R187, R132 ;  /* 0x00000084bbbb7221 */ /* 0x000fe40000010000 */
[----:B------:R-:W-:Y:S02]  /*6990*/  FFMA.FTZ R29, R36, R177, R37 ;  /* 0x000000b1241d7223 */ /* 0x000fe40000010025 */
[----:B------:R-:W-:Y:S02]  /*69a0*/  FMUL.FTZ R31, R177, UR38 ;  /* 0x00000026b11f7c20 */ /* 0x000fe40008410000 */
[----:B------:R-:W-:-:S02]  /*69b0*/  FMUL.FTZ R36, R28, -R200 ;  /* 0x800000c81c247220 */ /* 0x000fc40000410000 */
[-C--:B------:R-:W-:Y:S02]  /*69c0*/  FMUL.FTZ R28, R28, -R187.reuse ;  /* 0x800000bb1c1c7220 */ /* 0x080fe40000410000 */
[C---:B------:R-:W-:Y:S02]  /*69d0*/  FFMA.FTZ R37, R176.reuse, UR39, -R31 ;  /* 0x00000027b0257c23 */ /* 0x040fe4000801081f */
[C---:B------:R-:W-:Y:S02]  /*69e0*/  FFMA.FTZ R31, R27.reuse, R187, -R36 ;  /* 0x000000bb1b1f7223 */ /* 0x040fe40000010824 */
[----:B------:R-:W-:Y:S02]  /*69f0*/  FFMA.FTZ R28, R27, R200, R28 ;  /* 0x000000c81b1c7223 */ /* 0x000fe4000001001c */
[----:B------:R-:W-:Y:S02]  /*6a00*/  FMUL.FTZ R132, R176, UR38 ;  /* 0x00000026b0847c20 */ /* 0x000fe40008410000 */
[----:B------:R-:W-:-:S02]  /*6a10*/  FADD.FTZ R188, R188, R31 ;  /* 0x0000001fbcbc7221 */ /* 0x000fc40000010000 */
[----:B------:R-:W-:Y:S02]  /*6a20*/  FADD.FTZ R28, -R201, R28 ;  /* 0x0000001cc91c7221 */ /* 0x000fe40000010100 */
[----:B------:R-:W-:Y:S02]  /*6a30*/  FFMA.FTZ R133, R177, UR39, R132 ;  /* 0x00000027b1857c23 */ /* 0x000fe40008010084 */
[----:B------:R-:W-:Y:S02]  /*6a40*/  FMUL.FTZ R132, R170, R37 ;  /* 0x00000025aa847220 */ /* 0x000fe40000410000 */
[C---:B------:R-:W-:Y:S02]  /*6a50*/  FMUL.FTZ R37, R26.reuse, -R188 ;  /* 0x800000bc1a257220 */ /* 0x040fe40000410000 */
[-C--:B------:R-:W-:Y:S02]  /*6a60*/  FMUL.FTZ R36, R26, -R28.reuse ;  /* 0x8000001c1a247220 */ /* 0x080fe40000410000 */
[----:B------:R-:W-:-:S02]  /*6a70*/  FFMA.FTZ R37, R25, R28, R37 ;  /* 0x0000001c19257223 */ /* 0x000fc40000010025 */
[----:B------:R-:W-:Y:S02]  /*6a80*/  FFMA.FTZ R36, R25, R188, -R36 ;  /* 0x000000bc19247223 */ /* 0x000fe40000010824 */
[C---:B------:R-:W-:Y:S02]  /*6a90*/  FMUL.FTZ R39, R159.reuse, R176 ;  /* 0x000000b09f277220 */ /* 0x040fe40000410000 */
[----:B------:R-:W-:Y:S02]  /*6aa0*/  FMUL.FTZ R177, R159, R177 ;  /* 0x000000b19fb17220 */ /* 0x000fe40000410000 */
[----:B------:R-:W-:Y:S02]  /*6ab0*/  FADD.FTZ R202, -R202, R37 ;  /* 0x00000025caca7221 */ /* 0x000fe40000010100 */
[----:B------:R-:W-:Y:S02]  /*6ac0*/  FADD.FTZ R189, R189, R36 ;  /* 0x00000024bdbd7221 */ /* 0x000fe40000010000 */
[----:B------:R-:W-:-:S02]  /*6ad0*/  FMUL.FTZ R27, R170, R39 ;  /* 0x00000027aa1b7220 */ /* 0x000fc40000410000 */
[----:B------:R-:W-:Y:S02]  /*6ae0*/  FMUL.FTZ R170, R170, R177 ;  /* 0x000000b1aaaa7220 */ /* 0x000fe40000410000 */
[C---:B------:R-:W-:Y:S02]  /*6af0*/  FMUL.FTZ R36, R24.reuse, -R202 ;  /* 0x800000ca18247220 */ /* 0x040fe40000410000 */
[----:B------:R-:W-:Y:S02]  /*6b00*/  FMUL.FTZ R25, R179, UR38 ;  /* 0x00000026b3197c20 */ /* 0x000fe40008410000 */
[----:B------:R-:W-:Y:S02]  /*6b10*/  FMUL.FTZ R24, R24, -R189 ;  /* 0x800000bd18187220 */ /* 0x000fe40000410000 */
[C---:B------:R-:W-:Y:S02]  /*6b20*/  FFMA.FTZ R31, R168.reuse, R177, R27 ;  /* 0x000000b1a81f7223 */ /* 0x040fe4000001001b */
[----:B------:R-:W-:-:S02]  /*6b30*/  FFMA.FTZ R27, R168, R39, -R170 ;  /* 0x00000027a81b7223 */ /* 0x000fc400000108aa */
[----:B------:R-:W-:Y:S02]  /*6b40*/  FFMA.FTZ R26, R168, R133, R132 ;  /* 0x00000085a81a7223 */ /* 0x000fe40000010084 */
[----:B------:R-:W-:Y:S02]  /*6b50*/  FFMA.FTZ R168, R178, UR39, -R25 ;  /* 0x00000027b2a87c23 */ /* 0x000fe40008010819 */
[C---:B------:R-:W-:Y:S02]  /*6b60*/  FFMA.FTZ R24, R23.reuse, R202, R24 ;  /* 0x000000ca17187223 */ /* 0x040fe40000010018 */
[----:B------:R-:W-:Y:S02]  /*6b70*/  FFMA.FTZ R25, R23, R189, -R36 ;  /* 0x000000bd17197223 */ /* 0x000fe40000010824 */
[----:B------:R-:W-:Y:S02]  /*6b80*/  FADD.FTZ R24, -R203, R24 ;  /* 0x00000018cb187221 */ /* 0x000fe40000010100 */
[----:B------:R-:W-:-:S02]  /*6b90*/  FADD.FTZ R190, R190, R25 ;  /* 0x00000019bebe7221 */ /* 0x000fc40000010000 */
[----:B------:R-:W-:Y:S02]  /*6ba0*/  FADD.FTZ R160, R101, UR5 ;  /* 0x0000000565a07e21 */ /* 0x000fe40008010000 */
[C---:B------:R-:W-:Y:S02]  /*6bb0*/  FMUL.FTZ R36, R22.reuse, -R24 ;  /* 0x8000001816247220 */ /* 0x040fe40000410000 */
[----:B------:R-:W-:Y:S02]  /*6bc0*/  FMUL.FTZ R22, R22, -R190 ;  /* 0x800000be16167220 */ /* 0x000fe40000410000 */
[----:B------:R-:W-:Y:S02]  /*6bd0*/  FMUL.FTZ R37, R41, R166 ;  /* 0x000000a629257220 */ /* 0x000fe40000410000 */
[----:B------:R-:W-:Y:S02]  /*6be0*/  FMUL.FTZ R167, R117, R160 ;  /* 0x000000a075a77220 */ /* 0x000fe40000410000 */
[----:B------:R-:W-:-:S02]  /*6bf0*/  FFMA.FTZ R36, R21, R190, -R36 ;  /* 0x000000be15247223 */ /* 0x000fc40000010824 */
[----:B------:R-:W-:Y:S02]  /*6c00*/  FMUL.FTZ R41, R180, UR38 ;  /* 0x00000026b4297c20 */ /* 0x000fe40008410000 */
[----:B------:R-:W-:Y:S02]  /*6c10*/  FFMA.FTZ R21, R21, R24, R22 ;  /* 0x0000001815157223 */ /* 0x000fe40000010016 */
[-C--:B------:R-:W-:Y:S02]  /*6c20*/  FFMA.FTZ R209, R42, -R167.reuse, R209 ;  /* 0x800000a72ad17223 */ /* 0x080fe400000100d1 */
[----:B------:R-:W-:Y:S02]  /*6c30*/  FFMA.FTZ R22, R166, UR39, -R41 ;  /* 0x00000027a6167c23 */ /* 0x000fe40008010829 */
[----:B------:R-:W-:Y:S02]  /*6c40*/  FFMA.FTZ R167, R43, -R167, R210 ;  /* 0x800000a72ba77223 */ /* 0x000fe400000100d2 */
[----:B------:R-:W-:-:S02]  /*6c50*/  FMUL.FTZ R132, R178, UR38 ;  /* 0x00000026b2847c20 */ /* 0x000fc40008410000 */
[----:B------:R-:W-:Y:S02]  /*6c60*/  FADD.FTZ R204, -R204, R21 ;  /* 0x00000015cccc7221 */ /* 0x000fe40000010100 */
[----:B------:R-:W-:Y:S02]  /*6c70*/  FADD.FTZ R191, R191, R36 ;  /* 0x00000024bfbf7221 */ /* 0x000fe40000010000 */
[----:B------:R-:W-:Y:S02]  /*6c80*/  FMUL.FTZ R21, R166, UR38 ;  /* 0x00000026a6157c20 */ /* 0x000fe40008410000 */
[----:B------:R-:W-:Y:S02]  /*6c90*/  FMUL.FTZ R133, R165, R22 ;  /* 0x00000016a5857220 */ /* 0x000fe40000410000 */
[----:B------:R-:W-:Y:S02]  /*6ca0*/  FFMA.FTZ R134, R179, UR39, R132 ;  /* 0x00000027b3867c23 */ /* 0x000fe40008010084 */
[----:B------:R-:W-:-:S02]  /*6cb0*/  FMUL.FTZ R168, R167, R168 ;  /* 0x000000a8a7a87220 */ /* 0x000fc40000410000 */
[----:B------:R-:W-:Y:S02]  /*6cc0*/  FMUL.FTZ R22, R20, -R204 ;  /* 0x800000cc14167220 */ /* 0x000fe40000410000 */
[----:B------:R-:W-:Y:S02]  /*6cd0*/  FFMA.FTZ R37, R40, R180, R37 ;  /* 0x000000b428257223 */ /* 0x000fe40000010025 */
[----:B------:R-:W-:Y:S02]  /*6ce0*/  FMUL.FTZ R36, R20, -R191 ;  /* 0x800000bf14247220 */ /* 0x000fe40000410000 */
[C---:B------:R-:W-:Y:S02]  /*6cf0*/  FMUL.FTZ R166, R161.reuse, R166 ;  /* 0x000000a6a1a67220 */ /* 0x040fe40000410000 */
[----:B------:R-:W-:Y:S02]  /*6d00*/  FFMA.FTZ R40, R180, UR39, R21 ;  /* 0x00000027b4287c23 */ /* 0x000fe40008010015 */
[----:B------:R-:W-:-:S02]  /*6d10*/  FMUL.FTZ R180, R161, R180 ;  /* 0x000000b4a1b47220 */ /* 0x000fc40000410000 */
[----:B------:R-:W-:Y:S01]  /*6d20*/  FFMA.FTZ R25, R209, R134, R168 ;  /* 0x00000086d1197223 */ /* 0x000fe200000100a8 */
[----:B------:R-:W-:Y:S01]  /*6d30*/  SHF.L.U32 R134, R18, 0x5, RZ ;  /* 0x0000000512867819 */ /* 0x000fe200000006ff */
[C---:B------:R-:W-:Y:S02]  /*6d40*/  FFMA.FTZ R41, R19.reuse, R191, -R22 ;  /* 0x000000bf13297223 */ /* 0x040fe40000010816 */
[----:B------:R-:W-:Y:S01]  /*6d50*/  FFMA.FTZ R36, R19, R204, R36 ;  /* 0x000000cc13247223 */ /* 0x000fe20000010024 */
[C---:B------:R-:W-:Y:S01]  /*6d60*/  IADD3 R19, R134.reuse, 0x1, RZ ;  /* 0x0000000186137810 */ /* 0x040fe20007ffe0ff */
[C---:B------:R-:W-:Y:S01]  /*6d70*/  FMUL.FTZ R21, R165.reuse, R166 ;  /* 0x000000a6a5157220 */ /* 0x040fe20000410000 */
[----:B------:R-:W-:Y:S01]  /*6d80*/  IADD3 R135, R134, 0x3, RZ ;  /* 0x0000000386877810 */ /* 0x000fe20007ffe0ff */
[----:B------:R-:W-:Y:S01]  /*6d90*/  FMUL.FTZ R165, R165, R180 ;  /* 0x000000b4a5a57220 */ /* 0x000fe20000410000 */
[-C--:B------:R-:W-:Y:S01]  /*6da0*/  LEA.HI.SX32 R174, R19, R134.reuse, 0x1b ;  /* 0x0000008613ae7211 */ /* 0x080fe200078fdaff */
[----:B------:R-:W-:Y:S01]  /*6db0*/  FADD.FTZ R192, R192, R41 ;  /* 0x00000029c0c07221 */ /* 0x000fe20000010000 */
[C---:B------:R-:W-:Y:S01]  /*6dc0*/  IADD3 R41, R134.reuse, 0x2, RZ ;  /* 0x0000000286297810 */ /* 0x040fe20007ffe0ff */
[----:B------:R-:W-:Y:S01]  /*6dd0*/  FADD.FTZ R36, -R205, R36 ;  /* 0x00000024cd247221 */ /* 0x000fe20000010100 */
[----:B------:R-:W-:Y:S01]  /*6de0*/  LEA.HI.SX32 R208, R135, R134, 0x1b ;  /* 0x0000008687d07211 */ /* 0x000fe200078fdaff */
[----:B------:R-:W-:Y:S01]  /*6df0*/  FFMA.FTZ R235, R13, -R232, R235 ;  /* 0x800000e80deb7223 */ /* 0x000fe200000100eb */
[----:B------:R-:W-:Y:S01]  /*6e00*/  LEA.HI.SX32 R176, R41, R134, 0x1b ;  /* 0x0000008629b07211 */ /* 0x000fe200078fdaff */
[C---:B------:R-:W-:Y:S01]  /*6e10*/  FFMA.FTZ R21, R213.reuse, R180, R21 ;  /* 0x000000b4d5157223 */ /* 0x040fe20000010015 */
[----:B------:R-:W-:Y:S01]  /*6e20*/  LEA.HI.SX32 R19, R134, R134, 0x1b ;  /* 0x0000008686137211 */ /* 0x000fe200078fdaff */
[----:B------:R-:W-:-:S02]  /*6e30*/  FFMA.FTZ R20, R213, R166, -R165 ;  /* 0x000000a6d5147223 */ /* 0x000fc400000108a5 */
[----:B------:R-:W-:Y:S02]  /*6e40*/  FFMA.FTZ R213, R213, R40, R133 ;  /* 0x00000028d5d57223 */ /* 0x000fe40000010085 */
[C---:B------:R-:W-:Y:S02]  /*6e50*/  FMUL.FTZ R133, R35.reuse, R36 ;  /* 0x0000002423857220 */ /* 0x040fe40000410000 */
[----:B------:R-:W-:Y:S02]  /*6e60*/  FMUL.FTZ R41, R35, R192 ;  /* 0x000000c023297220 */ /* 0x000fe40000410000 */
[----:B------:R-:W-:Y:S02]  /*6e70*/  FFMA.FTZ R235, R12, -R227, R235 ;  /* 0x800000e30ceb7223 */ /* 0x000fe400000100eb */
[C---:B------:R-:W-:Y:S02]  /*6e80*/  FMUL.FTZ R22, R136.reuse, R133 ;  /* 0x0000008588167220 */ /* 0x040fe40000410000 */
[----:B------:R-:W-:-:S02]  /*6e90*/  FMUL.FTZ R40, R136, R41 ;  /* 0x0000002988287220 */ /* 0x000fc40000410000 */
[----:B------:R-:W-:Y:S02]  /*6ea0*/  FFMA.FTZ R235, R11, -R228, R235 ;  /* 0x800000e40beb7223 */ /* 0x000fe400000100eb */
[----:B------:R-:W-:Y:S02]  /*6eb0*/  FMUL.FTZ R165, R34, R204 ;  /* 0x000000cc22a57220 */ /* 0x000fe40000410000 */
[-C--:B------:R-:W-:Y:S02]  /*6ec0*/  FMUL.FTZ R43, R43, R178.reuse ;  /* 0x000000b22b2b7220 */ /* 0x080fe40000410000 */
[-C--:B------:R-:W-:Y:S02]  /*6ed0*/  FFMA.FTZ R22, R237, R41.reuse, R22 ;  /* 0x00000029ed167223 */ /* 0x080fe40000010016 */
[----:B------:R-:W-:Y:S02]  /*6ee0*/  FMUL.FTZ R134, R128, R41 ;  /* 0x0000002980867220 */ /* 0x000fe40000410000 */
[----:B------:R-:W-:-:S02]  /*6ef0*/  FMUL.FTZ R178, R160, R178 ;  /* 0x000000b2a0b27220 */ /* 0x000fc40000410000 */
[----:B------:R-:W-:Y:S01]  /*6f00*/  FMUL.FTZ R132, R160, R179 ;  /* 0x000000b3a0847220 */ /* 0x000fe20000410000 */
[----:B------:R0:W-:Y:S01]  /*6f10*/  STS [R19.X4+0x4200], R134 ;  /* 0x0042008613007388 */ /* 0x0001e20000004800 */
[-C--:B------:R-:W-:Y:S02]  /*6f20*/  FMUL.FTZ R41, R128, R133.reuse ;  /* 0x0000008580297220 */ /* 0x080fe40000410000 */
[----:B------:R-:W-:Y:S02]  /*6f30*/  FFMA.FTZ R40, R237, R133, -R40 ;  /* 0x00000085ed287223 */ /* 0x000fe40000010828 */
[----:B------:R-:W-:Y:S01]  /*6f40*/  FFMA.FTZ R235, R10, -R223, R235 ;  /* 0x800000df0aeb7223 */ /* 0x000fe200000100eb */
[----:B------:R1:W-:Y:S01]  /*6f50*/  STS [R174.X4+0x4204], R41 ;  /* 0x00420429ae007388 */ /* 0x0003e20000004800 */
[----:B------:R-:W-:Y:S02]  /*6f60*/  FMUL.FTZ R135, R34, R191 ;  /* 0x000000bf22877220 */ /* 0x000fe40000410000 */
[----:B------:R-:W-:-:S02]  /*6f70*/  FMUL.FTZ R133, R236, R165 ;  /* 0x000000a5ec857220 */ /* 0x000fc40000410000 */
[----:B------:R-:W-:Y:S02]  /*6f80*/  FFMA.FTZ R42, R42, R179, R43 ;  /* 0x000000b32a2a7223 */ /* 0x000fe4000001002b */
[C---:B------:R-:W-:Y:S02]  /*6f90*/  FMUL.FTZ R43, R167.reuse, R178 ;  /* 0x000000b2a72b7220 */ /* 0x040fe40000410000 */
[----:B------:R-:W-:Y:S02]  /*6fa0*/  FMUL.FTZ R23, R167, R132 ;  /* 0x00000084a7177220 */ /* 0x000fe40000410000 */
[----:B------:R-:W-:Y:S02]  /*6fb0*/  FFMA.FTZ R235, R9, -R224, R235 ;  /* 0x800000e009eb7223 */ /* 0x000fe400000100eb */
[-C--:B------:R-:W-:Y:S02]  /*6fc0*/  FMUL.FTZ R167, R129, R135.reuse ;  /* 0x0000008781a77220 */ /* 0x080fe40000410000 */
[----:B------:R-:W-:-:S02]  /*6fd0*/  FFMA.FTZ R133, R234, R135, R133 ;  /* 0x00000087ea857223 */ /* 0x000fc40000010085 */
[----:B------:R-:W-:Y:S01]  /*6fe0*/  FADD.FTZ R22, RZ, R22 ;  /* 0x00000016ff167221 */ /* 0x000fe20000010000 */
[----:B------:R2:W-:Y:S01]  /*6ff0*/  STS [R176.X4+0x4208], R167 ;  /* 0x004208a7b0007388 */ /* 0x0005e20000004800 */
[----:B------:R-:W-:Y:S02]  /*7000*/  FMUL.FTZ R135, R236, R135 ;  /* 0x00000087ec877220 */ /* 0x000fe40000410000 */
[----:B------:R-:W-:Y:S02]  /*7010*/  FMUL.FTZ R170, R137, R24 ;  /* 0x0000001889aa7220 */ /* 0x000fe40000410000 */
[----:B------:R-:W-:Y:S02]  /*7020*/  FFMA.FTZ R235, R8, -R219, R235 ;  /* 0x800000db08eb7223 */ /* 0x000fe400000100eb */
[----:B------:R-:W-:Y:S02]  /*7030*/  FADD.FTZ R22, R22, R133 ;  /* 0x0000008516167221 */ /* 0x000fe40000010000 */
[----:B------:R-:W-:-:S02]  /*7040*/  FFMA.FTZ R135, R234, R165, -R135 ;  /* 0x000000a5ea877223 */ /* 0x000fc40000010887 */
[----:B------:R-:W-:Y:S02]  /*7050*/  FADD.FTZ R40, RZ, R40 ;  /* 0x00000028ff287221 */ /* 0x000fe40000010000 */
[----:B------:R-:W-:Y:S02]  /*7060*/  FMUL.FTZ R168, R137, R190 ;  /* 0x000000be89a87220 */ /* 0x000fe40000410000 */
[----:B------:R-:W-:Y:S02]  /*7070*/  FMUL.FTZ R133, R231, R170 ;  /* 0x000000aae7857220 */ /* 0x000fe40000410000 */
[----:B------:R-:W-:Y:S02]  /*7080*/  FMUL.FTZ R169, R138, R202 ;  /* 0x000000ca8aa97220 */ /* 0x000fe40000410000 */
[----:B------:R-:W-:Y:S02]  /*7090*/  FFMA.FTZ R235, R7, -R220, R235 ;  /* 0x800000dc07eb7223 */ /* 0x000fe400000100eb */
[----:B------:R-:W-:-:S02]  /*70a0*/  FADD.FTZ R40, R40, R135 ;  /* 0x0000008728287221 */ /* 0x000fc40000010000 */
[-C--:B------:R-:W-:Y:S02]  /*70b0*/  FFMA.FTZ R133, R233, R168.reuse, R133 ;  /* 0x000000a8e9857223 */ /* 0x080fe40000010085 */
[----:B------:R-:W-:Y:S02]  /*70c0*/  FMUL.FTZ R135, R138, R189 ;  /* 0x000000bd8a877220 */ /* 0x000fe40000410000 */
[----:B0-----:R-:W-:Y:S02]  /*70d0*/  FMUL.FTZ R134, R140, R169 ;  /* 0x000000a98c867220 */ /* 0x001fe40000410000 */
[----:B------:R-:W-:Y:S02]  /*70e0*/  FMUL.FTZ R165, R129, R165 ;  /* 0x000000a581a57220 */ /* 0x000fe40000410000 */
[----:B------:R-:W-:Y:S02]  /*70f0*/  FFMA.FTZ R235, R6, -R211, R235 ;  /* 0x800000d306eb7223 */ /* 0x000fe400000100eb */
[----:B-1----:R-:W-:Y:S01]  /*7100*/  FMUL.FTZ R41, R231, R168 ;  /* 0x000000a8e7297220 */ /* 0x002fe20000410000 */
[----:B------:R0:W-:Y:S01]  /*7110*/  STS [R208.X4+0x420c], R165 ;  /* 0x00420ca5d0007388 */ /* 0x0001e20000004800 */
[----:B------:R-:W-:-:S02]  /*7120*/  FADD.FTZ R22, R22, R133 ;  /* 0x0000008516167221 */ /* 0x000fc40000010000 */
[----:B------:R-:W-:Y:S02]  /*7130*/  FADD.FTZ R154, R107, UR5 ;  /* 0x000000056b9a7e21 */ /* 0x000fe40008010000 */
[-C--:B------:R-:W-:Y:S02]  /*7140*/  FFMA.FTZ R133, R230, R135.reuse, R134 ;  /* 0x00000087e6857223 */ /* 0x080fe40000010086 */
[----:B------:R-:W-:Y:S02]  /*7150*/  FMUL.FTZ R134, R131, R135 ;  /* 0x0000008783867220 */ /* 0x000fe40000410000 */
[----:B------:R-:W-:Y:S02]  /*7160*/  FFMA.FTZ R235, R5, -R212, R235 ;  /* 0x800000d405eb7223 */ /* 0x000fe400000100eb */
[----:B------:R-:W-:Y:S01]  /*7170*/  FFMA.FTZ R41, R233, R170, -R41 ;  /* 0x000000aae9297223 */ /* 0x000fe20000010829 */
[----:B------:R1:W-:Y:S01]  /*7180*/  STS [R19.X4+0x4218], R134 ;  /* 0x0042188613007388 */ /* 0x0003e20000004800 */
[----:B--2---:R-:W-:-:S02]  /*7190*/  FMUL.FTZ R176, R141, R28 ;  /* 0x0000001c8db07220 */ /* 0x004fc40000410000 */
[----:B0-----:R-:W-:Y:S02]  /*71a0*/  FMUL.FTZ R165, R142, R200 ;  /* 0x000000c88ea57220 */ /* 0x001fe40000410000 */
[----:B------:R-:W-:Y:S02]  /*71b0*/  FMUL.FTZ R163, R123, R154 ;  /* 0x0000009a7ba37220 */ /* 0x000fe40000410000 */
[----:B------:R-:W-:Y:S02]  /*71c0*/  FMUL.FTZ R167, R140, R135 ;  /* 0x000000878ca77220 */ /* 0x000fe40000410000 */
[----:B------:R-:W-:Y:S02]  /*71d0*/  FMUL.FTZ R174, R141, R188 ;  /* 0x000000bc8dae7220 */ /* 0x000fe40000410000 */
[----:B------:R-:W-:Y:S02]  /*71e0*/  FMUL.FTZ R168, R130, R168 ;  /* 0x000000a882a87220 */ /* 0x000fe40000410000 */
[----:B------:R-:W-:-:S02]  /*71f0*/  FFMA.FTZ R235, R4, -R215, R235 ;  /* 0x800000d704eb7223 */ /* 0x000fc400000100eb */
[----:B------:R-:W-:Y:S01]  /*7200*/  FADD.FTZ R40, R40, R41 ;  /* 0x0000002928287221 */ /* 0x000fe20000010000 */
[----:B------:R0:W-:Y:S01]  /*7210*/  STS [R19.X4+0x4210], R168 ;  /* 0x004210a813007388 */ /* 0x0001e20000004800 */
[----:B------:R-:W-:Y:S02]  /*7220*/  FADD.FTZ R22, R22, R133 ;  /* 0x0000008516167221 */ /* 0x000fe40000010000 */
[----:B------:R-:W-:Y:S02]  /*7230*/  FMUL.FTZ R41, R143, R176 ;  /* 0x000000b08f297220 */ /* 0x000fe40000410000 */
[----:B------:R-:W-:Y:S02]  /*7240*/  FMUL.FTZ R135, R142, R187 ;  /* 0x000000bb8e877220 */ /* 0x000fe40000410000 */
[----:B-1----:R-:W-:Y:S02]  /*7250*/  FMUL.FTZ R134, R144, R165 ;  /* 0x000000a590867220 */ /* 0x002fe40000410000 */
[----:B------:R-:W-:-:S02]  /*7260*/  FFMA.FTZ R214, R46, -R163, R214 ;  /* 0x800000a32ed67223 */ /* 0x000fc400000100d6 */
[----:B------:R-:W-:Y:S02]  /*7270*/  FFMA.FTZ R167, R230, R169, -R167 ;  /* 0x000000a9e6a77223 */ /* 0x000fe400000108a7 */
[----:B------:R-:W-:Y:S02]  /*7280*/  FMUL.FTZ R133, R143, R174 ;  /* 0x000000ae8f857220 */ /* 0x000fe40000410000 */
[----:B------:R-:W-:Y:S02]  /*7290*/  FFMA.FTZ R163, R47, -R163, R212 ;  /* 0x800000a32fa37223 */ /* 0x000fe400000100d4 */
[----:B------:R-:W-:Y:S02]  /*72a0*/  FFMA.FTZ R235, R3, -R210, R235 ;  /* 0x800000d203eb7223 */ /* 0x000fe400000100eb */
[----:B------:R-:W-:Y:S02]  /*72b0*/  FMUL.FTZ R212, R145, R32 ;  /* 0x0000002091d47220 */ /* 0x000fe40000410000 */
[----:B------:R-:W-:-:S02]  /*72c0*/  FMUL.FTZ R170, R130, R170 ;  /* 0x000000aa82aa7220 */ /* 0x000fc40000410000 */
[-C--:B------:R-:W-:Y:S02]  /*72d0*/  FFMA.FTZ R41, R229, R174.reuse, R41 ;  /* 0x000000aee5297223 */ /* 0x080fe40000010029 */
[----:B------:R-:W-:Y:S01]  /*72e0*/  FMUL.FTZ R208, R124, R174 ;  /* 0x000000ae7cd07220 */ /* 0x000fe20000410000 */
[----:B------:R1:W-:Y:S01]  /*72f0*/  STS [R19.X4+0x4214], R170 ;  /* 0x004214aa13007388 */ /* 0x0003e20000004800 */
[-C--:B0-----:R-:W-:Y:S02]  /*7300*/  FMUL.FTZ R168, R125, R135.reuse ;  /* 0x000000877da87220 */ /* 0x081fe40000410000 */
[----:B------:R-:W-:Y:S01]  /*7310*/  FMUL.FTZ R210, R145, R186 ;  /* 0x000000ba91d27220 */ /* 0x000fe20000410000 */
[----:B------:R-:W-:Y:S01]  /*7320*/  STS [R19.X4+0x4220], R208 ;  /* 0x004220d013007388 */ /* 0x000fe20000004800 */
[----:B------:R-:W-:Y:S02]  /*7330*/  FFMA.FTZ R134, R226, R135, R134 ;  /* 0x00000087e2867223 */ /* 0x000fe40000010086 */
[----:B------:R-:W-:Y:S01]  /*7340*/  FADD.FTZ R40, R40, R167 ;  /* 0x000000a728287221 */ /* 0x000fe20000010000 */
[----:B------:R-:W-:Y:S01]  /*7350*/  STS [R19.X4+0x4228], R168 ;  /* 0x004228a813007388 */ /* 0x000fe20000004800 */
[----:B------:R-:W-:-:S02]  /*7360*/  FMUL.FTZ R174, R131, R169 ;  /* 0x000000a983ae7220 */ /* 0x000fc40000410000 */
[-C--:B------:R-:W-:Y:S02]  /*7370*/  FFMA.FTZ R133, R229, R176.reuse, -R133 ;  /* 0x000000b0e5857223 */ /* 0x080fe40000010885 */
[----:B------:R-:W-:Y:S01]  /*7380*/  FMUL.FTZ R135, R144, R135 ;  /* 0x0000008790877220 */ /* 0x000fe20000410000 */
[----:B------:R0:W-:Y:S01]  /*7390*/  STS [R19.X4+0x421c], R174 ;  /* 0x00421cae13007388 */ /* 0x0001e20000004800 */
[----:B------:R-:W-:Y:S02]  /*73a0*/  FMUL.FTZ R176, R124, R176 ;  /* 0x000000b07cb07220 */ /* 0x000fe40000410000 */
[----:B------:R-:W-:Y:S02]  /*73b0*/  FMUL.FTZ R171, R146, R185 ;  /* 0x000000b992ab7220 */ /* 0x000fe40000410000 */
[C---:B------:R-:W-:Y:S01]  /*73c0*/  FMUL.FTZ R167, R147.reuse, R212 ;  /* 0x000000d493a77220 */ /* 0x040fe20000410000 */
[----:B------:R2:W-:Y:S01]  /*73d0*/  STS [R19.X4+0x4224], R176 ;  /* 0x004224b013007388 */ /* 0x0005e20000004800 */
[----:B------:R-:W-:-:S02]  /*73e0*/  FMUL.FTZ R169, R147, R210 ;  /* 0x000000d293a97220 */ /* 0x000fc40000410000 */
[-C--:B------:R-:W-:Y:S02]  /*73f0*/  FFMA.FTZ R135, R226, R165.reuse, -R135 ;  /* 0x000000a5e2877223 */ /* 0x080fe40000010887 */
[----:B------:R-:W-:Y:S02]  /*7400*/  FMUL.FTZ R193, R150, R196 ;  /* 0x000000c496c17220 */ /* 0x000fe40000410000 */
[----:B------:R-:W-:Y:S02]  /*7410*/  FADD.FTZ R40, R40, R133 ;  /* 0x0000008528287221 */ /* 0x000fe40000010000 */
[----:B-1----:R-:W-:Y:S02]  /*7420*/  FMUL.FTZ R170, R125, R165 ;  /* 0x000000a57daa7220 */ /* 0x002fe40000410000 */
[----:B------:R-:W-:Y:S02]  /*7430*/  FFMA.FTZ R165, R225, R210, R167 ;  /* 0x000000d2e1a57223 */ /* 0x000fe400000100a7 */
[----:B0-----:R-:W-:Y:S01]  /*7440*/  FMUL.FTZ R174, R127, R171 ;  /* 0x000000ab7fae7220 */ /* 0x001fe20000410000 */
[----:B------:R0:W-:Y:S01]  /*7450*/  STS [R19.X4+0x422c], R170 ;  /* 0x00422caa13007388 */ /* 0x0001e20000004800 */
[----:B------:R-:W-:-:S02]  /*7460*/  FFMA.FTZ R167, R225, R212, -R169 ;  /* 0x000000d4e1a77223 */ /* 0x000fc400000108a9 */
[----:B------:R-:W-:Y:S01]  /*7470*/  FMUL.FTZ R169, R150, R183 ;  /* 0x000000b796a97220 */ /* 0x000fe20000410000 */
[----:B------:R1:W-:Y:S01]  /*7480*/  STS [R19.X4+0x4238], R174 ;  /* 0x004238ae13007388 */ /* 0x0003e20000004800 */
[----:B------:R-:W-:Y:S02]  /*7490*/  FMUL.FTZ R168, R152, R193 ;  /* 0x000000c198a87220 */ /* 0x000fe40000410000 */
[----:B------:R-:W-:Y:S02]  /*74a0*/  FMUL.FTZ R179, R146, R198 ;  /* 0x000000c692b37220 */ /* 0x000fe40000410000 */
[----:B------:R-:W-:Y:S02]  /*74b0*/  FMUL.FTZ R208, R149, R184 ;  /* 0x000000b895d07220 */ /* 0x000fe40000410000 */
[----:B--2---:R-:W-:Y:S02]  /*74c0*/  FMUL.FTZ R176, R148, R171 ;  /* 0x000000ab94b07220 */ /* 0x004fe40000410000 */
[----:B------:R-:W-:-:S02]  /*74d0*/  FADD.FTZ R41, R22, R41 ;  /* 0x0000002916297221 */ /* 0x000fc40000010000 */
[----:B------:R-:W-:Y:S02]  /*74e0*/  FADD.FTZ R40, R40, R135 ;  /* 0x0000008728287221 */ /* 0x000fe40000010000 */
[----:B------:R-:W-:Y:S02]  /*74f0*/  FMUL.FTZ R220, R149, R164 ;  /* 0x000000a495dc7220 */ /* 0x000fe40000410000 */
[----:B------:R-:W-:Y:S02]  /*7500*/  FMUL.FTZ R210, R126, R210 ;  /* 0x000000d27ed27220 */ /* 0x000fe40000410000 */
[-C--:B------:R-:W-:Y:S02]  /*7510*/  FMUL.FTZ R195, R152, R169.reuse ;  /* 0x000000a998c37220 */ /* 0x080fe40000410000 */
[----:B------:R-:W-:Y:S01]  /*7520*/  FFMA.FTZ R168, R218, R169, R168 ;  /* 0x000000a9daa87223 */ /* 0x000fe200000100a8 */
[----:B------:R2:W-:Y:S01]  /*7530*/  STS [R19.X4+0x4230], R210 ;  /* 0x004230d213007388 */ /* 0x0005e20000004800 */
[----:B0-----:R-:W-:-:S02]  /*7540*/  FMUL.FTZ R170, R148, R179 ;  /* 0x000000b394aa7220 */ /* 0x001fc40000410000 */
[----:B------:R-:W-:Y:S02]  /*7550*/  FMUL.FTZ R224, R121, R169 ;  /* 0x000000a979e07220 */ /* 0x000fe40000410000 */
[----:B-1----:R-:W-:Y:S02]  /*7560*/  FMUL.FTZ R174, R151, R208 ;  /* 0x000000d097ae7220 */ /* 0x002fe40000410000 */
[----:B------:R-:W-:Y:S01]  /*7570*/  FFMA.FTZ R176, R222, R179, -R176 ;  /* 0x000000b3deb07223 */ /* 0x000fe200000108b0 */
[----:B------:R-:W-:Y:S01]  /*7580*/  STS [R19.X4+0x4248], R224 ;  /* 0x004248e013007388 */ /* 0x000fe20000004800 */
[----:B------:R-:W-:Y:S02]  /*7590*/  FADD.FTZ R134, R41, R134 ;  /* 0x0000008629867221 */ /* 0x000fe40000010000 */
[----:B------:R-:W-:Y:S02]  /*75a0*/  FADD.FTZ R167, R40, R167 ;  /* 0x000000a728a77221 */ /* 0x000fe40000010000 */
[----:B------:R-:W-:-:S02]  /*75b0*/  FMUL.FTZ R169, R151, R220 ;  /* 0x000000dc97a97220 */ /* 0x000fc40000410000 */
[----:B------:R-:W-:Y:S02]  /*75c0*/  FFMA.FTZ R170, R222, R171, R170 ;  /* 0x000000abdeaa7223 */ /* 0x000fe400000100aa */
[----:B------:R-:W-:Y:S02]  /*75d0*/  FFMA.FTZ R174, R221, R220, -R174 ;  /* 0x000000dcddae7223 */ /* 0x000fe400000108ae */
[----:B------:R-:W-:Y:S02]  /*75e0*/  FMUL.FTZ R228, R153, R182 ;  /* 0x000000b699e47220 */ /* 0x000fe40000410000 */
[----:B------:R-:W-:Y:S02]  /*75f0*/  FADD.FTZ R165, R134, R165 ;  /* 0x000000a586a57221 */ /* 0x000fe40000010000 */
[----:B------:R-:W-:Y:S02]  /*7600*/  FADD.FTZ R167, R167, R176 ;  /* 0x000000b0a7a77221 */ /* 0x000fe40000010000 */
[----:B------:R-:W-:-:S02]  /*7610*/  FMUL.FTZ R212, R126, R212 ;  /* 0x000000d47ed47220 */ /* 0x000fc40000410000 */
[-C--:B------:R-:W-:Y:S02]  /*7620*/  FFMA.FTZ R169, R221, R208.reuse, R169 ;  /* 0x000000d0dda97223 */ /* 0x080fe400000100a9 */
[----:B--2---:R-:W-:Y:S01]  /*7630*/  FMUL.FTZ R210, R120, R208 ;  /* 0x000000d078d27220 */ /* 0x004fe20000410000 */
[----:B------:R0:W-:Y:S01]  /*7640*/  STS [R19.X4+0x4234], R212 ;  /* 0x004234d413007388 */ /* 0x0001e20000004800 */
[----:B------:R-:W-:Y:S02]  /*7650*/  FMUL.FTZ R208, R127, R179 ;  /* 0x000000b37fd07220 */ /* 0x000fe40000410000 */
[----:B------:R-:W-:Y:S01]  /*7660*/  FFMA.FTZ R171, R218, R193, -R195 ;  /* 0x000000c1daab7223 */ /* 0x000fe200000108c3 */
[----:B------:R-:W-:Y:S01]  /*7670*/  STS [R19.X4+0x4240], R210 ;  /* 0x004240d213007388 */ /* 0x000fe20000004800 */
[----:B------:R-:W-:Y:S02]  /*7680*/  FMUL.FTZ R232, R153, R162 ;  /* 0x000000a299e87220 */ /* 0x000fe40000410000 */
[----:B------:R-:W-:Y:S01]  /*7690*/  FMUL.FTZ R238, R154, R181 ;  /* 0x000000b59aee7220 */ /* 0x000fe20000410000 */
[----:B------:R1:W-:Y:S01]  /*76a0*/  STS [R19.X4+0x423c], R208 ;  /* 0x00423cd013007388 */ /* 0x0003e20000004800 */
[----:B------:R-:W-:-:S02]  /*76b0*/  FMUL.FTZ R195, R155, R228 ;  /* 0x000000e49bc37220 */ /* 0x000fc40000410000 */
[----:B------:R-:W-:Y:S02]  /*76c0*/  FADD.FTZ R170, R165, R170 ;  /* 0x000000aaa5aa7221 */ /* 0x000fe40000010000 */
[----:B------:R-:W-:Y:S02]  /*76d0*/  FADD.FTZ R174, R167, R174 ;  /* 0x000000aea7ae7221 */ /* 0x000fe40000010000 */
[----:B------:R-:W-:Y:S02]  /*76e0*/  FMUL.FTZ R220, R120, R220 ;  /* 0x000000dc78dc7220 */ /* 0x000fe40000410000 */
[----:B0-----:R-:W-:Y:S02]  /*76f0*/  FMUL.FTZ R212, R121, R193 ;  /* 0x000000c179d47220 */ /* 0x001fe40000410000 */
[----:B------:R-:W-:Y:S01]  /*7700*/  FMUL.FTZ R240, R154, R194 ;  /* 0x000000c29af07220 */ /* 0x000fe20000410000 */
[----:B------:R0:W-:Y:S01]  /*7710*/  STS [R19.X4+0x4244], R220 ;  /* 0x004244dc13007388 */ /* 0x0001e20000004800 */
[----:B------:R-:W-:-:S02]  /*7720*/  FMUL.FTZ R193, R155, R232 ;  /* 0x000000e89bc17220 */ /* 0x000fc40000410000 */
[----:B------:R-:W-:Y:S01]  /*7730*/  FMUL.FTZ R197, R163, R238 ;  /* 0x000000eea3c57220 */ /* 0x000fe20000410000 */
[----:B------:R2:W-:Y:S01]  /*7740*/  STS [R19.X4+0x424c], R212 ;  /* 0x00424cd413007388 */ /* 0x0005e20000004800 */
[----:B-1----:R-:W-:Y:S02]  /*7750*/  FFMA.FTZ R208, R217, R232, -R195 ;  /* 0x000000e8d9d07223 */ /* 0x002fe400000108c3 */
[----:B------:R-:W-:Y:S02]  /*7760*/  FADD.FTZ R169, R170, R169 ;  /* 0x000000a9aaa97221 */ /* 0x000fe40000010000 */
[----:B------:R-:W-:Y:S02]  /*7770*/  FADD.FTZ R171, R174, R171 ;  /* 0x000000abaeab7221 */ /* 0x000fe40000010000 */
[----:B------:R-:W-:Y:S02]  /*7780*/  FMUL.FTZ R179, R163, R240 ;  /* 0x000000f0a3b37220 */ /* 0x000fe40000410000 */
[----:B------:R-:W-:-:S02]  /*7790*/  FFMA.FTZ R193, R217, R228, R193 ;  /* 0x000000e4d9c17223 */ /* 0x000fc400000100c1 */
[C---:B0-----:R-:W-:Y:S02]  /*77a0*/  FFMA.FTZ R220, R214.reuse, R240, -R197 ;  /* 0x000000f0d6dc7223 */ /* 0x041fe400000108c5 */
[----:B------:R-:W-:Y:S02]  /*77b0*/  FADD.FTZ R168, R169, R168 ;  /* 0x000000a8a9a87221 */ /* 0x000fe40000010000 */
[----:B------:R-:W-:Y:S02]  /*77c0*/  FADD.FTZ R171, R171, R208 ;  /* 0x000000d0abab7221 */ /* 0x000fe40000010000 */
[----:B------:R-:W-:Y:S02]  /*77d0*/  FFMA.FTZ R179, R214, R238, R179 ;  /* 0x000000eed6b37223 */ /* 0x000fe400000100b3 */
[----:B------:R-:W-:Y:S02]  /*77e0*/  FADD.FTZ R168, R168, R193 ;  /* 0x000000c1a8a87221 */ /* 0x000fe40000010000 */
[----:B------:R-:W-:-:S02]  /*77f0*/  FADD.FTZ R171, R171, R220 ;  /* 0x000000dcabab7221 */ /* 0x000fc40000010000 */
[----:B------:R-:W-:Y:S02]  /*7800*/  FFMA.FTZ R23, R209, R178, -R23 ;  /* 0x000000b2d1177223 */ /* 0x000fe40000010817 */
[----:B------:R-:W-:Y:S01]  /*7810*/  FADD.FTZ R168, R168, R179 ;  /* 0x000000b3a8a87221 */ /* 0x000fe20000010000 */
[----:B------:R-:W-:Y:S01]  /*7820*/  MOV R179, UR28 ;  /* 0x0000001c00b37c02 */ /* 0x000fe20008000f00 */
[----:B------:R-:W-:Y:S02]  /*7830*/  FADD.FTZ R20, R171, R20 ;  /* 0x00000014ab147221 */ /* 0x000fe40000010000 */
[C---:B------:R-:W-:Y:S01]  /*7840*/  FMUL.FTZ R22, R118.reuse, R177 ;  /* 0x000000b176167220 */ /* 0x040fe20000410000 */
[----:B------:R-:W-:Y:S01]  /*7850*/  LEA R179, R179, -R18, 0x1 ;  /* 0x80000012b3b37211 */ /* 0x000fe200078e08ff */
[----:B------:R-:W-:Y:S02]  /*7860*/  FMUL.FTZ R40, R118, R39 ;  /* 0x0000002776287220 */ /* 0x000fe40000410000 */
[C---:B--2---:R-:W-:Y:S01]  /*7870*/  FMUL.FTZ R212, R158.reuse, R139 ;  /* 0x0000008b9ed47220 */ /* 0x044fe20000410000 */
[----:B------:R0:W-:Y:S01]  /*7880*/  STS [R19.X4+0x4270], R22 ;  /* 0x0042701613007388 */ /* 0x0001e20000004800 */
[----:B------:R-:W-:Y:S01]  /*7890*/  FMUL.FTZ R210, R158, R206 ;  /* 0x000000ce9ed27220 */ /* 0x000fe20000410000 */
[----:B------:R-:W-:Y:S01]  /*78a0*/  ISETP.GE.AND P0, PT, R179, 0x1, PT ;  /* 0x00000001b300780c */ /* 0x000fe20003f06270 */
[----:B------:R-:W-:Y:S01]  /*78b0*/  FADD.FTZ R168, R168, R21 ;  /* 0x00000015a8a87221 */ /* 0x000fe20000010000 */
[----:B------:R1:W-:Y:S01]  /*78c0*/  STS [R19.X4+0x4274], R40 ;  /* 0x0042742813007388 */ /* 0x0003e20000004800 */
[----:B------:R-:W-:-:S02]  /*78d0*/  FADD.FTZ R224, R20, R23 ;  /* 0x0000001714e07221 */ /* 0x000fc40000010000 */
[----:B------:R-:W-:Y:S02]  /*78e0*/  FMUL.FTZ R20, R194, UR38 ;  /* 0x00000026c2147c20 */ /* 0x000fe40008410000 */
[----:B------:R-:W-:Y:S02]  /*78f0*/  FMUL.FTZ R21, R162, UR38 ;  /* 0x00000026a2157c20 */ /* 0x000fe40008410000 */
[----:B------:R-:W-:Y:S02]  /*7900*/  FFMA.FTZ R43, R209, R132, R43 ;  /* 0x00000084d12b7223 */ /* 0x000fe4000001002b */
[C---:B------:R-:W-:Y:S02]  /*7910*/  FMUL.FTZ R228, R122.reuse, R228 ;  /* 0x000000e47ae47220 */ /* 0x040fe40000410000 */
[----:B------:R-:W-:Y:S02]  /*7920*/  FMUL.FTZ R232, R122, R232 ;  /* 0x000000e87ae87220 */ /* 0x000fe40000410000 */
[C---:B------:R-:W-:Y:S01]  /*7930*/  FMUL.FTZ R238, R123.reuse, R238 ;  /* 0x000000ee7bee7220 */ /* 0x040fe20000410000 */
[----:B------:R-:W-:Y:S01]  /*7940*/  STS [R19.X4+0x4250], R228 ;  /* 0x004250e413007388 */ /* 0x000fe20000004800 */
[----:B------:R-:W-:-:S02]  /*7950*/  FMUL.FTZ R240, R123, R240 ;  /* 0x000000f07bf07220 */ /* 0x000fc40000410000 */
[C---:B------:R-:W-:Y:S01]  /*7960*/  FMUL.FTZ R180, R116.reuse, R180 ;  /* 0x000000b474b47220 */ /* 0x040fe20000410000 */
[----:B------:R-:W-:Y:S01]  /*7970*/  STS [R19.X4+0x4254], R232 ;  /* 0x004254e813007388 */ /* 0x000fe20000004800 */
[----:B------:R-:W-:Y:S02]  /*7980*/  FMUL.FTZ R166, R116, R166 ;  /* 0x000000a674a67220 */ /* 0x000fe40000410000 */
[C---:B------:R-:W-:Y:S01]  /*7990*/  FMUL.FTZ R132, R117.reuse, R132 ;  /* 0x0000008475847220 */ /* 0x040fe20000410000 */
[----:B------:R-:W-:Y:S01]  /*79a0*/  STS [R19.X4+0x4258], R238 ;  /* 0x004258ee13007388 */ /* 0x000fe20000004800 */
[----:B------:R-:W-:Y:S02]  /*79b0*/  FMUL.FTZ R178, R117, R178 ;  /* 0x000000b275b27220 */ /* 0x000fe40000410000 */
[C---:B0-----:R-:W-:Y:S01]  /*79c0*/  FMUL.FTZ R22, R119.reuse, R212 ;  /* 0x000000d477167220 */ /* 0x041fe20000410000 */
[----:B------:R-:W-:Y:S01]  /*79d0*/  STS [R19.X4+0x425c], R240 ;  /* 0x00425cf013007388 */ /* 0x000fe20000004800 */
[----:B-1----:R-:W-:-:S02]  /*79e0*/  FMUL.FTZ R40, R119, R210 ;  /* 0x000000d277287220 */ /* 0x002fc40000410000 */
[----:B------:R-:W-:Y:S01]  /*79f0*/  FFMA.FTZ R177, R181, UR39, R20 ;  /* 0x00000027b5b17c23 */ /* 0x000fe20008010014 */
[----:B------:R0:W-:Y:S01]  /*7a00*/  STS [R19.X4+0x4260], R180 ;  /* 0x004260b413007388 */ /* 0x0001e20000004800 */
[----:B------:R-:W-:Y:S02]  /*7a10*/  FFMA.FTZ R174, R182, UR39, R21 ;  /* 0x00000027b6ae7c23 */ /* 0x000fe40008010015 */
[----:B------:R-:W-:Y:S01]  /*7a20*/  FMUL.FTZ R20, R196, UR38 ;  /* 0x00000026c4147c20 */ /* 0x000fe20008410000 */
[----:B------:R-:W-:Y:S01]  /*7a30*/  STS [R19.X4+0x4264], R166 ;  /* 0x004264a613007388 */ /* 0x000fe20000004800 */
[----:B------:R-:W-:Y:S02]  /*7a40*/  FMUL.FTZ R21, R184, UR38 ;  /* 0x00000026b8157c20 */ /* 0x000fe40008410000 */
[----:B------:R-:W-:Y:S01]  /*7a50*/  FFMA.FTZ R167, R183, UR39, R20 ;  /* 0x00000027b7a77c23 */ /* 0x000fe20008010014 */
[----:B------:R-:W-:Y:S01]  /*7a60*/  STS [R19.X4+0x4268], R132 ;  /* 0x0042688413007388 */ /* 0x000fe20000004800 */
[----:B------:R-:W-:-:S02]  /*7a70*/  FFMA.FTZ R176, R164, UR39, -R21 ;  /* 0x00000027a4b07c23 */ /* 0x000fc40008010815 */
[----:B------:R-:W-:Y:S01]  /*7a80*/  FMUL.FTZ R20, R198, UR38 ;  /* 0x00000026c6147c20 */ /* 0x000fe20008410000 */
[----:B------:R-:W-:Y:S01]  /*7a90*/  STS [R19.X4+0x426c], R178 ;  /* 0x00426cb213007388 */ /* 0x000fe20000004800 */
[----:B------:R-:W-:Y:S02]  /*7aa0*/  FMUL.FTZ R21, R186, UR38 ;  /* 0x00000026ba157c20 */ /* 0x000fe40008410000 */
[----:B------:R-:W-:Y:S01]  /*7ab0*/  FFMA.FTZ R171, R185, UR39, R20 ;  /* 0x00000027b9ab7c23 */ /* 0x000fe20008010014 */
[----:B------:R-:W-:Y:S01]  /*7ac0*/  STS [R19.X4+0x4278], R22 ;  /* 0x0042781613007388 */ /* 0x000fe20000004800 */
[----:B0-----:R-:W-:Y:S02]  /*7ad0*/  FFMA.FTZ R180, R32, UR39, -R21 ;  /* 0x0000002720b47c23 */ /* 0x001fe40008010815 */
[----:B------:R-:W-:Y:S01]  /*7ae0*/  FMUL.FTZ R20, R200, UR38 ;  /* 0x00000026c8147c20 */ /* 0x000fe20008410000 */
[----:B------:R0:W-:Y:S01]  /*7af0*/  STS [R19.X4+0x427c], R40 ;  /* 0x00427c2813007388 */ /* 0x0001e20000004800 */
[----:B------:R-:W-:-:S02]  /*7b00*/  FMUL.FTZ R21, R188, UR38 ;  /* 0x00000026bc157c20 */ /* 0x000fc40008410000 */
[----:B------:R-:W-:Y:S02]  /*7b10*/  FADD.FTZ R220, R168, R43 ;  /* 0x0000002ba8dc7221 */ /* 0x000fe40000010000 */
[----:B------:R-:W-:Y:S02]  /*7b20*/  FFMA.FTZ R135, R187, UR39, R20 ;  /* 0x00000027bb877c23 */ /* 0x000fe40008010014 */
[----:B------:R-:W-:Y:S02]  /*7b30*/  FFMA.FTZ R168, R28, UR39, -R21 ;  /* 0x000000271ca87c23 */ /* 0x000fe40008010815 */
[----:B------:R-:W-:Y:S02]  /*7b40*/  FMUL.FTZ R39, R181, UR38 ;  /* 0x00000026b5277c20 */ /* 0x000fe40008410000 */
[----:B0-----:R-:W-:Y:S02]  /*7b50*/  FMUL.FTZ R19, R164, UR38 ;  /* 0x00000026a4137c20 */ /* 0x001fe40008410000 */
[----:B------:R-:W-:-:S02]  /*7b60*/  FMUL.FTZ R20, R202, UR38 ;  /* 0x00000026ca147c20 */ /* 0x000fc40008410000 */
[----:B------:R-:W-:Y:S02]  /*7b70*/  FFMA.FTZ R178, R184, UR39, R19 ;  /* 0x00000027b8b27c23 */ /* 0x000fe40008010013 */
[----:B------:R-:W-:Y:S02]  /*7b80*/  FMUL.FTZ R19, R32, UR38 ;  /* 0x0000002620137c20 */ /* 0x000fe40008410000 */
[----:B------:R-:W-:Y:S02]  /*7b90*/  FMUL.FTZ R21, R190, UR38 ;  /* 0x00000026be157c20 */ /* 0x000fe40008410000 */
[----:B------:R-:W-:Y:S02]  /*7ba0*/  FFMA.FTZ R206, R186, UR39, R19 ;  /* 0x00000027bace7c23 */ /* 0x000fe40008010013 */
[----:B------:R-:W-:Y:S02]  /*7bb0*/  FMUL.FTZ R19, R28, UR38 ;  /* 0x000000261c137c20 */ /* 0x000fe40008410000 */
[----:B------:R-:W-:-:S02]  /*7bc0*/  FFMA.FTZ R208, R194, UR39, -R39 ;  /* 0x00000027c2d07c23 */ /* 0x000fc40008010827 */
[----:B------:R-:W-:Y:S02]  /*7bd0*/  FFMA.FTZ R166, R188, UR39, R19 ;  /* 0x00000027bca67c23 */ /* 0x000fe40008010013 */
[C---:B------:R-:W-:Y:S02]  /*7be0*/  FMUL.FTZ R19, R24.reuse, UR38 ;  /* 0x0000002618137c20 */ /* 0x040fe40008410000 */
[----:B------:R-:W-:Y:S02]  /*7bf0*/  FFMA.FTZ R43, R189, UR39, R20 ;  /* 0x00000027bd2b7c23 */ /* 0x000fe40008010014 */
[----:B------:R-:W-:Y:S02]  /*7c00*/  FFMA.FTZ R134, R24, UR39, -R21 ;  /* 0x0000002718867c23 */ /* 0x000fe40008010815 */
        /* <DEDUP_REMOVED lines=9> */
[----:B------:R-:W-:Y:S02]  /*7ca0*/  FFMA.FTZ R132, R190, UR39, R19 ;  /* 0x00000027be847c23 */ /* 0x000fe40008010013 */
[----:B------:R-:W-:Y:S02]  /*7cb0*/  FFMA.FTZ R216, R2, -R216, R235 ;  /* 0x800000d802d87223 */ /* 0x000fe400000100eb */
[----:B------:R-:W-:Y:S02]  /*7cc0*/  FFMA.FTZ R170, R162, UR39, -R23 ;  /* 0x00000027a2aa7c23 */ /* 0x000fe40008010817 */
[----:B------:R-:W-:Y:S02]  /*7cd0*/  FFMA.FTZ R165, R196, UR39, -R165 ;  /* 0x00000027c4a57c23 */ /* 0x000fe400080108a5 */
[----:B------:R-:W-:-:S02]  /*7ce0*/  FFMA.FTZ R169, R198, UR39, -R169 ;  /* 0x00000027c6a97c23 */ /* 0x000fc400080108a9 */
[----:B------:R-:W-:Y:S02]  /*7cf0*/  FFMA.FTZ R139, R200, UR39, -R139 ;  /* 0x00000027c88b7c23 */ /* 0x000fe4000801088b */
[----:B------:R-:W-:Y:S02]  /*7d00*/  FFMA.FTZ R133, R202, UR39, -R133 ;  /* 0x00000027ca857c23 */ /* 0x000fe40008010885 */
[----:B------:R-:W-:Y:S02]  /*7d10*/  FFMA.FTZ R41, R204, UR39, -R41 ;  /* 0x00000027cc297c23 */ /* 0x000fe40008010829 */
[----:B------:R-:W-:Y:S02]  /*7d20*/  FFMA.FTZ R19, R191, UR39, R20 ;  /* 0x00000027bf137c23 */ /* 0x000fe40008010014 */
        /* <DEDUP_REMOVED lines=14> */
[----:B------:R-:W-:Y:S01]  /*7e10*/  UIMAD.WIDE.U32 UR28, UR18, UR32, URZ ;  /* 0x00000020121c72a5 */ /* 0x000fe2000f8e003f */
[----:B------:R-:W-:Y:S01]  /*7e20*/  IADD3 R20, P0, R18, UR45, RZ ;  /* 0x0000002d12147c10 */ /* 0x000fe2000ff1e0ff */
[----:B------:R-:W-:Y:S01]  /*7e30*/  UIMAD UR42, UR18, UR33, UR42 ;  /* 0x00000021122a72a4 */ /* 0x000fe2000f8e022a */
[----:B------:R-:W-:Y:S01]  /*7e40*/  MOV R21, UR45 ;  /* 0x0000002d00157c02 */ /* 0x000fe20008000f00 */
[----:B------:R-:W-:-:S02]  /*7e50*/  UIMAD UR44, UR41, UR35, URZ ;  /* 0x00000023292c72a4 */ /* 0x000fc4000f8e023f */
[----:B------:R-:W-:Y:S01]  /*7e60*/  ULDC.64 UR32, c[0x0][0x2b0] ;  /* 0x0000ac0000207ab9 */ /* 0x000fe20000000a00 */
[----:B------:R-:W-:Y:S01]  /*7e70*/  LEA.HI.X.SX32 R21, R21, RZ, 0x1, P0 ;  /* 0x000000ff15157211 */ /* 0x000fe200000f0eff */
[----:B------:R-:W-:Y:S02]  /*7e80*/  UIMAD UR32, UR37, UR32, URZ ;  /* 0x00000020252072a4 */ /* 0x000fe4000f8e023f */
[----:B------:R-:W-:Y:S02]  /*7e90*/  UIADD3 UR29, UR29, UR42, URZ ;  /* 0x0000002a1d1d7290 */ /* 0x000fe4000fffe03f */
[----:B------:R-:W-:Y:S01]  /*7ea0*/  UIMAD UR44, UR34, UR40, UR44 ;  /* 0x00000028222c72a4 */ /* 0x000fe2000f8e022c */
[----:B------:R-:W-:Y:S01]  /*7eb0*/  IMAD.WIDE.U32 R20, R23, c[0x0][0x2b0], R20 ;  /* 0x0000ac0017147a25 */ /* 0x000fe200078e0014 */
[----:B------:R-:W-:Y:S02]  /*7ec0*/  UIMAD.WIDE.U32 UR28, UR35, UR40, UR28 ;  /* 0x00000028231c72a5 */ /* 0x000fe4000f8e001c */
[----:B------:R-:W-:-:S02]  /*7ed0*/  UIMAD UR41, UR7, UR33, UR32 ;  /* 0x00000021072972a4 */ /* 0x000fc4000f8e0220 */
        /* <DEDUP_REMOVED lines=8> */
.L_x_2973:
[----:B------:R-:W-:Y:S05]  /*7f60*/  BSYNC B0 ;  /* 0x0000000000007941 */ /* 0x000fea0003800000 */
.L_x_2972:
[----:B------:R-:W-:Y:S01]  /*7f70*/  ULDC.64 UR32, c[0x0][0x298] ;  /* 0x0000a60000207ab9 */ /* 0x000fe20000000a00 */
[----:B------:R-:W-:Y:S01]  /*7f80*/  FMUL.FTZ R20, R0, R241 ;  /* 0x000000f100147220 */ /* 0x000fe20000410000 */
[----:B------:R-:W-:Y:S01]  /*7f90*/  USHF.R.U32.HI UR28, URZ, 0x1, UR33 ;  /* 0x000000013f1c7899 */ /* 0x000fe20008011621 */
[C---:B0-----:R-:W-:Y:S01]  /*7fa0*/  FMUL.FTZ R22, R156.reuse, R210 ;  /* 0x000000d29c167220 */ /* 0x041fe20000410000 */
[----:B------:R-:W-:Y:S01]  /*7fb0*/  USHF.R.U64 UR32, UR32, 0x1, UR33 ;  /* 0x0000000120207899 */ /* 0x000fe20008001221 */
[----:B------:R-:W-:Y:S01]  /*7fc0*/  FADD.FTZ R157, R157, R20 ;  /* 0x000000149d9d7221 */ /* 0x000fe20000010000 */
[----:B------:R-:W-:Y:S01]  /*7fd0*/  UIMAD UR37, UR28, UR35, URZ ;  /* 0x000000231c2572a4 */ /* 0x000fe2000f8e023f */
[-C--:B------:R-:W-:Y:S01]  /*7fe0*/  FMUL.FTZ R156, R156, R212.reuse ;  /* 0x000000d49c9c7220 */ /* 0x080fe20000410000 */
[----:B------:R-:W-:Y:S01]  /*7ff0*/  UIMAD.WIDE.U32 UR28, UR32, UR35, URZ ;  /* 0x00000023201c72a5 */ /* 0x000fe2000f8e003f */
[C---:B------:R-:W-:Y:S01]  /*8000*/  FFMA.FTZ R22, R33.reuse, R212, R22 ;  /* 0x000000d421167223 */ /* 0x040fe20000010016 */
[----:B------:R-:W-:Y:S01]  /*8010*/  UIMAD UR37, UR34, UR32, UR37 ;  /* 0x00000020222572a4 */ /* 0x000fe2000f8e0225 */
[----:B------:R-:W-:Y:S01]  /*8020*/  FADD.FTZ R31, R220, R31 ;  /* 0x0000001fdc1f7221 */ /* 0x000fe20000010000 */
[----:B------:R-:W-:Y:S01]  /*8030*/  ULDC UR38, c[0x0][0x174] ;  /* 0x00005d0000267ab9 */ /* 0x000fe20000000800 */
[----:B------:R-:W-:Y:S01]  /*8040*/  FFMA.FTZ R193, R33, R210, -R156 ;  /* 0x000000d221c17223 */ /* 0x000fe2000001089c */
[----:B------:R-:W-:Y:S01]  /*8050*/  ULDC.64 UR32, c[0x0][0x2a0] ;  /* 0x0000a80000207ab9 */ /* 0x000fe20000000a00 */
[----:B------:R-:W-:Y:S01]  /*8060*/  FADD.FTZ R224, R224, R27 ;  /* 0x0000001be0e07221 */ /* 0x000fe20000010000 */
[----:B------:R-:W-:Y:S01]  /*8070*/  UIADD3 UR29, UR29, UR37, URZ ;  /* 0x000000251d1d7290 */ /* 0x000fe2000fffe03f */
[----:B------:R-:W-:Y:S01]  /*8080*/  FMUL.FTZ R207, R0, R207 ;  /* 0x000000cf00cf7220 */ /* 0x000fe20000410000 */
[----:B------:R-:W-:Y:S01]  /*8090*/  UIMAD UR37, UR36, UR32, URZ ;  /* 0x00000020242572a4 */ /* 0x000fe2000f8e023f */
[----:B------:R-:W-:Y:S01]  /*80a0*/  IADD3 R33, R18, 0x100, RZ ;  /* 0x0000010012217810 */ /* 0x000fe20007ffe0ff */
[----:B------:R-:W-:Y:S01]  /*80b0*/  UIMAD.WIDE.U32 UR28, UR18, UR32, UR28 ;  /* 0x00000020121c72a5 */ /* 0x000fe2000f8e001c */
[----:B------:R-:W-:Y:S01]  /*80c0*/  BSSY B0, `(.L_x_2974) ;  /* 0x0000021000007945 */ /* 0x000fe20003800000 */
[----:B------:R-:W-:Y:S01]  /*80d0*/  UIMAD UR37, UR18, UR33, UR37 ;  /* 0x00000021122572a4 */ /* 0x000fe2000f8e0225 */
[----:B------:R-:W-:Y:S01]  /*80e0*/  FADD.FTZ R27, R31, R22 ;  /* 0x000000161f1b7221 */ /* 0x000fe20000010000 */
[C---:B------:R-:W-:Y:S01]  /*80f0*/  ISETP.GE.AND P1, PT, R179.reuse, 0x101, PT ;  /* 0x00000101b300780c */ /* 0x040fe20003f26270 */
[----:B------:R-:W-:Y:S01]  /*8100*/  ULDC.64 UR32, c[0x0][0x318] ;  /* 0x0000c60000207ab9 */ /* 0x000fe20000000a00 */
[----:B------:R-:W-:Y:S01]  /*8110*/  FADD.FTZ R31, R224, R193 ;  /* 0x000000c1e01f7221 */ /* 0x000fe20000010000 */
[----:B------:R-:W-:Y:S01]  /*8120*/  UIADD3 UR37, UR37, UR29, URZ ;  /* 0x0000001d25257290 */ /* 0x000fe2000fffe03f */
[----:B------:R-:W-:Y:S01]  /*8130*/  FADD.FTZ R216, R216, -R207 ;  /* 0x800000cfd8d87221 */ /* 0x000fe20000010000 */
[----:B------:R-:W-:Y:S01]  /*8140*/  ULEA UR32, UP0, UR28, UR32, 0x3 ;  /* 0x000000201c207291 */ /* 0x000fe2000f80183f */
[----:B------:R-:W-:Y:S01]  /*8150*/  ISETP.GE.AND P2, PT, R179, 0x181, PT ;  /* 0x00000181b300780c */ /* 0x000fe20003f46270 */
[----:B------:R-:W-:Y:S01]  /*8160*/  UIADD3 UR29, UR6, -UR38, URZ ;  /* 0x80000026061d7290 */ /* 0x000fe2000fffe03f */
[C---:B------:R-:W-:Y:S01]  /*8170*/  IADD3 R193, R18.reuse, 0x180, RZ ;  /* 0x0000018012c17810 */ /* 0x040fe20007ffe0ff */
[----:B------:R-:W-:Y:S01]  /*8180*/  ULEA.HI.X UR33, UR28, UR33, UR37, 0x3, UP0 ;  /* 0x000000211c217291 */ /* 0x000fe200080f1c25 */
[----:B------:R-:W-:Y:S01]  /*8190*/  LEA.HI.SX32 R33, R33, R18, 0x1b ;  /* 0x0000001221217211 */ /* 0x000fe200078fdaff */
[----:B------:R-:W-:Y:S01]  /*81a0*/  UIMAD UR28, UR29, -0x1000, URZ ;  /* 0xfffff0001d1c78a4 */ /* 0x000fe2000f8e023f */
[----:B------:R-:W-:Y:S01]  /*81b0*/  LEA R20, P0, R18, UR32, 0x2 ;  /* 0x0000002012147c11 */ /* 0x000fe2000f8010ff */
[----:B------:R-:W-:-:S03]  /*81c0*/  USHF.L.U64.HI UR29, UR8, 0x2, UR9 ;  /* 0x00000002081d7899 */ /* 0x000fc60008010209 */
[----:B------:R-:W-:Y:S01]  /*81d0*/  LEA.HI.X R21, R18, UR33, RZ, 0x2, P0 ;  /* 0x0000002112157c11 */ /* 0x000fe200080f14ff */
[----:B------:R-:W-:Y:S01]  /*81e0*/  ULDC.64 UR32, c[0x0][0x2b0] ;  /* 0x0000ac0000207ab9 */ /* 0x000fe20000000a00 */
[----:B------:R-:W-:Y:S01]  /*81f0*/  MOV R23, UR28 ;  /* 0x0000001c00177c02 */ /* 0x000fe20008000f00 */
[----:B------:R-:W-:Y:S01]  /*8200*/  USHF.L.U32 UR28, UR8, 0x2, URZ ;  /* 0x00000002081c7899 */ /* 0x000fe2000800063f */
[----:B------:R-:W-:Y:S01]  /*8210*/  ISETP.GE.AND P0, PT, R179, 0x81, PT ;  /* 0x00000081b300780c */ /* 0x000fe20003f06270 */
[----:B------:R-:W-:Y:S02]  /*8220*/  UIMAD UR29, UR29, UR32, URZ ;  /* 0x000000201d1d72a4 */ /* 0x000fe4000f8e023f */
[----:B------:R-:W-:Y:S02]  /*8230*/  IMAD.WIDE R20, R23, 0x4, R20 ;  /* 0x0000000417147825 */ /* 0x000fe400078e0214 */
[----:B------:R-:W-:Y:S01]  /*8240*/  MOV R23, UR28 ;  /* 0x0000001c00177c02 */ /* 0x000fe20008000f00 */
[----:B------:R-:W-:-:S04]  /*8250*/  UIMAD UR29, UR28, UR33, UR29 ;  /* 0x000000211c1d72a4 */ /* 0x000fc8000f8e021d */
[----:B------:R-:W-:Y:S01]  /*8260*/  IMAD.WIDE.U32 R20, R23, c[0x0][0x2b0], R20 ;  /* 0x0000ac0017147a25 */ /* 0x000fe200078e0014 */
[----:B------:R-:W-:-:S04]  /*8270*/  IADD3 R23, R18, 0x80, RZ ;  /* 0x0000008012177810 */ /* 0x000fc80007ffe0ff */
[----:B------:R-:W-:Y:S02]  /*8280*/  LEA.HI.SX32 R23, R23, R18, 0x1b ;  /* 0x0000001217177211 */ /* 0x000fe400078fdaff */
[----:B------:R-:W-:-:S04]  /*8290*/  IADD3 R21, R21, UR29, RZ ;  /* 0x0000001d15157c10 */ /* 0x000fc8000fffe0ff */
[----:B------:R-:W0:Y:S01]  /*82a0*/  LDS R23, [R23.X4+0x4400] ;  /* 0x0044000017177984 */ /* 0x000e220000004800 */
[----:B------:R-:W-:Y:S05]  /*82b0*/  @!P0 BRA `(.L_x_2975) ;  /* 0x0000001000008947 */ /* 0x000fea0003800000 */
[----:B0-----:R0:W-:Y:S02]  /*82c0*/  RED.E.ADD.F32.FTZ.RN.STRONG.GPU [R20.64+-0x3e00], R23 ;  /* 0xffc200171400798e */ /* 0x0011e4000c10e79e */
.L_x_2975:
[----:B------:R-:W-:Y:S05]  /*82d0*/  BSYNC B0 ;  /* 0x0000000000007941 */ /* 0x000fea0003800000 */
.L_x_2974:
[----:B------:R-:W1:Y:S01]  /*82e0*/  LDS R33, [R33.X4+0x4600] ;  /* 0x0046000021217984 */ /* 0x000e620000004800 */
[----:B------:R-:W-:Y:S01]  /*82f0*/  BSSY B0, `(.L_x_2976) ;  /* 0x0000004000007945 */ /* 0x000fe20003800000 */
[----:B------:R-:W-:Y:S01]  /*8300*/  LEA.HI.SX32 R193, R193, R18, 0x1b ;  /* 0x00000012c1c17211 */ /* 0x000fe200078fdaff */
[----:B------:R-:W-:Y:S05]  /*8310*/  @!P1 BRA `(.L_x_2977) ;  /* 0x0000001000009947 */ /* 0x000fea0003800000 */
[----:B-1----:R1:W-:Y:S02]  /*8320*/  RED.E.ADD.F32.FTZ.RN.STRONG.GPU [R20.64+-0x3c00], R33 ;  /* 0xffc400211400798e */ /* 0x0023e4000c10e79e */
.L_x_2977:
[----:B------:R-:W-:Y:S05]  /*8330*/  BSYNC B0 ;  /* 0x0000000000007941 */ /* 0x000fea0003800000 */
.L_x_2976:
[----:B------:R-:W2:Y:S01]  /*8340*/  LDS R193, [R193.X4+0x4800] ;  /* 0x00480000c1c17984 */ /* 0x000ea20000004800 */
[----:B------:R-:W-:Y:S01]  /*8350*/  BSSY B0, `(.L_x_2978) ;  /* 0x0000005000007945 */ /* 0x000fe20003800000 */
[C---:B-1----:R-:W-:Y:S02]  /*8360*/  IADD3 R33, R18.reuse, 0x200, RZ ;  /* 0x0000020012217810 */ /* 0x042fe40007ffe0ff */
[----:B0-----:R-:W-:Y:S01]  /*8370*/  IADD3 R23, R18, 0x280, RZ ;  /* 0x0000028012177810 */ /* 0x001fe20007ffe0ff */
[----:B------:R-:W-:Y:S05]  /*8380*/  @!P2 BRA `(.L_x_2979) ;  /* 0x000000100000a947 */ /* 0x000fea0003800000 */
[----:B--2---:R0:W-:Y:S02]  /*8390*/  RED.E.ADD.F32.FTZ.RN.STRONG.GPU [R20.64+-0x3a00], R193 ;  /* 0xffc600c11400798e */ /* 0x0041e4000c10e79e */
.L_x_2979:
[----:B------:R-:W-:Y:S05]  /*83a0*/  BSYNC B0 ;  /* 0x0000000000007941 */ /* 0x000fea0003800000 */
.L_x_2978:
[-C--:B------:R-:W-:Y:S01]  /*83b0*/  LEA.HI.SX32 R22, R33, R18.reuse, 0x1b ;  /* 0x0000001221167211 */ /* 0x080fe200078fdaff */
[----:B------:R-:W-:Y:S01]  /*83c0*/  BSSY B0, `(.L_x_2980) ;  /* 0x000000d000007945 */ /* 0x000fe20003800000 */
[----:B------:R-:W-:-:S02]  /*83d0*/  LEA.HI.SX32 R33, R23, R18, 0x1b ;  /* 0x0000001217217211 */ /* 0x000fc400078fdaff */
[C---:B------:R-:W-:Y:S01]  /*83e0*/  ISETP.GE.AND P6, PT, R179.reuse, 0x201, PT ;  /* 0x00000201b300780c */ /* 0x040fe20003fc6270 */
[----:B------:R1:W3:Y:S01]  /*83f0*/  LDS R23, [R22.X4+0x4a00] ;  /* 0x004a000016177984 */ /* 0x0002e20000004800 */
[----:B0-2---:R-:W-:Y:S02]  /*8400*/  IADD3 R193, R18, 0x300, RZ ;  /* 0x0000030012c17810 */ /* 0x005fe40007ffe0ff */
[C---:B------:R-:W-:Y:S02]  /*8410*/  ISETP.GE.AND P0, PT, R179.reuse, 0x281, PT ;  /* 0x00000281b300780c */ /* 0x040fe40003f06270 */
[C---:B------:R-:W-:Y:S02]  /*8420*/  ISETP.GE.AND P1, PT, R179.reuse, 0x301, PT ;  /* 0x00000301b300780c */ /* 0x040fe40003f26270 */
[C---:B------:R-:W-:Y:S02]  /*8430*/  ISETP.GE.AND P2, PT, R179.reuse, 0x381, PT ;  /* 0x00000381b300780c */ /* 0x040fe40003f46270 */
[----:B------:R-:W-:-:S02]  /*8440*/  ISETP.GE.AND P3, PT, R179, 0x401, PT ;  /* 0x00000401b300780c */ /* 0x000fc40003f66270 */
[C---:B------:R-:W-:Y:S02]  /*8450*/  ISETP.GE.AND P4, PT, R179.reuse, 0x481, PT ;  /* 0x00000481b300780c */ /* 0x040fe40003f86270 */
[----:B------:R-:W-:Y:S01]  /*8460*/  ISETP.GE.AND P5, PT, R179, 0x501, PT ;  /* 0x00000501b300780c */ /* 0x000fe20003fa6270 */
[----:B------:R-:W-:Y:S10]  /*8470*/  @!P6 BRA `(.L_x_2981) ;  /* 0x000000100000e947 */ /* 0x000ff40003800000 */
[----:B-1-3--:R0:W-:Y:S02]  /*8480*/  RED.E.ADD.F32.FTZ.RN.STRONG.GPU [R20.64+-0x3800], R23 ;  /* 0xffc800171400798e */ /* 0x00a1e4000c10e79e */
.L_x_2981:
[----:B-1----:R-:W-:Y:S05]  /*8490*/  BSYNC B0 ;  /* 0x0000000000007941 */ /* 0x002fea0003800000 */
.L_x_2980:
[----:B------:R-:W1:Y:S01]  /*84a0*/  LDS R33, [R33.X4+0x4c00] ;  /* 0x004c000021217984 */ /* 0x000e620000004800 */
[----:B------:R-:W-:Y:S01]  /*84b0*/  BSSY B0, `(.L_x_2982) ;  /* 0x0000005000007945 */ /* 0x000fe20003800000 */
[----:B0--3--:R-:W-:Y:S02]  /*84c0*/  IADD3 R23, R18, 0x380, RZ ;  /* 0x0000038012177810 */ /* 0x009fe40007ffe0ff */
[----:B------:R-:W-:Y:S01]  /*84d0*/  LEA.HI.SX32 R193, R193, R18, 0x1b ;  /* 0x00000012c1c17211 */ /* 0x000fe200078fdaff */
[----:B------:R-:W-:Y:S05]  /*84e0*/  @!P0 BRA `(.L_x_2983) ;  /* 0x0000001000008947 */ /* 0x000fea0003800000 */
[----:B-1----:R0:W-:Y:S02]  /*84f0*/  RED.E.ADD.F32.FTZ.RN.STRONG.GPU [R20.64+-0x3600], R33 ;  /* 0xffca00211400798e */ /* 0x0021e4000c10e79e */
.L_x_2983:
[----:B------:R-:W-:Y:S05]  /*8500*/  BSYNC B0 ;  /* 0x0000000000007941 */ /* 0x000fea0003800000 */
.L_x_2982:
[----:B------:R-:W2:Y:S01]  /*8510*/  LDS R193, [R193.X4+0x4e00] ;  /* 0x004e0000c1c17984 */ /* 0x000ea20000004800 */
[----:B------:R-:W-:Y:S01]  /*8520*/  BSSY B0, `(.L_x_2984) ;  /* 0x0000005000007945 */ /* 0x000fe20003800000 */
[----:B01----:R-:W-:-:S02]  /*8530*/  IADD3 R33, R18, 0x400, RZ ;  /* 0x0000040012217810 */ /* 0x003fc40007ffe0ff */
[----:B------:R-:W-:Y:S01]  /*8540*/  LEA.HI.SX32 R23, R23, R18, 0x1b ;  /* 0x0000001217177211 */ /* 0x000fe200078fdaff */
[----:B------:R-:W-:Y:S05]  /*8550*/  @!P1 BRA `(.L_x_2985) ;  /* 0x0000001000009947 */ /* 0x000fea0003800000 */
[----:B--2---:R0:W-:Y:S02]  /*8560*/  RED.E.ADD.F32.FTZ.RN.STRONG.GPU [R20.64+-0x3400], R193 ;  /* 0xffcc00c11400798e */ /* 0x0041e4000c10e79e */
.L_x_2985:
[----:B------:R-:W-:Y:S05]  /*8570*/  BSYNC B0 ;  /* 0x0000000000007941 */ /* 0x000fea0003800000 */
.L_x_2984:
[----:B------:R-:W1:Y:S01]  /*8580*/  LDS R23, [R23.X4+0x5000] ;  /* 0x0050000017177984 */ /* 0x000e620000004800 */
[----:B------:R-:W-:Y:S01]  /*8590*/  BSSY B0, `(.L_x_2986) ;  /* 0x0000005000007945 */ /* 0x000fe20003800000 */
[----:B0-2---:R-:W-:Y:S02]  /*85a0*/  IADD3 R193, R18, 0x480, RZ ;  /* 0x0000048012c17810 */ /* 0x005fe40007ffe0ff */
[----:B------:R-:W-:Y:S01]  /*85b0*/  LEA.HI.SX32 R33, R33, R18, 0x1b ;  /* 0x0000001221217211 */ /* 0x000fe200078fdaff */
[----:B------:R-:W-:Y:S05]  /*85c0*/  @!P2 BRA `(.L_x_2987) ;  /* 0x000000100000a947 */ /* 0x000fea0003800000 */
[----:B-1----:R0:W-:Y:S02]  /*85d0*/  RED.E.ADD.F32.FTZ.RN.STRONG.GPU [R20.64+-0x3200], R23 ;  /* 0xffce00171400798e */ /* 0x0021e4000c10e79e */
.L_x_2987:
[----:B------:R-:W-:Y:S05]  /*85e0*/  BSYNC B0 ;  /* 0x0000000000007941 */ /* 0x000fea0003800000 */
.L_x_2986:
[----:B------:R-:W2:Y:S01]  /*85f0*/  LDS R33, [R33.X4+0x5200] ;  /* 0x0052000021217984 */ /* 0x000ea20000004800 */
[----:B------:R-:W-:Y:S01]  /*8600*/  BSSY B0, `(.L_x_2988) ;  /* 0x0000005000007945 */ /* 0x000fe20003800000 */
[----:B01----:R-:W-:Y:S02]  /*8610*/  IADD3 R23, R18, 0x500, RZ ;  /* 0x0000050012177810 */ /* 0x003fe40007ffe0ff */
[----:B------:R-:W-:Y:S01]  /*8620*/  LEA.HI.SX32 R193, R193, R18, 0x1b ;  /* 0x00000012c1c17211 */ /* 0x000fe200078fdaff */
[----:B------:R-:W-:Y:S05]  /*8630*/  @!P3 BRA `(.L_x_2989) ;  /* 0x000000100000b947 */ /* 0x000fea0003800000 */
[----:B--2---:R0:W-:Y:S02]  /*8640*/  RED.E.ADD.F32.FTZ.RN.STRONG.GPU [R20.64+-0x3000], R33 ;  /* 0xffd000211400798e */ /* 0x0041e4000c10e79e */
.L_x_2989:
[----:B------:R-:W-:Y:S05]  /*8650*/  BSYNC B0 ;  /* 0x0000000000007941 */ /* 0x000fea0003800000 */
.L_x_2988:
[----:B------:R-:W1:Y:S01]  /*8660*/  LDS R193, [R193.X4+0x5400] ;  /* 0x00540000c1c17984 */ /* 0x000e620000004800 */
[----:B------:R-:W-:Y:S01]  /*8670*/  BSSY B0, `(.L_x_2990) ;  /* 0x0000004000007945 */ /* 0x000fe20003800000 */
[----:B------:R-:W-:Y:S01]  /*8680*/  LEA.HI.SX32 R23, R23, R18, 0x1b ;  /* 0x0000001217177211 */ /* 0x000fe200078fdaff */
[----:B------:R-:W-:Y:S05]  /*8690*/  @!P4 BRA `(.L_x_2991) ;  /* 0x000000100000c947 */ /* 0x000fea0003800000 */
[----:B-1----:R1:W-:Y:S02]  /*86a0*/  RED.E.ADD.F32.FTZ.RN.STRONG.GPU [R20.64+-0x2e00], R193 ;  /* 0xffd200c11400798e */ /* 0x0023e4000c10e79e */
.L_x_2991:
[----:B------:R-:W-:Y:S05]  /*86b0*/  BSYNC B0 ;  /* 0x0000000000007941 */ /* 0x000fea0003800000 */
.L_x_2990:
[----:B------:R-:W3:Y:S01]  /*86c0*/  LDS R23, [R23.X4+0x5600] ;  /* 0x0056000017177984 */ /* 0x000ee20000004800 */
[----:B------:R-:W-:Y:S01]  /*86d0*/  BSSY B0, `(.L_x_2992) ;  /* 0x0000005000007945 */ /* 0x000fe20003800000 */
[----:B0-2---:R-:W-:-:S02]  /*86e0*/  IADD3 R33, R18, 0x580, RZ ;  /* 0x0000058012217810 */ /* 0x005fc40007ffe0ff */
[----:B-1----:R-:W-:Y:S01]  /*86f0*/  IADD3 R193, R18, 0x600, RZ ;  /* 0x0000060012c17810 */ /* 0x002fe20007ffe0ff */
[----:B------:R-:W-:Y:S05]  /*8700*/  @!P5 BRA `(.L_x_2993) ;  /* 0x000000100000d947 */ /* 0x000fea0003800000 */
[----:B---3--:R0:W-:Y:S02]  /*8710*/  RED.E.ADD.F32.FTZ.RN.STRONG.GPU [R20.64+-0x2c00], R23 ;  /* 0xffd400171400798e */ /* 0x0081e4000c10e79e */
.L_x_2993:
[----:B------:R-:W-:Y:S05]  /*8720*/  BSYNC B0 ;  /* 0x0000000000007941 */ /* 0x000fea0003800000 */
.L_x_2992:
        /* <DEDUP_REMOVED lines=14> */
.L_x_2995:
[----:B------:R-:W-:Y:S05]  /*8810*/  BSYNC B0 ;  /* 0x0000000000007941 */ /* 0x000fea0003800000 */
.L_x_2994:
[----:B------:R-:W1:Y:S01]  /*8820*/  LDS R193, [R193.X4+0x5a00] ;  /* 0x005a0000c1c17984 */ /* 0x000e620000004800 */
[----:B------:R-:W-:Y:S01]  /*8830*/  BSSY B0, `(.L_x_2996) ;  /* 0x0000005000007945 */ /* 0x000fe20003800000 */
[----:B0-----:R-:W-:-:S02]  /*8840*/  IADD3 R33, R18, 0x700, RZ ;  /* 0x0000070012217810 */ /* 0x001fc40007ffe0ff */
[----:B------:R-:W-:Y:S01]  /*8850*/  LEA.HI.SX32 R23, R23, R18, 0x1b ;  /* 0x0000001217177211 */ /* 0x000fe200078fdaff */
[----:B------:R-:W-:Y:S05]  /*8860*/  @!P0 BRA `(.L_x_2997) ;  /* 0x0000001000008947 */ /* 0x000fea0003800000 */
[----:B-1----:R0:W-:Y:S02]  /*8870*/  RED.E.ADD.F32.FTZ.RN.STRONG.GPU [R20.64+-0x2800], R193 ;  /* 0xffd800c11400798e */ /* 0x0021e4000c10e79e */
.L_x_2997:
[----:B------:R-:W-:Y:S05]  /*8880*/  BSYNC B0 ;  /* 0x0000000000007941 */ /* 0x000fea0003800000 */
.L_x_2996:
[----:B------:R-:W2:Y:S01]  /*8890*/  LDS R23, [R23.X4+0x5c00] ;  /* 0x005c000017177984 */ /* 0x000ea20000004800 */
[----:B------:R-:W-:Y:S01]  /*88a0*/  BSSY B0, `(.L_x_2998) ;  /* 0x0000005000007945 */ /* 0x000fe20003800000 */
[----:B01----:R-:W-:Y:S02]  /*88b0*/  IADD3 R193, R18, 0x780, RZ ;  /* 0x0000078012c17810 */ /* 0x003fe40007ffe0ff */
[----:B------:R-:W-:Y:S01]  /*88c0*/  LEA.HI.SX32 R33, R33, R18, 0x1b ;  /* 0x0000001221217211 */ /* 0x000fe200078fdaff */
[----:B------:R-:W-:Y:S05]  /*88d0*/  @!P1 BRA `(.L_x_2999) ;  /* 0x0000001000009947 */ /* 0x000fea0003800000 */
[----:B--2---:R0:W-:Y:S02]  /*88e0*/  RED.E.ADD.F32.FTZ.RN.STRONG.GPU [R20.64+-0x2600], R23 ;  /* 0xffda00171400798e */ /* 0x0041e4000c10e79e */
.L_x_2999:
[----:B------:R-:W-:Y:S05]  /*88f0*/  BSYNC B0 ;  /* 0x0000000000007941 */ /* 0x000fea0003800000 */
.L_x_2998:
[----:B------:R-:W1:Y:S01]  /*8900*/  LDS R33, [R33.X4+0x5e00] ;  /* 0x005e000021217984 */ /* 0x000e620000004800 */
[----:B------:R-:W-:Y:S01]  /*8910*/  BSSY B0, `(.L_x_3000) ;  /* 0x0000005000007945 */ /* 0x000fe20003800000 */
[----:B0-2---:R-:W-:Y:S02]  /*8920*/  IADD3 R23, R18, 0x800, RZ ;  /* 0x0000080012177810 */ /* 0x005fe40007ffe0ff */
[----:B------:R-:W-:Y:S01]  /*8930*/  LEA.HI.SX32 R193, R193, R18, 0x1b ;  /* 0x00000012c1c17211 */ /* 0x000fe200078fdaff */
[----:B------:R-:W-:Y:S05]  /*8940*/  @!P2 BRA `(.L_x_3001) ;  /* 0x000000100000a947 */ /* 0x000fea0003800000 */
[----:B-1----:R0:W-:Y:S02]  /*8950*/  RED.E.ADD.F32.FTZ.RN.STRONG.GPU [R20.64+-0x2400], R33 ;  /* 0xffdc00211400798e */ /* 0x0021e4000c10e79e */
.L_x_3001:
[----:B------:R-:W-:Y:S05]  /*8960*/  BSYNC B0 ;  /* 0x0000000000007941 */ /* 0x000fea0003800000 */
.L_x_3000:
[----:B------:R-:W2:Y:S01]  /*8970*/  LDS R193, [R193.X4+0x6000] ;  /* 0x00600000c1c17984 */ /* 0x000ea20000004800 */
[----:B------:R-:W-:Y:S01]  /*8980*/  BSSY B0, `(.L_x_3002) ;  /* 0x0000005000007945 */ /* 0x000fe20003800000 */
[----:B01----:R-:W-:-:S02]  /*8990*/  IADD3 R33, R18, 0x880, RZ ;  /* 0x0000088012217810 */ /* 0x003fc40007ffe0ff */
[----:B------:R-:W-:Y:S01]  /*89a0*/  LEA.HI.SX32 R23, R23, R18, 0x1b ;  /* 0x0000001217177211 */ /* 0x000fe200078fdaff */
[----:B------:R-:W-:Y:S05]  /*89b0*/  @!P3 BRA `(.L_x_3003) ;  /* 0x000000100000b947 */ /* 0x000fea0003800000 */
[----:B--2---:R0:W-:Y:S02]  /*89c0*/  RED.E.ADD.F32.FTZ.RN.STRONG.GPU [R20.64+-0x2200], R193 ;  /* 0xffde00c11400798e */ /* 0x0041e4000c10e79e */
.L_x_3003:
[----:B------:R-:W-:Y:S05]  /*89d0*/  BSYNC B0 ;  /* 0x0000000000007941 */ /* 0x000fea0003800000 */
.L_x_3002:
[----:B------:R-:W1:Y:S01]  /*89e0*/  LDS R23, [R23.X4+0x6200] ;  /* 0x0062000017177984 */ /* 0x000e620000004800 */
[----:B------:R-:W-:Y:S01]  /*89f0*/  BSSY B0, `(.L_x_3004) ;  /* 0x0000004000007945 */ /* 0x000fe20003800000 */
[----:B------:R-:W-:Y:S01]  /*8a00*/  LEA.HI.SX32 R33, R33, R18, 0x1b ;  /* 0x0000001221217211 */ /* 0x000fe200078fdaff */
[----:B------:R-:W-:Y:S05]  /*8a10*/  @!P4 BRA `(.L_x_3005) ;  /* 0x000000100000c947 */ /* 0x000fea0003800000 */
[----:B-1----:R1:W-:Y:S02]  /*8a20*/  RED.E.ADD.F32.FTZ.RN.STRONG.GPU [R20.64+-0x2000], R23 ;  /* 0xffe000171400798e */ /* 0x0023e4000c10e79e */
.L_x_3005:
[----:B------:R-:W-:Y:S05]  /*8a30*/  BSYNC B0 ;  /* 0x0000000000007941 */ /* 0x000fea0003800000 */
.L_x_3004:
[----:B------:R-:W3:Y:S01]  /*8a40*/  LDS R33, [R33.X4+0x6400] ;  /* 0x0064000021217984 */ /* 0x000ee20000004800 */
[----:B------:R-:W-:Y:S01]  /*8a50*/  BSSY B0, `(.L_x_3006) ;  /* 0x0000005000007945 */ /* 0x000fe20003800000 */
[C---:B-1----:R-:W-:Y:S02]  /*8a60*/  IADD3 R23, R18.reuse, 0x900, RZ ;  /* 0x0000090012177810 */ /* 0x042fe40007ffe0ff */
[----:B0-2---:R-:W-:Y:S01]  /*8a70*/  IADD3 R193, R18, 0x980, RZ ;  /* 0x0000098012c17810 */ /* 0x005fe20007ffe0ff */
[----:B------:R-:W-:Y:S05]  /*8a80*/  @!P5 BRA `(.L_x_3007) ;  /* 0x000000100000d947 */ /* 0x000fea0003800000 */
[----:B---3--:R0:W-:Y:S02]  /*8a90*/  RED.E.ADD.F32.FTZ.RN.STRONG.GPU [R20.64+-0x1e00], R33 ;  /* 0xffe200211400798e */ /* 0x0081e4000c10e79e */
.L_x_3007:
[----:B------:R-:W-:Y:S05]  /*8aa0*/  BSYNC B0 ;  /* 0x0000000000007941 */ /* 0x000fea0003800000 */
.L_x_3006:
        /* <DEDUP_REMOVED lines=14> */
.L_x_3009:
[----:B------:R-:W-:Y:S05]  /*8b90*/  BSYNC B0 ;  /* 0x0000000000007941 */ /* 0x000fea0003800000 */
.L_x_3008:
[----:B------:R-:W1:Y:S01]  /*8ba0*/  LDS R193, [R193.X4+0x6800] ;  /* 0x00680000c1c17984 */ /* 0x000e620000004800 */
[----:B------:R-:W-:Y:S01]  /*8bb0*/  BSSY B0, `(.L_x_3010) ;  /* 0x0000005000007945 */ /* 0x000fe20003800000 */
[----:B0-----:R-:W-:Y:S02]  /*8bc0*/  IADD3 R23, R18, 0xa80, RZ ;  /* 0x00000a8012177810 */ /* 0x001fe40007ffe0ff */
[----:B------:R-:W-:Y:S01]  /*8bd0*/  LEA.HI.SX32 R33, R33, R18, 0x1b ;  /* 0x0000001221217211 */ /* 0x000fe200078fdaff */
[----:B------:R-:W-:Y:S05]  /*8be0*/  @!P0 BRA `(.L_x_3011) ;  /* 0x0000001000008947 */ /* 0x000fea0003800000 */
[----:B-1----:R0:W-:Y:S02]  /*8bf0*/  RED.E.ADD.F32.FTZ.RN.STRONG.GPU [R20.64+-0x1a00], R193 ;  /* 0xffe600c11400798e */ /* 0x0021e4000c10e79e */
.L_x_3011:
[----:B------:R-:W-:Y:S05]  /*8c00*/  BSYNC B0 ;  /* 0x0000000000007941 */ /* 0x000fea0003800000 */
.L_x_3010:
[----:B------:R-:W2:Y:S01]  /*8c10*/  LDS R33, [R33.X4+0x6a00] ;  /* 0x006a000021217984 */ /* 0x000ea20000004800 */
[----:B------:R-:W-:Y:S01]  /*8c20*/  BSSY B0, `(.L_x_3012) ;  /* 0x0000005000007945 */ /* 0x000fe20003800000 */
[----:B01----:R-:W-:-:S02]  /*8c30*/  IADD3 R193, R18, 0xb00, RZ ;  /* 0x00000b0012c17810 */ /* 0x003fc40007ffe0ff */
[----:B------:R-:W-:Y:S01]  /*8c40*/  LEA.HI.SX32 R23, R23, R18, 0x1b ;  /* 0x0000001217177211 */ /* 0x000fe200078fdaff */
[----:B------:R-:W-:Y:S05]  /*8c50*/  @!P1 BRA `(.L_x_3013) ;  /* 0x0000001000009947 */ /* 0x000fea0003800000 */
[----:B--2---:R0:W-:Y:S02]  /*8c60*/  RED.E.ADD.F32.FTZ.RN.STRONG.GPU [R20.64+-0x1800], R33 ;  /* 0xffe800211400798e */ /* 0x0041e4000c10e79e */
.L_x_3013:
[----:B------:R-:W-:Y:S05]  /*8c70*/  BSYNC B0 ;  /* 0x0000000000007941 */ /* 0x000fea0003800000 */
.L_x_3012:
[----:B------:R-:W1:Y:S01]  /*8c80*/  LDS R23, [R23.X4+0x6c00] ;  /* 0x006c000017177984 */ /* 0x000e620000004800 */
[----:B------:R-:W-:Y:S01]  /*8c90*/  BSSY B0, `(.L_x_3014) ;  /* 0x0000005000007945 */ /* 0x000fe20003800000 */
[----:B0-2---:R-:W-:Y:S02]  /*8ca0*/  IADD3 R33, R18, 0xb80, RZ ;  /* 0x00000b8012217810 */ /* 0x005fe40007ffe0ff */
[----:B------:R-:W-:Y:S01]  /*8cb0*/  LEA.HI.SX32 R193, R193, R18, 0x1b ;  /* 0x00000012c1c17211 */ /* 0x000fe200078fdaff */
[----:B------:R-:W-:Y:S05]  /*8cc0*/  @!P2 BRA `(.L_x_3015) ;  /* 0x000000100000a947 */ /* 0x000fea0003800000 */
[----:B-1----:R0:W-:Y:S02]  /*8cd0*/  RED.E.ADD.F32.FTZ.RN.STRONG.GPU [R20.64+-0x1600], R23 ;  /* 0xffea00171400798e */ /* 0x0021e4000c10e79e */
.L_x_3015:
[----:B------:R-:W-:Y:S05]  /*8ce0*/  BSYNC B0 ;  /* 0x0000000000007941 */ /* 0x000fea0003800000 */
.L_x_3014:
[----:B------:R-:W2:Y:S01]  /*8cf0*/  LDS R193, [R193.X4+0x6e00] ;  /* 0x006e0000c1c17984 */ /* 0x000ea20000004800 */
[----:B------:R-:W-:Y:S01]  /*8d00*/  BSSY B0, `(.L_x_3016) ;  /* 0x0000005000007945 */ /* 0x000fe20003800000 */
[----:B01----:R-:W-:Y:S02]  /*8d10*/  IADD3 R23, R18, 0xc00, RZ ;  /* 0x00000c0012177810 */ /* 0x003fe40007ffe0ff */
[----:B------:R-:W-:Y:S01]  /*8d20*/  LEA.HI.SX32 R33, R33, R18, 0x1b ;  /* 0x0000001221217211 */ /* 0x000fe200078fdaff */
[----:B------:R-:W-:Y:S05]  /*8d30*/  @!P3 BRA `(.L_x_3017) ;  /* 0x000000100000b947 */ /* 0x000fea0003800000 */
[----:B--2---:R0:W-:Y:S02]  /*8d40*/  RED.E.ADD.F32.FTZ.RN.STRONG.GPU [R20.64+-0x1400], R193 ;  /* 0xffec00c11400798e */ /* 0x0041e4000c10e79e */
.L_x_3017:
[----:B------:R-:W-:Y:S05]  /*8d50*/  BSYNC B0 ;  /* 0x0000000000007941 */ /* 0x000fea0003800000 */
.L_x_3016:
[----:B------:R-:W1:Y:S01]  /*8d60*/  LDS R33, [R33.X4+0x7000] ;  /* 0x0070000021217984 */ /* 0x000e620000004800 */
[----:B------:R-:W-:Y:S01]  /*8d70*/  BSSY B0, `(.L_x_3018) ;  /* 0x0000004000007945 */ /* 0x000fe20003800000 */
[----:B------:R-:W-:Y:S01]  /*8d80*/  LEA.HI.SX32 R23, R23, R18, 0x1b ;  /* 0x0000001217177211 */ /* 0x000fe200078fdaff */
[----:B------:R-:W-:Y:S05]  /*8d90*/  @!P4 BRA `(.L_x_3019) ;  /* 0x000000100000c947 */ /* 0x000fea0003800000 */
[----:B-1----:R1:W-:Y:S02]  /*8da0*/  RED.E.ADD.F32.FTZ.RN.STRONG.GPU [R20.64+-0x1200], R33 ;  /* 0xffee00211400798e */ /* 0x0023e4000c10e79e */
.L_x_3019:
[----:B------:R-:W-:Y:S05]  /*8db0*/  BSYNC B0 ;  /* 0x0000000000007941 */ /* 0x000fea0003800000 */
.L_x_3018:
[----:B------:R-:W3:Y:S01]  /*8dc0*/  LDS R23, [R23.X4+0x7200] ;  /* 0x0072000017177984 */ /* 0x000ee20000004800 */
[----:B------:R-:W-:Y:S01]  /*8dd0*/  BSSY B0, `(.L_x_3020) ;  /* 0x0000005000007945 */ /* 0x000fe20003800000 */
[----:B-1----:R-:W-:-:S02]  /*8de0*/  IADD3 R33, R18, 0xc80, RZ ;  /* 0x00000c8012217810 */ /* 0x002fc40007ffe0ff */
[----:B0-2---:R-:W-:Y:S01]  /*8df0*/  IADD3 R193, R18, 0xd00, RZ ;  /* 0x00000d0012c17810 */ /* 0x005fe20007ffe0ff */
[----:B------:R-:W-:Y:S05]  /*8e00*/  @!P5 BRA `(.L_x_3021) ;  /* 0x000000100000d947 */ /* 0x000fea0003800000 */
[----:B---3--:R0:W-:Y:S02]  /*8e10*/  RED.E.ADD.F32.FTZ.RN.STRONG.GPU [R20.64+-0x1000], R23 ;  /* 0xfff000171400798e */ /* 0x0081e4000c10e79e */
.L_x_3021:
[----:B------:R-:W-:Y:S05]  /*8e20*/  BSYNC B0 ;  /* 0x0000000000007941 */ /* 0x000fea0003800000 */
.L_x_3020:
        /* <DEDUP_REMOVED lines=14> */
.L_x_3023:
[----:B------:R-:W-:Y:S05]  /*8f10*/  BSYNC B0 ;  /* 0x0000000000007941 */ /* 0x000fea0003800000 */
.L_x_3022:
[----:B------:R-:W1:Y:S01]  /*8f20*/  LDS R193, [R193.X4+0x7600] ;  /* 0x00760000c1c17984 */ /* 0x000e620000004800 */
[----:B------:R-:W-:Y:S01]  /*8f30*/  BSSY B0, `(.L_x_3024) ;  /* 0x0000005000007945 */ /* 0x000fe20003800000 */
[----:B0-----:R-:W-:-:S02]  /*8f40*/  IADD3 R33, R18, 0xe00, RZ ;  /* 0x00000e0012217810 */ /* 0x001fc40007ffe0ff */
[----:B------:R-:W-:Y:S01]  /*8f50*/  LEA.HI.SX32 R23, R23, R18, 0x1b ;  /* 0x0000001217177211 */ /* 0x000fe200078fdaff */
[----:B------:R-:W-:Y:S05]  /*8f60*/  @!P0 BRA `(.L_x_3025) ;  /* 0x0000001000008947 */ /* 0x000fea0003800000 */
[----:B-1----:R0:W-:Y:S02]  /*8f70*/  RED.E.ADD.F32.FTZ.RN.STRONG.GPU [R20.64+-0xc00], R193 ;  /* 0xfff400c11400798e */ /* 0x0021e4000c10e79e */
.L_x_3025:
[----:B------:R-:W-:Y:S05]  /*8f80*/  BSYNC B0 ;  /* 0x0000000000007941 */ /* 0x000fea0003800000 */
.L_x_3024:
[----:B------:R-:W2:Y:S01]  /*8f90*/  LDS R23, [R23.X4+0x7800] ;  /* 0x0078000017177984 */ /* 0x000ea20000004800 */
[----:B------:R-:W-:Y:S01]  /*8fa0*/  BSSY B0, `(.L_x_3026) ;  /* 0x0000005000007945 */ /* 0x000fe20003800000 */
[----:B------:R-:W-:Y:S02]  /*8fb0*/  IADD3 R179, R18, 0xe80, RZ ;  /* 0x00000e8012b37810 */ /* 0x000fe40007ffe0ff */
[----:B------:R-:W-:Y:S01]  /*8fc0*/  LEA.HI.SX32 R33, R33, R18, 0x1b ;  /* 0x0000001221217211 */ /* 0x000fe200078fdaff */
[----:B------:R-:W-:Y:S05]  /*8fd0*/  @!P1 BRA `(.L_x_3027) ;  /* 0x0000001000009947 */ /* 0x000fea0003800000 */
[----:B--2---:R2:W-:Y:S02]  /*8fe0*/  RED.E.ADD.F32.FTZ.RN.STRONG.GPU [R20.64+-0xa00], R23 ;  /* 0xfff600171400798e */ /* 0x0045e4000c10e79e */
.L_x_3027:
[----:B------:R-:W-:Y:S05]  /*8ff0*/  BSYNC B0 ;  /* 0x0000000000007941 */ /* 0x000fea0003800000 */
.L_x_3026:
[----:B------:R-:W3:Y:S01]  /*9000*/  LDS R33, [R33.X4+0x7a00] ;  /* 0x007a000021217984 */ /* 0x000ee20000004800 */
[----:B------:R-:W-:Y:S01]  /*9010*/  BSSY B0, `(.L_x_3028) ;  /* 0x0000005000007945 */ /* 0x000fe20003800000 */
[----:B--2---:R-:W-:Y:S02]  /*9020*/  IADD3 R23, R18, 0xf00, RZ ;  /* 0x00000f0012177810 */ /* 0x004fe40007ffe0ff */
[----:B------:R-:W-:Y:S01]  /*9030*/  LEA.HI.SX32 R179, R179, R18, 0x1b ;  /* 0x00000012b3b37211 */ /* 0x000fe200078fdaff */
[----:B------:R-:W-:Y:S05]  /*9040*/  @!P2 BRA `(.L_x_3029) ;  /* 0x000000100000a947 */ /* 0x000fea0003800000 */
[----:B---3--:R2:W-:Y:S02]  /*9050*/  RED.E.ADD.F32.FTZ.RN.STRONG.GPU [R20.64+-0x800], R33 ;  /* 0xfff800211400798e */ /* 0x0085e4000c10e79e */
.L_x_3029:
[----:B------:R-:W-:Y:S05]  /*9060*/  BSYNC B0 ;  /* 0x0000000000007941 */ /* 0x000fea0003800000 */
.L_x_3028:
[----:B------:R-:W4:Y:S01]  /*9070*/  LDS R179, [R179.X4+0x7c00] ;  /* 0x007c0000b3b37984 */ /* 0x000f220000004800 */
[----:B------:R-:W-:Y:S01]  /*9080*/  BSSY B0, `(.L_x_3030) ;  /* 0x0000005000007945 */ /* 0x000fe20003800000 */
[----:B--23--:R-:W-:-:S02]  /*9090*/  IADD3 R33, R18, 0xf80, RZ ;  /* 0x00000f8012217810 */ /* 0x00cfc40007ffe0ff */
[----:B------:R-:W-:Y:S01]  /*90a0*/  LEA.HI.SX32 R23, R23, R18, 0x1b ;  /* 0x0000001217177211 */ /* 0x000fe200078fdaff */
[----:B------:R-:W-:Y:S05]  /*90b0*/  @!P3 BRA `(.L_x_3031) ;  /* 0x000000100000b947 */ /* 0x000fea0003800000 */
[----:B----4-:R2:W-:Y:S02]  /*90c0*/  RED.E.ADD.F32.FTZ.RN.STRONG.GPU [R20.64+-0x600], R179 ;  /* 0xfffa00b31400798e */ /* 0x0105e4000c10e79e */
.L_x_3031:
[----:B------:R-:W-:Y:S05]  /*90d0*/  BSYNC B0 ;  /* 0x0000000000007941 */ /* 0x000fea0003800000 */
.L_x_3030:
[----:B------:R-:W3:Y:S01]  /*90e0*/  LDS R23, [R23.X4+0x7e00] ;  /* 0x007e000017177984 */ /* 0x000ee20000004800 */
[----:B------:R-:W-:Y:S01]  /*90f0*/  BSSY B0, `(.L_x_3032) ;  /* 0x0000004000007945 */ /* 0x000fe20003800000 */
[----:B------:R-:W-:Y:S01]  /*9100*/  LEA.HI.SX32 R33, R33, R18, 0x1b ;  /* 0x0000001221217211 */ /* 0x000fe200078fdaff */
[----:B------:R-:W-:Y:S05]  /*9110*/  @!P4 BRA `(.L_x_3033) ;  /* 0x000000100000c947 */ /* 0x000fea0003800000 */
[----:B---3--:R3:W-:Y:S02]  /*9120*/  RED.E.ADD.F32.FTZ.RN.STRONG.GPU [R20.64+-0x400], R23 ;  /* 0xfffc00171400798e */ /* 0x0087e4000c10e79e */
.L_x_3033:
[----:B------:R-:W-:Y:S05]  /*9130*/  BSYNC B0 ;  /* 0x0000000000007941 */ /* 0x000fea0003800000 */
.L_x_3032:
[----:B------:R-:W0:Y:S01]  /*9140*/  LDS R33, [R33.X4+0x8000] ;  /* 0x0080000021217984 */ /* 0x000e220000004800 */
[----:B------:R-:W-:Y:S01]  /*9150*/  BSSY B0, `(.L_x_3034) ;  /* 0x0000003000007945 */ /* 0x000fe20003800000 */
[----:B------:R-:W-:Y:S05]  /*9160*/  @!P5 BRA `(.L_x_3035) ;  /* 0x000000100000d947 */ /* 0x000fea0003800000 */
[----:B0-----:R0:W-:Y:S02]  /*9170*/  RED.E.ADD.F32.FTZ.RN.STRONG.GPU [R20.64+-0x200], R33 ;  /* 0xfffe00211400798e */ /* 0x0011e4000c10e79e */
.L_x_3035:
[----:B------:R-:W-:Y:S05]  /*9180*/  BSYNC B0 ;  /* 0x0000000000007941 */ /* 0x000fea0003800000 */
.L_x_3034:
[----:B------:R-:W5:Y:S01]  /*9190*/  SHFL.DOWN PT, R156, R31, 0x1, 0x1f ;  /* 0x08201f001f9c7f89 */ /* 0x000f6200000e0000 */
[----:B------:R-:W-:Y:S01]  /*91a0*/  ISETP.GT.AND P0, PT, R17, 0x1e, PT ;  /* 0x0000001e1100780c */ /* 0x000fe20003f04270 */
[----:B------:R-:W-:Y:S01]  /*91b0*/  FMUL.FTZ R49, R49, R164 ;  /* 0x000000a431317220 */ /* 0x000fe20000410000 */
[----:B0-23--:R-:W-:Y:S01]  /*91c0*/  MOV R21, R31 ;  /* 0x0000001f00157202 */ /* 0x00dfe20000000f00 */
[----:B----4-:R-:W0:Y:S01]  /*91d0*/  SHFL.DOWN PT, R179, R157, 0x1, 0x1f ;  /* 0x08201f009db37f89 */ /* 0x010e2200000e0000 */
[----:B------:R-:W-:Y:S01]  /*91e0*/  MOV R22, R157 ;  /* 0x0000009d00167202 */ /* 0x000fe20000000f00 */
[----:B------:R-:W-:Y:S01]  /*91f0*/  FFMA.FTZ R49, R48, R184, R49 ;  /* 0x000000b830317223 */ /* 0x000fe20000010031 */
[----:B------:R-:W-:Y:S01]  /*9200*/  MOV R23, R216 ;  /* 0x000000d800177202 */ /* 0x000fe20000000f00 */
[----:B------:R-:W2:Y:S01]  /*9210*/  SHFL.DOWN PT, R210, R216, 0x1, 0x1f ;  /* 0x08201f00d8d27f89 */ /* 0x000ea200000e0000 */
[----:B------:R-:W-:Y:S01]  /*9220*/  MOV R20, R27 ;  /* 0x0000001b00147202 */ /* 0x000fe20000000f00 */
[----:B------:R-:W-:Y:S01]  /*9230*/  FMUL.FTZ R53, R53, R32 ;  /* 0x0000002035357220 */ /* 0x000fe20000410000 */
[----:B------:R-:W-:Y:S01]  /*9240*/  ISETP.NE.AND P1, PT, R17, RZ, PT ;  /* 0x000000ff1100720c */ /* 0x000fe20003f25270 */
[----:B------:R3:W4:Y:S01]  /*9250*/  SHFL.DOWN PT, R33, R27, 0x1, 0x1f ;  /* 0x08201f001b217f89 */ /* 0x00072200000e0000 */
[----:B------:R-:W-:Y:S01]  /*9260*/  FMUL.FTZ R57, R57, R28 ;  /* 0x0000001c39397220 */ /* 0x000fe20000410000 */
[----:B------:R-:W-:Y:S01]  /*9270*/  ISETP.NE.AND P2, PT, R18, RZ, PT ;  /* 0x000000ff1200720c */ /* 0x000fe20003f45270 */
[----:B------:R-:W-:Y:S01]  /*9280*/  FMUL.FTZ R47, R47, R194 ;  /* 0x000000c22f2f7220 */ /* 0x000fe20000410000 */
[----:B------:R-:W-:Y:S01]  /*9290*/  BSSY B0, `(.L_x_3036) ;  /* 0x00000a2000007945 */ /* 0x000fe20003800000 */
[----:B------:R-:W-:-:S02]  /*92a0*/  FMUL.FTZ R208, R163, R208 ;  /* 0x000000d0a3d07220 */ /* 0x000fc40000410000 */
[----:B------:R-:W-:Y:S02]  /*92b0*/  FMUL.FTZ R61, R61, R24 ;  /* 0x000000183d3d7220 */ /* 0x000fe40000410000 */
[----:B---3--:R-:W-:Y:S02]  /*92c0*/  FMUL.FTZ R27, R45, R162 ;  /* 0x000000a22d1b7220 */ /* 0x008fe40000410000 */
[----:B------:R-:W-:Y:S02]  /*92d0*/  FFMA.FTZ R86, R159, R29, R86 ;  /* 0x0000001d9f567223 */ /* 0x000fe40000010056 */
[----:B-----5:R-:W-:Y:S02]  /*92e0*/  @!P0 FADD.FTZ R21, R21, R156 ;  /* 0x0000009c15158221 */ /* 0x020fe40000010000 */
[----:B------:R-:W-:Y:S02]  /*92f0*/  FFMA.FTZ R27, R44, R182, R27 ;  /* 0x000000b62c1b7223 */ /* 0x000fe4000001001b */
[----:B0-----:R-:W-:Y:S01]  /*9300*/  @!P0 FADD.FTZ R22, R22, R179 ;  /* 0x000000b316168221 */ /* 0x001fe20000010000 */
[----:B------:R-:W0:Y:S01]  /*9310*/  SHFL.DOWN PT, R156, R21, 0x2, 0x1f ;  /* 0x08401f00159c7f89 */ /* 0x000e2200000e0000 */
[----:B------:R-:W-:-:S02]  /*9320*/  FFMA.FTZ R24, R117, R42, R25 ;  /* 0x0000002a75187223 */ /* 0x000fc40000010019 */
[----:B--2---:R-:W-:Y:S02]  /*9330*/  @!P0 FADD.FTZ R23, R23, R210 ;  /* 0x000000d217178221 */ /* 0x004fe40000010000 */
[----:B------:R-:W-:Y:S02]  /*9340*/  FFMA.FTZ R46, R46, R181, R47 ;  /* 0x000000b52e2e7223 */ /* 0x000fe4000001002f */
[----:B----4-:R-:W-:Y:S01]  /*9350*/  @!P0 FADD.FTZ R20, R20, R33 ;  /* 0x0000002114148221 */ /* 0x010fe20000010000 */
[----:B------:R-:W2:Y:S01]  /*9360*/  SHFL.DOWN PT, R210, R23, 0x2, 0x1f ;  /* 0x08401f0017d27f89 */ /* 0x000ea200000e0000 */
[----:B------:R-:W-:Y:S01]  /*9370*/  ISETP.GT.AND P0, PT, R17, 0x1d, PT ;  /* 0x0000001d1100780c */ /* 0x000fe20003f04270 */
[----:B------:R-:W-:Y:S02]  /*9380*/  FFMA.FTZ R177, R214, R177, R208 ;  /* 0x000000b1d6b17223 */ /* 0x000fe400000100d0 */
[----:B------:R-:W3:Y:S01]  /*9390*/  SHFL.DOWN PT, R33, R22, 0x2, 0x1f ;  /* 0x08401f0016217f89 */ /* 0x000ee200000e0000 */
[----:B------:R-:W-:-:S02]  /*93a0*/  FMUL.FTZ R170, R155, R170 ;  /* 0x000000aa9baa7220 */ /* 0x000fc40000410000 */
[----:B------:R-:W-:Y:S01]  /*93b0*/  FMUL.FTZ R51, R51, R196 ;  /* 0x000000c433337220 */ /* 0x000fe20000410000 */
[----:B------:R-:W4:Y:S01]  /*93c0*/  SHFL.DOWN PT, R31, R20, 0x2, 0x1f ;  /* 0x08401f00141f7f89 */ /* 0x000f2200000e0000 */
[----:B------:R-:W-:Y:S02]  /*93d0*/  FMUL.FTZ R165, R152, R165 ;  /* 0x000000a598a57220 */ /* 0x000fe40000410000 */
[----:B------:R-:W-:Y:S02]  /*93e0*/  FADD.FTZ R81, R24, R81 ;  /* 0x0000005118517221 */ /* 0x000fe40000010000 */
[----:B------:R-:W-:Y:S02]  /*93f0*/  FFMA.FTZ R24, R123, R46, R177 ;  /* 0x0000002e7b187223 */ /* 0x000fe400000100b1 */
[----:B------:R-:W-:Y:S02]  /*9400*/  FFMA.FTZ R170, R217, R174, R170 ;  /* 0x000000aed9aa7223 */ /* 0x000fe400000100aa */
[----:B0-----:R-:W-:-:S02]  /*9410*/  @!P0 FADD.FTZ R21, R21, R156 ;  /* 0x0000009c15158221 */ /* 0x001fc40000010000 */
[----:B------:R-:W-:Y:S02]  /*9420*/  FFMA.FTZ R50, R50, R183, R51 ;  /* 0x000000b732327223 */ /* 0x000fe40000010033 */
[----:B------:R-:W-:Y:S01]  /*9430*/  FFMA.FTZ R165, R218, R167, R165 ;  /* 0x000000a7daa57223 */ /* 0x000fe200000100a5 */
[----:B------:R-:W0:Y:S01]  /*9440*/  SHFL.DOWN PT, R44, R21, 0x4, 0x1f ;  /* 0x08801f00152c7f89 */ /* 0x000e2200000e0000 */
[----:B------:R-:W-:Y:S02]  /*9450*/  FMUL.FTZ R176, R151, R176 ;  /* 0x000000b097b07220 */ /* 0x000fe40000410000 */
[----:B--2---:R-:W-:Y:S02]  /*9460*/  @!P0 FADD.FTZ R23, R23, R210 ;  /* 0x000000d217178221 */ /* 0x004fe40000010000 */
[----:B------:R-:W-:Y:S02]  /*9470*/  FMUL.FTZ R55, R55, R198 ;  /* 0x000000c637377220 */ /* 0x000fe40000410000 */
[----:B---3--:R-:W-:Y:S01]  /*9480*/  @!P0 FADD.FTZ R22, R22, R33 ;  /* 0x0000002116168221 */ /* 0x008fe20000010000 */
[----:B------:R-:W2:Y:S01]  /*9490*/  SHFL.DOWN PT, R48, R23, 0x4, 0x1f ;  /* 0x08801f0017307f89 */ /* 0x000ea200000e0000 */
[----:B------:R-:W-:-:S02]  /*94a0*/  FMUL.FTZ R169, R148, R169 ;  /* 0x000000a994a97220 */ /* 0x000fc40000410000 */
[----:B----4-:R-:W-:Y:S01]  /*94b0*/  @!P0 FADD.FTZ R20, R20, R31 ;  /* 0x0000001f14148221 */ /* 0x010fe20000010000 */
[----:B------:R-:W3:Y:S01]  /*94c0*/  SHFL.DOWN PT, R33, R22, 0x4, 0x1f ;  /* 0x08801f0016217f89 */ /* 0x000ee200000e0000 */
[----:B------:R-:W-:Y:S01]  /*94d0*/  ISETP.GT.AND P0, PT, R17, 0x1b, PT ;  /* 0x0000001b1100780c */ /* 0x000fe20003f04270 */
[----:B------:R-:W-:Y:S02]  /*94e0*/  FADD.FTZ R79, R24, R79 ;  /* 0x0000004f184f7221 */ /* 0x000fe40000010000 */
[----:B------:R-:W4:Y:S01]  /*94f0*/  SHFL.DOWN PT, R31, R20, 0x4, 0x1f ;  /* 0x08801f00141f7f89 */ /* 0x000f2200000e0000 */
[----:B------:R-:W-:Y:S02]  /*9500*/  FFMA.FTZ R25, R122, R27, R170 ;  /* 0x0000001b7a197223 */ /* 0x000fe400000100aa */
[----:B------:R-:W-:Y:S02]  /*9510*/  FFMA.FTZ R24, R121, R50, R165 ;  /* 0x0000003279187223 */ /* 0x000fe400000100a5 */
[----:B------:R-:W-:-:S02]  /*9520*/  FFMA.FTZ R176, R221, R178, R176 ;  /* 0x000000b2ddb07223 */ /* 0x000fc400000100b0 */
[----:B------:R-:W-:Y:S02]  /*9530*/  FFMA.FTZ R54, R54, R185, R55 ;  /* 0x000000b936367223 */ /* 0x000fe40000010037 */
[----:B------:R-:W-:Y:S02]  /*9540*/  FFMA.FTZ R169, R222, R171, R169 ;  /* 0x000000abdea97223 */ /* 0x000fe400000100a9 */
[----:B0-----:R-:W-:Y:S02]  /*9550*/  @!P0 FADD.FTZ R21, R21, R44 ;  /* 0x0000002c15158221 */ /* 0x001fe40000010000 */
[----:B------:R-:W-:Y:S02]  /*9560*/  FMUL.FTZ R180, R147, R180 ;  /* 0x000000b493b47220 */ /* 0x000fe40000410000 */
[----:B------:R-:W-:Y:S01]  /*9570*/  FMUL.FTZ R59, R59, R200 ;  /* 0x000000c83b3b7220 */ /* 0x000fe20000410000 */
[----:B------:R-:W0:Y:S01]  /*9580*/  SHFL.DOWN PT, R28, R21, 0x8, 0x1f ;  /* 0x09001f00151c7f89 */ /* 0x000e2200000e0000 */
[----:B--2---:R-:W-:-:S02]  /*9590*/  @!P0 FADD.FTZ R23, R23, R48 ;  /* 0x0000003017178221 */ /* 0x004fc40000010000 */
[----:B------:R-:W-:Y:S02]  /*95a0*/  FMUL.FTZ R139, R144, R139 ;  /* 0x0000008b908b7220 */ /* 0x000fe40000410000 */
[----:B---3--:R-:W-:Y:S01]  /*95b0*/  @!P0 FADD.FTZ R22, R22, R33 ;  /* 0x0000002116168221 */ /* 0x008fe20000010000 */
[----:B------:R-:W2:Y:S01]  /*95c0*/  SHFL.DOWN PT, R32, R23, 0x8, 0x1f ;  /* 0x09001f0017207f89 */ /* 0x000ea200000e0000 */
[----:B------:R-:W-:Y:S02]  /*95d0*/  FADD.FTZ R78, R25, R78 ;  /* 0x0000004e194e7221 */ /* 0x000fe40000010000 */
[----:B----4-:R-:W-:Y:S01]  /*95e0*/  @!P0 FADD.FTZ R20, R20, R31 ;  /* 0x0000001f14148221 */ /* 0x010fe20000010000 */
[----:B------:R-:W3:Y:S01]  /*95f0*/  SHFL.DOWN PT, R45, R22, 0x8, 0x1f ;  /* 0x09001f00162d7f89 */ /* 0x000ee200000e0000 */
[----:B------:R-:W-:Y:S01]  /*9600*/  ISETP.GT.AND P0, PT, R17, 0x17, PT ;  /* 0x000000171100780c */ /* 0x000fe20003f04270 */
[----:B------:R-:W-:Y:S02]  /*9610*/  FFMA.FTZ R31, R118, R29, R26 ;  /* 0x0000001d761f7223 */ /* 0x000fe4000001001a */
[----:B------:R-:W4:Y:S01]  /*9620*/  SHFL.DOWN PT, R33, R20, 0x8, 0x1f ;  /* 0x09001f0014217f89 */ /* 0x000f2200000e0000 */
[----:B------:R-:W-:-:S02]  /*9630*/  FADD.FTZ R77, R24, R77 ;  /* 0x0000004d184d7221 */ /* 0x000fc40000010000 */
[----:B------:R-:W-:Y:S02]  /*9640*/  FADD.FTZ R82, R31, R82 ;  /* 0x000000521f527221 */ /* 0x000fe40000010000 */
[----:B------:R-:W-:Y:S02]  /*9650*/  FFMA.FTZ R25, R120, R49, R176 ;  /* 0x0000003178197223 */ /* 0x000fe400000100b0 */
[----:B------:R-:W-:Y:S02]  /*9660*/  FFMA.FTZ R24, R127, R54, R169 ;  /* 0x000000367f187223 */ /* 0x000fe400000100a9 */
[----:B------:R-:W-:Y:S02]  /*9670*/  FFMA.FTZ R53, R52, R186, R53 ;  /* 0x000000ba34357223 */ /* 0x000fe40000010035 */
[----:B0-----:R-:W-:Y:S02]  /*9680*/  @!P0 FADD.FTZ R21, R21, R28 ;  /* 0x0000001c15158221 */ /* 0x001fe40000010000 */
[----:B------:R-:W-:-:S02]  /*9690*/  FFMA.FTZ R180, R225, R206, R180 ;  /* 0x000000cee1b47223 */ /* 0x000fc400000100b4 */
[----:B------:R-:W-:Y:S01]  /*96a0*/  FFMA.FTZ R58, R58, R187, R59 ;  /* 0x000000bb3a3a7223 */ /* 0x000fe2000001003b */
[----:B------:R-:W0:Y:S01]  /*96b0*/  SHFL.DOWN PT, R26, R21, 0x10, 0x1f ;  /* 0x0a001f00151a7f89 */ /* 0x000e2200000e0000 */
[----:B--2---:R-:W-:Y:S02]  /*96c0*/  @!P0 FADD.FTZ R23, R23, R32 ;  /* 0x0000002017178221 */ /* 0x004fe40000010000 */
[----:B------:R-:W-:Y:S02]  /*96d0*/  FFMA.FTZ R135, R226, R135, R139 ;  /* 0x00000087e2877223 */ /* 0x000fe4000001008b */
[----:B---3--:R-:W-:Y:S01]  /*96e0*/  @!P0 FADD.FTZ R22, R22, R45 ;  /* 0x0000002d16168221 */ /* 0x008fe20000010000 */
[----:B------:R-:W-:Y:S01]  /*96f0*/  SHFL.DOWN PT, R28, R23, 0x10, 0x1f ;  /* 0x0a001f00171c7f89 */ /* 0x000fe200000e0000 */
[----:B------:R-:W-:Y:S02]  /*9700*/  FMUL.FTZ R168, R143, R168 ;  /* 0x000000a88fa87220 */ /* 0x000fe40000410000 */
[----:B----4-:R-:W-:Y:S01]  /*9710*/  @!P0 FADD.FTZ R20, R20, R33 ;  /* 0x0000002114148221 */ /* 0x010fe20000010000 */
[----:B------:R-:W2:Y:S01]  /*9720*/  SHFL.DOWN PT, R31, R22, 0x10, 0x1f ;  /* 0x0a001f00161f7f89 */ /* 0x000ea200000e0000 */
[----:B------:R-:W-:Y:S01]  /*9730*/  ISETP.GT.AND P0, PT, R17, 0xf, PT ;  /* 0x0000000f1100780c */ /* 0x000fe20003f04270 */
[----:B------:R-:W-:-:S02]  /*9740*/  FMUL.FTZ R63, R63, R202 ;  /* 0x000000ca3f3f7220 */ /* 0x000fc40000410000 */
[----:B------:R-:W3:Y:S01]  /*9750*/  SHFL.DOWN PT, R29, R20, 0x10, 0x1f ;  /* 0x0a001f00141d7f89 */ /* 0x000ee200000e0000 */
[----:B------:R-:W-:Y:S02]  /*9760*/  FMUL.FTZ R133, R140, R133 ;  /* 0x000000858c857220 */ /* 0x000fe40000410000 */
[----:B------:R-:W-:Y:S02]  /*9770*/  FADD.FTZ R76, R25, R76 ;  /* 0x0000004c194c7221 */ /* 0x000fe40000010000 */
[----:B------:R-:W-:Y:S02]  /*9780*/  FADD.FTZ R75, R24, R75 ;  /* 0x0000004b184b7221 */ /* 0x000fe40000010000 */
[----:B------:R-:W-:Y:S02]  /*9790*/  FFMA.FTZ R25, R126, R53, R180 ;  /* 0x000000357e197223 */ /* 0x000fe400000100b4 */
[----:B------:R-:W-:Y:S02]  /*97a0*/  FFMA.FTZ R24, R125, R58, R135 ;  /* 0x0000003a7d187223 */ /* 0x000fe40000010087 */
[----:B------:R-:W-:-:S02]  /*97b0*/  FFMA.FTZ R57, R56, R188, R57 ;  /* 0x000000bc38397223 */ /* 0x000fc40000010039 */
[----:B------:R-:W-:Y:S02]  /*97c0*/  FFMA.FTZ R166, R229, R166, R168 ;  /* 0x000000a6e5a67223 */ /* 0x000fe400000100a8 */
[----:B------:R-:W-:Y:S02]  /*97d0*/  FFMA.FTZ R62, R62, R189, R63 ;  /* 0x000000bd3e3e7223 */ /* 0x000fe4000001003f */
[----:B------:R-:W-:Y:S02]  /*97e0*/  FFMA.FTZ R43, R230, R43, R133 ;  /* 0x0000002be62b7223 */ /* 0x000fe40000010085 */
[----:B------:R-:W-:Y:S02]  /*97f0*/  FMUL.FTZ R134, R231, R134 ;  /* 0x00000086e7867220 */ /* 0x000fe40000410000 */
[----:B------:R-:W-:Y:S02]  /*9800*/  FMUL.FTZ R67, R67, R204 ;  /* 0x000000cc43437220 */ /* 0x000fe40000410000 */
[----:B------:R-:W-:-:S02]  /*9810*/  FMUL.FTZ R41, R236, R41 ;  /* 0x00000029ec297220 */ /* 0x000fc40000410000 */
[----:B------:R-:W-:Y:S02]  /*9820*/  FMUL.FTZ R65, R65, R36 ;  /* 0x0000002441417220 */ /* 0x000fe40000410000 */
[----:B------:R-:W-:Y:S02]  /*9830*/  FMUL.FTZ R39, R136, R39 ;  /* 0x0000002788277220 */ /* 0x000fe40000410000 */
[----:B------:R-:W-:Y:S02]  /*9840*/  FADD.FTZ R74, R25, R74 ;  /* 0x0000004a194a7221 */ /* 0x000fe40000010000 */
[----:B------:R-:W-:Y:S02]  /*9850*/  FADD.FTZ R73, R24, R73 ;  /* 0x0000004918497221 */ /* 0x000fe40000010000 */
[----:B0-----:R-:W-:Y:S02]  /*9860*/  @!P0 FADD.FTZ R21, R21, R26 ;  /* 0x0000001a15158221 */ /* 0x001fe40000010000 */
[----:B--2---:R-:W-:-:S02]  /*9870*/  @!P0 FADD.FTZ R22, R22, R31 ;  /* 0x0000001f16168221 */ /* 0x004fc40000010000 */
[----:B------:R-:W-:Y:S02]  /*9880*/  @!P0 FADD.FTZ R23, R23, R28 ;  /* 0x0000001c17178221 */ /* 0x000fe40000010000 */
[----:B---3--:R-:W-:Y:S02]  /*9890*/  @!P0 FADD.FTZ R20, R20, R29 ;  /* 0x0000001d14148221 */ /* 0x008fe40000010000 */
[----:B------:R-:W-:Y:S02]  /*98a0*/  FFMA.FTZ R25, R124, R57, R166 ;  /* 0x000000397c197223 */ /* 0x000fe400000100a6 */
[----:B------:R-:W-:Y:S01]  /*98b0*/  FFMA.FTZ R24, R131, R62, R43 ;  /* 0x0000003e83187223 */ /* 0x000fe2000001002b */
[----:B------:R0:W-:Y:S01]  /*98c0*/  @!P1 STS.128 [R172.X16+0x8410], R20 ;  /* 0x00841014ac009388 */ /* 0x0001e2000000cc00 */
[----:B------:R-:W-:Y:S02]  /*98d0*/  FFMA.FTZ R61, R60, R190, R61 ;  /* 0x000000be3c3d7223 */ /* 0x000fe4000001003d */
[----:B------:R-:W-:-:S02]  /*98e0*/  FFMA.FTZ R132, R233, R132, R134 ;  /* 0x00000084e9847223 */ /* 0x000fc40000010086 */
[----:B------:R-:W-:Y:S02]  /*98f0*/  FFMA.FTZ R66, R66, R191, R67 ;  /* 0x000000bf42427223 */ /* 0x000fe40000010043 */
[----:B------:R-:W-:Y:S02]  /*9900*/  FFMA.FTZ R19, R234, R19, R41 ;  /* 0x00000013ea137223 */ /* 0x000fe40000010029 */
[----:B------:R-:W-:Y:S02]  /*9910*/  FFMA.FTZ R65, R64, R192, R65 ;  /* 0x000000c040417223 */ /* 0x000fe40000010041 */
[----:B------:R-:W-:Y:S02]  /*9920*/  FFMA.FTZ R39, R237, R40, R39 ;  /* 0x00000028ed277223 */ /* 0x000fe40000010027 */
[----:B------:R-:W-:Y:S02]  /*9930*/  FADD.FTZ R72, R25, R72 ;  /* 0x0000004819487221 */ /* 0x000fe40000010000 */
[----:B------:R-:W-:-:S02]  /*9940*/  FADD.FTZ R71, R24, R71 ;  /* 0x0000004718477221 */ /* 0x000fc40000010000 */
        /* <DEDUP_REMOVED lines=22> */
[----:B------:R-:W-:Y:S02]  /*9ab0*/  FFMA.FTZ R96, R35, R65, R96 ;  /* 0x0000004123607223 */ /* 0x000fe40000010060 */
[----:B------:R-:W-:-:S02]  /*9ac0*/  FADD.FTZ R69, R24, R69 ;  /* 0x0000004518457221 */ /* 0x000fc40000010000 */
[----:B------:R-:W-:Y:S01]  /*9ad0*/  FADD.FTZ R68, R39, R68 ;  /* 0x0000004427447221 */ /* 0x000fe20000010000 */
[----:B------:R-:W-:Y:S06]  /*9ae0*/  BAR.SYNC.DEFER_BLOCKING 0x0 ;  /* 0x0000000000007b1d */ /* 0x000fec0000010000 */
[----:B------:R-:W-:Y:S05]  /*9af0*/  @P2 BRA `(.L_x_3037) ;  /* 0x000001b000002947 */ /* 0x000fea0003800000 */
[----:B0-----:R-:W-:Y:S01]  /*9b00*/  ULDC UR28, c[0x0][0x174] ;  /* 0x00005d00001c7ab9 */ /* 0x001fe20000000800 */
[----:B------:R-:W0:Y:S01]  /*9b10*/  LDS.128 R24, [0x8420] ;  /* 0x00842000ff187984 */ /* 0x000e220000000c00 */
[----:B------:R-:W-:Y:S02]  /*9b20*/  UISETP.NE.AND UP0, UPT, UR19, UR28, UPT ;  /* 0x0000001c1300728c */ /* 0x000fe4000bf05270 */
[----:B------:R-:W-:Y:S01]  /*9b30*/  USHF.L.U32 UR28, UR7, 0x3, URZ ;  /* 0x00000003071c7899 */ /* 0x000fe2000800063f */
[----:B------:R-:W2:Y:S03]  /*9b40*/  LDS.128 R28, [0x8430] ;  /* 0x00843000ff1c7984 */ /* 0x000ea60000000c00 */
        /* <DEDUP_REMOVED lines=22> */
.L_x_3037:
[----:B0-----:R-:W-:Y:S05]  /*9cb0*/  BSYNC B0 ;  /* 0x0000000000007941 */ /* 0x001fea0003800000 */
.L_x_3036:
[----:B------:R-:W-:Y:S02]  /*9cc0*/  UIADD3 UR7, UR7, 0x1, URZ ;  /* 0x0000000107077890 */ /* 0x000fe4000fffe03f */
[----:B------:R-:W-:-:S02]  /*9cd0*/  ULDC UR28, c[0x0][0x16c] ;  /* 0x00005b00001c7ab9 */ /* 0x000fc40000000800 */
[----:B------:R-:W-:Y:S02]  /*9ce0*/  UISETP.GE.AND UP0, UPT, UR7, UR28, UPT ;  /* 0x0000001c0700728c */ /* 0x000fe4000bf06270 */
[----:B------:R-:W-:-:S04]  /*9cf0*/  UIADD3 UR8, UP1, UR8, 0x1, URZ ;  /* 0x0000000108087890 */ /* 0x000fc8000ff3e03f */
[----:B------:R-:W-:Y:S01]  /*9d00*/  PLOP3.LUT P0, PT, PT, PT, UP0, 0x80, 0x0 ;  /* 0x000000000000781c */ /* 0x000fe20003f0f008 */
[----:B------:R-:W-:-:S12]  /*9d10*/  UIADD3.X UR9, URZ, UR9, URZ, UP1, !UPT ;  /* 0x000000093f097290 */ /* 0x000fd80008ffe43f */
[----:B-1----:R-:W-:Y:S01]  /*9d20*/  @P0 CALL.REL.NOINC `(.L_x_2937) ;  /* 0x0000001000000944 */ /* 0x002fe20003c00000 */
[----:B------:R-:W-:Y:S05]  /*9d30*/  BRA `(.L_x_3038) ;  /* 0xffff750000007947 */ /* 0x000fea000383ffff */
.L_x_2937:
[----:B------:R-:W-:Y:S01]  /*9d40*/  BAR.SYNC.DEFER_BLOCKING 0x0 ;  /* 0x0000000000007b1d */ /* 0x000fe20000010000 */
[----:B------:R-:W-:Y:S01]  /*9d50*/  SHF.L.U32 R0, R18, 0x2, RZ ;  /* 0x0000000212007819 */ /* 0x000fe200000006ff */
[----:B------:R-:W-:Y:S02]  /*9d60*/  UIADD3 UR7, UR19, -0x1, URZ ;  /* 0xffffffff13077890 */ /* 0x000fe4000fffe03f */
[----:B------:R-:W-:Y:S01]  /*9d70*/  UIADD3 UR26, UP1, UR26, -0x4000, URZ ;  /* 0xffffc0001a1a7890 */ /* 0x000fe2000ff3e03f */
[----:B------:R-:W-:Y:S01]  /*9d80*/  LOP3.LUT R0, R0, 0xffffff80, RZ, 0xc0, !PT ;  /* 0xffffff8000007812 */ /* 0x000fe200078ec0ff */
[----:B------:R-:W-:Y:S02]  /*9d90*/  USHF.L.U32 UR8, UR7, 0xb, URZ ;  /* 0x0000000b07087899 */ /* 0x000fe4000800063f */
        /* <DEDUP_REMOVED lines=9> */
[----:B------:R-:W-:Y:S01]  /*9e30*/  ULDC.64 UR28, c[0x0][0x2e0] ;  /* 0x0000b800001c7ab9 */ /* 0x000fe20000000a00 */
[----:B------:R-:W-:Y:S01]  /*9e40*/  FADD.FTZ R5, R0, R69 ;  /* 0x0000004500057221 */ /* 0x000fe20000010000 */
[----:B------:R-:W-:Y:S02]  /*9e50*/  UIADD3 UR33, UR33, UR37, URZ ;  /* 0x0000002521217290 */ /* 0x000fe4000fffe03f */
[----:B------:R-:W-:Y:S01]  /*9e60*/  UIMAD UR37, UR16, UR28, URZ ;  /* 0x0000001c102572a4 */ /* 0x000fe2000f8e023f */
[----:B------:R-:W-:Y:S01]  /*9e70*/  FADD.FTZ R0, R5, R70 ;  /* 0x0000004605007221 */ /* 0x000fe20000010000 */
        /* <DEDUP_REMOVED lines=78> */
.L_x_2935:
[----:B------:R-:W-:Y:S02]  /*a360*/  ISETP.NE.U32.AND P0, PT, RZ, c[0x0][0x328], PT ;  /* 0x0000ca00ff007a0c */ /* 0x000fe40003f05070 */
[----:B------:R-:W-:-:S02]  /*a370*/  ISETP.NE.U32.AND P2, PT, RZ, c[0x0][0x348], PT ;  /* 0x0000d200ff007a0c */ /* 0x000fc40003f45070 */
        /* <DEDUP_REMOVED lines=9> */
[----:B0-----:R-:W0:Y:S09]  /*a410*/  SHFL.DOWN P1, R3, R0, 0x2, 0x1f ;  /* 0x08401f0000037f89 */ /* 0x001e320000020000 */
        /* <DEDUP_REMOVED lines=22> */
.L_x_3041:
[----:B0-----:R-:W-:Y:S05]  /*a580*/  BSYNC B0 ;  /* 0x0000000000007941 */ /* 0x001fea0003800000 */
.L_x_3040:
[----:B------:R-:W-:Y:S01]  /*a590*/  BSSY B0, `(.L_x_3042) ;  /* 0x0000022000007945 */ /* 0x000fe20003800000 */
[----:B------:R-:W-:Y:S05]  /*a5a0*/  @!P0 BRA `(.L_x_3043) ;  /* 0x000001f000008947 */ /* 0x000fea0003800000 */
[----:B------:R-:W-:Y:S06]  /*a5b0*/  BAR.SYNC.DEFER_BLOCKING 0x0 ;  /* 0x0000000000007b1d */ /* 0x000fec0000010000 */
[----:B------:R-:W3:Y:S04]  /*a5c0*/  SHFL.DOWN P0, R0, R173, 0x1, 0x1f ;  /* 0x08201f00ad007f89 */ /* 0x000ee80000000000 */
        /* <DEDUP_REMOVED lines=29> */
.L_x_3043:
[----:B------:R-:W3:Y:S02]  /*a7a0*/  S2R R11, SR_TID.X ;  /* 0x00000000000b7919 */ /* 0x000ee40000002100 */
.L_x_3044:
[----:B0-----:R-:W-:Y:S05]  /*a7b0*/  BSYNC B0 ;  /* 0x0000000000007941 */ /* 0x001fea0003800000 */
.L_x_3042:
[----:B---3--:R-:W-:-:S13]  /*a7c0*/  ISETP.GE.AND P0, PT, R11, c[0x0][0x16c], PT ;  /* 0x00005b000b007a0c */ /* 0x008fda0003f06270 */
[----:B------:R-:W-:Y:S05]  /*a7d0*/  @P0 EXIT ;  /* 0x000000000000094d */ /* 0x000fea0003800000 */
[----:B------:R-:W-:Y:S02]  /*a7e0*/  ULDC.64 UR6, c[0x0][0x2c8] ;  /* 0x0000b20000067ab9 */ /* 0x000fe40000000a00 */
[----:B------:R-:W-:Y:S02]  /*a7f0*/  ULDC.64 UR8, c[0x0][0x288] ;  /* 0x0000a20000087ab9 */ /* 0x000fe40000000a00 */
[----:B-1----:R-:W-:Y:S02]  /*a800*/  UIMAD UR4, UR16, UR6, URZ ;  /* 0x00000006100472a4 */ /* 0x002fe4000f8e023f */
[----:B------:R-:W-:Y:S02]  /*a810*/  UIMAD UR16, UR16, UR8, URZ ;  /* 0x00000008101072a4 */ /* 0x000fe4000f8e023f */
[----:B------:R-:W-:Y:S02]  /*a820*/  UIMAD.WIDE.U32 UR10, UR17, UR6, URZ ;  /* 0x00000006110a72a5 */ /* 0x000fe4000f8e003f */
[----:B------:R-:W-:-:S02]  /*a830*/  UIMAD UR7, UR17, UR7, UR4 ;  /* 0x00000007110772a4 */ /* 0x000fc4000f8e0204 */
[----:B--2---:R-:W-:Y:S02]  /*a840*/  UIMAD.WIDE.U32 UR4, UR17, UR8, URZ ;  /* 0x00000008110472a5 */ /* 0x004fe4000f8e003f */
[----:B------:R-:W-:Y:S02]  /*a850*/  UIMAD UR6, UR17, UR9, UR16 ;  /* 0x00000009110672a4 */ /* 0x000fe4000f8e0210 */
[----:B------:R-:W-:Y:S02]  /*a860*/  UIADD3 UR7, UR11, UR7, URZ ;  /* 0x000000070b077290 */ /* 0x000fe4000fffe03f */
[----:B------:R-:W-:Y:S02]  /*a870*/  UIADD3 UR6, UR5, UR6, URZ ;  /* 0x0000000605067290 */ /* 0x000fe4000fffe03f */
.L_x_3045:
        /* <DEDUP_REMOVED lines=32> */
.L_x_2942:
[----:B------:R-:W-:Y:S01]  /*aa80*/  HFMA2.MMA R142, -RZ, RZ, 0, 5.9604644775390625e-08 ;  /* 0x00000001ff8e7435 */ /* 0x000fe200000001ff */
[----:B------:R-:W-:-:S02]  /*aa90*/  MOV R143, R138 ;  /* 0x0000008a008f7202 */ /* 0x000fc40000000f00 */
[----:B------:R-:W-:Y:S02]  /*aaa0*/  MOV R140, RZ ;  /* 0x000000ff008c7202 */ /* 0x000fe40000000f00 */
[----:B------:R-:W-:Y:S02]  /*aab0*/  MOV R139, 0xffffffff ;  /* 0xffffffff008b7802 */ /* 0x000fe40000000f00 */
[----:B------:R-:W-:Y:S02]  /*aac0*/  MOV R136, 0xaae0 ;  /* 0x0000aae000887802 */ /* 0x000fe40000000f00 */
[----:B-1----:R-:W-:Y:S05]  /*aad0*/  CALL.REL.NOINC `($__internal_74_$__cuda_sm70_shflsync_up) ;  /* 0x00001e5000007944 */ /* 0x002fea0003c00000 */
[----:B-1----:R-:W-:Y:S01]  /*aae0*/  MOV R141, R139 ;  /* 0x0000008b008d7202 */ /* 0x002fe20000000f00 */
[----:B0-----:R-:W-:Y:S05]  /*aaf0*/  BRA `(.L_x_3046) ;  /* 0xffff8bd000007947 */ /* 0x001fea000383ffff */
.L_x_2943:
[----:B------:R-:W-:Y:S01]  /*ab00*/  HFMA2.MMA R142, -RZ, RZ, 0, 5.9604644775390625e-08 ;  /* 0x00000001ff8e7435 */ /* 0x000fe200000001ff */
[----:B------:R-:W-:Y:S02]  /*ab10*/  MOV R143, R148 ;  /* 0x00000094008f7202 */ /* 0x000fe40000000f00 */
[----:B------:R-:W-:Y:S02]  /*ab20*/  MOV R140, RZ ;  /* 0x000000ff008c7202 */ /* 0x000fe40000000f00 */
[----:B------:R-:W-:-:S02]  /*ab30*/  MOV R139, 0xffffffff ;  /* 0xffffffff008b7802 */ /* 0x000fc40000000f00 */
[----:B------:R-:W-:Y:S02]  /*ab40*/  MOV R136, 0xab60 ;  /* 0x0000ab6000887802 */ /* 0x000fe40000000f00 */
[----:B012---:R-:W-:Y:S05]  /*ab50*/  CALL.REL.NOINC `($__internal_74_$__cuda_sm70_shflsync_up) ;  /* 0x00001dd000007944 */ /* 0x007fea0003c00000 */
[----:B0-----:R-:W-:Y:S01]  /*ab60*/  HFMA2.MMA R142, -RZ, RZ, 0, 5.9604644775390625e-08 ;  /* 0x00000001ff8e7435 */ /* 0x001fe200000001ff */
[----:B-1----:R-:W-:Y:S02]  /*ab70*/  MOV R145, R139 ;  /* 0x0000008b00917202 */ /* 0x002fe40000000f00 */
[----:B------:R-:W-:Y:S02]  /*ab80*/  MOV R143, R150 ;  /* 0x00000096008f7202 */ /* 0x000fe40000000f00 */
[----:B------:R-:W-:Y:S02]  /*ab90*/  MOV R140, RZ ;  /* 0x000000ff008c7202 */ /* 0x000fe40000000f00 */
[----:B------:R-:W-:Y:S02]  /*aba0*/  MOV R139, 0xffffffff ;  /* 0xffffffff008b7802 */ /* 0x000fe40000000f00 */
[----:B------:R-:W-:Y:S02]  /*abb0*/  MOV R136, 0xabd0 ;  /* 0x0000abd000887802 */ /* 0x000fe40000000f00 */
[----:B------:R-:W-:Y:S05]  /*abc0*/  CALL.REL.NOINC `($__internal_74_$__cuda_sm70_shflsync_up) ;  /* 0x00001d6000007944 */ /* 0x000fea0003c00000 */
[----:B0-----:R-:W-:Y:S01]  /*abd0*/  HFMA2.MMA R142, -RZ, RZ, 0, 5.9604644775390625e-08 ;  /* 0x00000001ff8e7435 */ /* 0x001fe200000001ff */
[----:B-1----:R-:W-:-:S02]  /*abe0*/  MOV R147, R139 ;  /* 0x0000008b00937202 */ /* 0x002fc40000000f00 */
[----:B------:R-:W-:Y:S02]  /*abf0*/  MOV R143, R151 ;  /* 0x00000097008f7202 */ /* 0x000fe40000000f00 */
[----:B------:R-:W-:Y:S02]  /*ac00*/  MOV R140, RZ ;  /* 0x000000ff008c7202 */ /* 0x000fe40000000f00 */
[----:B------:R-:W-:Y:S02]  /*ac10*/  MOV R139, 0xffffffff ;  /* 0xffffffff008b7802 */ /* 0x000fe40000000f00 */
[----:B------:R-:W-:Y:S02]  /*ac20*/  MOV R136, 0xac40 ;  /* 0x0000ac4000887802 */ /* 0x000fe40000000f00 */
[----:B------:R-:W-:Y:S05]  /*ac30*/  CALL.REL.NOINC `($__internal_74_$__cuda_sm70_shflsync_up) ;  /* 0x00001cf000007944 */ /* 0x000fea0003c00000 */
[C---:B0-----:R-:W-:Y:S01]  /*ac40*/  FMUL.FTZ R142, R148.reuse, R147 ;  /* 0x00000093948e7220 */ /* 0x041fe20000410000 */
[----:B------:R-:W-:Y:S01]  /*ac50*/  ISETP.GE.AND P0, PT, R17, 0x1, PT ;  /* 0x000000011100780c */ /* 0x000fe20003f06270 */
[C---:B------:R-:W-:Y:S02]  /*ac60*/  FMUL.FTZ R136, R148.reuse, R145 ;  /* 0x0000009194887220 */ /* 0x040fe40000410000 */
[----:B-1----:R-:W-:-:S02]  /*ac70*/  FMUL.FTZ R140, R148, R139 ;  /* 0x0000008b948c7220 */ /* 0x002fc40000410000 */
[----:B------:R-:W-:Y:S01]  /*ac80*/  FFMA.FTZ R142, R138, R139, R142 ;  /* 0x0000008b8a8e7223 */ /* 0x000fe2000001008e */
[----:B------:R-:W-:Y:S01]  /*ac90*/  MOV R139, 0xffffffff ;  /* 0xffffffff008b7802 */ /* 0x000fe20000000f00 */
[-C--:B------:R-:W-:Y:S02]  /*aca0*/  FMUL.FTZ R137, R148, R141.reuse ;  /* 0x0000008d94897220 */ /* 0x080fe40000410000 */
[C---:B------:R-:W-:Y:S01]  /*acb0*/  FFMA.FTZ R143, R138.reuse, R141, -R136 ;  /* 0x0000008d8a8f7223 */ /* 0x040fe20000010888 */
[----:B------:R-:W-:Y:S01]  /*acc0*/  MOV R136, 0xad90 ;  /* 0x0000ad9000887802 */ /* 0x000fe20000000f00 */
[C---:B------:R-:W-:Y:S01]  /*acd0*/  FFMA.FTZ R141, R138.reuse, R147, -R140 ;  /* 0x000000938a8d7223 */ /* 0x040fe2000001088c */
[----:B------:R-:W-:Y:S01]  /*ace0*/  MOV R140, RZ ;  /* 0x000000ff008c7202 */ /* 0x000fe20000000f00 */
[C---:B------:R-:W-:Y:S02]  /*acf0*/  FADD.FTZ R142, R151.reuse, R142 ;  /* 0x0000008e978e7221 */ /* 0x040fe40000010000 */
        /* <DEDUP_REMOVED lines=8> */
[----:B------:R-:W-:Y:S05]  /*ad80*/  CALL.REL.NOINC `($__internal_74_$__cuda_sm70_shflsync_up) ;  /* 0x00001ba000007944 */ /* 0x000fea0003c00000 */
[----:B0-----:R-:W-:Y:S01]  /*ad90*/  HFMA2.MMA R142, -RZ, RZ, 0, 1.1920928955078125e-07 ;  /* 0x00000002ff8e7435 */ /* 0x001fe200000001ff */
[----:B-1----:R-:W-:Y:S02]  /*ada0*/  MOV R138, R139 ;  /* 0x0000008b008a7202 */ /* 0x002fe40000000f00 */
[----:B------:R-:W-:Y:S02]  /*adb0*/  MOV R143, R147 ;  /* 0x00000093008f7202 */ /* 0x000fe40000000f00 */
[----:B------:R-:W-:Y:S02]  /*adc0*/  MOV R140, RZ ;  /* 0x000000ff008c7202 */ /* 0x000fe40000000f00 */
[----:B------:R-:W-:Y:S02]  /*add0*/  MOV R139, 0xffffffff ;  /* 0xffffffff008b7802 */ /* 0x000fe40000000f00 */
[----:B------:R-:W-:-:S02]  /*ade0*/  MOV R136, 0xae00 ;  /* 0x0000ae0000887802 */ /* 0x000fc40000000f00 */
[----:B------:R-:W-:Y:S05]  /*adf0*/  CALL.REL.NOINC `($__internal_74_$__cuda_sm70_shflsync_up) ;  /* 0x00001b3000007944 */ /* 0x000fea0003c00000 */
[----:B0-----:R-:W-:Y:S01]  /*ae00*/  HFMA2.MMA R142, -RZ, RZ, 0, 1.1920928955078125e-07 ;  /* 0x00000002ff8e7435 */ /* 0x001fe200000001ff */
[----:B-1----:R-:W-:-:S02]  /*ae10*/  MOV R141, R139 ;  /* 0x0000008b008d7202 */ /* 0x002fc40000000f00 */
[----:B------:R-:W-:Y:S02]  /*ae20*/  MOV R143, R150 ;  /* 0x00000096008f7202 */ /* 0x000fe40000000f00 */
[----:B------:R-:W-:Y:S02]  /*ae30*/  MOV R140, RZ ;  /* 0x000000ff008c7202 */ /* 0x000fe40000000f00 */
[----:B------:R-:W-:Y:S02]  /*ae40*/  MOV R139, 0xffffffff ;  /* 0xffffffff008b7802 */ /* 0x000fe40000000f00 */
[----:B------:R-:W-:Y:S02]  /*ae50*/  MOV R136, 0xae70 ;  /* 0x0000ae7000887802 */ /* 0x000fe40000000f00 */
[----:B------:R-:W-:Y:S05]  /*ae60*/  CALL.REL.NOINC `($__internal_74_$__cuda_sm70_shflsync_up) ;  /* 0x00001ac000007944 */ /* 0x000fea0003c00000 */
[----:B0-----:R-:W-:Y:S01]  /*ae70*/  HFMA2.MMA R142, -RZ, RZ, 0, 1.1920928955078125e-07 ;  /* 0x00000002ff8e7435 */ /* 0x001fe200000001ff */
[----:B-1----:R-:W-:Y:S02]  /*ae80*/  MOV R144, R139 ;  /* 0x0000008b00907202 */ /* 0x002fe40000000f00 */
[----:B------:R-:W-:Y:S02]  /*ae90*/  MOV R143, R151 ;  /* 0x00000097008f7202 */ /* 0x000fe40000000f00 */
[----:B------:R-:W-:-:S02]  /*aea0*/  MOV R140, RZ ;  /* 0x000000ff008c7202 */ /* 0x000fc40000000f00 */
[----:B------:R-:W-:Y:S02]  /*aeb0*/  MOV R139, 0xffffffff ;  /* 0xffffffff008b7802 */ /* 0x000fe40000000f00 */
[----:B------:R-:W-:Y:S02]  /*aec0*/  MOV R136, 0xaee0 ;  /* 0x0000aee000887802 */ /* 0x000fe40000000f00 */
[----:B------:R-:W-:Y:S05]  /*aed0*/  CALL.REL.NOINC `($__internal_74_$__cuda_sm70_shflsync_up) ;  /* 0x00001a5000007944 */ /* 0x000fea0003c00000 */
[----:B------:R-:W-:Y:S01]  /*aee0*/  ISETP.GE.AND P0, PT, R17, 0x2, PT ;  /* 0x000000021100780c */ /* 0x000fe20003f06270 */
[-C--:B------:R-:W-:Y:S02]  /*aef0*/  FMUL.FTZ R136, R138, R147.reuse ;  /* 0x000000938a887220 */ /* 0x080fe40000410000 */
[----:B0-----:R-:W-:Y:S02]  /*af00*/  FMUL.FTZ R140, R144, R147 ;  /* 0x00000093908c7220 */ /* 0x001fe40000410000 */
[----:B-1----:R-:W-:Y:S02]  /*af10*/  FMUL.FTZ R137, R147, R139 ;  /* 0x0000008b93897220 */ /* 0x002fe40000410000 */
[C---:B------:R-:W-:Y:S02]  /*af20*/  FFMA.FTZ R142, R141.reuse, R145, R136 ;  /* 0x000000918d8e7223 */ /* 0x040fe40000010088 */
[----:B------:R-:W-:-:S02]  /*af30*/  FMUL.FTZ R136, R141, R147 ;  /* 0x000000938d887220 */ /* 0x000fc40000410000 */
        /* <DEDUP_REMOVED lines=9> */
[----:B------:R-:W-:Y:S02]  /*afd0*/  MOV R143, R145 ;  /* 0x00000091008f7202 */ /* 0x000fe40000000f00 */
[----:B------:R-:W-:-:S02]  /*afe0*/  MOV R136, 0xb000 ;  /* 0x0000b00000887802 */ /* 0x000fc40000000f00 */
[----:B------:R-:W-:Y:S05]  /*aff0*/  CALL.REL.NOINC `($__internal_74_$__cuda_sm70_shflsync_up) ;  /* 0x0000193000007944 */ /* 0x000fea0003c00000 */
[----:B0-----:R-:W-:Y:S01]  /*b000*/  HFMA2.MMA R142, -RZ, RZ, 0, 2.384185791015625e-07 ;  /* 0x00000004ff8e7435 */ /* 0x001fe200000001ff */
[----:B-1----:R-:W-:-:S02]  /*b010*/  MOV R138, R139 ;  /* 0x0000008b008a7202 */ /* 0x002fc40000000f00 */
[----:B------:R-:W-:Y:S02]  /*b020*/  MOV R143, R147 ;  /* 0x00000093008f7202 */ /* 0x000fe40000000f00 */
[----:B------:R-:W-:Y:S02]  /*b030*/  MOV R140, RZ ;  /* 0x000000ff008c7202 */ /* 0x000fe40000000f00 */
[----:B------:R-:W-:Y:S02]  /*b040*/  MOV R139, 0xffffffff ;  /* 0xffffffff008b7802 */ /* 0x000fe40000000f00 */
[----:B------:R-:W-:Y:S02]  /*b050*/  MOV R136, 0xb070 ;  /* 0x0000b07000887802 */ /* 0x000fe40000000f00 */
[----:B------:R-:W-:Y:S05]  /*b060*/  CALL.REL.NOINC `($__internal_74_$__cuda_sm70_shflsync_up) ;  /* 0x000018c000007944 */ /* 0x000fea0003c00000 */
[----:B0-----:R-:W-:Y:S01]  /*b070*/  HFMA2.MMA R142, -RZ, RZ, 0, 2.384185791015625e-07 ;  /* 0x00000004ff8e7435 */ /* 0x001fe200000001ff */
[----:B-1----:R-:W-:Y:S02]  /*b080*/  MOV R141, R139 ;  /* 0x0000008b008d7202 */ /* 0x002fe40000000f00 */
[----:B------:R-:W-:Y:S02]  /*b090*/  MOV R143, R150 ;  /* 0x00000096008f7202 */ /* 0x000fe40000000f00 */
[----:B------:R-:W-:-:S02]  /*b0a0*/  MOV R140, RZ ;  /* 0x000000ff008c7202 */ /* 0x000fc40000000f00 */
[----:B------:R-:W-:Y:S02]  /*b0b0*/  MOV R139, 0xffffffff ;  /* 0xffffffff008b7802 */ /* 0x000fe40000000f00 */
[----:B------:R-:W-:Y:S02]  /*b0c0*/  MOV R136, 0xb0e0 ;  /* 0x0000b0e000887802 */ /* 0x000fe40000000f00 */
[----:B------:R-:W-:Y:S05]  /*b0d0*/  CALL.REL.NOINC `($__internal_74_$__cuda_sm70_shflsync_up) ;  /* 0x0000185000007944 */ /* 0x000fea0003c00000 */
[----:B0-----:R-:W-:Y:S01]  /*b0e0*/  HFMA2.MMA R142, -RZ, RZ, 0, 2.384185791015625e-07 ;  /* 0x00000004ff8e7435 */ /* 0x001fe200000001ff */
[----:B-1----:R-:W-:Y:S02]  /*b0f0*/  MOV R144, R139 ;  /* 0x0000008b00907202 */ /* 0x002fe40000000f00 */
[----:B------:R-:W-:Y:S02]  /*b100*/  MOV R143, R151 ;  /* 0x00000097008f7202 */ /* 0x000fe40000000f00 */
[----:B------:R-:W-:Y:S02]  /*b110*/  MOV R140, RZ ;  /* 0x000000ff008c7202 */ /* 0x000fe40000000f00 */
[----:B------:R-:W-:Y:S02]  /*b120*/  MOV R139, 0xffffffff ;  /* 0xffffffff008b7802 */ /* 0x000fe40000000f00 */
[----:B------:R-:W-:-:S02]  /*b130*/  MOV R136, 0xb150 ;  /* 0x0000b15000887802 */ /* 0x000fc40000000f00 */
[----:B------:R-:W-:Y:S05]  /*b140*/  CALL.REL.NOINC `($__internal_74_$__cuda_sm70_shflsync_up) ;  /* 0x000017e000007944 */ /* 0x000fea0003c00000 */
[----:B------:R-:W-:Y:S01]  /*b150*/  ISETP.GE.AND P0, PT, R17, 0x4, PT ;  /* 0x000000041100780c */ /* 0x000fe20003f06270 */
[----:B------:R-:W-:-:S02]  /*b160*/  FMUL.FTZ R136, R138, R147 ;  /* 0x000000938a887220 */ /* 0x000fc40000410000 */
[----:B-1----:R-:W-:Y:S02]  /*b170*/  FMUL.FTZ R137, R147, R139 ;  /* 0x0000008b93897220 */ /* 0x002fe40000410000 */
[C---:B0-----:R-:W-:Y:S02]  /*b180*/  FMUL.FTZ R140, R144.reuse, R147 ;  /* 0x00000093908c7220 */ /* 0x041fe40000410000 */
[C---:B------:R-:W-:Y:S02]  /*b190*/  FFMA.FTZ R142, R141.reuse, R145, R136 ;  /* 0x000000918d8e7223 */ /* 0x040fe40000010088 */
[----:B------:R-:W-:Y:S02]  /*b1a0*/  FMUL.FTZ R136, R141, R147 ;  /* 0x000000938d887220 */ /* 0x000fe40000410000 */
        /* <DEDUP_REMOVED lines=9> */
[----:B------:R-:W-:-:S02]  /*b240*/  MOV R143, R145 ;  /* 0x00000091008f7202 */ /* 0x000fc40000000f00 */
[----:B------:R-:W-:Y:S02]  /*b250*/  MOV R136, 0xb270 ;  /* 0x0000b27000887802 */ /* 0x000fe40000000f00 */
[----:B------:R-:W-:Y:S05]  /*b260*/  CALL.REL.NOINC `($__internal_74_$__cuda_sm70_shflsync_up) ;  /* 0x000016c000007944 */ /* 0x000fea0003c00000 */
[----:B0-----:R-:W-:Y:S01]  /*b270*/  HFMA2.MMA R142, -RZ, RZ, 0, 4.76837158203125e-07 ;  /* 0x00000008ff8e7435 */ /* 0x001fe200000001ff */
[----:B-1----:R-:W-:Y:S02]  /*b280*/  MOV R138, R139 ;  /* 0x0000008b008a7202 */ /* 0x002fe40000000f00 */
[----:B------:R-:W-:Y:S02]  /*b290*/  MOV R143, R147 ;  /* 0x00000093008f7202 */ /* 0x000fe40000000f00 */
[----:B------:R-:W-:Y:S02]  /*b2a0*/  MOV R140, RZ ;  /* 0x000000ff008c7202 */ /* 0x000fe40000000f00 */
[----:B------:R-:W-:Y:S02]  /*b2b0*/  MOV R139, 0xffffffff ;  /* 0xffffffff008b7802 */ /* 0x000fe40000000f00 */
[----:B------:R-:W-:Y:S02]  /*b2c0*/  MOV R136, 0xb2e0 ;  /* 0x0000b2e000887802 */ /* 0x000fe40000000f00 */
[----:B------:R-:W-:Y:S05]  /*b2d0*/  CALL.REL.NOINC `($__internal_74_$__cuda_sm70_shflsync_up) ;  /* 0x0000165000007944 */ /* 0x000fea0003c00000 */
[----:B0-----:R-:W-:Y:S01]  /*b2e0*/  HFMA2.MMA R142, -RZ, RZ, 0, 4.76837158203125e-07 ;  /* 0x00000008ff8e7435 */ /* 0x001fe200000001ff */
[----:B-1----:R-:W-:-:S02]  /*b2f0*/  MOV R141, R139 ;  /* 0x0000008b008d7202 */ /* 0x002fc40000000f00 */
[----:B------:R-:W-:Y:S02]  /*b300*/  MOV R143, R150 ;  /* 0x00000096008f7202 */ /* 0x000fe40000000f00 */
[----:B------:R-:W-:Y:S02]  /*b310*/  MOV R140, RZ ;  /* 0x000000ff008c7202 */ /* 0x000fe40000000f00 */
[----:B------:R-:W-:Y:S02]  /*b320*/  MOV R139, 0xffffffff ;  /* 0xffffffff008b7802 */ /* 0x000fe40000000f00 */
[----:B------:R-:W-:Y:S02]  /*b330*/  MOV R136, 0xb350 ;  /* 0x0000b35000887802 */ /* 0x000fe40000000f00 */
[----:B------:R-:W-:Y:S05]  /*b340*/  CALL.REL.NOINC `($__internal_74_$__cuda_sm70_shflsync_up) ;  /* 0x000015e000007944 */ /* 0x000fea0003c00000 */
[----:B0-----:R-:W-:Y:S01]  /*b350*/  HFMA2.MMA R142, -RZ, RZ, 0, 4.76837158203125e-07 ;  /* 0x00000008ff8e7435 */ /* 0x001fe200000001ff */
        /* <DEDUP_REMOVED lines=13> */
[----:B------:R-:W-:Y:S01]  /*b430*/  MOV R139, 0xffffffff ;  /* 0xffffffff008b7802 */ /* 0x000fe20000000f00 */
[-C--:B------:R-:W-:Y:S02]  /*b440*/  FFMA.FTZ R137, R144, R145.reuse, -R137 ;  /* 0x0000009190897223 */ /* 0x080fe40000010889 */
[----:B------:R-:W-:Y:S01]  /*b450*/  @P0 FFMA.FTZ R145, R138, R145, -R136 ;  /* 0x000000918a910223 */ /* 0x000fe20000010888 */
[----:B------:R-:W-:Y:S01]  /*b460*/  FSEL R138, R147, R142, !P0 ;  /* 0x0000008e938a7208 */ /* 0x000fe20004000000 */
[----:B------:R-:W-:Y:S01]  /*b470*/  @P0 FADD.FTZ R151, R151, R140 ;  /* 0x0000008c97970221 */ /* 0x000fe20000010000 */
[----:B------:R-:W-:Y:S01]  /*b480*/  HFMA2.MMA R142, -RZ, RZ, 0, 9.5367431640625e-07 ;  /* 0x00000010ff8e7435 */ /* 0x000fe200000001ff */
[----:B------:R-:W-:Y:S01]  /*b490*/  @P0 FADD.FTZ R150, R150, R137 ;  /* 0x0000008996960221 */ /* 0x000fe20000010000 */
[-C--:B------:R-:W-:Y:S02]  /*b4a0*/  MOV R147, R145.reuse ;  /* 0x0000009100937202 */ /* 0x080fe40000000f00 */
[----:B------:R-:W-:-:S02]  /*b4b0*/  MOV R143, R145 ;  /* 0x00000091008f7202 */ /* 0x000fc40000000f00 */
[----:B------:R-:W-:Y:S02]  /*b4c0*/  MOV R140, RZ ;  /* 0x000000ff008c7202 */ /* 0x000fe40000000f00 */
[----:B------:R-:W-:Y:S02]  /*b4d0*/  MOV R144, R151 ;  /* 0x0000009700907202 */ /* 0x000fe40000000f00 */
[----:B------:R-:W-:Y:S02]  /*b4e0*/  MOV R141, R150 ;  /* 0x00000096008d7202 */ /* 0x000fe40000000f00 */
[----:B------:R-:W-:Y:S02]  /*b4f0*/  MOV R145, R138 ;  /* 0x0000008a00917202 */ /* 0x000fe40000000f00 */
[----:B------:R-:W-:Y:S02]  /*b500*/  MOV R136, 0xb520 ;  /* 0x0000b52000887802 */ /* 0x000fe40000000f00 */
[----:B------:R-:W-:Y:S05]  /*b510*/  CALL.REL.NOINC `($__internal_74_$__cuda_sm70_shflsync_up) ;  /* 0x0000141000007944 */ /* 0x000fea0003c00000 */
[----:B0-----:R-:W-:Y:S01]  /*b520*/  HFMA2.MMA R142, -RZ, RZ, 0, 9.5367431640625e-07 ;  /* 0x00000010ff8e7435 */ /* 0x001fe200000001ff */
[----:B-1----:R-:W-:Y:S02]  /*b530*/  MOV R146, R139 ;  /* 0x0000008b00927202 */ /* 0x002fe40000000f00 */
[----:B------:R-:W-:-:S02]  /*b540*/  MOV R143, R138 ;  /* 0x0000008a008f7202 */ /* 0x000fc40000000f00 */
[----:B------:R-:W-:Y:S02]  /*b550*/  MOV R140, RZ ;  /* 0x000000ff008c7202 */ /* 0x000fe40000000f00 */
[----:B------:R-:W-:Y:S02]  /*b560*/  MOV R139, 0xffffffff ;  /* 0xffffffff008b7802 */ /* 0x000fe40000000f00 */
[----:B------:R-:W-:Y:S02]  /*b570*/  MOV R136, 0xb590 ;  /* 0x0000b59000887802 */ /* 0x000fe40000000f00 */
[----:B------:R-:W-:Y:S05]  /*b580*/  CALL.REL.NOINC `($__internal_74_$__cuda_sm70_shflsync_up) ;  /* 0x000013a000007944 */ /* 0x000fea0003c00000 */
[----:B0-----:R-:W-:Y:S01]  /*b590*/  HFMA2.MMA R142, -RZ, RZ, 0, 9.5367431640625e-07 ;  /* 0x00000010ff8e7435 */ /* 0x001fe200000001ff */
[----:B-1----:R-:W-:Y:S02]  /*b5a0*/  MOV R148, R139 ;  /* 0x0000008b00947202 */ /* 0x002fe40000000f00 */
[----:B------:R-:W-:Y:S02]  /*b5b0*/  MOV R143, R150 ;  /* 0x00000096008f7202 */ /* 0x000fe40000000f00 */
[----:B------:R-:W-:Y:S02]  /*b5c0*/  MOV R140, RZ ;  /* 0x000000ff008c7202 */ /* 0x000fe40000000f00 */
[----:B------:R-:W-:-:S02]  /*b5d0*/  MOV R139, 0xffffffff ;  /* 0xffffffff008b7802 */ /* 0x000fc40000000f00 */
[----:B------:R-:W-:Y:S02]  /*b5e0*/  MOV R136, 0xb600 ;  /* 0x0000b60000887802 */ /* 0x000fe40000000f00 */
[----:B------:R-:W-:Y:S05]  /*b5f0*/  CALL.REL.NOINC `($__internal_74_$__cuda_sm70_shflsync_up) ;  /* 0x0000133000007944 */ /* 0x000fea0003c00000 */
[----:B0-----:R-:W-:Y:S01]  /*b600*/  HFMA2.MMA R142, -RZ, RZ, 0, 9.5367431640625e-07 ;  /* 0x00000010ff8e7435 */ /* 0x001fe200000001ff */
[----:B-1----:R-:W-:Y:S02]  /*b610*/  MOV R238, R139 ;  /* 0x0000008b00ee7202 */ /* 0x002fe40000000f00 */
[----:B------:R-:W-:Y:S02]  /*b620*/  MOV R143, R151 ;  /* 0x00000097008f7202 */ /* 0x000fe40000000f00 */
[----:B------:R-:W-:Y:S02]  /*b630*/  MOV R140, RZ ;  /* 0x000000ff008c7202 */ /* 0x000fe40000000f00 */
[----:B------:R-:W-:Y:S02]  /*b640*/  MOV R139, 0xffffffff ;  /* 0xffffffff008b7802 */ /* 0x000fe40000000f00 */
[----:B------:R-:W-:Y:S02]  /*b650*/  MOV R136, 0xb670 ;  /* 0x0000b67000887802 */ /* 0x000fe40000000f00 */
[----:B------:R-:W-:Y:S05]  /*b660*/  CALL.REL.NOINC `($__internal_74_$__cuda_sm70_shflsync_up) ;  /* 0x000012c000007944 */ /* 0x000fea0003c00000 */
[----:B01----:R-:W-:Y:S05]  /*b670*/  BRA `(.L_x_3047) ;  /* 0xffff84c000007947 */ /* 0x003fea000383ffff */
.L_x_2948:
[----:B------:R-:W-:Y:S01]  /*b680*/  HFMA2.MMA R142, -RZ, RZ, 0, 5.9604644775390625e-08 ;  /* 0x00000001ff8e7435 */ /* 0x000fe200000001ff */
[----:B------:R-:W-:-:S02]  /*b690*/  MOV R143, R147 ;  /* 0x00000093008f7202 */ /* 0x000fc40000000f00 */
[----:B0-----:R-:W-:Y:S02]  /*b6a0*/  MOV R140, RZ ;  /* 0x000000ff008c7202 */ /* 0x001fe40000000f00 */
[----:B------:R-:W-:Y:S02]  /*b6b0*/  MOV R139, 0xffffffff ;  /* 0xffffffff008b7802 */ /* 0x000fe40000000f00 */
[----:B------:R-:W-:Y:S02]  /*b6c0*/  MOV R136, 0xb6e0 ;  /* 0x0000b6e000887802 */ /* 0x000fe40000000f00 */
[----:B-1----:R-:W-:Y:S05]  /*b6d0*/  CALL.REL.NOINC `($__internal_74_$__cuda_sm70_shflsync_up) ;  /* 0x0000125000007944 */ /* 0x002fea0003c00000 */
[----:B0-----:R-:W-:Y:S01]  /*b6e0*/  HFMA2.MMA R142, -RZ, RZ, 0, 5.9604644775390625e-08 ;  /* 0x00000001ff8e7435 */ /* 0x001fe200000001ff */
[----:B-1----:R-:W-:Y:S02]  /*b6f0*/  MOV R238, R139 ;  /* 0x0000008b00ee7202 */ /* 0x002fe40000000f00 */
[----:B------:R-:W-:Y:S02]  /*b700*/  MOV R143, R145 ;  /* 0x00000091008f7202 */ /* 0x000fe40000000f00 */
[----:B------:R-:W-:Y:S02]  /*b710*/  MOV R140, RZ ;  /* 0x000000ff008c7202 */ /* 0x000fe40000000f00 */
[----:B------:R-:W-:-:S02]  /*b720*/  MOV R139, 0xffffffff ;  /* 0xffffffff008b7802 */ /* 0x000fc40000000f00 */
[----:B------:R-:W-:Y:S02]  /*b730*/  MOV R136, 0xb750 ;  /* 0x0000b75000887802 */ /* 0x000fe40000000f00 */
[----:B------:R-:W-:Y:S05]  /*b740*/  CALL.REL.NOINC `($__internal_74_$__cuda_sm70_shflsync_up) ;  /* 0x000011e000007944 */ /* 0x000fea0003c00000 */
        /* <DEDUP_REMOVED lines=14> */
[----:B-1----:R-:W-:Y:S01]  /*b830*/  MOV R240, R139 ;  /* 0x0000008b00f07202 */ /* 0x002fe20000000f00 */
[----:B------:R-:W-:Y:S01]  /*b840*/  HFMA2.MMA R139, -RZ, RZ, 0, 0 ;  /* 0x00000000ff8b7435 */ /* 0x000fe200000001ff */
[----:B0-----:R-:W-:Y:S02]  /*b850*/  MOV R140, R132 ;  /* 0x00000084008c7202 */ /* 0x001fe40000000f00 */
[----:B------:R-:W-:-:S02]  /*b860*/  MOV R137, 0x1f ;  /* 0x0000001f00897802 */ /* 0x000fc40000000f00 */
[----:B------:R-:W-:Y:S02]  /*b870*/  MOV R136, 0xffffffff ;  /* 0xffffffff00887802 */ /* 0x000fe40000000f00 */
[----:B------:R-:W-:Y:S02]  /*b880*/  MOV R138, 0xb8a0 ;  /* 0x0000b8a0008a7802 */ /* 0x000fe40000000f00 */
[----:B------:R-:W-:Y:S05]  /*b890*/  CALL.REL.NOINC `($__internal_73_$__cuda_sm70_shflsync_idx_p) ;  /* 0x0000104000007944 */ /* 0x000fea0003c00000 */
[----:B0-----:R-:W-:Y:S01]  /*b8a0*/  HFMA2.MMA R139, -RZ, RZ, 0, 0 ;  /* 0x00000000ff8b7435 */ /* 0x001fe200000001ff */
[----:B-1----:R-:W-:Y:S02]  /*b8b0*/  MOV R132, R137 ;  /* 0x0000008900847202 */ /* 0x002fe40000000f00 */
[----:B------:R-:W-:Y:S02]  /*b8c0*/  MOV R140, R133 ;  /* 0x00000085008c7202 */ /* 0x000fe40000000f00 */
[----:B------:R-:W-:Y:S02]  /*b8d0*/  MOV R137, 0x1f ;  /* 0x0000001f00897802 */ /* 0x000fe40000000f00 */
[----:B------:R-:W-:Y:S02]  /*b8e0*/  MOV R136, 0xffffffff ;  /* 0xffffffff00887802 */ /* 0x000fe40000000f00 */
[----:B------:R-:W-:-:S02]  /*b8f0*/  MOV R138, 0xb910 ;  /* 0x0000b910008a7802 */ /* 0x000fc40000000f00 */
[----:B------:R-:W-:Y:S05]  /*b900*/  CALL.REL.NOINC `($__internal_73_$__cuda_sm70_shflsync_idx_p) ;  /* 0x00000fd000007944 */ /* 0x000fea0003c00000 */
[----:B0-----:R-:W-:Y:S01]  /*b910*/  HFMA2.MMA R139, -RZ, RZ, 0, 0 ;  /* 0x00000000ff8b7435 */ /* 0x001fe200000001ff */
[----:B-1----:R-:W-:-:S02]  /*b920*/  MOV R133, R137 ;  /* 0x0000008900857202 */ /* 0x002fc40000000f00 */
[----:B------:R-:W-:Y:S02]  /*b930*/  MOV R140, R134 ;  /* 0x00000086008c7202 */ /* 0x000fe40000000f00 */
[----:B------:R-:W-:Y:S02]  /*b940*/  MOV R137, 0x1f ;  /* 0x0000001f00897802 */ /* 0x000fe40000000f00 */
[----:B------:R-:W-:Y:S02]  /*b950*/  MOV R136, 0xffffffff ;  /* 0xffffffff00887802 */ /* 0x000fe40000000f00 */
[----:B------:R-:W-:Y:S02]  /*b960*/  MOV R138, 0xb980 ;  /* 0x0000b980008a7802 */ /* 0x000fe40000000f00 */
[----:B------:R-:W-:Y:S05]  /*b970*/  CALL.REL.NOINC `($__internal_73_$__cuda_sm70_shflsync_idx_p) ;  /* 0x00000f6000007944 */ /* 0x000fea0003c00000 */
[----:B0-----:R-:W-:Y:S01]  /*b980*/  HFMA2.MMA R139, -RZ, RZ, 0, 0 ;  /* 0x00000000ff8b7435 */ /* 0x001fe200000001ff */
[----:B-1----:R-:W-:Y:S02]  /*b990*/  MOV R134, R137 ;  /* 0x0000008900867202 */ /* 0x002fe40000000f00 */
[----:B------:R-:W-:Y:S02]  /*b9a0*/  MOV R140, R135 ;  /* 0x00000087008c7202 */ /* 0x000fe40000000f00 */
[----:B------:R-:W-:-:S02]  /*b9b0*/  MOV R137, 0x1f ;  /* 0x0000001f00897802 */ /* 0x000fc40000000f00 */
[----:B------:R-:W-:Y:S02]  /*b9c0*/  MOV R136, 0xffffffff ;  /* 0xffffffff00887802 */ /* 0x000fe40000000f00 */
[----:B------:R-:W-:Y:S02]  /*b9d0*/  MOV R138, 0xb9f0 ;  /* 0x0000b9f0008a7802 */ /* 0x000fe40000000f00 */
[----:B------:R-:W-:Y:S05]  /*b9e0*/  CALL.REL.NOINC `($__internal_73_$__cuda_sm70_shflsync_idx_p) ;  /* 0x00000ef000007944 */ /* 0x000fea0003c00000 */
[----:B-1----:R-:W-:Y:S01]  /*b9f0*/  MOV R143, R137 ;  /* 0x00000089008f7202 */ /* 0x002fe20000000f00 */
[----:B0-----:R-:W-:Y:S05]  /*ba00*/  BRA `(.L_x_3048) ;  /* 0xffff844000007947 */ /* 0x001fea000383ffff */
.L_x_2951:
[----:B------:R-:W-:Y:S01]  /*ba10*/  HFMA2.MMA R139, -RZ, RZ, 0, 5.9604644775390625e-08 ;  /* 0x00000001ff8b7435 */ /* 0x000fe200000001ff */
[----:B------:R-:W-:Y:S02]  /*ba20*/  MOV R138, 0x1f ;  /* 0x0000001f008a7802 */ /* 0x000fe40000000f00 */
[----:B------:R-:W-:Y:S02]  /*ba30*/  MOV R153, 0xffffffff ;  /* 0xffffffff00997802 */ /* 0x000fe40000000f00 */
[----:B------:R-:W-:Y:S02]  /*ba40*/  MOV R136, 0xba60 ;  /* 0x0000ba6000887802 */ /* 0x000fe40000000f00 */
[----:B------:R-:W-:Y:S05]  /*ba50*/  CALL.REL.NOINC `($__internal_72_$__cuda_sm70_shflsync_down) ;  /* 0x00000e4000007944 */ /* 0x000fea0003c00000 */
[----:B-1----:R-:W-:Y:S01]  /*ba60*/  MOV R141, R153 ;  /* 0x00000099008d7202 */ /* 0x002fe20000000f00 */
[----:B0-----:R-:W-:Y:S05]  /*ba70*/  BRA `(.L_x_3049) ;  /* 0xffff99e000007947 */ /* 0x001fea000383ffff */
.L_x_2952:
[----:B------:R-:W-:Y:S01]  /*ba80*/  HFMA2.MMA R139, -RZ, RZ, 0, 5.9604644775390625e-08 ;  /* 0x00000001ff8b7435 */ /* 0x000fe200000001ff */
[----:B0-----:R-:W-:-:S02]  /*ba90*/  MOV R140, R146 ;  /* 0x00000092008c7202 */ /* 0x001fc40000000f00 */
[----:B------:R-:W-:Y:S02]  /*baa0*/  MOV R138, 0x1f ;  /* 0x0000001f008a7802 */ /* 0x000fe40000000f00 */
[----:B------:R-:W-:Y:S02]  /*bab0*/  MOV R153, 0xffffffff ;  /* 0xffffffff00997802 */ /* 0x000fe40000000f00 */
[----:B------:R-:W-:Y:S02]  /*bac0*/  MOV R136, 0xbae0 ;  /* 0x0000bae000887802 */ /* 0x000fe40000000f00 */
[----:B-1----:R-:W-:Y:S05]  /*bad0*/  CALL.REL.NOINC `($__internal_72_$__cuda_sm70_shflsync_down) ;  /* 0x00000dc000007944 */ /* 0x002fea0003c00000 */
[----:B0-----:R-:W-:Y:S01]  /*bae0*/  HFMA2.MMA R139, -RZ, RZ, 0, 5.9604644775390625e-08 ;  /* 0x00000001ff8b7435 */ /* 0x001fe200000001ff */
[----:B-1----:R-:W-:Y:S02]  /*baf0*/  MOV R142, R153 ;  /* 0x00000099008e7202 */ /* 0x002fe40000000f00 */
[----:B------:R-:W-:Y:S02]  /*bb00*/  MOV R140, R145 ;  /* 0x00000091008c7202 */ /* 0x000fe40000000f00 */
[----:B------:R-:W-:Y:S02]  /*bb10*/  MOV R138, 0x1f ;  /* 0x0000001f008a7802 */ /* 0x000fe40000000f00 */
[----:B------:R-:W-:-:S02]  /*bb20*/  MOV R153, 0xffffffff ;  /* 0xffffffff00997802 */ /* 0x000fc40000000f00 */
[----:B------:R-:W-:Y:S02]  /*bb30*/  MOV R136, 0xbb50 ;  /* 0x0000bb5000887802 */ /* 0x000fe40000000f00 */
[----:B------:R-:W-:Y:S05]  /*bb40*/  CALL.REL.NOINC `($__internal_72_$__cuda_sm70_shflsync_down) ;  /* 0x00000d5000007944 */ /* 0x000fea0003c00000 */
[----:B0-----:R-:W-:Y:S01]  /*bb50*/  HFMA2.MMA R139, -RZ, RZ, 0, 5.9604644775390625e-08 ;  /* 0x00000001ff8b7435 */ /* 0x001fe200000001ff */
[----:B-1----:R-:W-:Y:S02]  /*bb60*/  MOV R143, R153 ;  /* 0x00000099008f7202 */ /* 0x002fe40000000f00 */
[----:B------:R-:W-:Y:S02]  /*bb70*/  MOV R140, R144 ;  /* 0x00000090008c7202 */ /* 0x000fe40000000f00 */
[----:B------:R-:W-:Y:S02]  /*bb80*/  MOV R138, 0x1f ;  /* 0x0000001f008a7802 */ /* 0x000fe40000000f00 */
[----:B------:R-:W-:Y:S02]  /*bb90*/  MOV R153, 0xffffffff ;  /* 0xffffffff00997802 */ /* 0x000fe40000000f00 */
[----:B------:R-:W-:Y:S02]  /*bba0*/  MOV R136, 0xbbc0 ;  /* 0x0000bbc000887802 */ /* 0x000fe40000000f00 */
[----:B------:R-:W-:Y:S05]  /*bbb0*/  CALL.REL.NOINC `($__internal_72_$__cuda_sm70_shflsync_down) ;  /* 0x00000ce000007944 */ /* 0x000fea0003c00000 */
[----:B01----:R-:W-:Y:S05]  /*bbc0*/  BRA `(.L_x_3050) ;  /* 0xffff98d000007947 */ /* 0x003fea000383ffff */
.L_x_2955:
[----:B------:R-:W-:Y:S01]  /*bbd0*/  HFMA2.MMA R139, -RZ, RZ, 0, 1.1920928955078125e-07 ;  /* 0x00000002ff8b7435 */ /* 0x000fe200000001ff */
[----:B0-----:R-:W-:-:S02]  /*bbe0*/  MOV R140, R147 ;  /* 0x00000093008c7202 */ /* 0x001fc40000000f00 */
[----:B------:R-:W-:Y:S02]  /*bbf0*/  MOV R138, 0x1f ;  /* 0x0000001f008a7802 */ /* 0x000fe40000000f00 */
[----:B------:R-:W-:Y:S02]  /*bc00*/  MOV R153, 0xffffffff ;  /* 0xffffffff00997802 */ /* 0x000fe40000000f00 */
[----:B------:R-:W-:Y:S02]  /*bc10*/  MOV R136, 0xbc30 ;  /* 0x0000bc3000887802 */ /* 0x000fe40000000f00 */
[----:B-1234-:R-:W-:Y:S05]  /*bc20*/  CALL.REL.NOINC `($__internal_72_$__cuda_sm70_shflsync_down) ;  /* 0x00000c7000007944 */ /* 0x01efea0003c00000 */
[----:B0-----:R-:W-:Y:S01]  /*bc30*/  HFMA2.MMA R139, -RZ, RZ, 0, 1.1920928955078125e-07 ;  /* 0x00000002ff8b7435 */ /* 0x001fe200000001ff */
[----:B-1----:R-:W-:Y:S02]  /*bc40*/  MOV R141, R153 ;  /* 0x00000099008d7202 */ /* 0x002fe40000000f00 */
[----:B------:R-:W-:Y:S02]  /*bc50*/  MOV R140, R146 ;  /* 0x00000092008c7202 */ /* 0x000fe40000000f00 */
[----:B------:R-:W-:Y:S02]  /*bc60*/  MOV R138, 0x1f ;  /* 0x0000001f008a7802 */ /* 0x000fe40000000f00 */
[----:B------:R-:W-:-:S02]  /*bc70*/  MOV R153, 0xffffffff ;  /* 0xffffffff00997802 */ /* 0x000fc40000000f00 */
[----:B------:R-:W-:Y:S02]  /*bc80*/  MOV R136, 0xbca0 ;  /* 0x0000bca000887802 */ /* 0x000fe40000000f00 */
[----:B------:R-:W-:Y:S05]  /*bc90*/  CALL.REL.NOINC `($__internal_72_$__cuda_sm70_shflsync_down) ;  /* 0x00000c0000007944 */ /* 0x000fea0003c00000 */
[----:B0-----:R-:W-:Y:S01]  /*bca0*/  HFMA2.MMA R139, -RZ, RZ, 0, 1.1920928955078125e-07 ;  /* 0x00000002ff8b7435 */ /* 0x001fe200000001ff */
[----:B-1----:R-:W-:Y:S02]  /*bcb0*/  MOV R142, R153 ;  /* 0x00000099008e7202 */ /* 0x002fe40000000f00 */
[----:B------:R-:W-:Y:S02]  /*bcc0*/  MOV R140, R145 ;  /* 0x00000091008c7202 */ /* 0x000fe40000000f00 */
[----:B------:R-:W-:Y:S02]  /*bcd0*/  MOV R138, 0x1f ;  /* 0x0000001f008a7802 */ /* 0x000fe40000000f00 */
[----:B------:R-:W-:Y:S02]  /*bce0*/  MOV R153, 0xffffffff ;  /* 0xffffffff00997802 */ /* 0x000fe40000000f00 */
[----:B------:R-:W-:Y:S02]  /*bcf0*/  MOV R136, 0xbd10 ;  /* 0x0000bd1000887802 */ /* 0x000fe40000000f00 */
[----:B------:R-:W-:Y:S05]  /*bd00*/  CALL.REL.NOINC `($__internal_72_$__cuda_sm70_shflsync_down) ;  /* 0x00000b9000007944 */ /* 0x000fea0003c00000 */
[----:B0-----:R-:W-:Y:S01]  /*bd10*/  HFMA2.MMA R139, -RZ, RZ, 0, 1.1920928955078125e-07 ;  /* 0x00000002ff8b7435 */ /* 0x001fe200000001ff */
[----:B-1----:R-:W-:-:S02]  /*bd20*/  MOV R143, R153 ;  /* 0x00000099008f7202 */ /* 0x002fc40000000f00 */
[----:B------:R-:W-:Y:S02]  /*bd30*/  MOV R140, R144 ;  /* 0x00000090008c7202 */ /* 0x000fe40000000f00 */
[----:B------:R-:W-:Y:S02]  /*bd40*/  MOV R138, 0x1f ;  /* 0x0000001f008a7802 */ /* 0x000fe40000000f00 */
[----:B------:R-:W-:Y:S02]  /*bd50*/  MOV R153, 0xffffffff ;  /* 0xffffffff00997802 */ /* 0x000fe40000000f00 */
[----:B------:R-:W-:Y:S02]  /*bd60*/  MOV R136, 0xbd80 ;  /* 0x0000bd8000887802 */ /* 0x000fe40000000f00 */
[----:B------:R-:W-:Y:S05]  /*bd70*/  CALL.REL.NOINC `($__internal_72_$__cuda_sm70_shflsync_down) ;  /* 0x00000b2000007944 */ /* 0x000fea0003c00000 */
[----:B01----:R-:W-:Y:S05]  /*bd80*/  BRA `(.L_x_3051) ;  /* 0xffff986000007947 */ /* 0x003fea000383ffff */
.L_x_2958:
[----:B------:R-:W-:Y:S01]  /*bd90*/  HFMA2.MMA R139, -RZ, RZ, 0, 2.384185791015625e-07 ;  /* 0x00000004ff8b7435 */ /* 0x000fe200000001ff */
[----:B------:R-:W-:Y:S02]  /*bda0*/  MOV R140, R147 ;  /* 0x00000093008c7202 */ /* 0x000fe40000000f00 */
[----:B------:R-:W-:Y:S02]  /*bdb0*/  MOV R138, 0x1f ;  /* 0x0000001f008a7802 */ /* 0x000fe40000000f00 */
[----:B0-----:R-:W-:-:S02]  /*bdc0*/  MOV R153, 0xffffffff ;  /* 0xffffffff00997802 */ /* 0x001fc40000000f00 */
[----:B------:R-:W-:Y:S02]  /*bdd0*/  MOV R136, 0xbdf0 ;  /* 0x0000bdf000887802 */ /* 0x000fe40000000f00 */
[----:B-1234-:R-:W-:Y:S05]  /*bde0*/  CALL.REL.NOINC `($__internal_72_$__cuda_sm70_shflsync_down) ;  /* 0x00000ab000007944 */ /* 0x01efea0003c00000 */
[----:B-1----:R-:W-:Y:S01]  /*bdf0*/  MOV R141, R153 ;  /* 0x00000099008d7202 */ /* 0x002fe20000000f00 */
[----:B0-----:R-:W-:Y:S05]  /*be00*/  BRA `(.L_x_3052) ;  /* 0xffff990000007947 */ /* 0x001fea000383ffff */
.L_x_2959:
[----:B------:R-:W-:Y:S01]  /*be10*/  HFMA2.MMA R139, -RZ, RZ, 0, 2.384185791015625e-07 ;  /* 0x00000004ff8b7435 */ /* 0x000fe200000001ff */
[----:B------:R-:W-:Y:S02]  /*be20*/  MOV R140, R146 ;  /* 0x00000092008c7202 */ /* 0x000fe40000000f00 */
[----:B------:R-:W-:Y:S02]  /*be30*/  MOV R138, 0x1f ;  /* 0x0000001f008a7802 */ /* 0x000fe40000000f00 */
[----:B0-----:R-:W-:Y:S02]  /*be40*/  MOV R153, 0xffffffff ;  /* 0xffffffff00997802 */ /* 0x001fe40000000f00 */
[----:B------:R-:W-:Y:S02]  /*be50*/  MOV R136, 0xbe70 ;  /* 0x0000be7000887802 */ /* 0x000fe40000000f00 */
[----:B-1234-:R-:W-:Y:S05]  /*be60*/  CALL.REL.NOINC `($__internal_72_$__cuda_sm70_shflsync_down) ;  /* 0x00000a3000007944 */ /* 0x01efea0003c00000 */
[----:B0-----:R-:W-:Y:S01]  /*be70*/  HFMA2.MMA R139, -RZ, RZ, 0, 2.384185791015625e-07 ;  /* 0x00000004ff8b7435 */ /* 0x001fe200000001ff */
[----:B-1----:R-:W-:Y:S02]  /*be80*/  MOV R142, R153 ;  /* 0x00000099008e7202 */ /* 0x002fe40000000f00 */
[----:B------:R-:W-:-:S02]  /*be90*/  MOV R140, R145 ;  /* 0x00000091008c7202 */ /* 0x000fc40000000f00 */
[----:B------:R-:W-:Y:S02]  /*bea0*/  MOV R138, 0x1f ;  /* 0x0000001f008a7802 */ /* 0x000fe40000000f00 */
[----:B------:R-:W-:Y:S02]  /*beb0*/  MOV R153, 0xffffffff ;  /* 0xffffffff00997802 */ /* 0x000fe40000000f00 */
[----:B------:R-:W-:Y:S02]  /*bec0*/  MOV R136, 0xbee0 ;  /* 0x0000bee000887802 */ /* 0x000fe40000000f00 */
[----:B------:R-:W-:Y:S05]  /*bed0*/  CALL.REL.NOINC `($__internal_72_$__cuda_sm70_shflsync_down) ;  /* 0x000009c000007944 */ /* 0x000fea0003c00000 */
[----:B0-----:R-:W-:Y:S01]  /*bee0*/  HFMA2.MMA R139, -RZ, RZ, 0, 2.384185791015625e-07 ;  /* 0x00000004ff8b7435 */ /* 0x001fe200000001ff */
[----:B-1----:R-:W-:Y:S02]  /*bef0*/  MOV R143, R153 ;  /* 0x00000099008f7202 */ /* 0x002fe40000000f00 */
[----:B------:R-:W-:Y:S02]  /*bf00*/  MOV R140, R144 ;  /* 0x00000090008c7202 */ /* 0x000fe40000000f00 */
[----:B------:R-:W-:Y:S02]  /*bf10*/  MOV R138, 0x1f ;  /* 0x0000001f008a7802 */ /* 0x000fe40000000f00 */
[----:B------:R-:W-:-:S02]  /*bf20*/  MOV R153, 0xffffffff ;  /* 0xffffffff00997802 */ /* 0x000fc40000000f00 */
[----:B------:R-:W-:Y:S02]  /*bf30*/  MOV R136, 0xbf50 ;  /* 0x0000bf5000887802 */ /* 0x000fe40000000f00 */
[----:B------:R-:W-:Y:S05]  /*bf40*/  CALL.REL.NOINC `($__internal_72_$__cuda_sm70_shflsync_down) ;  /* 0x0000095000007944 */ /* 0x000fea0003c00000 */
[----:B01----:R-:W-:Y:S05]  /*bf50*/  BRA `(.L_x_3053) ;  /* 0xffff97f000007947 */ /* 0x003fea000383ffff */
.L_x_2962:
[----:B------:R-:W-:Y:S01]  /*bf60*/  HFMA2.MMA R139, -RZ, RZ, 0, 4.76837158203125e-07 ;  /* 0x00000008ff8b7435 */ /* 0x000fe200000001ff */
[----:B------:R-:W-:Y:S02]  /*bf70*/  MOV R140, R147 ;  /* 0x00000093008c7202 */ /* 0x000fe40000000f00 */
[----:B------:R-:W-:Y:S02]  /*bf80*/  MOV R138, 0x1f ;  /* 0x0000001f008a7802 */ /* 0x000fe40000000f00 */
[----:B0-----:R-:W-:Y:S02]  /*bf90*/  MOV R153, 0xffffffff ;  /* 0xffffffff00997802 */ /* 0x001fe40000000f00 */
[----:B------:R-:W-:Y:S02]  /*bfa0*/  MOV R136, 0xbfc0 ;  /* 0x0000bfc000887802 */ /* 0x000fe40000000f00 */
[----:B-1234-:R-:W-:Y:S05]  /*bfb0*/  CALL.REL.NOINC `($__internal_72_$__cuda_sm70_shflsync_down) ;  /* 0x000008e000007944 */ /* 0x01efea0003c00000 */
[----:B0-----:R-:W-:Y:S01]  /*bfc0*/  HFMA2.MMA R139, -RZ, RZ, 0, 4.76837158203125e-07 ;  /* 0x00000008ff8b7435 */ /* 0x001fe200000001ff */
[----:B-1----:R-:W-:Y:S02]  /*bfd0*/  MOV R141, R153 ;  /* 0x00000099008d7202 */ /* 0x002fe40000000f00 */
[----:B------:R-:W-:-:S02]  /*bfe0*/  MOV R140, R146 ;  /* 0x00000092008c7202 */ /* 0x000fc40000000f00 */
[----:B------:R-:W-:Y:S02]  /*bff0*/  MOV R138, 0x1f ;  /* 0x0000001f008a7802 */ /* 0x000fe40000000f00 */
[----:B------:R-:W-:Y:S02]  /*c000*/  MOV R153, 0xffffffff ;  /* 0xffffffff00997802 */ /* 0x000fe40000000f00 */
[----:B------:R-:W-:Y:S02]  /*c010*/  MOV R136, 0xc030 ;  /* 0x0000c03000887802 */ /* 0x000fe40000000f00 */
[----:B------:R-:W-:Y:S05]  /*c020*/  CALL.REL.NOINC `($__internal_72_$__cuda_sm70_shflsync_down) ;  /* 0x0000087000007944 */ /* 0x000fea0003c00000 */
[----:B0-----:R-:W-:Y:S01]  /*c030*/  HFMA2.MMA R139, -RZ, RZ, 0, 4.76837158203125e-07 ;  /* 0x00000008ff8b7435 */ /* 0x001fe200000001ff */
[----:B-1----:R-:W-:Y:S02]  /*c040*/  MOV R142, R153 ;  /* 0x00000099008e7202 */ /* 0x002fe40000000f00 */
[----:B------:R-:W-:Y:S02]  /*c050*/  MOV R140, R145 ;  /* 0x00000091008c7202 */ /* 0x000fe40000000f00 */
[----:B------:R-:W-:Y:S02]  /*c060*/  MOV R138, 0x1f ;  /* 0x0000001f008a7802 */ /* 0x000fe40000000f00 */
[----:B------:R-:W-:-:S02]  /*c070*/  MOV R153, 0xffffffff ;  /* 0xffffffff00997802 */ /* 0x000fc40000000f00 */
[----:B------:R-:W-:Y:S02]  /*c080*/  MOV R136, 0xc0a0 ;  /* 0x0000c0a000887802 */ /* 0x000fe40000000f00 */
[----:B------:R-:W-:Y:S05]  /*c090*/  CALL.REL.NOINC `($__internal_72_$__cuda_sm70_shflsync_down) ;  /* 0x0000080000007944 */ /* 0x000fea0003c00000 */
[----:B0-----:R-:W-:Y:S01]  /*c0a0*/  HFMA2.MMA R139, -RZ, RZ, 0, 4.76837158203125e-07 ;  /* 0x00000008ff8b7435 */ /* 0x001fe200000001ff */
[----:B-1----:R-:W-:Y:S02]  /*c0b0*/  MOV R143, R153 ;  /* 0x00000099008f7202 */ /* 0x002fe40000000f00 */
[----:B------:R-:W-:Y:S02]  /*c0c0*/  MOV R140, R144 ;  /* 0x00000090008c7202 */ /* 0x000fe40000000f00 */
[----:B------:R-:W-:Y:S02]  /*c0d0*/  MOV R138, 0x1f ;  /* 0x0000001f008a7802 */ /* 0x000fe40000000f00 */
[----:B------:R-:W-:Y:S02]  /*c0e0*/  MOV R153, 0xffffffff ;  /* 0xffffffff00997802 */ /* 0x000fe40000000f00 */
[----:B------:R-:W-:Y:S02]  /*c0f0*/  MOV R136, 0xc110 ;  /* 0x0000c11000887802 */ /* 0x000fe40000000f00 */
[----:B------:R-:W-:Y:S05]  /*c100*/  CALL.REL.NOINC `($__internal_72_$__cuda_sm70_shflsync_down) ;  /* 0x0000079000007944 */ /* 0x000fea0003c00000 */
[----:B01----:R-:W-:Y:S05]  /*c110*/  BRA `(.L_x_3054) ;  /* 0xffff978000007947 */ /* 0x003fea000383ffff */
.L_x_2965:
[----:B------:R-:W-:Y:S01]  /*c120*/  HFMA2.MMA R139, -RZ, RZ, 0, 9.5367431640625e-07 ;  /* 0x00000010ff8b7435 */ /* 0x000fe200000001ff */
[----:B------:R-:W-:-:S02]  /*c130*/  MOV R140, R147 ;  /* 0x00000093008c7202 */ /* 0x000fc40000000f00 */
[----:B------:R-:W-:Y:S02]  /*c140*/  MOV R138, 0x1f ;  /* 0x0000001f008a7802 */ /* 0x000fe40000000f00 */
[----:B0-----:R-:W-:Y:S02]  /*c150*/  MOV R153, 0xffffffff ;  /* 0xffffffff00997802 */ /* 0x001fe40000000f00 */
[----:B------:R-:W-:Y:S02]  /*c160*/  MOV R136, 0xc180 ;  /* 0x0000c18000887802 */ /* 0x000fe40000000f00 */
[----:B-1234-:R-:W-:Y:S05]  /*c170*/  CALL.REL.NOINC `($__internal_72_$__cuda_sm70_shflsync_down) ;  /* 0x0000072000007944 */ /* 0x01efea0003c00000 */
[----:B-1----:R-:W-:Y:S01]  /*c180*/  MOV R141, R153 ;  /* 0x00000099008d7202 */ /* 0x002fe20000000f00 */
[----:B0-----:R-:W-:Y:S05]  /*c190*/  BRA `(.L_x_3055) ;  /* 0xffff982000007947 */ /* 0x001fea000383ffff */
.L_x_2966:
[----:B------:R-:W-:Y:S01]  /*c1a0*/  HFMA2.MMA R139, -RZ, RZ, 0, 9.5367431640625e-07 ;  /* 0x00000010ff8b7435 */ /* 0x000fe200000001ff */
[----:B------:R-:W-:Y:S02]  /*c1b0*/  MOV R140, R146 ;  /* 0x00000092008c7202 */ /* 0x000fe40000000f00 */
[----:B------:R-:W-:Y:S02]  /*c1c0*/  MOV R138, 0x1f ;  /* 0x0000001f008a7802 */ /* 0x000fe40000000f00 */
[----:B0-----:R-:W-:-:S02]  /*c1d0*/  MOV R153, 0xffffffff ;  /* 0xffffffff00997802 */ /* 0x001fc40000000f00 */
[----:B------:R-:W-:Y:S02]  /*c1e0*/  MOV R136, 0xc200 ;  /* 0x0000c20000887802 */ /* 0x000fe40000000f00 */
[----:B-1234-:R-:W-:Y:S05]  /*c1f0*/  CALL.REL.NOINC `($__internal_72_$__cuda_sm70_shflsync_down) ;  /* 0x000006a000007944 */ /* 0x01efea0003c00000 */
[----:B0-----:R-:W-:Y:S01]  /*c200*/  HFMA2.MMA R139, -RZ, RZ, 0, 9.5367431640625e-07 ;  /* 0x00000010ff8b7435 */ /* 0x001fe200000001ff */
[----:B-1----:R-:W-:Y:S02]  /*c210*/  MOV R142, R153 ;  /* 0x00000099008e7202 */ /* 0x002fe40000000f00 */
[----:B------:R-:W-:Y:S02]  /*c220*/  MOV R140, R145 ;  /* 0x00000091008c7202 */ /* 0x000fe40000000f00 */
[----:B------:R-:W-:Y:S02]  /*c230*/  MOV R138, 0x1f ;  /* 0x0000001f008a7802 */ /* 0x000fe40000000f00 */
[----:B------:R-:W-:Y:S02]  /*c240*/  MOV R153, 0xffffffff ;  /* 0xffffffff00997802 */ /* 0x000fe40000000f00 */
[----:B------:R-:W-:Y:S02]  /*c250*/  MOV R136, 0xc270 ;  /* 0x0000c27000887802 */ /* 0x000fe40000000f00 */
[----:B------:R-:W-:Y:S05]  /*c260*/  CALL.REL.NOINC `($__internal_72_$__cuda_sm70_shflsync_down) ;  /* 0x0000063000007944 */ /* 0x000fea0003c00000 */
[----:B0-----:R-:W-:Y:S01]  /*c270*/  HFMA2.MMA R139, -RZ, RZ, 0, 9.5367431640625e-07 ;  /* 0x00000010ff8b7435 */ /* 0x001fe200000001ff */
[----:B-1----:R-:W-:-:S02]  /*c280*/  MOV R143, R153 ;  /* 0x00000099008f7202 */ /* 0x002fc40000000f00 */
[----:B------:R-:W-:Y:S02]  /*c290*/  MOV R140, R144 ;  /* 0x00000090008c7202 */ /* 0x000fe40000000f00 */
[----:B------:R-:W-:Y:S02]  /*c2a0*/  MOV R138, 0x1f ;  /* 0x0000001f008a7802 */ /* 0x000fe40000000f00 */
[----:B------:R-:W-:Y:S02]  /*c2b0*/  MOV R153, 0xffffffff ;  /* 0xffffffff00997802 */ /* 0x000fe40000000f00 */
[----:B------:R-:W-:Y:S02]  /*c2c0*/  MOV R136, 0xc2e0 ;  /* 0x0000c2e000887802 */ /* 0x000fe40000000f00 */
[----:B------:R-:W-:Y:S05]  /*c2d0*/  CALL.REL.NOINC `($__internal_72_$__cuda_sm70_shflsync_down) ;  /* 0x000005c000007944 */ /* 0x000fea0003c00000 */
[----:B01----:R-:W-:Y:S05]  /*c2e0*/  BRA `(.L_x_3056) ;  /* 0xffff971000007947 */ /* 0x003fea000383ffff */
.L_x_2969:
[----:B------:R-:W-:Y:S01]  /*c2f0*/  HFMA2.MMA R139, -RZ, RZ, 0, 0 ;  /* 0x00000000ff8b7435 */ /* 0x000fe200000001ff */
[----:B------:R-:W-:Y:S02]  /*c300*/  MOV R140, R147 ;  /* 0x00000093008c7202 */ /* 0x000fe40000000f00 */
[----:B------:R-:W-:Y:S02]  /*c310*/  MOV R137, 0x1f ;  /* 0x0000001f00897802 */ /* 0x000fe40000000f00 */
[----:B------:R-:W-:-:S02]  /*c320*/  MOV R136, 0xffffffff ;  /* 0xffffffff00887802 */ /* 0x000fc40000000f00 */
[----:B------:R-:W-:Y:S02]  /*c330*/  MOV R138, 0xc350 ;  /* 0x0000c350008a7802 */ /* 0x000fe40000000f00 */
[----:B01234-:R-:W-:Y:S05]  /*c340*/  CALL.REL.NOINC `($__internal_73_$__cuda_sm70_shflsync_idx_p) ;  /* 0x0000059000007944 */ /* 0x01ffea0003c00000 */
[----:B0-----:R-:W-:Y:S01]  /*c350*/  HFMA2.MMA R139, -RZ, RZ, 0, 0 ;  /* 0x00000000ff8b7435 */ /* 0x001fe200000001ff */
[----:B-1----:R-:W-:Y:S02]  /*c360*/  MOV R249, R137 ;  /* 0x0000008900f97202 */ /* 0x002fe40000000f00 */
[----:B------:R-:W-:Y:S02]  /*c370*/  MOV R140, R146 ;  /* 0x00000092008c7202 */ /* 0x000fe40000000f00 */
[----:B------:R-:W-:Y:S02]  /*c380*/  MOV R137, 0x1f ;  /* 0x0000001f00897802 */ /* 0x000fe40000000f00 */
[----:B------:R-:W-:Y:S02]  /*c390*/  MOV R136, 0xffffffff ;  /* 0xffffffff00887802 */ /* 0x000fe40000000f00 */
[----:B------:R-:W-:Y:S02]  /*c3a0*/  MOV R138, 0xc3c0 ;  /* 0x0000c3c0008a7802 */ /* 0x000fe40000000f00 */
        /* <DEDUP_REMOVED lines=15> */
[----:B0-----:R-:W-:Y:S01]  /*c4a0*/  HFMA2.MMA R139, -RZ, RZ, 0, 5.9604644775390625e-08 ;  /* 0x00000001ff8b7435 */ /* 0x001fe200000001ff */
[----:B-1----:R-:W-:Y:S02]  /*c4b0*/  MOV R245, R137 ;  /* 0x0000008900f57202 */ /* 0x002fe40000000f00 */
[----:B------:R-:W-:Y:S02]  /*c4c0*/  MOV R140, R147 ;  /* 0x00000093008c7202 */ /* 0x000fe40000000f00 */
[----:B------:R-:W-:Y:S02]  /*c4d0*/  MOV R138, 0x1f ;  /* 0x0000001f008a7802 */ /* 0x000fe40000000f00 */
[----:B------:R-:W-:Y:S02]  /*c4e0*/  MOV R153, 0xffffffff ;  /* 0xffffffff00997802 */ /* 0x000fe40000000f00 */
[----:B------:R-:W-:-:S02]  /*c4f0*/  MOV R136, 0xc510 ;  /* 0x0000c51000887802 */ /* 0x000fc40000000f00 */
[----:B------:R-:W-:Y:S05]  /*c500*/  CALL.REL.NOINC `($__internal_72_$__cuda_sm70_shflsync_down) ;  /* 0x0000039000007944 */ /* 0x000fea0003c00000 */
[----:B0-----:R-:W-:Y:S01]  /*c510*/  HFMA2.MMA R139, -RZ, RZ, 0, 5.9604644775390625e-08 ;  /* 0x00000001ff8b7435 */ /* 0x001fe200000001ff */
[----:B-1----:R-:W-:-:S02]  /*c520*/  MOV R154, R153 ;  /* 0x00000099009a7202 */ /* 0x002fc40000000f00 */
[----:B------:R-:W-:Y:S02]  /*c530*/  MOV R140, R146 ;  /* 0x00000092008c7202 */ /* 0x000fe40000000f00 */
[----:B------:R-:W-:Y:S02]  /*c540*/  MOV R138, 0x1f ;  /* 0x0000001f008a7802 */ /* 0x000fe40000000f00 */
[----:B------:R-:W-:Y:S02]  /*c550*/  MOV R153, 0xffffffff ;  /* 0xffffffff00997802 */ /* 0x000fe40000000f00 */
[----:B------:R-:W-:Y:S02]  /*c560*/  MOV R136, 0xc580 ;  /* 0x0000c58000887802 */ /* 0x000fe40000000f00 */
[----:B------:R-:W-:Y:S05]  /*c570*/  CALL.REL.NOINC `($__internal_72_$__cuda_sm70_shflsync_down) ;  /* 0x0000032000007944 */ /* 0x000fea0003c00000 */
[----:B0-----:R-:W-:Y:S01]  /*c580*/  HFMA2.MMA R139, -RZ, RZ, 0, 5.9604644775390625e-08 ;  /* 0x00000001ff8b7435 */ /* 0x001fe200000001ff */
[----:B-1----:R-:W-:Y:S02]  /*c590*/  MOV R155, R153 ;  /* 0x00000099009b7202 */ /* 0x002fe40000000f00 */
[----:B------:R-:W-:Y:S02]  /*c5a0*/  MOV R140, R145 ;  /* 0x00000091008c7202 */ /* 0x000fe40000000f00 */
[----:B------:R-:W-:-:S02]  /*c5b0*/  MOV R138, 0x1f ;  /* 0x0000001f008a7802 */ /* 0x000fc40000000f00 */
[----:B------:R-:W-:Y:S02]  /*c5c0*/  MOV R153, 0xffffffff ;  /* 0xffffffff00997802 */ /* 0x000fe40000000f00 */
[----:B------:R-:W-:Y:S02]  /*c5d0*/  MOV R136, 0xc5f0 ;  /* 0x0000c5f000887802 */ /* 0x000fe40000000f00 */
[----:B------:R-:W-:Y:S05]  /*c5e0*/  CALL.REL.NOINC `($__internal_72_$__cuda_sm70_shflsync_down) ;  /* 0x000002b000007944 */ /* 0x000fea0003c00000 */
[----:B0-----:R-:W-:Y:S01]  /*c5f0*/  HFMA2.MMA R139, -RZ, RZ, 0, 5.9604644775390625e-08 ;  /* 0x00000001ff8b7435 */ /* 0x001fe200000001ff */
[----:B-1----:R-:W-:Y:S02]  /*c600*/  MOV R152, R153 ;  /* 0x0000009900987202 */ /* 0x002fe40000000f00 */
[----:B------:R-:W-:Y:S02]  /*c610*/  MOV R140, R144 ;  /* 0x00000090008c7202 */ /* 0x000fe40000000f00 */
[----:B------:R-:W-:Y:S02]  /*c620*/  MOV R138, 0x1f ;  /* 0x0000001f008a7802 */ /* 0x000fe40000000f00 */
[----:B------:R-:W-:Y:S02]  /*c630*/  MOV R153, 0xffffffff ;  /* 0xffffffff00997802 */ /* 0x000fe40000000f00 */
[----:B------:R-:W-:-:S02]  /*c640*/  MOV R136, 0xc660 ;  /* 0x0000c66000887802 */ /* 0x000fc40000000f00 */
[----:B------:R-:W-:Y:S05]  /*c650*/  CALL.REL.NOINC `($__internal_72_$__cuda_sm70_shflsync_down) ;  /* 0x0000024000007944 */ /* 0x000fea0003c00000 */
[-C--:B------:R-:W-:Y:S01]  /*c660*/  FMUL.FTZ R240, R135, R141.reuse ;  /* 0x0000008d87f07220 */ /* 0x080fe20000410000 */
[----:B0-----:R-:W-:Y:S01]  /*c670*/  HFMA2.MMA R139, -RZ, RZ, 0, 0 ;  /* 0x00000000ff8b7435 */ /* 0x001fe200000001ff */
[----:B------:R-:W-:Y:S01]  /*c680*/  FMUL.FTZ R238, R134, R141 ;  /* 0x0000008d86ee7220 */ /* 0x000fe20000410000 */
[----:B------:R-:W-:Y:S01]  /*c690*/  MOV R140, R132 ;  /* 0x00000084008c7202 */ /* 0x000fe20000000f00 */
[C---:B------:R-:W-:Y:S01]  /*c6a0*/  FMUL.FTZ R243, R132.reuse, R249 ;  /* 0x000000f984f37220 */ /* 0x040fe20000410000 */
[----:B------:R-:W-:Y:S01]  /*c6b0*/  MOV R137, 0x1f ;  /* 0x0000001f00897802 */ /* 0x000fe20000000f00 */
[-C--:B------:R-:W-:Y:S01]  /*c6c0*/  FMUL.FTZ R242, R132, R141.reuse ;  /* 0x0000008d84f27220 */ /* 0x080fe20000410000 */
[----:B------:R-:W-:Y:S01]  /*c6d0*/  MOV R136, 0xffffffff ;  /* 0xffffffff00887802 */ /* 0x000fe20000000f00 */
[----:B------:R-:W-:Y:S01]  /*c6e0*/  FMUL.FTZ R244, R133, R141 ;  /* 0x0000008d85f47220 */ /* 0x000fe20000410000 */
[----:B------:R-:W-:Y:S01]  /*c6f0*/  MOV R138, 0xc730 ;  /* 0x0000c730008a7802 */ /* 0x000fe20000000f00 */
[----:B------:R-:W-:-:S02]  /*c700*/  FFMA.FTZ R240, R134, R249, -R240 ;  /* 0x000000f986f07223 */ /* 0x000fc400000108f0 */
[----:B------:R-:W-:Y:S02]  /*c710*/  FFMA.FTZ R238, R135, R249, R238 ;  /* 0x000000f987ee7223 */ /* 0x000fe400000100ee */
[----:B-1----:R-:W-:Y:S05]  /*c720*/  CALL.REL.NOINC `($__internal_73_$__cuda_sm70_shflsync_idx_p) ;  /* 0x000001b000007944 */ /* 0x002fea0003c00000 */
        /* <DEDUP_REMOVED lines=23> */
        .weak           $__internal_72_$__cuda_sm70_shflsync_down
        .type           $__internal_72_$__cuda_sm70_shflsync_down,@function
        .size           $__internal_72_$__cuda_sm70_shflsync_down,($__internal_73_$__cuda_sm70_shflsync_idx_p - $__internal_72_$__cuda_sm70_shflsync_down)
$__internal_72_$__cuda_sm70_shflsync_down:
[----:B------:R-:W-:Y:S01]  /*c8a0*/  HFMA2.MMA R137, -RZ, RZ, 0, 0 ;  /* 0x00000000ff897435 */ /* 0x000fe200000001ff */
[----:B------:R-:W-:Y:S04]  /*c8b0*/  WARPSYNC R153 ;  /* 0x0000009900007348 */ /* 0x000fe80003800000 */
[----:B------:R0:W1:Y:S01]  /*c8c0*/  SHFL.DOWN PT, R153, R140, R139, R138 ;  /* 0x0800008b8c997389 */ /* 0x00006200000e008a */
[----:B------:R-:W-:Y:S05]  /*c8d0*/  RET.REL.NODEC R136 `(_Z25selective_scan_bwd_kernelI32Selective_Scan_bwd_kernel_traitsILi128ELi16ELb1ELb1ELb0ELb0ELb0EfN3c107complexIfEEEEv12SSMParamsBwd) ;  /* 0xffff372088007950 */ /* 0x000fea0003c3ffff */
        .weak           $__internal_73_$__cuda_sm70_shflsync_idx_p
        .type           $__internal_73_$__cuda_sm70_shflsync_idx_p,@function
        .size           $__internal_73_$__cuda_sm70_shflsync_idx_p,($__internal_74_$__cuda_sm70_shflsync_up - $__internal_73_$__cuda_sm70_shflsync_idx_p)
$__internal_73_$__cuda_sm70_shflsync_idx_p:
[----:B------:R-:W-:Y:S01]  /*c8e0*/  HFMA2.MMA R143, -RZ, RZ, 0, 0 ;  /* 0x00000000ff8f7435 */ /* 0x000fe200000001ff */
[----:B------:R-:W-:Y:S01]  /*c8f0*/  MOV R142, R138 ;  /* 0x0000008a008e7202 */ /* 0x000fe20000000f00 */
[----:B------:R-:W-:Y:S04]  /*c900*/  WARPSYNC R136 ;  /* 0x0000008800007348 */ /* 0x000fe80003800000 */
[----:B------:R0:W1:Y:S01]  /*c910*/  SHFL.IDX PT, R137, R140, R139, R137 ;  /* 0x0000008b8c897389 */ /* 0x00006200000e0089 */
[----:B------:R-:W-:Y:S05]  /*c920*/  RET.REL.NODEC R142 `(_Z25selective_scan_bwd_kernelI32Selective_Scan_bwd_kernel_traitsILi128ELi16ELb1ELb1ELb0ELb0ELb0EfN3c107complexIfEEEEv12SSMParamsBwd) ;  /* 0xffff36d08e007950 */ /* 0x000fea0003c3ffff */
        .weak           $__internal_74_$__cuda_sm70_shflsync_up
        .type           $__internal_74_$__cuda_sm70_shflsync_up,@function
        .size           $__internal_74_$__cuda_sm70_shflsync_up,(.L_x_14509 - $__internal_74_$__cuda_sm70_shflsync_up)
$__internal_74_$__cuda_sm70_shflsync_up:
[----:B------:R-:W-:Y:S01]  /*c930*/  MOV R137, 0x0 ;  /* 0x0000000000897802 */ /* 0x000fe20000000f00 */
[----:B------:R-:W-:Y:S04]  /*c940*/  WARPSYNC R139 ;  /* 0x0000008b00007348 */ /* 0x000fe80003800000 */
[----:B------:R0:W1:Y:S01]  /*c950*/  SHFL.UP PT, R139, R143, R142, R140 ;  /* 0x0400008e8f8b7389 */ /* 0x00006200000e008c */
[----:B------:R-:W-:Y:S05]  /*c960*/  RET.REL.NODEC R136 `(_Z25selective_scan_bwd_kernelI32Selective_Scan_bwd_kernel_traitsILi128ELi16ELb1ELb1ELb0ELb0ELb0EfN3c107complexIfEEEEv12SSMParamsBwd) ;  /* 0xffff369088007950 */ /* 0x000fea0003c3ffff */
.L_x_3058:
        /* <DEDUP_REMOVED lines=9> */
.L_x_14509:


//--------------------- .text._Z25selective_scan_bwd_kernelI32Selective_Scan_bwd_kernel_traitsILi128ELi16ELb1ELb1ELb0ELb0ELb1EfN3c107complexIfEEEEv12SSMParamsBwd --------------------------
	.section	.text._Z25selective_scan_bwd_kernelI32Selective_Scan_bwd_kernel_traitsILi128ELi16ELb1ELb1ELb0ELb0ELb1EfN3c107complexIfEEEEv12SSMParamsBwd,"ax",@progbits
	.sectioninfo	@"SHI_REGISTERS=255"
	.align	128
        .global         _Z25selective_scan_bwd_kernelI32Selective_Scan_bwd_kernel_traitsILi128ELi16ELb1ELb1ELb0ELb0ELb1EfN3c107complexIfEEEEv12SSMParamsBwd
        .type           _Z25selective_scan_bwd_kernelI32Selective_Scan_bwd_kernel_traitsILi128ELi16ELb1ELb1ELb0ELb0ELb1EfN3c107complexIfEEEEv12SSMParamsBwd,@function
        .size           _Z25selective_scan_bwd_kernelI32Selective_Scan_bwd_kernel_traitsILi128ELi16ELb1ELb1ELb0ELb0ELb1EfN3c107complexIfEEEEv12SSMParamsBwd,(.L_x_14512 - _Z25selective_scan_bwd_kernelI32Selective_Scan_bwd_kernel_traitsILi128ELi16ELb1ELb1ELb0ELb0ELb1EfN3c107complexIfEEEEv12SSMParamsBwd)
        .other          _Z25selective_scan_bwd_kernelI32Selective_Scan_bwd_kernel_traitsILi128ELi16ELb1ELb1ELb0ELb0ELb1EfN3c107complexIfEEEEv12SSMParamsBwd,@"STO_CUDA_ENTRY STV_DEFAULT"
_Z25selective_scan_bwd_kernelI32Selective_Scan_bwd_kernel_traitsILi128ELi16ELb1ELb1ELb0ELb0ELb1EfN3c107complexIfEEEEv12SSMParamsBwd:
.text._Z25selective_scan_bwd_kernelI32Selective_Scan_bwd_kernel_traitsILi128ELi16ELb1ELb1ELb0ELb0ELb1EfN3c107complexIfEEEEv12SSMParamsBwd:
        /* <DEDUP_REMOVED lines=45> */
[----:B------:R-:W-:Y:S02]  /*02d0*/  UISETP.NE.U32.AND UP1, UPT, URZ, UR24, UPT ;  /* 0x000000183f00728c */ /* 0x000fe4000bf25070 */
[----:B------:R-:W-:Y:S02]  /*02e0*/  UIMAD UR16, UR22, UR7, UR5 ;  /* 0x00000007161072a4 */ /* 0x000fe4000f8e0205 */
[----:B------:R-:W-:-:S02]  /*02f0*/  UISETP.NE.AND.EX UP1, UPT, URZ, UR25, UPT, UP1 ;  /* 0x000000193f00728c */ /* 0x000fc4000bf25310 */
[----:B------:R-:W-:Y:S02]  /*0300*/  UISETP.NE.U32.AND UP2, UPT, URZ, UR28, UPT ;  /* 0x0000001c3f00728c */ /* 0x000fe4000bf45070 */
[----:B------:R-:W-:Y:S02]  /*0310*/  UIMAD UR20, UR23, UR18, URZ ;  /* 0x00000012171472a4 */ /* 0x000fe4000f8e023f */
[----:B------:R-:W-:Y:S02]  /*0320*/  UISETP.NE.AND.EX UP2, UPT, URZ, UR29, UPT, UP2 ;  /* 0x0000001d3f00728c */ /* 0x000fe4000bf45320 */
[----:B------:R-:W-:Y:S01]  /*0330*/  UIADD3 UR9, UR9, UR4, URZ ;  /* 0x0000000409097290 */ /* 0x000fe2000fffe03f */
[----:B0-----:R-:W2:Y:S01]  /*0340*/  MUFU.RCP R0, R0 ;  /* 0x0000000000007308 */ /* 0x001ea20000001000 */
[----:B------:R-:W-:Y:S02]  /*0350*/  UIMAD.WIDE.U32 UR12, UR22, UR18, URZ ;  /* 0x00000012160c72a5 */ /* 0x000fe4000f8e003f */
[----:B------:R-:W-:-:S02]  /*0360*/  UMOV UR4, URZ ;  /* 0x0000003f00047c82 */ /* 0x000fc40008000000 */
[----:B------:R-:W-:Y:S02]  /*0370*/  UIMAD UR20, UR22, UR19, UR20 ;  /* 0x00000013161472a4 */ /* 0x000fe4000f8e0214 */
[----:B------:R-:W-:Y:S02]  /*0380*/  @UP1 ULEA UR30, UP3, UR10, UR24, 0x2 ;  /* 0x000000180a1e1291 */ /* 0x000fe4000f86103f */
[----:B------:R-:W-:Y:S02]  /*0390*/  ULDC.64 UR18, c[0x0][0x190] ;  /* 0x0000640000127ab9 */ /* 0x000fe40000000a00 */
[----:B------:R-:W-:Y:S02]  /*03a0*/  UIMAD.WIDE.U32 UR14, UR22, UR6, URZ ;  /* 0x00000006160e72a5 */ /* 0x000fe4000f8e003f */
[----:B------:R-:W-:Y:S02]  /*03b0*/  UIMAD.WIDE.U32 UR6, UR22, UR18, URZ ;  /* 0x00000012160672a5 */ /* 0x000fe4000f8e003f */
[----:B------:R-:W-:Y:S01]  /*03c0*/  UIMAD UR18, UR23, UR18, URZ ;  /* 0x00000012171272a4 */ /* 0x000fe2000f8e023f */
[----:B--2---:R-:W-:Y:S01]  /*03d0*/  IADD3 R2, R0, 0xffffffe, RZ ;  /* 0x0ffffffe00027810 */ /* 0x004fe20007ffe0ff */
[----:B------:R-:W-:Y:S01]  /*03e0*/  @UP1 ULEA.HI.X UR31, UR10, UR25, UR11, 0x2, UP3 ;  /* 0x000000190a1f1291 */ /* 0x000fe200098f140b */
[----:B------:R-:W-:Y:S01]  /*03f0*/  IABS R0, UR10 ;  /* 0x0000000a00007c13 */ /* 0x000fe20008000000 */
[----:B------:R-:W-:-:S02]  /*0400*/  @UP2 ULEA UR32, UP1, UR10, UR28, 0x2 ;  /* 0x0000001c0a202291 */ /* 0x000fc4000f82103f */
[----:B------:R-:W-:Y:S01]  /*0410*/  ULDC.64 UR24, c[0x0][0x1d8] ;  /* 0x0000760000187ab9 */ /* 0x000fe20000000a00 */
[----:B------:R-:W0:Y:S01]  /*0420*/  F2I.FTZ.U32.TRUNC.NTZ R2, R2 ;  /* 0x0000000200027305 */ /* 0x000e22000021f000 */
[----:B------:R-:W2:Y:S01]  /*0430*/  R2UR UR21, R0 ;  /* 0x00000000001573c2 */ /* 0x000ea200000e0000 */
[----:B------:R-:W-:Y:S02]  /*0440*/  UIMAD UR18, UR22, UR19, UR18 ;  /* 0x00000013161272a4 */ /* 0x000fe4000f8e0212 */
[----:B------:R-:W-:Y:S02]  /*0450*/  UMOV UR33, URZ ;  /* 0x0000003f00217c82 */ /* 0x000fe40008000000 */
[----:B------:R-:W-:Y:S02]  /*0460*/  @UP2 ULEA.HI.X UR33, UR10, UR29, UR11, 0x2, UP1 ;  /* 0x0000001d0a212291 */ /* 0x000fe400088f140b */
[----:B------:R-:W-:Y:S02]  /*0470*/  UIMAD UR19, UR11, UR24, URZ ;  /* 0x000000180b1372a4 */ /* 0x000fe4000f8e023f */
[----:B------:R-:W-:-:S02]  /*0480*/  UIMAD.WIDE.U32 UR8, UR10, UR24, UR8 ;  /* 0x000000180a0872a5 */ /* 0x000fc4000f8e0008 */
[----:B------:R-:W-:Y:S02]  /*0490*/  ULDC.64 UR28, c[0x0][0x1e8] ;  /* 0x00007a00001c7ab9 */ /* 0x000fe40000000a00 */
[----:B------:R-:W-:Y:S01]  /*04a0*/  UIADD3 UR15, UR15, UR16, URZ ;  /* 0x000000100f0f7290 */ /* 0x000fe2000fffe03f */
[----:B0-----:R-:W0:Y:S01]  /*04b0*/  R2UR UR5, R2 ;  /* 0x00000000020573c2 */ /* 0x001e2200000e0000 */
[----:B------:R-:W-:Y:S02]  /*04c0*/  UIMAD UR16, UR11, UR28, URZ ;  /* 0x0000001c0b1072a4 */ /* 0x000fe4000f8e023f */
[----:B------:R-:W-:Y:S02]  /*04d0*/  UIMAD UR19, UR10, UR25, UR19 ;  /* 0x000000190a1372a4 */ /* 0x000fe4000f8e0213 */
[----:B------:R-:W-:Y:S02]  /*04e0*/  UIMAD UR29, UR10, UR29, UR16 ;  /* 0x0000001d0a1d72a4 */ /* 0x000fe4000f8e0210 */
[----:B------:R-:W-:-:S02]  /*04f0*/  ULDC.64 UR36, c[0x0][0x240] ;  /* 0x0000900000247ab9 */ /* 0x000fc40000000a00 */
[----:B------:R-:W-:Y:S02]  /*0500*/  ULDC UR38, c[0x0][0x178] ;  /* 0x00005e0000267ab9 */ /* 0x000fe40000000800 */
[----:B------:R-:W-:Y:S02]  /*0510*/  UIADD3 UR7, UR7, UR18, URZ ;  /* 0x0000001207077290 */ /* 0x000fe4000fffe03f */
[----:B0-----:R-:W-:-:S04]  /*0520*/  UIADD3 UR17, URZ, -UR5, URZ ;  /* 0x800000053f117290 */ /* 0x001fc8000fffe03f */
[----:B------:R-:W-:-:S04]  /*0530*/  UIMAD UR17, UR17, UR34, URZ ;  /* 0x00000022111172a4 */ /* 0x000fc8000f8e023f */
[----:B------:R-:W-:Y:S02]  /*0540*/  UIMAD.WIDE.U32 UR4, UR5, UR17, UR4 ;  /* 0x00000011050472a5 */ /* 0x000fe4000f8e0004 */
[----:B------:R-:W-:Y:S02]  /*0550*/  UIMAD.WIDE.U32 UR16, UR10, UR28, UR14 ;  /* 0x0000001c0a1072a5 */ /* 0x000fe4000f8e000e */
[----:B--2---:R-:W-:Y:S02]  /*0560*/  UIMAD.WIDE.U32 UR4, UR5, UR21, URZ ;  /* 0x00000015050472a5 */ /* 0x004fe4000f8e003f */
[----:B------:R-:W-:Y:S02]  /*0570*/  ULDC.64 UR14, c[0x0][0x280] ;  /* 0x0000a000000e7ab9 */ /* 0x000fe40000000a00 */
[----:B------:R-:W-:-:S03]  /*0580*/  ULDC UR28, c[0x0][0x174] ;  /* 0x00005d00001c7ab9 */ /* 0x000fc60000000800 */
        /* <DEDUP_REMOVED lines=8> */
[----:B------:R-:W-:Y:S02]  /*0610*/  USHF.R.S32.HI UR25, URZ, 0x1f, UR20 ;  /* 0x0000001f3f197899 */ /* 0x000fe40008011414 */
[----:B------:R-:W-:Y:S02]  /*0620*/  UMOV UR4, UR12 ;  /* 0x0000000c00047c82 */ /* 0x000fe40008000000 */
[----:B------:R-:W-:Y:S02]  /*0630*/  UIMAD.WIDE.U32 UR4, UR10, UR14, UR4 ;  /* 0x0000000e0a0472a5 */ /* 0x000fe4000f8e0004 */
[----:B------:R-:W-:-:S02]  /*0640*/  UIADD3 UR14, UP2, UR20, UR8, URZ ;  /* 0x00000008140e7290 */ /* 0x000fc4000ff5e03f */
        /* <DEDUP_REMOVED lines=39> */
[----:B------:R-:W-:Y:S02]  /*08c0*/  ULEA.HI.X UR20, UR20, UR7, UR18, 0x2, UP2 ;  /* 0x0000000714147291 */ /* 0x000fe400090f1412 */
[----:B------:R-:W-:Y:S02]  /*08d0*/  ULDC.64 UR28, c[0x0][0x260] ;  /* 0x00009800001c7ab9 */ /* 0x000fe40000000a00 */
[----:B------:R-:W-:-:S02]  /*08e0*/  ULDC UR7, c[0x0][0x16c] ;  /* 0x00005b0000077ab9 */ /* 0x000fc40000000800 */
[----:B------:R-:W-:Y:S02]  /*08f0*/  @UP0 UIMAD UR6, UR6, UR7, URZ ;  /* 0x00000007060602a4 */ /* 0x000fe4000f8e023f */
[----:B------:R-:W-:Y:S02]  /*0900*/  UMOV UR5, URZ ;  /* 0x0000003f00057c82 */ /* 0x000fe40008000000 */
        /* <DEDUP_REMOVED lines=11> */
[----:B------:R4:W-:Y:S04]  /*09c0*/  STL [R1], RZ ;  /* 0x000000ff01007387 */ /* 0x0009e80000100800 */
[----:B------:R-:W1:Y:S04]  /*09d0*/  S2R R251, SR_LANEID ;  /* 0x0000000000fb7919 */ /* 0x000e680000000000 */
[----:B------:R4:W-:Y:S01]  /*09e0*/  STL [R1+0x4], RZ ;  /* 0x000004ff01007387 */ /* 0x0009e20000100800 */
[----:B---3--:R-:W-:-:S04]  /*09f0*/  SHF.R.S32.HI R0, RZ, 0x1f, R165 ;  /* 0x0000001fff007819 */ /* 0x008fc800000114a5 */
[----:B------:R-:W-:-:S04]  /*0a00*/  LEA.HI R0, R0, R165, RZ, 0x5 ;  /* 0x000000a500007211 */ /* 0x000fc800078f28ff */
[----:B-1--4-:R-:W-:Y:S02]  /*0a10*/  SHF.R.S32.HI R0, RZ, 0x5, R0 ;  /* 0x00000005ff007819 */ /* 0x012fe40000011400 */
.L_x_3163:
        /* <DEDUP_REMOVED lines=32> */
[----:B-1----:R-:W4:Y:S04]  /*0c20*/  LDG.E.128 R20, [R4.64+0x400] ;  /* 0x0004001a04147981 */ /* 0x002f28000c1e1d00 */
        /* <DEDUP_REMOVED lines=14> */
[----:B------:R2:W3:Y:S04]  /*0d10*/  LDG.E.128 R36, [R2.64] ;  /* 0x0000001a02247981 */ /* 0x0004e8000c1e1d00 */
[----:B------:R2:W4:Y:S04]  /*0d20*/  LDG.E.128 R40, [R2.64+0x200] ;  /* 0x0002001a02287981 */ /* 0x000528000c1e1d00 */
[----:B------:R2:W5:Y:S04]  /*0d30*/  LDG.E.128 R48, [R2.64+0x400] ;  /* 0x0004001a02307981 */ /* 0x000568000c1e1d00 */
[----:B-1----:R2:W5:Y:S01]  /*0d40*/  LDG.E.128 R32, [R2.64+0x600] ;  /* 0x0006001a02207981 */ /* 0x002562000c1e1d00 */
        /* <DEDUP_REMOVED lines=14> */
[----:B--2---:R-:W-:Y:S01]  /*0e30*/  MOV R2, UR7 ;  /* 0x0000000700027c02 */ /* 0x004fe20008000f00 */
[----:B------:R-:W-:-:S03]  /*0e40*/  ULDC.64 UR36, c[0x0][0x208] ;  /* 0x0000820000247ab9 */ /* 0x000fc60000000a00 */
[----:B------:R-:W-:Y:S01]  /*0e50*/  MOV R3, UR8 ;  /* 0x0000000800037c02 */ /* 0x000fe20008000f00 */
[----:B------:R-:W-:-:S04]  /*0e60*/  ULDC.64 UR8, c[0x0][0x200] ;  /* 0x0000800000087ab9 */ /* 0x000fc80000000a00 */
[----:B------:R-:W-:Y:S01]  /*0e70*/  IMAD.WIDE R2, R230, 0x10, R2 ;  /* 0x00000010e6027825 */ /* 0x000fe200078e0202 */
[----:B---3--:R-:W-:Y:S04]  /*0e80*/  STS.128 [R249.X16], R36 ;  /* 0x00000024f9007388 */ /* 0x008fe8000000cc00 */
[----:B----4-:R-:W-:Y:S04]  /*0e90*/  STS.128 [R249.X16+0x200], R40 ;  /* 0x00020028f9007388 */ /* 0x010fe8000000cc00 */
[----:B-----5:R1:W-:Y:S04]  /*0ea0*/  STS.128 [R249.X16+0x400], R48 ;  /* 0x00040030f9007388 */ /* 0x0203e8000000cc00 */
[----:B------:R-:W-:Y:S01]  /*0eb0*/  STS.128 [R249.X16+0x600], R32 ;  /* 0x00060020f9007388 */ /* 0x000fe2000000cc00 */
        /* <DEDUP_REMOVED lines=24> */
[----:B---3--:R-:W-:Y:S04]  /*1040*/  STS.128 [R249.X16], R52 ;  /* 0x00000034f9007388 */ /* 0x008fe8000000cc00 */
[----:B------:R-:W-:Y:S01]  /*1050*/  IMAD.WIDE R2, R230, 0x10, R2 ;  /* 0x00000010e6027825 */ /* 0x000fe200078e0202 */
[----:B----4-:R2:W-:Y:S04]  /*1060*/  STS.128 [R249.X16+0x200], R60 ;  /* 0x0002003cf9007388 */ /* 0x0105e8000000cc00 */
[----:B-----5:R3:W-:Y:S04]  /*1070*/  STS.128 [R249.X16+0x400], R88 ;  /* 0x00040058f9007388 */ /* 0x0207e8000000cc00 */
[----:B------:R-:W-:Y:S01]  /*1080*/  STS.128 [R249.X16+0x600], R92 ;  /* 0x0006005cf9007388 */ /* 0x000fe2000000cc00 */
[----:B------:R-:W-:-:S06]  /*1090*/  NOP ;  /* 0x0000000000007918 */ /* 0x000fcc0000000000 */
[----:B------:R-:W4:Y:S01]  /*10a0*/  LDS.128 R56, [R68.X16] ;  /* 0x0000000044387984 */ /* 0x000f22000000cc00 */
[----:B------:R-:W-:Y:S01]  /*10b0*/  LEA R114, R251, R0, 0x2 ;  /* 0x00000000fb727211 */ /* 0x000fe200078e10ff */
[----:B------:R-:W-:Y:S02]  /*10c0*/  UIMAD UR7, UR23, UR36, URZ ;  /* 0x00000024170772a4 */ /* 0x000fe4000f8e023f */
[----:B------:R-:W2:Y:S01]  /*10d0*/  LDS.128 R40, [R68.X16+0x10] ;  /* 0x0000100044287984 */ /* 0x000ea2000000cc00 */
[----:B------:R-:W-:-:S03]  /*10e0*/  ULDC.64 UR8, c[0x0][0x2f0] ;  /* 0x0000bc0000087ab9 */ /* 0x000fc60000000a00 */
[----:B------:R-:W0:Y:S04]  /*10f0*/  LDS.128 R36, [R68.X16+0x20] ;  /* 0x0000200044247984 */ /* 0x000e28000000cc00 */
[----:B------:R-:W0:Y:S04]  /*1100*/  LDS.128 R32, [R68.X16+0x30] ;  /* 0x0000300044207984 */ /* 0x000e28000000cc00 */
[----:B------:R-:W-:Y:S06]  /*1110*/  BAR.SYNC.DEFER_BLOCKING 0x0 ;  /* 0x0000000000007b1d */ /* 0x000fec0000010000 */
[----:B------:R0:W5:Y:S04]  /*1120*/  LDG.E.128 R64, [R2.64] ;  /* 0x0000001a02407981 */ /* 0x000168000c1e1d00 */
[----:B-1----:R0:W5:Y:S04]  /*1130*/  LDG.E.128 R48, [R2.64+0x200] ;  /* 0x0002001a02307981 */ /* 0x002168000c1e1d00 */
[----:B--2---:R0:W2:Y:S04]  /*1140*/  LDG.E.128 R60, [R2.64+0x400] ;  /* 0x0004001a023c7981 */ /* 0x0040a8000c1e1d00 */
[----:B---3--:R0:W3:Y:S01]  /*1150*/  LDG.E.128 R88, [R2.64+0x600] ;  /* 0x0006001a02587981 */ /* 0x0080e2000c1e1d00 */
[----:B----4-:R-:W-:Y:S01]  /*1160*/  FMUL.FTZ R52, R56, -1.4426950216293334961 ;  /* 0xbfb8aa3b38347820 */ /* 0x010fe20000410000 */
[----:B------:R-:W-:Y:S01]  /*1170*/  UIMAD UR7, UR22, UR37, UR7 ;  /* 0x00000025160772a4 */ /* 0x000fe2000f8e0207 */
[----:B------:R-:W-:Y:S01]  /*1180*/  FMUL.FTZ R53, R57, -1.4426950216293334961 ;  /* 0xbfb8aa3b39357820 */ /* 0x000fe20000410000 */
[----:B------:R-:W-:Y:S01]  /*1190*/  UIMAD.WIDE.U32 UR36, UR22, UR36, UR34 ;  /* 0x00000024162472a5 */ /* 0x000fe2000f8e0022 */
[----:B------:R-:W-:Y:S01]  /*11a0*/  FMUL.FTZ R54, R58, -1.4426950216293334961 ;  /* 0xbfb8aa3b3a367820 */ /* 0x000fe20000410000 */
[----:B------:R-:W-:Y:S01]  /*11b0*/  UIMAD UR25, UR11, UR8, URZ ;  /* 0x000000080b1972a4 */ /* 0x000fe2000f8e023f */
[----:B------:R-:W-:Y:S01]  /*11c0*/  FMUL.FTZ R55, R59, -1.4426950216293334961 ;  /* 0xbfb8aa3b3b377820 */ /* 0x000fe20000410000 */
[----:B------:R-:W1:Y:S01]  /*11d0*/  MUFU.EX2 R52, R52 ;  /* 0x0000003400347308 */ /* 0x000e620000000800 */
[----:B------:R-:W-:Y:S01]  /*11e0*/  FMUL.FTZ R69, R40, -1.4426950216293334961 ;  /* 0xbfb8aa3b28457820 */ /* 0x000fe20000410000 */
        /* <DEDUP_REMOVED lines=23> */
[----:B------:R4:W1:Y:S01]  /*1360*/  MUFU.EX2 R94, R2 ;  /* 0x00000002005e7308 */ /* 0x0008620000000800 */
[----:B0-----:R-:W-:-:S07]  /*1370*/  FMUL.FTZ R69, R38, -1.4426950216293334961 ;  /* 0xbfb8aa3b26457820 */ /* 0x001fce0000410000 */
[----:B------:R0:W0:Y:S01]  /*1380*/  MUFU.EX2 R95, R3 ;  /* 0x00000003005f7308 */ /* 0x0000220000000800 */
[----:B----4-:R-:W-:Y:S02]  /*1390*/  FMUL.FTZ R2, R39, -1.4426950216293334961 ;  /* 0xbfb8aa3b27027820 */ /* 0x010fe40000410000 */
[----:B-1----:R-:W-:-:S05]  /*13a0*/  FADD.FTZ R93, R93, 1 ;  /* 0x3f8000005d5d7421 */ /* 0x002fca0000010000 */
[----:B------:R-:W1:Y:S01]  /*13b0*/  MUFU.EX2 R96, R70 ;  /* 0x0000004600607308 */ /* 0x000e620000000800 */
[----:B0-----:R-:W-:Y:S02]  /*13c0*/  FMUL.FTZ R3, R32, -1.4426950216293334961 ;  /* 0xbfb8aa3b20037820 */ /* 0x001fe40000410000 */
[----:B------:R-:W-:-:S05]  /*13d0*/  FADD.FTZ R94, R94, 1 ;  /* 0x3f8000005e5e7421 */ /* 0x000fca0000010000 */
[----:B------:R-:W0:Y:S01]  /*13e0*/  MUFU.EX2 R99, R69 ;  /* 0x0000004500637308 */ /* 0x000e220000000800 */
[----:B------:R-:W-:-:S07]  /*13f0*/  FADD.FTZ R95, R95, 1 ;  /* 0x3f8000005f5f7421 */ /* 0x000fce0000010000 */
[----:B------:R4:W0:Y:S01]  /*1400*/  MUFU.EX2 R106, R2 ;  /* 0x00000002006a7308 */ /* 0x0008220000000800 */
[----:B-1----:R-:W-:-:S07]  /*1410*/  FADD.FTZ R96, R96, 1 ;  /* 0x3f80000060607421 */ /* 0x002fce0000010000 */
[----:B------:R1:W1:Y:S01]  /*1420*/  MUFU.EX2 R108, R3 ;  /* 0x00000003006c7308 */ /* 0x0002620000000800 */
[----:B----4-:R-:W-:Y:S02]  /*1430*/  FADD.FTZ R2, R54, 1 ;  /* 0x3f80000036027421 */ /* 0x010fe40000010000 */
[----:B0-----:R-:W-:-:S05]  /*1440*/  FADD.FTZ R99, R99, 1 ;  /* 0x3f80000063637421 */ /* 0x001fca0000010000 */
[----:B------:R-:W-:Y:S01]  /*1450*/  MUFU.RCP R69, R52 ;  /* 0x0000003400457308 */ /* 0x000fe20000001000 */
[----:B-1----:R-:W-:Y:S02]  /*1460*/  FADD.FTZ R3, R55, 1 ;  /* 0x3f80000037037421 */ /* 0x002fe40000010000 */
[----:B------:R-:W-:-:S05]  /*1470*/  FADD.FTZ R106, R106, 1 ;  /* 0x3f8000006a6a7421 */ /* 0x000fca0000010000 */
[----:B------:R-:W-:Y:S01]  /*1480*/  MUFU.RCP R70, R53 ;  /* 0x0000003500467308 */ /* 0x000fe20000001000 */
[----:B------:R-:W-:-:S07]  /*1490*/  FADD.FTZ R108, R108, 1 ;  /* 0x3f8000006c6c7421 */ /* 0x000fce0000010000 */
[----:B------:R-:W0:Y:S08]  /*14a0*/  MUFU.EX2 R97, R71 ;  /* 0x0000004700617308 */ /* 0x000e300000000800 */
[----:B------:R-:W1:Y:S08]  /*14b0*/  MUFU.EX2 R98, R92 ;  /* 0x0000005c00627308 */ /* 0x000e700000000800 */
[----:B------:R4:W-:Y:S01]  /*14c0*/  MUFU.RCP R71, R2 ;  /* 0x0000000200477308 */ /* 0x0009e20000001000 */
[----:B0-----:R-:W-:-:S07]  /*14d0*/  FADD.FTZ R97, R97, 1 ;  /* 0x3f80000061617421 */ /* 0x001fce0000010000 */
[----:B------:R0:W-:Y:S01]  /*14e0*/  MUFU.RCP R92, R3 ;  /* 0x00000003005c7308 */ /* 0x0001e20000001000 */
[----:B----4-:R-:W-:Y:S01]  /*14f0*/  MOV R2, c[0x0][0x16c] ;  /* 0x00005b0000027a02 */ /* 0x010fe20000000f00 */
[----:B-1----:R-:W-:-:S03]  /*1500*/  FADD.FTZ R98, R98, 1 ;  /* 0x3f80000062627421 */ /* 0x002fc60000010000 */
[----:B------:R-:W-:Y:S01]  /*1510*/  ISETP.GE.AND P1, PT, R2, 0x1, PT ;  /* 0x000000010200780c */ /* 0x000fe20003f26270 */
[----:B------:R-:W-:Y:S02]  /*1520*/  FADD.FTZ R2, -R70, 1 ;  /* 0x3f80000046027421 */ /* 0x000fe40000010100 */
[----:B------:R-:W1:Y:S01]  /*1530*/  MUFU.RCP R93, R93 ;  /* 0x0000005d005d7308 */ /* 0x000e620000001000 */
[----:B0-----:R-:W-:-:S07]  /*1540*/  FADD.FTZ R3, -R69, 1 ;  /* 0x3f80000045037421 */ /* 0x001fce0000010100 */
[----:B------:R-:W-:Y:S08]  /*1550*/  MUFU.RCP R94, R94 ;  /* 0x0000005e005e7308 */ /* 0x000ff00000001000 */
[----:B------:R0:W4:Y:S01]  /*1560*/  MUFU.EX2 R110, R100 ;  /* 0x00000064006e7308 */ /* 0x0001220000000800 */
[----:B-1----:R-:W-:-:S07]  /*1570*/  FMUL.FTZ R103, R40, R93 ;  /* 0x0000005d28677220 */ /* 0x002fce0000410000 */
[----:B------:R1:W4:Y:S01]  /*1580*/  MUFU.EX2 R111, R101 ;  /* 0x00000065006f7308 */ /* 0x0003220000000800 */
[----:B0-----:R-:W-:-:S07]  /*1590*/  FMUL.FTZ R100, R59, R92 ;  /* 0x0000005c3b647220 */ /* 0x001fce0000410000 */
[----:B------:R-:W-:Y:S01]  /*15a0*/  MUFU.RCP R95, R95 ;  /* 0x0000005f005f7308 */ /* 0x000fe20000001000 */
[----:B-1----:R-:W-:Y:S02]  /*15b0*/  FMUL.FTZ R101, R58, R71 ;  /* 0x000000473a657220 */ /* 0x002fe40000410000 */
[----:B----4-:R-:W-:-:S05]  /*15c0*/  FADD.FTZ R110, R110, 1 ;  /* 0x3f8000006e6e7421 */ /* 0x010fca0000010000 */
[----:B------:R-:W0:Y:S01]  /*15d0*/  MUFU.EX2 R112, R102 ;  /* 0x0000006600707308 */ /* 0x000e220000000800 */
[----:B------:R-:W-:-:S07]  /*15e0*/  FADD.FTZ R111, R111, 1 ;  /* 0x3f8000006f6f7421 */ /* 0x000fce0000010000 */
[----:B------:R-:W1:Y:S08]  /*15f0*/  MUFU.RCP R102, R96 ;  /* 0x0000006000667308 */ /* 0x000e700000001000 */
[----:B------:R-:W-:Y:S01]  /*1600*/  MUFU.RCP R105, R97 ;  /* 0x0000006100697308 */ /* 0x000fe20000001000 */
[----:B0-----:R-:W-:-:S07]  /*1610*/  FADD.FTZ R112, R112, 1 ;  /* 0x3f80000070707421 */ /* 0x001fce0000010000 */
[----:B------:R-:W0:Y:S08]  /*1620*/  MUFU.RCP R104, R98 ;  /* 0x0000006200687308 */ /* 0x000e300000001000 */
[----:B------:R-:W4:Y:S08]  /*1630*/  MUFU.RCP R107, R99 ;  /* 0x00000063006b7308 */ /* 0x000f300000001000 */
[----:B------:R-:W0:Y:S08]  /*1640*/  MUFU.RCP R106, R106 ;  /* 0x0000006a006a7308 */ /* 0x000e300000001000 */
[----:B------:R-:W0:Y:S08]  /*1650*/  MUFU.RCP R109, R108 ;  /* 0x0000006c006d7308 */ /* 0x000e300000001000 */
[----:B------:R-:W0:Y:S08]  /*1660*/  MUFU.RCP R110, R110 ;  /* 0x0000006e006e7308 */ /* 0x000e300000001000 */
[----:B------:R-:W0:Y:S08]  /*1670*/  MUFU.RCP R111, R111 ;  /* 0x0000006f006f7308 */ /* 0x000e300000001000 */
[----:B------:R-:W0:Y:S01]  /*1680*/  MUFU.RCP R112, R112 ;  /* 0x0000007000707308 */ /* 0x000e220000001000 */
[----:B-----5:R-:W-:Y:S04]  /*1690*/  STS.128 [R249.X16], R64 ;  /* 0x00000040f9007388 */ /* 0x020fe8000000cc00 */
[----:B------:R-:W-:Y:S04]  /*16a0*/  STS.128 [R249.X16+0x200], R48 ;  /* 0x00020030f9007388 */ /* 0x000fe8000000cc00 */
[----:B--2---:R2:W-:Y:S04]  /*16b0*/  STS.128 [R249.X16+0x400], R60 ;  /* 0x0004003cf9007388 */ /* 0x0045e8000000cc00 */
[----:B---3--:R3:W-:Y:S01]  /*16c0*/  STS.128 [R249.X16+0x600], R88 ;  /* 0x00060058f9007388 */ /* 0x0087e2000000cc00 */
[----:B------:R-:W-:-:S06]  /*16d0*/  NOP ;  /* 0x0000000000007918 */ /* 0x000fcc0000000000 */
[----:B------:R-:W5:Y:S04]  /*16e0*/  LDS.128 R52, [R68.X16] ;  /* 0x0000000044347984 */ /* 0x000f68000000cc00 */
[----:B------:R-:W0:Y:S01]  /*16f0*/  LDS.128 R48, [R68.X16+0x10] ;  /* 0x0000100044307984 */ /* 0x000e22000000cc00 */
[C---:B--2---:R-:W-:Y:S02]  /*1700*/  FFMA.FTZ R61, R56.reuse, R3, 1 ;  /* 0x3f800000383d7423 */ /* 0x044fe40000010003 */
[----:B------:R-:W-:Y:S02]  /*1710*/  FADD.FTZ R3, -R71, 1 ;  /* 0x3f80000047037421 */ /* 0x000fe40000010100 */
[----:B---3--:R-:W-:Y:S02]  /*1720*/  FMUL.FTZ R90, R57, R70 ;  /* 0x00000046395a7220 */ /* 0x008fe40000410000 */
[----:B------:R-:W-:-:S02]  /*1730*/  FMUL.FTZ R91, R56, R69 ;  /* 0x00000045385b7220 */ /* 0x000fc40000410000 */
[----:B------:R-:W-:Y:S02]  /*1740*/  FFMA.FTZ R56, R57, R2, 1 ;  /* 0x3f80000039387423 */ /* 0x000fe40000010002 */
[----:B------:R-:W-:Y:S02]  /*1750*/  FMUL.FTZ R2, R45, R90 ;  /* 0x0000005a2d027220 */ /* 0x000fe40000410000 */
[----:B------:R-:W-:Y:S02]  /*1760*/  FFMA.FTZ R57, R58, R3, 1 ;  /* 0x3f8000003a397423 */ /* 0x000fe40000010003 */
[----:B------:R-:W-:Y:S02]  /*1770*/  FMUL.FTZ R3, R44, R91 ;  /* 0x0000005b2c037220 */ /* 0x000fe40000410000 */
[----:B------:R-:W-:Y:S02]  /*1780*/  FMUL.FTZ R89, R46, R101 ;  /* 0x000000652e597220 */ /* 0x000fe40000410000 */
[----:B------:R-:W-:-:S02]  /*1790*/  FMUL.FTZ R88, R47, R100 ;  /* 0x000000642f587220 */ /* 0x000fc40000410000 */
[----:B------:R-:W-:-:S04]  /*17a0*/  FADD.FTZ R60, -R92, 1 ;  /* 0x3f8000005c3c7421 */ /* 0x000fc80000010100 */
[----:B------:R-:W-:Y:S02]  /*17b0*/  FFMA.FTZ R60, R59, R60, 1 ;  /* 0x3f8000003b3c7423 */ /* 0x000fe4000001003c */
        /* <DEDUP_REMOVED lines=8> */
[----:B------:R-:W-:Y:S02]  /*1840*/  FMUL.FTZ R67, R92, R47 ;  /* 0x0000002f5c437220 */ /* 0x000fe40000410000 */
[----:B------:R-:W-:Y:S02]  /*1850*/  FFMA.FTZ R62, R40, R45, 1 ;  /* 0x3f800000283e7423 */ /* 0x000fe4000001002d */
[----:B------:R-:W2:Y:S01]  /*1860*/  LDS.128 R44, [R68.X16+0x20] ;  /* 0x00002000442c7984 */ /* 0x000ea2000000cc00 */
[----:B------:R-:W-:-:S02]  /*1870*/  FADD.FTZ R40, -R94, 1 ;  /* 0x3f8000005e287421 */ /* 0x000fc40000010100 */
[----:B0-----:R-:W-:Y:S02]  /*1880*/  FMUL.FTZ R58, R24, R48 ;  /* 0x00000030183a7220 */ /* 0x001fe40000410000 */
[----:B------:R-:W-:Y:S02]  /*1890*/  FMUL.FTZ R59, R25, R49 ;  /* 0x00000031193b7220 */ /* 0x000fe40000410000 */
[C---:B------:R-:W-:Y:S02]  /*18a0*/  FFMA.FTZ R63, R41.reuse, R40, 1 ;  /* 0x3f800000293f7423 */ /* 0x040fe40000010028 */
[----:B------:R-:W-:Y:S02]  /*18b0*/  FMUL.FTZ R40, R41, R94 ;  /* 0x0000005e29287220 */ /* 0x000fe40000410000 */
[----:B------:R-:W-:Y:S02]  /*18c0*/  FMUL.FTZ R93, R93, R58 ;  /* 0x0000003a5d5d7220 */ /* 0x000fe40000410000 */
[----:B------:R-:W-:-:S02]  /*18d0*/  FMUL.FTZ R94, R94, R59 ;  /* 0x0000003b5e5e7220 */ /* 0x000fc40000410000 */
[----:B------:R-:W-:Y:S02]  /*18e0*/  FMUL.FTZ R65, R65, R56 ;  /* 0x0000003841417220 */ /* 0x000fe40000410000 */
[----:B------:R-:W-:Y:S02]  /*18f0*/  FMUL.FTZ R66, R66, R57 ;  /* 0x0000003942427220 */ /* 0x000fe40000410000 */
[----:B------:R-:W0:Y:S01]  /*1900*/  LDS.128 R56, [R68.X16+0x30] ;  /* 0x0000300044387984 */ /* 0x000e22000000cc00 */
[----:B------:R-:W-:Y:S02]  /*1910*/  FADD.FTZ R41, -R95, 1 ;  /* 0x3f8000005f297421 */ /* 0x000fe40000010100 */
[----:B------:R-:W-:Y:S02]  /*1920*/  FMUL.FTZ R64, R64, R61 ;  /* 0x0000003d40407220 */ /* 0x000fe40000410000 */
[C---:B------:R-:W-:Y:S02]  /*1930*/  FFMA.FTZ R69, R42.reuse, R41, 1 ;  /* 0x3f8000002a457423 */ /* 0x040fe40000010029 */
[----:B------:R-:W-:-:S02]  /*1940*/  FMUL.FTZ R41, R42, R95 ;  /* 0x0000005f2a297220 */ /* 0x000fc40000410000 */
[----:B-1----:R-:W-:Y:S02]  /*1950*/  FADD.FTZ R42, -R102, 1 ;  /* 0x3f800000662a7421 */ /* 0x002fe40000010100 */
[----:B------:R-:W-:Y:S02]  /*1960*/  FMUL.FTZ R0, R26, R50 ;  /* 0x000000321a007220 */ /* 0x000fe40000410000 */
[----:B------:R-:W-:Y:S02]  /*1970*/  FMUL.FTZ R61, R27, R51 ;  /* 0x000000331b3d7220 */ /* 0x000fe40000410000 */
[----:B------:R-:W-:Y:S01]  /*1980*/  FMUL.FTZ R67, R67, R60 ;  /* 0x0000003c43437220 */ /* 0x000fe20000410000 */
[----:B------:R-:W-:Y:S01]  /*1990*/  BAR.SYNC.DEFER_BLOCKING 0x0 ;  /* 0x0000000000007b1d */ /* 0x000fe20000010000 */
[----:B------:R-:W-:Y:S02]  /*19a0*/  FFMA.FTZ R71, R43, R42, 1 ;  /* 0x3f8000002b477423 */ /* 0x000fe4000001002a */
[----:B------:R-:W-:-:S02]  /*19b0*/  FMUL.FTZ R0, R95, R0 ;  /* 0x000000005f007220 */ /* 0x000fc40000410000 */
[----:B------:R-:W-:Y:S02]  /*19c0*/  FMUL.FTZ R42, R102, R61 ;  /* 0x0000003d662a7220 */ /* 0x000fe40000410000 */
[----:B------:R-:W-:Y:S02]  /*19d0*/  FMUL.FTZ R60, R93, R62 ;  /* 0x0000003e5d3c7220 */ /* 0x000fe40000410000 */
[----:B------:R-:W-:Y:S02]  /*19e0*/  FMUL.FTZ R61, R94, R63 ;  /* 0x0000003f5e3d7220 */ /* 0x000fe40000410000 */
[----:B------:R-:W-:Y:S02]  /*19f0*/  FMUL.FTZ R62, R0, R69 ;  /* 0x00000045003e7220 */ /* 0x000fe40000410000 */
[----:B------:R-:W-:Y:S02]  /*1a00*/  FMUL.FTZ R63, R42, R71 ;  /* 0x000000472a3f7220 */ /* 0x000fe40000410000 */
[----:B------:R-:W-:-:S02]  /*1a10*/  FADD.FTZ R42, -R104, 1 ;  /* 0x3f800000682a7421 */ /* 0x000fc40000010100 */
[----:B--2---:R-:W-:Y:S02]  /*1a20*/  FMUL.FTZ R0, R28, R44 ;  /* 0x0000002c1c007220 */ /* 0x004fe40000410000 */
[----:B------:R-:W-:Y:S02]  /*1a30*/  FFMA.FTZ R42, R37, R42, 1 ;  /* 0x3f800000252a7423 */ /* 0x000fe4000001002a */
[----:B------:R-:W-:Y:S02]  /*1a40*/  FMUL.FTZ R0, R105, R0 ;  /* 0x0000000069007220 */ /* 0x000fe40000410000 */
[----:B----4-:R-:W-:Y:S01]  /*1a50*/  FADD.FTZ R69, -R107, 1 ;  /* 0x3f8000006b457421 */ /* 0x010fe20000010100 */
[----:B------:R1:W-:Y:S01]  /*1a60*/  STS.128 [R114.X16], R64 ;  /* 0x0000004072007388 */ /* 0x0003e2000000cc00 */
[----:B------:R-:W-:Y:S02]  /*1a70*/  FMUL.FTZ R102, R43, R102 ;  /* 0x000000662b667220 */ /* 0x000fe40000410000 */
[----:B------:R-:W-:Y:S01]  /*1a80*/  FFMA.FTZ R69, R38, R69, 1 ;  /* 0x3f80000026457423 */ /* 0x000fe20000010045 */
[----:B------:R-:W-:Y:S01]  /*1a90*/  STS.128 [R114.X16+0x10], R60 ;  /* 0x0000103c72007388 */ /* 0x000fe2000000cc00 */
[----:B-1----:R-:W-:-:S02]  /*1aa0*/  FADD.FTZ R65, -R105, 1 ;  /* 0x3f80000069417421 */ /* 0x002fc40000010100 */
[----:B------:R-:W-:Y:S02]  /*1ab0*/  FMUL.FTZ R67, R29, R45 ;  /* 0x0000002d1d437220 */ /* 0x000fe40000410000 */
[----:B------:R-:W-:Y:S02]  /*1ac0*/  FFMA.FTZ R65, R36, R65, 1 ;  /* 0x3f80000024417423 */ /* 0x000fe40000010041 */
[----:B------:R-:W-:Y:S02]  /*1ad0*/  FMUL.FTZ R67, R104, R67 ;  /* 0x0000004368437220 */ /* 0x000fe40000410000 */
[----:B------:R-:W-:Y:S02]  /*1ae0*/  FMUL.FTZ R96, R0, R65 ;  /* 0x0000004100607220 */ /* 0x000fe40000410000 */
[----:B------:R-:W-:Y:S02]  /*1af0*/  FMUL.FTZ R97, R67, R42 ;  /* 0x0000002a43617220 */ /* 0x000fe40000410000 */
[----:B------:R-:W-:-:S02]  /*1b00*/  FMUL.FTZ R64, R30, R46 ;  /* 0x0000002e1e407220 */ /* 0x000fc40000410000 */
[----:B------:R-:W-:Y:S02]  /*1b10*/  FADD.FTZ R0, -R106, 1 ;  /* 0x3f8000006a007421 */ /* 0x000fe40000010100 */
[----:B------:R-:W-:Y:S02]  /*1b20*/  FADD.FTZ R67, -R109, 1 ;  /* 0x3f8000006d437421 */ /* 0x000fe40000010100 */
[----:B------:R-:W-:Y:S02]  /*1b30*/  FMUL.FTZ R65, R31, R47 ;  /* 0x0000002f1f417220 */ /* 0x000fe40000410000 */
[----:B0-----:R-:W-:Y:S02]  /*1b40*/  FMUL.FTZ R42, R20, R56 ;  /* 0x00000038142a7220 */ /* 0x001fe40000410000 */
[----:B------:R-:W-:Y:S02]  /*1b50*/  FMUL.FTZ R64, R107, R64 ;  /* 0x000000406b407220 */ /* 0x000fe40000410000 */
[----:B------:R-:W-:-:S02]  /*1b60*/  FFMA.FTZ R0, R39, R0, 1 ;  /* 0x3f80000027007423 */ /* 0x000fc40000010000 */
[----:B------:R-:W-:Y:S02]  /*1b70*/  FFMA.FTZ R67, R32, R67, 1 ;  /* 0x3f80000020437423 */ /* 0x000fe40000010043 */
[----:B------:R-:W-:Y:S02]  /*1b80*/  FMUL.FTZ R65, R106, R65 ;  /* 0x000000416a417220 */ /* 0x000fe40000410000 */
[----:B------:R-:W-:Y:S02]  /*1b90*/  FMUL.FTZ R42, R109, R42 ;  /* 0x0000002a6d2a7220 */ /* 0x000fe40000410000 */
[----:B------:R-:W-:Y:S02]  /*1ba0*/  FMUL.FTZ R98, R64, R69 ;  /* 0x0000004540627220 */ /* 0x000fe40000410000 */
[----:B------:R-:W-:Y:S02]  /*1bb0*/  FMUL.FTZ R99, R65, R0 ;  /* 0x0000000041637220 */ /* 0x000fe40000410000 */
[----:B------:R-:W-:-:S02]  /*1bc0*/  FMUL.FTZ R116, R42, R67 ;  /* 0x000000432a747220 */ /* 0x000fc40000410000 */
[----:B------:R-:W-:Y:S01]  /*1bd0*/  FADD.FTZ R64, -R110, 1 ;  /* 0x3f8000006e407421 */ /* 0x000fe20000010100 */
[----:B------:R0:W-:Y:S01]  /*1be0*/  STS.128 [R114.X16+0x20], R96 ;  /* 0x0000206072007388 */ /* 0x0001e2000000cc00 */
[----:B------:R-:W-:Y:S02]  /*1bf0*/  FMUL.FTZ R69, R21, R57 ;  /* 0x0000003915457220 */ /* 0x000fe40000410000 */
[----:B------:R-:W-:Y:S02]  /*1c00*/  FADD.FTZ R65, -R111, 1 ;  /* 0x3f8000006f417421 */ /* 0x000fe40000010100 */
[----:B------:R-:W-:Y:S02]  /*1c10*/  FMUL.FTZ R0, R22, R58 ;  /* 0x0000003a16007220 */ /* 0x000fe40000410000 */
[----:B------:R-:W-:Y:S02]  /*1c20*/  FADD.FTZ R42, -R112, 1 ;  /* 0x3f800000702a7421 */ /* 0x000fe40000010100 */
[----:B------:R-:W-:-:S02]  /*1c30*/  FMUL.FTZ R67, R23, R59 ;  /* 0x0000003b17437220 */ /* 0x000fc40000410000 */
[----:B------:R-:W-:Y:S02]  /*1c40*/  FFMA.FTZ R64, R33, R64, 1 ;  /* 0x3f80000021407423 */ /* 0x000fe40000010040 */
[----:B------:R-:W-:Y:S02]  /*1c50*/  FMUL.FTZ R69, R110, R69 ;  /* 0x000000456e457220 */ /* 0x000fe40000410000 */
[----:B------:R-:W-:Y:S02]  /*1c60*/  FFMA.FTZ R65, R34, R65, 1 ;  /* 0x3f80000022417423 */ /* 0x000fe40000010041 */
[----:B------:R-:W-:Y:S02]  /*1c70*/  FMUL.FTZ R0, R111, R0 ;  /* 0x000000006f007220 */ /* 0x000fe40000410000 */
[----:B------:R-:W-:Y:S02]  /*1c80*/  FFMA.FTZ R42, R35, R42, 1 ;  /* 0x3f800000232a7423 */ /* 0x000fe4000001002a */
[----:B------:R-:W-:-:S02]  /*1c90*/  FMUL.FTZ R67, R112, R67 ;  /* 0x0000004370437220 */ /* 0x000fc40000410000 */
[----:B------:R-:W-:Y:S02]  /*1ca0*/  FMUL.FTZ R117, R69, R64 ;  /* 0x0000004045757220 */ /* 0x000fe40000410000 */
[----:B------:R-:W-:Y:S02]  /*1cb0*/  FMUL.FTZ R118, R0, R65 ;  /* 0x0000004100767220 */ /* 0x000fe40000410000 */
[----:B------:R-:W-:Y:S02]  /*1cc0*/  FMUL.FTZ R119, R67, R42 ;  /* 0x0000002a43777220 */ /* 0x000fe40000410000 */
[----:B0-----:R-:W-:Y:S01]  /*1cd0*/  FMUL.FTZ R97, R24, R103 ;  /* 0x0000006718617220 */ /* 0x001fe20000410000 */
        /* <DEDUP_REMOVED lines=23> */
[----:B------:R-:W-:Y:S02]  /*1e50*/  FFMA.FTZ R20, R85, R2, R32 ;  /* 0x0000000255147223 */ /* 0x000fe40000010020 */
[----:B------:R-:W-:Y:S02]  /*1e60*/  FMUL.FTZ R111, R34, R111 ;  /* 0x0000006f226f7220 */ /* 0x000fe40000410000 */
[----:B------:R-:W-:-:S02]  /*1e70*/  FMUL.FTZ R112, R35, R112 ;  /* 0x0000007023707220 */ /* 0x000fc40000410000 */
[----:B------:R-:W-:Y:S01]  /*1e80*/  FMUL.FTZ R110, R33, R110 ;  /* 0x0000006e216e7220 */ /* 0x000fe20000410000 */
[----:B0-----:R0:W-:Y:S01]  /*1e90*/  STG.E.128 [R24.64], R64 ;  /* 0x0000004018007986 */ /* 0x0011e2000c101d1a */
[----:B------:R-:W-:Y:S02]  /*1ea0*/  FFMA.FTZ R20, R86, R89, R20 ;  /* 0x0000005956147223 */ /* 0x000fe40000010014 */
        /* <DEDUP_REMOVED lines=45> */
[----:B------:R-:W2:Y:S03]  /*2180*/  LDS.128 R40, [R249.X16+0x200] ;  /* 0x00020000f9287984 */ /* 0x000ea6000000cc00 */
[----:B------:R-:W-:Y:S01]  /*2190*/  MOV R21, UR8 ;  /* 0x0000000800157c02 */ /* 0x000fe20008000f00 */
[----:B------:R-:W3:Y:S04]  /*21a0*/  LDS.128 R52, [R249.X16+0x400] ;  /* 0x00040000f9347984 */ /* 0x000ee8000000cc00 */
[----:B0-----:R-:W0:Y:S01]  /*21b0*/  LDS.128 R60, [R249.X16+0x600] ;  /* 0x00060000f93c7984 */ /* 0x001e22000000cc00 */
[----:B------:R-:W-:-:S05]  /*21c0*/  IMAD.WIDE R20, R230, 0x10, R20 ;  /* 0x00000010e6147825 */ /* 0x000fca00078e0214 */
[----:B-1----:R1:W-:Y:S04]  /*21d0*/  STG.E.128 [R20.64], R36 ;  /* 0x0000002414007986 */ /* 0x0023e8000c101d1a */
[----:B--2---:R1:W-:Y:S04]  /*21e0*/  STG.E.128 [R20.64+0x200], R40 ;  /* 0x0002002814007986 */ /* 0x0043e8000c101d1a */
[----:B---3--:R1:W-:Y:S04]  /*21f0*/  STG.E.128 [R20.64+0x400], R52 ;  /* 0x0004003414007986 */ /* 0x0083e8000c101d1a */
[----:B0-----:R1:W-:Y:S02]  /*2200*/  STG.E.128 [R20.64+0x600], R60 ;  /* 0x0006003c14007986 */ /* 0x0013e4000c101d1a */
.L_x_3060:
[----:B------:R-:W-:Y:S01]  /*2210*/  FFMA.FTZ R23, R80, R97, R23 ;  /* 0x0000006150177223 */ /* 0x000fe20000010017 */
[----:B------:R-:W-:Y:S01]  /*2220*/  BAR.SYNC.DEFER_BLOCKING 0x0 ;  /* 0x0000000000007b1d */ /* 0x000fe20000010000 */
[----:B0-----:R-:W-:Y:S01]  /*2230*/  CS2R R68, SRZ ;  /* 0x0000000000447805 */ /* 0x001fe2000001ff00 */
[----:B------:R-:W-:Y:S01]  /*2240*/  CS2R R70, SRZ ;  /* 0x0000000000467805 */ /* 0x000fe2000001ff00 */
[----:B------:R-:W-:Y:S01]  /*2250*/  FFMA.FTZ R23, R81, R0, R23 ;  /* 0x0000000051177223 */ /* 0x000fe20000010017 */
[----:B------:R-:W-:Y:S01]  /*2260*/  CS2R R64, SRZ ;  /* 0x0000000000407805 */ /* 0x000fe2000001ff00 */
[----:B------:R-:W-:Y:S01]  /*2270*/  CS2R R66, SRZ ;  /* 0x0000000000427805 */ /* 0x000fe2000001ff00 */
[----:B-1----:R-:W-:Y:S01]  /*2280*/  CS2R R60, SRZ ;  /* 0x00000000003c7805 */ /* 0x002fe2000001ff00 */
        /* <DEDUP_REMOVED lines=83> */
.L_x_3162:
        /* <DEDUP_REMOVED lines=40> */
[C---:B------:R-:W-:Y:S01]  /*2a40*/  LOP3.LUT P0, RZ, R165.reuse, 0x1f, RZ, 0xc0, !PT ;  /* 0x0000001fa5ff7812 */ /* 0x040fe2000780c0ff */
[----:B------:R-:W-:Y:S01]  /*2a50*/  UIADD3 UR36, UR21, -0x1, URZ ;  /* 0xffffffff15247890 */ /* 0x000fe2000fffe03f */
[C---:B------:R-:W-:Y:S01]  /*2a60*/  ISETP.NE.AND P1, PT, R165.reuse, RZ, PT ;  /* 0x000000ffa500720c */ /* 0x040fe20003f25270 */
[----:B------:R-:W-:Y:S01]  /*2a70*/  UIMAD UR42, UR11, UR38, URZ ;  /* 0x000000260b2a72a4 */ /* 0x000fe2000f8e023f */
[----:B------:R-:W-:Y:S01]  /*2a80*/  MOV R102, 0x100 ;  /* 0x0000010000667802 */ /* 0x000fe20000000f00 */
[----:B------:R-:W-:Y:S01]  /*2a90*/  ULEA.HI UR37, UR36, UR36, URZ, 0x1 ;  /* 0x0000002424257291 */ /* 0x000fe2000f8f083f */
[----:B------:R-:W-:Y:S01]  /*2aa0*/  IADD3 R115, R165, 0x200, RZ ;  /* 0x00000200a5737810 */ /* 0x000fe20007ffe0ff */
[----:B------:R-:W-:Y:S01]  /*2ab0*/  UIMAD UR42, UR10, UR39, UR42 ;  /* 0x000000270a2a72a4 */ /* 0x000fe2000f8e022a */
[----:B------:R-:W-:Y:S01]  /*2ac0*/  MOV R121, RZ ;  /* 0x000000ff00797202 */ /* 0x000fe20000000f00 */
[----:B------:R-:W-:Y:S01]  /*2ad0*/  ULOP3.LUT UR37, UR37, 0xfffffe, URZ, 0xc0, !UPT ;  /* 0x00fffffe25257892 */ /* 0x000fe2000f8ec03f */
[----:B------:R-:W-:-:S03]  /*2ae0*/  CS2R R122, SRZ ;  /* 0x00000000007a7805 */ /* 0x000fc6000001ff00 */
[----:B------:R-:W-:-:S06]  /*2af0*/  UIADD3 UR37, UR36, -UR37, URZ ;  /* 0x8000002524257290 */ /* 0x000fcc000fffe03f */
[----:B------:R-:W-:Y:S01]  /*2b00*/  MOV R101, UR37 ;  /* 0x0000002500657c02 */ /* 0x000fe20008000f00 */
[----:B------:R-:W-:-:S03]  /*2b10*/  UIMAD.WIDE.U32 UR36, UR10, UR38, URZ ;  /* 0x000000260a2472a5 */ /* 0x000fc6000f8e003f */
[----:B------:R-:W-:Y:S01]  /*2b20*/  ULDC.64 UR38, c[0x0][0x1c0] ;  /* 0x0000700000267ab9 */ /* 0x000fe20000000a00 */
[----:B------:R-:W-:Y:S01]  /*2b30*/  @!P1 IMAD R115, R101, R102, UR7 ;  /* 0x0000000765739e24 */ /* 0x000fe2000f8e0266 */
        /* <DEDUP_REMOVED lines=10> */
[----:B--2---:R-:W1:Y:S08]  /*2be0*/  R2UR UR40, R3 ;  /* 0x00000000032873c2 */ /* 0x004e7000000e0000 */
[----:B------:R-:W2:Y:S01]  /*2bf0*/  R2UR UR41, R2 ;  /* 0x00000000022973c2 */ /* 0x000ea200000e0000 */
[----:B-1----:R-:W-:-:S02]  /*2c00*/  FMUL.FTZ R0, R164, UR40 ;  /* 0x00000028a4007c20 */ /* 0x002fc40008410000 */
[----:B------:R-:W-:Y:S02]  /*2c10*/  FMUL.FTZ R102, R151, UR40 ;  /* 0x0000002897667c20 */ /* 0x000fe40008410000 */
[----:B------:R-:W-:Y:S02]  /*2c20*/  FMUL.RZ R98, R0, 0.15915493667125701904 ;  /* 0x3e22f98300627820 */ /* 0x000fe4000040c000 */
[----:B------:R-:W-:Y:S02]  /*2c30*/  FMUL.FTZ R0, R163, UR40 ;  /* 0x00000028a3007c20 */ /* 0x000fe40008410000 */
[----:B------:R-:W-:Y:S01]  /*2c40*/  MUFU.SIN R137, R98 ;  /* 0x0000006200897308 */ /* 0x000fe20000000400 */
[----:B--2---:R-:W-:Y:S01]  /*2c50*/  MOV R175, UR41 ;  /* 0x0000002900af7c02 */ /* 0x004fe20008000f00 */
[----:B------:R-:W-:Y:S02]  /*2c60*/  FMUL.RZ R99, R0, 0.15915493667125701904 ;  /* 0x3e22f98300637820 */ /* 0x000fe4000040c000 */
[----:B------:R-:W-:-:S02]  /*2c70*/  FMUL.FTZ R0, R162, UR40 ;  /* 0x00000028a2007c20 */ /* 0x000fc40008410000 */
[----:B------:R-:W-:Y:S02]  /*2c80*/  FMUL.FTZ R175, R175, 1.4426950216293334961 ;  /* 0x3fb8aa3bafaf7820 */ /* 0x000fe40000410000 */
[----:B0-----:R-:W-:Y:S01]  /*2c90*/  FMUL.RZ R96, R0, 0.15915493667125701904 ;  /* 0x3e22f98300607820 */ /* 0x001fe2000040c000 */
[----:B------:R0:W-:Y:S01]  /*2ca0*/  MUFU.COS R113, R98 ;  /* 0x0000006200717308 */ /* 0x0001e20000000000 */
[----:B------:R-:W-:Y:S02]  /*2cb0*/  FMUL.FTZ R0, R161, UR40 ;  /* 0x00000028a1007c20 */ /* 0x000fe40008410000 */
[----:B------:R-:W-:Y:S02]  /*2cc0*/  FMUL.RZ R117, R102, 0.15915493667125701904 ;  /* 0x3e22f98366757820 */ /* 0x000fe4000040c000 */
[----:B------:R-:W-:Y:S02]  /*2cd0*/  FMUL.RZ R3, R0, 0.15915493667125701904 ;  /* 0x3e22f98300037820 */ /* 0x000fe4000040c000 */
[----:B------:R-:W-:Y:S01]  /*2ce0*/  FMUL.FTZ R0, R160, UR40 ;  /* 0x00000028a0007c20 */ /* 0x000fe20008410000 */
[----:B------:R-:W-:Y:S01]  /*2cf0*/  MUFU.SIN R174, R96 ;  /* 0x0000006000ae7308 */ /* 0x000fe20000000400 */
[----:B------:R-:W-:-:S02]  /*2d00*/  FMUL.FTZ R177, R149, UR40 ;  /* 0x0000002895b17c20 */ /* 0x000fc40008410000 */
[----:B------:R-:W-:Y:S02]  /*2d10*/  FMUL.RZ R97, R0, 0.15915493667125701904 ;  /* 0x3e22f98300617820 */ /* 0x000fe4000040c000 */
[----:B------:R-:W-:Y:S02]  /*2d20*/  FMUL.FTZ R0, R159, UR40 ;  /* 0x000000289f007c20 */ /* 0x000fe40008410000 */
[----:B------:R-:W-:Y:S01]  /*2d30*/  FMUL.RZ R177, R177, 0.15915493667125701904 ;  /* 0x3e22f983b1b17820 */ /* 0x000fe2000040c000 */
        /* <DEDUP_REMOVED lines=12> */
[----:B0-----:R-:W-:-:S04]  /*2e00*/  MOV R96, UR21 ;  /* 0x0000001500607c02 */ /* 0x001fc80008000f00 */
[----:B------:R-:W-:-:S03]  /*2e10*/  ISETP.LT.OR P0, PT, R96, 0x2, P0 ;  /* 0x000000026000780c */ /* 0x000fc60000701670 */
        /* <DEDUP_REMOVED lines=11> */
[----:B------:R-:W-:-:S03]  /*2ed0*/  @!P0 IADD3 R97, R97, -0x2, RZ ;  /* 0xfffffffe61618810 */ /* 0x000fc60007ffe0ff */
[----:B------:R0:W-:Y:S08]  /*2ee0*/  MUFU.COS R30, R99 ;  /* 0x00000063001e7308 */ /* 0x0001f00000000000 */
[----:B------:R-:W-:Y:S01]  /*2ef0*/  MUFU.SIN R138, R3 ;  /* 0x00000003008a7308 */ /* 0x000fe20000000400 */
[----:B0-----:R-:W-:Y:S01]  /*2f00*/  FMUL.RZ R99, R0, 0.15915493667125701904 ;  /* 0x3e22f98300637820 */ /* 0x001fe2000040c000 */
[----:B------:R-:W-:-:S04]  /*2f10*/  SHF.L.U32 R0, R165, 0x3, RZ ;  /* 0x00000003a5007819 */ /* 0x000fc800000006ff */
[----:B------:R-:W-:Y:S02]  /*2f20*/  LOP3.LUT R96, R0, 0xffffff00, RZ, 0xc0, !PT ;  /* 0xffffff0000607812 */ /* 0x000fe400078ec0ff */
[----:B------:R0:W-:Y:S02]  /*2f30*/  MUFU.COS R139, R3 ;  /* 0x00000003008b7308 */ /* 0x0001e40000000000 */
[----:B------:R-:W-:-:S06]  /*2f40*/  LEA R111, R251, R96, 0x3 ;  /* 0x00000060fb6f7211 */ /* 0x000fcc00078e18ff */
[----:B------:R-:W-:Y:S01]  /*2f50*/  MUFU.SIN R129, R98 ;  /* 0x0000006200817308 */ /* 0x000fe20000000400 */
[----:B0-----:R-:W-:-:S04]  /*2f60*/  FMUL.FTZ R3, R153, UR40 ;  /* 0x0000002899037c20 */ /* 0x001fc80008410000 */
[----:B------:R-:W-:-:S03]  /*2f70*/  FMUL.RZ R100, R3, 0.15915493667125701904 ;  /* 0x3e22f98303647820 */ /* 0x000fc6000040c000 */
[----:B------:R0:W-:Y:S08]  /*2f80*/  MUFU.COS R131, R98 ;  /* 0x0000006200837308 */ /* 0x0001f00000000000 */
[----:B------:R-:W-:Y:S01]  /*2f90*/  MUFU.SIN R0, R100 ;  /* 0x0000006400007308 */ /* 0x000fe20000000400 */
[----:B0-----:R-:W-:-:S05]  /*2fa0*/  MOV R98, c[0x0][0x16c] ;  /* 0x00005b0000627a02 */ /* 0x001fca0000000f00 */
[----:B------:R-:W-:Y:S01]  /*2fb0*/  @!P0 IMAD R3, R97, R98, UR7 ;  /* 0x0000000761038e24 */ /* 0x000fe2000f8e0262 */
[----:B------:R-:W-:Y:S01]  /*2fc0*/  IADD3 R98, R96, R251, RZ ;  /* 0x000000fb60627210 */ /* 0x000fe20007ffe0ff */
[----:B------:R-:W-:Y:S01]  /*2fd0*/  FMUL.FTZ R96, R152, UR40 ;  /* 0x0000002898607c20 */ /* 0x000fe20008410000 */
[----:B------:R0:W-:Y:S02]  /*2fe0*/  MUFU.COS R127, R100 ;  /* 0x00000064007f7308 */ /* 0x0001e40000000000 */
[C---:B------:R-:W-:Y:S01]  /*2ff0*/  IADD3 R97, R98.reuse, 0x20, RZ ;  /* 0x0000002062617810 */ /* 0x040fe20007ffe0ff */
[----:B------:R-:W-:Y:S01]  /*3000*/  IMAD R2, R251, 0x7, R98 ;  /* 0x00000007fb027824 */ /* 0x000fe200078e0262 */
[----:B------:R-:W-:Y:S01]  /*3010*/  IADD3 R101, R98, 0x60, RZ ;  /* 0x0000006062657810 */ /* 0x000fe20007ffe0ff */
[----:B------:R-:W-:Y:S01]  /*3020*/  FMUL.RZ R108, R96, 0.15915493667125701904 ;  /* 0x3e22f983606c7820 */ /* 0x000fe2000040c000 */
[----:B------:R-:W-:Y:S02]  /*3030*/  IADD3 R103, R98, 0x80, RZ ;  /* 0x0000008062677810 */ /* 0x000fe40007ffe0ff */
[C---:B------:R-:W-:Y:S01]  /*3040*/  IADD3 R96, R2.reuse, 0x1, RZ ;  /* 0x0000000102607810 */ /* 0x040fe20007ffe0ff */
[----:B------:R-:W-:Y:S01]  /*3050*/  MUFU.SIN R125, R99 ;  /* 0x00000063007d7308 */ /* 0x000fe20000000400 */
[----:B0-----:R-:W-:-:S02]  /*3060*/  IADD3 R100, R2, 0x2, RZ ;  /* 0x0000000202647810 */ /* 0x001fc40007ffe0ff */
[-C--:B------:R-:W-:Y:S02]  /*3070*/  LEA.HI.SX32 R120, R96, R111.reuse, 0x1b ;  /* 0x0000006f60787211 */ /* 0x080fe400078fdaff */
[----:B------:R-:W-:Y:S02]  /*3080*/  IADD3 R106, R2, 0x5, RZ ;  /* 0x00000005026a7810 */ /* 0x000fe40007ffe0ff */
[----:B------:R-:W-:Y:S01]  /*3090*/  LEA.HI.SX32 R96, R100, R111, 0x1b ;  /* 0x0000006f64607211 */ /* 0x000fe200078fdaff */
[----:B------:R0:W-:Y:S01]  /*30a0*/  MUFU.COS R126, R99 ;  /* 0x00000063007e7308 */ /* 0x0001e20000000000 */
[----:B------:R-:W-:Y:S01]  /*30b0*/  IADD3 R105, R98, 0xa0, RZ ;  /* 0x000000a062697810 */ /* 0x000fe20007ffe0ff */
[----:B------:R-:W-:Y:S01]  /*30c0*/  FMUL.FTZ R100, R150, UR40 ;  /* 0x0000002896647c20 */ /* 0x000fe20008410000 */
[C---:B------:R-:W-:Y:S02]  /*30d0*/  IADD3 R107, R98.reuse, 0xc0, RZ ;  /* 0x000000c0626b7810 */ /* 0x040fe40007ffe0ff */
[----:B------:R-:W-:-:S02]  /*30e0*/  IADD3 R109, R98, 0xe0, RZ ;  /* 0x000000e0626d7810 */ /* 0x000fc40007ffe0ff */
[-C--:B------:R-:W-:Y:S01]  /*30f0*/  LEA.HI.SX32 R97, R97, R98.reuse, 0x1b ;  /* 0x0000006261617211 */ /* 0x080fe200078fdaff */
[----:B------:R-:W-:Y:S01]  /*3100*/  MUFU.SIN R124, R108 ;  /* 0x0000006c007c7308 */ /* 0x000fe20000000400 */
[----:B0-----:R-:W-:Y:S02]  /*3110*/  IADD3 R99, R98, 0x40, RZ ;  /* 0x0000004062637810 */ /* 0x001fe40007ffe0ff */
[-C--:B------:R-:W-:Y:S02]  /*3120*/  LEA.HI.SX32 R101, R101, R98.reuse, 0x1b ;  /* 0x0000006265657211 */ /* 0x080fe400078fdaff */
[-C--:B------:R-:W-:Y:S02]  /*3130*/  LEA.HI.SX32 R99, R99, R98.reuse, 0x1b ;  /* 0x0000006263637211 */ /* 0x080fe400078fdaff */
[-C--:B------:R-:W-:Y:S01]  /*3140*/  LEA.HI.SX32 R103, R103, R98.reuse, 0x1b ;  /* 0x0000006267677211 */ /* 0x080fe200078fdaff */
[----:B------:R0:W-:Y:S01]  /*3150*/  MUFU.COS R132, R108 ;  /* 0x0000006c00847308 */ /* 0x0001e20000000000 */
[----:B------:R-:W-:-:S02]  /*3160*/  LEA.HI.SX32 R105, R105, R98, 0x1b ;  /* 0x0000006269697211 */ /* 0x000fc400078fdaff */
[-C--:B------:R-:W-:Y:S02]  /*3170*/  LEA.HI.SX32 R107, R107, R98.reuse, 0x1b ;  /* 0x000000626b6b7211 */ /* 0x080fe400078fdaff */
[-C--:B------:R-:W-:Y:S02]  /*3180*/  LEA.HI.SX32 R109, R109, R98.reuse, 0x1b ;  /* 0x000000626d6d7211 */ /* 0x080fe400078fdaff */
[----:B------:R-:W-:Y:S01]  /*3190*/  LEA.HI.SX32 R98, R98, R98, 0x1b ;  /* 0x0000006262627211 */ /* 0x000fe200078fdaff */
[----:B------:R-:W-:Y:S01]  /*31a0*/  MUFU.SIN R128, R117 ;  /* 0x0000007500807308 */ /* 0x000fe20000000400 */
[----:B0-----:R-:W-:Y:S01]  /*31b0*/  LEA.HI.SX32 R108, R106, R111, 0x1b ;  /* 0x0000006f6a6c7211 */ /* 0x001fe200078fdaff */
[----:B------:R-:W-:Y:S01]  /*31c0*/  FMUL.RZ R106, R100, 0.15915493667125701904 ;  /* 0x3e22f983646a7820 */ /* 0x000fe2000040c000 */
[----:B------:R-:W-:Y:S01]  /*31d0*/  IADD3 R102, R2, 0x3, RZ ;  /* 0x0000000302667810 */ /* 0x000fe20007ffe0ff */
[----:B------:R-:W-:Y:S01]  /*31e0*/  FMUL.FTZ R100, R164, R175 ;  /* 0x000000afa4647220 */ /* 0x000fe20000410000 */
[----:B---3--:R0:W-:Y:S01]  /*31f0*/  STS.128 [R98.X16], R4 ;  /* 0x0000000462007388 */ /* 0x0081e2000000cc00 */
[----:B------:R-:W-:-:S02]  /*3200*/  IADD3 R104, R2, 0x4, RZ ;  /* 0x0000000402687810 */ /* 0x000fc40007ffe0ff */
[C---:B------:R-:W-:Y:S01]  /*3210*/  IADD3 R110, R2.reuse, 0x6, RZ ;  /* 0x00000006026e7810 */ /* 0x040fe20007ffe0ff */
[----:B----4-:R1:W-:Y:S01]  /*3220*/  STS.128 [R97.X16+0x200], R8 ;  /* 0x0002000861007388 */ /* 0x0103e2000000cc00 */
[----:B------:R-:W2:Y:S01]  /*3230*/  MUFU.EX2 R100, R100 ;  /* 0x0000006400647308 */ /* 0x000ea20000000800 */
[----:B------:R-:W-:Y:S02]  /*3240*/  IADD3 R114, R2, 0x7, RZ ;  /* 0x0000000702727810 */ /* 0x000fe40007ffe0ff */
[----:B------:R-:W-:Y:S01]  /*3250*/  STS.128 [R99.X16+0x400], R12 ;  /* 0x0004000c63007388 */ /* 0x000fe2000000cc00 */
[-C--:B------:R-:W-:Y:S02]  /*3260*/  LEA.HI.SX32 R102, R102, R111.reuse, 0x1b ;  /* 0x0000006f66667211 */ /* 0x080fe400078fdaff */
[-C--:B------:R-:W-:Y:S01]  /*3270*/  LEA.HI.SX32 R104, R104, R111.reuse, 0x1b ;  /* 0x0000006f68687211 */ /* 0x080fe200078fdaff */
[----:B------:R-:W-:Y:S01]  /*3280*/  STS.128 [R101.X16+0x600], R16 ;  /* 0x0006001065007388 */ /* 0x000fe2000000cc00 */
[-C--:B------:R-:W-:Y:S01]  /*3290*/  LEA.HI.SX32 R112, R110, R111.reuse, 0x1b ;  /* 0x0000006f6e707211 */ /* 0x080fe200078fdaff */
[----:B------:R-:W-:Y:S01]  /*32a0*/  MUFU.COS R130, R117 ;  /* 0x0000007500827308 */ /* 0x000fe20000000000 */
[----:B------:R-:W-:Y:S01]  /*32b0*/  LEA.HI.SX32 R116, R114, R111, 0x1b ;  /* 0x0000006f72747211 */ /* 0x000fe200078fdaff */
[----:B------:R-:W-:Y:S01]  /*32c0*/  STS.128 [R103.X16+0x800], R20 ;  /* 0x0008001467007388 */ /* 0x000fe2000000cc00 */
[----:B0-----:R-:W-:-:S02]  /*32d0*/  FMUL.FTZ R5, R163, R175 ;  /* 0x000000afa3057220 */ /* 0x001fc40000410000 */
[----:B------:R-:W-:Y:S01]  /*32e0*/  FMUL.FTZ R7, R161, R175 ;  /* 0x000000afa1077220 */ /* 0x000fe20000410000 */
[----:B------:R-:W-:Y:S01]  /*32f0*/  STS.128 [R105.X16+0xa00], R24 ;  /* 0x000a001869007388 */ /* 0x000fe2000000cc00 */
[C---:B--2---:R-:W-:Y:S01]  /*3300*/  FMUL.FTZ R136, R100.reuse, R113 ;  /* 0x0000007164887220 */ /* 0x044fe20000410000 */
[----:B------:R-:W-:Y:S01]  /*3310*/  MUFU.SIN R133, R106 ;  /* 0x0000006a00857308 */ /* 0x000fe20000000400 */
[----:B------:R-:W-:Y:S01]  /*3320*/  FMUL.FTZ R137, R100, R137 ;  /* 0x0000008964897220 */ /* 0x000fe20000410000 */
[----:B------:R0:W-:Y:S01]  /*3330*/  STS.128 [R107.X16+0xc00], R88 ;  /* 0x000c00586b007388 */ /* 0x0001e2000000cc00 */
[----:B-1----:R-:W-:Y:S01]  /*3340*/  MOV R8, 0x10 ;  /* 0x0000001000087802 */ /* 0x002fe20000000f00 */
[----:B------:R-:W-:Y:S02]  /*3350*/  FMUL.FTZ R6, R162, R175 ;  /* 0x000000afa2067220 */ /* 0x000fe40000410000 */
[----:B------:R-:W-:Y:S01]  /*3360*/  STS.128 [R109.X16+0xe00], R92 ;  /* 0x000e005c6d007388 */ /* 0x000fe2000000cc00 */
[----:B------:R-:W-:-:S06]  /*3370*/  NOP ;  /* 0x0000000000007918 */ /* 0x000fcc0000000000 */
[----:B------:R1:W-:Y:S01]  /*3380*/  MUFU.COS R4, R106 ;  /* 0x0000006a00047308 */ /* 0x0003e20000000000 */
[----:B------:R2:W-:Y:S01]  /*3390*/  LDS.128 R92, [R120.X16+0x10] ;  /* 0x00001000785c7984 */ /* 0x0005e2000000cc00 */
[----:B0-----:R-:W-:-:S03]  /*33a0*/  LEA.HI.SX32 R88, R2, R2, 0x1b ;  /* 0x0000000202587211 */ /* 0x001fc600078fdaff */
[----:B------:R-:W-:Y:S01]  /*33b0*/  LDS.128 R96, [R96.X16+0x20] ;  /* 0x0000200060607984 */ /* 0x000fe2000000cc00 */
[----:B------:R-:W-:Y:S01]  /*33c0*/  SHF.L.U32 R2, R115, 0x3, RZ ;  /* 0x0000000373027819 */ /* 0x000fe200000006ff */
[----:B------:R-:W-:Y:S01]  /*33d0*/  FMUL.FTZ R10, R157, R175 ;  /* 0x000000af9d0a7220 */ /* 0x000fe20000410000 */
[----:B------:R-:W0:Y:S01]  /*33e0*/  MUFU.EX2 R5, R5 ;  /* 0x0000000500057308 */ /* 0x000e220000000800 */
[----:B------:R-:W-:Y:S01]  /*33f0*/  LDS.128 R100, [R102.X16+0x30] ;  /* 0x0000300066647984 */ /* 0x000fe2000000cc00 */
[----:B--2---:R-:W-:-:S03]  /*3400*/  MOV R120, 0x3f800000 ;  /* 0x3f80000000787802 */ /* 0x004fc60000000f00 */
[----:B------:R-:W2:Y:S01]  /*3410*/  LDS.128 R88, [R88.X16] ;  /* 0x0000000058587984 */ /* 0x000ea2000000cc00 */
[-C--:B------:R-:W-:Y:S02]  /*3420*/  FMUL.FTZ R11, R156, R175.reuse ;  /* 0x000000af9c0b7220 */ /* 0x080fe40000410000 */
[----:B------:R-:W-:Y:S01]  /*3430*/  MUFU.EX2 R7, R7 ;  /* 0x0000000700077308 */ /* 0x000fe20000000800 */
[----:B-1----:R-:W1:Y:S04]  /*3440*/  LDS.128 R104, [R104.X16+0x40] ;  /* 0x0000400068687984 */ /* 0x002e68000000cc00 */
[----:B------:R-:W3:Y:S03]  /*3450*/  LDS.128 R108, [R108.X16+0x50] ;  /* 0x000050006c6c7984 */ /* 0x000ee6000000cc00 */
[----:B------:R4:W-:Y:S01]  /*3460*/  MUFU.EX2 R27, R6 ;  /* 0x00000006001b7308 */ /* 0x0009e20000000800 */
[----:B------:R-:W1:Y:S04]  /*3470*/  LDS.128 R112, [R112.X16+0x60] ;  /* 0x0000600070707984 */ /* 0x000e68000000cc00 */
[----:B------:R-:W1:Y:S03]  /*3480*/  LDS.128 R116, [R116.X16+0x70] ;  /* 0x0000700074747984 */ /* 0x000e66000000cc00 */
[----:B------:R-:W-:Y:S01]  /*3490*/  MUFU.COS R176, R177 ;  /* 0x000000b100b07308 */ /* 0x000fe20000000000 */
[----:B------:R0:W-:Y:S04]  /*34a0*/  STS.64 [R2+0x9880], R136 ;  /* 0x0098808802007388 */ /* 0x0001e80000000a00 */
[----:B------:R-:W5:Y:S03]  /*34b0*/  LDG.E.64 R166, [R166.64] ;  /* 0x0000001aa6a67981 */ /* 0x000f66000c1e1b00 */
[----:B------:R-:W2:Y:S01]  /*34c0*/  MUFU.EX2 R10, R10 ;  /* 0x0000000a000a7308 */ /* 0x000ea20000000800 */
[----:B0-----:R-:W-:Y:S01]  /*34d0*/  @!P0 IMAD.WIDE R2, R3, R8, UR28 ;  /* 0x0000001c03028e25 */ /* 0x001fe2000f8e0208 */
[----:B------:R-:W-:Y:S03]  /*34e0*/  BAR.SYNC.DEFER_BLOCKING 0x0 ;  /* 0x0000000000007b1d */ /* 0x000fe60000010000 */
[----:B------:R-:W-:-:S06]  /*34f0*/  FMUL.FTZ R8, R159, R175 ;  /* 0x000000af9f087220 */ /* 0x000fcc0000410000 */
[----:B------:R-:W0:Y:S01]  /*3500*/  MUFU.EX2 R8, R8 ;  /* 0x0000000800087308 */ /* 0x000e220000000800 */
[----:B----4-:R-:W-:Y:S02]  /*3510*/  FMUL.FTZ R6, R160, R175 ;  /* 0x000000afa0067220 */ /* 0x010fe40000410000 */
[C---:B------:R-:W-:Y:S02]  /*3520*/  FMUL.FTZ R30, R5.reuse, R30 ;  /* 0x0000001e051e7220 */ /* 0x040fe40000410000 */
[----:B------:R-:W-:-:S03]  /*3530*/  FMUL.FTZ R29, R5, R29 ;  /* 0x0000001d051d7220 */ /* 0x000fc60000410000 */
[----:B------:R-:W4:Y:S01]  /*3540*/  MUFU.EX2 R11, R11 ;  /* 0x0000000b000b7308 */ /* 0x000f220000000800 */
[----:B--2---:R-:W-:Y:S01]  /*3550*/  FMUL.FTZ R18, R10, R139 ;  /* 0x0000008b0a127220 */ /* 0x004fe20000410000 */
[----:B------:R2:W5:Y:S06]  /*3560*/  @!P0 LDG.E.128 R120, [R2.64] ;  /* 0x0000001a02788981 */ /* 0x00056c000c1e1d00 */
[----:B------:R-:W1:Y:S01]  /*3570*/  MUFU.EX2 R6, R6 ;  /* 0x0000000600067308 */ /* 0x000e620000000800 */
[----:B------:R-:W-:Y:S02]  /*3580*/  FMUL.FTZ R139, R164, R89 ;  /* 0x00000059a48b7220 */ /* 0x000fe40000410000 */
[----:B--2---:R-:W-:-:S02]  /*3590*/  FMUL.FTZ R3, R154, R175 ;  /* 0x000000af9a037220 */ /* 0x004fc40000410000 */
[----:B------:R-:W-:-:S03]  /*35a0*/  FMUL.FTZ R2, R155, R175 ;  /* 0x000000af9b027220 */ /* 0x000fc60000410000 */
[----:B------:R2:W-:Y:S01]  /*35b0*/  MUFU.EX2 R5, R3 ;  /* 0x0000000300057308 */ /* 0x0005e20000000800 */
[----:B0-----:R-:W-:Y:S02]  /*35c0*/  FMUL.FTZ R21, R8, R168 ;  /* 0x000000a808157220 */ /* 0x001fe40000410000 */
[----:B------:R-:W-:Y:S02]  /*35d0*/  FMUL.FTZ R9, R158, R175 ;  /* 0x000000af9e097220 */ /* 0x000fe40000410000 */
[----:B--2---:R-:W-:-:S03]  /*35e0*/  FMUL.FTZ R3, R164, R88 ;  /* 0x00000058a4037220 */ /* 0x004fc60000410000 */
[----:B------:R0:W2:Y:S01]  /*35f0*/  MUFU.EX2 R12, R2 ;  /* 0x00000002000c7308 */ /* 0x0000a20000000800 */
[C---:B------:R-:W-:Y:S02]  /*3600*/  FMUL.FTZ R139, R84.reuse, R139 ;  /* 0x0000008b548b7220 */ /* 0x040fe40000410000 */
[----:B------:R-:W-:Y:S02]  /*3610*/  FMUL.FTZ R168, R84, R3 ;  /* 0x0000000354a87220 */ /* 0x000fe40000410000 */
[C---:B------:R-:W-:Y:S02]  /*3620*/  FMUL.FTZ R26, R7.reuse, R173 ;  /* 0x000000ad071a7220 */ /* 0x040fe40000410000 */
[----:B0-----:R-:W-:Y:S02]  /*3630*/  FMUL.FTZ R2, R152, R175 ;  /* 0x000000af98027220 */ /* 0x001fe40000410000 */
[----:B------:R-:W-:Y:S02]  /*3640*/  FMUL.FTZ R25, R7, R172 ;  /* 0x000000ac07197220 */ /* 0x000fe40000410000 */
[----:B------:R-:W-:Y:S01]  /*3650*/  FMUL.FTZ R17, R10, R138 ;  /* 0x0000008a0a117220 */ /* 0x000fe20000410000 */
[----:B------:R0:W-:Y:S01]  /*3660*/  MUFU.EX2 R7, R2 ;  /* 0x0000000200077308 */ /* 0x0001e20000000800 */
[----:B------:R-:W-:-:S02]  /*3670*/  FMUL.FTZ R10, R168, R29 ;  /* 0x0000001da80a7220 */ /* 0x000fc40000410000 */
[----:B------:R-:W-:Y:S02]  /*3680*/  FMUL.FTZ R3, R139, R29 ;  /* 0x0000001d8b037220 */ /* 0x000fe40000410000 */
[C---:B----4-:R-:W-:Y:S02]  /*3690*/  FMUL.FTZ R16, R11.reuse, R135 ;  /* 0x000000870b107220 */ /* 0x050fe40000410000 */
[----:B------:R-:W-:Y:S02]  /*36a0*/  FMUL.FTZ R15, R11, R134 ;  /* 0x000000860b0f7220 */ /* 0x000fe40000410000 */
[C---:B0-----:R-:W-:Y:S01]  /*36b0*/  FMUL.FTZ R2, R163.reuse, R90 ;  /* 0x0000005aa3027220 */ /* 0x041fe20000410000 */
[----:B------:R-:W0:Y:S01]  /*36c0*/  MUFU.EX2 R9, R9 ;  /* 0x0000000900097308 */ /* 0x000e220000000800 */
[----:B------:R-:W-:Y:S02]  /*36d0*/  FMUL.FTZ R138, R163, R91 ;  /* 0x0000005ba38a7220 */ /* 0x000fe40000410000 */
[----:B------:R-:W-:-:S02]  /*36e0*/  FFMA.FTZ R11, R139, R30, R10 ;  /* 0x0000001e8b0b7223 */ /* 0x000fc4000001000a */
[----:B------:R-:W-:Y:S02]  /*36f0*/  FMUL.FTZ R197, R85, R2 ;  /* 0x0000000255c57220 */ /* 0x000fe40000410000 */
[----:B------:R-:W-:Y:S02]  /*3700*/  FFMA.FTZ R10, R168, R30, -R3 ;  /* 0x0000001ea80a7223 */ /* 0x000fe40000010803 */
[----:B------:R-:W-:Y:S02]  /*3710*/  FMUL.FTZ R13, R153, R175 ;  /* 0x000000af990d7220 */ /* 0x000fe40000410000 */
[----:B------:R-:W-:Y:S02]  /*3720*/  FMUL.FTZ R138, R85, R138 ;  /* 0x0000008a558a7220 */ /* 0x000fe40000410000 */
[C---:B------:R-:W-:Y:S02]  /*3730*/  FMUL.FTZ R28, R27.reuse, R28 ;  /* 0x0000001c1b1c7220 */ /* 0x040fe40000410000 */
[----:B------:R-:W-:-:S02]  /*3740*/  FMUL.FTZ R27, R27, R174 ;  /* 0x000000ae1b1b7220 */ /* 0x000fc40000410000 */
[C---:B-1----:R-:W-:Y:S02]  /*3750*/  FMUL.FTZ R24, R6.reuse, R171 ;  /* 0x000000ab06187220 */ /* 0x042fe40000410000 */
[----:B------:R-:W-:Y:S02]  /*3760*/  FMUL.FTZ R23, R6, R170 ;  /* 0x000000aa06177220 */ /* 0x000fe40000410000 */
[----:B------:R-:W-:Y:S01]  /*3770*/  FADD.FTZ R10, R197, R10 ;  /* 0x0000000ac50a7221 */ /* 0x000fe20000010000 */
[----:B------:R1:W4:Y:S01]  /*3780*/  MUFU.EX2 R6, R13 ;  /* 0x0000000d00067308 */ /* 0x0003220000000800 */
[----:B------:R-:W-:Y:S02]  /*3790*/  FMUL.FTZ R22, R8, R169 ;  /* 0x000000a908167220 */ /* 0x000fe40000410000 */
[----:B--2---:R-:W-:Y:S02]  /*37a0*/  FMUL.FTZ R14, R12, R131 ;  /* 0x000000830c0e7220 */ /* 0x004fe40000410000 */
[----:B------:R-:W-:-:S02]  /*37b0*/  FADD.FTZ R3, R138, R11 ;  /* 0x0000000b8a037221 */ /* 0x000fc40000010000 */
[----:B------:R-:W-:Y:S02]  /*37c0*/  FMUL.FTZ R8, R151, R175 ;  /* 0x000000af97087220 */ /* 0x000fe40000410000 */
[----:B-1----:R-:W-:Y:S02]  /*37d0*/  FMUL.FTZ R13, R12, R129 ;  /* 0x000000810c0d7220 */ /* 0x002fe40000410000 */
[C---:B------:R-:W-:Y:S02]  /*37e0*/  FMUL.FTZ R12, R5.reuse, R126 ;  /* 0x0000007e050c7220 */ /* 0x040fe40000410000 */
[----:B------:R-:W-:Y:S02]  /*37f0*/  FMUL.FTZ R11, R5, R125 ;  /* 0x0000007d050b7220 */ /* 0x000fe40000410000 */
[----:B------:R-:W-:Y:S01]  /*3800*/  FMUL.FTZ R5, R27, R10 ;  /* 0x0000000a1b057220 */ /* 0x000fe20000410000 */
[----:B------:R1:W2:Y:S01]  /*3810*/  MUFU.EX2 R135, R8 ;  /* 0x0000000800877308 */ /* 0x0002a20000000800 */
[----:B------:R-:W-:-:S02]  /*3820*/  FMUL.FTZ R169, R162, R93 ;  /* 0x0000005da2a97220 */ /* 0x000fc40000410000 */
[----:B------:R-:W-:Y:S02]  /*3830*/  FMUL.FTZ R129, R27, R3 ;  /* 0x000000031b817220 */ /* 0x000fe40000410000 */
[C---:B0-----:R-:W-:Y:S02]  /*3840*/  FMUL.FTZ R20, R9.reuse, R141 ;  /* 0x0000008d09147220 */ /* 0x041fe40000410000 */
[----:B------:R-:W-:Y:S02]  /*3850*/  FMUL.FTZ R19, R9, R140 ;  /* 0x0000008c09137220 */ /* 0x000fe40000410000 */
[----:B-1----:R-:W-:Y:S02]  /*3860*/  FFMA.FTZ R8, R28, R3, R5 ;  /* 0x000000031c087223 */ /* 0x002fe40000010005 */
[----:B------:R-:W-:Y:S02]  /*3870*/  FMUL.FTZ R3, R162, R92 ;  /* 0x0000005ca2037220 */ /* 0x000fe40000410000 */
[----:B------:R-:W-:-:S02]  /*3880*/  FMUL.FTZ R169, R86, R169 ;  /* 0x000000a956a97220 */ /* 0x000fc40000410000 */
[-C--:B------:R-:W-:Y:S02]  /*3890*/  FMUL.FTZ R9, R150, R175.reuse ;  /* 0x000000af96097220 */ /* 0x080fe40000410000 */
[----:B------:R-:W-:Y:S02]  /*38a0*/  FMUL.FTZ R175, R149, R175 ;  /* 0x000000af95af7220 */ /* 0x000fe40000410000 */
[----:B------:R-:W-:Y:S02]  /*38b0*/  FFMA.FTZ R129, R28, R10, -R129 ;  /* 0x0000000a1c817223 */ /* 0x000fe40000010881 */
[----:B------:R-:W-:Y:S02]  /*38c0*/  FMUL.FTZ R170, R86, R3 ;  /* 0x0000000356aa7220 */ /* 0x000fe40000410000 */
[----:B------:R-:W-:Y:S02]  /*38d0*/  FADD.FTZ R3, R169, R8 ;  /* 0x00000008a9037221 */ /* 0x000fe40000010000 */
[----:B------:R-:W-:Y:S01]  /*38e0*/  FMUL.FTZ R8, R7, R132 ;  /* 0x0000008407087220 */ /* 0x000fe20000410000 */
[----:B------:R-:W-:Y:S01]  /*38f0*/  MUFU.EX2 R175, R175 ;  /* 0x000000af00af7308 */ /* 0x000fe20000000800 */
[----:B------:R-:W-:-:S02]  /*3900*/  FADD.FTZ R129, R170, R129 ;  /* 0x00000081aa817221 */ /* 0x000fc40000010000 */
[----:B------:R-:W-:Y:S02]  /*3910*/  FMUL.FTZ R7, R7, R124 ;  /* 0x0000007c07077220 */ /* 0x000fe40000410000 */
[----:B------:R-:W-:Y:S02]  /*3920*/  FMUL.FTZ R5, R25, R3 ;  /* 0x0000000319057220 */ /* 0x000fe40000410000 */
[----:B------:R-:W-:Y:S01]  /*3930*/  FMUL.FTZ R172, R161, R94 ;  /* 0x0000005ea1ac7220 */ /* 0x000fe20000410000 */
[----:B------:R-:W0:Y:S01]  /*3940*/  MUFU.SIN R124, R177 ;  /* 0x000000b1007c7308 */ /* 0x000e220000000400 */
[----:B----4-:R-:W-:Y:S02]  /*3950*/  FMUL.FTZ R10, R6, R127 ;  /* 0x0000007f060a7220 */ /* 0x010fe40000410000 */
[----:B------:R-:W-:-:S05]  /*3960*/  FMUL.FTZ R172, R87, R172 ;  /* 0x000000ac57ac7220 */ /* 0x000fca0000410000 */
[----:B------:R1:W4:Y:S02]  /*3970*/  MUFU.EX2 R2, R9 ;  /* 0x0000000900027308 */ /* 0x0003240000000800 */
[----:B-1----:R-:W-:Y:S02]  /*3980*/  FMUL.FTZ R9, R6, R0 ;  /* 0x0000000006097220 */ /* 0x002fe40000410000 */
[----:B------:R-:W-:Y:S02]  /*3990*/  FMUL.FTZ R6, R25, R129 ;  /* 0x0000008119067220 */ /* 0x000fe40000410000 */
[----:B------:R-:W-:Y:S02]  /*39a0*/  FMUL.FTZ R0, R161, R95 ;  /* 0x0000005fa1007220 */ /* 0x000fe40000410000 */
[C---:B------:R-:W-:Y:S02]  /*39b0*/  FFMA.FTZ R129, R26.reuse, R129, -R5 ;  /* 0x000000811a817223 */ /* 0x040fe40000010805 */
[----:B------:R-:W-:-:S02]  /*39c0*/  FFMA.FTZ R126, R26, R3, R6 ;  /* 0x000000031a7e7223 */ /* 0x000fc40000010006 */
[----:B------:R-:W-:Y:S02]  /*39d0*/  FMUL.FTZ R171, R87, R0 ;  /* 0x0000000057ab7220 */ /* 0x000fe40000410000 */
[----:B------:R-:W-:Y:S02]  /*39e0*/  FADD.FTZ R129, R172, R129 ;  /* 0x00000081ac817221 */ /* 0x000fe40000010000 */
[----:B------:R-:W-:Y:S02]  /*39f0*/  FADD.FTZ R126, R171, R126 ;  /* 0x0000007eab7e7221 */ /* 0x000fe40000010000 */
[----:B------:R-:W-:Y:S02]  /*3a00*/  FMUL.FTZ R127, R23, R129 ;  /* 0x00000081177f7220 */ /* 0x000fe40000410000 */
[----:B--2---:R-:W-:Y:S02]  /*3a10*/  FMUL.FTZ R5, R135, R128 ;  /* 0x0000008087057220 */ /* 0x004fe40000410000 */
[----:B------:R-:W-:-:S02]  /*3a20*/  FMUL.FTZ R125, R23, R126 ;  /* 0x0000007e177d7220 */ /* 0x000fc40000410000 */
[----:B0-----:R-:W-:Y:S02]  /*3a30*/  FMUL.FTZ R0, R175, R124 ;  /* 0x0000007caf007220 */ /* 0x001fe40000410000 */
[----:B------:R-:W-:Y:S02]  /*3a40*/  FFMA.FTZ R128, R24, R126, R127 ;  /* 0x0000007e18807223 */ /* 0x000fe4000001007f */
[-C--:B------:R-:W-:Y:S02]  /*3a50*/  FMUL.FTZ R124, R136, R29.reuse ;  /* 0x0000001d887c7220 */ /* 0x080fe40000410000 */
[----:B------:R-:W-:Y:S02]  /*3a60*/  FMUL.FTZ R127, R137, R29 ;  /* 0x0000001d897f7220 */ /* 0x000fe40000410000 */
[----:B------:R-:W-:Y:S02]  /*3a70*/  FMUL.FTZ R173, R160, R97 ;  /* 0x00000061a0ad7220 */ /* 0x000fe40000410000 */
[----:B------:R-:W-:-:S02]  /*3a80*/  FFMA.FTZ R129, R24, R129, -R125 ;  /* 0x0000008118817223 */ /* 0x000fc4000001087d */
[----:B------:R-:W-:Y:S02]  /*3a90*/  FMUL.FTZ R125, R160, R96 ;  /* 0x00000060a07d7220 */ /* 0x000fe40000410000 */
[-C--:B------:R-:W-:Y:S02]  /*3aa0*/  FFMA.FTZ R124, R137, R30.reuse, R124 ;  /* 0x0000001e897c7223 */ /* 0x080fe4000001007c */
[----:B------:R-:W-:Y:S02]  /*3ab0*/  FFMA.FTZ R127, R136, R30, -R127 ;  /* 0x0000001e887f7223 */ /* 0x000fe4000001087f */
[C---:B------:R-:W-:Y:S02]  /*3ac0*/  FMUL.FTZ R173, R80.reuse, R173 ;  /* 0x000000ad50ad7220 */ /* 0x040fe40000410000 */
[----:B------:R-:W-:Y:S02]  /*3ad0*/  FMUL.FTZ R174, R80, R125 ;  /* 0x0000007d50ae7220 */ /* 0x000fe40000410000 */
[----:B------:R-:W-:-:S02]  /*3ae0*/  FMUL.FTZ R126, R27, R124 ;  /* 0x0000007c1b7e7220 */ /* 0x000fc40000410000 */
[-C--:B------:R-:W-:Y:S02]  /*3af0*/  FMUL.FTZ R125, R27, R127.reuse ;  /* 0x0000007f1b7d7220 */ /* 0x080fe40000410000 */
[----:B------:R-:W-:Y:S02]  /*3b00*/  FADD.FTZ R128, R173, R128 ;  /* 0x00000080ad807221 */ /* 0x000fe40000010000 */
[C---:B------:R-:W-:Y:S02]  /*3b10*/  FFMA.FTZ R126, R28.reuse, R127, -R126 ;  /* 0x0000007f1c7e7223 */ /* 0x040fe4000001087e */
[----:B------:R-:W-:Y:S02]  /*3b20*/  FFMA.FTZ R125, R28, R124, R125 ;  /* 0x0000007c1c7d7223 */ /* 0x000fe4000001007d */
[----:B------:R-:W-:Y:S02]  /*3b30*/  FADD.FTZ R129, R174, R129 ;  /* 0x00000081ae817221 */ /* 0x000fe40000010000 */
[----:B------:R-:W-:-:S02]  /*3b40*/  FMUL.FTZ R127, R21, R128 ;  /* 0x00000080157f7220 */ /* 0x000fc40000410000 */
[----:B------:R-:W-:Y:S02]  /*3b50*/  FMUL.FTZ R124, R159, R98 ;  /* 0x000000629f7c7220 */ /* 0x000fe40000410000 */
[C---:B----4-:R-:W-:Y:S02]  /*3b60*/  FMUL.FTZ R4, R2.reuse, R4 ;  /* 0x0000000402047220 */ /* 0x050fe40000410000 */
[----:B------:R-:W-:Y:S02]  /*3b70*/  FMUL.FTZ R3, R2, R133 ;  /* 0x0000008502037220 */ /* 0x000fe40000410000 */
[----:B------:R-:W-:Y:S02]  /*3b80*/  FMUL.FTZ R6, R135, R130 ;  /* 0x0000008287067220 */ /* 0x000fe40000410000 */
[----:B------:R-:W-:Y:S02]  /*3b90*/  FMUL.FTZ R2, R175, R176 ;  /* 0x000000b0af027220 */ /* 0x000fe40000410000 */
[----:B------:R-:W-:-:S02]  /*3ba0*/  FMUL.FTZ R131, R21, R129 ;  /* 0x0000008115837220 */ /* 0x000fc40000410000 */
[C---:B------:R-:W-:Y:S02]  /*3bb0*/  FFMA.FTZ R130, R22.reuse, R129, -R127 ;  /* 0x0000008116827223 */ /* 0x040fe4000001087f */
[----:B------:R-:W-:Y:S02]  /*3bc0*/  FMUL.FTZ R176, R159, R99 ;  /* 0x000000639fb07220 */ /* 0x000fe40000410000 */
[----:B------:R-:W-:Y:S02]  /*3bd0*/  FMUL.FTZ R175, R81, R124 ;  /* 0x0000007c51af7220 */ /* 0x000fe40000410000 */
[----:B------:R-:W-:Y:S02]  /*3be0*/  FMUL.FTZ R127, R25, R125 ;  /* 0x0000007d197f7220 */ /* 0x000fe40000410000 */
[----:B------:R-:W-:Y:S02]  /*3bf0*/  FFMA.FTZ R131, R22, R128, R131 ;  /* 0x0000008016837223 */ /* 0x000fe40000010083 */
[----:B------:R-:W-:-:S02]  /*3c00*/  FMUL.FTZ R176, R81, R176 ;  /* 0x000000b051b07220 */ /* 0x000fc40000410000 */
[----:B------:R-:W-:Y:S02]  /*3c10*/  FADD.FTZ R130, R175, R130 ;  /* 0x00000082af827221 */ /* 0x000fe40000010000 */
[-C--:B------:R-:W-:Y:S02]  /*3c20*/  FMUL.FTZ R124, R25, R126.reuse ;  /* 0x0000007e197c7220 */ /* 0x080fe40000410000 */
[----:B------:R-:W-:Y:S02]  /*3c30*/  FFMA.FTZ R127, R26, R126, -R127 ;  /* 0x0000007e1a7f7223 */ /* 0x000fe4000001087f */
[----:B------:R-:W-:Y:S02]  /*3c40*/  FADD.FTZ R131, R176, R131 ;  /* 0x00000083b0837221 */ /* 0x000fe40000010000 */
[----:B------:R-:W-:Y:S02]  /*3c50*/  FMUL.FTZ R126, R19, R130 ;  /* 0x00000082137e7220 */ /* 0x000fe40000410000 */
[----:B------:R-:W-:-:S02]  /*3c60*/  FMUL.FTZ R177, R158, R101 ;  /* 0x000000659eb17220 */ /* 0x000fc40000410000 */
[----:B------:R-:W-:Y:S02]  /*3c70*/  FFMA.FTZ R124, R26, R125, R124 ;  /* 0x0000007d1a7c7223 */ /* 0x000fe4000001007c */
[----:B------:R-:W-:Y:S02]  /*3c80*/  FMUL.FTZ R125, R158, R100 ;  /* 0x000000649e7d7220 */ /* 0x000fe40000410000 */
[-C--:B------:R-:W-:Y:S02]  /*3c90*/  FMUL.FTZ R129, R19, R131.reuse ;  /* 0x0000008313817220 */ /* 0x080fe40000410000 */
[----:B------:R-:W-:Y:S02]  /*3ca0*/  FFMA.FTZ R128, R20, R131, R126 ;  /* 0x0000008314807223 */ /* 0x000fe4000001007e */
[C---:B------:R-:W-:Y:S02]  /*3cb0*/  FMUL.FTZ R177, R82.reuse, R177 ;  /* 0x000000b152b17220 */ /* 0x040fe40000410000 */
[----:B------:R-:W-:-:S02]  /*3cc0*/  FMUL.FTZ R178, R82, R125 ;  /* 0x0000007d52b27220 */ /* 0x000fc40000410000 */
[C---:B------:R-:W-:Y:S02]  /*3cd0*/  FMUL.FTZ R126, R23.reuse, R124 ;  /* 0x0000007c177e7220 */ /* 0x040fe40000410000 */
[-C--:B------:R-:W-:Y:S02]  /*3ce0*/  FMUL.FTZ R125, R23, R127.reuse ;  /* 0x0000007f177d7220 */ /* 0x080fe40000410000 */
[----:B------:R-:W-:Y:S02]  /*3cf0*/  FFMA.FTZ R129, R20, R130, -R129 ;  /* 0x0000008214817223 */ /* 0x000fe40000010881 */
[----:B------:R-:W-:Y:S02]  /*3d00*/  FADD.FTZ R128, R177, R128 ;  /* 0x00000080b1807221 */ /* 0x000fe40000010000 */
[C---:B------:R-:W-:Y:S02]  /*3d10*/  FFMA.FTZ R126, R24.reuse, R127, -R126 ;  /* 0x0000007f187e7223 */ /* 0x040fe4000001087e */
[----:B------:R-:W-:-:S02]  /*3d20*/  FFMA.FTZ R125, R24, R124, R125 ;  /* 0x0000007c187d7223 */ /* 0x000fc4000001007d */
[----:B------:R-:W-:Y:S02]  /*3d30*/  FADD.FTZ R129, R178, R129 ;  /* 0x00000081b2817221 */ /* 0x000fe40000010000 */
[----:B------:R-:W-:Y:S02]  /*3d40*/  FMUL.FTZ R127, R17, R128 ;  /* 0x00000080117f7220 */ /* 0x000fe40000410000 */
[----:B------:R-:W-:Y:S02]  /*3d50*/  FMUL.FTZ R124, R157, R102 ;  /* 0x000000669d7c7220 */ /* 0x000fe40000410000 */
[-C--:B------:R-:W-:Y:S02]  /*3d60*/  FMUL.FTZ R131, R17, R129.reuse ;  /* 0x0000008111837220 */ /* 0x080fe40000410000 */
[----:B------:R-:W-:Y:S02]  /*3d70*/  FFMA.FTZ R130, R18, R129, -R127 ;  /* 0x0000008112827223 */ /* 0x000fe4000001087f */
[----:B------:R-:W-:-:S02]  /*3d80*/  FMUL.FTZ R180, R157, R103 ;  /* 0x000000679db47220 */ /* 0x000fc40000410000 */
[----:B------:R-:W-:Y:S02]  /*3d90*/  FMUL.FTZ R179, R83, R124 ;  /* 0x0000007c53b37220 */ /* 0x000fe40000410000 */
[----:B------:R-:W-:Y:S02]  /*3da0*/  FMUL.FTZ R127, R21, R125 ;  /* 0x0000007d157f7220 */ /* 0x000fe40000410000 */
[----:B------:R-:W-:Y:S02]  /*3db0*/  FFMA.FTZ R131, R18, R128, R131 ;  /* 0x0000008012837223 */ /* 0x000fe40000010083 */
[----:B------:R-:W-:Y:S02]  /*3dc0*/  FMUL.FTZ R180, R83, R180 ;  /* 0x000000b453b47220 */ /* 0x000fe40000410000 */
[----:B------:R-:W-:Y:S02]  /*3dd0*/  FADD.FTZ R130, R179, R130 ;  /* 0x00000082b3827221 */ /* 0x000fe40000010000 */
[----:B------:R-:W-:-:S02]  /*3de0*/  FMUL.FTZ R124, R21, R126 ;  /* 0x0000007e157c7220 */ /* 0x000fc40000410000 */
[----:B------:R-:W-:Y:S02]  /*3df0*/  FFMA.FTZ R127, R22, R126, -R127 ;  /* 0x0000007e167f7223 */ /* 0x000fe4000001087f */
[----:B------:R-:W-:Y:S02]  /*3e00*/  FADD.FTZ R131, R180, R131 ;  /* 0x00000083b4837221 */ /* 0x000fe40000010000 */
[----:B------:R-:W-:Y:S02]  /*3e10*/  FMUL.FTZ R126, R15, R130 ;  /* 0x000000820f7e7220 */ /* 0x000fe40000410000 */
[----:B------:R-:W-:Y:S02]  /*3e20*/  FMUL.FTZ R181, R156, R105 ;  /* 0x000000699cb57220 */ /* 0x000fe40000410000 */
[----:B------:R-:W-:Y:S02]  /*3e30*/  FFMA.FTZ R124, R22, R125, R124 ;  /* 0x0000007d167c7223 */ /* 0x000fe4000001007c */
[----:B------:R-:W-:-:S02]  /*3e40*/  FMUL.FTZ R125, R156, R104 ;  /* 0x000000689c7d7220 */ /* 0x000fc40000410000 */
[-C--:B------:R-:W-:Y:S02]  /*3e50*/  FMUL.FTZ R129, R15, R131.reuse ;  /* 0x000000830f817220 */ /* 0x080fe40000410000 */
[----:B------:R-:W-:Y:S02]  /*3e60*/  FFMA.FTZ R128, R16, R131, R126 ;  /* 0x0000008310807223 */ /* 0x000fe4000001007e */
[C---:B------:R-:W-:Y:S02]  /*3e70*/  FMUL.FTZ R181, R76.reuse, R181 ;  /* 0x000000b54cb57220 */ /* 0x040fe40000410000 */
[----:B------:R-:W-:Y:S02]  /*3e80*/  FMUL.FTZ R182, R76, R125 ;  /* 0x0000007d4cb67220 */ /* 0x000fe40000410000 */
[C---:B------:R-:W-:Y:S02]  /*3e90*/  FMUL.FTZ R126, R19.reuse, R124 ;  /* 0x0000007c137e7220 */ /* 0x040fe40000410000 */
[----:B------:R-:W-:-:S02]  /*3ea0*/  FMUL.FTZ R125, R19, R127 ;  /* 0x0000007f137d7220 */ /* 0x000fc40000410000 */
[----:B------:R-:W-:Y:S02]  /*3eb0*/  FFMA.FTZ R129, R16, R130, -R129 ;  /* 0x0000008210817223 */ /* 0x000fe40000010881 */
[----:B------:R-:W-:Y:S02]  /*3ec0*/  FADD.FTZ R128, R181, R128 ;  /* 0x00000080b5807221 */ /* 0x000fe40000010000 */
[C---:B------:R-:W-:Y:S02]  /*3ed0*/  FFMA.FTZ R126, R20.reuse, R127, -R126 ;  /* 0x0000007f147e7223 */ /* 0x040fe4000001087e */
[----:B------:R-:W-:Y:S02]  /*3ee0*/  FFMA.FTZ R125, R20, R124, R125 ;  /* 0x0000007c147d7223 */ /* 0x000fe4000001007d */
[----:B------:R-:W-:Y:S02]  /*3ef0*/  FADD.FTZ R129, R182, R129 ;  /* 0x00000081b6817221 */ /* 0x000fe40000010000 */
[----:B------:R-:W-:-:S02]  /*3f00*/  FMUL.FTZ R127, R13, R128 ;  /* 0x000000800d7f7220 */ /* 0x000fc40000410000 */
[----:B------:R-:W-:Y:S02]  /*3f10*/  FMUL.FTZ R124, R155, R106 ;  /* 0x0000006a9b7c7220 */ /* 0x000fe40000410000 */
[-C--:B------:R-:W-:Y:S02]  /*3f20*/  FMUL.FTZ R131, R13, R129.reuse ;  /* 0x000000810d837220 */ /* 0x080fe40000410000 */
[----:B------:R-:W-:Y:S02]  /*3f30*/  FFMA.FTZ R130, R14, R129, -R127 ;  /* 0x000000810e827223 */ /* 0x000fe4000001087f */
[----:B------:R-:W-:Y:S02]  /*3f40*/  FMUL.FTZ R184, R155, R107 ;  /* 0x0000006b9bb87220 */ /* 0x000fe40000410000 */
[----:B------:R-:W-:Y:S02]  /*3f50*/  FMUL.FTZ R183, R77, R124 ;  /* 0x0000007c4db77220 */ /* 0x000fe40000410000 */
[----:B------:R-:W-:-:S02]  /*3f60*/  FMUL.FTZ R127, R17, R125 ;  /* 0x0000007d117f7220 */ /* 0x000fc40000410000 */
[----:B------:R-:W-:Y:S02]  /*3f70*/  FFMA.FTZ R131, R14, R128, R131 ;  /* 0x000000800e837223 */ /* 0x000fe40000010083 */
[----:B------:R-:W-:Y:S02]  /*3f80*/  FMUL.FTZ R184, R77, R184 ;  /* 0x000000b84db87220 */ /* 0x000fe40000410000 */
[----:B------:R-:W-:Y:S02]  /*3f90*/  FADD.FTZ R130, R183, R130 ;  /* 0x00000082b7827221 */ /* 0x000fe40000010000 */
[-C--:B------:R-:W-:Y:S02]  /*3fa0*/  FMUL.FTZ R124, R17, R126.reuse ;  /* 0x0000007e117c7220 */ /* 0x080fe40000410000 */
[----:B------:R-:W-:Y:S02]  /*3fb0*/  FFMA.FTZ R127, R18, R126, -R127 ;  /* 0x0000007e127f7223 */ /* 0x000fe4000001087f */
[----:B------:R-:W-:-:S02]  /*3fc0*/  FADD.FTZ R131, R184, R131 ;  /* 0x00000083b8837221 */ /* 0x000fc40000010000 */
[C---:B------:R-:W-:Y:S02]  /*3fd0*/  FMUL.FTZ R126, R11.reuse, R130 ;  /* 0x000000820b7e7220 */ /* 0x040fe40000410000 */
[----:B---3--:R-:W-:Y:S02]  /*3fe0*/  FMUL.FTZ R185, R154, R109 ;  /* 0x0000006d9ab97220 */ /* 0x008fe40000410000 */
[----:B------:R-:W-:Y:S02]  /*3ff0*/  FFMA.FTZ R124, R18, R125, R124 ;  /* 0x0000007d127c7223 */ /* 0x000fe4000001007c */
[-C--:B------:R-:W-:Y:S02]  /*4000*/  FMUL.FTZ R129, R11, R131.reuse ;  /* 0x000000830b817220 */ /* 0x080fe40000410000 */
[----:B------:R-:W-:Y:S02]  /*4010*/  FFMA.FTZ R128, R12, R131, R126 ;  /* 0x000000830c807223 */ /* 0x000fe4000001007e */
[----:B------:R-:W-:-:S02]  /*4020*/  FMUL.FTZ R125, R154, R108 ;  /* 0x0000006c9a7d7220 */ /* 0x000fc40000410000 */
[----:B------:R-:W-:Y:S02]  /*4030*/  FMUL.FTZ R185, R78, R185 ;  /* 0x000000b94eb97220 */ /* 0x000fe40000410000 */
[----:B------:R-:W-:Y:S02]  /*4040*/  FMUL.FTZ R126, R15, R124 ;  /* 0x0000007c0f7e7220 */ /* 0x000fe40000410000 */
[----:B------:R-:W-:Y:S02]  /*4050*/  FFMA.FTZ R129, R12, R130, -R129 ;  /* 0x000000820c817223 */ /* 0x000fe40000010881 */
[----:B------:R-:W-:Y:S02]  /*4060*/  FMUL.FTZ R186, R78, R125 ;  /* 0x0000007d4eba7220 */ /* 0x000fe40000410000 */
[----:B------:R-:W-:Y:S02]  /*4070*/  FADD.FTZ R128, R185, R128 ;  /* 0x00000080b9807221 */ /* 0x000fe40000010000 */
[----:B------:R-:W-:-:S02]  /*4080*/  FMUL.FTZ R125, R15, R127 ;  /* 0x0000007f0f7d7220 */ /* 0x000fc40000410000 */
[----:B------:R-:W-:Y:S02]  /*4090*/  FFMA.FTZ R126, R16, R127, -R126 ;  /* 0x0000007f107e7223 */ /* 0x000fe4000001087e */
[----:B------:R-:W-:Y:S02]  /*40a0*/  FADD.FTZ R129, R186, R129 ;  /* 0x00000081ba817221 */ /* 0x000fe40000010000 */
[----:B------:R-:W-:Y:S02]  /*40b0*/  FMUL.FTZ R130, R9, R128 ;  /* 0x0000008009827220 */ /* 0x000fe40000410000 */
[----:B------:R-:W-:Y:S02]  /*40c0*/  FFMA.FTZ R125, R16, R124, R125 ;  /* 0x0000007c107d7223 */ /* 0x000fe4000001007d */
[----:B------:R-:W-:Y:S02]  /*40d0*/  FMUL.FTZ R127, R13, R126 ;  /* 0x0000007e0d7f7220 */ /* 0x000fe40000410000 */
[----:B------:R-:W-:-:S02]  /*40e0*/  FFMA.FTZ R131, R10, R129, -R130 ;  /* 0x000000810a837223 */ /* 0x000fc40000010882 */
[----:B------:R-:W-:Y:S02]  /*40f0*/  FMUL.FTZ R129, R9, R129 ;  /* 0x0000008109817220 */ /* 0x000fe40000410000 */
[C---:B------:R-:W-:Y:S02]  /*4100*/  FMUL.FTZ R124, R153.reuse, R111 ;  /* 0x0000006f997c7220 */ /* 0x040fe40000410000 */
[----:B------:R-:W-:Y:S02]  /*4110*/  FMUL.FTZ R188, R153, R110 ;  /* 0x0000006e99bc7220 */ /* 0x000fe40000410000 */
[-C--:B------:R-:W-:Y:S02]  /*4120*/  FFMA.FTZ R127, R14, R125.reuse, R127 ;  /* 0x0000007d0e7f7223 */ /* 0x080fe4000001007f */
[----:B------:R-:W-:Y:S02]  /*4130*/  FMUL.FTZ R125, R13, R125 ;  /* 0x0000007d0d7d7220 */ /* 0x000fe40000410000 */
[----:B------:R-:W-:-:S02]  /*4140*/  FFMA.FTZ R128, R10, R128, R129 ;  /* 0x000000800a807223 */ /* 0x000fc40000010081 */
[C---:B------:R-:W-:Y:S02]  /*4150*/  FMUL.FTZ R187, R79.reuse, R124 ;  /* 0x0000007c4fbb7220 */ /* 0x040fe40000410000 */
[----:B------:R-:W-:Y:S02]  /*4160*/  FMUL.FTZ R188, R79, R188 ;  /* 0x000000bc4fbc7220 */ /* 0x000fe40000410000 */
[----:B------:R-:W-:Y:S02]  /*4170*/  FFMA.FTZ R125, R14, R126, -R125 ;  /* 0x0000007e0e7d7223 */ /* 0x000fe4000001087d */
[----:B------:R-:W-:Y:S02]  /*4180*/  FMUL.FTZ R124, R11, R127 ;  /* 0x0000007f0b7c7220 */ /* 0x000fe40000410000 */
[----:B------:R-:W-:Y:S02]  /*4190*/  FADD.FTZ R128, R187, R128 ;  /* 0x00000080bb807221 */ /* 0x000fe40000010000 */
[----:B------:R-:W-:-:S02]  /*41a0*/  FADD.FTZ R131, R188, R131 ;  /* 0x00000083bc837221 */ /* 0x000fc40000010000 */
[-C--:B------:R-:W-:Y:S02]  /*41b0*/  FMUL.FTZ R126, R11, R125.reuse ;  /* 0x0000007d0b7e7220 */ /* 0x080fe40000410000 */
[----:B------:R-:W-:Y:S02]  /*41c0*/  FFMA.FTZ R124, R12, R125, -R124 ;  /* 0x0000007d0c7c7223 */ /* 0x000fe4000001087c */
[C---:B------:R-:W-:Y:S02]  /*41d0*/  FMUL.FTZ R125, R7.reuse, R128 ;  /* 0x00000080077d7220 */ /* 0x040fe40000410000 */
[----:B------:R-:W-:Y:S02]  /*41e0*/  FMUL.FTZ R129, R7, R131 ;  /* 0x0000008307817220 */ /* 0x000fe40000410000 */
[----:B------:R-:W-:Y:S02]  /*41f0*/  FMUL.FTZ R189, R152, R113 ;  /* 0x0000007198bd7220 */ /* 0x000fe40000410000 */
[----:B------:R-:W-:-:S02]  /*4200*/  FFMA.FTZ R131, R8, R131, -R125 ;  /* 0x0000008308837223 */ /* 0x000fc4000001087d */
[----:B------:R-:W-:Y:S02]  /*4210*/  FFMA.FTZ R126, R12, R127, R126 ;  /* 0x0000007f0c7e7223 */ /* 0x000fe4000001007e */
[----:B------:R-:W-:Y:S02]  /*4220*/  FFMA.FTZ R128, R8, R128, R129 ;  /* 0x0000008008807223 */ /* 0x000fe40000010081 */
[----:B------:R-:W-:Y:S02]  /*4230*/  FMUL.FTZ R125, R152, R112 ;  /* 0x00000070987d7220 */ /* 0x000fe40000410000 */
[----:B------:R-:W-:Y:S01]  /*4240*/  FMUL.FTZ R189, R72, R189 ;  /* 0x000000bd48bd7220 */ /* 0x000fe20000410000 */
[----:B------:R-:W-:Y:S01]  /*4250*/  ISETP.NE.AND P0, PT, R165, 0x7f, PT ;  /* 0x0000007fa500780c */ /* 0x000fe20003f05270 */
[C---:B------:R-:W-:Y:S02]  /*4260*/  FMUL.FTZ R129, R9.reuse, R124 ;  /* 0x0000007c09817220 */ /* 0x040fe40000410000 */
[----:B------:R-:W-:-:S02]  /*4270*/  FMUL.FTZ R127, R9, R126 ;  /* 0x0000007e097f7220 */ /* 0x000fc40000410000 */
[----:B------:R-:W-:Y:S02]  /*4280*/  FMUL.FTZ R190, R72, R125 ;  /* 0x0000007d48be7220 */ /* 0x000fe40000410000 */
[----:B------:R-:W-:Y:S02]  /*4290*/  FADD.FTZ R128, R189, R128 ;  /* 0x00000080bd807221 */ /* 0x000fe40000010000 */
[C---:B------:R-:W-:Y:S02]  /*42a0*/  FFMA.FTZ R129, R10.reuse, R126, R129 ;  /* 0x0000007e0a817223 */ /* 0x040fe40000010081 */
[----:B------:R-:W-:Y:S02]  /*42b0*/  FFMA.FTZ R127, R10, R124, -R127 ;  /* 0x0000007c0a7f7223 */ /* 0x000fe4000001087f */
[----:B------:R-:W-:Y:S01]  /*42c0*/  FADD.FTZ R131, R190, R131 ;  /* 0x00000083be837221 */ /* 0x000fe20000010000 */
[----:B------:R0:W1:Y:S01]  /*42d0*/  @P0 LDS.64 R140, [R165.X8+0xa888] ;  /* 0x00a88800a58c0984 */ /* 0x0000620000008a00 */
[----:B------:R-:W-:-:S02]  /*42e0*/  FMUL.FTZ R126, R5, R128 ;  /* 0x00000080057e7220 */ /* 0x000fc40000410000 */
[----:B------:R-:W-:Y:S02]  /*42f0*/  FMUL.FTZ R124, R151, R114 ;  /* 0x00000072977c7220 */ /* 0x000fe40000410000 */
[----:B------:R-:W-:Y:S02]  /*4300*/  FMUL.FTZ R125, R7, R127 ;  /* 0x0000007f077d7220 */ /* 0x000fe40000410000 */
[-C--:B------:R-:W-:Y:S02]  /*4310*/  FFMA.FTZ R126, R6, R131.reuse, -R126 ;  /* 0x00000083067e7223 */ /* 0x080fe4000001087e */
[----:B------:R-:W-:Y:S02]  /*4320*/  FMUL.FTZ R131, R5, R131 ;  /* 0x0000008305837220 */ /* 0x000fe40000410000 */
[----:B------:R-:W-:Y:S02]  /*4330*/  FMUL.FTZ R192, R151, R115 ;  /* 0x0000007397c07220 */ /* 0x000fe40000410000 */
[----:B------:R-:W-:-:S02]  /*4340*/  FMUL.FTZ R191, R73, R124 ;  /* 0x0000007c49bf7220 */ /* 0x000fc40000410000 */
[-C--:B------:R-:W-:Y:S02]  /*4350*/  FFMA.FTZ R124, R8, R129.reuse, R125 ;  /* 0x00000081087c7223 */ /* 0x080fe4000001007d */
[----:B------:R-:W-:Y:S02]  /*4360*/  FMUL.FTZ R129, R7, R129 ;  /* 0x0000008107817220 */ /* 0x000fe40000410000 */
[----:B------:R-:W-:Y:S02]  /*4370*/  FFMA.FTZ R131, R6, R128, R131 ;  /* 0x0000008006837223 */ /* 0x000fe40000010083 */
[----:B------:R-:W-:Y:S02]  /*4380*/  FMUL.FTZ R192, R73, R192 ;  /* 0x000000c049c07220 */ /* 0x000fe40000410000 */
[----:B------:R-:W-:Y:S02]  /*4390*/  FADD.FTZ R128, R191, R126 ;  /* 0x0000007ebf807221 */ /* 0x000fe40000010000 */
[----:B------:R-:W-:-:S02]  /*43a0*/  FFMA.FTZ R129, R8, R127, -R129 ;  /* 0x0000007f08817223 */ /* 0x000fc40000010881 */
[----:B------:R-:W-:Y:S02]  /*43b0*/  FMUL.FTZ R125, R5, R124 ;  /* 0x0000007c057d7220 */ /* 0x000fe40000410000 */
[----:B------:R-:W-:Y:S02]  /*43c0*/  FADD.FTZ R131, R192, R131 ;  /* 0x00000083c0837221 */ /* 0x000fe40000010000 */
[----:B------:R-:W-:Y:S02]  /*43d0*/  FMUL.FTZ R127, R3, R128 ;  /* 0x00000080037f7220 */ /* 0x000fe40000410000 */
[-C--:B------:R-:W-:Y:S02]  /*43e0*/  FFMA.FTZ R126, R6, R129.reuse, -R125 ;  /* 0x00000081067e7223 */ /* 0x080fe4000001087d */
[----:B------:R-:W-:Y:S02]  /*43f0*/  FMUL.FTZ R129, R5, R129 ;  /* 0x0000008105817220 */ /* 0x000fe40000410000 */
[----:B------:R-:W-:-:S02]  /*4400*/  FFMA.FTZ R130, R4, R131, R127 ;  /* 0x0000008304827223 */ /* 0x000fc4000001007f */
[----:B------:R-:W-:Y:S02]  /*4410*/  FMUL.FTZ R131, R3, R131 ;  /* 0x0000008303837220 */ /* 0x000fe40000410000 */
[----:B------:R-:W-:Y:S02]  /*4420*/  FMUL.FTZ R125, R150, R116 ;  /* 0x00000074967d7220 */ /* 0x000fe40000410000 */
[----:B------:R-:W-:Y:S02]  /*4430*/  FFMA.FTZ R129, R6, R124, R129 ;  /* 0x0000007c06817223 */ /* 0x000fe40000010081 */
[----:B------:R-:W-:Y:S02]  /*4440*/  FMUL.FTZ R193, R150, R117 ;  /* 0x0000007596c17220 */ /* 0x000fe40000410000 */
[----:B------:R-:W-:Y:S02]  /*4450*/  FFMA.FTZ R131, R4, R128, -R131 ;  /* 0x0000008004837223 */ /* 0x000fe40000010883 */
[----:B------:R-:W-:-:S02]  /*4460*/  FMUL.FTZ R194, R74, R125 ;  /* 0x0000007d4ac27220 */ /* 0x000fc40000410000 */
[C---:B------:R-:W-:Y:S02]  /*4470*/  FMUL.FTZ R125, R3.reuse, R129 ;  /* 0x00000081037d7220 */ /* 0x040fe40000410000 */
[-C--:B------:R-:W-:Y:S02]  /*4480*/  FMUL.FTZ R124, R3, R126.reuse ;  /* 0x0000007e037c7220 */ /* 0x080fe40000410000 */
[----:B------:R-:W-:Y:S02]  /*4490*/  FMUL.FTZ R193, R74, R193 ;  /* 0x000000c14ac17220 */ /* 0x000fe40000410000 */
[----:B------:R-:W-:Y:S02]  /*44a0*/  FADD.FTZ R131, R194, R131 ;  /* 0x00000083c2837221 */ /* 0x000fe40000010000 */
[C---:B------:R-:W-:Y:S02]  /*44b0*/  FFMA.FTZ R127, R4.reuse, R126, -R125 ;  /* 0x0000007e047f7223 */ /* 0x040fe4000001087d */
[----:B------:R-:W-:-:S02]  /*44c0*/  FFMA.FTZ R129, R4, R129, R124 ;  /* 0x0000008104817223 */ /* 0x000fc4000001007c */
[----:B------:R-:W-:Y:S02]  /*44d0*/  FADD.FTZ R133, R193, R130 ;  /* 0x00000082c1857221 */ /* 0x000fe40000010000 */
[C---:B------:R-:W-:Y:S02]  /*44e0*/  FMUL.FTZ R124, R0.reuse, R131 ;  /* 0x00000083007c7220 */ /* 0x040fe40000410000 */
[----:B------:R-:W-:Y:S02]  /*44f0*/  FMUL.FTZ R125, R0, R127 ;  /* 0x0000007f007d7220 */ /* 0x000fe40000410000 */
[----:B------:R-:W-:Y:S02]  /*4500*/  FFMA.FTZ R126, R2, R133, R124 ;  /* 0x00000085027e7223 */ /* 0x000fe4000001007c */
[----:B------:R-:W-:Y:S02]  /*4510*/  FMUL.FTZ R124, R149, R119 ;  /* 0x00000077957c7220 */ /* 0x000fe40000410000 */
[----:B------:R-:W-:-:S02]  /*4520*/  FMUL.FTZ R128, R0, R133 ;  /* 0x0000008500807220 */ /* 0x000fc40000410000 */
[----:B------:R-:W-:Y:S02]  /*4530*/  FMUL.FTZ R196, R149, R118 ;  /* 0x0000007695c47220 */ /* 0x000fe40000410000 */
[-C--:B------:R-:W-:Y:S02]  /*4540*/  FFMA.FTZ R125, R2, R129.reuse, R125 ;  /* 0x00000081027d7223 */ /* 0x080fe4000001007d */
[----:B------:R-:W-:Y:S02]  /*4550*/  FMUL.FTZ R129, R0, R129 ;  /* 0x0000008100817220 */ /* 0x000fe40000410000 */
[C---:B------:R-:W-:Y:S01]  /*4560*/  FMUL.FTZ R195, R75.reuse, R124 ;  /* 0x0000007c4bc37220 */ /* 0x040fe20000410000 */
[----:B------:R-:W-:Y:S01]  /*4570*/  BSSY B0, `(.L_x_3062) ;  /* 0x0000015000007945 */ /* 0x000fe20003800000 */
[----:B------:R-:W-:Y:S02]  /*4580*/  FFMA.FTZ R131, R2, R131, -R128 ;  /* 0x0000008302837223 */ /* 0x000fe40000010880 */
[----:B------:R-:W-:-:S02]  /*4590*/  FMUL.FTZ R196, R75, R196 ;  /* 0x000000c44bc47220 */ /* 0x000fc40000410000 */
[----:B------:R-:W-:Y:S01]  /*45a0*/  FFMA.FTZ R124, R2, R127, -R129 ;  /* 0x0000007f027c7223 */ /* 0x000fe20000010881 */
[----:B------:R-:W-:Y:S01]  /*45b0*/  ISETP.GT.U32.AND P2, PT, R165, 0x1f, PT ;  /* 0x0000001fa500780c */ /* 0x000fe20003f44070 */
[----:B------:R-:W-:Y:S01]  /*45c0*/  FADD.FTZ R127, R195, R126 ;  /* 0x0000007ec37f7221 */ /* 0x000fe20000010000 */
[----:B------:R-:W-:Y:S01]  /*45d0*/  LEA.HI R250, R165, R165, RZ, 0x1e ;  /* 0x000000a5a5fa7211 */ /* 0x000fe200078ff0ff */
[----:B------:R-:W-:Y:S01]  /*45e0*/  FADD.FTZ R126, R196, R131 ;  /* 0x00000083c47e7221 */ /* 0x000fe20000010000 */
        /* <DEDUP_REMOVED lines=13> */
.L_x_3063:
[----:B01----:R-:W-:Y:S05]  /*46c0*/  BSYNC B0 ;  /* 0x0000000000007941 */ /* 0x003fea0003800000 */
.L_x_3062:
        /* <DEDUP_REMOVED lines=72> */
[----:B------:R0:W1:Y:S02]  /*4b50*/  SHFL.UP PT, R127, R128, 0x1, RZ ;  /* 0x04200000807f7989 */ /* 0x00006400000e00ff */
.L_x_3170:
[----:B------:R-:W-:Y:S05]  /*4b60*/  BRA.DIV ~URZ, `(.L_x_3067) ;  /* 0x000072327f007947 */ /* 0x000fea000b800000 */
[----:B------:R-:W2:Y:S01]  /*4b70*/  SHFL.UP PT, R135, R129, 0x1, RZ ;  /* 0x0420000081877989 */ /* 0x000ea200000e00ff */
[----:B------:R-:W-:-:S03]  /*4b80*/  ISETP.GE.AND P0, PT, R251, 0x1, PT ;  /* 0x00000001fb00780c */ /* 0x000fc60003f06270 */
[----:B------:R-:W3:Y:S04]  /*4b90*/  SHFL.UP PT, R131, R133, 0x1, RZ ;  /* 0x0420000085837989 */ /* 0x000ee800000e00ff */
[----:B------:R-:W4:Y:S01]  /*4ba0*/  SHFL.UP PT, R125, R130, 0x1, RZ ;  /* 0x04200000827d7989 */ /* 0x000f2200000e00ff */
[----:B--2---:R-:W-:-:S04]  /*4bb0*/  FMUL.FTZ R124, R130, R135 ;  /* 0x00000087827c7220 */ /* 0x004fc80000410000 */
[-C--:B---3--:R-:W-:Y:S02]  /*4bc0*/  FFMA.FTZ R124, R128, R131.reuse, -R124 ;  /* 0x00000083807c7223 */ /* 0x088fe4000001087c */
[----:B------:R-:W-:Y:S02]  /*4bd0*/  FMUL.FTZ R131, R130, R131 ;  /* 0x0000008382837220 */ /* 0x000fe40000410000 */
[----:B------:R-:W-:Y:S02]  /*4be0*/  @P0 FADD.FTZ R133, R133, R124 ;  /* 0x0000007c85850221 */ /* 0x000fe40000010000 */
[----:B------:R-:W-:Y:S02]  /*4bf0*/  FFMA.FTZ R126, R128, R135, R131 ;  /* 0x00000087807e7223 */ /* 0x000fe40000010083 */
[----:B-1----:R-:W-:Y:S02]  /*4c00*/  FMUL.FTZ R131, R130, R127 ;  /* 0x0000007f82837220 */ /* 0x002fe40000410000 */
[----:B------:R-:W-:-:S02]  /*4c10*/  @P0 FADD.FTZ R129, R129, R126 ;  /* 0x0000007e81810221 */ /* 0x000fc40000010000 */
[-C--:B----4-:R-:W-:Y:S02]  /*4c20*/  FFMA.FTZ R131, R128, R125.reuse, R131 ;  /* 0x0000007d80837223 */ /* 0x090fe40000010083 */
[C---:B------:R-:W-:Y:S01]  /*4c30*/  FMUL.FTZ R125, R130.reuse, R125 ;  /* 0x0000007d827d7220 */ /* 0x040fe20000410000 */
[----:B------:R-:W-:Y:S02]  /*4c40*/  SHFL.UP PT, R135, R129, 0x2, RZ ;  /* 0x0440000081877989 */ /* 0x000fe400000e00ff */
[----:B------:R-:W-:Y:S01]  /*4c50*/  FSEL R130, R130, R131, !P0 ;  /* 0x0000008382827208 */ /* 0x000fe20004000000 */
[----:B0-----:R-:W-:Y:S01]  /*4c60*/  @P0 FFMA.FTZ R128, R128, R127, -R125 ;  /* 0x0000007f80800223 */ /* 0x001fe2000001087d */
[----:B------:R-:W0:Y:S01]  /*4c70*/  SHFL.UP PT, R131, R133, 0x2, RZ ;  /* 0x0440000085837989 */ /* 0x000e2200000e00ff */
[----:B------:R-:W-:-:S03]  /*4c80*/  ISETP.GE.AND P0, PT, R251, 0x2, PT ;  /* 0x00000002fb00780c */ /* 0x000fc60003f06270 */
[----:B------:R-:W1:Y:S04]  /*4c90*/  SHFL.UP PT, R127, R128, 0x2, RZ ;  /* 0x04400000807f7989 */ /* 0x000e6800000e00ff */
[----:B------:R-:W2:Y:S01]  /*4ca0*/  SHFL.UP PT, R125, R130, 0x2, RZ ;  /* 0x04400000827d7989 */ /* 0x000ea200000e00ff */
[----:B0-----:R-:W-:-:S04]  /*4cb0*/  FMUL.FTZ R124, R130, R131 ;  /* 0x00000083827c7220 */ /* 0x001fc80000410000 */
[-C--:B------:R-:W-:Y:S02]  /*4cc0*/  FFMA.FTZ R124, R128, R135.reuse, R124 ;  /* 0x00000087807c7223 */ /* 0x080fe4000001007c */
[C---:B------:R-:W-:Y:S02]  /*4cd0*/  FMUL.FTZ R135, R130.reuse, R135 ;  /* 0x0000008782877220 */ /* 0x040fe40000410000 */
[----:B------:R-:W-:Y:S02]  /*4ce0*/  @P0 FADD.FTZ R129, R129, R124 ;  /* 0x0000007c81810221 */ /* 0x000fe40000010000 */
[----:B-1----:R-:W-:Y:S02]  /*4cf0*/  FMUL.FTZ R126, R130, R127 ;  /* 0x0000007f827e7220 */ /* 0x002fe40000410000 */
[----:B------:R-:W-:Y:S02]  /*4d00*/  FFMA.FTZ R132, R128, R131, -R135 ;  /* 0x0000008380847223 */ /* 0x000fe40000010887 */
[----:B--2---:R-:W-:-:S02]  /*4d10*/  FMUL.FTZ R124, R130, R125 ;  /* 0x0000007d827c7220 */ /* 0x004fc40000410000 */
[C---:B------:R-:W-:Y:S02]  /*4d20*/  FFMA.FTZ R125, R128.reuse, R125, R126 ;  /* 0x0000007d807d7223 */ /* 0x040fe4000001007e */
[----:B------:R-:W-:Y:S02]  /*4d30*/  @P0 FFMA.FTZ R128, R128, R127, -R124 ;  /* 0x0000007f80800223 */ /* 0x000fe4000001087c */
[----:B------:R-:W-:Y:S01]  /*4d40*/  @P0 FADD.FTZ R133, R133, R132 ;  /* 0x0000008485850221 */ /* 0x000fe20000010000 */
[----:B------:R-:W0:Y:S01]  /*4d50*/  SHFL.UP PT, R127, R129, 0x4, RZ ;  /* 0x04800000817f7989 */ /* 0x000e2200000e00ff */
[----:B------:R-:W-:Y:S02]  /*4d60*/  FSEL R130, R130, R125, !P0 ;  /* 0x0000007d82827208 */ /* 0x000fe40004000000 */
[----:B------:R-:W-:Y:S01]  /*4d70*/  ISETP.GE.AND P0, PT, R251, 0x4, PT ;  /* 0x00000004fb00780c */ /* 0x000fe20003f06270 */
[----:B------:R-:W1:Y:S04]  /*4d80*/  SHFL.UP PT, R135, R133, 0x4, RZ ;  /* 0x0480000085877989 */ /* 0x000e6800000e00ff */
[----:B------:R-:W2:Y:S04]  /*4d90*/  SHFL.UP PT, R125, R128, 0x4, RZ ;  /* 0x04800000807d7989 */ /* 0x000ea800000e00ff */
[----:B------:R-:W3:Y:S01]  /*4da0*/  SHFL.UP PT, R131, R130, 0x4, RZ ;  /* 0x0480000082837989 */ /* 0x000ee200000e00ff */
[----:B0-----:R-:W-:-:S04]  /*4db0*/  FMUL.FTZ R124, R130, R127 ;  /* 0x0000007f827c7220 */ /* 0x001fc80000410000 */
[-C--:B-1----:R-:W-:Y:S02]  /*4dc0*/  FFMA.FTZ R124, R128, R135.reuse, -R124 ;  /* 0x00000087807c7223 */ /* 0x082fe4000001087c */
[C---:B------:R-:W-:Y:S02]  /*4dd0*/  FMUL.FTZ R135, R130.reuse, R135 ;  /* 0x0000008782877220 */ /* 0x040fe40000410000 */
[----:B------:R-:W-:Y:S02]  /*4de0*/  @P0 FADD.FTZ R133, R133, R124 ;  /* 0x0000007c85850221 */ /* 0x000fe40000010000 */
[----:B--2---:R-:W-:Y:S02]  /*4df0*/  FMUL.FTZ R124, R130, R125 ;  /* 0x0000007d827c7220 */ /* 0x004fe40000410000 */
[C---:B------:R-:W-:Y:S02]  /*4e00*/  FFMA.FTZ R126, R128.reuse, R127, R135 ;  /* 0x0000007f807e7223 */ /* 0x040fe40000010087 */
[----:B---3--:R-:W-:-:S02]  /*4e10*/  FFMA.FTZ R127, R128, R131, R124 ;  /* 0x00000083807f7223 */ /* 0x008fc4000001007c */
[C---:B------:R-:W-:Y:S02]  /*4e20*/  FMUL.FTZ R131, R130.reuse, R131 ;  /* 0x0000008382837220 */ /* 0x040fe40000410000 */
[----:B------:R-:W-:Y:S01]  /*4e30*/  @P0 FADD.FTZ R129, R129, R126 ;  /* 0x0000007e81810221 */ /* 0x000fe20000010000 */
[----:B------:R-:W-:Y:S01]  /*4e40*/  FSEL R130, R130, R127, !P0 ;  /* 0x0000007f82827208 */ /* 0x000fe20004000000 */
[----:B------:R-:W-:Y:S01]  /*4e50*/  @P0 FFMA.FTZ R128, R128, R125, -R131 ;  /* 0x0000007d80800223 */ /* 0x000fe20000010883 */
[----:B------:R-:W-:Y:S01]  /*4e60*/  ISETP.GE.AND P0, PT, R251, 0x8, PT ;  /* 0x00000008fb00780c */ /* 0x000fe20003f06270 */
[----:B------:R-:W0:Y:S04]  /*4e70*/  SHFL.UP PT, R131, R133, 0x8, RZ ;  /* 0x0500000085837989 */ /* 0x000e2800000e00ff */
[----:B------:R-:W1:Y:S04]  /*4e80*/  SHFL.UP PT, R135, R129, 0x8, RZ ;  /* 0x0500000081877989 */ /* 0x000e6800000e00ff */
[----:B------:R-:W2:Y:S04]  /*4e90*/  SHFL.UP PT, R127, R128, 0x8, RZ ;  /* 0x05000000807f7989 */ /* 0x000ea800000e00ff */
[----:B------:R-:W3:Y:S01]  /*4ea0*/  SHFL.UP PT, R125, R130, 0x8, RZ ;  /* 0x05000000827d7989 */ /* 0x000ee200000e00ff */
[----:B0-----:R-:W-:-:S04]  /*4eb0*/  FMUL.FTZ R124, R130, R131 ;  /* 0x00000083827c7220 */ /* 0x001fc80000410000 */
[-C--:B-1----:R-:W-:Y:S02]  /*4ec0*/  FFMA.FTZ R124, R128, R135.reuse, R124 ;  /* 0x00000087807c7223 */ /* 0x082fe4000001007c */
[C---:B------:R-:W-:Y:S02]  /*4ed0*/  FMUL.FTZ R135, R130.reuse, R135 ;  /* 0x0000008782877220 */ /* 0x040fe40000410000 */
[C---:B--2---:R-:W-:Y:S02]  /*4ee0*/  FMUL.FTZ R126, R130.reuse, R127 ;  /* 0x0000007f827e7220 */ /* 0x044fe40000410000 */
[----:B------:R-:W-:Y:S02]  /*4ef0*/  @P0 FADD.FTZ R129, R129, R124 ;  /* 0x0000007c81810221 */ /* 0x000fe40000010000 */
[-C--:B---3--:R-:W-:Y:S02]  /*4f00*/  FMUL.FTZ R124, R130, R125.reuse ;  /* 0x0000007d827c7220 */ /* 0x088fe40000410000 */
[----:B------:R-:W-:-:S02]  /*4f10*/  FFMA.FTZ R125, R128, R125, R126 ;  /* 0x0000007d807d7223 */ /* 0x000fc4000001007e */
[C---:B------:R-:W-:Y:S01]  /*4f20*/  FFMA.FTZ R132, R128.reuse, R131, -R135 ;  /* 0x0000008380847223 */ /* 0x040fe20000010887 */
[----:B------:R-:W0:Y:S01]  /*4f30*/  SHFL.UP PT, R126, R129, 0x10, RZ ;  /* 0x06000000817e7989 */ /* 0x000e2200000e00ff */
[----:B------:R-:W-:Y:S01]  /*4f40*/  @P0 FFMA.FTZ R128, R128, R127, -R124 ;  /* 0x0000007f80800223 */ /* 0x000fe2000001087c */
[----:B------:R-:W-:Y:S01]  /*4f50*/  FSEL R131, R130, R125, !P0 ;  /* 0x0000007d82837208 */ /* 0x000fe20004000000 */
[----:B------:R-:W-:-:S03]  /*4f60*/  @P0 FADD.FTZ R133, R133, R132 ;  /* 0x0000008485850221 */ /* 0x000fc60000010000 */
[----:B------:R1:W2:Y:S01]  /*4f70*/  SHFL.UP PT, R127, R128, 0x10, RZ ;  /* 0x06000000807f7989 */ /* 0x0002a200000e00ff */
[----:B------:R-:W-:-:S03]  /*4f80*/  MOV R134, R128 ;  /* 0x0000008000867202 */ /* 0x000fc60000000f00 */
[----:B------:R3:W4:Y:S04]  /*4f90*/  SHFL.UP PT, R132, R133, 0x10, RZ ;  /* 0x0600000085847989 */ /* 0x00072800000e00ff */
[----:B------:R3:W0:Y:S01]  /*4fa0*/  SHFL.UP PT, R130, R131, 0x10, RZ ;  /* 0x0600000083827989 */ /* 0x00062200000e00ff */
[----:B-1----:R-:W-:-:S03]  /*4fb0*/  MOV R128, R129 ;  /* 0x0000008100807202 */ /* 0x002fc60000000f00 */
.L_x_3171:
[----:B------:R-:W-:Y:S01]  /*4fc0*/  ISETP.GE.AND P0, PT, R251, 0x10, PT ;  /* 0x00000010fb00780c */ /* 0x000fe20003f06270 */
[-C--:B0-----:R-:W-:Y:S01]  /*4fd0*/  FMUL.FTZ R125, R126, R131.reuse ;  /* 0x000000837e7d7220 */ /* 0x081fe20000410000 */
[----:B------:R-:W-:Y:S01]  /*4fe0*/  MOV R129, R134 ;  /* 0x0000008600817202 */ /* 0x000fe20000000f00 */
[----:B--2---:R-:W-:-:S04]  /*4ff0*/  FMUL.FTZ R124, R127, R131 ;  /* 0x000000837f7c7220 */ /* 0x004fc80000410000 */
[C---:B----4-:R-:W-:Y:S02]  /*5000*/  FFMA.FTZ R125, R132.reuse, R129, -R125 ;  /* 0x00000081847d7223 */ /* 0x050fe4000001087d */
        /* <DEDUP_REMOVED lines=15> */
[----:B---3--:R-:W-:Y:S05]  /*5100*/  CALL.REL.NOINC `($__internal_76_$__cuda_sm70_shflsync_idx_p) ;  /* 0x00008a1000007944 */ /* 0x008fea0003c00000 */
.L_x_3068:
[----:B------:R-:W-:Y:S05]  /*5110*/  BRA.CONV ~URZ, `(.L_x_3069) ;  /* 0x000000537f007947 */ /* 0x000fea000b800000 */
[----:B-1----:R-:W-:Y:S01]  /*5120*/  HFMA2.MMA R126, -RZ, RZ, 0, 1.847743988037109375e-06 ;  /* 0x0000001fff7e7435 */ /* 0x002fe200000001ff */
[----:B------:R-:W-:-:S02]  /*5130*/  MOV R124, R128 ;  /* 0x00000080007c7202 */ /* 0x000fc40000000f00 */
[----:B------:R-:W-:Y:S02]  /*5140*/  MOV R247, 0xffffffff ;  /* 0xffffffff00f77802 */ /* 0x000fe40000000f00 */
[----:B------:R-:W-:Y:S02]  /*5150*/  MOV R125, 0x5170 ;  /* 0x00005170007d7802 */ /* 0x000fe40000000f00 */
[----:B0--3--:R-:W-:Y:S05]  /*5160*/  CALL.REL.NOINC `($__internal_76_$__cuda_sm70_shflsync_idx_p) ;  /* 0x000089b000007944 */ /* 0x009fea0003c00000 */
.L_x_3069:
[----:B------:R-:W-:Y:S05]  /*5170*/  BRA.CONV ~URZ, `(.L_x_3070) ;  /* 0x000000537f007947 */ /* 0x000fea000b800000 */
[----:B-1----:R-:W-:Y:S01]  /*5180*/  HFMA2.MMA R126, -RZ, RZ, 0, 1.847743988037109375e-06 ;  /* 0x0000001fff7e7435 */ /* 0x002fe200000001ff */
[----:B------:R-:W-:Y:S02]  /*5190*/  MOV R124, R130 ;  /* 0x00000082007c7202 */ /* 0x000fe40000000f00 */
[----:B------:R-:W-:Y:S02]  /*51a0*/  MOV R247, 0xffffffff ;  /* 0xffffffff00f77802 */ /* 0x000fe40000000f00 */
[----:B------:R-:W-:Y:S02]  /*51b0*/  MOV R125, 0x51d0 ;  /* 0x000051d0007d7802 */ /* 0x000fe40000000f00 */
[----:B0--3--:R-:W-:Y:S05]  /*51c0*/  CALL.REL.NOINC `($__internal_76_$__cuda_sm70_shflsync_idx_p) ;  /* 0x0000895000007944 */ /* 0x009fea0003c00000 */
.L_x_3070:
[----:B------:R-:W-:Y:S05]  /*51d0*/  BRA.CONV ~URZ, `(.L_x_3071) ;  /* 0x000000537f007947 */ /* 0x000fea000b800000 */
[----:B-1----:R-:W-:Y:S01]  /*51e0*/  HFMA2.MMA R126, -RZ, RZ, 0, 1.847743988037109375e-06 ;  /* 0x0000001fff7e7435 */ /* 0x002fe200000001ff */
[----:B------:R-:W-:Y:S02]  /*51f0*/  MOV R124, R127 ;  /* 0x0000007f007c7202 */ /* 0x000fe40000000f00 */
[----:B------:R-:W-:-:S02]  /*5200*/  MOV R247, 0xffffffff ;  /* 0xffffffff00f77802 */ /* 0x000fc40000000f00 */
[----:B------:R-:W-:Y:S02]  /*5210*/  MOV R125, 0x5230 ;  /* 0x00005230007d7802 */ /* 0x000fe40000000f00 */
[----:B0--3--:R-:W-:Y:S05]  /*5220*/  CALL.REL.NOINC `($__internal_76_$__cuda_sm70_shflsync_idx_p) ;  /* 0x000088f000007944 */ /* 0x009fea0003c00000 */
.L_x_3071:
[----:B------:R-:W-:Y:S05]  /*5230*/  BRA.DIV ~URZ, `(.L_x_3072) ;  /* 0x000077027f007947 */ /* 0x000fea000b800000 */
[----:B------:R2:W4:Y:S04]  /*5240*/  SHFL.IDX PT, R132, R120, RZ, 0x1f ;  /* 0x00001fff78847589 */ /* 0x00052800000e0000 */
[----:B---3--:R2:W3:Y:S04]  /*5250*/  SHFL.IDX PT, R133, R121, RZ, 0x1f ;  /* 0x00001fff79857589 */ /* 0x0084e800000e0000 */
[----:B------:R-:W1:Y:S04]  /*5260*/  SHFL.IDX PT, R122, R122, RZ, 0x1f ;  /* 0x00001fff7a7a7589 */ /* 0x000e6800000e0000 */
[----:B------:R2:W0:Y:S04]  /*5270*/  SHFL.IDX PT, R135, R123, RZ, 0x1f ;  /* 0x00001fff7b877589 */ /* 0x00042800000e0000 */
[----:B------:R-:W0:Y:S04]  /*5280*/  SHFL.UP PT, R129, R129, 0x1, RZ ;  /* 0x0420000081817989 */ /* 0x000e2800000e00ff */
[----:B------:R-:W0:Y:S04]  /*5290*/  SHFL.UP PT, R128, R128, 0x1, RZ ;  /* 0x0420000080807989 */ /* 0x000e2800000e00ff */
[----:B------:R-:W0:Y:S04]  /*52a0*/  SHFL.UP PT, R130, R130, 0x1, RZ ;  /* 0x0420000082827989 */ /* 0x000e2800000e00ff */
[----:B------:R-:W0:Y:S02]  /*52b0*/  SHFL.UP PT, R127, R127, 0x1, RZ ;  /* 0x042000007f7f7989 */ /* 0x000e2400000e00ff */
.L_x_3172:
        /* <DEDUP_REMOVED lines=48> */
.L_x_3065:
[----:B0-----:R-:W-:Y:S05]  /*55c0*/  BSYNC B0 ;  /* 0x0000000000007941 */ /* 0x001fea0003800000 */
.L_x_3064:
[----:B------:R-:W-:Y:S01]  /*55d0*/  WARPSYNC 0xffffffff ;  /* 0xffffffff00007948 */ /* 0x000fe20003800000 */
[----:B------:R-:W-:Y:S02]  /*55e0*/  LOP3.LUT P0, RZ, R165, 0x1f, RZ, 0xc0, !PT ;  /* 0x0000001fa5ff7812 */ /* 0x000fe4000780c0ff */
[CC--:B------:R-:W-:Y:S01]  /*55f0*/  FMUL.FTZ R121, R0.reuse, R141.reuse ;  /* 0x0000008d00797220 */ /* 0x0c0fe20000410000 */
        /* <DEDUP_REMOVED lines=10> */
[-C--:B------:R-:W-:Y:S02]  /*56a0*/  FMUL.FTZ R123, R2, R167.reuse ;  /* 0x000000a7027b7220 */ /* 0x080fe40000410000 */
[C---:B------:R-:W-:Y:S02]  /*56b0*/  FMUL.FTZ R121, R0.reuse, R167 ;  /* 0x000000a700797220 */ /* 0x040fe40000410000 */
[-C--:B------:R-:W-:Y:S02]  /*56c0*/  FFMA.FTZ R123, -R0, R166.reuse, -R123 ;  /* 0x000000a6007b7223 */ /* 0x080fe4000001097b */
[----:B------:R-:W-:-:S02]  /*56d0*/  FFMA.FTZ R120, R2, R166, -R121 ;  /* 0x000000a602787223 */ /* 0x000fc40000010879 */
[----:B------:R-:W-:Y:S01]  /*56e0*/  FADD.FTZ R123, -R198, R123 ;  /* 0x0000007bc67b7221 */ /* 0x000fe20000010100 */
[----:B------:R-:W0:Y:S01]  /*56f0*/  LDS.64 R128, [R250.X16+0x8478] ;  /* 0x00847800fa807984 */ /* 0x000e22000000ca00 */
        /* <DEDUP_REMOVED lines=8> */
[CC--:B------:R-:W-:Y:S02]  /*5780*/  FMUL.FTZ R125, R5.reuse, -R122.reuse ;  /* 0x8000007a057d7220 */ /* 0x0c0fe40000410000 */
[----:B------:R-:W-:Y:S02]  /*5790*/  FFMA.FTZ R123, R6, R122, -R123 ;  /* 0x0000007a067b7223 */ /* 0x000fe4000001087b */
[----:B------:R-:W-:-:S02]  /*57a0*/  FMUL.FTZ R122, R5, -R120 ;  /* 0x80000078057a7220 */ /* 0x000fc40000410000 */
[-C--:B------:R-:W-:Y:S02]  /*57b0*/  FMUL.FTZ R127, R5, -R121.reuse ;  /* 0x80000079057f7220 */ /* 0x080fe40000410000 */
[C---:B------:R-:W-:Y:S02]  /*57c0*/  FFMA.FTZ R125, R6.reuse, R124, R125 ;  /* 0x0000007c067d7223 */ /* 0x040fe4000001007d */
[C---:B------:R-:W-:Y:S02]  /*57d0*/  FFMA.FTZ R122, R6.reuse, R121, -R122 ;  /* 0x00000079067a7223 */ /* 0x040fe4000001087a */
[----:B------:R-:W-:Y:S02]  /*57e0*/  FFMA.FTZ R127, R6, R120, R127 ;  /* 0x00000078067f7223 */ /* 0x000fe4000001007f */
[----:B------:R-:W-:Y:S02]  /*57f0*/  FMUL.FTZ R120, R7, -R125 ;  /* 0x8000007d07787220 */ /* 0x000fe40000410000 */
[----:B------:R-:W-:-:S02]  /*5800*/  FADD.FTZ R122, R217, R122 ;  /* 0x0000007ad97a7221 */ /* 0x000fc40000010000 */
[----:B------:R-:W-:Y:S02]  /*5810*/  FADD.FTZ R127, -R200, R127 ;  /* 0x0000007fc87f7221 */ /* 0x000fe40000010100 */
[CC--:B------:R-:W-:Y:S02]  /*5820*/  FMUL.FTZ R121, R7.reuse, -R123.reuse ;  /* 0x8000007b07797220 */ /* 0x0c0fe40000410000 */
[C---:B------:R-:W-:Y:S02]  /*5830*/  FFMA.FTZ R120, R8.reuse, R123, -R120 ;  /* 0x0000007b08787223 */ /* 0x040fe40000010878 */
[C---:B------:R-:W-:Y:S02]  /*5840*/  FMUL.FTZ R124, R7.reuse, -R122 ;  /* 0x8000007a077c7220 */ /* 0x040fe40000410000 */
[----:B------:R-:W-:Y:S02]  /*5850*/  FMUL.FTZ R123, R7, -R127 ;  /* 0x8000007f077b7220 */ /* 0x000fe40000410000 */
[----:B------:R-:W-:-:S02]  /*5860*/  FFMA.FTZ R121, R8, R125, R121 ;  /* 0x0000007d08797223 */ /* 0x000fc40000010079 */
[C---:B------:R-:W-:Y:S02]  /*5870*/  FFMA.FTZ R124, R8.reuse, R127, R124 ;  /* 0x0000007f087c7223 */ /* 0x040fe4000001007c */
[----:B------:R-:W-:Y:S02]  /*5880*/  FFMA.FTZ R123, R8, R122, -R123 ;  /* 0x0000007a087b7223 */ /* 0x000fe4000001087b */
[C---:B------:R-:W-:Y:S02]  /*5890*/  FMUL.FTZ R125, R9.reuse, -R121 ;  /* 0x80000079097d7220 */ /* 0x040fe40000410000 */
[----:B------:R-:W-:Y:S02]  /*58a0*/  FMUL.FTZ R122, R9, -R120 ;  /* 0x80000078097a7220 */ /* 0x000fe40000410000 */
[----:B------:R-:W-:Y:S02]  /*58b0*/  FADD.FTZ R124, -R201, R124 ;  /* 0x0000007cc97c7221 */ /* 0x000fe40000010100 */
[----:B------:R-:W-:-:S02]  /*58c0*/  FADD.FTZ R123, R218, R123 ;  /* 0x0000007bda7b7221 */ /* 0x000fc40000010000 */
[C---:B------:R-:W-:Y:S02]  /*58d0*/  FFMA.FTZ R125, R10.reuse, R120, -R125 ;  /* 0x000000780a7d7223 */ /* 0x040fe4000001087d */
[C---:B------:R-:W-:Y:S02]  /*58e0*/  FFMA.FTZ R122, R10.reuse, R121, R122 ;  /* 0x000000790a7a7223 */ /* 0x040fe4000001007a */
[CC--:B------:R-:W-:Y:S02]  /*58f0*/  FMUL.FTZ R120, R9.reuse, -R124.reuse ;  /* 0x8000007c09787220 */ /* 0x0c0fe40000410000 */
[-C--:B------:R-:W-:Y:S02]  /*5900*/  FMUL.FTZ R121, R9, -R123.reuse ;  /* 0x8000007b09797220 */ /* 0x080fe40000410000 */
[C---:B------:R-:W-:Y:S02]  /*5910*/  FFMA.FTZ R120, R10.reuse, R123, -R120 ;  /* 0x0000007b0a787223 */ /* 0x040fe40000010878 */
[----:B------:R-:W-:-:S02]  /*5920*/  FFMA.FTZ R121, R10, R124, R121 ;  /* 0x0000007c0a797223 */ /* 0x000fc40000010079 */
[CC--:B------:R-:W-:Y:S02]  /*5930*/  FMUL.FTZ R127, R11.reuse, -R125.reuse ;  /* 0x8000007d0b7f7220 */ /* 0x0c0fe40000410000 */
[-C--:B------:R-:W-:Y:S02]  /*5940*/  FMUL.FTZ R123, R11, -R122.reuse ;  /* 0x8000007a0b7b7220 */ /* 0x080fe40000410000 */
[----:B------:R-:W-:Y:S02]  /*5950*/  FADD.FTZ R120, R219, R120 ;  /* 0x00000078db787221 */ /* 0x000fe40000010000 */
[----:B------:R-:W-:Y:S02]  /*5960*/  FADD.FTZ R121, -R202, R121 ;  /* 0x00000079ca797221 */ /* 0x000fe40000010100 */
[C---:B------:R-:W-:Y:S02]  /*5970*/  FFMA.FTZ R127, R12.reuse, R122, R127 ;  /* 0x0000007a0c7f7223 */ /* 0x040fe4000001007f */
[----:B------:R-:W-:-:S02]  /*5980*/  FFMA.FTZ R123, R12, R125, -R123 ;  /* 0x0000007d0c7b7223 */ /* 0x000fc4000001087b */
[CC--:B------:R-:W-:Y:S02]  /*5990*/  FMUL.FTZ R122, R11.reuse, -R120.reuse ;  /* 0x800000780b7a7220 */ /* 0x0c0fe40000410000 */
[-C--:B------:R-:W-:Y:S02]  /*59a0*/  FMUL.FTZ R125, R11, -R121.reuse ;  /* 0x800000790b7d7220 */ /* 0x080fe40000410000 */
        /* <DEDUP_REMOVED lines=10> */
[C---:B------:R-:W-:Y:S02]  /*5a50*/  FFMA.FTZ R124, R14.reuse, R125, -R123 ;  /* 0x0000007d0e7c7223 */ /* 0x040fe4000001087b */
[----:B------:R-:W-:Y:S02]  /*5a60*/  FFMA.FTZ R127, R14, R122, R127 ;  /* 0x0000007a0e7f7223 */ /* 0x000fe4000001007f */
[C---:B------:R-:W-:Y:S02]  /*5a70*/  FMUL.FTZ R123, R15.reuse, -R121 ;  /* 0x800000790f7b7220 */ /* 0x040fe40000410000 */
[----:B------:R-:W-:Y:S02]  /*5a80*/  FMUL.FTZ R122, R15, -R120 ;  /* 0x800000780f7a7220 */ /* 0x000fe40000410000 */
[----:B------:R-:W-:Y:S02]  /*5a90*/  FADD.FTZ R124, R221, R124 ;  /* 0x0000007cdd7c7221 */ /* 0x000fe40000010000 */
[----:B------:R-:W-:-:S02]  /*5aa0*/  FADD.FTZ R127, -R204, R127 ;  /* 0x0000007fcc7f7221 */ /* 0x000fc40000010100 */
[C---:B------:R-:W-:Y:S02]  /*5ab0*/  FFMA.FTZ R123, R16.reuse, R120, -R123 ;  /* 0x00000078107b7223 */ /* 0x040fe4000001087b */
[C---:B------:R-:W-:Y:S02]  /*5ac0*/  FFMA.FTZ R122, R16.reuse, R121, R122 ;  /* 0x00000079107a7223 */ /* 0x040fe4000001007a */
[CC--:B------:R-:W-:Y:S02]  /*5ad0*/  FMUL.FTZ R120, R15.reuse, -R124.reuse ;  /* 0x8000007c0f787220 */ /* 0x0c0fe40000410000 */
[-C--:B------:R-:W-:Y:S02]  /*5ae0*/  FMUL.FTZ R121, R15, -R127.reuse ;  /* 0x8000007f0f797220 */ /* 0x080fe40000410000 */
[C---:B------:R-:W-:Y:S02]  /*5af0*/  FFMA.FTZ R120, R16.reuse, R127, R120 ;  /* 0x0000007f10787223 */ /* 0x040fe40000010078 */
[----:B------:R-:W-:-:S02]  /*5b00*/  FFMA.FTZ R121, R16, R124, -R121 ;  /* 0x0000007c10797223 */ /* 0x000fc40000010879 */
[CC--:B------:R-:W-:Y:S02]  /*5b10*/  FMUL.FTZ R125, R17.reuse, -R123.reuse ;  /* 0x8000007b117d7220 */ /* 0x0c0fe40000410000 */
[-C--:B------:R-:W-:Y:S02]  /*5b20*/  FMUL.FTZ R124, R17, -R122.reuse ;  /* 0x8000007a117c7220 */ /* 0x080fe40000410000 */
[----:B------:R-:W-:Y:S02]  /*5b30*/  FADD.FTZ R120, -R205, R120 ;  /* 0x00000078cd787221 */ /* 0x000fe40000010100 */
[----:B------:R-:W-:Y:S02]  /*5b40*/  FADD.FTZ R121, R222, R121 ;  /* 0x00000079de797221 */ /* 0x000fe40000010000 */
[C---:B------:R-:W-:Y:S02]  /*5b50*/  FFMA.FTZ R125, R18.reuse, R122, R125 ;  /* 0x0000007a127d7223 */ /* 0x040fe4000001007d */
[----:B------:R-:W-:-:S02]  /*5b60*/  FFMA.FTZ R124, R18, R123, -R124 ;  /* 0x0000007b127c7223 */ /* 0x000fc4000001087c */
[CC--:B------:R-:W-:Y:S02]  /*5b70*/  FMUL.FTZ R122, R17.reuse, -R120.reuse ;  /* 0x80000078117a7220 */ /* 0x0c0fe40000410000 */
[-C--:B------:R-:W-:Y:S02]  /*5b80*/  FMUL.FTZ R123, R17, -R121.reuse ;  /* 0x80000079117b7220 */ /* 0x080fe40000410000 */
[C---:B------:R-:W-:Y:S02]  /*5b90*/  FFMA.FTZ R122, R18.reuse, R121, -R122 ;  /* 0x00000079127a7223 */ /* 0x040fe4000001087a */
[----:B------:R-:W-:Y:S02]  /*5ba0*/  FFMA.FTZ R123, R18, R120, R123 ;  /* 0x00000078127b7223 */ /* 0x000fe4000001007b */
[C---:B------:R-:W-:Y:S02]  /*5bb0*/  FMUL.FTZ R121, R19.reuse, -R125 ;  /* 0x8000007d13797220 */ /* 0x040fe40000410000 */
[----:B------:R-:W-:-:S02]  /*5bc0*/  FMUL.FTZ R120, R19, -R124 ;  /* 0x8000007c13787220 */ /* 0x000fc40000410000 */
[----:B------:R-:W-:Y:S02]  /*5bd0*/  FADD.FTZ R122, R223, R122 ;  /* 0x0000007adf7a7221 */ /* 0x000fe40000010000 */
[----:B------:R-:W-:Y:S02]  /*5be0*/  FADD.FTZ R123, -R206, R123 ;  /* 0x0000007bce7b7221 */ /* 0x000fe40000010100 */
[C---:B------:R-:W-:Y:S02]  /*5bf0*/  FFMA.FTZ R121, R20.reuse, R124, -R121 ;  /* 0x0000007c14797223 */ /* 0x040fe40000010879 */
[----:B------:R-:W-:Y:S02]  /*5c00*/  FFMA.FTZ R120, R20, R125, R120 ;  /* 0x0000007d14787223 */ /* 0x000fe40000010078 */
[C---:B------:R-:W-:Y:S02]  /*5c10*/  FMUL.FTZ R124, R19.reuse, -R122 ;  /* 0x8000007a137c7220 */ /* 0x040fe40000410000 */
[----:B------:R-:W-:-:S02]  /*5c20*/  FMUL.FTZ R125, R19, -R123 ;  /* 0x8000007b137d7220 */ /* 0x000fc40000410000 */
[C---:B------:R-:W-:Y:S02]  /*5c30*/  FFMA.FTZ R124, R20.reuse, R123, R124 ;  /* 0x0000007b147c7223 */ /* 0x040fe4000001007c */
[----:B------:R-:W-:Y:S02]  /*5c40*/  FFMA.FTZ R125, R20, R122, -R125 ;  /* 0x0000007a147d7223 */ /* 0x000fe4000001087d */
[C---:B------:R-:W-:Y:S02]  /*5c50*/  FMUL.FTZ R123, R21.reuse, -R121 ;  /* 0x80000079157b7220 */ /* 0x040fe40000410000 */
[----:B------:R-:W-:Y:S02]  /*5c60*/  FMUL.FTZ R122, R21, -R120 ;  /* 0x80000078157a7220 */ /* 0x000fe40000410000 */
[----:B------:R-:W-:Y:S02]  /*5c70*/  FADD.FTZ R124, -R207, R124 ;  /* 0x0000007ccf7c7221 */ /* 0x000fe40000010100 */
[----:B------:R-:W-:-:S02]  /*5c80*/  FADD.FTZ R125, R224, R125 ;  /* 0x0000007de07d7221 */ /* 0x000fc40000010000 */
[C---:B------:R-:W-:Y:S02]  /*5c90*/  FFMA.FTZ R123, R22.reuse, R120, R123 ;  /* 0x00000078167b7223 */ /* 0x040fe4000001007b */
[C---:B------:R-:W-:Y:S02]  /*5ca0*/  FFMA.FTZ R122, R22.reuse, R121, -R122 ;  /* 0x00000079167a7223 */ /* 0x040fe4000001087a */
        /* <DEDUP_REMOVED lines=8> */
[C---:B------:R-:W-:Y:S02]  /*5d30*/  FFMA.FTZ R125, R24.reuse, R122, -R125 ;  /* 0x0000007a187d7223 */ /* 0x040fe4000001087d */
[----:B------:R-:W-:-:S02]  /*5d40*/  FFMA.FTZ R124, R24, R123, R124 ;  /* 0x0000007b187c7223 */ /* 0x000fc4000001007c */
        /* <DEDUP_REMOVED lines=12> */
[C---:B------:R-:W-:Y:S02]  /*5e10*/  FFMA.FTZ R126, R26.reuse, R123, -R124 ;  /* 0x0000007b1a7e7223 */ /* 0x040fe4000001087c */
[----:B------:R-:W-:Y:S02]  /*5e20*/  FFMA.FTZ R123, R26, R122, R125 ;  /* 0x0000007a1a7b7223 */ /* 0x000fe4000001007d */
        /* <DEDUP_REMOVED lines=12> */
[----:B0-----:R-:W-:Y:S02]  /*5ef0*/  FMUL.FTZ R130, R137, R128 ;  /* 0x0000008089827220 */ /* 0x001fe40000410000 */
        /* <DEDUP_REMOVED lines=9> */
[----:B------:R-:W-:Y:S02]  /*5f90*/  FFMA.FTZ R137, R136, R128, -R137 ;  /* 0x0000008088897223 */ /* 0x000fe40000010889 */
[----:B------:R-:W-:-:S02]  /*5fa0*/  FADD.FTZ R213, R139, R130 ;  /* 0x000000828bd57221 */ /* 0x000fc40000010000 */
[CC--:B------:R-:W-:Y:S02]  /*5fb0*/  FMUL.FTZ R120, R29.reuse, -R124.reuse ;  /* 0x8000007c1d787220 */ /* 0x0c0fe40000410000 */
[----:B------:R-:W-:Y:S01]  /*5fc0*/  FFMA.FTZ R124, R30, R124, -R121 ;  /* 0x0000007c1e7c7223 */ /* 0x000fe20000010879 */
[----:B------:R-:W-:Y:S01]  /*5fd0*/  HFMA2.MMA R121, -RZ, RZ, 0, 0 ;  /* 0x00000000ff797435 */ /* 0x000fe200000001ff */
[----:B------:R-:W-:Y:S02]  /*5fe0*/  FADD.FTZ R168, R168, R137 ;  /* 0x00000089a8a87221 */ /* 0x000fe40000010000 */
[----:B------:R-:W-:Y:S02]  /*5ff0*/  FMUL.FTZ R129, R29, R213 ;  /* 0x000000d51d817220 */ /* 0x000fe40000410000 */
[----:B------:R-:W-:Y:S01]  /*6000*/  FFMA.FTZ R125, R30, R125, R120 ;  /* 0x0000007d1e7d7223 */ /* 0x000fe20000010078 */
[----:B------:R-:W-:Y:S01]  /*6010*/  MOV R120, 0x3f800000 ;  /* 0x3f80000000787802 */ /* 0x000fe20000000f00 */
[----:B------:R-:W-:-:S02]  /*6020*/  FADD.FTZ R127, -R212, R123 ;  /* 0x0000007bd47f7221 */ /* 0x000fc40000010100 */
[----:B------:R-:W-:Y:S02]  /*6030*/  FADD.FTZ R126, R229, R122 ;  /* 0x0000007ae57e7221 */ /* 0x000fe40000010000 */
[----:B------:R-:W-:Y:S01]  /*6040*/  FFMA.FTZ R128, R30, R168, -R129 ;  /* 0x000000a81e807223 */ /* 0x000fe20000010881 */
[----:B------:R-:W-:-:S03]  /*6050*/  CS2R R122, SRZ ;  /* 0x00000000007a7805 */ /* 0x000fc6000001ff00 */
[----:B------:R-:W-:Y:S02]  /*6060*/  FADD.FTZ R197, R197, R128 ;  /* 0x00000080c5c57221 */ /* 0x000fe40000010000 */
[----:B------:R-:W-:Y:S01]  /*6070*/  FMUL.FTZ R128, R29, R168 ;  /* 0x000000a81d807220 */ /* 0x000fe20000410000 */
[----:B------:R-:W0:Y:S01]  /*6080*/  @!P0 LDS.128 R120, [UR45+0xac80] ;  /* 0x00ac802dff788984 */ /* 0x000e220008000c00 */
[----:B------:R-:W-:-:S03]  /*6090*/  ISETP.GT.U32.AND P0, PT, R165, 0x1f, PT ;  /* 0x0000001fa500780c */ /* 0x000fc60003f04070 */
[----:B------:R1:W-:Y:S02]  /*60a0*/  STS.128 [R250.X16+0x8e80], R124 ;  /* 0x008e807cfa007388 */ /* 0x0003e4000000cc00 */
        /* <DEDUP_REMOVED lines=129> */
.L_x_3173:
[----:B------:R-:W-:Y:S05]  /*68c0*/  BRA.DIV ~URZ, `(.L_x_3076) ;  /* 0x000064427f007947 */ /* 0x000fea000b800000 */
[----:B------:R-:W2:Y:S04]  /*68d0*/  SHFL.DOWN PT, R129, R129, 0x1, 0x1f ;  /* 0x08201f0081817f89 */ /* 0x000ea800000e0000 */
[----:B------:R3:W4:Y:S04]  /*68e0*/  SHFL.DOWN PT, R133, R128, 0x1, 0x1f ;  /* 0x08201f0080857f89 */ /* 0x00072800000e0000 */
[----:B------:R3:W0:Y:S02]  /*68f0*/  SHFL.DOWN PT, R126, R130, 0x1, 0x1f ;  /* 0x08201f00827e7f89 */ /* 0x00062400000e0000 */
.L_x_3174:
        /* <DEDUP_REMOVED lines=13> */
.L_x_3078:
[----:B------:R-:W-:Y:S05]  /*69d0*/  BSYNC B1 ;  /* 0x0000000000017941 */ /* 0x000fea0003800000 */
.L_x_3077:
[----:B------:R-:W-:-:S04]  /*69e0*/  LOP3.LUT R124, R165, 0x1f, RZ, 0xc0, !PT ;  /* 0x0000001fa57c7812 */ /* 0x000fc800078ec0ff */
[----:B------:R-:W-:Y:S01]  /*69f0*/  ISETP.GT.U32.AND P0, PT, R124, 0x1d, PT ;  /* 0x0000001d7c00780c */ /* 0x000fe20003f04070 */
[----:B------:R-:W-:Y:S05]  /*6a00*/  BRA.DIV ~URZ, `(.L_x_3079) ;  /* 0x000064527f007947 */ /* 0x000fea000b800000 */
[----:B-1----:R1:W3:Y:S04]  /*6a10*/  SHFL.DOWN PT, R127, R131, 0x2, 0x1f ;  /* 0x08401f00837f7f89 */ /* 0x0022e800000e0000 */
[----:B--2---:R1:W2:Y:S04]  /*6a20*/  SHFL.DOWN PT, R129, R134, 0x2, 0x1f ;  /* 0x08401f0086817f89 */ /* 0x0042a800000e0000 */
[----:B---3--:R1:W3:Y:S04]  /*6a30*/  SHFL.DOWN PT, R130, R128, 0x2, 0x1f ;  /* 0x08401f0080827f89 */ /* 0x0082e800000e0000 */
[----:B0-----:R1:W0:Y:S02]  /*6a40*/  SHFL.DOWN PT, R126, R132, 0x2, 0x1f ;  /* 0x08401f00847e7f89 */ /* 0x00122400000e0000 */
.L_x_3175:
        /* <DEDUP_REMOVED lines=13> */
.L_x_3081:
[----:B------:R-:W-:Y:S05]  /*6b20*/  BSYNC B1 ;  /* 0x0000000000017941 */ /* 0x000fea0003800000 */
.L_x_3080:
[----:B------:R-:W-:-:S04]  /*6b30*/  LOP3.LUT R124, R165, 0x1f, RZ, 0xc0, !PT ;  /* 0x0000001fa57c7812 */ /* 0x000fc800078ec0ff */
[----:B------:R-:W-:Y:S01]  /*6b40*/  ISETP.GT.U32.AND P0, PT, R124, 0x1b, PT ;  /* 0x0000001b7c00780c */ /* 0x000fe20003f04070 */
[----:B------:R-:W-:Y:S10]  /*6b50*/  BRA.DIV ~URZ, `(.L_x_3082) ;  /* 0x000064c27f007947 */ /* 0x000ff4000b800000 */
[----:B------:R1:W4:Y:S02]  /*6b60*/  SHFL.DOWN PT, R127, R131, 0x4, 0x1f ;  /* 0x08801f00837f7f89 */ /* 0x00032400000e0000 */
.L_x_3176:
[----:B------:R-:W-:Y:S05]  /*6b70*/  BRA.DIV ~URZ, `(.L_x_3083) ;  /* 0x000065227f007947 */ /* 0x000fea000b800000 */
[----:B--2---:R2:W1:Y:S04]  /*6b80*/  SHFL.DOWN PT, R129, R134, 0x4, 0x1f ;  /* 0x08801f0086817f89 */ /* 0x00446800000e0000 */
[----:B---3--:R2:W3:Y:S04]  /*6b90*/  SHFL.DOWN PT, R130, R128, 0x4, 0x1f ;  /* 0x08801f0080827f89 */ /* 0x0084e800000e0000 */
[----:B0-----:R2:W0:Y:S02]  /*6ba0*/  SHFL.DOWN PT, R126, R132, 0x4, 0x1f ;  /* 0x08801f00847e7f89 */ /* 0x00142400000e0000 */
.L_x_3177:
        /* <DEDUP_REMOVED lines=13> */
.L_x_3085:
[----:B------:R-:W-:Y:S05]  /*6c80*/  BSYNC B1 ;  /* 0x0000000000017941 */ /* 0x000fea0003800000 */
.L_x_3084:
[----:B------:R-:W-:-:S04]  /*6c90*/  LOP3.LUT R124, R165, 0x1f, RZ, 0xc0, !PT ;  /* 0x0000001fa57c7812 */ /* 0x000fc800078ec0ff */
[----:B------:R-:W-:Y:S01]  /*6ca0*/  ISETP.GT.U32.AND P0, PT, R124, 0x17, PT ;  /* 0x000000177c00780c */ /* 0x000fe20003f04070 */
[----:B------:R-:W-:Y:S05]  /*6cb0*/  BRA.DIV ~URZ, `(.L_x_3086) ;  /* 0x000065327f007947 */ /* 0x000fea000b800000 */
[----:B----4-:R4:W2:Y:S04]  /*6cc0*/  SHFL.DOWN PT, R127, R131, 0x8, 0x1f ;  /* 0x09001f00837f7f89 */ /* 0x0108a800000e0000 */
[----:B-1----:R4:W1:Y:S04]  /*6cd0*/  SHFL.DOWN PT, R129, R134, 0x8, 0x1f ;  /* 0x09001f0086817f89 */ /* 0x00286800000e0000 */
[----:B---3--:R4:W3:Y:S04]  /*6ce0*/  SHFL.DOWN PT, R130, R128, 0x8, 0x1f ;  /* 0x09001f0080827f89 */ /* 0x0088e800000e0000 */
[----:B0-----:R4:W0:Y:S02]  /*6cf0*/  SHFL.DOWN PT, R126, R132, 0x8, 0x1f ;  /* 0x09001f00847e7f89 */ /* 0x00182400000e0000 */
.L_x_3178:
        /* <DEDUP_REMOVED lines=13> */
.L_x_3088:
[----:B------:R-:W-:Y:S05]  /*6dd0*/  BSYNC B1 ;  /* 0x0000000000017941 */ /* 0x000fea0003800000 */
.L_x_3087:
[----:B------:R-:W-:-:S04]  /*6de0*/  LOP3.LUT R124, R165, 0x1f, RZ, 0xc0, !PT ;  /* 0x0000001fa57c7812 */ /* 0x000fc800078ec0ff */
[----:B------:R-:W-:Y:S01]  /*6df0*/  ISETP.GT.U32.AND P0, PT, R124, 0xf, PT ;  /* 0x0000000f7c00780c */ /* 0x000fe20003f04070 */
[----:B------:R-:W-:Y:S10]  /*6e00*/  BRA.DIV ~URZ, `(.L_x_3089) ;  /* 0x000065a27f007947 */ /* 0x000ff4000b800000 */
[----:B--2---:R2:W4:Y:S02]  /*6e10*/  SHFL.DOWN PT, R127, R131, 0x10, 0x1f ;  /* 0x0a001f00837f7f89 */ /* 0x00452400000e0000 */
.L_x_3179:
[----:B------:R-:W-:Y:S05]  /*6e20*/  BRA.DIV ~URZ, `(.L_x_3090) ;  /* 0x000066027f007947 */ /* 0x000fea000b800000 */
[----:B-1----:R1:W2:Y:S04]  /*6e30*/  SHFL.DOWN PT, R129, R134, 0x10, 0x1f ;  /* 0x0a001f0086817f89 */ /* 0x0022a800000e0000 */
[----:B---3--:R1:W3:Y:S04]  /*6e40*/  SHFL.DOWN PT, R130, R128, 0x10, 0x1f ;  /* 0x0a001f0080827f89 */ /* 0x0082e800000e0000 */
[----:B0-----:R1:W0:Y:S02]  /*6e50*/  SHFL.DOWN PT, R126, R132, 0x10, 0x1f ;  /* 0x0a001f00847e7f89 */ /* 0x00122400000e0000 */
.L_x_3180:
        /* <DEDUP_REMOVED lines=13> */
.L_x_3092:
[----:B------:R-:W-:Y:S05]  /*6f30*/  BSYNC B1 ;  /* 0x0000000000017941 */ /* 0x000fea0003800000 */
.L_x_3091:
        /* <DEDUP_REMOVED lines=20> */
.L_x_3181:
        /* <DEDUP_REMOVED lines=21> */
.L_x_3095:
[----:B------:R-:W-:Y:S05]  /*71d0*/  BSYNC B1 ;  /* 0x0000000000017941 */ /* 0x000fea0003800000 */
.L_x_3094:
        /* <DEDUP_REMOVED lines=37> */
.L_x_3074:
[----:B0-----:R-:W-:Y:S05]  /*7430*/  BSYNC B0 ;  /* 0x0000000000007941 */ /* 0x001fea0003800000 */
.L_x_3073:
[----:B------:R-:W-:Y:S01]  /*7440*/  WARPSYNC 0xffffffff ;  /* 0xffffffff00007948 */ /* 0x000fe20003800000 */
[----:B------:R-:W-:Y:S01]  /*7450*/  BAR.SYNC.DEFER_BLOCKING 0x0 ;  /* 0x0000000000007b1d */ /* 0x000fe20000010000 */
[----:B------:R-:W-:-:S05]  /*7460*/  ISETP.NE.AND P0, PT, R165, RZ, PT ;  /* 0x000000ffa500720c */ /* 0x000fca0003f05270 */
[----:B------:R-:W-:Y:S01]  /*7470*/  ULDC UR36, c[0x0][0x168] ;  /* 0x00005a0000247ab9 */ /* 0x000fe20000000800 */
[----:B------:R-:W-:Y:S01]  /*7480*/  BSSY B0, `(.L_x_3096) ;  /* 0x00001d9000007945 */ /* 0x000fe20003800000 */
[----:B------:R-:W-:Y:S01]  /*7490*/  UIADD3 UR36, -UR34, UR36, URZ ;  /* 0x0000002422247290 */ /* 0x000fe2000fffe13f */
[----:B------:R-:W0:Y:S05]  /*74a0*/  LDS.64 R124, [R250.X16+0x8e88] ;  /* 0x008e8800fa7c7984 */ /* 0x000e2a000000ca00 */
[----:B------:R2:W-:Y:S01]  /*74b0*/  @!P0 STS.128 [UR45+0xac80], R120 ;  /* 0x00ac8078ff008988 */ /* 0x0005e20008000c2d */
[-C--:B0-----:R-:W-:Y:S02]  /*74c0*/  FMUL.FTZ R126, R124, -R141.reuse ;  /* 0x8000008d7c7e7220 */ /* 0x081fe40000410000 */
[----:B------:R-:W-:-:S02]  /*74d0*/  FMUL.FTZ R141, R125, -R141 ;  /* 0x8000008d7d8d7220 */ /* 0x000fc40000410000 */
[-C--:B------:R-:W-:Y:S02]  /*74e0*/  FFMA.FTZ R126, R125, R140.reuse, R126 ;  /* 0x0000008c7d7e7223 */ /* 0x080fe4000001007e */
        /* <DEDUP_REMOVED lines=33> */
[----:B------:R-:W-:Y:S02]  /*7700*/  FFMA.FTZ R5, -R231, R119, R195 ;  /* 0x00000077e7057223 */ /* 0x000fe400000101c3 */
[----:B------:R-:W-:-:S02]  /*7710*/  FMUL.FTZ R2, R167, UR40 ;  /* 0x00000028a7027c20 */ /* 0x000fc40008410000 */
[----:B------:R-:W-:Y:S02]  /*7720*/  FFMA.FTZ R6, R167, UR41, -R6 ;  /* 0x00000029a7067c23 */ /* 0x000fe40008010806 */
[----:B------:R-:W-:Y:S02]  /*7730*/  FADD.FTZ R202, -R202, R9 ;  /* 0x00000009caca7221 */ /* 0x000fe40000010100 */
[----:B------:R-:W-:Y:S02]  /*7740*/  FFMA.FTZ R3, -R231, R118, R196 ;  /* 0x00000076e7037223 */ /* 0x000fe400000101c4 */
[----:B------:R-:W-:Y:S02]  /*7750*/  FFMA.FTZ R2, R125, UR41, R2 ;  /* 0x000000297d027c23 */ /* 0x000fe40008010002 */
[----:B------:R-:W-:Y:S02]  /*7760*/  FMUL.FTZ R7, R5, R6 ;  /* 0x0000000605077220 */ /* 0x000fe40000410000 */
[----:B------:R-:W-:-:S02]  /*7770*/  FMUL.FTZ R6, R11, -R202 ;  /* 0x800000ca0b067220 */ /* 0x000fc40000410000 */
[----:B------:R-:W-:Y:S02]  /*7780*/  FMUL.FTZ R11, R11, -R219 ;  /* 0x800000db0b0b7220 */ /* 0x000fe40000410000 */
[----:B------:R-:W-:Y:S02]  /*7790*/  FFMA.FTZ R2, R3, R2, R7 ;  /* 0x0000000203027223 */ /* 0x000fe40000010007 */
[----:B------:R-:W-:Y:S02]  /*77a0*/  FFMA.FTZ R9, R148, -R213, RZ ;  /* 0x800000d594097223 */ /* 0x000fe400000100ff */
[C---:B------:R-:W-:Y:S02]  /*77b0*/  FFMA.FTZ R7, R12.reuse, R219, -R6 ;  /* 0x000000db0c077223 */ /* 0x040fe40000010806 */
[----:B------:R-:W-:Y:S02]  /*77c0*/  FFMA.FTZ R8, R12, R202, R11 ;  /* 0x000000ca0c087223 */ /* 0x000fe4000001000b */
[----:B------:R-:W-:-:S02]  /*77d0*/  FFMA.FTZ R6, R148, R168, RZ ;  /* 0x000000a894067223 */ /* 0x000fc400000100ff */
[----:B------:R-:W-:Y:S02]  /*77e0*/  FFMA.FTZ R10, R147, -R214, R9 ;  /* 0x800000d6930a7223 */ /* 0x000fe40000010009 */
[----:B------:R-:W-:Y:S02]  /*77f0*/  FADD.FTZ R220, R220, R7 ;  /* 0x00000007dcdc7221 */ /* 0x000fe40000010000 */
[----:B------:R-:W-:Y:S02]  /*7800*/  FADD.FTZ R8, -R203, R8 ;  /* 0x00000008cb087221 */ /* 0x000fe40000010100 */
[----:B------:R-:W-:Y:S02]  /*7810*/  FFMA.FTZ R9, R147, R197, R6 ;  /* 0x000000c593097223 */ /* 0x000fe40000010006 */
[----:B------:R-:W-:Y:S02]  /*7820*/  FFMA.FTZ R10, R146, -R169, R10 ;  /* 0x800000a9920a7223 */ /* 0x000fe4000001000a */
[----:B------:R-:W-:-:S02]  /*7830*/  FMUL.FTZ R7, R13, -R220 ;  /* 0x800000dc0d077220 */ /* 0x000fc40000410000 */
[----:B------:R-:W-:Y:S02]  /*7840*/  FMUL.FTZ R13, R13, -R8 ;  /* 0x800000080d0d7220 */ /* 0x000fe40000410000 */
[----:B------:R-:W-:Y:S02]  /*7850*/  FFMA.FTZ R9, R146, R170, R9 ;  /* 0x000000aa92097223 */ /* 0x000fe40000010009 */
[C---:B------:R-:W-:Y:S02]  /*7860*/  FFMA.FTZ R10, R145.reuse, -R171, R10 ;  /* 0x800000ab910a7223 */ /* 0x040fe4000001000a */
[C---:B------:R-:W-:Y:S02]  /*7870*/  FFMA.FTZ R7, R14.reuse, R8, R7 ;  /* 0x000000080e077223 */ /* 0x040fe40000010007 */
[----:B------:R-:W-:Y:S02]  /*7880*/  FFMA.FTZ R14, R14, R220, -R13 ;  /* 0x000000dc0e0e7223 */ /* 0x000fe4000001080d */
[----:B------:R-:W-:-:S02]  /*7890*/  FFMA.FTZ R9, R145, R172, R9 ;  /* 0x000000ac91097223 */ /* 0x000fc40000010009 */
[----:B------:R-:W-:Y:S02]  /*78a0*/  FFMA.FTZ R6, R144, -R173, R10 ;  /* 0x800000ad90067223 */ /* 0x000fe4000001000a */
[----:B------:R-:W-:Y:S02]  /*78b0*/  FADD.FTZ R204, -R204, R7 ;  /* 0x00000007cccc7221 */ /* 0x000fe40000010100 */
[----:B------:R-:W-:Y:S02]  /*78c0*/  FADD.FTZ R221, R221, R14 ;  /* 0x0000000edddd7221 */ /* 0x000fe40000010000 */
[----:B------:R-:W-:Y:S02]  /*78d0*/  FFMA.FTZ R10, R144, R174, R9 ;  /* 0x000000ae900a7223 */ /* 0x000fe40000010009 */
[----:B------:R-:W-:Y:S02]  /*78e0*/  FFMA.FTZ R7, R143, -R176, R6 ;  /* 0x800000b08f077223 */ /* 0x000fe40000010006 */
[----:B------:R-:W-:-:S02]  /*78f0*/  FMUL.FTZ R6, R15, -R204 ;  /* 0x800000cc0f067220 */ /* 0x000fc40000410000 */
[----:B------:R-:W-:Y:S02]  /*7900*/  FMUL.FTZ R15, R15, -R221 ;  /* 0x800000dd0f0f7220 */ /* 0x000fe40000410000 */
[----:B------:R-:W-:Y:S02]  /*7910*/  FFMA.FTZ R9, R143, R175, R10 ;  /* 0x000000af8f097223 */ /* 0x000fe4000001000a */
[----:B------:R-:W-:Y:S02]  /*7920*/  FFMA.FTZ R11, R142, -R177, R7 ;  /* 0x800000b18e0b7223 */ /* 0x000fe40000010007 */
[C---:B------:R-:W-:Y:S02]  /*7930*/  FFMA.FTZ R7, R16.reuse, R221, -R6 ;  /* 0x000000dd10077223 */ /* 0x040fe40000010806 */
[----:B------:R-:W-:Y:S02]  /*7940*/  FFMA.FTZ R10, R16, R204, R15 ;  /* 0x000000cc100a7223 */ /* 0x000fe4000001000f */
[----:B------:R-:W-:-:S02]  /*7950*/  FFMA.FTZ R6, R142, R178, R9 ;  /* 0x000000b28e067223 */ /* 0x000fc40000010009 */
        /* <DEDUP_REMOVED lines=15> */
[----:B------:R-:W-:Y:S02]  /*7a50*/  FFMA.FTZ R7, R35, -R187, R6 ;  /* 0x800000bb23077223 */ /* 0x000fe40000010006 */
[C---:B------:R-:W-:Y:S02]  /*7a60*/  FMUL.FTZ R6, R19.reuse, -R206 ;  /* 0x800000ce13067220 */ /* 0x040fe40000410000 */
[----:B------:R-:W-:-:S02]  /*7a70*/  FMUL.FTZ R19, R19, -R223 ;  /* 0x800000df13137220 */ /* 0x000fc40000410000 */
[----:B------:R-:W-:Y:S02]  /*7a80*/  FFMA.FTZ R9, R36, R186, R9 ;  /* 0x000000ba24097223 */ /* 0x000fe40000010009 */
[----:B------:R-:W-:Y:S02]  /*7a90*/  FFMA.FTZ R14, R20, R206, R19 ;  /* 0x000000ce140e7223 */ /* 0x000fe40000010013 */
[----:B------:R-:W-:Y:S02]  /*7aa0*/  FFMA.FTZ R11, R34, -R189, R7 ;  /* 0x800000bd220b7223 */ /* 0x000fe40000010007 */
[----:B------:R-:W-:Y:S02]  /*7ab0*/  FFMA.FTZ R7, R20, R223, -R6 ;  /* 0x000000df14077223 */ /* 0x000fe40000010806 */
[----:B------:R-:W-:Y:S02]  /*7ac0*/  FFMA.FTZ R9, R35, R188, R9 ;  /* 0x000000bc23097223 */ /* 0x000fe40000010009 */
[----:B------:R-:W-:-:S02]  /*7ad0*/  FADD.FTZ R14, -R207, R14 ;  /* 0x0000000ecf0e7221 */ /* 0x000fc40000010100 */
[----:B------:R-:W-:Y:S02]  /*7ae0*/  FADD.FTZ R224, R224, R7 ;  /* 0x00000007e0e07221 */ /* 0x000fe40000010000 */
[----:B------:R-:W-:Y:S02]  /*7af0*/  FFMA.FTZ R6, R34, R190, R9 ;  /* 0x000000be22067223 */ /* 0x000fe40000010009 */
[C---:B------:R-:W-:Y:S02]  /*7b00*/  FMUL.FTZ R7, R21.reuse, -R14 ;  /* 0x8000000e15077220 */ /* 0x040fe40000410000 */
[-C--:B------:R-:W-:Y:S02]  /*7b10*/  FMUL.FTZ R21, R21, -R224.reuse ;  /* 0x800000e015157220 */ /* 0x080fe40000410000 */
[----:B------:R-:W-:Y:S02]  /*7b20*/  FFMA.FTZ R17, R33, R191, R6 ;  /* 0x000000bf21117223 */ /* 0x000fe40000010006 */
[----:B------:R-:W-:-:S02]  /*7b30*/  FFMA.FTZ R6, R22, R224, -R7 ;  /* 0x000000e016067223 */ /* 0x000fc40000010807 */
[----:B------:R-:W-:Y:S02]  /*7b40*/  FFMA.FTZ R21, R22, R14, R21 ;  /* 0x0000000e16157223 */ /* 0x000fe40000010015 */
[----:B------:R-:W-:Y:S02]  /*7b50*/  FFMA.FTZ R11, R33, -R192, R11 ;  /* 0x800000c0210b7223 */ /* 0x000fe4000001000b */
[----:B------:R-:W-:Y:S02]  /*7b60*/  FADD.FTZ R225, R225, R6 ;  /* 0x00000006e1e17221 */ /* 0x000fe40000010000 */
[----:B------:R-:W-:Y:S02]  /*7b70*/  FMUL.FTZ R6, R198, UR40 ;  /* 0x00000028c6067c20 */ /* 0x000fe40008410000 */
[----:B------:R-:W-:Y:S02]  /*7b80*/  FADD.FTZ R208, -R208, R21 ;  /* 0x00000015d0d07221 */ /* 0x000fe40000010100 */
[----:B------:R-:W-:-:S02]  /*7b90*/  FMUL.FTZ R7, R215, UR40 ;  /* 0x00000028d7077c20 */ /* 0x000fc40008410000 */
[----:B------:R-:W-:Y:S02]  /*7ba0*/  FFMA.FTZ R15, R32, -R193, R11 ;  /* 0x800000c1200f7223 */ /* 0x000fe4000001000b */
[----:B------:R-:W-:Y:S02]  /*7bb0*/  FFMA.FTZ R11, R215, UR41, R6 ;  /* 0x00000029d70b7c23 */ /* 0x000fe40008010006 */
[C---:B------:R-:W-:Y:S02]  /*7bc0*/  FMUL.FTZ R6, R23.reuse, -R208 ;  /* 0x800000d017067220 */ /* 0x040fe40000410000 */
[----:B------:R-:W-:Y:S02]  /*7bd0*/  FFMA.FTZ R12, -R232, R117, R193 ;  /* 0x00000075e80c7223 */ /* 0x000fe400000101c1 */
[----:B------:R-:W-:Y:S02]  /*7be0*/  FFMA.FTZ R13, R198, UR41, -R7 ;  /* 0x00000029c60d7c23 */ /* 0x000fe40008010807 */
[----:B------:R-:W-:-:S02]  /*7bf0*/  FMUL.FTZ R23, R23, -R225 ;  /* 0x800000e117177220 */ /* 0x000fc40000410000 */
[----:B------:R-:W-:Y:S02]  /*7c00*/  FMUL.FTZ R20, R12, R13 ;  /* 0x0000000d0c147220 */ /* 0x000fe40000410000 */
[C---:B------:R-:W-:Y:S02]  /*7c10*/  FFMA.FTZ R16, R24.reuse, R208, R23 ;  /* 0x000000d018107223 */ /* 0x040fe40000010017 */
[----:B------:R-:W-:Y:S02]  /*7c20*/  FFMA.FTZ R13, R24, R225, -R6 ;  /* 0x000000e1180d7223 */ /* 0x000fe40000010806 */
[----:B------:R-:W-:Y:S02]  /*7c30*/  FADD.FTZ R16, -R209, R16 ;  /* 0x00000010d1107221 */ /* 0x000fe40000010100 */
[----:B------:R-:W-:Y:S02]  /*7c40*/  FMUL.FTZ R9, R117, R198 ;  /* 0x000000c675097220 */ /* 0x000fe40000410000 */
[----:B------:R-:W-:-:S02]  /*7c50*/  FADD.FTZ R226, R226, R13 ;  /* 0x0000000de2e27221 */ /* 0x000fc40000010000 */
[C---:B------:R-:W-:Y:S02]  /*7c60*/  FMUL.FTZ R13, R25.reuse, -R16 ;  /* 0x80000010190d7220 */ /* 0x040fe40000410000 */
[-C--:B------:R-:W-:Y:S02]  /*7c70*/  FFMA.FTZ R9, R116, R215.reuse, R9 ;  /* 0x000000d774097223 */ /* 0x080fe40000010009 */
[----:B------:R-:W-:Y:S02]  /*7c80*/  FMUL.FTZ R25, R25, -R226 ;  /* 0x800000e219197220 */ /* 0x000fe40000410000 */
[C---:B------:R-:W-:Y:S02]  /*7c90*/  FMUL.FTZ R7, R150.reuse, R198 ;  /* 0x000000c696077220 */ /* 0x040fe40000410000 */
[----:B------:R-:W-:Y:S02]  /*7ca0*/  FMUL.FTZ R215, R150, R215 ;  /* 0x000000d796d77220 */ /* 0x000fe40000410000 */
[----:B------:R-:W-:-:S02]  /*7cb0*/  FMUL.FTZ R23, R216, UR40 ;  /* 0x00000028d8177c20 */ /* 0x000fc40008410000 */
[----:B------:R-:W-:Y:S02]  /*7cc0*/  FFMA.FTZ R6, R26, R226, -R13 ;  /* 0x000000e21a067223 */ /* 0x000fe4000001080d */
[----:B------:R-:W-:Y:S02]  /*7cd0*/  FFMA.FTZ R17, R32, R194, R17 ;  /* 0x000000c220117223 */ /* 0x000fe40000010011 */
[----:B------:R-:W-:Y:S02]  /*7ce0*/  FFMA.FTZ R25, R26, R16, R25 ;  /* 0x000000101a197223 */ /* 0x000fe40000010019 */
[----:B------:R-:W-:Y:S02]  /*7cf0*/  FFMA.FTZ R194, -R232, R116, R194 ;  /* 0x00000074e8c27223 */ /* 0x000fe400000101c2 */
[C---:B------:R-:W-:Y:S02]  /*7d00*/  FMUL.FTZ R19, R12.reuse, R7 ;  /* 0x000000070c137220 */ /* 0x040fe40000410000 */
[----:B------:R-:W-:-:S02]  /*7d10*/  FMUL.FTZ R18, R12, R215 ;  /* 0x000000d70c127220 */ /* 0x000fc40000410000 */
[----:B------:R-:W-:Y:S02]  /*7d20*/  FFMA.FTZ R21, -R233, R115, R192 ;  /* 0x00000073e9157223 */ /* 0x000fe400000101c0 */
[C---:B------:R-:W-:Y:S02]  /*7d30*/  FMUL.FTZ R13, R0.reuse, UR40 ;  /* 0x00000028000d7c20 */ /* 0x040fe40008410000 */
[----:B------:R-:W-:Y:S02]  /*7d40*/  FFMA.FTZ R12, R0, UR41, -R23 ;  /* 0x00000029000c7c23 */ /* 0x000fe40008010817 */
[----:B------:R-:W-:Y:S02]  /*7d50*/  FADD.FTZ R227, R227, R6 ;  /* 0x00000006e3e37221 */ /* 0x000fe40000010000 */
[----:B------:R-:W-:Y:S02]  /*7d60*/  FADD.FTZ R210, -R210, R25 ;  /* 0x00000019d2d27221 */ /* 0x000fe40000010100 */
[----:B------:R-:W-:-:S02]  /*7d70*/  FFMA.FTZ R11, R194, R11, R20 ;  /* 0x0000000bc20b7223 */ /* 0x000fc40000010014 */
[-C--:B------:R-:W-:Y:S02]  /*7d80*/  FMUL.FTZ R115, R115, R0.reuse ;  /* 0x0000000073737220 */ /* 0x080fe40000410000 */
[----:B------:R-:W-:Y:S02]  /*7d90*/  FMUL.FTZ R24, R151, R0 ;  /* 0x0000000097187220 */ /* 0x000fe40000410000 */
[----:B------:R-:W-:Y:S02]  /*7da0*/  FFMA.FTZ R191, -R233, R114, R191 ;  /* 0x00000072e9bf7223 */ /* 0x000fe400000101bf */
[----:B------:R-:W-:Y:S02]  /*7db0*/  FFMA.FTZ R0, R216, UR41, R13 ;  /* 0x00000029d8007c23 */ /* 0x000fe4000801000d */
[----:B------:R-:W-:Y:S02]  /*7dc0*/  FMUL.FTZ R20, R21, R12 ;  /* 0x0000000c15147220 */ /* 0x000fe40000410000 */
[----:B------:R-:W-:-:S02]  /*7dd0*/  FMUL.FTZ R13, R27, -R227 ;  /* 0x800000e31b0d7220 */ /* 0x000fc40000410000 */
[----:B------:R-:W-:Y:S02]  /*7de0*/  FMUL.FTZ R27, R27, -R210 ;  /* 0x800000d21b1b7220 */ /* 0x000fe40000410000 */
[----:B------:R-:W-:Y:S02]  /*7df0*/  FFMA.FTZ R0, R191, R0, R20 ;  /* 0x00000000bf007223 */ /* 0x000fe40000010014 */
[C---:B------:R-:W-:Y:S02]  /*7e00*/  FFMA.FTZ R20, R28.reuse, R210, R13 ;  /* 0x000000d21c147223 */ /* 0x040fe4000001000d */
[----:B------:R-:W-:Y:S02]  /*7e10*/  FFMA.FTZ R27, R28, R227, -R27 ;  /* 0x000000e31c1b7223 */ /* 0x000fe4000001081b */
[----:B------:R-:W-:Y:S02]  /*7e20*/  FADD.FTZ R20, -R211, R20 ;  /* 0x00000014d3147221 */ /* 0x000fe40000010100 */
[----:B------:R-:W-:-:S02]  /*7e30*/  FADD.FTZ R228, R228, R27 ;  /* 0x0000001be4e47221 */ /* 0x000fc40000010000 */
[C---:B------:R-:W-:Y:S02]  /*7e40*/  FMUL.FTZ R13, R29.reuse, -R20 ;  /* 0x800000141d0d7220 */ /* 0x040fe40000410000 */
[----:B------:R-:W-:Y:S02]  /*7e50*/  FMUL.FTZ R29, R29, -R228 ;  /* 0x800000e41d1d7220 */ /* 0x000fe40000410000 */
[----:B------:R-:W-:Y:S02]  /*7e60*/  FFMA.FTZ R114, R114, R216, R115 ;  /* 0x000000d872727223 */ /* 0x000fe40000010073 */
[C---:B------:R-:W-:Y:S02]  /*7e70*/  FFMA.FTZ R29, R30.reuse, R20, R29 ;  /* 0x000000141e1d7223 */ /* 0x040fe4000001001d */
[----:B------:R-:W-:Y:S02]  /*7e80*/  FMUL.FTZ R216, R151, R216 ;  /* 0x000000d897d87220 */ /* 0x000fe40000410000 */
[----:B------:R-:W-:Y:S01]  /*7e90*/  FFMA.FTZ R22, R30, R228, -R13 ;  /* 0x000000e41e167223 */ /* 0x000fe2000001080d */
[----:B------:R-:W-:Y:S01]  /*7ea0*/  SHF.L.U32 R13, R165, 0x5, RZ ;  /* 0x00000005a50d7819 */ /* 0x000fe200000006ff */
[----:B------:R-:W-:-:S02]  /*7eb0*/  FADD.FTZ R212, -R212, R29 ;  /* 0x0000001dd4d47221 */ /* 0x000fc40000010100 */
[----:B------:R-:W-:Y:S01]  /*7ec0*/  FMUL.FTZ R6, R21, R24 ;  /* 0x0000001815067220 */ /* 0x000fe20000410000 */
[----:B------:R-:W-:Y:S01]  /*7ed0*/  IADD3 R28, R13, 0x3, RZ ;  /* 0x000000030d1c7810 */ /* 0x000fe20007ffe0ff */
[----:B------:R-:W-:Y:S01]  /*7ee0*/  FMUL.FTZ R12, R21, R216 ;  /* 0x000000d8150c7220 */ /* 0x000fe20000410000 */
[----:B------:R-:W-:Y:S01]  /*7ef0*/  IADD3 R26, R13, 0x2, RZ ;  /* 0x000000020d1a7810 */ /* 0x000fe20007ffe0ff */
[----:B------:R-:W-:Y:S01]  /*7f00*/  FMUL.FTZ R21, R113, R200 ;  /* 0x000000c871157220 */ /* 0x000fe20000410000 */
[----:B------:R-:W-:Y:S01]  /*7f10*/  LEA.HI.SX32 R115, R28, R13, 0x1b ;  /* 0x0000000d1c737211 */ /* 0x000fe200078fdaff */
[----:B------:R-:W-:Y:S01]  /*7f20*/  FADD.FTZ R229, R229, R22 ;  /* 0x00000016e5e57221 */ /* 0x000fe20000010000 */
[----:B------:R-:W-:Y:S01]  /*7f30*/  IADD3 R22, R13, 0x1, RZ ;  /* 0x000000010d167810 */ /* 0x000fe20007ffe0ff */
[----:B------:R-:W-:Y:S01]  /*7f40*/  FFMA.FTZ R213, -R248, R89, R213 ;  /* 0x00000059f8d57223 */ /* 0x000fe200000101d5 */
[----:B--2---:R-:W-:Y:S01]  /*7f50*/  LEA.HI.SX32 R120, R26, R13, 0x1b ;  /* 0x0000000d1a787211 */ /* 0x004fe200078fdaff */
[----:B------:R-:W-:-:S02]  /*7f60*/  FMUL.FTZ R25, R164, R212 ;  /* 0x000000d4a4197220 */ /* 0x000fc40000410000 */
[----:B------:R-:W-:Y:S02]  /*7f70*/  FFMA.FTZ R190, -R234, R112, R190 ;  /* 0x00000070eabe7223 */ /* 0x000fe400000101be */
[----:B------:R-:W-:Y:S01]  /*7f80*/  FFMA.FTZ R21, R112, R217, R21 ;  /* 0x000000d970157223 */ /* 0x000fe20000010015 */
[-C--:B------:R-:W-:Y:S01]  /*7f90*/  LEA.HI.SX32 R112, R22, R13.reuse, 0x1b ;  /* 0x0000000d16707211 */ /* 0x080fe200078fdaff */
[----:B------:R-:W-:Y:S01]  /*7fa0*/  FFMA.FTZ R168, -R248, R88, R168 ;  /* 0x00000058f8a87223 */ /* 0x000fe200000101a8 */
[----:B------:R-:W-:Y:S01]  /*7fb0*/  LEA.HI.SX32 R13, R13, R13, 0x1b ;  /* 0x0000000d0d0d7211 */ /* 0x000fe200078fdaff */
[----:B------:R-:W-:Y:S02]  /*7fc0*/  FMUL.FTZ R23, R164, R229 ;  /* 0x000000e5a4177220 */ /* 0x000fe40000410000 */
[----:B------:R-:W-:Y:S02]  /*7fd0*/  FMUL.FTZ R22, R213, R25 ;  /* 0x00000019d5167220 */ /* 0x000fe40000410000 */
[----:B------:R-:W-:-:S02]  /*7fe0*/  FFMA.FTZ R214, -R245, R91, R214 ;  /* 0x0000005bf5d67223 */ /* 0x000fc400000101d6 */
[C---:B------:R-:W-:Y:S02]  /*7ff0*/  FMUL.FTZ R30, R163.reuse, R20 ;  /* 0x00000014a31e7220 */ /* 0x040fe40000410000 */
[----:B------:R-:W-:Y:S02]  /*8000*/  FMUL.FTZ R28, R163, R228 ;  /* 0x000000e4a31c7220 */ /* 0x000fe40000410000 */
[----:B------:R-:W-:Y:S02]  /*8010*/  FFMA.FTZ R187, -R235, R111, R187 ;  /* 0x0000006febbb7223 */ /* 0x000fe400000101bb */
[-C--:B------:R-:W-:Y:S02]  /*8020*/  FMUL.FTZ R26, R84, R23.reuse ;  /* 0x00000017541a7220 */ /* 0x080fe40000410000 */
[-C--:B------:R-:W-:Y:S02]  /*8030*/  FFMA.FTZ R22, R168, R23.reuse, R22 ;  /* 0x00000017a8167223 */ /* 0x080fe40000010016 */
[----:B------:R-:W-:Y:S01]  /*8040*/  FMUL.FTZ R111, R111, R4 ;  /* 0x000000046f6f7220 */ /* 0x000fe20000410000 */
[----:B------:R-:W-:Y:S01]  /*8050*/  STS [R13.X4+0x4200], R26 ;  /* 0x0042001a0d007388 */ /* 0x000fe20000004800 */
[----:B------:R-:W-:-:S02]  /*8060*/  FMUL.FTZ R23, R213, R23 ;  /* 0x00000017d5177220 */ /* 0x000fc40000410000 */
[----:B------:R-:W-:Y:S02]  /*8070*/  FFMA.FTZ R197, -R245, R90, R197 ;  /* 0x0000005af5c57223 */ /* 0x000fe400000101c5 */
[C---:B------:R-:W-:Y:S02]  /*8080*/  FMUL.FTZ R27, R214.reuse, R30 ;  /* 0x0000001ed61b7220 */ /* 0x040fe40000410000 */
[----:B------:R-:W-:Y:S02]  /*8090*/  FMUL.FTZ R29, R214, R28 ;  /* 0x0000001cd61d7220 */ /* 0x000fe40000410000 */
[----:B------:R-:W-:Y:S02]  /*80a0*/  FFMA.FTZ R188, -R235, R110, R188 ;  /* 0x0000006eebbc7223 */ /* 0x000fe400000101bc */
[----:B------:R-:W-:Y:S02]  /*80b0*/  FFMA.FTZ R110, R110, R218, R111 ;  /* 0x000000da6e6e7223 */ /* 0x000fe4000001006f */
[----:B------:R-:W-:-:S02]  /*80c0*/  FFMA.FTZ R23, R168, R25, -R23 ;  /* 0x00000019a8177223 */ /* 0x000fc40000010817 */
[-C--:B------:R-:W-:Y:S02]  /*80d0*/  FFMA.FTZ R27, R197, R28.reuse, R27 ;  /* 0x0000001cc51b7223 */ /* 0x080fe4000001001b */
[----:B------:R-:W-:Y:S02]  /*80e0*/  FMUL.FTZ R25, R84, R25 ;  /* 0x0000001954197220 */ /* 0x000fe40000410000 */
[----:B------:R-:W-:Y:S02]  /*80f0*/  FMUL.FTZ R111, R85, R28 ;  /* 0x0000001c556f7220 */ /* 0x000fe40000410000 */
[----:B------:R-:W-:Y:S01]  /*8100*/  FADD.FTZ R22, RZ, R22 ;  /* 0x00000016ff167221 */ /* 0x000fe20000010000 */
[----:B------:R0:W-:Y:S01]  /*8110*/  STS [R112.X4+0x4204], R25 ;  /* 0x0042041970007388 */ /* 0x0001e20000004800 */
[----:B------:R-:W-:Y:S02]  /*8120*/  FFMA.FTZ R28, R197, R30, -R29 ;  /* 0x0000001ec51c7223 */ /* 0x000fe4000001081d */
[----:B------:R-:W-:Y:S01]  /*8130*/  FFMA.FTZ R169, -R244, R93, R169 ;  /* 0x0000005df4a97223 */ /* 0x000fe200000101a9 */
[----:B------:R2:W-:Y:S01]  /*8140*/  STS [R120.X4+0x4208], R111 ;  /* 0x0042086f78007388 */ /* 0x0005e20000004800 */
[----:B------:R-:W-:-:S02]  /*8150*/  FMUL.FTZ R29, R162, R210 ;  /* 0x000000d2a21d7220 */ /* 0x000fc40000410000 */
[----:B------:R-:W-:Y:S02]  /*8160*/  FADD.FTZ R22, R22, R27 ;  /* 0x0000001b16167221 */ /* 0x000fe40000010000 */
[----:B------:R-:W-:Y:S02]  /*8170*/  FADD.FTZ R23, RZ, R23 ;  /* 0x00000017ff177221 */ /* 0x000fe40000010000 */
[----:B------:R-:W-:Y:S02]  /*8180*/  FMUL.FTZ R27, R162, R227 ;  /* 0x000000e3a21b7220 */ /* 0x000fe40000410000 */
[----:B------:R-:W-:Y:S02]  /*8190*/  FFMA.FTZ R170, -R244, R92, R170 ;  /* 0x0000005cf4aa7223 */ /* 0x000fe400000101aa */
[----:B------:R-:W-:Y:S02]  /*81a0*/  FFMA.FTZ R171, -R243, R95, R171 ;  /* 0x0000005ff3ab7223 */ /* 0x000fe400000101ab */
[----:B------:R-:W-:-:S02]  /*81b0*/  FMUL.FTZ R116, R161, R16 ;  /* 0x00000010a1747220 */ /* 0x000fc40000410000 */
[----:B0-----:R-:W-:Y:S02]  /*81c0*/  FMUL.FTZ R25, R169, R29 ;  /* 0x0000001da9197220 */ /* 0x001fe40000410000 */
[----:B------:R-:W-:Y:S02]  /*81d0*/  FADD.FTZ R23, R23, R28 ;  /* 0x0000001c17177221 */ /* 0x000fe40000010000 */
[----:B------:R-:W-:Y:S02]  /*81e0*/  FMUL.FTZ R26, R169, R27 ;  /* 0x0000001ba91a7220 */ /* 0x000fe40000410000 */
[----:B------:R-:W-:Y:S02]  /*81f0*/  FFMA.FTZ R172, -R243, R94, R172 ;  /* 0x0000005ef3ac7223 */ /* 0x000fe400000101ac */
[----:B------:R-:W-:Y:S02]  /*8200*/  FMUL.FTZ R28, R161, R226 ;  /* 0x000000e2a11c7220 */ /* 0x000fe40000410000 */
[----:B--2---:R-:W-:-:S02]  /*8210*/  FMUL.FTZ R111, R171, R116 ;  /* 0x00000074ab6f7220 */ /* 0x004fc40000410000 */
[C---:B------:R-:W-:Y:S02]  /*8220*/  FFMA.FTZ R25, R170.reuse, R27, R25 ;  /* 0x0000001baa197223 */ /* 0x040fe40000010019 */
[----:B------:R-:W-:Y:S02]  /*8230*/  FFMA.FTZ R26, R170, R29, -R26 ;  /* 0x0000001daa1a7223 */ /* 0x000fe4000001081a */
[----:B------:R-:W-:Y:S02]  /*8240*/  FADD.FTZ R22, R22, R25 ;  /* 0x0000001916167221 */ /* 0x000fe40000010000 */
[-C--:B------:R-:W-:Y:S02]  /*8250*/  FFMA.FTZ R111, R172, R28.reuse, R111 ;  /* 0x0000001cac6f7223 */ /* 0x080fe4000001006f */
[----:B------:R-:W-:Y:S02]  /*8260*/  FFMA.FTZ R189, -R234, R113, R189 ;  /* 0x00000071eabd7223 */ /* 0x000fe400000101bd */
[----:B------:R-:W-:-:S02]  /*8270*/  FMUL.FTZ R113, R171, R28 ;  /* 0x0000001cab717220 */ /* 0x000fc40000410000 */
[----:B------:R-:W-:Y:S02]  /*8280*/  FADD.FTZ R23, R23, R26 ;  /* 0x0000001a17177221 */ /* 0x000fe40000010000 */
[----:B------:R-:W-:Y:S02]  /*8290*/  FMUL.FTZ R30, R85, R30 ;  /* 0x0000001e551e7220 */ /* 0x000fe40000410000 */
[----:B------:R-:W-:Y:S02]  /*82a0*/  FADD.FTZ R26, R22, R111 ;  /* 0x0000006f161a7221 */ /* 0x000fe40000010000 */
[----:B------:R-:W-:Y:S01]  /*82b0*/  FMUL.FTZ R22, R86, R27 ;  /* 0x0000001b56167220 */ /* 0x000fe20000410000 */
[----:B------:R-:W-:Y:S01]  /*82c0*/  STS [R115.X4+0x420c], R30 ;  /* 0x00420c1e73007388 */ /* 0x000fe20000004800 */
[----:B------:R-:W-:Y:S02]  /*82d0*/  FFMA.FTZ R112, R172, R116, -R113 ;  /* 0x00000074ac707223 */ /* 0x000fe40000010871 */
[----:B------:R-:W-:Y:S01]  /*82e0*/  FMUL.FTZ R25, R160, R208 ;  /* 0x000000d0a0197220 */ /* 0x000fe20000410000 */
[----:B------:R0:W-:Y:S01]  /*82f0*/  STS [R13.X4+0x4210], R22 ;  /* 0x004210160d007388 */ /* 0x0001e20000004800 */
[----:B------:R-:W-:-:S02]  /*8300*/  FADD.FTZ R27, R23, R112 ;  /* 0x00000070171b7221 */ /* 0x000fc40000010000 */
[----:B------:R-:W-:Y:S02]  /*8310*/  FFMA.FTZ R173, -R242, R97, R173 ;  /* 0x00000061f2ad7223 */ /* 0x000fe400000101ad */
[----:B------:R-:W-:Y:S02]  /*8320*/  FMUL.FTZ R23, R160, R225 ;  /* 0x000000e1a0177220 */ /* 0x000fe40000410000 */
[----:B------:R-:W-:Y:S02]  /*8330*/  FMUL.FTZ R112, R86, R29 ;  /* 0x0000001d56707220 */ /* 0x000fe40000410000 */
[----:B------:R-:W-:Y:S02]  /*8340*/  FMUL.FTZ R122, R159, R224 ;  /* 0x000000e09f7a7220 */ /* 0x000fe40000410000 */
[----:B0-----:R-:W-:Y:S01]  /*8350*/  FMUL.FTZ R22, R80, R25 ;  /* 0x0000001950167220 */ /* 0x001fe20000410000 */
[----:B------:R-:W-:Y:S01]  /*8360*/  STS [R13.X4+0x4214], R112 ;  /* 0x004214700d007388 */ /* 0x000fe20000004800 */
[----:B------:R-:W-:-:S02]  /*8370*/  FMUL.FTZ R30, R87, R28 ;  /* 0x0000001c571e7220 */ /* 0x000fc40000410000 */
[----:B------:R-:W-:Y:S01]  /*8380*/  FFMA.FTZ R176, -R241, R99, R176 ;  /* 0x00000063f1b07223 */ /* 0x000fe200000101b0 */
[----:B------:R0:W-:Y:S01]  /*8390*/  STS [R13.X4+0x4224], R22 ;  /* 0x004224160d007388 */ /* 0x0001e20000004800 */
[----:B------:R-:W-:Y:S02]  /*83a0*/  FFMA.FTZ R174, -R242, R96, R174 ;  /* 0x00000060f2ae7223 */ /* 0x000fe400000101ae */
[C---:B------:R-:W-:Y:S01]  /*83b0*/  FMUL.FTZ R29, R173.reuse, R25 ;  /* 0x00000019ad1d7220 */ /* 0x040fe20000410000 */
[----:B------:R2:W-:Y:S01]  /*83c0*/  STS [R13.X4+0x4218], R30 ;  /* 0x0042181e0d007388 */ /* 0x0005e20000004800 */
[----:B------:R-:W-:Y:S02]  /*83d0*/  FMUL.FTZ R111, R173, R23 ;  /* 0x00000017ad6f7220 */ /* 0x000fe40000410000 */
[----:B------:R-:W-:Y:S02]  /*83e0*/  FFMA.FTZ R180, -R239, R103, R180 ;  /* 0x00000067efb47223 */ /* 0x000fe400000101b4 */
[----:B------:R-:W-:-:S02]  /*83f0*/  FMUL.FTZ R126, R157, R10 ;  /* 0x0000000a9d7e7220 */ /* 0x000fc40000410000 */
[----:B------:R-:W-:Y:S02]  /*8400*/  FMUL.FTZ R124, R81, R122 ;  /* 0x0000007a517c7220 */ /* 0x000fe40000410000 */
[----:B------:R-:W-:Y:S02]  /*8410*/  FFMA.FTZ R175, -R241, R98, R175 ;  /* 0x00000062f1af7223 */ /* 0x000fe400000101af */
[----:B0-----:R-:W-:Y:S01]  /*8420*/  FMUL.FTZ R22, R159, R14 ;  /* 0x0000000e9f167220 */ /* 0x001fe20000410000 */
[----:B------:R0:W-:Y:S01]  /*8430*/  STS [R13.X4+0x4228], R124 ;  /* 0x0042287c0d007388 */ /* 0x0001e20000004800 */
[----:B------:R-:W-:Y:S02]  /*8440*/  FMUL.FTZ R113, R176, R122 ;  /* 0x0000007ab0717220 */ /* 0x000fe40000410000 */
[----:B------:R-:W-:Y:S02]  /*8450*/  FMUL.FTZ R116, R87, R116 ;  /* 0x0000007457747220 */ /* 0x000fe40000410000 */
[----:B------:R-:W-:-:S02]  /*8460*/  FFMA.FTZ R29, R174, R23, R29 ;  /* 0x00000017ae1d7223 */ /* 0x000fc4000001001d */
[----:B------:R-:W-:Y:S01]  /*8470*/  FMUL.FTZ R120, R80, R23 ;  /* 0x0000001750787220 */ /* 0x000fe20000410000 */
[----:B------:R3:W-:Y:S01]  /*8480*/  STS [R13.X4+0x421c], R116 ;  /* 0x00421c740d007388 */ /* 0x0007e20000004800 */
[----:B------:R-:W-:Y:S02]  /*8490*/  FFMA.FTZ R28, R174, R25, -R111 ;  /* 0x00000019ae1c7223 */ /* 0x000fe4000001086f */
[----:B------:R-:W-:Y:S01]  /*84a0*/  FFMA.FTZ R179, -R239, R102, R179 ;  /* 0x00000066efb37223 */ /* 0x000fe200000101b3 */
[----:B------:R4:W-:Y:S01]  /*84b0*/  STS [R13.X4+0x4220], R120 ;  /* 0x004220780d007388 */ /* 0x0009e20000004800 */
[----:B------:R-:W-:Y:S02]  /*84c0*/  FMUL.FTZ R112, R157, R222 ;  /* 0x000000de9d707220 */ /* 0x000fe40000410000 */
[----:B--2---:R-:W-:Y:S02]  /*84d0*/  FMUL.FTZ R30, R180, R126 ;  /* 0x0000007eb41e7220 */ /* 0x004fe40000410000 */
[----:B------:R-:W-:-:S02]  /*84e0*/  FFMA.FTZ R177, -R240, R101, R177 ;  /* 0x00000065f0b17223 */ /* 0x000fc400000101b1 */
[C---:B------:R-:W-:Y:S02]  /*84f0*/  FMUL.FTZ R25, R158.reuse, R206 ;  /* 0x000000ce9e197220 */ /* 0x040fe40000410000 */
[----:B------:R-:W-:Y:S02]  /*8500*/  FMUL.FTZ R23, R158, R223 ;  /* 0x000000df9e177220 */ /* 0x000fe40000410000 */
[-C--:B------:R-:W-:Y:S02]  /*8510*/  FMUL.FTZ R111, R176, R22.reuse ;  /* 0x00000016b06f7220 */ /* 0x080fe40000410000 */
[-C--:B------:R-:W-:Y:S02]  /*8520*/  FFMA.FTZ R113, R175, R22.reuse, -R113 ;  /* 0x00000016af717223 */ /* 0x080fe40000010871 */
[----:B------:R-:W-:Y:S02]  /*8530*/  FMUL.FTZ R22, R81, R22 ;  /* 0x0000001651167220 */ /* 0x000fe40000410000 */
[----:B------:R-:W-:-:S02]  /*8540*/  FMUL.FTZ R115, R180, R112 ;  /* 0x00000070b4737220 */ /* 0x000fc40000410000 */
[-C--:B------:R-:W-:Y:S01]  /*8550*/  FFMA.FTZ R30, R179, R112.reuse, R30 ;  /* 0x00000070b31e7223 */ /* 0x080fe2000001001e */
[----:B------:R2:W-:Y:S01]  /*8560*/  STS [R13.X4+0x422c], R22 ;  /* 0x00422c160d007388 */ /* 0x0005e20000004800 */
[----:B0-----:R-:W-:Y:S02]  /*8570*/  FMUL.FTZ R124, R83, R112 ;  /* 0x00000070537c7220 */ /* 0x001fe40000410000 */
[----:B------:R-:W-:Y:S02]  /*8580*/  FFMA.FTZ R178, -R240, R100, R178 ;  /* 0x00000064f0b27223 */ /* 0x000fe400000101b2 */
[C---:B------:R-:W-:Y:S01]  /*8590*/  FMUL.FTZ R112, R177.reuse, R25 ;  /* 0x00000019b1707220 */ /* 0x040fe20000410000 */
[----:B------:R-:W-:Y:S01]  /*85a0*/  STS [R13.X4+0x4238], R124 ;  /* 0x0042387c0d007388 */ /* 0x000fe20000004800 */
[----:B---3--:R-:W-:Y:S02]  /*85b0*/  FMUL.FTZ R116, R177, R23 ;  /* 0x00000017b1747220 */ /* 0x008fe40000410000 */
[----:B------:R-:W-:-:S02]  /*85c0*/  FFMA.FTZ R111, R175, R122, R111 ;  /* 0x0000007aaf6f7223 */ /* 0x000fc4000001006f */
[----:B------:R-:W-:Y:S02]  /*85d0*/  FMUL.FTZ R119, R119, R167 ;  /* 0x000000a777777220 */ /* 0x000fe40000410000 */
[----:B------:R-:W-:Y:S02]  /*85e0*/  FMUL.FTZ R122, R82, R25 ;  /* 0x00000019527a7220 */ /* 0x000fe40000410000 */
[----:B------:R-:W-:Y:S02]  /*85f0*/  FFMA.FTZ R184, -R237, R107, R184 ;  /* 0x0000006bedb87223 */ /* 0x000fe400000101b8 */
[----:B-1----:R-:W-:Y:S01]  /*8600*/  FMUL.FTZ R128, R155, R8 ;  /* 0x000000089b807220 */ /* 0x002fe20000410000 */
[----:B------:R0:W-:Y:S01]  /*8610*/  STS [R13.X4+0x4234], R122 ;  /* 0x0042347a0d007388 */ /* 0x0001e20000004800 */
[-C--:B------:R-:W-:Y:S02]  /*8620*/  FFMA.FTZ R112, R178, R23.reuse, R112 ;  /* 0x00000017b2707223 */ /* 0x080fe40000010070 */
[----:B----4-:R-:W-:-:S02]  /*8630*/  FMUL.FTZ R120, R82, R23 ;  /* 0x0000001752787220 */ /* 0x010fc40000410000 */
[----:B------:R-:W-:Y:S02]  /*8640*/  FFMA.FTZ R116, R178, R25, -R116 ;  /* 0x00000019b2747223 */ /* 0x000fe40000010874 */
[----:B--2---:R-:W-:Y:S01]  /*8650*/  FMUL.FTZ R22, R155, R220 ;  /* 0x000000dc9b167220 */ /* 0x004fe20000410000 */
[----:B------:R1:W-:Y:S01]  /*8660*/  STS [R13.X4+0x4230], R120 ;  /* 0x004230780d007388 */ /* 0x0003e20000004800 */
[----:B------:R-:W-:Y:S02]  /*8670*/  FFMA.FTZ R181, -R238, R105, R181 ;  /* 0x00000069eeb57223 */ /* 0x000fe400000101b5 */
[C---:B------:R-:W-:Y:S02]  /*8680*/  FMUL.FTZ R25, R156.reuse, R204 ;  /* 0x000000cc9c197220 */ /* 0x040fe40000410000 */
[----:B------:R-:W-:Y:S02]  /*8690*/  FMUL.FTZ R23, R156, R221 ;  /* 0x000000dd9c177220 */ /* 0x000fe40000410000 */
[----:B------:R-:W-:-:S02]  /*86a0*/  FFMA.FTZ R118, R118, R125, R119 ;  /* 0x0000007d76767223 */ /* 0x000fc40000010077 */
[----:B------:R-:W-:Y:S02]  /*86b0*/  FFMA.FTZ R183, -R237, R106, R183 ;  /* 0x0000006aedb77223 */ /* 0x000fe400000101b7 */
[C---:B------:R-:W-:Y:S02]  /*86c0*/  FMUL.FTZ R117, R184.reuse, R128 ;  /* 0x00000080b8757220 */ /* 0x040fe40000410000 */
[----:B------:R-:W-:Y:S02]  /*86d0*/  FFMA.FTZ R115, R179, R126, -R115 ;  /* 0x0000007eb3737223 */ /* 0x000fe40000010873 */
[----:B------:R-:W-:Y:S02]  /*86e0*/  FMUL.FTZ R119, R184, R22 ;  /* 0x00000016b8777220 */ /* 0x000fe40000410000 */
[----:B------:R-:W-:Y:S02]  /*86f0*/  FMUL.FTZ R126, R83, R126 ;  /* 0x0000007e537e7220 */ /* 0x000fe40000410000 */
[----:B------:R-:W-:-:S02]  /*8700*/  FFMA.FTZ R182, -R238, R104, R182 ;  /* 0x00000068eeb67223 */ /* 0x000fc400000101b6 */
[----:B------:R-:W-:Y:S01]  /*8710*/  FMUL.FTZ R121, R181, R23 ;  /* 0x00000017b5797220 */ /* 0x000fe20000410000 */
[----:B------:R2:W-:Y:S01]  /*8720*/  STS [R13.X4+0x423c], R126 ;  /* 0x00423c7e0d007388 */ /* 0x0005e20000004800 */
[----:B0-----:R-:W-:Y:S02]  /*8730*/  FMUL.FTZ R122, R76, R25 ;  /* 0x000000194c7a7220 */ /* 0x001fe40000410000 */
[----:B------:R-:W-:Y:S02]  /*8740*/  FMUL.FTZ R123, R154, R219 ;  /* 0x000000db9a7b7220 */ /* 0x000fe40000410000 */
[-C--:B------:R-:W-:Y:S01]  /*8750*/  FFMA.FTZ R117, R183, R22.reuse, R117 ;  /* 0x00000016b7757223 */ /* 0x080fe20000010075 */
[----:B------:R0:W-:Y:S01]  /*8760*/  STS [R13.X4+0x4244], R122 ;  /* 0x0042447a0d007388 */ /* 0x0001e20000004800 */
[----:B------:R-:W-:Y:S02]  /*8770*/  FMUL.FTZ R124, R77, R22 ;  /* 0x000000164d7c7220 */ /* 0x000fe40000410000 */
[----:B------:R-:W-:-:S02]  /*8780*/  FFMA.FTZ R185, -R236, R109, R185 ;  /* 0x0000006decb97223 */ /* 0x000fc400000101b9 */
[----:B------:R-:W-:Y:S01]  /*8790*/  FMUL.FTZ R22, R76, R23 ;  /* 0x000000174c167220 */ /* 0x000fe20000410000 */
[----:B------:R-:W-:Y:S01]  /*87a0*/  STS [R13.X4+0x4248], R124 ;  /* 0x0042487c0d007388 */ /* 0x000fe20000004800 */
[-C--:B------:R-:W-:Y:S02]  /*87b0*/  FFMA.FTZ R119, R183, R128.reuse, -R119 ;  /* 0x00000080b7777223 */ /* 0x080fe40000010877 */
[-C--:B-1----:R-:W-:Y:S01]  /*87c0*/  FMUL.FTZ R120, R181, R25.reuse ;  /* 0x00000019b5787220 */ /* 0x082fe20000410000 */
[----:B------:R1:W-:Y:S01]  /*87d0*/  STS [R13.X4+0x4240], R22 ;  /* 0x004240160d007388 */ /* 0x0003e20000004800 */
[----:B------:R-:W-:Y:S02]  /*87e0*/  FFMA.FTZ R121, R182, R25, -R121 ;  /* 0x00000019b6797223 */ /* 0x000fe40000010879 */
[----:B------:R-:W-:Y:S02]  /*87f0*/  FMUL.FTZ R128, R77, R128 ;  /* 0x000000804d807220 */ /* 0x000fe40000410000 */
[----:B------:R-:W-:-:S02]  /*8800*/  FMUL.FTZ R25, R154, R202 ;  /* 0x000000ca9a197220 */ /* 0x000fc40000410000 */
[-C--:B--2---:R-:W-:Y:S01]  /*8810*/  FMUL.FTZ R126, R78, R123.reuse ;  /* 0x0000007b4e7e7220 */ /* 0x084fe20000410000 */
[----:B------:R2:W-:Y:S01]  /*8820*/  STS [R13.X4+0x424c], R128 ;  /* 0x00424c800d007388 */ /* 0x0005e20000004800 */
[----:B------:R-:W-:Y:S02]  /*8830*/  FMUL.FTZ R127, R218, UR40 ;  /* 0x00000028da7f7c20 */ /* 0x000fe40008410000 */
[----:B------:R-:W-:Y:S01]  /*8840*/  FFMA.FTZ R186, -R236, R108, R186 ;  /* 0x0000006cecba7223 */ /* 0x000fe200000101ba */
[----:B------:R3:W-:Y:S01]  /*8850*/  STS [R13.X4+0x4250], R126 ;  /* 0x0042507e0d007388 */ /* 0x0007e20000004800 */
[C---:B0-----:R-:W-:Y:S02]  /*8860*/  FMUL.FTZ R122, R185.reuse, R123 ;  /* 0x0000007bb97a7220 */ /* 0x041fe40000410000 */
[----:B-1----:R-:W-:Y:S02]  /*8870*/  FMUL.FTZ R22, R185, R25 ;  /* 0x00000019b9167220 */ /* 0x002fe40000410000 */
[----:B------:R-:W-:-:S02]  /*8880*/  FFMA.FTZ R130, R4, UR41, -R127 ;  /* 0x0000002904827c23 */ /* 0x000fc4000801087f */
[-C--:B------:R-:W-:Y:S02]  /*8890*/  FFMA.FTZ R122, R186, R25.reuse, -R122 ;  /* 0x00000019ba7a7223 */ /* 0x080fe4000001087a */
[----:B--2---:R-:W-:Y:S02]  /*88a0*/  FMUL.FTZ R128, R78, R25 ;  /* 0x000000194e807220 */ /* 0x004fe40000410000 */
[----:B------:R-:W-:Y:S02]  /*88b0*/  FFMA.FTZ R120, R182, R23, R120 ;  /* 0x00000017b6787223 */ /* 0x000fe40000010078 */
[----:B------:R-:W-:Y:S01]  /*88c0*/  FMUL.FTZ R25, R217, UR40 ;  /* 0x00000028d9197c20 */ /* 0x000fe20008410000 */
[----:B------:R-:W-:Y:S01]  /*88d0*/  STS [R13.X4+0x4254], R128 ;  /* 0x004254800d007388 */ /* 0x000fe20000004800 */
[----:B------:R-:W-:Y:S02]  /*88e0*/  FMUL.FTZ R23, R4, UR40 ;  /* 0x0000002804177c20 */ /* 0x000fe40008410000 */
[----:B------:R-:W-:-:S02]  /*88f0*/  FMUL.FTZ R132, R153, R4 ;  /* 0x0000000499847220 */ /* 0x000fc40000410000 */
[----:B---3--:R-:W-:Y:S02]  /*8900*/  FMUL.FTZ R126, R200, UR40 ;  /* 0x00000028c87e7c20 */ /* 0x008fe40008410000 */
[----:B------:R-:W-:Y:S02]  /*8910*/  FFMA.FTZ R4, R186, R123, R22 ;  /* 0x0000007bba047223 */ /* 0x000fe40000010016 */
[----:B------:R-:W-:Y:S02]  /*8920*/  FMUL.FTZ R22, R187, R130 ;  /* 0x00000082bb167220 */ /* 0x000fe40000410000 */
[----:B------:R-:W-:Y:S02]  /*8930*/  FFMA.FTZ R130, R200, UR41, -R25 ;  /* 0x00000029c8827c23 */ /* 0x000fe40008010819 */
[----:B------:R-:W-:Y:S02]  /*8940*/  FFMA.FTZ R25, R217, UR41, R126 ;  /* 0x00000029d9197c23 */ /* 0x000fe4000801007e */
[----:B------:R-:W-:-:S02]  /*8950*/  FADD.FTZ R126, R26, R29 ;  /* 0x0000001d1a7e7221 */ /* 0x000fc40000010000 */
[----:B------:R-:W-:Y:S02]  /*8960*/  FFMA.FTZ R23, R218, UR41, R23 ;  /* 0x00000029da177c23 */ /* 0x000fe40008010017 */
[----:B------:R-:W-:Y:S02]  /*8970*/  FMUL.FTZ R218, R153, R218 ;  /* 0x000000da99da7220 */ /* 0x000fe40000410000 */
[----:B------:R-:W-:Y:S02]  /*8980*/  FADD.FTZ R111, R126, R111 ;  /* 0x0000006f7e6f7221 */ /* 0x000fe40000010000 */
[----:B------:R-:W-:Y:S02]  /*8990*/  FMUL.FTZ R123, R187, R132 ;  /* 0x00000084bb7b7220 */ /* 0x000fe40000410000 */
[----:B------:R-:W-:Y:S02]  /*89a0*/  FADD.FTZ R28, R27, R28 ;  /* 0x0000001c1b1c7221 */ /* 0x000fe40000010000 */
[----:B------:R-:W-:-:S02]  /*89b0*/  FMUL.FTZ R187, R187, R218 ;  /* 0x000000dabbbb7220 */ /* 0x000fc40000410000 */
[----:B------:R-:W-:Y:S02]  /*89c0*/  FADD.FTZ R111, R111, R112 ;  /* 0x000000706f6f7221 */ /* 0x000fe40000010000 */
[----:B------:R-:W-:Y:S02]  /*89d0*/  FADD.FTZ R113, R28, R113 ;  /* 0x000000711c717221 */ /* 0x000fe40000010000 */
[-C--:B------:R-:W-:Y:S02]  /*89e0*/  FFMA.FTZ R124, R188, R132.reuse, -R187 ;  /* 0x00000084bc7c7223 */ /* 0x080fe400000108bb */
[----:B------:R-:W-:Y:S02]  /*89f0*/  FMUL.FTZ R132, R79, R132 ;  /* 0x000000844f847220 */ /* 0x000fe40000410000 */
[----:B------:R-:W-:Y:S02]  /*8a00*/  FADD.FTZ R111, R111, R30 ;  /* 0x0000001e6f6f7221 */ /* 0x000fe40000010000 */
[----:B------:R-:W-:Y:S01]  /*8a10*/  FMUL.FTZ R127, R152, R200 ;  /* 0x000000c8987f7220 */ /* 0x000fe20000410000 */
[----:B------:R0:W-:Y:S01]  /*8a20*/  STS [R13.X4+0x425c], R132 ;  /* 0x00425c840d007388 */ /* 0x0001e20000004800 */
[----:B------:R-:W-:-:S02]  /*8a30*/  FADD.FTZ R116, R113, R116 ;  /* 0x0000007471747221 */ /* 0x000fc40000010000 */
[----:B------:R-:W-:Y:S02]  /*8a40*/  FADD.FTZ R120, R111, R120 ;  /* 0x000000786f787221 */ /* 0x000fe40000010000 */
[----:B------:R-:W-:Y:S02]  /*8a50*/  FADD.FTZ R116, R116, R115 ;  /* 0x0000007374747221 */ /* 0x000fe40000010000 */
[-C--:B------:R-:W-:Y:S02]  /*8a60*/  FFMA.FTZ R12, R191, R24.reuse, -R12 ;  /* 0x00000018bf0c7223 */ /* 0x080fe4000001080c */
[----:B------:R-:W-:Y:S02]  /*8a70*/  FADD.FTZ R117, R120, R117 ;  /* 0x0000007578757221 */ /* 0x000fe40000010000 */
[----:B0-----:R-:W-:Y:S02]  /*8a80*/  FMUL.FTZ R132, R72, R127 ;  /* 0x0000007f48847220 */ /* 0x001fe40000410000 */
[----:B------:R-:W-:-:S02]  /*8a90*/  FMUL.FTZ R24, R73, R24 ;  /* 0x0000001849187220 */ /* 0x000fc40000410000 */
[----:B------:R-:W-:Y:S01]  /*8aa0*/  FADD.FTZ R116, R116, R121 ;  /* 0x0000007974747221 */ /* 0x000fe20000010000 */
[----:B------:R0:W-:Y:S01]  /*8ab0*/  STS [R13.X4+0x4264], R132 ;  /* 0x004264840d007388 */ /* 0x0001e20000004800 */
[----:B------:R-:W-:Y:S02]  /*8ac0*/  FMUL.FTZ R217, R152, R217 ;  /* 0x000000d998d97220 */ /* 0x000fe40000410000 */
[----:B------:R-:W-:Y:S01]  /*8ad0*/  FMUL.FTZ R134, R149, R167 ;  /* 0x000000a795867220 */ /* 0x000fe20000410000 */
[----:B------:R1:W-:Y:S01]  /*8ae0*/  STS [R13.X4+0x426c], R24 ;  /* 0x00426c180d007388 */ /* 0x0003e20000004800 */
[----:B------:R-:W-:Y:S02]  /*8af0*/  FFMA.FTZ R123, R188, R218, R123 ;  /* 0x000000dabc7b7223 */ /* 0x000fe4000001007b */
[----:B------:R-:W-:Y:S02]  /*8b00*/  FMUL.FTZ R29, R189, R127 ;  /* 0x0000007fbd1d7220 */ /* 0x000fe40000410000 */
[----:B------:R-:W-:-:S02]  /*8b10*/  FADD.FTZ R4, R117, R4 ;  /* 0x0000000475047221 */ /* 0x000fc40000010000 */
[----:B0-----:R-:W-:Y:S02]  /*8b20*/  FMUL.FTZ R132, R149, R125 ;  /* 0x0000007d95847220 */ /* 0x001fe40000410000 */
[----:B------:R-:W-:Y:S02]  /*8b30*/  FADD.FTZ R119, R116, R119 ;  /* 0x0000007774777221 */ /* 0x000fe40000010000 */
[----:B------:R-:W-:Y:S02]  /*8b40*/  FFMA.FTZ R6, R191, R216, R6 ;  /* 0x000000d8bf067223 */ /* 0x000fe40000010006 */
[----:B------:R-:W-:Y:S02]  /*8b50*/  FMUL.FTZ R26, R189, R130 ;  /* 0x00000082bd1a7220 */ /* 0x000fe40000410000 */
[----:B------:R-:W-:Y:S02]  /*8b60*/  FFMA.FTZ R18, R194, R7, -R18 ;  /* 0x00000007c2127223 */ /* 0x000fe40000010812 */
[----:B------:R-:W-:-:S02]  /*8b70*/  FMUL.FTZ R218, R79, R218 ;  /* 0x000000da4fda7220 */ /* 0x000fc40000410000 */
[----:B------:R-:W-:Y:S02]  /*8b80*/  FMUL.FTZ R130, R72, R217 ;  /* 0x000000d948827220 */ /* 0x000fe40000410000 */
[----:B------:R-:W-:Y:S01]  /*8b90*/  FMUL.FTZ R216, R73, R216 ;  /* 0x000000d849d87220 */ /* 0x000fe20000410000 */
[----:B------:R-:W-:Y:S01]  /*8ba0*/  STS [R13.X4+0x4258], R218 ;  /* 0x004258da0d007388 */ /* 0x000fe20000004800 */
[C---:B------:R-:W-:Y:S02]  /*8bb0*/  FMUL.FTZ R28, R74.reuse, R215 ;  /* 0x000000d74a1c7220 */ /* 0x040fe40000410000 */
[----:B------:R-:W-:Y:S01]  /*8bc0*/  FMUL.FTZ R30, R74, R7 ;  /* 0x000000074a1e7220 */ /* 0x000fe20000410000 */
[----:B------:R-:W-:Y:S01]  /*8bd0*/  STS [R13.X4+0x4260], R130 ;  /* 0x004260820d007388 */ /* 0x000fe20000004800 */
[C---:B------:R-:W-:Y:S02]  /*8be0*/  FMUL.FTZ R116, R75.reuse, R132 ;  /* 0x000000844b747220 */ /* 0x040fe40000410000 */
[----:B-1----:R-:W-:Y:S01]  /*8bf0*/  FMUL.FTZ R24, R75, R134 ;  /* 0x000000864b187220 */ /* 0x002fe20000410000 */
[----:B------:R-:W-:Y:S01]  /*8c00*/  STS [R13.X4+0x4268], R216 ;  /* 0x004268d80d007388 */ /* 0x000fe20000004800 */
[----:B------:R-:W-:-:S02]  /*8c10*/  FFMA.FTZ R29, R190, R217, R29 ;  /* 0x000000d9be1d7223 */ /* 0x000fc4000001001d */
[----:B------:R-:W-:Y:S01]  /*8c20*/  FADD.FTZ R4, R4, R123 ;  /* 0x0000007b04047221 */ /* 0x000fe20000010000 */
[----:B------:R0:W-:Y:S01]  /*8c30*/  STS [R13.X4+0x4270], R28 ;  /* 0x0042701c0d007388 */ /* 0x0001e20000004800 */
[----:B------:R-:W-:Y:S02]  /*8c40*/  FMUL.FTZ R7, R219, UR40 ;  /* 0x00000028db077c20 */ /* 0x000fe40008410000 */
[----:B------:R-:W-:Y:S01]  /*8c50*/  FMUL.FTZ R189, R189, R217 ;  /* 0x000000d9bdbd7220 */ /* 0x000fe20000410000 */
[----:B------:R-:W-:Y:S01]  /*8c60*/  STS [R13.X4+0x4274], R30 ;  /* 0x0042741e0d007388 */ /* 0x000fe20000004800 */
[----:B------:R-:W-:Y:S02]  /*8c70*/  FADD.FTZ R119, R119, R122 ;  /* 0x0000007a77777221 */ /* 0x000fe40000010000 */
[----:B------:R-:W-:Y:S01]  /*8c80*/  FADD.FTZ R29, R4, R29 ;  /* 0x0000001d041d7221 */ /* 0x000fe20000010000 */
[----:B------:R-:W-:Y:S01]  /*8c90*/  STS [R13.X4+0x4278], R116 ;  /* 0x004278740d007388 */ /* 0x000fe20000004800 */
[----:B------:R-:W-:Y:S01]  /*8ca0*/  FFMA.FTZ R112, R202, UR41, -R7 ;  /* 0x00000029ca707c23 */ /* 0x000fe20008010807 */
[----:B0-----:R-:W-:Y:S01]  /*8cb0*/  MOV R28, UR36 ;  /* 0x00000024001c7c02 */ /* 0x001fe20008000f00 */
[----:B------:R-:W-:Y:S01]  /*8cc0*/  FFMA.FTZ R128, R190, R127, -R189 ;  /* 0x0000007fbe807223 */ /* 0x000fe200000108bd */
[----:B------:R0:W-:Y:S01]  /*8cd0*/  STS [R13.X4+0x427c], R24 ;  /* 0x00427c180d007388 */ /* 0x0001e20000004800 */
[----:B------:R-:W-:Y:S01]  /*8ce0*/  FADD.FTZ R119, R119, R124 ;  /* 0x0000007c77777221 */ /* 0x000fe20000010000 */
[----:B------:R-:W-:Y:S01]  /*8cf0*/  LEA R129, R28, -R165, 0x1 ;  /* 0x800000a51c817211 */ /* 0x000fe200078e08ff */
[----:B------:R-:W-:-:S02]  /*8d00*/  FMUL.FTZ R7, R221, UR40 ;  /* 0x00000028dd077c20 */ /* 0x000fc40008410000 */
[C---:B------:R-:W-:Y:S01]  /*8d10*/  FMUL.FTZ R4, R204.reuse, UR40 ;  /* 0x00000028cc047c20 */ /* 0x040fe20008410000 */
[----:B------:R-:W-:Y:S01]  /*8d20*/  ISETP.GE.AND P0, PT, R129, 0x1, PT ;  /* 0x000000018100780c */ /* 0x000fe20003f06270 */
[----:B------:R-:W-:Y:S02]  /*8d30*/  FADD.FTZ R119, R119, R128 ;  /* 0x0000008077777221 */ /* 0x000fe40000010000 */
[----:B------:R-:W-:Y:S02]  /*8d40*/  FFMA.FTZ R120, R204, UR41, -R7 ;  /* 0x00000029cc787c23 */ /* 0x000fe40008010807 */
[----:B0-----:R-:W-:Y:S02]  /*8d50*/  FMUL.FTZ R13, R8, UR40 ;  /* 0x00000028080d7c20 */ /* 0x001fe40008410000 */
[----:B------:R-:W-:Y:S02]  /*8d60*/  FFMA.FTZ R115, R221, UR41, R4 ;  /* 0x00000029dd737c23 */ /* 0x000fe40008010004 */
[----:B------:R-:W-:-:S02]  /*8d70*/  FFMA.FTZ R116, R220, UR41, R13 ;  /* 0x00000029dc747c23 */ /* 0x000fc4000801000d */
[----:B------:R-:W-:Y:S02]  /*8d80*/  FMUL.FTZ R13, R10, UR40 ;  /* 0x000000280a0d7c20 */ /* 0x000fe40008410000 */
[----:B------:R-:W-:Y:S02]  /*8d90*/  FMUL.FTZ R7, R223, UR40 ;  /* 0x00000028df077c20 */ /* 0x000fe40008410000 */
[----:B------:R-:W-:Y:S02]  /*8da0*/  FMUL.FTZ R4, R206, UR40 ;  /* 0x00000028ce047c20 */ /* 0x000fe40008410000 */
[----:B------:R-:W-:Y:S02]  /*8db0*/  FADD.FTZ R131, R119, R12 ;  /* 0x0000000c77837221 */ /* 0x000fe40000010000 */
[----:B------:R-:W-:Y:S02]  /*8dc0*/  FFMA.FTZ R122, R222, UR41, R13 ;  /* 0x00000029de7a7c23 */ /* 0x000fe4000801000d */
[----:B------:R-:W-:-:S02]  /*8dd0*/  FFMA.FTZ R124, R206, UR41, -R7 ;  /* 0x00000029ce7c7c23 */ /* 0x000fc40008010807 */
[----:B------:R-:W-:Y:S02]  /*8de0*/  FFMA.FTZ R119, R223, UR41, R4 ;  /* 0x00000029df777c23 */ /* 0x000fe40008010004 */
[----:B------:R-:W-:Y:S02]  /*8df0*/  FMUL.FTZ R13, R14, UR40 ;  /* 0x000000280e0d7c20 */ /* 0x000fe40008410000 */
[----:B------:R-:W-:Y:S02]  /*8e00*/  FMUL.FTZ R7, R225, UR40 ;  /* 0x00000028e1077c20 */ /* 0x000fe40008410000 */
[----:B------:R-:W-:Y:S02]  /*8e10*/  FMUL.FTZ R4, R208, UR40 ;  /* 0x00000028d0047c20 */ /* 0x000fe40008410000 */
[----:B------:R-:W-:Y:S02]  /*8e20*/  FFMA.FTZ R126, R224, UR41, R13 ;  /* 0x00000029e07e7c23 */ /* 0x000fe4000801000d */
[----:B------:R-:W-:-:S02]  /*8e30*/  FFMA.FTZ R128, R208, UR41, -R7 ;  /* 0x00000029d0807c23 */ /* 0x000fc40008010807 */
[----:B------:R-:W-:Y:S02]  /*8e40*/  FFMA.FTZ R123, R225, UR41, R4 ;  /* 0x00000029e17b7c23 */ /* 0x000fe40008010004 */
[----:B------:R-:W-:Y:S02]  /*8e50*/  FMUL.FTZ R13, R226, UR40 ;  /* 0x00000028e20d7c20 */ /* 0x000fe40008410000 */
[----:B------:R-:W-:Y:S02]  /*8e60*/  FMUL.FTZ R7, R227, UR40 ;  /* 0x00000028e3077c20 */ /* 0x000fe40008410000 */
[----:B------:R-:W-:Y:S02]  /*8e70*/  FMUL.FTZ R4, R210, UR40 ;  /* 0x00000028d2047c20 */ /* 0x000fe40008410000 */
[----:B------:R-:W-:Y:S02]  /*8e80*/  FMUL.FTZ R113, R109, R202 ;  /* 0x000000ca6d717220 */ /* 0x000fe40000410000 */
[----:B------:R-:W-:-:S02]  /*8e90*/  FADD.FTZ R136, R29, R6 ;  /* 0x000000061d887221 */ /* 0x000fc40000010000 */
[----:B------:R-:W-:Y:S02]  /*8ea0*/  FFMA.FTZ R30, R16, UR41, -R13 ;  /* 0x00000029101e7c23 */ /* 0x000fe4000801080d */
[----:B------:R-:W-:Y:S02]  /*8eb0*/  FFMA.FTZ R130, R210, UR41, -R7 ;  /* 0x00000029d2827c23 */ /* 0x000fe40008010807 */
[----:B------:R-:W-:Y:S02]  /*8ec0*/  FFMA.FTZ R111, R227, UR41, R4 ;  /* 0x00000029e36f7c23 */ /* 0x000fe40008010004 */
        /* <DEDUP_REMOVED lines=9> */
[----:B------:R-:W-:Y:S02]  /*8f60*/  FFMA.FTZ R19, R194, R215, R19 ;  /* 0x000000d7c2137223 */ /* 0x000fe40000010013 */
[----:B------:R-:W-:Y:S02]  /*8f70*/  FFMA.FTZ R125, R219, UR41, R202 ;  /* 0x00000029db7d7c23 */ /* 0x000fe400080100ca */
[----:B------:R-:W-:Y:S02]  /*8f80*/  FFMA.FTZ R127, R8, UR41, -R127 ;  /* 0x00000029087f7c23 */ /* 0x000fe4000801087f */
[----:B------:R-:W-:Y:S02]  /*8f90*/  FFMA.FTZ R117, R10, UR41, -R117 ;  /* 0x000000290a757c23 */ /* 0x000fe40008010875 */
[----:B------:R-:W-:Y:S02]  /*8fa0*/  FFMA.FTZ R121, R14, UR41, -R121 ;  /* 0x000000290e797c23 */ /* 0x000fe40008010879 */
        /* <DEDUP_REMOVED lines=35> */
[----:B------:R-:W-:-:S04]  /*91e0*/  LEA R12, P0, R6, UR38, 0x2 ;  /* 0x00000026060c7c11 */ /* 0x000fc8000f8010ff */
[----:B------:R-:W-:-:S05]  /*91f0*/  LEA.HI.X R13, R6, UR39, R7, 0x2, P0 ;  /* 0x00000027060d7c11 */ /* 0x000fca00080f1407 */
[----:B0-----:R0:W-:Y:S04]  /*9200*/  RED.E.ADD.F32.FTZ.RN.STRONG.GPU [R12.64], R133 ;  /* 0x000000850c00798e */ /* 0x0011e8000c10e79a */
.L_x_3097:
[----:B------:R-:W-:Y:S05]  /*9210*/  BSYNC B0 ;  /* 0x0000000000007941 */ /* 0x000fea0003800000 */
.L_x_3096:
[C---:B------:R-:W-:Y:S01]  /*9220*/  FMUL.FTZ R6, R5.reuse, R134 ;  /* 0x0000008605067220 */ /* 0x040fe20000410000 */
        /* <DEDUP_REMOVED lines=9> */
[----:B0-----:R-:W-:Y:S01]  /*92c0*/  FADD.FTZ R12, R131, R18 ;  /* 0x00000012830c7221 */ /* 0x001fe20000010000 */
[----:B------:R-:W-:Y:S01]  /*92d0*/  UIMAD UR25, UR23, UR25, UR38 ;  /* 0x00000019171972a4 */ /* 0x000fe2000f8e0226 */
[----:B------:R-:W-:Y:S01]  /*92e0*/  FADD.FTZ R3, R3, R6 ;  /* 0x0000000603037221 */ /* 0x000fe20000010000 */
[----:B------:R-:W-:Y:S01]  /*92f0*/  IADD3 R6, R165, 0x80, RZ ;  /* 0x00000080a5067810 */ /* 0x000fe20007ffe0ff */
[----:B------:R-:W-:Y:S01]  /*9300*/  ULDC.64 UR38, c[0x0][0x2a0] ;  /* 0x0000a80000267ab9 */ /* 0x000fe20000000a00 */
[----:B------:R-:W-:Y:S01]  /*9310*/  FADD.FTZ R12, R12, R7 ;  /* 0x000000070c0c7221 */ /* 0x000fe20000010000 */
[----:B------:R-:W-:Y:S01]  /*9320*/  UIADD3 UR37, UR37, UR25, URZ ;  /* 0x0000001925257290 */ /* 0x000fe2000fffe03f */
[----:B------:R-:W-:Y:S01]  /*9330*/  LEA.HI.SX32 R6, R6, R165, 0x1b ;  /* 0x000000a506067211 */ /* 0x000fe200078fdaff */
[----:B------:R-:W-:Y:S01]  /*9340*/  UIMAD UR25, UR24, UR38, URZ ;  /* 0x00000026181972a4 */ /* 0x000fe2000f8e023f */
[C---:B------:R-:W-:Y:S01]  /*9350*/  FMUL.FTZ R4, R31.reuse, R195 ;  /* 0x000000c31f047220 */ /* 0x040fe20000410000 */
[----:B------:R-:W-:Y:S01]  /*9360*/  UIMAD.WIDE.U32 UR36, UR12, UR38, UR36 ;  /* 0x000000260c2472a5 */ /* 0x000fe2000f8e0024 */
[----:B------:R-:W-:Y:S01]  /*9370*/  FMUL.FTZ R196, R31, R196 ;  /* 0x000000c41fc47220 */ /* 0x000fe20000410000 */
[----:B------:R0:W1:Y:S01]  /*9380*/  LDS R7, [R6.X4+0x4400] ;  /* 0x0044000006077984 */ /* 0x0000620000004800 */
[----:B------:R-:W-:Y:S01]  /*9390*/  UIMAD UR25, UR12, UR39, UR25 ;  /* 0x000000270c1972a4 */ /* 0x000fe2000f8e0219 */
[----:B------:R-:W-:Y:S01]  /*93a0*/  FADD.FTZ R15, R15, -R4 ;  /* 0x800000040f0f7221 */ /* 0x000fe20000010000 */
[----:B------:R-:W-:Y:S01]  /*93b0*/  ULDC UR40, c[0x0][0x174] ;  /* 0x00005d0000287ab9 */ /* 0x000fe20000000800 */
[----:B------:R-:W-:Y:S01]  /*93c0*/  IADD3 R18, R165, 0x100, RZ ;  /* 0x00000100a5127810 */ /* 0x000fe20007ffe0ff */
[----:B------:R-:W-:Y:S01]  /*93d0*/  ULDC.64 UR38, c[0x0][0x318] ;  /* 0x0000c60000267ab9 */ /* 0x000fe20000000a00 */
[----:B------:R-:W-:Y:S01]  /*93e0*/  BSSY B0, `(.L_x_3098) ;  /* 0x000001a000007945 */ /* 0x000fe20003800000 */
[----:B------:R-:W-:Y:S01]  /*93f0*/  UIADD3 UR37, UR25, UR37, URZ ;  /* 0x0000002519257290 */ /* 0x000fe2000fffe03f */
[----:B------:R-:W-:Y:S01]  /*9400*/  FADD.FTZ R17, R17, R196 ;  /* 0x000000c411117221 */ /* 0x000fe20000010000 */
[----:B------:R-:W-:Y:S01]  /*9410*/  UIADD3 UR25, UR6, -UR40, URZ ;  /* 0x8000002806197290 */ /* 0x000fe2000fffe03f */
[C---:B------:R-:W-:Y:S01]  /*9420*/  ISETP.GE.AND P1, PT, R129.reuse, 0x101, PT ;  /* 0x000001018100780c */ /* 0x040fe20003f26270 */
[----:B------:R-:W-:Y:S01]  /*9430*/  ULEA UR38, UP0, UR36, UR38, 0x3 ;  /* 0x0000002624267291 */ /* 0x000fe2000f80183f */
[----:B------:R-:W-:Y:S01]  /*9440*/  ISETP.GE.AND P2, PT, R129, 0x181, PT ;  /* 0x000001818100780c */ /* 0x000fe20003f46270 */
[----:B------:R-:W-:Y:S01]  /*9450*/  UIMAD UR25, UR25, -0x1000, URZ ;  /* 0xfffff000191978a4 */ /* 0x000fe2000f8e023f */
[----:B------:R-:W-:Y:S01]  /*9460*/  IADD3 R132, R165, 0x180, RZ ;  /* 0x00000180a5847810 */ /* 0x000fe20007ffe0ff */
[----:B------:R-:W-:Y:S01]  /*9470*/  ULEA.HI.X UR39, UR36, UR39, UR37, 0x3, UP0 ;  /* 0x0000002724277291 */ /* 0x000fe200080f1c25 */
[----:B------:R-:W-:-:S02]  /*9480*/  LEA.HI.SX32 R18, R18, R165, 0x1b ;  /* 0x000000a512127211 */ /* 0x000fc400078fdaff */
[C---:B------:R-:W-:Y:S01]  /*9490*/  LEA R4, P0, R165.reuse, UR38, 0x2 ;  /* 0x00000026a5047c11 */ /* 0x040fe2000f8010ff */
[----:B------:R-:W-:Y:S01]  /*94a0*/  USHF.L.U64.HI UR38, UR8, 0x2, UR9 ;  /* 0x0000000208267899 */ /* 0x000fe20008010209 */
[----:B------:R-:W-:Y:S01]  /*94b0*/  MOV R13, UR25 ;  /* 0x00000019000d7c02 */ /* 0x000fe20008000f00 */
[----:B------:R-:W-:Y:S01]  /*94c0*/  USHF.L.U32 UR25, UR8, 0x2, URZ ;  /* 0x0000000208197899 */ /* 0x000fe2000800063f */
[----:B------:R-:W-:Y:S01]  /*94d0*/  LEA.HI.X R5, R165, UR39, RZ, 0x2, P0 ;  /* 0x00000027a5057c11 */ /* 0x000fe200080f14ff */
        /* <DEDUP_REMOVED lines=9> */
[----:B01----:R0:W-:Y:S02]  /*9570*/  RED.E.ADD.F32.FTZ.RN.STRONG.GPU [R4.64+-0x3e00], R7 ;  /* 0xffc200070400798e */ /* 0x0031e4000c10e79a */
.L_x_3099:
[----:B0-----:R-:W-:Y:S05]  /*9580*/  BSYNC B0 ;  /* 0x0000000000007941 */ /* 0x001fea0003800000 */
.L_x_3098:
[----:B-1----:R0:W1:Y:S01]  /*9590*/  LDS R7, [R18.X4+0x4600] ;  /* 0x0046000012077984 */ /* 0x0020620000004800 */
[----:B------:R-:W-:Y:S01]  /*95a0*/  BSSY B0, `(.L_x_3100) ;  /* 0x0000004000007945 */ /* 0x000fe20003800000 */
[----:B------:R-:W-:Y:S01]  /*95b0*/  LEA.HI.SX32 R132, R132, R165, 0x1b ;  /* 0x000000a584847211 */ /* 0x000fe200078fdaff */
[----:B------:R-:W-:Y:S05]  /*95c0*/  @!P1 BRA `(.L_x_3101) ;  /* 0x0000001000009947 */ /* 0x000fea0003800000 */
[----:B-1----:R1:W-:Y:S02]  /*95d0*/  RED.E.ADD.F32.FTZ.RN.STRONG.GPU [R4.64+-0x3c00], R7 ;  /* 0xffc400070400798e */ /* 0x0023e4000c10e79a */
.L_x_3101:
[----:B------:R-:W-:Y:S05]  /*95e0*/  BSYNC B0 ;  /* 0x0000000000007941 */ /* 0x000fea0003800000 */
.L_x_3100:
[----:B-1----:R1:W2:Y:S01]  /*95f0*/  LDS R7, [R132.X4+0x4800] ;  /* 0x0048000084077984 */ /* 0x0022a20000004800 */
[----:B------:R-:W-:Y:S01]  /*9600*/  BSSY B0, `(.L_x_3102) ;  /* 0x0000005000007945 */ /* 0x000fe20003800000 */
[C---:B------:R-:W-:Y:S02]  /*9610*/  IADD3 R6, R165.reuse, 0x200, RZ ;  /* 0x00000200a5067810 */ /* 0x040fe40007ffe0ff */
[----:B0-----:R-:W-:Y:S01]  /*9620*/  IADD3 R18, R165, 0x280, RZ ;  /* 0x00000280a5127810 */ /* 0x001fe20007ffe0ff */
[----:B------:R-:W-:Y:S05]  /*9630*/  @!P2 BRA `(.L_x_3103) ;  /* 0x000000100000a947 */ /* 0x000fea0003800000 */
[----:B--2---:R0:W-:Y:S02]  /*9640*/  RED.E.ADD.F32.FTZ.RN.STRONG.GPU [R4.64+-0x3a00], R7 ;  /* 0xffc600070400798e */ /* 0x0041e4000c10e79a */
.L_x_3103:
[----:B------:R-:W-:Y:S05]  /*9650*/  BSYNC B0 ;  /* 0x0000000000007941 */ /* 0x000fea0003800000 */
.L_x_3102:
[----:B------:R-:W-:Y:S01]  /*9660*/  LEA.HI.SX32 R6, R6, R165, 0x1b ;  /* 0x000000a506067211 */ /* 0x000fe200078fdaff */
[----:B------:R-:W-:Y:S01]  /*9670*/  BSSY B0, `(.L_x_3104) ;  /* 0x000000d000007945 */ /* 0x000fe20003800000 */
[----:B------:R-:W-:-:S02]  /*9680*/  ISETP.GE.AND P6, PT, R129, 0x201, PT ;  /* 0x000002018100780c */ /* 0x000fc40003fc6270 */
[----:B-1----:R-:W-:Y:S01]  /*9690*/  IADD3 R132, R165, 0x300, RZ ;  /* 0x00000300a5847810 */ /* 0x002fe20007ffe0ff */
[----:B0-2---:R0:W1:Y:S01]  /*96a0*/  LDS R7, [R6.X4+0x4a00] ;  /* 0x004a000006077984 */ /* 0x0050620000004800 */
        /* <DEDUP_REMOVED lines=8> */
[----:B01----:R0:W-:Y:S02]  /*9730*/  RED.E.ADD.F32.FTZ.RN.STRONG.GPU [R4.64+-0x3800], R7 ;  /* 0xffc800070400798e */ /* 0x0031e4000c10e79a */
.L_x_3105:
[----:B0-----:R-:W-:Y:S05]  /*9740*/  BSYNC B0 ;  /* 0x0000000000007941 */ /* 0x001fea0003800000 */
.L_x_3104:
[----:B-1----:R0:W1:Y:S01]  /*9750*/  LDS R7, [R18.X4+0x4c00] ;  /* 0x004c000012077984 */ /* 0x0020620000004800 */
[----:B------:R-:W-:Y:S01]  /*9760*/  BSSY B0, `(.L_x_3106) ;  /* 0x0000005000007945 */ /* 0x000fe20003800000 */
[----:B------:R-:W-:Y:S02]  /*9770*/  IADD3 R6, R165, 0x380, RZ ;  /* 0x00000380a5067810 */ /* 0x000fe40007ffe0ff */
[----:B------:R-:W-:Y:S01]  /*9780*/  LEA.HI.SX32 R132, R132, R165, 0x1b ;  /* 0x000000a584847211 */ /* 0x000fe200078fdaff */
[----:B------:R-:W-:Y:S05]  /*9790*/  @!P0 BRA `(.L_x_3107) ;  /* 0x0000001000008947 */ /* 0x000fea0003800000 */
[----:B-1----:R1:W-:Y:S02]  /*97a0*/  RED.E.ADD.F32.FTZ.RN.STRONG.GPU [R4.64+-0x3600], R7 ;  /* 0xffca00070400798e */ /* 0x0023e4000c10e79a */
.L_x_3107:
[----:B------:R-:W-:Y:S05]  /*97b0*/  BSYNC B0 ;  /* 0x0000000000007941 */ /* 0x000fea0003800000 */
.L_x_3106:
[----:B-1----:R1:W2:Y:S01]  /*97c0*/  LDS R7, [R132.X4+0x4e00] ;  /* 0x004e000084077984 */ /* 0x0022a20000004800 */
[----:B------:R-:W-:Y:S01]  /*97d0*/  BSSY B0, `(.L_x_3108) ;  /* 0x0000005000007945 */ /* 0x000fe20003800000 */
[----:B0-----:R-:W-:-:S02]  /*97e0*/  IADD3 R18, R165, 0x400, RZ ;  /* 0x00000400a5127810 */ /* 0x001fc40007ffe0ff */
[----:B------:R-:W-:Y:S01]  /*97f0*/  LEA.HI.SX32 R6, R6, R165, 0x1b ;  /* 0x000000a506067211 */ /* 0x000fe200078fdaff */
[----:B------:R-:W-:Y:S05]  /*9800*/  @!P1 BRA `(.L_x_3109) ;  /* 0x0000001000009947 */ /* 0x000fea0003800000 */
[----:B--2---:R0:W-:Y:S02]  /*9810*/  RED.E.ADD.F32.FTZ.RN.STRONG.GPU [R4.64+-0x3400], R7 ;  /* 0xffcc00070400798e */ /* 0x0041e4000c10e79a */
.L_x_3109:
[----:B------:R-:W-:Y:S05]  /*9820*/  BSYNC B0 ;  /* 0x0000000000007941 */ /* 0x000fea0003800000 */
.L_x_3108:
[----:B0-2---:R0:W2:Y:S01]  /*9830*/  LDS R7, [R6.X4+0x5000] ;  /* 0x0050000006077984 */ /* 0x0050a20000004800 */
[----:B------:R-:W-:Y:S01]  /*9840*/  BSSY B0, `(.L_x_3110) ;  /* 0x0000005000007945 */ /* 0x000fe20003800000 */
[----:B-1----:R-:W-:Y:S02]  /*9850*/  IADD3 R132, R165, 0x480, RZ ;  /* 0x00000480a5847810 */ /* 0x002fe40007ffe0ff */
[----:B------:R-:W-:Y:S01]  /*9860*/  LEA.HI.SX32 R18, R18, R165, 0x1b ;  /* 0x000000a512127211 */ /* 0x000fe200078fdaff */
[----:B------:R-:W-:Y:S05]  /*9870*/  @!P2 BRA `(.L_x_3111) ;  /* 0x000000100000a947 */ /* 0x000fea0003800000 */
[----:B--2---:R1:W-:Y:S02]  /*9880*/  RED.E.ADD.F32.FTZ.RN.STRONG.GPU [R4.64+-0x3200], R7 ;  /* 0xffce00070400798e */ /* 0x0043e4000c10e79a */
.L_x_3111:
[----:B------:R-:W-:Y:S05]  /*9890*/  BSYNC B0 ;  /* 0x0000000000007941 */ /* 0x000fea0003800000 */
.L_x_3110:
[----:B-12---:R1:W2:Y:S01]  /*98a0*/  LDS R7, [R18.X4+0x5200] ;  /* 0x0052000012077984 */ /* 0x0062a20000004800 */
[----:B------:R-:W-:Y:S01]  /*98b0*/  BSSY B0, `(.L_x_3112) ;  /* 0x0000005000007945 */ /* 0x000fe20003800000 */
[----:B0-----:R-:W-:Y:S02]  /*98c0*/  IADD3 R6, R165, 0x500, RZ ;  /* 0x00000500a5067810 */ /* 0x001fe40007ffe0ff */
[----:B------:R-:W-:Y:S01]  /*98d0*/  LEA.HI.SX32 R132, R132, R165, 0x1b ;  /* 0x000000a584847211 */ /* 0x000fe200078fdaff */
[----:B------:R-:W-:Y:S05]  /*98e0*/  @!P3 BRA `(.L_x_3113) ;  /* 0x000000100000b947 */ /* 0x000fea0003800000 */
[----:B--2---:R0:W-:Y:S02]  /*98f0*/  RED.E.ADD.F32.FTZ.RN.STRONG.GPU [R4.64+-0x3000], R7 ;  /* 0xffd000070400798e */ /* 0x0041e4000c10e79a */
.L_x_3113:
[----:B------:R-:W-:Y:S05]  /*9900*/  BSYNC B0 ;  /* 0x0000000000007941 */ /* 0x000fea0003800000 */
.L_x_3112:
[----:B0-2---:R0:W2:Y:S01]  /*9910*/  LDS R7, [R132.X4+0x5400] ;  /* 0x0054000084077984 */ /* 0x0050a20000004800 */
[----:B------:R-:W-:Y:S01]  /*9920*/  BSSY B0, `(.L_x_3114) ;  /* 0x0000004000007945 */ /* 0x000fe20003800000 */
[----:B------:R-:W-:Y:S01]  /*9930*/  LEA.HI.SX32 R6, R6, R165, 0x1b ;  /* 0x000000a506067211 */ /* 0x000fe200078fdaff */
[----:B------:R-:W-:Y:S05]  /*9940*/  @!P4 BRA `(.L_x_3115) ;  /* 0x000000100000c947 */ /* 0x000fea0003800000 */
[----:B--2---:R2:W-:Y:S02]  /*9950*/  RED.E.ADD.F32.FTZ.RN.STRONG.GPU [R4.64+-0x2e00], R7 ;  /* 0xffd200070400798e */ /* 0x0045e4000c10e79a */
.L_x_3115:
[----:B------:R-:W-:Y:S05]  /*9960*/  BSYNC B0 ;  /* 0x0000000000007941 */ /* 0x000fea0003800000 */
.L_x_3114:
[----:B--2---:R2:W3:Y:S01]  /*9970*/  LDS R7, [R6.X4+0x5600] ;  /* 0x0056000006077984 */ /* 0x0044e20000004800 */
[----:B------:R-:W-:Y:S01]  /*9980*/  BSSY B0, `(.L_x_3116) ;  /* 0x0000005000007945 */ /* 0x000fe20003800000 */
[----:B-1----:R-:W-:-:S02]  /*9990*/  IADD3 R18, R165, 0x580, RZ ;  /* 0x00000580a5127810 */ /* 0x002fc40007ffe0ff */
[----:B0-----:R-:W-:Y:S01]  /*99a0*/  IADD3 R132, R165, 0x600, RZ ;  /* 0x00000600a5847810 */ /* 0x001fe20007ffe0ff */
[----:B------:R-:W-:Y:S05]  /*99b0*/  @!P5 BRA `(.L_x_3117) ;  /* 0x000000100000d947 */ /* 0x000fea0003800000 */
[----:B---3--:R0:W-:Y:S02]  /*99c0*/  RED.E.ADD.F32.FTZ.RN.STRONG.GPU [R4.64+-0x2c00], R7 ;  /* 0xffd400070400798e */ /* 0x0081e4000c10e79a */
.L_x_3117:
[----:B------:R-:W-:Y:S05]  /*99d0*/  BSYNC B0 ;  /* 0x0000000000007941 */ /* 0x000fea0003800000 */
.L_x_3116:
        /* <DEDUP_REMOVED lines=14> */
.L_x_3119:
[----:B0-----:R-:W-:Y:S05]  /*9ac0*/  BSYNC B0 ;  /* 0x0000000000007941 */ /* 0x001fea0003800000 */
.L_x_3118:
[----:B-1----:R0:W1:Y:S01]  /*9ad0*/  LDS R7, [R132.X4+0x5a00] ;  /* 0x005a000084077984 */ /* 0x0020620000004800 */
[----:B------:R-:W-:Y:S01]  /*9ae0*/  BSSY B0, `(.L_x_3120) ;  /* 0x0000005000007945 */ /* 0x000fe20003800000 */
[----:B------:R-:W-:Y:S02]  /*9af0*/  IADD3 R18, R165, 0x700, RZ ;  /* 0x00000700a5127810 */ /* 0x000fe40007ffe0ff */
[----:B------:R-:W-:Y:S01]  /*9b00*/  LEA.HI.SX32 R6, R6, R165, 0x1b ;  /* 0x000000a506067211 */ /* 0x000fe200078fdaff */
[----:B------:R-:W-:Y:S05]  /*9b10*/  @!P0 BRA `(.L_x_3121) ;  /* 0x0000001000008947 */ /* 0x000fea0003800000 */
[----:B-1----:R1:W-:Y:S02]  /*9b20*/  RED.E.ADD.F32.FTZ.RN.STRONG.GPU [R4.64+-0x2800], R7 ;  /* 0xffd800070400798e */ /* 0x0023e4000c10e79a */
.L_x_3121:
[----:B------:R-:W-:Y:S05]  /*9b30*/  BSYNC B0 ;  /* 0x0000000000007941 */ /* 0x000fea0003800000 */
.L_x_3120:
[----:B-1----:R1:W2:Y:S01]  /*9b40*/  LDS R7, [R6.X4+0x5c00] ;  /* 0x005c000006077984 */ /* 0x0022a20000004800 */
[----:B------:R-:W-:Y:S01]  /*9b50*/  BSSY B0, `(.L_x_3122) ;  /* 0x0000005000007945 */ /* 0x000fe20003800000 */
[----:B0-----:R-:W-:-:S02]  /*9b60*/  IADD3 R132, R165, 0x780, RZ ;  /* 0x00000780a5847810 */ /* 0x001fc40007ffe0ff */
[----:B------:R-:W-:Y:S01]  /*9b70*/  LEA.HI.SX32 R18, R18, R165, 0x1b ;  /* 0x000000a512127211 */ /* 0x000fe200078fdaff */
[----:B------:R-:W-:Y:S05]  /*9b80*/  @!P1 BRA `(.L_x_3123) ;  /* 0x0000001000009947 */ /* 0x000fea0003800000 */
[----:B--2---:R0:W-:Y:S02]  /*9b90*/  RED.E.ADD.F32.FTZ.RN.STRONG.GPU [R4.64+-0x2600], R7 ;  /* 0xffda00070400798e */ /* 0x0041e4000c10e79a */
.L_x_3123:
[----:B------:R-:W-:Y:S05]  /*9ba0*/  BSYNC B0 ;  /* 0x0000000000007941 */ /* 0x000fea0003800000 */
.L_x_3122:
[----:B0-2---:R0:W2:Y:S01]  /*9bb0*/  LDS R7, [R18.X4+0x5e00] ;  /* 0x005e000012077984 */ /* 0x0050a20000004800 */
[----:B------:R-:W-:Y:S01]  /*9bc0*/  BSSY B0, `(.L_x_3124) ;  /* 0x0000005000007945 */ /* 0x000fe20003800000 */
[----:B-1----:R-:W-:Y:S02]  /*9bd0*/  IADD3 R6, R165, 0x800, RZ ;  /* 0x00000800a5067810 */ /* 0x002fe40007ffe0ff */
[----:B------:R-:W-:Y:S01]  /*9be0*/  LEA.HI.SX32 R132, R132, R165, 0x1b ;  /* 0x000000a584847211 */ /* 0x000fe200078fdaff */
[----:B------:R-:W-:Y:S05]  /*9bf0*/  @!P2 BRA `(.L_x_3125) ;  /* 0x000000100000a947 */ /* 0x000fea0003800000 */
[----:B--2---:R1:W-:Y:S02]  /*9c00*/  RED.E.ADD.F32.FTZ.RN.STRONG.GPU [R4.64+-0x2400], R7 ;  /* 0xffdc00070400798e */ /* 0x0043e4000c10e79a */
.L_x_3125:
[----:B------:R-:W-:Y:S05]  /*9c10*/  BSYNC B0 ;  /* 0x0000000000007941 */ /* 0x000fea0003800000 */
.L_x_3124:
[----:B-12---:R1:W2:Y:S01]  /*9c20*/  LDS R7, [R132.X4+0x6000] ;  /* 0x0060000084077984 */ /* 0x0062a20000004800 */
[----:B------:R-:W-:Y:S01]  /*9c30*/  BSSY B0, `(.L_x_3126) ;  /* 0x0000005000007945 */ /* 0x000fe20003800000 */
[----:B0-----:R-:W-:Y:S02]  /*9c40*/  IADD3 R18, R165, 0x880, RZ ;  /* 0x00000880a5127810 */ /* 0x001fe40007ffe0ff */
[----:B------:R-:W-:Y:S01]  /*9c50*/  LEA.HI.SX32 R6, R6, R165, 0x1b ;  /* 0x000000a506067211 */ /* 0x000fe200078fdaff */
[----:B------:R-:W-:Y:S05]  /*9c60*/  @!P3 BRA `(.L_x_3127) ;  /* 0x000000100000b947 */ /* 0x000fea0003800000 */
[----:B--2---:R0:W-:Y:S02]  /*9c70*/  RED.E.ADD.F32.FTZ.RN.STRONG.GPU [R4.64+-0x2200], R7 ;  /* 0xffde00070400798e */ /* 0x0041e4000c10e79a */
.L_x_3127:
[----:B------:R-:W-:Y:S05]  /*9c80*/  BSYNC B0 ;  /* 0x0000000000007941 */ /* 0x000fea0003800000 */
.L_x_3126:
[----:B0-2---:R0:W2:Y:S01]  /*9c90*/  LDS R7, [R6.X4+0x6200] ;  /* 0x0062000006077984 */ /* 0x0050a20000004800 */
[----:B------:R-:W-:Y:S01]  /*9ca0*/  BSSY B0, `(.L_x_3128) ;  /* 0x0000004000007945 */ /* 0x000fe20003800000 */
[----:B------:R-:W-:Y:S01]  /*9cb0*/  LEA.HI.SX32 R18, R18, R165, 0x1b ;  /* 0x000000a512127211 */ /* 0x000fe200078fdaff */
[----:B------:R-:W-:Y:S05]  /*9cc0*/  @!P4 BRA `(.L_x_3129) ;  /* 0x000000100000c947 */ /* 0x000fea0003800000 */
[----:B--2---:R2:W-:Y:S02]  /*9cd0*/  RED.E.ADD.F32.FTZ.RN.STRONG.GPU [R4.64+-0x2000], R7 ;  /* 0xffe000070400798e */ /* 0x0045e4000c10e79a */
.L_x_3129:
[----:B------:R-:W-:Y:S05]  /*9ce0*/  BSYNC B0 ;  /* 0x0000000000007941 */ /* 0x000fea0003800000 */
.L_x_3128:
[----:B--2---:R2:W3:Y:S01]  /*9cf0*/  LDS R7, [R18.X4+0x6400] ;  /* 0x0064000012077984 */ /* 0x0044e20000004800 */
[----:B------:R-:W-:Y:S01]  /*9d00*/  BSSY B0, `(.L_x_3130) ;  /* 0x0000005000007945 */ /* 0x000fe20003800000 */
[----:B0-----:R-:W-:-:S02]  /*9d10*/  IADD3 R6, R165, 0x900, RZ ;  /* 0x00000900a5067810 */ /* 0x001fc40007ffe0ff */
[----:B-1----:R-:W-:Y:S01]  /*9d20*/  IADD3 R132, R165, 0x980, RZ ;  /* 0x00000980a5847810 */ /* 0x002fe20007ffe0ff */
[----:B------:R-:W-:Y:S05]  /*9d30*/  @!P5 BRA `(.L_x_3131) ;  /* 0x000000100000d947 */ /* 0x000fea0003800000 */
[----:B---3--:R0:W-:Y:S02]  /*9d40*/  RED.E.ADD.F32.FTZ.RN.STRONG.GPU [R4.64+-0x1e00], R7 ;  /* 0xffe200070400798e */ /* 0x0081e4000c10e79a */
.L_x_3131:
[----:B------:R-:W-:Y:S05]  /*9d50*/  BSYNC B0 ;  /* 0x0000000000007941 */ /* 0x000fea0003800000 */
.L_x_3130:
        /* <DEDUP_REMOVED lines=14> */
.L_x_3133:
[----:B0-----:R-:W-:Y:S05]  /*9e40*/  BSYNC B0 ;  /* 0x0000000000007941 */ /* 0x001fea0003800000 */
.L_x_3132:
[----:B-1----:R0:W1:Y:S01]  /*9e50*/  LDS R7, [R132.X4+0x6800] ;  /* 0x0068000084077984 */ /* 0x0020620000004800 */
[----:B------:R-:W-:Y:S01]  /*9e60*/  BSSY B0, `(.L_x_3134) ;  /* 0x0000005000007945 */ /* 0x000fe20003800000 */
[----:B------:R-:W-:Y:S02]  /*9e70*/  IADD3 R6, R165, 0xa80, RZ ;  /* 0x00000a80a5067810 */ /* 0x000fe40007ffe0ff */
[----:B------:R-:W-:Y:S01]  /*9e80*/  LEA.HI.SX32 R18, R18, R165, 0x1b ;  /* 0x000000a512127211 */ /* 0x000fe200078fdaff */
[----:B------:R-:W-:Y:S05]  /*9e90*/  @!P0 BRA `(.L_x_3135) ;  /* 0x0000001000008947 */ /* 0x000fea0003800000 */
[----:B-1----:R1:W-:Y:S02]  /*9ea0*/  RED.E.ADD.F32.FTZ.RN.STRONG.GPU [R4.64+-0x1a00], R7 ;  /* 0xffe600070400798e */ /* 0x0023e4000c10e79a */
.L_x_3135:
[----:B------:R-:W-:Y:S05]  /*9eb0*/  BSYNC B0 ;  /* 0x0000000000007941 */ /* 0x000fea0003800000 */
.L_x_3134:
[----:B-1----:R1:W2:Y:S01]  /*9ec0*/  LDS R7, [R18.X4+0x6a00] ;  /* 0x006a000012077984 */ /* 0x0022a20000004800 */
[----:B------:R-:W-:Y:S01]  /*9ed0*/  BSSY B0, `(.L_x_3136) ;  /* 0x0000005000007945 */ /* 0x000fe20003800000 */
[----:B0-----:R-:W-:-:S02]  /*9ee0*/  IADD3 R132, R165, 0xb00, RZ ;  /* 0x00000b00a5847810 */ /* 0x001fc40007ffe0ff */
[----:B------:R-:W-:Y:S01]  /*9ef0*/  LEA.HI.SX32 R6, R6, R165, 0x1b ;  /* 0x000000a506067211 */ /* 0x000fe200078fdaff */
[----:B------:R-:W-:Y:S05]  /*9f00*/  @!P1 BRA `(.L_x_3137) ;  /* 0x0000001000009947 */ /* 0x000fea0003800000 */
[----:B--2---:R0:W-:Y:S02]  /*9f10*/  RED.E.ADD.F32.FTZ.RN.STRONG.GPU [R4.64+-0x1800], R7 ;  /* 0xffe800070400798e */ /* 0x0041e4000c10e79a */
.L_x_3137:
[----:B------:R-:W-:Y:S05]  /*9f20*/  BSYNC B0 ;  /* 0x0000000000007941 */ /* 0x000fea0003800000 */
.L_x_3136:
[----:B0-2---:R0:W2:Y:S01]  /*9f30*/  LDS R7, [R6.X4+0x6c00] ;  /* 0x006c000006077984 */ /* 0x0050a20000004800 */
[----:B------:R-:W-:Y:S01]  /*9f40*/  BSSY B0, `(.L_x_3138) ;  /* 0x0000005000007945 */ /* 0x000fe20003800000 */
[----:B-1----:R-:W-:Y:S02]  /*9f50*/  IADD3 R18, R165, 0xb80, RZ ;  /* 0x00000b80a5127810 */ /* 0x002fe40007ffe0ff */
[----:B------:R-:W-:Y:S01]  /*9f60*/  LEA.HI.SX32 R132, R132, R165, 0x1b ;  /* 0x000000a584847211 */ /* 0x000fe200078fdaff */
[----:B------:R-:W-:Y:S05]  /*9f70*/  @!P2 BRA `(.L_x_3139) ;  /* 0x000000100000a947 */ /* 0x000fea0003800000 */
[----:B--2---:R1:W-:Y:S02]  /*9f80*/  RED.E.ADD.F32.FTZ.RN.STRONG.GPU [R4.64+-0x1600], R7 ;  /* 0xffea00070400798e */ /* 0x0043e4000c10e79a */
.L_x_3139:
[----:B------:R-:W-:Y:S05]  /*9f90*/  BSYNC B0 ;  /* 0x0000000000007941 */ /* 0x000fea0003800000 */
.L_x_3138:
[----:B-12---:R1:W2:Y:S01]  /*9fa0*/  LDS R7, [R132.X4+0x6e00] ;  /* 0x006e000084077984 */ /* 0x0062a20000004800 */
[----:B------:R-:W-:Y:S01]  /*9fb0*/  BSSY B0, `(.L_x_3140) ;  /* 0x0000005000007945 */ /* 0x000fe20003800000 */
[----:B0-----:R-:W-:Y:S02]  /*9fc0*/  IADD3 R6, R165, 0xc00, RZ ;  /* 0x00000c00a5067810 */ /* 0x001fe40007ffe0ff */
[----:B------:R-:W-:Y:S01]  /*9fd0*/  LEA.HI.SX32 R18, R18, R165, 0x1b ;  /* 0x000000a512127211 */ /* 0x000fe200078fdaff */
[----:B------:R-:W-:Y:S05]  /*9fe0*/  @!P3 BRA `(.L_x_3141) ;  /* 0x000000100000b947 */ /* 0x000fea0003800000 */
[----:B--2---:R0:W-:Y:S02]  /*9ff0*/  RED.E.ADD.F32.FTZ.RN.STRONG.GPU [R4.64+-0x1400], R7 ;  /* 0xffec00070400798e */ /* 0x0041e4000c10e79a */
.L_x_3141:
[----:B------:R-:W-:Y:S05]  /*a000*/  BSYNC B0 ;  /* 0x0000000000007941 */ /* 0x000fea0003800000 */
.L_x_3140:
[----:B0-2---:R0:W2:Y:S01]  /*a010*/  LDS R7, [R18.X4+0x7000] ;  /* 0x0070000012077984 */ /* 0x0050a20000004800 */
[----:B------:R-:W-:Y:S01]  /*a020*/  BSSY B0, `(.L_x_3142) ;  /* 0x0000004000007945 */ /* 0x000fe20003800000 */
[----:B------:R-:W-:Y:S01]  /*a030*/  LEA.HI.SX32 R6, R6, R165, 0x1b ;  /* 0x000000a506067211 */ /* 0x000fe200078fdaff */
[----:B------:R-:W-:Y:S05]  /*a040*/  @!P4 BRA `(.L_x_3143) ;  /* 0x000000100000c947 */ /* 0x000fea0003800000 */
[----:B--2---:R2:W-:Y:S02]  /*a050*/  RED.E.ADD.F32.FTZ.RN.STRONG.GPU [R4.64+-0x1200], R7 ;  /* 0xffee00070400798e */ /* 0x0045e4000c10e79a */
.L_x_3143:
[----:B------:R-:W-:Y:S05]  /*a060*/  BSYNC B0 ;  /* 0x0000000000007941 */ /* 0x000fea0003800000 */
.L_x_3142:
[----:B--2---:R2:W3:Y:S01]  /*a070*/  LDS R7, [R6.X4+0x7200] ;  /* 0x0072000006077984 */ /* 0x0044e20000004800 */
[----:B------:R-:W-:Y:S01]  /*a080*/  BSSY B0, `(.L_x_3144) ;  /* 0x0000005000007945 */ /* 0x000fe20003800000 */
[----:B0-----:R-:W-:-:S02]  /*a090*/  IADD3 R18, R165, 0xc80, RZ ;  /* 0x00000c80a5127810 */ /* 0x001fc40007ffe0ff */
[----:B-1----:R-:W-:Y:S01]  /*a0a0*/  IADD3 R132, R165, 0xd00, RZ ;  /* 0x00000d00a5847810 */ /* 0x002fe20007ffe0ff */
[----:B------:R-:W-:Y:S05]  /*a0b0*/  @!P5 BRA `(.L_x_3145) ;  /* 0x000000100000d947 */ /* 0x000fea0003800000 */
[----:B---3--:R0:W-:Y:S02]  /*a0c0*/  RED.E.ADD.F32.FTZ.RN.STRONG.GPU [R4.64+-0x1000], R7 ;  /* 0xfff000070400798e */ /* 0x0081e4000c10e79a */
.L_x_3145:
[----:B------:R-:W-:Y:S05]  /*a0d0*/  BSYNC B0 ;  /* 0x0000000000007941 */ /* 0x000fea0003800000 */
.L_x_3144:
        /* <DEDUP_REMOVED lines=14> */
.L_x_3147:
[----:B0-----:R-:W-:Y:S05]  /*a1c0*/  BSYNC B0 ;  /* 0x0000000000007941 */ /* 0x001fea0003800000 */
.L_x_3146:
[----:B-1----:R0:W1:Y:S01]  /*a1d0*/  LDS R7, [R132.X4+0x7600] ;  /* 0x0076000084077984 */ /* 0x0020620000004800 */
[----:B------:R-:W-:Y:S01]  /*a1e0*/  BSSY B0, `(.L_x_3148) ;  /* 0x0000005000007945 */ /* 0x000fe20003800000 */
[----:B------:R-:W-:Y:S02]  /*a1f0*/  IADD3 R18, R165, 0xe00, RZ ;  /* 0x00000e00a5127810 */ /* 0x000fe40007ffe0ff */
[----:B------:R-:W-:Y:S01]  /*a200*/  LEA.HI.SX32 R6, R6, R165, 0x1b ;  /* 0x000000a506067211 */ /* 0x000fe200078fdaff */
[----:B------:R-:W-:Y:S05]  /*a210*/  @!P0 BRA `(.L_x_3149) ;  /* 0x0000001000008947 */ /* 0x000fea0003800000 */
[----:B-1----:R1:W-:Y:S02]  /*a220*/  RED.E.ADD.F32.FTZ.RN.STRONG.GPU [R4.64+-0xc00], R7 ;  /* 0xfff400070400798e */ /* 0x0023e4000c10e79a */
.L_x_3149:
[----:B------:R-:W-:Y:S05]  /*a230*/  BSYNC B0 ;  /* 0x0000000000007941 */ /* 0x000fea0003800000 */
.L_x_3148:
[----:B-1----:R1:W2:Y:S01]  /*a240*/  LDS R7, [R6.X4+0x7800] ;  /* 0x0078000006077984 */ /* 0x0022a20000004800 */
[----:B------:R-:W-:Y:S01]  /*a250*/  BSSY B0, `(.L_x_3150) ;  /* 0x0000005000007945 */ /* 0x000fe20003800000 */
[----:B0-----:R-:W-:-:S02]  /*a260*/  IADD3 R132, R165, 0xe80, RZ ;  /* 0x00000e80a5847810 */ /* 0x001fc40007ffe0ff */
[----:B------:R-:W-:Y:S01]  /*a270*/  LEA.HI.SX32 R18, R18, R165, 0x1b ;  /* 0x000000a512127211 */ /* 0x000fe200078fdaff */
[----:B------:R-:W-:Y:S05]  /*a280*/  @!P1 BRA `(.L_x_3151) ;  /* 0x0000001000009947 */ /* 0x000fea0003800000 */
[----:B--2---:R0:W-:Y:S02]  /*a290*/  RED.E.ADD.F32.FTZ.RN.STRONG.GPU [R4.64+-0xa00], R7 ;  /* 0xfff600070400798e */ /* 0x0041e4000c10e79a */
.L_x_3151:
[----:B------:R-:W-:Y:S05]  /*a2a0*/  BSYNC B0 ;  /* 0x0000000000007941 */ /* 0x000fea0003800000 */
.L_x_3150:
[----:B0-2---:R0:W2:Y:S01]  /*a2b0*/  LDS R7, [R18.X4+0x7a00] ;  /* 0x007a000012077984 */ /* 0x0050a20000004800 */
[----:B------:R-:W-:Y:S01]  /*a2c0*/  BSSY B0, `(.L_x_3152) ;  /* 0x0000005000007945 */ /* 0x000fe20003800000 */
[----:B-1----:R-:W-:Y:S02]  /*a2d0*/  IADD3 R6, R165, 0xf00, RZ ;  /* 0x00000f00a5067810 */ /* 0x002fe40007ffe0ff */
[----:B------:R-:W-:Y:S01]  /*a2e0*/  LEA.HI.SX32 R132, R132, R165, 0x1b ;  /* 0x000000a584847211 */ /* 0x000fe200078fdaff */
[----:B------:R-:W-:Y:S05]  /*a2f0*/  @!P2 BRA `(.L_x_3153) ;  /* 0x000000100000a947 */ /* 0x000fea0003800000 */
[----:B--2---:R1:W-:Y:S02]  /*a300*/  RED.E.ADD.F32.FTZ.RN.STRONG.GPU [R4.64+-0x800], R7 ;  /* 0xfff800070400798e */ /* 0x0043e4000c10e79a */
.L_x_3153:
[----:B------:R-:W-:Y:S05]  /*a310*/  BSYNC B0 ;  /* 0x0000000000007941 */ /* 0x000fea0003800000 */
.L_x_3152:
[----:B-12---:R1:W2:Y:S01]  /*a320*/  LDS R7, [R132.X4+0x7c00] ;  /* 0x007c000084077984 */ /* 0x0062a20000004800 */
[----:B------:R-:W-:Y:S01]  /*a330*/  BSSY B0, `(.L_x_3154) ;  /* 0x0000005000007945 */ /* 0x000fe20003800000 */
[----:B0-----:R-:W-:Y:S02]  /*a340*/  IADD3 R18, R165, 0xf80, RZ ;  /* 0x00000f80a5127810 */ /* 0x001fe40007ffe0ff */
[----:B------:R-:W-:Y:S01]  /*a350*/  LEA.HI.SX32 R6, R6, R165, 0x1b ;  /* 0x000000a506067211 */ /* 0x000fe200078fdaff */
[----:B------:R-:W-:Y:S05]  /*a360*/  @!P3 BRA `(.L_x_3155) ;  /* 0x000000100000b947 */ /* 0x000fea0003800000 */
[----:B--2---:R0:W-:Y:S02]  /*a370*/  RED.E.ADD.F32.FTZ.RN.STRONG.GPU [R4.64+-0x600], R7 ;  /* 0xfffa00070400798e */ /* 0x0041e4000c10e79a */
.L_x_3155:
[----:B------:R-:W-:Y:S05]  /*a380*/  BSYNC B0 ;  /* 0x0000000000007941 */ /* 0x000fea0003800000 */
.L_x_3154:
[----:B0-2---:R0:W2:Y:S01]  /*a390*/  LDS R7, [R6.X4+0x7e00] ;  /* 0x007e000006077984 */ /* 0x0050a20000004800 */
[----:B------:R-:W-:Y:S01]  /*a3a0*/  BSSY B0, `(.L_x_3156) ;  /* 0x0000004000007945 */ /* 0x000fe20003800000 */
[----:B------:R-:W-:Y:S01]  /*a3b0*/  LEA.HI.SX32 R18, R18, R165, 0x1b ;  /* 0x000000a512127211 */ /* 0x000fe200078fdaff */
[----:B------:R-:W-:Y:S05]  /*a3c0*/  @!P4 BRA `(.L_x_3157) ;  /* 0x000000100000c947 */ /* 0x000fea0003800000 */
[----:B--2---:R2:W-:Y:S02]  /*a3d0*/  RED.E.ADD.F32.FTZ.RN.STRONG.GPU [R4.64+-0x400], R7 ;  /* 0xfffc00070400798e */ /* 0x0045e4000c10e79a */
.L_x_3157:
[----:B------:R-:W-:Y:S05]  /*a3e0*/  BSYNC B0 ;  /* 0x0000000000007941 */ /* 0x000fea0003800000 */
.L_x_3156:
[----:B--2---:R2:W3:Y:S01]  /*a3f0*/  LDS R7, [R18.X4+0x8000] ;  /* 0x0080000012077984 */ /* 0x0044e20000004800 */
[----:B------:R-:W-:Y:S01]  /*a400*/  BSSY B0, `(.L_x_3158) ;  /* 0x0000003000007945 */ /* 0x000fe20003800000 */
[----:B------:R-:W-:Y:S05]  /*a410*/  @!P5 BRA `(.L_x_3159) ;  /* 0x000000100000d947 */ /* 0x000fea0003800000 */
[----:B---3--:R3:W-:Y:S02]  /*a420*/  RED.E.ADD.F32.FTZ.RN.STRONG.GPU [R4.64+-0x200], R7 ;  /* 0xfffe00070400798e */ /* 0x0087e4000c10e79a */
.L_x_3159:
[----:B------:R-:W-:Y:S05]  /*a430*/  BSYNC B0 ;  /* 0x0000000000007941 */ /* 0x000fea0003800000 */
.L_x_3158:
[----:B--2---:R-:W2:Y:S01]  /*a440*/  SHFL.DOWN PT, R18, R12, 0x1, 0x1f ;  /* 0x08201f000c127f89 */ /* 0x004ea200000e0000 */
[----:B------:R-:W-:Y:S01]  /*a450*/  ISETP.GT.AND P0, PT, R251, 0x1e, PT ;  /* 0x0000001efb00780c */ /* 0x000fe20003f04270 */
[----:B------:R-:W-:Y:S01]  /*a460*/  FMUL.FTZ R107, R107, R8 ;  /* 0x000000086b6b7220 */ /* 0x000fe20000410000 */
[----:B---3--:R-:W-:Y:S01]  /*a470*/  MOV R5, R12 ;  /* 0x0000000c00057202 */ /* 0x008fe20000000f00 */
[----:B------:R-:W3:Y:S01]  /*a480*/  SHFL.DOWN PT, R19, R17, 0x1, 0x1f ;  /* 0x08201f0011137f89 */ /* 0x000ee200000e0000 */
[----:B0-----:R-:W-:Y:S01]  /*a490*/  MOV R6, R17 ;  /* 0x0000001100067202 */ /* 0x001fe20000000f00 */
[----:B------:R-:W-:Y:S01]  /*a4a0*/  FMUL.FTZ R103, R103, R10 ;  /* 0x0000000a67677220 */ /* 0x000fe20000410000 */
[----:B------:R-:W-:Y:S01]  /*a4b0*/  MOV R7, R15 ;  /* 0x0000000f00077202 */ /* 0x000fe20000000f00 */
[----:B-1----:R-:W0:Y:S01]  /*a4c0*/  SHFL.DOWN PT, R132, R15, 0x1, 0x1f ;  /* 0x08201f000f847f89 */ /* 0x002e2200000e0000 */
[----:B------:R-:W-:Y:S01]  /*a4d0*/  MOV R4, R3 ;  /* 0x0000000300047202 */ /* 0x000fe20000000f00 */
[----:B------:R-:W-:Y:S01]  /*a4e0*/  FFMA.FTZ R2, R75, R118, R2 ;  /* 0x000000764b027223 */ /* 0x000fe20000010002 */
[----:B------:R-:W-:Y:S01]  /*a4f0*/  ISETP.NE.AND P1, PT, R251, RZ, PT ;  /* 0x000000fffb00720c */ /* 0x000fe20003f25270 */
[----:B------:R-:W1:Y:S01]  /*a500*/  SHFL.DOWN PT, R13, R3, 0x1, 0x1f ;  /* 0x08201f00030d7f89 */ /* 0x000e6200000e0000 */
[-C--:B------:R-:W-:Y:S01]  /*a510*/  FFMA.FTZ R11, R74, R9.reuse, R11 ;  /* 0x000000094a0b7223 */ /* 0x080fe2000001000b */
[----:B------:R-:W-:Y:S01]  /*a520*/  SHF.R.S32.HI R129, RZ, 0x1f, R165 ;  /* 0x0000001fff817819 */ /* 0x000fe200000114a5 */
[----:B------:R-:W-:Y:S01]  /*a530*/  FFMA.FTZ R42, R150, R9, R42 ;  /* 0x00000009962a7223 */ /* 0x000fe2000001002a */
[----:B------:R-:W-:Y:S01]  /*a540*/  ISETP.NE.AND P2, PT, R165, RZ, PT ;  /* 0x000000ffa500720c */ /* 0x000fe20003f45270 */
[----:B------:R-:W-:Y:S01]  /*a550*/  FADD.FTZ R59, R2, R59 ;  /* 0x0000003b023b7221 */ /* 0x000fe20000010000 */
[----:B------:R-:W-:Y:S01]  /*a560*/  LEA.HI R129, R129, R165, RZ, 0x5 ;  /* 0x000000a581817211 */ /* 0x000fe200078f28ff */
[----:B------:R-:W-:Y:S01]  /*a570*/  FMUL.FTZ R117, R180, R117 ;  /* 0x00000075b4757220 */ /* 0x000fe20000410000 */
[----:B------:R-:W-:Y:S01]  /*a580*/  BSSY B0, `(.L_x_3160) ;  /* 0x000009e000007945 */ /* 0x000fe20003800000 */
[----:B------:R-:W-:Y:S01]  /*a590*/  FFMA.FTZ R0, R73, R114, R0 ;  /* 0x0000007249007223 */ /* 0x000fe20000010000 */
[----:B------:R-:W-:Y:S01]  /*a5a0*/  SHF.R.S32.HI R129, RZ, 0x5, R129 ;  /* 0x00000005ff817819 */ /* 0x000fe20000011481 */
[----:B------:R-:W-:-:S02]  /*a5b0*/  FFMA.FTZ R102, R102, R222, R103 ;  /* 0x000000de66667223 */ /* 0x000fc40000010067 */
[----:B--2---:R-:W-:Y:S02]  /*a5c0*/  @!P0 FADD.FTZ R5, R5, R18 ;  /* 0x0000001205058221 */ /* 0x004fe40000010000 */
[----:B------:R-:W-:Y:S02]  /*a5d0*/  FFMA.FTZ R117, R179, R122, R117 ;  /* 0x0000007ab3757223 */ /* 0x000fe40000010075 */
[----:B---3--:R-:W-:Y:S01]  /*a5e0*/  @!P0 FADD.FTZ R6, R6, R19 ;  /* 0x0000001306068221 */ /* 0x008fe20000010000 */
[----:B------:R-:W2:Y:S01]  /*a5f0*/  SHFL.DOWN PT, R12, R5, 0x2, 0x1f ;  /* 0x08401f00050c7f89 */ /* 0x000ea200000e0000 */
[----:B------:R-:W-:Y:S02]  /*a600*/  FMUL.FTZ R99, R99, R14 ;  /* 0x0000000e63637220 */ /* 0x000fe40000410000 */
[----:B0-----:R-:W-:Y:S02]  /*a610*/  @!P0 FADD.FTZ R7, R7, R132 ;  /* 0x0000008407078221 */ /* 0x001fe40000010000 */
[----:B------:R-:W-:-:S02]  /*a620*/  FMUL.FTZ R121, R176, R121 ;  /* 0x00000079b0797220 */ /* 0x000fc40000410000 */
[----:B-1----:R-:W-:Y:S01]  /*a630*/  @!P0 FADD.FTZ R4, R4, R13 ;  /* 0x0000000d04048221 */ /* 0x002fe20000010000 */
[----:B------:R-:W0:Y:S01]  /*a640*/  SHFL.DOWN PT, R18, R7, 0x2, 0x1f ;  /* 0x08401f0007127f89 */ /* 0x000e2200000e0000 */
[----:B------:R-:W-:Y:S01]  /*a650*/  ISETP.GT.AND P0, PT, R251, 0x1d, PT ;  /* 0x0000001dfb00780c */ /* 0x000fe20003f04270 */
[----:B------:R-:W-:Y:S02]  /*a660*/  FADD.FTZ R57, R0, R57 ;  /* 0x0000003900397221 */ /* 0x000fe40000010000 */
[----:B------:R-:W1:Y:S01]  /*a670*/  SHFL.DOWN PT, R13, R6, 0x2, 0x1f ;  /* 0x08401f00060d7f89 */ /* 0x000e6200000e0000 */
[----:B------:R-:W-:Y:S02]  /*a680*/  FFMA.FTZ R0, R83, R102, R117 ;  /* 0x0000006653007223 */ /* 0x000fe40000010075 */
[----:B------:R-:W-:Y:S01]  /*a690*/  FFMA.FTZ R98, R98, R224, R99 ;  /* 0x000000e062627223 */ /* 0x000fe20000010063 */
[----:B------:R-:W3:Y:S01]  /*a6a0*/  SHFL.DOWN PT, R3, R4, 0x2, 0x1f ;  /* 0x08401f0004037f89 */ /* 0x000ee200000e0000 */
[----:B------:R-:W-:-:S02]  /*a6b0*/  FFMA.FTZ R121, R175, R126, R121 ;  /* 0x0000007eaf797223 */ /* 0x000fc40000010079 */
[----:B------:R-:W-:Y:S02]  /*a6c0*/  FMUL.FTZ R112, R185, R112 ;  /* 0x00000070b9707220 */ /* 0x000fe40000410000 */
[----:B------:R-:W-:Y:S02]  /*a6d0*/  FMUL.FTZ R127, R184, R127 ;  /* 0x0000007fb87f7220 */ /* 0x000fe40000410000 */
[----:B------:R-:W-:Y:S02]  /*a6e0*/  FMUL.FTZ R105, R105, R204 ;  /* 0x000000cc69697220 */ /* 0x000fe40000410000 */
[----:B--2---:R-:W-:Y:S02]  /*a6f0*/  @!P0 FADD.FTZ R5, R5, R12 ;  /* 0x0000000c05058221 */ /* 0x004fe40000010000 */
[----:B------:R-:W-:Y:S02]  /*a700*/  FMUL.FTZ R120, R181, R120 ;  /* 0x00000078b5787220 */ /* 0x000fe40000410000 */
[----:B------:R-:W-:Y:S01]  /*a710*/  FMUL.FTZ R101, R101, R206 ;  /* 0x000000ce65657220 */ /* 0x000fe20000410000 */
[----:B------:R-:W2:Y:S01]  /*a720*/  SHFL.DOWN PT, R8, R5, 0x4, 0x1f ;  /* 0x08801f0005087f89 */ /* 0x000ea200000e0000 */
[----:B------:R-:W-:-:S02]  /*a730*/  FMUL.FTZ R124, R177, R124 ;  /* 0x0000007cb17c7220 */ /* 0x000fc40000410000 */
[----:B0-----:R-:W-:Y:S02]  /*a740*/  @!P0 FADD.FTZ R7, R7, R18 ;  /* 0x0000001207078221 */ /* 0x001fe40000010000 */
[----:B------:R-:W-:Y:S02]  /*a750*/  FMUL.FTZ R97, R97, R208 ;  /* 0x000000d061617220 */ /* 0x000fe40000410000 */
[----:B-1----:R-:W-:Y:S01]  /*a760*/  @!P0 FADD.FTZ R6, R6, R13 ;  /* 0x0000000d06068221 */ /* 0x002fe20000010000 */
[----:B------:R-:W0:Y:S01]  /*a770*/  SHFL.DOWN PT, R10, R7, 0x4, 0x1f ;  /* 0x08801f00070a7f89 */ /* 0x000e2200000e0000 */
[----:B------:R-:W-:Y:S02]  /*a780*/  FMUL.FTZ R128, R173, R128 ;  /* 0x00000080ad807220 */ /* 0x000fe40000410000 */
[----:B---3--:R-:W-:Y:S01]  /*a790*/  @!P0 FADD.FTZ R4, R4, R3 ;  /* 0x0000000304048221 */ /* 0x008fe20000010000 */
[----:B------:R-:W1:Y:S01]  /*a7a0*/  SHFL.DOWN PT, R13, R6, 0x4, 0x1f ;  /* 0x08801f00060d7f89 */ /* 0x000e6200000e0000 */
        /* <DEDUP_REMOVED lines=8> */
[----:B--2---:R-:W-:-:S02]  /*a830*/  @!P0 FADD.FTZ R5, R5, R8 ;  /* 0x0000000805058221 */ /* 0x004fc40000010000 */
[----:B------:R-:W-:Y:S02]  /*a840*/  FMUL.FTZ R89, R89, R212 ;  /* 0x000000d459597220 */ /* 0x000fe40000410000 */
[----:B------:R-:W-:Y:S01]  /*a850*/  FMUL.FTZ R28, R213, R28 ;  /* 0x0000001cd51c7220 */ /* 0x000fe20000410000 */
[----:B------:R-:W2:Y:S01]  /*a860*/  SHFL.DOWN PT, R8, R5, 0x8, 0x1f ;  /* 0x09001f0005087f89 */ /* 0x000ea200000e0000 */
[----:B0-----:R-:W-:Y:S02]  /*a870*/  @!P0 FADD.FTZ R7, R7, R10 ;  /* 0x0000000a07078221 */ /* 0x001fe40000010000 */
[----:B------:R-:W-:Y:S02]  /*a880*/  FADD.FTZ R67, R0, R67 ;  /* 0x0000004300437221 */ /* 0x000fe40000010000 */
[----:B-1----:R-:W-:Y:S01]  /*a890*/  @!P0 FADD.FTZ R6, R6, R13 ;  /* 0x0000000d06068221 */ /* 0x002fe20000010000 */
[----:B------:R-:W0:Y:S01]  /*a8a0*/  SHFL.DOWN PT, R10, R7, 0x8, 0x1f ;  /* 0x09001f00070a7f89 */ /* 0x000e2200000e0000 */
[----:B------:R-:W-:-:S02]  /*a8b0*/  FFMA.FTZ R0, R81, R98, R121 ;  /* 0x0000006251007223 */ /* 0x000fc40000010079 */
[----:B---3--:R-:W-:Y:S01]  /*a8c0*/  @!P0 FADD.FTZ R4, R4, R3 ;  /* 0x0000000304048221 */ /* 0x008fe20000010000 */
[----:B------:R-:W1:Y:S01]  /*a8d0*/  SHFL.DOWN PT, R13, R6, 0x8, 0x1f ;  /* 0x09001f00060d7f89 */ /* 0x000e6200000e0000 */
        /* <DEDUP_REMOVED lines=8> */
[----:B--2---:R-:W-:Y:S02]  /*a960*/  @!P0 FADD.FTZ R5, R5, R8 ;  /* 0x0000000805058221 */ /* 0x004fe40000010000 */
[----:B------:R-:W-:Y:S02]  /*a970*/  FFMA.FTZ R105, R104, R221, R105 ;  /* 0x000000dd68697223 */ /* 0x000fe40000010069 */
[----:B------:R-:W-:Y:S01]  /*a980*/  FFMA.FTZ R115, R182, R115, R120 ;  /* 0x00000073b6737223 */ /* 0x000fe20000010078 */
[----:B------:R-:W2:Y:S01]  /*a990*/  SHFL.DOWN PT, R2, R5, 0x10, 0x1f ;  /* 0x0a001f0005027f89 */ /* 0x000ea200000e0000 */
[----:B0-----:R-:W-:-:S02]  /*a9a0*/  @!P0 FADD.FTZ R7, R7, R10 ;  /* 0x0000000a07078221 */ /* 0x001fc40000010000 */
[----:B------:R-:W-:Y:S02]  /*a9b0*/  FFMA.FTZ R101, R100, R223, R101 ;  /* 0x000000df64657223 */ /* 0x000fe40000010065 */
[----:B-1----:R-:W-:Y:S01]  /*a9c0*/  @!P0 FADD.FTZ R6, R6, R13 ;  /* 0x0000000d06068221 */ /* 0x002fe20000010000 */
[----:B------:R-:W0:Y:S01]  /*a9d0*/  SHFL.DOWN PT, R8, R7, 0x10, 0x1f ;  /* 0x0a001f0007087f89 */ /* 0x000e2200000e0000 */
        /* <DEDUP_REMOVED lines=11> */
[----:B--2---:R-:W-:Y:S02]  /*aa90*/  @!P0 FADD.FTZ R5, R5, R2 ;  /* 0x0000000205058221 */ /* 0x004fe40000010000 */
[----:B------:R-:W-:-:S02]  /*aaa0*/  FFMA.FTZ R90, R90, R228, R91 ;  /* 0x000000e45a5a7223 */ /* 0x000fc4000001005b */
[----:B------:R-:W-:Y:S02]  /*aab0*/  FFMA.FTZ R24, R197, R24, R109 ;  /* 0x00000018c5187223 */ /* 0x000fe4000001006d */
[----:B0-----:R-:W-:Y:S02]  /*aac0*/  @!P0 FADD.FTZ R7, R7, R8 ;  /* 0x0000000807078221 */ /* 0x001fe40000010000 */
[----:B------:R-:W-:Y:S02]  /*aad0*/  FFMA.FTZ R89, R88, R229, R89 ;  /* 0x000000e558597223 */ /* 0x000fe40000010059 */
[----:B-1----:R-:W-:Y:S02]  /*aae0*/  @!P0 FADD.FTZ R6, R6, R9 ;  /* 0x0000000906068221 */ /* 0x002fe40000010000 */
[----:B------:R-:W-:Y:S02]  /*aaf0*/  FFMA.FTZ R27, R168, R27, R28 ;  /* 0x0000001ba81b7223 */ /* 0x000fe4000001001c */
[----:B---3--:R-:W-:-:S02]  /*ab00*/  @!P0 FADD.FTZ R4, R4, R3 ;  /* 0x0000000304048221 */ /* 0x008fc40000010000 */
[----:B------:R-:W-:Y:S02]  /*ab10*/  FADD.FTZ R65, R0, R65 ;  /* 0x0000004100417221 */ /* 0x000fe40000010000 */
        /* <DEDUP_REMOVED lines=20> */
[----:B------:R-:W-:Y:S02]  /*ac60*/  FFMA.FTZ R45, R155, R106, R45 ;  /* 0x0000006a9b2d7223 */ /* 0x000fe4000001002d */
[----:B------:R-:W-:Y:S02]  /*ac70*/  FADD.FTZ R62, R125, R62 ;  /* 0x0000003e7d3e7221 */ /* 0x000fe40000010000 */
[----:B------:R-:W-:Y:S02]  /*ac80*/  FFMA.FTZ R44, R156, R105, R44 ;  /* 0x000000699c2c7223 */ /* 0x000fe4000001002c */
[----:B------:R-:W-:-:S02]  /*ac90*/  FADD.FTZ R61, R116, R61 ;  /* 0x0000003d743d7221 */ /* 0x000fc40000010000 */
[----:B------:R-:W-:Y:S02]  /*aca0*/  FFMA.FTZ R51, R157, R102, R51 ;  /* 0x000000669d337223 */ /* 0x000fe40000010033 */
[----:B------:R-:W-:Y:S02]  /*acb0*/  FADD.FTZ R60, R115, R60 ;  /* 0x0000003c733c7221 */ /* 0x000fe40000010000 */
[----:B------:R-:W-:Y:S02]  /*acc0*/  FFMA.FTZ R50, R158, R101, R50 ;  /* 0x000000659e327223 */ /* 0x000fe40000010032 */
[----:B------:R-:W-:Y:S02]  /*acd0*/  FFMA.FTZ R49, R159, R98, R49 ;  /* 0x000000629f317223 */ /* 0x000fe40000010031 */
[----:B------:R-:W-:Y:S02]  /*ace0*/  FADD.FTZ R66, R119, R66 ;  /* 0x0000004277427221 */ /* 0x000fe40000010000 */
[----:B------:R-:W-:-:S02]  /*acf0*/  FFMA.FTZ R48, R160, R97, R48 ;  /* 0x00000061a0307223 */ /* 0x000fc40000010030 */
        /* <DEDUP_REMOVED lines=38> */
.L_x_3161:
[----:B0-----:R-:W-:Y:S05]  /*af60*/  BSYNC B0 ;  /* 0x0000000000007941 */ /* 0x001fea0003800000 */
.L_x_3160:
        /* <DEDUP_REMOVED lines=8> */
.L_x_3061:
[----:B0-----:R-:W2:Y:S01]  /*aff0*/  LDL.LU R0, [R1] ;  /* 0x0000000001007983 */ /* 0x001ea20000300800 */
[----:B------:R-:W-:Y:S01]  /*b000*/  SHF.L.U32 R4, R165, 0x2, RZ ;  /* 0x00000002a5047819 */ /* 0x000fe200000006ff */
[----:B------:R-:W-:Y:S02]  /*b010*/  ULDC.64 UR36, c[0x0][0x2d8] ;  /* 0x0000b60000247ab9 */ /* 0x000fe40000000a00 */
[----:B------:R-:W-:Y:S01]  /*b020*/  UIMAD UR7, UR23, UR36, URZ ;  /* 0x00000024170772a4 */ /* 0x000fe2000f8e023f */
[----:B------:R-:W-:Y:S01]  /*b030*/  LOP3.LUT R4, R4, 0xffffff80, RZ, 0xc0, !PT ;  /* 0xffffff8004047812 */ /* 0x000fe200078ec0ff */
[----:B------:R-:W-:Y:S02]  /*b040*/  UIMAD.WIDE.U32 UR8, UR22, UR36, UR34 ;  /* 0x00000024160872a5 */ /* 0x000fe4000f8e0022 */
[----:B------:R-:W-:Y:S01]  /*b050*/  UIMAD UR7, UR22, UR37, UR7 ;  /* 0x00000025160772a4 */ /* 0x000fe2000f8e0207 */
[----:B------:R-:W-:Y:S01]  /*b060*/  LEA R4, R251, R4, 0x2 ;  /* 0x00000004fb047211 */ /* 0x000fe200078e10ff */
[----:B------:R-:W-:Y:S01]  /*b070*/  BAR.SYNC.DEFER_BLOCKING 0x0 ;  /* 0x0000000000007b1d */ /* 0x000fe20000010000 */
[----:B------:R-:W-:-:S02]  /*b080*/  UIADD3 UR19, UP1, UR19, -0x4000, URZ ;  /* 0xffffc00013137890 */ /* 0x000fc4000ff3e03f */
[----:B------:R-:W-:Y:S02]  /*b090*/  UIADD3 UR9, UR9, UR7, URZ ;  /* 0x0000000709097290 */ /* 0x000fe4000fffe03f */
[----:B------:R-:W-:Y:S02]  /*b0a0*/  UIADD3 UR13, UP2, UR13, -0x2000, URZ ;  /* 0xffffe0000d0d7890 */ /* 0x000fe4000ff5e03f */
[----:B------:R-:W-:Y:S02]  /*b0b0*/  ULDC.64 UR36, c[0x0][0x2e0] ;  /* 0x0000b80000247ab9 */ /* 0x000fe40000000a00 */
[----:B------:R-:W-:Y:S02]  /*b0c0*/  UIMAD UR7, UR11, UR36, URZ ;  /* 0x000000240b0772a4 */ /* 0x000fe4000f8e023f */
[----:B------:R-:W-:Y:S02]  /*b0d0*/  UIMAD.WIDE.U32 UR8, UR10, UR36, UR8 ;  /* 0x000000240a0872a5 */ /* 0x000fe4000f8e0008 */
[----:B------:R-:W-:-:S02]  /*b0e0*/  UIMAD UR7, UR10, UR37, UR7 ;  /* 0x000000250a0772a4 */ /* 0x000fc4000f8e0207 */
[----:B------:R-:W-:Y:S02]  /*b0f0*/  UIADD3 UR15, UP3, UR15, -0x2000, URZ ;  /* 0xffffe0000f0f7890 */ /* 0x000fe4000ff7e03f */
[----:B------:R-:W-:Y:S02]  /*b100*/  ULDC.64 UR36, c[0x0][0x330] ;  /* 0x0000cc0000247ab9 */ /* 0x000fe40000000a00 */
[----:B------:R-:W-:Y:S02]  /*b110*/  UIADD3 UR9, UR9, UR7, URZ ;  /* 0x0000000709097290 */ /* 0x000fe4000fffe03f */
[----:B------:R-:W-:Y:S02]  /*b120*/  ULEA UR7, UP0, UR8, UR36, 0x2 ;  /* 0x0000002408077291 */ /* 0x000fe4000f80103f */
[----:B------:R-:W-:Y:S01]  /*b130*/  UIADD3 UR17, UP4, UR17, -0x2000, URZ ;  /* 0xffffe00011117890 */ /* 0x000fe2000ff9e03f */
[----:B------:R-:W-:Y:S01]  /*b140*/  STS.128 [R4.X16], R52 ;  /* 0x0000003404007388 */ /* 0x000fe2000000cc00 */
[----:B------:R-:W-:-:S02]  /*b150*/  ULEA.HI.X UR8, UR8, UR37, UR9, 0x2, UP0 ;  /* 0x0000002508087291 */ /* 0x000fc400080f1409 */
[----:B------:R-:W-:Y:S01]  /*b160*/  MOV R2, UR7 ;  /* 0x0000000700027c02 */ /* 0x000fe20008000f00 */
[----:B------:R-:W-:Y:S01]  /*b170*/  STS.128 [R4.X16+0x10], R48 ;  /* 0x0000103004007388 */ /* 0x000fe2000000cc00 */
[----:B------:R-:W-:Y:S02]  /*b180*/  ULDC.64 UR36, c[0x0][0x300] ;  /* 0x0000c00000247ab9 */ /* 0x000fe40000000a00 */
[----:B------:R-:W-:Y:S01]  /*b190*/  MOV R3, UR8 ;  /* 0x0000000800037c02 */ /* 0x000fe20008000f00 */
[----:B------:R-:W-:Y:S01]  /*b1a0*/  STS.128 [R4.X16+0x20], R44 ;  /* 0x0000202c04007388 */ /* 0x000fe2000000cc00 */
[----:B------:R-:W-:Y:S02]  /*b1b0*/  ULDC.64 UR8, c[0x0][0x2f8] ;  /* 0x0000be0000087ab9 */ /* 0x000fe40000000a00 */
[----:B------:R-:W-:Y:S01]  /*b1c0*/  UIMAD UR7, UR23, UR8, URZ ;  /* 0x00000008170772a4 */ /* 0x000fe2000f8e023f */
[----:B------:R-:W-:Y:S01]  /*b1d0*/  STS.128 [R4.X16+0x30], R40 ;  /* 0x0000302804007388 */ /* 0x000fe2000000cc00 */
[----:B------:R-:W-:-:S06]  /*b1e0*/  NOP ;  /* 0x0000000000007918 */ /* 0x000fcc0000000000 */
[----:B------:R-:W0:Y:S01]  /*b1f0*/  LDS.128 R8, [R249.X16] ;  /* 0x00000000f9087984 */ /* 0x000e22000000cc00 */
[----:B------:R-:W-:Y:S01]  /*b200*/  IMAD.WIDE R2, R230, 0x10, R2 ;  /* 0x00000010e6027825 */ /* 0x000fe200078e0202 */
[----:B------:R-:W-:Y:S02]  /*b210*/  UIMAD.WIDE.U32 UR34, UR22, UR8, UR34 ;  /* 0x00000008162272a5 */ /* 0x000fe4000f8e0022 */
[----:B------:R-:W1:Y:S01]  /*b220*/  LDS.128 R12, [R249.X16+0x200] ;  /* 0x00020000f90c7984 */ /* 0x000e62000000cc00 */
[----:B------:R-:W-:Y:S02]  /*b230*/  UIMAD UR7, UR22, UR9, UR7 ;  /* 0x00000009160772a4 */ /* 0x000fe4000f8e0207 */
[----:B------:R-:W-:Y:S01]  /*b240*/  UIADD3 UR6, UR6, 0x1, URZ ;  /* 0x0000000106067890 */ /* 0x000fe2000fffe03f */
[----:B------:R-:W3:Y:S01]  /*b250*/  LDS.128 R16, [R249.X16+0x400] ;  /* 0x00040000f9107984 */ /* 0x000ee2000000cc00 */
[----:B------:R-:W-:Y:S02]  /*b260*/  UIADD3 UR9, UR35, UR7, URZ ;  /* 0x0000000723097290 */ /* 0x000fe4000fffe03f */
[----:B------:R-:W-:Y:S01]  /*b270*/  UIMAD UR7, UR11, UR36, URZ ;  /* 0x000000240b0772a4 */ /* 0x000fe2000f8e023f */
[----:B------:R-:W4:Y:S01]  /*b280*/  LDS.128 R20, [R249.X16+0x600] ;  /* 0x00060000f9147984 */ /* 0x000f22000000cc00 */
[----:B------:R-:W-:-:S02]  /*b290*/  UMOV UR8, UR34 ;  /* 0x0000002200087c82 */ /* 0x000fc40008000000 */
[----:B------:R-:W-:Y:S02]  /*b2a0*/  UIMAD UR7, UR10, UR37, UR7 ;  /* 0x000000250a0772a4 */ /* 0x000fe4000f8e0207 */
[----:B------:R-:W-:Y:S02]  /*b2b0*/  UIMAD.WIDE.U32 UR8, UR10, UR36, UR8 ;  /* 0x000000240a0872a5 */ /* 0x000fe4000f8e0008 */
[----:B------:R-:W-:Y:S02]  /*b2c0*/  ULDC.64 UR34, c[0x0][0x340] ;  /* 0x0000d00000227ab9 */ /* 0x000fe40000000a00 */
[----:B------:R-:W-:Y:S02]  /*b2d0*/  UIADD3 UR9, UR9, UR7, URZ ;  /* 0x0000000709097290 */ /* 0x000fe4000fffe03f */
[----:B------:R-:W-:Y:S02]  /*b2e0*/  ULEA UR7, UP0, UR8, UR34, 0x2 ;  /* 0x0000002208077291 */ /* 0x000fe4000f80103f */
[----:B------:R-:W-:-:S02]  /*b2f0*/  UIADD3.X UR20, UR20, -0x1, URZ, UP1, !UPT ;  /* 0xffffffff14147890 */ /* 0x000fc40008ffe43f */
[----:B------:R-:W-:Y:S02]  /*b300*/  ULEA.HI.X UR8, UR8, UR35, UR9, 0x2, UP0 ;  /* 0x0000002308087291 */ /* 0x000fe400080f1409 */
[----:B------:R-:W-:Y:S02]  /*b310*/  UISETP.GT.AND UP0, UPT, UR21, 0x1, UPT ;  /* 0x000000011500788c */ /* 0x000fe4000bf04270 */
[----:B------:R-:W-:Y:S02]  /*b320*/  UIADD3.X UR14, UR14, -0x1, URZ, UP2, !UPT ;  /* 0xffffffff0e0e7890 */ /* 0x000fe400097fe43f */
[----:B------:R-:W-:Y:S02]  /*b330*/  UIADD3.X UR16, UR16, -0x1, URZ, UP3, !UPT ;  /* 0xffffffff10107890 */ /* 0x000fe40009ffe43f */
[----:B------:R-:W-:Y:S01]  /*b340*/  PLOP3.LUT P0, PT, PT, PT, UP0, 0x80, 0x0 ;  /* 0x000000000000781c */ /* 0x000fe20003f0f008 */
[----:B------:R-:W-:Y:S01]  /*b350*/  UIADD3.X UR18, UR18, -0x1, URZ, UP4, !UPT ;  /* 0xffffffff12127890 */ /* 0x000fe2000a7fe43f */
[----:B0-----:R-:W-:Y:S04]  /*b360*/  STG.E.128 [R2.64], R8 ;  /* 0x0000000802007986 */ /* 0x001fe8000c101d1a */
        /* <DEDUP_REMOVED lines=39> */
.L_x_3059:
        /* <DEDUP_REMOVED lines=35> */
.L_x_3165:
[----:B-1----:R-:W-:Y:S05]  /*b810*/  BSYNC B0 ;  /* 0x0000000000007941 */ /* 0x002fea0003800000 */
.L_x_3164:
        /* <DEDUP_REMOVED lines=34> */
.L_x_3167:
[----:B------:R-:W3:Y:S02]  /*ba40*/  S2R R11, SR_TID.X ;  /* 0x00000000000b7919 */ /* 0x000ee40000002100 */
.L_x_3168:
[----:B-1----:R-:W-:Y:S05]  /*ba50*/  BSYNC B0 ;  /* 0x0000000000007941 */ /* 0x002fea0003800000 */
.L_x_3166:
        /* <DEDUP_REMOVED lines=12> */
.L_x_3169:
        /* <DEDUP_REMOVED lines=32> */
.L_x_3066:
[----:B------:R-:W-:Y:S01]  /*bd20*/  HFMA2.MMA R126, -RZ, RZ, 0, 5.9604644775390625e-08 ;  /* 0x00000001ff7e7435 */ /* 0x000fe200000001ff */
[----:B------:R-:W-:-:S02]  /*bd30*/  MOV R125, R128 ;  /* 0x00000080007d7202 */ /* 0x000fc40000000f00 */
[----:B------:R-:W-:Y:S02]  /*bd40*/  MOV R214, RZ ;  /* 0x000000ff00d67202 */ /* 0x000fe40000000f00 */
[----:B------:R-:W-:Y:S02]  /*bd50*/  MOV R135, 0xffffffff ;  /* 0xffffffff00877802 */ /* 0x000fe40000000f00 */
[----:B------:R-:W-:Y:S02]  /*bd60*/  MOV R124, 0xbd80 ;  /* 0x0000bd80007c7802 */ /* 0x000fe40000000f00 */
[----:B------:R-:W-:Y:S05]  /*bd70*/  CALL.REL.NOINC `($__internal_77_$__cuda_sm70_shflsync_up) ;  /* 0x00001e1000007944 */ /* 0x000fea0003c00000 */
[----:B-1----:R-:W-:Y:S01]  /*bd80*/  MOV R127, R126 ;  /* 0x0000007e007f7202 */ /* 0x002fe20000000f00 */
[----:B------:R-:W-:Y:S05]  /*bd90*/  BRA `(.L_x_3170) ;  /* 0xffff8dc000007947 */ /* 0x000fea000383ffff */
.L_x_3067:
[----:B------:R-:W-:Y:S01]  /*bda0*/  HFMA2.MMA R126, -RZ, RZ, 0, 5.9604644775390625e-08 ;  /* 0x00000001ff7e7435 */ /* 0x000fe200000001ff */
[----:B------:R-:W-:Y:S02]  /*bdb0*/  MOV R125, R130 ;  /* 0x00000082007d7202 */ /* 0x000fe40000000f00 */
[----:B------:R-:W-:Y:S02]  /*bdc0*/  MOV R214, RZ ;  /* 0x000000ff00d67202 */ /* 0x000fe40000000f00 */
[----:B------:R-:W-:-:S02]  /*bdd0*/  MOV R135, 0xffffffff ;  /* 0xffffffff00877802 */ /* 0x000fc40000000f00 */
[----:B------:R-:W-:Y:S02]  /*bde0*/  MOV R124, 0xbe00 ;  /* 0x0000be00007c7802 */ /* 0x000fe40000000f00 */
[----:B01----:R-:W-:Y:S05]  /*bdf0*/  CALL.REL.NOINC `($__internal_77_$__cuda_sm70_shflsync_up) ;  /* 0x00001d9000007944 */ /* 0x003fea0003c00000 */
[----:B-1----:R-:W-:Y:S01]  /*be00*/  MOV R131, R126 ;  /* 0x0000007e00837202 */ /* 0x002fe20000000f00 */
[----:B------:R-:W-:Y:S01]  /*be10*/  HFMA2.MMA R126, -RZ, RZ, 0, 5.9604644775390625e-08 ;  /* 0x00000001ff7e7435 */ /* 0x000fe200000001ff */
[----:B------:R-:W-:Y:S02]  /*be20*/  MOV R125, R133 ;  /* 0x00000085007d7202 */ /* 0x000fe40000000f00 */
[----:B------:R-:W-:Y:S02]  /*be30*/  MOV R214, RZ ;  /* 0x000000ff00d67202 */ /* 0x000fe40000000f00 */
[----:B------:R-:W-:Y:S02]  /*be40*/  MOV R135, 0xffffffff ;  /* 0xffffffff00877802 */ /* 0x000fe40000000f00 */
[----:B------:R-:W-:Y:S02]  /*be50*/  MOV R124, 0xbe70 ;  /* 0x0000be70007c7802 */ /* 0x000fe40000000f00 */
[----:B------:R-:W-:Y:S05]  /*be60*/  CALL.REL.NOINC `($__internal_77_$__cuda_sm70_shflsync_up) ;  /* 0x00001d2000007944 */ /* 0x000fea0003c00000 */
[----:B-1----:R-:W-:Y:S01]  /*be70*/  MOV R132, R126 ;  /* 0x0000007e00847202 */ /* 0x002fe20000000f00 */
[----:B------:R-:W-:Y:S01]  /*be80*/  HFMA2.MMA R126, -RZ, RZ, 0, 5.9604644775390625e-08 ;  /* 0x00000001ff7e7435 */ /* 0x000fe200000001ff */
[----:B------:R-:W-:-:S02]  /*be90*/  MOV R125, R129 ;  /* 0x00000081007d7202 */ /* 0x000fc40000000f00 */
[----:B------:R-:W-:Y:S02]  /*bea0*/  MOV R214, RZ ;  /* 0x000000ff00d67202 */ /* 0x000fe40000000f00 */
[----:B------:R-:W-:Y:S02]  /*beb0*/  MOV R135, 0xffffffff ;  /* 0xffffffff00877802 */ /* 0x000fe40000000f00 */
[----:B------:R-:W-:Y:S02]  /*bec0*/  MOV R124, 0xbee0 ;  /* 0x0000bee0007c7802 */ /* 0x000fe40000000f00 */
[----:B------:R-:W-:Y:S05]  /*bed0*/  CALL.REL.NOINC `($__internal_77_$__cuda_sm70_shflsync_up) ;  /* 0x00001cb000007944 */ /* 0x000fea0003c00000 */
        /* <DEDUP_REMOVED lines=20> */
[----:B------:R-:W-:Y:S05]  /*c020*/  CALL.REL.NOINC `($__internal_77_$__cuda_sm70_shflsync_up) ;  /* 0x00001b6000007944 */ /* 0x000fea0003c00000 */
[----:B-1----:R-:W-:Y:S01]  /*c030*/  MOV R127, R126 ;  /* 0x0000007e007f7202 */ /* 0x002fe20000000f00 */
[----:B------:R-:W-:Y:S01]  /*c040*/  HFMA2.MMA R126, -RZ, RZ, 0, 1.1920928955078125e-07 ;  /* 0x00000002ff7e7435 */ /* 0x000fe200000001ff */
[----:B------:R-:W-:Y:S02]  /*c050*/  MOV R125, R130 ;  /* 0x00000082007d7202 */ /* 0x000fe40000000f00 */
[----:B------:R-:W-:Y:S02]  /*c060*/  MOV R214, RZ ;  /* 0x000000ff00d67202 */ /* 0x000fe40000000f00 */
[----:B------:R-:W-:Y:S02]  /*c070*/  MOV R135, 0xffffffff ;  /* 0xffffffff00877802 */ /* 0x000fe40000000f00 */
[----:B------:R-:W-:-:S02]  /*c080*/  MOV R124, 0xc0a0 ;  /* 0x0000c0a0007c7802 */ /* 0x000fc40000000f00 */
[----:B------:R-:W-:Y:S05]  /*c090*/  CALL.REL.NOINC `($__internal_77_$__cuda_sm70_shflsync_up) ;  /* 0x00001af000007944 */ /* 0x000fea0003c00000 */
[----:B-1----:R-:W-:Y:S01]  /*c0a0*/  MOV R131, R126 ;  /* 0x0000007e00837202 */ /* 0x002fe20000000f00 */
[----:B------:R-:W-:Y:S01]  /*c0b0*/  HFMA2.MMA R126, -RZ, RZ, 0, 1.1920928955078125e-07 ;  /* 0x00000002ff7e7435 */ /* 0x000fe200000001ff */
[----:B------:R-:W-:-:S02]  /*c0c0*/  MOV R125, R133 ;  /* 0x00000085007d7202 */ /* 0x000fc40000000f00 */
[----:B------:R-:W-:Y:S02]  /*c0d0*/  MOV R214, RZ ;  /* 0x000000ff00d67202 */ /* 0x000fe40000000f00 */
[----:B------:R-:W-:Y:S02]  /*c0e0*/  MOV R135, 0xffffffff ;  /* 0xffffffff00877802 */ /* 0x000fe40000000f00 */
[----:B------:R-:W-:Y:S02]  /*c0f0*/  MOV R124, 0xc110 ;  /* 0x0000c110007c7802 */ /* 0x000fe40000000f00 */
[----:B------:R-:W-:Y:S05]  /*c100*/  CALL.REL.NOINC `($__internal_77_$__cuda_sm70_shflsync_up) ;  /* 0x00001a8000007944 */ /* 0x000fea0003c00000 */
[----:B-1----:R-:W-:Y:S01]  /*c110*/  MOV R132, R126 ;  /* 0x0000007e00847202 */ /* 0x002fe20000000f00 */
[----:B------:R-:W-:Y:S01]  /*c120*/  HFMA2.MMA R126, -RZ, RZ, 0, 1.1920928955078125e-07 ;  /* 0x00000002ff7e7435 */ /* 0x000fe200000001ff */
[----:B------:R-:W-:Y:S02]  /*c130*/  MOV R125, R129 ;  /* 0x00000081007d7202 */ /* 0x000fe40000000f00 */
[----:B------:R-:W-:Y:S02]  /*c140*/  MOV R214, RZ ;  /* 0x000000ff00d67202 */ /* 0x000fe40000000f00 */
[----:B------:R-:W-:-:S02]  /*c150*/  MOV R135, 0xffffffff ;  /* 0xffffffff00877802 */ /* 0x000fc40000000f00 */
[----:B------:R-:W-:Y:S02]  /*c160*/  MOV R124, 0xc180 ;  /* 0x0000c180007c7802 */ /* 0x000fe40000000f00 */
[----:B------:R-:W-:Y:S05]  /*c170*/  CALL.REL.NOINC `($__internal_77_$__cuda_sm70_shflsync_up) ;  /* 0x00001a1000007944 */ /* 0x000fea0003c00000 */
        /* <DEDUP_REMOVED lines=20> */
[----:B------:R-:W-:Y:S05]  /*c2c0*/  CALL.REL.NOINC `($__internal_77_$__cuda_sm70_shflsync_up) ;  /* 0x000018c000007944 */ /* 0x000fea0003c00000 */
[----:B-1----:R-:W-:Y:S01]  /*c2d0*/  MOV R131, R126 ;  /* 0x0000007e00837202 */ /* 0x002fe20000000f00 */
[----:B------:R-:W-:Y:S01]  /*c2e0*/  HFMA2.MMA R126, -RZ, RZ, 0, 2.384185791015625e-07 ;  /* 0x00000004ff7e7435 */ /* 0x000fe200000001ff */
[----:B------:R-:W-:Y:S02]  /*c2f0*/  MOV R125, R130 ;  /* 0x00000082007d7202 */ /* 0x000fe40000000f00 */
[----:B------:R-:W-:-:S02]  /*c300*/  MOV R214, RZ ;  /* 0x000000ff00d67202 */ /* 0x000fc40000000f00 */
[----:B------:R-:W-:Y:S02]  /*c310*/  MOV R135, 0xffffffff ;  /* 0xffffffff00877802 */ /* 0x000fe40000000f00 */
[----:B------:R-:W-:Y:S02]  /*c320*/  MOV R124, 0xc340 ;  /* 0x0000c340007c7802 */ /* 0x000fe40000000f00 */
[----:B------:R-:W-:Y:S05]  /*c330*/  CALL.REL.NOINC `($__internal_77_$__cuda_sm70_shflsync_up) ;  /* 0x0000185000007944 */ /* 0x000fea0003c00000 */
[----:B-1----:R-:W-:Y:S01]  /*c340*/  MOV R132, R126 ;  /* 0x0000007e00847202 */ /* 0x002fe20000000f00 */
[----:B------:R-:W-:Y:S01]  /*c350*/  HFMA2.MMA R126, -RZ, RZ, 0, 2.384185791015625e-07 ;  /* 0x00000004ff7e7435 */ /* 0x000fe200000001ff */
[----:B------:R-:W-:Y:S02]  /*c360*/  MOV R125, R129 ;  /* 0x00000081007d7202 */ /* 0x000fe40000000f00 */
[----:B------:R-:W-:Y:S02]  /*c370*/  MOV R214, RZ ;  /* 0x000000ff00d67202 */ /* 0x000fe40000000f00 */
[----:B------:R-:W-:Y:S02]  /*c380*/  MOV R135, 0xffffffff ;  /* 0xffffffff00877802 */ /* 0x000fe40000000f00 */
[----:B------:R-:W-:-:S02]  /*c390*/  MOV R124, 0xc3b0 ;  /* 0x0000c3b0007c7802 */ /* 0x000fc40000000f00 */
[----:B------:R-:W-:Y:S05]  /*c3a0*/  CALL.REL.NOINC `($__internal_77_$__cuda_sm70_shflsync_up) ;  /* 0x000017e000007944 */ /* 0x000fea0003c00000 */
[----:B-1----:R-:W-:Y:S01]  /*c3b0*/  MOV R133, R126 ;  /* 0x0000007e00857202 */ /* 0x002fe20000000f00 */
[----:B------:R-:W-:Y:S01]  /*c3c0*/  HFMA2.MMA R126, -RZ, RZ, 0, 2.384185791015625e-07 ;  /* 0x00000004ff7e7435 */ /* 0x000fe200000001ff */
[----:B------:R-:W-:-:S02]  /*c3d0*/  MOV R125, R128 ;  /* 0x00000080007d7202 */ /* 0x000fc40000000f00 */
[----:B------:R-:W-:Y:S02]  /*c3e0*/  MOV R214, RZ ;  /* 0x000000ff00d67202 */ /* 0x000fe40000000f00 */
[----:B------:R-:W-:Y:S02]  /*c3f0*/  MOV R135, 0xffffffff ;  /* 0xffffffff00877802 */ /* 0x000fe40000000f00 */
[----:B------:R-:W-:Y:S02]  /*c400*/  MOV R124, 0xc420 ;  /* 0x0000c420007c7802 */ /* 0x000fe40000000f00 */
[----:B------:R-:W-:Y:S05]  /*c410*/  CALL.REL.NOINC `($__internal_77_$__cuda_sm70_shflsync_up) ;  /* 0x0000177000007944 */ /* 0x000fea0003c00000 */
        /* <DEDUP_REMOVED lines=17> */
[----:B------:R-:W-:Y:S05]  /*c530*/  CALL.REL.NOINC `($__internal_77_$__cuda_sm70_shflsync_up) ;  /* 0x0000165000007944 */ /* 0x000fea0003c00000 */
[----:B-1----:R-:W-:Y:S01]  /*c540*/  MOV R131, R126 ;  /* 0x0000007e00837202 */ /* 0x002fe20000000f00 */
[----:B------:R-:W-:Y:S01]  /*c550*/  HFMA2.MMA R126, -RZ, RZ, 0, 4.76837158203125e-07 ;  /* 0x00000008ff7e7435 */ /* 0x000fe200000001ff */
[----:B------:R-:W-:Y:S02]  /*c560*/  MOV R125, R130 ;  /* 0x00000082007d7202 */ /* 0x000fe40000000f00 */
[----:B------:R-:W-:Y:S02]  /*c570*/  MOV R214, RZ ;  /* 0x000000ff00d67202 */ /* 0x000fe40000000f00 */
[----:B------:R-:W-:Y:S02]  /*c580*/  MOV R135, 0xffffffff ;  /* 0xffffffff00877802 */ /* 0x000fe40000000f00 */
[----:B------:R-:W-:Y:S02]  /*c590*/  MOV R124, 0xc5b0 ;  /* 0x0000c5b0007c7802 */ /* 0x000fe40000000f00 */
[----:B------:R-:W-:Y:S05]  /*c5a0*/  CALL.REL.NOINC `($__internal_77_$__cuda_sm70_shflsync_up) ;  /* 0x000015e000007944 */ /* 0x000fea0003c00000 */
[----:B-1----:R-:W-:Y:S01]  /*c5b0*/  MOV R132, R126 ;  /* 0x0000007e00847202 */ /* 0x002fe20000000f00 */
[----:B------:R-:W-:Y:S01]  /*c5c0*/  HFMA2.MMA R126, -RZ, RZ, 0, 4.76837158203125e-07 ;  /* 0x00000008ff7e7435 */ /* 0x000fe200000001ff */
[----:B------:R-:W-:-:S02]  /*c5d0*/  MOV R125, R129 ;  /* 0x00000081007d7202 */ /* 0x000fc40000000f00 */
[----:B------:R-:W-:Y:S02]  /*c5e0*/  MOV R214, RZ ;  /* 0x000000ff00d67202 */ /* 0x000fe40000000f00 */
[----:B------:R-:W-:Y:S02]  /*c5f0*/  MOV R135, 0xffffffff ;  /* 0xffffffff00877802 */ /* 0x000fe40000000f00 */
[----:B------:R-:W-:Y:S02]  /*c600*/  MOV R124, 0xc620 ;  /* 0x0000c620007c7802 */ /* 0x000fe40000000f00 */
[----:B------:R-:W-:Y:S05]  /*c610*/  CALL.REL.NOINC `($__internal_77_$__cuda_sm70_shflsync_up) ;  /* 0x0000157000007944 */ /* 0x000fea0003c00000 */
[----:B-1----:R-:W-:Y:S01]  /*c620*/  MOV R133, R126 ;  /* 0x0000007e00857202 */ /* 0x002fe20000000f00 */
[----:B------:R-:W-:Y:S01]  /*c630*/  HFMA2.MMA R126, -RZ, RZ, 0, 4.76837158203125e-07 ;  /* 0x00000008ff7e7435 */ /* 0x000fe200000001ff */
[----:B------:R-:W-:Y:S02]  /*c640*/  MOV R125, R128 ;  /* 0x00000080007d7202 */ /* 0x000fe40000000f00 */
[----:B------:R-:W-:Y:S02]  /*c650*/  MOV R214, RZ ;  /* 0x000000ff00d67202 */ /* 0x000fe40000000f00 */
[----:B------:R-:W-:-:S02]  /*c660*/  MOV R135, 0xffffffff ;  /* 0xffffffff00877802 */ /* 0x000fc40000000f00 */
        /* <DEDUP_REMOVED lines=22> */
[----:B------:R-:W-:Y:S05]  /*c7d0*/  CALL.REL.NOINC `($__internal_77_$__cuda_sm70_shflsync_up) ;  /* 0x000013b000007944 */ /* 0x000fea0003c00000 */
[----:B-1----:R-:W-:Y:S01]  /*c7e0*/  MOV R127, R126 ;  /* 0x0000007e007f7202 */ /* 0x002fe20000000f00 */
[----:B------:R-:W-:Y:S01]  /*c7f0*/  HFMA2.MMA R126, -RZ, RZ, 0, 9.5367431640625e-07 ;  /* 0x00000010ff7e7435 */ /* 0x000fe200000001ff */
[----:B------:R-:W-:Y:S02]  /*c800*/  MOV R125, R130 ;  /* 0x00000082007d7202 */ /* 0x000fe40000000f00 */
[----:B------:R-:W-:Y:S02]  /*c810*/  MOV R214, RZ ;  /* 0x000000ff00d67202 */ /* 0x000fe40000000f00 */
[----:B------:R-:W-:Y:S02]  /*c820*/  MOV R135, 0xffffffff ;  /* 0xffffffff00877802 */ /* 0x000fe40000000f00 */
[----:B------:R-:W-:-:S02]  /*c830*/  MOV R124, 0xc850 ;  /* 0x0000c850007c7802 */ /* 0x000fc40000000f00 */
[----:B------:R-:W-:Y:S05]  /*c840*/  CALL.REL.NOINC `($__internal_77_$__cuda_sm70_shflsync_up) ;  /* 0x0000134000007944 */ /* 0x000fea0003c00000 */
[----:B-1----:R-:W-:Y:S01]  /*c850*/  MOV R130, R126 ;  /* 0x0000007e00827202 */ /* 0x002fe20000000f00 */
[----:B------:R-:W-:Y:S01]  /*c860*/  HFMA2.MMA R126, -RZ, RZ, 0, 9.5367431640625e-07 ;  /* 0x00000010ff7e7435 */ /* 0x000fe200000001ff */
[----:B------:R-:W-:-:S02]  /*c870*/  MOV R125, R129 ;  /* 0x00000081007d7202 */ /* 0x000fc40000000f00 */
[----:B------:R-:W-:Y:S02]  /*c880*/  MOV R214, RZ ;  /* 0x000000ff00d67202 */ /* 0x000fe40000000f00 */
[----:B------:R-:W-:Y:S02]  /*c890*/  MOV R135, 0xffffffff ;  /* 0xffffffff00877802 */ /* 0x000fe40000000f00 */
[----:B------:R-:W-:Y:S02]  /*c8a0*/  MOV R124, 0xc8c0 ;  /* 0x0000c8c0007c7802 */ /* 0x000fe40000000f00 */
[----:B------:R-:W-:Y:S05]  /*c8b0*/  CALL.REL.NOINC `($__internal_77_$__cuda_sm70_shflsync_up) ;  /* 0x000012d000007944 */ /* 0x000fea0003c00000 */
[----:B-1----:R-:W-:Y:S01]  /*c8c0*/  MOV R132, R126 ;  /* 0x0000007e00847202 */ /* 0x002fe20000000f00 */
[----:B------:R-:W-:Y:S01]  /*c8d0*/  HFMA2.MMA R126, -RZ, RZ, 0, 9.5367431640625e-07 ;  /* 0x00000010ff7e7435 */ /* 0x000fe200000001ff */
[----:B------:R-:W-:Y:S02]  /*c8e0*/  MOV R125, R128 ;  /* 0x00000080007d7202 */ /* 0x000fe40000000f00 */
[----:B------:R-:W-:Y:S02]  /*c8f0*/  MOV R214, RZ ;  /* 0x000000ff00d67202 */ /* 0x000fe40000000f00 */
[----:B------:R-:W-:-:S02]  /*c900*/  MOV R135, 0xffffffff ;  /* 0xffffffff00877802 */ /* 0x000fc40000000f00 */
[----:B------:R-:W-:Y:S02]  /*c910*/  MOV R124, 0xc930 ;  /* 0x0000c930007c7802 */ /* 0x000fe40000000f00 */
[----:B------:R-:W-:Y:S05]  /*c920*/  CALL.REL.NOINC `($__internal_77_$__cuda_sm70_shflsync_up) ;  /* 0x0000126000007944 */ /* 0x000fea0003c00000 */
[----:B-1----:R-:W-:Y:S05]  /*c930*/  BRA `(.L_x_3171) ;  /* 0xffff868000007947 */ /* 0x002fea000383ffff */
.L_x_3072:
[----:B-1----:R-:W-:Y:S01]  /*c940*/  HFMA2.MMA R126, -RZ, RZ, 0, 5.9604644775390625e-08 ;  /* 0x00000001ff7e7435 */ /* 0x002fe200000001ff */
[----:B------:R-:W-:Y:S02]  /*c950*/  MOV R125, R129 ;  /* 0x00000081007d7202 */ /* 0x000fe40000000f00 */
[----:B------:R-:W-:Y:S02]  /*c960*/  MOV R214, RZ ;  /* 0x000000ff00d67202 */ /* 0x000fe40000000f00 */
[----:B------:R-:W-:Y:S02]  /*c970*/  MOV R135, 0xffffffff ;  /* 0xffffffff00877802 */ /* 0x000fe40000000f00 */
[----:B------:R-:W-:Y:S02]  /*c980*/  MOV R124, 0xc9a0 ;  /* 0x0000c9a0007c7802 */ /* 0x000fe40000000f00 */
[----:B0--3--:R-:W-:Y:S05]  /*c990*/  CALL.REL.NOINC `($__internal_77_$__cuda_sm70_shflsync_up) ;  /* 0x000011f000007944 */ /* 0x009fea0003c00000 */
[----:B-1----:R-:W-:Y:S01]  /*c9a0*/  MOV R129, R126 ;  /* 0x0000007e00817202 */ /* 0x002fe20000000f00 */
[----:B------:R-:W-:Y:S01]  /*c9b0*/  HFMA2.MMA R126, -RZ, RZ, 0, 5.9604644775390625e-08 ;  /* 0x00000001ff7e7435 */ /* 0x000fe200000001ff */
[----:B------:R-:W-:Y:S02]  /*c9c0*/  MOV R125, R128 ;  /* 0x00000080007d7202 */ /* 0x000fe40000000f00 */
[----:B------:R-:W-:-:S02]  /*c9d0*/  MOV R214, RZ ;  /* 0x000000ff00d67202 */ /* 0x000fc40000000f00 */
[----:B------:R-:W-:Y:S02]  /*c9e0*/  MOV R135, 0xffffffff ;  /* 0xffffffff00877802 */ /* 0x000fe40000000f00 */
[----:B------:R-:W-:Y:S02]  /*c9f0*/  MOV R124, 0xca10 ;  /* 0x0000ca10007c7802 */ /* 0x000fe40000000f00 */
[----:B------:R-:W-:Y:S05]  /*ca00*/  CALL.REL.NOINC `($__internal_77_$__cuda_sm70_shflsync_up) ;  /* 0x0000118000007944 */ /* 0x000fea0003c00000 */
[----:B-1----:R-:W-:Y:S01]  /*ca10*/  MOV R128, R126 ;  /* 0x0000007e00807202 */ /* 0x002fe20000000f00 */
[----:B------:R-:W-:Y:S01]  /*ca20*/  HFMA2.MMA R126, -RZ, RZ, 0, 5.9604644775390625e-08 ;  /* 0x00000001ff7e7435 */ /* 0x000fe200000001ff */
[----:B------:R-:W-:Y:S02]  /*ca30*/  MOV R125, R130 ;  /* 0x00000082007d7202 */ /* 0x000fe40000000f00 */
[----:B------:R-:W-:Y:S02]  /*ca40*/  MOV R214, RZ ;  /* 0x000000ff00d67202 */ /* 0x000fe40000000f00 */
[----:B------:R-:W-:Y:S02]  /*ca50*/  MOV R135, 0xffffffff ;  /* 0xffffffff00877802 */ /* 0x000fe40000000f00 */
[----:B------:R-:W-:-:S02]  /*ca60*/  MOV R124, 0xca80 ;  /* 0x0000ca80007c7802 */ /* 0x000fc40000000f00 */
        /* <DEDUP_REMOVED lines=8> */
[----:B-1----:R-:W-:Y:S01]  /*caf0*/  MOV R127, R126 ;  /* 0x0000007e007f7202 */ /* 0x002fe20000000f00 */
[----:B------:R-:W-:Y:S01]  /*cb00*/  HFMA2.MMA R126, -RZ, RZ, 0, 0 ;  /* 0x00000000ff7e7435 */ /* 0x000fe200000001ff */
[----:B------:R-:W-:Y:S02]  /*cb10*/  MOV R124, R120 ;  /* 0x00000078007c7202 */ /* 0x000fe40000000f00 */
[----:B------:R-:W-:Y:S02]  /*cb20*/  MOV R247, 0xffffffff ;  /* 0xffffffff00f77802 */ /* 0x000fe40000000f00 */
[----:B------:R-:W-:-:S02]  /*cb30*/  MOV R125, 0xcb50 ;  /* 0x0000cb50007d7802 */ /* 0x000fc40000000f00 */
[----:B------:R-:W-:Y:S05]  /*cb40*/  CALL.REL.NOINC `($__internal_76_$__cuda_sm70_shflsync_idx_p) ;  /* 0x00000fd000007944 */ /* 0x000fea0003c00000 */
[----:B-1----:R-:W-:Y:S01]  /*cb50*/  MOV R132, R126 ;  /* 0x0000007e00847202 */ /* 0x002fe20000000f00 */
[----:B------:R-:W-:Y:S01]  /*cb60*/  HFMA2.MMA R126, -RZ, RZ, 0, 0 ;  /* 0x00000000ff7e7435 */ /* 0x000fe200000001ff */
[----:B------:R-:W-:-:S02]  /*cb70*/  MOV R124, R121 ;  /* 0x00000079007c7202 */ /* 0x000fc40000000f00 */
[----:B------:R-:W-:Y:S02]  /*cb80*/  MOV R247, 0xffffffff ;  /* 0xffffffff00f77802 */ /* 0x000fe40000000f00 */
[----:B------:R-:W-:Y:S02]  /*cb90*/  MOV R125, 0xcbb0 ;  /* 0x0000cbb0007d7802 */ /* 0x000fe40000000f00 */
[----:B0-----:R-:W-:Y:S05]  /*cba0*/  CALL.REL.NOINC `($__internal_76_$__cuda_sm70_shflsync_idx_p) ;  /* 0x00000f7000007944 */ /* 0x001fea0003c00000 */
[----:B-1----:R-:W-:Y:S01]  /*cbb0*/  MOV R133, R126 ;  /* 0x0000007e00857202 */ /* 0x002fe20000000f00 */
[----:B------:R-:W-:Y:S01]  /*cbc0*/  HFMA2.MMA R126, -RZ, RZ, 0, 0 ;  /* 0x00000000ff7e7435 */ /* 0x000fe200000001ff */
[----:B------:R-:W-:Y:S02]  /*cbd0*/  MOV R124, R122 ;  /* 0x0000007a007c7202 */ /* 0x000fe40000000f00 */
[----:B------:R-:W-:Y:S02]  /*cbe0*/  MOV R247, 0xffffffff ;  /* 0xffffffff00f77802 */ /* 0x000fe40000000f00 */
[----:B------:R-:W-:Y:S02]  /*cbf0*/  MOV R125, 0xcc10 ;  /* 0x0000cc10007d7802 */ /* 0x000fe40000000f00 */
[----:B0-----:R-:W-:Y:S05]  /*cc00*/  CALL.REL.NOINC `($__internal_76_$__cuda_sm70_shflsync_idx_p) ;  /* 0x00000f1000007944 */ /* 0x001fea0003c00000 */
[----:B-1----:R-:W-:Y:S01]  /*cc10*/  MOV R122, R126 ;  /* 0x0000007e007a7202 */ /* 0x002fe20000000f00 */
[----:B------:R-:W-:Y:S01]  /*cc20*/  HFMA2.MMA R126, -RZ, RZ, 0, 0 ;  /* 0x00000000ff7e7435 */ /* 0x000fe200000001ff */
[----:B------:R-:W-:-:S02]  /*cc30*/  MOV R124, R123 ;  /* 0x0000007b007c7202 */ /* 0x000fc40000000f00 */
[----:B------:R-:W-:Y:S02]  /*cc40*/  MOV R247, 0xffffffff ;  /* 0xffffffff00f77802 */ /* 0x000fe40000000f00 */
[----:B------:R-:W-:Y:S02]  /*cc50*/  MOV R125, 0xcc70 ;  /* 0x0000cc70007d7802 */ /* 0x000fe40000000f00 */
[----:B0-----:R-:W-:Y:S05]  /*cc60*/  CALL.REL.NOINC `($__internal_76_$__cuda_sm70_shflsync_idx_p) ;  /* 0x00000eb000007944 */ /* 0x001fea0003c00000 */
[----:B-1----:R-:W-:Y:S01]  /*cc70*/  MOV R135, R126 ;  /* 0x0000007e00877202 */ /* 0x002fe20000000f00 */
[----:B0-----:R-:W-:Y:S05]  /*cc80*/  BRA `(.L_x_3172) ;  /* 0xffff863000007947 */ /* 0x001fea000383ffff */
.L_x_3075:
[----:B------:R-:W-:Y:S01]  /*cc90*/  HFMA2.MMA R126, -RZ, RZ, 0, 5.9604644775390625e-08 ;  /* 0x00000001ff7e7435 */ /* 0x000fe200000001ff */
[----:B------:R-:W-:Y:S02]  /*cca0*/  MOV R135, R131 ;  /* 0x0000008300877202 */ /* 0x000fe40000000f00 */
[----:B------:R-:W-:Y:S02]  /*ccb0*/  MOV R136, 0x1f ;  /* 0x0000001f00887802 */ /* 0x000fe40000000f00 */
[----:B------:R-:W-:Y:S02]  /*ccc0*/  MOV R125, 0xffffffff ;  /* 0xffffffff007d7802 */ /* 0x000fe40000000f00 */
[----:B------:R-:W-:-:S02]  /*ccd0*/  MOV R124, 0xccf0 ;  /* 0x0000ccf0007c7802 */ /* 0x000fc40000000f00 */
[----:B------:R-:W-:Y:S05]  /*cce0*/  CALL.REL.NOINC `($__internal_75_$__cuda_sm70_shflsync_down) ;  /* 0x00000df000007944 */ /* 0x000fea0003c00000 */
[----:B-1----:R-:W-:Y:S01]  /*ccf0*/  MOV R127, R126 ;  /* 0x0000007e007f7202 */ /* 0x002fe20000000f00 */
[----:B------:R-:W-:Y:S05]  /*cd00*/  BRA `(.L_x_3173) ;  /* 0xffff9bb000007947 */ /* 0x000fea000383ffff */
.L_x_3076:
[----:B------:R-:W-:Y:S01]  /*cd10*/  HFMA2.MMA R126, -RZ, RZ, 0, 5.9604644775390625e-08 ;  /* 0x00000001ff7e7435 */ /* 0x000fe200000001ff */
[----:B------:R-:W-:-:S02]  /*cd20*/  MOV R135, R129 ;  /* 0x0000008100877202 */ /* 0x000fc40000000f00 */
[----:B------:R-:W-:Y:S02]  /*cd30*/  MOV R136, 0x1f ;  /* 0x0000001f00887802 */ /* 0x000fe40000000f00 */
[----:B------:R-:W-:Y:S02]  /*cd40*/  MOV R125, 0xffffffff ;  /* 0xffffffff007d7802 */ /* 0x000fe40000000f00 */
[----:B------:R-:W-:Y:S02]  /*cd50*/  MOV R124, 0xcd70 ;  /* 0x0000cd70007c7802 */ /* 0x000fe40000000f00 */
[----:B01----:R-:W-:Y:S05]  /*cd60*/  CALL.REL.NOINC `($__internal_75_$__cuda_sm70_shflsync_down) ;  /* 0x00000d7000007944 */ /* 0x003fea0003c00000 */
[----:B-1----:R-:W-:Y:S01]  /*cd70*/  MOV R129, R126 ;  /* 0x0000007e00817202 */ /* 0x002fe20000000f00 */
[----:B------:R-:W-:Y:S01]  /*cd80*/  HFMA2.MMA R126, -RZ, RZ, 0, 5.9604644775390625e-08 ;  /* 0x00000001ff7e7435 */ /* 0x000fe200000001ff */
[----:B------:R-:W-:Y:S02]  /*cd90*/  MOV R135, R128 ;  /* 0x0000008000877202 */ /* 0x000fe40000000f00 */
[----:B------:R-:W-:Y:S02]  /*cda0*/  MOV R136, 0x1f ;  /* 0x0000001f00887802 */ /* 0x000fe40000000f00 */
[----:B------:R-:W-:-:S02]  /*cdb0*/  MOV R125, 0xffffffff ;  /* 0xffffffff007d7802 */ /* 0x000fc40000000f00 */
[----:B------:R-:W-:Y:S02]  /*cdc0*/  MOV R124, 0xcde0 ;  /* 0x0000cde0007c7802 */ /* 0x000fe40000000f00 */
[----:B------:R-:W-:Y:S05]  /*cdd0*/  CALL.REL.NOINC `($__internal_75_$__cuda_sm70_shflsync_down) ;  /* 0x00000d0000007944 */ /* 0x000fea0003c00000 */
[----:B-1----:R-:W-:Y:S01]  /*cde0*/  MOV R133, R126 ;  /* 0x0000007e00857202 */ /* 0x002fe20000000f00 */
[----:B------:R-:W-:Y:S01]  /*cdf0*/  HFMA2.MMA R126, -RZ, RZ, 0, 5.9604644775390625e-08 ;  /* 0x00000001ff7e7435 */ /* 0x000fe200000001ff */
[----:B------:R-:W-:Y:S02]  /*ce00*/  MOV R135, R130 ;  /* 0x0000008200877202 */ /* 0x000fe40000000f00 */
[----:B------:R-:W-:Y:S02]  /*ce10*/  MOV R136, 0x1f ;  /* 0x0000001f00887802 */ /* 0x000fe40000000f00 */
[----:B------:R-:W-:Y:S02]  /*ce20*/  MOV R125, 0xffffffff ;  /* 0xffffffff007d7802 */ /* 0x000fe40000000f00 */
[----:B------:R-:W-:Y:S02]  /*ce30*/  MOV R124, 0xce50 ;  /* 0x0000ce50007c7802 */ /* 0x000fe40000000f00 */
[----:B------:R-:W-:Y:S05]  /*ce40*/  CALL.REL.NOINC `($__internal_75_$__cuda_sm70_shflsync_down) ;  /* 0x00000c9000007944 */ /* 0x000fea0003c00000 */
[----:B-1----:R-:W-:Y:S05]  /*ce50*/  BRA `(.L_x_3174) ;  /* 0xffff9aa000007947 */ /* 0x002fea000383ffff */
.L_x_3079:
[----:B0-----:R-:W-:Y:S01]  /*ce60*/  HFMA2.MMA R126, -RZ, RZ, 0, 1.1920928955078125e-07 ;  /* 0x00000002ff7e7435 */ /* 0x001fe200000001ff */
[----:B------:R-:W-:Y:S02]  /*ce70*/  MOV R135, R131 ;  /* 0x0000008300877202 */ /* 0x000fe40000000f00 */
[----:B------:R-:W-:-:S02]  /*ce80*/  MOV R136, 0x1f ;  /* 0x0000001f00887802 */ /* 0x000fc40000000f00 */
[----:B------:R-:W-:Y:S02]  /*ce90*/  MOV R125, 0xffffffff ;  /* 0xffffffff007d7802 */ /* 0x000fe40000000f00 */
[----:B------:R-:W-:Y:S02]  /*cea0*/  MOV R124, 0xcec0 ;  /* 0x0000cec0007c7802 */ /* 0x000fe40000000f00 */
[----:B-1234-:R-:W-:Y:S05]  /*ceb0*/  CALL.REL.NOINC `($__internal_75_$__cuda_sm70_shflsync_down) ;  /* 0x00000c2000007944 */ /* 0x01efea0003c00000 */
[----:B-1----:R-:W-:Y:S01]  /*cec0*/  MOV R127, R126 ;  /* 0x0000007e007f7202 */ /* 0x002fe20000000f00 */
[----:B------:R-:W-:Y:S01]  /*ced0*/  HFMA2.MMA R126, -RZ, RZ, 0, 1.1920928955078125e-07 ;  /* 0x00000002ff7e7435 */ /* 0x000fe200000001ff */
[----:B------:R-:W-:Y:S02]  /*cee0*/  MOV R135, R134 ;  /* 0x0000008600877202 */ /* 0x000fe40000000f00 */
[----:B------:R-:W-:Y:S02]  /*cef0*/  MOV R136, 0x1f ;  /* 0x0000001f00887802 */ /* 0x000fe40000000f00 */
[----:B------:R-:W-:Y:S02]  /*cf00*/  MOV R125, 0xffffffff ;  /* 0xffffffff007d7802 */ /* 0x000fe40000000f00 */
[----:B------:R-:W-:-:S02]  /*cf10*/  MOV R124, 0xcf30 ;  /* 0x0000cf30007c7802 */ /* 0x000fc40000000f00 */
[----:B------:R-:W-:Y:S05]  /*cf20*/  CALL.REL.NOINC `($__internal_75_$__cuda_sm70_shflsync_down) ;  /* 0x00000bb000007944 */ /* 0x000fea0003c00000 */
[----:B-1----:R-:W-:Y:S01]  /*cf30*/  MOV R129, R126 ;  /* 0x0000007e00817202 */ /* 0x002fe20000000f00 */
[----:B------:R-:W-:Y:S01]  /*cf40*/  HFMA2.MMA R126, -RZ, RZ, 0, 1.1920928955078125e-07 ;  /* 0x00000002ff7e7435 */ /* 0x000fe200000001ff */
[----:B------:R-:W-:-:S02]  /*cf50*/  MOV R135, R128 ;  /* 0x0000008000877202 */ /* 0x000fc40000000f00 */
[----:B------:R-:W-:Y:S02]  /*cf60*/  MOV R136, 0x1f ;  /* 0x0000001f00887802 */ /* 0x000fe40000000f00 */
[----:B------:R-:W-:Y:S02]  /*cf70*/  MOV R125, 0xffffffff ;  /* 0xffffffff007d7802 */ /* 0x000fe40000000f00 */
[----:B------:R-:W-:Y:S02]  /*cf80*/  MOV R124, 0xcfa0 ;  /* 0x0000cfa0007c7802 */ /* 0x000fe40000000f00 */
[----:B------:R-:W-:Y:S05]  /*cf90*/  CALL.REL.NOINC `($__internal_75_$__cuda_sm70_shflsync_down) ;  /* 0x00000b4000007944 */ /* 0x000fea0003c00000 */
[----:B-1----:R-:W-:Y:S01]  /*cfa0*/  MOV R130, R126 ;  /* 0x0000007e00827202 */ /* 0x002fe20000000f00 */
[----:B------:R-:W-:Y:S01]  /*cfb0*/  HFMA2.MMA R126, -RZ, RZ, 0, 1.1920928955078125e-07 ;  /* 0x00000002ff7e7435 */ /* 0x000fe200000001ff */
[----:B------:R-:W-:Y:S02]  /*cfc0*/  MOV R135, R132 ;  /* 0x0000008400877202 */ /* 0x000fe40000000f00 */
[----:B------:R-:W-:Y:S02]  /*cfd0*/  MOV R136, 0x1f ;  /* 0x0000001f00887802 */ /* 0x000fe40000000f00 */
[----:B------:R-:W-:-:S02]  /*cfe0*/  MOV R125, 0xffffffff ;  /* 0xffffffff007d7802 */ /* 0x000fc40000000f00 */
[----:B------:R-:W-:Y:S02]  /*cff0*/  MOV R124, 0xd010 ;  /* 0x0000d010007c7802 */ /* 0x000fe40000000f00 */
[----:B------:R-:W-:Y:S05]  /*d000*/  CALL.REL.NOINC `($__internal_75_$__cuda_sm70_shflsync_down) ;  /* 0x00000ad000007944 */ /* 0x000fea0003c00000 */
[----:B-1----:R-:W-:Y:S05]  /*d010*/  BRA `(.L_x_3175) ;  /* 0xffff9a3000007947 */ /* 0x002fea000383ffff */
.L_x_3082:
[----:B0-----:R-:W-:Y:S01]  /*d020*/  HFMA2.MMA R126, -RZ, RZ, 0, 2.384185791015625e-07 ;  /* 0x00000004ff7e7435 */ /* 0x001fe200000001ff */
[----:B------:R-:W-:Y:S02]  /*d030*/  MOV R135, R131 ;  /* 0x0000008300877202 */ /* 0x000fe40000000f00 */
[----:B------:R-:W-:Y:S02]  /*d040*/  MOV R136, 0x1f ;  /* 0x0000001f00887802 */ /* 0x000fe40000000f00 */
[----:B------:R-:W-:Y:S02]  /*d050*/  MOV R125, 0xffffffff ;  /* 0xffffffff007d7802 */ /* 0x000fe40000000f00 */
[----:B------:R-:W-:Y:S02]  /*d060*/  MOV R124, 0xd080 ;  /* 0x0000d080007c7802 */ /* 0x000fe40000000f00 */
[----:B-1234-:R-:W-:Y:S05]  /*d070*/  CALL.REL.NOINC `($__internal_75_$__cuda_sm70_shflsync_down) ;  /* 0x00000a6000007944 */ /* 0x01efea0003c00000 */
[----:B-1----:R-:W-:Y:S01]  /*d080*/  MOV R127, R126 ;  /* 0x0000007e007f7202 */ /* 0x002fe20000000f00 */
[----:B------:R-:W-:Y:S05]  /*d090*/  BRA `(.L_x_3176) ;  /* 0xffff9ad000007947 */ /* 0x000fea000383ffff */
.L_x_3083:
[----:B0-----:R-:W-:Y:S01]  /*d0a0*/  HFMA2.MMA R126, -RZ, RZ, 0, 2.384185791015625e-07 ;  /* 0x00000004ff7e7435 */ /* 0x001fe200000001ff */
[----:B------:R-:W-:Y:S02]  /*d0b0*/  MOV R135, R134 ;  /* 0x0000008600877202 */ /* 0x000fe40000000f00 */
[----:B------:R-:W-:-:S02]  /*d0c0*/  MOV R136, 0x1f ;  /* 0x0000001f00887802 */ /* 0x000fc40000000f00 */
[----:B------:R-:W-:Y:S02]  /*d0d0*/  MOV R125, 0xffffffff ;  /* 0xffffffff007d7802 */ /* 0x000fe40000000f00 */
[----:B------:R-:W-:Y:S02]  /*d0e0*/  MOV R124, 0xd100 ;  /* 0x0000d100007c7802 */ /* 0x000fe40000000f00 */
[----:B-1234-:R-:W-:Y:S05]  /*d0f0*/  CALL.REL.NOINC `($__internal_75_$__cuda_sm70_shflsync_down) ;  /* 0x000009e000007944 */ /* 0x01efea0003c00000 */
[----:B-1----:R-:W-:Y:S01]  /*d100*/  MOV R129, R126 ;  /* 0x0000007e00817202 */ /* 0x002fe20000000f00 */
[----:B------:R-:W-:Y:S01]  /*d110*/  HFMA2.MMA R126, -RZ, RZ, 0, 2.384185791015625e-07 ;  /* 0x00000004ff7e7435 */ /* 0x000fe200000001ff */
[----:B------:R-:W-:Y:S02]  /*d120*/  MOV R135, R128 ;  /* 0x0000008000877202 */ /* 0x000fe40000000f00 */
[----:B------:R-:W-:Y:S02]  /*d130*/  MOV R136, 0x1f ;  /* 0x0000001f00887802 */ /* 0x000fe40000000f00 */
[----:B------:R-:W-:Y:S02]  /*d140*/  MOV R125, 0xffffffff ;  /* 0xffffffff007d7802 */ /* 0x000fe40000000f00 */
[----:B------:R-:W-:-:S02]  /*d150*/  MOV R124, 0xd170 ;  /* 0x0000d170007c7802 */ /* 0x000fc40000000f00 */
[----:B------:R-:W-:Y:S05]  /*d160*/  CALL.REL.NOINC `($__internal_75_$__cuda_sm70_shflsync_down) ;  /* 0x0000097000007944 */ /* 0x000fea0003c00000 */
[----:B-1----:R-:W-:Y:S01]  /*d170*/  MOV R130, R126 ;  /* 0x0000007e00827202 */ /* 0x002fe20000000f00 */
[----:B------:R-:W-:Y:S01]  /*d180*/  HFMA2.MMA R126, -RZ, RZ, 0, 2.384185791015625e-07 ;  /* 0x00000004ff7e7435 */ /* 0x000fe200000001ff */
[----:B------:R-:W-:-:S02]  /*d190*/  MOV R135, R132 ;  /* 0x0000008400877202 */ /* 0x000fc40000000f00 */
[----:B------:R-:W-:Y:S02]  /*d1a0*/  MOV R136, 0x1f ;  /* 0x0000001f00887802 */ /* 0x000fe40000000f00 */
[----:B------:R-:W-:Y:S02]  /*d1b0*/  MOV R125, 0xffffffff ;  /* 0xffffffff007d7802 */ /* 0x000fe40000000f00 */
[----:B------:R-:W-:Y:S02]  /*d1c0*/  MOV R124, 0xd1e0 ;  /* 0x0000d1e0007c7802 */ /* 0x000fe40000000f00 */
[----:B------:R-:W-:Y:S05]  /*d1d0*/  CALL.REL.NOINC `($__internal_75_$__cuda_sm70_shflsync_down) ;  /* 0x0000090000007944 */ /* 0x000fea0003c00000 */
[----:B-1----:R-:W-:Y:S05]  /*d1e0*/  BRA `(.L_x_3177) ;  /* 0xffff99c000007947 */ /* 0x002fea000383ffff */
.L_x_3086:
[----:B0-----:R-:W-:Y:S01]  /*d1f0*/  HFMA2.MMA R126, -RZ, RZ, 0, 4.76837158203125e-07 ;  /* 0x00000008ff7e7435 */ /* 0x001fe200000001ff */
[----:B------:R-:W-:Y:S02]  /*d200*/  MOV R135, R131 ;  /* 0x0000008300877202 */ /* 0x000fe40000000f00 */
[----:B------:R-:W-:Y:S02]  /*d210*/  MOV R136, 0x1f ;  /* 0x0000001f00887802 */ /* 0x000fe40000000f00 */
[----:B------:R-:W-:Y:S02]  /*d220*/  MOV R125, 0xffffffff ;  /* 0xffffffff007d7802 */ /* 0x000fe40000000f00 */
[----:B------:R-:W-:-:S02]  /*d230*/  MOV R124, 0xd250 ;  /* 0x0000d250007c7802 */ /* 0x000fc40000000f00 */
[----:B-1234-:R-:W-:Y:S05]  /*d240*/  CALL.REL.NOINC `($__internal_75_$__cuda_sm70_shflsync_down) ;  /* 0x0000089000007944 */ /* 0x01efea0003c00000 */
[----:B-1----:R-:W-:Y:S01]  /*d250*/  MOV R127, R126 ;  /* 0x0000007e007f7202 */ /* 0x002fe20000000f00 */
[----:B------:R-:W-:Y:S01]  /*d260*/  HFMA2.MMA R126, -RZ, RZ, 0, 4.76837158203125e-07 ;  /* 0x00000008ff7e7435 */ /* 0x000fe200000001ff */
[----:B------:R-:W-:-:S02]  /*d270*/  MOV R135, R134 ;  /* 0x0000008600877202 */ /* 0x000fc40000000f00 */
[----:B------:R-:W-:Y:S02]  /*d280*/  MOV R136, 0x1f ;  /* 0x0000001f00887802 */ /* 0x000fe40000000f00 */
[----:B------:R-:W-:Y:S02]  /*d290*/  MOV R125, 0xffffffff ;  /* 0xffffffff007d7802 */ /* 0x000fe40000000f00 */
[----:B------:R-:W-:Y:S02]  /*d2a0*/  MOV R124, 0xd2c0 ;  /* 0x0000d2c0007c7802 */ /* 0x000fe40000000f00 */
[----:B------:R-:W-:Y:S05]  /*d2b0*/  CALL.REL.NOINC `($__internal_75_$__cuda_sm70_shflsync_down) ;  /* 0x0000082000007944 */ /* 0x000fea0003c00000 */
[----:B-1----:R-:W-:Y:S01]  /*d2c0*/  MOV R129, R126 ;  /* 0x0000007e00817202 */ /* 0x002fe20000000f00 */
[----:B------:R-:W-:Y:S01]  /*d2d0*/  HFMA2.MMA R126, -RZ, RZ, 0, 4.76837158203125e-07 ;  /* 0x00000008ff7e7435 */ /* 0x000fe200000001ff */
[----:B------:R-:W-:Y:S02]  /*d2e0*/  MOV R135, R128 ;  /* 0x0000008000877202 */ /* 0x000fe40000000f00 */
[----:B------:R-:W-:Y:S02]  /*d2f0*/  MOV R136, 0x1f ;  /* 0x0000001f00887802 */ /* 0x000fe40000000f00 */
[----:B------:R-:W-:-:S02]  /*d300*/  MOV R125, 0xffffffff ;  /* 0xffffffff007d7802 */ /* 0x000fc40000000f00 */
[----:B------:R-:W-:Y:S02]  /*d310*/  MOV R124, 0xd330 ;  /* 0x0000d330007c7802 */ /* 0x000fe40000000f00 */
[----:B------:R-:W-:Y:S05]  /*d320*/  CALL.REL.NOINC `($__internal_75_$__cuda_sm70_shflsync_down) ;  /* 0x000007b000007944 */ /* 0x000fea0003c00000 */
[----:B-1----:R-:W-:Y:S01]  /*d330*/  MOV R130, R126 ;  /* 0x0000007e00827202 */ /* 0x002fe20000000f00 */
[----:B------:R-:W-:Y:S01]  /*d340*/  HFMA2.MMA R126, -RZ, RZ, 0, 4.76837158203125e-07 ;  /* 0x00000008ff7e7435 */ /* 0x000fe200000001ff */
[----:B------:R-:W-:Y:S02]  /*d350*/  MOV R135, R132 ;  /* 0x0000008400877202 */ /* 0x000fe40000000f00 */
[----:B------:R-:W-:Y:S02]  /*d360*/  MOV R136, 0x1f ;  /* 0x0000001f00887802 */ /* 0x000fe40000000f00 */
[----:B------:R-:W-:Y:S02]  /*d370*/  MOV R125, 0xffffffff ;  /* 0xffffffff007d7802 */ /* 0x000fe40000000f00 */
[----:B------:R-:W-:Y:S02]  /*d380*/  MOV R124, 0xd3a0 ;  /* 0x0000d3a0007c7802 */ /* 0x000fe40000000f00 */
[----:B------:R-:W-:Y:S05]  /*d390*/  CALL.REL.NOINC `($__internal_75_$__cuda_sm70_shflsync_down) ;  /* 0x0000074000007944 */ /* 0x000fea0003c00000 */
[----:B-1----:R-:W-:Y:S05]  /*d3a0*/  BRA `(.L_x_3178) ;  /* 0xffff995000007947 */ /* 0x002fea000383ffff */
.L_x_3089:
[----:B0-----:R-:W-:Y:S01]  /*d3b0*/  HFMA2.MMA R126, -RZ, RZ, 0, 9.5367431640625e-07 ;  /* 0x00000010ff7e7435 */ /* 0x001fe200000001ff */
[----:B------:R-:W-:Y:S02]  /*d3c0*/  MOV R135, R131 ;  /* 0x0000008300877202 */ /* 0x000fe40000000f00 */
[----:B------:R-:W-:-:S02]  /*d3d0*/  MOV R136, 0x1f ;  /* 0x0000001f00887802 */ /* 0x000fc40000000f00 */
[----:B------:R-:W-:Y:S02]  /*d3e0*/  MOV R125, 0xffffffff ;  /* 0xffffffff007d7802 */ /* 0x000fe40000000f00 */
[----:B------:R-:W-:Y:S02]  /*d3f0*/  MOV R124, 0xd410 ;  /* 0x0000d410007c7802 */ /* 0x000fe40000000f00 */
[----:B-1234-:R-:W-:Y:S05]  /*d400*/  CALL.REL.NOINC `($__internal_75_$__cuda_sm70_shflsync_down) ;  /* 0x000006d000007944 */ /* 0x01efea0003c00000 */
[----:B-1----:R-:W-:Y:S01]  /*d410*/  MOV R127, R126 ;  /* 0x0000007e007f7202 */ /* 0x002fe20000000f00 */
[----:B------:R-:W-:Y:S05]  /*d420*/  BRA `(.L_x_3179) ;  /* 0xffff99f000007947 */ /* 0x000fea000383ffff */
.L_x_3090:
[----:B0-----:R-:W-:Y:S01]  /*d430*/  HFMA2.MMA R126, -RZ, RZ, 0, 9.5367431640625e-07 ;  /* 0x00000010ff7e7435 */ /* 0x001fe200000001ff */
[----:B------:R-:W-:Y:S02]  /*d440*/  MOV R135, R134 ;  /* 0x0000008600877202 */ /* 0x000fe40000000f00 */
[----:B------:R-:W-:Y:S02]  /*d450*/  MOV R136, 0x1f ;  /* 0x0000001f00887802 */ /* 0x000fe40000000f00 */
[----:B------:R-:W-:Y:S02]  /*d460*/  MOV R125, 0xffffffff ;  /* 0xffffffff007d7802 */ /* 0x000fe40000000f00 */
[----:B------:R-:W-:-:S02]  /*d470*/  MOV R124, 0xd490 ;  /* 0x0000d490007c7802 */ /* 0x000fc40000000f00 */
[----:B-1234-:R-:W-:Y:S05]  /*d480*/  CALL.REL.NOINC `($__internal_75_$__cuda_sm70_shflsync_down) ;  /* 0x0000065000007944 */ /* 0x01efea0003c00000 */
[----:B-1----:R-:W-:Y:S01]  /*d490*/  MOV R129, R126 ;  /* 0x0000007e00817202 */ /* 0x002fe20000000f00 */
[----:B------:R-:W-:Y:S01]  /*d4a0*/  HFMA2.MMA R126, -RZ, RZ, 0, 9.5367431640625e-07 ;  /* 0x00000010ff7e7435 */ /* 0x000fe200000001ff */
[----:B------:R-:W-:-:S02]  /*d4b0*/  MOV R135, R128 ;  /* 0x0000008000877202 */ /* 0x000fc40000000f00 */
[----:B------:R-:W-:Y:S02]  /*d4c0*/  MOV R136, 0x1f ;  /* 0x0000001f00887802 */ /* 0x000fe40000000f00 */
[----:B------:R-:W-:Y:S02]  /*d4d0*/  MOV R125, 0xffffffff ;  /* 0xffffffff007d7802 */ /* 0x000fe40000000f00 */
[----:B------:R-:W-:Y:S02]  /*d4e0*/  MOV R124, 0xd500 ;  /* 0x0000d500007c7802 */ /* 0x000fe40000000f00 */
[----:B------:R-:W-:Y:S05]  /*d4f0*/  CALL.REL.NOINC `($__internal_75_$__cuda_sm70_shflsync_down) ;  /* 0x000005e000007944 */ /* 0x000fea0003c00000 */
[----:B-1----:R-:W-:Y:S01]  /*d500*/  MOV R130, R126 ;  /* 0x0000007e00827202 */ /* 0x002fe20000000f00 */
[----:B------:R-:W-:Y:S01]  /*d510*/  HFMA2.MMA R126, -RZ, RZ, 0, 9.5367431640625e-07 ;  /* 0x00000010ff7e7435 */ /* 0x000fe200000001ff */
[----:B------:R-:W-:Y:S02]  /*d520*/  MOV R135, R132 ;  /* 0x0000008400877202 */ /* 0x000fe40000000f00 */
[----:B------:R-:W-:Y:S02]  /*d530*/  MOV R136, 0x1f ;  /* 0x0000001f00887802 */ /* 0x000fe40000000f00 */
[----:B------:R-:W-:-:S02]  /*d540*/  MOV R125, 0xffffffff ;  /* 0xffffffff007d7802 */ /* 0x000fc40000000f00 */
[----:B------:R-:W-:Y:S02]  /*d550*/  MOV R124, 0xd570 ;  /* 0x0000d570007c7802 */ /* 0x000fe40000000f00 */
[----:B------:R-:W-:Y:S05]  /*d560*/  CALL.REL.NOINC `($__internal_75_$__cuda_sm70_shflsync_down) ;  /* 0x0000057000007944 */ /* 0x000fea0003c00000 */
[----:B-1----:R-:W-:Y:S05]  /*d570*/  BRA `(.L_x_3180) ;  /* 0xffff98e000007947 */ /* 0x002fea000383ffff */
.L_x_3093:
[----:B0-----:R-:W-:Y:S01]  /*d580*/  HFMA2.MMA R126, -RZ, RZ, 0, 0 ;  /* 0x00000000ff7e7435 */ /* 0x001fe200000001ff */
[----:B------:R-:W-:Y:S02]  /*d590*/  MOV R124, R131 ;  /* 0x00000083007c7202 */ /* 0x000fe40000000f00 */
[----:B------:R-:W-:Y:S02]  /*d5a0*/  MOV R247, 0xffffffff ;  /* 0xffffffff00f77802 */ /* 0x000fe40000000f00 */
[----:B------:R-:W-:Y:S02]  /*d5b0*/  MOV R125, 0xd5d0 ;  /* 0x0000d5d0007d7802 */ /* 0x000fe40000000f00 */
[----:B-1234-:R-:W-:Y:S05]  /*d5c0*/  CALL.REL.NOINC `($__internal_76_$__cuda_sm70_shflsync_idx_p) ;  /* 0x0000055000007944 */ /* 0x01efea0003c00000 */
[----:B-1----:R-:W-:Y:S01]  /*d5d0*/  MOV R129, R126 ;  /* 0x0000007e00817202 */ /* 0x002fe20000000f00 */
[----:B------:R-:W-:Y:S01]  /*d5e0*/  HFMA2.MMA R126, -RZ, RZ, 0, 0 ;  /* 0x00000000ff7e7435 */ /* 0x000fe200000001ff */
[----:B------:R-:W-:Y:S02]  /*d5f0*/  MOV R124, R134 ;  /* 0x00000086007c7202 */ /* 0x000fe40000000f00 */
[----:B------:R-:W-:Y:S02]  /*d600*/  MOV R247, 0xffffffff ;  /* 0xffffffff00f77802 */ /* 0x000fe40000000f00 */
[----:B------:R-:W-:-:S02]  /*d610*/  MOV R125, 0xd630 ;  /* 0x0000d630007d7802 */ /* 0x000fc40000000f00 */
        /* <DEDUP_REMOVED lines=21> */
[----:B0-----:R-:W-:Y:S05]  /*d770*/  CALL.REL.NOINC `($__internal_75_$__cuda_sm70_shflsync_down) ;  /* 0x0000036000007944 */ /* 0x001fea0003c00000 */
[----:B-1----:R-:W-:Y:S01]  /*d780*/  MOV R131, R126 ;  /* 0x0000007e00837202 */ /* 0x002fe20000000f00 */
[----:B------:R-:W-:Y:S01]  /*d790*/  HFMA2.MMA R126, -RZ, RZ, 0, 5.9604644775390625e-08 ;  /* 0x00000001ff7e7435 */ /* 0x000fe200000001ff */
[----:B------:R-:W-:-:S02]  /*d7a0*/  MOV R135, R134 ;  /* 0x0000008600877202 */ /* 0x000fc40000000f00 */
[----:B------:R-:W-:Y:S02]  /*d7b0*/  MOV R136, 0x1f ;  /* 0x0000001f00887802 */ /* 0x000fe40000000f00 */
[----:B------:R-:W-:Y:S02]  /*d7c0*/  MOV R125, 0xffffffff ;  /* 0xffffffff007d7802 */ /* 0x000fe40000000f00 */
[----:B------:R-:W-:Y:S02]  /*d7d0*/  MOV R124, 0xd7f0 ;  /* 0x0000d7f0007c7802 */ /* 0x000fe40000000f00 */
[----:B------:R-:W-:Y:S05]  /*d7e0*/  CALL.REL.NOINC `($__internal_75_$__cuda_sm70_shflsync_down) ;  /* 0x000002f000007944 */ /* 0x000fea0003c00000 */
        /* <DEDUP_REMOVED lines=26> */
[----:B------:R-:W-:Y:S05]  /*d990*/  CALL.REL.NOINC `($__internal_76_$__cuda_sm70_shflsync_idx_p) ;  /* 0x0000018000007944 */ /* 0x000fea0003c00000 */
        /* <DEDUP_REMOVED lines=8> */
[----:B------:R-:W-:Y:S02]  /*da20*/  MOV R124, R122 ;  /* 0x0000007a007c7202 */ /* 0x000fe40000000f00 */
[----:B------:R-:W-:-:S02]  /*da30*/  MOV R247, 0xffffffff ;  /* 0xffffffff00f77802 */ /* 0x000fc40000000f00 */
        /* <DEDUP_REMOVED lines=9> */
[----:B0-----:R-:W-:Y:S05]  /*dad0*/  BRA `(.L_x_3181) ;  /* 0xffff95a000007947 */ /* 0x001fea000383ffff */
        .weak           $__internal_75_$__cuda_sm70_shflsync_down
        .type           $__internal_75_$__cuda_sm70_shflsync_down,@function
        .size           $__internal_75_$__cuda_sm70_shflsync_down,($__internal_76_$__cuda_sm70_shflsync_idx_p - $__internal_75_$__cuda_sm70_shflsync_down)
$__internal_75_$__cuda_sm70_shflsync_down:
[----:B------:R-:W-:Y:S04]  /*dae0*/  WARPSYNC R125 ;  /* 0x0000007d00007348 */ /* 0x000fe80003800000 */
[----:B------:R0:W1:Y:S02]  /*daf0*/  SHFL.DOWN PT, R126, R135, R126, R136 ;  /* 0x0800007e877e7389 */ /* 0x00006400000e0088 */
[----:B0-----:R-:W-:-:S06]  /*db00*/  HFMA2.MMA R125, -RZ, RZ, 0, 0 ;  /* 0x00000000ff7d7435 */ /* 0x001fcc00000001ff */
[----:B------:R-:W-:Y:S05]  /*db10*/  RET.REL.NODEC R124 `(_Z25selective_scan_bwd_kernelI32Selective_Scan_bwd_kernel_traitsILi128ELi16ELb1ELb1ELb0ELb0ELb1EfN3c107complexIfEEEEv12SSMParamsBwd) ;  /* 0xffff24e07c007950 */ /* 0x000fea0003c3ffff */
        .weak           $__internal_76_$__cuda_sm70_shflsync_idx_p
        .type           $__internal_76_$__cuda_sm70_shflsync_idx_p,@function
        .size           $__internal_76_$__cuda_sm70_shflsync_idx_p,($__internal_77_$__cuda_sm70_shflsync_up - $__internal_76_$__cuda_sm70_shflsync_idx_p)
$__internal_76_$__cuda_sm70_shflsync_idx_p:
[----:B------:R-:W-:Y:S01]  /*db20*/  MOV R165, 0x1f ;  /* 0x0000001f00a57802 */ /* 0x000fe20000000f00 */
[----:B------:R-:W-:Y:S04]  /*db30*/  WARPSYNC R247 ;  /* 0x000000f700007348 */ /* 0x000fe80003800000 */
[----:B------:R0:W1:Y:S04]  /*db40*/  SHFL.IDX PT, R126, R124, R126, R165 ;  /* 0x0000007e7c7e7389 */ /* 0x00006800000e00a5 */
[----:B0-----:R-:W0:Y:S01]  /*db50*/  S2R R165, SR_TID.X ;  /* 0x0000000000a57919 */ /* 0x001e220000002100 */
[----:B------:R-:W-:Y:S01]  /*db60*/  MOV R124, R125 ;  /* 0x0000007d007c7202 */ /* 0x000fe20000000f00 */
[----:B------:R-:W-:-:S06]  /*db70*/  HFMA2.MMA R125, -RZ, RZ, 0, 0 ;  /* 0x00000000ff7d7435 */ /* 0x000fcc00000001ff */
[----:B------:R-:W-:Y:S05]  /*db80*/  RET.REL.NODEC R124 `(_Z25selective_scan_bwd_kernelI32Selective_Scan_bwd_kernel_traitsILi128ELi16ELb1ELb1ELb0ELb0ELb1EfN3c107complexIfEEEEv12SSMParamsBwd) ;  /* 0xffff24707c007950 */ /* 0x000fea0003c3ffff */
        .weak           $__internal_77_$__cuda_sm70_shflsync_up
        .type           $__internal_77_$__cuda_sm70_shflsync_up,@function
        .size           $__internal_77_$__cuda_sm70_shflsync_up,(.L_x_14512 - $__internal_77_$__cuda_sm70_shflsync_up)
$__internal_77_$__cuda_sm70_shflsync_up:
[----:B------:R-:W-:Y:S04]  /*db90*/  WARPSYNC R135 ;  /* 0x0000008700007348 */ /* 0x000fe80003800000 */
[----:B------:R0:W1:Y:S02]  /*dba0*/  SHFL.UP PT, R126, R125, R126, R214 ;  /* 0x0400007e7d7e7389 */ /* 0x00006400000e00d6 */
[----:B0-----:R-:W-:-:S04]  /*dbb0*/  MOV R125, 0x0 ;  /* 0x00000000007d7802 */ /* 0x001fc80000000f00 */
[----:B------:R-:W-:Y:S05]  /*dbc0*/  RET.REL.NODEC R124 `(_Z25selective_scan_bwd_kernelI32Selective_Scan_bwd_kernel_traitsILi128ELi16ELb1ELb1ELb0ELb0ELb1EfN3c107complexIfEEEEv12SSMParamsBwd) ;  /* 0xffff24307c007950 */ /* 0x000fea0003c3ffff */
.L_x_3182:
        /* <DEDUP_REMOVED lines=11> */
.L_x_14512:


//--------------------- .text._Z25selective_scan_bwd_kernelI32Selective_Scan_bwd_kernel_traitsILi128ELi16ELb1ELb1ELb0ELb1ELb0EfN3c107complexIfEEEEv12SSMParamsBwd --------------------------
	.section	.text._Z25selective_scan_bwd_kernelI32Selective_Scan_bwd_kernel_traitsILi128ELi16ELb1ELb1ELb0ELb1ELb0EfN3c107complexIfEEEEv12SSMParamsBwd,"ax",@progbits
	.sectioninfo	@"SHI_REGISTERS=251"
	.align	128
        .global         _Z25selective_scan_bwd_kernelI32Selective_Scan_bwd_kernel_traitsILi128ELi16ELb1ELb1ELb0ELb1ELb0EfN3c107complexIfEEEEv12SSMParamsBwd
        .type           _Z25selective_scan_bwd_kernelI32Selective_Scan_bwd_kernel_traitsILi128ELi16ELb1ELb1ELb0ELb1ELb0EfN3c107complexIfEEEEv12SSMParamsBwd,@function
        .size           _Z25selective_scan_bwd_kernelI32Selective_Scan_bwd_kernel_traitsILi128ELi16ELb1ELb1ELb0ELb1ELb0EfN3c107complexIfEEEEv12SSMParamsBwd,(.L_x_14515 - _Z25selective_scan_bwd_kernelI32Selective_Scan_bwd_kernel_traitsILi128ELi16ELb1ELb1ELb0ELb1ELb0EfN3c107complexIfEEEEv12SSMParamsBwd)
        .other          _Z25selective_scan_bwd_kernelI32Selective_Scan_bwd_kernel_traitsILi128ELi16ELb1ELb1ELb0ELb1ELb0EfN3c107complexIfEEEEv12SSMParamsBwd,@"STO_CUDA_ENTRY STV_DEFAULT"
_Z25selective_scan_bwd_kernelI32Selective_Scan_bwd_kernel_traitsILi128ELi16ELb1ELb1ELb0ELb1ELb0EfN3c107complexIfEEEEv12SSMParamsBwd:
.text._Z25selective_scan_bwd_kernelI32Selective_Scan_bwd_kernel_traitsILi128ELi16ELb1ELb1ELb0ELb1ELb0EfN3c107complexIfEEEEv12SSMParamsBwd:
        /* <DEDUP_REMOVED lines=32> */
[----:B-1----:R-:W-:Y:S01]  /*0200*/  USHF.R.S32.HI UR34, URZ, 0x1f, UR35 ;  /* 0x0000001f3f227899 */ /* 0x002fe20008011423 */
[----:B------:R-:W-:Y:S01]  /*0210*/  HFMA2.MMA R177, -RZ, RZ, 0, 0 ;  /* 0x00000000ffb17435 */ /* 0x000fe200000001ff */
[----:B------:R-:W-:Y:S01]  /*0220*/  UISETP.NE.U32.AND UP0, UPT, URZ, UR4, UPT ;  /* 0x000000043f00728c */ /* 0x000fe2000bf05070 */
[----:B------:R-:W-:Y:S01]  /*0230*/  MOV R175, RZ ;  /* 0x000000ff00af7202 */ /* 0x000fe20000000f00 */
[----:B------:R-:W-:Y:S02]  /*0240*/  UIMAD UR4, UR34, UR6, URZ ;  /* 0x00000006220472a4 */ /* 0x000fe4000f8e023f */
[----:B------:R-:W-:Y:S02]  /*0250*/  UIMAD.WIDE.U32 UR12, UR35, UR6, URZ ;  /* 0x00000006230c72a5 */ /* 0x000fe4000f8e003f */
        /* <DEDUP_REMOVED lines=27> */
[----:B------:R-:W1:Y:S01]  /*0410*/  R2UR UR23, R0 ;  /* 0x00000000001773c2 */ /* 0x000e6200000e0000 */
        /* <DEDUP_REMOVED lines=20> */
[----:B-1----:R-:W-:Y:S02]  /*0560*/  UIMAD.WIDE.U32 UR4, UR5, UR23, URZ ;  /* 0x00000017050472a5 */ /* 0x002fe4000f8e003f */
        /* <DEDUP_REMOVED lines=71> */
[----:B------:R-:W-:Y:S01]  /*09e0*/  UMOV UR8, UR17 ;  /* 0x0000001100087c82 */ /* 0x000fe20008000000 */
[----:B------:R-:W-:Y:S01]  /*09f0*/  MOV R177, RZ ;  /* 0x000000ff00b17202 */ /* 0x000fe20000000f00 */
[----:B------:R-:W4:Y:S01]  /*0a00*/  S2R R5, SR_LANEID ;  /* 0x0000000000057919 */ /* 0x000f220000000000 */
[----:B------:R-:W-:-:S02]  /*0a10*/  ULDC UR21, c[0x0][0x174] ;  /* 0x00005d0000157ab9 */ /* 0x000fc40000000800 */
[----:B------:R-:W-:Y:S02]  /*0a20*/  UMOV UR17, UR16 ;  /* 0x0000001000117c82 */ /* 0x000fe40008000000 */
[----:B------:R-:W-:Y:S01]  /*0a30*/  UMOV UR6, URZ ;  /* 0x0000003f00067c82 */ /* 0x000fe20008000000 */
[----:B0--3--:R-:W-:-:S04]  /*0a40*/  SHF.R.S32.HI R3, RZ, 0x1f, R6 ;  /* 0x0000001fff037819 */ /* 0x009fc80000011406 */
[----:B------:R-:W-:-:S04]  /*0a50*/  LEA.HI R3, R3, R6, RZ, 0x5 ;  /* 0x0000000603037211 */ /* 0x000fc800078f28ff */
[----:B----4-:R-:W-:Y:S02]  /*0a60*/  SHF.R.S32.HI R173, RZ, 0x5, R3 ;  /* 0x00000005ffad7819 */ /* 0x010fe40000011403 */
.L_x_3318:
        /* <DEDUP_REMOVED lines=26> */
[----:B0-----:R-:W3:Y:S04]  /*0c10*/  LDG.E.128 R20, [R8.64] ;  /* 0x0000002008147981 */ /* 0x001ee8000c1e1d00 */
[----:B--2---:R-:W2:Y:S04]  /*0c20*/  LDG.E.128 R24, [R8.64+0x200] ;  /* 0x0002002008187981 */ /* 0x004ea8000c1e1d00 */
[----:B------:R-:W4:Y:S04]  /*0c30*/  LDG.E.128 R28, [R8.64+0x400] ;  /* 0x00040020081c7981 */ /* 0x000f28000c1e1d00 */
[----:B------:R-:W5:Y:S01]  /*0c40*/  LDG.E.128 R32, [R8.64+0x600] ;  /* 0x0006002008207981 */ /* 0x000f62000c1e1d00 */
[----:B------:R-:W-:-:S02]  /*0c50*/  MOV R2, UR24 ;  /* 0x0000001800027c02 */ /* 0x000fc40008000f00 */
[----:B------:R-:W-:-:S05]  /*0c60*/  MOV R3, UR25 ;  /* 0x0000001900037c02 */ /* 0x000fca0008000f00 */
[----:B------:R-:W-:Y:S01]  /*0c70*/  IMAD.WIDE R2, R7, 0x10, R2 ;  /* 0x0000001007027825 */ /* 0x000fe200078e0202 */
[----:B---3--:R-:W-:Y:S04]  /*0c80*/  STS.128 [R172.X16], R20 ;  /* 0x00000014ac007388 */ /* 0x008fe8000000cc00 */
[----:B--2---:R-:W-:Y:S04]  /*0c90*/  STS.128 [R172.X16+0x200], R24 ;  /* 0x00020018ac007388 */ /* 0x004fe8000000cc00 */
[----:B----4-:R-:W-:Y:S04]  /*0ca0*/  STS.128 [R172.X16+0x400], R28 ;  /* 0x0004001cac007388 */ /* 0x010fe8000000cc00 */
[----:B-----5:R-:W-:Y:S01]  /*0cb0*/  STS.128 [R172.X16+0x600], R32 ;  /* 0x00060020ac007388 */ /* 0x020fe2000000cc00 */
[----:B------:R-:W-:-:S06]  /*0cc0*/  NOP ;  /* 0x0000000000007918 */ /* 0x000fcc0000000000 */
[----:B------:R-:W-:Y:S04]  /*0cd0*/  LDS.128 R36, [R10.X16+0x10] ;  /* 0x000010000a247984 */ /* 0x000fe8000000cc00 */
[----:B------:R-:W-:Y:S04]  /*0ce0*/  LDS.128 R12, [R10.X16+0x20] ;  /* 0x000020000a0c7984 */ /* 0x000fe8000000cc00 */
[----:B------:R-:W-:Y:S04]  /*0cf0*/  LDS.128 R16, [R10.X16+0x30] ;  /* 0x000030000a107984 */ /* 0x000fe8000000cc00 */
[----:B------:R-:W0:Y:S04]  /*0d00*/  LDS.128 R40, [R10.X16] ;  /* 0x000000000a287984 */ /* 0x000e28000000cc00 */
[----:B------:R-:W-:Y:S06]  /*0d10*/  BAR.SYNC.DEFER_BLOCKING 0x0 ;  /* 0x0000000000007b1d */ /* 0x000fec0000010000 */
[----:B------:R2:W3:Y:S04]  /*0d20*/  LDG.E.128 R44, [R2.64] ;  /* 0x00000020022c7981 */ /* 0x0004e8000c1e1d00 */
[----:B------:R2:W4:Y:S04]  /*0d30*/  LDG.E.128 R48, [R2.64+0x200] ;  /* 0x0002002002307981 */ /* 0x000528000c1e1d00 */
[----:B------:R2:W5:Y:S04]  /*0d40*/  LDG.E.128 R52, [R2.64+0x400] ;  /* 0x0004002002347981 */ /* 0x000568000c1e1d00 */
[----:B------:R2:W5:Y:S01]  /*0d50*/  LDG.E.128 R56, [R2.64+0x600] ;  /* 0x0006002002387981 */ /* 0x000562000c1e1d00 */
[----:B0-----:R-:W-:Y:S01]  /*0d60*/  FADD.FTZ R171, R40, UR5 ;  /* 0x0000000528ab7e21 */ /* 0x001fe20008010000 */
[----:B------:R-:W-:Y:S01]  /*0d70*/  MOV R0, c[0x0][0x16c] ;  /* 0x00005b0000007a02 */ /* 0x000fe20000000f00 */
[----:B------:R-:W-:Y:S01]  /*0d80*/  FADD.FTZ R4, R36, UR5 ;  /* 0x0000000524047e21 */ /* 0x000fe20008010000 */
[----:B------:R-:W-:Y:S01]  /*0d90*/  BSSY B0, `(.L_x_3184) ;  /* 0x0000036000007945 */ /* 0x000fe20003800000 */
[----:B------:R-:W-:Y:S01]  /*0da0*/  FADD.FTZ R7, R41, UR5 ;  /* 0x0000000529077e21 */ /* 0x000fe20008010000 */
[----:B------:R-:W-:Y:S01]  /*0db0*/  FSETP.GTU.FTZ.AND P2, PT, R171, 20, PT ;  /* 0x41a00000ab00780b */ /* 0x000fe20003f5c000 */
[----:B------:R-:W-:Y:S01]  /*0dc0*/  FADD.FTZ R8, R42, UR5 ;  /* 0x000000052a087e21 */ /* 0x000fe20008010000 */
[----:B------:R-:W-:Y:S01]  /*0dd0*/  ISETP.GE.AND P5, PT, R0, 0x1, PT ;  /* 0x000000010000780c */ /* 0x000fe20003fa6270 */
[----:B------:R-:W-:Y:S01]  /*0de0*/  FADD.FTZ R0, R39, UR5 ;  /* 0x0000000527007e21 */ /* 0x000fe20008010000 */
[----:B------:R-:W-:Y:S01]  /*0df0*/  FSETP.GTU.FTZ.AND P0, PT, R4, 20, PT ;  /* 0x41a000000400780b */ /* 0x000fe20003f1c000 */
[----:B--2---:R-:W-:Y:S01]  /*0e00*/  FADD.FTZ R3, R37, UR5 ;  /* 0x0000000525037e21 */ /* 0x004fe20008010000 */
[----:B------:R-:W-:Y:S01]  /*0e10*/  FSETP.GTU.FTZ.AND P1, PT, R7, 20, PT ;  /* 0x41a000000700780b */ /* 0x000fe20003f3c000 */
[----:B------:R-:W-:Y:S01]  /*0e20*/  FADD.FTZ R2, R38, UR5 ;  /* 0x0000000526027e21 */ /* 0x000fe20008010000 */
[----:B------:R-:W-:-:S02]  /*0e30*/  FSETP.GTU.FTZ.AND P3, PT, R0, 20, PT ;  /* 0x41a000000000780b */ /* 0x000fc40003f7c000 */
[----:B------:R-:W-:Y:S02]  /*0e40*/  FSETP.GTU.FTZ.AND P6, PT, R3, 20, PT ;  /* 0x41a000000300780b */ /* 0x000fe40003fdc000 */
[----:B------:R-:W-:Y:S01]  /*0e50*/  FSETP.GTU.FTZ.AND P4, PT, R2, 20, PT ;  /* 0x41a000000200780b */ /* 0x000fe20003f9c000 */
[----:B---3--:R0:W-:Y:S04]  /*0e60*/  STS.128 [R172.X16], R44 ;  /* 0x0000002cac007388 */ /* 0x0081e8000000cc00 */
[----:B----4-:R0:W-:Y:S04]  /*0e70*/  STS.128 [R172.X16+0x200], R48 ;  /* 0x00020030ac007388 */ /* 0x0101e8000000cc00 */
[----:B-----5:R0:W-:Y:S04]  /*0e80*/  STS.128 [R172.X16+0x400], R52 ;  /* 0x00040034ac007388 */ /* 0x0201e8000000cc00 */
[----:B------:R0:W-:Y:S01]  /*0e90*/  STS.128 [R172.X16+0x600], R56 ;  /* 0x00060038ac007388 */ /* 0x0001e2000000cc00 */
[----:B------:R-:W-:-:S06]  /*0ea0*/  NOP ;  /* 0x0000000000007918 */ /* 0x000fcc0000000000 */
[----:B------:R0:W2:Y:S04]  /*0eb0*/  LDS.128 R24, [R10.X16+0x10] ;  /* 0x000010000a187984 */ /* 0x0000a8000000cc00 */
[----:B------:R0:W3:Y:S04]  /*0ec0*/  LDS.128 R28, [R10.X16+0x20] ;  /* 0x000020000a1c7984 */ /* 0x0000e8000000cc00 */
[----:B------:R0:W4:Y:S04]  /*0ed0*/  LDS.128 R32, [R10.X16+0x30] ;  /* 0x000030000a207984 */ /* 0x000128000000cc00 */
[----:B------:R0:W1:Y:S01]  /*0ee0*/  LDS.128 R20, [R10.X16] ;  /* 0x000000000a147984 */ /* 0x000062000000cc00 */
[----:B------:R-:W-:Y:S05]  /*0ef0*/  @P2 BRA `(.L_x_3185) ;  /* 0x000001f000002947 */ /* 0x000fea0003800000 */
[----:B------:R-:W-:Y:S01]  /*0f00*/  FMUL.FTZ R171, R171, 1.4426950216293334961 ;  /* 0x3fb8aa3babab7820 */ /* 0x000fe20000410000 */
[----:B------:R-:W-:-:S02]  /*0f10*/  MOV R36, 0x3e800000 ;  /* 0x3e80000000247802 */ /* 0x000fc40000000f00 */
[----:B------:R-:W-:Y:S01]  /*0f20*/  MOV R37, 0x3d39bf78 ;  /* 0x3d39bf7800257802 */ /* 0x000fe20000000f00 */
[----:B------:R-:W5:Y:S02]  /*0f30*/  MUFU.EX2 R38, R171 ;  /* 0x000000ab00267308 */ /* 0x000f640000000800 */
[C---:B-----5:R-:W-:Y:S01]  /*0f40*/  FADD.FTZ.RZ R9, R38.reuse, 1 ;  /* 0x3f80000026097421 */ /* 0x060fe2000001c000 */
[----:B------:R-:W-:-:S04]  /*0f50*/  ISETP.GE.U32.AND P2, PT, R38, 0x7f800000, PT ;  /* 0x7f8000002600780c */ /* 0x000fc80003f46070 */
[----:B------:R-:W-:-:S04]  /*0f60*/  IADD3 R9, R9, -0x3f400000, RZ ;  /* 0xc0c0000009097810 */ /* 0x000fc80007ffe0ff */
[----:B------:R-:W-:-:S04]  /*0f70*/  LOP3.LUT R9, R9, 0xff800000, RZ, 0xc0, !PT ;  /* 0xff80000009097812 */ /* 0x000fc800078ec0ff */
[----:B------:R-:W-:Y:S02]  /*0f80*/  IADD3 R11, -R9, 0x40800000, RZ ;  /* 0x40800000090b7810 */ /* 0x000fe40007ffe1ff */
[----:B0-----:R-:W-:Y:S02]  /*0f90*/  IADD3 R10, R38, -R9, RZ ;  /* 0x80000009260a7210 */ /* 0x001fe40007ffe0ff */
        /* <DEDUP_REMOVED lines=21> */
.L_x_3185:
[----:B------:R-:W-:Y:S05]  /*10f0*/  BSYNC B0 ;  /* 0x0000000000007941 */ /* 0x000fea0003800000 */
.L_x_3184:
        /* <DEDUP_REMOVED lines=8> */
[C---:B0----5:R-:W-:Y:S01]  /*1180*/  FADD.FTZ.RZ R10, R37.reuse, 1 ;  /* 0x3f800000250a7421 */ /* 0x061fe2000001c000 */
        /* <DEDUP_REMOVED lines=26> */
.L_x_3187:
[----:B------:R-:W-:Y:S05]  /*1330*/  BSYNC B0 ;  /* 0x0000000000007941 */ /* 0x000fea0003800000 */
.L_x_3186:
[----:B------:R-:W-:Y:S01]  /*1340*/  BSSY B0, `(.L_x_3188) ;  /* 0x0000023000007945 */ /* 0x000fe20003800000 */
[----:B------:R-:W-:Y:S01]  /*1350*/  FSETP.GTU.FTZ.AND P1, PT, R9, 20, PT ;  /* 0x41a000000900780b */ /* 0x000fe20003f3c000 */
[----:B0-----:R-:W-:Y:S01]  /*1360*/  FADD.FTZ R10, R12, UR5 ;  /* 0x000000050c0a7e21 */ /* 0x001fe20008010000 */
        /* <DEDUP_REMOVED lines=32> */
.L_x_3189:
[----:B------:R-:W-:Y:S05]  /*1570*/  BSYNC B0 ;  /* 0x0000000000007941 */ /* 0x000fea0003800000 */
.L_x_3188:
        /* <DEDUP_REMOVED lines=35> */
.L_x_3191:
[----:B------:R-:W-:Y:S05]  /*17b0*/  BSYNC B0 ;  /* 0x0000000000007941 */ /* 0x000fea0003800000 */
.L_x_3190:
        /* <DEDUP_REMOVED lines=35> */
.L_x_3193:
[----:B------:R-:W-:Y:S05]  /*19f0*/  BSYNC B0 ;  /* 0x0000000000007941 */ /* 0x000fea0003800000 */
.L_x_3192:
[----:B------:R-:W-:Y:S01]  /*1a00*/  BSSY B0, `(.L_x_3194) ;  /* 0x0000028000007945 */ /* 0x000fe20003800000 */
[----:B------:R-:W-:Y:S01]  /*1a10*/  FADD.FTZ R13, R15, UR5 ;  /* 0x000000050f0d7e21 */ /* 0x000fe20008010000 */
[----:B------:R-:W-:Y:S01]  /*1a20*/  FSETP.GTU.FTZ.AND P0, PT, R12, 20, PT ;  /* 0x41a000000c00780b */ /* 0x000fe20003f1c000 */
[----:B------:R-:W-:Y:S02]  /*1a30*/  FADD.FTZ R14, R16, UR5 ;  /* 0x00000005100e7e21 */ /* 0x000fe40008010000 */
[----:B------:R-:W-:Y:S02]  /*1a40*/  FADD.FTZ R15, R17, UR5 ;  /* 0x00000005110f7e21 */ /* 0x000fe40008010000 */
[----:B------:R-:W-:Y:S02]  /*1a50*/  FADD.FTZ R16, R18, UR5 ;  /* 0x0000000512107e21 */ /* 0x000fe40008010000 */
[----:B------:R-:W-:Y:S02]  /*1a60*/  FADD.FTZ R17, R19, UR5 ;  /* 0x0000000513117e21 */ /* 0x000fe40008010000 */
[----:B-1----:R-:W-:Y:S01]  /*1a70*/  FFMA.FTZ R38, R116, R20, R177 ;  /* 0x0000001474267223 */ /* 0x002fe200000100b1 */
        /* <DEDUP_REMOVED lines=32> */
.L_x_3195:
[----:B------:R-:W-:Y:S05]  /*1c80*/  BSYNC B0 ;  /* 0x0000000000007941 */ /* 0x000fea0003800000 */
.L_x_3194:
        /* <DEDUP_REMOVED lines=38> */
.L_x_3197:
[----:B------:R-:W-:Y:S05]  /*1ef0*/  BSYNC B0 ;  /* 0x0000000000007941 */ /* 0x000fea0003800000 */
.L_x_3196:
        /* <DEDUP_REMOVED lines=38> */
.L_x_3199:
[----:B------:R-:W-:Y:S05]  /*2160*/  BSYNC B0 ;  /* 0x0000000000007941 */ /* 0x000fea0003800000 */
.L_x_3198:
        /* <DEDUP_REMOVED lines=38> */
.L_x_3201:
[----:B------:R-:W-:Y:S05]  /*23d0*/  BSYNC B0 ;  /* 0x0000000000007941 */ /* 0x000fea0003800000 */
.L_x_3200:
[----:B------:R-:W-:Y:S01]  /*23e0*/  FFMA.FTZ R19, R115, R27, R38 ;  /* 0x0000001b73137223 */ /* 0x000fe20000010026 */
[----:B------:R-:W-:Y:S01]  /*23f0*/  BSSY B0, `(.L_x_3202) ;  /* 0x0000025000007945 */ /* 0x000fe20003800000 */
[----:B------:R-:W-:Y:S01]  /*2400*/  FSETP.GTU.FTZ.AND P2, PT, R16, 20, PT ;  /* 0x41a000001000780b */ /* 0x000fe20003f5c000 */
[----:B------:R-:W-:Y:S01]  /*2410*/  CS2R R90, SRZ ;  /* 0x00000000005a7805 */ /* 0x000fe2000001ff00 */
[----:B------:R-:W-:Y:S01]  /*2420*/  CS2R R88, SRZ ;  /* 0x0000000000587805 */ /* 0x000fe2000001ff00 */
[----:B---3--:R-:W-:Y:S01]  /*2430*/  FFMA.FTZ R38, R108, R28, R19 ;  /* 0x0000001c6c267223 */ /* 0x008fe20000010013 */
        /* <DEDUP_REMOVED lines=32> */
.L_x_3203:
[----:B------:R-:W-:Y:S05]  /*2640*/  BSYNC B0 ;  /* 0x0000000000007941 */ /* 0x000fea0003800000 */
.L_x_3202:
        /* <DEDUP_REMOVED lines=40> */
.L_x_3205:
[----:B------:R-:W-:Y:S05]  /*28d0*/  BSYNC B0 ;  /* 0x0000000000007941 */ /* 0x000fea0003800000 */
.L_x_3204:
        /* <DEDUP_REMOVED lines=33> */
.L_x_3207:
[----:B------:R-:W-:Y:S05]  /*2af0*/  BSYNC B0 ;  /* 0x0000000000007941 */ /* 0x000fea0003800000 */
.L_x_3206:
        /* <DEDUP_REMOVED lines=33> */
.L_x_3209:
[----:B------:R-:W-:Y:S05]  /*2d10*/  BSYNC B0 ;  /* 0x0000000000007941 */ /* 0x000fea0003800000 */
.L_x_3208:
        /* <DEDUP_REMOVED lines=33> */
.L_x_3211:
[----:B------:R-:W-:Y:S05]  /*2f30*/  BSYNC B0 ;  /* 0x0000000000007941 */ /* 0x000fea0003800000 */
.L_x_3210:
        /* <DEDUP_REMOVED lines=33> */
.L_x_3213:
[----:B------:R-:W-:Y:S05]  /*3150*/  BSYNC B0 ;  /* 0x0000000000007941 */ /* 0x000fea0003800000 */
.L_x_3212:
        /* <DEDUP_REMOVED lines=33> */
.L_x_3215:
[----:B------:R-:W-:Y:S05]  /*3370*/  BSYNC B0 ;  /* 0x0000000000007941 */ /* 0x000fea0003800000 */
.L_x_3214:
        /* <DEDUP_REMOVED lines=39> */
.L_x_3317:
        /* <DEDUP_REMOVED lines=44> */
[----:B------:R-:W-:Y:S01]  /*38b0*/  MOV R139, c[0x0][0x16c] ;  /* 0x00005b00008b7a02 */ /* 0x000fe20000000f00 */
[----:B------:R-:W-:Y:S01]  /*38c0*/  ULEA.HI UR29, UR28, UR28, URZ, 0x1 ;  /* 0x0000001c1c1d7291 */ /* 0x000fe2000f8f083f */
[----:B------:R-:W-:Y:S01]  /*38d0*/  MOV R130, 0x100 ;  /* 0x0000010000827802 */ /* 0x000fe20000000f00 */
[----:B------:R-:W-:Y:S01]  /*38e0*/  UIMAD UR40, UR19, UR31, UR40 ;  /* 0x0000001f132872a4 */ /* 0x000fe2000f8e0228 */
[----:B------:R-:W-:Y:S01]  /*38f0*/  IADD3 R137, R6, 0x200, RZ ;  /* 0x0000020006897810 */ /* 0x000fe20007ffe0ff */
        /* <DEDUP_REMOVED lines=14> */
[----:B------:R-:W-:Y:S01]  /*39e0*/  FMUL.RZ R120, R120, 0.15915493667125701904 ;  /* 0x3e22f98378787820 */ /* 0x000fe2000040c000 */
[----:B------:R-:W-:Y:S01]  /*39f0*/  MUFU.SIN R142, R121 ;  /* 0x00000079008e7308 */ /* 0x000fe20000000400 */
[----:B------:R-:W-:-:S04]  /*3a00*/  FMUL.FTZ R34, R7, UR38 ;  /* 0x0000002607227c20 */ /* 0x000fc80008410000 */
[----:B------:R-:W-:-:S03]  /*3a10*/  FMUL.RZ R122, R34, 0.15915493667125701904 ;  /* 0x3e22f983227a7820 */ /* 0x000fc6000040c000 */
[----:B------:R0:W-:Y:S08]  /*3a20*/  MUFU.COS R144, R121 ;  /* 0x0000007900907308 */ /* 0x0001f00000000000 */
[----:B------:R-:W-:Y:S01]  /*3a30*/  MUFU.SIN R125, R120 ;  /* 0x00000078007d7308 */ /* 0x000fe20000000400 */
[----:B0-----:R-:W-:Y:S02]  /*3a40*/  FMUL.RZ R121, R69, 0.15915493667125701904 ;  /* 0x3e22f98345797820 */ /* 0x001fe4000040c000 */
[----:B------:R-:W-:-:S05]  /*3a50*/  FMUL.FTZ R69, R2, UR38 ;  /* 0x0000002602457c20 */ /* 0x000fca0008410000 */
[----:B------:R0:W-:Y:S08]  /*3a60*/  MUFU.COS R127, R120 ;  /* 0x00000078007f7308 */ /* 0x0001f00000000000 */
        /* <DEDUP_REMOVED lines=8> */
[----:B0-----:R-:W-:-:S04]  /*3af0*/  MOV R120, UR21 ;  /* 0x0000001500787c02 */ /* 0x001fc80008000f00 */
[----:B------:R-:W-:-:S03]  /*3b00*/  ISETP.LT.OR P0, PT, R120, 0x2, P0 ;  /* 0x000000027800780c */ /* 0x000fc60000701670 */
[----:B------:R0:W-:Y:S08]  /*3b10*/  MUFU.COS R146, R71 ;  /* 0x0000004700927308 */ /* 0x0001f00000000000 */
[----:B------:R-:W-:Y:S01]  /*3b20*/  MUFU.SIN R149, R121 ;  /* 0x0000007900957308 */ /* 0x000fe20000000400 */
[----:B0-----:R-:W-:Y:S01]  /*3b30*/  FMUL.RZ R71, R69, 0.15915493667125701904 ;  /* 0x3e22f98345477820 */ /* 0x001fe2000040c000 */
[----:B------:R-:W-:Y:S01]  /*3b40*/  @!P0 IADD3 R120, R120, -0x2, RZ ;  /* 0xfffffffe78788810 */ /* 0x000fe20007ffe0ff */
[----:B------:R-:W-:-:S04]  /*3b50*/  FMUL.FTZ R69, R11, UR38 ;  /* 0x000000260b457c20 */ /* 0x000fc80008410000 */
[----:B------:R-:W-:Y:S01]  /*3b60*/  @!P0 IMAD R139, R120, R139, UR7 ;  /* 0x00000007788b8e24 */ /* 0x000fe2000f8e028b */
[----:B------:R0:W-:Y:S08]  /*3b70*/  MUFU.COS R148, R121 ;  /* 0x0000007900947308 */ /* 0x0001f00000000000 */
[----:B------:R-:W-:Y:S01]  /*3b80*/  MUFU.SIN R35, R122 ;  /* 0x0000007a00237308 */ /* 0x000fe20000000400 */
[----:B0-----:R-:W-:-:S02]  /*3b90*/  FMUL.RZ R121, R69, 0.15915493667125701904 ;  /* 0x3e22f98345797820 */ /* 0x001fc4000040c000 */
[----:B------:R-:W-:-:S05]  /*3ba0*/  FMUL.FTZ R69, R12, UR38 ;  /* 0x000000260c457c20 */ /* 0x000fca0008410000 */
[----:B------:R0:W-:Y:S08]  /*3bb0*/  MUFU.COS R34, R122 ;  /* 0x0000007a00227308 */ /* 0x0001f00000000000 */
[----:B------:R-:W-:Y:S01]  /*3bc0*/  MUFU.SIN R153, R70 ;  /* 0x0000004600997308 */ /* 0x000fe20000000400 */
[----:B0-----:R-:W-:Y:S01]  /*3bd0*/  FMUL.RZ R122, R69, 0.15915493667125701904 ;  /* 0x3e22f983457a7820 */ /* 0x001fe2000040c000 */
[----:B------:R-:W-:-:S06]  /*3be0*/  SHF.L.U32 R69, R6, 0x3, RZ ;  /* 0x0000000306457819 */ /* 0x000fcc00000006ff */
[----:B------:R0:W-:Y:S08]  /*3bf0*/  MUFU.COS R152, R70 ;  /* 0x0000004600987308 */ /* 0x0001f00000000000 */
[----:B------:R-:W-:Y:S01]  /*3c00*/  MUFU.SIN R155, R71 ;  /* 0x00000047009b7308 */ /* 0x000fe20000000400 */
[----:B0-----:R-:W-:Y:S02]  /*3c10*/  LOP3.LUT R70, R69, 0xffffff00, RZ, 0xc0, !PT ;  /* 0xffffff0045467812 */ /* 0x001fe400078ec0ff */
[----:B------:R-:W-:Y:S01]  /*3c20*/  MOV R69, UR29 ;  /* 0x0000001d00457c02 */ /* 0x000fe20008000f00 */
[----:B------:R-:W-:Y:S01]  /*3c30*/  UIMAD.WIDE.U32 UR28, UR19, UR30, URZ ;  /* 0x0000001e131c72a5 */ /* 0x000fe2000f8e003f */
[----:B------:R-:W-:-:S02]  /*3c40*/  IADD3 R120, R70, R5, RZ ;  /* 0x0000000546787210 */ /* 0x000fc40007ffe0ff */
[----:B------:R-:W-:Y:S01]  /*3c50*/  LEA R135, R5, R70, 0x3 ;  /* 0x0000004605877211 */ /* 0x000fe200078e18ff */
[----:B------:R-:W-:Y:S01]  /*3c60*/  FMUL.FTZ R70, R14, UR38 ;  /* 0x000000260e467c20 */ /* 0x000fe20008410000 */
[----:B------:R-:W-:Y:S01]  /*3c70*/  IADD3 R131, R120, 0xc0, RZ ;  /* 0x000000c078837810 */ /* 0x000fe20007ffe0ff */
[----:B------:R-:W-:Y:S01]  /*3c80*/  @!P1 IMAD R137, R69, R130, UR7 ;  /* 0x0000000745899e24 */ /* 0x000fe2000f8e0282 */
[----:B------:R0:W-:Y:S01]  /*3c90*/  MUFU.COS R154, R71 ;  /* 0x00000047009a7308 */ /* 0x0001e20000000000 */
[----:B------:R-:W-:Y:S01]  /*3ca0*/  FMUL.RZ R132, R70, 0.15915493667125701904 ;  /* 0x3e22f98346847820 */ /* 0x000fe2000040c000 */
[-C--:B------:R-:W-:Y:S01]  /*3cb0*/  LEA.HI.SX32 R68, R131, R120.reuse, 0x1b ;  /* 0x0000007883447211 */ /* 0x080fe200078fdaff */
[----:B------:R-:W-:Y:S01]  /*3cc0*/  IMAD R70, R5, 0x7, R120 ;  /* 0x0000000705467824 */ /* 0x000fe200078e0278 */
[C---:B------:R-:W-:Y:S01]  /*3cd0*/  IADD3 R69, R120.reuse, 0x20, RZ ;  /* 0x0000002078457810 */ /* 0x040fe20007ffe0ff */
[----:B------:R-:W-:Y:S01]  /*3ce0*/  FMUL.FTZ R130, R15, UR38 ;  /* 0x000000260f827c20 */ /* 0x000fe20008410000 */
[----:B------:R-:W-:Y:S01]  /*3cf0*/  IADD3 R123, R120, 0x80, RZ ;  /* 0x00000080787b7810 */ /* 0x000fe20007ffe0ff */
[----:B------:R-:W-:Y:S01]  /*3d00*/  ULDC.64 UR30, c[0x0][0x1c0] ;  /* 0x00007000001e7ab9 */ /* 0x000fe20000000a00 */
[----:B------:R-:W-:Y:S01]  /*3d10*/  MUFU.SIN R163, R132 ;  /* 0x0000008400a37308 */ /* 0x000fe20000000400 */
[----:B------:R-:W-:Y:S01]  /*3d20*/  FMUL.RZ R131, R130, 0.15915493667125701904 ;  /* 0x3e22f98382837820 */ /* 0x000fe2000040c000 */
[----:B------:R-:W-:Y:S01]  /*3d30*/  IADD3 R130, R70, 0x3, RZ ;  /* 0x0000000346827810 */ /* 0x000fe20007ffe0ff */
[----:B0-----:R-:W-:Y:S01]  /*3d40*/  FMUL.FTZ R71, R13, UR38 ;  /* 0x000000260d477c20 */ /* 0x001fe20008410000 */
[C---:B------:R-:W-:Y:S01]  /*3d50*/  IADD3 R129, R120.reuse, 0xa0, RZ ;  /* 0x000000a078817810 */ /* 0x040fe20007ffe0ff */
[----:B------:R-:W-:Y:S01]  /*3d60*/  UIADD3 UR29, UR29, UR40, URZ ;  /* 0x000000281d1d7290 */ /* 0x000fe2000fffe03f */
[C---:B------:R-:W-:Y:S01]  /*3d70*/  IADD3 R133, R120.reuse, 0xe0, RZ ;  /* 0x000000e078857810 */ /* 0x040fe20007ffe0ff */
[----:B------:R-:W-:Y:S01]  /*3d80*/  FMUL.RZ R128, R71, 0.15915493667125701904 ;  /* 0x3e22f98347807820 */ /* 0x000fe2000040c000 */
[----:B------:R0:W-:Y:S01]  /*3d90*/  MUFU.COS R162, R132 ;  /* 0x0000008400a27308 */ /* 0x0001e20000000000 */
[----:B------:R-:W-:Y:S01]  /*3da0*/  IADD3 R71, R120, 0x40, RZ ;  /* 0x0000004078477810 */ /* 0x000fe20007ffe0ff */
[----:B------:R-:W-:Y:S01]  /*3db0*/  UIMAD UR40, UR37, UR30, URZ ;  /* 0x0000001e252872a4 */ /* 0x000fe2000f8e023f */
[----:B------:R-:W-:-:S02]  /*3dc0*/  LEA.HI.SX32 R69, R69, R120, 0x1b ;  /* 0x0000007845457211 */ /* 0x000fc400078fdaff */
[-C--:B------:R-:W-:Y:S01]  /*3dd0*/  LEA.HI.SX32 R71, R71, R120.reuse, 0x1b ;  /* 0x0000007847477211 */ /* 0x080fe200078fdaff */
[----:B------:R-:W-:Y:S01]  /*3de0*/  UIMAD UR40, UR7, UR31, UR40 ;  /* 0x0000001f072872a4 */ /* 0x000fe2000f8e0228 */
[-C--:B------:R-:W-:Y:S01]  /*3df0*/  LEA.HI.SX32 R123, R123, R120.reuse, 0x1b ;  /* 0x000000787b7b7211 */ /* 0x080fe200078fdaff */
[----:B------:R-:W-:Y:S01]  /*3e00*/  MUFU.SIN R157, R121 ;  /* 0x00000079009d7308 */ /* 0x000fe20000000400 */
[----:B0-----:R-:W-:Y:S01]  /*3e10*/  LEA.HI.SX32 R132, R130, R135, 0x1b ;  /* 0x0000008782847211 */ /* 0x001fe200078fdaff */
[----:B------:R-:W-:Y:S01]  /*3e20*/  FMUL.FTZ R130, R16, UR38 ;  /* 0x0000002610827c20 */ /* 0x000fe20008410000 */
[-C--:B------:R-:W-:Y:S01]  /*3e30*/  LEA.HI.SX32 R129, R129, R120.reuse, 0x1b ;  /* 0x0000007881817211 */ /* 0x080fe200078fdaff */
[----:B------:R-:W-:Y:S01]  /*3e40*/  UIMAD.WIDE.U32 UR30, UR7, UR30, UR28 ;  /* 0x0000001e071e72a5 */ /* 0x000fe2000f8e001c */
[----:B------:R-:W-:Y:S01]  /*3e50*/  LEA.HI.SX32 R133, R133, R120, 0x1b ;  /* 0x0000007885857211 */ /* 0x000fe200078fdaff */
[----:B------:R-:W-:Y:S01]  /*3e60*/  FMUL.RZ R166, R130, 0.15915493667125701904 ;  /* 0x3e22f98382a67820 */ /* 0x000fe2000040c000 */
[C---:B------:R-:W-:Y:S01]  /*3e70*/  IADD3 R134, R70.reuse, 0x4, RZ ;  /* 0x0000000446867810 */ /* 0x040fe20007ffe0ff */
[----:B------:R0:W-:Y:S01]  /*3e80*/  MUFU.COS R156, R121 ;  /* 0x00000079009c7308 */ /* 0x0001e20000000000 */
[----:B------:R-:W-:Y:S01]  /*3e90*/  FMUL.FTZ R130, R141, 1.4426950216293334961 ;  /* 0x3fb8aa3b8d827820 */ /* 0x000fe20000410000 */
[C---:B------:R-:W-:Y:S01]  /*3ea0*/  IADD3 R136, R70.reuse, 0x5, RZ ;  /* 0x0000000546887810 */ /* 0x040fe20007ffe0ff */
[----:B------:R-:W-:Y:S01]  /*3eb0*/  ULDC.64 UR28, c[0x0][0x230] ;  /* 0x00008c00001c7ab9 */ /* 0x000fe20000000a00 */
[C---:B------:R-:W-:Y:S01]  /*3ec0*/  IADD3 R138, R70.reuse, 0x6, RZ ;  /* 0x00000006468a7810 */ /* 0x040fe20007ffe0ff */
[----:B------:R-:W-:Y:S01]  /*3ed0*/  UIADD3 UR31, UR31, UR40, URZ ;  /* 0x000000281f1f7290 */ /* 0x000fe2000fffe03f */
[----:B------:R-:W-:Y:S01]  /*3ee0*/  IADD3 R140, R70, 0x7, RZ ;  /* 0x00000007468c7810 */ /* 0x000fe20007ffe0ff */
[----:B------:R-:W-:Y:S01]  /*3ef0*/  ULEA UR28, UP0, UR30, UR28, 0x3 ;  /* 0x0000001c1e1c7291 */ /* 0x000fe2000f80183f */
[----:B------:R-:W-:Y:S01]  /*3f00*/  MUFU.SIN R165, R131 ;  /* 0x0000008300a57308 */ /* 0x000fe20000000400 */
[----:B0-----:R-:W-:-:S02]  /*3f10*/  IADD3 R121, R120, 0x60, RZ ;  /* 0x0000006078797810 */ /* 0x001fc40007ffe0ff */
[----:B------:R-:W-:Y:S01]  /*3f20*/  ULEA.HI.X UR29, UR30, UR29, UR31, 0x3, UP0 ;  /* 0x0000001d1e1d7291 */ /* 0x000fe200080f1c1f */
[-C--:B------:R-:W-:Y:S02]  /*3f30*/  LEA.HI.SX32 R134, R134, R135.reuse, 0x1b ;  /* 0x0000008786867211 */ /* 0x080fe400078fdaff */
[-C--:B------:R-:W-:Y:S02]  /*3f40*/  LEA.HI.SX32 R121, R121, R120.reuse, 0x1b ;  /* 0x0000007879797211 */ /* 0x080fe400078fdaff */
[----:B------:R0:W-:Y:S01]  /*3f50*/  MUFU.COS R164, R131 ;  /* 0x0000008300a47308 */ /* 0x0001e20000000000 */
[----:B------:R-:W-:Y:S02]  /*3f60*/  LEA.HI.SX32 R120, R120, R120, 0x1b ;  /* 0x0000007878787211 */ /* 0x000fe400078fdaff */
[-C--:B------:R-:W-:Y:S02]  /*3f70*/  LEA.HI.SX32 R136, R136, R135.reuse, 0x1b ;  /* 0x0000008788887211 */ /* 0x080fe400078fdaff */
[----:B------:R-:W-:Y:S01]  /*3f80*/  LEA.HI.SX32 R138, R138, R135, 0x1b ;  /* 0x000000878a8a7211 */ /* 0x000fe200078fdaff */
[----:B---3--:R1:W-:Y:S01]  /*3f90*/  STS.128 [R120.X16], R36 ;  /* 0x0000002478007388 */ /* 0x0083e2000000cc00 */
[----:B------:R-:W-:Y:S01]  /*3fa0*/  SHF.L.U32 R137, R137, 0x3, RZ ;  /* 0x0000000389897819 */ /* 0x000fe200000006ff */
[----:B------:R-:W-:Y:S01]  /*3fb0*/  MUFU.SIN R159, R122 ;  /* 0x0000007a009f7308 */ /* 0x000fe20000000400 */
[C---:B0-----:R-:W-:Y:S01]  /*3fc0*/  FMUL.FTZ R131, R130.reuse, R171 ;  /* 0x000000ab82837220 */ /* 0x041fe20000410000 */
[----:B----4-:R-:W-:Y:S04]  /*3fd0*/  STS.128 [R69.X16+0x200], R40 ;  /* 0x0002002845007388 */ /* 0x010fe8000000cc00 */
[----:B------:R-:W-:Y:S02]  /*3fe0*/  STS.128 [R71.X16+0x400], R44 ;  /* 0x0004002c47007388 */ /* 0x000fe4000000cc00 */
[----:B------:R0:W2:Y:S02]  /*3ff0*/  MUFU.EX2 R141, R131 ;  /* 0x00000083008d7308 */ /* 0x0000a40000000800 */
[----:B------:R-:W-:Y:S04]  /*4000*/  STS.128 [R121.X16+0x600], R64 ;  /* 0x0006004079007388 */ /* 0x000fe8000000cc00 */
[----:B------:R-:W-:Y:S01]  /*4010*/  STS.128 [R123.X16+0x800], R60 ;  /* 0x0008003c7b007388 */ /* 0x000fe2000000cc00 */
[----:B-1----:R-:W-:Y:S01]  /*4020*/  FMUL.FTZ R36, R17, UR38 ;  /* 0x0000002611247c20 */ /* 0x002fe20008410000 */
[----:B------:R1:W-:Y:S01]  /*4030*/  MUFU.COS R158, R122 ;  /* 0x0000007a009e7308 */ /* 0x0003e20000000000 */
[----:B------:R-:W-:Y:S01]  /*4040*/  FMUL.FTZ R39, R130, R8 ;  /* 0x0000000882277220 */ /* 0x000fe20000410000 */
[----:B------:R3:W-:Y:S01]  /*4050*/  STS.128 [R129.X16+0xa00], R56 ;  /* 0x000a003881007388 */ /* 0x0007e2000000cc00 */
[----:B0-----:R-:W-:Y:S01]  /*4060*/  FMUL.RZ R131, R36, 0.15915493667125701904 ;  /* 0x3e22f98324837820 */ /* 0x001fe2000040c000 */
[----:B------:R-:W-:Y:S01]  /*4070*/  MOV R120, 0x3f800000 ;  /* 0x3f80000000787802 */ /* 0x000fe20000000f00 */
[----:B------:R-:W-:Y:S01]  /*4080*/  FMUL.FTZ R36, R130, R7 ;  /* 0x0000000782247220 */ /* 0x000fe20000410000 */
[----:B------:R-:W-:Y:S02]  /*4090*/  STS.128 [R68.X16+0xc00], R52 ;  /* 0x000c003444007388 */ /* 0x000fe4000000cc00 */
[----:B------:R-:W-:Y:S01]  /*40a0*/  MUFU.SIN R161, R128 ;  /* 0x0000008000a17308 */ /* 0x000fe20000000400 */
[----:B-1----:R-:W-:Y:S01]  /*40b0*/  IADD3 R122, R70, 0x1, RZ ;  /* 0x00000001467a7810 */ /* 0x002fe20007ffe0ff */
[----:B------:R0:W-:Y:S01]  /*40c0*/  STS.128 [R133.X16+0xe00], R48 ;  /* 0x000e003085007388 */ /* 0x0001e2000000cc00 */
[----:B------:R-:W-:-:S06]  /*40d0*/  NOP ;  /* 0x0000000000007918 */ /* 0x000fcc0000000000 */
[----:B------:R1:W-:Y:S01]  /*40e0*/  MUFU.COS R160, R128 ;  /* 0x0000008000a07308 */ /* 0x0003e20000000000 */
[----:B------:R-:W-:Y:S01]  /*40f0*/  LEA.HI.SX32 R122, R122, R135, 0x1b ;  /* 0x000000877a7a7211 */ /* 0x000fe200078fdaff */
[----:B------:R4:W-:Y:S01]  /*4100*/  LDS.128 R56, [R132.X16+0x30] ;  /* 0x0000300084387984 */ /* 0x0009e2000000cc00 */
[----:B---3--:R-:W-:Y:S02]  /*4110*/  MOV R129, UR29 ;  /* 0x0000001d00817c02 */ /* 0x008fe40008000f00 */
[----:B------:R-:W-:Y:S01]  /*4120*/  MOV R121, RZ ;  /* 0x000000ff00797202 */ /* 0x000fe20000000f00 */
[----:B------:R3:W-:Y:S02]  /*4130*/  LDS.128 R64, [R122.X16+0x10] ;  /* 0x000010007a407984 */ /* 0x0007e4000000cc00 */
[----:B------:R3:W3:Y:S01]  /*4140*/  MUFU.EX2 R38, R36 ;  /* 0x0000002400267308 */ /* 0x0006e20000000800 */
[C---:B-1----:R-:W-:Y:S01]  /*4150*/  IADD3 R128, R70.reuse, 0x2, RZ ;  /* 0x0000000246807810 */ /* 0x042fe20007ffe0ff */
[----:B------:R-:W-:Y:S01]  /*4160*/  LDS.128 R52, [R134.X16+0x40] ;  /* 0x0000400086347984 */ /* 0x000fe2000000cc00 */
[----:B------:R-:W-:Y:S01]  /*4170*/  LEA.HI.SX32 R70, R70, R70, 0x1b ;  /* 0x0000004646467211 */ /* 0x000fe200078fdaff */
[----:B0-----:R-:W-:Y:S01]  /*4180*/  FMUL.FTZ R133, R130, R9 ;  /* 0x0000000982857220 */ /* 0x001fe20000410000 */
[-C--:B------:R-:W-:Y:S01]  /*4190*/  LEA.HI.SX32 R128, R128, R135.reuse, 0x1b ;  /* 0x0000008780807211 */ /* 0x080fe200078fdaff */
[----:B------:R-:W-:Y:S01]  /*41a0*/  LDS.128 R48, [R136.X16+0x50] ;  /* 0x0000500088307984 */ /* 0x000fe2000000cc00 */
[----:B------:R-:W-:Y:S01]  /*41b0*/  LEA.HI.SX32 R135, R140, R135, 0x1b ;  /* 0x000000878c877211 */ /* 0x000fe200078fdaff */
[C---:B--2---:R-:W-:Y:S01]  /*41c0*/  FMUL.FTZ R140, R141.reuse, R144 ;  /* 0x000000908d8c7220 */ /* 0x044fe20000410000 */
[----:B----4-:R0:W-:Y:S01]  /*41d0*/  MUFU.EX2 R132, R39 ;  /* 0x0000002700847308 */ /* 0x0101e20000000800 */
[----:B------:R-:W1:Y:S01]  /*41e0*/  LDS.128 R68, [R70.X16] ;  /* 0x0000000046447984 */ /* 0x000e62000000cc00 */
[----:B------:R-:W-:Y:S01]  /*41f0*/  FMUL.FTZ R141, R141, R142 ;  /* 0x0000008e8d8d7220 */ /* 0x000fe20000410000 */
[----:B---3--:R-:W-:Y:S01]  /*4200*/  MOV R36, 0x10 ;  /* 0x0000001000247802 */ /* 0x008fe20000000f00 */
[----:B------:R-:W-:Y:S01]  /*4210*/  CS2R R122, SRZ ;  /* 0x00000000007a7805 */ /* 0x000fe2000001ff00 */
[----:B------:R2:W3:Y:S03]  /*4220*/  LDS.128 R60, [R128.X16+0x20] ;  /* 0x00002000803c7984 */ /* 0x0004e6000000cc00 */
[----:B------:R-:W4:Y:S01]  /*4230*/  MUFU.EX2 R133, R133 ;  /* 0x0000008500857308 */ /* 0x000f220000000800 */
[----:B------:R-:W3:Y:S01]  /*4240*/  LDS.128 R44, [R138.X16+0x60] ;  /* 0x000060008a2c7984 */ /* 0x000ee2000000cc00 */
[----:B------:R-:W-:Y:S01]  /*4250*/  @!P0 IMAD.WIDE R36, R139, R36, UR10 ;  /* 0x0000000a8b248e25 */ /* 0x000fe2000f8e0224 */
[----:B--2---:R-:W-:-:S02]  /*4260*/  MOV R128, UR28 ;  /* 0x0000001c00807c02 */ /* 0x004fc40008000f00 */
[----:B------:R2:W3:Y:S03]  /*4270*/  LDS.128 R40, [R135.X16+0x70] ;  /* 0x0000700087287984 */ /* 0x0004e6000000cc00 */
[----:B------:R-:W-:Y:S01]  /*4280*/  MUFU.COS R168, R131 ;  /* 0x0000008300a87308 */ /* 0x000fe20000000000 */
[----:B------:R1:W-:Y:S04]  /*4290*/  STS.64 [R137+0x9880], R140 ;  /* 0x0098808c89007388 */ /* 0x0003e80000000a00 */
[----:B------:R-:W5:Y:S03]  /*42a0*/  LDG.E.64 R128, [R128.64] ;  /* 0x0000002080807981 */ /* 0x000f66000c1e1b00 */
[----:B------:R-:W-:Y:S01]  /*42b0*/  MUFU.SIN R167, R166 ;  /* 0x000000a600a77308 */ /* 0x000fe20000000400 */
[----:B------:R-:W-:Y:S01]  /*42c0*/  BAR.SYNC.DEFER_BLOCKING 0x0 ;  /* 0x0000000000007b1d */ /* 0x000fe20000010000 */
[----:B--2---:R-:W-:-:S02]  /*42d0*/  FMUL.FTZ R135, R130, R3 ;  /* 0x0000000382877220 */ /* 0x004fc40000410000 */
[----:B0-----:R-:W-:Y:S02]  /*42e0*/  FMUL.FTZ R39, R130, R4 ;  /* 0x0000000482277220 */ /* 0x001fe40000410000 */
[C---:B------:R-:W-:Y:S02]  /*42f0*/  FMUL.FTZ R34, R38.reuse, R34 ;  /* 0x0000002226227220 */ /* 0x040fe40000410000 */
[----:B------:R-:W-:Y:S08]  /*4300*/  MUFU.COS R166, R166 ;  /* 0x000000a600a67308 */ /* 0x000ff00000000000 */
[----:B------:R-:W0:Y:S01]  /*4310*/  MUFU.EX2 R135, R135 ;  /* 0x0000008700877308 */ /* 0x000e220000000800 */
[----:B------:R-:W-:-:S02]  /*4320*/  FMUL.FTZ R35, R38, R35 ;  /* 0x0000002326237220 */ /* 0x000fc40000410000 */
[----:B-1----:R-:W-:Y:S02]  /*4330*/  FMUL.FTZ R237, R68, R171 ;  /* 0x000000ab44ed7220 */ /* 0x002fe40000410000 */
[----:B----4-:R-:W-:Y:S01]  /*4340*/  FMUL.FTZ R38, R133, R126 ;  /* 0x0000007e85267220 */ /* 0x010fe20000410000 */
[----:B------:R1:W5:Y:S02]  /*4350*/  @!P0 LDG.E.128 R120, [R36.64] ;  /* 0x0000002024788981 */ /* 0x000364000c1e1d00 */
[----:B------:R2:W4:Y:S01]  /*4360*/  MUFU.EX2 R134, R39 ;  /* 0x0000002700867308 */ /* 0x0005220000000800 */
[----:B------:R-:W-:Y:S02]  /*4370*/  FMUL.FTZ R237, R116, R237 ;  /* 0x000000ed74ed7220 */ /* 0x000fe40000410000 */
[----:B-1----:R-:W-:Y:S02]  /*4380*/  FMUL.FTZ R37, R132, R125 ;  /* 0x0000007d84257220 */ /* 0x002fe40000410000 */
[----:B------:R-:W-:-:S02]  /*4390*/  FMUL.FTZ R125, R130, R13 ;  /* 0x0000000d827d7220 */ /* 0x000fc40000410000 */
[----:B--2---:R-:W-:Y:S02]  /*43a0*/  FMUL.FTZ R39, R133, R124 ;  /* 0x0000007c85277220 */ /* 0x004fe40000410000 */
[----:B------:R1:W-:Y:S01]  /*43b0*/  MUFU.EX2 R126, R125 ;  /* 0x0000007d007e7308 */ /* 0x0003e20000000800 */
[----:B------:R-:W-:Y:S02]  /*43c0*/  FMUL.FTZ R124, R130, R14 ;  /* 0x0000000e827c7220 */ /* 0x000fe40000410000 */
[C---:B0-----:R-:W-:Y:S02]  /*43d0*/  FMUL.FTZ R148, R135.reuse, R148 ;  /* 0x0000009487947220 */ /* 0x041fe40000410000 */
[----:B------:R-:W-:Y:S02]  /*43e0*/  FMUL.FTZ R149, R135, R149 ;  /* 0x0000009587957220 */ /* 0x000fe40000410000 */
[----:B-1----:R-:W-:Y:S02]  /*43f0*/  FMUL.FTZ R125, R69, R171 ;  /* 0x000000ab457d7220 */ /* 0x002fe40000410000 */
[----:B------:R-:W-:-:S02]  /*4400*/  FMUL.FTZ R36, R132, R127 ;  /* 0x0000007f84247220 */ /* 0x000fc40000410000 */
[----:B------:R-:W-:Y:S01]  /*4410*/  FMUL.FTZ R236, R116, R125 ;  /* 0x0000007d74ec7220 */ /* 0x000fe20000410000 */
[----:B------:R0:W1:Y:S01]  /*4420*/  MUFU.EX2 R127, R124 ;  /* 0x0000007c007f7308 */ /* 0x0000620000000800 */
[----:B------:R-:W-:Y:S02]  /*4430*/  FMUL.FTZ R234, R71, R7 ;  /* 0x0000000747ea7220 */ /* 0x000fe40000410000 */
[-C--:B------:R-:W-:Y:S02]  /*4440*/  FMUL.FTZ R135, R237, R35.reuse ;  /* 0x00000023ed877220 */ /* 0x080fe40000410000 */
[----:B------:R-:W-:Y:S02]  /*4450*/  FMUL.FTZ R125, R236, R35 ;  /* 0x00000023ec7d7220 */ /* 0x000fe40000410000 */
[----:B------:R-:W-:Y:S02]  /*4460*/  FMUL.FTZ R234, R117, R234 ;  /* 0x000000ea75ea7220 */ /* 0x000fe40000410000 */
[----:B0-----:R-:W-:-:S02]  /*4470*/  FMUL.FTZ R124, R70, R7 ;  /* 0x00000007467c7220 */ /* 0x001fc40000410000 */
[----:B------:R-:W-:Y:S02]  /*4480*/  FFMA.FTZ R135, R236, R34, R135 ;  /* 0x00000022ec877223 */ /* 0x000fe40000010087 */
[----:B------:R-:W-:Y:S02]  /*4490*/  FMUL.FTZ R235, R117, R124 ;  /* 0x0000007c75eb7220 */ /* 0x000fe40000410000 */
[----:B------:R-:W-:Y:S02]  /*44a0*/  FFMA.FTZ R124, R237, R34, -R125 ;  /* 0x00000022ed7c7223 */ /* 0x000fe4000001087d */
[----:B------:R-:W-:Y:S02]  /*44b0*/  FADD.FTZ R135, R234, R135 ;  /* 0x00000087ea877221 */ /* 0x000fe40000010000 */
[----:B------:R-:W-:Y:S02]  /*44c0*/  FADD.FTZ R124, R235, R124 ;  /* 0x0000007ceb7c7221 */ /* 0x000fe40000010000 */
[----:B------:R-:W-:-:S02]  /*44d0*/  FMUL.FTZ R125, R37, R135 ;  /* 0x00000087257d7220 */ /* 0x000fc40000410000 */
[C---:B----4-:R-:W-:Y:S02]  /*44e0*/  FMUL.FTZ R146, R134.reuse, R146 ;  /* 0x0000009286927220 */ /* 0x050fe40000410000 */
[----:B------:R-:W-:Y:S02]  /*44f0*/  FMUL.FTZ R147, R134, R147 ;  /* 0x0000009386937220 */ /* 0x000fe40000410000 */
[-C--:B------:R-:W-:Y:S02]  /*4500*/  FMUL.FTZ R134, R37, R124.reuse ;  /* 0x0000007c25867220 */ /* 0x080fe40000410000 */
[C---:B------:R-:W-:Y:S02]  /*4510*/  FFMA.FTZ R124, R36.reuse, R124, -R125 ;  /* 0x0000007c247c7223 */ /* 0x040fe4000001087d */
[----:B------:R-:W-:Y:S02]  /*4520*/  FMUL.FTZ R125, R65, R8 ;  /* 0x00000008417d7220 */ /* 0x000fe40000410000 */
[----:B------:R-:W-:-:S02]  /*4530*/  FFMA.FTZ R135, R36, R135, R134 ;  /* 0x0000008724877223 */ /* 0x000fc40000010086 */
[----:B------:R-:W-:Y:S02]  /*4540*/  FMUL.FTZ R233, R64, R8 ;  /* 0x0000000840e97220 */ /* 0x000fe40000410000 */
[C---:B------:R-:W-:Y:S02]  /*4550*/  FMUL.FTZ R232, R118.reuse, R125 ;  /* 0x0000007d76e87220 */ /* 0x040fe40000410000 */
[----:B------:R-:W-:Y:S02]  /*4560*/  FMUL.FTZ R233, R118, R233 ;  /* 0x000000e976e97220 */ /* 0x000fe40000410000 */
[----:B------:R-:W-:Y:S02]  /*4570*/  FADD.FTZ R135, R232, R135 ;  /* 0x00000087e8877221 */ /* 0x000fe40000010000 */
[C---:B------:R-:W-:Y:S02]  /*4580*/  FMUL.FTZ R136, R130.reuse, R2 ;  /* 0x0000000282887220 */ /* 0x040fe40000410000 */
[----:B------:R-:W-:-:S02]  /*4590*/  FMUL.FTZ R137, R130, R0 ;  /* 0x0000000082897220 */ /* 0x000fc40000410000 */
[C---:B------:R-:W-:Y:S02]  /*45a0*/  FMUL.FTZ R138, R130.reuse, R10 ;  /* 0x0000000a828a7220 */ /* 0x040fe40000410000 */
[C---:B------:R-:W-:Y:S02]  /*45b0*/  FMUL.FTZ R139, R130.reuse, R11 ;  /* 0x0000000b828b7220 */ /* 0x040fe40000410000 */
[C---:B------:R-:W-:Y:S02]  /*45c0*/  FMUL.FTZ R142, R130.reuse, R12 ;  /* 0x0000000c828e7220 */ /* 0x040fe40000410000 */
[C---:B------:R-:W-:Y:S02]  /*45d0*/  FMUL.FTZ R132, R130.reuse, R15 ;  /* 0x0000000f82847220 */ /* 0x040fe40000410000 */
[C---:B------:R-:W-:Y:S02]  /*45e0*/  FMUL.FTZ R133, R130.reuse, R16 ;  /* 0x0000001082857220 */ /* 0x040fe40000410000 */
[----:B------:R-:W-:-:S02]  /*45f0*/  FMUL.FTZ R130, R130, R17 ;  /* 0x0000001182827220 */ /* 0x000fc40000410000 */
[----:B------:R-:W-:Y:S02]  /*4600*/  FADD.FTZ R124, R233, R124 ;  /* 0x0000007ce97c7221 */ /* 0x000fe40000010000 */
[----:B------:R-:W-:Y:S01]  /*4610*/  FMUL.FTZ R125, R39, R135 ;  /* 0x00000087277d7220 */ /* 0x000fe20000410000 */
[----:B------:R0:W2:Y:S01]  /*4620*/  MUFU.EX2 R169, R130 ;  /* 0x0000008200a97308 */ /* 0x0000a20000000800 */
[C---:B-1----:R-:W-:Y:S02]  /*4630*/  FMUL.FTZ R162, R127.reuse, R162 ;  /* 0x000000a27fa27220 */ /* 0x042fe40000410000 */
[----:B------:R-:W-:Y:S02]  /*4640*/  FMUL.FTZ R163, R127, R163 ;  /* 0x000000a37fa37220 */ /* 0x000fe40000410000 */
[----:B------:R-:W-:Y:S02]  /*4650*/  FMUL.FTZ R127, R39, R124 ;  /* 0x0000007c277f7220 */ /* 0x000fe40000410000 */
[----:B------:R-:W-:-:S02]  /*4660*/  FMUL.FTZ R230, R67, R9 ;  /* 0x0000000943e67220 */ /* 0x000fc40000410000 */
[----:B0-----:R-:W-:Y:S02]  /*4670*/  FFMA.FTZ R130, R38, R124, -R125 ;  /* 0x0000007c26827223 */ /* 0x001fe4000001087d */
[----:B------:R-:W-:Y:S02]  /*4680*/  FMUL.FTZ R124, R66, R9 ;  /* 0x00000009427c7220 */ /* 0x000fe40000410000 */
[----:B------:R-:W-:Y:S02]  /*4690*/  FFMA.FTZ R127, R38, R135, R127 ;  /* 0x00000087267f7223 */ /* 0x000fe4000001007f */
[C---:B------:R-:W-:Y:S02]  /*46a0*/  FMUL.FTZ R230, R119.reuse, R230 ;  /* 0x000000e677e67220 */ /* 0x040fe40000410000 */
[----:B------:R-:W-:Y:S02]  /*46b0*/  FMUL.FTZ R231, R119, R124 ;  /* 0x0000007c77e77220 */ /* 0x000fe40000410000 */
[----:B------:R-:W-:-:S02]  /*46c0*/  FMUL.FTZ R160, R126, R160 ;  /* 0x000000a07ea07220 */ /* 0x000fc40000410000 */
[----:B------:R-:W-:Y:S02]  /*46d0*/  FMUL.FTZ R161, R126, R161 ;  /* 0x000000a17ea17220 */ /* 0x000fe40000410000 */
[----:B------:R0:W1:Y:S01]  /*46e0*/  MUFU.SIN R126, R131 ;  /* 0x00000083007e7308 */ /* 0x0000620000000400 */
[----:B------:R-:W-:Y:S02]  /*46f0*/  FADD.FTZ R127, R230, R127 ;  /* 0x0000007fe67f7221 */ /* 0x000fe40000010000 */
[----:B------:R-:W-:Y:S02]  /*4700*/  FADD.FTZ R130, R231, R130 ;  /* 0x00000082e7827221 */ /* 0x000fe40000010000 */
[C---:B------:R-:W-:Y:S02]  /*4710*/  FMUL.FTZ R125, R147.reuse, R127 ;  /* 0x0000007f937d7220 */ /* 0x040fe40000410000 */
[-C--:B0-----:R-:W-:Y:S01]  /*4720*/  FMUL.FTZ R131, R147, R130.reuse ;  /* 0x0000008293837220 */ /* 0x081fe20000410000 */
[----:B------:R-:W0:Y:S01]  /*4730*/  MUFU.EX2 R133, R133 ;  /* 0x0000008500857308 */ /* 0x000e220000000800 */
[----:B------:R-:W-:-:S02]  /*4740*/  FFMA.FTZ R130, R146, R130, -R125 ;  /* 0x0000008292827223 */ /* 0x000fc4000001087d */
[----:B------:R-:W-:Y:S02]  /*4750*/  FFMA.FTZ R131, R146, R127, R131 ;  /* 0x0000007f92837223 */ /* 0x000fe40000010083 */
[----:B---3--:R-:W-:Y:S02]  /*4760*/  FMUL.FTZ R125, R61, R4 ;  /* 0x000000043d7d7220 */ /* 0x008fe40000410000 */
[-C--:B------:R-:W-:Y:S02]  /*4770*/  FMUL.FTZ R124, R140, R35.reuse ;  /* 0x000000238c7c7220 */ /* 0x080fe40000410000 */
[C---:B------:R-:W-:Y:S02]  /*4780*/  FMUL.FTZ R127, R141.reuse, R35 ;  /* 0x000000238d7f7220 */ /* 0x040fe40000410000 */
[----:B------:R-:W-:Y:S01]  /*4790*/  FMUL.FTZ R228, R112, R125 ;  /* 0x0000007d70e47220 */ /* 0x000fe20000410000 */
[----:B------:R-:W3:Y:S01]  /*47a0*/  MUFU.EX2 R136, R136 ;  /* 0x0000008800887308 */ /* 0x000ee20000000800 */
[----:B------:R-:W-:-:S02]  /*47b0*/  FFMA.FTZ R124, R141, R34, R124 ;  /* 0x000000228d7c7223 */ /* 0x000fc4000001007c */
[----:B------:R-:W-:Y:S02]  /*47c0*/  FMUL.FTZ R229, R60, R4 ;  /* 0x000000043ce57220 */ /* 0x000fe40000410000 */
[----:B------:R-:W-:Y:S02]  /*47d0*/  FFMA.FTZ R127, R140, R34, -R127 ;  /* 0x000000228c7f7223 */ /* 0x000fe4000001087f */
[C---:B--2---:R-:W-:Y:S02]  /*47e0*/  FMUL.FTZ R168, R169.reuse, R168 ;  /* 0x000000a8a9a87220 */ /* 0x044fe40000410000 */
[----:B-1----:R-:W-:Y:S01]  /*47f0*/  FMUL.FTZ R169, R169, R126 ;  /* 0x0000007ea9a97220 */ /* 0x002fe20000410000 */
[----:B------:R-:W1:Y:S01]  /*4800*/  MUFU.EX2 R132, R132 ;  /* 0x0000008400847308 */ /* 0x000e620000000800 */
[----:B------:R-:W-:Y:S02]  /*4810*/  FADD.FTZ R126, R228, R131 ;  /* 0x00000083e47e7221 */ /* 0x000fe40000010000 */
[----:B------:R-:W-:-:S02]  /*4820*/  FMUL.FTZ R125, R37, R124 ;  /* 0x0000007c257d7220 */ /* 0x000fc40000410000 */
[----:B------:R-:W-:Y:S02]  /*4830*/  FMUL.FTZ R229, R112, R229 ;  /* 0x000000e570e57220 */ /* 0x000fe40000410000 */
[-C--:B------:R-:W-:Y:S02]  /*4840*/  FMUL.FTZ R131, R37, R127.reuse ;  /* 0x0000007f25837220 */ /* 0x080fe40000410000 */
[C---:B------:R-:W-:Y:S02]  /*4850*/  FFMA.FTZ R125, R36.reuse, R127, -R125 ;  /* 0x0000007f247d7223 */ /* 0x040fe4000001087d */
[----:B------:R-:W-:Y:S02]  /*4860*/  FADD.FTZ R130, R229, R130 ;  /* 0x00000082e5827221 */ /* 0x000fe40000010000 */
[----:B------:R-:W-:Y:S02]  /*4870*/  FFMA.FTZ R131, R36, R124, R131 ;  /* 0x0000007c24837223 */ /* 0x000fe40000010083 */
[----:B------:R-:W-:-:S02]  /*4880*/  FMUL.FTZ R127, R149, R126 ;  /* 0x0000007e957f7220 */ /* 0x000fc40000410000 */
[----:B------:R-:W-:Y:S02]  /*4890*/  FMUL.FTZ R124, R62, R3 ;  /* 0x000000033e7c7220 */ /* 0x000fe40000410000 */
[C---:B0-----:R-:W-:Y:S02]  /*48a0*/  FMUL.FTZ R166, R133.reuse, R166 ;  /* 0x000000a685a67220 */ /* 0x041fe40000410000 */
[----:B------:R-:W-:Y:S01]  /*48b0*/  FMUL.FTZ R167, R133, R167 ;  /* 0x000000a785a77220 */ /* 0x000fe20000410000 */
[----:B------:R-:W0:Y:S01]  /*48c0*/  MUFU.EX2 R137, R137 ;  /* 0x0000008900897308 */ /* 0x000e220000000800 */
[-C--:B------:R-:W-:Y:S02]  /*48d0*/  FMUL.FTZ R133, R149, R130.reuse ;  /* 0x0000008295857220 */ /* 0x080fe40000410000 */
[----:B------:R-:W-:Y:S02]  /*48e0*/  FMUL.FTZ R226, R63, R3 ;  /* 0x000000033fe27220 */ /* 0x000fe40000410000 */
[----:B------:R-:W-:-:S02]  /*48f0*/  FFMA.FTZ R130, R148, R130, -R127 ;  /* 0x0000008294827223 */ /* 0x000fc4000001087f */
[----:B------:R-:W-:Y:S02]  /*4900*/  FMUL.FTZ R227, R113, R124 ;  /* 0x0000007c71e37220 */ /* 0x000fe40000410000 */
[----:B------:R-:W-:Y:S02]  /*4910*/  FFMA.FTZ R133, R148, R126, R133 ;  /* 0x0000007e94857223 */ /* 0x000fe40000010085 */
[----:B------:R-:W-:Y:S02]  /*4920*/  FMUL.FTZ R124, R39, R131 ;  /* 0x00000083277c7220 */ /* 0x000fe40000410000 */
[----:B------:R-:W-:Y:S02]  /*4930*/  FMUL.FTZ R226, R113, R226 ;  /* 0x000000e271e27220 */ /* 0x000fe40000410000 */
[----:B---3--:R-:W-:Y:S02]  /*4940*/  FMUL.FTZ R151, R136, R151 ;  /* 0x0000009788977220 */ /* 0x008fe40000410000 */
[----:B------:R-:W-:-:S02]  /*4950*/  FADD.FTZ R130, R227, R130 ;  /* 0x00000082e3827221 */ /* 0x000fc40000010000 */
[C---:B-1----:R-:W-:Y:S02]  /*4960*/  FMUL.FTZ R164, R132.reuse, R164 ;  /* 0x000000a484a47220 */ /* 0x042fe40000410000 */
[----:B------:R-:W-:Y:S02]  /*4970*/  FMUL.FTZ R165, R132, R165 ;  /* 0x000000a584a57220 */ /* 0x000fe40000410000 */
[-C--:B------:R-:W-:Y:S02]  /*4980*/  FMUL.FTZ R126, R39, R125.reuse ;  /* 0x0000007d277e7220 */ /* 0x080fe40000410000 */
[----:B------:R-:W-:Y:S02]  /*4990*/  FFMA.FTZ R124, R38, R125, -R124 ;  /* 0x0000007d267c7223 */ /* 0x000fe4000001087c */
[----:B------:R-:W-:Y:S02]  /*49a0*/  FADD.FTZ R133, R226, R133 ;  /* 0x00000085e2857221 */ /* 0x000fe40000010000 */
[----:B------:R-:W-:-:S02]  /*49b0*/  FMUL.FTZ R150, R136, R150 ;  /* 0x0000009688967220 */ /* 0x000fc40000410000 */
[----:B------:R-:W-:Y:S02]  /*49c0*/  FMUL.FTZ R132, R151, R130 ;  /* 0x0000008297847220 */ /* 0x000fe40000410000 */
[-C--:B------:R-:W-:Y:S01]  /*49d0*/  FMUL.FTZ R125, R57, R2.reuse ;  /* 0x00000002397d7220 */ /* 0x080fe20000410000 */
[----:B------:R-:W1:Y:S01]  /*49e0*/  MUFU.EX2 R138, R138 ;  /* 0x0000008a008a7308 */ /* 0x000e620000000800 */
[----:B------:R-:W-:Y:S02]  /*49f0*/  FFMA.FTZ R126, R38, R131, R126 ;  /* 0x00000083267e7223 */ /* 0x000fe4000001007e */
[-C--:B------:R-:W-:Y:S02]  /*4a00*/  FMUL.FTZ R127, R151, R133.reuse ;  /* 0x00000085977f7220 */ /* 0x080fe40000410000 */
[----:B------:R-:W-:Y:S02]  /*4a10*/  FMUL.FTZ R225, R56, R2 ;  /* 0x0000000238e17220 */ /* 0x000fe40000410000 */
[----:B------:R-:W-:-:S02]  /*4a20*/  FFMA.FTZ R133, R150, R133, R132 ;  /* 0x0000008596857223 */ /* 0x000fc40000010084 */
[----:B------:R-:W-:Y:S02]  /*4a30*/  FMUL.FTZ R224, R114, R125 ;  /* 0x0000007d72e07220 */ /* 0x000fe40000410000 */
[----:B------:R-:W-:Y:S02]  /*4a40*/  FFMA.FTZ R130, R150, R130, -R127 ;  /* 0x0000008296827223 */ /* 0x000fe4000001087f */
[----:B------:R-:W-:Y:S02]  /*4a50*/  FMUL.FTZ R125, R147, R126 ;  /* 0x0000007e937d7220 */ /* 0x000fe40000410000 */
[----:B------:R-:W-:Y:S02]  /*4a60*/  FMUL.FTZ R225, R114, R225 ;  /* 0x000000e172e17220 */ /* 0x000fe40000410000 */
[----:B0-----:R-:W-:Y:S02]  /*4a70*/  FMUL.FTZ R153, R137, R153 ;  /* 0x0000009989997220 */ /* 0x001fe40000410000 */
[----:B------:R-:W-:-:S02]  /*4a80*/  FADD.FTZ R133, R224, R133 ;  /* 0x00000085e0857221 */ /* 0x000fc40000010000 */
[-C--:B------:R-:W-:Y:S02]  /*4a90*/  FMUL.FTZ R127, R147, R124.reuse ;  /* 0x0000007c937f7220 */ /* 0x080fe40000410000 */
[----:B------:R-:W-:Y:S02]  /*4aa0*/  FFMA.FTZ R125, R146, R124, -R125 ;  /* 0x0000007c927d7223 */ /* 0x000fe4000001087d */
[----:B------:R-:W-:Y:S02]  /*4ab0*/  FADD.FTZ R130, R225, R130 ;  /* 0x00000082e1827221 */ /* 0x000fe40000010000 */
[----:B------:R-:W-:Y:S02]  /*4ac0*/  FMUL.FTZ R152, R137, R152 ;  /* 0x0000009889987220 */ /* 0x000fe40000410000 */
[----:B------:R-:W-:Y:S02]  /*4ad0*/  FMUL.FTZ R131, R153, R133 ;  /* 0x0000008599837220 */ /* 0x000fe40000410000 */
[----:B------:R-:W-:-:S02]  /*4ae0*/  FMUL.FTZ R124, R58, R0 ;  /* 0x000000003a7c7220 */ /* 0x000fc40000410000 */
[----:B------:R-:W-:Y:S01]  /*4af0*/  FFMA.FTZ R127, R146, R126, R127 ;  /* 0x0000007e927f7223 */ /* 0x000fe2000001007f */
[----:B------:R-:W0:Y:S01]  /*4b00*/  MUFU.EX2 R139, R139 ;  /* 0x0000008b008b7308 */ /* 0x000e220000000800 */
[----:B------:R-:W-:Y:S02]  /*4b10*/  FMUL.FTZ R126, R153, R130 ;  /* 0x00000082997e7220 */ /* 0x000fe40000410000 */
[----:B------:R-:W-:Y:S02]  /*4b20*/  FMUL.FTZ R222, R59, R0 ;  /* 0x000000003bde7220 */ /* 0x000fe40000410000 */
[C---:B------:R-:W-:Y:S02]  /*4b30*/  FFMA.FTZ R130, R152.reuse, R130, -R131 ;  /* 0x0000008298827223 */ /* 0x040fe40000010883 */
[----:B------:R-:W-:Y:S02]  /*4b40*/  FMUL.FTZ R223, R115, R124 ;  /* 0x0000007c73df7220 */ /* 0x000fe40000410000 */
[----:B------:R-:W-:-:S02]  /*4b50*/  FFMA.FTZ R133, R152, R133, R126 ;  /* 0x0000008598857223 */ /* 0x000fc4000001007e */
[----:B------:R-:W-:Y:S02]  /*4b60*/  FMUL.FTZ R124, R149, R127 ;  /* 0x0000007f957c7220 */ /* 0x000fe40000410000 */
[----:B------:R-:W-:Y:S02]  /*4b70*/  FMUL.FTZ R222, R115, R222 ;  /* 0x000000de73de7220 */ /* 0x000fe40000410000 */
[----:B-1----:R-:W-:Y:S02]  /*4b80*/  FMUL.FTZ R155, R138, R155 ;  /* 0x0000009b8a9b7220 */ /* 0x002fe40000410000 */
[----:B------:R-:W-:Y:S02]  /*4b90*/  FADD.FTZ R130, R223, R130 ;  /* 0x00000082df827221 */ /* 0x000fe40000010000 */
[-C--:B------:R-:W-:Y:S02]  /*4ba0*/  FMUL.FTZ R126, R149, R125.reuse ;  /* 0x0000007d957e7220 */ /* 0x080fe40000410000 */
[----:B------:R-:W-:-:S02]  /*4bb0*/  FFMA.FTZ R124, R148, R125, -R124 ;  /* 0x0000007d947c7223 */ /* 0x000fc4000001087c */
[----:B------:R-:W-:Y:S02]  /*4bc0*/  FADD.FTZ R133, R222, R133 ;  /* 0x00000085de857221 */ /* 0x000fe40000010000 */
[----:B------:R-:W-:Y:S02]  /*4bd0*/  FMUL.FTZ R154, R138, R154 ;  /* 0x0000009a8a9a7220 */ /* 0x000fe40000410000 */
[----:B------:R-:W-:Y:S02]  /*4be0*/  FMUL.FTZ R131, R155, R130 ;  /* 0x000000829b837220 */ /* 0x000fe40000410000 */
[----:B------:R-:W-:Y:S02]  /*4bf0*/  FMUL.FTZ R125, R53, R10 ;  /* 0x0000000a357d7220 */ /* 0x000fe40000410000 */
[----:B------:R-:W-:Y:S01]  /*4c00*/  FFMA.FTZ R126, R148, R127, R126 ;  /* 0x0000007f947e7223 */ /* 0x000fe2000001007e */
[----:B------:R-:W1:Y:S01]  /*4c10*/  MUFU.EX2 R142, R142 ;  /* 0x0000008e008e7308 */ /* 0x000e620000000800 */
[----:B------:R-:W-:-:S02]  /*4c20*/  FMUL.FTZ R127, R155, R133 ;  /* 0x000000859b7f7220 */ /* 0x000fc40000410000 */
[----:B------:R-:W-:Y:S02]  /*4c30*/  FMUL.FTZ R221, R52, R10 ;  /* 0x0000000a34dd7220 */ /* 0x000fe40000410000 */
[----:B------:R-:W-:Y:S02]  /*4c40*/  FFMA.FTZ R131, R154, R133, R131 ;  /* 0x000000859a837223 */ /* 0x000fe40000010083 */
[----:B------:R-:W-:Y:S02]  /*4c50*/  FMUL.FTZ R220, R108, R125 ;  /* 0x0000007d6cdc7220 */ /* 0x000fe40000410000 */
[----:B------:R-:W-:Y:S02]  /*4c60*/  FFMA.FTZ R130, R154, R130, -R127 ;  /* 0x000000829a827223 */ /* 0x000fe4000001087f */
[----:B------:R-:W-:Y:S02]  /*4c70*/  FMUL.FTZ R125, R151, R126 ;  /* 0x0000007e977d7220 */ /* 0x000fe40000410000 */
[----:B------:R-:W-:-:S02]  /*4c80*/  FMUL.FTZ R221, R108, R221 ;  /* 0x000000dd6cdd7220 */ /* 0x000fc40000410000 */
[----:B0-----:R-:W-:Y:S02]  /*4c90*/  FMUL.FTZ R157, R139, R157 ;  /* 0x0000009d8b9d7220 */ /* 0x001fe40000410000 */
[----:B------:R-:W-:Y:S02]  /*4ca0*/  FADD.FTZ R131, R220, R131 ;  /* 0x00000083dc837221 */ /* 0x000fe40000010000 */
[-C--:B------:R-:W-:Y:S02]  /*4cb0*/  FMUL.FTZ R127, R151, R124.reuse ;  /* 0x0000007c977f7220 */ /* 0x080fe40000410000 */
[----:B------:R-:W-:Y:S02]  /*4cc0*/  FFMA.FTZ R125, R150, R124, -R125 ;  /* 0x0000007c967d7223 */ /* 0x000fe4000001087d */
[----:B------:R-:W-:Y:S02]  /*4cd0*/  FADD.FTZ R130, R221, R130 ;  /* 0x00000082dd827221 */ /* 0x000fe40000010000 */
[----:B------:R-:W-:-:S02]  /*4ce0*/  FMUL.FTZ R156, R139, R156 ;  /* 0x0000009c8b9c7220 */ /* 0x000fc40000410000 */
[C---:B------:R-:W-:Y:S02]  /*4cf0*/  FMUL.FTZ R133, R157.reuse, R131 ;  /* 0x000000839d857220 */ /* 0x040fe40000410000 */
[-C--:B------:R-:W-:Y:S02]  /*4d00*/  FMUL.FTZ R124, R54, R11.reuse ;  /* 0x0000000b367c7220 */ /* 0x080fe40000410000 */
[----:B------:R-:W-:Y:S02]  /*4d10*/  FFMA.FTZ R127, R150, R126, R127 ;  /* 0x0000007e967f7223 */ /* 0x000fe4000001007f */
[-C--:B------:R-:W-:Y:S02]  /*4d20*/  FMUL.FTZ R126, R157, R130.reuse ;  /* 0x000000829d7e7220 */ /* 0x080fe40000410000 */
[----:B------:R-:W-:Y:S02]  /*4d30*/  FMUL.FTZ R218, R55, R11 ;  /* 0x0000000b37da7220 */ /* 0x000fe40000410000 */
[----:B------:R-:W-:-:S02]  /*4d40*/  FFMA.FTZ R130, R156, R130, -R133 ;  /* 0x000000829c827223 */ /* 0x000fc40000010885 */
[----:B------:R-:W-:Y:S02]  /*4d50*/  FMUL.FTZ R219, R109, R124 ;  /* 0x0000007c6ddb7220 */ /* 0x000fe40000410000 */
[----:B------:R-:W-:Y:S02]  /*4d60*/  FFMA.FTZ R131, R156, R131, R126 ;  /* 0x000000839c837223 */ /* 0x000fe4000001007e */
[----:B------:R-:W-:Y:S02]  /*4d70*/  FMUL.FTZ R124, R153, R127 ;  /* 0x0000007f997c7220 */ /* 0x000fe40000410000 */
[----:B------:R-:W-:Y:S02]  /*4d80*/  FMUL.FTZ R218, R109, R218 ;  /* 0x000000da6dda7220 */ /* 0x000fe40000410000 */
[----:B-1----:R-:W-:Y:S02]  /*4d90*/  FMUL.FTZ R159, R142, R159 ;  /* 0x0000009f8e9f7220 */ /* 0x002fe40000410000 */
[----:B------:R-:W-:-:S02]  /*4da0*/  FADD.FTZ R130, R219, R130 ;  /* 0x00000082db827221 */ /* 0x000fc40000010000 */
[-C--:B------:R-:W-:Y:S02]  /*4db0*/  FMUL.FTZ R126, R153, R125.reuse ;  /* 0x0000007d997e7220 */ /* 0x080fe40000410000 */
[----:B------:R-:W-:Y:S02]  /*4dc0*/  FFMA.FTZ R124, R152, R125, -R124 ;  /* 0x0000007d987c7223 */ /* 0x000fe4000001087c */
[----:B------:R-:W-:Y:S02]  /*4dd0*/  FADD.FTZ R131, R218, R131 ;  /* 0x00000083da837221 */ /* 0x000fe40000010000 */
[----:B------:R-:W-:Y:S02]  /*4de0*/  FMUL.FTZ R158, R142, R158 ;  /* 0x0000009e8e9e7220 */ /* 0x000fe40000410000 */
[----:B------:R-:W-:Y:S02]  /*4df0*/  FMUL.FTZ R132, R159, R130 ;  /* 0x000000829f847220 */ /* 0x000fe40000410000 */
[----:B------:R-:W-:-:S02]  /*4e00*/  FMUL.FTZ R125, R49, R12 ;  /* 0x0000000c317d7220 */ /* 0x000fc40000410000 */
[----:B------:R-:W-:Y:S02]  /*4e10*/  FFMA.FTZ R126, R152, R127, R126 ;  /* 0x0000007f987e7223 */ /* 0x000fe4000001007e */
[-C--:B------:R-:W-:Y:S02]  /*4e20*/  FMUL.FTZ R127, R159, R131.reuse ;  /* 0x000000839f7f7220 */ /* 0x080fe40000410000 */
[----:B------:R-:W-:Y:S02]  /*4e30*/  FFMA.FTZ R131, R158, R131, R132 ;  /* 0x000000839e837223 */ /* 0x000fe40000010084 */
[----:B------:R-:W-:Y:S02]  /*4e40*/  FMUL.FTZ R217, R48, R12 ;  /* 0x0000000c30d97220 */ /* 0x000fe40000410000 */
[----:B------:R-:W-:Y:S02]  /*4e50*/  FMUL.FTZ R212, R110, R125 ;  /* 0x0000007d6ed47220 */ /* 0x000fe40000410000 */
[----:B------:R-:W-:-:S02]  /*4e60*/  FMUL.FTZ R125, R155, R126 ;  /* 0x0000007e9b7d7220 */ /* 0x000fc40000410000 */
[----:B------:R-:W-:Y:S02]  /*4e70*/  FFMA.FTZ R130, R158, R130, -R127 ;  /* 0x000000829e827223 */ /* 0x000fe4000001087f */
[----:B------:R-:W-:Y:S02]  /*4e80*/  FMUL.FTZ R217, R110, R217 ;  /* 0x000000d96ed97220 */ /* 0x000fe40000410000 */
[----:B------:R-:W-:Y:S02]  /*4e90*/  FADD.FTZ R131, R212, R131 ;  /* 0x00000083d4837221 */ /* 0x000fe40000010000 */
[-C--:B------:R-:W-:Y:S02]  /*4ea0*/  FMUL.FTZ R127, R155, R124.reuse ;  /* 0x0000007c9b7f7220 */ /* 0x080fe40000410000 */
[----:B------:R-:W-:Y:S02]  /*4eb0*/  FFMA.FTZ R125, R154, R124, -R125 ;  /* 0x0000007c9a7d7223 */ /* 0x000fe4000001087d */
[----:B------:R-:W-:-:S02]  /*4ec0*/  FADD.FTZ R130, R217, R130 ;  /* 0x00000082d9827221 */ /* 0x000fc40000010000 */
[----:B------:R-:W-:Y:S02]  /*4ed0*/  FMUL.FTZ R133, R161, R131 ;  /* 0x00000083a1857220 */ /* 0x000fe40000410000 */
[----:B------:R-:W-:Y:S02]  /*4ee0*/  FFMA.FTZ R127, R154, R126, R127 ;  /* 0x0000007e9a7f7223 */ /* 0x000fe4000001007f */
[----:B------:R-:W-:Y:S02]  /*4ef0*/  FMUL.FTZ R126, R157, R125 ;  /* 0x0000007d9d7e7220 */ /* 0x000fe40000410000 */
[-C--:B------:R-:W-:Y:S02]  /*4f00*/  FFMA.FTZ R133, R160, R130.reuse, -R133 ;  /* 0x00000082a0857223 */ /* 0x080fe40000010885 */
[----:B------:R-:W-:Y:S02]  /*4f10*/  FMUL.FTZ R214, R50, R13 ;  /* 0x0000000d32d67220 */ /* 0x000fe40000410000 */
[----:B------:R-:W-:-:S02]  /*4f20*/  FMUL.FTZ R130, R161, R130 ;  /* 0x00000082a1827220 */ /* 0x000fc40000410000 */
[----:B------:R-:W-:Y:S02]  /*4f30*/  FMUL.FTZ R124, R51, R13 ;  /* 0x0000000d337c7220 */ /* 0x000fe40000410000 */
[-C--:B------:R-:W-:Y:S02]  /*4f40*/  FFMA.FTZ R126, R156, R127.reuse, R126 ;  /* 0x0000007f9c7e7223 */ /* 0x080fe4000001007e */
[----:B------:R-:W-:Y:S02]  /*4f50*/  FMUL.FTZ R127, R157, R127 ;  /* 0x0000007f9d7f7220 */ /* 0x000fe40000410000 */
[----:B------:R-:W-:Y:S02]  /*4f60*/  FFMA.FTZ R130, R160, R131, R130 ;  /* 0x00000083a0827223 */ /* 0x000fe40000010082 */
[C---:B------:R-:W-:Y:S02]  /*4f70*/  FMUL.FTZ R213, R111.reuse, R124 ;  /* 0x0000007c6fd57220 */ /* 0x040fe40000410000 */
[----:B------:R-:W-:-:S02]  /*4f80*/  FMUL.FTZ R214, R111, R214 ;  /* 0x000000d66fd67220 */ /* 0x000fc40000410000 */
[----:B------:R-:W-:Y:S02]  /*4f90*/  FFMA.FTZ R127, R156, R125, -R127 ;  /* 0x0000007d9c7f7223 */ /* 0x000fe4000001087f */
[----:B------:R-:W-:Y:S02]  /*4fa0*/  FMUL.FTZ R124, R159, R126 ;  /* 0x0000007e9f7c7220 */ /* 0x000fe40000410000 */
[----:B------:R-:W-:Y:S02]  /*4fb0*/  FADD.FTZ R130, R213, R130 ;  /* 0x00000082d5827221 */ /* 0x000fe40000010000 */
[----:B------:R-:W-:Y:S02]  /*4fc0*/  FADD.FTZ R133, R214, R133 ;  /* 0x00000085d6857221 */ /* 0x000fe40000010000 */
[-C--:B------:R-:W-:Y:S02]  /*4fd0*/  FMUL.FTZ R125, R159, R127.reuse ;  /* 0x0000007f9f7d7220 */ /* 0x080fe40000410000 */
[----:B------:R-:W-:-:S02]  /*4fe0*/  FFMA.FTZ R124, R158, R127, -R124 ;  /* 0x0000007f9e7c7223 */ /* 0x000fc4000001087c */
[C---:B------:R-:W-:Y:S02]  /*4ff0*/  FMUL.FTZ R127, R163.reuse, R130 ;  /* 0x00000082a37f7220 */ /* 0x040fe40000410000 */
[-C--:B------:R-:W-:Y:S02]  /*5000*/  FMUL.FTZ R131, R163, R133.reuse ;  /* 0x00000085a3837220 */ /* 0x080fe40000410000 */
[----:B------:R-:W-:Y:S02]  /*5010*/  FMUL.FTZ R215, R45, R14 ;  /* 0x0000000e2dd77220 */ /* 0x000fe40000410000 */
[----:B------:R-:W-:Y:S01]  /*5020*/  FFMA.FTZ R126, R158, R126, R125 ;  /* 0x0000007e9e7e7223 */ /* 0x000fe2000001007d */
[----:B------:R-:W-:Y:S01]  /*5030*/  ISETP.NE.AND P0, PT, R6, 0x7f, PT ;  /* 0x0000007f0600780c */ /* 0x000fe20003f05270 */
[C---:B------:R-:W-:Y:S02]  /*5040*/  FFMA.FTZ R133, R162.reuse, R133, -R127 ;  /* 0x00000085a2857223 */ /* 0x040fe4000001087f */
[----:B------:R-:W-:-:S02]  /*5050*/  FFMA.FTZ R130, R162, R130, R131 ;  /* 0x00000082a2827223 */ /* 0x000fc40000010083 */
[----:B------:R-:W-:Y:S02]  /*5060*/  FMUL.FTZ R125, R44, R14 ;  /* 0x0000000e2c7d7220 */ /* 0x000fe40000410000 */
[C---:B------:R-:W-:Y:S02]  /*5070*/  FMUL.FTZ R215, R104.reuse, R215 ;  /* 0x000000d768d77220 */ /* 0x040fe40000410000 */
[C---:B------:R-:W-:Y:S02]  /*5080*/  FMUL.FTZ R127, R161.reuse, R126 ;  /* 0x0000007ea17f7220 */ /* 0x040fe40000410000 */
[----:B------:R-:W-:Y:S02]  /*5090*/  FMUL.FTZ R131, R161, R124 ;  /* 0x0000007ca1837220 */ /* 0x000fe40000410000 */
[----:B------:R-:W-:Y:S01]  /*50a0*/  FMUL.FTZ R216, R104, R125 ;  /* 0x0000007d68d87220 */ /* 0x000fe20000410000 */
[----:B------:R0:W1:Y:S01]  /*50b0*/  @P0 LDS.64 R144, [R6.X8+0xa888] ;  /* 0x00a8880006900984 */ /* 0x0000620000008a00 */
[----:B------:R-:W-:-:S02]  /*50c0*/  FADD.FTZ R130, R215, R130 ;  /* 0x00000082d7827221 */ /* 0x000fc40000010000 */
[C---:B------:R-:W-:Y:S02]  /*50d0*/  FFMA.FTZ R127, R160.reuse, R124, -R127 ;  /* 0x0000007ca07f7223 */ /* 0x040fe4000001087f */
[----:B------:R-:W-:Y:S02]  /*50e0*/  FFMA.FTZ R131, R160, R126, R131 ;  /* 0x0000007ea0837223 */ /* 0x000fe40000010083 */
[----:B------:R-:W-:Y:S02]  /*50f0*/  FADD.FTZ R133, R216, R133 ;  /* 0x00000085d8857221 */ /* 0x000fe40000010000 */
[----:B------:R-:W-:Y:S02]  /*5100*/  FMUL.FTZ R126, R165, R130 ;  /* 0x00000082a57e7220 */ /* 0x000fe40000410000 */
[----:B------:R-:W-:Y:S02]  /*5110*/  FMUL.FTZ R125, R163, R127 ;  /* 0x0000007fa37d7220 */ /* 0x000fe40000410000 */
[----:B------:R-:W-:-:S02]  /*5120*/  FMUL.FTZ R210, R46, R15 ;  /* 0x0000000f2ed27220 */ /* 0x000fc40000410000 */
[----:B------:R-:W-:Y:S02]  /*5130*/  FFMA.FTZ R135, R164, R133, -R126 ;  /* 0x00000085a4877223 */ /* 0x000fe4000001087e */
[----:B------:R-:W-:Y:S02]  /*5140*/  FMUL.FTZ R124, R47, R15 ;  /* 0x0000000f2f7c7220 */ /* 0x000fe40000410000 */
[-C--:B------:R-:W-:Y:S02]  /*5150*/  FFMA.FTZ R126, R162, R131.reuse, R125 ;  /* 0x00000083a27e7223 */ /* 0x080fe4000001007d */
[----:B------:R-:W-:Y:S02]  /*5160*/  FMUL.FTZ R131, R163, R131 ;  /* 0x00000083a3837220 */ /* 0x000fe40000410000 */
[----:B------:R-:W-:Y:S02]  /*5170*/  FMUL.FTZ R133, R165, R133 ;  /* 0x00000085a5857220 */ /* 0x000fe40000410000 */
[----:B------:R-:W-:-:S02]  /*5180*/  FMUL.FTZ R210, R105, R210 ;  /* 0x000000d269d27220 */ /* 0x000fc40000410000 */
[----:B------:R-:W-:Y:S02]  /*5190*/  FMUL.FTZ R211, R105, R124 ;  /* 0x0000007c69d37220 */ /* 0x000fe40000410000 */
[----:B------:R-:W-:Y:S02]  /*51a0*/  FFMA.FTZ R131, R162, R127, -R131 ;  /* 0x0000007fa2837223 */ /* 0x000fe40000010883 */
[----:B------:R-:W-:Y:S02]  /*51b0*/  FMUL.FTZ R124, R165, R126 ;  /* 0x0000007ea57c7220 */ /* 0x000fe40000410000 */
[----:B------:R-:W-:Y:S02]  /*51c0*/  FFMA.FTZ R130, R164, R130, R133 ;  /* 0x00000082a4827223 */ /* 0x000fe40000010085 */
[----:B------:R-:W-:Y:S02]  /*51d0*/  FADD.FTZ R135, R210, R135 ;  /* 0x00000087d2877221 */ /* 0x000fe40000010000 */
[----:B------:R-:W-:-:S02]  /*51e0*/  FFMA.FTZ R124, R164, R131, -R124 ;  /* 0x00000083a47c7223 */ /* 0x000fc4000001087c */
[----:B------:R-:W-:Y:S02]  /*51f0*/  FMUL.FTZ R131, R165, R131 ;  /* 0x00000083a5837220 */ /* 0x000fe40000410000 */
[----:B------:R-:W-:Y:S02]  /*5200*/  FADD.FTZ R130, R211, R130 ;  /* 0x00000082d3827221 */ /* 0x000fe40000010000 */
[----:B------:R-:W-:Y:S02]  /*5210*/  FMUL.FTZ R127, R167, R135 ;  /* 0x00000087a77f7220 */ /* 0x000fe40000410000 */
[----:B------:R-:W-:Y:S02]  /*5220*/  FMUL.FTZ R125, R41, R16 ;  /* 0x00000010297d7220 */ /* 0x000fe40000410000 */
[----:B------:R-:W-:Y:S02]  /*5230*/  FFMA.FTZ R131, R164, R126, R131 ;  /* 0x0000007ea4837223 */ /* 0x000fe40000010083 */
[----:B------:R-:W-:-:S02]  /*5240*/  FFMA.FTZ R127, R166, R130, R127 ;  /* 0x00000082a67f7223 */ /* 0x000fc4000001007f */
[C---:B------:R-:W-:Y:S02]  /*5250*/  FMUL.FTZ R130, R167.reuse, R130 ;  /* 0x00000082a7827220 */ /* 0x040fe40000410000 */
[----:B------:R-:W-:Y:S02]  /*5260*/  FMUL.FTZ R209, R40, R16 ;  /* 0x0000001028d17220 */ /* 0x000fe40000410000 */
[----:B------:R-:W-:Y:S02]  /*5270*/  FMUL.FTZ R142, R106, R125 ;  /* 0x0000007d6a8e7220 */ /* 0x000fe40000410000 */
[----:B------:R-:W-:Y:S02]  /*5280*/  FMUL.FTZ R125, R167, R131 ;  /* 0x00000083a77d7220 */ /* 0x000fe40000410000 */
[----:B------:R-:W-:Y:S02]  /*5290*/  FFMA.FTZ R130, R166, R135, -R130 ;  /* 0x00000087a6827223 */ /* 0x000fe40000010882 */
[----:B------:R-:W-:-:S02]  /*52a0*/  FMUL.FTZ R209, R106, R209 ;  /* 0x000000d16ad17220 */ /* 0x000fc40000410000 */
[----:B------:R-:W-:Y:S02]  /*52b0*/  FADD.FTZ R132, R142, R127 ;  /* 0x0000007f8e847221 */ /* 0x000fe40000010000 */
[-C--:B------:R-:W-:Y:S02]  /*52c0*/  FMUL.FTZ R127, R167, R124.reuse ;  /* 0x0000007ca77f7220 */ /* 0x080fe40000410000 */
[C---:B------:R-:W-:Y:S02]  /*52d0*/  FFMA.FTZ R126, R166.reuse, R124, -R125 ;  /* 0x0000007ca67e7223 */ /* 0x040fe4000001087d */
[----:B------:R-:W-:Y:S02]  /*52e0*/  FADD.FTZ R130, R209, R130 ;  /* 0x00000082d1827221 */ /* 0x000fe40000010000 */
[----:B------:R-:W-:Y:S02]  /*52f0*/  FFMA.FTZ R127, R166, R131, R127 ;  /* 0x00000083a67f7223 */ /* 0x000fe4000001007f */
[----:B------:R-:W-:-:S02]  /*5300*/  FMUL.FTZ R125, R169, R126 ;  /* 0x0000007ea97d7220 */ /* 0x000fc40000410000 */
[C---:B------:R-:W-:Y:S02]  /*5310*/  FMUL.FTZ R133, R169.reuse, R132 ;  /* 0x00000084a9857220 */ /* 0x040fe40000410000 */
[-C--:B------:R-:W-:Y:S02]  /*5320*/  FMUL.FTZ R131, R169, R130.reuse ;  /* 0x00000082a9837220 */ /* 0x080fe40000410000 */
[-C--:B------:R-:W-:Y:S02]  /*5330*/  FMUL.FTZ R208, R42, R17.reuse ;  /* 0x000000112ad07220 */ /* 0x080fe40000410000 */
[----:B------:R-:W-:Y:S02]  /*5340*/  FMUL.FTZ R124, R43, R17 ;  /* 0x000000112b7c7220 */ /* 0x000fe40000410000 */
[CC--:B------:R-:W-:Y:S02]  /*5350*/  FFMA.FTZ R125, R168.reuse, R127.reuse, R125 ;  /* 0x0000007fa87d7223 */ /* 0x0c0fe4000001007d */
[----:B------:R-:W-:Y:S01]  /*5360*/  FMUL.FTZ R127, R169, R127 ;  /* 0x0000007fa97f7220 */ /* 0x000fe20000410000 */
[----:B------:R-:W-:Y:S01]  /*5370*/  BSSY B0, `(.L_x_3217) ;  /* 0x0000016000007945 */ /* 0x000fe20003800000 */
[----:B------:R-:W-:-:S02]  /*5380*/  FFMA.FTZ R133, R168, R130, -R133 ;  /* 0x00000082a8857223 */ /* 0x000fc40000010885 */
[----:B------:R-:W-:Y:S02]  /*5390*/  FFMA.FTZ R132, R168, R132, R131 ;  /* 0x00000084a8847223 */ /* 0x000fe40000010083 */
[C---:B------:R-:W-:Y:S02]  /*53a0*/  FMUL.FTZ R143, R107.reuse, R124 ;  /* 0x0000007c6b8f7220 */ /* 0x040fe40000410000 */
[----:B------:R-:W-:Y:S01]  /*53b0*/  FMUL.FTZ R208, R107, R208 ;  /* 0x000000d06bd07220 */ /* 0x000fe20000410000 */
[----:B------:R-:W-:Y:S01]  /*53c0*/  ISETP.GT.U32.AND P2, PT, R6, 0x1f, PT ;  /* 0x0000001f0600780c */ /* 0x000fe20003f44070 */
[----:B------:R-:W-:Y:S01]  /*53d0*/  FFMA.FTZ R124, R168, R126, -R127 ;  /* 0x0000007ea87c7223 */ /* 0x000fe2000001087f */
[----:B------:R-:W-:Y:S01]  /*53e0*/  LEA.HI R170, R6, R6, RZ, 0x1e ;  /* 0x0000000606aa7211 */ /* 0x000fe200078ff0ff */
[----:B------:R-:W-:Y:S02]  /*53f0*/  FADD.FTZ R127, R143, R132 ;  /* 0x000000848f7f7221 */ /* 0x000fe40000010000 */
[----:B------:R-:W-:Y:S01]  /*5400*/  FADD.FTZ R126, R208, R133 ;  /* 0x00000085d07e7221 */ /* 0x000fe20000010000 */
[----:B------:R-:W-:Y:S05]  /*5410*/  @P0 BRA `(.L_x_3218) ;  /* 0x000000b000000947 */ /* 0x000fea0003800000 */
[----:B01----:R-:W-:Y:S01]  /*5420*/  ULDC UR28, c[0x0][0x174] ;  /* 0x00005d00001c7ab9 */ /* 0x003fe20000000800 */
[----:B------:R-:W-:Y:S01]  /*5430*/  HFMA2.MMA R144, -RZ, RZ, 1.875, 0 ;  /* 0x3f800000ff907435 */ /* 0x000fe200000001ff */
        /* <DEDUP_REMOVED lines=9> */
.L_x_3218:
[----:B01----:R-:W-:Y:S05]  /*54d0*/  BSYNC B0 ;  /* 0x0000000000007941 */ /* 0x003fea0003800000 */
.L_x_3217:
        /* <DEDUP_REMOVED lines=73> */
.L_x_3325:
        /* <DEDUP_REMOVED lines=64> */
[----:B------:R0:W1:Y:S01]  /*5d70*/  SHFL.UP PT, R134, R126, 0x10, RZ ;  /* 0x060000007e867989 */ /* 0x00006200000e00ff */
[----:B------:R-:W-:Y:S02]  /*5d80*/  MOV R239, R126 ;  /* 0x0000007e00ef7202 */ /* 0x000fe40000000f00 */
[----:B------:R-:W-:Y:S01]  /*5d90*/  MOV R133, R139 ;  /* 0x0000008b00857202 */ /* 0x000fe20000000f00 */
[----:B------:R0:W2:Y:S01]  /*5da0*/  SHFL.UP PT, R127, R139, 0x10, RZ ;  /* 0x060000008b7f7989 */ /* 0x0000a200000e00ff */
[----:B------:R-:W-:-:S03]  /*5db0*/  MOV R132, R138 ;  /* 0x0000008a00847202 */ /* 0x000fc60000000f00 */
[----:B------:R0:W3:Y:S04]  /*5dc0*/  SHFL.UP PT, R240, R138, 0x10, RZ ;  /* 0x060000008af07989 */ /* 0x0000e800000e00ff */
[----:B------:R0:W4:Y:S02]  /*5dd0*/  SHFL.UP PT, R136, R131, 0x10, RZ ;  /* 0x0600000083887989 */ /* 0x00012400000e00ff */
.L_x_3326:
[----:B------:R-:W-:Y:S01]  /*5de0*/  ISETP.GE.AND P0, PT, R5, 0x10, PT ;  /* 0x000000100500780c */ /* 0x000fe20003f06270 */
[-C--:B--2---:R-:W-:Y:S02]  /*5df0*/  FMUL.FTZ R125, R127, R131.reuse ;  /* 0x000000837f7d7220 */ /* 0x084fe40000410000 */
[----:B-1----:R-:W-:Y:S02]  /*5e00*/  FMUL.FTZ R124, R134, R131 ;  /* 0x00000083867c7220 */ /* 0x002fe40000410000 */
[C---:B---3--:R-:W-:Y:S02]  /*5e10*/  FFMA.FTZ R125, R240.reuse, R239, -R125 ;  /* 0x000000eff07d7223 */ /* 0x048fe4000001087d */
[----:B------:R-:W-:-:S02]  /*5e20*/  FMUL.FTZ R240, R240, R131 ;  /* 0x00000083f0f07220 */ /* 0x000fc40000410000 */
[CC--:B----4-:R-:W-:Y:S02]  /*5e30*/  FFMA.FTZ R124, R136.reuse, R239.reuse, R124 ;  /* 0x000000ef887c7223 */ /* 0x0d0fe4000001007c */
[----:B------:R-:W-:Y:S02]  /*5e40*/  FFMA.FTZ R240, R127, R239, R240 ;  /* 0x000000ef7ff07223 */ /* 0x000fe400000100f0 */
[----:B------:R-:W-:Y:S02]  /*5e50*/  FMUL.FTZ R136, R136, R131 ;  /* 0x0000008388887220 */ /* 0x000fe40000410000 */
[----:B------:R-:W-:Y:S01]  /*5e60*/  @P0 FADD.FTZ R133, R240, R133 ;  /* 0x00000085f0850221 */ /* 0x000fe20000010000 */
[----:B------:R-:W-:Y:S01]  /*5e70*/  FSEL R240, R131, R124, !P0 ;  /* 0x0000007c83f07208 */ /* 0x000fe20004000000 */
[----:B------:R-:W-:Y:S02]  /*5e80*/  @P0 FFMA.FTZ R239, R134, R239, -R136 ;  /* 0x000000ef86ef0223 */ /* 0x000fe40000010888 */
[----:B------:R-:W-:Y:S01]  /*5e90*/  @P0 FADD.FTZ R132, R125, R132 ;  /* 0x000000847d840221 */ /* 0x000fe20000010000 */
[----:B------:R-:W-:Y:S05]  /*5ea0*/  BRA.CONV ~URZ, `(.L_x_3223) ;  /* 0x000000637f007947 */ /* 0x000fea000b800000 */
[----:B------:R-:W-:Y:S01]  /*5eb0*/  HFMA2.MMA R125, -RZ, RZ, 0, 1.847743988037109375e-06 ;  /* 0x0000001fff7d7435 */ /* 0x000fe200000001ff */
[----:B------:R-:W-:-:S02]  /*5ec0*/  MOV R128, R239 ;  /* 0x000000ef00807202 */ /* 0x000fc40000000f00 */
[----:B------:R-:W-:Y:S02]  /*5ed0*/  MOV R127, 0x1f ;  /* 0x0000001f007f7802 */ /* 0x000fe40000000f00 */
[----:B------:R-:W-:Y:S02]  /*5ee0*/  MOV R124, 0xffffffff ;  /* 0xffffffff007c7802 */ /* 0x000fe40000000f00 */
[----:B0-----:R-:W-:Y:S02]  /*5ef0*/  MOV R126, 0x5f10 ;  /* 0x00005f10007e7802 */ /* 0x001fe40000000f00 */
[----:B------:R-:W-:Y:S05]  /*5f00*/  CALL.REL.NOINC `($__internal_79_$__cuda_sm70_shflsync_idx_p) ;  /* 0x0000938000007944 */ /* 0x000fea0003c00000 */
.L_x_3223:
[----:B------:R-:W-:Y:S05]  /*5f10*/  BRA.CONV ~URZ, `(.L_x_3224) ;  /* 0x000000637f007947 */ /* 0x000fea000b800000 */
[----:B-1----:R-:W-:Y:S01]  /*5f20*/  HFMA2.MMA R125, -RZ, RZ, 0, 1.847743988037109375e-06 ;  /* 0x0000001fff7d7435 */ /* 0x002fe200000001ff */
[----:B0-----:R-:W-:Y:S02]  /*5f30*/  MOV R128, R240 ;  /* 0x000000f000807202 */ /* 0x001fe40000000f00 */
[----:B------:R-:W-:Y:S02]  /*5f40*/  MOV R127, 0x1f ;  /* 0x0000001f007f7802 */ /* 0x000fe40000000f00 */
[----:B------:R-:W-:Y:S02]  /*5f50*/  MOV R124, 0xffffffff ;  /* 0xffffffff007c7802 */ /* 0x000fe40000000f00 */
[----:B------:R-:W-:-:S02]  /*5f60*/  MOV R126, 0x5f80 ;  /* 0x00005f80007e7802 */ /* 0x000fc40000000f00 */
[----:B------:R-:W-:Y:S05]  /*5f70*/  CALL.REL.NOINC `($__internal_79_$__cuda_sm70_shflsync_idx_p) ;  /* 0x0000931000007944 */ /* 0x000fea0003c00000 */
.L_x_3224:
[----:B------:R-:W-:Y:S05]  /*5f80*/  BRA.CONV ~URZ, `(.L_x_3225) ;  /* 0x000000637f007947 */ /* 0x000fea000b800000 */
[----:B-1----:R-:W-:Y:S01]  /*5f90*/  HFMA2.MMA R125, -RZ, RZ, 0, 1.847743988037109375e-06 ;  /* 0x0000001fff7d7435 */ /* 0x002fe200000001ff */
[----:B0-----:R-:W-:-:S02]  /*5fa0*/  MOV R128, R132 ;  /* 0x0000008400807202 */ /* 0x001fc40000000f00 */
[----:B------:R-:W-:Y:S02]  /*5fb0*/  MOV R127, 0x1f ;  /* 0x0000001f007f7802 */ /* 0x000fe40000000f00 */
[----:B------:R-:W-:Y:S02]  /*5fc0*/  MOV R124, 0xffffffff ;  /* 0xffffffff007c7802 */ /* 0x000fe40000000f00 */
[----:B------:R-:W-:Y:S02]  /*5fd0*/  MOV R126, 0x5ff0 ;  /* 0x00005ff0007e7802 */ /* 0x000fe40000000f00 */
[----:B------:R-:W-:Y:S05]  /*5fe0*/  CALL.REL.NOINC `($__internal_79_$__cuda_sm70_shflsync_idx_p) ;  /* 0x000092a000007944 */ /* 0x000fea0003c00000 */
.L_x_3225:
[----:B------:R-:W-:Y:S05]  /*5ff0*/  BRA.CONV ~URZ, `(.L_x_3226) ;  /* 0x000000637f007947 */ /* 0x000fea000b800000 */
[----:B-1----:R-:W-:Y:S01]  /*6000*/  HFMA2.MMA R125, -RZ, RZ, 0, 1.847743988037109375e-06 ;  /* 0x0000001fff7d7435 */ /* 0x002fe200000001ff */
[----:B0-----:R-:W-:Y:S02]  /*6010*/  MOV R128, R133 ;  /* 0x0000008500807202 */ /* 0x001fe40000000f00 */
[----:B------:R-:W-:Y:S02]  /*6020*/  MOV R127, 0x1f ;  /* 0x0000001f007f7802 */ /* 0x000fe40000000f00 */
[----:B------:R-:W-:Y:S02]  /*6030*/  MOV R124, 0xffffffff ;  /* 0xffffffff007c7802 */ /* 0x000fe40000000f00 */
[----:B------:R-:W-:-:S02]  /*6040*/  MOV R126, 0x6060 ;  /* 0x00006060007e7802 */ /* 0x000fc40000000f00 */
[----:B------:R-:W-:Y:S05]  /*6050*/  CALL.REL.NOINC `($__internal_79_$__cuda_sm70_shflsync_idx_p) ;  /* 0x0000923000007944 */ /* 0x000fea0003c00000 */
.L_x_3226:
[----:B------:R-:W-:Y:S05]  /*6060*/  BRA.DIV ~URZ, `(.L_x_3227) ;  /* 0x00007fb27f007947 */ /* 0x000fea000b800000 */
[----:B------:R-:W2:Y:S04]  /*6070*/  SHFL.IDX PT, R120, R120, RZ, 0x1f ;  /* 0x00001fff78787589 */ /* 0x000ea800000e0000 */
[----:B------:R3:W4:Y:S04]  /*6080*/  SHFL.IDX PT, R129, R121, RZ, 0x1f ;  /* 0x00001fff79817589 */ /* 0x00072800000e0000 */
[----:B------:R-:W0:Y:S04]  /*6090*/  SHFL.IDX PT, R122, R122, RZ, 0x1f ;  /* 0x00001fff7a7a7589 */ /* 0x000e2800000e0000 */
[----:B0-----:R3:W0:Y:S04]  /*60a0*/  SHFL.IDX PT, R131, R123, RZ, 0x1f ;  /* 0x00001fff7b837589 */ /* 0x00162800000e0000 */
[----:B------:R-:W1:Y:S04]  /*60b0*/  SHFL.UP PT, R239, R239, 0x1, RZ ;  /* 0x04200000efef7989 */ /* 0x000e6800000e00ff */
[----:B------:R-:W0:Y:S04]  /*60c0*/  SHFL.UP PT, R240, R240, 0x1, RZ ;  /* 0x04200000f0f07989 */ /* 0x000e2800000e00ff */
[----:B------:R-:W0:Y:S04]  /*60d0*/  SHFL.UP PT, R132, R132, 0x1, RZ ;  /* 0x0420000084847989 */ /* 0x000e2800000e00ff */
[----:B------:R3:W0:Y:S02]  /*60e0*/  SHFL.UP PT, R241, R133, 0x1, RZ ;  /* 0x0420000085f17989 */ /* 0x00062400000e00ff */
.L_x_3327:
[----:B--2-4-:R-:W2:Y:S01]  /*60f0*/  LDS.128 R136, [R238+0x8470] ;  /* 0x00847000ee887984 */ /* 0x014ea20000000c00 */
[----:B------:R-:W-:Y:S01]  /*6100*/  MOV R130, R122 ;  /* 0x0000007a00827202 */ /* 0x000fe20000000f00 */
[----:B0--3--:R-:W-:Y:S01]  /*6110*/  FMUL.FTZ R121, R131, R240 ;  /* 0x000000f083797220 */ /* 0x009fe20000410000 */
[----:B------:R-:W-:Y:S01]  /*6120*/  MOV R128, R120 ;  /* 0x0000007800807202 */ /* 0x000fe20000000f00 */
[----:B------:R-:W-:-:S02]  /*6130*/  FMUL.FTZ R120, R129, R240 ;  /* 0x000000f081787220 */ /* 0x000fc40000410000 */
[CC--:B-1----:R-:W-:Y:S02]  /*6140*/  FFMA.FTZ R121, R130.reuse, R239.reuse, -R121 ;  /* 0x000000ef82797223 */ /* 0x0c2fe40000010879 */
[-C--:B------:R-:W-:Y:S02]  /*6150*/  FMUL.FTZ R122, R130, R240.reuse ;  /* 0x000000f0827a7220 */ /* 0x080fe40000410000 */
[----:B------:R-:W-:Y:S02]  /*6160*/  @P1 FADD.FTZ R130, R121, R132 ;  /* 0x0000008479821221 */ /* 0x000fe40000010000 */
[----:B------:R-:W0:Y:S01]  /*6170*/  LDS.128 R132, [R238+0x8480] ;  /* 0x00848000ee847984 */ /* 0x000e220000000c00 */
[----:B------:R-:W-:Y:S02]  /*6180*/  FFMA.FTZ R122, R131, R239, R122 ;  /* 0x000000ef837a7223 */ /* 0x000fe4000001007a */
[----:B------:R-:W-:Y:S02]  /*6190*/  FMUL.FTZ R240, R128, R240 ;  /* 0x000000f080f07220 */ /* 0x000fe40000410000 */
[----:B------:R-:W-:-:S02]  /*61a0*/  @P1 FADD.FTZ R131, R122, R241 ;  /* 0x000000f17a831221 */ /* 0x000fc40000010000 */
[-C--:B------:R-:W-:Y:S02]  /*61b0*/  @P1 FFMA.FTZ R128, R128, R239.reuse, -R120 ;  /* 0x000000ef80801223 */ /* 0x080fe40000010878 */
[----:B------:R-:W1:Y:S01]  /*61c0*/  LDS.128 R120, [R238+0x8490] ;  /* 0x00849000ee787984 */ /* 0x000e620000000c00 */
        /* <DEDUP_REMOVED lines=35> */
.L_x_3220:
[----:B0-----:R-:W-:Y:S05]  /*6400*/  BSYNC B0 ;  /* 0x0000000000007941 */ /* 0x001fea0003800000 */
.L_x_3219:
[----:B------:R-:W-:Y:S01]  /*6410*/  WARPSYNC 0xffffffff ;  /* 0xffffffff00007948 */ /* 0x000fe20003800000 */
[----:B------:R-:W-:Y:S02]  /*6420*/  LOP3.LUT P0, RZ, R6, 0x1f, RZ, 0xc0, !PT ;  /* 0x0000001f06ff7812 */ /* 0x000fe4000780c0ff */
[----:B---3--:R-:W-:Y:S01]  /*6430*/  MOV R122, UR21 ;  /* 0x00000015007a7c02 */ /* 0x008fe20008000f00 */
[----:B------:R-:W-:Y:S01]  /*6440*/  BAR.SYNC.DEFER_BLOCKING 0x0 ;  /* 0x0000000000007b1d */ /* 0x000fe20000010000 */
[C---:B------:R-:W-:Y:S01]  /*6450*/  FMUL.FTZ R121, R169.reuse, R145 ;  /* 0x00000091a9797220 */ /* 0x040fe20000410000 */
[----:B------:R-:W-:Y:S01]  /*6460*/  USHF.L.U32 UR43, UR7, 0x4, URZ ;  /* 0x00000004072b7899 */ /* 0x000fe2000800063f */
[C---:B------:R-:W-:Y:S01]  /*6470*/  FMUL.FTZ R120, R169.reuse, -R144 ;  /* 0x80000090a9787220 */ /* 0x040fe20000410000 */
[----:B------:R-:W-:Y:S01]  /*6480*/  ISETP.GE.OR P0, PT, R122, c[0x0][0x174], P0 ;  /* 0x00005d007a007a0c */ /* 0x000fe20000706670 */
[-C--:B------:R-:W-:Y:S01]  /*6490*/  FMUL.FTZ R122, R169, R207.reuse ;  /* 0x000000cfa97a7220 */ /* 0x080fe20000410000 */
[----:B------:R-:W-:Y:S01]  /*64a0*/  BSSY B0, `(.L_x_3228) ;  /* 0x00001d8000007945 */ /* 0x000fe20003800000 */
[C---:B------:R-:W-:Y:S02]  /*64b0*/  FMUL.FTZ R124, R168.reuse, R207 ;  /* 0x000000cfa87c7220 */ /* 0x040fe40000410000 */
[----:B------:R-:W-:-:S02]  /*64c0*/  FFMA.FTZ R120, R168, -R145, R120 ;  /* 0x80000091a8787223 */ /* 0x000fc40000010078 */
[C---:B------:R-:W-:Y:S02]  /*64d0*/  FFMA.FTZ R121, R168.reuse, R144, -R121 ;  /* 0x00000090a8797223 */ /* 0x040fe40000010879 */
[-C--:B------:R-:W-:Y:S02]  /*64e0*/  FFMA.FTZ R123, R168, R191.reuse, -R122 ;  /* 0x000000bfa87b7223 */ /* 0x080fe4000001087a */
[----:B------:R-:W-:Y:S02]  /*64f0*/  FFMA.FTZ R125, -R169, R191, -R124 ;  /* 0x000000bfa97d7223 */ /* 0x000fe4000001097c */
[C---:B------:R-:W-:Y:S02]  /*6500*/  FMUL.FTZ R122, R167.reuse, -R120 ;  /* 0x80000078a77a7220 */ /* 0x040fe40000410000 */
        /* <DEDUP_REMOVED lines=8> */
[-C--:B------:R-:W-:Y:S02]  /*6590*/  FMUL.FTZ R129, R165, -R127.reuse ;  /* 0x8000007fa5817220 */ /* 0x080fe40000410000 */
[C---:B------:R-:W-:Y:S02]  /*65a0*/  FFMA.FTZ R126, R164.reuse, R127, R126 ;  /* 0x0000007fa47e7223 */ /* 0x040fe4000001007e */
[----:B------:R-:W-:Y:S02]  /*65b0*/  FFMA.FTZ R129, R164, R122, -R129 ;  /* 0x0000007aa4817223 */ /* 0x000fe40000010881 */
[C---:B------:R-:W-:Y:S02]  /*65c0*/  FFMA.FTZ R123, R166.reuse, R123, -R120 ;  /* 0x0000007ba67b7223 */ /* 0x040fe40000010878 */
[----:B------:R-:W-:Y:S02]  /*65d0*/  FFMA.FTZ R124, R166, R125, R121 ;  /* 0x0000007da67c7223 */ /* 0x000fe40000010079 */
[----:B------:R-:W0:Y:S01]  /*65e0*/  LDS.64 R120, [R170.X16+0x8478] ;  /* 0x00847800aa787984 */ /* 0x000e22000000ca00 */
[----:B------:R-:W-:-:S02]  /*65f0*/  FMUL.FTZ R122, R163, -R126 ;  /* 0x8000007ea37a7220 */ /* 0x000fc40000410000 */
[-C--:B------:R-:W-:Y:S02]  /*6600*/  FMUL.FTZ R125, R163, -R129.reuse ;  /* 0x80000081a37d7220 */ /* 0x080fe40000410000 */
[----:B------:R-:W-:Y:S02]  /*6610*/  FADD.FTZ R124, -R193, R124 ;  /* 0x0000007cc17c7221 */ /* 0x000fe40000010100 */
[----:B------:R-:W-:Y:S02]  /*6620*/  FADD.FTZ R123, R176, R123 ;  /* 0x0000007bb07b7221 */ /* 0x000fe40000010000 */
[C---:B------:R-:W-:Y:S02]  /*6630*/  FFMA.FTZ R129, R162.reuse, R129, -R122 ;  /* 0x00000081a2817223 */ /* 0x040fe4000001087a */
[----:B------:R-:W-:Y:S02]  /*6640*/  FFMA.FTZ R126, R162, R126, R125 ;  /* 0x0000007ea27e7223 */ /* 0x000fe4000001007d */
[----:B------:R-:W-:-:S02]  /*6650*/  FMUL.FTZ R122, R165, -R124 ;  /* 0x8000007ca57a7220 */ /* 0x000fc40000410000 */
[-C--:B------:R-:W-:Y:S02]  /*6660*/  FMUL.FTZ R125, R165, -R123.reuse ;  /* 0x8000007ba57d7220 */ /* 0x080fe40000410000 */
[C---:B------:R-:W-:Y:S02]  /*6670*/  FMUL.FTZ R127, R161.reuse, -R126 ;  /* 0x8000007ea17f7220 */ /* 0x040fe40000410000 */
[C---:B------:R-:W-:Y:S02]  /*6680*/  FFMA.FTZ R123, R164.reuse, R123, -R122 ;  /* 0x0000007ba47b7223 */ /* 0x040fe4000001087a */
[-C--:B------:R-:W-:Y:S02]  /*6690*/  FMUL.FTZ R131, R161, -R129.reuse ;  /* 0x80000081a1837220 */ /* 0x080fe40000410000 */
[----:B------:R-:W-:Y:S02]  /*66a0*/  FFMA.FTZ R125, R164, R124, R125 ;  /* 0x0000007ca47d7223 */ /* 0x000fe4000001007d */
[----:B------:R-:W-:-:S02]  /*66b0*/  FFMA.FTZ R127, R160, R129, -R127 ;  /* 0x00000081a07f7223 */ /* 0x000fc4000001087f */
[----:B------:R-:W-:Y:S02]  /*66c0*/  FADD.FTZ R123, R178, R123 ;  /* 0x0000007bb27b7221 */ /* 0x000fe40000010000 */
[----:B------:R-:W-:Y:S02]  /*66d0*/  FFMA.FTZ R131, R160, R126, R131 ;  /* 0x0000007ea0837223 */ /* 0x000fe40000010083 */
[----:B------:R-:W-:Y:S02]  /*66e0*/  FADD.FTZ R125, -R194, R125 ;  /* 0x0000007dc27d7221 */ /* 0x000fe40000010100 */
[----:B------:R-:W-:Y:S02]  /*66f0*/  FMUL.FTZ R128, R159, -R127 ;  /* 0x8000007f9f807220 */ /* 0x000fe40000410000 */
[----:B------:R-:W-:Y:S02]  /*6700*/  FMUL.FTZ R124, R163, -R123 ;  /* 0x8000007ba37c7220 */ /* 0x000fe40000410000 */
[----:B------:R-:W-:-:S02]  /*6710*/  FMUL.FTZ R126, R159, -R131 ;  /* 0x800000839f7e7220 */ /* 0x000fc40000410000 */
[----:B------:R-:W-:Y:S02]  /*6720*/  FMUL.FTZ R122, R163, -R125 ;  /* 0x8000007da37a7220 */ /* 0x000fe40000410000 */
[----:B------:R-:W-:Y:S02]  /*6730*/  FFMA.FTZ R128, R158, R131, R128 ;  /* 0x000000839e807223 */ /* 0x000fe40000010080 */
[----:B------:R-:W-:Y:S02]  /*6740*/  FFMA.FTZ R124, R162, R125, R124 ;  /* 0x0000007da27c7223 */ /* 0x000fe4000001007c */
[----:B------:R-:W-:Y:S02]  /*6750*/  FFMA.FTZ R126, R158, R127, -R126 ;  /* 0x0000007f9e7e7223 */ /* 0x000fe4000001087e */
[----:B------:R-:W-:Y:S02]  /*6760*/  FFMA.FTZ R122, R162, R123, -R122 ;  /* 0x0000007ba27a7223 */ /* 0x000fe4000001087a */
[----:B------:R-:W-:-:S02]  /*6770*/  FMUL.FTZ R123, R157, -R128 ;  /* 0x800000809d7b7220 */ /* 0x000fc40000410000 */
[----:B------:R-:W-:Y:S02]  /*6780*/  FADD.FTZ R124, -R195, R124 ;  /* 0x0000007cc37c7221 */ /* 0x000fe40000010100 */
[-C--:B------:R-:W-:Y:S02]  /*6790*/  FMUL.FTZ R125, R157, -R126.reuse ;  /* 0x8000007e9d7d7220 */ /* 0x080fe40000410000 */
[C---:B------:R-:W-:Y:S02]  /*67a0*/  FFMA.FTZ R126, R156.reuse, R126, -R123 ;  /* 0x0000007e9c7e7223 */ /* 0x040fe4000001087b */
[----:B------:R-:W-:Y:S02]  /*67b0*/  FADD.FTZ R122, R179, R122 ;  /* 0x0000007ab37a7221 */ /* 0x000fe40000010000 */
[----:B------:R-:W-:Y:S02]  /*67c0*/  FMUL.FTZ R123, R161, -R124 ;  /* 0x8000007ca17b7220 */ /* 0x000fe40000410000 */
[----:B------:R-:W-:-:S02]  /*67d0*/  FFMA.FTZ R128, R156, R128, R125 ;  /* 0x000000809c807223 */ /* 0x000fc4000001007d */
[-C--:B------:R-:W-:Y:S02]  /*67e0*/  FFMA.FTZ R123, R160, R122.reuse, -R123 ;  /* 0x0000007aa07b7223 */ /* 0x080fe4000001087b */
[----:B------:R-:W-:Y:S02]  /*67f0*/  FMUL.FTZ R125, R161, -R122 ;  /* 0x8000007aa17d7220 */ /* 0x000fe40000410000 */
[----:B------:R-:W-:Y:S02]  /*6800*/  FADD.FTZ R122, R180, R123 ;  /* 0x0000007bb47a7221 */ /* 0x000fe40000010000 */
[C---:B0-----:R-:W-:Y:S02]  /*6810*/  FMUL.FTZ R123, R141.reuse, R121 ;  /* 0x000000798d7b7220 */ /* 0x041fe40000410000 */
[-C--:B------:R-:W-:Y:S02]  /*6820*/  FMUL.FTZ R141, R141, R120.reuse ;  /* 0x000000788d8d7220 */ /* 0x080fe40000410000 */
[----:B------:R-:W-:-:S02]  /*6830*/  FFMA.FTZ R120, R140, R120, -R123 ;  /* 0x000000788c787223 */ /* 0x000fc4000001087b */
[----:B------:R-:W-:Y:S02]  /*6840*/  FFMA.FTZ R141, R140, R121, R141 ;  /* 0x000000798c8d7223 */ /* 0x000fe4000001008d */
[----:B------:R-:W-:Y:S02]  /*6850*/  FADD.FTZ R237, R237, R120 ;  /* 0x00000078eded7221 */ /* 0x000fe40000010000 */
[----:B------:R-:W-:Y:S02]  /*6860*/  FADD.FTZ R236, R236, R141 ;  /* 0x0000008decec7221 */ /* 0x000fe40000010000 */
[C---:B------:R-:W-:Y:S02]  /*6870*/  FMUL.FTZ R121, R35.reuse, R237 ;  /* 0x000000ed23797220 */ /* 0x040fe40000410000 */
[-C--:B------:R-:W-:Y:S02]  /*6880*/  FMUL.FTZ R120, R35, R236.reuse ;  /* 0x000000ec23787220 */ /* 0x080fe40000410000 */
[----:B------:R-:W-:-:S02]  /*6890*/  FFMA.FTZ R121, R34, R236, R121 ;  /* 0x000000ec22797223 */ /* 0x000fc40000010079 */
[----:B------:R-:W-:Y:S02]  /*68a0*/  FFMA.FTZ R120, R34, R237, -R120 ;  /* 0x000000ed22787223 */ /* 0x000fe40000010878 */
[----:B------:R-:W-:Y:S02]  /*68b0*/  FADD.FTZ R234, R234, R121 ;  /* 0x00000079eaea7221 */ /* 0x000fe40000010000 */
[----:B------:R-:W-:Y:S02]  /*68c0*/  FADD.FTZ R235, R235, R120 ;  /* 0x00000078ebeb7221 */ /* 0x000fe40000010000 */
[C---:B------:R-:W-:Y:S02]  /*68d0*/  FMUL.FTZ R120, R37.reuse, R234 ;  /* 0x000000ea25787220 */ /* 0x040fe40000410000 */
[----:B------:R-:W-:Y:S02]  /*68e0*/  FMUL.FTZ R121, R37, R235 ;  /* 0x000000eb25797220 */ /* 0x000fe40000410000 */
[----:B------:R-:W-:-:S02]  /*68f0*/  FFMA.FTZ R125, R160, R124, R125 ;  /* 0x0000007ca07d7223 */ /* 0x000fc4000001007d */
[C---:B------:R-:W-:Y:S02]  /*6900*/  FFMA.FTZ R120, R36.reuse, R235, -R120 ;  /* 0x000000eb24787223 */ /* 0x040fe40000010878 */
[C---:B------:R-:W-:Y:S02]  /*6910*/  FMUL.FTZ R127, R155.reuse, -R128 ;  /* 0x800000809b7f7220 */ /* 0x040fe40000410000 */
[----:B------:R-:W-:Y:S02]  /*6920*/  FFMA.FTZ R121, R36, R234, R121 ;  /* 0x000000ea24797223 */ /* 0x000fe40000010079 */
[----:B------:R-:W-:Y:S02]  /*6930*/  FMUL.FTZ R129, R155, -R126 ;  /* 0x8000007e9b817220 */ /* 0x000fe40000410000 */
[----:B------:R-:W-:Y:S02]  /*6940*/  FADD.FTZ R125, -R196, R125 ;  /* 0x0000007dc47d7221 */ /* 0x000fe40000010100 */
[----:B------:R-:W-:-:S02]  /*6950*/  FMUL.FTZ R124, R159, -R122 ;  /* 0x8000007a9f7c7220 */ /* 0x000fc40000410000 */
[----:B------:R-:W-:Y:S02]  /*6960*/  FADD.FTZ R233, R233, R120 ;  /* 0x00000078e9e97221 */ /* 0x000fe40000010000 */
[----:B------:R-:W-:Y:S02]  /*6970*/  FFMA.FTZ R126, R154, R126, -R127 ;  /* 0x0000007e9a7e7223 */ /* 0x000fe4000001087f */
[----:B------:R-:W-:Y:S02]  /*6980*/  FADD.FTZ R232, R232, R121 ;  /* 0x00000079e8e87221 */ /* 0x000fe40000010000 */
[----:B------:R-:W-:Y:S02]  /*6990*/  FFMA.FTZ R129, R154, R128, R129 ;  /* 0x000000809a817223 */ /* 0x000fe40000010081 */
[-C--:B------:R-:W-:Y:S02]  /*69a0*/  FMUL.FTZ R127, R159, -R125.reuse ;  /* 0x8000007d9f7f7220 */ /* 0x080fe40000410000 */
[----:B------:R-:W-:-:S02]  /*69b0*/  FFMA.FTZ R124, R158, R125, R124 ;  /* 0x0000007d9e7c7223 */ /* 0x000fc4000001007c */
[----:B------:R-:W-:Y:S02]  /*69c0*/  FMUL.FTZ R121, R39, R233 ;  /* 0x000000e927797220 */ /* 0x000fe40000410000 */
[----:B------:R-:W-:Y:S02]  /*69d0*/  FMUL.FTZ R125, R153, -R126 ;  /* 0x8000007e997d7220 */ /* 0x000fe40000410000 */
[-C--:B------:R-:W-:Y:S02]  /*69e0*/  FMUL.FTZ R120, R39, R232.reuse ;  /* 0x000000e827787220 */ /* 0x080fe40000410000 */
[-C--:B------:R-:W-:Y:S02]  /*69f0*/  FMUL.FTZ R123, R153, -R129.reuse ;  /* 0x80000081997b7220 */ /* 0x080fe40000410000 */
[----:B------:R-:W-:Y:S02]  /*6a00*/  FFMA.FTZ R121, R38, R232, R121 ;  /* 0x000000e826797223 */ /* 0x000fe40000010079 */
[----:B------:R-:W-:-:S02]  /*6a10*/  FFMA.FTZ R125, R152, R129, R125 ;  /* 0x00000081987d7223 */ /* 0x000fc4000001007d */
[----:B------:R-:W-:Y:S02]  /*6a20*/  FFMA.FTZ R120, R38, R233, -R120 ;  /* 0x000000e926787223 */ /* 0x000fe40000010878 */
[----:B------:R-:W-:Y:S02]  /*6a30*/  FFMA.FTZ R123, R152, R126, -R123 ;  /* 0x0000007e987b7223 */ /* 0x000fe4000001087b */
[----:B------:R-:W-:Y:S02]  /*6a40*/  FFMA.FTZ R122, R158, R122, -R127 ;  /* 0x0000007a9e7a7223 */ /* 0x000fe4000001087f */
[----:B------:R-:W-:Y:S02]  /*6a50*/  FADD.FTZ R230, R230, R121 ;  /* 0x00000079e6e67221 */ /* 0x000fe40000010000 */
[----:B------:R-:W-:Y:S02]  /*6a60*/  FMUL.FTZ R126, R151, -R125 ;  /* 0x8000007d977e7220 */ /* 0x000fe40000410000 */
[----:B------:R-:W-:-:S02]  /*6a70*/  FADD.FTZ R231, R231, R120 ;  /* 0x00000078e7e77221 */ /* 0x000fc40000010000 */
[----:B------:R-:W-:Y:S02]  /*6a80*/  FADD.FTZ R124, -R197, R124 ;  /* 0x0000007cc57c7221 */ /* 0x000fe40000010100 */
[-C--:B------:R-:W-:Y:S02]  /*6a90*/  FMUL.FTZ R127, R151, -R123.reuse ;  /* 0x8000007b977f7220 */ /* 0x080fe40000410000 */
[----:B------:R-:W-:Y:S02]  /*6aa0*/  FADD.FTZ R122, R181, R122 ;  /* 0x0000007ab57a7221 */ /* 0x000fe40000010000 */
[C---:B------:R-:W-:Y:S02]  /*6ab0*/  FMUL.FTZ R120, R147.reuse, R230 ;  /* 0x000000e693787220 */ /* 0x040fe40000410000 */
[----:B------:R-:W-:Y:S02]  /*6ac0*/  FFMA.FTZ R126, R150, R123, -R126 ;  /* 0x0000007b967e7223 */ /* 0x000fe4000001087e */
[----:B------:R-:W-:-:S02]  /*6ad0*/  FMUL.FTZ R121, R147, R231 ;  /* 0x000000e793797220 */ /* 0x000fc40000410000 */
[C---:B------:R-:W-:Y:S02]  /*6ae0*/  FMUL.FTZ R123, R157.reuse, -R124 ;  /* 0x8000007c9d7b7220 */ /* 0x040fe40000410000 */
[----:B------:R-:W-:Y:S02]  /*6af0*/  FFMA.FTZ R127, R150, R125, R127 ;  /* 0x0000007d967f7223 */ /* 0x000fe4000001007f */
[----:B------:R-:W-:Y:S02]  /*6b00*/  FMUL.FTZ R125, R157, -R122 ;  /* 0x8000007a9d7d7220 */ /* 0x000fe40000410000 */
[C---:B------:R-:W-:Y:S02]  /*6b10*/  FFMA.FTZ R120, R146.reuse, R231, -R120 ;  /* 0x000000e792787223 */ /* 0x040fe40000010878 */
[----:B------:R-:W-:Y:S02]  /*6b20*/  FFMA.FTZ R121, R146, R230, R121 ;  /* 0x000000e692797223 */ /* 0x000fe40000010079 */
[----:B------:R-:W-:-:S02]  /*6b30*/  FFMA.FTZ R123, R156, R122, -R123 ;  /* 0x0000007a9c7b7223 */ /* 0x000fc4000001087b */
[----:B------:R-:W-:Y:S02]  /*6b40*/  FFMA.FTZ R125, R156, R124, R125 ;  /* 0x0000007c9c7d7223 */ /* 0x000fe4000001007d */
[----:B------:R-:W-:Y:S02]  /*6b50*/  FADD.FTZ R229, R229, R120 ;  /* 0x00000078e5e57221 */ /* 0x000fe40000010000 */
[----:B------:R-:W-:Y:S02]  /*6b60*/  FADD.FTZ R228, R228, R121 ;  /* 0x00000079e4e47221 */ /* 0x000fe40000010000 */
[----:B------:R-:W-:Y:S02]  /*6b70*/  FADD.FTZ R123, R182, R123 ;  /* 0x0000007bb67b7221 */ /* 0x000fe40000010000 */
[C---:B------:R-:W-:Y:S02]  /*6b80*/  FMUL.FTZ R129, R149.reuse, -R127 ;  /* 0x8000007f95817220 */ /* 0x040fe40000410000 */
[----:B------:R-:W-:-:S02]  /*6b90*/  FMUL.FTZ R122, R149, -R126 ;  /* 0x8000007e957a7220 */ /* 0x000fc40000410000 */
[----:B------:R-:W-:Y:S02]  /*6ba0*/  FADD.FTZ R125, -R198, R125 ;  /* 0x0000007dc67d7221 */ /* 0x000fe40000010100 */
[C---:B------:R-:W-:Y:S02]  /*6bb0*/  FMUL.FTZ R121, R149.reuse, R229 ;  /* 0x000000e595797220 */ /* 0x040fe40000410000 */
[----:B------:R-:W-:Y:S02]  /*6bc0*/  FMUL.FTZ R120, R149, R228 ;  /* 0x000000e495787220 */ /* 0x000fe40000410000 */
[----:B------:R-:W-:Y:S02]  /*6bd0*/  FMUL.FTZ R124, R155, -R123 ;  /* 0x8000007b9b7c7220 */ /* 0x000fe40000410000 */
[C---:B------:R-:W-:Y:S02]  /*6be0*/  FFMA.FTZ R129, R148.reuse, R126, -R129 ;  /* 0x0000007e94817223 */ /* 0x040fe40000010881 */
[----:B------:R-:W-:-:S02]  /*6bf0*/  FFMA.FTZ R127, R148, R127, R122 ;  /* 0x0000007f947f7223 */ /* 0x000fc4000001007a */
[----:B------:R-:W-:Y:S02]  /*6c00*/  FMUL.FTZ R122, R155, -R125 ;  /* 0x8000007d9b7a7220 */ /* 0x000fe40000410000 */
[C---:B------:R-:W-:Y:S02]  /*6c10*/  FFMA.FTZ R121, R148.reuse, R228, R121 ;  /* 0x000000e494797223 */ /* 0x040fe40000010079 */
[----:B------:R-:W-:Y:S02]  /*6c20*/  FFMA.FTZ R120, R148, R229, -R120 ;  /* 0x000000e594787223 */ /* 0x000fe40000010878 */
[C---:B------:R-:W-:Y:S02]  /*6c30*/  FFMA.FTZ R124, R154.reuse, R125, R124 ;  /* 0x0000007d9a7c7223 */ /* 0x040fe4000001007c */
[----:B------:R-:W-:Y:S02]  /*6c40*/  FMUL.FTZ R125, R147, -R129 ;  /* 0x80000081937d7220 */ /* 0x000fe40000410000 */
[----:B------:R-:W-:-:S02]  /*6c50*/  FFMA.FTZ R122, R154, R123, -R122 ;  /* 0x0000007b9a7a7223 */ /* 0x000fc4000001087a */
[----:B------:R-:W-:Y:S02]  /*6c60*/  FADD.FTZ R226, R226, R121 ;  /* 0x00000079e2e27221 */ /* 0x000fe40000010000 */
[-C--:B------:R-:W-:Y:S02]  /*6c70*/  FMUL.FTZ R123, R147, -R127.reuse ;  /* 0x8000007f937b7220 */ /* 0x080fe40000410000 */
[----:B------:R-:W-:Y:S02]  /*6c80*/  FADD.FTZ R227, R227, R120 ;  /* 0x00000078e3e37221 */ /* 0x000fe40000010000 */
[C---:B------:R-:W-:Y:S02]  /*6c90*/  FFMA.FTZ R125, R146.reuse, R127, R125 ;  /* 0x0000007f927d7223 */ /* 0x040fe4000001007d */
[----:B------:R-:W-:Y:S02]  /*6ca0*/  FMUL.FTZ R120, R151, R226 ;  /* 0x000000e297787220 */ /* 0x000fe40000410000 */
[----:B------:R-:W-:-:S02]  /*6cb0*/  FFMA.FTZ R123, R146, R129, -R123 ;  /* 0x00000081927b7223 */ /* 0x000fc4000001087b */
[----:B------:R-:W-:Y:S02]  /*6cc0*/  FMUL.FTZ R121, R151, R227 ;  /* 0x000000e397797220 */ /* 0x000fe40000410000 */
[----:B------:R-:W-:Y:S02]  /*6cd0*/  FMUL.FTZ R126, R39, -R125 ;  /* 0x8000007d277e7220 */ /* 0x000fe40000410000 */
[----:B------:R-:W-:Y:S02]  /*6ce0*/  FADD.FTZ R124, -R199, R124 ;  /* 0x0000007cc77c7221 */ /* 0x000fe40000010100 */
[C---:B------:R-:W-:Y:S02]  /*6cf0*/  FFMA.FTZ R120, R150.reuse, R227, -R120 ;  /* 0x000000e396787223 */ /* 0x040fe40000010878 */
[----:B------:R-:W-:Y:S02]  /*6d00*/  FMUL.FTZ R127, R39, -R123 ;  /* 0x8000007b277f7220 */ /* 0x000fe40000410000 */
[----:B------:R-:W-:-:S02]  /*6d10*/  FFMA.FTZ R121, R150, R226, R121 ;  /* 0x000000e296797223 */ /* 0x000fc40000010079 */
[----:B------:R-:W-:Y:S02]  /*6d20*/  FADD.FTZ R122, R183, R122 ;  /* 0x0000007ab77a7221 */ /* 0x000fe40000010000 */
[C---:B------:R-:W-:Y:S02]  /*6d30*/  FFMA.FTZ R126, R38.reuse, R123, -R126 ;  /* 0x0000007b267e7223 */ /* 0x040fe4000001087e */
[----:B------:R-:W-:Y:S02]  /*6d40*/  FMUL.FTZ R123, R153, -R124 ;  /* 0x8000007c997b7220 */ /* 0x000fe40000410000 */
[----:B------:R-:W-:Y:S02]  /*6d50*/  FADD.FTZ R225, R225, R120 ;  /* 0x00000078e1e17221 */ /* 0x000fe40000010000 */
[----:B------:R-:W-:Y:S02]  /*6d60*/  FFMA.FTZ R128, R38, R125, R127 ;  /* 0x0000007d26807223 */ /* 0x000fe4000001007f */
[----:B------:R-:W-:-:S02]  /*6d70*/  FADD.FTZ R224, R224, R121 ;  /* 0x00000079e0e07221 */ /* 0x000fc40000010000 */
[CC--:B------:R-:W-:Y:S02]  /*6d80*/  FMUL.FTZ R125, R153.reuse, -R122.reuse ;  /* 0x8000007a997d7220 */ /* 0x0c0fe40000410000 */
[C---:B------:R-:W-:Y:S02]  /*6d90*/  FFMA.FTZ R123, R152.reuse, R122, -R123 ;  /* 0x0000007a987b7223 */ /* 0x040fe4000001087b */
[C---:B------:R-:W-:Y:S02]  /*6da0*/  FMUL.FTZ R121, R153.reuse, R225 ;  /* 0x000000e199797220 */ /* 0x040fe40000410000 */
[----:B------:R-:W-:Y:S02]  /*6db0*/  FMUL.FTZ R120, R153, R224 ;  /* 0x000000e099787220 */ /* 0x000fe40000410000 */
[----:B------:R-:W-:Y:S02]  /*6dc0*/  FFMA.FTZ R127, R152, R124, R125 ;  /* 0x0000007c987f7223 */ /* 0x000fe4000001007d */
[----:B------:R-:W-:-:S02]  /*6dd0*/  FMUL.FTZ R125, R37, -R128 ;  /* 0x80000080257d7220 */ /* 0x000fc40000410000 */
[----:B------:R-:W-:Y:S02]  /*6de0*/  FFMA.FTZ R121, R152, R224, R121 ;  /* 0x000000e098797223 */ /* 0x000fe40000010079 */
[----:B------:R-:W-:Y:S02]  /*6df0*/  FADD.FTZ R123, R184, R123 ;  /* 0x0000007bb87b7221 */ /* 0x000fe40000010000 */
[----:B------:R-:W-:Y:S02]  /*6e00*/  FFMA.FTZ R120, R152, R225, -R120 ;  /* 0x000000e198787223 */ /* 0x000fe40000010878 */
[-C--:B------:R-:W-:Y:S02]  /*6e10*/  FMUL.FTZ R129, R37, -R126.reuse ;  /* 0x8000007e25817220 */ /* 0x080fe40000410000 */
[----:B------:R-:W-:Y:S02]  /*6e20*/  FFMA.FTZ R124, R36, R126, -R125 ;  /* 0x0000007e247c7223 */ /* 0x000fe4000001087d */
[----:B------:R-:W-:-:S02]  /*6e30*/  FADD.FTZ R222, R222, R121 ;  /* 0x00000079dede7221 */ /* 0x000fc40000010000 */
        /* <DEDUP_REMOVED lines=14> */
[----:B------:R-:W-:Y:S02]  /*6f20*/  FADD.FTZ R220, R220, R121 ;  /* 0x00000079dcdc7221 */ /* 0x000fe40000010000 */
[----:B------:R-:W-:Y:S02]  /*6f30*/  FMUL.FTZ R121, R157, R221 ;  /* 0x000000dd9d797220 */ /* 0x000fe40000410000 */
[-C--:B------:R-:W-:Y:S02]  /*6f40*/  FMUL.FTZ R127, R149, -R122.reuse ;  /* 0x8000007a957f7220 */ /* 0x080fe40000410000 */
[----:B------:R-:W-:-:S02]  /*6f50*/  FFMA.FTZ R123, R148, R122, -R123 ;  /* 0x0000007a947b7223 */ /* 0x000fc4000001087b */
[-C--:B------:R-:W-:Y:S02]  /*6f60*/  FMUL.FTZ R120, R157, R220.reuse ;  /* 0x000000dc9d787220 */ /* 0x080fe40000410000 */
[----:B------:R-:W-:Y:S02]  /*6f70*/  FFMA.FTZ R121, R156, R220, R121 ;  /* 0x000000dc9c797223 */ /* 0x000fe40000010079 */
[----:B------:R-:W-:Y:S02]  /*6f80*/  FFMA.FTZ R127, R148, R126, R127 ;  /* 0x0000007e947f7223 */ /* 0x000fe4000001007f */
[----:B------:R-:W-:Y:S02]  /*6f90*/  FADD.FTZ R123, R186, R123 ;  /* 0x0000007bba7b7221 */ /* 0x000fe40000010000 */
        /* <DEDUP_REMOVED lines=25> */
[----:B------:R-:W-:-:S02]  /*7130*/  FADD.FTZ R127, -R204, R127 ;  /* 0x0000007fcc7f7221 */ /* 0x000fc40000010100 */
[----:B------:R-:W-:Y:S02]  /*7140*/  FMUL.FTZ R126, R37, -R122 ;  /* 0x8000007a257e7220 */ /* 0x000fe40000410000 */
[----:B------:R-:W-:Y:S02]  /*7150*/  FADD.FTZ R238, R213, R238 ;  /* 0x000000eed5ee7221 */ /* 0x000fe40000010000 */
[----:B------:R-:W-:Y:S02]  /*7160*/  FADD.FTZ R214, R214, R121 ;  /* 0x00000079d6d67221 */ /* 0x000fe40000010000 */
[C---:B------:R-:W-:Y:S02]  /*7170*/  FFMA.FTZ R125, R36.reuse, R128, R129 ;  /* 0x00000080247d7223 */ /* 0x040fe40000010081 */
[-C--:B------:R-:W-:Y:S02]  /*7180*/  FMUL.FTZ R129, R37, -R127.reuse ;  /* 0x8000007f25817220 */ /* 0x080fe40000410000 */
[----:B------:R-:W-:-:S02]  /*7190*/  FFMA.FTZ R126, R36, R127, R126 ;  /* 0x0000007f247e7223 */ /* 0x000fc4000001007e */
[C---:B------:R-:W-:Y:S02]  /*71a0*/  FMUL.FTZ R121, R163.reuse, R238 ;  /* 0x000000eea3797220 */ /* 0x040fe40000410000 */
[----:B------:R-:W-:Y:S02]  /*71b0*/  FMUL.FTZ R123, R163, R214 ;  /* 0x000000d6a37b7220 */ /* 0x000fe40000410000 */
[----:B------:R-:W-:Y:S02]  /*71c0*/  FFMA.FTZ R122, R36, R122, -R129 ;  /* 0x0000007a247a7223 */ /* 0x000fe40000010881 */
[----:B------:R-:W-:Y:S02]  /*71d0*/  FADD.FTZ R127, -R205, R126 ;  /* 0x0000007ecd7f7221 */ /* 0x000fe40000010100 */
[C---:B------:R-:W-:Y:S02]  /*71e0*/  FFMA.FTZ R121, R162.reuse, R214, -R121 ;  /* 0x000000d6a2797223 */ /* 0x040fe40000010879 */
[----:B------:R-:W-:-:S02]  /*71f0*/  FFMA.FTZ R120, R162, R238, R123 ;  /* 0x000000eea2787223 */ /* 0x000fc4000001007b */
[----:B------:R-:W-:Y:S02]  /*7200*/  FADD.FTZ R126, R189, R122 ;  /* 0x0000007abd7e7221 */ /* 0x000fe40000010000 */
[----:B------:R-:W-:Y:S01]  /*7210*/  FMUL.FTZ R129, R35, -R127 ;  /* 0x8000007f23817220 */ /* 0x000fe20000410000 */
[----:B------:R-:W-:Y:S01]  /*7220*/  CS2R R122, SRZ ;  /* 0x00000000007a7805 */ /* 0x000fe2000001ff00 */
[----:B------:R-:W-:Y:S01]  /*7230*/  FADD.FTZ R213, R216, R121 ;  /* 0x00000079d8d57221 */ /* 0x000fe20000010000 */
[----:B------:R-:W-:Y:S01]  /*7240*/  HFMA2.MMA R121, -RZ, RZ, 0, 0 ;  /* 0x00000000ff797435 */ /* 0x000fe200000001ff */
[----:B------:R-:W-:Y:S01]  /*7250*/  FADD.FTZ R215, R215, R120 ;  /* 0x00000078d7d77221 */ /* 0x000fe20000010000 */
[----:B------:R-:W-:Y:S01]  /*7260*/  MOV R120, 0x3f800000 ;  /* 0x3f80000000787802 */ /* 0x000fe20000000f00 */
[-C--:B------:R-:W-:Y:S02]  /*7270*/  FMUL.FTZ R130, R35, -R126.reuse ;  /* 0x8000007e23827220 */ /* 0x080fe40000410000 */
[----:B------:R-:W-:-:S02]  /*7280*/  FFMA.FTZ R131, R34, R126, -R129 ;  /* 0x0000007e22837223 */ /* 0x000fc40000010881 */
[C---:B------:R-:W-:Y:S02]  /*7290*/  FMUL.FTZ R126, R165.reuse, R215 ;  /* 0x000000d7a57e7220 */ /* 0x040fe40000410000 */
[----:B------:R-:W-:Y:S01]  /*72a0*/  FMUL.FTZ R128, R165, R213 ;  /* 0x000000d5a5807220 */ /* 0x000fe20000410000 */
[----:B------:R-:W0:Y:S01]  /*72b0*/  @!P0 LDS.128 R120, [UR43+0xac80] ;  /* 0x00ac802bff788984 */ /* 0x000e220008000c00 */
[----:B------:R-:W-:Y:S01]  /*72c0*/  FFMA.FTZ R133, R34, R127, R130 ;  /* 0x0000007f22857223 */ /* 0x000fe20000010082 */
[----:B------:R-:W-:Y:S01]  /*72d0*/  ISETP.GT.U32.AND P0, PT, R6, 0x1f, PT ;  /* 0x0000001f0600780c */ /* 0x000fe20003f04070 */
[C---:B------:R-:W-:Y:S02]  /*72e0*/  FFMA.FTZ R127, R164.reuse, R213, -R126 ;  /* 0x000000d5a47f7223 */ /* 0x040fe4000001087e */
[----:B------:R-:W-:Y:S02]  /*72f0*/  FFMA.FTZ R128, R164, R215, R128 ;  /* 0x000000d7a4807223 */ /* 0x000fe40000010080 */
[----:B------:R-:W-:-:S02]  /*7300*/  FMUL.FTZ R126, R35, -R124 ;  /* 0x8000007c237e7220 */ /* 0x000fc40000410000 */
[-C--:B------:R-:W-:Y:S02]  /*7310*/  FMUL.FTZ R129, R35, -R125.reuse ;  /* 0x8000007d23817220 */ /* 0x080fe40000410000 */
[----:B------:R-:W-:Y:S02]  /*7320*/  FADD.FTZ R210, R210, R127 ;  /* 0x0000007fd2d27221 */ /* 0x000fe40000010000 */
[----:B------:R-:W-:Y:S02]  /*7330*/  FADD.FTZ R216, R211, R128 ;  /* 0x00000080d3d87221 */ /* 0x000fe40000010000 */
[C---:B------:R-:W-:Y:S02]  /*7340*/  FFMA.FTZ R125, R34.reuse, R125, R126 ;  /* 0x0000007d227d7223 */ /* 0x040fe4000001007e */
[----:B------:R-:W-:Y:S02]  /*7350*/  FFMA.FTZ R124, R34, R124, -R129 ;  /* 0x0000007c227c7223 */ /* 0x000fe40000010881 */
[----:B------:R-:W-:-:S02]  /*7360*/  FADD.FTZ R126, R190, R131 ;  /* 0x00000083be7e7221 */ /* 0x000fc40000010000 */
[C---:B------:R-:W-:Y:S02]  /*7370*/  FMUL.FTZ R131, R167.reuse, R210 ;  /* 0x000000d2a7837220 */ /* 0x040fe40000410000 */
[-C--:B------:R-:W-:Y:S02]  /*7380*/  FMUL.FTZ R129, R167, R216.reuse ;  /* 0x000000d8a7817220 */ /* 0x080fe40000410000 */
[C---:B------:R-:W-:Y:S02]  /*7390*/  FFMA.FTZ R131, R166.reuse, R216, R131 ;  /* 0x000000d8a6837223 */ /* 0x040fe40000010083 */
[----:B------:R-:W-:Y:S02]  /*73a0*/  FFMA.FTZ R128, R166, R210, -R129 ;  /* 0x000000d2a6807223 */ /* 0x000fe40000010881 */
[----:B------:R-:W-:Y:S02]  /*73b0*/  FADD.FTZ R211, R142, R131 ;  /* 0x000000838ed37221 */ /* 0x000fe40000010000 */
[----:B------:R-:W-:-:S02]  /*73c0*/  FADD.FTZ R209, R209, R128 ;  /* 0x00000080d1d17221 */ /* 0x000fc40000010000 */
[----:B------:R-:W-:Y:S02]  /*73d0*/  FADD.FTZ R127, -R206, R133 ;  /* 0x00000085ce7f7221 */ /* 0x000fe40000010100 */
[C---:B------:R-:W-:Y:S02]  /*73e0*/  FMUL.FTZ R128, R169.reuse, R211 ;  /* 0x000000d3a9807220 */ /* 0x040fe40000410000 */
[-C--:B------:R-:W-:Y:S01]  /*73f0*/  FMUL.FTZ R130, R169, R209.reuse ;  /* 0x000000d1a9827220 */ /* 0x080fe20000410000 */
[----:B------:R1:W-:Y:S01]  /*7400*/  STS.128 [R170.X16+0x8e80], R124 ;  /* 0x008e807caa007388 */ /* 0x0003e2000000cc00 */
[C---:B------:R-:W-:Y:S02]  /*7410*/  FFMA.FTZ R129, R168.reuse, R209, -R128 ;  /* 0x000000d1a8817223 */ /* 0x040fe40000010880 */
[----:B------:R-:W-:Y:S02]  /*7420*/  FFMA.FTZ R130, R168, R211, R130 ;  /* 0x000000d3a8827223 */ /* 0x000fe40000010082 */
[----:B------:R-:W-:-:S02]  /*7430*/  FADD.FTZ R208, R208, R129 ;  /* 0x00000081d0d07221 */ /* 0x000fc40000010000 */
        /* <DEDUP_REMOVED lines=33> */
[-C--:B------:R-:W-:Y:S02]  /*7650*/  FFMA.FTZ R131, R136, R133.reuse, -R125 ;  /* 0x0000008588837223 */ /* 0x080fe4000001087d */
[----:B------:R-:W-:-:S02]  /*7660*/  FMUL.FTZ R137, R137, R133 ;  /* 0x0000008589897220 */ /* 0x000fc40000410000 */
[C---:B------:R-:W-:Y:S01]  /*7670*/  FFMA.FTZ R129, R136.reuse, R129, -R126 ;  /* 0x0000008188817223 */ /* 0x040fe2000001087e */
[----:B------:R-:W-:Y:S01]  /*7680*/  MOV R135, R131 ;  /* 0x0000008300877202 */ /* 0x000fe20000000f00 */
[C---:B------:R-:W-:Y:S02]  /*7690*/  FFMA.FTZ R128, R136.reuse, R128, R127 ;  /* 0x0000008088807223 */ /* 0x040fe4000001007f */
[----:B------:R-:W-:Y:S02]  /*76a0*/  FFMA.FTZ R134, R136, R124, R137 ;  /* 0x0000007c88867223 */ /* 0x000fe40000010089 */
[----:B------:R-:W-:Y:S02]  /*76b0*/  FADD.FTZ R133, R138, R129 ;  /* 0x000000818a857221 */ /* 0x000fe40000010000 */
[----:B------:R-:W-:Y:S01]  /*76c0*/  FADD.FTZ R132, R139, R128 ;  /* 0x000000808b847221 */ /* 0x000fe20000010000 */
[----:B------:R-:W-:Y:S05]  /*76d0*/  BRA.DIV ~URZ, `(.L_x_3230) ;  /* 0x00006ce27f007947 */ /* 0x000fea000b800000 */
[----:B------:R0:W1:Y:S02]  /*76e0*/  SHFL.DOWN PT, R128, R131, 0x1, 0x1f ;  /* 0x08201f0083807f89 */ /* 0x00006400000e0000 */
.L_x_3328:
[----:B------:R-:W-:Y:S05]  /*76f0*/  BRA.DIV ~URZ, `(.L_x_3231) ;  /* 0x00006d327f007947 */ /* 0x000fea000b800000 */
[----:B------:R2:W3:Y:S04]  /*7700*/  SHFL.DOWN PT, R129, R134, 0x1, 0x1f ;  /* 0x08201f0086817f89 */ /* 0x0004e800000e0000 */
[----:B------:R2:W4:Y:S04]  /*7710*/  SHFL.DOWN PT, R130, R133, 0x1, 0x1f ;  /* 0x08201f0085827f89 */ /* 0x00052800000e0000 */
[----:B------:R2:W0:Y:S02]  /*7720*/  SHFL.DOWN PT, R142, R132, 0x1, 0x1f ;  /* 0x08201f00848e7f89 */ /* 0x00042400000e0000 */
.L_x_3329:
[----:B------:R-:W-:Y:S01]  /*7730*/  LOP3.LUT R124, R6, 0x1f, RZ, 0xc0, !PT ;  /* 0x0000001f067c7812 */ /* 0x000fe200078ec0ff */
[----:B------:R-:W-:Y:S03]  /*7740*/  BSSY B1, `(.L_x_3232) ;  /* 0x000000e000017945 */ /* 0x000fe60003800000 */
[----:B------:R-:W-:Y:S01]  /*7750*/  ISETP.GT.U32.AND P1, PT, R124, 0x1d, PT ;  /* 0x0000001d7c00780c */ /* 0x000fe20003f24070 */
[----:B------:R-:W-:Y:S07]  /*7760*/  @!P0 BRA `(.L_x_3233) ;  /* 0x000000b000008947 */ /* 0x000fee0003800000 */
[C---:B0-----:R-:W-:Y:S02]  /*7770*/  FMUL.FTZ R125, R134.reuse, R142 ;  /* 0x0000008e867d7220 */ /* 0x041fe40000410000 */
[----:B---3--:R-:W-:-:S02]  /*7780*/  FMUL.FTZ R124, R134, R129 ;  /* 0x00000081867c7220 */ /* 0x008fc40000410000 */
[CC--:B----4-:R-:W-:Y:S02]  /*7790*/  FMUL.FTZ R126, R134.reuse, R130.reuse ;  /* 0x00000082867e7220 */ /* 0x0d0fe40000410000 */
[C---:B------:R-:W-:Y:S02]  /*77a0*/  FFMA.FTZ R130, R135.reuse, R130, -R125 ;  /* 0x0000008287827223 */ /* 0x040fe4000001087d */
[-C--:B-12---:R-:W-:Y:S02]  /*77b0*/  FMUL.FTZ R134, R134, R128.reuse ;  /* 0x0000008086867220 */ /* 0x086fe40000410000 */
[C---:B------:R-:W-:Y:S02]  /*77c0*/  FFMA.FTZ R124, R135.reuse, R128, -R124 ;  /* 0x00000080877c7223 */ /* 0x040fe4000001087c */
[C---:B------:R-:W-:Y:S02]  /*77d0*/  FFMA.FTZ R125, R135.reuse, R142, R126 ;  /* 0x0000008e877d7223 */ /* 0x040fe4000001007e */
[----:B------:R-:W-:Y:S01]  /*77e0*/  FFMA.FTZ R134, R135, R129, R134 ;  /* 0x0000008187867223 */ /* 0x000fe20000010086 */
[----:B------:R-:W-:Y:S01]  /*77f0*/  MOV R135, R124 ;  /* 0x0000007c00877202 */ /* 0x000fe20000000f00 */
[----:B------:R-:W-:-:S02]  /*7800*/  FADD.FTZ R133, R133, R130 ;  /* 0x0000008285857221 */ /* 0x000fc40000010000 */
[----:B------:R-:W-:Y:S02]  /*7810*/  FADD.FTZ R132, R132, R125 ;  /* 0x0000007d84847221 */ /* 0x000fe40000010000 */
.L_x_3233:
[----:B------:R-:W-:Y:S05]  /*7820*/  BSYNC B1 ;  /* 0x0000000000017941 */ /* 0x000fea0003800000 */
.L_x_3232:
[----:B------:R-:W-:Y:S05]  /*7830*/  BRA.DIV ~URZ, `(.L_x_3234) ;  /* 0x00006d427f007947 */ /* 0x000fea000b800000 */
[----:B-1----:R1:W2:Y:S04]  /*7840*/  SHFL.DOWN PT, R128, R135, 0x2, 0x1f ;  /* 0x08401f0087807f89 */ /* 0x0022a800000e0000 */
[----:B---3--:R1:W3:Y:S04]  /*7850*/  SHFL.DOWN PT, R129, R134, 0x2, 0x1f ;  /* 0x08401f0086817f89 */ /* 0x0082e800000e0000 */
[----:B----4-:R1:W4:Y:S04]  /*7860*/  SHFL.DOWN PT, R130, R133, 0x2, 0x1f ;  /* 0x08401f0085827f89 */ /* 0x01032800000e0000 */
[----:B0-----:R1:W0:Y:S02]  /*7870*/  SHFL.DOWN PT, R142, R132, 0x2, 0x1f ;  /* 0x08401f00848e7f89 */ /* 0x00122400000e0000 */
.L_x_3330:
[----:B------:R-:W-:Y:S01]  /*7880*/  LOP3.LUT R124, R6, 0x1f, RZ, 0xc0, !PT ;  /* 0x0000001f067c7812 */ /* 0x000fe200078ec0ff */
[----:B------:R-:W-:Y:S03]  /*7890*/  BSSY B1, `(.L_x_3235) ;  /* 0x000000e000017945 */ /* 0x000fe60003800000 */
[----:B------:R-:W-:Y:S01]  /*78a0*/  ISETP.GT.U32.AND P0, PT, R124, 0x1b, PT ;  /* 0x0000001b7c00780c */ /* 0x000fe20003f04070 */
[----:B------:R-:W-:Y:S07]  /*78b0*/  @P1 BRA `(.L_x_3236) ;  /* 0x000000b000001947 */ /* 0x000fee0003800000 */
        /* <DEDUP_REMOVED lines=11> */
.L_x_3236:
[----:B------:R-:W-:Y:S05]  /*7970*/  BSYNC B1 ;  /* 0x0000000000017941 */ /* 0x000fea0003800000 */
.L_x_3235:
[----:B------:R-:W-:Y:S05]  /*7980*/  BRA.DIV ~URZ, `(.L_x_3237) ;  /* 0x00006db27f007947 */ /* 0x000fea000b800000 */
[----:B--2---:R2:W1:Y:S02]  /*7990*/  SHFL.DOWN PT, R128, R135, 0x4, 0x1f ;  /* 0x08801f0087807f89 */ /* 0x00446400000e0000 */
.L_x_3331:
[----:B------:R-:W-:Y:S05]  /*79a0*/  BRA.DIV ~URZ, `(.L_x_3238) ;  /* 0x00006e127f007947 */ /* 0x000fea000b800000 */
[----:B---3--:R3:W2:Y:S04]  /*79b0*/  SHFL.DOWN PT, R129, R134, 0x4, 0x1f ;  /* 0x08801f0086817f89 */ /* 0x0086a800000e0000 */
[----:B----4-:R3:W4:Y:S04]  /*79c0*/  SHFL.DOWN PT, R130, R133, 0x4, 0x1f ;  /* 0x08801f0085827f89 */ /* 0x01072800000e0000 */
[----:B0-----:R3:W0:Y:S02]  /*79d0*/  SHFL.DOWN PT, R142, R132, 0x4, 0x1f ;  /* 0x08801f00848e7f89 */ /* 0x00162400000e0000 */
.L_x_3332:
[----:B------:R-:W-:Y:S01]  /*79e0*/  LOP3.LUT R124, R6, 0x1f, RZ, 0xc0, !PT ;  /* 0x0000001f067c7812 */ /* 0x000fe200078ec0ff */
[----:B------:R-:W-:Y:S03]  /*79f0*/  BSSY B1, `(.L_x_3239) ;  /* 0x000000e000017945 */ /* 0x000fe60003800000 */
[----:B------:R-:W-:Y:S01]  /*7a00*/  ISETP.GT.U32.AND P1, PT, R124, 0x17, PT ;  /* 0x000000177c00780c */ /* 0x000fe20003f24070 */
[----:B------:R-:W-:Y:S07]  /*7a10*/  @P0 BRA `(.L_x_3240) ;  /* 0x000000b000000947 */ /* 0x000fee0003800000 */
[C---:B0-----:R-:W-:Y:S02]  /*7a20*/  FMUL.FTZ R125, R134.reuse, R142 ;  /* 0x0000008e867d7220 */ /* 0x041fe40000410000 */
[----:B--2---:R-:W-:-:S02]  /*7a30*/  FMUL.FTZ R124, R134, R129 ;  /* 0x00000081867c7220 */ /* 0x004fc40000410000 */
[CC--:B----4-:R-:W-:Y:S02]  /*7a40*/  FMUL.FTZ R126, R134.reuse, R130.reuse ;  /* 0x00000082867e7220 */ /* 0x0d0fe40000410000 */
[C---:B------:R-:W-:Y:S02]  /*7a50*/  FFMA.FTZ R130, R135.reuse, R130, -R125 ;  /* 0x0000008287827223 */ /* 0x040fe4000001087d */
[-C--:B-1-3--:R-:W-:Y:S02]  /*7a60*/  FMUL.FTZ R134, R134, R128.reuse ;  /* 0x0000008086867220 */ /* 0x08afe40000410000 */
[C---:B------:R-:W-:Y:S02]  /*7a70*/  FFMA.FTZ R124, R135.reuse, R128, -R124 ;  /* 0x00000080877c7223 */ /* 0x040fe4000001087c */
[C---:B------:R-:W-:Y:S02]  /*7a80*/  FFMA.FTZ R125, R135.reuse, R142, R126 ;  /* 0x0000008e877d7223 */ /* 0x040fe4000001007e */
[----:B------:R-:W-:Y:S01]  /*7a90*/  FFMA.FTZ R134, R135, R129, R134 ;  /* 0x0000008187867223 */ /* 0x000fe20000010086 */
[----:B------:R-:W-:Y:S01]  /*7aa0*/  MOV R135, R124 ;  /* 0x0000007c00877202 */ /* 0x000fe20000000f00 */
[----:B------:R-:W-:-:S02]  /*7ab0*/  FADD.FTZ R133, R133, R130 ;  /* 0x0000008285857221 */ /* 0x000fc40000010000 */
[----:B------:R-:W-:Y:S02]  /*7ac0*/  FADD.FTZ R132, R132, R125 ;  /* 0x0000007d84847221 */ /* 0x000fe40000010000 */
.L_x_3240:
[----:B------:R-:W-:Y:S05]  /*7ad0*/  BSYNC B1 ;  /* 0x0000000000017941 */ /* 0x000fea0003800000 */
.L_x_3239:
[----:B------:R-:W-:Y:S05]  /*7ae0*/  BRA.DIV ~URZ, `(.L_x_3241) ;  /* 0x00006e227f007947 */ /* 0x000fea000b800000 */
[----:B-1----:R1:W3:Y:S04]  /*7af0*/  SHFL.DOWN PT, R128, R135, 0x8, 0x1f ;  /* 0x09001f0087807f89 */ /* 0x0022e800000e0000 */
[----:B--2---:R1:W2:Y:S04]  /*7b00*/  SHFL.DOWN PT, R129, R134, 0x8, 0x1f ;  /* 0x09001f0086817f89 */ /* 0x0042a800000e0000 */
[----:B----4-:R1:W4:Y:S04]  /*7b10*/  SHFL.DOWN PT, R130, R133, 0x8, 0x1f ;  /* 0x09001f0085827f89 */ /* 0x01032800000e0000 */
[----:B0-----:R1:W0:Y:S02]  /*7b20*/  SHFL.DOWN PT, R142, R132, 0x8, 0x1f ;  /* 0x09001f00848e7f89 */ /* 0x00122400000e0000 */
.L_x_3333:
        /* <DEDUP_REMOVED lines=15> */
.L_x_3243:
[----:B------:R-:W-:Y:S05]  /*7c20*/  BSYNC B1 ;  /* 0x0000000000017941 */ /* 0x000fea0003800000 */
.L_x_3242:
[----:B------:R-:W-:Y:S05]  /*7c30*/  BRA.DIV ~URZ, `(.L_x_3244) ;  /* 0x00006e927f007947 */ /* 0x000fea000b800000 */
[----:B---3--:R3:W1:Y:S02]  /*7c40*/  SHFL.DOWN PT, R128, R135, 0x10, 0x1f ;  /* 0x0a001f0087807f89 */ /* 0x00866400000e0000 */
.L_x_3334:
[----:B------:R-:W-:Y:S05]  /*7c50*/  BRA.DIV ~URZ, `(.L_x_3245) ;  /* 0x00006ef27f007947 */ /* 0x000fea000b800000 */
[----:B--2---:R2:W3:Y:S04]  /*7c60*/  SHFL.DOWN PT, R129, R134, 0x10, 0x1f ;  /* 0x0a001f0086817f89 */ /* 0x0044e800000e0000 */
[----:B----4-:R2:W4:Y:S04]  /*7c70*/  SHFL.DOWN PT, R130, R133, 0x10, 0x1f ;  /* 0x0a001f0085827f89 */ /* 0x01052800000e0000 */
[----:B0-----:R2:W0:Y:S02]  /*7c80*/  SHFL.DOWN PT, R142, R132, 0x10, 0x1f ;  /* 0x0a001f00848e7f89 */ /* 0x00142400000e0000 */
.L_x_3335:
[----:B------:R-:W-:Y:S01]  /*7c90*/  BSSY B1, `(.L_x_3246) ;  /* 0x000000d000017945 */ /* 0x000fe20003800000 */
[----:B------:R-:W-:Y:S05]  /*7ca0*/  @P0 BRA `(.L_x_3247) ;  /* 0x000000b000000947 */ /* 0x000fea0003800000 */
        /* <DEDUP_REMOVED lines=11> */
.L_x_3247:
[----:B------:R-:W-:Y:S05]  /*7d60*/  BSYNC B1 ;  /* 0x0000000000017941 */ /* 0x000fea0003800000 */
.L_x_3246:
[----:B------:R-:W-:Y:S05]  /*7d70*/  BRA.DIV ~URZ, `(.L_x_3248) ;  /* 0x00006f227f007947 */ /* 0x000fea000b800000 */
[----:B------:R-:W5:Y:S04]  /*7d80*/  SHFL.IDX PT, R248, R134, RZ, 0x1f ;  /* 0x00001fff86f87589 */ /* 0x000f6800000e0000 */
[----:B------:R-:W2:Y:S04]  /*7d90*/  SHFL.IDX PT, R247, R135, RZ, 0x1f ;  /* 0x00001fff87f77589 */ /* 0x000ea800000e0000 */
[----:B------:R4:W3:Y:S04]  /*7da0*/  SHFL.DOWN PT, R140, R135, 0x1, 0x1f ;  /* 0x08201f00878c7f89 */ /* 0x0008e800000e0000 */
[----:B------:R4:W1:Y:S04]  /*7db0*/  SHFL.DOWN PT, R141, R134, 0x1, 0x1f ;  /* 0x08201f00868d7f89 */ /* 0x00086800000e0000 */
[----:B------:R4:W0:Y:S04]  /*7dc0*/  SHFL.IDX PT, R245, R133, RZ, 0x1f ;  /* 0x00001fff85f57589 */ /* 0x00082800000e0000 */
[----:B---3--:R4:W3:Y:S04]  /*7dd0*/  SHFL.DOWN PT, R129, R133, 0x1, 0x1f ;  /* 0x08201f0085817f89 */ /* 0x0088e800000e0000 */
        /* <DEDUP_REMOVED lines=13> */
.L_x_3336:
[----:B-1-34-:R1:W3:Y:S01]  /*7eb0*/  LDS.128 R132, [R239+0x8eb0] ;  /* 0x008eb000ef847984 */ /* 0x01a2e20000000c00 */
[----:B------:R-:W-:Y:S01]  /*7ec0*/  ISETP.NE.AND P0, PT, R6, 0x1f, PT ;  /* 0x0000001f0600780c */ /* 0x000fe20003f05270 */
[----:B------:R-:W-:-:S12]  /*7ed0*/  BSSY B1, `(.L_x_3249) ;  /* 0x000000c000017945 */ /* 0x000fd80003800000 */
[----:B------:R-:W-:Y:S05]  /*7ee0*/  @!P0 BRA `(.L_x_3250) ;  /* 0x000000a000008947 */ /* 0x000fea0003800000 */
[-C--:B01----:R-:W-:Y:S02]  /*7ef0*/  FMUL.FTZ R123, R139, R141.reuse ;  /* 0x0000008d8b7b7220 */ /* 0x083fe40000410000 */
[CC--:B------:R-:W-:Y:S02]  /*7f00*/  FMUL.FTZ R120, R138.reuse, R141.reuse ;  /* 0x0000008d8a787220 */ /* 0x0c0fe40000410000 */
[-C--:B------:R-:W-:Y:S02]  /*7f10*/  FFMA.FTZ R138, R138, R140.reuse, -R123 ;  /* 0x0000008c8a8a7223 */ /* 0x080fe4000001087b */
[-C--:B------:R-:W-:Y:S02]  /*7f20*/  FMUL.FTZ R123, R137, R141.reuse ;  /* 0x0000008d897b7220 */ /* 0x080fe40000410000 */
[----:B------:R-:W-:Y:S02]  /*7f30*/  FFMA.FTZ R139, R139, R140, R120 ;  /* 0x0000008c8b8b7223 */ /* 0x000fe40000010078 */
[----:B--2---:R-:W-:-:S02]  /*7f40*/  FMUL.FTZ R141, R136, R141 ;  /* 0x0000008d888d7220 */ /* 0x004fc40000410000 */
[-C--:B------:R-:W-:Y:S02]  /*7f50*/  FFMA.FTZ R136, R136, R140.reuse, -R123 ;  /* 0x0000008c88887223 */ /* 0x080fe4000001087b */
[----:B------:R-:W-:Y:S02]  /*7f60*/  FFMA.FTZ R137, R137, R140, R141 ;  /* 0x0000008c89897223 */ /* 0x000fe4000001008d */
[----:B------:R-:W-:Y:S02]  /*7f70*/  FADD.FTZ R138, R138, R129 ;  /* 0x000000818a8a7221 */ /* 0x000fe40000010000 */
[----:B------:R-:W-:Y:S02]  /*7f80*/  FADD.FTZ R139, R139, R142 ;  /* 0x0000008e8b8b7221 */ /* 0x000fe40000010000 */
.L_x_3250:
[----:B-1----:R-:W-:Y:S05]  /*7f90*/  BSYNC B1 ;  /* 0x0000000000017941 */ /* 0x002fea0003800000 */
.L_x_3249:
[----:B------:R-:W1:Y:S01]  /*7fa0*/  LDS.128 R128, [R239+0x8ea0] ;  /* 0x008ea000ef807984 */ /* 0x000e620000000c00 */
[C---:B0--3--:R-:W-:Y:S02]  /*7fb0*/  FMUL.FTZ R123, R133.reuse, R139 ;  /* 0x0000008b857b7220 */ /* 0x049fe40000410000 */
[-C--:B------:R-:W-:Y:S01]  /*7fc0*/  FMUL.FTZ R120, R133, R138.reuse ;  /* 0x0000008a85787220 */ /* 0x080fe20000410000 */
[----:B------:R-:W0:Y:S01]  /*7fd0*/  LDS.128 R124, [R239+0x8e90] ;  /* 0x008e9000ef7c7984 */ /* 0x000e220000000c00 */
[----:B------:R-:W-:-:S02]  /*7fe0*/  FFMA.FTZ R123, R132, R138, -R123 ;  /* 0x0000008a847b7223 */ /* 0x000fc4000001087b */
[----:B------:R-:W-:Y:S01]  /*7ff0*/  FFMA.FTZ R120, R132, R139, R120 ;  /* 0x0000008b84787223 */ /* 0x000fe20000010078 */
[----:B--2---:R2:W-:Y:S01]  /*8000*/  STS.128 [R239+0x8eb0], R136 ;  /* 0x008eb088ef007388 */ /* 0x0045e20000000c00 */
        /* <DEDUP_REMOVED lines=8> */
[CC--:B-1----:R-:W-:Y:S02]  /*8090*/  FMUL.FTZ R123, R129.reuse, R143.reuse ;  /* 0x0000008f817b7220 */ /* 0x0c2fe40000410000 */
        /* <DEDUP_REMOVED lines=24> */
.L_x_3229:
[----:B0-----:R-:W-:Y:S05]  /*8220*/  BSYNC B0 ;  /* 0x0000000000007941 */ /* 0x001fea0003800000 */
.L_x_3228:
[----:B------:R-:W-:Y:S01]  /*8230*/  WARPSYNC 0xffffffff ;  /* 0xffffffff00007948 */ /* 0x000fe20003800000 */
[----:B------:R-:W-:Y:S01]  /*8240*/  BAR.SYNC.DEFER_BLOCKING 0x0 ;  /* 0x0000000000007b1d */ /* 0x000fe20000010000 */
[----:B------:R-:W-:Y:S01]  /*8250*/  FMUL.FTZ R130, R116, R171 ;  /* 0x000000ab74827220 */ /* 0x000fe20000410000 */
[----:B------:R-:W-:Y:S01]  /*8260*/  ISETP.NE.AND P0, PT, R6, RZ, PT ;  /* 0x000000ff0600720c */ /* 0x000fe20003f05270 */
[----:B--2---:R-:W-:Y:S01]  /*8270*/  FFMA.FTZ R134, R18, R237, RZ ;  /* 0x000000ed12867223 */ /* 0x004fe200000100ff */
[----:B------:R-:W-:Y:S01]  /*8280*/  ULEA UR28, UR21, 0xfffff800, 0xb ;  /* 0xfffff800151c7891 */ /* 0x000fe2000f8e583f */
[-C--:B------:R-:W-:Y:S01]  /*8290*/  FFMA.FTZ R237, R68, -R130.reuse, R237 ;  /* 0x8000008244ed7223 */ /* 0x080fe200000100ed */
[----:B------:R-:W-:Y:S01]  /*82a0*/  ULDC UR29, c[0x0][0x168] ;  /* 0x00005a00001d7ab9 */ /* 0x000fe20000000800 */
[----:B------:R-:W-:Y:S01]  /*82b0*/  FFMA.FTZ R130, R69, -R130, R236 ;  /* 0x8000008245827223 */ /* 0x000fe200000100ec */
[----:B------:R-:W-:Y:S01]  /*82c0*/  UIADD3 UR28, -UR28, UR29, URZ ;  /* 0x0000001d1c1c7290 */ /* 0x000fe2000fffe13f */
[----:B------:R-:W-:Y:S01]  /*82d0*/  FFMA.FTZ R236, R18, -R236, RZ ;  /* 0x800000ec12ec7223 */ /* 0x000fe200000100ff */
[----:B------:R-:W-:Y:S01]  /*82e0*/  BSSY B0, `(.L_x_3251) ;  /* 0x00001d8000007945 */ /* 0x000fe20003800000 */
[----:B------:R-:W-:-:S02]  /*82f0*/  FMUL.FTZ R132, R117, R7 ;  /* 0x0000000775847220 */ /* 0x000fc40000410000 */
[C---:B------:R-:W-:Y:S02]  /*8300*/  FFMA.FTZ R134, R19.reuse, R235, R134 ;  /* 0x000000eb13867223 */ /* 0x040fe40000010086 */
[----:B------:R-:W-:Y:S02]  /*8310*/  FFMA.FTZ R135, R19, -R234, R236 ;  /* 0x800000ea13877223 */ /* 0x000fe400000100ec */
[-C--:B------:R-:W-:Y:S02]  /*8320*/  FFMA.FTZ R235, R70, -R132.reuse, R235 ;  /* 0x8000008446eb7223 */ /* 0x080fe400000100eb */
[----:B------:R-:W-:Y:S02]  /*8330*/  FFMA.FTZ R234, R71, -R132, R234 ;  /* 0x8000008447ea7223 */ /* 0x000fe400000100ea */
[C---:B------:R-:W-:Y:S02]  /*8340*/  FFMA.FTZ R134, R20.reuse, R233, R134 ;  /* 0x000000e914867223 */ /* 0x040fe40000010086 */
[----:B------:R-:W-:Y:S01]  /*8350*/  FFMA.FTZ R135, R20, -R232, R135 ;  /* 0x800000e814877223 */ /* 0x000fe20000010087 */
[----:B-1----:R-:W0:Y:S01]  /*8360*/  LDS.64 R124, [R170.X16+0x8e88] ;  /* 0x008e8800aa7c7984 */ /* 0x002e22000000ca00 */
[----:B------:R-:W-:-:S02]  /*8370*/  FFMA.FTZ R137, R21, R231, R134 ;  /* 0x000000e715897223 */ /* 0x000fc40000010086 */
[----:B------:R-:W-:Y:S01]  /*8380*/  FFMA.FTZ R139, R21, -R230, R135 ;  /* 0x800000e6158b7223 */ /* 0x000fe20000010087 */
[----:B------:R1:W-:Y:S01]  /*8390*/  @!P0 STS.128 [UR43+0xac80], R120 ;  /* 0x00ac8078ff008988 */ /* 0x0003e20008000c2b */
[C---:B------:R-:W-:Y:S02]  /*83a0*/  FFMA.FTZ R138, R22.reuse, R229, R137 ;  /* 0x000000e5168a7223 */ /* 0x040fe40000010089 */
[----:B------:R-:W-:Y:S02]  /*83b0*/  FFMA.FTZ R139, R22, -R228, R139 ;  /* 0x800000e4168b7223 */ /* 0x000fe4000001008b */
[C---:B------:R-:W-:Y:S02]  /*83c0*/  FFMA.FTZ R140, R23.reuse, R227, R138 ;  /* 0x000000e3178c7223 */ /* 0x040fe4000001008a */
[----:B------:R-:W-:Y:S02]  /*83d0*/  FFMA.FTZ R141, R23, -R226, R139 ;  /* 0x800000e2178d7223 */ /* 0x000fe4000001008b */
[----:B------:R-:W-:-:S02]  /*83e0*/  FMUL.FTZ R139, R114, R2 ;  /* 0x00000002728b7220 */ /* 0x000fc40000410000 */
[----:B------:R-:W-:Y:S02]  /*83f0*/  FFMA.FTZ R140, R24, R225, R140 ;  /* 0x000000e1188c7223 */ /* 0x000fe4000001008c */
[----:B------:R-:W-:Y:S02]  /*8400*/  FFMA.FTZ R225, R56, -R139, R225 ;  /* 0x8000008b38e17223 */ /* 0x000fe400000100e1 */
[C---:B------:R-:W-:Y:S02]  /*8410*/  FFMA.FTZ R142, R25.reuse, R223, R140 ;  /* 0x000000df198e7223 */ /* 0x040fe4000001008c */
[----:B------:R-:W-:Y:S02]  /*8420*/  FFMA.FTZ R141, R24, -R224, R141 ;  /* 0x800000e0188d7223 */ /* 0x000fe4000001008d */
[----:B------:R-:W-:Y:S02]  /*8430*/  FFMA.FTZ R142, R26, R221, R142 ;  /* 0x000000dd1a8e7223 */ /* 0x000fe4000001008e */
[----:B------:R-:W-:-:S02]  /*8440*/  FFMA.FTZ R143, R25, -R222, R141 ;  /* 0x800000de198f7223 */ /* 0x000fc4000001008d */
[----:B------:R-:W-:Y:S02]  /*8450*/  FMUL.FTZ R133, R118, R8 ;  /* 0x0000000876857220 */ /* 0x000fe40000410000 */
[----:B------:R-:W-:Y:S02]  /*8460*/  FFMA.FTZ R143, R26, -R220, R143 ;  /* 0x800000dc1a8f7223 */ /* 0x000fe4000001008f */
[----:B------:R-:W-:Y:S02]  /*8470*/  FFMA.FTZ R233, R64, -R133, R233 ;  /* 0x8000008540e97223 */ /* 0x000fe400000100e9 */
[----:B------:R-:W-:Y:S02]  /*8480*/  FMUL.FTZ R136, R112, R4 ;  /* 0x0000000470887220 */ /* 0x000fe40000410000 */
[----:B------:R-:W-:Y:S02]  /*8490*/  FMUL.FTZ R140, R108, R10 ;  /* 0x0000000a6c8c7220 */ /* 0x000fe40000410000 */
[----:B------:R-:W-:-:S02]  /*84a0*/  FFMA.FTZ R229, R60, -R136, R229 ;  /* 0x800000883ce57223 */ /* 0x000fc400000100e5 */
        /* <DEDUP_REMOVED lines=47> */
[----:B------:R-:W-:-:S02]  /*87a0*/  FFMA.FTZ R135, R156, R181, -R134 ;  /* 0x000000b59c877223 */ /* 0x000fc40000010886 */
[----:B------:R-:W-:Y:S02]  /*87b0*/  FFMA.FTZ R157, R156, R132, R157 ;  /* 0x000000849c9d7223 */ /* 0x000fe4000001009d */
[----:B------:R-:W-:Y:S02]  /*87c0*/  FADD.FTZ R135, R182, R135 ;  /* 0x00000087b6877221 */ /* 0x000fe40000010000 */
[----:B------:R-:W-:Y:S02]  /*87d0*/  FADD.FTZ R198, -R198, R157 ;  /* 0x0000009dc6c67221 */ /* 0x000fe40000010100 */
[----:B-1----:R-:W-:Y:S02]  /*87e0*/  FMUL.FTZ R122, R128, UR38 ;  /* 0x00000026807a7c20 */ /* 0x002fe40008410000 */
[C---:B------:R-:W-:Y:S02]  /*87f0*/  FMUL.FTZ R137, R155.reuse, -R198 ;  /* 0x800000c69b897220 */ /* 0x040fe40000410000 */
[----:B------:R-:W-:-:S02]  /*8800*/  FMUL.FTZ R155, R155, -R135 ;  /* 0x800000879b9b7220 */ /* 0x000fc40000410000 */
[C---:B------:R-:W-:Y:S02]  /*8810*/  FFMA.FTZ R138, R154.reuse, R135, -R137 ;  /* 0x000000879a8a7223 */ /* 0x040fe40000010889 */
[----:B------:R-:W-:Y:S02]  /*8820*/  FFMA.FTZ R154, R154, R198, R155 ;  /* 0x000000c69a9a7223 */ /* 0x000fe4000001009b */
[----:B------:R-:W-:Y:S02]  /*8830*/  FFMA.FTZ R137, R57, -R139, R224 ;  /* 0x8000008b39897223 */ /* 0x000fe400000100e0 */
[----:B------:R-:W-:Y:S02]  /*8840*/  FMUL.FTZ R139, R115, R0 ;  /* 0x00000000738b7220 */ /* 0x000fe40000410000 */
[----:B------:R-:W-:Y:S02]  /*8850*/  FADD.FTZ R199, -R199, R154 ;  /* 0x0000009ac7c77221 */ /* 0x000fe40000010100 */
[----:B------:R-:W-:-:S02]  /*8860*/  FADD.FTZ R183, R183, R138 ;  /* 0x0000008ab7b77221 */ /* 0x000fc40000010000 */
        /* <DEDUP_REMOVED lines=8> */
[----:B------:R-:W-:Y:S02]  /*88f0*/  FFMA.FTZ R153, R27, -R218, R143 ;  /* 0x800000da1b997223 */ /* 0x000fe4000001008f */
[C---:B------:R-:W-:Y:S02]  /*8900*/  FMUL.FTZ R142, R151.reuse, -R200 ;  /* 0x800000c8978e7220 */ /* 0x040fe40000410000 */
[-C--:B------:R-:W-:Y:S02]  /*8910*/  FMUL.FTZ R151, R151, -R141.reuse ;  /* 0x8000008d97977220 */ /* 0x080fe40000410000 */
        /* <DEDUP_REMOVED lines=10> */
[----:B------:R-:W-:Y:S02]  /*89c0*/  FFMA.FTZ R152, R30, R213, R151 ;  /* 0x000000d51e987223 */ /* 0x000fe40000010097 */
[----:B------:R-:W-:Y:S02]  /*89d0*/  FADD.FTZ R202, -R202, R149 ;  /* 0x00000095caca7221 */ /* 0x000fe40000010100 */
[----:B------:R-:W-:-:S02]  /*89e0*/  FMUL.FTZ R151, R147, -R145 ;  /* 0x8000009193977220 */ /* 0x000fc40000410000 */
[----:B------:R-:W-:Y:S02]  /*89f0*/  FMUL.FTZ R150, R104, R14 ;  /* 0x0000000e68967220 */ /* 0x000fe40000410000 */
[----:B------:R-:W-:Y:S02]  /*8a00*/  FFMA.FTZ R154, R31, R210, R152 ;  /* 0x000000d21f9a7223 */ /* 0x000fe40000010098 */
[-C--:B------:R-:W-:Y:S02]  /*8a10*/  FMUL.FTZ R149, R147, -R202.reuse ;  /* 0x800000ca93957220 */ /* 0x080fe40000410000 */
[----:B------:R-:W-:Y:S02]  /*8a20*/  FFMA.FTZ R152, R146, R202, R151 ;  /* 0x000000ca92987223 */ /* 0x000fe40000010097 */
[-C--:B------:R-:W-:Y:S02]  /*8a30*/  FFMA.FTZ R213, R44, -R150.reuse, R213 ;  /* 0x800000962cd57223 */ /* 0x080fe400000100d5 */
[----:B------:R-:W-:-:S02]  /*8a40*/  FFMA.FTZ R148, R45, -R150, R215 ;  /* 0x800000962d947223 */ /* 0x000fc400000100d7 */
[----:B------:R-:W-:Y:S01]  /*8a50*/  FFMA.FTZ R150, R146, R145, -R149 ;  /* 0x0000009192967223 */ /* 0x000fe20000010895 */
[----:B------:R-:W-:Y:S01]  /*8a60*/  P2R R149, PR, RZ, 0x1 ;  /* 0x00000001ff957803 */ /* 0x000fe20000000000 */
[----:B------:R-:W-:Y:S02]  /*8a70*/  FADD.FTZ R146, -R203, R152 ;  /* 0x00000098cb927221 */ /* 0x000fe40000010100 */
[----:B------:R-:W-:Y:S02]  /*8a80*/  FFMA.FTZ R153, R28, -R212, R153 ;  /* 0x800000d41c997223 */ /* 0x000fe40000010099 */
[----:B------:R-:W-:Y:S02]  /*8a90*/  FADD.FTZ R187, R187, R150 ;  /* 0x00000096bbbb7221 */ /* 0x000fe40000010000 */
[----:B------:R-:W-:Y:S02]  /*8aa0*/  FMUL.FTZ R149, R39, -R146 ;  /* 0x8000009227957220 */ /* 0x000fe40000410000 */
[----:B------:R-:W-:-:S02]  /*8ab0*/  FFMA.FTZ R153, R29, -R238, R153 ;  /* 0x800000ee1d997223 */ /* 0x000fc40000010099 */
[-C--:B------:R-:W-:Y:S02]  /*8ac0*/  FMUL.FTZ R39, R39, -R187.reuse ;  /* 0x800000bb27277220 */ /* 0x080fe40000410000 */
[----:B------:R-:W-:Y:S02]  /*8ad0*/  FFMA.FTZ R149, R38, R187, -R149 ;  /* 0x000000bb26957223 */ /* 0x000fe40000010895 */
[----:B------:R-:W-:Y:S02]  /*8ae0*/  FFMA.FTZ R215, R30, -R215, R153 ;  /* 0x800000d71ed77223 */ /* 0x000fe40000010099 */
[----:B------:R-:W-:Y:S02]  /*8af0*/  FMUL.FTZ R153, R105, R15 ;  /* 0x0000000f69997220 */ /* 0x000fe40000410000 */
[----:B------:R-:W-:Y:S02]  /*8b00*/  FFMA.FTZ R39, R38, R146, R39 ;  /* 0x0000009226277223 */ /* 0x000fe40000010027 */
[----:B------:R-:W-:-:S02]  /*8b10*/  FADD.FTZ R149, R188, R149 ;  /* 0x00000095bc957221 */ /* 0x000fc40000010000 */
[-C--:B------:R-:W-:Y:S02]  /*8b20*/  FFMA.FTZ R210, R46, -R153.reuse, R210 ;  /* 0x800000992ed27223 */ /* 0x080fe400000100d2 */
[----:B------:R-:W-:Y:S02]  /*8b30*/  FFMA.FTZ R147, R47, -R153, R216 ;  /* 0x800000992f937223 */ /* 0x000fe400000100d8 */
[----:B------:R-:W-:Y:S02]  /*8b40*/  FMUL.FTZ R152, R106, R16 ;  /* 0x000000106a987220 */ /* 0x000fe40000410000 */
[----:B------:R-:W-:Y:S02]  /*8b50*/  FADD.FTZ R204, -R204, R39 ;  /* 0x00000027cccc7221 */ /* 0x000fe40000010100 */
[----:B------:R-:W-:Y:S02]  /*8b60*/  FMUL.FTZ R153, R37, -R149 ;  /* 0x8000009525997220 */ /* 0x000fe40000410000 */
[----:B------:R-:W-:-:S02]  /*8b70*/  FFMA.FTZ R150, R32, R209, R154 ;  /* 0x000000d120967223 */ /* 0x000fc4000001009a */
[-C--:B------:R-:W-:Y:S02]  /*8b80*/  FFMA.FTZ R209, R40, -R152.reuse, R209 ;  /* 0x8000009828d17223 */ /* 0x080fe400000100d1 */
[----:B------:R-:W-:Y:S02]  /*8b90*/  FFMA.FTZ R151, R41, -R152, R211 ;  /* 0x8000009829977223 */ /* 0x000fe400000100d3 */
[-C--:B------:R-:W-:Y:S02]  /*8ba0*/  FMUL.FTZ R37, R37, -R204.reuse ;  /* 0x800000cc25257220 */ /* 0x080fe40000410000 */
[C---:B------:R-:W-:Y:S02]  /*8bb0*/  FFMA.FTZ R152, R36.reuse, R204, R153 ;  /* 0x000000cc24987223 */ /* 0x040fe40000010099 */
[----:B------:R-:W-:Y:S02]  /*8bc0*/  FMUL.FTZ R155, R107, R17 ;  /* 0x000000116b9b7220 */ /* 0x000fe40000410000 */
[----:B------:R-:W-:-:S02]  /*8bd0*/  FFMA.FTZ R36, R36, R149, -R37 ;  /* 0x0000009524247223 */ /* 0x000fc40000010825 */
[----:B------:R-:W-:Y:S02]  /*8be0*/  FADD.FTZ R120, -R205, R152 ;  /* 0x00000098cd787221 */ /* 0x000fe40000010100 */
[-C--:B------:R-:W-:Y:S02]  /*8bf0*/  FFMA.FTZ R38, R43, -R155.reuse, R240 ;  /* 0x8000009b2b267223 */ /* 0x080fe400000100f0 */
[----:B------:R-:W-:Y:S02]  /*8c00*/  FADD.FTZ R189, R189, R36 ;  /* 0x00000024bdbd7221 */ /* 0x000fe40000010000 */
[----:B------:R-:W-:Y:S02]  /*8c10*/  FMUL.FTZ R43, R43, R128 ;  /* 0x000000802b2b7220 */ /* 0x000fe40000410000 */
[----:B------:R-:W-:Y:S02]  /*8c20*/  FMUL.FTZ R36, R35, -R120 ;  /* 0x8000007823247220 */ /* 0x000fe40000410000 */
[----:B------:R-:W-:-:S02]  /*8c30*/  FFMA.FTZ R39, R42, -R155, R208 ;  /* 0x8000009b2a277223 */ /* 0x000fc400000100d0 */
[----:B------:R-:W-:Y:S02]  /*8c40*/  FMUL.FTZ R37, R35, -R189 ;  /* 0x800000bd23257220 */ /* 0x000fe40000410000 */
[----:B------:R-:W-:Y:S02]  /*8c50*/  FFMA.FTZ R42, R42, R191, R43 ;  /* 0x000000bf2a2a7223 */ /* 0x000fe4000001002b */
[----:B------:R-:W-:Y:S01]  /*8c60*/  FFMA.FTZ R35, R34, R189, -R36 ;  /* 0x000000bd22237223 */ /* 0x000fe20000010824 */
[----:B------:R-:W-:Y:S01]  /*8c70*/  SHF.L.U32 R36, R6, 0x5, RZ ;  /* 0x0000000506247819 */ /* 0x000fe200000006ff */
[----:B------:R-:W-:Y:S02]  /*8c80*/  FMUL.FTZ R43, R191, UR38 ;  /* 0x00000026bf2b7c20 */ /* 0x000fe40008410000 */
[----:B------:R-:W-:Y:S01]  /*8c90*/  FADD.FTZ R190, R190, R35 ;  /* 0x00000023bebe7221 */ /* 0x000fe20000010000 */
[----:B------:R-:W-:Y:S01]  /*8ca0*/  IADD3 R35, R36, 0x1, RZ ;  /* 0x0000000124237810 */ /* 0x000fe20007ffe0ff */
[----:B------:R-:W-:Y:S01]  /*8cb0*/  FFMA.FTZ R43, R128, UR39, -R43 ;  /* 0x00000027802b7c23 */ /* 0x000fe2000801082b */
[----:B------:R-:W-:Y:S01]  /*8cc0*/  IADD3 R121, R36, 0x2, RZ ;  /* 0x0000000224797810 */ /* 0x000fe20007ffe0ff */
[----:B------:R-:W-:Y:S01]  /*8cd0*/  FFMA.FTZ R37, R34, R120, R37 ;  /* 0x0000007822257223 */ /* 0x000fe20000010025 */
[-C--:B------:R-:W-:Y:S01]  /*8ce0*/  LEA.HI.SX32 R158, R35, R36.reuse, 0x1b ;  /* 0x00000024239e7211 */ /* 0x080fe200078fdaff */
[----:B------:R-:W-:Y:S01]  /*8cf0*/  FFMA.FTZ R122, R191, UR39, R122 ;  /* 0x00000027bf7a7c23 */ /* 0x000fe2000801007a */
[----:B------:R-:W-:Y:S01]  /*8d00*/  IADD3 R123, R36, 0x3, RZ ;  /* 0x00000003247b7810 */ /* 0x000fe20007ffe0ff */
[----:B------:R-:W-:Y:S01]  /*8d10*/  FMUL.FTZ R43, R38, R43 ;  /* 0x0000002b262b7220 */ /* 0x000fe20000410000 */
[-C--:B------:R-:W-:Y:S01]  /*8d20*/  LEA.HI.SX32 R162, R121, R36.reuse, 0x1b ;  /* 0x0000002479a27211 */ /* 0x080fe200078fdaff */
[----:B------:R-:W-:Y:S01]  /*8d30*/  FADD.FTZ R206, -R206, R37 ;  /* 0x00000025cece7221 */ /* 0x000fe20000010100 */
[-C--:B------:R-:W-:Y:S01]  /*8d40*/  LEA.HI.SX32 R155, R123, R36.reuse, 0x1b ;  /* 0x000000247b9b7211 */ /* 0x080fe200078fdaff */
[----:B------:R-:W-:Y:S01]  /*8d50*/  FMUL.FTZ R35, R190, R171 ;  /* 0x000000abbe237220 */ /* 0x000fe20000410000 */
[----:B------:R-:W-:Y:S01]  /*8d60*/  LEA.HI.SX32 R34, R36, R36, 0x1b ;  /* 0x0000002424227211 */ /* 0x000fe200078fdaff */
[----:B------:R-:W-:-:S02]  /*8d70*/  FFMA.FTZ R43, R39, R122, R43 ;  /* 0x0000007a272b7223 */ /* 0x000fc4000001002b */
[----:B------:R-:W-:Y:S02]  /*8d80*/  FMUL.FTZ R37, R206, R171 ;  /* 0x000000abce257220 */ /* 0x000fe40000410000 */
[----:B------:R-:W-:Y:S02]  /*8d90*/  FMUL.FTZ R122, R130, R35 ;  /* 0x00000023827a7220 */ /* 0x000fe40000410000 */
[----:B------:R-:W-:Y:S02]  /*8da0*/  FMUL.FTZ R154, R120, R7 ;  /* 0x00000007789a7220 */ /* 0x000fe40000410000 */
[-C--:B------:R-:W-:Y:S02]  /*8db0*/  FMUL.FTZ R36, R130, R37.reuse ;  /* 0x0000002582247220 */ /* 0x080fe40000410000 */
[-C--:B------:R-:W-:Y:S02]  /*8dc0*/  FMUL.FTZ R121, R116, R37.reuse ;  /* 0x0000002574797220 */ /* 0x080fe40000410000 */
[----:B------:R-:W-:-:S02]  /*8dd0*/  FFMA.FTZ R122, R237, R37, -R122 ;  /* 0x00000025ed7a7223 */ /* 0x000fc4000001087a */
[----:B------:R-:W-:Y:S02]  /*8de0*/  FMUL.FTZ R152, R189, R7 ;  /* 0x00000007bd987220 */ /* 0x000fe40000410000 */
[C---:B------:R-:W-:Y:S02]  /*8df0*/  FMUL.FTZ R37, R234.reuse, R154 ;  /* 0x0000009aea257220 */ /* 0x040fe40000410000 */
[-C--:B------:R-:W-:Y:S02]  /*8e00*/  FMUL.FTZ R153, R117, R152.reuse ;  /* 0x0000009875997220 */ /* 0x080fe40000410000 */
[-C--:B------:R-:W-:Y:S02]  /*8e10*/  FFMA.FTZ R37, R235, R152.reuse, R37 ;  /* 0x00000098eb257223 */ /* 0x080fe40000010025 */
[----:B------:R-:W-:Y:S02]  /*8e20*/  FFMA.FTZ R36, R237, R35, R36 ;  /* 0x00000023ed247223 */ /* 0x000fe40000010024 */
[----:B------:R-:W-:-:S02]  /*8e30*/  FMUL.FTZ R152, R234, R152 ;  /* 0x00000098ea987220 */ /* 0x000fc40000410000 */
[----:B------:R-:W-:Y:S02]  /*8e40*/  FMUL.FTZ R35, R116, R35 ;  /* 0x0000002374237220 */ /* 0x000fe40000410000 */
[----:B------:R-:W-:Y:S02]  /*8e50*/  FFMA.FTZ R131, R65, -R133, R232 ;  /* 0x8000008541837223 */ /* 0x000fe400000100e8 */
[----:B------:R-:W-:Y:S01]  /*8e60*/  FADD.FTZ R36, RZ, R36 ;  /* 0x00000024ff247221 */ /* 0x000fe20000010000 */
[----:B------:R0:W-:Y:S01]  /*8e70*/  STS [R34.X4+0x4200], R35 ;  /* 0x0042002322007388 */ /* 0x0001e20000004800 */
[----:B------:R-:W-:Y:S02]  /*8e80*/  FMUL.FTZ R156, R204, R8 ;  /* 0x00000008cc9c7220 */ /* 0x000fe40000410000 */
[----:B------:R-:W-:Y:S01]  /*8e90*/  FFMA.FTZ R123, R235, R154, -R152 ;  /* 0x0000009aeb7b7223 */ /* 0x000fe20000010898 */
[----:B------:R1:W-:Y:S01]  /*8ea0*/  STS [R158.X4+0x4204], R121 ;  /* 0x004204799e007388 */ /* 0x0003e20000004800 */
[----:B------:R-:W-:-:S02]  /*8eb0*/  FMUL.FTZ R133, R119, R9 ;  /* 0x0000000977857220 */ /* 0x000fc40000410000 */
[----:B------:R-:W-:Y:S01]  /*8ec0*/  FMUL.FTZ R152, R149, R8 ;  /* 0x0000000895987220 */ /* 0x000fe20000410000 */
[----:B------:R2:W-:Y:S01]  /*8ed0*/  STS [R162.X4+0x4208], R153 ;  /* 0x00420899a2007388 */ /* 0x0005e20000004800 */
[----:B------:R-:W-:Y:S02]  /*8ee0*/  FADD.FTZ R36, R36, R37 ;  /* 0x0000002524247221 */ /* 0x000fe40000010000 */
[C---:B0-----:R-:W-:Y:S02]  /*8ef0*/  FMUL.FTZ R35, R131.reuse, R156 ;  /* 0x0000009c83237220 */ /* 0x041fe40000410000 */
[----:B------:R-:W-:Y:S02]  /*8f00*/  FFMA.FTZ R231, R66, -R133, R231 ;  /* 0x8000008542e77223 */ /* 0x000fe400000100e7 */
[----:B------:R-:W-:Y:S02]  /*8f10*/  FADD.FTZ R122, RZ, R122 ;  /* 0x0000007aff7a7221 */ /* 0x000fe40000010000 */
[----:B------:R-:W-:-:S02]  /*8f20*/  FMUL.FTZ R37, R131, R152 ;  /* 0x0000009883257220 */ /* 0x000fc40000410000 */
[----:B------:R-:W-:Y:S02]  /*8f30*/  FFMA.FTZ R133, R67, -R133, R230 ;  /* 0x8000008543857223 */ /* 0x000fe400000100e6 */
[-C--:B-1----:R-:W-:Y:S02]  /*8f40*/  FMUL.FTZ R158, R187, R9.reuse ;  /* 0x00000009bb9e7220 */ /* 0x082fe40000410000 */
[C---:B------:R-:W-:Y:S02]  /*8f50*/  FFMA.FTZ R35, R233.reuse, R152, R35 ;  /* 0x00000098e9237223 */ /* 0x040fe40000010023 */
[----:B------:R-:W-:Y:S02]  /*8f60*/  FADD.FTZ R122, R122, R123 ;  /* 0x0000007b7a7a7221 */ /* 0x000fe40000010000 */
[----:B------:R-:W-:Y:S02]  /*8f70*/  FFMA.FTZ R37, R233, R156, -R37 ;  /* 0x0000009ce9257223 */ /* 0x000fe40000010825 */
[----:B------:R-:W-:-:S02]  /*8f80*/  FMUL.FTZ R160, R146, R9 ;  /* 0x0000000992a07220 */ /* 0x000fc40000410000 */
[----:B------:R-:W-:Y:S02]  /*8f90*/  FMUL.FTZ R123, R133, R158 ;  /* 0x0000009e857b7220 */ /* 0x000fe40000410000 */
[----:B------:R-:W-:Y:S02]  /*8fa0*/  FADD.FTZ R35, R36, R35 ;  /* 0x0000002324237221 */ /* 0x000fe40000010000 */
[----:B------:R-:W-:Y:S02]  /*8fb0*/  FADD.FTZ R36, R122, R37 ;  /* 0x000000257a247221 */ /* 0x000fe40000010000 */
[-C--:B------:R-:W-:Y:S02]  /*8fc0*/  FFMA.FTZ R37, R231, R160.reuse, -R123 ;  /* 0x000000a0e7257223 */ /* 0x080fe4000001087b */
[----:B------:R-:W-:Y:S02]  /*8fd0*/  FMUL.FTZ R121, R133, R160 ;  /* 0x000000a085797220 */ /* 0x000fe40000410000 */
[----:B------:R-:W-:-:S02]  /*8fe0*/  FFMA.FTZ R134, R61, -R136, R228 ;  /* 0x800000883d867223 */ /* 0x000fc400000100e4 */
[----:B------:R-:W-:Y:S02]  /*8ff0*/  FADD.FTZ R36, R36, R37 ;  /* 0x0000002524247221 */ /* 0x000fe40000010000 */
[-C--:B------:R-:W-:Y:S02]  /*9000*/  FMUL.FTZ R157, R202, R4.reuse ;  /* 0x00000004ca9d7220 */ /* 0x080fe40000410000 */
[----:B------:R-:W-:Y:S02]  /*9010*/  FMUL.FTZ R37, R145, R4 ;  /* 0x0000000491257220 */ /* 0x000fe40000410000 */
[----:B--2---:R-:W-:Y:S02]  /*9020*/  FFMA.FTZ R162, R231, R158, R121 ;  /* 0x0000009ee7a27223 */ /* 0x004fe40000010079 */
[----:B------:R-:W-:Y:S02]  /*9030*/  FMUL.FTZ R121, R118, R152 ;  /* 0x0000009876797220 */ /* 0x000fe40000410000 */
[----:B------:R-:W-:-:S02]  /*9040*/  FMUL.FTZ R122, R134, R157 ;  /* 0x0000009d867a7220 */ /* 0x000fc40000410000 */
[----:B------:R-:W-:Y:S02]  /*9050*/  FMUL.FTZ R136, R113, R3 ;  /* 0x0000000371887220 */ /* 0x000fe40000410000 */
[-C--:B------:R-:W-:Y:S02]  /*9060*/  FMUL.FTZ R152, R134, R37.reuse ;  /* 0x0000002586987220 */ /* 0x080fe40000410000 */
[----:B------:R-:W-:Y:S02]  /*9070*/  FMUL.FTZ R154, R117, R154 ;  /* 0x0000009a759a7220 */ /* 0x000fe40000410000 */
[-C--:B------:R-:W-:Y:S02]  /*9080*/  FFMA.FTZ R122, R229, R37.reuse, R122 ;  /* 0x00000025e57a7223 */ /* 0x080fe4000001007a */
[----:B------:R-:W-:Y:S01]  /*9090*/  FMUL.FTZ R159, R112, R37 ;  /* 0x00000025709f7220 */ /* 0x000fe20000410000 */
[----:B------:R0:W-:Y:S01]  /*90a0*/  STS [R155.X4+0x420c], R154 ;  /* 0x00420c9a9b007388 */ /* 0x0001e20000004800 */
[----:B------:R-:W-:-:S02]  /*90b0*/  FFMA.FTZ R227, R62, -R136, R227 ;  /* 0x800000883ee37223 */ /* 0x000fc400000100e3 */
[----:B------:R-:W-:Y:S01]  /*90c0*/  FFMA.FTZ R37, R229, R157, -R152 ;  /* 0x0000009de5257223 */ /* 0x000fe20000010898 */
[----:B------:R1:W-:Y:S01]  /*90d0*/  STS [R34.X4+0x4210], R121 ;  /* 0x0042107922007388 */ /* 0x0003e20000004800 */
[----:B------:R-:W-:Y:S02]  /*90e0*/  FFMA.FTZ R136, R63, -R136, R226 ;  /* 0x800000883f887223 */ /* 0x000fe400000100e2 */
[----:B------:R-:W-:Y:S01]  /*90f0*/  FMUL.FTZ R153, R119, R158 ;  /* 0x0000009e77997220 */ /* 0x000fe20000410000 */
[----:B------:R-:W-:Y:S01]  /*9100*/  STS [R34.X4+0x4220], R159 ;  /* 0x0042209f22007388 */ /* 0x000fe20000004800 */
[----:B------:R-:W-:Y:S02]  /*9110*/  FMUL.FTZ R152, R144, R3 ;  /* 0x0000000390987220 */ /* 0x000fe40000410000 */
[----:B------:R-:W-:Y:S01]  /*9120*/  FMUL.FTZ R123, R118, R156 ;  /* 0x0000009c767b7220 */ /* 0x000fe20000410000 */
[----:B------:R2:W-:Y:S01]  /*9130*/  STS [R34.X4+0x4218], R153 ;  /* 0x0042189922007388 */ /* 0x0005e20000004800 */
[----:B------:R-:W-:-:S02]  /*9140*/  FMUL.FTZ R158, R200, R2 ;  /* 0x00000002c89e7220 */ /* 0x000fc40000410000 */
[----:B0-----:R-:W-:Y:S01]  /*9150*/  FMUL.FTZ R155, R119, R160 ;  /* 0x000000a0779b7220 */ /* 0x001fe20000410000 */
[----:B------:R0:W-:Y:S01]  /*9160*/  STS [R34.X4+0x4214], R123 ;  /* 0x0042147b22007388 */ /* 0x0001e20000004800 */
[----:B------:R-:W-:Y:S02]  /*9170*/  FFMA.FTZ R139, R53, -R140, R220 ;  /* 0x8000008c358b7223 */ /* 0x000fe400000100dc */
[----:B------:R-:W-:Y:S01]  /*9180*/  FMUL.FTZ R154, R185, R3 ;  /* 0x00000003b99a7220 */ /* 0x000fe20000410000 */
[----:B------:R3:W-:Y:S01]  /*9190*/  STS [R34.X4+0x421c], R155 ;  /* 0x00421c9b22007388 */ /* 0x0007e20000004800 */
[----:B------:R-:W-:Y:S02]  /*91a0*/  FMUL.FTZ R157, R112, R157 ;  /* 0x0000009d709d7220 */ /* 0x000fe40000410000 */
[----:B-1----:R-:W-:Y:S02]  /*91b0*/  FMUL.FTZ R121, R136, R152 ;  /* 0x0000009888797220 */ /* 0x002fe40000410000 */
[----:B------:R-:W-:Y:S01]  /*91c0*/  FMUL.FTZ R140, R109, R11 ;  /* 0x0000000b6d8c7220 */ /* 0x000fe20000410000 */
[----:B------:R1:W-:Y:S01]  /*91d0*/  STS [R34.X4+0x4224], R157 ;  /* 0x0042249d22007388 */ /* 0x0003e20000004800 */
[----:B------:R-:W-:-:S02]  /*91e0*/  FMUL.FTZ R156, R141, R2 ;  /* 0x000000028d9c7220 */ /* 0x000fc40000410000 */
[----:B--2---:R-:W-:Y:S02]  /*91f0*/  FMUL.FTZ R153, R137, R158 ;  /* 0x0000009e89997220 */ /* 0x004fe40000410000 */
[----:B------:R-:W-:Y:S02]  /*9200*/  FADD.FTZ R35, R35, R162 ;  /* 0x000000a223237221 */ /* 0x000fe40000010000 */
[-C--:B------:R-:W-:Y:S02]  /*9210*/  FMUL.FTZ R161, R113, R154.reuse ;  /* 0x0000009a71a17220 */ /* 0x080fe40000410000 */
[-C--:B------:R-:W-:Y:S02]  /*9220*/  FFMA.FTZ R121, R227, R154.reuse, R121 ;  /* 0x0000009ae3797223 */ /* 0x080fe40000010079 */
[----:B0-----:R-:W-:Y:S01]  /*9230*/  FMUL.FTZ R123, R136, R154 ;  /* 0x0000009a887b7220 */ /* 0x001fe20000410000 */
[----:B------:R-:W-:Y:S01]  /*9240*/  STS [R34.X4+0x4228], R161 ;  /* 0x004228a122007388 */ /* 0x000fe20000004800 */
[----:B------:R-:W-:-:S02]  /*9250*/  FFMA.FTZ R219, R54, -R140, R219 ;  /* 0x8000008c36db7223 */ /* 0x000fc400000100db */
[----:B------:R-:W-:Y:S02]  /*9260*/  FMUL.FTZ R154, R137, R156 ;  /* 0x0000009c899a7220 */ /* 0x000fe40000410000 */
[----:B---3--:R-:W-:Y:S02]  /*9270*/  FMUL.FTZ R155, R113, R152 ;  /* 0x00000098719b7220 */ /* 0x008fe40000410000 */
[----:B------:R-:W-:Y:S02]  /*9280*/  FFMA.FTZ R140, R55, -R140, R218 ;  /* 0x8000008c378c7223 */ /* 0x000fe400000100da */
[-C--:B------:R-:W-:Y:S01]  /*9290*/  FFMA.FTZ R153, R225, R156.reuse, R153 ;  /* 0x0000009ce1997223 */ /* 0x080fe20000010099 */
[----:B------:R0:W-:Y:S01]  /*92a0*/  STS [R34.X4+0x422c], R155 ;  /* 0x00422c9b22007388 */ /* 0x0001e20000004800 */
[----:B-1----:R-:W-:Y:S02]  /*92b0*/  FMUL.FTZ R157, R114, R156 ;  /* 0x0000009c729d7220 */ /* 0x002fe40000410000 */
[----:B------:R-:W-:-:S02]  /*92c0*/  FMUL.FTZ R166, R132, R11 ;  /* 0x0000000b84a67220 */ /* 0x000fc40000410000 */
[-C--:B------:R-:W-:Y:S01]  /*92d0*/  FMUL.FTZ R156, R199, R0.reuse ;  /* 0x00000000c79c7220 */ /* 0x080fe20000410000 */
[----:B------:R1:W-:Y:S01]  /*92e0*/  STS [R34.X4+0x4230], R157 ;  /* 0x0042309d22007388 */ /* 0x0003e20000004800 */
[----:B------:R-:W-:Y:S02]  /*92f0*/  FADD.FTZ R122, R35, R122 ;  /* 0x0000007a237a7221 */ /* 0x000fe40000010000 */
[----:B------:R-:W-:Y:S02]  /*9300*/  FMUL.FTZ R160, R183, R0 ;  /* 0x00000000b7a07220 */ /* 0x000fe40000410000 */
[----:B------:R-:W-:Y:S02]  /*9310*/  FFMA.FTZ R123, R227, R152, -R123 ;  /* 0x00000098e37b7223 */ /* 0x000fe4000001087b */
[-C--:B------:R-:W-:Y:S02]  /*9320*/  FFMA.FTZ R154, R225, R158.reuse, -R154 ;  /* 0x0000009ee19a7223 */ /* 0x080fe4000001089a */
[----:B------:R-:W-:-:S02]  /*9330*/  FMUL.FTZ R159, R114, R158 ;  /* 0x0000009e729f7220 */ /* 0x000fc40000410000 */
[----:B------:R-:W-:Y:S02]  /*9340*/  FMUL.FTZ R158, R181, R11 ;  /* 0x0000000bb59e7220 */ /* 0x000fe40000410000 */
[----:B------:R-:W-:Y:S01]  /*9350*/  FMUL.FTZ R152, R140, R166 ;  /* 0x000000a68c987220 */ /* 0x000fe20000410000 */
[----:B------:R-:W-:Y:S01]  /*9360*/  STS [R34.X4+0x4234], R159 ;  /* 0x0042349f22007388 */ /* 0x000fe20000004800 */
[----:B------:R-:W-:Y:S02]  /*9370*/  FMUL.FTZ R162, R198, R10 ;  /* 0x0000000ac6a27220 */ /* 0x000fe40000410000 */
[----:B0-----:R-:W-:Y:S02]  /*9380*/  FMUL.FTZ R155, R138, R156 ;  /* 0x0000009c8a9b7220 */ /* 0x001fe40000410000 */
[----:B------:R-:W-:Y:S02]  /*9390*/  FADD.FTZ R122, R122, R121 ;  /* 0x000000797a7a7221 */ /* 0x000fe40000010000 */
[----:B------:R-:W-:-:S02]  /*93a0*/  FMUL.FTZ R143, R110, R12 ;  /* 0x0000000c6e8f7220 */ /* 0x000fc40000410000 */
[----:B------:R-:W-:Y:S02]  /*93b0*/  FMUL.FTZ R163, R115, R160 ;  /* 0x000000a073a37220 */ /* 0x000fe40000410000 */
[-C--:B------:R-:W-:Y:S02]  /*93c0*/  FMUL.FTZ R167, R140, R158.reuse ;  /* 0x0000009e8ca77220 */ /* 0x080fe40000410000 */
[-C--:B------:R-:W-:Y:S01]  /*93d0*/  FFMA.FTZ R152, R219, R158.reuse, R152 ;  /* 0x0000009edb987223 */ /* 0x080fe20000010098 */
[----:B------:R0:W-:Y:S01]  /*93e0*/  STS [R34.X4+0x4238], R163 ;  /* 0x004238a322007388 */ /* 0x0001e20000004800 */
[----:B------:R-:W-:Y:S02]  /*93f0*/  FMUL.FTZ R169, R109, R158 ;  /* 0x0000009e6da97220 */ /* 0x000fe40000410000 */
[----:B------:R-:W-:Y:S02]  /*9400*/  FADD.FTZ R36, R36, R37 ;  /* 0x0000002524247221 */ /* 0x000fe40000010000 */
[----:B------:R-:W-:Y:S01]  /*9410*/  FMUL.FTZ R158, R135, R10 ;  /* 0x0000000a879e7220 */ /* 0x000fe20000410000 */
[----:B------:R-:W-:Y:S01]  /*9420*/  STS [R34.X4+0x4248], R169 ;  /* 0x004248a922007388 */ /* 0x000fe20000004800 */
[----:B-1----:R-:W-:-:S02]  /*9430*/  FMUL.FTZ R157, R139, R162 ;  /* 0x000000a28b9d7220 */ /* 0x002fc40000410000 */
[-C--:B------:R-:W-:Y:S02]  /*9440*/  FFMA.FTZ R161, R223, R160.reuse, R155 ;  /* 0x000000a0dfa17223 */ /* 0x080fe4000001009b */
[----:B------:R-:W-:Y:S02]  /*9450*/  FADD.FTZ R122, R122, R153 ;  /* 0x000000997a7a7221 */ /* 0x000fe40000010000 */
[-C--:B------:R-:W-:Y:S02]  /*9460*/  FFMA.FTZ R217, R48, -R143.reuse, R217 ;  /* 0x8000008f30d97223 */ /* 0x080fe400000100d9 */
[----:B------:R-:W-:Y:S02]  /*9470*/  FFMA.FTZ R142, R49, -R143, R212 ;  /* 0x8000008f318e7223 */ /* 0x000fe400000100d4 */
[----:B------:R-:W-:Y:S02]  /*9480*/  FMUL.FTZ R143, R111, R13 ;  /* 0x0000000d6f8f7220 */ /* 0x000fe40000410000 */
[----:B------:R-:W-:-:S02]  /*9490*/  FMUL.FTZ R160, R138, R160 ;  /* 0x000000a08aa07220 */ /* 0x000fc40000410000 */
[----:B------:R-:W-:Y:S02]  /*94a0*/  FADD.FTZ R123, R36, R123 ;  /* 0x0000007b247b7221 */ /* 0x000fe40000010000 */
[-C--:B0-----:R-:W-:Y:S02]  /*94b0*/  FMUL.FTZ R163, R139, R158.reuse ;  /* 0x0000009e8ba37220 */ /* 0x081fe40000410000 */
[----:B------:R-:W-:Y:S02]  /*94c0*/  FFMA.FTZ R155, R221, R158, R157 ;  /* 0x0000009edd9b7223 */ /* 0x000fe4000001009d */
[----:B------:R-:W-:Y:S02]  /*94d0*/  FMUL.FTZ R195, R196, R12 ;  /* 0x0000000cc4c37220 */ /* 0x000fe40000410000 */
[----:B------:R-:W-:Y:S02]  /*94e0*/  FADD.FTZ R36, R122, R161 ;  /* 0x000000a17a247221 */ /* 0x000fe40000010000 */
[----:B------:R-:W-:-:S02]  /*94f0*/  FFMA.FTZ R214, R50, -R143, R214 ;  /* 0x8000008f32d67223 */ /* 0x000fc400000100d6 */
[-C--:B------:R-:W-:Y:S02]  /*9500*/  FMUL.FTZ R159, R115, R156.reuse ;  /* 0x0000009c739f7220 */ /* 0x080fe40000410000 */
[----:B------:R-:W-:Y:S02]  /*9510*/  FFMA.FTZ R143, R51, -R143, R238 ;  /* 0x8000008f338f7223 */ /* 0x000fe400000100ee */
[----:B------:R-:W-:Y:S01]  /*9520*/  FFMA.FTZ R164, R223, R156, -R160 ;  /* 0x0000009cdfa47223 */ /* 0x000fe200000108a0 */
[----:B------:R0:W-:Y:S01]  /*9530*/  STS [R34.X4+0x423c], R159 ;  /* 0x00423c9f22007388 */ /* 0x0001e20000004800 */
[----:B------:R-:W-:Y:S02]  /*9540*/  FMUL.FTZ R168, R126, R13 ;  /* 0x0000000d7ea87220 */ /* 0x000fe40000410000 */
[----:B------:R-:W-:Y:S02]  /*9550*/  FFMA.FTZ R157, R221, R162, -R163 ;  /* 0x000000a2dd9d7223 */ /* 0x000fe400000108a3 */
[----:B------:R-:W-:-:S02]  /*9560*/  FMUL.FTZ R193, R129, R12 ;  /* 0x0000000c81c17220 */ /* 0x000fc40000410000 */
[----:B------:R-:W-:Y:S02]  /*9570*/  FMUL.FTZ R160, R142, R195 ;  /* 0x000000c38ea07220 */ /* 0x000fe40000410000 */
[----:B------:R-:W-:Y:S02]  /*9580*/  FADD.FTZ R155, R36, R155 ;  /* 0x0000009b249b7221 */ /* 0x000fe40000010000 */
[----:B------:R-:W-:Y:S02]  /*9590*/  FMUL.FTZ R163, R108, R162 ;  /* 0x000000a26ca37220 */ /* 0x000fe40000410000 */
[-C--:B------:R-:W-:Y:S02]  /*95a0*/  FFMA.FTZ R156, R219, R166.reuse, -R167 ;  /* 0x000000a6db9c7223 */ /* 0x080fe400000108a7 */
[----:B------:R-:W-:Y:S01]  /*95b0*/  FMUL.FTZ R167, R109, R166 ;  /* 0x000000a66da77220 */ /* 0x000fe20000410000 */
[----:B------:R1:W-:Y:S01]  /*95c0*/  STS [R34.X4+0x4244], R163 ;  /* 0x004244a322007388 */ /* 0x0003e20000004800 */
[----:B------:R-:W-:-:S02]  /*95d0*/  FMUL.FTZ R166, R179, R13 ;  /* 0x0000000db3a67220 */ /* 0x000fc40000410000 */
[----:B------:R-:W-:Y:S01]  /*95e0*/  FMUL.FTZ R197, R143, R168 ;  /* 0x000000a88fc57220 */ /* 0x000fe20000410000 */
[----:B------:R2:W-:Y:S01]  /*95f0*/  STS [R34.X4+0x424c], R167 ;  /* 0x00424ca722007388 */ /* 0x0005e20000004800 */
[----:B0-----:R-:W-:Y:S02]  /*9600*/  FFMA.FTZ R159, R217, R193, R160 ;  /* 0x000000c1d99f7223 */ /* 0x001fe400000100a0 */
[----:B------:R-:W-:Y:S02]  /*9610*/  FMUL.FTZ R169, R194, R14 ;  /* 0x0000000ec2a97220 */ /* 0x000fe40000410000 */
[----:B------:R-:W-:Y:S02]  /*9620*/  FADD.FTZ R123, R123, R154 ;  /* 0x0000009a7b7b7221 */ /* 0x000fe40000010000 */
[----:B------:R-:W-:Y:S02]  /*9630*/  FADD.FTZ R152, R155, R152 ;  /* 0x000000989b987221 */ /* 0x000fe40000010000 */
[----:B------:R-:W-:-:S02]  /*9640*/  FMUL.FTZ R165, R108, R158 ;  /* 0x0000009e6ca57220 */ /* 0x000fc40000410000 */
[----:B------:R-:W-:Y:S02]  /*9650*/  FMUL.FTZ R154, R124, R15 ;  /* 0x0000000f7c9a7220 */ /* 0x000fe40000410000 */
[----:B------:R-:W-:Y:S01]  /*9660*/  FMUL.FTZ R162, R142, R193 ;  /* 0x000000c18ea27220 */ /* 0x000fe20000410000 */
[----:B------:R0:W-:Y:S01]  /*9670*/  STS [R34.X4+0x4240], R165 ;  /* 0x004240a522007388 */ /* 0x0001e20000004800 */
[----:B------:R-:W-:Y:S02]  /*9680*/  FMUL.FTZ R170, R176, R15 ;  /* 0x0000000fb0aa7220 */ /* 0x000fe40000410000 */
[-C--:B------:R-:W-:Y:S02]  /*9690*/  FMUL.FTZ R201, R143, R166.reuse ;  /* 0x000000a68fc97220 */ /* 0x080fe40000410000 */
[-C--:B------:R-:W-:Y:S02]  /*96a0*/  FFMA.FTZ R158, R214, R166.reuse, R197 ;  /* 0x000000a6d69e7223 */ /* 0x080fe400000100c5 */
[----:B-1----:R-:W-:-:S02]  /*96b0*/  FMUL.FTZ R163, R111, R166 ;  /* 0x000000a66fa37220 */ /* 0x002fc40000410000 */
[----:B--2---:R-:W-:Y:S02]  /*96c0*/  FMUL.FTZ R167, R127, R14 ;  /* 0x0000000e7fa77220 */ /* 0x004fe40000410000 */
[----:B------:R-:W-:Y:S01]  /*96d0*/  FMUL.FTZ R166, R148, R169 ;  /* 0x000000a994a67220 */ /* 0x000fe20000410000 */
[----:B------:R-:W-:Y:S01]  /*96e0*/  STS [R34.X4+0x4258], R163 ;  /* 0x004258a322007388 */ /* 0x000fe20000004800 */
[----:B------:R-:W-:Y:S02]  /*96f0*/  FADD.FTZ R159, R152, R159 ;  /* 0x0000009f989f7221 */ /* 0x000fe40000010000 */
[----:B------:R-:W-:Y:S02]  /*9700*/  FMUL.FTZ R37, R147, R154 ;  /* 0x0000009a93257220 */ /* 0x000fe40000410000 */
[----:B------:R-:W-:Y:S02]  /*9710*/  FFMA.FTZ R160, R217, R195, -R162 ;  /* 0x000000c3d9a07223 */ /* 0x000fe400000108a2 */
[----:B------:R-:W-:-:S02]  /*9720*/  FMUL.FTZ R121, R105, R170 ;  /* 0x000000aa69797220 */ /* 0x000fc40000410000 */
[-C--:B------:R-:W-:Y:S02]  /*9730*/  FFMA.FTZ R162, R214, R168.reuse, -R201 ;  /* 0x000000a8d6a27223 */ /* 0x080fe400000108c9 */
[----:B0-----:R-:W-:Y:S01]  /*9740*/  FMUL.FTZ R165, R111, R168 ;  /* 0x000000a86fa57220 */ /* 0x001fe20000410000 */
[----:B------:R0:W-:Y:S01]  /*9750*/  STS [R34.X4+0x4268], R121 ;  /* 0x0042687922007388 */ /* 0x0001e20000004800 */
[-C--:B------:R-:W-:Y:S02]  /*9760*/  FMUL.FTZ R168, R148, R167.reuse ;  /* 0x000000a794a87220 */ /* 0x080fe40000410000 */
[----:B------:R-:W-:Y:S01]  /*9770*/  FFMA.FTZ R35, R213, R167, R166 ;  /* 0x000000a7d5237223 */ /* 0x000fe200000100a6 */
[----:B------:R-:W-:Y:S01]  /*9780*/  STS [R34.X4+0x425c], R165 ;  /* 0x00425ca522007388 */ /* 0x000fe20000004800 */
[----:B------:R-:W-:Y:S02]  /*9790*/  FMUL.FTZ R178, R192, R16 ;  /* 0x00000010c0b27220 */ /* 0x000fe40000410000 */
[----:B------:R-:W-:-:S02]  /*97a0*/  FADD.FTZ R158, R159, R158 ;  /* 0x0000009e9f9e7221 */ /* 0x000fc40000010000 */
[-C--:B------:R-:W-:Y:S02]  /*97b0*/  FFMA.FTZ R166, R210, R170.reuse, R37 ;  /* 0x000000aad2a67223 */ /* 0x080fe40000010025 */
[----:B------:R-:W-:Y:S02]  /*97c0*/  FMUL.FTZ R37, R147, R170 ;  /* 0x000000aa93257220 */ /* 0x000fe40000410000 */
[----:B------:R-:W-:Y:S02]  /*97d0*/  FFMA.FTZ R168, R213, R169, -R168 ;  /* 0x000000a9d5a87223 */ /* 0x000fe400000108a8 */
[----:B------:R-:W-:Y:S02]  /*97e0*/  FMUL.FTZ R174, R125, R16 ;  /* 0x000000107dae7220 */ /* 0x000fe40000410000 */
[----:B0-----:R-:W-:Y:S02]  /*97f0*/  FMUL.FTZ R121, R151, R178 ;  /* 0x000000b297797220 */ /* 0x001fe40000410000 */
[----:B------:R-:W-:-:S02]  /*9800*/  FADD.FTZ R35, R158, R35 ;  /* 0x000000239e237221 */ /* 0x000fc40000010000 */
[----:B------:R-:W-:Y:S02]  /*9810*/  FFMA.FTZ R215, R31, -R216, R215 ;  /* 0x800000d81fd77223 */ /* 0x000fe400000100d7 */
[----:B------:R-:W-:Y:S02]  /*9820*/  FMUL.FTZ R169, R104, R169 ;  /* 0x000000a968a97220 */ /* 0x000fe40000410000 */
[----:B------:R-:W-:Y:S02]  /*9830*/  FMUL.FTZ R193, R110, R193 ;  /* 0x000000c16ec17220 */ /* 0x000fe40000410000 */
[----:B------:R-:W-:Y:S01]  /*9840*/  FADD.FTZ R164, R123, R164 ;  /* 0x000000a47ba47221 */ /* 0x000fe20000010000 */
[----:B------:R0:W-:Y:S01]  /*9850*/  STS [R34.X4+0x4264], R169 ;  /* 0x004264a922007388 */ /* 0x0001e20000004800 */
[-C--:B------:R-:W-:Y:S02]  /*9860*/  FFMA.FTZ R216, R210, R154.reuse, -R37 ;  /* 0x0000009ad2d87223 */ /* 0x080fe40000010825 */
[----:B------:R-:W-:Y:S01]  /*9870*/  FMUL.FTZ R123, R125, UR38 ;  /* 0x000000267d7b7c20 */ /* 0x000fe20008410000 */
[----:B------:R1:W-:Y:S01]  /*9880*/  STS [R34.X4+0x4250], R193 ;  /* 0x004250c122007388 */ /* 0x0003e20000004800 */
[----:B------:R-:W-:-:S02]  /*9890*/  FMUL.FTZ R37, R105, R154 ;  /* 0x0000009a69257220 */ /* 0x000fc40000410000 */
[----:B------:R-:W-:Y:S02]  /*98a0*/  FFMA.FTZ R154, R209, R174, R121 ;  /* 0x000000aed19a7223 */ /* 0x000fe40000010079 */
[----:B------:R-:W-:Y:S01]  /*98b0*/  FADD.FTZ R35, R35, R166 ;  /* 0x000000a623237221 */ /* 0x000fe20000010000 */
[----:B------:R-:W-:Y:S01]  /*98c0*/  STS [R34.X4+0x426c], R37 ;  /* 0x00426c2522007388 */ /* 0x000fe20000004800 */
[C---:B------:R-:W-:Y:S02]  /*98d0*/  FFMA.FTZ R122, R192.reuse, UR39, -R123 ;  /* 0x00000027c07a7c23 */ /* 0x040fe4000801087b */
[----:B0-----:R-:W-:Y:S02]  /*98e0*/  FMUL.FTZ R169, R41, R192 ;  /* 0x000000c029a97220 */ /* 0x001fe40000410000 */
[----:B------:R-:W-:Y:S02]  /*98f0*/  FMUL.FTZ R192, R192, UR38 ;  /* 0x00000026c0c07c20 */ /* 0x000fe40008410000 */
[----:B-1----:R-:W-:-:S02]  /*9900*/  FADD.FTZ R193, R35, R154 ;  /* 0x0000009a23c17221 */ /* 0x002fc40000010000 */
[----:B------:R-:W-:Y:S02]  /*9910*/  FMUL.FTZ R167, R104, R167 ;  /* 0x000000a768a77220 */ /* 0x000fe40000410000 */
[----:B------:R-:W-:Y:S02]  /*9920*/  FMUL.FTZ R35, R176, UR38 ;  /* 0x00000026b0237c20 */ /* 0x000fe40008410000 */
[----:B------:R-:W-:Y:S01]  /*9930*/  FMUL.FTZ R188, R191, R17 ;  /* 0x00000011bfbc7220 */ /* 0x000fe20000410000 */
[----:B------:R0:W-:Y:S01]  /*9940*/  STS [R34.X4+0x4260], R167 ;  /* 0x004260a722007388 */ /* 0x0001e20000004800 */
[----:B------:R-:W-:Y:S02]  /*9950*/  FFMA.FTZ R191, R125, UR39, R192 ;  /* 0x000000277dbf7c23 */ /* 0x000fe400080100c0 */
[----:B------:R-:W-:Y:S02]  /*9960*/  FADD.FTZ R157, R164, R157 ;  /* 0x0000009da49d7221 */ /* 0x000fe40000010000 */
[----:B------:R-:W-:-:S02]  /*9970*/  FFMA.FTZ R192, R124, UR39, -R35 ;  /* 0x000000277cc07c23 */ /* 0x000fc40008010823 */
[----:B------:R-:W-:Y:S02]  /*9980*/  FMUL.FTZ R35, R179, UR38 ;  /* 0x00000026b3237c20 */ /* 0x000fe40008410000 */
[----:B------:R-:W-:Y:S01]  /*9990*/  FMUL.FTZ R121, R106, R174 ;  /* 0x000000ae6a797220 */ /* 0x000fe20000410000 */
[----:B0-----:R-:W-:Y:S01]  /*99a0*/  MOV R167, UR28 ;  /* 0x0000001c00a77c02 */ /* 0x001fe20008000f00 */
[----:B------:R-:W-:Y:S02]  /*99b0*/  FADD.FTZ R157, R157, R156 ;  /* 0x0000009c9d9d7221 */ /* 0x000fe40000010000 */
[----:B------:R-:W-:Y:S01]  /*99c0*/  FFMA.FTZ R184, R126, UR39, -R35 ;  /* 0x000000277eb87c23 */ /* 0x000fe20008010823 */
[----:B------:R-:W-:Y:S01]  /*99d0*/  LEA R167, R167, -R6, 0x1 ;  /* 0x80000006a7a77211 */ /* 0x000fe200078e08ff */
[----:B------:R-:W-:Y:S01]  /*99e0*/  FMUL.FTZ R212, R128, R17 ;  /* 0x0000001180d47220 */ /* 0x000fe20000410000 */
[----:B------:R0:W-:Y:S01]  /*99f0*/  STS [R34.X4+0x4270], R121 ;  /* 0x0042707922007388 */ /* 0x0001e20000004800 */
[----:B------:R-:W-:Y:S01]  /*9a00*/  FMUL.FTZ R35, R135, UR38 ;  /* 0x0000002687237c20 */ /* 0x000fe20008410000 */
[----:B------:R-:W-:Y:S01]  /*9a10*/  ISETP.GE.AND P0, PT, R167, 0x1, PT ;  /* 0x00000001a700780c */ /* 0x000fe20003f06270 */
[----:B------:R-:W-:-:S02]  /*9a20*/  FADD.FTZ R157, R157, R160 ;  /* 0x000000a09d9d7221 */ /* 0x000fc40000010000 */
[----:B------:R-:W-:Y:S02]  /*9a30*/  FMUL.FTZ R195, R110, R195 ;  /* 0x000000c36ec37220 */ /* 0x000fe40000410000 */
[----:B------:R-:W-:Y:S02]  /*9a40*/  FMUL.FTZ R123, R106, R178 ;  /* 0x000000b26a7b7220 */ /* 0x000fe40000410000 */
[C---:B------:R-:W-:Y:S01]  /*9a50*/  FMUL.FTZ R37, R107.reuse, R188 ;  /* 0x000000bc6b257220 */ /* 0x040fe20000410000 */
[----:B------:R-:W-:Y:S01]  /*9a60*/  STS [R34.X4+0x4254], R195 ;  /* 0x004254c322007388 */ /* 0x000fe20000004800 */
[----:B0-----:R-:W-:Y:S02]  /*9a70*/  FMUL.FTZ R121, R107, R212 ;  /* 0x000000d46b797220 */ /* 0x001fe40000410000 */
[----:B------:R-:W-:Y:S01]  /*9a80*/  FFMA.FTZ R166, R198, UR39, -R35 ;  /* 0x00000027c6a67c23 */ /* 0x000fe20008010823 */
[----:B------:R-:W-:Y:S01]  /*9a90*/  STS [R34.X4+0x4274], R123 ;  /* 0x0042747b22007388 */ /* 0x000fe20000004800 */
[----:B------:R-:W-:-:S02]  /*9aa0*/  FMUL.FTZ R35, R141, UR38 ;  /* 0x000000268d237c20 */ /* 0x000fc40008410000 */
[----:B------:R-:W-:Y:S01]  /*9ab0*/  FADD.FTZ R157, R157, R162 ;  /* 0x000000a29d9d7221 */ /* 0x000fe20000010000 */
[----:B------:R-:W-:Y:S01]  /*9ac0*/  STS [R34.X4+0x4278], R37 ;  /* 0x0042782522007388 */ /* 0x000fe20000004800 */
[----:B------:R-:W-:Y:S02]  /*9ad0*/  FMUL.FTZ R161, R151, R174 ;  /* 0x000000ae97a17220 */ /* 0x000fe40000410000 */
[----:B------:R-:W-:Y:S01]  /*9ae0*/  FFMA.FTZ R174, R200, UR39, -R35 ;  /* 0x00000027c8ae7c23 */ /* 0x000fe20008010823 */
[----:B------:R0:W-:Y:S01]  /*9af0*/  STS [R34.X4+0x427c], R121 ;  /* 0x00427c7922007388 */ /* 0x0001e20000004800 */
[----:B------:R-:W-:Y:S02]  /*9b00*/  FADD.FTZ R157, R157, R168 ;  /* 0x000000a89d9d7221 */ /* 0x000fe40000010000 */
[----:B------:R-:W-:Y:S02]  /*9b10*/  FMUL.FTZ R35, R149, UR38 ;  /* 0x0000002695237c20 */ /* 0x000fe40008410000 */
[----:B------:R-:W-:-:S02]  /*9b20*/  FMUL.FTZ R122, R151, R122 ;  /* 0x0000007a977a7220 */ /* 0x000fc40000410000 */
[----:B------:R-:W-:Y:S02]  /*9b30*/  FFMA.FTZ R161, R209, R178, -R161 ;  /* 0x000000b2d1a17223 */ /* 0x000fe400000108a1 */
[----:B------:R-:W-:Y:S02]  /*9b40*/  FADD.FTZ R216, R157, R216 ;  /* 0x000000d89dd87221 */ /* 0x000fe40000010000 */
[----:B0-----:R-:W-:Y:S02]  /*9b50*/  FMUL.FTZ R34, R126, UR38 ;  /* 0x000000267e227c20 */ /* 0x001fe40008410000 */
[----:B------:R-:W-:Y:S02]  /*9b60*/  FFMA.FTZ R156, R204, UR39, -R35 ;  /* 0x00000027cc9c7c23 */ /* 0x000fe40008010823 */
[----:B------:R-:W-:Y:S02]  /*9b70*/  FFMA.FTZ R123, R179, UR39, R34 ;  /* 0x00000027b37b7c23 */ /* 0x000fe40008010022 */
        /* <DEDUP_REMOVED lines=22> */
[----:B------:R-:W-:Y:S02]  /*9ce0*/  FFMA.FTZ R211, R32, -R211, R215 ;  /* 0x800000d320d37223 */ /* 0x000fe400000100d7 */
[----:B------:R-:W-:Y:S02]  /*9cf0*/  FFMA.FTZ R163, R176, UR39, R163 ;  /* 0x00000027b0a37c23 */ /* 0x000fe400080100a3 */
[----:B------:R-:W-:-:S02]  /*9d00*/  FFMA.FTZ R165, R194, UR39, -R165 ;  /* 0x00000027c2a57c23 */ /* 0x000fc400080108a5 */
[----:B------:R-:W-:Y:S02]  /*9d10*/  FFMA.FTZ R186, R127, UR39, R186 ;  /* 0x000000277fba7c23 */ /* 0x000fe400080100ba */
[----:B------:R-:W-:Y:S02]  /*9d20*/  FFMA.FTZ R151, R196, UR39, -R151 ;  /* 0x00000027c4977c23 */ /* 0x000fe40008010897 */
[----:B------:R-:W-:Y:S02]  /*9d30*/  FFMA.FTZ R162, R129, UR39, R162 ;  /* 0x0000002781a27c23 */ /* 0x000fe400080100a2 */
[----:B------:R-:W-:Y:S02]  /*9d40*/  FFMA.FTZ R153, R132, UR39, -R153 ;  /* 0x0000002784997c23 */ /* 0x000fe40008010899 */
[----:B------:R-:W-:Y:S02]  /*9d50*/  FFMA.FTZ R164, R181, UR39, R164 ;  /* 0x00000027b5a47c23 */ /* 0x000fe400080100a4 */
[----:B------:R-:W-:-:S02]  /*9d60*/  FFMA.FTZ R168, R135, UR39, R168 ;  /* 0x0000002787a87c23 */ /* 0x000fc400080100a8 */
[----:B------:R-:W-:Y:S02]  /*9d70*/  FFMA.FTZ R155, R199, UR39, -R34 ;  /* 0x00000027c79b7c23 */ /* 0x000fe40008010822 */
[----:B------:R-:W-:Y:S02]  /*9d80*/  FFMA.FTZ R170, R183, UR39, R170 ;  /* 0x00000027b7aa7c23 */ /* 0x000fe400080100aa */
[----:B------:R-:W-:Y:S02]  /*9d90*/  FFMA.FTZ R178, R141, UR39, R178 ;  /* 0x000000278db27c23 */ /* 0x000fe400080100b2 */
[----:B------:R-:W-:Y:S02]  /*9da0*/  FFMA.FTZ R157, R144, UR39, -R157 ;  /* 0x00000027909d7c23 */ /* 0x000fe4000801089d */
[----:B------:R-:W-:Y:S02]  /*9db0*/  FFMA.FTZ R180, R185, UR39, R180 ;  /* 0x00000027b9b47c23 */ /* 0x000fe400080100b4 */
[----:B------:R-:W-:-:S02]  /*9dc0*/  FFMA.FTZ R159, R202, UR39, -R159 ;  /* 0x00000027ca9f7c23 */ /* 0x000fc4000801089f */
[----:B------:R-:W-:Y:S02]  /*9dd0*/  FFMA.FTZ R182, R145, UR39, R182 ;  /* 0x0000002791b67c23 */ /* 0x000fe400080100b6 */
[----:B------:R-:W-:Y:S02]  /*9de0*/  FFMA.FTZ R160, R146, UR39, -R37 ;  /* 0x0000002792a07c23 */ /* 0x000fe40008010825 */
[----:B------:R-:W-:Y:S02]  /*9df0*/  FFMA.FTZ R158, R187, UR39, R158 ;  /* 0x00000027bb9e7c23 */ /* 0x000fe4000801009e */
        /* <DEDUP_REMOVED lines=38> */
.L_x_3252:
[----:B------:R-:W-:Y:S05]  /*a060*/  BSYNC B0 ;  /* 0x0000000000007941 */ /* 0x000fea0003800000 */
.L_x_3251:
[----:B------:R-:W-:Y:S01]  /*a070*/  ULDC.64 UR30, c[0x0][0x298] ;  /* 0x0000a600001e7ab9 */ /* 0x000fe20000000a00 */
[----:B0-----:R-:W-:Y:S01]  /*a080*/  FMUL.FTZ R37, R33, R208 ;  /* 0x000000d021257220 */ /* 0x001fe20000410000 */
[----:B------:R-:W-:Y:S01]  /*a090*/  USHF.R.U32.HI UR28, URZ, 0x1, UR31 ;  /* 0x000000013f1c7899 */ /* 0x000fe2000801161f */
[----:B------:R-:W-:Y:S01]  /*a0a0*/  FMUL.FTZ R36, R38, R212 ;  /* 0x000000d426247220 */ /* 0x000fe20000410000 */
[----:B------:R-:W-:Y:S01]  /*a0b0*/  USHF.R.U64 UR30, UR30, 0x1, UR31 ;  /* 0x000000011e1e7899 */ /* 0x000fe2000800121f */
[----:B------:R-:W-:Y:S01]  /*a0c0*/  FADD.FTZ R150, R150, R37 ;  /* 0x0000002596967221 */ /* 0x000fe20000010000 */
[----:B------:R-:W-:Y:S01]  /*a0d0*/  UIMAD UR37, UR28, UR35, URZ ;  /* 0x000000231c2572a4 */ /* 0x000fe2000f8e023f */
[-C--:B------:R-:W-:Y:S01]  /*a0e0*/  FMUL.FTZ R38, R38, R188.reuse ;  /* 0x000000bc26267220 */ /* 0x080fe20000410000 */
[----:B------:R-:W-:Y:S01]  /*a0f0*/  UIMAD.WIDE.U32 UR28, UR30, UR35, URZ ;  /* 0x000000231e1c72a5 */ /* 0x000fe2000f8e003f */
[C---:B------:R-:W-:Y:S01]  /*a100*/  FFMA.FTZ R36, R39.reuse, R188, R36 ;  /* 0x000000bc27247223 */ /* 0x040fe20000010024 */
[----:B------:R-:W-:Y:S01]  /*a110*/  UIMAD UR37, UR34, UR30, UR37 ;  /* 0x0000001e222572a4 */ /* 0x000fe2000f8e0225 */
[----:B------:R-:W-:Y:S01]  /*a120*/  FFMA.FTZ R38, R39, R212, -R38 ;  /* 0x000000d427267223 */ /* 0x000fe20000010826 */
[----:B------:R-:W-:Y:S01]  /*a130*/  ULDC UR38, c[0x0][0x174] ;  /* 0x00005d0000267ab9 */ /* 0x000fe20000000800 */
[----:B------:R-:W-:Y:S01]  /*a140*/  FADD.FTZ R161, R216, R161 ;  /* 0x000000a1d8a17221 */ /* 0x000fe20000010000 */
[----:B------:R-:W-:Y:S01]  /*a150*/  ULDC.64 UR30, c[0x0][0x2a0] ;  /* 0x0000a800001e7ab9 */ /* 0x000fe20000000a00 */
[----:B------:R-:W-:Y:S01]  /*a160*/  FADD.FTZ R193, R193, R36 ;  /* 0x00000024c1c17221 */ /* 0x000fe20000010000 */
[----:B------:R-:W-:Y:S01]  /*a170*/  UIADD3 UR29, UR29, UR37, URZ ;  /* 0x000000251d1d7290 */ /* 0x000fe2000fffe03f */
[----:B------:R-:W-:Y:S01]  /*a180*/  IADD3 R39, R6, 0x100, RZ ;  /* 0x0000010006277810 */ /* 0x000fe20007ffe0ff */
[----:B------:R-:W-:Y:S01]  /*a190*/  UIMAD UR37, UR36, UR30, URZ ;  /* 0x0000001e242572a4 */ /* 0x000fe2000f8e023f */
[----:B------:R-:W-:Y:S01]  /*a1a0*/  FMUL.FTZ R240, R33, R240 ;  /* 0x000000f021f07220 */ /* 0x000fe20000410000 */
[----:B------:R-:W-:Y:S01]  /*a1b0*/  BSSY B0, `(.L_x_3253) ;  /* 0x0000021000007945 */ /* 0x000fe20003800000 */
[----:B------:R-:W-:Y:S01]  /*a1c0*/  ISETP.GE.AND P1, PT, R167, 0x101, PT ;  /* 0x00000101a700780c */ /* 0x000fe20003f26270 */
[----:B------:R-:W-:Y:S01]  /*a1d0*/  UIMAD UR37, UR20, UR31, UR37 ;  /* 0x0000001f142572a4 */ /* 0x000fe2000f8e0225 */
[----:B------:R-:W-:Y:S01]  /*a1e0*/  FADD.FTZ R211, R211, -R240 ;  /* 0x800000f0d3d37221 */ /* 0x000fe20000010000 */
[----:B------:R-:W-:Y:S01]  /*a1f0*/  UIMAD.WIDE.U32 UR30, UR20, UR30, UR28 ;  /* 0x0000001e141e72a5 */ /* 0x000fe2000f8e001c */
[----:B------:R-:W-:-:S02]  /*a200*/  ISETP.GE.AND P2, PT, R167, 0x181, PT ;  /* 0x00000181a700780c */ /* 0x000fc40003f46270 */
[----:B------:R-:W-:Y:S02]  /*a210*/  ULDC.64 UR28, c[0x0][0x318] ;  /* 0x0000c600001c7ab9 */ /* 0x000fe40000000a00 */
[----:B------:R-:W-:Y:S02]  /*a220*/  UIADD3 UR37, UR37, UR31, URZ ;  /* 0x0000001f25257290 */ /* 0x000fe4000fffe03f */
[----:B------:R-:W-:Y:S02]  /*a230*/  ULEA UR31, UP0, UR30, UR28, 0x3 ;  /* 0x0000001c1e1f7291 */ /* 0x000fe4000f80183f */
[----:B------:R-:W-:Y:S02]  /*a240*/  UIADD3 UR28, UR6, -UR38, URZ ;  /* 0x80000026061c7290 */ /* 0x000fe4000fffe03f */
[----:B------:R-:W-:Y:S02]  /*a250*/  ULEA.HI.X UR29, UR30, UR29, UR37, 0x3, UP0 ;  /* 0x0000001d1e1d7291 */ /* 0x000fe400080f1c25 */
[----:B------:R-:W-:Y:S01]  /*a260*/  UIMAD UR28, UR28, -0x1000, URZ ;  /* 0xfffff0001c1c78a4 */ /* 0x000fe2000f8e023f */
[----:B------:R-:W-:Y:S01]  /*a270*/  LEA R34, P0, R6, UR31, 0x2 ;  /* 0x0000001f06227c11 */ /* 0x000fe2000f8010ff */
[----:B------:R-:W-:-:S03]  /*a280*/  ULDC.64 UR30, c[0x0][0x2b0] ;  /* 0x0000ac00001e7ab9 */ /* 0x000fc60000000a00 */
[----:B------:R-:W-:Y:S01]  /*a290*/  LEA.HI.X R35, R6, UR29, RZ, 0x2, P0 ;  /* 0x0000001d06237c11 */ /* 0x000fe200080f14ff */
[----:B------:R-:W-:Y:S01]  /*a2a0*/  USHF.L.U64.HI UR29, UR8, 0x2, UR9 ;  /* 0x00000002081d7899 */ /* 0x000fe20008010209 */
        /* <DEDUP_REMOVED lines=9> */
[-C--:B------:R-:W-:Y:S01]  /*a340*/  LEA.HI.SX32 R36, R37, R6.reuse, 0x1b ;  /* 0x0000000625247211 */ /* 0x080fe200078fdaff */
[----:B------:R-:W-:Y:S01]  /*a350*/  FADD.FTZ R37, R161, R38 ;  /* 0x00000026a1257221 */ /* 0x000fe20000010000 */
[----:B------:R-:W-:Y:S02]  /*a360*/  LEA.HI.SX32 R38, R39, R6, 0x1b ;  /* 0x0000000627267211 */ /* 0x000fe400078fdaff */
[----:B------:R-:W-:Y:S01]  /*a370*/  IADD3 R35, R35, UR29, RZ ;  /* 0x0000001d23237c10 */ /* 0x000fe2000fffe0ff */
[----:B------:R0:W1:Y:S01]  /*a380*/  LDS R39, [R36.X4+0x4400] ;  /* 0x0044000024277984 */ /* 0x0000620000004800 */
[----:B------:R-:W-:Y:S01]  /*a390*/  IADD3 R161, R6, 0x180, RZ ;  /* 0x0000018006a17810 */ /* 0x000fe20007ffe0ff */
[----:B------:R-:W-:Y:S05]  /*a3a0*/  @!P0 BRA `(.L_x_3254) ;  /* 0x0000001000008947 */ /* 0x000fea0003800000 */
[----:B-1----:R1:W-:Y:S02]  /*a3b0*/  RED.E.ADD.F32.FTZ.RN.STRONG.GPU [R34.64+-0x3e00], R39 ;  /* 0xffc200272200798e */ /* 0x0023e4000c10e7a0 */
.L_x_3254:
[----:B------:R-:W-:Y:S05]  /*a3c0*/  BSYNC B0 ;  /* 0x0000000000007941 */ /* 0x000fea0003800000 */
.L_x_3253:
[----:B-1----:R1:W2:Y:S01]  /*a3d0*/  LDS R39, [R38.X4+0x4600] ;  /* 0x0046000026277984 */ /* 0x0022a20000004800 */
[----:B------:R-:W-:Y:S01]  /*a3e0*/  BSSY B0, `(.L_x_3255) ;  /* 0x0000004000007945 */ /* 0x000fe20003800000 */
[----:B------:R-:W-:Y:S01]  /*a3f0*/  LEA.HI.SX32 R161, R161, R6, 0x1b ;  /* 0x00000006a1a17211 */ /* 0x000fe200078fdaff */
[----:B------:R-:W-:Y:S05]  /*a400*/  @!P1 BRA `(.L_x_3256) ;  /* 0x0000001000009947 */ /* 0x000fea0003800000 */
[----:B--2---:R2:W-:Y:S02]  /*a410*/  RED.E.ADD.F32.FTZ.RN.STRONG.GPU [R34.64+-0x3c00], R39 ;  /* 0xffc400272200798e */ /* 0x0045e4000c10e7a0 */
.L_x_3256:
[----:B------:R-:W-:Y:S05]  /*a420*/  BSYNC B0 ;  /* 0x0000000000007941 */ /* 0x000fea0003800000 */
.L_x_3255:
[----:B------:R-:W3:Y:S01]  /*a430*/  LDS R161, [R161.X4+0x4800] ;  /* 0x00480000a1a17984 */ /* 0x000ee20000004800 */
[----:B------:R-:W-:Y:S01]  /*a440*/  BSSY B0, `(.L_x_3257) ;  /* 0x0000005000007945 */ /* 0x000fe20003800000 */
[----:B------:R-:W-:-:S02]  /*a450*/  IADD3 R195, R6, 0x200, RZ ;  /* 0x0000020006c37810 */ /* 0x000fc40007ffe0ff */
[----:B--2---:R-:W-:Y:S01]  /*a460*/  IADD3 R39, R6, 0x280, RZ ;  /* 0x0000028006277810 */ /* 0x004fe20007ffe0ff */
[----:B------:R-:W-:Y:S05]  /*a470*/  @!P2 BRA `(.L_x_3258) ;  /* 0x000000100000a947 */ /* 0x000fea0003800000 */
[----:B---3--:R2:W-:Y:S02]  /*a480*/  RED.E.ADD.F32.FTZ.RN.STRONG.GPU [R34.64+-0x3a00], R161 ;  /* 0xffc600a12200798e */ /* 0x0085e4000c10e7a0 */
.L_x_3258:
[----:B------:R-:W-:Y:S05]  /*a490*/  BSYNC B0 ;  /* 0x0000000000007941 */ /* 0x000fea0003800000 */
.L_x_3257:
[-C--:B0-----:R-:W-:Y:S01]  /*a4a0*/  LEA.HI.SX32 R36, R195, R6.reuse, 0x1b ;  /* 0x00000006c3247211 */ /* 0x081fe200078fdaff */
[----:B------:R-:W-:Y:S01]  /*a4b0*/  BSSY B0, `(.L_x_3259) ;  /* 0x000000d000007945 */ /* 0x000fe20003800000 */
[----:B-1----:R-:W-:Y:S02]  /*a4c0*/  LEA.HI.SX32 R38, R39, R6, 0x1b ;  /* 0x0000000627267211 */ /* 0x002fe400078fdaff */
[C---:B------:R-:W-:Y:S01]  /*a4d0*/  ISETP.GE.AND P6, PT, R167.reuse, 0x201, PT ;  /* 0x00000201a700780c */ /* 0x040fe20003fc6270 */
[----:B------:R0:W1:Y:S01]  /*a4e0*/  LDS R39, [R36.X4+0x4a00] ;  /* 0x004a000024277984 */ /* 0x0000620000004800 */
[----:B--23--:R-:W-:Y:S02]  /*a4f0*/  IADD3 R161, R6, 0x300, RZ ;  /* 0x0000030006a17810 */ /* 0x00cfe40007ffe0ff */
        /* <DEDUP_REMOVED lines=8> */
.L_x_3260:
[----:B0-----:R-:W-:Y:S05]  /*a580*/  BSYNC B0 ;  /* 0x0000000000007941 */ /* 0x001fea0003800000 */
.L_x_3259:
[----:B-1----:R0:W1:Y:S01]  /*a590*/  LDS R39, [R38.X4+0x4c00] ;  /* 0x004c000026277984 */ /* 0x0020620000004800 */
[----:B------:R-:W-:Y:S01]  /*a5a0*/  BSSY B0, `(.L_x_3261) ;  /* 0x0000005000007945 */ /* 0x000fe20003800000 */
[----:B------:R-:W-:Y:S02]  /*a5b0*/  IADD3 R195, R6, 0x380, RZ ;  /* 0x0000038006c37810 */ /* 0x000fe40007ffe0ff */
[----:B------:R-:W-:Y:S01]  /*a5c0*/  LEA.HI.SX32 R161, R161, R6, 0x1b ;  /* 0x00000006a1a17211 */ /* 0x000fe200078fdaff */
[----:B------:R-:W-:Y:S05]  /*a5d0*/  @!P0 BRA `(.L_x_3262) ;  /* 0x0000001000008947 */ /* 0x000fea0003800000 */
[----:B-1----:R1:W-:Y:S02]  /*a5e0*/  RED.E.ADD.F32.FTZ.RN.STRONG.GPU [R34.64+-0x3600], R39 ;  /* 0xffca00272200798e */ /* 0x0023e4000c10e7a0 */
.L_x_3262:
[----:B------:R-:W-:Y:S05]  /*a5f0*/  BSYNC B0 ;  /* 0x0000000000007941 */ /* 0x000fea0003800000 */
.L_x_3261:
[----:B------:R-:W2:Y:S01]  /*a600*/  LDS R161, [R161.X4+0x4e00] ;  /* 0x004e0000a1a17984 */ /* 0x000ea20000004800 */
[----:B------:R-:W-:Y:S01]  /*a610*/  BSSY B0, `(.L_x_3263) ;  /* 0x0000005000007945 */ /* 0x000fe20003800000 */
[----:B-1----:R-:W-:-:S02]  /*a620*/  IADD3 R39, R6, 0x400, RZ ;  /* 0x0000040006277810 */ /* 0x002fc40007ffe0ff */
[----:B------:R-:W-:Y:S01]  /*a630*/  LEA.HI.SX32 R195, R195, R6, 0x1b ;  /* 0x00000006c3c37211 */ /* 0x000fe200078fdaff */
[----:B------:R-:W-:Y:S05]  /*a640*/  @!P1 BRA `(.L_x_3264) ;  /* 0x0000001000009947 */ /* 0x000fea0003800000 */
[----:B--2---:R1:W-:Y:S02]  /*a650*/  RED.E.ADD.F32.FTZ.RN.STRONG.GPU [R34.64+-0x3400], R161 ;  /* 0xffcc00a12200798e */ /* 0x0043e4000c10e7a0 */
.L_x_3264:
[----:B------:R-:W-:Y:S05]  /*a660*/  BSYNC B0 ;  /* 0x0000000000007941 */ /* 0x000fea0003800000 */
.L_x_3263:
[----:B------:R-:W3:Y:S01]  /*a670*/  LDS R195, [R195.X4+0x5000] ;  /* 0x00500000c3c37984 */ /* 0x000ee20000004800 */
[----:B------:R-:W-:Y:S01]  /*a680*/  BSSY B0, `(.L_x_3265) ;  /* 0x0000005000007945 */ /* 0x000fe20003800000 */
[----:B-12---:R-:W-:Y:S02]  /*a690*/  IADD3 R161, R6, 0x480, RZ ;  /* 0x0000048006a17810 */ /* 0x006fe40007ffe0ff */
[----:B------:R-:W-:Y:S01]  /*a6a0*/  LEA.HI.SX32 R39, R39, R6, 0x1b ;  /* 0x0000000627277211 */ /* 0x000fe200078fdaff */
[----:B------:R-:W-:Y:S05]  /*a6b0*/  @!P2 BRA `(.L_x_3266) ;  /* 0x000000100000a947 */ /* 0x000fea0003800000 */
[----:B---3--:R1:W-:Y:S02]  /*a6c0*/  RED.E.ADD.F32.FTZ.RN.STRONG.GPU [R34.64+-0x3200], R195 ;  /* 0xffce00c32200798e */ /* 0x0083e4000c10e7a0 */
.L_x_3266:
[----:B------:R-:W-:Y:S05]  /*a6d0*/  BSYNC B0 ;  /* 0x0000000000007941 */ /* 0x000fea0003800000 */
.L_x_3265:
[----:B------:R-:W2:Y:S01]  /*a6e0*/  LDS R39, [R39.X4+0x5200] ;  /* 0x0052000027277984 */ /* 0x000ea20000004800 */
[----:B------:R-:W-:Y:S01]  /*a6f0*/  BSSY B0, `(.L_x_3267) ;  /* 0x0000005000007945 */ /* 0x000fe20003800000 */
[----:B-1-3--:R-:W-:Y:S02]  /*a700*/  IADD3 R195, R6, 0x500, RZ ;  /* 0x0000050006c37810 */ /* 0x00afe40007ffe0ff */
[----:B------:R-:W-:Y:S01]  /*a710*/  LEA.HI.SX32 R161, R161, R6, 0x1b ;  /* 0x00000006a1a17211 */ /* 0x000fe200078fdaff */
[----:B------:R-:W-:Y:S05]  /*a720*/  @!P3 BRA `(.L_x_3268) ;  /* 0x000000100000b947 */ /* 0x000fea0003800000 */
[----:B--2---:R1:W-:Y:S02]  /*a730*/  RED.E.ADD.F32.FTZ.RN.STRONG.GPU [R34.64+-0x3000], R39 ;  /* 0xffd000272200798e */ /* 0x0043e4000c10e7a0 */
.L_x_3268:
[----:B------:R-:W-:Y:S05]  /*a740*/  BSYNC B0 ;  /* 0x0000000000007941 */ /* 0x000fea0003800000 */
.L_x_3267:
[----:B------:R-:W3:Y:S01]  /*a750*/  LDS R161, [R161.X4+0x5400] ;  /* 0x00540000a1a17984 */ /* 0x000ee20000004800 */
[----:B------:R-:W-:Y:S01]  /*a760*/  BSSY B0, `(.L_x_3269) ;  /* 0x0000004000007945 */ /* 0x000fe20003800000 */
[----:B------:R-:W-:Y:S01]  /*a770*/  LEA.HI.SX32 R195, R195, R6, 0x1b ;  /* 0x00000006c3c37211 */ /* 0x000fe200078fdaff */
[----:B------:R-:W-:Y:S05]  /*a780*/  @!P4 BRA `(.L_x_3270) ;  /* 0x000000100000c947 */ /* 0x000fea0003800000 */
[----:B---3--:R3:W-:Y:S02]  /*a790*/  RED.E.ADD.F32.FTZ.RN.STRONG.GPU [R34.64+-0x2e00], R161 ;  /* 0xffd200a12200798e */ /* 0x0087e4000c10e7a0 */
.L_x_3270:
[----:B------:R-:W-:Y:S05]  /*a7a0*/  BSYNC B0 ;  /* 0x0000000000007941 */ /* 0x000fea0003800000 */
.L_x_3269:
[----:B------:R-:W4:Y:S01]  /*a7b0*/  LDS R195, [R195.X4+0x5600] ;  /* 0x00560000c3c37984 */ /* 0x000f220000004800 */
[----:B------:R-:W-:Y:S01]  /*a7c0*/  BSSY B0, `(.L_x_3271) ;  /* 0x0000005000007945 */ /* 0x000fe20003800000 */
[----:B-12---:R-:W-:-:S02]  /*a7d0*/  IADD3 R39, R6, 0x580, RZ ;  /* 0x0000058006277810 */ /* 0x006fc40007ffe0ff */
[----:B---3--:R-:W-:Y:S01]  /*a7e0*/  IADD3 R161, R6, 0x600, RZ ;  /* 0x0000060006a17810 */ /* 0x008fe20007ffe0ff */
[----:B------:R-:W-:Y:S05]  /*a7f0*/  @!P5 BRA `(.L_x_3272) ;  /* 0x000000100000d947 */ /* 0x000fea0003800000 */
[----:B----4-:R1:W-:Y:S02]  /*a800*/  RED.E.ADD.F32.FTZ.RN.STRONG.GPU [R34.64+-0x2c00], R195 ;  /* 0xffd400c32200798e */ /* 0x0103e4000c10e7a0 */
.L_x_3272:
[----:B------:R-:W-:Y:S05]  /*a810*/  BSYNC B0 ;  /* 0x0000000000007941 */ /* 0x000fea0003800000 */
.L_x_3271:
        /* <DEDUP_REMOVED lines=14> */
.L_x_3274:
[----:B------:R-:W-:Y:S05]  /*a900*/  BSYNC B0 ;  /* 0x0000000000007941 */ /* 0x000fea0003800000 */
.L_x_3273:
[----:B------:R-:W2:Y:S01]  /*a910*/  LDS R161, [R161.X4+0x5a00] ;  /* 0x005a0000a1a17984 */ /* 0x000ea20000004800 */
[----:B------:R-:W-:Y:S01]  /*a920*/  BSSY B0, `(.L_x_3275) ;  /* 0x0000005000007945 */ /* 0x000fe20003800000 */
[----:B-1----:R-:W-:-:S02]  /*a930*/  IADD3 R39, R6, 0x700, RZ ;  /* 0x0000070006277810 */ /* 0x002fc40007ffe0ff */
[----:B------:R-:W-:Y:S01]  /*a940*/  LEA.HI.SX32 R195, R195, R6, 0x1b ;  /* 0x00000006c3c37211 */ /* 0x000fe200078fdaff */
[----:B------:R-:W-:Y:S05]  /*a950*/  @!P0 BRA `(.L_x_3276) ;  /* 0x0000001000008947 */ /* 0x000fea0003800000 */
[----:B--2---:R1:W-:Y:S02]  /*a960*/  RED.E.ADD.F32.FTZ.RN.STRONG.GPU [R34.64+-0x2800], R161 ;  /* 0xffd800a12200798e */ /* 0x0043e4000c10e7a0 */
.L_x_3276:
[----:B------:R-:W-:Y:S05]  /*a970*/  BSYNC B0 ;  /* 0x0000000000007941 */ /* 0x000fea0003800000 */
.L_x_3275:
[----:B------:R-:W3:Y:S01]  /*a980*/  LDS R195, [R195.X4+0x5c00] ;  /* 0x005c0000c3c37984 */ /* 0x000ee20000004800 */
[----:B------:R-:W-:Y:S01]  /*a990*/  BSSY B0, `(.L_x_3277) ;  /* 0x0000005000007945 */ /* 0x000fe20003800000 */
[----:B-12---:R-:W-:Y:S02]  /*a9a0*/  IADD3 R161, R6, 0x780, RZ ;  /* 0x0000078006a17810 */ /* 0x006fe40007ffe0ff */
[----:B------:R-:W-:Y:S01]  /*a9b0*/  LEA.HI.SX32 R39, R39, R6, 0x1b ;  /* 0x0000000627277211 */ /* 0x000fe200078fdaff */
[----:B------:R-:W-:Y:S05]  /*a9c0*/  @!P1 BRA `(.L_x_3278) ;  /* 0x0000001000009947 */ /* 0x000fea0003800000 */
[----:B---3--:R1:W-:Y:S02]  /*a9d0*/  RED.E.ADD.F32.FTZ.RN.STRONG.GPU [R34.64+-0x2600], R195 ;  /* 0xffda00c32200798e */ /* 0x0083e4000c10e7a0 */
.L_x_3278:
[----:B------:R-:W-:Y:S05]  /*a9e0*/  BSYNC B0 ;  /* 0x0000000000007941 */ /* 0x000fea0003800000 */
.L_x_3277:
[----:B------:R-:W2:Y:S01]  /*a9f0*/  LDS R39, [R39.X4+0x5e00] ;  /* 0x005e000027277984 */ /* 0x000ea20000004800 */
[----:B------:R-:W-:Y:S01]  /*aa00*/  BSSY B0, `(.L_x_3279) ;  /* 0x0000005000007945 */ /* 0x000fe20003800000 */
[----:B-1-3--:R-:W-:Y:S02]  /*aa10*/  IADD3 R195, R6, 0x800, RZ ;  /* 0x0000080006c37810 */ /* 0x00afe40007ffe0ff */
[----:B------:R-:W-:Y:S01]  /*aa20*/  LEA.HI.SX32 R161, R161, R6, 0x1b ;  /* 0x00000006a1a17211 */ /* 0x000fe200078fdaff */
[----:B------:R-:W-:Y:S05]  /*aa30*/  @!P2 BRA `(.L_x_3280) ;  /* 0x000000100000a947 */ /* 0x000fea0003800000 */
[----:B--2---:R1:W-:Y:S02]  /*aa40*/  RED.E.ADD.F32.FTZ.RN.STRONG.GPU [R34.64+-0x2400], R39 ;  /* 0xffdc00272200798e */ /* 0x0043e4000c10e7a0 */
.L_x_3280:
[----:B------:R-:W-:Y:S05]  /*aa50*/  BSYNC B0 ;  /* 0x0000000000007941 */ /* 0x000fea0003800000 */
.L_x_3279:
[----:B------:R-:W3:Y:S01]  /*aa60*/  LDS R161, [R161.X4+0x6000] ;  /* 0x00600000a1a17984 */ /* 0x000ee20000004800 */
[----:B------:R-:W-:Y:S01]  /*aa70*/  BSSY B0, `(.L_x_3281) ;  /* 0x0000005000007945 */ /* 0x000fe20003800000 */
[----:B-12---:R-:W-:-:S02]  /*aa80*/  IADD3 R39, R6, 0x880, RZ ;  /* 0x0000088006277810 */ /* 0x006fc40007ffe0ff */
[----:B------:R-:W-:Y:S01]  /*aa90*/  LEA.HI.SX32 R195, R195, R6, 0x1b ;  /* 0x00000006c3c37211 */ /* 0x000fe200078fdaff */
[----:B------:R-:W-:Y:S05]  /*aaa0*/  @!P3 BRA `(.L_x_3282) ;  /* 0x000000100000b947 */ /* 0x000fea0003800000 */
[----:B---3--:R1:W-:Y:S02]  /*aab0*/  RED.E.ADD.F32.FTZ.RN.STRONG.GPU [R34.64+-0x2200], R161 ;  /* 0xffde00a12200798e */ /* 0x0083e4000c10e7a0 */
.L_x_3282:
[----:B------:R-:W-:Y:S05]  /*aac0*/  BSYNC B0 ;  /* 0x0000000000007941 */ /* 0x000fea0003800000 */
.L_x_3281:
[----:B------:R-:W2:Y:S01]  /*aad0*/  LDS R195, [R195.X4+0x6200] ;  /* 0x00620000c3c37984 */ /* 0x000ea20000004800 */
[----:B------:R-:W-:Y:S01]  /*aae0*/  BSSY B0, `(.L_x_3283) ;  /* 0x0000004000007945 */ /* 0x000fe20003800000 */
[----:B------:R-:W-:Y:S01]  /*aaf0*/  LEA.HI.SX32 R39, R39, R6, 0x1b ;  /* 0x0000000627277211 */ /* 0x000fe200078fdaff */
[----:B------:R-:W-:Y:S05]  /*ab00*/  @!P4 BRA `(.L_x_3284) ;  /* 0x000000100000c947 */ /* 0x000fea0003800000 */
[----:B--2---:R2:W-:Y:S02]  /*ab10*/  RED.E.ADD.F32.FTZ.RN.STRONG.GPU [R34.64+-0x2000], R195 ;  /* 0xffe000c32200798e */ /* 0x0045e4000c10e7a0 */
.L_x_3284:
[----:B------:R-:W-:Y:S05]  /*ab20*/  BSYNC B0 ;  /* 0x0000000000007941 */ /* 0x000fea0003800000 */
.L_x_3283:
[----:B------:R-:W4:Y:S01]  /*ab30*/  LDS R39, [R39.X4+0x6400] ;  /* 0x0064000027277984 */ /* 0x000f220000004800 */
[----:B------:R-:W-:Y:S01]  /*ab40*/  BSSY B0, `(.L_x_3285) ;  /* 0x0000005000007945 */ /* 0x000fe20003800000 */
[C---:B-1-3--:R-:W-:Y:S02]  /*ab50*/  IADD3 R161, R6.reuse, 0x900, RZ ;  /* 0x0000090006a17810 */ /* 0x04afe40007ffe0ff */
[----:B--2---:R-:W-:Y:S01]  /*ab60*/  IADD3 R195, R6, 0x980, RZ ;  /* 0x0000098006c37810 */ /* 0x004fe20007ffe0ff */
[----:B------:R-:W-:Y:S05]  /*ab70*/  @!P5 BRA `(.L_x_3286) ;  /* 0x000000100000d947 */ /* 0x000fea0003800000 */
[----:B----4-:R1:W-:Y:S02]  /*ab80*/  RED.E.ADD.F32.FTZ.RN.STRONG.GPU [R34.64+-0x1e00], R39 ;  /* 0xffe200272200798e */ /* 0x0103e4000c10e7a0 */
.L_x_3286:
[----:B------:R-:W-:Y:S05]  /*ab90*/  BSYNC B0 ;  /* 0x0000000000007941 */ /* 0x000fea0003800000 */
.L_x_3285:
        /* <DEDUP_REMOVED lines=14> */
.L_x_3288:
[----:B------:R-:W-:Y:S05]  /*ac80*/  BSYNC B0 ;  /* 0x0000000000007941 */ /* 0x000fea0003800000 */
.L_x_3287:
[----:B------:R-:W2:Y:S01]  /*ac90*/  LDS R195, [R195.X4+0x6800] ;  /* 0x00680000c3c37984 */ /* 0x000ea20000004800 */
[----:B------:R-:W-:Y:S01]  /*aca0*/  BSSY B0, `(.L_x_3289) ;  /* 0x0000005000007945 */ /* 0x000fe20003800000 */
[----:B-1----:R-:W-:Y:S02]  /*acb0*/  IADD3 R161, R6, 0xa80, RZ ;  /* 0x00000a8006a17810 */ /* 0x002fe40007ffe0ff */
[----:B------:R-:W-:Y:S01]  /*acc0*/  LEA.HI.SX32 R39, R39, R6, 0x1b ;  /* 0x0000000627277211 */ /* 0x000fe200078fdaff */
[----:B------:R-:W-:Y:S05]  /*acd0*/  @!P0 BRA `(.L_x_3290) ;  /* 0x0000001000008947 */ /* 0x000fea0003800000 */
[----:B--2---:R1:W-:Y:S02]  /*ace0*/  RED.E.ADD.F32.FTZ.RN.STRONG.GPU [R34.64+-0x1a00], R195 ;  /* 0xffe600c32200798e */ /* 0x0043e4000c10e7a0 */
.L_x_3290:
[----:B------:R-:W-:Y:S05]  /*acf0*/  BSYNC B0 ;  /* 0x0000000000007941 */ /* 0x000fea0003800000 */
.L_x_3289:
[----:B------:R-:W3:Y:S01]  /*ad00*/  LDS R39, [R39.X4+0x6a00] ;  /* 0x006a000027277984 */ /* 0x000ee20000004800 */
[----:B------:R-:W-:Y:S01]  /*ad10*/  BSSY B0, `(.L_x_3291) ;  /* 0x0000005000007945 */ /* 0x000fe20003800000 */
[----:B-12---:R-:W-:-:S02]  /*ad20*/  IADD3 R195, R6, 0xb00, RZ ;  /* 0x00000b0006c37810 */ /* 0x006fc40007ffe0ff */
[----:B------:R-:W-:Y:S01]  /*ad30*/  LEA.HI.SX32 R161, R161, R6, 0x1b ;  /* 0x00000006a1a17211 */ /* 0x000fe200078fdaff */
[----:B------:R-:W-:Y:S05]  /*ad40*/  @!P1 BRA `(.L_x_3292) ;  /* 0x0000001000009947 */ /* 0x000fea0003800000 */
[----:B---3--:R1:W-:Y:S02]  /*ad50*/  RED.E.ADD.F32.FTZ.RN.STRONG.GPU [R34.64+-0x1800], R39 ;  /* 0xffe800272200798e */ /* 0x0083e4000c10e7a0 */
.L_x_3292:
[----:B------:R-:W-:Y:S05]  /*ad60*/  BSYNC B0 ;  /* 0x0000000000007941 */ /* 0x000fea0003800000 */
.L_x_3291:
[----:B------:R-:W2:Y:S01]  /*ad70*/  LDS R161, [R161.X4+0x6c00] ;  /* 0x006c0000a1a17984 */ /* 0x000ea20000004800 */
[----:B------:R-:W-:Y:S01]  /*ad80*/  BSSY B0, `(.L_x_3293) ;  /* 0x0000005000007945 */ /* 0x000fe20003800000 */
[----:B-1-3--:R-:W-:Y:S02]  /*ad90*/  IADD3 R39, R6, 0xb80, RZ ;  /* 0x00000b8006277810 */ /* 0x00afe40007ffe0ff */
[----:B------:R-:W-:Y:S01]  /*ada0*/  LEA.HI.SX32 R195, R195, R6, 0x1b ;  /* 0x00000006c3c37211 */ /* 0x000fe200078fdaff */
[----:B------:R-:W-:Y:S05]  /*adb0*/  @!P2 BRA `(.L_x_3294) ;  /* 0x000000100000a947 */ /* 0x000fea0003800000 */
[----:B--2---:R1:W-:Y:S02]  /*adc0*/  RED.E.ADD.F32.FTZ.RN.STRONG.GPU [R34.64+-0x1600], R161 ;  /* 0xffea00a12200798e */ /* 0x0043e4000c10e7a0 */
.L_x_3294:
[----:B------:R-:W-:Y:S05]  /*add0*/  BSYNC B0 ;  /* 0x0000000000007941 */ /* 0x000fea0003800000 */
.L_x_3293:
[----:B------:R-:W3:Y:S01]  /*ade0*/  LDS R195, [R195.X4+0x6e00] ;  /* 0x006e0000c3c37984 */ /* 0x000ee20000004800 */
[----:B------:R-:W-:Y:S01]  /*adf0*/  BSSY B0, `(.L_x_3295) ;  /* 0x0000005000007945 */ /* 0x000fe20003800000 */
[----:B-12---:R-:W-:Y:S02]  /*ae00*/  IADD3 R161, R6, 0xc00, RZ ;  /* 0x00000c0006a17810 */ /* 0x006fe40007ffe0ff */
[----:B------:R-:W-:Y:S01]  /*ae10*/  LEA.HI.SX32 R39, R39, R6, 0x1b ;  /* 0x0000000627277211 */ /* 0x000fe200078fdaff */
[----:B------:R-:W-:Y:S05]  /*ae20*/  @!P3 BRA `(.L_x_3296) ;  /* 0x000000100000b947 */ /* 0x000fea0003800000 */
[----:B---3--:R1:W-:Y:S02]  /*ae30*/  RED.E.ADD.F32.FTZ.RN.STRONG.GPU [R34.64+-0x1400], R195 ;  /* 0xffec00c32200798e */ /* 0x0083e4000c10e7a0 */
.L_x_3296:
[----:B------:R-:W-:Y:S05]  /*ae40*/  BSYNC B0 ;  /* 0x0000000000007941 */ /* 0x000fea0003800000 */
.L_x_3295:
[----:B------:R-:W2:Y:S01]  /*ae50*/  LDS R39, [R39.X4+0x7000] ;  /* 0x0070000027277984 */ /* 0x000ea20000004800 */
[----:B------:R-:W-:Y:S01]  /*ae60*/  BSSY B0, `(.L_x_3297) ;  /* 0x0000004000007945 */ /* 0x000fe20003800000 */
[----:B------:R-:W-:Y:S01]  /*ae70*/  LEA.HI.SX32 R161, R161, R6, 0x1b ;  /* 0x00000006a1a17211 */ /* 0x000fe200078fdaff */
[----:B------:R-:W-:Y:S05]  /*ae80*/  @!P4 BRA `(.L_x_3298) ;  /* 0x000000100000c947 */ /* 0x000fea0003800000 */
[----:B--2---:R2:W-:Y:S02]  /*ae90*/  RED.E.ADD.F32.FTZ.RN.STRONG.GPU [R34.64+-0x1200], R39 ;  /* 0xffee00272200798e */ /* 0x0045e4000c10e7a0 */
.L_x_3298:
[----:B------:R-:W-:Y:S05]  /*aea0*/  BSYNC B0 ;  /* 0x0000000000007941 */ /* 0x000fea0003800000 */
.L_x_3297:
[----:B------:R-:W4:Y:S01]  /*aeb0*/  LDS R161, [R161.X4+0x7200] ;  /* 0x00720000a1a17984 */ /* 0x000f220000004800 */
[----:B------:R-:W-:Y:S01]  /*aec0*/  BSSY B0, `(.L_x_3299) ;  /* 0x0000005000007945 */ /* 0x000fe20003800000 */
[----:B--2---:R-:W-:-:S02]  /*aed0*/  IADD3 R39, R6, 0xc80, RZ ;  /* 0x00000c8006277810 */ /* 0x004fc40007ffe0ff */
[----:B-1-3--:R-:W-:Y:S01]  /*aee0*/  IADD3 R195, R6, 0xd00, RZ ;  /* 0x00000d0006c37810 */ /* 0x00afe20007ffe0ff */
[----:B------:R-:W-:Y:S05]  /*aef0*/  @!P5 BRA `(.L_x_3300) ;  /* 0x000000100000d947 */ /* 0x000fea0003800000 */
[----:B----4-:R1:W-:Y:S02]  /*af00*/  RED.E.ADD.F32.FTZ.RN.STRONG.GPU [R34.64+-0x1000], R161 ;  /* 0xfff000a12200798e */ /* 0x0103e4000c10e7a0 */
.L_x_3300:
[----:B------:R-:W-:Y:S05]  /*af10*/  BSYNC B0 ;  /* 0x0000000000007941 */ /* 0x000fea0003800000 */
.L_x_3299:
        /* <DEDUP_REMOVED lines=14> */
.L_x_3302:
[----:B------:R-:W-:Y:S05]  /*b000*/  BSYNC B0 ;  /* 0x0000000000007941 */ /* 0x000fea0003800000 */
.L_x_3301:
[----:B------:R-:W2:Y:S01]  /*b010*/  LDS R195, [R195.X4+0x7600] ;  /* 0x00760000c3c37984 */ /* 0x000ea20000004800 */
[----:B------:R-:W-:Y:S01]  /*b020*/  BSSY B0, `(.L_x_3303) ;  /* 0x0000005000007945 */ /* 0x000fe20003800000 */
[----:B-1----:R-:W-:-:S02]  /*b030*/  IADD3 R39, R6, 0xe00, RZ ;  /* 0x00000e0006277810 */ /* 0x002fc40007ffe0ff */
[----:B------:R-:W-:Y:S01]  /*b040*/  LEA.HI.SX32 R161, R161, R6, 0x1b ;  /* 0x00000006a1a17211 */ /* 0x000fe200078fdaff */
[----:B------:R-:W-:Y:S05]  /*b050*/  @!P0 BRA `(.L_x_3304) ;  /* 0x0000001000008947 */ /* 0x000fea0003800000 */
[----:B--2---:R1:W-:Y:S02]  /*b060*/  RED.E.ADD.F32.FTZ.RN.STRONG.GPU [R34.64+-0xc00], R195 ;  /* 0xfff400c32200798e */ /* 0x0043e4000c10e7a0 */
.L_x_3304:
[----:B------:R-:W-:Y:S05]  /*b070*/  BSYNC B0 ;  /* 0x0000000000007941 */ /* 0x000fea0003800000 */
.L_x_3303:
[----:B------:R-:W3:Y:S01]  /*b080*/  LDS R161, [R161.X4+0x7800] ;  /* 0x00780000a1a17984 */ /* 0x000ee20000004800 */
[----:B------:R-:W-:Y:S01]  /*b090*/  BSSY B0, `(.L_x_3305) ;  /* 0x0000005000007945 */ /* 0x000fe20003800000 */
[----:B------:R-:W-:Y:S02]  /*b0a0*/  IADD3 R167, R6, 0xe80, RZ ;  /* 0x00000e8006a77810 */ /* 0x000fe40007ffe0ff */
[----:B------:R-:W-:Y:S01]  /*b0b0*/  LEA.HI.SX32 R39, R39, R6, 0x1b ;  /* 0x0000000627277211 */ /* 0x000fe200078fdaff */
[----:B------:R-:W-:Y:S05]  /*b0c0*/  @!P1 BRA `(.L_x_3306) ;  /* 0x0000001000009947 */ /* 0x000fea0003800000 */
[----:B---3--:R3:W-:Y:S02]  /*b0d0*/  RED.E.ADD.F32.FTZ.RN.STRONG.GPU [R34.64+-0xa00], R161 ;  /* 0xfff600a12200798e */ /* 0x0087e4000c10e7a0 */
.L_x_3306:
[----:B------:R-:W-:Y:S05]  /*b0e0*/  BSYNC B0 ;  /* 0x0000000000007941 */ /* 0x000fea0003800000 */
.L_x_3305:
[----:B------:R-:W4:Y:S01]  /*b0f0*/  LDS R39, [R39.X4+0x7a00] ;  /* 0x007a000027277984 */ /* 0x000f220000004800 */
[----:B------:R-:W-:Y:S01]  /*b100*/  BSSY B0, `(.L_x_3307) ;  /* 0x0000005000007945 */ /* 0x000fe20003800000 */
[----:B---3--:R-:W-:Y:S02]  /*b110*/  IADD3 R161, R6, 0xf00, RZ ;  /* 0x00000f0006a17810 */ /* 0x008fe40007ffe0ff */
[----:B------:R-:W-:Y:S01]  /*b120*/  LEA.HI.SX32 R167, R167, R6, 0x1b ;  /* 0x00000006a7a77211 */ /* 0x000fe200078fdaff */
[----:B------:R-:W-:Y:S05]  /*b130*/  @!P2 BRA `(.L_x_3308) ;  /* 0x000000100000a947 */ /* 0x000fea0003800000 */
[----:B----4-:R3:W-:Y:S02]  /*b140*/  RED.E.ADD.F32.FTZ.RN.STRONG.GPU [R34.64+-0x800], R39 ;  /* 0xfff800272200798e */ /* 0x0107e4000c10e7a0 */
.L_x_3308:
[----:B------:R-:W-:Y:S05]  /*b150*/  BSYNC B0 ;  /* 0x0000000000007941 */ /* 0x000fea0003800000 */
.L_x_3307:
[----:B------:R-:W0:Y:S01]  /*b160*/  LDS R167, [R167.X4+0x7c00] ;  /* 0x007c0000a7a77984 */ /* 0x000e220000004800 */
[----:B------:R-:W-:Y:S01]  /*b170*/  BSSY B0, `(.L_x_3309) ;  /* 0x0000005000007945 */ /* 0x000fe20003800000 */
[----:B---34-:R-:W-:-:S02]  /*b180*/  IADD3 R39, R6, 0xf80, RZ ;  /* 0x00000f8006277810 */ /* 0x018fc40007ffe0ff */
[----:B------:R-:W-:Y:S01]  /*b190*/  LEA.HI.SX32 R161, R161, R6, 0x1b ;  /* 0x00000006a1a17211 */ /* 0x000fe200078fdaff */
[----:B------:R-:W-:Y:S05]  /*b1a0*/  @!P3 BRA `(.L_x_3310) ;  /* 0x000000100000b947 */ /* 0x000fea0003800000 */
[----:B0-----:R0:W-:Y:S02]  /*b1b0*/  RED.E.ADD.F32.FTZ.RN.STRONG.GPU [R34.64+-0x600], R167 ;  /* 0xfffa00a72200798e */ /* 0x0011e4000c10e7a0 */
.L_x_3310:
[----:B------:R-:W-:Y:S05]  /*b1c0*/  BSYNC B0 ;  /* 0x0000000000007941 */ /* 0x000fea0003800000 */
.L_x_3309:
[----:B------:R-:W3:Y:S01]  /*b1d0*/  LDS R161, [R161.X4+0x7e00] ;  /* 0x007e0000a1a17984 */ /* 0x000ee20000004800 */
[----:B------:R-:W-:Y:S01]  /*b1e0*/  BSSY B0, `(.L_x_3311) ;  /* 0x0000004000007945 */ /* 0x000fe20003800000 */
[----:B------:R-:W-:Y:S01]  /*b1f0*/  LEA.HI.SX32 R39, R39, R6, 0x1b ;  /* 0x0000000627277211 */ /* 0x000fe200078fdaff */
[----:B------:R-:W-:Y:S05]  /*b200*/  @!P4 BRA `(.L_x_3312) ;  /* 0x000000100000c947 */ /* 0x000fea0003800000 */
[----:B---3--:R3:W-:Y:S02]  /*b210*/  RED.E.ADD.F32.FTZ.RN.STRONG.GPU [R34.64+-0x400], R161 ;  /* 0xfffc00a12200798e */ /* 0x0087e4000c10e7a0 */
.L_x_3312:
[----:B------:R-:W-:Y:S05]  /*b220*/  BSYNC B0 ;  /* 0x0000000000007941 */ /* 0x000fea0003800000 */
.L_x_3311:
[----:B------:R-:W4:Y:S01]  /*b230*/  LDS R39, [R39.X4+0x8000] ;  /* 0x0080000027277984 */ /* 0x000f220000004800 */
[----:B------:R-:W-:Y:S01]  /*b240*/  BSSY B0, `(.L_x_3313) ;  /* 0x0000003000007945 */ /* 0x000fe20003800000 */
[----:B------:R-:W-:Y:S05]  /*b250*/  @!P5 BRA `(.L_x_3314) ;  /* 0x000000100000d947 */ /* 0x000fea0003800000 */
[----:B----4-:R4:W-:Y:S02]  /*b260*/  RED.E.ADD.F32.FTZ.RN.STRONG.GPU [R34.64+-0x200], R39 ;  /* 0xfffe00272200798e */ /* 0x0109e4000c10e7a0 */
.L_x_3314:
[----:B------:R-:W-:Y:S05]  /*b270*/  BSYNC B0 ;  /* 0x0000000000007941 */ /* 0x000fea0003800000 */
.L_x_3313:
[----:B01-34-:R-:W0:Y:S01]  /*b280*/  SHFL.DOWN PT, R34, R37, 0x1, 0x1f ;  /* 0x08201f0025227f89 */ /* 0x01be2200000e0000 */
[----:B------:R-:W-:Y:S01]  /*b290*/  ISETP.GT.AND P0, PT, R5, 0x1e, PT ;  /* 0x0000001e0500780c */ /* 0x000fe20003f04270 */
[----:B------:R-:W-:Y:S01]  /*b2a0*/  FFMA.FTZ R169, R40, R125, R169 ;  /* 0x0000007d28a97223 */ /* 0x000fe200000100a9 */
[----:B------:R-:W-:Y:S01]  /*b2b0*/  MOV R38, R150 ;  /* 0x0000009600267202 */ /* 0x000fe20000000f00 */
[----:B------:R-:W1:Y:S01]  /*b2c0*/  SHFL.DOWN PT, R161, R150, 0x1, 0x1f ;  /* 0x08201f0096a17f89 */ /* 0x000e6200000e0000 */
[----:B------:R-:W-:Y:S01]  /*b2d0*/  MOV R39, R211 ;  /* 0x000000d300277202 */ /* 0x000fe20000000f00 */
[----:B------:R-:W-:Y:S01]  /*b2e0*/  FMUL.FTZ R45, R45, R194 ;  /* 0x000000c22d2d7220 */ /* 0x000fe20000410000 */
[----:B------:R-:W-:Y:S01]  /*b2f0*/  MOV R36, R193 ;  /* 0x000000c100247202 */ /* 0x000fe20000000f00 */
[----:B------:R-:W3:Y:S01]  /*b300*/  SHFL.DOWN PT, R188, R211, 0x1, 0x1f ;  /* 0x08201f00d3bc7f89 */ /* 0x000ee200000e0000 */
[----:B------:R-:W-:Y:S01]  /*b310*/  FMUL.FTZ R47, R47, R124 ;  /* 0x0000007c2f2f7220 */ /* 0x000fe20000410000 */
[----:B------:R-:W-:Y:S01]  /*b320*/  ISETP.NE.AND P1, PT, R5, RZ, PT ;  /* 0x000000ff0500720c */ /* 0x000fe20003f25270 */
[----:B------:R-:W-:Y:S01]  /*b330*/  FFMA.FTZ R127, R44, R127, R45 ;  /* 0x0000007f2c7f7223 */ /* 0x000fe2000001002d */
[----:B------:R-:W4:Y:S01]  /*b340*/  SHFL.DOWN PT, R35, R193, 0x1, 0x1f ;  /* 0x08201f00c1237f89 */ /* 0x000f2200000e0000 */
[----:B------:R-:W-:Y:S01]  /*b350*/  FFMA.FTZ R46, R46, R176, R47 ;  /* 0x000000b02e2e7223 */ /* 0x000fe2000001002f */
        /* <DEDUP_REMOVED lines=18> */
[----:B------:R-:W-:Y:S02]  /*b480*/  FMUL.FTZ R165, R148, R165 ;  /* 0x000000a594a57220 */ /* 0x000fe40000410000 */
[----:B------:R-:W4:Y:S01]  /*b490*/  SHFL.DOWN PT, R35, R36, 0x2, 0x1f ;  /* 0x08401f0024237f89 */ /* 0x000f2200000e0000 */
[----:B------:R-:W-:-:S02]  /*b4a0*/  FMUL.FTZ R55, R55, R132 ;  /* 0x0000008437377220 */ /* 0x000fc40000410000 */
[----:B------:R-:W-:Y:S02]  /*b4b0*/  FMUL.FTZ R153, R140, R153 ;  /* 0x000000998c997220 */ /* 0x000fe40000410000 */
[----:B------:R-:W-:Y:S02]  /*b4c0*/  FFMA.FTZ R186, R213, R186, R165 ;  /* 0x000000bad5ba7223 */ /* 0x000fe400000100a5 */
[----:B------:R-:W-:Y:S02]  /*b4d0*/  FFMA.FTZ R54, R54, R181, R55 ;  /* 0x000000b536367223 */ /* 0x000fe40000010037 */
[----:B------:R-:W-:Y:S02]  /*b4e0*/  FFMA.FTZ R153, R219, R164, R153 ;  /* 0x000000a4db997223 */ /* 0x000fe40000010099 */
[----:B------:R-:W-:Y:S02]  /*b4f0*/  FMUL.FTZ R53, R53, R198 ;  /* 0x000000c635357220 */ /* 0x000fe40000410000 */
[----:B0-----:R-:W-:-:S02]  /*b500*/  @!P0 FADD.FTZ R37, R37, R34 ;  /* 0x0000002225258221 */ /* 0x001fc40000010000 */
[----:B------:R-:W-:Y:S02]  /*b510*/  FMUL.FTZ R166, R139, R166 ;  /* 0x000000a68ba67220 */ /* 0x000fe40000410000 */
[----:B-1----:R-:W-:Y:S01]  /*b520*/  @!P0 FADD.FTZ R38, R38, R125 ;  /* 0x0000007d26268221 */ /* 0x002fe20000010000 */
[----:B------:R-:W0:Y:S01]  /*b530*/  SHFL.DOWN PT, R34, R37, 0x4, 0x1f ;  /* 0x08801f0025227f89 */ /* 0x000e2200000e0000 */
[----:B------:R-:W-:Y:S02]  /*b540*/  FMUL.FTZ R59, R59, R199 ;  /* 0x000000c73b3b7220 */ /* 0x000fe40000410000 */
[----:B---3--:R-:W-:Y:S01]  /*b550*/  @!P0 FADD.FTZ R39, R39, R40 ;  /* 0x0000002827278221 */ /* 0x008fe20000010000 */
[----:B------:R-:W1:Y:S01]  /*b560*/  SHFL.DOWN PT, R45, R38, 0x4, 0x1f ;  /* 0x08801f00262d7f89 */ /* 0x000e6200000e0000 */
[----:B------:R-:W-:Y:S02]  /*b570*/  FMUL.FTZ R155, R138, R155 ;  /* 0x0000009b8a9b7220 */ /* 0x000fe40000410000 */
        /* <DEDUP_REMOVED lines=8> */
[----:B------:R-:W-:Y:S02]  /*b600*/  FMUL.FTZ R57, R57, R200 ;  /* 0x000000c839397220 */ /* 0x000fe40000410000 */
[----:B------:R-:W-:Y:S02]  /*b610*/  FMUL.FTZ R174, R137, R174 ;  /* 0x000000ae89ae7220 */ /* 0x000fe40000410000 */
[----:B------:R-:W-:-:S02]  /*b620*/  FMUL.FTZ R63, R63, R144 ;  /* 0x000000903f3f7220 */ /* 0x000fc40000410000 */
[----:B0-----:R-:W-:Y:S02]  /*b630*/  @!P0 FADD.FTZ R37, R37, R34 ;  /* 0x0000002225258221 */ /* 0x001fe40000010000 */
[----:B------:R-:W-:Y:S02]  /*b640*/  FFMA.FTZ R34, R107, R42, R43 ;  /* 0x0000002a6b227223 */ /* 0x000fe4000001002b */
[----:B-1----:R-:W-:Y:S02]  /*b650*/  @!P0 FADD.FTZ R38, R38, R45 ;  /* 0x0000002d26268221 */ /* 0x002fe40000010000 */
[----:B------:R-:W-:Y:S02]  /*b660*/  FADD.FTZ R103, R34, R103 ;  /* 0x0000006722677221 */ /* 0x000fe40000010000 */
[----:B---3--:R-:W-:Y:S01]  /*b670*/  @!P0 FADD.FTZ R39, R39, R40 ;  /* 0x0000002827278221 */ /* 0x008fe20000010000 */
[----:B------:R-:W0:Y:S01]  /*b680*/  SHFL.DOWN PT, R47, R38, 0x8, 0x1f ;  /* 0x09001f00262f7f89 */ /* 0x000e2200000e0000 */
[----:B------:R-:W-:-:S02]  /*b690*/  FFMA.FTZ R34, R105, R46, R163 ;  /* 0x0000002e69227223 */ /* 0x000fc400000100a3 */
[----:B----4-:R-:W-:Y:S01]  /*b6a0*/  @!P0 FADD.FTZ R36, R36, R35 ;  /* 0x0000002324248221 */ /* 0x010fe20000010000 */
[----:B------:R-:W1:Y:S01]  /*b6b0*/  SHFL.DOWN PT, R40, R37, 0x8, 0x1f ;  /* 0x09001f0025287f89 */ /* 0x000e6200000e0000 */
[----:B------:R-:W-:Y:S01]  /*b6c0*/  ISETP.GT.AND P0, PT, R5, 0x17, PT ;  /* 0x000000170500780c */ /* 0x000fe20003f04270 */
[----:B------:R-:W-:Y:S02]  /*b6d0*/  FADD.FTZ R101, R34, R101 ;  /* 0x0000006522657221 */ /* 0x000fe40000010000 */
[----:B------:R-:W3:Y:S01]  /*b6e0*/  SHFL.DOWN PT, R44, R39, 0x8, 0x1f ;  /* 0x09001f00272c7f89 */ /* 0x000ee200000e0000 */
[----:B------:R-:W-:Y:S02]  /*b6f0*/  FFMA.FTZ R35, R106, R169, R122 ;  /* 0x000000a96a237223 */ /* 0x000fe4000001007a */
[----:B------:R-:W-:Y:S01]  /*b700*/  FFMA.FTZ R34, R111, R50, R123 ;  /* 0x000000326f227223 */ /* 0x000fe2000001007b */
[----:B------:R-:W4:Y:S01]  /*b710*/  SHFL.DOWN PT, R45, R36, 0x8, 0x1f ;  /* 0x09001f00242d7f89 */ /* 0x000f2200000e0000 */
[----:B------:R-:W-:-:S02]  /*b720*/  FADD.FTZ R102, R35, R102 ;  /* 0x0000006623667221 */ /* 0x000fc40000010000 */
[----:B------:R-:W-:Y:S02]  /*b730*/  FADD.FTZ R99, R34, R99 ;  /* 0x0000006322637221 */ /* 0x000fe40000010000 */
[----:B------:R-:W-:Y:S02]  /*b740*/  FFMA.FTZ R35, R104, R127, R186 ;  /* 0x0000007f68237223 */ /* 0x000fe400000100ba */
[----:B------:R-:W-:Y:S02]  /*b750*/  FFMA.FTZ R34, R109, R54, R153 ;  /* 0x000000366d227223 */ /* 0x000fe40000010099 */
[----:B------:R-:W-:Y:S02]  /*b760*/  FMUL.FTZ R157, R136, R157 ;  /* 0x0000009d889d7220 */ /* 0x000fe40000410000 */
[----:B------:R-:W-:Y:S02]  /*b770*/  FADD.FTZ R100, R35, R100 ;  /* 0x0000006423647221 */ /* 0x000fe40000010000 */
[----:B0-----:R-:W-:-:S02]  /*b780*/  @!P0 FADD.FTZ R38, R38, R47 ;  /* 0x0000002f26268221 */ /* 0x001fc40000010000 */
[----:B------:R-:W-:Y:S02]  /*b790*/  FADD.FTZ R97, R34, R97 ;  /* 0x0000006122617221 */ /* 0x000fe40000010000 */
[----:B-1----:R-:W-:Y:S02]  /*b7a0*/  @!P0 FADD.FTZ R37, R37, R40 ;  /* 0x0000002825258221 */ /* 0x002fe40000010000 */
[----:B------:R-:W-:Y:S02]  /*b7b0*/  FFMA.FTZ R35, R108, R53, R166 ;  /* 0x000000356c237223 */ /* 0x000fe400000100a6 */
[----:B---3--:R-:W-:Y:S01]  /*b7c0*/  @!P0 FADD.FTZ R39, R39, R44 ;  /* 0x0000002c27278221 */ /* 0x008fe20000010000 */
[----:B------:R-:W0:Y:S01]  /*b7d0*/  SHFL.DOWN PT, R40, R37, 0x10, 0x1f ;  /* 0x0a001f0025287f89 */ /* 0x000e2200000e0000 */
[----:B------:R-:W-:Y:S02]  /*b7e0*/  FFMA.FTZ R34, R115, R58, R155 ;  /* 0x0000003a73227223 */ /* 0x000fe4000001009b */
[----:B----4-:R-:W-:Y:S01]  /*b7f0*/  @!P0 FADD.FTZ R36, R36, R45 ;  /* 0x0000002d24248221 */ /* 0x010fe20000010000 */
[----:B------:R-:W-:Y:S01]  /*b800*/  SHFL.DOWN PT, R42, R39, 0x10, 0x1f ;  /* 0x0a001f00272a7f89 */ /* 0x000fe200000e0000 */
[----:B------:R-:W-:Y:S01]  /*b810*/  ISETP.GT.AND P0, PT, R5, 0xf, PT ;  /* 0x0000000f0500780c */ /* 0x000fe20003f04270 */
[----:B------:R-:W-:-:S02]  /*b820*/  FFMA.FTZ R57, R56, R141, R57 ;  /* 0x0000008d38397223 */ /* 0x000fc40000010039 */
[----:B------:R-:W1:Y:S01]  /*b830*/  SHFL.DOWN PT, R45, R38, 0x10, 0x1f ;  /* 0x0a001f00262d7f89 */ /* 0x000e6200000e0000 */
[----:B------:R-:W-:Y:S02]  /*b840*/  FFMA.FTZ R174, R225, R178, R174 ;  /* 0x000000b2e1ae7223 */ /* 0x000fe400000100ae */
[----:B------:R-:W-:Y:S01]  /*b850*/  FFMA.FTZ R62, R62, R185, R63 ;  /* 0x000000b93e3e7223 */ /* 0x000fe2000001003f */
[----:B------:R-:W3:Y:S01]  /*b860*/  SHFL.DOWN PT, R43, R36, 0x10, 0x1f ;  /* 0x0a001f00242b7f89 */ /* 0x000ee200000e0000 */
[----:B------:R-:W-:Y:S02]  /*b870*/  FFMA.FTZ R157, R227, R180, R157 ;  /* 0x000000b4e39d7223 */ /* 0x000fe4000001009d */
        /* <DEDUP_REMOVED lines=12> */
[----:B------:R-:W-:Y:S02]  /*b940*/  FADD.FTZ R96, R35, R96 ;  /* 0x0000006023607221 */ /* 0x000fe40000010000 */
[----:B------:R-:W-:Y:S02]  /*b950*/  FADD.FTZ R95, R34, R95 ;  /* 0x0000005f225f7221 */ /* 0x000fe40000010000 */
[----:B0-----:R-:W-:-:S02]  /*b960*/  @!P0 FADD.FTZ R37, R37, R40 ;  /* 0x0000002825258221 */ /* 0x001fc40000010000 */
[----:B-1----:R-:W-:Y:S02]  /*b970*/  @!P0 FADD.FTZ R38, R38, R45 ;  /* 0x0000002d26268221 */ /* 0x002fe40000010000 */
[----:B------:R-:W-:Y:S02]  /*b980*/  @!P0 FADD.FTZ R39, R39, R42 ;  /* 0x0000002a27278221 */ /* 0x000fe40000010000 */
        /* <DEDUP_REMOVED lines=74> */
.L_x_3316:
[----:B0-----:R-:W-:Y:S05]  /*be30*/  BSYNC B0 ;  /* 0x0000000000007941 */ /* 0x001fea0003800000 */
.L_x_3315:
        /* <DEDUP_REMOVED lines=8> */
.L_x_3216:
[----:B------:R-:W-:Y:S01]  /*bec0*/  BAR.SYNC.DEFER_BLOCKING 0x0 ;  /* 0x0000000000007b1d */ /* 0x000fe20000010000 */
[----:B------:R-:W-:Y:S01]  /*bed0*/  SHF.L.U32 R0, R6, 0x2, RZ ;  /* 0x0000000206007819 */ /* 0x000fe200000006ff */
[----:B------:R-:W-:-:S03]  /*bee0*/  HFMA2.MMA R2, -RZ, RZ, 0, 9.5367431640625e-07 ;  /* 0x00000010ff027435 */ /* 0x000fc600000001ff */
[----:B------:R-:W-:Y:S01]  /*bef0*/  LOP3.LUT R32, R0, 0xffffff80, RZ, 0xc0, !PT ;  /* 0xffffff8000207812 */ /* 0x000fe200078ec0ff */
[----:B------:R-:W-:Y:S02]  /*bf00*/  UIADD3 UR7, UR21, -0x1, URZ ;  /* 0xffffffff15077890 */ /* 0x000fe4000fffe03f */
[----:B------:R-:W-:Y:S01]  /*bf10*/  ULDC.64 UR38, c[0x0][0x2d8] ;  /* 0x0000b60000267ab9 */ /* 0x000fe20000000a00 */
[----:B------:R-:W-:-:S05]  /*bf20*/  LOP3.LUT R35, R32, 0x1f, R6, 0xf8, !PT ;  /* 0x0000001f20237812 */ /* 0x000fca00078ef806 */
[----:B------:R-:W-:-:S05]  /*bf30*/  IMAD.WIDE R2, R35, R2, UR16 ;  /* 0x0000001023027e25 */ /* 0x000fca000f8e0202 */
[----:B------:R-:W2:Y:S04]  /*bf40*/  LDG.E.128 R8, [R2.64] ;  /* 0x0000002002087981 */ /* 0x000ea8000c1e1d00 */
[----:B------:R-:W3:Y:S04]  /*bf50*/  LDG.E.128 R12, [R2.64+0x200] ;  /* 0x00020020020c7981 */ /* 0x000ee8000c1e1d00 */
[----:B------:R-:W4:Y:S04]  /*bf60*/  LDG.E.128 R16, [R2.64+0x400] ;  /* 0x0004002002107981 */ /* 0x000f28000c1e1d00 */
[----:B------:R-:W5:Y:S01]  /*bf70*/  LDG.E.128 R20, [R2.64+0x600] ;  /* 0x0006002002147981 */ /* 0x000f62000c1e1d00 */
        /* <DEDUP_REMOVED lines=25> */
[----:B--2---:R-:W-:Y:S04]  /*c110*/  STS.128 [R172.X16], R8 ;  /* 0x00000008ac007388 */ /* 0x004fe8000000cc00 */
[----:B---3--:R-:W-:Y:S04]  /*c120*/  STS.128 [R172.X16+0x200], R12 ;  /* 0x0002000cac007388 */ /* 0x008fe8000000cc00 */
[----:B----4-:R-:W-:Y:S04]  /*c130*/  STS.128 [R172.X16+0x400], R16 ;  /* 0x00040010ac007388 */ /* 0x010fe8000000cc00 */
[----:B-----5:R-:W-:Y:S01]  /*c140*/  STS.128 [R172.X16+0x600], R20 ;  /* 0x00060014ac007388 */ /* 0x020fe2000000cc00 */
        /* <DEDUP_REMOVED lines=18> */
[----:B--2---:R-:W-:-:S02]  /*c270*/  FADD.FTZ R8, R8, UR5 ;  /* 0x0000000508087e21 */ /* 0x004fc40008010000 */
[----:B------:R-:W-:Y:S01]  /*c280*/  @!P2 FMUL.FTZ R0, R24, -1.4426950216293334961 ;  /* 0xbfb8aa3b1800a820 */ /* 0x000fe20000410000 */
[----:B------:R-:W-:Y:S01]  /*c290*/  FSETP.GTU.FTZ.AND P6, PT, R28, 20, PT ;  /* 0x41a000001c00780b */ /* 0x000fe20003fdc000 */
[----:B------:R-:W-:Y:S02]  /*c2a0*/  @!P3 FMUL.FTZ R2, R25, -1.4426950216293334961 ;  /* 0xbfb8aa3b1902b820 */ /* 0x000fe40000410000 */
[----:B------:R-:W-:Y:S02]  /*c2b0*/  @!P4 FMUL.FTZ R3, R26, -1.4426950216293334961 ;  /* 0xbfb8aa3b1a03c820 */ /* 0x000fe40000410000 */
[----:B------:R-:W0:Y:S01]  /*c2c0*/  @!P2 MUFU.EX2 R0, R0 ;  /* 0x000000000000a308 */ /* 0x000e220000000800 */
[----:B------:R-:W-:Y:S02]  /*c2d0*/  @!P5 FMUL.FTZ R4, R27, -1.4426950216293334961 ;  /* 0xbfb8aa3b1b04d820 */ /* 0x000fe40000410000 */
[----:B------:R-:W-:Y:S02]  /*c2e0*/  FADD.FTZ R9, R9, UR5 ;  /* 0x0000000509097e21 */ /* 0x000fe40008010000 */
[----:B------:R-:W-:-:S02]  /*c2f0*/  FADD.FTZ R10, R10, UR5 ;  /* 0x000000050a0a7e21 */ /* 0x000fc40008010000 */
[----:B------:R-:W-:Y:S01]  /*c300*/  FADD.FTZ R11, R11, UR5 ;  /* 0x000000050b0b7e21 */ /* 0x000fe20008010000 */
[----:B------:R-:W1:Y:S01]  /*c310*/  @!P3 MUFU.EX2 R2, R2 ;  /* 0x000000020002b308 */ /* 0x000e620000000800 */
[----:B------:R-:W-:-:S07]  /*c320*/  @!P6 FMUL.FTZ R7, R28, -1.4426950216293334961 ;  /* 0xbfb8aa3b1c07e820 */ /* 0x000fce0000410000 */
[----:B------:R-:W2:Y:S01]  /*c330*/  @!P4 MUFU.EX2 R3, R3 ;  /* 0x000000030003c308 */ /* 0x000ea20000000800 */
[----:B0-----:R-:W-:Y:S02]  /*c340*/  @!P2 FADD.FTZ R0, R0, 1 ;  /* 0x3f8000000000a421 */ /* 0x001fe40000010000 */
[----:B-1----:R-:W-:-:S05]  /*c350*/  @!P3 FADD.FTZ R2, R2, 1 ;  /* 0x3f8000000202b421 */ /* 0x002fca0000010000 */
[----:B------:R0:W1:Y:S01]  /*c360*/  @!P2 MUFU.RCP R13, R0 ;  /* 0x00000000000da308 */ /* 0x0000620000001000 */
[----:B--2---:R-:W-:-:S07]  /*c370*/  @!P4 FADD.FTZ R3, R3, 1 ;  /* 0x3f8000000303c421 */ /* 0x004fce0000010000 */
[----:B------:R2:W3:Y:S01]  /*c380*/  @!P3 MUFU.RCP R12, R2 ;  /* 0x00000002000cb308 */ /* 0x0004e20000001000 */
[----:B0-----:R-:W-:-:S07]  /*c390*/  @!P0 FMUL.FTZ R0, R29, -1.4426950216293334961 ;  /* 0xbfb8aa3b1d008820 */ /* 0x001fce0000410000 */
[----:B------:R-:W0:Y:S01]  /*c3a0*/  @!P5 MUFU.EX2 R4, R4 ;  /* 0x000000040004d308 */ /* 0x000e220000000800 */
[----:B-1----:R-:W-:Y:S01]  /*c3b0*/  @!P2 FMUL.FTZ R92, R92, R13 ;  /* 0x0000000d5c5ca220 */ /* 0x002fe20000410000 */
[----:B------:R-:W-:Y:S01]  /*c3c0*/  FSETP.GTU.FTZ.AND P2, PT, R31, 20, PT ;  /* 0x41a000001f00780b */ /* 0x000fe20003f5c000 */
[----:B--2---:R-:W-:Y:S02]  /*c3d0*/  @!P1 FMUL.FTZ R2, R30, -1.4426950216293334961 ;  /* 0xbfb8aa3b1e029820 */ /* 0x004fe40000410000 */
[----:B---3--:R-:W-:-:S03]  /*c3e0*/  @!P3 FMUL.FTZ R93, R93, R12 ;  /* 0x0000000c5d5db220 */ /* 0x008fc60000410000 */
[----:B------:R-:W1:Y:S01]  /*c3f0*/  @!P4 MUFU.RCP R3, R3 ;  /* 0x000000030003c308 */ /* 0x000e620000001000 */
[----:B------:R-:W2:Y:S01]  /*c400*/  LDS.128 R12, [R33.X16] ;  /* 0x00000000210c7984 */ /* 0x000ea2000000cc00 */
[----:B------:R-:W-:Y:S01]  /*c410*/  FSETP.GTU.FTZ.AND P3, PT, R8, 20, PT ;  /* 0x41a000000800780b */ /* 0x000fe20003f7c000 */
[----:B0-----:R-:W-:-:S05]  /*c420*/  @!P5 FADD.FTZ R4, R4, 1 ;  /* 0x3f8000000404d421 */ /* 0x001fca0000010000 */
[----:B------:R-:W0:Y:S08]  /*c430*/  @!P0 MUFU.EX2 R0, R0 ;  /* 0x0000000000008308 */ /* 0x000e300000000800 */
[----:B------:R-:W3:Y:S01]  /*c440*/  @!P5 MUFU.RCP R4, R4 ;  /* 0x000000040004d308 */ /* 0x000ee20000001000 */
[----:B-1----:R-:W-:Y:S01]  /*c450*/  @!P4 FMUL.FTZ R94, R94, R3 ;  /* 0x000000035e5ec220 */ /* 0x002fe20000410000 */
[----:B------:R-:W-:Y:S01]  /*c460*/  FSETP.GTU.FTZ.AND P4, PT, R9, 20, PT ;  /* 0x41a000000900780b */ /* 0x000fe20003f9c000 */
[----:B------:R-:W-:Y:S01]  /*c470*/  @!P2 FMUL.FTZ R3, R31, -1.4426950216293334961 ;  /* 0xbfb8aa3b1f03a820 */ /* 0x000fe20000410000 */
[----:B------:R-:W-:Y:S01]  /*c480*/  BAR.SYNC.DEFER_BLOCKING 0x0 ;  /* 0x0000000000007b1d */ /* 0x000fe20000010000 */
[----:B0-----:R-:W-:-:S05]  /*c490*/  @!P0 FADD.FTZ R0, R0, 1 ;  /* 0x3f80000000008421 */ /* 0x001fca0000010000 */
[----:B------:R-:W0:Y:S01]  /*c4a0*/  @!P1 MUFU.EX2 R2, R2 ;  /* 0x0000000200029308 */ /* 0x000e220000000800 */
[----:B---3--:R-:W-:Y:S01]  /*c4b0*/  @!P5 FMUL.FTZ R95, R95, R4 ;  /* 0x000000045f5fd220 */ /* 0x008fe20000410000 */
[----:B------:R-:W-:-:S06]  /*c4c0*/  FSETP.GTU.FTZ.AND P5, PT, R10, 20, PT ;  /* 0x41a000000a00780b */ /* 0x000fcc0003fbc000 */
[----:B------:R-:W1:Y:S01]  /*c4d0*/  @!P2 MUFU.EX2 R3, R3 ;  /* 0x000000030003a308 */ /* 0x000e620000000800 */
[----:B------:R-:W-:Y:S02]  /*c4e0*/  @!P3 FMUL.FTZ R4, R8, -1.4426950216293334961 ;  /* 0xbfb8aa3b0804b820 */ /* 0x000fe40000410000 */
[----:B------:R-:W-:Y:S02]  /*c4f0*/  @!P4 FMUL.FTZ R8, R9, -1.4426950216293334961 ;  /* 0xbfb8aa3b0908c820 */ /* 0x000fe40000410000 */
[----:B--2---:R-:W-:-:S03]  /*c500*/  FADD.FTZ R12, R12, UR5 ;  /* 0x000000050c0c7e21 */ /* 0x004fc60008010000 */
[----:B------:R-:W2:Y:S01]  /*c510*/  @!P0 MUFU.RCP R0, R0 ;  /* 0x0000000000008308 */ /* 0x000ea20000001000 */
[----:B0-----:R-:W-:Y:S02]  /*c520*/  @!P1 FADD.FTZ R2, R2, 1 ;  /* 0x3f80000002029421 */ /* 0x001fe40000010000 */
[----:B------:R-:W-:Y:S02]  /*c530*/  FADD.FTZ R16, R13, UR5 ;  /* 0x000000050d107e21 */ /* 0x000fe40008010000 */
[----:B------:R-:W-:Y:S02]  /*c540*/  FADD.FTZ R14, R14, UR5 ;  /* 0x000000050e0e7e21 */ /* 0x000fe40008010000 */
[----:B------:R-:W-:Y:S01]  /*c550*/  FADD.FTZ R15, R15, UR5 ;  /* 0x000000050f0f7e21 */ /* 0x000fe20008010000 */
[----:B------:R-:W0:Y:S01]  /*c560*/  @!P6 MUFU.EX2 R7, R7 ;  /* 0x000000070007e308 */ /* 0x000e220000000800 */
[----:B-1----:R-:W-:Y:S02]  /*c570*/  @!P2 FADD.FTZ R3, R3, 1 ;  /* 0x3f8000000303a421 */ /* 0x002fe40000010000 */
[----:B------:R-:W-:-:S05]  /*c580*/  @!P5 FMUL.FTZ R10, R10, -1.4426950216293334961 ;  /* 0xbfb8aa3b0a0ad820 */ /* 0x000fca0000410000 */
[----:B------:R-:W1:Y:S01]  /*c590*/  @!P3 MUFU.EX2 R4, R4 ;  /* 0x000000040004b308 */ /* 0x000e620000000800 */
[----:B--2---:R-:W-:Y:S01]  /*c5a0*/  @!P0 FMUL.FTZ R97, R97, R0 ;  /* 0x0000000061618220 */ /* 0x004fe20000410000 */
[----:B------:R-:W-:-:S06]  /*c5b0*/  FSETP.GTU.FTZ.AND P0, PT, R12, 20, PT ;  /* 0x41a000000c00780b */ /* 0x000fcc0003f1c000 */
[----:B------:R-:W2:Y:S01]  /*c5c0*/  @!P1 MUFU.RCP R17, R2 ;  /* 0x0000000200119308 */ /* 0x000ea20000001000 */
[----:B0-----:R-:W-:-:S06]  /*c5d0*/  @!P6 FADD.FTZ R7, R7, 1 ;  /* 0x3f8000000707e421 */ /* 0x001fcc0000010000 */
[----:B------:R-:W-:Y:S01]  /*c5e0*/  @!P0 FMUL.FTZ R0, R12, -1.4426950216293334961 ;  /* 0xbfb8aa3b0c008820 */ /* 0x000fe20000410000 */
[----:B------:R-:W0:Y:S01]  /*c5f0*/  @!P4 MUFU.EX2 R9, R8 ;  /* 0x000000080009c308 */ /* 0x000e220000000800 */
[----:B-1----:R-:W-:Y:S01]  /*c600*/  @!P3 FADD.FTZ R4, R4, 1 ;  /* 0x3f8000000404b421 */ /* 0x002fe20000010000 */
[----:B------:R-:W-:-:S05]  /*c610*/  LEA R12, R5, R32, 0x2 ;  /* 0x00000020050c7211 */ /* 0x000fca00078e10ff */
[----:B------:R-:W-:Y:S01]  /*c620*/  STS.128 [R12.X16], R72 ;  /* 0x000000480c007388 */ /* 0x000fe2000000cc00 */
[----:B------:R-:W1:Y:S01]  /*c630*/  @!P2 MUFU.RCP R8, R3 ;  /* 0x000000030008a308 */ /* 0x000e620000001000 */
[----:B--2---:R-:W-:Y:S01]  /*c640*/  @!P1 FMUL.FTZ R98, R98, R17 ;  /* 0x0000001162629220 */ /* 0x004fe20000410000 */
[----:B------:R-:W-:Y:S01]  /*c650*/  FSETP.GTU.FTZ.AND P1, PT, R16, 20, PT ;  /* 0x41a000001000780b */ /* 0x000fe20003f3c000 */
[----:B------:R-:W-:Y:S04]  /*c660*/  STS.128 [R12.X16+0x10], R84 ;  /* 0x000010540c007388 */ /* 0x000fe8000000cc00 */
[----:B------:R-:W-:Y:S01]  /*c670*/  STS.128 [R12.X16+0x20], R80 ;  /* 0x000020500c007388 */ /* 0x000fe2000000cc00 */
[----:B------:R-:W2:Y:S01]  /*c680*/  @!P3 MUFU.RCP R13, R4 ;  /* 0x00000004000db308 */ /* 0x000ea20000001000 */
[----:B0-----:R-:W-:-:S02]  /*c690*/  @!P4 FADD.FTZ R9, R9, 1 ;  /* 0x3f8000000909c421 */ /* 0x001fc40000010000 */
[----:B------:R-:W-:Y:S01]  /*c6a0*/  STS.128 [R12.X16+0x30], R76 ;  /* 0x0000304c0c007388 */ /* 0x000fe2000000cc00 */
[----:B------:R-:W-:-:S06]  /*c6b0*/  NOP ;  /* 0x0000000000007918 */ /* 0x000fcc0000000000 */
[----:B------:R-:W0:Y:S01]  /*c6c0*/  @!P6 MUFU.RCP R7, R7 ;  /* 0x000000070007e308 */ /* 0x000e220000001000 */
[----:B-1----:R-:W-:Y:S01]  /*c6d0*/  @!P2 FMUL.FTZ R99, R99, R8 ;  /* 0x000000086363a220 */ /* 0x002fe20000410000 */
[----:B------:R-:W-:Y:S01]  /*c6e0*/  FSETP.GTU.FTZ.AND P2, PT, R14, 20, PT ;  /* 0x41a000000e00780b */ /* 0x000fe20003f5c000 */
[----:B------:R-:W-:Y:S01]  /*c6f0*/  @!P1 FMUL.FTZ R2, R16, -1.4426950216293334961 ;  /* 0xbfb8aa3b10029820 */ /* 0x000fe20000410000 */
[----:B------:R-:W-:Y:S01]  /*c700*/  LDS.128 R20, [R172.X16+0x200] ;  /* 0x00020000ac147984 */ /* 0x000fe2000000cc00 */
[----:B--2---:R-:W-:Y:S01]  /*c710*/  @!P3 FMUL.FTZ R100, R100, R13 ;  /* 0x0000000d6464b220 */ /* 0x004fe20000410000 */
[----:B------:R-:W-:Y:S02]  /*c720*/  FSETP.GTU.FTZ.AND P3, PT, R15, 20, PT ;  /* 0x41a000000f00780b */ /* 0x000fe40003f7c000 */
[----:B------:R-:W1:Y:S01]  /*c730*/  LDS.128 R16, [R172.X16] ;  /* 0x00000000ac107984 */ /* 0x000e62000000cc00 */
[----:B------:R-:W-:Y:S03]  /*c740*/  @!P1 MUFU.EX2 R2, R2 ;  /* 0x0000000200029308 */ /* 0x000fe60000000800 */
[----:B------:R-:W2:Y:S03]  /*c750*/  LDS.128 R24, [R172.X16+0x400] ;  /* 0x00040000ac187984 */ /* 0x000ea6000000cc00 */
[----:B------:R-:W-:Y:S01]  /*c760*/  @!P2 FMUL.FTZ R3, R14, -1.4426950216293334961 ;  /* 0xbfb8aa3b0e03a820 */ /* 0x000fe20000410000 */
[----:B------:R-:W3:Y:S01]  /*c770*/  LDS.128 R28, [R172.X16+0x600] ;  /* 0x00060000ac1c7984 */ /* 0x000ee2000000cc00 */
[----:B0-----:R-:W-:Y:S01]  /*c780*/  @!P6 FMUL.FTZ R96, R96, R7 ;  /* 0x000000076060e220 */ /* 0x001fe20000410000 */
[----:B------:R-:W-:Y:S01]  /*c790*/  FSETP.GTU.FTZ.AND P6, PT, R11, 20, PT ;  /* 0x41a000000b00780b */ /* 0x000fe20003fdc000 */
[----:B------:R-:W0:Y:S01]  /*c7a0*/  @!P5 MUFU.EX2 R10, R10 ;  /* 0x0000000a000ad308 */ /* 0x000e220000000800 */
[----:B------:R-:W-:-:S07]  /*c7b0*/  @!P3 FMUL.FTZ R4, R15, -1.4426950216293334961 ;  /* 0xbfb8aa3b0f04b820 */ /* 0x000fce0000410000 */
[----:B------:R-:W4:Y:S04]  /*c7c0*/  @!P2 MUFU.EX2 R3, R3 ;  /* 0x000000030003a308 */ /* 0x000f280000000800 */
[----:B------:R-:W-:-:S04]  /*c7d0*/  @!P6 FMUL.FTZ R7, R11, -1.4426950216293334961 ;  /* 0xbfb8aa3b0b07e820 */ /* 0x000fc80000410000 */
[----:B------:R5:W1:Y:S01]  /*c7e0*/  @!P3 MUFU.EX2 R8, R4 ;  /* 0x000000040008b308 */ /* 0x000a620000000800 */
[----:B0-----:R-:W-:-:S07]  /*c7f0*/  @!P5 FADD.FTZ R10, R10, 1 ;  /* 0x3f8000000a0ad421 */ /* 0x001fce0000010000 */
[----:B------:R4:W0:Y:S01]  /*c800*/  @!P6 MUFU.EX2 R11, R7 ;  /* 0x00000007000be308 */ /* 0x0008220000000800 */
[----:B-----5:R-:W-:Y:S01]  /*c810*/  @!P1 FADD.FTZ R4, R2, 1 ;  /* 0x3f80000002049421 */ /* 0x020fe20000010000 */
[----:B------:R-:W-:-:S06]  /*c820*/  MOV R2, UR29 ;  /* 0x0000001d00027c02 */ /* 0x000fcc0008000f00 */
[----:B------:R-:W5:Y:S01]  /*c830*/  @!P0 MUFU.EX2 R0, R0 ;  /* 0x0000000000008308 */ /* 0x000f620000000800 */
[----:B----4-:R-:W-:Y:S01]  /*c840*/  @!P2 FADD.FTZ R7, R3, 1 ;  /* 0x3f8000000307a421 */ /* 0x010fe20000010000 */
[----:B------:R-:W-:Y:S01]  /*c850*/  MOV R3, UR28 ;  /* 0x0000001c00037c02 */ /* 0x000fe20008000f00 */
[----:B-1----:R-:W-:Y:S01]  /*c860*/  @!P3 FADD.FTZ R8, R8, 1 ;  /* 0x3f8000000808b421 */ /* 0x002fe20000010000 */
[----:B------:R-:W-:-:S03]  /*c870*/  UIMAD UR28, UR34, UR30, URZ ;  /* 0x0000001e221c72a4 */ /* 0x000fc6000f8e023f */
[----:B------:R-:W-:Y:S01]  /*c880*/  IMAD.WIDE R2, R35, 0x10, R2 ;  /* 0x0000001023027825 */ /* 0x000fe200078e0202 */
[----:B------:R-:W1:Y:S01]  /*c890*/  @!P4 MUFU.RCP R14, R9 ;  /* 0x00000009000ec308 */ /* 0x000e620000001000 */
[----:B------:R-:W-:Y:S02]  /*c8a0*/  UIMAD UR28, UR35, UR31, UR28 ;  /* 0x0000001f231c72a4 */ /* 0x000fe4000f8e021c */
[----:B0-----:R-:W-:Y:S01]  /*c8b0*/  @!P6 FADD.FTZ R11, R11, 1 ;  /* 0x3f8000000b0be421 */ /* 0x001fe20000010000 */
[----:B------:R-:W-:Y:S01]  /*c8c0*/  STG.E.128 [R2.64], R16 ;  /* 0x0000001002007986 */ /* 0x000fe2000c101d20 */
[----:B------:R-:W-:Y:S02]  /*c8d0*/  ULDC.64 UR30, c[0x0][0x300] ;  /* 0x0000c000001e7ab9 */ /* 0x000fe40000000a00 */
[----:B------:R-:W-:Y:S01]  /*c8e0*/  UIADD3 UR9, UR9, UR28, URZ ;  /* 0x0000001c09097290 */ /* 0x000fe2000fffe03f */
[----:B-----5:R-:W-:Y:S01]  /*c8f0*/  @!P0 FADD.FTZ R0, R0, 1 ;  /* 0x3f80000000008421 */ /* 0x020fe20000010000 */
[----:B------:R-:W-:Y:S01]  /*c900*/  STG.E.128 [R2.64+0x200], R20 ;  /* 0x0002001402007986 */ /* 0x000fe2000c101d20 */
[----:B------:R-:W0:Y:S01]  /*c910*/  @!P5 MUFU.RCP R13, R10 ;  /* 0x0000000a000dd308 */ /* 0x000e220000001000 */
[----:B------:R-:W-:-:S02]  /*c920*/  UIMAD UR28, UR18, UR30, URZ ;  /* 0x0000001e121c72a4 */ /* 0x000fc4000f8e023f */
[----:B--2---:R-:W-:Y:S01]  /*c930*/  STG.E.128 [R2.64+0x400], R24 ;  /* 0x0004001802007986 */ /* 0x004fe2000c101d20 */
[----:B------:R-:W-:Y:S01]  /*c940*/  UIMAD.WIDE.U32 UR8, UR19, UR30, UR8 ;  /* 0x0000001e130872a5 */ /* 0x000fe2000f8e0008 */
[----:B-1----:R-:W-:Y:S02]  /*c950*/  @!P4 FMUL.FTZ R101, R101, R14 ;  /* 0x0000000e6565c220 */ /* 0x002fe40000410000 */
[----:B---3--:R1:W-:Y:S01]  /*c960*/  STG.E.128 [R2.64+0x600], R28 ;  /* 0x0006001c02007986 */ /* 0x0083e2000c101d20 */
[----:B------:R-:W2:Y:S01]  /*c970*/  @!P0 MUFU.RCP R9, R0 ;  /* 0x0000000000098308 */ /* 0x000ea20000001000 */
[----:B------:R-:W-:Y:S02]  /*c980*/  UIMAD UR28, UR19, UR31, UR28 ;  /* 0x0000001f131c72a4 */ /* 0x000fe4000f8e021c */
[----:B------:R-:W-:Y:S02]  /*c990*/  BAR.SYNC.DEFER_BLOCKING 0x0 ;  /* 0x0000000000007b1d */ /* 0x000fe40000010000 */
[----:B------:R-:W-:Y:S01]  /*c9a0*/  UIADD3 UR28, UR9, UR28, URZ ;  /* 0x0000001c091c7290 */ /* 0x000fe2000fffe03f */
[----:B0-----:R-:W-:-:S03]  /*c9b0*/  @!P5 FMUL.FTZ R102, R102, R13 ;  /* 0x0000000d6666d220 */ /* 0x001fc60000410000 */
[----:B------:R-:W0:Y:S01]  /*c9c0*/  @!P1 MUFU.RCP R4, R4 ;  /* 0x0000000400049308 */ /* 0x000e220000001000 */
[----:B------:R-:W-:Y:S02]  /*c9d0*/  ULDC.64 UR30, c[0x0][0x340] ;  /* 0x0000d000001e7ab9 */ /* 0x000fe40000000a00 */
[----:B------:R-:W-:Y:S01]  /*c9e0*/  ULEA UR9, UP0, UR8, UR30, 0x2 ;  /* 0x0000001e08097291 */ /* 0x000fe2000f80103f */
[----:B--2---:R-:W-:-:S04]  /*c9f0*/  @!P0 FMUL.FTZ R88, R88, R9 ;  /* 0x0000000958588220 */ /* 0x004fc80000410000 */
[----:B------:R-:W2:Y:S01]  /*ca00*/  @!P2 MUFU.RCP R7, R7 ;  /* 0x000000070007a308 */ /* 0x000ea20000001000 */
[----:B------:R-:W-:Y:S01]  /*ca10*/  ULEA.HI.X UR8, UR8, UR31, UR28, 0x2, UP0 ;  /* 0x0000001f08087291 */ /* 0x000fe200080f141c */
[----:B-1----:R-:W-:Y:S01]  /*ca20*/  MOV R2, UR9 ;  /* 0x0000000900027c02 */ /* 0x002fe20008000f00 */
[----:B------:R-:W-:Y:S01]  /*ca30*/  FADD.FTZ R0, R88, R175 ;  /* 0x000000af58007221 */ /* 0x000fe20000010000 */
[----:B------:R-:W-:-:S03]  /*ca40*/  UISETP.GT.AND UP0, UPT, UR21, 0x1, UPT ;  /* 0x000000011500788c */ /* 0x000fc6000bf04270 */
[----:B------:R-:W-:Y:S01]  /*ca50*/  UMOV UR21, UR7 ;  /* 0x0000000700157c82 */ /* 0x000fe20008000000 */
[----:B------:R-:W1:Y:S01]  /*ca60*/  @!P3 MUFU.RCP R8, R8 ;  /* 0x000000080008b308 */ /* 0x000e620000001000 */
[----:B0-----:R-:W-:Y:S01]  /*ca70*/  @!P1 FMUL.FTZ R89, R89, R4 ;  /* 0x0000000459599220 */ /* 0x001fe20000410000 */
[----:B------:R-:W-:Y:S01]  /*ca80*/  STS.128 [R12.X16+0x10], R92 ;  /* 0x0000105c0c007388 */ /* 0x000fe2000000cc00 */
[----:B------:R-:W-:Y:S02]  /*ca90*/  PLOP3.LUT P0, PT, PT, PT, UP0, 0x80, 0x0 ;  /* 0x000000000000781c */ /* 0x000fe40003f0f008 */
[----:B------:R-:W-:Y:S01]  /*caa0*/  FADD.FTZ R3, R0, R89 ;  /* 0x0000005900037221 */ /* 0x000fe20000010000 */
[----:B------:R-:W-:Y:S02]  /*cab0*/  STS.128 [R12.X16+0x20], R96 ;  /* 0x000020600c007388 */ /* 0x000fe4000000cc00 */
[----:B------:R-:W0:Y:S01]  /*cac0*/  @!P6 MUFU.RCP R10, R11 ;  /* 0x0000000b000ae308 */ /* 0x000e220000001000 */
[----:B--2---:R-:W-:-:S02]  /*cad0*/  @!P2 FMUL.FTZ R90, R90, R7 ;  /* 0x000000075a5aa220 */ /* 0x004fc40000410000 */
[----:B-1----:R-:W-:-:S05]  /*cae0*/  @!P3 FMUL.FTZ R91, R91, R8 ;  /* 0x000000085b5bb220 */ /* 0x002fca0000410000 */
[----:B------:R1:W-:Y:S01]  /*caf0*/  STS.128 [R12.X16], R88 ;  /* 0x000000580c007388 */ /* 0x0003e2000000cc00 */
[----:B0-----:R-:W-:-:S05]  /*cb00*/  @!P6 FMUL.FTZ R103, R103, R10 ;  /* 0x0000000a6767e220 */ /* 0x001fca0000410000 */
[----:B------:R-:W-:Y:S01]  /*cb10*/  STS.128 [R12.X16+0x30], R100 ;  /* 0x000030640c007388 */ /* 0x000fe2000000cc00 */
[----:B------:R-:W-:-:S06]  /*cb20*/  NOP ;  /* 0x0000000000007918 */ /* 0x000fcc0000000000 */
[----:B------:R-:W0:Y:S01]  /*cb30*/  LDS.128 R8, [R172.X16] ;  /* 0x00000000ac087984 */ /* 0x000e22000000cc00 */
[----:B-1----:R-:W-:Y:S01]  /*cb40*/  FADD.FTZ R90, R3, R90 ;  /* 0x0000005a035a7221 */ /* 0x002fe20000010000 */
[----:B------:R-:W-:Y:S01]  /*cb50*/  MOV R3, UR8 ;  /* 0x0000000800037c02 */ /* 0x000fe20008000f00 */
[----:B------:R-:W-:Y:S01]  /*cb60*/  UIADD3 UR8, UP1, UR16, -0x2000, URZ ;  /* 0xffffe00010087890 */ /* 0x000fe2000ff3e03f */
[----:B------:R-:W1:Y:S01]  /*cb70*/  LDS.128 R16, [R172.X16+0x200] ;  /* 0x00020000ac107984 */ /* 0x000e62000000cc00 */
[----:B------:R-:W-:Y:S02]  /*cb80*/  FADD.FTZ R91, R90, R91 ;  /* 0x0000005b5a5b7221 */ /* 0x000fe40000010000 */
[----:B------:R-:W-:Y:S01]  /*cb90*/  IMAD.WIDE R2, R35, 0x10, R2 ;  /* 0x0000001023027825 */ /* 0x000fe200078e0202 */
[----:B------:R-:W2:Y:S01]  /*cba0*/  LDS.128 R20, [R172.X16+0x400] ;  /* 0x00040000ac147984 */ /* 0x000ea2000000cc00 */
[----:B------:R-:W-:Y:S02]  /*cbb0*/  UIADD3.X UR17, UR17, -0x1, URZ, UP1, !UPT ;  /* 0xffffffff11117890 */ /* 0x000fe40008ffe43f */
[----:B------:R-:W-:Y:S01]  /*cbc0*/  FADD.FTZ R92, R91, R92 ;  /* 0x0000005c5b5c7221 */ /* 0x000fe20000010000 */
[----:B------:R-:W3:Y:S03]  /*cbd0*/  LDS.128 R24, [R172.X16+0x600] ;  /* 0x00060000ac187984 */ /* 0x000ee6000000cc00 */
        /* <DEDUP_REMOVED lines=8> */
[----:B------:R-:W-:Y:S01]  /*cc60*/  FADD.FTZ R100, R99, R100 ;  /* 0x0000006463647221 */ /* 0x000fe20000010000 */
[----:B-1----:R0:W-:Y:S03]  /*cc70*/  STG.E.128 [R2.64+0x200], R16 ;  /* 0x0002001002007986 */ /* 0x0021e6000c101d20 */
[----:B------:R-:W-:Y:S01]  /*cc80*/  FADD.FTZ R101, R100, R101 ;  /* 0x0000006564657221 */ /* 0x000fe20000010000 */
[----:B--2---:R0:W-:Y:S03]  /*cc90*/  STG.E.128 [R2.64+0x400], R20 ;  /* 0x0004001402007986 */ /* 0x0041e6000c101d20 */
[----:B------:R-:W-:Y:S01]  /*cca0*/  FADD.FTZ R102, R101, R102 ;  /* 0x0000006665667221 */ /* 0x000fe20000010000 */
[----:B---3--:R0:W-:Y:S03]  /*ccb0*/  STG.E.128 [R2.64+0x600], R24 ;  /* 0x0006001802007986 */ /* 0x0081e6000c101d20 */
[----:B------:R-:W-:Y:S01]  /*ccc0*/  FADD.FTZ R175, R102, R103 ;  /* 0x0000006766af7221 */ /* 0x000fe20000010000 */
[----:B0-----:R-:W-:Y:S01]  /*ccd0*/  @!P0 CALL.REL.NOINC `(.L_x_3183) ;  /* 0x0000001000008944 */ /* 0x001fe20003c00000 */
[----:B------:R-:W-:Y:S05]  /*cce0*/  BRA `(.L_x_3318) ;  /* 0xffff3d8000007947 */ /* 0x000fea000383ffff */
.L_x_3183:
        /* <DEDUP_REMOVED lines=34> */
.L_x_3320:
[----:B0-----:R-:W-:Y:S05]  /*cf10*/  BSYNC B0 ;  /* 0x0000000000007941 */ /* 0x001fea0003800000 */
.L_x_3319:
        /* <DEDUP_REMOVED lines=33> */
.L_x_3322:
[----:B------:R-:W3:Y:S02]  /*d130*/  S2R R11, SR_TID.X ;  /* 0x00000000000b7919 */ /* 0x000ee40000002100 */
.L_x_3323:
[----:B0-----:R-:W-:Y:S05]  /*d140*/  BSYNC B0 ;  /* 0x0000000000007941 */ /* 0x001fea0003800000 */
.L_x_3321:
        /* <DEDUP_REMOVED lines=12> */
.L_x_3324:
        /* <DEDUP_REMOVED lines=32> */
.L_x_3221:
[----:B------:R-:W-:Y:S01]  /*d410*/  HFMA2.MMA R129, -RZ, RZ, 0, 5.9604644775390625e-08 ;  /* 0x00000001ff817435 */ /* 0x000fe200000001ff */
[----:B------:R-:W-:-:S02]  /*d420*/  MOV R130, R126 ;  /* 0x0000007e00827202 */ /* 0x000fc40000000f00 */
[----:B------:R-:W-:Y:S02]  /*d430*/  MOV R128, RZ ;  /* 0x000000ff00807202 */ /* 0x000fe40000000f00 */
[----:B------:R-:W-:Y:S02]  /*d440*/  MOV R127, 0xffffffff ;  /* 0xffffffff007f7802 */ /* 0x000fe40000000f00 */
[----:B------:R-:W-:Y:S02]  /*d450*/  MOV R124, 0xd470 ;  /* 0x0000d470007c7802 */ /* 0x000fe40000000f00 */
[----:B------:R-:W-:Y:S05]  /*d460*/  CALL.REL.NOINC `($__internal_80_$__cuda_sm70_shflsync_up) ;  /* 0x00001e7000007944 */ /* 0x000fea0003c00000 */
[----:B-1----:R-:W-:Y:S01]  /*d470*/  MOV R131, R127 ;  /* 0x0000007f00837202 */ /* 0x002fe20000000f00 */
[----:B0-----:R-:W-:Y:S05]  /*d480*/  BRA `(.L_x_3325) ;  /* 0xffff84e000007947 */ /* 0x001fea000383ffff */
.L_x_3222:
[----:B------:R-:W-:Y:S01]  /*d490*/  HFMA2.MMA R129, -RZ, RZ, 0, 5.9604644775390625e-08 ;  /* 0x00000001ff817435 */ /* 0x000fe200000001ff */
[----:B------:R-:W-:Y:S02]  /*d4a0*/  MOV R130, R136 ;  /* 0x0000008800827202 */ /* 0x000fe40000000f00 */
[----:B------:R-:W-:Y:S02]  /*d4b0*/  MOV R128, RZ ;  /* 0x000000ff00807202 */ /* 0x000fe40000000f00 */
[----:B------:R-:W-:-:S02]  /*d4c0*/  MOV R127, 0xffffffff ;  /* 0xffffffff007f7802 */ /* 0x000fc40000000f00 */
[----:B------:R-:W-:Y:S02]  /*d4d0*/  MOV R124, 0xd4f0 ;  /* 0x0000d4f0007c7802 */ /* 0x000fe40000000f00 */
[----:B01----:R-:W-:Y:S05]  /*d4e0*/  CALL.REL.NOINC `($__internal_80_$__cuda_sm70_shflsync_up) ;  /* 0x00001df000007944 */ /* 0x003fea0003c00000 */
[----:B0-----:R-:W-:Y:S01]  /*d4f0*/  HFMA2.MMA R129, -RZ, RZ, 0, 5.9604644775390625e-08 ;  /* 0x00000001ff817435 */ /* 0x001fe200000001ff */
[----:B-1----:R-:W-:Y:S02]  /*d500*/  MOV R133, R127 ;  /* 0x0000007f00857202 */ /* 0x002fe40000000f00 */
[----:B------:R-:W-:Y:S02]  /*d510*/  MOV R130, R138 ;  /* 0x0000008a00827202 */ /* 0x000fe40000000f00 */
[----:B------:R-:W-:Y:S02]  /*d520*/  MOV R128, RZ ;  /* 0x000000ff00807202 */ /* 0x000fe40000000f00 */
[----:B------:R-:W-:Y:S02]  /*d530*/  MOV R127, 0xffffffff ;  /* 0xffffffff007f7802 */ /* 0x000fe40000000f00 */
[----:B------:R-:W-:Y:S02]  /*d540*/  MOV R124, 0xd560 ;  /* 0x0000d560007c7802 */ /* 0x000fe40000000f00 */
[----:B------:R-:W-:Y:S05]  /*d550*/  CALL.REL.NOINC `($__internal_80_$__cuda_sm70_shflsync_up) ;  /* 0x00001d8000007944 */ /* 0x000fea0003c00000 */
[----:B0-----:R-:W-:Y:S01]  /*d560*/  HFMA2.MMA R129, -RZ, RZ, 0, 5.9604644775390625e-08 ;  /* 0x00000001ff817435 */ /* 0x001fe200000001ff */
[----:B-1----:R-:W-:-:S02]  /*d570*/  MOV R135, R127 ;  /* 0x0000007f00877202 */ /* 0x002fc40000000f00 */
[----:B------:R-:W-:Y:S02]  /*d580*/  MOV R130, R139 ;  /* 0x0000008b00827202 */ /* 0x000fe40000000f00 */
[----:B------:R-:W-:Y:S02]  /*d590*/  MOV R128, RZ ;  /* 0x000000ff00807202 */ /* 0x000fe40000000f00 */
[----:B------:R-:W-:Y:S02]  /*d5a0*/  MOV R127, 0xffffffff ;  /* 0xffffffff007f7802 */ /* 0x000fe40000000f00 */
[----:B------:R-:W-:Y:S02]  /*d5b0*/  MOV R124, 0xd5d0 ;  /* 0x0000d5d0007c7802 */ /* 0x000fe40000000f00 */
[----:B------:R-:W-:Y:S05]  /*d5c0*/  CALL.REL.NOINC `($__internal_80_$__cuda_sm70_shflsync_up) ;  /* 0x00001d1000007944 */ /* 0x000fea0003c00000 */
[C---:B01----:R-:W-:Y:S01]  /*d5d0*/  FMUL.FTZ R128, R136.reuse, R127 ;  /* 0x0000007f88807220 */ /* 0x043fe20000410000 */
        /* <DEDUP_REMOVED lines=19> */
[----:B------:R-:W-:Y:S05]  /*d710*/  CALL.REL.NOINC `($__internal_80_$__cuda_sm70_shflsync_up) ;  /* 0x00001bc000007944 */ /* 0x000fea0003c00000 */
[----:B0-----:R-:W-:Y:S01]  /*d720*/  HFMA2.MMA R129, -RZ, RZ, 0, 1.1920928955078125e-07 ;  /* 0x00000002ff817435 */ /* 0x001fe200000001ff */
[----:B-1----:R-:W-:-:S02]  /*d730*/  MOV R131, R127 ;  /* 0x0000007f00837202 */ /* 0x002fc40000000f00 */
[----:B------:R-:W-:Y:S02]  /*d740*/  MOV R130, R136 ;  /* 0x0000008800827202 */ /* 0x000fe40000000f00 */
[----:B------:R-:W-:Y:S02]  /*d750*/  MOV R128, RZ ;  /* 0x000000ff00807202 */ /* 0x000fe40000000f00 */
[----:B------:R-:W-:Y:S02]  /*d760*/  MOV R127, 0xffffffff ;  /* 0xffffffff007f7802 */ /* 0x000fe40000000f00 */
[----:B------:R-:W-:Y:S02]  /*d770*/  MOV R124, 0xd790 ;  /* 0x0000d790007c7802 */ /* 0x000fe40000000f00 */
[----:B------:R-:W-:Y:S05]  /*d780*/  CALL.REL.NOINC `($__internal_80_$__cuda_sm70_shflsync_up) ;  /* 0x00001b5000007944 */ /* 0x000fea0003c00000 */
[----:B0-----:R-:W-:Y:S01]  /*d790*/  HFMA2.MMA R129, -RZ, RZ, 0, 1.1920928955078125e-07 ;  /* 0x00000002ff817435 */ /* 0x001fe200000001ff */
[----:B-1----:R-:W-:Y:S02]  /*d7a0*/  MOV R133, R127 ;  /* 0x0000007f00857202 */ /* 0x002fe40000000f00 */
[----:B------:R-:W-:Y:S02]  /*d7b0*/  MOV R130, R138 ;  /* 0x0000008a00827202 */ /* 0x000fe40000000f00 */
[----:B------:R-:W-:-:S02]  /*d7c0*/  MOV R128, RZ ;  /* 0x000000ff00807202 */ /* 0x000fc40000000f00 */
[----:B------:R-:W-:Y:S02]  /*d7d0*/  MOV R127, 0xffffffff ;  /* 0xffffffff007f7802 */ /* 0x000fe40000000f00 */
[----:B------:R-:W-:Y:S02]  /*d7e0*/  MOV R124, 0xd800 ;  /* 0x0000d800007c7802 */ /* 0x000fe40000000f00 */
[----:B------:R-:W-:Y:S05]  /*d7f0*/  CALL.REL.NOINC `($__internal_80_$__cuda_sm70_shflsync_up) ;  /* 0x00001ae000007944 */ /* 0x000fea0003c00000 */
[----:B0-----:R-:W-:Y:S01]  /*d800*/  HFMA2.MMA R129, -RZ, RZ, 0, 1.1920928955078125e-07 ;  /* 0x00000002ff817435 */ /* 0x001fe200000001ff */
[----:B-1----:R-:W-:Y:S02]  /*d810*/  MOV R135, R127 ;  /* 0x0000007f00877202 */ /* 0x002fe40000000f00 */
[----:B------:R-:W-:Y:S02]  /*d820*/  MOV R130, R139 ;  /* 0x0000008b00827202 */ /* 0x000fe40000000f00 */
[----:B------:R-:W-:Y:S02]  /*d830*/  MOV R128, RZ ;  /* 0x000000ff00807202 */ /* 0x000fe40000000f00 */
[----:B------:R-:W-:Y:S02]  /*d840*/  MOV R127, 0xffffffff ;  /* 0xffffffff007f7802 */ /* 0x000fe40000000f00 */
[----:B------:R-:W-:-:S02]  /*d850*/  MOV R124, 0xd870 ;  /* 0x0000d870007c7802 */ /* 0x000fc40000000f00 */
[----:B------:R-:W-:Y:S05]  /*d860*/  CALL.REL.NOINC `($__internal_80_$__cuda_sm70_shflsync_up) ;  /* 0x00001a7000007944 */ /* 0x000fea0003c00000 */
        /* <DEDUP_REMOVED lines=18> */
[----:B------:R-:W-:Y:S05]  /*d990*/  CALL.REL.NOINC `($__internal_80_$__cuda_sm70_shflsync_up) ;  /* 0x0000194000007944 */ /* 0x000fea0003c00000 */
[----:B0-----:R-:W-:Y:S01]  /*d9a0*/  HFMA2.MMA R129, -RZ, RZ, 0, 2.384185791015625e-07 ;  /* 0x00000004ff817435 */ /* 0x001fe200000001ff */
[----:B-1----:R-:W-:Y:S02]  /*d9b0*/  MOV R126, R127 ;  /* 0x0000007f007e7202 */ /* 0x002fe40000000f00 */
[----:B------:R-:W-:Y:S02]  /*d9c0*/  MOV R130, R136 ;  /* 0x0000008800827202 */ /* 0x000fe40000000f00 */
[----:B------:R-:W-:Y:S02]  /*d9d0*/  MOV R128, RZ ;  /* 0x000000ff00807202 */ /* 0x000fe40000000f00 */
[----:B------:R-:W-:Y:S02]  /*d9e0*/  MOV R127, 0xffffffff ;  /* 0xffffffff007f7802 */ /* 0x000fe40000000f00 */
[----:B------:R-:W-:-:S02]  /*d9f0*/  MOV R124, 0xda10 ;  /* 0x0000da10007c7802 */ /* 0x000fc40000000f00 */
[----:B------:R-:W-:Y:S05]  /*da00*/  CALL.REL.NOINC `($__internal_80_$__cuda_sm70_shflsync_up) ;  /* 0x000018d000007944 */ /* 0x000fea0003c00000 */
[----:B0-----:R-:W-:Y:S01]  /*da10*/  HFMA2.MMA R129, -RZ, RZ, 0, 2.384185791015625e-07 ;  /* 0x00000004ff817435 */ /* 0x001fe200000001ff */
[----:B-1----:R-:W-:-:S02]  /*da20*/  MOV R131, R127 ;  /* 0x0000007f00837202 */ /* 0x002fc40000000f00 */
[----:B------:R-:W-:Y:S02]  /*da30*/  MOV R130, R138 ;  /* 0x0000008a00827202 */ /* 0x000fe40000000f00 */
[----:B------:R-:W-:Y:S02]  /*da40*/  MOV R128, RZ ;  /* 0x000000ff00807202 */ /* 0x000fe40000000f00 */
[----:B------:R-:W-:Y:S02]  /*da50*/  MOV R127, 0xffffffff ;  /* 0xffffffff007f7802 */ /* 0x000fe40000000f00 */
[----:B------:R-:W-:Y:S02]  /*da60*/  MOV R124, 0xda80 ;  /* 0x0000da80007c7802 */ /* 0x000fe40000000f00 */
[----:B------:R-:W-:Y:S05]  /*da70*/  CALL.REL.NOINC `($__internal_80_$__cuda_sm70_shflsync_up) ;  /* 0x0000186000007944 */ /* 0x000fea0003c00000 */
[----:B0-----:R-:W-:Y:S01]  /*da80*/  HFMA2.MMA R129, -RZ, RZ, 0, 2.384185791015625e-07 ;  /* 0x00000004ff817435 */ /* 0x001fe200000001ff */
[----:B-1----:R-:W-:Y:S02]  /*da90*/  MOV R132, R127 ;  /* 0x0000007f00847202 */ /* 0x002fe40000000f00 */
[----:B------:R-:W-:Y:S02]  /*daa0*/  MOV R130, R139 ;  /* 0x0000008b00827202 */ /* 0x000fe40000000f00 */
[----:B------:R-:W-:-:S02]  /*dab0*/  MOV R128, RZ ;  /* 0x000000ff00807202 */ /* 0x000fc40000000f00 */
[----:B------:R-:W-:Y:S02]  /*dac0*/  MOV R127, 0xffffffff ;  /* 0xffffffff007f7802 */ /* 0x000fe40000000f00 */
[----:B------:R-:W-:Y:S02]  /*dad0*/  MOV R124, 0xdaf0 ;  /* 0x0000daf0007c7802 */ /* 0x000fe40000000f00 */
[----:B------:R-:W-:Y:S05]  /*dae0*/  CALL.REL.NOINC `($__internal_80_$__cuda_sm70_shflsync_up) ;  /* 0x000017f000007944 */ /* 0x000fea0003c00000 */
        /* <DEDUP_REMOVED lines=20> */
[----:B------:R-:W-:Y:S05]  /*dc30*/  CALL.REL.NOINC `($__internal_80_$__cuda_sm70_shflsync_up) ;  /* 0x000016a000007944 */ /* 0x000fea0003c00000 */
[----:B0-----:R-:W-:Y:S01]  /*dc40*/  HFMA2.MMA R129, -RZ, RZ, 0, 4.76837158203125e-07 ;  /* 0x00000008ff817435 */ /* 0x001fe200000001ff */
[----:B-1----:R-:W-:Y:S02]  /*dc50*/  MOV R131, R127 ;  /* 0x0000007f00837202 */ /* 0x002fe40000000f00 */
[----:B------:R-:W-:Y:S02]  /*dc60*/  MOV R130, R136 ;  /* 0x0000008800827202 */ /* 0x000fe40000000f00 */
[----:B------:R-:W-:Y:S02]  /*dc70*/  MOV R128, RZ ;  /* 0x000000ff00807202 */ /* 0x000fe40000000f00 */
[----:B------:R-:W-:-:S02]  /*dc80*/  MOV R127, 0xffffffff ;  /* 0xffffffff007f7802 */ /* 0x000fc40000000f00 */
[----:B------:R-:W-:Y:S02]  /*dc90*/  MOV R124, 0xdcb0 ;  /* 0x0000dcb0007c7802 */ /* 0x000fe40000000f00 */
[----:B------:R-:W-:Y:S05]  /*dca0*/  CALL.REL.NOINC `($__internal_80_$__cuda_sm70_shflsync_up) ;  /* 0x0000163000007944 */ /* 0x000fea0003c00000 */
[----:B0-----:R-:W-:Y:S01]  /*dcb0*/  HFMA2.MMA R129, -RZ, RZ, 0, 4.76837158203125e-07 ;  /* 0x00000008ff817435 */ /* 0x001fe200000001ff */
[----:B-1----:R-:W-:Y:S02]  /*dcc0*/  MOV R133, R127 ;  /* 0x0000007f00857202 */ /* 0x002fe40000000f00 */
[----:B------:R-:W-:Y:S02]  /*dcd0*/  MOV R130, R132 ;  /* 0x0000008400827202 */ /* 0x000fe40000000f00 */
[----:B------:R-:W-:Y:S02]  /*dce0*/  MOV R128, RZ ;  /* 0x000000ff00807202 */ /* 0x000fe40000000f00 */
[----:B------:R-:W-:Y:S02]  /*dcf0*/  MOV R127, 0xffffffff ;  /* 0xffffffff007f7802 */ /* 0x000fe40000000f00 */
[----:B------:R-:W-:Y:S02]  /*dd00*/  MOV R124, 0xdd20 ;  /* 0x0000dd20007c7802 */ /* 0x000fe40000000f00 */
[----:B------:R-:W-:Y:S05]  /*dd10*/  CALL.REL.NOINC `($__internal_80_$__cuda_sm70_shflsync_up) ;  /* 0x000015c000007944 */ /* 0x000fea0003c00000 */
[----:B0-----:R-:W-:Y:S01]  /*dd20*/  HFMA2.MMA R129, -RZ, RZ, 0, 4.76837158203125e-07 ;  /* 0x00000008ff817435 */ /* 0x001fe200000001ff */
[----:B-1----:R-:W-:-:S02]  /*dd30*/  MOV R134, R127 ;  /* 0x0000007f00867202 */ /* 0x002fc40000000f00 */
[----:B------:R-:W-:Y:S02]  /*dd40*/  MOV R130, R126 ;  /* 0x0000007e00827202 */ /* 0x000fe40000000f00 */
[----:B------:R-:W-:Y:S02]  /*dd50*/  MOV R128, RZ ;  /* 0x000000ff00807202 */ /* 0x000fe40000000f00 */
[----:B------:R-:W-:Y:S02]  /*dd60*/  MOV R127, 0xffffffff ;  /* 0xffffffff007f7802 */ /* 0x000fe40000000f00 */
[----:B------:R-:W-:Y:S02]  /*dd70*/  MOV R124, 0xdd90 ;  /* 0x0000dd90007c7802 */ /* 0x000fe40000000f00 */
[----:B------:R-:W-:Y:S05]  /*dd80*/  CALL.REL.NOINC `($__internal_80_$__cuda_sm70_shflsync_up) ;  /* 0x0000155000007944 */ /* 0x000fea0003c00000 */
[----:B------:R-:W-:Y:S01]  /*dd90*/  ISETP.GE.AND P0, PT, R5, 0x8, PT ;  /* 0x000000080500780c */ /* 0x000fe20003f06270 */
[-C--:B------:R-:W-:Y:S02]  /*dda0*/  FMUL.FTZ R124, R131, R136.reuse ;  /* 0x00000088837c7220 */ /* 0x080fe40000410000 */
[----:B0-----:R-:W-:Y:S02]  /*ddb0*/  FMUL.FTZ R128, R134, R136 ;  /* 0x0000008886807220 */ /* 0x001fe40000410000 */
[----:B-1----:R-:W-:-:S02]  /*ddc0*/  FMUL.FTZ R125, R136, R127 ;  /* 0x0000007f887d7220 */ /* 0x002fc40000410000 */
[C---:B------:R-:W-:Y:S02]  /*ddd0*/  FFMA.FTZ R129, R133.reuse, R239, R124 ;  /* 0x000000ef85817223 */ /* 0x040fe4000001007c */
[----:B------:R-:W-:Y:S02]  /*dde0*/  FMUL.FTZ R124, R133, R136 ;  /* 0x00000088857c7220 */ /* 0x000fe40000410000 */
[----:B------:R-:W-:Y:S01]  /*ddf0*/  FFMA.FTZ R127, R239, R127, R128 ;  /* 0x0000007fef7f7223 */ /* 0x000fe20000010080 */
[----:B------:R-:W-:Y:S01]  /*de00*/  MOV R128, RZ ;  /* 0x000000ff00807202 */ /* 0x000fe20000000f00 */
[-C--:B------:R-:W-:Y:S02]  /*de10*/  FFMA.FTZ R125, R134, R239.reuse, -R125 ;  /* 0x000000ef867d7223 */ /* 0x080fe4000001087d */
[----:B------:R-:W-:Y:S01]  /*de20*/  @P0 FFMA.FTZ R239, R131, R239, -R124 ;  /* 0x000000ef83ef0223 */ /* 0x000fe2000001087c */
[----:B------:R-:W-:Y:S01]  /*de30*/  FSEL R131, R136, R129, !P0 ;  /* 0x0000008188837208 */ /* 0x000fe20004000000 */
[----:B------:R-:W-:Y:S01]  /*de40*/  @P0 FADD.FTZ R126, R126, R127 ;  /* 0x0000007f7e7e0221 */ /* 0x000fe20000010000 */
[----:B------:R-:W-:Y:S01]  /*de50*/  HFMA2.MMA R129, -RZ, RZ, 0, 9.5367431640625e-07 ;  /* 0x00000010ff817435 */ /* 0x000fe200000001ff */
[----:B------:R-:W-:Y:S01]  /*de60*/  @P0 FADD.FTZ R132, R132, R125 ;  /* 0x0000007d84840221 */ /* 0x000fe20000010000 */
[----:B------:R-:W-:-:S02]  /*de70*/  MOV R127, 0xffffffff ;  /* 0xffffffff007f7802 */ /* 0x000fc40000000f00 */
[----:B------:R-:W-:Y:S02]  /*de80*/  MOV R130, R239 ;  /* 0x000000ef00827202 */ /* 0x000fe40000000f00 */
[----:B------:R-:W-:Y:S02]  /*de90*/  MOV R133, R126 ;  /* 0x0000007e00857202 */ /* 0x000fe40000000f00 */
[----:B------:R-:W-:Y:S02]  /*dea0*/  MOV R124, 0xdec0 ;  /* 0x0000dec0007c7802 */ /* 0x000fe40000000f00 */
[----:B------:R-:W-:Y:S05]  /*deb0*/  CALL.REL.NOINC `($__internal_80_$__cuda_sm70_shflsync_up) ;  /* 0x0000142000007944 */ /* 0x000fea0003c00000 */
[----:B0-----:R-:W-:Y:S01]  /*dec0*/  HFMA2.MMA R129, -RZ, RZ, 0, 9.5367431640625e-07 ;  /* 0x00000010ff817435 */ /* 0x001fe200000001ff */
[----:B-1----:R-:W-:Y:S02]  /*ded0*/  MOV R134, R127 ;  /* 0x0000007f00867202 */ /* 0x002fe40000000f00 */
[----:B------:R-:W-:Y:S02]  /*dee0*/  MOV R130, R131 ;  /* 0x0000008300827202 */ /* 0x000fe40000000f00 */
[----:B------:R-:W-:Y:S02]  /*def0*/  MOV R128, RZ ;  /* 0x000000ff00807202 */ /* 0x000fe40000000f00 */
[----:B------:R-:W-:-:S02]  /*df00*/  MOV R127, 0xffffffff ;  /* 0xffffffff007f7802 */ /* 0x000fc40000000f00 */
[----:B------:R-:W-:Y:S02]  /*df10*/  MOV R124, 0xdf30 ;  /* 0x0000df30007c7802 */ /* 0x000fe40000000f00 */
[----:B------:R-:W-:Y:S05]  /*df20*/  CALL.REL.NOINC `($__internal_80_$__cuda_sm70_shflsync_up) ;  /* 0x000013b000007944 */ /* 0x000fea0003c00000 */
[----:B0-----:R-:W-:Y:S01]  /*df30*/  HFMA2.MMA R129, -RZ, RZ, 0, 9.5367431640625e-07 ;  /* 0x00000010ff817435 */ /* 0x001fe200000001ff */
[----:B-1----:R-:W-:Y:S02]  /*df40*/  MOV R136, R127 ;  /* 0x0000007f00887202 */ /* 0x002fe40000000f00 */
[----:B------:R-:W-:Y:S02]  /*df50*/  MOV R130, R132 ;  /* 0x0000008400827202 */ /* 0x000fe40000000f00 */
[----:B------:R-:W-:Y:S02]  /*df60*/  MOV R128, RZ ;  /* 0x000000ff00807202 */ /* 0x000fe40000000f00 */
[----:B------:R-:W-:Y:S02]  /*df70*/  MOV R127, 0xffffffff ;  /* 0xffffffff007f7802 */ /* 0x000fe40000000f00 */
[----:B------:R-:W-:Y:S02]  /*df80*/  MOV R124, 0xdfa0 ;  /* 0x0000dfa0007c7802 */ /* 0x000fe40000000f00 */
[----:B------:R-:W-:Y:S05]  /*df90*/  CALL.REL.NOINC `($__internal_80_$__cuda_sm70_shflsync_up) ;  /* 0x0000134000007944 */ /* 0x000fea0003c00000 */
[----:B0-----:R-:W-:Y:S01]  /*dfa0*/  HFMA2.MMA R129, -RZ, RZ, 0, 9.5367431640625e-07 ;  /* 0x00000010ff817435 */ /* 0x001fe200000001ff */
[----:B-1----:R-:W-:-:S02]  /*dfb0*/  MOV R240, R127 ;  /* 0x0000007f00f07202 */ /* 0x002fc40000000f00 */
[----:B------:R-:W-:Y:S02]  /*dfc0*/  MOV R130, R126 ;  /* 0x0000007e00827202 */ /* 0x000fe40000000f00 */
[----:B------:R-:W-:Y:S02]  /*dfd0*/  MOV R128, RZ ;  /* 0x000000ff00807202 */ /* 0x000fe40000000f00 */
[----:B------:R-:W-:Y:S02]  /*dfe0*/  MOV R127, 0xffffffff ;  /* 0xffffffff007f7802 */ /* 0x000fe40000000f00 */
[----:B------:R-:W-:Y:S02]  /*dff0*/  MOV R124, 0xe010 ;  /* 0x0000e010007c7802 */ /* 0x000fe40000000f00 */
[----:B------:R-:W-:Y:S05]  /*e000*/  CALL.REL.NOINC `($__internal_80_$__cuda_sm70_shflsync_up) ;  /* 0x000012d000007944 */ /* 0x000fea0003c00000 */
[----:B01----:R-:W-:Y:S05]  /*e010*/  BRA `(.L_x_3326) ;  /* 0xffff7dc000007947 */ /* 0x003fea000383ffff */
.L_x_3227:
[----:B------:R-:W-:Y:S01]  /*e020*/  HFMA2.MMA R129, -RZ, RZ, 0, 5.9604644775390625e-08 ;  /* 0x00000001ff817435 */ /* 0x000fe200000001ff */
[----:B------:R-:W-:Y:S02]  /*e030*/  MOV R130, R239 ;  /* 0x000000ef00827202 */ /* 0x000fe40000000f00 */
[----:B0-----:R-:W-:Y:S02]  /*e040*/  MOV R128, RZ ;  /* 0x000000ff00807202 */ /* 0x001fe40000000f00 */
[----:B------:R-:W-:-:S02]  /*e050*/  MOV R127, 0xffffffff ;  /* 0xffffffff007f7802 */ /* 0x000fc40000000f00 */
[----:B------:R-:W-:Y:S02]  /*e060*/  MOV R124, 0xe080 ;  /* 0x0000e080007c7802 */ /* 0x000fe40000000f00 */
[----:B-1----:R-:W-:Y:S05]  /*e070*/  CALL.REL.NOINC `($__internal_80_$__cuda_sm70_shflsync_up) ;  /* 0x0000126000007944 */ /* 0x002fea0003c00000 */
        /* <DEDUP_REMOVED lines=14> */
[----:B0-----:R-:W-:Y:S01]  /*e160*/  HFMA2.MMA R129, -RZ, RZ, 0, 5.9604644775390625e-08 ;  /* 0x00000001ff817435 */ /* 0x001fe200000001ff */
[----:B-1----:R-:W-:Y:S02]  /*e170*/  MOV R126, R127 ;  /* 0x0000007f007e7202 */ /* 0x002fe40000000f00 */
[----:B------:R-:W-:Y:S02]  /*e180*/  MOV R130, R133 ;  /* 0x0000008500827202 */ /* 0x000fe40000000f00 */
[----:B------:R-:W-:-:S02]  /*e190*/  MOV R128, RZ ;  /* 0x000000ff00807202 */ /* 0x000fc40000000f00 */
[----:B------:R-:W-:Y:S02]  /*e1a0*/  MOV R127, 0xffffffff ;  /* 0xffffffff007f7802 */ /* 0x000fe40000000f00 */
[----:B------:R-:W-:Y:S02]  /*e1b0*/  MOV R124, 0xe1d0 ;  /* 0x0000e1d0007c7802 */ /* 0x000fe40000000f00 */
[----:B------:R-:W-:Y:S05]  /*e1c0*/  CALL.REL.NOINC `($__internal_80_$__cuda_sm70_shflsync_up) ;  /* 0x0000111000007944 */ /* 0x000fea0003c00000 */
[----:B-1----:R-:W-:Y:S01]  /*e1d0*/  MOV R241, R127 ;  /* 0x0000007f00f17202 */ /* 0x002fe20000000f00 */
[----:B------:R-:W-:Y:S01]  /*e1e0*/  HFMA2.MMA R127, -RZ, RZ, 0, 0 ;  /* 0x00000000ff7f7435 */ /* 0x000fe200000001ff */
[----:B------:R-:W-:Y:S02]  /*e1f0*/  MOV R132, R126 ;  /* 0x0000007e00847202 */ /* 0x000fe40000000f00 */
[----:B0-----:R-:W-:Y:S02]  /*e200*/  MOV R128, R120 ;  /* 0x0000007800807202 */ /* 0x001fe40000000f00 */
[----:B------:R-:W-:Y:S02]  /*e210*/  MOV R125, 0x1f ;  /* 0x0000001f007d7802 */ /* 0x000fe40000000f00 */
[----:B------:R-:W-:-:S02]  /*e220*/  MOV R124, 0xffffffff ;  /* 0xffffffff007c7802 */ /* 0x000fc40000000f00 */
[----:B------:R-:W-:Y:S02]  /*e230*/  MOV R126, 0xe250 ;  /* 0x0000e250007e7802 */ /* 0x000fe40000000f00 */
[----:B------:R-:W-:Y:S05]  /*e240*/  CALL.REL.NOINC `($__internal_79_$__cuda_sm70_shflsync_idx_p) ;  /* 0x0000104000007944 */ /* 0x000fea0003c00000 */
[----:B0-----:R-:W-:Y:S01]  /*e250*/  HFMA2.MMA R127, -RZ, RZ, 0, 0 ;  /* 0x00000000ff7f7435 */ /* 0x001fe200000001ff */
[----:B-1----:R-:W-:Y:S02]  /*e260*/  MOV R120, R125 ;  /* 0x0000007d00787202 */ /* 0x002fe40000000f00 */
[----:B------:R-:W-:Y:S02]  /*e270*/  MOV R128, R121 ;  /* 0x0000007900807202 */ /* 0x000fe40000000f00 */
[----:B------:R-:W-:Y:S02]  /*e280*/  MOV R125, 0x1f ;  /* 0x0000001f007d7802 */ /* 0x000fe40000000f00 */
[----:B------:R-:W-:Y:S02]  /*e290*/  MOV R124, 0xffffffff ;  /* 0xffffffff007c7802 */ /* 0x000fe40000000f00 */
[----:B------:R-:W-:Y:S02]  /*e2a0*/  MOV R126, 0xe2c0 ;  /* 0x0000e2c0007e7802 */ /* 0x000fe40000000f00 */
[----:B------:R-:W-:Y:S05]  /*e2b0*/  CALL.REL.NOINC `($__internal_79_$__cuda_sm70_shflsync_idx_p) ;  /* 0x00000fd000007944 */ /* 0x000fea0003c00000 */
[----:B0-----:R-:W-:Y:S01]  /*e2c0*/  HFMA2.MMA R127, -RZ, RZ, 0, 0 ;  /* 0x00000000ff7f7435 */ /* 0x001fe200000001ff */
[----:B-1----:R-:W-:-:S02]  /*e2d0*/  MOV R129, R125 ;  /* 0x0000007d00817202 */ /* 0x002fc40000000f00 */
[----:B------:R-:W-:Y:S02]  /*e2e0*/  MOV R128, R122 ;  /* 0x0000007a00807202 */ /* 0x000fe40000000f00 */
[----:B------:R-:W-:Y:S02]  /*e2f0*/  MOV R125, 0x1f ;  /* 0x0000001f007d7802 */ /* 0x000fe40000000f00 */
[----:B------:R-:W-:Y:S02]  /*e300*/  MOV R124, 0xffffffff ;  /* 0xffffffff007c7802 */ /* 0x000fe40000000f00 */
[----:B------:R-:W-:Y:S02]  /*e310*/  MOV R126, 0xe330 ;  /* 0x0000e330007e7802 */ /* 0x000fe40000000f00 */
[----:B------:R-:W-:Y:S05]  /*e320*/  CALL.REL.NOINC `($__internal_79_$__cuda_sm70_shflsync_idx_p) ;  /* 0x00000f6000007944 */ /* 0x000fea0003c00000 */
[----:B0-----:R-:W-:Y:S01]  /*e330*/  HFMA2.MMA R127, -RZ, RZ, 0, 0 ;  /* 0x00000000ff7f7435 */ /* 0x001fe200000001ff */
[----:B-1----:R-:W-:Y:S02]  /*e340*/  MOV R122, R125 ;  /* 0x0000007d007a7202 */ /* 0x002fe40000000f00 */
[----:B------:R-:W-:Y:S02]  /*e350*/  MOV R128, R123 ;  /* 0x0000007b00807202 */ /* 0x000fe40000000f00 */
[----:B------:R-:W-:-:S02]  /*e360*/  MOV R125, 0x1f ;  /* 0x0000001f007d7802 */ /* 0x000fc40000000f00 */
[----:B------:R-:W-:Y:S02]  /*e370*/  MOV R124, 0xffffffff ;  /* 0xffffffff007c7802 */ /* 0x000fe40000000f00 */
[----:B------:R-:W-:Y:S02]  /*e380*/  MOV R126, 0xe3a0 ;  /* 0x0000e3a0007e7802 */ /* 0x000fe40000000f00 */
[----:B------:R-:W-:Y:S05]  /*e390*/  CALL.REL.NOINC `($__internal_79_$__cuda_sm70_shflsync_idx_p) ;  /* 0x00000ef000007944 */ /* 0x000fea0003c00000 */
[----:B-1----:R-:W-:Y:S01]  /*e3a0*/  MOV R131, R125 ;  /* 0x0000007d00837202 */ /* 0x002fe20000000f00 */
[----:B0-----:R-:W-:Y:S05]  /*e3b0*/  BRA `(.L_x_3327) ;  /* 0xffff7d3000007947 */ /* 0x001fea000383ffff */
.L_x_3230:
[----:B------:R-:W-:Y:S01]  /*e3c0*/  HFMA2.MMA R126, -RZ, RZ, 0, 5.9604644775390625e-08 ;  /* 0x00000001ff7e7435 */ /* 0x000fe200000001ff */
[----:B------:R-:W-:Y:S02]  /*e3d0*/  MOV R127, 0x1f ;  /* 0x0000001f007f7802 */ /* 0x000fe40000000f00 */
[----:B------:R-:W-:Y:S02]  /*e3e0*/  MOV R142, 0xffffffff ;  /* 0xffffffff008e7802 */ /* 0x000fe40000000f00 */
[----:B------:R-:W-:Y:S02]  /*e3f0*/  MOV R124, 0xe410 ;  /* 0x0000e410007c7802 */ /* 0x000fe40000000f00 */
[----:B------:R-:W-:Y:S05]  /*e400*/  CALL.REL.NOINC `($__internal_78_$__cuda_sm70_shflsync_down) ;  /* 0x00000e4000007944 */ /* 0x000fea0003c00000 */
[----:B-1----:R-:W-:Y:S01]  /*e410*/  MOV R128, R142 ;  /* 0x0000008e00807202 */ /* 0x002fe20000000f00 */
[----:B0-----:R-:W-:Y:S05]  /*e420*/  BRA `(.L_x_3328) ;  /* 0xffff92c000007947 */ /* 0x001fea000383ffff */
.L_x_3231:
[----:B------:R-:W-:Y:S01]  /*e430*/  HFMA2.MMA R126, -RZ, RZ, 0, 5.9604644775390625e-08 ;  /* 0x00000001ff7e7435 */ /* 0x000fe200000001ff */
[----:B0-----:R-:W-:-:S02]  /*e440*/  MOV R131, R134 ;  /* 0x0000008600837202 */ /* 0x001fc40000000f00 */
[----:B------:R-:W-:Y:S02]  /*e450*/  MOV R127, 0x1f ;  /* 0x0000001f007f7802 */ /* 0x000fe40000000f00 */
[----:B------:R-:W-:Y:S02]  /*e460*/  MOV R142, 0xffffffff ;  /* 0xffffffff008e7802 */ /* 0x000fe40000000f00 */
[----:B------:R-:W-:Y:S02]  /*e470*/  MOV R124, 0xe490 ;  /* 0x0000e490007c7802 */ /* 0x000fe40000000f00 */
[----:B-1----:R-:W-:Y:S05]  /*e480*/  CALL.REL.NOINC `($__internal_78_$__cuda_sm70_shflsync_down) ;  /* 0x00000dc000007944 */ /* 0x002fea0003c00000 */
[----:B0-----:R-:W-:Y:S01]  /*e490*/  HFMA2.MMA R126, -RZ, RZ, 0, 5.9604644775390625e-08 ;  /* 0x00000001ff7e7435 */ /* 0x001fe200000001ff */
[----:B-1----:R-:W-:Y:S02]  /*e4a0*/  MOV R129, R142 ;  /* 0x0000008e00817202 */ /* 0x002fe40000000f00 */
[----:B------:R-:W-:Y:S02]  /*e4b0*/  MOV R131, R133 ;  /* 0x0000008500837202 */ /* 0x000fe40000000f00 */
[----:B------:R-:W-:Y:S02]  /*e4c0*/  MOV R127, 0x1f ;  /* 0x0000001f007f7802 */ /* 0x000fe40000000f00 */
[----:B------:R-:W-:-:S02]  /*e4d0*/  MOV R142, 0xffffffff ;  /* 0xffffffff008e7802 */ /* 0x000fc40000000f00 */
[----:B------:R-:W-:Y:S02]  /*e4e0*/  MOV R124, 0xe500 ;  /* 0x0000e500007c7802 */ /* 0x000fe40000000f00 */
[----:B------:R-:W-:Y:S05]  /*e4f0*/  CALL.REL.NOINC `($__internal_78_$__cuda_sm70_shflsync_down) ;  /* 0x00000d5000007944 */ /* 0x000fea0003c00000 */
[----:B0-----:R-:W-:Y:S01]  /*e500*/  HFMA2.MMA R126, -RZ, RZ, 0, 5.9604644775390625e-08 ;  /* 0x00000001ff7e7435 */ /* 0x001fe200000001ff */
[----:B-1----:R-:W-:Y:S02]  /*e510*/  MOV R130, R142 ;  /* 0x0000008e00827202 */ /* 0x002fe40000000f00 */
[----:B------:R-:W-:Y:S02]  /*e520*/  MOV R131, R132 ;  /* 0x0000008400837202 */ /* 0x000fe40000000f00 */
[----:B------:R-:W-:Y:S02]  /*e530*/  MOV R127, 0x1f ;  /* 0x0000001f007f7802 */ /* 0x000fe40000000f00 */
[----:B------:R-:W-:Y:S02]  /*e540*/  MOV R142, 0xffffffff ;  /* 0xffffffff008e7802 */ /* 0x000fe40000000f00 */
[----:B------:R-:W-:Y:S02]  /*e550*/  MOV R124, 0xe570 ;  /* 0x0000e570007c7802 */ /* 0x000fe40000000f00 */
[----:B------:R-:W-:Y:S05]  /*e560*/  CALL.REL.NOINC `($__internal_78_$__cuda_sm70_shflsync_down) ;  /* 0x00000ce000007944 */ /* 0x000fea0003c00000 */
[----:B01----:R-:W-:Y:S05]  /*e570*/  BRA `(.L_x_3329) ;  /* 0xffff91b000007947 */ /* 0x003fea000383ffff */
.L_x_3234:
[----:B------:R-:W-:Y:S01]  /*e580*/  HFMA2.MMA R126, -RZ, RZ, 0, 1.1920928955078125e-07 ;  /* 0x00000002ff7e7435 */ /* 0x000fe200000001ff */
[----:B0-----:R-:W-:-:S02]  /*e590*/  MOV R131, R135 ;  /* 0x0000008700837202 */ /* 0x001fc40000000f00 */
[----:B------:R-:W-:Y:S02]  /*e5a0*/  MOV R127, 0x1f ;  /* 0x0000001f007f7802 */ /* 0x000fe40000000f00 */
[----:B------:R-:W-:Y:S02]  /*e5b0*/  MOV R142, 0xffffffff ;  /* 0xffffffff008e7802 */ /* 0x000fe40000000f00 */
[----:B------:R-:W-:Y:S02]  /*e5c0*/  MOV R124, 0xe5e0 ;  /* 0x0000e5e0007c7802 */ /* 0x000fe40000000f00 */
[----:B-1234-:R-:W-:Y:S05]  /*e5d0*/  CALL.REL.NOINC `($__internal_78_$__cuda_sm70_shflsync_down) ;  /* 0x00000c7000007944 */ /* 0x01efea0003c00000 */
[----:B0-----:R-:W-:Y:S01]  /*e5e0*/  HFMA2.MMA R126, -RZ, RZ, 0, 1.1920928955078125e-07 ;  /* 0x00000002ff7e7435 */ /* 0x001fe200000001ff */
[----:B-1----:R-:W-:Y:S02]  /*e5f0*/  MOV R128, R142 ;  /* 0x0000008e00807202 */ /* 0x002fe40000000f00 */
[----:B------:R-:W-:Y:S02]  /*e600*/  MOV R131, R134 ;  /* 0x0000008600837202 */ /* 0x000fe40000000f00 */
[----:B------:R-:W-:Y:S02]  /*e610*/  MOV R127, 0x1f ;  /* 0x0000001f007f7802 */ /* 0x000fe40000000f00 */
[----:B------:R-:W-:-:S02]  /*e620*/  MOV R142, 0xffffffff ;  /* 0xffffffff008e7802 */ /* 0x000fc40000000f00 */
[----:B------:R-:W-:Y:S02]  /*e630*/  MOV R124, 0xe650 ;  /* 0x0000e650007c7802 */ /* 0x000fe40000000f00 */
[----:B------:R-:W-:Y:S05]  /*e640*/  CALL.REL.NOINC `($__internal_78_$__cuda_sm70_shflsync_down) ;  /* 0x00000c0000007944 */ /* 0x000fea0003c00000 */
[----:B0-----:R-:W-:Y:S01]  /*e650*/  HFMA2.MMA R126, -RZ, RZ, 0, 1.1920928955078125e-07 ;  /* 0x00000002ff7e7435 */ /* 0x001fe200000001ff */
[----:B-1----:R-:W-:Y:S02]  /*e660*/  MOV R129, R142 ;  /* 0x0000008e00817202 */ /* 0x002fe40000000f00 */
[----:B------:R-:W-:Y:S02]  /*e670*/  MOV R131, R133 ;  /* 0x0000008500837202 */ /* 0x000fe40000000f00 */
[----:B------:R-:W-:Y:S02]  /*e680*/  MOV R127, 0x1f ;  /* 0x0000001f007f7802 */ /* 0x000fe40000000f00 */
[----:B------:R-:W-:Y:S02]  /*e690*/  MOV R142, 0xffffffff ;  /* 0xffffffff008e7802 */ /* 0x000fe40000000f00 */
[----:B------:R-:W-:Y:S02]  /*e6a0*/  MOV R124, 0xe6c0 ;  /* 0x0000e6c0007c7802 */ /* 0x000fe40000000f00 */
[----:B------:R-:W-:Y:S05]  /*e6b0*/  CALL.REL.NOINC `($__internal_78_$__cuda_sm70_shflsync_down) ;  /* 0x00000b9000007944 */ /* 0x000fea0003c00000 */
[----:B0-----:R-:W-:Y:S01]  /*e6c0*/  HFMA2.MMA R126, -RZ, RZ, 0, 1.1920928955078125e-07 ;  /* 0x00000002ff7e7435 */ /* 0x001fe200000001ff */
[----:B-1----:R-:W-:-:S02]  /*e6d0*/  MOV R130, R142 ;  /* 0x0000008e00827202 */ /* 0x002fc40000000f00 */
[----:B------:R-:W-:Y:S02]  /*e6e0*/  MOV R131, R132 ;  /* 0x0000008400837202 */ /* 0x000fe40000000f00 */
[----:B------:R-:W-:Y:S02]  /*e6f0*/  MOV R127, 0x1f ;  /* 0x0000001f007f7802 */ /* 0x000fe40000000f00 */
[----:B------:R-:W-:Y:S02]  /*e700*/  MOV R142, 0xffffffff ;  /* 0xffffffff008e7802 */ /* 0x000fe40000000f00 */
[----:B------:R-:W-:Y:S02]  /*e710*/  MOV R124, 0xe730 ;  /* 0x0000e730007c7802 */ /* 0x000fe40000000f00 */
[----:B------:R-:W-:Y:S05]  /*e720*/  CALL.REL.NOINC `($__internal_78_$__cuda_sm70_shflsync_down) ;  /* 0x00000b2000007944 */ /* 0x000fea0003c00000 */
[----:B01----:R-:W-:Y:S05]  /*e730*/  BRA `(.L_x_3330) ;  /* 0xffff914000007947 */ /* 0x003fea000383ffff */
.L_x_3237:
[----:B------:R-:W-:Y:S01]  /*e740*/  HFMA2.MMA R126, -RZ, RZ, 0, 2.384185791015625e-07 ;  /* 0x00000004ff7e7435 */ /* 0x000fe200000001ff */
[----:B------:R-:W-:Y:S02]  /*e750*/  MOV R131, R135 ;  /* 0x0000008700837202 */ /* 0x000fe40000000f00 */
[----:B------:R-:W-:Y:S02]  /*e760*/  MOV R127, 0x1f ;  /* 0x0000001f007f7802 */ /* 0x000fe40000000f00 */
[----:B0-----:R-:W-:-:S02]  /*e770*/  MOV R142, 0xffffffff ;  /* 0xffffffff008e7802 */ /* 0x001fc40000000f00 */
[----:B------:R-:W-:Y:S02]  /*e780*/  MOV R124, 0xe7a0 ;  /* 0x0000e7a0007c7802 */ /* 0x000fe40000000f00 */
[----:B-1234-:R-:W-:Y:S05]  /*e790*/  CALL.REL.NOINC `($__internal_78_$__cuda_sm70_shflsync_down) ;  /* 0x00000ab000007944 */ /* 0x01efea0003c00000 */
[----:B-1----:R-:W-:Y:S01]  /*e7a0*/  MOV R128, R142 ;  /* 0x0000008e00807202 */ /* 0x002fe20000000f00 */
[----:B0-----:R-:W-:Y:S05]  /*e7b0*/  BRA `(.L_x_3331) ;  /* 0xffff91e000007947 */ /* 0x001fea000383ffff */
.L_x_3238:
[----:B------:R-:W-:Y:S01]  /*e7c0*/  HFMA2.MMA R126, -RZ, RZ, 0, 2.384185791015625e-07 ;  /* 0x00000004ff7e7435 */ /* 0x000fe200000001ff */
[----:B------:R-:W-:Y:S02]  /*e7d0*/  MOV R131, R134 ;  /* 0x0000008600837202 */ /* 0x000fe40000000f00 */
[----:B------:R-:W-:Y:S02]  /*e7e0*/  MOV R127, 0x1f ;  /* 0x0000001f007f7802 */ /* 0x000fe40000000f00 */
[----:B0-----:R-:W-:Y:S02]  /*e7f0*/  MOV R142, 0xffffffff ;  /* 0xffffffff008e7802 */ /* 0x001fe40000000f00 */
[----:B------:R-:W-:Y:S02]  /*e800*/  MOV R124, 0xe820 ;  /* 0x0000e820007c7802 */ /* 0x000fe40000000f00 */
[----:B-1234-:R-:W-:Y:S05]  /*e810*/  CALL.REL.NOINC `($__internal_78_$__cuda_sm70_shflsync_down) ;  /* 0x00000a3000007944 */ /* 0x01efea0003c00000 */
[----:B0-----:R-:W-:Y:S01]  /*e820*/  HFMA2.MMA R126, -RZ, RZ, 0, 2.384185791015625e-07 ;  /* 0x00000004ff7e7435 */ /* 0x001fe200000001ff */
[----:B-1----:R-:W-:Y:S02]  /*e830*/  MOV R129, R142 ;  /* 0x0000008e00817202 */ /* 0x002fe40000000f00 */
[----:B------:R-:W-:-:S02]  /*e840*/  MOV R131, R133 ;  /* 0x0000008500837202 */ /* 0x000fc40000000f00 */
[----:B------:R-:W-:Y:S02]  /*e850*/  MOV R127, 0x1f ;  /* 0x0000001f007f7802 */ /* 0x000fe40000000f00 */
[----:B------:R-:W-:Y:S02]  /*e860*/  MOV R142, 0xffffffff ;  /* 0xffffffff008e7802 */ /* 0x000fe40000000f00 */
[----:B------:R-:W-:Y:S02]  /*e870*/  MOV R124, 0xe890 ;  /* 0x0000e890007c7802 */ /* 0x000fe40000000f00 */
[----:B------:R-:W-:Y:S05]  /*e880*/  CALL.REL.NOINC `($__internal_78_$__cuda_sm70_shflsync_down) ;  /* 0x000009c000007944 */ /* 0x000fea0003c00000 */
[----:B0-----:R-:W-:Y:S01]  /*e890*/  HFMA2.MMA R126, -RZ, RZ, 0, 2.384185791015625e-07 ;  /* 0x00000004ff7e7435 */ /* 0x001fe200000001ff */
[----:B-1----:R-:W-:Y:S02]  /*e8a0*/  MOV R130, R142 ;  /* 0x0000008e00827202 */ /* 0x002fe40000000f00 */
[----:B------:R-:W-:Y:S02]  /*e8b0*/  MOV R131, R132 ;  /* 0x0000008400837202 */ /* 0x000fe40000000f00 */
[----:B------:R-:W-:Y:S02]  /*e8c0*/  MOV R127, 0x1f ;  /* 0x0000001f007f7802 */ /* 0x000fe40000000f00 */
[----:B------:R-:W-:-:S02]  /*e8d0*/  MOV R142, 0xffffffff ;  /* 0xffffffff008e7802 */ /* 0x000fc40000000f00 */
[----:B------:R-:W-:Y:S02]  /*e8e0*/  MOV R124, 0xe900 ;  /* 0x0000e900007c7802 */ /* 0x000fe40000000f00 */
[----:B------:R-:W-:Y:S05]  /*e8f0*/  CALL.REL.NOINC `($__internal_78_$__cuda_sm70_shflsync_down) ;  /* 0x0000095000007944 */ /* 0x000fea0003c00000 */
[----:B01----:R-:W-:Y:S05]  /*e900*/  BRA `(.L_x_3332) ;  /* 0xffff90d000007947 */ /* 0x003fea000383ffff */
.L_x_3241:
[----:B------:R-:W-:Y:S01]  /*e910*/  HFMA2.MMA R126, -RZ, RZ, 0, 4.76837158203125e-07 ;  /* 0x00000008ff7e7435 */ /* 0x000fe200000001ff */
[----:B------:R-:W-:Y:S02]  /*e920*/  MOV R131, R135 ;  /* 0x0000008700837202 */ /* 0x000fe40000000f00 */
[----:B------:R-:W-:Y:S02]  /*e930*/  MOV R127, 0x1f ;  /* 0x0000001f007f7802 */ /* 0x000fe40000000f00 */
[----:B0-----:R-:W-:Y:S02]  /*e940*/  MOV R142, 0xffffffff ;  /* 0xffffffff008e7802 */ /* 0x001fe40000000f00 */
[----:B------:R-:W-:Y:S02]  /*e950*/  MOV R124, 0xe970 ;  /* 0x0000e970007c7802 */ /* 0x000fe40000000f00 */
[----:B-1234-:R-:W-:Y:S05]  /*e960*/  CALL.REL.NOINC `($__internal_78_$__cuda_sm70_shflsync_down) ;  /* 0x000008e000007944 */ /* 0x01efea0003c00000 */
[----:B0-----:R-:W-:Y:S01]  /*e970*/  HFMA2.MMA R126, -RZ, RZ, 0, 4.76837158203125e-07 ;  /* 0x00000008ff7e7435 */ /* 0x001fe200000001ff */
[----:B-1----:R-:W-:Y:S02]  /*e980*/  MOV R128, R142 ;  /* 0x0000008e00807202 */ /* 0x002fe40000000f00 */
[----:B------:R-:W-:-:S02]  /*e990*/  MOV R131, R134 ;  /* 0x0000008600837202 */ /* 0x000fc40000000f00 */
[----:B------:R-:W-:Y:S02]  /*e9a0*/  MOV R127, 0x1f ;  /* 0x0000001f007f7802 */ /* 0x000fe40000000f00 */
[----:B------:R-:W-:Y:S02]  /*e9b0*/  MOV R142, 0xffffffff ;  /* 0xffffffff008e7802 */ /* 0x000fe40000000f00 */
[----:B------:R-:W-:Y:S02]  /*e9c0*/  MOV R124, 0xe9e0 ;  /* 0x0000e9e0007c7802 */ /* 0x000fe40000000f00 */
[----:B------:R-:W-:Y:S05]  /*e9d0*/  CALL.REL.NOINC `($__internal_78_$__cuda_sm70_shflsync_down) ;  /* 0x0000087000007944 */ /* 0x000fea0003c00000 */
[----:B0-----:R-:W-:Y:S01]  /*e9e0*/  HFMA2.MMA R126, -RZ, RZ, 0, 4.76837158203125e-07 ;  /* 0x00000008ff7e7435 */ /* 0x001fe200000001ff */
[----:B-1----:R-:W-:Y:S02]  /*e9f0*/  MOV R129, R142 ;  /* 0x0000008e00817202 */ /* 0x002fe40000000f00 */
[----:B------:R-:W-:Y:S02]  /*ea00*/  MOV R131, R133 ;  /* 0x0000008500837202 */ /* 0x000fe40000000f00 */
[----:B------:R-:W-:Y:S02]  /*ea10*/  MOV R127, 0x1f ;  /* 0x0000001f007f7802 */ /* 0x000fe40000000f00 */
[----:B------:R-:W-:-:S02]  /*ea20*/  MOV R142, 0xffffffff ;  /* 0xffffffff008e7802 */ /* 0x000fc40000000f00 */
[----:B------:R-:W-:Y:S02]  /*ea30*/  MOV R124, 0xea50 ;  /* 0x0000ea50007c7802 */ /* 0x000fe40000000f00 */
[----:B------:R-:W-:Y:S05]  /*ea40*/  CALL.REL.NOINC `($__internal_78_$__cuda_sm70_shflsync_down) ;  /* 0x0000080000007944 */ /* 0x000fea0003c00000 */
[----:B0-----:R-:W-:Y:S01]  /*ea50*/  HFMA2.MMA R126, -RZ, RZ, 0, 4.76837158203125e-07 ;  /* 0x00000008ff7e7435 */ /* 0x001fe200000001ff */
[----:B-1----:R-:W-:Y:S02]  /*ea60*/  MOV R130, R142 ;  /* 0x0000008e00827202 */ /* 0x002fe40000000f00 */
[----:B------:R-:W-:Y:S02]  /*ea70*/  MOV R131, R132 ;  /* 0x0000008400837202 */ /* 0x000fe40000000f00 */
[----:B------:R-:W-:Y:S02]  /*ea80*/  MOV R127, 0x1f ;  /* 0x0000001f007f7802 */ /* 0x000fe40000000f00 */
[----:B------:R-:W-:Y:S02]  /*ea90*/  MOV R142, 0xffffffff ;  /* 0xffffffff008e7802 */ /* 0x000fe40000000f00 */
[----:B------:R-:W-:Y:S02]  /*eaa0*/  MOV R124, 0xeac0 ;  /* 0x0000eac0007c7802 */ /* 0x000fe40000000f00 */
[----:B------:R-:W-:Y:S05]  /*eab0*/  CALL.REL.NOINC `($__internal_78_$__cuda_sm70_shflsync_down) ;  /* 0x0000079000007944 */ /* 0x000fea0003c00000 */
[----:B01----:R-:W-:Y:S05]  /*eac0*/  BRA `(.L_x_3333) ;  /* 0xffff906000007947 */ /* 0x003fea000383ffff */
.L_x_3244:
[----:B------:R-:W-:Y:S01]  /*ead0*/  HFMA2.MMA R126, -RZ, RZ, 0, 9.5367431640625e-07 ;  /* 0x00000010ff7e7435 */ /* 0x000fe200000001ff */
[----:B------:R-:W-:-:S02]  /*eae0*/  MOV R131, R135 ;  /* 0x0000008700837202 */ /* 0x000fc40000000f00 */
[----:B------:R-:W-:Y:S02]  /*eaf0*/  MOV R127, 0x1f ;  /* 0x0000001f007f7802 */ /* 0x000fe40000000f00 */
[----:B0-----:R-:W-:Y:S02]  /*eb00*/  MOV R142, 0xffffffff ;  /* 0xffffffff008e7802 */ /* 0x001fe40000000f00 */
[----:B------:R-:W-:Y:S02]  /*eb10*/  MOV R124, 0xeb30 ;  /* 0x0000eb30007c7802 */ /* 0x000fe40000000f00 */
[----:B-1234-:R-:W-:Y:S05]  /*eb20*/  CALL.REL.NOINC `($__internal_78_$__cuda_sm70_shflsync_down) ;  /* 0x0000072000007944 */ /* 0x01efea0003c00000 */
[----:B-1----:R-:W-:Y:S01]  /*eb30*/  MOV R128, R142 ;  /* 0x0000008e00807202 */ /* 0x002fe20000000f00 */
[----:B0-----:R-:W-:Y:S05]  /*eb40*/  BRA `(.L_x_3334) ;  /* 0xffff910000007947 */ /* 0x001fea000383ffff */
.L_x_3245:
[----:B------:R-:W-:Y:S01]  /*eb50*/  HFMA2.MMA R126, -RZ, RZ, 0, 9.5367431640625e-07 ;  /* 0x00000010ff7e7435 */ /* 0x000fe200000001ff */
[----:B------:R-:W-:Y:S02]  /*eb60*/  MOV R131, R134 ;  /* 0x0000008600837202 */ /* 0x000fe40000000f00 */
[----:B------:R-:W-:Y:S02]  /*eb70*/  MOV R127, 0x1f ;  /* 0x0000001f007f7802 */ /* 0x000fe40000000f00 */
[----:B0-----:R-:W-:-:S02]  /*eb80*/  MOV R142, 0xffffffff ;  /* 0xffffffff008e7802 */ /* 0x001fc40000000f00 */
[----:B------:R-:W-:Y:S02]  /*eb90*/  MOV R124, 0xebb0 ;  /* 0x0000ebb0007c7802 */ /* 0x000fe40000000f00 */
[----:B-1234-:R-:W-:Y:S05]  /*eba0*/  CALL.REL.NOINC `($__internal_78_$__cuda_sm70_shflsync_down) ;  /* 0x000006a000007944 */ /* 0x01efea0003c00000 */
[----:B0-----:R-:W-:Y:S01]  /*ebb0*/  HFMA2.MMA R126, -RZ, RZ, 0, 9.5367431640625e-07 ;  /* 0x00000010ff7e7435 */ /* 0x001fe200000001ff */
[----:B-1----:R-:W-:Y:S02]  /*ebc0*/  MOV R129, R142 ;  /* 0x0000008e00817202 */ /* 0x002fe40000000f00 */
[----:B------:R-:W-:Y:S02]  /*ebd0*/  MOV R131, R133 ;  /* 0x0000008500837202 */ /* 0x000fe40000000f00 */
[----:B------:R-:W-:Y:S02]  /*ebe0*/  MOV R127, 0x1f ;  /* 0x0000001f007f7802 */ /* 0x000fe40000000f00 */
[----:B------:R-:W-:Y:S02]  /*ebf0*/  MOV R142, 0xffffffff ;  /* 0xffffffff008e7802 */ /* 0x000fe40000000f00 */
[----:B------:R-:W-:Y:S02]  /*ec00*/  MOV R124, 0xec20 ;  /* 0x0000ec20007c7802 */ /* 0x000fe40000000f00 */
[----:B------:R-:W-:Y:S05]  /*ec10*/  CALL.REL.NOINC `($__internal_78_$__cuda_sm70_shflsync_down) ;  /* 0x0000063000007944 */ /* 0x000fea0003c00000 */
[----:B0-----:R-:W-:Y:S01]  /*ec20*/  HFMA2.MMA R126, -RZ, RZ, 0, 9.5367431640625e-07 ;  /* 0x00000010ff7e7435 */ /* 0x001fe200000001ff */
[----:B-1----:R-:W-:-:S02]  /*ec30*/  MOV R130, R142 ;  /* 0x0000008e00827202 */ /* 0x002fc40000000f00 */
[----:B------:R-:W-:Y:S02]  /*ec40*/  MOV R131, R132 ;  /* 0x0000008400837202 */ /* 0x000fe40000000f00 */
[----:B------:R-:W-:Y:S02]  /*ec50*/  MOV R127, 0x1f ;  /* 0x0000001f007f7802 */ /* 0x000fe40000000f00 */
[----:B------:R-:W-:Y:S02]  /*ec60*/  MOV R142, 0xffffffff ;  /* 0xffffffff008e7802 */ /* 0x000fe40000000f00 */
[----:B------:R-:W-:Y:S02]  /*ec70*/  MOV R124, 0xec90 ;  /* 0x0000ec90007c7802 */ /* 0x000fe40000000f00 */
[----:B------:R-:W-:Y:S05]  /*ec80*/  CALL.REL.NOINC `($__internal_78_$__cuda_sm70_shflsync_down) ;  /* 0x000005c000007944 */ /* 0x000fea0003c00000 */
[----:B01----:R-:W-:Y:S05]  /*ec90*/  BRA `(.L_x_3335) ;  /* 0xffff8ff000007947 */ /* 0x003fea000383ffff */
.L_x_3248:
[----:B------:R-:W-:Y:S01]  /*eca0*/  HFMA2.MMA R127, -RZ, RZ, 0, 0 ;  /* 0x00000000ff7f7435 */ /* 0x000fe200000001ff */
[----:B-1----:R-:W-:Y:S02]  /*ecb0*/  MOV R128, R135 ;  /* 0x0000008700807202 */ /* 0x002fe40000000f00 */
[----:B------:R-:W-:Y:S02]  /*ecc0*/  MOV R125, 0x1f ;  /* 0x0000001f007d7802 */ /* 0x000fe40000000f00 */
[----:B------:R-:W-:-:S02]  /*ecd0*/  MOV R124, 0xffffffff ;  /* 0xffffffff007c7802 */ /* 0x000fc40000000f00 */
[----:B------:R-:W-:Y:S02]  /*ece0*/  MOV R126, 0xed00 ;  /* 0x0000ed00007e7802 */ /* 0x000fe40000000f00 */
[----:B0-234-:R-:W-:Y:S05]  /*ecf0*/  CALL.REL.NOINC `($__internal_79_$__cuda_sm70_shflsync_idx_p) ;  /* 0x0000059000007944 */ /* 0x01dfea0003c00000 */
        /* <DEDUP_REMOVED lines=21> */
[----:B------:R-:W-:Y:S01]  /*ee50*/  HFMA2.MMA R126, -RZ, RZ, 0, 5.9604644775390625e-08 ;  /* 0x00000001ff7e7435 */ /* 0x000fe200000001ff */
[----:B-1----:R-:W-:Y:S02]  /*ee60*/  MOV R246, R125 ;  /* 0x0000007d00f67202 */ /* 0x002fe40000000f00 */
[----:B------:R-:W-:Y:S02]  /*ee70*/  MOV R131, R135 ;  /* 0x0000008700837202 */ /* 0x000fe40000000f00 */
[----:B0-----:R-:W-:Y:S02]  /*ee80*/  MOV R127, 0x1f ;  /* 0x0000001f007f7802 */ /* 0x001fe40000000f00 */
[----:B------:R-:W-:Y:S02]  /*ee90*/  MOV R142, 0xffffffff ;  /* 0xffffffff008e7802 */ /* 0x000fe40000000f00 */
[----:B------:R-:W-:-:S02]  /*eea0*/  MOV R124, 0xeec0 ;  /* 0x0000eec0007c7802 */ /* 0x000fc40000000f00 */
[----:B------:R-:W-:Y:S05]  /*eeb0*/  CALL.REL.NOINC `($__internal_78_$__cuda_sm70_shflsync_down) ;  /* 0x0000039000007944 */ /* 0x000fea0003c00000 */
[----:B0-----:R-:W-:Y:S01]  /*eec0*/  HFMA2.MMA R126, -RZ, RZ, 0, 5.9604644775390625e-08 ;  /* 0x00000001ff7e7435 */ /* 0x001fe200000001ff */
[----:B-1----:R-:W-:-:S02]  /*eed0*/  MOV R140, R142 ;  /* 0x0000008e008c7202 */ /* 0x002fc40000000f00 */
[----:B------:R-:W-:Y:S02]  /*eee0*/  MOV R131, R134 ;  /* 0x0000008600837202 */ /* 0x000fe40000000f00 */
[----:B------:R-:W-:Y:S02]  /*eef0*/  MOV R127, 0x1f ;  /* 0x0000001f007f7802 */ /* 0x000fe40000000f00 */
[----:B------:R-:W-:Y:S02]  /*ef00*/  MOV R142, 0xffffffff ;  /* 0xffffffff008e7802 */ /* 0x000fe40000000f00 */
[----:B------:R-:W-:Y:S02]  /*ef10*/  MOV R124, 0xef30 ;  /* 0x0000ef30007c7802 */ /* 0x000fe40000000f00 */
[----:B------:R-:W-:Y:S05]  /*ef20*/  CALL.REL.NOINC `($__internal_78_$__cuda_sm70_shflsync_down) ;  /* 0x0000032000007944 */ /* 0x000fea0003c00000 */
[----:B0-----:R-:W-:Y:S01]  /*ef30*/  HFMA2.MMA R126, -RZ, RZ, 0, 5.9604644775390625e-08 ;  /* 0x00000001ff7e7435 */ /* 0x001fe200000001ff */
[----:B-1----:R-:W-:Y:S02]  /*ef40*/  MOV R141, R142 ;  /* 0x0000008e008d7202 */ /* 0x002fe40000000f00 */
[----:B------:R-:W-:Y:S02]  /*ef50*/  MOV R131, R133 ;  /* 0x0000008500837202 */ /* 0x000fe40000000f00 */
[----:B------:R-:W-:-:S02]  /*ef60*/  MOV R127, 0x1f ;  /* 0x0000001f007f7802 */ /* 0x000fc40000000f00 */
[----:B------:R-:W-:Y:S02]  /*ef70*/  MOV R142, 0xffffffff ;  /* 0xffffffff008e7802 */ /* 0x000fe40000000f00 */
[----:B------:R-:W-:Y:S02]  /*ef80*/  MOV R124, 0xefa0 ;  /* 0x0000efa0007c7802 */ /* 0x000fe40000000f00 */
[----:B------:R-:W-:Y:S05]  /*ef90*/  CALL.REL.NOINC `($__internal_78_$__cuda_sm70_shflsync_down) ;  /* 0x000002b000007944 */ /* 0x000fea0003c00000 */
[----:B0-----:R-:W-:Y:S01]  /*efa0*/  HFMA2.MMA R126, -RZ, RZ, 0, 5.9604644775390625e-08 ;  /* 0x00000001ff7e7435 */ /* 0x001fe200000001ff */
[----:B-1----:R-:W-:Y:S02]  /*efb0*/  MOV R129, R142 ;  /* 0x0000008e00817202 */ /* 0x002fe40000000f00 */
[----:B------:R-:W-:Y:S02]  /*efc0*/  MOV R131, R132 ;  /* 0x0000008400837202 */ /* 0x000fe40000000f00 */
[----:B------:R-:W-:Y:S02]  /*efd0*/  MOV R127, 0x1f ;  /* 0x0000001f007f7802 */ /* 0x000fe40000000f00 */
[----:B------:R-:W-:Y:S02]  /*efe0*/  MOV R142, 0xffffffff ;  /* 0xffffffff008e7802 */ /* 0x000fe40000000f00 */
[----:B------:R-:W-:-:S02]  /*eff0*/  MOV R124, 0xf010 ;  /* 0x0000f010007c7802 */ /* 0x000fc40000000f00 */
[----:B------:R-:W-:Y:S05]  /*f000*/  CALL.REL.NOINC `($__internal_78_$__cuda_sm70_shflsync_down) ;  /* 0x0000024000007944 */ /* 0x000fea0003c00000 */
[CC--:B------:R-:W-:Y:S01]  /*f010*/  FMUL.FTZ R243, R120.reuse, R247.reuse ;  /* 0x000000f778f37220 */ /* 0x0c0fe20000410000 */
[----:B------:R-:W-:Y:S01]  /*f020*/  MOV R128, R120 ;  /* 0x0000007800807202 */ /* 0x000fe20000000f00 */
[-C--:B------:R-:W-:Y:S01]  /*f030*/  FMUL.FTZ R244, R120, R248.reuse ;  /* 0x000000f878f47220 */ /* 0x080fe20000410000 */
[----:B0-----:R-:W-:Y:S01]  /*f040*/  HFMA2.MMA R127, -RZ, RZ, 0, 0 ;  /* 0x00000000ff7f7435 */ /* 0x001fe200000001ff */
[-C--:B------:R-:W-:Y:S01]  /*f050*/  FMUL.FTZ R242, R123, R248.reuse ;  /* 0x000000f87bf27220 */ /* 0x080fe20000410000 */
[----:B------:R-:W-:Y:S01]  /*f060*/  MOV R125, 0x1f ;  /* 0x0000001f007d7802 */ /* 0x000fe20000000f00 */
[CC--:B------:R-:W-:Y:S01]  /*f070*/  FMUL.FTZ R120, R122.reuse, R248.reuse ;  /* 0x000000f87a787220 */ /* 0x0c0fe20000410000 */
[----:B------:R-:W-:Y:S01]  /*f080*/  MOV R124, 0xffffffff ;  /* 0xffffffff007c7802 */ /* 0x000fe20000000f00 */
[----:B------:R-:W-:Y:S01]  /*f090*/  FMUL.FTZ R248, R121, R248 ;  /* 0x000000f879f87220 */ /* 0x000fe20000410000 */
[----:B------:R-:W-:Y:S01]  /*f0a0*/  MOV R126, 0xf0e0 ;  /* 0x0000f0e0007e7802 */ /* 0x000fe20000000f00 */
[----:B------:R-:W-:-:S02]  /*f0b0*/  FFMA.FTZ R242, R122, R247, -R242 ;  /* 0x000000f77af27223 */ /* 0x000fc400000108f2 */
[----:B------:R-:W-:Y:S02]  /*f0c0*/  FFMA.FTZ R241, R123, R247, R120 ;  /* 0x000000f77bf17223 */ /* 0x000fe40000010078 */
[----:B-1----:R-:W-:Y:S05]  /*f0d0*/  CALL.REL.NOINC `($__internal_79_$__cuda_sm70_shflsync_idx_p) ;  /* 0x000001b000007944 */ /* 0x002fea0003c00000 */
        /* <DEDUP_REMOVED lines=23> */
        .weak           $__internal_78_$__cuda_sm70_shflsync_down
        .type           $__internal_78_$__cuda_sm70_shflsync_down,@function
        .size           $__internal_78_$__cuda_sm70_shflsync_down,($__internal_79_$__cuda_sm70_shflsync_idx_p - $__internal_78_$__cuda_sm70_shflsync_down)
$__internal_78_$__cuda_sm70_shflsync_down:
[----:B------:R-:W-:Y:S01]  /*f250*/  HFMA2.MMA R125, -RZ, RZ, 0, 0 ;  /* 0x00000000ff7d7435 */ /* 0x000fe200000001ff */
[----:B------:R-:W-:Y:S04]  /*f260*/  WARPSYNC R142 ;  /* 0x0000008e00007348 */ /* 0x000fe80003800000 */
[----:B------:R0:W1:Y:S01]  /*f270*/  SHFL.DOWN PT, R142, R131, R126, R127 ;  /* 0x0800007e838e7389 */ /* 0x00006200000e007f */
[----:B------:R-:W-:Y:S05]  /*f280*/  RET.REL.NODEC R124 `(_Z25selective_scan_bwd_kernelI32Selective_Scan_bwd_kernel_traitsILi128ELi16ELb1ELb1ELb0ELb1ELb0EfN3c107complexIfEEEEv12SSMParamsBwd) ;  /* 0xffff0d707c007950 */ /* 0x000fea0003c3ffff */
        .weak           $__internal_79_$__cuda_sm70_shflsync_idx_p
        .type           $__internal_79_$__cuda_sm70_shflsync_idx_p,@function
        .size           $__internal_79_$__cuda_sm70_shflsync_idx_p,($__internal_80_$__cuda_sm70_shflsync_up - $__internal_79_$__cuda_sm70_shflsync_idx_p)
$__internal_79_$__cuda_sm70_shflsync_idx_p:
[----:B------:R-:W-:Y:S01]  /*f290*/  HFMA2.MMA R131, -RZ, RZ, 0, 0 ;  /* 0x00000000ff837435 */ /* 0x000fe200000001ff */
[----:B------:R-:W-:Y:S01]  /*f2a0*/  MOV R130, R126 ;  /* 0x0000007e00827202 */ /* 0x000fe20000000f00 */
[----:B------:R-:W-:Y:S04]  /*f2b0*/  WARPSYNC R124 ;  /* 0x0000007c00007348 */ /* 0x000fe80003800000 */
[----:B------:R0:W1:Y:S01]  /*f2c0*/  SHFL.IDX PT, R125, R128, R127, R125 ;  /* 0x0000007f807d7389 */ /* 0x00006200000e007d */
[----:B------:R-:W-:Y:S05]  /*f2d0*/  RET.REL.NODEC R130 `(_Z25selective_scan_bwd_kernelI32Selective_Scan_bwd_kernel_traitsILi128ELi16ELb1ELb1ELb0ELb1ELb0EfN3c107complexIfEEEEv12SSMParamsBwd) ;  /* 0xffff0d2082007950 */ /* 0x000fea0003c3ffff */
        .weak           $__internal_80_$__cuda_sm70_shflsync_up
        .type           $__internal_80_$__cuda_sm70_shflsync_up,@function
        .size           $__internal_80_$__cuda_sm70_shflsync_up,(.L_x_14515 - $__internal_80_$__cuda_sm70_shflsync_up)
$__internal_80_$__cuda_sm70_shflsync_up:
[----:B------:R-:W-:Y:S01]  /*f2e0*/  MOV R125, 0x0 ;  /* 0x00000000007d7802 */ /* 0x000fe20000000f00 */
[----:B------:R-:W-:Y:S04]  /*f2f0*/  WARPSYNC R127 ;  /* 0x0000007f00007348 */ /* 0x000fe80003800000 */
[----:B------:R0:W1:Y:S01]  /*f300*/  SHFL.UP PT, R127, R130, R129, R128 ;  /* 0x04000081827f7389 */ /* 0x00006200000e0080 */
[----:B------:R-:W-:Y:S05]  /*f310*/  RET.REL.NODEC R124 `(_Z25selective_scan_bwd_kernelI32Selective_Scan_bwd_kernel_traitsILi128ELi16ELb1ELb1ELb0ELb1ELb0EfN3c107complexIfEEEEv12SSMParamsBwd) ;  /* 0xffff0ce07c007950 */ /* 0x000fea0003c3ffff */
.L_x_3337:
        /* <DEDUP_REMOVED lines=14> */
.L_x_14515:


//--------------------- .text._Z25selective_scan_bwd_kernelI32Selective_Scan_bwd_kernel_traitsILi128ELi16ELb1ELb1ELb0ELb1ELb1EfN3c107complexIfEEEEv12SSMParamsBwd --------------------------
	.section	.text._Z25selective_scan_bwd_kernelI32Selective_Scan_bwd_kernel_traitsILi128ELi16ELb1ELb1ELb0ELb1ELb1EfN3c107complexIfEEEEv12SSMParamsBwd,"ax",@progbits
	.sectioninfo	@"SHI_REGISTERS=253"
	.align	128
        .global         _Z25selective_scan_bwd_kernelI32Selective_Scan_bwd_kernel_traitsILi128ELi16ELb1ELb1ELb0ELb1ELb1EfN3c107complexIfEEEEv12SSMParamsBwd
        .type           _Z25selective_scan_bwd_kernelI32Selective_Scan_bwd_kernel_traitsILi128ELi16ELb1ELb1ELb0ELb1ELb1EfN3c107complexIfEEEEv12SSMParamsBwd,@function
        .size           _Z25selective_scan_bwd_kernelI32Selective_Scan_bwd_kernel_traitsILi128ELi16ELb1ELb1ELb0ELb1ELb1EfN3c107complexIfEEEEv12SSMParamsBwd,(.L_x_14518 - _Z25selective_scan_bwd_kernelI32Selective_Scan_bwd_kernel_traitsILi128ELi16ELb1ELb1ELb0ELb1ELb1EfN3c107complexIfEEEEv12SSMParamsBwd)
        .other          _Z25selective_scan_bwd_kernelI32Selective_Scan_bwd_kernel_traitsILi128ELi16ELb1ELb1ELb0ELb1ELb1EfN3c107complexIfEEEEv12SSMParamsBwd,@"STO_CUDA_ENTRY STV_DEFAULT"
_Z25selective_scan_bwd_kernelI32Selective_Scan_bwd_kernel_traitsILi128ELi16ELb1ELb1ELb0ELb1ELb1EfN3c107complexIfEEEEv12SSMParamsBwd:
.text._Z25selective_scan_bwd_kernelI32Selective_Scan_bwd_kernel_traitsILi128ELi16ELb1ELb1ELb0ELb1ELb1EfN3c107complexIfEEEEv12SSMParamsBwd:
        /* <DEDUP_REMOVED lines=15> */
[----:B------:R-:W-:Y:S02]  /*00f0*/  UMOV UR30, URZ ;  /* 0x0000003f001e7c82 */ /* 0x000fe40008000000 */
        /* <DEDUP_REMOVED lines=14> */
[----:B------:R-:W-:Y:S02]  /*01e0*/  ULDC.64 UR34, c[0x0][0x348] ;  /* 0x0000d20000227ab9 */ /* 0x000fe40000000a00 */
[----:B------:R-:W-:Y:S01]  /*01f0*/  UMOV UR32, URZ ;  /* 0x0000003f00207c82 */ /* 0x000fe20008000000 */
[----:B------:R-:W4:Y:S01]  /*0200*/  @P1 LDG.E R4, [R4.64] ;  /* 0x0000001a04041981 */ /* 0x000f22000c1e1900 */
[----:B-1----:R-:W-:Y:S01]  /*0210*/  USHF.R.S32.HI UR13, URZ, 0x1f, UR12 ;  /* 0x0000001f3f0d7899 */ /* 0x002fe2000801140c */
[----:B------:R-:W-:Y:S01]  /*0220*/  HFMA2.MMA R179, -RZ, RZ, 0, 0 ;  /* 0x00000000ffb37435 */ /* 0x000fe200000001ff */
[----:B------:R-:W-:Y:S01]  /*0230*/  UISETP.NE.U32.AND UP0, UPT, URZ, UR4, UPT ;  /* 0x000000043f00728c */ /* 0x000fe2000bf05070 */
[----:B------:R-:W-:Y:S01]  /*0240*/  MOV R177, RZ ;  /* 0x000000ff00b17202 */ /* 0x000fe20000000f00 */
[----:B------:R-:W-:Y:S02]  /*0250*/  UIMAD UR4, UR13, UR6, URZ ;  /* 0x000000060d0472a4 */ /* 0x000fe4000f8e023f */
[----:B------:R-:W-:-:S02]  /*0260*/  UIMAD.WIDE.U32 UR8, UR12, UR6, URZ ;  /* 0x000000060c0872a5 */ /* 0x000fc4000f8e003f */
[----:B------:R-:W-:Y:S02]  /*0270*/  UIMAD UR4, UR12, UR7, UR4 ;  /* 0x000000070c0472a4 */ /* 0x000fe4000f8e0204 */
[----:B------:R-:W-:Y:S02]  /*0280*/  UISETP.NE.AND.EX UP0, UPT, URZ, UR5, UPT, UP0 ;  /* 0x000000053f00728c */ /* 0x000fe4000bf05300 */
[----:B------:R-:W-:Y:S01]  /*0290*/  ULDC.64 UR6, c[0x0][0x1e0] ;  /* 0x0000780000067ab9 */ /* 0x000fe20000000a00 */
[----:B0-----:R-:W0:Y:S01]  /*02a0*/  I2F.RP R0, UR29 ;  /* 0x0000001d00007d06 */ /* 0x001e220008209400 */
[----:B------:R-:W-:Y:S02]  /*02b0*/  UIMAD UR5, UR13, UR6, URZ ;  /* 0x000000060d0572a4 */ /* 0x000fe4000f8e023f */
[----:B------:R-:W-:Y:S02]  /*02c0*/  UISETP.NE.U32.AND UP1, UPT, URZ, UR24, UPT ;  /* 0x000000183f00728c */ /* 0x000fe4000bf25070 */
[----:B------:R-:W-:-:S02]  /*02d0*/  UIMAD UR22, UR12, UR7, UR5 ;  /* 0x000000070c1672a4 */ /* 0x000fc4000f8e0205 */
[----:B------:R-:W-:Y:S02]  /*02e0*/  UISETP.NE.AND.EX UP1, UPT, URZ, UR25, UPT, UP1 ;  /* 0x000000193f00728c */ /* 0x000fe4000bf25310 */
[----:B------:R-:W-:Y:S02]  /*02f0*/  UIMAD UR20, UR13, UR18, URZ ;  /* 0x000000120d1472a4 */ /* 0x000fe4000f8e023f */
[----:B------:R-:W-:Y:S02]  /*0300*/  UIMAD.WIDE.U32 UR16, UR12, UR18, URZ ;  /* 0x000000120c1072a5 */ /* 0x000fe4000f8e003f */
[----:B------:R-:W-:Y:S02]  /*0310*/  UIMAD UR20, UR12, UR19, UR20 ;  /* 0x000000130c1472a4 */ /* 0x000fe4000f8e0214 */
[----:B------:R-:W-:Y:S01]  /*0320*/  UIMAD.WIDE.U32 UR14, UR12, UR6, URZ ;  /* 0x000000060c0e72a5 */ /* 0x000fe2000f8e003f */
[----:B0-----:R-:W2:Y:S01]  /*0330*/  MUFU.RCP R0, R0 ;  /* 0x0000000000007308 */ /* 0x001ea20000001000 */
[----:B------:R-:W-:-:S02]  /*0340*/  ULDC.64 UR18, c[0x0][0x190] ;  /* 0x0000640000127ab9 */ /* 0x000fc40000000a00 */
[----:B------:R-:W-:Y:S02]  /*0350*/  @UP1 ULEA UR30, UP3, UR10, UR24, 0x2 ;  /* 0x000000180a1e1291 */ /* 0x000fe4000f86103f */
[----:B------:R-:W-:Y:S02]  /*0360*/  UIMAD.WIDE.U32 UR6, UR12, UR18, URZ ;  /* 0x000000120c0672a5 */ /* 0x000fe4000f8e003f */
[----:B------:R-:W-:Y:S02]  /*0370*/  UIMAD UR18, UR13, UR18, URZ ;  /* 0x000000120d1272a4 */ /* 0x000fe4000f8e023f */
[----:B------:R-:W-:Y:S02]  /*0380*/  @UP1 ULEA.HI.X UR31, UR10, UR25, UR11, 0x2, UP3 ;  /* 0x000000190a1f1291 */ /* 0x000fe400098f140b */
[----:B------:R-:W-:Y:S02]  /*0390*/  UIMAD UR18, UR12, UR19, UR18 ;  /* 0x000000130c1272a4 */ /* 0x000fe4000f8e0212 */
[----:B------:R-:W-:-:S02]  /*03a0*/  ULDC.64 UR24, c[0x0][0x1d8] ;  /* 0x0000760000187ab9 */ /* 0x000fc40000000a00 */
[----:B------:R-:W-:Y:S01]  /*03b0*/  UIMAD UR19, UR11, UR24, URZ ;  /* 0x000000180b1372a4 */ /* 0x000fe2000f8e023f */
[----:B--2---:R-:W-:Y:S01]  /*03c0*/  IADD3 R2, R0, 0xffffffe, RZ ;  /* 0x0ffffffe00027810 */ /* 0x004fe20007ffe0ff */
[----:B------:R-:W-:Y:S01]  /*03d0*/  UIADD3 UR9, UR9, UR4, URZ ;  /* 0x0000000409097290 */ /* 0x000fe2000fffe03f */
[----:B------:R-:W-:Y:S01]  /*03e0*/  IABS R0, UR10 ;  /* 0x0000000a00007c13 */ /* 0x000fe20008000000 */
[----:B------:R-:W-:Y:S02]  /*03f0*/  UISETP.NE.U32.AND UP2, UPT, URZ, UR34, UPT ;  /* 0x000000223f00728c */ /* 0x000fe4000bf45070 */
[----:B------:R-:W-:Y:S01]  /*0400*/  UMOV UR4, URZ ;  /* 0x0000003f00047c82 */ /* 0x000fe20008000000 */
[----:B------:R-:W0:Y:S01]  /*0410*/  F2I.FTZ.U32.TRUNC.NTZ R2, R2 ;  /* 0x0000000200027305 */ /* 0x000e22000021f000 */
[----:B------:R-:W1:Y:S01]  /*0420*/  R2UR UR21, R0 ;  /* 0x00000000001573c2 */ /* 0x000e6200000e0000 */
[----:B------:R-:W-:Y:S02]  /*0430*/  UIMAD UR19, UR10, UR25, UR19 ;  /* 0x000000190a1372a4 */ /* 0x000fe4000f8e0213 */
[----:B------:R-:W-:-:S02]  /*0440*/  UIMAD.WIDE.U32 UR8, UR10, UR24, UR8 ;  /* 0x000000180a0872a5 */ /* 0x000fc4000f8e0008 */
[----:B------:R-:W-:Y:S02]  /*0450*/  UIADD3 UR15, UR15, UR22, URZ ;  /* 0x000000160f0f7290 */ /* 0x000fe4000fffe03f */
[----:B------:R-:W-:Y:S02]  /*0460*/  ULDC.64 UR24, c[0x0][0x1e8] ;  /* 0x00007a0000187ab9 */ /* 0x000fe40000000a00 */
[----:B------:R-:W-:Y:S02]  /*0470*/  UIMAD UR22, UR11, UR24, URZ ;  /* 0x000000180b1672a4 */ /* 0x000fe4000f8e023f */
[----:B------:R-:W-:Y:S02]  /*0480*/  UISETP.NE.AND.EX UP2, UPT, URZ, UR35, UPT, UP2 ;  /* 0x000000233f00728c */ /* 0x000fe4000bf45320 */
[----:B------:R-:W-:Y:S01]  /*0490*/  UIMAD UR28, UR10, UR25, UR22 ;  /* 0x000000190a1c72a4 */ /* 0x000fe2000f8e0216 */
[----:B0-----:R-:W0:Y:S01]  /*04a0*/  R2UR UR5, R2 ;  /* 0x00000000020573c2 */ /* 0x001e2200000e0000 */
[----:B------:R-:W-:-:S02]  /*04b0*/  UMOV UR33, URZ ;  /* 0x0000003f00217c82 */ /* 0x000fc40008000000 */
[----:B------:R-:W-:Y:S02]  /*04c0*/  ULDC UR25, c[0x0][0x174] ;  /* 0x00005d0000197ab9 */ /* 0x000fe40000000800 */
[----:B------:R-:W-:-:S03]  /*04d0*/  ULDC.64 UR36, c[0x0][0x280] ;  /* 0x0000a00000247ab9 */ /* 0x000fc60000000a00 */
[----:B------:R-:W-:Y:S02]  /*04e0*/  @UP2 ULEA UR32, UP1, UR10, UR34, 0x2 ;  /* 0x000000220a202291 */ /* 0x000fe4000f82103f */
[----:B------:R-:W-:Y:S02]  /*04f0*/  UIMAD.WIDE.U32 UR14, UR10, UR24, UR14 ;  /* 0x000000180a0e72a5 */ /* 0x000fe4000f8e000e */
[----:B------:R-:W-:Y:S02]  /*0500*/  @UP2 ULEA.HI.X UR33, UR10, UR35, UR11, 0x2, UP1 ;  /* 0x000000230a212291 */ /* 0x000fe400088f140b */
[----:B------:R-:W-:Y:S02]  /*0510*/  UIADD3 UR7, UR7, UR18, URZ ;  /* 0x0000001207077290 */ /* 0x000fe4000fffe03f */
[----:B------:R-:W-:Y:S02]  /*0520*/  ULDC UR35, c[0x0][0x178] ;  /* 0x00005e0000237ab9 */ /* 0x000fe40000000800 */
[----:B0-----:R-:W-:-:S04]  /*0530*/  UIADD3 UR23, URZ, -UR5, URZ ;  /* 0x800000053f177290 */ /* 0x001fc8000fffe03f */
[----:B------:R-:W-:-:S04]  /*0540*/  UIMAD UR23, UR23, UR29, URZ ;  /* 0x0000001d171772a4 */ /* 0x000fc8000f8e023f */
[----:B------:R-:W-:Y:S02]  /*0550*/  UIMAD.WIDE.U32 UR4, UR5, UR23, UR4 ;  /* 0x00000017050472a5 */ /* 0x000fe4000f8e0004 */
[----:B------:R-:W-:Y:S02]  /*0560*/  ULEA UR23, UR25, 0xfffff800, 0xb ;  /* 0xfffff80019177891 */ /* 0x000fe4000f8e583f */
[----:B-1----:R-:W-:Y:S02]  /*0570*/  UIMAD.WIDE.U32 UR4, UR5, UR21, URZ ;  /* 0x00000015050472a5 */ /* 0x002fe4000f8e003f */
[----:B------:R-:W-:-:S05]  /*0580*/  USHF.R.S32.HI UR24, URZ, 0x1f, UR23 ;  /* 0x0000001f3f187899 */ /* 0x000fca0008011417 */
[----:B------:R-:W-:Y:S02]  /*0590*/  UMOV UR22, UR5 ;  /* 0x0000000500167c82 */ /* 0x000fe40008000000 */
[----:B------:R-:W-:Y:S02]  /*05a0*/  UIADD3 UR4, -UR22, URZ, URZ ;  /* 0x0000003f16047290 */ /* 0x000fe4000fffe13f */
[----:B------:R-:W-:Y:S02]  /*05b0*/  UIADD3 UR5, UR17, UR20, URZ ;  /* 0x0000001411057290 */ /* 0x000fe4000fffe03f */
[----:B------:R-:W-:Y:S02]  /*05c0*/  UIMAD UR21, UR29, UR4, UR21 ;  /* 0x000000041d1572a4 */ /* 0x000fe4000f8e0215 */
[----:B------:R-:W-:Y:S02]  /*05d0*/  UIMAD UR4, UR11, UR36, URZ ;  /* 0x000000240b0472a4 */ /* 0x000fe4000f8e023f */
[----:B------:R-:W-:-:S02]  /*05e0*/  UISETP.GT.U32.AND UP1, UPT, UR29, UR21, UPT ;  /* 0x000000151d00728c */ /* 0x000fc4000bf24070 */
[----:B------:R-:W-:Y:S02]  /*05f0*/  UIADD3 UR17, UP2, UR23, UR8, URZ ;  /* 0x0000000817117290 */ /* 0x000fe4000ff5e03f */
[----:B------:R-:W-:Y:S02]  /*0600*/  UIMAD UR34, UR10, UR37, UR4 ;  /* 0x000000250a2272a4 */ /* 0x000fe4000f8e0204 */
[----:B------:R-:W-:Y:S02]  /*0610*/  UIADD3.X UR19, UR24, UR9, UR19, UP2, !UPT ;  /* 0x0000000918137290 */ /* 0x000fe400097fe413 */
[----:B------:R-:W-:Y:S02]  /*0620*/  UMOV UR4, UR16 ;  /* 0x0000001000047c82 */ /* 0x000fe40008000000 */
[----:B------:R-:W-:Y:S02]  /*0630*/  UIMAD.WIDE.U32 UR4, UR10, UR36, UR4 ;  /* 0x000000240a0472a5 */ /* 0x000fe4000f8e0004 */
[----:B------:R-:W-:-:S02]  /*0640*/  @!UP1 UIADD3 UR21, UR21, -UR29, URZ ;  /* 0x8000001d15159290 */ /* 0x000fc4000fffe03f */
[----:B------:R-:W-:Y:S02]  /*0650*/  ULDC.64 UR36, c[0x0][0x240] ;  /* 0x0000900000247ab9 */ /* 0x000fe40000000a00 */
[----:B------:R-:W-:Y:S02]  /*0660*/  UISETP.GE.U32.AND UP2, UPT, UR21, UR29, UPT ;  /* 0x0000001d1500728c */ /* 0x000fe4000bf46070 */
[----:B------:R-:W-:Y:S02]  /*0670*/  ULEA UR16, UP3, UR17, UR36, 0x2 ;  /* 0x0000002411107291 */ /* 0x000fe4000f86103f */
[----:B------:R-:W-:Y:S02]  /*0680*/  ULOP3.LUT UR8, UR10, UR35, URZ, 0x3c, !UPT ;  /* 0x000000230a087292 */ /* 0x000fe4000f8e3c3f */
[----:B------:R-:W-:Y:S02]  /*0690*/  UIADD3 UR9, UP4, UR23, UR14, URZ ;  /* 0x0000000e17097290 */ /* 0x000fe4000ff9e03f */
[----:B------:R-:W-:-:S02]  /*06a0*/  @!UP1 UIADD3 UR22, UR22, 0x1, URZ ;  /* 0x0000000116169890 */ /* 0x000fc4000fffe03f */
[----:B------:R-:W-:Y:S02]  /*06b0*/  ULEA.HI.X UR17, UR17, UR37, UR19, 0x2, UP3 ;  /* 0x0000002511117291 */ /* 0x000fe400098f1413 */
[----:B------:R-:W-:Y:S02]  /*06c0*/  UISETP.GE.AND UP3, UPT, UR8, URZ, UPT ;  /* 0x0000003f0800728c */ /* 0x000fe4000bf66270 */
        /* <DEDUP_REMOVED lines=48> */
[----:B------:R-:W-:-:S02]  /*09d0*/  UMOV UR35, UR9 ;  /* 0x0000000900237c82 */ /* 0x000fc40008000000 */
[----:B------:R-:W-:Y:S02]  /*09e0*/  UMOV UR19, UR23 ;  /* 0x0000001700137c82 */ /* 0x000fe40008000000 */
[----:B------:R-:W-:Y:S01]  /*09f0*/  UMOV UR6, URZ ;  /* 0x0000003f00067c82 */ /* 0x000fe20008000000 */
[----:B---3--:R-:W-:-:S04]  /*0a00*/  SHF.R.S32.HI R0, RZ, 0x1f, R7 ;  /* 0x0000001fff007819 */ /* 0x008fc80000011407 */
[----:B------:R-:W-:-:S04]  /*0a10*/  LEA.HI R0, R0, R7, RZ, 0x5 ;  /* 0x0000000700007211 */ /* 0x000fc800078f28ff */
[----:B----4-:R-:W-:Y:S02]  /*0a20*/  SHF.R.S32.HI R174, RZ, 0x5, R0 ;  /* 0x00000005ffae7819 */ /* 0x010fe40000011400 */
.L_x_3474:
[----:B------:R-:W-:Y:S01]  /*0a30*/  BAR.SYNC.DEFER_BLOCKING 0x0 ;  /* 0x0000000000007b1d */ /* 0x000fe20000010000 */
[----:B------:R-:W-:Y:S02]  /*0a40*/  SHF.L.U32 R17, R7, 0x2, RZ ;  /* 0x0000000207117819 */ /* 0x000fe400000006ff */
[----:B------:R-:W-:Y:S02]  /*0a50*/  MOV R2, UR16 ;  /* 0x0000001000027c02 */ /* 0x000fe40008000f00 */
[----:B------:R-:W-:Y:S02]  /*0a60*/  LOP3.LUT R17, R17, 0xffffff80, RZ, 0xc0, !PT ;  /* 0xffffff8011117812 */ /* 0x000fe400078ec0ff */
[----:B0-----:R-:W-:Y:S02]  /*0a70*/  MOV R3, UR17 ;  /* 0x0000001100037c02 */ /* 0x001fe40008000f00 */
        /* <DEDUP_REMOVED lines=12> */
[----:B-----5:R-:W-:Y:S04]  /*0b40*/  STS.128 [R175.X16+0x400], R20 ;  /* 0x00040014af007388 */ /* 0x020fe8000000cc00 */
[----:B--2---:R0:W-:Y:S01]  /*0b50*/  STS.128 [R175.X16+0x600], R24 ;  /* 0x00060018af007388 */ /* 0x0041e2000000cc00 */
[----:B------:R-:W-:-:S06]  /*0b60*/  NOP ;  /* 0x0000000000007918 */ /* 0x000fcc0000000000 */
[----:B------:R-:W-:Y:S04]  /*0b70*/  LDS.128 R116, [R173.X16] ;  /* 0x00000000ad747984 */ /* 0x000fe8000000cc00 */
[----:B------:R-:W-:Y:S04]  /*0b80*/  LDS.128 R112, [R173.X16+0x10] ;  /* 0x00001000ad707984 */ /* 0x000fe8000000cc00 */
[----:B------:R-:W-:Y:S04]  /*0b90*/  LDS.128 R108, [R173.X16+0x20] ;  /* 0x00002000ad6c7984 */ /* 0x000fe8000000cc00 */
[----:B------:R-:W-:Y:S04]  /*0ba0*/  LDS.128 R104, [R173.X16+0x30] ;  /* 0x00003000ad687984 */ /* 0x000fe8000000cc00 */
[----:B------:R-:W-:Y:S06]  /*0bb0*/  BAR.SYNC.DEFER_BLOCKING 0x0 ;  /* 0x0000000000007b1d */ /* 0x000fec0000010000 */
[----:B------:R-:W2:Y:S04]  /*0bc0*/  LDG.E.128 R28, [R4.64] ;  /* 0x0000001a041c7981 */ /* 0x000ea8000c1e1d00 */
[----:B0-----:R-:W3:Y:S04]  /*0bd0*/  LDG.E.128 R24, [R4.64+0x200] ;  /* 0x0002001a04187981 */ /* 0x001ee8000c1e1d00 */
[----:B------:R-:W4:Y:S04]  /*0be0*/  LDG.E.128 R32, [R4.64+0x400] ;  /* 0x0004001a04207981 */ /* 0x000f28000c1e1d00 */
[----:B------:R-:W5:Y:S01]  /*0bf0*/  LDG.E.128 R36, [R4.64+0x600] ;  /* 0x0006001a04247981 */ /* 0x000f62000c1e1d00 */
[----:B------:R-:W-:-:S02]  /*0c00*/  MOV R8, UR18 ;  /* 0x0000001200087c02 */ /* 0x000fc40008000f00 */
[----:B------:R-:W-:-:S05]  /*0c10*/  MOV R9, UR19 ;  /* 0x0000001300097c02 */ /* 0x000fca0008000f00 */
[----:B------:R-:W-:Y:S01]  /*0c20*/  IMAD.WIDE R8, R18, 0x10, R8 ;  /* 0x0000001012087825 */ /* 0x000fe200078e0208 */
[----:B--2---:R0:W-:Y:S04]  /*0c30*/  STS.128 [R175.X16], R28 ;  /* 0x0000001caf007388 */ /* 0x0041e8000000cc00 */
[----:B---3--:R2:W-:Y:S04]  /*0c40*/  STS.128 [R175.X16+0x200], R24 ;  /* 0x00020018af007388 */ /* 0x0085e8000000cc00 */
        /* <DEDUP_REMOVED lines=8> */
[----:B0-----:R0:W5:Y:S04]  /*0cd0*/  LDG.E.128 R28, [R8.64] ;  /* 0x0000001a081c7981 */ /* 0x001168000c1e1d00 */
[----:B--2---:R0:W2:Y:S04]  /*0ce0*/  LDG.E.128 R24, [R8.64+0x200] ;  /* 0x0002001a08187981 */ /* 0x0040a8000c1e1d00 */
[----:B---3--:R0:W3:Y:S04]  /*0cf0*/  LDG.E.128 R32, [R8.64+0x400] ;  /* 0x0004001a08207981 */ /* 0x0080e8000c1e1d00 */
[----:B----4-:R0:W4:Y:S01]  /*0d00*/  LDG.E.128 R36, [R8.64+0x600] ;  /* 0x0006001a08247981 */ /* 0x010122000c1e1d00 */
        /* <DEDUP_REMOVED lines=14> */
[----:B0-----:R-:W-:Y:S01]  /*0df0*/  FADD.FTZ R8, R46, UR5 ;  /* 0x000000052e087e21 */ /* 0x001fe20008010000 */
        /* <DEDUP_REMOVED lines=23> */
[C---:B------:R-:W-:Y:S02]  /*0f70*/  FFMA.FTZ R11, R10.reuse, R11, -0.13229703903198242188 ;  /* 0xbe0778e00a0b7423 */ /* 0x040fe4000001000b */
        /* <DEDUP_REMOVED lines=16> */
.L_x_3340:
[----:B------:R-:W-:Y:S05]  /*1080*/  BSYNC B0 ;  /* 0x0000000000007941 */ /* 0x000fea0003800000 */
.L_x_3339:
        /* <DEDUP_REMOVED lines=35> */
.L_x_3342:
[----:B------:R-:W-:Y:S05]  /*12c0*/  BSYNC B0 ;  /* 0x0000000000007941 */ /* 0x000fea0003800000 */
.L_x_3341:
        /* <DEDUP_REMOVED lines=35> */
.L_x_3344:
[----:B------:R-:W-:Y:S05]  /*1500*/  BSYNC B0 ;  /* 0x0000000000007941 */ /* 0x000fea0003800000 */
.L_x_3343:
        /* <DEDUP_REMOVED lines=35> */
.L_x_3346:
[----:B------:R-:W-:Y:S05]  /*1740*/  BSYNC B0 ;  /* 0x0000000000007941 */ /* 0x000fea0003800000 */
.L_x_3345:
        /* <DEDUP_REMOVED lines=35> */
.L_x_3348:
[----:B------:R-:W-:Y:S05]  /*1980*/  BSYNC B0 ;  /* 0x0000000000007941 */ /* 0x000fea0003800000 */
.L_x_3347:
        /* <DEDUP_REMOVED lines=35> */
.L_x_3350:
[----:B------:R-:W-:Y:S05]  /*1bc0*/  BSYNC B0 ;  /* 0x0000000000007941 */ /* 0x000fea0003800000 */
.L_x_3349:
        /* <DEDUP_REMOVED lines=35> */
.L_x_3352:
[----:B------:R-:W-:Y:S05]  /*1e00*/  BSYNC B0 ;  /* 0x0000000000007941 */ /* 0x000fea0003800000 */
.L_x_3351:
        /* <DEDUP_REMOVED lines=35> */
.L_x_3354:
[----:B------:R-:W-:Y:S05]  /*2040*/  BSYNC B0 ;  /* 0x0000000000007941 */ /* 0x000fea0003800000 */
.L_x_3353:
        /* <DEDUP_REMOVED lines=35> */
.L_x_3356:
[----:B------:R-:W-:Y:S05]  /*2280*/  BSYNC B0 ;  /* 0x0000000000007941 */ /* 0x000fea0003800000 */
.L_x_3355:
        /* <DEDUP_REMOVED lines=34> */
.L_x_3358:
[----:B------:R-:W-:Y:S05]  /*24b0*/  BSYNC B0 ;  /* 0x0000000000007941 */ /* 0x000fea0003800000 */
.L_x_3357:
        /* <DEDUP_REMOVED lines=33> */
.L_x_3360:
[----:B------:R-:W-:Y:S05]  /*26d0*/  BSYNC B0 ;  /* 0x0000000000007941 */ /* 0x000fea0003800000 */
.L_x_3359:
        /* <DEDUP_REMOVED lines=33> */
.L_x_3362:
[----:B------:R-:W-:Y:S05]  /*28f0*/  BSYNC B0 ;  /* 0x0000000000007941 */ /* 0x000fea0003800000 */
.L_x_3361:
        /* <DEDUP_REMOVED lines=33> */
.L_x_3364:
[----:B------:R-:W-:Y:S05]  /*2b10*/  BSYNC B0 ;  /* 0x0000000000007941 */ /* 0x000fea0003800000 */
.L_x_3363:
        /* <DEDUP_REMOVED lines=33> */
.L_x_3366:
[----:B------:R-:W-:Y:S05]  /*2d30*/  BSYNC B0 ;  /* 0x0000000000007941 */ /* 0x000fea0003800000 */
.L_x_3365:
        /* <DEDUP_REMOVED lines=33> */
.L_x_3368:
[----:B------:R-:W-:Y:S05]  /*2f50*/  BSYNC B0 ;  /* 0x0000000000007941 */ /* 0x000fea0003800000 */
.L_x_3367:
        /* <DEDUP_REMOVED lines=33> */
.L_x_3370:
[----:B------:R-:W-:Y:S05]  /*3170*/  BSYNC B0 ;  /* 0x0000000000007941 */ /* 0x000fea0003800000 */
.L_x_3369:
[----:B------:R-:W-:Y:S01]  /*3180*/  ULEA UR36, UR22, 0xfffff800, 0xb ;  /* 0xfffff80016247891 */ /* 0x000fe2000f8e583f */
[----:B0-----:R-:W-:Y:S01]  /*3190*/  LDS.128 R28, [R173.X16+0x10] ;  /* 0x00001000ad1c7984 */ /* 0x001fe2000000cc00 */
[----:B------:R-:W-:Y:S02]  /*31a0*/  ULDC.64 UR8, c[0x0][0x1f0] ;  /* 0x00007c0000087ab9 */ /* 0x000fe40000000a00 */
[----:B------:R-:W-:Y:S01]  /*31b0*/  UIMAD UR7, UR13, UR8, URZ ;  /* 0x000000080d0772a4 */ /* 0x000fe2000f8e023f */
[----:B------:R-:W-:Y:S01]  /*31c0*/  LDS.128 R32, [R173.X16+0x20] ;  /* 0x00002000ad207984 */ /* 0x000fe2000000cc00 */
        /* <DEDUP_REMOVED lines=20> */
[----:B------:R-:W2:Y:S04]  /*3310*/  LDG.E.128 R44, [R36.64] ;  /* 0x0000001a242c7981 */ /* 0x000ea8000c1e1d00 */
[----:B------:R-:W3:Y:S04]  /*3320*/  LDG.E.128 R60, [R36.64+0x200] ;  /* 0x0002001a243c7981 */ /* 0x000ee8000c1e1d00 */
[----:B------:R-:W4:Y:S04]  /*3330*/  LDG.E.128 R64, [R36.64+0x400] ;  /* 0x0004001a24407981 */ /* 0x000f28000c1e1d00 */
[----:B------:R-:W5:Y:S01]  /*3340*/  LDG.E.128 R68, [R36.64+0x600] ;  /* 0x0006001a24447981 */ /* 0x000f62000c1e1d00 */
        /* <DEDUP_REMOVED lines=22> */
[----:B------:R-:W1:Y:S04]  /*34b0*/  LDS.128 R52, [R173.X16+0x10] ;  /* 0x00001000ad347984 */ /* 0x000e68000000cc00 */
[----:B------:R-:W1:Y:S04]  /*34c0*/  LDS.128 R40, [R173.X16+0x20] ;  /* 0x00002000ad287984 */ /* 0x000e68000000cc00 */
[----:B------:R-:W1:Y:S04]  /*34d0*/  LDS.128 R36, [R173.X16+0x30] ;  /* 0x00003000ad247984 */ /* 0x000e68000000cc00 */
[----:B------:R-:W-:Y:S06]  /*34e0*/  BAR.SYNC.DEFER_BLOCKING 0x0 ;  /* 0x0000000000007b1d */ /* 0x000fec0000010000 */
[----:B0-----:R1:W5:Y:S04]  /*34f0*/  LDG.E.128 R44, [R48.64] ;  /* 0x0000001a302c7981 */ /* 0x001368000c1e1d00 */
[----:B--2---:R1:W2:Y:S04]  /*3500*/  LDG.E.128 R60, [R48.64+0x200] ;  /* 0x0002001a303c7981 */ /* 0x0042a8000c1e1d00 */
[----:B---3--:R1:W3:Y:S04]  /*3510*/  LDG.E.128 R64, [R48.64+0x400] ;  /* 0x0004001a30407981 */ /* 0x0082e8000c1e1d00 */
[----:B----4-:R1:W4:Y:S01]  /*3520*/  LDG.E.128 R68, [R48.64+0x600] ;  /* 0x0006001a30447981 */ /* 0x010322000c1e1d00 */
[----:B------:R-:W-:Y:S01]  /*3530*/  FMUL.FTZ R50, R57, -1.4426950216293334961 ;  /* 0xbfb8aa3b39327820 */ /* 0x000fe20000410000 */
[----:B------:R-:W-:Y:S01]  /*3540*/  LEA R17, R6, R17, 0x2 ;  /* 0x0000001106117211 */ /* 0x000fe200078e10ff */
[----:B------:R-:W-:Y:S01]  /*3550*/  FMUL.FTZ R51, R58, -1.4426950216293334961 ;  /* 0xbfb8aa3b3a337820 */ /* 0x000fe20000410000 */
[----:B------:R-:W-:Y:S01]  /*3560*/  UIMAD UR7, UR13, UR8, URZ ;  /* 0x000000080d0772a4 */ /* 0x000fe2000f8e023f */
[----:B------:R-:W-:Y:S01]  /*3570*/  FMUL.FTZ R19, R56, -1.4426950216293334961 ;  /* 0xbfb8aa3b38137820 */ /* 0x000fe20000410000 */
[----:B------:R-:W-:Y:S01]  /*3580*/  ISETP.NE.U32.AND P0, PT, RZ, c[0x0][0x270], PT ;  /* 0x00009c00ff007a0c */ /* 0x000fe20003f05070 */
[----:B------:R-:W0:Y:S01]  /*3590*/  MUFU.EX2 R50, R50 ;  /* 0x0000003200327308 */ /* 0x000e220000000800 */
[----:B------:R-:W-:Y:S01]  /*35a0*/  FMUL.FTZ R72, R59, -1.4426950216293334961 ;  /* 0xbfb8aa3b3b487820 */ /* 0x000fe20000410000 */
[----:B------:R-:W-:Y:S01]  /*35b0*/  UIMAD UR7, UR12, UR9, UR7 ;  /* 0x000000090c0772a4 */ /* 0x000fe2000f8e0207 */
[----:B-1----:R-:W-:Y:S01]  /*35c0*/  FMUL.FTZ R48, R53, -1.4426950216293334961 ;  /* 0xbfb8aa3b35307820 */ /* 0x002fe20000410000 */
[----:B------:R-:W-:Y:S01]  /*35d0*/  UIMAD.WIDE.U32 UR8, UR12, UR8, UR36 ;  /* 0x000000080c0872a5 */ /* 0x000fe2000f8e0024 */
[----:B------:R-:W-:Y:S01]  /*35e0*/  FMUL.FTZ R73, R52, -1.4426950216293334961 ;  /* 0xbfb8aa3b34497820 */ /* 0x000fe20000410000 */
[----:B------:R-:W-:Y:S01]  /*35f0*/  ISETP.NE.AND.EX P0, PT, RZ, c[0x0][0x274], PT, P0 ;  /* 0x00009d00ff007a0c */ /* 0x000fe20003f05300 */
[----:B------:R-:W-:Y:S01]  /*3600*/  FMUL.FTZ R49, R54, -1.4426950216293334961 ;  /* 0xbfb8aa3b36317820 */ /* 0x000fe20000410000 */
[----:B------:R-:W1:Y:S01]  /*3610*/  MUFU.EX2 R51, R51 ;  /* 0x0000003300337308 */ /* 0x000e620000000800 */
[----:B------:R-:W-:Y:S01]  /*3620*/  FMUL.FTZ R75, R55, -1.4426950216293334961 ;  /* 0xbfb8aa3b374b7820 */ /* 0x000fe20000410000 */
[----:B------:R-:W-:Y:S01]  /*3630*/  UIADD3 UR9, UR9, UR7, URZ ;  /* 0x0000000709097290 */ /* 0x000fe2000fffe03f */
[----:B------:R-:W-:Y:S01]  /*3640*/  FMUL.FTZ R78, R43, -1.4426950216293334961 ;  /* 0xbfb8aa3b2b4e7820 */ /* 0x000fe20000410000 */
[----:B------:R-:W-:Y:S01]  /*3650*/  UIMAD UR7, UR11, UR24, URZ ;  /* 0x000000180b0772a4 */ /* 0x000fe2000f8e023f */
[----:B------:R-:W-:Y:S01]  /*3660*/  FMUL.FTZ R77, R40, -1.4426950216293334961 ;  /* 0xbfb8aa3b284d7820 */ /* 0x000fe20000410000 */
[----:B------:R-:W-:Y:S01]  /*3670*/  UIMAD.WIDE.U32 UR8, UR10, UR24, UR8 ;  /* 0x000000180a0872a5 */ /* 0x000fe2000f8e0008 */
[----:B------:R-:W-:Y:S01]  /*3680*/  FMUL.FTZ R82, R37, -1.4426950216293334961 ;  /* 0xbfb8aa3b25527820 */ /* 0x000fe20000410000 */
[----:B------:R-:W-:Y:S01]  /*3690*/  MUFU.EX2 R48, R48 ;  /* 0x0000003000307308 */ /* 0x000fe20000000800 */
[----:B0-----:R-:W-:Y:S01]  /*36a0*/  FADD.FTZ R50, R50, 1 ;  /* 0x3f80000032327421 */ /* 0x001fe20000010000 */
[----:B------:R-:W-:Y:S01]  /*36b0*/  UIMAD UR7, UR10, UR25, UR7 ;  /* 0x000000190a0772a4 */ /* 0x000fe2000f8e0207 */
[----:B------:R-:W-:-:S02]  /*36c0*/  FMUL.FTZ R83, R39, -1.4426950216293334961 ;  /* 0xbfb8aa3b27537820 */ /* 0x000fc40000410000 */
[----:B------:R-:W-:Y:S02]  /*36d0*/  ULDC.64 UR24, c[0x0][0x338] ;  /* 0x0000ce0000187ab9 */ /* 0x000fe40000000a00 */
[----:B------:R-:W-:Y:S01]  /*36e0*/  UIADD3 UR9, UR9, UR7, URZ ;  /* 0x0000000709097290 */ /* 0x000fe2000fffe03f */
[----:B------:R-:W0:Y:S01]  /*36f0*/  MUFU.EX2 R19, R19 ;  /* 0x0000001300137308 */ /* 0x000e220000000800 */
[----:B-1----:R-:W-:Y:S01]  /*3700*/  FADD.FTZ R51, R51, 1 ;  /* 0x3f80000033337421 */ /* 0x002fe20000010000 */
[----:B------:R-:W-:-:S04]  /*3710*/  ULEA UR7, UP0, UR8, UR24, 0x2 ;  /* 0x0000001808077291 */ /* 0x000fc8000f80103f */
[----:B------:R-:W-:Y:S02]  /*3720*/  ULEA.HI.X UR8, UR8, UR25, UR9, 0x2, UP0 ;  /* 0x0000001908087291 */ /* 0x000fe400080f1409 */
[----:B------:R1:W0:Y:S08]  /*3730*/  MUFU.EX2 R74, R72 ;  /* 0x00000048004a7308 */ /* 0x0002300000000800 */
[----:B------:R0:W0:Y:S01]  /*3740*/  MUFU.EX2 R76, R73 ;  /* 0x00000049004c7308 */ /* 0x0000220000000800 */
[----:B-1----:R-:W-:-:S02]  /*3750*/  FMUL.FTZ R72, R41, -1.4426950216293334961 ;  /* 0xbfb8aa3b29487820 */ /* 0x002fc40000410000 */
[----:B0-----:R-:W-:-:S05]  /*3760*/  FADD.FTZ R19, R19, 1 ;  /* 0x3f80000013137421 */ /* 0x001fca0000010000 */
[----:B------:R0:W1:Y:S01]  /*3770*/  MUFU.EX2 R79, R49 ;  /* 0x00000031004f7308 */ /* 0x0000620000000800 */
[----:B------:R-:W-:Y:S02]  /*3780*/  FMUL.FTZ R73, R42, -1.4426950216293334961 ;  /* 0xbfb8aa3b2a497820 */ /* 0x000fe40000410000 */
[----:B------:R-:W-:-:S05]  /*3790*/  FADD.FTZ R74, R74, 1 ;  /* 0x3f8000004a4a7421 */ /* 0x000fca0000010000 */
[----:B------:R-:W-:Y:S01]  /*37a0*/  MUFU.EX2 R80, R75 ;  /* 0x0000004b00507308 */ /* 0x000fe20000000800 */
[----:B0-----:R-:W-:Y:S02]  /*37b0*/  FMUL.FTZ R49, R36, -1.4426950216293334961 ;  /* 0xbfb8aa3b24317820 */ /* 0x001fe40000410000 */
[----:B------:R-:W-:-:S05]  /*37c0*/  FADD.FTZ R76, R76, 1 ;  /* 0x3f8000004c4c7421 */ /* 0x000fca0000010000 */
[----:B------:R-:W0:Y:S01]  /*37d0*/  MUFU.EX2 R89, R72 ;  /* 0x0000004800597308 */ /* 0x000e220000000800 */
[----:B-1----:R-:W-:-:S07]  /*37e0*/  FADD.FTZ R79, R79, 1 ;  /* 0x3f8000004f4f7421 */ /* 0x002fce0000010000 */
[----:B------:R1:W0:Y:S08]  /*37f0*/  MUFU.EX2 R92, R78 ;  /* 0x0000004e005c7308 */ /* 0x0002300000000800 */
[----:B------:R-:W0:Y:S01]  /*3800*/  MUFU.EX2 R93, R49 ;  /* 0x00000031005d7308 */ /* 0x000e220000000800 */
[----:B-1----:R-:W-:Y:S02]  /*3810*/  FADD.FTZ R78, R48, 1 ;  /* 0x3f800000304e7421 */ /* 0x002fe40000010000 */
[----:B0-----:R-:W-:-:S05]  /*3820*/  FADD.FTZ R89, R89, 1 ;  /* 0x3f80000059597421 */ /* 0x001fca0000010000 */
[----:B------:R-:W-:Y:S01]  /*3830*/  MUFU.RCP R72, R50 ;  /* 0x0000003200487308 */ /* 0x000fe20000001000 */
[----:B------:R-:W-:-:S07]  /*3840*/  FADD.FTZ R92, R92, 1 ;  /* 0x3f8000005c5c7421 */ /* 0x000fce0000010000 */
[----:B------:R-:W-:Y:S01]  /*3850*/  MUFU.RCP R75, R51 ;  /* 0x00000033004b7308 */ /* 0x000fe20000001000 */
[----:B------:R-:W-:-:S07]  /*3860*/  FADD.FTZ R93, R93, 1 ;  /* 0x3f8000005d5d7421 */ /* 0x000fce0000010000 */
[----:B------:R0:W-:Y:S08]  /*3870*/  MUFU.EX2 R81, R77 ;  /* 0x0000004d00517308 */ /* 0x0001f00000000800 */
[----:B------:R-:W1:Y:S01]  /*3880*/  MUFU.EX2 R91, R73 ;  /* 0x00000049005b7308 */ /* 0x000e620000000800 */
[----:B0-----:R-:W-:-:S07]  /*3890*/  FMUL.FTZ R77, R38, -1.4426950216293334961 ;  /* 0xbfb8aa3b264d7820 */ /* 0x001fce0000410000 */
[----:B------:R0:W1:Y:S08]  /*38a0*/  MUFU.RCP R73, R19 ;  /* 0x0000001300497308 */ /* 0x0000700000001000 */
[----:B------:R-:W1:Y:S01]  /*38b0*/  MUFU.EX2 R95, R77 ;  /* 0x0000004d005f7308 */ /* 0x000e620000000800 */
[----:B0-----:R-:W-:Y:S01]  /*38c0*/  MOV R19, c[0x0][0x16c] ;  /* 0x00005b0000137a02 */ /* 0x001fe20000000f00 */
[----:B-1----:R-:W-:-:S03]  /*38d0*/  FADD.FTZ R91, R91, 1 ;  /* 0x3f8000005b5b7421 */ /* 0x002fc60000010000 */
[----:B------:R-:W-:-:S03]  /*38e0*/  ISETP.GE.AND P1, PT, R19, 0x1, PT ;  /* 0x000000011300780c */ /* 0x000fc60003f26270 */
[----:B------:R0:W-:Y:S01]  /*38f0*/  MUFU.RCP R77, R76 ;  /* 0x0000004c004d7308 */ /* 0x0001e20000001000 */
[----:B------:R-:W-:-:S07]  /*3900*/  FADD.FTZ R19, -R73, 1 ;  /* 0x3f80000049137421 */ /* 0x000fce0000010100 */
[----:B------:R-:W-:Y:S01]  /*3910*/  MUFU.RCP R74, R74 ;  /* 0x0000004a004a7308 */ /* 0x000fe20000001000 */
[----:B0-----:R-:W-:Y:S02]  /*3920*/  FADD.FTZ R76, R80, 1 ;  /* 0x3f800000504c7421 */ /* 0x001fe40000010000 */
[----:B------:R-:W-:Y:S02]  /*3930*/  FMUL.FTZ R80, R57, R72 ;  /* 0x0000004839507220 */ /* 0x000fe40000410000 */
[----:B------:R-:W-:-:S03]  /*3940*/  FADD.FTZ R95, R95, 1 ;  /* 0x3f8000005f5f7421 */ /* 0x000fc60000010000 */
[----:B------:R-:W0:Y:S08]  /*3950*/  MUFU.RCP R78, R78 ;  /* 0x0000004e004e7308 */ /* 0x000e300000001000 */
[----:B------:R-:W1:Y:S08]  /*3960*/  MUFU.RCP R79, R79 ;  /* 0x0000004f004f7308 */ /* 0x000e700000001000 */
[----:B------:R-:W1:Y:S01]  /*3970*/  MUFU.RCP R76, R76 ;  /* 0x0000004c004c7308 */ /* 0x000e620000001000 */
[----:B0-----:R-:W-:-:S04]  /*3980*/  FMUL.FTZ R84, R53, R78 ;  /* 0x0000004e35547220 */ /* 0x001fc80000410000 */
[----:B------:R-:W-:-:S03]  /*3990*/  FMUL.FTZ R120, R29, R84 ;  /* 0x000000541d787220 */ /* 0x000fc60000410000 */
[----:B------:R0:W0:Y:S01]  /*39a0*/  MUFU.EX2 R94, R82 ;  /* 0x00000052005e7308 */ /* 0x0000220000000800 */
[----:B-1----:R-:W-:-:S04]  /*39b0*/  FMUL.FTZ R85, R54, R79 ;  /* 0x0000004f36557220 */ /* 0x002fc80000410000 */
[----:B------:R-:W-:-:S03]  /*39c0*/  FMUL.FTZ R123, R30, R85 ;  /* 0x000000551e7b7220 */ /* 0x000fc60000410000 */
[----:B------:R1:W1:Y:S01]  /*39d0*/  MUFU.EX2 R96, R83 ;  /* 0x0000005300607308 */ /* 0x0002620000000800 */
[----:B0-----:R-:W-:Y:S02]  /*39e0*/  FMUL.FTZ R82, R59, R74 ;  /* 0x0000004a3b527220 */ /* 0x001fe40000410000 */
[----:B------:R-:W-:-:S04]  /*39f0*/  FMUL.FTZ R86, R55, R76 ;  /* 0x0000004c37567220 */ /* 0x000fc80000410000 */
[----:B------:R-:W-:Y:S01]  /*3a00*/  FMUL.FTZ R122, R31, R86 ;  /* 0x000000561f7a7220 */ /* 0x000fe20000410000 */
[----:B------:R-:W-:Y:S01]  /*3a10*/  MUFU.RCP R91, R91 ;  /* 0x0000005b005b7308 */ /* 0x000fe20000001000 */
[----:B-1----:R-:W-:Y:S02]  /*3a20*/  FMUL.FTZ R83, R58, R75 ;  /* 0x0000004b3a537220 */ /* 0x002fe40000410000 */
[----:B------:R-:W-:-:S05]  /*3a30*/  FADD.FTZ R94, R94, 1 ;  /* 0x3f8000005e5e7421 */ /* 0x000fca0000010000 */
[----:B------:R-:W-:Y:S01]  /*3a40*/  MUFU.RCP R92, R92 ;  /* 0x0000005c005c7308 */ /* 0x000fe20000001000 */
[----:B------:R-:W-:-:S07]  /*3a50*/  FADD.FTZ R96, R96, 1 ;  /* 0x3f80000060607421 */ /* 0x000fce0000010000 */
[----:B------:R-:W-:Y:S08]  /*3a60*/  MUFU.RCP R90, R89 ;  /* 0x00000059005a7308 */ /* 0x000ff00000001000 */
[----:B------:R-:W-:Y:S08]  /*3a70*/  MUFU.RCP R93, R93 ;  /* 0x0000005d005d7308 */ /* 0x000ff00000001000 */
[----:B------:R-:W-:Y:S08]  /*3a80*/  MUFU.RCP R94, R94 ;  /* 0x0000005e005e7308 */ /* 0x000ff00000001000 */
[----:B------:R-:W-:Y:S08]  /*3a90*/  MUFU.RCP R95, R95 ;  /* 0x0000005f005f7308 */ /* 0x000ff00000001000 */
[----:B------:R-:W-:Y:S01]  /*3aa0*/  MUFU.RCP R96, R96 ;  /* 0x0000006000607308 */ /* 0x000fe20000001000 */
[----:B-----5:R-:W-:Y:S04]  /*3ab0*/  STS.128 [R175.X16], R44 ;  /* 0x0000002caf007388 */ /* 0x020fe8000000cc00 */
[----:B--2---:R0:W-:Y:S04]  /*3ac0*/  STS.128 [R175.X16+0x200], R60 ;  /* 0x0002003caf007388 */ /* 0x0041e8000000cc00 */
[----:B---3--:R1:W-:Y:S04]  /*3ad0*/  STS.128 [R175.X16+0x400], R64 ;  /* 0x00040040af007388 */ /* 0x0083e8000000cc00 */
[----:B----4-:R2:W-:Y:S01]  /*3ae0*/  STS.128 [R175.X16+0x600], R68 ;  /* 0x00060044af007388 */ /* 0x0105e2000000cc00 */
[----:B------:R-:W-:-:S06]  /*3af0*/  NOP ;  /* 0x0000000000007918 */ /* 0x000fcc0000000000 */
[----:B------:R-:W3:Y:S01]  /*3b00*/  LDS.128 R48, [R173.X16] ;  /* 0x00000000ad307984 */ /* 0x000ee2000000cc00 */
[----:B0-----:R-:W-:Y:S02]  /*3b10*/  FADD.FTZ R60, -R72, 1 ;  /* 0x3f800000483c7421 */ /* 0x001fe40000010100 */
[C---:B------:R-:W-:Y:S01]  /*3b20*/  FFMA.FTZ R61, R56.reuse, R19, 1 ;  /* 0x3f800000383d7423 */ /* 0x040fe20000010013 */
[----:B------:R-:W0:Y:S01]  /*3b30*/  LDS.128 R44, [R173.X16+0x10] ;  /* 0x00001000ad2c7984 */ /* 0x000e22000000cc00 */
[----:B------:R-:W-:Y:S02]  /*3b40*/  FMUL.FTZ R19, R56, R73 ;  /* 0x0000004938137220 */ /* 0x000fe40000410000 */
[----:B------:R-:W-:Y:S02]  /*3b50*/  FFMA.FTZ R62, R57, R60, 1 ;  /* 0x3f800000393e7423 */ /* 0x000fe4000001003c */
[----:B------:R-:W-:Y:S02]  /*3b60*/  FADD.FTZ R56, -R74, 1 ;  /* 0x3f8000004a387421 */ /* 0x000fe40000010100 */
[----:B------:R-:W-:-:S02]  /*3b70*/  FADD.FTZ R57, -R77, 1 ;  /* 0x3f8000004d397421 */ /* 0x000fc40000010100 */
[----:B-1----:R-:W-:Y:S02]  /*3b80*/  FADD.FTZ R65, R81, 1 ;  /* 0x3f80000051417421 */ /* 0x002fe40000010000 */
[----:B------:R-:W-:Y:S02]  /*3b90*/  FFMA.FTZ R64, R59, R56, 1 ;  /* 0x3f8000003b407423 */ /* 0x000fe40000010038 */
[----:B------:R-:W-:Y:S01]  /*3ba0*/  FADD.FTZ R56, -R78, 1 ;  /* 0x3f8000004e387421 */ /* 0x000fe20000010100 */
[----:B------:R-:W1:Y:S01]  /*3bb0*/  MUFU.RCP R87, R65 ;  /* 0x0000004100577308 */ /* 0x000e620000001000 */
[C---:B------:R-:W-:Y:S02]  /*3bc0*/  FFMA.FTZ R66, R52.reuse, R57, 1 ;  /* 0x3f80000034427423 */ /* 0x040fe40000010039 */
[----:B------:R-:W-:Y:S02]  /*3bd0*/  FMUL.FTZ R81, R52, R77 ;  /* 0x0000004d34517220 */ /* 0x000fe40000410000 */
[----:B------:R-:W-:-:S02]  /*3be0*/  FADD.FTZ R57, -R79, 1 ;  /* 0x3f8000004f397421 */ /* 0x000fc40000010100 */
[----:B------:R-:W-:Y:S02]  /*3bf0*/  FADD.FTZ R52, -R76, 1 ;  /* 0x3f8000004c347421 */ /* 0x000fe40000010100 */
[----:B------:R-:W-:Y:S02]  /*3c00*/  FADD.FTZ R63, -R75, 1 ;  /* 0x3f8000004b3f7421 */ /* 0x000fe40000010100 */
[----:B--2---:R-:W-:Y:S02]  /*3c10*/  FFMA.FTZ R68, R53, R56, 1 ;  /* 0x3f80000035447423 */ /* 0x004fe40000010038 */
[----:B------:R-:W-:Y:S02]  /*3c20*/  FFMA.FTZ R70, R54, R57, 1 ;  /* 0x3f80000036467423 */ /* 0x000fe40000010039 */
[----:B------:R-:W-:Y:S02]  /*3c30*/  FFMA.FTZ R63, R58, R63, 1 ;  /* 0x3f8000003a3f7423 */ /* 0x000fe4000001003f */
[----:B------:R-:W-:-:S02]  /*3c40*/  FFMA.FTZ R88, R55, R52, 1 ;  /* 0x3f80000037587423 */ /* 0x000fc40000010034 */
[----:B------:R-:W2:Y:S01]  /*3c50*/  LDS.128 R52, [R173.X16+0x20] ;  /* 0x00002000ad347984 */ /* 0x000ea2000000cc00 */
[----:B-1----:R-:W-:Y:S02]  /*3c60*/  FADD.FTZ R69, -R87, 1 ;  /* 0x3f80000057457421 */ /* 0x002fe40000010100 */
        /* <DEDUP_REMOVED lines=14> */
[----:B------:R-:W0:Y:S01]  /*3d50*/  LDS.128 R56, [R173.X16+0x30] ;  /* 0x00003000ad387984 */ /* 0x000e22000000cc00 */
[----:B------:R-:W-:Y:S01]  /*3d60*/  FMUL.FTZ R65, R29, R45 ;  /* 0x0000002d1d417220 */ /* 0x000fe20000410000 */
[----:B------:R-:W-:Y:S01]  /*3d70*/  MOV R29, UR8 ;  /* 0x00000008001d7c02 */ /* 0x000fe20008000f00 */
[----:B------:R-:W-:Y:S01]  /*3d80*/  FMUL.FTZ R64, R30, R46 ;  /* 0x0000002e1e407220 */ /* 0x000fe20000410000 */
[----:B------:R-:W-:Y:S01]  /*3d90*/  BAR.SYNC.DEFER_BLOCKING 0x0 ;  /* 0x0000000000007b1d */ /* 0x000fe20000010000 */
[----:B------:R-:W-:-:S02]  /*3da0*/  FMUL.FTZ R65, R78, R65 ;  /* 0x000000414e417220 */ /* 0x000fc40000410000 */
[----:B------:R-:W-:Y:S02]  /*3db0*/  FMUL.FTZ R67, R31, R47 ;  /* 0x0000002f1f437220 */ /* 0x000fe40000410000 */
[----:B------:R-:W-:Y:S02]  /*3dc0*/  FMUL.FTZ R65, R65, R68 ;  /* 0x0000004441417220 */ /* 0x000fe40000410000 */
[----:B------:R-:W-:Y:S02]  /*3dd0*/  FMUL.FTZ R79, R79, R64 ;  /* 0x000000404f4f7220 */ /* 0x000fe40000410000 */
[----:B------:R-:W-:Y:S02]  /*3de0*/  FMUL.FTZ R67, R76, R67 ;  /* 0x000000434c437220 */ /* 0x000fe40000410000 */
[----:B--2---:R-:W-:Y:S02]  /*3df0*/  FMUL.FTZ R68, R32, R52 ;  /* 0x0000003420447220 */ /* 0x004fe40000410000 */
[----:B------:R-:W-:-:S02]  /*3e00*/  FMUL.FTZ R64, R77, R66 ;  /* 0x000000424d407220 */ /* 0x000fc40000410000 */
[----:B------:R-:W-:Y:S02]  /*3e10*/  FMUL.FTZ R66, R79, R70 ;  /* 0x000000464f427220 */ /* 0x000fe40000410000 */
[----:B------:R-:W-:Y:S02]  /*3e20*/  FMUL.FTZ R67, R67, R88 ;  /* 0x0000005843437220 */ /* 0x000fe40000410000 */
[----:B------:R-:W-:Y:S02]  /*3e30*/  FFMA.FTZ R69, R40, R69, 1 ;  /* 0x3f80000028457423 */ /* 0x000fe40000010045 */
[----:B------:R-:W-:Y:S02]  /*3e40*/  FMUL.FTZ R68, R87, R68 ;  /* 0x0000004457447220 */ /* 0x000fe40000410000 */
[----:B------:R-:W-:Y:S01]  /*3e50*/  FMUL.FTZ R121, R28, R81 ;  /* 0x000000511c797220 */ /* 0x000fe20000410000 */
[----:B------:R1:W-:Y:S01]  /*3e60*/  STS.128 [R17.X16], R60 ;  /* 0x0000003c11007388 */ /* 0x0003e2000000cc00 */
[----:B------:R-:W-:Y:S01]  /*3e70*/  FMUL.FTZ R72, R68, R69 ;  /* 0x0000004544487220 */ /* 0x000fe20000410000 */
[----:B------:R-:W-:Y:S01]  /*3e80*/  MOV R28, UR7 ;  /* 0x00000007001c7c02 */ /* 0x000fe20008000f00 */
[----:B------:R-:W-:Y:S01]  /*3e90*/  FADD.FTZ R69, -R93, 1 ;  /* 0x3f8000005d457421 */ /* 0x000fe20000010100 */
[----:B------:R2:W-:Y:S01]  /*3ea0*/  STS.128 [R17.X16+0x10], R64 ;  /* 0x0000104011007388 */ /* 0x0005e2000000cc00 */
[----:B------:R-:W-:-:S02]  /*3eb0*/  FMUL.FTZ R87, R40, R87 ;  /* 0x0000005728577220 */ /* 0x000fc40000410000 */
[----:B------:R-:W-:Y:S02]  /*3ec0*/  FFMA.FTZ R69, R36, R69, 1 ;  /* 0x3f80000024457423 */ /* 0x000fe40000010045 */
[----:B------:R-:W-:-:S04]  /*3ed0*/  IMAD.WIDE R28, R18, 0x10, R28 ;  /* 0x00000010121c7825 */ /* 0x000fc800078e021c */
[----:B------:R-:W-:Y:S02]  /*3ee0*/  FMUL.FTZ R30, R20, R19 ;  /* 0x00000013141e7220 */ /* 0x000fe40000410000 */
[----:B------:R-:W-:Y:S02]  /*3ef0*/  FMUL.FTZ R31, R32, R87 ;  /* 0x00000057201f7220 */ /* 0x000fe40000410000 */
[----:B-1----:R-:W-:Y:S02]  /*3f00*/  FADD.FTZ R61, -R91, 1 ;  /* 0x3f8000005b3d7421 */ /* 0x002fe40000010100 */
[----:B------:R-:W-:Y:S02]  /*3f10*/  FADD.FTZ R62, -R92, 1 ;  /* 0x3f8000005c3e7421 */ /* 0x000fe40000010100 */
[----:B------:R-:W-:Y:S02]  /*3f20*/  FFMA.FTZ R63, R42, R61, 1 ;  /* 0x3f8000002a3f7423 */ /* 0x000fe4000001003d */
[----:B------:R-:W-:-:S02]  /*3f30*/  FFMA.FTZ R68, R43, R62, 1 ;  /* 0x3f8000002b447423 */ /* 0x000fc4000001003e */
[----:B------:R-:W-:Y:S02]  /*3f40*/  FADD.FTZ R60, -R90, 1 ;  /* 0x3f8000005a3c7421 */ /* 0x000fe40000010100 */
[----:B------:R-:W-:Y:S02]  /*3f50*/  FMUL.FTZ R61, R33, R53 ;  /* 0x00000035213d7220 */ /* 0x000fe40000410000 */
[----:B------:R-:W-:Y:S02]  /*3f60*/  FMUL.FTZ R62, R34, R54 ;  /* 0x00000036223e7220 */ /* 0x000fe40000410000 */
[----:B--2---:R-:W-:Y:S02]  /*3f70*/  FMUL.FTZ R65, R35, R55 ;  /* 0x0000003723417220 */ /* 0x004fe40000410000 */
[----:B0-----:R-:W-:Y:S02]  /*3f80*/  FMUL.FTZ R64, R24, R56 ;  /* 0x0000003818407220 */ /* 0x001fe40000410000 */
        /* <DEDUP_REMOVED lines=11> */
[----:B------:R-:W-:Y:S02]  /*4040*/  FADD.FTZ R63, -R95, 1 ;  /* 0x3f8000005f3f7421 */ /* 0x000fe40000010100 */
        /* <DEDUP_REMOVED lines=13> */
[----:B------:R-:W-:-:S02]  /*4120*/  FMUL.FTZ R94, R37, R94 ;  /* 0x0000005e255e7220 */ /* 0x000fc40000410000 */
[----:B------:R-:W-:Y:S01]  /*4130*/  FMUL.FTZ R32, R21, R80 ;  /* 0x0000005015207220 */ /* 0x000fe20000410000 */
        /* <DEDUP_REMOVED lines=17> */
[----:B------:R-:W-:Y:S02]  /*4250*/  FFMA.FTZ R179, R118, R25, R179 ;  /* 0x0000001976b37223 */ /* 0x000fe400000100b3 */
[----:B------:R-:W-:-:S02]  /*4260*/  FMUL.FTZ R40, R33, R90 ;  /* 0x0000005a21287220 */ /* 0x000fc40000410000 */
[----:B------:R-:W-:Y:S02]  /*4270*/  FMUL.FTZ R33, R34, R91 ;  /* 0x0000005b22217220 */ /* 0x000fe40000410000 */
[----:B------:R-:W-:Y:S02]  /*4280*/  FMUL.FTZ R34, R35, R92 ;  /* 0x0000005c23227220 */ /* 0x000fe40000410000 */
[----:B------:R-:W-:Y:S02]  /*4290*/  FMUL.FTZ R35, R24, R93 ;  /* 0x0000005d18237220 */ /* 0x000fe40000410000 */
[----:B------:R-:W-:Y:S02]  /*42a0*/  FMUL.FTZ R37, R26, R95 ;  /* 0x0000005f1a257220 */ /* 0x000fe40000410000 */
[----:B------:R-:W-:Y:S02]  /*42b0*/  FMUL.FTZ R38, R27, R96 ;  /* 0x000000601b267220 */ /* 0x000fe40000410000 */
[----:B------:R-:W-:Y:S01]  /*42c0*/  FFMA.FTZ R179, R119, R22, R179 ;  /* 0x0000001677b37223 */ /* 0x000fe200000100b3 */
[----:B0-----:R0:W-:Y:S04]  /*42d0*/  STG.E.128 [R28.64], R60 ;  /* 0x0000003c1c007986 */ /* 0x0011e8000c101d1a */
[----:B-1----:R0:W-:Y:S04]  /*42e0*/  STG.E.128 [R28.64+0x200], R64 ;  /* 0x000200401c007986 */ /* 0x0021e8000c101d1a */
[----:B--2---:R0:W-:Y:S04]  /*42f0*/  STG.E.128 [R28.64+0x400], R68 ;  /* 0x000400441c007986 */ /* 0x0041e8000c101d1a */
[----:B---3--:R0:W-:Y:S01]  /*4300*/  STG.E.128 [R28.64+0x600], R72 ;  /* 0x000600481c007986 */ /* 0x0081e2000c101d1a */
[----:B------:R-:W-:Y:S05]  /*4310*/  @!P0 BRA `(.L_x_3371) ;  /* 0x000002e000008947 */ /* 0x000fea0003800000 */
[----:B------:R-:W-:Y:S01]  /*4320*/  BAR.SYNC.DEFER_BLOCKING 0x0 ;  /* 0x0000000000007b1d */ /* 0x000fe20000010000 */
[----:B------:R-:W-:-:S02]  /*4330*/  FMUL.FTZ R51, R51, R82 ;  /* 0x0000005233337220 */ /* 0x000fc40000410000 */
        /* <DEDUP_REMOVED lines=32> */
[----:B0-----:R-:W0:Y:S01]  /*4540*/  LDS.128 R60, [R175.X16] ;  /* 0x00000000af3c7984 */ /* 0x001e22000000cc00 */
        /* <DEDUP_REMOVED lines=11> */
.L_x_3371:
[----:B------:R-:W-:Y:S01]  /*4600*/  FFMA.FTZ R179, R112, R121, R179 ;  /* 0x0000007970b37223 */ /* 0x000fe200000100b3 */
        /* <DEDUP_REMOVED lines=31> */
[----:B0-----:R-:W-:Y:S02]  /*4800*/  FMUL.FTZ R72, R35, UR4 ;  /* 0x0000000423487c20 */ /* 0x001fe40008410000 */
[----:B------:R-:W-:Y:S02]  /*4810*/  FMUL.FTZ R73, R36, UR4 ;  /* 0x0000000424497c20 */ /* 0x000fe40008410000 */
[----:B------:R-:W-:Y:S02]  /*4820*/  FMUL.FTZ R74, R37, UR4 ;  /* 0x00000004254a7c20 */ /* 0x000fe40008410000 */
[----:B------:R-:W-:Y:S02]  /*4830*/  FMUL.FTZ R75, R38, UR4 ;  /* 0x00000004264b7c20 */ /* 0x000fe40008410000 */
[----:B------:R-:W-:Y:S01]  /*4840*/  FFMA.FTZ R179, R107, R38, R179 ;  /* 0x000000266bb37223 */ /* 0x000fe200000100b3 */
[----:B------:R-:W-:Y:S05]  /*4850*/  @!P1 BRA `(.L_x_3372) ;  /* 0x00008a4000009947 */ /* 0x000fea0003800000 */
[----:B------:R-:W-:Y:S01]  /*4860*/  UIADD3 UR23, UR22, -0x1, URZ ;  /* 0xffffffff16177890 */ /* 0x000fe2000fffe03f */
[----:B------:R-:W-:Y:S01]  /*4870*/  HFMA2.MMA R103, -RZ, RZ, 0, 0 ;  /* 0x00000000ff677435 */ /* 0x000fe200000001ff */
[----:B------:R-:W-:Y:S01]  /*4880*/  FADD.FTZ R18, R30, R30 ;  /* 0x0000001e1e127221 */ /* 0x000fe20000010000 */
[----:B------:R-:W-:Y:S01]  /*4890*/  UMOV UR8, URZ ;  /* 0x0000003f00087c82 */ /* 0x000fe20008000000 */
[----:B------:R-:W-:Y:S01]  /*48a0*/  FADD.FTZ R19, R32, R32 ;  /* 0x0000002020137221 */ /* 0x000fe20000010000 */
[----:B------:R-:W-:Y:S01]  /*48b0*/  ULEA.HI UR7, UR23, UR23, URZ, 0x1 ;  /* 0x0000001717077291 */ /* 0x000fe2000f8f083f */
[----:B------:R-:W-:Y:S01]  /*48c0*/  FADD.FTZ R20, R25, R25 ;  /* 0x0000001919147221 */ /* 0x000fe20000010000 */
[----:B------:R-:W-:Y:S01]  /*48d0*/  UMOV UR9, URZ ;  /* 0x0000003f00097c82 */ /* 0x000fe20008000000 */
[----:B------:R-:W-:Y:S01]  /*48e0*/  FADD.FTZ R21, R22, R22 ;  /* 0x0000001616157221 */ /* 0x000fe20000010000 */
[----:B------:R-:W-:Y:S01]  /*48f0*/  ULOP3.LUT UR7, UR7, 0xfffffe, URZ, 0xc0, !UPT ;  /* 0x00fffffe07077892 */ /* 0x000fe2000f8ec03f */
[----:B------:R-:W-:-:S02]  /*4900*/  FADD.FTZ R26, R31, R31 ;  /* 0x0000001f1f1a7221 */ /* 0x000fc40000010000 */
[----:B------:R-:W-:Y:S01]  /*4910*/  FADD.FTZ R28, R33, R33 ;  /* 0x00000021211c7221 */ /* 0x000fe20000010000 */
[----:B------:R-:W-:Y:S01]  /*4920*/  UIADD3 UR23, UR23, -UR7, URZ ;  /* 0x8000000717177290 */ /* 0x000fe2000fffe03f */
[----:B------:R-:W-:Y:S02]  /*4930*/  FADD.FTZ R22, R121, R121 ;  /* 0x0000007979167221 */ /* 0x000fe40000010000 */
[----:B------:R-:W-:Y:S01]  /*4940*/  FADD.FTZ R23, R120, R120 ;  /* 0x0000007878177221 */ /* 0x000fe20000010000 */
[----:B------:R-:W-:Y:S01]  /*4950*/  UMOV UR7, URZ ;  /* 0x0000003f00077c82 */ /* 0x000fe20008000000 */
        /* <DEDUP_REMOVED lines=8> */
.L_x_3473:
        /* <DEDUP_REMOVED lines=40> */
[C---:B------:R-:W-:Y:S01]  /*4c60*/  ISETP.NE.AND P1, PT, R7.reuse, RZ, PT ;  /* 0x000000ff0700720c */ /* 0x040fe20003f25270 */
[----:B------:R-:W-:Y:S01]  /*4c70*/  UIMAD UR43, UR11, UR40, URZ ;  /* 0x000000280b2b72a4 */ /* 0x000fe2000f8e023f */
[C---:B------:R-:W-:Y:S01]  /*4c80*/  LOP3.LUT P0, RZ, R7.reuse, 0x1f, RZ, 0xc0, !PT ;  /* 0x0000001f07ff7812 */ /* 0x040fe2000780c0ff */
[----:B------:R-:W-:Y:S01]  /*4c90*/  UIMAD.WIDE.U32 UR38, UR10, UR40, URZ ;  /* 0x000000280a2672a5 */ /* 0x000fe2000f8e003f */
[----:B------:R-:W-:Y:S01]  /*4ca0*/  IADD3 R142, R7, 0x200, RZ ;  /* 0x00000200078e7810 */ /* 0x000fe20007ffe0ff */
[----:B------:R-:W-:Y:S01]  /*4cb0*/  UIMAD UR43, UR10, UR41, UR43 ;  /* 0x000000290a2b72a4 */ /* 0x000fe2000f8e022b */
[----:B------:R-:W-:-:S02]  /*4cc0*/  MOV R123, UR22 ;  /* 0x00000016007b7c02 */ /* 0x000fc40008000f00 */
[----:B------:R-:W-:Y:S01]  /*4cd0*/  MOV R143, c[0x0][0x16c] ;  /* 0x00005b00008f7a02 */ /* 0x000fe20000000f00 */
        /* <DEDUP_REMOVED lines=8> */
[----:B------:R-:W-:Y:S01]  /*4d60*/  ULEA.HI.X UR39, UR40, UR39, UR41, 0x3, UP0 ;  /* 0x0000002728277291 */ /* 0x000fe200080f1c29 */
[----:B--2---:R-:W1:Y:S08]  /*4d70*/  R2UR UR25, R69 ;  /* 0x00000000451973c2 */ /* 0x004e7000000e0000 */
[----:B------:R2:W2:Y:S01]  /*4d80*/  R2UR UR42, R68 ;  /* 0x00000000442a73c2 */ /* 0x0004a200000e0000 */
[----:B-1----:R-:W-:-:S02]  /*4d90*/  FMUL.FTZ R69, R9, UR25 ;  /* 0x0000001909457c20 */ /* 0x002fc40008410000 */
[----:B------:R-:W-:Y:S02]  /*4da0*/  FMUL.FTZ R34, R171, UR25 ;  /* 0x00000019ab227c20 */ /* 0x000fe40008410000 */
[----:B0-----:R-:W-:Y:S02]  /*4db0*/  FMUL.RZ R70, R69, 0.15915493667125701904 ;  /* 0x3e22f98345467820 */ /* 0x001fe4000040c000 */
[----:B------:R-:W-:Y:S02]  /*4dc0*/  FMUL.FTZ R69, R5, UR25 ;  /* 0x0000001905457c20 */ /* 0x000fe40008410000 */
[----:B------:R-:W-:Y:S01]  /*4dd0*/  FMUL.RZ R121, R34, 0.15915493667125701904 ;  /* 0x3e22f98322797820 */ /* 0x000fe2000040c000 */
[----:B------:R-:W-:Y:S01]  /*4de0*/  MUFU.SIN R124, R70 ;  /* 0x00000046007c7308 */ /* 0x000fe20000000400 */
[----:B------:R-:W-:Y:S02]  /*4df0*/  FMUL.RZ R71, R69, 0.15915493667125701904 ;  /* 0x3e22f98345477820 */ /* 0x000fe4000040c000 */
        /* <DEDUP_REMOVED lines=28> */
[----:B------:R-:W-:Y:S02]  /*4fc0*/  ISETP.LT.OR P0, PT, R122, 0x2, P0 ;  /* 0x000000027a00780c */ /* 0x000fe40000701670 */
[----:B------:R-:W-:Y:S01]  /*4fd0*/  MOV R122, 0x100 ;  /* 0x00000100007a7802 */ /* 0x000fe20000000f00 */
        /* <DEDUP_REMOVED lines=8> */
[----:B0-----:R-:W-:-:S05]  /*5060*/  MOV R71, UR23 ;  /* 0x0000001700477c02 */ /* 0x001fca0008000f00 */
[----:B------:R-:W-:Y:S01]  /*5070*/  @!P1 IMAD R142, R71, R122, UR7 ;  /* 0x00000007478e9e24 */ /* 0x000fe2000f8e027a */
[----:B------:R-:W-:Y:S01]  /*5080*/  IADD3 R71, R69, R6, RZ ;  /* 0x0000000645477210 */ /* 0x000fe20007ffe0ff */
[----:B------:R-:W-:Y:S01]  /*5090*/  FMUL.FTZ R69, R13, UR25 ;  /* 0x000000190d457c20 */ /* 0x000fe20008410000 */
[----:B------:R0:W-:Y:S02]  /*50a0*/  MUFU.COS R152, R70 ;  /* 0x0000004600987308 */ /* 0x0001e40000000000 */
[----:B------:R-:W-:Y:S01]  /*50b0*/  IADD3 R122, R71, 0x60, RZ ;  /* 0x00000060477a7810 */ /* 0x000fe20007ffe0ff */
[----:B------:R-:W-:Y:S01]  /*50c0*/  FMUL.RZ R129, R69, 0.15915493667125701904 ;  /* 0x3e22f98345817820 */ /* 0x000fe2000040c000 */
[C---:B------:R-:W-:Y:S01]  /*50d0*/  IADD3 R128, R71.reuse, 0x80, RZ ;  /* 0x0000008047807810 */ /* 0x040fe20007ffe0ff */
[----:B------:R-:W-:Y:S01]  /*50e0*/  IMAD R69, R6, 0x7, R71 ;  /* 0x0000000706457824 */ /* 0x000fe200078e0247 */
[----:B------:R-:W-:Y:S02]  /*50f0*/  IADD3 R132, R71, 0xa0, RZ ;  /* 0x000000a047847810 */ /* 0x000fe40007ffe0ff */
[----:B------:R-:W-:Y:S01]  /*5100*/  MUFU.SIN R157, R121 ;  /* 0x00000079009d7308 */ /* 0x000fe20000000400 */
[----:B0-----:R-:W-:Y:S01]  /*5110*/  FMUL.FTZ R70, R12, UR25 ;  /* 0x000000190c467c20 */ /* 0x001fe20008410000 */
[----:B------:R-:W-:-:S02]  /*5120*/  IADD3 R125, R69, 0x3, RZ ;  /* 0x00000003457d7810 */ /* 0x000fc40007ffe0ff */
[----:B------:R-:W-:Y:S02]  /*5130*/  IADD3 R131, R69, 0x4, RZ ;  /* 0x0000000445837810 */ /* 0x000fe40007ffe0ff */
[C---:B------:R-:W-:Y:S02]  /*5140*/  IADD3 R134, R71.reuse, 0xc0, RZ ;  /* 0x000000c047867810 */ /* 0x040fe40007ffe0ff */
[----:B------:R0:W-:Y:S01]  /*5150*/  MUFU.COS R156, R121 ;  /* 0x00000079009c7308 */ /* 0x0001e20000000000 */
[----:B--2---:R-:W-:Y:S02]  /*5160*/  IADD3 R68, R71, 0xe0, RZ ;  /* 0x000000e047447810 */ /* 0x004fe40007ffe0ff */
[----:B------:R-:W-:Y:S02]  /*5170*/  LEA.HI.SX32 R133, R131, R136, 0x1b ;  /* 0x0000008883857211 */ /* 0x000fe400078fdaff */
[----:B------:R-:W-:Y:S02]  /*5180*/  MOV R131, UR42 ;  /* 0x0000002a00837c02 */ /* 0x000fe40008000f00 */
[-C--:B------:R-:W-:Y:S01]  /*5190*/  LEA.HI.SX32 R122, R122, R71.reuse, 0x1b ;  /* 0x000000477a7a7211 */ /* 0x080fe200078fdaff */
[----:B------:R-:W-:Y:S01]  /*51a0*/  MUFU.SIN R159, R120 ;  /* 0x00000078009f7308 */ /* 0x000fe20000000400 */
[----:B0-----:R-:W-:Y:S01]  /*51b0*/  FMUL.RZ R121, R70, 0.15915493667125701904 ;  /* 0x3e22f98346797820 */ /* 0x001fe2000040c000 */
[----:B------:R-:W-:Y:S01]  /*51c0*/  @!P0 IADD3 R70, R123, -0x2, RZ ;  /* 0xfffffffe7b468810 */ /* 0x000fe20007ffe0ff */
[----:B------:R-:W-:Y:S01]  /*51d0*/  FMUL.FTZ R123, R14, UR25 ;  /* 0x000000190e7b7c20 */ /* 0x000fe20008410000 */
[----:B------:R-:W-:-:S02]  /*51e0*/  LEA.HI.SX32 R128, R128, R71, 0x1b ;  /* 0x0000004780807211 */ /* 0x000fc400078fdaff */
[----:B------:R-:W-:Y:S01]  /*51f0*/  LEA.HI.SX32 R132, R132, R71, 0x1b ;  /* 0x0000004784847211 */ /* 0x000fe200078fdaff */
[----:B------:R-:W-:Y:S01]  /*5200*/  @!P0 IMAD R143, R70, R143, UR7 ;  /* 0x00000007468f8e24 */ /* 0x000fe2000f8e028f */
[----:B------:R0:W-:Y:S01]  /*5210*/  MUFU.COS R158, R120 ;  /* 0x00000078009e7308 */ /* 0x0001e20000000000 */
[----:B------:R-:W-:Y:S01]  /*5220*/  IADD3 R70, R71, 0x20, RZ ;  /* 0x0000002047467810 */ /* 0x000fe20007ffe0ff */
[----:B------:R-:W-:Y:S01]  /*5230*/  FMUL.RZ R141, R123, 0.15915493667125701904 ;  /* 0x3e22f9837b8d7820 */ /* 0x000fe2000040c000 */
[-C--:B------:R-:W-:Y:S02]  /*5240*/  LEA.HI.SX32 R134, R134, R71.reuse, 0x1b ;  /* 0x0000004786867211 */ /* 0x080fe400078fdaff */
[-C--:B------:R-:W-:Y:S02]  /*5250*/  LEA.HI.SX32 R70, R70, R71.reuse, 0x1b ;  /* 0x0000004746467211 */ /* 0x080fe400078fdaff */
[----:B------:R-:W-:Y:S01]  /*5260*/  LEA.HI.SX32 R68, R68, R71, 0x1b ;  /* 0x0000004744447211 */ /* 0x000fe200078fdaff */
[----:B------:R-:W-:Y:S01]  /*5270*/  MUFU.SIN R163, R129 ;  /* 0x0000008100a37308 */ /* 0x000fe20000000400 */
[----:B0-----:R-:W-:-:S02]  /*5280*/  IADD3 R120, R71, 0x40, RZ ;  /* 0x0000004047787810 */ /* 0x001fc40007ffe0ff */
[----:B------:R-:W-:Y:S02]  /*5290*/  IADD3 R123, R69, 0x2, RZ ;  /* 0x00000002457b7810 */ /* 0x000fe40007ffe0ff */
[-C--:B------:R-:W-:Y:S02]  /*52a0*/  LEA.HI.SX32 R120, R120, R71.reuse, 0x1b ;  /* 0x0000004778787211 */ /* 0x080fe400078fdaff */
[----:B------:R-:W-:Y:S01]  /*52b0*/  LEA.HI.SX32 R71, R71, R71, 0x1b ;  /* 0x0000004747477211 */ /* 0x000fe200078fdaff */
[----:B------:R0:W-:Y:S01]  /*52c0*/  MUFU.COS R162, R129 ;  /* 0x0000008100a27308 */ /* 0x0001e20000000000 */
[C---:B------:R-:W-:Y:S02]  /*52d0*/  IADD3 R135, R69.reuse, 0x5, RZ ;  /* 0x0000000545877810 */ /* 0x040fe40007ffe0ff */
[C---:B------:R-:W-:Y:S01]  /*52e0*/  IADD3 R137, R69.reuse, 0x6, RZ ;  /* 0x0000000645897810 */ /* 0x040fe20007ffe0ff */
[----:B---3--:R-:W-:Y:S01]  /*52f0*/  STS.128 [R71.X16], R52 ;  /* 0x0000003447007388 */ /* 0x008fe2000000cc00 */
[----:B------:R-:W-:-:S02]  /*5300*/  IADD3 R139, R69, 0x7, RZ ;  /* 0x00000007458b7810 */ /* 0x000fc40007ffe0ff */
[-C--:B------:R-:W-:Y:S01]  /*5310*/  LEA.HI.SX32 R123, R123, R136.reuse, 0x1b ;  /* 0x000000887b7b7211 */ /* 0x080fe200078fdaff */
[----:B------:R-:W-:Y:S01]  /*5320*/  MUFU.SIN R161, R121 ;  /* 0x0000007900a17308 */ /* 0x000fe20000000400 */
[-C--:B0-----:R-:W-:Y:S01]  /*5330*/  LEA.HI.SX32 R129, R125, R136.reuse, 0x1b ;  /* 0x000000887d817211 */ /* 0x081fe200078fdaff */
[----:B------:R-:W-:Y:S01]  /*5340*/  FMUL.FTZ R125, R15, UR25 ;  /* 0x000000190f7d7c20 */ /* 0x000fe20008410000 */
[----:B----4-:R0:W-:Y:S01]  /*5350*/  STS.128 [R70.X16+0x200], R36 ;  /* 0x0002002446007388 */ /* 0x0101e2000000cc00 */
[-C--:B------:R-:W-:Y:S02]  /*5360*/  LEA.HI.SX32 R135, R135, R136.reuse, 0x1b ;  /* 0x0000008887877211 */ /* 0x080fe400078fdaff */
[----:B------:R-:W-:Y:S01]  /*5370*/  FMUL.RZ R166, R125, 0.15915493667125701904 ;  /* 0x3e22f9837da67820 */ /* 0x000fe2000040c000 */
[----:B------:R1:W-:Y:S01]  /*5380*/  STS.128 [R120.X16+0x400], R40 ;  /* 0x0004002878007388 */ /* 0x0003e2000000cc00 */
[----:B------:R-:W-:Y:S01]  /*5390*/  FMUL.FTZ R125, R131, 1.4426950216293334961 ;  /* 0x3fb8aa3b837d7820 */ /* 0x000fe20000410000 */
[----:B------:R2:W-:Y:S01]  /*53a0*/  MUFU.COS R160, R121 ;  /* 0x0000007900a07308 */ /* 0x0005e20000000000 */
[-C--:B------:R-:W-:Y:S01]  /*53b0*/  LEA.HI.SX32 R137, R137, R136.reuse, 0x1b ;  /* 0x0000008889897211 */ /* 0x080fe200078fdaff */
[----:B------:R-:W-:Y:S01]  /*53c0*/  STS.128 [R122.X16+0x600], R48 ;  /* 0x000600307a007388 */ /* 0x000fe2000000cc00 */
[----:B------:R-:W-:Y:S01]  /*53d0*/  FMUL.FTZ R131, R125, R171 ;  /* 0x000000ab7d837220 */ /* 0x000fe20000410000 */
[----:B------:R-:W-:-:S02]  /*53e0*/  LEA.HI.SX32 R139, R139, R136, 0x1b ;  /* 0x000000888b8b7211 */ /* 0x000fc400078fdaff */
[----:B------:R3:W-:Y:S01]  /*53f0*/  STS.128 [R128.X16+0x800], R44 ;  /* 0x0008002c80007388 */ /* 0x0007e2000000cc00 */
[----:B------:R-:W-:Y:S01]  /*5400*/  SHF.L.U32 R142, R142, 0x3, RZ ;  /* 0x000000038e8e7819 */ /* 0x000fe200000006ff */
[----:B------:R-:W-:Y:S01]  /*5410*/  MUFU.SIN R165, R141 ;  /* 0x0000008d00a57308 */ /* 0x000fe20000000400 */
[C---:B--2---:R-:W-:Y:S01]  /*5420*/  IADD3 R121, R69.reuse, 0x1, RZ ;  /* 0x0000000145797810 */ /* 0x044fe20007ffe0ff */
[----:B------:R2:W-:Y:S01]  /*5430*/  STS.128 [R132.X16+0xa00], R64 ;  /* 0x000a004084007388 */ /* 0x0005e2000000cc00 */
[----:B------:R-:W-:Y:S01]  /*5440*/  LEA.HI.SX32 R69, R69, R69, 0x1b ;  /* 0x0000004545457211 */ /* 0x000fe200078fdaff */
[----:B0-----:R-:W-:Y:S01]  /*5450*/  FMUL.FTZ R36, R16, UR25 ;  /* 0x0000001910247c20 */ /* 0x001fe20008410000 */
[----:B------:R-:W-:Y:S01]  /*5460*/  LEA.HI.SX32 R121, R121, R136, 0x1b ;  /* 0x0000008879797211 */ /* 0x000fe200078fdaff */
[----:B------:R-:W-:Y:S01]  /*5470*/  STS.128 [R134.X16+0xc00], R60 ;  /* 0x000c003c86007388 */ /* 0x000fe2000000cc00 */
[----:B------:R-:W-:Y:S01]  /*5480*/  FMUL.FTZ R39, R125, R8 ;  /* 0x000000087d277220 */ /* 0x000fe20000410000 */
[----:B------:R-:W-:Y:S01]  /*5490*/  MUFU.COS R164, R141 ;  /* 0x0000008d00a47308 */ /* 0x000fe20000000000 */
[----:B-1----:R-:W-:Y:S01]  /*54a0*/  MOV R120, 0x3f800000 ;  /* 0x3f80000000787802 */ /* 0x002fe20000000f00 */
[----:B------:R-:W-:Y:S01]  /*54b0*/  STS.128 [R68.X16+0xe00], R56 ;  /* 0x000e003844007388 */ /* 0x000fe2000000cc00 */
[----:B------:R-:W-:-:S06]  /*54c0*/  NOP ;  /* 0x0000000000007918 */ /* 0x000fcc0000000000 */
[----:B------:R0:W1:Y:S01]  /*54d0*/  MUFU.EX2 R141, R131 ;  /* 0x00000083008d7308 */ /* 0x0000620000000800 */
[----:B------:R-:W4:Y:S01]  /*54e0*/  LDS.128 R68, [R69.X16] ;  /* 0x0000000045447984 */ /* 0x000f22000000cc00 */
[----:B---3--:R-:W-:Y:S01]  /*54f0*/  MOV R128, UR38 ;  /* 0x0000002600807c02 */ /* 0x008fe20008000f00 */
[----:B--2---:R-:W-:Y:S02]  /*5500*/  FMUL.FTZ R132, R125, R9 ;  /* 0x000000097d847220 */ /* 0x004fe40000410000 */
[----:B------:R2:W-:Y:S03]  /*5510*/  LDS.128 R56, [R129.X16+0x30] ;  /* 0x0000300081387984 */ /* 0x0005e6000000cc00 */
[----:B------:R-:W-:Y:S01]  /*5520*/  MUFU.EX2 R39, R39 ;  /* 0x0000002700277308 */ /* 0x000fe20000000800 */
[----:B------:R3:W4:Y:S01]  /*5530*/  LDS.128 R64, [R121.X16+0x10] ;  /* 0x0000100079407984 */ /* 0x000722000000cc00 */
[----:B0-----:R-:W-:-:S02]  /*5540*/  FMUL.RZ R131, R36, 0.15915493667125701904 ;  /* 0x3e22f98324837820 */ /* 0x001fc4000040c000 */
[----:B------:R-:W-:Y:S01]  /*5550*/  FMUL.FTZ R36, R125, R172 ;  /* 0x000000ac7d247220 */ /* 0x000fe20000410000 */
[----:B--2---:R-:W-:Y:S01]  /*5560*/  MOV R129, UR39 ;  /* 0x0000002700817c02 */ /* 0x004fe20008000f00 */
[----:B------:R0:W2:Y:S01]  /*5570*/  LDS.128 R60, [R123.X16+0x20] ;  /* 0x000020007b3c7984 */ /* 0x0000a2000000cc00 */
[C---:B-1----:R-:W-:Y:S01]  /*5580*/  FMUL.FTZ R140, R141.reuse, R140 ;  /* 0x0000008c8d8c7220 */ /* 0x042fe20000410000 */
[----:B------:R1:W2:Y:S01]  /*5590*/  MUFU.EX2 R38, R36 ;  /* 0x0000002400267308 */ /* 0x0002a20000000800 */
[----:B------:R-:W-:Y:S01]  /*55a0*/  FMUL.FTZ R141, R141, R138 ;  /* 0x0000008a8d8d7220 */ /* 0x000fe20000410000 */
[----:B------:R-:W2:Y:S01]  /*55b0*/  LDS.128 R52, [R133.X16+0x40] ;  /* 0x0000400085347984 */ /* 0x000ea2000000cc00 */
[----:B---3--:R-:W-:Y:S01]  /*55c0*/  MOV R121, RZ ;  /* 0x000000ff00797202 */ /* 0x008fe20000000f00 */
[----:B0-----:R-:W-:Y:S02]  /*55d0*/  CS2R R122, SRZ ;  /* 0x00000000007a7805 */ /* 0x001fe4000001ff00 */
[----:B------:R0:W3:Y:S02]  /*55e0*/  LDS.128 R48, [R135.X16+0x50] ;  /* 0x0000500087307984 */ /* 0x0000e4000000cc00 */
[----:B------:R-:W2:Y:S01]  /*55f0*/  MUFU.EX2 R132, R132 ;  /* 0x0000008400847308 */ /* 0x000ea20000000800 */
[----:B-1----:R-:W-:Y:S01]  /*5600*/  MOV R36, 0x10 ;  /* 0x0000001000247802 */ /* 0x002fe20000000f00 */
[----:B------:R1:W1:Y:S04]  /*5610*/  LDS.128 R44, [R137.X16+0x60] ;  /* 0x00006000892c7984 */ /* 0x000268000000cc00 */
[----:B------:R1:W1:Y:S01]  /*5620*/  LDS.128 R40, [R139.X16+0x70] ;  /* 0x000070008b287984 */ /* 0x000262000000cc00 */
[C---:B------:R-:W-:Y:S01]  /*5630*/  FMUL.FTZ R134, R125.reuse, R4 ;  /* 0x000000047d867220 */ /* 0x040fe20000410000 */
[----:B------:R-:W-:Y:S02]  /*5640*/  MUFU.COS R168, R131 ;  /* 0x0000008300a87308 */ /* 0x000fe40000000000 */
[----:B------:R-:W5:Y:S01]  /*5650*/  LDG.E.64 R128, [R128.64] ;  /* 0x0000001a80807981 */ /* 0x000f62000c1e1b00 */
[----:B0-----:R-:W-:-:S02]  /*5660*/  FMUL.FTZ R135, R125, R3 ;  /* 0x000000037d877220 */ /* 0x001fc40000410000 */
[----:B------:R-:W-:Y:S01]  /*5670*/  @!P0 IMAD.WIDE R36, R143, R36, UR28 ;  /* 0x0000001c8f248e25 */ /* 0x000fe2000f8e0224 */
[----:B------:R0:W-:Y:S02]  /*5680*/  STS.64 [R142+0x9880], R140 ;  /* 0x0098808c8e007388 */ /* 0x0001e40000000a00 */
[----:B------:R-:W-:Y:S02]  /*5690*/  MUFU.SIN R167, R166 ;  /* 0x000000a600a77308 */ /* 0x000fe40000000400 */
[----:B------:R-:W-:Y:S06]  /*56a0*/  BAR.SYNC.DEFER_BLOCKING 0x0 ;  /* 0x0000000000007b1d */ /* 0x000fec0000010000 */
[----:B------:R-:W0:Y:S01]  /*56b0*/  MUFU.EX2 R135, R135 ;  /* 0x0000008700877308 */ /* 0x000e220000000800 */
[----:B----4-:R-:W-:-:S02]  /*56c0*/  FMUL.FTZ R239, R68, R171 ;  /* 0x000000ab44ef7220 */ /* 0x010fc40000410000 */
[C---:B------:R-:W-:Y:S02]  /*56d0*/  FMUL.FTZ R136, R125.reuse, R2 ;  /* 0x000000027d887220 */ /* 0x040fe40000410000 */
[----:B------:R-:W-:Y:S02]  /*56e0*/  FMUL.FTZ R133, R125, R5 ;  /* 0x000000057d857220 */ /* 0x000fe40000410000 */
[C---:B--2---:R-:W-:Y:S02]  /*56f0*/  FMUL.FTZ R34, R38.reuse, R34 ;  /* 0x0000002226227220 */ /* 0x044fe40000410000 */
[----:B------:R-:W-:Y:S01]  /*5700*/  FMUL.FTZ R35, R38, R35 ;  /* 0x0000002326237220 */ /* 0x000fe20000410000 */
[----:B------:R-:W2:Y:S01]  /*5710*/  MUFU.EX2 R134, R134 ;  /* 0x0000008600867308 */ /* 0x000ea20000000800 */
[----:B------:R-:W-:Y:S02]  /*5720*/  FMUL.FTZ R38, R132, R127 ;  /* 0x0000007f84267220 */ /* 0x000fe40000410000 */
[----:B------:R-:W-:-:S02]  /*5730*/  FMUL.FTZ R127, R69, R171 ;  /* 0x000000ab457f7220 */ /* 0x000fc40000410000 */
[----:B------:R-:W-:Y:S01]  /*5740*/  FMUL.FTZ R239, R116, R239 ;  /* 0x000000ef74ef7220 */ /* 0x000fe20000410000 */
[----:B------:R4:W5:Y:S02]  /*5750*/  @!P0 LDG.E.128 R120, [R36.64] ;  /* 0x0000001a24788981 */ /* 0x000964000c1e1d00 */
[----:B------:R-:W2:Y:S01]  /*5760*/  MUFU.EX2 R136, R136 ;  /* 0x0000008800887308 */ /* 0x000ea20000000800 */
[C---:B0-----:R-:W-:Y:S02]  /*5770*/  FMUL.FTZ R150, R135.reuse, R150 ;  /* 0x0000009687967220 */ /* 0x041fe40000410000 */
[----:B------:R-:W-:Y:S02]  /*5780*/  FMUL.FTZ R151, R135, R151 ;  /* 0x0000009787977220 */ /* 0x000fe40000410000 */
[----:B------:R-:W-:Y:S02]  /*5790*/  FMUL.FTZ R236, R71, R172 ;  /* 0x000000ac47ec7220 */ /* 0x000fe40000410000 */
[----:B-1----:R-:W-:Y:S01]  /*57a0*/  FMUL.FTZ R137, R125, R0 ;  /* 0x000000007d897220 */ /* 0x002fe20000410000 */
[----:B------:R-:W-:Y:S01]  /*57b0*/  MUFU.COS R166, R166 ;  /* 0x000000a600a67308 */ /* 0x000fe20000000000 */
[----:B----4-:R-:W-:-:S02]  /*57c0*/  FMUL.FTZ R36, R39, R130 ;  /* 0x0000008227247220 */ /* 0x010fc40000410000 */
[----:B------:R-:W-:Y:S02]  /*57d0*/  FMUL.FTZ R37, R39, R126 ;  /* 0x0000007e27257220 */ /* 0x000fe40000410000 */
[----:B------:R-:W-:Y:S02]  /*57e0*/  FMUL.FTZ R39, R132, R124 ;  /* 0x0000007c84277220 */ /* 0x000fe40000410000 */
[----:B------:R-:W-:Y:S01]  /*57f0*/  FMUL.FTZ R124, R125, R13 ;  /* 0x0000000d7d7c7220 */ /* 0x000fe20000410000 */
[----:B------:R-:W0:Y:S01]  /*5800*/  MUFU.EX2 R133, R133 ;  /* 0x0000008500857308 */ /* 0x000e220000000800 */
[----:B------:R-:W-:Y:S02]  /*5810*/  FMUL.FTZ R238, R116, R127 ;  /* 0x0000007f74ee7220 */ /* 0x000fe40000410000 */
[----:B------:R-:W-:Y:S02]  /*5820*/  FMUL.FTZ R135, R239, R35 ;  /* 0x00000023ef877220 */ /* 0x000fe40000410000 */
[----:B------:R-:W-:-:S03]  /*5830*/  FMUL.FTZ R236, R117, R236 ;  /* 0x000000ec75ec7220 */ /* 0x000fc60000410000 */
[----:B------:R1:W-:Y:S01]  /*5840*/  MUFU.EX2 R130, R124 ;  /* 0x0000007c00827308 */ /* 0x0003e20000000800 */
[C---:B------:R-:W-:Y:S02]  /*5850*/  FMUL.FTZ R127, R238.reuse, R35 ;  /* 0x00000023ee7f7220 */ /* 0x040fe40000410000 */
[----:B------:R-:W-:Y:S02]  /*5860*/  FFMA.FTZ R135, R238, R34, R135 ;  /* 0x00000022ee877223 */ /* 0x000fe40000010087 */
[----:B-1----:R-:W-:Y:S02]  /*5870*/  FMUL.FTZ R124, R70, R172 ;  /* 0x000000ac467c7220 */ /* 0x002fe40000410000 */
[----:B------:R-:W-:Y:S02]  /*5880*/  FADD.FTZ R135, R236, R135 ;  /* 0x00000087ec877221 */ /* 0x000fe40000010000 */
[----:B------:R-:W-:Y:S02]  /*5890*/  FMUL.FTZ R237, R117, R124 ;  /* 0x0000007c75ed7220 */ /* 0x000fe40000410000 */
[----:B------:R-:W-:-:S02]  /*58a0*/  FFMA.FTZ R124, R239, R34, -R127 ;  /* 0x00000022ef7c7223 */ /* 0x000fc4000001087f */
[----:B------:R-:W-:Y:S02]  /*58b0*/  FMUL.FTZ R127, R37, R135 ;  /* 0x00000087257f7220 */ /* 0x000fe40000410000 */
[----:B------:R-:W-:Y:S02]  /*58c0*/  FADD.FTZ R124, R237, R124 ;  /* 0x0000007ced7c7221 */ /* 0x000fe40000010000 */
[----:B------:R-:W-:Y:S02]  /*58d0*/  FMUL.FTZ R126, R125, R12 ;  /* 0x0000000c7d7e7220 */ /* 0x000fe40000410000 */
[C---:B--2---:R-:W-:Y:S02]  /*58e0*/  FMUL.FTZ R148, R134.reuse, R148 ;  /* 0x0000009486947220 */ /* 0x044fe40000410000 */
[----:B------:R-:W-:Y:S02]  /*58f0*/  FMUL.FTZ R149, R134, R149 ;  /* 0x0000009586957220 */ /* 0x000fe40000410000 */
[----:B------:R-:W-:-:S02]  /*5900*/  FMUL.FTZ R152, R136, R152 ;  /* 0x0000009888987220 */ /* 0x000fc40000410000 */
[----:B------:R-:W-:Y:S02]  /*5910*/  FMUL.FTZ R153, R136, R153 ;  /* 0x0000009988997220 */ /* 0x000fe40000410000 */
[C---:B0-----:R-:W-:Y:S02]  /*5920*/  FMUL.FTZ R146, R133.reuse, R146 ;  /* 0x0000009285927220 */ /* 0x041fe40000410000 */
[----:B------:R-:W-:Y:S02]  /*5930*/  FMUL.FTZ R147, R133, R147 ;  /* 0x0000009385937220 */ /* 0x000fe40000410000 */
[-C--:B------:R-:W-:Y:S02]  /*5940*/  FMUL.FTZ R136, R37, R124.reuse ;  /* 0x0000007c25887220 */ /* 0x080fe40000410000 */
[----:B------:R-:W-:Y:S02]  /*5950*/  FFMA.FTZ R134, R36, R124, -R127 ;  /* 0x0000007c24867223 */ /* 0x000fe4000001087f */
[----:B------:R-:W-:-:S02]  /*5960*/  FMUL.FTZ R138, R125, R10 ;  /* 0x0000000a7d8a7220 */ /* 0x000fc40000410000 */
[C---:B------:R-:W-:Y:S02]  /*5970*/  FMUL.FTZ R139, R125.reuse, R11 ;  /* 0x0000000b7d8b7220 */ /* 0x040fe40000410000 */
[C---:B------:R-:W-:Y:S02]  /*5980*/  FMUL.FTZ R132, R125.reuse, R14 ;  /* 0x0000000e7d847220 */ /* 0x040fe40000410000 */
[C---:B------:R-:W-:Y:S02]  /*5990*/  FMUL.FTZ R133, R125.reuse, R15 ;  /* 0x0000000f7d857220 */ /* 0x040fe40000410000 */
[----:B------:R-:W-:Y:S02]  /*59a0*/  FMUL.FTZ R124, R125, R16 ;  /* 0x000000107d7c7220 */ /* 0x000fe40000410000 */
[-C--:B------:R-:W-:Y:S02]  /*59b0*/  FMUL.FTZ R235, R64, R8.reuse ;  /* 0x0000000840eb7220 */ /* 0x080fe40000410000 */
[----:B------:R-:W-:Y:S01]  /*59c0*/  FMUL.FTZ R125, R65, R8 ;  /* 0x00000008417d7220 */ /* 0x000fe20000410000 */
[----:B------:R-:W0:Y:S01]  /*59d0*/  MUFU.EX2 R126, R126 ;  /* 0x0000007e007e7308 */ /* 0x000e220000000800 */
[----:B------:R-:W-:-:S02]  /*59e0*/  FMUL.FTZ R235, R118, R235 ;  /* 0x000000eb76eb7220 */ /* 0x000fc40000410000 */
[----:B------:R-:W-:Y:S02]  /*59f0*/  FFMA.FTZ R135, R36, R135, R136 ;  /* 0x0000008724877223 */ /* 0x000fe40000010088 */
[----:B------:R-:W-:Y:S02]  /*5a00*/  FMUL.FTZ R234, R118, R125 ;  /* 0x0000007d76ea7220 */ /* 0x000fe40000410000 */
[----:B------:R-:W-:Y:S02]  /*5a10*/  FADD.FTZ R134, R235, R134 ;  /* 0x00000086eb867221 */ /* 0x000fe40000010000 */
[----:B------:R-:W-:Y:S01]  /*5a20*/  FADD.FTZ R135, R234, R135 ;  /* 0x00000087ea877221 */ /* 0x000fe20000010000 */
[----:B------:R1:W2:Y:S01]  /*5a30*/  MUFU.EX2 R169, R124 ;  /* 0x0000007c00a97308 */ /* 0x0002a20000000800 */
[----:B------:R-:W-:Y:S02]  /*5a40*/  FMUL.FTZ R127, R39, R134 ;  /* 0x00000086277f7220 */ /* 0x000fe40000410000 */
[----:B------:R-:W-:-:S02]  /*5a50*/  FMUL.FTZ R232, R67, R9 ;  /* 0x0000000943e87220 */ /* 0x000fc40000410000 */
[----:B------:R-:W-:Y:S02]  /*5a60*/  FMUL.FTZ R125, R39, R135 ;  /* 0x00000087277d7220 */ /* 0x000fe40000410000 */
[----:B-1----:R-:W-:Y:S02]  /*5a70*/  FMUL.FTZ R124, R66, R9 ;  /* 0x00000009427c7220 */ /* 0x002fe40000410000 */
[C---:B------:R-:W-:Y:S02]  /*5a80*/  FFMA.FTZ R127, R38.reuse, R135, R127 ;  /* 0x00000087267f7223 */ /* 0x040fe4000001007f */
[C---:B------:R-:W-:Y:S02]  /*5a90*/  FMUL.FTZ R232, R119.reuse, R232 ;  /* 0x000000e877e87220 */ /* 0x040fe40000410000 */
[----:B------:R-:W-:Y:S02]  /*5aa0*/  FFMA.FTZ R134, R38, R134, -R125 ;  /* 0x0000008626867223 */ /* 0x000fe4000001087d */
[----:B------:R-:W-:-:S02]  /*5ab0*/  FMUL.FTZ R233, R119, R124 ;  /* 0x0000007c77e97220 */ /* 0x000fc40000410000 */
[C---:B0-----:R-:W-:Y:S02]  /*5ac0*/  FMUL.FTZ R160, R126.reuse, R160 ;  /* 0x000000a07ea07220 */ /* 0x041fe40000410000 */
[----:B------:R-:W-:Y:S02]  /*5ad0*/  FMUL.FTZ R161, R126, R161 ;  /* 0x000000a17ea17220 */ /* 0x000fe40000410000 */
[----:B------:R0:W1:Y:S01]  /*5ae0*/  MUFU.SIN R126, R131 ;  /* 0x00000083007e7308 */ /* 0x0000620000000400 */
[----:B------:R-:W-:Y:S02]  /*5af0*/  FADD.FTZ R127, R232, R127 ;  /* 0x0000007fe87f7221 */ /* 0x000fe40000010000 */
[----:B------:R-:W-:Y:S02]  /*5b00*/  FADD.FTZ R134, R233, R134 ;  /* 0x00000086e9867221 */ /* 0x000fe40000010000 */
[C---:B------:R-:W-:Y:S02]  /*5b10*/  FMUL.FTZ R162, R130.reuse, R162 ;  /* 0x000000a282a27220 */ /* 0x040fe40000410000 */
[----:B------:R-:W-:-:S02]  /*5b20*/  FMUL.FTZ R163, R130, R163 ;  /* 0x000000a382a37220 */ /* 0x000fc40000410000 */
[CC--:B------:R-:W-:Y:S02]  /*5b30*/  FMUL.FTZ R125, R147.reuse, R127.reuse ;  /* 0x0000007f937d7220 */ /* 0x0c0fe40000410000 */
[-C--:B------:R-:W-:Y:S01]  /*5b40*/  FMUL.FTZ R130, R147, R134.reuse ;  /* 0x0000008693827220 */ /* 0x080fe20000410000 */
[----:B------:R-:W4:Y:S01]  /*5b50*/  MUFU.EX2 R133, R133 ;  /* 0x0000008500857308 */ /* 0x000f220000000800 */
[C---:B------:R-:W-:Y:S02]  /*5b60*/  FFMA.FTZ R134, R146.reuse, R134, -R125 ;  /* 0x0000008692867223 */ /* 0x040fe4000001087d */
[----:B0-----:R-:W-:Y:S02]  /*5b70*/  FFMA.FTZ R131, R146, R127, R130 ;  /* 0x0000007f92837223 */ /* 0x001fe40000010082 */
[----:B------:R-:W-:Y:S02]  /*5b80*/  FMUL.FTZ R125, R61, R5 ;  /* 0x000000053d7d7220 */ /* 0x000fe40000410000 */
[----:B------:R-:W-:-:S02]  /*5b90*/  FMUL.FTZ R124, R140, R35 ;  /* 0x000000238c7c7220 */ /* 0x000fc40000410000 */
[C---:B------:R-:W-:Y:S02]  /*5ba0*/  FMUL.FTZ R127, R141.reuse, R35 ;  /* 0x000000238d7f7220 */ /* 0x040fe40000410000 */
[----:B------:R-:W-:Y:S02]  /*5bb0*/  FMUL.FTZ R230, R112, R125 ;  /* 0x0000007d70e67220 */ /* 0x000fe40000410000 */
[-C--:B------:R-:W-:Y:S02]  /*5bc0*/  FFMA.FTZ R124, R141, R34.reuse, R124 ;  /* 0x000000228d7c7223 */ /* 0x080fe4000001007c */
[----:B------:R-:W-:Y:S02]  /*5bd0*/  FMUL.FTZ R231, R60, R5 ;  /* 0x000000053ce77220 */ /* 0x000fe40000410000 */
[----:B------:R-:W-:Y:S02]  /*5be0*/  FFMA.FTZ R127, R140, R34, -R127 ;  /* 0x000000228c7f7223 */ /* 0x000fe4000001087f */
[----:B--2---:R-:W-:-:S02]  /*5bf0*/  FMUL.FTZ R168, R169, R168 ;  /* 0x000000a8a9a87220 */ /* 0x004fc40000410000 */
[----:B-1----:R-:W-:Y:S02]  /*5c00*/  FMUL.FTZ R169, R169, R126 ;  /* 0x0000007ea9a97220 */ /* 0x002fe40000410000 */
[----:B------:R-:W-:Y:S02]  /*5c10*/  FADD.FTZ R126, R230, R131 ;  /* 0x00000083e67e7221 */ /* 0x000fe40000010000 */
[C---:B------:R-:W-:Y:S02]  /*5c20*/  FMUL.FTZ R125, R37.reuse, R124 ;  /* 0x0000007c257d7220 */ /* 0x040fe40000410000 */
[----:B------:R-:W-:Y:S02]  /*5c30*/  FMUL.FTZ R231, R112, R231 ;  /* 0x000000e770e77220 */ /* 0x000fe40000410000 */
[-C--:B------:R-:W-:Y:S02]  /*5c40*/  FMUL.FTZ R131, R37, R127.reuse ;  /* 0x0000007f25837220 */ /* 0x080fe40000410000 */
[----:B------:R-:W-:-:S02]  /*5c50*/  FFMA.FTZ R125, R36, R127, -R125 ;  /* 0x0000007f247d7223 */ /* 0x000fc4000001087d */
[----:B------:R-:W-:Y:S02]  /*5c60*/  FADD.FTZ R134, R231, R134 ;  /* 0x00000086e7867221 */ /* 0x000fe40000010000 */
[----:B------:R-:W-:Y:S02]  /*5c70*/  FFMA.FTZ R131, R36, R124, R131 ;  /* 0x0000007c24837223 */ /* 0x000fe40000010083 */
[----:B------:R-:W-:Y:S02]  /*5c80*/  FMUL.FTZ R127, R149, R126 ;  /* 0x0000007e957f7220 */ /* 0x000fe40000410000 */
[----:B------:R-:W-:Y:S02]  /*5c90*/  FMUL.FTZ R124, R62, R4 ;  /* 0x000000043e7c7220 */ /* 0x000fe40000410000 */
[C---:B----4-:R-:W-:Y:S02]  /*5ca0*/  FMUL.FTZ R166, R133.reuse, R166 ;  /* 0x000000a685a67220 */ /* 0x050fe40000410000 */
[----:B------:R-:W-:-:S02]  /*5cb0*/  FMUL.FTZ R167, R133, R167 ;  /* 0x000000a785a77220 */ /* 0x000fc40000410000 */
[----:B------:R-:W-:Y:S02]  /*5cc0*/  FMUL.FTZ R133, R149, R134 ;  /* 0x0000008695857220 */ /* 0x000fe40000410000 */
[----:B------:R-:W-:Y:S02]  /*5cd0*/  FMUL.FTZ R228, R63, R4 ;  /* 0x000000043fe47220 */ /* 0x000fe40000410000 */
[C---:B------:R-:W-:Y:S02]  /*5ce0*/  FFMA.FTZ R134, R148.reuse, R134, -R127 ;  /* 0x0000008694867223 */ /* 0x040fe4000001087f */
[----:B------:R-:W-:Y:S02]  /*5cf0*/  FMUL.FTZ R229, R113, R124 ;  /* 0x0000007c71e57220 */ /* 0x000fe40000410000 */
[----:B------:R-:W-:Y:S02]  /*5d00*/  FFMA.FTZ R133, R148, R126, R133 ;  /* 0x0000007e94857223 */ /* 0x000fe40000010085 */
[----:B------:R-:W-:-:S02]  /*5d10*/  FMUL.FTZ R124, R39, R131 ;  /* 0x00000083277c7220 */ /* 0x000fc40000410000 */
[----:B------:R-:W-:Y:S02]  /*5d20*/  FMUL.FTZ R228, R113, R228 ;  /* 0x000000e471e47220 */ /* 0x000fe40000410000 */
[----:B------:R-:W-:Y:S02]  /*5d30*/  FADD.FTZ R134, R229, R134 ;  /* 0x00000086e5867221 */ /* 0x000fe40000010000 */
[-C--:B------:R-:W-:Y:S02]  /*5d40*/  FMUL.FTZ R126, R39, R125.reuse ;  /* 0x0000007d277e7220 */ /* 0x080fe40000410000 */
[----:B------:R-:W-:Y:S02]  /*5d50*/  FFMA.FTZ R124, R38, R125, -R124 ;  /* 0x0000007d267c7223 */ /* 0x000fe4000001087c */
[----:B------:R-:W-:Y:S02]  /*5d60*/  FADD.FTZ R133, R228, R133 ;  /* 0x00000085e4857221 */ /* 0x000fe40000010000 */
[----:B------:R-:W-:-:S02]  /*5d70*/  FMUL.FTZ R130, R151, R134 ;  /* 0x0000008697827220 */ /* 0x000fc40000410000 */
[----:B------:R-:W-:Y:S01]  /*5d80*/  FMUL.FTZ R125, R57, R3 ;  /* 0x00000003397d7220 */ /* 0x000fe20000410000 */
[----:B------:R-:W0:Y:S01]  /*5d90*/  MUFU.EX2 R137, R137 ;  /* 0x0000008900897308 */ /* 0x000e220000000800 */
[----:B------:R-:W-:Y:S02]  /*5da0*/  FFMA.FTZ R126, R38, R131, R126 ;  /* 0x00000083267e7223 */ /* 0x000fe4000001007e */
[----:B------:R-:W-:Y:S02]  /*5db0*/  FMUL.FTZ R127, R151, R133 ;  /* 0x00000085977f7220 */ /* 0x000fe40000410000 */
[----:B------:R-:W-:Y:S02]  /*5dc0*/  FMUL.FTZ R227, R56, R3 ;  /* 0x0000000338e37220 */ /* 0x000fe40000410000 */
[----:B------:R-:W-:Y:S02]  /*5dd0*/  FFMA.FTZ R133, R150, R133, R130 ;  /* 0x0000008596857223 */ /* 0x000fe40000010082 */
[----:B------:R-:W-:-:S02]  /*5de0*/  FMUL.FTZ R226, R114, R125 ;  /* 0x0000007d72e27220 */ /* 0x000fc40000410000 */
[----:B------:R-:W-:Y:S02]  /*5df0*/  FFMA.FTZ R134, R150, R134, -R127 ;  /* 0x0000008696867223 */ /* 0x000fe4000001087f */
[C---:B------:R-:W-:Y:S02]  /*5e00*/  FMUL.FTZ R125, R147.reuse, R126 ;  /* 0x0000007e937d7220 */ /* 0x040fe40000410000 */
[----:B------:R-:W-:Y:S02]  /*5e10*/  FMUL.FTZ R227, R114, R227 ;  /* 0x000000e372e37220 */ /* 0x000fe40000410000 */
[----:B------:R-:W-:Y:S02]  /*5e20*/  FADD.FTZ R133, R226, R133 ;  /* 0x00000085e2857221 */ /* 0x000fe40000010000 */
[-C--:B------:R-:W-:Y:S02]  /*5e30*/  FMUL.FTZ R127, R147, R124.reuse ;  /* 0x0000007c937f7220 */ /* 0x080fe40000410000 */
[----:B------:R-:W-:-:S02]  /*5e40*/  FFMA.FTZ R125, R146, R124, -R125 ;  /* 0x0000007c927d7223 */ /* 0x000fc4000001087d */
[----:B------:R-:W-:Y:S02]  /*5e50*/  FADD.FTZ R134, R227, R134 ;  /* 0x00000086e3867221 */ /* 0x000fe40000010000 */
[C---:B------:R-:W-:Y:S02]  /*5e60*/  FMUL.FTZ R131, R153.reuse, R133 ;  /* 0x0000008599837220 */ /* 0x040fe40000410000 */
[----:B------:R-:W-:Y:S02]  /*5e70*/  FMUL.FTZ R124, R58, R2 ;  /* 0x000000023a7c7220 */ /* 0x000fe40000410000 */
[----:B------:R-:W-:Y:S01]  /*5e80*/  FFMA.FTZ R127, R146, R126, R127 ;  /* 0x0000007e927f7223 */ /* 0x000fe2000001007f */
[----:B------:R-:W1:Y:S01]  /*5e90*/  MUFU.EX2 R138, R138 ;  /* 0x0000008a008a7308 */ /* 0x000e620000000800 */
[----:B------:R-:W-:Y:S02]  /*5ea0*/  FMUL.FTZ R126, R153, R134 ;  /* 0x00000086997e7220 */ /* 0x000fe40000410000 */
[----:B------:R-:W-:-:S02]  /*5eb0*/  FMUL.FTZ R224, R59, R2 ;  /* 0x000000023be07220 */ /* 0x000fc40000410000 */
[C---:B------:R-:W-:Y:S02]  /*5ec0*/  FFMA.FTZ R134, R152.reuse, R134, -R131 ;  /* 0x0000008698867223 */ /* 0x040fe40000010883 */
[----:B------:R-:W-:Y:S02]  /*5ed0*/  FMUL.FTZ R225, R115, R124 ;  /* 0x0000007c73e17220 */ /* 0x000fe40000410000 */
[----:B------:R-:W-:Y:S02]  /*5ee0*/  FFMA.FTZ R133, R152, R133, R126 ;  /* 0x0000008598857223 */ /* 0x000fe4000001007e */
[----:B------:R-:W-:Y:S02]  /*5ef0*/  FMUL.FTZ R124, R149, R127 ;  /* 0x0000007f957c7220 */ /* 0x000fe40000410000 */
[----:B------:R-:W-:Y:S02]  /*5f00*/  FMUL.FTZ R224, R115, R224 ;  /* 0x000000e073e07220 */ /* 0x000fe40000410000 */
[----:B0-----:R-:W-:-:S02]  /*5f10*/  FMUL.FTZ R155, R137, R155 ;  /* 0x0000009b899b7220 */ /* 0x001fc40000410000 */
[----:B------:R-:W-:Y:S02]  /*5f20*/  FADD.FTZ R134, R225, R134 ;  /* 0x00000086e1867221 */ /* 0x000fe40000010000 */
[-C--:B------:R-:W-:Y:S02]  /*5f30*/  FMUL.FTZ R126, R149, R125.reuse ;  /* 0x0000007d957e7220 */ /* 0x080fe40000410000 */
[----:B------:R-:W-:Y:S02]  /*5f40*/  FFMA.FTZ R124, R148, R125, -R124 ;  /* 0x0000007d947c7223 */ /* 0x000fe4000001087c */
[----:B------:R-:W-:Y:S02]  /*5f50*/  FADD.FTZ R133, R224, R133 ;  /* 0x00000085e0857221 */ /* 0x000fe40000010000 */
[----:B------:R-:W-:Y:S02]  /*5f60*/  FMUL.FTZ R154, R137, R154 ;  /* 0x0000009a899a7220 */ /* 0x000fe40000410000 */
[----:B------:R-:W-:-:S02]  /*5f70*/  FMUL.FTZ R130, R155, R134 ;  /* 0x000000869b827220 */ /* 0x000fc40000410000 */
[-C--:B------:R-:W-:Y:S02]  /*5f80*/  FMUL.FTZ R125, R53, R0.reuse ;  /* 0x00000000357d7220 */ /* 0x080fe40000410000 */
[----:B------:R-:W-:Y:S01]  /*5f90*/  FFMA.FTZ R126, R148, R127, R126 ;  /* 0x0000007f947e7223 */ /* 0x000fe2000001007e */
[----:B------:R-:W0:Y:S01]  /*5fa0*/  MUFU.EX2 R139, R139 ;  /* 0x0000008b008b7308 */ /* 0x000e220000000800 */
[-C--:B------:R-:W-:Y:S02]  /*5fb0*/  FMUL.FTZ R127, R155, R133.reuse ;  /* 0x000000859b7f7220 */ /* 0x080fe40000410000 */
[----:B------:R-:W-:Y:S02]  /*5fc0*/  FMUL.FTZ R223, R52, R0 ;  /* 0x0000000034df7220 */ /* 0x000fe40000410000 */
[----:B------:R-:W-:Y:S02]  /*5fd0*/  FFMA.FTZ R133, R154, R133, R130 ;  /* 0x000000859a857223 */ /* 0x000fe40000010082 */
[----:B------:R-:W-:-:S02]  /*5fe0*/  FMUL.FTZ R222, R108, R125 ;  /* 0x0000007d6cde7220 */ /* 0x000fc40000410000 */
[----:B------:R-:W-:Y:S02]  /*5ff0*/  FFMA.FTZ R134, R154, R134, -R127 ;  /* 0x000000869a867223 */ /* 0x000fe4000001087f */
[C---:B------:R-:W-:Y:S02]  /*6000*/  FMUL.FTZ R125, R151.reuse, R126 ;  /* 0x0000007e977d7220 */ /* 0x040fe40000410000 */
[----:B------:R-:W-:Y:S02]  /*6010*/  FMUL.FTZ R223, R108, R223 ;  /* 0x000000df6cdf7220 */ /* 0x000fe40000410000 */
[----:B-1----:R-:W-:Y:S02]  /*6020*/  FMUL.FTZ R157, R138, R157 ;  /* 0x0000009d8a9d7220 */ /* 0x002fe40000410000 */
[----:B------:R-:W-:Y:S02]  /*6030*/  FADD.FTZ R133, R222, R133 ;  /* 0x00000085de857221 */ /* 0x000fe40000010000 */
[----:B------:R-:W-:-:S02]  /*6040*/  FMUL.FTZ R127, R151, R124 ;  /* 0x0000007c977f7220 */ /* 0x000fc40000410000 */
[----:B------:R-:W-:Y:S02]  /*6050*/  FFMA.FTZ R125, R150, R124, -R125 ;  /* 0x0000007c967d7223 */ /* 0x000fe4000001087d */
[----:B------:R-:W-:Y:S02]  /*6060*/  FADD.FTZ R134, R223, R134 ;  /* 0x00000086df867221 */ /* 0x000fe40000010000 */
[----:B------:R-:W-:Y:S02]  /*6070*/  FMUL.FTZ R156, R138, R156 ;  /* 0x0000009c8a9c7220 */ /* 0x000fe40000410000 */
[----:B------:R-:W-:Y:S02]  /*6080*/  FMUL.FTZ R131, R157, R133 ;  /* 0x000000859d837220 */ /* 0x000fe40000410000 */
[----:B------:R-:W-:Y:S02]  /*6090*/  FMUL.FTZ R124, R54, R10 ;  /* 0x0000000a367c7220 */ /* 0x000fe40000410000 */
[----:B------:R-:W-:-:S02]  /*60a0*/  FFMA.FTZ R127, R150, R126, R127 ;  /* 0x0000007e967f7223 */ /* 0x000fc4000001007f */
[----:B------:R-:W-:Y:S02]  /*60b0*/  FMUL.FTZ R126, R157, R134 ;  /* 0x000000869d7e7220 */ /* 0x000fe40000410000 */
[----:B------:R-:W-:Y:S02]  /*60c0*/  FMUL.FTZ R220, R55, R10 ;  /* 0x0000000a37dc7220 */ /* 0x000fe40000410000 */
[C---:B------:R-:W-:Y:S02]  /*60d0*/  FFMA.FTZ R134, R156.reuse, R134, -R131 ;  /* 0x000000869c867223 */ /* 0x040fe40000010883 */
[----:B------:R-:W-:Y:S02]  /*60e0*/  FMUL.FTZ R221, R109, R124 ;  /* 0x0000007c6ddd7220 */ /* 0x000fe40000410000 */
[----:B------:R-:W-:Y:S02]  /*60f0*/  FFMA.FTZ R133, R156, R133, R126 ;  /* 0x000000859c857223 */ /* 0x000fe4000001007e */
[----:B------:R-:W-:-:S02]  /*6100*/  FMUL.FTZ R124, R153, R127 ;  /* 0x0000007f997c7220 */ /* 0x000fc40000410000 */
[----:B------:R-:W-:Y:S02]  /*6110*/  FMUL.FTZ R220, R109, R220 ;  /* 0x000000dc6ddc7220 */ /* 0x000fe40000410000 */
[----:B0-----:R-:W-:Y:S02]  /*6120*/  FMUL.FTZ R159, R139, R159 ;  /* 0x0000009f8b9f7220 */ /* 0x001fe40000410000 */
[----:B------:R-:W-:Y:S02]  /*6130*/  FADD.FTZ R134, R221, R134 ;  /* 0x00000086dd867221 */ /* 0x000fe40000010000 */
[-C--:B------:R-:W-:Y:S02]  /*6140*/  FMUL.FTZ R126, R153, R125.reuse ;  /* 0x0000007d997e7220 */ /* 0x080fe40000410000 */
[----:B------:R-:W-:Y:S02]  /*6150*/  FFMA.FTZ R124, R152, R125, -R124 ;  /* 0x0000007d987c7223 */ /* 0x000fe4000001087c */
[----:B------:R-:W-:-:S02]  /*6160*/  FADD.FTZ R133, R220, R133 ;  /* 0x00000085dc857221 */ /* 0x000fc40000010000 */
[----:B------:R-:W-:Y:S02]  /*6170*/  FMUL.FTZ R158, R139, R158 ;  /* 0x0000009e8b9e7220 */ /* 0x000fe40000410000 */
[----:B------:R-:W-:Y:S02]  /*6180*/  FMUL.FTZ R130, R159, R134 ;  /* 0x000000869f827220 */ /* 0x000fe40000410000 */
[----:B---3--:R-:W-:Y:S02]  /*6190*/  FMUL.FTZ R125, R49, R11 ;  /* 0x0000000b317d7220 */ /* 0x008fe40000410000 */
[----:B------:R-:W-:Y:S02]  /*61a0*/  FFMA.FTZ R126, R152, R127, R126 ;  /* 0x0000007f987e7223 */ /* 0x000fe4000001007e */
[-C--:B------:R-:W-:Y:S02]  /*61b0*/  FMUL.FTZ R127, R159, R133.reuse ;  /* 0x000000859f7f7220 */ /* 0x080fe40000410000 */
[----:B------:R-:W-:-:S02]  /*61c0*/  FFMA.FTZ R133, R158, R133, R130 ;  /* 0x000000859e857223 */ /* 0x000fc40000010082 */
[----:B------:R-:W-:Y:S02]  /*61d0*/  FMUL.FTZ R219, R48, R11 ;  /* 0x0000000b30db7220 */ /* 0x000fe40000410000 */
[----:B------:R-:W-:Y:S02]  /*61e0*/  FMUL.FTZ R218, R110, R125 ;  /* 0x0000007d6eda7220 */ /* 0x000fe40000410000 */
[----:B------:R-:W-:Y:S02]  /*61f0*/  FMUL.FTZ R125, R155, R126 ;  /* 0x0000007e9b7d7220 */ /* 0x000fe40000410000 */
[----:B------:R-:W-:Y:S02]  /*6200*/  FFMA.FTZ R134, R158, R134, -R127 ;  /* 0x000000869e867223 */ /* 0x000fe4000001087f */
[----:B------:R-:W-:Y:S02]  /*6210*/  FMUL.FTZ R219, R110, R219 ;  /* 0x000000db6edb7220 */ /* 0x000fe40000410000 */
[----:B------:R-:W-:-:S02]  /*6220*/  FADD.FTZ R133, R218, R133 ;  /* 0x00000085da857221 */ /* 0x000fc40000010000 */
[-C--:B------:R-:W-:Y:S02]  /*6230*/  FMUL.FTZ R127, R155, R124.reuse ;  /* 0x0000007c9b7f7220 */ /* 0x080fe40000410000 */
[C---:B------:R-:W-:Y:S02]  /*6240*/  FFMA.FTZ R125, R154.reuse, R124, -R125 ;  /* 0x0000007c9a7d7223 */ /* 0x040fe4000001087d */
[----:B------:R-:W-:Y:S02]  /*6250*/  FADD.FTZ R134, R219, R134 ;  /* 0x00000086db867221 */ /* 0x000fe40000010000 */
[----:B------:R-:W-:Y:S02]  /*6260*/  FMUL.FTZ R131, R161, R133 ;  /* 0x00000085a1837220 */ /* 0x000fe40000410000 */
[----:B------:R-:W-:Y:S02]  /*6270*/  FFMA.FTZ R127, R154, R126, R127 ;  /* 0x0000007e9a7f7223 */ /* 0x000fe4000001007f */
[----:B------:R-:W-:-:S02]  /*6280*/  FMUL.FTZ R126, R157, R125 ;  /* 0x0000007d9d7e7220 */ /* 0x000fc40000410000 */
[-C--:B------:R-:W-:Y:S02]  /*6290*/  FFMA.FTZ R130, R160, R134.reuse, -R131 ;  /* 0x00000086a0827223 */ /* 0x080fe40000010883 */
[----:B------:R-:W-:Y:S02]  /*62a0*/  FMUL.FTZ R134, R161, R134 ;  /* 0x00000086a1867220 */ /* 0x000fe40000410000 */
[-C--:B------:R-:W-:Y:S02]  /*62b0*/  FMUL.FTZ R214, R51, R12.reuse ;  /* 0x0000000c33d67220 */ /* 0x080fe40000410000 */
[----:B------:R-:W-:Y:S02]  /*62c0*/  FMUL.FTZ R124, R50, R12 ;  /* 0x0000000c327c7220 */ /* 0x000fe40000410000 */
[-C--:B------:R-:W-:Y:S02]  /*62d0*/  FFMA.FTZ R126, R156, R127.reuse, R126 ;  /* 0x0000007f9c7e7223 */ /* 0x080fe4000001007e */
[----:B------:R-:W-:Y:S01]  /*62e0*/  FMUL.FTZ R127, R157, R127 ;  /* 0x0000007f9d7f7220 */ /* 0x000fe20000410000 */
[----:B------:R-:W0:Y:S01]  /*62f0*/  MUFU.EX2 R132, R132 ;  /* 0x0000008400847308 */ /* 0x000e220000000800 */
        /* <DEDUP_REMOVED lines=8> */
[C---:B------:R-:W-:Y:S02]  /*6380*/  FFMA.FTZ R124, R158.reuse, R127, -R124 ;  /* 0x0000007f9e7c7223 */ /* 0x040fe4000001087c */
[C---:B------:R-:W-:Y:S02]  /*6390*/  FMUL.FTZ R127, R163.reuse, R133 ;  /* 0x00000085a37f7220 */ /* 0x040fe40000410000 */
[----:B------:R-:W-:Y:S02]  /*63a0*/  FMUL.FTZ R131, R163, R130 ;  /* 0x00000082a3837220 */ /* 0x000fe40000410000 */
[----:B------:R-:W-:Y:S02]  /*63b0*/  FMUL.FTZ R215, R45, R13 ;  /* 0x0000000d2dd77220 */ /* 0x000fe40000410000 */
[----:B------:R-:W-:-:S02]  /*63c0*/  FFMA.FTZ R126, R158, R126, R125 ;  /* 0x0000007e9e7e7223 */ /* 0x000fc4000001007d */
[C---:B------:R-:W-:Y:S02]  /*63d0*/  FFMA.FTZ R135, R162.reuse, R130, -R127 ;  /* 0x00000082a2877223 */ /* 0x040fe4000001087f */
[----:B------:R-:W-:Y:S02]  /*63e0*/  FFMA.FTZ R130, R162, R133, R131 ;  /* 0x00000085a2827223 */ /* 0x000fe40000010083 */
[----:B------:R-:W-:Y:S02]  /*63f0*/  FMUL.FTZ R125, R44, R13 ;  /* 0x0000000d2c7d7220 */ /* 0x000fe40000410000 */
[----:B------:R-:W-:Y:S01]  /*6400*/  FMUL.FTZ R215, R104, R215 ;  /* 0x000000d768d77220 */ /* 0x000fe20000410000 */
[----:B------:R-:W-:Y:S01]  /*6410*/  ISETP.NE.AND P0, PT, R7, 0x7f, PT ;  /* 0x0000007f0700780c */ /* 0x000fe20003f05270 */
[----:B------:R-:W-:Y:S02]  /*6420*/  FMUL.FTZ R131, R161, R124 ;  /* 0x0000007ca1837220 */ /* 0x000fe40000410000 */
[----:B0-----:R-:W-:-:S02]  /*6430*/  FMUL.FTZ R165, R132, R165 ;  /* 0x000000a584a57220 */ /* 0x001fc40000410000 */
[-C--:B------:R-:W-:Y:S02]  /*6440*/  FMUL.FTZ R127, R161, R126.reuse ;  /* 0x0000007ea17f7220 */ /* 0x080fe40000410000 */
[----:B------:R-:W-:Y:S02]  /*6450*/  FMUL.FTZ R216, R104, R125 ;  /* 0x0000007d68d87220 */ /* 0x000fe40000410000 */
[----:B------:R-:W-:Y:S02]  /*6460*/  FADD.FTZ R130, R215, R130 ;  /* 0x00000082d7827221 */ /* 0x000fe40000010000 */
[----:B------:R-:W-:Y:S02]  /*6470*/  FFMA.FTZ R131, R160, R126, R131 ;  /* 0x0000007ea0837223 */ /* 0x000fe40000010083 */
[----:B------:R-:W-:Y:S01]  /*6480*/  FMUL.FTZ R164, R132, R164 ;  /* 0x000000a484a47220 */ /* 0x000fe20000410000 */
[----:B------:R0:W1:Y:S01]  /*6490*/  @P0 LDS.64 R144, [R7.X8+0xa888] ;  /* 0x00a8880007900984 */ /* 0x0000620000008a00 */
[----:B------:R-:W-:-:S02]  /*64a0*/  FFMA.FTZ R127, R160, R124, -R127 ;  /* 0x0000007ca07f7223 */ /* 0x000fc4000001087f */
[----:B------:R-:W-:Y:S02]  /*64b0*/  FADD.FTZ R135, R216, R135 ;  /* 0x00000087d8877221 */ /* 0x000fe40000010000 */
[----:B------:R-:W-:Y:S02]  /*64c0*/  FMUL.FTZ R126, R165, R130 ;  /* 0x00000082a57e7220 */ /* 0x000fe40000410000 */
[----:B------:R-:W-:Y:S02]  /*64d0*/  FMUL.FTZ R124, R46, R14 ;  /* 0x0000000e2e7c7220 */ /* 0x000fe40000410000 */
[----:B------:R-:W-:Y:S02]  /*64e0*/  FMUL.FTZ R125, R163, R127 ;  /* 0x0000007fa37d7220 */ /* 0x000fe40000410000 */
[-C--:B------:R-:W-:Y:S02]  /*64f0*/  FFMA.FTZ R126, R164, R135.reuse, -R126 ;  /* 0x00000087a47e7223 */ /* 0x080fe4000001087e */
[----:B------:R-:W-:-:S02]  /*6500*/  FMUL.FTZ R135, R165, R135 ;  /* 0x00000087a5877220 */ /* 0x000fc40000410000 */
[----:B------:R-:W-:Y:S02]  /*6510*/  FMUL.FTZ R212, R47, R14 ;  /* 0x0000000e2fd47220 */ /* 0x000fe40000410000 */
[----:B------:R-:W-:Y:S02]  /*6520*/  FMUL.FTZ R213, R105, R124 ;  /* 0x0000007c69d57220 */ /* 0x000fe40000410000 */
[-C--:B------:R-:W-:Y:S02]  /*6530*/  FFMA.FTZ R124, R162, R131.reuse, R125 ;  /* 0x00000083a27c7223 */ /* 0x080fe4000001007d */
[----:B------:R-:W-:Y:S02]  /*6540*/  FMUL.FTZ R131, R163, R131 ;  /* 0x00000083a3837220 */ /* 0x000fe40000410000 */
[----:B------:R-:W-:Y:S02]  /*6550*/  FFMA.FTZ R135, R164, R130, R135 ;  /* 0x00000082a4877223 */ /* 0x000fe40000010087 */
[----:B------:R-:W-:-:S02]  /*6560*/  FMUL.FTZ R212, R105, R212 ;  /* 0x000000d469d47220 */ /* 0x000fc40000410000 */
[----:B------:R-:W-:Y:S02]  /*6570*/  FADD.FTZ R130, R213, R126 ;  /* 0x0000007ed5827221 */ /* 0x000fe40000010000 */
[----:B------:R-:W-:Y:S02]  /*6580*/  FFMA.FTZ R131, R162, R127, -R131 ;  /* 0x0000007fa2837223 */ /* 0x000fe40000010883 */
[----:B------:R-:W-:Y:S02]  /*6590*/  FMUL.FTZ R126, R165, R124 ;  /* 0x0000007ca57e7220 */ /* 0x000fe40000410000 */
[----:B------:R-:W-:Y:S02]  /*65a0*/  FADD.FTZ R135, R212, R135 ;  /* 0x00000087d4877221 */ /* 0x000fe40000010000 */
[----:B------:R-:W-:Y:S02]  /*65b0*/  FMUL.FTZ R127, R167, R130 ;  /* 0x00000082a77f7220 */ /* 0x000fe40000410000 */
[----:B------:R-:W-:-:S02]  /*65c0*/  FFMA.FTZ R126, R164, R131, -R126 ;  /* 0x00000083a47e7223 */ /* 0x000fc4000001087e */
[----:B------:R-:W-:Y:S02]  /*65d0*/  FMUL.FTZ R131, R165, R131 ;  /* 0x00000083a5837220 */ /* 0x000fe40000410000 */
[-C--:B------:R-:W-:Y:S02]  /*65e0*/  FFMA.FTZ R127, R166, R135.reuse, R127 ;  /* 0x00000087a67f7223 */ /* 0x080fe4000001007f */
[----:B------:R-:W-:Y:S02]  /*65f0*/  FMUL.FTZ R135, R167, R135 ;  /* 0x00000087a7877220 */ /* 0x000fe40000410000 */
[-C--:B------:R-:W-:Y:S02]  /*6600*/  FMUL.FTZ R211, R40, R15.reuse ;  /* 0x0000000f28d37220 */ /* 0x080fe40000410000 */
[----:B------:R-:W-:Y:S02]  /*6610*/  FMUL.FTZ R125, R41, R15 ;  /* 0x0000000f297d7220 */ /* 0x000fe40000410000 */
[----:B------:R-:W-:-:S02]  /*6620*/  FFMA.FTZ R131, R164, R124, R131 ;  /* 0x0000007ca4837223 */ /* 0x000fc40000010083 */
[----:B------:R-:W-:Y:S02]  /*6630*/  FFMA.FTZ R130, R166, R130, -R135 ;  /* 0x00000082a6827223 */ /* 0x000fe40000010887 */
        /* <DEDUP_REMOVED lines=9> */
[C---:B------:R-:W-:Y:S02]  /*66d0*/  FMUL.FTZ R133, R169.reuse, R127 ;  /* 0x0000007fa9857220 */ /* 0x040fe40000410000 */
[----:B------:R-:W-:-:S02]  /*66e0*/  FMUL.FTZ R125, R169, R126 ;  /* 0x0000007ea97d7220 */ /* 0x000fc40000410000 */
[----:B------:R-:W-:Y:S02]  /*66f0*/  FFMA.FTZ R127, R168, R127, R124 ;  /* 0x0000007fa87f7223 */ /* 0x000fe4000001007c */
[-C--:B------:R-:W-:Y:S02]  /*6700*/  FMUL.FTZ R124, R42, R16.reuse ;  /* 0x000000102a7c7220 */ /* 0x080fe40000410000 */
[----:B------:R-:W-:Y:S02]  /*6710*/  FMUL.FTZ R142, R43, R16 ;  /* 0x000000102b8e7220 */ /* 0x000fe40000410000 */
[CC--:B------:R-:W-:Y:S02]  /*6720*/  FFMA.FTZ R125, R168.reuse, R131.reuse, R125 ;  /* 0x00000083a87d7223 */ /* 0x0c0fe4000001007d */
[----:B------:R-:W-:Y:S01]  /*6730*/  FMUL.FTZ R131, R169, R131 ;  /* 0x00000083a9837220 */ /* 0x000fe20000410000 */
[----:B------:R-:W-:Y:S01]  /*6740*/  BSSY B0, `(.L_x_3373) ;  /* 0x0000016000007945 */ /* 0x000fe20003800000 */
[----:B------:R-:W-:-:S02]  /*6750*/  FFMA.FTZ R130, R168, R130, -R133 ;  /* 0x00000082a8827223 */ /* 0x000fc40000010885 */
[C---:B------:R-:W-:Y:S02]  /*6760*/  FMUL.FTZ R142, R107.reuse, R142 ;  /* 0x0000008e6b8e7220 */ /* 0x040fe40000410000 */
[----:B------:R-:W-:Y:S01]  /*6770*/  FMUL.FTZ R143, R107, R124 ;  /* 0x0000007c6b8f7220 */ /* 0x000fe20000410000 */
[C---:B------:R-:W-:Y:S01]  /*6780*/  ISETP.GT.U32.AND P2, PT, R7.reuse, 0x1f, PT ;  /* 0x0000001f0700780c */ /* 0x040fe20003f44070 */
        /* <DEDUP_REMOVED lines=17> */
.L_x_3374:
[----:B01----:R-:W-:Y:S05]  /*68a0*/  BSYNC B0 ;  /* 0x0000000000007941 */ /* 0x003fea0003800000 */
.L_x_3373:
        /* <DEDUP_REMOVED lines=58> */
[----:B------:R-:W-:Y:S02]  /*6c50*/  FFMA.FTZ R124, R132, R127, -R124 ;  /* 0x0000007f847c7223 */ /* 0x000fe4000001087c */
[----:B------:R-:W-:-:S02]  /*6c60*/  FADD.FTZ R130, R135, R130 ;  /* 0x0000008287827221 */ /* 0x000fc40000010000 */
[C---:B--2---:R-:W-:Y:S02]  /*6c70*/  FMUL.FTZ R127, R137.reuse, R125 ;  /* 0x0000007d897f7220 */ /* 0x044fe40000410000 */
[----:B------:R-:W-:Y:S02]  /*6c80*/  FFMA.FTZ R133, R132, R129, R133 ;  /* 0x0000008184857223 */ /* 0x000fe40000010085 */
        /* <DEDUP_REMOVED lines=11> */
.L_x_3481:
[----:B------:R-:W-:Y:S05]  /*6d40*/  BRA.DIV ~URZ, `(.L_x_3378) ;  /* 0x00007ac27f007947 */ /* 0x000fea000b800000 */
[----:B------:R-:W2:Y:S01]  /*6d50*/  SHFL.UP PT, R127, R138, 0x1, RZ ;  /* 0x042000008a7f7989 */ /* 0x000ea200000e00ff */
[----:B------:R-:W-:-:S03]  /*6d60*/  ISETP.GE.AND P0, PT, R6, 0x1, PT ;  /* 0x000000010600780c */ /* 0x000fc60003f06270 */
[----:B------:R-:W3:Y:S04]  /*6d70*/  SHFL.UP PT, R131, R139, 0x1, RZ ;  /* 0x042000008b837989 */ /* 0x000ee800000e00ff */
[----:B------:R-:W4:Y:S01]  /*6d80*/  SHFL.UP PT, R125, R136, 0x1, RZ ;  /* 0x04200000887d7989 */ /* 0x000f2200000e00ff */
[----:B--2---:R-:W-:-:S04]  /*6d90*/  FMUL.FTZ R128, R136, R127 ;  /* 0x0000007f88807220 */ /* 0x004fc80000410000 */
[-C--:B---3--:R-:W-:Y:S02]  /*6da0*/  FFMA.FTZ R128, R126, R131.reuse, R128 ;  /* 0x000000837e807223 */ /* 0x088fe40000010080 */
[----:B------:R-:W-:Y:S02]  /*6db0*/  FMUL.FTZ R124, R136, R131 ;  /* 0x00000083887c7220 */ /* 0x000fe40000410000 */
[----:B------:R-:W-:Y:S02]  /*6dc0*/  @P0 FADD.FTZ R139, R139, R128 ;  /* 0x000000808b8b0221 */ /* 0x000fe40000010000 */
[----:B------:R-:W-:Y:S02]  /*6dd0*/  FFMA.FTZ R127, R126, R127, -R124 ;  /* 0x0000007f7e7f7223 */ /* 0x000fe4000001087c */
[C---:B-1----:R-:W-:Y:S02]  /*6de0*/  FMUL.FTZ R128, R136.reuse, R129 ;  /* 0x0000008188807220 */ /* 0x042fe40000410000 */
[----:B----4-:R-:W-:-:S02]  /*6df0*/  FMUL.FTZ R124, R136, R125 ;  /* 0x0000007d887c7220 */ /* 0x010fc40000410000 */
[----:B------:R-:W-:Y:S02]  /*6e00*/  @P0 FADD.FTZ R138, R138, R127 ;  /* 0x0000007f8a8a0221 */ /* 0x000fe40000010000 */
[C---:B------:R-:W-:Y:S02]  /*6e10*/  FFMA.FTZ R125, R126.reuse, R125, R128 ;  /* 0x0000007d7e7d7223 */ /* 0x040fe40000010080 */
[----:B0-----:R-:W-:Y:S01]  /*6e20*/  @P0 FFMA.FTZ R126, R126, R129, -R124 ;  /* 0x000000817e7e0223 */ /* 0x001fe2000001087c */
[----:B------:R-:W0:Y:S02]  /*6e30*/  SHFL.UP PT, R128, R138, 0x2, RZ ;  /* 0x044000008a807989 */ /* 0x000e2400000e00ff */
[----:B------:R-:W-:Y:S02]  /*6e40*/  FSEL R125, R136, R125, !P0 ;  /* 0x0000007d887d7208 */ /* 0x000fe40004000000 */
[----:B------:R-:W1:Y:S01]  /*6e50*/  SHFL.UP PT, R129, R139, 0x2, RZ ;  /* 0x044000008b817989 */ /* 0x000e6200000e00ff */
[----:B------:R-:W-:-:S03]  /*6e60*/  ISETP.GE.AND P0, PT, R6, 0x2, PT ;  /* 0x000000020600780c */ /* 0x000fc60003f06270 */
[----:B------:R-:W2:Y:S04]  /*6e70*/  SHFL.UP PT, R124, R126, 0x2, RZ ;  /* 0x044000007e7c7989 */ /* 0x000ea800000e00ff */
[----:B------:R-:W3:Y:S01]  /*6e80*/  SHFL.UP PT, R127, R125, 0x2, RZ ;  /* 0x044000007d7f7989 */ /* 0x000ee200000e00ff */
[CC--:B0-----:R-:W-:Y:S02]  /*6e90*/  FMUL.FTZ R130, R125.reuse, R128.reuse ;  /* 0x000000807d827220 */ /* 0x0c1fe40000410000 */
[-C--:B-1----:R-:W-:Y:S02]  /*6ea0*/  FMUL.FTZ R131, R125, R129.reuse ;  /* 0x000000817d837220 */ /* 0x082fe40000410000 */
[C---:B------:R-:W-:Y:S02]  /*6eb0*/  FFMA.FTZ R130, R126.reuse, R129, R130 ;  /* 0x000000817e827223 */ /* 0x040fe40000010082 */
[----:B------:R-:W-:-:S02]  /*6ec0*/  FFMA.FTZ R131, R126, R128, -R131 ;  /* 0x000000807e837223 */ /* 0x000fc40000010883 */
[----:B--2---:R-:W-:Y:S02]  /*6ed0*/  FMUL.FTZ R128, R125, R124 ;  /* 0x0000007c7d807220 */ /* 0x004fe40000410000 */
[----:B------:R-:W-:Y:S02]  /*6ee0*/  @P0 FADD.FTZ R138, R138, R131 ;  /* 0x000000838a8a0221 */ /* 0x000fe40000010000 */
[CC--:B---3--:R-:W-:Y:S02]  /*6ef0*/  FFMA.FTZ R128, R126.reuse, R127.reuse, R128 ;  /* 0x0000007f7e807223 */ /* 0x0c8fe40000010080 */
[----:B------:R-:W-:Y:S01]  /*6f00*/  @P0 FADD.FTZ R139, R139, R130 ;  /* 0x000000828b8b0221 */ /* 0x000fe20000010000 */
[----:B------:R-:W0:Y:S01]  /*6f10*/  SHFL.UP PT, R129, R138, 0x4, RZ ;  /* 0x048000008a817989 */ /* 0x000e2200000e00ff */
[C---:B------:R-:W-:Y:S01]  /*6f20*/  FMUL.FTZ R127, R125.reuse, R127 ;  /* 0x0000007f7d7f7220 */ /* 0x040fe20000410000 */
[----:B------:R-:W-:Y:S02]  /*6f30*/  FSEL R128, R125, R128, !P0 ;  /* 0x000000807d807208 */ /* 0x000fe40004000000 */
[----:B------:R-:W1:Y:S01]  /*6f40*/  SHFL.UP PT, R131, R139, 0x4, RZ ;  /* 0x048000008b837989 */ /* 0x000e6200000e00ff */
[----:B------:R-:W-:Y:S01]  /*6f50*/  @P0 FFMA.FTZ R126, R126, R124, -R127 ;  /* 0x0000007c7e7e0223 */ /* 0x000fe2000001087f */
[----:B------:R-:W-:-:S02]  /*6f60*/  ISETP.GE.AND P0, PT, R6, 0x4, PT ;  /* 0x000000040600780c */ /* 0x000fc40003f06270 */
[----:B------:R-:W-:Y:S04]  /*6f70*/  SHFL.UP PT, R127, R128, 0x4, RZ ;  /* 0x04800000807f7989 */ /* 0x000fe800000e00ff */
[----:B------:R-:W2:Y:S01]  /*6f80*/  SHFL.UP PT, R125, R126, 0x4, RZ ;  /* 0x048000007e7d7989 */ /* 0x000ea200000e00ff */
[C---:B0-----:R-:W-:Y:S02]  /*6f90*/  FMUL.FTZ R130, R128.reuse, R129 ;  /* 0x0000008180827220 */ /* 0x041fe40000410000 */
[-C--:B-1----:R-:W-:Y:S02]  /*6fa0*/  FMUL.FTZ R124, R128, R131.reuse ;  /* 0x00000083807c7220 */ /* 0x082fe40000410000 */
[C---:B------:R-:W-:Y:S02]  /*6fb0*/  FFMA.FTZ R130, R126.reuse, R131, R130 ;  /* 0x000000837e827223 */ /* 0x040fe40000010082 */
[----:B------:R-:W-:-:S02]  /*6fc0*/  FFMA.FTZ R131, R126, R129, -R124 ;  /* 0x000000817e837223 */ /* 0x000fc4000001087c */
[----:B------:R-:W-:Y:S02]  /*6fd0*/  @P0 FADD.FTZ R139, R139, R130 ;  /* 0x000000828b8b0221 */ /* 0x000fe40000010000 */
[C---:B--2---:R-:W-:Y:S02]  /*6fe0*/  FMUL.FTZ R129, R128.reuse, R125 ;  /* 0x0000007d80817220 */ /* 0x044fe40000410000 */
[-C--:B------:R-:W-:Y:S01]  /*6ff0*/  FMUL.FTZ R124, R128, R127.reuse ;  /* 0x0000007f807c7220 */ /* 0x080fe20000410000 */
[----:B------:R-:W0:Y:S01]  /*7000*/  SHFL.UP PT, R130, R139, 0x8, RZ ;  /* 0x050000008b827989 */ /* 0x000e2200000e00ff */
[----:B------:R-:W-:Y:S02]  /*7010*/  @P0 FADD.FTZ R138, R138, R131 ;  /* 0x000000838a8a0221 */ /* 0x000fe40000010000 */
[C---:B------:R-:W-:Y:S02]  /*7020*/  FFMA.FTZ R129, R126.reuse, R127, R129 ;  /* 0x0000007f7e817223 */ /* 0x040fe40000010081 */
[----:B------:R-:W-:Y:S01]  /*7030*/  @P0 FFMA.FTZ R126, R126, R125, -R124 ;  /* 0x0000007d7e7e0223 */ /* 0x000fe2000001087c */
[----:B------:R-:W1:Y:S02]  /*7040*/  SHFL.UP PT, R127, R138, 0x8, RZ ;  /* 0x050000008a7f7989 */ /* 0x000e6400000e00ff */
[----:B------:R-:W-:-:S02]  /*7050*/  FSEL R129, R128, R129, !P0 ;  /* 0x0000008180817208 */ /* 0x000fc40004000000 */
[----:B------:R-:W2:Y:S01]  /*7060*/  SHFL.UP PT, R124, R126, 0x8, RZ ;  /* 0x050000007e7c7989 */ /* 0x000ea200000e00ff */
[----:B------:R-:W-:-:S03]  /*7070*/  ISETP.GE.AND P0, PT, R6, 0x8, PT ;  /* 0x000000080600780c */ /* 0x000fc60003f06270 */
        /* <DEDUP_REMOVED lines=19> */
.L_x_3482:
[----:B------:R-:W-:Y:S01]  /*71b0*/  ISETP.GE.AND P0, PT, R6, 0x10, PT ;  /* 0x000000100600780c */ /* 0x000fe20003f06270 */
[-C--:B-1----:R-:W-:Y:S02]  /*71c0*/  FMUL.FTZ R124, R127, R135.reuse ;  /* 0x000000877f7c7220 */ /* 0x082fe40000410000 */
[-C--:B--2---:R-:W-:Y:S02]  /*71d0*/  FMUL.FTZ R125, R134, R135.reuse ;  /* 0x00000087867d7220 */ /* 0x084fe40000410000 */
[C---:B0--3--:R-:W-:Y:S02]  /*71e0*/  FMUL.FTZ R126, R136.reuse, R135 ;  /* 0x00000087887e7220 */ /* 0x049fe40000410000 */
[----:B------:R-:W-:-:S02]  /*71f0*/  FFMA.FTZ R136, R136, R137, -R124 ;  /* 0x0000008988887223 */ /* 0x000fc4000001087c */
[C---:B----4-:R-:W-:Y:S02]  /*7200*/  FMUL.FTZ R124, R132.reuse, R135 ;  /* 0x00000087847c7220 */ /* 0x050fe40000410000 */
[-C--:B------:R-:W-:Y:S02]  /*7210*/  FFMA.FTZ R132, R132, R137.reuse, R125 ;  /* 0x0000008984847223 */ /* 0x080fe4000001007d */
[-C--:B------:R-:W-:Y:S02]  /*7220*/  FFMA.FTZ R126, R127, R137.reuse, R126 ;  /* 0x000000897f7e7223 */ /* 0x080fe4000001007e */
[----:B------:R-:W-:Y:S01]  /*7230*/  @P0 FFMA.FTZ R137, R134, R137, -R124 ;  /* 0x0000008986890223 */ /* 0x000fe2000001087c */
[----:B------:R-:W-:Y:S01]  /*7240*/  FSEL R135, R135, R132, !P0 ;  /* 0x0000008487877208 */ /* 0x000fe20004000000 */
        /* <DEDUP_REMOVED lines=8> */
[----:B------:R-:W-:Y:S05]  /*72d0*/  CALL.REL.NOINC `($__internal_82_$__cuda_sm70_shflsync_idx_p) ;  /* 0x0000932000007944 */ /* 0x000fea0003c00000 */
.L_x_3379:
[----:B------:R-:W-:Y:S05]  /*72e0*/  BRA.CONV ~URZ, `(.L_x_3380) ;  /* 0x000000637f007947 */ /* 0x000fea000b800000 */
[----:B-1----:R-:W-:Y:S01]  /*72f0*/  HFMA2.MMA R125, -RZ, RZ, 0, 1.847743988037109375e-06 ;  /* 0x0000001fff7d7435 */ /* 0x002fe200000001ff */
[----:B0-----:R-:W-:Y:S02]  /*7300*/  MOV R128, R135 ;  /* 0x0000008700807202 */ /* 0x001fe40000000f00 */
[----:B------:R-:W-:Y:S02]  /*7310*/  MOV R127, 0x1f ;  /* 0x0000001f007f7802 */ /* 0x000fe40000000f00 */
[----:B------:R-:W-:Y:S02]  /*7320*/  MOV R124, 0xffffffff ;  /* 0xffffffff007c7802 */ /* 0x000fe40000000f00 */
[----:B------:R-:W-:-:S02]  /*7330*/  MOV R126, 0x7350 ;  /* 0x00007350007e7802 */ /* 0x000fc40000000f00 */
[----:B------:R-:W-:Y:S05]  /*7340*/  CALL.REL.NOINC `($__internal_82_$__cuda_sm70_shflsync_idx_p) ;  /* 0x000092b000007944 */ /* 0x000fea0003c00000 */
.L_x_3380:
[----:B------:R-:W-:Y:S05]  /*7350*/  BRA.CONV ~URZ, `(.L_x_3381) ;  /* 0x000000637f007947 */ /* 0x000fea000b800000 */
[----:B-1----:R-:W-:Y:S01]  /*7360*/  HFMA2.MMA R125, -RZ, RZ, 0, 1.847743988037109375e-06 ;  /* 0x0000001fff7d7435 */ /* 0x002fe200000001ff */
[----:B0-----:R-:W-:-:S02]  /*7370*/  MOV R128, R133 ;  /* 0x0000008500807202 */ /* 0x001fc40000000f00 */
[----:B------:R-:W-:Y:S02]  /*7380*/  MOV R127, 0x1f ;  /* 0x0000001f007f7802 */ /* 0x000fe40000000f00 */
[----:B------:R-:W-:Y:S02]  /*7390*/  MOV R124, 0xffffffff ;  /* 0xffffffff007c7802 */ /* 0x000fe40000000f00 */
[----:B------:R-:W-:Y:S02]  /*73a0*/  MOV R126, 0x73c0 ;  /* 0x000073c0007e7802 */ /* 0x000fe40000000f00 */
[----:B------:R-:W-:Y:S05]  /*73b0*/  CALL.REL.NOINC `($__internal_82_$__cuda_sm70_shflsync_idx_p) ;  /* 0x0000924000007944 */ /* 0x000fea0003c00000 */
.L_x_3381:
[----:B------:R-:W-:Y:S05]  /*73c0*/  BRA.CONV ~URZ, `(.L_x_3382) ;  /* 0x000000637f007947 */ /* 0x000fea000b800000 */
[----:B-1----:R-:W-:Y:S01]  /*73d0*/  HFMA2.MMA R125, -RZ, RZ, 0, 1.847743988037109375e-06 ;  /* 0x0000001fff7d7435 */ /* 0x002fe200000001ff */
[----:B0-----:R-:W-:Y:S02]  /*73e0*/  MOV R128, R129 ;  /* 0x0000008100807202 */ /* 0x001fe40000000f00 */
[----:B------:R-:W-:Y:S02]  /*73f0*/  MOV R127, 0x1f ;  /* 0x0000001f007f7802 */ /* 0x000fe40000000f00 */
[----:B------:R-:W-:Y:S02]  /*7400*/  MOV R124, 0xffffffff ;  /* 0xffffffff007c7802 */ /* 0x000fe40000000f00 */
[----:B------:R-:W-:-:S02]  /*7410*/  MOV R126, 0x7430 ;  /* 0x00007430007e7802 */ /* 0x000fc40000000f00 */
[----:B------:R-:W-:Y:S05]  /*7420*/  CALL.REL.NOINC `($__internal_82_$__cuda_sm70_shflsync_idx_p) ;  /* 0x000091d000007944 */ /* 0x000fea0003c00000 */
.L_x_3382:
[----:B------:R-:W-:Y:S05]  /*7430*/  BRA.DIV ~URZ, `(.L_x_3383) ;  /* 0x00007f627f007947 */ /* 0x000fea000b800000 */
[----:B------:R2:W3:Y:S04]  /*7440*/  SHFL.IDX PT, R136, R120, RZ, 0x1f ;  /* 0x00001fff78887589 */ /* 0x0004e800000e0000 */
[----:B------:R2:W4:Y:S04]  /*7450*/  SHFL.IDX PT, R134, R121, RZ, 0x1f ;  /* 0x00001fff79867589 */ /* 0x00052800000e0000 */
[----:B------:R2:W0:Y:S04]  /*7460*/  SHFL.IDX PT, R138, R122, RZ, 0x1f ;  /* 0x00001fff7a8a7589 */ /* 0x00042800000e0000 */
[----:B------:R2:W1:Y:S04]  /*7470*/  SHFL.IDX PT, R139, R123, RZ, 0x1f ;  /* 0x00001fff7b8b7589 */ /* 0x00046800000e0000 */
[----:B------:R2:W0:Y:S04]  /*7480*/  SHFL.UP PT, R132, R137, 0x1, RZ ;  /* 0x0420000089847989 */ /* 0x00042800000e00ff */
[----:B------:R-:W0:Y:S04]  /*7490*/  SHFL.UP PT, R135, R135, 0x1, RZ ;  /* 0x0420000087877989 */ /* 0x000e2800000e00ff */
[----:B------:R-:W0:Y:S04]  /*74a0*/  SHFL.UP PT, R133, R133, 0x1, RZ ;  /* 0x0420000085857989 */ /* 0x000e2800000e00ff */
[----:B------:R-:W0:Y:S02]  /*74b0*/  SHFL.UP PT, R129, R129, 0x1, RZ ;  /* 0x0420000081817989 */ /* 0x000e2400000e00ff */
.L_x_3483:
[----:B--234-:R-:W2:Y:S01]  /*74c0*/  LDS.128 R120, [R240+0x8470] ;  /* 0x00847000f0787984 */ /* 0x01cea20000000c00 */
[----:B------:R-:W-:Y:S01]  /*74d0*/  MOV R137, R134 ;  /* 0x0000008600897202 */ /* 0x000fe20000000f00 */
[----:B0-----:R-:W-:-:S02]  /*74e0*/  FMUL.FTZ R128, R136, R135 ;  /* 0x0000008788807220 */ /* 0x001fc40000410000 */
[-C--:B-1----:R-:W-:Y:S02]  /*74f0*/  FMUL.FTZ R131, R139, R135.reuse ;  /* 0x000000878b837220 */ /* 0x082fe40000410000 */
[-C--:B------:R-:W-:Y:S02]  /*7500*/  FMUL.FTZ R125, R137, R135.reuse ;  /* 0x00000087897d7220 */ /* 0x080fe40000410000 */
[----:B------:R-:W-:Y:S02]  /*7510*/  FMUL.FTZ R135, R138, R135 ;  /* 0x000000878a877220 */ /* 0x000fe40000410000 */
[-C--:B------:R-:W-:Y:S02]  /*7520*/  @P1 FFMA.FTZ R136, R136, R132.reuse, -R125 ;  /* 0x0000008488881223 */ /* 0x080fe4000001087d */
[----:B------:R-:W0:Y:S01]  /*7530*/  LDS.128 R124, [R240+0x8480] ;  /* 0x00848000f07c7984 */ /* 0x000e220000000c00 */
[-C--:B------:R-:W-:Y:S02]  /*7540*/  FFMA.FTZ R130, R138, R132.reuse, -R131 ;  /* 0x000000848a827223 */ /* 0x080fe40000010883 */
[----:B------:R-:W-:-:S02]  /*7550*/  FFMA.FTZ R134, R139, R132, R135 ;  /* 0x000000848b867223 */ /* 0x000fc40000010087 */
[----:B------:R-:W-:Y:S02]  /*7560*/  @P1 FFMA.FTZ R137, R137, R132, R128 ;  /* 0x0000008489891223 */ /* 0x000fe40000010080 */
[----:B------:R-:W-:Y:S02]  /*7570*/  @P1 FADD.FTZ R138, R130, R133 ;  /* 0x00000085828a1221 */ /* 0x000fe40000010000 */
[----:B------:R-:W-:Y:S02]  /*7580*/  @P1 FADD.FTZ R139, R134, R129 ;  /* 0x00000081868b1221 */ /* 0x000fe40000010000 */
[----:B------:R-:W1:Y:S04]  /*7590*/  LDS.128 R128, [R240+0x8490] ;  /* 0x00849000f0807984 */ /* 0x000e680000000c00 */
[----:B------:R3:W-:Y:S01]  /*75a0*/  STS.128 [R240+0x8470], R136 ;  /* 0x00847088f0007388 */ /* 0x0007e20000000c00 */
[----:B--2---:R-:W-:-:S02]  /*75b0*/  FMUL.FTZ R133, R121, R139 ;  /* 0x0000008b79857220 */ /* 0x004fc40000410000 */
[CC--:B------:R-:W-:Y:S02]  /*75c0*/  FMUL.FTZ R132, R121.reuse, R138.reuse ;  /* 0x0000008a79847220 */ /* 0x0c0fe40000410000 */
[C---:B------:R-:W-:Y:S02]  /*75d0*/  FFMA.FTZ R133, R120.reuse, R138, -R133 ;  /* 0x0000008a78857223 */ /* 0x040fe40000010885 */
[----:B------:R-:W-:Y:S02]  /*75e0*/  FFMA.FTZ R242, R120, R139, R132 ;  /* 0x0000008b78f27223 */ /* 0x000fe40000010084 */
[----:B------:R-:W-:Y:S02]  /*75f0*/  FADD.FTZ R134, R122, R133 ;  /* 0x000000857a867221 */ /* 0x000fe40000010000 */
[C---:B------:R-:W-:Y:S02]  /*7600*/  FMUL.FTZ R133, R121.reuse, R137 ;  /* 0x0000008979857220 */ /* 0x040fe40000410000 */
[----:B------:R-:W-:-:S02]  /*7610*/  FMUL.FTZ R121, R121, R136 ;  /* 0x0000008879797220 */ /* 0x000fc40000410000 */
[C---:B------:R-:W-:Y:S02]  /*7620*/  FFMA.FTZ R132, R120.reuse, R136, -R133 ;  /* 0x0000008878847223 */ /* 0x040fe40000010885 */
[----:B------:R-:W-:Y:S02]  /*7630*/  FFMA.FTZ R133, R120, R137, R121 ;  /* 0x0000008978857223 */ /* 0x000fe40000010079 */
[----:B------:R-:W-:Y:S02]  /*7640*/  FADD.FTZ R135, R123, R242 ;  /* 0x000000f27b877221 */ /* 0x000fe40000010000 */
[C---:B0-----:R-:W-:Y:S02]  /*7650*/  FMUL.FTZ R120, R125.reuse, R134 ;  /* 0x000000867d787220 */ /* 0x041fe40000410000 */
[-C--:B------:R-:W-:Y:S01]  /*7660*/  FMUL.FTZ R121, R125, R135.reuse ;  /* 0x000000877d797220 */ /* 0x080fe20000410000 */
[----:B------:R3:W-:Y:S01]  /*7670*/  STS.128 [R240+0x8480], R132 ;  /* 0x00848084f0007388 */ /* 0x0007e20000000c00 */
[----:B------:R-:W-:-:S04]  /*7680*/  FFMA.FTZ R120, R124, R135, R120 ;  /* 0x000000877c787223 */ /* 0x000fc80000010078 */
[----:B------:R-:W-:Y:S02]  /*7690*/  FADD.FTZ R123, R127, R120 ;  /* 0x000000787f7b7221 */ /* 0x000fe40000010000 */
[----:B------:R-:W-:Y:S02]  /*76a0*/  FFMA.FTZ R127, R124, R134, -R121 ;  /* 0x000000867c7f7223 */ /* 0x000fe40000010879 */
[C---:B------:R-:W-:Y:S02]  /*76b0*/  FMUL.FTZ R121, R125.reuse, R133 ;  /* 0x000000857d797220 */ /* 0x040fe40000410000 */
[-C--:B------:R-:W-:Y:S02]  /*76c0*/  FMUL.FTZ R125, R125, R132.reuse ;  /* 0x000000847d7d7220 */ /* 0x080fe40000410000 */
[----:B------:R-:W-:Y:S02]  /*76d0*/  FADD.FTZ R122, R126, R127 ;  /* 0x0000007f7e7a7221 */ /* 0x000fe40000010000 */
        /* <DEDUP_REMOVED lines=14> */
.L_x_3376:
[----:B0-----:R-:W-:Y:S05]  /*77c0*/  BSYNC B0 ;  /* 0x0000000000007941 */ /* 0x001fea0003800000 */
.L_x_3375:
        /* <DEDUP_REMOVED lines=218> */
[----:B------:R-:W-:Y:S02]  /*8570*/  FFMA.FTZ R125, R36, R128, R129 ;  /* 0x00000080247d7223 */ /* 0x000fe40000010081 */
        /* <DEDUP_REMOVED lines=8> */
[----:B------:R-:W-:Y:S02]  /*8600*/  FADD.FTZ R241, R216, R241 ;  /* 0x000000f1d8f17221 */ /* 0x000fe40000010000 */
[----:B------:R-:W-:Y:S01]  /*8610*/  FADD.FTZ R215, R215, R120 ;  /* 0x00000078d7d77221 */ /* 0x000fe20000010000 */
[----:B------:R-:W-:Y:S01]  /*8620*/  MOV R120, 0x3f800000 ;  /* 0x3f80000000787802 */ /* 0x000fe20000000f00 */
[-C--:B------:R-:W-:Y:S02]  /*8630*/  FMUL.FTZ R129, R35, -R126.reuse ;  /* 0x8000007e23817220 */ /* 0x080fe40000410000 */
[----:B------:R-:W-:Y:S02]  /*8640*/  FFMA.FTZ R131, R34, R126, -R127 ;  /* 0x0000007e22837223 */ /* 0x000fe4000001087f */
[C---:B------:R-:W-:Y:S01]  /*8650*/  FMUL.FTZ R126, R165.reuse, R215 ;  /* 0x000000d7a57e7220 */ /* 0x040fe20000410000 */
[----:B------:R-:W0:Y:S01]  /*8660*/  @!P0 LDS.128 R120, [UR45+0xac80] ;  /* 0x00ac802dff788984 */ /* 0x000e220008000c00 */
[-C--:B------:R-:W-:Y:S01]  /*8670*/  FMUL.FTZ R127, R165, R241.reuse ;  /* 0x000000f1a57f7220 */ /* 0x080fe20000410000 */
[----:B------:R-:W-:Y:S01]  /*8680*/  ISETP.GT.U32.AND P0, PT, R7, 0x1f, PT ;  /* 0x0000001f0700780c */ /* 0x000fe20003f04070 */
[----:B------:R-:W-:-:S02]  /*8690*/  FFMA.FTZ R126, R164, R241, -R126 ;  /* 0x000000f1a47e7223 */ /* 0x000fc4000001087e */
[----:B------:R-:W-:Y:S02]  /*86a0*/  FFMA.FTZ R127, R164, R215, R127 ;  /* 0x000000d7a47f7223 */ /* 0x000fe4000001007f */
[----:B------:R-:W-:Y:S02]  /*86b0*/  FFMA.FTZ R133, R34, R128, R129 ;  /* 0x0000008022857223 */ /* 0x000fe40000010081 */
[C---:B------:R-:W-:Y:S02]  /*86c0*/  FMUL.FTZ R128, R35.reuse, -R124 ;  /* 0x8000007c23807220 */ /* 0x040fe40000410000 */
[----:B------:R-:W-:Y:S02]  /*86d0*/  FMUL.FTZ R129, R35, -R125 ;  /* 0x8000007d23817220 */ /* 0x000fe40000410000 */
[----:B------:R-:W-:Y:S02]  /*86e0*/  FADD.FTZ R213, R213, R126 ;  /* 0x0000007ed5d57221 */ /* 0x000fe40000010000 */
[----:B------:R-:W-:-:S02]  /*86f0*/  FADD.FTZ R212, R212, R127 ;  /* 0x0000007fd4d47221 */ /* 0x000fc40000010000 */
[C---:B------:R-:W-:Y:S02]  /*8700*/  FFMA.FTZ R125, R34.reuse, R125, R128 ;  /* 0x0000007d227d7223 */ /* 0x040fe40000010080 */
[----:B------:R-:W-:Y:S02]  /*8710*/  FFMA.FTZ R124, R34, R124, -R129 ;  /* 0x0000007c227c7223 */ /* 0x000fe40000010881 */
[CC--:B------:R-:W-:Y:S02]  /*8720*/  FMUL.FTZ R129, R167.reuse, R213.reuse ;  /* 0x000000d5a7817220 */ /* 0x0c0fe40000410000 */
[-C--:B------:R-:W-:Y:S02]  /*8730*/  FMUL.FTZ R128, R167, R212.reuse ;  /* 0x000000d4a7807220 */ /* 0x080fe40000410000 */
[C---:B------:R-:W-:Y:S02]  /*8740*/  FFMA.FTZ R129, R166.reuse, R212, R129 ;  /* 0x000000d4a6817223 */ /* 0x040fe40000010081 */
[----:B------:R-:W-:-:S02]  /*8750*/  FFMA.FTZ R128, R166, R213, -R128 ;  /* 0x000000d5a6807223 */ /* 0x000fc40000010880 */
[----:B------:R-:W-:Y:S02]  /*8760*/  FADD.FTZ R210, R210, R129 ;  /* 0x00000081d2d27221 */ /* 0x000fe40000010000 */
[----:B------:R-:W-:Y:S02]  /*8770*/  FADD.FTZ R211, R211, R128 ;  /* 0x00000080d3d37221 */ /* 0x000fe40000010000 */
        /* <DEDUP_REMOVED lines=17> */
[-C--:B------:R-:W-:Y:S02]  /*8890*/  FMUL.FTZ R140, R125, R130.reuse ;  /* 0x000000827d8c7220 */ /* 0x080fe40000410000 */
[C---:B------:R-:W-:Y:S02]  /*88a0*/  FFMA.FTZ R141, R124.reuse, R130, -R141 ;  /* 0x000000827c8d7223 */ /* 0x040fe4000001088d */
[----:B------:R-:W-:Y:S02]  /*88b0*/  FFMA.FTZ R140, R124, R131, R140 ;  /* 0x000000837c8c7223 */ /* 0x000fe4000001008c */
[----:B------:R-:W-:Y:S02]  /*88c0*/  FADD.FTZ R126, R126, R141 ;  /* 0x0000008d7e7e7221 */ /* 0x000fe40000010000 */
[----:B------:R-:W-:Y:S02]  /*88d0*/  FADD.FTZ R127, R127, R140 ;  /* 0x0000008c7f7f7221 */ /* 0x000fe40000010000 */
[----:B-1----:R-:W-:-:S02]  /*88e0*/  FMUL.FTZ R130, R133, R126 ;  /* 0x0000007e85827220 */ /* 0x002fc40000410000 */
[-C--:B------:R-:W-:Y:S02]  /*88f0*/  FMUL.FTZ R131, R133, R127.reuse ;  /* 0x0000007f85837220 */ /* 0x080fe40000410000 */
[----:B------:R-:W-:Y:S02]  /*8900*/  FFMA.FTZ R130, R132, R127, R130 ;  /* 0x0000007f84827223 */ /* 0x000fe40000010082 */
[CC--:B------:R-:W-:Y:S02]  /*8910*/  FMUL.FTZ R127, R125.reuse, R129.reuse ;  /* 0x000000817d7f7220 */ /* 0x0c0fe40000410000 */
[-C--:B------:R-:W-:Y:S02]  /*8920*/  FMUL.FTZ R125, R125, R128.reuse ;  /* 0x000000807d7d7220 */ /* 0x080fe40000410000 */
[C---:B------:R-:W-:Y:S02]  /*8930*/  FFMA.FTZ R127, R124.reuse, R128, -R127 ;  /* 0x000000807c7f7223 */ /* 0x040fe4000001087f */
[----:B------:R-:W-:-:S02]  /*8940*/  FFMA.FTZ R125, R124, R129, R125 ;  /* 0x000000817c7d7223 */ /* 0x000fc4000001007d */
[----:B------:R-:W-:Y:S02]  /*8950*/  FMUL.FTZ R124, R133, R127 ;  /* 0x0000007f857c7220 */ /* 0x000fe40000410000 */
[----:B------:R-:W-:Y:S01]  /*8960*/  FFMA.FTZ R131, R132, R126, -R131 ;  /* 0x0000007e84837223 */ /* 0x000fe20000010883 */
[----:B------:R-:W-:Y:S01]  /*8970*/  LOP3.LUT R126, R7, 0x1f, RZ, 0xc0, !PT ;  /* 0x0000001f077e7812 */ /* 0x000fe200078ec0ff */
[----:B------:R-:W-:Y:S02]  /*8980*/  FADD.FTZ R130, R135, R130 ;  /* 0x0000008287827221 */ /* 0x000fe40000010000 */
[-C--:B------:R-:W-:Y:S01]  /*8990*/  FMUL.FTZ R133, R133, R125.reuse ;  /* 0x0000007d85857220 */ /* 0x080fe20000410000 */
[----:B------:R-:W-:Y:S01]  /*89a0*/  ISETP.NE.AND P0, PT, R126, 0x1f, PT ;  /* 0x0000001f7e00780c */ /* 0x000fe20003f05270 */
[----:B------:R-:W-:Y:S02]  /*89b0*/  FFMA.FTZ R124, R132, R125, R124 ;  /* 0x0000007d847c7223 */ /* 0x000fe4000001007c */
[----:B------:R-:W-:-:S02]  /*89c0*/  FADD.FTZ R131, R134, R131 ;  /* 0x0000008386837221 */ /* 0x000fc40000010000 */
[C---:B--2---:R-:W-:Y:S02]  /*89d0*/  FMUL.FTZ R126, R137.reuse, R130 ;  /* 0x00000082897e7220 */ /* 0x044fe40000410000 */
[----:B------:R-:W-:Y:S02]  /*89e0*/  FFMA.FTZ R133, R132, R127, -R133 ;  /* 0x0000007f84857223 */ /* 0x000fe40000010885 */
[C---:B------:R-:W-:Y:S02]  /*89f0*/  FMUL.FTZ R125, R137.reuse, R124 ;  /* 0x0000007c897d7220 */ /* 0x040fe40000410000 */
[-C--:B------:R-:W-:Y:S02]  /*8a00*/  FMUL.FTZ R129, R137, R131.reuse ;  /* 0x0000008389817220 */ /* 0x080fe40000410000 */
[C---:B------:R-:W-:Y:S02]  /*8a10*/  FFMA.FTZ R127, R136.reuse, R131, -R126 ;  /* 0x00000083887f7223 */ /* 0x040fe4000001087e */
[----:B------:R-:W-:-:S02]  /*8a20*/  FFMA.FTZ R131, R136, R133, -R125 ;  /* 0x0000008588837223 */ /* 0x000fc4000001087d */
[----:B------:R-:W-:Y:S02]  /*8a30*/  FMUL.FTZ R137, R137, R133 ;  /* 0x0000008589897220 */ /* 0x000fe40000410000 */
[C---:B------:R-:W-:Y:S01]  /*8a40*/  FFMA.FTZ R130, R136.reuse, R130, R129 ;  /* 0x0000008288827223 */ /* 0x040fe20000010081 */
[----:B------:R-:W-:Y:S01]  /*8a50*/  MOV R135, R131 ;  /* 0x0000008300877202 */ /* 0x000fe20000000f00 */
[----:B------:R-:W-:Y:S02]  /*8a60*/  FFMA.FTZ R134, R136, R124, R137 ;  /* 0x0000007c88867223 */ /* 0x000fe40000010089 */
[----:B------:R-:W-:Y:S02]  /*8a70*/  FADD.FTZ R133, R138, R127 ;  /* 0x0000007f8a857221 */ /* 0x000fe40000010000 */
[----:B------:R-:W-:Y:S01]  /*8a80*/  FADD.FTZ R132, R139, R130 ;  /* 0x000000828b847221 */ /* 0x000fe20000010000 */
[----:B------:R-:W-:Y:S05]  /*8a90*/  BRA.DIV ~URZ, `(.L_x_3386) ;  /* 0x00006c927f007947 */ /* 0x000fea000b800000 */
[----:B------:R0:W1:Y:S02]  /*8aa0*/  SHFL.DOWN PT, R128, R131, 0x1, 0x1f ;  /* 0x08201f0083807f89 */ /* 0x00006400000e0000 */
.L_x_3484:
[----:B------:R-:W-:Y:S05]  /*8ab0*/  BRA.DIV ~URZ, `(.L_x_3387) ;  /* 0x00006ce27f007947 */ /* 0x000fea000b800000 */
[----:B------:R2:W3:Y:S04]  /*8ac0*/  SHFL.DOWN PT, R129, R134, 0x1, 0x1f ;  /* 0x08201f0086817f89 */ /* 0x0004e800000e0000 */
[----:B------:R2:W4:Y:S04]  /*8ad0*/  SHFL.DOWN PT, R130, R133, 0x1, 0x1f ;  /* 0x08201f0085827f89 */ /* 0x00052800000e0000 */
[----:B------:R2:W0:Y:S02]  /*8ae0*/  SHFL.DOWN PT, R140, R132, 0x1, 0x1f ;  /* 0x08201f00848c7f89 */ /* 0x00042400000e0000 */
.L_x_3485:
        /* <DEDUP_REMOVED lines=15> */
.L_x_3389:
[----:B------:R-:W-:Y:S05]  /*8be0*/  BSYNC B1 ;  /* 0x0000000000017941 */ /* 0x000fea0003800000 */
.L_x_3388:
[----:B------:R-:W-:Y:S05]  /*8bf0*/  BRA.DIV ~URZ, `(.L_x_3390) ;  /* 0x00006cf27f007947 */ /* 0x000fea000b800000 */
[----:B-1----:R1:W2:Y:S04]  /*8c00*/  SHFL.DOWN PT, R128, R135, 0x2, 0x1f ;  /* 0x08401f0087807f89 */ /* 0x0022a800000e0000 */
[----:B---3--:R1:W3:Y:S04]  /*8c10*/  SHFL.DOWN PT, R129, R134, 0x2, 0x1f ;  /* 0x08401f0086817f89 */ /* 0x0082e800000e0000 */
[----:B----4-:R1:W4:Y:S04]  /*8c20*/  SHFL.DOWN PT, R130, R133, 0x2, 0x1f ;  /* 0x08401f0085827f89 */ /* 0x01032800000e0000 */
[----:B0-----:R1:W0:Y:S02]  /*8c30*/  SHFL.DOWN PT, R140, R132, 0x2, 0x1f ;  /* 0x08401f00848c7f89 */ /* 0x00122400000e0000 */
.L_x_3486:
        /* <DEDUP_REMOVED lines=15> */
.L_x_3392:
[----:B------:R-:W-:Y:S05]  /*8d30*/  BSYNC B1 ;  /* 0x0000000000017941 */ /* 0x000fea0003800000 */
.L_x_3391:
[----:B------:R-:W-:Y:S05]  /*8d40*/  BRA.DIV ~URZ, `(.L_x_3393) ;  /* 0x00006d627f007947 */ /* 0x000fea000b800000 */
[----:B--2---:R2:W1:Y:S02]  /*8d50*/  SHFL.DOWN PT, R128, R135, 0x4, 0x1f ;  /* 0x08801f0087807f89 */ /* 0x00446400000e0000 */
.L_x_3487:
[----:B------:R-:W-:Y:S05]  /*8d60*/  BRA.DIV ~URZ, `(.L_x_3394) ;  /* 0x00006dc27f007947 */ /* 0x000fea000b800000 */
[----:B---3--:R3:W2:Y:S04]  /*8d70*/  SHFL.DOWN PT, R129, R134, 0x4, 0x1f ;  /* 0x08801f0086817f89 */ /* 0x0086a800000e0000 */
[----:B----4-:R3:W4:Y:S04]  /*8d80*/  SHFL.DOWN PT, R130, R133, 0x4, 0x1f ;  /* 0x08801f0085827f89 */ /* 0x01072800000e0000 */
[----:B0-----:R3:W0:Y:S02]  /*8d90*/  SHFL.DOWN PT, R140, R132, 0x4, 0x1f ;  /* 0x08801f00848c7f89 */ /* 0x00162400000e0000 */
.L_x_3488:
        /* <DEDUP_REMOVED lines=15> */
.L_x_3396:
[----:B------:R-:W-:Y:S05]  /*8e90*/  BSYNC B1 ;  /* 0x0000000000017941 */ /* 0x000fea0003800000 */
.L_x_3395:
[----:B------:R-:W-:Y:S05]  /*8ea0*/  BRA.DIV ~URZ, `(.L_x_3397) ;  /* 0x00006dd27f007947 */ /* 0x000fea000b800000 */
[----:B-1----:R1:W3:Y:S04]  /*8eb0*/  SHFL.DOWN PT, R128, R135, 0x8, 0x1f ;  /* 0x09001f0087807f89 */ /* 0x0022e800000e0000 */
[----:B--2---:R1:W2:Y:S04]  /*8ec0*/  SHFL.DOWN PT, R129, R134, 0x8, 0x1f ;  /* 0x09001f0086817f89 */ /* 0x0042a800000e0000 */
[----:B----4-:R1:W4:Y:S04]  /*8ed0*/  SHFL.DOWN PT, R130, R133, 0x8, 0x1f ;  /* 0x09001f0085827f89 */ /* 0x01032800000e0000 */
[----:B0-----:R1:W0:Y:S02]  /*8ee0*/  SHFL.DOWN PT, R140, R132, 0x8, 0x1f ;  /* 0x09001f00848c7f89 */ /* 0x00122400000e0000 */
.L_x_3489:
        /* <DEDUP_REMOVED lines=15> */
.L_x_3399:
[----:B------:R-:W-:Y:S05]  /*8fe0*/  BSYNC B1 ;  /* 0x0000000000017941 */ /* 0x000fea0003800000 */
.L_x_3398:
[----:B------:R-:W-:Y:S05]  /*8ff0*/  BRA.DIV ~URZ, `(.L_x_3400) ;  /* 0x00006e427f007947 */ /* 0x000fea000b800000 */
[----:B---3--:R3:W1:Y:S02]  /*9000*/  SHFL.DOWN PT, R128, R135, 0x10, 0x1f ;  /* 0x0a001f0087807f89 */ /* 0x00866400000e0000 */
.L_x_3490:
[----:B------:R-:W-:Y:S05]  /*9010*/  BRA.DIV ~URZ, `(.L_x_3401) ;  /* 0x00006ea27f007947 */ /* 0x000fea000b800000 */
[----:B--2---:R2:W3:Y:S04]  /*9020*/  SHFL.DOWN PT, R129, R134, 0x10, 0x1f ;  /* 0x0a001f0086817f89 */ /* 0x0044e800000e0000 */
[----:B----4-:R2:W4:Y:S04]  /*9030*/  SHFL.DOWN PT, R130, R133, 0x10, 0x1f ;  /* 0x0a001f0085827f89 */ /* 0x01052800000e0000 */
[----:B0-----:R2:W0:Y:S02]  /*9040*/  SHFL.DOWN PT, R140, R132, 0x10, 0x1f ;  /* 0x0a001f00848c7f89 */ /* 0x00142400000e0000 */
.L_x_3491:
        /* <DEDUP_REMOVED lines=13> */
.L_x_3403:
[----:B------:R-:W-:Y:S05]  /*9120*/  BSYNC B1 ;  /* 0x0000000000017941 */ /* 0x000fea0003800000 */
.L_x_3402:
        /* <DEDUP_REMOVED lines=20> */
.L_x_3492:
        /* <DEDUP_REMOVED lines=14> */
.L_x_3406:
[----:B-1----:R-:W-:Y:S05]  /*9350*/  BSYNC B1 ;  /* 0x0000000000017941 */ /* 0x002fea0003800000 */
.L_x_3405:
        /* <DEDUP_REMOVED lines=40> */
.L_x_3385:
[----:B0-----:R-:W-:Y:S05]  /*95e0*/  BSYNC B0 ;  /* 0x0000000000007941 */ /* 0x001fea0003800000 */
.L_x_3384:
[----:B------:R-:W-:Y:S01]  /*95f0*/  WARPSYNC 0xffffffff ;  /* 0xffffffff00007948 */ /* 0x000fe20003800000 */
[----:B------:R-:W-:Y:S01]  /*9600*/  BAR.SYNC.DEFER_BLOCKING 0x0 ;  /* 0x0000000000007b1d */ /* 0x000fe20000010000 */
[----:B-12---:R-:W-:Y:S01]  /*9610*/  FMUL.FTZ R126, R116, R171 ;  /* 0x000000ab747e7220 */ /* 0x006fe20000410000 */
[----:B------:R-:W-:Y:S01]  /*9620*/  ISETP.NE.AND P0, PT, R7, RZ, PT ;  /* 0x000000ff0700720c */ /* 0x000fe20003f05270 */
[----:B------:R-:W-:-:S02]  /*9630*/  FFMA.FTZ R130, R18, R239, RZ ;  /* 0x000000ef12827223 */ /* 0x000fc400000100ff */
[----:B------:R-:W-:Y:S01]  /*9640*/  FFMA.FTZ R239, R68, -R126, R239 ;  /* 0x8000007e44ef7223 */ /* 0x000fe200000100ef */
[----:B------:R-:W-:Y:S01]  /*9650*/  ULDC UR38, c[0x0][0x174] ;  /* 0x00005d0000267ab9 */ /* 0x000fe20000000800 */
[----:B------:R-:W-:Y:S01]  /*9660*/  FMUL.FTZ R128, R117, R172 ;  /* 0x000000ac75807220 */ /* 0x000fe20000410000 */
[----:B------:R-:W-:Y:S01]  /*9670*/  UIADD3 UR38, -UR6, UR38, URZ ;  /* 0x0000002606267290 */ /* 0x000fe2000fffe13f */
[----:B------:R-:W-:Y:S01]  /*9680*/  FFMA.FTZ R130, R19, R237, R130 ;  /* 0x000000ed13827223 */ /* 0x000fe20000010082 */
[----:B------:R-:W-:Y:S01]  /*9690*/  ULDC UR39, c[0x0][0x168] ;  /* 0x00005a0000277ab9 */ /* 0x000fe20000000800 */
[----:B------:R-:W-:Y:S01]  /*96a0*/  FFMA.FTZ R237, R70, -R128, R237 ;  /* 0x8000008046ed7223 */ /* 0x000fe200000100ed */
[----:B------:R-:W-:Y:S01]  /*96b0*/  ULEA UR38, UR38, 0xfffff800, 0xb ;  /* 0xfffff80026267891 */ /* 0x000fe2000f8e583f */
[----:B------:R-:W-:Y:S01]  /*96c0*/  FFMA.FTZ R132, R20, R235, R130 ;  /* 0x000000eb14847223 */ /* 0x000fe20000010082 */
[----:B------:R-:W-:Y:S02]  /*96d0*/  BSSY B0, `(.L_x_3407) ;  /* 0x00001d8000007945 */ /* 0x000fe40003800000 */
[----:B------:R-:W-:Y:S01]  /*96e0*/  UIADD3 UR38, -UR38, UR39, URZ ;  /* 0x0000002726267290 */ /* 0x000fe2000fffe13f */
[----:B------:R-:W-:-:S04]  /*96f0*/  FFMA.FTZ R132, R21, R233, R132 ;  /* 0x000000e915847223 */ /* 0x000fc80000010084 */
[----:B------:R-:W-:Y:S02]  /*9700*/  FFMA.FTZ R134, R22, R231, R132 ;  /* 0x000000e716867223 */ /* 0x000fe40000010084 */
[----:B------:R-:W-:Y:S01]  /*9710*/  FMUL.FTZ R132, R113, R4 ;  /* 0x0000000471847220 */ /* 0x000fe20000410000 */
[----:B------:R-:W0:Y:S01]  /*9720*/  LDS.64 R124, [R170.X16+0x8e88] ;  /* 0x008e8800aa7c7984 */ /* 0x000e22000000ca00 */
[----:B------:R-:W-:Y:S02]  /*9730*/  FFMA.FTZ R134, R23, R229, R134 ;  /* 0x000000e517867223 */ /* 0x000fe40000010086 */
[----:B------:R-:W-:Y:S01]  /*9740*/  FFMA.FTZ R229, R62, -R132, R229 ;  /* 0x800000843ee57223 */ /* 0x000fe200000100e5 */
[----:B------:R1:W-:Y:S01]  /*9750*/  @!P0 STS.128 [UR45+0xac80], R120 ;  /* 0x00ac8078ff008988 */ /* 0x0003e20008000c2d */
[----:B------:R-:W-:-:S04]  /*9760*/  FFMA.FTZ R136, R24, R227, R134 ;  /* 0x000000e318887223 */ /* 0x000fc80000010086 */
[----:B------:R-:W-:-:S04]  /*9770*/  FFMA.FTZ R136, R25, R225, R136 ;  /* 0x000000e119887223 */ /* 0x000fc80000010088 */
[----:B------:R-:W-:Y:S02]  /*9780*/  FFMA.FTZ R138, R26, R223, R136 ;  /* 0x000000df1a8a7223 */ /* 0x000fe40000010088 */
[----:B------:R-:W-:Y:S02]  /*9790*/  FMUL.FTZ R136, R109, R10 ;  /* 0x0000000a6d887220 */ /* 0x000fe40000410000 */
[----:B------:R-:W-:Y:S02]  /*97a0*/  FFMA.FTZ R138, R27, R221, R138 ;  /* 0x000000dd1b8a7223 */ /* 0x000fe4000001008a */
[----:B------:R-:W-:Y:S02]  /*97b0*/  FFMA.FTZ R221, R54, -R136, R221 ;  /* 0x8000008836dd7223 */ /* 0x000fe400000100dd */
[----:B------:R-:W-:Y:S02]  /*97c0*/  FFMA.FTZ R140, R28, R219, R138 ;  /* 0x000000db1c8c7223 */ /* 0x000fe4000001008a */
[----:B0-----:R-:W-:-:S02]  /*97d0*/  FMUL.FTZ R127, R125, -R145 ;  /* 0x800000917d7f7220 */ /* 0x001fc40000410000 */
[C---:B------:R-:W-:Y:S02]  /*97e0*/  FMUL.FTZ R145, R124.reuse, -R145 ;  /* 0x800000917c917220 */ /* 0x040fe40000410000 */
[-C--:B------:R-:W-:Y:S02]  /*97f0*/  FFMA.FTZ R124, R124, R144.reuse, -R127 ;  /* 0x000000907c7c7223 */ /* 0x080fe4000001087f */
        /* <DEDUP_REMOVED lines=39> */
[----:B------:R-:W-:-:S02]  /*9a70*/  FFMA.FTZ R124, R69, -R126, R238 ;  /* 0x8000007e457c7223 */ /* 0x000fc400000100ee */
[C---:B------:R-:W-:Y:S02]  /*9a80*/  FMUL.FTZ R126, R157.reuse, -R199 ;  /* 0x800000c79d7e7220 */ /* 0x040fe40000410000 */
[-C--:B------:R-:W-:Y:S02]  /*9a90*/  FMUL.FTZ R157, R157, -R183.reuse ;  /* 0x800000b79d9d7220 */ /* 0x080fe40000410000 */
[C---:B------:R-:W-:Y:S02]  /*9aa0*/  FFMA.FTZ R127, R156.reuse, R183, -R126 ;  /* 0x000000b79c7f7223 */ /* 0x040fe4000001087e */
[----:B------:R-:W-:Y:S02]  /*9ab0*/  FFMA.FTZ R157, R156, R199, R157 ;  /* 0x000000c79c9d7223 */ /* 0x000fe4000001009d */
[----:B------:R-:W-:Y:S02]  /*9ac0*/  FFMA.FTZ R238, R18, -R238, RZ ;  /* 0x800000ee12ee7223 */ /* 0x000fe400000100ff */
[----:B------:R-:W-:-:S02]  /*9ad0*/  FADD.FTZ R200, -R200, R157 ;  /* 0x0000009dc8c87221 */ /* 0x000fc40000010100 */
[----:B------:R-:W-:Y:S02]  /*9ae0*/  FADD.FTZ R127, R184, R127 ;  /* 0x0000007fb87f7221 */ /* 0x000fe40000010000 */
[----:B------:R-:W-:Y:S02]  /*9af0*/  FFMA.FTZ R129, R19, -R236, R238 ;  /* 0x800000ec13817223 */ /* 0x000fe400000100ee */
[----:B------:R-:W-:Y:S02]  /*9b00*/  FFMA.FTZ R236, R71, -R128, R236 ;  /* 0x8000008047ec7223 */ /* 0x000fe400000100ec */
[----:B------:R-:W-:Y:S02]  /*9b10*/  FMUL.FTZ R126, R118, R8 ;  /* 0x00000008767e7220 */ /* 0x000fe40000410000 */
[C---:B------:R-:W-:Y:S02]  /*9b20*/  FMUL.FTZ R128, R155.reuse, -R200 ;  /* 0x800000c89b807220 */ /* 0x040fe40000410000 */
[----:B------:R-:W-:-:S02]  /*9b30*/  FMUL.FTZ R155, R155, -R127 ;  /* 0x8000007f9b9b7220 */ /* 0x000fc40000410000 */
[-C--:B------:R-:W-:Y:S02]  /*9b40*/  FFMA.FTZ R235, R64, -R126.reuse, R235 ;  /* 0x8000007e40eb7223 */ /* 0x080fe400000100eb */
[C---:B------:R-:W-:Y:S02]  /*9b50*/  FFMA.FTZ R130, R154.reuse, R127, -R128 ;  /* 0x0000007f9a827223 */ /* 0x040fe40000010880 */
[----:B------:R-:W-:Y:S02]  /*9b60*/  FFMA.FTZ R126, R65, -R126, R234 ;  /* 0x8000007e417e7223 */ /* 0x000fe400000100ea */
[----:B------:R-:W-:Y:S02]  /*9b70*/  FFMA.FTZ R154, R154, R200, R155 ;  /* 0x000000c89a9a7223 */ /* 0x000fe4000001009b */
[----:B------:R-:W-:Y:S02]  /*9b80*/  FFMA.FTZ R234, R20, -R234, R129 ;  /* 0x800000ea14ea7223 */ /* 0x000fe40000010081 */
[----:B------:R-:W-:-:S02]  /*9b90*/  FMUL.FTZ R129, R119, R9 ;  /* 0x0000000977817220 */ /* 0x000fc40000410000 */
[----:B------:R-:W-:Y:S02]  /*9ba0*/  FADD.FTZ R201, -R201, R154 ;  /* 0x0000009ac9c97221 */ /* 0x000fe40000010100 */
[----:B------:R-:W-:Y:S02]  /*9bb0*/  FADD.FTZ R185, R185, R130 ;  /* 0x00000082b9b97221 */ /* 0x000fe40000010000 */
[-C--:B------:R-:W-:Y:S02]  /*9bc0*/  FFMA.FTZ R233, R66, -R129.reuse, R233 ;  /* 0x8000008142e97223 */ /* 0x080fe400000100e9 */
[----:B------:R-:W-:Y:S02]  /*9bd0*/  FFMA.FTZ R128, R67, -R129, R232 ;  /* 0x8000008143807223 */ /* 0x000fe400000100e8 */
[----:B------:R-:W-:Y:S02]  /*9be0*/  FMUL.FTZ R129, R112, R5 ;  /* 0x0000000570817220 */ /* 0x000fe40000410000 */
[----:B------:R-:W-:-:S02]  /*9bf0*/  FMUL.FTZ R130, R153, -R201 ;  /* 0x800000c999827220 */ /* 0x000fc40000410000 */
[----:B------:R-:W-:Y:S02]  /*9c00*/  FFMA.FTZ R131, R21, -R232, R234 ;  /* 0x800000e815837223 */ /* 0x000fe400000100ea */
[----:B------:R-:W-:Y:S02]  /*9c10*/  FMUL.FTZ R153, R153, -R185 ;  /* 0x800000b999997220 */ /* 0x000fe40000410000 */
[-C--:B------:R-:W-:Y:S02]  /*9c20*/  FFMA.FTZ R231, R60, -R129.reuse, R231 ;  /* 0x800000813ce77223 */ /* 0x080fe400000100e7 */
[----:B------:R-:W-:Y:S02]  /*9c30*/  FFMA.FTZ R129, R61, -R129, R230 ;  /* 0x800000813d817223 */ /* 0x000fe400000100e6 */
[----:B------:R-:W-:Y:S02]  /*9c40*/  FFMA.FTZ R230, R22, -R230, R131 ;  /* 0x800000e616e67223 */ /* 0x000fe40000010083 */
        /* <DEDUP_REMOVED lines=8> */
[----:B------:R-:W-:Y:S02]  /*9cd0*/  FFMA.FTZ R135, R23, -R228, R230 ;  /* 0x800000e417877223 */ /* 0x000fe400000100e6 */
[----:B------:R-:W-:Y:S02]  /*9ce0*/  FADD.FTZ R203, -R203, R150 ;  /* 0x00000096cbcb7221 */ /* 0x000fe40000010100 */
[----:B------:R-:W-:Y:S02]  /*9cf0*/  FFMA.FTZ R135, R24, -R226, R135 ;  /* 0x800000e218877223 */ /* 0x000fe40000010087 */
[----:B------:R-:W-:Y:S02]  /*9d00*/  FADD.FTZ R187, R187, R134 ;  /* 0x00000086bbbb7221 */ /* 0x000fe40000010000 */
[----:B------:R-:W-:-:S02]  /*9d10*/  FMUL.FTZ R133, R108, R0 ;  /* 0x000000006c857220 */ /* 0x000fc40000410000 */
[----:B------:R-:W-:Y:S02]  /*9d20*/  FMUL.FTZ R134, R149, -R203 ;  /* 0x800000cb95867220 */ /* 0x000fe40000410000 */
[----:B------:R-:W-:Y:S02]  /*9d30*/  FFMA.FTZ R135, R25, -R224, R135 ;  /* 0x800000e019877223 */ /* 0x000fe40000010087 */
[----:B------:R-:W-:Y:S02]  /*9d40*/  FMUL.FTZ R149, R149, -R187 ;  /* 0x800000bb95957220 */ /* 0x000fe40000410000 */
[-C--:B------:R-:W-:Y:S02]  /*9d50*/  FFMA.FTZ R223, R52, -R133.reuse, R223 ;  /* 0x8000008534df7223 */ /* 0x080fe400000100df */
[----:B------:R-:W-:Y:S02]  /*9d60*/  FFMA.FTZ R133, R53, -R133, R222 ;  /* 0x8000008535857223 */ /* 0x000fe400000100de */
[----:B------:R-:W-:-:S02]  /*9d70*/  FFMA.FTZ R222, R26, -R222, R135 ;  /* 0x800000de1ade7223 */ /* 0x000fc40000010087 */
[C---:B------:R-:W-:Y:S02]  /*9d80*/  FFMA.FTZ R149, R148.reuse, R203, R149 ;  /* 0x000000cb94957223 */ /* 0x040fe40000010095 */
[----:B------:R-:W-:Y:S02]  /*9d90*/  FFMA.FTZ R135, R148, R187, -R134 ;  /* 0x000000bb94877223 */ /* 0x000fe40000010886 */
[----:B------:R-:W-:Y:S02]  /*9da0*/  FADD.FTZ R204, -R204, R149 ;  /* 0x00000095cccc7221 */ /* 0x000fe40000010100 */
[----:B------:R-:W-:Y:S02]  /*9db0*/  FADD.FTZ R188, R188, R135 ;  /* 0x00000087bcbc7221 */ /* 0x000fe40000010000 */
[----:B------:R-:W-:Y:S02]  /*9dc0*/  FFMA.FTZ R134, R55, -R136, R220 ;  /* 0x8000008837867223 */ /* 0x000fe400000100dc */
[----:B------:R-:W-:-:S02]  /*9dd0*/  FMUL.FTZ R137, R147, -R204 ;  /* 0x800000cc93897220 */ /* 0x000fc40000410000 */
[----:B------:R-:W-:Y:S02]  /*9de0*/  FMUL.FTZ R136, R110, R11 ;  /* 0x0000000b6e887220 */ /* 0x000fe40000410000 */
[----:B------:R-:W-:Y:S02]  /*9df0*/  FMUL.FTZ R147, R147, -R188 ;  /* 0x800000bc93937220 */ /* 0x000fe40000410000 */
[----:B------:R-:W-:Y:S02]  /*9e00*/  FFMA.FTZ R139, R27, -R220, R222 ;  /* 0x800000dc1b8b7223 */ /* 0x000fe400000100de */
[----:B------:R-:W-:Y:S02]  /*9e10*/  FFMA.FTZ R138, R146, R188, -R137 ;  /* 0x000000bc928a7223 */ /* 0x000fe40000010889 */
[-C--:B------:R-:W-:Y:S02]  /*9e20*/  FFMA.FTZ R219, R48, -R136.reuse, R219 ;  /* 0x8000008830db7223 */ /* 0x080fe400000100db */
[----:B------:R-:W-:-:S02]  /*9e30*/  FFMA.FTZ R135, R49, -R136, R218 ;  /* 0x8000008831877223 */ /* 0x000fc400000100da */
[----:B------:R-:W-:Y:S02]  /*9e40*/  FFMA.FTZ R146, R146, R204, R147 ;  /* 0x000000cc92927223 */ /* 0x000fe40000010093 */
[----:B------:R-:W-:Y:S02]  /*9e50*/  FMUL.FTZ R136, R111, R12 ;  /* 0x0000000c6f887220 */ /* 0x000fe40000410000 */
[----:B------:R-:W-:Y:S02]  /*9e60*/  FFMA.FTZ R139, R28, -R218, R139 ;  /* 0x800000da1c8b7223 */ /* 0x000fe4000001008b */
[----:B------:R-:W-:Y:S02]  /*9e70*/  FADD.FTZ R189, R189, R138 ;  /* 0x0000008abdbd7221 */ /* 0x000fe40000010000 */
[----:B------:R-:W-:Y:S02]  /*9e80*/  FFMA.FTZ R137, R29, R217, R140 ;  /* 0x000000d91d897223 */ /* 0x000fe4000001008c */
[----:B------:R-:W-:-:S02]  /*9e90*/  FADD.FTZ R138, -R205, R146 ;  /* 0x00000092cd8a7221 */ /* 0x000fc40000010100 */
[-C--:B------:R-:W-:Y:S02]  /*9ea0*/  FFMA.FTZ R217, R50, -R136.reuse, R217 ;  /* 0x8000008832d97223 */ /* 0x080fe400000100d9 */
[----:B------:R-:W-:Y:S02]  /*9eb0*/  FFMA.FTZ R136, R51, -R136, R214 ;  /* 0x8000008833887223 */ /* 0x000fe400000100d6 */
[----:B------:R-:W-:Y:S02]  /*9ec0*/  FFMA.FTZ R214, R29, -R214, R139 ;  /* 0x800000d61dd67223 */ /* 0x000fe4000001008b */
[C---:B------:R-:W-:Y:S02]  /*9ed0*/  FMUL.FTZ R139, R39.reuse, -R138 ;  /* 0x8000008a278b7220 */ /* 0x040fe40000410000 */
[----:B------:R-:W-:Y:S02]  /*9ee0*/  FMUL.FTZ R39, R39, -R189 ;  /* 0x800000bd27277220 */ /* 0x000fe40000410000 */
[----:B------:R-:W-:-:S02]  /*9ef0*/  FFMA.FTZ R142, R30, R241, R137 ;  /* 0x000000f11e8e7223 */ /* 0x000fc40000010089 */
[----:B------:R-:W-:Y:S02]  /*9f00*/  FFMA.FTZ R139, R38, R189, -R139 ;  /* 0x000000bd268b7223 */ /* 0x000fe4000001088b */
[----:B------:R-:W-:Y:S02]  /*9f10*/  FMUL.FTZ R140, R104, R13 ;  /* 0x0000000d688c7220 */ /* 0x000fe40000410000 */
[----:B------:R-:W-:Y:S02]  /*9f20*/  FFMA.FTZ R39, R38, R138, R39 ;  /* 0x0000008a26277223 */ /* 0x000fe40000010027 */
[----:B------:R-:W-:Y:S02]  /*9f30*/  FFMA.FTZ R141, R31, R213, R142 ;  /* 0x000000d51f8d7223 */ /* 0x000fe4000001008e */
[----:B------:R-:W-:Y:S02]  /*9f40*/  FADD.FTZ R139, R190, R139 ;  /* 0x0000008bbe8b7221 */ /* 0x000fe40000010000 */
[----:B------:R-:W-:-:S02]  /*9f50*/  FFMA.FTZ R241, R44, -R140, R241 ;  /* 0x8000008c2cf17223 */ /* 0x000fc400000100f1 */
[----:B------:R-:W-:Y:S02]  /*9f60*/  FFMA.FTZ R137, R45, -R140, R215 ;  /* 0x8000008c2d897223 */ /* 0x000fe400000100d7 */
[----:B------:R-:W-:Y:S02]  /*9f70*/  FMUL.FTZ R140, R105, R14 ;  /* 0x0000000e698c7220 */ /* 0x000fe40000410000 */
[----:B------:R-:W-:Y:S02]  /*9f80*/  FADD.FTZ R206, -R206, R39 ;  /* 0x00000027cece7221 */ /* 0x000fe40000010100 */
[----:B------:R-:W-:Y:S02]  /*9f90*/  FFMA.FTZ R39, R32, R211, R141 ;  /* 0x000000d320277223 */ /* 0x000fe4000001008d */
[----:B------:R-:W-:Y:S02]  /*9fa0*/  FMUL.FTZ R141, R37, -R139 ;  /* 0x8000008b258d7220 */ /* 0x000fe40000410000 */
[----:B------:R-:W-:-:S02]  /*9fb0*/  FFMA.FTZ R213, R46, -R140, R213 ;  /* 0x8000008c2ed57223 */ /* 0x000fc400000100d5 */
[----:B------:R-:W-:Y:S01]  /*9fc0*/  FFMA.FTZ R38, R47, -R140, R212 ;  /* 0x8000008c2f267223 */ /* 0x000fe200000100d4 */
[----:B------:R-:W-:Y:S01]  /*9fd0*/  P2R R140, PR, RZ, 0x1 ;  /* 0x00000001ff8c7803 */ /* 0x000fe20000000000 */
[-C--:B------:R-:W-:Y:S02]  /*9fe0*/  FMUL.FTZ R37, R37, -R206.reuse ;  /* 0x800000ce25257220 */ /* 0x080fe40000410000 */
[C---:B------:R-:W-:Y:S02]  /*9ff0*/  FFMA.FTZ R140, R36.reuse, R206, R141 ;  /* 0x000000ce248c7223 */ /* 0x040fe4000001008d */
[----:B------:R-:W-:Y:S02]  /*a000*/  FMUL.FTZ R141, R107, R16 ;  /* 0x000000106b8d7220 */ /* 0x000fe40000410000 */
[----:B------:R-:W-:Y:S02]  /*a010*/  FMUL.FTZ R146, R193, UR25 ;  /* 0x00000019c1927c20 */ /* 0x000fe40008410000 */
[----:B------:R-:W-:-:S02]  /*a020*/  FFMA.FTZ R36, R36, R139, -R37 ;  /* 0x0000008b24247223 */ /* 0x000fc40000010825 */
[----:B------:R-:W-:Y:S02]  /*a030*/  FADD.FTZ R207, -R207, R140 ;  /* 0x0000008ccfcf7221 */ /* 0x000fe40000010100 */
[----:B------:R-:W-:Y:S02]  /*a040*/  FFMA.FTZ R140, R43, -R141, R240 ;  /* 0x8000008d2b8c7223 */ /* 0x000fe400000100f0 */
[C---:B------:R-:W-:Y:S02]  /*a050*/  FMUL.FTZ R144, R209.reuse, UR25 ;  /* 0x00000019d1907c20 */ /* 0x040fe40008410000 */
[----:B------:R-:W-:Y:S02]  /*a060*/  FFMA.FTZ R37, R209, UR42, -R146 ;  /* 0x0000002ad1257c23 */ /* 0x000fe40008010892 */
[----:B------:R-:W-:Y:S02]  /*a070*/  FMUL.FTZ R43, R43, R209 ;  /* 0x000000d12b2b7220 */ /* 0x000fe40000410000 */
[----:B------:R-:W-:-:S02]  /*a080*/  FFMA.FTZ R141, R42, -R141, R216 ;  /* 0x8000008d2a8d7223 */ /* 0x000fc400000100d8 */
[----:B------:R-:W-:Y:S02]  /*a090*/  FFMA.FTZ R144, R193, UR42, R144 ;  /* 0x0000002ac1907c23 */ /* 0x000fe40008010090 */
[----:B------:R-:W-:Y:S02]  /*a0a0*/  FMUL.FTZ R37, R140, R37 ;  /* 0x000000258c257220 */ /* 0x000fe40000410000 */
[----:B------:R-:W-:Y:S02]  /*a0b0*/  FADD.FTZ R191, R191, R36 ;  /* 0x00000024bfbf7221 */ /* 0x000fe40000010000 */
[----:B------:R-:W-:Y:S02]  /*a0c0*/  FMUL.FTZ R36, R35, -R207 ;  /* 0x800000cf23247220 */ /* 0x000fe40000410000 */
[----:B------:R-:W-:Y:S02]  /*a0d0*/  FFMA.FTZ R42, R42, R193, R43 ;  /* 0x000000c12a2a7223 */ /* 0x000fe4000001002b */
[----:B------:R-:W-:-:S02]  /*a0e0*/  FFMA.FTZ R43, R141, R144, R37 ;  /* 0x000000908d2b7223 */ /* 0x000fc40000010025 */
[-C--:B------:R-:W-:Y:S02]  /*a0f0*/  FMUL.FTZ R37, R35, -R191.reuse ;  /* 0x800000bf23257220 */ /* 0x080fe40000410000 */
[----:B------:R-:W-:Y:S01]  /*a100*/  FFMA.FTZ R35, R34, R191, -R36 ;  /* 0x000000bf22237223 */ /* 0x000fe20000010824 */
[----:B------:R-:W-:Y:S01]  /*a110*/  SHF.L.U32 R36, R7, 0x5, RZ ;  /* 0x0000000507247819 */ /* 0x000fe200000006ff */
[----:B------:R-:W-:Y:S02]  /*a120*/  FMUL.FTZ R142, R106, R15 ;  /* 0x0000000f6a8e7220 */ /* 0x000fe40000410000 */
[----:B------:R-:W-:Y:S01]  /*a130*/  FFMA.FTZ R37, R34, R207, R37 ;  /* 0x000000cf22257223 */ /* 0x000fe20000010025 */
[----:B-1----:R-:W-:Y:S01]  /*a140*/  IADD3 R121, R36, 0x2, RZ ;  /* 0x0000000224797810 */ /* 0x002fe20007ffe0ff */
[----:B------:R-:W-:Y:S01]  /*a150*/  FADD.FTZ R192, R192, R35 ;  /* 0x00000023c0c07221 */ /* 0x000fe20000010000 */
[----:B------:R-:W-:Y:S01]  /*a160*/  IADD3 R35, R36, 0x1, RZ ;  /* 0x0000000124237810 */ /* 0x000fe20007ffe0ff */
[-C--:B------:R-:W-:Y:S01]  /*a170*/  FFMA.FTZ R211, R40, -R142.reuse, R211 ;  /* 0x8000008e28d37223 */ /* 0x080fe200000100d3 */
[----:B------:R-:W-:Y:S01]  /*a180*/  IADD3 R123, R36, 0x3, RZ ;  /* 0x00000003247b7810 */ /* 0x000fe20007ffe0ff */
[----:B------:R-:W-:Y:S01]  /*a190*/  FFMA.FTZ R142, R41, -R142, R210 ;  /* 0x8000008e298e7223 */ /* 0x000fe200000100d2 */
[-C--:B------:R-:W-:Y:S01]  /*a1a0*/  LEA.HI.SX32 R145, R35, R36.reuse, 0x1b ;  /* 0x0000002423917211 */ /* 0x080fe200078fdaff */
[----:B------:R-:W-:Y:S01]  /*a1b0*/  FADD.FTZ R208, -R208, R37 ;  /* 0x00000025d0d07221 */ /* 0x000fe20000010100 */
[----:B------:R-:W-:Y:S01]  /*a1c0*/  LEA.HI.SX32 R150, R121, R36, 0x1b ;  /* 0x0000002479967211 */ /* 0x000fe200078fdaff */
[----:B------:R-:W-:Y:S01]  /*a1d0*/  FMUL.FTZ R41, R41, R194 ;  /* 0x000000c229297220 */ /* 0x000fe20000410000 */
[-C--:B------:R-:W-:Y:S01]  /*a1e0*/  LEA.HI.SX32 R147, R123, R36.reuse, 0x1b ;  /* 0x000000247b937211 */ /* 0x080fe200078fdaff */
[-C--:B------:R-:W-:Y:S01]  /*a1f0*/  FMUL.FTZ R35, R192, R171.reuse ;  /* 0x000000abc0237220 */ /* 0x080fe20000410000 */
[----:B------:R-:W-:Y:S01]  /*a200*/  LEA.HI.SX32 R34, R36, R36, 0x1b ;  /* 0x0000002424227211 */ /* 0x000fe200078fdaff */
[----:B------:R-:W-:-:S02]  /*a210*/  FMUL.FTZ R37, R208, R171 ;  /* 0x000000abd0257220 */ /* 0x000fc40000410000 */
[----:B------:R-:W-:Y:S02]  /*a220*/  FFMA.FTZ R41, R40, R176, R41 ;  /* 0x000000b028297223 */ /* 0x000fe40000010029 */
[----:B------:R-:W-:Y:S02]  /*a230*/  FMUL.FTZ R40, R124, R35 ;  /* 0x000000237c287220 */ /* 0x000fe40000410000 */
[----:B------:R-:W-:Y:S02]  /*a240*/  FMUL.FTZ R144, R207, R172 ;  /* 0x000000accf907220 */ /* 0x000fe40000410000 */
[----:B------:R-:W-:Y:S02]  /*a250*/  FFMA.FTZ R214, R30, -R215, R214 ;  /* 0x800000d71ed67223 */ /* 0x000fe400000100d6 */
[-C--:B------:R-:W-:Y:S02]  /*a260*/  FMUL.FTZ R36, R124, R37.reuse ;  /* 0x000000257c247220 */ /* 0x080fe40000410000 */
[----:B------:R-:W-:-:S02]  /*a270*/  FMUL.FTZ R120, R116, R37 ;  /* 0x0000002574787220 */ /* 0x000fc40000410000 */
[----:B------:R-:W-:Y:S02]  /*a280*/  FFMA.FTZ R40, R239, R37, -R40 ;  /* 0x00000025ef287223 */ /* 0x000fe40000010828 */
[----:B------:R-:W-:Y:S02]  /*a290*/  FMUL.FTZ R122, R191, R172 ;  /* 0x000000acbf7a7220 */ /* 0x000fe40000410000 */
[----:B------:R-:W-:Y:S02]  /*a2a0*/  FMUL.FTZ R37, R236, R144 ;  /* 0x00000090ec257220 */ /* 0x000fe40000410000 */
[----:B------:R-:W-:Y:S02]  /*a2b0*/  FFMA.FTZ R143, R31, -R212, R214 ;  /* 0x800000d41f8f7223 */ /* 0x000fe400000100d6 */
[----:B------:R-:W-:Y:S02]  /*a2c0*/  FFMA.FTZ R36, R239, R35, R36 ;  /* 0x00000023ef247223 */ /* 0x000fe40000010024 */
[----:B------:R-:W-:-:S02]  /*a2d0*/  FMUL.FTZ R123, R117, R122 ;  /* 0x0000007a757b7220 */ /* 0x000fc40000410000 */
[----:B------:R-:W-:Y:S02]  /*a2e0*/  FFMA.FTZ R37, R237, R122, R37 ;  /* 0x0000007aed257223 */ /* 0x000fe40000010025 */
[----:B------:R-:W-:Y:S02]  /*a2f0*/  FFMA.FTZ R210, R32, -R210, R143 ;  /* 0x800000d220d27223 */ /* 0x000fe4000001008f */
[----:B------:R-:W-:Y:S02]  /*a300*/  FMUL.FTZ R122, R236, R122 ;  /* 0x0000007aec7a7220 */ /* 0x000fe40000410000 */
[----:B------:R-:W-:Y:S02]  /*a310*/  FADD.FTZ R36, RZ, R36 ;  /* 0x00000024ff247221 */ /* 0x000fe40000010000 */
[----:B------:R-:W-:Y:S02]  /*a320*/  FMUL.FTZ R143, R206, R8 ;  /* 0x00000008ce8f7220 */ /* 0x000fe40000410000 */
[----:B------:R-:W-:-:S02]  /*a330*/  FMUL.FTZ R35, R116, R35 ;  /* 0x0000002374237220 */ /* 0x000fc40000410000 */
[----:B------:R-:W-:Y:S02]  /*a340*/  FFMA.FTZ R121, R237, R144, -R122 ;  /* 0x00000090ed797223 */ /* 0x000fe4000001087a */
[----:B------:R-:W-:Y:S01]  /*a350*/  FADD.FTZ R36, R36, R37 ;  /* 0x0000002524247221 */ /* 0x000fe20000010000 */
[----:B------:R0:W-:Y:S01]  /*a360*/  STS [R34.X4+0x4200], R35 ;  /* 0x0042002322007388 */ /* 0x0001e20000004800 */
[----:B------:R-:W-:Y:S02]  /*a370*/  FMUL.FTZ R37, R139, R8 ;  /* 0x000000088b257220 */ /* 0x000fe40000410000 */
[----:B------:R-:W-:Y:S01]  /*a380*/  FMUL.FTZ R122, R126, R143 ;  /* 0x0000008f7e7a7220 */ /* 0x000fe20000410000 */
[----:B------:R1:W-:Y:S01]  /*a390*/  STS [R145.X4+0x4204], R120 ;  /* 0x0042047891007388 */ /* 0x0003e20000004800 */
[----:B------:R-:W-:Y:S02]  /*a3a0*/  FADD.FTZ R40, RZ, R40 ;  /* 0x00000028ff287221 */ /* 0x000fe40000010000 */
[-C--:B------:R-:W-:Y:S01]  /*a3b0*/  FMUL.FTZ R148, R138, R9.reuse ;  /* 0x000000098a947220 */ /* 0x080fe20000410000 */
[----:B------:R2:W-:Y:S01]  /*a3c0*/  STS [R150.X4+0x4208], R123 ;  /* 0x0042087b96007388 */ /* 0x0005e20000004800 */
[----:B------:R-:W-:-:S02]  /*a3d0*/  FMUL.FTZ R146, R189, R9 ;  /* 0x00000009bd927220 */ /* 0x000fc40000410000 */
[CC--:B0-----:R-:W-:Y:S02]  /*a3e0*/  FFMA.FTZ R35, R235.reuse, R37.reuse, R122 ;  /* 0x00000025eb237223 */ /* 0x0c1fe4000001007a */
[----:B------:R-:W-:Y:S02]  /*a3f0*/  FADD.FTZ R40, R40, R121 ;  /* 0x0000007928287221 */ /* 0x000fe40000010000 */
[----:B-1----:R-:W-:Y:S02]  /*a400*/  FMUL.FTZ R120, R126, R37 ;  /* 0x000000257e787220 */ /* 0x002fe40000410000 */
[----:B------:R-:W-:Y:S02]  /*a410*/  FADD.FTZ R36, R36, R35 ;  /* 0x0000002324247221 */ /* 0x000fe40000010000 */
[----:B------:R-:W-:Y:S02]  /*a420*/  FMUL.FTZ R121, R128, R148 ;  /* 0x0000009480797220 */ /* 0x000fe40000410000 */
[----:B------:R-:W-:-:S02]  /*a430*/  FFMA.FTZ R35, R235, R143, -R120 ;  /* 0x0000008feb237223 */ /* 0x000fc40000010878 */
[-C--:B------:R-:W-:Y:S02]  /*a440*/  FMUL.FTZ R120, R128, R146.reuse ;  /* 0x0000009280787220 */ /* 0x080fe40000410000 */
[C---:B------:R-:W-:Y:S02]  /*a450*/  FFMA.FTZ R121, R233.reuse, R146, R121 ;  /* 0x00000092e9797223 */ /* 0x040fe40000010079 */
[----:B--2---:R-:W-:Y:S02]  /*a460*/  FFMA.FTZ R123, R233, R148, -R120 ;  /* 0x00000094e97b7223 */ /* 0x004fe40000010878 */
[----:B------:R-:W-:Y:S02]  /*a470*/  FMUL.FTZ R120, R188, R5 ;  /* 0x00000005bc787220 */ /* 0x000fe40000410000 */
[----:B------:R-:W-:Y:S02]  /*a480*/  FADD.FTZ R40, R40, R35 ;  /* 0x0000002328287221 */ /* 0x000fe40000010000 */
[----:B------:R-:W-:-:S02]  /*a490*/  FADD.FTZ R35, R36, R121 ;  /* 0x0000007924237221 */ /* 0x000fc40000010000 */
[----:B------:R-:W-:Y:S02]  /*a4a0*/  FMUL.FTZ R144, R117, R144 ;  /* 0x0000009075907220 */ /* 0x000fe40000410000 */
[----:B------:R-:W-:Y:S02]  /*a4b0*/  FMUL.FTZ R121, R118, R37 ;  /* 0x0000002576797220 */ /* 0x000fe40000410000 */
[----:B------:R-:W-:Y:S01]  /*a4c0*/  FMUL.FTZ R122, R204, R5 ;  /* 0x00000005cc7a7220 */ /* 0x000fe20000410000 */
[----:B------:R0:W-:Y:S01]  /*a4d0*/  STS [R147.X4+0x420c], R144 ;  /* 0x00420c9093007388 */ /* 0x0001e20000004800 */
[----:B------:R-:W-:Y:S02]  /*a4e0*/  FMUL.FTZ R37, R129, R120 ;  /* 0x0000007881257220 */ /* 0x000fe40000410000 */
[----:B------:R-:W-:Y:S01]  /*a4f0*/  FFMA.FTZ R130, R63, -R132, R228 ;  /* 0x800000843f827223 */ /* 0x000fe200000100e4 */
[----:B------:R1:W-:Y:S01]  /*a500*/  STS [R34.X4+0x4210], R121 ;  /* 0x0042107922007388 */ /* 0x0003e20000004800 */
[----:B------:R-:W-:-:S02]  /*a510*/  FMUL.FTZ R132, R114, R3 ;  /* 0x0000000372847220 */ /* 0x000fc40000410000 */
[----:B------:R-:W-:Y:S02]  /*a520*/  FADD.FTZ R36, R40, R123 ;  /* 0x0000007b28247221 */ /* 0x000fe40000010000 */
[----:B------:R-:W-:Y:S02]  /*a530*/  FMUL.FTZ R123, R119, R146 ;  /* 0x00000092777b7220 */ /* 0x000fe40000410000 */
[-C--:B------:R-:W-:Y:S02]  /*a540*/  FMUL.FTZ R40, R129, R122.reuse ;  /* 0x0000007a81287220 */ /* 0x080fe40000410000 */
[-C--:B------:R-:W-:Y:S01]  /*a550*/  FFMA.FTZ R37, R231, R122.reuse, -R37 ;  /* 0x0000007ae7257223 */ /* 0x080fe20000010825 */
[----:B------:R2:W-:Y:S01]  /*a560*/  STS [R34.X4+0x4218], R123 ;  /* 0x0042187b22007388 */ /* 0x0005e20000004800 */
[----:B------:R-:W-:Y:S02]  /*a570*/  FMUL.FTZ R149, R112, R122 ;  /* 0x0000007a70957220 */ /* 0x000fe40000410000 */
[----:B0-----:R-:W-:-:S02]  /*a580*/  FMUL.FTZ R144, R187, R4 ;  /* 0x00000004bb907220 */ /* 0x001fc40000410000 */
[----:B------:R-:W-:Y:S01]  /*a590*/  FMUL.FTZ R145, R119, R148 ;  /* 0x0000009477917220 */ /* 0x000fe20000410000 */
[----:B------:R-:W-:Y:S01]  /*a5a0*/  STS [R34.X4+0x4224], R149 ;  /* 0x0042249522007388 */ /* 0x000fe20000004800 */
[----:B------:R-:W-:Y:S02]  /*a5b0*/  FMUL.FTZ R122, R203, R4 ;  /* 0x00000004cb7a7220 */ /* 0x000fe40000410000 */
[----:B------:R-:W-:Y:S01]  /*a5c0*/  FFMA.FTZ R131, R57, -R132, R226 ;  /* 0x8000008439837223 */ /* 0x000fe200000100e2 */
[----:B------:R-:W-:Y:S01]  /*a5d0*/  STS [R34.X4+0x421c], R145 ;  /* 0x00421c9122007388 */ /* 0x000fe20000004800 */
[----:B------:R-:W-:Y:S02]  /*a5e0*/  FMUL.FTZ R148, R202, R3 ;  /* 0x00000003ca947220 */ /* 0x000fe40000410000 */
[----:B------:R-:W-:Y:S02]  /*a5f0*/  FMUL.FTZ R143, R118, R143 ;  /* 0x0000008f768f7220 */ /* 0x000fe40000410000 */
[----:B------:R-:W-:-:S02]  /*a600*/  FFMA.FTZ R40, R231, R120, R40 ;  /* 0x00000078e7287223 */ /* 0x000fc40000010028 */
[----:B------:R-:W-:Y:S01]  /*a610*/  FMUL.FTZ R147, R112, R120 ;  /* 0x0000007870937220 */ /* 0x000fe20000410000 */
[----:B------:R0:W-:Y:S01]  /*a620*/  STS [R34.X4+0x4214], R143 ;  /* 0x0042148f22007388 */ /* 0x0001e20000004800 */
[----:B------:R-:W-:Y:S02]  /*a630*/  FFMA.FTZ R227, R56, -R132, R227 ;  /* 0x8000008438e37223 */ /* 0x000fe400000100e3 */
[C---:B------:R-:W-:Y:S01]  /*a640*/  FMUL.FTZ R120, R130.reuse, R122 ;  /* 0x0000007a82787220 */ /* 0x040fe20000410000 */
[----:B------:R3:W-:Y:S01]  /*a650*/  STS [R34.X4+0x4220], R147 ;  /* 0x0042209322007388 */ /* 0x0007e20000004800 */
[----:B-1----:R-:W-:Y:S02]  /*a660*/  FMUL.FTZ R121, R130, R144 ;  /* 0x0000009082797220 */ /* 0x002fe40000410000 */
[----:B------:R-:W-:Y:S02]  /*a670*/  FMUL.FTZ R132, R115, R2 ;  /* 0x0000000273847220 */ /* 0x000fe40000410000 */
[----:B------:R-:W-:-:S02]  /*a680*/  FMUL.FTZ R146, R186, R3 ;  /* 0x00000003ba927220 */ /* 0x000fc40000410000 */
[----:B--2---:R-:W-:Y:S02]  /*a690*/  FMUL.FTZ R123, R131, R148 ;  /* 0x00000094837b7220 */ /* 0x004fe40000410000 */
[-C--:B0-----:R-:W-:Y:S02]  /*a6a0*/  FMUL.FTZ R143, R113, R144.reuse ;  /* 0x00000090718f7220 */ /* 0x081fe40000410000 */
[C---:B------:R-:W-:Y:S02]  /*a6b0*/  FFMA.FTZ R120, R229.reuse, R144, R120 ;  /* 0x00000090e5787223 */ /* 0x040fe40000010078 */
[-C--:B------:R-:W-:Y:S01]  /*a6c0*/  FFMA.FTZ R121, R229, R122.reuse, -R121 ;  /* 0x0000007ae5797223 */ /* 0x080fe20000010879 */
[----:B------:R0:W-:Y:S01]  /*a6d0*/  STS [R34.X4+0x4228], R143 ;  /* 0x0042288f22007388 */ /* 0x0001e20000004800 */
[----:B------:R-:W-:Y:S02]  /*a6e0*/  FMUL.FTZ R145, R113, R122 ;  /* 0x0000007a71917220 */ /* 0x000fe40000410000 */
[----:B------:R-:W-:-:S02]  /*a6f0*/  FFMA.FTZ R225, R58, -R132, R225 ;  /* 0x800000843ae17223 */ /* 0x000fc400000100e1 */
[-C--:B------:R-:W-:Y:S01]  /*a700*/  FMUL.FTZ R144, R131, R146.reuse ;  /* 0x0000009283907220 */ /* 0x080fe20000410000 */
[----:B------:R1:W-:Y:S01]  /*a710*/  STS [R34.X4+0x422c], R145 ;  /* 0x00422c9122007388 */ /* 0x0003e20000004800 */
[-C--:B------:R-:W-:Y:S02]  /*a720*/  FFMA.FTZ R122, R227, R146.reuse, R123 ;  /* 0x00000092e37a7223 */ /* 0x080fe4000001007b */
[----:B---3--:R-:W-:Y:S02]  /*a730*/  FMUL.FTZ R147, R114, R146 ;  /* 0x0000009272937220 */ /* 0x008fe40000410000 */
[----:B------:R-:W-:Y:S02]  /*a740*/  FFMA.FTZ R132, R59, -R132, R224 ;  /* 0x800000843b847223 */ /* 0x000fe400000100e0 */
[-C--:B------:R-:W-:Y:S01]  /*a750*/  FMUL.FTZ R146, R201, R2.reuse ;  /* 0x00000002c9927220 */ /* 0x080fe20000410000 */
[----:B------:R-:W-:Y:S01]  /*a760*/  STS [R34.X4+0x4230], R147 ;  /* 0x0042309322007388 */ /* 0x000fe20000004800 */
[----:B------:R-:W-:-:S02]  /*a770*/  FMUL.FTZ R150, R185, R2 ;  /* 0x00000002b9967220 */ /* 0x000fc40000410000 */
[-C--:B------:R-:W-:Y:S02]  /*a780*/  FFMA.FTZ R123, R227, R148.reuse, -R144 ;  /* 0x00000094e37b7223 */ /* 0x080fe40000010890 */
[----:B------:R-:W-:Y:S02]  /*a790*/  FMUL.FTZ R149, R114, R148 ;  /* 0x0000009472957220 */ /* 0x000fe40000410000 */
[----:B0-----:R-:W-:Y:S02]  /*a7a0*/  FMUL.FTZ R143, R132, R146 ;  /* 0x00000092848f7220 */ /* 0x001fe40000410000 */
[----:B------:R-:W-:Y:S01]  /*a7b0*/  FMUL.FTZ R148, R127, R0 ;  /* 0x000000007f947220 */ /* 0x000fe20000410000 */
[----:B------:R0:W-:Y:S01]  /*a7c0*/  STS [R34.X4+0x4234], R149 ;  /* 0x0042349522007388 */ /* 0x0001e20000004800 */
[----:B------:R-:W-:Y:S02]  /*a7d0*/  FMUL.FTZ R151, R115, R150 ;  /* 0x0000009673977220 */ /* 0x000fe40000410000 */
[----:B------:R-:W-:-:S02]  /*a7e0*/  FMUL.FTZ R152, R200, R0 ;  /* 0x00000000c8987220 */ /* 0x000fc40000410000 */
[-C--:B------:R-:W-:Y:S01]  /*a7f0*/  FFMA.FTZ R143, R225, R150.reuse, R143 ;  /* 0x00000096e18f7223 */ /* 0x080fe2000001008f */
[----:B------:R2:W-:Y:S01]  /*a800*/  STS [R34.X4+0x4238], R151 ;  /* 0x0042389722007388 */ /* 0x0005e20000004800 */
[----:B-1----:R-:W-:Y:S02]  /*a810*/  FMUL.FTZ R145, R132, R150 ;  /* 0x0000009684917220 */ /* 0x002fe40000410000 */
[----:B------:R-:W-:Y:S02]  /*a820*/  FMUL.FTZ R154, R183, R10 ;  /* 0x0000000ab79a7220 */ /* 0x000fe40000410000 */
[-C--:B------:R-:W-:Y:S02]  /*a830*/  FMUL.FTZ R150, R133, R148.reuse ;  /* 0x0000009485967220 */ /* 0x080fe40000410000 */
[----:B------:R-:W-:Y:S02]  /*a840*/  FMUL.FTZ R153, R108, R148 ;  /* 0x000000946c997220 */ /* 0x000fe40000410000 */
[----:B------:R-:W-:-:S02]  /*a850*/  FADD.FTZ R36, R36, R37 ;  /* 0x0000002524247221 */ /* 0x000fc40000010000 */
[----:B------:R-:W-:Y:S01]  /*a860*/  FMUL.FTZ R144, R133, R152 ;  /* 0x0000009885907220 */ /* 0x000fe20000410000 */
[----:B------:R1:W-:Y:S01]  /*a870*/  STS [R34.X4+0x4240], R153 ;  /* 0x0042409922007388 */ /* 0x0003e20000004800 */
[-C--:B------:R-:W-:Y:S02]  /*a880*/  FFMA.FTZ R145, R225, R146.reuse, -R145 ;  /* 0x00000092e1917223 */ /* 0x080fe40000010891 */
[----:B0-----:R-:W-:Y:S02]  /*a890*/  FMUL.FTZ R149, R115, R146 ;  /* 0x0000009273957220 */ /* 0x001fe40000410000 */
[----:B------:R-:W-:Y:S02]  /*a8a0*/  FMUL.FTZ R155, R109, R154 ;  /* 0x0000009a6d9b7220 */ /* 0x000fe40000410000 */
[----:B------:R-:W-:Y:S01]  /*a8b0*/  FMUL.FTZ R158, R198, R11 ;  /* 0x0000000bc69e7220 */ /* 0x000fe20000410000 */
[----:B------:R-:W-:Y:S01]  /*a8c0*/  STS [R34.X4+0x423c], R149 ;  /* 0x00423c9522007388 */ /* 0x000fe20000004800 */
[----:B------:R-:W-:-:S02]  /*a8d0*/  FFMA.FTZ R146, R223, R152, -R150 ;  /* 0x00000098df927223 */ /* 0x000fc40000010896 */
[----:B--2---:R-:W-:Y:S01]  /*a8e0*/  FMUL.FTZ R151, R108, R152 ;  /* 0x000000986c977220 */ /* 0x004fe20000410000 */
[----:B------:R0:W-:Y:S01]  /*a8f0*/  STS [R34.X4+0x4248], R155 ;  /* 0x0042489b22007388 */ /* 0x0001e20000004800 */
[----:B------:R-:W-:Y:S02]  /*a900*/  FADD.FTZ R36, R36, R121 ;  /* 0x0000007924247221 */ /* 0x000fe40000010000 */
[----:B------:R-:W-:Y:S01]  /*a910*/  FMUL.FTZ R152, R199, R10 ;  /* 0x0000000ac7987220 */ /* 0x000fe20000410000 */
[----:B------:R2:W-:Y:S01]  /*a920*/  STS [R34.X4+0x4244], R151 ;  /* 0x0042449722007388 */ /* 0x0005e20000004800 */
[----:B------:R-:W-:Y:S02]  /*a930*/  FMUL.FTZ R150, R134, R154 ;  /* 0x0000009a86967220 */ /* 0x000fe40000410000 */
[----:B------:R-:W-:Y:S02]  /*a940*/  FFMA.FTZ R144, R223, R148, R144 ;  /* 0x00000094df907223 */ /* 0x000fe40000010090 */
[----:B-1----:R-:W-:-:S02]  /*a950*/  FADD.FTZ R153, R35, R40 ;  /* 0x0000002823997221 */ /* 0x002fc40000010000 */
[----:B------:R-:W-:Y:S02]  /*a960*/  FMUL.FTZ R156, R182, R11 ;  /* 0x0000000bb69c7220 */ /* 0x000fe40000410000 */
[----:B------:R-:W-:Y:S02]  /*a970*/  FMUL.FTZ R148, R135, R158 ;  /* 0x0000009e87947220 */ /* 0x000fe40000410000 */
[----:B------:R-:W-:Y:S02]  /*a980*/  FADD.FTZ R36, R36, R123 ;  /* 0x0000007b24247221 */ /* 0x000fe40000010000 */
[-C--:B------:R-:W-:Y:S02]  /*a990*/  FMUL.FTZ R147, R134, R152.reuse ;  /* 0x0000009886937220 */ /* 0x080fe40000410000 */
[-C--:B------:R-:W-:Y:S02]  /*a9a0*/  FFMA.FTZ R150, R221, R152.reuse, -R150 ;  /* 0x00000098dd967223 */ /* 0x080fe40000010896 */
[----:B0-----:R-:W-:-:S02]  /*a9b0*/  FMUL.FTZ R155, R109, R152 ;  /* 0x000000986d9b7220 */ /* 0x001fc40000410000 */
[----:B------:R-:W-:Y:S02]  /*a9c0*/  FMUL.FTZ R152, R197, R12 ;  /* 0x0000000cc5987220 */ /* 0x000fe40000410000 */
[----:B------:R-:W-:Y:S01]  /*a9d0*/  FADD.FTZ R153, R153, R120 ;  /* 0x0000007899997221 */ /* 0x000fe20000010000 */
[----:B------:R-:W-:Y:S01]  /*a9e0*/  STS [R34.X4+0x424c], R155 ;  /* 0x00424c9b22007388 */ /* 0x000fe20000004800 */
[-C--:B------:R-:W-:Y:S02]  /*a9f0*/  FMUL.FTZ R149, R135, R156.reuse ;  /* 0x0000009c87957220 */ /* 0x080fe40000410000 */
[-C--:B------:R-:W-:Y:S02]  /*aa00*/  FFMA.FTZ R148, R219, R156.reuse, R148 ;  /* 0x0000009cdb947223 */ /* 0x080fe40000010094 */
[----:B------:R-:W-:Y:S02]  /*aa10*/  FMUL.FTZ R157, R110, R156 ;  /* 0x0000009c6e9d7220 */ /* 0x000fe40000410000 */
[----:B------:R-:W-:-:S02]  /*aa20*/  FMUL.FTZ R156, R196, R13 ;  /* 0x0000000dc49c7220 */ /* 0x000fc40000410000 */
[----:B------:R-:W-:Y:S01]  /*aa30*/  FADD.FTZ R145, R36, R145 ;  /* 0x0000009124917221 */ /* 0x000fe20000010000 */
[----:B------:R0:W-:Y:S01]  /*aa40*/  STS [R34.X4+0x4250], R157 ;  /* 0x0042509d22007388 */ /* 0x0001e20000004800 */
[----:B------:R-:W-:Y:S01]  /*aa50*/  FMUL.FTZ R160, R181, R12 ;  /* 0x0000000cb5a07220 */ /* 0x000fe20000410000 */
[----:B------:R-:W-:Y:S01]  /*aa60*/  MOV R36, UR38 ;  /* 0x0000002600247c02 */ /* 0x000fe20008000f00 */
[----:B------:R-:W-:Y:S02]  /*aa70*/  FMUL.FTZ R159, R110, R158 ;  /* 0x0000009e6e9f7220 */ /* 0x000fe40000410000 */
[----:B--2---:R-:W-:Y:S02]  /*aa80*/  FMUL.FTZ R151, R136, R152 ;  /* 0x0000009888977220 */ /* 0x004fe40000410000 */
[----:B------:R-:W-:Y:S01]  /*aa90*/  FADD.FTZ R122, R153, R122 ;  /* 0x0000007a997a7221 */ /* 0x000fe20000010000 */
[----:B------:R1:W-:Y:S01]  /*aaa0*/  STS [R34.X4+0x4254], R159 ;  /* 0x0042549f22007388 */ /* 0x0003e20000004800 */
[----:B------:R-:W-:-:S02]  /*aab0*/  FFMA.FTZ R147, R221, R154, R147 ;  /* 0x0000009add937223 */ /* 0x000fc40000010093 */
[----:B------:R-:W-:Y:S02]  /*aac0*/  FMUL.FTZ R154, R180, R13 ;  /* 0x0000000db49a7220 */ /* 0x000fe40000410000 */
[----:B------:R-:W-:Y:S02]  /*aad0*/  FMUL.FTZ R40, R137, R156 ;  /* 0x0000009c89287220 */ /* 0x000fe40000410000 */
[----:B------:R-:W-:Y:S02]  /*aae0*/  FMUL.FTZ R121, R176, UR25 ;  /* 0x00000019b0797c20 */ /* 0x000fe40008410000 */
[----:B------:R-:W-:Y:S02]  /*aaf0*/  FADD.FTZ R145, R145, R146 ;  /* 0x0000009291917221 */ /* 0x000fe40000010000 */
[-C--:B------:R-:W-:Y:S02]  /*ab00*/  FMUL.FTZ R161, R111, R160.reuse ;  /* 0x000000a06fa17220 */ /* 0x080fe40000410000 */
[----:B------:R-:W-:-:S02]  /*ab10*/  FFMA.FTZ R151, R217, R160, R151 ;  /* 0x000000a0d9977223 */ /* 0x000fc40000010097 */
[----:B------:R-:W-:Y:S01]  /*ab20*/  FADD.FTZ R143, R122, R143 ;  /* 0x0000008f7a8f7221 */ /* 0x000fe20000010000 */
[----:B------:R2:W-:Y:S01]  /*ab30*/  STS [R34.X4+0x4258], R161 ;  /* 0x004258a122007388 */ /* 0x0005e20000004800 */
[----:B------:R-:W-:Y:S02]  /*ab40*/  FFMA.FTZ R149, R219, R158, -R149 ;  /* 0x0000009edb957223 */ /* 0x000fe40000010895 */
[----:B------:R-:W-:Y:S02]  /*ab50*/  FMUL.FTZ R160, R136, R160 ;  /* 0x000000a088a07220 */ /* 0x000fe40000410000 */
[-C--:B------:R-:W-:Y:S02]  /*ab60*/  FMUL.FTZ R158, R137, R154.reuse ;  /* 0x0000009a899e7220 */ /* 0x080fe40000410000 */
[-C--:B0-----:R-:W-:Y:S02]  /*ab70*/  FFMA.FTZ R157, R241, R154.reuse, R40 ;  /* 0x0000009af19d7223 */ /* 0x081fe40000010028 */
[----:B-1----:R-:W-:-:S02]  /*ab80*/  FMUL.FTZ R159, R104, R154 ;  /* 0x0000009a689f7220 */ /* 0x002fc40000410000 */
[----:B------:R-:W-:Y:S02]  /*ab90*/  FFMA.FTZ R121, R194, UR42, -R121 ;  /* 0x0000002ac2797c23 */ /* 0x000fe40008010879 */
[----:B------:R-:W-:Y:S01]  /*aba0*/  FADD.FTZ R150, R145, R150 ;  /* 0x0000009691967221 */ /* 0x000fe20000010000 */
[----:B------:R-:W-:Y:S01]  /*abb0*/  STS [R34.X4+0x4260], R159 ;  /* 0x0042609f22007388 */ /* 0x000fe20000004800 */
[----:B------:R-:W-:Y:S02]  /*abc0*/  FMUL.FTZ R154, R125, R14 ;  /* 0x0000000e7d9a7220 */ /* 0x000fe40000410000 */
[----:B------:R-:W-:Y:S02]  /*abd0*/  FADD.FTZ R144, R143, R144 ;  /* 0x000000908f907221 */ /* 0x000fe40000010000 */
[-C--:B------:R-:W-:Y:S02]  /*abe0*/  FFMA.FTZ R35, R217, R152.reuse, -R160 ;  /* 0x00000098d9237223 */ /* 0x080fe400000108a0 */
[----:B------:R-:W-:-:S02]  /*abf0*/  FMUL.FTZ R155, R111, R152 ;  /* 0x000000986f9b7220 */ /* 0x000fc40000410000 */
[-C--:B------:R-:W-:Y:S02]  /*ac00*/  FFMA.FTZ R152, R241, R156.reuse, -R158 ;  /* 0x0000009cf1987223 */ /* 0x080fe4000001089e */
[----:B--2---:R-:W-:Y:S01]  /*ac10*/  FMUL.FTZ R161, R104, R156 ;  /* 0x0000009c68a17220 */ /* 0x004fe20000410000 */
[----:B------:R0:W-:Y:S01]  /*ac20*/  STS [R34.X4+0x425c], R155 ;  /* 0x00425c9b22007388 */ /* 0x0001e20000004800 */
[----:B------:R-:W-:Y:S02]  /*ac30*/  FMUL.FTZ R120, R142, R121 ;  /* 0x000000798e787220 */ /* 0x000fe40000410000 */
[----:B------:R-:W-:Y:S01]  /*ac40*/  FADD.FTZ R150, R150, R149 ;  /* 0x0000009596967221 */ /* 0x000fe20000010000 */
[----:B------:R-:W-:Y:S01]  /*ac50*/  STS [R34.X4+0x4264], R161 ;  /* 0x004264a122007388 */ /* 0x000fe20000004800 */
[----:B------:R-:W-:Y:S02]  /*ac60*/  FMUL.FTZ R156, R195, R14 ;  /* 0x0000000ec39c7220 */ /* 0x000fe40000410000 */
[----:B------:R-:W-:-:S02]  /*ac70*/  FMUL.FTZ R121, R38, R154 ;  /* 0x0000009a26797220 */ /* 0x000fc40000410000 */
[-C--:B------:R-:W-:Y:S02]  /*ac80*/  FMUL.FTZ R163, R194, R15.reuse ;  /* 0x0000000fc2a37220 */ /* 0x080fe40000410000 */
[----:B------:R-:W-:Y:S02]  /*ac90*/  FADD.FTZ R147, R144, R147 ;  /* 0x0000009390937221 */ /* 0x000fe40000010000 */
[----:B------:R-:W-:Y:S02]  /*aca0*/  FMUL.FTZ R153, R176, R15 ;  /* 0x0000000fb0997220 */ /* 0x000fe40000410000 */
[----:B------:R-:W-:Y:S02]  /*acb0*/  FADD.FTZ R35, R150, R35 ;  /* 0x0000002396237221 */ /* 0x000fe40000010000 */
[----:B------:R-:W-:Y:S02]  /*acc0*/  FMUL.FTZ R37, R194, UR25 ;  /* 0x00000019c2257c20 */ /* 0x000fe40008410000 */
[----:B------:R-:W-:-:S02]  /*acd0*/  FFMA.FTZ R212, R213, R156, -R121 ;  /* 0x0000009cd5d47223 */ /* 0x000fc40000010879 */
[C---:B------:R-:W-:Y:S02]  /*ace0*/  FMUL.FTZ R158, R142.reuse, R163 ;  /* 0x000000a38e9e7220 */ /* 0x040fe40000410000 */
[C---:B------:R-:W-:Y:S02]  /*acf0*/  FMUL.FTZ R123, R105.reuse, R154 ;  /* 0x0000009a697b7220 */ /* 0x040fe40000410000 */
[----:B------:R-:W-:Y:S02]  /*ad00*/  FMUL.FTZ R121, R105, R156 ;  /* 0x0000009c69797220 */ /* 0x000fe40000410000 */
[----:B------:R-:W-:Y:S01]  /*ad10*/  FADD.FTZ R148, R147, R148 ;  /* 0x0000009493947221 */ /* 0x000fe20000010000 */
[----:B------:R-:W-:Y:S01]  /*ad20*/  STS [R34.X4+0x4268], R123 ;  /* 0x0042687b22007388 */ /* 0x000fe20000004800 */
[----:B------:R-:W-:Y:S02]  /*ad30*/  FMUL.FTZ R142, R142, R153 ;  /* 0x000000998e8e7220 */ /* 0x000fe40000410000 */
[-C--:B------:R-:W-:Y:S01]  /*ad40*/  FMUL.FTZ R190, R193, R16.reuse ;  /* 0x00000010c1be7220 */ /* 0x080fe20000410000 */
[----:B------:R1:W-:Y:S01]  /*ad50*/  STS [R34.X4+0x426c], R121 ;  /* 0x00426c7922007388 */ /* 0x0003e20000004800 */
[----:B------:R-:W-:-:S02]  /*ad60*/  FMUL.FTZ R194, R209, R16 ;  /* 0x00000010d1c27220 */ /* 0x000fc40000410000 */
[----:B------:R-:W-:Y:S02]  /*ad70*/  FADD.FTZ R35, R35, R152 ;  /* 0x0000009823237221 */ /* 0x000fe40000010000 */
[----:B------:R-:W-:Y:S02]  /*ad80*/  FFMA.FTZ R40, R176, UR42, R37 ;  /* 0x0000002ab0287c23 */ /* 0x000fe40008010025 */
[----:B------:R-:W-:Y:S02]  /*ad90*/  FMUL.FTZ R37, R38, R156 ;  /* 0x0000009c26257220 */ /* 0x000fe40000410000 */
[----:B------:R-:W-:Y:S02]  /*ada0*/  FADD.FTZ R148, R148, R151 ;  /* 0x0000009794947221 */ /* 0x000fe40000010000 */
[C---:B------:R-:W-:Y:S02]  /*adb0*/  FFMA.FTZ R158, R211.reuse, R153, R158 ;  /* 0x00000099d39e7223 */ /* 0x040fe4000001009e */
[----:B0-----:R-:W-:-:S02]  /*adc0*/  FFMA.FTZ R155, R211, R163, -R142 ;  /* 0x000000a3d39b7223 */ /* 0x001fc4000001088e */
[C---:B------:R-:W-:Y:S02]  /*add0*/  FMUL.FTZ R153, R106.reuse, R153 ;  /* 0x000000996a997220 */ /* 0x040fe40000410000 */
[----:B------:R-:W-:Y:S02]  /*ade0*/  FMUL.FTZ R163, R106, R163 ;  /* 0x000000a36aa37220 */ /* 0x000fe40000410000 */
[C---:B-1----:R-:W-:Y:S01]  /*adf0*/  FMUL.FTZ R121, R107.reuse, R190 ;  /* 0x000000be6b797220 */ /* 0x042fe20000410000 */
[----:B------:R-:W-:Y:S01]  /*ae00*/  STS [R34.X4+0x4270], R153 ;  /* 0x0042709922007388 */ /* 0x000fe20000004800 */
[----:B------:R-:W-:Y:S02]  /*ae10*/  FMUL.FTZ R123, R107, R194 ;  /* 0x000000c26b7b7220 */ /* 0x000fe40000410000 */
[----:B------:R-:W-:Y:S01]  /*ae20*/  FADD.FTZ R212, R35, R212 ;  /* 0x000000d423d47221 */ /* 0x000fe20000010000 */
[----:B------:R-:W-:Y:S01]  /*ae30*/  STS [R34.X4+0x4274], R163 ;  /* 0x004274a322007388 */ /* 0x000fe20000004800 */
[----:B------:R-:W-:-:S02]  /*ae40*/  FMUL.FTZ R35, R196, UR25 ;  /* 0x00000019c4237c20 */ /* 0x000fc40008410000 */
[----:B------:R-:W-:Y:S01]  /*ae50*/  FFMA.FTZ R37, R213, R154, R37 ;  /* 0x0000009ad5257223 */ /* 0x000fe20000010025 */
[----:B------:R-:W-:Y:S01]  /*ae60*/  STS [R34.X4+0x4278], R121 ;  /* 0x0042787922007388 */ /* 0x000fe20000004800 */
[----:B------:R-:W-:Y:S01]  /*ae70*/  FADD.FTZ R148, R148, R157 ;  /* 0x0000009d94947221 */ /* 0x000fe20000010000 */
[----:B------:R-:W-:Y:S01]  /*ae80*/  LEA R157, R36, -R7, 0x1 ;  /* 0x80000007249d7211 */ /* 0x000fe200078e08ff */
[----:B------:R-:W-:Y:S01]  /*ae90*/  FFMA.FTZ R176, R180, UR42, R35 ;  /* 0x0000002ab4b07c23 */ /* 0x000fe20008010023 */
[----:B------:R0:W-:Y:S01]  /*aea0*/  STS [R34.X4+0x427c], R123 ;  /* 0x00427c7b22007388 */ /* 0x0001e20000004800 */
[----:B------:R-:W-:Y:S01]  /*aeb0*/  FADD.FTZ R37, R148, R37 ;  /* 0x0000002594257221 */ /* 0x000fe20000010000 */
[----:B------:R-:W-:Y:S01]  /*aec0*/  ISETP.GE.AND P0, PT, R157, 0x1, PT ;  /* 0x000000019d00780c */ /* 0x000fe20003f06270 */
[----:B------:R-:W-:Y:S02]  /*aed0*/  FMUL.FTZ R35, R198, UR25 ;  /* 0x00000019c6237c20 */ /* 0x000fe40008410000 */
[----:B------:R-:W-:-:S02]  /*aee0*/  FADD.FTZ R161, R37, R158 ;  /* 0x0000009e25a17221 */ /* 0x000fc40000010000 */
[----:B------:R-:W-:Y:S02]  /*aef0*/  FFMA.FTZ R152, R182, UR42, R35 ;  /* 0x0000002ab6987c23 */ /* 0x000fe40008010023 */
[----:B------:R-:W-:Y:S02]  /*af00*/  FMUL.FTZ R37, R180, UR25 ;  /* 0x00000019b4257c20 */ /* 0x000fe40008410000 */
[----:B0-----:R-:W-:Y:S02]  /*af10*/  FMUL.FTZ R34, R181, UR25 ;  /* 0x00000019b5227c20 */ /* 0x001fe40008410000 */
[----:B------:R-:W-:Y:S02]  /*af20*/  FMUL.FTZ R35, R127, UR25 ;  /* 0x000000197f237c20 */ /* 0x000fe40008410000 */
[----:B------:R-:W-:Y:S02]  /*af30*/  FFMA.FTZ R153, R197, UR42, -R34 ;  /* 0x0000002ac5997c23 */ /* 0x000fe40008010822 */
[----:B------:R-:W-:-:S02]  /*af40*/  FMUL.FTZ R34, R183, UR25 ;  /* 0x00000019b7227c20 */ /* 0x000fc40008410000 */
[----:B------:R-:W-:Y:S02]  /*af50*/  FFMA.FTZ R184, R196, UR42, -R37 ;  /* 0x0000002ac4b87c23 */ /* 0x000fe40008010825 */
[----:B------:R-:W-:Y:S02]  /*af60*/  FFMA.FTZ R147, R199, UR42, -R34 ;  /* 0x0000002ac7937c23 */ /* 0x000fe40008010822 */
[----:B------:R-:W-:Y:S02]  /*af70*/  FFMA.FTZ R156, R200, UR42, -R35 ;  /* 0x0000002ac89c7c23 */ /* 0x000fe40008010823 */
[----:B------:R-:W-:Y:S02]  /*af80*/  FMUL.FTZ R37, R182, UR25 ;  /* 0x00000019b6257c20 */ /* 0x000fe40008410000 */
[----:B------:R-:W-:Y:S02]  /*af90*/  FMUL.FTZ R34, R185, UR25 ;  /* 0x00000019b9227c20 */ /* 0x000fe40008410000 */
[----:B------:R-:W-:-:S02]  /*afa0*/  FMUL.FTZ R35, R202, UR25 ;  /* 0x00000019ca237c20 */ /* 0x000fc40008410000 */
[----:B------:R-:W-:Y:S02]  /*afb0*/  FFMA.FTZ R150, R198, UR42, -R37 ;  /* 0x0000002ac6967c23 */ /* 0x000fe40008010825 */
[----:B------:R-:W-:Y:S02]  /*afc0*/  FFMA.FTZ R149, R201, UR42, -R34 ;  /* 0x0000002ac9957c23 */ /* 0x000fe40008010822 */
[C---:B------:R-:W-:Y:S02]  /*afd0*/  FFMA.FTZ R164, R186.reuse, UR42, R35 ;  /* 0x0000002abaa47c23 */ /* 0x040fe40008010023 */
[----:B------:R-:W-:Y:S02]  /*afe0*/  FMUL.FTZ R37, R186, UR25 ;  /* 0x00000019ba257c20 */ /* 0x000fe40008410000 */
[----:B------:R-:W-:Y:S02]  /*aff0*/  FMUL.FTZ R34, R187, UR25 ;  /* 0x00000019bb227c20 */ /* 0x000fe40008410000 */
[----:B------:R-:W-:-:S02]  /*b000*/  FMUL.FTZ R35, R204, UR25 ;  /* 0x00000019cc237c20 */ /* 0x000fc40008410000 */
        /* <DEDUP_REMOVED lines=20> */
[----:B------:R-:W-:Y:S02]  /*b150*/  FFMA.FTZ R178, R125, UR42, R178 ;  /* 0x0000002a7db27c23 */ /* 0x000fe400080100b2 */
[----:B------:R-:W-:Y:S02]  /*b160*/  FFMA.FTZ R148, R181, UR42, R148 ;  /* 0x0000002ab5947c23 */ /* 0x000fe40008010094 */
[----:B------:R-:W-:Y:S02]  /*b170*/  FFMA.FTZ R154, R183, UR42, R154 ;  /* 0x0000002ab79a7c23 */ /* 0x000fe4000801009a */
[----:B------:R-:W-:-:S02]  /*b180*/  FFMA.FTZ R158, R127, UR42, R158 ;  /* 0x0000002a7f9e7c23 */ /* 0x000fc4000801009e */
[----:B------:R-:W-:Y:S02]  /*b190*/  FFMA.FTZ R160, R185, UR42, R160 ;  /* 0x0000002ab9a07c23 */ /* 0x000fe400080100a0 */
[----:B------:R-:W-:Y:S02]  /*b1a0*/  FFMA.FTZ R166, R187, UR42, R166 ;  /* 0x0000002abba67c23 */ /* 0x000fe400080100a6 */
[----:B------:R-:W-:Y:S02]  /*b1b0*/  FFMA.FTZ R168, R204, UR42, -R37 ;  /* 0x0000002acca87c23 */ /* 0x000fe40008010825 */
[----:B------:R-:W-:Y:S02]  /*b1c0*/  FFMA.FTZ R145, R138, UR42, -R145 ;  /* 0x0000002a8a917c23 */ /* 0x000fe40008010891 */
[----:B------:R-:W-:Y:S02]  /*b1d0*/  FFMA.FTZ R144, R189, UR42, R144 ;  /* 0x0000002abd907c23 */ /* 0x000fe40008010090 */
[----:B------:R-:W-:-:S02]  /*b1e0*/  FFMA.FTZ R143, R206, UR42, -R143 ;  /* 0x0000002ace8f7c23 */ /* 0x000fc4000801088f */
[----:B------:R-:W-:Y:S02]  /*b1f0*/  FFMA.FTZ R146, R139, UR42, R146 ;  /* 0x0000002a8b927c23 */ /* 0x000fe40008010092 */
        /* <DEDUP_REMOVED lines=37> */
.L_x_3408:
[----:B------:R-:W-:Y:S05]  /*b450*/  BSYNC B0 ;  /* 0x0000000000007941 */ /* 0x000fea0003800000 */
.L_x_3407:
[----:B------:R-:W-:Y:S01]  /*b460*/  ULDC.64 UR38, c[0x0][0x298] ;  /* 0x0000a60000267ab9 */ /* 0x000fe20000000a00 */
[----:B0-----:R-:W-:Y:S01]  /*b470*/  FMUL.FTZ R36, R140, R194 ;  /* 0x000000c28c247220 */ /* 0x001fe20000410000 */
[----:B------:R-:W-:Y:S01]  /*b480*/  USHF.R.U32.HI UR24, URZ, 0x1, UR39 ;  /* 0x000000013f187899 */ /* 0x000fe20008011627 */
[----:B------:R-:W-:Y:S01]  /*b490*/  FMUL.FTZ R216, R33, R216 ;  /* 0x000000d821d87220 */ /* 0x000fe20000410000 */
[----:B------:R-:W-:Y:S01]  /*b4a0*/  USHF.R.U64 UR38, UR38, 0x1, UR39 ;  /* 0x0000000126267899 */ /* 0x000fe20008001227 */
[----:B------:R-:W-:Y:S01]  /*b4b0*/  FFMA.FTZ R36, R141, R190, R36 ;  /* 0x000000be8d247223 */ /* 0x000fe20000010024 */
[----:B------:R-:W-:Y:S01]  /*b4c0*/  UIMAD UR40, UR24, UR12, URZ ;  /* 0x0000000c182872a4 */ /* 0x000fe2000f8e023f */
[----:B------:R-:W-:Y:S01]  /*b4d0*/  FADD.FTZ R163, R39, R216 ;  /* 0x000000d827a37221 */ /* 0x000fe20000010000 */
[----:B------:R-:W-:Y:S01]  /*b4e0*/  UIMAD.WIDE.U32 UR24, UR38, UR12, URZ ;  /* 0x0000000c261872a5 */ /* 0x000fe2000f8e003f */
[----:B------:R-:W-:Y:S01]  /*b4f0*/  FADD.FTZ R161, R161, R36 ;  /* 0x00000024a1a17221 */ /* 0x000fe20000010000 */
[----:B------:R-:W-:Y:S01]  /*b500*/  UIMAD UR40, UR13, UR38, UR40 ;  /* 0x000000260d2872a4 */ /* 0x000fe2000f8e0228 */
[----:B------:R-:W-:Y:S01]  /*b510*/  IADD3 R36, R7, 0x80, RZ ;  /* 0x0000008007247810 */ /* 0x000fe20007ffe0ff */
[----:B------:R-:W-:Y:S01]  /*b520*/  ULDC UR41, c[0x0][0x174] ;  /* 0x00005d0000297ab9 */ /* 0x000fe20000000800 */
[----:B------:R-:W-:Y:S01]  /*b530*/  FMUL.FTZ R37, R33, R240 ;  /* 0x000000f021257220 */ /* 0x000fe20000410000 */
[----:B------:R-:W-:Y:S01]  /*b540*/  ULDC.64 UR38, c[0x0][0x2a0] ;  /* 0x0000a80000267ab9 */ /* 0x000fe20000000a00 */
[-C--:B------:R-:W-:Y:S01]  /*b550*/  LEA.HI.SX32 R36, R36, R7.reuse, 0x1b ;  /* 0x0000000724247211 */ /* 0x080fe200078fdaff */
[----:B------:R-:W-:Y:S01]  /*b560*/  UIADD3 UR25, UR25, UR40, URZ ;  /* 0x0000002819197290 */ /* 0x000fe2000fffe03f */
[----:B------:R-:W-:Y:S01]  /*b570*/  FMUL.FTZ R140, R140, R190 ;  /* 0x000000be8c8c7220 */ /* 0x000fe20000410000 */
[----:B------:R-:W-:Y:S01]  /*b580*/  UIMAD UR40, UR15, UR38, URZ ;  /* 0x000000260f2872a4 */ /* 0x000fe2000f8e023f */
[----:B------:R-:W-:Y:S01]  /*b590*/  FADD.FTZ R210, R210, -R37 ;  /* 0x80000025d2d27221 */ /* 0x000fe20000010000 */
[----:B------:R-:W-:Y:S01]  /*b5a0*/  UIMAD.WIDE.U32 UR24, UR14, UR38, UR24 ;  /* 0x000000260e1872a5 */ /* 0x000fe2000f8e0018 */
[----:B------:R-:W-:Y:S01]  /*b5b0*/  FFMA.FTZ R194, R141, R194, -R140 ;  /* 0x000000c28dc27223 */ /* 0x000fe2000001088c */
[----:B------:R-:W-:Y:S01]  /*b5c0*/  UIMAD UR40, UR14, UR39, UR40 ;  /* 0x000000270e2872a4 */ /* 0x000fe2000f8e0228 */
[----:B------:R-:W-:Y:S01]  /*b5d0*/  FADD.FTZ R37, R212, R155 ;  /* 0x0000009bd4257221 */ /* 0x000fe20000010000 */
[----:B------:R-:W-:Y:S01]  /*b5e0*/  IADD3 R140, R7, 0x100, RZ ;  /* 0x00000100078c7810 */ /* 0x000fe20007ffe0ff */
[----:B------:R-:W-:Y:S01]  /*b5f0*/  ULDC.64 UR38, c[0x0][0x318] ;  /* 0x0000c60000267ab9 */ /* 0x000fe20000000a00 */
[----:B------:R-:W-:Y:S01]  /*b600*/  BSSY B0, `(.L_x_3409) ;  /* 0x000001b000007945 */ /* 0x000fe20003800000 */
        /* <DEDUP_REMOVED lines=16> */
[----:B------:R-:W-:Y:S01]  /*b710*/  MOV R39, UR38 ;  /* 0x0000002600277c02 */ /* 0x000fe20008000f00 */
[----:B------:R-:W-:Y:S01]  /*b720*/  UIMAD UR24, UR39, UR24, URZ ;  /* 0x00000018271872a4 */ /* 0x000fe2000f8e023f */
[----:B------:R-:W-:Y:S01]  /*b730*/  ISETP.GE.AND P0, PT, R157, 0x81, PT ;  /* 0x000000819d00780c */ /* 0x000fe20003f06270 */
[----:B------:R-:W-:Y:S02]  /*b740*/  IMAD.WIDE R34, R165, 0x4, R34 ;  /* 0x00000004a5227825 */ /* 0x000fe400078e0222 */
[----:B------:R-:W-:-:S04]  /*b750*/  UIMAD UR24, UR38, UR25, UR24 ;  /* 0x00000019261872a4 */ /* 0x000fc8000f8e0218 */
[----:B------:R-:W-:Y:S02]  /*b760*/  IMAD.WIDE.U32 R34, R39, c[0x0][0x2b0], R34 ;  /* 0x0000ac0027227a25 */ /* 0x000fe400078e0022 */
[----:B------:R0:W1:Y:S03]  /*b770*/  LDS R39, [R36.X4+0x4400] ;  /* 0x0044000024277984 */ /* 0x0000660000004800 */
[----:B------:R-:W-:Y:S01]  /*b780*/  IADD3 R35, R35, UR24, RZ ;  /* 0x0000001823237c10 */ /* 0x000fe2000fffe0ff */
[----:B------:R-:W-:Y:S05]  /*b790*/  @!P0 BRA `(.L_x_3410) ;  /* 0x0000001000008947 */ /* 0x000fea0003800000 */
[----:B-1----:R1:W-:Y:S02]  /*b7a0*/  RED.E.ADD.F32.FTZ.RN.STRONG.GPU [R34.64+-0x3e00], R39 ;  /* 0xffc200272200798e */ /* 0x0023e4000c10e79a */
.L_x_3410:
[----:B------:R-:W-:Y:S05]  /*b7b0*/  BSYNC B0 ;  /* 0x0000000000007941 */ /* 0x000fea0003800000 */
.L_x_3409:
[----:B-1----:R1:W2:Y:S01]  /*b7c0*/  LDS R39, [R140.X4+0x4600] ;  /* 0x004600008c277984 */ /* 0x0022a20000004800 */
[----:B------:R-:W-:Y:S01]  /*b7d0*/  BSSY B0, `(.L_x_3411) ;  /* 0x0000004000007945 */ /* 0x000fe20003800000 */
[----:B------:R-:W-:Y:S01]  /*b7e0*/  LEA.HI.SX32 R190, R190, R7, 0x1b ;  /* 0x00000007bebe7211 */ /* 0x000fe200078fdaff */
[----:B------:R-:W-:Y:S05]  /*b7f0*/  @!P1 BRA `(.L_x_3412) ;  /* 0x0000001000009947 */ /* 0x000fea0003800000 */
[----:B--2---:R2:W-:Y:S02]  /*b800*/  RED.E.ADD.F32.FTZ.RN.STRONG.GPU [R34.64+-0x3c00], R39 ;  /* 0xffc400272200798e */ /* 0x0045e4000c10e79a */
.L_x_3412:
[----:B------:R-:W-:Y:S05]  /*b810*/  BSYNC B0 ;  /* 0x0000000000007941 */ /* 0x000fea0003800000 */
.L_x_3411:
[----:B--2---:R2:W3:Y:S01]  /*b820*/  LDS R39, [R190.X4+0x4800] ;  /* 0x00480000be277984 */ /* 0x0044e20000004800 */
[----:B------:R-:W-:Y:S01]  /*b830*/  BSSY B0, `(.L_x_3413) ;  /* 0x0000005000007945 */ /* 0x000fe20003800000 */
[----:B0-----:R-:W-:-:S02]  /*b840*/  IADD3 R36, R7, 0x200, RZ ;  /* 0x0000020007247810 */ /* 0x001fc40007ffe0ff */
[----:B-1----:R-:W-:Y:S01]  /*b850*/  IADD3 R140, R7, 0x280, RZ ;  /* 0x00000280078c7810 */ /* 0x002fe20007ffe0ff */
[----:B------:R-:W-:Y:S05]  /*b860*/  @!P2 BRA `(.L_x_3414) ;  /* 0x000000100000a947 */ /* 0x000fea0003800000 */
[----:B---3--:R0:W-:Y:S02]  /*b870*/  RED.E.ADD.F32.FTZ.RN.STRONG.GPU [R34.64+-0x3a00], R39 ;  /* 0xffc600272200798e */ /* 0x0081e4000c10e79a */
.L_x_3414:
[----:B------:R-:W-:Y:S05]  /*b880*/  BSYNC B0 ;  /* 0x0000000000007941 */ /* 0x000fea0003800000 */
.L_x_3413:
        /* <DEDUP_REMOVED lines=14> */
.L_x_3416:
[----:B0-----:R-:W-:Y:S05]  /*b970*/  BSYNC B0 ;  /* 0x0000000000007941 */ /* 0x001fea0003800000 */
.L_x_3415:
[----:B-1----:R0:W1:Y:S01]  /*b980*/  LDS R39, [R140.X4+0x4c00] ;  /* 0x004c00008c277984 */ /* 0x0020620000004800 */
[----:B------:R-:W-:Y:S01]  /*b990*/  BSSY B0, `(.L_x_3417) ;  /* 0x0000005000007945 */ /* 0x000fe20003800000 */
[----:B------:R-:W-:Y:S02]  /*b9a0*/  IADD3 R36, R7, 0x380, RZ ;  /* 0x0000038007247810 */ /* 0x000fe40007ffe0ff */
[----:B------:R-:W-:Y:S01]  /*b9b0*/  LEA.HI.SX32 R190, R190, R7, 0x1b ;  /* 0x00000007bebe7211 */ /* 0x000fe200078fdaff */
[----:B------:R-:W-:Y:S05]  /*b9c0*/  @!P0 BRA `(.L_x_3418) ;  /* 0x0000001000008947 */ /* 0x000fea0003800000 */
[----:B-1----:R1:W-:Y:S02]  /*b9d0*/  RED.E.ADD.F32.FTZ.RN.STRONG.GPU [R34.64+-0x3600], R39 ;  /* 0xffca00272200798e */ /* 0x0023e4000c10e79a */
.L_x_3418:
[----:B------:R-:W-:Y:S05]  /*b9e0*/  BSYNC B0 ;  /* 0x0000000000007941 */ /* 0x000fea0003800000 */
.L_x_3417:
[----:B-1----:R1:W2:Y:S01]  /*b9f0*/  LDS R39, [R190.X4+0x4e00] ;  /* 0x004e0000be277984 */ /* 0x0022a20000004800 */
[----:B------:R-:W-:Y:S01]  /*ba00*/  BSSY B0, `(.L_x_3419) ;  /* 0x0000005000007945 */ /* 0x000fe20003800000 */
[----:B0-----:R-:W-:-:S02]  /*ba10*/  IADD3 R140, R7, 0x400, RZ ;  /* 0x00000400078c7810 */ /* 0x001fc40007ffe0ff */
[----:B------:R-:W-:Y:S01]  /*ba20*/  LEA.HI.SX32 R36, R36, R7, 0x1b ;  /* 0x0000000724247211 */ /* 0x000fe200078fdaff */
[----:B------:R-:W-:Y:S05]  /*ba30*/  @!P1 BRA `(.L_x_3420) ;  /* 0x0000001000009947 */ /* 0x000fea0003800000 */
[----:B--2---:R0:W-:Y:S02]  /*ba40*/  RED.E.ADD.F32.FTZ.RN.STRONG.GPU [R34.64+-0x3400], R39 ;  /* 0xffcc00272200798e */ /* 0x0041e4000c10e79a */
.L_x_3420:
[----:B------:R-:W-:Y:S05]  /*ba50*/  BSYNC B0 ;  /* 0x0000000000007941 */ /* 0x000fea0003800000 */
.L_x_3419:
[----:B0-2---:R0:W2:Y:S01]  /*ba60*/  LDS R39, [R36.X4+0x5000] ;  /* 0x0050000024277984 */ /* 0x0050a20000004800 */
[----:B------:R-:W-:Y:S01]  /*ba70*/  BSSY B0, `(.L_x_3421) ;  /* 0x0000005000007945 */ /* 0x000fe20003800000 */
[----:B-1----:R-:W-:Y:S02]  /*ba80*/  IADD3 R190, R7, 0x480, RZ ;  /* 0x0000048007be7810 */ /* 0x002fe40007ffe0ff */
[----:B------:R-:W-:Y:S01]  /*ba90*/  LEA.HI.SX32 R140, R140, R7, 0x1b ;  /* 0x000000078c8c7211 */ /* 0x000fe200078fdaff */
[----:B------:R-:W-:Y:S05]  /*baa0*/  @!P2 BRA `(.L_x_3422) ;  /* 0x000000100000a947 */ /* 0x000fea0003800000 */
[----:B--2---:R1:W-:Y:S02]  /*bab0*/  RED.E.ADD.F32.FTZ.RN.STRONG.GPU [R34.64+-0x3200], R39 ;  /* 0xffce00272200798e */ /* 0x0043e4000c10e79a */
.L_x_3422:
[----:B------:R-:W-:Y:S05]  /*bac0*/  BSYNC B0 ;  /* 0x0000000000007941 */ /* 0x000fea0003800000 */
.L_x_3421:
[----:B-12---:R1:W2:Y:S01]  /*bad0*/  LDS R39, [R140.X4+0x5200] ;  /* 0x005200008c277984 */ /* 0x0062a20000004800 */
[----:B------:R-:W-:Y:S01]  /*bae0*/  BSSY B0, `(.L_x_3423) ;  /* 0x0000005000007945 */ /* 0x000fe20003800000 */
[----:B0-----:R-:W-:Y:S02]  /*baf0*/  IADD3 R36, R7, 0x500, RZ ;  /* 0x0000050007247810 */ /* 0x001fe40007ffe0ff */
[----:B------:R-:W-:Y:S01]  /*bb00*/  LEA.HI.SX32 R190, R190, R7, 0x1b ;  /* 0x00000007bebe7211 */ /* 0x000fe200078fdaff */
[----:B------:R-:W-:Y:S05]  /*bb10*/  @!P3 BRA `(.L_x_3424) ;  /* 0x000000100000b947 */ /* 0x000fea0003800000 */
[----:B--2---:R0:W-:Y:S02]  /*bb20*/  RED.E.ADD.F32.FTZ.RN.STRONG.GPU [R34.64+-0x3000], R39 ;  /* 0xffd000272200798e */ /* 0x0041e4000c10e79a */
.L_x_3424:
[----:B------:R-:W-:Y:S05]  /*bb30*/  BSYNC B0 ;  /* 0x0000000000007941 */ /* 0x000fea0003800000 */
.L_x_3423:
[----:B0-2---:R0:W2:Y:S01]  /*bb40*/  LDS R39, [R190.X4+0x5400] ;  /* 0x00540000be277984 */ /* 0x0050a20000004800 */
[----:B------:R-:W-:Y:S01]  /*bb50*/  BSSY B0, `(.L_x_3425) ;  /* 0x0000004000007945 */ /* 0x000fe20003800000 */
[----:B------:R-:W-:Y:S01]  /*bb60*/  LEA.HI.SX32 R36, R36, R7, 0x1b ;  /* 0x0000000724247211 */ /* 0x000fe200078fdaff */
[----:B------:R-:W-:Y:S05]  /*bb70*/  @!P4 BRA `(.L_x_3426) ;  /* 0x000000100000c947 */ /* 0x000fea0003800000 */
[----:B--2---:R2:W-:Y:S02]  /*bb80*/  RED.E.ADD.F32.FTZ.RN.STRONG.GPU [R34.64+-0x2e00], R39 ;  /* 0xffd200272200798e */ /* 0x0045e4000c10e79a */
.L_x_3426:
[----:B------:R-:W-:Y:S05]  /*bb90*/  BSYNC B0 ;  /* 0x0000000000007941 */ /* 0x000fea0003800000 */
.L_x_3425:
[----:B--2---:R2:W3:Y:S01]  /*bba0*/  LDS R39, [R36.X4+0x5600] ;  /* 0x0056000024277984 */ /* 0x0044e20000004800 */
[----:B------:R-:W-:Y:S01]  /*bbb0*/  BSSY B0, `(.L_x_3427) ;  /* 0x0000005000007945 */ /* 0x000fe20003800000 */
[----:B-1----:R-:W-:-:S02]  /*bbc0*/  IADD3 R140, R7, 0x580, RZ ;  /* 0x00000580078c7810 */ /* 0x002fc40007ffe0ff */
[----:B0-----:R-:W-:Y:S01]  /*bbd0*/  IADD3 R190, R7, 0x600, RZ ;  /* 0x0000060007be7810 */ /* 0x001fe20007ffe0ff */
[----:B------:R-:W-:Y:S05]  /*bbe0*/  @!P5 BRA `(.L_x_3428) ;  /* 0x000000100000d947 */ /* 0x000fea0003800000 */
[----:B---3--:R0:W-:Y:S02]  /*bbf0*/  RED.E.ADD.F32.FTZ.RN.STRONG.GPU [R34.64+-0x2c00], R39 ;  /* 0xffd400272200798e */ /* 0x0081e4000c10e79a */
.L_x_3428:
[----:B------:R-:W-:Y:S05]  /*bc00*/  BSYNC B0 ;  /* 0x0000000000007941 */ /* 0x000fea0003800000 */
.L_x_3427:
        /* <DEDUP_REMOVED lines=14> */
.L_x_3430:
[----:B0-----:R-:W-:Y:S05]  /*bcf0*/  BSYNC B0 ;  /* 0x0000000000007941 */ /* 0x001fea0003800000 */
.L_x_3429:
[----:B-1----:R0:W1:Y:S01]  /*bd00*/  LDS R39, [R190.X4+0x5a00] ;  /* 0x005a0000be277984 */ /* 0x0020620000004800 */
[----:B------:R-:W-:Y:S01]  /*bd10*/  BSSY B0, `(.L_x_3431) ;  /* 0x0000005000007945 */ /* 0x000fe20003800000 */
[----:B------:R-:W-:Y:S02]  /*bd20*/  IADD3 R140, R7, 0x700, RZ ;  /* 0x00000700078c7810 */ /* 0x000fe40007ffe0ff */
[----:B------:R-:W-:Y:S01]  /*bd30*/  LEA.HI.SX32 R36, R36, R7, 0x1b ;  /* 0x0000000724247211 */ /* 0x000fe200078fdaff */
[----:B------:R-:W-:Y:S05]  /*bd40*/  @!P0 BRA `(.L_x_3432) ;  /* 0x0000001000008947 */ /* 0x000fea0003800000 */
[----:B-1----:R1:W-:Y:S02]  /*bd50*/  RED.E.ADD.F32.FTZ.RN.STRONG.GPU [R34.64+-0x2800], R39 ;  /* 0xffd800272200798e */ /* 0x0023e4000c10e79a */
.L_x_3432:
[----:B------:R-:W-:Y:S05]  /*bd60*/  BSYNC B0 ;  /* 0x0000000000007941 */ /* 0x000fea0003800000 */
.L_x_3431:
[----:B-1----:R1:W2:Y:S01]  /*bd70*/  LDS R39, [R36.X4+0x5c00] ;  /* 0x005c000024277984 */ /* 0x0022a20000004800 */
[----:B------:R-:W-:Y:S01]  /*bd80*/  BSSY B0, `(.L_x_3433) ;  /* 0x0000005000007945 */ /* 0x000fe20003800000 */
[----:B0-----:R-:W-:-:S02]  /*bd90*/  IADD3 R190, R7, 0x780, RZ ;  /* 0x0000078007be7810 */ /* 0x001fc40007ffe0ff */
[----:B------:R-:W-:Y:S01]  /*bda0*/  LEA.HI.SX32 R140, R140, R7, 0x1b ;  /* 0x000000078c8c7211 */ /* 0x000fe200078fdaff */
[----:B------:R-:W-:Y:S05]  /*bdb0*/  @!P1 BRA `(.L_x_3434) ;  /* 0x0000001000009947 */ /* 0x000fea0003800000 */
[----:B--2---:R0:W-:Y:S02]  /*bdc0*/  RED.E.ADD.F32.FTZ.RN.STRONG.GPU [R34.64+-0x2600], R39 ;  /* 0xffda00272200798e */ /* 0x0041e4000c10e79a */
.L_x_3434:
[----:B------:R-:W-:Y:S05]  /*bdd0*/  BSYNC B0 ;  /* 0x0000000000007941 */ /* 0x000fea0003800000 */
.L_x_3433:
[----:B0-2---:R0:W2:Y:S01]  /*bde0*/  LDS R39, [R140.X4+0x5e00] ;  /* 0x005e00008c277984 */ /* 0x0050a20000004800 */
[----:B------:R-:W-:Y:S01]  /*bdf0*/  BSSY B0, `(.L_x_3435) ;  /* 0x0000005000007945 */ /* 0x000fe20003800000 */
[----:B-1----:R-:W-:Y:S02]  /*be00*/  IADD3 R36, R7, 0x800, RZ ;  /* 0x0000080007247810 */ /* 0x002fe40007ffe0ff */
[----:B------:R-:W-:Y:S01]  /*be10*/  LEA.HI.SX32 R190, R190, R7, 0x1b ;  /* 0x00000007bebe7211 */ /* 0x000fe200078fdaff */
[----:B------:R-:W-:Y:S05]  /*be20*/  @!P2 BRA `(.L_x_3436) ;  /* 0x000000100000a947 */ /* 0x000fea0003800000 */
[----:B--2---:R1:W-:Y:S02]  /*be30*/  RED.E.ADD.F32.FTZ.RN.STRONG.GPU [R34.64+-0x2400], R39 ;  /* 0xffdc00272200798e */ /* 0x0043e4000c10e79a */
.L_x_3436:
[----:B------:R-:W-:Y:S05]  /*be40*/  BSYNC B0 ;  /* 0x0000000000007941 */ /* 0x000fea0003800000 */
.L_x_3435:
[----:B-12---:R1:W2:Y:S01]  /*be50*/  LDS R39, [R190.X4+0x6000] ;  /* 0x00600000be277984 */ /* 0x0062a20000004800 */
[----:B------:R-:W-:Y:S01]  /*be60*/  BSSY B0, `(.L_x_3437) ;  /* 0x0000005000007945 */ /* 0x000fe20003800000 */
[----:B0-----:R-:W-:Y:S02]  /*be70*/  IADD3 R140, R7, 0x880, RZ ;  /* 0x00000880078c7810 */ /* 0x001fe40007ffe0ff */
[----:B------:R-:W-:Y:S01]  /*be80*/  LEA.HI.SX32 R36, R36, R7, 0x1b ;  /* 0x0000000724247211 */ /* 0x000fe200078fdaff */
[----:B------:R-:W-:Y:S05]  /*be90*/  @!P3 BRA `(.L_x_3438) ;  /* 0x000000100000b947 */ /* 0x000fea0003800000 */
[----:B--2---:R0:W-:Y:S02]  /*bea0*/  RED.E.ADD.F32.FTZ.RN.STRONG.GPU [R34.64+-0x2200], R39 ;  /* 0xffde00272200798e */ /* 0x0041e4000c10e79a */
.L_x_3438:
[----:B------:R-:W-:Y:S05]  /*beb0*/  BSYNC B0 ;  /* 0x0000000000007941 */ /* 0x000fea0003800000 */
.L_x_3437:
[----:B0-2---:R0:W2:Y:S01]  /*bec0*/  LDS R39, [R36.X4+0x6200] ;  /* 0x0062000024277984 */ /* 0x0050a20000004800 */
[----:B------:R-:W-:Y:S01]  /*bed0*/  BSSY B0, `(.L_x_3439) ;  /* 0x0000004000007945 */ /* 0x000fe20003800000 */
[----:B------:R-:W-:Y:S01]  /*bee0*/  LEA.HI.SX32 R140, R140, R7, 0x1b ;  /* 0x000000078c8c7211 */ /* 0x000fe200078fdaff */
[----:B------:R-:W-:Y:S05]  /*bef0*/  @!P4 BRA `(.L_x_3440) ;  /* 0x000000100000c947 */ /* 0x000fea0003800000 */
[----:B--2---:R2:W-:Y:S02]  /*bf00*/  RED.E.ADD.F32.FTZ.RN.STRONG.GPU [R34.64+-0x2000], R39 ;  /* 0xffe000272200798e */ /* 0x0045e4000c10e79a */
.L_x_3440:
[----:B------:R-:W-:Y:S05]  /*bf10*/  BSYNC B0 ;  /* 0x0000000000007941 */ /* 0x000fea0003800000 */
.L_x_3439:
[----:B--2---:R2:W3:Y:S01]  /*bf20*/  LDS R39, [R140.X4+0x6400] ;  /* 0x006400008c277984 */ /* 0x0044e20000004800 */
[----:B------:R-:W-:Y:S01]  /*bf30*/  BSSY B0, `(.L_x_3441) ;  /* 0x0000005000007945 */ /* 0x000fe20003800000 */
[----:B0-----:R-:W-:-:S02]  /*bf40*/  IADD3 R36, R7, 0x900, RZ ;  /* 0x0000090007247810 */ /* 0x001fc40007ffe0ff */
[----:B-1----:R-:W-:Y:S01]  /*bf50*/  IADD3 R190, R7, 0x980, RZ ;  /* 0x0000098007be7810 */ /* 0x002fe20007ffe0ff */
[----:B------:R-:W-:Y:S05]  /*bf60*/  @!P5 BRA `(.L_x_3442) ;  /* 0x000000100000d947 */ /* 0x000fea0003800000 */
[----:B---3--:R0:W-:Y:S02]  /*bf70*/  RED.E.ADD.F32.FTZ.RN.STRONG.GPU [R34.64+-0x1e00], R39 ;  /* 0xffe200272200798e */ /* 0x0081e4000c10e79a */
.L_x_3442:
[----:B------:R-:W-:Y:S05]  /*bf80*/  BSYNC B0 ;  /* 0x0000000000007941 */ /* 0x000fea0003800000 */
.L_x_3441:
        /* <DEDUP_REMOVED lines=14> */
.L_x_3444:
[----:B0-----:R-:W-:Y:S05]  /*c070*/  BSYNC B0 ;  /* 0x0000000000007941 */ /* 0x001fea0003800000 */
.L_x_3443:
[----:B-1----:R0:W1:Y:S01]  /*c080*/  LDS R39, [R190.X4+0x6800] ;  /* 0x00680000be277984 */ /* 0x0020620000004800 */
[----:B------:R-:W-:Y:S01]  /*c090*/  BSSY B0, `(.L_x_3445) ;  /* 0x0000005000007945 */ /* 0x000fe20003800000 */
[----:B------:R-:W-:Y:S02]  /*c0a0*/  IADD3 R36, R7, 0xa80, RZ ;  /* 0x00000a8007247810 */ /* 0x000fe40007ffe0ff */
[----:B------:R-:W-:Y:S01]  /*c0b0*/  LEA.HI.SX32 R140, R140, R7, 0x1b ;  /* 0x000000078c8c7211 */ /* 0x000fe200078fdaff */
[----:B------:R-:W-:Y:S05]  /*c0c0*/  @!P0 BRA `(.L_x_3446) ;  /* 0x0000001000008947 */ /* 0x000fea0003800000 */
[----:B-1----:R1:W-:Y:S02]  /*c0d0*/  RED.E.ADD.F32.FTZ.RN.STRONG.GPU [R34.64+-0x1a00], R39 ;  /* 0xffe600272200798e */ /* 0x0023e4000c10e79a */
.L_x_3446:
[----:B------:R-:W-:Y:S05]  /*c0e0*/  BSYNC B0 ;  /* 0x0000000000007941 */ /* 0x000fea0003800000 */
.L_x_3445:
[----:B-1----:R1:W2:Y:S01]  /*c0f0*/  LDS R39, [R140.X4+0x6a00] ;  /* 0x006a00008c277984 */ /* 0x0022a20000004800 */
[----:B------:R-:W-:Y:S01]  /*c100*/  BSSY B0, `(.L_x_3447) ;  /* 0x0000005000007945 */ /* 0x000fe20003800000 */
[----:B0-----:R-:W-:-:S02]  /*c110*/  IADD3 R190, R7, 0xb00, RZ ;  /* 0x00000b0007be7810 */ /* 0x001fc40007ffe0ff */
[----:B------:R-:W-:Y:S01]  /*c120*/  LEA.HI.SX32 R36, R36, R7, 0x1b ;  /* 0x0000000724247211 */ /* 0x000fe200078fdaff */
[----:B------:R-:W-:Y:S05]  /*c130*/  @!P1 BRA `(.L_x_3448) ;  /* 0x0000001000009947 */ /* 0x000fea0003800000 */
[----:B--2---:R0:W-:Y:S02]  /*c140*/  RED.E.ADD.F32.FTZ.RN.STRONG.GPU [R34.64+-0x1800], R39 ;  /* 0xffe800272200798e */ /* 0x0041e4000c10e79a */
.L_x_3448:
[----:B------:R-:W-:Y:S05]  /*c150*/  BSYNC B0 ;  /* 0x0000000000007941 */ /* 0x000fea0003800000 */
.L_x_3447:
[----:B0-2---:R0:W2:Y:S01]  /*c160*/  LDS R39, [R36.X4+0x6c00] ;  /* 0x006c000024277984 */ /* 0x0050a20000004800 */
[----:B------:R-:W-:Y:S01]  /*c170*/  BSSY B0, `(.L_x_3449) ;  /* 0x0000005000007945 */ /* 0x000fe20003800000 */
[----:B-1----:R-:W-:Y:S02]  /*c180*/  IADD3 R140, R7, 0xb80, RZ ;  /* 0x00000b80078c7810 */ /* 0x002fe40007ffe0ff */
[----:B------:R-:W-:Y:S01]  /*c190*/  LEA.HI.SX32 R190, R190, R7, 0x1b ;  /* 0x00000007bebe7211 */ /* 0x000fe200078fdaff */
[----:B------:R-:W-:Y:S05]  /*c1a0*/  @!P2 BRA `(.L_x_3450) ;  /* 0x000000100000a947 */ /* 0x000fea0003800000 */
[----:B--2---:R1:W-:Y:S02]  /*c1b0*/  RED.E.ADD.F32.FTZ.RN.STRONG.GPU [R34.64+-0x1600], R39 ;  /* 0xffea00272200798e */ /* 0x0043e4000c10e79a */
.L_x_3450:
[----:B------:R-:W-:Y:S05]  /*c1c0*/  BSYNC B0 ;  /* 0x0000000000007941 */ /* 0x000fea0003800000 */
.L_x_3449:
[----:B-12---:R1:W2:Y:S01]  /*c1d0*/  LDS R39, [R190.X4+0x6e00] ;  /* 0x006e0000be277984 */ /* 0x0062a20000004800 */
[----:B------:R-:W-:Y:S01]  /*c1e0*/  BSSY B0, `(.L_x_3451) ;  /* 0x0000005000007945 */ /* 0x000fe20003800000 */
[----:B0-----:R-:W-:Y:S02]  /*c1f0*/  IADD3 R36, R7, 0xc00, RZ ;  /* 0x00000c0007247810 */ /* 0x001fe40007ffe0ff */
[----:B------:R-:W-:Y:S01]  /*c200*/  LEA.HI.SX32 R140, R140, R7, 0x1b ;  /* 0x000000078c8c7211 */ /* 0x000fe200078fdaff */
[----:B------:R-:W-:Y:S05]  /*c210*/  @!P3 BRA `(.L_x_3452) ;  /* 0x000000100000b947 */ /* 0x000fea0003800000 */
[----:B--2---:R0:W-:Y:S02]  /*c220*/  RED.E.ADD.F32.FTZ.RN.STRONG.GPU [R34.64+-0x1400], R39 ;  /* 0xffec00272200798e */ /* 0x0041e4000c10e79a */
.L_x_3452:
[----:B------:R-:W-:Y:S05]  /*c230*/  BSYNC B0 ;  /* 0x0000000000007941 */ /* 0x000fea0003800000 */
.L_x_3451:
[----:B0-2---:R0:W2:Y:S01]  /*c240*/  LDS R39, [R140.X4+0x7000] ;  /* 0x007000008c277984 */ /* 0x0050a20000004800 */
[----:B------:R-:W-:Y:S01]  /*c250*/  BSSY B0, `(.L_x_3453) ;  /* 0x0000004000007945 */ /* 0x000fe20003800000 */
[----:B------:R-:W-:Y:S01]  /*c260*/  LEA.HI.SX32 R36, R36, R7, 0x1b ;  /* 0x0000000724247211 */ /* 0x000fe200078fdaff */
[----:B------:R-:W-:Y:S05]  /*c270*/  @!P4 BRA `(.L_x_3454) ;  /* 0x000000100000c947 */ /* 0x000fea0003800000 */
[----:B--2---:R2:W-:Y:S02]  /*c280*/  RED.E.ADD.F32.FTZ.RN.STRONG.GPU [R34.64+-0x1200], R39 ;  /* 0xffee00272200798e */ /* 0x0045e4000c10e79a */
.L_x_3454:
[----:B------:R-:W-:Y:S05]  /*c290*/  BSYNC B0 ;  /* 0x0000000000007941 */ /* 0x000fea0003800000 */
.L_x_3453:
[----:B--2---:R2:W3:Y:S01]  /*c2a0*/  LDS R39, [R36.X4+0x7200] ;  /* 0x0072000024277984 */ /* 0x0044e20000004800 */
[----:B------:R-:W-:Y:S01]  /*c2b0*/  BSSY B0, `(.L_x_3455) ;  /* 0x0000005000007945 */ /* 0x000fe20003800000 */
[----:B0-----:R-:W-:-:S02]  /*c2c0*/  IADD3 R140, R7, 0xc80, RZ ;  /* 0x00000c80078c7810 */ /* 0x001fc40007ffe0ff */
[----:B-1----:R-:W-:Y:S01]  /*c2d0*/  IADD3 R190, R7, 0xd00, RZ ;  /* 0x00000d0007be7810 */ /* 0x002fe20007ffe0ff */
[----:B------:R-:W-:Y:S05]  /*c2e0*/  @!P5 BRA `(.L_x_3456) ;  /* 0x000000100000d947 */ /* 0x000fea0003800000 */
[----:B---3--:R0:W-:Y:S02]  /*c2f0*/  RED.E.ADD.F32.FTZ.RN.STRONG.GPU [R34.64+-0x1000], R39 ;  /* 0xfff000272200798e */ /* 0x0081e4000c10e79a */
.L_x_3456:
[----:B------:R-:W-:Y:S05]  /*c300*/  BSYNC B0 ;  /* 0x0000000000007941 */ /* 0x000fea0003800000 */
.L_x_3455:
        /* <DEDUP_REMOVED lines=14> */
.L_x_3458:
[----:B0-----:R-:W-:Y:S05]  /*c3f0*/  BSYNC B0 ;  /* 0x0000000000007941 */ /* 0x001fea0003800000 */
.L_x_3457:
[----:B-1----:R0:W1:Y:S01]  /*c400*/  LDS R39, [R190.X4+0x7600] ;  /* 0x00760000be277984 */ /* 0x0020620000004800 */
[----:B------:R-:W-:Y:S01]  /*c410*/  BSSY B0, `(.L_x_3459) ;  /* 0x0000005000007945 */ /* 0x000fe20003800000 */
[----:B------:R-:W-:Y:S02]  /*c420*/  IADD3 R140, R7, 0xe00, RZ ;  /* 0x00000e00078c7810 */ /* 0x000fe40007ffe0ff */
[----:B------:R-:W-:Y:S01]  /*c430*/  LEA.HI.SX32 R36, R36, R7, 0x1b ;  /* 0x0000000724247211 */ /* 0x000fe200078fdaff */
[----:B------:R-:W-:Y:S05]  /*c440*/  @!P0 BRA `(.L_x_3460) ;  /* 0x0000001000008947 */ /* 0x000fea0003800000 */
[----:B-1----:R1:W-:Y:S02]  /*c450*/  RED.E.ADD.F32.FTZ.RN.STRONG.GPU [R34.64+-0xc00], R39 ;  /* 0xfff400272200798e */ /* 0x0023e4000c10e79a */
.L_x_3460:
[----:B------:R-:W-:Y:S05]  /*c460*/  BSYNC B0 ;  /* 0x0000000000007941 */ /* 0x000fea0003800000 */
.L_x_3459:
[----:B-1----:R1:W2:Y:S01]  /*c470*/  LDS R39, [R36.X4+0x7800] ;  /* 0x0078000024277984 */ /* 0x0022a20000004800 */
[----:B------:R-:W-:Y:S01]  /*c480*/  BSSY B0, `(.L_x_3461) ;  /* 0x0000005000007945 */ /* 0x000fe20003800000 */
[----:B0-----:R-:W-:-:S02]  /*c490*/  IADD3 R190, R7, 0xe80, RZ ;  /* 0x00000e8007be7810 */ /* 0x001fc40007ffe0ff */
[----:B------:R-:W-:Y:S01]  /*c4a0*/  LEA.HI.SX32 R140, R140, R7, 0x1b ;  /* 0x000000078c8c7211 */ /* 0x000fe200078fdaff */
[----:B------:R-:W-:Y:S05]  /*c4b0*/  @!P1 BRA `(.L_x_3462) ;  /* 0x0000001000009947 */ /* 0x000fea0003800000 */
[----:B--2---:R0:W-:Y:S02]  /*c4c0*/  RED.E.ADD.F32.FTZ.RN.STRONG.GPU [R34.64+-0xa00], R39 ;  /* 0xfff600272200798e */ /* 0x0041e4000c10e79a */
.L_x_3462:
[----:B------:R-:W-:Y:S05]  /*c4d0*/  BSYNC B0 ;  /* 0x0000000000007941 */ /* 0x000fea0003800000 */
.L_x_3461:
[----:B0-2---:R0:W2:Y:S01]  /*c4e0*/  LDS R39, [R140.X4+0x7a00] ;  /* 0x007a00008c277984 */ /* 0x0050a20000004800 */
[----:B------:R-:W-:Y:S01]  /*c4f0*/  BSSY B0, `(.L_x_3463) ;  /* 0x0000005000007945 */ /* 0x000fe20003800000 */
[----:B-1----:R-:W-:Y:S02]  /*c500*/  IADD3 R36, R7, 0xf00, RZ ;  /* 0x00000f0007247810 */ /* 0x002fe40007ffe0ff */
[----:B------:R-:W-:Y:S01]  /*c510*/  LEA.HI.SX32 R190, R190, R7, 0x1b ;  /* 0x00000007bebe7211 */ /* 0x000fe200078fdaff */
[----:B------:R-:W-:Y:S05]  /*c520*/  @!P2 BRA `(.L_x_3464) ;  /* 0x000000100000a947 */ /* 0x000fea0003800000 */
[----:B--2---:R1:W-:Y:S02]  /*c530*/  RED.E.ADD.F32.FTZ.RN.STRONG.GPU [R34.64+-0x800], R39 ;  /* 0xfff800272200798e */ /* 0x0043e4000c10e79a */
.L_x_3464:
[----:B------:R-:W-:Y:S05]  /*c540*/  BSYNC B0 ;  /* 0x0000000000007941 */ /* 0x000fea0003800000 */
.L_x_3463:
[----:B-12---:R1:W2:Y:S01]  /*c550*/  LDS R39, [R190.X4+0x7c00] ;  /* 0x007c0000be277984 */ /* 0x0062a20000004800 */
[----:B------:R-:W-:Y:S01]  /*c560*/  BSSY B0, `(.L_x_3465) ;  /* 0x0000005000007945 */ /* 0x000fe20003800000 */
[----:B0-----:R-:W-:Y:S02]  /*c570*/  IADD3 R140, R7, 0xf80, RZ ;  /* 0x00000f80078c7810 */ /* 0x001fe40007ffe0ff */
[----:B------:R-:W-:Y:S01]  /*c580*/  LEA.HI.SX32 R36, R36, R7, 0x1b ;  /* 0x0000000724247211 */ /* 0x000fe200078fdaff */
[----:B------:R-:W-:Y:S05]  /*c590*/  @!P3 BRA `(.L_x_3466) ;  /* 0x000000100000b947 */ /* 0x000fea0003800000 */
[----:B--2---:R0:W-:Y:S02]  /*c5a0*/  RED.E.ADD.F32.FTZ.RN.STRONG.GPU [R34.64+-0x600], R39 ;  /* 0xfffa00272200798e */ /* 0x0041e4000c10e79a */
.L_x_3466:
[----:B------:R-:W-:Y:S05]  /*c5b0*/  BSYNC B0 ;  /* 0x0000000000007941 */ /* 0x000fea0003800000 */
.L_x_3465:
[----:B0-2---:R0:W2:Y:S01]  /*c5c0*/  LDS R39, [R36.X4+0x7e00] ;  /* 0x007e000024277984 */ /* 0x0050a20000004800 */
[----:B------:R-:W-:Y:S01]  /*c5d0*/  BSSY B0, `(.L_x_3467) ;  /* 0x0000004000007945 */ /* 0x000fe20003800000 */
[----:B------:R-:W-:Y:S01]  /*c5e0*/  LEA.HI.SX32 R140, R140, R7, 0x1b ;  /* 0x000000078c8c7211 */ /* 0x000fe200078fdaff */
[----:B------:R-:W-:Y:S05]  /*c5f0*/  @!P4 BRA `(.L_x_3468) ;  /* 0x000000100000c947 */ /* 0x000fea0003800000 */
[----:B--2---:R2:W-:Y:S02]  /*c600*/  RED.E.ADD.F32.FTZ.RN.STRONG.GPU [R34.64+-0x400], R39 ;  /* 0xfffc00272200798e */ /* 0x0045e4000c10e79a */
.L_x_3468:
[----:B------:R-:W-:Y:S05]  /*c610*/  BSYNC B0 ;  /* 0x0000000000007941 */ /* 0x000fea0003800000 */
.L_x_3467:
[----:B--2---:R2:W3:Y:S01]  /*c620*/  LDS R39, [R140.X4+0x8000] ;  /* 0x008000008c277984 */ /* 0x0044e20000004800 */
[----:B------:R-:W-:Y:S01]  /*c630*/  BSSY B0, `(.L_x_3469) ;  /* 0x0000003000007945 */ /* 0x000fe20003800000 */
[----:B------:R-:W-:Y:S05]  /*c640*/  @!P5 BRA `(.L_x_3470) ;  /* 0x000000100000d947 */ /* 0x000fea0003800000 */
[----:B---3--:R3:W-:Y:S02]  /*c650*/  RED.E.ADD.F32.FTZ.RN.STRONG.GPU [R34.64+-0x200], R39 ;  /* 0xfffe00272200798e */ /* 0x0087e4000c10e79a */
.L_x_3470:
[----:B------:R-:W-:Y:S05]  /*c660*/  BSYNC B0 ;  /* 0x0000000000007941 */ /* 0x000fea0003800000 */
.L_x_3469:
[----:B---3--:R-:W3:Y:S01]  /*c670*/  SHFL.DOWN PT, R34, R37, 0x1, 0x1f ;  /* 0x08201f0025227f89 */ /* 0x008ee200000e0000 */
[----:B------:R-:W-:Y:S01]  /*c680*/  ISETP.GT.AND P0, PT, R6, 0x1e, PT ;  /* 0x0000001e0600780c */ /* 0x000fe20003f04270 */
[----:B------:R-:W-:Y:S01]  /*c690*/  FMUL.FTZ R159, R38, R159 ;  /* 0x0000009f269f7220 */ /* 0x000fe20000410000 */
[----:B------:R-:W-:Y:S01]  /*c6a0*/  MOV R38, R163 ;  /* 0x000000a300267202 */ /* 0x000fe20000000f00 */
[----:B------:R-:W4:Y:S01]  /*c6b0*/  SHFL.DOWN PT, R155, R163, 0x1, 0x1f ;  /* 0x08201f00a39b7f89 */ /* 0x000f2200000e0000 */
[----:B------:R-:W-:Y:S01]  /*c6c0*/  MOV R39, R210 ;  /* 0x000000d200277202 */ /* 0x000fe20000000f00 */
[----:B------:R-:W-:Y:S01]  /*c6d0*/  FFMA.FTZ R40, R211, R40, R120 ;  /* 0x00000028d3287223 */ /* 0x000fe20000010078 */
[----:B0-----:R-:W-:Y:S01]  /*c6e0*/  MOV R36, R161 ;  /* 0x000000a100247202 */ /* 0x001fe20000000f00 */
[----:B--2---:R-:W0:Y:S01]  /*c6f0*/  SHFL.DOWN PT, R140, R210, 0x1, 0x1f ;  /* 0x08201f00d28c7f89 */ /* 0x004e2200000e0000 */
[----:B------:R-:W-:Y:S01]  /*c700*/  FMUL.FTZ R35, R45, R196 ;  /* 0x000000c42d237220 */ /* 0x000fe20000410000 */
[----:B------:R-:W-:Y:S01]  /*c710*/  ISETP.NE.AND P1, PT, R6, RZ, PT ;  /* 0x000000ff0600720c */ /* 0x000fe20003f25270 */
[----:B------:R-:W-:Y:S01]  /*c720*/  FMUL.FTZ R184, R137, R184 ;  /* 0x000000b889b87220 */ /* 0x000fe20000410000 */
[----:B------:R-:W2:Y:S01]  /*c730*/  SHFL.DOWN PT, R141, R161, 0x1, 0x1f ;  /* 0x08201f00a18d7f89 */ /* 0x000ea200000e0000 */
        /* <DEDUP_REMOVED lines=8> */
[----:B---3--:R-:W-:Y:S02]  /*c7c0*/  @!P0 FADD.FTZ R37, R37, R34 ;  /* 0x0000002225258221 */ /* 0x008fe40000010000 */
[----:B------:R-:W-:Y:S02]  /*c7d0*/  FMUL.FTZ R150, R135, R150 ;  /* 0x0000009687967220 */ /* 0x000fe40000410000 */
[----:B----4-:R-:W-:Y:S01]  /*c7e0*/  @!P0 FADD.FTZ R38, R38, R155 ;  /* 0x0000009b26268221 */ /* 0x010fe20000010000 */
[----:B------:R-:W3:Y:S01]  /*c7f0*/  SHFL.DOWN PT, R34, R37, 0x2, 0x1f ;  /* 0x08401f0025227f89 */ /* 0x000ee200000e0000 */
[----:B------:R-:W-:-:S02]  /*c800*/  FFMA.FTZ R176, R241, R176, R184 ;  /* 0x000000b0f1b07223 */ /* 0x000fc400000100b8 */
[----:B0-----:R-:W-:Y:S01]  /*c810*/  @!P0 FADD.FTZ R39, R39, R140 ;  /* 0x0000008c27278221 */ /* 0x001fe20000010000 */
[----:B------:R-:W0:Y:S01]  /*c820*/  SHFL.DOWN PT, R137, R38, 0x2, 0x1f ;  /* 0x08401f0026897f89 */ /* 0x000e2200000e0000 */
[----:B------:R-:W-:Y:S02]  /*c830*/  FFMA.FTZ R150, R219, R152, R150 ;  /* 0x00000098db967223 */ /* 0x000fe40000010096 */
        /* <DEDUP_REMOVED lines=8> */
[----:B------:R-:W-:Y:S02]  /*c8c0*/  FFMA.FTZ R74, R41, R15, R74 ;  /* 0x0000000f294a7223 */ /* 0x000fe4000001004a */
[----:B------:R-:W-:Y:S02]  /*c8d0*/  FFMA.FTZ R72, R35, R13, R72 ;  /* 0x0000000d23487223 */ /* 0x000fe40000010048 */
[----:B------:R-:W-:Y:S02]  /*c8e0*/  FFMA.FTZ R54, R54, R183, R55 ;  /* 0x000000b736367223 */ /* 0x000fe40000010037 */
[----:B---3--:R-:W-:-:S02]  /*c8f0*/  @!P0 FADD.FTZ R37, R37, R34 ;  /* 0x0000002225258221 */ /* 0x008fc40000010000 */
[----:B------:R-:W-:Y:S02]  /*c900*/  FFMA.FTZ R147, R221, R154, R147 ;  /* 0x0000009add937223 */ /* 0x000fe40000010093 */
[----:B0-----:R-:W-:Y:S01]  /*c910*/  @!P0 FADD.FTZ R38, R38, R137 ;  /* 0x0000008926268221 */ /* 0x001fe20000010000 */
[----:B------:R-:W0:Y:S01]  /*c920*/  SHFL.DOWN PT, R34, R37, 0x4, 0x1f ;  /* 0x08801f0025227f89 */ /* 0x000e2200000e0000 */
[----:B------:R-:W-:Y:S02]  /*c930*/  FFMA.FTZ R53, R52, R127, R53 ;  /* 0x0000007f34357223 */ /* 0x000fe40000010035 */
[----:B--2---:R-:W-:Y:S01]  /*c940*/  @!P0 FADD.FTZ R39, R39, R120 ;  /* 0x0000007827278221 */ /* 0x004fe20000010000 */
[----:B------:R-:W2:Y:S01]  /*c950*/  SHFL.DOWN PT, R47, R38, 0x4, 0x1f ;  /* 0x08801f00262f7f89 */ /* 0x000ea200000e0000 */
[----:B------:R-:W-:Y:S02]  /*c960*/  FFMA.FTZ R156, R223, R158, R156 ;  /* 0x0000009edf9c7223 */ /* 0x000fe4000001009c */
        /* <DEDUP_REMOVED lines=8> */
[----:B------:R-:W-:Y:S02]  /*c9f0*/  FFMA.FTZ R58, R58, R185, R59 ;  /* 0x000000b93a3a7223 */ /* 0x000fe4000001003b */
[----:B------:R-:W-:Y:S02]  /*ca00*/  FFMA.FTZ R149, R225, R160, R149 ;  /* 0x000000a0e1957223 */ /* 0x000fe40000010095 */
[----:B------:R-:W-:-:S02]  /*ca10*/  FFMA.FTZ R57, R56, R186, R57 ;  /* 0x000000ba38397223 */ /* 0x000fc40000010039 */
[----:B0-----:R-:W-:Y:S02]  /*ca20*/  @!P0 FADD.FTZ R37, R37, R34 ;  /* 0x0000002225258221 */ /* 0x001fe40000010000 */
[----:B------:R-:W-:Y:S02]  /*ca30*/  FFMA.FTZ R34, R107, R42, R43 ;  /* 0x0000002a6b227223 */ /* 0x000fe4000001002b */
[----:B--2---:R-:W-:Y:S02]  /*ca40*/  @!P0 FADD.FTZ R38, R38, R47 ;  /* 0x0000002f26268221 */ /* 0x004fe40000010000 */
[----:B------:R-:W-:Y:S02]  /*ca50*/  FFMA.FTZ R43, R106, R41, R40 ;  /* 0x000000296a2b7223 */ /* 0x000fe40000010028 */
[----:B---3--:R-:W-:Y:S01]  /*ca60*/  @!P0 FADD.FTZ R39, R39, R44 ;  /* 0x0000002c27278221 */ /* 0x008fe20000010000 */
[----:B------:R-:W0:Y:S01]  /*ca70*/  SHFL.DOWN PT, R47, R38, 0x8, 0x1f ;  /* 0x09001f00262f7f89 */ /* 0x000e2200000e0000 */
[----:B------:R-:W-:-:S02]  /*ca80*/  FADD.FTZ R102, R43, R102 ;  /* 0x000000662b667221 */ /* 0x000fc40000010000 */
[----:B----4-:R-:W-:Y:S01]  /*ca90*/  @!P0 FADD.FTZ R36, R36, R45 ;  /* 0x0000002d24248221 */ /* 0x010fe20000010000 */
[----:B------:R-:W2:Y:S01]  /*caa0*/  SHFL.DOWN PT, R44, R37, 0x8, 0x1f ;  /* 0x09001f00252c7f89 */ /* 0x000ea200000e0000 */
[----:B------:R-:W-:Y:S01]  /*cab0*/  ISETP.GT.AND P0, PT, R6, 0x17, PT ;  /* 0x000000170600780c */ /* 0x000fe20003f04270 */
[----:B------:R-:W-:Y:S02]  /*cac0*/  FFMA.FTZ R41, R104, R35, R176 ;  /* 0x0000002368297223 */ /* 0x000fe400000100b0 */
[----:B------:R-:W3:Y:S01]  /*cad0*/  SHFL.DOWN PT, R48, R39, 0x8, 0x1f ;  /* 0x09001f0027307f89 */ /* 0x000ee200000e0000 */
[----:B------:R-:W-:Y:S02]  /*cae0*/  FFMA.FTZ R35, R110, R49, R150 ;  /* 0x000000316e237223 */ /* 0x000fe40000010096 */
[----:B------:R-:W-:Y:S01]  /*caf0*/  FADD.FTZ R103, R34, R103 ;  /* 0x0000006722677221 */ /* 0x000fe20000010000 */
[----:B------:R-:W4:Y:S01]  /*cb00*/  SHFL.DOWN PT, R45, R36, 0x8, 0x1f ;  /* 0x09001f00242d7f89 */ /* 0x000f2200000e0000 */
[----:B------:R-:W-:-:S02]  /*cb10*/  FADD.FTZ R98, R35, R98 ;  /* 0x0000006223627221 */ /* 0x000fc40000010000 */
[----:B------:R-:W-:Y:S02]  /*cb20*/  FFMA.FTZ R34, R109, R54, R147 ;  /* 0x000000366d227223 */ /* 0x000fe40000010093 */
[----:B------:R-:W-:Y:S02]  /*cb30*/  FFMA.FTZ R35, R108, R53, R156 ;  /* 0x000000356c237223 */ /* 0x000fe4000001009c */
[----:B------:R-:W-:Y:S02]  /*cb40*/  FFMA.FTZ R162, R227, R164, R162 ;  /* 0x000000a4e3a27223 */ /* 0x000fe400000100a2 */
[----:B------:R-:W-:Y:S02]  /*cb50*/  FMUL.FTZ R51, R51, R197 ;  /* 0x000000c533337220 */ /* 0x000fe40000410000 */
[----:B------:R-:W-:Y:S02]  /*cb60*/  FMUL.FTZ R153, R136, R153 ;  /* 0x0000009988997220 */ /* 0x000fe40000410000 */
[----:B0-----:R-:W-:-:S02]  /*cb70*/  @!P0 FADD.FTZ R38, R38, R47 ;  /* 0x0000002f26268221 */ /* 0x001fc40000010000 */
[----:B------:R-:W-:Y:S02]  /*cb80*/  FMUL.FTZ R63, R63, R203 ;  /* 0x000000cb3f3f7220 */ /* 0x000fe40000410000 */
[----:B--2---:R-:W-:Y:S02]  /*cb90*/  @!P0 FADD.FTZ R37, R37, R44 ;  /* 0x0000002c25258221 */ /* 0x004fe40000010000 */
[----:B------:R-:W-:Y:S02]  /*cba0*/  FMUL.FTZ R151, R130, R151 ;  /* 0x0000009782977220 */ /* 0x000fe40000410000 */
[----:B---3--:R-:W-:Y:S01]  /*cbb0*/  @!P0 FADD.FTZ R39, R39, R48 ;  /* 0x0000003027278221 */ /* 0x008fe20000010000 */
[----:B------:R-:W0:Y:S01]  /*cbc0*/  SHFL.DOWN PT, R40, R37, 0x10, 0x1f ;  /* 0x0a001f0025287f89 */ /* 0x000e2200000e0000 */
[----:B------:R-:W-:Y:S02]  /*cbd0*/  FMUL.FTZ R61, R61, R204 ;  /* 0x000000cc3d3d7220 */ /* 0x000fe40000410000 */
[----:B----4-:R-:W-:Y:S01]  /*cbe0*/  @!P0 FADD.FTZ R36, R36, R45 ;  /* 0x0000002d24248221 */ /* 0x010fe20000010000 */
[----:B------:R-:W-:Y:S01]  /*cbf0*/  SHFL.DOWN PT, R42, R39, 0x10, 0x1f ;  /* 0x0a001f00272a7f89 */ /* 0x000fe200000e0000 */
[----:B------:R-:W-:Y:S01]  /*cc00*/  ISETP.GT.AND P0, PT, R6, 0xf, PT ;  /* 0x0000000f0600780c */ /* 0x000fe20003f04270 */
[----:B------:R-:W-:-:S02]  /*cc10*/  FMUL.FTZ R168, R129, R168 ;  /* 0x000000a881a87220 */ /* 0x000fc40000410000 */
[----:B------:R-:W2:Y:S01]  /*cc20*/  SHFL.DOWN PT, R45, R38, 0x10, 0x1f ;  /* 0x0a001f00262d7f89 */ /* 0x000ea200000e0000 */
[----:B------:R-:W-:Y:S02]  /*cc30*/  FMUL.FTZ R67, R67, R138 ;  /* 0x0000008a43437220 */ /* 0x000fe40000410000 */
[----:B------:R-:W-:Y:S01]  /*cc40*/  FMUL.FTZ R145, R128, R145 ;  /* 0x0000009180917220 */ /* 0x000fe20000410000 */
[----:B------:R-:W3:Y:S01]  /*cc50*/  SHFL.DOWN PT, R43, R36, 0x10, 0x1f ;  /* 0x0a001f00242b7f89 */ /* 0x000ee200000e0000 */
[----:B------:R-:W-:Y:S02]  /*cc60*/  FMUL.FTZ R65, R65, R206 ;  /* 0x000000ce41417220 */ /* 0x000fe40000410000 */
[----:B------:R-:W-:Y:S02]  /*cc70*/  FMUL.FTZ R143, R126, R143 ;  /* 0x0000008f7e8f7220 */ /* 0x000fe40000410000 */
[----:B------:R-:W-:Y:S02]  /*cc80*/  FMUL.FTZ R71, R71, R207 ;  /* 0x000000cf47477220 */ /* 0x000fe40000410000 */
[----:B------:R-:W-:-:S02]  /*cc90*/  FMUL.FTZ R123, R236, R123 ;  /* 0x0000007bec7b7220 */ /* 0x000fc40000410000 */
[----:B------:R-:W-:Y:S02]  /*cca0*/  FMUL.FTZ R69, R69, R208 ;  /* 0x000000d045457220 */ /* 0x000fe40000410000 */
[----:B------:R-:W-:Y:S02]  /*ccb0*/  FMUL.FTZ R121, R124, R121 ;  /* 0x000000797c797220 */ /* 0x000fe40000410000 */
[----:B------:R-:W-:Y:S02]  /*ccc0*/  FADD.FTZ R97, R34, R97 ;  /* 0x0000006122617221 */ /* 0x000fe40000010000 */
[----:B------:R-:W-:Y:S02]  /*ccd0*/  FADD.FTZ R96, R35, R96 ;  /* 0x0000006023607221 */ /* 0x000fe40000010000 */
[----:B------:R-:W-:Y:S02]  /*cce0*/  FFMA.FTZ R34, R115, R58, R149 ;  /* 0x0000003a73227223 */ /* 0x000fe40000010095 */
[----:B0-----:R-:W-:-:S02]  /*ccf0*/  @!P0 FADD.FTZ R37, R37, R40 ;  /* 0x0000002825258221 */ /* 0x001fc40000010000 */
[----:B--2---:R-:W-:Y:S02]  /*cd00*/  @!P0 FADD.FTZ R38, R38, R45 ;  /* 0x0000002d26268221 */ /* 0x004fe40000010000 */
        /* <DEDUP_REMOVED lines=32> */
[----:B------:R-:W-:Y:S02]  /*cf10*/  FADD.FTZ R100, R41, R100 ;  /* 0x0000006429647221 */ /* 0x000fe40000010000 */
        /* <DEDUP_REMOVED lines=47> */
.L_x_3472:
[----:B0-----:R-:W-:Y:S05]  /*d210*/  BSYNC B0 ;  /* 0x0000000000007941 */ /* 0x001fea0003800000 */
.L_x_3471:
        /* <DEDUP_REMOVED lines=8> */
.L_x_3372:
[----:B------:R-:W-:Y:S01]  /*d2a0*/  BAR.SYNC.DEFER_BLOCKING 0x0 ;  /* 0x0000000000007b1d */ /* 0x000fe20000010000 */
[----:B------:R-:W-:Y:S01]  /*d2b0*/  SHF.L.U32 R0, R7, 0x2, RZ ;  /* 0x0000000207007819 */ /* 0x000fe200000006ff */
[----:B------:R-:W-:-:S03]  /*d2c0*/  HFMA2.MMA R2, -RZ, RZ, 0, 9.5367431640625e-07 ;  /* 0x00000010ff027435 */ /* 0x000fc600000001ff */
[----:B------:R-:W-:Y:S01]  /*d2d0*/  LOP3.LUT R0, R0, 0xffffff80, RZ, 0xc0, !PT ;  /* 0xffffff8000007812 */ /* 0x000fe200078ec0ff */
[----:B------:R-:W-:-:S03]  /*d2e0*/  ULDC.64 UR24, c[0x0][0x2d8] ;  /* 0x0000b60000187ab9 */ /* 0x000fc60000000a00 */
[----:B------:R-:W-:-:S05]  /*d2f0*/  LOP3.LUT R37, R0, 0x1f, R7, 0xf8, !PT ;  /* 0x0000001f00257812 */ /* 0x000fca00078ef807 */
[----:B------:R-:W-:-:S05]  /*d300*/  IMAD.WIDE R2, R37, R2, UR34 ;  /* 0x0000002225027e25 */ /* 0x000fca000f8e0202 */
[----:B------:R-:W2:Y:S04]  /*d310*/  LDG.E.128 R8, [R2.64] ;  /* 0x0000001a02087981 */ /* 0x000ea8000c1e1d00 */
[----:B------:R-:W3:Y:S04]  /*d320*/  LDG.E.128 R12, [R2.64+0x200] ;  /* 0x0002001a020c7981 */ /* 0x000ee8000c1e1d00 */
[----:B------:R-:W4:Y:S04]  /*d330*/  LDG.E.128 R20, [R2.64+0x400] ;  /* 0x0004001a02147981 */ /* 0x000f28000c1e1d00 */
[----:B------:R-:W5:Y:S01]  /*d340*/  LDG.E.128 R24, [R2.64+0x600] ;  /* 0x0006001a02187981 */ /* 0x000f62000c1e1d00 */
[----:B------:R-:W-:-:S02]  /*d350*/  UIMAD UR7, UR13, UR24, URZ ;  /* 0x000000180d0772a4 */ /* 0x000fc4000f8e023f */
[----:B------:R-:W-:Y:S02]  /*d360*/  UIMAD.WIDE.U32 UR8, UR12, UR24, UR36 ;  /* 0x000000180c0872a5 */ /* 0x000fe4000f8e0024 */
[----:B------:R-:W-:Y:S02]  /*d370*/  UIMAD UR7, UR12, UR25, UR7 ;  /* 0x000000190c0772a4 */ /* 0x000fe4000f8e0207 */
[----:B------:R-:W-:Y:S02]  /*d380*/  UIADD3 UR34, UP1, UR34, -0x2000, URZ ;  /* 0xffffe00022227890 */ /* 0x000fe4000ff3e03f */
[----:B------:R-:W-:Y:S02]  /*d390*/  ULDC.64 UR24, c[0x0][0x2e0] ;  /* 0x0000b80000187ab9 */ /* 0x000fe40000000a00 */
[----:B------:R-:W-:Y:S02]  /*d3a0*/  UIADD3 UR9, UR9, UR7, URZ ;  /* 0x0000000709097290 */ /* 0x000fe4000fffe03f */
[----:B------:R-:W-:-:S02]  /*d3b0*/  UIMAD UR7, UR11, UR24, URZ ;  /* 0x000000180b0772a4 */ /* 0x000fc4000f8e023f */
[----:B------:R-:W-:Y:S02]  /*d3c0*/  UIMAD.WIDE.U32 UR8, UR10, UR24, UR8 ;  /* 0x000000180a0872a5 */ /* 0x000fe4000f8e0008 */
[----:B------:R-:W-:Y:S02]  /*d3d0*/  UIMAD UR7, UR10, UR25, UR7 ;  /* 0x000000190a0772a4 */ /* 0x000fe4000f8e0207 */
[----:B------:R-:W-:Y:S02]  /*d3e0*/  UIADD3 UR20, UP2, UR20, -0x4000, URZ ;  /* 0xffffc00014147890 */ /* 0x000fe4000ff5e03f */
[----:B------:R-:W-:Y:S02]  /*d3f0*/  ULDC.64 UR24, c[0x0][0x330] ;  /* 0x0000cc0000187ab9 */ /* 0x000fe40000000a00 */
[----:B------:R-:W-:Y:S02]  /*d400*/  UIADD3 UR9, UR9, UR7, URZ ;  /* 0x0000000709097290 */ /* 0x000fe4000fffe03f */
[----:B------:R-:W-:-:S02]  /*d410*/  ULEA UR7, UP0, UR8, UR24, 0x2 ;  /* 0x0000001808077291 */ /* 0x000fc4000f80103f */
[----:B------:R-:W-:Y:S02]  /*d420*/  UIADD3 UR18, UP3, UR18, -0x2000, URZ ;  /* 0xffffe00012127890 */ /* 0x000fe4000ff7e03f */
[----:B------:R-:W-:Y:S02]  /*d430*/  ULEA.HI.X UR8, UR8, UR25, UR9, 0x2, UP0 ;  /* 0x0000001908087291 */ /* 0x000fe400080f1409 */
[----:B------:R-:W-:Y:S02]  /*d440*/  UIADD3 UR16, UP4, UR16, -0x2000, URZ ;  /* 0xffffe00010107890 */ /* 0x000fe4000ff9e03f */
[----:B------:R-:W-:Y:S02]  /*d450*/  ULDC.64 UR24, c[0x0][0x300] ;  /* 0x0000c00000187ab9 */ /* 0x000fe40000000a00 */
[----:B------:R-:W-:Y:S02]  /*d460*/  UIADD3 UR6, UR6, 0x1, URZ ;  /* 0x0000000106067890 */ /* 0x000fe4000fffe03f */
[----:B------:R-:W-:-:S02]  /*d470*/  UIADD3.X UR35, UR35, -0x1, URZ, UP1, !UPT ;  /* 0xffffffff23237890 */ /* 0x000fc40008ffe43f */
        /* <DEDUP_REMOVED lines=21> */
[----:B--2---:R-:W-:Y:S01]  /*d5d0*/  FADD.FTZ R8, R8, UR5 ;  /* 0x0000000508087e21 */ /* 0x004fe20008010000 */
[----:B------:R-:W-:Y:S01]  /*d5e0*/  FSETP.GTU.FTZ.AND P0, PT, R33, 20, PT ;  /* 0x41a000002100780b */ /* 0x000fe20003f1c000 */
[----:B------:R-:W-:-:S02]  /*d5f0*/  FADD.FTZ R34, R34, UR5 ;  /* 0x0000000522227e21 */ /* 0x000fc40008010000 */
[----:B------:R-:W-:Y:S02]  /*d600*/  FADD.FTZ R32, R32, UR5 ;  /* 0x0000000520207e21 */ /* 0x000fe40008010000 */
[----:B------:R-:W-:Y:S01]  /*d610*/  @!P2 FMUL.FTZ R0, R28, -1.4426950216293334961 ;  /* 0xbfb8aa3b1c00a820 */ /* 0x000fe20000410000 */
[----:B------:R-:W-:Y:S01]  /*d620*/  FSETP.GTU.FTZ.AND P1, PT, R34, 20, PT ;  /* 0x41a000002200780b */ /* 0x000fe20003f3c000 */
[----:B------:R-:W-:Y:S01]  /*d630*/  @!P3 FMUL.FTZ R2, R29, -1.4426950216293334961 ;  /* 0xbfb8aa3b1d02b820 */ /* 0x000fe20000410000 */
[----:B------:R-:W-:Y:S01]  /*d640*/  FSETP.GTU.FTZ.AND P6, PT, R32, 20, PT ;  /* 0x41a000002000780b */ /* 0x000fe20003fdc000 */
[----:B------:R-:W-:Y:S02]  /*d650*/  @!P4 FMUL.FTZ R3, R30, -1.4426950216293334961 ;  /* 0xbfb8aa3b1e03c820 */ /* 0x000fe40000410000 */
[----:B------:R-:W0:Y:S01]  /*d660*/  @!P2 MUFU.EX2 R0, R0 ;  /* 0x000000000000a308 */ /* 0x000e220000000800 */
[----:B------:R-:W-:Y:S02]  /*d670*/  @!P5 FMUL.FTZ R4, R31, -1.4426950216293334961 ;  /* 0xbfb8aa3b1f04d820 */ /* 0x000fe40000410000 */
[----:B------:R-:W-:-:S02]  /*d680*/  FADD.FTZ R9, R9, UR5 ;  /* 0x0000000509097e21 */ /* 0x000fc40008010000 */
[----:B------:R-:W-:Y:S02]  /*d690*/  FADD.FTZ R10, R10, UR5 ;  /* 0x000000050a0a7e21 */ /* 0x000fe40008010000 */
[----:B------:R-:W-:Y:S01]  /*d6a0*/  FADD.FTZ R11, R11, UR5 ;  /* 0x000000050b0b7e21 */ /* 0x000fe20008010000 */
[----:B------:R-:W1:Y:S02]  /*d6b0*/  @!P3 MUFU.EX2 R2, R2 ;  /* 0x000000020002b308 */ /* 0x000e640000000800 */
[----:B------:R-:W-:-:S06]  /*d6c0*/  @!P6 FMUL.FTZ R5, R32, -1.4426950216293334961 ;  /* 0xbfb8aa3b2005e820 */ /* 0x000fcc0000410000 */
[----:B------:R-:W2:Y:S01]  /*d6d0*/  @!P4 MUFU.EX2 R3, R3 ;  /* 0x000000030003c308 */ /* 0x000ea20000000800 */
[----:B0-----:R-:W-:-:S07]  /*d6e0*/  @!P2 FADD.FTZ R0, R0, 1 ;  /* 0x3f8000000000a421 */ /* 0x001fce0000010000 */
[----:B------:R-:W0:Y:S01]  /*d6f0*/  @!P5 MUFU.EX2 R4, R4 ;  /* 0x000000040004d308 */ /* 0x000e220000000800 */
[----:B-1----:R-:W-:-:S07]  /*d700*/  @!P3 FADD.FTZ R2, R2, 1 ;  /* 0x3f8000000202b421 */ /* 0x002fce0000010000 */
[----:B------:R1:W3:Y:S01]  /*d710*/  @!P2 MUFU.RCP R13, R0 ;  /* 0x00000000000da308 */ /* 0x0002e20000001000 */
[----:B--2---:R-:W-:-:S07]  /*d720*/  @!P4 FADD.FTZ R3, R3, 1 ;  /* 0x3f8000000303c421 */ /* 0x004fce0000010000 */
[----:B------:R2:W4:Y:S01]  /*d730*/  @!P3 MUFU.RCP R12, R2 ;  /* 0x00000002000cb308 */ /* 0x0005220000001000 */
[----:B0-----:R-:W-:Y:S02]  /*d740*/  @!P5 FADD.FTZ R4, R4, 1 ;  /* 0x3f8000000404d421 */ /* 0x001fe40000010000 */
[----:B-1----:R-:W-:-:S05]  /*d750*/  @!P0 FMUL.FTZ R0, R33, -1.4426950216293334961 ;  /* 0xbfb8aa3b21008820 */ /* 0x002fca0000410000 */
[----:B------:R-:W0:Y:S01]  /*d760*/  @!P4 MUFU.RCP R3, R3 ;  /* 0x000000030003c308 */ /* 0x000e220000001000 */
[----:B---3--:R-:W-:Y:S01]  /*d770*/  @!P2 FMUL.FTZ R92, R92, R13 ;  /* 0x0000000d5c5ca220 */ /* 0x008fe20000410000 */
[----:B------:R-:W-:Y:S01]  /*d780*/  FSETP.GTU.FTZ.AND P2, PT, R35, 20, PT ;  /* 0x41a000002300780b */ /* 0x000fe20003f5c000 */
[----:B--2---:R-:W-:-:S05]  /*d790*/  @!P1 FMUL.FTZ R2, R34, -1.4426950216293334961 ;  /* 0xbfb8aa3b22029820 */ /* 0x004fca0000410000 */
[----:B------:R-:W1:Y:S01]  /*d7a0*/  @!P5 MUFU.RCP R4, R4 ;  /* 0x000000040004d308 */ /* 0x000e620000001000 */
[----:B----4-:R-:W-:Y:S01]  /*d7b0*/  @!P3 FMUL.FTZ R93, R93, R12 ;  /* 0x0000000c5d5db220 */ /* 0x010fe20000410000 */
[----:B------:R-:W-:Y:S01]  /*d7c0*/  FSETP.GTU.FTZ.AND P3, PT, R8, 20, PT ;  /* 0x41a000000800780b */ /* 0x000fe20003f7c000 */
[----:B------:R-:W2:Y:S04]  /*d7d0*/  LDS.128 R12, [R173.X16] ;  /* 0x00000000ad0c7984 */ /* 0x000ea8000000cc00 */
[----:B------:R-:W-:Y:S01]  /*d7e0*/  BAR.SYNC.DEFER_BLOCKING 0x0 ;  /* 0x0000000000007b1d */ /* 0x000fe20000010000 */
[----:B0-----:R-:W-:Y:S01]  /*d7f0*/  @!P4 FMUL.FTZ R94, R94, R3 ;  /* 0x000000035e5ec220 */ /* 0x001fe20000410000 */
[----:B------:R-:W-:Y:S01]  /*d800*/  FSETP.GTU.FTZ.AND P4, PT, R9, 20, PT ;  /* 0x41a000000900780b */ /* 0x000fe20003f9c000 */
[----:B------:R-:W-:-:S03]  /*d810*/  @!P2 FMUL.FTZ R3, R35, -1.4426950216293334961 ;  /* 0xbfb8aa3b2303a820 */ /* 0x000fc60000410000 */
[----:B------:R-:W0:Y:S01]  /*d820*/  @!P0 MUFU.EX2 R0, R0 ;  /* 0x0000000000008308 */ /* 0x000e220000000800 */
[----:B-1----:R-:W-:Y:S01]  /*d830*/  @!P5 FMUL.FTZ R95, R95, R4 ;  /* 0x000000045f5fd220 */ /* 0x002fe20000410000 */
[----:B------:R-:W-:Y:S01]  /*d840*/  FSETP.GTU.FTZ.AND P5, PT, R10, 20, PT ;  /* 0x41a000000a00780b */ /* 0x000fe20003fbc000 */
[----:B------:R-:W-:-:S05]  /*d850*/  @!P3 FMUL.FTZ R4, R8, -1.4426950216293334961 ;  /* 0xbfb8aa3b0804b820 */ /* 0x000fca0000410000 */
[----:B------:R-:W1:Y:S01]  /*d860*/  @!P2 MUFU.EX2 R3, R3 ;  /* 0x000000030003a308 */ /* 0x000e620000000800 */
[----:B------:R-:W-:-:S07]  /*d870*/  @!P4 FMUL.FTZ R8, R9, -1.4426950216293334961 ;  /* 0xbfb8aa3b0908c820 */ /* 0x000fce0000410000 */
[----:B------:R-:W3:Y:S01]  /*d880*/  @!P3 MUFU.EX2 R4, R4 ;  /* 0x000000040004b308 */ /* 0x000ee20000000800 */
[----:B0-----:R-:W-:Y:S01]  /*d890*/  @!P0 FADD.FTZ R0, R0, 1 ;  /* 0x3f80000000008421 */ /* 0x001fe20000010000 */
[----:B------:R-:W-:Y:S01]  /*d8a0*/  STS.128 [R17.X16], R84 ;  /* 0x0000005411007388 */ /* 0x000fe2000000cc00 */
[----:B------:R-:W-:-:S03]  /*d8b0*/  @!P5 FMUL.FTZ R10, R10, -1.4426950216293334961 ;  /* 0xbfb8aa3b0a0ad820 */ /* 0x000fc60000410000 */
[----:B------:R-:W-:Y:S02]  /*d8c0*/  STS.128 [R17.X16+0x10], R80 ;  /* 0x0000105011007388 */ /* 0x000fe4000000cc00 */
[----:B------:R-:W0:Y:S01]  /*d8d0*/  @!P1 MUFU.EX2 R2, R2 ;  /* 0x0000000200029308 */ /* 0x000e220000000800 */
[----:B-1----:R-:W-:Y:S01]  /*d8e0*/  @!P2 FADD.FTZ R3, R3, 1 ;  /* 0x3f8000000303a421 */ /* 0x002fe20000010000 */
[----:B------:R-:W-:Y:S01]  /*d8f0*/  STS.128 [R17.X16+0x20], R76 ;  /* 0x0000204c11007388 */ /* 0x000fe2000000cc00 */
[----:B--2---:R-:W-:-:S03]  /*d900*/  FADD.FTZ R16, R13, UR5 ;  /* 0x000000050d107e21 */ /* 0x004fc60008010000 */
[----:B------:R-:W-:Y:S01]  /*d910*/  STS.128 [R17.X16+0x30], R72 ;  /* 0x0000304811007388 */ /* 0x000fe2000000cc00 */
[----:B---3--:R-:W-:Y:S01]  /*d920*/  @!P3 FADD.FTZ R4, R4, 1 ;  /* 0x3f8000000404b421 */ /* 0x008fe20000010000 */
[----:B------:R-:W1:Y:S01]  /*d930*/  @!P6 MUFU.EX2 R5, R5 ;  /* 0x000000050005e308 */ /* 0x000e620000000800 */
[----:B------:R-:W-:Y:S01]  /*d940*/  FADD.FTZ R12, R12, UR5 ;  /* 0x000000050c0c7e21 */ /* 0x000fe20008010000 */
[----:B------:R-:W-:-:S06]  /*d950*/  NOP ;  /* 0x0000000000007918 */ /* 0x000fcc0000000000 */
[----:B------:R-:W2:Y:S01]  /*d960*/  @!P4 MUFU.EX2 R9, R8 ;  /* 0x000000080009c308 */ /* 0x000ea20000000800 */
[----:B0-----:R-:W-:Y:S01]  /*d970*/  @!P1 FADD.FTZ R2, R2, 1 ;  /* 0x3f80000002029421 */ /* 0x001fe20000010000 */
[----:B------:R-:W-:Y:S01]  /*d980*/  LDS.128 R20, [R175.X16+0x200] ;  /* 0x00020000af147984 */ /* 0x000fe2000000cc00 */
[----:B------:R-:W-:Y:S02]  /*d990*/  FADD.FTZ R14, R14, UR5 ;  /* 0x000000050e0e7e21 */ /* 0x000fe40008010000 */
[----:B------:R-:W-:Y:S01]  /*d9a0*/  FADD.FTZ R15, R15, UR5 ;  /* 0x000000050f0f7e21 */ /* 0x000fe20008010000 */
[----:B------:R-:W-:Y:S02]  /*d9b0*/  LDS.128 R24, [R175.X16+0x400] ;  /* 0x00040000af187984 */ /* 0x000fe4000000cc00 */
[----:B------:R-:W0:Y:S01]  /*d9c0*/  @!P0 MUFU.RCP R0, R0 ;  /* 0x0000000000008308 */ /* 0x000e220000001000 */
[----:B-1----:R-:W-:Y:S01]  /*d9d0*/  @!P6 FADD.FTZ R5, R5, 1 ;  /* 0x3f8000000505e421 */ /* 0x002fe20000010000 */
[----:B------:R-:W-:Y:S06]  /*d9e0*/  LDS.128 R28, [R175.X16+0x600] ;  /* 0x00060000af1c7984 */ /* 0x000fec000000cc00 */
[----:B------:R-:W1:Y:S01]  /*d9f0*/  @!P2 MUFU.RCP R8, R3 ;  /* 0x000000030008a308 */ /* 0x000e620000001000 */
[----:B--2---:R-:W-:-:S07]  /*da00*/  @!P4 FADD.FTZ R9, R9, 1 ;  /* 0x3f8000000909c421 */ /* 0x004fce0000010000 */
[----:B------:R-:W2:Y:S01]  /*da10*/  @!P3 MUFU.RCP R13, R4 ;  /* 0x00000004000db308 */ /* 0x000ea20000001000 */
[----:B0-----:R-:W-:Y:S01]  /*da20*/  @!P0 FMUL.FTZ R97, R97, R0 ;  /* 0x0000000061618220 */ /* 0x001fe20000410000 */
[----:B------:R-:W-:-:S06]  /*da30*/  FSETP.GTU.FTZ.AND P0, PT, R12, 20, PT ;  /* 0x41a000000c00780b */ /* 0x000fcc0003f1c000 */
[----:B------:R-:W0:Y:S01]  /*da40*/  @!P1 MUFU.RCP R19, R2 ;  /* 0x0000000200139308 */ /* 0x000e220000001000 */
[----:B-1----:R-:W-:Y:S01]  /*da50*/  @!P2 FMUL.FTZ R99, R99, R8 ;  /* 0x000000086363a220 */ /* 0x002fe20000410000 */
[----:B------:R-:W-:-:S05]  /*da60*/  FSETP.GTU.FTZ.AND P2, PT, R14, 20, PT ;  /* 0x41a000000e00780b */ /* 0x000fca0003f5c000 */
[----:B------:R-:W-:Y:S01]  /*da70*/  @!P0 FMUL.FTZ R0, R12, -1.4426950216293334961 ;  /* 0xbfb8aa3b0c008820 */ /* 0x000fe20000410000 */
[----:B------:R-:W1:Y:S01]  /*da80*/  @!P6 MUFU.RCP R5, R5 ;  /* 0x000000050005e308 */ /* 0x000e620000001000 */
[----:B--2---:R-:W-:Y:S01]  /*da90*/  @!P3 FMUL.FTZ R100, R100, R13 ;  /* 0x0000000d6464b220 */ /* 0x004fe20000410000 */
[----:B------:R-:W-:-:S05]  /*daa0*/  FSETP.GTU.FTZ.AND P3, PT, R15, 20, PT ;  /* 0x41a000000f00780b */ /* 0x000fca0003f7c000 */
[----:B------:R-:W-:Y:S01]  /*dab0*/  @!P2 FMUL.FTZ R3, R14, -1.4426950216293334961 ;  /* 0xbfb8aa3b0e03a820 */ /* 0x000fe20000410000 */
[----:B------:R-:W2:Y:S01]  /*dac0*/  @!P5 MUFU.EX2 R10, R10 ;  /* 0x0000000a000ad308 */ /* 0x000ea20000000800 */
[----:B0-----:R-:W-:Y:S01]  /*dad0*/  @!P1 FMUL.FTZ R98, R98, R19 ;  /* 0x0000001362629220 */ /* 0x001fe20000410000 */
[----:B------:R-:W-:-:S05]  /*dae0*/  FSETP.GTU.FTZ.AND P1, PT, R16, 20, PT ;  /* 0x41a000001000780b */ /* 0x000fca0003f3c000 */
[----:B------:R-:W-:Y:S01]  /*daf0*/  @!P3 FMUL.FTZ R4, R15, -1.4426950216293334961 ;  /* 0xbfb8aa3b0f04b820 */ /* 0x000fe20000410000 */
[----:B------:R-:W-:Y:S01]  /*db00*/  @!P2 MUFU.EX2 R3, R3 ;  /* 0x000000030003a308 */ /* 0x000fe20000000800 */
[----:B------:R-:W0:Y:S01]  /*db10*/  LDS.128 R12, [R175.X16] ;  /* 0x00000000af0c7984 */ /* 0x000e22000000cc00 */
[----:B-1----:R-:W-:Y:S01]  /*db20*/  @!P6 FMUL.FTZ R96, R96, R5 ;  /* 0x000000056060e220 */ /* 0x002fe20000410000 */
[----:B------:R-:W-:-:S04]  /*db30*/  FSETP.GTU.FTZ.AND P6, PT, R11, 20, PT ;  /* 0x41a000000b00780b */ /* 0x000fc80003fdc000 */
[----:B------:R-:W-:Y:S01]  /*db40*/  @!P1 FMUL.FTZ R2, R16, -1.4426950216293334961 ;  /* 0xbfb8aa3b10029820 */ /* 0x000fe20000410000 */
[----:B------:R-:W1:Y:S01]  /*db50*/  @!P3 MUFU.EX2 R8, R4 ;  /* 0x000000040008b308 */ /* 0x000e620000000800 */
[----:B--2---:R-:W-:-:S07]  /*db60*/  @!P5 FADD.FTZ R10, R10, 1 ;  /* 0x3f8000000a0ad421 */ /* 0x004fce0000010000 */
[----:B------:R-:W2:Y:S01]  /*db70*/  @!P1 MUFU.EX2 R2, R2 ;  /* 0x0000000200029308 */ /* 0x000ea20000000800 */
[----:B------:R-:W-:-:S07]  /*db80*/  @!P6 FMUL.FTZ R5, R11, -1.4426950216293334961 ;  /* 0xbfb8aa3b0b05e820 */ /* 0x000fce0000410000 */
[----:B------:R3:W4:Y:S01]  /*db90*/  @!P6 MUFU.EX2 R11, R5 ;  /* 0x00000005000be308 */ /* 0x0007220000000800 */
[----:B-1----:R-:W-:-:S07]  /*dba0*/  @!P3 FADD.FTZ R8, R8, 1 ;  /* 0x3f8000000808b421 */ /* 0x002fce0000010000 */
[----:B------:R-:W1:Y:S01]  /*dbb0*/  @!P0 MUFU.EX2 R0, R0 ;  /* 0x0000000000008308 */ /* 0x000e620000000800 */
[----:B--2---:R-:W-:Y:S01]  /*dbc0*/  @!P1 FADD.FTZ R4, R2, 1 ;  /* 0x3f80000002049421 */ /* 0x004fe20000010000 */
[----:B------:R-:W-:Y:S01]  /*dbd0*/  MOV R2, UR7 ;  /* 0x0000000700027c02 */ /* 0x000fe20008000f00 */
[----:B---3--:R-:W-:Y:S01]  /*dbe0*/  @!P2 FADD.FTZ R5, R3, 1 ;  /* 0x3f8000000305a421 */ /* 0x008fe20000010000 */
[----:B------:R-:W-:Y:S01]  /*dbf0*/  MOV R3, UR8 ;  /* 0x0000000800037c02 */ /* 0x000fe20008000f00 */
[----:B------:R-:W-:Y:S02]  /*dc00*/  ULDC.64 UR8, c[0x0][0x2f8] ;  /* 0x0000be0000087ab9 */ /* 0x000fe40000000a00 */
[----:B------:R-:W-:Y:S01]  /*dc10*/  UIMAD UR7, UR13, UR8, URZ ;  /* 0x000000080d0772a4 */ /* 0x000fe2000f8e023f */
[----:B----4-:R-:W-:Y:S01]  /*dc20*/  @!P6 FADD.FTZ R11, R11, 1 ;  /* 0x3f8000000b0be421 */ /* 0x010fe20000010000 */
[----:B------:R-:W2:Y:S01]  /*dc30*/  @!P4 MUFU.RCP R16, R9 ;  /* 0x000000090010c308 */ /* 0x000ea20000001000 */
[----:B------:R-:W-:Y:S01]  /*dc40*/  IMAD.WIDE R2, R37, 0x10, R2 ;  /* 0x0000001025027825 */ /* 0x000fe200078e0202 */
[----:B------:R-:W-:-:S02]  /*dc50*/  UIMAD.WIDE.U32 UR36, UR12, UR8, UR36 ;  /* 0x000000080c2472a5 */ /* 0x000fc4000f8e0024 */
[----:B------:R-:W-:Y:S02]  /*dc60*/  UIMAD UR7, UR12, UR9, UR7 ;  /* 0x000000090c0772a4 */ /* 0x000fe4000f8e0207 */
[----:B0-----:R-:W-:Y:S01]  /*dc70*/  STG.E.128 [R2.64], R12 ;  /* 0x0000000c02007986 */ /* 0x001fe2000c101d1a */
[----:B-1----:R-:W-:Y:S01]  /*dc80*/  @!P0 FADD.FTZ R0, R0, 1 ;  /* 0x3f80000000008421 */ /* 0x002fe20000010000 */
[----:B------:R-:W0:Y:S01]  /*dc90*/  @!P5 MUFU.RCP R19, R10 ;  /* 0x0000000a0013d308 */ /* 0x000e220000001000 */
[----:B------:R-:W-:Y:S01]  /*dca0*/  UIADD3 UR9, UR37, UR7, URZ ;  /* 0x0000000725097290 */ /* 0x000fe2000fffe03f */
[----:B------:R-:W-:Y:S01]  /*dcb0*/  STG.E.128 [R2.64+0x200], R20 ;  /* 0x0002001402007986 */ /* 0x000fe2000c101d1a */
[----:B------:R-:W-:Y:S02]  /*dcc0*/  UIMAD UR7, UR11, UR24, URZ ;  /* 0x000000180b0772a4 */ /* 0x000fe4000f8e023f */
[----:B------:R-:W-:Y:S01]  /*dcd0*/  UMOV UR8, UR36 ;  /* 0x0000002400087c82 */ /* 0x000fe20008000000 */
[----:B------:R-:W-:Y:S01]  /*dce0*/  STG.E.128 [R2.64+0x400], R24 ;  /* 0x0004001802007986 */ /* 0x000fe2000c101d1a */
[----:B------:R-:W-:Y:S01]  /*dcf0*/  UIMAD UR7, UR10, UR25, UR7 ;  /* 0x000000190a0772a4 */ /* 0x000fe2000f8e0207 */
[----:B------:R-:W1:Y:S01]  /*dd00*/  @!P0 MUFU.RCP R9, R0 ;  /* 0x0000000000098308 */ /* 0x000e620000001000 */
[----:B--2---:R-:W-:Y:S01]  /*dd10*/  @!P4 FMUL.FTZ R101, R101, R16 ;  /* 0x000000106565c220 */ /* 0x004fe20000410000 */
[----:B------:R2:W-:Y:S01]  /*dd20*/  STG.E.128 [R2.64+0x600], R28 ;  /* 0x0006001c02007986 */ /* 0x0005e2000c101d1a */
[----:B------:R-:W-:-:S03]  /*dd30*/  UIMAD.WIDE.U32 UR8, UR10, UR24, UR8 ;  /* 0x000000180a0872a5 */ /* 0x000fc6000f8e0008 */
[----:B------:R-:W-:Y:S01]  /*dd40*/  BAR.SYNC.DEFER_BLOCKING 0x0 ;  /* 0x0000000000007b1d */ /* 0x000fe20000010000 */
[----:B------:R-:W-:Y:S01]  /*dd50*/  UIADD3 UR9, UR9, UR7, URZ ;  /* 0x0000000709097290 */ /* 0x000fe2000fffe03f */
[----:B0-----:R-:W-:-:S04]  /*dd60*/  @!P5 FMUL.FTZ R102, R102, R19 ;  /* 0x000000136666d220 */ /* 0x001fc80000410000 */
[----:B------:R-:W0:Y:S01]  /*dd70*/  @!P1 MUFU.RCP R4, R4 ;  /* 0x0000000400049308 */ /* 0x000e220000001000 */
[----:B------:R-:W-:Y:S02]  /*dd80*/  ULDC.64 UR24, c[0x0][0x340] ;  /* 0x0000d00000187ab9 */ /* 0x000fe40000000a00 */
[----:B------:R-:W-:Y:S01]  /*dd90*/  ULEA UR7, UP0, UR8, UR24, 0x2 ;  /* 0x0000001808077291 */ /* 0x000fe2000f80103f */
[----:B-1----:R-:W-:-:S03]  /*dda0*/  @!P0 FMUL.FTZ R88, R88, R9 ;  /* 0x0000000958588220 */ /* 0x002fc60000410000 */
[----:B------:R-:W-:Y:S01]  /*ddb0*/  ULEA.HI.X UR8, UR8, UR25, UR9, 0x2, UP0 ;  /* 0x0000001908087291 */ /* 0x000fe200080f1409 */
[----:B------:R-:W1:Y:S01]  /*ddc0*/  @!P2 MUFU.RCP R5, R5 ;  /* 0x000000050005a308 */ /* 0x000e620000001000 */
[----:B------:R-:W-:Y:S01]  /*ddd0*/  FADD.FTZ R0, R88, R177 ;  /* 0x000000b158007221 */ /* 0x000fe20000010000 */
[----:B--2---:R-:W-:Y:S01]  /*dde0*/  MOV R2, UR7 ;  /* 0x0000000700027c02 */ /* 0x004fe20008000f00 */
[----:B------:R-:W-:-:S05]  /*ddf0*/  UISETP.GT.AND UP0, UPT, UR22, 0x1, UPT ;  /* 0x000000011600788c */ /* 0x000fca000bf04270 */
[----:B------:R-:W2:Y:S01]  /*de00*/  @!P3 MUFU.RCP R8, R8 ;  /* 0x000000080008b308 */ /* 0x000ea20000001000 */
[----:B0-----:R-:W-:Y:S01]  /*de10*/  @!P1 FMUL.FTZ R89, R89, R4 ;  /* 0x0000000459599220 */ /* 0x001fe20000410000 */
[----:B------:R-:W-:Y:S01]  /*de20*/  STS.128 [R17.X16+0x10], R92 ;  /* 0x0000105c11007388 */ /* 0x000fe2000000cc00 */
[----:B------:R-:W-:Y:S02]  /*de30*/  PLOP3.LUT P0, PT, PT, PT, UP0, 0x80, 0x0 ;  /* 0x000000000000781c */ /* 0x000fe40003f0f008 */
[----:B------:R-:W-:Y:S01]  /*de40*/  FADD.FTZ R3, R0, R89 ;  /* 0x0000005900037221 */ /* 0x000fe20000010000 */
[----:B------:R-:W-:Y:S02]  /*de50*/  STS.128 [R17.X16+0x20], R96 ;  /* 0x0000206011007388 */ /* 0x000fe4000000cc00 */
[----:B------:R-:W0:Y:S01]  /*de60*/  @!P6 MUFU.RCP R10, R11 ;  /* 0x0000000b000ae308 */ /* 0x000e220000001000 */
[----:B-1----:R-:W-:Y:S02]  /*de70*/  @!P2 FMUL.FTZ R90, R90, R5 ;  /* 0x000000055a5aa220 */ /* 0x002fe40000410000 */
[----:B--2---:R-:W-:-:S05]  /*de80*/  @!P3 FMUL.FTZ R91, R91, R8 ;  /* 0x000000085b5bb220 */ /* 0x004fca0000410000 */
[----:B------:R1:W-:Y:S01]  /*de90*/  STS.128 [R17.X16], R88 ;  /* 0x0000005811007388 */ /* 0x0003e2000000cc00 */
[----:B0-----:R-:W-:-:S05]  /*dea0*/  @!P6 FMUL.FTZ R103, R103, R10 ;  /* 0x0000000a6767e220 */ /* 0x001fca0000410000 */
[----:B------:R-:W-:Y:S01]  /*deb0*/  STS.128 [R17.X16+0x30], R100 ;  /* 0x0000306411007388 */ /* 0x000fe2000000cc00 */
[----:B------:R-:W-:-:S06]  /*dec0*/  NOP ;  /* 0x0000000000007918 */ /* 0x000fcc0000000000 */
[----:B------:R-:W0:Y:S01]  /*ded0*/  LDS.128 R8, [R175.X16] ;  /* 0x00000000af087984 */ /* 0x000e22000000cc00 */
[----:B-1----:R-:W-:Y:S01]  /*dee0*/  FADD.FTZ R90, R3, R90 ;  /* 0x0000005a035a7221 */ /* 0x002fe20000010000 */
[----:B------:R-:W-:Y:S02]  /*def0*/  MOV R3, UR8 ;  /* 0x0000000800037c02 */ /* 0x000fe40008000f00 */
[----:B------:R-:W1:Y:S01]  /*df00*/  LDS.128 R12, [R175.X16+0x200] ;  /* 0x00020000af0c7984 */ /* 0x000e62000000cc00 */
[----:B------:R-:W-:Y:S02]  /*df10*/  FADD.FTZ R91, R90, R91 ;  /* 0x0000005b5a5b7221 */ /* 0x000fe40000010000 */
[----:B------:R-:W-:Y:S01]  /*df20*/  IMAD.WIDE R2, R37, 0x10, R2 ;  /* 0x0000001025027825 */ /* 0x000fe200078e0202 */
[----:B------:R-:W2:Y:S03]  /*df30*/  LDS.128 R20, [R175.X16+0x400] ;  /* 0x00040000af147984 */ /* 0x000ea6000000cc00 */
        /* <DEDUP_REMOVED lines=19> */
.L_x_3338:
        /* <DEDUP_REMOVED lines=34> */
.L_x_3476:
[----:B0-----:R-:W-:Y:S05]  /*e290*/  BSYNC B0 ;  /* 0x0000000000007941 */ /* 0x001fea0003800000 */
.L_x_3475:
        /* <DEDUP_REMOVED lines=33> */
.L_x_3478:
[----:B------:R-:W3:Y:S02]  /*e4b0*/  S2R R11, SR_TID.X ;  /* 0x00000000000b7919 */ /* 0x000ee40000002100 */
.L_x_3479:
[----:B0-----:R-:W-:Y:S05]  /*e4c0*/  BSYNC B0 ;  /* 0x0000000000007941 */ /* 0x001fea0003800000 */
.L_x_3477:
        /* <DEDUP_REMOVED lines=12> */
.L_x_3480:
        /* <DEDUP_REMOVED lines=32> */
.L_x_3377:
[----:B------:R-:W-:Y:S01]  /*e790*/  HFMA2.MMA R130, -RZ, RZ, 0, 5.9604644775390625e-08 ;  /* 0x00000001ff827435 */ /* 0x000fe200000001ff */
[----:B------:R-:W-:-:S02]  /*e7a0*/  MOV R131, R126 ;  /* 0x0000007e00837202 */ /* 0x000fc40000000f00 */
[----:B------:R-:W-:Y:S02]  /*e7b0*/  MOV R128, RZ ;  /* 0x000000ff00807202 */ /* 0x000fe40000000f00 */
[----:B------:R-:W-:Y:S02]  /*e7c0*/  MOV R127, 0xffffffff ;  /* 0xffffffff007f7802 */ /* 0x000fe40000000f00 */
[----:B------:R-:W-:Y:S02]  /*e7d0*/  MOV R124, 0xe7f0 ;  /* 0x0000e7f0007c7802 */ /* 0x000fe40000000f00 */
[----:B------:R-:W-:Y:S05]  /*e7e0*/  CALL.REL.NOINC `($__internal_83_$__cuda_sm70_shflsync_up) ;  /* 0x00001e6000007944 */ /* 0x000fea0003c00000 */
[----:B-1----:R-:W-:Y:S01]  /*e7f0*/  MOV R129, R127 ;  /* 0x0000007f00817202 */ /* 0x002fe20000000f00 */
[----:B0-----:R-:W-:Y:S05]  /*e800*/  BRA `(.L_x_3481) ;  /* 0xffff853000007947 */ /* 0x001fea000383ffff */
.L_x_3378:
[----:B------:R-:W-:Y:S01]  /*e810*/  HFMA2.MMA R130, -RZ, RZ, 0, 5.9604644775390625e-08 ;  /* 0x00000001ff827435 */ /* 0x000fe200000001ff */
[----:B------:R-:W-:Y:S02]  /*e820*/  MOV R131, R136 ;  /* 0x0000008800837202 */ /* 0x000fe40000000f00 */
[----:B------:R-:W-:Y:S02]  /*e830*/  MOV R128, RZ ;  /* 0x000000ff00807202 */ /* 0x000fe40000000f00 */
[----:B------:R-:W-:-:S02]  /*e840*/  MOV R127, 0xffffffff ;  /* 0xffffffff007f7802 */ /* 0x000fc40000000f00 */
[----:B------:R-:W-:Y:S02]  /*e850*/  MOV R124, 0xe870 ;  /* 0x0000e870007c7802 */ /* 0x000fe40000000f00 */
[----:B01----:R-:W-:Y:S05]  /*e860*/  CALL.REL.NOINC `($__internal_83_$__cuda_sm70_shflsync_up) ;  /* 0x00001de000007944 */ /* 0x003fea0003c00000 */
[----:B0-----:R-:W-:Y:S01]  /*e870*/  HFMA2.MMA R130, -RZ, RZ, 0, 5.9604644775390625e-08 ;  /* 0x00000001ff827435 */ /* 0x001fe200000001ff */
[----:B-1----:R-:W-:Y:S02]  /*e880*/  MOV R133, R127 ;  /* 0x0000007f00857202 */ /* 0x002fe40000000f00 */
[----:B------:R-:W-:Y:S02]  /*e890*/  MOV R131, R138 ;  /* 0x0000008a00837202 */ /* 0x000fe40000000f00 */
[----:B------:R-:W-:Y:S02]  /*e8a0*/  MOV R128, RZ ;  /* 0x000000ff00807202 */ /* 0x000fe40000000f00 */
[----:B------:R-:W-:Y:S02]  /*e8b0*/  MOV R127, 0xffffffff ;  /* 0xffffffff007f7802 */ /* 0x000fe40000000f00 */
[----:B------:R-:W-:Y:S02]  /*e8c0*/  MOV R124, 0xe8e0 ;  /* 0x0000e8e0007c7802 */ /* 0x000fe40000000f00 */
[----:B------:R-:W-:Y:S05]  /*e8d0*/  CALL.REL.NOINC `($__internal_83_$__cuda_sm70_shflsync_up) ;  /* 0x00001d7000007944 */ /* 0x000fea0003c00000 */
[----:B0-----:R-:W-:Y:S01]  /*e8e0*/  HFMA2.MMA R130, -RZ, RZ, 0, 5.9604644775390625e-08 ;  /* 0x00000001ff827435 */ /* 0x001fe200000001ff */
[----:B-1----:R-:W-:-:S02]  /*e8f0*/  MOV R135, R127 ;  /* 0x0000007f00877202 */ /* 0x002fc40000000f00 */
[----:B------:R-:W-:Y:S02]  /*e900*/  MOV R131, R139 ;  /* 0x0000008b00837202 */ /* 0x000fe40000000f00 */
[----:B------:R-:W-:Y:S02]  /*e910*/  MOV R128, RZ ;  /* 0x000000ff00807202 */ /* 0x000fe40000000f00 */
[----:B------:R-:W-:Y:S02]  /*e920*/  MOV R127, 0xffffffff ;  /* 0xffffffff007f7802 */ /* 0x000fe40000000f00 */
[----:B------:R-:W-:Y:S02]  /*e930*/  MOV R124, 0xe950 ;  /* 0x0000e950007c7802 */ /* 0x000fe40000000f00 */
[----:B------:R-:W-:Y:S05]  /*e940*/  CALL.REL.NOINC `($__internal_83_$__cuda_sm70_shflsync_up) ;  /* 0x00001d0000007944 */ /* 0x000fea0003c00000 */
[----:B-1----:R-:W-:Y:S01]  /*e950*/  FMUL.FTZ R124, R136, R127 ;  /* 0x0000007f887c7220 */ /* 0x002fe20000410000 */
[----:B------:R-:W-:Y:S01]  /*e960*/  ISETP.GE.AND P0, PT, R6, 0x1, PT ;  /* 0x000000010600780c */ /* 0x000fe20003f06270 */
[-C--:B------:R-:W-:Y:S01]  /*e970*/  FMUL.FTZ R125, R136, R135.reuse ;  /* 0x00000087887d7220 */ /* 0x080fe20000410000 */
[----:B0-----:R-:W-:Y:S01]  /*e980*/  HFMA2.MMA R130, -RZ, RZ, 0, 1.1920928955078125e-07 ;  /* 0x00000002ff827435 */ /* 0x001fe200000001ff */
[----:B------:R-:W-:-:S02]  /*e990*/  FFMA.FTZ R131, R126, R135, -R124 ;  /* 0x000000877e837223 */ /* 0x000fc4000001087c */
[----:B------:R-:W-:Y:S02]  /*e9a0*/  FMUL.FTZ R124, R136, R133 ;  /* 0x00000085887c7220 */ /* 0x000fe40000410000 */
[----:B------:R-:W-:Y:S01]  /*e9b0*/  FFMA.FTZ R128, R126, R127, R125 ;  /* 0x0000007f7e807223 */ /* 0x000fe2000001007d */
[----:B------:R-:W-:Y:S01]  /*e9c0*/  MOV R127, 0xffffffff ;  /* 0xffffffff007f7802 */ /* 0x000fe20000000f00 */
[-C--:B------:R-:W-:Y:S02]  /*e9d0*/  FMUL.FTZ R125, R136, R129.reuse ;  /* 0x00000081887d7220 */ /* 0x080fe40000410000 */
[----:B------:R-:W-:Y:S01]  /*e9e0*/  FFMA.FTZ R129, R126, R129, -R124 ;  /* 0x000000817e817223 */ /* 0x000fe2000001087c */
[----:B------:R-:W-:Y:S01]  /*e9f0*/  MOV R124, 0xeaa0 ;  /* 0x0000eaa0007c7802 */ /* 0x000fe20000000f00 */
[----:B------:R-:W-:Y:S02]  /*ea00*/  FADD.FTZ R131, R138, R131 ;  /* 0x000000838a837221 */ /* 0x000fe40000010000 */
[----:B------:R-:W-:-:S02]  /*ea10*/  FADD.FTZ R128, R139, R128 ;  /* 0x000000808b807221 */ /* 0x000fc40000010000 */
[C---:B------:R-:W-:Y:S01]  /*ea20*/  FFMA.FTZ R125, R126.reuse, R133, R125 ;  /* 0x000000857e7d7223 */ /* 0x040fe2000001007d */
[----:B------:R-:W-:Y:S02]  /*ea30*/  FSEL R126, R126, R129, !P0 ;  /* 0x000000817e7e7208 */ /* 0x000fe40004000000 */
[----:B------:R-:W-:Y:S02]  /*ea40*/  FSEL R138, R138, R131, !P0 ;  /* 0x000000838a8a7208 */ /* 0x000fe40004000000 */
[----:B------:R-:W-:Y:S02]  /*ea50*/  FSEL R139, R139, R128, !P0 ;  /* 0x000000808b8b7208 */ /* 0x000fe40004000000 */
[----:B------:R-:W-:Y:S02]  /*ea60*/  FSEL R136, R136, R125, !P0 ;  /* 0x0000007d88887208 */ /* 0x000fe40004000000 */
[----:B------:R-:W-:Y:S02]  /*ea70*/  MOV R128, RZ ;  /* 0x000000ff00807202 */ /* 0x000fe40000000f00 */
[----:B------:R-:W-:-:S02]  /*ea80*/  MOV R131, R126 ;  /* 0x0000007e00837202 */ /* 0x000fc40000000f00 */
[----:B------:R-:W-:Y:S05]  /*ea90*/  CALL.REL.NOINC `($__internal_83_$__cuda_sm70_shflsync_up) ;  /* 0x00001bb000007944 */ /* 0x000fea0003c00000 */
[----:B0-----:R-:W-:Y:S01]  /*eaa0*/  HFMA2.MMA R130, -RZ, RZ, 0, 1.1920928955078125e-07 ;  /* 0x00000002ff827435 */ /* 0x001fe200000001ff */
[----:B-1----:R-:W-:-:S02]  /*eab0*/  MOV R129, R127 ;  /* 0x0000007f00817202 */ /* 0x002fc40000000f00 */
[----:B------:R-:W-:Y:S02]  /*eac0*/  MOV R131, R136 ;  /* 0x0000008800837202 */ /* 0x000fe40000000f00 */
[----:B------:R-:W-:Y:S02]  /*ead0*/  MOV R128, RZ ;  /* 0x000000ff00807202 */ /* 0x000fe40000000f00 */
[----:B------:R-:W-:Y:S02]  /*eae0*/  MOV R127, 0xffffffff ;  /* 0xffffffff007f7802 */ /* 0x000fe40000000f00 */
[----:B------:R-:W-:Y:S02]  /*eaf0*/  MOV R124, 0xeb10 ;  /* 0x0000eb10007c7802 */ /* 0x000fe40000000f00 */
[----:B------:R-:W-:Y:S05]  /*eb00*/  CALL.REL.NOINC `($__internal_83_$__cuda_sm70_shflsync_up) ;  /* 0x00001b4000007944 */ /* 0x000fea0003c00000 */
[----:B0-----:R-:W-:Y:S01]  /*eb10*/  HFMA2.MMA R130, -RZ, RZ, 0, 1.1920928955078125e-07 ;  /* 0x00000002ff827435 */ /* 0x001fe200000001ff */
[----:B-1----:R-:W-:Y:S02]  /*eb20*/  MOV R133, R127 ;  /* 0x0000007f00857202 */ /* 0x002fe40000000f00 */
[----:B------:R-:W-:Y:S02]  /*eb30*/  MOV R131, R138 ;  /* 0x0000008a00837202 */ /* 0x000fe40000000f00 */
[----:B------:R-:W-:-:S02]  /*eb40*/  MOV R128, RZ ;  /* 0x000000ff00807202 */ /* 0x000fc40000000f00 */
[----:B------:R-:W-:Y:S02]  /*eb50*/  MOV R127, 0xffffffff ;  /* 0xffffffff007f7802 */ /* 0x000fe40000000f00 */
[----:B------:R-:W-:Y:S02]  /*eb60*/  MOV R124, 0xeb80 ;  /* 0x0000eb80007c7802 */ /* 0x000fe40000000f00 */
[----:B------:R-:W-:Y:S05]  /*eb70*/  CALL.REL.NOINC `($__internal_83_$__cuda_sm70_shflsync_up) ;  /* 0x00001ad000007944 */ /* 0x000fea0003c00000 */
[----:B0-----:R-:W-:Y:S01]  /*eb80*/  HFMA2.MMA R130, -RZ, RZ, 0, 1.1920928955078125e-07 ;  /* 0x00000002ff827435 */ /* 0x001fe200000001ff */
[----:B-1----:R-:W-:Y:S02]  /*eb90*/  MOV R135, R127 ;  /* 0x0000007f00877202 */ /* 0x002fe40000000f00 */
[----:B------:R-:W-:Y:S02]  /*eba0*/  MOV R131, R139 ;  /* 0x0000008b00837202 */ /* 0x000fe40000000f00 */
[----:B------:R-:W-:Y:S02]  /*ebb0*/  MOV R128, RZ ;  /* 0x000000ff00807202 */ /* 0x000fe40000000f00 */
[----:B------:R-:W-:Y:S02]  /*ebc0*/  MOV R127, 0xffffffff ;  /* 0xffffffff007f7802 */ /* 0x000fe40000000f00 */
[----:B------:R-:W-:-:S02]  /*ebd0*/  MOV R124, 0xebf0 ;  /* 0x0000ebf0007c7802 */ /* 0x000fc40000000f00 */
[----:B------:R-:W-:Y:S05]  /*ebe0*/  CALL.REL.NOINC `($__internal_83_$__cuda_sm70_shflsync_up) ;  /* 0x00001a6000007944 */ /* 0x000fea0003c00000 */
[----:B------:R-:W-:Y:S01]  /*ebf0*/  ISETP.GE.AND P0, PT, R6, 0x2, PT ;  /* 0x000000020600780c */ /* 0x000fe20003f06270 */
[----:B------:R-:W-:Y:S01]  /*ec00*/  FMUL.FTZ R125, R135, R136 ;  /* 0x00000088877d7220 */ /* 0x000fe20000410000 */
[----:B0-----:R-:W-:Y:S01]  /*ec10*/  HFMA2.MMA R130, -RZ, RZ, 0, 2.384185791015625e-07 ;  /* 0x00000004ff827435 */ /* 0x001fe200000001ff */
[----:B-1----:R-:W-:-:S02]  /*ec20*/  FMUL.FTZ R124, R136, R127 ;  /* 0x0000007f887c7220 */ /* 0x002fc40000410000 */
[----:B------:R-:W-:Y:S01]  /*ec30*/  FFMA.FTZ R128, R126, R127, R125 ;  /* 0x0000007f7e807223 */ /* 0x000fe2000001007d */
[----:B------:R-:W-:Y:S01]  /*ec40*/  MOV R127, 0xffffffff ;  /* 0xffffffff007f7802 */ /* 0x000fe20000000f00 */
        /* <DEDUP_REMOVED lines=9> */
[----:B------:R-:W-:-:S02]  /*ece0*/  MOV R133, R126 ;  /* 0x0000007e00857202 */ /* 0x000fc40000000f00 */
[----:B------:R-:W-:Y:S02]  /*ecf0*/  MOV R128, RZ ;  /* 0x000000ff00807202 */ /* 0x000fe40000000f00 */
[----:B------:R-:W-:Y:S02]  /*ed00*/  MOV R131, R133 ;  /* 0x0000008500837202 */ /* 0x000fe40000000f00 */
[----:B------:R-:W-:Y:S05]  /*ed10*/  CALL.REL.NOINC `($__internal_83_$__cuda_sm70_shflsync_up) ;  /* 0x0000193000007944 */ /* 0x000fea0003c00000 */
[----:B0-----:R-:W-:Y:S01]  /*ed20*/  HFMA2.MMA R130, -RZ, RZ, 0, 2.384185791015625e-07 ;  /* 0x00000004ff827435 */ /* 0x001fe200000001ff */
[----:B-1----:R-:W-:Y:S02]  /*ed30*/  MOV R126, R127 ;  /* 0x0000007f007e7202 */ /* 0x002fe40000000f00 */
[----:B------:R-:W-:Y:S02]  /*ed40*/  MOV R131, R135 ;  /* 0x0000008700837202 */ /* 0x000fe40000000f00 */
[----:B------:R-:W-:Y:S02]  /*ed50*/  MOV R128, RZ ;  /* 0x000000ff00807202 */ /* 0x000fe40000000f00 */
[----:B------:R-:W-:Y:S02]  /*ed60*/  MOV R127, 0xffffffff ;  /* 0xffffffff007f7802 */ /* 0x000fe40000000f00 */
[----:B------:R-:W-:-:S02]  /*ed70*/  MOV R124, 0xed90 ;  /* 0x0000ed90007c7802 */ /* 0x000fc40000000f00 */
[----:B------:R-:W-:Y:S05]  /*ed80*/  CALL.REL.NOINC `($__internal_83_$__cuda_sm70_shflsync_up) ;  /* 0x000018c000007944 */ /* 0x000fea0003c00000 */
[----:B0-----:R-:W-:Y:S01]  /*ed90*/  HFMA2.MMA R130, -RZ, RZ, 0, 2.384185791015625e-07 ;  /* 0x00000004ff827435 */ /* 0x001fe200000001ff */
[----:B-1----:R-:W-:-:S02]  /*eda0*/  MOV R129, R127 ;  /* 0x0000007f00817202 */ /* 0x002fc40000000f00 */
[----:B------:R-:W-:Y:S02]  /*edb0*/  MOV R131, R138 ;  /* 0x0000008a00837202 */ /* 0x000fe40000000f00 */
[----:B------:R-:W-:Y:S02]  /*edc0*/  MOV R128, RZ ;  /* 0x000000ff00807202 */ /* 0x000fe40000000f00 */
[----:B------:R-:W-:Y:S02]  /*edd0*/  MOV R127, 0xffffffff ;  /* 0xffffffff007f7802 */ /* 0x000fe40000000f00 */
[----:B------:R-:W-:Y:S02]  /*ede0*/  MOV R124, 0xee00 ;  /* 0x0000ee00007c7802 */ /* 0x000fe40000000f00 */
[----:B------:R-:W-:Y:S05]  /*edf0*/  CALL.REL.NOINC `($__internal_83_$__cuda_sm70_shflsync_up) ;  /* 0x0000185000007944 */ /* 0x000fea0003c00000 */
[----:B0-----:R-:W-:Y:S01]  /*ee00*/  HFMA2.MMA R130, -RZ, RZ, 0, 2.384185791015625e-07 ;  /* 0x00000004ff827435 */ /* 0x001fe200000001ff */
[----:B-1----:R-:W-:Y:S02]  /*ee10*/  MOV R132, R127 ;  /* 0x0000007f00847202 */ /* 0x002fe40000000f00 */
[----:B------:R-:W-:Y:S02]  /*ee20*/  MOV R131, R139 ;  /* 0x0000008b00837202 */ /* 0x000fe40000000f00 */
[----:B------:R-:W-:-:S02]  /*ee30*/  MOV R128, RZ ;  /* 0x000000ff00807202 */ /* 0x000fc40000000f00 */
[----:B------:R-:W-:Y:S02]  /*ee40*/  MOV R127, 0xffffffff ;  /* 0xffffffff007f7802 */ /* 0x000fe40000000f00 */
[----:B------:R-:W-:Y:S02]  /*ee50*/  MOV R124, 0xee70 ;  /* 0x0000ee70007c7802 */ /* 0x000fe40000000f00 */
[----:B------:R-:W-:Y:S05]  /*ee60*/  CALL.REL.NOINC `($__internal_83_$__cuda_sm70_shflsync_up) ;  /* 0x000017e000007944 */ /* 0x000fea0003c00000 */
[----:B------:R-:W-:Y:S01]  /*ee70*/  ISETP.GE.AND P0, PT, R6, 0x4, PT ;  /* 0x000000040600780c */ /* 0x000fe20003f06270 */
[C---:B0-----:R-:W-:Y:S02]  /*ee80*/  FMUL.FTZ R128, R132.reuse, R135 ;  /* 0x0000008784807220 */ /* 0x041fe40000410000 */
[-C--:B-1----:R-:W-:Y:S02]  /*ee90*/  FMUL.FTZ R124, R135, R127.reuse ;  /* 0x0000007f877c7220 */ /* 0x082fe40000410000 */
[----:B------:R-:W-:Y:S01]  /*eea0*/  FFMA.FTZ R130, R133, R127, R128 ;  /* 0x0000007f85827223 */ /* 0x000fe20000010080 */
[----:B------:R-:W-:Y:S01]  /*eeb0*/  MOV R127, 0xffffffff ;  /* 0xffffffff007f7802 */ /* 0x000fe20000000f00 */
        /* <DEDUP_REMOVED lines=9> */
[----:B------:R-:W-:Y:S01]  /*ef50*/  MOV R137, R133 ;  /* 0x0000008500897202 */ /* 0x000fe20000000f00 */
[----:B------:R-:W-:Y:S01]  /*ef60*/  HFMA2.MMA R130, -RZ, RZ, 0, 4.76837158203125e-07 ;  /* 0x00000008ff827435 */ /* 0x000fe200000001ff */
[----:B------:R-:W-:-:S02]  /*ef70*/  MOV R128, RZ ;  /* 0x000000ff00807202 */ /* 0x000fc40000000f00 */
[----:B------:R-:W-:Y:S02]  /*ef80*/  MOV R126, R138 ;  /* 0x0000008a007e7202 */ /* 0x000fe40000000f00 */
[----:B------:R-:W-:Y:S02]  /*ef90*/  MOV R129, R139 ;  /* 0x0000008b00817202 */ /* 0x000fe40000000f00 */
[----:B------:R-:W-:Y:S02]  /*efa0*/  MOV R131, R137 ;  /* 0x0000008900837202 */ /* 0x000fe40000000f00 */
[----:B------:R-:W-:Y:S05]  /*efb0*/  CALL.REL.NOINC `($__internal_83_$__cuda_sm70_shflsync_up) ;  /* 0x0000169000007944 */ /* 0x000fea0003c00000 */
[----:B0-----:R-:W-:Y:S01]  /*efc0*/  HFMA2.MMA R130, -RZ, RZ, 0, 4.76837158203125e-07 ;  /* 0x00000008ff827435 */ /* 0x001fe200000001ff */
[----:B-1----:R-:W-:Y:S02]  /*efd0*/  MOV R132, R127 ;  /* 0x0000007f00847202 */ /* 0x002fe40000000f00 */
[----:B------:R-:W-:Y:S02]  /*efe0*/  MOV R131, R135 ;  /* 0x0000008700837202 */ /* 0x000fe40000000f00 */
[----:B------:R-:W-:Y:S02]  /*eff0*/  MOV R128, RZ ;  /* 0x000000ff00807202 */ /* 0x000fe40000000f00 */
[----:B------:R-:W-:-:S02]  /*f000*/  MOV R127, 0xffffffff ;  /* 0xffffffff007f7802 */ /* 0x000fc40000000f00 */
[----:B------:R-:W-:Y:S02]  /*f010*/  MOV R124, 0xf030 ;  /* 0x0000f030007c7802 */ /* 0x000fe40000000f00 */
[----:B------:R-:W-:Y:S05]  /*f020*/  CALL.REL.NOINC `($__internal_83_$__cuda_sm70_shflsync_up) ;  /* 0x0000162000007944 */ /* 0x000fea0003c00000 */
[----:B0-----:R-:W-:Y:S01]  /*f030*/  HFMA2.MMA R130, -RZ, RZ, 0, 4.76837158203125e-07 ;  /* 0x00000008ff827435 */ /* 0x001fe200000001ff */
[----:B-1----:R-:W-:Y:S02]  /*f040*/  MOV R133, R127 ;  /* 0x0000007f00857202 */ /* 0x002fe40000000f00 */
[----:B------:R-:W-:Y:S02]  /*f050*/  MOV R131, R126 ;  /* 0x0000007e00837202 */ /* 0x000fe40000000f00 */
[----:B------:R-:W-:Y:S02]  /*f060*/  MOV R128, RZ ;  /* 0x000000ff00807202 */ /* 0x000fe40000000f00 */
[----:B------:R-:W-:Y:S02]  /*f070*/  MOV R127, 0xffffffff ;  /* 0xffffffff007f7802 */ /* 0x000fe40000000f00 */
[----:B------:R-:W-:Y:S02]  /*f080*/  MOV R124, 0xf0a0 ;  /* 0x0000f0a0007c7802 */ /* 0x000fe40000000f00 */
[----:B------:R-:W-:Y:S05]  /*f090*/  CALL.REL.NOINC `($__internal_83_$__cuda_sm70_shflsync_up) ;  /* 0x000015b000007944 */ /* 0x000fea0003c00000 */
[----:B0-----:R-:W-:Y:S01]  /*f0a0*/  HFMA2.MMA R130, -RZ, RZ, 0, 4.76837158203125e-07 ;  /* 0x00000008ff827435 */ /* 0x001fe200000001ff */
[----:B-1----:R-:W-:-:S02]  /*f0b0*/  MOV R134, R127 ;  /* 0x0000007f00867202 */ /* 0x002fc40000000f00 */
[----:B------:R-:W-:Y:S02]  /*f0c0*/  MOV R131, R129 ;  /* 0x0000008100837202 */ /* 0x000fe40000000f00 */
[----:B------:R-:W-:Y:S02]  /*f0d0*/  MOV R128, RZ ;  /* 0x000000ff00807202 */ /* 0x000fe40000000f00 */
        /* <DEDUP_REMOVED lines=8> */
[----:B------:R-:W-:-:S02]  /*f160*/  FFMA.FTZ R125, R134, R137, -R124 ;  /* 0x00000089867d7223 */ /* 0x000fc4000001087c */
[CC--:B------:R-:W-:Y:S02]  /*f170*/  FMUL.FTZ R128, R132.reuse, R135.reuse ;  /* 0x0000008784807220 */ /* 0x0c0fe40000410000 */
[C---:B------:R-:W-:Y:S02]  /*f180*/  FMUL.FTZ R124, R133.reuse, R135 ;  /* 0x00000087857c7220 */ /* 0x040fe40000410000 */
[-C--:B------:R-:W-:Y:S02]  /*f190*/  FFMA.FTZ R128, R133, R137.reuse, R128 ;  /* 0x0000008985807223 */ /* 0x080fe40000010080 */
[----:B------:R-:W-:Y:S01]  /*f1a0*/  @P0 FFMA.FTZ R137, R132, R137, -R124 ;  /* 0x0000008984890223 */ /* 0x000fe2000001087c */
[----:B------:R-:W-:Y:S01]  /*f1b0*/  MOV R124, 0xf240 ;  /* 0x0000f240007c7802 */ /* 0x000fe20000000f00 */
[----:B------:R-:W-:Y:S01]  /*f1c0*/  @P0 FADD.FTZ R126, R126, R125 ;  /* 0x0000007d7e7e0221 */ /* 0x000fe20000010000 */
[----:B------:R-:W-:Y:S01]  /*f1d0*/  FSEL R135, R135, R128, !P0 ;  /* 0x0000008087877208 */ /* 0x000fe20004000000 */
[----:B------:R-:W-:Y:S01]  /*f1e0*/  @P0 FADD.FTZ R129, R129, R130 ;  /* 0x0000008281810221 */ /* 0x000fe20000010000 */
[----:B------:R-:W-:Y:S01]  /*f1f0*/  HFMA2.MMA R130, -RZ, RZ, 0, 9.5367431640625e-07 ;  /* 0x00000010ff827435 */ /* 0x000fe200000001ff */
[----:B------:R-:W-:-:S02]  /*f200*/  MOV R128, RZ ;  /* 0x000000ff00807202 */ /* 0x000fc40000000f00 */
[----:B------:R-:W-:Y:S02]  /*f210*/  MOV R131, R137 ;  /* 0x0000008900837202 */ /* 0x000fe40000000f00 */
[----:B------:R-:W-:Y:S02]  /*f220*/  MOV R133, R126 ;  /* 0x0000007e00857202 */ /* 0x000fe40000000f00 */
[----:B------:R-:W-:Y:S05]  /*f230*/  CALL.REL.NOINC `($__internal_83_$__cuda_sm70_shflsync_up) ;  /* 0x0000141000007944 */ /* 0x000fea0003c00000 */
[----:B0-----:R-:W-:Y:S01]  /*f240*/  HFMA2.MMA R130, -RZ, RZ, 0, 9.5367431640625e-07 ;  /* 0x00000010ff827435 */ /* 0x001fe200000001ff */
[----:B-1----:R-:W-:Y:S02]  /*f250*/  MOV R134, R127 ;  /* 0x0000007f00867202 */ /* 0x002fe40000000f00 */
[----:B------:R-:W-:Y:S02]  /*f260*/  MOV R131, R135 ;  /* 0x0000008700837202 */ /* 0x000fe40000000f00 */
[----:B------:R-:W-:Y:S02]  /*f270*/  MOV R128, RZ ;  /* 0x000000ff00807202 */ /* 0x000fe40000000f00 */
[----:B------:R-:W-:Y:S02]  /*f280*/  MOV R127, 0xffffffff ;  /* 0xffffffff007f7802 */ /* 0x000fe40000000f00 */
[----:B------:R-:W-:-:S02]  /*f290*/  MOV R124, 0xf2b0 ;  /* 0x0000f2b0007c7802 */ /* 0x000fc40000000f00 */
[----:B------:R-:W-:Y:S05]  /*f2a0*/  CALL.REL.NOINC `($__internal_83_$__cuda_sm70_shflsync_up) ;  /* 0x000013a000007944 */ /* 0x000fea0003c00000 */
[----:B0-----:R-:W-:Y:S01]  /*f2b0*/  HFMA2.MMA R130, -RZ, RZ, 0, 9.5367431640625e-07 ;  /* 0x00000010ff827435 */ /* 0x001fe200000001ff */
[----:B-1----:R-:W-:-:S02]  /*f2c0*/  MOV R132, R127 ;  /* 0x0000007f00847202 */ /* 0x002fc40000000f00 */
[----:B------:R-:W-:Y:S02]  /*f2d0*/  MOV R131, R126 ;  /* 0x0000007e00837202 */ /* 0x000fe40000000f00 */
[----:B------:R-:W-:Y:S02]  /*f2e0*/  MOV R128, RZ ;  /* 0x000000ff00807202 */ /* 0x000fe40000000f00 */
[----:B------:R-:W-:Y:S02]  /*f2f0*/  MOV R127, 0xffffffff ;  /* 0xffffffff007f7802 */ /* 0x000fe40000000f00 */
[----:B------:R-:W-:Y:S02]  /*f300*/  MOV R124, 0xf320 ;  /* 0x0000f320007c7802 */ /* 0x000fe40000000f00 */
[----:B------:R-:W-:Y:S05]  /*f310*/  CALL.REL.NOINC `($__internal_83_$__cuda_sm70_shflsync_up) ;  /* 0x0000133000007944 */ /* 0x000fea0003c00000 */
[----:B0-----:R-:W-:Y:S01]  /*f320*/  HFMA2.MMA R130, -RZ, RZ, 0, 9.5367431640625e-07 ;  /* 0x00000010ff827435 */ /* 0x001fe200000001ff */
[----:B-1----:R-:W-:Y:S02]  /*f330*/  MOV R136, R127 ;  /* 0x0000007f00887202 */ /* 0x002fe40000000f00 */
[----:B------:R-:W-:Y:S02]  /*f340*/  MOV R131, R129 ;  /* 0x0000008100837202 */ /* 0x000fe40000000f00 */
[----:B------:R-:W-:-:S02]  /*f350*/  MOV R128, RZ ;  /* 0x000000ff00807202 */ /* 0x000fc40000000f00 */
[----:B------:R-:W-:Y:S02]  /*f360*/  MOV R127, 0xffffffff ;  /* 0xffffffff007f7802 */ /* 0x000fe40000000f00 */
[----:B------:R-:W-:Y:S02]  /*f370*/  MOV R124, 0xf390 ;  /* 0x0000f390007c7802 */ /* 0x000fe40000000f00 */
[----:B------:R-:W-:Y:S05]  /*f380*/  CALL.REL.NOINC `($__internal_83_$__cuda_sm70_shflsync_up) ;  /* 0x000012c000007944 */ /* 0x000fea0003c00000 */
[----:B01----:R-:W-:Y:S05]  /*f390*/  BRA `(.L_x_3482) ;  /* 0xffff7e1000007947 */ /* 0x003fea000383ffff */
.L_x_3383:
[----:B------:R-:W-:Y:S01]  /*f3a0*/  HFMA2.MMA R130, -RZ, RZ, 0, 5.9604644775390625e-08 ;  /* 0x00000001ff827435 */ /* 0x000fe200000001ff */
[----:B------:R-:W-:Y:S02]  /*f3b0*/  MOV R131, R137 ;  /* 0x0000008900837202 */ /* 0x000fe40000000f00 */
[----:B0-----:R-:W-:Y:S02]  /*f3c0*/  MOV R128, RZ ;  /* 0x000000ff00807202 */ /* 0x001fe40000000f00 */
[----:B------:R-:W-:Y:S02]  /*f3d0*/  MOV R127, 0xffffffff ;  /* 0xffffffff007f7802 */ /* 0x000fe40000000f00 */
[----:B------:R-:W-:Y:S02]  /*f3e0*/  MOV R124, 0xf400 ;  /* 0x0000f400007c7802 */ /* 0x000fe40000000f00 */
[----:B-1----:R-:W-:Y:S05]  /*f3f0*/  CALL.REL.NOINC `($__internal_83_$__cuda_sm70_shflsync_up) ;  /* 0x0000125000007944 */ /* 0x002fea0003c00000 */
[----:B0-----:R-:W-:Y:S01]  /*f400*/  HFMA2.MMA R130, -RZ, RZ, 0, 5.9604644775390625e-08 ;  /* 0x00000001ff827435 */ /* 0x001fe200000001ff */
[----:B-1----:R-:W-:-:S02]  /*f410*/  MOV R132, R127 ;  /* 0x0000007f00847202 */ /* 0x002fc40000000f00 */
[----:B------:R-:W-:Y:S02]  /*f420*/  MOV R131, R135 ;  /* 0x0000008700837202 */ /* 0x000fe40000000f00 */
[----:B------:R-:W-:Y:S02]  /*f430*/  MOV R128, RZ ;  /* 0x000000ff00807202 */ /* 0x000fe40000000f00 */
[----:B------:R-:W-:Y:S02]  /*f440*/  MOV R127, 0xffffffff ;  /* 0xffffffff007f7802 */ /* 0x000fe40000000f00 */
[----:B------:R-:W-:Y:S02]  /*f450*/  MOV R124, 0xf470 ;  /* 0x0000f470007c7802 */ /* 0x000fe40000000f00 */
[----:B------:R-:W-:Y:S05]  /*f460*/  CALL.REL.NOINC `($__internal_83_$__cuda_sm70_shflsync_up) ;  /* 0x000011e000007944 */ /* 0x000fea0003c00000 */
[----:B0-----:R-:W-:Y:S01]  /*f470*/  HFMA2.MMA R130, -RZ, RZ, 0, 5.9604644775390625e-08 ;  /* 0x00000001ff827435 */ /* 0x001fe200000001ff */
[----:B-1----:R-:W-:Y:S02]  /*f480*/  MOV R135, R127 ;  /* 0x0000007f00877202 */ /* 0x002fe40000000f00 */
[----:B------:R-:W-:Y:S02]  /*f490*/  MOV R131, R133 ;  /* 0x0000008500837202 */ /* 0x000fe40000000f00 */
[----:B------:R-:W-:-:S02]  /*f4a0*/  MOV R128, RZ ;  /* 0x000000ff00807202 */ /* 0x000fc40000000f00 */
[----:B------:R-:W-:Y:S02]  /*f4b0*/  MOV R127, 0xffffffff ;  /* 0xffffffff007f7802 */ /* 0x000fe40000000f00 */
[----:B------:R-:W-:Y:S02]  /*f4c0*/  MOV R124, 0xf4e0 ;  /* 0x0000f4e0007c7802 */ /* 0x000fe40000000f00 */
[----:B------:R-:W-:Y:S05]  /*f4d0*/  CALL.REL.NOINC `($__internal_83_$__cuda_sm70_shflsync_up) ;  /* 0x0000117000007944 */ /* 0x000fea0003c00000 */
[----:B0-----:R-:W-:Y:S01]  /*f4e0*/  HFMA2.MMA R130, -RZ, RZ, 0, 5.9604644775390625e-08 ;  /* 0x00000001ff827435 */ /* 0x001fe200000001ff */
[----:B-1----:R-:W-:Y:S02]  /*f4f0*/  MOV R133, R127 ;  /* 0x0000007f00857202 */ /* 0x002fe40000000f00 */
[----:B------:R-:W-:Y:S02]  /*f500*/  MOV R131, R129 ;  /* 0x0000008100837202 */ /* 0x000fe40000000f00 */
[----:B------:R-:W-:Y:S02]  /*f510*/  MOV R128, RZ ;  /* 0x000000ff00807202 */ /* 0x000fe40000000f00 */
[----:B------:R-:W-:Y:S02]  /*f520*/  MOV R127, 0xffffffff ;  /* 0xffffffff007f7802 */ /* 0x000fe40000000f00 */
[----:B------:R-:W-:-:S02]  /*f530*/  MOV R124, 0xf550 ;  /* 0x0000f550007c7802 */ /* 0x000fc40000000f00 */
[----:B------:R-:W-:Y:S05]  /*f540*/  CALL.REL.NOINC `($__internal_83_$__cuda_sm70_shflsync_up) ;  /* 0x0000110000007944 */ /* 0x000fea0003c00000 */
[----:B-1----:R-:W-:Y:S01]  /*f550*/  MOV R129, R127 ;  /* 0x0000007f00817202 */ /* 0x002fe20000000f00 */
[----:B------:R-:W-:Y:S01]  /*f560*/  HFMA2.MMA R127, -RZ, RZ, 0, 0 ;  /* 0x00000000ff7f7435 */ /* 0x000fe200000001ff */
[----:B0-----:R-:W-:-:S02]  /*f570*/  MOV R128, R120 ;  /* 0x0000007800807202 */ /* 0x001fc40000000f00 */
[----:B------:R-:W-:Y:S02]  /*f580*/  MOV R125, 0x1f ;  /* 0x0000001f007d7802 */ /* 0x000fe40000000f00 */
[----:B------:R-:W-:Y:S02]  /*f590*/  MOV R124, 0xffffffff ;  /* 0xffffffff007c7802 */ /* 0x000fe40000000f00 */
[----:B------:R-:W-:Y:S02]  /*f5a0*/  MOV R126, 0xf5c0 ;  /* 0x0000f5c0007e7802 */ /* 0x000fe40000000f00 */
[----:B------:R-:W-:Y:S05]  /*f5b0*/  CALL.REL.NOINC `($__internal_82_$__cuda_sm70_shflsync_idx_p) ;  /* 0x0000104000007944 */ /* 0x000fea0003c00000 */
[----:B0-----:R-:W-:Y:S01]  /*f5c0*/  HFMA2.MMA R127, -RZ, RZ, 0, 0 ;  /* 0x00000000ff7f7435 */ /* 0x001fe200000001ff */
[----:B-1----:R-:W-:Y:S02]  /*f5d0*/  MOV R136, R125 ;  /* 0x0000007d00887202 */ /* 0x002fe40000000f00 */
[----:B------:R-:W-:Y:S02]  /*f5e0*/  MOV R128, R121 ;  /* 0x0000007900807202 */ /* 0x000fe40000000f00 */
[----:B------:R-:W-:Y:S02]  /*f5f0*/  MOV R125, 0x1f ;  /* 0x0000001f007d7802 */ /* 0x000fe40000000f00 */
[----:B------:R-:W-:-:S02]  /*f600*/  MOV R124, 0xffffffff ;  /* 0xffffffff007c7802 */ /* 0x000fc40000000f00 */
[----:B------:R-:W-:Y:S02]  /*f610*/  MOV R126, 0xf630 ;  /* 0x0000f630007e7802 */ /* 0x000fe40000000f00 */
[----:B------:R-:W-:Y:S05]  /*f620*/  CALL.REL.NOINC `($__internal_82_$__cuda_sm70_shflsync_idx_p) ;  /* 0x00000fd000007944 */ /* 0x000fea0003c00000 */
[----:B0-----:R-:W-:Y:S01]  /*f630*/  HFMA2.MMA R127, -RZ, RZ, 0, 0 ;  /* 0x00000000ff7f7435 */ /* 0x001fe200000001ff */
[----:B-1----:R-:W-:Y:S02]  /*f640*/  MOV R134, R125 ;  /* 0x0000007d00867202 */ /* 0x002fe40000000f00 */
[----:B------:R-:W-:Y:S02]  /*f650*/  MOV R128, R122 ;  /* 0x0000007a00807202 */ /* 0x000fe40000000f00 */
[----:B------:R-:W-:Y:S02]  /*f660*/  MOV R125, 0x1f ;  /* 0x0000001f007d7802 */ /* 0x000fe40000000f00 */
[----:B------:R-:W-:Y:S02]  /*f670*/  MOV R124, 0xffffffff ;  /* 0xffffffff007c7802 */ /* 0x000fe40000000f00 */
[----:B------:R-:W-:Y:S02]  /*f680*/  MOV R126, 0xf6a0 ;  /* 0x0000f6a0007e7802 */ /* 0x000fe40000000f00 */
[----:B------:R-:W-:Y:S05]  /*f690*/  CALL.REL.NOINC `($__internal_82_$__cuda_sm70_shflsync_idx_p) ;  /* 0x00000f6000007944 */ /* 0x000fea0003c00000 */
[----:B0-----:R-:W-:Y:S01]  /*f6a0*/  HFMA2.MMA R127, -RZ, RZ, 0, 0 ;  /* 0x00000000ff7f7435 */ /* 0x001fe200000001ff */
[----:B-1----:R-:W-:-:S02]  /*f6b0*/  MOV R138, R125 ;  /* 0x0000007d008a7202 */ /* 0x002fc40000000f00 */
[----:B------:R-:W-:Y:S02]  /*f6c0*/  MOV R128, R123 ;  /* 0x0000007b00807202 */ /* 0x000fe40000000f00 */
[----:B------:R-:W-:Y:S02]  /*f6d0*/  MOV R125, 0x1f ;  /* 0x0000001f007d7802 */ /* 0x000fe40000000f00 */
[----:B------:R-:W-:Y:S02]  /*f6e0*/  MOV R124, 0xffffffff ;  /* 0xffffffff007c7802 */ /* 0x000fe40000000f00 */
[----:B------:R-:W-:Y:S02]  /*f6f0*/  MOV R126, 0xf710 ;  /* 0x0000f710007e7802 */ /* 0x000fe40000000f00 */
[----:B------:R-:W-:Y:S05]  /*f700*/  CALL.REL.NOINC `($__internal_82_$__cuda_sm70_shflsync_idx_p) ;  /* 0x00000ef000007944 */ /* 0x000fea0003c00000 */
[----:B-1----:R-:W-:Y:S01]  /*f710*/  MOV R139, R125 ;  /* 0x0000007d008b7202 */ /* 0x002fe20000000f00 */
[----:B0-----:R-:W-:Y:S05]  /*f720*/  BRA `(.L_x_3483) ;  /* 0xffff7d9000007947 */ /* 0x001fea000383ffff */
.L_x_3386:
[----:B------:R-:W-:Y:S01]  /*f730*/  HFMA2.MMA R126, -RZ, RZ, 0, 5.9604644775390625e-08 ;  /* 0x00000001ff7e7435 */ /* 0x000fe200000001ff */
[----:B------:R-:W-:Y:S02]  /*f740*/  MOV R127, 0x1f ;  /* 0x0000001f007f7802 */ /* 0x000fe40000000f00 */
[----:B------:R-:W-:-:S02]  /*f750*/  MOV R140, 0xffffffff ;  /* 0xffffffff008c7802 */ /* 0x000fc40000000f00 */
[----:B------:R-:W-:Y:S02]  /*f760*/  MOV R124, 0xf780 ;  /* 0x0000f780007c7802 */ /* 0x000fe40000000f00 */
[----:B------:R-:W-:Y:S05]  /*f770*/  CALL.REL.NOINC `($__internal_81_$__cuda_sm70_shflsync_down) ;  /* 0x00000e4000007944 */ /* 0x000fea0003c00000 */
[----:B-1----:R-:W-:Y:S01]  /*f780*/  MOV R128, R140 ;  /* 0x0000008c00807202 */ /* 0x002fe20000000f00 */
[----:B0-----:R-:W-:Y:S05]  /*f790*/  BRA `(.L_x_3484) ;  /* 0xffff931000007947 */ /* 0x001fea000383ffff */
.L_x_3387:
[----:B------:R-:W-:Y:S01]  /*f7a0*/  HFMA2.MMA R126, -RZ, RZ, 0, 5.9604644775390625e-08 ;  /* 0x00000001ff7e7435 */ /* 0x000fe200000001ff */
[----:B0-----:R-:W-:Y:S02]  /*f7b0*/  MOV R131, R134 ;  /* 0x0000008600837202 */ /* 0x001fe40000000f00 */
[----:B------:R-:W-:Y:S02]  /*f7c0*/  MOV R127, 0x1f ;  /* 0x0000001f007f7802 */ /* 0x000fe40000000f00 */
[----:B------:R-:W-:Y:S02]  /*f7d0*/  MOV R140, 0xffffffff ;  /* 0xffffffff008c7802 */ /* 0x000fe40000000f00 */
[----:B------:R-:W-:Y:S02]  /*f7e0*/  MOV R124, 0xf800 ;  /* 0x0000f800007c7802 */ /* 0x000fe40000000f00 */
[----:B-1----:R-:W-:Y:S05]  /*f7f0*/  CALL.REL.NOINC `($__internal_81_$__cuda_sm70_shflsync_down) ;  /* 0x00000dc000007944 */ /* 0x002fea0003c00000 */
[----:B0-----:R-:W-:Y:S01]  /*f800*/  HFMA2.MMA R126, -RZ, RZ, 0, 5.9604644775390625e-08 ;  /* 0x00000001ff7e7435 */ /* 0x001fe200000001ff */
[----:B-1----:R-:W-:Y:S02]  /*f810*/  MOV R129, R140 ;  /* 0x0000008c00817202 */ /* 0x002fe40000000f00 */
[----:B------:R-:W-:-:S02]  /*f820*/  MOV R131, R133 ;  /* 0x0000008500837202 */ /* 0x000fc40000000f00 */
[----:B------:R-:W-:Y:S02]  /*f830*/  MOV R127, 0x1f ;  /* 0x0000001f007f7802 */ /* 0x000fe40000000f00 */
[----:B------:R-:W-:Y:S02]  /*f840*/  MOV R140, 0xffffffff ;  /* 0xffffffff008c7802 */ /* 0x000fe40000000f00 */
[----:B------:R-:W-:Y:S02]  /*f850*/  MOV R124, 0xf870 ;  /* 0x0000f870007c7802 */ /* 0x000fe40000000f00 */
[----:B------:R-:W-:Y:S05]  /*f860*/  CALL.REL.NOINC `($__internal_81_$__cuda_sm70_shflsync_down) ;  /* 0x00000d5000007944 */ /* 0x000fea0003c00000 */
[----:B0-----:R-:W-:Y:S01]  /*f870*/  HFMA2.MMA R126, -RZ, RZ, 0, 5.9604644775390625e-08 ;  /* 0x00000001ff7e7435 */ /* 0x001fe200000001ff */
[----:B-1----:R-:W-:Y:S02]  /*f880*/  MOV R130, R140 ;  /* 0x0000008c00827202 */ /* 0x002fe40000000f00 */
[----:B------:R-:W-:Y:S02]  /*f890*/  MOV R131, R132 ;  /* 0x0000008400837202 */ /* 0x000fe40000000f00 */
[----:B------:R-:W-:Y:S02]  /*f8a0*/  MOV R127, 0x1f ;  /* 0x0000001f007f7802 */ /* 0x000fe40000000f00 */
[----:B------:R-:W-:-:S02]  /*f8b0*/  MOV R140, 0xffffffff ;  /* 0xffffffff008c7802 */ /* 0x000fc40000000f00 */
[----:B------:R-:W-:Y:S02]  /*f8c0*/  MOV R124, 0xf8e0 ;  /* 0x0000f8e0007c7802 */ /* 0x000fe40000000f00 */
[----:B------:R-:W-:Y:S05]  /*f8d0*/  CALL.REL.NOINC `($__internal_81_$__cuda_sm70_shflsync_down) ;  /* 0x00000ce000007944 */ /* 0x000fea0003c00000 */
[----:B01----:R-:W-:Y:S05]  /*f8e0*/  BRA `(.L_x_3485) ;  /* 0xffff920000007947 */ /* 0x003fea000383ffff */
.L_x_3390:
[----:B------:R-:W-:Y:S01]  /*f8f0*/  HFMA2.MMA R126, -RZ, RZ, 0, 1.1920928955078125e-07 ;  /* 0x00000002ff7e7435 */ /* 0x000fe200000001ff */
[----:B0-----:R-:W-:Y:S02]  /*f900*/  MOV R131, R135 ;  /* 0x0000008700837202 */ /* 0x001fe40000000f00 */
[----:B------:R-:W-:Y:S02]  /*f910*/  MOV R127, 0x1f ;  /* 0x0000001f007f7802 */ /* 0x000fe40000000f00 */
[----:B------:R-:W-:Y:S02]  /*f920*/  MOV R140, 0xffffffff ;  /* 0xffffffff008c7802 */ /* 0x000fe40000000f00 */
[----:B------:R-:W-:Y:S02]  /*f930*/  MOV R124, 0xf950 ;  /* 0x0000f950007c7802 */ /* 0x000fe40000000f00 */
[----:B-1234-:R-:W-:Y:S05]  /*f940*/  CALL.REL.NOINC `($__internal_81_$__cuda_sm70_shflsync_down) ;  /* 0x00000c7000007944 */ /* 0x01efea0003c00000 */
[----:B0-----:R-:W-:Y:S01]  /*f950*/  HFMA2.MMA R126, -RZ, RZ, 0, 1.1920928955078125e-07 ;  /* 0x00000002ff7e7435 */ /* 0x001fe200000001ff */
[----:B-1----:R-:W-:Y:S02]  /*f960*/  MOV R128, R140 ;  /* 0x0000008c00807202 */ /* 0x002fe40000000f00 */
[----:B------:R-:W-:-:S02]  /*f970*/  MOV R131, R134 ;  /* 0x0000008600837202 */ /* 0x000fc40000000f00 */
[----:B------:R-:W-:Y:S02]  /*f980*/  MOV R127, 0x1f ;  /* 0x0000001f007f7802 */ /* 0x000fe40000000f00 */
[----:B------:R-:W-:Y:S02]  /*f990*/  MOV R140, 0xffffffff ;  /* 0xffffffff008c7802 */ /* 0x000fe40000000f00 */
[----:B------:R-:W-:Y:S02]  /*f9a0*/  MOV R124, 0xf9c0 ;  /* 0x0000f9c0007c7802 */ /* 0x000fe40000000f00 */
[----:B------:R-:W-:Y:S05]  /*f9b0*/  CALL.REL.NOINC `($__internal_81_$__cuda_sm70_shflsync_down) ;  /* 0x00000c0000007944 */ /* 0x000fea0003c00000 */
[----:B0-----:R-:W-:Y:S01]  /*f9c0*/  HFMA2.MMA R126, -RZ, RZ, 0, 1.1920928955078125e-07 ;  /* 0x00000002ff7e7435 */ /* 0x001fe200000001ff */
[----:B-1----:R-:W-:Y:S02]  /*f9d0*/  MOV R129, R140 ;  /* 0x0000008c00817202 */ /* 0x002fe40000000f00 */
[----:B------:R-:W-:Y:S02]  /*f9e0*/  MOV R131, R133 ;  /* 0x0000008500837202 */ /* 0x000fe40000000f00 */
[----:B------:R-:W-:Y:S02]  /*f9f0*/  MOV R127, 0x1f ;  /* 0x0000001f007f7802 */ /* 0x000fe40000000f00 */
[----:B------:R-:W-:-:S02]  /*fa00*/  MOV R140, 0xffffffff ;  /* 0xffffffff008c7802 */ /* 0x000fc40000000f00 */
[----:B------:R-:W-:Y:S02]  /*fa10*/  MOV R124, 0xfa30 ;  /* 0x0000fa30007c7802 */ /* 0x000fe40000000f00 */
[----:B------:R-:W-:Y:S05]  /*fa20*/  CALL.REL.NOINC `($__internal_81_$__cuda_sm70_shflsync_down) ;  /* 0x00000b9000007944 */ /* 0x000fea0003c00000 */
[----:B0-----:R-:W-:Y:S01]  /*fa30*/  HFMA2.MMA R126, -RZ, RZ, 0, 1.1920928955078125e-07 ;  /* 0x00000002ff7e7435 */ /* 0x001fe200000001ff */
[----:B-1----:R-:W-:Y:S02]  /*fa40*/  MOV R130, R140 ;  /* 0x0000008c00827202 */ /* 0x002fe40000000f00 */
[----:B------:R-:W-:Y:S02]  /*fa50*/  MOV R131, R132 ;  /* 0x0000008400837202 */ /* 0x000fe40000000f00 */
[----:B------:R-:W-:Y:S02]  /*fa60*/  MOV R127, 0x1f ;  /* 0x0000001f007f7802 */ /* 0x000fe40000000f00 */
[----:B------:R-:W-:Y:S02]  /*fa70*/  MOV R140, 0xffffffff ;  /* 0xffffffff008c7802 */ /* 0x000fe40000000f00 */
[----:B------:R-:W-:Y:S02]  /*fa80*/  MOV R124, 0xfaa0 ;  /* 0x0000faa0007c7802 */ /* 0x000fe40000000f00 */
[----:B------:R-:W-:Y:S05]  /*fa90*/  CALL.REL.NOINC `($__internal_81_$__cuda_sm70_shflsync_down) ;  /* 0x00000b2000007944 */ /* 0x000fea0003c00000 */
[----:B01----:R-:W-:Y:S05]  /*faa0*/  BRA `(.L_x_3486) ;  /* 0xffff919000007947 */ /* 0x003fea000383ffff */
.L_x_3393:
[----:B------:R-:W-:Y:S01]  /*fab0*/  HFMA2.MMA R126, -RZ, RZ, 0, 2.384185791015625e-07 ;  /* 0x00000004ff7e7435 */ /* 0x000fe200000001ff */
[----:B------:R-:W-:-:S02]  /*fac0*/  MOV R131, R135 ;  /* 0x0000008700837202 */ /* 0x000fc40000000f00 */
[----:B------:R-:W-:Y:S02]  /*fad0*/  MOV R127, 0x1f ;  /* 0x0000001f007f7802 */ /* 0x000fe40000000f00 */
[----:B0-----:R-:W-:Y:S02]  /*fae0*/  MOV R140, 0xffffffff ;  /* 0xffffffff008c7802 */ /* 0x001fe40000000f00 */
[----:B------:R-:W-:Y:S02]  /*faf0*/  MOV R124, 0xfb10 ;  /* 0x0000fb10007c7802 */ /* 0x000fe40000000f00 */
[----:B-1234-:R-:W-:Y:S05]  /*fb00*/  CALL.REL.NOINC `($__internal_81_$__cuda_sm70_shflsync_down) ;  /* 0x00000ab000007944 */ /* 0x01efea0003c00000 */
[----:B-1----:R-:W-:Y:S01]  /*fb10*/  MOV R128, R140 ;  /* 0x0000008c00807202 */ /* 0x002fe20000000f00 */
[----:B0-----:R-:W-:Y:S05]  /*fb20*/  BRA `(.L_x_3487) ;  /* 0xffff923000007947 */ /* 0x001fea000383ffff */
.L_x_3394:
[----:B------:R-:W-:Y:S01]  /*fb30*/  HFMA2.MMA R126, -RZ, RZ, 0, 2.384185791015625e-07 ;  /* 0x00000004ff7e7435 */ /* 0x000fe200000001ff */
[----:B------:R-:W-:Y:S02]  /*fb40*/  MOV R131, R134 ;  /* 0x0000008600837202 */ /* 0x000fe40000000f00 */
[----:B------:R-:W-:Y:S02]  /*fb50*/  MOV R127, 0x1f ;  /* 0x0000001f007f7802 */ /* 0x000fe40000000f00 */
[----:B0-----:R-:W-:-:S02]  /*fb60*/  MOV R140, 0xffffffff ;  /* 0xffffffff008c7802 */ /* 0x001fc40000000f00 */
[----:B------:R-:W-:Y:S02]  /*fb70*/  MOV R124, 0xfb90 ;  /* 0x0000fb90007c7802 */ /* 0x000fe40000000f00 */
[----:B-1234-:R-:W-:Y:S05]  /*fb80*/  CALL.REL.NOINC `($__internal_81_$__cuda_sm70_shflsync_down) ;  /* 0x00000a3000007944 */ /* 0x01efea0003c00000 */
[----:B0-----:R-:W-:Y:S01]  /*fb90*/  HFMA2.MMA R126, -RZ, RZ, 0, 2.384185791015625e-07 ;  /* 0x00000004ff7e7435 */ /* 0x001fe200000001ff */
[----:B-1----:R-:W-:Y:S02]  /*fba0*/  MOV R129, R140 ;  /* 0x0000008c00817202 */ /* 0x002fe40000000f00 */
[----:B------:R-:W-:Y:S02]  /*fbb0*/  MOV R131, R133 ;  /* 0x0000008500837202 */ /* 0x000fe40000000f00 */
[----:B------:R-:W-:Y:S02]  /*fbc0*/  MOV R127, 0x1f ;  /* 0x0000001f007f7802 */ /* 0x000fe40000000f00 */
[----:B------:R-:W-:Y:S02]  /*fbd0*/  MOV R140, 0xffffffff ;  /* 0xffffffff008c7802 */ /* 0x000fe40000000f00 */
[----:B------:R-:W-:Y:S02]  /*fbe0*/  MOV R124, 0xfc00 ;  /* 0x0000fc00007c7802 */ /* 0x000fe40000000f00 */
[----:B------:R-:W-:Y:S05]  /*fbf0*/  CALL.REL.NOINC `($__internal_81_$__cuda_sm70_shflsync_down) ;  /* 0x000009c000007944 */ /* 0x000fea0003c00000 */
[----:B0-----:R-:W-:Y:S01]  /*fc00*/  HFMA2.MMA R126, -RZ, RZ, 0, 2.384185791015625e-07 ;  /* 0x00000004ff7e7435 */ /* 0x001fe200000001ff */
[----:B-1----:R-:W-:-:S02]  /*fc10*/  MOV R130, R140 ;  /* 0x0000008c00827202 */ /* 0x002fc40000000f00 */
[----:B------:R-:W-:Y:S02]  /*fc20*/  MOV R131, R132 ;  /* 0x0000008400837202 */ /* 0x000fe40000000f00 */
[----:B------:R-:W-:Y:S02]  /*fc30*/  MOV R127, 0x1f ;  /* 0x0000001f007f7802 */ /* 0x000fe40000000f00 */
[----:B------:R-:W-:Y:S02]  /*fc40*/  MOV R140, 0xffffffff ;  /* 0xffffffff008c7802 */ /* 0x000fe40000000f00 */
[----:B------:R-:W-:Y:S02]  /*fc50*/  MOV R124, 0xfc70 ;  /* 0x0000fc70007c7802 */ /* 0x000fe40000000f00 */
[----:B------:R-:W-:Y:S05]  /*fc60*/  CALL.REL.NOINC `($__internal_81_$__cuda_sm70_shflsync_down) ;  /* 0x0000095000007944 */ /* 0x000fea0003c00000 */
[----:B01----:R-:W-:Y:S05]  /*fc70*/  BRA `(.L_x_3488) ;  /* 0xffff912000007947 */ /* 0x003fea000383ffff */
.L_x_3397:
[----:B------:R-:W-:Y:S01]  /*fc80*/  HFMA2.MMA R126, -RZ, RZ, 0, 4.76837158203125e-07 ;  /* 0x00000008ff7e7435 */ /* 0x000fe200000001ff */
[----:B------:R-:W-:Y:S02]  /*fc90*/  MOV R131, R135 ;  /* 0x0000008700837202 */ /* 0x000fe40000000f00 */
[----:B------:R-:W-:Y:S02]  /*fca0*/  MOV R127, 0x1f ;  /* 0x0000001f007f7802 */ /* 0x000fe40000000f00 */
[----:B0-----:R-:W-:-:S02]  /*fcb0*/  MOV R140, 0xffffffff ;  /* 0xffffffff008c7802 */ /* 0x001fc40000000f00 */
[----:B------:R-:W-:Y:S02]  /*fcc0*/  MOV R124, 0xfce0 ;  /* 0x0000fce0007c7802 */ /* 0x000fe40000000f00 */
[----:B-1234-:R-:W-:Y:S05]  /*fcd0*/  CALL.REL.NOINC `($__internal_81_$__cuda_sm70_shflsync_down) ;  /* 0x000008e000007944 */ /* 0x01efea0003c00000 */
[----:B0-----:R-:W-:Y:S01]  /*fce0*/  HFMA2.MMA R126, -RZ, RZ, 0, 4.76837158203125e-07 ;  /* 0x00000008ff7e7435 */ /* 0x001fe200000001ff */
[----:B-1----:R-:W-:Y:S02]  /*fcf0*/  MOV R128, R140 ;  /* 0x0000008c00807202 */ /* 0x002fe40000000f00 */
[----:B------:R-:W-:Y:S02]  /*fd00*/  MOV R131, R134 ;  /* 0x0000008600837202 */ /* 0x000fe40000000f00 */
[----:B------:R-:W-:Y:S02]  /*fd10*/  MOV R127, 0x1f ;  /* 0x0000001f007f7802 */ /* 0x000fe40000000f00 */
[----:B------:R-:W-:Y:S02]  /*fd20*/  MOV R140, 0xffffffff ;  /* 0xffffffff008c7802 */ /* 0x000fe40000000f00 */
[----:B------:R-:W-:Y:S02]  /*fd30*/  MOV R124, 0xfd50 ;  /* 0x0000fd50007c7802 */ /* 0x000fe40000000f00 */
[----:B------:R-:W-:Y:S05]  /*fd40*/  CALL.REL.NOINC `($__internal_81_$__cuda_sm70_shflsync_down) ;  /* 0x0000087000007944 */ /* 0x000fea0003c00000 */
[----:B0-----:R-:W-:Y:S01]  /*fd50*/  HFMA2.MMA R126, -RZ, RZ, 0, 4.76837158203125e-07 ;  /* 0x00000008ff7e7435 */ /* 0x001fe200000001ff */
[----:B-1----:R-:W-:-:S02]  /*fd60*/  MOV R129, R140 ;  /* 0x0000008c00817202 */ /* 0x002fc40000000f00 */
[----:B------:R-:W-:Y:S02]  /*fd70*/  MOV R131, R133 ;  /* 0x0000008500837202 */ /* 0x000fe40000000f00 */
[----:B------:R-:W-:Y:S02]  /*fd80*/  MOV R127, 0x1f ;  /* 0x0000001f007f7802 */ /* 0x000fe40000000f00 */
[----:B------:R-:W-:Y:S02]  /*fd90*/  MOV R140, 0xffffffff ;  /* 0xffffffff008c7802 */ /* 0x000fe40000000f00 */
[----:B------:R-:W-:Y:S02]  /*fda0*/  MOV R124, 0xfdc0 ;  /* 0x0000fdc0007c7802 */ /* 0x000fe40000000f00 */
[----:B------:R-:W-:Y:S05]  /*fdb0*/  CALL.REL.NOINC `($__internal_81_$__cuda_sm70_shflsync_down) ;  /* 0x0000080000007944 */ /* 0x000fea0003c00000 */
[----:B0-----:R-:W-:Y:S01]  /*fdc0*/  HFMA2.MMA R126, -RZ, RZ, 0, 4.76837158203125e-07 ;  /* 0x00000008ff7e7435 */ /* 0x001fe200000001ff */
[----:B-1----:R-:W-:Y:S02]  /*fdd0*/  MOV R130, R140 ;  /* 0x0000008c00827202 */ /* 0x002fe40000000f00 */
[----:B------:R-:W-:Y:S02]  /*fde0*/  MOV R131, R132 ;  /* 0x0000008400837202 */ /* 0x000fe40000000f00 */
[----:B------:R-:W-:-:S02]  /*fdf0*/  MOV R127, 0x1f ;  /* 0x0000001f007f7802 */ /* 0x000fc40000000f00 */
[----:B------:R-:W-:Y:S02]  /*fe00*/  MOV R140, 0xffffffff ;  /* 0xffffffff008c7802 */ /* 0x000fe40000000f00 */
[----:B------:R-:W-:Y:S02]  /*fe10*/  MOV R124, 0xfe30 ;  /* 0x0000fe30007c7802 */ /* 0x000fe40000000f00 */
[----:B------:R-:W-:Y:S05]  /*fe20*/  CALL.REL.NOINC `($__internal_81_$__cuda_sm70_shflsync_down) ;  /* 0x0000079000007944 */ /* 0x000fea0003c00000 */
[----:B01----:R-:W-:Y:S05]  /*fe30*/  BRA `(.L_x_3489) ;  /* 0xffff90b000007947 */ /* 0x003fea000383ffff */
.L_x_3400:
[----:B------:R-:W-:Y:S01]  /*fe40*/  HFMA2.MMA R126, -RZ, RZ, 0, 9.5367431640625e-07 ;  /* 0x00000010ff7e7435 */ /* 0x000fe200000001ff */
[----:B------:R-:W-:Y:S02]  /*fe50*/  MOV R131, R135 ;  /* 0x0000008700837202 */ /* 0x000fe40000000f00 */
[----:B------:R-:W-:Y:S02]  /*fe60*/  MOV R127, 0x1f ;  /* 0x0000001f007f7802 */ /* 0x000fe40000000f00 */
[----:B0-----:R-:W-:Y:S02]  /*fe70*/  MOV R140, 0xffffffff ;  /* 0xffffffff008c7802 */ /* 0x001fe40000000f00 */
[----:B------:R-:W-:Y:S02]  /*fe80*/  MOV R124, 0xfea0 ;  /* 0x0000fea0007c7802 */ /* 0x000fe40000000f00 */
[----:B-1234-:R-:W-:Y:S05]  /*fe90*/  CALL.REL.NOINC `($__internal_81_$__cuda_sm70_shflsync_down) ;  /* 0x0000072000007944 */ /* 0x01efea0003c00000 */
[----:B-1----:R-:W-:Y:S01]  /*fea0*/  MOV R128, R140 ;  /* 0x0000008c00807202 */ /* 0x002fe20000000f00 */
[----:B0-----:R-:W-:Y:S05]  /*feb0*/  BRA `(.L_x_3490) ;  /* 0xffff915000007947 */ /* 0x001fea000383ffff */
.L_x_3401:
[----:B------:R-:W-:Y:S01]  /*fec0*/  HFMA2.MMA R126, -RZ, RZ, 0, 9.5367431640625e-07 ;  /* 0x00000010ff7e7435 */ /* 0x000fe200000001ff */
[----:B------:R-:W-:-:S02]  /*fed0*/  MOV R131, R134 ;  /* 0x0000008600837202 */ /* 0x000fc40000000f00 */
[----:B------:R-:W-:Y:S02]  /*fee0*/  MOV R127, 0x1f ;  /* 0x0000001f007f7802 */ /* 0x000fe40000000f00 */
[----:B0-----:R-:W-:Y:S02]  /*fef0*/  MOV R140, 0xffffffff ;  /* 0xffffffff008c7802 */ /* 0x001fe40000000f00 */
[----:B------:R-:W-:Y:S02]  /*ff00*/  MOV R124, 0xff20 ;  /* 0x0000ff20007c7802 */ /* 0x000fe40000000f00 */
[----:B-1234-:R-:W-:Y:S05]  /*ff10*/  CALL.REL.NOINC `($__internal_81_$__cuda_sm70_shflsync_down) ;  /* 0x000006a000007944 */ /* 0x01efea0003c00000 */
[----:B0-----:R-:W-:Y:S01]  /*ff20*/  HFMA2.MMA R126, -RZ, RZ, 0, 9.5367431640625e-07 ;  /* 0x00000010ff7e7435 */ /* 0x001fe200000001ff */
[----:B-1----:R-:W-:Y:S02]  /*ff30*/  MOV R129, R140 ;  /* 0x0000008c00817202 */ /* 0x002fe40000000f00 */
[----:B------:R-:W-:Y:S02]  /*ff40*/  MOV R131, R133 ;  /* 0x0000008500837202 */ /* 0x000fe40000000f00 */
[----:B------:R-:W-:Y:S02]  /*ff50*/  MOV R127, 0x1f ;  /* 0x0000001f007f7802 */ /* 0x000fe40000000f00 */
[----:B------:R-:W-:-:S02]  /*ff60*/  MOV R140, 0xffffffff ;  /* 0xffffffff008c7802 */ /* 0x000fc40000000f00 */
[----:B------:R-:W-:Y:S02]  /*ff70*/  MOV R124, 0xff90 ;  /* 0x0000ff90007c7802 */ /* 0x000fe40000000f00 */
[----:B------:R-:W-:Y:S05]  /*ff80*/  CALL.REL.NOINC `($__internal_81_$__cuda_sm70_shflsync_down) ;  /* 0x0000063000007944 */ /* 0x000fea0003c00000 */
[----:B0-----:R-:W-:Y:S01]  /*ff90*/  HFMA2.MMA R126, -RZ, RZ, 0, 9.5367431640625e-07 ;  /* 0x00000010ff7e7435 */ /* 0x001fe200000001ff */
[----:B-1----:R-:W-:Y:S02]  /*ffa0*/  MOV R130, R140 ;  /* 0x0000008c00827202 */ /* 0x002fe40000000f00 */
[----:B------:R-:W-:Y:S02]  /*ffb0*/  MOV R131, R132 ;  /* 0x0000008400837202 */ /* 0x000fe40000000f00 */
[----:B------:R-:W-:Y:S02]  /*ffc0*/  MOV R127, 0x1f ;  /* 0x0000001f007f7802 */ /* 0x000fe40000000f00 */
[----:B------:R-:W-:Y:S02]  /*ffd0*/  MOV R140, 0xffffffff ;  /* 0xffffffff008c7802 */ /* 0x000fe40000000f00 */
[----:B------:R-:W-:Y:S02]  /*ffe0*/  MOV R124, 0x10000 ;  /* 0x00010000007c7802 */ /* 0x000fe40000000f00 */
[----:B------:R-:W-:Y:S05]  /*fff0*/  CALL.REL.NOINC `($__internal_81_$__cuda_sm70_shflsync_down) ;  /* 0x000005c000007944 */ /* 0x000fea0003c00000 */
[----:B01----:R-:W-:Y:S05]  /*10000*/  BRA `(.L_x_3491) ;  /* 0xffff904000007947 */ /* 0x003fea000383ffff */
.L_x_3404:
[----:B------:R-:W-:Y:S01]  /*10010*/  HFMA2.MMA R127, -RZ, RZ, 0, 0 ;  /* 0x00000000ff7f7435 */ /* 0x000fe200000001ff */
[----:B-1----:R-:W-:-:S02]  /*10020*/  MOV R128, R135 ;  /* 0x0000008700807202 */ /* 0x002fc40000000f00 */
[----:B------:R-:W-:Y:S02]  /*10030*/  MOV R125, 0x1f ;  /* 0x0000001f007d7802 */ /* 0x000fe40000000f00 */
[----:B------:R-:W-:Y:S02]  /*10040*/  MOV R124, 0xffffffff ;  /* 0xffffffff007c7802 */ /* 0x000fe40000000f00 */
[----:B------:R-:W-:Y:S02]  /*10050*/  MOV R126, 0x10070 ;  /* 0x00010070007e7802 */ /* 0x000fe40000000f00 */
[----:B0-234-:R-:W-:Y:S05]  /*10060*/  CALL.REL.NOINC `($__internal_82_$__cuda_sm70_shflsync_idx_p) ;  /* 0x0000059000007944 */ /* 0x01dfea0003c00000 */
        /* <DEDUP_REMOVED lines=21> */
[----:B------:R-:W-:Y:S01]  /*101c0*/  HFMA2.MMA R126, -RZ, RZ, 0, 5.9604644775390625e-08 ;  /* 0x00000001ff7e7435 */ /* 0x000fe200000001ff */
[----:B-1----:R-:W-:Y:S02]  /*101d0*/  MOV R248, R125 ;  /* 0x0000007d00f87202 */ /* 0x002fe40000000f00 */
[----:B------:R-:W-:Y:S02]  /*101e0*/  MOV R131, R135 ;  /* 0x0000008700837202 */ /* 0x000fe40000000f00 */
[----:B0-----:R-:W-:-:S02]  /*101f0*/  MOV R127, 0x1f ;  /* 0x0000001f007f7802 */ /* 0x001fc40000000f00 */
[----:B------:R-:W-:Y:S02]  /*10200*/  MOV R140, 0xffffffff ;  /* 0xffffffff008c7802 */ /* 0x000fe40000000f00 */
[----:B------:R-:W-:Y:S02]  /*10210*/  MOV R124, 0x10230 ;  /* 0x00010230007c7802 */ /* 0x000fe40000000f00 */
[----:B------:R-:W-:Y:S05]  /*10220*/  CALL.REL.NOINC `($__internal_81_$__cuda_sm70_shflsync_down) ;  /* 0x0000039000007944 */ /* 0x000fea0003c00000 */
[----:B0-----:R-:W-:Y:S01]  /*10230*/  HFMA2.MMA R126, -RZ, RZ, 0, 5.9604644775390625e-08 ;  /* 0x00000001ff7e7435 */ /* 0x001fe200000001ff */
[----:B-1----:R-:W-:Y:S02]  /*10240*/  MOV R141, R140 ;  /* 0x0000008c008d7202 */ /* 0x002fe40000000f00 */
[----:B------:R-:W-:Y:S02]  /*10250*/  MOV R131, R134 ;  /* 0x0000008600837202 */ /* 0x000fe40000000f00 */
[----:B------:R-:W-:Y:S02]  /*10260*/  MOV R127, 0x1f ;  /* 0x0000001f007f7802 */ /* 0x000fe40000000f00 */
[----:B------:R-:W-:Y:S02]  /*10270*/  MOV R140, 0xffffffff ;  /* 0xffffffff008c7802 */ /* 0x000fe40000000f00 */
[----:B------:R-:W-:-:S02]  /*10280*/  MOV R124, 0x102a0 ;  /* 0x000102a0007c7802 */ /* 0x000fc40000000f00 */
[----:B------:R-:W-:Y:S05]  /*10290*/  CALL.REL.NOINC `($__internal_81_$__cuda_sm70_shflsync_down) ;  /* 0x0000032000007944 */ /* 0x000fea0003c00000 */
[----:B0-----:R-:W-:Y:S01]  /*102a0*/  HFMA2.MMA R126, -RZ, RZ, 0, 5.9604644775390625e-08 ;  /* 0x00000001ff7e7435 */ /* 0x001fe200000001ff */
[----:B-1----:R-:W-:-:S02]  /*102b0*/  MOV R142, R140 ;  /* 0x0000008c008e7202 */ /* 0x002fc40000000f00 */
[----:B------:R-:W-:Y:S02]  /*102c0*/  MOV R131, R133 ;  /* 0x0000008500837202 */ /* 0x000fe40000000f00 */
[----:B------:R-:W-:Y:S02]  /*102d0*/  MOV R127, 0x1f ;  /* 0x0000001f007f7802 */ /* 0x000fe40000000f00 */
[----:B------:R-:W-:Y:S02]  /*102e0*/  MOV R140, 0xffffffff ;  /* 0xffffffff008c7802 */ /* 0x000fe40000000f00 */
[----:B------:R-:W-:Y:S02]  /*102f0*/  MOV R124, 0x10310 ;  /* 0x00010310007c7802 */ /* 0x000fe40000000f00 */
[----:B------:R-:W-:Y:S05]  /*10300*/  CALL.REL.NOINC `($__internal_81_$__cuda_sm70_shflsync_down) ;  /* 0x000002b000007944 */ /* 0x000fea0003c00000 */
[----:B0-----:R-:W-:Y:S01]  /*10310*/  HFMA2.MMA R126, -RZ, RZ, 0, 5.9604644775390625e-08 ;  /* 0x00000001ff7e7435 */ /* 0x001fe200000001ff */
[----:B-1----:R-:W-:Y:S02]  /*10320*/  MOV R129, R140 ;  /* 0x0000008c00817202 */ /* 0x002fe40000000f00 */
[----:B------:R-:W-:Y:S02]  /*10330*/  MOV R131, R132 ;  /* 0x0000008400837202 */ /* 0x000fe40000000f00 */
[----:B------:R-:W-:-:S02]  /*10340*/  MOV R127, 0x1f ;  /* 0x0000001f007f7802 */ /* 0x000fc40000000f00 */
[----:B------:R-:W-:Y:S02]  /*10350*/  MOV R140, 0xffffffff ;  /* 0xffffffff008c7802 */ /* 0x000fe40000000f00 */
[----:B------:R-:W-:Y:S02]  /*10360*/  MOV R124, 0x10380 ;  /* 0x00010380007c7802 */ /* 0x000fe40000000f00 */
[----:B------:R-:W-:Y:S05]  /*10370*/  CALL.REL.NOINC `($__internal_81_$__cuda_sm70_shflsync_down) ;  /* 0x0000024000007944 */ /* 0x000fea0003c00000 */
        /* <DEDUP_REMOVED lines=12> */
[----:B-1----:R-:W-:Y:S05]  /*10440*/  CALL.REL.NOINC `($__internal_82_$__cuda_sm70_shflsync_idx_p) ;  /* 0x000001b000007944 */ /* 0x002fea0003c00000 */
        /* <DEDUP_REMOVED lines=14> */
[----:B0-----:R-:W-:Y:S01]  /*10530*/  HFMA2.MMA R127, -RZ, RZ, 0, 0 ;  /* 0x00000000ff7f7435 */ /* 0x001fe200000001ff */
[----:B-1----:R-:W-:Y:S02]  /*10540*/  MOV R138, R125 ;  /* 0x0000007d008a7202 */ /* 0x002fe40000000f00 */
[----:B------:R-:W-:Y:S02]  /*10550*/  MOV R128, R123 ;  /* 0x0000007b00807202 */ /* 0x000fe40000000f00 */
[----:B------:R-:W-:-:S02]  /*10560*/  MOV R125, 0x1f ;  /* 0x0000001f007d7802 */ /* 0x000fc40000000f00 */
[----:B------:R-:W-:Y:S02]  /*10570*/  MOV R124, 0xffffffff ;  /* 0xffffffff007c7802 */ /* 0x000fe40000000f00 */
[----:B------:R-:W-:Y:S02]  /*10580*/  MOV R126, 0x105a0 ;  /* 0x000105a0007e7802 */ /* 0x000fe40000000f00 */
[----:B------:R-:W-:Y:S05]  /*10590*/  CALL.REL.NOINC `($__internal_82_$__cuda_sm70_shflsync_idx_p) ;  /* 0x0000006000007944 */ /* 0x000fea0003c00000 */
[----:B-1----:R-:W-:Y:S01]  /*105a0*/  MOV R139, R125 ;  /* 0x0000007d008b7202 */ /* 0x002fe20000000f00 */
[----:B0-----:R-:W-:Y:S05]  /*105b0*/  BRA `(.L_x_3492) ;  /* 0xffff8cb000007947 */ /* 0x001fea000383ffff */
        .weak           $__internal_81_$__cuda_sm70_shflsync_down
        .type           $__internal_81_$__cuda_sm70_shflsync_down,@function
        .size           $__internal_81_$__cuda_sm70_shflsync_down,($__internal_82_$__cuda_sm70_shflsync_idx_p - $__internal_81_$__cuda_sm70_shflsync_down)
$__internal_81_$__cuda_sm70_shflsync_down:
[----:B------:R-:W-:Y:S01]  /*105c0*/  HFMA2.MMA R125, -RZ, RZ, 0, 0 ;  /* 0x00000000ff7d7435 */ /* 0x000fe200000001ff */
[----:B------:R-:W-:Y:S04]  /*105d0*/  WARPSYNC R140 ;  /* 0x0000008c00007348 */ /* 0x000fe80003800000 */
[----:B------:R0:W1:Y:S01]  /*105e0*/  SHFL.DOWN PT, R140, R131, R126, R127 ;  /* 0x0800007e838c7389 */ /* 0x00006200000e007f */
[----:B------:R-:W-:Y:S05]  /*105f0*/  RET.REL.NODEC R124 `(_Z25selective_scan_bwd_kernelI32Selective_Scan_bwd_kernel_traitsILi128ELi16ELb1ELb1ELb0ELb1ELb1EfN3c107complexIfEEEEv12SSMParamsBwd) ;  /* 0xfffefa007c007950 */ /* 0x000fea0003c3ffff */
        .weak           $__internal_82_$__cuda_sm70_shflsync_idx_p
        .type           $__internal_82_$__cuda_sm70_shflsync_idx_p,@function
        .size           $__internal_82_$__cuda_sm70_shflsync_idx_p,($__internal_83_$__cuda_sm70_shflsync_up - $__internal_82_$__cuda_sm70_shflsync_idx_p)
$__internal_82_$__cuda_sm70_shflsync_idx_p:
[----:B------:R-:W-:Y:S01]  /*10600*/  HFMA2.MMA R131, -RZ, RZ, 0, 0 ;  /* 0x00000000ff837435 */ /* 0x000fe200000001ff */
[----:B------:R-:W-:Y:S01]  /*10610*/  MOV R130, R126 ;  /* 0x0000007e00827202 */ /* 0x000fe20000000f00 */
[----:B------:R-:W-:Y:S04]  /*10620*/  WARPSYNC R124 ;  /* 0x0000007c00007348 */ /* 0x000fe80003800000 */
[----:B------:R0:W1:Y:S01]  /*10630*/  SHFL.IDX PT, R125, R128, R127, R125 ;  /* 0x0000007f807d7389 */ /* 0x00006200000e007d */
[----:B------:R-:W-:Y:S05]  /*10640*/  RET.REL.NODEC R130 `(_Z25selective_scan_bwd_kernelI32Selective_Scan_bwd_kernel_traitsILi128ELi16ELb1ELb1ELb0ELb1ELb1EfN3c107complexIfEEEEv12SSMParamsBwd) ;  /* 0xfffef9b082007950 */ /* 0x000fea0003c3ffff */
        .weak           $__internal_83_$__cuda_sm70_shflsync_up
        .type           $__internal_83_$__cuda_sm70_shflsync_up,@function
        .size           $__internal_83_$__cuda_sm70_shflsync_up,(.L_x_14518 - $__internal_83_$__cuda_sm70_shflsync_up)
$__internal_83_$__cuda_sm70_shflsync_up:
[----:B------:R-:W-:Y:S01]  /*10650*/  MOV R125, 0x0 ;  /* 0x00000000007d7802 */ /* 0x000fe20000000f00 */
[----:B------:R-:W-:Y:S04]  /*10660*/  WARPSYNC R127 ;  /* 0x0000007f00007348 */ /* 0x000fe80003800000 */
[----:B------:R0:W1:Y:S01]  /*10670*/  SHFL.UP PT, R127, R131, R130, R128 ;  /* 0x04000082837f7389 */ /* 0x00006200000e0080 */
[----:B------:R-:W-:Y:S05]  /*10680*/  RET.REL.NODEC R124 `(_Z25selective_scan_bwd_kernelI32Selective_Scan_bwd_kernel_traitsILi128ELi16ELb1ELb1ELb0ELb1ELb1EfN3c107complexIfEEEEv12SSMParamsBwd) ;  /* 0xfffef9707c007950 */ /* 0x000fea0003c3ffff */
.L_x_3493:
        /* <DEDUP_REMOVED lines=15> */
.L_x_14518:


//--------------------- .text._Z25selective_scan_bwd_kernelI32Selective_Scan_bwd_kernel_traitsILi128ELi16ELb1ELb1ELb1ELb0ELb0EfN3c107complexIfEEEEv12SSMParamsBwd --------------------------
	.section	.text._Z25selective_scan_bwd_kernelI32Selective_Scan_bwd_kernel_traitsILi128ELi16ELb1ELb1ELb1ELb0ELb0EfN3c107complexIfEEEEv12SSMParamsBwd,"ax",@progbits
	.sectioninfo	@"SHI_REGISTERS=254"
	.align	128
        .global         _Z25selective_scan_bwd_kernelI32Selective_Scan_bwd_kernel_traitsILi128ELi16ELb1ELb1ELb1ELb0ELb0EfN3c107complexIfEEEEv12SSMParamsBwd
        .type           _Z25selective_scan_bwd_kernelI32Selective_Scan_bwd_kernel_traitsILi128ELi16ELb1ELb1ELb1ELb0ELb0EfN3c107complexIfEEEEv12SSMParamsBwd,@function
        .size           _Z25selective_scan_bwd_kernelI32Selective_Scan_bwd_kernel_traitsILi128ELi16ELb1ELb1ELb1ELb0ELb0EfN3c107complexIfEEEEv12SSMParamsBwd,(.L_x_14521 - _Z25selective_scan_bwd_kernelI32Selective_Scan_bwd_kernel_traitsILi128ELi16ELb1ELb1ELb1ELb0ELb0EfN3c107complexIfEEEEv12SSMParamsBwd)
        .other          _Z25selective_scan_bwd_kernelI32Selective_Scan_bwd_kernel_traitsILi128ELi16ELb1ELb1ELb1ELb0ELb0EfN3c107complexIfEEEEv12SSMParamsBwd,@"STO_CUDA_ENTRY STV_DEFAULT"
_Z25selective_scan_bwd_kernelI32Selective_Scan_bwd_kernel_traitsILi128ELi16ELb1ELb1ELb1ELb0ELb0EfN3c107complexIfEEEEv12SSMParamsBwd:
.text._Z25selective_scan_bwd_kernelI32Selective_Scan_bwd_kernel_traitsILi128ELi16ELb1ELb1ELb1ELb0ELb0EfN3c107complexIfEEEEv12SSMParamsBwd:
        /* <DEDUP_REMOVED lines=31> */
[----:B------:R-:W-:Y:S01]  /*01f0*/  UISETP.NE.U32.AND UP0, UPT, URZ, UR4, UPT ;  /* 0x000000043f00728c */ /* 0x000fe2000bf05070 */
[----:B------:R-:W-:Y:S01]  /*0200*/  HFMA2.MMA R187, -RZ, RZ, 0, 0 ;  /* 0x00000000ffbb7435 */ /* 0x000fe200000001ff */
[----:B-1----:R-:W-:Y:S01]  /*0210*/  USHF.R.S32.HI UR13, URZ, 0x1f, UR12 ;  /* 0x0000001f3f0d7899 */ /* 0x002fe2000801140c */
[----:B------:R-:W-:Y:S01]  /*0220*/  MOV R185, RZ ;  /* 0x000000ff00b97202 */ /* 0x000fe20000000f00 */
[----:B------:R-:W-:Y:S02]  /*0230*/  UISETP.NE.AND.EX UP0, UPT, URZ, UR5, UPT, UP0 ;  /* 0x000000053f00728c */ /* 0x000fe4000bf05300 */
[----:B------:R-:W-:-:S02]  /*0240*/  UIMAD UR5, UR13, UR24, URZ ;  /* 0x000000180d0572a4 */ /* 0x000fc4000f8e023f */
[----:B------:R-:W-:Y:S02]  /*0250*/  UISETP.NE.U32.AND UP1, UPT, URZ, UR28, UPT ;  /* 0x0000001c3f00728c */ /* 0x000fe4000bf25070 */
[----:B------:R-:W-:Y:S02]  /*0260*/  UIMAD UR25, UR12, UR25, UR5 ;  /* 0x000000190c1972a4 */ /* 0x000fe4000f8e0205 */
[----:B------:R-:W-:Y:S01]  /*0270*/  UISETP.NE.AND.EX UP1, UPT, URZ, UR29, UPT, UP1 ;  /* 0x0000001d3f00728c */ /* 0x000fe2000bf25310 */
[----:B0-----:R-:W0:Y:S01]  /*0280*/  MUFU.RCP R0, R0 ;  /* 0x0000000000007308 */ /* 0x001e220000001000 */
[----:B------:R-:W-:Y:S02]  /*0290*/  UISETP.NE.U32.AND UP2, UPT, URZ, UR34, UPT ;  /* 0x000000223f00728c */ /* 0x000fe4000bf45070 */
[----:B------:R-:W-:Y:S02]  /*02a0*/  ULDC.64 UR6, c[0x0][0x1d0] ;  /* 0x0000740000067ab9 */ /* 0x000fe40000000a00 */
[----:B------:R-:W-:-:S02]  /*02b0*/  UIMAD.WIDE.U32 UR20, UR12, UR24, URZ ;  /* 0x000000180c1472a5 */ /* 0x000fc4000f8e003f */
[----:B------:R-:W-:Y:S02]  /*02c0*/  UISETP.NE.AND.EX UP2, UPT, URZ, UR35, UPT, UP2 ;  /* 0x000000233f00728c */ /* 0x000fe4000bf45320 */
[----:B------:R-:W-:Y:S02]  /*02d0*/  UIMAD UR4, UR13, UR6, URZ ;  /* 0x000000060d0472a4 */ /* 0x000fe4000f8e023f */
[----:B------:R-:W-:Y:S02]  /*02e0*/  UIMAD.WIDE.U32 UR22, UR12, UR6, URZ ;  /* 0x000000060c1672a5 */ /* 0x000fe4000f8e003f */
[----:B------:R-:W-:Y:S02]  /*02f0*/  UIMAD UR4, UR12, UR7, UR4 ;  /* 0x000000070c0472a4 */ /* 0x000fe4000f8e0204 */
[----:B------:R-:W-:Y:S01]  /*0300*/  UMOV UR30, URZ ;  /* 0x0000003f001e7c82 */ /* 0x000fe20008000000 */
[----:B0-----:R-:W-:Y:S01]  /*0310*/  IADD3 R0, R0, 0xffffffe, RZ ;  /* 0x0ffffffe00007810 */ /* 0x001fe20007ffe0ff */
[----:B------:R-:W-:-:S02]  /*0320*/  ULDC.64 UR6, c[0x0][0x278] ;  /* 0x00009e0000067ab9 */ /* 0x000fc40000000a00 */
[----:B------:R-:W-:Y:S02]  /*0330*/  UIMAD UR19, UR13, UR16, URZ ;  /* 0x000000100d1372a4 */ /* 0x000fe4000f8e023f */
[----:B------:R-:W-:Y:S01]  /*0340*/  @UP1 ULEA UR30, UP3, UR10, UR28, 0x2 ;  /* 0x0000001c0a1e1291 */ /* 0x000fe2000f86103f */
[----:B------:R-:W0:Y:S01]  /*0350*/  F2I.FTZ.U32.TRUNC.NTZ R0, R0 ;  /* 0x0000000000007305 */ /* 0x000e22000021f000 */
[----:B------:R-:W-:Y:S02]  /*0360*/  UIMAD UR18, UR13, UR6, URZ ;  /* 0x000000060d1272a4 */ /* 0x000fe4000f8e023f */
[----:B------:R-:W-:Y:S02]  /*0370*/  UMOV UR31, URZ ;  /* 0x0000003f001f7c82 */ /* 0x000fe40008000000 */
[----:B------:R-:W-:Y:S02]  /*0380*/  UIMAD.WIDE.U32 UR8, UR12, UR16, URZ ;  /* 0x000000100c0872a5 */ /* 0x000fe4000f8e003f */
[----:B------:R-:W-:-:S02]  /*0390*/  UIMAD UR19, UR12, UR17, UR19 ;  /* 0x000000110c1372a4 */ /* 0x000fc4000f8e0213 */
[----:B------:R-:W-:Y:S02]  /*03a0*/  @UP1 ULEA.HI.X UR31, UR10, UR29, UR11, 0x2, UP3 ;  /* 0x0000001d0a1f1291 */ /* 0x000fe400098f140b */
[----:B------:R-:W-:Y:S02]  /*03b0*/  UMOV UR32, URZ ;  /* 0x0000003f00207c82 */ /* 0x000fe40008000000 */
[----:B------:R-:W-:Y:S02]  /*03c0*/  ULDC.64 UR16, c[0x0][0x1b0] ;  /* 0x00006c0000107ab9 */ /* 0x000fe40000000a00 */
[----:B------:R-:W-:Y:S01]  /*03d0*/  @UP2 ULEA UR32, UP1, UR10, UR34, 0x2 ;  /* 0x000000220a202291 */ /* 0x000fe2000f82103f */
[----:B0-----:R0:W1:Y:S01]  /*03e0*/  R2UR UR5, R0 ;  /* 0x00000000000573c2 */ /* 0x00106200000e0000 */
[----:B------:R-:W-:Y:S02]  /*03f0*/  UIMAD.WIDE.U32 UR14, UR12, UR6, URZ ;  /* 0x000000060c0e72a5 */ /* 0x000fe4000f8e003f */
[----:B------:R-:W-:-:S02]  /*0400*/  UIMAD UR18, UR12, UR7, UR18 ;  /* 0x000000070c1272a4 */ /* 0x000fc4000f8e0212 */
[----:B------:R-:W-:Y:S02]  /*0410*/  UIMAD.WIDE.U32 UR6, UR12, UR16, URZ ;  /* 0x000000100c0672a5 */ /* 0x000fe4000f8e003f */
[----:B------:R-:W-:Y:S01]  /*0420*/  UIMAD UR16, UR13, UR16, URZ ;  /* 0x000000100d1072a4 */ /* 0x000fe2000f8e023f */
[----:B0-----:R-:W-:Y:S01]  /*0430*/  IABS R0, UR10 ;  /* 0x0000000a00007c13 */ /* 0x001fe20008000000 */
[----:B------:R-:W-:Y:S02]  /*0440*/  ULDC.64 UR28, c[0x0][0x1d8] ;  /* 0x00007600001c7ab9 */ /* 0x000fe40000000a00 */
[----:B------:R-:W-:Y:S01]  /*0450*/  UIADD3 UR23, UR23, UR4, URZ ;  /* 0x0000000417177290 */ /* 0x000fe2000fffe03f */
[----:B------:R-:W0:Y:S01]  /*0460*/  R2UR UR24, R0 ;  /* 0x00000000001873c2 */ /* 0x000e2200000e0000 */
[----:B------:R-:W-:Y:S02]  /*0470*/  UIMAD UR16, UR12, UR17, UR16 ;  /* 0x000000110c1072a4 */ /* 0x000fe4000f8e0210 */
[----:B------:R-:W-:-:S02]  /*0480*/  UMOV UR33, URZ ;  /* 0x0000003f00217c82 */ /* 0x000fc40008000000 */
[----:B------:R-:W-:Y:S02]  /*0490*/  UMOV UR4, URZ ;  /* 0x0000003f00047c82 */ /* 0x000fe40008000000 */
[----:B------:R-:W-:Y:S02]  /*04a0*/  @UP2 ULEA.HI.X UR33, UR10, UR35, UR11, 0x2, UP1 ;  /* 0x000000230a212291 */ /* 0x000fe400088f140b */
[----:B------:R-:W-:Y:S02]  /*04b0*/  UIMAD UR17, UR11, UR28, URZ ;  /* 0x0000001c0b1172a4 */ /* 0x000fe4000f8e023f */
[----:B------:R-:W-:Y:S02]  /*04c0*/  UIADD3 UR21, UR21, UR25, URZ ;  /* 0x0000001915157290 */ /* 0x000fe4000fffe03f */
[----:B-1----:R-:W-:Y:S02]  /*04d0*/  UIADD3 UR34, URZ, -UR5, URZ ;  /* 0x800000053f227290 */ /* 0x002fe4000fffe03f */
[----:B------:R-:W-:-:S02]  /*04e0*/  UIMAD UR17, UR10, UR29, UR17 ;  /* 0x0000001d0a1172a4 */ /* 0x000fc4000f8e0211 */
[----:B------:R-:W-:Y:S02]  /*04f0*/  UIMAD UR34, UR34, UR36, URZ ;  /* 0x00000024222272a4 */ /* 0x000fe4000f8e023f */
[----:B------:R-:W-:Y:S02]  /*0500*/  UIADD3 UR15, UR15, UR18, URZ ;  /* 0x000000120f0f7290 */ /* 0x000fe4000fffe03f */
[----:B------:R-:W-:Y:S02]  /*0510*/  UIMAD.WIDE.U32 UR34, UR5, UR34, UR4 ;  /* 0x00000022052272a5 */ /* 0x000fe4000f8e0004 */
[----:B------:R-:W-:Y:S02]  /*0520*/  UIMAD.WIDE.U32 UR4, UR10, UR28, UR22 ;  /* 0x0000001c0a0472a5 */ /* 0x000fe4000f8e0016 */
[----:B0-----:R-:W-:Y:S02]  /*0530*/  UIMAD.WIDE.U32 UR28, UR35, UR24, URZ ;  /* 0x00000018231c72a5 */ /* 0x001fe4000f8e003f */
[----:B------:R-:W-:-:S02]  /*0540*/  ULDC.64 UR22, c[0x0][0x1e8] ;  /* 0x00007a0000167ab9 */ /* 0x000fc40000000a00 */
[----:B------:R-:W-:Y:S02]  /*0550*/  UIADD3 UR28, -UR29, URZ, URZ ;  /* 0x0000003f1d1c7290 */ /* 0x000fe4000fffe13f */
[----:B------:R-:W-:Y:S02]  /*0560*/  UIMAD UR25, UR11, UR22, URZ ;  /* 0x000000160b1972a4 */ /* 0x000fe4000f8e023f */
[----:B------:R-:W-:Y:S02]  /*0570*/  UIMAD UR24, UR36, UR28, UR24 ;  /* 0x0000001c241872a4 */ /* 0x000fe4000f8e0218 */
[----:B------:R-:W-:Y:S02]  /*0580*/  UIMAD UR25, UR10, UR23, UR25 ;  /* 0x000000170a1972a4 */ /* 0x000fe4000f8e0219 */
[----:B------:R-:W-:Y:S02]  /*0590*/  UISETP.GT.U32.AND UP1, UPT, UR36, UR24, UPT ;  /* 0x000000182400728c */ /* 0x000fe4000bf24070 */
[----:B------:R-:W-:-:S02]  /*05a0*/  UIMAD.WIDE.U32 UR20, UR10, UR22, UR20 ;  /* 0x000000160a1472a5 */ /* 0x000fc4000f8e0014 */
[----:B------:R-:W-:Y:S02]  /*05b0*/  ULDC UR34, c[0x0][0x174] ;  /* 0x00005d0000227ab9 */ /* 0x000fe40000000800 */
[----:B------:R-:W-:Y:S02]  /*05c0*/  ULDC.64 UR22, c[0x0][0x280] ;  /* 0x0000a00000167ab9 */ /* 0x000fe40000000a00 */
[----:B------:R-:W-:Y:S02]  /*05d0*/  UIMAD UR18, UR11, UR22, URZ ;  /* 0x000000160b1272a4 */ /* 0x000fe4000f8e023f */
[----:B------:R-:W-:Y:S02]  /*05e0*/  ULEA UR28, UR34, 0xfffff800, 0xb ;  /* 0xfffff800221c7891 */ /* 0x000fe4000f8e583f */
[----:B------:R-:W-:Y:S02]  /*05f0*/  @!UP1 UIADD3 UR24, UR24, -UR36, URZ ;  /* 0x8000002418189290 */ /* 0x000fe4000fffe03f */
[----:B------:R-:W-:-:S02]  /*0600*/  UIMAD UR37, UR10, UR23, UR18 ;  /* 0x000000170a2572a4 */ /* 0x000fc4000f8e0212 */
[----:B------:R-:W-:Y:S02]  /*0610*/  USHF.R.S32.HI UR35, URZ, 0x1f, UR28 ;  /* 0x0000001f3f237899 */ /* 0x000fe4000801141c */
[----:B------:R-:W-:Y:S02]  /*0620*/  UIADD3 UR18, UP2, UR28, UR4, URZ ;  /* 0x000000041c127290 */ /* 0x000fe4000ff5e03f */
[----:B------:R-:W-:Y:S02]  /*0630*/  UISETP.GE.U32.AND UP3, UPT, UR24, UR36, UPT ;  /* 0x000000241800728c */ /* 0x000fe4000bf66070 */
[----:B------:R-:W-:Y:S02]  /*0640*/  UIMAD.WIDE.U32 UR22, UR10, UR22, UR14 ;  /* 0x000000160a1672a5 */ /* 0x000fe4000f8e000e */
[----:B------:R-:W-:Y:S02]  /*0650*/  ULDC UR39, c[0x0][0x178] ;  /* 0x00005e0000277ab9 */ /* 0x000fe40000000800 */
[----:B------:R-:W-:-:S02]  /*0660*/  ULDC.64 UR14, c[0x0][0x240] ;  /* 0x00009000000e7ab9 */ /* 0x000fc40000000a00 */
[----:B------:R-:W-:Y:S02]  /*0670*/  UIADD3.X UR4, UR35, UR5, UR17, UP2, !UPT ;  /* 0x0000000523047290 */ /* 0x000fe400097fe411 */
[----:B------:R-:W-:Y:S02]  /*0680*/  ULEA UR17, UP2, UR18, UR14, 0x2 ;  /* 0x0000000e12117291 */ /* 0x000fe4000f84103f */
[----:B------:R-:W-:Y:S02]  /*0690*/  ULOP3.LUT UR38, UR10, UR39, URZ, 0x3c, !UPT ;  /* 0x000000270a267292 */ /* 0x000fe4000f8e3c3f */
[----:B------:R-:W-:Y:S02]  /*06a0*/  @!UP1 UIADD3 UR29, UR29, 0x1, URZ ;  /* 0x000000011d1d9890 */ /* 0x000fe4000fffe03f */
[----:B------:R-:W-:Y:S02]  /*06b0*/  ULEA.HI.X UR18, UR18, UR15, UR4, 0x2, UP2 ;  /* 0x0000000f12127291 */ /* 0x000fe400090f1404 */
[----:B------:R-:W-:-:S02]  /*06c0*/  UISETP.GE.AND UP2, UPT, UR38, URZ, UPT ;  /* 0x0000003f2600728c */ /* 0x000fc4000bf46270 */
[----:B------:R-:W-:Y:S02]  /*06d0*/  UISETP.NE.AND UP1, UPT, URZ, UR39, UPT ;  /* 0x000000273f00728c */ /* 0x000fe4000bf25270 */
[----:B------:R-:W-:Y:S02]  /*06e0*/  @UP3 UIADD3 UR29, UR29, 0x1, URZ ;  /* 0x000000011d1d3890 */ /* 0x000fe4000fffe03f */
[----:B------:R-:W-:Y:S02]  /*06f0*/  UIADD3 UR20, UP4, UR28, UR20, URZ ;  /* 0x000000141c147290 */ /* 0x000fe4000ff9e03f */
[----:B------:R-:W-:Y:S02]  /*0700*/  ULDC.64 UR4, c[0x0][0x248] ;  /* 0x0000920000047ab9 */ /* 0x000fe40000000a00 */
[----:B------:R-:W-:Y:S02]  /*0710*/  UIADD3.X UR25, UR35, UR21, UR25, UP4, !UPT ;  /* 0x0000001523197290 */ /* 0x000fe4000a7fe419 */
[----:B------:R-:W-:-:S02]  /*0720*/  UMOV UR14, UR29 ;  /* 0x0000001d000e7c82 */ /* 0x000fc40008000000 */
[----:B------:R-:W-:Y:S02]  /*0730*/  @!UP2 UIADD3 UR14, -UR14, URZ, URZ ;  /* 0x0000003f0e0ea290 */ /* 0x000fe4000fffe13f */
[----:B------:R-:W-:Y:S02]  /*0740*/  ULEA UR21, UP4, UR20, UR4, 0x2 ;  /* 0x0000000414157291 */ /* 0x000fe4000f88103f */
[----:B------:R-:W-:Y:S02]  /*0750*/  @!UP1 ULOP3.LUT UR14, URZ, UR39, URZ, 0x33, !UPT ;  /* 0x000000273f0e9292 */ /* 0x000fe4000f8e333f */
[----:B------:R-:W-:Y:S02]  /*0760*/  UIADD3 UR22, UP2, UR28, UR22, URZ ;  /* 0x000000161c167290 */ /* 0x000fe4000ff5e03f */
[----:B------:R-:W-:Y:S02]  /*0770*/  ULEA.HI.X UR20, UR20, UR5, UR25, 0x2, UP4 ;  /* 0x0000000514147291 */ /* 0x000fe4000a0f1419 */
[----:B------:R-:W-:-:S02]  /*0780*/  USHF.R.S32.HI UR15, URZ, 0x1f, UR14 ;  /* 0x0000001f3f0f7899 */ /* 0x000fc4000801140e */
[----:B------:R-:W-:Y:S02]  /*0790*/  ULDC.64 UR4, c[0x0][0x308] ;  /* 0x0000c20000047ab9 */ /* 0x000fe40000000a00 */
[----:B------:R-:W-:Y:S02]  /*07a0*/  UIADD3 UR25, UR9, UR19, URZ ;  /* 0x0000001309197290 */ /* 0x000fe4000fffe03f */
[----:B------:R-:W-:Y:S02]  /*07b0*/  ULDC.64 UR28, c[0x0][0x1a8] ;  /* 0x00006a00001c7ab9 */ /* 0x000fe40000000a00 */
[----:B------:R-:W-:Y:S02]  /*07c0*/  UIADD3.X UR23, UR35, UR23, UR37, UP2, !UPT ;  /* 0x0000001723177290 */ /* 0x000fe400097fe425 */
[----:B------:R-:W-:Y:S02]  /*07d0*/  ULEA UR9, UP1, UR22, UR4, 0x2 ;  /* 0x0000000416097291 */ /* 0x000fe4000f82103f */
[----:B------:R-:W-:-:S02]  /*07e0*/  UIMAD UR4, UR15, UR28, URZ ;  /* 0x0000001c0f0472a4 */ /* 0x000fc4000f8e023f */
[----:B------:R-:W-:Y:S02]  /*07f0*/  UMOV UR24, UR8 ;  /* 0x0000000800187c82 */ /* 0x000fe40008000000 */
[----:B------:R-:W-:Y:S02]  /*0800*/  ULEA.HI.X UR22, UR22, UR5, UR23, 0x2, UP1 ;  /* 0x0000000516167291 */ /* 0x000fe400088f1417 */
[----:B------:R-:W-:Y:S02]  /*0810*/  UIMAD.WIDE.U32 UR24, UR14, UR28, UR24 ;  /* 0x0000001c0e1872a5 */ /* 0x000fe4000f8e0018 */
[----:B------:R-:W-:Y:S02]  /*0820*/  ULEA UR8, UR34, 0xfffff000, 0xc ;  /* 0xfffff00022087891 */ /* 0x000fe4000f8e603f */
[----:B------:R-:W-:Y:S02]  /*0830*/  UIMAD UR23, UR14, UR29, UR4 ;  /* 0x0000001d0e1772a4 */ /* 0x000fe4000f8e0204 */
[----:B------:R-:W-:-:S02]  /*0840*/  UIADD3 UR35, UP1, UR8, UR24, URZ ;  /* 0x0000001808237290 */ /* 0x000fc4000ff3e03f */
[----:B------:R-:W-:Y:S02]  /*0850*/  ULDC.64 UR28, c[0x0][0x1c8] ;  /* 0x00007200001c7ab9 */ /* 0x000fe40000000a00 */
[----:B------:R-:W-:Y:S02]  /*0860*/  USHF.R.S32.HI UR19, URZ, 0x1f, UR8 ;  /* 0x0000001f3f137899 */ /* 0x000fe40008011408 */
[----:B------:R-:W-:Y:S02]  /*0870*/  UIADD3 UR24, UR25, UR23, URZ ;  /* 0x0000001719187290 */ /* 0x000fe4000fffe03f */
[----:B------:R-:W-:Y:S02]  /*0880*/  ULDC.64 UR4, c[0x0][0x228] ;  /* 0x00008a0000047ab9 */ /* 0x000fe40000000a00 */
[----:B------:R-:W-:Y:S02]  /*0890*/  UIADD3 UR7, UR7, UR16, URZ ;  /* 0x0000001007077290 */ /* 0x000fe4000fffe03f */
[----:B------:R-:W-:-:S02]  /*08a0*/  UIMAD UR16, UR15, UR28, URZ ;  /* 0x0000001c0f1072a4 */ /* 0x000fc4000f8e023f */
[----:B------:R-:W-:Y:S02]  /*08b0*/  ULEA UR23, UP2, UR35, UR4, 0x2 ;  /* 0x0000000423177291 */ /* 0x000fe4000f84103f */
[----:B------:R-:W-:Y:S02]  /*08c0*/  UIADD3.X UR4, UR19, UR24, URZ, UP1, !UPT ;  /* 0x0000001813047290 */ /* 0x000fe40008ffe43f */
[----:B------:R-:W-:Y:S02]  /*08d0*/  UIMAD.WIDE.U32 UR24, UR14, UR28, UR6 ;  /* 0x0000001c0e1872a5 */ /* 0x000fe4000f8e0006 */
[----:B------:R-:W-:Y:S02]  /*08e0*/  UIMAD UR16, UR14, UR29, UR16 ;  /* 0x0000001d0e1072a4 */ /* 0x000fe4000f8e0210 */
[----:B------:R-:W-:Y:S02]  /*08f0*/  UIADD3 UR8, UP1, UR8, UR24, URZ ;  /* 0x0000001808087290 */ /* 0x000fe4000ff3e03f */
[----:B------:R-:W-:-:S02]  /*0900*/  UIADD3 UR16, UR25, UR16, URZ ;  /* 0x0000001019107290 */ /* 0x000fc4000fffe03f */
[----:B------:R-:W-:Y:S02]  /*0910*/  ULDC.64 UR6, c[0x0][0x230] ;  /* 0x00008c0000067ab9 */ /* 0x000fe40000000a00 */
[----:B------:R-:W-:Y:S02]  /*0920*/  ULEA.HI.X UR35, UR35, UR5, UR4, 0x2, UP2 ;  /* 0x0000000523237291 */ /* 0x000fe400090f1404 */
[----:B------:R-:W-:Y:S02]  /*0930*/  ULDC UR28, c[0x0][0x164] ;  /* 0x00005900001c7ab9 */ /* 0x000fe40000000800 */
[----:B------:R-:W-:Y:S02]  /*0940*/  ULEA UR25, UP2, UR8, UR6, 0x2 ;  /* 0x0000000608197291 */ /* 0x000fe4000f84103f */
[----:B------:R-:W-:Y:S02]  /*0950*/  UIADD3.X UR42, UR19, UR16, URZ, UP1, !UPT ;  /* 0x00000010132a7290 */ /* 0x000fe40008ffe43f */
        /* <DEDUP_REMOVED lines=13> */
[----:B--2---:R0:W1:Y:S01]  /*0a30*/  @P0 R2UR UR4, R2 ;  /* 0x00000000020403c2 */ /* 0x00406200000e0000 */
[----:B------:R-:W-:-:S07]  /*0a40*/  PLOP3.LUT P0, PT, PT, PT, UP1, 0x80, 0x0 ;  /* 0x000000000000781c */ /* 0x000fce0003f0f018 */
[----:B---3--:R0:W2:Y:S06]  /*0a50*/  @P1 R2UR UR5, R4 ;  /* 0x00000000040513c2 */ /* 0x0080ac00000e0000 */
[----:B------:R-:W-:Y:S05]  /*0a60*/  @!P0 BRA `(.L_x_3494) ;  /* 0x0000a22000008947 */ /* 0x000fea0003800000 */
[----:B------:R-:W3:Y:S01]  /*0a70*/  S2R R0, SR_TID.X ;  /* 0x0000000000007919 */ /* 0x000ee20000002100 */
[----:B------:R-:W-:Y:S01]  /*0a80*/  MOV R185, RZ ;  /* 0x000000ff00b97202 */ /* 0x000fe20000000f00 */
[----:B------:R-:W-:Y:S01]  /*0a90*/  UMOV UR19, UR21 ;  /* 0x0000001500137c82 */ /* 0x000fe20008000000 */
[----:B------:R-:W-:Y:S01]  /*0aa0*/  MOV R187, RZ ;  /* 0x000000ff00bb7202 */ /* 0x000fe20000000f00 */
[----:B0-----:R-:W0:Y:S01]  /*0ab0*/  S2R R2, SR_LANEID ;  /* 0x0000000000027919 */ /* 0x001e220000000000 */
[----:B------:R-:W-:-:S02]  /*0ac0*/  ULDC UR16, c[0x0][0x174] ;  /* 0x00005d0000107ab9 */ /* 0x000fc40000000800 */
[----:B------:R-:W-:Y:S02]  /*0ad0*/  UMOV UR21, UR9 ;  /* 0x0000000900157c82 */ /* 0x000fe40008000000 */
[----:B------:R-:W-:Y:S02]  /*0ae0*/  UMOV UR24, UR35 ;  /* 0x0000002300187c82 */ /* 0x000fe40008000000 */
[----:B------:R-:W-:Y:S01]  /*0af0*/  UMOV UR6, URZ ;  /* 0x0000003f00067c82 */ /* 0x000fe20008000000 */
[----:B---3--:R-:W-:-:S04]  /*0b00*/  SHF.R.S32.HI R3, RZ, 0x1f, R0 ;  /* 0x0000001fff037819 */ /* 0x008fc80000011400 */
[----:B------:R-:W-:-:S04]  /*0b10*/  LEA.HI R3, R3, R0, RZ, 0x5 ;  /* 0x0000000003037211 */ /* 0x000fc800078f28ff */
[----:B0-----:R-:W-:Y:S02]  /*0b20*/  SHF.R.S32.HI R183, RZ, 0x5, R3 ;  /* 0x00000005ffb77819 */ /* 0x001fe40000011403 */
.L_x_3598:
        /* <DEDUP_REMOVED lines=55> */
[----:B------:R-:W3:Y:S01]  /*0ea0*/  LDS.128 R168, [R8.X16+0x20] ;  /* 0x0000200008a87984 */ /* 0x000ee2000000cc00 */
[----:B0-----:R-:W-:Y:S02]  /*0eb0*/  FFMA.FTZ R6, R144, R176, R187 ;  /* 0x000000b090067223 */ /* 0x001fe400000100bb */
[----:B-1----:R-:W-:-:S02]  /*0ec0*/  FMUL.FTZ R112, R176, UR4 ;  /* 0x00000004b0707c20 */ /* 0x002fc40008410000 */
[----:B------:R-:W-:Y:S02]  /*0ed0*/  FFMA.FTZ R9, R145, R177, R6 ;  /* 0x000000b191097223 */ /* 0x000fe40000010006 */
[----:B------:R0:W1:Y:S01]  /*0ee0*/  LDS.128 R4, [R8.X16+0x30] ;  /* 0x0000300008047984 */ /* 0x000062000000cc00 */
[----:B------:R-:W-:Y:S02]  /*0ef0*/  FMUL.FTZ R113, R177, UR4 ;  /* 0x00000004b1717c20 */ /* 0x000fe40008410000 */
[----:B------:R-:W-:Y:S02]  /*0f00*/  FFMA.FTZ R10, R146, R178, R9 ;  /* 0x000000b2920a7223 */ /* 0x000fe40000010009 */
[----:B------:R-:W-:Y:S02]  /*0f10*/  FMUL.FTZ R114, R178, UR4 ;  /* 0x00000004b2727c20 */ /* 0x000fe40008410000 */
[----:B------:R-:W-:Y:S02]  /*0f20*/  FFMA.FTZ R9, R147, R179, R10 ;  /* 0x000000b393097223 */ /* 0x000fe4000001000a */
[----:B------:R-:W-:-:S02]  /*0f30*/  FMUL.FTZ R115, R179, UR4 ;  /* 0x00000004b3737c20 */ /* 0x000fc40008410000 */
[----:B--2---:R-:W-:Y:S02]  /*0f40*/  FFMA.FTZ R10, R140, R172, R9 ;  /* 0x000000ac8c0a7223 */ /* 0x004fe40000010009 */
[----:B------:R-:W-:Y:S02]  /*0f50*/  FMUL.FTZ R108, R172, UR4 ;  /* 0x00000004ac6c7c20 */ /* 0x000fe40008410000 */
[----:B------:R-:W-:Y:S02]  /*0f60*/  FFMA.FTZ R3, R141, R173, R10 ;  /* 0x000000ad8d037223 */ /* 0x000fe4000001000a */
[----:B------:R-:W-:Y:S02]  /*0f70*/  FMUL.FTZ R109, R173, UR4 ;  /* 0x00000004ad6d7c20 */ /* 0x000fe40008410000 */
[----:B------:R-:W-:Y:S02]  /*0f80*/  FFMA.FTZ R10, R142, R174, R3 ;  /* 0x000000ae8e0a7223 */ /* 0x000fe40000010003 */
[----:B------:R-:W-:-:S02]  /*0f90*/  FMUL.FTZ R110, R174, UR4 ;  /* 0x00000004ae6e7c20 */ /* 0x000fc40008410000 */
[----:B------:R-:W-:Y:S02]  /*0fa0*/  FFMA.FTZ R3, R143, R175, R10 ;  /* 0x000000af8f037223 */ /* 0x000fe4000001000a */
[----:B------:R-:W-:Y:S02]  /*0fb0*/  FMUL.FTZ R111, R175, UR4 ;  /* 0x00000004af6f7c20 */ /* 0x000fe40008410000 */
[----:B---3--:R-:W-:Y:S02]  /*0fc0*/  FFMA.FTZ R10, R136, R168, R3 ;  /* 0x000000a8880a7223 */ /* 0x008fe40000010003 */
[----:B------:R-:W-:Y:S02]  /*0fd0*/  FMUL.FTZ R104, R168, UR4 ;  /* 0x00000004a8687c20 */ /* 0x000fe40008410000 */
[----:B------:R-:W-:Y:S02]  /*0fe0*/  FFMA.FTZ R3, R137, R169, R10 ;  /* 0x000000a989037223 */ /* 0x000fe4000001000a */
[----:B------:R-:W-:-:S02]  /*0ff0*/  FMUL.FTZ R105, R169, UR4 ;  /* 0x00000004a9697c20 */ /* 0x000fc40008410000 */
[----:B0-----:R-:W-:Y:S02]  /*1000*/  FFMA.FTZ R8, R138, R170, R3 ;  /* 0x000000aa8a087223 */ /* 0x001fe40000010003 */
[----:B------:R-:W-:Y:S02]  /*1010*/  FMUL.FTZ R106, R170, UR4 ;  /* 0x00000004aa6a7c20 */ /* 0x000fe40008410000 */
[----:B------:R-:W-:Y:S02]  /*1020*/  FFMA.FTZ R3, R139, R171, R8 ;  /* 0x000000ab8b037223 */ /* 0x000fe40000010008 */
[----:B------:R-:W-:Y:S02]  /*1030*/  FMUL.FTZ R107, R171, UR4 ;  /* 0x00000004ab6b7c20 */ /* 0x000fe40008410000 */
[----:B-1----:R-:W-:Y:S02]  /*1040*/  FFMA.FTZ R8, R132, R4, R3 ;  /* 0x0000000484087223 */ /* 0x002fe40000010003 */
[----:B------:R-:W-:-:S02]  /*1050*/  FMUL.FTZ R100, R4, UR4 ;  /* 0x0000000404647c20 */ /* 0x000fc40008410000 */
[----:B------:R-:W-:Y:S02]  /*1060*/  FFMA.FTZ R3, R133, R5, R8 ;  /* 0x0000000585037223 */ /* 0x000fe40000010008 */
[----:B------:R-:W-:Y:S02]  /*1070*/  FMUL.FTZ R101, R5, UR4 ;  /* 0x0000000405657c20 */ /* 0x000fe40008410000 */
[----:B------:R-:W-:Y:S02]  /*1080*/  FFMA.FTZ R8, R134, R6, R3 ;  /* 0x0000000686087223 */ /* 0x000fe40000010003 */
[----:B------:R-:W-:Y:S02]  /*1090*/  FMUL.FTZ R102, R6, UR4 ;  /* 0x0000000406667c20 */ /* 0x000fe40008410000 */
[----:B------:R-:W-:Y:S02]  /*10a0*/  FMUL.FTZ R103, R7, UR4 ;  /* 0x0000000407677c20 */ /* 0x000fe40008410000 */
        /* <DEDUP_REMOVED lines=12> */
.L_x_3495:
        /* <DEDUP_REMOVED lines=27> */
.L_x_3597:
[----:B------:R-:W-:Y:S01]  /*1320*/  USHF.R.S32.HI UR43, URZ, 0x1f, UR7 ;  /* 0x0000001f3f2b7899 */ /* 0x000fe20008011407 */
[----:B------:R-:W-:Y:S01]  /*1330*/  SHF.L.U32 R4, R0, 0x2, RZ ;  /* 0x0000000200047819 */ /* 0x000fe200000006ff */
[----:B------:R-:W-:Y:S02]  /*1340*/  ULDC.64 UR34, c[0x0][0x1a0] ;  /* 0x0000680000227ab9 */ /* 0x000fe40000000a00 */
[----:B------:R-:W-:Y:S01]  /*1350*/  UIMAD UR38, UR43, UR34, URZ ;  /* 0x000000222b2672a4 */ /* 0x000fe2000f8e023f */
[----:B------:R-:W-:Y:S01]  /*1360*/  LOP3.LUT R11, R4, 0xffffff80, RZ, 0xc0, !PT ;  /* 0xffffff80040b7812 */ /* 0x000fe200078ec0ff */
[----:B------:R-:W-:-:S02]  /*1370*/  UIMAD.WIDE.U32 UR36, UR7, UR34, URZ ;  /* 0x00000022072472a5 */ /* 0x000fc4000f8e003f */
[----:B------:R-:W-:Y:S01]  /*1380*/  UIMAD UR34, UR7, UR35, UR38 ;  /* 0x00000023072272a4 */ /* 0x000fe2000f8e0226 */
[C---:B------:R-:W-:Y:S01]  /*1390*/  LOP3.LUT R4, R11.reuse, 0x1f, R0, 0xf8, !PT ;  /* 0x0000001f0b047812 */ /* 0x040fe200078ef800 */
[----:B------:R-:W-:Y:S02]  /*13a0*/  ULEA UR35, UP0, UR36, UR23, 0x2 ;  /* 0x0000001724237291 */ /* 0x000fe4000f80103f */
[----:B------:R-:W-:Y:S01]  /*13b0*/  UIADD3 UR34, UR37, UR34, URZ ;  /* 0x0000002225227290 */ /* 0x000fe2000fffe03f */
[----:B------:R-:W-:-:S03]  /*13c0*/  IADD3 R11, R11, R4, RZ ;  /* 0x000000040b0b7210 */ /* 0x000fc60007ffe0ff */
[----:B------:R-:W-:Y:S01]  /*13d0*/  ULEA.HI.X UR36, UR36, UR24, UR34, 0x2, UP0 ;  /* 0x0000001824247291 */ /* 0x000fe200080f1422 */
[----:B------:R-:W-:Y:S02]  /*13e0*/  MOV R8, UR35 ;  /* 0x0000002300087c02 */ /* 0x000fe40008000f00 */
[----:B------:R-:W-:-:S03]  /*13f0*/  ULDC.64 UR34, c[0x0][0x180] ;  /* 0x0000600000227ab9 */ /* 0x000fc60000000a00 */
[----:B------:R-:W-:-:S05]  /*1400*/  MOV R9, UR36 ;  /* 0x0000002400097c02 */ /* 0x000fca0008000f00 */
[----:B------:R-:W-:-:S05]  /*1410*/  IMAD.WIDE R8, R11, 0x10, R8 ;  /* 0x000000100b087825 */ /* 0x000fca00078e0208 */
[----:B------:R0:W2:Y:S04]  /*1420*/  LDG.E.128 R12, [R8.64] ;  /* 0x0000001a080c7981 */ /* 0x0000a8000c1e1d00 */
[----:B------:R0:W3:Y:S04]  /*1430*/  LDG.E.128 R16, [R8.64+0x200] ;  /* 0x0002001a08107981 */ /* 0x0000e8000c1e1d00 */
[----:B------:R0:W4:Y:S04]  /*1440*/  LDG.E.128 R20, [R8.64+0x400] ;  /* 0x0004001a08147981 */ /* 0x000128000c1e1d00 */
[----:B------:R0:W4:Y:S04]  /*1450*/  LDG.E.128 R4, [R8.64+0x600] ;  /* 0x0006001a08047981 */ /* 0x000128000c1e1d00 */
[----:B------:R0:W4:Y:S04]  /*1460*/  LDG.E.128 R28, [R8.64+0x800] ;  /* 0x0008001a081c7981 */ /* 0x000128000c1e1d00 */
[----:B------:R0:W4:Y:S04]  /*1470*/  LDG.E.128 R32, [R8.64+0xa00] ;  /* 0x000a001a08207981 */ /* 0x000128000c1e1d00 */
[----:B------:R0:W4:Y:S04]  /*1480*/  LDG.E.128 R40, [R8.64+0xc00] ;  /* 0x000c001a08287981 */ /* 0x000128000c1e1d00 */
[----:B------:R0:W4:Y:S01]  /*1490*/  LDG.E.128 R44, [R8.64+0xe00] ;  /* 0x000e001a082c7981 */ /* 0x000122000c1e1d00 */
        /* <DEDUP_REMOVED lines=15> */
[----:B------:R-:W4:Y:S01]  /*1590*/  LDG.E.64 R36, [R36.64] ;  /* 0x0000001a24247981 */ /* 0x000f22000c1e1b00 */
[----:B------:R-:W-:Y:S01]  /*15a0*/  SHF.L.U32 R53, R0, 0x3, RZ ;  /* 0x0000000300357819 */ /* 0x000fe200000006ff */
[----:B------:R-:W-:Y:S02]  /*15b0*/  UIMAD UR38, UR43, UR34, URZ ;  /* 0x000000222b2672a4 */ /* 0x000fe4000f8e023f */
[----:B------:R-:W-:Y:S01]  /*15c0*/  UIMAD.WIDE.U32 UR36, UR7, UR34, URZ ;  /* 0x00000022072472a5 */ /* 0x000fe2000f8e003f */
[----:B------:R-:W-:Y:S01]  /*15d0*/  LOP3.LUT R53, R53, 0xffffff00, RZ, 0xc0, !PT ;  /* 0xffffff0035357812 */ /* 0x000fe200078ec0ff */
[----:B------:R-:W-:Y:S02]  /*15e0*/  UIMAD UR34, UR7, UR35, UR38 ;  /* 0x00000023072272a4 */ /* 0x000fe4000f8e0226 */
[----:B------:R-:W-:Y:S01]  /*15f0*/  ULEA UR35, UP0, UR36, UR25, 0x2 ;  /* 0x0000001924237291 */ /* 0x000fe2000f80103f */
[----:B------:R-:W-:Y:S01]  /*1600*/  IADD3 R57, R53, R2, RZ ;  /* 0x0000000235397210 */ /* 0x000fe20007ffe0ff */
[----:B------:R-:W-:-:S03]  /*1610*/  UIADD3 UR34, UR37, UR34, URZ ;  /* 0x0000002225227290 */ /* 0x000fc6000fffe03f */
[C---:B0-----:R-:W-:Y:S01]  /*1620*/  IADD3 R8, R57.reuse, 0x20, RZ ;  /* 0x0000002039087810 */ /* 0x041fe20007ffe0ff */
[----:B------:R-:W-:Y:S01]  /*1630*/  ULEA.HI.X UR36, UR36, UR42, UR34, 0x2, UP0 ;  /* 0x0000002a24247291 */ /* 0x000fe200080f1422 */
[C---:B------:R-:W-:Y:S02]  /*1640*/  IADD3 R48, R57.reuse, 0x40, RZ ;  /* 0x0000004039307810 */ /* 0x040fe40007ffe0ff */
[-C--:B------:R-:W-:Y:S02]  /*1650*/  LEA.HI.SX32 R39, R8, R57.reuse, 0x1b ;  /* 0x0000003908277211 */ /* 0x080fe400078fdaff */
[C---:B------:R-:W-:Y:S02]  /*1660*/  IADD3 R8, R57.reuse, 0x60, RZ ;  /* 0x0000006039087810 */ /* 0x040fe40007ffe0ff */
[C---:B------:R-:W-:Y:S02]  /*1670*/  LEA.HI.SX32 R38, R57.reuse, R57, 0x1b ;  /* 0x0000003939267211 */ /* 0x040fe400078fdaff */
[----:B------:R-:W-:-:S02]  /*1680*/  IADD3 R50, R57, 0x80, RZ ;  /* 0x0000008039327810 */ /* 0x000fc40007ffe0ff */
[C---:B------:R-:W-:Y:S02]  /*1690*/  IADD3 R10, R57.reuse, 0xa0, RZ ;  /* 0x000000a0390a7810 */ /* 0x040fe40007ffe0ff */
[-C--:B------:R-:W-:Y:S02]  /*16a0*/  LEA.HI.SX32 R48, R48, R57.reuse, 0x1b ;  /* 0x0000003930307211 */ /* 0x080fe400078fdaff */
[C---:B------:R-:W-:Y:S02]  /*16b0*/  IADD3 R148, R57.reuse, 0xc0, RZ ;  /* 0x000000c039947810 */ /* 0x040fe40007ffe0ff */
[----:B------:R-:W-:Y:S02]  /*16c0*/  IADD3 R24, R57, 0xe0, RZ ;  /* 0x000000e039187810 */ /* 0x000fe40007ffe0ff */
[----:B------:R-:W-:Y:S02]  /*16d0*/  LEA.HI.SX32 R49, R8, R57, 0x1b ;  /* 0x0000003908317211 */ /* 0x000fe400078fdaff */
[----:B------:R-:W-:-:S02]  /*16e0*/  MOV R54, UR35 ;  /* 0x0000002300367c02 */ /* 0x000fc40008000f00 */
[----:B------:R-:W-:Y:S02]  /*16f0*/  MOV R55, UR36 ;  /* 0x0000002400377c02 */ /* 0x000fe40008000f00 */
[-C--:B------:R-:W-:Y:S02]  /*1700*/  LEA.HI.SX32 R50, R50, R57.reuse, 0x1b ;  /* 0x0000003932327211 */ /* 0x080fe400078fdaff */
[-C--:B------:R-:W-:Y:S01]  /*1710*/  LEA.HI.SX32 R51, R10, R57.reuse, 0x1b ;  /* 0x000000390a337211 */ /* 0x080fe200078fdaff */
[----:B------:R-:W-:Y:S01]  /*1720*/  IMAD.WIDE R54, R11, 0x10, R54 ;  /* 0x000000100b367825 */ /* 0x000fe200078e0236 */
[-C--:B------:R-:W-:Y:S02]  /*1730*/  LEA.HI.SX32 R148, R148, R57.reuse, 0x1b ;  /* 0x0000003994947211 */ /* 0x080fe400078fdaff */
[----:B------:R-:W-:Y:S01]  /*1740*/  LEA.HI.SX32 R149, R24, R57, 0x1b ;  /* 0x0000003918957211 */ /* 0x000fe200078fdaff */
[----:B--2---:R-:W-:Y:S04]  /*1750*/  STS.128 [R38.X16], R12 ;  /* 0x0000000c26007388 */ /* 0x004fe8000000cc00 */
[----:B---3--:R-:W-:Y:S04]  /*1760*/  STS.128 [R39.X16+0x200], R16 ;  /* 0x0002001027007388 */ /* 0x008fe8000000cc00 */
[----:B----4-:R0:W-:Y:S04]  /*1770*/  STS.128 [R48.X16+0x400], R20 ;  /* 0x0004001430007388 */ /* 0x0101e8000000cc00 */
[----:B------:R1:W-:Y:S04]  /*1780*/  STS.128 [R49.X16+0x600], R4 ;  /* 0x0006000431007388 */ /* 0x0003e8000000cc00 */
[----:B------:R2:W-:Y:S04]  /*1790*/  STS.128 [R50.X16+0x800], R28 ;  /* 0x0008001c32007388 */ /* 0x0005e8000000cc00 */
[----:B------:R3:W-:Y:S04]  /*17a0*/  STS.128 [R51.X16+0xa00], R32 ;  /* 0x000a002033007388 */ /* 0x0007e8000000cc00 */
[----:B------:R-:W-:Y:S04]  /*17b0*/  STS.128 [R148.X16+0xc00], R40 ;  /* 0x000c002894007388 */ /* 0x000fe8000000cc00 */
[----:B------:R2:W-:Y:S01]  /*17c0*/  STS.128 [R149.X16+0xe00], R44 ;  /* 0x000e002c95007388 */ /* 0x0005e2000000cc00 */
[----:B------:R-:W-:-:S06]  /*17d0*/  NOP ;  /* 0x0000000000007918 */ /* 0x000fcc0000000000 */
[----:B------:R1:W4:Y:S04]  /*17e0*/  LDG.E.128 R24, [R54.64] ;  /* 0x0000001a36187981 */ /* 0x000328000c1e1d00 */
[----:B0-----:R0:W4:Y:S04]  /*17f0*/  LDG.E.128 R20, [R54.64+0x200] ;  /* 0x0002001a36147981 */ /* 0x001128000c1e1d00 */
[----:B------:R0:W4:Y:S04]  /*1800*/  LDG.E.128 R16, [R54.64+0x400] ;  /* 0x0004001a36107981 */ /* 0x000128000c1e1d00 */
[----:B------:R0:W4:Y:S04]  /*1810*/  LDG.E.128 R12, [R54.64+0x600] ;  /* 0x0006001a360c7981 */ /* 0x000128000c1e1d00 */
[----:B------:R0:W4:Y:S04]  /*1820*/  LDG.E.128 R8, [R54.64+0x800] ;  /* 0x0008001a36087981 */ /* 0x000128000c1e1d00 */
[----:B-1----:R0:W4:Y:S04]  /*1830*/  LDG.E.128 R4, [R54.64+0xa00] ;  /* 0x000a001a36047981 */ /* 0x002128000c1e1d00 */
[----:B--2---:R0:W2:Y:S04]  /*1840*/  LDG.E.128 R28, [R54.64+0xc00] ;  /* 0x000c001a361c7981 */ /* 0x0040a8000c1e1d00 */
[----:B---3--:R0:W3:Y:S01]  /*1850*/  LDG.E.128 R32, [R54.64+0xe00] ;  /* 0x000e001a36207981 */ /* 0x0080e2000c1e1d00 */
[----:B------:R-:W-:Y:S01]  /*1860*/  FADD.FTZ R220, R128, UR5 ;  /* 0x0000000580dc7e21 */ /* 0x000fe20008010000 */
[----:B------:R-:W-:Y:S01]  /*1870*/  UIADD3 UR34, UR16, -0x1, URZ ;  /* 0xffffffff10227890 */ /* 0x000fe2000fffe03f */
[----:B------:R-:W-:Y:S01]  /*1880*/  FADD.FTZ R216, R130, UR5 ;  /* 0x0000000582d87e21 */ /* 0x000fe20008010000 */
[----:B------:R-:W1:Y:S01]  /*1890*/  R2UR UR45, R37 ;  /* 0x00000000252d73c2 */ /* 0x000e6200000e0000 */
[----:B------:R-:W-:Y:S01]  /*18a0*/  FADD.FTZ R218, R129, UR5 ;  /* 0x0000000581da7e21 */ /* 0x000fe20008010000 */
[----:B------:R-:W-:Y:S01]  /*18b0*/  LOP3.LUT P0, RZ, R0, 0x1f, RZ, 0xc0, !PT ;  /* 0x0000001f00ff7812 */ /* 0x000fe2000780c0ff */
[----:B------:R-:W-:Y:S01]  /*18c0*/  FADD.FTZ R212, R131, UR5 ;  /* 0x0000000583d47e21 */ /* 0x000fe20008010000 */
[----:B------:R-:W-:Y:S01]  /*18d0*/  ULEA.HI UR35, UR34, UR34, URZ, 0x1 ;  /* 0x0000002222237291 */ /* 0x000fe2000f8f083f */
[----:B------:R-:W-:Y:S01]  /*18e0*/  FADD.FTZ R208, R124, UR5 ;  /* 0x000000057cd07e21 */ /* 0x000fe20008010000 */
[----:B------:R-:W-:Y:S01]  /*18f0*/  ISETP.NE.AND P1, PT, R0, RZ, PT ;  /* 0x000000ff0000720c */ /* 0x000fe20003f25270 */
[----:B------:R-:W-:Y:S01]  /*1900*/  FADD.FTZ R204, R125, UR5 ;  /* 0x000000057dcc7e21 */ /* 0x000fe20008010000 */
[----:B------:R-:W0:Y:S01]  /*1910*/  R2UR UR44, R36 ;  /* 0x00000000242c73c2 */ /* 0x000e2200000e0000 */
[----:B------:R-:W-:Y:S01]  /*1920*/  FADD.FTZ R198, R126, UR5 ;  /* 0x000000057ec67e21 */ /* 0x000fe20008010000 */
[----:B------:R-:W-:Y:S01]  /*1930*/  ULOP3.LUT UR35, UR35, 0xfffffe, URZ, 0xc0, !UPT ;  /* 0x00fffffe23237892 */ /* 0x000fe2000f8ec03f */
[----:B------:R-:W-:Y:S01]  /*1940*/  FADD.FTZ R195, R127, UR5 ;  /* 0x000000057fc37e21 */ /* 0x000fe20008010000 */
[----:B------:R-:W-:Y:S01]  /*1950*/  HFMA2.MMA R47, -RZ, RZ, 0, 1.52587890625e-05 ;  /* 0x00000100ff2f7435 */ /* 0x000fe200000001ff */
[----:B------:R-:W-:Y:S01]  /*1960*/  FADD.FTZ R192, R120, UR5 ;  /* 0x0000000578c07e21 */ /* 0x000fe20008010000 */
[----:B------:R-:W-:Y:S01]  /*1970*/  UIADD3 UR35, UR34, -UR35, URZ ;  /* 0x8000002322237290 */ /* 0x000fe2000fffe03f */
[----:B------:R-:W-:Y:S01]  /*1980*/  FADD.FTZ R191, R121, UR5 ;  /* 0x0000000579bf7e21 */ /* 0x000fe20008010000 */
[----:B------:R-:W-:Y:S01]  /*1990*/  MOV R45, c[0x0][0x16c] ;  /* 0x00005b00002d7a02 */ /* 0x000fe20000000f00 */
[----:B------:R-:W-:Y:S01]  /*19a0*/  FADD.FTZ R190, R122, UR5 ;  /* 0x000000057abe7e21 */ /* 0x000fe20008010000 */
[----:B------:R-:W-:Y:S01]  /*19b0*/  LEA R53, R2, R53, 0x3 ;  /* 0x0000003502357211 */ /* 0x000fe200078e18ff */
[----:B------:R-:W-:-:S02]  /*19c0*/  FADD.FTZ R189, R123, UR5 ;  /* 0x000000057bbd7e21 */ /* 0x000fc40008010000 */
[----:B------:R-:W-:Y:S02]  /*19d0*/  FADD.FTZ R188, R116, UR5 ;  /* 0x0000000574bc7e21 */ /* 0x000fe40008010000 */
[----:B------:R-:W-:Y:S02]  /*19e0*/  FADD.FTZ R186, R117, UR5 ;  /* 0x0000000575ba7e21 */ /* 0x000fe40008010000 */
[----:B-1----:R-:W-:Y:S02]  /*19f0*/  FMUL.FTZ R40, R220, UR45 ;  /* 0x0000002ddc287c20 */ /* 0x002fe40008410000 */
[----:B------:R-:W-:Y:S02]  /*1a00*/  FMUL.FTZ R37, R216, UR45 ;  /* 0x0000002dd8257c20 */ /* 0x000fe40008410000 */
[----:B------:R-:W-:Y:S02]  /*1a10*/  FMUL.RZ R41, R40, 0.15915493667125701904 ;  /* 0x3e22f98328297820 */ /* 0x000fe4000040c000 */
[----:B------:R-:W-:Y:S01]  /*1a20*/  FMUL.RZ R42, R37, 0.15915493667125701904 ;  /* 0x3e22f983252a7820 */ /* 0x000fe2000040c000 */
[----:B0-----:R-:W-:Y:S01]  /*1a30*/  MOV R199, UR44 ;  /* 0x0000002c00c77c02 */ /* 0x001fe20008000f00 */
[----:B------:R-:W-:Y:S01]  /*1a40*/  FMUL.FTZ R40, R218, UR45 ;  /* 0x0000002dda287c20 */ /* 0x000fe20008410000 */
[----:B------:R-:W-:Y:S01]  /*1a50*/  MUFU.SIN R167, R41 ;  /* 0x0000002900a77308 */ /* 0x000fe20000000400 */
[----:B------:R-:W-:-:S02]  /*1a60*/  FMUL.FTZ R37, R212, UR45 ;  /* 0x0000002dd4257c20 */ /* 0x000fc40008410000 */
[----:B------:R-:W-:Y:S02]  /*1a70*/  FMUL.RZ R40, R40, 0.15915493667125701904 ;  /* 0x3e22f98328287820 */ /* 0x000fe4000040c000 */
[----:B------:R-:W-:Y:S02]  /*1a80*/  IMAD R57, R2, 0x7, R57 ;  /* 0x0000000702397824 */ /* 0x000fe400078e0239 */
[----:B------:R-:W-:Y:S01]  /*1a90*/  FMUL.FTZ R199, R199, 1.4426950216293334961 ;  /* 0x3fb8aa3bc7c77820 */ /* 0x000fe20000410000 */
[----:B------:R0:W-:Y:S01]  /*1aa0*/  MUFU.COS R166, R41 ;  /* 0x0000002900a67308 */ /* 0x0001e20000000000 */
[----:B------:R-:W-:Y:S01]  /*1ab0*/  FADD.FTZ R184, R118, UR5 ;  /* 0x0000000576b87e21 */ /* 0x000fe20008010000 */
[C---:B------:R-:W-:Y:S01]  /*1ac0*/  LEA.HI.SX32 R150, R57.reuse, R57, 0x1b ;  /* 0x0000003939967211 */ /* 0x040fe200078fdaff */
[----:B------:R-:W-:Y:S01]  /*1ad0*/  FMUL.FTZ R228, R218, R199 ;  /* 0x000000c7dae47220 */ /* 0x000fe20000410000 */
[C---:B------:R-:W-:Y:S01]  /*1ae0*/  IADD3 R44, R57.reuse, 0x4, RZ ;  /* 0x00000004392c7810 */ /* 0x040fe20007ffe0ff */
[----:B------:R-:W-:Y:S01]  /*1af0*/  FMUL.FTZ R227, R184, UR45 ;  /* 0x0000002db8e37c20 */ /* 0x000fe20008410000 */
[----:B------:R-:W-:Y:S01]  /*1b00*/  IADD3 R46, R57, 0x5, RZ ;  /* 0x00000005392e7810 */ /* 0x000fe20007ffe0ff */
[----:B------:R-:W1:Y:S01]  /*1b10*/  LDS.128 R80, [R150.X16] ;  /* 0x0000000096507984 */ /* 0x000e62000000cc00 */
[----:B------:R-:W-:Y:S01]  /*1b20*/  MUFU.SIN R225, R40 ;  /* 0x0000002800e17308 */ /* 0x000fe20000000400 */
[----:B0-----:R-:W-:Y:S01]  /*1b30*/  FMUL.RZ R41, R37, 0.15915493667125701904 ;  /* 0x3e22f98325297820 */ /* 0x001fe2000040c000 */
[C---:B------:R-:W-:Y:S01]  /*1b40*/  IADD3 R52, R57.reuse, 0x6, RZ ;  /* 0x0000000639347810 */ /* 0x040fe20007ffe0ff */
[----:B------:R-:W-:Y:S01]  /*1b50*/  FMUL.FTZ R37, R208, UR45 ;  /* 0x0000002dd0257c20 */ /* 0x000fe20008410000 */
[----:B------:R-:W-:Y:S01]  /*1b60*/  IADD3 R54, R57, 0x7, RZ ;  /* 0x0000000739367810 */ /* 0x000fe20007ffe0ff */
[----:B------:R-:W-:Y:S01]  /*1b70*/  FMUL.RZ R227, R227, 0.15915493667125701904 ;  /* 0x3e22f983e3e37820 */ /* 0x000fe2000040c000 */
[----:B------:R-:W-:-:S02]  /*1b80*/  LEA.HI.SX32 R44, R44, R53, 0x1b ;  /* 0x000000352c2c7211 */ /* 0x000fc400078fdaff */
[----:B------:R0:W-:Y:S01]  /*1b90*/  MUFU.COS R226, R40 ;  /* 0x0000002800e27308 */ /* 0x0001e20000000000 */
[----:B------:R-:W-:Y:S02]  /*1ba0*/  LEA.HI.SX32 R229, R54, R53, 0x1b ;  /* 0x0000003536e57211 */ /* 0x000fe400078fdaff */
[----:B------:R-:W-:Y:S05]  /*1bb0*/  LDS.128 R64, [R44.X16+0x40] ;  /* 0x000040002c407984 */ /* 0x000fea000000cc00 */
        /* <DEDUP_REMOVED lines=25> */
[----:B------:R1:W-:Y:S01]  /*1d50*/  MUFU.COS R211, R40 ;  /* 0x0000002800d37308 */ /* 0x0003e20000000000 */
[----:B0-----:R-:W-:-:S04]  /*1d60*/  MOV R41, UR16 ;  /* 0x0000001000297c02 */ /* 0x001fc80008000f00 */
[----:B------:R-:W-:Y:S02]  /*1d70*/  ISETP.LT.OR P0, PT, R41, 0x2, P0 ;  /* 0x000000022900780c */ /* 0x000fe40000701670 */
[----:B------:R-:W-:Y:S01]  /*1d80*/  IADD3 R41, R0, 0x200, RZ ;  /* 0x0000020000297810 */ /* 0x000fe20007ffe0ff */
[----:B------:R-:W-:Y:S01]  /*1d90*/  MUFU.SIN R207, R42 ;  /* 0x0000002a00cf7308 */ /* 0x000fe20000000400 */
[----:B-1----:R-:W-:Y:S02]  /*1da0*/  FMUL.RZ R40, R37, 0.15915493667125701904 ;  /* 0x3e22f98325287820 */ /* 0x002fe4000040c000 */
[----:B------:R-:W-:-:S05]  /*1db0*/  FMUL.FTZ R37, R189, UR45 ;  /* 0x0000002dbd257c20 */ /* 0x000fca0008410000 */
[----:B------:R0:W-:Y:S08]  /*1dc0*/  MUFU.COS R209, R42 ;  /* 0x0000002a00d17308 */ /* 0x0001f00000000000 */
        /* <DEDUP_REMOVED lines=8> */
[----:B0-----:R-:W-:-:S04]  /*1e50*/  MOV R40, UR16 ;  /* 0x0000001000287c02 */ /* 0x001fc80008000f00 */
[----:B------:R-:W-:Y:S02]  /*1e60*/  @!P0 IADD3 R36, R40, -0x2, RZ ;  /* 0xfffffffe28248810 */ /* 0x000fe40007ffe0ff */
[----:B------:R-:W-:Y:S01]  /*1e70*/  MOV R40, UR35 ;  /* 0x0000002300287c02 */ /* 0x000fe20008000f00 */
[----:B------:R-:W-:Y:S02]  /*1e80*/  MUFU.SIN R165, R37 ;  /* 0x0000002500a57308 */ /* 0x000fe40000000400 */
[----:B------:R-:W-:Y:S01]  /*1e90*/  @!P0 IMAD R45, R36, R45, UR7 ;  /* 0x00000007242d8e24 */ /* 0x000fe2000f8e022d */
[C---:B------:R-:W-:Y:S01]  /*1ea0*/  IADD3 R36, R57.reuse, 0x1, RZ ;  /* 0x0000000139247810 */ /* 0x040fe20007ffe0ff */
[----:B------:R-:W-:Y:S01]  /*1eb0*/  @!P1 IMAD R41, R40, R47, UR7 ;  /* 0x0000000728299e24 */ /* 0x000fe2000f8e022f */
[----:B------:R-:W-:Y:S02]  /*1ec0*/  IADD3 R40, R57, 0x2, RZ ;  /* 0x0000000239287810 */ /* 0x000fe40007ffe0ff */
[-C--:B------:R-:W-:Y:S01]  /*1ed0*/  LEA.HI.SX32 R152, R36, R53.reuse, 0x1b ;  /* 0x0000003524987211 */ /* 0x080fe200078fdaff */
[----:B------:R0:W-:Y:S01]  /*1ee0*/  MUFU.COS R194, R37 ;  /* 0x0000002500c27308 */ /* 0x0001e20000000000 */
[----:B------:R-:W-:-:S02]  /*1ef0*/  LEA.HI.SX32 R156, R40, R53, 0x1b ;  /* 0x00000035289c7211 */ /* 0x000fc400078fdaff */
[-C--:B------:R-:W-:Y:S01]  /*1f00*/  LEA.HI.SX32 R40, R46, R53.reuse, 0x1b ;  /* 0x000000352e287211 */ /* 0x080fe200078fdaff */
[----:B------:R-:W1:Y:S01]  /*1f10*/  LDS.128 R76, [R152.X16+0x10] ;  /* 0x00001000984c7984 */ /* 0x000e62000000cc00 */
[----:B------:R-:W-:-:S03]  /*1f20*/  LEA.HI.SX32 R36, R52, R53, 0x1b ;  /* 0x0000003534247211 */ /* 0x000fc600078fdaff */
[----:B------:R0:W-:Y:S02]  /*1f30*/  MUFU.COS R201, R42 ;  /* 0x0000002a00c97308 */ /* 0x0001e40000000000 */
[----:B0-----:R-:W-:Y:S01]  /*1f40*/  FMUL.FTZ R37, R220, R199 ;  /* 0x000000c7dc257220 */ /* 0x001fe20000410000 */
[----:B------:R-:W0:Y:S04]  /*1f50*/  LDS.128 R72, [R156.X16+0x20] ;  /* 0x000020009c487984 */ /* 0x000e28000000cc00 */
[----:B------:R-:W-:Y:S01]  /*1f60*/  LDS.128 R60, [R40.X16+0x50] ;  /* 0x00005000283c7984 */ /* 0x000fe2000000cc00 */
[----:B------:R-:W4:Y:S01]  /*1f70*/  MUFU.EX2 R37, R37 ;  /* 0x0000002500257308 */ /* 0x000f220000000800 */
[----:B------:R-:W-:Y:S02]  /*1f80*/  IADD3 R42, R57, 0x3, RZ ;  /* 0x00000003392a7810 */ /* 0x000fe40007ffe0ff */
[----:B------:R-:W-:Y:S02]  /*1f90*/  LDS.128 R56, [R36.X16+0x60] ;  /* 0x0000600024387984 */ /* 0x000fe4000000cc00 */
[----:B------:R-:W-:Y:S01]  /*1fa0*/  LEA.HI.SX32 R160, R42, R53, 0x1b ;  /* 0x000000352aa07211 */ /* 0x000fe200078fdaff */
[----:B------:R-:W-:Y:S01]  /*1fb0*/  FMUL.FTZ R42, R216, R199 ;  /* 0x000000c7d82a7220 */ /* 0x000fe20000410000 */
[----:B------:R-:W-:Y:S01]  /*1fc0*/  LDS.128 R52, [R229.X16+0x70] ;  /* 0x00007000e5347984 */ /* 0x000fe2000000cc00 */
[----:B------:R-:W-:Y:S03]  /*1fd0*/  MUFU.SIN R196, R43 ;  /* 0x0000002b00c47308 */ /* 0x000fe60000000400 */
[----:B------:R-:W0:Y:S05]  /*1fe0*/  LDS.128 R68, [R160.X16+0x30] ;  /* 0x00003000a0447984 */ /* 0x000e2a000000cc00 */
[----:B------:R4:W-:Y:S02]  /*1ff0*/  MUFU.COS R197, R43 ;  /* 0x0000002b00c57308 */ /* 0x0009e40000000000 */
[----:B----4-:R-:W-:-:S02]  /*2000*/  FMUL.FTZ R166, R37, R166 ;  /* 0x000000a625a67220 */ /* 0x010fc40000410000 */
[----:B------:R-:W-:-:S04]  /*2010*/  FMUL.FTZ R167, R37, R167 ;  /* 0x000000a725a77220 */ /* 0x000fc80000410000 */
[----:B------:R-:W-:Y:S01]  /*2020*/  MUFU.EX2 R230, R42 ;  /* 0x0000002a00e67308 */ /* 0x000fe20000000800 */
[----:B------:R-:W-:Y:S01]  /*2030*/  FMUL.FTZ R43, R212, R199 ;  /* 0x000000c7d42b7220 */ /* 0x000fe20000410000 */
[----:B------:R-:W-:Y:S04]  /*2040*/  STS.128 [R38.X16+0x4200], R24 ;  /* 0x0042001826007388 */ /* 0x000fe8000000cc00 */
[----:B------:R4:W-:Y:S02]  /*2050*/  STS.128 [R39.X16+0x4400], R20 ;  /* 0x0044001427007388 */ /* 0x0009e4000000cc00 */
[----:B------:R-:W0:Y:S02]  /*2060*/  MUFU.EX2 R228, R228 ;  /* 0x000000e400e47308 */ /* 0x000e240000000800 */
[----:B------:R1:W-:Y:S04]  /*2070*/  STS.128 [R48.X16+0x4600], R16 ;  /* 0x0046001030007388 */ /* 0x0003e8000000cc00 */
[----:B------:R0:W-:Y:S01]  /*2080*/  STS.128 [R49.X16+0x4800], R12 ;  /* 0x0048000c31007388 */ /* 0x0001e2000000cc00 */
[----:B------:R-:W-:Y:S01]  /*2090*/  FMUL.FTZ R237, R220, R81 ;  /* 0x00000051dced7220 */ /* 0x000fe20000410000 */
[----:B------:R-:W-:Y:S02]  /*20a0*/  MUFU.SIN R164, R227 ;  /* 0x000000e300a47308 */ /* 0x000fe40000000400 */
[----:B------:R3:W-:Y:S01]  /*20b0*/  STS.128 [R50.X16+0x4a00], R8 ;  /* 0x004a000832007388 */ /* 0x0007e2000000cc00 */
[----:B----4-:R-:W-:-:S03]  /*20c0*/  HFMA2.MMA R20, -RZ, RZ, 0, 9.5367431640625e-07 ;  /* 0x00000010ff147435 */ /* 0x010fc600000001ff */
[----:B------:R4:W-:Y:S02]  /*20d0*/  STS.128 [R51.X16+0x4c00], R4 ;  /* 0x004c000433007388 */ /* 0x0009e4000000cc00 */
[----:B-1----:R1:W1:Y:S02]  /*20e0*/  MUFU.EX2 R16, R43 ;  /* 0x0000002b00107308 */ /* 0x0022640000000800 */
[----:B--2---:R-:W-:Y:S01]  /*20f0*/  STS.128 [R148.X16+0x4e00], R28 ;  /* 0x004e001c94007388 */ /* 0x004fe2000000cc00 */
[----:B------:R-:W-:Y:S01]  /*2100*/  HFMA2.MMA R48, -RZ, RZ, 1.875, 0 ;  /* 0x3f800000ff307435 */ /* 0x000fe200000001ff */
[----:B0-----:R-:W-:Y:S02]  /*2110*/  SHF.L.U32 R12, R41, 0x3, RZ ;  /* 0x00000003290c7819 */ /* 0x001fe400000006ff */
[----:B---3--:R-:W-:Y:S01]  /*2120*/  STS.128 [R149.X16+0x5000], R32 ;  /* 0x0050002095007388 */ /* 0x008fe2000000cc00 */
[----:B------:R-:W-:-:S06]  /*2130*/  NOP ;  /* 0x0000000000007918 */ /* 0x000fcc0000000000 */
[----:B------:R-:W-:Y:S01]  /*2140*/  @!P0 IMAD.WIDE R10, R45, R20, UR28 ;  /* 0x0000001c2d0a8e25 */ /* 0x000fe2000f8e0214 */
[----:B------:R-:W-:Y:S01]  /*2150*/  LDS.128 R148, [R150.X16+0x4200] ;  /* 0x0042000096947984 */ /* 0x000fe2000000cc00 */
[----:B------:R-:W-:Y:S01]  /*2160*/  MOV R49, RZ ;  /* 0x000000ff00317202 */ /* 0x000fe20000000f00 */
[----:B----4-:R-:W-:Y:S01]  /*2170*/  CS2R R50, SRZ ;  /* 0x0000000000327805 */ /* 0x010fe2000001ff00 */
[----:B------:R-:W-:Y:S01]  /*2180*/  FMUL.FTZ R13, R220, R80 ;  /* 0x00000050dc0d7220 */ /* 0x000fe20000410000 */
[----:B------:R-:W0:Y:S01]  /*2190*/  LDS.128 R152, [R152.X16+0x4210] ;  /* 0x0042100098987984 */ /* 0x000e22000000cc00 */
[----:B------:R-:W-:-:S03]  /*21a0*/  FMUL.FTZ R4, R208, R199 ;  /* 0x000000c7d0047220 */ /* 0x000fc60000410000 */
[----:B------:R-:W-:Y:S04]  /*21b0*/  LDS.128 R156, [R156.X16+0x4220] ;  /* 0x004220009c9c7984 */ /* 0x000fe8000000cc00 */
[----:B------:R-:W2:Y:S04]  /*21c0*/  LDS.128 R160, [R160.X16+0x4230] ;  /* 0x00423000a0a07984 */ /* 0x000ea8000000cc00 */
[----:B------:R-:W3:Y:S04]  /*21d0*/  LDS.128 R44, [R44.X16+0x4240] ;  /* 0x004240002c2c7984 */ /* 0x000ee8000000cc00 */
[----:B-1----:R-:W1:Y:S04]  /*21e0*/  LDS.128 R40, [R40.X16+0x4250] ;  /* 0x0042500028287984 */ /* 0x002e68000000cc00 */
[----:B------:R-:W4:Y:S04]  /*21f0*/  LDS.128 R36, [R36.X16+0x4260] ;  /* 0x0042600024247984 */ /* 0x000f28000000cc00 */
[----:B------:R-:W0:Y:S01]  /*2200*/  LDS.128 R32, [R229.X16+0x4270] ;  /* 0x00427000e5207984 */ /* 0x000e22000000cc00 */
[----:B------:R-:W-:Y:S01]  /*2210*/  FMUL.FTZ R15, R204, R199 ;  /* 0x000000c7cc0f7220 */ /* 0x000fe20000410000 */
[----:B------:R2:W-:Y:S02]  /*2220*/  MUFU.EX2 R14, R4 ;  /* 0x00000004000e7308 */ /* 0x0005e40000000800 */
[----:B------:R2:W-:Y:S04]  /*2230*/  STS.64 [R12+0x11c80], R166 ;  /* 0x011c80a60c007388 */ /* 0x0005e80000000a00 */
[----:B------:R-:W-:Y:S01]  /*2240*/  BAR.SYNC.DEFER_BLOCKING 0x0 ;  /* 0x0000000000007b1d */ /* 0x000fe20000010000 */
[----:B------:R-:W-:-:S02]  /*2250*/  FMUL.FTZ R5, R228, R225 ;  /* 0x000000e1e4057220 */ /* 0x000fc40000410000 */
[C---:B------:R-:W-:Y:S02]  /*2260*/  FMUL.FTZ R238, R144.reuse, R13 ;  /* 0x0000000d90ee7220 */ /* 0x040fe40000410000 */
[----:B------:R-:W-:Y:S02]  /*2270*/  FMUL.FTZ R237, R144, R237 ;  /* 0x000000ed90ed7220 */ /* 0x000fe40000410000 */
[C---:B------:R-:W-:Y:S02]  /*2280*/  FMUL.FTZ R8, R16.reuse, R222 ;  /* 0x000000de10087220 */ /* 0x040fe40000410000 */
[----:B------:R-:W-:Y:S02]  /*2290*/  FMUL.FTZ R9, R16, R221 ;  /* 0x000000dd10097220 */ /* 0x000fe40000410000 */
[----:B------:R0:W0:Y:S01]  /*22a0*/  MUFU.EX2 R16, R15 ;  /* 0x0000000f00107308 */ /* 0x0000220000000800 */
[----:B--2---:R-:W-:Y:S02]  /*22b0*/  FMUL.FTZ R12, R218, R83 ;  /* 0x00000053da0c7220 */ /* 0x004fe40000410000 */
[----:B------:R-:W-:-:S02]  /*22c0*/  FMUL.FTZ R4, R228, R226 ;  /* 0x000000e2e4047220 */ /* 0x000fc40000410000 */
[----:B------:R-:W-:Y:S02]  /*22d0*/  FMUL.FTZ R13, R238, R5 ;  /* 0x00000005ee0d7220 */ /* 0x000fe40000410000 */
[----:B------:R-:W-:Y:S02]  /*22e0*/  FMUL.FTZ R236, R218, R82 ;  /* 0x00000052daec7220 */ /* 0x000fe40000410000 */
[----:B------:R-:W-:Y:S01]  /*22f0*/  FMUL.FTZ R235, R145, R12 ;  /* 0x0000000c91eb7220 */ /* 0x000fe20000410000 */
[----:B------:R2:W5:Y:S01]  /*2300*/  @!P0 LDG.E.128 R48, [R10.64] ;  /* 0x0000001a0a308981 */ /* 0x000562000c1e1d00 */
[----:B------:R-:W-:Y:S01]  /*2310*/  FFMA.FTZ R12, R237, R4, R13 ;  /* 0x00000004ed0c7223 */ /* 0x000fe2000001000d */
[----:B------:R-:W-:Y:S01]  /*2320*/  MUFU.COS R30, R227 ;  /* 0x000000e3001e7308 */ /* 0x000fe20000000000 */
[----:B------:R-:W-:Y:S01]  /*2330*/  FMUL.FTZ R236, R145, R236 ;  /* 0x000000ec91ec7220 */ /* 0x000fe20000410000 */
[----:B------:R-:W-:Y:S01]  /*2340*/  ISETP.NE.AND P0, PT, R0, 0x7f, PT ;  /* 0x0000007f0000780c */ /* 0x000fe20003f05270 */
[----:B------:R-:W-:Y:S01]  /*2350*/  FMUL.FTZ R17, R198, R199 ;  /* 0x000000c7c6117220 */ /* 0x000fe20000410000 */
[----:B------:R-:W-:Y:S01]  /*2360*/  BSSY B0, `(.L_x_3497) ;  /* 0x000011d000007945 */ /* 0x000fe20003800000 */
[----:B------:R-:W-:-:S02]  /*2370*/  FMUL.FTZ R7, R230, R223 ;  /* 0x000000dfe6077220 */ /* 0x000fc40000410000 */
[----:B------:R-:W-:Y:S02]  /*2380*/  FADD.FTZ R19, R235, R12 ;  /* 0x0000000ceb137221 */ /* 0x000fe40000010000 */
[----:B--2---:R-:W-:Y:S01]  /*2390*/  FMUL.FTZ R11, R237, R5 ;  /* 0x00000005ed0b7220 */ /* 0x004fe20000410000 */
[----:B------:R-:W2:Y:S01]  /*23a0*/  MUFU.EX2 R17, R17 ;  /* 0x0000001100117308 */ /* 0x000ea20000000800 */
[----:B------:R-:W-:Y:S02]  /*23b0*/  FMUL.FTZ R6, R230, R224 ;  /* 0x000000e0e6067220 */ /* 0x000fe40000410000 */
[----:B------:R-:W-:Y:S02]  /*23c0*/  FFMA.FTZ R13, R238, R4, -R11 ;  /* 0x00000004ee0d7223 */ /* 0x000fe4000001080b */
[----:B------:R-:W-:Y:S02]  /*23d0*/  FMUL.FTZ R18, R7, R19 ;  /* 0x0000001307127220 */ /* 0x000fe40000410000 */
[----:B0-----:R-:W-:-:S02]  /*23e0*/  FADD.FTZ R15, R236, R13 ;  /* 0x0000000dec0f7221 */ /* 0x001fc40000010000 */
[----:B------:R-:W-:Y:S02]  /*23f0*/  FMUL.FTZ R233, R216, R77 ;  /* 0x0000004dd8e97220 */ /* 0x000fe40000410000 */
[----:B------:R-:W-:Y:S02]  /*2400*/  FMUL.FTZ R20, R7, R15 ;  /* 0x0000000f07147220 */ /* 0x000fe40000410000 */
[----:B------:R-:W-:Y:S02]  /*2410*/  FMUL.FTZ R13, R16, R193 ;  /* 0x000000c1100d7220 */ /* 0x000fe40000410000 */
[C---:B------:R-:W-:Y:S02]  /*2420*/  FFMA.FTZ R21, R6.reuse, R15, -R18 ;  /* 0x0000000f06157223 */ /* 0x040fe40000010812 */
[----:B------:R-:W-:Y:S02]  /*2430*/  FADD.FTZ R193, R119, UR5 ;  /* 0x0000000577c17e21 */ /* 0x000fe40008010000 */
[----:B------:R-:W-:-:S02]  /*2440*/  FFMA.FTZ R22, R6, R19, R20 ;  /* 0x0000001306167223 */ /* 0x000fc40000010014 */
[----:B------:R-:W-:Y:S02]  /*2450*/  FMUL.FTZ R15, R216, R76 ;  /* 0x0000004cd80f7220 */ /* 0x000fe40000410000 */
[----:B------:R-:W-:Y:S02]  /*2460*/  FMUL.FTZ R233, R146, R233 ;  /* 0x000000e992e97220 */ /* 0x000fe40000410000 */
[C---:B------:R-:W-:Y:S02]  /*2470*/  FMUL.FTZ R10, R14.reuse, R219 ;  /* 0x000000db0e0a7220 */ /* 0x040fe40000410000 */
[----:B------:R-:W-:Y:S02]  /*2480*/  FMUL.FTZ R11, R14, R217 ;  /* 0x000000d90e0b7220 */ /* 0x000fe40000410000 */
[----:B------:R-:W-:Y:S02]  /*2490*/  FMUL.FTZ R14, R195, R199 ;  /* 0x000000c7c30e7220 */ /* 0x000fe40000410000 */
[----:B------:R-:W-:-:S02]  /*24a0*/  FMUL.FTZ R12, R16, R215 ;  /* 0x000000d7100c7220 */ /* 0x000fc40000410000 */
[----:B------:R-:W-:Y:S01]  /*24b0*/  FMUL.FTZ R16, R192, R199 ;  /* 0x000000c7c0107220 */ /* 0x000fe20000410000 */
[----:B------:R2:W0:Y:S01]  /*24c0*/  MUFU.EX2 R18, R14 ;  /* 0x0000000e00127308 */ /* 0x0004220000000800 */
[----:B------:R-:W-:Y:S02]  /*24d0*/  FMUL.FTZ R19, R193, UR45 ;  /* 0x0000002dc1137c20 */ /* 0x000fe40008410000 */
[----:B------:R-:W-:Y:S02]  /*24e0*/  FMUL.FTZ R234, R146, R15 ;  /* 0x0000000f92ea7220 */ /* 0x000fe40000410000 */
[----:B------:R-:W-:Y:S02]  /*24f0*/  FADD.FTZ R22, R233, R22 ;  /* 0x00000016e9167221 */ /* 0x000fe40000010000 */
[----:B------:R-:W-:Y:S01]  /*2500*/  FMUL.RZ R26, R19, 0.15915493667125701904 ;  /* 0x3e22f983131a7820 */ /* 0x000fe2000040c000 */
[----:B------:R0:W0:Y:S01]  /*2510*/  MUFU.EX2 R20, R16 ;  /* 0x0000001000147308 */ /* 0x0000220000000800 */
[----:B------:R-:W-:-:S02]  /*2520*/  FADD.FTZ R21, R234, R21 ;  /* 0x00000015ea157221 */ /* 0x000fc40000010000 */
[----:B------:R-:W-:Y:S02]  /*2530*/  FMUL.FTZ R19, R9, R22 ;  /* 0x0000001609137220 */ /* 0x000fe40000410000 */
[----:B------:R-:W-:Y:S02]  /*2540*/  FMUL.FTZ R232, R212, R78 ;  /* 0x0000004ed4e87220 */ /* 0x000fe40000410000 */
[C---:B--2---:R-:W-:Y:S02]  /*2550*/  FMUL.FTZ R14, R17.reuse, R214 ;  /* 0x000000d6110e7220 */ /* 0x044fe40000410000 */
[----:B------:R-:W-:Y:S02]  /*2560*/  FMUL.FTZ R15, R17, R213 ;  /* 0x000000d5110f7220 */ /* 0x000fe40000410000 */
[-C--:B------:R-:W-:Y:S01]  /*2570*/  FMUL.FTZ R17, R9, R21.reuse ;  /* 0x0000001509117220 */ /* 0x080fe20000410000 */
[----:B------:R-:W-:Y:S01]  /*2580*/  MUFU.SIN R213, R26 ;  /* 0x0000001a00d57308 */ /* 0x000fe20000000400 */
[----:B------:R-:W-:-:S02]  /*2590*/  FFMA.FTZ R19, R8, R21, -R19 ;  /* 0x0000001508137223 */ /* 0x000fc40000010813 */
[----:B------:R-:W-:Y:S02]  /*25a0*/  FMUL.FTZ R212, R212, R79 ;  /* 0x0000004fd4d47220 */ /* 0x000fe40000410000 */
[----:B------:R-:W-:Y:S02]  /*25b0*/  FMUL.FTZ R232, R147, R232 ;  /* 0x000000e893e87220 */ /* 0x000fe40000410000 */
[----:B------:R-:W-:Y:S02]  /*25c0*/  FMUL.FTZ R21, R191, R199 ;  /* 0x000000c7bf157220 */ /* 0x000fe40000410000 */
[----:B------:R-:W-:Y:S02]  /*25d0*/  FFMA.FTZ R24, R8, R22, R17 ;  /* 0x0000001608187223 */ /* 0x000fe40000010011 */
[----:B------:R-:W-:Y:S01]  /*25e0*/  FMUL.FTZ R231, R147, R212 ;  /* 0x000000d493e77220 */ /* 0x000fe20000410000 */
[----:B------:R2:W1:Y:S01]  /*25f0*/  MUFU.EX2 R22, R21 ;  /* 0x0000001500167308 */ /* 0x0004620000000800 */
[----:B------:R-:W-:-:S02]  /*2600*/  FADD.FTZ R25, R232, R19 ;  /* 0x00000013e8197221 */ /* 0x000fc40000010000 */
[----:B------:R-:W-:Y:S02]  /*2610*/  FADD.FTZ R24, R231, R24 ;  /* 0x00000018e7187221 */ /* 0x000fe40000010000 */
[----:B------:R-:W-:Y:S02]  /*2620*/  FMUL.FTZ R23, R11, R25 ;  /* 0x000000190b177220 */ /* 0x000fe40000410000 */
[C---:B0-----:R-:W-:Y:S02]  /*2630*/  FMUL.FTZ R16, R18.reuse, R211 ;  /* 0x000000d312107220 */ /* 0x041fe40000410000 */
[----:B------:R-:W-:Y:S02]  /*2640*/  FMUL.FTZ R17, R18, R210 ;  /* 0x000000d212117220 */ /* 0x000fe40000410000 */
[C---:B------:R-:W-:Y:S02]  /*2650*/  FMUL.FTZ R18, R20.reuse, R209 ;  /* 0x000000d114127220 */ /* 0x040fe40000410000 */
[----:B------:R-:W-:-:S02]  /*2660*/  FMUL.FTZ R19, R20, R207 ;  /* 0x000000cf14137220 */ /* 0x000fc40000410000 */
[-C--:B------:R-:W-:Y:S01]  /*2670*/  FFMA.FTZ R20, R10, R24.reuse, R23 ;  /* 0x000000180a147223 */ /* 0x080fe20000010017 */
[----:B------:R0:W-:Y:S01]  /*2680*/  MUFU.COS R207, R26 ;  /* 0x0000001a00cf7308 */ /* 0x0001e20000000000 */
[C---:B------:R-:W-:Y:S02]  /*2690*/  FMUL.FTZ R229, R208.reuse, R73 ;  /* 0x00000049d0e57220 */ /* 0x040fe40000410000 */
[----:B------:R-:W-:Y:S02]  /*26a0*/  FMUL.FTZ R24, R11, R24 ;  /* 0x000000180b187220 */ /* 0x000fe40000410000 */
[----:B--2---:R-:W-:Y:S02]  /*26b0*/  FMUL.FTZ R21, R208, R72 ;  /* 0x00000048d0157220 */ /* 0x004fe40000410000 */
[----:B------:R-:W-:Y:S02]  /*26c0*/  FMUL.FTZ R23, R190, R199 ;  /* 0x000000c7be177220 */ /* 0x000fe40000410000 */
[----:B------:R-:W-:-:S02]  /*26d0*/  FMUL.FTZ R229, R140, R229 ;  /* 0x000000e58ce57220 */ /* 0x000fc40000410000 */
[----:B------:R-:W-:Y:S02]  /*26e0*/  FFMA.FTZ R25, R10, R25, -R24 ;  /* 0x000000190a197223 */ /* 0x000fe40000010818 */
[----:B------:R-:W-:Y:S01]  /*26f0*/  FMUL.FTZ R230, R140, R21 ;  /* 0x000000158ce67220 */ /* 0x000fe20000410000 */
[----:B------:R-:W2:Y:S01]  /*2700*/  MUFU.EX2 R23, R23 ;  /* 0x0000001700177308 */ /* 0x000ea20000000800 */
[----:B------:R-:W-:Y:S02]  /*2710*/  FMUL.FTZ R24, R189, R199 ;  /* 0x000000c7bd187220 */ /* 0x000fe40000410000 */
[----:B------:R-:W-:Y:S02]  /*2720*/  FADD.FTZ R27, R229, R20 ;  /* 0x00000014e51b7221 */ /* 0x000fe40000010000 */
[----:B0-----:R-:W-:Y:S02]  /*2730*/  FADD.FTZ R26, R230, R25 ;  /* 0x00000019e61a7221 */ /* 0x001fe40000010000 */
[C---:B-1----:R-:W-:Y:S01]  /*2740*/  FMUL.FTZ R20, R22.reuse, R206 ;  /* 0x000000ce16147220 */ /* 0x042fe20000410000 */
[----:B------:R-:W0:Y:S01]  /*2750*/  MUFU.EX2 R25, R24 ;  /* 0x0000001800197308 */ /* 0x000e220000000800 */
[----:B------:R-:W-:-:S02]  /*2760*/  FMUL.FTZ R21, R22, R205 ;  /* 0x000000cd16157220 */ /* 0x000fc40000410000 */
[C---:B------:R-:W-:Y:S02]  /*2770*/  FMUL.FTZ R29, R13.reuse, R27 ;  /* 0x0000001b0d1d7220 */ /* 0x040fe40000410000 */
[----:B------:R-:W-:Y:S02]  /*2780*/  FMUL.FTZ R28, R13, R26 ;  /* 0x0000001a0d1c7220 */ /* 0x000fe40000410000 */
[C---:B------:R-:W-:Y:S02]  /*2790*/  FMUL.FTZ R22, R204.reuse, R75 ;  /* 0x0000004bcc167220 */ /* 0x040fe40000410000 */
[----:B------:R-:W-:Y:S02]  /*27a0*/  FMUL.FTZ R228, R204, R74 ;  /* 0x0000004acce47220 */ /* 0x000fe40000410000 */
[C---:B------:R-:W-:Y:S02]  /*27b0*/  FFMA.FTZ R31, R12.reuse, R26, -R29 ;  /* 0x0000001a0c1f7223 */ /* 0x040fe4000001081d */
[----:B------:R-:W-:-:S02]  /*27c0*/  FFMA.FTZ R206, R12, R27, R28 ;  /* 0x0000001b0cce7223 */ /* 0x000fc4000001001c */
[C---:B------:R-:W-:Y:S02]  /*27d0*/  FMUL.FTZ R227, R141.reuse, R22 ;  /* 0x000000168de37220 */ /* 0x040fe40000410000 */
[----:B------:R-:W-:Y:S02]  /*27e0*/  FMUL.FTZ R26, R188, R199 ;  /* 0x000000c7bc1a7220 */ /* 0x000fe40000410000 */
[----:B------:R-:W-:Y:S02]  /*27f0*/  FMUL.FTZ R228, R141, R228 ;  /* 0x000000e48de47220 */ /* 0x000fe40000410000 */
[----:B------:R-:W-:Y:S01]  /*2800*/  FADD.FTZ R206, R227, R206 ;  /* 0x000000cee3ce7221 */ /* 0x000fe20000010000 */
[----:B------:R-:W1:Y:S01]  /*2810*/  MUFU.EX2 R28, R26 ;  /* 0x0000001a001c7308 */ /* 0x000e620000000800 */
[----:B------:R-:W-:Y:S02]  /*2820*/  FADD.FTZ R31, R228, R31 ;  /* 0x0000001fe41f7221 */ /* 0x000fe40000010000 */
[----:B------:R-:W-:-:S02]  /*2830*/  FMUL.FTZ R27, R15, R206 ;  /* 0x000000ce0f1b7220 */ /* 0x000fc40000410000 */
[----:B--2---:R-:W-:Y:S02]  /*2840*/  FMUL.FTZ R22, R23, R203 ;  /* 0x000000cb17167220 */ /* 0x004fe40000410000 */
[----:B------:R-:W-:Y:S02]  /*2850*/  FMUL.FTZ R203, R15, R31 ;  /* 0x0000001f0fcb7220 */ /* 0x000fe40000410000 */
[----:B------:R-:W-:Y:S02]  /*2860*/  FMUL.FTZ R225, R198, R69 ;  /* 0x00000045c6e17220 */ /* 0x000fe40000410000 */
[----:B0-----:R-:W-:Y:S02]  /*2870*/  FMUL.FTZ R24, R25, R201 ;  /* 0x000000c919187220 */ /* 0x001fe40000410000 */
[----:B------:R-:W-:Y:S02]  /*2880*/  FFMA.FTZ R201, R14, R31, -R27 ;  /* 0x0000001f0ec97223 */ /* 0x000fe4000001081b */
[----:B------:R-:W-:-:S02]  /*2890*/  FMUL.FTZ R27, R198, R68 ;  /* 0x00000044c61b7220 */ /* 0x000fc40000410000 */
[----:B------:R-:W-:Y:S02]  /*28a0*/  FMUL.FTZ R29, R186, R199 ;  /* 0x000000c7ba1d7220 */ /* 0x000fe40000410000 */
[----:B------:R-:W-:Y:S02]  /*28b0*/  FFMA.FTZ R206, R14, R206, R203 ;  /* 0x000000ce0ece7223 */ /* 0x000fe400000100cb */
[C---:B------:R-:W-:Y:S02]  /*28c0*/  FMUL.FTZ R225, R142.reuse, R225 ;  /* 0x000000e18ee17220 */ /* 0x040fe40000410000 */
[----:B------:R-:W-:Y:S01]  /*28d0*/  FMUL.FTZ R226, R142, R27 ;  /* 0x0000001b8ee27220 */ /* 0x000fe20000410000 */
[----:B------:R-:W0:Y:S01]  /*28e0*/  MUFU.EX2 R29, R29 ;  /* 0x0000001d001d7308 */ /* 0x000e220000000800 */
[----:B------:R-:W-:Y:S02]  /*28f0*/  FADD.FTZ R206, R225, R206 ;  /* 0x000000cee1ce7221 */ /* 0x000fe40000010000 */
[----:B-1----:R-:W-:-:S02]  /*2900*/  FMUL.FTZ R26, R28, R197 ;  /* 0x000000c51c1a7220 */ /* 0x002fc40000410000 */
[----:B------:R-:W-:Y:S02]  /*2910*/  FADD.FTZ R201, R226, R201 ;  /* 0x000000c9e2c97221 */ /* 0x000fe40000010000 */
[----:B------:R-:W-:Y:S02]  /*2920*/  FMUL.FTZ R197, R17, R206 ;  /* 0x000000ce11c57220 */ /* 0x000fe40000410000 */
[----:B------:R-:W-:Y:S02]  /*2930*/  FMUL.FTZ R224, R195, R70 ;  /* 0x00000046c3e07220 */ /* 0x000fe40000410000 */
[----:B------:R-:W-:Y:S02]  /*2940*/  FMUL.FTZ R27, R28, R196 ;  /* 0x000000c41c1b7220 */ /* 0x000fe40000410000 */
[----:B------:R-:W-:Y:S02]  /*2950*/  FMUL.FTZ R203, R17, R201 ;  /* 0x000000c911cb7220 */ /* 0x000fe40000410000 */
[----:B------:R-:W-:-:S02]  /*2960*/  FMUL.FTZ R28, R195, R71 ;  /* 0x00000047c31c7220 */ /* 0x000fc40000410000 */
[----:B------:R-:W-:Y:S02]  /*2970*/  FMUL.FTZ R31, R184, R199 ;  /* 0x000000c7b81f7220 */ /* 0x000fe40000410000 */
[C---:B------:R-:W-:Y:S02]  /*2980*/  FFMA.FTZ R197, R16.reuse, R201, -R197 ;  /* 0x000000c910c57223 */ /* 0x040fe400000108c5 */
[C---:B------:R-:W-:Y:S02]  /*2990*/  FMUL.FTZ R224, R143.reuse, R224 ;  /* 0x000000e08fe07220 */ /* 0x040fe40000410000 */
[----:B------:R-:W-:Y:S01]  /*29a0*/  FFMA.FTZ R206, R16, R206, R203 ;  /* 0x000000ce10ce7223 */ /* 0x000fe200000100cb */
[----:B------:R-:W1:Y:S01]  /*29b0*/  MUFU.EX2 R31, R31 ;  /* 0x0000001f001f7308 */ /* 0x000e620000000800 */
[----:B------:R-:W-:Y:S02]  /*29c0*/  FMUL.FTZ R223, R143, R28 ;  /* 0x0000001c8fdf7220 */ /* 0x000fe40000410000 */
[----:B------:R-:W-:-:S02]  /*29d0*/  FMUL.FTZ R199, R193, R199 ;  /* 0x000000c7c1c77220 */ /* 0x000fc40000410000 */
[----:B------:R-:W-:Y:S02]  /*29e0*/  FADD.FTZ R197, R224, R197 ;  /* 0x000000c5e0c57221 */ /* 0x000fe40000010000 */
[----:B------:R-:W-:Y:S01]  /*29f0*/  FADD.FTZ R206, R223, R206 ;  /* 0x000000cedfce7221 */ /* 0x000fe20000010000 */
[----:B------:R2:W1:Y:S01]  /*2a00*/  MUFU.EX2 R196, R199 ;  /* 0x000000c700c47308 */ /* 0x0004620000000800 */
[----:B------:R-:W-:Y:S02]  /*2a10*/  FMUL.FTZ R195, R19, R197 ;  /* 0x000000c513c37220 */ /* 0x000fe40000410000 */
[----:B0-----:R-:W-:Y:S02]  /*2a20*/  FMUL.FTZ R28, R29, R194 ;  /* 0x000000c21d1c7220 */ /* 0x001fe40000410000 */
[-C--:B------:R-:W-:Y:S02]  /*2a30*/  FMUL.FTZ R194, R19, R206.reuse ;  /* 0x000000ce13c27220 */ /* 0x080fe40000410000 */
[----:B------:R-:W-:-:S02]  /*2a40*/  FFMA.FTZ R206, R18, R206, R195 ;  /* 0x000000ce12ce7223 */ /* 0x000fc400000100c3 */
[C---:B------:R-:W-:Y:S02]  /*2a50*/  FMUL.FTZ R221, R192.reuse, R65 ;  /* 0x00000041c0dd7220 */ /* 0x040fe40000410000 */
[----:B------:R-:W-:Y:S02]  /*2a60*/  FMUL.FTZ R195, R192, R64 ;  /* 0x00000040c0c37220 */ /* 0x000fe40000410000 */
[----:B------:R-:W-:Y:S02]  /*2a70*/  FMUL.FTZ R192, R166, R5 ;  /* 0x00000005a6c07220 */ /* 0x000fe40000410000 */
[----:B--2---:R-:W-:Y:S02]  /*2a80*/  FFMA.FTZ R199, R18, R197, -R194 ;  /* 0x000000c512c77223 */ /* 0x004fe400000108c2 */
[----:B------:R-:W-:Y:S02]  /*2a90*/  FMUL.FTZ R197, R167, R5 ;  /* 0x00000005a7c57220 */ /* 0x000fe40000410000 */
[----:B------:R-:W-:-:S02]  /*2aa0*/  FMUL.FTZ R221, R136, R221 ;  /* 0x000000dd88dd7220 */ /* 0x000fc40000410000 */
[-C--:B------:R-:W-:Y:S02]  /*2ab0*/  FFMA.FTZ R192, R167, R4.reuse, R192 ;  /* 0x00000004a7c07223 */ /* 0x080fe400000100c0 */
[----:B------:R-:W-:Y:S02]  /*2ac0*/  FMUL.FTZ R222, R136, R195 ;  /* 0x000000c388de7220 */ /* 0x000fe40000410000 */
[----:B------:R-:W-:Y:S02]  /*2ad0*/  FFMA.FTZ R197, R166, R4, -R197 ;  /* 0x00000004a6c57223 */ /* 0x000fe400000108c5 */
[----:B------:R-:W-:Y:S02]  /*2ae0*/  FADD.FTZ R206, R221, R206 ;  /* 0x000000ceddce7221 */ /* 0x000fe40000010000 */
[----:B-1----:R-:W-:Y:S02]  /*2af0*/  FMUL.FTZ R30, R31, R30 ;  /* 0x0000001e1f1e7220 */ /* 0x002fe40000410000 */
[----:B------:R-:W-:-:S02]  /*2b00*/  FMUL.FTZ R194, R7, R192 ;  /* 0x000000c007c27220 */ /* 0x000fc40000410000 */
[----:B------:R-:W-:Y:S02]  /*2b10*/  FMUL.FTZ R29, R29, R165 ;  /* 0x000000a51d1d7220 */ /* 0x000fe40000410000 */
[----:B------:R-:W-:Y:S02]  /*2b20*/  FMUL.FTZ R31, R31, R164 ;  /* 0x000000a41f1f7220 */ /* 0x000fe40000410000 */
[C---:B------:R-:W-:Y:S02]  /*2b30*/  FMUL.FTZ R164, R196.reuse, R207 ;  /* 0x000000cfc4a47220 */ /* 0x040fe40000410000 */
[----:B------:R-:W-:Y:S02]  /*2b40*/  FMUL.FTZ R165, R196, R213 ;  /* 0x000000d5c4a57220 */ /* 0x000fe40000410000 */
[----:B------:R-:W-:Y:S02]  /*2b50*/  FADD.FTZ R199, R222, R199 ;  /* 0x000000c7dec77221 */ /* 0x000fe40000010000 */
[----:B------:R-:W-:-:S02]  /*2b60*/  FMUL.FTZ R195, R7, R197 ;  /* 0x000000c507c37220 */ /* 0x000fc40000410000 */
[C---:B------:R-:W-:Y:S02]  /*2b70*/  FMUL.FTZ R196, R21.reuse, R206 ;  /* 0x000000ce15c47220 */ /* 0x040fe40000410000 */
[C---:B------:R-:W-:Y:S02]  /*2b80*/  FFMA.FTZ R194, R6.reuse, R197, -R194 ;  /* 0x000000c506c27223 */ /* 0x040fe400000108c2 */
[-C--:B------:R-:W-:Y:S02]  /*2b90*/  FMUL.FTZ R201, R21, R199.reuse ;  /* 0x000000c715c97220 */ /* 0x080fe40000410000 */
[----:B------:R-:W-:Y:S02]  /*2ba0*/  FFMA.FTZ R195, R6, R192, R195 ;  /* 0x000000c006c37223 */ /* 0x000fe400000100c3 */
[----:B------:R-:W-:Y:S02]  /*2bb0*/  FFMA.FTZ R199, R20, R199, -R196 ;  /* 0x000000c714c77223 */ /* 0x000fe400000108c4 */
[----:B------:R-:W-:-:S02]  /*2bc0*/  FMUL.FTZ R196, R9, R194 ;  /* 0x000000c209c47220 */ /* 0x000fc40000410000 */
[C---:B------:R-:W-:Y:S02]  /*2bd0*/  FMUL.FTZ R192, R191.reuse, R67 ;  /* 0x00000043bfc07220 */ /* 0x040fe40000410000 */
[----:B------:R-:W-:Y:S02]  /*2be0*/  FMUL.FTZ R220, R191, R66 ;  /* 0x00000042bfdc7220 */ /* 0x000fe40000410000 */
[-C--:B------:R-:W-:Y:S02]  /*2bf0*/  FMUL.FTZ R191, R9, R195.reuse ;  /* 0x000000c309bf7220 */ /* 0x080fe40000410000 */
[----:B------:R-:W-:Y:S02]  /*2c00*/  FFMA.FTZ R196, R8, R195, R196 ;  /* 0x000000c308c47223 */ /* 0x000fe400000100c4 */
[C---:B------:R-:W-:Y:S02]  /*2c10*/  FMUL.FTZ R220, R137.reuse, R220 ;  /* 0x000000dc89dc7220 */ /* 0x040fe40000410000 */
[----:B------:R-:W-:-:S02]  /*2c20*/  FMUL.FTZ R219, R137, R192 ;  /* 0x000000c089db7220 */ /* 0x000fc40000410000 */
[----:B------:R-:W-:Y:S02]  /*2c30*/  FFMA.FTZ R191, R8, R194, -R191 ;  /* 0x000000c208bf7223 */ /* 0x000fe400000108bf */
[----:B------:R-:W-:Y:S02]  /*2c40*/  FMUL.FTZ R192, R11, R196 ;  /* 0x000000c40bc07220 */ /* 0x000fe40000410000 */
[----:B------:R-:W-:Y:S02]  /*2c50*/  FFMA.FTZ R206, R20, R206, R201 ;  /* 0x000000ce14ce7223 */ /* 0x000fe400000100c9 */
[----:B------:R-:W-:Y:S02]  /*2c60*/  FMUL.FTZ R23, R23, R202 ;  /* 0x000000ca17177220 */ /* 0x000fe40000410000 */
[----:B------:R-:W-:Y:S02]  /*2c70*/  FADD.FTZ R199, R220, R199 ;  /* 0x000000c7dcc77221 */ /* 0x000fe40000010000 */
[----:B------:R-:W-:-:S02]  /*2c80*/  FMUL.FTZ R195, R11, R191 ;  /* 0x000000bf0bc37220 */ /* 0x000fc40000410000 */
[C---:B------:R-:W-:Y:S02]  /*2c90*/  FFMA.FTZ R192, R10.reuse, R191, -R192 ;  /* 0x000000bf0ac07223 */ /* 0x040fe400000108c0 */
[----:B------:R-:W-:Y:S02]  /*2ca0*/  FADD.FTZ R206, R219, R206 ;  /* 0x000000cedbce7221 */ /* 0x000fe40000010000 */
[----:B------:R-:W-:Y:S02]  /*2cb0*/  FMUL.FTZ R197, R23, R199 ;  /* 0x000000c717c57220 */ /* 0x000fe40000410000 */
[----:B------:R-:W-:Y:S02]  /*2cc0*/  FFMA.FTZ R195, R10, R196, R195 ;  /* 0x000000c40ac37223 */ /* 0x000fe400000100c3 */
[C---:B------:R-:W-:Y:S02]  /*2cd0*/  FMUL.FTZ R217, R190.reuse, R61 ;  /* 0x0000003dbed97220 */ /* 0x040fe40000410000 */
[----:B------:R-:W-:-:S02]  /*2ce0*/  FMUL.FTZ R191, R190, R60 ;  /* 0x0000003cbebf7220 */ /* 0x000fc40000410000 */
[----:B------:R-:W-:Y:S02]  /*2cf0*/  FMUL.FTZ R190, R13, R192 ;  /* 0x000000c00dbe7220 */ /* 0x000fe40000410000 */
[-C--:B------:R-:W-:Y:S02]  /*2d00*/  FMUL.FTZ R194, R23, R206.reuse ;  /* 0x000000ce17c27220 */ /* 0x080fe40000410000 */
[----:B------:R-:W-:Y:S02]  /*2d10*/  FFMA.FTZ R206, R22, R206, R197 ;  /* 0x000000ce16ce7223 */ /* 0x000fe400000100c5 */
[----:B------:R-:W-:Y:S02]  /*2d20*/  FMUL.FTZ R197, R13, R195 ;  /* 0x000000c30dc57220 */ /* 0x000fe40000410000 */
[----:B------:R-:W-:Y:S02]  /*2d30*/  FMUL.FTZ R217, R138, R217 ;  /* 0x000000d98ad97220 */ /* 0x000fe40000410000 */
[----:B------:R-:W-:-:S02]  /*2d40*/  FFMA.FTZ R190, R12, R195, R190 ;  /* 0x000000c30cbe7223 */ /* 0x000fc400000100be */
[----:B------:R-:W-:Y:S02]  /*2d50*/  FFMA.FTZ R199, R22, R199, -R194 ;  /* 0x000000c716c77223 */ /* 0x000fe400000108c2 */
[----:B------:R-:W-:Y:S02]  /*2d60*/  FMUL.FTZ R218, R138, R191 ;  /* 0x000000bf8ada7220 */ /* 0x000fe40000410000 */
[----:B------:R-:W-:Y:S02]  /*2d70*/  FMUL.FTZ R25, R25, R200 ;  /* 0x000000c819197220 */ /* 0x000fe40000410000 */
[----:B------:R-:W-:Y:S02]  /*2d80*/  FFMA.FTZ R197, R12, R192, -R197 ;  /* 0x000000c00cc57223 */ /* 0x000fe400000108c5 */
[----:B------:R-:W-:Y:S02]  /*2d90*/  FADD.FTZ R206, R217, R206 ;  /* 0x000000ced9ce7221 */ /* 0x000fe40000010000 */
[----:B------:R-:W-:-:S02]  /*2da0*/  FMUL.FTZ R191, R15, R190 ;  /* 0x000000be0fbf7220 */ /* 0x000fc40000410000 */
[----:B------:R-:W-:Y:S02]  /*2db0*/  FADD.FTZ R199, R218, R199 ;  /* 0x000000c7dac77221 */ /* 0x000fe40000010000 */
[-C--:B------:R-:W-:Y:S02]  /*2dc0*/  FMUL.FTZ R195, R15, R197.reuse ;  /* 0x000000c50fc37220 */ /* 0x080fe40000410000 */
[C---:B------:R-:W-:Y:S02]  /*2dd0*/  FMUL.FTZ R192, R25.reuse, R206 ;  /* 0x000000ce19c07220 */ /* 0x040fe40000410000 */
[C---:B------:R-:W-:Y:S02]  /*2de0*/  FFMA.FTZ R191, R14.reuse, R197, -R191 ;  /* 0x000000c50ebf7223 */ /* 0x040fe400000108bf */
[----:B------:R-:W-:Y:S02]  /*2df0*/  FMUL.FTZ R201, R25, R199 ;  /* 0x000000c719c97220 */ /* 0x000fe40000410000 */
[----:B------:R-:W-:-:S02]  /*2e00*/  FFMA.FTZ R195, R14, R190, R195 ;  /* 0x000000be0ec37223 */ /* 0x000fc400000100c3 */
[----:B------:R-:W-:Y:S02]  /*2e10*/  FFMA.FTZ R199, R24, R199, -R192 ;  /* 0x000000c718c77223 */ /* 0x000fe400000108c0 */
[----:B------:R-:W-:Y:S02]  /*2e20*/  FMUL.FTZ R192, R17, R191 ;  /* 0x000000bf11c07220 */ /* 0x000fe40000410000 */
[C---:B------:R-:W-:Y:S02]  /*2e30*/  FMUL.FTZ R190, R189.reuse, R63 ;  /* 0x0000003fbdbe7220 */ /* 0x040fe40000410000 */
[----:B------:R-:W-:Y:S02]  /*2e40*/  FMUL.FTZ R216, R189, R62 ;  /* 0x0000003ebdd87220 */ /* 0x000fe40000410000 */
[-C--:B------:R-:W-:Y:S02]  /*2e50*/  FMUL.FTZ R189, R17, R195.reuse ;  /* 0x000000c311bd7220 */ /* 0x080fe40000410000 */
[----:B------:R-:W-:-:S02]  /*2e60*/  FFMA.FTZ R192, R16, R195, R192 ;  /* 0x000000c310c07223 */ /* 0x000fc400000100c0 */
[C---:B------:R-:W-:Y:S02]  /*2e70*/  FMUL.FTZ R216, R139.reuse, R216 ;  /* 0x000000d88bd87220 */ /* 0x040fe40000410000 */
[----:B------:R-:W-:Y:S02]  /*2e80*/  FMUL.FTZ R215, R139, R190 ;  /* 0x000000be8bd77220 */ /* 0x000fe40000410000 */
[----:B------:R-:W-:Y:S02]  /*2e90*/  FFMA.FTZ R189, R16, R191, -R189 ;  /* 0x000000bf10bd7223 */ /* 0x000fe400000108bd */
[----:B------:R-:W-:Y:S02]  /*2ea0*/  FMUL.FTZ R190, R19, R192 ;  /* 0x000000c013be7220 */ /* 0x000fe40000410000 */
[----:B------:R-:W-:Y:S02]  /*2eb0*/  FFMA.FTZ R206, R24, R206, R201 ;  /* 0x000000ce18ce7223 */ /* 0x000fe400000100c9 */
[----:B------:R-:W-:-:S02]  /*2ec0*/  FADD.FTZ R199, R216, R199 ;  /* 0x000000c7d8c77221 */ /* 0x000fc40000010000 */
[-C--:B------:R-:W-:Y:S02]  /*2ed0*/  FMUL.FTZ R191, R19, R189.reuse ;  /* 0x000000bd13bf7220 */ /* 0x080fe40000410000 */
[C---:B------:R-:W-:Y:S02]  /*2ee0*/  FFMA.FTZ R190, R18.reuse, R189, -R190 ;  /* 0x000000bd12be7223 */ /* 0x040fe400000108be */
[----:B------:R-:W-:Y:S02]  /*2ef0*/  FADD.FTZ R206, R215, R206 ;  /* 0x000000ced7ce7221 */ /* 0x000fe40000010000 */
[----:B------:R-:W-:Y:S02]  /*2f00*/  FMUL.FTZ R195, R27, R199 ;  /* 0x000000c71bc37220 */ /* 0x000fe40000410000 */
[----:B------:R-:W-:Y:S02]  /*2f10*/  FFMA.FTZ R191, R18, R192, R191 ;  /* 0x000000c012bf7223 */ /* 0x000fe400000100bf */
[----:B------:R-:W-:-:S02]  /*2f20*/  FMUL.FTZ R213, R188, R57 ;  /* 0x00000039bcd57220 */ /* 0x000fc40000410000 */
[----:B------:R-:W-:Y:S02]  /*2f30*/  FMUL.FTZ R189, R188, R56 ;  /* 0x00000038bcbd7220 */ /* 0x000fe40000410000 */
[----:B------:R-:W-:Y:S02]  /*2f40*/  FMUL.FTZ R188, R21, R190 ;  /* 0x000000be15bc7220 */ /* 0x000fe40000410000 */
[-C--:B------:R-:W-:Y:S02]  /*2f50*/  FMUL.FTZ R194, R27, R206.reuse ;  /* 0x000000ce1bc27220 */ /* 0x080fe40000410000 */
[----:B------:R-:W-:Y:S02]  /*2f60*/  FFMA.FTZ R206, R26, R206, R195 ;  /* 0x000000ce1ace7223 */ /* 0x000fe400000100c3 */
[----:B------:R-:W-:Y:S02]  /*2f70*/  FMUL.FTZ R195, R21, R191 ;  /* 0x000000bf15c37220 */ /* 0x000fe40000410000 */
[----:B------:R-:W-:-:S02]  /*2f80*/  FMUL.FTZ R213, R132, R213 ;  /* 0x000000d584d57220 */ /* 0x000fc40000410000 */
[----:B------:R-:W-:Y:S02]  /*2f90*/  FFMA.FTZ R188, R20, R191, R188 ;  /* 0x000000bf14bc7223 */ /* 0x000fe400000100bc */
[----:B------:R-:W-:Y:S02]  /*2fa0*/  FFMA.FTZ R199, R26, R199, -R194 ;  /* 0x000000c71ac77223 */ /* 0x000fe400000108c2 */
        /* <DEDUP_REMOVED lines=11> */
[C---:B------:R-:W-:Y:S02]  /*3060*/  FMUL.FTZ R190, R25.reuse, R189 ;  /* 0x000000bd19be7220 */ /* 0x040fe40000410000 */
[C---:B------:R-:W-:Y:S02]  /*3070*/  FMUL.FTZ R188, R186.reuse, R59 ;  /* 0x0000003bbabc7220 */ /* 0x040fe40000410000 */
[----:B------:R-:W-:Y:S02]  /*3080*/  FMUL.FTZ R212, R186, R58 ;  /* 0x0000003abad47220 */ /* 0x000fe40000410000 */
[-C--:B------:R-:W-:Y:S02]  /*3090*/  FMUL.FTZ R186, R25, R191.reuse ;  /* 0x000000bf19ba7220 */ /* 0x080fe40000410000 */
[----:B------:R-:W-:-:S02]  /*30a0*/  FFMA.FTZ R190, R24, R191, R190 ;  /* 0x000000bf18be7223 */ /* 0x000fc400000100be */
[----:B------:R-:W-:Y:S02]  /*30b0*/  FFMA.FTZ R206, R28, R206, R197 ;  /* 0x000000ce1cce7223 */ /* 0x000fe400000100c5 */
[C---:B------:R-:W-:Y:S02]  /*30c0*/  FMUL.FTZ R211, R133.reuse, R188 ;  /* 0x000000bc85d37220 */ /* 0x040fe40000410000 */
[----:B------:R-:W-:Y:S02]  /*30d0*/  FFMA.FTZ R186, R24, R189, -R186 ;  /* 0x000000bd18ba7223 */ /* 0x000fe400000108ba */
[----:B------:R-:W-:Y:S02]  /*30e0*/  FMUL.FTZ R212, R133, R212 ;  /* 0x000000d485d47220 */ /* 0x000fe40000410000 */
[----:B------:R-:W-:Y:S02]  /*30f0*/  FMUL.FTZ R189, R27, R190 ;  /* 0x000000be1bbd7220 */ /* 0x000fe40000410000 */
[----:B------:R-:W-:-:S02]  /*3100*/  FADD.FTZ R206, R211, R206 ;  /* 0x000000ced3ce7221 */ /* 0x000fc40000010000 */
[-C--:B------:R-:W-:Y:S02]  /*3110*/  FMUL.FTZ R191, R27, R186.reuse ;  /* 0x000000ba1bbf7220 */ /* 0x080fe40000410000 */
[----:B------:R-:W-:Y:S02]  /*3120*/  FADD.FTZ R199, R212, R199 ;  /* 0x000000c7d4c77221 */ /* 0x000fe40000010000 */
[----:B------:R-:W-:Y:S02]  /*3130*/  FFMA.FTZ R186, R26, R186, -R189 ;  /* 0x000000ba1aba7223 */ /* 0x000fe400000108bd */
[C---:B------:R-:W-:Y:S02]  /*3140*/  FMUL.FTZ R188, R31.reuse, R206 ;  /* 0x000000ce1fbc7220 */ /* 0x040fe40000410000 */
[----:B------:R-:W-:Y:S02]  /*3150*/  FMUL.FTZ R189, R184, R52 ;  /* 0x00000034b8bd7220 */ /* 0x000fe40000410000 */
[----:B------:R-:W-:-:S02]  /*3160*/  FMUL.FTZ R195, R31, R199 ;  /* 0x000000c71fc37220 */ /* 0x000fc40000410000 */
[----:B------:R-:W-:Y:S02]  /*3170*/  FMUL.FTZ R209, R184, R53 ;  /* 0x00000035b8d17220 */ /* 0x000fe40000410000 */
[----:B------:R-:W-:Y:S02]  /*3180*/  FFMA.FTZ R199, R30, R199, -R188 ;  /* 0x000000c71ec77223 */ /* 0x000fe400000108bc */
[----:B------:R-:W-:Y:S02]  /*3190*/  FMUL.FTZ R210, R134, R189 ;  /* 0x000000bd86d27220 */ /* 0x000fe40000410000 */
[----:B------:R-:W-:Y:S02]  /*31a0*/  FFMA.FTZ R191, R26, R190, R191 ;  /* 0x000000be1abf7223 */ /* 0x000fe400000100bf */
[----:B------:R-:W-:Y:S02]  /*31b0*/  FFMA.FTZ R206, R30, R206, R195 ;  /* 0x000000ce1ece7223 */ /* 0x000fe400000100c3 */
[----:B------:R-:W-:-:S02]  /*31c0*/  FMUL.FTZ R184, R29, R186 ;  /* 0x000000ba1db87220 */ /* 0x000fc40000410000 */
[----:B------:R-:W-:Y:S02]  /*31d0*/  FMUL.FTZ R209, R134, R209 ;  /* 0x000000d186d17220 */ /* 0x000fe40000410000 */
[----:B------:R-:W-:Y:S02]  /*31e0*/  FADD.FTZ R199, R210, R199 ;  /* 0x000000c7d2c77221 */ /* 0x000fe40000010000 */
[-C--:B------:R-:W-:Y:S02]  /*31f0*/  FMUL.FTZ R195, R29, R191.reuse ;  /* 0x000000bf1dc37220 */ /* 0x080fe40000410000 */
[----:B------:R-:W-:Y:S02]  /*3200*/  FFMA.FTZ R184, R28, R191, R184 ;  /* 0x000000bf1cb87223 */ /* 0x000fe400000100b8 */
[----:B------:R-:W-:Y:S02]  /*3210*/  FADD.FTZ R206, R209, R206 ;  /* 0x000000ced1ce7221 */ /* 0x000fe40000010000 */
[----:B------:R-:W-:-:S02]  /*3220*/  FMUL.FTZ R191, R165, R199 ;  /* 0x000000c7a5bf7220 */ /* 0x000fc40000410000 */
[-C--:B------:R-:W-:Y:S02]  /*3230*/  FMUL.FTZ R188, R165, R206.reuse ;  /* 0x000000cea5bc7220 */ /* 0x080fe40000410000 */
[----:B------:R-:W-:Y:S02]  /*3240*/  FFMA.FTZ R206, R164, R206, R191 ;  /* 0x000000cea4ce7223 */ /* 0x000fe400000100bf */
[C---:B------:R-:W-:Y:S02]  /*3250*/  FMUL.FTZ R190, R180.reuse, R152 ;  /* 0x00000098b4be7220 */ /* 0x040fe40000410000 */
[----:B------:R-:W-:Y:S02]  /*3260*/  FMUL.FTZ R191, R180, R153 ;  /* 0x00000099b4bf7220 */ /* 0x000fe40000410000 */
[----:B------:R0:W1:Y:S01]  /*3270*/  @P0 LDS.64 R152, [R0.X8+0x12c88] ;  /* 0x012c880000980984 */ /* 0x0000620000008a00 */
[----:B------:R-:W-:Y:S02]  /*3280*/  FFMA.FTZ R195, R28, R186, -R195 ;  /* 0x000000ba1cc37223 */ /* 0x000fe400000108c3 */
[----:B------:R-:W-:-:S02]  /*3290*/  FMUL.FTZ R186, R31, R184 ;  /* 0x000000b81fba7220 */ /* 0x000fc40000410000 */
[-C--:B------:R-:W-:Y:S02]  /*32a0*/  FMUL.FTZ R189, R31, R195.reuse ;  /* 0x000000c31fbd7220 */ /* 0x080fe40000410000 */
[C---:B------:R-:W-:Y:S02]  /*32b0*/  FFMA.FTZ R195, R30.reuse, R195, -R186 ;  /* 0x000000c31ec37223 */ /* 0x040fe400000108ba */
[----:B------:R-:W-:Y:S02]  /*32c0*/  FFMA.FTZ R194, R30, R184, R189 ;  /* 0x000000b81ec27223 */ /* 0x000fe400000100bd */
[----:B------:R-:W-:Y:S02]  /*32d0*/  FMUL.FTZ R184, R182, R148 ;  /* 0x00000094b6b87220 */ /* 0x000fe40000410000 */
[C---:B------:R-:W-:Y:S02]  /*32e0*/  FMUL.FTZ R240, R193.reuse, R54 ;  /* 0x00000036c1f07220 */ /* 0x040fe40000410000 */
[----:B------:R-:W-:-:S02]  /*32f0*/  FMUL.FTZ R148, R193, R55 ;  /* 0x00000037c1947220 */ /* 0x000fc40000410000 */
[----:B------:R-:W-:Y:S02]  /*3300*/  FFMA.FTZ R199, R164, R199, -R188 ;  /* 0x000000c7a4c77223 */ /* 0x000fe400000108bc */
[----:B------:R-:W-:Y:S02]  /*3310*/  FMUL.FTZ R188, R181, R150 ;  /* 0x00000096b5bc7220 */ /* 0x000fe40000410000 */
[----:B------:R-:W-:Y:S02]  /*3320*/  FMUL.FTZ R186, R182, R149 ;  /* 0x00000095b6ba7220 */ /* 0x000fe40000410000 */
[C---:B------:R-:W-:Y:S02]  /*3330*/  FMUL.FTZ R150, R165.reuse, R194 ;  /* 0x000000c2a5967220 */ /* 0x040fe40000410000 */
[----:B------:R-:W-:Y:S02]  /*3340*/  FMUL.FTZ R149, R165, R195 ;  /* 0x000000c3a5957220 */ /* 0x000fe40000410000 */
[----:B------:R-:W-:-:S02]  /*3350*/  FMUL.FTZ R239, R135, R148 ;  /* 0x0000009487ef7220 */ /* 0x000fc40000410000 */
[----:B------:R-:W-:Y:S02]  /*3360*/  FMUL.FTZ R240, R135, R240 ;  /* 0x000000f087f07220 */ /* 0x000fe40000410000 */
[----:B------:R-:W-:Y:S02]  /*3370*/  FMUL.FTZ R189, R181, R151 ;  /* 0x00000097b5bd7220 */ /* 0x000fe40000410000 */
[----:B------:R-:W-:Y:S01]  /*3380*/  FMUL.FTZ R192, R175, R163 ;  /* 0x000000a3afc07220 */ /* 0x000fe20000410000 */
[----:B------:R-:W-:Y:S01]  /*3390*/  LEA.HI R163, R0, R0, RZ, 0x1e ;  /* 0x0000000000a37211 */ /* 0x000fe200078ff0ff */
[----:B------:R-:W-:Y:S02]  /*33a0*/  FFMA.FTZ R148, R164, R195, -R150 ;  /* 0x000000c3a4947223 */ /* 0x000fe40000010896 */
        /* <DEDUP_REMOVED lines=8> */
[----:B------:R-:W-:Y:S02]  /*3430*/  FMUL.FTZ R162, R175, R162 ;  /* 0x000000a2afa27220 */ /* 0x000fe40000410000 */
[----:B------:R-:W-:Y:S02]  /*3440*/  FFMA.FTZ R149, R164, R194, R149 ;  /* 0x000000c2a4957223 */ /* 0x000fe40000010095 */
[----:B------:R-:W-:Y:S02]  /*3450*/  FADD.FTZ R151, R239, R206 ;  /* 0x000000ceef977221 */ /* 0x000fe40000010000 */
[----:B------:R-:W-:Y:S01]  /*3460*/  FADD.FTZ R150, R240, R199 ;  /* 0x000000c7f0967221 */ /* 0x000fe20000010000 */
[----:B------:R-:W-:Y:S05]  /*3470*/  @P0 BRA `(.L_x_3498) ;  /* 0x000000b000000947 */ /* 0x000fea0003800000 */
[----:B01-34-:R-:W-:Y:S01]  /*3480*/  ULDC UR34, c[0x0][0x174] ;  /* 0x00005d0000227ab9 */ /* 0x01bfe20000000800 */
[----:B------:R-:W-:Y:S01]  /*3490*/  MOV R153, RZ ;  /* 0x000000ff00997202 */ /* 0x000fe20000000f00 */
[----:B------:R-:W-:Y:S01]  /*34a0*/  UISETP.NE.AND UP0, UPT, UR16, UR34, UPT ;  /* 0x000000221000728c */ /* 0x000fe2000bf05270 */
[----:B------:R-:W-:-:S05]  /*34b0*/  MOV R152, 0x3f800000 ;  /* 0x3f80000000987802 */ /* 0x000fca0000000f00 */
[----:B------:R-:W-:-:S05]  /*34c0*/  PLOP3.LUT P0, PT, PT, PT, UP0, 0x80, 0x0 ;  /* 0x000000000000781c */ /* 0x000fca0003f0f008 */
[----:B------:R-:W-:-:S04]  /*34d0*/  @UP0 ULEA.HI UR34, UR16, UR16, URZ, 0x1 ;  /* 0x0000001010220291 */ /* 0x000fc8000f8f083f */
[----:B------:R-:W-:-:S04]  /*34e0*/  @UP0 ULOP3.LUT UR34, UR34, 0xfffffe, URZ, 0xc0, !UPT ;  /* 0x00fffffe22220892 */ /* 0x000fc8000f8ec03f */
[----:B------:R-:W-:-:S04]  /*34f0*/  @UP0 UIADD3 UR34, -UR34, UR16, URZ ;  /* 0x0000001022220290 */ /* 0x000fc8000fffe13f */
[----:B------:R-:W-:-:S06]  /*3500*/  @UP0 ULEA UR34, UR34, UR7, 0x8 ;  /* 0x0000000722220291 */ /* 0x000fcc000f8e403f */
[----:B------:R-:W-:-:S05]  /*3510*/  MOV R193, UR34 ;  /* 0x0000002200c17c02 */ /* 0x000fca0008000f00 */
[----:B------:R0:W1:Y:S02]  /*3520*/  @P0 LDS.64 R152, [R193.X8+0x11c80] ;  /* 0x011c8000c1980984 */ /* 0x0000640000008a00 */
.L_x_3498:
[----:B01-34-:R-:W-:Y:S05]  /*3530*/  BSYNC B0 ;  /* 0x0000000000007941 */ /* 0x01bfea0003800000 */
.L_x_3497:
[----:B------:R-:W-:Y:S01]  /*3540*/  ISETP.GT.U32.AND P0, PT, R0, 0x1f, PT ;  /* 0x0000001f0000780c */ /* 0x000fe20003f04070 */
[----:B------:R0:W-:Y:S01]  /*3550*/  STS.128 [R163.X16+0x10870], R148 ;  /* 0x01087094a3007388 */ /* 0x0001e2000000cc00 */
        /* <DEDUP_REMOVED lines=56> */
.L_x_3605:
        /* <DEDUP_REMOVED lines=58> */
[----:B------:R-:W-:Y:S02]  /*3c80*/  FFMA.FTZ R36, R34, R36, R43 ;  /* 0x0000002422247223 */ /* 0x000fe4000001002b */
[C---:B------:R-:W-:Y:S01]  /*3c90*/  FMUL.FTZ R35, R39.reuse, R33 ;  /* 0x0000002127237220 */ /* 0x040fe20000410000 */
[----:B------:R-:W-:Y:S01]  /*3ca0*/  FSEL R39, R39, R38, !P0 ;  /* 0x0000002627277208 */ /* 0x000fe20004000000 */
[----:B------:R-:W-:-:S02]  /*3cb0*/  @P0 FADD.FTZ R47, R47, R36 ;  /* 0x000000242f2f0221 */ /* 0x000fc40000010000 */
[----:B------:R-:W-:Y:S02]  /*3cc0*/  @P0 FADD.FTZ R46, R46, R41 ;  /* 0x000000292e2e0221 */ /* 0x000fe40000010000 */
[----:B------:R-:W-:Y:S01]  /*3cd0*/  @P0 FFMA.FTZ R34, R34, R32, -R35 ;  /* 0x0000002022220223 */ /* 0x000fe20000010823 */
[----:B------:R-:W0:Y:S01]  /*3ce0*/  SHFL.UP PT, R42, R39, 0x10, RZ ;  /* 0x06000000272a7989 */ /* 0x000e2200000e00ff */
[----:B------:R-:W-:-:S03]  /*3cf0*/  MOV R41, R47 ;  /* 0x0000002f00297202 */ /* 0x000fc60000000f00 */
[----:B------:R-:W1:Y:S01]  /*3d00*/  SHFL.UP PT, R35, R47, 0x10, RZ ;  /* 0x060000002f237989 */ /* 0x000e6200000e00ff */
[----:B------:R-:W-:-:S03]  /*3d10*/  MOV R149, R34 ;  /* 0x0000002200957202 */ /* 0x000fc60000000f00 */
[----:B------:R-:W2:Y:S04]  /*3d20*/  SHFL.UP PT, R44, R46, 0x10, RZ ;  /* 0x060000002e2c7989 */ /* 0x000ea800000e00ff */
[----:B------:R3:W4:Y:S02]  /*3d30*/  SHFL.UP PT, R40, R34, 0x10, RZ ;  /* 0x0600000022287989 */ /* 0x00072400000e00ff */
[----:B---3--:R-:W-:Y:S02]  /*3d40*/  MOV R34, R46 ;  /* 0x0000002e00227202 */ /* 0x008fe40000000f00 */
.L_x_3606:
[----:B------:R-:W-:Y:S01]  /*3d50*/  ISETP.GE.AND P0, PT, R2, 0x10, PT ;  /* 0x000000100200780c */ /* 0x000fe20003f06270 */
[-C--:B-1----:R-:W-:Y:S02]  /*3d60*/  FMUL.FTZ R33, R35, R39.reuse ;  /* 0x0000002723217220 */ /* 0x082fe40000410000 */
[----:B----4-:R-:W-:Y:S02]  /*3d70*/  FMUL.FTZ R32, R40, R39 ;  /* 0x0000002728207220 */ /* 0x010fe40000410000 */
[----:B--2---:R-:W-:-:S02]  /*3d80*/  FFMA.FTZ R33, R44, R149, -R33 ;  /* 0x000000952c217223 */ /* 0x004fc40000010821 */
[----:B------:R-:W-:Y:S02]  /*3d90*/  FMUL.FTZ R44, R44, R39 ;  /* 0x000000272c2c7220 */ /* 0x000fe40000410000 */
[C---:B0-----:R-:W-:Y:S02]  /*3da0*/  FFMA.FTZ R32, R42.reuse, R149, R32 ;  /* 0x000000952a207223 */ /* 0x041fe40000010020 */
        /* <DEDUP_REMOVED lines=12> */
[----:B-----5:R-:W-:Y:S05]  /*3e70*/  CALL.REL.NOINC `($__internal_85_$__cuda_sm70_shflsync_idx_p) ;  /* 0x0000926000007944 */ /* 0x020fea0003c00000 */
.L_x_3503:
[----:B------:R-:W-:Y:S05]  /*3e80*/  BRA.CONV ~URZ, `(.L_x_3504) ;  /* 0x000000637f007947 */ /* 0x000fea000b800000 */
[----:B-1----:R-:W-:Y:S01]  /*3e90*/  HFMA2.MMA R37, -RZ, RZ, 0, 1.847743988037109375e-06 ;  /* 0x0000001fff257435 */ /* 0x002fe200000001ff */
[----:B0-----:R-:W-:Y:S02]  /*3ea0*/  MOV R40, R45 ;  /* 0x0000002d00287202 */ /* 0x001fe40000000f00 */
[----:B------:R-:W-:-:S02]  /*3eb0*/  MOV R39, 0x1f ;  /* 0x0000001f00277802 */ /* 0x000fc40000000f00 */
[----:B------:R-:W-:Y:S02]  /*3ec0*/  MOV R36, 0xffffffff ;  /* 0xffffffff00247802 */ /* 0x000fe40000000f00 */
[----:B------:R-:W-:Y:S02]  /*3ed0*/  MOV R38, 0x3ef0 ;  /* 0x00003ef000267802 */ /* 0x000fe40000000f00 */
[----:B-----5:R-:W-:Y:S05]  /*3ee0*/  CALL.REL.NOINC `($__internal_85_$__cuda_sm70_shflsync_idx_p) ;  /* 0x000091f000007944 */ /* 0x020fea0003c00000 */
.L_x_3504:
[----:B------:R-:W-:Y:S05]  /*3ef0*/  BRA.CONV ~URZ, `(.L_x_3505) ;  /* 0x000000637f007947 */ /* 0x000fea000b800000 */
[----:B-1----:R-:W-:Y:S01]  /*3f00*/  HFMA2.MMA R37, -RZ, RZ, 0, 1.847743988037109375e-06 ;  /* 0x0000001fff257435 */ /* 0x002fe200000001ff */
[----:B0-----:R-:W-:Y:S02]  /*3f10*/  MOV R40, R34 ;  /* 0x0000002200287202 */ /* 0x001fe40000000f00 */
[----:B------:R-:W-:Y:S02]  /*3f20*/  MOV R39, 0x1f ;  /* 0x0000001f00277802 */ /* 0x000fe40000000f00 */
[----:B------:R-:W-:Y:S02]  /*3f30*/  MOV R36, 0xffffffff ;  /* 0xffffffff00247802 */ /* 0x000fe40000000f00 */
[----:B------:R-:W-:Y:S02]  /*3f40*/  MOV R38, 0x3f60 ;  /* 0x00003f6000267802 */ /* 0x000fe40000000f00 */
[----:B-----5:R-:W-:Y:S05]  /*3f50*/  CALL.REL.NOINC `($__internal_85_$__cuda_sm70_shflsync_idx_p) ;  /* 0x0000918000007944 */ /* 0x020fea0003c00000 */
.L_x_3505:
[----:B------:R-:W-:Y:S05]  /*3f60*/  BRA.CONV ~URZ, `(.L_x_3506) ;  /* 0x000000637f007947 */ /* 0x000fea000b800000 */
[----:B-1----:R-:W-:Y:S01]  /*3f70*/  HFMA2.MMA R37, -RZ, RZ, 0, 1.847743988037109375e-06 ;  /* 0x0000001fff257435 */ /* 0x002fe200000001ff */
[----:B0-----:R-:W-:-:S02]  /*3f80*/  MOV R40, R41 ;  /* 0x0000002900287202 */ /* 0x001fc40000000f00 */
[----:B------:R-:W-:Y:S02]  /*3f90*/  MOV R39, 0x1f ;  /* 0x0000001f00277802 */ /* 0x000fe40000000f00 */
[----:B------:R-:W-:Y:S02]  /*3fa0*/  MOV R36, 0xffffffff ;  /* 0xffffffff00247802 */ /* 0x000fe40000000f00 */
[----:B------:R-:W-:Y:S02]  /*3fb0*/  MOV R38, 0x3fd0 ;  /* 0x00003fd000267802 */ /* 0x000fe40000000f00 */
[----:B-----5:R-:W-:Y:S05]  /*3fc0*/  CALL.REL.NOINC `($__internal_85_$__cuda_sm70_shflsync_idx_p) ;  /* 0x0000911000007944 */ /* 0x020fea0003c00000 */
.L_x_3506:
        /* <DEDUP_REMOVED lines=8> */
[----:B------:R2:W0:Y:S02]  /*4050*/  SHFL.UP PT, R35, R41, 0x1, RZ ;  /* 0x0420000029237989 */ /* 0x00042400000e00ff */
.L_x_3607:
[----:B--234-:R-:W2:Y:S01]  /*4060*/  LDS.128 R48, [R148+0x10870] ;  /* 0x0108700094307984 */ /* 0x01cea20000000c00 */
[----:B0-----:R-:W-:Y:S01]  /*4070*/  MOV R42, R44 ;  /* 0x0000002c002a7202 */ /* 0x001fe20000000f00 */
[----:B-1----:R-:W-:Y:S01]  /*4080*/  FMUL.FTZ R36, R43, R32 ;  /* 0x000000202b247220 */ /* 0x002fe20000410000 */
[----:B------:R-:W-:Y:S01]  /*4090*/  MOV R41, R150 ;  /* 0x0000009600297202 */ /* 0x000fe20000000f00 */
[----:B------:R-:W0:Y:S01]  /*40a0*/  LDS.128 R44, [R148+0x10880] ;  /* 0x01088000942c7984 */ /* 0x000e220000000c00 */
[----:B------:R-:W-:Y:S01]  /*40b0*/  MOV R40, R33 ;  /* 0x0000002100287202 */ /* 0x000fe20000000f00 */
[----:B------:R-:W-:-:S02]  /*40c0*/  FFMA.FTZ R37, R42, R149, -R36 ;  /* 0x000000952a257223 */ /* 0x000fc40000010824 */
[-C--:B------:R-:W-:Y:S02]  /*40d0*/  FMUL.FTZ R36, R42, R32.reuse ;  /* 0x000000202a247220 */ /* 0x080fe40000410000 */
[----:B------:R-:W-:Y:S02]  /*40e0*/  @P1 FADD.FTZ R42, R37, R34 ;  /* 0x00000022252a1221 */ /* 0x000fe40000010000 */
[----:B------:R-:W-:Y:S02]  /*40f0*/  FFMA.FTZ R36, R43, R149, R36 ;  /* 0x000000952b247223 */ /* 0x000fe40000010024 */
[-C--:B------:R-:W-:Y:S02]  /*4100*/  FMUL.FTZ R38, R40, R32.reuse ;  /* 0x0000002028267220 */ /* 0x080fe40000410000 */
[----:B------:R-:W-:Y:S02]  /*4110*/  @P1 FADD.FTZ R43, R36, R35 ;  /* 0x00000023242b1221 */ /* 0x000fe40000010000 */
[----:B------:R-:W-:-:S02]  /*4120*/  FMUL.FTZ R36, R41, R32 ;  /* 0x0000002029247220 */ /* 0x000fc40000410000 */
[----:B------:R-:W1:Y:S01]  /*4130*/  LDS.128 R32, [R148+0x10890] ;  /* 0x0108900094207984 */ /* 0x000e620000000c00 */
[-C--:B------:R-:W-:Y:S02]  /*4140*/  @P1 FFMA.FTZ R41, R41, R149.reuse, R38 ;  /* 0x0000009529291223 */ /* 0x080fe40000010026 */
[----:B------:R-:W-:-:S05]  /*4150*/  @P1 FFMA.FTZ R40, R40, R149, -R36 ;  /* 0x0000009528281223 */ /* 0x000fca0000010824 */
        /* <DEDUP_REMOVED lines=34> */
.L_x_3500:
[----:B0-----:R-:W-:Y:S05]  /*4380*/  BSYNC B0 ;  /* 0x0000000000007941 */ /* 0x001fea0003800000 */
.L_x_3499:
[----:B------:R-:W-:Y:S01]  /*4390*/  WARPSYNC 0xffffffff ;  /* 0xffffffff00007948 */ /* 0x000fe20003800000 */
[----:B------:R-:W-:Y:S02]  /*43a0*/  LOP3.LUT P0, RZ, R0, 0x1f, RZ, 0xc0, !PT ;  /* 0x0000001f00ff7812 */ /* 0x000fe4000780c0ff */
[----:B------:R-:W-:Y:S01]  /*43b0*/  BAR.SYNC.DEFER_BLOCKING 0x0 ;  /* 0x0000000000007b1d */ /* 0x000fe20000010000 */
[----:B---3--:R-:W-:Y:S01]  /*43c0*/  MOV R34, UR16 ;  /* 0x0000001000227c02 */ /* 0x008fe20008000f00 */
[CC--:B------:R-:W-:Y:S01]  /*43d0*/  FMUL.FTZ R33, R165.reuse, R153.reuse ;  /* 0x00000099a5217220 */ /* 0x0c0fe20000410000 */
[----:B------:R-:W-:Y:S01]  /*43e0*/  USHF.L.U32 UR46, UR7, 0x4, URZ ;  /* 0x00000004072e7899 */ /* 0x000fe2000800063f */
[C---:B------:R-:W-:Y:S01]  /*43f0*/  FMUL.FTZ R32, R165.reuse, -R152 ;  /* 0x80000098a5207220 */ /* 0x040fe20000410000 */
[----:B------:R-:W-:Y:S01]  /*4400*/  ISETP.GE.OR P0, PT, R34, c[0x0][0x174], P0 ;  /* 0x00005d0022007a0c */ /* 0x000fe20000706670 */
[CC--:B------:R-:W-:Y:S01]  /*4410*/  FMUL.FTZ R36, R164.reuse, R208.reuse ;  /* 0x000000d0a4247220 */ /* 0x0c0fe20000410000 */
[----:B------:R-:W-:Y:S01]  /*4420*/  BSSY B0, `(.L_x_3508) ;  /* 0x00001d8000007945 */ /* 0x000fe20003800000 */
[----:B------:R-:W-:Y:S02]  /*4430*/  FMUL.FTZ R34, R165, R208 ;  /* 0x000000d0a5227220 */ /* 0x000fe40000410000 */
[----:B------:R-:W-:-:S02]  /*4440*/  FFMA.FTZ R32, R164, -R153, R32 ;  /* 0x80000099a4207223 */ /* 0x000fc40000010020 */
[C---:B------:R-:W-:Y:S02]  /*4450*/  FFMA.FTZ R33, R164.reuse, R152, -R33 ;  /* 0x00000098a4217223 */ /* 0x040fe40000010821 */
[-C--:B------:R-:W-:Y:S02]  /*4460*/  FFMA.FTZ R35, -R165, R207.reuse, -R36 ;  /* 0x000000cfa5237223 */ /* 0x080fe40000010924 */
[----:B------:R-:W-:Y:S02]  /*4470*/  FFMA.FTZ R34, R164, R207, -R34 ;  /* 0x000000cfa4227223 */ /* 0x000fe40000010822 */
        /* <DEDUP_REMOVED lines=22> */
[-C--:B------:R-:W-:Y:S02]  /*45e0*/  FMUL.FTZ R37, R29, -R35.reuse ;  /* 0x800000231d257220 */ /* 0x080fe40000410000 */
[C---:B------:R-:W-:Y:S02]  /*45f0*/  FMUL.FTZ R40, R25.reuse, -R38 ;  /* 0x8000002619287220 */ /* 0x040fe40000410000 */
[C---:B------:R-:W-:Y:S02]  /*4600*/  FFMA.FTZ R35, R28.reuse, R35, R36 ;  /* 0x000000231c237223 */ /* 0x040fe40000010024 */
[-C--:B------:R-:W-:Y:S02]  /*4610*/  FMUL.FTZ R41, R25, -R39.reuse ;  /* 0x8000002719297220 */ /* 0x080fe40000410000 */
[----:B------:R-:W-:Y:S02]  /*4620*/  FFMA.FTZ R34, R28, R34, -R37 ;  /* 0x000000221c227223 */ /* 0x000fe40000010825 */
        /* <DEDUP_REMOVED lines=19> */
[-C--:B------:R-:W-:Y:S02]  /*4760*/  FMUL.FTZ R37, R25, -R35.reuse ;  /* 0x8000002319257220 */ /* 0x080fe40000410000 */
[C---:B------:R-:W-:Y:S02]  /*4770*/  FFMA.FTZ R35, R24.reuse, R35, R36 ;  /* 0x0000002318237223 */ /* 0x040fe40000010024 */
[----:B------:R-:W-:Y:S02]  /*4780*/  FFMA.FTZ R34, R24, R34, -R37 ;  /* 0x0000002218227223 */ /* 0x000fe40000010825 */
[----:B------:R-:W-:Y:S02]  /*4790*/  FADD.FTZ R36, -R198, R35 ;  /* 0x00000023c6247221 */ /* 0x000fe40000010100 */
[C---:B0-----:R-:W-:Y:S02]  /*47a0*/  FMUL.FTZ R35, R167.reuse, R33 ;  /* 0x00000021a7237220 */ /* 0x041fe40000410000 */
[----:B------:R-:W-:-:S02]  /*47b0*/  FMUL.FTZ R167, R167, R32 ;  /* 0x00000020a7a77220 */ /* 0x000fc40000410000 */
[----:B------:R-:W-:Y:S02]  /*47c0*/  FMUL.FTZ R40, R19, -R38 ;  /* 0x8000002613287220 */ /* 0x000fe40000410000 */
[----:B------:R-:W-:Y:S02]  /*47d0*/  FADD.FTZ R34, R197, R34 ;  /* 0x00000022c5227221 */ /* 0x000fe40000010000 */
[C---:B------:R-:W-:Y:S02]  /*47e0*/  FFMA.FTZ R35, R166.reuse, R32, -R35 ;  /* 0x00000020a6237223 */ /* 0x040fe40000010823 */
[----:B------:R-:W-:Y:S02]  /*47f0*/  FFMA.FTZ R166, R166, R33, R167 ;  /* 0x00000021a6a67223 */ /* 0x000fe400000100a7 */
[-C--:B------:R-:W-:Y:S02]  /*4800*/  FMUL.FTZ R41, R19, -R39.reuse ;  /* 0x8000002713297220 */ /* 0x080fe40000410000 */
[----:B------:R-:W-:-:S02]  /*4810*/  FFMA.FTZ R40, R18, R39, -R40 ;  /* 0x0000002712287223 */ /* 0x000fc40000010828 */
[----:B------:R-:W-:Y:S02]  /*4820*/  FMUL.FTZ R39, R23, -R34 ;  /* 0x8000002217277220 */ /* 0x000fe40000410000 */
[----:B------:R-:W-:Y:S02]  /*4830*/  FADD.FTZ R167, R238, R35 ;  /* 0x00000023eea77221 */ /* 0x000fe40000010000 */
[----:B------:R-:W-:Y:S02]  /*4840*/  FADD.FTZ R237, R237, R166 ;  /* 0x000000a6eded7221 */ /* 0x000fe40000010000 */
[-C--:B------:R-:W-:Y:S02]  /*4850*/  FMUL.FTZ R37, R23, -R36.reuse ;  /* 0x8000002417257220 */ /* 0x080fe40000410000 */
[----:B------:R-:W-:Y:S02]  /*4860*/  FFMA.FTZ R39, R22, R36, R39 ;  /* 0x0000002416277223 */ /* 0x000fe40000010027 */
[----:B------:R-:W-:-:S02]  /*4870*/  FFMA.FTZ R41, R18, R38, R41 ;  /* 0x0000002612297223 */ /* 0x000fc40000010029 */
[----:B------:R-:W-:Y:S02]  /*4880*/  FMUL.FTZ R36, R17, -R40 ;  /* 0x8000002811247220 */ /* 0x000fe40000410000 */
[C---:B------:R-:W-:Y:S02]  /*4890*/  FMUL.FTZ R33, R5.reuse, R167 ;  /* 0x000000a705217220 */ /* 0x040fe40000410000 */
[----:B------:R-:W-:Y:S02]  /*48a0*/  FMUL.FTZ R32, R5, R237 ;  /* 0x000000ed05207220 */ /* 0x000fe40000410000 */
[-C--:B------:R-:W-:Y:S02]  /*48b0*/  FMUL.FTZ R35, R17, -R41.reuse ;  /* 0x8000002911237220 */ /* 0x080fe40000410000 */
[----:B------:R-:W-:Y:S02]  /*48c0*/  FFMA.FTZ R36, R16, R41, R36 ;  /* 0x0000002910247223 */ /* 0x000fe40000010024 */
[----:B------:R-:W-:-:S02]  /*48d0*/  FFMA.FTZ R166, R4, R237, R33 ;  /* 0x000000ed04a67223 */ /* 0x000fc40000010021 */
[----:B------:R-:W-:Y:S02]  /*48e0*/  FFMA.FTZ R33, R4, R167, -R32 ;  /* 0x000000a704217223 */ /* 0x000fe40000010820 */
[----:B------:R-:W-:Y:S02]  /*48f0*/  FFMA.FTZ R35, R16, R40, -R35 ;  /* 0x0000002810237223 */ /* 0x000fe40000010823 */
[----:B------:R-:W-:Y:S02]  /*4900*/  FMUL.FTZ R32, R15, -R36 ;  /* 0x800000240f207220 */ /* 0x000fe40000410000 */
[----:B------:R-:W-:Y:S02]  /*4910*/  FADD.FTZ R166, R235, R166 ;  /* 0x000000a6eba67221 */ /* 0x000fe40000010000 */
[----:B------:R-:W-:Y:S02]  /*4920*/  FADD.FTZ R236, R236, R33 ;  /* 0x00000021ecec7221 */ /* 0x000fe40000010000 */
[----:B------:R-:W-:-:S02]  /*4930*/  FFMA.FTZ R34, R22, R34, -R37 ;  /* 0x0000002216227223 */ /* 0x000fc40000010825 */
[-C--:B------:R-:W-:Y:S02]  /*4940*/  FMUL.FTZ R41, R15, -R35.reuse ;  /* 0x800000230f297220 */ /* 0x080fe40000410000 */
[----:B------:R-:W-:Y:S02]  /*4950*/  FFMA.FTZ R37, R14, R35, -R32 ;  /* 0x000000230e257223 */ /* 0x000fe40000010820 */
[C---:B------:R-:W-:Y:S02]  /*4960*/  FMUL.FTZ R33, R7.reuse, R166 ;  /* 0x000000a607217220 */ /* 0x040fe40000410000 */
[-C--:B------:R-:W-:Y:S02]  /*4970*/  FMUL.FTZ R35, R7, R236.reuse ;  /* 0x000000ec07237220 */ /* 0x080fe40000410000 */
[C---:B------:R-:W-:Y:S02]  /*4980*/  FFMA.FTZ R33, R6.reuse, R236, -R33 ;  /* 0x000000ec06217223 */ /* 0x040fe40000010821 */
[----:B------:R-:W-:-:S02]  /*4990*/  FFMA.FTZ R32, R6, R166, R35 ;  /* 0x000000a606207223 */ /* 0x000fc40000010023 */
[----:B------:R-:W-:Y:S02]  /*49a0*/  FADD.FTZ R235, R234, R33 ;  /* 0x00000021eaeb7221 */ /* 0x000fe40000010000 */
[----:B------:R-:W-:Y:S02]  /*49b0*/  FADD.FTZ R233, R233, R32 ;  /* 0x00000020e9e97221 */ /* 0x000fe40000010000 */
[----:B------:R-:W-:Y:S02]  /*49c0*/  FADD.FTZ R39, -R196, R39 ;  /* 0x00000027c4277221 */ /* 0x000fe40000010100 */
[C---:B------:R-:W-:Y:S02]  /*49d0*/  FMUL.FTZ R33, R9.reuse, R235 ;  /* 0x000000eb09217220 */ /* 0x040fe40000410000 */
[----:B------:R-:W-:Y:S02]  /*49e0*/  FMUL.FTZ R32, R9, R233 ;  /* 0x000000e909207220 */ /* 0x000fe40000410000 */
[----:B------:R-:W-:-:S02]  /*49f0*/  FADD.FTZ R34, R195, R34 ;  /* 0x00000022c3227221 */ /* 0x000fc40000010000 */
[C---:B------:R-:W-:Y:S02]  /*4a00*/  FMUL.FTZ R35, R21.reuse, -R39 ;  /* 0x8000002715237220 */ /* 0x040fe40000410000 */
[----:B------:R-:W-:Y:S02]  /*4a10*/  FFMA.FTZ R41, R14, R36, R41 ;  /* 0x000000240e297223 */ /* 0x000fe40000010029 */
[C---:B------:R-:W-:Y:S02]  /*4a20*/  FFMA.FTZ R234, R8.reuse, R233, R33 ;  /* 0x000000e908ea7223 */ /* 0x040fe40000010021 */
[----:B------:R-:W-:Y:S02]  /*4a30*/  FFMA.FTZ R33, R8, R235, -R32 ;  /* 0x000000eb08217223 */ /* 0x000fe40000010820 */
[-C--:B------:R-:W-:Y:S02]  /*4a40*/  FMUL.FTZ R36, R21, -R34.reuse ;  /* 0x8000002215247220 */ /* 0x080fe40000410000 */
[----:B------:R-:W-:-:S02]  /*4a50*/  FFMA.FTZ R34, R20, R34, -R35 ;  /* 0x0000002214227223 */ /* 0x000fc40000010823 */
[----:B------:R-:W-:Y:S02]  /*4a60*/  FMUL.FTZ R35, R13, -R41 ;  /* 0x800000290d237220 */ /* 0x000fe40000410000 */
[----:B------:R-:W-:Y:S02]  /*4a70*/  FADD.FTZ R234, R231, R234 ;  /* 0x000000eae7ea7221 */ /* 0x000fe40000010000 */
[----:B------:R-:W-:Y:S02]  /*4a80*/  FADD.FTZ R232, R232, R33 ;  /* 0x00000021e8e87221 */ /* 0x000fe40000010000 */
[----:B------:R-:W-:Y:S02]  /*4a90*/  FFMA.FTZ R39, R20, R39, R36 ;  /* 0x0000002714277223 */ /* 0x000fe40000010024 */
[----:B------:R-:W-:Y:S02]  /*4aa0*/  FFMA.FTZ R38, R12, R37, -R35 ;  /* 0x000000250c267223 */ /* 0x000fe40000010823 */
[----:B------:R-:W-:-:S02]  /*4ab0*/  FMUL.FTZ R33, R11, R234 ;  /* 0x000000ea0b217220 */ /* 0x000fc40000410000 */
[-C--:B------:R-:W-:Y:S02]  /*4ac0*/  FMUL.FTZ R35, R11, R232.reuse ;  /* 0x000000e80b237220 */ /* 0x080fe40000410000 */
[----:B------:R-:W-:Y:S02]  /*4ad0*/  FADD.FTZ R39, -R194, R39 ;  /* 0x00000027c2277221 */ /* 0x000fe40000010100 */
[C---:B------:R-:W-:Y:S02]  /*4ae0*/  FFMA.FTZ R33, R10.reuse, R232, -R33 ;  /* 0x000000e80a217223 */ /* 0x040fe40000010821 */
[----:B------:R-:W-:Y:S02]  /*4af0*/  FFMA.FTZ R32, R10, R234, R35 ;  /* 0x000000ea0a207223 */ /* 0x000fe40000010023 */
[----:B------:R-:W-:Y:S02]  /*4b00*/  FMUL.FTZ R36, R13, -R37 ;  /* 0x800000250d247220 */ /* 0x000fe40000410000 */
[----:B------:R-:W-:-:S02]  /*4b10*/  FADD.FTZ R34, R193, R34 ;  /* 0x00000022c1227221 */ /* 0x000fc40000010000 */
[----:B------:R-:W-:Y:S02]  /*4b20*/  FMUL.FTZ R37, R19, -R39 ;  /* 0x8000002713257220 */ /* 0x000fe40000410000 */
[----:B------:R-:W-:Y:S02]  /*4b30*/  FADD.FTZ R231, R230, R33 ;  /* 0x00000021e6e77221 */ /* 0x000fe40000010000 */
[----:B------:R-:W-:Y:S02]  /*4b40*/  FADD.FTZ R229, R229, R32 ;  /* 0x00000020e5e57221 */ /* 0x000fe40000010000 */
[----:B------:R-:W-:Y:S02]  /*4b50*/  FFMA.FTZ R41, R12, R41, R36 ;  /* 0x000000290c297223 */ /* 0x000fe40000010024 */
[-C--:B------:R-:W-:Y:S02]  /*4b60*/  FMUL.FTZ R36, R19, -R34.reuse ;  /* 0x8000002213247220 */ /* 0x080fe40000410000 */
[----:B------:R-:W-:-:S02]  /*4b70*/  FFMA.FTZ R37, R18, R34, -R37 ;  /* 0x0000002212257223 */ /* 0x000fc40000010825 */
        /* <DEDUP_REMOVED lines=18> */
[----:B------:R-:W-:Y:S02]  /*4ca0*/  FFMA.FTZ R41, R8, R34, R41 ;  /* 0x0000002208297223 */ /* 0x000fe40000010029 */
[C---:B------:R-:W-:Y:S02]  /*4cb0*/  FFMA.FTZ R33, R14.reuse, R228, -R33 ;  /* 0x000000e40e217223 */ /* 0x040fe40000010821 */
[----:B------:R-:W-:Y:S02]  /*4cc0*/  FFMA.FTZ R32, R14, R230, R35 ;  /* 0x000000e60e207223 */ /* 0x000fe40000010023 */
[C---:B------:R-:W-:Y:S02]  /*4cd0*/  FMUL.FTZ R34, R17.reuse, -R39 ;  /* 0x8000002711227220 */ /* 0x040fe40000410000 */
[----:B------:R-:W-:Y:S02]  /*4ce0*/  FMUL.FTZ R36, R17, -R37 ;  /* 0x8000002511247220 */ /* 0x000fe40000410000 */
[----:B------:R-:W-:-:S02]  /*4cf0*/  FADD.FTZ R227, R226, R33 ;  /* 0x00000021e2e37221 */ /* 0x000fc40000010000 */
[----:B------:R-:W-:Y:S02]  /*4d00*/  FADD.FTZ R225, R225, R32 ;  /* 0x00000020e1e17221 */ /* 0x000fe40000010000 */
[C---:B------:R-:W-:Y:S02]  /*4d10*/  FFMA.FTZ R35, R16.reuse, R37, -R34 ;  /* 0x0000002510237223 */ /* 0x040fe40000010822 */
[----:B------:R-:W-:Y:S02]  /*4d20*/  FMUL.FTZ R37, R7, -R41 ;  /* 0x8000002907257220 */ /* 0x000fe40000410000 */
[----:B------:R-:W-:Y:S02]  /*4d30*/  FFMA.FTZ R34, R16, R39, R36 ;  /* 0x0000002710227223 */ /* 0x000fe40000010024 */
[C---:B------:R-:W-:Y:S02]  /*4d40*/  FMUL.FTZ R33, R17.reuse, R227 ;  /* 0x000000e311217220 */ /* 0x040fe40000410000 */
[----:B------:R-:W-:-:S02]  /*4d50*/  FMUL.FTZ R32, R17, R225 ;  /* 0x000000e111207220 */ /* 0x000fc40000410000 */
[-C--:B------:R-:W-:Y:S02]  /*4d60*/  FMUL.FTZ R39, R7, -R38.reuse ;  /* 0x8000002607277220 */ /* 0x080fe40000410000 */
[----:B------:R-:W-:Y:S02]  /*4d70*/  FFMA.FTZ R36, R6, R38, -R37 ;  /* 0x0000002606247223 */ /* 0x000fe40000010825 */
[----:B------:R-:W-:Y:S02]  /*4d80*/  FADD.FTZ R38, -R161, R34 ;  /* 0x00000022a1267221 */ /* 0x000fe40000010100 */
[----:B------:R-:W-:Y:S02]  /*4d90*/  FFMA.FTZ R226, R16, R225, R33 ;  /* 0x000000e110e27223 */ /* 0x000fe40000010021 */
[----:B------:R-:W-:Y:S02]  /*4da0*/  FADD.FTZ R34, R160, R35 ;  /* 0x00000023a0227221 */ /* 0x000fe40000010000 */
[----:B------:R-:W-:-:S02]  /*4db0*/  FFMA.FTZ R33, R16, R227, -R32 ;  /* 0x000000e310217223 */ /* 0x000fc40000010820 */
[----:B------:R-:W-:Y:S02]  /*4dc0*/  FFMA.FTZ R37, R6, R41, R39 ;  /* 0x0000002906257223 */ /* 0x000fe40000010027 */
[----:B------:R-:W-:Y:S02]  /*4dd0*/  FADD.FTZ R226, R223, R226 ;  /* 0x000000e2dfe27221 */ /* 0x000fe40000010000 */
[C---:B------:R-:W-:Y:S02]  /*4de0*/  FMUL.FTZ R41, R15.reuse, -R34 ;  /* 0x800000220f297220 */ /* 0x040fe40000410000 */
[----:B------:R-:W-:Y:S02]  /*4df0*/  FADD.FTZ R224, R224, R33 ;  /* 0x00000021e0e07221 */ /* 0x000fe40000010000 */
[----:B------:R-:W-:Y:S02]  /*4e00*/  FMUL.FTZ R39, R15, -R38 ;  /* 0x800000260f277220 */ /* 0x000fe40000410000 */
[----:B------:R-:W-:-:S02]  /*4e10*/  FMUL.FTZ R33, R19, R226 ;  /* 0x000000e213217220 */ /* 0x000fc40000410000 */
[C---:B------:R-:W-:Y:S02]  /*4e20*/  FFMA.FTZ R38, R14.reuse, R38, R41 ;  /* 0x000000260e267223 */ /* 0x040fe40000010029 */
[----:B------:R-:W-:Y:S02]  /*4e30*/  FMUL.FTZ R35, R19, R224 ;  /* 0x000000e013237220 */ /* 0x000fe40000410000 */
[----:B------:R-:W-:Y:S02]  /*4e40*/  FFMA.FTZ R39, R14, R34, -R39 ;  /* 0x000000220e277223 */ /* 0x000fe40000010827 */
[C---:B------:R-:W-:Y:S02]  /*4e50*/  FFMA.FTZ R33, R18.reuse, R224, -R33 ;  /* 0x000000e012217223 */ /* 0x040fe40000010821 */
[----:B------:R-:W-:Y:S02]  /*4e60*/  FADD.FTZ R38, -R159, R38 ;  /* 0x000000269f267221 */ /* 0x000fe40000010100 */
[----:B------:R-:W-:-:S02]  /*4e70*/  FFMA.FTZ R32, R18, R226, R35 ;  /* 0x000000e212207223 */ /* 0x000fc40000010023 */
[----:B------:R-:W-:Y:S02]  /*4e80*/  FADD.FTZ R39, R158, R39 ;  /* 0x000000279e277221 */ /* 0x000fe40000010000 */
[----:B------:R-:W-:Y:S02]  /*4e90*/  FADD.FTZ R223, R222, R33 ;  /* 0x00000021dedf7221 */ /* 0x000fe40000010000 */
[----:B------:R-:W-:Y:S02]  /*4ea0*/  FMUL.FTZ R34, R13, -R38 ;  /* 0x800000260d227220 */ /* 0x000fe40000410000 */
[----:B------:R-:W-:Y:S02]  /*4eb0*/  FADD.FTZ R221, R221, R32 ;  /* 0x00000020dddd7221 */ /* 0x000fe40000010000 */
[----:B------:R-:W-:Y:S02]  /*4ec0*/  FMUL.FTZ R35, R13, -R39 ;  /* 0x800000270d237220 */ /* 0x000fe40000410000 */
[----:B------:R-:W-:-:S02]  /*4ed0*/  FMUL.FTZ R33, R21, R223 ;  /* 0x000000df15217220 */ /* 0x000fc40000410000 */
[C---:B------:R-:W-:Y:S02]  /*4ee0*/  FFMA.FTZ R39, R12.reuse, R39, -R34 ;  /* 0x000000270c277223 */ /* 0x040fe40000010822 */
[-C--:B------:R-:W-:Y:S02]  /*4ef0*/  FMUL.FTZ R32, R21, R221.reuse ;  /* 0x000000dd15207220 */ /* 0x080fe40000410000 */
[----:B------:R-:W-:Y:S02]  /*4f00*/  FFMA.FTZ R38, R12, R38, R35 ;  /* 0x000000260c267223 */ /* 0x000fe40000010023 */
[----:B------:R-:W-:Y:S02]  /*4f10*/  FFMA.FTZ R222, R20, R221, R33 ;  /* 0x000000dd14de7223 */ /* 0x000fe40000010021 */
[----:B------:R-:W-:Y:S02]  /*4f20*/  FADD.FTZ R39, R156, R39 ;  /* 0x000000279c277221 */ /* 0x000fe40000010000 */
[----:B------:R-:W-:-:S02]  /*4f30*/  FFMA.FTZ R33, R20, R223, -R32 ;  /* 0x000000df14217223 */ /* 0x000fc40000010820 */
[----:B------:R-:W-:Y:S02]  /*4f40*/  FADD.FTZ R38, -R157, R38 ;  /* 0x000000269d267221 */ /* 0x000fe40000010100 */
[----:B------:R-:W-:Y:S02]  /*4f50*/  FADD.FTZ R222, R219, R222 ;  /* 0x000000dedbde7221 */ /* 0x000fe40000010000 */
[C---:B------:R-:W-:Y:S02]  /*4f60*/  FMUL.FTZ R41, R11.reuse, -R39 ;  /* 0x800000270b297220 */ /* 0x040fe40000410000 */
[----:B------:R-:W-:Y:S02]  /*4f70*/  FADD.FTZ R220, R220, R33 ;  /* 0x00000021dcdc7221 */ /* 0x000fe40000010000 */
[----:B------:R-:W-:Y:S02]  /*4f80*/  FMUL.FTZ R34, R11, -R38 ;  /* 0x800000260b227220 */ /* 0x000fe40000410000 */
[----:B------:R-:W-:-:S02]  /*4f90*/  FMUL.FTZ R33, R23, R222 ;  /* 0x000000de17217220 */ /* 0x000fc40000410000 */
[C---:B------:R-:W-:Y:S02]  /*4fa0*/  FFMA.FTZ R38, R10.reuse, R38, R41 ;  /* 0x000000260a267223 */ /* 0x040fe40000010029 */
[-C--:B------:R-:W-:Y:S02]  /*4fb0*/  FMUL.FTZ R35, R23, R220.reuse ;  /* 0x000000dc17237220 */ /* 0x080fe40000410000 */
        /* <DEDUP_REMOVED lines=17> */
[----:B------:R-:W-:Y:S02]  /*50d0*/  FMUL.FTZ R41, R7, -R39 ;  /* 0x8000002707297220 */ /* 0x000fe40000410000 */
[----:B------:R-:W-:Y:S02]  /*50e0*/  FADD.FTZ R218, R215, R218 ;  /* 0x000000dad7da7221 */ /* 0x000fe40000010000 */
[----:B------:R-:W-:Y:S02]  /*50f0*/  FADD.FTZ R216, R216, R33 ;  /* 0x00000021d8d87221 */ /* 0x000fe40000010000 */
[-C--:B------:R-:W-:Y:S02]  /*5100*/  FMUL.FTZ R34, R7, -R38.reuse ;  /* 0x8000002607227220 */ /* 0x080fe40000410000 */
[----:B------:R-:W-:-:S02]  /*5110*/  FFMA.FTZ R38, R6, R38, R41 ;  /* 0x0000002606267223 */ /* 0x000fc40000010029 */
[C---:B------:R-:W-:Y:S02]  /*5120*/  FMUL.FTZ R33, R27.reuse, R218 ;  /* 0x000000da1b217220 */ /* 0x040fe40000410000 */
[-C--:B------:R-:W-:Y:S02]  /*5130*/  FMUL.FTZ R35, R27, R216.reuse ;  /* 0x000000d81b237220 */ /* 0x080fe40000410000 */
[----:B------:R-:W-:Y:S02]  /*5140*/  FFMA.FTZ R39, R6, R39, -R34 ;  /* 0x0000002706277223 */ /* 0x000fe40000010822 */
[----:B------:R-:W-:Y:S02]  /*5150*/  FADD.FTZ R41, -R189, R38 ;  /* 0x00000026bd297221 */ /* 0x000fe40000010100 */
[C---:B------:R-:W-:Y:S02]  /*5160*/  FFMA.FTZ R33, R26.reuse, R216, -R33 ;  /* 0x000000d81a217223 */ /* 0x040fe40000010821 */
[----:B------:R-:W-:-:S02]  /*5170*/  FFMA.FTZ R32, R26, R218, R35 ;  /* 0x000000da1a207223 */ /* 0x000fc40000010023 */
[----:B------:R-:W-:Y:S01]  /*5180*/  FADD.FTZ R39, R188, R39 ;  /* 0x00000027bc277221 */ /* 0x000fe20000010000 */
[----:B------:R-:W-:Y:S01]  /*5190*/  CS2R R34, SRZ ;  /* 0x0000000000227805 */ /* 0x000fe2000001ff00 */
[----:B------:R-:W-:Y:S02]  /*51a0*/  FMUL.FTZ R38, R5, -R41 ;  /* 0x8000002905267220 */ /* 0x000fe40000410000 */
[----:B------:R-:W-:Y:S01]  /*51b0*/  FADD.FTZ R215, R214, R33 ;  /* 0x00000021d6d77221 */ /* 0x000fe20000010000 */
[----:B------:R-:W-:Y:S01]  /*51c0*/  HFMA2.MMA R33, -RZ, RZ, 0, 0 ;  /* 0x00000000ff217435 */ /* 0x000fe200000001ff */
[----:B------:R-:W-:Y:S01]  /*51d0*/  FADD.FTZ R213, R213, R32 ;  /* 0x00000020d5d57221 */ /* 0x000fe20000010000 */
[----:B------:R-:W-:Y:S01]  /*51e0*/  MOV R32, 0x3f800000 ;  /* 0x3f80000000207802 */ /* 0x000fe20000000f00 */
[----:B------:R-:W-:Y:S02]  /*51f0*/  FFMA.FTZ R43, R4, R39, -R38 ;  /* 0x00000027042b7223 */ /* 0x000fe40000010826 */
[----:B------:R-:W-:-:S02]  /*5200*/  FMUL.FTZ R38, R29, R213 ;  /* 0x000000d51d267220 */ /* 0x000fc40000410000 */
[----:B------:R-:W-:Y:S02]  /*5210*/  FMUL.FTZ R40, R29, R215 ;  /* 0x000000d71d287220 */ /* 0x000fe40000410000 */
[C---:B------:R-:W-:Y:S01]  /*5220*/  FMUL.FTZ R42, R5.reuse, -R39 ;  /* 0x80000027052a7220 */ /* 0x040fe20000410000 */
[----:B------:R-:W0:Y:S01]  /*5230*/  @!P0 LDS.128 R32, [UR46+0x13080] ;  /* 0x0130802eff208984 */ /* 0x000e220008000c00 */
[----:B------:R-:W-:Y:S01]  /*5240*/  FFMA.FTZ R39, R28, R215, -R38 ;  /* 0x000000d71c277223 */ /* 0x000fe20000010826 */
[----:B------:R-:W-:Y:S01]  /*5250*/  ISETP.GT.U32.AND P0, PT, R0, 0x1f, PT ;  /* 0x0000001f0000780c */ /* 0x000fe20003f04070 */
[----:B------:R-:W-:Y:S02]  /*5260*/  FFMA.FTZ R40, R28, R213, R40 ;  /* 0x000000d51c287223 */ /* 0x000fe40000010028 */
        /* <DEDUP_REMOVED lines=28> */
[----:B-----5:R-:W2:Y:S01]  /*5430*/  LDS.128 R48, [R238+0x11280] ;  /* 0x01128000ee307984 */ /* 0x020ea20000000c00 */
        /* <DEDUP_REMOVED lines=35> */
.L_x_3608:
[----:B------:R-:W-:Y:S05]  /*5670*/  BRA.DIV ~URZ, `(.L_x_3511) ;  /* 0x00006c027f007947 */ /* 0x000fea000b800000 */
[----:B------:R2:W3:Y:S04]  /*5680*/  SHFL.DOWN PT, R42, R46, 0x1, 0x1f ;  /* 0x08201f002e2a7f89 */ /* 0x0004e800000e0000 */
[----:B------:R2:W4:Y:S04]  /*5690*/  SHFL.DOWN PT, R43, R45, 0x1, 0x1f ;  /* 0x08201f002d2b7f89 */ /* 0x00052800000e0000 */
[----:B------:R2:W0:Y:S02]  /*56a0*/  SHFL.DOWN PT, R149, R44, 0x1, 0x1f ;  /* 0x08201f002c957f89 */ /* 0x00042400000e0000 */
.L_x_3609:
        /* <DEDUP_REMOVED lines=15> */
.L_x_3513:
[----:B------:R-:W-:Y:S05]  /*57a0*/  BSYNC B1 ;  /* 0x0000000000017941 */ /* 0x000fea0003800000 */
.L_x_3512:
[----:B------:R-:W-:Y:S05]  /*57b0*/  BRA.DIV ~URZ, `(.L_x_3514) ;  /* 0x00006c127f007947 */ /* 0x000fea000b800000 */
[----:B-1----:R1:W2:Y:S04]  /*57c0*/  SHFL.DOWN PT, R41, R47, 0x2, 0x1f ;  /* 0x08401f002f297f89 */ /* 0x0022a800000e0000 */
[----:B---3--:R1:W3:Y:S04]  /*57d0*/  SHFL.DOWN PT, R42, R46, 0x2, 0x1f ;  /* 0x08401f002e2a7f89 */ /* 0x0082e800000e0000 */
[----:B----4-:R1:W4:Y:S04]  /*57e0*/  SHFL.DOWN PT, R43, R45, 0x2, 0x1f ;  /* 0x08401f002d2b7f89 */ /* 0x01032800000e0000 */
[----:B0-----:R1:W0:Y:S02]  /*57f0*/  SHFL.DOWN PT, R149, R44, 0x2, 0x1f ;  /* 0x08401f002c957f89 */ /* 0x00122400000e0000 */
.L_x_3610:
        /* <DEDUP_REMOVED lines=15> */
.L_x_3516:
[----:B------:R-:W-:Y:S05]  /*58f0*/  BSYNC B1 ;  /* 0x0000000000017941 */ /* 0x000fea0003800000 */
.L_x_3515:
[----:B------:R-:W-:Y:S05]  /*5900*/  BRA.DIV ~URZ, `(.L_x_3517) ;  /* 0x00006c827f007947 */ /* 0x000fea000b800000 */
[----:B--2---:R2:W1:Y:S02]  /*5910*/  SHFL.DOWN PT, R41, R47, 0x4, 0x1f ;  /* 0x08801f002f297f89 */ /* 0x00446400000e0000 */
.L_x_3611:
[----:B------:R-:W-:Y:S05]  /*5920*/  BRA.DIV ~URZ, `(.L_x_3518) ;  /* 0x00006ce27f007947 */ /* 0x000fea000b800000 */
[----:B---3--:R3:W2:Y:S04]  /*5930*/  SHFL.DOWN PT, R42, R46, 0x4, 0x1f ;  /* 0x08801f002e2a7f89 */ /* 0x0086a800000e0000 */
[----:B----4-:R3:W4:Y:S04]  /*5940*/  SHFL.DOWN PT, R43, R45, 0x4, 0x1f ;  /* 0x08801f002d2b7f89 */ /* 0x01072800000e0000 */
[----:B0-----:R3:W0:Y:S02]  /*5950*/  SHFL.DOWN PT, R149, R44, 0x4, 0x1f ;  /* 0x08801f002c957f89 */ /* 0x00162400000e0000 */
.L_x_3612:
        /* <DEDUP_REMOVED lines=15> */
.L_x_3520:
[----:B------:R-:W-:Y:S05]  /*5a50*/  BSYNC B1 ;  /* 0x0000000000017941 */ /* 0x000fea0003800000 */
.L_x_3519:
[----:B------:R-:W-:Y:S05]  /*5a60*/  BRA.DIV ~URZ, `(.L_x_3521) ;  /* 0x00006cf27f007947 */ /* 0x000fea000b800000 */
[----:B-1----:R1:W3:Y:S04]  /*5a70*/  SHFL.DOWN PT, R41, R47, 0x8, 0x1f ;  /* 0x09001f002f297f89 */ /* 0x0022e800000e0000 */
[----:B--2---:R1:W2:Y:S04]  /*5a80*/  SHFL.DOWN PT, R42, R46, 0x8, 0x1f ;  /* 0x09001f002e2a7f89 */ /* 0x0042a800000e0000 */
[----:B----4-:R1:W4:Y:S04]  /*5a90*/  SHFL.DOWN PT, R43, R45, 0x8, 0x1f ;  /* 0x09001f002d2b7f89 */ /* 0x01032800000e0000 */
[----:B0-----:R1:W0:Y:S02]  /*5aa0*/  SHFL.DOWN PT, R149, R44, 0x8, 0x1f ;  /* 0x09001f002c957f89 */ /* 0x00122400000e0000 */
.L_x_3613:
        /* <DEDUP_REMOVED lines=15> */
.L_x_3523:
[----:B------:R-:W-:Y:S05]  /*5ba0*/  BSYNC B1 ;  /* 0x0000000000017941 */ /* 0x000fea0003800000 */
.L_x_3522:
[----:B------:R-:W-:Y:S05]  /*5bb0*/  BRA.DIV ~URZ, `(.L_x_3524) ;  /* 0x00006d627f007947 */ /* 0x000fea000b800000 */
[----:B---3--:R3:W1:Y:S02]  /*5bc0*/  SHFL.DOWN PT, R41, R47, 0x10, 0x1f ;  /* 0x0a001f002f297f89 */ /* 0x00866400000e0000 */
.L_x_3614:
[----:B------:R-:W-:Y:S05]  /*5bd0*/  BRA.DIV ~URZ, `(.L_x_3525) ;  /* 0x00006dc27f007947 */ /* 0x000fea000b800000 */
[----:B--2---:R2:W3:Y:S04]  /*5be0*/  SHFL.DOWN PT, R42, R46, 0x10, 0x1f ;  /* 0x0a001f002e2a7f89 */ /* 0x0044e800000e0000 */
[----:B----4-:R2:W4:Y:S04]  /*5bf0*/  SHFL.DOWN PT, R43, R45, 0x10, 0x1f ;  /* 0x0a001f002d2b7f89 */ /* 0x01052800000e0000 */
[----:B0-----:R2:W0:Y:S02]  /*5c00*/  SHFL.DOWN PT, R149, R44, 0x10, 0x1f ;  /* 0x0a001f002c957f89 */ /* 0x00142400000e0000 */
.L_x_3615:
        /* <DEDUP_REMOVED lines=13> */
.L_x_3527:
[----:B------:R-:W-:Y:S05]  /*5ce0*/  BSYNC B1 ;  /* 0x0000000000017941 */ /* 0x000fea0003800000 */
.L_x_3526:
        /* <DEDUP_REMOVED lines=20> */
.L_x_3616:
        /* <DEDUP_REMOVED lines=15> */
.L_x_3530:
[----:B-1----:R-:W-:Y:S05]  /*5f20*/  BSYNC B1 ;  /* 0x0000000000017941 */ /* 0x002fea0003800000 */
.L_x_3529:
        /* <DEDUP_REMOVED lines=39> */
.L_x_3509:
[----:B0-----:R-:W-:Y:S05]  /*61a0*/  BSYNC B0 ;  /* 0x0000000000007941 */ /* 0x001fea0003800000 */
.L_x_3508:
[----:B------:R-:W-:Y:S01]  /*61b0*/  WARPSYNC 0xffffffff ;  /* 0xffffffff00007948 */ /* 0x000fe20003800000 */
[----:B------:R-:W-:Y:S01]  /*61c0*/  BAR.SYNC.DEFER_BLOCKING 0x0 ;  /* 0x0000000000007b1d */ /* 0x000fe20000010000 */
[----:B------:R-:W-:Y:S01]  /*61d0*/  ISETP.NE.AND P0, PT, R0, RZ, PT ;  /* 0x000000ff0000720c */ /* 0x000fe20003f05270 */
[----:B------:R-:W-:Y:S01]  /*61e0*/  FFMA.FTZ R248, -R182, R237, -RZ ;  /* 0x000000edb6f87223 */ /* 0x000fe200000109ff */
[----:B------:R-:W-:Y:S01]  /*61f0*/  IADD3 R247, R0, 0x200, RZ ;  /* 0x0000020000f77810 */ /* 0x000fe20007ffe0ff */
[----:B------:R-:W-:Y:S01]  /*6200*/  FMUL.FTZ R249, R182, R167 ;  /* 0x000000a7b6f97220 */ /* 0x000fe20000410000 */
[C---:B------:R-:W-:Y:S01]  /*6210*/  IADD3 R243, R0.reuse, 0xf00, RZ ;  /* 0x00000f0000f37810 */ /* 0x040fe20007ffe0ff */
[----:B------:R-:W-:Y:S01]  /*6220*/  FFMA.FTZ R251, -R181, R166, -RZ ;  /* 0x000000a6b5fb7223 */ /* 0x000fe200000109ff */
[----:B------:R-:W-:Y:S01]  /*6230*/  IADD3 R245, R0, 0xf80, RZ ;  /* 0x00000f8000f57810 */ /* 0x000fe20007ffe0ff */
[----:B------:R-:W-:Y:S01]  /*6240*/  ULEA UR34, UR16, 0xfffff800, 0xb ;  /* 0xfffff80010227891 */ /* 0x000fe2000f8e583f */
[----:B------:R-:W-:Y:S01]  /*6250*/  BSSY B0, `(.L_x_3531) ;  /* 0x00002b9000007945 */ /* 0x000fe20003800000 */
[----:B------:R-:W-:-:S02]  /*6260*/  ULDC UR35, c[0x0][0x168] ;  /* 0x00005a0000237ab9 */ /* 0x000fc40000000800 */
[----:B------:R-:W-:Y:S01]  /*6270*/  UIADD3 UR34, -UR34, UR35, URZ ;  /* 0x0000002322227290 */ /* 0x000fe2000fffe13f */
[----:B-1----:R-:W0:Y:S04]  /*6280*/  LDS.64 R36, [R163.X16+0x11288] ;  /* 0x01128800a3247984 */ /* 0x002e28000000ca00 */
[----:B------:R1:W-:Y:S01]  /*6290*/  @!P0 STS.128 [UR46+0x13080], R32 ;  /* 0x01308020ff008988 */ /* 0x0003e20008000c2e */
[-C--:B0-----:R-:W-:Y:S02]  /*62a0*/  FMUL.FTZ R38, R36, -R153.reuse ;  /* 0x8000009924267220 */ /* 0x081fe40000410000 */
[C---:B------:R-:W-:Y:S02]  /*62b0*/  FMUL.FTZ R153, R37.reuse, -R153 ;  /* 0x8000009925997220 */ /* 0x040fe40000410000 */
[----:B------:R-:W-:-:S02]  /*62c0*/  FFMA.FTZ R37, R37, R152, R38 ;  /* 0x0000009825257223 */ /* 0x000fc40000010026 */
[----:B------:R-:W-:Y:S02]  /*62d0*/  FFMA.FTZ R36, R36, R152, -R153 ;  /* 0x0000009824247223 */ /* 0x000fe40000010899 */
[----:B------:R-:W-:Y:S01]  /*62e0*/  FADD.FTZ R208, -R208, R37 ;  /* 0x00000025d0d07221 */ /* 0x000fe20000010100 */
[----:B------:R-:W-:Y:S01]  /*62f0*/  P2R R37, PR, RZ, 0x1 ;  /* 0x00000001ff257803 */ /* 0x000fe20000000000 */
[----:B------:R-:W-:Y:S02]  /*6300*/  FADD.FTZ R46, R207, R36 ;  /* 0x00000024cf2e7221 */ /* 0x000fe40000010000 */
[----:B------:R-:W-:Y:S02]  /*6310*/  FADD.FTZ R36, R119, UR5 ;  /* 0x0000000577247e21 */ /* 0x000fe40008010000 */
[----:B------:R-:W-:Y:S02]  /*6320*/  FMUL.FTZ R37, R165, -R208 ;  /* 0x800000d0a5257220 */ /* 0x000fe40000410000 */
[----:B------:R-:W-:-:S02]  /*6330*/  FMUL.FTZ R38, R46, UR45 ;  /* 0x0000002d2e267c20 */ /* 0x000fc40008410000 */
[----:B------:R-:W-:Y:S02]  /*6340*/  FMUL.FTZ R39, R135, R36 ;  /* 0x0000002487277220 */ /* 0x000fe40000410000 */
[-C--:B------:R-:W-:Y:S02]  /*6350*/  FMUL.FTZ R165, R165, -R46.reuse ;  /* 0x8000002ea5a57220 */ /* 0x080fe40000410000 */
[----:B------:R-:W-:Y:S02]  /*6360*/  FFMA.FTZ R40, R164, R46, -R37 ;  /* 0x0000002ea4287223 */ /* 0x000fe40000010825 */
[C---:B------:R-:W-:Y:S02]  /*6370*/  FFMA.FTZ R44, R208.reuse, UR44, -R38 ;  /* 0x0000002cd02c7c23 */ /* 0x040fe40008010826 */
[----:B------:R-:W-:Y:S02]  /*6380*/  FFMA.FTZ R37, R55, -R39, R210 ;  /* 0x8000002737257223 */ /* 0x000fe400000100d2 */
[----:B------:R-:W-:-:S02]  /*6390*/  FMUL.FTZ R41, R208, UR45 ;  /* 0x0000002dd0297c20 */ /* 0x000fc40008410000 */
[C---:B------:R-:W-:Y:S02]  /*63a0*/  FMUL.FTZ R38, R36.reuse, R208 ;  /* 0x000000d024267220 */ /* 0x040fe40000410000 */
[----:B-1----:R-:W-:Y:S02]  /*63b0*/  FMUL.FTZ R32, R36, R46 ;  /* 0x0000002e24207220 */ /* 0x002fe40000410000 */
[----:B------:R-:W-:Y:S02]  /*63c0*/  FFMA.FTZ R165, R164, R208, R165 ;  /* 0x000000d0a4a57223 */ /* 0x000fe400000100a5 */
[----:B------:R-:W-:Y:S02]  /*63d0*/  FFMA.FTZ R39, R54, -R39, R240 ;  /* 0x8000002736277223 */ /* 0x000fe400000100f0 */
[----:B------:R-:W-:Y:S02]  /*63e0*/  FFMA.FTZ R42, R46, UR44, R41 ;  /* 0x0000002c2e2a7c23 */ /* 0x000fe40008010029 */
[----:B------:R-:W-:-:S02]  /*63f0*/  FMUL.FTZ R35, R37, R38 ;  /* 0x0000002625237220 */ /* 0x000fc40000410000 */
[C---:B------:R-:W-:Y:S02]  /*6400*/  FMUL.FTZ R34, R37.reuse, R32 ;  /* 0x0000002025227220 */ /* 0x040fe40000410000 */
[----:B------:R-:W-:Y:S02]  /*6410*/  FMUL.FTZ R33, R37, R44 ;  /* 0x0000002c25217220 */ /* 0x000fe40000410000 */
[----:B------:R-:W-:Y:S02]  /*6420*/  FADD.FTZ R206, -R206, R165 ;  /* 0x000000a5cece7221 */ /* 0x000fe40000010100 */
[----:B-----5:R-:W-:Y:S02]  /*6430*/  FADD.FTZ R48, R205, R40 ;  /* 0x00000028cd307221 */ /* 0x020fe40000010000 */
[C---:B------:R-:W-:Y:S02]  /*6440*/  FFMA.FTZ R35, R39.reuse, R32, R35 ;  /* 0x0000002027237223 */ /* 0x040fe40000010023 */
[----:B------:R-:W-:-:S02]  /*6450*/  FFMA.FTZ R34, R39, R38, -R34 ;  /* 0x0000002627227223 */ /* 0x000fc40000010822 */
[----:B------:R-:W-:Y:S02]  /*6460*/  FFMA.FTZ R33, R39, R42, R33 ;  /* 0x0000002a27217223 */ /* 0x000fe40000010021 */
[C---:B------:R-:W-:Y:S02]  /*6470*/  FMUL.FTZ R39, R31.reuse, -R206 ;  /* 0x800000ce1f277220 */ /* 0x040fe40000410000 */
[-C--:B------:R-:W-:Y:S02]  /*6480*/  FMUL.FTZ R31, R31, -R48.reuse ;  /* 0x800000301f1f7220 */ /* 0x080fe40000410000 */
[----:B------:R-:W-:Y:S02]  /*6490*/  FADD.FTZ R37, R118, UR5 ;  /* 0x0000000576257e21 */ /* 0x000fe40008010000 */
[----:B------:R-:W-:Y:S02]  /*64a0*/  FFMA.FTZ R40, R30, R48, -R39 ;  /* 0x000000301e287223 */ /* 0x000fe40000010827 */
[----:B------:R-:W-:-:S02]  /*64b0*/  FMUL.FTZ R55, R55, R208 ;  /* 0x000000d037377220 */ /* 0x000fc40000410000 */
[-C--:B------:R-:W-:Y:S02]  /*64c0*/  FFMA.FTZ R39, R30, R206.reuse, R31 ;  /* 0x000000ce1e277223 */ /* 0x080fe4000001001f */
[----:B------:R-:W-:Y:S02]  /*64d0*/  FMUL.FTZ R42, R134, R37 ;  /* 0x00000025862a7220 */ /* 0x000fe40000410000 */
[----:B------:R-:W-:Y:S02]  /*64e0*/  FMUL.FTZ R41, R53, R206 ;  /* 0x000000ce35297220 */ /* 0x000fe40000410000 */
[----:B------:R-:W-:Y:S02]  /*64f0*/  FMUL.FTZ R30, R48, UR45 ;  /* 0x0000002d301e7c20 */ /* 0x000fe40008410000 */
[----:B------:R-:W-:Y:S02]  /*6500*/  FADD.FTZ R203, R203, R40 ;  /* 0x00000028cbcb7221 */ /* 0x000fe40000010000 */
[----:B------:R-:W-:-:S02]  /*6510*/  FFMA.FTZ R54, R54, R46, R55 ;  /* 0x0000002e36367223 */ /* 0x000fc40000010037 */
[----:B------:R-:W-:Y:S02]  /*6520*/  FMUL.FTZ R40, R206, UR45 ;  /* 0x0000002dce287c20 */ /* 0x000fe40008410000 */
[----:B------:R-:W-:Y:S02]  /*6530*/  FFMA.FTZ R46, R53, -R42, R209 ;  /* 0x8000002a352e7223 */ /* 0x000fe400000100d1 */
[----:B------:R-:W-:Y:S02]  /*6540*/  FFMA.FTZ R31, R52, R48, R41 ;  /* 0x00000030341f7223 */ /* 0x000fe40000010029 */
[----:B------:R-:W-:Y:S02]  /*6550*/  FADD.FTZ R204, -R204, R39 ;  /* 0x00000027cccc7221 */ /* 0x000fe40000010100 */
[----:B------:R-:W-:Y:S02]  /*6560*/  FFMA.FTZ R43, R206, UR44, -R30 ;  /* 0x0000002cce2b7c23 */ /* 0x000fe4000801081e */
[----:B------:R-:W-:-:S02]  /*6570*/  FMUL.FTZ R39, R37, R206 ;  /* 0x000000ce25277220 */ /* 0x000fc40000410000 */
[----:B------:R-:W-:Y:S02]  /*6580*/  FMUL.FTZ R41, R37, R48 ;  /* 0x0000003025297220 */ /* 0x000fe40000410000 */
[----:B------:R-:W-:Y:S02]  /*6590*/  FFMA.FTZ R49, R48, UR44, R40 ;  /* 0x0000002c30317c23 */ /* 0x000fe40008010028 */
[----:B------:R-:W-:Y:S02]  /*65a0*/  FFMA.FTZ R44, R52, -R42, R211 ;  /* 0x8000002a342c7223 */ /* 0x000fe400000100d3 */
[C---:B------:R-:W-:Y:S02]  /*65b0*/  FMUL.FTZ R48, R46.reuse, R43 ;  /* 0x0000002b2e307220 */ /* 0x040fe40000410000 */
[C---:B------:R-:W-:Y:S02]  /*65c0*/  FMUL.FTZ R40, R46.reuse, R39 ;  /* 0x000000272e287220 */ /* 0x040fe40000410000 */
[----:B------:R-:W-:-:S02]  /*65d0*/  FMUL.FTZ R42, R46, R41 ;  /* 0x000000292e2a7220 */ /* 0x000fc40000410000 */
[C---:B------:R-:W-:Y:S02]  /*65e0*/  FMUL.FTZ R43, R29.reuse, -R204 ;  /* 0x800000cc1d2b7220 */ /* 0x040fe40000410000 */
[----:B------:R-:W-:Y:S02]  /*65f0*/  FMUL.FTZ R45, R29, -R203 ;  /* 0x800000cb1d2d7220 */ /* 0x000fe40000410000 */
[----:B------:R-:W-:Y:S02]  /*6600*/  FADD.FTZ R30, R117, UR5 ;  /* 0x00000005751e7e21 */ /* 0x000fe40008010000 */
[C---:B------:R-:W-:Y:S02]  /*6610*/  FFMA.FTZ R40, R44.reuse, R41, R40 ;  /* 0x000000292c287223 */ /* 0x040fe40000010028 */
[C---:B------:R-:W-:Y:S02]  /*6620*/  FFMA.FTZ R42, R44.reuse, R39, -R42 ;  /* 0x000000272c2a7223 */ /* 0x040fe4000001082a */
[----:B------:R-:W-:-:S02]  /*6630*/  FFMA.FTZ R29, R44, R49, R48 ;  /* 0x000000312c1d7223 */ /* 0x000fc40000010030 */
[C---:B------:R-:W-:Y:S02]  /*6640*/  FFMA.FTZ R46, R28.reuse, R203, -R43 ;  /* 0x000000cb1c2e7223 */ /* 0x040fe4000001082b */
[----:B------:R-:W-:Y:S02]  /*6650*/  FFMA.FTZ R45, R28, R204, R45 ;  /* 0x000000cc1c2d7223 */ /* 0x000fe4000001002d */
[----:B------:R-:W-:Y:S02]  /*6660*/  FMUL.FTZ R28, R203, UR45 ;  /* 0x0000002dcb1c7c20 */ /* 0x000fe40008410000 */
[C---:B------:R-:W-:Y:S02]  /*6670*/  FMUL.FTZ R44, R204.reuse, UR45 ;  /* 0x0000002dcc2c7c20 */ /* 0x040fe40008410000 */
[----:B------:R-:W-:Y:S02]  /*6680*/  FMUL.FTZ R47, R133, R30 ;  /* 0x0000001e852f7220 */ /* 0x000fe40000410000 */
[----:B------:R-:W-:-:S02]  /*6690*/  FFMA.FTZ R50, R204, UR44, -R28 ;  /* 0x0000002ccc327c23 */ /* 0x000fc4000801081c */
[----:B------:R-:W-:Y:S02]  /*66a0*/  FFMA.FTZ R48, R203, UR44, R44 ;  /* 0x0000002ccb307c23 */ /* 0x000fe4000801002c */
[----:B------:R-:W-:Y:S02]  /*66b0*/  FFMA.FTZ R49, R59, -R47, R214 ;  /* 0x8000002f3b317223 */ /* 0x000fe400000100d6 */
[C---:B------:R-:W-:Y:S02]  /*66c0*/  FMUL.FTZ R28, R30.reuse, R204 ;  /* 0x000000cc1e1c7220 */ /* 0x040fe40000410000 */
[----:B------:R-:W-:Y:S02]  /*66d0*/  FMUL.FTZ R44, R30, R203 ;  /* 0x000000cb1e2c7220 */ /* 0x000fe40000410000 */
[----:B------:R-:W-:Y:S02]  /*66e0*/  FADD.FTZ R202, -R202, R45 ;  /* 0x0000002dcaca7221 */ /* 0x000fe40000010100 */
[----:B------:R-:W-:-:S02]  /*66f0*/  FFMA.FTZ R43, R58, -R47, R212 ;  /* 0x8000002f3a2b7223 */ /* 0x000fc400000100d4 */
[----:B------:R-:W-:Y:S02]  /*6700*/  FADD.FTZ R150, R201, R46 ;  /* 0x0000002ec9967221 */ /* 0x000fe40000010000 */
[C---:B------:R-:W-:Y:S02]  /*6710*/  FMUL.FTZ R46, R49.reuse, R28 ;  /* 0x0000001c312e7220 */ /* 0x040fe40000410000 */
[C---:B------:R-:W-:Y:S02]  /*6720*/  FMUL.FTZ R47, R49.reuse, R44 ;  /* 0x0000002c312f7220 */ /* 0x040fe40000410000 */
[----:B------:R-:W-:Y:S02]  /*6730*/  FMUL.FTZ R50, R49, R50 ;  /* 0x0000003231327220 */ /* 0x000fe40000410000 */
[C---:B------:R-:W-:Y:S02]  /*6740*/  FMUL.FTZ R49, R27.reuse, -R202 ;  /* 0x800000ca1b317220 */ /* 0x040fe40000410000 */
[----:B------:R-:W-:-:S02]  /*6750*/  FMUL.FTZ R27, R27, -R150 ;  /* 0x800000961b1b7220 */ /* 0x000fc40000410000 */
[----:B------:R-:W-:Y:S02]  /*6760*/  FADD.FTZ R45, R116, UR5 ;  /* 0x00000005742d7e21 */ /* 0x000fe40008010000 */
[C---:B------:R-:W-:Y:S02]  /*6770*/  FFMA.FTZ R46, R43.reuse, R44, R46 ;  /* 0x0000002c2b2e7223 */ /* 0x040fe4000001002e */
[C---:B------:R-:W-:Y:S02]  /*6780*/  FFMA.FTZ R47, R43.reuse, R28, -R47 ;  /* 0x0000001c2b2f7223 */ /* 0x040fe4000001082f */
[----:B------:R-:W-:Y:S02]  /*6790*/  FFMA.FTZ R43, R43, R48, R50 ;  /* 0x000000302b2b7223 */ /* 0x000fe40000010032 */
[C---:B------:R-:W-:Y:S02]  /*67a0*/  FFMA.FTZ R48, R26.reuse, R150, -R49 ;  /* 0x000000961a307223 */ /* 0x040fe40000010831 */
[----:B------:R-:W-:-:S02]  /*67b0*/  FFMA.FTZ R49, R26, R202, R27 ;  /* 0x000000ca1a317223 */ /* 0x000fc4000001001b */
[----:B------:R-:W-:Y:S02]  /*67c0*/  FMUL.FTZ R50, R132, R45 ;  /* 0x0000002d84327220 */ /* 0x000fe40000410000 */
[----:B------:R-:W-:Y:S02]  /*67d0*/  FMUL.FTZ R51, R57, R202 ;  /* 0x000000ca39337220 */ /* 0x000fe40000410000 */
[----:B------:R-:W-:Y:S02]  /*67e0*/  FMUL.FTZ R26, R150, UR45 ;  /* 0x0000002d961a7c20 */ /* 0x000fe40008410000 */
[----:B------:R-:W-:Y:S02]  /*67f0*/  FMUL.FTZ R59, R59, R204 ;  /* 0x000000cc3b3b7220 */ /* 0x000fe40000410000 */
[----:B------:R-:W-:Y:S02]  /*6800*/  FADD.FTZ R199, R199, R48 ;  /* 0x00000030c7c77221 */ /* 0x000fe40000010000 */
[----:B------:R-:W-:-:S02]  /*6810*/  FFMA.FTZ R148, R57, -R50, R213 ;  /* 0x8000003239947223 */ /* 0x000fc400000100d5 */
[----:B------:R-:W-:Y:S02]  /*6820*/  FFMA.FTZ R27, R56, R150, R51 ;  /* 0x00000096381b7223 */ /* 0x000fe40000010033 */
[----:B------:R-:W-:Y:S02]  /*6830*/  FADD.FTZ R200, -R200, R49 ;  /* 0x00000031c8c87221 */ /* 0x000fe40000010100 */
[C---:B------:R-:W-:Y:S02]  /*6840*/  FMUL.FTZ R48, R202.reuse, UR45 ;  /* 0x0000002dca307c20 */ /* 0x040fe40008410000 */
[----:B------:R-:W-:Y:S02]  /*6850*/  FFMA.FTZ R53, R202, UR44, -R26 ;  /* 0x0000002cca357c23 */ /* 0x000fe4000801081a */
[C---:B------:R-:W-:Y:S02]  /*6860*/  FMUL.FTZ R49, R45.reuse, R202 ;  /* 0x000000ca2d317220 */ /* 0x040fe40000410000 */
[----:B------:R-:W-:-:S02]  /*6870*/  FMUL.FTZ R51, R45, R150 ;  /* 0x000000962d337220 */ /* 0x000fc40000410000 */
[----:B------:R-:W-:Y:S02]  /*6880*/  FFMA.FTZ R58, R58, R203, R59 ;  /* 0x000000cb3a3a7223 */ /* 0x000fe4000001003b */
[----:B------:R-:W-:Y:S02]  /*6890*/  FFMA.FTZ R52, R56, -R50, R215 ;  /* 0x8000003238347223 */ /* 0x000fe400000100d7 */
[----:B------:R-:W-:Y:S02]  /*68a0*/  FFMA.FTZ R59, R150, UR44, R48 ;  /* 0x0000002c963b7c23 */ /* 0x000fe40008010030 */
[C---:B------:R-:W-:Y:S02]  /*68b0*/  FMUL.FTZ R56, R148.reuse, R53 ;  /* 0x0000003594387220 */ /* 0x040fe40000410000 */
[C---:B------:R-:W-:Y:S02]  /*68c0*/  FMUL.FTZ R48, R148.reuse, R49 ;  /* 0x0000003194307220 */ /* 0x040fe40000410000 */
[----:B------:R-:W-:-:S02]  /*68d0*/  FMUL.FTZ R50, R148, R51 ;  /* 0x0000003394327220 */ /* 0x000fc40000410000 */
[C---:B------:R-:W-:Y:S02]  /*68e0*/  FMUL.FTZ R53, R25.reuse, -R200 ;  /* 0x800000c819357220 */ /* 0x040fe40000410000 */
[----:B------:R-:W-:Y:S02]  /*68f0*/  FMUL.FTZ R55, R25, -R199 ;  /* 0x800000c719377220 */ /* 0x000fe40000410000 */
[----:B------:R-:W-:Y:S02]  /*6900*/  FADD.FTZ R26, R123, UR5 ;  /* 0x000000057b1a7e21 */ /* 0x000fe40008010000 */
[C---:B------:R-:W-:Y:S02]  /*6910*/  FFMA.FTZ R25, R52.reuse, R59, R56 ;  /* 0x0000003b34197223 */ /* 0x040fe40000010038 */
[C---:B------:R-:W-:Y:S02]  /*6920*/  FFMA.FTZ R48, R52.reuse, R51, R48 ;  /* 0x0000003334307223 */ /* 0x040fe40000010030 */
[----:B------:R-:W-:-:S02]  /*6930*/  FFMA.FTZ R50, R52, R49, -R50 ;  /* 0x0000003134327223 */ /* 0x000fc40000010832 */
[C---:B------:R-:W-:Y:S02]  /*6940*/  FFMA.FTZ R56, R24.reuse, R199, -R53 ;  /* 0x000000c718387223 */ /* 0x040fe40000010835 */
[----:B------:R-:W-:Y:S02]  /*6950*/  FFMA.FTZ R55, R24, R200, R55 ;  /* 0x000000c818377223 */ /* 0x000fe40000010037 */
[----:B------:R-:W-:Y:S02]  /*6960*/  FMUL.FTZ R24, R199, UR45 ;  /* 0x0000002dc7187c20 */ /* 0x000fe40008410000 */
[C---:B------:R-:W-:Y:S02]  /*6970*/  FMUL.FTZ R52, R200.reuse, UR45 ;  /* 0x0000002dc8347c20 */ /* 0x040fe40008410000 */
[----:B------:R-:W-:Y:S02]  /*6980*/  FMUL.FTZ R57, R139, R26 ;  /* 0x0000001a8b397220 */ /* 0x000fe40000410000 */
[----:B------:R-:W-:-:S02]  /*6990*/  FFMA.FTZ R150, R200, UR44, -R24 ;  /* 0x0000002cc8967c23 */ /* 0x000fc40008010818 */
[----:B------:R-:W-:Y:S02]  /*69a0*/  FFMA.FTZ R148, R199, UR44, R52 ;  /* 0x0000002cc7947c23 */ /* 0x000fe40008010034 */
[C---:B------:R-:W-:Y:S02]  /*69b0*/  FFMA.FTZ R53, R63.reuse, -R57, R218 ;  /* 0x800000393f357223 */ /* 0x040fe400000100da */
[CC--:B------:R-:W-:Y:S02]  /*69c0*/  FMUL.FTZ R24, R26.reuse, R200.reuse ;  /* 0x000000c81a187220 */ /* 0x0c0fe40000410000 */
[----:B------:R-:W-:Y:S02]  /*69d0*/  FMUL.FTZ R52, R26, R199 ;  /* 0x000000c71a347220 */ /* 0x000fe40000410000 */
[----:B------:R-:W-:Y:S02]  /*69e0*/  FMUL.FTZ R63, R63, R200 ;  /* 0x000000c83f3f7220 */ /* 0x000fe40000410000 */
[----:B------:R-:W-:-:S02]  /*69f0*/  FFMA.FTZ R59, R62, -R57, R216 ;  /* 0x800000393e3b7223 */ /* 0x000fc400000100d8 */
[----:B------:R-:W-:Y:S02]  /*6a00*/  FADD.FTZ R200, R197, R56 ;  /* 0x00000038c5c87221 */ /* 0x000fe40000010000 */
[----:B------:R-:W-:Y:S02]  /*6a10*/  FADD.FTZ R198, -R198, R55 ;  /* 0x00000037c6c67221 */ /* 0x000fe40000010100 */
[C---:B------:R-:W-:Y:S02]  /*6a20*/  FMUL.FTZ R57, R53.reuse, R24 ;  /* 0x0000001835397220 */ /* 0x040fe40000410000 */
[C---:B------:R-:W-:Y:S02]  /*6a30*/  FMUL.FTZ R56, R53.reuse, R52 ;  /* 0x0000003435387220 */ /* 0x040fe40000410000 */
[----:B------:R-:W-:Y:S02]  /*6a40*/  FMUL.FTZ R55, R53, R150 ;  /* 0x0000009635377220 */ /* 0x000fe40000410000 */
[----:B------:R-:W-:-:S02]  /*6a50*/  FFMA.FTZ R57, R59, R52, R57 ;  /* 0x000000343b397223 */ /* 0x000fc40000010039 */
[C---:B------:R-:W-:Y:S02]  /*6a60*/  FFMA.FTZ R56, R59.reuse, R24, -R56 ;  /* 0x000000183b387223 */ /* 0x040fe40000010838 */
[----:B------:R-:W-:Y:S02]  /*6a70*/  FFMA.FTZ R55, R59, R148, R55 ;  /* 0x000000943b377223 */ /* 0x000fe40000010037 */
[C---:B------:R-:W-:Y:S02]  /*6a80*/  FMUL.FTZ R59, R23.reuse, -R198 ;  /* 0x800000c6173b7220 */ /* 0x040fe40000410000 */
[----:B------:R-:W-:Y:S02]  /*6a90*/  FADD.FTZ R53, R122, UR5 ;  /* 0x000000057a357e21 */ /* 0x000fe40008010000 */
[-C--:B------:R-:W-:Y:S02]  /*6aa0*/  FMUL.FTZ R23, R23, -R200.reuse ;  /* 0x800000c817177220 */ /* 0x080fe40000410000 */
[----:B------:R-:W-:-:S02]  /*6ab0*/  FFMA.FTZ R148, R22, R200, -R59 ;  /* 0x000000c816947223 */ /* 0x000fc4000001083b */
[----:B------:R-:W-:Y:S02]  /*6ac0*/  FMUL.FTZ R150, R138, R53 ;  /* 0x000000358a967220 */ /* 0x000fe40000410000 */
[-C--:B------:R-:W-:Y:S02]  /*6ad0*/  FFMA.FTZ R59, R22, R198.reuse, R23 ;  /* 0x000000c6163b7223 */ /* 0x080fe40000010017 */
[----:B------:R-:W-:Y:S02]  /*6ae0*/  FMUL.FTZ R22, R200, UR45 ;  /* 0x0000002dc8167c20 */ /* 0x000fe40008410000 */
[----:B------:R-:W-:Y:S02]  /*6af0*/  FFMA.FTZ R62, R62, R199, R63 ;  /* 0x000000c73e3e7223 */ /* 0x000fe4000001003f */
[C---:B------:R-:W-:Y:S02]  /*6b00*/  FMUL.FTZ R63, R61.reuse, R198 ;  /* 0x000000c63d3f7220 */ /* 0x040fe40000410000 */
[----:B------:R-:W-:-:S02]  /*6b10*/  FFMA.FTZ R164, R61, -R150, R217 ;  /* 0x800000963da47223 */ /* 0x000fc400000100d9 */
[----:B------:R-:W-:Y:S02]  /*6b20*/  FADD.FTZ R163, -R196, R59 ;  /* 0x0000003bc4a37221 */ /* 0x000fe40000010100 */
[C---:B------:R-:W-:Y:S02]  /*6b30*/  FMUL.FTZ R59, R198.reuse, UR45 ;  /* 0x0000002dc63b7c20 */ /* 0x040fe40008410000 */
[----:B------:R-:W-:Y:S02]  /*6b40*/  FFMA.FTZ R61, R198, UR44, -R22 ;  /* 0x0000002cc63d7c23 */ /* 0x000fe40008010816 */
[C---:B------:R-:W-:Y:S02]  /*6b50*/  FMUL.FTZ R149, R53.reuse, R198 ;  /* 0x000000c635957220 */ /* 0x040fe40000410000 */
[----:B------:R-:W-:Y:S02]  /*6b60*/  FMUL.FTZ R151, R53, R200 ;  /* 0x000000c835977220 */ /* 0x000fe40000410000 */
[----:B------:R-:W-:-:S02]  /*6b70*/  FADD.FTZ R195, R195, R148 ;  /* 0x00000094c3c37221 */ /* 0x000fc40000010000 */
[C---:B------:R-:W-:Y:S02]  /*6b80*/  FFMA.FTZ R152, R60.reuse, -R150, R219 ;  /* 0x800000963c987223 */ /* 0x040fe400000100db */
[----:B------:R-:W-:Y:S02]  /*6b90*/  FFMA.FTZ R23, R60, R200, R63 ;  /* 0x000000c83c177223 */ /* 0x000fe4000001003f */
[----:B------:R-:W-:Y:S02]  /*6ba0*/  FFMA.FTZ R153, R200, UR44, R59 ;  /* 0x0000002cc8997c23 */ /* 0x000fe4000801003b */
[C---:B------:R-:W-:Y:S02]  /*6bb0*/  FMUL.FTZ R148, R164.reuse, R149 ;  /* 0x00000095a4947220 */ /* 0x040fe40000410000 */
[C---:B------:R-:W-:Y:S02]  /*6bc0*/  FMUL.FTZ R60, R164.reuse, R61 ;  /* 0x0000003da43c7220 */ /* 0x040fe40000410000 */
[----:B------:R-:W-:-:S02]  /*6bd0*/  FMUL.FTZ R150, R164, R151 ;  /* 0x00000097a4967220 */ /* 0x000fc40000410000 */
[----:B------:R-:W-:Y:S02]  /*6be0*/  FADD.FTZ R22, R121, UR5 ;  /* 0x0000000579167e21 */ /* 0x000fe40008010000 */
[C---:B------:R-:W-:Y:S02]  /*6bf0*/  FMUL.FTZ R61, R21.reuse, -R195 ;  /* 0x800000c3153d7220 */ /* 0x040fe40000410000 */
[----:B------:R-:W-:Y:S02]  /*6c00*/  FMUL.FTZ R59, R21, -R163 ;  /* 0x800000a3153b7220 */ /* 0x000fe40000410000 */
[C---:B------:R-:W-:Y:S02]  /*6c10*/  FFMA.FTZ R148, R152.reuse, R151, R148 ;  /* 0x0000009798947223 */ /* 0x040fe40000010094 */
[C---:B------:R-:W-:Y:S02]  /*6c20*/  FFMA.FTZ R150, R152.reuse, R149, -R150 ;  /* 0x0000009598967223 */ /* 0x040fe40000010896 */
[----:B------:R-:W-:-:S02]  /*6c30*/  FFMA.FTZ R21, R152, R153, R60 ;  /* 0x0000009998157223 */ /* 0x000fc4000001003c */
[----:B------:R-:W-:Y:S02]  /*6c40*/  FMUL.FTZ R152, R195, UR45 ;  /* 0x0000002dc3987c20 */ /* 0x000fe40008410000 */
[----:B------:R-:W-:Y:S02]  /*6c50*/  FMUL.FTZ R63, R137, R22 ;  /* 0x00000016893f7220 */ /* 0x000fe40000410000 */
[C---:B------:R-:W-:Y:S02]  /*6c60*/  FFMA.FTZ R61, R20.reuse, R163, R61 ;  /* 0x000000a3143d7223 */ /* 0x040fe4000001003d */
[----:B------:R-:W-:Y:S02]  /*6c70*/  FFMA.FTZ R60, R20, R195, -R59 ;  /* 0x000000c3143c7223 */ /* 0x000fe4000001083b */
[----:B------:R-:W-:Y:S02]  /*6c80*/  FFMA.FTZ R196, R163, UR44, -R152 ;  /* 0x0000002ca3c47c23 */ /* 0x000fe40008010898 */
[----:B------:R-:W-:-:S02]  /*6c90*/  FFMA.FTZ R59, R67, -R63, R222 ;  /* 0x8000003f433b7223 */ /* 0x000fc400000100de */
[----:B------:R-:W-:Y:S02]  /*6ca0*/  FMUL.FTZ R20, R163, UR45 ;  /* 0x0000002da3147c20 */ /* 0x000fe40008410000 */
[C---:B------:R-:W-:Y:S02]  /*6cb0*/  FMUL.FTZ R152, R22.reuse, R163 ;  /* 0x000000a316987220 */ /* 0x040fe40000410000 */
[----:B------:R-:W-:Y:S02]  /*6cc0*/  FMUL.FTZ R164, R22, R195 ;  /* 0x000000c316a47220 */ /* 0x000fe40000410000 */
[----:B------:R-:W-:Y:S02]  /*6cd0*/  FADD.FTZ R200, -R194, R61 ;  /* 0x0000003dc2c87221 */ /* 0x000fe40000010100 */
[----:B------:R-:W-:Y:S02]  /*6ce0*/  FADD.FTZ R198, R193, R60 ;  /* 0x0000003cc1c67221 */ /* 0x000fe40000010000 */
[----:B------:R-:W-:-:S02]  /*6cf0*/  FMUL.FTZ R67, R67, R163 ;  /* 0x000000a343437220 */ /* 0x000fc40000410000 */
[----:B------:R-:W-:Y:S02]  /*6d00*/  FFMA.FTZ R63, R66, -R63, R220 ;  /* 0x8000003f423f7223 */ /* 0x000fe400000100dc */
[----:B------:R-:W-:Y:S02]  /*6d10*/  FFMA.FTZ R20, R195, UR44, R20 ;  /* 0x0000002cc3147c23 */ /* 0x000fe40008010014 */
[C---:B------:R-:W-:Y:S02]  /*6d20*/  FMUL.FTZ R163, R59.reuse, R152 ;  /* 0x000000983ba37220 */ /* 0x040fe40000410000 */
[C---:B------:R-:W-:Y:S02]  /*6d30*/  FMUL.FTZ R153, R59.reuse, R164 ;  /* 0x000000a43b997220 */ /* 0x040fe40000410000 */
[----:B------:R-:W-:Y:S02]  /*6d40*/  FMUL.FTZ R196, R59, R196 ;  /* 0x000000c43bc47220 */ /* 0x000fe40000410000 */
[----:B------:R-:W-:-:S02]  /*6d50*/  FMUL.FTZ R61, R19, -R200 ;  /* 0x800000c8133d7220 */ /* 0x000fc40000410000 */
[----:B------:R-:W-:Y:S02]  /*6d60*/  FMUL.FTZ R19, R19, -R198 ;  /* 0x800000c613137220 */ /* 0x000fe40000410000 */
[----:B------:R-:W-:Y:S02]  /*6d70*/  FADD.FTZ R59, R120, UR5 ;  /* 0x00000005783b7e21 */ /* 0x000fe40008010000 */
[C---:B------:R-:W-:Y:S02]  /*6d80*/  FFMA.FTZ R163, R63.reuse, R164, R163 ;  /* 0x000000a43fa37223 */ /* 0x040fe400000100a3 */
[C---:B------:R-:W-:Y:S02]  /*6d90*/  FFMA.FTZ R153, R63.reuse, R152, -R153 ;  /* 0x000000983f997223 */ /* 0x040fe40000010899 */
[----:B------:R-:W-:Y:S02]  /*6da0*/  FFMA.FTZ R20, R63, R20, R196 ;  /* 0x000000143f147223 */ /* 0x000fe400000100c4 */
[----:B------:R-:W-:-:S02]  /*6db0*/  FFMA.FTZ R61, R18, R198, -R61 ;  /* 0x000000c6123d7223 */ /* 0x000fc4000001083d */
[-C--:B------:R-:W-:Y:S02]  /*6dc0*/  FFMA.FTZ R63, R18, R200.reuse, R19 ;  /* 0x000000c8123f7223 */ /* 0x080fe40000010013 */
[----:B------:R-:W-:Y:S02]  /*6dd0*/  FMUL.FTZ R60, R136, R59 ;  /* 0x0000003b883c7220 */ /* 0x000fe40000410000 */
[----:B------:R-:W-:Y:S02]  /*6de0*/  FMUL.FTZ R18, R198, UR45 ;  /* 0x0000002dc6127c20 */ /* 0x000fe40008410000 */
[----:B------:R-:W-:Y:S02]  /*6df0*/  FFMA.FTZ R66, R66, R195, R67 ;  /* 0x000000c342427223 */ /* 0x000fe40000010043 */
[----:B------:R-:W-:Y:S02]  /*6e00*/  FMUL.FTZ R67, R65, R200 ;  /* 0x000000c841437220 */ /* 0x000fe40000410000 */
[----:B------:R-:W-:-:S02]  /*6e10*/  FADD.FTZ R195, R162, R61 ;  /* 0x0000003da2c37221 */ /* 0x000fc40000010000 */
[----:B------:R-:W-:Y:S02]  /*6e20*/  FADD.FTZ R196, -R192, R63 ;  /* 0x0000003fc0c47221 */ /* 0x000fe40000010100 */
[-C--:B------:R-:W-:Y:S02]  /*6e30*/  FFMA.FTZ R194, R65, -R60.reuse, R221 ;  /* 0x8000003c41c27223 */ /* 0x080fe400000100dd */
[C---:B------:R-:W-:Y:S02]  /*6e40*/  FMUL.FTZ R61, R200.reuse, UR45 ;  /* 0x0000002dc83d7c20 */ /* 0x040fe40008410000 */
[----:B------:R-:W-:Y:S02]  /*6e50*/  FFMA.FTZ R63, R200, UR44, -R18 ;  /* 0x0000002cc83f7c23 */ /* 0x000fe40008010812 */
[C---:B------:R-:W-:Y:S02]  /*6e60*/  FFMA.FTZ R60, R64.reuse, -R60, R223 ;  /* 0x8000003c403c7223 */ /* 0x040fe400000100df */
[----:B------:R-:W-:-:S02]  /*6e70*/  FFMA.FTZ R19, R64, R198, R67 ;  /* 0x000000c640137223 */ /* 0x000fc40000010043 */
[----:B------:R-:W-:Y:S02]  /*6e80*/  FMUL.FTZ R193, R59, R200 ;  /* 0x000000c83bc17220 */ /* 0x000fe40000410000 */
[----:B------:R-:W-:Y:S02]  /*6e90*/  FADD.FTZ R18, R127, UR5 ;  /* 0x000000057f127e21 */ /* 0x000fe40008010000 */
[----:B------:R-:W-:Y:S02]  /*6ea0*/  FFMA.FTZ R67, R198, UR44, R61 ;  /* 0x0000002cc6437c23 */ /* 0x000fe4000801003d */
[----:B------:R-:W-:Y:S02]  /*6eb0*/  FMUL.FTZ R165, R59, R198 ;  /* 0x000000c63ba57220 */ /* 0x000fe40000410000 */
[----:B------:R-:W-:Y:S02]  /*6ec0*/  FMUL.FTZ R64, R194, R63 ;  /* 0x0000003fc2407220 */ /* 0x000fe40000410000 */
[----:B------:R-:W-:-:S02]  /*6ed0*/  FMUL.FTZ R61, R17, -R196 ;  /* 0x800000c4113d7220 */ /* 0x000fc40000410000 */
[----:B------:R-:W-:Y:S02]  /*6ee0*/  FMUL.FTZ R63, R17, -R195 ;  /* 0x800000c3113f7220 */ /* 0x000fe40000410000 */
[C---:B------:R-:W-:Y:S02]  /*6ef0*/  FMUL.FTZ R162, R194.reuse, R193 ;  /* 0x000000c1c2a27220 */ /* 0x040fe40000410000 */
[----:B------:R-:W-:Y:S02]  /*6f00*/  FMUL.FTZ R65, R143, R18 ;  /* 0x000000128f417220 */ /* 0x000fe40000410000 */
[----:B------:R-:W-:Y:S02]  /*6f10*/  FMUL.FTZ R192, R194, R165 ;  /* 0x000000a5c2c07220 */ /* 0x000fe40000410000 */
[----:B------:R-:W-:Y:S02]  /*6f20*/  FFMA.FTZ R17, R60, R67, R64 ;  /* 0x000000433c117223 */ /* 0x000fe40000010040 */
[----:B------:R-:W-:-:S02]  /*6f30*/  FMUL.FTZ R64, R195, UR45 ;  /* 0x0000002dc3407c20 */ /* 0x000fc40008410000 */
[C---:B------:R-:W-:Y:S02]  /*6f40*/  FFMA.FTZ R61, R16.reuse, R195, -R61 ;  /* 0x000000c3103d7223 */ /* 0x040fe4000001083d */
[-C--:B------:R-:W-:Y:S02]  /*6f50*/  FFMA.FTZ R16, R16, R196.reuse, R63 ;  /* 0x000000c410107223 */ /* 0x080fe4000001003f */
[C---:B------:R-:W-:Y:S02]  /*6f60*/  FFMA.FTZ R162, R60.reuse, R165, R162 ;  /* 0x000000a53ca27223 */ /* 0x040fe400000100a2 */
[----:B------:R-:W-:Y:S02]  /*6f70*/  FFMA.FTZ R192, R60, R193, -R192 ;  /* 0x000000c13cc07223 */ /* 0x000fe400000108c0 */
[C---:B------:R-:W-:Y:S02]  /*6f80*/  FFMA.FTZ R63, R71.reuse, -R65, R226 ;  /* 0x80000041473f7223 */ /* 0x040fe400000100e2 */
[----:B------:R-:W-:-:S02]  /*6f90*/  FMUL.FTZ R71, R71, R196 ;  /* 0x000000c447477220 */ /* 0x000fc40000410000 */
[C---:B------:R-:W-:Y:S02]  /*6fa0*/  FMUL.FTZ R60, R196.reuse, UR45 ;  /* 0x0000002dc43c7c20 */ /* 0x040fe40008410000 */
[----:B------:R-:W-:Y:S02]  /*6fb0*/  FFMA.FTZ R64, R196, UR44, -R64 ;  /* 0x0000002cc4407c23 */ /* 0x000fe40008010840 */
[C---:B------:R-:W-:Y:S02]  /*6fc0*/  FMUL.FTZ R196, R18.reuse, R196 ;  /* 0x000000c412c47220 */ /* 0x040fe40000410000 */
[----:B------:R-:W-:Y:S02]  /*6fd0*/  FMUL.FTZ R194, R18, R195 ;  /* 0x000000c312c27220 */ /* 0x000fe40000410000 */
[----:B------:R-:W-:Y:S02]  /*6fe0*/  FADD.FTZ R198, R160, R61 ;  /* 0x0000003da0c67221 */ /* 0x000fe40000010000 */
[----:B------:R-:W-:-:S02]  /*6ff0*/  FADD.FTZ R200, -R161, R16 ;  /* 0x00000010a1c87221 */ /* 0x000fc40000010100 */
[----:B------:R-:W-:Y:S02]  /*7000*/  FFMA.FTZ R65, R70, -R65, R224 ;  /* 0x8000004146417223 */ /* 0x000fe400000100e0 */
[----:B------:R-:W-:Y:S02]  /*7010*/  FFMA.FTZ R60, R195, UR44, R60 ;  /* 0x0000002cc33c7c23 */ /* 0x000fe4000801003c */
[C---:B------:R-:W-:Y:S02]  /*7020*/  FMUL.FTZ R161, R63.reuse, R196 ;  /* 0x000000c43fa17220 */ /* 0x040fe40000410000 */
[C---:B------:R-:W-:Y:S02]  /*7030*/  FMUL.FTZ R160, R63.reuse, R194 ;  /* 0x000000c23fa07220 */ /* 0x040fe40000410000 */
[----:B------:R-:W-:Y:S02]  /*7040*/  FMUL.FTZ R16, R63, R64 ;  /* 0x000000403f107220 */ /* 0x000fe40000410000 */
[----:B------:R-:W-:-:S02]  /*7050*/  FMUL.FTZ R63, R15, -R200 ;  /* 0x800000c80f3f7220 */ /* 0x000fc40000410000 */
[C---:B------:R-:W-:Y:S02]  /*7060*/  FFMA.FTZ R161, R65.reuse, R194, R161 ;  /* 0x000000c241a17223 */ /* 0x040fe400000100a1 */
[C---:B------:R-:W-:Y:S02]  /*7070*/  FFMA.FTZ R160, R65.reuse, R196, -R160 ;  /* 0x000000c441a07223 */ /* 0x040fe400000108a0 */
[----:B------:R-:W-:Y:S02]  /*7080*/  FFMA.FTZ R16, R65, R60, R16 ;  /* 0x0000003c41107223 */ /* 0x000fe40000010010 */
[----:B------:R-:W-:Y:S02]  /*7090*/  FMUL.FTZ R15, R15, -R198 ;  /* 0x800000c60f0f7220 */ /* 0x000fe40000410000 */
[----:B------:R-:W-:Y:S02]  /*70a0*/  FMUL.FTZ R65, R69, R200 ;  /* 0x000000c845417220 */ /* 0x000fe40000410000 */
[----:B------:R-:W-:-:S02]  /*70b0*/  FADD.FTZ R61, R126, UR5 ;  /* 0x000000057e3d7e21 */ /* 0x000fc40008010000 */
[C---:B------:R-:W-:Y:S02]  /*70c0*/  FFMA.FTZ R63, R14.reuse, R198, -R63 ;  /* 0x000000c60e3f7223 */ /* 0x040fe4000001083f */
[----:B------:R-:W-:Y:S02]  /*70d0*/  FFMA.FTZ R14, R14, R200, R15 ;  /* 0x000000c80e0e7223 */ /* 0x000fe4000001000f */
[----:B------:R-:W-:Y:S02]  /*70e0*/  FFMA.FTZ R15, R68, R198, R65 ;  /* 0x000000c6440f7223 */ /* 0x000fe40000010041 */
[----:B------:R-:W-:Y:S02]  /*70f0*/  FMUL.FTZ R60, R142, R61 ;  /* 0x0000003d8e3c7220 */ /* 0x000fe40000410000 */
[----:B------:R-:W-:Y:S02]  /*7100*/  FMUL.FTZ R65, R198, UR45 ;  /* 0x0000002dc6417c20 */ /* 0x000fe40008410000 */
[----:B------:R-:W-:-:S02]  /*7110*/  FFMA.FTZ R70, R70, R195, R71 ;  /* 0x000000c346467223 */ /* 0x000fc40000010047 */
[----:B------:R-:W-:Y:S02]  /*7120*/  FADD.FTZ R71, R158, R63 ;  /* 0x0000003f9e477221 */ /* 0x000fe40000010000 */
[C---:B------:R-:W-:Y:S02]  /*7130*/  FMUL.FTZ R63, R200.reuse, UR45 ;  /* 0x0000002dc83f7c20 */ /* 0x040fe40008410000 */
[----:B------:R-:W-:Y:S02]  /*7140*/  FFMA.FTZ R64, R69, -R60, R225 ;  /* 0x8000003c45407223 */ /* 0x000fe400000100e1 */
[----:B------:R-:W-:Y:S02]  /*7150*/  FADD.FTZ R199, -R159, R14 ;  /* 0x0000000e9fc77221 */ /* 0x000fe40000010100 */
[----:B------:R-:W-:Y:S02]  /*7160*/  FFMA.FTZ R65, R200, UR44, -R65 ;  /* 0x0000002cc8417c23 */ /* 0x000fe40008010841 */
[----:B------:R-:W-:-:S02]  /*7170*/  FMUL.FTZ R195, R61, R200 ;  /* 0x000000c83dc37220 */ /* 0x000fc40000410000 */
[----:B------:R-:W-:Y:S02]  /*7180*/  FMUL.FTZ R159, R61, R198 ;  /* 0x000000c63d9f7220 */ /* 0x000fe40000410000 */
[----:B------:R-:W-:Y:S02]  /*7190*/  FADD.FTZ R14, R125, UR5 ;  /* 0x000000057d0e7e21 */ /* 0x000fe40008010000 */
[----:B------:R-:W-:Y:S02]  /*71a0*/  FFMA.FTZ R60, R68, -R60, R227 ;  /* 0x8000003c443c7223 */ /* 0x000fe400000100e3 */
[----:B------:R-:W-:Y:S02]  /*71b0*/  FFMA.FTZ R69, R198, UR44, R63 ;  /* 0x0000002cc6457c23 */ /* 0x000fe4000801003f */
[----:B------:R-:W-:Y:S02]  /*71c0*/  FMUL.FTZ R68, R64, R65 ;  /* 0x0000004140447220 */ /* 0x000fe40000410000 */
[----:B------:R-:W-:-:S02]  /*71d0*/  FMUL.FTZ R63, R13, -R199 ;  /* 0x800000c70d3f7220 */ /* 0x000fc40000410000 */
[C---:B------:R-:W-:Y:S02]  /*71e0*/  FMUL.FTZ R158, R64.reuse, R195 ;  /* 0x000000c3409e7220 */ /* 0x040fe40000410000 */
[----:B------:R-:W-:Y:S02]  /*71f0*/  FMUL.FTZ R197, R64, R159 ;  /* 0x0000009f40c57220 */ /* 0x000fe40000410000 */
[-C--:B------:R-:W-:Y:S02]  /*7200*/  FMUL.FTZ R65, R13, -R71.reuse ;  /* 0x800000470d417220 */ /* 0x080fe40000410000 */
[----:B------:R-:W-:Y:S02]  /*7210*/  FMUL.FTZ R67, R141, R14 ;  /* 0x0000000e8d437220 */ /* 0x000fe40000410000 */
[----:B------:R-:W-:Y:S02]  /*7220*/  FMUL.FTZ R64, R71, UR45 ;  /* 0x0000002d47407c20 */ /* 0x000fe40008410000 */
[----:B------:R-:W-:-:S02]  /*7230*/  FFMA.FTZ R63, R12, R71, -R63 ;  /* 0x000000470c3f7223 */ /* 0x000fc4000001083f */
[C---:B------:R-:W-:Y:S02]  /*7240*/  FFMA.FTZ R158, R60.reuse, R159, R158 ;  /* 0x0000009f3c9e7223 */ /* 0x040fe4000001009e */
[C---:B------:R-:W-:Y:S02]  /*7250*/  FFMA.FTZ R197, R60.reuse, R195, -R197 ;  /* 0x000000c33cc57223 */ /* 0x040fe400000108c5 */
[----:B------:R-:W-:Y:S02]  /*7260*/  FFMA.FTZ R13, R60, R69, R68 ;  /* 0x000000453c0d7223 */ /* 0x000fe40000010044 */
[----:B------:R-:W-:Y:S02]  /*7270*/  FFMA.FTZ R12, R12, R199, R65 ;  /* 0x000000c70c0c7223 */ /* 0x000fe40000010041 */
[----:B------:R-:W-:Y:S02]  /*7280*/  FFMA.FTZ R65, R75, -R67, R230 ;  /* 0x800000434b417223 */ /* 0x000fe400000100e6 */
[----:B------:R-:W-:-:S02]  /*7290*/  FMUL.FTZ R60, R199, UR45 ;  /* 0x0000002dc73c7c20 */ /* 0x000fc40008410000 */
[----:B------:R-:W-:Y:S02]  /*72a0*/  FFMA.FTZ R64, R199, UR44, -R64 ;  /* 0x0000002cc7407c23 */ /* 0x000fe40008010840 */
[C---:B------:R-:W-:Y:S02]  /*72b0*/  FMUL.FTZ R200, R14.reuse, R199 ;  /* 0x000000c70ec87220 */ /* 0x040fe40000410000 */
[----:B------:R-:W-:Y:S02]  /*72c0*/  FMUL.FTZ R198, R14, R71 ;  /* 0x000000470ec67220 */ /* 0x000fe40000410000 */
[----:B------:R-:W-:Y:S02]  /*72d0*/  FADD.FTZ R68, R156, R63 ;  /* 0x0000003f9c447221 */ /* 0x000fe40000010000 */
[----:B------:R-:W-:Y:S02]  /*72e0*/  FADD.FTZ R202, -R157, R12 ;  /* 0x0000000c9dca7221 */ /* 0x000fe40000010100 */
[----:B------:R-:W-:-:S02]  /*72f0*/  FFMA.FTZ R67, R74, -R67, R228 ;  /* 0x800000434a437223 */ /* 0x000fc400000100e4 */
[----:B------:R-:W-:Y:S02]  /*7300*/  FFMA.FTZ R60, R71, UR44, R60 ;  /* 0x0000002c473c7c23 */ /* 0x000fe4000801003c */
[C---:B------:R-:W-:Y:S02]  /*7310*/  FMUL.FTZ R156, R65.reuse, R200 ;  /* 0x000000c8419c7220 */ /* 0x040fe40000410000 */
[C---:B------:R-:W-:Y:S02]  /*7320*/  FMUL.FTZ R157, R65.reuse, R198 ;  /* 0x000000c6419d7220 */ /* 0x040fe40000410000 */
[----:B------:R-:W-:Y:S02]  /*7330*/  FMUL.FTZ R12, R65, R64 ;  /* 0x00000040410c7220 */ /* 0x000fe40000410000 */
[----:B------:R-:W-:Y:S02]  /*7340*/  FADD.FTZ R63, R124, UR5 ;  /* 0x000000057c3f7e21 */ /* 0x000fe40008010000 */
[----:B------:R-:W-:-:S02]  /*7350*/  FMUL.FTZ R65, R11, -R202 ;  /* 0x800000ca0b417220 */ /* 0x000fc40000410000 */
[C---:B------:R-:W-:Y:S02]  /*7360*/  FFMA.FTZ R156, R67.reuse, R198, R156 ;  /* 0x000000c6439c7223 */ /* 0x040fe4000001009c */
[C---:B------:R-:W-:Y:S02]  /*7370*/  FFMA.FTZ R157, R67.reuse, R200, -R157 ;  /* 0x000000c8439d7223 */ /* 0x040fe4000001089d */
[----:B------:R-:W-:Y:S02]  /*7380*/  FFMA.FTZ R12, R67, R60, R12 ;  /* 0x0000003c430c7223 */ /* 0x000fe4000001000c */
[----:B------:R-:W-:Y:S02]  /*7390*/  FMUL.FTZ R11, R11, -R68 ;  /* 0x800000440b0b7220 */ /* 0x000fe40000410000 */
[----:B------:R-:W-:Y:S02]  /*73a0*/  FMUL.FTZ R67, R73, R202 ;  /* 0x000000ca49437220 */ /* 0x000fe40000410000 */
[----:B------:R-:W-:-:S02]  /*73b0*/  FMUL.FTZ R60, R140, R63 ;  /* 0x0000003f8c3c7220 */ /* 0x000fc40000410000 */
[C---:B------:R-:W-:Y:S02]  /*73c0*/  FFMA.FTZ R65, R10.reuse, R68, -R65 ;  /* 0x000000440a417223 */ /* 0x040fe40000010841 */
[----:B------:R-:W-:Y:S02]  /*73d0*/  FFMA.FTZ R10, R10, R202, R11 ;  /* 0x000000ca0a0a7223 */ /* 0x000fe4000001000b */
[----:B------:R-:W-:Y:S02]  /*73e0*/  FFMA.FTZ R11, R72, R68, R67 ;  /* 0x00000044480b7223 */ /* 0x000fe40000010043 */
[----:B------:R-:W-:Y:S02]  /*73f0*/  FMUL.FTZ R67, R68, UR45 ;  /* 0x0000002d44437c20 */ /* 0x000fe40008410000 */
[----:B------:R-:W-:Y:S02]  /*7400*/  FFMA.FTZ R64, R73, -R60, R229 ;  /* 0x8000003c49407223 */ /* 0x000fe400000100e5 */
[----:B------:R-:W-:-:S02]  /*7410*/  FMUL.FTZ R75, R75, R199 ;  /* 0x000000c74b4b7220 */ /* 0x000fc40000410000 */
[----:B------:R-:W-:Y:S02]  /*7420*/  FADD.FTZ R73, R154, R65 ;  /* 0x000000419a497221 */ /* 0x000fe40000010000 */
[C---:B------:R-:W-:Y:S02]  /*7430*/  FMUL.FTZ R65, R202.reuse, UR45 ;  /* 0x0000002dca417c20 */ /* 0x040fe40008410000 */
[----:B------:R-:W-:Y:S02]  /*7440*/  FADD.FTZ R204, -R155, R10 ;  /* 0x0000000a9bcc7221 */ /* 0x000fe40000010100 */
[----:B------:R-:W-:Y:S02]  /*7450*/  FFMA.FTZ R67, R202, UR44, -R67 ;  /* 0x0000002cca437c23 */ /* 0x000fe40008010843 */
[----:B------:R-:W-:Y:S02]  /*7460*/  FFMA.FTZ R74, R74, R71, R75 ;  /* 0x000000474a4a7223 */ /* 0x000fe4000001004b */
[----:B------:R-:W-:-:S02]  /*7470*/  FMUL.FTZ R199, R63, R202 ;  /* 0x000000ca3fc77220 */ /* 0x000fc40000410000 */
[----:B------:R-:W-:Y:S02]  /*7480*/  FADD.FTZ R10, R131, UR5 ;  /* 0x00000005830a7e21 */ /* 0x000fe40008010000 */
[----:B------:R-:W-:Y:S02]  /*7490*/  FMUL.FTZ R155, R63, R68 ;  /* 0x000000443f9b7220 */ /* 0x000fe40000410000 */
[----:B------:R-:W-:Y:S02]  /*74a0*/  FFMA.FTZ R71, R68, UR44, R65 ;  /* 0x0000002c44477c23 */ /* 0x000fe40008010041 */
[----:B------:R-:W-:Y:S02]  /*74b0*/  FMUL.FTZ R68, R64, R67 ;  /* 0x0000004340447220 */ /* 0x000fe40000410000 */
[C---:B------:R-:W-:Y:S02]  /*74c0*/  FMUL.FTZ R65, R9.reuse, -R204 ;  /* 0x800000cc09417220 */ /* 0x040fe40000410000 */
[----:B------:R-:W-:-:S02]  /*74d0*/  FMUL.FTZ R67, R9, -R73 ;  /* 0x8000004909437220 */ /* 0x000fc40000410000 */
[----:B------:R-:W-:Y:S02]  /*74e0*/  FFMA.FTZ R60, R72, -R60, R231 ;  /* 0x8000003c483c7223 */ /* 0x000fe400000100e7 */
[C---:B------:R-:W-:Y:S02]  /*74f0*/  FMUL.FTZ R154, R64.reuse, R199 ;  /* 0x000000c7409a7220 */ /* 0x040fe40000410000 */
[----:B------:R-:W-:Y:S02]  /*7500*/  FMUL.FTZ R69, R147, R10 ;  /* 0x0000000a93457220 */ /* 0x000fe40000410000 */
[----:B------:R-:W-:Y:S02]  /*7510*/  FMUL.FTZ R201, R64, R155 ;  /* 0x0000009b40c97220 */ /* 0x000fe40000410000 */
[----:B------:R-:W-:Y:S02]  /*7520*/  FMUL.FTZ R64, R73, UR45 ;  /* 0x0000002d49407c20 */ /* 0x000fe40008410000 */
[----:B------:R-:W-:-:S02]  /*7530*/  FFMA.FTZ R65, R8, R73, -R65 ;  /* 0x0000004908417223 */ /* 0x000fc40000010841 */
[-C--:B------:R-:W-:Y:S02]  /*7540*/  FFMA.FTZ R8, R8, R204.reuse, R67 ;  /* 0x000000cc08087223 */ /* 0x080fe40000010043 */
[C---:B------:R-:W-:Y:S02]  /*7550*/  FFMA.FTZ R154, R60.reuse, R155, R154 ;  /* 0x0000009b3c9a7223 */ /* 0x040fe4000001009a */
[C---:B------:R-:W-:Y:S02]  /*7560*/  FFMA.FTZ R201, R60.reuse, R199, -R201 ;  /* 0x000000c73cc97223 */ /* 0x040fe400000108c9 */
[----:B------:R-:W-:Y:S02]  /*7570*/  FFMA.FTZ R9, R60, R71, R68 ;  /* 0x000000473c097223 */ /* 0x000fe40000010044 */
[C---:B------:R-:W-:Y:S02]  /*7580*/  FFMA.FTZ R67, R79.reuse, -R69, R234 ;  /* 0x800000454f437223 */ /* 0x040fe400000100ea */
[----:B------:R-:W-:-:S02]  /*7590*/  FMUL.FTZ R79, R79, R204 ;  /* 0x000000cc4f4f7220 */ /* 0x000fc40000410000 */
[C---:B------:R-:W-:Y:S02]  /*75a0*/  FMUL.FTZ R60, R204.reuse, UR45 ;  /* 0x0000002dcc3c7c20 */ /* 0x040fe40008410000 */
[----:B------:R-:W-:Y:S02]  /*75b0*/  FFMA.FTZ R64, R204, UR44, -R64 ;  /* 0x0000002ccc407c23 */ /* 0x000fe40008010840 */
[C---:B------:R-:W-:Y:S02]  /*75c0*/  FMUL.FTZ R204, R10.reuse, R204 ;  /* 0x000000cc0acc7220 */ /* 0x040fe40000410000 */
[----:B------:R-:W-:Y:S02]  /*75d0*/  FMUL.FTZ R202, R10, R73 ;  /* 0x000000490aca7220 */ /* 0x000fe40000410000 */
[C---:B------:R-:W-:Y:S02]  /*75e0*/  FFMA.FTZ R69, R78.reuse, -R69, R232 ;  /* 0x800000454e457223 */ /* 0x040fe400000100e8 */
[----:B------:R-:W-:-:S02]  /*75f0*/  FFMA.FTZ R78, R78, R73, R79 ;  /* 0x000000494e4e7223 */ /* 0x000fc4000001004f */
[----:B------:R-:W-:Y:S02]  /*7600*/  FADD.FTZ R72, R190, R65 ;  /* 0x00000041be487221 */ /* 0x000fe40000010000 */
[----:B------:R-:W-:Y:S02]  /*7610*/  FADD.FTZ R206, -R191, R8 ;  /* 0x00000008bfce7221 */ /* 0x000fe40000010100 */
[----:B------:R-:W-:Y:S02]  /*7620*/  FFMA.FTZ R60, R73, UR44, R60 ;  /* 0x0000002c493c7c23 */ /* 0x000fe4000801003c */
[C---:B------:R-:W-:Y:S02]  /*7630*/  FMUL.FTZ R190, R67.reuse, R204 ;  /* 0x000000cc43be7220 */ /* 0x040fe40000410000 */
[C---:B------:R-:W-:Y:S02]  /*7640*/  FMUL.FTZ R79, R67.reuse, R202 ;  /* 0x000000ca434f7220 */ /* 0x040fe40000410000 */
[----:B------:R-:W-:-:S02]  /*7650*/  FMUL.FTZ R8, R67, R64 ;  /* 0x0000004043087220 */ /* 0x000fc40000410000 */
[----:B------:R-:W-:Y:S02]  /*7660*/  FMUL.FTZ R67, R7, -R206 ;  /* 0x800000ce07437220 */ /* 0x000fe40000410000 */
[----:B------:R-:W-:Y:S02]  /*7670*/  FADD.FTZ R65, R130, UR5 ;  /* 0x0000000582417e21 */ /* 0x000fe40008010000 */
[C---:B------:R-:W-:Y:S02]  /*7680*/  FFMA.FTZ R190, R69.reuse, R202, R190 ;  /* 0x000000ca45be7223 */ /* 0x040fe400000100be */
[C---:B------:R-:W-:Y:S02]  /*7690*/  FFMA.FTZ R79, R69.reuse, R204, -R79 ;  /* 0x000000cc454f7223 */ /* 0x040fe4000001084f */
[----:B------:R-:W-:Y:S02]  /*76a0*/  FFMA.FTZ R8, R69, R60, R8 ;  /* 0x0000003c45087223 */ /* 0x000fe40000010008 */
[----:B------:R-:W-:-:S02]  /*76b0*/  FMUL.FTZ R7, R7, -R72 ;  /* 0x8000004807077220 */ /* 0x000fc40000410000 */
[----:B------:R-:W-:Y:S02]  /*76c0*/  FMUL.FTZ R69, R77, R206 ;  /* 0x000000ce4d457220 */ /* 0x000fe40000410000 */
[----:B------:R-:W-:Y:S02]  /*76d0*/  FFMA.FTZ R67, R6, R72, -R67 ;  /* 0x0000004806437223 */ /* 0x000fe40000010843 */
[----:B------:R-:W-:Y:S02]  /*76e0*/  FMUL.FTZ R60, R146, R65 ;  /* 0x00000041923c7220 */ /* 0x000fe40000410000 */
[----:B------:R-:W-:Y:S02]  /*76f0*/  FFMA.FTZ R6, R6, R206, R7 ;  /* 0x000000ce06067223 */ /* 0x000fe40000010007 */
[----:B------:R-:W-:Y:S02]  /*7700*/  FFMA.FTZ R7, R76, R72, R69 ;  /* 0x000000484c077223 */ /* 0x000fe40000010045 */
[----:B------:R-:W-:-:S02]  /*7710*/  FMUL.FTZ R69, R72, UR45 ;  /* 0x0000002d48457c20 */ /* 0x000fc40008410000 */
[-C--:B------:R-:W-:Y:S02]  /*7720*/  FFMA.FTZ R68, R77, -R60.reuse, R233 ;  /* 0x8000003c4d447223 */ /* 0x080fe400000100e9 */
[----:B------:R-:W-:Y:S01]  /*7730*/  FFMA.FTZ R64, R76, -R60, R235 ;  /* 0x8000003c4c407223 */ /* 0x000fe200000100eb */
[----:B------:R-:W-:Y:S01]  /*7740*/  SHF.L.U32 R76, R0, 0x5, RZ ;  /* 0x00000005004c7819 */ /* 0x000fe200000006ff */
[C---:B------:R-:W-:Y:S02]  /*7750*/  FMUL.FTZ R60, R206.reuse, UR45 ;  /* 0x0000002dce3c7c20 */ /* 0x040fe40008410000 */
[----:B------:R-:W-:Y:S02]  /*7760*/  FFMA.FTZ R71, R206, UR44, -R69 ;  /* 0x0000002cce477c23 */ /* 0x000fe40008010845 */
[----:B------:R-:W-:Y:S02]  /*7770*/  FADD.FTZ R67, R188, R67 ;  /* 0x00000043bc437221 */ /* 0x000fe40000010000 */
[----:B------:R-:W-:-:S02]  /*7780*/  FADD.FTZ R6, -R189, R6 ;  /* 0x00000006bd067221 */ /* 0x000fc40000010100 */
[----:B------:R-:W-:Y:S02]  /*7790*/  FFMA.FTZ R75, R72, UR44, R60 ;  /* 0x0000002c484b7c23 */ /* 0x000fe4000801003c */
[----:B------:R-:W-:Y:S02]  /*77a0*/  FMUL.FTZ R77, R65, R72 ;  /* 0x00000048414d7220 */ /* 0x000fe40000410000 */
[----:B------:R-:W-:Y:S02]  /*77b0*/  FMUL.FTZ R72, R68, R71 ;  /* 0x0000004744487220 */ /* 0x000fe40000410000 */
[C---:B------:R-:W-:Y:S02]  /*77c0*/  FMUL.FTZ R71, R5.reuse, -R67 ;  /* 0x8000004305477220 */ /* 0x040fe40000410000 */
[----:B------:R-:W-:Y:S02]  /*77d0*/  FMUL.FTZ R60, R5, -R6 ;  /* 0x80000006053c7220 */ /* 0x000fe40000410000 */
[----:B------:R-:W-:-:S02]  /*77e0*/  FMUL.FTZ R189, R65, R206 ;  /* 0x000000ce41bd7220 */ /* 0x000fc40000410000 */
[----:B------:R-:W-:Y:S02]  /*77f0*/  FADD.FTZ R69, R128, UR5 ;  /* 0x0000000580457e21 */ /* 0x000fe40008010000 */
[C---:B------:R-:W-:Y:S02]  /*7800*/  FFMA.FTZ R73, R4.reuse, R6, R71 ;  /* 0x0000000604497223 */ /* 0x040fe40000010047 */
[----:B------:R-:W-:Y:S02]  /*7810*/  FFMA.FTZ R71, R4, R67, -R60 ;  /* 0x0000004304477223 */ /* 0x000fe4000001083c */
[C---:B------:R-:W-:Y:S02]  /*7820*/  FMUL.FTZ R188, R68.reuse, R189 ;  /* 0x000000bd44bc7220 */ /* 0x040fe40000410000 */
[----:B------:R-:W-:Y:S02]  /*7830*/  FMUL.FTZ R191, R68, R77 ;  /* 0x0000004d44bf7220 */ /* 0x000fe40000410000 */
[----:B------:R-:W-:-:S02]  /*7840*/  FMUL.FTZ R68, R144, R69 ;  /* 0x0000004590447220 */ /* 0x000fc40000410000 */
[----:B------:R-:W-:Y:S01]  /*7850*/  FADD.FTZ R186, -R186, R73 ;  /* 0x00000049baba7221 */ /* 0x000fe20000010100 */
[----:B------:R-:W-:Y:S01]  /*7860*/  IADD3 R73, R76, 0x1, RZ ;  /* 0x000000014c497810 */ /* 0x000fe20007ffe0ff */
[----:B------:R-:W-:Y:S02]  /*7870*/  FADD.FTZ R184, R184, R71 ;  /* 0x00000047b8b87221 */ /* 0x000fe40000010000 */
[----:B------:R-:W-:Y:S01]  /*7880*/  FFMA.FTZ R5, R64, R75, R72 ;  /* 0x0000004b40057223 */ /* 0x000fe20000010048 */
[----:B------:R-:W-:Y:S01]  /*7890*/  LEA.HI.SX32 R72, R76, R76, 0x1b ;  /* 0x0000004c4c487211 */ /* 0x000fe200078fdaff */
[----:B------:R-:W-:Y:S01]  /*78a0*/  FFMA.FTZ R71, R81, -R68, R237 ;  /* 0x8000004451477223 */ /* 0x000fe200000100ed */
[----:B------:R-:W-:Y:S01]  /*78b0*/  LEA.HI.SX32 R73, R73, R76, 0x1b ;  /* 0x0000004c49497211 */ /* 0x000fe200078fdaff */
[C---:B------:R-:W-:Y:S01]  /*78c0*/  FMUL.FTZ R203, R69.reuse, R186 ;  /* 0x000000ba45cb7220 */ /* 0x040fe20000410000 */
[----:B------:R-:W-:Y:S01]  /*78d0*/  IADD3 R237, R0, 0xd80, RZ ;  /* 0x00000d8000ed7810 */ /* 0x000fe20007ffe0ff */
[----:B------:R-:W-:-:S02]  /*78e0*/  FMUL.FTZ R75, R69, R184 ;  /* 0x000000b8454b7220 */ /* 0x000fc40000410000 */
[C---:B------:R-:W-:Y:S02]  /*78f0*/  FFMA.FTZ R188, R64.reuse, R77, R188 ;  /* 0x0000004d40bc7223 */ /* 0x040fe400000100bc */
[----:B------:R-:W-:Y:S02]  /*7900*/  FFMA.FTZ R191, R64, R189, -R191 ;  /* 0x000000bd40bf7223 */ /* 0x000fe400000108bf */
[----:B------:R-:W-:Y:S01]  /*7910*/  FFMA.FTZ R68, R80, -R68, R167 ;  /* 0x8000004450447223 */ /* 0x000fe200000100a7 */
[----:B------:R-:W-:Y:S01]  /*7920*/  IADD3 R167, R0, 0x800, RZ ;  /* 0x0000080000a77810 */ /* 0x000fe20007ffe0ff */
[C---:B------:R-:W-:Y:S02]  /*7930*/  FMUL.FTZ R4, R71.reuse, R203 ;  /* 0x000000cb47047220 */ /* 0x040fe40000410000 */
[----:B------:R-:W-:Y:S02]  /*7940*/  FMUL.FTZ R60, R71, R75 ;  /* 0x0000004b473c7220 */ /* 0x000fe40000410000 */
[----:B------:R-:W-:-:S02]  /*7950*/  FADD.FTZ R64, R129, UR5 ;  /* 0x0000000581407e21 */ /* 0x000fc40008010000 */
[-C--:B------:R-:W-:Y:S02]  /*7960*/  FFMA.FTZ R205, R68, R75.reuse, R4 ;  /* 0x0000004b44cd7223 */ /* 0x080fe40000010004 */
[----:B------:R-:W-:Y:S02]  /*7970*/  FMUL.FTZ R207, R144, R75 ;  /* 0x0000004b90cf7220 */ /* 0x000fe40000410000 */
[-C--:B------:R-:W-:Y:S02]  /*7980*/  FFMA.FTZ R206, R68, R203.reuse, -R60 ;  /* 0x000000cb44ce7223 */ /* 0x080fe4000001083c */
[----:B------:R-:W-:Y:S01]  /*7990*/  FMUL.FTZ R208, R144, R203 ;  /* 0x000000cb90d07220 */ /* 0x000fe20000410000 */
[----:B------:R-:W-:Y:S01]  /*79a0*/  IADD3 R203, R76, 0x2, RZ ;  /* 0x000000024ccb7810 */ /* 0x000fe20007ffe0ff */
[----:B------:R-:W-:Y:S01]  /*79b0*/  FMUL.FTZ R75, R145, R64 ;  /* 0x00000040914b7220 */ /* 0x000fe20000410000 */
[----:B------:R-:W-:Y:S01]  /*79c0*/  STS [R72.X4+0x8400], R207 ;  /* 0x008400cf48007388 */ /* 0x000fe20000004800 */
[----:B------:R-:W-:-:S02]  /*79d0*/  FMUL.FTZ R239, R64, R6 ;  /* 0x0000000640ef7220 */ /* 0x000fc40000410000 */
[-C--:B------:R-:W-:Y:S01]  /*79e0*/  FFMA.FTZ R60, R82, -R75.reuse, R236 ;  /* 0x8000004b523c7223 */ /* 0x080fe200000100ec */
[----:B------:R0:W-:Y:S01]  /*79f0*/  STS [R73.X4+0x8404], R208 ;  /* 0x008404d049007388 */ /* 0x0001e20000004800 */
[----:B------:R-:W-:Y:S01]  /*7a00*/  FFMA.FTZ R4, R83, -R75, R166 ;  /* 0x8000004b53047223 */ /* 0x000fe200000100a6 */
[----:B------:R-:W-:Y:S01]  /*7a10*/  LEA.HI.SX32 R75, R203, R76, 0x1b ;  /* 0x0000004ccb4b7211 */ /* 0x000fe200078fdaff */
[----:B------:R-:W-:Y:S02]  /*7a20*/  FMUL.FTZ R203, R64, R67 ;  /* 0x0000004340cb7220 */ /* 0x000fe40000410000 */
[C---:B------:R-:W-:Y:S02]  /*7a30*/  FMUL.FTZ R238, R4.reuse, R239 ;  /* 0x000000ef04ee7220 */ /* 0x040fe40000410000 */
[----:B------:R-:W-:Y:S02]  /*7a40*/  FMUL.FTZ R241, R4, R203 ;  /* 0x000000cb04f17220 */ /* 0x000fe40000410000 */
[----:B------:R-:W-:-:S02]  /*7a50*/  FADD.FTZ R206, RZ, R206 ;  /* 0x000000ceffce7221 */ /* 0x000fc40000010000 */
[C---:B------:R-:W-:Y:S02]  /*7a60*/  FFMA.FTZ R241, R60.reuse, R239, -R241 ;  /* 0x000000ef3cf17223 */ /* 0x040fe400000108f1 */
[-C--:B------:R-:W-:Y:S02]  /*7a70*/  FFMA.FTZ R238, R60, R203.reuse, R238 ;  /* 0x000000cb3cee7223 */ /* 0x080fe400000100ee */
[----:B------:R-:W-:Y:S02]  /*7a80*/  FADD.FTZ R205, RZ, R205 ;  /* 0x000000cdffcd7221 */ /* 0x000fe40000010000 */
[----:B------:R-:W-:Y:S01]  /*7a90*/  FADD.FTZ R206, R206, R241 ;  /* 0x000000f1cece7221 */ /* 0x000fe20000010000 */
[----:B------:R-:W-:Y:S01]  /*7aa0*/  IADD3 R241, R0, 0xe80, RZ ;  /* 0x00000e8000f17810 */ /* 0x000fe20007ffe0ff */
[----:B0-----:R-:W-:Y:S01]  /*7ab0*/  FMUL.FTZ R208, R145, R203 ;  /* 0x000000cb91d07220 */ /* 0x001fe20000410000 */
[----:B------:R-:W-:Y:S01]  /*7ac0*/  IADD3 R203, R76, 0x3, RZ ;  /* 0x000000034ccb7810 */ /* 0x000fe20007ffe0ff */
[----:B------:R-:W-:-:S02]  /*7ad0*/  FADD.FTZ R205, R205, R238 ;  /* 0x000000eecdcd7221 */ /* 0x000fc40000010000 */
[----:B------:R-:W-:Y:S01]  /*7ae0*/  FADD.FTZ R206, R206, R191 ;  /* 0x000000bfcece7221 */ /* 0x000fe20000010000 */
[----:B------:R-:W-:Y:S01]  /*7af0*/  LEA.HI.SX32 R76, R203, R76, 0x1b ;  /* 0x0000004ccb4c7211 */ /* 0x000fe200078fdaff */
[----:B------:R-:W-:Y:S01]  /*7b00*/  FMUL.FTZ R239, R145, R239 ;  /* 0x000000ef91ef7220 */ /* 0x000fe20000410000 */
[----:B------:R-:W-:Y:S01]  /*7b10*/  STS [R75.X4+0x8408], R208 ;  /* 0x008408d04b007388 */ /* 0x000fe20000004800 */
[----:B------:R-:W-:Y:S02]  /*7b20*/  FADD.FTZ R205, R205, R188 ;  /* 0x000000bccdcd7221 */ /* 0x000fe40000010000 */
[----:B------:R-:W-:Y:S01]  /*7b30*/  FMUL.FTZ R77, R146, R77 ;  /* 0x0000004d924d7220 */ /* 0x000fe20000410000 */
[----:B------:R0:W-:Y:S01]  /*7b40*/  STS [R76.X4+0x840c], R239 ;  /* 0x00840cef4c007388 */ /* 0x0001e20000004800 */
[----:B------:R-:W-:Y:S02]  /*7b50*/  FADD.FTZ R206, R206, R79 ;  /* 0x0000004fcece7221 */ /* 0x000fe40000010000 */
[----:B------:R-:W-:Y:S01]  /*7b60*/  FADD.FTZ R205, R205, R190 ;  /* 0x000000becdcd7221 */ /* 0x000fe20000010000 */
[----:B------:R1:W-:Y:S01]  /*7b70*/  STS [R72.X4+0x8410], R77 ;  /* 0x0084104d48007388 */ /* 0x0003e20000004800 */
[----:B------:R-:W-:Y:S01]  /*7b80*/  FADD.FTZ R206, R206, R201 ;  /* 0x000000c9cece7221 */ /* 0x000fe20000010000 */
[----:B------:R-:W-:Y:S01]  /*7b90*/  IADD3 R201, R0, 0xb80, RZ ;  /* 0x00000b8000c97810 */ /* 0x000fe20007ffe0ff */
[----:B------:R-:W-:-:S02]  /*7ba0*/  FMUL.FTZ R79, R147, R204 ;  /* 0x000000cc934f7220 */ /* 0x000fc40000410000 */
[----:B------:R-:W-:Y:S01]  /*7bb0*/  FADD.FTZ R205, R205, R154 ;  /* 0x0000009acdcd7221 */ /* 0x000fe20000010000 */
[----:B0-----:R-:W-:Y:S01]  /*7bc0*/  IADD3 R239, R0, 0xe00, RZ ;  /* 0x00000e0000ef7810 */ /* 0x001fe20007ffe0ff */
[----:B------:R-:W-:Y:S01]  /*7bd0*/  FADD.FTZ R206, R206, R157 ;  /* 0x0000009dcece7221 */ /* 0x000fe20000010000 */
[----:B------:R0:W-:Y:S01]  /*7be0*/  STS [R72.X4+0x841c], R79 ;  /* 0x00841c4f48007388 */ /* 0x0001e20000004800 */
[----:B------:R-:W-:Y:S01]  /*7bf0*/  FADD.FTZ R205, R205, R156 ;  /* 0x0000009ccdcd7221 */ /* 0x000fe20000010000 */
[----:B------:R-:W-:Y:S01]  /*7c00*/  IADD3 R157, R0, 0x580, RZ ;  /* 0x00000580009d7810 */ /* 0x000fe20007ffe0ff */
[----:B-1----:R-:W-:Y:S02]  /*7c10*/  FMUL.FTZ R77, R143, R194 ;  /* 0x000000c28f4d7220 */ /* 0x002fe40000410000 */
[----:B------:R-:W-:Y:S02]  /*7c20*/  FMUL.FTZ R189, R146, R189 ;  /* 0x000000bd92bd7220 */ /* 0x000fe40000410000 */
[----:B------:R-:W-:Y:S01]  /*7c30*/  FMUL.FTZ R155, R140, R155 ;  /* 0x0000009b8c9b7220 */ /* 0x000fe20000410000 */
[----:B------:R1:W-:Y:S01]  /*7c40*/  STS [R72.X4+0x8438], R77 ;  /* 0x0084384d48007388 */ /* 0x0003e20000004800 */
[----:B------:R-:W-:-:S02]  /*7c50*/  FMUL.FTZ R149, R138, R149 ;  /* 0x000000958a957220 */ /* 0x000fc40000410000 */
[----:B0-----:R-:W-:Y:S01]  /*7c60*/  FMUL.FTZ R79, R143, R196 ;  /* 0x000000c48f4f7220 */ /* 0x001fe20000410000 */
[----:B------:R-:W-:Y:S01]  /*7c70*/  STS [R72.X4+0x8414], R189 ;  /* 0x008414bd48007388 */ /* 0x000fe20000004800 */
[C---:B------:R-:W-:Y:S02]  /*7c80*/  FMUL.FTZ R51, R132.reuse, R51 ;  /* 0x0000003384337220 */ /* 0x040fe40000410000 */
[----:B------:R-:W-:Y:S01]  /*7c90*/  FMUL.FTZ R49, R132, R49 ;  /* 0x0000003184317220 */ /* 0x000fe20000410000 */
[----:B------:R0:W-:Y:S01]  /*7ca0*/  STS [R72.X4+0x8420], R155 ;  /* 0x0084209b48007388 */ /* 0x0001e20000004800 */
[----:B------:R-:W-:Y:S02]  /*7cb0*/  FADD.FTZ R197, R206, R197 ;  /* 0x000000c5cec57221 */ /* 0x000fe40000010000 */
[----:B-1----:R-:W-:Y:S01]  /*7cc0*/  FMUL.FTZ R77, R139, R52 ;  /* 0x000000348b4d7220 */ /* 0x002fe20000410000 */
[----:B------:R1:W-:Y:S01]  /*7cd0*/  STS [R72.X4+0x843c], R79 ;  /* 0x00843c4f48007388 */ /* 0x0003e20000004800 */
[----:B------:R-:W-:Y:S01]  /*7ce0*/  FADD.FTZ R158, R205, R158 ;  /* 0x0000009ecd9e7221 */ /* 0x000fe20000010000 */
[----:B------:R-:W-:Y:S01]  /*7cf0*/  IADD3 R205, R0, 0xc80, RZ ;  /* 0x00000c8000cd7810 */ /* 0x000fe20007ffe0ff */
[----:B------:R-:W-:Y:S01]  /*7d00*/  FADD.FTZ R197, R197, R160 ;  /* 0x000000a0c5c57221 */ /* 0x000fe20000010000 */
[----:B------:R-:W-:Y:S01]  /*7d10*/  STS [R72.X4+0x8454], R149 ;  /* 0x0084549548007388 */ /* 0x000fe20000004800 */
[----:B------:R-:W-:-:S02]  /*7d20*/  FMUL.FTZ R191, R147, R202 ;  /* 0x000000ca93bf7220 */ /* 0x000fc40000410000 */
[----:B------:R-:W-:Y:S01]  /*7d30*/  FMUL.FTZ R199, R140, R199 ;  /* 0x000000c78cc77220 */ /* 0x000fe20000410000 */
[----:B------:R2:W-:Y:S01]  /*7d40*/  STS [R72.X4+0x8458], R77 ;  /* 0x0084584d48007388 */ /* 0x0005e20000004800 */
        /* <DEDUP_REMOVED lines=8> */
[----:B------:R3:W-:Y:S01]  /*7dd0*/  STS [R72.X4+0x8418], R191 ;  /* 0x008418bf48007388 */ /* 0x0007e20000004800 */
[----:B0-----:R-:W-:Y:S01]  /*7de0*/  FMUL.FTZ R155, R137, R164 ;  /* 0x000000a4899b7220 */ /* 0x001fe20000410000 */
[----:B------:R-:W-:Y:S01]  /*7df0*/  LEA.HI.SX32 R164, R243, R0, 0x1b ;  /* 0x00000000f3a47211 */ /* 0x000fe200078fdaff */
[----:B------:R-:W-:Y:S01]  /*7e00*/  FMUL.FTZ R189, R137, R152 ;  /* 0x0000009889bd7220 */ /* 0x000fe20000410000 */
[----:B------:R0:W-:Y:S01]  /*7e10*/  STS [R72.X4+0x8424], R199 ;  /* 0x008424c748007388 */ /* 0x0001e20000004800 */
[----:B------:R-:W-:Y:S02]  /*7e20*/  FMUL.FTZ R151, R138, R151 ;  /* 0x000000978a977220 */ /* 0x000fe40000410000 */
[----:B-1----:R-:W-:Y:S01]  /*7e30*/  FMUL.FTZ R79, R139, R24 ;  /* 0x000000188b4f7220 */ /* 0x002fe20000410000 */
[----:B------:R1:W-:Y:S01]  /*7e40*/  STS [R72.X4+0x8428], R203 ;  /* 0x008428cb48007388 */ /* 0x0003e20000004800 */
[C---:B--2---:R-:W-:Y:S01]  /*7e50*/  FMUL.FTZ R77, R133.reuse, R44 ;  /* 0x0000002c854d7220 */ /* 0x044fe20000410000 */
[----:B---3--:R-:W-:Y:S01]  /*7e60*/  IADD3 R191, R0, 0x900, RZ ;  /* 0x0000090000bf7810 */ /* 0x008fe20007ffe0ff */
[----:B------:R-:W-:Y:S01]  /*7e70*/  FMUL.FTZ R149, R133, R28 ;  /* 0x0000001c85957220 */ /* 0x000fe20000410000 */
[----:B------:R2:W-:Y:S01]  /*7e80*/  STS [R72.X4+0x842c], R207 ;  /* 0x00842ccf48007388 */ /* 0x0005e20000004800 */
[----:B------:R-:W-:Y:S01]  /*7e90*/  FMUL.FTZ R41, R134, R41 ;  /* 0x0000002986297220 */ /* 0x000fe20000410000 */
[----:B0-----:R-:W-:Y:S01]  /*7ea0*/  IADD3 R199, R0, 0xb00, RZ ;  /* 0x00000b0000c77810 */ /* 0x001fe20007ffe0ff */
[----:B------:R-:W-:Y:S01]  /*7eb0*/  FMUL.FTZ R39, R134, R39 ;  /* 0x0000002786277220 */ /* 0x000fe20000410000 */
[----:B------:R0:W-:Y:S01]  /*7ec0*/  STS [R72.X4+0x8430], R159 ;  /* 0x0084309f48007388 */ /* 0x0001e20000004800 */
[C---:B------:R-:W-:Y:S01]  /*7ed0*/  FMUL.FTZ R49, R135.reuse, R32 ;  /* 0x0000002087317220 */ /* 0x040fe20000410000 */
[----:B-1----:R-:W-:Y:S01]  /*7ee0*/  IADD3 R203, R0, 0xc00, RZ ;  /* 0x00000c0000cb7810 */ /* 0x002fe20007ffe0ff */
[----:B------:R-:W-:Y:S01]  /*7ef0*/  FMUL.FTZ R51, R135, R38 ;  /* 0x0000002687337220 */ /* 0x000fe20000410000 */
[----:B------:R-:W-:Y:S01]  /*7f00*/  STS [R72.X4+0x8434], R195 ;  /* 0x008434c348007388 */ /* 0x000fe20000004800 */
[----:B------:R-:W-:Y:S01]  /*7f10*/  FADD.FTZ R161, R158, R161 ;  /* 0x000000a19ea17221 */ /* 0x000fe20000010000 */
[C---:B--2---:R-:W-:Y:S01]  /*7f20*/  IADD3 R207, R0.reuse, 0xd00, RZ ;  /* 0x00000d0000cf7810 */ /* 0x044fe20007ffe0ff */
[----:B------:R-:W-:Y:S01]  /*7f30*/  FADD.FTZ R192, R197, R192 ;  /* 0x000000c0c5c07221 */ /* 0x000fe20000010000 */
[----:B------:R1:W-:Y:S01]  /*7f40*/  STS [R72.X4+0x8440], R165 ;  /* 0x008440a548007388 */ /* 0x0003e20000004800 */
[----:B------:R-:W-:Y:S01]  /*7f50*/  FADD.FTZ R162, R161, R162 ;  /* 0x000000a2a1a27221 */ /* 0x000fe20000010000 */
[----:B0-----:R-:W-:Y:S01]  /*7f60*/  IADD3 R159, R0, 0x600, RZ ;  /* 0x00000600009f7810 */ /* 0x001fe20007ffe0ff */
        /* <DEDUP_REMOVED lines=9> */
[----:B------:R2:W-:Y:S01]  /*8000*/  STS [R72.X4+0x844c], R189 ;  /* 0x00844cbd48007388 */ /* 0x0005e20000004800 */
[----:B------:R-:W-:Y:S01]  /*8010*/  FADD.FTZ R57, R148, R57 ;  /* 0x0000003994397221 */ /* 0x000fe20000010000 */
[C---:B-1----:R-:W-:Y:S01]  /*8020*/  IADD3 R165, R0.reuse, 0x780, RZ ;  /* 0x0000078000a57810 */ /* 0x042fe20007ffe0ff */
[----:B------:R-:W-:Y:S01]  /*8030*/  FADD.FTZ R56, R153, R50 ;  /* 0x0000003299387221 */ /* 0x000fe20000010000 */
[----:B------:R1:W-:Y:S01]  /*8040*/  STS [R72.X4+0x8450], R151 ;  /* 0x0084509748007388 */ /* 0x0003e20000004800 */
[C---:B------:R-:W-:Y:S01]  /*8050*/  IADD3 R153, R0.reuse, 0x480, RZ ;  /* 0x0000048000997810 */ /* 0x040fe20007ffe0ff */
[----:B------:R-:W-:Y:S01]  /*8060*/  FADD.FTZ R57, R57, R48 ;  /* 0x0000003039397221 */ /* 0x000fe20000010000 */
[C---:B0-----:R-:W-:Y:S01]  /*8070*/  IADD3 R155, R0.reuse, 0x500, RZ ;  /* 0x00000500009b7810 */ /* 0x041fe20007ffe0ff */
[----:B------:R0:W-:Y:S01]  /*8080*/  STS [R72.X4+0x845c], R79 ;  /* 0x00845c4f48007388 */ /* 0x0001e20000004800 */
[C---:B------:R-:W-:Y:S01]  /*8090*/  IADD3 R193, R0.reuse, 0x980, RZ ;  /* 0x0000098000c17810 */ /* 0x040fe20007ffe0ff */
[----:B------:R-:W-:Y:S01]  /*80a0*/  FADD.FTZ R57, R57, R46 ;  /* 0x0000002e39397221 */ /* 0x000fe20000010000 */
[C---:B--2---:R-:W-:Y:S01]  /*80b0*/  IADD3 R189, R0.reuse, 0x880, RZ ;  /* 0x0000088000bd7810 */ /* 0x044fe20007ffe0ff */
[----:B------:R-:W-:Y:S01]  /*80c0*/  STS [R72.X4+0x8468], R77 ;  /* 0x0084684d48007388 */ /* 0x000fe20000004800 */
[C---:B------:R-:W-:Y:S01]  /*80d0*/  IADD3 R195, R0.reuse, 0xa00, RZ ;  /* 0x00000a0000c37810 */ /* 0x040fe20007ffe0ff */
[----:B------:R-:W-:Y:S01]  /*80e0*/  FMUL.FTZ R236, R181, R236 ;  /* 0x000000ecb5ec7220 */ /* 0x000fe20000410000 */
[C---:B-1----:R-:W-:Y:S01]  /*80f0*/  IADD3 R151, R0.reuse, 0x400, RZ ;  /* 0x0000040000977810 */ /* 0x042fe20007ffe0ff */
[----:B------:R1:W-:Y:S01]  /*8100*/  STS [R72.X4+0x846c], R149 ;  /* 0x00846c9548007388 */ /* 0x0003e20000004800 */
[C---:B------:R-:W-:Y:S01]  /*8110*/  IADD3 R197, R0.reuse, 0xa80, RZ ;  /* 0x00000a8000c57810 */ /* 0x040fe20007ffe0ff */
[----:B------:R-:W-:Y:S01]  /*8120*/  FADD.FTZ R40, R57, R40 ;  /* 0x0000002839287221 */ /* 0x000fe20000010000 */
[----:B0-----:R-:W-:Y:S01]  /*8130*/  IADD3 R79, R0, 0x100, RZ ;  /* 0x00000100004f7810 */ /* 0x001fe20007ffe0ff */
[----:B------:R0:W-:Y:S01]  /*8140*/  STS [R72.X4+0x8470], R41 ;  /* 0x0084702948007388 */ /* 0x0001e20000004800 */
[----:B------:R-:W-:Y:S01]  /*8150*/  LEA.HI.SX32 R48, R151, R0, 0x1b ;  /* 0x0000000097307211 */ /* 0x000fe200078fdaff */
[----:B------:R-:W-:Y:S01]  /*8160*/  FFMA.FTZ R57, -R179, R234, -RZ ;  /* 0x000000eab3397223 */ /* 0x000fe200000109ff */
[-C--:B------:R-:W-:Y:S01]  /*8170*/  LEA.HI.SX32 R28, R79, R0.reuse, 0x1b ;  /* 0x000000004f1c7211 */ /* 0x080fe200078fdaff */
[----:B------:R2:W-:Y:S01]  /*8180*/  STS [R72.X4+0x8474], R39 ;  /* 0x0084742748007388 */ /* 0x0005e20000004800 */
[-C--:B------:R-:W-:Y:S01]  /*8190*/  LEA.HI.SX32 R50, R155, R0.reuse, 0x1b ;  /* 0x000000009b327211 */ /* 0x080fe200078fdaff */
[----:B------:R-:W-:Y:S01]  /*81a0*/  FADD.FTZ R56, R56, R47 ;  /* 0x0000002f38387221 */ /* 0x000fe20000010000 */
[----:B-1----:R-:W-:Y:S01]  /*81b0*/  IADD3 R149, R0, 0x280, RZ ;  /* 0x0000028000957810 */ /* 0x002fe20007ffe0ff */
[----:B------:R1:W-:Y:S01]  /*81c0*/  STS [R72.X4+0x8478], R49 ;  /* 0x0084783148007388 */ /* 0x0003e20000004800 */
[-C--:B------:R-:W-:Y:S01]  /*81d0*/  LEA.HI.SX32 R52, R159, R0.reuse, 0x1b ;  /* 0x000000009f347211 */ /* 0x080fe200078fdaff */
[----:B------:R-:W-:Y:S01]  /*81e0*/  FFMA.FTZ R47, -R180, R233, -RZ ;  /* 0x000000e9b42f7223 */ /* 0x000fe200000109ff */
[----:B0-----:R-:W-:Y:S01]  /*81f0*/  IADD3 R41, R0, 0x80, RZ ;  /* 0x0000008000297810 */ /* 0x001fe20007ffe0ff */
[----:B------:R0:W-:Y:S01]  /*8200*/  STS [R72.X4+0x847c], R51 ;  /* 0x00847c3348007388 */ /* 0x0001e20000004800 */
[-C--:B------:R-:W-:Y:S01]  /*8210*/  LEA.HI.SX32 R79, R161, R0.reuse, 0x1b ;  /* 0x00000000a14f7211 */ /* 0x080fe200078fdaff */
[----:B------:R-:W-:Y:S01]  /*8220*/  FADD.FTZ R233, R56, R42 ;  /* 0x0000002a38e97221 */ /* 0x000fe20000010000 */
[----:B--2---:R-:W-:Y:S01]  /*8230*/  IADD3 R39, R0, 0x180, RZ ;  /* 0x0000018000277810 */ /* 0x004fe20007ffe0ff */
[----:B------:R-:W-:Y:S01]  /*8240*/  BAR.SYNC.DEFER_BLOCKING 0x0 ;  /* 0x0000000000007b1d */ /* 0x000fe20000010000 */
[-C--:B------:R-:W-:Y:S01]  /*8250*/  LEA.HI.SX32 R24, R41, R0.reuse, 0x1b ;  /* 0x0000000029187211 */ /* 0x080fe200078fdaff */
[----:B------:R-:W-:Y:S01]  /*8260*/  FMUL.FTZ R231, R178, R231 ;  /* 0x000000e7b2e77220 */ /* 0x000fe20000410000 */
[----:B-1----:R-:W-:Y:S01]  /*8270*/  IADD3 R49, R0, 0x300, RZ ;  /* 0x0000030000317810 */ /* 0x002fe20007ffe0ff */
[----:B------:R-:W-:Y:S01]  /*8280*/  FFMA.FTZ R225, -R176, R225, -RZ ;  /* 0x000000e1b0e17223 */ /* 0x000fe200000109ff */
[-C--:B------:R-:W-:Y:S01]  /*8290*/  LEA.HI.SX32 R32, R39, R0.reuse, 0x1b ;  /* 0x0000000027207211 */ /* 0x080fe200078fdaff */
[----:B------:R-:W-:Y:S01]  /*82a0*/  FMUL.FTZ R219, R172, R219 ;  /* 0x000000dbacdb7220 */ /* 0x000fe20000410000 */
[----:B0-----:R-:W-:Y:S01]  /*82b0*/  IADD3 R51, R0, 0x380, RZ ;  /* 0x0000038000337810 */ /* 0x001fe20007ffe0ff */
[----:B------:R-:W-:Y:S01]  /*82c0*/  FFMA.FTZ R217, -R172, R217, -RZ ;  /* 0x000000d9acd97223 */ /* 0x000fe200000109ff */
[-C--:B------:R-:W-:Y:S01]  /*82d0*/  LEA.HI.SX32 R39, R149, R0.reuse, 0x1b ;  /* 0x0000000095277211 */ /* 0x080fe200078fdaff */
[----:B------:R-:W-:Y:S01]  /*82e0*/  FMUL.FTZ R235, R180, R235 ;  /* 0x000000ebb4eb7220 */ /* 0x000fe20000410000 */
[-C--:B------:R-:W-:Y:S01]  /*82f0*/  LEA.HI.SX32 R41, R49, R0.reuse, 0x1b ;  /* 0x0000000031297211 */ /* 0x080fe200078fdaff */
[----:B------:R-:W-:Y:S01]  /*8300*/  FFMA.FTZ R229, -R178, R229, -RZ ;  /* 0x000000e5b2e57223 */ /* 0x000fe200000109ff */
[-C--:B------:R-:W-:Y:S01]  /*8310*/  LEA.HI.SX32 R44, R51, R0.reuse, 0x1b ;  /* 0x00000000332c7211 */ /* 0x080fe200078fdaff */
[----:B------:R-:W-:Y:S01]  /*8320*/  FMUL.FTZ R227, R176, R227 ;  /* 0x000000e3b0e37220 */ /* 0x000fe20000410000 */
[-C--:B------:R-:W-:Y:S01]  /*8330*/  LEA.HI.SX32 R49, R153, R0.reuse, 0x1b ;  /* 0x0000000099317211 */ /* 0x080fe200078fdaff */
[C---:B------:R-:W-:Y:S01]  /*8340*/  FMUL.FTZ R223, R174.reuse, R223 ;  /* 0x000000dfaedf7220 */ /* 0x040fe20000410000 */
[-C--:B------:R-:W-:Y:S01]  /*8350*/  LEA.HI.SX32 R51, R157, R0.reuse, 0x1b ;  /* 0x000000009d337211 */ /* 0x080fe200078fdaff */
[----:B------:R-:W-:Y:S01]  /*8360*/  FFMA.FTZ R221, -R174, R221, -RZ ;  /* 0x000000ddaedd7223 */ /* 0x000fe200000109ff */
[-C--:B------:R-:W-:Y:S01]  /*8370*/  LEA.HI.SX32 R148, R163, R0.reuse, 0x1b ;  /* 0x00000000a3947211 */ /* 0x080fe200078fdaff */
[C---:B------:R-:W-:Y:S01]  /*8380*/  FFMA.FTZ R213, -R170.reuse, R213, -RZ ;  /* 0x000000d5aad57223 */ /* 0x040fe200000109ff */
[-C--:B------:R-:W-:Y:S01]  /*8390*/  LEA.HI.SX32 R149, R165, R0.reuse, 0x1b ;  /* 0x00000000a5957211 */ /* 0x080fe200078fdaff */
[----:B------:R-:W-:Y:S01]  /*83a0*/  FMUL.FTZ R215, R170, R215 ;  /* 0x000000d7aad77220 */ /* 0x000fe20000410000 */
[-C--:B------:R-:W-:Y:S01]  /*83b0*/  LEA.HI.SX32 R77, R0, R0.reuse, 0x1b ;  /* 0x00000000004d7211 */ /* 0x080fe200078fdaff */
[----:B------:R-:W0:Y:S01]  /*83c0*/  LDS R188, [R28.X4+0x8800] ;  /* 0x008800001cbc7984 */ /* 0x000e220000004800 */
[-C--:B------:R-:W-:Y:S01]  /*83d0*/  LEA.HI.SX32 R38, R247, R0.reuse, 0x1b ;  /* 0x00000000f7267211 */ /* 0x080fe200078fdaff */
[----:B------:R-:W-:Y:S01]  /*83e0*/  FMUL.FTZ R46, R6, UR45 ;  /* 0x0000002d062e7c20 */ /* 0x000fe20008410000 */
[-C--:B------:R-:W-:Y:S01]  /*83f0*/  LEA.HI.SX32 R150, R167, R0.reuse, 0x1b ;  /* 0x00000000a7967211 */ /* 0x080fe200078fdaff */
[----:B------:R-:W1:Y:S01]  /*8400*/  LDS R247, [R77.X4+0x8400] ;  /* 0x008400004df77984 */ /* 0x000e620000004800 */
[----:B------:R-:W-:-:S02]  /*8410*/  LEA.HI.SX32 R151, R189, R0, 0x1b ;  /* 0x00000000bd977211 */ /* 0x000fc400078fdaff */
[-C--:B------:R-:W-:Y:S01]  /*8420*/  LEA.HI.SX32 R152, R191, R0.reuse, 0x1b ;  /* 0x00000000bf987211 */ /* 0x080fe200078fdaff */
[----:B------:R-:W2:Y:S01]  /*8430*/  LDS R167, [R24.X4+0x8600] ;  /* 0x0086000018a77984 */ /* 0x000ea20000004800 */
[-C--:B------:R-:W-:Y:S02]  /*8440*/  LEA.HI.SX32 R153, R193, R0.reuse, 0x1b ;  /* 0x00000000c1997211 */ /* 0x080fe400078fdaff */
[-C--:B------:R-:W-:Y:S01]  /*8450*/  LEA.HI.SX32 R154, R195, R0.reuse, 0x1b ;  /* 0x00000000c39a7211 */ /* 0x080fe200078fdaff */
[----:B------:R-:W3:Y:S01]  /*8460*/  LDS R189, [R32.X4+0x8a00] ;  /* 0x008a000020bd7984 */ /* 0x000ee20000004800 */
[-C--:B------:R-:W-:Y:S02]  /*8470*/  LEA.HI.SX32 R155, R197, R0.reuse, 0x1b ;  /* 0x00000000c59b7211 */ /* 0x080fe400078fdaff */
[-C--:B------:R-:W-:Y:S01]  /*8480*/  LEA.HI.SX32 R156, R199, R0.reuse, 0x1b ;  /* 0x00000000c79c7211 */ /* 0x080fe200078fdaff */
[----:B------:R-:W4:Y:S01]  /*8490*/  LDS R190, [R38.X4+0x8c00] ;  /* 0x008c000026be7984 */ /* 0x000f220000004800 */
[----:B------:R-:W-:-:S02]  /*84a0*/  LEA.HI.SX32 R157, R201, R0, 0x1b ;  /* 0x00000000c99d7211 */ /* 0x000fc400078fdaff */
[-C--:B------:R-:W-:Y:S01]  /*84b0*/  LEA.HI.SX32 R158, R203, R0.reuse, 0x1b ;  /* 0x00000000cb9e7211 */ /* 0x080fe200078fdaff */
[----:B------:R-:W0:Y:S01]  /*84c0*/  LDS R191, [R39.X4+0x8e00] ;  /* 0x008e000027bf7984 */ /* 0x000e220000004800 */
[-C--:B------:R-:W-:Y:S02]  /*84d0*/  LEA.HI.SX32 R159, R205, R0.reuse, 0x1b ;  /* 0x00000000cd9f7211 */ /* 0x080fe400078fdaff */
[-C--:B------:R-:W-:Y:S01]  /*84e0*/  LEA.HI.SX32 R160, R207, R0.reuse, 0x1b ;  /* 0x00000000cfa07211 */ /* 0x080fe200078fdaff */
[----:B------:R-:W0:Y:S01]  /*84f0*/  LDS R192, [R41.X4+0x9000] ;  /* 0x0090000029c07984 */ /* 0x000e220000004800 */
[-C--:B------:R-:W-:Y:S02]  /*8500*/  LEA.HI.SX32 R161, R237, R0.reuse, 0x1b ;  /* 0x00000000eda17211 */ /* 0x080fe400078fdaff */
[-C--:B------:R-:W-:Y:S01]  /*8510*/  LEA.HI.SX32 R162, R239, R0.reuse, 0x1b ;  /* 0x00000000efa27211 */ /* 0x080fe200078fdaff */
[----:B------:R-:W0:Y:S01]  /*8520*/  LDS R193, [R44.X4+0x9200] ;  /* 0x009200002cc17984 */ /* 0x000e220000004800 */
[----:B------:R-:W-:-:S02]  /*8530*/  LEA.HI.SX32 R163, R241, R0, 0x1b ;  /* 0x00000000f1a37211 */ /* 0x000fc400078fdaff */
[----:B------:R-:W-:Y:S01]  /*8540*/  LEA.HI.SX32 R165, R245, R0, 0x1b ;  /* 0x00000000f5a57211 */ /* 0x000fe200078fdaff */
        /* <DEDUP_REMOVED lines=27> */
[----:B-1----:R-:W-:-:S03]  /*8700*/  FMUL.FTZ R249, R177, R228 ;  /* 0x000000e4b1f97220 */ /* 0x002fc60000410000 */
[----:B------:R-:W-:Y:S01]  /*8710*/  STS [R76.X4+0xc60c], R251 ;  /* 0x00c60cfb4c007388 */ /* 0x000fe20000004800 */
[----:B--2---:R-:W-:-:S03]  /*8720*/  FFMA.FTZ R73, -R177, R230, -RZ ;  /* 0x000000e6b1497223 */ /* 0x004fc600000109ff */
[----:B------:R1:W-:Y:S01]  /*8730*/  STS [R72.X4+0xc61c], R57 ;  /* 0x00c61c3948007388 */ /* 0x0003e20000004800 */
[----:B---3--:R-:W-:-:S03]  /*8740*/  FMUL.FTZ R75, R179, R232 ;  /* 0x000000e8b34b7220 */ /* 0x008fc60000410000 */
[----:B------:R2:W-:Y:S04]  /*8750*/  STS [R72.X4+0xc614], R47 ;  /* 0x00c6142f48007388 */ /* 0x0005e80000004800 */
[----:B------:R3:W-:Y:S01]  /*8760*/  STS [R72.X4+0xc618], R75 ;  /* 0x00c6184b48007388 */ /* 0x0007e20000004800 */
[----:B-1----:R-:W-:-:S03]  /*8770*/  FFMA.FTZ R57, -R173, R222, -RZ ;  /* 0x000000dead397223 */ /* 0x002fc600000109ff */
[----:B------:R1:W-:Y:S01]  /*8780*/  STS [R72.X4+0xc62c], R73 ;  /* 0x00c62c4948007388 */ /* 0x0003e20000004800 */
[----:B--2---:R-:W-:-:S03]  /*8790*/  FFMA.FTZ R47, -R175, R226, -RZ ;  /* 0x000000e2af2f7223 */ /* 0x004fc600000109ff */
[----:B------:R2:W-:Y:S01]  /*87a0*/  STS [R72.X4+0xc64c], R57 ;  /* 0x00c64c3948007388 */ /* 0x0005e20000004800 */
[----:B---3--:R-:W-:-:S03]  /*87b0*/  FMUL.FTZ R75, R175, R224 ;  /* 0x000000e0af4b7220 */ /* 0x008fc60000410000 */
[----:B------:R3:W-:Y:S01]  /*87c0*/  STS [R72.X4+0xc63c], R47 ;  /* 0x00c63c2f48007388 */ /* 0x0007e20000004800 */
[----:B-1----:R-:W-:-:S03]  /*87d0*/  FFMA.FTZ R73, -R171, R218, -RZ ;  /* 0x000000daab497223 */ /* 0x002fc600000109ff */
[----:B------:R1:W-:Y:S01]  /*87e0*/  STS [R72.X4+0xc638], R75 ;  /* 0x00c6384b48007388 */ /* 0x0003e20000004800 */
[----:B--2---:R-:W-:Y:S01]  /*87f0*/  FFMA.FTZ R57, -R168, R209, -RZ ;  /* 0x000000d1a8397223 */ /* 0x004fe200000109ff */
[----:B------:R-:W-:Y:S02]  /*8800*/  MOV R209, UR34 ;  /* 0x0000002200d17c02 */ /* 0x000fe40008000f00 */
[----:B------:R2:W-:Y:S01]  /*8810*/  STS [R72.X4+0xc620], R231 ;  /* 0x00c620e748007388 */ /* 0x0005e20000004800 */
[----:B---3--:R-:W-:Y:S01]  /*8820*/  FFMA.FTZ R47, -R169, R214, -RZ ;  /* 0x000000d6a92f7223 */ /* 0x008fe200000109ff */
[----:B------:R-:W-:Y:S02]  /*8830*/  LEA R42, R209, -R0, 0x1 ;  /* 0x80000000d12a7211 */ /* 0x000fe400078e08ff */
[----:B------:R3:W-:Y:S01]  /*8840*/  STS [R72.X4+0xc634], R225 ;  /* 0x00c634e148007388 */ /* 0x0007e20000004800 */
[----:B------:R-:W-:Y:S01]  /*8850*/  FFMA.FTZ R209, R67, UR44, R46 ;  /* 0x0000002c43d17c23 */ /* 0x000fe2000801002e */
[----:B------:R-:W-:-:S02]  /*8860*/  ISETP.GE.AND P0, PT, R42, 0x1, PT ;  /* 0x000000012a00780c */ /* 0x000fc40003f06270 */
[----:B------:R0:W-:Y:S01]  /*8870*/  STS [R72.X4+0xc650], R219 ;  /* 0x00c650db48007388 */ /* 0x0001e20000004800 */
[----:B-1----:R-:W-:Y:S02]  /*8880*/  FMUL.FTZ R75, R169, R212 ;  /* 0x000000d4a94b7220 */ /* 0x002fe40000410000 */
[----:B--2---:R-:W-:Y:S01]  /*8890*/  FMUL.FTZ R231, R173, R220 ;  /* 0x000000dcade77220 */ /* 0x004fe20000410000 */
[----:B------:R1:W-:Y:S01]  /*88a0*/  STS [R72.X4+0xc654], R217 ;  /* 0x00c654d948007388 */ /* 0x0003e20000004800 */
[----:B---3--:R-:W-:-:S03]  /*88b0*/  FMUL.FTZ R225, R171, R216 ;  /* 0x000000d8abe17220 */ /* 0x008fc60000410000 */
[----:B------:R2:W-:Y:S01]  /*88c0*/  STS [R72.X4+0xc65c], R73 ;  /* 0x00c65c4948007388 */ /* 0x0005e20000004800 */
[----:B0-----:R-:W-:-:S03]  /*88d0*/  FMUL.FTZ R219, R3, R240 ;  /* 0x000000f003db7220 */ /* 0x001fc60000410000 */
[----:B------:R0:W-:Y:S01]  /*88e0*/  STS [R72.X4+0xc668], R75 ;  /* 0x00c6684b48007388 */ /* 0x0001e20000004800 */
[----:B-1----:R-:W-:-:S03]  /*88f0*/  FMUL.FTZ R217, R168, R211 ;  /* 0x000000d3a8d97220 */ /* 0x002fc60000410000 */
[----:B------:R1:W-:Y:S01]  /*8900*/  STS [R72.X4+0xc66c], R47 ;  /* 0x00c66c2f48007388 */ /* 0x0003e20000004800 */
[----:B------:R-:W-:Y:S02]  /*8910*/  FMUL.FTZ R211, R67, UR45 ;  /* 0x0000002d43d37c20 */ /* 0x000fe40008410000 */
[----:B--2---:R-:W-:Y:S01]  /*8920*/  FFMA.FTZ R73, -R3, R210, -RZ ;  /* 0x000000d203497223 */ /* 0x004fe200000109ff */
[----:B------:R2:W-:Y:S01]  /*8930*/  STS [R72.X4+0xc610], R235 ;  /* 0x00c610eb48007388 */ /* 0x0005e20000004800 */
[----:B------:R-:W-:Y:S02]  /*8940*/  FFMA.FTZ R211, R6, UR44, -R211 ;  /* 0x0000002c06d37c23 */ /* 0x000fe400080108d3 */
[----:B0-----:R-:W-:Y:S01]  /*8950*/  FMUL.FTZ R75, R186, UR45 ;  /* 0x0000002dba4b7c20 */ /* 0x001fe20008410000 */
[----:B------:R2:W-:Y:S01]  /*8960*/  STS [R72.X4+0xc624], R229 ;  /* 0x00c624e548007388 */ /* 0x0005e20000004800 */
[----:B-1----:R-:W-:-:S03]  /*8970*/  FMUL.FTZ R47, R184, UR45 ;  /* 0x0000002db82f7c20 */ /* 0x002fc60008410000 */
[----:B------:R2:W-:Y:S01]  /*8980*/  STS [R72.X4+0xc628], R249 ;  /* 0x00c628f948007388 */ /* 0x0005e20000004800 */
[----:B------:R-:W-:Y:S02]  /*8990*/  FFMA.FTZ R75, R184, UR44, R75 ;  /* 0x0000002cb84b7c23 */ /* 0x000fe4000801004b */
        /* <DEDUP_REMOVED lines=14> */
[----:B--2-4-:R-:W-:Y:S01]  /*8a80*/  UMOV UR48, 0x1 ;  /* 0x0000000100307882 */ /* 0x014fe20000000000 */
[----:B------:R0:W1:Y:S01]  /*8a90*/  LDS R213, [R77.X4+0xc600] ;  /* 0x00c600004dd57984 */ /* 0x0000620000004800 */
[----:B------:R-:W-:Y:S01]  /*8aa0*/  ULDC.64 UR34, c[0x0][0x298] ;  /* 0x0000a60000227ab9 */ /* 0x000fe20000000a00 */
[----:B------:R-:W-:Y:S01]  /*8ab0*/  MOV R47, UR7 ;  /* 0x00000007002f7c02 */ /* 0x000fe20008000f00 */
[----:B------:R-:W-:Y:S01]  /*8ac0*/  USHF.R.U64 UR47, UR34, UR48, UR35 ;  /* 0x00000030222f7299 */ /* 0x000fe20008001223 */
[----:B------:R-:W-:Y:S01]  /*8ad0*/  MOV R73, UR7 ;  /* 0x0000000700497c02 */ /* 0x000fe20008000f00 */
[----:B------:R-:W-:-:S02]  /*8ae0*/  USHF.R.U32.HI UR50, URZ, 0x1, UR35 ;  /* 0x000000013f327899 */ /* 0x000fc40008011623 */
[----:B------:R-:W-:Y:S02]  /*8af0*/  ULDC.64 UR36, c[0x0][0x2b8] ;  /* 0x0000ae0000247ab9 */ /* 0x000fe40000000a00 */
[----:B------:R-:W-:Y:S02]  /*8b00*/  ULDC.64 UR34, c[0x0][0x2a0] ;  /* 0x0000a80000227ab9 */ /* 0x000fe40000000a00 */
[----:B------:R-:W-:Y:S02]  /*8b10*/  UIMAD UR53, UR15, UR34, URZ ;  /* 0x000000220f3572a4 */ /* 0x000fe4000f8e023f */
[----:B------:R-:W-:Y:S02]  /*8b20*/  USHF.R.U64 UR48, UR36, UR48, UR37 ;  /* 0x0000003024307299 */ /* 0x000fe40008001225 */
[----:B------:R-:W-:Y:S02]  /*8b30*/  USHF.R.U32.HI UR52, URZ, 0x1, UR37 ;  /* 0x000000013f347899 */ /* 0x000fe40008011625 */
[----:B------:R-:W-:-:S02]  /*8b40*/  UIMAD.WIDE.U32 UR40, UR14, UR34, URZ ;  /* 0x000000220e2872a5 */ /* 0x000fc4000f8e003f */
[----:B------:R-:W-:Y:S02]  /*8b50*/  ULDC.64 UR36, c[0x0][0x2b0] ;  /* 0x0000ac0000247ab9 */ /* 0x000fe40000000a00 */
[----:B------:R-:W-:Y:S02]  /*8b60*/  UIMAD UR36, UR43, UR36, URZ ;  /* 0x000000242b2472a4 */ /* 0x000fe4000f8e023f */
        /* <DEDUP_REMOVED lines=39> */
.L_x_3532:
[----:B--2-4-:R-:W-:Y:S05]  /*8de0*/  BSYNC B0 ;  /* 0x0000000000007941 */ /* 0x014fea0003800000 */
.L_x_3531:
[----:B------:R-:W-:Y:S01]  /*8df0*/  ULDC.64 UR36, c[0x0][0x298] ;  /* 0x0000a60000247ab9 */ /* 0x000fe20000000a00 */
[----:B------:R-:W-:Y:S01]  /*8e00*/  SHF.L.U32 R46, R0, 0x2, RZ ;  /* 0x00000002002e7819 */ /* 0x000fe200000006ff */
[----:B------:R-:W-:Y:S01]  /*8e10*/  USHF.R.U64 UR36, UR36, 0x1, UR37 ;  /* 0x0000000124247899 */ /* 0x000fe20008001225 */
[----:B------:R-:W-:Y:S01]  /*8e20*/  SHF.R.U32.HI R47, RZ, 0x1e, R0 ;  /* 0x0000001eff2f7819 */ /* 0x000fe20000011600 */
[----:B------:R-:W-:Y:S01]  /*8e30*/  USHF.R.U32.HI UR37, URZ, 0x1, UR37 ;  /* 0x000000013f257899 */ /* 0x000fe20008011625 */
        /* <DEDUP_REMOVED lines=14> */
[----:B------:R-:W-:Y:S02]  /*8f20*/  ULDC.64 UR34, c[0x0][0x2c0] ;  /* 0x0000b00000227ab9 */ /* 0x000fe40000000a00 */
[----:B------:R-:W-:Y:S02]  /*8f30*/  UIMAD UR45, UR15, UR38, URZ ;  /* 0x000000260f2d72a4 */ /* 0x000fe4000f8e023f */
[----:B------:R-:W-:Y:S02]  /*8f40*/  UIADD3 UR41, UR41, UR44, URZ ;  /* 0x0000002c29297290 */ /* 0x000fe4000fffe03f */
[----:B------:R-:W-:Y:S02]  /*8f50*/  UIADD3 UR37, UR37, UR43, URZ ;  /* 0x0000002b25257290 */ /* 0x000fe4000fffe03f */
[----:B------:R-:W-:Y:S02]  /*8f60*/  UIMAD UR46, UR15, UR34, URZ ;  /* 0x000000220f2e72a4 */ /* 0x000fe4000f8e023f */
[----:B------:R-:W-:-:S02]  /*8f70*/  UIMAD UR44, UR14, UR39, UR45 ;  /* 0x000000270e2c72a4 */ /* 0x000fc4000f8e022d */
[----:B------:R-:W-:Y:S02]  /*8f80*/  UIMAD.WIDE.U32 UR38, UR14, UR38, UR40 ;  /* 0x000000260e2672a5 */ /* 0x000fe4000f8e0028 */
[----:B------:R-:W-:Y:S02]  /*8f90*/  UIMAD UR46, UR14, UR35, UR46 ;  /* 0x000000230e2e72a4 */ /* 0x000fe4000f8e022e */
[----:B------:R-:W-:Y:S02]  /*8fa0*/  UIMAD.WIDE.U32 UR40, UR14, UR34, UR36 ;  /* 0x000000220e2872a5 */ /* 0x000fe4000f8e0024 */
[----:B------:R-:W-:Y:S02]  /*8fb0*/  UIADD3 UR44, UR44, UR39, URZ ;  /* 0x000000272c2c7290 */ /* 0x000fe4000fffe03f */
[----:B------:R-:W-:Y:S02]  /*8fc0*/  ULDC.64 UR34, c[0x0][0x318] ;  /* 0x0000c60000227ab9 */ /* 0x000fe40000000a00 */
[----:B------:R-:W-:-:S02]  /*8fd0*/  ULDC.64 UR36, c[0x0][0x320] ;  /* 0x0000c80000247ab9 */ /* 0x000fc40000000a00 */
[----:B------:R-:W-:Y:S02]  /*8fe0*/  ULEA UR43, UP0, UR38, UR34, 0x3 ;  /* 0x00000022262b7291 */ /* 0x000fe4000f80183f */
[----:B------:R-:W-:Y:S02]  /*8ff0*/  ULEA UR34, UP1, UR40, UR36, 0x3 ;  /* 0x0000002428227291 */ /* 0x000fe4000f82183f */
[----:B------:R-:W-:Y:S02]  /*9000*/  ULEA.HI.X UR35, UR38, UR35, UR44, 0x3, UP0 ;  /* 0x0000002326237291 */ /* 0x000fe400080f1c2c */
[----:B------:R-:W-:Y:S01]  /*9010*/  ULDC UR36, c[0x0][0x174] ;  /* 0x00005d0000247ab9 */ /* 0x000fe20000000800 */
[C---:B------:R-:W-:Y:S01]  /*9020*/  IADD3 R56, P0, R46.reuse, UR43, RZ ;  /* 0x0000002b2e387c10 */ /* 0x040fe2000ff1e0ff */
[----:B------:R-:W-:Y:S01]  /*9030*/  UIADD3 UR36, UR6, -UR36, URZ ;  /* 0x8000002406247290 */ /* 0x000fe2000fffe03f */
[----:B------:R-:W-:Y:S01]  /*9040*/  IADD3 R46, P1, R46, UR34, RZ ;  /* 0x000000222e2e7c10 */ /* 0x000fe2000ff3e0ff */
[----:B------:R-:W-:Y:S01]  /*9050*/  USHF.L.U32 UR38, UR8, 0x2, URZ ;  /* 0x0000000208267899 */ /* 0x000fe2000800063f */
[----:B------:R-:W-:Y:S01]  /*9060*/  IADD3.X R57, R47, UR35, RZ, P0, !PT ;  /* 0x000000232f397c10 */ /* 0x000fe200087fe4ff */
[----:B------:R-:W-:Y:S01]  /*9070*/  UIMAD UR36, UR36, -0x1000, URZ ;  /* 0xfffff000242478a4 */ /* 0x000fe2000f8e023f */
[----:B------:R-:W-:Y:S01]  /*9080*/  ISETP.GE.AND P0, PT, R42, 0x81, PT ;  /* 0x000000812a00780c */ /* 0x000fe20003f06270 */
[----:B------:R-:W-:-:S02]  /*9090*/  UIADD3 UR39, UR46, UR41, URZ ;  /* 0x000000292e277290 */ /* 0x000fc4000fffe03f */
[----:B------:R-:W-:Y:S02]  /*90a0*/  ULDC.64 UR34, c[0x0][0x2b0] ;  /* 0x0000ac0000227ab9 */ /* 0x000fe40000000a00 */
[----:B0-----:R-:W-:Y:S01]  /*90b0*/  MOV R73, UR36 ;  /* 0x0000002400497c02 */ /* 0x001fe20008000f00 */
[----:B------:R-:W-:Y:S01]  /*90c0*/  ULEA.HI.X UR37, UR40, UR37, UR39, 0x3, UP1 ;  /* 0x0000002528257291 */ /* 0x000fe200088f1c27 */
[----:B------:R-:W-:Y:S01]  /*90d0*/  MOV R77, UR36 ;  /* 0x00000024004d7c02 */ /* 0x000fe20008000f00 */
[----:B------:R-:W-:Y:S02]  /*90e0*/  USHF.L.U64.HI UR39, UR8, 0x2, UR9 ;  /* 0x0000000208277899 */ /* 0x000fe40008010209 */
[----:B------:R-:W-:Y:S01]  /*90f0*/  IMAD.WIDE R56, R73, 0x4, R56 ;  /* 0x0000000449387825 */ /* 0x000fe200078e0238 */
[----:B------:R-:W-:Y:S01]  /*9100*/  MOV R73, UR38 ;  /* 0x0000002600497c02 */ /* 0x000fe20008000f00 */
[----:B------:R-:W-:Y:S01]  /*9110*/  UIMAD UR34, UR39, UR34, URZ ;  /* 0x00000022272272a4 */ /* 0x000fe2000f8e023f */
[----:B------:R-:W-:Y:S01]  /*9120*/  IADD3.X R47, R47, UR37, RZ, P1, !PT ;  /* 0x000000252f2f7c10 */ /* 0x000fe20008ffe4ff */
[----:B------:R-:W-:Y:S01]  /*9130*/  ULDC.64 UR36, c[0x0][0x2d0] ;  /* 0x0000b40000247ab9 */ /* 0x000fe20000000a00 */
[----:B------:R-:W-:Y:S01]  /*9140*/  ISETP.GE.AND P1, PT, R42, 0x101, PT ;  /* 0x000001012a00780c */ /* 0x000fe20003f26270 */
[----:B------:R-:W-:Y:S01]  /*9150*/  IMAD.WIDE.U32 R56, R73, c[0x0][0x2b0], R56 ;  /* 0x0000ac0049387a25 */ /* 0x000fe200078e0038 */
[----:B------:R-:W-:Y:S01]  /*9160*/  UIMAD UR36, UR39, UR36, URZ ;  /* 0x00000024272472a4 */ /* 0x000fe2000f8e023f */
[----:B------:R0:W1:Y:S01]  /*9170*/  LDS R73, [R24.X4+0xc800] ;  /* 0x00c8000018497984 */ /* 0x0000620000004800 */
[----:B------:R-:W-:Y:S01]  /*9180*/  UIMAD UR34, UR38, UR35, UR34 ;  /* 0x00000023262272a4 */ /* 0x000fe2000f8e0222 */
[----:B------:R-:W-:Y:S01]  /*9190*/  IMAD.WIDE R46, R77, 0x4, R46 ;  /* 0x000000044d2e7825 */ /* 0x000fe200078e022e */
[----:B------:R-:W-:Y:S01]  /*91a0*/  MOV R77, UR38 ;  /* 0x00000026004d7c02 */ /* 0x000fe20008000f00 */
[----:B------:R-:W-:-:S03]  /*91b0*/  UIMAD UR36, UR38, UR37, UR36 ;  /* 0x00000025262472a4 */ /* 0x000fc6000f8e0224 */
[----:B------:R-:W-:Y:S01]  /*91c0*/  IADD3 R57, R57, UR34, RZ ;  /* 0x0000002239397c10 */ /* 0x000fe2000fffe0ff */
[----:B------:R-:W-:-:S05]  /*91d0*/  IMAD.WIDE.U32 R46, R77, c[0x0][0x2d0], R46 ;  /* 0x0000b4004d2e7a25 */ /* 0x000fca00078e002e */
[----:B------:R-:W-:Y:S01]  /*91e0*/  IADD3 R47, R47, UR36, RZ ;  /* 0x000000242f2f7c10 */ /* 0x000fe2000fffe0ff */
[----:B------:R-:W-:Y:S05]  /*91f0*/  @!P0 BRA `(.L_x_3534) ;  /* 0x0000002000008947 */ /* 0x000fea0003800000 */
[----:B0-----:R0:W-:Y:S04]  /*9200*/  RED.E.ADD.F32.FTZ.RN.STRONG.GPU [R56.64+-0x3e00], R167 ;  /* 0xffc200a73800798e */ /* 0x0011e8000c10e79a */
[----:B-1----:R0:W-:Y:S02]  /*9210*/  RED.E.ADD.F32.FTZ.RN.STRONG.GPU [R46.64+-0x3e00], R73 ;  /* 0xffc200492e00798e */ /* 0x0021e4000c10e79a */
.L_x_3534:
[----:B0-----:R-:W-:Y:S05]  /*9220*/  BSYNC B0 ;  /* 0x0000000000007941 */ /* 0x001fea0003800000 */
.L_x_3533:
[----:B-1----:R0:W1:Y:S01]  /*9230*/  LDS R73, [R28.X4+0xca00] ;  /* 0x00ca00001c497984 */ /* 0x0020620000004800 */
[----:B------:R-:W-:Y:S01]  /*9240*/  BSSY B0, `(.L_x_3535) ;  /* 0x0000004000007945 */ /* 0x000fe20003800000 */
[----:B------:R-:W-:Y:S05]  /*9250*/  @!P1 BRA `(.L_x_3536) ;  /* 0x0000002000009947 */ /* 0x000fea0003800000 */
[----:B------:R2:W-:Y:S04]  /*9260*/  RED.E.ADD.F32.FTZ.RN.STRONG.GPU [R56.64+-0x3c00], R188 ;  /* 0xffc400bc3800798e */ /* 0x0005e8000c10e79a */
[----:B-1----:R2:W-:Y:S02]  /*9270*/  RED.E.ADD.F32.FTZ.RN.STRONG.GPU [R46.64+-0x3c00], R73 ;  /* 0xffc400492e00798e */ /* 0x0025e4000c10e79a */
.L_x_3536:
[----:B------:R-:W-:Y:S05]  /*9280*/  BSYNC B0 ;  /* 0x0000000000007941 */ /* 0x000fea0003800000 */
.L_x_3535:
[----:B-12---:R1:W2:Y:S01]  /*9290*/  LDS R73, [R32.X4+0xcc00] ;  /* 0x00cc000020497984 */ /* 0x0062a20000004800 */
[----:B------:R-:W-:Y:S01]  /*92a0*/  BSSY B0, `(.L_x_3537) ;  /* 0x0000004000007945 */ /* 0x000fe20003800000 */
[----:B------:R-:W-:Y:S05]  /*92b0*/  @!P2 BRA `(.L_x_3538) ;  /* 0x000000200000a947 */ /* 0x000fea0003800000 */
[----:B------:R3:W-:Y:S04]  /*92c0*/  RED.E.ADD.F32.FTZ.RN.STRONG.GPU [R56.64+-0x3a00], R189 ;  /* 0xffc600bd3800798e */ /* 0x0007e8000c10e79a */
[----:B--2---:R3:W-:Y:S02]  /*92d0*/  RED.E.ADD.F32.FTZ.RN.STRONG.GPU [R46.64+-0x3a00], R73 ;  /* 0xffc600492e00798e */ /* 0x0047e4000c10e79a */
.L_x_3538:
[----:B------:R-:W-:Y:S05]  /*92e0*/  BSYNC B0 ;  /* 0x0000000000007941 */ /* 0x000fea0003800000 */
.L_x_3537:
[----:B--23--:R2:W3:Y:S01]  /*92f0*/  LDS R73, [R38.X4+0xce00] ;  /* 0x00ce000026497984 */ /* 0x00c4e20000004800 */
        /* <DEDUP_REMOVED lines=10> */
[----:B---3--:R2:W-:Y:S02]  /*93a0*/  RED.E.ADD.F32.FTZ.RN.STRONG.GPU [R46.64+-0x3800], R73 ;  /* 0xffc800492e00798e */ /* 0x0085e4000c10e79a */
.L_x_3540:
[----:B--2---:R-:W-:Y:S05]  /*93b0*/  BSYNC B0 ;  /* 0x0000000000007941 */ /* 0x004fea0003800000 */
.L_x_3539:
[----:B------:R-:W2:Y:S01]  /*93c0*/  LDS R39, [R39.X4+0xd000] ;  /* 0x00d0000027277984 */ /* 0x000ea20000004800 */
[----:B------:R-:W-:Y:S01]  /*93d0*/  BSSY B0, `(.L_x_3541) ;  /* 0x0000004000007945 */ /* 0x000fe20003800000 */
[----:B------:R-:W-:Y:S05]  /*93e0*/  @!P0 BRA `(.L_x_3542) ;  /* 0x0000002000008947 */ /* 0x000fea0003800000 */
[----:B------:R4:W-:Y:S04]  /*93f0*/  RED.E.ADD.F32.FTZ.RN.STRONG.GPU [R56.64+-0x3600], R191 ;  /* 0xffca00bf3800798e */ /* 0x0009e8000c10e79a */
[----:B--2---:R4:W-:Y:S02]  /*9400*/  RED.E.ADD.F32.FTZ.RN.STRONG.GPU [R46.64+-0x3600], R39 ;  /* 0xffca00272e00798e */ /* 0x0049e4000c10e79a */
.L_x_3542:
[----:B------:R-:W-:Y:S05]  /*9410*/  BSYNC B0 ;  /* 0x0000000000007941 */ /* 0x000fea0003800000 */
.L_x_3541:
[----:B------:R-:W0:Y:S01]  /*9420*/  LDS R41, [R41.X4+0xd200] ;  /* 0x00d2000029297984 */ /* 0x000e220000004800 */
[----:B------:R-:W-:Y:S01]  /*9430*/  BSSY B0, `(.L_x_3543) ;  /* 0x0000004000007945 */ /* 0x000fe20003800000 */
[----:B------:R-:W-:Y:S05]  /*9440*/  @!P1 BRA `(.L_x_3544) ;  /* 0x0000002000009947 */ /* 0x000fea0003800000 */
[----:B------:R1:W-:Y:S04]  /*9450*/  RED.E.ADD.F32.FTZ.RN.STRONG.GPU [R56.64+-0x3400], R192 ;  /* 0xffcc00c03800798e */ /* 0x0003e8000c10e79a */
[----:B0-----:R1:W-:Y:S02]  /*9460*/  RED.E.ADD.F32.FTZ.RN.STRONG.GPU [R46.64+-0x3400], R41 ;  /* 0xffcc00292e00798e */ /* 0x0013e4000c10e79a */
.L_x_3544:
[----:B------:R-:W-:Y:S05]  /*9470*/  BSYNC B0 ;  /* 0x0000000000007941 */ /* 0x000fea0003800000 */
.L_x_3543:
[----:B--2-4-:R2:W4:Y:S01]  /*9480*/  LDS R39, [R44.X4+0xd400] ;  /* 0x00d400002c277984 */ /* 0x0145220000004800 */
[----:B------:R-:W-:Y:S01]  /*9490*/  BSSY B0, `(.L_x_3545) ;  /* 0x0000004000007945 */ /* 0x000fe20003800000 */
[----:B------:R-:W-:Y:S05]  /*94a0*/  @!P2 BRA `(.L_x_3546) ;  /* 0x000000200000a947 */ /* 0x000fea0003800000 */
[----:B------:R1:W-:Y:S04]  /*94b0*/  RED.E.ADD.F32.FTZ.RN.STRONG.GPU [R56.64+-0x3200], R193 ;  /* 0xffce00c13800798e */ /* 0x0003e8000c10e79a */
[----:B----4-:R1:W-:Y:S02]  /*94c0*/  RED.E.ADD.F32.FTZ.RN.STRONG.GPU [R46.64+-0x3200], R39 ;  /* 0xffce00272e00798e */ /* 0x0103e4000c10e79a */
.L_x_3546:
[----:B------:R-:W-:Y:S05]  /*94d0*/  BSYNC B0 ;  /* 0x0000000000007941 */ /* 0x000fea0003800000 */
.L_x_3545:
[----:B-1--4-:R1:W4:Y:S01]  /*94e0*/  LDS R39, [R48.X4+0xd600] ;  /* 0x00d6000030277984 */ /* 0x0123220000004800 */
[----:B------:R-:W-:Y:S01]  /*94f0*/  BSSY B0, `(.L_x_3547) ;  /* 0x0000004000007945 */ /* 0x000fe20003800000 */
[----:B------:R-:W-:Y:S05]  /*9500*/  @!P3 BRA `(.L_x_3548) ;  /* 0x000000200000b947 */ /* 0x000fea0003800000 */
[----:B------:R1:W-:Y:S04]  /*9510*/  RED.E.ADD.F32.FTZ.RN.STRONG.GPU [R56.64+-0x3000], R194 ;  /* 0xffd000c23800798e */ /* 0x0003e8000c10e79a */
[----:B----4-:R1:W-:Y:S02]  /*9520*/  RED.E.ADD.F32.FTZ.RN.STRONG.GPU [R46.64+-0x3000], R39 ;  /* 0xffd000272e00798e */ /* 0x0103e4000c10e79a */
.L_x_3548:
[----:B------:R-:W-:Y:S05]  /*9530*/  BSYNC B0 ;  /* 0x0000000000007941 */ /* 0x000fea0003800000 */
.L_x_3547:
[----:B------:R-:W1:Y:S01]  /*9540*/  LDS R49, [R49.X4+0xd800] ;  /* 0x00d8000031317984 */ /* 0x000e620000004800 */
[----:B------:R-:W-:Y:S01]  /*9550*/  BSSY B0, `(.L_x_3549) ;  /* 0x0000004000007945 */ /* 0x000fe20003800000 */
[----:B------:R-:W-:Y:S05]  /*9560*/  @!P4 BRA `(.L_x_3550) ;  /* 0x000000200000c947 */ /* 0x000fea0003800000 */
[----:B------:R2:W-:Y:S04]  /*9570*/  RED.E.ADD.F32.FTZ.RN.STRONG.GPU [R56.64+-0x2e00], R195 ;  /* 0xffd200c33800798e */ /* 0x0005e8000c10e79a */
[----:B-1----:R2:W-:Y:S02]  /*9580*/  RED.E.ADD.F32.FTZ.RN.STRONG.GPU [R46.64+-0x2e00], R49 ;  /* 0xffd200312e00798e */ /* 0x0025e4000c10e79a */
.L_x_3550:
[----:B------:R-:W-:Y:S05]  /*9590*/  BSYNC B0 ;  /* 0x0000000000007941 */ /* 0x000fea0003800000 */
.L_x_3549:
[----:B-1--4-:R1:W4:Y:S01]  /*95a0*/  LDS R39, [R50.X4+0xda00] ;  /* 0x00da000032277984 */ /* 0x0123220000004800 */
[----:B------:R-:W-:Y:S01]  /*95b0*/  BSSY B0, `(.L_x_3551) ;  /* 0x0000004000007945 */ /* 0x000fe20003800000 */
[----:B------:R-:W-:Y:S05]  /*95c0*/  @!P5 BRA `(.L_x_3552) ;  /* 0x000000200000d947 */ /* 0x000fea0003800000 */
[----:B------:R1:W-:Y:S04]  /*95d0*/  RED.E.ADD.F32.FTZ.RN.STRONG.GPU [R56.64+-0x2c00], R196 ;  /* 0xffd400c43800798e */ /* 0x0003e8000c10e79a */
[----:B----4-:R1:W-:Y:S02]  /*95e0*/  RED.E.ADD.F32.FTZ.RN.STRONG.GPU [R46.64+-0x2c00], R39 ;  /* 0xffd400272e00798e */ /* 0x0103e4000c10e79a */
.L_x_3552:
[----:B------:R-:W-:Y:S05]  /*95f0*/  BSYNC B0 ;  /* 0x0000000000007941 */ /* 0x000fea0003800000 */
.L_x_3551:
        /* <DEDUP_REMOVED lines=12> */
.L_x_3554:
[----:B------:R-:W-:Y:S05]  /*96c0*/  BSYNC B0 ;  /* 0x0000000000007941 */ /* 0x000fea0003800000 */
.L_x_3553:
[----:B-1--4-:R1:W4:Y:S01]  /*96d0*/  LDS R39, [R52.X4+0xde00] ;  /* 0x00de000034277984 */ /* 0x0123220000004800 */
[----:B------:R-:W-:Y:S01]  /*96e0*/  BSSY B0, `(.L_x_3555) ;  /* 0x0000004000007945 */ /* 0x000fe20003800000 */
[----:B------:R-:W-:Y:S05]  /*96f0*/  @!P0 BRA `(.L_x_3556) ;  /* 0x0000002000008947 */ /* 0x000fea0003800000 */
[----:B------:R1:W-:Y:S04]  /*9700*/  RED.E.ADD.F32.FTZ.RN.STRONG.GPU [R56.64+-0x2800], R198 ;  /* 0xffd800c63800798e */ /* 0x0003e8000c10e79a */
[----:B----4-:R1:W-:Y:S02]  /*9710*/  RED.E.ADD.F32.FTZ.RN.STRONG.GPU [R46.64+-0x2800], R39 ;  /* 0xffd800272e00798e */ /* 0x0103e4000c10e79a */
.L_x_3556:
[----:B------:R-:W-:Y:S05]  /*9720*/  BSYNC B0 ;  /* 0x0000000000007941 */ /* 0x000fea0003800000 */
.L_x_3555:
[----:B------:R-:W1:Y:S01]  /*9730*/  LDS R79, [R79.X4+0xe000] ;  /* 0x00e000004f4f7984 */ /* 0x000e620000004800 */
[----:B------:R-:W-:Y:S01]  /*9740*/  BSSY B0, `(.L_x_3557) ;  /* 0x0000004000007945 */ /* 0x000fe20003800000 */
[----:B------:R-:W-:Y:S05]  /*9750*/  @!P1 BRA `(.L_x_3558) ;  /* 0x0000002000009947 */ /* 0x000fea0003800000 */
[----:B------:R2:W-:Y:S04]  /*9760*/  RED.E.ADD.F32.FTZ.RN.STRONG.GPU [R56.64+-0x2600], R199 ;  /* 0xffda00c73800798e */ /* 0x0005e8000c10e79a */
[----:B-1----:R2:W-:Y:S02]  /*9770*/  RED.E.ADD.F32.FTZ.RN.STRONG.GPU [R46.64+-0x2600], R79 ;  /* 0xffda004f2e00798e */ /* 0x0025e4000c10e79a */
.L_x_3558:
[----:B------:R-:W-:Y:S05]  /*9780*/  BSYNC B0 ;  /* 0x0000000000007941 */ /* 0x000fea0003800000 */
.L_x_3557:
[----:B-1--4-:R1:W4:Y:S01]  /*9790*/  LDS R39, [R148.X4+0xe200] ;  /* 0x00e2000094277984 */ /* 0x0123220000004800 */
[----:B------:R-:W-:Y:S01]  /*97a0*/  BSSY B0, `(.L_x_3559) ;  /* 0x0000004000007945 */ /* 0x000fe20003800000 */
[----:B------:R-:W-:Y:S05]  /*97b0*/  @!P2 BRA `(.L_x_3560) ;  /* 0x000000200000a947 */ /* 0x000fea0003800000 */
[----:B------:R1:W-:Y:S04]  /*97c0*/  RED.E.ADD.F32.FTZ.RN.STRONG.GPU [R56.64+-0x2400], R200 ;  /* 0xffdc00c83800798e */ /* 0x0003e8000c10e79a */
[----:B----4-:R1:W-:Y:S02]  /*97d0*/  RED.E.ADD.F32.FTZ.RN.STRONG.GPU [R46.64+-0x2400], R39 ;  /* 0xffdc00272e00798e */ /* 0x0103e4000c10e79a */
.L_x_3560:
[----:B------:R-:W-:Y:S05]  /*97e0*/  BSYNC B0 ;  /* 0x0000000000007941 */ /* 0x000fea0003800000 */
.L_x_3559:
[----:B------:R-:W1:Y:S01]  /*97f0*/  LDS R149, [R149.X4+0xe400] ;  /* 0x00e4000095957984 */ /* 0x000e620000004800 */
[----:B------:R-:W-:Y:S01]  /*9800*/  BSSY B0, `(.L_x_3561) ;  /* 0x0000004000007945 */ /* 0x000fe20003800000 */
[----:B------:R-:W-:Y:S05]  /*9810*/  @!P3 BRA `(.L_x_3562) ;  /* 0x000000200000b947 */ /* 0x000fea0003800000 */
[----:B------:R2:W-:Y:S04]  /*9820*/  RED.E.ADD.F32.FTZ.RN.STRONG.GPU [R56.64+-0x2200], R201 ;  /* 0xffde00c93800798e */ /* 0x0005e8000c10e79a */
[----:B-1----:R2:W-:Y:S02]  /*9830*/  RED.E.ADD.F32.FTZ.RN.STRONG.GPU [R46.64+-0x2200], R149 ;  /* 0xffde00952e00798e */ /* 0x0025e4000c10e79a */
.L_x_3562:
[----:B------:R-:W-:Y:S05]  /*9840*/  BSYNC B0 ;  /* 0x0000000000007941 */ /* 0x000fea0003800000 */
.L_x_3561:
[----:B-1--4-:R1:W4:Y:S01]  /*9850*/  LDS R39, [R150.X4+0xe600] ;  /* 0x00e6000096277984 */ /* 0x0123220000004800 */
[----:B------:R-:W-:Y:S01]  /*9860*/  BSSY B0, `(.L_x_3563) ;  /* 0x0000004000007945 */ /* 0x000fe20003800000 */
[----:B------:R-:W-:Y:S05]  /*9870*/  @!P4 BRA `(.L_x_3564) ;  /* 0x000000200000c947 */ /* 0x000fea0003800000 */
[----:B------:R1:W-:Y:S04]  /*9880*/  RED.E.ADD.F32.FTZ.RN.STRONG.GPU [R56.64+-0x2000], R202 ;  /* 0xffe000ca3800798e */ /* 0x0003e8000c10e79a */
[----:B----4-:R1:W-:Y:S02]  /*9890*/  RED.E.ADD.F32.FTZ.RN.STRONG.GPU [R46.64+-0x2000], R39 ;  /* 0xffe000272e00798e */ /* 0x0103e4000c10e79a */
.L_x_3564:
[----:B------:R-:W-:Y:S05]  /*98a0*/  BSYNC B0 ;  /* 0x0000000000007941 */ /* 0x000fea0003800000 */
.L_x_3563:
[----:B------:R-:W1:Y:S01]  /*98b0*/  LDS R151, [R151.X4+0xe800] ;  /* 0x00e8000097977984 */ /* 0x000e620000004800 */
[----:B------:R-:W-:Y:S01]  /*98c0*/  BSSY B0, `(.L_x_3565) ;  /* 0x0000004000007945 */ /* 0x000fe20003800000 */
[----:B------:R-:W-:Y:S05]  /*98d0*/  @!P5 BRA `(.L_x_3566) ;  /* 0x000000200000d947 */ /* 0x000fea0003800000 */
[----:B------:R2:W-:Y:S04]  /*98e0*/  RED.E.ADD.F32.FTZ.RN.STRONG.GPU [R56.64+-0x1e00], R203 ;  /* 0xffe200cb3800798e */ /* 0x0005e8000c10e79a */
[----:B-1----:R2:W-:Y:S02]  /*98f0*/  RED.E.ADD.F32.FTZ.RN.STRONG.GPU [R46.64+-0x1e00], R151 ;  /* 0xffe200972e00798e */ /* 0x0025e4000c10e79a */
.L_x_3566:
[----:B------:R-:W-:Y:S05]  /*9900*/  BSYNC B0 ;  /* 0x0000000000007941 */ /* 0x000fea0003800000 */
.L_x_3565:
[----:B-1--4-:R1:W4:Y:S01]  /*9910*/  LDS R39, [R152.X4+0xea00] ;  /* 0x00ea000098277984 */ /* 0x0123220000004800 */
        /* <DEDUP_REMOVED lines=10> */
[----:B----4-:R1:W-:Y:S02]  /*99c0*/  RED.E.ADD.F32.FTZ.RN.STRONG.GPU [R46.64+-0x1c00], R39 ;  /* 0xffe400272e00798e */ /* 0x0103e4000c10e79a */
.L_x_3568:
[----:B-1----:R-:W-:Y:S05]  /*99d0*/  BSYNC B0 ;  /* 0x0000000000007941 */ /* 0x002fea0003800000 */
.L_x_3567:
[----:B------:R-:W1:Y:S01]  /*99e0*/  LDS R153, [R153.X4+0xec00] ;  /* 0x00ec000099997984 */ /* 0x000e620000004800 */
[----:B------:R-:W-:Y:S01]  /*99f0*/  BSSY B0, `(.L_x_3569) ;  /* 0x0000004000007945 */ /* 0x000fe20003800000 */
[----:B------:R-:W-:Y:S05]  /*9a00*/  @!P0 BRA `(.L_x_3570) ;  /* 0x0000002000008947 */ /* 0x000fea0003800000 */
[----:B------:R2:W-:Y:S04]  /*9a10*/  RED.E.ADD.F32.FTZ.RN.STRONG.GPU [R56.64+-0x1a00], R205 ;  /* 0xffe600cd3800798e */ /* 0x0005e8000c10e79a */
[----:B-1----:R2:W-:Y:S02]  /*9a20*/  RED.E.ADD.F32.FTZ.RN.STRONG.GPU [R46.64+-0x1a00], R153 ;  /* 0xffe600992e00798e */ /* 0x0025e4000c10e79a */
.L_x_3570:
[----:B------:R-:W-:Y:S05]  /*9a30*/  BSYNC B0 ;  /* 0x0000000000007941 */ /* 0x000fea0003800000 */
.L_x_3569:
[----:B----4-:R4:W2:Y:S01]  /*9a40*/  LDS R39, [R154.X4+0xee00] ;  /* 0x00ee00009a277984 */ /* 0x0108a20000004800 */
[----:B------:R-:W-:Y:S01]  /*9a50*/  BSSY B0, `(.L_x_3571) ;  /* 0x0000004000007945 */ /* 0x000fe20003800000 */
[----:B------:R-:W-:Y:S05]  /*9a60*/  @!P1 BRA `(.L_x_3572) ;  /* 0x0000002000009947 */ /* 0x000fea0003800000 */
[----:B------:R4:W-:Y:S04]  /*9a70*/  RED.E.ADD.F32.FTZ.RN.STRONG.GPU [R56.64+-0x1800], R206 ;  /* 0xffe800ce3800798e */ /* 0x0009e8000c10e79a */
[----:B--2---:R4:W-:Y:S02]  /*9a80*/  RED.E.ADD.F32.FTZ.RN.STRONG.GPU [R46.64+-0x1800], R39 ;  /* 0xffe800272e00798e */ /* 0x0049e4000c10e79a */
.L_x_3572:
[----:B------:R-:W-:Y:S05]  /*9a90*/  BSYNC B0 ;  /* 0x0000000000007941 */ /* 0x000fea0003800000 */
.L_x_3571:
[----:B------:R-:W4:Y:S01]  /*9aa0*/  LDS R155, [R155.X4+0xf000] ;  /* 0x00f000009b9b7984 */ /* 0x000f220000004800 */
[----:B------:R-:W-:Y:S01]  /*9ab0*/  BSSY B0, `(.L_x_3573) ;  /* 0x0000004000007945 */ /* 0x000fe20003800000 */
[----:B------:R-:W-:Y:S05]  /*9ac0*/  @!P2 BRA `(.L_x_3574) ;  /* 0x000000200000a947 */ /* 0x000fea0003800000 */
[----:B------:R4:W-:Y:S04]  /*9ad0*/  RED.E.ADD.F32.FTZ.RN.STRONG.GPU [R56.64+-0x1600], R207 ;  /* 0xffea00cf3800798e */ /* 0x0009e8000c10e79a */
[----:B----4-:R4:W-:Y:S02]  /*9ae0*/  RED.E.ADD.F32.FTZ.RN.STRONG.GPU [R46.64+-0x1600], R155 ;  /* 0xffea009b2e00798e */ /* 0x0109e4000c10e79a */
.L_x_3574:
[----:B------:R-:W-:Y:S05]  /*9af0*/  BSYNC B0 ;  /* 0x0000000000007941 */ /* 0x000fea0003800000 */
.L_x_3573:
[----:B--2-4-:R2:W4:Y:S01]  /*9b00*/  LDS R39, [R156.X4+0xf200] ;  /* 0x00f200009c277984 */ /* 0x0145220000004800 */
[----:B------:R-:W-:Y:S01]  /*9b10*/  BSSY B0, `(.L_x_3575) ;  /* 0x0000004000007945 */ /* 0x000fe20003800000 */
[----:B------:R-:W-:Y:S05]  /*9b20*/  @!P3 BRA `(.L_x_3576) ;  /* 0x000000200000b947 */ /* 0x000fea0003800000 */
[----:B------:R2:W-:Y:S04]  /*9b30*/  RED.E.ADD.F32.FTZ.RN.STRONG.GPU [R56.64+-0x1400], R208 ;  /* 0xffec00d03800798e */ /* 0x0005e8000c10e79a */
[----:B----4-:R2:W-:Y:S02]  /*9b40*/  RED.E.ADD.F32.FTZ.RN.STRONG.GPU [R46.64+-0x1400], R39 ;  /* 0xffec00272e00798e */ /* 0x0105e4000c10e79a */
.L_x_3576:
[----:B------:R-:W-:Y:S05]  /*9b50*/  BSYNC B0 ;  /* 0x0000000000007941 */ /* 0x000fea0003800000 */
.L_x_3575:
[----:B------:R-:W2:Y:S01]  /*9b60*/  LDS R157, [R157.X4+0xf400] ;  /* 0x00f400009d9d7984 */ /* 0x000ea20000004800 */
[----:B------:R-:W-:Y:S01]  /*9b70*/  BSSY B0, `(.L_x_3577) ;  /* 0x0000004000007945 */ /* 0x000fe20003800000 */
[----:B------:R-:W-:Y:S05]  /*9b80*/  @!P4 BRA `(.L_x_3578) ;  /* 0x000000200000c947 */ /* 0x000fea0003800000 */
[----:B------:R4:W-:Y:S04]  /*9b90*/  RED.E.ADD.F32.FTZ.RN.STRONG.GPU [R56.64+-0x1200], R237 ;  /* 0xffee00ed3800798e */ /* 0x0009e8000c10e79a */
[----:B--2---:R4:W-:Y:S02]  /*9ba0*/  RED.E.ADD.F32.FTZ.RN.STRONG.GPU [R46.64+-0x1200], R157 ;  /* 0xffee009d2e00798e */ /* 0x0049e4000c10e79a */
.L_x_3578:
[----:B------:R-:W-:Y:S05]  /*9bb0*/  BSYNC B0 ;  /* 0x0000000000007941 */ /* 0x000fea0003800000 */
.L_x_3577:
[----:B--2-4-:R2:W4:Y:S01]  /*9bc0*/  LDS R39, [R158.X4+0xf600] ;  /* 0x00f600009e277984 */ /* 0x0145220000004800 */
[----:B------:R-:W-:Y:S01]  /*9bd0*/  BSSY B0, `(.L_x_3579) ;  /* 0x0000004000007945 */ /* 0x000fe20003800000 */
[----:B------:R-:W-:Y:S05]  /*9be0*/  @!P5 BRA `(.L_x_3580) ;  /* 0x000000200000d947 */ /* 0x000fea0003800000 */
[----:B------:R2:W-:Y:S04]  /*9bf0*/  RED.E.ADD.F32.FTZ.RN.STRONG.GPU [R56.64+-0x1000], R238 ;  /* 0xfff000ee3800798e */ /* 0x0005e8000c10e79a */
[----:B----4-:R2:W-:Y:S02]  /*9c00*/  RED.E.ADD.F32.FTZ.RN.STRONG.GPU [R46.64+-0x1000], R39 ;  /* 0xfff000272e00798e */ /* 0x0105e4000c10e79a */
.L_x_3580:
[----:B------:R-:W-:Y:S05]  /*9c10*/  BSYNC B0 ;  /* 0x0000000000007941 */ /* 0x000fea0003800000 */
.L_x_3579:
        /* <DEDUP_REMOVED lines=12> */
.L_x_3582:
[----:B------:R-:W-:Y:S05]  /*9ce0*/  BSYNC B0 ;  /* 0x0000000000007941 */ /* 0x000fea0003800000 */
.L_x_3581:
[----:B--2-4-:R2:W4:Y:S01]  /*9cf0*/  LDS R39, [R160.X4+0xfa00] ;  /* 0x00fa0000a0277984 */ /* 0x0145220000004800 */
[----:B------:R-:W-:Y:S01]  /*9d00*/  BSSY B0, `(.L_x_3583) ;  /* 0x0000004000007945 */ /* 0x000fe20003800000 */
[----:B------:R-:W-:Y:S05]  /*9d10*/  @!P0 BRA `(.L_x_3584) ;  /* 0x0000002000008947 */ /* 0x000fea0003800000 */
[----:B------:R2:W-:Y:S04]  /*9d20*/  RED.E.ADD.F32.FTZ.RN.STRONG.GPU [R56.64+-0xc00], R241 ;  /* 0xfff400f13800798e */ /* 0x0005e8000c10e79a */
[----:B----4-:R2:W-:Y:S02]  /*9d30*/  RED.E.ADD.F32.FTZ.RN.STRONG.GPU [R46.64+-0xc00], R39 ;  /* 0xfff400272e00798e */ /* 0x0105e4000c10e79a */
.L_x_3584:
[----:B------:R-:W-:Y:S05]  /*9d40*/  BSYNC B0 ;  /* 0x0000000000007941 */ /* 0x000fea0003800000 */
.L_x_3583:
[----:B------:R-:W2:Y:S01]  /*9d50*/  LDS R161, [R161.X4+0xfc00] ;  /* 0x00fc0000a1a17984 */ /* 0x000ea20000004800 */
[----:B------:R-:W-:Y:S01]  /*9d60*/  BSSY B0, `(.L_x_3585) ;  /* 0x0000004000007945 */ /* 0x000fe20003800000 */
[----:B------:R-:W-:Y:S05]  /*9d70*/  @!P1 BRA `(.L_x_3586) ;  /* 0x0000002000009947 */ /* 0x000fea0003800000 */
[----:B------:R4:W-:Y:S04]  /*9d80*/  RED.E.ADD.F32.FTZ.RN.STRONG.GPU [R56.64+-0xa00], R242 ;  /* 0xfff600f23800798e */ /* 0x0009e8000c10e79a */
[----:B--2---:R4:W-:Y:S02]  /*9d90*/  RED.E.ADD.F32.FTZ.RN.STRONG.GPU [R46.64+-0xa00], R161 ;  /* 0xfff600a12e00798e */ /* 0x0049e4000c10e79a */
.L_x_3586:
[----:B------:R-:W-:Y:S05]  /*9da0*/  BSYNC B0 ;  /* 0x0000000000007941 */ /* 0x000fea0003800000 */
.L_x_3585:
[----:B--2-4-:R2:W4:Y:S01]  /*9db0*/  LDS R39, [R162.X4+0xfe00] ;  /* 0x00fe0000a2277984 */ /* 0x0145220000004800 */
[----:B------:R-:W-:Y:S01]  /*9dc0*/  BSSY B0, `(.L_x_3587) ;  /* 0x0000004000007945 */ /* 0x000fe20003800000 */
[----:B------:R-:W-:Y:S05]  /*9dd0*/  @!P2 BRA `(.L_x_3588) ;  /* 0x000000200000a947 */ /* 0x000fea0003800000 */
[----:B------:R2:W-:Y:S04]  /*9de0*/  RED.E.ADD.F32.FTZ.RN.STRONG.GPU [R56.64+-0x800], R243 ;  /* 0xfff800f33800798e */ /* 0x0005e8000c10e79a */
[----:B----4-:R2:W-:Y:S02]  /*9df0*/  RED.E.ADD.F32.FTZ.RN.STRONG.GPU [R46.64+-0x800], R39 ;  /* 0xfff800272e00798e */ /* 0x0105e4000c10e79a */
.L_x_3588:
[----:B------:R-:W-:Y:S05]  /*9e00*/  BSYNC B0 ;  /* 0x0000000000007941 */ /* 0x000fea0003800000 */
.L_x_3587:
[----:B------:R-:W2:Y:S01]  /*9e10*/  LDS R163, [R163.X4+0x10000] ;  /* 0x01000000a3a37984 */ /* 0x000ea20000004800 */
[----:B------:R-:W-:Y:S01]  /*9e20*/  BSSY B0, `(.L_x_3589) ;  /* 0x0000004000007945 */ /* 0x000fe20003800000 */
[----:B------:R-:W-:Y:S05]  /*9e30*/  @!P3 BRA `(.L_x_3590) ;  /* 0x000000200000b947 */ /* 0x000fea0003800000 */
[----:B------:R4:W-:Y:S04]  /*9e40*/  RED.E.ADD.F32.FTZ.RN.STRONG.GPU [R56.64+-0x600], R244 ;  /* 0xfffa00f43800798e */ /* 0x0009e8000c10e79a */
[----:B--2---:R4:W-:Y:S02]  /*9e50*/  RED.E.ADD.F32.FTZ.RN.STRONG.GPU [R46.64+-0x600], R163 ;  /* 0xfffa00a32e00798e */ /* 0x0049e4000c10e79a */
.L_x_3590:
[----:B------:R-:W-:Y:S05]  /*9e60*/  BSYNC B0 ;  /* 0x0000000000007941 */ /* 0x000fea0003800000 */
.L_x_3589:
[----:B--2-4-:R2:W4:Y:S01]  /*9e70*/  LDS R39, [R164.X4+0x10200] ;  /* 0x01020000a4277984 */ /* 0x0145220000004800 */
[----:B------:R-:W-:Y:S01]  /*9e80*/  BSSY B0, `(.L_x_3591) ;  /* 0x0000004000007945 */ /* 0x000fe20003800000 */
[----:B------:R-:W-:Y:S05]  /*9e90*/  @!P4 BRA `(.L_x_3592) ;  /* 0x000000200000c947 */ /* 0x000fea0003800000 */
[----:B------:R2:W-:Y:S04]  /*9ea0*/  RED.E.ADD.F32.FTZ.RN.STRONG.GPU [R56.64+-0x400], R245 ;  /* 0xfffc00f53800798e */ /* 0x0005e8000c10e79a */
[----:B----4-:R2:W-:Y:S02]  /*9eb0*/  RED.E.ADD.F32.FTZ.RN.STRONG.GPU [R46.64+-0x400], R39 ;  /* 0xfffc00272e00798e */ /* 0x0105e4000c10e79a */
.L_x_3592:
[----:B------:R-:W-:Y:S05]  /*9ec0*/  BSYNC B0 ;  /* 0x0000000000007941 */ /* 0x000fea0003800000 */
.L_x_3591:
[----:B------:R-:W2:Y:S01]  /*9ed0*/  LDS R165, [R165.X4+0x10400] ;  /* 0x01040000a5a57984 */ /* 0x000ea20000004800 */
[----:B------:R-:W-:Y:S01]  /*9ee0*/  BSSY B0, `(.L_x_3593) ;  /* 0x0000004000007945 */ /* 0x000fe20003800000 */
[----:B------:R-:W-:Y:S05]  /*9ef0*/  @!P5 BRA `(.L_x_3594) ;  /* 0x000000200000d947 */ /* 0x000fea0003800000 */
[----:B------:R4:W-:Y:S04]  /*9f00*/  RED.E.ADD.F32.FTZ.RN.STRONG.GPU [R56.64+-0x200], R246 ;  /* 0xfffe00f63800798e */ /* 0x0009e8000c10e79a */
[----:B--2---:R4:W-:Y:S02]  /*9f10*/  RED.E.ADD.F32.FTZ.RN.STRONG.GPU [R46.64+-0x200], R165 ;  /* 0xfffe00a52e00798e */ /* 0x0049e4000c10e79a */
.L_x_3594:
[----:B------:R-:W-:Y:S05]  /*9f20*/  BSYNC B0 ;  /* 0x0000000000007941 */ /* 0x000fea0003800000 */
.L_x_3593:
[----:B------:R-:W5:Y:S01]  /*9f30*/  SHFL.DOWN PT, R24, R35, 0x1, 0x1f ;  /* 0x08201f0023187f89 */ /* 0x000f6200000e0000 */
[----:B------:R-:W-:Y:S01]  /*9f40*/  ISETP.GT.AND P0, PT, R2, 0x1e, PT ;  /* 0x0000001e0200780c */ /* 0x000fe20003f04270 */
[----:B------:R-:W-:Y:S01]  /*9f50*/  FMUL.FTZ R211, R4, R211 ;  /* 0x000000d304d37220 */ /* 0x000fe20000410000 */
[----:B------:R-:W-:Y:S01]  /*9f60*/  ISETP.NE.AND P1, PT, R0, RZ, PT ;  /* 0x000000ff0000720c */ /* 0x000fe20003f25270 */
[----:B--2-4-:R-:W2:Y:S01]  /*9f70*/  SHFL.DOWN PT, R39, R34, 0x1, 0x1f ;  /* 0x08201f0022277f89 */ /* 0x014ea200000e0000 */
[----:B------:R-:W-:Y:S01]  /*9f80*/  FFMA.FTZ R4, R135, R54, R33 ;  /* 0x0000003687047223 */ /* 0x000fe20000010021 */
[----:B------:R-:W-:Y:S01]  /*9f90*/  BSSY B0, `(.L_x_3595) ;  /* 0x0000063000007945 */ /* 0x000fe20003800000 */
[----:B------:R-:W-:-:S02]  /*9fa0*/  FMUL.FTZ R6, R83, R6 ;  /* 0x0000000653067220 */ /* 0x000fc40000410000 */
[----:B------:R-:W-:Y:S02]  /*9fb0*/  FADD.FTZ R87, R4, R87 ;  /* 0x0000005704577221 */ /* 0x000fe40000010000 */
[----:B------:R-:W-:Y:S02]  /*9fc0*/  FFMA.FTZ R4, R133, R58, R43 ;  /* 0x0000003a85047223 */ /* 0x000fe4000001002b */
[----:B------:R-:W-:Y:S02]  /*9fd0*/  FMUL.FTZ R81, R81, R186 ;  /* 0x000000ba51517220 */ /* 0x000fe40000410000 */
[----:B------:R-:W-:Y:S02]  /*9fe0*/  FMUL.FTZ R166, R71, R166 ;  /* 0x000000a647a67220 */ /* 0x000fe40000410000 */
[----:B------:R-:W-:Y:S02]  /*9ff0*/  FADD.FTZ R85, R4, R85 ;  /* 0x0000005504557221 */ /* 0x000fe40000010000 */
[----:B------:R-:W-:-:S02]  /*a000*/  FFMA.FTZ R17, R136, R19, R17 ;  /* 0x0000001388117223 */ /* 0x000fc40000010011 */
[----:B------:R-:W-:Y:S02]  /*a010*/  FFMA.FTZ R104, R59, R19, R104 ;  /* 0x000000133b687223 */ /* 0x000fe40000010068 */
[----:B------:R-:W-:Y:S02]  /*a020*/  FFMA.FTZ R111, R18, R70, R111 ;  /* 0x00000046126f7223 */ /* 0x000fe4000001006f */
[----:B-----5:R-:W-:Y:S02]  /*a030*/  @!P0 FADD.FTZ R35, R35, R24 ;  /* 0x0000001823238221 */ /* 0x020fe40000010000 */
[----:B------:R-:W-:Y:S02]  /*a040*/  FFMA.FTZ R4, R139, R62, R55 ;  /* 0x0000003e8b047223 */ /* 0x000fe40000010037 */
[----:B--2---:R-:W-:Y:S01]  /*a050*/  @!P0 FADD.FTZ R34, R34, R39 ;  /* 0x0000002722228221 */ /* 0x004fe20000010000 */
[----:B------:R-:W2:Y:S01]  /*a060*/  SHFL.DOWN PT, R24, R35, 0x2, 0x1f ;  /* 0x08401f0023187f89 */ /* 0x000ea200000e0000 */
[----:B------:R-:W-:Y:S01]  /*a070*/  ISETP.GT.AND P0, PT, R2, 0x1d, PT ;  /* 0x0000001d0200780c */ /* 0x000fe20003f04270 */
[----:B------:R-:W-:-:S02]  /*a080*/  FFMA.FTZ R6, R82, R67, R6 ;  /* 0x0000004352067223 */ /* 0x000fc40000010006 */
[----:B------:R-:W4:Y:S01]  /*a090*/  SHFL.DOWN PT, R39, R34, 0x2, 0x1f ;  /* 0x08401f0022277f89 */ /* 0x000f2200000e0000 */
[----:B------:R-:W-:Y:S02]  /*a0a0*/  FFMA.FTZ R209, R60, R209, R211 ;  /* 0x000000d13cd17223 */ /* 0x000fe400000100d3 */
[----:B------:R-:W-:Y:S02]  /*a0b0*/  FFMA.FTZ R81, R80, R184, R81 ;  /* 0x000000b850517223 */ /* 0x000fe40000010051 */
[----:B------:R-:W-:Y:S02]  /*a0c0*/  FFMA.FTZ R75, R68, R75, R166 ;  /* 0x0000004b444b7223 */ /* 0x000fe400000100a6 */
[----:B------:R-:W-:Y:S02]  /*a0d0*/  FADD.FTZ R91, R4, R91 ;  /* 0x0000005b045b7221 */ /* 0x000fe40000010000 */
[----:B------:R-:W-:Y:S02]  /*a0e0*/  FFMA.FTZ R29, R134, R31, R29 ;  /* 0x0000001f861d7223 */ /* 0x000fe4000001001d */
[----:B------:R-:W-:-:S02]  /*a0f0*/  FFMA.FTZ R25, R132, R27, R25 ;  /* 0x0000001b84197223 */ /* 0x000fc40000010019 */
[----:B------:R-:W-:Y:S02]  /*a100*/  FFMA.FTZ R21, R138, R23, R21 ;  /* 0x000000178a157223 */ /* 0x000fe40000010015 */
[----:B------:R-:W-:Y:S02]  /*a110*/  FFMA.FTZ R20, R137, R66, R20 ;  /* 0x0000004289147223 */ /* 0x000fe40000010014 */
[----:B------:R-:W-:Y:S02]  /*a120*/  FFMA.FTZ R16, R143, R70, R16 ;  /* 0x000000468f107223 */ /* 0x000fe40000010010 */
[----:B------:R-:W-:Y:S02]  /*a130*/  FFMA.FTZ R13, R142, R15, R13 ;  /* 0x0000000f8e0d7223 */ /* 0x000fe4000001000d */
[----:B--2---:R-:W-:Y:S02]  /*a140*/  @!P0 FADD.FTZ R35, R35, R24 ;  /* 0x0000001823238221 */ /* 0x004fe40000010000 */
[----:B------:R-:W-:-:S02]  /*a150*/  FFMA.FTZ R12, R141, R74, R12 ;  /* 0x0000004a8d0c7223 */ /* 0x000fc4000001000c */
[----:B----4-:R-:W-:Y:S01]  /*a160*/  @!P0 FADD.FTZ R34, R34, R39 ;  /* 0x0000002722228221 */ /* 0x010fe20000010000 */
[----:B------:R-:W2:Y:S01]  /*a170*/  SHFL.DOWN PT, R24, R35, 0x4, 0x1f ;  /* 0x08801f0023187f89 */ /* 0x000ea200000e0000 */
        /* <DEDUP_REMOVED lines=13> */
[----:B--2---:R-:W-:Y:S02]  /*a250*/  @!P0 FADD.FTZ R35, R35, R24 ;  /* 0x0000001823238221 */ /* 0x004fe40000010000 */
[----:B------:R-:W-:Y:S02]  /*a260*/  FADD.FTZ R84, R25, R84 ;  /* 0x0000005419547221 */ /* 0x000fe40000010000 */
[----:B----4-:R-:W-:Y:S01]  /*a270*/  @!P0 FADD.FTZ R34, R34, R39 ;  /* 0x0000002722228221 */ /* 0x010fe20000010000 */
[----:B------:R-:W2:Y:S01]  /*a280*/  SHFL.DOWN PT, R24, R35, 0x8, 0x1f ;  /* 0x09001f0023187f89 */ /* 0x000ea200000e0000 */
[----:B------:R-:W-:Y:S01]  /*a290*/  ISETP.GT.AND P0, PT, R2, 0x17, PT ;  /* 0x000000170200780c */ /* 0x000fe20003f04270 */
[----:B------:R-:W-:Y:S02]  /*a2a0*/  FFMA.FTZ R106, R53, R23, R106 ;  /* 0x00000017356a7223 */ /* 0x000fe4000001006a */
[----:B------:R-:W4:Y:S01]  /*a2b0*/  SHFL.DOWN PT, R39, R34, 0x8, 0x1f ;  /* 0x09001f0022277f89 */ /* 0x000f2200000e0000 */
[----:B------:R-:W-:-:S02]  /*a2c0*/  FFMA.FTZ R105, R22, R66, R105 ;  /* 0x0000004216697223 */ /* 0x000fc40000010069 */
[----:B------:R-:W-:Y:S02]  /*a2d0*/  FADD.FTZ R90, R21, R90 ;  /* 0x0000005a155a7221 */ /* 0x000fe40000010000 */
[----:B------:R-:W-:Y:S02]  /*a2e0*/  FADD.FTZ R89, R20, R89 ;  /* 0x0000005914597221 */ /* 0x000fe40000010000 */
[----:B------:R-:W-:Y:S02]  /*a2f0*/  FADD.FTZ R88, R17, R88 ;  /* 0x0000005811587221 */ /* 0x000fe40000010000 */
[----:B------:R-:W-:Y:S02]  /*a300*/  FFMA.FTZ R110, R61, R15, R110 ;  /* 0x0000000f3d6e7223 */ /* 0x000fe4000001006e */
[----:B------:R-:W-:Y:S02]  /*a310*/  FADD.FTZ R95, R16, R95 ;  /* 0x0000005f105f7221 */ /* 0x000fe40000010000 */
[----:B------:R-:W-:-:S02]  /*a320*/  FFMA.FTZ R109, R14, R74, R109 ;  /* 0x0000004a0e6d7223 */ /* 0x000fc4000001006d */
[----:B------:R-:W-:Y:S02]  /*a330*/  FADD.FTZ R94, R13, R94 ;  /* 0x0000005e0d5e7221 */ /* 0x000fe40000010000 */
        /* <DEDUP_REMOVED lines=9> */
[----:B------:R-:W-:Y:S02]  /*a3d0*/  FFMA.FTZ R114, R65, R7, R114 ;  /* 0x0000000741727223 */ /* 0x000fe40000010072 */
[----:B------:R-:W-:Y:S02]  /*a3e0*/  FADD.FTZ R99, R8, R99 ;  /* 0x0000006308637221 */ /* 0x000fe40000010000 */
[----:B------:R-:W-:Y:S02]  /*a3f0*/  FFMA.FTZ R113, R64, R6, R113 ;  /* 0x0000000640717223 */ /* 0x000fe40000010071 */
[----:B------:R-:W-:Y:S02]  /*a400*/  FADD.FTZ R98, R5, R98 ;  /* 0x0000006205627221 */ /* 0x000fe40000010000 */
[----:B------:R-:W-:Y:S02]  /*a410*/  FFMA.FTZ R112, R69, R81, R112 ;  /* 0x0000005145707223 */ /* 0x000fe40000010070 */
[----:B------:R-:W-:-:S02]  /*a420*/  FADD.FTZ R97, R4, R97 ;  /* 0x0000006104617221 */ /* 0x000fc40000010000 */
[----:B------:R-:W-:Y:S02]  /*a430*/  FADD.FTZ R96, R75, R96 ;  /* 0x000000604b607221 */ /* 0x000fe40000010000 */
[----:B--2---:R-:W-:Y:S02]  /*a440*/  @!P0 FADD.FTZ R35, R35, R24 ;  /* 0x0000001823238221 */ /* 0x004fe40000010000 */
[----:B----4-:R-:W-:Y:S01]  /*a450*/  @!P0 FADD.FTZ R34, R34, R39 ;  /* 0x0000002722228221 */ /* 0x010fe20000010000 */
[----:B------:R-:W-:Y:S02]  /*a460*/  ISETP.NE.AND P0, PT, R2, RZ, PT ;  /* 0x000000ff0200720c */ /* 0x000fe40003f05270 */
[----:B------:R-:W-:Y:S02]  /*a470*/  MOV R18, R35 ;  /* 0x0000002300127202 */ /* 0x000fe40000000f00 */
[----:B------:R-:W-:-:S09]  /*a480*/  MOV R19, R34 ;  /* 0x0000002200137202 */ /* 0x000fd20000000f00 */
        /* <DEDUP_REMOVED lines=11> */
[----:B------:R-:W-:Y:S02]  /*a540*/  FADD.FTZ R5, R18, R4 ;  /* 0x0000000412057221 */ /* 0x000fe40000010000 */
[----:B------:R-:W-:Y:S02]  /*a550*/  FADD.FTZ R7, R7, R8 ;  /* 0x0000000807077221 */ /* 0x000fe40000010000 */
[----:B------:R-:W-:Y:S02]  /*a560*/  FADD.FTZ R5, R6, R5 ;  /* 0x0000000506057221 */ /* 0x000fe40000010000 */
[----:B--2--5:R-:W-:Y:S02]  /*a570*/  FADD.FTZ R19, R7, R11 ;  /* 0x0000000b07137221 */ /* 0x024fe40000010000 */
[----:B------:R-:W-:-:S02]  /*a580*/  FADD.FTZ R18, R5, R10 ;  /* 0x0000000a05127221 */ /* 0x000fc40000010000 */
[----:B------:R-:W-:Y:S02]  /*a590*/  @P0 FADD.FTZ R19, R19, R13 ;  /* 0x0000000d13130221 */ /* 0x000fe40000010000 */
[----:B------:R-:W-:-:S05]  /*a5a0*/  @P0 FADD.FTZ R18, R18, R12 ;  /* 0x0000000c12120221 */ /* 0x000fca0000010000 */
[----:B------:R2:W-:Y:S02]  /*a5b0*/  STS.64 [UR34+0x14080], R18 ;  /* 0x01408012ff007988 */ /* 0x0005e40008000a22 */
.L_x_3596:
[----:B------:R-:W-:Y:S05]  /*a5c0*/  BSYNC B0 ;  /* 0x0000000000007941 */ /* 0x000fea0003800000 */
.L_x_3595:
        /* <DEDUP_REMOVED lines=8> */
.L_x_3496:
[----:B------:R-:W-:Y:S01]  /*a650*/  BAR.SYNC.DEFER_BLOCKING 0x0 ;  /* 0x0000000000007b1d */ /* 0x000fe20000010000 */
[----:B------:R-:W-:Y:S01]  /*a660*/  SHF.L.U32 R3, R0, 0x2, RZ ;  /* 0x0000000200037819 */ /* 0x000fe200000006ff */
[----:B------:R-:W-:Y:S01]  /*a670*/  UIADD3 UR7, UR16, -0x1, URZ ;  /* 0xffffffff10077890 */ /* 0x000fe2000fffe03f */
[----:B------:R-:W-:Y:S01]  /*a680*/  FADD.FTZ R6, R185, R96 ;  /* 0x00000060b9067221 */ /* 0x000fe20000010000 */
        /* <DEDUP_REMOVED lines=18> */
[----:B------:R-:W-:Y:S02]  /*a7b0*/  UIADD3 UR25, UP2, UR25, -0x4000, URZ ;  /* 0xffffc00019197890 */ /* 0x000fe4000ff5e03f */
[----:B------:R-:W-:Y:S01]  /*a7c0*/  UIMAD UR38, UR10, UR35, UR38 ;  /* 0x000000230a2672a4 */ /* 0x000fe2000f8e0226 */
[----:B------:R-:W-:Y:S01]  /*a7d0*/  STS.128 [R7.X16+0x10], R108 ;  /* 0x0000106c07007388 */ /* 0x000fe2000000cc00 */
[----:B------:R-:W-:-:S02]  /*a7e0*/  UIMAD.WIDE.U32 UR34, UR10, UR34, UR36 ;  /* 0x000000220a2272a5 */ /* 0x000fc4000f8e0024 */
[----:B------:R-:W-:Y:S01]  /*a7f0*/  UIADD3 UR21, UP3, UR21, -0x2000, URZ ;  /* 0xffffe00015157890 */ /* 0x000fe2000ff7e03f */
[----:B------:R-:W-:Y:S01]  /*a800*/  STS.128 [R7.X16+0x20], R104 ;  /* 0x0000206807007388 */ /* 0x000fe2000000cc00 */
[----:B------:R-:W-:Y:S02]  /*a810*/  ULDC.64 UR36, c[0x0][0x330] ;  /* 0x0000cc0000247ab9 */ /* 0x000fe40000000a00 */
[----:B------:R-:W-:Y:S01]  /*a820*/  UIADD3 UR35, UR35, UR38, URZ ;  /* 0x0000002623237290 */ /* 0x000fe2000fffe03f */
[----:B------:R-:W-:Y:S01]  /*a830*/  STS.128 [R7.X16+0x30], R100 ;  /* 0x0000306407007388 */ /* 0x000fe2000000cc00 */
[----:B------:R-:W-:-:S06]  /*a840*/  NOP ;  /* 0x0000000000007918 */ /* 0x000fcc0000000000 */
[----:B------:R-:W0:Y:S01]  /*a850*/  LDS.128 R8, [R24.X16] ;  /* 0x0000000018087984 */ /* 0x000e22000000cc00 */
[----:B------:R-:W-:Y:S02]  /*a860*/  ULEA UR36, UP0, UR34, UR36, 0x2 ;  /* 0x0000002422247291 */ /* 0x000fe4000f80103f */
[----:B------:R-:W-:Y:S01]  /*a870*/  ULDC.64 UR38, c[0x0][0x2f8] ;  /* 0x0000be0000267ab9 */ /* 0x000fe20000000a00 */
[----:B------:R-:W1:Y:S01]  /*a880*/  LDS.128 R12, [R24.X16+0x200] ;  /* 0x00020000180c7984 */ /* 0x000e62000000cc00 */
[----:B------:R-:W-:Y:S02]  /*a890*/  ULEA.HI.X UR37, UR34, UR37, UR35, 0x2, UP0 ;  /* 0x0000002522257291 */ /* 0x000fe400080f1423 */
[----:B------:R-:W-:Y:S01]  /*a8a0*/  MOV R4, UR36 ;  /* 0x0000002400047c02 */ /* 0x000fe20008000f00 */
[----:B------:R-:W2:Y:S01]  /*a8b0*/  LDS.128 R16, [R24.X16+0x400] ;  /* 0x0004000018107984 */ /* 0x000ea2000000cc00 */
[----:B------:R-:W-:Y:S02]  /*a8c0*/  UIMAD UR34, UR13, UR38, URZ ;  /* 0x000000260d2272a4 */ /* 0x000fe4000f8e023f */
[----:B------:R-:W-:Y:S01]  /*a8d0*/  MOV R5, UR37 ;  /* 0x0000002500057c02 */ /* 0x000fe20008000f00 */
[----:B------:R-:W3:Y:S01]  /*a8e0*/  LDS.128 R20, [R24.X16+0x600] ;  /* 0x0006000018147984 */ /* 0x000ee2000000cc00 */
[----:B------:R-:W-:-:S02]  /*a8f0*/  UIMAD UR36, UR12, UR39, UR34 ;  /* 0x000000270c2472a4 */ /* 0x000fc4000f8e0222 */
[----:B------:R-:W-:Y:S01]  /*a900*/  UIMAD.WIDE.U32 UR34, UR12, UR38, UR8 ;  /* 0x000000260c2272a5 */ /* 0x000fe2000f8e0008 */
[----:B------:R-:W-:Y:S01]  /*a910*/  IMAD.WIDE R4, R25, 0x10, R4 ;  /* 0x0000001019047825 */ /* 0x000fe200078e0204 */
[----:B------:R-:W-:Y:S02]  /*a920*/  UIADD3 UR19, UP4, UR19, -0x2000, URZ ;  /* 0xffffe00013137890 */ /* 0x000fe4000ff9e03f */
[----:B------:R-:W-:Y:S02]  /*a930*/  ULDC.64 UR8, c[0x0][0x300] ;  /* 0x0000c00000087ab9 */ /* 0x000fe40000000a00 */
[----:B------:R-:W-:Y:S02]  /*a940*/  UIADD3 UR35, UR35, UR36, URZ ;  /* 0x0000002423237290 */ /* 0x000fe4000fffe03f */
[----:B------:R-:W-:Y:S02]  /*a950*/  UIMAD UR36, UR11, UR8, URZ ;  /* 0x000000080b2472a4 */ /* 0x000fe4000f8e023f */
[----:B------:R-:W-:-:S02]  /*a960*/  UIADD3 UR17, UP5, UR17, -0x2000, URZ ;  /* 0xffffe00011117890 */ /* 0x000fc4000ffbe03f */
[----:B------:R-:W-:Y:S02]  /*a970*/  UIMAD UR36, UR10, UR9, UR36 ;  /* 0x000000090a2472a4 */ /* 0x000fe4000f8e0224 */
[----:B------:R-:W-:Y:S02]  /*a980*/  UIMAD.WIDE.U32 UR8, UR10, UR8, UR34 ;  /* 0x000000080a0872a5 */ /* 0x000fe4000f8e0022 */
[----:B------:R-:W-:Y:S02]  /*a990*/  UIADD3 UR6, UR6, 0x1, URZ ;  /* 0x0000000106067890 */ /* 0x000fe4000fffe03f */
[----:B------:R-:W-:Y:S02]  /*a9a0*/  ULDC.64 UR34, c[0x0][0x340] ;  /* 0x0000d00000227ab9 */ /* 0x000fe40000000a00 */
[----:B------:R-:W-:Y:S02]  /*a9b0*/  UIADD3 UR9, UR9, UR36, URZ ;  /* 0x0000002409097290 */ /* 0x000fe4000fffe03f */
[----:B------:R-:W-:-:S02]  /*a9c0*/  ULEA UR34, UP0, UR8, UR34, 0x2 ;  /* 0x0000002208227291 */ /* 0x000fc4000f80103f */
[----:B------:R-:W-:Y:S01]  /*a9d0*/  UIADD3.X UR24, UR24, -0x1, URZ, UP1, !UPT ;  /* 0xffffffff18187890 */ /* 0x000fe20008ffe43f */
[----:B0-----:R-:W-:Y:S01]  /*a9e0*/  STG.E.128 [R4.64], R8 ;  /* 0x0000000804007986 */ /* 0x001fe2000c101d1a */
[----:B------:R-:W-:Y:S02]  /*a9f0*/  ULEA.HI.X UR35, UR8, UR35, UR9, 0x2, UP0 ;  /* 0x0000002308237291 */ /* 0x000fe400080f1409 */
[----:B------:R-:W-:Y:S01]  /*aa00*/  UISETP.GT.AND UP0, UPT, UR16, 0x1, UPT ;  /* 0x000000011000788c */ /* 0x000fe2000bf04270 */
[----:B-1----:R-:W-:Y:S01]  /*aa10*/  STG.E.128 [R4.64+0x200], R12 ;  /* 0x0002000c04007986 */ /* 0x002fe2000c101d1a */
[----:B------:R-:W-:Y:S02]  /*aa20*/  UIADD3.X UR42, UR42, -0x1, URZ, UP2, !UPT ;  /* 0xffffffff2a2a7890 */ /* 0x000fe400097fe43f */
[----:B------:R-:W-:Y:S01]  /*aa30*/  UIADD3.X UR22, UR22, -0x1, URZ, UP3, !UPT ;  /* 0xffffffff16167890 */ /* 0x000fe20009ffe43f */
[----:B--2---:R-:W-:Y:S01]  /*aa40*/  STG.E.128 [R4.64+0x400], R16 ;  /* 0x0004001004007986 */ /* 0x004fe2000c101d1a */
[----:B------:R-:W-:Y:S01]  /*aa50*/  PLOP3.LUT P0, PT, PT, PT, UP0, 0x80, 0x0 ;  /* 0x000000000000781c */ /* 0x000fe20003f0f008 */
[----:B------:R-:W-:-:S02]  /*aa60*/  UIADD3.X UR20, UR20, -0x1, URZ, UP4, !UPT ;  /* 0xffffffff14147890 */ /* 0x000fc4000a7fe43f */
[----:B---3--:R0:W-:Y:S01]  /*aa70*/  STG.E.128 [R4.64+0x600], R20 ;  /* 0x0006001404007986 */ /* 0x0081e2000c101d1a */
[----:B------:R-:W-:Y:S02]  /*aa80*/  UIADD3.X UR18, UR18, -0x1, URZ, UP5, !UPT ;  /* 0xffffffff12127890 */ /* 0x000fe4000affe43f */
[----:B------:R-:W-:Y:S01]  /*aa90*/  UMOV UR16, UR7 ;  /* 0x0000000700107c82 */ /* 0x000fe20008000000 */
[----:B------:R-:W-:Y:S01]  /*aaa0*/  BAR.SYNC.DEFER_BLOCKING 0x0 ;  /* 0x0000000000007b1d */ /* 0x000fe20000010000 */
[----:B0-----:R-:W-:Y:S02]  /*aab0*/  MOV R4, UR34 ;  /* 0x0000002200047c02 */ /* 0x001fe40008000f00 */
[----:B------:R-:W-:-:S05]  /*aac0*/  MOV R5, UR35 ;  /* 0x0000002300057c02 */ /* 0x000fca0008000f00 */
[----:B------:R-:W-:Y:S01]  /*aad0*/  IMAD.WIDE R4, R25, 0x10, R4 ;  /* 0x0000001019047825 */ /* 0x000fe200078e0204 */
[----:B------:R-:W-:Y:S04]  /*aae0*/  STS.128 [R7.X16], R96 ;  /* 0x0000006007007388 */ /* 0x000fe8000000cc00 */
[----:B------:R0:W-:Y:S04]  /*aaf0*/  STS.128 [R7.X16+0x10], R92 ;  /* 0x0000105c07007388 */ /* 0x0001e8000000cc00 */
[----:B------:R1:W-:Y:S04]  /*ab00*/  STS.128 [R7.X16+0x20], R88 ;  /* 0x0000205807007388 */ /* 0x0003e8000000cc00 */
[----:B------:R2:W-:Y:S01]  /*ab10*/  STS.128 [R7.X16+0x30], R84 ;  /* 0x0000305407007388 */ /* 0x0005e2000000cc00 */
[----:B------:R-:W-:-:S06]  /*ab20*/  NOP ;  /* 0x0000000000007918 */ /* 0x000fcc0000000000 */
[----:B------:R-:W3:Y:S01]  /*ab30*/  LDS.128 R8, [R24.X16] ;  /* 0x0000000018087984 */ /* 0x000ee2000000cc00 */
[----:B0-----:R-:W-:-:S03]  /*ab40*/  FADD.FTZ R92, R3, R92 ;  /* 0x0000005c035c7221 */ /* 0x001fc60000010000 */
[----:B------:R-:W0:Y:S01]  /*ab50*/  LDS.128 R12, [R24.X16+0x200] ;  /* 0x00020000180c7984 */ /* 0x000e22000000cc00 */
[----:B------:R-:W-:-:S03]  /*ab60*/  FADD.FTZ R93, R92, R93 ;  /* 0x0000005d5c5d7221 */ /* 0x000fc60000010000 */
[----:B------:R-:W4:Y:S01]  /*ab70*/  LDS.128 R16, [R24.X16+0x400] ;  /* 0x0004000018107984 */ /* 0x000f22000000cc00 */
[----:B------:R-:W-:-:S03]  /*ab80*/  FADD.FTZ R94, R93, R94 ;  /* 0x0000005e5d5e7221 */ /* 0x000fc60000010000 */
[----:B------:R-:W5:Y:S01]  /*ab90*/  LDS.128 R20, [R24.X16+0x600] ;  /* 0x0006000018147984 */ /* 0x000f62000000cc00 */
[----:B------:R-:W-:-:S04]  /*aba0*/  FADD.FTZ R95, R94, R95 ;  /* 0x0000005f5e5f7221 */ /* 0x000fc80000010000 */
[----:B-1----:R-:W-:-:S04]  /*abb0*/  FADD.FTZ R88, R95, R88 ;  /* 0x000000585f587221 */ /* 0x002fc80000010000 */
[----:B------:R-:W-:-:S04]  /*abc0*/  FADD.FTZ R89, R88, R89 ;  /* 0x0000005958597221 */ /* 0x000fc80000010000 */
[----:B------:R-:W-:-:S04]  /*abd0*/  FADD.FTZ R90, R89, R90 ;  /* 0x0000005a595a7221 */ /* 0x000fc80000010000 */
[----:B------:R-:W-:-:S04]  /*abe0*/  FADD.FTZ R91, R90, R91 ;  /* 0x0000005b5a5b7221 */ /* 0x000fc80000010000 */
[----:B--2---:R-:W-:-:S04]  /*abf0*/  FADD.FTZ R84, R91, R84 ;  /* 0x000000545b547221 */ /* 0x004fc80000010000 */
[----:B------:R-:W-:Y:S01]  /*ac00*/  FADD.FTZ R85, R84, R85 ;  /* 0x0000005554557221 */ /* 0x000fe20000010000 */
[----:B---3--:R1:W-:Y:S03]  /*ac10*/  STG.E.128 [R4.64], R8 ;  /* 0x0000000804007986 */ /* 0x0083e6000c101d1a */
[----:B------:R-:W-:Y:S01]  /*ac20*/  FADD.FTZ R86, R85, R86 ;  /* 0x0000005655567221 */ /* 0x000fe20000010000 */
[----:B0-----:R1:W-:Y:S03]  /*ac30*/  STG.E.128 [R4.64+0x200], R12 ;  /* 0x0002000c04007986 */ /* 0x0013e6000c101d1a */
[----:B------:R-:W-:Y:S01]  /*ac40*/  FADD.FTZ R185, R86, R87 ;  /* 0x0000005756b97221 */ /* 0x000fe20000010000 */
[----:B----4-:R1:W-:Y:S04]  /*ac50*/  STG.E.128 [R4.64+0x400], R16 ;  /* 0x0004001004007986 */ /* 0x0103e8000c101d1a */
[----:B-----5:R1:W-:Y:S02]  /*ac60*/  STG.E.128 [R4.64+0x600], R20 ;  /* 0x0006001404007986 */ /* 0x0203e4000c101d1a */
[----:B-1----:R-:W-:Y:S01]  /*ac70*/  @!P0 CALL.REL.NOINC `(.L_x_3494) ;  /* 0x0000001000008944 */ /* 0x002fe20003c00000 */
[----:B------:R-:W-:Y:S05]  /*ac80*/  BRA `(.L_x_3598) ;  /* 0xffff5ea000007947 */ /* 0x000fea000383ffff */
.L_x_3494:
        /* <DEDUP_REMOVED lines=34> */
.L_x_3600:
[----:B0-----:R-:W-:Y:S05]  /*aeb0*/  BSYNC B0 ;  /* 0x0000000000007941 */ /* 0x001fea0003800000 */
.L_x_3599:
        /* <DEDUP_REMOVED lines=33> */
.L_x_3602:
[----:B------:R-:W3:Y:S02]  /*b0d0*/  S2R R7, SR_TID.X ;  /* 0x0000000000077919 */ /* 0x000ee40000002100 */
.L_x_3603:
[----:B0-----:R-:W-:Y:S05]  /*b0e0*/  BSYNC B0 ;  /* 0x0000000000007941 */ /* 0x001fea0003800000 */
.L_x_3601:
[----:B---3--:R-:W-:-:S13]  /*b0f0*/  ISETP.GE.AND P0, PT, R7, c[0x0][0x16c], PT ;  /* 0x00005b0007007a0c */ /* 0x008fda0003f06270 */
[----:B------:R-:W-:Y:S05]  /*b100*/  @P0 EXIT ;  /* 0x000000000000094d */ /* 0x000fea0003800000 */
[----:B------:R-:W-:Y:S02]  /*b110*/  ULDC.64 UR6, c[0x0][0x288] ;  /* 0x0000a20000067ab9 */ /* 0x000fe40000000a00 */
[----:B------:R-:W-:Y:S02]  /*b120*/  UIMAD UR11, UR11, UR6, URZ ;  /* 0x000000060b0b72a4 */ /* 0x000fe4000f8e023f */
[----:B-12---:R-:W-:Y:S02]  /*b130*/  UIMAD.WIDE.U32 UR4, UR10, UR6, URZ ;  /* 0x000000060a0472a5 */ /* 0x006fe4000f8e003f */
[----:B------:R-:W-:-:S04]  /*b140*/  UIMAD UR6, UR10, UR7, UR11 ;  /* 0x000000070a0672a4 */ /* 0x000fc8000f8e020b */
[----:B------:R-:W-:Y:S02]  /*b150*/  UIADD3 UR6, UR5, UR6, URZ ;  /* 0x0000000605067290 */ /* 0x000fe4000fffe03f */
.L_x_3604:
        /* <DEDUP_REMOVED lines=19> */
.L_x_3501:
[----:B------:R-:W-:Y:S01]  /*b290*/  HFMA2.MMA R37, -RZ, RZ, 0, 5.9604644775390625e-08 ;  /* 0x00000001ff257435 */ /* 0x000fe200000001ff */
[----:B------:R-:W-:-:S02]  /*b2a0*/  MOV R38, R34 ;  /* 0x0000002200267202 */ /* 0x000fc40000000f00 */
[----:B------:R-:W-:Y:S02]  /*b2b0*/  MOV R36, RZ ;  /* 0x000000ff00247202 */ /* 0x000fe40000000f00 */
[----:B------:R-:W-:Y:S02]  /*b2c0*/  MOV R35, 0xffffffff ;  /* 0xffffffff00237802 */ /* 0x000fe40000000f00 */
[----:B------:R-:W-:Y:S02]  /*b2d0*/  MOV R32, 0xb2f0 ;  /* 0x0000b2f000207802 */ /* 0x000fe40000000f00 */
[----:B-----5:R-:W-:Y:S05]  /*b2e0*/  CALL.REL.NOINC `($__internal_86_$__cuda_sm70_shflsync_up) ;  /* 0x00001e4000007944 */ /* 0x020fea0003c00000 */
[----:B-1----:R-:W-:Y:S01]  /*b2f0*/  MOV R39, R35 ;  /* 0x0000002300277202 */ /* 0x002fe20000000f00 */
[----:B0-----:R-:W-:Y:S05]  /*b300*/  BRA `(.L_x_3605) ;  /* 0xffff85d000007947 */ /* 0x001fea000383ffff */
.L_x_3502:
[----:B------:R-:W-:Y:S01]  /*b310*/  HFMA2.MMA R37, -RZ, RZ, 0, 5.9604644775390625e-08 ;  /* 0x00000001ff257435 */ /* 0x000fe200000001ff */
[----:B------:R-:W-:Y:S02]  /*b320*/  MOV R38, R44 ;  /* 0x0000002c00267202 */ /* 0x000fe40000000f00 */
[----:B------:R-:W-:Y:S02]  /*b330*/  MOV R36, RZ ;  /* 0x000000ff00247202 */ /* 0x000fe40000000f00 */
[----:B------:R-:W-:-:S02]  /*b340*/  MOV R35, 0xffffffff ;  /* 0xffffffff00237802 */ /* 0x000fc40000000f00 */
[----:B------:R-:W-:Y:S02]  /*b350*/  MOV R32, 0xb370 ;  /* 0x0000b37000207802 */ /* 0x000fe40000000f00 */
[----:B01---5:R-:W-:Y:S05]  /*b360*/  CALL.REL.NOINC `($__internal_86_$__cuda_sm70_shflsync_up) ;  /* 0x00001dc000007944 */ /* 0x023fea0003c00000 */
[----:B0-----:R-:W-:Y:S01]  /*b370*/  HFMA2.MMA R37, -RZ, RZ, 0, 5.9604644775390625e-08 ;  /* 0x00000001ff257435 */ /* 0x001fe200000001ff */
[----:B-1----:R-:W-:Y:S02]  /*b380*/  MOV R41, R35 ;  /* 0x0000002300297202 */ /* 0x002fe40000000f00 */
[----:B------:R-:W-:Y:S02]  /*b390*/  MOV R38, R46 ;  /* 0x0000002e00267202 */ /* 0x000fe40000000f00 */
[----:B------:R-:W-:Y:S02]  /*b3a0*/  MOV R36, RZ ;  /* 0x000000ff00247202 */ /* 0x000fe40000000f00 */
[----:B------:R-:W-:Y:S02]  /*b3b0*/  MOV R35, 0xffffffff ;  /* 0xffffffff00237802 */ /* 0x000fe40000000f00 */
[----:B------:R-:W-:Y:S02]  /*b3c0*/  MOV R32, 0xb3e0 ;  /* 0x0000b3e000207802 */ /* 0x000fe40000000f00 */
[----:B------:R-:W-:Y:S05]  /*b3d0*/  CALL.REL.NOINC `($__internal_86_$__cuda_sm70_shflsync_up) ;  /* 0x00001d5000007944 */ /* 0x000fea0003c00000 */
[----:B0-----:R-:W-:Y:S01]  /*b3e0*/  HFMA2.MMA R37, -RZ, RZ, 0, 5.9604644775390625e-08 ;  /* 0x00000001ff257435 */ /* 0x001fe200000001ff */
[----:B-1----:R-:W-:-:S02]  /*b3f0*/  MOV R43, R35 ;  /* 0x00000023002b7202 */ /* 0x002fc40000000f00 */
[----:B------:R-:W-:Y:S02]  /*b400*/  MOV R38, R47 ;  /* 0x0000002f00267202 */ /* 0x000fe40000000f00 */
[----:B------:R-:W-:Y:S02]  /*b410*/  MOV R36, RZ ;  /* 0x000000ff00247202 */ /* 0x000fe40000000f00 */
[----:B------:R-:W-:Y:S02]  /*b420*/  MOV R35, 0xffffffff ;  /* 0xffffffff00237802 */ /* 0x000fe40000000f00 */
[----:B------:R-:W-:Y:S02]  /*b430*/  MOV R32, 0xb450 ;  /* 0x0000b45000207802 */ /* 0x000fe40000000f00 */
[----:B------:R-:W-:Y:S05]  /*b440*/  CALL.REL.NOINC `($__internal_86_$__cuda_sm70_shflsync_up) ;  /* 0x00001ce000007944 */ /* 0x000fea0003c00000 */
        /* <DEDUP_REMOVED lines=20> */
[----:B------:R-:W-:Y:S05]  /*b590*/  CALL.REL.NOINC `($__internal_86_$__cuda_sm70_shflsync_up) ;  /* 0x00001b9000007944 */ /* 0x000fea0003c00000 */
[----:B0-----:R-:W-:Y:S01]  /*b5a0*/  HFMA2.MMA R37, -RZ, RZ, 0, 1.1920928955078125e-07 ;  /* 0x00000002ff257435 */ /* 0x001fe200000001ff */
[----:B-1----:R-:W-:-:S02]  /*b5b0*/  MOV R34, R35 ;  /* 0x0000002300227202 */ /* 0x002fc40000000f00 */
[----:B------:R-:W-:Y:S02]  /*b5c0*/  MOV R38, R44 ;  /* 0x0000002c00267202 */ /* 0x000fe40000000f00 */
[----:B------:R-:W-:Y:S02]  /*b5d0*/  MOV R36, RZ ;  /* 0x000000ff00247202 */ /* 0x000fe40000000f00 */
[----:B------:R-:W-:Y:S02]  /*b5e0*/  MOV R35, 0xffffffff ;  /* 0xffffffff00237802 */ /* 0x000fe40000000f00 */
[----:B------:R-:W-:Y:S02]  /*b5f0*/  MOV R32, 0xb610 ;  /* 0x0000b61000207802 */ /* 0x000fe40000000f00 */
[----:B------:R-:W-:Y:S05]  /*b600*/  CALL.REL.NOINC `($__internal_86_$__cuda_sm70_shflsync_up) ;  /* 0x00001b2000007944 */ /* 0x000fea0003c00000 */
[----:B0-----:R-:W-:Y:S01]  /*b610*/  HFMA2.MMA R37, -RZ, RZ, 0, 1.1920928955078125e-07 ;  /* 0x00000002ff257435 */ /* 0x001fe200000001ff */
[----:B-1----:R-:W-:Y:S02]  /*b620*/  MOV R39, R35 ;  /* 0x0000002300277202 */ /* 0x002fe40000000f00 */
[----:B------:R-:W-:Y:S02]  /*b630*/  MOV R38, R46 ;  /* 0x0000002e00267202 */ /* 0x000fe40000000f00 */
[----:B------:R-:W-:-:S02]  /*b640*/  MOV R36, RZ ;  /* 0x000000ff00247202 */ /* 0x000fc40000000f00 */
[----:B------:R-:W-:Y:S02]  /*b650*/  MOV R35, 0xffffffff ;  /* 0xffffffff00237802 */ /* 0x000fe40000000f00 */
[----:B------:R-:W-:Y:S02]  /*b660*/  MOV R32, 0xb680 ;  /* 0x0000b68000207802 */ /* 0x000fe40000000f00 */
[----:B------:R-:W-:Y:S05]  /*b670*/  CALL.REL.NOINC `($__internal_86_$__cuda_sm70_shflsync_up) ;  /* 0x00001ab000007944 */ /* 0x000fea0003c00000 */
[----:B0-----:R-:W-:Y:S01]  /*b680*/  HFMA2.MMA R37, -RZ, RZ, 0, 1.1920928955078125e-07 ;  /* 0x00000002ff257435 */ /* 0x001fe200000001ff */
[----:B-1----:R-:W-:Y:S02]  /*b690*/  MOV R40, R35 ;  /* 0x0000002300287202 */ /* 0x002fe40000000f00 */
[----:B------:R-:W-:Y:S02]  /*b6a0*/  MOV R38, R47 ;  /* 0x0000002f00267202 */ /* 0x000fe40000000f00 */
[----:B------:R-:W-:Y:S02]  /*b6b0*/  MOV R36, RZ ;  /* 0x000000ff00247202 */ /* 0x000fe40000000f00 */
[----:B------:R-:W-:Y:S02]  /*b6c0*/  MOV R35, 0xffffffff ;  /* 0xffffffff00237802 */ /* 0x000fe40000000f00 */
[----:B------:R-:W-:-:S02]  /*b6d0*/  MOV R32, 0xb6f0 ;  /* 0x0000b6f000207802 */ /* 0x000fc40000000f00 */
[----:B------:R-:W-:Y:S05]  /*b6e0*/  CALL.REL.NOINC `($__internal_86_$__cuda_sm70_shflsync_up) ;  /* 0x00001a4000007944 */ /* 0x000fea0003c00000 */
        /* <DEDUP_REMOVED lines=17> */
[----:B------:R-:W-:Y:S05]  /*b800*/  CALL.REL.NOINC `($__internal_86_$__cuda_sm70_shflsync_up) ;  /* 0x0000192000007944 */ /* 0x000fea0003c00000 */
[----:B0-----:R-:W-:Y:S01]  /*b810*/  HFMA2.MMA R37, -RZ, RZ, 0, 2.384185791015625e-07 ;  /* 0x00000004ff257435 */ /* 0x001fe200000001ff */
[----:B-1----:R-:W-:Y:S02]  /*b820*/  MOV R34, R35 ;  /* 0x0000002300227202 */ /* 0x002fe40000000f00 */
[----:B------:R-:W-:Y:S02]  /*b830*/  MOV R38, R44 ;  /* 0x0000002c00267202 */ /* 0x000fe40000000f00 */
[----:B------:R-:W-:Y:S02]  /*b840*/  MOV R36, RZ ;  /* 0x000000ff00247202 */ /* 0x000fe40000000f00 */
[----:B------:R-:W-:Y:S02]  /*b850*/  MOV R35, 0xffffffff ;  /* 0xffffffff00237802 */ /* 0x000fe40000000f00 */
[----:B------:R-:W-:Y:S02]  /*b860*/  MOV R32, 0xb880 ;  /* 0x0000b88000207802 */ /* 0x000fe40000000f00 */
[----:B------:R-:W-:Y:S05]  /*b870*/  CALL.REL.NOINC `($__internal_86_$__cuda_sm70_shflsync_up) ;  /* 0x000018b000007944 */ /* 0x000fea0003c00000 */
[----:B0-----:R-:W-:Y:S01]  /*b880*/  HFMA2.MMA R37, -RZ, RZ, 0, 2.384185791015625e-07 ;  /* 0x00000004ff257435 */ /* 0x001fe200000001ff */
[----:B-1----:R-:W-:-:S02]  /*b890*/  MOV R39, R35 ;  /* 0x0000002300277202 */ /* 0x002fc40000000f00 */
[----:B------:R-:W-:Y:S02]  /*b8a0*/  MOV R38, R46 ;  /* 0x0000002e00267202 */ /* 0x000fe40000000f00 */
[----:B------:R-:W-:Y:S02]  /*b8b0*/  MOV R36, RZ ;  /* 0x000000ff00247202 */ /* 0x000fe40000000f00 */
[----:B------:R-:W-:Y:S02]  /*b8c0*/  MOV R35, 0xffffffff ;  /* 0xffffffff00237802 */ /* 0x000fe40000000f00 */
[----:B------:R-:W-:Y:S02]  /*b8d0*/  MOV R32, 0xb8f0 ;  /* 0x0000b8f000207802 */ /* 0x000fe40000000f00 */
[----:B------:R-:W-:Y:S05]  /*b8e0*/  CALL.REL.NOINC `($__internal_86_$__cuda_sm70_shflsync_up) ;  /* 0x0000184000007944 */ /* 0x000fea0003c00000 */
[----:B0-----:R-:W-:Y:S01]  /*b8f0*/  HFMA2.MMA R37, -RZ, RZ, 0, 2.384185791015625e-07 ;  /* 0x00000004ff257435 */ /* 0x001fe200000001ff */
[----:B-1----:R-:W-:Y:S02]  /*b900*/  MOV R40, R35 ;  /* 0x0000002300287202 */ /* 0x002fe40000000f00 */
[----:B------:R-:W-:Y:S02]  /*b910*/  MOV R38, R47 ;  /* 0x0000002f00267202 */ /* 0x000fe40000000f00 */
[----:B------:R-:W-:-:S02]  /*b920*/  MOV R36, RZ ;  /* 0x000000ff00247202 */ /* 0x000fc40000000f00 */
[----:B------:R-:W-:Y:S02]  /*b930*/  MOV R35, 0xffffffff ;  /* 0xffffffff00237802 */ /* 0x000fe40000000f00 */
[----:B------:R-:W-:Y:S02]  /*b940*/  MOV R32, 0xb960 ;  /* 0x0000b96000207802 */ /* 0x000fe40000000f00 */
[----:B------:R-:W-:Y:S05]  /*b950*/  CALL.REL.NOINC `($__internal_86_$__cuda_sm70_shflsync_up) ;  /* 0x000017d000007944 */ /* 0x000fea0003c00000 */
        /* <DEDUP_REMOVED lines=17> */
[----:B------:R-:W-:Y:S05]  /*ba70*/  CALL.REL.NOINC `($__internal_86_$__cuda_sm70_shflsync_up) ;  /* 0x000016b000007944 */ /* 0x000fea0003c00000 */
[----:B0-----:R-:W-:Y:S01]  /*ba80*/  HFMA2.MMA R37, -RZ, RZ, 0, 4.76837158203125e-07 ;  /* 0x00000008ff257435 */ /* 0x001fe200000001ff */
[----:B-1----:R-:W-:-:S02]  /*ba90*/  MOV R34, R35 ;  /* 0x0000002300227202 */ /* 0x002fc40000000f00 */
[----:B------:R-:W-:Y:S02]  /*baa0*/  MOV R38, R44 ;  /* 0x0000002c00267202 */ /* 0x000fe40000000f00 */
[----:B------:R-:W-:Y:S02]  /*bab0*/  MOV R36, RZ ;  /* 0x000000ff00247202 */ /* 0x000fe40000000f00 */
[----:B------:R-:W-:Y:S02]  /*bac0*/  MOV R35, 0xffffffff ;  /* 0xffffffff00237802 */ /* 0x000fe40000000f00 */
[----:B------:R-:W-:Y:S02]  /*bad0*/  MOV R32, 0xbaf0 ;  /* 0x0000baf000207802 */ /* 0x000fe40000000f00 */
[----:B------:R-:W-:Y:S05]  /*bae0*/  CALL.REL.NOINC `($__internal_86_$__cuda_sm70_shflsync_up) ;  /* 0x0000164000007944 */ /* 0x000fea0003c00000 */
[----:B0-----:R-:W-:Y:S01]  /*baf0*/  HFMA2.MMA R37, -RZ, RZ, 0, 4.76837158203125e-07 ;  /* 0x00000008ff257435 */ /* 0x001fe200000001ff */
[----:B-1----:R-:W-:Y:S02]  /*bb00*/  MOV R39, R35 ;  /* 0x0000002300277202 */ /* 0x002fe40000000f00 */
[----:B------:R-:W-:Y:S02]  /*bb10*/  MOV R38, R46 ;  /* 0x0000002e00267202 */ /* 0x000fe40000000f00 */
[----:B------:R-:W-:-:S02]  /*bb20*/  MOV R36, RZ ;  /* 0x000000ff00247202 */ /* 0x000fc40000000f00 */
[----:B------:R-:W-:Y:S02]  /*bb30*/  MOV R35, 0xffffffff ;  /* 0xffffffff00237802 */ /* 0x000fe40000000f00 */
[----:B------:R-:W-:Y:S02]  /*bb40*/  MOV R32, 0xbb60 ;  /* 0x0000bb6000207802 */ /* 0x000fe40000000f00 */
[----:B------:R-:W-:Y:S05]  /*bb50*/  CALL.REL.NOINC `($__internal_86_$__cuda_sm70_shflsync_up) ;  /* 0x000015d000007944 */ /* 0x000fea0003c00000 */
[----:B0-----:R-:W-:Y:S01]  /*bb60*/  HFMA2.MMA R37, -RZ, RZ, 0, 4.76837158203125e-07 ;  /* 0x00000008ff257435 */ /* 0x001fe200000001ff */
        /* <DEDUP_REMOVED lines=25> */
[----:B------:R-:W-:Y:S02]  /*bd00*/  MOV R32, 0xbd20 ;  /* 0x0000bd2000207802 */ /* 0x000fe40000000f00 */
[----:B------:R-:W-:Y:S05]  /*bd10*/  CALL.REL.NOINC `($__internal_86_$__cuda_sm70_shflsync_up) ;  /* 0x0000141000007944 */ /* 0x000fea0003c00000 */
[----:B0-----:R-:W-:Y:S01]  /*bd20*/  HFMA2.MMA R37, -RZ, RZ, 0, 9.5367431640625e-07 ;  /* 0x00000010ff257435 */ /* 0x001fe200000001ff */
[----:B-1----:R-:W-:Y:S02]  /*bd30*/  MOV R40, R35 ;  /* 0x0000002300287202 */ /* 0x002fe40000000f00 */
[----:B------:R-:W-:Y:S02]  /*bd40*/  MOV R38, R39 ;  /* 0x0000002700267202 */ /* 0x000fe40000000f00 */
[----:B------:R-:W-:-:S02]  /*bd50*/  MOV R36, RZ ;  /* 0x000000ff00247202 */ /* 0x000fc40000000f00 */
[----:B------:R-:W-:Y:S02]  /*bd60*/  MOV R35, 0xffffffff ;  /* 0xffffffff00237802 */ /* 0x000fe40000000f00 */
[----:B------:R-:W-:Y:S02]  /*bd70*/  MOV R32, 0xbd90 ;  /* 0x0000bd9000207802 */ /* 0x000fe40000000f00 */
[----:B------:R-:W-:Y:S05]  /*bd80*/  CALL.REL.NOINC `($__internal_86_$__cuda_sm70_shflsync_up) ;  /* 0x000013a000007944 */ /* 0x000fea0003c00000 */
[----:B0-----:R-:W-:Y:S01]  /*bd90*/  HFMA2.MMA R37, -RZ, RZ, 0, 9.5367431640625e-07 ;  /* 0x00000010ff257435 */ /* 0x001fe200000001ff */
[----:B-1----:R-:W-:Y:S02]  /*bda0*/  MOV R42, R35 ;  /* 0x00000023002a7202 */ /* 0x002fe40000000f00 */
[----:B------:R-:W-:Y:S02]  /*bdb0*/  MOV R38, R46 ;  /* 0x0000002e00267202 */ /* 0x000fe40000000f00 */
[----:B------:R-:W-:Y:S02]  /*bdc0*/  MOV R36, RZ ;  /* 0x000000ff00247202 */ /* 0x000fe40000000f00 */
[----:B------:R-:W-:Y:S02]  /*bdd0*/  MOV R35, 0xffffffff ;  /* 0xffffffff00237802 */ /* 0x000fe40000000f00 */
[----:B------:R-:W-:-:S02]  /*bde0*/  MOV R32, 0xbe00 ;  /* 0x0000be0000207802 */ /* 0x000fc40000000f00 */
[----:B------:R-:W-:Y:S05]  /*bdf0*/  CALL.REL.NOINC `($__internal_86_$__cuda_sm70_shflsync_up) ;  /* 0x0000133000007944 */ /* 0x000fea0003c00000 */
[----:B0-----:R-:W-:Y:S01]  /*be00*/  HFMA2.MMA R37, -RZ, RZ, 0, 9.5367431640625e-07 ;  /* 0x00000010ff257435 */ /* 0x001fe200000001ff */
[----:B-1----:R-:W-:-:S02]  /*be10*/  MOV R44, R35 ;  /* 0x00000023002c7202 */ /* 0x002fc40000000f00 */
[----:B------:R-:W-:Y:S02]  /*be20*/  MOV R38, R47 ;  /* 0x0000002f00267202 */ /* 0x000fe40000000f00 */
[----:B------:R-:W-:Y:S02]  /*be30*/  MOV R36, RZ ;  /* 0x000000ff00247202 */ /* 0x000fe40000000f00 */
[----:B------:R-:W-:Y:S02]  /*be40*/  MOV R35, 0xffffffff ;  /* 0xffffffff00237802 */ /* 0x000fe40000000f00 */
[----:B------:R-:W-:Y:S02]  /*be50*/  MOV R32, 0xbe70 ;  /* 0x0000be7000207802 */ /* 0x000fe40000000f00 */
[----:B------:R-:W-:Y:S05]  /*be60*/  CALL.REL.NOINC `($__internal_86_$__cuda_sm70_shflsync_up) ;  /* 0x000012c000007944 */ /* 0x000fea0003c00000 */
[----:B01----:R-:W-:Y:S05]  /*be70*/  BRA `(.L_x_3606) ;  /* 0xffff7ed000007947 */ /* 0x003fea000383ffff */
.L_x_3507:
[----:B-1----:R-:W-:Y:S01]  /*be80*/  HFMA2.MMA R37, -RZ, RZ, 0, 5.9604644775390625e-08 ;  /* 0x00000001ff257435 */ /* 0x002fe200000001ff */
[----:B------:R-:W-:Y:S02]  /*be90*/  MOV R38, R149 ;  /* 0x0000009500267202 */ /* 0x000fe40000000f00 */
[----:B0-----:R-:W-:Y:S02]  /*bea0*/  MOV R36, RZ ;  /* 0x000000ff00247202 */ /* 0x001fe40000000f00 */
[----:B------:R-:W-:-:S02]  /*beb0*/  MOV R35, 0xffffffff ;  /* 0xffffffff00237802 */ /* 0x000fc40000000f00 */
[----:B------:R-:W-:Y:S02]  /*bec0*/  MOV R32, 0xbee0 ;  /* 0x0000bee000207802 */ /* 0x000fe40000000f00 */
[----:B-----5:R-:W-:Y:S05]  /*bed0*/  CALL.REL.NOINC `($__internal_86_$__cuda_sm70_shflsync_up) ;  /* 0x0000125000007944 */ /* 0x020fea0003c00000 */
        /* <DEDUP_REMOVED lines=14> */
[----:B0-----:R-:W-:Y:S01]  /*bfc0*/  HFMA2.MMA R37, -RZ, RZ, 0, 5.9604644775390625e-08 ;  /* 0x00000001ff257435 */ /* 0x001fe200000001ff */
[----:B-1----:R-:W-:Y:S02]  /*bfd0*/  MOV R34, R35 ;  /* 0x0000002300227202 */ /* 0x002fe40000000f00 */
[----:B------:R-:W-:Y:S02]  /*bfe0*/  MOV R38, R41 ;  /* 0x0000002900267202 */ /* 0x000fe40000000f00 */
[----:B------:R-:W-:-:S02]  /*bff0*/  MOV R36, RZ ;  /* 0x000000ff00247202 */ /* 0x000fc40000000f00 */
[----:B------:R-:W-:Y:S02]  /*c000*/  MOV R35, 0xffffffff ;  /* 0xffffffff00237802 */ /* 0x000fe40000000f00 */
[----:B------:R-:W-:Y:S02]  /*c010*/  MOV R32, 0xc030 ;  /* 0x0000c03000207802 */ /* 0x000fe40000000f00 */
[----:B------:R-:W-:Y:S05]  /*c020*/  CALL.REL.NOINC `($__internal_86_$__cuda_sm70_shflsync_up) ;  /* 0x0000110000007944 */ /* 0x000fea0003c00000 */
[----:B------:R-:W-:Y:S01]  /*c030*/  MOV R32, R39 ;  /* 0x0000002700207202 */ /* 0x000fe20000000f00 */
[----:B------:R-:W-:Y:S01]  /*c040*/  HFMA2.MMA R39, -RZ, RZ, 0, 0 ;  /* 0x00000000ff277435 */ /* 0x000fe200000001ff */
[----:B------:R-:W-:Y:S02]  /*c050*/  MOV R40, R48 ;  /* 0x0000003000287202 */ /* 0x000fe40000000f00 */
[----:B0-----:R-:W-:Y:S02]  /*c060*/  MOV R37, 0x1f ;  /* 0x0000001f00257802 */ /* 0x001fe40000000f00 */
[----:B------:R-:W-:Y:S02]  /*c070*/  MOV R36, 0xffffffff ;  /* 0xffffffff00247802 */ /* 0x000fe40000000f00 */
[----:B------:R-:W-:-:S02]  /*c080*/  MOV R38, 0xc0a0 ;  /* 0x0000c0a000267802 */ /* 0x000fc40000000f00 */
[----:B-1----:R-:W-:Y:S05]  /*c090*/  CALL.REL.NOINC `($__internal_85_$__cuda_sm70_shflsync_idx_p) ;  /* 0x0000104000007944 */ /* 0x002fea0003c00000 */
[----:B0-----:R-:W-:Y:S01]  /*c0a0*/  HFMA2.MMA R39, -RZ, RZ, 0, 0 ;  /* 0x00000000ff277435 */ /* 0x001fe200000001ff */
[----:B-1----:R-:W-:-:S02]  /*c0b0*/  MOV R33, R37 ;  /* 0x0000002500217202 */ /* 0x002fc40000000f00 */
[----:B------:R-:W-:Y:S02]  /*c0c0*/  MOV R40, R49 ;  /* 0x0000003100287202 */ /* 0x000fe40000000f00 */
[----:B------:R-:W-:Y:S02]  /*c0d0*/  MOV R37, 0x1f ;  /* 0x0000001f00257802 */ /* 0x000fe40000000f00 */
[----:B------:R-:W-:Y:S02]  /*c0e0*/  MOV R36, 0xffffffff ;  /* 0xffffffff00247802 */ /* 0x000fe40000000f00 */
[----:B------:R-:W-:Y:S02]  /*c0f0*/  MOV R38, 0xc110 ;  /* 0x0000c11000267802 */ /* 0x000fe40000000f00 */
[----:B------:R-:W-:Y:S05]  /*c100*/  CALL.REL.NOINC `($__internal_85_$__cuda_sm70_shflsync_idx_p) ;  /* 0x00000fd000007944 */ /* 0x000fea0003c00000 */
[----:B0-----:R-:W-:Y:S01]  /*c110*/  HFMA2.MMA R39, -RZ, RZ, 0, 0 ;  /* 0x00000000ff277435 */ /* 0x001fe200000001ff */
[----:B-1----:R-:W-:Y:S02]  /*c120*/  MOV R150, R37 ;  /* 0x0000002500967202 */ /* 0x002fe40000000f00 */
[----:B------:R-:W-:Y:S02]  /*c130*/  MOV R40, R50 ;  /* 0x0000003200287202 */ /* 0x000fe40000000f00 */
[----:B------:R-:W-:-:S02]  /*c140*/  MOV R37, 0x1f ;  /* 0x0000001f00257802 */ /* 0x000fc40000000f00 */
[----:B------:R-:W-:Y:S02]  /*c150*/  MOV R36, 0xffffffff ;  /* 0xffffffff00247802 */ /* 0x000fe40000000f00 */
[----:B------:R-:W-:Y:S02]  /*c160*/  MOV R38, 0xc180 ;  /* 0x0000c18000267802 */ /* 0x000fe40000000f00 */
[----:B------:R-:W-:Y:S05]  /*c170*/  CALL.REL.NOINC `($__internal_85_$__cuda_sm70_shflsync_idx_p) ;  /* 0x00000f6000007944 */ /* 0x000fea0003c00000 */
[----:B0-----:R-:W-:Y:S01]  /*c180*/  HFMA2.MMA R39, -RZ, RZ, 0, 0 ;  /* 0x00000000ff277435 */ /* 0x001fe200000001ff */
[----:B-1----:R-:W-:Y:S02]  /*c190*/  MOV R44, R37 ;  /* 0x00000025002c7202 */ /* 0x002fe40000000f00 */
[----:B------:R-:W-:Y:S02]  /*c1a0*/  MOV R40, R51 ;  /* 0x0000003300287202 */ /* 0x000fe40000000f00 */
[----:B------:R-:W-:Y:S02]  /*c1b0*/  MOV R37, 0x1f ;  /* 0x0000001f00257802 */ /* 0x000fe40000000f00 */
[----:B------:R-:W-:Y:S02]  /*c1c0*/  MOV R36, 0xffffffff ;  /* 0xffffffff00247802 */ /* 0x000fe40000000f00 */
[----:B------:R-:W-:-:S02]  /*c1d0*/  MOV R38, 0xc1f0 ;  /* 0x0000c1f000267802 */ /* 0x000fc40000000f00 */
[----:B------:R-:W-:Y:S05]  /*c1e0*/  CALL.REL.NOINC `($__internal_85_$__cuda_sm70_shflsync_idx_p) ;  /* 0x00000ef000007944 */ /* 0x000fea0003c00000 */
[----:B-1----:R-:W-:Y:S01]  /*c1f0*/  MOV R43, R37 ;  /* 0x00000025002b7202 */ /* 0x002fe20000000f00 */
[----:B0-----:R-:W-:Y:S05]  /*c200*/  BRA `(.L_x_3607) ;  /* 0xffff7e5000007947 */ /* 0x001fea000383ffff */
.L_x_3510:
[----:B------:R-:W-:Y:S01]  /*c210*/  HFMA2.MMA R39, -RZ, RZ, 0, 5.9604644775390625e-08 ;  /* 0x00000001ff277435 */ /* 0x000fe200000001ff */
[----:B------:R-:W-:-:S02]  /*c220*/  MOV R38, 0x1f ;  /* 0x0000001f00267802 */ /* 0x000fc40000000f00 */
[----:B------:R-:W-:Y:S02]  /*c230*/  MOV R149, 0xffffffff ;  /* 0xffffffff00957802 */ /* 0x000fe40000000f00 */
[----:B------:R-:W-:Y:S02]  /*c240*/  MOV R36, 0xc260 ;  /* 0x0000c26000247802 */ /* 0x000fe40000000f00 */
[----:B------:R-:W-:Y:S05]  /*c250*/  CALL.REL.NOINC `($__internal_84_$__cuda_sm70_shflsync_down) ;  /* 0x00000e4000007944 */ /* 0x000fea0003c00000 */
[----:B-1----:R-:W-:Y:S01]  /*c260*/  MOV R41, R149 ;  /* 0x0000009500297202 */ /* 0x002fe20000000f00 */
[----:B0-----:R-:W-:Y:S05]  /*c270*/  BRA `(.L_x_3608) ;  /* 0xffff93f000007947 */ /* 0x001fea000383ffff */
.L_x_3511:
[----:B------:R-:W-:Y:S01]  /*c280*/  HFMA2.MMA R39, -RZ, RZ, 0, 5.9604644775390625e-08 ;  /* 0x00000001ff277435 */ /* 0x000fe200000001ff */
[----:B0-----:R-:W-:Y:S02]  /*c290*/  MOV R40, R46 ;  /* 0x0000002e00287202 */ /* 0x001fe40000000f00 */
[----:B------:R-:W-:Y:S02]  /*c2a0*/  MOV R38, 0x1f ;  /* 0x0000001f00267802 */ /* 0x000fe40000000f00 */
[----:B------:R-:W-:Y:S02]  /*c2b0*/  MOV R149, 0xffffffff ;  /* 0xffffffff00957802 */ /* 0x000fe40000000f00 */
[----:B------:R-:W-:-:S02]  /*c2c0*/  MOV R36, 0xc2e0 ;  /* 0x0000c2e000247802 */ /* 0x000fc40000000f00 */
[----:B-1----:R-:W-:Y:S05]  /*c2d0*/  CALL.REL.NOINC `($__internal_84_$__cuda_sm70_shflsync_down) ;  /* 0x00000dc000007944 */ /* 0x002fea0003c00000 */
[----:B0-----:R-:W-:Y:S01]  /*c2e0*/  HFMA2.MMA R39, -RZ, RZ, 0, 5.9604644775390625e-08 ;  /* 0x00000001ff277435 */ /* 0x001fe200000001ff */
[----:B-1----:R-:W-:-:S02]  /*c2f0*/  MOV R42, R149 ;  /* 0x00000095002a7202 */ /* 0x002fc40000000f00 */
[----:B------:R-:W-:Y:S02]  /*c300*/  MOV R40, R45 ;  /* 0x0000002d00287202 */ /* 0x000fe40000000f00 */
[----:B------:R-:W-:Y:S02]  /*c310*/  MOV R38, 0x1f ;  /* 0x0000001f00267802 */ /* 0x000fe40000000f00 */
[----:B------:R-:W-:Y:S02]  /*c320*/  MOV R149, 0xffffffff ;  /* 0xffffffff00957802 */ /* 0x000fe40000000f00 */
[----:B------:R-:W-:Y:S02]  /*c330*/  MOV R36, 0xc350 ;  /* 0x0000c35000247802 */ /* 0x000fe40000000f00 */
[----:B------:R-:W-:Y:S05]  /*c340*/  CALL.REL.NOINC `($__internal_84_$__cuda_sm70_shflsync_down) ;  /* 0x00000d5000007944 */ /* 0x000fea0003c00000 */
[----:B0-----:R-:W-:Y:S01]  /*c350*/  HFMA2.MMA R39, -RZ, RZ, 0, 5.9604644775390625e-08 ;  /* 0x00000001ff277435 */ /* 0x001fe200000001ff */
[----:B-1----:R-:W-:Y:S02]  /*c360*/  MOV R43, R149 ;  /* 0x00000095002b7202 */ /* 0x002fe40000000f00 */
[----:B------:R-:W-:Y:S02]  /*c370*/  MOV R40, R44 ;  /* 0x0000002c00287202 */ /* 0x000fe40000000f00 */
[----:B------:R-:W-:-:S02]  /*c380*/  MOV R38, 0x1f ;  /* 0x0000001f00267802 */ /* 0x000fc40000000f00 */
[----:B------:R-:W-:Y:S02]  /*c390*/  MOV R149, 0xffffffff ;  /* 0xffffffff00957802 */ /* 0x000fe40000000f00 */
[----:B------:R-:W-:Y:S02]  /*c3a0*/  MOV R36, 0xc3c0 ;  /* 0x0000c3c000247802 */ /* 0x000fe40000000f00 */
[----:B------:R-:W-:Y:S05]  /*c3b0*/  CALL.REL.NOINC `($__internal_84_$__cuda_sm70_shflsync_down) ;  /* 0x00000ce000007944 */ /* 0x000fea0003c00000 */
[----:B01----:R-:W-:Y:S05]  /*c3c0*/  BRA `(.L_x_3609) ;  /* 0xffff92e000007947 */ /* 0x003fea000383ffff */
.L_x_3514:
[----:B------:R-:W-:Y:S01]  /*c3d0*/  HFMA2.MMA R39, -RZ, RZ, 0, 1.1920928955078125e-07 ;  /* 0x00000002ff277435 */ /* 0x000fe200000001ff */
[----:B0-----:R-:W-:Y:S02]  /*c3e0*/  MOV R40, R47 ;  /* 0x0000002f00287202 */ /* 0x001fe40000000f00 */
[----:B------:R-:W-:Y:S02]  /*c3f0*/  MOV R38, 0x1f ;  /* 0x0000001f00267802 */ /* 0x000fe40000000f00 */
[----:B------:R-:W-:Y:S02]  /*c400*/  MOV R149, 0xffffffff ;  /* 0xffffffff00957802 */ /* 0x000fe40000000f00 */
[----:B------:R-:W-:Y:S02]  /*c410*/  MOV R36, 0xc430 ;  /* 0x0000c43000247802 */ /* 0x000fe40000000f00 */
[----:B-1234-:R-:W-:Y:S05]  /*c420*/  CALL.REL.NOINC `($__internal_84_$__cuda_sm70_shflsync_down) ;  /* 0x00000c7000007944 */ /* 0x01efea0003c00000 */
[----:B0-----:R-:W-:Y:S01]  /*c430*/  HFMA2.MMA R39, -RZ, RZ, 0, 1.1920928955078125e-07 ;  /* 0x00000002ff277435 */ /* 0x001fe200000001ff */
[----:B-1----:R-:W-:-:S02]  /*c440*/  MOV R41, R149 ;  /* 0x0000009500297202 */ /* 0x002fc40000000f00 */
[----:B------:R-:W-:Y:S02]  /*c450*/  MOV R40, R46 ;  /* 0x0000002e00287202 */ /* 0x000fe40000000f00 */
[----:B------:R-:W-:Y:S02]  /*c460*/  MOV R38, 0x1f ;  /* 0x0000001f00267802 */ /* 0x000fe40000000f00 */
[----:B------:R-:W-:Y:S02]  /*c470*/  MOV R149, 0xffffffff ;  /* 0xffffffff00957802 */ /* 0x000fe40000000f00 */
[----:B------:R-:W-:Y:S02]  /*c480*/  MOV R36, 0xc4a0 ;  /* 0x0000c4a000247802 */ /* 0x000fe40000000f00 */
[----:B------:R-:W-:Y:S05]  /*c490*/  CALL.REL.NOINC `($__internal_84_$__cuda_sm70_shflsync_down) ;  /* 0x00000c0000007944 */ /* 0x000fea0003c00000 */
[----:B0-----:R-:W-:Y:S01]  /*c4a0*/  HFMA2.MMA R39, -RZ, RZ, 0, 1.1920928955078125e-07 ;  /* 0x00000002ff277435 */ /* 0x001fe200000001ff */
[----:B-1----:R-:W-:Y:S02]  /*c4b0*/  MOV R42, R149 ;  /* 0x00000095002a7202 */ /* 0x002fe40000000f00 */
[----:B------:R-:W-:Y:S02]  /*c4c0*/  MOV R40, R45 ;  /* 0x0000002d00287202 */ /* 0x000fe40000000f00 */
[----:B------:R-:W-:-:S02]  /*c4d0*/  MOV R38, 0x1f ;  /* 0x0000001f00267802 */ /* 0x000fc40000000f00 */
[----:B------:R-:W-:Y:S02]  /*c4e0*/  MOV R149, 0xffffffff ;  /* 0xffffffff00957802 */ /* 0x000fe40000000f00 */
[----:B------:R-:W-:Y:S02]  /*c4f0*/  MOV R36, 0xc510 ;  /* 0x0000c51000247802 */ /* 0x000fe40000000f00 */
[----:B------:R-:W-:Y:S05]  /*c500*/  CALL.REL.NOINC `($__internal_84_$__cuda_sm70_shflsync_down) ;  /* 0x00000b9000007944 */ /* 0x000fea0003c00000 */
[----:B0-----:R-:W-:Y:S01]  /*c510*/  HFMA2.MMA R39, -RZ, RZ, 0, 1.1920928955078125e-07 ;  /* 0x00000002ff277435 */ /* 0x001fe200000001ff */
[----:B-1----:R-:W-:Y:S02]  /*c520*/  MOV R43, R149 ;  /* 0x00000095002b7202 */ /* 0x002fe40000000f00 */
[----:B------:R-:W-:Y:S02]  /*c530*/  MOV R40, R44 ;  /* 0x0000002c00287202 */ /* 0x000fe40000000f00 */
[----:B------:R-:W-:Y:S02]  /*c540*/  MOV R38, 0x1f ;  /* 0x0000001f00267802 */ /* 0x000fe40000000f00 */
[----:B------:R-:W-:Y:S02]  /*c550*/  MOV R149, 0xffffffff ;  /* 0xffffffff00957802 */ /* 0x000fe40000000f00 */
[----:B------:R-:W-:-:S02]  /*c560*/  MOV R36, 0xc580 ;  /* 0x0000c58000247802 */ /* 0x000fc40000000f00 */
[----:B------:R-:W-:Y:S05]  /*c570*/  CALL.REL.NOINC `($__internal_84_$__cuda_sm70_shflsync_down) ;  /* 0x00000b2000007944 */ /* 0x000fea0003c00000 */
[----:B01----:R-:W-:Y:S05]  /*c580*/  BRA `(.L_x_3610) ;  /* 0xffff927000007947 */ /* 0x003fea000383ffff */
.L_x_3517:
[----:B------:R-:W-:Y:S01]  /*c590*/  HFMA2.MMA R39, -RZ, RZ, 0, 2.384185791015625e-07 ;  /* 0x00000004ff277435 */ /* 0x000fe200000001ff */
[----:B------:R-:W-:-:S02]  /*c5a0*/  MOV R40, R47 ;  /* 0x0000002f00287202 */ /* 0x000fc40000000f00 */
[----:B------:R-:W-:Y:S02]  /*c5b0*/  MOV R38, 0x1f ;  /* 0x0000001f00267802 */ /* 0x000fe40000000f00 */
[----:B0-----:R-:W-:Y:S02]  /*c5c0*/  MOV R149, 0xffffffff ;  /* 0xffffffff00957802 */ /* 0x001fe40000000f00 */
[----:B------:R-:W-:Y:S02]  /*c5d0*/  MOV R36, 0xc5f0 ;  /* 0x0000c5f000247802 */ /* 0x000fe40000000f00 */
[----:B-1234-:R-:W-:Y:S05]  /*c5e0*/  CALL.REL.NOINC `($__internal_84_$__cuda_sm70_shflsync_down) ;  /* 0x00000ab000007944 */ /* 0x01efea0003c00000 */
[----:B-1----:R-:W-:Y:S01]  /*c5f0*/  MOV R41, R149 ;  /* 0x0000009500297202 */ /* 0x002fe20000000f00 */
[----:B0-----:R-:W-:Y:S05]  /*c600*/  BRA `(.L_x_3611) ;  /* 0xffff931000007947 */ /* 0x001fea000383ffff */
.L_x_3518:
[----:B------:R-:W-:Y:S01]  /*c610*/  HFMA2.MMA R39, -RZ, RZ, 0, 2.384185791015625e-07 ;  /* 0x00000004ff277435 */ /* 0x000fe200000001ff */
[----:B------:R-:W-:Y:S02]  /*c620*/  MOV R40, R46 ;  /* 0x0000002e00287202 */ /* 0x000fe40000000f00 */
[----:B------:R-:W-:Y:S02]  /*c630*/  MOV R38, 0x1f ;  /* 0x0000001f00267802 */ /* 0x000fe40000000f00 */
[----:B0-----:R-:W-:-:S02]  /*c640*/  MOV R149, 0xffffffff ;  /* 0xffffffff00957802 */ /* 0x001fc40000000f00 */
[----:B------:R-:W-:Y:S02]  /*c650*/  MOV R36, 0xc670 ;  /* 0x0000c67000247802 */ /* 0x000fe40000000f00 */
[----:B-1234-:R-:W-:Y:S05]  /*c660*/  CALL.REL.NOINC `($__internal_84_$__cuda_sm70_shflsync_down) ;  /* 0x00000a3000007944 */ /* 0x01efea0003c00000 */
[----:B0-----:R-:W-:Y:S01]  /*c670*/  HFMA2.MMA R39, -RZ, RZ, 0, 2.384185791015625e-07 ;  /* 0x00000004ff277435 */ /* 0x001fe200000001ff */
[----:B-1----:R-:W-:Y:S02]  /*c680*/  MOV R42, R149 ;  /* 0x00000095002a7202 */ /* 0x002fe40000000f00 */
[----:B------:R-:W-:Y:S02]  /*c690*/  MOV R40, R45 ;  /* 0x0000002d00287202 */ /* 0x000fe40000000f00 */
[----:B------:R-:W-:Y:S02]  /*c6a0*/  MOV R38, 0x1f ;  /* 0x0000001f00267802 */ /* 0x000fe40000000f00 */
[----:B------:R-:W-:Y:S02]  /*c6b0*/  MOV R149, 0xffffffff ;  /* 0xffffffff00957802 */ /* 0x000fe40000000f00 */
[----:B------:R-:W-:Y:S02]  /*c6c0*/  MOV R36, 0xc6e0 ;  /* 0x0000c6e000247802 */ /* 0x000fe40000000f00 */
[----:B------:R-:W-:Y:S05]  /*c6d0*/  CALL.REL.NOINC `($__internal_84_$__cuda_sm70_shflsync_down) ;  /* 0x000009c000007944 */ /* 0x000fea0003c00000 */
[----:B0-----:R-:W-:Y:S01]  /*c6e0*/  HFMA2.MMA R39, -RZ, RZ, 0, 2.384185791015625e-07 ;  /* 0x00000004ff277435 */ /* 0x001fe200000001ff */
[----:B-1----:R-:W-:-:S02]  /*c6f0*/  MOV R43, R149 ;  /* 0x00000095002b7202 */ /* 0x002fc40000000f00 */
[----:B------:R-:W-:Y:S02]  /*c700*/  MOV R40, R44 ;  /* 0x0000002c00287202 */ /* 0x000fe40000000f00 */
[----:B------:R-:W-:Y:S02]  /*c710*/  MOV R38, 0x1f ;  /* 0x0000001f00267802 */ /* 0x000fe40000000f00 */
[----:B------:R-:W-:Y:S02]  /*c720*/  MOV R149, 0xffffffff ;  /* 0xffffffff00957802 */ /* 0x000fe40000000f00 */
[----:B------:R-:W-:Y:S02]  /*c730*/  MOV R36, 0xc750 ;  /* 0x0000c75000247802 */ /* 0x000fe40000000f00 */
[----:B------:R-:W-:Y:S05]  /*c740*/  CALL.REL.NOINC `($__internal_84_$__cuda_sm70_shflsync_down) ;  /* 0x0000095000007944 */ /* 0x000fea0003c00000 */
[----:B01----:R-:W-:Y:S05]  /*c750*/  BRA `(.L_x_3612) ;  /* 0xffff920000007947 */ /* 0x003fea000383ffff */
.L_x_3521:
[----:B------:R-:W-:Y:S01]  /*c760*/  HFMA2.MMA R39, -RZ, RZ, 0, 4.76837158203125e-07 ;  /* 0x00000008ff277435 */ /* 0x000fe200000001ff */
[----:B------:R-:W-:Y:S02]  /*c770*/  MOV R40, R47 ;  /* 0x0000002f00287202 */ /* 0x000fe40000000f00 */
[----:B------:R-:W-:Y:S02]  /*c780*/  MOV R38, 0x1f ;  /* 0x0000001f00267802 */ /* 0x000fe40000000f00 */
[----:B0-----:R-:W-:-:S02]  /*c790*/  MOV R149, 0xffffffff ;  /* 0xffffffff00957802 */ /* 0x001fc40000000f00 */
[----:B------:R-:W-:Y:S02]  /*c7a0*/  MOV R36, 0xc7c0 ;  /* 0x0000c7c000247802 */ /* 0x000fe40000000f00 */
[----:B-1234-:R-:W-:Y:S05]  /*c7b0*/  CALL.REL.NOINC `($__internal_84_$__cuda_sm70_shflsync_down) ;  /* 0x000008e000007944 */ /* 0x01efea0003c00000 */
[----:B0-----:R-:W-:Y:S01]  /*c7c0*/  HFMA2.MMA R39, -RZ, RZ, 0, 4.76837158203125e-07 ;  /* 0x00000008ff277435 */ /* 0x001fe200000001ff */
[----:B-1----:R-:W-:Y:S02]  /*c7d0*/  MOV R41, R149 ;  /* 0x0000009500297202 */ /* 0x002fe40000000f00 */
[----:B------:R-:W-:Y:S02]  /*c7e0*/  MOV R40, R46 ;  /* 0x0000002e00287202 */ /* 0x000fe40000000f00 */
[----:B------:R-:W-:Y:S02]  /*c7f0*/  MOV R38, 0x1f ;  /* 0x0000001f00267802 */ /* 0x000fe40000000f00 */
[----:B------:R-:W-:Y:S02]  /*c800*/  MOV R149, 0xffffffff ;  /* 0xffffffff00957802 */ /* 0x000fe40000000f00 */
[----:B------:R-:W-:Y:S02]  /*c810*/  MOV R36, 0xc830 ;  /* 0x0000c83000247802 */ /* 0x000fe40000000f00 */
[----:B------:R-:W-:Y:S05]  /*c820*/  CALL.REL.NOINC `($__internal_84_$__cuda_sm70_shflsync_down) ;  /* 0x0000087000007944 */ /* 0x000fea0003c00000 */
[----:B0-----:R-:W-:Y:S01]  /*c830*/  HFMA2.MMA R39, -RZ, RZ, 0, 4.76837158203125e-07 ;  /* 0x00000008ff277435 */ /* 0x001fe200000001ff */
[----:B-1----:R-:W-:-:S02]  /*c840*/  MOV R42, R149 ;  /* 0x00000095002a7202 */ /* 0x002fc40000000f00 */
[----:B------:R-:W-:Y:S02]  /*c850*/  MOV R40, R45 ;  /* 0x0000002d00287202 */ /* 0x000fe40000000f00 */
[----:B------:R-:W-:Y:S02]  /*c860*/  MOV R38, 0x1f ;  /* 0x0000001f00267802 */ /* 0x000fe40000000f00 */
[----:B------:R-:W-:Y:S02]  /*c870*/  MOV R149, 0xffffffff ;  /* 0xffffffff00957802 */ /* 0x000fe40000000f00 */
[----:B------:R-:W-:Y:S02]  /*c880*/  MOV R36, 0xc8a0 ;  /* 0x0000c8a000247802 */ /* 0x000fe40000000f00 */
[----:B------:R-:W-:Y:S05]  /*c890*/  CALL.REL.NOINC `($__internal_84_$__cuda_sm70_shflsync_down) ;  /* 0x0000080000007944 */ /* 0x000fea0003c00000 */
[----:B0-----:R-:W-:Y:S01]  /*c8a0*/  HFMA2.MMA R39, -RZ, RZ, 0, 4.76837158203125e-07 ;  /* 0x00000008ff277435 */ /* 0x001fe200000001ff */
[----:B-1----:R-:W-:Y:S02]  /*c8b0*/  MOV R43, R149 ;  /* 0x00000095002b7202 */ /* 0x002fe40000000f00 */
[----:B------:R-:W-:Y:S02]  /*c8c0*/  MOV R40, R44 ;  /* 0x0000002c00287202 */ /* 0x000fe40000000f00 */
[----:B------:R-:W-:-:S02]  /*c8d0*/  MOV R38, 0x1f ;  /* 0x0000001f00267802 */ /* 0x000fc40000000f00 */
[----:B------:R-:W-:Y:S02]  /*c8e0*/  MOV R149, 0xffffffff ;  /* 0xffffffff00957802 */ /* 0x000fe40000000f00 */
[----:B------:R-:W-:Y:S02]  /*c8f0*/  MOV R36, 0xc910 ;  /* 0x0000c91000247802 */ /* 0x000fe40000000f00 */
[----:B------:R-:W-:Y:S05]  /*c900*/  CALL.REL.NOINC `($__internal_84_$__cuda_sm70_shflsync_down) ;  /* 0x0000079000007944 */ /* 0x000fea0003c00000 */
[----:B01----:R-:W-:Y:S05]  /*c910*/  BRA `(.L_x_3613) ;  /* 0xffff919000007947 */ /* 0x003fea000383ffff */
.L_x_3524:
[----:B------:R-:W-:Y:S01]  /*c920*/  HFMA2.MMA R39, -RZ, RZ, 0, 9.5367431640625e-07 ;  /* 0x00000010ff277435 */ /* 0x000fe200000001ff */
[----:B------:R-:W-:Y:S02]  /*c930*/  MOV R40, R47 ;  /* 0x0000002f00287202 */ /* 0x000fe40000000f00 */
[----:B------:R-:W-:Y:S02]  /*c940*/  MOV R38, 0x1f ;  /* 0x0000001f00267802 */ /* 0x000fe40000000f00 */
[----:B0-----:R-:W-:Y:S02]  /*c950*/  MOV R149, 0xffffffff ;  /* 0xffffffff00957802 */ /* 0x001fe40000000f00 */
[----:B------:R-:W-:Y:S02]  /*c960*/  MOV R36, 0xc980 ;  /* 0x0000c98000247802 */ /* 0x000fe40000000f00 */
[----:B-1234-:R-:W-:Y:S05]  /*c970*/  CALL.REL.NOINC `($__internal_84_$__cuda_sm70_shflsync_down) ;  /* 0x0000072000007944 */ /* 0x01efea0003c00000 */
[----:B-1----:R-:W-:Y:S01]  /*c980*/  MOV R41, R149 ;  /* 0x0000009500297202 */ /* 0x002fe20000000f00 */
[----:B0-----:R-:W-:Y:S05]  /*c990*/  BRA `(.L_x_3614) ;  /* 0xffff923000007947 */ /* 0x001fea000383ffff */
.L_x_3525:
[----:B------:R-:W-:Y:S01]  /*c9a0*/  HFMA2.MMA R39, -RZ, RZ, 0, 9.5367431640625e-07 ;  /* 0x00000010ff277435 */ /* 0x000fe200000001ff */
[----:B------:R-:W-:-:S02]  /*c9b0*/  MOV R40, R46 ;  /* 0x0000002e00287202 */ /* 0x000fc40000000f00 */
[----:B------:R-:W-:Y:S02]  /*c9c0*/  MOV R38, 0x1f ;  /* 0x0000001f00267802 */ /* 0x000fe40000000f00 */
[----:B0-----:R-:W-:Y:S02]  /*c9d0*/  MOV R149, 0xffffffff ;  /* 0xffffffff00957802 */ /* 0x001fe40000000f00 */
[----:B------:R-:W-:Y:S02]  /*c9e0*/  MOV R36, 0xca00 ;  /* 0x0000ca0000247802 */ /* 0x000fe40000000f00 */
[----:B-1234-:R-:W-:Y:S05]  /*c9f0*/  CALL.REL.NOINC `($__internal_84_$__cuda_sm70_shflsync_down) ;  /* 0x000006a000007944 */ /* 0x01efea0003c00000 */
[----:B0-----:R-:W-:Y:S01]  /*ca00*/  HFMA2.MMA R39, -RZ, RZ, 0, 9.5367431640625e-07 ;  /* 0x00000010ff277435 */ /* 0x001fe200000001ff */
[----:B-1----:R-:W-:Y:S02]  /*ca10*/  MOV R42, R149 ;  /* 0x00000095002a7202 */ /* 0x002fe40000000f00 */
[----:B------:R-:W-:Y:S02]  /*ca20*/  MOV R40, R45 ;  /* 0x0000002d00287202 */ /* 0x000fe40000000f00 */
[----:B------:R-:W-:Y:S02]  /*ca30*/  MOV R38, 0x1f ;  /* 0x0000001f00267802 */ /* 0x000fe40000000f00 */
[----:B------:R-:W-:-:S02]  /*ca40*/  MOV R149, 0xffffffff ;  /* 0xffffffff00957802 */ /* 0x000fc40000000f00 */
[----:B------:R-:W-:Y:S02]  /*ca50*/  MOV R36, 0xca70 ;  /* 0x0000ca7000247802 */ /* 0x000fe40000000f00 */
[----:B------:R-:W-:Y:S05]  /*ca60*/  CALL.REL.NOINC `($__internal_84_$__cuda_sm70_shflsync_down) ;  /* 0x0000063000007944 */ /* 0x000fea0003c00000 */
[----:B0-----:R-:W-:Y:S01]  /*ca70*/  HFMA2.MMA R39, -RZ, RZ, 0, 9.5367431640625e-07 ;  /* 0x00000010ff277435 */ /* 0x001fe200000001ff */
[----:B-1----:R-:W-:Y:S02]  /*ca80*/  MOV R43, R149 ;  /* 0x00000095002b7202 */ /* 0x002fe40000000f00 */
[----:B------:R-:W-:Y:S02]  /*ca90*/  MOV R40, R44 ;  /* 0x0000002c00287202 */ /* 0x000fe40000000f00 */
[----:B------:R-:W-:Y:S02]  /*caa0*/  MOV R38, 0x1f ;  /* 0x0000001f00267802 */ /* 0x000fe40000000f00 */
[----:B------:R-:W-:Y:S02]  /*cab0*/  MOV R149, 0xffffffff ;  /* 0xffffffff00957802 */ /* 0x000fe40000000f00 */
[----:B------:R-:W-:Y:S02]  /*cac0*/  MOV R36, 0xcae0 ;  /* 0x0000cae000247802 */ /* 0x000fe40000000f00 */
[----:B------:R-:W-:Y:S05]  /*cad0*/  CALL.REL.NOINC `($__internal_84_$__cuda_sm70_shflsync_down) ;  /* 0x000005c000007944 */ /* 0x000fea0003c00000 */
[----:B01----:R-:W-:Y:S05]  /*cae0*/  BRA `(.L_x_3615) ;  /* 0xffff912000007947 */ /* 0x003fea000383ffff */
.L_x_3528:
[----:B------:R-:W-:Y:S01]  /*caf0*/  HFMA2.MMA R39, -RZ, RZ, 0, 0 ;  /* 0x00000000ff277435 */ /* 0x000fe200000001ff */
[----:B------:R-:W-:-:S02]  /*cb00*/  MOV R40, R47 ;  /* 0x0000002f00287202 */ /* 0x000fc40000000f00 */
[----:B------:R-:W-:Y:S02]  /*cb10*/  MOV R37, 0x1f ;  /* 0x0000001f00257802 */ /* 0x000fe40000000f00 */
[----:B------:R-:W-:Y:S02]  /*cb20*/  MOV R36, 0xffffffff ;  /* 0xffffffff00247802 */ /* 0x000fe40000000f00 */
[----:B------:R-:W-:Y:S02]  /*cb30*/  MOV R38, 0xcb50 ;  /* 0x0000cb5000267802 */ /* 0x000fe40000000f00 */
[----:B01234-:R-:W-:Y:S05]  /*cb40*/  CALL.REL.NOINC `($__internal_85_$__cuda_sm70_shflsync_idx_p) ;  /* 0x0000059000007944 */ /* 0x01ffea0003c00000 */
[----:B0-----:R-:W-:Y:S01]  /*cb50*/  HFMA2.MMA R39, -RZ, RZ, 0, 0 ;  /* 0x00000000ff277435 */ /* 0x001fe200000001ff */
[----:B-1----:R-:W-:Y:S02]  /*cb60*/  MOV R245, R37 ;  /* 0x0000002500f57202 */ /* 0x002fe40000000f00 */
[----:B------:R-:W-:Y:S02]  /*cb70*/  MOV R40, R46 ;  /* 0x0000002e00287202 */ /* 0x000fe40000000f00 */
[----:B------:R-:W-:Y:S02]  /*cb80*/  MOV R37, 0x1f ;  /* 0x0000001f00257802 */ /* 0x000fe40000000f00 */
[----:B------:R-:W-:-:S02]  /*cb90*/  MOV R36, 0xffffffff ;  /* 0xffffffff00247802 */ /* 0x000fc40000000f00 */
[----:B------:R-:W-:Y:S02]  /*cba0*/  MOV R38, 0xcbc0 ;  /* 0x0000cbc000267802 */ /* 0x000fe40000000f00 */
[----:B------:R-:W-:Y:S05]  /*cbb0*/  CALL.REL.NOINC `($__internal_85_$__cuda_sm70_shflsync_idx_p) ;  /* 0x0000052000007944 */ /* 0x000fea0003c00000 */
[----:B0-----:R-:W-:Y:S01]  /*cbc0*/  HFMA2.MMA R39, -RZ, RZ, 0, 0 ;  /* 0x00000000ff277435 */ /* 0x001fe200000001ff */
[----:B-1----:R-:W-:Y:S02]  /*cbd0*/  MOV R41, R37 ;  /* 0x0000002500297202 */ /* 0x002fe40000000f00 */
[----:B------:R-:W-:Y:S02]  /*cbe0*/  MOV R40, R45 ;  /* 0x0000002d00287202 */ /* 0x000fe40000000f00 */
[----:B------:R-:W-:Y:S02]  /*cbf0*/  MOV R37, 0x1f ;  /* 0x0000001f00257802 */ /* 0x000fe40000000f00 */
[----:B------:R-:W-:Y:S02]  /*cc00*/  MOV R36, 0xffffffff ;  /* 0xffffffff00247802 */ /* 0x000fe40000000f00 */
[----:B------:R-:W-:Y:S02]  /*cc10*/  MOV R38, 0xcc30 ;  /* 0x0000cc3000267802 */ /* 0x000fe40000000f00 */
[----:B------:R-:W-:Y:S05]  /*cc20*/  CALL.REL.NOINC `($__internal_85_$__cuda_sm70_shflsync_idx_p) ;  /* 0x000004b000007944 */ /* 0x000fea0003c00000 */
[----:B0-----:R-:W-:Y:S01]  /*cc30*/  HFMA2.MMA R39, -RZ, RZ, 0, 0 ;  /* 0x00000000ff277435 */ /* 0x001fe200000001ff */
[----:B-1----:R-:W-:-:S02]  /*cc40*/  MOV R246, R37 ;  /* 0x0000002500f67202 */ /* 0x002fc40000000f00 */
[----:B------:R-:W-:Y:S02]  /*cc50*/  MOV R40, R44 ;  /* 0x0000002c00287202 */ /* 0x000fe40000000f00 */
[----:B------:R-:W-:Y:S02]  /*cc60*/  MOV R37, 0x1f ;  /* 0x0000001f00257802 */ /* 0x000fe40000000f00 */
[----:B------:R-:W-:Y:S02]  /*cc70*/  MOV R36, 0xffffffff ;  /* 0xffffffff00247802 */ /* 0x000fe40000000f00 */
[----:B------:R-:W-:Y:S02]  /*cc80*/  MOV R38, 0xcca0 ;  /* 0x0000cca000267802 */ /* 0x000fe40000000f00 */
[----:B------:R-:W-:Y:S05]  /*cc90*/  CALL.REL.NOINC `($__internal_85_$__cuda_sm70_shflsync_idx_p) ;  /* 0x0000044000007944 */ /* 0x000fea0003c00000 */
[----:B0-----:R-:W-:Y:S01]  /*cca0*/  HFMA2.MMA R39, -RZ, RZ, 0, 5.9604644775390625e-08 ;  /* 0x00000001ff277435 */ /* 0x001fe200000001ff */
[----:B-1----:R-:W-:Y:S02]  /*ccb0*/  MOV R244, R37 ;  /* 0x0000002500f47202 */ /* 0x002fe40000000f00 */
[----:B------:R-:W-:Y:S02]  /*ccc0*/  MOV R40, R47 ;  /* 0x0000002f00287202 */ /* 0x000fe40000000f00 */
[----:B------:R-:W-:-:S02]  /*ccd0*/  MOV R38, 0x1f ;  /* 0x0000001f00267802 */ /* 0x000fc40000000f00 */
[----:B------:R-:W-:Y:S02]  /*cce0*/  MOV R149, 0xffffffff ;  /* 0xffffffff00957802 */ /* 0x000fe40000000f00 */
[----:B------:R-:W-:Y:S02]  /*ccf0*/  MOV R36, 0xcd10 ;  /* 0x0000cd1000247802 */ /* 0x000fe40000000f00 */
[----:B------:R-:W-:Y:S05]  /*cd00*/  CALL.REL.NOINC `($__internal_84_$__cuda_sm70_shflsync_down) ;  /* 0x0000039000007944 */ /* 0x000fea0003c00000 */
[----:B0-----:R-:W-:Y:S01]  /*cd10*/  HFMA2.MMA R39, -RZ, RZ, 0, 5.9604644775390625e-08 ;  /* 0x00000001ff277435 */ /* 0x001fe200000001ff */
[----:B-1----:R-:W-:Y:S02]  /*cd20*/  MOV R150, R149 ;  /* 0x0000009500967202 */ /* 0x002fe40000000f00 */
[----:B------:R-:W-:Y:S02]  /*cd30*/  MOV R40, R46 ;  /* 0x0000002e00287202 */ /* 0x000fe40000000f00 */
[----:B------:R-:W-:Y:S02]  /*cd40*/  MOV R38, 0x1f ;  /* 0x0000001f00267802 */ /* 0x000fe40000000f00 */
[----:B------:R-:W-:Y:S02]  /*cd50*/  MOV R149, 0xffffffff ;  /* 0xffffffff00957802 */ /* 0x000fe40000000f00 */
[----:B------:R-:W-:-:S02]  /*cd60*/  MOV R36, 0xcd80 ;  /* 0x0000cd8000247802 */ /* 0x000fc40000000f00 */
[----:B------:R-:W-:Y:S05]  /*cd70*/  CALL.REL.NOINC `($__internal_84_$__cuda_sm70_shflsync_down) ;  /* 0x0000032000007944 */ /* 0x000fea0003c00000 */
        /* <DEDUP_REMOVED lines=14> */
[C---:B------:R-:W-:Y:S01]  /*ce60*/  FMUL.FTZ R243, R32.reuse, R245 ;  /* 0x000000f520f37220 */ /* 0x040fe20000410000 */
[----:B0-----:R-:W-:Y:S01]  /*ce70*/  MOV R40, R32 ;  /* 0x0000002000287202 */ /* 0x001fe20000000f00 */
[-C--:B------:R-:W-:Y:S01]  /*ce80*/  FMUL.FTZ R242, R32, R41.reuse ;  /* 0x0000002920f27220 */ /* 0x080fe20000410000 */
[----:B------:R-:W-:Y:S01]  /*ce90*/  HFMA2.MMA R39, -RZ, RZ, 0, 0 ;  /* 0x00000000ff277435 */ /* 0x000fe200000001ff */
        /* <DEDUP_REMOVED lines=8> */
[----:B-1----:R-:W-:Y:S05]  /*cf20*/  CALL.REL.NOINC `($__internal_85_$__cuda_sm70_shflsync_idx_p) ;  /* 0x000001b000007944 */ /* 0x002fea0003c00000 */
        /* <DEDUP_REMOVED lines=21> */
[----:B-1----:R-:W-:Y:S01]  /*d080*/  MOV R51, R37 ;  /* 0x0000002500337202 */ /* 0x002fe20000000f00 */
[----:B0-----:R-:W-:Y:S05]  /*d090*/  BRA `(.L_x_3616) ;  /* 0xffff8d9000007947 */ /* 0x001fea000383ffff */
        .weak           $__internal_84_$__cuda_sm70_shflsync_down
        .type           $__internal_84_$__cuda_sm70_shflsync_down,@function
        .size           $__internal_84_$__cuda_sm70_shflsync_down,($__internal_85_$__cuda_sm70_shflsync_idx_p - $__internal_84_$__cuda_sm70_shflsync_down)
$__internal_84_$__cuda_sm70_shflsync_down:
[----:B------:R-:W-:Y:S01]  /*d0a0*/  HFMA2.MMA R37, -RZ, RZ, 0, 0 ;  /* 0x00000000ff257435 */ /* 0x000fe200000001ff */
[----:B------:R-:W-:Y:S04]  /*d0b0*/  WARPSYNC R149 ;  /* 0x0000009500007348 */ /* 0x000fe80003800000 */
[----:B------:R0:W1:Y:S01]  /*d0c0*/  SHFL.DOWN PT, R149, R40, R39, R38 ;  /* 0x0800002728957389 */ /* 0x00006200000e0026 */
[----:B------:R-:W-:Y:S05]  /*d0d0*/  RET.REL.NODEC R36 `(_Z25selective_scan_bwd_kernelI32Selective_Scan_bwd_kernel_traitsILi128ELi16ELb1ELb1ELb1ELb0ELb0EfN3c107complexIfEEEEv12SSMParamsBwd) ;  /* 0xffff2f2024007950 */ /* 0x000fea0003c3ffff */
        .weak           $__internal_85_$__cuda_sm70_shflsync_idx_p
        .type           $__internal_85_$__cuda_sm70_shflsync_idx_p,@function
        .size           $__internal_85_$__cuda_sm70_shflsync_idx_p,($__internal_86_$__cuda_sm70_shflsync_up - $__internal_85_$__cuda_sm70_shflsync_idx_p)
$__internal_85_$__cuda_sm70_shflsync_idx_p:
[----:B------:R-:W-:Y:S01]  /*d0e0*/  HFMA2.MMA R43, -RZ, RZ, 0, 0 ;  /* 0x00000000ff2b7435 */ /* 0x000fe200000001ff */
[----:B------:R-:W-:Y:S01]  /*d0f0*/  MOV R42, R38 ;  /* 0x00000026002a7202 */ /* 0x000fe20000000f00 */
[----:B------:R-:W-:Y:S04]  /*d100*/  WARPSYNC R36 ;  /* 0x0000002400007348 */ /* 0x000fe80003800000 */
[----:B------:R0:W1:Y:S01]  /*d110*/  SHFL.IDX PT, R37, R40, R39, R37 ;  /* 0x0000002728257389 */ /* 0x00006200000e0025 */
[----:B------:R-:W-:Y:S05]  /*d120*/  RET.REL.NODEC R42 `(_Z25selective_scan_bwd_kernelI32Selective_Scan_bwd_kernel_traitsILi128ELi16ELb1ELb1ELb1ELb0ELb0EfN3c107complexIfEEEEv12SSMParamsBwd) ;  /* 0xffff2ed02a007950 */ /* 0x000fea0003c3ffff */
        .weak           $__internal_86_$__cuda_sm70_shflsync_up
        .type           $__internal_86_$__cuda_sm70_shflsync_up,@function
        .size           $__internal_86_$__cuda_sm70_shflsync_up,(.L_x_14521 - $__internal_86_$__cuda_sm70_shflsync_up)
$__internal_86_$__cuda_sm70_shflsync_up:
[----:B------:R-:W-:Y:S01]  /*d130*/  MOV R33, 0x0 ;  /* 0x0000000000217802 */ /* 0x000fe20000000f00 */
[----:B------:R-:W-:Y:S04]  /*d140*/  WARPSYNC R35 ;  /* 0x0000002300007348 */ /* 0x000fe80003800000 */
[----:B------:R0:W1:Y:S01]  /*d150*/  SHFL.UP PT, R35, R38, R37, R36 ;  /* 0x0400002526237389 */ /* 0x00006200000e0024 */
[----:B------:R-:W-:Y:S05]  /*d160*/  RET.REL.NODEC R32 `(_Z25selective_scan_bwd_kernelI32Selective_Scan_bwd_kernel_traitsILi128ELi16ELb1ELb1ELb1ELb0ELb0EfN3c107complexIfEEEEv12SSMParamsBwd) ;  /* 0xffff2e9020007950 */ /* 0x000fea0003c3ffff */
.L_x_3617:
        /* <DEDUP_REMOVED lines=9> */
.L_x_14521:


//--------------------- .text._Z25selective_scan_bwd_kernelI32Selective_Scan_bwd_kernel_traitsILi128ELi16ELb1ELb1ELb1ELb0ELb1EfN3c107complexIfEEEEv12SSMParamsBwd --------------------------
	.section	.text._Z25selective_scan_bwd_kernelI32Selective_Scan_bwd_kernel_traitsILi128ELi16ELb1ELb1ELb1ELb0ELb1EfN3c107complexIfEEEEv12SSMParamsBwd,"ax",@progbits
	.sectioninfo	@"SHI_REGISTERS=255"
	.align	128
        .global         _Z25selective_scan_bwd_kernelI32Selective_Scan_bwd_kernel_traitsILi128ELi16ELb1ELb1ELb1ELb0ELb1EfN3c107complexIfEEEEv12SSMParamsBwd
        .type           _Z25selective_scan_bwd_kernelI32Selective_Scan_bwd_kernel_traitsILi128ELi16ELb1ELb1ELb1ELb0ELb1EfN3c107complexIfEEEEv12SSMParamsBwd,@function
        .size           _Z25selective_scan_bwd_kernelI32Selective_Scan_bwd_kernel_traitsILi128ELi16ELb1ELb1ELb1ELb0ELb1EfN3c107complexIfEEEEv12SSMParamsBwd,(.L_x_14524 - _Z25selective_scan_bwd_kernelI32Selective_Scan_bwd_kernel_traitsILi128ELi16ELb1ELb1ELb1ELb0ELb1EfN3c107complexIfEEEEv12SSMParamsBwd)
        .other          _Z25selective_scan_bwd_kernelI32Selective_Scan_bwd_kernel_traitsILi128ELi16ELb1ELb1ELb1ELb0ELb1EfN3c107complexIfEEEEv12SSMParamsBwd,@"STO_CUDA_ENTRY STV_DEFAULT"
_Z25selective_scan_bwd_kernelI32Selective_Scan_bwd_kernel_traitsILi128ELi16ELb1ELb1ELb1ELb0ELb1EfN3c107complexIfEEEEv12SSMParamsBwd:
.text._Z25selective_scan_bwd_kernelI32Selective_Scan_bwd_kernel_traitsILi128ELi16ELb1ELb1ELb1ELb0ELb1EfN3c107complexIfEEEEv12SSMParamsBwd:
        /* <DEDUP_REMOVED lines=181> */
[----:B---3--:R-:W-:-:S04]  /*0b50*/  SHF.R.S32.HI R3, RZ, 0x1f, R0 ;  /* 0x0000001fff037819 */ /* 0x008fc80000011400 */
[----:B------:R-:W-:-:S04]  /*0b60*/  LEA.HI R3, R3, R0, RZ, 0x5 ;  /* 0x0000000003037211 */ /* 0x000fc800078f28ff */
[----:B-1--4-:R-:W-:Y:S02]  /*0b70*/  SHF.R.S32.HI R2, RZ, 0x5, R3 ;  /* 0x00000005ff027819 */ /* 0x012fe40000011403 */
.L_x_3722:
        /* <DEDUP_REMOVED lines=49> */
[----:B------:R-:W4:Y:S04]  /*0e90*/  LDG.E.128 R48, [R16.64+0x400] ;  /* 0x0004001c10307981 */ /* 0x000f28000c1e1d00 */
[----:B-1----:R-:W5:Y:S01]  /*0ea0*/  LDG.E.128 R32, [R16.64+0x600] ;  /* 0x0006001c10207981 */ /* 0x002f62000c1e1d00 */
[----:B------:R-:W-:-:S02]  /*0eb0*/  UIADD3 UR26, -UR6, UR26, URZ ;  /* 0x0000001a061a7290 */ /* 0x000fc4000fffe13f */
[----:B------:R-:W-:Y:S02]  /*0ec0*/  UIMAD UR7, UR13, UR36, URZ ;  /* 0x000000240d0772a4 */ /* 0x000fe4000f8e023f */
[----:B------:R-:W-:Y:S02]  /*0ed0*/  ULEA UR34, UR26, 0xfffff800, 0xb ;  /* 0xfffff8001a227891 */ /* 0x000fe4000f8e583f */
[----:B------:R-:W-:Y:S02]  /*0ee0*/  UIMAD UR7, UR12, UR37, UR7 ;  /* 0x000000250c0772a4 */ /* 0x000fe4000f8e0207 */
[----:B------:R-:W-:-:S04]  /*0ef0*/  USHF.R.S32.HI UR35, URZ, 0x1f, UR34 ;  /* 0x0000001f3f237899 */ /* 0x000fc80008011422 */
[----:B------:R-:W-:-:S04]  /*0f00*/  UIMAD.WIDE.U32 UR36, UR12, UR36, UR34 ;  /* 0x000000240c2472a5 */ /* 0x000fc8000f8e0022 */
        /* <DEDUP_REMOVED lines=13> */
[----:B--2---:R-:W-:Y:S04]  /*0fe0*/  STS.128 [R91.X16], R36 ;  /* 0x000000245b007388 */ /* 0x004fe8000000cc00 */
        /* <DEDUP_REMOVED lines=11> */
[----:B------:R-:W5:Y:S04]  /*10a0*/  LDG.E.128 R64, [R28.64+0x400] ;  /* 0x0004001c1c407981 */ /* 0x000f68000c1e1d00 */
[----:B------:R-:W5:Y:S01]  /*10b0*/  LDG.E.128 R68, [R28.64+0x600] ;  /* 0x0006001c1c447981 */ /* 0x000f62000c1e1d00 */
[----:B------:R-:W-:-:S04]  /*10c0*/  UIMAD UR7, UR13, UR36, URZ ;  /* 0x000000240d0772a4 */ /* 0x000fc8000f8e023f */
[----:B------:R-:W-:Y:S02]  /*10d0*/  UIMAD UR7, UR12, UR37, UR7 ;  /* 0x000000250c0772a4 */ /* 0x000fe4000f8e0207 */
        /* <DEDUP_REMOVED lines=15> */
[----:B----4-:R1:W-:Y:S04]  /*11d0*/  STS.128 [R91.X16+0x200], R44 ;  /* 0x0002002c5b007388 */ /* 0x0103e8000000cc00 */
[----:B-----5:R2:W-:Y:S04]  /*11e0*/  STS.128 [R91.X16+0x400], R64 ;  /* 0x000400405b007388 */ /* 0x0205e8000000cc00 */
[----:B------:R-:W-:Y:S01]  /*11f0*/  STS.128 [R91.X16+0x600], R68 ;  /* 0x000600445b007388 */ /* 0x000fe2000000cc00 */
[----:B------:R-:W-:-:S06]  /*1200*/  NOP ;  /* 0x0000000000007918 */ /* 0x000fcc0000000000 */
[----:B------:R-:W3:Y:S04]  /*1210*/  LDS.128 R52, [R2.X16] ;  /* 0x0000000002347984 */ /* 0x000ee8000000cc00 */
[----:B------:R-:W4:Y:S04]  /*1220*/  LDS.128 R36, [R2.X16+0x10] ;  /* 0x0000100002247984 */ /* 0x000f28000000cc00 */
[----:B------:R-:W-:Y:S04]  /*1230*/  LDS.128 R32, [R2.X16+0x20] ;  /* 0x0000200002207984 */ /* 0x000fe8000000cc00 */
[----:B------:R-:W2:Y:S04]  /*1240*/  LDS.128 R28, [R2.X16+0x30] ;  /* 0x00003000021c7984 */ /* 0x000ea8000000cc00 */
[----:B------:R-:W-:Y:S06]  /*1250*/  BAR.SYNC.DEFER_BLOCKING 0x0 ;  /* 0x0000000000007b1d */ /* 0x000fec0000010000 */
[----:B------:R4:W5:Y:S04]  /*1260*/  LDG.E.128 R60, [R48.64] ;  /* 0x0000001c303c7981 */ /* 0x000968000c1e1d00 */
[----:B-1----:R4:W5:Y:S04]  /*1270*/  LDG.E.128 R44, [R48.64+0x200] ;  /* 0x0002001c302c7981 */ /* 0x002968000c1e1d00 */
[----:B------:R4:W5:Y:S04]  /*1280*/  LDG.E.128 R56, [R48.64+0x400] ;  /* 0x0004001c30387981 */ /* 0x000968000c1e1d00 */
[----:B--2---:R4:W2:Y:S01]  /*1290*/  LDG.E.128 R64, [R48.64+0x600] ;  /* 0x0006001c30407981 */ /* 0x0048a2000c1e1d00 */
[----:B---3--:R-:W-:Y:S01]  /*12a0*/  FMUL.FTZ R50, R52, -1.4426950216293334961 ;  /* 0xbfb8aa3b34327820 */ /* 0x008fe20000410000 */
[----:B------:R-:W-:Y:S01]  /*12b0*/  LEA R96, R188, R3, 0x2 ;  /* 0x00000003bc607211 */ /* 0x000fe200078e10ff */
[----:B------:R-:W-:Y:S01]  /*12c0*/  FMUL.FTZ R51, R53, -1.4426950216293334961 ;  /* 0xbfb8aa3b35337820 */ /* 0x000fe20000410000 */
[----:B------:R-:W-:Y:S01]  /*12d0*/  UIMAD UR7, UR13, UR36, URZ ;  /* 0x000000240d0772a4 */ /* 0x000fe2000f8e023f */
[----:B------:R-:W-:Y:S01]  /*12e0*/  FMUL.FTZ R68, R54, -1.4426950216293334961 ;  /* 0xbfb8aa3b36447820 */ /* 0x000fe20000410000 */
[----:B------:R-:W-:Y:S01]  /*12f0*/  UIMAD UR27, UR11, UR8, URZ ;  /* 0x000000080b1b72a4 */ /* 0x000fe2000f8e023f */
[----:B------:R-:W1:Y:S01]  /*1300*/  MUFU.EX2 R50, R50 ;  /* 0x0000003200327308 */ /* 0x000e620000000800 */
[----:B------:R-:W-:Y:S01]  /*1310*/  FMUL.FTZ R69, R55, -1.4426950216293334961 ;  /* 0xbfb8aa3b37457820 */ /* 0x000fe20000410000 */
[----:B------:R-:W-:Y:S01]  /*1320*/  UIMAD UR7, UR12, UR37, UR7 ;  /* 0x000000250c0772a4 */ /* 0x000fe2000f8e0207 */
[----:B----4-:R-:W-:Y:S01]  /*1330*/  FMUL.FTZ R48, R37, -1.4426950216293334961 ;  /* 0xbfb8aa3b25307820 */ /* 0x010fe20000410000 */
[----:B------:R-:W-:Y:S01]  /*1340*/  UIMAD.WIDE.U32 UR36, UR12, UR36, UR34 ;  /* 0x000000240c2472a5 */ /* 0x000fe2000f8e0022 */
[----:B------:R-:W-:Y:S01]  /*1350*/  FMUL.FTZ R49, R38, -1.4426950216293334961 ;  /* 0xbfb8aa3b26317820 */ /* 0x000fe20000410000 */
[----:B------:R-:W-:Y:S01]  /*1360*/  UIMAD UR27, UR10, UR9, UR27 ;  /* 0x000000090a1b72a4 */ /* 0x000fe2000f8e021b */
[----:B------:R-:W-:Y:S01]  /*1370*/  FMUL.FTZ R71, R36, -1.4426950216293334961 ;  /* 0xbfb8aa3b24477820 */ /* 0x000fe20000410000 */
[----:B------:R-:W3:Y:S01]  /*1380*/  MUFU.EX2 R51, R51 ;  /* 0x0000003300337308 */ /* 0x000ee20000000800 */
[----:B------:R-:W-:Y:S01]  /*1390*/  FMUL.FTZ R76, R39, -1.4426950216293334961 ;  /* 0xbfb8aa3b274c7820 */ /* 0x000fe20000410000 */
[----:B------:R-:W-:Y:S01]  /*13a0*/  UIADD3 UR37, UR37, UR7, URZ ;  /* 0x0000000725257290 */ /* 0x000fe2000fffe03f */
[----:B------:R-:W-:Y:S01]  /*13b0*/  FMUL.FTZ R80, R30, -1.4426950216293334961 ;  /* 0xbfb8aa3b1e507820 */ /* 0x000fe20000410000 */
[----:B------:R-:W-:Y:S01]  /*13c0*/  ISETP.NE.U32.AND P0, PT, RZ, c[0x0][0x270], PT ;  /* 0x00009c00ff007a0c */ /* 0x000fe20003f05070 */
[----:B------:R-:W-:Y:S01]  /*13d0*/  FMUL.FTZ R79, R29, -1.4426950216293334961 ;  /* 0xbfb8aa3b1d4f7820 */ /* 0x000fe20000410000 */
[----:B------:R-:W-:Y:S01]  /*13e0*/  UIMAD.WIDE.U32 UR8, UR10, UR8, UR36 ;  /* 0x000000080a0872a5 */ /* 0x000fe2000f8e0024 */
[----:B------:R-:W-:Y:S01]  /*13f0*/  FMUL.FTZ R82, R31, -1.4426950216293334961 ;  /* 0xbfb8aa3b1f527820 */ /* 0x000fe20000410000 */
[----:B------:R4:W0:Y:S01]  /*1400*/  MUFU.EX2 R70, R68 ;  /* 0x0000004400467308 */ /* 0x0008220000000800 */
[----:B-1----:R-:W-:Y:S01]  /*1410*/  FADD.FTZ R50, R50, 1 ;  /* 0x3f80000032327421 */ /* 0x002fe20000010000 */
[----:B------:R-:W-:Y:S01]  /*1420*/  ULDC.64 UR36, c[0x0][0x338] ;  /* 0x0000ce0000247ab9 */ /* 0x000fe20000000a00 */
[----:B------:R-:W-:Y:S01]  /*1430*/  ISETP.NE.AND.EX P0, PT, RZ, c[0x0][0x274], PT, P0 ;  /* 0x00009d00ff007a0c */ /* 0x000fe20003f05300 */
[----:B------:R-:W-:-:S02]  /*1440*/  UIADD3 UR7, UR9, UR27, URZ ;  /* 0x0000001b09077290 */ /* 0x000fc4000fffe03f */
[----:B------:R-:W-:Y:S02]  /*1450*/  ULEA UR36, UP0, UR8, UR36, 0x2 ;  /* 0x0000002408247291 */ /* 0x000fe4000f80103f */
[----:B------:R1:W0:Y:S01]  /*1460*/  MUFU.EX2 R72, R69 ;  /* 0x0000004500487308 */ /* 0x0002220000000800 */
[----:B----4-:R-:W-:Y:S01]  /*1470*/  FMUL.FTZ R68, R32, -1.4426950216293334961 ;  /* 0xbfb8aa3b20447820 */ /* 0x010fe20000410000 */
[----:B------:R-:W-:Y:S01]  /*1480*/  ULEA.HI.X UR37, UR8, UR37, UR7, 0x2, UP0 ;  /* 0x0000002508257291 */ /* 0x000fe200080f1407 */
[----:B---3--:R-:W-:-:S05]  /*1490*/  FADD.FTZ R51, R51, 1 ;  /* 0x3f80000033337421 */ /* 0x008fca0000010000 */
[----:B------:R3:W4:Y:S01]  /*14a0*/  MUFU.EX2 R74, R48 ;  /* 0x00000030004a7308 */ /* 0x0007220000000800 */
[----:B-1----:R-:W-:Y:S02]  /*14b0*/  FMUL.FTZ R69, R33, -1.4426950216293334961 ;  /* 0xbfb8aa3b21457820 */ /* 0x002fe40000410000 */
[----:B0-----:R-:W-:-:S05]  /*14c0*/  FADD.FTZ R70, R70, 1 ;  /* 0x3f80000046467421 */ /* 0x001fca0000010000 */
[----:B------:R0:W1:Y:S01]  /*14d0*/  MUFU.EX2 R75, R49 ;  /* 0x00000031004b7308 */ /* 0x0000620000000800 */
[----:B---3--:R-:W-:Y:S02]  /*14e0*/  FMUL.FTZ R48, R35, -1.4426950216293334961 ;  /* 0xbfb8aa3b23307820 */ /* 0x008fe40000410000 */
[----:B------:R-:W-:-:S05]  /*14f0*/  FADD.FTZ R72, R72, 1 ;  /* 0x3f80000048487421 */ /* 0x000fca0000010000 */
[----:B------:R-:W-:Y:S01]  /*1500*/  MUFU.EX2 R77, R68 ;  /* 0x00000044004d7308 */ /* 0x000fe20000000800 */
[----:B0-----:R-:W-:Y:S02]  /*1510*/  FMUL.FTZ R49, R28, -1.4426950216293334961 ;  /* 0xbfb8aa3b1c317820 */ /* 0x001fe40000410000 */
[----:B----4-:R-:W-:-:S05]  /*1520*/  FADD.FTZ R74, R74, 1 ;  /* 0x3f8000004a4a7421 */ /* 0x010fca0000010000 */
[----:B------:R-:W-:Y:S01]  /*1530*/  MUFU.EX2 R78, R69 ;  /* 0x00000045004e7308 */ /* 0x000fe20000000800 */
[----:B-1----:R-:W-:-:S07]  /*1540*/  FADD.FTZ R75, R75, 1 ;  /* 0x3f8000004b4b7421 */ /* 0x002fce0000010000 */
[----:B------:R-:W0:Y:S08]  /*1550*/  MUFU.EX2 R84, R48 ;  /* 0x0000003000547308 */ /* 0x000e300000000800 */
[----:B------:R-:W1:Y:S08]  /*1560*/  MUFU.EX2 R86, R49 ;  /* 0x0000003100567308 */ /* 0x000e700000000800 */
[----:B------:R-:W-:Y:S01]  /*1570*/  MUFU.RCP R69, R50 ;  /* 0x0000003200457308 */ /* 0x000fe20000001000 */
[----:B0-----:R-:W-:-:S07]  /*1580*/  FADD.FTZ R84, R84, 1 ;  /* 0x3f80000054547421 */ /* 0x001fce0000010000 */
[----:B------:R-:W-:Y:S01]  /*1590*/  MUFU.RCP R68, R51 ;  /* 0x0000003300447308 */ /* 0x000fe20000001000 */
[----:B-1----:R-:W-:-:S07]  /*15a0*/  FADD.FTZ R86, R86, 1 ;  /* 0x3f80000056567421 */ /* 0x002fce0000010000 */
[----:B------:R0:W1:Y:S08]  /*15b0*/  MUFU.EX2 R73, R71 ;  /* 0x0000004700497308 */ /* 0x0000700000000800 */
[----:B------:R-:W3:Y:S01]  /*15c0*/  MUFU.EX2 R76, R76 ;  /* 0x0000004c004c7308 */ /* 0x000ee20000000800 */
[----:B0-----:R-:W-:-:S07]  /*15d0*/  FMUL.FTZ R71, R34, -1.4426950216293334961 ;  /* 0xbfb8aa3b22477820 */ /* 0x001fce0000410000 */
[----:B------:R-:W-:Y:S01]  /*15e0*/  MUFU.EX2 R81, R71 ;  /* 0x0000004700517308 */ /* 0x000fe20000000800 */
[----:B-1----:R-:W-:-:S07]  /*15f0*/  FADD.FTZ R73, R73, 1 ;  /* 0x3f80000049497421 */ /* 0x002fce0000010000 */
[----:B------:R-:W-:Y:S01]  /*1600*/  MUFU.RCP R71, R70 ;  /* 0x0000004600477308 */ /* 0x000fe20000001000 */
[----:B---3--:R-:W-:-:S07]  /*1610*/  FADD.FTZ R76, R76, 1 ;  /* 0x3f8000004c4c7421 */ /* 0x008fce0000010000 */
[----:B------:R-:W-:Y:S08]  /*1620*/  MUFU.RCP R72, R72 ;  /* 0x0000004800487308 */ /* 0x000ff00000001000 */
[----:B------:R-:W-:Y:S08]  /*1630*/  MUFU.RCP R73, R73 ;  /* 0x0000004900497308 */ /* 0x000ff00000001000 */
[----:B------:R-:W0:Y:S08]  /*1640*/  MUFU.EX2 R89, R80 ;  /* 0x0000005000597308 */ /* 0x000e300000000800 */
[----:B------:R1:W-:Y:S08]  /*1650*/  MUFU.RCP R80, R76 ;  /* 0x0000004c00507308 */ /* 0x0003f00000001000 */
[----:B------:R-:W-:Y:S01]  /*1660*/  MUFU.RCP R74, R74 ;  /* 0x0000004a004a7308 */ /* 0x000fe20000001000 */
[----:B-1----:R-:W-:-:S02]  /*1670*/  FMUL.FTZ R76, R53, R68 ;  /* 0x00000044354c7220 */ /* 0x002fc40000410000 */
[----:B0-----:R-:W-:Y:S02]  /*1680*/  FADD.FTZ R89, R89, 1 ;  /* 0x3f80000059597421 */ /* 0x001fe40000010000 */
[----:B------:R-:W-:-:S03]  /*1690*/  FMUL.FTZ R186, R41, R76 ;  /* 0x0000004c29ba7220 */ /* 0x000fc60000410000 */
[----:B------:R0:W1:Y:S08]  /*16a0*/  MUFU.EX2 R88, R79 ;  /* 0x0000004f00587308 */ /* 0x0000700000000800 */
[----:B------:R-:W3:Y:S01]  /*16b0*/  MUFU.EX2 R90, R82 ;  /* 0x00000052005a7308 */ /* 0x000ee20000000800 */
[----:B0-----:R-:W-:-:S04]  /*16c0*/  FMUL.FTZ R79, R54, R71 ;  /* 0x00000047364f7220 */ /* 0x001fc80000410000 */
[----:B------:R-:W-:-:S03]  /*16d0*/  FMUL.FTZ R185, R42, R79 ;  /* 0x0000004f2ab97220 */ /* 0x000fc60000410000 */
[----:B------:R-:W0:Y:S01]  /*16e0*/  MUFU.RCP R75, R75 ;  /* 0x0000004b004b7308 */ /* 0x000e220000001000 */
[----:B-1----:R-:W-:-:S07]  /*16f0*/  FADD.FTZ R88, R88, 1 ;  /* 0x3f80000058587421 */ /* 0x002fce0000010000 */
[----:B------:R-:W-:Y:S01]  /*1700*/  MUFU.RCP R84, R84 ;  /* 0x0000005400547308 */ /* 0x000fe20000001000 */
[----:B---3--:R-:W-:Y:S02]  /*1710*/  FADD.FTZ R90, R90, 1 ;  /* 0x3f8000005a5a7421 */ /* 0x008fe40000010000 */
[----:B0-----:R-:W-:-:S05]  /*1720*/  FADD.FTZ R3, -R75, 1 ;  /* 0x3f8000004b037421 */ /* 0x001fca0000010100 */
[----:B------:R-:W-:Y:S08]  /*1730*/  MUFU.RCP R87, R86 ;  /* 0x0000005600577308 */ /* 0x000ff00000001000 */
[----:B------:R-:W-:Y:S08]  /*1740*/  MUFU.RCP R88, R88 ;  /* 0x0000005800587308 */ /* 0x000ff00000001000 */
[----:B------:R-:W-:Y:S08]  /*1750*/  MUFU.RCP R89, R89 ;  /* 0x0000005900597308 */ /* 0x000ff00000001000 */
[----:B------:R-:W-:Y:S01]  /*1760*/  MUFU.RCP R90, R90 ;  /* 0x0000005a005a7308 */ /* 0x000fe20000001000 */
[----:B-----5:R0:W-:Y:S04]  /*1770*/  STS.128 [R91.X16], R60 ;  /* 0x0000003c5b007388 */ /* 0x0201e8000000cc00 */
[----:B------:R-:W-:Y:S04]  /*1780*/  STS.128 [R91.X16+0x200], R44 ;  /* 0x0002002c5b007388 */ /* 0x000fe8000000cc00 */
[----:B------:R1:W-:Y:S04]  /*1790*/  STS.128 [R91.X16+0x400], R56 ;  /* 0x000400385b007388 */ /* 0x0003e8000000cc00 */
[----:B--2---:R2:W-:Y:S01]  /*17a0*/  STS.128 [R91.X16+0x600], R64 ;  /* 0x000600405b007388 */ /* 0x0045e2000000cc00 */
[----:B------:R-:W-:-:S06]  /*17b0*/  NOP ;  /* 0x0000000000007918 */ /* 0x000fcc0000000000 */
[----:B------:R-:W3:Y:S01]  /*17c0*/  LDS.128 R48, [R2.X16] ;  /* 0x0000000002307984 */ /* 0x000ee2000000cc00 */
[----:B0-----:R-:W-:Y:S02]  /*17d0*/  FADD.FTZ R62, R78, 1 ;  /* 0x3f8000004e3e7421 */ /* 0x001fe40000010000 */
[----:B------:R-:W-:Y:S01]  /*17e0*/  FMUL.FTZ R78, R55, R72 ;  /* 0x00000048374e7220 */ /* 0x000fe20000410000 */
[----:B------:R-:W0:Y:S01]  /*17f0*/  LDS.128 R44, [R2.X16+0x10] ;  /* 0x00001000022c7984 */ /* 0x000e22000000cc00 */
[----:B-1----:R-:W-:Y:S01]  /*1800*/  FADD.FTZ R58, R77, 1 ;  /* 0x3f8000004d3a7421 */ /* 0x002fe20000010000 */
[----:B------:R-:W-:Y:S01]  /*1810*/  MOV R56, c[0x0][0x16c] ;  /* 0x00005b0000387a02 */ /* 0x000fe20000000f00 */
[----:B------:R-:W-:Y:S01]  /*1820*/  FMUL.FTZ R77, R52, R69 ;  /* 0x00000045344d7220 */ /* 0x000fe20000410000 */
[----:B------:R1:W-:Y:S01]  /*1830*/  MUFU.RCP R82, R62 ;  /* 0x0000003e00527308 */ /* 0x0003e20000001000 */
[----:B------:R-:W-:Y:S01]  /*1840*/  FADD.FTZ R57, -R69, 1 ;  /* 0x3f80000045397421 */ /* 0x000fe20000010100 */
[----:B------:R-:W-:Y:S01]  /*1850*/  ISETP.GE.AND P1, PT, R56, 0x1, PT ;  /* 0x000000013800780c */ /* 0x000fe20003f26270 */
[----:B------:R-:W-:-:S02]  /*1860*/  FMUL.FTZ R187, R40, R77 ;  /* 0x0000004d28bb7220 */ /* 0x000fc40000410000 */
[----:B------:R-:W-:Y:S02]  /*1870*/  FMUL.FTZ R184, R43, R78 ;  /* 0x0000004e2bb87220 */ /* 0x000fe40000410000 */
[----:B------:R-:W-:Y:S01]  /*1880*/  FFMA.FTZ R57, R52, R57, 1 ;  /* 0x3f80000034397423 */ /* 0x000fe20000010039 */
[----:B------:R4:W5:Y:S01]  /*1890*/  MUFU.RCP R83, R58 ;  /* 0x0000003a00537308 */ /* 0x0009620000001000 */
[----:B------:R-:W-:Y:S02]  /*18a0*/  FADD.FTZ R52, -R72, 1 ;  /* 0x3f80000048347421 */ /* 0x000fe40000010100 */
[----:B------:R-:W-:Y:S02]  /*18b0*/  FADD.FTZ R56, -R68, 1 ;  /* 0x3f80000044387421 */ /* 0x000fe40000010100 */
[----:B------:R-:W-:Y:S02]  /*18c0*/  FADD.FTZ R59, -R71, 1 ;  /* 0x3f800000473b7421 */ /* 0x000fe40000010100 */
[----:B------:R-:W-:-:S02]  /*18d0*/  FFMA.FTZ R52, R55, R52, 1 ;  /* 0x3f80000037347423 */ /* 0x000fc40000010034 */
[----:B------:R-:W-:Y:S02]  /*18e0*/  FADD.FTZ R55, R81, 1 ;  /* 0x3f80000051377421 */ /* 0x000fe40000010000 */
[----:B------:R-:W-:Y:S02]  /*18f0*/  FMUL.FTZ R81, R36, R73 ;  /* 0x0000004924517220 */ /* 0x000fe40000410000 */
[----:B------:R-:W-:Y:S01]  /*1900*/  FFMA.FTZ R56, R53, R56, 1 ;  /* 0x3f80000035387423 */ /* 0x000fe20000010038 */
[----:B------:R0:W0:Y:S01]  /*1910*/  MUFU.RCP R85, R55 ;  /* 0x0000003700557308 */ /* 0x0000220000001000 */
[----:B------:R-:W-:Y:S02]  /*1920*/  FFMA.FTZ R59, R54, R59, 1 ;  /* 0x3f800000363b7423 */ /* 0x000fe4000001003b */
[----:B--2---:R-:W-:Y:S02]  /*1930*/  FFMA.FTZ R64, R38, R3, 1 ;  /* 0x3f80000026407423 */ /* 0x004fe40000010003 */
[----:B------:R-:W-:-:S02]  /*1940*/  FMUL.FTZ R183, R20, R81 ;  /* 0x0000005114b77220 */ /* 0x000fc40000410000 */
[----:B---3--:R-:W-:Y:S02]  /*1950*/  FMUL.FTZ R41, R41, R49 ;  /* 0x0000003129297220 */ /* 0x008fe40000410000 */
[----:B------:R-:W-:Y:S02]  /*1960*/  FMUL.FTZ R40, R40, R48 ;  /* 0x0000003028287220 */ /* 0x000fe40000410000 */
[----:B------:R-:W-:Y:S02]  /*1970*/  FMUL.FTZ R61, R68, R41 ;  /* 0x00000029443d7220 */ /* 0x000fe40000410000 */
[----:B------:R-:W-:Y:S02]  /*1980*/  FMUL.FTZ R42, R42, R50 ;  /* 0x000000322a2a7220 */ /* 0x000fe40000410000 */
[----:B------:R-:W-:Y:S02]  /*1990*/  FMUL.FTZ R43, R43, R51 ;  /* 0x000000332b2b7220 */ /* 0x000fe40000410000 */
[----:B------:R-:W-:-:S02]  /*19a0*/  FADD.FTZ R41, -R73, 1 ;  /* 0x3f80000049297421 */ /* 0x000fc40000010100 */
[----:B------:R-:W-:Y:S02]  /*19b0*/  FMUL.FTZ R60, R69, R40 ;  /* 0x00000028453c7220 */ /* 0x000fe40000410000 */
[----:B-1----:R-:W-:Y:S02]  /*19c0*/  FMUL.FTZ R62, R71, R42 ;  /* 0x0000002a473e7220 */ /* 0x002fe40000410000 */
[----:B------:R-:W-:Y:S02]  /*19d0*/  FMUL.FTZ R63, R72, R43 ;  /* 0x0000002b483f7220 */ /* 0x000fe40000410000 */
[----:B----4-:R-:W-:Y:S02]  /*19e0*/  FFMA.FTZ R58, R36, R41, 1 ;  /* 0x3f800000243a7423 */ /* 0x010fe40000010029 */
[----:B------:R-:W1:Y:S01]  /*19f0*/  LDS.128 R40, [R2.X16+0x20] ;  /* 0x0000200002287984 */ /* 0x000e62000000cc00 */
[----:B------:R-:W-:Y:S02]  /*1a00*/  FADD.FTZ R36, -R74, 1 ;  /* 0x3f8000004a247421 */ /* 0x000fe40000010100 */
[----:B0-----:R-:W-:-:S02]  /*1a10*/  FMUL.FTZ R54, R20, R44 ;  /* 0x0000002c14367220 */ /* 0x001fc40000410000 */
[----:B------:R-:W-:Y:S02]  /*1a20*/  FMUL.FTZ R53, R21, R45 ;  /* 0x0000002d15357220 */ /* 0x000fe40000410000 */
[C---:B------:R-:W-:Y:S02]  /*1a30*/  FFMA.FTZ R65, R37.reuse, R36, 1 ;  /* 0x3f80000025417423 */ /* 0x040fe40000010024 */
[----:B------:R-:W-:Y:S02]  /*1a40*/  FMUL.FTZ R36, R37, R74 ;  /* 0x0000004a25247220 */ /* 0x000fe40000410000 */
[----:B------:R-:W-:Y:S02]  /*1a50*/  FMUL.FTZ R73, R73, R54 ;  /* 0x0000003649497220 */ /* 0x000fe40000410000 */
[----:B------:R-:W-:Y:S02]  /*1a60*/  FMUL.FTZ R74, R74, R53 ;  /* 0x000000354a4a7220 */ /* 0x000fe40000410000 */
[----:B------:R-:W-:-:S02]  /*1a70*/  FMUL.FTZ R63, R63, R52 ;  /* 0x000000343f3f7220 */ /* 0x000fc40000410000 */
[----:B------:R1:W0:Y:S01]  /*1a80*/  LDS.128 R52, [R2.X16+0x30] ;  /* 0x0000300002347984 */ /* 0x000222000000cc00 */
[----:B------:R-:W-:Y:S02]  /*1a90*/  FMUL.FTZ R37, R38, R75 ;  /* 0x0000004b26257220 */ /* 0x000fe40000410000 */
[----:B------:R-:W-:Y:S02]  /*1aa0*/  FADD.FTZ R38, -R80, 1 ;  /* 0x3f80000050267421 */ /* 0x000fe40000010100 */
[----:B------:R-:W-:Y:S02]  /*1ab0*/  FMUL.FTZ R3, R23, R47 ;  /* 0x0000002f17037220 */ /* 0x000fe40000410000 */
[----:B------:R-:W-:Y:S02]  /*1ac0*/  FMUL.FTZ R60, R60, R57 ;  /* 0x000000393c3c7220 */ /* 0x000fe40000410000 */
[----:B------:R-:W-:Y:S02]  /*1ad0*/  FMUL.FTZ R61, R61, R56 ;  /* 0x000000383d3d7220 */ /* 0x000fe40000410000 */
[----:B------:R-:W-:Y:S01]  /*1ae0*/  FMUL.FTZ R62, R62, R59 ;  /* 0x0000003b3e3e7220 */ /* 0x000fe20000410000 */
[----:B------:R-:W-:Y:S01]  /*1af0*/  BAR.SYNC.DEFER_BLOCKING 0x0 ;  /* 0x0000000000007b1d */ /* 0x000fe20000010000 */
[----:B------:R-:W-:-:S02]  /*1b00*/  FFMA.FTZ R38, R39, R38, 1 ;  /* 0x3f80000027267423 */ /* 0x000fc40000010026 */
[----:B------:R-:W-:Y:S02]  /*1b10*/  FMUL.FTZ R3, R80, R3 ;  /* 0x0000000350037220 */ /* 0x000fe40000410000 */
[----:B------:R-:W-:Y:S02]  /*1b20*/  FMUL.FTZ R56, R22, R46 ;  /* 0x0000002e16387220 */ /* 0x000fe40000410000 */
[----:B------:R-:W-:Y:S02]  /*1b30*/  FMUL.FTZ R59, R3, R38 ;  /* 0x00000026033b7220 */ /* 0x000fe40000410000 */
[----:B-----5:R-:W-:Y:S02]  /*1b40*/  FADD.FTZ R3, -R83, 1 ;  /* 0x3f80000053037421 */ /* 0x020fe40000010100 */
[----:B------:R-:W-:Y:S02]  /*1b50*/  FADD.FTZ R38, -R82, 1 ;  /* 0x3f80000052267421 */ /* 0x000fe40000010100 */
[----:B-1----:R-:W-:-:S02]  /*1b60*/  FMUL.FTZ R2, R24, R40 ;  /* 0x0000002818027220 */ /* 0x002fc40000410000 */
[----:B------:R-:W-:Y:S02]  /*1b70*/  FFMA.FTZ R3, R32, R3, 1 ;  /* 0x3f80000020037423 */ /* 0x000fe40000010003 */
[----:B------:R-:W-:Y:S02]  /*1b80*/  FFMA.FTZ R38, R33, R38, 1 ;  /* 0x3f80000021267423 */ /* 0x000fe40000010026 */
[----:B------:R-:W-:Y:S02]  /*1b90*/  FMUL.FTZ R2, R83, R2 ;  /* 0x0000000253027220 */ /* 0x000fe40000410000 */
[----:B------:R-:W-:Y:S02]  /*1ba0*/  FMUL.FTZ R75, R75, R56 ;  /* 0x000000384b4b7220 */ /* 0x000fe40000410000 */
[----:B------:R-:W-:Y:S01]  /*1bb0*/  FMUL.FTZ R56, R73, R58 ;  /* 0x0000003a49387220 */ /* 0x000fe20000410000 */
[----:B------:R1:W-:Y:S01]  /*1bc0*/  STS.128 [R96.X16], R60 ;  /* 0x0000003c60007388 */ /* 0x0003e2000000cc00 */
[----:B------:R-:W-:-:S02]  /*1bd0*/  FMUL.FTZ R72, R2, R3 ;  /* 0x0000000302487220 */ /* 0x000fc40000410000 */
[C---:B------:R-:W-:Y:S02]  /*1be0*/  FADD.FTZ R2, -R84.reuse, 1 ;  /* 0x3f80000054027421 */ /* 0x040fe40000010100 */
[----:B------:R-:W-:Y:S02]  /*1bf0*/  FMUL.FTZ R3, R27, R43 ;  /* 0x0000002b1b037220 */ /* 0x000fe40000410000 */
[----:B------:R-:W-:Y:S02]  /*1c00*/  FFMA.FTZ R2, R35, R2, 1 ;  /* 0x3f80000023027423 */ /* 0x000fe40000010002 */
[----:B------:R-:W-:Y:S02]  /*1c10*/  FMUL.FTZ R3, R84, R3 ;  /* 0x0000000354037220 */ /* 0x000fe40000410000 */
[----:B------:R-:W-:Y:S02]  /*1c20*/  FMUL.FTZ R57, R74, R65 ;  /* 0x000000414a397220 */ /* 0x000fe40000410000 */
[----:B------:R-:W-:-:S02]  /*1c30*/  FMUL.FTZ R58, R75, R64 ;  /* 0x000000404b3a7220 */ /* 0x000fc40000410000 */
[----:B------:R-:W-:Y:S02]  /*1c40*/  FMUL.FTZ R75, R3, R2 ;  /* 0x00000002034b7220 */ /* 0x000fe40000410000 */
[----:B-1----:R-:W-:Y:S01]  /*1c50*/  FMUL.FTZ R61, R25, R41 ;  /* 0x00000029193d7220 */ /* 0x002fe20000410000 */
[----:B------:R-:W-:Y:S01]  /*1c60*/  STS.128 [R96.X16+0x10], R56 ;  /* 0x0000103860007388 */ /* 0x000fe2000000cc00 */
[----:B------:R-:W-:Y:S02]  /*1c70*/  FADD.FTZ R63, -R85, 1 ;  /* 0x3f800000553f7421 */ /* 0x000fe40000010100 */
[----:B------:R-:W-:Y:S02]  /*1c80*/  FMUL.FTZ R61, R82, R61 ;  /* 0x0000003d523d7220 */ /* 0x000fe40000410000 */
[----:B------:R-:W-:Y:S02]  /*1c90*/  FMUL.FTZ R60, R26, R42 ;  /* 0x0000002a1a3c7220 */ /* 0x000fe40000410000 */
[----:B------:R-:W-:-:S02]  /*1ca0*/  FMUL.FTZ R73, R61, R38 ;  /* 0x000000263d497220 */ /* 0x000fc40000410000 */
[----:B------:R-:W-:Y:S02]  /*1cb0*/  FADD.FTZ R61, -R87, 1 ;  /* 0x3f800000573d7421 */ /* 0x000fe40000010100 */
[----:B0-----:R-:W-:Y:S02]  /*1cc0*/  FMUL.FTZ R38, R16, R52 ;  /* 0x0000003410267220 */ /* 0x001fe40000410000 */
[----:B------:R-:W-:Y:S02]  /*1cd0*/  FFMA.FTZ R63, R34, R63, 1 ;  /* 0x3f800000223f7423 */ /* 0x000fe4000001003f */
[----:B------:R-:W-:Y:S02]  /*1ce0*/  FMUL.FTZ R60, R85, R60 ;  /* 0x0000003c553c7220 */ /* 0x000fe40000410000 */
[----:B------:R-:W-:Y:S02]  /*1cf0*/  FFMA.FTZ R61, R28, R61, 1 ;  /* 0x3f8000001c3d7423 */ /* 0x000fe4000001003d */
[----:B------:R-:W-:-:S02]  /*1d00*/  FMUL.FTZ R38, R87, R38 ;  /* 0x0000002657267220 */ /* 0x000fc40000410000 */
[----:B------:R-:W-:Y:S02]  /*1d10*/  FMUL.FTZ R74, R60, R63 ;  /* 0x0000003f3c4a7220 */ /* 0x000fe40000410000 */
[----:B------:R-:W-:Y:S02]  /*1d20*/  FMUL.FTZ R92, R38, R61 ;  /* 0x0000003d265c7220 */ /* 0x000fe40000410000 */
[----:B------:R-:W-:Y:S01]  /*1d30*/  FADD.FTZ R60, -R88, 1 ;  /* 0x3f800000583c7421 */ /* 0x000fe20000010100 */
[----:B------:R-:W-:Y:S01]  /*1d40*/  STS.128 [R96.X16+0x20], R72 ;  /* 0x0000204860007388 */ /* 0x000fe2000000cc00 */
[----:B------:R-:W-:Y:S02]  /*1d50*/  FMUL.FTZ R63, R17, R53 ;  /* 0x00000035113f7220 */ /* 0x000fe40000410000 */
[----:B------:R-:W-:Y:S02]  /*1d60*/  FADD.FTZ R3, -R89, 1 ;  /* 0x3f80000059037421 */ /* 0x000fe40000010100 */
[----:B------:R-:W-:-:S02]  /*1d70*/  FMUL.FTZ R2, R18, R54 ;  /* 0x0000003612027220 */ /* 0x000fc40000410000 */
[----:B------:R-:W-:Y:S02]  /*1d80*/  FADD.FTZ R38, -R90, 1 ;  /* 0x3f8000005a267421 */ /* 0x000fe40000010100 */
[----:B------:R-:W-:Y:S02]  /*1d90*/  FMUL.FTZ R61, R19, R55 ;  /* 0x00000037133d7220 */ /* 0x000fe40000410000 */
[----:B------:R-:W-:Y:S02]  /*1da0*/  FFMA.FTZ R60, R29, R60, 1 ;  /* 0x3f8000001d3c7423 */ /* 0x000fe4000001003c */
[----:B------:R-:W-:Y:S02]  /*1db0*/  FMUL.FTZ R63, R88, R63 ;  /* 0x0000003f583f7220 */ /* 0x000fe40000410000 */
[----:B------:R-:W-:Y:S02]  /*1dc0*/  FFMA.FTZ R3, R30, R3, 1 ;  /* 0x3f8000001e037423 */ /* 0x000fe40000010003 */
[----:B------:R-:W-:-:S02]  /*1dd0*/  FMUL.FTZ R2, R89, R2 ;  /* 0x0000000259027220 */ /* 0x000fc40000410000 */
[----:B------:R-:W-:Y:S02]  /*1de0*/  FFMA.FTZ R38, R31, R38, 1 ;  /* 0x3f8000001f267423 */ /* 0x000fe40000010026 */
[----:B------:R-:W-:Y:S02]  /*1df0*/  FMUL.FTZ R61, R90, R61 ;  /* 0x0000003d5a3d7220 */ /* 0x000fe40000410000 */
[----:B------:R-:W-:Y:S02]  /*1e00*/  FMUL.FTZ R93, R63, R60 ;  /* 0x0000003c3f5d7220 */ /* 0x000fe40000410000 */
[----:B------:R-:W-:Y:S01]  /*1e10*/  FMUL.FTZ R94, R2, R3 ;  /* 0x00000003025e7220 */ /* 0x000fe20000410000 */
[----:B------:R-:W-:Y:S01]  /*1e20*/  MOV R2, UR36 ;  /* 0x0000002400027c02 */ /* 0x000fe20008000f00 */
[----:B------:R-:W-:Y:S01]  /*1e30*/  FMUL.FTZ R95, R61, R38 ;  /* 0x000000263d5f7220 */ /* 0x000fe20000410000 */
[----:B------:R-:W-:Y:S01]  /*1e40*/  MOV R3, UR37 ;  /* 0x0000002500037c02 */ /* 0x000fe20008000f00 */
[----:B------:R-:W-:-:S02]  /*1e50*/  FFMA.FTZ R20, R148, R187, R97 ;  /* 0x000000bb94147223 */ /* 0x000fc40000010061 */
[----:B------:R-:W-:Y:S01]  /*1e60*/  FMUL.FTZ R80, R39, R80 ;  /* 0x0000005027507220 */ /* 0x000fe20000410000 */
[----:B------:R-:W-:Y:S01]  /*1e70*/  STS.128 [R96.X16+0x30], R92 ;  /* 0x0000305c60007388 */ /* 0x000fe2000000cc00 */
[----:B------:R-:W-:-:S06]  /*1e80*/  NOP ;  /* 0x0000000000007918 */ /* 0x000fcc0000000000 */
[----:B------:R-:W0:Y:S01]  /*1e90*/  LDS.128 R60, [R91.X16] ;  /* 0x000000005b3c7984 */ /* 0x000e22000000cc00 */
[----:B------:R-:W-:-:S03]  /*1ea0*/  IMAD.WIDE R2, R237, 0x10, R2 ;  /* 0x00000010ed027825 */ /* 0x000fc600078e0202 */
[----:B------:R-:W1:Y:S01]  /*1eb0*/  LDS.128 R64, [R91.X16+0x200] ;  /* 0x000200005b407984 */ /* 0x000e62000000cc00 */
[----:B------:R-:W-:Y:S02]  /*1ec0*/  FFMA.FTZ R20, R149, R186, R20 ;  /* 0x000000ba95147223 */ /* 0x000fe40000010014 */
[----:B------:R-:W-:Y:S01]  /*1ed0*/  FMUL.FTZ R83, R32, R83 ;  /* 0x0000005320537220 */ /* 0x000fe20000410000 */
[----:B------:R-:W2:Y:S01]  /*1ee0*/  LDS.128 R68, [R91.X16+0x400] ;  /* 0x000400005b447984 */ /* 0x000ea2000000cc00 */
[----:B------:R-:W-:Y:S02]  /*1ef0*/  FMUL.FTZ R82, R33, R82 ;  /* 0x0000005221527220 */ /* 0x000fe40000410000 */
[----:B------:R-:W-:Y:S01]  /*1f00*/  FMUL.FTZ R85, R34, R85 ;  /* 0x0000005522557220 */ /* 0x000fe20000410000 */
[----:B------:R-:W3:Y:S01]  /*1f10*/  LDS.128 R56, [R91.X16+0x600] ;  /* 0x000600005b387984 */ /* 0x000ee2000000cc00 */
[----:B------:R-:W-:Y:S02]  /*1f20*/  FMUL.FTZ R84, R35, R84 ;  /* 0x0000005423547220 */ /* 0x000fe40000410000 */
        /* <DEDUP_REMOVED lines=12> */
[----:B------:R-:W-:Y:S01]  /*1ff0*/  FMUL.FTZ R175, R16, R87 ;  /* 0x0000005710af7220 */ /* 0x000fe20000410000 */
[----:B0-----:R0:W-:Y:S01]  /*2000*/  STG.E.128 [R2.64], R60 ;  /* 0x0000003c02007986 */ /* 0x0011e2000c101d1c */
[----:B------:R-:W-:-:S02]  /*2010*/  FMUL.FTZ R174, R17, R88 ;  /* 0x0000005811ae7220 */ /* 0x000fc40000410000 */
[----:B------:R-:W-:Y:S01]  /*2020*/  FMUL.FTZ R173, R18, R89 ;  /* 0x0000005912ad7220 */ /* 0x000fe20000410000 */
[----:B-1----:R0:W-:Y:S01]  /*2030*/  STG.E.128 [R2.64+0x200], R64 ;  /* 0x0002004002007986 */ /* 0x0021e2000c101d1c */
[----:B------:R-:W-:Y:S02]  /*2040*/  FMUL.FTZ R172, R19, R90 ;  /* 0x0000005a13ac7220 */ /* 0x000fe40000410000 */
[----:B------:R-:W-:Y:S01]  /*2050*/  FFMA.FTZ R32, R151, R184, R20 ;  /* 0x000000b897207223 */ /* 0x000fe20000010014 */
        /* <DEDUP_REMOVED lines=21> */
[----:B------:R-:W-:Y:S02]  /*21b0*/  FMUL.FTZ R41, R41, R82 ;  /* 0x0000005229297220 */ /* 0x000fe40000410000 */
[----:B------:R-:W-:Y:S01]  /*21c0*/  FMUL.FTZ R40, R83, R40 ;  /* 0x0000002853287220 */ /* 0x000fe20000410000 */
[----:B------:R-:W-:Y:S01]  /*21d0*/  STS.128 [R96.X16], R48 ;  /* 0x0000003060007388 */ /* 0x000fe2000000cc00 */
[----:B------:R-:W-:Y:S01]  /*21e0*/  FMUL.FTZ R55, R55, R90 ;  /* 0x0000005a37377220 */ /* 0x000fe20000410000 */
[----:B------:R-:W-:Y:S01]  /*21f0*/  UIMAD UR7, UR10, UR37, UR7 ;  /* 0x000000250a0772a4 */ /* 0x000fe2000f8e0207 */
[----:B------:R-:W-:Y:S01]  /*2200*/  FMUL.FTZ R54, R54, R89 ;  /* 0x0000005936367220 */ /* 0x000fe20000410000 */
[----:B------:R-:W-:Y:S01]  /*2210*/  STS.128 [R96.X16+0x10], R44 ;  /* 0x0000102c60007388 */ /* 0x000fe2000000cc00 */
[----:B------:R-:W-:Y:S01]  /*2220*/  FMUL.FTZ R53, R53, R88 ;  /* 0x0000005835357220 */ /* 0x000fe20000410000 */
[----:B------:R-:W-:Y:S01]  /*2230*/  UIMAD.WIDE.U32 UR36, UR10, UR36, UR8 ;  /* 0x000000240a2472a5 */ /* 0x000fe2000f8e0008 */
[----:B------:R-:W-:Y:S01]  /*2240*/  FMUL.FTZ R52, R87, R52 ;  /* 0x0000003457347220 */ /* 0x000fe20000410000 */
[----:B------:R-:W-:Y:S01]  /*2250*/  STS.128 [R96.X16+0x20], R40 ;  /* 0x0000202860007388 */ /* 0x000fe2000000cc00 */
[----:B------:R-:W-:-:S02]  /*2260*/  ULDC.64 UR8, c[0x0][0x270] ;  /* 0x00009c0000087ab9 */ /* 0x000fc40000000a00 */
[----:B------:R-:W-:Y:S01]  /*2270*/  UIADD3 UR7, UR37, UR7, URZ ;  /* 0x0000000725077290 */ /* 0x000fe2000fffe03f */
[----:B------:R-:W-:Y:S01]  /*2280*/  STS.128 [R96.X16+0x30], R52 ;  /* 0x0000303460007388 */ /* 0x000fe2000000cc00 */
[----:B------:R-:W-:-:S06]  /*2290*/  NOP ;  /* 0x0000000000007918 */ /* 0x000fcc0000000000 */
[----:B------:R-:W1:Y:S01]  /*22a0*/  LDS.128 R16, [R91.X16] ;  /* 0x000000005b107984 */ /* 0x000e62000000cc00 */
[----:B------:R-:W-:-:S03]  /*22b0*/  ULEA UR8, UP0, UR36, UR8, 0x2 ;  /* 0x0000000824087291 */ /* 0x000fc6000f80103f */
[----:B------:R-:W2:Y:S01]  /*22c0*/  LDS.128 R20, [R91.X16+0x200] ;  /* 0x000200005b147984 */ /* 0x000ea2000000cc00 */
[----:B------:R-:W-:Y:S02]  /*22d0*/  ULEA.HI.X UR9, UR36, UR9, UR7, 0x2, UP0 ;  /* 0x0000000924097291 */ /* 0x000fe400080f1407 */
[----:B0-----:R-:W-:Y:S01]  /*22e0*/  MOV R2, UR8 ;  /* 0x0000000800027c02 */ /* 0x001fe20008000f00 */
[----:B------:R-:W0:Y:S03]  /*22f0*/  LDS.128 R24, [R91.X16+0x400] ;  /* 0x000400005b187984 */ /* 0x000e26000000cc00 */
[----:B------:R-:W-:Y:S01]  /*2300*/  MOV R3, UR9 ;  /* 0x0000000900037c02 */ /* 0x000fe20008000f00 */
[----:B------:R-:W3:Y:S04]  /*2310*/  LDS.128 R28, [R91.X16+0x600] ;  /* 0x000600005b1c7984 */ /* 0x000ee8000000cc00 */
[----:B------:R-:W-:-:S05]  /*2320*/  IMAD.WIDE R2, R237, 0x10, R2 ;  /* 0x00000010ed027825 */ /* 0x000fca00078e0202 */
[----:B-1----:R1:W-:Y:S04]  /*2330*/  STG.E.128 [R2.64], R16 ;  /* 0x0000001002007986 */ /* 0x0023e8000c101d1c */
[----:B--2---:R1:W-:Y:S04]  /*2340*/  STG.E.128 [R2.64+0x200], R20 ;  /* 0x0002001402007986 */ /* 0x0043e8000c101d1c */
[----:B0-----:R1:W-:Y:S04]  /*2350*/  STG.E.128 [R2.64+0x400], R24 ;  /* 0x0004001802007986 */ /* 0x0013e8000c101d1c */
[----:B---3--:R1:W-:Y:S02]  /*2360*/  STG.E.128 [R2.64+0x600], R28 ;  /* 0x0006001c02007986 */ /* 0x0083e4000c101d1c */
.L_x_3619:
        /* <DEDUP_REMOVED lines=28> */
[----:B01----:R-:W-:Y:S02]  /*2530*/  FFMA.FTZ R2, R139, R172, R32 ;  /* 0x000000ac8b027223 */ /* 0x003fe40000010020 */
        /* <DEDUP_REMOVED lines=22> */
[----:B------:R-:W-:Y:S02]  /*26a0*/  FMUL.FTZ R10, R148, R2 ;  /* 0x00000002940a7220 */ /* 0x000fe40000410000 */
[----:B------:R-:W-:Y:S02]  /*26b0*/  FADD.FTZ R3, R169, UR5 ;  /* 0x00000005a9037e21 */ /* 0x000fe40008010000 */
[----:B------:R-:W-:Y:S01]  /*26c0*/  FADD.FTZ R169, R171, UR5 ;  /* 0x00000005aba97e21 */ /* 0x000fe20008010000 */
[----:B------:R0:W-:Y:S01]  /*26d0*/  STL [R1], R10 ;  /* 0x0000000a01007387 */ /* 0x0001e20000100800 */
        /* <DEDUP_REMOVED lines=36> */
[----:B0-----:R-:W-:-:S02]  /*2920*/  FMUL.FTZ R239, R139, R171 ;  /* 0x000000ab8bef7220 */ /* 0x001fc40000410000 */
.L_x_3721:
[----:B------:R-:W-:Y:S01]  /*2930*/  USHF.R.S32.HI UR27, URZ, 0x1f, UR7 ;  /* 0x0000001f3f1b7899 */ /* 0x000fe20008011407 */
[----:B------:R-:W-:Y:S01]  /*2940*/  SHF.L.U32 R10, R0, 0x2, RZ ;  /* 0x00000002000a7819 */ /* 0x000fe200000006ff */
[----:B------:R-:W-:-:S02]  /*2950*/  ULDC.64 UR36, c[0x0][0x1a0] ;  /* 0x0000680000247ab9 */ /* 0x000fc40000000a00 */
        /* <DEDUP_REMOVED lines=33> */
[----:B0-----:R-:W-:-:S04]  /*2b70*/  MOV R10, UR36 ;  /* 0x00000024000a7c02 */ /* 0x001fc80008000f00 */
[----:B------:R-:W-:Y:S01]  /*2b80*/  MOV R11, UR37 ;  /* 0x00000025000b7c02 */ /* 0x000fe20008000f00 */
[----:B------:R-:W-:-:S05]  /*2b90*/  ULDC.64 UR36, c[0x0][0x1c0] ;  /* 0x0000700000247ab9 */ /* 0x000fca0000000a00 */
[----:B------:R-:W4:Y:S01]  /*2ba0*/  LDG.E.64 R10, [R10.64] ;  /* 0x0000001c0a0a7981 */ /* 0x000f22000c1e1b00 */
[----:B------:R-:W-:Y:S01]  /*2bb0*/  UIMAD UR42, UR27, UR36, URZ ;  /* 0x000000241b2a72a4 */ /* 0x000fe2000f8e023f */
[----:B------:R-:W-:Y:S01]  /*2bc0*/  SHF.L.U32 R47, R0, 0x3, RZ ;  /* 0x00000003002f7819 */ /* 0x000fe200000006ff */
[----:B------:R-:W-:Y:S02]  /*2bd0*/  UIMAD.WIDE.U32 UR38, UR7, UR36, URZ ;  /* 0x00000024072672a5 */ /* 0x000fe4000f8e003f */
[----:B------:R-:W-:Y:S01]  /*2be0*/  UIMAD UR36, UR7, UR37, UR42 ;  /* 0x00000025072472a4 */ /* 0x000fe2000f8e022a */
[----:B------:R-:W-:Y:S01]  /*2bf0*/  LOP3.LUT R47, R47, 0xffffff00, RZ, 0xc0, !PT ;  /* 0xffffff002f2f7812 */ /* 0x000fe200078ec0ff */
[----:B------:R-:W-:Y:S02]  /*2c00*/  ULEA UR37, UP0, UR38, UR24, 0x2 ;  /* 0x0000001826257291 */ /* 0x000fe4000f80103f */
[----:B------:R-:W-:Y:S01]  /*2c10*/  UIADD3 UR36, UR39, UR36, URZ ;  /* 0x0000002427247290 */ /* 0x000fe2000fffe03f */
[----:B------:R-:W-:-:S03]  /*2c20*/  IADD3 R57, R47, R188, RZ ;  /* 0x000000bc2f397210 */ /* 0x000fc60007ffe0ff */
[----:B------:R-:W-:Y:S01]  /*2c30*/  ULEA.HI.X UR38, UR38, UR25, UR36, 0x2, UP0 ;  /* 0x0000001926267291 */ /* 0x000fe200080f1424 */
[C---:B------:R-:W-:Y:S02]  /*2c40*/  IADD3 R46, R57.reuse, 0x20, RZ ;  /* 0x00000020392e7810 */ /* 0x040fe40007ffe0ff */
[C---:B------:R-:W-:Y:S02]  /*2c50*/  IADD3 R44, R57.reuse, 0x40, RZ ;  /* 0x00000040392c7810 */ /* 0x040fe40007ffe0ff */
[C---:B------:R-:W-:Y:S02]  /*2c60*/  IADD3 R48, R57.reuse, 0x60, RZ ;  /* 0x0000006039307810 */ /* 0x040fe40007ffe0ff */
[----:B------:R-:W-:Y:S02]  /*2c70*/  MOV R54, UR37 ;  /* 0x0000002500367c02 */ /* 0x000fe40008000f00 */
[----:B------:R-:W-:Y:S02]  /*2c80*/  MOV R55, UR38 ;  /* 0x0000002600377c02 */ /* 0x000fe40008000f00 */
[----:B------:R-:W-:-:S02]  /*2c90*/  LEA.HI.SX32 R45, R57, R57, 0x1b ;  /* 0x00000039392d7211 */ /* 0x000fc400078fdaff */
[----:B------:R-:W-:Y:S01]  /*2ca0*/  IADD3 R50, R57, 0x80, RZ ;  /* 0x0000008039327810 */ /* 0x000fe20007ffe0ff */
[----:B------:R-:W-:Y:S01]  /*2cb0*/  IMAD.WIDE R54, R49, 0x10, R54 ;  /* 0x0000001031367825 */ /* 0x000fe200078e0236 */
[-C--:B------:R-:W-:Y:S02]  /*2cc0*/  LEA.HI.SX32 R46, R46, R57.reuse, 0x1b ;  /* 0x000000392e2e7211 */ /* 0x080fe400078fdaff */
[C---:B------:R-:W-:Y:S02]  /*2cd0*/  IADD3 R52, R57.reuse, 0xa0, RZ ;  /* 0x000000a039347810 */ /* 0x040fe40007ffe0ff */
[----:B------:R-:W-:Y:S02]  /*2ce0*/  LEA.HI.SX32 R44, R44, R57, 0x1b ;  /* 0x000000392c2c7211 */ /* 0x000fe400078fdaff */
[C---:B------:R-:W-:Y:S02]  /*2cf0*/  IADD3 R56, R57.reuse, 0xc0, RZ ;  /* 0x000000c039387810 */ /* 0x040fe40007ffe0ff */
[----:B------:R-:W-:-:S02]  /*2d00*/  IADD3 R58, R57, 0xe0, RZ ;  /* 0x000000e0393a7810 */ /* 0x000fc40007ffe0ff */
[-C--:B------:R-:W-:Y:S02]  /*2d10*/  LEA.HI.SX32 R51, R48, R57.reuse, 0x1b ;  /* 0x0000003930337211 */ /* 0x080fe400078fdaff */
[-C--:B------:R-:W-:Y:S02]  /*2d20*/  LEA.HI.SX32 R53, R50, R57.reuse, 0x1b ;  /* 0x0000003932357211 */ /* 0x080fe400078fdaff */
[-C--:B------:R-:W-:Y:S02]  /*2d30*/  LEA.HI.SX32 R52, R52, R57.reuse, 0x1b ;  /* 0x0000003934347211 */ /* 0x080fe400078fdaff */
[-C--:B------:R-:W-:Y:S02]  /*2d40*/  LEA.HI.SX32 R49, R56, R57.reuse, 0x1b ;  /* 0x0000003938317211 */ /* 0x080fe400078fdaff */
[----:B------:R-:W-:Y:S01]  /*2d50*/  LEA.HI.SX32 R48, R58, R57, 0x1b ;  /* 0x000000393a307211 */ /* 0x000fe200078fdaff */
[----:B--2---:R0:W-:Y:S04]  /*2d60*/  STS.128 [R45.X16], R12 ;  /* 0x0000000c2d007388 */ /* 0x0041e8000000cc00 */
[----:B---3--:R1:W-:Y:S04]  /*2d70*/  STS.128 [R46.X16+0x200], R16 ;  /* 0x000200102e007388 */ /* 0x0083e8000000cc00 */
[----:B----4-:R2:W-:Y:S04]  /*2d80*/  STS.128 [R44.X16+0x400], R20 ;  /* 0x000400142c007388 */ /* 0x0105e8000000cc00 */
[----:B------:R3:W-:Y:S04]  /*2d90*/  STS.128 [R51.X16+0x600], R24 ;  /* 0x0006001833007388 */ /* 0x0007e8000000cc00 */
[----:B------:R2:W-:Y:S04]  /*2da0*/  STS.128 [R53.X16+0x800], R28 ;  /* 0x0008001c35007388 */ /* 0x0005e8000000cc00 */
[----:B------:R1:W-:Y:S04]  /*2db0*/  STS.128 [R52.X16+0xa00], R32 ;  /* 0x000a002034007388 */ /* 0x0003e8000000cc00 */
[----:B------:R2:W-:Y:S04]  /*2dc0*/  STS.128 [R49.X16+0xc00], R36 ;  /* 0x000c002431007388 */ /* 0x0005e8000000cc00 */
[----:B------:R3:W-:Y:S01]  /*2dd0*/  STS.128 [R48.X16+0xe00], R40 ;  /* 0x000e002830007388 */ /* 0x0007e2000000cc00 */
[----:B------:R-:W-:-:S06]  /*2de0*/  NOP ;  /* 0x0000000000007918 */ /* 0x000fcc0000000000 */
[----:B0-----:R0:W4:Y:S04]  /*2df0*/  LDG.E.128 R12, [R54.64] ;  /* 0x0000001c360c7981 */ /* 0x001128000c1e1d00 */
[----:B-1----:R0:W4:Y:S04]  /*2e00*/  LDG.E.128 R16, [R54.64+0x200] ;  /* 0x0002001c36107981 */ /* 0x002128000c1e1d00 */
[----:B--2---:R0:W2:Y:S04]  /*2e10*/  LDG.E.128 R20, [R54.64+0x400] ;  /* 0x0004001c36147981 */ /* 0x0040a8000c1e1d00 */
[----:B---3--:R0:W3:Y:S04]  /*2e20*/  LDG.E.128 R24, [R54.64+0x600] ;  /* 0x0006001c36187981 */ /* 0x0080e8000c1e1d00 */
[----:B------:R0:W3:Y:S04]  /*2e30*/  LDG.E.128 R28, [R54.64+0x800] ;  /* 0x0008001c361c7981 */ /* 0x0000e8000c1e1d00 */
[----:B------:R0:W3:Y:S04]  /*2e40*/  LDG.E.128 R32, [R54.64+0xa00] ;  /* 0x000a001c36207981 */ /* 0x0000e8000c1e1d00 */
[----:B------:R0:W3:Y:S04]  /*2e50*/  LDG.E.128 R36, [R54.64+0xc00] ;  /* 0x000c001c36247981 */ /* 0x0000e8000c1e1d00 */
[----:B------:R0:W3:Y:S01]  /*2e60*/  LDG.E.128 R40, [R54.64+0xe00] ;  /* 0x000e001c36287981 */ /* 0x0000e2000c1e1d00 */
[----:B------:R-:W-:Y:S01]  /*2e70*/  UIADD3 UR36, UR26, -0x1, URZ ;  /* 0xffffffff1a247890 */ /* 0x000fe2000fffe03f */
[----:B------:R-:W-:Y:S01]  /*2e80*/  LOP3.LUT P0, RZ, R0, 0x1f, RZ, 0xc0, !PT ;  /* 0x0000001f00ff7812 */ /* 0x000fe2000780c0ff */
[----:B------:R-:W-:Y:S01]  /*2e90*/  IMAD R57, R188, 0x7, R57 ;  /* 0x00000007bc397824 */ /* 0x000fe200078e0239 */
[----:B------:R-:W1:Y:S01]  /*2ea0*/  R2UR UR47, R11 ;  /* 0x000000000b2f73c2 */ /* 0x000e6200000e0000 */
[----:B------:R-:W-:Y:S01]  /*2eb0*/  ULEA.HI UR37, UR36, UR36, URZ, 0x1 ;  /* 0x0000002424257291 */ /* 0x000fe2000f8f083f */
[----:B------:R-:W-:Y:S01]  /*2ec0*/  ISETP.NE.AND P1, PT, R0, RZ, PT ;  /* 0x000000ff0000720c */ /* 0x000fe20003f25270 */
[----:B------:R-:W-:Y:S01]  /*2ed0*/  CS2R R70, SRZ ;  /* 0x0000000000467805 */ /* 0x000fe2000001ff00 */
[----:B------:R-:W-:Y:S01]  /*2ee0*/  MOV R59, 0x100 ;  /* 0x00000100003b7802 */ /* 0x000fe20000000f00 */
[----:B------:R-:W-:Y:S01]  /*2ef0*/  ULOP3.LUT UR37, UR37, 0xfffffe, URZ, 0xc0, !UPT ;  /* 0x00fffffe25257892 */ /* 0x000fe2000f8ec03f */
[----:B------:R-:W-:-:S02]  /*2f00*/  LEA R215, R188, R47, 0x3 ;  /* 0x0000002fbcd77211 */ /* 0x000fc400078e18ff */
[----:B------:R0:W1:Y:S01]  /*2f10*/  R2UR UR46, R10 ;  /* 0x000000000a2e73c2 */ /* 0x00006200000e0000 */
[----:B------:R-:W-:Y:S01]  /*2f20*/  UIADD3 UR37, UR36, -UR37, URZ ;  /* 0x8000002524257290 */ /* 0x000fe2000fffe03f */
[C---:B------:R-:W-:Y:S02]  /*2f30*/  IADD3 R60, R57.reuse, 0x1, RZ ;  /* 0x00000001393c7810 */ /* 0x040fe40007ffe0ff */
[C---:B------:R-:W-:Y:S02]  /*2f40*/  IADD3 R62, R57.reuse, 0x5, RZ ;  /* 0x00000005393e7810 */ /* 0x040fe40007ffe0ff */
[C---:B------:R-:W-:Y:S02]  /*2f50*/  IADD3 R66, R57.reuse, 0x6, RZ ;  /* 0x0000000639427810 */ /* 0x040fe40007ffe0ff */
[----:B0-----:R-:W-:Y:S02]  /*2f60*/  MOV R10, UR26 ;  /* 0x0000001a000a7c02 */ /* 0x001fe40008000f00 */
[----:B------:R-:W-:-:S02]  /*2f70*/  LEA.HI.SX32 R64, R57, R57, 0x1b ;  /* 0x0000003939407211 */ /* 0x000fc400078fdaff */
[----:B------:R-:W-:Y:S02]  /*2f80*/  ISETP.LT.OR P0, PT, R10, 0x2, P0 ;  /* 0x000000020a00780c */ /* 0x000fe40000701670 */
[----:B------:R-:W-:Y:S01]  /*2f90*/  IADD3 R10, R0, 0x200, RZ ;  /* 0x00000200000a7810 */ /* 0x000fe20007ffe0ff */
[----:B------:R-:W0:Y:S01]  /*2fa0*/  LDS.128 R100, [R64.X16] ;  /* 0x0000000040647984 */ /* 0x000e22000000cc00 */
[----:B-1----:R-:W-:Y:S01]  /*2fb0*/  FMUL.FTZ R50, R2, UR47 ;  /* 0x0000002f02327c20 */ /* 0x002fe20008410000 */
[----:B------:R-:W-:Y:S01]  /*2fc0*/  IADD3 R68, R57, 0x7, RZ ;  /* 0x0000000739447810 */ /* 0x000fe20007ffe0ff */
[----:B------:R-:W-:Y:S01]  /*2fd0*/  FMUL.FTZ R11, R169, UR47 ;  /* 0x0000002fa90b7c20 */ /* 0x000fe20008410000 */
[-C--:B------:R-:W-:Y:S01]  /*2fe0*/  LEA.HI.SX32 R60, R60, R215.reuse, 0x1b ;  /* 0x000000d73c3c7211 */ /* 0x080fe200078fdaff */
[----:B------:R-:W-:Y:S01]  /*2ff0*/  FMUL.RZ R56, R50, 0.15915493667125701904 ;  /* 0x3e22f98332387820 */ /* 0x000fe2000040c000 */
[-C--:B------:R-:W-:Y:S01]  /*3000*/  LEA.HI.SX32 R47, R62, R215.reuse, 0x1b ;  /* 0x000000d73e2f7211 */ /* 0x080fe200078fdaff */
[----:B------:R-:W-:Y:S01]  /*3010*/  FMUL.RZ R54, R11, 0.15915493667125701904 ;  /* 0x3e22f9830b367820 */ /* 0x000fe2000040c000 */
[----:B------:R-:W-:Y:S01]  /*3020*/  LEA.HI.SX32 R217, R66, R215, 0x1b ;  /* 0x000000d742d97211 */ /* 0x000fe200078fdaff */
[----:B------:R-:W-:Y:S01]  /*3030*/  FMUL.FTZ R50, R3, UR47 ;  /* 0x0000002f03327c20 */ /* 0x000fe20008410000 */
[----:B------:R-:W-:Y:S01]  /*3040*/  MUFU.SIN R163, R56 ;  /* 0x0000003800a37308 */ /* 0x000fe20000000400 */
[----:B------:R-:W-:Y:S01]  /*3050*/  FMUL.FTZ R11, R168, UR47 ;  /* 0x0000002fa80b7c20 */ /* 0x000fe20008410000 */
[----:B------:R-:W-:Y:S01]  /*3060*/  MOV R201, UR46 ;  /* 0x0000002e00c97c02 */ /* 0x000fe20008000f00 */
[----:B------:R-:W-:Y:S01]  /*3070*/  FMUL.RZ R58, R50, 0.15915493667125701904 ;  /* 0x3e22f983323a7820 */ /* 0x000fe2000040c000 */
[----:B------:R-:W1:Y:S01]  /*3080*/  LDS.128 R96, [R60.X16+0x10] ;  /* 0x000010003c607984 */ /* 0x000e62000000cc00 */
[----:B------:R-:W-:Y:S01]  /*3090*/  FMUL.RZ R55, R11, 0.15915493667125701904 ;  /* 0x3e22f9830b377820 */ /* 0x000fe2000040c000 */
[----:B------:R-:W-:Y:S01]  /*30a0*/  MOV R69, RZ ;  /* 0x000000ff00457202 */ /* 0x000fe20000000f00 */
[----:B------:R-:W-:Y:S01]  /*30b0*/  FMUL.FTZ R50, R170, UR47 ;  /* 0x0000002faa327c20 */ /* 0x000fe20008410000 */
[----:B------:R0:W-:Y:S01]  /*30c0*/  MUFU.COS R162, R56 ;  /* 0x0000003800a27308 */ /* 0x0001e20000000000 */
[----:B------:R-:W-:Y:S01]  /*30d0*/  FMUL.FTZ R11, R167, UR47 ;  /* 0x0000002fa70b7c20 */ /* 0x000fe20008410000 */
[----:B------:R-:W-:Y:S01]  /*30e0*/  LDS.128 R80, [R47.X16+0x50] ;  /* 0x000050002f507984 */ /* 0x000fe2000000cc00 */
[----:B------:R-:W-:-:S02]  /*30f0*/  FMUL.RZ R50, R50, 0.15915493667125701904 ;  /* 0x3e22f98332327820 */ /* 0x000fc4000040c000 */
[----:B------:R-:W-:Y:S01]  /*3100*/  FMUL.FTZ R201, R201, 1.4426950216293334961 ;  /* 0x3fb8aa3bc9c97820 */ /* 0x000fe20000410000 */
[----:B------:R-:W-:Y:S01]  /*3110*/  LDS.128 R76, [R217.X16+0x60] ;  /* 0x00006000d94c7984 */ /* 0x000fe2000000cc00 */
[----:B------:R-:W-:Y:S01]  /*3120*/  FMUL.FTZ R155, R171, UR47 ;  /* 0x0000002fab9b7c20 */ /* 0x000fe20008410000 */
[----:B------:R-:W-:Y:S01]  /*3130*/  MUFU.SIN R211, R50 ;  /* 0x0000003200d37308 */ /* 0x000fe20000000400 */
[----:B0-----:R-:W-:Y:S02]  /*3140*/  FMUL.RZ R56, R11, 0.15915493667125701904 ;  /* 0x3e22f9830b387820 */ /* 0x001fe4000040c000 */
[----:B------:R-:W-:Y:S02]  /*3150*/  FMUL.FTZ R11, R166, UR47 ;  /* 0x0000002fa60b7c20 */ /* 0x000fe40008410000 */
[-C--:B------:R-:W-:Y:S02]  /*3160*/  FMUL.FTZ R213, R170, R201.reuse ;  /* 0x000000c9aad57220 */ /* 0x080fe40000410000 */
[-C--:B------:R-:W-:Y:S01]  /*3170*/  FMUL.FTZ R210, R169, R201.reuse ;  /* 0x000000c9a9d27220 */ /* 0x080fe20000410000 */
[----:B------:R0:W-:Y:S01]  /*3180*/  MUFU.COS R212, R50 ;  /* 0x0000003200d47308 */ /* 0x0001e20000000000 */
[----:B------:R-:W-:-:S02]  /*3190*/  FMUL.FTZ R207, R168, R201 ;  /* 0x000000c9a8cf7220 */ /* 0x000fc40000410000 */
[-C--:B------:R-:W-:Y:S02]  /*31a0*/  FMUL.FTZ R204, R167, R201.reuse ;  /* 0x000000c9a7cc7220 */ /* 0x080fe40000410000 */
[-C--:B------:R-:W-:Y:S02]  /*31b0*/  FMUL.FTZ R200, R166, R201.reuse ;  /* 0x000000c9a6c87220 */ /* 0x080fe40000410000 */
[-C--:B------:R-:W-:Y:S01]  /*31c0*/  FMUL.FTZ R197, R165, R201.reuse ;  /* 0x000000c9a5c57220 */ /* 0x080fe20000410000 */
[----:B------:R-:W-:Y:S01]  /*31d0*/  MUFU.SIN R208, R54 ;  /* 0x0000003600d07308 */ /* 0x000fe20000000400 */
[----:B0-----:R-:W-:Y:S02]  /*31e0*/  FMUL.RZ R50, R11, 0.15915493667125701904 ;  /* 0x3e22f9830b327820 */ /* 0x001fe4000040c000 */
[----:B------:R-:W-:Y:S02]  /*31f0*/  FMUL.FTZ R11, R165, UR47 ;  /* 0x0000002fa50b7c20 */ /* 0x000fe40008410000 */
[----:B------:R-:W-:-:S02]  /*3200*/  FMUL.FTZ R218, R164, R201 ;  /* 0x000000c9a4da7220 */ /* 0x000fc40000410000 */
        /* <DEDUP_REMOVED lines=32> */
[----:B------:R-:W-:-:S05]  /*3410*/  FMUL.FTZ R11, R3, R201 ;  /* 0x000000c9030b7220 */ /* 0x000fca0000410000 */
[----:B------:R0:W-:Y:S08]  /*3420*/  MUFU.COS R159, R55 ;  /* 0x00000037009f7308 */ /* 0x0001f00000000000 */
[----:B------:R-:W-:Y:S01]  /*3430*/  MUFU.SIN R158, R54 ;  /* 0x00000036009e7308 */ /* 0x000fe20000000400 */
[----:B0-----:R-:W-:-:S04]  /*3440*/  MOV R55, UR26 ;  /* 0x0000001a00377c02 */ /* 0x001fc80008000f00 */
[----:B------:R-:W-:-:S03]  /*3450*/  @!P0 IADD3 R55, R55, -0x2, RZ ;  /* 0xfffffffe37378810 */ /* 0x000fc60007ffe0ff */
[----:B------:R0:W-:Y:S08]  /*3460*/  MUFU.COS R161, R54 ;  /* 0x0000003600a17308 */ /* 0x0001f00000000000 */
[----:B------:R-:W-:Y:S01]  /*3470*/  MUFU.SIN R157, R50 ;  /* 0x00000032009d7308 */ /* 0x000fe20000000400 */
[----:B0-----:R-:W-:-:S05]  /*3480*/  MOV R54, c[0x0][0x16c] ;  /* 0x00005b0000367a02 */ /* 0x001fca0000000f00 */
[----:B------:R-:W-:Y:S01]  /*3490*/  @!P0 IMAD R55, R55, R54, UR7 ;  /* 0x0000000737378e24 */ /* 0x000fe2000f8e0236 */
[----:B------:R-:W-:Y:S01]  /*34a0*/  IADD3 R54, R57, 0x3, RZ ;  /* 0x0000000339367810 */ /* 0x000fe20007ffe0ff */
[----:B------:R0:W-:Y:S03]  /*34b0*/  MUFU.COS R156, R50 ;  /* 0x00000032009c7308 */ /* 0x0001e60000000000 */
[----:B------:R-:W-:-:S05]  /*34c0*/  LEA.HI.SX32 R54, R54, R215, 0x1b ;  /* 0x000000d736367211 */ /* 0x000fca00078fdaff */
[----:B------:R-:W-:Y:S01]  /*34d0*/  MUFU.SIN R152, R56 ;  /* 0x0000003800987308 */ /* 0x000fe20000000400 */
[----:B0-----:R-:W-:Y:S01]  /*34e0*/  MOV R50, UR37 ;  /* 0x0000002500327c02 */ /* 0x001fe20008000f00 */
[----:B------:R-:W-:Y:S04]  /*34f0*/  LDS.128 R88, [R54.X16+0x30] ;  /* 0x0000300036587984 */ /* 0x000fe8000000cc00 */
[----:B------:R-:W-:Y:S01]  /*3500*/  @!P1 IMAD R10, R50, R59, UR7 ;  /* 0x00000007320a9e24 */ /* 0x000fe2000f8e023b */
[----:B------:R-:W-:Y:S01]  /*3510*/  IADD3 R50, R57, 0x4, RZ ;  /* 0x0000000439327810 */ /* 0x000fe20007ffe0ff */
[----:B------:R0:W-:Y:S03]  /*3520*/  MUFU.COS R153, R56 ;  /* 0x0000003800997308 */ /* 0x0001e60000000000 */
[----:B------:R-:W-:-:S05]  /*3530*/  LEA.HI.SX32 R50, R50, R215, 0x1b ;  /* 0x000000d732327211 */ /* 0x000fca00078fdaff */
[----:B------:R-:W-:Y:S01]  /*3540*/  MUFU.SIN R214, R58 ;  /* 0x0000003a00d67308 */ /* 0x000fe20000000400 */
[----:B0-----:R-:W-:Y:S01]  /*3550*/  IADD3 R56, R57, 0x2, RZ ;  /* 0x0000000239387810 */ /* 0x001fe20007ffe0ff */
[----:B------:R-:W-:Y:S01]  /*3560*/  LDS.128 R84, [R50.X16+0x40] ;  /* 0x0000400032547984 */ /* 0x000fe2000000cc00 */
[----:B------:R-:W-:Y:S02]  /*3570*/  FMUL.FTZ R57, R4, R201 ;  /* 0x000000c904397220 */ /* 0x000fe40000410000 */
[-C--:B------:R-:W-:Y:S02]  /*3580*/  LEA.HI.SX32 R56, R56, R215.reuse, 0x1b ;  /* 0x000000d738387211 */ /* 0x080fe400078fdaff */
[----:B------:R-:W-:Y:S01]  /*3590*/  LEA.HI.SX32 R215, R68, R215, 0x1b ;  /* 0x000000d744d77211 */ /* 0x000fe200078fdaff */
[----:B------:R0:W-:Y:S01]  /*35a0*/  MUFU.COS R216, R58 ;  /* 0x0000003a00d87308 */ /* 0x0001e20000000000 */
[----:B------:R-:W-:Y:S01]  /*35b0*/  MOV R68, 0x3f800000 ;  /* 0x3f80000000447802 */ /* 0x000fe20000000f00 */
[----:B------:R-:W1:Y:S04]  /*35c0*/  LDS.128 R92, [R56.X16+0x20] ;  /* 0x00002000385c7984 */ /* 0x000e68000000cc00 */
[----:B------:R-:W1:Y:S02]  /*35d0*/  LDS.128 R72, [R215.X16+0x70] ;  /* 0x00007000d7487984 */ /* 0x000e64000000cc00 */
[----:B------:R-:W-:Y:S01]  /*35e0*/  MUFU.EX2 R11, R11 ;  /* 0x0000000b000b7308 */ /* 0x000fe20000000800 */
[-C--:B0-----:R-:W-:Y:S01]  /*35f0*/  FMUL.FTZ R58, R2, R201.reuse ;  /* 0x000000c9023a7220 */ /* 0x081fe20000410000 */
[----:B----4-:R0:W-:Y:S04]  /*3600*/  STS.128 [R45.X16+0x4200], R12 ;  /* 0x0042000c2d007388 */ /* 0x0101e8000000cc00 */
[----:B------:R4:W-:Y:S02]  /*3610*/  STS.128 [R46.X16+0x4400], R16 ;  /* 0x004400102e007388 */ /* 0x0009e4000000cc00 */
[----:B------:R-:W3:Y:S02]  /*3620*/  MUFU.EX2 R58, R58 ;  /* 0x0000003a003a7308 */ /* 0x000ee40000000800 */
[----:B--2---:R2:W-:Y:S04]  /*3630*/  STS.128 [R44.X16+0x4600], R20 ;  /* 0x004600142c007388 */ /* 0x0045e8000000cc00 */
[----:B---3--:R3:W-:Y:S02]  /*3640*/  STS.128 [R51.X16+0x4800], R24 ;  /* 0x0048001833007388 */ /* 0x0087e4000000cc00 */
[----:B------:R-:W-:Y:S01]  /*3650*/  MUFU.EX2 R213, R213 ;  /* 0x000000d500d57308 */ /* 0x000fe20000000800 */
[-C--:B0-----:R-:W-:Y:S01]  /*3660*/  FMUL.FTZ R14, R6, R201.reuse ;  /* 0x000000c9060e7220 */ /* 0x081fe20000410000 */
[----:B------:R0:W-:Y:S01]  /*3670*/  STS.128 [R53.X16+0x4a00], R28 ;  /* 0x004a001c35007388 */ /* 0x0001e2000000cc00 */
[----:B------:R-:W-:Y:S01]  /*3680*/  SHF.L.U32 R13, R10, 0x3, RZ ;  /* 0x000000030a0d7819 */ /* 0x000fe200000006ff */
[----:B----4-:R-:W-:-:S02]  /*3690*/  FMUL.FTZ R18, R7, R201 ;  /* 0x000000c907127220 */ /* 0x010fc40000410000 */
[----:B------:R4:W-:Y:S01]  /*36a0*/  STS.128 [R52.X16+0x4c00], R32 ;  /* 0x004c002034007388 */ /* 0x0009e2000000cc00 */
[----:B------:R-:W-:Y:S01]  /*36b0*/  MOV R16, 0x10 ;  /* 0x0000001000107802 */ /* 0x000fe20000000f00 */
[----:B------:R-:W-:Y:S01]  /*36c0*/  FMUL.FTZ R162, R58, R162 ;  /* 0x000000a23aa27220 */ /* 0x000fe20000410000 */
[----:B------:R-:W-:Y:S01]  /*36d0*/  MUFU.EX2 R210, R210 ;  /* 0x000000d200d27308 */ /* 0x000fe20000000800 */
[----:B--2---:R-:W-:Y:S01]  /*36e0*/  FMUL.FTZ R20, R8, R201 ;  /* 0x000000c908147220 */ /* 0x004fe20000410000 */
[----:B------:R-:W-:Y:S01]  /*36f0*/  STS.128 [R49.X16+0x4e00], R36 ;  /* 0x004e002431007388 */ /* 0x000fe2000000cc00 */
[----:B------:R-:W-:-:S05]  /*3700*/  FMUL.FTZ R163, R58, R163 ;  /* 0x000000a33aa37220 */ /* 0x000fca0000410000 */
[----:B---3--:R-:W-:Y:S01]  /*3710*/  MUFU.EX2 R27, R57 ;  /* 0x00000039001b7308 */ /* 0x008fe20000000800 */
[----:B0-----:R-:W-:Y:S01]  /*3720*/  FMUL.FTZ R29, R5, R201 ;  /* 0x000000c9051d7220 */ /* 0x001fe20000410000 */
[----:B------:R-:W-:Y:S06]  /*3730*/  STS.128 [R48.X16+0x5000], R40 ;  /* 0x0050002830007388 */ /* 0x000fec000000cc00 */
[----:B------:R-:W0:Y:S01]  /*3740*/  MUFU.EX2 R31, R14 ;  /* 0x0000000e001f7308 */ /* 0x000e220000000800 */
[----:B------:R-:W-:Y:S01]  /*3750*/  FMUL.FTZ R10, R11, R216 ;  /* 0x000000d80b0a7220 */ /* 0x000fe20000410000 */
[----:B------:R-:W-:-:S06]  /*3760*/  NOP ;  /* 0x0000000000007918 */ /* 0x000fcc0000000000 */
[----:B----4-:R-:W2:Y:S01]  /*3770*/  MUFU.EX2 R33, R18 ;  /* 0x0000001200217308 */ /* 0x010ea20000000800 */
[----:B------:R-:W-:Y:S01]  /*3780*/  @!P0 IMAD.WIDE R16, R55, R16, UR40 ;  /* 0x0000002837108e25 */ /* 0x000fe2000f8e0210 */
[----:B------:R-:W3:Y:S06]  /*3790*/  LDS.128 R64, [R64.X16+0x4200] ;  /* 0x0042000040407984 */ /* 0x000eec000000cc00 */
[----:B------:R-:W4:Y:S01]  /*37a0*/  MUFU.EX2 R35, R20 ;  /* 0x0000001400237308 */ /* 0x000f220000000800 */
[----:B------:R-:W-:Y:S01]  /*37b0*/  FMUL.FTZ R11, R11, R214 ;  /* 0x000000d60b0b7220 */ /* 0x000fe20000410000 */
[----:B------:R-:W1:Y:S01]  /*37c0*/  LDS.128 R60, [R60.X16+0x4210] ;  /* 0x004210003c3c7984 */ /* 0x000e62000000cc00 */
[----:B0-----:R-:W-:-:S03]  /*37d0*/  FMUL.FTZ R30, R31, R161 ;  /* 0x000000a11f1e7220 */ /* 0x001fc60000410000 */
[----:B------:R-:W0:Y:S02]  /*37e0*/  LDS.128 R56, [R56.X16+0x4220] ;  /* 0x0042200038387984 */ /* 0x000e24000000cc00 */
[----:B------:R-:W0:Y:S02]  /*37f0*/  MUFU.EX2 R29, R29 ;  /* 0x0000001d001d7308 */ /* 0x000e240000000800 */
[----:B------:R-:W0:Y:S01]  /*3800*/  LDS.128 R52, [R54.X16+0x4230] ;  /* 0x0042300036347984 */ /* 0x000e22000000cc00 */
[----:B------:R-:W-:-:S03]  /*3810*/  FMUL.FTZ R161, R163, R11 ;  /* 0x0000000ba3a17220 */ /* 0x000fc60000410000 */
[----:B------:R-:W0:Y:S01]  /*3820*/  LDS.128 R48, [R50.X16+0x4240] ;  /* 0x0042400032307984 */ /* 0x000e22000000cc00 */
[----:B------:R-:W-:Y:S01]  /*3830*/  FMUL.FTZ R34, R162, R11 ;  /* 0x0000000ba2227220 */ /* 0x000fe20000410000 */
[----:B------:R-:W0:Y:S02]  /*3840*/  MUFU.EX2 R207, R207 ;  /* 0x000000cf00cf7308 */ /* 0x000e240000000800 */
[----:B------:R-:W0:Y:S04]  /*3850*/  LDS.128 R44, [R47.X16+0x4250] ;  /* 0x004250002f2c7984 */ /* 0x000e28000000cc00 */
[----:B------:R-:W1:Y:S02]  /*3860*/  LDS.128 R40, [R217.X16+0x4260] ;  /* 0x00426000d9287984 */ /* 0x000e64000000cc00 */
[----:B------:R-:W-:Y:S02]  /*3870*/  MUFU.COS R160, R155 ;  /* 0x0000009b00a07308 */ /* 0x000fe40000000000 */
[----:B------:R-:W1:Y:S04]  /*3880*/  LDS.128 R36, [R215.X16+0x4270] ;  /* 0x00427000d7247984 */ /* 0x000e68000000cc00 */
[----:B------:R3:W-:Y:S01]  /*3890*/  STS.64 [R13+0x11c80], R162 ;  /* 0x011c80a20d007388 */ /* 0x0007e20000000a00 */
[C---:B--2---:R-:W-:Y:S01]  /*38a0*/  FMUL.FTZ R32, R33.reuse, R159 ;  /* 0x0000009f21207220 */ /* 0x044fe20000410000 */
[----:B------:R-:W-:Y:S02]  /*38b0*/  MUFU.EX2 R204, R204 ;  /* 0x000000cc00cc7308 */ /* 0x000fe40000000800 */
[----:B------:R-:W-:Y:S01]  /*38c0*/  BAR.SYNC.DEFER_BLOCKING 0x0 ;  /* 0x0000000000007b1d */ /* 0x000fe20000010000 */
[----:B------:R-:W-:-:S02]  /*38d0*/  FMUL.FTZ R33, R33, R154 ;  /* 0x0000009a21217220 */ /* 0x000fc40000410000 */
[----:B------:R-:W-:Y:S02]  /*38e0*/  FMUL.FTZ R26, R9, R201 ;  /* 0x000000c9091a7220 */ /* 0x000fe40000410000 */
[-C--:B------:R-:W-:Y:S01]  /*38f0*/  FFMA.FTZ R161, R162, R10.reuse, -R161 ;  /* 0x0000000aa2a17223 */ /* 0x080fe200000108a1 */
[----:B------:R-:W-:Y:S01]  /*3900*/  MUFU.EX2 R218, R218 ;  /* 0x000000da00da7308 */ /* 0x000fe20000000800 */
[----:B------:R-:W-:Y:S02]  /*3910*/  FFMA.FTZ R154, R163, R10, R34 ;  /* 0x0000000aa39a7223 */ /* 0x000fe40000010022 */
[----:B---3--:R-:W-:Y:S02]  /*3920*/  FMUL.FTZ R13, R213, R211 ;  /* 0x000000d3d50d7220 */ /* 0x008fe40000410000 */
[----:B------:R-:W-:Y:S02]  /*3930*/  FMUL.FTZ R201, R171, R201 ;  /* 0x000000c9abc97220 */ /* 0x000fe40000410000 */
[C---:B----4-:R-:W-:Y:S01]  /*3940*/  FMUL.FTZ R34, R35.reuse, R153 ;  /* 0x0000009923227220 */ /* 0x050fe20000410000 */
[----:B------:R-:W-:Y:S01]  /*3950*/  MUFU.EX2 R200, R200 ;  /* 0x000000c800c87308 */ /* 0x000fe20000000800 */
[----:B------:R-:W-:-:S02]  /*3960*/  FMUL.FTZ R35, R35, R152 ;  /* 0x0000009823237220 */ /* 0x000fc40000410000 */
[----:B------:R-:W-:Y:S02]  /*3970*/  FMUL.FTZ R12, R213, R212 ;  /* 0x000000d4d50c7220 */ /* 0x000fe40000410000 */
[C---:B------:R-:W-:Y:S02]  /*3980*/  FMUL.FTZ R153, R13.reuse, R161 ;  /* 0x000000a10d997220 */ /* 0x040fe40000410000 */
[----:B------:R-:W-:Y:S01]  /*3990*/  FMUL.FTZ R152, R13, R154 ;  /* 0x0000009a0d987220 */ /* 0x000fe20000410000 */
[----:B------:R-:W-:Y:S01]  /*39a0*/  MUFU.EX2 R201, R201 ;  /* 0x000000c900c97308 */ /* 0x000fe20000000800 */
[----:B------:R-:W-:Y:S01]  /*39b0*/  FMUL.FTZ R31, R31, R158 ;  /* 0x0000009e1f1f7220 */ /* 0x000fe20000410000 */
[----:B------:R2:W5:Y:S01]  /*39c0*/  @!P0 LDG.E.128 R68, [R16.64] ;  /* 0x0000001c10448981 */ /* 0x000562000c1e1d00 */
[----:B------:R-:W-:Y:S02]  /*39d0*/  FMUL.FTZ R15, R210, R208 ;  /* 0x000000d0d20f7220 */ /* 0x000fe40000410000 */
[----:B0-----:R-:W-:-:S02]  /*39e0*/  FMUL.FTZ R28, R29, R190 ;  /* 0x000000be1d1c7220 */ /* 0x001fc40000410000 */
[C---:B------:R-:W-:Y:S01]  /*39f0*/  FFMA.FTZ R154, R12.reuse, R154, R153 ;  /* 0x0000009a0c9a7223 */ /* 0x040fe20000010099 */
[----:B------:R0:W3:Y:S01]  /*3a00*/  MUFU.SIN R158, R155 ;  /* 0x0000009b009e7308 */ /* 0x0000e20000000400 */
[----:B------:R-:W-:Y:S02]  /*3a10*/  FFMA.FTZ R152, R12, R161, -R152 ;  /* 0x000000a10c987223 */ /* 0x000fe40000010898 */
[----:B------:R-:W-:Y:S02]  /*3a20*/  FMUL.FTZ R29, R29, R189 ;  /* 0x000000bd1d1d7220 */ /* 0x000fe40000410000 */
[C---:B------:R-:W-:Y:S02]  /*3a30*/  FMUL.FTZ R153, R2.reuse, R100 ;  /* 0x0000006402997220 */ /* 0x040fe40000410000 */
[----:B------:R-:W-:Y:S01]  /*3a40*/  FMUL.FTZ R189, R2, R101 ;  /* 0x0000006502bd7220 */ /* 0x000fe20000410000 */
[----:B------:R-:W4:Y:S01]  /*3a50*/  MUFU.EX2 R197, R197 ;  /* 0x000000c500c57308 */ /* 0x000f220000000800 */
[----:B------:R-:W-:-:S02]  /*3a60*/  FMUL.FTZ R14, R210, R209 ;  /* 0x000000d1d20e7220 */ /* 0x000fc40000410000 */
[C---:B0-----:R-:W-:Y:S02]  /*3a70*/  FMUL.FTZ R155, R15.reuse, R154 ;  /* 0x0000009a0f9b7220 */ /* 0x041fe40000410000 */
[-C--:B------:R-:W-:Y:S02]  /*3a80*/  FMUL.FTZ R159, R15, R152.reuse ;  /* 0x000000980f9f7220 */ /* 0x080fe40000410000 */
[C---:B------:R-:W-:Y:S02]  /*3a90*/  FMUL.FTZ R190, R148.reuse, R153 ;  /* 0x0000009994be7220 */ /* 0x040fe40000410000 */
[----:B------:R-:W-:Y:S02]  /*3aa0*/  FMUL.FTZ R189, R148, R189 ;  /* 0x000000bd94bd7220 */ /* 0x000fe40000410000 */
[C---:B------:R-:W-:Y:S02]  /*3ab0*/  FFMA.FTZ R155, R14.reuse, R152, -R155 ;  /* 0x000000980e9b7223 */ /* 0x040fe4000001089b */
[----:B------:R-:W-:-:S02]  /*3ac0*/  FFMA.FTZ R159, R14, R154, R159 ;  /* 0x0000009a0e9f7223 */ /* 0x000fc4000001009f */
[C---:B------:R-:W-:Y:S02]  /*3ad0*/  FMUL.FTZ R152, R3.reuse, R103 ;  /* 0x0000006703987220 */ /* 0x040fe40000410000 */
[-C--:B------:R-:W-:Y:S02]  /*3ae0*/  FMUL.FTZ R154, R190, R11.reuse ;  /* 0x0000000bbe9a7220 */ /* 0x080fe40000410000 */
[----:B------:R-:W-:Y:S02]  /*3af0*/  FMUL.FTZ R220, R3, R102 ;  /* 0x0000006603dc7220 */ /* 0x000fe40000410000 */
[----:B------:R-:W-:Y:S02]  /*3b00*/  FMUL.FTZ R153, R189, R11 ;  /* 0x0000000bbd997220 */ /* 0x000fe40000410000 */
[----:B--2---:R-:W-:Y:S02]  /*3b10*/  FMUL.FTZ R17, R207, R205 ;  /* 0x000000cdcf117220 */ /* 0x004fe40000410000 */
[----:B------:R-:W-:Y:S01]  /*3b20*/  FMUL.FTZ R219, R149, R152 ;  /* 0x0000009895db7220 */ /* 0x000fe20000410000 */
[----:B------:R0:W2:Y:S01]  /*3b30*/  MUFU.EX2 R205, R26 ;  /* 0x0000001a00cd7308 */ /* 0x0000a20000000800 */
[----:B------:R-:W-:-:S02]  /*3b40*/  FFMA.FTZ R154, R189, R10, R154 ;  /* 0x0000000abd9a7223 */ /* 0x000fc4000001009a */
[----:B------:R-:W-:Y:S02]  /*3b50*/  FMUL.FTZ R220, R149, R220 ;  /* 0x000000dc95dc7220 */ /* 0x000fe40000410000 */
[----:B------:R-:W-:Y:S02]  /*3b60*/  FFMA.FTZ R153, R190, R10, -R153 ;  /* 0x0000000abe997223 */ /* 0x000fe40000010899 */
[----:B---3--:R-:W-:Y:S02]  /*3b70*/  FMUL.FTZ R161, R201, R158 ;  /* 0x0000009ec9a17220 */ /* 0x008fe40000410000 */
[----:B0-----:R-:W-:Y:S02]  /*3b80*/  FMUL.FTZ R26, R27, R192 ;  /* 0x000000c01b1a7220 */ /* 0x001fe40000410000 */
[----:B------:R-:W-:Y:S02]  /*3b90*/  FMUL.FTZ R16, R207, R206 ;  /* 0x000000cecf107220 */ /* 0x000fe40000410000 */
[----:B------:R-:W-:-:S02]  /*3ba0*/  FMUL.FTZ R27, R27, R191 ;  /* 0x000000bf1b1b7220 */ /* 0x000fc40000410000 */
[C---:B------:R-:W-:Y:S02]  /*3bb0*/  FMUL.FTZ R158, R17.reuse, R159 ;  /* 0x0000009f119e7220 */ /* 0x040fe40000410000 */
[-C--:B------:R-:W-:Y:S02]  /*3bc0*/  FMUL.FTZ R191, R17, R155.reuse ;  /* 0x0000009b11bf7220 */ /* 0x080fe40000410000 */
[----:B------:R-:W-:Y:S02]  /*3bd0*/  FADD.FTZ R154, R219, R154 ;  /* 0x0000009adb9a7221 */ /* 0x000fe40000010000 */
[----:B------:R-:W-:Y:S02]  /*3be0*/  FADD.FTZ R152, R220, R153 ;  /* 0x00000099dc987221 */ /* 0x000fe40000010000 */
[C---:B------:R-:W-:Y:S02]  /*3bf0*/  FFMA.FTZ R158, R16.reuse, R155, -R158 ;  /* 0x0000009b109e7223 */ /* 0x040fe4000001089e */
[----:B------:R-:W-:-:S02]  /*3c00*/  FFMA.FTZ R191, R16, R159, R191 ;  /* 0x0000009f10bf7223 */ /* 0x000fc400000100bf */
[C---:B------:R-:W-:Y:S02]  /*3c10*/  FMUL.FTZ R155, R13.reuse, R154 ;  /* 0x0000009a0d9b7220 */ /* 0x040fe40000410000 */
[C---:B-1----:R-:W-:Y:S02]  /*3c20*/  FMUL.FTZ R153, R170.reuse, R96 ;  /* 0x00000060aa997220 */ /* 0x042fe40000410000 */
[----:B------:R-:W-:Y:S02]  /*3c30*/  FMUL.FTZ R159, R13, R152 ;  /* 0x000000980d9f7220 */ /* 0x000fe40000410000 */
[----:B------:R-:W-:Y:S02]  /*3c40*/  FMUL.FTZ R217, R170, R97 ;  /* 0x00000061aad97220 */ /* 0x000fe40000410000 */
[----:B------:R-:W-:Y:S02]  /*3c50*/  FMUL.FTZ R19, R204, R202 ;  /* 0x000000cacc137220 */ /* 0x000fe40000410000 */
[----:B------:R-:W-:-:S02]  /*3c60*/  FMUL.FTZ R24, R218, R194 ;  /* 0x000000c2da187220 */ /* 0x000fc40000410000 */
[----:B------:R-:W-:Y:S02]  /*3c70*/  FMUL.FTZ R25, R218, R193 ;  /* 0x000000c1da197220 */ /* 0x000fe40000410000 */
[----:B------:R-:W-:Y:S02]  /*3c80*/  FFMA.FTZ R155, R12, R152, -R155 ;  /* 0x000000980c9b7223 */ /* 0x000fe4000001089b */
[----:B------:R-:W-:Y:S02]  /*3c90*/  FMUL.FTZ R218, R150, R153 ;  /* 0x0000009996da7220 */ /* 0x000fe40000410000 */
[----:B------:R-:W-:Y:S02]  /*3ca0*/  FFMA.FTZ R154, R12, R154, R159 ;  /* 0x0000009a0c9a7223 */ /* 0x000fe4000001009f */
[----:B------:R-:W-:Y:S02]  /*3cb0*/  FMUL.FTZ R217, R150, R217 ;  /* 0x000000d996d97220 */ /* 0x000fe40000410000 */
[----:B------:R-:W-:-:S02]  /*3cc0*/  FMUL.FTZ R18, R204, R203 ;  /* 0x000000cbcc127220 */ /* 0x000fc40000410000 */
[CC--:B------:R-:W-:Y:S02]  /*3cd0*/  FMUL.FTZ R152, R19.reuse, R158.reuse ;  /* 0x0000009e13987220 */ /* 0x0c0fe40000410000 */
[-C--:B------:R-:W-:Y:S02]  /*3ce0*/  FMUL.FTZ R153, R19, R191.reuse ;  /* 0x000000bf13997220 */ /* 0x080fe40000410000 */
[----:B------:R-:W-:Y:S02]  /*3cf0*/  FADD.FTZ R155, R218, R155 ;  /* 0x0000009bda9b7221 */ /* 0x000fe40000010000 */
[----:B------:R-:W-:Y:S02]  /*3d00*/  FADD.FTZ R154, R217, R154 ;  /* 0x0000009ad99a7221 */ /* 0x000fe40000010000 */
[C---:B------:R-:W-:Y:S02]  /*3d10*/  FFMA.FTZ R191, R18.reuse, R191, R152 ;  /* 0x000000bf12bf7223 */ /* 0x040fe40000010098 */
[----:B------:R-:W-:-:S02]  /*3d20*/  FFMA.FTZ R158, R18, R158, -R153 ;  /* 0x0000009e129e7223 */ /* 0x000fc40000010899 */
[----:B------:R-:W-:Y:S02]  /*3d30*/  FMUL.FTZ R159, R15, R155 ;  /* 0x0000009b0f9f7220 */ /* 0x000fe40000410000 */
[----:B------:R-:W-:Y:S02]  /*3d40*/  FMUL.FTZ R152, R169, R99 ;  /* 0x00000063a9987220 */ /* 0x000fe40000410000 */
[----:B------:R-:W-:Y:S02]  /*3d50*/  FMUL.FTZ R153, R15, R154 ;  /* 0x0000009a0f997220 */ /* 0x000fe40000410000 */
[----:B------:R-:W-:Y:S02]  /*3d60*/  FMUL.FTZ R216, R169, R98 ;  /* 0x00000062a9d87220 */ /* 0x000fe40000410000 */
[----:B------:R-:W-:Y:S02]  /*3d70*/  FMUL.FTZ R21, R200, R198 ;  /* 0x000000c6c8157220 */ /* 0x000fe40000410000 */
[----:B------:R-:W-:-:S02]  /*3d80*/  FFMA.FTZ R154, R14, R154, R159 ;  /* 0x0000009a0e9a7223 */ /* 0x000fc4000001009f */
[C---:B------:R-:W-:Y:S02]  /*3d90*/  FMUL.FTZ R215, R151.reuse, R152 ;  /* 0x0000009897d77220 */ /* 0x040fe40000410000 */
[----:B------:R-:W-:Y:S02]  /*3da0*/  FFMA.FTZ R153, R14, R155, -R153 ;  /* 0x0000009b0e997223 */ /* 0x000fe40000010899 */
[----:B------:R-:W-:Y:S02]  /*3db0*/  FMUL.FTZ R216, R151, R216 ;  /* 0x000000d897d87220 */ /* 0x000fe40000410000 */
[----:B------:R-:W-:Y:S02]  /*3dc0*/  FMUL.FTZ R20, R200, R199 ;  /* 0x000000c7c8147220 */ /* 0x000fe40000410000 */
[C---:B------:R-:W-:Y:S02]  /*3dd0*/  FMUL.FTZ R155, R21.reuse, R191 ;  /* 0x000000bf159b7220 */ /* 0x040fe40000410000 */
[----:B------:R-:W-:-:S02]  /*3de0*/  FMUL.FTZ R159, R21, R158 ;  /* 0x0000009e159f7220 */ /* 0x000fc40000410000 */
[----:B------:R-:W-:Y:S02]  /*3df0*/  FADD.FTZ R154, R215, R154 ;  /* 0x0000009ad79a7221 */ /* 0x000fe40000010000 */
[----:B------:R-:W-:Y:S02]  /*3e00*/  FADD.FTZ R152, R216, R153 ;  /* 0x00000099d8987221 */ /* 0x000fe40000010000 */
[C---:B------:R-:W-:Y:S02]  /*3e10*/  FFMA.FTZ R158, R20.reuse, R158, -R155 ;  /* 0x0000009e149e7223 */ /* 0x040fe4000001089b */
[----:B------:R-:W-:Y:S02]  /*3e20*/  FFMA.FTZ R191, R20, R191, R159 ;  /* 0x000000bf14bf7223 */ /* 0x000fe4000001009f */
[----:B------:R-:W-:Y:S02]  /*3e30*/  FMUL.FTZ R155, R17, R154 ;  /* 0x0000009a119b7220 */ /* 0x000fe40000410000 */
[----:B------:R-:W-:-:S02]  /*3e40*/  FMUL.FTZ R153, R168, R92 ;  /* 0x0000005ca8997220 */ /* 0x000fc40000410000 */
[-C--:B------:R-:W-:Y:S02]  /*3e50*/  FMUL.FTZ R159, R17, R152.reuse ;  /* 0x00000098119f7220 */ /* 0x080fe40000410000 */
[----:B------:R-:W-:Y:S02]  /*3e60*/  FMUL.FTZ R213, R168, R93 ;  /* 0x0000005da8d57220 */ /* 0x000fe40000410000 */
[----:B----4-:R-:W-:Y:S02]  /*3e70*/  FMUL.FTZ R23, R197, R195 ;  /* 0x000000c3c5177220 */ /* 0x010fe40000410000 */
[----:B------:R-:W-:Y:S02]  /*3e80*/  FFMA.FTZ R155, R16, R152, -R155 ;  /* 0x00000098109b7223 */ /* 0x000fe4000001089b */
[----:B------:R-:W-:Y:S02]  /*3e90*/  FMUL.FTZ R214, R144, R153 ;  /* 0x0000009990d67220 */ /* 0x000fe40000410000 */
[----:B------:R-:W-:-:S02]  /*3ea0*/  FFMA.FTZ R154, R16, R154, R159 ;  /* 0x0000009a109a7223 */ /* 0x000fc4000001009f */
[----:B------:R-:W-:Y:S02]  /*3eb0*/  FMUL.FTZ R213, R144, R213 ;  /* 0x000000d590d57220 */ /* 0x000fe40000410000 */
[----:B------:R-:W-:Y:S02]  /*3ec0*/  FMUL.FTZ R22, R197, R196 ;  /* 0x000000c4c5167220 */ /* 0x000fe40000410000 */
[C---:B------:R-:W-:Y:S02]  /*3ed0*/  FMUL.FTZ R152, R23.reuse, R158 ;  /* 0x0000009e17987220 */ /* 0x040fe40000410000 */
[----:B------:R-:W-:Y:S02]  /*3ee0*/  FMUL.FTZ R153, R23, R191 ;  /* 0x000000bf17997220 */ /* 0x000fe40000410000 */
[----:B------:R-:W-:Y:S02]  /*3ef0*/  FADD.FTZ R155, R214, R155 ;  /* 0x0000009bd69b7221 */ /* 0x000fe40000010000 */
[----:B------:R-:W-:-:S02]  /*3f00*/  FADD.FTZ R154, R213, R154 ;  /* 0x0000009ad59a7221 */ /* 0x000fc40000010000 */
[C---:B------:R-:W-:Y:S02]  /*3f10*/  FFMA.FTZ R191, R22.reuse, R191, R152 ;  /* 0x000000bf16bf7223 */ /* 0x040fe40000010098 */
[----:B------:R-:W-:Y:S02]  /*3f20*/  FFMA.FTZ R158, R22, R158, -R153 ;  /* 0x0000009e169e7223 */ /* 0x000fe40000010899 */
[----:B------:R-:W-:Y:S02]  /*3f30*/  FMUL.FTZ R159, R19, R155 ;  /* 0x0000009b139f7220 */ /* 0x000fe40000410000 */
[----:B------:R-:W-:Y:S02]  /*3f40*/  FMUL.FTZ R152, R167, R95 ;  /* 0x0000005fa7987220 */ /* 0x000fe40000410000 */
[----:B------:R-:W-:Y:S02]  /*3f50*/  FMUL.FTZ R153, R19, R154 ;  /* 0x0000009a13997220 */ /* 0x000fe40000410000 */
[----:B------:R-:W-:-:S02]  /*3f60*/  FMUL.FTZ R212, R167, R94 ;  /* 0x0000005ea7d47220 */ /* 0x000fc40000410000 */
[C---:B------:R-:W-:Y:S02]  /*3f70*/  FFMA.FTZ R154, R18.reuse, R154, R159 ;  /* 0x0000009a129a7223 */ /* 0x040fe4000001009f */
[C---:B------:R-:W-:Y:S02]  /*3f80*/  FMUL.FTZ R211, R145.reuse, R152 ;  /* 0x0000009891d37220 */ /* 0x040fe40000410000 */
[----:B------:R-:W-:Y:S02]  /*3f90*/  FFMA.FTZ R153, R18, R155, -R153 ;  /* 0x0000009b12997223 */ /* 0x000fe40000010899 */
        /* <DEDUP_REMOVED lines=11> */
[----:B------:R-:W-:Y:S02]  /*4050*/  FFMA.FTZ R155, R20, R152, -R155 ;  /* 0x00000098149b7223 */ /* 0x000fe4000001089b */
[----:B------:R-:W-:Y:S02]  /*4060*/  FMUL.FTZ R210, R146, R153 ;  /* 0x0000009992d27220 */ /* 0x000fe40000410000 */
[----:B------:R-:W-:Y:S02]  /*4070*/  FFMA.FTZ R154, R20, R154, R159 ;  /* 0x0000009a149a7223 */ /* 0x000fe4000001009f */
        /* <DEDUP_REMOVED lines=15> */
[C---:B------:R-:W-:Y:S02]  /*4170*/  FMUL.FTZ R155, R29.reuse, R191 ;  /* 0x000000bf1d9b7220 */ /* 0x040fe40000410000 */
[----:B------:R-:W-:Y:S02]  /*4180*/  FMUL.FTZ R159, R29, R158 ;  /* 0x0000009e1d9f7220 */ /* 0x000fe40000410000 */
[----:B------:R-:W-:Y:S02]  /*4190*/  FADD.FTZ R154, R207, R154 ;  /* 0x0000009acf9a7221 */ /* 0x000fe40000010000 */
[----:B------:R-:W-:-:S02]  /*41a0*/  FADD.FTZ R152, R208, R153 ;  /* 0x00000099d0987221 */ /* 0x000fc40000010000 */
[C---:B------:R-:W-:Y:S02]  /*41b0*/  FFMA.FTZ R158, R28.reuse, R158, -R155 ;  /* 0x0000009e1c9e7223 */ /* 0x040fe4000001089b */
[C---:B--2---:R-:W-:Y:S02]  /*41c0*/  FMUL.FTZ R156, R205.reuse, R156 ;  /* 0x0000009ccd9c7220 */ /* 0x044fe40000410000 */
[----:B------:R-:W-:Y:S02]  /*41d0*/  FMUL.FTZ R157, R205, R157 ;  /* 0x0000009dcd9d7220 */ /* 0x000fe40000410000 */
        /* <DEDUP_REMOVED lines=15> */
[C---:B------:R-:W-:Y:S02]  /*42d0*/  FMUL.FTZ R159, R27.reuse, R155 ;  /* 0x0000009b1b9f7220 */ /* 0x040fe40000410000 */
[C---:B------:R-:W-:Y:S02]  /*42e0*/  FMUL.FTZ R152, R4.reuse, R87 ;  /* 0x0000005704987220 */ /* 0x040fe40000410000 */
        /* <DEDUP_REMOVED lines=11> */
[----:B------:R-:W-:Y:S02]  /*43a0*/  FMUL.FTZ R160, R201, R160 ;  /* 0x000000a0c9a07220 */ /* 0x000fe40000410000 */
[----:B------:R-:W-:Y:S02]  /*43b0*/  FFMA.FTZ R191, R32, R191, R159 ;  /* 0x000000bf20bf7223 */ /* 0x000fe4000001009f */
        /* <DEDUP_REMOVED lines=9> */
[-C--:B------:R-:W-:Y:S02]  /*4450*/  FMUL.FTZ R153, R35, R191.reuse ;  /* 0x000000bf23997220 */ /* 0x080fe40000410000 */
[----:B------:R-:W-:Y:S02]  /*4460*/  FADD.FTZ R155, R202, R155 ;  /* 0x0000009bca9b7221 */ /* 0x000fe40000010000 */
[----:B------:R-:W-:Y:S02]  /*4470*/  FADD.FTZ R154, R201, R154 ;  /* 0x0000009ac99a7221 */ /* 0x000fe40000010000 */
[C---:B------:R-:W-:Y:S02]  /*4480*/  FFMA.FTZ R191, R34.reuse, R191, R152 ;  /* 0x000000bf22bf7223 */ /* 0x040fe40000010098 */
[----:B------:R-:W-:Y:S02]  /*4490*/  FFMA.FTZ R158, R34, R158, -R153 ;  /* 0x0000009e229e7223 */ /* 0x000fe40000010899 */
[----:B------:R-:W-:-:S02]  /*44a0*/  FMUL.FTZ R159, R31, R155 ;  /* 0x0000009b1f9f7220 */ /* 0x000fc40000410000 */
[C---:B------:R-:W-:Y:S02]  /*44b0*/  FMUL.FTZ R152, R6.reuse, R83 ;  /* 0x0000005306987220 */ /* 0x040fe40000410000 */
[----:B------:R-:W-:Y:S02]  /*44c0*/  FMUL.FTZ R153, R31, R154 ;  /* 0x0000009a1f997220 */ /* 0x000fe40000410000 */
[----:B------:R-:W-:Y:S02]  /*44d0*/  FMUL.FTZ R200, R6, R82 ;  /* 0x0000005206c87220 */ /* 0x000fe40000410000 */
[C---:B------:R-:W-:Y:S02]  /*44e0*/  FFMA.FTZ R154, R30.reuse, R154, R159 ;  /* 0x0000009a1e9a7223 */ /* 0x040fe4000001009f */
[----:B------:R-:W-:Y:S02]  /*44f0*/  FMUL.FTZ R199, R143, R152 ;  /* 0x000000988fc77220 */ /* 0x000fe40000410000 */
[----:B------:R-:W-:-:S02]  /*4500*/  FFMA.FTZ R153, R30, R155, -R153 ;  /* 0x0000009b1e997223 */ /* 0x000fc40000010899 */
[----:B------:R-:W-:Y:S02]  /*4510*/  FMUL.FTZ R200, R143, R200 ;  /* 0x000000c88fc87220 */ /* 0x000fe40000410000 */
[----:B------:R-:W-:Y:S02]  /*4520*/  FMUL.FTZ R159, R157, R191 ;  /* 0x000000bf9d9f7220 */ /* 0x000fe40000410000 */
[----:B------:R-:W-:Y:S02]  /*4530*/  FADD.FTZ R155, R199, R154 ;  /* 0x0000009ac79b7221 */ /* 0x000fe40000010000 */
[----:B------:R-:W-:Y:S02]  /*4540*/  FADD.FTZ R154, R200, R153 ;  /* 0x00000099c89a7221 */ /* 0x000fe40000010000 */
[-C--:B------:R-:W-:Y:S02]  /*4550*/  FMUL.FTZ R192, R157, R158.reuse ;  /* 0x0000009e9dc07220 */ /* 0x080fe40000410000 */
[----:B------:R-:W-:-:S02]  /*4560*/  FFMA.FTZ R152, R156, R158, -R159 ;  /* 0x0000009e9c987223 */ /* 0x000fc4000001089f */
[----:B------:R-:W-:Y:S02]  /*4570*/  FMUL.FTZ R158, R33, R154 ;  /* 0x0000009a219e7220 */ /* 0x000fe40000410000 */
[----:B------:R-:W-:Y:S02]  /*4580*/  FFMA.FTZ R153, R156, R191, R192 ;  /* 0x000000bf9c997223 */ /* 0x000fe400000100c0 */
[----:B------:R-:W-:Y:S02]  /*4590*/  FMUL.FTZ R191, R7, R77 ;  /* 0x0000004d07bf7220 */ /* 0x000fe40000410000 */
[-C--:B------:R-:W-:Y:S02]  /*45a0*/  FMUL.FTZ R159, R33, R155.reuse ;  /* 0x0000009b219f7220 */ /* 0x080fe40000410000 */
[----:B------:R-:W-:Y:S02]  /*45b0*/  FFMA.FTZ R158, R32, R155, R158 ;  /* 0x0000009b209e7223 */ /* 0x000fe4000001009e */
[----:B------:R-:W-:-:S02]  /*45c0*/  FMUL.FTZ R155, R7, R76 ;  /* 0x0000004c079b7220 */ /* 0x000fc40000410000 */
[----:B------:R-:W-:Y:S02]  /*45d0*/  FMUL.FTZ R191, R136, R191 ;  /* 0x000000bf88bf7220 */ /* 0x000fe40000410000 */
[----:B------:R-:W-:Y:S02]  /*45e0*/  FFMA.FTZ R159, R32, R154, -R159 ;  /* 0x0000009a209f7223 */ /* 0x000fe4000001089f */
[----:B------:R-:W-:Y:S02]  /*45f0*/  FMUL.FTZ R192, R136, R155 ;  /* 0x0000009b88c07220 */ /* 0x000fe40000410000 */
[----:B------:R-:W-:Y:S02]  /*4600*/  FADD.FTZ R158, R191, R158 ;  /* 0x0000009ebf9e7221 */ /* 0x000fe40000010000 */
[----:B------:R-:W-:Y:S02]  /*4610*/  FADD.FTZ R159, R192, R159 ;  /* 0x0000009fc09f7221 */ /* 0x000fe40000010000 */
[----:B------:R-:W-:-:S02]  /*4620*/  FMUL.FTZ R154, R35, R158 ;  /* 0x0000009e239a7220 */ /* 0x000fc40000410000 */
[----:B------:R-:W-:Y:S02]  /*4630*/  FMUL.FTZ R194, R8, R78 ;  /* 0x0000004e08c27220 */ /* 0x000fe40000410000 */
[-C--:B------:R-:W-:Y:S02]  /*4640*/  FMUL.FTZ R155, R35, R159.reuse ;  /* 0x0000009f239b7220 */ /* 0x080fe40000410000 */
[----:B------:R-:W-:Y:S02]  /*4650*/  FFMA.FTZ R159, R34, R159, -R154 ;  /* 0x0000009f229f7223 */ /* 0x000fe4000001089a */
[----:B------:R-:W-:Y:S02]  /*4660*/  FMUL.FTZ R154, R8, R79 ;  /* 0x0000004f089a7220 */ /* 0x000fe40000410000 */
[----:B------:R-:W-:Y:S02]  /*4670*/  FMUL.FTZ R194, R137, R194 ;  /* 0x000000c289c27220 */ /* 0x000fe40000410000 */
[----:B------:R-:W-:-:S02]  /*4680*/  FFMA.FTZ R158, R34, R158, R155 ;  /* 0x0000009e229e7223 */ /* 0x000fc4000001009b */
[----:B------:R-:W-:Y:S02]  /*4690*/  FMUL.FTZ R193, R137, R154 ;  /* 0x0000009a89c17220 */ /* 0x000fe40000410000 */
[----:B------:R-:W-:Y:S02]  /*46a0*/  FADD.FTZ R159, R194, R159 ;  /* 0x0000009fc29f7221 */ /* 0x000fe40000010000 */
[----:B------:R-:W-:Y:S02]  /*46b0*/  FADD.FTZ R158, R193, R158 ;  /* 0x0000009ec19e7221 */ /* 0x000fe40000010000 */
[----:B------:R-:W-:Y:S02]  /*46c0*/  FMUL.FTZ R155, R157, R159 ;  /* 0x0000009f9d9b7220 */ /* 0x000fe40000410000 */
[----:B------:R-:W-:Y:S02]  /*46d0*/  FMUL.FTZ R195, R9, R73 ;  /* 0x0000004909c37220 */ /* 0x000fe40000410000 */
[----:B------:R-:W-:-:S02]  /*46e0*/  FMUL.FTZ R154, R157, R158 ;  /* 0x0000009e9d9a7220 */ /* 0x000fc40000410000 */
[----:B------:R-:W-:Y:S02]  /*46f0*/  FFMA.FTZ R158, R156, R158, R155 ;  /* 0x0000009e9c9e7223 */ /* 0x000fe4000001009b */
[----:B------:R-:W-:Y:S02]  /*4700*/  FMUL.FTZ R155, R9, R72 ;  /* 0x00000048099b7220 */ /* 0x000fe40000410000 */
[----:B------:R-:W-:Y:S02]  /*4710*/  FMUL.FTZ R195, R138, R195 ;  /* 0x000000c38ac37220 */ /* 0x000fe40000410000 */
[----:B------:R-:W-:Y:S02]  /*4720*/  FFMA.FTZ R159, R156, R159, -R154 ;  /* 0x0000009f9c9f7223 */ /* 0x000fe4000001089a */
[----:B------:R-:W-:Y:S02]  /*4730*/  FMUL.FTZ R196, R138, R155 ;  /* 0x0000009b8ac47220 */ /* 0x000fe40000410000 */
[----:B------:R-:W-:-:S02]  /*4740*/  FADD.FTZ R158, R195, R158 ;  /* 0x0000009ec39e7221 */ /* 0x000fc40000010000 */
[----:B------:R-:W-:Y:S02]  /*4750*/  FADD.FTZ R159, R196, R159 ;  /* 0x0000009fc49f7221 */ /* 0x000fe40000010000 */
[C---:B------:R-:W-:Y:S02]  /*4760*/  FMUL.FTZ R154, R161.reuse, R158 ;  /* 0x0000009ea19a7220 */ /* 0x040fe40000410000 */
[CC--:B------:R-:W-:Y:S02]  /*4770*/  FMUL.FTZ R155, R161.reuse, R159.reuse ;  /* 0x0000009fa19b7220 */ /* 0x0c0fe40000410000 */
[----:B------:R-:W-:Y:S01]  /*4780*/  FFMA.FTZ R159, R160, R159, -R154 ;  /* 0x0000009fa09f7223 */ /* 0x000fe2000001089a */
[----:B------:R-:W-:Y:S01]  /*4790*/  ISETP.NE.AND P0, PT, R0, 0x7f, PT ;  /* 0x0000007f0000780c */ /* 0x000fe20003f05270 */
[----:B------:R-:W-:Y:S02]  /*47a0*/  FMUL.FTZ R154, R161, R152 ;  /* 0x00000098a19a7220 */ /* 0x000fe40000410000 */
[----:B------:R-:W-:-:S02]  /*47b0*/  FFMA.FTZ R158, R160, R158, R155 ;  /* 0x0000009ea09e7223 */ /* 0x000fc4000001009b */
        /* <DEDUP_REMOVED lines=25> */
.L_x_3622:
[----:B------:R-:W-:Y:S05]  /*4950*/  BSYNC B0 ;  /* 0x0000000000007941 */ /* 0x000fea0003800000 */
.L_x_3621:
        /* <DEDUP_REMOVED lines=17> */
[C---:B---3--:R-:W-:Y:S02]  /*4a70*/  FMUL.FTZ R222, R180.reuse, R54 ;  /* 0x00000036b4de7220 */ /* 0x048fe40000410000 */
[----:B-1----:R-:W-:Y:S02]  /*4a80*/  FMUL.FTZ R221, R180, R55 ;  /* 0x00000037b4dd7220 */ /* 0x002fe40000410000 */
        /* <DEDUP_REMOVED lines=18> */
[----:B------:R-:W-:-:S05]  /*4bb0*/  IMAD R52, R0, 0x50, RZ ;  /* 0x0000005000347824 */ /* 0x000fca00078e02ff */
[----:B------:R-:W-:Y:S04]  /*4bc0*/  LDS.128 R40, [R52+0x10870] ;  /* 0x0108700034287984 */ /* 0x000fe80000000c00 */
[----:B------:R-:W1:Y:S02]  /*4bd0*/  LDS.128 R36, [R52+0x10880] ;  /* 0x0108800034247984 */ /* 0x000e640000000c00 */
[----:B-1----:R-:W-:-:S04]  /*4be0*/  FMUL.FTZ R45, R41, R37 ;  /* 0x00000025292d7220 */ /* 0x002fc80000410000 */
        /* <DEDUP_REMOVED lines=8> */
[----:B------:R-:W1:Y:S01]  /*4c70*/  LDS.128 R40, [R52+0x10890] ;  /* 0x0108900034287984 */ /* 0x000e620000000c00 */
[----:B------:R-:W-:Y:S02]  /*4c80*/  FADD.FTZ R39, R39, R36 ;  /* 0x0000002427277221 */ /* 0x000fe40000010000 */
[C---:B-1----:R-:W-:Y:S02]  /*4c90*/  FMUL.FTZ R37, R41.reuse, R45 ;  /* 0x0000002d29257220 */ /* 0x042fe40000410000 */
[C---:B------:R-:W-:Y:S02]  /*4ca0*/  FMUL.FTZ R36, R41.reuse, R38 ;  /* 0x0000002629247220 */ /* 0x040fe40000410000 */
[CC--:B------:R-:W-:Y:S02]  /*4cb0*/  FFMA.FTZ R46, R40.reuse, R44.reuse, -R37 ;  /* 0x0000002c282e7223 */ /* 0x0c0fe40000010825 */
[----:B------:R-:W-:Y:S02]  /*4cc0*/  FMUL.FTZ R44, R41, R44 ;  /* 0x0000002c292c7220 */ /* 0x000fe40000410000 */
[----:B------:R-:W-:-:S02]  /*4cd0*/  FFMA.FTZ R36, R40, R39, R36 ;  /* 0x0000002728247223 */ /* 0x000fc40000010024 */
[----:B------:R-:W-:Y:S02]  /*4ce0*/  FMUL.FTZ R41, R41, R39 ;  /* 0x0000002729297220 */ /* 0x000fe40000410000 */
[----:B------:R-:W-:Y:S02]  /*4cf0*/  FADD.FTZ R43, R43, R36 ;  /* 0x000000242b2b7221 */ /* 0x000fe40000010000 */
[C---:B------:R-:W-:Y:S02]  /*4d00*/  FFMA.FTZ R41, R40.reuse, R38, -R41 ;  /* 0x0000002628297223 */ /* 0x040fe40000010829 */
[----:B------:R-:W1:Y:S01]  /*4d10*/  LDS.128 R36, [R52+0x108a0] ;  /* 0x0108a00034247984 */ /* 0x000e620000000c00 */
[----:B------:R-:W-:Y:S02]  /*4d20*/  FFMA.FTZ R45, R40, R45, R44 ;  /* 0x0000002d282d7223 */ /* 0x000fe4000001002c */
[----:B------:R-:W-:Y:S02]  /*4d30*/  FADD.FTZ R42, R42, R41 ;  /* 0x000000292a2a7221 */ /* 0x000fe40000010000 */
[----:B-1----:R-:W-:-:S02]  /*4d40*/  FMUL.FTZ R41, R37, R45 ;  /* 0x0000002d25297220 */ /* 0x002fc40000410000 */
        /* <DEDUP_REMOVED lines=10> */
[----:B------:R1:W3:Y:S02]  /*4df0*/  SHFL.UP PT, R38, R40, 0x1, RZ ;  /* 0x0420000028267989 */ /* 0x0002e400000e00ff */
.L_x_3729:
[----:B------:R-:W-:Y:S05]  /*4e00*/  BRA.DIV ~URZ, `(.L_x_3626) ;  /* 0x000078027f007947 */ /* 0x000fea000b800000 */
[----:B------:R-:W4:Y:S01]  /*4e10*/  SHFL.UP PT, R39, R43, 0x1, RZ ;  /* 0x042000002b277989 */ /* 0x000f2200000e00ff */
[----:B------:R-:W-:-:S03]  /*4e20*/  ISETP.GE.AND P0, PT, R188, 0x1, PT ;  /* 0x00000001bc00780c */ /* 0x000fc60003f06270 */
[----:B------:R-:W0:Y:S04]  /*4e30*/  SHFL.UP PT, R37, R45, 0x1, RZ ;  /* 0x042000002d257989 */ /* 0x000e2800000e00ff */
[----:B------:R-:W1:Y:S01]  /*4e40*/  SHFL.UP PT, R36, R41, 0x1, RZ ;  /* 0x0420000029247989 */ /* 0x000e6200000e00ff */
[----:B----4-:R-:W-:-:S04]  /*4e50*/  FMUL.FTZ R42, R41, R39 ;  /* 0x00000027292a7220 */ /* 0x010fc80000410000 */
[CC--:B0-----:R-:W-:Y:S02]  /*4e60*/  FFMA.FTZ R42, R40.reuse, R37.reuse, -R42 ;  /* 0x00000025282a7223 */ /* 0x0c1fe4000001082a */
[----:B------:R-:W-:Y:S02]  /*4e70*/  FMUL.FTZ R37, R41, R37 ;  /* 0x0000002529257220 */ /* 0x000fe40000410000 */
[----:B------:R-:W-:Y:S02]  /*4e80*/  @P0 FADD.FTZ R45, R45, R42 ;  /* 0x0000002a2d2d0221 */ /* 0x000fe40000010000 */
[----:B------:R-:W-:Y:S02]  /*4e90*/  FFMA.FTZ R44, R40, R39, R37 ;  /* 0x00000027282c7223 */ /* 0x000fe40000010025 */
[----:B---3--:R-:W-:Y:S02]  /*4ea0*/  FMUL.FTZ R37, R41, R38 ;  /* 0x0000002629257220 */ /* 0x008fe40000410000 */
[----:B------:R-:W-:-:S02]  /*4eb0*/  @P0 FADD.FTZ R43, R43, R44 ;  /* 0x0000002c2b2b0221 */ /* 0x000fc40000010000 */
[CC--:B-1----:R-:W-:Y:S02]  /*4ec0*/  FFMA.FTZ R42, R40.reuse, R36.reuse, R37 ;  /* 0x00000024282a7223 */ /* 0x0c2fe40000010025 */
[C---:B------:R-:W-:Y:S01]  /*4ed0*/  FMUL.FTZ R37, R41.reuse, R36 ;  /* 0x0000002429257220 */ /* 0x040fe20000410000 */
[----:B------:R-:W-:Y:S02]  /*4ee0*/  SHFL.UP PT, R39, R43, 0x2, RZ ;  /* 0x044000002b277989 */ /* 0x000fe400000e00ff */
[----:B------:R-:W-:Y:S01]  /*4ef0*/  FSEL R41, R41, R42, !P0 ;  /* 0x0000002a29297208 */ /* 0x000fe20004000000 */
[----:B------:R-:W-:Y:S01]  /*4f00*/  @P0 FFMA.FTZ R40, R40, R38, -R37 ;  /* 0x0000002628280223 */ /* 0x000fe20000010825 */
[----:B------:R-:W-:Y:S01]  /*4f10*/  ISETP.GE.AND P0, PT, R188, 0x2, PT ;  /* 0x00000002bc00780c */ /* 0x000fe20003f06270 */
[----:B------:R-:W0:Y:S04]  /*4f20*/  SHFL.UP PT, R38, R45, 0x2, RZ ;  /* 0x044000002d267989 */ /* 0x000e2800000e00ff */
[----:B------:R-:W1:Y:S04]  /*4f30*/  SHFL.UP PT, R37, R40, 0x2, RZ ;  /* 0x0440000028257989 */ /* 0x000e6800000e00ff */
[----:B------:R-:W3:Y:S01]  /*4f40*/  SHFL.UP PT, R36, R41, 0x2, RZ ;  /* 0x0440000029247989 */ /* 0x000ee200000e00ff */
[----:B0-----:R-:W-:-:S04]  /*4f50*/  FMUL.FTZ R42, R41, R38 ;  /* 0x00000026292a7220 */ /* 0x001fc80000410000 */
[CC--:B------:R-:W-:Y:S02]  /*4f60*/  FFMA.FTZ R44, R40.reuse, R39.reuse, R42 ;  /* 0x00000027282c7223 */ /* 0x0c0fe4000001002a */
[----:B------:R-:W-:Y:S02]  /*4f70*/  FMUL.FTZ R39, R41, R39 ;  /* 0x0000002729277220 */ /* 0x000fe40000410000 */
[----:B------:R-:W-:Y:S02]  /*4f80*/  @P0 FADD.FTZ R43, R43, R44 ;  /* 0x0000002c2b2b0221 */ /* 0x000fe40000010000 */
[----:B------:R-:W-:Y:S02]  /*4f90*/  FFMA.FTZ R42, R40, R38, -R39 ;  /* 0x00000026282a7223 */ /* 0x000fe40000010827 */
[C---:B-1----:R-:W-:Y:S02]  /*4fa0*/  FMUL.FTZ R39, R41.reuse, R37 ;  /* 0x0000002529277220 */ /* 0x042fe40000410000 */
[----:B---3--:R-:W-:-:S02]  /*4fb0*/  FMUL.FTZ R38, R41, R36 ;  /* 0x0000002429267220 */ /* 0x008fc40000410000 */
[C---:B------:R-:W-:Y:S02]  /*4fc0*/  FFMA.FTZ R36, R40.reuse, R36, R39 ;  /* 0x0000002428247223 */ /* 0x040fe40000010027 */
[----:B------:R-:W-:Y:S02]  /*4fd0*/  @P0 FFMA.FTZ R40, R40, R37, -R38 ;  /* 0x0000002528280223 */ /* 0x000fe40000010826 */
[----:B------:R-:W-:Y:S01]  /*4fe0*/  @P0 FADD.FTZ R45, R45, R42 ;  /* 0x0000002a2d2d0221 */ /* 0x000fe20000010000 */
[----:B------:R-:W0:Y:S01]  /*4ff0*/  SHFL.UP PT, R37, R43, 0x4, RZ ;  /* 0x048000002b257989 */ /* 0x000e2200000e00ff */
[----:B------:R-:W-:Y:S02]  /*5000*/  FSEL R41, R41, R36, !P0 ;  /* 0x0000002429297208 */ /* 0x000fe40004000000 */
[----:B------:R-:W-:Y:S01]  /*5010*/  ISETP.GE.AND P0, PT, R188, 0x4, PT ;  /* 0x00000004bc00780c */ /* 0x000fe20003f06270 */
[----:B------:R-:W1:Y:S04]  /*5020*/  SHFL.UP PT, R39, R45, 0x4, RZ ;  /* 0x048000002d277989 */ /* 0x000e6800000e00ff */
[----:B------:R-:W3:Y:S04]  /*5030*/  SHFL.UP PT, R36, R40, 0x4, RZ ;  /* 0x0480000028247989 */ /* 0x000ee800000e00ff */
[----:B------:R-:W4:Y:S01]  /*5040*/  SHFL.UP PT, R38, R41, 0x4, RZ ;  /* 0x0480000029267989 */ /* 0x000f2200000e00ff */
[----:B0-----:R-:W-:-:S04]  /*5050*/  FMUL.FTZ R42, R41, R37 ;  /* 0x00000025292a7220 */ /* 0x001fc80000410000 */
[CC--:B-1----:R-:W-:Y:S02]  /*5060*/  FFMA.FTZ R42, R40.reuse, R39.reuse, -R42 ;  /* 0x00000027282a7223 */ /* 0x0c2fe4000001082a */
[----:B------:R-:W-:Y:S02]  /*5070*/  FMUL.FTZ R39, R41, R39 ;  /* 0x0000002729277220 */ /* 0x000fe40000410000 */
[----:B------:R-:W-:Y:S02]  /*5080*/  @P0 FADD.FTZ R45, R45, R42 ;  /* 0x0000002a2d2d0221 */ /* 0x000fe40000010000 */
[----:B------:R-:W-:Y:S02]  /*5090*/  FFMA.FTZ R44, R40, R37, R39 ;  /* 0x00000025282c7223 */ /* 0x000fe40000010027 */
[----:B---3--:R-:W-:Y:S02]  /*50a0*/  FMUL.FTZ R37, R41, R36 ;  /* 0x0000002429257220 */ /* 0x008fe40000410000 */
[----:B------:R-:W-:-:S02]  /*50b0*/  @P0 FADD.FTZ R43, R43, R44 ;  /* 0x0000002c2b2b0221 */ /* 0x000fc40000010000 */
[CC--:B----4-:R-:W-:Y:S02]  /*50c0*/  FFMA.FTZ R42, R40.reuse, R38.reuse, R37 ;  /* 0x00000026282a7223 */ /* 0x0d0fe40000010025 */
[C---:B------:R-:W-:Y:S01]  /*50d0*/  FMUL.FTZ R37, R41.reuse, R38 ;  /* 0x0000002629257220 */ /* 0x040fe20000410000 */
[----:B------:R-:W-:Y:S02]  /*50e0*/  SHFL.UP PT, R39, R43, 0x8, RZ ;  /* 0x050000002b277989 */ /* 0x000fe400000e00ff */
[----:B------:R-:W-:Y:S01]  /*50f0*/  FSEL R41, R41, R42, !P0 ;  /* 0x0000002a29297208 */ /* 0x000fe20004000000 */
[----:B------:R-:W-:Y:S01]  /*5100*/  @P0 FFMA.FTZ R40, R40, R36, -R37 ;  /* 0x0000002428280223 */ /* 0x000fe20000010825 */
[----:B------:R-:W0:Y:S01]  /*5110*/  SHFL.UP PT, R38, R45, 0x8, RZ ;  /* 0x050000002d267989 */ /* 0x000e2200000e00ff */
[----:B------:R-:W-:-:S03]  /*5120*/  ISETP.GE.AND P0, PT, R188, 0x8, PT ;  /* 0x00000008bc00780c */ /* 0x000fc60003f06270 */
        /* <DEDUP_REMOVED lines=10> */
[----:B------:R-:W-:Y:S01]  /*51d0*/  @P0 FFMA.FTZ R40, R40, R37, -R38 ;  /* 0x0000002528280223 */ /* 0x000fe20000010826 */
[----:B------:R0:W1:Y:S01]  /*51e0*/  SHFL.UP PT, R39, R43, 0x10, RZ ;  /* 0x060000002b277989 */ /* 0x00006200000e00ff */
[----:B------:R-:W-:Y:S01]  /*51f0*/  @P0 FADD.FTZ R45, R45, R42 ;  /* 0x0000002a2d2d0221 */ /* 0x000fe20000010000 */
[----:B------:R-:W-:Y:S02]  /*5200*/  FSEL R44, R41, R36, !P0 ;  /* 0x00000024292c7208 */ /* 0x000fe40004000000 */
[----:B------:R0:W3:Y:S02]  /*5210*/  SHFL.UP PT, R38, R40, 0x10, RZ ;  /* 0x0600000028267989 */ /* 0x0000e400000e00ff */
[----:B------:R-:W-:Y:S02]  /*5220*/  MOV R46, R45 ;  /* 0x0000002d002e7202 */ /* 0x000fe40000000f00 */
[----:B------:R0:W4:Y:S04]  /*5230*/  SHFL.UP PT, R42, R45, 0x10, RZ ;  /* 0x060000002d2a7989 */ /* 0x00012800000e00ff */
[----:B------:R0:W2:Y:S02]  /*5240*/  SHFL.UP PT, R41, R44, 0x10, RZ ;  /* 0x060000002c297989 */ /* 0x0000a400000e00ff */
.L_x_3730:
[----:B------:R-:W-:Y:S01]  /*5250*/  ISETP.GE.AND P0, PT, R188, 0x10, PT ;  /* 0x00000010bc00780c */ /* 0x000fe20003f06270 */
[----:B-1----:R-:W-:Y:S01]  /*5260*/  FMUL.FTZ R37, R39, R44 ;  /* 0x0000002c27257220 */ /* 0x002fe20000410000 */
[----:B0-----:R-:W-:Y:S01]  /*5270*/  MOV R45, R40 ;  /* 0x00000028002d7202 */ /* 0x001fe20000000f00 */
[----:B---3--:R-:W-:-:S04]  /*5280*/  FMUL.FTZ R36, R38, R44 ;  /* 0x0000002c26247220 */ /* 0x008fc80000410000 */
[CC--:B----4-:R-:W-:Y:S02]  /*5290*/  FFMA.FTZ R37, R42.reuse, R45.reuse, -R37 ;  /* 0x0000002d2a257223 */ /* 0x0d0fe40000010825 */
[-C--:B------:R-:W-:Y:S02]  /*52a0*/  FMUL.FTZ R42, R42, R44.reuse ;  /* 0x0000002c2a2a7220 */ /* 0x080fe40000410000 */
[CC--:B--2---:R-:W-:Y:S02]  /*52b0*/  FFMA.FTZ R47, R41.reuse, R45.reuse, R36 ;  /* 0x0000002d292f7223 */ /* 0x0c4fe40000010024 */
[----:B------:R-:W-:Y:S02]  /*52c0*/  FMUL.FTZ R41, R41, R44 ;  /* 0x0000002c29297220 */ /* 0x000fe40000410000 */
[----:B------:R-:W-:Y:S01]  /*52d0*/  FFMA.FTZ R42, R39, R45, R42 ;  /* 0x0000002d272a7223 */ /* 0x000fe2000001002a */
        /* <DEDUP_REMOVED lines=8> */
[----:B------:R-:W-:-:S03]  /*5360*/  MOV R41, 0x5380 ;  /* 0x0000538000297802 */ /* 0x000fc60000000f00 */
[----:B-----5:R-:W-:Y:S05]  /*5370*/  CALL.REL.NOINC `($__internal_88_$__cuda_sm70_shflsync_idx_p) ;  /* 0x00008f4000007944 */ /* 0x020fea0003c00000 */
.L_x_3627:
[----:B------:R-:W-:Y:S05]  /*5380*/  BRA.CONV ~URZ, `(.L_x_3628) ;  /* 0x000000437f007947 */ /* 0x000fea000b800000 */
[----:B-1----:R-:W-:Y:S01]  /*5390*/  HFMA2.MMA R42, -RZ, RZ, 0, 1.847743988037109375e-06 ;  /* 0x0000001fff2a7435 */ /* 0x002fe200000001ff */
[----:B------:R-:W-:Y:S02]  /*53a0*/  MOV R40, R44 ;  /* 0x0000002c00287202 */ /* 0x000fe40000000f00 */
[----:B------:R-:W-:-:S03]  /*53b0*/  MOV R41, 0x53d0 ;  /* 0x000053d000297802 */ /* 0x000fc60000000f00 */
[----:B0-2--5:R-:W-:Y:S05]  /*53c0*/  CALL.REL.NOINC `($__internal_88_$__cuda_sm70_shflsync_idx_p) ;  /* 0x00008ef000007944 */ /* 0x025fea0003c00000 */
.L_x_3628:
[----:B------:R-:W-:Y:S05]  /*53d0*/  BRA.CONV ~URZ, `(.L_x_3629) ;  /* 0x000000437f007947 */ /* 0x000fea000b800000 */
[----:B-1----:R-:W-:Y:S01]  /*53e0*/  HFMA2.MMA R42, -RZ, RZ, 0, 1.847743988037109375e-06 ;  /* 0x0000001fff2a7435 */ /* 0x002fe200000001ff */
[----:B------:R-:W-:Y:S02]  /*53f0*/  MOV R40, R38 ;  /* 0x0000002600287202 */ /* 0x000fe40000000f00 */
[----:B------:R-:W-:-:S03]  /*5400*/  MOV R41, 0x5420 ;  /* 0x0000542000297802 */ /* 0x000fc60000000f00 */
[----:B0-2--5:R-:W-:Y:S05]  /*5410*/  CALL.REL.NOINC `($__internal_88_$__cuda_sm70_shflsync_idx_p) ;  /* 0x00008ea000007944 */ /* 0x025fea0003c00000 */
.L_x_3629:
[----:B------:R-:W-:Y:S05]  /*5420*/  BRA.CONV ~URZ, `(.L_x_3630) ;  /* 0x000000437f007947 */ /* 0x000fea000b800000 */
[----:B-1----:R-:W-:Y:S01]  /*5430*/  HFMA2.MMA R42, -RZ, RZ, 0, 1.847743988037109375e-06 ;  /* 0x0000001fff2a7435 */ /* 0x002fe200000001ff */
[----:B------:R-:W-:-:S02]  /*5440*/  MOV R40, R43 ;  /* 0x0000002b00287202 */ /* 0x000fc40000000f00 */
[----:B------:R-:W-:-:S03]  /*5450*/  MOV R41, 0x5470 ;  /* 0x0000547000297802 */ /* 0x000fc60000000f00 */
[----:B0-2--5:R-:W-:Y:S05]  /*5460*/  CALL.REL.NOINC `($__internal_88_$__cuda_sm70_shflsync_idx_p) ;  /* 0x00008e5000007944 */ /* 0x025fea0003c00000 */
.L_x_3630:
[----:B------:R-:W-:Y:S05]  /*5470*/  BRA.DIV ~URZ, `(.L_x_3631) ;  /* 0x00007d027f007947 */ /* 0x000fea000b800000 */
[----:B-----5:R3:W4:Y:S04]  /*5480*/  SHFL.IDX PT, R48, R68, RZ, 0x1f ;  /* 0x00001fff44307589 */ /* 0x02072800000e0000 */
[----:B------:R3:W2:Y:S04]  /*5490*/  SHFL.IDX PT, R49, R69, RZ, 0x1f ;  /* 0x00001fff45317589 */ /* 0x0006a800000e0000 */
[----:B------:R3:W1:Y:S04]  /*54a0*/  SHFL.IDX PT, R50, R70, RZ, 0x1f ;  /* 0x00001fff46327589 */ /* 0x00066800000e0000 */
[----:B------:R3:W0:Y:S04]  /*54b0*/  SHFL.IDX PT, R51, R71, RZ, 0x1f ;  /* 0x00001fff47337589 */ /* 0x00062800000e0000 */
[----:B------:R-:W0:Y:S04]  /*54c0*/  SHFL.UP PT, R45, R45, 0x1, RZ ;  /* 0x042000002d2d7989 */ /* 0x000e2800000e00ff */
[----:B------:R-:W0:Y:S04]  /*54d0*/  SHFL.UP PT, R44, R44, 0x1, RZ ;  /* 0x042000002c2c7989 */ /* 0x000e2800000e00ff */
[----:B------:R-:W0:Y:S04]  /*54e0*/  SHFL.UP PT, R38, R38, 0x1, RZ ;  /* 0x0420000026267989 */ /* 0x000e2800000e00ff */
[----:B------:R-:W0:Y:S02]  /*54f0*/  SHFL.UP PT, R43, R43, 0x1, RZ ;  /* 0x042000002b2b7989 */ /* 0x000e2400000e00ff */
.L_x_3731:
[-C--:B0-234-:R-:W-:Y:S02]  /*5500*/  FMUL.FTZ R36, R51, R44.reuse ;  /* 0x0000002c33247220 */ /* 0x09dfe40000410000 */
[----:B-1----:R-:W-:-:S02]  /*5510*/  FMUL.FTZ R40, R50, R44 ;  /* 0x0000002c32287220 */ /* 0x002fc40000410000 */
[-C--:B------:R-:W-:Y:S02]  /*5520*/  FFMA.FTZ R37, R50, R45.reuse, -R36 ;  /* 0x0000002d32257223 */ /* 0x080fe40000010824 */
[-C--:B------:R-:W-:Y:S02]  /*5530*/  FMUL.FTZ R41, R49, R44.reuse ;  /* 0x0000002c31297220 */ /* 0x080fe40000410000 */
[----:B------:R-:W-:Y:S02]  /*5540*/  @P1 FADD.FTZ R50, R37, R38 ;  /* 0x0000002625321221 */ /* 0x000fe40000010000 */
[----:B------:R-:W0:Y:S01]  /*5550*/  LDS.128 R36, [R52+0x10870] ;  /* 0x0108700034247984 */ /* 0x000e220000000c00 */
[----:B------:R-:W-:Y:S02]  /*5560*/  FMUL.FTZ R44, R48, R44 ;  /* 0x0000002c302c7220 */ /* 0x000fe40000410000 */
[-C--:B------:R-:W-:Y:S02]  /*5570*/  FFMA.FTZ R40, R51, R45.reuse, R40 ;  /* 0x0000002d33287223 */ /* 0x080fe40000010028 */
[----:B------:R-:W-:-:S02]  /*5580*/  @P1 FFMA.FTZ R49, R49, R45, R44 ;  /* 0x0000002d31311223 */ /* 0x000fc4000001002c */
        /* <DEDUP_REMOVED lines=38> */
.L_x_3624:
[----:B------:R-:W-:Y:S05]  /*57f0*/  BSYNC B0 ;  /* 0x0000000000007941 */ /* 0x000fea0003800000 */
.L_x_3623:
[----:B------:R-:W-:Y:S01]  /*5800*/  WARPSYNC 0xffffffff ;  /* 0xffffffff00007948 */ /* 0x000fe20003800000 */
[----:B------:R-:W-:Y:S02]  /*5810*/  LOP3.LUT P0, RZ, R0, 0x1f, RZ, 0xc0, !PT ;  /* 0x0000001f00ff7812 */ /* 0x000fe4000780c0ff */
[CC--:B--2---:R-:W-:Y:S01]  /*5820*/  FMUL.FTZ R37, R161.reuse, R159.reuse ;  /* 0x0000009fa1257220 */ /* 0x0c4fe20000410000 */
[----:B------:R-:W-:Y:S01]  /*5830*/  BAR.SYNC.DEFER_BLOCKING 0x0 ;  /* 0x0000000000007b1d */ /* 0x000fe20000010000 */
[----:B------:R-:W-:Y:S01]  /*5840*/  FMUL.FTZ R36, R161, -R158 ;  /* 0x8000009ea1247220 */ /* 0x000fe20000410000 */
[----:B0-----:R-:W-:Y:S01]  /*5850*/  LEA.HI R46, R0, R0, RZ, 0x1e ;  /* 0x00000000002e7211 */ /* 0x001fe200078ff0ff */
[C---:B------:R-:W-:Y:S01]  /*5860*/  FFMA.FTZ R37, R160.reuse, R158, -R37 ;  /* 0x0000009ea0257223 */ /* 0x040fe20000010825 */
[----:B------:R-:W-:Y:S01]  /*5870*/  USHF.L.U32 UR48, UR7, 0x4, URZ ;  /* 0x0000000407307899 */ /* 0x000fe2000800063f */
        /* <DEDUP_REMOVED lines=18> */
[----:B------:R-:W-:Y:S02]  /*59a0*/  FADD.FTZ R36, R61, R36 ;  /* 0x000000243d247221 */ /* 0x000fe40000010000 */
[----:B------:R-:W-:Y:S02]  /*59b0*/  FADD.FTZ R41, -R60, R41 ;  /* 0x000000293c297221 */ /* 0x000fe40000010100 */
[CC--:B------:R-:W-:Y:S02]  /*59c0*/  FMUL.FTZ R39, R35.reuse, -R38.reuse ;  /* 0x8000002623277220 */ /* 0x0c0fe40000410000 */
[----:B------:R-:W-:Y:S02]  /*59d0*/  FFMA.FTZ R37, R34, R38, -R37 ;  /* 0x0000002622257223 */ /* 0x000fe40000010825 */
[----:B------:R-:W-:-:S02]  /*59e0*/  FMUL.FTZ R38, R35, -R36 ;  /* 0x8000002423267220 */ /* 0x000fc40000410000 */
[-C--:B------:R-:W-:Y:S02]  /*59f0*/  FMUL.FTZ R43, R35, -R41.reuse ;  /* 0x80000029232b7220 */ /* 0x080fe40000410000 */
[C---:B------:R-:W-:Y:S02]  /*5a00*/  FFMA.FTZ R39, R34.reuse, R40, R39 ;  /* 0x0000002822277223 */ /* 0x040fe40000010027 */
        /* <DEDUP_REMOVED lines=12> */
[----:B------:R-:W-:Y:S02]  /*5ad0*/  FMUL.FTZ R37, R31, -R40 ;  /* 0x800000281f257220 */ /* 0x000fe40000410000 */
[----:B------:R-:W-:Y:S02]  /*5ae0*/  FADD.FTZ R36, R65, R36 ;  /* 0x0000002441247221 */ /* 0x000fe40000010000 */
[----:B------:R-:W-:Y:S02]  /*5af0*/  FADD.FTZ R39, -R64, R39 ;  /* 0x0000002740277221 */ /* 0x000fe40000010100 */
[----:B------:R-:W-:-:S02]  /*5b00*/  FMUL.FTZ R41, R31, -R38 ;  /* 0x800000261f297220 */ /* 0x000fc40000410000 */
[C---:B------:R-:W-:Y:S02]  /*5b10*/  FFMA.FTZ R37, R30.reuse, R38, -R37 ;  /* 0x000000261e257223 */ /* 0x040fe40000010825 */
[C---:B------:R-:W-:Y:S02]  /*5b20*/  FMUL.FTZ R38, R31.reuse, -R36 ;  /* 0x800000241f267220 */ /* 0x040fe40000410000 */
[-C--:B------:R-:W-:Y:S02]  /*5b30*/  FMUL.FTZ R43, R31, -R39.reuse ;  /* 0x800000271f2b7220 */ /* 0x080fe40000410000 */
[C---:B------:R-:W-:Y:S02]  /*5b40*/  FFMA.FTZ R41, R30.reuse, R40, R41 ;  /* 0x000000281e297223 */ /* 0x040fe40000010029 */
[C---:B------:R-:W-:Y:S02]  /*5b50*/  FFMA.FTZ R39, R30.reuse, R39, R38 ;  /* 0x000000271e277223 */ /* 0x040fe40000010026 */
[----:B------:R-:W-:-:S02]  /*5b60*/  FFMA.FTZ R36, R30, R36, -R43 ;  /* 0x000000241e247223 */ /* 0x000fc4000001082b */
[C---:B------:R-:W-:Y:S02]  /*5b70*/  FMUL.FTZ R38, R29.reuse, -R41 ;  /* 0x800000291d267220 */ /* 0x040fe40000410000 */
[-C--:B------:R-:W-:Y:S02]  /*5b80*/  FMUL.FTZ R40, R29, -R37.reuse ;  /* 0x800000251d287220 */ /* 0x080fe40000410000 */
[----:B------:R-:W-:Y:S02]  /*5b90*/  FADD.FTZ R39, -R66, R39 ;  /* 0x0000002742277221 */ /* 0x000fe40000010100 */
[----:B------:R-:W-:Y:S02]  /*5ba0*/  FADD.FTZ R36, R67, R36 ;  /* 0x0000002443247221 */ /* 0x000fe40000010000 */
[C---:B------:R-:W-:Y:S02]  /*5bb0*/  FFMA.FTZ R38, R28.reuse, R37, -R38 ;  /* 0x000000251c267223 */ /* 0x040fe40000010826 */
[----:B------:R-:W-:-:S02]  /*5bc0*/  FFMA.FTZ R40, R28, R41, R40 ;  /* 0x000000291c287223 */ /* 0x000fc40000010028 */
[CC--:B------:R-:W-:Y:S02]  /*5bd0*/  FMUL.FTZ R37, R29.reuse, -R39.reuse ;  /* 0x800000271d257220 */ /* 0x0c0fe40000410000 */
[-C--:B------:R-:W-:Y:S02]  /*5be0*/  FMUL.FTZ R41, R29, -R36.reuse ;  /* 0x800000241d297220 */ /* 0x080fe40000410000 */
        /* <DEDUP_REMOVED lines=32> */
[C---:B------:R-:W-:Y:S02]  /*5df0*/  FMUL.FTZ R40, R21.reuse, -R39 ;  /* 0x8000002715287220 */ /* 0x040fe40000410000 */
[----:B------:R-:W-:-:S02]  /*5e00*/  FMUL.FTZ R38, R21, -R41 ;  /* 0x8000002915267220 */ /* 0x000fc40000410000 */
[----:B------:R-:W-:Y:S02]  /*5e10*/  FADD.FTZ R37, R224, R37 ;  /* 0x00000025e0257221 */ /* 0x000fe40000010000 */
[----:B------:R-:W-:Y:S02]  /*5e20*/  FADD.FTZ R36, -R223, R36 ;  /* 0x00000024df247221 */ /* 0x000fe40000010100 */
[C---:B------:R-:W-:Y:S02]  /*5e30*/  FFMA.FTZ R40, R20.reuse, R41, R40 ;  /* 0x0000002914287223 */ /* 0x040fe40000010028 */
[----:B------:R-:W-:Y:S02]  /*5e40*/  FFMA.FTZ R38, R20, R39, -R38 ;  /* 0x0000002714267223 */ /* 0x000fe40000010826 */
[C---:B------:R-:W-:Y:S02]  /*5e50*/  FMUL.FTZ R41, R21.reuse, -R37 ;  /* 0x8000002515297220 */ /* 0x040fe40000410000 */
[----:B------:R-:W-:-:S02]  /*5e60*/  FMUL.FTZ R39, R21, -R36 ;  /* 0x8000002415277220 */ /* 0x000fc40000410000 */
[C---:B------:R-:W-:Y:S02]  /*5e70*/  FFMA.FTZ R36, R20.reuse, R36, R41 ;  /* 0x0000002414247223 */ /* 0x040fe40000010029 */
[----:B------:R-:W-:Y:S02]  /*5e80*/  FFMA.FTZ R39, R20, R37, -R39 ;  /* 0x0000002514277223 */ /* 0x000fe40000010827 */
[----:B------:R-:W-:Y:S02]  /*5e90*/  FMUL.FTZ R37, R19, -R40 ;  /* 0x8000002813257220 */ /* 0x000fe40000410000 */
[----:B------:R-:W-:Y:S02]  /*5ea0*/  FADD.FTZ R36, -R225, R36 ;  /* 0x00000024e1247221 */ /* 0x000fe40000010100 */
[----:B------:R-:W-:Y:S02]  /*5eb0*/  FADD.FTZ R39, R226, R39 ;  /* 0x00000027e2277221 */ /* 0x000fe40000010000 */
[----:B------:R-:W-:-:S02]  /*5ec0*/  FMUL.FTZ R41, R19, -R38 ;  /* 0x8000002613297220 */ /* 0x000fc40000410000 */
[C---:B------:R-:W-:Y:S02]  /*5ed0*/  FFMA.FTZ R37, R18.reuse, R38, -R37 ;  /* 0x0000002612257223 */ /* 0x040fe40000010825 */
[C---:B------:R-:W-:Y:S02]  /*5ee0*/  FMUL.FTZ R38, R19.reuse, -R36 ;  /* 0x8000002413267220 */ /* 0x040fe40000410000 */
[-C--:B------:R-:W-:Y:S02]  /*5ef0*/  FMUL.FTZ R43, R19, -R39.reuse ;  /* 0x80000027132b7220 */ /* 0x080fe40000410000 */
[C---:B------:R-:W-:Y:S02]  /*5f00*/  FFMA.FTZ R41, R18.reuse, R40, R41 ;  /* 0x0000002812297223 */ /* 0x040fe40000010029 */
[C---:B------:R-:W-:Y:S02]  /*5f10*/  FFMA.FTZ R39, R18.reuse, R39, -R38 ;  /* 0x0000002712277223 */ /* 0x040fe40000010826 */
[----:B------:R-:W-:-:S02]  /*5f20*/  FFMA.FTZ R36, R18, R36, R43 ;  /* 0x0000002412247223 */ /* 0x000fc4000001002b */
[C---:B------:R-:W-:Y:S02]  /*5f30*/  FMUL.FTZ R40, R17.reuse, -R37 ;  /* 0x8000002511287220 */ /* 0x040fe40000410000 */
        /* <DEDUP_REMOVED lines=9> */
[----:B------:R-:W-:Y:S02]  /*5fd0*/  FMUL.FTZ R39, R15, -R40 ;  /* 0x800000280f277220 */ /* 0x000fe40000410000 */
[----:B------:R-:W-:-:S02]  /*5fe0*/  FADD.FTZ R36, -R229, R36 ;  /* 0x00000024e5247221 */ /* 0x000fc40000010100 */
[----:B------:R-:W-:Y:S02]  /*5ff0*/  FADD.FTZ R37, R230, R37 ;  /* 0x00000025e6257221 */ /* 0x000fe40000010000 */
[CC--:B------:R-:W-:Y:S02]  /*6000*/  FMUL.FTZ R41, R15.reuse, -R38.reuse ;  /* 0x800000260f297220 */ /* 0x0c0fe40000410000 */
[C---:B------:R-:W-:Y:S02]  /*6010*/  FFMA.FTZ R39, R14.reuse, R38, -R39 ;  /* 0x000000260e277223 */ /* 0x040fe40000010827 */
[C---:B------:R-:W-:Y:S02]  /*6020*/  FMUL.FTZ R38, R15.reuse, -R36 ;  /* 0x800000240f267220 */ /* 0x040fe40000410000 */
[----:B------:R-:W-:Y:S02]  /*6030*/  FMUL.FTZ R43, R15, -R37 ;  /* 0x800000250f2b7220 */ /* 0x000fe40000410000 */
[----:B------:R-:W-:-:S02]  /*6040*/  FFMA.FTZ R41, R14, R40, R41 ;  /* 0x000000280e297223 */ /* 0x000fc40000010029 */
        /* <DEDUP_REMOVED lines=12> */
[----:B------:R-:W-:Y:S02]  /*6110*/  FADD.FTZ R36, -R233, R36 ;  /* 0x00000024e9247221 */ /* 0x000fe40000010100 */
[----:B------:R-:W-:Y:S02]  /*6120*/  FADD.FTZ R37, R234, R37 ;  /* 0x00000025ea257221 */ /* 0x000fe40000010000 */
[CC--:B------:R-:W-:Y:S02]  /*6130*/  FMUL.FTZ R38, R11.reuse, -R36.reuse ;  /* 0x800000240b267220 */ /* 0x0c0fe40000410000 */
[CC--:B------:R-:W-:Y:S02]  /*6140*/  FMUL.FTZ R43, R11.reuse, -R37.reuse ;  /* 0x800000250b2b7220 */ /* 0x0c0fe40000410000 */
[C---:B------:R-:W-:Y:S02]  /*6150*/  FFMA.FTZ R39, R10.reuse, R37, -R38 ;  /* 0x000000250a277223 */ /* 0x040fe40000010826 */
[----:B------:R-:W-:Y:S01]  /*6160*/  FFMA.FTZ R38, R10, R36, R43 ;  /* 0x000000240a267223 */ /* 0x000fe2000001002b */
[----:B------:R-:W-:Y:S01]  /*6170*/  MOV R36, UR26 ;  /* 0x0000001a00247c02 */ /* 0x000fe20008000f00 */
[----:B------:R-:W-:-:S02]  /*6180*/  FMUL.FTZ R37, R11, -R41 ;  /* 0x800000290b257220 */ /* 0x000fc40000410000 */
[----:B------:R-:W-:Y:S01]  /*6190*/  FADD.FTZ R43, -R235, R38 ;  /* 0x00000026eb2b7221 */ /* 0x000fe20000010100 */
[----:B------:R-:W-:Y:S01]  /*61a0*/  ISETP.GE.OR P0, PT, R36, c[0x0][0x174], P0 ;  /* 0x00005d0024007a0c */ /* 0x000fe20000706670 */
[-C--:B------:R-:W-:Y:S02]  /*61b0*/  FMUL.FTZ R36, R11, -R40.reuse ;  /* 0x800000280b247220 */ /* 0x080fe40000410000 */
[C---:B------:R-:W-:Y:S01]  /*61c0*/  FFMA.FTZ R40, R10.reuse, R40, -R37 ;  /* 0x000000280a287223 */ /* 0x040fe20000010825 */
[----:B------:R-:W-:Y:S01]  /*61d0*/  MOV R37, RZ ;  /* 0x000000ff00257202 */ /* 0x000fe20000000f00 */
[----:B------:R-:W-:Y:S01]  /*61e0*/  FFMA.FTZ R41, R10, R41, R36 ;  /* 0x000000290a297223 */ /* 0x000fe20000010024 */
[----:B------:R-:W-:Y:S01]  /*61f0*/  HFMA2.MMA R36, -RZ, RZ, 1.875, 0 ;  /* 0x3f800000ff247435 */ /* 0x000fe200000001ff */
[----:B------:R-:W-:Y:S02]  /*6200*/  FADD.FTZ R42, R236, R39 ;  /* 0x00000027ec2a7221 */ /* 0x000fe40000010000 */
[----:B------:R-:W-:-:S07]  /*6210*/  CS2R R38, SRZ ;  /* 0x0000000000267805 */ /* 0x000fce000001ff00 */
[----:B------:R-:W1:Y:S01]  /*6220*/  @!P0 LDS.128 R36, [UR48+0x13080] ;  /* 0x01308030ff248984 */ /* 0x000e620008000c00 */
[----:B------:R-:W-:-:S03]  /*6230*/  ISETP.GT.U32.AND P0, PT, R0, 0x1f, PT ;  /* 0x0000001f0000780c */ /* 0x000fc60003f04070 */
[----:B------:R0:W-:Y:S02]  /*6240*/  STS.128 [R46.X16+0x11280], R40 ;  /* 0x011280282e007388 */ /* 0x0001e4000000cc00 */
[CC--:B0-----:R-:W-:Y:S02]  /*6250*/  FMUL.FTZ R46, R163.reuse, R44.reuse ;  /* 0x0000002ca32e7220 */ /* 0x0c1fe40000410000 */
        /* <DEDUP_REMOVED lines=97> */
[----:B-1---5:R-:W-:-:S05]  /*6870*/  IMAD R70, R0, 0x50, RZ ;  /* 0x0000005000467824 */ /* 0x022fca00078e02ff */
        /* <DEDUP_REMOVED lines=40> */
.L_x_3732:
[----:B------:R-:W-:Y:S05]  /*6b00*/  BRA.DIV ~URZ, `(.L_x_3635) ;  /* 0x00006a227f007947 */ /* 0x000fea000b800000 */
[----:B------:R-:W2:Y:S04]  /*6b10*/  SHFL.DOWN PT, R45, R45, 0x1, 0x1f ;  /* 0x08201f002d2d7f89 */ /* 0x000ea800000e0000 */
[----:B------:R3:W4:Y:S04]  /*6b20*/  SHFL.DOWN PT, R49, R44, 0x1, 0x1f ;  /* 0x08201f002c317f89 */ /* 0x00072800000e0000 */
[----:B------:R3:W0:Y:S02]  /*6b30*/  SHFL.DOWN PT, R42, R46, 0x1, 0x1f ;  /* 0x08201f002e2a7f89 */ /* 0x00062400000e0000 */
.L_x_3733:
        /* <DEDUP_REMOVED lines=13> */
.L_x_3637:
[----:B------:R-:W-:Y:S05]  /*6c10*/  BSYNC B1 ;  /* 0x0000000000017941 */ /* 0x000fea0003800000 */
.L_x_3636:
[----:B------:R-:W-:-:S04]  /*6c20*/  LOP3.LUT R40, R0, 0x1f, RZ, 0xc0, !PT ;  /* 0x0000001f00287812 */ /* 0x000fc800078ec0ff */
[----:B------:R-:W-:Y:S01]  /*6c30*/  ISETP.GT.U32.AND P0, PT, R40, 0x1d, PT ;  /* 0x0000001d2800780c */ /* 0x000fe20003f04070 */
[----:B------:R-:W-:Y:S05]  /*6c40*/  BRA.DIV ~URZ, `(.L_x_3638) ;  /* 0x00006a327f007947 */ /* 0x000fea000b800000 */
[----:B-1----:R1:W3:Y:S04]  /*6c50*/  SHFL.DOWN PT, R43, R47, 0x2, 0x1f ;  /* 0x08401f002f2b7f89 */ /* 0x0022e800000e0000 */
[----:B--2---:R1:W2:Y:S04]  /*6c60*/  SHFL.DOWN PT, R45, R50, 0x2, 0x1f ;  /* 0x08401f00322d7f89 */ /* 0x0042a800000e0000 */
[----:B---3--:R1:W3:Y:S04]  /*6c70*/  SHFL.DOWN PT, R46, R44, 0x2, 0x1f ;  /* 0x08401f002c2e7f89 */ /* 0x0082e800000e0000 */
[----:B0-----:R1:W0:Y:S02]  /*6c80*/  SHFL.DOWN PT, R42, R48, 0x2, 0x1f ;  /* 0x08401f00302a7f89 */ /* 0x00122400000e0000 */
.L_x_3734:
        /* <DEDUP_REMOVED lines=13> */
.L_x_3640:
[----:B------:R-:W-:Y:S05]  /*6d60*/  BSYNC B1 ;  /* 0x0000000000017941 */ /* 0x000fea0003800000 */
.L_x_3639:
[----:B------:R-:W-:-:S04]  /*6d70*/  LOP3.LUT R40, R0, 0x1f, RZ, 0xc0, !PT ;  /* 0x0000001f00287812 */ /* 0x000fc800078ec0ff */
[----:B------:R-:W-:Y:S01]  /*6d80*/  ISETP.GT.U32.AND P0, PT, R40, 0x1b, PT ;  /* 0x0000001b2800780c */ /* 0x000fe20003f04070 */
[----:B------:R-:W-:Y:S10]  /*6d90*/  BRA.DIV ~URZ, `(.L_x_3641) ;  /* 0x00006aa27f007947 */ /* 0x000ff4000b800000 */
[----:B------:R1:W4:Y:S02]  /*6da0*/  SHFL.DOWN PT, R43, R47, 0x4, 0x1f ;  /* 0x08801f002f2b7f89 */ /* 0x00032400000e0000 */
.L_x_3735:
[----:B------:R-:W-:Y:S05]  /*6db0*/  BRA.DIV ~URZ, `(.L_x_3642) ;  /* 0x00006b027f007947 */ /* 0x000fea000b800000 */
[----:B--2---:R2:W1:Y:S04]  /*6dc0*/  SHFL.DOWN PT, R45, R50, 0x4, 0x1f ;  /* 0x08801f00322d7f89 */ /* 0x00446800000e0000 */
[----:B---3--:R2:W3:Y:S04]  /*6dd0*/  SHFL.DOWN PT, R46, R44, 0x4, 0x1f ;  /* 0x08801f002c2e7f89 */ /* 0x0084e800000e0000 */
[----:B0-----:R2:W0:Y:S02]  /*6de0*/  SHFL.DOWN PT, R42, R48, 0x4, 0x1f ;  /* 0x08801f00302a7f89 */ /* 0x00142400000e0000 */
.L_x_3736:
        /* <DEDUP_REMOVED lines=13> */
.L_x_3644:
[----:B------:R-:W-:Y:S05]  /*6ec0*/  BSYNC B1 ;  /* 0x0000000000017941 */ /* 0x000fea0003800000 */
.L_x_3643:
[----:B------:R-:W-:-:S04]  /*6ed0*/  LOP3.LUT R40, R0, 0x1f, RZ, 0xc0, !PT ;  /* 0x0000001f00287812 */ /* 0x000fc800078ec0ff */
[----:B------:R-:W-:Y:S01]  /*6ee0*/  ISETP.GT.U32.AND P0, PT, R40, 0x17, PT ;  /* 0x000000172800780c */ /* 0x000fe20003f04070 */
[----:B------:R-:W-:Y:S05]  /*6ef0*/  BRA.DIV ~URZ, `(.L_x_3645) ;  /* 0x00006b127f007947 */ /* 0x000fea000b800000 */
[----:B----4-:R4:W2:Y:S04]  /*6f00*/  SHFL.DOWN PT, R43, R47, 0x8, 0x1f ;  /* 0x09001f002f2b7f89 */ /* 0x0108a800000e0000 */
[----:B-1----:R4:W1:Y:S04]  /*6f10*/  SHFL.DOWN PT, R45, R50, 0x8, 0x1f ;  /* 0x09001f00322d7f89 */ /* 0x00286800000e0000 */
[----:B---3--:R4:W3:Y:S04]  /*6f20*/  SHFL.DOWN PT, R46, R44, 0x8, 0x1f ;  /* 0x09001f002c2e7f89 */ /* 0x0088e800000e0000 */
[----:B0-----:R4:W0:Y:S02]  /*6f30*/  SHFL.DOWN PT, R42, R48, 0x8, 0x1f ;  /* 0x09001f00302a7f89 */ /* 0x00182400000e0000 */
.L_x_3737:
        /* <DEDUP_REMOVED lines=13> */
.L_x_3647:
[----:B------:R-:W-:Y:S05]  /*7010*/  BSYNC B1 ;  /* 0x0000000000017941 */ /* 0x000fea0003800000 */
.L_x_3646:
[----:B------:R-:W-:-:S04]  /*7020*/  LOP3.LUT R40, R0, 0x1f, RZ, 0xc0, !PT ;  /* 0x0000001f00287812 */ /* 0x000fc800078ec0ff */
[----:B------:R-:W-:Y:S01]  /*7030*/  ISETP.GT.U32.AND P0, PT, R40, 0xf, PT ;  /* 0x0000000f2800780c */ /* 0x000fe20003f04070 */
[----:B------:R-:W-:Y:S10]  /*7040*/  BRA.DIV ~URZ, `(.L_x_3648) ;  /* 0x00006b827f007947 */ /* 0x000ff4000b800000 */
[----:B--2---:R2:W4:Y:S02]  /*7050*/  SHFL.DOWN PT, R43, R47, 0x10, 0x1f ;  /* 0x0a001f002f2b7f89 */ /* 0x00452400000e0000 */
.L_x_3738:
[----:B------:R-:W-:Y:S05]  /*7060*/  BRA.DIV ~URZ, `(.L_x_3649) ;  /* 0x00006be27f007947 */ /* 0x000fea000b800000 */
[----:B-1----:R1:W2:Y:S04]  /*7070*/  SHFL.DOWN PT, R45, R50, 0x10, 0x1f ;  /* 0x0a001f00322d7f89 */ /* 0x0022a800000e0000 */
[----:B---3--:R1:W3:Y:S04]  /*7080*/  SHFL.DOWN PT, R46, R44, 0x10, 0x1f ;  /* 0x0a001f002c2e7f89 */ /* 0x0082e800000e0000 */
[----:B0-----:R1:W0:Y:S02]  /*7090*/  SHFL.DOWN PT, R42, R48, 0x10, 0x1f ;  /* 0x0a001f00302a7f89 */ /* 0x00122400000e0000 */
.L_x_3739:
        /* <DEDUP_REMOVED lines=13> */
.L_x_3651:
[----:B------:R-:W-:Y:S05]  /*7170*/  BSYNC B1 ;  /* 0x0000000000017941 */ /* 0x000fea0003800000 */
.L_x_3650:
        /* <DEDUP_REMOVED lines=20> */
.L_x_3740:
        /* <DEDUP_REMOVED lines=21> */
.L_x_3654:
[----:B------:R-:W-:Y:S05]  /*7410*/  BSYNC B1 ;  /* 0x0000000000017941 */ /* 0x000fea0003800000 */
.L_x_3653:
        /* <DEDUP_REMOVED lines=37> */
.L_x_3633:
[----:B-1----:R-:W-:Y:S05]  /*7670*/  BSYNC B0 ;  /* 0x0000000000007941 */ /* 0x002fea0003800000 */
.L_x_3632:
[----:B------:R-:W-:Y:S01]  /*7680*/  WARPSYNC 0xffffffff ;  /* 0xffffffff00007948 */ /* 0x000fe20003800000 */
[----:B------:R-:W-:Y:S01]  /*7690*/  BAR.SYNC.DEFER_BLOCKING 0x0 ;  /* 0x0000000000007b1d */ /* 0x000fe20000010000 */
[----:B------:R-:W-:-:S05]  /*76a0*/  LEA.HI R40, R0, R0, RZ, 0x1e ;  /* 0x0000000000287211 */ /* 0x000fca00078ff0ff */
[----:B------:R-:W2:Y:S04]  /*76b0*/  LDL R162, [R1] ;  /* 0x0000000001a27983 */ /* 0x000ea80000100800 */
[----:B------:R-:W0:Y:S01]  /*76c0*/  LDS.64 R40, [R40.X16+0x11288] ;  /* 0x0112880028287984 */ /* 0x000e22000000ca00 */
[----:B------:R-:W-:-:S13]  /*76d0*/  ISETP.NE.AND P0, PT, R0, RZ, PT ;  /* 0x000000ff0000720c */ /* 0x000fda0003f05270 */
[----:B------:R1:W-:Y:S01]  /*76e0*/  @!P0 STS.128 [UR48+0x13080], R36 ;  /* 0x01308024ff008988 */ /* 0x0003e20008000c30 */
        /* <DEDUP_REMOVED lines=8> */
[----:B------:R-:W-:Y:S02]  /*7770*/  FFMA.FTZ R40, R160, R42, -R41 ;  /* 0x0000002aa0287223 */ /* 0x000fe40000010829 */
[----:B-1----:R-:W-:Y:S02]  /*7780*/  FMUL.FTZ R36, R42, UR47 ;  /* 0x0000002f2a247c20 */ /* 0x002fe40008410000 */
[----:B------:R-:W-:Y:S02]  /*7790*/  FFMA.FTZ R37, -R239, R75, R197 ;  /* 0x0000004bef257223 */ /* 0x000fe400000101c5 */
[----:B------:R-:W-:-:S02]  /*77a0*/  FMUL.FTZ R75, R75, R44 ;  /* 0x0000002c4b4b7220 */ /* 0x000fc40000410000 */
[----:B------:R-:W-:Y:S02]  /*77b0*/  FMUL.FTZ R39, R44, UR47 ;  /* 0x0000002f2c277c20 */ /* 0x000fe40008410000 */
[-C--:B------:R-:W-:Y:S02]  /*77c0*/  FFMA.FTZ R161, R160, R44.reuse, R161 ;  /* 0x0000002ca0a17223 */ /* 0x080fe400000100a1 */
[----:B------:R-:W-:Y:S02]  /*77d0*/  FADD.FTZ R45, R59, R40 ;  /* 0x000000283b2d7221 */ /* 0x000fe40000010000 */
[----:B------:R-:W-:Y:S02]  /*77e0*/  FFMA.FTZ R40, R44, UR46, -R36 ;  /* 0x0000002e2c287c23 */ /* 0x000fe40008010824 */
[----:B------:R-:W-:Y:S02]  /*77f0*/  FMUL.FTZ R41, R171, R44 ;  /* 0x0000002cab297220 */ /* 0x000fe40000410000 */
[----:B------:R-:W-:-:S02]  /*7800*/  FFMA.FTZ R36, R74, R42, R75 ;  /* 0x0000002a4a247223 */ /* 0x000fc4000001004b */
[----:B------:R-:W-:Y:S02]  /*7810*/  FFMA.FTZ R43, R42, UR46, R39 ;  /* 0x0000002e2a2b7c23 */ /* 0x000fe40008010027 */
[----:B------:R-:W-:Y:S02]  /*7820*/  FMUL.FTZ R42, R171, R42 ;  /* 0x0000002aab2a7220 */ /* 0x000fe40000410000 */
[----:B------:R-:W-:Y:S02]  /*7830*/  FADD.FTZ R58, -R58, R161 ;  /* 0x000000a13a3a7221 */ /* 0x000fe40000010100 */
[----:B------:R-:W-:Y:S02]  /*7840*/  FFMA.FTZ R38, -R239, R74, R198 ;  /* 0x0000004aef267223 */ /* 0x000fe400000101c6 */
[C---:B------:R-:W-:Y:S02]  /*7850*/  FMUL.FTZ R39, R37.reuse, R41 ;  /* 0x0000002925277220 */ /* 0x040fe40000410000 */
[----:B------:R-:W-:-:S02]  /*7860*/  FMUL.FTZ R44, R37, R40 ;  /* 0x00000028252c7220 */ /* 0x000fc40000410000 */
[----:B------:R-:W-:Y:S02]  /*7870*/  FMUL.FTZ R46, R37, R42 ;  /* 0x0000002a252e7220 */ /* 0x000fe40000410000 */
[C---:B------:R-:W-:Y:S02]  /*7880*/  FMUL.FTZ R40, R157.reuse, -R58 ;  /* 0x8000003a9d287220 */ /* 0x040fe40000410000 */
[C---:B------:R-:W-:Y:S02]  /*7890*/  FFMA.FTZ R37, R38.reuse, R42, R39 ;  /* 0x0000002a26257223 */ /* 0x040fe40000010027 */
[----:B------:R-:W-:Y:S02]  /*78a0*/  FMUL.FTZ R157, R157, -R45 ;  /* 0x8000002d9d9d7220 */ /* 0x000fe40000410000 */
[----:B------:R-:W-:Y:S02]  /*78b0*/  FFMA.FTZ R39, R38, R41, -R46 ;  /* 0x0000002926277223 */ /* 0x000fe4000001082e */
[----:B------:R-:W-:-:S02]  /*78c0*/  FFMA.FTZ R40, R156, R45, -R40 ;  /* 0x0000002d9c287223 */ /* 0x000fc40000010828 */
[----:B------:R-:W-:Y:S02]  /*78d0*/  FFMA.FTZ R38, R38, R43, R44 ;  /* 0x0000002b26267223 */ /* 0x000fe4000001002c */
[-C--:B------:R-:W-:Y:S02]  /*78e0*/  FMUL.FTZ R43, R73, R58.reuse ;  /* 0x0000003a492b7220 */ /* 0x080fe40000410000 */
[----:B------:R-:W-:Y:S02]  /*78f0*/  FFMA.FTZ R157, R156, R58, R157 ;  /* 0x0000003a9c9d7223 */ /* 0x000fe4000001009d */
[----:B------:R-:W-:Y:S02]  /*7900*/  FADD.FTZ R47, R61, R40 ;  /* 0x000000283d2f7221 */ /* 0x000fe40000010000 */
[----:B------:R-:W-:Y:S02]  /*7910*/  FFMA.FTZ R48, -R240, R72, R196 ;  /* 0x00000048f0307223 */ /* 0x000fe400000101c4 */
[----:B------:R-:W-:-:S02]  /*7920*/  FMUL.FTZ R40, R58, UR47 ;  /* 0x0000002f3a287c20 */ /* 0x000fc40008410000 */
[----:B------:R-:W-:Y:S02]  /*7930*/  FMUL.FTZ R46, R45, UR47 ;  /* 0x0000002f2d2e7c20 */ /* 0x000fe40008410000 */
[----:B------:R-:W-:Y:S02]  /*7940*/  FFMA.FTZ R72, R72, R45, R43 ;  /* 0x0000002d48487223 */ /* 0x000fe4000001002b */
[----:B------:R-:W-:Y:S02]  /*7950*/  FFMA.FTZ R44, -R240, R73, R195 ;  /* 0x00000049f02c7223 */ /* 0x000fe400000101c3 */
[----:B------:R-:W-:Y:S02]  /*7960*/  FMUL.FTZ R43, R9, R58 ;  /* 0x0000003a092b7220 */ /* 0x000fe40000410000 */
[----:B------:R-:W-:Y:S02]  /*7970*/  FADD.FTZ R157, -R60, R157 ;  /* 0x0000009d3c9d7221 */ /* 0x000fe40000010100 */
[----:B------:R-:W-:-:S02]  /*7980*/  FFMA.FTZ R51, R45, UR46, R40 ;  /* 0x0000002e2d337c23 */ /* 0x000fc40008010028 */
[----:B------:R-:W-:Y:S02]  /*7990*/  FFMA.FTZ R49, R58, UR46, -R46 ;  /* 0x0000002e3a317c23 */ /* 0x000fe4000801082e */
[----:B------:R-:W-:Y:S02]  /*79a0*/  FMUL.FTZ R45, R9, R45 ;  /* 0x0000002d092d7220 */ /* 0x000fe40000410000 */
[C---:B------:R-:W-:Y:S02]  /*79b0*/  FMUL.FTZ R46, R44.reuse, R43 ;  /* 0x0000002b2c2e7220 */ /* 0x040fe40000410000 */
[----:B------:R-:W-:Y:S02]  /*79c0*/  FMUL.FTZ R40, R35, -R157 ;  /* 0x8000009d23287220 */ /* 0x000fe40000410000 */
[C---:B------:R-:W-:Y:S02]  /*79d0*/  FMUL.FTZ R50, R44.reuse, R49 ;  /* 0x000000312c327220 */ /* 0x040fe40000410000 */
[----:B------:R-:W-:-:S02]  /*79e0*/  FMUL.FTZ R52, R44, R45 ;  /* 0x0000002d2c347220 */ /* 0x000fc40000410000 */
[----:B------:R-:W-:Y:S02]  /*79f0*/  FFMA.FTZ R44, R48, R45, R46 ;  /* 0x0000002d302c7223 */ /* 0x000fe4000001002e */
[-C--:B------:R-:W-:Y:S02]  /*7a00*/  FFMA.FTZ R46, R34, R47.reuse, -R40 ;  /* 0x0000002f222e7223 */ /* 0x080fe40000010828 */
[----:B------:R-:W-:Y:S02]  /*7a10*/  FMUL.FTZ R49, R35, -R47 ;  /* 0x8000002f23317220 */ /* 0x000fe40000410000 */
[----:B------:R-:W-:Y:S02]  /*7a20*/  FFMA.FTZ R35, R48, R51, R50 ;  /* 0x0000003330237223 */ /* 0x000fe40000010032 */
[----:B------:R-:W-:Y:S02]  /*7a30*/  FADD.FTZ R51, R63, R46 ;  /* 0x0000002e3f337221 */ /* 0x000fe40000010000 */
[----:B------:R-:W-:-:S02]  /*7a40*/  FMUL.FTZ R46, R47, UR47 ;  /* 0x0000002f2f2e7c20 */ /* 0x000fc40008410000 */
[-C--:B------:R-:W-:Y:S02]  /*7a50*/  FFMA.FTZ R49, R34, R157.reuse, R49 ;  /* 0x0000009d22317223 */ /* 0x080fe40000010031 */
[----:B------:R-:W-:Y:S02]  /*7a60*/  FMUL.FTZ R34, R79, R157 ;  /* 0x0000009d4f227220 */ /* 0x000fe40000410000 */
[C---:B------:R-:W-:Y:S02]  /*7a70*/  FMUL.FTZ R50, R157.reuse, UR47 ;  /* 0x0000002f9d327c20 */ /* 0x040fe40008410000 */
[----:B------:R-:W-:Y:S02]  /*7a80*/  FFMA.FTZ R40, R48, R43, -R52 ;  /* 0x0000002b30287223 */ /* 0x000fe40000010834 */
[----:B------:R-:W-:Y:S02]  /*7a90*/  FFMA.FTZ R53, R157, UR46, -R46 ;  /* 0x0000002e9d357c23 */ /* 0x000fe4000801082e */
[----:B------:R-:W-:-:S02]  /*7aa0*/  FFMA.FTZ R48, -R241, R79, R193 ;  /* 0x0000004ff1307223 */ /* 0x000fc400000101c1 */
[----:B------:R-:W-:Y:S02]  /*7ab0*/  FMUL.FTZ R46, R8, R157 ;  /* 0x0000009d082e7220 */ /* 0x000fe40000410000 */
[-C--:B------:R-:W-:Y:S02]  /*7ac0*/  FFMA.FTZ R34, R78, R47.reuse, R34 ;  /* 0x0000002f4e227223 */ /* 0x080fe40000010022 */
[----:B------:R-:W-:Y:S02]  /*7ad0*/  FFMA.FTZ R55, R47, UR46, R50 ;  /* 0x0000002e2f377c23 */ /* 0x000fe40008010032 */
[----:B------:R-:W-:Y:S02]  /*7ae0*/  FMUL.FTZ R47, R8, R47 ;  /* 0x0000002f082f7220 */ /* 0x000fe40000410000 */
[----:B------:R-:W-:Y:S02]  /*7af0*/  FFMA.FTZ R78, -R241, R78, R194 ;  /* 0x0000004ef14e7223 */ /* 0x000fe400000101c2 */
[----:B------:R-:W-:-:S02]  /*7b00*/  FMUL.FTZ R50, R48, R46 ;  /* 0x0000002e30327220 */ /* 0x000fc40000410000 */
[----:B------:R-:W-:Y:S02]  /*7b10*/  FADD.FTZ R62, -R62, R49 ;  /* 0x000000313e3e7221 */ /* 0x000fe40000010100 */
[C---:B------:R-:W-:Y:S02]  /*7b20*/  FMUL.FTZ R52, R48.reuse, R53 ;  /* 0x0000003530347220 */ /* 0x040fe40000410000 */
[-C--:B------:R-:W-:Y:S02]  /*7b30*/  FMUL.FTZ R49, R48, R47.reuse ;  /* 0x0000002f30317220 */ /* 0x080fe40000410000 */
[----:B------:R-:W-:Y:S02]  /*7b40*/  FFMA.FTZ R48, R78, R47, R50 ;  /* 0x0000002f4e307223 */ /* 0x000fe40000010032 */
[C---:B------:R-:W-:Y:S02]  /*7b50*/  FMUL.FTZ R50, R33.reuse, -R62 ;  /* 0x8000003e21327220 */ /* 0x040fe40000410000 */
[----:B------:R-:W-:-:S02]  /*7b60*/  FMUL.FTZ R53, R33, -R51 ;  /* 0x8000003321357220 */ /* 0x000fc40000410000 */
[----:B------:R-:W-:Y:S02]  /*7b70*/  FFMA.FTZ R33, R78, R55, R52 ;  /* 0x000000374e217223 */ /* 0x000fe40000010034 */
[C---:B------:R-:W-:Y:S02]  /*7b80*/  FFMA.FTZ R50, R32.reuse, R51, -R50 ;  /* 0x0000003320327223 */ /* 0x040fe40000010832 */
[----:B------:R-:W-:Y:S02]  /*7b90*/  FMUL.FTZ R52, R51, UR47 ;  /* 0x0000002f33347c20 */ /* 0x000fe40008410000 */
[-C--:B------:R-:W-:Y:S02]  /*7ba0*/  FFMA.FTZ R53, R32, R62.reuse, R53 ;  /* 0x0000003e20357223 */ /* 0x080fe40000010035 */
[----:B------:R-:W-:Y:S02]  /*7bb0*/  FMUL.FTZ R32, R77, R62 ;  /* 0x0000003e4d207220 */ /* 0x000fe40000410000 */
[----:B------:R-:W-:-:S02]  /*7bc0*/  FADD.FTZ R65, R65, R50 ;  /* 0x0000003241417221 */ /* 0x000fc40000010000 */
[----:B------:R-:W-:Y:S02]  /*7bd0*/  FFMA.FTZ R77, -R242, R77, R191 ;  /* 0x0000004df24d7223 */ /* 0x000fe400000101bf */
[C---:B------:R-:W-:Y:S02]  /*7be0*/  FMUL.FTZ R50, R62.reuse, UR47 ;  /* 0x0000002f3e327c20 */ /* 0x040fe40008410000 */
[----:B------:R-:W-:Y:S02]  /*7bf0*/  FFMA.FTZ R52, R62, UR46, -R52 ;  /* 0x0000002e3e347c23 */ /* 0x000fe40008010834 */
[----:B------:R-:W-:Y:S02]  /*7c00*/  FFMA.FTZ R54, -R242, R76, R192 ;  /* 0x0000004cf2367223 */ /* 0x000fe400000101c0 */
[----:B------:R-:W-:Y:S02]  /*7c10*/  FFMA.FTZ R76, R76, R51, R32 ;  /* 0x000000334c4c7223 */ /* 0x000fe40000010020 */
[----:B------:R-:W-:-:S02]  /*7c20*/  FADD.FTZ R64, -R64, R53 ;  /* 0x0000003540407221 */ /* 0x000fc40000010100 */
[----:B------:R-:W-:Y:S02]  /*7c30*/  FMUL.FTZ R32, R7, R62 ;  /* 0x0000003e07207220 */ /* 0x000fe40000410000 */
[----:B------:R-:W-:Y:S02]  /*7c40*/  FFMA.FTZ R55, R51, UR46, R50 ;  /* 0x0000002e33377c23 */ /* 0x000fe40008010032 */
[----:B------:R-:W-:Y:S02]  /*7c50*/  FMUL.FTZ R56, R77, R52 ;  /* 0x000000344d387220 */ /* 0x000fe40000410000 */
[----:B------:R-:W-:Y:S02]  /*7c60*/  FMUL.FTZ R51, R7, R51 ;  /* 0x0000003307337220 */ /* 0x000fe40000410000 */
[C---:B------:R-:W-:Y:S02]  /*7c70*/  FMUL.FTZ R53, R31.reuse, -R65 ;  /* 0x800000411f357220 */ /* 0x040fe40000410000 */
[----:B------:R-:W-:-:S02]  /*7c80*/  FMUL.FTZ R52, R31, -R64 ;  /* 0x800000401f347220 */ /* 0x000fc40000410000 */
[C---:B------:R-:W-:Y:S02]  /*7c90*/  FMUL.FTZ R50, R77.reuse, R32 ;  /* 0x000000204d327220 */ /* 0x040fe40000410000 */
[----:B------:R-:W-:Y:S02]  /*7ca0*/  FFMA.FTZ R31, R54, R55, R56 ;  /* 0x00000037361f7223 */ /* 0x000fe40000010038 */
[----:B------:R-:W-:Y:S02]  /*7cb0*/  FMUL.FTZ R77, R77, R51 ;  /* 0x000000334d4d7220 */ /* 0x000fe40000410000 */
[C---:B------:R-:W-:Y:S02]  /*7cc0*/  FFMA.FTZ R55, R30.reuse, R64, R53 ;  /* 0x000000401e377223 */ /* 0x040fe40000010035 */
[----:B------:R-:W-:Y:S02]  /*7cd0*/  FMUL.FTZ R53, R65, UR47 ;  /* 0x0000002f41357c20 */ /* 0x000fe40008410000 */
[----:B------:R-:W-:-:S02]  /*7ce0*/  FFMA.FTZ R62, R30, R65, -R52 ;  /* 0x000000411e3e7223 */ /* 0x000fc40000010834 */
[C---:B------:R-:W-:Y:S02]  /*7cf0*/  FFMA.FTZ R50, R54.reuse, R51, R50 ;  /* 0x0000003336327223 */ /* 0x040fe40000010032 */
[----:B------:R-:W-:Y:S02]  /*7d00*/  FFMA.FTZ R52, R54, R32, -R77 ;  /* 0x0000002036347223 */ /* 0x000fe4000001084d */
[C---:B------:R-:W-:Y:S02]  /*7d10*/  FMUL.FTZ R56, R64.reuse, UR47 ;  /* 0x0000002f40387c20 */ /* 0x040fe40008410000 */
[----:B------:R-:W-:Y:S02]  /*7d20*/  FFMA.FTZ R54, -R243, R83, R199 ;  /* 0x00000053f3367223 */ /* 0x000fe400000101c7 */
[----:B------:R-:W-:Y:S02]  /*7d30*/  FFMA.FTZ R57, R64, UR46, -R53 ;  /* 0x0000002e40397c23 */ /* 0x000fe40008010835 */
[----:B------:R-:W-:-:S02]  /*7d40*/  FADD.FTZ R66, -R66, R55 ;  /* 0x0000003742427221 */ /* 0x000fc40000010100 */
[----:B------:R-:W-:Y:S02]  /*7d50*/  FADD.FTZ R62, R67, R62 ;  /* 0x0000003e433e7221 */ /* 0x000fe40000010000 */
[C---:B------:R-:W-:Y:S02]  /*7d60*/  FMUL.FTZ R53, R6.reuse, R64 ;  /* 0x0000004006357220 */ /* 0x040fe40000410000 */
        /* <DEDUP_REMOVED lines=8> */
[C---:B------:R-:W-:Y:S02]  /*7df0*/  FFMA.FTZ R54, R28.reuse, R62, -R55 ;  /* 0x0000003e1c367223 */ /* 0x040fe40000010837 */
[----:B------:R-:W-:-:S02]  /*7e00*/  FFMA.FTZ R57, R28, R66, R57 ;  /* 0x000000421c397223 */ /* 0x000fc40000010039 */
[----:B------:R-:W-:Y:S02]  /*7e10*/  FMUL.FTZ R55, R81, R66 ;  /* 0x0000004251377220 */ /* 0x000fe40000410000 */
[----:B------:R-:W-:Y:S02]  /*7e20*/  FMUL.FTZ R28, R62, UR47 ;  /* 0x0000002f3e1c7c20 */ /* 0x000fe40008410000 */
[----:B------:R-:W-:Y:S02]  /*7e30*/  FFMA.FTZ R30, R82, R65, R30 ;  /* 0x00000041521e7223 */ /* 0x000fe4000001001e */
[----:B------:R-:W-:Y:S02]  /*7e40*/  FFMA.FTZ R67, -R244, R80, R202 ;  /* 0x00000050f4437223 */ /* 0x000fe400000101ca */
[----:B------:R-:W-:Y:S02]  /*7e50*/  FFMA.FTZ R82, -R243, R82, R200 ;  /* 0x00000052f3527223 */ /* 0x000fe400000101c8 */
[----:B------:R-:W-:-:S02]  /*7e60*/  FFMA.FTZ R80, R80, R62, R55 ;  /* 0x0000003e50507223 */ /* 0x000fc40000010037 */
[----:B------:R-:W-:Y:S02]  /*7e70*/  FADD.FTZ R65, R153, R54 ;  /* 0x0000003699417221 */ /* 0x000fe40000010000 */
[----:B------:R-:W-:Y:S02]  /*7e80*/  FFMA.FTZ R81, -R244, R81, R201 ;  /* 0x00000051f4517223 */ /* 0x000fe400000101c9 */
[C---:B------:R-:W-:Y:S02]  /*7e90*/  FMUL.FTZ R55, R66.reuse, UR47 ;  /* 0x0000002f42377c20 */ /* 0x040fe40008410000 */
[----:B------:R-:W-:Y:S02]  /*7ea0*/  FFMA.FTZ R54, R66, UR46, -R28 ;  /* 0x0000002e42367c23 */ /* 0x000fe4000801081c */
[----:B------:R-:W-:Y:S02]  /*7eb0*/  FADD.FTZ R64, -R152, R57 ;  /* 0x0000003998407221 */ /* 0x000fe40000010100 */
[----:B------:R-:W-:-:S02]  /*7ec0*/  FFMA.FTZ R29, R82, R61, R56 ;  /* 0x0000003d521d7223 */ /* 0x000fc40000010038 */
[----:B------:R-:W-:Y:S02]  /*7ed0*/  FFMA.FTZ R56, R62, UR46, R55 ;  /* 0x0000002e3e387c23 */ /* 0x000fe40008010037 */
[----:B------:R-:W-:Y:S02]  /*7ee0*/  FMUL.FTZ R57, R81, R54 ;  /* 0x0000003651397220 */ /* 0x000fe40000410000 */
[C---:B------:R-:W-:Y:S02]  /*7ef0*/  FMUL.FTZ R54, R27.reuse, -R64 ;  /* 0x800000401b367220 */ /* 0x040fe40000410000 */
[-C--:B------:R-:W-:Y:S02]  /*7f00*/  FMUL.FTZ R55, R27, -R65.reuse ;  /* 0x800000411b377220 */ /* 0x080fe40000410000 */
[----:B------:R-:W-:Y:S02]  /*7f10*/  FFMA.FTZ R54, R26, R65, -R54 ;  /* 0x000000411a367223 */ /* 0x000fe40000010836 */
[----:B------:R-:W-:-:S02]  /*7f20*/  FFMA.FTZ R27, R67, R56, R57 ;  /* 0x00000038431b7223 */ /* 0x000fc40000010039 */
[----:B------:R-:W-:Y:S02]  /*7f30*/  FFMA.FTZ R55, R26, R64, R55 ;  /* 0x000000401a377223 */ /* 0x000fe40000010037 */
[C---:B------:R-:W-:Y:S02]  /*7f40*/  FMUL.FTZ R28, R5.reuse, R66 ;  /* 0x00000042051c7220 */ /* 0x040fe40000410000 */
[----:B------:R-:W-:Y:S02]  /*7f50*/  FMUL.FTZ R62, R5, R62 ;  /* 0x0000003e053e7220 */ /* 0x000fe40000410000 */
[----:B------:R-:W-:Y:S02]  /*7f60*/  FMUL.FTZ R57, R65, UR47 ;  /* 0x0000002f41397c20 */ /* 0x000fe40008410000 */
[----:B------:R-:W-:Y:S02]  /*7f70*/  FMUL.FTZ R26, R87, R64 ;  /* 0x00000040571a7220 */ /* 0x000fe40000410000 */
[----:B------:R-:W-:-:S02]  /*7f80*/  FMUL.FTZ R56, R64, UR47 ;  /* 0x0000002f40387c20 */ /* 0x000fc40008410000 */
[C---:B------:R-:W-:Y:S02]  /*7f90*/  FMUL.FTZ R61, R81.reuse, R28 ;  /* 0x0000001c513d7220 */ /* 0x040fe40000410000 */
[----:B------:R-:W-:Y:S02]  /*7fa0*/  FMUL.FTZ R63, R81, R62 ;  /* 0x0000003e513f7220 */ /* 0x000fe40000410000 */
[----:B-----5:R-:W-:Y:S02]  /*7fb0*/  FADD.FTZ R71, R155, R54 ;  /* 0x000000369b477221 */ /* 0x020fe40000010000 */
[----:B------:R-:W-:Y:S02]  /*7fc0*/  FFMA.FTZ R57, R64, UR46, -R57 ;  /* 0x0000002e40397c23 */ /* 0x000fe40008010839 */
[----:B------:R-:W-:Y:S02]  /*7fd0*/  FFMA.FTZ R26, R86, R65, R26 ;  /* 0x00000041561a7223 */ /* 0x000fe4000001001a */
[----:B------:R-:W-:-:S02]  /*7fe0*/  FFMA.FTZ R69, R65, UR46, R56 ;  /* 0x0000002e41457c23 */ /* 0x000fc40008010038 */
[----:B------:R-:W-:Y:S02]  /*7ff0*/  FFMA.FTZ R54, -R245, R87, R203 ;  /* 0x00000057f5367223 */ /* 0x000fe400000101cb */
[C---:B------:R-:W-:Y:S02]  /*8000*/  FMUL.FTZ R64, R4.reuse, R64 ;  /* 0x0000004004407220 */ /* 0x040fe40000410000 */
[----:B------:R-:W-:Y:S02]  /*8010*/  FMUL.FTZ R65, R4, R65 ;  /* 0x0000004104417220 */ /* 0x000fe40000410000 */
[----:B------:R-:W-:Y:S02]  /*8020*/  FADD.FTZ R154, -R154, R55 ;  /* 0x000000379a9a7221 */ /* 0x000fe40000010100 */
[C---:B------:R-:W-:Y:S02]  /*8030*/  FFMA.FTZ R61, R67.reuse, R62, R61 ;  /* 0x0000003e433d7223 */ /* 0x040fe4000001003d */
[----:B------:R-:W-:-:S02]  /*8040*/  FFMA.FTZ R63, R67, R28, -R63 ;  /* 0x0000001c433f7223 */ /* 0x000fc4000001083f */
[----:B------:R-:W-:Y:S02]  /*8050*/  FFMA.FTZ R86, -R245, R86, R204 ;  /* 0x00000056f5567223 */ /* 0x000fe400000101cc */
[C---:B------:R-:W-:Y:S02]  /*8060*/  FMUL.FTZ R66, R54.reuse, R64 ;  /* 0x0000004036427220 */ /* 0x040fe40000410000 */
[C---:B------:R-:W-:Y:S02]  /*8070*/  FMUL.FTZ R55, R54.reuse, R57 ;  /* 0x0000003936377220 */ /* 0x040fe40000410000 */
[----:B------:R-:W-:Y:S02]  /*8080*/  FMUL.FTZ R67, R54, R65 ;  /* 0x0000004136437220 */ /* 0x000fe40000410000 */
[C---:B------:R-:W-:Y:S02]  /*8090*/  FMUL.FTZ R54, R25.reuse, -R154 ;  /* 0x8000009a19367220 */ /* 0x040fe40000410000 */
[----:B------:R-:W-:-:S02]  /*80a0*/  FMUL.FTZ R57, R25, -R71 ;  /* 0x8000004719397220 */ /* 0x000fc40000410000 */
[----:B------:R-:W-:Y:S02]  /*80b0*/  FFMA.FTZ R25, R86, R69, R55 ;  /* 0x0000004556197223 */ /* 0x000fe40000010037 */
[C---:B------:R-:W-:Y:S02]  /*80c0*/  FFMA.FTZ R55, R24.reuse, R71, -R54 ;  /* 0x0000004718377223 */ /* 0x040fe40000010836 */
[-C--:B------:R-:W-:Y:S02]  /*80d0*/  FFMA.FTZ R24, R24, R154.reuse, R57 ;  /* 0x0000009a18187223 */ /* 0x080fe40000010039 */
[----:B------:R-:W-:Y:S02]  /*80e0*/  FMUL.FTZ R54, R85, R154 ;  /* 0x0000009a55367220 */ /* 0x000fe40000410000 */
[----:B------:R-:W-:Y:S02]  /*80f0*/  FMUL.FTZ R57, R71, UR47 ;  /* 0x0000002f47397c20 */ /* 0x000fe40008410000 */
[----:B------:R-:W-:-:S02]  /*8100*/  FFMA.FTZ R56, -R246, R84, R206 ;  /* 0x00000054f6387223 */ /* 0x000fc400000101ce */
[----:B------:R-:W-:Y:S02]  /*8110*/  FFMA.FTZ R84, R84, R71, R54 ;  /* 0x0000004754547223 */ /* 0x000fe40000010036 */
[----:B------:R-:W-:Y:S02]  /*8120*/  FFMA.FTZ R49, R78, R46, -R49 ;  /* 0x0000002e4e317223 */ /* 0x000fe40000010831 */
[----:B------:R-:W-:Y:S02]  /*8130*/  FFMA.FTZ R68, -R246, R85, R205 ;  /* 0x00000055f6447223 */ /* 0x000fe400000101cd */
[C---:B------:R-:W-:Y:S02]  /*8140*/  FMUL.FTZ R54, R154.reuse, UR47 ;  /* 0x0000002f9a367c20 */ /* 0x040fe40008410000 */
[----:B------:R-:W-:Y:S02]  /*8150*/  FFMA.FTZ R57, R154, UR46, -R57 ;  /* 0x0000002e9a397c23 */ /* 0x000fe40008010839 */
[----:B------:R-:W-:-:S02]  /*8160*/  FADD.FTZ R78, R222, R55 ;  /* 0x00000037de4e7221 */ /* 0x000fc40000010000 */
[----:B------:R-:W-:Y:S02]  /*8170*/  FADD.FTZ R74, -R221, R24 ;  /* 0x00000018dd4a7221 */ /* 0x000fe40000010100 */
[----:B------:R-:W-:Y:S02]  /*8180*/  FFMA.FTZ R73, R71, UR46, R54 ;  /* 0x0000002e47497c23 */ /* 0x000fe40008010036 */
[----:B------:R-:W-:Y:S02]  /*8190*/  FMUL.FTZ R24, R68, R57 ;  /* 0x0000003944187220 */ /* 0x000fe40000410000 */
[C---:B------:R-:W-:Y:S02]  /*81a0*/  FMUL.FTZ R69, R164.reuse, R154 ;  /* 0x0000009aa4457220 */ /* 0x040fe40000410000 */
[----:B------:R-:W-:Y:S02]  /*81b0*/  FMUL.FTZ R71, R164, R71 ;  /* 0x00000047a4477220 */ /* 0x000fe40000410000 */
[----:B------:R-:W-:-:S02]  /*81c0*/  FMUL.FTZ R55, R23, -R74 ;  /* 0x8000004a17377220 */ /* 0x000fc40000410000 */
[-C--:B------:R-:W-:Y:S02]  /*81d0*/  FMUL.FTZ R57, R23, -R78.reuse ;  /* 0x8000004e17397220 */ /* 0x080fe40000410000 */
[----:B------:R-:W-:Y:S02]  /*81e0*/  FFMA.FTZ R23, R56, R73, R24 ;  /* 0x0000004938177223 */ /* 0x000fe40000010018 */
[C---:B------:R-:W-:Y:S02]  /*81f0*/  FMUL.FTZ R54, R68.reuse, R69 ;  /* 0x0000004544367220 */ /* 0x040fe40000410000 */
[----:B------:R-:W-:Y:S02]  /*8200*/  FMUL.FTZ R70, R68, R71 ;  /* 0x0000004744467220 */ /* 0x000fe40000410000 */
[C---:B------:R-:W-:Y:S02]  /*8210*/  FFMA.FTZ R55, R22.reuse, R78, -R55 ;  /* 0x0000004e16377223 */ /* 0x040fe40000010837 */
[----:B------:R-:W-:-:S02]  /*8220*/  FFMA.FTZ R24, R22, R74, R57 ;  /* 0x0000004a16187223 */ /* 0x000fc40000010039 */
[----:B------:R-:W-:Y:S02]  /*8230*/  FMUL.FTZ R22, R78, UR47 ;  /* 0x0000002f4e167c20 */ /* 0x000fe40008410000 */
[----:B------:R-:W-:Y:S02]  /*8240*/  FFMA.FTZ R57, -R247, R91, R207 ;  /* 0x0000005bf7397223 */ /* 0x000fe400000101cf */
[----:B------:R-:W-:Y:S02]  /*8250*/  FMUL.FTZ R91, R91, R74 ;  /* 0x0000004a5b5b7220 */ /* 0x000fe40000410000 */
[----:B------:R-:W-:Y:S02]  /*8260*/  FMUL.FTZ R73, R74, UR47 ;  /* 0x0000002f4a497c20 */ /* 0x000fe40008410000 */
[C---:B------:R-:W-:Y:S02]  /*8270*/  FFMA.FTZ R68, R56.reuse, R71, R54 ;  /* 0x0000004738447223 */ /* 0x040fe40000010036 */
[----:B------:R-:W-:-:S02]  /*8280*/  FFMA.FTZ R70, R56, R69, -R70 ;  /* 0x0000004538467223 */ /* 0x000fc40000010846 */
[----:B------:R-:W-:Y:S02]  /*8290*/  FFMA.FTZ R56, R74, UR46, -R22 ;  /* 0x0000002e4a387c23 */ /* 0x000fe40008010816 */
[----:B------:R-:W-:Y:S02]  /*82a0*/  FFMA.FTZ R22, R90, R78, R91 ;  /* 0x0000004e5a167223 */ /* 0x000fe4000001005b */
[----:B------:R-:W-:Y:S02]  /*82b0*/  FFMA.FTZ R54, R78, UR46, R73 ;  /* 0x0000002e4e367c23 */ /* 0x000fe40008010049 */
[C---:B------:R-:W-:Y:S02]  /*82c0*/  FFMA.FTZ R59, R82.reuse, R58, R59 ;  /* 0x0000003a523b7223 */ /* 0x040fe4000001003b */
[----:B------:R-:W-:Y:S02]  /*82d0*/  FFMA.FTZ R60, R82, R53, -R60 ;  /* 0x00000035523c7223 */ /* 0x000fe4000001083c */
[----:B------:R-:W-:-:S02]  /*82e0*/  FMUL.FTZ R74, R165, R74 ;  /* 0x0000004aa54a7220 */ /* 0x000fc40000410000 */
[----:B------:R-:W-:Y:S02]  /*82f0*/  FMUL.FTZ R78, R165, R78 ;  /* 0x0000004ea54e7220 */ /* 0x000fe40000410000 */
[----:B------:R-:W-:Y:S02]  /*8300*/  FADD.FTZ R82, -R223, R24 ;  /* 0x00000018df527221 */ /* 0x000fe40000010100 */
[----:B------:R-:W-:Y:S02]  /*8310*/  FADD.FTZ R81, R224, R55 ;  /* 0x00000037e0517221 */ /* 0x000fe40000010000 */
[----:B------:R-:W-:Y:S02]  /*8320*/  FFMA.FTZ R55, -R247, R90, R208 ;  /* 0x0000005af7377223 */ /* 0x000fe400000101d0 */
[C---:B------:R-:W-:Y:S02]  /*8330*/  FMUL.FTZ R73, R57.reuse, R74 ;  /* 0x0000004a39497220 */ /* 0x040fe40000410000 */
[----:B------:R-:W-:-:S02]  /*8340*/  FMUL.FTZ R56, R57, R56 ;  /* 0x0000003839387220 */ /* 0x000fc40000410000 */
[----:B------:R-:W-:Y:S02]  /*8350*/  FMUL.FTZ R75, R57, R78 ;  /* 0x0000004e394b7220 */ /* 0x000fe40000410000 */
[C---:B------:R-:W-:Y:S02]  /*8360*/  FMUL.FTZ R24, R21.reuse, -R82 ;  /* 0x8000005215187220 */ /* 0x040fe40000410000 */
[----:B------:R-:W-:Y:S02]  /*8370*/  FMUL.FTZ R57, R21, -R81 ;  /* 0x8000005115397220 */ /* 0x000fe40000410000 */
[C---:B------:R-:W-:Y:S02]  /*8380*/  FFMA.FTZ R73, R55.reuse, R78, R73 ;  /* 0x0000004e37497223 */ /* 0x040fe40000010049 */
[C---:B------:R-:W-:Y:S02]  /*8390*/  FFMA.FTZ R75, R55.reuse, R74, -R75 ;  /* 0x0000004a374b7223 */ /* 0x040fe4000001084b */
[----:B------:R-:W-:-:S02]  /*83a0*/  FFMA.FTZ R21, R55, R54, R56 ;  /* 0x0000003637157223 */ /* 0x000fc40000010038 */
[CC--:B------:R-:W-:Y:S02]  /*83b0*/  FFMA.FTZ R55, R20.reuse, R81.reuse, -R24 ;  /* 0x0000005114377223 */ /* 0x0c0fe40000010818 */
[-C--:B------:R-:W-:Y:S02]  /*83c0*/  FFMA.FTZ R20, R20, R82.reuse, R57 ;  /* 0x0000005214147223 */ /* 0x080fe40000010039 */
[----:B------:R-:W-:Y:S02]  /*83d0*/  FMUL.FTZ R24, R89, R82 ;  /* 0x0000005259187220 */ /* 0x000fe40000410000 */
[----:B------:R-:W-:Y:S02]  /*83e0*/  FMUL.FTZ R57, R81, UR47 ;  /* 0x0000002f51397c20 */ /* 0x000fe40008410000 */
[----:B------:R-:W-:Y:S02]  /*83f0*/  FFMA.FTZ R54, -R248, R88, R210 ;  /* 0x00000058f8367223 */ /* 0x000fe400000101d2 */
[----:B------:R-:W-:-:S02]  /*8400*/  FFMA.FTZ R88, R88, R81, R24 ;  /* 0x0000005158587223 */ /* 0x000fc40000010018 */
[C---:B------:R-:W-:Y:S02]  /*8410*/  FFMA.FTZ R66, R86.reuse, R65, R66 ;  /* 0x0000004156427223 */ /* 0x040fe40000010042 */
        /* <DEDUP_REMOVED lines=26> */
[C---:B------:R-:W-:Y:S02]  /*85c0*/  FMUL.FTZ R86, R167.reuse, R86 ;  /* 0x00000056a7567220 */ /* 0x040fe40000410000 */
[----:B------:R-:W-:Y:S02]  /*85d0*/  FMUL.FTZ R90, R167, R90 ;  /* 0x0000005aa75a7220 */ /* 0x000fe40000410000 */
[----:B------:R-:W-:-:S02]  /*85e0*/  FADD.FTZ R87, -R227, R20 ;  /* 0x00000014e3577221 */ /* 0x000fc40000010100 */
[----:B------:R-:W-:Y:S02]  /*85f0*/  FADD.FTZ R89, R228, R55 ;  /* 0x00000037e4597221 */ /* 0x000fe40000010000 */
[----:B------:R-:W-:Y:S02]  /*8600*/  FFMA.FTZ R55, -R249, R94, R212 ;  /* 0x0000005ef9377223 */ /* 0x000fe400000101d4 */
[C---:B------:R-:W-:Y:S02]  /*8610*/  FMUL.FTZ R83, R57.reuse, R86 ;  /* 0x0000005639537220 */ /* 0x040fe40000410000 */
[C---:B------:R-:W-:Y:S02]  /*8620*/  FMUL.FTZ R54, R57.reuse, R54 ;  /* 0x0000003639367220 */ /* 0x040fe40000410000 */
[----:B------:R-:W-:Y:S02]  /*8630*/  FMUL.FTZ R85, R57, R90 ;  /* 0x0000005a39557220 */ /* 0x000fe40000410000 */
[----:B------:R-:W-:-:S02]  /*8640*/  FMUL.FTZ R20, R17, -R87 ;  /* 0x8000005711147220 */ /* 0x000fc40000410000 */
[-C--:B------:R-:W-:Y:S02]  /*8650*/  FMUL.FTZ R57, R17, -R89.reuse ;  /* 0x8000005911397220 */ /* 0x080fe40000410000 */
[C---:B------:R-:W-:Y:S02]  /*8660*/  FFMA.FTZ R83, R55.reuse, R90, R83 ;  /* 0x0000005a37537223 */ /* 0x040fe40000010053 */
[C---:B------:R-:W-:Y:S02]  /*8670*/  FFMA.FTZ R85, R55.reuse, R86, -R85 ;  /* 0x0000005637557223 */ /* 0x040fe40000010855 */
[----:B------:R-:W-:Y:S02]  /*8680*/  FFMA.FTZ R17, R55, R24, R54 ;  /* 0x0000001837117223 */ /* 0x000fe40000010036 */
[----:B------:R-:W-:Y:S02]  /*8690*/  FFMA.FTZ R55, R16, R89, -R20 ;  /* 0x0000005910377223 */ /* 0x000fe40000010814 */
[----:B------:R-:W-:-:S02]  /*86a0*/  FMUL.FTZ R20, R93, R87 ;  /* 0x000000575d147220 */ /* 0x000fc40000410000 */
[----:B------:R-:W-:Y:S02]  /*86b0*/  FMUL.FTZ R56, R89, UR47 ;  /* 0x0000002f59387c20 */ /* 0x000fe40008410000 */
[----:B------:R-:W-:Y:S02]  /*86c0*/  FFMA.FTZ R16, R16, R87, R57 ;  /* 0x0000005710107223 */ /* 0x000fe40000010039 */
[----:B------:R-:W-:Y:S02]  /*86d0*/  FFMA.FTZ R24, -R250, R92, R214 ;  /* 0x0000005cfa187223 */ /* 0x000fe400000101d6 */
[----:B------:R-:W-:Y:S02]  /*86e0*/  FFMA.FTZ R92, R92, R89, R20 ;  /* 0x000000595c5c7223 */ /* 0x000fe40000010014 */
[----:B------:R-:W-:Y:S02]  /*86f0*/  FADD.FTZ R230, R230, R55 ;  /* 0x00000037e6e67221 */ /* 0x000fe40000010000 */
[----:B------:R-:W-:-:S02]  /*8700*/  FFMA.FTZ R54, -R250, R93, R213 ;  /* 0x0000005dfa367223 */ /* 0x000fc400000101d5 */
[C---:B------:R-:W-:Y:S02]  /*8710*/  FMUL.FTZ R20, R87.reuse, UR47 ;  /* 0x0000002f57147c20 */ /* 0x040fe40008410000 */
[----:B------:R-:W-:Y:S02]  /*8720*/  FFMA.FTZ R55, R87, UR46, -R56 ;  /* 0x0000002e57377c23 */ /* 0x000fe40008010838 */
[----:B------:R-:W-:Y:S02]  /*8730*/  FADD.FTZ R94, -R229, R16 ;  /* 0x00000010e55e7221 */ /* 0x000fe40000010100 */
[----:B------:R-:W-:Y:S02]  /*8740*/  FFMA.FTZ R95, R89, UR46, R20 ;  /* 0x0000002e595f7c23 */ /* 0x000fe40008010014 */
[----:B------:R-:W-:Y:S02]  /*8750*/  FMUL.FTZ R16, R54, R55 ;  /* 0x0000003736107220 */ /* 0x000fe40000410000 */
[----:B------:R-:W-:-:S02]  /*8760*/  FMUL.FTZ R87, R168, R87 ;  /* 0x00000057a8577220 */ /* 0x000fc40000410000 */
[----:B------:R-:W-:Y:S02]  /*8770*/  FMUL.FTZ R89, R168, R89 ;  /* 0x00000059a8597220 */ /* 0x000fe40000410000 */
[C---:B------:R-:W-:Y:S02]  /*8780*/  FMUL.FTZ R55, R15.reuse, -R94 ;  /* 0x8000005e0f377220 */ /* 0x040fe40000410000 */
[----:B------:R-:W-:Y:S02]  /*8790*/  FMUL.FTZ R57, R15, -R230 ;  /* 0x800000e60f397220 */ /* 0x000fe40000410000 */
[----:B------:R-:W-:Y:S02]  /*87a0*/  FFMA.FTZ R15, R24, R95, R16 ;  /* 0x0000005f180f7223 */ /* 0x000fe40000010010 */
[C---:B------:R-:W-:Y:S02]  /*87b0*/  FMUL.FTZ R91, R54.reuse, R87 ;  /* 0x00000057365b7220 */ /* 0x040fe40000410000 */
[----:B------:R-:W-:-:S02]  /*87c0*/  FMUL.FTZ R93, R54, R89 ;  /* 0x00000059365d7220 */ /* 0x000fc40000410000 */
[C---:B------:R-:W-:Y:S02]  /*87d0*/  FFMA.FTZ R55, R14.reuse, R230, -R55 ;  /* 0x000000e60e377223 */ /* 0x040fe40000010837 */
[-C--:B------:R-:W-:Y:S02]  /*87e0*/  FFMA.FTZ R16, R14, R94.reuse, R57 ;  /* 0x0000005e0e107223 */ /* 0x080fe40000010039 */
[----:B------:R-:W-:Y:S02]  /*87f0*/  FMUL.FTZ R14, R230, UR47 ;  /* 0x0000002fe60e7c20 */ /* 0x000fe40008410000 */
[----:B------:R-:W-:Y:S02]  /*8800*/  FFMA.FTZ R57, -R251, R99, R215 ;  /* 0x00000063fb397223 */ /* 0x000fe400000101d7 */
[----:B------:R-:W-:Y:S02]  /*8810*/  FMUL.FTZ R99, R99, R94 ;  /* 0x0000005e63637220 */ /* 0x000fe40000410000 */
[----:B------:R-:W-:-:S02]  /*8820*/  FFMA.FTZ R91, R24, R89, R91 ;  /* 0x00000059185b7223 */ /* 0x000fc4000001005b */
[----:B------:R-:W-:Y:S02]  /*8830*/  FFMA.FTZ R93, R24, R87, -R93 ;  /* 0x00000057185d7223 */ /* 0x000fe4000001085d */
[----:B------:R-:W-:Y:S02]  /*8840*/  FADD.FTZ R153, R232, R55 ;  /* 0x00000037e8997221 */ /* 0x000fe40000010000 */
[C---:B------:R-:W-:Y:S02]  /*8850*/  FFMA.FTZ R24, R94.reuse, UR46, -R14 ;  /* 0x0000002e5e187c23 */ /* 0x040fe4000801080e */
[----:B------:R-:W-:Y:S02]  /*8860*/  FMUL.FTZ R95, R94, UR47 ;  /* 0x0000002f5e5f7c20 */ /* 0x000fe40008410000 */
[----:B------:R-:W-:Y:S02]  /*8870*/  FFMA.FTZ R14, R98, R230, R99 ;  /* 0x000000e6620e7223 */ /* 0x000fe40000010063 */
[----:B------:R-:W-:-:S02]  /*8880*/  FFMA.FTZ R55, -R251, R98, R216 ;  /* 0x00000062fb377223 */ /* 0x000fc400000101d8 */
[C---:B------:R-:W-:Y:S02]  /*8890*/  FMUL.FTZ R94, R169.reuse, R94 ;  /* 0x0000005ea95e7220 */ /* 0x040fe40000410000 */
[----:B------:R-:W-:Y:S02]  /*88a0*/  FMUL.FTZ R98, R169, R230 ;  /* 0x000000e6a9627220 */ /* 0x000fe40000410000 */
[----:B------:R-:W-:Y:S02]  /*88b0*/  FADD.FTZ R231, -R231, R16 ;  /* 0x00000010e7e77221 */ /* 0x000fe40000010100 */
[----:B------:R-:W-:Y:S02]  /*88c0*/  FFMA.FTZ R20, R230, UR46, R95 ;  /* 0x0000002ee6147c23 */ /* 0x000fe4000801005f */
[C---:B------:R-:W-:Y:S02]  /*88d0*/  FMUL.FTZ R95, R57.reuse, R94 ;  /* 0x0000005e395f7220 */ /* 0x040fe40000410000 */
[----:B------:R-:W-:-:S02]  /*88e0*/  FMUL.FTZ R24, R57, R24 ;  /* 0x0000001839187220 */ /* 0x000fc40000410000 */
[-C--:B------:R-:W-:Y:S02]  /*88f0*/  FMUL.FTZ R99, R57, R98.reuse ;  /* 0x0000006239637220 */ /* 0x080fe40000410000 */
[C---:B------:R-:W-:Y:S02]  /*8900*/  FMUL.FTZ R16, R13.reuse, -R231 ;  /* 0x800000e70d107220 */ /* 0x040fe40000410000 */
[----:B------:R-:W-:Y:S02]  /*8910*/  FMUL.FTZ R57, R13, -R153 ;  /* 0x800000990d397220 */ /* 0x000fe40000410000 */
[C---:B------:R-:W-:Y:S02]  /*8920*/  FFMA.FTZ R95, R55.reuse, R98, R95 ;  /* 0x00000062375f7223 */ /* 0x040fe4000001005f */
[C---:B------:R-:W-:Y:S02]  /*8930*/  FFMA.FTZ R99, R55.reuse, R94, -R99 ;  /* 0x0000005e37637223 */ /* 0x040fe40000010863 */
[----:B------:R-:W-:-:S02]  /*8940*/  FFMA.FTZ R13, R55, R20, R24 ;  /* 0x00000014370d7223 */ /* 0x000fc40000010018 */
[C---:B------:R-:W-:Y:S02]  /*8950*/  FFMA.FTZ R55, R12.reuse, R153, -R16 ;  /* 0x000000990c377223 */ /* 0x040fe40000010810 */
[-C--:B------:R-:W-:Y:S02]  /*8960*/  FFMA.FTZ R12, R12, R231.reuse, R57 ;  /* 0x000000e70c0c7223 */ /* 0x080fe40000010039 */
[----:B------:R-:W-:Y:S02]  /*8970*/  FADD.FTZ R234, R234, R55 ;  /* 0x00000037eaea7221 */ /* 0x000fe40000010000 */
[----:B------:R-:W-:Y:S02]  /*8980*/  FADD.FTZ R233, -R233, R12 ;  /* 0x0000000ce9e97221 */ /* 0x000fe40000010100 */
[----:B------:R-:W-:Y:S02]  /*8990*/  FMUL.FTZ R16, R97, R231 ;  /* 0x000000e761107220 */ /* 0x000fe40000410000 */
[----:B------:R-:W-:-:S02]  /*89a0*/  FMUL.FTZ R54, R153, UR47 ;  /* 0x0000002f99367c20 */ /* 0x000fc40008410000 */
[C---:B------:R-:W-:Y:S02]  /*89b0*/  FMUL.FTZ R55, R11.reuse, -R233 ;  /* 0x800000e90b377220 */ /* 0x040fe40000410000 */
[----:B------:R-:W-:Y:S02]  /*89c0*/  FFMA.FTZ R20, -R252, R96, R218 ;  /* 0x00000060fc147223 */ /* 0x000fe400000101da */
[----:B------:R-:W-:Y:S02]  /*89d0*/  FMUL.FTZ R11, R11, -R234 ;  /* 0x800000ea0b0b7220 */ /* 0x000fe40000410000 */
[----:B------:R-:W-:Y:S02]  /*89e0*/  FFMA.FTZ R96, R96, R153, R16 ;  /* 0x0000009960607223 */ /* 0x000fe40000010010 */
[----:B------:R-:W-:Y:S02]  /*89f0*/  FMUL.FTZ R16, R231, UR47 ;  /* 0x0000002fe7107c20 */ /* 0x000fe40008410000 */
[----:B------:R-:W-:-:S02]  /*8a00*/  FFMA.FTZ R24, -R252, R97, R217 ;  /* 0x00000061fc187223 */ /* 0x000fc400000101d9 */
[----:B------:R-:W-:Y:S02]  /*8a10*/  FFMA.FTZ R57, R231, UR46, -R54 ;  /* 0x0000002ee7397c23 */ /* 0x000fe40008010836 */
[C---:B------:R-:W-:Y:S02]  /*8a20*/  FFMA.FTZ R12, R10.reuse, R233, R11 ;  /* 0x000000e90a0c7223 */ /* 0x040fe4000001000b */
[----:B------:R-:W-:Y:S02]  /*8a30*/  FFMA.FTZ R55, R10, R234, -R55 ;  /* 0x000000ea0a377223 */ /* 0x000fe40000010837 */
[----:B------:R-:W-:Y:S02]  /*8a40*/  FFMA.FTZ R155, R153, UR46, R16 ;  /* 0x0000002e999b7c23 */ /* 0x000fe40008010010 */
[C---:B------:R-:W-:Y:S02]  /*8a50*/  FMUL.FTZ R97, R170.reuse, R231 ;  /* 0x000000e7aa617220 */ /* 0x040fe40000410000 */
[----:B------:R-:W-:-:S02]  /*8a60*/  FMUL.FTZ R153, R170, R153 ;  /* 0x00000099aa997220 */ /* 0x000fc40000410000 */
[----:B------:R-:W-:Y:S01]  /*8a70*/  FMUL.FTZ R16, R24, R57 ;  /* 0x0000003918107220 */ /* 0x000fe20000410000 */
[----:B------:R-:W-:Y:S01]  /*8a80*/  SHF.L.U32 R57, R0, 0x5, RZ ;  /* 0x0000000500397819 */ /* 0x000fe200000006ff */
[----:B------:R-:W-:Y:S02]  /*8a90*/  FADD.FTZ R235, -R235, R12 ;  /* 0x0000000cebeb7221 */ /* 0x000fe40000010100 */
[----:B------:R-:W-:Y:S01]  /*8aa0*/  FADD.FTZ R236, R236, R55 ;  /* 0x00000037ecec7221 */ /* 0x000fe20000010000 */
[----:B------:R-:W-:Y:S01]  /*8ab0*/  IADD3 R12, R57, 0x1, RZ ;  /* 0x00000001390c7810 */ /* 0x000fe20007ffe0ff */
[C---:B------:R-:W-:Y:S02]  /*8ac0*/  FMUL.FTZ R54, R24.reuse, R97 ;  /* 0x0000006118367220 */ /* 0x040fe40000410000 */
[----:B------:R-:W-:Y:S02]  /*8ad0*/  FMUL.FTZ R152, R24, R153 ;  /* 0x0000009918987220 */ /* 0x000fe40000410000 */
[----:B------:R-:W-:-:S02]  /*8ae0*/  FFMA.FTZ R10, R20, R155, R16 ;  /* 0x0000009b140a7223 */ /* 0x000fc40000010010 */
[----:B--2---:R-:W-:Y:S02]  /*8af0*/  FFMA.FTZ R24, -R162, R101, R189 ;  /* 0x00000065a2187223 */ /* 0x004fe400000101bd */
[C---:B------:R-:W-:Y:S02]  /*8b00*/  FMUL.FTZ R157, R2.reuse, R235 ;  /* 0x000000eb029d7220 */ /* 0x040fe40000410000 */
[----:B------:R-:W-:Y:S01]  /*8b10*/  FMUL.FTZ R155, R2, R236 ;  /* 0x000000ec029b7220 */ /* 0x000fe20000410000 */
[----:B------:R-:W-:Y:S01]  /*8b20*/  LEA.HI.SX32 R55, R12, R57, 0x1b ;  /* 0x000000390c377211 */ /* 0x000fe200078fdaff */
[C---:B------:R-:W-:Y:S02]  /*8b30*/  FFMA.FTZ R11, R20.reuse, R153, R54 ;  /* 0x00000099140b7223 */ /* 0x040fe40000010036 */
[----:B------:R-:W-:Y:S02]  /*8b40*/  FFMA.FTZ R152, R20, R97, -R152 ;  /* 0x0000006114987223 */ /* 0x000fe40000010898 */
[----:B------:R-:W-:-:S02]  /*8b50*/  FFMA.FTZ R20, -R162, R100, R190 ;  /* 0x00000064a2147223 */ /* 0x000fc400000101be */
[C---:B------:R-:W-:Y:S02]  /*8b60*/  FMUL.FTZ R154, R24.reuse, R157 ;  /* 0x0000009d189a7220 */ /* 0x040fe40000410000 */
[-C--:B------:R-:W-:Y:S02]  /*8b70*/  FMUL.FTZ R12, R24, R155.reuse ;  /* 0x0000009b180c7220 */ /* 0x080fe40000410000 */
[-C--:B------:R-:W-:Y:S02]  /*8b80*/  FFMA.FTZ R154, R20, R155.reuse, R154 ;  /* 0x0000009b149a7223 */ /* 0x080fe4000001009a */
[----:B------:R-:W-:Y:S02]  /*8b90*/  FMUL.FTZ R159, R148, R155 ;  /* 0x0000009b949f7220 */ /* 0x000fe40000410000 */
[----:B------:R-:W-:Y:S02]  /*8ba0*/  FFMA.FTZ R155, R20, R157, -R12 ;  /* 0x0000009d149b7223 */ /* 0x000fe4000001080c */
[----:B------:R-:W-:-:S02]  /*8bb0*/  FMUL.FTZ R12, R234, UR47 ;  /* 0x0000002fea0c7c20 */ /* 0x000fc40008410000 */
[----:B------:R-:W-:Y:S02]  /*8bc0*/  FMUL.FTZ R56, R148, R157 ;  /* 0x0000009d94387220 */ /* 0x000fe40000410000 */
[----:B------:R-:W-:Y:S02]  /*8bd0*/  FFMA.FTZ R12, R233, UR46, -R12 ;  /* 0x0000002ee90c7c23 */ /* 0x000fe4000801080c */
[----:B------:R-:W-:Y:S02]  /*8be0*/  FFMA.FTZ R157, -R238, R103, R219 ;  /* 0x00000067ee9d7223 */ /* 0x000fe400000101db */
[----:B------:R-:W-:Y:S01]  /*8bf0*/  FMUL.FTZ R156, R3, R233 ;  /* 0x000000e9039c7220 */ /* 0x000fe20000410000 */
[----:B------:R-:W-:Y:S01]  /*8c00*/  LEA.HI.SX32 R54, R57, R57, 0x1b ;  /* 0x0000003939367211 */ /* 0x000fe200078fdaff */
[----:B------:R-:W-:Y:S02]  /*8c10*/  FMUL.FTZ R158, R3, R234 ;  /* 0x000000ea039e7220 */ /* 0x000fe40000410000 */
[----:B------:R-:W-:-:S02]  /*8c20*/  FMUL.FTZ R16, R157, R12 ;  /* 0x0000000c9d107220 */ /* 0x000fc40000410000 */
[----:B------:R-:W-:Y:S02]  /*8c30*/  FFMA.FTZ R12, -R238, R102, R220 ;  /* 0x00000066ee0c7223 */ /* 0x000fe400000101dc */
[C---:B------:R-:W-:Y:S02]  /*8c40*/  FMUL.FTZ R161, R157.reuse, R156 ;  /* 0x0000009c9da17220 */ /* 0x040fe40000410000 */
[-C--:B------:R-:W-:Y:S01]  /*8c50*/  FMUL.FTZ R157, R157, R158.reuse ;  /* 0x0000009e9d9d7220 */ /* 0x080fe20000410000 */
[----:B------:R0:W-:Y:S01]  /*8c60*/  STS [R54.X4+0x8400], R159 ;  /* 0x0084009f36007388 */ /* 0x0001e20000004800 */
[----:B------:R-:W-:Y:S02]  /*8c70*/  FFMA.FTZ R161, R12, R158, R161 ;  /* 0x0000009e0ca17223 */ /* 0x000fe400000100a1 */
[----:B------:R-:W-:Y:S02]  /*8c80*/  FADD.FTZ R154, RZ, R154 ;  /* 0x0000009aff9a7221 */ /* 0x000fe40000010000 */
[----:B------:R-:W-:-:S02]  /*8c90*/  FADD.FTZ R155, RZ, R155 ;  /* 0x0000009bff9b7221 */ /* 0x000fc40000010000 */
[----:B0-----:R-:W-:Y:S02]  /*8ca0*/  FMUL.FTZ R159, R149, R158 ;  /* 0x0000009e959f7220 */ /* 0x001fe40000410000 */
[----:B------:R-:W-:Y:S02]  /*8cb0*/  FFMA.FTZ R158, R12, R156, -R157 ;  /* 0x0000009c0c9e7223 */ /* 0x000fe4000001089d */
[----:B------:R-:W-:Y:S02]  /*8cc0*/  FADD.FTZ R154, R154, R161 ;  /* 0x000000a19a9a7221 */ /* 0x000fe40000010000 */
[----:B------:R-:W-:Y:S02]  /*8cd0*/  FADD.FTZ R155, R155, R158 ;  /* 0x0000009e9b9b7221 */ /* 0x000fe40000010000 */
[----:B------:R-:W-:Y:S02]  /*8ce0*/  FADD.FTZ R154, R154, R11 ;  /* 0x0000000b9a9a7221 */ /* 0x000fe40000010000 */
[----:B------:R-:W-:-:S02]  /*8cf0*/  FADD.FTZ R152, R155, R152 ;  /* 0x000000989b987221 */ /* 0x000fc40000010000 */
[----:B------:R-:W-:Y:S02]  /*8d00*/  FADD.FTZ R154, R154, R95 ;  /* 0x0000005f9a9a7221 */ /* 0x000fe40000010000 */
[----:B------:R-:W-:Y:S01]  /*8d10*/  FADD.FTZ R152, R152, R99 ;  /* 0x0000006398987221 */ /* 0x000fe20000010000 */
[C---:B------:R-:W-:Y:S01]  /*8d20*/  IADD3 R160, R57.reuse, 0x2, RZ ;  /* 0x0000000239a07810 */ /* 0x040fe20007ffe0ff */
[----:B------:R-:W-:Y:S01]  /*8d30*/  FADD.FTZ R154, R154, R91 ;  /* 0x0000005b9a9a7221 */ /* 0x000fe20000010000 */
[----:B------:R-:W-:Y:S01]  /*8d40*/  IADD3 R158, R57, 0x3, RZ ;  /* 0x00000003399e7810 */ /* 0x000fe20007ffe0ff */
[----:B------:R-:W-:Y:S01]  /*8d50*/  FADD.FTZ R152, R152, R93 ;  /* 0x0000005d98987221 */ /* 0x000fe20000010000 */
[----:B------:R0:W-:Y:S01]  /*8d60*/  STS [R55.X4+0x8404], R56 ;  /* 0x0084043837007388 */ /* 0x0001e20000004800 */
[----:B------:R-:W-:Y:S02]  /*8d70*/  FADD.FTZ R154, R154, R83 ;  /* 0x000000539a9a7221 */ /* 0x000fe40000010000 */
[----:B------:R-:W-:-:S02]  /*8d80*/  FADD.FTZ R85, R152, R85 ;  /* 0x0000005598557221 */ /* 0x000fc40000010000 */
[----:B------:R-:W-:Y:S02]  /*8d90*/  FMUL.FTZ R156, R149, R156 ;  /* 0x0000009c959c7220 */ /* 0x000fe40000410000 */
[----:B------:R-:W-:Y:S01]  /*8da0*/  FMUL.FTZ R11, R151, R98 ;  /* 0x00000062970b7220 */ /* 0x000fe20000410000 */
[-C--:B0-----:R-:W-:Y:S02]  /*8db0*/  LEA.HI.SX32 R56, R160, R57.reuse, 0x1b ;  /* 0x00000039a0387211 */ /* 0x081fe400078fdaff */
[----:B------:R-:W-:Y:S01]  /*8dc0*/  LEA.HI.SX32 R57, R158, R57, 0x1b ;  /* 0x000000399e397211 */ /* 0x000fe200078fdaff */
[----:B------:R-:W-:Y:S02]  /*8dd0*/  FADD.FTZ R154, R154, R79 ;  /* 0x0000004f9a9a7221 */ /* 0x000fe40000010000 */
[----:B------:R-:W-:Y:S01]  /*8de0*/  FADD.FTZ R82, R85, R82 ;  /* 0x0000005255527221 */ /* 0x000fe20000010000 */
[----:B------:R-:W-:Y:S01]  /*8df0*/  STS [R56.X4+0x8408], R159 ;  /* 0x0084089f38007388 */ /* 0x000fe20000004800 */
[----:B------:R-:W-:-:S03]  /*8e00*/  FADD.FTZ R73, R154, R73 ;  /* 0x000000499a497221 */ /* 0x000fc60000010000 */
[----:B------:R-:W-:Y:S01]  /*8e10*/  STS [R57.X4+0x840c], R156 ;  /* 0x00840c9c39007388 */ /* 0x000fe20000004800 */
[----:B------:R-:W-:Y:S02]  /*8e20*/  FMUL.FTZ R153, R150, R153 ;  /* 0x0000009996997220 */ /* 0x000fe40000410000 */
[----:B------:R-:W-:Y:S01]  /*8e30*/  FMUL.FTZ R87, R144, R87 ;  /* 0x0000005790577220 */ /* 0x000fe20000410000 */
[----:B------:R0:W-:Y:S01]  /*8e40*/  STS [R54.X4+0x8418], R11 ;  /* 0x0084180b36007388 */ /* 0x0001e20000004800 */
[C---:B------:R-:W-:Y:S02]  /*8e50*/  FMUL.FTZ R81, R146.reuse, R81 ;  /* 0x0000005192517220 */ /* 0x040fe40000410000 */
[----:B------:R-:W-:Y:S02]  /*8e60*/  FMUL.FTZ R77, R146, R77 ;  /* 0x0000004d924d7220 */ /* 0x000fe40000410000 */
[----:B------:R-:W-:Y:S02]  /*8e70*/  FMUL.FTZ R65, R141, R65 ;  /* 0x000000418d417220 */ /* 0x000fe40000410000 */
[----:B------:R-:W-:-:S02]  /*8e80*/  FMUL.FTZ R51, R136, R51 ;  /* 0x0000003388337220 */ /* 0x000fc40000410000 */
[----:B------:R-:W-:Y:S02]  /*8e90*/  FADD.FTZ R75, R82, R75 ;  /* 0x0000004b524b7221 */ /* 0x000fe40000010000 */
[----:B0-----:R-:W-:Y:S02]  /*8ea0*/  FMUL.FTZ R11, R147, R74 ;  /* 0x0000004a930b7220 */ /* 0x001fe40000410000 */
[----:B------:R-:W-:Y:S01]  /*8eb0*/  FADD.FTZ R73, R73, R68 ;  /* 0x0000004449497221 */ /* 0x000fe20000010000 */
[----:B------:R0:W-:Y:S01]  /*8ec0*/  STS [R54.X4+0x8410], R153 ;  /* 0x0084109936007388 */ /* 0x0001e20000004800 */
[----:B------:R-:W-:Y:S02]  /*8ed0*/  FADD.FTZ R70, R75, R70 ;  /* 0x000000464b467221 */ /* 0x000fe40000010000 */
[----:B------:R-:W-:Y:S01]  /*8ee0*/  FMUL.FTZ R97, R150, R97 ;  /* 0x0000006196617220 */ /* 0x000fe20000410000 */
[----:B------:R1:W-:Y:S01]  /*8ef0*/  STS [R54.X4+0x8424], R87 ;  /* 0x0084245736007388 */ /* 0x0003e20000004800 */
[----:B------:R-:W-:-:S02]  /*8f00*/  FMUL.FTZ R95, R151, R94 ;  /* 0x0000005e975f7220 */ /* 0x000fc40000410000 */
[----:B------:R-:W-:Y:S01]  /*8f10*/  FMUL.FTZ R89, R144, R89 ;  /* 0x0000005990597220 */ /* 0x000fe20000410000 */
[----:B------:R2:W-:Y:S01]  /*8f20*/  STS [R54.X4+0x8430], R81 ;  /* 0x0084305136007388 */ /* 0x0005e20000004800 */
[C---:B------:R-:W-:Y:S02]  /*8f30*/  FMUL.FTZ R99, R145.reuse, R90 ;  /* 0x0000005a91637220 */ /* 0x040fe40000410000 */
[----:B0-----:R-:W-:Y:S01]  /*8f40*/  FMUL.FTZ R153, R145, R86 ;  /* 0x0000005691997220 */ /* 0x001fe20000410000 */
[----:B------:R0:W-:Y:S01]  /*8f50*/  STS [R54.X4+0x8434], R77 ;  /* 0x0084344d36007388 */ /* 0x0001e20000004800 */
[----:B------:R-:W-:Y:S02]  /*8f60*/  FMUL.FTZ R155, R147, R78 ;  /* 0x0000004e939b7220 */ /* 0x000fe40000410000 */
[C---:B------:R-:W-:Y:S01]  /*8f70*/  FMUL.FTZ R71, R140.reuse, R71 ;  /* 0x000000478c477220 */ /* 0x040fe20000410000 */
[----:B------:R3:W-:Y:S01]  /*8f80*/  STS [R54.X4+0x843c], R11 ;  /* 0x00843c0b36007388 */ /* 0x0007e20000004800 */
[----:B------:R-:W-:-:S02]  /*8f90*/  FMUL.FTZ R69, R140, R69 ;  /* 0x000000458c457220 */ /* 0x000fc40000410000 */
[----:B-1----:R-:W-:Y:S01]  /*8fa0*/  FMUL.FTZ R87, R141, R64 ;  /* 0x000000408d577220 */ /* 0x002fe20000410000 */
[----:B------:R1:W-:Y:S01]  /*8fb0*/  STS [R54.X4+0x8448], R65 ;  /* 0x0084484136007388 */ /* 0x0003e20000004800 */
[C---:B--2---:R-:W-:Y:S02]  /*8fc0*/  FMUL.FTZ R81, R142.reuse, R28 ;  /* 0x0000001c8e517220 */ /* 0x044fe40000410000 */
[----:B0-----:R-:W-:Y:S01]  /*8fd0*/  FMUL.FTZ R77, R142, R62 ;  /* 0x0000003e8e4d7220 */ /* 0x001fe20000410000 */
[----:B------:R0:W-:Y:S01]  /*8fe0*/  STS [R54.X4+0x8460], R51 ;  /* 0x0084603336007388 */ /* 0x0001e20000004800 */
[C---:B------:R-:W-:Y:S02]  /*8ff0*/  FMUL.FTZ R83, R143.reuse, R58 ;  /* 0x0000003a8f537220 */ /* 0x040fe40000410000 */
[----:B------:R-:W-:Y:S02]  /*9000*/  FMUL.FTZ R53, R143, R53 ;  /* 0x000000358f357220 */ /* 0x000fe40000410000 */
[----:B---3--:R-:W-:-:S02]  /*9010*/  FMUL.FTZ R11, R136, R32 ;  /* 0x00000020880b7220 */ /* 0x008fc40000410000 */
[C---:B------:R-:W-:Y:S02]  /*9020*/  FMUL.FTZ R47, R137.reuse, R47 ;  /* 0x0000002f892f7220 */ /* 0x040fe40000410000 */
[----:B-1----:R-:W-:Y:S02]  /*9030*/  FMUL.FTZ R65, R137, R46 ;  /* 0x0000002e89417220 */ /* 0x002fe40000410000 */
[C---:B------:R-:W-:Y:S02]  /*9040*/  FMUL.FTZ R45, R138.reuse, R45 ;  /* 0x0000002d8a2d7220 */ /* 0x040fe40000410000 */
[----:B------:R-:W-:Y:S02]  /*9050*/  FMUL.FTZ R43, R138, R43 ;  /* 0x0000002b8a2b7220 */ /* 0x000fe40000410000 */
[C---:B0-----:R-:W-:Y:S02]  /*9060*/  FMUL.FTZ R51, R139.reuse, R42 ;  /* 0x0000002a8b337220 */ /* 0x041fe40000410000 */
[----:B------:R-:W-:-:S02]  /*9070*/  FMUL.FTZ R41, R139, R41 ;  /* 0x000000298b297220 */ /* 0x000fc40000410000 */
[----:B------:R-:W-:Y:S02]  /*9080*/  FADD.FTZ R66, R73, R66 ;  /* 0x0000004249427221 */ /* 0x000fe40000010000 */
[----:B------:R-:W-:Y:S01]  /*9090*/  FADD.FTZ R70, R70, R67 ;  /* 0x0000004346467221 */ /* 0x000fe20000010000 */
[----:B------:R-:W-:Y:S01]  /*90a0*/  STS [R54.X4+0x8414], R97 ;  /* 0x0084146136007388 */ /* 0x000fe20000004800 */
[----:B------:R-:W-:Y:S02]  /*90b0*/  FADD.FTZ R66, R66, R61 ;  /* 0x0000003d42427221 */ /* 0x000fe40000010000 */
[----:B------:R-:W-:Y:S01]  /*90c0*/  FADD.FTZ R63, R70, R63 ;  /* 0x0000003f463f7221 */ /* 0x000fe20000010000 */
        /* <DEDUP_REMOVED lines=18> */
[----:B------:R3:W-:Y:S01]  /*91f0*/  STS [R54.X4+0x847c], R41 ;  /* 0x00847c2936007388 */ /* 0x0007e20000004800 */
[----:B------:R-:W-:-:S02]  /*9200*/  FADD.FTZ R59, R66, R59 ;  /* 0x0000003b423b7221 */ /* 0x000fc40000010000 */
[----:B------:R-:W-:Y:S02]  /*9210*/  FADD.FTZ R63, R63, R60 ;  /* 0x0000003c3f3f7221 */ /* 0x000fe40000010000 */
[----:B------:R-:W-:Y:S02]  /*9220*/  FADD.FTZ R59, R59, R50 ;  /* 0x000000323b3b7221 */ /* 0x000fe40000010000 */
[----:B------:R-:W-:Y:S01]  /*9230*/  FADD.FTZ R52, R63, R52 ;  /* 0x000000343f347221 */ /* 0x000fe20000010000 */
[C---:B0-----:R-:W-:Y:S01]  /*9240*/  IADD3 R45, R0.reuse, 0x80, RZ ;  /* 0x00000080002d7810 */ /* 0x041fe20007ffe0ff */
[----:B------:R-:W-:Y:S01]  /*9250*/  FADD.FTZ R11, R59, R48 ;  /* 0x000000303b0b7221 */ /* 0x000fe20000010000 */
[----:B-1----:R-:W-:Y:S01]  /*9260*/  IADD3 R43, R0, 0x180, RZ ;  /* 0x00000180002b7810 */ /* 0x002fe20007ffe0ff */
[----:B------:R-:W-:Y:S01]  /*9270*/  FADD.FTZ R59, R52, R49 ;  /* 0x00000031343b7221 */ /* 0x000fe20000010000 */
[C---:B------:R-:W-:Y:S02]  /*9280*/  IADD3 R47, R0.reuse, 0x100, RZ ;  /* 0x00000100002f7810 */ /* 0x040fe40007ffe0ff */
[----:B------:R-:W-:-:S02]  /*9290*/  IADD3 R49, R0, 0x280, RZ ;  /* 0x0000028000317810 */ /* 0x000fc40007ffe0ff */
[C---:B--2---:R-:W-:Y:S02]  /*92a0*/  IADD3 R51, R0.reuse, 0x300, RZ ;  /* 0x0000030000337810 */ /* 0x044fe40007ffe0ff */
        /* <DEDUP_REMOVED lines=9> */
[C---:B------:R-:W-:Y:S01]  /*9340*/  IADD3 R79, R0.reuse, 0x800, RZ ;  /* 0x00000800004f7810 */ /* 0x040fe20007ffe0ff */
[----:B------:R-:W-:Y:S01]  /*9350*/  FADD.FTZ R11, R11, R44 ;  /* 0x0000002c0b0b7221 */ /* 0x000fe20000010000 */
        /* <DEDUP_REMOVED lines=15> */
[----:B------:R-:W-:Y:S02]  /*9450*/  IADD3 R161, R0, 0xf80, RZ ;  /* 0x00000f8000a17810 */ /* 0x000fe40007ffe0ff */
[-C--:B------:R-:W-:Y:S02]  /*9460*/  LEA.HI.SX32 R28, R45, R0.reuse, 0x1b ;  /* 0x000000002d1c7211 */ /* 0x080fe400078fdaff */
[-C--:B---3--:R-:W-:Y:S02]  /*9470*/  LEA.HI.SX32 R41, R43, R0.reuse, 0x1b ;  /* 0x000000002b297211 */ /* 0x088fe400078fdaff */
[-C--:B------:R-:W-:Y:S01]  /*9480*/  LEA.HI.SX32 R32, R47, R0.reuse, 0x1b ;  /* 0x000000002f207211 */ /* 0x080fe200078fdaff */
[----:B------:R-:W-:Y:S01]  /*9490*/  BAR.SYNC.DEFER_BLOCKING 0x0 ;  /* 0x0000000000007b1d */ /* 0x000fe20000010000 */
        /* <DEDUP_REMOVED lines=11> */
[----:B------:R-:W-:Y:S01]  /*9550*/  LEA.HI.SX32 R62, R79, R0, 0x1b ;  /* 0x000000004f3e7211 */ /* 0x000fe200078fdaff */
[C---:B------:R-:W-:Y:S01]  /*9560*/  FMUL.FTZ R61, R187.reuse, R190 ;  /* 0x000000bebb3d7220 */ /* 0x040fe20000410000 */
[-C--:B------:R-:W-:Y:S01]  /*9570*/  LEA.HI.SX32 R58, R0, R0.reuse, 0x1b ;  /* 0x00000000003a7211 */ /* 0x080fe200078fdaff */
[----:B------:R-:W-:Y:S01]  /*9580*/  FFMA.FTZ R60, -R187, R189, -RZ ;  /* 0x000000bdbb3c7223 */ /* 0x000fe200000109ff */
[----:B------:R-:W-:Y:S01]  /*9590*/  LEA.HI.SX32 R42, R163, R0, 0x1b ;  /* 0x00000000a32a7211 */ /* 0x000fe200078fdaff */
[----:B------:R-:W-:Y:S01]  /*95a0*/  FMUL.FTZ R225, R186, R220 ;  /* 0x000000dcbae17220 */ /* 0x000fe20000410000 */
[-C--:B------:R-:W-:Y:S01]  /*95b0*/  LEA.HI.SX32 R63, R81, R0.reuse, 0x1b ;  /* 0x00000000513f7211 */ /* 0x080fe200078fdaff */
[----:B------:R-:W-:Y:S01]  /*95c0*/  ULDC UR36, c[0x0][0x168] ;  /* 0x00005a0000247ab9 */ /* 0x000fe20000000800 */
[-C--:B------:R-:W-:Y:S01]  /*95d0*/  LEA.HI.SX32 R64, R83, R0.reuse, 0x1b ;  /* 0x0000000053407211 */ /* 0x080fe200078fdaff */
[----:B------:R-:W0:Y:S01]  /*95e0*/  LDS R82, [R32.X4+0x8800] ;  /* 0x0088000020527984 */ /* 0x000e220000004800 */
[----:B------:R-:W-:-:S02]  /*95f0*/  LEA.HI.SX32 R65, R85, R0, 0x1b ;  /* 0x0000000055417211 */ /* 0x000fc400078fdaff */
[-C--:B------:R-:W-:Y:S01]  /*9600*/  LEA.HI.SX32 R66, R87, R0.reuse, 0x1b ;  /* 0x0000000057427211 */ /* 0x080fe200078fdaff */
[----:B------:R-:W1:Y:S01]  /*9610*/  LDS R86, [R43.X4+0x8e00] ;  /* 0x008e00002b567984 */ /* 0x000e620000004800 */
[-C--:B------:R-:W-:Y:S02]  /*9620*/  LEA.HI.SX32 R67, R89, R0.reuse, 0x1b ;  /* 0x0000000059437211 */ /* 0x080fe400078fdaff */
[-C--:B------:R-:W-:Y:S01]  /*9630*/  LEA.HI.SX32 R68, R91, R0.reuse, 0x1b ;  /* 0x000000005b447211 */ /* 0x080fe200078fdaff */
[----:B------:R-:W2:Y:S01]  /*9640*/  LDS R90, [R46.X4+0x9400] ;  /* 0x009400002e5a7984 */ /* 0x000ea20000004800 */
[-C--:B------:R-:W-:Y:S02]  /*9650*/  LEA.HI.SX32 R69, R93, R0.reuse, 0x1b ;  /* 0x000000005d457211 */ /* 0x080fe400078fdaff */
[-C--:B------:R-:W-:Y:S01]  /*9660*/  LEA.HI.SX32 R70, R95, R0.reuse, 0x1b ;  /* 0x000000005f467211 */ /* 0x080fe200078fdaff */
[----:B------:R-:W3:Y:S01]  /*9670*/  LDS R94, [R49.X4+0x9a00] ;  /* 0x009a0000315e7984 */ /* 0x000ee20000004800 */
[----:B------:R-:W-:-:S02]  /*9680*/  LEA.HI.SX32 R71, R97, R0, 0x1b ;  /* 0x0000000061477211 */ /* 0x000fc400078fdaff */
[-C--:B------:R-:W-:Y:S01]  /*9690*/  LEA.HI.SX32 R73, R99, R0.reuse, 0x1b ;  /* 0x0000000063497211 */ /* 0x080fe200078fdaff */
[----:B------:R-:W4:Y:S01]  /*96a0*/  LDS R98, [R52.X4+0xa000] ;  /* 0x00a0000034627984 */ /* 0x000f220000004800 */
[-C--:B------:R-:W-:Y:S02]  /*96b0*/  LEA.HI.SX32 R74, R153, R0.reuse, 0x1b ;  /* 0x00000000994a7211 */ /* 0x080fe400078fdaff */
[-C--:B------:R-:W-:Y:S02]  /*96c0*/  LEA.HI.SX32 R75, R155, R0.reuse, 0x1b ;  /* 0x000000009b4b7211 */ /* 0x080fe400078fdaff */
[-C--:B------:R-:W-:Y:S02]  /*96d0*/  LEA.HI.SX32 R77, R157, R0.reuse, 0x1b ;  /* 0x000000009d4d7211 */ /* 0x080fe400078fdaff */
[-C--:B------:R-:W-:Y:S02]  /*96e0*/  LEA.HI.SX32 R78, R159, R0.reuse, 0x1b ;  /* 0x000000009f4e7211 */ /* 0x080fe400078fdaff */
[----:B------:R-:W-:Y:S01]  /*96f0*/  LEA.HI.SX32 R79, R161, R0, 0x1b ;  /* 0x00000000a14f7211 */ /* 0x000fe200078fdaff */
[----:B------:R-:W-:Y:S01]  /*9700*/  FFMA.FTZ R220, -R186, R219, -RZ ;  /* 0x000000dbbadc7223 */ /* 0x000fe200000109ff */
[----:B------:R-:W0:Y:S01]  /*9710*/  LDS R223, [R58.X4+0x8400] ;  /* 0x008400003adf7984 */ /* 0x000e220000004800 */
[----:B------:R-:W-:Y:S01]  /*9720*/  FFMA.FTZ R191, -R175, R191, -RZ ;  /* 0x000000bfafbf7223 */ /* 0x000fe200000109ff */
[----:B------:R-:W-:Y:S01]  /*9730*/  UIADD3 UR36, -UR34, UR36, URZ ;  /* 0x0000002422247290 */ /* 0x000fe2000fffe13f */
[----:B------:R-:W-:Y:S01]  /*9740*/  FADD.FTZ R40, R59, R40 ;  /* 0x000000283b287221 */ /* 0x000fe20000010000 */
[----:B------:R-:W0:Y:S01]  /*9750*/  LDS R81, [R28.X4+0x8600] ;  /* 0x008600001c517984 */ /* 0x000e220000004800 */
[----:B------:R-:W-:-:S03]  /*9760*/  FMUL.FTZ R59, R184, R216 ;  /* 0x000000d8b83b7220 */ /* 0x000fc60000410000 */
        /* <DEDUP_REMOVED lines=27> */
[----:B------:R-:W-:Y:S04]  /*9920*/  STS [R56.X4+0xc608], R225 ;  /* 0x00c608e138007388 */ /* 0x000fe80000004800 */
[----:B------:R2:W-:Y:S04]  /*9930*/  STS [R57.X4+0xc60c], R220 ;  /* 0x00c60cdc39007388 */ /* 0x0005e80000004800 */
[----:B------:R3:W-:Y:S01]  /*9940*/  STS [R54.X4+0xc664], R191 ;  /* 0x00c664bf36007388 */ /* 0x0007e20000004800 */
[----:B-1----:R-:W-:-:S03]  /*9950*/  FMUL.FTZ R55, R183, R214 ;  /* 0x000000d6b7377220 */ /* 0x002fc60000410000 */
[----:B------:R1:W-:Y:S01]  /*9960*/  STS [R54.X4+0xc618], R59 ;  /* 0x00c6183b36007388 */ /* 0x0003e20000004800 */
[----:B--2---:R-:W-:Y:S01]  /*9970*/  FMUL.FTZ R57, R182, R212 ;  /* 0x000000d4b6397220 */ /* 0x004fe20000410000 */
[----:B---3--:R-:W-:Y:S01]  /*9980*/  MOV R191, UR36 ;  /* 0x0000002400bf7c02 */ /* 0x008fe20008000f00 */
[----:B-1----:R-:W-:-:S03]  /*9990*/  FMUL.FTZ R59, R180, R208 ;  /* 0x000000d0b43b7220 */ /* 0x002fc60000410000 */
[----:B------:R-:W-:Y:S01]  /*99a0*/  LEA R191, R191, -R0, 0x1 ;  /* 0x80000000bfbf7211 */ /* 0x000fe200078e08ff */
[----:B------:R1:W-:Y:S01]  /*99b0*/  STS [R54.X4+0xc620], R55 ;  /* 0x00c6203736007388 */ /* 0x0003e20000004800 */
[----:B------:R-:W-:Y:S02]  /*99c0*/  FFMA.FTZ R211, -R182, R211, -RZ ;  /* 0x000000d3b6d37223 */ /* 0x000fe400000109ff */
[----:B------:R-:W-:Y:S01]  /*99d0*/  FMUL.FTZ R61, R181, R210 ;  /* 0x000000d2b53d7220 */ /* 0x000fe20000410000 */
[----:B------:R2:W-:Y:S01]  /*99e0*/  STS [R54.X4+0xc628], R57 ;  /* 0x00c6283936007388 */ /* 0x0005e20000004800 */
[----:B------:R-:W-:Y:S01]  /*99f0*/  FFMA.FTZ R205, -R179, R205, -RZ ;  /* 0x000000cdb3cd7223 */ /* 0x000fe200000109ff */
[----:B------:R-:W-:Y:S01]  /*9a00*/  ISETP.GE.AND P0, PT, R191, 0x1, PT ;  /* 0x00000001bf00780c */ /* 0x000fe20003f06270 */
[----:B------:R-:W-:Y:S01]  /*9a10*/  FFMA.FTZ R203, -R178, R203, -RZ ;  /* 0x000000cbb2cb7223 */ /* 0x000fe200000109ff */
[----:B------:R3:W-:Y:S01]  /*9a20*/  STS [R54.X4+0xc638], R59 ;  /* 0x00c6383b36007388 */ /* 0x0007e20000004800 */
[----:B-1----:R-:W-:-:S02]  /*9a30*/  FMUL.FTZ R55, R179, R206 ;  /* 0x000000ceb3377220 */ /* 0x002fc40000410000 */
[----:B--2---:R-:W-:Y:S02]  /*9a40*/  FMUL.FTZ R57, R178, R204 ;  /* 0x000000ccb2397220 */ /* 0x004fe40000410000 */
[----:B---3--:R-:W-:Y:S01]  /*9a50*/  FMUL.FTZ R59, R176, R200 ;  /* 0x000000c8b03b7220 */ /* 0x008fe20000410000 */
[----:B------:R1:W-:Y:S01]  /*9a60*/  STS [R54.X4+0xc62c], R211 ;  /* 0x00c62cd336007388 */ /* 0x0003e20000004800 */
[C---:B------:R-:W-:Y:S02]  /*9a70*/  FMUL.FTZ R219, R185.reuse, R218 ;  /* 0x000000dab9db7220 */ /* 0x040fe40000410000 */
[----:B------:R-:W-:Y:S01]  /*9a80*/  FFMA.FTZ R217, -R185, R217, -RZ ;  /* 0x000000d9b9d97223 */ /* 0x000fe200000109ff */
[----:B------:R2:W-:Y:S01]  /*9a90*/  STS [R54.X4+0xc630], R61 ;  /* 0x00c6303d36007388 */ /* 0x0005e20000004800 */
[----:B------:R-:W-:Y:S02]  /*9aa0*/  FFMA.FTZ R215, -R184, R215, -RZ ;  /* 0x000000d7b8d77223 */ /* 0x000fe400000109ff */
[----:B------:R-:W-:Y:S01]  /*9ab0*/  FFMA.FTZ R213, -R183, R213, -RZ ;  /* 0x000000d5b7d57223 */ /* 0x000fe200000109ff */
[----:B------:R-:W-:Y:S01]  /*9ac0*/  STS [R54.X4+0xc640], R55 ;  /* 0x00c6403736007388 */ /* 0x000fe20000004800 */
[----:B------:R-:W-:-:S02]  /*9ad0*/  FFMA.FTZ R209, -R181, R209, -RZ ;  /* 0x000000d1b5d17223 */ /* 0x000fc400000109ff */
[----:B------:R-:W-:Y:S01]  /*9ae0*/  FFMA.FTZ R207, -R180, R207, -RZ ;  /* 0x000000cfb4cf7223 */ /* 0x000fe200000109ff */
[----:B------:R3:W-:Y:S01]  /*9af0*/  STS [R54.X4+0xc644], R205 ;  /* 0x00c644cd36007388 */ /* 0x0007e20000004800 */
[C---:B-1----:R-:W-:Y:S02]  /*9b00*/  FMUL.FTZ R211, R177.reuse, R202 ;  /* 0x000000cab1d37220 */ /* 0x042fe40000410000 */
[----:B------:R-:W-:Y:S01]  /*9b10*/  FFMA.FTZ R201, -R177, R201, -RZ ;  /* 0x000000c9b1c97223 */ /* 0x000fe200000109ff */
[----:B------:R1:W-:Y:S01]  /*9b20*/  STS [R54.X4+0xc648], R57 ;  /* 0x00c6483936007388 */ /* 0x0003e20000004800 */
[----:B------:R-:W-:Y:S02]  /*9b30*/  FFMA.FTZ R199, -R176, R199, -RZ ;  /* 0x000000c7b0c77223 */ /* 0x000fe400000109ff */
[----:B--2---:R-:W-:Y:S01]  /*9b40*/  FMUL.FTZ R61, R175, R192 ;  /* 0x000000c0af3d7220 */ /* 0x004fe20000410000 */
[----:B------:R2:W-:Y:S01]  /*9b50*/  STS [R54.X4+0xc64c], R203 ;  /* 0x00c64ccb36007388 */ /* 0x0005e20000004800 */
[----:B------:R-:W-:-:S02]  /*9b60*/  FFMA.FTZ R193, -R174, R193, -RZ ;  /* 0x000000c1aec17223 */ /* 0x000fc400000109ff */
[C---:B---3--:R-:W-:Y:S01]  /*9b70*/  FMUL.FTZ R205, R173.reuse, R196 ;  /* 0x000000c4adcd7220 */ /* 0x048fe20000410000 */
[----:B------:R3:W-:Y:S01]  /*9b80*/  STS [R54.X4+0xc658], R59 ;  /* 0x00c6583b36007388 */ /* 0x0007e20000004800 */
[----:B------:R-:W-:Y:S02]  /*9b90*/  FFMA.FTZ R55, -R173, R195, -RZ ;  /* 0x000000c3ad377223 */ /* 0x000fe400000109ff */
[----:B-1----:R-:W-:Y:S02]  /*9ba0*/  FFMA.FTZ R57, -R172, R197, -RZ ;  /* 0x000000c5ac397223 */ /* 0x002fe400000109ff */
[----:B--2---:R-:W-:Y:S02]  /*9bb0*/  FMUL.FTZ R203, R174, R194 ;  /* 0x000000c2aecb7220 */ /* 0x004fe40000410000 */
[----:B---3--:R-:W-:Y:S01]  /*9bc0*/  FMUL.FTZ R59, R172, R198 ;  /* 0x000000c6ac3b7220 */ /* 0x008fe20000410000 */
[----:B------:R-:W-:Y:S01]  /*9bd0*/  STS [R54.X4+0xc610], R219 ;  /* 0x00c610db36007388 */ /* 0x000fe20000004800 */
[----:B------:R-:W-:Y:S01]  /*9be0*/  FMUL.FTZ R56, R236, UR47 ;  /* 0x0000002fec387c20 */ /* 0x000fe20008410000 */
[----:B------:R-:W-:Y:S01]  /*9bf0*/  BSSY B0, `(.L_x_3655) ;  /* 0x000004f000007945 */ /* 0x000fe20003800000 */
[----:B------:R-:W-:Y:S01]  /*9c00*/  FMUL.FTZ R197, R233, UR47 ;  /* 0x0000002fe9c57c20 */ /* 0x000fe20008410000 */
[----:B------:R-:W-:Y:S01]  /*9c10*/  STS [R54.X4+0xc614], R217 ;  /* 0x00c614d936007388 */ /* 0x000fe20000004800 */
[----:B------:R-:W-:-:S03]  /*9c20*/  FMUL.FTZ R195, R235, UR47 ;  /* 0x0000002febc37c20 */ /* 0x000fc60008410000 */
        /* <DEDUP_REMOVED lines=14> */
[----:B------:R-:W-:-:S02]  /*9d10*/  FMUL.FTZ R103, R103, R233 ;  /* 0x000000e967677220 */ /* 0x000fc40000410000 */
[----:B------:R-:W-:Y:S02]  /*9d20*/  FMUL.FTZ R101, R101, R235 ;  /* 0x000000eb65657220 */ /* 0x000fe40000410000 */
[----:B-1----:R-:W-:Y:S02]  /*9d30*/  FFMA.FTZ R193, R235, UR46, -R56 ;  /* 0x0000002eebc17c23 */ /* 0x002fe40008010838 */
[----:B------:R-:W-:Y:S02]  /*9d40*/  FFMA.FTZ R197, R234, UR46, R197 ;  /* 0x0000002eeac57c23 */ /* 0x000fe400080100c5 */
[----:B------:R-:W-:Y:S01]  /*9d50*/  FFMA.FTZ R195, R236, UR46, R195 ;  /* 0x0000002eecc37c23 */ /* 0x000fe200080100c3 */
[----:B------:R-:W-:Y:S06]  /*9d60*/  BAR.SYNC.DEFER_BLOCKING 0x0 ;  /* 0x0000000000007b1d */ /* 0x000fec0000010000 */
[----:B------:R-:W-:Y:S05]  /*9d70*/  @!P0 BRA `(.L_x_3656) ;  /* 0x0000036000008947 */ /* 0x000fea0003800000 */
[----:B0-2-4-:R-:W-:Y:S01]  /*9d80*/  UMOV UR50, 0x1 ;  /* 0x0000000100327882 */ /* 0x015fe20000000000 */
        /* <DEDUP_REMOVED lines=46> */
[----:B0-----:R-:W-:Y:S01]  /*a070*/  LEA R58, P0, R54, UR36, 0x2 ;  /* 0x00000024363a7c11 */ /* 0x001fe2000f8010ff */
[----:B------:R-:W-:Y:S02]  /*a080*/  ULEA.HI.X UR39, UR44, UR39, UR51, 0x3, UP1 ;  /* 0x000000272c277291 */ /* 0x000fe400088f1c33 */
[----:B------:R-:W-:Y:S02]  /*a090*/  LEA R60, P1, R56, UR38, 0x2 ;  /* 0x00000026383c7c11 */ /* 0x000fe4000f8210ff */
[----:B------:R-:W-:-:S02]  /*a0a0*/  LEA.HI.X R59, R54, UR37, R59, 0x2, P0 ;  /* 0x00000025363b7c11 */ /* 0x000fc400080f143b */
[----:B------:R-:W-:-:S03]  /*a0b0*/  LEA.HI.X R61, R56, UR39, R55, 0x2, P1 ;  /* 0x00000027383d7c11 */ /* 0x000fc600088f1437 */
[----:B------:R0:W-:Y:S04]  /*a0c0*/  RED.E.ADD.F32.FTZ.RN.STRONG.GPU [R58.64], R223 ;  /* 0x000000df3a00798e */ /* 0x0001e8000c10e79c */
[----:B-1----:R0:W-:Y:S02]  /*a0d0*/  RED.E.ADD.F32.FTZ.RN.STRONG.GPU [R60.64], R199 ;  /* 0x000000c73c00798e */ /* 0x0021e4000c10e79c */
.L_x_3656:
[----:B0-2-4-:R-:W-:Y:S05]  /*a0e0*/  BSYNC B0 ;  /* 0x0000000000007941 */ /* 0x015fea0003800000 */
.L_x_3655:
        /* <DEDUP_REMOVED lines=20> */
[----:B------:R-:W-:-:S02]  /*a230*/  UIADD3 UR43, UR43, UR46, URZ ;  /* 0x0000002e2b2b7290 */ /* 0x000fc4000fffe03f */
[----:B------:R-:W-:Y:S02]  /*a240*/  UIMAD UR46, UR15, UR38, URZ ;  /* 0x000000260f2e72a4 */ /* 0x000fe4000f8e023f */
[----:B------:R-:W-:Y:S02]  /*a250*/  UIADD3 UR45, UR45, UR27, URZ ;  /* 0x0000001b2d2d7290 */ /* 0x000fe4000fffe03f */
[----:B------:R-:W-:Y:S02]  /*a260*/  UIMAD UR27, UR14, UR39, UR46 ;  /* 0x000000270e1b72a4 */ /* 0x000fe4000f8e022e */
[----:B------:R-:W-:Y:S02]  /*a270*/  UIMAD.WIDE.U32 UR44, UR14, UR38, UR44 ;  /* 0x000000260e2c72a5 */ /* 0x000fe4000f8e002c */
[----:B------:R-:W-:Y:S02]  /*a280*/  ULDC.64 UR36, c[0x0][0x2a0] ;  /* 0x0000a80000247ab9 */ /* 0x000fe40000000a00 */
[----:B------:R-:W-:-:S02]  /*a290*/  UIMAD UR47, UR15, UR36, URZ ;  /* 0x000000240f2f72a4 */ /* 0x000fc4000f8e023f */
[----:B------:R-:W-:Y:S02]  /*a2a0*/  ULDC.64 UR38, c[0x0][0x320] ;  /* 0x0000c80000267ab9 */ /* 0x000fe40000000a00 */
[----:B------:R-:W-:Y:S02]  /*a2b0*/  UIADD3 UR27, UR27, UR45, URZ ;  /* 0x0000002d1b1b7290 */ /* 0x000fe4000fffe03f */
[----:B------:R-:W-:Y:S02]  /*a2c0*/  ULEA UR38, UP1, UR44, UR38, 0x3 ;  /* 0x000000262c267291 */ /* 0x000fe4000f82183f */
[----:B------:R-:W-:Y:S02]  /*a2d0*/  UIMAD UR47, UR14, UR37, UR47 ;  /* 0x000000250e2f72a4 */ /* 0x000fe4000f8e022f */
[----:B------:R-:W-:Y:S02]  /*a2e0*/  UIMAD.WIDE.U32 UR42, UR14, UR36, UR42 ;  /* 0x000000240e2a72a5 */ /* 0x000fe4000f8e002a */
[----:B------:R-:W-:-:S02]  /*a2f0*/  ULEA.HI.X UR39, UR44, UR39, UR27, 0x3, UP1 ;  /* 0x000000272c277291 */ /* 0x000fc400088f1c1b */
[----:B------:R-:W-:Y:S02]  /*a300*/  ULDC.64 UR36, c[0x0][0x318] ;  /* 0x0000c60000247ab9 */ /* 0x000fe40000000a00 */
[----:B------:R-:W-:Y:S02]  /*a310*/  ULDC UR27, c[0x0][0x174] ;  /* 0x00005d00001b7ab9 */ /* 0x000fe40000000800 */
[----:B------:R-:W-:Y:S02]  /*a320*/  UIADD3 UR43, UR47, UR43, URZ ;  /* 0x0000002b2f2b7290 */ /* 0x000fe4000fffe03f */
[----:B------:R-:W-:Y:S02]  /*a330*/  ULEA UR36, UP0, UR42, UR36, 0x3 ;  /* 0x000000242a247291 */ /* 0x000fe4000f80183f */
[----:B------:R-:W-:Y:S02]  /*a340*/  UIADD3 UR27, UR6, -UR27, URZ ;  /* 0x8000001b061b7290 */ /* 0x000fe4000fffe03f */
[----:B------:R-:W-:-:S02]  /*a350*/  ULEA.HI.X UR37, UR42, UR37, UR43, 0x3, UP0 ;  /* 0x000000252a257291 */ /* 0x000fc400080f1c2b */
[----:B------:R-:W-:Y:S01]  /*a360*/  UIMAD UR27, UR27, -0x1000, URZ ;  /* 0xfffff0001b1b78a4 */ /* 0x000fe2000f8e023f */
[C---:B------:R-:W-:Y:S01]  /*a370*/  IADD3 R54, P0, R56.reuse, UR36, RZ ;  /* 0x0000002438367c10 */ /* 0x040fe2000ff1e0ff */
[----:B------:R-:W-:Y:S01]  /*a380*/  USHF.L.U32 UR42, UR8, 0x2, URZ ;  /* 0x00000002082a7899 */ /* 0x000fe2000800063f */
[----:B------:R-:W-:Y:S01]  /*a390*/  IADD3 R56, P1, R56, UR38, RZ ;  /* 0x0000002638387c10 */ /* 0x000fe2000ff3e0ff */
[----:B------:R-:W-:Y:S01]  /*a3a0*/  USHF.L.U64.HI UR43, UR8, 0x2, UR9 ;  /* 0x00000002082b7899 */ /* 0x000fe20008010209 */
[C---:B------:R-:W-:Y:S01]  /*a3b0*/  IADD3.X R55, R57.reuse, UR37, RZ, P0, !PT ;  /* 0x0000002539377c10 */ /* 0x040fe200087fe4ff */
[----:B------:R-:W-:Y:S01]  /*a3c0*/  ULDC.64 UR36, c[0x0][0x2b0] ;  /* 0x0000ac0000247ab9 */ /* 0x000fe20000000a00 */
[----:B------:R-:W-:Y:S01]  /*a3d0*/  MOV R59, UR27 ;  /* 0x0000001b003b7c02 */ /* 0x000fe20008000f00 */
[----:B------:R-:W-:Y:S01]  /*a3e0*/  UIMAD UR36, UR43, UR36, URZ ;  /* 0x000000242b2472a4 */ /* 0x000fe2000f8e023f */
[----:B------:R-:W-:Y:S01]  /*a3f0*/  IADD3.X R57, R57, UR39, RZ, P1, !PT ;  /* 0x0000002739397c10 */ /* 0x000fe20008ffe4ff */
[----:B------:R-:W-:Y:S01]  /*a400*/  ULDC.64 UR38, c[0x0][0x2d0] ;  /* 0x0000b40000267ab9 */ /* 0x000fe20000000a00 */
[----:B------:R-:W-:Y:S01]  /*a410*/  MOV R61, UR27 ;  /* 0x0000001b003d7c02 */ /* 0x000fe20008000f00 */
[----:B------:R-:W-:Y:S01]  /*a420*/  IMAD.WIDE R54, R59, 0x4, R54 ;  /* 0x000000043b367825 */ /* 0x000fe200078e0236 */
[----:B------:R-:W-:Y:S01]  /*a430*/  ISETP.GE.AND P0, PT, R191, 0x81, PT ;  /* 0x00000081bf00780c */ /* 0x000fe20003f06270 */
[----:B------:R-:W-:Y:S01]  /*a440*/  UIMAD UR38, UR43, UR38, URZ ;  /* 0x000000262b2672a4 */ /* 0x000fe2000f8e023f */
[----:B------:R-:W-:Y:S01]  /*a450*/  MOV R59, UR42 ;  /* 0x0000002a003b7c02 */ /* 0x000fe20008000f00 */
        /* <DEDUP_REMOVED lines=12> */
.L_x_3658:
[----:B01----:R-:W-:Y:S05]  /*a520*/  BSYNC B0 ;  /* 0x0000000000007941 */ /* 0x003fea0003800000 */
.L_x_3657:
[----:B------:R0:W1:Y:S01]  /*a530*/  LDS R37, [R32.X4+0xca00] ;  /* 0x00ca000020257984 */ /* 0x0000620000004800 */
[----:B------:R-:W-:Y:S01]  /*a540*/  BSSY B0, `(.L_x_3659) ;  /* 0x0000004000007945 */ /* 0x000fe20003800000 */
[----:B------:R-:W-:Y:S05]  /*a550*/  @!P1 BRA `(.L_x_3660) ;  /* 0x0000002000009947 */ /* 0x000fea0003800000 */
[----:B------:R2:W-:Y:S04]  /*a560*/  RED.E.ADD.F32.FTZ.RN.STRONG.GPU [R54.64+-0x3c00], R82 ;  /* 0xffc400523600798e */ /* 0x0005e8000c10e79c */
[----:B-1----:R2:W-:Y:S02]  /*a570*/  RED.E.ADD.F32.FTZ.RN.STRONG.GPU [R56.64+-0x3c00], R37 ;  /* 0xffc400253800798e */ /* 0x0025e4000c10e79c */
.L_x_3660:
[----:B------:R-:W-:Y:S05]  /*a580*/  BSYNC B0 ;  /* 0x0000000000007941 */ /* 0x000fea0003800000 */
.L_x_3659:
[----:B------:R-:W3:Y:S01]  /*a590*/  LDS R41, [R41.X4+0xcc00] ;  /* 0x00cc000029297984 */ /* 0x000ee20000004800 */
[----:B------:R-:W-:Y:S01]  /*a5a0*/  BSSY B0, `(.L_x_3661) ;  /* 0x0000004000007945 */ /* 0x000fe20003800000 */
[----:B------:R-:W-:Y:S05]  /*a5b0*/  @!P2 BRA `(.L_x_3662) ;  /* 0x000000200000a947 */ /* 0x000fea0003800000 */
[----:B------:R4:W-:Y:S04]  /*a5c0*/  RED.E.ADD.F32.FTZ.RN.STRONG.GPU [R54.64+-0x3a00], R83 ;  /* 0xffc600533600798e */ /* 0x0009e8000c10e79c */
[----:B---3--:R4:W-:Y:S02]  /*a5d0*/  RED.E.ADD.F32.FTZ.RN.STRONG.GPU [R56.64+-0x3a00], R41 ;  /* 0xffc600293800798e */ /* 0x0089e4000c10e79c */
.L_x_3662:
[----:B------:R-:W-:Y:S05]  /*a5e0*/  BSYNC B0 ;  /* 0x0000000000007941 */ /* 0x000fea0003800000 */
.L_x_3661:
        /* <DEDUP_REMOVED lines=12> */
.L_x_3664:
[----:B-1----:R-:W-:Y:S05]  /*a6b0*/  BSYNC B0 ;  /* 0x0000000000007941 */ /* 0x002fea0003800000 */
.L_x_3663:
[----:B------:R-:W1:Y:S01]  /*a6c0*/  LDS R43, [R43.X4+0xd000] ;  /* 0x00d000002b2b7984 */ /* 0x000e620000004800 */
[----:B------:R-:W-:Y:S01]  /*a6d0*/  BSSY B0, `(.L_x_3665) ;  /* 0x0000004000007945 */ /* 0x000fe20003800000 */
[----:B------:R-:W-:Y:S05]  /*a6e0*/  @!P0 BRA `(.L_x_3666) ;  /* 0x0000002000008947 */ /* 0x000fea0003800000 */
[----:B------:R0:W-:Y:S04]  /*a6f0*/  RED.E.ADD.F32.FTZ.RN.STRONG.GPU [R54.64+-0x3600], R86 ;  /* 0xffca00563600798e */ /* 0x0001e8000c10e79c */
[----:B-1----:R0:W-:Y:S02]  /*a700*/  RED.E.ADD.F32.FTZ.RN.STRONG.GPU [R56.64+-0x3600], R43 ;  /* 0xffca002b3800798e */ /* 0x0021e4000c10e79c */
.L_x_3666:
[----:B------:R-:W-:Y:S05]  /*a710*/  BSYNC B0 ;  /* 0x0000000000007941 */ /* 0x000fea0003800000 */
.L_x_3665:
[----:B--2---:R2:W0:Y:S01]  /*a720*/  LDS R37, [R44.X4+0xd200] ;  /* 0x00d200002c257984 */ /* 0x0044220000004800 */
[----:B------:R-:W-:Y:S01]  /*a730*/  BSSY B0, `(.L_x_3667) ;  /* 0x0000004000007945 */ /* 0x000fe20003800000 */
[----:B------:R-:W-:Y:S05]  /*a740*/  @!P1 BRA `(.L_x_3668) ;  /* 0x0000002000009947 */ /* 0x000fea0003800000 */
[----:B------:R2:W-:Y:S04]  /*a750*/  RED.E.ADD.F32.FTZ.RN.STRONG.GPU [R54.64+-0x3400], R87 ;  /* 0xffcc00573600798e */ /* 0x0005e8000c10e79c */
[----:B0-----:R2:W-:Y:S02]  /*a760*/  RED.E.ADD.F32.FTZ.RN.STRONG.GPU [R56.64+-0x3400], R37 ;  /* 0xffcc00253800798e */ /* 0x0015e4000c10e79c */
.L_x_3668:
[----:B------:R-:W-:Y:S05]  /*a770*/  BSYNC B0 ;  /* 0x0000000000007941 */ /* 0x000fea0003800000 */
.L_x_3667:
[----:B------:R-:W2:Y:S01]  /*a780*/  LDS R45, [R45.X4+0xd400] ;  /* 0x00d400002d2d7984 */ /* 0x000ea20000004800 */
[----:B------:R-:W-:Y:S01]  /*a790*/  BSSY B0, `(.L_x_3669) ;  /* 0x0000004000007945 */ /* 0x000fe20003800000 */
[----:B------:R-:W-:Y:S05]  /*a7a0*/  @!P2 BRA `(.L_x_3670) ;  /* 0x000000200000a947 */ /* 0x000fea0003800000 */
[----:B------:R4:W-:Y:S04]  /*a7b0*/  RED.E.ADD.F32.FTZ.RN.STRONG.GPU [R54.64+-0x3200], R89 ;  /* 0xffce00593600798e */ /* 0x0009e8000c10e79c */
[----:B--2---:R4:W-:Y:S02]  /*a7c0*/  RED.E.ADD.F32.FTZ.RN.STRONG.GPU [R56.64+-0x3200], R45 ;  /* 0xffce002d3800798e */ /* 0x0049e4000c10e79c */
.L_x_3670:
[----:B------:R-:W-:Y:S05]  /*a7d0*/  BSYNC B0 ;  /* 0x0000000000007941 */ /* 0x000fea0003800000 */
.L_x_3669:
[----:B0-2---:R0:W2:Y:S01]  /*a7e0*/  LDS R37, [R46.X4+0xd600] ;  /* 0x00d600002e257984 */ /* 0x0050a20000004800 */
[----:B------:R-:W-:Y:S01]  /*a7f0*/  BSSY B0, `(.L_x_3671) ;  /* 0x0000004000007945 */ /* 0x000fe20003800000 */
[----:B------:R-:W-:Y:S05]  /*a800*/  @!P3 BRA `(.L_x_3672) ;  /* 0x000000200000b947 */ /* 0x000fea0003800000 */
[----:B------:R0:W-:Y:S04]  /*a810*/  RED.E.ADD.F32.FTZ.RN.STRONG.GPU [R54.64+-0x3000], R90 ;  /* 0xffd0005a3600798e */ /* 0x0001e8000c10e79c */
[----:B--2---:R0:W-:Y:S02]  /*a820*/  RED.E.ADD.F32.FTZ.RN.STRONG.GPU [R56.64+-0x3000], R37 ;  /* 0xffd000253800798e */ /* 0x0041e4000c10e79c */
.L_x_3672:
[----:B------:R-:W-:Y:S05]  /*a830*/  BSYNC B0 ;  /* 0x0000000000007941 */ /* 0x000fea0003800000 */
.L_x_3671:
[----:B------:R-:W0:Y:S01]  /*a840*/  LDS R47, [R47.X4+0xd800] ;  /* 0x00d800002f2f7984 */ /* 0x000e220000004800 */
[----:B------:R-:W-:Y:S01]  /*a850*/  BSSY B0, `(.L_x_3673) ;  /* 0x0000004000007945 */ /* 0x000fe20003800000 */
[----:B------:R-:W-:Y:S05]  /*a860*/  @!P4 BRA `(.L_x_3674) ;  /* 0x000000200000c947 */ /* 0x000fea0003800000 */
[----:B------:R4:W-:Y:S04]  /*a870*/  RED.E.ADD.F32.FTZ.RN.STRONG.GPU [R54.64+-0x2e00], R91 ;  /* 0xffd2005b3600798e */ /* 0x0009e8000c10e79c */
[----:B0-----:R4:W-:Y:S02]  /*a880*/  RED.E.ADD.F32.FTZ.RN.STRONG.GPU [R56.64+-0x2e00], R47 ;  /* 0xffd2002f3800798e */ /* 0x0019e4000c10e79c */
.L_x_3674:
[----:B------:R-:W-:Y:S05]  /*a890*/  BSYNC B0 ;  /* 0x0000000000007941 */ /* 0x000fea0003800000 */
.L_x_3673:
[----:B0-2---:R0:W2:Y:S01]  /*a8a0*/  LDS R37, [R48.X4+0xda00] ;  /* 0x00da000030257984 */ /* 0x0050a20000004800 */
[----:B------:R-:W-:Y:S01]  /*a8b0*/  BSSY B0, `(.L_x_3675) ;  /* 0x0000004000007945 */ /* 0x000fe20003800000 */
[----:B------:R-:W-:Y:S05]  /*a8c0*/  @!P5 BRA `(.L_x_3676) ;  /* 0x000000200000d947 */ /* 0x000fea0003800000 */
[----:B------:R0:W-:Y:S04]  /*a8d0*/  RED.E.ADD.F32.FTZ.RN.STRONG.GPU [R54.64+-0x2c00], R93 ;  /* 0xffd4005d3600798e */ /* 0x0001e8000c10e79c */
[----:B--2---:R0:W-:Y:S02]  /*a8e0*/  RED.E.ADD.F32.FTZ.RN.STRONG.GPU [R56.64+-0x2c00], R37 ;  /* 0xffd400253800798e */ /* 0x0041e4000c10e79c */
.L_x_3676:
[----:B------:R-:W-:Y:S05]  /*a8f0*/  BSYNC B0 ;  /* 0x0000000000007941 */ /* 0x000fea0003800000 */
.L_x_3675:
        /* <DEDUP_REMOVED lines=12> */
.L_x_3678:
[----:B------:R-:W-:Y:S05]  /*a9c0*/  BSYNC B0 ;  /* 0x0000000000007941 */ /* 0x000fea0003800000 */
.L_x_3677:
[----:B0-2---:R0:W2:Y:S01]  /*a9d0*/  LDS R37, [R50.X4+0xde00] ;  /* 0x00de000032257984 */ /* 0x0050a20000004800 */
[----:B------:R-:W-:Y:S01]  /*a9e0*/  BSSY B0, `(.L_x_3679) ;  /* 0x0000004000007945 */ /* 0x000fe20003800000 */
[----:B------:R-:W-:Y:S05]  /*a9f0*/  @!P0 BRA `(.L_x_3680) ;  /* 0x0000002000008947 */ /* 0x000fea0003800000 */
[----:B------:R0:W-:Y:S04]  /*aa00*/  RED.E.ADD.F32.FTZ.RN.STRONG.GPU [R54.64+-0x2800], R95 ;  /* 0xffd8005f3600798e */ /* 0x0001e8000c10e79c */
[----:B--2---:R0:W-:Y:S02]  /*aa10*/  RED.E.ADD.F32.FTZ.RN.STRONG.GPU [R56.64+-0x2800], R37 ;  /* 0xffd800253800798e */ /* 0x0041e4000c10e79c */
.L_x_3680:
[----:B------:R-:W-:Y:S05]  /*aa20*/  BSYNC B0 ;  /* 0x0000000000007941 */ /* 0x000fea0003800000 */
.L_x_3679:
[----:B------:R-:W0:Y:S01]  /*aa30*/  LDS R51, [R51.X4+0xe000] ;  /* 0x00e0000033337984 */ /* 0x000e220000004800 */
[----:B------:R-:W-:Y:S01]  /*aa40*/  BSSY B0, `(.L_x_3681) ;  /* 0x0000004000007945 */ /* 0x000fe20003800000 */
[----:B------:R-:W-:Y:S05]  /*aa50*/  @!P1 BRA `(.L_x_3682) ;  /* 0x0000002000009947 */ /* 0x000fea0003800000 */
[----:B------:R4:W-:Y:S04]  /*aa60*/  RED.E.ADD.F32.FTZ.RN.STRONG.GPU [R54.64+-0x2600], R97 ;  /* 0xffda00613600798e */ /* 0x0009e8000c10e79c */
[----:B0-----:R4:W-:Y:S02]  /*aa70*/  RED.E.ADD.F32.FTZ.RN.STRONG.GPU [R56.64+-0x2600], R51 ;  /* 0xffda00333800798e */ /* 0x0019e4000c10e79c */
.L_x_3682:
[----:B------:R-:W-:Y:S05]  /*aa80*/  BSYNC B0 ;  /* 0x0000000000007941 */ /* 0x000fea0003800000 */
.L_x_3681:
[----:B0-2---:R0:W2:Y:S01]  /*aa90*/  LDS R37, [R52.X4+0xe200] ;  /* 0x00e2000034257984 */ /* 0x0050a20000004800 */
[----:B------:R-:W-:Y:S01]  /*aaa0*/  BSSY B0, `(.L_x_3683) ;  /* 0x0000004000007945 */ /* 0x000fe20003800000 */
[----:B------:R-:W-:Y:S05]  /*aab0*/  @!P2 BRA `(.L_x_3684) ;  /* 0x000000200000a947 */ /* 0x000fea0003800000 */
[----:B------:R0:W-:Y:S04]  /*aac0*/  RED.E.ADD.F32.FTZ.RN.STRONG.GPU [R54.64+-0x2400], R98 ;  /* 0xffdc00623600798e */ /* 0x0001e8000c10e79c */
[----:B--2---:R0:W-:Y:S02]  /*aad0*/  RED.E.ADD.F32.FTZ.RN.STRONG.GPU [R56.64+-0x2400], R37 ;  /* 0xffdc00253800798e */ /* 0x0041e4000c10e79c */
.L_x_3684:
[----:B------:R-:W-:Y:S05]  /*aae0*/  BSYNC B0 ;  /* 0x0000000000007941 */ /* 0x000fea0003800000 */
.L_x_3683:
[----:B------:R-:W0:Y:S01]  /*aaf0*/  LDS R53, [R53.X4+0xe400] ;  /* 0x00e4000035357984 */ /* 0x000e220000004800 */
[----:B------:R-:W-:Y:S01]  /*ab00*/  BSSY B0, `(.L_x_3685) ;  /* 0x0000004000007945 */ /* 0x000fe20003800000 */
[----:B------:R-:W-:Y:S05]  /*ab10*/  @!P3 BRA `(.L_x_3686) ;  /* 0x000000200000b947 */ /* 0x000fea0003800000 */
[----:B------:R4:W-:Y:S04]  /*ab20*/  RED.E.ADD.F32.FTZ.RN.STRONG.GPU [R54.64+-0x2200], R99 ;  /* 0xffde00633600798e */ /* 0x0009e8000c10e79c */
[----:B0-----:R4:W-:Y:S02]  /*ab30*/  RED.E.ADD.F32.FTZ.RN.STRONG.GPU [R56.64+-0x2200], R53 ;  /* 0xffde00353800798e */ /* 0x0019e4000c10e79c */
.L_x_3686:
[----:B------:R-:W-:Y:S05]  /*ab40*/  BSYNC B0 ;  /* 0x0000000000007941 */ /* 0x000fea0003800000 */
.L_x_3685:
[----:B0-2---:R0:W2:Y:S01]  /*ab50*/  LDS R37, [R62.X4+0xe600] ;  /* 0x00e600003e257984 */ /* 0x0050a20000004800 */
[----:B------:R-:W-:Y:S01]  /*ab60*/  BSSY B0, `(.L_x_3687) ;  /* 0x0000004000007945 */ /* 0x000fe20003800000 */
[----:B------:R-:W-:Y:S05]  /*ab70*/  @!P4 BRA `(.L_x_3688) ;  /* 0x000000200000c947 */ /* 0x000fea0003800000 */
[----:B------:R0:W-:Y:S04]  /*ab80*/  RED.E.ADD.F32.FTZ.RN.STRONG.GPU [R54.64+-0x2000], R152 ;  /* 0xffe000983600798e */ /* 0x0001e8000c10e79c */
[----:B--2---:R0:W-:Y:S02]  /*ab90*/  RED.E.ADD.F32.FTZ.RN.STRONG.GPU [R56.64+-0x2000], R37 ;  /* 0xffe000253800798e */ /* 0x0041e4000c10e79c */
.L_x_3688:
[----:B------:R-:W-:Y:S05]  /*aba0*/  BSYNC B0 ;  /* 0x0000000000007941 */ /* 0x000fea0003800000 */
.L_x_3687:
[----:B------:R-:W0:Y:S01]  /*abb0*/  LDS R63, [R63.X4+0xe800] ;  /* 0x00e800003f3f7984 */ /* 0x000e220000004800 */
[----:B------:R-:W-:Y:S01]  /*abc0*/  BSSY B0, `(.L_x_3689) ;  /* 0x0000004000007945 */ /* 0x000fe20003800000 */
[----:B------:R-:W-:Y:S05]  /*abd0*/  @!P5 BRA `(.L_x_3690) ;  /* 0x000000200000d947 */ /* 0x000fea0003800000 */
[----:B------:R4:W-:Y:S04]  /*abe0*/  RED.E.ADD.F32.FTZ.RN.STRONG.GPU [R54.64+-0x1e00], R153 ;  /* 0xffe200993600798e */ /* 0x0009e8000c10e79c */
[----:B0-----:R4:W-:Y:S02]  /*abf0*/  RED.E.ADD.F32.FTZ.RN.STRONG.GPU [R56.64+-0x1e00], R63 ;  /* 0xffe2003f3800798e */ /* 0x0019e4000c10e79c */
.L_x_3690:
[----:B------:R-:W-:Y:S05]  /*ac00*/  BSYNC B0 ;  /* 0x0000000000007941 */ /* 0x000fea0003800000 */
.L_x_3689:
        /* <DEDUP_REMOVED lines=12> */
.L_x_3692:
[----:B0-----:R-:W-:Y:S05]  /*acd0*/  BSYNC B0 ;  /* 0x0000000000007941 */ /* 0x001fea0003800000 */
.L_x_3691:
[----:B------:R-:W0:Y:S01]  /*ace0*/  LDS R65, [R65.X4+0xec00] ;  /* 0x00ec000041417984 */ /* 0x000e220000004800 */
[----:B------:R-:W-:Y:S01]  /*acf0*/  BSSY B0, `(.L_x_3693) ;  /* 0x0000004000007945 */ /* 0x000fe20003800000 */
[----:B------:R-:W-:Y:S05]  /*ad00*/  @!P0 BRA `(.L_x_3694) ;  /* 0x0000002000008947 */ /* 0x000fea0003800000 */
[----:B------:R4:W-:Y:S04]  /*ad10*/  RED.E.ADD.F32.FTZ.RN.STRONG.GPU [R54.64+-0x1a00], R155 ;  /* 0xffe6009b3600798e */ /* 0x0009e8000c10e79c */
[----:B0-----:R4:W-:Y:S02]  /*ad20*/  RED.E.ADD.F32.FTZ.RN.STRONG.GPU [R56.64+-0x1a00], R65 ;  /* 0xffe600413800798e */ /* 0x0019e4000c10e79c */
.L_x_3694:
[----:B------:R-:W-:Y:S05]  /*ad30*/  BSYNC B0 ;  /* 0x0000000000007941 */ /* 0x000fea0003800000 */
.L_x_3693:
[----:B--2---:R2:W4:Y:S01]  /*ad40*/  LDS R37, [R66.X4+0xee00] ;  /* 0x00ee000042257984 */ /* 0x0045220000004800 */
[----:B------:R-:W-:Y:S01]  /*ad50*/  BSSY B0, `(.L_x_3695) ;  /* 0x0000004000007945 */ /* 0x000fe20003800000 */
[----:B------:R-:W-:Y:S05]  /*ad60*/  @!P1 BRA `(.L_x_3696) ;  /* 0x0000002000009947 */ /* 0x000fea0003800000 */
[----:B------:R2:W-:Y:S04]  /*ad70*/  RED.E.ADD.F32.FTZ.RN.STRONG.GPU [R54.64+-0x1800], R156 ;  /* 0xffe8009c3600798e */ /* 0x0005e8000c10e79c */
[----:B----4-:R2:W-:Y:S02]  /*ad80*/  RED.E.ADD.F32.FTZ.RN.STRONG.GPU [R56.64+-0x1800], R37 ;  /* 0xffe800253800798e */ /* 0x0105e4000c10e79c */
.L_x_3696:
[----:B------:R-:W-:Y:S05]  /*ad90*/  BSYNC B0 ;  /* 0x0000000000007941 */ /* 0x000fea0003800000 */
.L_x_3695:
[----:B------:R-:W2:Y:S01]  /*ada0*/  LDS R67, [R67.X4+0xf000] ;  /* 0x00f0000043437984 */ /* 0x000ea20000004800 */
[----:B------:R-:W-:Y:S01]  /*adb0*/  BSSY B0, `(.L_x_3697) ;  /* 0x0000004000007945 */ /* 0x000fe20003800000 */
[----:B------:R-:W-:Y:S05]  /*adc0*/  @!P2 BRA `(.L_x_3698) ;  /* 0x000000200000a947 */ /* 0x000fea0003800000 */
[----:B------:R4:W-:Y:S04]  /*add0*/  RED.E.ADD.F32.FTZ.RN.STRONG.GPU [R54.64+-0x1600], R157 ;  /* 0xffea009d3600798e */ /* 0x0009e8000c10e79c */
[----:B--2---:R4:W-:Y:S02]  /*ade0*/  RED.E.ADD.F32.FTZ.RN.STRONG.GPU [R56.64+-0x1600], R67 ;  /* 0xffea00433800798e */ /* 0x0049e4000c10e79c */
.L_x_3698:
[----:B------:R-:W-:Y:S05]  /*adf0*/  BSYNC B0 ;  /* 0x0000000000007941 */ /* 0x000fea0003800000 */
.L_x_3697:
[----:B--2-4-:R2:W4:Y:S01]  /*ae00*/  LDS R37, [R68.X4+0xf200] ;  /* 0x00f2000044257984 */ /* 0x0145220000004800 */
[----:B------:R-:W-:Y:S01]  /*ae10*/  BSSY B0, `(.L_x_3699) ;  /* 0x0000004000007945 */ /* 0x000fe20003800000 */
[----:B------:R-:W-:Y:S05]  /*ae20*/  @!P3 BRA `(.L_x_3700) ;  /* 0x000000200000b947 */ /* 0x000fea0003800000 */
[----:B------:R2:W-:Y:S04]  /*ae30*/  RED.E.ADD.F32.FTZ.RN.STRONG.GPU [R54.64+-0x1400], R158 ;  /* 0xffec009e3600798e */ /* 0x0005e8000c10e79c */
[----:B----4-:R2:W-:Y:S02]  /*ae40*/  RED.E.ADD.F32.FTZ.RN.STRONG.GPU [R56.64+-0x1400], R37 ;  /* 0xffec00253800798e */ /* 0x0105e4000c10e79c */
.L_x_3700:
[----:B------:R-:W-:Y:S05]  /*ae50*/  BSYNC B0 ;  /* 0x0000000000007941 */ /* 0x000fea0003800000 */
.L_x_3699:
[----:B------:R-:W2:Y:S01]  /*ae60*/  LDS R69, [R69.X4+0xf400] ;  /* 0x00f4000045457984 */ /* 0x000ea20000004800 */
[----:B------:R-:W-:Y:S01]  /*ae70*/  BSSY B0, `(.L_x_3701) ;  /* 0x0000004000007945 */ /* 0x000fe20003800000 */
[----:B------:R-:W-:Y:S05]  /*ae80*/  @!P4 BRA `(.L_x_3702) ;  /* 0x000000200000c947 */ /* 0x000fea0003800000 */
[----:B------:R4:W-:Y:S04]  /*ae90*/  RED.E.ADD.F32.FTZ.RN.STRONG.GPU [R54.64+-0x1200], R159 ;  /* 0xffee009f3600798e */ /* 0x0009e8000c10e79c */
[----:B--2---:R4:W-:Y:S02]  /*aea0*/  RED.E.ADD.F32.FTZ.RN.STRONG.GPU [R56.64+-0x1200], R69 ;  /* 0xffee00453800798e */ /* 0x0049e4000c10e79c */
.L_x_3702:
[----:B------:R-:W-:Y:S05]  /*aeb0*/  BSYNC B0 ;  /* 0x0000000000007941 */ /* 0x000fea0003800000 */
.L_x_3701:
[----:B--2-4-:R2:W4:Y:S01]  /*aec0*/  LDS R37, [R70.X4+0xf600] ;  /* 0x00f6000046257984 */ /* 0x0145220000004800 */
[----:B------:R-:W-:Y:S01]  /*aed0*/  BSSY B0, `(.L_x_3703) ;  /* 0x0000004000007945 */ /* 0x000fe20003800000 */
[----:B------:R-:W-:Y:S05]  /*aee0*/  @!P5 BRA `(.L_x_3704) ;  /* 0x000000200000d947 */ /* 0x000fea0003800000 */
[----:B------:R2:W-:Y:S04]  /*aef0*/  RED.E.ADD.F32.FTZ.RN.STRONG.GPU [R54.64+-0x1000], R160 ;  /* 0xfff000a03600798e */ /* 0x0005e8000c10e79c */
[----:B----4-:R2:W-:Y:S02]  /*af00*/  RED.E.ADD.F32.FTZ.RN.STRONG.GPU [R56.64+-0x1000], R37 ;  /* 0xfff000253800798e */ /* 0x0105e4000c10e79c */
.L_x_3704:
[----:B------:R-:W-:Y:S05]  /*af10*/  BSYNC B0 ;  /* 0x0000000000007941 */ /* 0x000fea0003800000 */
.L_x_3703:
        /* <DEDUP_REMOVED lines=12> */
.L_x_3706:
[----:B------:R-:W-:Y:S05]  /*afe0*/  BSYNC B0 ;  /* 0x0000000000007941 */ /* 0x000fea0003800000 */
.L_x_3705:
[----:B------:R-:W4:Y:S01]  /*aff0*/  LDS R73, [R73.X4+0xfa00] ;  /* 0x00fa000049497984 */ /* 0x000f220000004800 */
[----:B------:R-:W-:Y:S01]  /*b000*/  BSSY B0, `(.L_x_3707) ;  /* 0x0000004000007945 */ /* 0x000fe20003800000 */
[----:B------:R-:W-:Y:S05]  /*b010*/  @!P0 BRA `(.L_x_3708) ;  /* 0x0000002000008947 */ /* 0x000fea0003800000 */
[----:B------:R4:W-:Y:S04]  /*b020*/  RED.E.ADD.F32.FTZ.RN.STRONG.GPU [R54.64+-0xc00], R162 ;  /* 0xfff400a23600798e */ /* 0x0009e8000c10e79c */
[----:B----4-:R4:W-:Y:S02]  /*b030*/  RED.E.ADD.F32.FTZ.RN.STRONG.GPU [R56.64+-0xc00], R73 ;  /* 0xfff400493800798e */ /* 0x0109e4000c10e79c */
.L_x_3708:
[----:B------:R-:W-:Y:S05]  /*b040*/  BSYNC B0 ;  /* 0x0000000000007941 */ /* 0x000fea0003800000 */
.L_x_3707:
[----:B--2-4-:R2:W4:Y:S01]  /*b050*/  LDS R37, [R74.X4+0xfc00] ;  /* 0x00fc00004a257984 */ /* 0x0145220000004800 */
[----:B------:R-:W-:Y:S01]  /*b060*/  BSSY B0, `(.L_x_3709) ;  /* 0x0000004000007945 */ /* 0x000fe20003800000 */
[----:B------:R-:W-:Y:S05]  /*b070*/  @!P1 BRA `(.L_x_3710) ;  /* 0x0000002000009947 */ /* 0x000fea0003800000 */
[----:B------:R2:W-:Y:S04]  /*b080*/  RED.E.ADD.F32.FTZ.RN.STRONG.GPU [R54.64+-0xa00], R163 ;  /* 0xfff600a33600798e */ /* 0x0005e8000c10e79c */
[----:B----4-:R2:W-:Y:S02]  /*b090*/  RED.E.ADD.F32.FTZ.RN.STRONG.GPU [R56.64+-0xa00], R37 ;  /* 0xfff600253800798e */ /* 0x0105e4000c10e79c */
.L_x_3710:
[----:B------:R-:W-:Y:S05]  /*b0a0*/  BSYNC B0 ;  /* 0x0000000000007941 */ /* 0x000fea0003800000 */
.L_x_3709:
[----:B------:R-:W2:Y:S01]  /*b0b0*/  LDS R75, [R75.X4+0xfe00] ;  /* 0x00fe00004b4b7984 */ /* 0x000ea20000004800 */
[----:B------:R-:W-:Y:S01]  /*b0c0*/  BSSY B0, `(.L_x_3711) ;  /* 0x0000004000007945 */ /* 0x000fe20003800000 */
[----:B------:R-:W-:Y:S05]  /*b0d0*/  @!P2 BRA `(.L_x_3712) ;  /* 0x000000200000a947 */ /* 0x000fea0003800000 */
[----:B------:R4:W-:Y:S04]  /*b0e0*/  RED.E.ADD.F32.FTZ.RN.STRONG.GPU [R54.64+-0x800], R189 ;  /* 0xfff800bd3600798e */ /* 0x0009e8000c10e79c */
[----:B--2---:R4:W-:Y:S02]  /*b0f0*/  RED.E.ADD.F32.FTZ.RN.STRONG.GPU [R56.64+-0x800], R75 ;  /* 0xfff8004b3800798e */ /* 0x0049e4000c10e79c */
.L_x_3712:
[----:B------:R-:W-:Y:S05]  /*b100*/  BSYNC B0 ;  /* 0x0000000000007941 */ /* 0x000fea0003800000 */
.L_x_3711:
[----:B------:R-:W4:Y:S01]  /*b110*/  LDS R77, [R77.X4+0x10000] ;  /* 0x010000004d4d7984 */ /* 0x000f220000004800 */
[----:B------:R-:W-:Y:S01]  /*b120*/  BSSY B0, `(.L_x_3713) ;  /* 0x0000004000007945 */ /* 0x000fe20003800000 */
[----:B------:R-:W-:Y:S05]  /*b130*/  @!P3 BRA `(.L_x_3714) ;  /* 0x000000200000b947 */ /* 0x000fea0003800000 */
[----:B------:R4:W-:Y:S04]  /*b140*/  RED.E.ADD.F32.FTZ.RN.STRONG.GPU [R54.64+-0x600], R190 ;  /* 0xfffa00be3600798e */ /* 0x0009e8000c10e79c */
[----:B----4-:R4:W-:Y:S02]  /*b150*/  RED.E.ADD.F32.FTZ.RN.STRONG.GPU [R56.64+-0x600], R77 ;  /* 0xfffa004d3800798e */ /* 0x0109e4000c10e79c */
.L_x_3714:
[----:B------:R-:W-:Y:S05]  /*b160*/  BSYNC B0 ;  /* 0x0000000000007941 */ /* 0x000fea0003800000 */
.L_x_3713:
[----:B--2-4-:R2:W4:Y:S01]  /*b170*/  LDS R37, [R78.X4+0x10200] ;  /* 0x010200004e257984 */ /* 0x0145220000004800 */
[----:B------:R-:W-:Y:S01]  /*b180*/  BSSY B0, `(.L_x_3715) ;  /* 0x0000004000007945 */ /* 0x000fe20003800000 */
[----:B------:R-:W-:Y:S05]  /*b190*/  @!P4 BRA `(.L_x_3716) ;  /* 0x000000200000c947 */ /* 0x000fea0003800000 */
[----:B------:R2:W-:Y:S04]  /*b1a0*/  RED.E.ADD.F32.FTZ.RN.STRONG.GPU [R54.64+-0x400], R221 ;  /* 0xfffc00dd3600798e */ /* 0x0005e8000c10e79c */
[----:B----4-:R2:W-:Y:S02]  /*b1b0*/  RED.E.ADD.F32.FTZ.RN.STRONG.GPU [R56.64+-0x400], R37 ;  /* 0xfffc00253800798e */ /* 0x0105e4000c10e79c */
.L_x_3716:
[----:B------:R-:W-:Y:S05]  /*b1c0*/  BSYNC B0 ;  /* 0x0000000000007941 */ /* 0x000fea0003800000 */
.L_x_3715:
[----:B------:R-:W2:Y:S01]  /*b1d0*/  LDS R79, [R79.X4+0x10400] ;  /* 0x010400004f4f7984 */ /* 0x000ea20000004800 */
[----:B------:R-:W-:Y:S01]  /*b1e0*/  BSSY B0, `(.L_x_3717) ;  /* 0x0000004000007945 */ /* 0x000fe20003800000 */
[----:B------:R-:W-:Y:S05]  /*b1f0*/  @!P5 BRA `(.L_x_3718) ;  /* 0x000000200000d947 */ /* 0x000fea0003800000 */
[----:B------:R4:W-:Y:S04]  /*b200*/  RED.E.ADD.F32.FTZ.RN.STRONG.GPU [R54.64+-0x200], R222 ;  /* 0xfffe00de3600798e */ /* 0x0009e8000c10e79c */
[----:B--2---:R4:W-:Y:S02]  /*b210*/  RED.E.ADD.F32.FTZ.RN.STRONG.GPU [R56.64+-0x200], R79 ;  /* 0xfffe004f3800798e */ /* 0x0049e4000c10e79c */
.L_x_3718:
[----:B------:R-:W-:Y:S05]  /*b220*/  BSYNC B0 ;  /* 0x0000000000007941 */ /* 0x000fea0003800000 */
.L_x_3717:
[----:B------:R-:W5:Y:S01]  /*b230*/  SHFL.DOWN PT, R28, R11, 0x1, 0x1f ;  /* 0x08201f000b1c7f89 */ /* 0x000f6200000e0000 */
[----:B------:R-:W-:Y:S01]  /*b240*/  ISETP.GT.AND P0, PT, R188, 0x1e, PT ;  /* 0x0000001ebc00780c */ /* 0x000fe20003f04270 */
[----:B------:R-:W-:Y:S01]  /*b250*/  FFMA.FTZ R16, R12, R197, R16 ;  /* 0x000000c50c107223 */ /* 0x000fe20000010010 */
[----:B--2-4-:R-:W-:Y:S01]  /*b260*/  SHF.R.S32.HI R37, RZ, 0x1f, R0 ;  /* 0x0000001fff257819 */ /* 0x014fe20000011400 */
[----:B------:R-:W2:Y:S01]  /*b270*/  SHFL.DOWN PT, R32, R39, 0x1, 0x1f ;  /* 0x08201f0027207f89 */ /* 0x000ea200000e0000 */
[----:B------:R-:W-:Y:S01]  /*b280*/  FFMA.FTZ R12, R137, R34, R33 ;  /* 0x00000022890c7223 */ /* 0x000fe20000010021 */
[----:B------:R-:W-:Y:S01]  /*b290*/  ISETP.NE.AND P1, PT, R0, RZ, PT ;  /* 0x000000ff0000720c */ /* 0x000fe20003f25270 */
[----:B------:R-:W-:Y:S01]  /*b2a0*/  FFMA.FTZ R38, R139, R36, R38 ;  /* 0x000000248b267223 */ /* 0x000fe20000010026 */
[----:B------:R-:W-:Y:S01]  /*b2b0*/  LEA.HI R37, R37, R0, RZ, 0x5 ;  /* 0x0000000025257211 */ /* 0x000fe200078f28ff */
[----:B------:R-:W-:Y:S01]  /*b2c0*/  FADD.FTZ R121, R12, R121 ;  /* 0x000000790c797221 */ /* 0x000fe20000010000 */
[----:B------:R-:W-:Y:S01]  /*b2d0*/  BSSY B0, `(.L_x_3719) ;  /* 0x000005e000007945 */ /* 0x000fe20003800000 */
[----:B------:R-:W-:Y:S01]  /*b2e0*/  FFMA.FTZ R12, R143, R30, R29 ;  /* 0x0000001e8f0c7223 */ /* 0x000fe2000001001d */
[----:B------:R-:W-:Y:S01]  /*b2f0*/  SHF.R.S32.HI R37, RZ, 0x5, R37 ;  /* 0x00000005ff257819 */ /* 0x000fe20000011425 */
[----:B------:R-:W-:-:S02]  /*b300*/  FMUL.FTZ R193, R24, R193 ;  /* 0x000000c118c17220 */ /* 0x000fc40000410000 */
[----:B------:R-:W-:Y:S02]  /*b310*/  FADD.FTZ R127, R12, R127 ;  /* 0x0000007f0c7f7221 */ /* 0x000fe40000010000 */
[----:B------:R-:W-:Y:S02]  /*b320*/  FFMA.FTZ R12, R141, R26, R25 ;  /* 0x0000001a8d0c7223 */ /* 0x000fe40000010019 */
[----:B------:R-:W-:Y:S02]  /*b330*/  FADD.FTZ R123, R38, R123 ;  /* 0x0000007b267b7221 */ /* 0x000fe40000010000 */
[----:B------:R-:W-:Y:S02]  /*b340*/  FADD.FTZ R125, R12, R125 ;  /* 0x0000007d0c7d7221 */ /* 0x000fe40000010000 */
[----:B------:R-:W-:Y:S02]  /*b350*/  FFMA.FTZ R12, R147, R22, R21 ;  /* 0x00000016930c7223 */ /* 0x000fe40000010015 */
[----:B-----5:R-:W-:-:S02]  /*b360*/  @!P0 FADD.FTZ R11, R11, R28 ;  /* 0x0000001c0b0b8221 */ /* 0x020fc40000010000 */
[----:B------:R-:W-:Y:S02]  /*b370*/  FADD.FTZ R131, R12, R131 ;  /* 0x000000830c837221 */ /* 0x000fe40000010000 */
[----:B--2---:R-:W-:Y:S01]  /*b380*/  @!P0 FADD.FTZ R39, R39, R32 ;  /* 0x0000002027278221 */ /* 0x004fe20000010000 */
[----:B------:R-:W2:Y:S01]  /*b390*/  SHFL.DOWN PT, R28, R11, 0x2, 0x1f ;  /* 0x08401f000b1c7f89 */ /* 0x000ea200000e0000 */
[----:B------:R-:W-:Y:S01]  /*b3a0*/  ISETP.GT.AND P0, PT, R188, 0x1d, PT ;  /* 0x0000001dbc00780c */ /* 0x000fe20003f04270 */
[----:B------:R-:W-:Y:S02]  /*b3b0*/  FFMA.FTZ R12, R145, R18, R17 ;  /* 0x00000012910c7223 */ /* 0x000fe40000010011 */
[----:B------:R-:W4:Y:S01]  /*b3c0*/  SHFL.DOWN PT, R32, R39, 0x2, 0x1f ;  /* 0x08401f0027207f89 */ /* 0x000f2200000e0000 */
        /* <DEDUP_REMOVED lines=10> */
[----:B--2---:R-:W-:Y:S02]  /*b470*/  @!P0 FADD.FTZ R11, R11, R28 ;  /* 0x0000001c0b0b8221 */ /* 0x004fe40000010000 */
[----:B------:R-:W-:Y:S02]  /*b480*/  FFMA.FTZ R12, R151, R14, R13 ;  /* 0x0000000e970c7223 */ /* 0x000fe4000001000d */
[----:B----4-:R-:W-:Y:S01]  /*b490*/  @!P0 FADD.FTZ R39, R39, R32 ;  /* 0x0000002027278221 */ /* 0x010fe20000010000 */
[----:B------:R-:W2:Y:S01]  /*b4a0*/  SHFL.DOWN PT, R28, R11, 0x4, 0x1f ;  /* 0x08801f000b1c7f89 */ /* 0x000ea200000e0000 */
[----:B------:R-:W-:Y:S01]  /*b4b0*/  ISETP.GT.AND P0, PT, R188, 0x1b, PT ;  /* 0x0000001bbc00780c */ /* 0x000fe20003f04270 */
[----:B------:R-:W-:-:S02]  /*b4c0*/  FFMA.FTZ R16, R149, R102, R16 ;  /* 0x0000006695107223 */ /* 0x000fc40000010010 */
[----:B------:R-:W4:Y:S01]  /*b4d0*/  SHFL.DOWN PT, R32, R39, 0x4, 0x1f ;  /* 0x08801f0027207f89 */ /* 0x000f2200000e0000 */
[----:B------:R-:W-:Y:S02]  /*b4e0*/  FFMA.FTZ R193, R148, R101, R193 ;  /* 0x0000006594c17223 */ /* 0x000fe400000100c1 */
[----:B------:R-:W-:Y:S02]  /*b4f0*/  FFMA.FTZ R107, R171, R36, R107 ;  /* 0x00000024ab6b7223 */ /* 0x000fe4000001006b */
[----:B------:R-:W-:Y:S02]  /*b500*/  FFMA.FTZ R106, R9, R72, R106 ;  /* 0x00000048096a7223 */ /* 0x000fe4000001006a */
[----:B------:R-:W-:Y:S02]  /*b510*/  FFMA.FTZ R105, R8, R34, R105 ;  /* 0x0000002208697223 */ /* 0x000fe40000010069 */
[----:B------:R-:W-:Y:S02]  /*b520*/  FADD.FTZ R122, R35, R122 ;  /* 0x0000007a237a7221 */ /* 0x000fe40000010000 */
[----:B------:R-:W-:-:S02]  /*b530*/  FFMA.FTZ R104, R7, R76, R104 ;  /* 0x0000004c07687223 */ /* 0x000fc40000010068 */
[----:B------:R-:W-:Y:S02]  /*b540*/  FFMA.FTZ R111, R6, R30, R111 ;  /* 0x0000001e066f7223 */ /* 0x000fe4000001006f */
[----:B------:R-:W-:Y:S02]  /*b550*/  FADD.FTZ R120, R31, R120 ;  /* 0x000000781f787221 */ /* 0x000fe40000010000 */
[----:B------:R-:W-:Y:S02]  /*b560*/  FFMA.FTZ R110, R5, R80, R110 ;  /* 0x00000050056e7223 */ /* 0x000fe4000001006e */
[----:B------:R-:W-:Y:S02]  /*b570*/  FFMA.FTZ R109, R4, R26, R109 ;  /* 0x0000001a046d7223 */ /* 0x000fe4000001006d */
[----:B--2---:R-:W-:Y:S02]  /*b580*/  @!P0 FADD.FTZ R11, R11, R28 ;  /* 0x0000001c0b0b8221 */ /* 0x004fe40000010000 */
[----:B------:R-:W-:-:S02]  /*b590*/  FADD.FTZ R126, R27, R126 ;  /* 0x0000007e1b7e7221 */ /* 0x000fc40000010000 */
[----:B----4-:R-:W-:Y:S01]  /*b5a0*/  @!P0 FADD.FTZ R39, R39, R32 ;  /* 0x0000002027278221 */ /* 0x010fe20000010000 */
[----:B------:R-:W2:Y:S01]  /*b5b0*/  SHFL.DOWN PT, R28, R11, 0x8, 0x1f ;  /* 0x09001f000b1c7f89 */ /* 0x000ea200000e0000 */
        /* <DEDUP_REMOVED lines=9> */
[----:B------:R-:W-:Y:S02]  /*b650*/  FFMA.FTZ R119, R169, R14, R119 ;  /* 0x0000000ea9777223 */ /* 0x000fe40000010077 */
[----:B------:R-:W-:Y:S02]  /*b660*/  FADD.FTZ R128, R15, R128 ;  /* 0x000000800f807221 */ /* 0x000fe40000010000 */
[----:B------:R-:W-:-:S02]  /*b670*/  FFMA.FTZ R118, R170, R96, R118 ;  /* 0x00000060aa767223 */ /* 0x000fc40000010076 */
[----:B------:R-:W-:Y:S02]  /*b680*/  FADD.FTZ R135, R12, R135 ;  /* 0x000000870c877221 */ /* 0x000fe40000010000 */
[----:B--2---:R-:W-:Y:S02]  /*b690*/  @!P0 FADD.FTZ R11, R11, R28 ;  /* 0x0000001c0b0b8221 */ /* 0x004fe40000010000 */
[----:B------:R-:W-:Y:S02]  /*b6a0*/  FFMA.FTZ R117, R3, R102, R117 ;  /* 0x0000006603757223 */ /* 0x000fe40000010075 */
[----:B----4-:R-:W-:Y:S01]  /*b6b0*/  @!P0 FADD.FTZ R39, R39, R32 ;  /* 0x0000002027278221 */ /* 0x010fe20000010000 */
[----:B------:R-:W2:Y:S01]  /*b6c0*/  SHFL.DOWN PT, R28, R11, 0x10, 0x1f ;  /* 0x0a001f000b1c7f89 */ /* 0x000ea200000e0000 */
[----:B------:R-:W-:Y:S01]  /*b6d0*/  ISETP.GT.AND P0, PT, R188, 0xf, PT ;  /* 0x0000000fbc00780c */ /* 0x000fe20003f04270 */
[----:B------:R-:W-:Y:S02]  /*b6e0*/  FFMA.FTZ R116, R2, R101, R116 ;  /* 0x0000006502747223 */ /* 0x000fe40000010074 */
[----:B------:R-:W4:Y:S01]  /*b6f0*/  SHFL.DOWN PT, R32, R39, 0x10, 0x1f ;  /* 0x0a001f0027207f89 */ /* 0x000f2200000e0000 */
[----:B------:R-:W-:-:S02]  /*b700*/  FADD.FTZ R133, R16, R133 ;  /* 0x0000008510857221 */ /* 0x000fc40000010000 */
[----:B------:R-:W-:-:S07]  /*b710*/  FADD.FTZ R132, R193, R132 ;  /* 0x00000084c1847221 */ /* 0x000fce0000010000 */
[----:B--2---:R-:W-:Y:S02]  /*b720*/  @!P0 FADD.FTZ R11, R11, R28 ;  /* 0x0000001c0b0b8221 */ /* 0x004fe40000010000 */
[----:B----4-:R-:W-:Y:S01]  /*b730*/  @!P0 FADD.FTZ R39, R39, R32 ;  /* 0x0000002027278221 */ /* 0x010fe20000010000 */
[----:B------:R-:W-:Y:S02]  /*b740*/  ISETP.NE.AND P0, PT, R188, RZ, PT ;  /* 0x000000ffbc00720c */ /* 0x000fe40003f05270 */
[----:B------:R-:W-:Y:S01]  /*b750*/  MOV R38, R11 ;  /* 0x0000000b00267202 */ /* 0x000fe20000000f00 */
[----:B------:R-:W-:-:S04]  /*b760*/  FFMA.FTZ R11, R150, R96, R10 ;  /* 0x00000060960b7223 */ /* 0x000fc8000001000a */
[----:B------:R-:W-:-:S06]  /*b770*/  FADD.FTZ R134, R11, R134 ;  /* 0x000000860b867221 */ /* 0x000fcc0000010000 */
        /* <DEDUP_REMOVED lines=19> */
.L_x_3720:
[----:B------:R-:W-:Y:S05]  /*b8b0*/  BSYNC B0 ;  /* 0x0000000000007941 */ /* 0x000fea0003800000 */
.L_x_3719:
        /* <DEDUP_REMOVED lines=8> */
.L_x_3620:
[----:B0-----:R-:W2:Y:S01]  /*b940*/  LDL.LU R26, [R1+0x4] ;  /* 0x00000400011a7983 */ /* 0x001ea20000300800 */
[C---:B------:R-:W-:Y:S01]  /*b950*/  SHF.L.U32 R25, R0.reuse, 0x2, RZ ;  /* 0x0000000200197819 */ /* 0x040fe200000006ff */
[----:B------:R-:W-:Y:S01]  /*b960*/  ULDC.64 UR36, c[0x0][0x2d8] ;  /* 0x0000b60000247ab9 */ /* 0x000fe20000000a00 */
[----:B------:R-:W-:Y:S01]  /*b970*/  SHF.L.U32 R24, R0, 0x2, RZ ;  /* 0x0000000200187819 */ /* 0x000fe200000006ff */
[----:B------:R-:W-:Y:S01]  /*b980*/  UIMAD UR7, UR13, UR36, URZ ;  /* 0x000000240d0772a4 */ /* 0x000fe2000f8e023f */
[----:B------:R-:W-:Y:S01]  /*b990*/  LOP3.LUT R25, R25, 0xffffff80, RZ, 0xc0, !PT ;  /* 0xffffff8019197812 */ /* 0x000fe200078ec0ff */
[----:B------:R-:W-:Y:S01]  /*b9a0*/  UIMAD.WIDE.U32 UR8, UR12, UR36, UR34 ;  /* 0x000000240c0872a5 */ /* 0x000fe2000f8e0022 */
[----:B------:R-:W-:Y:S01]  /*b9b0*/  LOP3.LUT R24, R24, 0xffffff80, RZ, 0xc0, !PT ;  /* 0xffffff8018187812 */ /* 0x000fe200078ec0ff */
[----:B------:R-:W-:Y:S01]  /*b9c0*/  UIMAD UR7, UR12, UR37, UR7 ;  /* 0x000000250c0772a4 */ /* 0x000fe2000f8e0207 */
[----:B------:R-:W-:Y:S01]  /*b9d0*/  LEA R25, R188, R25, 0x2 ;  /* 0x00000019bc197211 */ /* 0x000fe200078e10ff */
[----:B------:R-:W-:Y:S01]  /*b9e0*/  BAR.SYNC.DEFER_BLOCKING 0x0 ;  /* 0x0000000000007b1d */ /* 0x000fe20000010000 */
[----:B------:R-:W-:Y:S01]  /*b9f0*/  IADD3 R24, R24, R188, RZ ;  /* 0x000000bc18187210 */ /* 0x000fe20007ffe0ff */
[----:B------:R-:W-:-:S02]  /*ba00*/  UIADD3 UR9, UR9, UR7, URZ ;  /* 0x0000000709097290 */ /* 0x000fc4000fffe03f */
[----:B------:R-:W-:Y:S02]  /*ba10*/  UIADD3 UR22, UP1, UR22, -0x4000, URZ ;  /* 0xffffc00016167890 */ /* 0x000fe4000ff3e03f */
[----:B------:R-:W-:Y:S02]  /*ba20*/  ULDC.64 UR36, c[0x0][0x2e0] ;  /* 0x0000b80000247ab9 */ /* 0x000fe40000000a00 */
[----:B------:R-:W-:Y:S02]  /*ba30*/  UIMAD UR7, UR11, UR36, URZ ;  /* 0x000000240b0772a4 */ /* 0x000fe4000f8e023f */
[----:B------:R-:W-:Y:S02]  /*ba40*/  UIADD3 UR24, UP2, UR24, -0x4000, URZ ;  /* 0xffffc00018187890 */ /* 0x000fe4000ff5e03f */
[----:B------:R-:W-:Y:S02]  /*ba50*/  UIMAD UR7, UR10, UR37, UR7 ;  /* 0x000000250a0772a4 */ /* 0x000fe4000f8e0207 */
[----:B------:R-:W-:-:S02]  /*ba60*/  UIMAD.WIDE.U32 UR36, UR10, UR36, UR8 ;  /* 0x000000240a2472a5 */ /* 0x000fc4000f8e0008 */
[----:B------:R-:W-:Y:S02]  /*ba70*/  UIADD3 UR16, UP3, UR16, -0x2000, URZ ;  /* 0xffffe00010107890 */ /* 0x000fe4000ff7e03f */
[----:B------:R-:W-:Y:S02]  /*ba80*/  ULDC.64 UR8, c[0x0][0x330] ;  /* 0x0000cc0000087ab9 */ /* 0x000fe40000000a00 */
[----:B------:R-:W-:Y:S02]  /*ba90*/  UIADD3 UR7, UR37, UR7, URZ ;  /* 0x0000000725077290 */ /* 0x000fe4000fffe03f */
[----:B------:R-:W-:Y:S01]  /*baa0*/  ULEA UR8, UP0, UR36, UR8, 0x2 ;  /* 0x0000000824087291 */ /* 0x000fe2000f80103f */
[----:B------:R-:W-:Y:S01]  /*bab0*/  STS.128 [R25.X16], R116 ;  /* 0x0000007419007388 */ /* 0x000fe2000000cc00 */
[----:B------:R-:W-:Y:S02]  /*bac0*/  UIADD3 UR18, UP4, UR18, -0x2000, URZ ;  /* 0xffffe00012127890 */ /* 0x000fe4000ff9e03f */
[----:B------:R-:W-:Y:S01]  /*bad0*/  ULEA.HI.X UR9, UR36, UR9, UR7, 0x2, UP0 ;  /* 0x0000000924097291 */ /* 0x000fe200080f1407 */
[----:B------:R-:W-:Y:S01]  /*bae0*/  STS.128 [R25.X16+0x10], R112 ;  /* 0x0000107019007388 */ /* 0x000fe2000000cc00 */
[----:B------:R-:W-:Y:S01]  /*baf0*/  MOV R2, UR8 ;  /* 0x0000000800027c02 */ /* 0x000fe20008000f00 */
[----:B------:R-:W-:-:S02]  /*bb00*/  UIADD3 UR20, UP5, UR20, -0x2000, URZ ;  /* 0xffffe00014147890 */ /* 0x000fc4000ffbe03f */
[----:B------:R-:W-:Y:S01]  /*bb10*/  STS.128 [R25.X16+0x20], R108 ;  /* 0x0000206c19007388 */ /* 0x000fe2000000cc00 */
[----:B------:R-:W-:Y:S01]  /*bb20*/  MOV R3, UR9 ;  /* 0x0000000900037c02 */ /* 0x000fe20008000f00 */
[----:B------:R-:W-:Y:S02]  /*bb30*/  ULDC.64 UR8, c[0x0][0x2f8] ;  /* 0x0000be0000087ab9 */ /* 0x000fe40000000a00 */
        /* <DEDUP_REMOVED lines=9> */
[----:B------:R-:W-:Y:S02]  /*bbd0*/  UIADD3 UR6, UR6, 0x1, URZ ;  /* 0x0000000106067890 */ /* 0x000fe4000fffe03f */
[----:B------:R-:W-:Y:S01]  /*bbe0*/  ULDC.64 UR8, c[0x0][0x300] ;  /* 0x0000c00000087ab9 */ /* 0x000fe20000000a00 */
[----:B------:R-:W4:Y:S01]  /*bbf0*/  LDS.128 R20, [R24.X16+0x600] ;  /* 0x0006000018147984 */ /* 0x000f22000000cc00 */
[----:B------:R-:W-:-:S02]  /*bc00*/  UIADD3 UR35, UR35, UR7, URZ ;  /* 0x0000000723237290 */ /* 0x000fc4000fffe03f */
[----:B------:R-:W-:Y:S02]  /*bc10*/  UIMAD UR7, UR11, UR8, URZ ;  /* 0x000000080b0772a4 */ /* 0x000fe4000f8e023f */
[----:B------:R-:W-:Y:S02]  /*bc20*/  UIADD3.X UR23, UR23, -0x1, URZ, UP1, !UPT ;  /* 0xffffffff17177890 */ /* 0x000fe40008ffe43f */
[----:B------:R-:W-:Y:S02]  /*bc30*/  UIMAD UR7, UR10, UR9, UR7 ;  /* 0x000000090a0772a4 */ /* 0x000fe4000f8e0207 */
[----:B------:R-:W-:Y:S02]  /*bc40*/  UIMAD.WIDE.U32 UR8, UR10, UR8, UR34 ;  /* 0x000000080a0872a5 */ /* 0x000fe4000f8e0022 */
[----:B------:R-:W-:Y:S02]  /*bc50*/  UIADD3.X UR25, UR25, -0x1, URZ, UP2, !UPT ;  /* 0xffffffff19197890 */ /* 0x000fe400097fe43f */
[----:B------:R-:W-:-:S02]  /*bc60*/  ULDC.64 UR34, c[0x0][0x340] ;  /* 0x0000d00000227ab9 */ /* 0x000fc40000000a00 */
[----:B------:R-:W-:Y:S02]  /*bc70*/  UIADD3 UR9, UR9, UR7, URZ ;  /* 0x0000000709097290 */ /* 0x000fe4000fffe03f */
[----:B------:R-:W-:Y:S02]  /*bc80*/  ULEA UR7, UP0, UR8, UR34, 0x2 ;  /* 0x0000002208077291 */ /* 0x000fe4000f80103f */
[----:B------:R-:W-:Y:S02]  /*bc90*/  UIADD3.X UR17, UR17, -0x1, URZ, UP3, !UPT ;  /* 0xffffffff11117890 */ /* 0x000fe40009ffe43f */
[----:B------:R-:W-:Y:S02]  /*bca0*/  ULEA.HI.X UR8, UR8, UR35, UR9, 0x2, UP0 ;  /* 0x0000002308087291 */ /* 0x000fe400080f1409 */
[----:B------:R-:W-:Y:S02]  /*bcb0*/  UISETP.GT.AND UP0, UPT, UR26, 0x1, UPT ;  /* 0x000000011a00788c */ /* 0x000fe4000bf04270 */
[----:B------:R-:W-:-:S02]  /*bcc0*/  UIADD3.X UR19, UR19, -0x1, URZ, UP4, !UPT ;  /* 0xffffffff13137890 */ /* 0x000fc4000a7fe43f */
[----:B------:R-:W-:Y:S01]  /*bcd0*/  UIADD3.X UR21, UR21, -0x1, URZ, UP5, !UPT ;  /* 0xffffffff15157890 */ /* 0x000fe2000affe43f */
[----:B0-----:R-:W-:Y:S01]  /*bce0*/  STG.E.128 [R2.64], R8 ;  /* 0x0000000802007986 */ /* 0x001fe2000c101d1c */
[----:B------:R-:W-:-:S03]  /*bcf0*/  PLOP3.LUT P0, PT, PT, PT, UP0, 0x80, 0x0 ;  /* 0x000000000000781c */ /* 0x000fc60003f0f008 */
        /* <DEDUP_REMOVED lines=12> */
[----:B------:R-:W0:Y:S04]  /*bdc0*/  LDS.128 R8, [R24.X16] ;  /* 0x0000000018087984 */ /* 0x000e28000000cc00 */
[----:B------:R-:W1:Y:S04]  /*bdd0*/  LDS.128 R12, [R24.X16+0x200] ;  /* 0x00020000180c7984 */ /* 0x000e68000000cc00 */
[----:B------:R-:W3:Y:S04]  /*bde0*/  LDS.128 R16, [R24.X16+0x400] ;  /* 0x0004000018107984 */ /* 0x000ee8000000cc00 */
[----:B------:R-:W4:Y:S04]  /*bdf0*/  LDS.128 R20, [R24.X16+0x600] ;  /* 0x0006000018147984 */ /* 0x000f28000000cc00 */
[----:B0-----:R-:W-:Y:S04]  /*be00*/  STG.E.128 [R2.64], R8 ;  /* 0x0000000802007986 */ /* 0x001fe8000c101d1c */
[----:B-1----:R-:W-:Y:S04]  /*be10*/  STG.E.128 [R2.64+0x200], R12 ;  /* 0x0002000c02007986 */ /* 0x002fe8000c101d1c */
[----:B---3--:R-:W-:Y:S04]  /*be20*/  STG.E.128 [R2.64+0x400], R16 ;  /* 0x0004001002007986 */ /* 0x008fe8000c101d1c */
[----:B----4-:R0:W-:Y:S01]  /*be30*/  STG.E.128 [R2.64+0x600], R20 ;  /* 0x0006001402007986 */ /* 0x0101e2000c101d1c */
[----:B--2---:R-:W-:-:S04]  /*be40*/  FADD.FTZ R4, R26, R132 ;  /* 0x000000841a047221 */ /* 0x004fc80000010000 */
        /* <DEDUP_REMOVED lines=14> */
[----:B0-----:R-:W-:-:S05]  /*bf30*/  FADD.FTZ R2, R122, R123 ;  /* 0x0000007b7a027221 */ /* 0x001fca0000010000 */
[----:B------:R0:W-:Y:S02]  /*bf40*/  STL [R1+0x4], R2 ;  /* 0x0000040201007387 */ /* 0x0001e40000100800 */
[----:B0-----:R-:W-:Y:S01]  /*bf50*/  @!P0 CALL.REL.NOINC `(.L_x_3618) ;  /* 0x0000001000008944 */ /* 0x001fe20003c00000 */
[----:B------:R-:W-:Y:S05]  /*bf60*/  BRA `(.L_x_3722) ;  /* 0xffff4c1000007947 */ /* 0x000fea000383ffff */
.L_x_3618:
        /* <DEDUP_REMOVED lines=35> */
.L_x_3724:
[----:B-1----:R-:W-:Y:S05]  /*c1a0*/  BSYNC B0 ;  /* 0x0000000000007941 */ /* 0x002fea0003800000 */
.L_x_3723:
        /* <DEDUP_REMOVED lines=34> */
.L_x_3726:
[----:B------:R-:W3:Y:S02]  /*c3d0*/  S2R R7, SR_TID.X ;  /* 0x0000000000077919 */ /* 0x000ee40000002100 */
.L_x_3727:
[----:B-1----:R-:W-:Y:S05]  /*c3e0*/  BSYNC B0 ;  /* 0x0000000000007941 */ /* 0x002fea0003800000 */
.L_x_3725:
[----:B---3--:R-:W-:-:S13]  /*c3f0*/  ISETP.GE.AND P0, PT, R7, c[0x0][0x16c], PT ;  /* 0x00005b0007007a0c */ /* 0x008fda0003f06270 */
[----:B------:R-:W-:Y:S05]  /*c400*/  @P0 EXIT ;  /* 0x000000000000094d */ /* 0x000fea0003800000 */
[----:B------:R-:W-:Y:S02]  /*c410*/  ULDC.64 UR6, c[0x0][0x288] ;  /* 0x0000a20000067ab9 */ /* 0x000fe40000000a00 */
[----:B------:R-:W-:Y:S02]  /*c420*/  UIMAD UR11, UR11, UR6, URZ ;  /* 0x000000060b0b72a4 */ /* 0x000fe4000f8e023f */
[----:B0-2---:R-:W-:Y:S02]  /*c430*/  UIMAD.WIDE.U32 UR4, UR10, UR6, URZ ;  /* 0x000000060a0472a5 */ /* 0x005fe4000f8e003f */
[----:B------:R-:W-:-:S04]  /*c440*/  UIMAD UR6, UR10, UR7, UR11 ;  /* 0x000000070a0672a4 */ /* 0x000fc8000f8e020b */
[----:B------:R-:W-:Y:S02]  /*c450*/  UIADD3 UR6, UR5, UR6, URZ ;  /* 0x0000000605067290 */ /* 0x000fe4000fffe03f */
.L_x_3728:
        /* <DEDUP_REMOVED lines=19> */
.L_x_3625:
[----:B------:R-:W-:Y:S01]  /*c590*/  HFMA2.MMA R39, -RZ, RZ, 0, 5.9604644775390625e-08 ;  /* 0x00000001ff277435 */ /* 0x000fe200000001ff */
[----:B------:R-:W-:-:S02]  /*c5a0*/  MOV R37, R40 ;  /* 0x0000002800257202 */ /* 0x000fc40000000f00 */
[----:B------:R-:W-:Y:S02]  /*c5b0*/  MOV R48, RZ ;  /* 0x000000ff00307202 */ /* 0x000fe40000000f00 */
[----:B------:R-:W-:Y:S02]  /*c5c0*/  MOV R47, 0xffffffff ;  /* 0xffffffff002f7802 */ /* 0x000fe40000000f00 */
[----:B------:R-:W-:Y:S02]  /*c5d0*/  MOV R36, 0xc5f0 ;  /* 0x0000c5f000247802 */ /* 0x000fe40000000f00 */
[----:B0-2--5:R-:W-:Y:S05]  /*c5e0*/  CALL.REL.NOINC `($__internal_89_$__cuda_sm70_shflsync_up) ;  /* 0x00001d6000007944 */ /* 0x025fea0003c00000 */
[----:B-1----:R-:W-:Y:S01]  /*c5f0*/  MOV R38, R39 ;  /* 0x0000002700267202 */ /* 0x002fe20000000f00 */
[----:B------:R-:W-:Y:S05]  /*c600*/  BRA `(.L_x_3729) ;  /* 0xffff87f000007947 */ /* 0x000fea000383ffff */
.L_x_3626:
[----:B------:R-:W-:Y:S01]  /*c610*/  HFMA2.MMA R39, -RZ, RZ, 0, 5.9604644775390625e-08 ;  /* 0x00000001ff277435 */ /* 0x000fe200000001ff */
[----:B------:R-:W-:Y:S02]  /*c620*/  MOV R37, R41 ;  /* 0x0000002900257202 */ /* 0x000fe40000000f00 */
[----:B------:R-:W-:Y:S02]  /*c630*/  MOV R48, RZ ;  /* 0x000000ff00307202 */ /* 0x000fe40000000f00 */
[----:B------:R-:W-:-:S02]  /*c640*/  MOV R47, 0xffffffff ;  /* 0xffffffff002f7802 */ /* 0x000fc40000000f00 */
[----:B------:R-:W-:Y:S02]  /*c650*/  MOV R36, 0xc670 ;  /* 0x0000c67000247802 */ /* 0x000fe40000000f00 */
[----:B0123-5:R-:W-:Y:S05]  /*c660*/  CALL.REL.NOINC `($__internal_89_$__cuda_sm70_shflsync_up) ;  /* 0x00001ce000007944 */ /* 0x02ffea0003c00000 */
[----:B-1----:R-:W-:Y:S01]  /*c670*/  MOV R42, R39 ;  /* 0x00000027002a7202 */ /* 0x002fe20000000f00 */
[----:B------:R-:W-:Y:S01]  /*c680*/  HFMA2.MMA R39, -RZ, RZ, 0, 5.9604644775390625e-08 ;  /* 0x00000001ff277435 */ /* 0x000fe200000001ff */
[----:B------:R-:W-:Y:S02]  /*c690*/  MOV R37, R45 ;  /* 0x0000002d00257202 */ /* 0x000fe40000000f00 */
[----:B------:R-:W-:Y:S02]  /*c6a0*/  MOV R48, RZ ;  /* 0x000000ff00307202 */ /* 0x000fe40000000f00 */
[----:B------:R-:W-:Y:S02]  /*c6b0*/  MOV R47, 0xffffffff ;  /* 0xffffffff002f7802 */ /* 0x000fe40000000f00 */
[----:B------:R-:W-:Y:S02]  /*c6c0*/  MOV R36, 0xc6e0 ;  /* 0x0000c6e000247802 */ /* 0x000fe40000000f00 */
[----:B------:R-:W-:Y:S05]  /*c6d0*/  CALL.REL.NOINC `($__internal_89_$__cuda_sm70_shflsync_up) ;  /* 0x00001c7000007944 */ /* 0x000fea0003c00000 */
[----:B-1----:R-:W-:Y:S01]  /*c6e0*/  MOV R44, R39 ;  /* 0x00000027002c7202 */ /* 0x002fe20000000f00 */
[----:B------:R-:W-:Y:S01]  /*c6f0*/  HFMA2.MMA R39, -RZ, RZ, 0, 5.9604644775390625e-08 ;  /* 0x00000001ff277435 */ /* 0x000fe200000001ff */
[----:B------:R-:W-:-:S02]  /*c700*/  MOV R37, R43 ;  /* 0x0000002b00257202 */ /* 0x000fc40000000f00 */
[----:B------:R-:W-:Y:S02]  /*c710*/  MOV R48, RZ ;  /* 0x000000ff00307202 */ /* 0x000fe40000000f00 */
[----:B------:R-:W-:Y:S02]  /*c720*/  MOV R47, 0xffffffff ;  /* 0xffffffff002f7802 */ /* 0x000fe40000000f00 */
[----:B------:R-:W-:Y:S02]  /*c730*/  MOV R36, 0xc750 ;  /* 0x0000c75000247802 */ /* 0x000fe40000000f00 */
[----:B------:R-:W-:Y:S05]  /*c740*/  CALL.REL.NOINC `($__internal_89_$__cuda_sm70_shflsync_up) ;  /* 0x00001c0000007944 */ /* 0x000fea0003c00000 */
[C---:B------:R-:W-:Y:S01]  /*c750*/  FMUL.FTZ R47, R41.reuse, R38 ;  /* 0x00000026292f7220 */ /* 0x040fe20000410000 */
[----:B------:R-:W-:Y:S01]  /*c760*/  ISETP.GE.AND P0, PT, R188, 0x1, PT ;  /* 0x00000001bc00780c */ /* 0x000fe20003f06270 */
[CC--:B------:R-:W-:Y:S01]  /*c770*/  FMUL.FTZ R37, R41.reuse, R42.reuse ;  /* 0x0000002a29257220 */ /* 0x0c0fe20000410000 */
[----:B------:R-:W-:Y:S01]  /*c780*/  MOV R48, RZ ;  /* 0x000000ff00307202 */ /* 0x000fe20000000f00 */
[----:B------:R-:W-:Y:S02]  /*c790*/  FFMA.FTZ R36, R40, R42, R47 ;  /* 0x0000002a28247223 */ /* 0x000fe4000001002f */
[----:B-1----:R-:W-:-:S02]  /*c7a0*/  FMUL.FTZ R47, R41, R39 ;  /* 0x00000027292f7220 */ /* 0x002fc40000410000 */
[C---:B------:R-:W-:Y:S01]  /*c7b0*/  FMUL.FTZ R42, R41.reuse, R44 ;  /* 0x0000002c292a7220 */ /* 0x040fe20000410000 */
[----:B------:R-:W-:Y:S01]  /*c7c0*/  FSEL R41, R41, R36, !P0 ;  /* 0x0000002429297208 */ /* 0x000fe20004000000 */
[C---:B------:R-:W-:Y:S01]  /*c7d0*/  FFMA.FTZ R37, R40.reuse, R38, -R37 ;  /* 0x0000002628257223 */ /* 0x040fe20000010825 */
[----:B------:R-:W-:Y:S01]  /*c7e0*/  MOV R36, 0xc8a0 ;  /* 0x0000c8a000247802 */ /* 0x000fe20000000f00 */
[C---:B------:R-:W-:Y:S01]  /*c7f0*/  FFMA.FTZ R38, R40.reuse, R44, -R47 ;  /* 0x0000002c28267223 */ /* 0x040fe2000001082f */
[----:B------:R-:W-:Y:S01]  /*c800*/  MOV R47, 0xffffffff ;  /* 0xffffffff002f7802 */ /* 0x000fe20000000f00 */
[C---:B------:R-:W-:Y:S01]  /*c810*/  FFMA.FTZ R42, R40.reuse, R39, R42 ;  /* 0x00000027282a7223 */ /* 0x040fe2000001002a */
[----:B------:R-:W-:Y:S01]  /*c820*/  FSEL R40, R40, R37, !P0 ;  /* 0x0000002528287208 */ /* 0x000fe20004000000 */
[----:B------:R-:W-:Y:S01]  /*c830*/  FADD.FTZ R38, R45, R38 ;  /* 0x000000262d267221 */ /* 0x000fe20000010000 */
[----:B------:R-:W-:Y:S01]  /*c840*/  HFMA2.MMA R39, -RZ, RZ, 0, 1.1920928955078125e-07 ;  /* 0x00000002ff277435 */ /* 0x000fe200000001ff */
[----:B------:R-:W-:Y:S01]  /*c850*/  FADD.FTZ R42, R43, R42 ;  /* 0x0000002a2b2a7221 */ /* 0x000fe20000010000 */
[----:B------:R-:W-:-:S02]  /*c860*/  MOV R37, R40 ;  /* 0x0000002800257202 */ /* 0x000fc40000000f00 */
[----:B------:R-:W-:Y:S02]  /*c870*/  FSEL R45, R45, R38, !P0 ;  /* 0x000000262d2d7208 */ /* 0x000fe40004000000 */
[----:B------:R-:W-:Y:S02]  /*c880*/  FSEL R43, R43, R42, !P0 ;  /* 0x0000002a2b2b7208 */ /* 0x000fe40004000000 */
[----:B------:R-:W-:Y:S05]  /*c890*/  CALL.REL.NOINC `($__internal_89_$__cuda_sm70_shflsync_up) ;  /* 0x00001ab000007944 */ /* 0x000fea0003c00000 */
[----:B-1----:R-:W-:Y:S01]  /*c8a0*/  MOV R38, R39 ;  /* 0x0000002700267202 */ /* 0x002fe20000000f00 */
[----:B------:R-:W-:Y:S01]  /*c8b0*/  HFMA2.MMA R39, -RZ, RZ, 0, 1.1920928955078125e-07 ;  /* 0x00000002ff277435 */ /* 0x000fe200000001ff */
[----:B------:R-:W-:Y:S02]  /*c8c0*/  MOV R37, R41 ;  /* 0x0000002900257202 */ /* 0x000fe40000000f00 */
[----:B------:R-:W-:Y:S02]  /*c8d0*/  MOV R48, RZ ;  /* 0x000000ff00307202 */ /* 0x000fe40000000f00 */
[----:B------:R-:W-:Y:S02]  /*c8e0*/  MOV R47, 0xffffffff ;  /* 0xffffffff002f7802 */ /* 0x000fe40000000f00 */
[----:B------:R-:W-:-:S02]  /*c8f0*/  MOV R36, 0xc910 ;  /* 0x0000c91000247802 */ /* 0x000fc40000000f00 */
[----:B------:R-:W-:Y:S05]  /*c900*/  CALL.REL.NOINC `($__internal_89_$__cuda_sm70_shflsync_up) ;  /* 0x00001a4000007944 */ /* 0x000fea0003c00000 */
[----:B-1----:R-:W-:Y:S01]  /*c910*/  MOV R42, R39 ;  /* 0x00000027002a7202 */ /* 0x002fe20000000f00 */
[----:B------:R-:W-:Y:S01]  /*c920*/  HFMA2.MMA R39, -RZ, RZ, 0, 1.1920928955078125e-07 ;  /* 0x00000002ff277435 */ /* 0x000fe200000001ff */
[----:B------:R-:W-:-:S02]  /*c930*/  MOV R37, R45 ;  /* 0x0000002d00257202 */ /* 0x000fc40000000f00 */
[----:B------:R-:W-:Y:S02]  /*c940*/  MOV R48, RZ ;  /* 0x000000ff00307202 */ /* 0x000fe40000000f00 */
[----:B------:R-:W-:Y:S02]  /*c950*/  MOV R47, 0xffffffff ;  /* 0xffffffff002f7802 */ /* 0x000fe40000000f00 */
[----:B------:R-:W-:Y:S02]  /*c960*/  MOV R36, 0xc980 ;  /* 0x0000c98000247802 */ /* 0x000fe40000000f00 */
[----:B------:R-:W-:Y:S05]  /*c970*/  CALL.REL.NOINC `($__internal_89_$__cuda_sm70_shflsync_up) ;  /* 0x000019d000007944 */ /* 0x000fea0003c00000 */
[----:B-1----:R-:W-:Y:S01]  /*c980*/  MOV R44, R39 ;  /* 0x00000027002c7202 */ /* 0x002fe20000000f00 */
[----:B------:R-:W-:Y:S01]  /*c990*/  HFMA2.MMA R39, -RZ, RZ, 0, 1.1920928955078125e-07 ;  /* 0x00000002ff277435 */ /* 0x000fe200000001ff */
[----:B------:R-:W-:Y:S02]  /*c9a0*/  MOV R37, R43 ;  /* 0x0000002b00257202 */ /* 0x000fe40000000f00 */
[----:B------:R-:W-:Y:S02]  /*c9b0*/  MOV R48, RZ ;  /* 0x000000ff00307202 */ /* 0x000fe40000000f00 */
[----:B------:R-:W-:-:S02]  /*c9c0*/  MOV R47, 0xffffffff ;  /* 0xffffffff002f7802 */ /* 0x000fc40000000f00 */
[----:B------:R-:W-:Y:S02]  /*c9d0*/  MOV R36, 0xc9f0 ;  /* 0x0000c9f000247802 */ /* 0x000fe40000000f00 */
[----:B------:R-:W-:Y:S05]  /*c9e0*/  CALL.REL.NOINC `($__internal_89_$__cuda_sm70_shflsync_up) ;  /* 0x0000196000007944 */ /* 0x000fea0003c00000 */
[----:B-1----:R-:W-:Y:S01]  /*c9f0*/  FMUL.FTZ R37, R41, R39 ;  /* 0x0000002729257220 */ /* 0x002fe20000410000 */
[----:B------:R-:W-:Y:S02]  /*ca00*/  ISETP.GE.AND P0, PT, R188, 0x2, PT ;  /* 0x00000002bc00780c */ /* 0x000fe40003f06270 */
[----:B------:R-:W-:Y:S01]  /*ca10*/  MOV R48, RZ ;  /* 0x000000ff00307202 */ /* 0x000fe20000000f00 */
[C---:B------:R-:W-:Y:S01]  /*ca20*/  FFMA.FTZ R36, R44.reuse, R40, -R37 ;  /* 0x000000282c247223 */ /* 0x040fe20000010825 */
[----:B------:R-:W-:Y:S01]  /*ca30*/  MOV R47, 0xffffffff ;  /* 0xffffffff002f7802 */ /* 0x000fe20000000f00 */
[----:B------:R-:W-:-:S04]  /*ca40*/  FMUL.FTZ R37, R44, R41 ;  /* 0x000000292c257220 */ /* 0x000fc80000410000 */
[----:B------:R-:W-:Y:S01]  /*ca50*/  FFMA.FTZ R44, R40, R39, R37 ;  /* 0x00000027282c7223 */ /* 0x000fe20000010025 */
[----:B------:R-:W-:Y:S01]  /*ca60*/  HFMA2.MMA R39, -RZ, RZ, 0, 2.384185791015625e-07 ;  /* 0x00000004ff277435 */ /* 0x000fe200000001ff */
[-C--:B------:R-:W-:Y:S02]  /*ca70*/  FMUL.FTZ R37, R38, R41.reuse ;  /* 0x0000002926257220 */ /* 0x080fe40000410000 */
[----:B------:R-:W-:Y:S01]  /*ca80*/  @P0 FADD.FTZ R45, R45, R36 ;  /* 0x000000242d2d0221 */ /* 0x000fe20000010000 */
[----:B------:R-:W-:Y:S01]  /*ca90*/  MOV R36, 0xcb20 ;  /* 0x0000cb2000247802 */ /* 0x000fe20000000f00 */
[C---:B------:R-:W-:Y:S02]  /*caa0*/  FFMA.FTZ R46, R42.reuse, R40, R37 ;  /* 0x000000282a2e7223 */ /* 0x040fe40000010025 */
[----:B------:R-:W-:Y:S01]  /*cab0*/  FMUL.FTZ R37, R42, R41 ;  /* 0x000000292a257220 */ /* 0x000fe20000410000 */
[----:B------:R-:W-:Y:S01]  /*cac0*/  MOV R42, R45 ;  /* 0x0000002d002a7202 */ /* 0x000fe20000000f00 */
[----:B------:R-:W-:Y:S01]  /*cad0*/  @P0 FADD.FTZ R43, R43, R44 ;  /* 0x0000002c2b2b0221 */ /* 0x000fe20000010000 */
[----:B------:R-:W-:Y:S01]  /*cae0*/  FSEL R41, R41, R46, !P0 ;  /* 0x0000002e29297208 */ /* 0x000fe20004000000 */
[----:B------:R-:W-:-:S05]  /*caf0*/  @P0 FFMA.FTZ R40, R38, R40, -R37 ;  /* 0x0000002826280223 */ /* 0x000fca0000010825 */
[----:B------:R-:W-:Y:S02]  /*cb00*/  MOV R37, R40 ;  /* 0x0000002800257202 */ /* 0x000fe40000000f00 */
[----:B------:R-:W-:Y:S05]  /*cb10*/  CALL.REL.NOINC `($__internal_89_$__cuda_sm70_shflsync_up) ;  /* 0x0000183000007944 */ /* 0x000fea0003c00000 */
[----:B-1----:R-:W-:Y:S01]  /*cb20*/  MOV R38, R39 ;  /* 0x0000002700267202 */ /* 0x002fe20000000f00 */
[----:B------:R-:W-:Y:S01]  /*cb30*/  HFMA2.MMA R39, -RZ, RZ, 0, 2.384185791015625e-07 ;  /* 0x00000004ff277435 */ /* 0x000fe200000001ff */
[----:B------:R-:W-:Y:S02]  /*cb40*/  MOV R37, R41 ;  /* 0x0000002900257202 */ /* 0x000fe40000000f00 */
[----:B------:R-:W-:Y:S02]  /*cb50*/  MOV R48, RZ ;  /* 0x000000ff00307202 */ /* 0x000fe40000000f00 */
[----:B------:R-:W-:Y:S02]  /*cb60*/  MOV R47, 0xffffffff ;  /* 0xffffffff002f7802 */ /* 0x000fe40000000f00 */
[----:B------:R-:W-:Y:S02]  /*cb70*/  MOV R36, 0xcb90 ;  /* 0x0000cb9000247802 */ /* 0x000fe40000000f00 */
[----:B------:R-:W-:Y:S05]  /*cb80*/  CALL.REL.NOINC `($__internal_89_$__cuda_sm70_shflsync_up) ;  /* 0x000017c000007944 */ /* 0x000fea0003c00000 */
[----:B-1----:R-:W-:Y:S01]  /*cb90*/  MOV R44, R39 ;  /* 0x00000027002c7202 */ /* 0x002fe20000000f00 */
[----:B------:R-:W-:Y:S01]  /*cba0*/  HFMA2.MMA R39, -RZ, RZ, 0, 2.384185791015625e-07 ;  /* 0x00000004ff277435 */ /* 0x000fe200000001ff */
[----:B------:R-:W-:-:S02]  /*cbb0*/  MOV R37, R42 ;  /* 0x0000002a00257202 */ /* 0x000fc40000000f00 */
[----:B------:R-:W-:Y:S02]  /*cbc0*/  MOV R48, RZ ;  /* 0x000000ff00307202 */ /* 0x000fe40000000f00 */
[----:B------:R-:W-:Y:S02]  /*cbd0*/  MOV R47, 0xffffffff ;  /* 0xffffffff002f7802 */ /* 0x000fe40000000f00 */
[----:B------:R-:W-:Y:S02]  /*cbe0*/  MOV R36, 0xcc00 ;  /* 0x0000cc0000247802 */ /* 0x000fe40000000f00 */
[----:B------:R-:W-:Y:S05]  /*cbf0*/  CALL.REL.NOINC `($__internal_89_$__cuda_sm70_shflsync_up) ;  /* 0x0000175000007944 */ /* 0x000fea0003c00000 */
[----:B-1----:R-:W-:Y:S01]  /*cc00*/  MOV R45, R39 ;  /* 0x00000027002d7202 */ /* 0x002fe20000000f00 */
[----:B------:R-:W-:Y:S01]  /*cc10*/  HFMA2.MMA R39, -RZ, RZ, 0, 2.384185791015625e-07 ;  /* 0x00000004ff277435 */ /* 0x000fe200000001ff */
[----:B------:R-:W-:Y:S02]  /*cc20*/  MOV R37, R43 ;  /* 0x0000002b00257202 */ /* 0x000fe40000000f00 */
[----:B------:R-:W-:Y:S02]  /*cc30*/  MOV R48, RZ ;  /* 0x000000ff00307202 */ /* 0x000fe40000000f00 */
[----:B------:R-:W-:-:S02]  /*cc40*/  MOV R47, 0xffffffff ;  /* 0xffffffff002f7802 */ /* 0x000fc40000000f00 */
[----:B------:R-:W-:Y:S02]  /*cc50*/  MOV R36, 0xcc70 ;  /* 0x0000cc7000247802 */ /* 0x000fe40000000f00 */
[----:B------:R-:W-:Y:S05]  /*cc60*/  CALL.REL.NOINC `($__internal_89_$__cuda_sm70_shflsync_up) ;  /* 0x000016e000007944 */ /* 0x000fea0003c00000 */
[----:B------:R-:W-:Y:S01]  /*cc70*/  FMUL.FTZ R36, R45, R41 ;  /* 0x000000292d247220 */ /* 0x000fe20000410000 */
[----:B------:R-:W-:Y:S01]  /*cc80*/  ISETP.GE.AND P0, PT, R188, 0x4, PT ;  /* 0x00000004bc00780c */ /* 0x000fe20003f06270 */
[-C--:B-1----:R-:W-:Y:S01]  /*cc90*/  FMUL.FTZ R37, R41, R39.reuse ;  /* 0x0000002729257220 */ /* 0x082fe20000410000 */
[----:B------:R-:W-:Y:S01]  /*cca0*/  MOV R48, RZ ;  /* 0x000000ff00307202 */ /* 0x000fe20000000f00 */
[----:B------:R-:W-:Y:S01]  /*ccb0*/  FFMA.FTZ R36, R40, R39, R36 ;  /* 0x0000002728247223 */ /* 0x000fe20000010024 */
[----:B------:R-:W-:Y:S01]  /*ccc0*/  MOV R47, 0xffffffff ;  /* 0xffffffff002f7802 */ /* 0x000fe20000000f00 */
[----:B------:R-:W-:Y:S02]  /*ccd0*/  FMUL.FTZ R39, R38, R41 ;  /* 0x0000002926277220 */ /* 0x000fe40000410000 */
[-C--:B------:R-:W-:Y:S02]  /*cce0*/  FFMA.FTZ R37, R45, R40.reuse, -R37 ;  /* 0x000000282d257223 */ /* 0x080fe40000010825 */
[----:B------:R-:W-:-:S02]  /*ccf0*/  FFMA.FTZ R46, R44, R40, R39 ;  /* 0x000000282c2e7223 */ /* 0x000fc40000010027 */
[----:B------:R-:W-:Y:S02]  /*cd00*/  FMUL.FTZ R39, R44, R41 ;  /* 0x000000292c277220 */ /* 0x000fe40000410000 */
[----:B------:R-:W-:Y:S01]  /*cd10*/  @P0 FADD.FTZ R42, R42, R37 ;  /* 0x000000252a2a0221 */ /* 0x000fe20000010000 */
[----:B------:R-:W-:Y:S01]  /*cd20*/  FSEL R41, R41, R46, !P0 ;  /* 0x0000002e29297208 */ /* 0x000fe20004000000 */
[----:B------:R-:W-:Y:S01]  /*cd30*/  @P0 FFMA.FTZ R40, R38, R40, -R39 ;  /* 0x0000002826280223 */ /* 0x000fe20000010827 */
[----:B------:R-:W-:Y:S01]  /*cd40*/  HFMA2.MMA R39, -RZ, RZ, 0, 4.76837158203125e-07 ;  /* 0x00000008ff277435 */ /* 0x000fe200000001ff */
[----:B------:R-:W-:Y:S01]  /*cd50*/  @P0 FADD.FTZ R43, R43, R36 ;  /* 0x000000242b2b0221 */ /* 0x000fe20000010000 */
[----:B------:R-:W-:Y:S02]  /*cd60*/  MOV R36, 0xcd90 ;  /* 0x0000cd9000247802 */ /* 0x000fe40000000f00 */
[----:B------:R-:W-:Y:S02]  /*cd70*/  MOV R37, R40 ;  /* 0x0000002800257202 */ /* 0x000fe40000000f00 */
[----:B------:R-:W-:Y:S05]  /*cd80*/  CALL.REL.NOINC `($__internal_89_$__cuda_sm70_shflsync_up) ;  /* 0x000015c000007944 */ /* 0x000fea0003c00000 */
[----:B-1----:R-:W-:Y:S01]  /*cd90*/  MOV R38, R39 ;  /* 0x0000002700267202 */ /* 0x002fe20000000f00 */
[----:B------:R-:W-:Y:S01]  /*cda0*/  HFMA2.MMA R39, -RZ, RZ, 0, 4.76837158203125e-07 ;  /* 0x00000008ff277435 */ /* 0x000fe200000001ff */
[----:B------:R-:W-:-:S02]  /*cdb0*/  MOV R37, R41 ;  /* 0x0000002900257202 */ /* 0x000fc40000000f00 */
[----:B------:R-:W-:Y:S02]  /*cdc0*/  MOV R48, RZ ;  /* 0x000000ff00307202 */ /* 0x000fe40000000f00 */
[----:B------:R-:W-:Y:S02]  /*cdd0*/  MOV R47, 0xffffffff ;  /* 0xffffffff002f7802 */ /* 0x000fe40000000f00 */
[----:B------:R-:W-:Y:S02]  /*cde0*/  MOV R36, 0xce00 ;  /* 0x0000ce0000247802 */ /* 0x000fe40000000f00 */
[----:B------:R-:W-:Y:S05]  /*cdf0*/  CALL.REL.NOINC `($__internal_89_$__cuda_sm70_shflsync_up) ;  /* 0x0000155000007944 */ /* 0x000fea0003c00000 */
[----:B-1----:R-:W-:Y:S01]  /*ce00*/  MOV R44, R39 ;  /* 0x00000027002c7202 */ /* 0x002fe20000000f00 */
[----:B------:R-:W-:Y:S01]  /*ce10*/  HFMA2.MMA R39, -RZ, RZ, 0, 4.76837158203125e-07 ;  /* 0x00000008ff277435 */ /* 0x000fe200000001ff */
[----:B------:R-:W-:Y:S02]  /*ce20*/  MOV R37, R42 ;  /* 0x0000002a00257202 */ /* 0x000fe40000000f00 */
[----:B------:R-:W-:Y:S02]  /*ce30*/  MOV R48, RZ ;  /* 0x000000ff00307202 */ /* 0x000fe40000000f00 */
[----:B------:R-:W-:-:S02]  /*ce40*/  MOV R47, 0xffffffff ;  /* 0xffffffff002f7802 */ /* 0x000fc40000000f00 */
[----:B------:R-:W-:Y:S02]  /*ce50*/  MOV R36, 0xce70 ;  /* 0x0000ce7000247802 */ /* 0x000fe40000000f00 */
[----:B------:R-:W-:Y:S05]  /*ce60*/  CALL.REL.NOINC `($__internal_89_$__cuda_sm70_shflsync_up) ;  /* 0x000014e000007944 */ /* 0x000fea0003c00000 */
[----:B-1----:R-:W-:Y:S01]  /*ce70*/  MOV R45, R39 ;  /* 0x00000027002d7202 */ /* 0x002fe20000000f00 */
[----:B------:R-:W-:Y:S01]  /*ce80*/  HFMA2.MMA R39, -RZ, RZ, 0, 4.76837158203125e-07 ;  /* 0x00000008ff277435 */ /* 0x000fe200000001ff */
[----:B------:R-:W-:Y:S02]  /*ce90*/  MOV R37, R43 ;  /* 0x0000002b00257202 */ /* 0x000fe40000000f00 */
[----:B------:R-:W-:Y:S02]  /*cea0*/  MOV R48, RZ ;  /* 0x000000ff00307202 */ /* 0x000fe40000000f00 */
[----:B------:R-:W-:Y:S02]  /*ceb0*/  MOV R47, 0xffffffff ;  /* 0xffffffff002f7802 */ /* 0x000fe40000000f00 */
        /* <DEDUP_REMOVED lines=10> */
[C---:B------:R-:W-:Y:S02]  /*cf60*/  FFMA.FTZ R46, R44.reuse, R40, R39 ;  /* 0x000000282c2e7223 */ /* 0x040fe40000010027 */
[----:B------:R-:W-:Y:S02]  /*cf70*/  FMUL.FTZ R39, R44, R41 ;  /* 0x000000292c277220 */ /* 0x000fe40000410000 */
[----:B------:R-:W-:Y:S01]  /*cf80*/  @P0 FADD.FTZ R42, R42, R37 ;  /* 0x000000252a2a0221 */ /* 0x000fe20000010000 */
[----:B------:R-:W-:Y:S01]  /*cf90*/  FSEL R41, R41, R46, !P0 ;  /* 0x0000002e29297208 */ /* 0x000fe20004000000 */
[----:B------:R-:W-:Y:S01]  /*cfa0*/  @P0 FFMA.FTZ R40, R38, R40, -R39 ;  /* 0x0000002826280223 */ /* 0x000fe20000010827 */
[----:B------:R-:W-:Y:S01]  /*cfb0*/  HFMA2.MMA R39, -RZ, RZ, 0, 9.5367431640625e-07 ;  /* 0x00000010ff277435 */ /* 0x000fe200000001ff */
[----:B------:R-:W-:Y:S01]  /*cfc0*/  @P0 FADD.FTZ R43, R43, R36 ;  /* 0x000000242b2b0221 */ /* 0x000fe20000010000 */
[----:B------:R-:W-:-:S02]  /*cfd0*/  MOV R46, R42 ;  /* 0x0000002a002e7202 */ /* 0x000fc40000000f00 */
[----:B------:R-:W-:Y:S02]  /*cfe0*/  MOV R37, R40 ;  /* 0x0000002800257202 */ /* 0x000fe40000000f00 */
[----:B------:R-:W-:Y:S02]  /*cff0*/  MOV R44, R41 ;  /* 0x00000029002c7202 */ /* 0x000fe40000000f00 */
[----:B------:R-:W-:Y:S02]  /*d000*/  MOV R36, 0xd020 ;  /* 0x0000d02000247802 */ /* 0x000fe40000000f00 */
[----:B------:R-:W-:Y:S05]  /*d010*/  CALL.REL.NOINC `($__internal_89_$__cuda_sm70_shflsync_up) ;  /* 0x0000133000007944 */ /* 0x000fea0003c00000 */
[----:B-1----:R-:W-:Y:S01]  /*d020*/  MOV R38, R39 ;  /* 0x0000002700267202 */ /* 0x002fe20000000f00 */
[----:B------:R-:W-:Y:S01]  /*d030*/  HFMA2.MMA R39, -RZ, RZ, 0, 9.5367431640625e-07 ;  /* 0x00000010ff277435 */ /* 0x000fe200000001ff */
[----:B------:R-:W-:Y:S02]  /*d040*/  MOV R37, R41 ;  /* 0x0000002900257202 */ /* 0x000fe40000000f00 */
[----:B------:R-:W-:Y:S02]  /*d050*/  MOV R48, RZ ;  /* 0x000000ff00307202 */ /* 0x000fe40000000f00 */
[----:B------:R-:W-:-:S02]  /*d060*/  MOV R47, 0xffffffff ;  /* 0xffffffff002f7802 */ /* 0x000fc40000000f00 */
[----:B------:R-:W-:Y:S02]  /*d070*/  MOV R36, 0xd090 ;  /* 0x0000d09000247802 */ /* 0x000fe40000000f00 */
[----:B------:R-:W-:Y:S05]  /*d080*/  CALL.REL.NOINC `($__internal_89_$__cuda_sm70_shflsync_up) ;  /* 0x000012c000007944 */ /* 0x000fea0003c00000 */
[----:B-1----:R-:W-:Y:S01]  /*d090*/  MOV R41, R39 ;  /* 0x0000002700297202 */ /* 0x002fe20000000f00 */
[----:B------:R-:W-:Y:S01]  /*d0a0*/  HFMA2.MMA R39, -RZ, RZ, 0, 9.5367431640625e-07 ;  /* 0x00000010ff277435 */ /* 0x000fe200000001ff */
[----:B------:R-:W-:Y:S02]  /*d0b0*/  MOV R37, R42 ;  /* 0x0000002a00257202 */ /* 0x000fe40000000f00 */
[----:B------:R-:W-:Y:S02]  /*d0c0*/  MOV R48, RZ ;  /* 0x000000ff00307202 */ /* 0x000fe40000000f00 */
[----:B------:R-:W-:Y:S02]  /*d0d0*/  MOV R47, 0xffffffff ;  /* 0xffffffff002f7802 */ /* 0x000fe40000000f00 */
[----:B------:R-:W-:Y:S02]  /*d0e0*/  MOV R36, 0xd100 ;  /* 0x0000d10000247802 */ /* 0x000fe40000000f00 */
[----:B------:R-:W-:Y:S05]  /*d0f0*/  CALL.REL.NOINC `($__internal_89_$__cuda_sm70_shflsync_up) ;  /* 0x0000125000007944 */ /* 0x000fea0003c00000 */
[----:B-1----:R-:W-:Y:S01]  /*d100*/  MOV R42, R39 ;  /* 0x00000027002a7202 */ /* 0x002fe20000000f00 */
[----:B------:R-:W-:Y:S01]  /*d110*/  HFMA2.MMA R39, -RZ, RZ, 0, 9.5367431640625e-07 ;  /* 0x00000010ff277435 */ /* 0x000fe200000001ff */
[----:B------:R-:W-:-:S02]  /*d120*/  MOV R37, R43 ;  /* 0x0000002b00257202 */ /* 0x000fc40000000f00 */
[----:B------:R-:W-:Y:S02]  /*d130*/  MOV R48, RZ ;  /* 0x000000ff00307202 */ /* 0x000fe40000000f00 */
[----:B------:R-:W-:Y:S02]  /*d140*/  MOV R47, 0xffffffff ;  /* 0xffffffff002f7802 */ /* 0x000fe40000000f00 */
[----:B------:R-:W-:Y:S02]  /*d150*/  MOV R36, 0xd170 ;  /* 0x0000d17000247802 */ /* 0x000fe40000000f00 */
[----:B------:R-:W-:Y:S05]  /*d160*/  CALL.REL.NOINC `($__internal_89_$__cuda_sm70_shflsync_up) ;  /* 0x000011e000007944 */ /* 0x000fea0003c00000 */
[----:B-1----:R-:W-:Y:S05]  /*d170*/  BRA `(.L_x_3730) ;  /* 0xffff80d000007947 */ /* 0x002fea000383ffff */
.L_x_3631:
[----:B------:R-:W-:Y:S01]  /*d180*/  HFMA2.MMA R39, -RZ, RZ, 0, 5.9604644775390625e-08 ;  /* 0x00000001ff277435 */ /* 0x000fe200000001ff */
[----:B------:R-:W-:Y:S02]  /*d190*/  MOV R37, R45 ;  /* 0x0000002d00257202 */ /* 0x000fe40000000f00 */
[----:B------:R-:W-:Y:S02]  /*d1a0*/  MOV R48, RZ ;  /* 0x000000ff00307202 */ /* 0x000fe40000000f00 */
[----:B------:R-:W-:Y:S02]  /*d1b0*/  MOV R47, 0xffffffff ;  /* 0xffffffff002f7802 */ /* 0x000fe40000000f00 */
[----:B------:R-:W-:-:S02]  /*d1c0*/  MOV R36, 0xd1e0 ;  /* 0x0000d1e000247802 */ /* 0x000fc40000000f00 */
[----:B012--5:R-:W-:Y:S05]  /*d1d0*/  CALL.REL.NOINC `($__internal_89_$__cuda_sm70_shflsync_up) ;  /* 0x0000117000007944 */ /* 0x027fea0003c00000 */
[----:B-1----:R-:W-:Y:S01]  /*d1e0*/  MOV R41, R39 ;  /* 0x0000002700297202 */ /* 0x002fe20000000f00 */
[----:B------:R-:W-:Y:S01]  /*d1f0*/  HFMA2.MMA R39, -RZ, RZ, 0, 5.9604644775390625e-08 ;  /* 0x00000001ff277435 */ /* 0x000fe200000001ff */
[----:B------:R-:W-:-:S02]  /*d200*/  MOV R37, R44 ;  /* 0x0000002c00257202 */ /* 0x000fc40000000f00 */
[----:B------:R-:W-:Y:S02]  /*d210*/  MOV R48, RZ ;  /* 0x000000ff00307202 */ /* 0x000fe40000000f00 */
[----:B------:R-:W-:Y:S02]  /*d220*/  MOV R47, 0xffffffff ;  /* 0xffffffff002f7802 */ /* 0x000fe40000000f00 */
[----:B------:R-:W-:Y:S02]  /*d230*/  MOV R36, 0xd250 ;  /* 0x0000d25000247802 */ /* 0x000fe40000000f00 */
[----:B------:R-:W-:Y:S05]  /*d240*/  CALL.REL.NOINC `($__internal_89_$__cuda_sm70_shflsync_up) ;  /* 0x0000110000007944 */ /* 0x000fea0003c00000 */
[----:B-1----:R-:W-:Y:S01]  /*d250*/  MOV R42, R39 ;  /* 0x00000027002a7202 */ /* 0x002fe20000000f00 */
[----:B------:R-:W-:Y:S01]  /*d260*/  HFMA2.MMA R39, -RZ, RZ, 0, 5.9604644775390625e-08 ;  /* 0x00000001ff277435 */ /* 0x000fe200000001ff */
[----:B------:R-:W-:Y:S02]  /*d270*/  MOV R37, R38 ;  /* 0x0000002600257202 */ /* 0x000fe40000000f00 */
[----:B------:R-:W-:Y:S02]  /*d280*/  MOV R48, RZ ;  /* 0x000000ff00307202 */ /* 0x000fe40000000f00 */
[----:B------:R-:W-:-:S02]  /*d290*/  MOV R47, 0xffffffff ;  /* 0xffffffff002f7802 */ /* 0x000fc40000000f00 */
[----:B------:R-:W-:Y:S02]  /*d2a0*/  MOV R36, 0xd2c0 ;  /* 0x0000d2c000247802 */ /* 0x000fe40000000f00 */
[----:B------:R-:W-:Y:S05]  /*d2b0*/  CALL.REL.NOINC `($__internal_89_$__cuda_sm70_shflsync_up) ;  /* 0x0000109000007944 */ /* 0x000fea0003c00000 */
[----:B-1----:R-:W-:Y:S01]  /*d2c0*/  MOV R38, R39 ;  /* 0x0000002700267202 */ /* 0x002fe20000000f00 */
[----:B------:R-:W-:Y:S01]  /*d2d0*/  HFMA2.MMA R39, -RZ, RZ, 0, 5.9604644775390625e-08 ;  /* 0x00000001ff277435 */ /* 0x000fe200000001ff */
[----:B------:R-:W-:Y:S02]  /*d2e0*/  MOV R37, R43 ;  /* 0x0000002b00257202 */ /* 0x000fe40000000f00 */
[----:B------:R-:W-:Y:S02]  /*d2f0*/  MOV R48, RZ ;  /* 0x000000ff00307202 */ /* 0x000fe40000000f00 */
[----:B------:R-:W-:Y:S02]  /*d300*/  MOV R47, 0xffffffff ;  /* 0xffffffff002f7802 */ /* 0x000fe40000000f00 */
[----:B------:R-:W-:Y:S02]  /*d310*/  MOV R36, 0xd330 ;  /* 0x0000d33000247802 */ /* 0x000fe40000000f00 */
[----:B------:R-:W-:Y:S05]  /*d320*/  CALL.REL.NOINC `($__internal_89_$__cuda_sm70_shflsync_up) ;  /* 0x0000102000007944 */ /* 0x000fea0003c00000 */
[----:B------:R-:W-:Y:S01]  /*d330*/  MOV R44, R42 ;  /* 0x0000002a002c7202 */ /* 0x000fe20000000f00 */
[----:B------:R-:W-:Y:S01]  /*d340*/  HFMA2.MMA R42, -RZ, RZ, 0, 0 ;  /* 0x00000000ff2a7435 */ /* 0x000fe200000001ff */
[----:B------:R-:W-:-:S02]  /*d350*/  MOV R45, R41 ;  /* 0x00000029002d7202 */ /* 0x000fc40000000f00 */
[----:B------:R-:W-:Y:S02]  /*d360*/  MOV R40, R68 ;  /* 0x0000004400287202 */ /* 0x000fe40000000f00 */
[----:B-1----:R-:W-:Y:S02]  /*d370*/  MOV R43, R39 ;  /* 0x00000027002b7202 */ /* 0x002fe40000000f00 */
[----:B------:R-:W-:Y:S02]  /*d380*/  MOV R41, 0xd3a0 ;  /* 0x0000d3a000297802 */ /* 0x000fe40000000f00 */
[----:B------:R-:W-:Y:S05]  /*d390*/  CALL.REL.NOINC `($__internal_88_$__cuda_sm70_shflsync_idx_p) ;  /* 0x00000f2000007944 */ /* 0x000fea0003c00000 */
[----:B-1----:R-:W-:Y:S01]  /*d3a0*/  MOV R48, R42 ;  /* 0x0000002a00307202 */ /* 0x002fe20000000f00 */
[----:B------:R-:W-:Y:S01]  /*d3b0*/  HFMA2.MMA R42, -RZ, RZ, 0, 0 ;  /* 0x00000000ff2a7435 */ /* 0x000fe200000001ff */
[----:B------:R-:W-:Y:S02]  /*d3c0*/  MOV R40, R69 ;  /* 0x0000004500287202 */ /* 0x000fe40000000f00 */
[----:B------:R-:W-:-:S03]  /*d3d0*/  MOV R41, 0xd3f0 ;  /* 0x0000d3f000297802 */ /* 0x000fc60000000f00 */
[----:B0-2---:R-:W-:Y:S05]  /*d3e0*/  CALL.REL.NOINC `($__internal_88_$__cuda_sm70_shflsync_idx_p) ;  /* 0x00000ed000007944 */ /* 0x005fea0003c00000 */
[----:B-1----:R-:W-:Y:S01]  /*d3f0*/  MOV R49, R42 ;  /* 0x0000002a00317202 */ /* 0x002fe20000000f00 */
[----:B------:R-:W-:Y:S01]  /*d400*/  HFMA2.MMA R42, -RZ, RZ, 0, 0 ;  /* 0x00000000ff2a7435 */ /* 0x000fe200000001ff */
[----:B------:R-:W-:-:S02]  /*d410*/  MOV R40, R70 ;  /* 0x0000004600287202 */ /* 0x000fc40000000f00 */
[----:B------:R-:W-:-:S03]  /*d420*/  MOV R41, 0xd440 ;  /* 0x0000d44000297802 */ /* 0x000fc60000000f00 */
[----:B0-2---:R-:W-:Y:S05]  /*d430*/  CALL.REL.NOINC `($__internal_88_$__cuda_sm70_shflsync_idx_p) ;  /* 0x00000e8000007944 */ /* 0x005fea0003c00000 */
[----:B-1----:R-:W-:Y:S01]  /*d440*/  MOV R50, R42 ;  /* 0x0000002a00327202 */ /* 0x002fe20000000f00 */
[----:B------:R-:W-:Y:S01]  /*d450*/  HFMA2.MMA R42, -RZ, RZ, 0, 0 ;  /* 0x00000000ff2a7435 */ /* 0x000fe200000001ff */
[----:B------:R-:W-:Y:S02]  /*d460*/  MOV R40, R71 ;  /* 0x0000004700287202 */ /* 0x000fe40000000f00 */
[----:B------:R-:W-:-:S03]  /*d470*/  MOV R41, 0xd490 ;  /* 0x0000d49000297802 */ /* 0x000fc60000000f00 */
[----:B0-2---:R-:W-:Y:S05]  /*d480*/  CALL.REL.NOINC `($__internal_88_$__cuda_sm70_shflsync_idx_p) ;  /* 0x00000e3000007944 */ /* 0x005fea0003c00000 */
[----:B-1----:R-:W-:Y:S01]  /*d490*/  MOV R51, R42 ;  /* 0x0000002a00337202 */ /* 0x002fe20000000f00 */
[----:B0-2---:R-:W-:Y:S05]  /*d4a0*/  BRA `(.L_x_3731) ;  /* 0xffff805000007947 */ /* 0x005fea000383ffff */
.L_x_3634:
[----:B------:R-:W-:Y:S01]  /*d4b0*/  HFMA2.MMA R42, -RZ, RZ, 0, 5.9604644775390625e-08 ;  /* 0x00000001ff2a7435 */ /* 0x000fe200000001ff */
[----:B------:R-:W-:Y:S02]  /*d4c0*/  MOV R51, R47 ;  /* 0x0000002f00337202 */ /* 0x000fe40000000f00 */
[----:B------:R-:W-:Y:S02]  /*d4d0*/  MOV R52, 0x1f ;  /* 0x0000001f00347802 */ /* 0x000fe40000000f00 */
[----:B------:R-:W-:-:S02]  /*d4e0*/  MOV R41, 0xffffffff ;  /* 0xffffffff00297802 */ /* 0x000fc40000000f00 */
[----:B------:R-:W-:Y:S02]  /*d4f0*/  MOV R40, 0xd510 ;  /* 0x0000d51000287802 */ /* 0x000fe40000000f00 */
[----:B------:R-:W-:Y:S05]  /*d500*/  CALL.REL.NOINC `($__internal_87_$__cuda_sm70_shflsync_down) ;  /* 0x00000d7000007944 */ /* 0x000fea0003c00000 */
[----:B-1----:R-:W-:Y:S01]  /*d510*/  MOV R43, R42 ;  /* 0x0000002a002b7202 */ /* 0x002fe20000000f00 */
[----:B------:R-:W-:Y:S05]  /*d520*/  BRA `(.L_x_3732) ;  /* 0xffff95d000007947 */ /* 0x000fea000383ffff */
.L_x_3635:
[----:B------:R-:W-:Y:S01]  /*d530*/  HFMA2.MMA R42, -RZ, RZ, 0, 5.9604644775390625e-08 ;  /* 0x00000001ff2a7435 */ /* 0x000fe200000001ff */
[----:B------:R-:W-:Y:S02]  /*d540*/  MOV R51, R45 ;  /* 0x0000002d00337202 */ /* 0x000fe40000000f00 */
[----:B------:R-:W-:Y:S02]  /*d550*/  MOV R52, 0x1f ;  /* 0x0000001f00347802 */ /* 0x000fe40000000f00 */
[----:B------:R-:W-:Y:S02]  /*d560*/  MOV R41, 0xffffffff ;  /* 0xffffffff00297802 */ /* 0x000fe40000000f00 */
[----:B------:R-:W-:Y:S02]  /*d570*/  MOV R40, 0xd590 ;  /* 0x0000d59000287802 */ /* 0x000fe40000000f00 */
[----:B01----:R-:W-:Y:S05]  /*d580*/  CALL.REL.NOINC `($__internal_87_$__cuda_sm70_shflsync_down) ;  /* 0x00000cf000007944 */ /* 0x003fea0003c00000 */
[----:B-1----:R-:W-:Y:S01]  /*d590*/  MOV R45, R42 ;  /* 0x0000002a002d7202 */ /* 0x002fe20000000f00 */
[----:B------:R-:W-:Y:S01]  /*d5a0*/  HFMA2.MMA R42, -RZ, RZ, 0, 5.9604644775390625e-08 ;  /* 0x00000001ff2a7435 */ /* 0x000fe200000001ff */
[----:B------:R-:W-:-:S02]  /*d5b0*/  MOV R51, R44 ;  /* 0x0000002c00337202 */ /* 0x000fc40000000f00 */
[----:B------:R-:W-:Y:S02]  /*d5c0*/  MOV R52, 0x1f ;  /* 0x0000001f00347802 */ /* 0x000fe40000000f00 */
[----:B------:R-:W-:Y:S02]  /*d5d0*/  MOV R41, 0xffffffff ;  /* 0xffffffff00297802 */ /* 0x000fe40000000f00 */
[----:B------:R-:W-:Y:S02]  /*d5e0*/  MOV R40, 0xd600 ;  /* 0x0000d60000287802 */ /* 0x000fe40000000f00 */
[----:B------:R-:W-:Y:S05]  /*d5f0*/  CALL.REL.NOINC `($__internal_87_$__cuda_sm70_shflsync_down) ;  /* 0x00000c8000007944 */ /* 0x000fea0003c00000 */
[----:B-1----:R-:W-:Y:S01]  /*d600*/  MOV R49, R42 ;  /* 0x0000002a00317202 */ /* 0x002fe20000000f00 */
[----:B------:R-:W-:Y:S01]  /*d610*/  HFMA2.MMA R42, -RZ, RZ, 0, 5.9604644775390625e-08 ;  /* 0x00000001ff2a7435 */ /* 0x000fe200000001ff */
[----:B------:R-:W-:Y:S02]  /*d620*/  MOV R51, R46 ;  /* 0x0000002e00337202 */ /* 0x000fe40000000f00 */
[----:B------:R-:W-:Y:S02]  /*d630*/  MOV R52, 0x1f ;  /* 0x0000001f00347802 */ /* 0x000fe40000000f00 */
[----:B------:R-:W-:-:S02]  /*d640*/  MOV R41, 0xffffffff ;  /* 0xffffffff00297802 */ /* 0x000fc40000000f00 */
[----:B------:R-:W-:Y:S02]  /*d650*/  MOV R40, 0xd670 ;  /* 0x0000d67000287802 */ /* 0x000fe40000000f00 */
[----:B------:R-:W-:Y:S05]  /*d660*/  CALL.REL.NOINC `($__internal_87_$__cuda_sm70_shflsync_down) ;  /* 0x00000c1000007944 */ /* 0x000fea0003c00000 */
[----:B-1----:R-:W-:Y:S05]  /*d670*/  BRA `(.L_x_3733) ;  /* 0xffff94c000007947 */ /* 0x002fea000383ffff */
.L_x_3638:
[----:B0-----:R-:W-:Y:S01]  /*d680*/  HFMA2.MMA R42, -RZ, RZ, 0, 1.1920928955078125e-07 ;  /* 0x00000002ff2a7435 */ /* 0x001fe200000001ff */
[----:B------:R-:W-:Y:S02]  /*d690*/  MOV R51, R47 ;  /* 0x0000002f00337202 */ /* 0x000fe40000000f00 */
[----:B------:R-:W-:Y:S02]  /*d6a0*/  MOV R52, 0x1f ;  /* 0x0000001f00347802 */ /* 0x000fe40000000f00 */
[----:B------:R-:W-:Y:S02]  /*d6b0*/  MOV R41, 0xffffffff ;  /* 0xffffffff00297802 */ /* 0x000fe40000000f00 */
[----:B------:R-:W-:Y:S02]  /*d6c0*/  MOV R40, 0xd6e0 ;  /* 0x0000d6e000287802 */ /* 0x000fe40000000f00 */
[----:B-1234-:R-:W-:Y:S05]  /*d6d0*/  CALL.REL.NOINC `($__internal_87_$__cuda_sm70_shflsync_down) ;  /* 0x00000ba000007944 */ /* 0x01efea0003c00000 */
[----:B-1----:R-:W-:Y:S01]  /*d6e0*/  MOV R43, R42 ;  /* 0x0000002a002b7202 */ /* 0x002fe20000000f00 */
[----:B------:R-:W-:Y:S01]  /*d6f0*/  HFMA2.MMA R42, -RZ, RZ, 0, 1.1920928955078125e-07 ;  /* 0x00000002ff2a7435 */ /* 0x000fe200000001ff */
[----:B------:R-:W-:Y:S02]  /*d700*/  MOV R51, R50 ;  /* 0x0000003200337202 */ /* 0x000fe40000000f00 */
[----:B------:R-:W-:-:S02]  /*d710*/  MOV R52, 0x1f ;  /* 0x0000001f00347802 */ /* 0x000fc40000000f00 */
[----:B------:R-:W-:Y:S02]  /*d720*/  MOV R41, 0xffffffff ;  /* 0xffffffff00297802 */ /* 0x000fe40000000f00 */
[----:B------:R-:W-:Y:S02]  /*d730*/  MOV R40, 0xd750 ;  /* 0x0000d75000287802 */ /* 0x000fe40000000f00 */
[----:B------:R-:W-:Y:S05]  /*d740*/  CALL.REL.NOINC `($__internal_87_$__cuda_sm70_shflsync_down) ;  /* 0x00000b3000007944 */ /* 0x000fea0003c00000 */
[----:B-1----:R-:W-:Y:S01]  /*d750*/  MOV R45, R42 ;  /* 0x0000002a002d7202 */ /* 0x002fe20000000f00 */
[----:B------:R-:W-:Y:S01]  /*d760*/  HFMA2.MMA R42, -RZ, RZ, 0, 1.1920928955078125e-07 ;  /* 0x00000002ff2a7435 */ /* 0x000fe200000001ff */
[----:B------:R-:W-:Y:S02]  /*d770*/  MOV R51, R44 ;  /* 0x0000002c00337202 */ /* 0x000fe40000000f00 */
[----:B------:R-:W-:Y:S02]  /*d780*/  MOV R52, 0x1f ;  /* 0x0000001f00347802 */ /* 0x000fe40000000f00 */
[----:B------:R-:W-:Y:S02]  /*d790*/  MOV R41, 0xffffffff ;  /* 0xffffffff00297802 */ /* 0x000fe40000000f00 */
[----:B------:R-:W-:-:S02]  /*d7a0*/  MOV R40, 0xd7c0 ;  /* 0x0000d7c000287802 */ /* 0x000fc40000000f00 */
[----:B------:R-:W-:Y:S05]  /*d7b0*/  CALL.REL.NOINC `($__internal_87_$__cuda_sm70_shflsync_down) ;  /* 0x00000ac000007944 */ /* 0x000fea0003c00000 */
[----:B-1----:R-:W-:Y:S01]  /*d7c0*/  MOV R46, R42 ;  /* 0x0000002a002e7202 */ /* 0x002fe20000000f00 */
[----:B------:R-:W-:Y:S01]  /*d7d0*/  HFMA2.MMA R42, -RZ, RZ, 0, 1.1920928955078125e-07 ;  /* 0x00000002ff2a7435 */ /* 0x000fe200000001ff */
[----:B------:R-:W-:-:S02]  /*d7e0*/  MOV R51, R48 ;  /* 0x0000003000337202 */ /* 0x000fc40000000f00 */
[----:B------:R-:W-:Y:S02]  /*d7f0*/  MOV R52, 0x1f ;  /* 0x0000001f00347802 */ /* 0x000fe40000000f00 */
[----:B------:R-:W-:Y:S02]  /*d800*/  MOV R41, 0xffffffff ;  /* 0xffffffff00297802 */ /* 0x000fe40000000f00 */
[----:B------:R-:W-:Y:S02]  /*d810*/  MOV R40, 0xd830 ;  /* 0x0000d83000287802 */ /* 0x000fe40000000f00 */
[----:B------:R-:W-:Y:S05]  /*d820*/  CALL.REL.NOINC `($__internal_87_$__cuda_sm70_shflsync_down) ;  /* 0x00000a5000007944 */ /* 0x000fea0003c00000 */
[----:B-1----:R-:W-:Y:S05]  /*d830*/  BRA `(.L_x_3734) ;  /* 0xffff945000007947 */ /* 0x002fea000383ffff */
.L_x_3641:
[----:B0-----:R-:W-:Y:S01]  /*d840*/  HFMA2.MMA R42, -RZ, RZ, 0, 2.384185791015625e-07 ;  /* 0x00000004ff2a7435 */ /* 0x001fe200000001ff */
[----:B------:R-:W-:Y:S02]  /*d850*/  MOV R51, R47 ;  /* 0x0000002f00337202 */ /* 0x000fe40000000f00 */
[----:B------:R-:W-:Y:S02]  /*d860*/  MOV R52, 0x1f ;  /* 0x0000001f00347802 */ /* 0x000fe40000000f00 */
[----:B------:R-:W-:Y:S02]  /*d870*/  MOV R41, 0xffffffff ;  /* 0xffffffff00297802 */ /* 0x000fe40000000f00 */
[----:B------:R-:W-:-:S02]  /*d880*/  MOV R40, 0xd8a0 ;  /* 0x0000d8a000287802 */ /* 0x000fc40000000f00 */
[----:B-1234-:R-:W-:Y:S05]  /*d890*/  CALL.REL.NOINC `($__internal_87_$__cuda_sm70_shflsync_down) ;  /* 0x000009e000007944 */ /* 0x01efea0003c00000 */
[----:B-1----:R-:W-:Y:S01]  /*d8a0*/  MOV R43, R42 ;  /* 0x0000002a002b7202 */ /* 0x002fe20000000f00 */
[----:B------:R-:W-:Y:S05]  /*d8b0*/  BRA `(.L_x_3735) ;  /* 0xffff94f000007947 */ /* 0x000fea000383ffff */
.L_x_3642:
[----:B0-----:R-:W-:Y:S01]  /*d8c0*/  HFMA2.MMA R42, -RZ, RZ, 0, 2.384185791015625e-07 ;  /* 0x00000004ff2a7435 */ /* 0x001fe200000001ff */
[----:B------:R-:W-:-:S02]  /*d8d0*/  MOV R51, R50 ;  /* 0x0000003200337202 */ /* 0x000fc40000000f00 */
[----:B------:R-:W-:Y:S02]  /*d8e0*/  MOV R52, 0x1f ;  /* 0x0000001f00347802 */ /* 0x000fe40000000f00 */
[----:B------:R-:W-:Y:S02]  /*d8f0*/  MOV R41, 0xffffffff ;  /* 0xffffffff00297802 */ /* 0x000fe40000000f00 */
[----:B------:R-:W-:Y:S02]  /*d900*/  MOV R40, 0xd920 ;  /* 0x0000d92000287802 */ /* 0x000fe40000000f00 */
[----:B-1234-:R-:W-:Y:S05]  /*d910*/  CALL.REL.NOINC `($__internal_87_$__cuda_sm70_shflsync_down) ;  /* 0x0000096000007944 */ /* 0x01efea0003c00000 */
[----:B-1----:R-:W-:Y:S01]  /*d920*/  MOV R45, R42 ;  /* 0x0000002a002d7202 */ /* 0x002fe20000000f00 */
[----:B------:R-:W-:Y:S01]  /*d930*/  HFMA2.MMA R42, -RZ, RZ, 0, 2.384185791015625e-07 ;  /* 0x00000004ff2a7435 */ /* 0x000fe200000001ff */
[----:B------:R-:W-:Y:S02]  /*d940*/  MOV R51, R44 ;  /* 0x0000002c00337202 */ /* 0x000fe40000000f00 */
[----:B------:R-:W-:Y:S02]  /*d950*/  MOV R52, 0x1f ;  /* 0x0000001f00347802 */ /* 0x000fe40000000f00 */
[----:B------:R-:W-:-:S02]  /*d960*/  MOV R41, 0xffffffff ;  /* 0xffffffff00297802 */ /* 0x000fc40000000f00 */
[----:B------:R-:W-:Y:S02]  /*d970*/  MOV R40, 0xd990 ;  /* 0x0000d99000287802 */ /* 0x000fe40000000f00 */
[----:B------:R-:W-:Y:S05]  /*d980*/  CALL.REL.NOINC `($__internal_87_$__cuda_sm70_shflsync_down) ;  /* 0x000008f000007944 */ /* 0x000fea0003c00000 */
[----:B-1----:R-:W-:Y:S01]  /*d990*/  MOV R46, R42 ;  /* 0x0000002a002e7202 */ /* 0x002fe20000000f00 */
[----:B------:R-:W-:Y:S01]  /*d9a0*/  HFMA2.MMA R42, -RZ, RZ, 0, 2.384185791015625e-07 ;  /* 0x00000004ff2a7435 */ /* 0x000fe200000001ff */
[----:B------:R-:W-:Y:S02]  /*d9b0*/  MOV R51, R48 ;  /* 0x0000003000337202 */ /* 0x000fe40000000f00 */
[----:B------:R-:W-:Y:S02]  /*d9c0*/  MOV R52, 0x1f ;  /* 0x0000001f00347802 */ /* 0x000fe40000000f00 */
[----:B------:R-:W-:Y:S02]  /*d9d0*/  MOV R41, 0xffffffff ;  /* 0xffffffff00297802 */ /* 0x000fe40000000f00 */
[----:B------:R-:W-:Y:S02]  /*d9e0*/  MOV R40, 0xda00 ;  /* 0x0000da0000287802 */ /* 0x000fe40000000f00 */
[----:B------:R-:W-:Y:S05]  /*d9f0*/  CALL.REL.NOINC `($__internal_87_$__cuda_sm70_shflsync_down) ;  /* 0x0000088000007944 */ /* 0x000fea0003c00000 */
[----:B-1----:R-:W-:Y:S05]  /*da00*/  BRA `(.L_x_3736) ;  /* 0xffff93e000007947 */ /* 0x002fea000383ffff */
.L_x_3645:
[----:B0-----:R-:W-:Y:S01]  /*da10*/  HFMA2.MMA R42, -RZ, RZ, 0, 4.76837158203125e-07 ;  /* 0x00000008ff2a7435 */ /* 0x001fe200000001ff */
[----:B------:R-:W-:Y:S02]  /*da20*/  MOV R51, R47 ;  /* 0x0000002f00337202 */ /* 0x000fe40000000f00 */
[----:B------:R-:W-:-:S02]  /*da30*/  MOV R52, 0x1f ;  /* 0x0000001f00347802 */ /* 0x000fc40000000f00 */
[----:B------:R-:W-:Y:S02]  /*da40*/  MOV R41, 0xffffffff ;  /* 0xffffffff00297802 */ /* 0x000fe40000000f00 */
[----:B------:R-:W-:Y:S02]  /*da50*/  MOV R40, 0xda70 ;  /* 0x0000da7000287802 */ /* 0x000fe40000000f00 */
[----:B-1234-:R-:W-:Y:S05]  /*da60*/  CALL.REL.NOINC `($__internal_87_$__cuda_sm70_shflsync_down) ;  /* 0x0000081000007944 */ /* 0x01efea0003c00000 */
[----:B-1----:R-:W-:Y:S01]  /*da70*/  MOV R43, R42 ;  /* 0x0000002a002b7202 */ /* 0x002fe20000000f00 */
[----:B------:R-:W-:Y:S01]  /*da80*/  HFMA2.MMA R42, -RZ, RZ, 0, 4.76837158203125e-07 ;  /* 0x00000008ff2a7435 */ /* 0x000fe200000001ff */
[----:B------:R-:W-:Y:S02]  /*da90*/  MOV R51, R50 ;  /* 0x0000003200337202 */ /* 0x000fe40000000f00 */
[----:B------:R-:W-:Y:S02]  /*daa0*/  MOV R52, 0x1f ;  /* 0x0000001f00347802 */ /* 0x000fe40000000f00 */
[----:B------:R-:W-:Y:S02]  /*dab0*/  MOV R41, 0xffffffff ;  /* 0xffffffff00297802 */ /* 0x000fe40000000f00 */
[----:B------:R-:W-:-:S02]  /*dac0*/  MOV R40, 0xdae0 ;  /* 0x0000dae000287802 */ /* 0x000fc40000000f00 */
[----:B------:R-:W-:Y:S05]  /*dad0*/  CALL.REL.NOINC `($__internal_87_$__cuda_sm70_shflsync_down) ;  /* 0x000007a000007944 */ /* 0x000fea0003c00000 */
[----:B-1----:R-:W-:Y:S01]  /*dae0*/  MOV R45, R42 ;  /* 0x0000002a002d7202 */ /* 0x002fe20000000f00 */
[----:B------:R-:W-:Y:S01]  /*daf0*/  HFMA2.MMA R42, -RZ, RZ, 0, 4.76837158203125e-07 ;  /* 0x00000008ff2a7435 */ /* 0x000fe200000001ff */
[----:B------:R-:W-:-:S02]  /*db00*/  MOV R51, R44 ;  /* 0x0000002c00337202 */ /* 0x000fc40000000f00 */
[----:B------:R-:W-:Y:S02]  /*db10*/  MOV R52, 0x1f ;  /* 0x0000001f00347802 */ /* 0x000fe40000000f00 */
[----:B------:R-:W-:Y:S02]  /*db20*/  MOV R41, 0xffffffff ;  /* 0xffffffff00297802 */ /* 0x000fe40000000f00 */
[----:B------:R-:W-:Y:S02]  /*db30*/  MOV R40, 0xdb50 ;  /* 0x0000db5000287802 */ /* 0x000fe40000000f00 */
[----:B------:R-:W-:Y:S05]  /*db40*/  CALL.REL.NOINC `($__internal_87_$__cuda_sm70_shflsync_down) ;  /* 0x0000073000007944 */ /* 0x000fea0003c00000 */
[----:B-1----:R-:W-:Y:S01]  /*db50*/  MOV R46, R42 ;  /* 0x0000002a002e7202 */ /* 0x002fe20000000f00 */
[----:B------:R-:W-:Y:S01]  /*db60*/  HFMA2.MMA R42, -RZ, RZ, 0, 4.76837158203125e-07 ;  /* 0x00000008ff2a7435 */ /* 0x000fe200000001ff */
[----:B------:R-:W-:Y:S02]  /*db70*/  MOV R51, R48 ;  /* 0x0000003000337202 */ /* 0x000fe40000000f00 */
[----:B------:R-:W-:Y:S02]  /*db80*/  MOV R52, 0x1f ;  /* 0x0000001f00347802 */ /* 0x000fe40000000f00 */
[----:B------:R-:W-:-:S02]  /*db90*/  MOV R41, 0xffffffff ;  /* 0xffffffff00297802 */ /* 0x000fc40000000f00 */
[----:B------:R-:W-:Y:S02]  /*dba0*/  MOV R40, 0xdbc0 ;  /* 0x0000dbc000287802 */ /* 0x000fe40000000f00 */
[----:B------:R-:W-:Y:S05]  /*dbb0*/  CALL.REL.NOINC `($__internal_87_$__cuda_sm70_shflsync_down) ;  /* 0x000006c000007944 */ /* 0x000fea0003c00000 */
[----:B-1----:R-:W-:Y:S05]  /*dbc0*/  BRA `(.L_x_3737) ;  /* 0xffff937000007947 */ /* 0x002fea000383ffff */
.L_x_3648:
[----:B0-----:R-:W-:Y:S01]  /*dbd0*/  HFMA2.MMA R42, -RZ, RZ, 0, 9.5367431640625e-07 ;  /* 0x00000010ff2a7435 */ /* 0x001fe200000001ff */
[----:B------:R-:W-:Y:S02]  /*dbe0*/  MOV R51, R47 ;  /* 0x0000002f00337202 */ /* 0x000fe40000000f00 */
[----:B------:R-:W-:Y:S02]  /*dbf0*/  MOV R52, 0x1f ;  /* 0x0000001f00347802 */ /* 0x000fe40000000f00 */
[----:B------:R-:W-:Y:S02]  /*dc00*/  MOV R41, 0xffffffff ;  /* 0xffffffff00297802 */ /* 0x000fe40000000f00 */
[----:B------:R-:W-:Y:S02]  /*dc10*/  MOV R40, 0xdc30 ;  /* 0x0000dc3000287802 */ /* 0x000fe40000000f00 */
[----:B-1234-:R-:W-:Y:S05]  /*dc20*/  CALL.REL.NOINC `($__internal_87_$__cuda_sm70_shflsync_down) ;  /* 0x0000065000007944 */ /* 0x01efea0003c00000 */
[----:B-1----:R-:W-:Y:S01]  /*dc30*/  MOV R43, R42 ;  /* 0x0000002a002b7202 */ /* 0x002fe20000000f00 */
[----:B------:R-:W-:Y:S05]  /*dc40*/  BRA `(.L_x_3738) ;  /* 0xffff941000007947 */ /* 0x000fea000383ffff */
.L_x_3649:
[----:B0-----:R-:W-:Y:S01]  /*dc50*/  HFMA2.MMA R42, -RZ, RZ, 0, 9.5367431640625e-07 ;  /* 0x00000010ff2a7435 */ /* 0x001fe200000001ff */
[----:B------:R-:W-:Y:S02]  /*dc60*/  MOV R51, R50 ;  /* 0x0000003200337202 */ /* 0x000fe40000000f00 */
[----:B------:R-:W-:-:S02]  /*dc70*/  MOV R52, 0x1f ;  /* 0x0000001f00347802 */ /* 0x000fc40000000f00 */
[----:B------:R-:W-:Y:S02]  /*dc80*/  MOV R41, 0xffffffff ;  /* 0xffffffff00297802 */ /* 0x000fe40000000f00 */
[----:B------:R-:W-:Y:S02]  /*dc90*/  MOV R40, 0xdcb0 ;  /* 0x0000dcb000287802 */ /* 0x000fe40000000f00 */
[----:B-1234-:R-:W-:Y:S05]  /*dca0*/  CALL.REL.NOINC `($__internal_87_$__cuda_sm70_shflsync_down) ;  /* 0x000005d000007944 */ /* 0x01efea0003c00000 */
[----:B-1----:R-:W-:Y:S01]  /*dcb0*/  MOV R45, R42 ;  /* 0x0000002a002d7202 */ /* 0x002fe20000000f00 */
[----:B------:R-:W-:Y:S01]  /*dcc0*/  HFMA2.MMA R42, -RZ, RZ, 0, 9.5367431640625e-07 ;  /* 0x00000010ff2a7435 */ /* 0x000fe200000001ff */
[----:B------:R-:W-:Y:S02]  /*dcd0*/  MOV R51, R44 ;  /* 0x0000002c00337202 */ /* 0x000fe40000000f00 */
[----:B------:R-:W-:Y:S02]  /*dce0*/  MOV R52, 0x1f ;  /* 0x0000001f00347802 */ /* 0x000fe40000000f00 */
[----:B------:R-:W-:Y:S02]  /*dcf0*/  MOV R41, 0xffffffff ;  /* 0xffffffff00297802 */ /* 0x000fe40000000f00 */
[----:B------:R-:W-:-:S02]  /*dd00*/  MOV R40, 0xdd20 ;  /* 0x0000dd2000287802 */ /* 0x000fc40000000f00 */
[----:B------:R-:W-:Y:S05]  /*dd10*/  CALL.REL.NOINC `($__internal_87_$__cuda_sm70_shflsync_down) ;  /* 0x0000056000007944 */ /* 0x000fea0003c00000 */
[----:B-1----:R-:W-:Y:S01]  /*dd20*/  MOV R46, R42 ;  /* 0x0000002a002e7202 */ /* 0x002fe20000000f00 */
[----:B------:R-:W-:Y:S01]  /*dd30*/  HFMA2.MMA R42, -RZ, RZ, 0, 9.5367431640625e-07 ;  /* 0x00000010ff2a7435 */ /* 0x000fe200000001ff */
[----:B------:R-:W-:-:S02]  /*dd40*/  MOV R51, R48 ;  /* 0x0000003000337202 */ /* 0x000fc40000000f00 */
[----:B------:R-:W-:Y:S02]  /*dd50*/  MOV R52, 0x1f ;  /* 0x0000001f00347802 */ /* 0x000fe40000000f00 */
[----:B------:R-:W-:Y:S02]  /*dd60*/  MOV R41, 0xffffffff ;  /* 0xffffffff00297802 */ /* 0x000fe40000000f00 */
[----:B------:R-:W-:Y:S02]  /*dd70*/  MOV R40, 0xdd90 ;  /* 0x0000dd9000287802 */ /* 0x000fe40000000f00 */
[----:B------:R-:W-:Y:S05]  /*dd80*/  CALL.REL.NOINC `($__internal_87_$__cuda_sm70_shflsync_down) ;  /* 0x000004f000007944 */ /* 0x000fea0003c00000 */
[----:B-1----:R-:W-:Y:S05]  /*dd90*/  BRA `(.L_x_3739) ;  /* 0xffff930000007947 */ /* 0x002fea000383ffff */
.L_x_3652:
[----:B0-----:R-:W-:Y:S01]  /*dda0*/  HFMA2.MMA R42, -RZ, RZ, 0, 0 ;  /* 0x00000000ff2a7435 */ /* 0x001fe200000001ff */
[----:B------:R-:W-:Y:S02]  /*ddb0*/  MOV R40, R47 ;  /* 0x0000002f00287202 */ /* 0x000fe40000000f00 */
[----:B------:R-:W-:-:S03]  /*ddc0*/  MOV R41, 0xdde0 ;  /* 0x0000dde000297802 */ /* 0x000fc60000000f00 */
[----:B-1234-:R-:W-:Y:S05]  /*ddd0*/  CALL.REL.NOINC `($__internal_88_$__cuda_sm70_shflsync_idx_p) ;  /* 0x000004e000007944 */ /* 0x01efea0003c00000 */
        /* <DEDUP_REMOVED lines=23> */
[----:B0-2---:R-:W-:Y:S05]  /*df50*/  CALL.REL.NOINC `($__internal_87_$__cuda_sm70_shflsync_down) ;  /* 0x0000032000007944 */ /* 0x005fea0003c00000 */
[----:B-1----:R-:W-:Y:S01]  /*df60*/  MOV R47, R42 ;  /* 0x0000002a002f7202 */ /* 0x002fe20000000f00 */
[----:B------:R-:W-:Y:S01]  /*df70*/  HFMA2.MMA R42, -RZ, RZ, 0, 5.9604644775390625e-08 ;  /* 0x00000001ff2a7435 */ /* 0x000fe200000001ff */
[----:B------:R-:W-:Y:S02]  /*df80*/  MOV R51, R50 ;  /* 0x0000003200337202 */ /* 0x000fe40000000f00 */
[----:B------:R-:W-:Y:S02]  /*df90*/  MOV R52, 0x1f ;  /* 0x0000001f00347802 */ /* 0x000fe40000000f00 */
[----:B------:R-:W-:-:S02]  /*dfa0*/  MOV R41, 0xffffffff ;  /* 0xffffffff00297802 */ /* 0x000fc40000000f00 */
[----:B------:R-:W-:Y:S02]  /*dfb0*/  MOV R40, 0xdfd0 ;  /* 0x0000dfd000287802 */ /* 0x000fe40000000f00 */
[----:B------:R-:W-:Y:S05]  /*dfc0*/  CALL.REL.NOINC `($__internal_87_$__cuda_sm70_shflsync_down) ;  /* 0x000002b000007944 */ /* 0x000fea0003c00000 */
[----:B-1----:R-:W-:Y:S01]  /*dfd0*/  MOV R50, R42 ;  /* 0x0000002a00327202 */ /* 0x002fe20000000f00 */
[----:B------:R-:W-:Y:S01]  /*dfe0*/  HFMA2.MMA R42, -RZ, RZ, 0, 5.9604644775390625e-08 ;  /* 0x00000001ff2a7435 */ /* 0x000fe200000001ff */
[----:B------:R-:W-:Y:S02]  /*dff0*/  MOV R51, R44 ;  /* 0x0000002c00337202 */ /* 0x000fe40000000f00 */
[----:B------:R-:W-:Y:S02]  /*e000*/  MOV R52, 0x1f ;  /* 0x0000001f00347802 */ /* 0x000fe40000000f00 */
[----:B------:R-:W-:Y:S02]  /*e010*/  MOV R41, 0xffffffff ;  /* 0xffffffff00297802 */ /* 0x000fe40000000f00 */
[----:B------:R-:W-:Y:S02]  /*e020*/  MOV R40, 0xe040 ;  /* 0x0000e04000287802 */ /* 0x000fe40000000f00 */
[----:B------:R-:W-:Y:S05]  /*e030*/  CALL.REL.NOINC `($__internal_87_$__cuda_sm70_shflsync_down) ;  /* 0x0000024000007944 */ /* 0x000fea0003c00000 */
[----:B-1----:R-:W-:Y:S01]  /*e040*/  MOV R44, R42 ;  /* 0x0000002a002c7202 */ /* 0x002fe20000000f00 */
[----:B------:R-:W-:Y:S01]  /*e050*/  HFMA2.MMA R42, -RZ, RZ, 0, 5.9604644775390625e-08 ;  /* 0x00000001ff2a7435 */ /* 0x000fe200000001ff */
[----:B------:R-:W-:-:S02]  /*e060*/  MOV R51, R48 ;  /* 0x0000003000337202 */ /* 0x000fc40000000f00 */
[----:B------:R-:W-:Y:S02]  /*e070*/  MOV R52, 0x1f ;  /* 0x0000001f00347802 */ /* 0x000fe40000000f00 */
[----:B------:R-:W-:Y:S02]  /*e080*/  MOV R41, 0xffffffff ;  /* 0xffffffff00297802 */ /* 0x000fe40000000f00 */
[----:B------:R-:W-:Y:S02]  /*e090*/  MOV R40, 0xe0b0 ;  /* 0x0000e0b000287802 */ /* 0x000fe40000000f00 */
[----:B------:R-:W-:Y:S05]  /*e0a0*/  CALL.REL.NOINC `($__internal_87_$__cuda_sm70_shflsync_down) ;  /* 0x000001d000007944 */ /* 0x000fea0003c00000 */
        /* <DEDUP_REMOVED lines=8> */
[----:B------:R-:W-:-:S02]  /*e130*/  FMUL.FTZ R36, R37, R49 ;  /* 0x0000003125247220 */ /* 0x000fc40000410000 */
[-C--:B------:R-:W-:Y:S02]  /*e140*/  FFMA.FTZ R51, R38, R46.reuse, -R51 ;  /* 0x0000002e26337223 */ /* 0x080fe40000010833 */
[----:B------:R-:W-:Y:S02]  /*e150*/  FFMA.FTZ R52, R39, R46, R52 ;  /* 0x0000002e27347223 */ /* 0x000fe40000010034 */
        /* <DEDUP_REMOVED lines=17> */
[----:B0-2---:R-:W-:Y:S05]  /*e270*/  BRA `(.L_x_3740) ;  /* 0xffff904000007947 */ /* 0x005fea000383ffff */
        .weak           $__internal_87_$__cuda_sm70_shflsync_down
        .type           $__internal_87_$__cuda_sm70_shflsync_down,@function
        .size           $__internal_87_$__cuda_sm70_shflsync_down,($__internal_88_$__cuda_sm70_shflsync_idx_p - $__internal_87_$__cuda_sm70_shflsync_down)
$__internal_87_$__cuda_sm70_shflsync_down:
[----:B------:R-:W-:Y:S04]  /*e280*/  WARPSYNC R41 ;  /* 0x0000002900007348 */ /* 0x000fe80003800000 */
[----:B------:R0:W1:Y:S02]  /*e290*/  SHFL.DOWN PT, R42, R51, R42, R52 ;  /* 0x0800002a332a7389 */ /* 0x00006400000e0034 */
[----:B0-----:R-:W-:-:S06]  /*e2a0*/  HFMA2.MMA R41, -RZ, RZ, 0, 0 ;  /* 0x00000000ff297435 */ /* 0x001fcc00000001ff */
[----:B------:R-:W-:Y:S05]  /*e2b0*/  RET.REL.NODEC R40 `(_Z25selective_scan_bwd_kernelI32Selective_Scan_bwd_kernel_traitsILi128ELi16ELb1ELb1ELb1ELb0ELb1EfN3c107complexIfEEEEv12SSMParamsBwd) ;  /* 0xffff1d4028007950 */ /* 0x000fea0003c3ffff */
        .weak           $__internal_88_$__cuda_sm70_shflsync_idx_p
        .type           $__internal_88_$__cuda_sm70_shflsync_idx_p,@function
        .size           $__internal_88_$__cuda_sm70_shflsync_idx_p,($__internal_89_$__cuda_sm70_shflsync_up - $__internal_88_$__cuda_sm70_shflsync_idx_p)
$__internal_88_$__cuda_sm70_shflsync_idx_p:
[----:B------:R-:W-:Y:S01]  /*e2c0*/  HFMA2.MMA R0, -RZ, RZ, 0, 1.847743988037109375e-06 ;  /* 0x0000001fff007435 */ /* 0x000fe200000001ff */
[----:B------:R-:W-:-:S04]  /*e2d0*/  MOV R188, 0xffffffff ;  /* 0xffffffff00bc7802 */ /* 0x000fc80000000f00 */
[----:B------:R-:W-:Y:S04]  /*e2e0*/  WARPSYNC R188 ;  /* 0x000000bc00007348 */ /* 0x000fe80003800000 */
[----:B------:R0:W1:Y:S04]  /*e2f0*/  SHFL.IDX PT, R42, R40, R42, R0 ;  /* 0x0000002a282a7389 */ /* 0x00006800000e0000 */
[----:B0-----:R-:W0:Y:S01]  /*e300*/  S2R R188, SR_LANEID ;  /* 0x0000000000bc7919 */ /* 0x001e220000000000 */
[----:B------:R-:W-:Y:S01]  /*e310*/  MOV R40, R41 ;  /* 0x0000002900287202 */ /* 0x000fe20000000f00 */
[----:B------:R-:W-:-:S02]  /*e320*/  HFMA2.MMA R41, -RZ, RZ, 0, 0 ;  /* 0x00000000ff297435 */ /* 0x000fc400000001ff */
[----:B------:R-:W2:Y:S04]  /*e330*/  S2R R0, SR_TID.X ;  /* 0x0000000000007919 */ /* 0x000ea80000002100 */
[----:B------:R-:W-:Y:S05]  /*e340*/  RET.REL.NODEC R40 `(_Z25selective_scan_bwd_kernelI32Selective_Scan_bwd_kernel_traitsILi128ELi16ELb1ELb1ELb1ELb0ELb1EfN3c107complexIfEEEEv12SSMParamsBwd) ;  /* 0xffff1cb028007950 */ /* 0x000fea0003c3ffff */
        .weak           $__internal_89_$__cuda_sm70_shflsync_up
        .type           $__internal_89_$__cuda_sm70_shflsync_up,@function
        .size           $__internal_89_$__cuda_sm70_shflsync_up,(.L_x_14524 - $__internal_89_$__cuda_sm70_shflsync_up)
$__internal_89_$__cuda_sm70_shflsync_up:
[----:B------:R-:W-:Y:S04]  /*e350*/  WARPSYNC R47 ;  /* 0x0000002f00007348 */ /* 0x000fe80003800000 */
[----:B------:R0:W1:Y:S02]  /*e360*/  SHFL.UP PT, R39, R37, R39, R48 ;  /* 0x0400002725277389 */ /* 0x00006400000e0030 */
[----:B0-----:R-:W-:-:S04]  /*e370*/  MOV R37, 0x0 ;  /* 0x0000000000257802 */ /* 0x001fc80000000f00 */
[----:B------:R-:W-:Y:S05]  /*e380*/  RET.REL.NODEC R36 `(_Z25selective_scan_bwd_kernelI32Selective_Scan_bwd_kernel_traitsILi128ELi16ELb1ELb1ELb1ELb0ELb1EfN3c107complexIfEEEEv12SSMParamsBwd) ;  /* 0xffff1c7024007950 */ /* 0x000fea0003c3ffff */
.L_x_3741:
        /* <DEDUP_REMOVED lines=15> */
.L_x_14524:


//--------------------- .text._Z25selective_scan_bwd_kernelI32Selective_Scan_bwd_kernel_traitsILi128ELi16ELb1ELb1ELb1ELb1ELb0EfN3c107complexIfEEEEv12SSMParamsBwd --------------------------
	.section	.text._Z25selective_scan_bwd_kernelI32Selective_Scan_bwd_kernel_traitsILi128ELi16ELb1ELb1ELb1ELb1ELb0EfN3c107complexIfEEEEv12SSMParamsBwd,"ax",@progbits
	.sectioninfo	@"SHI_REGISTERS=254"
	.align	128
        .global         _Z25selective_scan_bwd_kernelI32Selective_Scan_bwd_kernel_traitsILi128ELi16ELb1ELb1ELb1ELb1ELb0EfN3c107complexIfEEEEv12SSMParamsBwd
        .type           _Z25selective_scan_bwd_kernelI32Selective_Scan_bwd_kernel_traitsILi128ELi16ELb1ELb1ELb1ELb1ELb0EfN3c107complexIfEEEEv12SSMParamsBwd,@function
        .size           _Z25selective_scan_bwd_kernelI32Selective_Scan_bwd_kernel_traitsILi128ELi16ELb1ELb1ELb1ELb1ELb0EfN3c107complexIfEEEEv12SSMParamsBwd,(.L_x_14527 - _Z25selective_scan_bwd_kernelI32Selective_Scan_bwd_kernel_traitsILi128ELi16ELb1ELb1ELb1ELb1ELb0EfN3c107complexIfEEEEv12SSMParamsBwd)
        .other          _Z25selective_scan_bwd_kernelI32Selective_Scan_bwd_kernel_traitsILi128ELi16ELb1ELb1ELb1ELb1ELb0EfN3c107complexIfEEEEv12SSMParamsBwd,@"STO_CUDA_ENTRY STV_DEFAULT"
_Z25selective_scan_bwd_kernelI32Selective_Scan_bwd_kernel_traitsILi128ELi16ELb1ELb1ELb1ELb1ELb0EfN3c107complexIfEEEEv12SSMParamsBwd:
.text._Z25selective_scan_bwd_kernelI32Selective_Scan_bwd_kernel_traitsILi128ELi16ELb1ELb1ELb1ELb1ELb0EfN3c107complexIfEEEEv12SSMParamsBwd:
        /* <DEDUP_REMOVED lines=44> */
[----:B------:R-:W-:Y:S02]  /*02c0*/  UIMAD UR4, UR13, UR6, URZ ;  /* 0x000000060d0472a4 */ /* 0x000fe4000f8e023f */
[----:B------:R-:W-:Y:S02]  /*02d0*/  UISETP.NE.AND.EX UP2, UPT, URZ, UR33, UPT, UP2 ;  /* 0x000000213f00728c */ /* 0x000fe4000bf45320 */
[----:B------:R-:W-:Y:S02]  /*02e0*/  UIMAD.WIDE.U32 UR22, UR12, UR6, URZ ;  /* 0x000000060c1672a5 */ /* 0x000fe4000f8e003f */
[----:B------:R-:W-:Y:S02]  /*02f0*/  UIMAD UR4, UR12, UR7, UR4 ;  /* 0x000000070c0472a4 */ /* 0x000fe4000f8e0204 */
[----:B------:R-:W-:Y:S01]  /*0300*/  UIMAD UR19, UR13, UR16, URZ ;  /* 0x000000100d1372a4 */ /* 0x000fe2000f8e023f */
[----:B0-----:R-:W-:Y:S01]  /*0310*/  IADD3 R0, R0, 0xffffffe, RZ ;  /* 0x0ffffffe00007810 */ /* 0x001fe20007ffe0ff */
[----:B------:R-:W-:-:S02]  /*0320*/  ULDC.64 UR6, c[0x0][0x278] ;  /* 0x00009e0000067ab9 */ /* 0x000fc40000000a00 */
[----:B------:R-:W-:Y:S02]  /*0330*/  UMOV UR28, URZ ;  /* 0x0000003f001c7c82 */ /* 0x000fe40008000000 */
[----:B------:R-:W-:Y:S01]  /*0340*/  @UP1 ULEA UR28, UP3, UR10, UR30, 0x2 ;  /* 0x0000001e0a1c1291 */ /* 0x000fe2000f86103f */
[----:B------:R-:W0:Y:S01]  /*0350*/  F2I.FTZ.U32.TRUNC.NTZ R0, R0 ;  /* 0x0000000000007305 */ /* 0x000e22000021f000 */
[----:B------:R-:W-:Y:S02]  /*0360*/  UIMAD UR18, UR13, UR6, URZ ;  /* 0x000000060d1272a4 */ /* 0x000fe4000f8e023f */
[----:B------:R-:W-:Y:S02]  /*0370*/  UIMAD.WIDE.U32 UR8, UR12, UR16, URZ ;  /* 0x000000100c0872a5 */ /* 0x000fe4000f8e003f */
[----:B------:R-:W-:Y:S02]  /*0380*/  UIMAD UR19, UR12, UR17, UR19 ;  /* 0x000000110c1372a4 */ /* 0x000fe4000f8e0213 */
[----:B------:R-:W-:-:S02]  /*0390*/  UMOV UR29, URZ ;  /* 0x0000003f001d7c82 */ /* 0x000fc40008000000 */
[----:B------:R-:W-:Y:S02]  /*03a0*/  ULDC.64 UR16, c[0x0][0x1b0] ;  /* 0x00006c0000107ab9 */ /* 0x000fe40000000a00 */
[----:B------:R-:W-:Y:S02]  /*03b0*/  @UP1 ULEA.HI.X UR29, UR10, UR31, UR11, 0x2, UP3 ;  /* 0x0000001f0a1d1291 */ /* 0x000fe400098f140b */
[----:B------:R-:W-:Y:S02]  /*03c0*/  UMOV UR30, URZ ;  /* 0x0000003f001e7c82 */ /* 0x000fe40008000000 */
[----:B------:R-:W-:Y:S01]  /*03d0*/  UIMAD.WIDE.U32 UR14, UR12, UR6, URZ ;  /* 0x000000060c0e72a5 */ /* 0x000fe2000f8e003f */
[----:B0-----:R0:W1:Y:S01]  /*03e0*/  R2UR UR5, R0 ;  /* 0x00000000000573c2 */ /* 0x00106200000e0000 */
[----:B------:R-:W-:Y:S02]  /*03f0*/  UIMAD UR18, UR12, UR7, UR18 ;  /* 0x000000070c1272a4 */ /* 0x000fe4000f8e0212 */
[----:B------:R-:W-:-:S02]  /*0400*/  @UP2 ULEA UR30, UP1, UR10, UR32, 0x2 ;  /* 0x000000200a1e2291 */ /* 0x000fc4000f82103f */
[----:B------:R-:W-:Y:S02]  /*0410*/  UIMAD.WIDE.U32 UR6, UR12, UR16, URZ ;  /* 0x000000100c0672a5 */ /* 0x000fe4000f8e003f */
[----:B------:R-:W-:Y:S01]  /*0420*/  UIMAD UR16, UR13, UR16, URZ ;  /* 0x000000100d1072a4 */ /* 0x000fe2000f8e023f */
[----:B0-----:R-:W-:Y:S01]  /*0430*/  IABS R0, UR10 ;  /* 0x0000000a00007c13 */ /* 0x001fe20008000000 */
[----:B------:R-:W-:Y:S02]  /*0440*/  UMOV UR31, URZ ;  /* 0x0000003f001f7c82 */ /* 0x000fe40008000000 */
[----:B------:R-:W-:Y:S01]  /*0450*/  @UP2 ULEA.HI.X UR31, UR10, UR33, UR11, 0x2, UP1 ;  /* 0x000000210a1f2291 */ /* 0x000fe200088f140b */
[----:B------:R-:W0:Y:S01]  /*0460*/  R2UR UR26, R0 ;  /* 0x00000000001a73c2 */ /* 0x000e2200000e0000 */
[----:B------:R-:W-:Y:S02]  /*0470*/  UIADD3 UR23, UR23, UR4, URZ ;  /* 0x0000000417177290 */ /* 0x000fe4000fffe03f */
[----:B------:R-:W-:-:S02]  /*0480*/  ULDC.64 UR32, c[0x0][0x1d8] ;  /* 0x0000760000207ab9 */ /* 0x000fc40000000a00 */
[----:B------:R-:W-:Y:S02]  /*0490*/  UIMAD UR16, UR12, UR17, UR16 ;  /* 0x000000110c1072a4 */ /* 0x000fe4000f8e0210 */
[----:B------:R-:W-:Y:S02]  /*04a0*/  UMOV UR4, URZ ;  /* 0x0000003f00047c82 */ /* 0x000fe40008000000 */
        /* <DEDUP_REMOVED lines=10> */
[----:B------:R-:W-:Y:S02]  /*0550*/  UIMAD UR27, UR11, UR32, URZ ;  /* 0x000000200b1b72a4 */ /* 0x000fe4000f8e023f */
[----:B------:R-:W-:Y:S02]  /*0560*/  UIMAD.WIDE.U32 UR20, UR10, UR32, UR20 ;  /* 0x000000200a1472a5 */ /* 0x000fe4000f8e0014 */
[----:B------:R-:W-:Y:S02]  /*0570*/  UIMAD UR27, UR10, UR33, UR27 ;  /* 0x000000210a1b72a4 */ /* 0x000fe4000f8e021b */
[----:B------:R-:W-:Y:S02]  /*0580*/  ULDC UR32, c[0x0][0x174] ;  /* 0x00005d0000207ab9 */ /* 0x000fe40000000800 */
[----:B------:R-:W-:Y:S02]  /*0590*/  UMOV UR33, UR23 ;  /* 0x0000001700217c82 */ /* 0x000fe40008000000 */
[----:B------:R-:W-:-:S02]  /*05a0*/  UIADD3 UR34, -UR33, URZ, URZ ;  /* 0x0000003f21227290 */ /* 0x000fc4000fffe13f */
[----:B------:R-:W-:Y:S02]  /*05b0*/  ULDC.64 UR22, c[0x0][0x280] ;  /* 0x0000a00000167ab9 */ /* 0x000fe40000000a00 */
[----:B------:R-:W-:Y:S02]  /*05c0*/  UIMAD UR26, UR36, UR34, UR26 ;  /* 0x00000022241a72a4 */ /* 0x000fe4000f8e021a */
[----:B------:R-:W-:Y:S02]  /*05d0*/  UIMAD UR18, UR11, UR22, URZ ;  /* 0x000000160b1272a4 */ /* 0x000fe4000f8e023f */
[----:B------:R-:W-:Y:S02]  /*05e0*/  UISETP.GT.U32.AND UP1, UPT, UR36, UR26, UPT ;  /* 0x0000001a2400728c */ /* 0x000fe4000bf24070 */
[----:B------:R-:W-:Y:S02]  /*05f0*/  ULEA UR34, UR32, 0xfffff800, 0xb ;  /* 0xfffff80020227891 */ /* 0x000fe4000f8e583f */
[----:B------:R-:W-:-:S02]  /*0600*/  UIMAD UR37, UR10, UR23, UR18 ;  /* 0x000000170a2572a4 */ /* 0x000fc4000f8e0212 */
[----:B------:R-:W-:Y:S02]  /*0610*/  USHF.R.S32.HI UR35, URZ, 0x1f, UR34 ;  /* 0x0000001f3f237899 */ /* 0x000fe40008011422 */
[----:B------:R-:W-:Y:S02]  /*0620*/  UIADD3 UR18, UP2, UR34, UR4, URZ ;  /* 0x0000000422127290 */ /* 0x000fe4000ff5e03f */
[----:B------:R-:W-:Y:S02]  /*0630*/  UIMAD.WIDE.U32 UR22, UR10, UR22, UR14 ;  /* 0x000000160a1672a5 */ /* 0x000fe4000f8e000e */
[----:B------:R-:W-:Y:S02]  /*0640*/  @!UP1 UIADD3 UR26, UR26, -UR36, URZ ;  /* 0x800000241a1a9290 */ /* 0x000fe4000fffe03f */
[----:B------:R-:W-:Y:S02]  /*0650*/  ULDC.64 UR14, c[0x0][0x240] ;  /* 0x00009000000e7ab9 */ /* 0x000fe40000000a00 */
[----:B------:R-:W-:-:S02]  /*0660*/  UISETP.GE.U32.AND UP3, UPT, UR26, UR36, UPT ;  /* 0x000000241a00728c */ /* 0x000fc4000bf66070 */
[----:B------:R-:W-:Y:S02]  /*0670*/  ULDC UR39, c[0x0][0x178] ;  /* 0x00005e0000277ab9 */ /* 0x000fe40000000800 */
[----:B------:R-:W-:Y:S02]  /*0680*/  UIADD3.X UR4, UR35, UR5, UR17, UP2, !UPT ;  /* 0x0000000523047290 */ /* 0x000fe400097fe411 */
        /* <DEDUP_REMOVED lines=10> */
[----:B------:R-:W-:Y:S02]  /*0730*/  ULEA UR20, UP4, UR4, UR14, 0x2 ;  /* 0x0000000e04147291 */ /* 0x000fe4000f88103f */
[----:B------:R-:W-:Y:S02]  /*0740*/  UIADD3 UR27, UR9, UR19, URZ ;  /* 0x00000013091b7290 */ /* 0x000fe4000fffe03f */
[----:B------:R-:W-:Y:S02]  /*0750*/  UMOV UR14, UR33 ;  /* 0x00000021000e7c82 */ /* 0x000fe40008000000 */
        /* <DEDUP_REMOVED lines=10> */
[----:B------:R-:W-:Y:S02]  /*0800*/  UMOV UR26, UR8 ;  /* 0x00000008001a7c82 */ /* 0x000fe40008000000 */
[----:B------:R-:W-:Y:S02]  /*0810*/  ULEA.HI.X UR9, UR9, UR5, UR22, 0x2, UP1 ;  /* 0x0000000509097291 */ /* 0x000fe400088f1416 */
[----:B------:R-:W-:Y:S02]  /*0820*/  UIMAD.WIDE.U32 UR22, UR14, UR34, UR26 ;  /* 0x000000220e1672a5 */ /* 0x000fe4000f8e001a */
[----:B------:R-:W-:Y:S02]  /*0830*/  ULEA UR33, UR32, 0xfffff000, 0xc ;  /* 0xfffff00020217891 */ /* 0x000fe4000f8e603f */
[----:B------:R-:W-:-:S02]  /*0840*/  UIMAD UR8, UR14, UR35, UR4 ;  /* 0x000000230e0872a4 */ /* 0x000fc4000f8e0204 */
[----:B------:R-:W-:Y:S02]  /*0850*/  UIADD3 UR35, UP1, UR33, UR22, URZ ;  /* 0x0000001621237290 */ /* 0x000fe4000ff3e03f */
[----:B------:R-:W-:Y:S02]  /*0860*/  ULDC.64 UR26, c[0x0][0x1c8] ;  /* 0x00007200001a7ab9 */ /* 0x000fe40000000a00 */
[----:B------:R-:W-:Y:S02]  /*0870*/  USHF.R.S32.HI UR34, URZ, 0x1f, UR33 ;  /* 0x0000001f3f227899 */ /* 0x000fe40008011421 */
[----:B------:R-:W-:Y:S02]  /*0880*/  UIADD3 UR22, UR23, UR8, URZ ;  /* 0x0000000817167290 */ /* 0x000fe4000fffe03f */
[----:B------:R-:W-:Y:S02]  /*0890*/  ULDC.64 UR4, c[0x0][0x228] ;  /* 0x00008a0000047ab9 */ /* 0x000fe40000000a00 */
[----:B------:R-:W-:-:S02]  /*08a0*/  UIADD3 UR7, UR7, UR16, URZ ;  /* 0x0000001007077290 */ /* 0x000fc4000fffe03f */
[----:B------:R-:W-:Y:S02]  /*08b0*/  UIMAD UR16, UR15, UR26, URZ ;  /* 0x0000001a0f1072a4 */ /* 0x000fe4000f8e023f */
[----:B------:R-:W-:Y:S02]  /*08c0*/  ULEA UR8, UP2, UR35, UR4, 0x2 ;  /* 0x0000000423087291 */ /* 0x000fe4000f84103f */
[----:B------:R-:W-:Y:S02]  /*08d0*/  UIADD3.X UR4, UR34, UR22, URZ, UP1, !UPT ;  /* 0x0000001622047290 */ /* 0x000fe40008ffe43f */
[----:B------:R-:W-:Y:S02]  /*08e0*/  UIMAD.WIDE.U32 UR22, UR14, UR26, UR6 ;  /* 0x0000001a0e1672a5 */ /* 0x000fe4000f8e0006 */
[----:B------:R-:W-:Y:S02]  /*08f0*/  UIMAD UR16, UR14, UR27, UR16 ;  /* 0x0000001b0e1072a4 */ /* 0x000fe4000f8e0210 */
[----:B------:R-:W-:-:S02]  /*0900*/  UIADD3 UR33, UP1, UR33, UR22, URZ ;  /* 0x0000001621217290 */ /* 0x000fc4000ff3e03f */
[----:B------:R-:W-:Y:S02]  /*0910*/  UIADD3 UR16, UR23, UR16, URZ ;  /* 0x0000001017107290 */ /* 0x000fe4000fffe03f */
[----:B------:R-:W-:Y:S02]  /*0920*/  ULDC.64 UR6, c[0x0][0x230] ;  /* 0x00008c0000067ab9 */ /* 0x000fe40000000a00 */
[----:B------:R-:W-:Y:S02]  /*0930*/  ULEA.HI.X UR35, UR35, UR5, UR4, 0x2, UP2 ;  /* 0x0000000523237291 */ /* 0x000fe400090f1404 */
[----:B------:R-:W-:Y:S02]  /*0940*/  ULDC UR26, c[0x0][0x164] ;  /* 0x00005900001a7ab9 */ /* 0x000fe40000000800 */
[----:B------:R-:W-:Y:S02]  /*0950*/  ULEA UR23, UP2, UR33, UR6, 0x2 ;  /* 0x0000000621177291 */ /* 0x000fe4000f84103f */
[----:B------:R-:W-:-:S02]  /*0960*/  UIADD3.X UR42, UR34, UR16, URZ, UP1, !UPT ;  /* 0x00000010222a7290 */ /* 0x000fc40008ffe43f */
[----:B------:R-:W-:Y:S02]  /*0970*/  @UP0 UIMAD UR6, UR12, UR26, UR10 ;  /* 0x0000001a0c0602a4 */ /* 0x000fe4000f8e020a */
[----:B------:R-:W-:Y:S02]  /*0980*/  UISETP.GE.AND UP1, UPT, UR32, 0x1, UPT ;  /* 0x000000012000788c */ /* 0x000fe4000bf26270 */
[----:B------:R-:W-:Y:S02]  /*0990*/  UMOV UR4, URZ ;  /* 0x0000003f00047c82 */ /* 0x000fe40008000000 */
[----:B------:R-:W-:Y:S02]  /*09a0*/  @UP0 UIMAD UR6, UR6, UR32, URZ ;  /* 0x00000020060602a4 */ /* 0x000fe4000f8e023f */
[----:B------:R-:W-:Y:S02]  /*09b0*/  ULEA.HI.X UR42, UR33, UR7, UR42, 0x2, UP2 ;  /* 0x00000007212a7291 */ /* 0x000fe400090f142a */
[----:B------:R-:W-:-:S02]  /*09c0*/  ULDC.64 UR26, c[0x0][0x260] ;  /* 0x00009800001a7ab9 */ /* 0x000fc40000000a00 */
[----:B------:R-:W-:Y:S02]  /*09d0*/  ULDC UR7, c[0x0][0x16c] ;  /* 0x00005b0000077ab9 */ /* 0x000fe40000000800 */
        /* <DEDUP_REMOVED lines=15> */
[----:B------:R-:W-:-:S02]  /*0ad0*/  UMOV UR33, UR21 ;  /* 0x0000001500217c82 */ /* 0x000fc40008000000 */
[----:B------:R-:W-:Y:S02]  /*0ae0*/  ULDC UR16, c[0x0][0x174] ;  /* 0x00005d0000107ab9 */ /* 0x000fe40000000800 */
[----:B------:R-:W-:Y:S02]  /*0af0*/  UMOV UR20, UR9 ;  /* 0x0000000900147c82 */ /* 0x000fe40008000000 */
[----:B------:R-:W-:Y:S02]  /*0b00*/  UMOV UR21, UR8 ;  /* 0x0000000800157c82 */ /* 0x000fe40008000000 */
[----:B------:R-:W-:Y:S02]  /*0b10*/  UMOV UR22, UR35 ;  /* 0x0000002300167c82 */ /* 0x000fe40008000000 */
[----:B------:R-:W-:Y:S01]  /*0b20*/  UMOV UR6, URZ ;  /* 0x0000003f00067c82 */ /* 0x000fe20008000000 */
[----:B---3--:R-:W-:-:S04]  /*0b30*/  SHF.R.S32.HI R3, RZ, 0x1f, R0 ;  /* 0x0000001fff037819 */ /* 0x008fc80000011400 */
[----:B------:R-:W-:-:S04]  /*0b40*/  LEA.HI R3, R3, R0, RZ, 0x5 ;  /* 0x0000000003037211 */ /* 0x000fc800078f28ff */
[----:B0-----:R-:W-:Y:S02]  /*0b50*/  SHF.R.S32.HI R3, RZ, 0x5, R3 ;  /* 0x00000005ff037819 */ /* 0x001fe40000011403 */
.L_x_3877:
        /* <DEDUP_REMOVED lines=15> */
[----:B---3--:R0:W-:Y:S04]  /*0c50*/  STS.128 [R5.X16], R12 ;  /* 0x0000000c05007388 */ /* 0x0081e8000000cc00 */
        /* <DEDUP_REMOVED lines=16> */
[----:B---3--:R0:W-:Y:S04]  /*0d60*/  STS.128 [R5.X16], R12 ;  /* 0x0000000c05007388 */ /* 0x0081e8000000cc00 */
[----:B--2---:R-:W-:Y:S04]  /*0d70*/  STS.128 [R5.X16+0x200], R24 ;  /* 0x0002001805007388 */ /* 0x004fe8000000cc00 */
[----:B----4-:R-:W-:Y:S04]  /*0d80*/  STS.128 [R5.X16+0x400], R28 ;  /* 0x0004001c05007388 */ /* 0x010fe8000000cc00 */
[----:B-----5:R-:W-:Y:S01]  /*0d90*/  STS.128 [R5.X16+0x600], R32 ;  /* 0x0006002005007388 */ /* 0x020fe2000000cc00 */
[----:B------:R-:W-:-:S06]  /*0da0*/  NOP ;  /* 0x0000000000007918 */ /* 0x000fcc0000000000 */
[----:B------:R-:W2:Y:S04]  /*0db0*/  LDS.128 R40, [R36.X16+0x10] ;  /* 0x0000100024287984 */ /* 0x000ea8000000cc00 */
[----:B------:R-:W-:Y:S04]  /*0dc0*/  LDS.128 R16, [R36.X16+0x20] ;  /* 0x0000200024107984 */ /* 0x000fe8000000cc00 */
[----:B------:R-:W-:Y:S04]  /*0dd0*/  LDS.128 R20, [R36.X16+0x30] ;  /* 0x0000300024147984 */ /* 0x000fe8000000cc00 */
[----:B------:R-:W3:Y:S04]  /*0de0*/  LDS.128 R44, [R36.X16] ;  /* 0x00000000242c7984 */ /* 0x000ee8000000cc00 */
[----:B------:R-:W-:Y:S06]  /*0df0*/  BAR.SYNC.DEFER_BLOCKING 0x0 ;  /* 0x0000000000007b1d */ /* 0x000fec0000010000 */
[----:B------:R4:W5:Y:S04]  /*0e00*/  LDG.E.128 R8, [R6.64] ;  /* 0x0000001806087981 */ /* 0x000968000c1e1d00 */
[----:B0-----:R4:W3:Y:S04]  /*0e10*/  LDG.E.128 R12, [R6.64+0x200] ;  /* 0x00020018060c7981 */ /* 0x0018e8000c1e1d00 */
[----:B------:R4:W3:Y:S04]  /*0e20*/  LDG.E.128 R48, [R6.64+0x400] ;  /* 0x0004001806307981 */ /* 0x0008e8000c1e1d00 */
[----:B------:R4:W3:Y:S01]  /*0e30*/  LDG.E.128 R52, [R6.64+0x600] ;  /* 0x0006001806347981 */ /* 0x0008e2000c1e1d00 */
[----:B------:R-:W-:Y:S01]  /*0e40*/  MOV R4, c[0x0][0x16c] ;  /* 0x00005b0000047a02 */ /* 0x000fe20000000f00 */
[----:B------:R-:W-:Y:S03]  /*0e50*/  BSSY B0, `(.L_x_3743) ;  /* 0x0000038000007945 */ /* 0x000fe60003800000 */
[----:B------:R-:W-:Y:S01]  /*0e60*/  ISETP.GE.AND P5, PT, R4, 0x1, PT ;  /* 0x000000010400780c */ /* 0x000fe20003fa6270 */
[----:B--2---:R-:W-:-:S02]  /*0e70*/  FADD.FTZ R4, R40, UR5 ;  /* 0x0000000528047e21 */ /* 0x004fc40008010000 */
[----:B----4-:R-:W-:-:S03]  /*0e80*/  FADD.FTZ R6, R41, UR5 ;  /* 0x0000000529067e21 */ /* 0x010fc60008010000 */
[----:B------:R-:W-:Y:S01]  /*0e90*/  FSETP.GTU.FTZ.AND P0, PT, R4, 20, PT ;  /* 0x41a000000400780b */ /* 0x000fe20003f1c000 */
[----:B------:R-:W-:Y:S01]  /*0ea0*/  FADD.FTZ R7, R42, UR5 ;  /* 0x000000052a077e21 */ /* 0x000fe20008010000 */
[----:B------:R-:W-:-:S04]  /*0eb0*/  FSETP.GTU.FTZ.AND P6, PT, R6, 20, PT ;  /* 0x41a000000600780b */ /* 0x000fc80003fdc000 */
[----:B------:R-:W-:Y:S01]  /*0ec0*/  FSETP.GTU.FTZ.AND P4, PT, R7, 20, PT ;  /* 0x41a000000700780b */ /* 0x000fe20003f9c000 */
[----:B-----5:R0:W-:Y:S04]  /*0ed0*/  STS.128 [R5.X16], R8 ;  /* 0x0000000805007388 */ /* 0x0201e8000000cc00 */
[----:B---3--:R2:W-:Y:S04]  /*0ee0*/  STS.128 [R5.X16+0x200], R12 ;  /* 0x0002000c05007388 */ /* 0x0085e8000000cc00 */
[----:B------:R2:W-:Y:S04]  /*0ef0*/  STS.128 [R5.X16+0x400], R48 ;  /* 0x0004003005007388 */ /* 0x0005e8000000cc00 */
[----:B------:R2:W-:Y:S01]  /*0f00*/  STS.128 [R5.X16+0x600], R52 ;  /* 0x0006003405007388 */ /* 0x0005e2000000cc00 */
[----:B------:R-:W-:-:S06]  /*0f10*/  NOP ;  /* 0x0000000000007918 */ /* 0x000fcc0000000000 */
[----:B------:R2:W3:Y:S01]  /*0f20*/  LDS.128 R28, [R36.X16+0x10] ;  /* 0x00001000241c7984 */ /* 0x0004e2000000cc00 */
[----:B0-----:R-:W-:Y:S02]  /*0f30*/  FADD.FTZ R9, R44, UR5 ;  /* 0x000000052c097e21 */ /* 0x001fe40008010000 */
[----:B------:R-:W-:Y:S01]  /*0f40*/  FADD.FTZ R8, R43, UR5 ;  /* 0x000000052b087e21 */ /* 0x000fe20008010000 */
[----:B------:R2:W0:Y:S01]  /*0f50*/  LDS.128 R32, [R36.X16+0x20] ;  /* 0x0000200024207984 */ /* 0x000422000000cc00 */
[----:B------:R-:W-:Y:S01]  /*0f60*/  FADD.FTZ R10, R45, UR5 ;  /* 0x000000052d0a7e21 */ /* 0x000fe20008010000 */
[----:B------:R-:W-:Y:S01]  /*0f70*/  FSETP.GTU.FTZ.AND P2, PT, R9, 20, PT ;  /* 0x41a000000900780b */ /* 0x000fe20003f5c000 */
[----:B------:R-:W-:Y:S01]  /*0f80*/  FADD.FTZ R11, R46, UR5 ;  /* 0x000000052e0b7e21 */ /* 0x000fe20008010000 */
[----:B------:R2:W4:Y:S01]  /*0f90*/  LDS.128 R84, [R36.X16+0x30] ;  /* 0x0000300024547984 */ /* 0x000522000000cc00 */
[----:B------:R-:W-:Y:S02]  /*0fa0*/  FSETP.GTU.FTZ.AND P3, PT, R8, 20, PT ;  /* 0x41a000000800780b */ /* 0x000fe40003f7c000 */
[----:B------:R-:W-:Y:S01]  /*0fb0*/  FSETP.GTU.FTZ.AND P1, PT, R10, 20, PT ;  /* 0x41a000000a00780b */ /* 0x000fe20003f3c000 */
[----:B------:R2:W1:Y:S07]  /*0fc0*/  LDS.128 R24, [R36.X16] ;  /* 0x0000000024187984 */ /* 0x00046e000000cc00 */
[----:B------:R-:W-:Y:S05]  /*0fd0*/  @P2 BRA `(.L_x_3744) ;  /* 0x000001f000002947 */ /* 0x000fea0003800000 */
[----:B------:R-:W-:Y:S01]  /*0fe0*/  FMUL.FTZ R9, R9, 1.4426950216293334961 ;  /* 0x3fb8aa3b09097820 */ /* 0x000fe20000410000 */
[----:B--2---:R-:W-:-:S02]  /*0ff0*/  MOV R15, 0x3e800000 ;  /* 0x3e800000000f7802 */ /* 0x004fc40000000f00 */
        /* <DEDUP_REMOVED lines=29> */
.L_x_3744:
[----:B------:R-:W-:Y:S05]  /*11d0*/  BSYNC B0 ;  /* 0x0000000000007941 */ /* 0x000fea0003800000 */
.L_x_3743:
[----:B------:R-:W-:Y:S01]  /*11e0*/  BSSY B0, `(.L_x_3745) ;  /* 0x0000023000007945 */ /* 0x000fe20003800000 */
[----:B------:R-:W-:Y:S01]  /*11f0*/  FSETP.GTU.FTZ.AND P2, PT, R11, 20, PT ;  /* 0x41a000000b00780b */ /* 0x000fe20003f5c000 */
[----:B--2---:R-:W-:Y:S01]  /*1200*/  FADD.FTZ R12, R47, UR5 ;  /* 0x000000052f0c7e21 */ /* 0x004fe20008010000 */
        /* <DEDUP_REMOVED lines=32> */
.L_x_3746:
[----:B------:R-:W-:Y:S05]  /*1410*/  BSYNC B0 ;  /* 0x0000000000007941 */ /* 0x000fea0003800000 */
.L_x_3745:
        /* <DEDUP_REMOVED lines=35> */
.L_x_3748:
[----:B------:R-:W-:Y:S05]  /*1650*/  BSYNC B0 ;  /* 0x0000000000007941 */ /* 0x000fea0003800000 */
.L_x_3747:
        /* <DEDUP_REMOVED lines=35> */
.L_x_3750:
[----:B------:R-:W-:Y:S05]  /*1890*/  BSYNC B0 ;  /* 0x0000000000007941 */ /* 0x000fea0003800000 */
.L_x_3749:
        /* <DEDUP_REMOVED lines=35> */
.L_x_3752:
[----:B------:R-:W-:Y:S05]  /*1ad0*/  BSYNC B0 ;  /* 0x0000000000007941 */ /* 0x000fea0003800000 */
.L_x_3751:
        /* <DEDUP_REMOVED lines=40> */
.L_x_3754:
[----:B------:R-:W-:Y:S05]  /*1d60*/  BSYNC B0 ;  /* 0x0000000000007941 */ /* 0x000fea0003800000 */
.L_x_3753:
        /* <DEDUP_REMOVED lines=38> */
.L_x_3756:
[----:B------:R-:W-:Y:S05]  /*1fd0*/  BSYNC B0 ;  /* 0x0000000000007941 */ /* 0x000fea0003800000 */
.L_x_3755:
        /* <DEDUP_REMOVED lines=38> */
.L_x_3758:
[----:B------:R-:W-:Y:S05]  /*2240*/  BSYNC B0 ;  /* 0x0000000000007941 */ /* 0x000fea0003800000 */
.L_x_3757:
        /* <DEDUP_REMOVED lines=38> */
.L_x_3760:
[----:B------:R-:W-:Y:S05]  /*24b0*/  BSYNC B0 ;  /* 0x0000000000007941 */ /* 0x000fea0003800000 */
.L_x_3759:
[----:B------:R-:W-:Y:S01]  /*24c0*/  FFMA.FTZ R21, R79, R31, R36 ;  /* 0x0000001f4f157223 */ /* 0x000fe20000010024 */
[----:B------:R-:W-:Y:S01]  /*24d0*/  BSSY B0, `(.L_x_3761) ;  /* 0x0000025000007945 */ /* 0x000fe20003800000 */
[----:B------:R-:W-:Y:S01]  /*24e0*/  FSETP.GTU.FTZ.AND P2, PT, R19, 20, PT ;  /* 0x41a000001300780b */ /* 0x000fe20003f5c000 */
[----:B------:R-:W-:Y:S01]  /*24f0*/  CS2R R54, SRZ ;  /* 0x0000000000367805 */ /* 0x000fe2000001ff00 */
[----:B------:R-:W-:Y:S01]  /*2500*/  CS2R R52, SRZ ;  /* 0x0000000000347805 */ /* 0x000fe2000001ff00 */
[----:B0-----:R-:W-:Y:S01]  /*2510*/  FFMA.FTZ R36, R72, R32, R21 ;  /* 0x0000002048247223 */ /* 0x001fe20000010015 */
        /* <DEDUP_REMOVED lines=32> */
.L_x_3762:
[----:B------:R-:W-:Y:S05]  /*2720*/  BSYNC B0 ;  /* 0x0000000000007941 */ /* 0x000fea0003800000 */
.L_x_3761:
        /* <DEDUP_REMOVED lines=40> */
.L_x_3764:
[----:B------:R-:W-:Y:S05]  /*29b0*/  BSYNC B0 ;  /* 0x0000000000007941 */ /* 0x000fea0003800000 */
.L_x_3763:
        /* <DEDUP_REMOVED lines=33> */
.L_x_3766:
[----:B------:R-:W-:Y:S05]  /*2bd0*/  BSYNC B0 ;  /* 0x0000000000007941 */ /* 0x000fea0003800000 */
.L_x_3765:
        /* <DEDUP_REMOVED lines=33> */
.L_x_3768:
[----:B------:R-:W-:Y:S05]  /*2df0*/  BSYNC B0 ;  /* 0x0000000000007941 */ /* 0x000fea0003800000 */
.L_x_3767:
        /* <DEDUP_REMOVED lines=33> */
.L_x_3770:
[----:B------:R-:W-:Y:S05]  /*3010*/  BSYNC B0 ;  /* 0x0000000000007941 */ /* 0x000fea0003800000 */
.L_x_3769:
        /* <DEDUP_REMOVED lines=33> */
.L_x_3772:
[----:B------:R-:W-:Y:S05]  /*3230*/  BSYNC B0 ;  /* 0x0000000000007941 */ /* 0x000fea0003800000 */
.L_x_3771:
        /* <DEDUP_REMOVED lines=33> */
.L_x_3774:
[----:B------:R-:W-:Y:S05]  /*3450*/  BSYNC B0 ;  /* 0x0000000000007941 */ /* 0x000fea0003800000 */
.L_x_3773:
        /* <DEDUP_REMOVED lines=39> */
.L_x_3876:
        /* <DEDUP_REMOVED lines=12> */
[----:B------:R-:W-:Y:S01]  /*3790*/  MOV R116, UR36 ;  /* 0x0000002400747c02 */ /* 0x000fe20008000f00 */
[----:B------:R-:W-:-:S04]  /*37a0*/  ULDC.64 UR36, c[0x0][0x180] ;  /* 0x0000600000247ab9 */ /* 0x000fc80000000a00 */
        /* <DEDUP_REMOVED lines=25> */
[----:B------:R-:W4:Y:S01]  /*3940*/  LDG.E.64 R148, [R148.64] ;  /* 0x0000001894947981 */ /* 0x000f22000c1e1b00 */
[----:B0-----:R-:W-:Y:S01]  /*3950*/  SHF.L.U32 R116, R0, 0x3, RZ ;  /* 0x0000000300747819 */ /* 0x001fe200000006ff */
[----:B------:R-:W-:Y:S02]  /*3960*/  UIMAD UR38, UR43, UR36, URZ ;  /* 0x000000242b2672a4 */ /* 0x000fe4000f8e023f */
[----:B------:R-:W-:Y:S01]  /*3970*/  UIMAD.WIDE.U32 UR34, UR7, UR36, URZ ;  /* 0x00000024072272a5 */ /* 0x000fe2000f8e003f */
[----:B------:R-:W-:Y:S01]  /*3980*/  LOP3.LUT R159, R116, 0xffffff00, RZ, 0xc0, !PT ;  /* 0xffffff00749f7812 */ /* 0x000fe200078ec0ff */
[----:B------:R-:W-:Y:S02]  /*3990*/  UIMAD UR37, UR7, UR37, UR38 ;  /* 0x00000025072572a4 */ /* 0x000fe4000f8e0226 */
[----:B------:R-:W-:Y:S01]  /*39a0*/  ULEA UR36, UP0, UR34, UR23, 0x2 ;  /* 0x0000001722247291 */ /* 0x000fe2000f80103f */
[----:B------:R-:W-:Y:S01]  /*39b0*/  IADD3 R161, R159, R2, RZ ;  /* 0x000000029fa17210 */ /* 0x000fe20007ffe0ff */
[----:B------:R-:W-:-:S03]  /*39c0*/  UIADD3 UR35, UR35, UR37, URZ ;  /* 0x0000002523237290 */ /* 0x000fc6000fffe03f */
[C---:B------:R-:W-:Y:S01]  /*39d0*/  IADD3 R116, R161.reuse, 0x20, RZ ;  /* 0x00000020a1747810 */ /* 0x040fe20007ffe0ff */
        /* <DEDUP_REMOVED lines=20> */
[----:B----4-:R-:W-:Y:S04]  /*3b20*/  STS.128 [R160.X16+0x400], R112 ;  /* 0x00040070a0007388 */ /* 0x010fe8000000cc00 */
[----:B------:R-:W-:Y:S04]  /*3b30*/  STS.128 [R174.X16+0x600], R100 ;  /* 0x00060064ae007388 */ /* 0x000fe8000000cc00 */
[----:B------:R-:W-:Y:S04]  /*3b40*/  STS.128 [R175.X16+0x800], R96 ;  /* 0x00080060af007388 */ /* 0x000fe8000000cc00 */
[----:B------:R-:W-:Y:S04]  /*3b50*/  STS.128 [R187.X16+0xa00], R92 ;  /* 0x000a005cbb007388 */ /* 0x000fe8000000cc00 */
[----:B------:R0:W-:Y:S04]  /*3b60*/  STS.128 [R188.X16+0xc00], R88 ;  /* 0x000c0058bc007388 */ /* 0x0001e8000000cc00 */
[----:B------:R1:W-:Y:S01]  /*3b70*/  STS.128 [R189.X16+0xe00], R84 ;  /* 0x000e0054bd007388 */ /* 0x0003e2000000cc00 */
[----:B------:R-:W-:-:S06]  /*3b80*/  NOP ;  /* 0x0000000000007918 */ /* 0x000fcc0000000000 */
[----:B------:R2:W3:Y:S04]  /*3b90*/  LDG.E.128 R116, [R156.64] ;  /* 0x000000189c747981 */ /* 0x0004e8000c1e1d00 */
[----:B------:R2:W4:Y:S04]  /*3ba0*/  LDG.E.128 R120, [R156.64+0x200] ;  /* 0x000200189c787981 */ /* 0x000528000c1e1d00 */
[----:B------:R2:W3:Y:S04]  /*3bb0*/  LDG.E.128 R124, [R156.64+0x400] ;  /* 0x000400189c7c7981 */ /* 0x0004e8000c1e1d00 */
[----:B------:R2:W3:Y:S04]  /*3bc0*/  LDG.E.128 R128, [R156.64+0x600] ;  /* 0x000600189c807981 */ /* 0x0004e8000c1e1d00 */
[----:B------:R2:W3:Y:S04]  /*3bd0*/  LDG.E.128 R132, [R156.64+0x800] ;  /* 0x000800189c847981 */ /* 0x0004e8000c1e1d00 */
[----:B------:R2:W3:Y:S04]  /*3be0*/  LDG.E.128 R136, [R156.64+0xa00] ;  /* 0x000a00189c887981 */ /* 0x0004e8000c1e1d00 */
[----:B------:R2:W3:Y:S04]  /*3bf0*/  LDG.E.128 R140, [R156.64+0xc00] ;  /* 0x000c00189c8c7981 */ /* 0x0004e8000c1e1d00 */
[----:B------:R2:W4:Y:S01]  /*3c00*/  LDG.E.128 R144, [R156.64+0xe00] ;  /* 0x000e00189c907981 */ /* 0x000522000c1e1d00 */
[----:B------:R-:W-:Y:S01]  /*3c10*/  UIADD3 UR34, UR16, -0x1, URZ ;  /* 0xffffffff10227890 */ /* 0x000fe2000fffe03f */
[----:B------:R-:W-:-:S02]  /*3c20*/  LOP3.LUT P0, RZ, R0, 0x1f, RZ, 0xc0, !PT ;  /* 0x0000001f00ff7812 */ /* 0x000fc4000780c0ff */
[----:B------:R-:W-:Y:S01]  /*3c30*/  ISETP.NE.AND P1, PT, R0, RZ, PT ;  /* 0x000000ff0000720c */ /* 0x000fe20003f25270 */
[----:B------:R-:W-:Y:S01]  /*3c40*/  ULEA.HI UR35, UR34, UR34, URZ, 0x1 ;  /* 0x0000002222237291 */ /* 0x000fe2000f8f083f */
[----:B------:R1:W2:Y:S01]  /*3c50*/  R2UR UR45, R149 ;  /* 0x00000000952d73c2 */ /* 0x0002a200000e0000 */
[----:B0-----:R-:W-:Y:S02]  /*3c60*/  MOV R90, c[0x0][0x16c] ;  /* 0x00005b00005a7a02 */ /* 0x001fe40000000f00 */
[----:B------:R-:W-:-:S04]  /*3c70*/  ULOP3.LUT UR35, UR35, 0xfffffe, URZ, 0xc0, !UPT ;  /* 0x00fffffe23237892 */ /* 0x000fc8000f8ec03f */
[----:B------:R-:W-:Y:S01]  /*3c80*/  UIADD3 UR35, UR34, -UR35, URZ ;  /* 0x8000002322237290 */ /* 0x000fe2000fffe03f */
[----:B------:R-:W0:Y:S01]  /*3c90*/  R2UR UR44, R148 ;  /* 0x00000000942c73c2 */ /* 0x000e2200000e0000 */
[----:B-1----:R-:W-:Y:S01]  /*3ca0*/  IADD3 R149, R0, 0x200, RZ ;  /* 0x0000020000957810 */ /* 0x002fe20007ffe0ff */
[----:B--2---:R-:W-:-:S04]  /*3cb0*/  FMUL.FTZ R84, R9, UR45 ;  /* 0x0000002d09547c20 */ /* 0x004fc80008410000 */
[----:B------:R-:W-:Y:S02]  /*3cc0*/  FMUL.RZ R85, R84, 0.15915493667125701904 ;  /* 0x3e22f98354557820 */ /* 0x000fe4000040c000 */
[----:B------:R-:W-:Y:S02]  /*3cd0*/  FMUL.FTZ R84, R10, UR45 ;  /* 0x0000002d0a547c20 */ /* 0x000fe40008410000 */
[----:B------:R-:W-:Y:S01]  /*3ce0*/  MUFU.SIN R198, R85 ;  /* 0x0000005500c67308 */ /* 0x000fe20000000400 */
[----:B0-----:R-:W-:Y:S01]  /*3cf0*/  MOV R157, UR44 ;  /* 0x0000002c009d7c02 */ /* 0x001fe20008000f00 */
[----:B------:R-:W-:Y:S02]  /*3d00*/  FMUL.RZ R86, R84, 0.15915493667125701904 ;  /* 0x3e22f98354567820 */ /* 0x000fe4000040c000 */
[----:B------:R-:W-:Y:S02]  /*3d10*/  FMUL.FTZ R84, R11, UR45 ;  /* 0x0000002d0b547c20 */ /* 0x000fe40008410000 */
[----:B------:R-:W-:-:S02]  /*3d20*/  FMUL.FTZ R157, R157, 1.4426950216293334961 ;  /* 0x3fb8aa3b9d9d7820 */ /* 0x000fc40000410000 */
[----:B------:R-:W-:Y:S01]  /*3d30*/  FMUL.RZ R87, R84, 0.15915493667125701904 ;  /* 0x3e22f98354577820 */ /* 0x000fe2000040c000 */
[----:B------:R0:W-:Y:S01]  /*3d40*/  MUFU.COS R158, R85 ;  /* 0x00000055009e7308 */ /* 0x0001e20000000000 */
[----:B------:R-:W-:Y:S02]  /*3d50*/  FMUL.FTZ R84, R12, UR45 ;  /* 0x0000002d0c547c20 */ /* 0x000fe40008410000 */
[C---:B------:R-:W-:Y:S02]  /*3d60*/  FMUL.FTZ R92, R157.reuse, R9 ;  /* 0x000000099d5c7220 */ /* 0x040fe40000410000 */
[----:B------:R-:W-:Y:S02]  /*3d70*/  FMUL.RZ R88, R84, 0.15915493667125701904 ;  /* 0x3e22f98354587820 */ /* 0x000fe4000040c000 */
[----:B------:R-:W-:Y:S01]  /*3d80*/  FMUL.FTZ R84, R4, UR45 ;  /* 0x0000002d04547c20 */ /* 0x000fe20008410000 */
[----:B------:R-:W-:Y:S01]  /*3d90*/  MUFU.SIN R185, R86 ;  /* 0x0000005600b97308 */ /* 0x000fe20000000400 */
[----:B------:R-:W-:-:S02]  /*3da0*/  FMUL.FTZ R197, R157, R10 ;  /* 0x0000000a9dc57220 */ /* 0x000fc40000410000 */
[----:B0-----:R-:W-:Y:S02]  /*3db0*/  FMUL.RZ R85, R84, 0.15915493667125701904 ;  /* 0x3e22f98354557820 */ /* 0x001fe4000040c000 */
[----:B------:R-:W-:Y:S02]  /*3dc0*/  FMUL.FTZ R84, R6, UR45 ;  /* 0x0000002d06547c20 */ /* 0x000fe40008410000 */
[C---:B------:R-:W-:Y:S01]  /*3dd0*/  FMUL.FTZ R199, R157.reuse, R11 ;  /* 0x0000000b9dc77220 */ /* 0x040fe20000410000 */
        /* <DEDUP_REMOVED lines=34> */
[----:B------:R-:W-:-:S04]  /*4000*/  FMUL.FTZ R84, R17, UR45 ;  /* 0x0000002d11547c20 */ /* 0x000fc80008410000 */
[----:B------:R-:W-:Y:S01]  /*4010*/  FMUL.RZ R89, R84, 0.15915493667125701904 ;  /* 0x3e22f98354597820 */ /* 0x000fe2000040c000 */
[----:B------:R0:W-:Y:S01]  /*4020*/  MUFU.COS R170, R86 ;  /* 0x0000005600aa7308 */ /* 0x0001e20000000000 */
[----:B------:R-:W-:-:S07]  /*4030*/  FMUL.FTZ R84, R18, UR45 ;  /* 0x0000002d12547c20 */ /* 0x000fce0008410000 */
[----:B------:R-:W-:Y:S01]  /*4040*/  MUFU.SIN R167, R87 ;  /* 0x0000005700a77308 */ /* 0x000fe20000000400 */
[----:B0-----:R-:W-:-:S07]  /*4050*/  MOV R86, UR35 ;  /* 0x0000002300567c02 */ /* 0x001fce0008000f00 */
[----:B------:R0:W-:Y:S08]  /*4060*/  MUFU.COS R168, R87 ;  /* 0x0000005700a87308 */ /* 0x0001f00000000000 */
[----:B------:R-:W-:Y:S01]  /*4070*/  MUFU.SIN R165, R88 ;  /* 0x0000005800a57308 */ /* 0x000fe20000000400 */
[----:B0-----:R-:W-:-:S05]  /*4080*/  MOV R87, 0x100 ;  /* 0x0000010000577802 */ /* 0x001fca0000000f00 */
[----:B------:R-:W-:Y:S01]  /*4090*/  @!P1 IMAD R149, R86, R87, UR7 ;  /* 0x0000000756959e24 */ /* 0x000fe2000f8e0257 */
[----:B------:R-:W-:Y:S01]  /*40a0*/  LEA R86, R2, R159, 0x3 ;  /* 0x0000009f02567211 */ /* 0x000fe200078e18ff */
[----:B------:R0:W-:Y:S08]  /*40b0*/  MUFU.COS R166, R88 ;  /* 0x0000005800a67308 */ /* 0x0001f00000000000 */
[----:B------:R-:W-:Y:S01]  /*40c0*/  MUFU.SIN R163, R89 ;  /* 0x0000005900a37308 */ /* 0x000fe20000000400 */
[----:B0-----:R-:W-:-:S02]  /*40d0*/  FMUL.RZ R88, R84, 0.15915493667125701904 ;  /* 0x3e22f98354587820 */ /* 0x001fc4000040c000 */
[----:B------:R-:W-:-:S05]  /*40e0*/  IMAD R84, R2, 0x7, R161 ;  /* 0x0000000702547824 */ /* 0x000fca00078e02a1 */
[----:B------:R0:W-:Y:S01]  /*40f0*/  MUFU.COS R164, R89 ;  /* 0x0000005900a47308 */ /* 0x0001e20000000000 */
[C---:B------:R-:W-:Y:S02]  /*4100*/  IADD3 R85, R84.reuse, 0x1, RZ ;  /* 0x0000000154557810 */ /* 0x040fe40007ffe0ff */
[C---:B------:R-:W-:Y:S02]  /*4110*/  IADD3 R87, R84.reuse, 0x2, RZ ;  /* 0x0000000254577810 */ /* 0x040fe40007ffe0ff */
[C---:B------:R-:W-:Y:S02]  /*4120*/  IADD3 R91, R84.reuse, 0x4, RZ ;  /* 0x00000004545b7810 */ /* 0x040fe40007ffe0ff */
[C---:B------:R-:W-:Y:S01]  /*4130*/  IADD3 R93, R84.reuse, 0x5, RZ ;  /* 0x00000005545d7810 */ /* 0x040fe20007ffe0ff */
[----:B------:R-:W1:Y:S01]  /*4140*/  MUFU.EX2 R159, R92 ;  /* 0x0000005c009f7308 */ /* 0x000e620000000800 */
[C---:B0-----:R-:W-:Y:S02]  /*4150*/  IADD3 R89, R84.reuse, 0x3, RZ ;  /* 0x0000000354597810 */ /* 0x041fe40007ffe0ff */
[----:B------:R-:W-:-:S02]  /*4160*/  IADD3 R95, R84, 0x6, RZ ;  /* 0x00000006545f7810 */ /* 0x000fc40007ffe0ff */
[C---:B------:R-:W-:Y:S02]  /*4170*/  LEA.HI.SX32 R190, R84.reuse, R84, 0x1b ;  /* 0x0000005454be7211 */ /* 0x040fe400078fdaff */
[----:B------:R-:W-:Y:S01]  /*4180*/  IADD3 R97, R84, 0x7, RZ ;  /* 0x0000000754617810 */ /* 0x000fe20007ffe0ff */
[----:B------:R-:W-:Y:S01]  /*4190*/  MUFU.SIN R161, R88 ;  /* 0x0000005800a17308 */ /* 0x000fe20000000400 */
[-C--:B------:R-:W-:Y:S02]  /*41a0*/  LEA.HI.SX32 R191, R85, R86.reuse, 0x1b ;  /* 0x0000005655bf7211 */ /* 0x080fe400078fdaff */
[-C--:B------:R-:W-:Y:S02]  /*41b0*/  LEA.HI.SX32 R192, R87, R86.reuse, 0x1b ;  /* 0x0000005657c07211 */ /* 0x080fe400078fdaff */
[-C--:B------:R-:W-:Y:S02]  /*41c0*/  LEA.HI.SX32 R148, R89, R86.reuse, 0x1b ;  /* 0x0000005659947211 */ /* 0x080fe400078fdaff */
[-C--:B------:R-:W-:Y:S01]  /*41d0*/  LEA.HI.SX32 R193, R91, R86.reuse, 0x1b ;  /* 0x000000565bc17211 */ /* 0x080fe200078fdaff */
[----:B------:R0:W-:Y:S01]  /*41e0*/  MUFU.COS R162, R88 ;  /* 0x0000005800a27308 */ /* 0x0001e20000000000 */
[----:B------:R-:W-:Y:S01]  /*41f0*/  LEA.HI.SX32 R194, R93, R86, 0x1b ;  /* 0x000000565dc27211 */ /* 0x000fe200078fdaff */
[----:B-1----:R-:W-:Y:S01]  /*4200*/  FMUL.FTZ R158, R159, R158 ;  /* 0x0000009e9f9e7220 */ /* 0x002fe20000410000 */
[-C--:B------:R-:W-:Y:S01]  /*4210*/  LEA.HI.SX32 R195, R95, R86.reuse, 0x1b ;  /* 0x000000565fc37211 */ /* 0x080fe200078fdaff */
[----:B------:R-:W-:Y:S01]  /*4220*/  LDS.128 R100, [R193.X16+0x40] ;  /* 0x00004000c1647984 */ /* 0x000fe2000000cc00 */
[----:B------:R-:W-:Y:S01]  /*4230*/  LEA.HI.SX32 R196, R97, R86, 0x1b ;  /* 0x0000005661c47211 */ /* 0x000fe200078fdaff */
[----:B------:R-:W-:-:S02]  /*4240*/  FMUL.FTZ R159, R159, R198 ;  /* 0x000000c69f9f7220 */ /* 0x000fc40000410000 */
[----:B------:R-:W1:Y:S01]  /*4250*/  LDS.128 R84, [R190.X16] ;  /* 0x00000000be547984 */ /* 0x000e62000000cc00 */
[----:B------:R-:W2:Y:S03]  /*4260*/  MUFU.EX2 R197, R197 ;  /* 0x000000c500c57308 */ /* 0x000ea60000000800 */
[----:B0-----:R-:W0:Y:S04]  /*4270*/  LDS.128 R88, [R191.X16+0x10] ;  /* 0x00001000bf587984 */ /* 0x001e28000000cc00 */
[----:B------:R-:W0:Y:S01]  /*4280*/  LDS.128 R92, [R192.X16+0x20] ;  /* 0x00002000c05c7984 */ /* 0x000e22000000cc00 */
[----:B------:R-:W0:Y:S03]  /*4290*/  MUFU.EX2 R199, R199 ;  /* 0x000000c700c77308 */ /* 0x000e260000000800 */
[----:B------:R-:W0:Y:S04]  /*42a0*/  LDS.128 R96, [R148.X16+0x30] ;  /* 0x0000300094607984 */ /* 0x000e28000000cc00 */
[----:B------:R-:W0:Y:S01]  /*42b0*/  LDS.128 R104, [R194.X16+0x50] ;  /* 0x00005000c2687984 */ /* 0x000e22000000cc00 */
[----:B------:R-:W0:Y:S03]  /*42c0*/  MUFU.EX2 R200, R200 ;  /* 0x000000c800c87308 */ /* 0x000e260000000800 */
[----:B------:R-:W0:Y:S04]  /*42d0*/  LDS.128 R108, [R195.X16+0x60] ;  /* 0x00006000c36c7984 */ /* 0x000e28000000cc00 */
[----:B------:R-:W0:Y:S04]  /*42e0*/  LDS.128 R112, [R196.X16+0x70] ;  /* 0x00007000c4707984 */ /* 0x000e28000000cc00 */
[----:B---3--:R3:W-:Y:S04]  /*42f0*/  STS.128 [R150.X16+0x4200], R116 ;  /* 0x0042007496007388 */ /* 0x0087e8000000cc00 */
[----:B----4-:R4:W-:Y:S04]  /*4300*/  STS.128 [R151.X16+0x4400], R120 ;  /* 0x0044007897007388 */ /* 0x0109e8000000cc00 */
[----:B------:R1:W-:Y:S04]  /*4310*/  STS.128 [R160.X16+0x4600], R124 ;  /* 0x0046007ca0007388 */ /* 0x0003e8000000cc00 */
[----:B------:R-:W-:Y:S04]  /*4320*/  STS.128 [R174.X16+0x4800], R128 ;  /* 0x00480080ae007388 */ /* 0x000fe8000000cc00 */
[----:B------:R2:W-:Y:S01]  /*4330*/  STS.128 [R175.X16+0x4a00], R132 ;  /* 0x004a0084af007388 */ /* 0x0005e2000000cc00 */
[----:B---3--:R-:W-:Y:S01]  /*4340*/  MOV R117, RZ ;  /* 0x000000ff00757202 */ /* 0x008fe20000000f00 */
[----:B------:R-:W-:Y:S01]  /*4350*/  CS2R R118, SRZ ;  /* 0x0000000000767805 */ /* 0x000fe2000001ff00 */
[----:B------:R-:W-:Y:S01]  /*4360*/  MOV R116, 0x3f800000 ;  /* 0x3f80000000747802 */ /* 0x000fe20000000f00 */
[----:B------:R-:W-:Y:S01]  /*4370*/  STS.128 [R187.X16+0x4c00], R136 ;  /* 0x004c0088bb007388 */ /* 0x000fe2000000cc00 */
[----:B----4-:R-:W-:-:S03]  /*4380*/  MOV R120, 0x10 ;  /* 0x0000001000787802 */ /* 0x010fc60000000f00 */
[----:B------:R3:W-:Y:S01]  /*4390*/  STS.128 [R188.X16+0x4e00], R140 ;  /* 0x004e008cbc007388 */ /* 0x0007e2000000cc00 */
[----:B-1----:R-:W-:-:S03]  /*43a0*/  FMUL.FTZ R160, R157, R4 ;  /* 0x000000049da07220 */ /* 0x002fc60000410000 */
[----:B------:R1:W-:Y:S01]  /*43b0*/  STS.128 [R189.X16+0x5000], R144 ;  /* 0x00500090bd007388 */ /* 0x0003e2000000cc00 */
[----:B------:R-:W-:-:S06]  /*43c0*/  NOP ;  /* 0x0000000000007918 */ /* 0x000fcc0000000000 */
[----:B--2---:R-:W-:Y:S01]  /*43d0*/  @!P0 IMAD.WIDE R174, R201, R120, UR26 ;  /* 0x0000001ac9ae8e25 */ /* 0x004fe2000f8e0278 */
[----:B------:R-:W-:Y:S03]  /*43e0*/  LDS.128 R136, [R190.X16+0x4200] ;  /* 0x00420000be887984 */ /* 0x000fe6000000cc00 */
[----:B------:R-:W-:Y:S01]  /*43f0*/  FMUL.FTZ R239, R84, R9 ;  /* 0x0000000954ef7220 */ /* 0x000fe20000410000 */
[----:B------:R2:W4:Y:S01]  /*4400*/  LDS.128 R140, [R191.X16+0x4210] ;  /* 0x00421000bf8c7984 */ /* 0x000522000000cc00 */
[----:B---3--:R-:W3:Y:S01]  /*4410*/  MUFU.EX2 R188, R160 ;  /* 0x000000a000bc7308 */ /* 0x008ee20000000800 */
[----:B------:R-:W-:Y:S01]  /*4420*/  FMUL.FTZ R185, R197, R185 ;  /* 0x000000b9c5b97220 */ /* 0x000fe20000410000 */
[----:B-1----:R-:W-:Y:S01]  /*4430*/  SHF.L.U32 R189, R149, 0x3, RZ ;  /* 0x0000000395bd7819 */ /* 0x002fe200000006ff */
[----:B------:R-:W1:Y:S01]  /*4440*/  LDS.128 R144, [R192.X16+0x4220] ;  /* 0x00422000c0907984 */ /* 0x000e62000000cc00 */
[----:B------:R-:W-:-:S02]  /*4450*/  FMUL.FTZ R186, R197, R186 ;  /* 0x000000bac5ba7220 */ /* 0x000fc40000410000 */
[----:B------:R-:W-:Y:S01]  /*4460*/  FMUL.FTZ R236, R87, R10 ;  /* 0x0000000a57ec7220 */ /* 0x000fe20000410000 */
[----:B------:R-:W1:Y:S01]  /*4470*/  LDS.128 R148, [R148.X16+0x4230] ;  /* 0x0042300094947984 */ /* 0x000e62000000cc00 */
[C---:B0-----:R-:W-:Y:S02]  /*4480*/  FMUL.FTZ R183, R199.reuse, R183 ;  /* 0x000000b7c7b77220 */ /* 0x041fe40000410000 */
[----:B------:R-:W-:Y:S01]  /*4490*/  FMUL.FTZ R184, R199, R184 ;  /* 0x000000b8c7b87220 */ /* 0x000fe20000410000 */
[----:B------:R-:W0:Y:S01]  /*44a0*/  LDS.128 R120, [R193.X16+0x4240] ;  /* 0x00424000c1787984 */ /* 0x000e22000000cc00 */
[----:B------:R-:W-:Y:S02]  /*44b0*/  FMUL.FTZ R235, R88, R11 ;  /* 0x0000000b58eb7220 */ /* 0x000fe40000410000 */
[C---:B------:R-:W-:Y:S01]  /*44c0*/  FMUL.FTZ R181, R200.reuse, R181 ;  /* 0x000000b5c8b57220 */ /* 0x040fe20000410000 */
[----:B------:R-:W0:Y:S01]  /*44d0*/  LDS.128 R124, [R194.X16+0x4250] ;  /* 0x00425000c27c7984 */ /* 0x000e22000000cc00 */
[----:B------:R-:W-:-:S02]  /*44e0*/  FMUL.FTZ R182, R200, R182 ;  /* 0x000000b6c8b67220 */ /* 0x000fc40000410000 */
[----:B------:R-:W-:Y:S01]  /*44f0*/  FMUL.FTZ R232, R91, R12 ;  /* 0x0000000c5be87220 */ /* 0x000fe20000410000 */
[----:B------:R-:W0:Y:S01]  /*4500*/  LDS.128 R128, [R195.X16+0x4260] ;  /* 0x00426000c3807984 */ /* 0x000e22000000cc00 */
[----:B------:R-:W-:Y:S02]  /*4510*/  FMUL.FTZ R231, R92, R4 ;  /* 0x000000045ce77220 */ /* 0x000fe40000410000 */
[----:B------:R-:W-:Y:S01]  /*4520*/  FMUL.FTZ R228, R95, R6 ;  /* 0x000000065fe47220 */ /* 0x000fe20000410000 */
[----:B------:R-:W0:Y:S01]  /*4530*/  LDS.128 R132, [R196.X16+0x4270] ;  /* 0x00427000c4847984 */ /* 0x000e22000000cc00 */
[----:B------:R-:W-:-:S03]  /*4540*/  FMUL.FTZ R187, R19, UR45 ;  /* 0x0000002d13bb7c20 */ /* 0x000fc60008410000 */
[----:B------:R4:W-:Y:S01]  /*4550*/  STS.64 [R189+0x11c80], R158 ;  /* 0x011c809ebd007388 */ /* 0x0009e20000000a00 */
[----:B------:R-:W-:Y:S02]  /*4560*/  FMUL.FTZ R239, R80, R239 ;  /* 0x000000ef50ef7220 */ /* 0x000fe40000410000 */
[----:B------:R-:W-:Y:S01]  /*4570*/  FMUL.FTZ R236, R81, R236 ;  /* 0x000000ec51ec7220 */ /* 0x000fe20000410000 */
[----:B------:R-:W-:Y:S01]  /*4580*/  BAR.SYNC.DEFER_BLOCKING 0x0 ;  /* 0x0000000000007b1d */ /* 0x000fe20000010000 */
[----:B--2---:R-:W-:Y:S02]  /*4590*/  FMUL.FTZ R191, R239, R185 ;  /* 0x000000b9efbf7220 */ /* 0x004fe40000410000 */
[C---:B---3--:R-:W-:Y:S02]  /*45a0*/  FMUL.FTZ R180, R188.reuse, R180 ;  /* 0x000000b4bcb47220 */ /* 0x048fe40000410000 */
[----:B------:R-:W-:Y:S02]  /*45b0*/  FMUL.FTZ R179, R188, R179 ;  /* 0x000000b3bcb37220 */ /* 0x000fe40000410000 */
[----:B------:R-:W-:-:S02]  /*45c0*/  FMUL.FTZ R235, R82, R235 ;  /* 0x000000eb52eb7220 */ /* 0x000fc40000410000 */
[C---:B----4-:R-:W-:Y:S02]  /*45d0*/  FMUL.FTZ R189, R157.reuse, R6 ;  /* 0x000000069dbd7220 */ /* 0x050fe40000410000 */
[----:B------:R-:W-:Y:S02]  /*45e0*/  FMUL.FTZ R188, R157, R7 ;  /* 0x000000079dbc7220 */ /* 0x000fe40000410000 */
[----:B------:R-:W-:Y:S02]  /*45f0*/  FMUL.FTZ R232, R83, R232 ;  /* 0x000000e853e87220 */ /* 0x000fe40000410000 */
[----:B------:R-:W-:Y:S02]  /*4600*/  FMUL.FTZ R231, R76, R231 ;  /* 0x000000e74ce77220 */ /* 0x000fe40000410000 */
[----:B------:R-:W-:Y:S02]  /*4610*/  FMUL.FTZ R228, R77, R228 ;  /* 0x000000e44de47220 */ /* 0x000fe40000410000 */
[----:B------:R-:W-:-:S02]  /*4620*/  FMUL.FTZ R227, R96, R7 ;  /* 0x0000000760e37220 */ /* 0x000fc40000410000 */
[----:B------:R-:W-:Y:S01]  /*4630*/  FMUL.RZ R198, R187, 0.15915493667125701904 ;  /* 0x3e22f983bbc67820 */ /* 0x000fe2000040c000 */
[----:B------:R2:W5:Y:S01]  /*4640*/  @!P0 LDG.E.128 R116, [R174.64] ;  /* 0x00000018ae748981 */ /* 0x000562000c1e1d00 */
[----:B------:R-:W3:Y:S01]  /*4650*/  MUFU.EX2 R189, R189 ;  /* 0x000000bd00bd7308 */ /* 0x000ee20000000800 */
[----:B------:R-:W-:Y:S01]  /*4660*/  FMUL.FTZ R227, R78, R227 ;  /* 0x000000e34ee37220 */ /* 0x000fe20000410000 */
[----:B------:R-:W-:Y:S01]  /*4670*/  ISETP.NE.AND P0, PT, R0, 0x7f, PT ;  /* 0x0000007f0000780c */ /* 0x000fe20003f05270 */
[----:B------:R-:W-:Y:S01]  /*4680*/  FMUL.FTZ R224, R99, R8 ;  /* 0x0000000863e07220 */ /* 0x000fe20000410000 */
[----:B------:R-:W-:Y:S01]  /*4690*/  BSSY B0, `(.L_x_3776) ;  /* 0x0000114000007945 */ /* 0x000fe20003800000 */
[----:B------:R-:W-:Y:S02]  /*46a0*/  FMUL.FTZ R223, R100, R13 ;  /* 0x0000000d64df7220 */ /* 0x000fe40000410000 */
[----:B------:R-:W-:Y:S01]  /*46b0*/  FMUL.FTZ R224, R79, R224 ;  /* 0x000000e04fe07220 */ /* 0x000fe20000410000 */
[----:B------:R-:W-:Y:S01]  /*46c0*/  MUFU.SIN R187, R198 ;  /* 0x000000c600bb7308 */ /* 0x000fe20000000400 */
[----:B--2---:R-:W-:-:S02]  /*46d0*/  FMUL.FTZ R175, R85, R9 ;  /* 0x0000000955af7220 */ /* 0x004fc40000410000 */
[----:B------:R-:W-:Y:S02]  /*46e0*/  FMUL.FTZ R174, R86, R10 ;  /* 0x0000000a56ae7220 */ /* 0x000fe40000410000 */
[----:B------:R-:W-:Y:S02]  /*46f0*/  FMUL.FTZ R238, R80, R175 ;  /* 0x000000af50ee7220 */ /* 0x000fe40000410000 */
[----:B------:R-:W-:Y:S01]  /*4700*/  FMUL.FTZ R237, R81, R174 ;  /* 0x000000ae51ed7220 */ /* 0x000fe20000410000 */
[----:B------:R-:W-:Y:S01]  /*4710*/  MUFU.COS R160, R198 ;  /* 0x000000c600a07308 */ /* 0x000fe20000000000 */
[C---:B------:R-:W-:Y:S02]  /*4720*/  FMUL.FTZ R175, R238.reuse, R185 ;  /* 0x000000b9eeaf7220 */ /* 0x040fe40000410000 */
[-C--:B------:R-:W-:Y:S02]  /*4730*/  FFMA.FTZ R193, R238, R186.reuse, R191 ;  /* 0x000000baeec17223 */ /* 0x080fe400000100bf */
[----:B------:R-:W-:-:S02]  /*4740*/  FFMA.FTZ R190, R239, R186, -R175 ;  /* 0x000000baefbe7223 */ /* 0x000fc400000108af */
[----:B------:R-:W-:Y:S01]  /*4750*/  FADD.FTZ R193, R236, R193 ;  /* 0x000000c1ecc17221 */ /* 0x000fe20000010000 */
[----:B------:R-:W2:Y:S01]  /*4760*/  MUFU.EX2 R191, R188 ;  /* 0x000000bc00bf7308 */ /* 0x000ea20000000800 */
[----:B------:R-:W-:Y:S02]  /*4770*/  FADD.FTZ R190, R237, R190 ;  /* 0x000000beedbe7221 */ /* 0x000fe40000010000 */
[C---:B------:R-:W-:Y:S02]  /*4780*/  FMUL.FTZ R175, R183.reuse, R193 ;  /* 0x000000c1b7af7220 */ /* 0x040fe40000410000 */
[-C--:B------:R-:W-:Y:S02]  /*4790*/  FMUL.FTZ R194, R183, R190.reuse ;  /* 0x000000beb7c27220 */ /* 0x080fe40000410000 */
[----:B------:R-:W-:Y:S02]  /*47a0*/  FFMA.FTZ R192, R184, R190, -R175 ;  /* 0x000000beb8c07223 */ /* 0x000fe400000108af */
[----:B------:R-:W-:-:S02]  /*47b0*/  FMUL.FTZ R175, R89, R11 ;  /* 0x0000000b59af7220 */ /* 0x000fc40000410000 */
[----:B------:R-:W-:Y:S02]  /*47c0*/  FMUL.FTZ R174, R157, R8 ;  /* 0x000000089dae7220 */ /* 0x000fe40000410000 */
[----:B------:R-:W-:Y:S02]  /*47d0*/  FFMA.FTZ R193, R184, R193, R194 ;  /* 0x000000c1b8c17223 */ /* 0x000fe400000100c2 */
[----:B------:R-:W-:Y:S02]  /*47e0*/  FMUL.FTZ R234, R82, R175 ;  /* 0x000000af52ea7220 */ /* 0x000fe40000410000 */
[C---:B---3--:R-:W-:Y:S02]  /*47f0*/  FMUL.FTZ R178, R189.reuse, R178 ;  /* 0x000000b2bdb27220 */ /* 0x048fe40000410000 */
[----:B------:R-:W-:Y:S02]  /*4800*/  FMUL.FTZ R177, R189, R177 ;  /* 0x000000b1bdb17220 */ /* 0x000fe40000410000 */
[----:B------:R-:W-:Y:S01]  /*4810*/  FMUL.FTZ R175, R20, UR45 ;  /* 0x0000002d14af7c20 */ /* 0x000fe20008410000 */
[----:B------:R3:W4:Y:S01]  /*4820*/  MUFU.EX2 R189, R174 ;  /* 0x000000ae00bd7308 */ /* 0x0007220000000800 */
[----:B------:R-:W-:-:S02]  /*4830*/  FADD.FTZ R193, R234, R193 ;  /* 0x000000c1eac17221 */ /* 0x000fc40000010000 */
[----:B------:R-:W-:Y:S02]  /*4840*/  FMUL.RZ R194, R175, 0.15915493667125701904 ;  /* 0x3e22f983afc27820 */ /* 0x000fe4000040c000 */
[----:B------:R-:W-:Y:S02]  /*4850*/  FADD.FTZ R192, R235, R192 ;  /* 0x000000c0ebc07221 */ /* 0x000fe40000010000 */
[----:B--2---:R-:W-:Y:S01]  /*4860*/  FMUL.FTZ R175, R191, R156 ;  /* 0x0000009cbfaf7220 */ /* 0x004fe20000410000 */
[----:B------:R-:W-:Y:S01]  /*4870*/  MUFU.SIN R188, R194 ;  /* 0x000000c200bc7308 */ /* 0x000fe20000000400 */
[C---:B------:R-:W-:Y:S02]  /*4880*/  FMUL.FTZ R195, R181.reuse, R193 ;  /* 0x000000c1b5c37220 */ /* 0x040fe40000410000 */
[----:B------:R-:W-:Y:S02]  /*4890*/  FMUL.FTZ R156, R90, R12 ;  /* 0x0000000c5a9c7220 */ /* 0x000fe40000410000 */
[----:B---3--:R-:W-:-:S02]  /*48a0*/  FMUL.FTZ R174, R181, R192 ;  /* 0x000000c0b5ae7220 */ /* 0x008fc40000410000 */
[----:B------:R-:W-:Y:S02]  /*48b0*/  FMUL.FTZ R190, R157, R13 ;  /* 0x0000000d9dbe7220 */ /* 0x000fe40000410000 */
[C---:B------:R-:W-:Y:S02]  /*48c0*/  FFMA.FTZ R192, R182.reuse, R192, -R195 ;  /* 0x000000c0b6c07223 */ /* 0x040fe400000108c3 */
[----:B------:R-:W-:Y:S02]  /*48d0*/  FMUL.FTZ R233, R83, R156 ;  /* 0x0000009c53e97220 */ /* 0x000fe40000410000 */
[----:B------:R-:W-:Y:S01]  /*48e0*/  FFMA.FTZ R193, R182, R193, R174 ;  /* 0x000000c1b6c17223 */ /* 0x000fe200000100ae */
[----:B------:R-:W2:Y:S01]  /*48f0*/  MUFU.EX2 R190, R190 ;  /* 0x000000be00be7308 */ /* 0x000ea20000000800 */
[----:B------:R-:W-:Y:S02]  /*4900*/  FADD.FTZ R192, R233, R192 ;  /* 0x000000c0e9c07221 */ /* 0x000fe40000010000 */
[----:B------:R-:W-:-:S02]  /*4910*/  FMUL.FTZ R176, R191, R176 ;  /* 0x000000b0bfb07220 */ /* 0x000fc40000410000 */
[----:B----4-:R-:W-:Y:S02]  /*4920*/  FMUL.FTZ R174, R189, R154 ;  /* 0x0000009abdae7220 */ /* 0x010fe40000410000 */
[----:B------:R-:W-:Y:S01]  /*4930*/  FMUL.FTZ R191, R157, R14 ;  /* 0x0000000e9dbf7220 */ /* 0x000fe20000410000 */
[----:B------:R-:W-:Y:S01]  /*4940*/  MUFU.COS R156, R194 ;  /* 0x000000c2009c7308 */ /* 0x000fe20000000000 */
[----:B------:R-:W-:Y:S02]  /*4950*/  FADD.FTZ R193, R232, R193 ;  /* 0x000000c1e8c17221 */ /* 0x000fe40000010000 */
[----:B------:R-:W-:Y:S02]  /*4960*/  FMUL.FTZ R154, R179, R192 ;  /* 0x000000c0b39a7220 */ /* 0x000fe40000410000 */
[----:B------:R-:W-:Y:S02]  /*4970*/  FMUL.FTZ R173, R189, R173 ;  /* 0x000000adbdad7220 */ /* 0x000fe40000410000 */
[-C--:B------:R-:W-:Y:S01]  /*4980*/  FFMA.FTZ R195, R180, R193.reuse, R154 ;  /* 0x000000c1b4c37223 */ /* 0x080fe2000001009a */
[----:B------:R-:W3:Y:S01]  /*4990*/  MUFU.EX2 R191, R191 ;  /* 0x000000bf00bf7308 */ /* 0x000ee20000000800 */
[----:B------:R-:W-:-:S02]  /*49a0*/  FMUL.FTZ R193, R179, R193 ;  /* 0x000000c1b3c17220 */ /* 0x000fc40000410000 */
[----:B------:R-:W-:Y:S02]  /*49b0*/  FMUL.FTZ R189, R93, R4 ;  /* 0x000000045dbd7220 */ /* 0x000fe40000410000 */
[----:B------:R-:W-:Y:S02]  /*49c0*/  FMUL.FTZ R154, R157, R15 ;  /* 0x0000000f9d9a7220 */ /* 0x000fe40000410000 */
[----:B------:R-:W-:Y:S02]  /*49d0*/  FFMA.FTZ R192, R180, R192, -R193 ;  /* 0x000000c0b4c07223 */ /* 0x000fe400000108c1 */
[----:B------:R-:W-:Y:S02]  /*49e0*/  FMUL.FTZ R230, R76, R189 ;  /* 0x000000bd4ce67220 */ /* 0x000fe40000410000 */
[----:B------:R4:W0:Y:S01]  /*49f0*/  MUFU.EX2 R189, R154 ;  /* 0x0000009a00bd7308 */ /* 0x0008220000000800 */
[----:B------:R-:W-:Y:S02]  /*4a00*/  FADD.FTZ R192, R231, R192 ;  /* 0x000000c0e7c07221 */ /* 0x000fe40000010000 */
[----:B--2---:R-:W-:-:S02]  /*4a10*/  FMUL.FTZ R172, R190, R172 ;  /* 0x000000acbeac7220 */ /* 0x004fc40000410000 */
[----:B------:R-:W-:Y:S02]  /*4a20*/  FMUL.FTZ R171, R190, R171 ;  /* 0x000000abbeab7220 */ /* 0x000fe40000410000 */
[----:B------:R-:W-:Y:S02]  /*4a30*/  FMUL.FTZ R190, R157, R16 ;  /* 0x000000109dbe7220 */ /* 0x000fe40000410000 */
[----:B------:R-:W-:Y:S02]  /*4a40*/  FADD.FTZ R195, R230, R195 ;  /* 0x000000c3e6c37221 */ /* 0x000fe40000010000 */
[C---:B------:R-:W-:Y:S02]  /*4a50*/  FMUL.FTZ R196, R177.reuse, R192 ;  /* 0x000000c0b1c47220 */ /* 0x040fe40000410000 */
[-C--:B------:R-:W-:Y:S01]  /*4a60*/  FMUL.FTZ R193, R177, R195.reuse ;  /* 0x000000c3b1c17220 */ /* 0x080fe20000410000 */
[----:B------:R-:W2:Y:S01]  /*4a70*/  MUFU.EX2 R190, R190 ;  /* 0x000000be00be7308 */ /* 0x000ea20000000800 */
[----:B------:R-:W-:-:S02]  /*4a80*/  FFMA.FTZ R195, R178, R195, R196 ;  /* 0x000000c3b2c37223 */ /* 0x000fc400000100c4 */
[----:B----4-:R-:W-:Y:S02]  /*4a90*/  FMUL.FTZ R154, R94, R6 ;  /* 0x000000065e9a7220 */ /* 0x010fe40000410000 */
[C---:B---3--:R-:W-:Y:S02]  /*4aa0*/  FMUL.FTZ R170, R191.reuse, R170 ;  /* 0x000000aabfaa7220 */ /* 0x048fe40000410000 */
[----:B------:R-:W-:Y:S02]  /*4ab0*/  FMUL.FTZ R169, R191, R169 ;  /* 0x000000a9bfa97220 */ /* 0x000fe40000410000 */
[----:B------:R-:W-:Y:S02]  /*4ac0*/  FMUL.FTZ R191, R157, R17 ;  /* 0x000000119dbf7220 */ /* 0x000fe40000410000 */
[----:B------:R-:W-:Y:S02]  /*4ad0*/  FFMA.FTZ R194, R178, R192, -R193 ;  /* 0x000000c0b2c27223 */ /* 0x000fe400000108c1 */
[----:B------:R-:W-:-:S02]  /*4ae0*/  FMUL.FTZ R229, R77, R154 ;  /* 0x0000009a4de57220 */ /* 0x000fc40000410000 */
[----:B------:R-:W-:Y:S01]  /*4af0*/  FADD.FTZ R195, R228, R195 ;  /* 0x000000c3e4c37221 */ /* 0x000fe20000010000 */
[----:B------:R-:W3:Y:S01]  /*4b00*/  MUFU.EX2 R191, R191 ;  /* 0x000000bf00bf7308 */ /* 0x000ee20000000800 */
[C---:B0-----:R-:W-:Y:S02]  /*4b10*/  FMUL.FTZ R168, R189.reuse, R168 ;  /* 0x000000a8bda87220 */ /* 0x041fe40000410000 */
[----:B------:R-:W-:Y:S02]  /*4b20*/  FMUL.FTZ R167, R189, R167 ;  /* 0x000000a7bda77220 */ /* 0x000fe40000410000 */
[----:B------:R-:W-:Y:S02]  /*4b30*/  FADD.FTZ R194, R229, R194 ;  /* 0x000000c2e5c27221 */ /* 0x000fe40000010000 */
[----:B------:R-:W-:Y:S02]  /*4b40*/  FMUL.FTZ R189, R175, R195 ;  /* 0x000000c3afbd7220 */ /* 0x000fe40000410000 */
[----:B------:R-:W-:-:S02]  /*4b50*/  FMUL.FTZ R154, R157, R19 ;  /* 0x000000139d9a7220 */ /* 0x000fc40000410000 */
[-C--:B------:R-:W-:Y:S02]  /*4b60*/  FFMA.FTZ R196, R176, R194.reuse, -R189 ;  /* 0x000000c2b0c47223 */ /* 0x080fe400000108bd */
[----:B------:R-:W-:Y:S02]  /*4b70*/  FMUL.FTZ R194, R175, R194 ;  /* 0x000000c2afc27220 */ /* 0x000fe40000410000 */
[----:B------:R-:W-:Y:S02]  /*4b80*/  FMUL.FTZ R189, R97, R7 ;  /* 0x0000000761bd7220 */ /* 0x000fe40000410000 */
[----:B------:R-:W-:Y:S02]  /*4b90*/  FMUL.FTZ R192, R157, R18 ;  /* 0x000000129dc07220 */ /* 0x000fe40000410000 */
[C---:B--2---:R-:W-:Y:S02]  /*4ba0*/  FMUL.FTZ R166, R190.reuse, R166 ;  /* 0x000000a6bea67220 */ /* 0x044fe40000410000 */
[----:B------:R-:W-:-:S02]  /*4bb0*/  FMUL.FTZ R165, R190, R165 ;  /* 0x000000a5bea57220 */ /* 0x000fc40000410000 */
[----:B------:R-:W-:Y:S01]  /*4bc0*/  FMUL.FTZ R157, R157, R20 ;  /* 0x000000149d9d7220 */ /* 0x000fe20000410000 */
[----:B------:R0:W2:Y:S01]  /*4bd0*/  MUFU.EX2 R190, R154 ;  /* 0x0000009a00be7308 */ /* 0x0000a20000000800 */
[----:B------:R-:W-:Y:S02]  /*4be0*/  FFMA.FTZ R195, R176, R195, R194 ;  /* 0x000000c3b0c37223 */ /* 0x000fe400000100c2 */
[----:B------:R-:W-:Y:S02]  /*4bf0*/  FMUL.FTZ R226, R78, R189 ;  /* 0x000000bd4ee27220 */ /* 0x000fe40000410000 */
[----:B------:R-:W-:Y:S02]  /*4c00*/  FADD.FTZ R196, R227, R196 ;  /* 0x000000c4e3c47221 */ /* 0x000fe40000010000 */
[----:B------:R-:W-:Y:S01]  /*4c10*/  FADD.FTZ R195, R226, R195 ;  /* 0x000000c3e2c37221 */ /* 0x000fe20000010000 */
[----:B------:R2:W4:Y:S01]  /*4c20*/  MUFU.EX2 R189, R157 ;  /* 0x0000009d00bd7308 */ /* 0x0005220000000800 */
[----:B------:R-:W-:-:S02]  /*4c30*/  FMUL.FTZ R193, R173, R196 ;  /* 0x000000c4adc17220 */ /* 0x000fc40000410000 */
[C---:B---3--:R-:W-:Y:S02]  /*4c40*/  FMUL.FTZ R164, R191.reuse, R164 ;  /* 0x000000a4bfa47220 */ /* 0x048fe40000410000 */
[----:B------:R-:W-:Y:S02]  /*4c50*/  FMUL.FTZ R163, R191, R163 ;  /* 0x000000a3bfa37220 */ /* 0x000fe40000410000 */
[-C--:B------:R-:W-:Y:S01]  /*4c60*/  FMUL.FTZ R191, R173, R195.reuse ;  /* 0x000000c3adbf7220 */ /* 0x080fe20000410000 */
[----:B------:R-:W3:Y:S01]  /*4c70*/  MUFU.EX2 R192, R192 ;  /* 0x000000c000c07308 */ /* 0x000ee20000000800 */
[----:B0-----:R-:W-:Y:S02]  /*4c80*/  FMUL.FTZ R154, R98, R8 ;  /* 0x00000008629a7220 */ /* 0x001fe40000410000 */
[C---:B------:R-:W-:Y:S02]  /*4c90*/  FFMA.FTZ R193, R174.reuse, R195, R193 ;  /* 0x000000c3aec17223 */ /* 0x040fe400000100c1 */
[----:B------:R-:W-:-:S02]  /*4ca0*/  FFMA.FTZ R196, R174, R196, -R191 ;  /* 0x000000c4aec47223 */ /* 0x000fc400000108bf */
[----:B------:R-:W-:Y:S02]  /*4cb0*/  FMUL.FTZ R225, R79, R154 ;  /* 0x0000009a4fe17220 */ /* 0x000fe40000410000 */
[----:B------:R-:W-:Y:S02]  /*4cc0*/  FADD.FTZ R193, R224, R193 ;  /* 0x000000c1e0c17221 */ /* 0x000fe40000010000 */
[----:B------:R-:W-:Y:S02]  /*4cd0*/  FADD.FTZ R196, R225, R196 ;  /* 0x000000c4e1c47221 */ /* 0x000fe40000010000 */
[C---:B--2---:R-:W-:Y:S02]  /*4ce0*/  FMUL.FTZ R157, R190.reuse, R187 ;  /* 0x000000bbbe9d7220 */ /* 0x044fe40000410000 */
[----:B------:R-:W-:Y:S02]  /*4cf0*/  FMUL.FTZ R187, R171, R193 ;  /* 0x000000c1abbb7220 */ /* 0x000fe40000410000 */
[----:B------:R-:W-:-:S02]  /*4d00*/  FMUL.FTZ R160, R190, R160 ;  /* 0x000000a0bea07220 */ /* 0x000fc40000410000 */
[----:B----4-:R-:W-:Y:S02]  /*4d10*/  FMUL.FTZ R154, R189, R188 ;  /* 0x000000bcbd9a7220 */ /* 0x010fe40000410000 */
[-C--:B------:R-:W-:Y:S02]  /*4d20*/  FMUL.FTZ R190, R171, R196.reuse ;  /* 0x000000c4abbe7220 */ /* 0x080fe40000410000 */
[----:B------:R-:W-:Y:S02]  /*4d30*/  FMUL.FTZ R188, R158, R185 ;  /* 0x000000b99ebc7220 */ /* 0x000fe40000410000 */
[----:B------:R-:W-:Y:S02]  /*4d40*/  FFMA.FTZ R196, R172, R196, -R187 ;  /* 0x000000c4acc47223 */ /* 0x000fe400000108bb */
[----:B------:R-:W-:Y:S02]  /*4d50*/  FMUL.FTZ R156, R189, R156 ;  /* 0x0000009cbd9c7220 */ /* 0x000fe40000410000 */
[----:B------:R-:W-:-:S02]  /*4d60*/  FMUL.FTZ R187, R101, R13 ;  /* 0x0000000d65bb7220 */ /* 0x000fc40000410000 */
[C---:B------:R-:W-:Y:S02]  /*4d70*/  FMUL.FTZ R189, R159.reuse, R185 ;  /* 0x000000b99fbd7220 */ /* 0x040fe40000410000 */
[----:B------:R-:W-:Y:S02]  /*4d80*/  FMUL.FTZ R223, R72, R223 ;  /* 0x000000df48df7220 */ /* 0x000fe40000410000 */
[-C--:B------:R-:W-:Y:S02]  /*4d90*/  FFMA.FTZ R188, R159, R186.reuse, R188 ;  /* 0x000000ba9fbc7223 */ /* 0x080fe400000100bc */
[----:B------:R-:W-:Y:S02]  /*4da0*/  FFMA.FTZ R193, R172, R193, R190 ;  /* 0x000000c1acc17223 */ /* 0x000fe400000100be */
[----:B------:R-:W-:Y:S02]  /*4db0*/  FMUL.FTZ R222, R72, R187 ;  /* 0x000000bb48de7220 */ /* 0x000fe40000410000 */
[----:B------:R-:W-:-:S02]  /*4dc0*/  FFMA.FTZ R189, R158, R186, -R189 ;  /* 0x000000ba9ebd7223 */ /* 0x000fc400000108bd */
[----:B------:R-:W-:Y:S02]  /*4dd0*/  FADD.FTZ R196, R223, R196 ;  /* 0x000000c4dfc47221 */ /* 0x000fe40000010000 */
[C---:B------:R-:W-:Y:S02]  /*4de0*/  FMUL.FTZ R187, R183.reuse, R188 ;  /* 0x000000bcb7bb7220 */ /* 0x040fe40000410000 */
[----:B------:R-:W-:Y:S02]  /*4df0*/  FADD.FTZ R193, R222, R193 ;  /* 0x000000c1dec17221 */ /* 0x000fe40000010000 */
[-C--:B------:R-:W-:Y:S02]  /*4e00*/  FMUL.FTZ R191, R183, R189.reuse ;  /* 0x000000bdb7bf7220 */ /* 0x080fe40000410000 */
[----:B------:R-:W-:Y:S02]  /*4e10*/  FMUL.FTZ R190, R169, R196 ;  /* 0x000000c4a9be7220 */ /* 0x000fe40000410000 */
[----:B------:R-:W-:-:S02]  /*4e20*/  FFMA.FTZ R187, R184, R189, -R187 ;  /* 0x000000bdb8bb7223 */ /* 0x000fc400000108bb */
[-C--:B------:R-:W-:Y:S02]  /*4e30*/  FMUL.FTZ R195, R169, R193.reuse ;  /* 0x000000c1a9c37220 */ /* 0x080fe40000410000 */
[----:B------:R-:W-:Y:S02]  /*4e40*/  FFMA.FTZ R191, R184, R188, R191 ;  /* 0x000000bcb8bf7223 */ /* 0x000fe400000100bf */
[----:B------:R-:W-:Y:S02]  /*4e50*/  FFMA.FTZ R193, R170, R193, R190 ;  /* 0x000000c1aac17223 */ /* 0x000fe400000100be */
[C---:B------:R-:W-:Y:S02]  /*4e60*/  FMUL.FTZ R190, R181.reuse, R187 ;  /* 0x000000bbb5be7220 */ /* 0x040fe40000410000 */
[----:B------:R-:W-:Y:S02]  /*4e70*/  FMUL.FTZ R188, R102, R14 ;  /* 0x0000000e66bc7220 */ /* 0x000fe40000410000 */
[----:B------:R-:W-:-:S02]  /*4e80*/  FMUL.FTZ R189, R181, R191 ;  /* 0x000000bfb5bd7220 */ /* 0x000fc40000410000 */
[----:B------:R-:W-:Y:S02]  /*4e90*/  FFMA.FTZ R190, R182, R191, R190 ;  /* 0x000000bfb6be7223 */ /* 0x000fe400000100be */
[----:B------:R-:W-:Y:S02]  /*4ea0*/  FMUL.FTZ R220, R103, R14 ;  /* 0x0000000e67dc7220 */ /* 0x000fe40000410000 */
[----:B------:R-:W-:Y:S02]  /*4eb0*/  FFMA.FTZ R196, R170, R196, -R195 ;  /* 0x000000c4aac47223 */ /* 0x000fe400000108c3 */
[----:B------:R-:W-:Y:S02]  /*4ec0*/  FMUL.FTZ R221, R73, R188 ;  /* 0x000000bc49dd7220 */ /* 0x000fe40000410000 */
        /* <DEDUP_REMOVED lines=8> */
[----:B------:R-:W-:Y:S02]  /*4f50*/  FFMA.FTZ R191, R180, R190, R191 ;  /* 0x000000beb4bf7223 */ /* 0x000fe400000100bf */
[----:B------:R-:W-:Y:S02]  /*4f60*/  FMUL.FTZ R187, R105, R15 ;  /* 0x0000000f69bb7220 */ /* 0x000fe40000410000 */
[----:B------:R-:W-:Y:S02]  /*4f70*/  FMUL.FTZ R190, R177, R189 ;  /* 0x000000bdb1be7220 */ /* 0x000fe40000410000 */
[-C--:B------:R-:W-:Y:S02]  /*4f80*/  FMUL.FTZ R195, R167, R193.reuse ;  /* 0x000000c1a7c37220 */ /* 0x080fe40000410000 */
[----:B------:R-:W-:Y:S02]  /*4f90*/  FFMA.FTZ R193, R168, R193, R188 ;  /* 0x000000c1a8c17223 */ /* 0x000fe400000100bc */
[----:B------:R-:W-:-:S02]  /*4fa0*/  FMUL.FTZ R219, R104, R15 ;  /* 0x0000000f68db7220 */ /* 0x000fc40000410000 */
[----:B------:R-:W-:Y:S02]  /*4fb0*/  FMUL.FTZ R188, R177, R191 ;  /* 0x000000bfb1bc7220 */ /* 0x000fe40000410000 */
[----:B------:R-:W-:Y:S02]  /*4fc0*/  FMUL.FTZ R218, R74, R187 ;  /* 0x000000bb4ada7220 */ /* 0x000fe40000410000 */
[----:B------:R-:W-:Y:S02]  /*4fd0*/  FFMA.FTZ R190, R178, R191, R190 ;  /* 0x000000bfb2be7223 */ /* 0x000fe400000100be */
[----:B------:R-:W-:Y:S02]  /*4fe0*/  FFMA.FTZ R196, R168, R196, -R195 ;  /* 0x000000c4a8c47223 */ /* 0x000fe400000108c3 */
[----:B------:R-:W-:Y:S02]  /*4ff0*/  FMUL.FTZ R219, R74, R219 ;  /* 0x000000db4adb7220 */ /* 0x000fe40000410000 */
[----:B------:R-:W-:-:S02]  /*5000*/  FFMA.FTZ R188, R178, R189, -R188 ;  /* 0x000000bdb2bc7223 */ /* 0x000fc400000108bc */
[----:B------:R-:W-:Y:S02]  /*5010*/  FADD.FTZ R193, R218, R193 ;  /* 0x000000c1dac17221 */ /* 0x000fe40000010000 */
[----:B------:R-:W-:Y:S02]  /*5020*/  FMUL.FTZ R187, R175, R190 ;  /* 0x000000beafbb7220 */ /* 0x000fe40000410000 */
[----:B------:R-:W-:Y:S02]  /*5030*/  FADD.FTZ R196, R219, R196 ;  /* 0x000000c4dbc47221 */ /* 0x000fe40000010000 */
[-C--:B------:R-:W-:Y:S02]  /*5040*/  FMUL.FTZ R189, R175, R188.reuse ;  /* 0x000000bcafbd7220 */ /* 0x080fe40000410000 */
[----:B------:R-:W-:Y:S02]  /*5050*/  FMUL.FTZ R191, R165, R193 ;  /* 0x000000c1a5bf7220 */ /* 0x000fe40000410000 */
[----:B------:R-:W-:-:S02]  /*5060*/  FFMA.FTZ R187, R176, R188, -R187 ;  /* 0x000000bcb0bb7223 */ /* 0x000fc400000108bb */
[C---:B---3--:R-:W-:Y:S02]  /*5070*/  FMUL.FTZ R162, R192.reuse, R162 ;  /* 0x000000a2c0a27220 */ /* 0x048fe40000410000 */
[----:B------:R-:W-:Y:S02]  /*5080*/  FMUL.FTZ R161, R192, R161 ;  /* 0x000000a1c0a17220 */ /* 0x000fe40000410000 */
[----:B------:R-:W-:Y:S02]  /*5090*/  FMUL.FTZ R192, R165, R196 ;  /* 0x000000c4a5c07220 */ /* 0x000fe40000410000 */
[----:B------:R-:W-:Y:S02]  /*50a0*/  FFMA.FTZ R189, R176, R190, R189 ;  /* 0x000000beb0bd7223 */ /* 0x000fe400000100bd */
[----:B------:R-:W-:Y:S02]  /*50b0*/  FFMA.FTZ R196, R166, R196, -R191 ;  /* 0x000000c4a6c47223 */ /* 0x000fe400000108bf */
[----:B------:R-:W-:-:S02]  /*50c0*/  FMUL.FTZ R191, R173, R187 ;  /* 0x000000bbadbf7220 */ /* 0x000fc40000410000 */
[-C--:B------:R-:W-:Y:S02]  /*50d0*/  FMUL.FTZ R216, R107, R16.reuse ;  /* 0x000000106bd87220 */ /* 0x080fe40000410000 */
[-C--:B------:R-:W-:Y:S02]  /*50e0*/  FMUL.FTZ R190, R173, R189.reuse ;  /* 0x000000bdadbe7220 */ /* 0x080fe40000410000 */
[----:B------:R-:W-:Y:S02]  /*50f0*/  FFMA.FTZ R191, R174, R189, R191 ;  /* 0x000000bdaebf7223 */ /* 0x000fe400000100bf */
[----:B------:R-:W-:Y:S02]  /*5100*/  FMUL.FTZ R188, R106, R16 ;  /* 0x000000106abc7220 */ /* 0x000fe40000410000 */
[----:B------:R-:W-:Y:S02]  /*5110*/  FFMA.FTZ R193, R166, R193, R192 ;  /* 0x000000c1a6c17223 */ /* 0x000fe400000100c0 */
[----:B------:R-:W-:-:S02]  /*5120*/  FMUL.FTZ R216, R75, R216 ;  /* 0x000000d84bd87220 */ /* 0x000fc40000410000 */
[----:B------:R-:W-:Y:S02]  /*5130*/  FFMA.FTZ R190, R174, R187, -R190 ;  /* 0x000000bbaebe7223 */ /* 0x000fe400000108be */
[----:B------:R-:W-:Y:S02]  /*5140*/  FMUL.FTZ R187, R171, R191 ;  /* 0x000000bfabbb7220 */ /* 0x000fe40000410000 */
[----:B------:R-:W-:Y:S02]  /*5150*/  FMUL.FTZ R217, R75, R188 ;  /* 0x000000bc4bd97220 */ /* 0x000fe40000410000 */
[----:B------:R-:W-:Y:S02]  /*5160*/  FADD.FTZ R193, R216, R193 ;  /* 0x000000c1d8c17221 */ /* 0x000fe40000010000 */
[-C--:B------:R-:W-:Y:S02]  /*5170*/  FMUL.FTZ R188, R171, R190.reuse ;  /* 0x000000beabbc7220 */ /* 0x080fe40000410000 */
[----:B------:R-:W-:-:S02]  /*5180*/  FFMA.FTZ R190, R172, R190, -R187 ;  /* 0x000000beacbe7223 */ /* 0x000fc400000108bb */
[----:B------:R-:W-:Y:S02]  /*5190*/  FADD.FTZ R196, R217, R196 ;  /* 0x000000c4d9c47221 */ /* 0x000fe40000010000 */
[----:B------:R-:W-:Y:S02]  /*51a0*/  FMUL.FTZ R189, R163, R193 ;  /* 0x000000c1a3bd7220 */ /* 0x000fe40000410000 */
[----:B------:R-:W-:Y:S02]  /*51b0*/  FFMA.FTZ R188, R172, R191, R188 ;  /* 0x000000bfacbc7223 */ /* 0x000fe400000100bc */
[----:B------:R-:W-:Y:S02]  /*51c0*/  FMUL.FTZ R215, R108, R17 ;  /* 0x000000116cd77220 */ /* 0x000fe40000410000 */
[----:B------:R-:W-:Y:S02]  /*51d0*/  FMUL.FTZ R191, R169, R190 ;  /* 0x000000bea9bf7220 */ /* 0x000fe40000410000 */
[----:B------:R-:W-:-:S02]  /*51e0*/  FMUL.FTZ R192, R163, R196 ;  /* 0x000000c4a3c07220 */ /* 0x000fc40000410000 */
[----:B------:R-:W-:Y:S02]  /*51f0*/  FFMA.FTZ R196, R164, R196, -R189 ;  /* 0x000000c4a4c47223 */ /* 0x000fe400000108bd */
[----:B------:R-:W-:Y:S02]  /*5200*/  FMUL.FTZ R187, R109, R17 ;  /* 0x000000116dbb7220 */ /* 0x000fe40000410000 */
[-C--:B------:R-:W-:Y:S02]  /*5210*/  FMUL.FTZ R189, R169, R188.reuse ;  /* 0x000000bca9bd7220 */ /* 0x080fe40000410000 */
[----:B------:R-:W-:Y:S02]  /*5220*/  FMUL.FTZ R215, R68, R215 ;  /* 0x000000d744d77220 */ /* 0x000fe40000410000 */
[----:B------:R-:W-:Y:S02]  /*5230*/  FFMA.FTZ R191, R170, R188, R191 ;  /* 0x000000bcaabf7223 */ /* 0x000fe400000100bf */
[----:B------:R-:W-:-:S02]  /*5240*/  FFMA.FTZ R193, R164, R193, R192 ;  /* 0x000000c1a4c17223 */ /* 0x000fc400000100c0 */
[----:B------:R-:W-:Y:S02]  /*5250*/  FMUL.FTZ R214, R68, R187 ;  /* 0x000000bb44d67220 */ /* 0x000fe40000410000 */
[----:B------:R-:W-:Y:S02]  /*5260*/  FFMA.FTZ R189, R170, R190, -R189 ;  /* 0x000000beaabd7223 */ /* 0x000fe400000108bd */
[----:B------:R-:W-:Y:S02]  /*5270*/  FADD.FTZ R196, R215, R196 ;  /* 0x000000c4d7c47221 */ /* 0x000fe40000010000 */
[C---:B------:R-:W-:Y:S02]  /*5280*/  FMUL.FTZ R187, R167.reuse, R191 ;  /* 0x000000bfa7bb7220 */ /* 0x040fe40000410000 */
[----:B------:R-:W-:Y:S02]  /*5290*/  FADD.FTZ R193, R214, R193 ;  /* 0x000000c1d6c17221 */ /* 0x000fe40000010000 */
[----:B------:R-:W-:-:S02]  /*52a0*/  FMUL.FTZ R188, R167, R189 ;  /* 0x000000bda7bc7220 */ /* 0x000fc40000410000 */
[C---:B------:R-:W-:Y:S02]  /*52b0*/  FMUL.FTZ R190, R161.reuse, R196 ;  /* 0x000000c4a1be7220 */ /* 0x040fe40000410000 */
[C---:B------:R-:W-:Y:S02]  /*52c0*/  FFMA.FTZ R187, R168.reuse, R189, -R187 ;  /* 0x000000bda8bb7223 */ /* 0x040fe400000108bb */
[----:B------:R-:W-:Y:S02]  /*52d0*/  FMUL.FTZ R195, R161, R193 ;  /* 0x000000c1a1c37220 */ /* 0x000fe40000410000 */
[----:B------:R-:W-:Y:S02]  /*52e0*/  FFMA.FTZ R191, R168, R191, R188 ;  /* 0x000000bfa8bf7223 */ /* 0x000fe400000100bc */
[----:B------:R-:W-:Y:S02]  /*52f0*/  FFMA.FTZ R193, R162, R193, R190 ;  /* 0x000000c1a2c17223 */ /* 0x000fe400000100be */
[----:B------:R-:W-:-:S02]  /*5300*/  FMUL.FTZ R190, R165, R187 ;  /* 0x000000bba5be7220 */ /* 0x000fc40000410000 */
[-C--:B------:R-:W-:Y:S02]  /*5310*/  FMUL.FTZ R212, R111, R18.reuse ;  /* 0x000000126fd47220 */ /* 0x080fe40000410000 */
[----:B------:R-:W-:Y:S02]  /*5320*/  FMUL.FTZ R188, R110, R18 ;  /* 0x000000126ebc7220 */ /* 0x000fe40000410000 */
[-C--:B------:R-:W-:Y:S02]  /*5330*/  FMUL.FTZ R189, R165, R191.reuse ;  /* 0x000000bfa5bd7220 */ /* 0x080fe40000410000 */
[----:B------:R-:W-:Y:S02]  /*5340*/  FFMA.FTZ R190, R166, R191, R190 ;  /* 0x000000bfa6be7223 */ /* 0x000fe400000100be */
[----:B------:R-:W-:Y:S02]  /*5350*/  FFMA.FTZ R196, R162, R196, -R195 ;  /* 0x000000c4a2c47223 */ /* 0x000fe400000108c3 */
[----:B------:R-:W-:-:S02]  /*5360*/  FMUL.FTZ R212, R69, R212 ;  /* 0x000000d445d47220 */ /* 0x000fc40000410000 */
[----:B------:R-:W-:Y:S02]  /*5370*/  FMUL.FTZ R213, R69, R188 ;  /* 0x000000bc45d57220 */ /* 0x000fe40000410000 */
[----:B------:R-:W-:Y:S02]  /*5380*/  FFMA.FTZ R189, R166, R187, -R189 ;  /* 0x000000bba6bd7223 */ /* 0x000fe400000108bd */
[----:B------:R-:W-:Y:S02]  /*5390*/  FMUL.FTZ R187, R163, R190 ;  /* 0x000000bea3bb7220 */ /* 0x000fe40000410000 */
[----:B------:R-:W-:Y:S02]  /*53a0*/  FADD.FTZ R193, R212, R193 ;  /* 0x000000c1d4c17221 */ /* 0x000fe40000010000 */
[----:B------:R-:W-:Y:S02]  /*53b0*/  FADD.FTZ R196, R213, R196 ;  /* 0x000000c4d5c47221 */ /* 0x000fe40000010000 */
[----:B------:R-:W-:-:S02]  /*53c0*/  FMUL.FTZ R191, R163, R189 ;  /* 0x000000bda3bf7220 */ /* 0x000fc40000410000 */
[----:B------:R-:W-:Y:S02]  /*53d0*/  FFMA.FTZ R188, R164, R189, -R187 ;  /* 0x000000bda4bc7223 */ /* 0x000fe400000108bb */
[C---:B------:R-:W-:Y:S02]  /*53e0*/  FMUL.FTZ R195, R157.reuse, R193 ;  /* 0x000000c19dc37220 */ /* 0x040fe40000410000 */
[----:B------:R-:W-:Y:S02]  /*53f0*/  FMUL.FTZ R192, R157, R196 ;  /* 0x000000c49dc07220 */ /* 0x000fe40000410000 */
[-C--:B------:R-:W-:Y:S02]  /*5400*/  FMUL.FTZ R189, R113, R19.reuse ;  /* 0x0000001371bd7220 */ /* 0x080fe40000410000 */
[----:B------:R-:W-:Y:S02]  /*5410*/  FMUL.FTZ R187, R112, R19 ;  /* 0x0000001370bb7220 */ /* 0x000fe40000410000 */
[----:B------:R-:W-:-:S02]  /*5420*/  FFMA.FTZ R191, R164, R190, R191 ;  /* 0x000000bea4bf7223 */ /* 0x000fc400000100bf */
[C---:B------:R-:W-:Y:S02]  /*5430*/  FMUL.FTZ R190, R161.reuse, R188 ;  /* 0x000000bca1be7220 */ /* 0x040fe40000410000 */
[C---:B------:R-:W-:Y:S02]  /*5440*/  FFMA.FTZ R195, R160.reuse, R196, -R195 ;  /* 0x000000c4a0c37223 */ /* 0x040fe400000108c3 */
[----:B------:R-:W-:Y:S02]  /*5450*/  FFMA.FTZ R197, R160, R193, R192 ;  /* 0x000000c1a0c57223 */ /* 0x000fe400000100c0 */
[C---:B------:R-:W-:Y:S02]  /*5460*/  FMUL.FTZ R208, R70.reuse, R189 ;  /* 0x000000bd46d07220 */ /* 0x040fe40000410000 */
[----:B------:R-:W-:Y:S02]  /*5470*/  FMUL.FTZ R210, R70, R187 ;  /* 0x000000bb46d27220 */ /* 0x000fe40000410000 */
[----:B------:R-:W-:-:S02]  /*5480*/  FMUL.FTZ R193, R161, R191 ;  /* 0x000000bfa1c17220 */ /* 0x000fc40000410000 */
[----:B------:R-:W-:Y:S02]  /*5490*/  FFMA.FTZ R190, R162, R191, R190 ;  /* 0x000000bfa2be7223 */ /* 0x000fe400000100be */
[----:B------:R-:W-:Y:S02]  /*54a0*/  FADD.FTZ R197, R208, R197 ;  /* 0x000000c5d0c57221 */ /* 0x000fe40000010000 */
[----:B------:R-:W-:Y:S02]  /*54b0*/  FADD.FTZ R191, R210, R195 ;  /* 0x000000c3d2bf7221 */ /* 0x000fe40000010000 */
[----:B------:R-:W-:Y:S02]  /*54c0*/  FFMA.FTZ R193, R162, R188, -R193 ;  /* 0x000000bca2c17223 */ /* 0x000fe400000108c1 */
[C---:B------:R-:W-:Y:S02]  /*54d0*/  FMUL.FTZ R188, R154.reuse, R197 ;  /* 0x000000c59abc7220 */ /* 0x040fe40000410000 */
[----:B------:R-:W-:-:S02]  /*54e0*/  FMUL.FTZ R192, R154, R191 ;  /* 0x000000bf9ac07220 */ /* 0x000fc40000410000 */
[C---:B------:R-:W-:Y:S02]  /*54f0*/  FFMA.FTZ R194, R156.reuse, R191, -R188 ;  /* 0x000000bf9cc27223 */ /* 0x040fe400000108bc */
[----:B------:R-:W-:Y:S02]  /*5500*/  FFMA.FTZ R197, R156, R197, R192 ;  /* 0x000000c59cc57223 */ /* 0x000fe400000100c0 */
[C---:B------:R-:W-:Y:S02]  /*5510*/  FMUL.FTZ R191, R23.reuse, R140 ;  /* 0x0000008c17bf7220 */ /* 0x040fe40000410000 */
[----:B------:R-:W-:Y:S02]  /*5520*/  FMUL.FTZ R192, R23, R141 ;  /* 0x0000008d17c07220 */ /* 0x000fe40000410000 */
[----:B------:R0:W2:Y:S01]  /*5530*/  @P0 LDS.64 R140, [R0.X8+0x12c88] ;  /* 0x012c8800008c0984 */ /* 0x0000a20000008a00 */
[C---:B------:R-:W-:Y:S02]  /*5540*/  FMUL.FTZ R187, R157.reuse, R190 ;  /* 0x000000be9dbb7220 */ /* 0x040fe40000410000 */
[----:B------:R-:W-:-:S02]  /*5550*/  FMUL.FTZ R189, R157, R193 ;  /* 0x000000c19dbd7220 */ /* 0x000fc40000410000 */
[C---:B------:R-:W-:Y:S02]  /*5560*/  FFMA.FTZ R193, R160.reuse, R193, -R187 ;  /* 0x000000c1a0c17223 */ /* 0x040fe400000108bb */
[----:B------:R-:W-:Y:S02]  /*5570*/  FFMA.FTZ R195, R160, R190, R189 ;  /* 0x000000bea0c37223 */ /* 0x000fe400000100bd */
[----:B------:R-:W-:Y:S02]  /*5580*/  FMUL.FTZ R187, R21, R136 ;  /* 0x0000008815bb7220 */ /* 0x000fe40000410000 */
[-C--:B------:R-:W-:Y:S02]  /*5590*/  FMUL.FTZ R136, R114, R20.reuse ;  /* 0x0000001472887220 */ /* 0x080fe40000410000 */
        /* <DEDUP_REMOVED lines=8> */
[----:B------:R-:W-:Y:S01]  /*5620*/  FFMA.FTZ R136, R156, R193, -R138 ;  /* 0x000000c19c887223 */ /* 0x000fe2000001088a */
[----:B------:R-:W-:Y:S01]  /*5630*/  LEA.HI R193, R0, R0, RZ, 0x1e ;  /* 0x0000000000c17211 */ /* 0x000fe200078ff0ff */
[C---:B------:R-:W-:Y:S02]  /*5640*/  FMUL.FTZ R142, R24.reuse, R142 ;  /* 0x0000008e188e7220 */ /* 0x040fe40000410000 */
[----:B------:R-:W-:Y:S02]  /*5650*/  FMUL.FTZ R143, R24, R143 ;  /* 0x0000008f188f7220 */ /* 0x000fe40000410000 */
[C---:B-1----:R-:W-:Y:S02]  /*5660*/  FMUL.FTZ R144, R25.reuse, R144 ;  /* 0x0000009019907220 */ /* 0x042fe40000410000 */
[----:B------:R-:W-:Y:S02]  /*5670*/  FMUL.FTZ R145, R25, R145 ;  /* 0x0000009119917220 */ /* 0x000fe40000410000 */
[----:B------:R-:W-:-:S02]  /*5680*/  FMUL.FTZ R146, R26, R146 ;  /* 0x000000921a927220 */ /* 0x000fc40000410000 */
[----:B------:R-:W-:Y:S02]  /*5690*/  FMUL.FTZ R147, R26, R147 ;  /* 0x000000931a937220 */ /* 0x000fe40000410000 */
[C---:B------:R-:W-:Y:S02]  /*56a0*/  FMUL.FTZ R148, R27.reuse, R148 ;  /* 0x000000941b947220 */ /* 0x040fe40000410000 */
[----:B------:R-:W-:Y:S02]  /*56b0*/  FMUL.FTZ R149, R27, R149 ;  /* 0x000000951b957220 */ /* 0x000fe40000410000 */
[C---:B------:R-:W-:Y:S02]  /*56c0*/  FMUL.FTZ R150, R28.reuse, R150 ;  /* 0x000000961c967220 */ /* 0x040fe40000410000 */
[----:B------:R-:W-:Y:S02]  /*56d0*/  FMUL.FTZ R151, R28, R151 ;  /* 0x000000971c977220 */ /* 0x000fe40000410000 */
[----:B------:R-:W-:-:S02]  /*56e0*/  FFMA.FTZ R137, R156, R195, R137 ;  /* 0x000000c39c897223 */ /* 0x000fc40000010089 */
[----:B------:R-:W-:Y:S02]  /*56f0*/  FADD.FTZ R139, R240, R197 ;  /* 0x000000c5f08b7221 */ /* 0x000fe40000010000 */
[----:B------:R-:W-:Y:S01]  /*5700*/  FADD.FTZ R138, R241, R194 ;  /* 0x000000c2f18a7221 */ /* 0x000fe20000010000 */
[----:B------:R-:W-:Y:S05]  /*5710*/  @P0 BRA `(.L_x_3777) ;  /* 0x000000b000000947 */ /* 0x000fea0003800000 */
[----:B0-2---:R-:W-:Y:S01]  /*5720*/  ULDC UR34, c[0x0][0x174] ;  /* 0x00005d0000227ab9 */ /* 0x005fe20000000800 */
[----:B------:R-:W-:Y:S01]  /*5730*/  HFMA2.MMA R141, -RZ, RZ, 0, 0 ;  /* 0x00000000ff8d7435 */ /* 0x000fe200000001ff */
        /* <DEDUP_REMOVED lines=9> */
.L_x_3777:
[----:B0-2---:R-:W-:Y:S05]  /*57d0*/  BSYNC B0 ;  /* 0x0000000000007941 */ /* 0x005fea0003800000 */
.L_x_3776:
        /* <DEDUP_REMOVED lines=58> */
.L_x_3884:
        /* <DEDUP_REMOVED lines=71> */
.L_x_3885:
[----:B------:R-:W-:Y:S01]  /*5ff0*/  ISETP.GE.AND P0, PT, R2, 0x10, PT ;  /* 0x000000100200780c */ /* 0x000fe20003f06270 */
[-C--:B---3--:R-:W-:Y:S02]  /*6000*/  FMUL.FTZ R121, R123, R127.reuse ;  /* 0x0000007f7b797220 */ /* 0x088fe40000410000 */
[----:B--2---:R-:W-:Y:S02]  /*6010*/  FMUL.FTZ R120, R130, R127 ;  /* 0x0000007f82787220 */ /* 0x004fe40000410000 */
[C---:B----4-:R-:W-:Y:S02]  /*6020*/  FFMA.FTZ R121, R138.reuse, R137, -R121 ;  /* 0x000000898a797223 */ /* 0x050fe40000010879 */
[----:B------:R-:W-:-:S02]  /*6030*/  FMUL.FTZ R138, R138, R127 ;  /* 0x0000007f8a8a7220 */ /* 0x000fc40000410000 */
[CC--:B-1----:R-:W-:Y:S02]  /*6040*/  FFMA.FTZ R120, R132.reuse, R137.reuse, R120 ;  /* 0x0000008984787223 */ /* 0x0c2fe40000010078 */
        /* <DEDUP_REMOVED lines=12> */
[----:B-----5:R-:W-:Y:S05]  /*6110*/  CALL.REL.NOINC `($__internal_91_$__cuda_sm70_shflsync_idx_p) ;  /* 0x0000998000007944 */ /* 0x020fea0003c00000 */
.L_x_3782:
[----:B------:R-:W-:Y:S05]  /*6120*/  BRA.CONV ~URZ, `(.L_x_3783) ;  /* 0x000000637f007947 */ /* 0x000fea000b800000 */
[----:B-1----:R-:W-:Y:S01]  /*6130*/  HFMA2.MMA R121, -RZ, RZ, 0, 1.847743988037109375e-06 ;  /* 0x0000001fff797435 */ /* 0x002fe200000001ff */
[----:B0-----:R-:W-:Y:S02]  /*6140*/  MOV R124, R138 ;  /* 0x0000008a007c7202 */ /* 0x001fe40000000f00 */
[----:B------:R-:W-:Y:S02]  /*6150*/  MOV R123, 0x1f ;  /* 0x0000001f007b7802 */ /* 0x000fe40000000f00 */
[----:B------:R-:W-:Y:S02]  /*6160*/  MOV R120, 0xffffffff ;  /* 0xffffffff00787802 */ /* 0x000fe40000000f00 */
[----:B------:R-:W-:-:S02]  /*6170*/  MOV R122, 0x6190 ;  /* 0x00006190007a7802 */ /* 0x000fc40000000f00 */
[----:B-----5:R-:W-:Y:S05]  /*6180*/  CALL.REL.NOINC `($__internal_91_$__cuda_sm70_shflsync_idx_p) ;  /* 0x0000991000007944 */ /* 0x020fea0003c00000 */
.L_x_3783:
[----:B------:R-:W-:Y:S05]  /*6190*/  BRA.CONV ~URZ, `(.L_x_3784) ;  /* 0x000000637f007947 */ /* 0x000fea000b800000 */
[----:B-1----:R-:W-:Y:S01]  /*61a0*/  HFMA2.MMA R121, -RZ, RZ, 0, 1.847743988037109375e-06 ;  /* 0x0000001fff797435 */ /* 0x002fe200000001ff */
[----:B0-----:R-:W-:-:S02]  /*61b0*/  MOV R124, R128 ;  /* 0x00000080007c7202 */ /* 0x001fc40000000f00 */
[----:B------:R-:W-:Y:S02]  /*61c0*/  MOV R123, 0x1f ;  /* 0x0000001f007b7802 */ /* 0x000fe40000000f00 */
[----:B------:R-:W-:Y:S02]  /*61d0*/  MOV R120, 0xffffffff ;  /* 0xffffffff00787802 */ /* 0x000fe40000000f00 */
[----:B------:R-:W-:Y:S02]  /*61e0*/  MOV R122, 0x6200 ;  /* 0x00006200007a7802 */ /* 0x000fe40000000f00 */
[----:B-----5:R-:W-:Y:S05]  /*61f0*/  CALL.REL.NOINC `($__internal_91_$__cuda_sm70_shflsync_idx_p) ;  /* 0x000098a000007944 */ /* 0x020fea0003c00000 */
.L_x_3784:
[----:B------:R-:W-:Y:S05]  /*6200*/  BRA.CONV ~URZ, `(.L_x_3785) ;  /* 0x000000637f007947 */ /* 0x000fea000b800000 */
[----:B-1----:R-:W-:Y:S01]  /*6210*/  HFMA2.MMA R121, -RZ, RZ, 0, 1.847743988037109375e-06 ;  /* 0x0000001fff797435 */ /* 0x002fe200000001ff */
[----:B0-----:R-:W-:Y:S02]  /*6220*/  MOV R124, R129 ;  /* 0x00000081007c7202 */ /* 0x001fe40000000f00 */
[----:B------:R-:W-:Y:S02]  /*6230*/  MOV R123, 0x1f ;  /* 0x0000001f007b7802 */ /* 0x000fe40000000f00 */
[----:B------:R-:W-:Y:S02]  /*6240*/  MOV R120, 0xffffffff ;  /* 0xffffffff00787802 */ /* 0x000fe40000000f00 */
[----:B------:R-:W-:-:S02]  /*6250*/  MOV R122, 0x6270 ;  /* 0x00006270007a7802 */ /* 0x000fc40000000f00 */
[----:B-----5:R-:W-:Y:S05]  /*6260*/  CALL.REL.NOINC `($__internal_91_$__cuda_sm70_shflsync_idx_p) ;  /* 0x0000983000007944 */ /* 0x020fea0003c00000 */
.L_x_3785:
[----:B------:R-:W-:Y:S05]  /*6270*/  BRA.DIV ~URZ, `(.L_x_3786) ;  /* 0x000085b27f007947 */ /* 0x000fea000b800000 */
[----:B-----5:R-:W2:Y:S04]  /*6280*/  SHFL.IDX PT, R116, R116, RZ, 0x1f ;  /* 0x00001fff74747589 */ /* 0x020ea800000e0000 */
[----:B------:R3:W4:Y:S04]  /*6290*/  SHFL.IDX PT, R125, R117, RZ, 0x1f ;  /* 0x00001fff757d7589 */ /* 0x00072800000e0000 */
[----:B------:R-:W0:Y:S04]  /*62a0*/  SHFL.IDX PT, R118, R118, RZ, 0x1f ;  /* 0x00001fff76767589 */ /* 0x000e2800000e0000 */
[----:B0-----:R3:W0:Y:S04]  /*62b0*/  SHFL.IDX PT, R127, R119, RZ, 0x1f ;  /* 0x00001fff777f7589 */ /* 0x00162800000e0000 */
[----:B------:R-:W1:Y:S04]  /*62c0*/  SHFL.UP PT, R137, R137, 0x1, RZ ;  /* 0x0420000089897989 */ /* 0x000e6800000e00ff */
[----:B------:R-:W0:Y:S04]  /*62d0*/  SHFL.UP PT, R138, R138, 0x1, RZ ;  /* 0x042000008a8a7989 */ /* 0x000e2800000e00ff */
[----:B------:R-:W0:Y:S04]  /*62e0*/  SHFL.UP PT, R128, R128, 0x1, RZ ;  /* 0x0420000080807989 */ /* 0x000e2800000e00ff */
[----:B------:R3:W0:Y:S02]  /*62f0*/  SHFL.UP PT, R139, R129, 0x1, RZ ;  /* 0x04200000818b7989 */ /* 0x00062400000e00ff */
.L_x_3886:
        /* <DEDUP_REMOVED lines=49> */
.L_x_3779:
[----:B0-----:R-:W-:Y:S05]  /*6610*/  BSYNC B0 ;  /* 0x0000000000007941 */ /* 0x001fea0003800000 */
.L_x_3778:
[----:B------:R-:W-:Y:S01]  /*6620*/  WARPSYNC 0xffffffff ;  /* 0xffffffff00007948 */ /* 0x000fe20003800000 */
[----:B------:R-:W-:Y:S02]  /*6630*/  LOP3.LUT P0, RZ, R0, 0x1f, RZ, 0xc0, !PT ;  /* 0x0000001f00ff7812 */ /* 0x000fe4000780c0ff */
[----:B---3-5:R-:W-:Y:S01]  /*6640*/  MOV R118, UR16 ;  /* 0x0000001000767c02 */ /* 0x028fe20008000f00 */
[----:B------:R-:W-:Y:S01]  /*6650*/  BAR.SYNC.DEFER_BLOCKING 0x0 ;  /* 0x0000000000007b1d */ /* 0x000fe20000010000 */
[C---:B-1----:R-:W-:Y:S01]  /*6660*/  FMUL.FTZ R117, R154.reuse, R141 ;  /* 0x0000008d9a757220 */ /* 0x042fe20000410000 */
[----:B------:R-:W-:Y:S01]  /*6670*/  USHF.L.U32 UR46, UR7, 0x4, URZ ;  /* 0x00000004072e7899 */ /* 0x000fe2000800063f */
[----:B------:R-:W-:Y:S01]  /*6680*/  FMUL.FTZ R116, R154, -R140 ;  /* 0x8000008c9a747220 */ /* 0x000fe20000410000 */
[----:B------:R-:W-:Y:S01]  /*6690*/  ISETP.GE.OR P0, PT, R118, c[0x0][0x174], P0 ;  /* 0x00005d0076007a0c */ /* 0x000fe20000706670 */
[-C--:B------:R-:W-:Y:S01]  /*66a0*/  FMUL.FTZ R119, R156, R211.reuse ;  /* 0x000000d39c777220 */ /* 0x080fe20000410000 */
[----:B------:R-:W-:Y:S01]  /*66b0*/  BSSY B0, `(.L_x_3787) ;  /* 0x00001d8000007945 */ /* 0x000fe20003800000 */
[----:B------:R-:W-:Y:S02]  /*66c0*/  FMUL.FTZ R118, R154, R211 ;  /* 0x000000d39a767220 */ /* 0x000fe40000410000 */
[----:B------:R-:W-:-:S02]  /*66d0*/  FFMA.FTZ R116, R156, -R141, R116 ;  /* 0x8000008d9c747223 */ /* 0x000fc40000010074 */
[----:B------:R-:W-:Y:S02]  /*66e0*/  FFMA.FTZ R117, R156, R140, -R117 ;  /* 0x0000008c9c757223 */ /* 0x000fe40000010875 */
        /* <DEDUP_REMOVED lines=36> */
[-C--:B------:R-:W-:Y:S02]  /*6930*/  FMUL.FTZ R118, R163, -R120.reuse ;  /* 0x80000078a3767220 */ /* 0x080fe40000410000 */
[----:B------:R-:W-:Y:S02]  /*6940*/  FFMA.FTZ R122, R168, R125, R122 ;  /* 0x0000007da87a7223 */ /* 0x000fe4000001007a */
[----:B------:R-:W-:Y:S02]  /*6950*/  FFMA.FTZ R120, R164, R120, R121 ;  /* 0x00000078a4787223 */ /* 0x000fe40000010079 */
        /* <DEDUP_REMOVED lines=11> */
[----:B------:R-:W-:Y:S02]  /*6a10*/  FFMA.FTZ R120, R166, R120, R121 ;  /* 0x00000078a6787223 */ /* 0x000fe40000010079 */
[----:B------:R-:W-:Y:S02]  /*6a20*/  FADD.FTZ R118, R198, R119 ;  /* 0x00000077c6767221 */ /* 0x000fe40000010000 */
[C---:B0-----:R-:W-:Y:S02]  /*6a30*/  FMUL.FTZ R119, R159.reuse, R117 ;  /* 0x000000759f777220 */ /* 0x041fe40000410000 */
[----:B------:R-:W-:-:S02]  /*6a40*/  FMUL.FTZ R159, R159, R116 ;  /* 0x000000749f9f7220 */ /* 0x000fc40000410000 */
[C---:B------:R-:W-:Y:S02]  /*6a50*/  FFMA.FTZ R116, R158.reuse, R116, -R119 ;  /* 0x000000749e747223 */ /* 0x040fe40000010877 */
[----:B------:R-:W-:Y:S02]  /*6a60*/  FFMA.FTZ R159, R158, R117, R159 ;  /* 0x000000759e9f7223 */ /* 0x000fe4000001009f */
[----:B------:R-:W-:Y:S02]  /*6a70*/  FADD.FTZ R239, R239, R116 ;  /* 0x00000074efef7221 */ /* 0x000fe40000010000 */
[----:B------:R-:W-:Y:S02]  /*6a80*/  FADD.FTZ R238, R238, R159 ;  /* 0x0000009feeee7221 */ /* 0x000fe40000010000 */
[C---:B------:R-:W-:Y:S02]  /*6a90*/  FMUL.FTZ R117, R185.reuse, R239 ;  /* 0x000000efb9757220 */ /* 0x040fe40000410000 */
[----:B------:R-:W-:-:S02]  /*6aa0*/  FMUL.FTZ R116, R185, R238 ;  /* 0x000000eeb9747220 */ /* 0x000fc40000410000 */
[C---:B------:R-:W-:Y:S02]  /*6ab0*/  FFMA.FTZ R117, R186.reuse, R238, R117 ;  /* 0x000000eeba757223 */ /* 0x040fe40000010075 */
[----:B------:R-:W-:Y:S02]  /*6ac0*/  FFMA.FTZ R116, R186, R239, -R116 ;  /* 0x000000efba747223 */ /* 0x000fe40000010874 */
[----:B------:R-:W-:Y:S02]  /*6ad0*/  FADD.FTZ R236, R236, R117 ;  /* 0x00000075ecec7221 */ /* 0x000fe40000010000 */
[----:B------:R-:W-:Y:S02]  /*6ae0*/  FADD.FTZ R237, R237, R116 ;  /* 0x00000074eded7221 */ /* 0x000fe40000010000 */
[C---:B------:R-:W-:Y:S02]  /*6af0*/  FMUL.FTZ R116, R183.reuse, R236 ;  /* 0x000000ecb7747220 */ /* 0x040fe40000410000 */
[----:B------:R-:W-:-:S02]  /*6b00*/  FMUL.FTZ R117, R183, R237 ;  /* 0x000000edb7757220 */ /* 0x000fc40000410000 */
[----:B------:R-:W-:Y:S02]  /*6b10*/  FMUL.FTZ R125, R171, -R123 ;  /* 0x8000007bab7d7220 */ /* 0x000fe40000410000 */
[C---:B------:R-:W-:Y:S02]  /*6b20*/  FFMA.FTZ R116, R184.reuse, R237, -R116 ;  /* 0x000000edb8747223 */ /* 0x040fe40000010874 */
[----:B------:R-:W-:Y:S02]  /*6b30*/  FFMA.FTZ R117, R184, R236, R117 ;  /* 0x000000ecb8757223 */ /* 0x000fe40000010075 */
[----:B------:R-:W-:Y:S02]  /*6b40*/  FADD.FTZ R120, -R199, R120 ;  /* 0x00000078c7787221 */ /* 0x000fe40000010100 */
[-C--:B------:R-:W-:Y:S02]  /*6b50*/  FMUL.FTZ R124, R171, -R122.reuse ;  /* 0x8000007aab7c7220 */ /* 0x080fe40000410000 */
[----:B------:R-:W-:-:S02]  /*6b60*/  FFMA.FTZ R125, R172, R122, R125 ;  /* 0x0000007aac7d7223 */ /* 0x000fc4000001007d */
[----:B------:R-:W-:Y:S02]  /*6b70*/  FADD.FTZ R235, R235, R116 ;  /* 0x00000074ebeb7221 */ /* 0x000fe40000010000 */
[----:B------:R-:W-:Y:S02]  /*6b80*/  FADD.FTZ R234, R234, R117 ;  /* 0x00000075eaea7221 */ /* 0x000fe40000010000 */
[----:B------:R-:W-:Y:S02]  /*6b90*/  FMUL.FTZ R121, R167, -R120 ;  /* 0x80000078a7797220 */ /* 0x000fe40000410000 */
[----:B------:R-:W-:Y:S02]  /*6ba0*/  FFMA.FTZ R124, R172, R123, -R124 ;  /* 0x0000007bac7c7223 */ /* 0x000fe4000001087c */
[----:B------:R-:W-:Y:S02]  /*6bb0*/  FMUL.FTZ R119, R173, -R125 ;  /* 0x8000007dad777220 */ /* 0x000fe40000410000 */
[----:B------:R-:W-:-:S02]  /*6bc0*/  FMUL.FTZ R117, R181, R235 ;  /* 0x000000ebb5757220 */ /* 0x000fc40000410000 */
[----:B------:R-:W-:Y:S02]  /*6bd0*/  FMUL.FTZ R116, R181, R234 ;  /* 0x000000eab5747220 */ /* 0x000fe40000410000 */
[-C--:B------:R-:W-:Y:S02]  /*6be0*/  FMUL.FTZ R123, R167, -R118.reuse ;  /* 0x80000076a77b7220 */ /* 0x080fe40000410000 */
[----:B------:R-:W-:Y:S02]  /*6bf0*/  FFMA.FTZ R121, R168, R118, -R121 ;  /* 0x00000076a8797223 */ /* 0x000fe40000010879 */
[-C--:B------:R-:W-:Y:S02]  /*6c00*/  FMUL.FTZ R118, R173, -R124.reuse ;  /* 0x8000007cad767220 */ /* 0x080fe40000410000 */
[----:B------:R-:W-:Y:S02]  /*6c10*/  FFMA.FTZ R119, R174, R124, -R119 ;  /* 0x0000007cae777223 */ /* 0x000fe40000010877 */
[----:B------:R-:W-:-:S02]  /*6c20*/  FFMA.FTZ R117, R182, R234, R117 ;  /* 0x000000eab6757223 */ /* 0x000fc40000010075 */
[----:B------:R-:W-:Y:S02]  /*6c30*/  FFMA.FTZ R116, R182, R235, -R116 ;  /* 0x000000ebb6747223 */ /* 0x000fe40000010874 */
[----:B------:R-:W-:Y:S02]  /*6c40*/  FFMA.FTZ R120, R168, R120, R123 ;  /* 0x00000078a8787223 */ /* 0x000fe4000001007b */
[----:B------:R-:W-:Y:S02]  /*6c50*/  FFMA.FTZ R118, R174, R125, R118 ;  /* 0x0000007dae767223 */ /* 0x000fe40000010076 */
[----:B------:R-:W-:Y:S02]  /*6c60*/  FMUL.FTZ R123, R175, -R119 ;  /* 0x80000077af7b7220 */ /* 0x000fe40000410000 */
[----:B------:R-:W-:Y:S02]  /*6c70*/  FADD.FTZ R232, R232, R117 ;  /* 0x00000075e8e87221 */ /* 0x000fe40000010000 */
[----:B------:R-:W-:-:S02]  /*6c80*/  FADD.FTZ R233, R233, R116 ;  /* 0x00000074e9e97221 */ /* 0x000fc40000010000 */
[----:B------:R-:W-:Y:S02]  /*6c90*/  FADD.FTZ R120, -R197, R120 ;  /* 0x00000078c5787221 */ /* 0x000fe40000010100 */
[-C--:B------:R-:W-:Y:S02]  /*6ca0*/  FMUL.FTZ R122, R175, -R118.reuse ;  /* 0x80000076af7a7220 */ /* 0x080fe40000410000 */
[----:B------:R-:W-:Y:S02]  /*6cb0*/  FADD.FTZ R121, R196, R121 ;  /* 0x00000079c4797221 */ /* 0x000fe40000010000 */
[----:B------:R-:W-:Y:S02]  /*6cc0*/  FFMA.FTZ R123, R176, R118, R123 ;  /* 0x00000076b07b7223 */ /* 0x000fe4000001007b */
[C---:B------:R-:W-:Y:S02]  /*6cd0*/  FMUL.FTZ R116, R179.reuse, R232 ;  /* 0x000000e8b3747220 */ /* 0x040fe40000410000 */
[----:B------:R-:W-:-:S02]  /*6ce0*/  FMUL.FTZ R117, R179, R233 ;  /* 0x000000e9b3757220 */ /* 0x000fc40000410000 */
[C---:B------:R-:W-:Y:S02]  /*6cf0*/  FMUL.FTZ R118, R169.reuse, -R120 ;  /* 0x80000078a9767220 */ /* 0x040fe40000410000 */
[----:B------:R-:W-:Y:S02]  /*6d00*/  FFMA.FTZ R122, R176, R119, -R122 ;  /* 0x00000077b07a7223 */ /* 0x000fe4000001087a */
[----:B------:R-:W-:Y:S02]  /*6d10*/  FMUL.FTZ R119, R169, -R121 ;  /* 0x80000079a9777220 */ /* 0x000fe40000410000 */
[C---:B------:R-:W-:Y:S02]  /*6d20*/  FFMA.FTZ R116, R180.reuse, R233, -R116 ;  /* 0x000000e9b4747223 */ /* 0x040fe40000010874 */
[----:B------:R-:W-:Y:S02]  /*6d30*/  FFMA.FTZ R117, R180, R232, R117 ;  /* 0x000000e8b4757223 */ /* 0x000fe40000010075 */
[----:B------:R-:W-:-:S02]  /*6d40*/  FFMA.FTZ R121, R170, R121, -R118 ;  /* 0x00000079aa797223 */ /* 0x000fc40000010876 */
[----:B------:R-:W-:Y:S02]  /*6d50*/  FFMA.FTZ R120, R170, R120, R119 ;  /* 0x00000078aa787223 */ /* 0x000fe40000010077 */
[----:B------:R-:W-:Y:S02]  /*6d60*/  FMUL.FTZ R119, R177, -R123 ;  /* 0x8000007bb1777220 */ /* 0x000fe40000410000 */
[----:B------:R-:W-:Y:S02]  /*6d70*/  FADD.FTZ R231, R231, R116 ;  /* 0x00000074e7e77221 */ /* 0x000fe40000010000 */
[----:B------:R-:W-:Y:S02]  /*6d80*/  FADD.FTZ R230, R230, R117 ;  /* 0x00000075e6e67221 */ /* 0x000fe40000010000 */
[----:B------:R-:W-:Y:S02]  /*6d90*/  FADD.FTZ R121, R194, R121 ;  /* 0x00000079c2797221 */ /* 0x000fe40000010000 */
[----:B------:R-:W-:-:S02]  /*6da0*/  FMUL.FTZ R118, R177, -R122 ;  /* 0x8000007ab1767220 */ /* 0x000fc40000410000 */
[C---:B------:R-:W-:Y:S02]  /*6db0*/  FFMA.FTZ R122, R178.reuse, R122, -R119 ;  /* 0x0000007ab27a7223 */ /* 0x040fe40000010877 */
[----:B------:R-:W-:Y:S02]  /*6dc0*/  FADD.FTZ R120, -R195, R120 ;  /* 0x00000078c3787221 */ /* 0x000fe40000010100 */
[C---:B------:R-:W-:Y:S02]  /*6dd0*/  FMUL.FTZ R117, R177.reuse, R231 ;  /* 0x000000e7b1757220 */ /* 0x040fe40000410000 */
[----:B------:R-:W-:Y:S02]  /*6de0*/  FMUL.FTZ R116, R177, R230 ;  /* 0x000000e6b1747220 */ /* 0x000fe40000410000 */
[----:B------:R-:W-:Y:S02]  /*6df0*/  FMUL.FTZ R119, R171, -R121 ;  /* 0x80000079ab777220 */ /* 0x000fe40000410000 */
        /* <DEDUP_REMOVED lines=8> */
[----:B------:R-:W-:Y:S02]  /*6e80*/  FADD.FTZ R229, R229, R116 ;  /* 0x00000074e5e57221 */ /* 0x000fe40000010000 */
[-C--:B------:R-:W-:Y:S02]  /*6e90*/  FMUL.FTZ R118, R179, -R122.reuse ;  /* 0x8000007ab3767220 */ /* 0x080fe40000410000 */
[----:B------:R-:W-:Y:S02]  /*6ea0*/  FFMA.FTZ R119, R180, R122, -R119 ;  /* 0x0000007ab4777223 */ /* 0x000fe40000010877 */
[C---:B------:R-:W-:Y:S02]  /*6eb0*/  FMUL.FTZ R116, R175.reuse, R228 ;  /* 0x000000e4af747220 */ /* 0x040fe40000410000 */
[----:B------:R-:W-:-:S02]  /*6ec0*/  FMUL.FTZ R117, R175, R229 ;  /* 0x000000e5af757220 */ /* 0x000fc40000410000 */
[----:B------:R-:W-:Y:S02]  /*6ed0*/  FFMA.FTZ R118, R180, R123, R118 ;  /* 0x0000007bb4767223 */ /* 0x000fe40000010076 */
[----:B------:R-:W-:Y:S02]  /*6ee0*/  FMUL.FTZ R123, R181, -R119 ;  /* 0x80000077b57b7220 */ /* 0x000fe40000410000 */
[----:B------:R-:W-:Y:S02]  /*6ef0*/  FADD.FTZ R120, -R151, R120 ;  /* 0x0000007897787221 */ /* 0x000fe40000010100 */
[C---:B------:R-:W-:Y:S02]  /*6f00*/  FFMA.FTZ R116, R176.reuse, R229, -R116 ;  /* 0x000000e5b0747223 */ /* 0x040fe40000010874 */
[----:B------:R-:W-:Y:S02]  /*6f10*/  FFMA.FTZ R117, R176, R228, R117 ;  /* 0x000000e4b0757223 */ /* 0x000fe40000010075 */
[----:B------:R-:W-:-:S02]  /*6f20*/  FADD.FTZ R121, R150, R121 ;  /* 0x0000007996797221 */ /* 0x000fc40000010000 */
[-C--:B------:R-:W-:Y:S02]  /*6f30*/  FMUL.FTZ R122, R181, -R118.reuse ;  /* 0x80000076b57a7220 */ /* 0x080fe40000410000 */
[----:B------:R-:W-:Y:S02]  /*6f40*/  FFMA.FTZ R124, R182, R118, R123 ;  /* 0x00000076b67c7223 */ /* 0x000fe4000001007b */
[----:B------:R-:W-:Y:S02]  /*6f50*/  FMUL.FTZ R118, R173, -R120 ;  /* 0x80000078ad767220 */ /* 0x000fe40000410000 */
[----:B------:R-:W-:Y:S02]  /*6f60*/  FADD.FTZ R227, R227, R116 ;  /* 0x00000074e3e37221 */ /* 0x000fe40000010000 */
[----:B------:R-:W-:Y:S02]  /*6f70*/  FADD.FTZ R226, R226, R117 ;  /* 0x00000075e2e27221 */ /* 0x000fe40000010000 */
[----:B------:R-:W-:-:S02]  /*6f80*/  FMUL.FTZ R123, R173, -R121 ;  /* 0x80000079ad7b7220 */ /* 0x000fc40000410000 */
[----:B------:R-:W-:Y:S02]  /*6f90*/  FFMA.FTZ R122, R182, R119, -R122 ;  /* 0x00000077b67a7223 */ /* 0x000fe4000001087a */
[C---:B------:R-:W-:Y:S02]  /*6fa0*/  FFMA.FTZ R119, R174.reuse, R121, -R118 ;  /* 0x00000079ae777223 */ /* 0x040fe40000010876 */
[C---:B------:R-:W-:Y:S02]  /*6fb0*/  FMUL.FTZ R117, R173.reuse, R227 ;  /* 0x000000e3ad757220 */ /* 0x040fe40000410000 */
[----:B------:R-:W-:Y:S02]  /*6fc0*/  FMUL.FTZ R116, R173, R226 ;  /* 0x000000e2ad747220 */ /* 0x000fe40000410000 */
[----:B------:R-:W-:Y:S02]  /*6fd0*/  FFMA.FTZ R118, R174, R120, R123 ;  /* 0x00000078ae767223 */ /* 0x000fe4000001007b */
[----:B------:R-:W-:-:S02]  /*6fe0*/  FMUL.FTZ R121, R183, -R124 ;  /* 0x8000007cb7797220 */ /* 0x000fc40000410000 */
[----:B------:R-:W-:Y:S02]  /*6ff0*/  FMUL.FTZ R123, R183, -R122 ;  /* 0x8000007ab77b7220 */ /* 0x000fe40000410000 */
[----:B------:R-:W-:Y:S02]  /*7000*/  FADD.FTZ R119, R148, R119 ;  /* 0x0000007794777221 */ /* 0x000fe40000010000 */
[C---:B------:R-:W-:Y:S02]  /*7010*/  FFMA.FTZ R117, R174.reuse, R226, R117 ;  /* 0x000000e2ae757223 */ /* 0x040fe40000010075 */
[----:B------:R-:W-:Y:S02]  /*7020*/  FFMA.FTZ R116, R174, R227, -R116 ;  /* 0x000000e3ae747223 */ /* 0x000fe40000010874 */
[C---:B------:R-:W-:Y:S02]  /*7030*/  FFMA.FTZ R120, R184.reuse, R122, -R121 ;  /* 0x0000007ab8787223 */ /* 0x040fe40000010879 */
[----:B------:R-:W-:-:S02]  /*7040*/  FFMA.FTZ R121, R184, R124, R123 ;  /* 0x0000007cb8797223 */ /* 0x000fc4000001007b */
[----:B------:R-:W-:Y:S02]  /*7050*/  FADD.FTZ R118, -R149, R118 ;  /* 0x0000007695767221 */ /* 0x000fe40000010100 */
[----:B------:R-:W-:Y:S02]  /*7060*/  FMUL.FTZ R123, R175, -R119 ;  /* 0x80000077af7b7220 */ /* 0x000fe40000410000 */
[----:B------:R-:W-:Y:S02]  /*7070*/  FADD.FTZ R224, R224, R117 ;  /* 0x00000075e0e07221 */ /* 0x000fe40000010000 */
[----:B------:R-:W-:Y:S02]  /*7080*/  FADD.FTZ R225, R225, R116 ;  /* 0x00000074e1e17221 */ /* 0x000fe40000010000 */
[-C--:B------:R-:W-:Y:S02]  /*7090*/  FMUL.FTZ R122, R175, -R118.reuse ;  /* 0x80000076af7a7220 */ /* 0x080fe40000410000 */
[----:B------:R-:W-:-:S02]  /*70a0*/  FFMA.FTZ R118, R176, R118, R123 ;  /* 0x00000076b0767223 */ /* 0x000fc4000001007b */
[CC--:B------:R-:W-:Y:S02]  /*70b0*/  FMUL.FTZ R116, R171.reuse, R224.reuse ;  /* 0x000000e0ab747220 */ /* 0x0c0fe40000410000 */
[----:B------:R-:W-:Y:S02]  /*70c0*/  FMUL.FTZ R117, R171, R225 ;  /* 0x000000e1ab757220 */ /* 0x000fe40000410000 */
[----:B------:R-:W-:Y:S02]  /*70d0*/  FFMA.FTZ R119, R176, R119, -R122 ;  /* 0x00000077b0777223 */ /* 0x000fe4000001087a */
[----:B------:R-:W-:Y:S02]  /*70e0*/  FADD.FTZ R118, -R147, R118 ;  /* 0x0000007693767221 */ /* 0x000fe40000010100 */
[C---:B------:R-:W-:Y:S02]  /*70f0*/  FFMA.FTZ R116, R172.reuse, R225, -R116 ;  /* 0x000000e1ac747223 */ /* 0x040fe40000010874 */
[----:B------:R-:W-:-:S02]  /*7100*/  FFMA.FTZ R117, R172, R224, R117 ;  /* 0x000000e0ac757223 */ /* 0x000fc40000010075 */
[----:B------:R-:W-:Y:S02]  /*7110*/  FADD.FTZ R119, R146, R119 ;  /* 0x0000007792777221 */ /* 0x000fe40000010000 */
[----:B------:R-:W-:Y:S02]  /*7120*/  FMUL.FTZ R122, R177, -R118 ;  /* 0x80000076b17a7220 */ /* 0x000fe40000410000 */
[----:B------:R-:W-:Y:S02]  /*7130*/  FADD.FTZ R223, R223, R116 ;  /* 0x00000074dfdf7221 */ /* 0x000fe40000010000 */
[----:B------:R-:W-:Y:S02]  /*7140*/  FADD.FTZ R222, R222, R117 ;  /* 0x00000075dede7221 */ /* 0x000fe40000010000 */
[-C--:B------:R-:W-:Y:S02]  /*7150*/  FMUL.FTZ R123, R177, -R119.reuse ;  /* 0x80000077b17b7220 */ /* 0x080fe40000410000 */
[----:B------:R-:W-:-:S02]  /*7160*/  FFMA.FTZ R119, R178, R119, -R122 ;  /* 0x00000077b2777223 */ /* 0x000fc4000001087a */
[CC--:B------:R-:W-:Y:S02]  /*7170*/  FMUL.FTZ R117, R169.reuse, R223.reuse ;  /* 0x000000dfa9757220 */ /* 0x0c0fe40000410000 */
[----:B------:R-:W-:Y:S02]  /*7180*/  FMUL.FTZ R116, R169, R222 ;  /* 0x000000dea9747220 */ /* 0x000fe40000410000 */
[----:B------:R-:W-:Y:S02]  /*7190*/  FFMA.FTZ R118, R178, R118, R123 ;  /* 0x00000076b2767223 */ /* 0x000fe4000001007b */
[----:B------:R-:W-:Y:S02]  /*71a0*/  FADD.FTZ R119, R144, R119 ;  /* 0x0000007790777221 */ /* 0x000fe40000010000 */
[C---:B------:R-:W-:Y:S02]  /*71b0*/  FFMA.FTZ R117, R170.reuse, R222, R117 ;  /* 0x000000deaa757223 */ /* 0x040fe40000010075 */
[----:B------:R-:W-:-:S02]  /*71c0*/  FFMA.FTZ R116, R170, R223, -R116 ;  /* 0x000000dfaa747223 */ /* 0x000fc40000010874 */
        /* <DEDUP_REMOVED lines=33> */
[----:B------:R-:W-:Y:S01]  /*73e0*/  FADD.FTZ R124, -R190, R123 ;  /* 0x0000007bbe7c7221 */ /* 0x000fe20000010100 */
[----:B------:R-:W-:Y:S01]  /*73f0*/  CS2R R118, SRZ ;  /* 0x0000000000767805 */ /* 0x000fe2000001ff00 */
[C---:B------:R-:W-:Y:S02]  /*7400*/  FFMA.FTZ R116, R164.reuse, R217, -R116 ;  /* 0x000000d9a4747223 */ /* 0x040fe40000010874 */
[----:B------:R-:W-:-:S02]  /*7410*/  FFMA.FTZ R117, R164, R216, R117 ;  /* 0x000000d8a4757223 */ /* 0x000fc40000010075 */
[----:B------:R-:W-:Y:S02]  /*7420*/  FADD.FTZ R122, R189, R122 ;  /* 0x0000007abd7a7221 */ /* 0x000fe40000010000 */
[----:B------:R-:W-:Y:S02]  /*7430*/  FMUL.FTZ R123, R185, -R124 ;  /* 0x8000007cb97b7220 */ /* 0x000fe40000410000 */
[----:B------:R-:W-:Y:S01]  /*7440*/  FADD.FTZ R215, R215, R116 ;  /* 0x00000074d7d77221 */ /* 0x000fe20000010000 */
[----:B------:R-:W-:Y:S01]  /*7450*/  MOV R116, 0x3f800000 ;  /* 0x3f80000000747802 */ /* 0x000fe20000000f00 */
[----:B------:R-:W-:Y:S01]  /*7460*/  FADD.FTZ R214, R214, R117 ;  /* 0x00000075d6d67221 */ /* 0x000fe20000010000 */
[----:B------:R-:W-:Y:S01]  /*7470*/  HFMA2.MMA R117, -RZ, RZ, 0, 0 ;  /* 0x00000000ff757435 */ /* 0x000fe200000001ff */
[-C--:B------:R-:W-:Y:S02]  /*7480*/  FMUL.FTZ R125, R185, -R122.reuse ;  /* 0x8000007ab97d7220 */ /* 0x080fe40000410000 */
[----:B------:R-:W-:-:S02]  /*7490*/  FFMA.FTZ R126, R186, R122, -R123 ;  /* 0x0000007aba7e7223 */ /* 0x000fc4000001087b */
[CC--:B------:R-:W-:Y:S02]  /*74a0*/  FMUL.FTZ R122, R161.reuse, R214.reuse ;  /* 0x000000d6a17a7220 */ /* 0x0c0fe40000410000 */
[-C--:B------:R-:W-:Y:S02]  /*74b0*/  FMUL.FTZ R123, R161, R215.reuse ;  /* 0x000000d7a17b7220 */ /* 0x080fe40000410000 */
[C---:B------:R-:W-:Y:S01]  /*74c0*/  FFMA.FTZ R122, R162.reuse, R215, -R122 ;  /* 0x000000d7a27a7223 */ /* 0x040fe2000001087a */
[----:B------:R-:W0:Y:S01]  /*74d0*/  @!P0 LDS.128 R116, [UR46+0x13080] ;  /* 0x0130802eff748984 */ /* 0x000e220008000c00 */
[----:B------:R-:W-:Y:S01]  /*74e0*/  FFMA.FTZ R123, R162, R214, R123 ;  /* 0x000000d6a27b7223 */ /* 0x000fe2000001007b */
[----:B------:R-:W-:Y:S01]  /*74f0*/  ISETP.GT.U32.AND P0, PT, R0, 0x1f, PT ;  /* 0x0000001f0000780c */ /* 0x000fe20003f04070 */
[----:B------:R-:W-:Y:S02]  /*7500*/  FFMA.FTZ R127, R186, R124, R125 ;  /* 0x0000007cba7f7223 */ /* 0x000fe4000001007d */
[----:B------:R-:W-:-:S02]  /*7510*/  FMUL.FTZ R124, R185, -R120 ;  /* 0x80000078b97c7220 */ /* 0x000fc40000410000 */
[-C--:B------:R-:W-:Y:S02]  /*7520*/  FMUL.FTZ R125, R185, -R121.reuse ;  /* 0x80000079b97d7220 */ /* 0x080fe40000410000 */
[----:B------:R-:W-:Y:S02]  /*7530*/  FADD.FTZ R213, R213, R122 ;  /* 0x0000007ad5d57221 */ /* 0x000fe40000010000 */
[----:B------:R-:W-:Y:S02]  /*7540*/  FADD.FTZ R212, R212, R123 ;  /* 0x0000007bd4d47221 */ /* 0x000fe40000010000 */
[C---:B------:R-:W-:Y:S02]  /*7550*/  FFMA.FTZ R121, R186.reuse, R121, R124 ;  /* 0x00000079ba797223 */ /* 0x040fe4000001007c */
[----:B------:R-:W-:Y:S02]  /*7560*/  FFMA.FTZ R120, R186, R120, -R125 ;  /* 0x00000078ba787223 */ /* 0x000fe4000001087d */
[----:B------:R-:W-:-:S02]  /*7570*/  FMUL.FTZ R125, R157, R213 ;  /* 0x000000d59d7d7220 */ /* 0x000fc40000410000 */
[-C--:B------:R-:W-:Y:S02]  /*7580*/  FMUL.FTZ R124, R157, R212.reuse ;  /* 0x000000d49d7c7220 */ /* 0x080fe40000410000 */
[C---:B------:R-:W-:Y:S02]  /*7590*/  FFMA.FTZ R125, R160.reuse, R212, R125 ;  /* 0x000000d4a07d7223 */ /* 0x040fe4000001007d */
[----:B------:R-:W-:Y:S02]  /*75a0*/  FFMA.FTZ R159, R160, R213, -R124 ;  /* 0x000000d5a09f7223 */ /* 0x000fe4000001087c */
[----:B------:R-:W-:Y:S02]  /*75b0*/  FADD.FTZ R208, R208, R125 ;  /* 0x0000007dd0d07221 */ /* 0x000fe40000010000 */
[----:B------:R-:W-:Y:S02]  /*75c0*/  FADD.FTZ R159, R210, R159 ;  /* 0x0000009fd29f7221 */ /* 0x000fe40000010000 */
[----:B------:R-:W-:-:S02]  /*75d0*/  FADD.FTZ R123, -R188, R127 ;  /* 0x0000007fbc7b7221 */ /* 0x000fc40000010100 */
[----:B------:R-:W-:Y:S02]  /*75e0*/  FADD.FTZ R122, R187, R126 ;  /* 0x0000007ebb7a7221 */ /* 0x000fe40000010000 */
[CC--:B------:R-:W-:Y:S02]  /*75f0*/  FMUL.FTZ R124, R154.reuse, R208.reuse ;  /* 0x000000d09a7c7220 */ /* 0x0c0fe40000410000 */
        /* <DEDUP_REMOVED lines=48> */
.L_x_3887:
[----:B------:R-:W-:Y:S05]  /*7900*/  BRA.DIV ~URZ, `(.L_x_3790) ;  /* 0x000073327f007947 */ /* 0x000fea000b800000 */
[----:B------:R2:W3:Y:S04]  /*7910*/  SHFL.DOWN PT, R125, R130, 0x1, 0x1f ;  /* 0x08201f00827d7f89 */ /* 0x0004e800000e0000 */
[----:B------:R2:W4:Y:S04]  /*7920*/  SHFL.DOWN PT, R126, R129, 0x1, 0x1f ;  /* 0x08201f00817e7f89 */ /* 0x00052800000e0000 */
[----:B------:R2:W0:Y:S02]  /*7930*/  SHFL.DOWN PT, R138, R128, 0x1, 0x1f ;  /* 0x08201f00808a7f89 */ /* 0x00042400000e0000 */
.L_x_3888:
        /* <DEDUP_REMOVED lines=15> */
.L_x_3792:
[----:B------:R-:W-:Y:S05]  /*7a30*/  BSYNC B1 ;  /* 0x0000000000017941 */ /* 0x000fea0003800000 */
.L_x_3791:
[----:B------:R-:W-:Y:S05]  /*7a40*/  BRA.DIV ~URZ, `(.L_x_3793) ;  /* 0x000073427f007947 */ /* 0x000fea000b800000 */
[----:B-1----:R1:W2:Y:S04]  /*7a50*/  SHFL.DOWN PT, R124, R131, 0x2, 0x1f ;  /* 0x08401f00837c7f89 */ /* 0x0022a800000e0000 */
[----:B---3--:R1:W3:Y:S04]  /*7a60*/  SHFL.DOWN PT, R125, R130, 0x2, 0x1f ;  /* 0x08401f00827d7f89 */ /* 0x0082e800000e0000 */
[----:B----4-:R1:W4:Y:S04]  /*7a70*/  SHFL.DOWN PT, R126, R129, 0x2, 0x1f ;  /* 0x08401f00817e7f89 */ /* 0x01032800000e0000 */
[----:B0-----:R1:W0:Y:S02]  /*7a80*/  SHFL.DOWN PT, R138, R128, 0x2, 0x1f ;  /* 0x08401f00808a7f89 */ /* 0x00122400000e0000 */
.L_x_3889:
        /* <DEDUP_REMOVED lines=15> */
.L_x_3795:
[----:B------:R-:W-:Y:S05]  /*7b80*/  BSYNC B1 ;  /* 0x0000000000017941 */ /* 0x000fea0003800000 */
.L_x_3794:
[----:B------:R-:W-:Y:S05]  /*7b90*/  BRA.DIV ~URZ, `(.L_x_3796) ;  /* 0x000073b27f007947 */ /* 0x000fea000b800000 */
[----:B--2---:R2:W1:Y:S02]  /*7ba0*/  SHFL.DOWN PT, R124, R131, 0x4, 0x1f ;  /* 0x08801f00837c7f89 */ /* 0x00446400000e0000 */
.L_x_3890:
[----:B------:R-:W-:Y:S05]  /*7bb0*/  BRA.DIV ~URZ, `(.L_x_3797) ;  /* 0x000074127f007947 */ /* 0x000fea000b800000 */
[----:B---3--:R3:W2:Y:S04]  /*7bc0*/  SHFL.DOWN PT, R125, R130, 0x4, 0x1f ;  /* 0x08801f00827d7f89 */ /* 0x0086a800000e0000 */
[----:B----4-:R3:W4:Y:S04]  /*7bd0*/  SHFL.DOWN PT, R126, R129, 0x4, 0x1f ;  /* 0x08801f00817e7f89 */ /* 0x01072800000e0000 */
[----:B0-----:R3:W0:Y:S02]  /*7be0*/  SHFL.DOWN PT, R138, R128, 0x4, 0x1f ;  /* 0x08801f00808a7f89 */ /* 0x00162400000e0000 */
.L_x_3891:
        /* <DEDUP_REMOVED lines=15> */
.L_x_3799:
[----:B------:R-:W-:Y:S05]  /*7ce0*/  BSYNC B1 ;  /* 0x0000000000017941 */ /* 0x000fea0003800000 */
.L_x_3798:
[----:B------:R-:W-:Y:S05]  /*7cf0*/  BRA.DIV ~URZ, `(.L_x_3800) ;  /* 0x000074227f007947 */ /* 0x000fea000b800000 */
[----:B-1----:R1:W3:Y:S04]  /*7d00*/  SHFL.DOWN PT, R124, R131, 0x8, 0x1f ;  /* 0x09001f00837c7f89 */ /* 0x0022e800000e0000 */
[----:B--2---:R1:W2:Y:S04]  /*7d10*/  SHFL.DOWN PT, R125, R130, 0x8, 0x1f ;  /* 0x09001f00827d7f89 */ /* 0x0042a800000e0000 */
[----:B----4-:R1:W4:Y:S04]  /*7d20*/  SHFL.DOWN PT, R126, R129, 0x8, 0x1f ;  /* 0x09001f00817e7f89 */ /* 0x01032800000e0000 */
[----:B0-----:R1:W0:Y:S02]  /*7d30*/  SHFL.DOWN PT, R138, R128, 0x8, 0x1f ;  /* 0x09001f00808a7f89 */ /* 0x00122400000e0000 */
.L_x_3892:
        /* <DEDUP_REMOVED lines=15> */
.L_x_3802:
[----:B------:R-:W-:Y:S05]  /*7e30*/  BSYNC B1 ;  /* 0x0000000000017941 */ /* 0x000fea0003800000 */
.L_x_3801:
[----:B------:R-:W-:Y:S05]  /*7e40*/  BRA.DIV ~URZ, `(.L_x_3803) ;  /* 0x000074927f007947 */ /* 0x000fea000b800000 */
[----:B---3--:R3:W1:Y:S02]  /*7e50*/  SHFL.DOWN PT, R124, R131, 0x10, 0x1f ;  /* 0x0a001f00837c7f89 */ /* 0x00866400000e0000 */
.L_x_3893:
[----:B------:R-:W-:Y:S05]  /*7e60*/  BRA.DIV ~URZ, `(.L_x_3804) ;  /* 0x000074f27f007947 */ /* 0x000fea000b800000 */
[----:B--2---:R2:W3:Y:S04]  /*7e70*/  SHFL.DOWN PT, R125, R130, 0x10, 0x1f ;  /* 0x0a001f00827d7f89 */ /* 0x0044e800000e0000 */
[----:B----4-:R2:W4:Y:S04]  /*7e80*/  SHFL.DOWN PT, R126, R129, 0x10, 0x1f ;  /* 0x0a001f00817e7f89 */ /* 0x01052800000e0000 */
[----:B0-----:R2:W0:Y:S02]  /*7e90*/  SHFL.DOWN PT, R138, R128, 0x10, 0x1f ;  /* 0x0a001f00808a7f89 */ /* 0x00142400000e0000 */
.L_x_3894:
        /* <DEDUP_REMOVED lines=13> */
.L_x_3806:
[----:B------:R-:W-:Y:S05]  /*7f70*/  BSYNC B1 ;  /* 0x0000000000017941 */ /* 0x000fea0003800000 */
.L_x_3805:
        /* <DEDUP_REMOVED lines=20> */
.L_x_3895:
        /* <DEDUP_REMOVED lines=14> */
.L_x_3809:
[----:B-1----:R-:W-:Y:S05]  /*81a0*/  BSYNC B1 ;  /* 0x0000000000017941 */ /* 0x002fea0003800000 */
.L_x_3808:
        /* <DEDUP_REMOVED lines=40> */
.L_x_3788:
[----:B0-----:R-:W-:Y:S05]  /*8430*/  BSYNC B0 ;  /* 0x0000000000007941 */ /* 0x001fea0003800000 */
.L_x_3787:
[----:B------:R-:W-:Y:S01]  /*8440*/  WARPSYNC 0xffffffff ;  /* 0xffffffff00007948 */ /* 0x000fe20003800000 */
[----:B------:R-:W-:Y:S01]  /*8450*/  BAR.SYNC.DEFER_BLOCKING 0x0 ;  /* 0x0000000000007b1d */ /* 0x000fe20000010000 */
[C---:B------:R-:W-:Y:S01]  /*8460*/  ISETP.NE.AND P0, PT, R0.reuse, RZ, PT ;  /* 0x000000ff0000720c */ /* 0x040fe20003f05270 */
[----:B------:R-:W-:Y:S01]  /*8470*/  FMUL.FTZ R246, R21, R239 ;  /* 0x000000ef15f67220 */ /* 0x000fe20000410000 */
[----:B------:R-:W-:Y:S01]  /*8480*/  IADD3 R245, R0, 0x200, RZ ;  /* 0x0000020000f57810 */ /* 0x000fe20007ffe0ff */
[----:B------:R-:W-:Y:S01]  /*8490*/  FMUL.FTZ R248, R22, R237 ;  /* 0x000000ed16f87220 */ /* 0x000fe20000410000 */
[----:B------:R-:W-:Y:S01]  /*84a0*/  IADD3 R243, R0, 0xf80, RZ ;  /* 0x00000f8000f37810 */ /* 0x000fe20007ffe0ff */
[----:B------:R-:W-:Y:S01]  /*84b0*/  ULEA UR34, UR16, 0xfffff800, 0xb ;  /* 0xfffff80010227891 */ /* 0x000fe2000f8e583f */
[----:B------:R-:W-:Y:S01]  /*84c0*/  BSSY B0, `(.L_x_3810) ;  /* 0x00002a1000007945 */ /* 0x000fe20003800000 */
[----:B------:R-:W-:-:S02]  /*84d0*/  ULDC UR35, c[0x0][0x168] ;  /* 0x00005a0000237ab9 */ /* 0x000fc40000000800 */
[----:B------:R-:W-:Y:S01]  /*84e0*/  UIADD3 UR34, -UR34, UR35, URZ ;  /* 0x0000002322227290 */ /* 0x000fe2000fffe13f */
[----:B-12---:R-:W0:Y:S04]  /*84f0*/  LDS.64 R120, [R193.X16+0x11288] ;  /* 0x01128800c1787984 */ /* 0x006e28000000ca00 */
[----:B------:R1:W-:Y:S01]  /*8500*/  @!P0 STS.128 [UR46+0x13080], R116 ;  /* 0x01308074ff008988 */ /* 0x0003e20008000c2e */
[CC--:B0-----:R-:W-:Y:S02]  /*8510*/  FMUL.FTZ R122, R120.reuse, -R141.reuse ;  /* 0x8000008d787a7220 */ /* 0x0c1fe40000410000 */
[C---:B------:R-:W-:Y:S02]  /*8520*/  FMUL.FTZ R141, R121.reuse, -R141 ;  /* 0x8000008d798d7220 */ /* 0x040fe40000410000 */
[-C--:B------:R-:W-:Y:S01]  /*8530*/  FFMA.FTZ R122, R121, R140.reuse, R122 ;  /* 0x0000008c797a7223 */ /* 0x080fe2000001007a */
[----:B------:R-:W-:Y:S01]  /*8540*/  P2R R121, PR, RZ, 0x1 ;  /* 0x00000001ff797803 */ /* 0x000fe20000000000 */
[----:B------:R-:W-:-:S02]  /*8550*/  FFMA.FTZ R120, R120, R140, -R141 ;  /* 0x0000008c78787223 */ /* 0x000fc4000001088d */
[----:B------:R-:W-:Y:S02]  /*8560*/  FADD.FTZ R211, -R211, R122 ;  /* 0x0000007ad3d37221 */ /* 0x000fe40000010100 */
[----:B------:R-:W-:Y:S02]  /*8570*/  FADD.FTZ R209, R209, R120 ;  /* 0x00000078d1d17221 */ /* 0x000fe40000010000 */
[C---:B------:R-:W-:Y:S02]  /*8580*/  FMUL.FTZ R121, R154.reuse, -R211 ;  /* 0x800000d39a797220 */ /* 0x040fe40000410000 */
[-C--:B------:R-:W-:Y:S02]  /*8590*/  FMUL.FTZ R123, R154, -R209.reuse ;  /* 0x800000d19a7b7220 */ /* 0x080fe40000410000 */
[----:B------:R-:W-:Y:S02]  /*85a0*/  FMUL.FTZ R120, R71, R20 ;  /* 0x0000001447787220 */ /* 0x000fe40000410000 */
[----:B------:R-:W-:-:S02]  /*85b0*/  FFMA.FTZ R121, R156, R209, -R121 ;  /* 0x000000d19c797223 */ /* 0x000fc40000010879 */
[-C--:B------:R-:W-:Y:S02]  /*85c0*/  FFMA.FTZ R156, R156, R211.reuse, R123 ;  /* 0x000000d39c9c7223 */ /* 0x080fe4000001007b */
[----:B------:R-:W-:Y:S02]  /*85d0*/  FMUL.FTZ R123, R115, R211 ;  /* 0x000000d3737b7220 */ /* 0x000fe40000410000 */
[----:B------:R-:W-:Y:S02]  /*85e0*/  FMUL.FTZ R122, R209, UR45 ;  /* 0x0000002dd17a7c20 */ /* 0x000fe40008410000 */
[----:B------:R-:W-:Y:S02]  /*85f0*/  FFMA.FTZ R115, R115, -R120, R240 ;  /* 0x8000007873737223 */ /* 0x000fe400000100f0 */
[----:B-1----:R-:W-:Y:S02]  /*8600*/  FMUL.FTZ R118, R209, R20 ;  /* 0x00000014d1767220 */ /* 0x002fe40000410000 */
[----:B------:R-:W-:-:S02]  /*8610*/  FFMA.FTZ R125, R114, -R120, R241 ;  /* 0x80000078727d7223 */ /* 0x000fc400000100f1 */
[C---:B------:R-:W-:Y:S02]  /*8620*/  FFMA.FTZ R122, R211.reuse, UR44, -R122 ;  /* 0x0000002cd37a7c23 */ /* 0x040fe4000801087a */
[C---:B------:R-:W-:Y:S02]  /*8630*/  FMUL.FTZ R116, R211.reuse, R20 ;  /* 0x00000014d3747220 */ /* 0x040fe40000410000 */
[----:B------:R-:W-:Y:S02]  /*8640*/  FADD.FTZ R206, R206, R121 ;  /* 0x00000079cece7221 */ /* 0x000fe40000010000 */
[----:B------:R-:W-:Y:S01]  /*8650*/  FMUL.FTZ R120, R211, UR45 ;  /* 0x0000002dd3787c20 */ /* 0x000fe20008410000 */
[C---:B------:R-:W-:Y:S01]  /*8660*/  IADD3 R211, R0.reuse, 0xe80, RZ ;  /* 0x00000e8000d37810 */ /* 0x040fe20007ffe0ff */
[----:B------:R-:W-:Y:S02]  /*8670*/  FMUL.FTZ R121, R115, R118 ;  /* 0x0000007673797220 */ /* 0x000fe40000410000 */
[----:B------:R-:W-:Y:S01]  /*8680*/  FADD.FTZ R156, -R207, R156 ;  /* 0x0000009ccf9c7221 */ /* 0x000fe20000010100 */
[----:B------:R-:W-:Y:S01]  /*8690*/  IADD3 R207, R0, 0xd80, RZ ;  /* 0x00000d8000cf7810 */ /* 0x000fe20007ffe0ff */
[----:B------:R-:W-:-:S02]  /*86a0*/  FMUL.FTZ R117, R115, R116 ;  /* 0x0000007473757220 */ /* 0x000fc40000410000 */
[----:B------:R-:W-:Y:S02]  /*86b0*/  FMUL.FTZ R119, R115, R122 ;  /* 0x0000007a73777220 */ /* 0x000fe40000410000 */
[----:B------:R-:W-:Y:S02]  /*86c0*/  FFMA.FTZ R120, R209, UR44, R120 ;  /* 0x0000002cd1787c23 */ /* 0x000fe40008010078 */
[----:B------:R-:W-:Y:S02]  /*86d0*/  FFMA.FTZ R115, R125, R116, -R121 ;  /* 0x000000747d737223 */ /* 0x000fe40000010879 */
[----:B------:R-:W-:Y:S02]  /*86e0*/  FMUL.FTZ R121, R157, -R156 ;  /* 0x8000009c9d797220 */ /* 0x000fe40000410000 */
[C---:B------:R-:W-:Y:S02]  /*86f0*/  FFMA.FTZ R117, R125.reuse, R118, R117 ;  /* 0x000000767d757223 */ /* 0x040fe40000010075 */
[----:B------:R-:W-:-:S02]  /*8700*/  FFMA.FTZ R119, R125, R120, R119 ;  /* 0x000000787d777223 */ /* 0x000fc40000010077 */
[----:B------:R-:W-:Y:S02]  /*8710*/  FMUL.FTZ R120, R70, R19 ;  /* 0x0000001346787220 */ /* 0x000fe40000410000 */
[----:B------:R-:W-:Y:S02]  /*8720*/  FFMA.FTZ R125, R160, R206, -R121 ;  /* 0x000000cea07d7223 */ /* 0x000fe40000010879 */
[----:B------:R-:W-:Y:S01]  /*8730*/  FFMA.FTZ R114, R114, R209, R123 ;  /* 0x000000d172727223 */ /* 0x000fe2000001007b */
[----:B------:R-:W-:Y:S01]  /*8740*/  IADD3 R209, R0, 0xe00, RZ ;  /* 0x00000e0000d17810 */ /* 0x000fe20007ffe0ff */
[----:B------:R-:W-:Y:S02]  /*8750*/  FMUL.FTZ R121, R113, R156 ;  /* 0x0000009c71797220 */ /* 0x000fe40000410000 */
[----:B------:R-:W-:Y:S02]  /*8760*/  FMUL.FTZ R123, R206, UR45 ;  /* 0x0000002dce7b7c20 */ /* 0x000fe40008410000 */
[----:B------:R-:W-:-:S02]  /*8770*/  FMUL.FTZ R157, R157, -R206 ;  /* 0x800000ce9d9d7220 */ /* 0x000fc40000410000 */
[-C--:B------:R-:W-:Y:S02]  /*8780*/  FFMA.FTZ R124, R113, -R120.reuse, R208 ;  /* 0x80000078717c7223 */ /* 0x080fe400000100d0 */
[C---:B------:R-:W-:Y:S02]  /*8790*/  FFMA.FTZ R122, R112.reuse, -R120, R159 ;  /* 0x80000078707a7223 */ /* 0x040fe4000001009f */
[----:B------:R-:W-:Y:S02]  /*87a0*/  FFMA.FTZ R113, R112, R206, R121 ;  /* 0x000000ce70717223 */ /* 0x000fe40000010079 */
[C---:B------:R-:W-:Y:S02]  /*87b0*/  FMUL.FTZ R112, R156.reuse, UR45 ;  /* 0x0000002d9c707c20 */ /* 0x040fe40008410000 */
[----:B------:R-:W-:Y:S02]  /*87c0*/  FFMA.FTZ R129, R156, UR44, -R123 ;  /* 0x0000002c9c817c23 */ /* 0x000fe4000801087b */
[----:B------:R-:W-:-:S02]  /*87d0*/  FFMA.FTZ R160, R160, R156, R157 ;  /* 0x0000009ca0a07223 */ /* 0x000fc4000001009d */
[-C--:B------:R-:W-:Y:S01]  /*87e0*/  FMUL.FTZ R121, R156, R19.reuse ;  /* 0x000000139c797220 */ /* 0x080fe20000410000 */
[----:B------:R-:W-:Y:S01]  /*87f0*/  SHF.L.U32 R156, R0, 0x5, RZ ;  /* 0x00000005009c7819 */ /* 0x000fe200000006ff */
[C---:B------:R-:W-:Y:S02]  /*8800*/  FMUL.FTZ R123, R206.reuse, R19 ;  /* 0x00000013ce7b7220 */ /* 0x040fe40000410000 */
[----:B------:R-:W-:Y:S01]  /*8810*/  FFMA.FTZ R127, R206, UR44, R112 ;  /* 0x0000002cce7f7c23 */ /* 0x000fe20008010070 */
[----:B------:R-:W-:Y:S01]  /*8820*/  IADD3 R157, R156, 0x1, RZ ;  /* 0x000000019c9d7810 */ /* 0x000fe20007ffe0ff */
[C---:B------:R-:W-:Y:S02]  /*8830*/  FMUL.FTZ R112, R124.reuse, R121 ;  /* 0x000000797c707220 */ /* 0x040fe40000410000 */
[----:B------:R-:W-:Y:S01]  /*8840*/  FMUL.FTZ R120, R124, R123 ;  /* 0x0000007b7c787220 */ /* 0x000fe20000410000 */
[----:B------:R-:W-:Y:S01]  /*8850*/  LEA.HI.SX32 R157, R157, R156, 0x1b ;  /* 0x0000009c9d9d7211 */ /* 0x000fe200078fdaff */
[----:B------:R-:W-:Y:S01]  /*8860*/  FADD.FTZ R160, -R205, R160 ;  /* 0x000000a0cda07221 */ /* 0x000fe20000010100 */
[----:B------:R-:W-:Y:S01]  /*8870*/  IADD3 R205, R0, 0xd00, RZ ;  /* 0x00000d0000cd7810 */ /* 0x000fe20007ffe0ff */
[----:B------:R-:W-:-:S02]  /*8880*/  FADD.FTZ R131, R204, R125 ;  /* 0x0000007dcc837221 */ /* 0x000fc40000010000 */
[----:B------:R-:W-:Y:S02]  /*8890*/  FMUL.FTZ R129, R124, R129 ;  /* 0x000000817c817220 */ /* 0x000fe40000410000 */
[----:B------:R-:W-:Y:S02]  /*88a0*/  FMUL.FTZ R124, R69, R18 ;  /* 0x00000012457c7220 */ /* 0x000fe40000410000 */
[C---:B------:R-:W-:Y:S02]  /*88b0*/  FFMA.FTZ R112, R122.reuse, R123, R112 ;  /* 0x0000007b7a707223 */ /* 0x040fe40000010070 */
[C---:B------:R-:W-:Y:S02]  /*88c0*/  FFMA.FTZ R120, R122.reuse, R121, -R120 ;  /* 0x000000797a787223 */ /* 0x040fe40000010878 */
[----:B------:R-:W-:Y:S02]  /*88d0*/  FMUL.FTZ R125, R161, -R160 ;  /* 0x800000a0a17d7220 */ /* 0x000fe40000410000 */
[----:B------:R-:W-:-:S02]  /*88e0*/  FFMA.FTZ R122, R122, R127, R129 ;  /* 0x0000007f7a7a7223 */ /* 0x000fc40000010081 */
[----:B------:R-:W-:Y:S02]  /*88f0*/  FMUL.FTZ R126, R131, UR45 ;  /* 0x0000002d837e7c20 */ /* 0x000fe40008410000 */
[----:B------:R-:W-:Y:S02]  /*8900*/  FMUL.FTZ R127, R111, R160 ;  /* 0x000000a06f7f7220 */ /* 0x000fe40000410000 */
[-C--:B------:R-:W-:Y:S02]  /*8910*/  FMUL.FTZ R161, R161, -R131.reuse ;  /* 0x80000083a1a17220 */ /* 0x080fe40000410000 */
[-C--:B------:R-:W-:Y:S02]  /*8920*/  FFMA.FTZ R111, R111, -R124.reuse, R212 ;  /* 0x8000007c6f6f7223 */ /* 0x080fe400000100d4 */
[----:B------:R-:W-:Y:S02]  /*8930*/  FFMA.FTZ R129, R110, -R124, R213 ;  /* 0x8000007c6e817223 */ /* 0x000fe400000100d5 */
[----:B------:R-:W-:-:S02]  /*8940*/  FFMA.FTZ R125, R162, R131, -R125 ;  /* 0x00000083a27d7223 */ /* 0x000fc4000001087d */
[C---:B------:R-:W-:Y:S02]  /*8950*/  FMUL.FTZ R124, R160.reuse, UR45 ;  /* 0x0000002da07c7c20 */ /* 0x040fe40008410000 */
[C---:B------:R-:W-:Y:S02]  /*8960*/  FFMA.FTZ R128, R160.reuse, UR44, -R126 ;  /* 0x0000002ca0807c23 */ /* 0x040fe4000801087e */
[-C--:B------:R-:W-:Y:S02]  /*8970*/  FMUL.FTZ R154, R160, R18.reuse ;  /* 0x00000012a09a7220 */ /* 0x080fe40000410000 */
[C---:B------:R-:W-:Y:S02]  /*8980*/  FMUL.FTZ R158, R131.reuse, R18 ;  /* 0x00000012839e7220 */ /* 0x040fe40000410000 */
[----:B------:R-:W-:Y:S01]  /*8990*/  FFMA.FTZ R162, R162, R160, R161 ;  /* 0x000000a0a2a27223 */ /* 0x000fe200000100a1 */
[----:B------:R-:W-:Y:S01]  /*89a0*/  IADD3 R161, R156, 0x3, RZ ;  /* 0x000000039ca17810 */ /* 0x000fe20007ffe0ff */
[----:B------:R-:W-:-:S02]  /*89b0*/  FFMA.FTZ R126, R131, UR44, R124 ;  /* 0x0000002c837e7c23 */ /* 0x000fc4000801007c */
[----:B------:R-:W-:Y:S01]  /*89c0*/  FADD.FTZ R202, R202, R125 ;  /* 0x0000007dcaca7221 */ /* 0x000fe20000010000 */
[----:B------:R-:W-:Y:S01]  /*89d0*/  LEA.HI.SX32 R161, R161, R156, 0x1b ;  /* 0x0000009ca1a17211 */ /* 0x000fe200078fdaff */
[----:B------:R-:W-:Y:S02]  /*89e0*/  FFMA.FTZ R110, R110, R131, R127 ;  /* 0x000000836e6e7223 */ /* 0x000fe4000001007f */
[C---:B------:R-:W-:Y:S02]  /*89f0*/  FMUL.FTZ R124, R111.reuse, R154 ;  /* 0x0000009a6f7c7220 */ /* 0x040fe40000410000 */
[C---:B------:R-:W-:Y:S02]  /*8a00*/  FMUL.FTZ R125, R111.reuse, R128 ;  /* 0x000000806f7d7220 */ /* 0x040fe40000410000 */
[-C--:B------:R-:W-:Y:S02]  /*8a10*/  FMUL.FTZ R127, R111, R158.reuse ;  /* 0x0000009e6f7f7220 */ /* 0x080fe40000410000 */
[----:B------:R-:W-:Y:S01]  /*8a20*/  FADD.FTZ R162, -R203, R162 ;  /* 0x000000a2cba27221 */ /* 0x000fe20000010100 */
[----:B------:R-:W-:Y:S01]  /*8a30*/  IADD3 R203, R0, 0xc80, RZ ;  /* 0x00000c8000cb7810 */ /* 0x000fe20007ffe0ff */
[----:B------:R-:W-:-:S02]  /*8a40*/  FFMA.FTZ R111, R129, R158, R124 ;  /* 0x0000009e816f7223 */ /* 0x000fc4000001007c */
[C---:B------:R-:W-:Y:S02]  /*8a50*/  FFMA.FTZ R125, R129.reuse, R126, R125 ;  /* 0x0000007e817d7223 */ /* 0x040fe4000001007d */
[----:B------:R-:W-:Y:S02]  /*8a60*/  FFMA.FTZ R124, R129, R154, -R127 ;  /* 0x0000009a817c7223 */ /* 0x000fe4000001087f */
[----:B------:R-:W-:Y:S02]  /*8a70*/  FMUL.FTZ R126, R68, R17 ;  /* 0x00000011447e7220 */ /* 0x000fe40000410000 */
[-C--:B------:R-:W-:Y:S02]  /*8a80*/  FMUL.FTZ R127, R163, -R162.reuse ;  /* 0x800000a2a37f7220 */ /* 0x080fe40000410000 */
[----:B------:R-:W-:Y:S02]  /*8a90*/  FMUL.FTZ R129, R109, R162 ;  /* 0x000000a26d817220 */ /* 0x000fe40000410000 */
[----:B------:R-:W-:-:S02]  /*8aa0*/  FMUL.FTZ R163, R163, -R202 ;  /* 0x800000caa3a37220 */ /* 0x000fc40000410000 */
[----:B------:R-:W-:Y:S02]  /*8ab0*/  FMUL.FTZ R131, R202, UR45 ;  /* 0x0000002dca837c20 */ /* 0x000fe40008410000 */
[----:B------:R-:W-:Y:S02]  /*8ac0*/  FFMA.FTZ R130, R109, -R126, R214 ;  /* 0x8000007e6d827223 */ /* 0x000fe400000100d6 */
[----:B------:R-:W-:Y:S02]  /*8ad0*/  FFMA.FTZ R127, R164, R202, -R127 ;  /* 0x000000caa47f7223 */ /* 0x000fe4000001087f */
[C---:B------:R-:W-:Y:S02]  /*8ae0*/  FFMA.FTZ R128, R108.reuse, -R126, R215 ;  /* 0x8000007e6c807223 */ /* 0x040fe400000100d7 */
[----:B------:R-:W-:Y:S02]  /*8af0*/  FFMA.FTZ R109, R108, R202, R129 ;  /* 0x000000ca6c6d7223 */ /* 0x000fe40000010081 */
[----:B------:R-:W-:-:S02]  /*8b00*/  FFMA.FTZ R164, R164, R162, R163 ;  /* 0x000000a2a4a47223 */ /* 0x000fc400000100a3 */
[C---:B------:R-:W-:Y:S02]  /*8b10*/  FMUL.FTZ R108, R162.reuse, UR45 ;  /* 0x0000002da26c7c20 */ /* 0x040fe40008410000 */
[C---:B------:R-:W-:Y:S02]  /*8b20*/  FFMA.FTZ R129, R162.reuse, UR44, -R131 ;  /* 0x0000002ca2817c23 */ /* 0x040fe40008010883 */
[-C--:B------:R-:W-:Y:S02]  /*8b30*/  FMUL.FTZ R141, R162, R17.reuse ;  /* 0x00000011a28d7220 */ /* 0x080fe40000410000 */
[C---:B------:R-:W-:Y:S02]  /*8b40*/  FMUL.FTZ R163, R202.reuse, R17 ;  /* 0x00000011caa37220 */ /* 0x040fe40000410000 */
[----:B------:R-:W-:Y:S02]  /*8b50*/  FFMA.FTZ R131, R202, UR44, R108 ;  /* 0x0000002cca837c23 */ /* 0x000fe4000801006c */
[----:B------:R-:W-:-:S02]  /*8b60*/  FADD.FTZ R135, R200, R127 ;  /* 0x0000007fc8877221 */ /* 0x000fc40000010000 */
[C---:B------:R-:W-:Y:S02]  /*8b70*/  FMUL.FTZ R108, R130.reuse, R141 ;  /* 0x0000008d826c7220 */ /* 0x040fe40000410000 */
[C---:B------:R-:W-:Y:S02]  /*8b80*/  FMUL.FTZ R126, R130.reuse, R163 ;  /* 0x000000a3827e7220 */ /* 0x040fe40000410000 */
[----:B------:R-:W-:Y:S02]  /*8b90*/  FMUL.FTZ R127, R130, R129 ;  /* 0x00000081827f7220 */ /* 0x000fe40000410000 */
[----:B------:R-:W-:Y:S02]  /*8ba0*/  FADD.FTZ R164, -R201, R164 ;  /* 0x000000a4c9a47221 */ /* 0x000fe40000010100 */
[C---:B------:R-:W-:Y:S02]  /*8bb0*/  FFMA.FTZ R108, R128.reuse, R163, R108 ;  /* 0x000000a3806c7223 */ /* 0x040fe4000001006c */
[----:B------:R-:W-:-:S02]  /*8bc0*/  FFMA.FTZ R126, R128, R141, -R126 ;  /* 0x0000008d807e7223 */ /* 0x000fc4000001087e */
[----:B------:R-:W-:Y:S02]  /*8bd0*/  FFMA.FTZ R127, R128, R131, R127 ;  /* 0x00000083807f7223 */ /* 0x000fe4000001007f */
[----:B------:R-:W-:Y:S02]  /*8be0*/  FMUL.FTZ R129, R165, -R164 ;  /* 0x800000a4a5817220 */ /* 0x000fe40000410000 */
[----:B------:R-:W-:Y:S02]  /*8bf0*/  FMUL.FTZ R128, R75, R16 ;  /* 0x000000104b807220 */ /* 0x000fe40000410000 */
[----:B------:R-:W-:Y:S02]  /*8c00*/  FMUL.FTZ R165, R165, -R135 ;  /* 0x80000087a5a57220 */ /* 0x000fe40000410000 */
[----:B------:R-:W-:Y:S02]  /*8c10*/  FMUL.FTZ R130, R135, UR45 ;  /* 0x0000002d87827c20 */ /* 0x000fe40008410000 */
[----:B------:R-:W-:-:S02]  /*8c20*/  FMUL.FTZ R131, R107, R164 ;  /* 0x000000a46b837220 */ /* 0x000fc40000410000 */
[----:B------:R-:W-:Y:S02]  /*8c30*/  FFMA.FTZ R129, R166, R135, -R129 ;  /* 0x00000087a6817223 */ /* 0x000fe40000010881 */
[-C--:B------:R-:W-:Y:S02]  /*8c40*/  FFMA.FTZ R107, R107, -R128.reuse, R216 ;  /* 0x800000806b6b7223 */ /* 0x080fe400000100d8 */
[----:B------:R-:W-:Y:S02]  /*8c50*/  FFMA.FTZ R133, R106, -R128, R217 ;  /* 0x800000806a857223 */ /* 0x000fe400000100d9 */
[----:B------:R-:W-:Y:S02]  /*8c60*/  FFMA.FTZ R166, R166, R164, R165 ;  /* 0x000000a4a6a67223 */ /* 0x000fe400000100a5 */
[C---:B------:R-:W-:Y:S02]  /*8c70*/  FMUL.FTZ R128, R164.reuse, UR45 ;  /* 0x0000002da4807c20 */ /* 0x040fe40008410000 */
[----:B------:R-:W-:-:S02]  /*8c80*/  FFMA.FTZ R130, R164, UR44, -R130 ;  /* 0x0000002ca4827c23 */ /* 0x000fc40008010882 */
[-C--:B------:R-:W-:Y:S02]  /*8c90*/  FMUL.FTZ R162, R164, R16.reuse ;  /* 0x00000010a4a27220 */ /* 0x080fe40000410000 */
[----:B------:R-:W-:Y:S02]  /*8ca0*/  FMUL.FTZ R164, R135, R16 ;  /* 0x0000001087a47220 */ /* 0x000fe40000410000 */
[----:B------:R-:W-:Y:S02]  /*8cb0*/  FADD.FTZ R198, R198, R129 ;  /* 0x00000081c6c67221 */ /* 0x000fe40000010000 */
[----:B------:R-:W-:Y:S02]  /*8cc0*/  FMUL.FTZ R129, R107, R164 ;  /* 0x000000a46b817220 */ /* 0x000fe40000410000 */
[----:B------:R-:W-:Y:S02]  /*8cd0*/  FFMA.FTZ R128, R135, UR44, R128 ;  /* 0x0000002c87807c23 */ /* 0x000fe40008010080 */
[----:B------:R-:W-:-:S02]  /*8ce0*/  FADD.FTZ R166, -R199, R166 ;  /* 0x000000a6c7a67221 */ /* 0x000fc40000010100 */
[C---:B------:R-:W-:Y:S02]  /*8cf0*/  FMUL.FTZ R130, R107.reuse, R130 ;  /* 0x000000826b827220 */ /* 0x040fe40000410000 */
[-C--:B------:R-:W-:Y:S02]  /*8d00*/  FMUL.FTZ R165, R107, R162.reuse ;  /* 0x000000a26ba57220 */ /* 0x080fe40000410000 */
[----:B------:R-:W-:Y:S02]  /*8d10*/  FFMA.FTZ R107, R133, R162, -R129 ;  /* 0x000000a2856b7223 */ /* 0x000fe40000010881 */
[----:B------:R-:W-:Y:S02]  /*8d20*/  FMUL.FTZ R129, R167, -R166 ;  /* 0x800000a6a7817220 */ /* 0x000fe40000410000 */
[----:B------:R-:W-:Y:S02]  /*8d30*/  FFMA.FTZ R128, R133, R128, R130 ;  /* 0x0000008085807223 */ /* 0x000fe40000010082 */
[----:B------:R-:W-:-:S02]  /*8d40*/  FMUL.FTZ R130, R74, R15 ;  /* 0x0000000f4a827220 */ /* 0x000fc40000410000 */
[-C--:B------:R-:W-:Y:S02]  /*8d50*/  FMUL.FTZ R167, R167, -R198.reuse ;  /* 0x800000c6a7a77220 */ /* 0x080fe40000410000 */
[----:B------:R-:W-:Y:S02]  /*8d60*/  FFMA.FTZ R106, R106, R135, R131 ;  /* 0x000000876a6a7223 */ /* 0x000fe40000010083 */
[----:B------:R-:W-:Y:S02]  /*8d70*/  FFMA.FTZ R129, R168, R198, -R129 ;  /* 0x000000c6a8817223 */ /* 0x000fe40000010881 */
[----:B------:R-:W-:Y:S02]  /*8d80*/  FMUL.FTZ R131, R105, R166 ;  /* 0x000000a669837220 */ /* 0x000fe40000410000 */
[----:B------:R-:W-:Y:S02]  /*8d90*/  FFMA.FTZ R165, R133, R164, R165 ;  /* 0x000000a485a57223 */ /* 0x000fe400000100a5 */
[----:B------:R-:W-:-:S02]  /*8da0*/  FFMA.FTZ R132, R105, -R130, R218 ;  /* 0x8000008269847223 */ /* 0x000fc400000100da */
[----:B------:R-:W-:Y:S02]  /*8db0*/  FMUL.FTZ R193, R198, R15 ;  /* 0x0000000fc6c17220 */ /* 0x000fe40000410000 */
[----:B------:R-:W-:Y:S02]  /*8dc0*/  FFMA.FTZ R168, R168, R166, R167 ;  /* 0x000000a6a8a87223 */ /* 0x000fe400000100a7 */
[----:B------:R-:W-:Y:S02]  /*8dd0*/  FMUL.FTZ R133, R198, UR45 ;  /* 0x0000002dc6857c20 */ /* 0x000fe40008410000 */
[C---:B------:R-:W-:Y:S02]  /*8de0*/  FFMA.FTZ R130, R104.reuse, -R130, R219 ;  /* 0x8000008268827223 */ /* 0x040fe400000100db */
[----:B------:R-:W-:Y:S02]  /*8df0*/  FFMA.FTZ R105, R104, R198, R131 ;  /* 0x000000c668697223 */ /* 0x000fe40000010083 */
[----:B------:R-:W-:-:S02]  /*8e00*/  FADD.FTZ R136, R196, R129 ;  /* 0x00000081c4887221 */ /* 0x000fc40000010000 */
[C---:B------:R-:W-:Y:S02]  /*8e10*/  FMUL.FTZ R104, R166.reuse, UR45 ;  /* 0x0000002da6687c20 */ /* 0x040fe40008410000 */
[----:B------:R-:W-:Y:S02]  /*8e20*/  FMUL.FTZ R167, R166, R15 ;  /* 0x0000000fa6a77220 */ /* 0x000fe40000410000 */
[----:B------:R-:W-:Y:S02]  /*8e30*/  FMUL.FTZ R129, R132, R193 ;  /* 0x000000c184817220 */ /* 0x000fe40000410000 */
[----:B------:R-:W-:Y:S02]  /*8e40*/  FFMA.FTZ R133, R166, UR44, -R133 ;  /* 0x0000002ca6857c23 */ /* 0x000fe40008010885 */
[----:B------:R-:W-:Y:S02]  /*8e50*/  FADD.FTZ R196, -R197, R168 ;  /* 0x000000a8c5c47221 */ /* 0x000fe40000010100 */
[----:B------:R-:W-:-:S02]  /*8e60*/  FFMA.FTZ R131, R198, UR44, R104 ;  /* 0x0000002cc6837c23 */ /* 0x000fc40008010068 */
[-C--:B------:R-:W-:Y:S02]  /*8e70*/  FFMA.FTZ R168, R130, R167.reuse, -R129 ;  /* 0x000000a782a87223 */ /* 0x080fe40000010881 */
[C---:B------:R-:W-:Y:S02]  /*8e80*/  FMUL.FTZ R166, R132.reuse, R167 ;  /* 0x000000a784a67220 */ /* 0x040fe40000410000 */
[----:B------:R-:W-:Y:S02]  /*8e90*/  FMUL.FTZ R104, R132, R133 ;  /* 0x0000008584687220 */ /* 0x000fe40000410000 */
[C---:B------:R-:W-:Y:S02]  /*8ea0*/  FMUL.FTZ R129, R169.reuse, -R196 ;  /* 0x800000c4a9817220 */ /* 0x040fe40000410000 */
[----:B------:R-:W-:Y:S02]  /*8eb0*/  FMUL.FTZ R169, R169, -R136 ;  /* 0x80000088a9a97220 */ /* 0x000fe40000410000 */
[----:B------:R-:W-:-:S02]  /*8ec0*/  FFMA.FTZ R166, R130, R193, R166 ;  /* 0x000000c182a67223 */ /* 0x000fc400000100a6 */
[----:B------:R-:W-:Y:S02]  /*8ed0*/  FFMA.FTZ R104, R130, R131, R104 ;  /* 0x0000008382687223 */ /* 0x000fe40000010068 */
[C---:B------:R-:W-:Y:S02]  /*8ee0*/  FFMA.FTZ R130, R170.reuse, R196, R169 ;  /* 0x000000c4aa827223 */ /* 0x040fe400000100a9 */
[----:B------:R-:W-:Y:S02]  /*8ef0*/  FFMA.FTZ R129, R170, R136, -R129 ;  /* 0x00000088aa817223 */ /* 0x000fe40000010881 */
[----:B------:R-:W-:Y:S02]  /*8f00*/  FADD.FTZ R140, -R195, R130 ;  /* 0x00000082c38c7221 */ /* 0x000fe40000010100 */
[----:B------:R-:W-:Y:S02]  /*8f10*/  FADD.FTZ R138, R194, R129 ;  /* 0x00000081c28a7221 */ /* 0x000fe40000010000 */
[----:B------:R-:W-:-:S02]  /*8f20*/  FMUL.FTZ R131, R73, R14 ;  /* 0x0000000e49837220 */ /* 0x000fc40000410000 */
[----:B------:R-:W-:Y:S02]  /*8f30*/  FMUL.FTZ R132, R136, UR45 ;  /* 0x0000002d88847c20 */ /* 0x000fe40008410000 */
[C---:B------:R-:W-:Y:S02]  /*8f40*/  FMUL.FTZ R129, R171.reuse, -R140 ;  /* 0x8000008cab817220 */ /* 0x040fe40000410000 */
[----:B------:R-:W-:Y:S02]  /*8f50*/  FMUL.FTZ R171, R171, -R138 ;  /* 0x8000008aabab7220 */ /* 0x000fe40000410000 */
[C---:B------:R-:W-:Y:S02]  /*8f60*/  FMUL.FTZ R133, R103.reuse, R196 ;  /* 0x000000c467857220 */ /* 0x040fe40000410000 */
[-C--:B------:R-:W-:Y:S02]  /*8f70*/  FFMA.FTZ R135, R103, -R131.reuse, R220 ;  /* 0x8000008367877223 */ /* 0x080fe400000100dc */
[----:B------:R-:W-:-:S02]  /*8f80*/  FFMA.FTZ R103, R102, -R131, R221 ;  /* 0x8000008366677223 */ /* 0x000fc400000100dd */
[C---:B------:R-:W-:Y:S02]  /*8f90*/  FMUL.FTZ R131, R196.reuse, UR45 ;  /* 0x0000002dc4837c20 */ /* 0x040fe40008410000 */
[----:B------:R-:W-:Y:S02]  /*8fa0*/  FFMA.FTZ R134, R196, UR44, -R132 ;  /* 0x0000002cc4867c23 */ /* 0x000fe40008010884 */
[----:B------:R-:W-:Y:S02]  /*8fb0*/  FFMA.FTZ R129, R172, R138, -R129 ;  /* 0x0000008aac817223 */ /* 0x000fe40000010881 */
[-C--:B------:R-:W-:Y:S02]  /*8fc0*/  FMUL.FTZ R196, R196, R14.reuse ;  /* 0x0000000ec4c47220 */ /* 0x080fe40000410000 */
[----:B------:R-:W-:Y:S02]  /*8fd0*/  FMUL.FTZ R170, R136, R14 ;  /* 0x0000000e88aa7220 */ /* 0x000fe40000410000 */
[----:B------:R-:W-:-:S02]  /*8fe0*/  FFMA.FTZ R172, R172, R140, R171 ;  /* 0x0000008cacac7223 */ /* 0x000fc400000100ab */
[C---:B------:R-:W-:Y:S02]  /*8ff0*/  FMUL.FTZ R169, R135.reuse, R196 ;  /* 0x000000c487a97220 */ /* 0x040fe40000410000 */
[----:B------:R-:W-:Y:S02]  /*9000*/  FMUL.FTZ R194, R135, R170 ;  /* 0x000000aa87c27220 */ /* 0x000fe40000410000 */
[----:B------:R-:W-:Y:S02]  /*9010*/  FADD.FTZ R172, -R151, R172 ;  /* 0x000000ac97ac7221 */ /* 0x000fe40000010100 */
[----:B------:R-:W-:Y:S02]  /*9020*/  FFMA.FTZ R132, R136, UR44, R131 ;  /* 0x0000002c88847c23 */ /* 0x000fe40008010083 */
[----:B------:R-:W-:Y:S02]  /*9030*/  FMUL.FTZ R134, R135, R134 ;  /* 0x0000008687867220 */ /* 0x000fe40000410000 */
[----:B------:R-:W-:-:S02]  /*9040*/  FADD.FTZ R150, R150, R129 ;  /* 0x0000008196967221 */ /* 0x000fc40000010000 */
[----:B------:R-:W-:Y:S02]  /*9050*/  FMUL.FTZ R130, R72, R13 ;  /* 0x0000000d48827220 */ /* 0x000fe40000410000 */
[C---:B------:R-:W-:Y:S02]  /*9060*/  FFMA.FTZ R169, R103.reuse, R170, R169 ;  /* 0x000000aa67a97223 */ /* 0x040fe400000100a9 */
[----:B------:R-:W-:Y:S02]  /*9070*/  FFMA.FTZ R194, R103, R196, -R194 ;  /* 0x000000c467c27223 */ /* 0x000fe400000108c2 */
[----:B------:R-:W-:Y:S02]  /*9080*/  FMUL.FTZ R129, R173, -R172 ;  /* 0x800000acad817220 */ /* 0x000fe40000410000 */
[----:B------:R-:W-:Y:S02]  /*9090*/  FFMA.FTZ R102, R102, R136, R133 ;  /* 0x0000008866667223 */ /* 0x000fe40000010085 */
[----:B------:R-:W-:-:S02]  /*90a0*/  FFMA.FTZ R103, R103, R132, R134 ;  /* 0x0000008467677223 */ /* 0x000fc40000010086 */
[----:B------:R-:W-:Y:S02]  /*90b0*/  FMUL.FTZ R131, R101, R140 ;  /* 0x0000008c65837220 */ /* 0x000fe40000410000 */
[----:B------:R-:W-:Y:S02]  /*90c0*/  FMUL.FTZ R173, R173, -R150 ;  /* 0x80000096adad7220 */ /* 0x000fe40000410000 */
[-C--:B------:R-:W-:Y:S02]  /*90d0*/  FFMA.FTZ R136, R101, -R130.reuse, R222 ;  /* 0x8000008265887223 */ /* 0x080fe400000100de */
[----:B------:R-:W-:Y:S02]  /*90e0*/  FFMA.FTZ R134, R100, -R130, R223 ;  /* 0x8000008264867223 */ /* 0x000fe400000100df */
[----:B------:R-:W-:Y:S02]  /*90f0*/  FMUL.FTZ R130, R138, UR45 ;  /* 0x0000002d8a827c20 */ /* 0x000fe40008410000 */
[----:B------:R-:W-:-:S02]  /*9100*/  FFMA.FTZ R101, R100, R138, R131 ;  /* 0x0000008a64657223 */ /* 0x000fc40000010083 */
[----:B------:R-:W-:Y:S02]  /*9110*/  FFMA.FTZ R132, R174, R172, R173 ;  /* 0x000000acae847223 */ /* 0x000fe400000100ad */
[----:B------:R-:W-:Y:S02]  /*9120*/  FMUL.FTZ R100, R140, UR45 ;  /* 0x0000002d8c647c20 */ /* 0x000fe40008410000 */
[----:B------:R-:W-:Y:S02]  /*9130*/  FFMA.FTZ R129, R174, R150, -R129 ;  /* 0x00000096ae817223 */ /* 0x000fe40000010881 */
[----:B------:R-:W-:Y:S02]  /*9140*/  FFMA.FTZ R133, R140, UR44, -R130 ;  /* 0x0000002c8c857c23 */ /* 0x000fe40008010882 */
[----:B------:R-:W-:Y:S02]  /*9150*/  FADD.FTZ R132, -R149, R132 ;  /* 0x0000008495847221 */ /* 0x000fe40000010100 */
[----:B------:R-:W-:-:S02]  /*9160*/  FFMA.FTZ R131, R138, UR44, R100 ;  /* 0x0000002c8a837c23 */ /* 0x000fc40008010064 */
[----:B------:R-:W-:Y:S02]  /*9170*/  FADD.FTZ R130, R148, R129 ;  /* 0x0000008194827221 */ /* 0x000fe40000010000 */
[----:B------:R-:W-:Y:S02]  /*9180*/  FMUL.FTZ R151, R140, R13 ;  /* 0x0000000d8c977220 */ /* 0x000fe40000410000 */
[----:B------:R-:W-:Y:S02]  /*9190*/  FMUL.FTZ R100, R136, R133 ;  /* 0x0000008588647220 */ /* 0x000fe40000410000 */
[C---:B------:R-:W-:Y:S02]  /*91a0*/  FMUL.FTZ R129, R175.reuse, -R132 ;  /* 0x80000084af817220 */ /* 0x040fe40000410000 */
[----:B------:R-:W-:Y:S02]  /*91b0*/  FMUL.FTZ R175, R175, -R130 ;  /* 0x80000082afaf7220 */ /* 0x000fe40000410000 */
[----:B------:R-:W-:-:S02]  /*91c0*/  FMUL.FTZ R171, R138, R13 ;  /* 0x0000000d8aab7220 */ /* 0x000fc40000410000 */
[----:B------:R-:W-:Y:S02]  /*91d0*/  FMUL.FTZ R135, R136, R151 ;  /* 0x0000009788877220 */ /* 0x000fe40000410000 */
[----:B------:R-:W-:Y:S02]  /*91e0*/  FFMA.FTZ R100, R134, R131, R100 ;  /* 0x0000008386647223 */ /* 0x000fe40000010064 */
[----:B------:R-:W-:Y:S02]  /*91f0*/  FMUL.FTZ R131, R79, R8 ;  /* 0x000000084f837220 */ /* 0x000fe40000410000 */
[----:B------:R-:W-:Y:S02]  /*9200*/  FMUL.FTZ R133, R99, R172 ;  /* 0x000000ac63857220 */ /* 0x000fe40000410000 */
[----:B------:R-:W-:Y:S02]  /*9210*/  FFMA.FTZ R174, R176, R132, R175 ;  /* 0x00000084b0ae7223 */ /* 0x000fe400000100af */
[----:B------:R-:W-:-:S02]  /*9220*/  FFMA.FTZ R149, R134, R171, R135 ;  /* 0x000000ab86957223 */ /* 0x000fc40000010087 */
[----:B------:R-:W-:Y:S02]  /*9230*/  FFMA.FTZ R129, R176, R130, -R129 ;  /* 0x00000082b0817223 */ /* 0x000fe40000010881 */
[----:B------:R-:W-:Y:S02]  /*9240*/  FMUL.FTZ R136, R136, R171 ;  /* 0x000000ab88887220 */ /* 0x000fe40000410000 */
[-C--:B------:R-:W-:Y:S02]  /*9250*/  FFMA.FTZ R135, R99, -R131.reuse, R224 ;  /* 0x8000008363877223 */ /* 0x080fe400000100e0 */
[----:B------:R-:W-:Y:S02]  /*9260*/  FFMA.FTZ R131, R98, -R131, R225 ;  /* 0x8000008362837223 */ /* 0x000fe400000100e1 */
[----:B------:R-:W-:Y:S02]  /*9270*/  FMUL.FTZ R99, R150, UR45 ;  /* 0x0000002d96637c20 */ /* 0x000fe40008410000 */
[----:B------:R-:W-:-:S02]  /*9280*/  FFMA.FTZ R98, R98, R150, R133 ;  /* 0x0000009662627223 */ /* 0x000fc40000010085 */
[----:B------:R-:W-:Y:S02]  /*9290*/  FADD.FTZ R174, -R147, R174 ;  /* 0x000000ae93ae7221 */ /* 0x000fe40000010100 */
[----:B------:R-:W-:Y:S02]  /*92a0*/  FADD.FTZ R133, R146, R129 ;  /* 0x0000008192857221 */ /* 0x000fe40000010000 */
[----:B------:R-:W-:Y:S02]  /*92b0*/  FFMA.FTZ R148, R134, R151, -R136 ;  /* 0x0000009786947223 */ /* 0x000fe40000010888 */
[C---:B------:R-:W-:Y:S02]  /*92c0*/  FMUL.FTZ R129, R172.reuse, UR45 ;  /* 0x0000002dac817c20 */ /* 0x040fe40008410000 */
[----:B------:R-:W-:Y:S02]  /*92d0*/  FFMA.FTZ R134, R172, UR44, -R99 ;  /* 0x0000002cac867c23 */ /* 0x000fe40008010863 */
[----:B------:R-:W-:-:S02]  /*92e0*/  FMUL.FTZ R99, R177, -R174 ;  /* 0x800000aeb1637220 */ /* 0x000fc40000410000 */
[-C--:B------:R-:W-:Y:S02]  /*92f0*/  FMUL.FTZ R177, R177, -R133.reuse ;  /* 0x80000085b1b17220 */ /* 0x080fe40000410000 */
[----:B------:R-:W-:Y:S02]  /*9300*/  FFMA.FTZ R136, R150, UR44, R129 ;  /* 0x0000002c96887c23 */ /* 0x000fe40008010081 */
[-C--:B------:R-:W-:Y:S02]  /*9310*/  FMUL.FTZ R146, R172, R8.reuse ;  /* 0x00000008ac927220 */ /* 0x080fe40000410000 */
[----:B------:R-:W-:Y:S02]  /*9320*/  FMUL.FTZ R150, R150, R8 ;  /* 0x0000000896967220 */ /* 0x000fe40000410000 */
[C---:B------:R-:W-:Y:S02]  /*9330*/  FFMA.FTZ R129, R178.reuse, R133, -R99 ;  /* 0x00000085b2817223 */ /* 0x040fe40000010863 */
[----:B------:R-:W-:-:S02]  /*9340*/  FFMA.FTZ R178, R178, R174, R177 ;  /* 0x000000aeb2b27223 */ /* 0x000fc400000100b1 */
[C---:B------:R-:W-:Y:S02]  /*9350*/  FMUL.FTZ R147, R135.reuse, R146 ;  /* 0x0000009287937220 */ /* 0x040fe40000410000 */
[C---:B------:R-:W-:Y:S02]  /*9360*/  FMUL.FTZ R99, R135.reuse, R134 ;  /* 0x0000008687637220 */ /* 0x040fe40000410000 */
[-C--:B------:R-:W-:Y:S02]  /*9370*/  FMUL.FTZ R172, R135, R150.reuse ;  /* 0x0000009687ac7220 */ /* 0x080fe40000410000 */
[----:B------:R-:W-:Y:S02]  /*9380*/  FADD.FTZ R145, -R145, R178 ;  /* 0x000000b291917221 */ /* 0x000fe40000010100 */
[----:B------:R-:W-:Y:S02]  /*9390*/  FADD.FTZ R129, R144, R129 ;  /* 0x0000008190817221 */ /* 0x000fe40000010000 */
[----:B------:R-:W-:-:S02]  /*93a0*/  FFMA.FTZ R147, R131, R150, R147 ;  /* 0x0000009683937223 */ /* 0x000fc40000010093 */
[C---:B------:R-:W-:Y:S02]  /*93b0*/  FFMA.FTZ R172, R131.reuse, R146, -R172 ;  /* 0x0000009283ac7223 */ /* 0x040fe400000108ac */
[----:B------:R-:W-:Y:S02]  /*93c0*/  FFMA.FTZ R99, R131, R136, R99 ;  /* 0x0000008883637223 */ /* 0x000fe40000010063 */
[C---:B------:R-:W-:Y:S02]  /*93d0*/  FMUL.FTZ R131, R179.reuse, -R145 ;  /* 0x80000091b3837220 */ /* 0x040fe40000410000 */
[----:B------:R-:W-:Y:S02]  /*93e0*/  FMUL.FTZ R179, R179, -R129 ;  /* 0x80000081b3b37220 */ /* 0x000fe40000410000 */
[----:B------:R-:W-:Y:S02]  /*93f0*/  FMUL.FTZ R134, R78, R7 ;  /* 0x000000074e867220 */ /* 0x000fe40000410000 */
[----:B------:R-:W-:-:S02]  /*9400*/  FFMA.FTZ R131, R180, R129, -R131 ;  /* 0x00000081b4837223 */ /* 0x000fc40000010883 */
[----:B------:R-:W-:Y:S02]  /*9410*/  FFMA.FTZ R180, R180, R145, R179 ;  /* 0x00000091b4b47223 */ /* 0x000fe400000100b3 */
[C---:B------:R-:W-:Y:S02]  /*9420*/  FFMA.FTZ R136, R97.reuse, -R134, R226 ;  /* 0x8000008661887223 */ /* 0x040fe400000100e2 */
[----:B------:R-:W-:Y:S02]  /*9430*/  FMUL.FTZ R97, R97, R132 ;  /* 0x0000008461617220 */ /* 0x000fe40000410000 */
[----:B------:R-:W-:Y:S02]  /*9440*/  FADD.FTZ R143, -R143, R180 ;  /* 0x000000b48f8f7221 */ /* 0x000fe40000010100 */
[----:B------:R-:W-:Y:S02]  /*9450*/  FADD.FTZ R131, R142, R131 ;  /* 0x000000838e837221 */ /* 0x000fe40000010000 */
[----:B------:R-:W-:-:S02]  /*9460*/  FFMA.FTZ R134, R96, -R134, R227 ;  /* 0x8000008660867223 */ /* 0x000fc400000100e3 */
[----:B------:R-:W-:Y:S02]  /*9470*/  FFMA.FTZ R97, R96, R130, R97 ;  /* 0x0000008260617223 */ /* 0x000fe40000010061 */
[----:B------:R-:W-:Y:S02]  /*9480*/  FMUL.FTZ R137, R130, UR45 ;  /* 0x0000002d82897c20 */ /* 0x000fe40008410000 */
[C---:B------:R-:W-:Y:S02]  /*9490*/  FMUL.FTZ R96, R181.reuse, -R143 ;  /* 0x8000008fb5607220 */ /* 0x040fe40000410000 */
[C---:B------:R-:W-:Y:S02]  /*94a0*/  FMUL.FTZ R135, R132.reuse, UR45 ;  /* 0x0000002d84877c20 */ /* 0x040fe40008410000 */
[----:B------:R-:W-:Y:S02]  /*94b0*/  FMUL.FTZ R181, R181, -R131 ;  /* 0x80000083b5b57220 */ /* 0x000fe40000410000 */
[----:B------:R-:W-:-:S02]  /*94c0*/  FFMA.FTZ R137, R132, UR44, -R137 ;  /* 0x0000002c84897c23 */ /* 0x000fc40008010889 */
[C---:B------:R-:W-:Y:S02]  /*94d0*/  FFMA.FTZ R135, R130.reuse, UR44, R135 ;  /* 0x0000002c82877c23 */ /* 0x040fe40008010087 */
[----:B------:R-:W-:Y:S02]  /*94e0*/  FMUL.FTZ R175, R130, R7 ;  /* 0x0000000782af7220 */ /* 0x000fe40000410000 */
[C---:B------:R-:W-:Y:S02]  /*94f0*/  FFMA.FTZ R181, R182.reuse, R143, R181 ;  /* 0x0000008fb6b57223 */ /* 0x040fe400000100b5 */
[----:B------:R-:W-:Y:S02]  /*9500*/  FFMA.FTZ R130, R182, R131, -R96 ;  /* 0x00000083b6827223 */ /* 0x000fe40000010860 */
[----:B------:R-:W-:Y:S02]  /*9510*/  FMUL.FTZ R173, R132, R7 ;  /* 0x0000000784ad7220 */ /* 0x000fe40000410000 */
[----:B------:R-:W-:-:S02]  /*9520*/  FMUL.FTZ R137, R136, R137 ;  /* 0x0000008988897220 */ /* 0x000fc40000410000 */
[----:B------:R-:W-:Y:S02]  /*9530*/  FMUL.FTZ R132, R77, R6 ;  /* 0x000000064d847220 */ /* 0x000fe40000410000 */
[----:B------:R-:W-:Y:S02]  /*9540*/  FADD.FTZ R192, -R192, R181 ;  /* 0x000000b5c0c07221 */ /* 0x000fe40000010100 */
[----:B------:R-:W-:Y:S02]  /*9550*/  FADD.FTZ R191, R191, R130 ;  /* 0x00000082bfbf7221 */ /* 0x000fe40000010000 */
[----:B------:R-:W-:Y:S02]  /*9560*/  FFMA.FTZ R96, R134, R135, R137 ;  /* 0x0000008786607223 */ /* 0x000fe40000010089 */
[C---:B------:R-:W-:Y:S02]  /*9570*/  FFMA.FTZ R137, R95.reuse, -R132, R228 ;  /* 0x800000845f897223 */ /* 0x040fe400000100e4 */
[----:B------:R-:W-:-:S02]  /*9580*/  FMUL.FTZ R130, R95, R174 ;  /* 0x000000ae5f827220 */ /* 0x000fc40000410000 */
[C---:B------:R-:W-:Y:S02]  /*9590*/  FMUL.FTZ R95, R183.reuse, -R192 ;  /* 0x800000c0b75f7220 */ /* 0x040fe40000410000 */
[----:B------:R-:W-:Y:S02]  /*95a0*/  FMUL.FTZ R183, R183, -R191 ;  /* 0x800000bfb7b77220 */ /* 0x000fe40000410000 */
[----:B------:R-:W-:Y:S02]  /*95b0*/  FFMA.FTZ R135, R94, -R132, R229 ;  /* 0x800000845e877223 */ /* 0x000fe400000100e5 */
[----:B------:R-:W-:Y:S02]  /*95c0*/  FFMA.FTZ R183, R184, R192, R183 ;  /* 0x000000c0b8b77223 */ /* 0x000fe400000100b7 */
[----:B------:R-:W-:Y:S02]  /*95d0*/  FFMA.FTZ R94, R94, R133, R130 ;  /* 0x000000855e5e7223 */ /* 0x000fe40000010082 */
[----:B------:R-:W-:-:S02]  /*95e0*/  FFMA.FTZ R130, R184, R191, -R95 ;  /* 0x000000bfb8827223 */ /* 0x000fc4000001085f */
[----:B------:R-:W-:Y:S02]  /*95f0*/  FADD.FTZ R190, -R190, R183 ;  /* 0x000000b7bebe7221 */ /* 0x000fe40000010100 */
[----:B------:R-:W-:Y:S02]  /*9600*/  FADD.FTZ R189, R189, R130 ;  /* 0x00000082bdbd7221 */ /* 0x000fe40000010000 */
[----:B------:R-:W-:Y:S02]  /*9610*/  FMUL.FTZ R130, R185, -R190 ;  /* 0x800000beb9827220 */ /* 0x000fe40000410000 */
[C---:B------:R-:W-:Y:S02]  /*9620*/  FMUL.FTZ R144, R136.reuse, R173 ;  /* 0x000000ad88907220 */ /* 0x040fe40000410000 */
[----:B------:R-:W-:Y:S02]  /*9630*/  FMUL.FTZ R142, R136, R175 ;  /* 0x000000af888e7220 */ /* 0x000fe40000410000 */
[----:B------:R-:W-:-:S02]  /*9640*/  FMUL.FTZ R139, R133, UR45 ;  /* 0x0000002d858b7c20 */ /* 0x000fc40008410000 */
[----:B------:R-:W-:Y:S02]  /*9650*/  FMUL.FTZ R132, R174, UR45 ;  /* 0x0000002dae847c20 */ /* 0x000fe40008410000 */
[-C--:B------:R-:W-:Y:S02]  /*9660*/  FMUL.FTZ R185, R185, -R189.reuse ;  /* 0x800000bdb9b97220 */ /* 0x080fe40000410000 */
[----:B------:R-:W-:Y:S02]  /*9670*/  FFMA.FTZ R130, R186, R189, -R130 ;  /* 0x000000bdba827223 */ /* 0x000fe40000010882 */
[C---:B------:R-:W-:Y:S02]  /*9680*/  FFMA.FTZ R144, R134.reuse, R175, R144 ;  /* 0x000000af86907223 */ /* 0x040fe40000010090 */
[----:B------:R-:W-:Y:S02]  /*9690*/  FFMA.FTZ R142, R134, R173, -R142 ;  /* 0x000000ad868e7223 */ /* 0x000fe4000001088e */
[----:B------:R-:W-:-:S02]  /*96a0*/  FFMA.FTZ R134, R174, UR44, -R139 ;  /* 0x0000002cae867c23 */ /* 0x000fc4000801088b */
[C---:B------:R-:W-:Y:S02]  /*96b0*/  FFMA.FTZ R132, R133.reuse, UR44, R132 ;  /* 0x0000002c85847c23 */ /* 0x040fe40008010084 */
[-C--:B------:R-:W-:Y:S01]  /*96c0*/  FMUL.FTZ R176, R133, R6.reuse ;  /* 0x0000000685b07220 */ /* 0x080fe20000410000 */
[----:B------:R-:W-:Y:S01]  /*96d0*/  IADD3 R133, R156, 0x2, RZ ;  /* 0x000000029c857810 */ /* 0x000fe20007ffe0ff */
[----:B------:R-:W-:Y:S02]  /*96e0*/  FMUL.FTZ R174, R174, R6 ;  /* 0x00000006aeae7220 */ /* 0x000fe40000410000 */
[----:B------:R-:W-:Y:S01]  /*96f0*/  FMUL.FTZ R139, R80, R9 ;  /* 0x00000009508b7220 */ /* 0x000fe20000410000 */
[----:B------:R-:W-:Y:S01]  /*9700*/  LEA.HI.SX32 R160, R133, R156, 0x1b ;  /* 0x0000009c85a07211 */ /* 0x000fe200078fdaff */
[----:B------:R-:W-:Y:S01]  /*9710*/  FFMA.FTZ R185, R186, R190, R185 ;  /* 0x000000bebab97223 */ /* 0x000fe200000100b9 */
[----:B------:R-:W-:Y:S01]  /*9720*/  LEA.HI.SX32 R156, R156, R156, 0x1b ;  /* 0x0000009c9c9c7211 */ /* 0x000fe200078fdaff */
[----:B------:R-:W-:-:S02]  /*9730*/  FADD.FTZ R187, R187, R130 ;  /* 0x00000082bbbb7221 */ /* 0x000fc40000010000 */
[C---:B------:R-:W-:Y:S02]  /*9740*/  FMUL.FTZ R177, R137.reuse, R174 ;  /* 0x000000ae89b17220 */ /* 0x040fe40000410000 */
[C---:B------:R-:W-:Y:S02]  /*9750*/  FMUL.FTZ R95, R137.reuse, R134 ;  /* 0x00000086895f7220 */ /* 0x040fe40000410000 */
[----:B------:R-:W-:Y:S02]  /*9760*/  FMUL.FTZ R178, R137, R176 ;  /* 0x000000b089b27220 */ /* 0x000fe40000410000 */
[-C--:B------:R-:W-:Y:S01]  /*9770*/  FFMA.FTZ R140, R84, -R139.reuse, R239 ;  /* 0x8000008b548c7223 */ /* 0x080fe200000100ef */
[----:B------:R-:W-:Y:S01]  /*9780*/  IADD3 R239, R0, 0xf00, RZ ;  /* 0x00000f0000ef7810 */ /* 0x000fe20007ffe0ff */
[----:B------:R-:W-:Y:S02]  /*9790*/  FADD.FTZ R188, -R188, R185 ;  /* 0x000000b9bcbc7221 */ /* 0x000fe40000010100 */
[----:B------:R-:W-:-:S02]  /*97a0*/  FFMA.FTZ R139, R85, -R139, R238 ;  /* 0x8000008b558b7223 */ /* 0x000fc400000100ee */
[-C--:B------:R-:W-:Y:S02]  /*97b0*/  FMUL.FTZ R133, R187, R9.reuse ;  /* 0x00000009bb857220 */ /* 0x080fe40000410000 */
[C---:B------:R-:W-:Y:S02]  /*97c0*/  FFMA.FTZ R177, R135.reuse, R176, R177 ;  /* 0x000000b087b17223 */ /* 0x040fe400000100b1 */
[C---:B------:R-:W-:Y:S02]  /*97d0*/  FFMA.FTZ R178, R135.reuse, R174, -R178 ;  /* 0x000000ae87b27223 */ /* 0x040fe400000108b2 */
[----:B------:R-:W-:Y:S02]  /*97e0*/  FFMA.FTZ R95, R135, R132, R95 ;  /* 0x00000084875f7223 */ /* 0x000fe4000001005f */
[----:B------:R-:W-:Y:S02]  /*97f0*/  FMUL.FTZ R135, R188, R9 ;  /* 0x00000009bc877220 */ /* 0x000fe40000410000 */
[----:B------:R-:W-:-:S02]  /*9800*/  FMUL.FTZ R132, R139, R133 ;  /* 0x000000858b847220 */ /* 0x000fc40000410000 */
[----:B------:R-:W-:Y:S02]  /*9810*/  FMUL.FTZ R137, R81, R10 ;  /* 0x0000000a51897220 */ /* 0x000fe40000410000 */
[-C--:B------:R-:W-:Y:S02]  /*9820*/  FMUL.FTZ R130, R139, R135.reuse ;  /* 0x000000878b827220 */ /* 0x080fe40000410000 */
[-C--:B------:R-:W-:Y:S02]  /*9830*/  FMUL.FTZ R134, R80, R135.reuse ;  /* 0x0000008750867220 */ /* 0x080fe40000410000 */
[----:B------:R-:W-:Y:S02]  /*9840*/  FFMA.FTZ R132, R140, R135, -R132 ;  /* 0x000000878c847223 */ /* 0x000fe40000010884 */
[----:B------:R-:W-:Y:S02]  /*9850*/  FMUL.FTZ R135, R82, R11 ;  /* 0x0000000b52877220 */ /* 0x000fe40000410000 */
[----:B------:R-:W-:-:S02]  /*9860*/  FFMA.FTZ R138, R86, -R137, R237 ;  /* 0x80000089568a7223 */ /* 0x000fc400000100ed */
[----:B------:R-:W-:Y:S02]  /*9870*/  FFMA.FTZ R137, R87, -R137, R236 ;  /* 0x8000008957897223 */ /* 0x000fe400000100ec */
[----:B------:R-:W-:Y:S02]  /*9880*/  FMUL.FTZ R182, R190, R10 ;  /* 0x0000000abeb67220 */ /* 0x000fe40000410000 */
[-C--:B------:R-:W-:Y:S02]  /*9890*/  FMUL.FTZ R179, R80, R133.reuse ;  /* 0x0000008550b37220 */ /* 0x080fe40000410000 */
[----:B------:R-:W-:Y:S02]  /*98a0*/  FFMA.FTZ R130, R140, R133, R130 ;  /* 0x000000858c827223 */ /* 0x000fe40000010082 */
[-C--:B------:R-:W-:Y:S01]  /*98b0*/  FFMA.FTZ R136, R88, -R135.reuse, R235 ;  /* 0x8000008758887223 */ /* 0x080fe200000100eb */
[----:B------:R-:W-:Y:S01]  /*98c0*/  STS [R156.X4+0x8400], R179 ;  /* 0x008400b39c007388 */ /* 0x000fe20000004800 */
[----:B------:R-:W-:-:S02]  /*98d0*/  FFMA.FTZ R135, R89, -R135, R234 ;  /* 0x8000008759877223 */ /* 0x000fc400000100ea */
[----:B------:R-:W-:Y:S01]  /*98e0*/  FMUL.FTZ R180, R189, R10 ;  /* 0x0000000abdb47220 */ /* 0x000fe20000410000 */
[----:B------:R0:W-:Y:S01]  /*98f0*/  STS [R157.X4+0x8404], R134 ;  /* 0x008404869d007388 */ /* 0x0001e20000004800 */
[-C--:B------:R-:W-:Y:S02]  /*9900*/  FMUL.FTZ R185, R192, R11.reuse ;  /* 0x0000000bc0b97220 */ /* 0x080fe40000410000 */
[----:B------:R-:W-:Y:S02]  /*9910*/  FMUL.FTZ R133, R137, R182 ;  /* 0x000000b689857220 */ /* 0x000fe40000410000 */
[----:B------:R-:W-:Y:S02]  /*9920*/  FMUL.FTZ R183, R191, R11 ;  /* 0x0000000bbfb77220 */ /* 0x000fe40000410000 */
[----:B------:R-:W-:Y:S02]  /*9930*/  FFMA.FTZ R133, R138, R180, R133 ;  /* 0x000000b48a857223 */ /* 0x000fe40000010085 */
[----:B------:R-:W-:-:S02]  /*9940*/  FADD.FTZ R130, RZ, R130 ;  /* 0x00000082ff827221 */ /* 0x000fc40000010000 */
[----:B0-----:R-:W-:Y:S02]  /*9950*/  FMUL.FTZ R134, R135, R185 ;  /* 0x000000b987867220 */ /* 0x001fe40000410000 */
[----:B------:R-:W-:Y:S02]  /*9960*/  FMUL.FTZ R179, R137, R180 ;  /* 0x000000b489b37220 */ /* 0x000fe40000410000 */
[----:B------:R-:W-:Y:S02]  /*9970*/  FADD.FTZ R130, R130, R133 ;  /* 0x0000008582827221 */ /* 0x000fe40000010000 */
[----:B------:R-:W-:Y:S02]  /*9980*/  FFMA.FTZ R195, R136, R183, R134 ;  /* 0x000000b788c37223 */ /* 0x000fe40000010086 */
[----:B------:R-:W-:Y:S02]  /*9990*/  FMUL.FTZ R133, R83, R12 ;  /* 0x0000000c53857220 */ /* 0x000fe40000410000 */
[----:B------:R-:W-:-:S02]  /*99a0*/  FFMA.FTZ R179, R138, R182, -R179 ;  /* 0x000000b68ab37223 */ /* 0x000fc400000108b3 */
[----:B------:R-:W-:Y:S02]  /*99b0*/  FADD.FTZ R132, RZ, R132 ;  /* 0x00000084ff847221 */ /* 0x000fe40000010000 */
[----:B------:R-:W-:Y:S02]  /*99c0*/  FADD.FTZ R195, R130, R195 ;  /* 0x000000c382c37221 */ /* 0x000fe40000010000 */
[----:B------:R-:W-:Y:S02]  /*99d0*/  FMUL.FTZ R130, R135, R183 ;  /* 0x000000b787827220 */ /* 0x000fe40000410000 */
[----:B------:R-:W-:Y:S02]  /*99e0*/  FFMA.FTZ R134, R91, -R133, R232 ;  /* 0x800000855b867223 */ /* 0x000fe400000100e8 */
[----:B------:R-:W-:Y:S02]  /*99f0*/  FMUL.FTZ R184, R143, R12 ;  /* 0x0000000c8fb87220 */ /* 0x000fe40000410000 */
[----:B------:R-:W-:-:S02]  /*9a00*/  FADD.FTZ R132, R132, R179 ;  /* 0x000000b384847221 */ /* 0x000fc40000010000 */
[----:B------:R-:W-:Y:S02]  /*9a10*/  FMUL.FTZ R181, R81, R180 ;  /* 0x000000b451b57220 */ /* 0x000fe40000410000 */
[----:B------:R-:W-:Y:S02]  /*9a20*/  FFMA.FTZ R179, R136, R185, -R130 ;  /* 0x000000b988b37223 */ /* 0x000fe40000010882 */
[----:B------:R-:W-:Y:S01]  /*9a30*/  FMUL.FTZ R180, R131, R12 ;  /* 0x0000000c83b47220 */ /* 0x000fe20000410000 */
[----:B------:R0:W-:Y:S01]  /*9a40*/  STS [R160.X4+0x8408], R181 ;  /* 0x008408b5a0007388 */ /* 0x0001e20000004800 */
[----:B------:R-:W-:Y:S02]  /*9a50*/  FFMA.FTZ R133, R90, -R133, R233 ;  /* 0x800000855a857223 */ /* 0x000fe400000100e9 */
[C---:B------:R-:W-:Y:S02]  /*9a60*/  FMUL.FTZ R130, R134.reuse, R184 ;  /* 0x000000b886827220 */ /* 0x040fe40000410000 */
[----:B------:R-:W-:-:S02]  /*9a70*/  FMUL.FTZ R186, R134, R180 ;  /* 0x000000b486ba7220 */ /* 0x000fc40000410000 */
[C---:B------:R-:W-:Y:S02]  /*9a80*/  FFMA.FTZ R130, R133.reuse, R180, R130 ;  /* 0x000000b485827223 */ /* 0x040fe40000010082 */
[----:B------:R-:W-:Y:S02]  /*9a90*/  FADD.FTZ R132, R132, R179 ;  /* 0x000000b384847221 */ /* 0x000fe40000010000 */
[----:B------:R-:W-:Y:S02]  /*9aa0*/  FFMA.FTZ R179, R133, R184, -R186 ;  /* 0x000000b885b37223 */ /* 0x000fe400000108ba */
[----:B------:R-:W-:Y:S02]  /*9ab0*/  FADD.FTZ R195, R195, R130 ;  /* 0x00000082c3c37221 */ /* 0x000fe40000010000 */
[----:B------:R-:W-:Y:S02]  /*9ac0*/  FMUL.FTZ R130, R76, R4 ;  /* 0x000000044c827220 */ /* 0x000fe40000410000 */
[----:B------:R-:W-:-:S02]  /*9ad0*/  FADD.FTZ R179, R132, R179 ;  /* 0x000000b384b37221 */ /* 0x000fc40000010000 */
[----:B------:R-:W-:Y:S02]  /*9ae0*/  FFMA.FTZ R132, R93, -R130, R230 ;  /* 0x800000825d847223 */ /* 0x000fe400000100e6 */
[----:B------:R-:W-:Y:S02]  /*9af0*/  FMUL.FTZ R201, R145, R4 ;  /* 0x0000000491c97220 */ /* 0x000fe40000410000 */
[----:B0-----:R-:W-:Y:S02]  /*9b00*/  FMUL.FTZ R181, R83, R180 ;  /* 0x000000b453b57220 */ /* 0x001fe40000410000 */
[----:B------:R-:W-:Y:S02]  /*9b10*/  FMUL.FTZ R199, R129, R4 ;  /* 0x0000000481c77220 */ /* 0x000fe40000410000 */
[----:B------:R-:W-:Y:S02]  /*9b20*/  FFMA.FTZ R130, R92, -R130, R231 ;  /* 0x800000825c827223 */ /* 0x000fe400000100e7 */
[----:B------:R-:W-:-:S02]  /*9b30*/  FMUL.FTZ R180, R132, R201 ;  /* 0x000000c984b47220 */ /* 0x000fc40000410000 */
[----:B------:R-:W-:Y:S02]  /*9b40*/  FMUL.FTZ R182, R81, R182 ;  /* 0x000000b651b67220 */ /* 0x000fe40000410000 */
[----:B------:R-:W-:Y:S02]  /*9b50*/  FFMA.FTZ R180, R130, R199, R180 ;  /* 0x000000c782b47223 */ /* 0x000fe400000100b4 */
[----:B------:R-:W-:Y:S01]  /*9b60*/  FMUL.FTZ R183, R82, R183 ;  /* 0x000000b752b77220 */ /* 0x000fe20000410000 */
[----:B------:R0:W-:Y:S01]  /*9b70*/  STS [R161.X4+0x840c], R182 ;  /* 0x00840cb6a1007388 */ /* 0x0001e20000004800 */
[----:B------:R-:W-:Y:S01]  /*9b80*/  FADD.FTZ R180, R195, R180 ;  /* 0x000000b4c3b47221 */ /* 0x000fe20000010000 */
[----:B------:R-:W-:Y:S01]  /*9b90*/  IADD3 R195, R0, 0xa80, RZ ;  /* 0x00000a8000c37810 */ /* 0x000fe20007ffe0ff */
[----:B------:R-:W-:Y:S01]  /*9ba0*/  FMUL.FTZ R185, R82, R185 ;  /* 0x000000b952b97220 */ /* 0x000fe20000410000 */
[----:B------:R1:W-:Y:S01]  /*9bb0*/  STS [R156.X4+0x8410], R183 ;  /* 0x008410b79c007388 */ /* 0x0003e20000004800 */
[----:B------:R-:W-:-:S02]  /*9bc0*/  FADD.FTZ R177, R180, R177 ;  /* 0x000000b1b4b17221 */ /* 0x000fc40000010000 */
[----:B------:R-:W-:Y:S01]  /*9bd0*/  FMUL.FTZ R197, R83, R184 ;  /* 0x000000b853c57220 */ /* 0x000fe20000410000 */
[----:B------:R2:W-:Y:S01]  /*9be0*/  STS [R156.X4+0x8414], R185 ;  /* 0x008414b99c007388 */ /* 0x0005e20000004800 */
[----:B------:R-:W-:Y:S02]  /*9bf0*/  FMUL.FTZ R175, R78, R175 ;  /* 0x000000af4eaf7220 */ /* 0x000fe40000410000 */
[----:B0-----:R-:W-:Y:S01]  /*9c00*/  FMUL.FTZ R182, R132, R199 ;  /* 0x000000c784b67220 */ /* 0x001fe20000410000 */
[----:B------:R0:W-:Y:S01]  /*9c10*/  STS [R156.X4+0x8418], R181 ;  /* 0x008418b59c007388 */ /* 0x0001e20000004800 */
[----:B------:R-:W-:Y:S02]  /*9c20*/  FMUL.FTZ R173, R78, R173 ;  /* 0x000000ad4ead7220 */ /* 0x000fe40000410000 */
[----:B------:R-:W-:Y:S01]  /*9c30*/  FFMA.FTZ R182, R130, R201, -R182 ;  /* 0x000000c982b67223 */ /* 0x000fe200000108b6 */
[----:B------:R3:W-:Y:S01]  /*9c40*/  STS [R156.X4+0x841c], R197 ;  /* 0x00841cc59c007388 */ /* 0x0007e20000004800 */
[----:B-1----:R-:W-:Y:S01]  /*9c50*/  FMUL.FTZ R183, R77, R176 ;  /* 0x000000b04db77220 */ /* 0x002fe20000410000 */
[----:B------:R-:W-:Y:S01]  /*9c60*/  LEA.HI.SX32 R176, R239, R0, 0x1b ;  /* 0x00000000efb07211 */ /* 0x000fe200078fdaff */
[C---:B------:R-:W-:Y:S01]  /*9c70*/  FMUL.FTZ R171, R72.reuse, R171 ;  /* 0x000000ab48ab7220 */ /* 0x040fe20000410000 */
[----:B------:R-:W-:Y:S01]  /*9c80*/  STS [R156.X4+0x8430], R175 ;  /* 0x008430af9c007388 */ /* 0x000fe20000004800 */
[----:B------:R-:W-:-:S02]  /*9c90*/  FMUL.FTZ R151, R72, R151 ;  /* 0x0000009748977220 */ /* 0x000fc40000410000 */
[----:B------:R-:W-:Y:S01]  /*9ca0*/  FMUL.FTZ R167, R74, R167 ;  /* 0x000000a74aa77220 */ /* 0x000fe20000410000 */
[----:B------:R1:W-:Y:S01]  /*9cb0*/  STS [R156.X4+0x8428], R183 ;  /* 0x008428b79c007388 */ /* 0x0003e20000004800 */
[----:B------:R-:W-:Y:S02]  /*9cc0*/  FMUL.FTZ R141, R68, R141 ;  /* 0x0000008d448d7220 */ /* 0x000fe40000410000 */
[----:B------:R-:W-:Y:S01]  /*9cd0*/  FADD.FTZ R144, R177, R144 ;  /* 0x00000090b1907221 */ /* 0x000fe20000010000 */
[----:B------:R4:W-:Y:S01]  /*9ce0*/  STS [R156.X4+0x8434], R173 ;  /* 0x008434ad9c007388 */ /* 0x0009e20000004800 */
[----:B------:R-:W-:Y:S01]  /*9cf0*/  FADD.FTZ R179, R179, R182 ;  /* 0x000000b6b3b37221 */ /* 0x000fe20000010000 */
[----:B------:R-:W-:Y:S01]  /*9d00*/  IADD3 R177, R0, 0x780, RZ ;  /* 0x0000078000b17810 */ /* 0x000fe20007ffe0ff */
[----:B------:R-:W-:Y:S01]  /*9d10*/  FADD.FTZ R144, R144, R147 ;  /* 0x0000009390907221 */ /* 0x000fe20000010000 */
[----:B------:R5:W-:Y:S01]  /*9d20*/  STS [R156.X4+0x8440], R171 ;  /* 0x008440ab9c007388 */ /* 0x000be20000004800 */
[----:B------:R-:W-:-:S02]  /*9d30*/  FMUL.FTZ R199, R76, R199 ;  /* 0x000000c74cc77220 */ /* 0x000fc40000410000 */
[----:B------:R-:W-:Y:S01]  /*9d40*/  FMUL.FTZ R201, R76, R201 ;  /* 0x000000c94cc97220 */ /* 0x000fe20000410000 */
[----:B------:R4:W-:Y:S01]  /*9d50*/  STS [R156.X4+0x8444], R151 ;  /* 0x008444979c007388 */ /* 0x0009e20000004800 */
[----:B--2---:R-:W-:Y:S01]  /*9d60*/  FMUL.FTZ R185, R77, R174 ;  /* 0x000000ae4db97220 */ /* 0x004fe20000410000 */
[----:B------:R-:W-:Y:S01]  /*9d70*/  LEA.HI.SX32 R174, R209, R0, 0x1b ;  /* 0x00000000d1ae7211 */ /* 0x000fe200078fdaff */
[C---:B0-----:R-:W-:Y:S01]  /*9d80*/  FMUL.FTZ R181, R79.reuse, R150 ;  /* 0x000000964fb57220 */ /* 0x041fe20000410000 */
[----:B------:R-:W-:Y:S01]  /*9d90*/  STS [R156.X4+0x8454], R167 ;  /* 0x008454a79c007388 */ /* 0x000fe20000004800 */
[----:B---3--:R-:W-:Y:S02]  /*9da0*/  FMUL.FTZ R197, R79, R146 ;  /* 0x000000924fc57220 */ /* 0x008fe40000410000 */
[C---:B-1----:R-:W-:Y:S01]  /*9db0*/  FMUL.FTZ R183, R73.reuse, R170 ;  /* 0x000000aa49b77220 */ /* 0x042fe20000410000 */
[----:B------:R-:W-:Y:S01]  /*9dc0*/  STS [R156.X4+0x8464], R141 ;  /* 0x0084648d9c007388 */ /* 0x000fe20000004800 */
[----:B------:R-:W-:-:S02]  /*9dd0*/  FMUL.FTZ R175, R73, R196 ;  /* 0x000000c449af7220 */ /* 0x000fc40000410000 */
[----:B------:R-:W-:Y:S01]  /*9de0*/  FMUL.FTZ R193, R74, R193 ;  /* 0x000000c14ac17220 */ /* 0x000fe20000410000 */
[----:B------:R0:W-:Y:S01]  /*9df0*/  STS [R156.X4+0x8420], R199 ;  /* 0x008420c79c007388 */ /* 0x0001e20000004800 */
[C---:B----4-:R-:W-:Y:S02]  /*9e00*/  FMUL.FTZ R173, R75.reuse, R164 ;  /* 0x000000a44bad7220 */ /* 0x050fe40000410000 */
[----:B-----5:R-:W-:Y:S01]  /*9e10*/  FMUL.FTZ R171, R75, R162 ;  /* 0x000000a24bab7220 */ /* 0x020fe20000410000 */
[----:B------:R1:W-:Y:S01]  /*9e20*/  STS [R156.X4+0x8424], R201 ;  /* 0x008424c99c007388 */ /* 0x0003e20000004800 */
[----:B------:R-:W-:Y:S02]  /*9e30*/  FMUL.FTZ R163, R68, R163 ;  /* 0x000000a344a37220 */ /* 0x000fe40000410000 */
[----:B------:R-:W-:Y:S01]  /*9e40*/  FADD.FTZ R179, R179, R178 ;  /* 0x000000b2b3b37221 */ /* 0x000fe20000010000 */
[----:B------:R2:W-:Y:S01]  /*9e50*/  STS [R156.X4+0x842c], R185 ;  /* 0x00842cb99c007388 */ /* 0x0005e20000004800 */
[C---:B------:R-:W-:Y:S01]  /*9e60*/  FMUL.FTZ R151, R69.reuse, R158 ;  /* 0x0000009e45977220 */ /* 0x040fe20000410000 */
[----:B0-----:R-:W-:Y:S01]  /*9e70*/  IADD3 R199, R0, 0xb80, RZ ;  /* 0x00000b8000c77810 */ /* 0x001fe20007ffe0ff */
[----:B------:R-:W-:Y:S01]  /*9e80*/  FMUL.FTZ R167, R69, R154 ;  /* 0x0000009a45a77220 */ /* 0x000fe20000410000 */
[----:B------:R0:W-:Y:S01]  /*9e90*/  STS [R156.X4+0x8438], R181 ;  /* 0x008438b59c007388 */ /* 0x0001e20000004800 */
[----:B------:R-:W-:Y:S01]  /*9ea0*/  FMUL.FTZ R123, R70, R123 ;  /* 0x0000007b467b7220 */ /* 0x000fe20000410000 */
[----:B-1----:R-:W-:Y:S01]  /*9eb0*/  IADD3 R201, R0, 0xc00, RZ ;  /* 0x00000c0000c97810 */ /* 0x002fe20007ffe0ff */
[----:B------:R-:W-:Y:S01]  /*9ec0*/  FMUL.FTZ R121, R70, R121 ;  /* 0x0000007946797220 */ /* 0x000fe20000410000 */
[----:B------:R-:W-:Y:S01]  /*9ed0*/  STS [R156.X4+0x843c], R197 ;  /* 0x00843cc59c007388 */ /* 0x000fe20000004800 */
[C---:B------:R-:W-:Y:S01]  /*9ee0*/  FMUL.FTZ R141, R71.reuse, R118 ;  /* 0x00000076478d7220 */ /* 0x040fe20000410000 */
[C---:B--2---:R-:W-:Y:S01]  /*9ef0*/  IADD3 R185, R0.reuse, 0x980, RZ ;  /* 0x0000098000b97810 */ /* 0x044fe20007ffe0ff */
[----:B------:R-:W-:Y:S01]  /*9f00*/  FMUL.FTZ R147, R71, R116 ;  /* 0x0000007447937220 */ /* 0x000fe20000410000 */
[----:B------:R1:W-:Y:S01]  /*9f10*/  STS [R156.X4+0x8448], R183 ;  /* 0x008448b79c007388 */ /* 0x0003e20000004800 */
[----:B------:R-:W-:Y:S01]  /*9f20*/  FADD.FTZ R179, R179, R142 ;  /* 0x0000008eb3b37221 */ /* 0x000fe20000010000 */
[----:B0-----:R-:W-:Y:S01]  /*9f30*/  IADD3 R181, R0, 0x880, RZ ;  /* 0x0000088000b57810 */ /* 0x001fe20007ffe0ff */
[----:B------:R-:W-:Y:S01]  /*9f40*/  FADD.FTZ R144, R144, R149 ;  /* 0x0000009590907221 */ /* 0x000fe20000010000 */
[----:B------:R0:W-:Y:S01]  /*9f50*/  STS [R156.X4+0x844c], R175 ;  /* 0x00844caf9c007388 */ /* 0x0001e20000004800 */
[----:B------:R-:W-:Y:S01]  /*9f60*/  FADD.FTZ R179, R179, R172 ;  /* 0x000000acb3b37221 */ /* 0x000fe20000010000 */
[----:B------:R-:W-:Y:S01]  /*9f70*/  IADD3 R149, R0, 0x100, RZ ;  /* 0x0000010000957810 */ /* 0x000fe20007ffe0ff */
[----:B------:R-:W-:Y:S01]  /*9f80*/  FADD.FTZ R169, R144, R169 ;  /* 0x000000a990a97221 */ /* 0x000fe20000010000 */
[----:B------:R-:W-:Y:S01]  /*9f90*/  STS [R156.X4+0x8450], R193 ;  /* 0x008450c19c007388 */ /* 0x000fe20000004800 */
[----:B------:R-:W-:Y:S01]  /*9fa0*/  FADD.FTZ R179, R179, R148 ;  /* 0x00000094b3b37221 */ /* 0x000fe20000010000 */
[C---:B-1----:R-:W-:Y:S01]  /*9fb0*/  IADD3 R183, R0.reuse, 0x900, RZ ;  /* 0x0000090000b77810 */ /* 0x042fe20007ffe0ff */
[----:B------:R-:W-:Y:S01]  /*9fc0*/  FADD.FTZ R166, R169, R166 ;  /* 0x000000a6a9a67221 */ /* 0x000fe20000010000 */
[----:B------:R1:W-:Y:S01]  /*9fd0*/  STS [R156.X4+0x8458], R173 ;  /* 0x008458ad9c007388 */ /* 0x0003e20000004800 */
[----:B------:R-:W-:Y:S01]  /*9fe0*/  FADD.FTZ R179, R179, R194 ;  /* 0x000000c2b3b37221 */ /* 0x000fe20000010000 */
[----:B------:R-:W-:Y:S01]  /*9ff0*/  IADD3 R169, R0, 0x580, RZ ;  /* 0x0000058000a97810 */ /* 0x000fe20007ffe0ff */
[----:B------:R-:W-:Y:S01]  /*a000*/  FADD.FTZ R242, R166, R165 ;  /* 0x000000a5a6f27221 */ /* 0x000fe20000010000 */
[----:B------:R2:W-:Y:S01]  /*a010*/  STS [R156.X4+0x845c], R171 ;  /* 0x00845cab9c007388 */ /* 0x0005e20000004800 */
[----:B------:R-:W-:Y:S01]  /*a020*/  FADD.FTZ R244, R179, R168 ;  /* 0x000000a8b3f47221 */ /* 0x000fe20000010000 */
[C---:B------:R-:W-:Y:S01]  /*a030*/  IADD3 R165, R0.reuse, 0x480, RZ ;  /* 0x0000048000a57810 */ /* 0x040fe20007ffe0ff */
[----:B------:R-:W-:Y:S01]  /*a040*/  FFMA.FTZ R238, -R21, R238, -RZ ;  /* 0x000000ee15ee7223 */ /* 0x000fe200000109ff */
[----:B------:R3:W-:Y:S01]  /*a050*/  STS [R156.X4+0x8460], R163 ;  /* 0x008460a39c007388 */ /* 0x0007e20000004800 */
[----:B0-----:R-:W-:Y:S01]  /*a060*/  IADD3 R175, R0, 0x700, RZ ;  /* 0x0000070000af7810 */ /* 0x001fe20007ffe0ff */
[----:B------:R-:W-:Y:S01]  /*a070*/  FFMA.FTZ R236, -R22, R236, -RZ ;  /* 0x000000ec16ec7223 */ /* 0x000fe200000109ff */
[C---:B-1----:R-:W-:Y:S01]  /*a080*/  IADD3 R173, R0.reuse, 0x680, RZ ;  /* 0x0000068000ad7810 */ /* 0x042fe20007ffe0ff */
[----:B------:R0:W-:Y:S01]  /*a090*/  STS [R156.X4+0x8468], R151 ;  /* 0x008468979c007388 */ /* 0x0001e20000004800 */
[C---:B------:R-:W-:Y:S01]  /*a0a0*/  IADD3 R179, R0.reuse, 0x800, RZ ;  /* 0x0000080000b37810 */ /* 0x040fe20007ffe0ff */
[----:B------:R-:W-:Y:S01]  /*a0b0*/  FMUL.FTZ R235, R23, R235 ;  /* 0x000000eb17eb7220 */ /* 0x000fe20000410000 */
[C---:B--2---:R-:W-:Y:S01]  /*a0c0*/  IADD3 R171, R0.reuse, 0x600, RZ ;  /* 0x0000060000ab7810 */ /* 0x044fe20007ffe0ff */
[----:B------:R1:W-:Y:S01]  /*a0d0*/  STS [R156.X4+0x846c], R167 ;  /* 0x00846ca79c007388 */ /* 0x0003e20000004800 */
[----:B------:R-:W-:Y:S01]  /*a0e0*/  IADD3 R193, R0, 0xa00, RZ ;  /* 0x00000a0000c17810 */ /* 0x000fe20007ffe0ff */
[----:B------:R-:W-:Y:S01]  /*a0f0*/  FADD.FTZ R242, R242, R108 ;  /* 0x0000006cf2f27221 */ /* 0x000fe20000010000 */
[C---:B---3--:R-:W-:Y:S01]  /*a100*/  IADD3 R163, R0.reuse, 0x400, RZ ;  /* 0x0000040000a37810 */ /* 0x048fe20007ffe0ff */
[----:B------:R2:W-:Y:S01]  /*a110*/  STS [R156.X4+0x8470], R123 ;  /* 0x0084707b9c007388 */ /* 0x0005e20000004800 */
[----:B------:R-:W-:Y:S01]  /*a120*/  IADD3 R197, R0, 0xb00, RZ ;  /* 0x00000b0000c57810 */ /* 0x000fe20007ffe0ff */
[----:B------:R-:W-:Y:S01]  /*a130*/  FADD.FTZ R237, R244, R107 ;  /* 0x0000006bf4ed7221 */ /* 0x000fe20000010000 */
[C---:B0-----:R-:W-:Y:S01]  /*a140*/  IADD3 R151, R0.reuse, 0x280, RZ ;  /* 0x0000028000977810 */ /* 0x041fe20007ffe0ff */
[----:B------:R0:W-:Y:S01]  /*a150*/  STS [R156.X4+0x8474], R121 ;  /* 0x008474799c007388 */ /* 0x0001e20000004800 */
[-C--:B------:R-:W-:Y:S01]  /*a160*/  LEA.HI.SX32 R116, R149, R0.reuse, 0x1b ;  /* 0x0000000095747211 */ /* 0x080fe200078fdaff */
[----:B------:R-:W-:Y:S01]  /*a170*/  FMUL.FTZ R107, R93, R145 ;  /* 0x000000915d6b7220 */ /* 0x000fe20000410000 */
[----:B-1----:R-:W-:Y:S01]  /*a180*/  IADD3 R167, R0, 0x500, RZ ;  /* 0x0000050000a77810 */ /* 0x002fe20007ffe0ff */
[----:B------:R1:W-:Y:S01]  /*a190*/  STS [R156.X4+0x8478], R141 ;  /* 0x0084788d9c007388 */ /* 0x0003e20000004800 */
[-C--:B------:R-:W-:Y:S01]  /*a1a0*/  LEA.HI.SX32 R144, R163, R0.reuse, 0x1b ;  /* 0x00000000a3907211 */ /* 0x080fe200078fdaff */
[----:B------:R-:W-:Y:S01]  /*a1b0*/  FADD.FTZ R111, R242, R111 ;  /* 0x0000006ff26f7221 */ /* 0x000fe20000010000 */
[C---:B--2---:R-:W-:Y:S01]  /*a1c0*/  IADD3 R123, R0.reuse, 0x80, RZ ;  /* 0x00000080007b7810 */ /* 0x044fe20007ffe0ff */
[----:B------:R2:W-:Y:S01]  /*a1d0*/  STS [R156.X4+0x847c], R147 ;  /* 0x00847c939c007388 */ /* 0x0005e20000004800 */
[----:B------:R-:W-:Y:S01]  /*a1e0*/  LEA.HI.SX32 R146, R165, R0, 0x1b ;  /* 0x00000000a5927211 */ /* 0x000fe200078fdaff */
[----:B------:R-:W-:Y:S01]  /*a1f0*/  FFMA.FTZ R93, -R23, R234, -RZ ;  /* 0x000000ea175d7223 */ /* 0x000fe200000109ff */
[C---:B0-----:R-:W-:Y:S01]  /*a200*/  IADD3 R121, R0.reuse, 0x180, RZ ;  /* 0x0000018000797810 */ /* 0x041fe20007ffe0ff */
[----:B------:R-:W-:Y:S01]  /*a210*/  BAR.SYNC.DEFER_BLOCKING 0x0 ;  /* 0x0000000000007b1d */ /* 0x000fe20000010000 */
[----:B------:R-:W-:Y:S01]  /*a220*/  LEA.HI.SX32 R206, R123, R0, 0x1b ;  /* 0x000000007bce7211 */ /* 0x000fe200078fdaff */
[----:B------:R-:W-:Y:S01]  /*a230*/  FADD.FTZ R112, R111, R112 ;  /* 0x000000706f707221 */ /* 0x000fe20000010000 */
[----:B-1----:R-:W-:Y:S01]  /*a240*/  IADD3 R141, R0, 0x300, RZ ;  /* 0x00000300008d7810 */ /* 0x002fe20007ffe0ff */
[----:B------:R-:W-:Y:S01]  /*a250*/  FFMA.FTZ R111, -R24, R232, -RZ ;  /* 0x000000e8186f7223 */ /* 0x000fe200000109ff */
[-C--:B------:R-:W-:Y:S01]  /*a260*/  LEA.HI.SX32 R123, R151, R0.reuse, 0x1b ;  /* 0x00000000977b7211 */ /* 0x080fe200078fdaff */
[----:B------:R-:W-:Y:S01]  /*a270*/  FFMA.FTZ R107, R92, R129, R107 ;  /* 0x000000815c6b7223 */ /* 0x000fe2000001006b */
[----:B--2---:R-:W-:Y:S01]  /*a280*/  IADD3 R147, R0, 0x380, RZ ;  /* 0x0000038000937810 */ /* 0x004fe20007ffe0ff */
[----:B------:R-:W-:Y:S01]  /*a290*/  FMUL.FTZ R108, R129, UR45 ;  /* 0x0000002d816c7c20 */ /* 0x000fe20008410000 */
[-C--:B------:R-:W-:Y:S01]  /*a2a0*/  LEA.HI.SX32 R118, R121, R0.reuse, 0x1b ;  /* 0x0000000079767211 */ /* 0x080fe200078fdaff */
[----:B------:R-:W-:Y:S01]  /*a2b0*/  FMUL.FTZ R92, R145, UR45 ;  /* 0x0000002d915c7c20 */ /* 0x000fe20008410000 */
[-C--:B------:R-:W-:Y:S01]  /*a2c0*/  LEA.HI.SX32 R142, R147, R0.reuse, 0x1b ;  /* 0x00000000938e7211 */ /* 0x080fe200078fdaff */
[----:B------:R-:W-:Y:S01]  /*a2d0*/  FFMA.FTZ R145, R145, UR44, -R108 ;  /* 0x0000002c91917c23 */ /* 0x000fe2000801086c */
[-C--:B------:R-:W-:Y:S01]  /*a2e0*/  LEA.HI.SX32 R147, R167, R0.reuse, 0x1b ;  /* 0x00000000a7937211 */ /* 0x080fe200078fdaff */
[----:B------:R-:W-:Y:S01]  /*a2f0*/  FMUL.FTZ R215, R33, R215 ;  /* 0x000000d721d77220 */ /* 0x000fe20000410000 */
[-C--:B------:R-:W-:Y:S01]  /*a300*/  LEA.HI.SX32 R148, R169, R0.reuse, 0x1b ;  /* 0x00000000a9947211 */ /* 0x080fe200078fdaff */
[----:B------:R-:W-:Y:S01]  /*a310*/  FFMA.FTZ R129, R129, UR44, R92 ;  /* 0x0000002c81817c23 */ /* 0x000fe2000801005c */
[-C--:B------:R-:W-:Y:S01]  /*a320*/  LEA.HI.SX32 R149, R171, R0.reuse, 0x1b ;  /* 0x00000000ab957211 */ /* 0x080fe200078fdaff */
[----:B------:R-:W-:Y:S01]  /*a330*/  FMUL.FTZ R108, R131, UR45 ;  /* 0x0000002d836c7c20 */ /* 0x000fe20008410000 */
[-C--:B------:R-:W-:Y:S01]  /*a340*/  LEA.HI.SX32 R150, R173, R0.reuse, 0x1b ;  /* 0x00000000ad967211 */ /* 0x080fe200078fdaff */
[----:B------:R-:W-:Y:S01]  /*a350*/  FMUL.FTZ R233, R24, R233 ;  /* 0x000000e918e97220 */ /* 0x000fe20000410000 */
[-C--:B------:R-:W-:Y:S01]  /*a360*/  LEA.HI.SX32 R151, R175, R0.reuse, 0x1b ;  /* 0x00000000af977211 */ /* 0x080fe200078fdaff */
[----:B------:R-:W-:Y:S01]  /*a370*/  FMUL.FTZ R231, R25, R231 ;  /* 0x000000e719e77220 */ /* 0x000fe20000410000 */
[-C--:B------:R-:W-:Y:S01]  /*a380*/  LEA.HI.SX32 R154, R177, R0.reuse, 0x1b ;  /* 0x00000000b19a7211 */ /* 0x080fe200078fdaff */
[----:B------:R-:W0:Y:S01]  /*a390*/  LDS R209, [R150.X4+0x9e00] ;  /* 0x009e000096d17984 */ /* 0x000e220000004800 */
[-C--:B------:R-:W-:Y:S01]  /*a3a0*/  LEA.HI.SX32 R158, R0, R0.reuse, 0x1b ;  /* 0x00000000009e7211 */ /* 0x080fe200078fdaff */
[----:B------:R-:W-:Y:S01]  /*a3b0*/  FMUL.FTZ R229, R26, R229 ;  /* 0x000000e51ae57220 */ /* 0x000fe20000410000 */
[-C--:B------:R-:W-:Y:S01]  /*a3c0*/  LEA.HI.SX32 R121, R245, R0.reuse, 0x1b ;  /* 0x00000000f5797211 */ /* 0x080fe200078fdaff */
[----:B------:R-:W1:Y:S01]  /*a3d0*/  LDS R239, [R154.X4+0xa200] ;  /* 0x00a200009aef7984 */ /* 0x000e620000004800 */
[-C--:B------:R-:W-:Y:S01]  /*a3e0*/  LEA.HI.SX32 R141, R141, R0.reuse, 0x1b ;  /* 0x000000008d8d7211 */ /* 0x080fe200078fdaff */
[----:B------:R-:W-:Y:S01]  /*a3f0*/  FMUL.FTZ R225, R28, R225 ;  /* 0x000000e11ce17220 */ /* 0x000fe20000410000 */
[-C--:B------:R-:W-:Y:S01]  /*a400*/  LEA.HI.SX32 R162, R179, R0.reuse, 0x1b ;  /* 0x00000000b3a27211 */ /* 0x080fe200078fdaff */
[----:B------:R-:W2:Y:S01]  /*a410*/  LDS R210, [R158.X4+0x8400] ;  /* 0x008400009ed27984 */ /* 0x000ea20000004800 */
[-C--:B------:R-:W-:Y:S01]  /*a420*/  LEA.HI.SX32 R163, R181, R0.reuse, 0x1b ;  /* 0x00000000b5a37211 */ /* 0x080fe200078fdaff */
[----:B------:R-:W-:Y:S01]  /*a430*/  FMUL.FTZ R223, R29, R223 ;  /* 0x000000df1ddf7220 */ /* 0x000fe20000410000 */
[-C--:B------:R-:W-:Y:S01]  /*a440*/  LEA.HI.SX32 R164, R183, R0.reuse, 0x1b ;  /* 0x00000000b7a47211 */ /* 0x080fe200078fdaff */
[----:B------:R-:W3:Y:S01]  /*a450*/  LDS R179, [R206.X4+0x8600] ;  /* 0x00860000ceb37984 */ /* 0x000ee20000004800 */
[-C--:B------:R-:W-:Y:S01]  /*a460*/  LEA.HI.SX32 R165, R185, R0.reuse, 0x1b ;  /* 0x00000000b9a57211 */ /* 0x080fe200078fdaff */
[----:B------:R-:W-:Y:S01]  /*a470*/  FMUL.FTZ R221, R30, R221 ;  /* 0x000000dd1edd7220 */ /* 0x000fe20000410000 */
[-C--:B------:R-:W-:Y:S01]  /*a480*/  LEA.HI.SX32 R166, R193, R0.reuse, 0x1b ;  /* 0x00000000c1a67211 */ /* 0x080fe200078fdaff */
[----:B------:R-:W4:Y:S01]  /*a490*/  LDS R181, [R116.X4+0x8800] ;  /* 0x0088000074b57984 */ /* 0x000f220000004800 */
[-C--:B------:R-:W-:Y:S01]  /*a4a0*/  LEA.HI.SX32 R167, R195, R0.reuse, 0x1b ;  /* 0x00000000c3a77211 */ /* 0x080fe200078fdaff */
[----:B------:R-:W-:Y:S01]  /*a4b0*/  FMUL.FTZ R219, R31, R219 ;  /* 0x000000db1fdb7220 */ /* 0x000fe20000410000 */
[-C--:B------:R-:W-:Y:S01]  /*a4c0*/  LEA.HI.SX32 R168, R197, R0.reuse, 0x1b ;  /* 0x00000000c5a87211 */ /* 0x080fe200078fdaff */
[----:B------:R-:W0:Y:S01]  /*a4d0*/  LDS R183, [R118.X4+0x8a00] ;  /* 0x008a000076b77984 */ /* 0x000e220000004800 */
        /* <DEDUP_REMOVED lines=9> */
[----:B------:R-:W-:Y:S01]  /*a570*/  FMUL.FTZ R92, R192, UR45 ;  /* 0x0000002dc05c7c20 */ /* 0x000fe20008410000 */
[-C--:B------:R-:W-:Y:S01]  /*a580*/  LEA.HI.SX32 R175, R211, R0.reuse, 0x1b ;  /* 0x00000000d3af7211 */ /* 0x080fe200078fdaff */
[----:B------:R-:W0:Y:S01]  /*a590*/  LDS R195, [R141.X4+0x9000] ;  /* 0x009000008dc37984 */ /* 0x000e220000004800 */
[----:B------:R-:W-:Y:S01]  /*a5a0*/  LEA.HI.SX32 R177, R243, R0, 0x1b ;  /* 0x00000000f3b17211 */ /* 0x000fe200078fdaff */
[----:B------:R-:W-:-:S02]  /*a5b0*/  FADD.FTZ R237, R237, R126 ;  /* 0x0000007eeded7221 */ /* 0x000fc40000010000 */
[----:B------:R-:W0:Y:S01]  /*a5c0*/  LDS R197, [R142.X4+0x9200] ;  /* 0x009200008ec57984 */ /* 0x000e220000004800 */
[----:B------:R-:W-:Y:S02]  /*a5d0*/  FMUL.FTZ R126, R143, UR45 ;  /* 0x0000002d8f7e7c20 */ /* 0x000fe40008410000 */
[----:B------:R-:W-:Y:S01]  /*a5e0*/  FADD.FTZ R237, R237, R124 ;  /* 0x0000007ceded7221 */ /* 0x000fe20000010000 */
[----:B------:R-:W0:Y:S01]  /*a5f0*/  LDS R199, [R144.X4+0x9400] ;  /* 0x0094000090c77984 */ /* 0x000e220000004800 */
[----:B------:R-:W-:Y:S02]  /*a600*/  FFMA.FTZ R126, R131, UR44, R126 ;  /* 0x0000002c837e7c23 */ /* 0x000fe4000801007e */
[----:B------:R-:W-:Y:S01]  /*a610*/  FADD.FTZ R120, R237, R120 ;  /* 0x00000078ed787221 */ /* 0x000fe20000010000 */
        /* <DEDUP_REMOVED lines=24> */
[----:B------:R1:W-:Y:S01]  /*a7a0*/  STS [R161.X4+0xc60c], R236 ;  /* 0x00c60ceca1007388 */ /* 0x0003e20000004800 */
[----:B-----5:R-:W-:-:S03]  /*a7b0*/  FFMA.FTZ R157, -R25, R230, -RZ ;  /* 0x000000e6199d7223 */ /* 0x020fc600000109ff */
[----:B------:R5:W-:Y:S04]  /*a7c0*/  STS [R156.X4+0xc610], R235 ;  /* 0x00c610eb9c007388 */ /* 0x000be80000004800 */
[----:B------:R2:W-:Y:S01]  /*a7d0*/  STS [R156.X4+0xc624], R157 ;  /* 0x00c6249d9c007388 */ /* 0x0005e20000004800 */
[----:B-1----:R-:W-:-:S03]  /*a7e0*/  FFMA.FTZ R161, -R26, R228, -RZ ;  /* 0x000000e41aa17223 */ /* 0x002fc600000109ff */
[----:B------:R1:W-:Y:S01]  /*a7f0*/  STS [R156.X4+0xc614], R93 ;  /* 0x00c6145d9c007388 */ /* 0x0003e20000004800 */
[C---:B-----5:R-:W-:Y:S02]  /*a800*/  FMUL.FTZ R235, R27.reuse, R227 ;  /* 0x000000e31beb7220 */ /* 0x060fe40000410000 */
[----:B------:R-:W-:Y:S01]  /*a810*/  FFMA.FTZ R227, -R27, R226, -RZ ;  /* 0x000000e21be37223 */ /* 0x000fe200000109ff */
[----:B------:R5:W-:Y:S01]  /*a820*/  STS [R156.X4+0xc61c], R111 ;  /* 0x00c61c6f9c007388 */ /* 0x000be20000004800 */
[----:B--2---:R-:W-:-:S03]  /*a830*/  FFMA.FTZ R157, -R30, R220, -RZ ;  /* 0x000000dc1e9d7223 */ /* 0x004fc600000109ff */
[----:B------:R2:W-:Y:S01]  /*a840*/  STS [R156.X4+0xc634], R227 ;  /* 0x00c634e39c007388 */ /* 0x0005e20000004800 */
[----:B-1----:R-:W-:-:S03]  /*a850*/  FFMA.FTZ R93, -R28, R224, -RZ ;  /* 0x000000e01c5d7223 */ /* 0x002fc600000109ff */
[----:B------:R1:W-:Y:S01]  /*a860*/  STS [R156.X4+0xc64c], R157 ;  /* 0x00c64c9d9c007388 */ /* 0x0003e20000004800 */
[----:B-----5:R-:W-:-:S03]  /*a870*/  FFMA.FTZ R111, -R29, R222, -RZ ;  /* 0x000000de1d6f7223 */ /* 0x020fc600000109ff */
[----:B------:R5:W-:Y:S01]  /*a880*/  STS [R156.X4+0xc62c], R161 ;  /* 0x00c62ca19c007388 */ /* 0x000be20000004800 */
[C---:B--2---:R-:W-:Y:S02]  /*a890*/  FMUL.FTZ R227, R32.reuse, R217 ;  /* 0x000000d920e37220 */ /* 0x044fe40000410000 */
[----:B------:R-:W-:Y:S01]  /*a8a0*/  FFMA.FTZ R217, -R32, R216, -RZ ;  /* 0x000000d820d97223 */ /* 0x000fe200000109ff */
[----:B------:R2:W-:Y:S01]  /*a8b0*/  STS [R156.X4+0xc63c], R93 ;  /* 0x00c63c5d9c007388 */ /* 0x0005e20000004800 */
[----:B-1----:R-:W-:-:S03]  /*a8c0*/  FFMA.FTZ R157, -R35, R208, -RZ ;  /* 0x000000d0239d7223 */ /* 0x002fc600000109ff */
[----:B------:R1:W-:Y:S01]  /*a8d0*/  STS [R156.X4+0xc65c], R217 ;  /* 0x00c65cd99c007388 */ /* 0x0003e20000004800 */
[----:B-----5:R-:W-:-:S03]  /*a8e0*/  FFMA.FTZ R161, -R31, R218, -RZ ;  /* 0x000000da1fa17223 */ /* 0x020fc600000109ff */
[----:B------:R5:W-:Y:S01]  /*a8f0*/  STS [R156.X4+0xc644], R111 ;  /* 0x00c6446f9c007388 */ /* 0x000be20000004800 */
[----:B--2---:R-:W-:-:S03]  /*a900*/  FFMA.FTZ R93, -R33, R214, -RZ ;  /* 0x000000d6215d7223 */ /* 0x004fc600000109ff */
[----:B------:R2:W-:Y:S01]  /*a910*/  STS [R156.X4+0xc654], R161 ;  /* 0x00c654a19c007388 */ /* 0x0005e20000004800 */
[----:B-1----:R-:W-:-:S03]  /*a920*/  MOV R217, UR34 ;  /* 0x0000002200d97c02 */ /* 0x002fc60008000f00 */
[----:B------:R1:W-:Y:S01]  /*a930*/  STS [R156.X4+0xc664], R93 ;  /* 0x00c6645d9c007388 */ /* 0x0003e20000004800 */
[----:B------:R-:W-:Y:S01]  /*a940*/  LEA R208, R217, -R0, 0x1 ;  /* 0x80000000d9d07211 */ /* 0x000fe200078e08ff */
[----:B-----5:R-:W-:Y:S02]  /*a950*/  FFMA.FTZ R111, -R34, R212, -RZ ;  /* 0x000000d4226f7223 */ /* 0x020fe400000109ff */
[----:B------:R5:W-:Y:S01]  /*a960*/  STS [R156.X4+0xc660], R215 ;  /* 0x00c660d79c007388 */ /* 0x000be20000004800 */
[----:B------:R-:W-:Y:S01]  /*a970*/  FFMA.FTZ R217, R143, UR44, -R108 ;  /* 0x0000002c8fd97c23 */ /* 0x000fe2000801086c */
[----:B------:R-:W-:Y:S01]  /*a980*/  ISETP.GE.AND P0, PT, R208, 0x1, PT ;  /* 0x00000001d000780c */ /* 0x000fe20003f06270 */
[----:B--2---:R-:W-:Y:S01]  /*a990*/  FMUL.FTZ R161, R35, R159 ;  /* 0x0000009f23a17220 */ /* 0x004fe20000410000 */
[----:B------:R2:W-:Y:S01]  /*a9a0*/  STS [R156.X4+0xc66c], R111 ;  /* 0x00c66c6f9c007388 */ /* 0x0005e20000004800 */
[----:B------:R-:W-:Y:S02]  /*a9b0*/  FFMA.FTZ R159, -R152, R240, -RZ ;  /* 0x000000f0989f7223 */ /* 0x000fe400000109ff */
[----:B-1----:R-:W-:Y:S01]  /*a9c0*/  FMUL.FTZ R93, R191, UR45 ;  /* 0x0000002dbf5d7c20 */ /* 0x002fe20008410000 */
[----:B------:R-:W-:Y:S01]  /*a9d0*/  STS [R156.X4+0xc618], R233 ;  /* 0x00c618e99c007388 */ /* 0x000fe20000004800 */
[----:B------:R-:W-:-:S02]  /*a9e0*/  FMUL.FTZ R108, R190, UR45 ;  /* 0x0000002dbe6c7c20 */ /* 0x000fc40008410000 */
[----:B------:R-:W-:Y:S01]  /*a9f0*/  FFMA.FTZ R212, R192, UR44, -R93 ;  /* 0x0000002cc0d47c23 */ /* 0x000fe2000801085d */
[----:B------:R-:W-:Y:S01]  /*aa00*/  STS [R156.X4+0xc620], R231 ;  /* 0x00c620e79c007388 */ /* 0x000fe20000004800 */
[----:B-----5:R-:W-:Y:S02]  /*aa10*/  FFMA.FTZ R215, R191, UR44, R92 ;  /* 0x0000002cbfd77c23 */ /* 0x020fe4000801005c */
[----:B--2---:R-:W-:Y:S01]  /*aa20*/  FMUL.FTZ R111, R189, UR45 ;  /* 0x0000002dbd6f7c20 */ /* 0x004fe20008410000 */
[----:B------:R-:W-:Y:S01]  /*aa30*/  STS [R156.X4+0xc628], R229 ;  /* 0x00c628e59c007388 */ /* 0x000fe20000004800 */
[----:B------:R-:W-:Y:S02]  /*aa40*/  FMUL.FTZ R93, R187, UR45 ;  /* 0x0000002dbb5d7c20 */ /* 0x000fe40008410000 */
[----:B------:R-:W-:Y:S01]  /*aa50*/  FMUL.FTZ R92, R188, UR45 ;  /* 0x0000002dbc5c7c20 */ /* 0x000fe20008410000 */
[----:B------:R-:W-:Y:S01]  /*aa60*/  STS [R156.X4+0xc630], R235 ;  /* 0x00c630eb9c007388 */ /* 0x000fe20000004800 */
[----:B------:R-:W-:-:S02]  /*aa70*/  FFMA.FTZ R124, R190, UR44, -R111 ;  /* 0x0000002cbe7c7c23 */ /* 0x000fc4000801086f */
[----:B------:R-:W-:Y:S01]  /*aa80*/  FFMA.FTZ R111, R187, UR44, R92 ;  /* 0x0000002cbb6f7c23 */ /* 0x000fe2000801005c */
        /* <DEDUP_REMOVED lines=9> */
[----:B------:R2:W-:Y:S01]  /*ab20*/  STS [R156.X4+0xc678], R241 ;  /* 0x00c678f19c007388 */ /* 0x0005e20000004800 */
[----:B------:R-:W-:-:S03]  /*ab30*/  FFMA.FTZ R108, R188, UR44, -R93 ;  /* 0x0000002cbc6c7c23 */ /* 0x000fc6000801085d */
[----:B------:R2:W-:Y:S04]  /*ab40*/  STS [R156.X4+0xc67c], R159 ;  /* 0x00c67c9f9c007388 */ /* 0x0005e80000004800 */
[----:B------:R-:W-:Y:S06]  /*ab50*/  BAR.SYNC.DEFER_BLOCKING 0x0 ;  /* 0x0000000000007b1d */ /* 0x000fec0000010000 */
[----:B------:R-:W-:Y:S05]  /*ab60*/  @!P0 BRA `(.L_x_3811) ;  /* 0x0000036000008947 */ /* 0x000fea0003800000 */
[----:B0-234-:R-:W-:Y:S01]  /*ab70*/  UMOV UR48, 0x1 ;  /* 0x0000000100307882 */ /* 0x01dfe20000000000 */
        /* <DEDUP_REMOVED lines=53> */
.L_x_3811:
[----:B0-234-:R-:W-:Y:S05]  /*aed0*/  BSYNC B0 ;  /* 0x0000000000007941 */ /* 0x01dfea0003800000 */
.L_x_3810:
        /* <DEDUP_REMOVED lines=8> */
[----:B------:R-:W-:Y:S01]  /*af60*/  USHF.R.U32.HI UR44, URZ, 0x1, UR35 ;  /* 0x000000013f2c7899 */ /* 0x000fe20008011623 */
[----:B------:R-:W-:Y:S01]  /*af70*/  BSSY B0, `(.L_x_3812) ;  /* 0x000003a000007945 */ /* 0x000fe20003800000 */
[----:B------:R-:W-:Y:S01]  /*af80*/  UIMAD UR39, UR39, UR12, URZ ;  /* 0x0000000c272772a4 */ /* 0x000fe2000f8e023f */
[----:B------:R-:W-:Y:S01]  /*af90*/  ISETP.GE.AND P2, PT, R208, 0x181, PT ;  /* 0x00000181d000780c */ /* 0x000fe20003f46270 */
[----:B------:R-:W-:Y:S01]  /*afa0*/  USHF.R.U64 UR43, UR34, 0x1, UR35 ;  /* 0x00000001222b7899 */ /* 0x000fe20008001223 */
[----:B------:R-:W-:Y:S01]  /*afb0*/  FADD.FTZ R115, R120, R115 ;  /* 0x0000007378737221 */ /* 0x000fe20000010000 */
[----:B------:R-:W-:-:S02]  /*afc0*/  UIMAD UR46, UR44, UR12, URZ ;  /* 0x0000000c2c2e72a4 */ /* 0x000fc4000f8e023f */
[----:B------:R-:W-:Y:S02]  /*afd0*/  UIMAD.WIDE.U32 UR40, UR38, UR12, URZ ;  /* 0x0000000c262872a5 */ /* 0x000fe4000f8e003f */
[----:B------:R-:W-:Y:S02]  /*afe0*/  UIMAD UR44, UR13, UR38, UR39 ;  /* 0x000000260d2c72a4 */ /* 0x000fe4000f8e0227 */
[----:B------:R-:W-:Y:S02]  /*aff0*/  ULDC.64 UR36, c[0x0][0x2a0] ;  /* 0x0000a80000247ab9 */ /* 0x000fe40000000a00 */
[----:B------:R-:W-:Y:S02]  /*b000*/  UIMAD.WIDE.U32 UR38, UR43, UR12, URZ ;  /* 0x0000000c2b2672a5 */ /* 0x000fe4000f8e003f */
[----:B------:R-:W-:Y:S02]  /*b010*/  UIMAD UR43, UR13, UR43, UR46 ;  /* 0x0000002b0d2b72a4 */ /* 0x000fe4000f8e022e */
[----:B------:R-:W-:-:S02]  /*b020*/  UIMAD UR45, UR15, UR36, URZ ;  /* 0x000000240f2d72a4 */ /* 0x000fc4000f8e023f */
[----:B------:R-:W-:Y:S02]  /*b030*/  ULDC.64 UR34, c[0x0][0x2c0] ;  /* 0x0000b00000227ab9 */ /* 0x000fe40000000a00 */
[----:B------:R-:W-:Y:S02]  /*b040*/  UIADD3 UR41, UR41, UR44, URZ ;  /* 0x0000002c29297290 */ /* 0x000fe4000fffe03f */
[----:B------:R-:W-:Y:S02]  /*b050*/  UIMAD UR44, UR15, UR34, URZ ;  /* 0x000000220f2c72a4 */ /* 0x000fe4000f8e023f */
[----:B------:R-:W-:Y:S02]  /*b060*/  UIADD3 UR39, UR39, UR43, URZ ;  /* 0x0000002b27277290 */ /* 0x000fe4000fffe03f */
[----:B------:R-:W-:Y:S02]  /*b070*/  UIMAD UR43, UR14, UR37, UR45 ;  /* 0x000000250e2b72a4 */ /* 0x000fe4000f8e022d */
[----:B------:R-:W-:-:S02]  /*b080*/  UIMAD.WIDE.U32 UR36, UR14, UR36, UR40 ;  /* 0x000000240e2472a5 */ /* 0x000fc4000f8e0028 */
[----:B------:R-:W-:Y:S02]  /*b090*/  UIMAD UR44, UR14, UR35, UR44 ;  /* 0x000000230e2c72a4 */ /* 0x000fe4000f8e022c */
[----:B------:R-:W-:Y:S02]  /*b0a0*/  UIMAD.WIDE.U32 UR40, UR14, UR34, UR38 ;  /* 0x000000220e2872a5 */ /* 0x000fe4000f8e0026 */
[----:B------:R-:W-:Y:S02]  /*b0b0*/  UIADD3 UR43, UR43, UR37, URZ ;  /* 0x000000252b2b7290 */ /* 0x000fe4000fffe03f */
[----:B------:R-:W-:Y:S02]  /*b0c0*/  ULDC.64 UR34, c[0x0][0x318] ;  /* 0x0000c60000227ab9 */ /* 0x000fe40000000a00 */
[----:B------:R-:W-:Y:S02]  /*b0d0*/  ULEA UR37, UP0, UR36, UR34, 0x3 ;  /* 0x0000002224257291 */ /* 0x000fe4000f80183f */
[----:B------:R-:W-:-:S02]  /*b0e0*/  ULDC.64 UR38, c[0x0][0x320] ;  /* 0x0000c80000267ab9 */ /* 0x000fc40000000a00 */
[----:B------:R-:W-:Y:S02]  /*b0f0*/  ULEA.HI.X UR35, UR36, UR35, UR43, 0x3, UP0 ;  /* 0x0000002324237291 */ /* 0x000fe400080f1c2b */
[----:B------:R-:W-:Y:S01]  /*b100*/  UIADD3 UR34, UR44, UR41, URZ ;  /* 0x000000292c227290 */ /* 0x000fe2000fffe03f */
[----:B------:R-:W-:Y:S01]  /*b110*/  IADD3 R92, P0, R156, UR37, RZ ;  /* 0x000000259c5c7c10 */ /* 0x000fe2000ff1e0ff */
[----:B------:R-:W-:Y:S02]  /*b120*/  ULDC UR36, c[0x0][0x174] ;  /* 0x00005d0000247ab9 */ /* 0x000fe40000000800 */
[----:B------:R-:W-:Y:S01]  /*b130*/  ULEA UR38, UP1, UR40, UR38, 0x3 ;  /* 0x0000002628267291 */ /* 0x000fe2000f82183f */
[----:B------:R-:W-:Y:S01]  /*b140*/  IADD3.X R93, R157, UR35, RZ, P0, !PT ;  /* 0x000000239d5d7c10 */ /* 0x000fe200087fe4ff */
[----:B------:R-:W-:Y:S01]  /*b150*/  UIADD3 UR36, UR6, -UR36, URZ ;  /* 0x8000002406247290 */ /* 0x000fe2000fffe03f */
[----:B------:R-:W-:Y:S01]  /*b160*/  ISETP.GE.AND P0, PT, R208, 0x81, PT ;  /* 0x00000081d000780c */ /* 0x000fe20003f06270 */
[----:B------:R-:W-:-:S02]  /*b170*/  ULEA.HI.X UR39, UR40, UR39, UR34, 0x3, UP1 ;  /* 0x0000002728277291 */ /* 0x000fc400088f1c22 */
[----:B------:R-:W-:Y:S01]  /*b180*/  UIMAD UR36, UR36, -0x1000, URZ ;  /* 0xfffff000242478a4 */ /* 0x000fe2000f8e023f */
[----:B------:R-:W-:Y:S01]  /*b190*/  IADD3 R156, P1, R156, UR38, RZ ;  /* 0x000000269c9c7c10 */ /* 0x000fe2000ff3e0ff */
[----:B------:R-:W-:Y:S02]  /*b1a0*/  USHF.L.U32 UR40, UR8, 0x2, URZ ;  /* 0x0000000208287899 */ /* 0x000fe4000800063f */
[----:B------:R-:W-:Y:S01]  /*b1b0*/  USHF.L.U64.HI UR41, UR8, 0x2, UR9 ;  /* 0x0000000208297899 */ /* 0x000fe20008010209 */
[----:B------:R-:W-:Y:S01]  /*b1c0*/  IADD3.X R157, R157, UR39, RZ, P1, !PT ;  /* 0x000000279d9d7c10 */ /* 0x000fe20008ffe4ff */
[----:B------:R-:W-:Y:S01]  /*b1d0*/  ULDC.64 UR34, c[0x0][0x2b0] ;  /* 0x0000ac0000227ab9 */ /* 0x000fe20000000a00 */
[----:B------:R-:W-:Y:S01]  /*b1e0*/  MOV R159, UR36 ;  /* 0x00000024009f7c02 */ /* 0x000fe20008000f00 */
[----:B------:R-:W-:Y:S01]  /*b1f0*/  UIMAD UR34, UR41, UR34, URZ ;  /* 0x00000022292272a4 */ /* 0x000fe2000f8e023f */
[----:B------:R-:W-:Y:S01]  /*b200*/  MOV R161, UR36 ;  /* 0x0000002400a17c02 */ /* 0x000fe20008000f00 */
[----:B------:R-:W-:Y:S01]  /*b210*/  ULDC.64 UR36, c[0x0][0x2d0] ;  /* 0x0000b40000247ab9 */ /* 0x000fe20000000a00 */
[----:B------:R-:W-:Y:S01]  /*b220*/  ISETP.GE.AND P1, PT, R208, 0x101, PT ;  /* 0x00000101d000780c */ /* 0x000fe20003f26270 */
[----:B------:R-:W-:Y:S01]  /*b230*/  IMAD.WIDE R92, R159, 0x4, R92 ;  /* 0x000000049f5c7825 */ /* 0x000fe200078e025c */
[----:B------:R-:W-:Y:S01]  /*b240*/  MOV R159, UR40 ;  /* 0x00000028009f7c02 */ /* 0x000fe20008000f00 */
[----:B------:R-:W-:-:S02]  /*b250*/  UIMAD UR36, UR41, UR36, URZ ;  /* 0x00000024292472a4 */ /* 0x000fc4000f8e023f */
[----:B------:R-:W-:Y:S01]  /*b260*/  IMAD.WIDE R156, R161, 0x4, R156 ;  /* 0x00000004a19c7825 */ /* 0x000fe200078e029c */
[----:B------:R-:W-:Y:S01]  /*b270*/  MOV R161, UR40 ;  /* 0x0000002800a17c02 */ /* 0x000fe20008000f00 */
[----:B------:R-:W-:Y:S02]  /*b280*/  UIMAD UR34, UR40, UR35, UR34 ;  /* 0x00000023282272a4 */ /* 0x000fe4000f8e0222 */
        /* <DEDUP_REMOVED lines=8> */
.L_x_3813:
[----:B01----:R-:W-:Y:S05]  /*b310*/  BSYNC B0 ;  /* 0x0000000000007941 */ /* 0x003fea0003800000 */
.L_x_3812:
[----:B------:R0:W1:Y:S01]  /*b320*/  LDS R117, [R116.X4+0xca00] ;  /* 0x00ca000074757984 */ /* 0x0000620000004800 */
[----:B------:R-:W-:Y:S01]  /*b330*/  BSSY B0, `(.L_x_3814) ;  /* 0x0000004000007945 */ /* 0x000fe20003800000 */
[----:B------:R-:W-:Y:S05]  /*b340*/  @!P1 BRA `(.L_x_3815) ;  /* 0x0000002000009947 */ /* 0x000fea0003800000 */
[----:B------:R2:W-:Y:S04]  /*b350*/  RED.E.ADD.F32.FTZ.RN.STRONG.GPU [R92.64+-0x3c00], R181 ;  /* 0xffc400b55c00798e */ /* 0x0005e8000c10e798 */
[----:B-1----:R2:W-:Y:S02]  /*b360*/  RED.E.ADD.F32.FTZ.RN.STRONG.GPU [R156.64+-0x3c00], R117 ;  /* 0xffc400759c00798e */ /* 0x0025e4000c10e798 */
.L_x_3815:
[----:B------:R-:W-:Y:S05]  /*b370*/  BSYNC B0 ;  /* 0x0000000000007941 */ /* 0x000fea0003800000 */
.L_x_3814:
[----:B-12---:R1:W2:Y:S01]  /*b380*/  LDS R117, [R118.X4+0xcc00] ;  /* 0x00cc000076757984 */ /* 0x0062a20000004800 */
[----:B------:R-:W-:Y:S01]  /*b390*/  BSSY B0, `(.L_x_3816) ;  /* 0x0000004000007945 */ /* 0x000fe20003800000 */
[----:B------:R-:W-:Y:S05]  /*b3a0*/  @!P2 BRA `(.L_x_3817) ;  /* 0x000000200000a947 */ /* 0x000fea0003800000 */
[----:B------:R3:W-:Y:S04]  /*b3b0*/  RED.E.ADD.F32.FTZ.RN.STRONG.GPU [R92.64+-0x3a00], R183 ;  /* 0xffc600b75c00798e */ /* 0x0007e8000c10e798 */
[----:B--2---:R3:W-:Y:S02]  /*b3c0*/  RED.E.ADD.F32.FTZ.RN.STRONG.GPU [R156.64+-0x3a00], R117 ;  /* 0xffc600759c00798e */ /* 0x0047e4000c10e798 */
.L_x_3817:
[----:B------:R-:W-:Y:S05]  /*b3d0*/  BSYNC B0 ;  /* 0x0000000000007941 */ /* 0x000fea0003800000 */
.L_x_3816:
[----:B------:R-:W4:Y:S01]  /*b3e0*/  LDS R121, [R121.X4+0xce00] ;  /* 0x00ce000079797984 */ /* 0x000f220000004800 */
        /* <DEDUP_REMOVED lines=10> */
[----:B----4-:R0:W-:Y:S02]  /*b490*/  RED.E.ADD.F32.FTZ.RN.STRONG.GPU [R156.64+-0x3800], R121 ;  /* 0xffc800799c00798e */ /* 0x0101e4000c10e798 */
.L_x_3819:
[----:B------:R-:W-:Y:S05]  /*b4a0*/  BSYNC B0 ;  /* 0x0000000000007941 */ /* 0x000fea0003800000 */
.L_x_3818:
[----:B------:R-:W0:Y:S01]  /*b4b0*/  LDS R123, [R123.X4+0xd000] ;  /* 0x00d000007b7b7984 */ /* 0x000e220000004800 */
[----:B------:R-:W-:Y:S01]  /*b4c0*/  BSSY B0, `(.L_x_3820) ;  /* 0x0000004000007945 */ /* 0x000fe20003800000 */
[----:B------:R-:W-:Y:S05]  /*b4d0*/  @!P0 BRA `(.L_x_3821) ;  /* 0x0000002000008947 */ /* 0x000fea0003800000 */
[----:B------:R1:W-:Y:S04]  /*b4e0*/  RED.E.ADD.F32.FTZ.RN.STRONG.GPU [R92.64+-0x3600], R193 ;  /* 0xffca00c15c00798e */ /* 0x0003e8000c10e798 */
[----:B0-----:R1:W-:Y:S02]  /*b4f0*/  RED.E.ADD.F32.FTZ.RN.STRONG.GPU [R156.64+-0x3600], R123 ;  /* 0xffca007b9c00798e */ /* 0x0013e4000c10e798 */
.L_x_3821:
[----:B------:R-:W-:Y:S05]  /*b500*/  BSYNC B0 ;  /* 0x0000000000007941 */ /* 0x000fea0003800000 */
.L_x_3820:
[----:B------:R-:W1:Y:S01]  /*b510*/  LDS R141, [R141.X4+0xd200] ;  /* 0x00d200008d8d7984 */ /* 0x000e620000004800 */
[----:B------:R-:W-:Y:S01]  /*b520*/  BSSY B0, `(.L_x_3822) ;  /* 0x0000004000007945 */ /* 0x000fe20003800000 */
[----:B------:R-:W-:Y:S05]  /*b530*/  @!P1 BRA `(.L_x_3823) ;  /* 0x0000002000009947 */ /* 0x000fea0003800000 */
[----:B------:R3:W-:Y:S04]  /*b540*/  RED.E.ADD.F32.FTZ.RN.STRONG.GPU [R92.64+-0x3400], R195 ;  /* 0xffcc00c35c00798e */ /* 0x0007e8000c10e798 */
[----:B-1----:R3:W-:Y:S02]  /*b550*/  RED.E.ADD.F32.FTZ.RN.STRONG.GPU [R156.64+-0x3400], R141 ;  /* 0xffcc008d9c00798e */ /* 0x0027e4000c10e798 */
.L_x_3823:
[----:B------:R-:W-:Y:S05]  /*b560*/  BSYNC B0 ;  /* 0x0000000000007941 */ /* 0x000fea0003800000 */
.L_x_3822:
[----:B--23--:R2:W3:Y:S01]  /*b570*/  LDS R117, [R142.X4+0xd400] ;  /* 0x00d400008e757984 */ /* 0x00c4e20000004800 */
[----:B------:R-:W-:Y:S01]  /*b580*/  BSSY B0, `(.L_x_3824) ;  /* 0x0000004000007945 */ /* 0x000fe20003800000 */
[----:B------:R-:W-:Y:S05]  /*b590*/  @!P2 BRA `(.L_x_3825) ;  /* 0x000000200000a947 */ /* 0x000fea0003800000 */
[----:B------:R2:W-:Y:S04]  /*b5a0*/  RED.E.ADD.F32.FTZ.RN.STRONG.GPU [R92.64+-0x3200], R197 ;  /* 0xffce00c55c00798e */ /* 0x0005e8000c10e798 */
[----:B---3--:R2:W-:Y:S02]  /*b5b0*/  RED.E.ADD.F32.FTZ.RN.STRONG.GPU [R156.64+-0x3200], R117 ;  /* 0xffce00759c00798e */ /* 0x0085e4000c10e798 */
.L_x_3825:
[----:B------:R-:W-:Y:S05]  /*b5c0*/  BSYNC B0 ;  /* 0x0000000000007941 */ /* 0x000fea0003800000 */
.L_x_3824:
[----:B--23--:R2:W3:Y:S01]  /*b5d0*/  LDS R117, [R144.X4+0xd600] ;  /* 0x00d6000090757984 */ /* 0x00c4e20000004800 */
[----:B------:R-:W-:Y:S01]  /*b5e0*/  BSSY B0, `(.L_x_3826) ;  /* 0x0000004000007945 */ /* 0x000fe20003800000 */
[----:B------:R-:W-:Y:S05]  /*b5f0*/  @!P3 BRA `(.L_x_3827) ;  /* 0x000000200000b947 */ /* 0x000fea0003800000 */
[----:B------:R2:W-:Y:S04]  /*b600*/  RED.E.ADD.F32.FTZ.RN.STRONG.GPU [R92.64+-0x3000], R199 ;  /* 0xffd000c75c00798e */ /* 0x0005e8000c10e798 */
[----:B---3--:R2:W-:Y:S02]  /*b610*/  RED.E.ADD.F32.FTZ.RN.STRONG.GPU [R156.64+-0x3000], R117 ;  /* 0xffd000759c00798e */ /* 0x0085e4000c10e798 */
.L_x_3827:
[----:B------:R-:W-:Y:S05]  /*b620*/  BSYNC B0 ;  /* 0x0000000000007941 */ /* 0x000fea0003800000 */
.L_x_3826:
[----:B--23--:R2:W3:Y:S01]  /*b630*/  LDS R117, [R146.X4+0xd800] ;  /* 0x00d8000092757984 */ /* 0x00c4e20000004800 */
[----:B------:R-:W-:Y:S01]  /*b640*/  BSSY B0, `(.L_x_3828) ;  /* 0x0000004000007945 */ /* 0x000fe20003800000 */
[----:B------:R-:W-:Y:S05]  /*b650*/  @!P4 BRA `(.L_x_3829) ;  /* 0x000000200000c947 */ /* 0x000fea0003800000 */
[----:B------:R2:W-:Y:S04]  /*b660*/  RED.E.ADD.F32.FTZ.RN.STRONG.GPU [R92.64+-0x2e00], R201 ;  /* 0xffd200c95c00798e */ /* 0x0005e8000c10e798 */
[----:B---3--:R2:W-:Y:S02]  /*b670*/  RED.E.ADD.F32.FTZ.RN.STRONG.GPU [R156.64+-0x2e00], R117 ;  /* 0xffd200759c00798e */ /* 0x0085e4000c10e798 */
.L_x_3829:
[----:B------:R-:W-:Y:S05]  /*b680*/  BSYNC B0 ;  /* 0x0000000000007941 */ /* 0x000fea0003800000 */
.L_x_3828:
[----:B------:R-:W2:Y:S01]  /*b690*/  LDS R147, [R147.X4+0xda00] ;  /* 0x00da000093937984 */ /* 0x000ea20000004800 */
[----:B------:R-:W-:Y:S01]  /*b6a0*/  BSSY B0, `(.L_x_3830) ;  /* 0x0000004000007945 */ /* 0x000fe20003800000 */
[----:B------:R-:W-:Y:S05]  /*b6b0*/  @!P5 BRA `(.L_x_3831) ;  /* 0x000000200000d947 */ /* 0x000fea0003800000 */
[----:B------:R4:W-:Y:S04]  /*b6c0*/  RED.E.ADD.F32.FTZ.RN.STRONG.GPU [R92.64+-0x2c00], R203 ;  /* 0xffd400cb5c00798e */ /* 0x0009e8000c10e798 */
[----:B--2---:R4:W-:Y:S02]  /*b6d0*/  RED.E.ADD.F32.FTZ.RN.STRONG.GPU [R156.64+-0x2c00], R147 ;  /* 0xffd400939c00798e */ /* 0x0049e4000c10e798 */
.L_x_3831:
[----:B------:R-:W-:Y:S05]  /*b6e0*/  BSYNC B0 ;  /* 0x0000000000007941 */ /* 0x000fea0003800000 */
.L_x_3830:
        /* <DEDUP_REMOVED lines=12> */
.L_x_3833:
[----:B--2---:R-:W-:Y:S05]  /*b7b0*/  BSYNC B0 ;  /* 0x0000000000007941 */ /* 0x004fea0003800000 */
.L_x_3832:
[----:B------:R-:W2:Y:S01]  /*b7c0*/  LDS R149, [R149.X4+0xde00] ;  /* 0x00de000095957984 */ /* 0x000ea20000004800 */
[----:B------:R-:W-:Y:S01]  /*b7d0*/  BSSY B0, `(.L_x_3834) ;  /* 0x0000004000007945 */ /* 0x000fe20003800000 */
[----:B------:R-:W-:Y:S05]  /*b7e0*/  @!P0 BRA `(.L_x_3835) ;  /* 0x0000002000008947 */ /* 0x000fea0003800000 */
[----:B------:R4:W-:Y:S04]  /*b7f0*/  RED.E.ADD.F32.FTZ.RN.STRONG.GPU [R92.64+-0x2800], R207 ;  /* 0xffd800cf5c00798e */ /* 0x0009e8000c10e798 */
[----:B--2---:R4:W-:Y:S02]  /*b800*/  RED.E.ADD.F32.FTZ.RN.STRONG.GPU [R156.64+-0x2800], R149 ;  /* 0xffd800959c00798e */ /* 0x0049e4000c10e798 */
.L_x_3835:
[----:B------:R-:W-:Y:S05]  /*b810*/  BSYNC B0 ;  /* 0x0000000000007941 */ /* 0x000fea0003800000 */
.L_x_3834:
[----:B---3--:R3:W4:Y:S01]  /*b820*/  LDS R117, [R150.X4+0xe000] ;  /* 0x00e0000096757984 */ /* 0x0087220000004800 */
[----:B------:R-:W-:Y:S01]  /*b830*/  BSSY B0, `(.L_x_3836) ;  /* 0x0000004000007945 */ /* 0x000fe20003800000 */
[----:B------:R-:W-:Y:S05]  /*b840*/  @!P1 BRA `(.L_x_3837) ;  /* 0x0000002000009947 */ /* 0x000fea0003800000 */
[----:B------:R3:W-:Y:S04]  /*b850*/  RED.E.ADD.F32.FTZ.RN.STRONG.GPU [R92.64+-0x2600], R209 ;  /* 0xffda00d15c00798e */ /* 0x0007e8000c10e798 */
[----:B----4-:R3:W-:Y:S02]  /*b860*/  RED.E.ADD.F32.FTZ.RN.STRONG.GPU [R156.64+-0x2600], R117 ;  /* 0xffda00759c00798e */ /* 0x0107e4000c10e798 */
.L_x_3837:
[----:B------:R-:W-:Y:S05]  /*b870*/  BSYNC B0 ;  /* 0x0000000000007941 */ /* 0x000fea0003800000 */
.L_x_3836:
[----:B------:R-:W3:Y:S01]  /*b880*/  LDS R151, [R151.X4+0xe200] ;  /* 0x00e2000097977984 */ /* 0x000ee20000004800 */
[----:B------:R-:W-:Y:S01]  /*b890*/  BSSY B0, `(.L_x_3838) ;  /* 0x0000004000007945 */ /* 0x000fe20003800000 */
[----:B------:R-:W-:Y:S05]  /*b8a0*/  @!P2 BRA `(.L_x_3839) ;  /* 0x000000200000a947 */ /* 0x000fea0003800000 */
[----:B------:R4:W-:Y:S04]  /*b8b0*/  RED.E.ADD.F32.FTZ.RN.STRONG.GPU [R92.64+-0x2400], R211 ;  /* 0xffdc00d35c00798e */ /* 0x0009e8000c10e798 */
[----:B---3--:R4:W-:Y:S02]  /*b8c0*/  RED.E.ADD.F32.FTZ.RN.STRONG.GPU [R156.64+-0x2400], R151 ;  /* 0xffdc00979c00798e */ /* 0x0089e4000c10e798 */
.L_x_3839:
[----:B------:R-:W-:Y:S05]  /*b8d0*/  BSYNC B0 ;  /* 0x0000000000007941 */ /* 0x000fea0003800000 */
.L_x_3838:
[----:B---34-:R3:W4:Y:S01]  /*b8e0*/  LDS R117, [R154.X4+0xe400] ;  /* 0x00e400009a757984 */ /* 0x0187220000004800 */
[----:B------:R-:W-:Y:S01]  /*b8f0*/  BSSY B0, `(.L_x_3840) ;  /* 0x0000004000007945 */ /* 0x000fe20003800000 */
[----:B------:R-:W-:Y:S05]  /*b900*/  @!P3 BRA `(.L_x_3841) ;  /* 0x000000200000b947 */ /* 0x000fea0003800000 */
[----:B------:R3:W-:Y:S04]  /*b910*/  RED.E.ADD.F32.FTZ.RN.STRONG.GPU [R92.64+-0x2200], R239 ;  /* 0xffde00ef5c00798e */ /* 0x0007e8000c10e798 */
[----:B----4-:R3:W-:Y:S02]  /*b920*/  RED.E.ADD.F32.FTZ.RN.STRONG.GPU [R156.64+-0x2200], R117 ;  /* 0xffde00759c00798e */ /* 0x0107e4000c10e798 */
.L_x_3841:
[----:B------:R-:W-:Y:S05]  /*b930*/  BSYNC B0 ;  /* 0x0000000000007941 */ /* 0x000fea0003800000 */
.L_x_3840:
[----:B---34-:R3:W4:Y:S01]  /*b940*/  LDS R117, [R162.X4+0xe600] ;  /* 0x00e60000a2757984 */ /* 0x0187220000004800 */
[----:B------:R-:W-:Y:S01]  /*b950*/  BSSY B0, `(.L_x_3842) ;  /* 0x0000004000007945 */ /* 0x000fe20003800000 */
[----:B------:R-:W-:Y:S05]  /*b960*/  @!P4 BRA `(.L_x_3843) ;  /* 0x000000200000c947 */ /* 0x000fea0003800000 */
[----:B------:R3:W-:Y:S04]  /*b970*/  RED.E.ADD.F32.FTZ.RN.STRONG.GPU [R92.64+-0x2000], R243 ;  /* 0xffe000f35c00798e */ /* 0x0007e8000c10e798 */
[----:B----4-:R3:W-:Y:S02]  /*b980*/  RED.E.ADD.F32.FTZ.RN.STRONG.GPU [R156.64+-0x2000], R117 ;  /* 0xffe000759c00798e */ /* 0x0107e4000c10e798 */
.L_x_3843:
[----:B------:R-:W-:Y:S05]  /*b990*/  BSYNC B0 ;  /* 0x0000000000007941 */ /* 0x000fea0003800000 */
.L_x_3842:
[----:B------:R-:W3:Y:S01]  /*b9a0*/  LDS R163, [R163.X4+0xe800] ;  /* 0x00e80000a3a37984 */ /* 0x000ee20000004800 */
[----:B------:R-:W-:Y:S01]  /*b9b0*/  BSSY B0, `(.L_x_3844) ;  /* 0x0000004000007945 */ /* 0x000fe20003800000 */
[----:B------:R-:W-:Y:S05]  /*b9c0*/  @!P5 BRA `(.L_x_3845) ;  /* 0x000000200000d947 */ /* 0x000fea0003800000 */
[----:B------:R4:W-:Y:S04]  /*b9d0*/  RED.E.ADD.F32.FTZ.RN.STRONG.GPU [R92.64+-0x1e00], R245 ;  /* 0xffe200f55c00798e */ /* 0x0009e8000c10e798 */
[----:B---3--:R4:W-:Y:S02]  /*b9e0*/  RED.E.ADD.F32.FTZ.RN.STRONG.GPU [R156.64+-0x1e00], R163 ;  /* 0xffe200a39c00798e */ /* 0x0089e4000c10e798 */
.L_x_3845:
[----:B------:R-:W-:Y:S05]  /*b9f0*/  BSYNC B0 ;  /* 0x0000000000007941 */ /* 0x000fea0003800000 */
.L_x_3844:
        /* <DEDUP_REMOVED lines=12> */
.L_x_3847:
[----:B---3--:R-:W-:Y:S05]  /*bac0*/  BSYNC B0 ;  /* 0x0000000000007941 */ /* 0x008fea0003800000 */
.L_x_3846:
[----:B------:R-:W3:Y:S01]  /*bad0*/  LDS R165, [R165.X4+0xec00] ;  /* 0x00ec0000a5a57984 */ /* 0x000ee20000004800 */
[----:B------:R-:W-:Y:S01]  /*bae0*/  BSSY B0, `(.L_x_3848) ;  /* 0x0000004000007945 */ /* 0x000fe20003800000 */
[----:B------:R-:W-:Y:S05]  /*baf0*/  @!P0 BRA `(.L_x_3849) ;  /* 0x0000002000008947 */ /* 0x000fea0003800000 */
[----:B------:R4:W-:Y:S04]  /*bb00*/  RED.E.ADD.F32.FTZ.RN.STRONG.GPU [R92.64+-0x1a00], R249 ;  /* 0xffe600f95c00798e */ /* 0x0009e8000c10e798 */
[----:B---3--:R4:W-:Y:S02]  /*bb10*/  RED.E.ADD.F32.FTZ.RN.STRONG.GPU [R156.64+-0x1a00], R165 ;  /* 0xffe600a59c00798e */ /* 0x0089e4000c10e798 */
.L_x_3849:
[----:B------:R-:W-:Y:S05]  /*bb20*/  BSYNC B0 ;  /* 0x0000000000007941 */ /* 0x000fea0003800000 */
.L_x_3848:
[----:B----4-:R4:W3:Y:S01]  /*bb30*/  LDS R117, [R166.X4+0xee00] ;  /* 0x00ee0000a6757984 */ /* 0x0108e20000004800 */
[----:B------:R-:W-:Y:S01]  /*bb40*/  BSSY B0, `(.L_x_3850) ;  /* 0x0000004000007945 */ /* 0x000fe20003800000 */
[----:B------:R-:W-:Y:S05]  /*bb50*/  @!P1 BRA `(.L_x_3851) ;  /* 0x0000002000009947 */ /* 0x000fea0003800000 */
[----:B------:R4:W-:Y:S04]  /*bb60*/  RED.E.ADD.F32.FTZ.RN.STRONG.GPU [R92.64+-0x1800], R251 ;  /* 0xffe800fb5c00798e */ /* 0x0009e8000c10e798 */
[----:B---3--:R4:W-:Y:S02]  /*bb70*/  RED.E.ADD.F32.FTZ.RN.STRONG.GPU [R156.64+-0x1800], R117 ;  /* 0xffe800759c00798e */ /* 0x0089e4000c10e798 */
.L_x_3851:
[----:B------:R-:W-:Y:S05]  /*bb80*/  BSYNC B0 ;  /* 0x0000000000007941 */ /* 0x000fea0003800000 */
.L_x_3850:
[----:B------:R-:W4:Y:S01]  /*bb90*/  LDS R167, [R167.X4+0xf000] ;  /* 0x00f00000a7a77984 */ /* 0x000f220000004800 */
[----:B------:R-:W-:Y:S01]  /*bba0*/  BSSY B0, `(.L_x_3852) ;  /* 0x0000004000007945 */ /* 0x000fe20003800000 */
[----:B------:R-:W-:Y:S05]  /*bbb0*/  @!P2 BRA `(.L_x_3853) ;  /* 0x000000200000a947 */ /* 0x000fea0003800000 */
[----:B------:R4:W-:Y:S04]  /*bbc0*/  RED.E.ADD.F32.FTZ.RN.STRONG.GPU [R92.64+-0x1600], R178 ;  /* 0xffea00b25c00798e */ /* 0x0009e8000c10e798 */
[----:B----4-:R4:W-:Y:S02]  /*bbd0*/  RED.E.ADD.F32.FTZ.RN.STRONG.GPU [R156.64+-0x1600], R167 ;  /* 0xffea00a79c00798e */ /* 0x0109e4000c10e798 */
.L_x_3853:
[----:B------:R-:W-:Y:S05]  /*bbe0*/  BSYNC B0 ;  /* 0x0000000000007941 */ /* 0x000fea0003800000 */
.L_x_3852:
[----:B---34-:R3:W4:Y:S01]  /*bbf0*/  LDS R117, [R168.X4+0xf200] ;  /* 0x00f20000a8757984 */ /* 0x0187220000004800 */
[----:B------:R-:W-:Y:S01]  /*bc00*/  BSSY B0, `(.L_x_3854) ;  /* 0x0000004000007945 */ /* 0x000fe20003800000 */
[----:B------:R-:W-:Y:S05]  /*bc10*/  @!P3 BRA `(.L_x_3855) ;  /* 0x000000200000b947 */ /* 0x000fea0003800000 */
[----:B------:R3:W-:Y:S04]  /*bc20*/  RED.E.ADD.F32.FTZ.RN.STRONG.GPU [R92.64+-0x1400], R180 ;  /* 0xffec00b45c00798e */ /* 0x0007e8000c10e798 */
[----:B----4-:R3:W-:Y:S02]  /*bc30*/  RED.E.ADD.F32.FTZ.RN.STRONG.GPU [R156.64+-0x1400], R117 ;  /* 0xffec00759c00798e */ /* 0x0107e4000c10e798 */
.L_x_3855:
[----:B------:R-:W-:Y:S05]  /*bc40*/  BSYNC B0 ;  /* 0x0000000000007941 */ /* 0x000fea0003800000 */
.L_x_3854:
[----:B------:R-:W3:Y:S01]  /*bc50*/  LDS R169, [R169.X4+0xf400] ;  /* 0x00f40000a9a97984 */ /* 0x000ee20000004800 */
[----:B------:R-:W-:Y:S01]  /*bc60*/  BSSY B0, `(.L_x_3856) ;  /* 0x0000004000007945 */ /* 0x000fe20003800000 */
[----:B------:R-:W-:Y:S05]  /*bc70*/  @!P4 BRA `(.L_x_3857) ;  /* 0x000000200000c947 */ /* 0x000fea0003800000 */
[----:B------:R4:W-:Y:S04]  /*bc80*/  RED.E.ADD.F32.FTZ.RN.STRONG.GPU [R92.64+-0x1200], R182 ;  /* 0xffee00b65c00798e */ /* 0x0009e8000c10e798 */
[----:B---3--:R4:W-:Y:S02]  /*bc90*/  RED.E.ADD.F32.FTZ.RN.STRONG.GPU [R156.64+-0x1200], R169 ;  /* 0xffee00a99c00798e */ /* 0x0089e4000c10e798 */
.L_x_3857:
[----:B------:R-:W-:Y:S05]  /*bca0*/  BSYNC B0 ;  /* 0x0000000000007941 */ /* 0x000fea0003800000 */
.L_x_3856:
[----:B---34-:R3:W4:Y:S01]  /*bcb0*/  LDS R117, [R170.X4+0xf600] ;  /* 0x00f60000aa757984 */ /* 0x0187220000004800 */
[----:B------:R-:W-:Y:S01]  /*bcc0*/  BSSY B0, `(.L_x_3858) ;  /* 0x0000004000007945 */ /* 0x000fe20003800000 */
[----:B------:R-:W-:Y:S05]  /*bcd0*/  @!P5 BRA `(.L_x_3859) ;  /* 0x000000200000d947 */ /* 0x000fea0003800000 */
[----:B------:R3:W-:Y:S04]  /*bce0*/  RED.E.ADD.F32.FTZ.RN.STRONG.GPU [R92.64+-0x1000], R184 ;  /* 0xfff000b85c00798e */ /* 0x0007e8000c10e798 */
[----:B----4-:R3:W-:Y:S02]  /*bcf0*/  RED.E.ADD.F32.FTZ.RN.STRONG.GPU [R156.64+-0x1000], R117 ;  /* 0xfff000759c00798e */ /* 0x0107e4000c10e798 */
.L_x_3859:
[----:B------:R-:W-:Y:S05]  /*bd00*/  BSYNC B0 ;  /* 0x0000000000007941 */ /* 0x000fea0003800000 */
.L_x_3858:
        /* <DEDUP_REMOVED lines=12> */
.L_x_3861:
[----:B------:R-:W-:Y:S05]  /*bdd0*/  BSYNC B0 ;  /* 0x0000000000007941 */ /* 0x000fea0003800000 */
.L_x_3860:
[----:B---34-:R3:W4:Y:S01]  /*bde0*/  LDS R117, [R172.X4+0xfa00] ;  /* 0x00fa0000ac757984 */ /* 0x0187220000004800 */
[----:B------:R-:W-:Y:S01]  /*bdf0*/  BSSY B0, `(.L_x_3862) ;  /* 0x0000004000007945 */ /* 0x000fe20003800000 */
[----:B------:R-:W-:Y:S05]  /*be00*/  @!P0 BRA `(.L_x_3863) ;  /* 0x0000002000008947 */ /* 0x000fea0003800000 */
[----:B------:R3:W-:Y:S04]  /*be10*/  RED.E.ADD.F32.FTZ.RN.STRONG.GPU [R92.64+-0xc00], R194 ;  /* 0xfff400c25c00798e */ /* 0x0007e8000c10e798 */
[----:B----4-:R3:W-:Y:S02]  /*be20*/  RED.E.ADD.F32.FTZ.RN.STRONG.GPU [R156.64+-0xc00], R117 ;  /* 0xfff400759c00798e */ /* 0x0107e4000c10e798 */
.L_x_3863:
[----:B------:R-:W-:Y:S05]  /*be30*/  BSYNC B0 ;  /* 0x0000000000007941 */ /* 0x000fea0003800000 */
.L_x_3862:
[----:B------:R-:W3:Y:S01]  /*be40*/  LDS R173, [R173.X4+0xfc00] ;  /* 0x00fc0000adad7984 */ /* 0x000ee20000004800 */
[----:B------:R-:W-:Y:S01]  /*be50*/  BSSY B0, `(.L_x_3864) ;  /* 0x0000004000007945 */ /* 0x000fe20003800000 */
[----:B------:R-:W-:Y:S05]  /*be60*/  @!P1 BRA `(.L_x_3865) ;  /* 0x0000002000009947 */ /* 0x000fea0003800000 */
[----:B------:R4:W-:Y:S04]  /*be70*/  RED.E.ADD.F32.FTZ.RN.STRONG.GPU [R92.64+-0xa00], R196 ;  /* 0xfff600c45c00798e */ /* 0x0009e8000c10e798 */
[----:B---3--:R4:W-:Y:S02]  /*be80*/  RED.E.ADD.F32.FTZ.RN.STRONG.GPU [R156.64+-0xa00], R173 ;  /* 0xfff600ad9c00798e */ /* 0x0089e4000c10e798 */
.L_x_3865:
[----:B------:R-:W-:Y:S05]  /*be90*/  BSYNC B0 ;  /* 0x0000000000007941 */ /* 0x000fea0003800000 */
.L_x_3864:
[----:B---34-:R3:W4:Y:S01]  /*bea0*/  LDS R117, [R174.X4+0xfe00] ;  /* 0x00fe0000ae757984 */ /* 0x0187220000004800 */
[----:B------:R-:W-:Y:S01]  /*beb0*/  BSSY B0, `(.L_x_3866) ;  /* 0x0000004000007945 */ /* 0x000fe20003800000 */
[----:B------:R-:W-:Y:S05]  /*bec0*/  @!P2 BRA `(.L_x_3867) ;  /* 0x000000200000a947 */ /* 0x000fea0003800000 */
[----:B------:R3:W-:Y:S04]  /*bed0*/  RED.E.ADD.F32.FTZ.RN.STRONG.GPU [R92.64+-0x800], R198 ;  /* 0xfff800c65c00798e */ /* 0x0007e8000c10e798 */
[----:B----4-:R3:W-:Y:S02]  /*bee0*/  RED.E.ADD.F32.FTZ.RN.STRONG.GPU [R156.64+-0x800], R117 ;  /* 0xfff800759c00798e */ /* 0x0107e4000c10e798 */
.L_x_3867:
[----:B------:R-:W-:Y:S05]  /*bef0*/  BSYNC B0 ;  /* 0x0000000000007941 */ /* 0x000fea0003800000 */
.L_x_3866:
[----:B------:R-:W3:Y:S01]  /*bf00*/  LDS R175, [R175.X4+0x10000] ;  /* 0x01000000afaf7984 */ /* 0x000ee20000004800 */
[----:B------:R-:W-:Y:S01]  /*bf10*/  BSSY B0, `(.L_x_3868) ;  /* 0x0000004000007945 */ /* 0x000fe20003800000 */
[----:B------:R-:W-:Y:S05]  /*bf20*/  @!P3 BRA `(.L_x_3869) ;  /* 0x000000200000b947 */ /* 0x000fea0003800000 */
[----:B------:R4:W-:Y:S04]  /*bf30*/  RED.E.ADD.F32.FTZ.RN.STRONG.GPU [R92.64+-0x600], R200 ;  /* 0xfffa00c85c00798e */ /* 0x0009e8000c10e798 */
[----:B---3--:R4:W-:Y:S02]  /*bf40*/  RED.E.ADD.F32.FTZ.RN.STRONG.GPU [R156.64+-0x600], R175 ;  /* 0xfffa00af9c00798e */ /* 0x0089e4000c10e798 */
.L_x_3869:
[----:B------:R-:W-:Y:S05]  /*bf50*/  BSYNC B0 ;  /* 0x0000000000007941 */ /* 0x000fea0003800000 */
.L_x_3868:
[----:B---34-:R3:W4:Y:S01]  /*bf60*/  LDS R117, [R176.X4+0x10200] ;  /* 0x01020000b0757984 */ /* 0x0187220000004800 */
[----:B------:R-:W-:Y:S01]  /*bf70*/  BSSY B0, `(.L_x_3870) ;  /* 0x0000004000007945 */ /* 0x000fe20003800000 */
[----:B------:R-:W-:Y:S05]  /*bf80*/  @!P4 BRA `(.L_x_3871) ;  /* 0x000000200000c947 */ /* 0x000fea0003800000 */
[----:B------:R3:W-:Y:S04]  /*bf90*/  RED.E.ADD.F32.FTZ.RN.STRONG.GPU [R92.64+-0x400], R202 ;  /* 0xfffc00ca5c00798e */ /* 0x0007e8000c10e798 */
[----:B----4-:R3:W-:Y:S02]  /*bfa0*/  RED.E.ADD.F32.FTZ.RN.STRONG.GPU [R156.64+-0x400], R117 ;  /* 0xfffc00759c00798e */ /* 0x0107e4000c10e798 */
.L_x_3871:
[----:B------:R-:W-:Y:S05]  /*bfb0*/  BSYNC B0 ;  /* 0x0000000000007941 */ /* 0x000fea0003800000 */
.L_x_3870:
[----:B------:R-:W3:Y:S01]  /*bfc0*/  LDS R177, [R177.X4+0x10400] ;  /* 0x01040000b1b17984 */ /* 0x000ee20000004800 */
[----:B------:R-:W-:Y:S01]  /*bfd0*/  BSSY B0, `(.L_x_3872) ;  /* 0x0000004000007945 */ /* 0x000fe20003800000 */
[----:B------:R-:W-:Y:S05]  /*bfe0*/  @!P5 BRA `(.L_x_3873) ;  /* 0x000000200000d947 */ /* 0x000fea0003800000 */
[----:B------:R4:W-:Y:S04]  /*bff0*/  RED.E.ADD.F32.FTZ.RN.STRONG.GPU [R92.64+-0x200], R204 ;  /* 0xfffe00cc5c00798e */ /* 0x0009e8000c10e798 */
[----:B---3--:R4:W-:Y:S02]  /*c000*/  RED.E.ADD.F32.FTZ.RN.STRONG.GPU [R156.64+-0x200], R177 ;  /* 0xfffe00b19c00798e */ /* 0x0089e4000c10e798 */
.L_x_3873:
[----:B------:R-:W-:Y:S05]  /*c010*/  BSYNC B0 ;  /* 0x0000000000007941 */ /* 0x000fea0003800000 */
.L_x_3872:
[----:B01-34-:R-:W0:Y:S01]  /*c020*/  SHFL.DOWN PT, R93, R112, 0x1, 0x1f ;  /* 0x08201f00705d7f89 */ /* 0x01be2200000e0000 */
[----:B------:R-:W-:Y:S01]  /*c030*/  ISETP.GT.AND P0, PT, R2, 0x1e, PT ;  /* 0x0000001e0200780c */ /* 0x000fe20003f04270 */
[----:B------:R-:W-:Y:S01]  /*c040*/  FMUL.FTZ R87, R87, R190 ;  /* 0x000000be57577220 */ /* 0x000fe20000410000 */
[----:B------:R-:W-:Y:S01]  /*c050*/  ISETP.NE.AND P1, PT, R0, RZ, PT ;  /* 0x000000ff0000720c */ /* 0x000fe20003f25270 */
[----:B------:R-:W1:Y:S01]  /*c060*/  SHFL.DOWN PT, R92, R115, 0x1, 0x1f ;  /* 0x08201f00735c7f89 */ /* 0x000e6200000e0000 */
[----:B------:R-:W-:Y:S01]  /*c070*/  FMUL.FTZ R85, R85, R188 ;  /* 0x000000bc55557220 */ /* 0x000fe20000410000 */
[----:B------:R-:W-:Y:S01]  /*c080*/  BSSY B0, `(.L_x_3874) ;  /* 0x000006c000007945 */ /* 0x000fe20003800000 */
[----:B------:R-:W-:-:S02]  /*c090*/  FFMA.FTZ R86, R86, R189, R87 ;  /* 0x000000bd56567223 */ /* 0x000fc40000010057 */
[----:B------:R-:W-:Y:S02]  /*c0a0*/  FFMA.FTZ R85, R84, R187, R85 ;  /* 0x000000bb54557223 */ /* 0x000fe40000010055 */
[----:B------:R-:W-:Y:S02]  /*c0b0*/  FFMA.FTZ R84, R71, R114, R119 ;  /* 0x0000007247547223 */ /* 0x000fe40000010077 */
[----:B------:R-:W-:Y:S02]  /*c0c0*/  FFMA.FTZ R87, R70, R113, R122 ;  /* 0x0000007146577223 */ /* 0x000fe4000001007a */
[----:B------:R-:W-:Y:S02]  /*c0d0*/  FADD.FTZ R67, R84, R67 ;  /* 0x0000004354437221 */ /* 0x000fe40000010000 */
[----:B------:R-:W-:Y:S02]  /*c0e0*/  FADD.FTZ R66, R87, R66 ;  /* 0x0000004257427221 */ /* 0x000fe40000010000 */
[----:B------:R-:W-:-:S02]  /*c0f0*/  FFMA.FTZ R84, R69, R110, R125 ;  /* 0x0000006e45547223 */ /* 0x000fc4000001007d */
[----:B------:R-:W-:Y:S02]  /*c100*/  FFMA.FTZ R87, R74, R105, R104 ;  /* 0x000000694a577223 */ /* 0x000fe40000010068 */
[----:B------:R-:W-:Y:S02]  /*c110*/  FADD.FTZ R65, R84, R65 ;  /* 0x0000004154417221 */ /* 0x000fe40000010000 */
[----:B0-----:R-:W-:Y:S02]  /*c120*/  @!P0 FADD.FTZ R112, R112, R93 ;  /* 0x0000005d70708221 */ /* 0x001fe40000010000 */
[----:B------:R-:W-:Y:S02]  /*c130*/  FADD.FTZ R62, R87, R62 ;  /* 0x0000003e573e7221 */ /* 0x000fe40000010000 */
[----:B-1----:R-:W-:Y:S01]  /*c140*/  @!P0 FADD.FTZ R115, R115, R92 ;  /* 0x0000005c73738221 */ /* 0x002fe20000010000 */
[----:B------:R-:W0:Y:S01]  /*c150*/  SHFL.DOWN PT, R93, R112, 0x2, 0x1f ;  /* 0x08401f00705d7f89 */ /* 0x000e2200000e0000 */
[----:B------:R-:W-:Y:S01]  /*c160*/  ISETP.GT.AND P0, PT, R2, 0x1d, PT ;  /* 0x0000001d0200780c */ /* 0x000fe20003f04270 */
[----:B------:R-:W-:-:S02]  /*c170*/  FFMA.FTZ R84, R73, R102, R103 ;  /* 0x0000006649547223 */ /* 0x000fc40000010067 */
[----:B------:R-:W1:Y:S01]  /*c180*/  SHFL.DOWN PT, R92, R115, 0x2, 0x1f ;  /* 0x08401f00735c7f89 */ /* 0x000e6200000e0000 */
[----:B------:R-:W-:Y:S02]  /*c190*/  FFMA.FTZ R87, R72, R101, R100 ;  /* 0x0000006548577223 */ /* 0x000fe40000010064 */
[----:B------:R-:W-:Y:S02]  /*c1a0*/  FMUL.FTZ R145, R132, R145 ;  /* 0x0000009184917220 */ /* 0x000fe40000410000 */
[----:B------:R-:W-:Y:S02]  /*c1b0*/  FMUL.FTZ R91, R91, R143 ;  /* 0x0000008f5b5b7220 */ /* 0x000fe40000410000 */
[----:B------:R-:W-:Y:S02]  /*c1c0*/  FMUL.FTZ R217, R134, R217 ;  /* 0x000000d986d97220 */ /* 0x000fe40000410000 */
[----:B------:R-:W-:Y:S02]  /*c1d0*/  FMUL.FTZ R89, R89, R192 ;  /* 0x000000c059597220 */ /* 0x000fe40000410000 */
[----:B------:R-:W-:-:S02]  /*c1e0*/  FMUL.FTZ R212, R135, R212 ;  /* 0x000000d487d47220 */ /* 0x000fc40000410000 */
[----:B------:R-:W-:Y:S02]  /*c1f0*/  FMUL.FTZ R124, R137, R124 ;  /* 0x0000007c897c7220 */ /* 0x000fe40000410000 */
[----:B------:R-:W-:Y:S02]  /*c200*/  FMUL.FTZ R108, R139, R108 ;  /* 0x0000006c8b6c7220 */ /* 0x000fe40000410000 */
[----:B------:R-:W-:Y:S02]  /*c210*/  FFMA.FTZ R42, R113, R19, R42 ;  /* 0x00000013712a7223 */ /* 0x000fe4000001002a */
[----:B------:R-:W-:Y:S02]  /*c220*/  FADD.FTZ R61, R84, R61 ;  /* 0x0000003d543d7221 */ /* 0x000fe40000010000 */
[----:B0-----:R-:W-:Y:S02]  /*c230*/  @!P0 FADD.FTZ R112, R112, R93 ;  /* 0x0000005d70708221 */ /* 0x001fe40000010000 */
[----:B------:R-:W-:-:S02]  /*c240*/  FADD.FTZ R60, R87, R60 ;  /* 0x0000003c573c7221 */ /* 0x000fc40000010000 */
[----:B-1----:R-:W-:Y:S01]  /*c250*/  @!P0 FADD.FTZ R115, R115, R92 ;  /* 0x0000005c73738221 */ /* 0x002fe20000010000 */
[----:B------:R-:W0:Y:S01]  /*c260*/  SHFL.DOWN PT, R93, R112, 0x4, 0x1f ;  /* 0x08801f00705d7f89 */ /* 0x000e2200000e0000 */
[----:B------:R-:W-:Y:S01]  /*c270*/  ISETP.GT.AND P0, PT, R2, 0x1b, PT ;  /* 0x0000001b0200780c */ /* 0x000fe20003f04270 */
[----:B------:R-:W-:Y:S02]  /*c280*/  FFMA.FTZ R84, R79, R98, R99 ;  /* 0x000000624f547223 */ /* 0x000fe40000010063 */
[----:B------:R-:W1:Y:S01]  /*c290*/  SHFL.DOWN PT, R92, R115, 0x4, 0x1f ;  /* 0x08801f00735c7f89 */ /* 0x000e6200000e0000 */
        /* <DEDUP_REMOVED lines=10> */
[----:B0-----:R-:W-:Y:S02]  /*c340*/  @!P0 FADD.FTZ R112, R112, R93 ;  /* 0x0000005d70708221 */ /* 0x001fe40000010000 */
[----:B------:R-:W-:Y:S02]  /*c350*/  FFMA.FTZ R127, R68, R109, R127 ;  /* 0x0000006d447f7223 */ /* 0x000fe4000001007f */
[----:B-1----:R-:W-:Y:S01]  /*c360*/  @!P0 FADD.FTZ R115, R115, R92 ;  /* 0x0000005c73738221 */ /* 0x002fe20000010000 */
[----:B------:R-:W0:Y:S01]  /*c370*/  SHFL.DOWN PT, R93, R112, 0x8, 0x1f ;  /* 0x09001f00705d7f89 */ /* 0x000e2200000e0000 */
[----:B------:R-:W-:Y:S01]  /*c380*/  ISETP.GT.AND P0, PT, R2, 0x17, PT ;  /* 0x000000170200780c */ /* 0x000fe20003f04270 */
[----:B------:R-:W-:Y:S02]  /*c390*/  FFMA.FTZ R128, R75, R106, R128 ;  /* 0x0000006a4b807223 */ /* 0x000fe40000010080 */
[----:B------:R-:W1:Y:S01]  /*c3a0*/  SHFL.DOWN PT, R92, R115, 0x8, 0x1f ;  /* 0x09001f00735c7f89 */ /* 0x000e6200000e0000 */
        /* <DEDUP_REMOVED lines=10> */
[----:B0-----:R-:W-:Y:S02]  /*c450*/  @!P0 FADD.FTZ R112, R112, R93 ;  /* 0x0000005d70708221 */ /* 0x001fe40000010000 */
[----:B------:R-:W-:Y:S02]  /*c460*/  FADD.FTZ R64, R127, R64 ;  /* 0x000000407f407221 */ /* 0x000fe40000010000 */
[----:B-1----:R-:W-:Y:S01]  /*c470*/  @!P0 FADD.FTZ R115, R115, R92 ;  /* 0x0000005c73738221 */ /* 0x002fe20000010000 */
[----:B------:R-:W0:Y:S01]  /*c480*/  SHFL.DOWN PT, R93, R112, 0x10, 0x1f ;  /* 0x0a001f00705d7f89 */ /* 0x000e2200000e0000 */
[----:B------:R-:W-:Y:S01]  /*c490*/  ISETP.GT.AND P0, PT, R2, 0xf, PT ;  /* 0x0000000f0200780c */ /* 0x000fe20003f04270 */
[----:B------:R-:W-:-:S02]  /*c4a0*/  FFMA.FTZ R46, R105, R15, R46 ;  /* 0x0000000f692e7223 */ /* 0x000fc4000001002e */
[----:B------:R-:W1:Y:S01]  /*c4b0*/  SHFL.DOWN PT, R92, R115, 0x10, 0x1f ;  /* 0x0a001f00735c7f89 */ /* 0x000e6200000e0000 */
[----:B------:R-:W-:Y:S02]  /*c4c0*/  FADD.FTZ R63, R128, R63 ;  /* 0x0000003f803f7221 */ /* 0x000fe40000010000 */
        /* <DEDUP_REMOVED lines=8> */
[----:B------:R-:W-:Y:S02]  /*c550*/  FADD.FTZ R56, R129, R56 ;  /* 0x0000003881387221 */ /* 0x000fe40000010000 */
[----:B0-----:R-:W-:Y:S02]  /*c560*/  @!P0 FADD.FTZ R112, R112, R93 ;  /* 0x0000005d70708221 */ /* 0x001fe40000010000 */
[----:B------:R-:W-:-:S02]  /*c570*/  FFMA.FTZ R38, R89, R11, R38 ;  /* 0x0000000b59267223 */ /* 0x000fc40000010026 */
[----:B-1----:R-:W-:Y:S01]  /*c580*/  @!P0 FADD.FTZ R115, R115, R92 ;  /* 0x0000005c73738221 */ /* 0x002fe20000010000 */
[----:B------:R-:W-:Y:S01]  /*c590*/  ISETP.NE.AND P0, PT, R2, RZ, PT ;  /* 0x000000ff0200720c */ /* 0x000fe20003f05270 */
[----:B------:R-:W-:Y:S02]  /*c5a0*/  FADD.FTZ R55, R126, R55 ;  /* 0x000000377e377221 */ /* 0x000fe40000010000 */
[----:B------:R-:W-:Y:S01]  /*c5b0*/  FFMA.FTZ R37, R86, R10, R37 ;  /* 0x0000000a56257223 */ /* 0x000fe20000010025 */
[----:B------:R-:W-:Y:S01]  /*c5c0*/  MOV R113, R115 ;  /* 0x0000007300717202 */ /* 0x000fe20000000f00 */
[----:B------:R-:W-:Y:S02]  /*c5d0*/  FADD.FTZ R54, R91, R54 ;  /* 0x000000365b367221 */ /* 0x000fe40000010000 */
[----:B------:R-:W-:Y:S02]  /*c5e0*/  FFMA.FTZ R36, R85, R9, R36 ;  /* 0x0000000955247223 */ /* 0x000fe40000010024 */
[----:B------:R-:W-:-:S02]  /*c5f0*/  FADD.FTZ R53, R124, R53 ;  /* 0x000000357c357221 */ /* 0x000fc40000010000 */
[----:B------:R-:W-:Y:S02]  /*c600*/  FADD.FTZ R52, R87, R52 ;  /* 0x0000003457347221 */ /* 0x000fe40000010000 */
[----:B------:R0:W-:Y:S04]  /*c610*/  @!P0 STS.64 [R3.X8+0x10808], R112 ;  /* 0x0108087003008388 */ /* 0x0001e80000008a00 */
[----:B------:R-:W-:Y:S06]  /*c620*/  BAR.SYNC.DEFER_BLOCKING 0x0 ;  /* 0x0000000000007b1d */ /* 0x000fec0000010000 */
[----:B------:R-:W-:Y:S05]  /*c630*/  @P1 BRA `(.L_x_3875) ;  /* 0x0000010000001947 */ /* 0x000fea0003800000 */
[----:B------:R-:W-:Y:S01]  /*c640*/  ULDC UR34, c[0x0][0x174] ;  /* 0x00005d0000227ab9 */ /* 0x000fe20000000800 */
[----:B------:R-:W1:Y:S01]  /*c650*/  LDS.128 R84, [0x10810] ;  /* 0x01081000ff547984 */ /* 0x000e620000000c00 */
[----:B------:R-:W-:-:S02]  /*c660*/  UISETP.NE.AND UP0, UPT, UR16, UR34, UPT ;  /* 0x000000221000728c */ /* 0x000fc4000bf05270 */
        /* <DEDUP_REMOVED lines=8> */
[----:B0--3--:R-:W-:Y:S02]  /*c6f0*/  FADD.FTZ R113, R87, R91 ;  /* 0x0000005b57717221 */ /* 0x009fe40000010000 */
[----:B------:R-:W-:-:S02]  /*c700*/  FADD.FTZ R112, R85, R90 ;  /* 0x0000005a55707221 */ /* 0x000fc40000010000 */
[----:B----4-:R-:W-:Y:S02]  /*c710*/  @P0 FADD.FTZ R113, R113, R93 ;  /* 0x0000005d71710221 */ /* 0x010fe40000010000 */
[----:B------:R-:W-:-:S05]  /*c720*/  @P0 FADD.FTZ R112, R112, R92 ;  /* 0x0000005c70700221 */ /* 0x000fca0000010000 */
[----:B------:R0:W-:Y:S02]  /*c730*/  STS.64 [UR34+0x14080], R112 ;  /* 0x01408070ff007988 */ /* 0x0001e40008000a22 */
.L_x_3875:
[----:B------:R-:W-:Y:S05]  /*c740*/  BSYNC B0 ;  /* 0x0000000000007941 */ /* 0x000fea0003800000 */
.L_x_3874:
        /* <DEDUP_REMOVED lines=8> */
.L_x_3775:
        /* <DEDUP_REMOVED lines=19> */
[----:B------:R-:W-:Y:S02]  /*c900*/  ULDC.64 UR34, c[0x0][0x2e0] ;  /* 0x0000b80000227ab9 */ /* 0x000fe40000000a00 */
[----:B------:R-:W-:-:S02]  /*c910*/  UIADD3 UR37, UR37, UR38, URZ ;  /* 0x0000002625257290 */ /* 0x000fc4000fffe03f */
[----:B------:R-:W-:Y:S02]  /*c920*/  UIMAD UR38, UR11, UR34, URZ ;  /* 0x000000220b2672a4 */ /* 0x000fe4000f8e023f */
[----:B------:R-:W-:Y:S02]  /*c930*/  UIADD3 UR32, UP1, UR32, -0x2000, URZ ;  /* 0xffffe00020207890 */ /* 0x000fe4000ff3e03f */
[----:B------:R-:W-:Y:S02]  /*c940*/  UIMAD UR38, UR10, UR35, UR38 ;  /* 0x000000230a2672a4 */ /* 0x000fe4000f8e0226 */
[----:B------:R-:W-:Y:S02]  /*c950*/  UIMAD.WIDE.U32 UR34, UR10, UR34, UR36 ;  /* 0x000000220a2272a5 */ /* 0x000fe4000f8e0024 */
[----:B------:R-:W-:Y:S02]  /*c960*/  UIADD3 UR21, UP2, UR21, -0x4000, URZ ;  /* 0xffffc00015157890 */ /* 0x000fe4000ff5e03f */
[----:B------:R-:W-:-:S02]  /*c970*/  ULDC.64 UR36, c[0x0][0x330] ;  /* 0x0000cc0000247ab9 */ /* 0x000fc40000000a00 */
[----:B------:R-:W-:Y:S02]  /*c980*/  UIADD3 UR35, UR35, UR38, URZ ;  /* 0x0000002623237290 */ /* 0x000fe4000fffe03f */
[----:B------:R-:W-:Y:S02]  /*c990*/  ULEA UR36, UP0, UR34, UR36, 0x2 ;  /* 0x0000002422247291 */ /* 0x000fe4000f80103f */
[----:B------:R-:W-:Y:S02]  /*c9a0*/  ULDC.64 UR38, c[0x0][0x2f8] ;  /* 0x0000be0000267ab9 */ /* 0x000fe40000000a00 */
[----:B------:R-:W-:Y:S02]  /*c9b0*/  ULEA.HI.X UR37, UR34, UR37, UR35, 0x2, UP0 ;  /* 0x0000002522257291 */ /* 0x000fe400080f1423 */
[----:B------:R-:W-:Y:S02]  /*c9c0*/  UIMAD UR34, UR13, UR38, URZ ;  /* 0x000000260d2272a4 */ /* 0x000fe4000f8e023f */
[----:B------:R-:W-:-:S02]  /*c9d0*/  UIADD3 UR23, UP3, UR23, -0x4000, URZ ;  /* 0xffffc00017177890 */ /* 0x000fc4000ff7e03f */
[----:B------:R-:W-:Y:S02]  /*c9e0*/  UIADD3 UR17, UP4, UR17, -0x2000, URZ ;  /* 0xffffe00011117890 */ /* 0x000fe4000ff9e03f */
[----:B------:R-:W-:Y:S02]  /*c9f0*/  UIADD3 UR19, UP5, UR19, -0x2000, URZ ;  /* 0xffffe00013137890 */ /* 0x000fe4000ffbe03f */
[----:B------:R-:W-:Y:S02]  /*ca00*/  UIADD3 UR6, UR6, 0x1, URZ ;  /* 0x0000000106067890 */ /* 0x000fe4000fffe03f */
[----:B------:R-:W-:Y:S02]  /*ca10*/  UIADD3.X UR33, UR33, -0x1, URZ, UP1, !UPT ;  /* 0xffffffff21217890 */ /* 0x000fe40008ffe43f */
[----:B------:R-:W-:Y:S02]  /*ca20*/  UIADD3.X UR22, UR22, -0x1, URZ, UP2, !UPT ;  /* 0xffffffff16167890 */ /* 0x000fe400097fe43f */
[----:B------:R-:W-:-:S02]  /*ca30*/  UIADD3.X UR42, UR42, -0x1, URZ, UP3, !UPT ;  /* 0xffffffff2a2a7890 */ /* 0x000fc40009ffe43f */
        /* <DEDUP_REMOVED lines=119> */
[----:B--2---:R-:W-:Y:S01]  /*d1b0*/  @!P6 FADD.FTZ R11, R11, 1 ;  /* 0x3f8000000b0be421 */ /* 0x004fe20000010000 */
[----:B------:R-:W-:Y:S02]  /*d1c0*/  UIMAD UR36, UR12, UR39, UR34 ;  /* 0x000000270c2472a4 */ /* 0x000fe4000f8e0222 */
[----:B------:R-:W-:Y:S02]  /*d1d0*/  UIMAD.WIDE.U32 UR34, UR12, UR38, UR8 ;  /* 0x000000260c2272a5 */ /* 0x000fe4000f8e0008 */
[----:B------:R-:W2:Y:S01]  /*d1e0*/  @!P0 MUFU.RCP R13, R4 ;  /* 0x00000004000d8308 */ /* 0x000ea20000001000 */
[----:B0-----:R-:W-:Y:S01]  /*d1f0*/  @!P2 FADD.FTZ R9, R7, 1 ;  /* 0x3f8000000709a421 */ /* 0x001fe20000010000 */
[----:B------:R-:W-:Y:S01]  /*d200*/  MOV R7, UR37 ;  /* 0x0000002500077c02 */ /* 0x000fe20008000f00 */
[----:B-1----:R-:W-:Y:S01]  /*d210*/  @!P3 FADD.FTZ R10, R10, 1 ;  /* 0x3f8000000a0ab421 */ /* 0x002fe20000010000 */
[----:B------:R-:W-:-:S02]  /*d220*/  ULDC.64 UR8, c[0x0][0x300] ;  /* 0x0000c00000087ab9 */ /* 0x000fc40000000a00 */
[----:B------:R-:W-:Y:S01]  /*d230*/  UIMAD UR37, UR11, UR8, URZ ;  /* 0x000000080b2572a4 */ /* 0x000fe2000f8e023f */
[----:B------:R-:W-:Y:S01]  /*d240*/  IMAD.WIDE R6, R69, 0x10, R6 ;  /* 0x0000001045067825 */ /* 0x000fe200078e0206 */
[----:B------:R-:W0:Y:S01]  /*d250*/  @!P1 MUFU.RCP R8, R8 ;  /* 0x0000000800089308 */ /* 0x000e220000001000 */
[----:B------:R-:W-:Y:S02]  /*d260*/  UIADD3 UR35, UR35, UR36, URZ ;  /* 0x0000002423237290 */ /* 0x000fe4000fffe03f */
[----:B---3--:R-:W-:Y:S01]  /*d270*/  @!P4 FMUL.FTZ R65, R65, R14 ;  /* 0x0000000e4141c220 */ /* 0x008fe20000410000 */
[----:B------:R-:W-:Y:S01]  /*d280*/  STG.E.128 [R6.64], R20 ;  /* 0x0000001406007986 */ /* 0x000fe2000c101d18 */
[----:B------:R-:W-:Y:S02]  /*d290*/  UIMAD UR37, UR10, UR9, UR37 ;  /* 0x000000090a2572a4 */ /* 0x000fe4000f8e0225 */
[----:B------:R-:W-:Y:S01]  /*d2a0*/  UIMAD.WIDE.U32 UR8, UR10, UR8, UR34 ;  /* 0x000000080a0872a5 */ /* 0x000fe2000f8e0022 */
[----:B------:R-:W-:Y:S01]  /*d2b0*/  STG.E.128 [R6.64+0x200], R24 ;  /* 0x0002001806007986 */ /* 0x000fe2000c101d18 */
[----:B------:R-:W1:Y:S01]  /*d2c0*/  @!P5 MUFU.RCP R17, R17 ;  /* 0x000000110011d308 */ /* 0x000e620000001000 */
[----:B--2---:R-:W-:Y:S01]  /*d2d0*/  @!P0 FMUL.FTZ R52, R52, R13 ;  /* 0x0000000d34348220 */ /* 0x004fe20000410000 */
[----:B------:R-:W-:Y:S01]  /*d2e0*/  ULDC.64 UR38, c[0x0][0x340] ;  /* 0x0000d00000267ab9 */ /* 0x000fe20000000a00 */
[----:B------:R-:W-:Y:S01]  /*d2f0*/  STG.E.128 [R6.64+0x400], R28 ;  /* 0x0004001c06007986 */ /* 0x000fe2000c101d18 */
[----:B------:R-:W-:Y:S01]  /*d300*/  UIADD3 UR34, UR9, UR37, URZ ;  /* 0x0000002509227290 */ /* 0x000fe2000fffe03f */
[----:B------:R-:W-:Y:S01]  /*d310*/  FADD.FTZ R4, R52, R153 ;  /* 0x0000009934047221 */ /* 0x000fe20000010000 */
[----:B------:R-:W-:Y:S01]  /*d320*/  ULEA UR9, UP0, UR8, UR38, 0x2 ;  /* 0x0000002608097291 */ /* 0x000fe2000f80103f */
[----:B----4-:R-:W-:Y:S01]  /*d330*/  STG.E.128 [R6.64+0x600], R32 ;  /* 0x0006002006007986 */ /* 0x010fe2000c101d18 */
[----:B------:R-:W2:Y:S01]  /*d340*/  @!P2 MUFU.RCP R9, R9 ;  /* 0x000000090009a308 */ /* 0x000ea20000001000 */
[----:B0-----:R-:W-:Y:S01]  /*d350*/  @!P1 FMUL.FTZ R53, R53, R8 ;  /* 0x0000000835359220 */ /* 0x001fe20000410000 */
[----:B------:R-:W-:Y:S01]  /*d360*/  ULEA.HI.X UR8, UR8, UR39, UR34, 0x2, UP0 ;  /* 0x0000002708087291 */ /* 0x000fe200080f1422 */
[----:B------:R-:W-:Y:S01]  /*d370*/  BAR.SYNC.DEFER_BLOCKING 0x0 ;  /* 0x0000000000007b1d */ /* 0x000fe20000010000 */
[----:B------:R-:W-:Y:S01]  /*d380*/  UISETP.GT.AND UP0, UPT, UR16, 0x1, UPT ;  /* 0x000000011000788c */ /* 0x000fe2000bf04270 */
[----:B-1----:R-:W-:-:S04]  /*d390*/  @!P5 FMUL.FTZ R66, R66, R17 ;  /* 0x000000114242d220 */ /* 0x002fc80000410000 */
[----:B------:R-:W0:Y:S01]  /*d3a0*/  @!P3 MUFU.RCP R10, R10 ;  /* 0x0000000a000ab308 */ /* 0x000e220000001000 */
[----:B------:R-:W-:Y:S01]  /*d3b0*/  PLOP3.LUT P0, PT, PT, PT, UP0, 0x80, 0x0 ;  /* 0x000000000000781c */ /* 0x000fe20003f0f008 */
[----:B------:R-:W-:Y:S01]  /*d3c0*/  UMOV UR16, UR7 ;  /* 0x0000000700107c82 */ /* 0x000fe20008000000 */
[----:B--2---:R-:W-:-:S05]  /*d3d0*/  @!P2 FMUL.FTZ R54, R54, R9 ;  /* 0x000000093636a220 */ /* 0x004fca0000410000 */
[----:B------:R-:W1:Y:S01]  /*d3e0*/  @!P6 MUFU.RCP R16, R11 ;  /* 0x0000000b0010e308 */ /* 0x000e620000001000 */
[----:B------:R-:W-:-:S04]  /*d3f0*/  FADD.FTZ R9, R4, R53 ;  /* 0x0000003504097221 */ /* 0x000fc80000010000 */
[----:B------:R-:W-:Y:S02]  /*d400*/  FADD.FTZ R4, R9, R54 ;  /* 0x0000003609047221 */ /* 0x000fe40000010000 */
[----:B0-----:R-:W-:Y:S01]  /*d410*/  @!P3 FMUL.FTZ R55, R55, R10 ;  /* 0x0000000a3737b220 */ /* 0x001fe20000410000 */
[----:B------:R-:W-:Y:S04]  /*d420*/  STS.128 [R12.X16+0x10], R56 ;  /* 0x000010380c007388 */ /* 0x000fe8000000cc00 */
[----:B------:R0:W-:Y:S01]  /*d430*/  STS.128 [R12.X16], R52 ;  /* 0x000000340c007388 */ /* 0x0001e2000000cc00 */
[----:B-1----:R-:W-:-:S03]  /*d440*/  @!P6 FMUL.FTZ R67, R67, R16 ;  /* 0x000000104343e220 */ /* 0x002fc60000410000 */
[----:B------:R-:W-:Y:S04]  /*d450*/  STS.128 [R12.X16+0x20], R60 ;  /* 0x0000203c0c007388 */ /* 0x000fe8000000cc00 */
[----:B------:R-:W-:Y:S01]  /*d460*/  STS.128 [R12.X16+0x30], R64 ;  /* 0x000030400c007388 */ /* 0x000fe2000000cc00 */
[----:B------:R-:W-:-:S06]  /*d470*/  NOP ;  /* 0x0000000000007918 */ /* 0x000fcc0000000000 */
[----:B------:R-:W1:Y:S01]  /*d480*/  LDS.128 R8, [R5.X16] ;  /* 0x0000000005087984 */ /* 0x000e62000000cc00 */
[----:B0-----:R-:W-:Y:S01]  /*d490*/  FADD.FTZ R55, R4, R55 ;  /* 0x0000003704377221 */ /* 0x001fe20000010000 */
[----:B------:R-:W-:Y:S02]  /*d4a0*/  MOV R4, UR9 ;  /* 0x0000000900047c02 */ /* 0x000fe40008000f00 */
[----:B------:R-:W0:Y:S01]  /*d4b0*/  LDS.128 R16, [R5.X16+0x200] ;  /* 0x0002000005107984 */ /* 0x000e22000000cc00 */
[----:B------:R-:W-:-:S03]  /*d4c0*/  FADD.FTZ R56, R55, R56 ;  /* 0x0000003837387221 */ /* 0x000fc60000010000 */
[----:B------:R-:W2:Y:S01]  /*d4d0*/  LDS.128 R20, [R5.X16+0x400] ;  /* 0x0004000005147984 */ /* 0x000ea2000000cc00 */
[----:B------:R-:W-:-:S03]  /*d4e0*/  FADD.FTZ R57, R56, R57 ;  /* 0x0000003938397221 */ /* 0x000fc60000010000 */
[----:B------:R3:W4:Y:S01]  /*d4f0*/  LDS.128 R24, [R5.X16+0x600] ;  /* 0x0006000005187984 */ /* 0x000722000000cc00 */
[----:B------:R-:W-:-:S04]  /*d500*/  FADD.FTZ R58, R57, R58 ;  /* 0x0000003a393a7221 */ /* 0x000fc80000010000 */
[----:B------:R-:W-:Y:S01]  /*d510*/  FADD.FTZ R59, R58, R59 ;  /* 0x0000003b3a3b7221 */ /* 0x000fe20000010000 */
[----:B---3--:R-:W-:-:S03]  /*d520*/  MOV R5, UR8 ;  /* 0x0000000800057c02 */ /* 0x008fc60008000f00 */
[----:B------:R-:W-:Y:S02]  /*d530*/  FADD.FTZ R60, R59, R60 ;  /* 0x0000003c3b3c7221 */ /* 0x000fe40000010000 */
[----:B------:R-:W-:-:S04]  /*d540*/  IMAD.WIDE R4, R69, 0x10, R4 ;  /* 0x0000001045047825 */ /* 0x000fc800078e0204 */
[----:B------:R-:W-:-:S04]  /*d550*/  FADD.FTZ R61, R60, R61 ;  /* 0x0000003d3c3d7221 */ /* 0x000fc80000010000 */
[----:B------:R-:W-:-:S04]  /*d560*/  FADD.FTZ R62, R61, R62 ;  /* 0x0000003e3d3e7221 */ /* 0x000fc80000010000 */
[----:B------:R-:W-:Y:S01]  /*d570*/  FADD.FTZ R63, R62, R63 ;  /* 0x0000003f3e3f7221 */ /* 0x000fe20000010000 */
[----:B-1----:R1:W-:Y:S03]  /*d580*/  STG.E.128 [R4.64], R8 ;  /* 0x0000000804007986 */ /* 0x0023e6000c101d18 */
[----:B------:R-:W-:Y:S01]  /*d590*/  FADD.FTZ R64, R63, R64 ;  /* 0x000000403f407221 */ /* 0x000fe20000010000 */
[----:B0-----:R1:W-:Y:S03]  /*d5a0*/  STG.E.128 [R4.64+0x200], R16 ;  /* 0x0002001004007986 */ /* 0x0013e6000c101d18 */
[----:B------:R-:W-:Y:S01]  /*d5b0*/  FADD.FTZ R65, R64, R65 ;  /* 0x0000004140417221 */ /* 0x000fe20000010000 */
[----:B--2---:R1:W-:Y:S03]  /*d5c0*/  STG.E.128 [R4.64+0x400], R20 ;  /* 0x0004001404007986 */ /* 0x0043e6000c101d18 */
[----:B------:R-:W-:Y:S01]  /*d5d0*/  FADD.FTZ R66, R65, R66 ;  /* 0x0000004241427221 */ /* 0x000fe20000010000 */
[----:B----4-:R1:W-:Y:S03]  /*d5e0*/  STG.E.128 [R4.64+0x600], R24 ;  /* 0x0006001804007986 */ /* 0x0103e6000c101d18 */
[----:B------:R-:W-:Y:S01]  /*d5f0*/  FADD.FTZ R153, R66, R67 ;  /* 0x0000004342997221 */ /* 0x000fe20000010000 */
[----:B-1----:R-:W-:Y:S01]  /*d600*/  @!P0 CALL.REL.NOINC `(.L_x_3742) ;  /* 0x0000001000008944 */ /* 0x002fe20003c00000 */
[----:B------:R-:W-:Y:S05]  /*d610*/  BRA `(.L_x_3877) ;  /* 0xffff354000007947 */ /* 0x000fea000383ffff */
.L_x_3742:
        /* <DEDUP_REMOVED lines=34> */
.L_x_3879:
[----:B0-----:R-:W-:Y:S05]  /*d840*/  BSYNC B0 ;  /* 0x0000000000007941 */ /* 0x001fea0003800000 */
.L_x_3878:
        /* <DEDUP_REMOVED lines=33> */
.L_x_3881:
[----:B------:R-:W3:Y:S02]  /*da60*/  S2R R7, SR_TID.X ;  /* 0x0000000000077919 */ /* 0x000ee40000002100 */
.L_x_3882:
[----:B0-----:R-:W-:Y:S05]  /*da70*/  BSYNC B0 ;  /* 0x0000000000007941 */ /* 0x001fea0003800000 */
.L_x_3880:
[----:B---3--:R-:W-:-:S13]  /*da80*/  ISETP.GE.AND P0, PT, R7, c[0x0][0x16c], PT ;  /* 0x00005b0007007a0c */ /* 0x008fda0003f06270 */
[----:B------:R-:W-:Y:S05]  /*da90*/  @P0 EXIT ;  /* 0x000000000000094d */ /* 0x000fea0003800000 */
[----:B------:R-:W-:Y:S02]  /*daa0*/  ULDC.64 UR6, c[0x0][0x288] ;  /* 0x0000a20000067ab9 */ /* 0x000fe40000000a00 */
[----:B------:R-:W-:Y:S02]  /*dab0*/  UIMAD UR11, UR11, UR6, URZ ;  /* 0x000000060b0b72a4 */ /* 0x000fe4000f8e023f */
[----:B-12---:R-:W-:Y:S02]  /*dac0*/  UIMAD.WIDE.U32 UR4, UR10, UR6, URZ ;  /* 0x000000060a0472a5 */ /* 0x006fe4000f8e003f */
[----:B------:R-:W-:-:S04]  /*dad0*/  UIMAD UR6, UR10, UR7, UR11 ;  /* 0x000000070a0672a4 */ /* 0x000fc8000f8e020b */
[----:B------:R-:W-:Y:S02]  /*dae0*/  UIADD3 UR6, UR5, UR6, URZ ;  /* 0x0000000605067290 */ /* 0x000fe4000fffe03f */
.L_x_3883:
        /* <DEDUP_REMOVED lines=19> */
.L_x_3780:
[----:B------:R-:W-:Y:S01]  /*dc20*/  HFMA2.MMA R125, -RZ, RZ, 0, 5.9604644775390625e-08 ;  /* 0x00000001ff7d7435 */ /* 0x000fe200000001ff */
[----:B------:R-:W-:-:S02]  /*dc30*/  MOV R126, R122 ;  /* 0x0000007a007e7202 */ /* 0x000fc40000000f00 */
[----:B------:R-:W-:Y:S02]  /*dc40*/  MOV R124, RZ ;  /* 0x000000ff007c7202 */ /* 0x000fe40000000f00 */
[----:B------:R-:W-:Y:S02]  /*dc50*/  MOV R123, 0xffffffff ;  /* 0xffffffff007b7802 */ /* 0x000fe40000000f00 */
[----:B------:R-:W-:Y:S02]  /*dc60*/  MOV R120, 0xdc80 ;  /* 0x0000dc8000787802 */ /* 0x000fe40000000f00 */
[----:B-1---5:R-:W-:Y:S05]  /*dc70*/  CALL.REL.NOINC `($__internal_92_$__cuda_sm70_shflsync_up) ;  /* 0x00001e7000007944 */ /* 0x022fea0003c00000 */
[----:B-1----:R-:W-:Y:S01]  /*dc80*/  MOV R127, R123 ;  /* 0x0000007b007f7202 */ /* 0x002fe20000000f00 */
[----:B0-----:R-:W-:Y:S05]  /*dc90*/  BRA `(.L_x_3884) ;  /* 0xffff7ee000007947 */ /* 0x001fea000383ffff */
.L_x_3781:
[----:B------:R-:W-:Y:S01]  /*dca0*/  HFMA2.MMA R125, -RZ, RZ, 0, 5.9604644775390625e-08 ;  /* 0x00000001ff7d7435 */ /* 0x000fe200000001ff */
[----:B------:R-:W-:Y:S02]  /*dcb0*/  MOV R126, R132 ;  /* 0x00000084007e7202 */ /* 0x000fe40000000f00 */
[----:B------:R-:W-:Y:S02]  /*dcc0*/  MOV R124, RZ ;  /* 0x000000ff007c7202 */ /* 0x000fe40000000f00 */
[----:B------:R-:W-:-:S02]  /*dcd0*/  MOV R123, 0xffffffff ;  /* 0xffffffff007b7802 */ /* 0x000fc40000000f00 */
[----:B------:R-:W-:Y:S02]  /*dce0*/  MOV R120, 0xdd00 ;  /* 0x0000dd0000787802 */ /* 0x000fe40000000f00 */
[----:B012--5:R-:W-:Y:S05]  /*dcf0*/  CALL.REL.NOINC `($__internal_92_$__cuda_sm70_shflsync_up) ;  /* 0x00001df000007944 */ /* 0x027fea0003c00000 */
[----:B0-----:R-:W-:Y:S01]  /*dd00*/  HFMA2.MMA R125, -RZ, RZ, 0, 5.9604644775390625e-08 ;  /* 0x00000001ff7d7435 */ /* 0x001fe200000001ff */
[----:B-1----:R-:W-:Y:S02]  /*dd10*/  MOV R129, R123 ;  /* 0x0000007b00817202 */ /* 0x002fe40000000f00 */
[----:B------:R-:W-:Y:S02]  /*dd20*/  MOV R126, R134 ;  /* 0x00000086007e7202 */ /* 0x000fe40000000f00 */
[----:B------:R-:W-:Y:S02]  /*dd30*/  MOV R124, RZ ;  /* 0x000000ff007c7202 */ /* 0x000fe40000000f00 */
[----:B------:R-:W-:Y:S02]  /*dd40*/  MOV R123, 0xffffffff ;  /* 0xffffffff007b7802 */ /* 0x000fe40000000f00 */
[----:B------:R-:W-:Y:S02]  /*dd50*/  MOV R120, 0xdd70 ;  /* 0x0000dd7000787802 */ /* 0x000fe40000000f00 */
[----:B------:R-:W-:Y:S05]  /*dd60*/  CALL.REL.NOINC `($__internal_92_$__cuda_sm70_shflsync_up) ;  /* 0x00001d8000007944 */ /* 0x000fea0003c00000 */
[----:B0-----:R-:W-:Y:S01]  /*dd70*/  HFMA2.MMA R125, -RZ, RZ, 0, 5.9604644775390625e-08 ;  /* 0x00000001ff7d7435 */ /* 0x001fe200000001ff */
[----:B-1----:R-:W-:-:S02]  /*dd80*/  MOV R131, R123 ;  /* 0x0000007b00837202 */ /* 0x002fc40000000f00 */
[----:B------:R-:W-:Y:S02]  /*dd90*/  MOV R126, R135 ;  /* 0x00000087007e7202 */ /* 0x000fe40000000f00 */
[----:B------:R-:W-:Y:S02]  /*dda0*/  MOV R124, RZ ;  /* 0x000000ff007c7202 */ /* 0x000fe40000000f00 */
[----:B------:R-:W-:Y:S02]  /*ddb0*/  MOV R123, 0xffffffff ;  /* 0xffffffff007b7802 */ /* 0x000fe40000000f00 */
[----:B------:R-:W-:Y:S02]  /*ddc0*/  MOV R120, 0xdde0 ;  /* 0x0000dde000787802 */ /* 0x000fe40000000f00 */
[----:B------:R-:W-:Y:S05]  /*ddd0*/  CALL.REL.NOINC `($__internal_92_$__cuda_sm70_shflsync_up) ;  /* 0x00001d1000007944 */ /* 0x000fea0003c00000 */
        /* <DEDUP_REMOVED lines=20> */
[----:B------:R-:W-:Y:S05]  /*df20*/  CALL.REL.NOINC `($__internal_92_$__cuda_sm70_shflsync_up) ;  /* 0x00001bc000007944 */ /* 0x000fea0003c00000 */
[----:B0-----:R-:W-:Y:S01]  /*df30*/  HFMA2.MMA R125, -RZ, RZ, 0, 1.1920928955078125e-07 ;  /* 0x00000002ff7d7435 */ /* 0x001fe200000001ff */
[----:B-1----:R-:W-:-:S02]  /*df40*/  MOV R127, R123 ;  /* 0x0000007b007f7202 */ /* 0x002fc40000000f00 */
[----:B------:R-:W-:Y:S02]  /*df50*/  MOV R126, R132 ;  /* 0x00000084007e7202 */ /* 0x000fe40000000f00 */
[----:B------:R-:W-:Y:S02]  /*df60*/  MOV R124, RZ ;  /* 0x000000ff007c7202 */ /* 0x000fe40000000f00 */
[----:B------:R-:W-:Y:S02]  /*df70*/  MOV R123, 0xffffffff ;  /* 0xffffffff007b7802 */ /* 0x000fe40000000f00 */
[----:B------:R-:W-:Y:S02]  /*df80*/  MOV R120, 0xdfa0 ;  /* 0x0000dfa000787802 */ /* 0x000fe40000000f00 */
[----:B------:R-:W-:Y:S05]  /*df90*/  CALL.REL.NOINC `($__internal_92_$__cuda_sm70_shflsync_up) ;  /* 0x00001b5000007944 */ /* 0x000fea0003c00000 */
[----:B0-----:R-:W-:Y:S01]  /*dfa0*/  HFMA2.MMA R125, -RZ, RZ, 0, 1.1920928955078125e-07 ;  /* 0x00000002ff7d7435 */ /* 0x001fe200000001ff */
[----:B-1----:R-:W-:Y:S02]  /*dfb0*/  MOV R129, R123 ;  /* 0x0000007b00817202 */ /* 0x002fe40000000f00 */
[----:B------:R-:W-:Y:S02]  /*dfc0*/  MOV R126, R134 ;  /* 0x00000086007e7202 */ /* 0x000fe40000000f00 */
[----:B------:R-:W-:-:S02]  /*dfd0*/  MOV R124, RZ ;  /* 0x000000ff007c7202 */ /* 0x000fc40000000f00 */
[----:B------:R-:W-:Y:S02]  /*dfe0*/  MOV R123, 0xffffffff ;  /* 0xffffffff007b7802 */ /* 0x000fe40000000f00 */
[----:B------:R-:W-:Y:S02]  /*dff0*/  MOV R120, 0xe010 ;  /* 0x0000e01000787802 */ /* 0x000fe40000000f00 */
[----:B------:R-:W-:Y:S05]  /*e000*/  CALL.REL.NOINC `($__internal_92_$__cuda_sm70_shflsync_up) ;  /* 0x00001ae000007944 */ /* 0x000fea0003c00000 */
[----:B0-----:R-:W-:Y:S01]  /*e010*/  HFMA2.MMA R125, -RZ, RZ, 0, 1.1920928955078125e-07 ;  /* 0x00000002ff7d7435 */ /* 0x001fe200000001ff */
[----:B-1----:R-:W-:Y:S02]  /*e020*/  MOV R131, R123 ;  /* 0x0000007b00837202 */ /* 0x002fe40000000f00 */
[----:B------:R-:W-:Y:S02]  /*e030*/  MOV R126, R135 ;  /* 0x00000087007e7202 */ /* 0x000fe40000000f00 */
[----:B------:R-:W-:Y:S02]  /*e040*/  MOV R124, RZ ;  /* 0x000000ff007c7202 */ /* 0x000fe40000000f00 */
[----:B------:R-:W-:Y:S02]  /*e050*/  MOV R123, 0xffffffff ;  /* 0xffffffff007b7802 */ /* 0x000fe40000000f00 */
[----:B------:R-:W-:-:S02]  /*e060*/  MOV R120, 0xe080 ;  /* 0x0000e08000787802 */ /* 0x000fc40000000f00 */
[----:B------:R-:W-:Y:S05]  /*e070*/  CALL.REL.NOINC `($__internal_92_$__cuda_sm70_shflsync_up) ;  /* 0x00001a7000007944 */ /* 0x000fea0003c00000 */
        /* <DEDUP_REMOVED lines=18> */
[----:B------:R-:W-:Y:S05]  /*e1a0*/  CALL.REL.NOINC `($__internal_92_$__cuda_sm70_shflsync_up) ;  /* 0x0000194000007944 */ /* 0x000fea0003c00000 */
[----:B0-----:R-:W-:Y:S01]  /*e1b0*/  HFMA2.MMA R125, -RZ, RZ, 0, 2.384185791015625e-07 ;  /* 0x00000004ff7d7435 */ /* 0x001fe200000001ff */
[----:B-1----:R-:W-:Y:S02]  /*e1c0*/  MOV R122, R123 ;  /* 0x0000007b007a7202 */ /* 0x002fe40000000f00 */
[----:B------:R-:W-:Y:S02]  /*e1d0*/  MOV R126, R132 ;  /* 0x00000084007e7202 */ /* 0x000fe40000000f00 */
[----:B------:R-:W-:Y:S02]  /*e1e0*/  MOV R124, RZ ;  /* 0x000000ff007c7202 */ /* 0x000fe40000000f00 */
[----:B------:R-:W-:Y:S02]  /*e1f0*/  MOV R123, 0xffffffff ;  /* 0xffffffff007b7802 */ /* 0x000fe40000000f00 */
[----:B------:R-:W-:-:S02]  /*e200*/  MOV R120, 0xe220 ;  /* 0x0000e22000787802 */ /* 0x000fc40000000f00 */
[----:B------:R-:W-:Y:S05]  /*e210*/  CALL.REL.NOINC `($__internal_92_$__cuda_sm70_shflsync_up) ;  /* 0x000018d000007944 */ /* 0x000fea0003c00000 */
[----:B0-----:R-:W-:Y:S01]  /*e220*/  HFMA2.MMA R125, -RZ, RZ, 0, 2.384185791015625e-07 ;  /* 0x00000004ff7d7435 */ /* 0x001fe200000001ff */
[----:B-1----:R-:W-:-:S02]  /*e230*/  MOV R127, R123 ;  /* 0x0000007b007f7202 */ /* 0x002fc40000000f00 */
[----:B------:R-:W-:Y:S02]  /*e240*/  MOV R126, R134 ;  /* 0x00000086007e7202 */ /* 0x000fe40000000f00 */
[----:B------:R-:W-:Y:S02]  /*e250*/  MOV R124, RZ ;  /* 0x000000ff007c7202 */ /* 0x000fe40000000f00 */
[----:B------:R-:W-:Y:S02]  /*e260*/  MOV R123, 0xffffffff ;  /* 0xffffffff007b7802 */ /* 0x000fe40000000f00 */
[----:B------:R-:W-:Y:S02]  /*e270*/  MOV R120, 0xe290 ;  /* 0x0000e29000787802 */ /* 0x000fe40000000f00 */
[----:B------:R-:W-:Y:S05]  /*e280*/  CALL.REL.NOINC `($__internal_92_$__cuda_sm70_shflsync_up) ;  /* 0x0000186000007944 */ /* 0x000fea0003c00000 */
[----:B0-----:R-:W-:Y:S01]  /*e290*/  HFMA2.MMA R125, -RZ, RZ, 0, 2.384185791015625e-07 ;  /* 0x00000004ff7d7435 */ /* 0x001fe200000001ff */
[----:B-1----:R-:W-:Y:S02]  /*e2a0*/  MOV R128, R123 ;  /* 0x0000007b00807202 */ /* 0x002fe40000000f00 */
[----:B------:R-:W-:Y:S02]  /*e2b0*/  MOV R126, R135 ;  /* 0x00000087007e7202 */ /* 0x000fe40000000f00 */
[----:B------:R-:W-:-:S02]  /*e2c0*/  MOV R124, RZ ;  /* 0x000000ff007c7202 */ /* 0x000fc40000000f00 */
[----:B------:R-:W-:Y:S02]  /*e2d0*/  MOV R123, 0xffffffff ;  /* 0xffffffff007b7802 */ /* 0x000fe40000000f00 */
[----:B------:R-:W-:Y:S02]  /*e2e0*/  MOV R120, 0xe300 ;  /* 0x0000e30000787802 */ /* 0x000fe40000000f00 */
[----:B------:R-:W-:Y:S05]  /*e2f0*/  CALL.REL.NOINC `($__internal_92_$__cuda_sm70_shflsync_up) ;  /* 0x000017f000007944 */ /* 0x000fea0003c00000 */
        /* <DEDUP_REMOVED lines=20> */
[----:B------:R-:W-:Y:S05]  /*e440*/  CALL.REL.NOINC `($__internal_92_$__cuda_sm70_shflsync_up) ;  /* 0x000016a000007944 */ /* 0x000fea0003c00000 */
[----:B0-----:R-:W-:Y:S01]  /*e450*/  HFMA2.MMA R125, -RZ, RZ, 0, 4.76837158203125e-07 ;  /* 0x00000008ff7d7435 */ /* 0x001fe200000001ff */
[----:B-1----:R-:W-:Y:S02]  /*e460*/  MOV R127, R123 ;  /* 0x0000007b007f7202 */ /* 0x002fe40000000f00 */
[----:B------:R-:W-:Y:S02]  /*e470*/  MOV R126, R132 ;  /* 0x00000084007e7202 */ /* 0x000fe40000000f00 */
[----:B------:R-:W-:Y:S02]  /*e480*/  MOV R124, RZ ;  /* 0x000000ff007c7202 */ /* 0x000fe40000000f00 */
[----:B------:R-:W-:-:S02]  /*e490*/  MOV R123, 0xffffffff ;  /* 0xffffffff007b7802 */ /* 0x000fc40000000f00 */
[----:B------:R-:W-:Y:S02]  /*e4a0*/  MOV R120, 0xe4c0 ;  /* 0x0000e4c000787802 */ /* 0x000fe40000000f00 */
[----:B------:R-:W-:Y:S05]  /*e4b0*/  CALL.REL.NOINC `($__internal_92_$__cuda_sm70_shflsync_up) ;  /* 0x0000163000007944 */ /* 0x000fea0003c00000 */
[----:B0-----:R-:W-:Y:S01]  /*e4c0*/  HFMA2.MMA R125, -RZ, RZ, 0, 4.76837158203125e-07 ;  /* 0x00000008ff7d7435 */ /* 0x001fe200000001ff */
[----:B-1----:R-:W-:Y:S02]  /*e4d0*/  MOV R129, R123 ;  /* 0x0000007b00817202 */ /* 0x002fe40000000f00 */
[----:B------:R-:W-:Y:S02]  /*e4e0*/  MOV R126, R128 ;  /* 0x00000080007e7202 */ /* 0x000fe40000000f00 */
[----:B------:R-:W-:Y:S02]  /*e4f0*/  MOV R124, RZ ;  /* 0x000000ff007c7202 */ /* 0x000fe40000000f00 */
[----:B------:R-:W-:Y:S02]  /*e500*/  MOV R123, 0xffffffff ;  /* 0xffffffff007b7802 */ /* 0x000fe40000000f00 */
[----:B------:R-:W-:Y:S02]  /*e510*/  MOV R120, 0xe530 ;  /* 0x0000e53000787802 */ /* 0x000fe40000000f00 */
[----:B------:R-:W-:Y:S05]  /*e520*/  CALL.REL.NOINC `($__internal_92_$__cuda_sm70_shflsync_up) ;  /* 0x000015c000007944 */ /* 0x000fea0003c00000 */
[----:B0-----:R-:W-:Y:S01]  /*e530*/  HFMA2.MMA R125, -RZ, RZ, 0, 4.76837158203125e-07 ;  /* 0x00000008ff7d7435 */ /* 0x001fe200000001ff */
[----:B-1----:R-:W-:-:S02]  /*e540*/  MOV R130, R123 ;  /* 0x0000007b00827202 */ /* 0x002fc40000000f00 */
[----:B------:R-:W-:Y:S02]  /*e550*/  MOV R126, R122 ;  /* 0x0000007a007e7202 */ /* 0x000fe40000000f00 */
[----:B------:R-:W-:Y:S02]  /*e560*/  MOV R124, RZ ;  /* 0x000000ff007c7202 */ /* 0x000fe40000000f00 */
[----:B------:R-:W-:Y:S02]  /*e570*/  MOV R123, 0xffffffff ;  /* 0xffffffff007b7802 */ /* 0x000fe40000000f00 */
[----:B------:R-:W-:Y:S02]  /*e580*/  MOV R120, 0xe5a0 ;  /* 0x0000e5a000787802 */ /* 0x000fe40000000f00 */
[----:B------:R-:W-:Y:S05]  /*e590*/  CALL.REL.NOINC `($__internal_92_$__cuda_sm70_shflsync_up) ;  /* 0x0000155000007944 */ /* 0x000fea0003c00000 */
        /* <DEDUP_REMOVED lines=18> */
[----:B------:R-:W-:Y:S05]  /*e6c0*/  CALL.REL.NOINC `($__internal_92_$__cuda_sm70_shflsync_up) ;  /* 0x0000142000007944 */ /* 0x000fea0003c00000 */
[----:B0-----:R-:W-:Y:S01]  /*e6d0*/  HFMA2.MMA R125, -RZ, RZ, 0, 9.5367431640625e-07 ;  /* 0x00000010ff7d7435 */ /* 0x001fe200000001ff */
[----:B-1----:R-:W-:Y:S02]  /*e6e0*/  MOV R130, R123 ;  /* 0x0000007b00827202 */ /* 0x002fe40000000f00 */
[----:B------:R-:W-:Y:S02]  /*e6f0*/  MOV R126, R127 ;  /* 0x0000007f007e7202 */ /* 0x000fe40000000f00 */
[----:B------:R-:W-:Y:S02]  /*e700*/  MOV R124, RZ ;  /* 0x000000ff007c7202 */ /* 0x000fe40000000f00 */
[----:B------:R-:W-:-:S02]  /*e710*/  MOV R123, 0xffffffff ;  /* 0xffffffff007b7802 */ /* 0x000fc40000000f00 */
[----:B------:R-:W-:Y:S02]  /*e720*/  MOV R120, 0xe740 ;  /* 0x0000e74000787802 */ /* 0x000fe40000000f00 */
[----:B------:R-:W-:Y:S05]  /*e730*/  CALL.REL.NOINC `($__internal_92_$__cuda_sm70_shflsync_up) ;  /* 0x000013b000007944 */ /* 0x000fea0003c00000 */
[----:B0-----:R-:W-:Y:S01]  /*e740*/  HFMA2.MMA R125, -RZ, RZ, 0, 9.5367431640625e-07 ;  /* 0x00000010ff7d7435 */ /* 0x001fe200000001ff */
[----:B-1----:R-:W-:Y:S02]  /*e750*/  MOV R132, R123 ;  /* 0x0000007b00847202 */ /* 0x002fe40000000f00 */
[----:B------:R-:W-:Y:S02]  /*e760*/  MOV R126, R128 ;  /* 0x00000080007e7202 */ /* 0x000fe40000000f00 */
[----:B------:R-:W-:Y:S02]  /*e770*/  MOV R124, RZ ;  /* 0x000000ff007c7202 */ /* 0x000fe40000000f00 */
[----:B------:R-:W-:Y:S02]  /*e780*/  MOV R123, 0xffffffff ;  /* 0xffffffff007b7802 */ /* 0x000fe40000000f00 */
[----:B------:R-:W-:Y:S02]  /*e790*/  MOV R120, 0xe7b0 ;  /* 0x0000e7b000787802 */ /* 0x000fe40000000f00 */
[----:B------:R-:W-:Y:S05]  /*e7a0*/  CALL.REL.NOINC `($__internal_92_$__cuda_sm70_shflsync_up) ;  /* 0x0000134000007944 */ /* 0x000fea0003c00000 */
[----:B0-----:R-:W-:Y:S01]  /*e7b0*/  HFMA2.MMA R125, -RZ, RZ, 0, 9.5367431640625e-07 ;  /* 0x00000010ff7d7435 */ /* 0x001fe200000001ff */
[----:B-1----:R-:W-:-:S02]  /*e7c0*/  MOV R138, R123 ;  /* 0x0000007b008a7202 */ /* 0x002fc40000000f00 */
[----:B------:R-:W-:Y:S02]  /*e7d0*/  MOV R126, R122 ;  /* 0x0000007a007e7202 */ /* 0x000fe40000000f00 */
[----:B------:R-:W-:Y:S02]  /*e7e0*/  MOV R124, RZ ;  /* 0x000000ff007c7202 */ /* 0x000fe40000000f00 */
[----:B------:R-:W-:Y:S02]  /*e7f0*/  MOV R123, 0xffffffff ;  /* 0xffffffff007b7802 */ /* 0x000fe40000000f00 */
[----:B------:R-:W-:Y:S02]  /*e800*/  MOV R120, 0xe820 ;  /* 0x0000e82000787802 */ /* 0x000fe40000000f00 */
[----:B------:R-:W-:Y:S05]  /*e810*/  CALL.REL.NOINC `($__internal_92_$__cuda_sm70_shflsync_up) ;  /* 0x000012d000007944 */ /* 0x000fea0003c00000 */
[----:B01----:R-:W-:Y:S05]  /*e820*/  BRA `(.L_x_3885) ;  /* 0xffff77c000007947 */ /* 0x003fea000383ffff */
.L_x_3786:
[----:B------:R-:W-:Y:S01]  /*e830*/  HFMA2.MMA R125, -RZ, RZ, 0, 5.9604644775390625e-08 ;  /* 0x00000001ff7d7435 */ /* 0x000fe200000001ff */
[----:B------:R-:W-:Y:S02]  /*e840*/  MOV R126, R137 ;  /* 0x00000089007e7202 */ /* 0x000fe40000000f00 */
[----:B0-----:R-:W-:Y:S02]  /*e850*/  MOV R124, RZ ;  /* 0x000000ff007c7202 */ /* 0x001fe40000000f00 */
[----:B------:R-:W-:-:S02]  /*e860*/  MOV R123, 0xffffffff ;  /* 0xffffffff007b7802 */ /* 0x000fc40000000f00 */
[----:B------:R-:W-:Y:S02]  /*e870*/  MOV R120, 0xe890 ;  /* 0x0000e89000787802 */ /* 0x000fe40000000f00 */
[----:B-1---5:R-:W-:Y:S05]  /*e880*/  CALL.REL.NOINC `($__internal_92_$__cuda_sm70_shflsync_up) ;  /* 0x0000126000007944 */ /* 0x022fea0003c00000 */
        /* <DEDUP_REMOVED lines=14> */
[----:B0-----:R-:W-:Y:S01]  /*e970*/  HFMA2.MMA R125, -RZ, RZ, 0, 5.9604644775390625e-08 ;  /* 0x00000001ff7d7435 */ /* 0x001fe200000001ff */
[----:B-1----:R-:W-:Y:S02]  /*e980*/  MOV R122, R123 ;  /* 0x0000007b007a7202 */ /* 0x002fe40000000f00 */
[----:B------:R-:W-:Y:S02]  /*e990*/  MOV R126, R129 ;  /* 0x00000081007e7202 */ /* 0x000fe40000000f00 */
[----:B------:R-:W-:-:S02]  /*e9a0*/  MOV R124, RZ ;  /* 0x000000ff007c7202 */ /* 0x000fc40000000f00 */
[----:B------:R-:W-:Y:S02]  /*e9b0*/  MOV R123, 0xffffffff ;  /* 0xffffffff007b7802 */ /* 0x000fe40000000f00 */
[----:B------:R-:W-:Y:S02]  /*e9c0*/  MOV R120, 0xe9e0 ;  /* 0x0000e9e000787802 */ /* 0x000fe40000000f00 */
[----:B------:R-:W-:Y:S05]  /*e9d0*/  CALL.REL.NOINC `($__internal_92_$__cuda_sm70_shflsync_up) ;  /* 0x0000111000007944 */ /* 0x000fea0003c00000 */
[----:B-1----:R-:W-:Y:S01]  /*e9e0*/  MOV R139, R123 ;  /* 0x0000007b008b7202 */ /* 0x002fe20000000f00 */
[----:B------:R-:W-:Y:S01]  /*e9f0*/  HFMA2.MMA R123, -RZ, RZ, 0, 0 ;  /* 0x00000000ff7b7435 */ /* 0x000fe200000001ff */
[----:B------:R-:W-:Y:S02]  /*ea00*/  MOV R128, R122 ;  /* 0x0000007a00807202 */ /* 0x000fe40000000f00 */
[----:B0-----:R-:W-:Y:S02]  /*ea10*/  MOV R124, R116 ;  /* 0x00000074007c7202 */ /* 0x001fe40000000f00 */
[----:B------:R-:W-:Y:S02]  /*ea20*/  MOV R121, 0x1f ;  /* 0x0000001f00797802 */ /* 0x000fe40000000f00 */
[----:B------:R-:W-:-:S02]  /*ea30*/  MOV R120, 0xffffffff ;  /* 0xffffffff00787802 */ /* 0x000fc40000000f00 */
[----:B------:R-:W-:Y:S02]  /*ea40*/  MOV R122, 0xea60 ;  /* 0x0000ea60007a7802 */ /* 0x000fe40000000f00 */
[----:B------:R-:W-:Y:S05]  /*ea50*/  CALL.REL.NOINC `($__internal_91_$__cuda_sm70_shflsync_idx_p) ;  /* 0x0000104000007944 */ /* 0x000fea0003c00000 */
[----:B0-----:R-:W-:Y:S01]  /*ea60*/  HFMA2.MMA R123, -RZ, RZ, 0, 0 ;  /* 0x00000000ff7b7435 */ /* 0x001fe200000001ff */
[----:B-1----:R-:W-:Y:S02]  /*ea70*/  MOV R116, R121 ;  /* 0x0000007900747202 */ /* 0x002fe40000000f00 */
[----:B------:R-:W-:Y:S02]  /*ea80*/  MOV R124, R117 ;  /* 0x00000075007c7202 */ /* 0x000fe40000000f00 */
[----:B------:R-:W-:Y:S02]  /*ea90*/  MOV R121, 0x1f ;  /* 0x0000001f00797802 */ /* 0x000fe40000000f00 */
[----:B------:R-:W-:Y:S02]  /*eaa0*/  MOV R120, 0xffffffff ;  /* 0xffffffff00787802 */ /* 0x000fe40000000f00 */
[----:B------:R-:W-:Y:S02]  /*eab0*/  MOV R122, 0xead0 ;  /* 0x0000ead0007a7802 */ /* 0x000fe40000000f00 */
[----:B------:R-:W-:Y:S05]  /*eac0*/  CALL.REL.NOINC `($__internal_91_$__cuda_sm70_shflsync_idx_p) ;  /* 0x00000fd000007944 */ /* 0x000fea0003c00000 */
[----:B0-----:R-:W-:Y:S01]  /*ead0*/  HFMA2.MMA R123, -RZ, RZ, 0, 0 ;  /* 0x00000000ff7b7435 */ /* 0x001fe200000001ff */
[----:B-1----:R-:W-:-:S02]  /*eae0*/  MOV R125, R121 ;  /* 0x00000079007d7202 */ /* 0x002fc40000000f00 */
[----:B------:R-:W-:Y:S02]  /*eaf0*/  MOV R124, R118 ;  /* 0x00000076007c7202 */ /* 0x000fe40000000f00 */
[----:B------:R-:W-:Y:S02]  /*eb00*/  MOV R121, 0x1f ;  /* 0x0000001f00797802 */ /* 0x000fe40000000f00 */
[----:B------:R-:W-:Y:S02]  /*eb10*/  MOV R120, 0xffffffff ;  /* 0xffffffff00787802 */ /* 0x000fe40000000f00 */
[----:B------:R-:W-:Y:S02]  /*eb20*/  MOV R122, 0xeb40 ;  /* 0x0000eb40007a7802 */ /* 0x000fe40000000f00 */
[----:B------:R-:W-:Y:S05]  /*eb30*/  CALL.REL.NOINC `($__internal_91_$__cuda_sm70_shflsync_idx_p) ;  /* 0x00000f6000007944 */ /* 0x000fea0003c00000 */
[----:B0-----:R-:W-:Y:S01]  /*eb40*/  HFMA2.MMA R123, -RZ, RZ, 0, 0 ;  /* 0x00000000ff7b7435 */ /* 0x001fe200000001ff */
[----:B-1----:R-:W-:Y:S02]  /*eb50*/  MOV R118, R121 ;  /* 0x0000007900767202 */ /* 0x002fe40000000f00 */
[----:B------:R-:W-:Y:S02]  /*eb60*/  MOV R124, R119 ;  /* 0x00000077007c7202 */ /* 0x000fe40000000f00 */
[----:B------:R-:W-:-:S02]  /*eb70*/  MOV R121, 0x1f ;  /* 0x0000001f00797802 */ /* 0x000fc40000000f00 */
[----:B------:R-:W-:Y:S02]  /*eb80*/  MOV R120, 0xffffffff ;  /* 0xffffffff00787802 */ /* 0x000fe40000000f00 */
[----:B------:R-:W-:Y:S02]  /*eb90*/  MOV R122, 0xebb0 ;  /* 0x0000ebb0007a7802 */ /* 0x000fe40000000f00 */
[----:B------:R-:W-:Y:S05]  /*eba0*/  CALL.REL.NOINC `($__internal_91_$__cuda_sm70_shflsync_idx_p) ;  /* 0x00000ef000007944 */ /* 0x000fea0003c00000 */
[----:B-1----:R-:W-:Y:S01]  /*ebb0*/  MOV R127, R121 ;  /* 0x00000079007f7202 */ /* 0x002fe20000000f00 */
[----:B0-----:R-:W-:Y:S05]  /*ebc0*/  BRA `(.L_x_3886) ;  /* 0xffff773000007947 */ /* 0x001fea000383ffff */
.L_x_3789:
[----:B------:R-:W-:Y:S01]  /*ebd0*/  HFMA2.MMA R122, -RZ, RZ, 0, 5.9604644775390625e-08 ;  /* 0x00000001ff7a7435 */ /* 0x000fe200000001ff */
[----:B------:R-:W-:Y:S02]  /*ebe0*/  MOV R123, 0x1f ;  /* 0x0000001f007b7802 */ /* 0x000fe40000000f00 */
[----:B------:R-:W-:Y:S02]  /*ebf0*/  MOV R138, 0xffffffff ;  /* 0xffffffff008a7802 */ /* 0x000fe40000000f00 */
[----:B------:R-:W-:Y:S02]  /*ec00*/  MOV R120, 0xec20 ;  /* 0x0000ec2000787802 */ /* 0x000fe40000000f00 */
[----:B------:R-:W-:Y:S05]  /*ec10*/  CALL.REL.NOINC `($__internal_90_$__cuda_sm70_shflsync_down) ;  /* 0x00000e4000007944 */ /* 0x000fea0003c00000 */
[----:B-1----:R-:W-:Y:S01]  /*ec20*/  MOV R124, R138 ;  /* 0x0000008a007c7202 */ /* 0x002fe20000000f00 */
[----:B0-----:R-:W-:Y:S05]  /*ec30*/  BRA `(.L_x_3887) ;  /* 0xffff8cc000007947 */ /* 0x001fea000383ffff */
.L_x_3790:
[----:B------:R-:W-:Y:S01]  /*ec40*/  HFMA2.MMA R122, -RZ, RZ, 0, 5.9604644775390625e-08 ;  /* 0x00000001ff7a7435 */ /* 0x000fe200000001ff */
[----:B0-----:R-:W-:-:S02]  /*ec50*/  MOV R127, R130 ;  /* 0x00000082007f7202 */ /* 0x001fc40000000f00 */
[----:B------:R-:W-:Y:S02]  /*ec60*/  MOV R123, 0x1f ;  /* 0x0000001f007b7802 */ /* 0x000fe40000000f00 */
[----:B------:R-:W-:Y:S02]  /*ec70*/  MOV R138, 0xffffffff ;  /* 0xffffffff008a7802 */ /* 0x000fe40000000f00 */
[----:B------:R-:W-:Y:S02]  /*ec80*/  MOV R120, 0xeca0 ;  /* 0x0000eca000787802 */ /* 0x000fe40000000f00 */
[----:B-1----:R-:W-:Y:S05]  /*ec90*/  CALL.REL.NOINC `($__internal_90_$__cuda_sm70_shflsync_down) ;  /* 0x00000dc000007944 */ /* 0x002fea0003c00000 */
[----:B0-----:R-:W-:Y:S01]  /*eca0*/  HFMA2.MMA R122, -RZ, RZ, 0, 5.9604644775390625e-08 ;  /* 0x00000001ff7a7435 */ /* 0x001fe200000001ff */
[----:B-1----:R-:W-:Y:S02]  /*ecb0*/  MOV R125, R138 ;  /* 0x0000008a007d7202 */ /* 0x002fe40000000f00 */
[----:B------:R-:W-:Y:S02]  /*ecc0*/  MOV R127, R129 ;  /* 0x00000081007f7202 */ /* 0x000fe40000000f00 */
[----:B------:R-:W-:Y:S02]  /*ecd0*/  MOV R123, 0x1f ;  /* 0x0000001f007b7802 */ /* 0x000fe40000000f00 */
[----:B------:R-:W-:-:S02]  /*ece0*/  MOV R138, 0xffffffff ;  /* 0xffffffff008a7802 */ /* 0x000fc40000000f00 */
[----:B------:R-:W-:Y:S02]  /*ecf0*/  MOV R120, 0xed10 ;  /* 0x0000ed1000787802 */ /* 0x000fe40000000f00 */
[----:B------:R-:W-:Y:S05]  /*ed00*/  CALL.REL.NOINC `($__internal_90_$__cuda_sm70_shflsync_down) ;  /* 0x00000d5000007944 */ /* 0x000fea0003c00000 */
[----:B0-----:R-:W-:Y:S01]  /*ed10*/  HFMA2.MMA R122, -RZ, RZ, 0, 5.9604644775390625e-08 ;  /* 0x00000001ff7a7435 */ /* 0x001fe200000001ff */
[----:B-1----:R-:W-:Y:S02]  /*ed20*/  MOV R126, R138 ;  /* 0x0000008a007e7202 */ /* 0x002fe40000000f00 */
[----:B------:R-:W-:Y:S02]  /*ed30*/  MOV R127, R128 ;  /* 0x00000080007f7202 */ /* 0x000fe40000000f00 */
[----:B------:R-:W-:Y:S02]  /*ed40*/  MOV R123, 0x1f ;  /* 0x0000001f007b7802 */ /* 0x000fe40000000f00 */
[----:B------:R-:W-:Y:S02]  /*ed50*/  MOV R138, 0xffffffff ;  /* 0xffffffff008a7802 */ /* 0x000fe40000000f00 */
[----:B------:R-:W-:Y:S02]  /*ed60*/  MOV R120, 0xed80 ;  /* 0x0000ed8000787802 */ /* 0x000fe40000000f00 */
[----:B------:R-:W-:Y:S05]  /*ed70*/  CALL.REL.NOINC `($__internal_90_$__cuda_sm70_shflsync_down) ;  /* 0x00000ce000007944 */ /* 0x000fea0003c00000 */
[----:B01----:R-:W-:Y:S05]  /*ed80*/  BRA `(.L_x_3888) ;  /* 0xffff8bb000007947 */ /* 0x003fea000383ffff */
.L_x_3793:
[----:B------:R-:W-:Y:S01]  /*ed90*/  HFMA2.MMA R122, -RZ, RZ, 0, 1.1920928955078125e-07 ;  /* 0x00000002ff7a7435 */ /* 0x000fe200000001ff */
[----:B0-----:R-:W-:-:S02]  /*eda0*/  MOV R127, R131 ;  /* 0x00000083007f7202 */ /* 0x001fc40000000f00 */
[----:B------:R-:W-:Y:S02]  /*edb0*/  MOV R123, 0x1f ;  /* 0x0000001f007b7802 */ /* 0x000fe40000000f00 */
[----:B------:R-:W-:Y:S02]  /*edc0*/  MOV R138, 0xffffffff ;  /* 0xffffffff008a7802 */ /* 0x000fe40000000f00 */
[----:B------:R-:W-:Y:S02]  /*edd0*/  MOV R120, 0xedf0 ;  /* 0x0000edf000787802 */ /* 0x000fe40000000f00 */
[----:B-1234-:R-:W-:Y:S05]  /*ede0*/  CALL.REL.NOINC `($__internal_90_$__cuda_sm70_shflsync_down) ;  /* 0x00000c7000007944 */ /* 0x01efea0003c00000 */
[----:B0-----:R-:W-:Y:S01]  /*edf0*/  HFMA2.MMA R122, -RZ, RZ, 0, 1.1920928955078125e-07 ;  /* 0x00000002ff7a7435 */ /* 0x001fe200000001ff */
[----:B-1----:R-:W-:Y:S02]  /*ee00*/  MOV R124, R138 ;  /* 0x0000008a007c7202 */ /* 0x002fe40000000f00 */
[----:B------:R-:W-:Y:S02]  /*ee10*/  MOV R127, R130 ;  /* 0x00000082007f7202 */ /* 0x000fe40000000f00 */
[----:B------:R-:W-:Y:S02]  /*ee20*/  MOV R123, 0x1f ;  /* 0x0000001f007b7802 */ /* 0x000fe40000000f00 */
[----:B------:R-:W-:-:S02]  /*ee30*/  MOV R138, 0xffffffff ;  /* 0xffffffff008a7802 */ /* 0x000fc40000000f00 */
[----:B------:R-:W-:Y:S02]  /*ee40*/  MOV R120, 0xee60 ;  /* 0x0000ee6000787802 */ /* 0x000fe40000000f00 */
[----:B------:R-:W-:Y:S05]  /*ee50*/  CALL.REL.NOINC `($__internal_90_$__cuda_sm70_shflsync_down) ;  /* 0x00000c0000007944 */ /* 0x000fea0003c00000 */
[----:B0-----:R-:W-:Y:S01]  /*ee60*/  HFMA2.MMA R122, -RZ, RZ, 0, 1.1920928955078125e-07 ;  /* 0x00000002ff7a7435 */ /* 0x001fe200000001ff */
[----:B-1----:R-:W-:Y:S02]  /*ee70*/  MOV R125, R138 ;  /* 0x0000008a007d7202 */ /* 0x002fe40000000f00 */
[----:B------:R-:W-:Y:S02]  /*ee80*/  MOV R127, R129 ;  /* 0x00000081007f7202 */ /* 0x000fe40000000f00 */
[----:B------:R-:W-:Y:S02]  /*ee90*/  MOV R123, 0x1f ;  /* 0x0000001f007b7802 */ /* 0x000fe40000000f00 */
[----:B------:R-:W-:Y:S02]  /*eea0*/  MOV R138, 0xffffffff ;  /* 0xffffffff008a7802 */ /* 0x000fe40000000f00 */
[----:B------:R-:W-:Y:S02]  /*eeb0*/  MOV R120, 0xeed0 ;  /* 0x0000eed000787802 */ /* 0x000fe40000000f00 */
[----:B------:R-:W-:Y:S05]  /*eec0*/  CALL.REL.NOINC `($__internal_90_$__cuda_sm70_shflsync_down) ;  /* 0x00000b9000007944 */ /* 0x000fea0003c00000 */
[----:B0-----:R-:W-:Y:S01]  /*eed0*/  HFMA2.MMA R122, -RZ, RZ, 0, 1.1920928955078125e-07 ;  /* 0x00000002ff7a7435 */ /* 0x001fe200000001ff */
[----:B-1----:R-:W-:-:S02]  /*eee0*/  MOV R126, R138 ;  /* 0x0000008a007e7202 */ /* 0x002fc40000000f00 */
[----:B------:R-:W-:Y:S02]  /*eef0*/  MOV R127, R128 ;  /* 0x00000080007f7202 */ /* 0x000fe40000000f00 */
[----:B------:R-:W-:Y:S02]  /*ef00*/  MOV R123, 0x1f ;  /* 0x0000001f007b7802 */ /* 0x000fe40000000f00 */
[----:B------:R-:W-:Y:S02]  /*ef10*/  MOV R138, 0xffffffff ;  /* 0xffffffff008a7802 */ /* 0x000fe40000000f00 */
[----:B------:R-:W-:Y:S02]  /*ef20*/  MOV R120, 0xef40 ;  /* 0x0000ef4000787802 */ /* 0x000fe40000000f00 */
[----:B------:R-:W-:Y:S05]  /*ef30*/  CALL.REL.NOINC `($__internal_90_$__cuda_sm70_shflsync_down) ;  /* 0x00000b2000007944 */ /* 0x000fea0003c00000 */
[----:B01----:R-:W-:Y:S05]  /*ef40*/  BRA `(.L_x_3889) ;  /* 0xffff8b4000007947 */ /* 0x003fea000383ffff */
.L_x_3796:
[----:B------:R-:W-:Y:S01]  /*ef50*/  HFMA2.MMA R122, -RZ, RZ, 0, 2.384185791015625e-07 ;  /* 0x00000004ff7a7435 */ /* 0x000fe200000001ff */
[----:B------:R-:W-:Y:S02]  /*ef60*/  MOV R127, R131 ;  /* 0x00000083007f7202 */ /* 0x000fe40000000f00 */
[----:B------:R-:W-:Y:S02]  /*ef70*/  MOV R123, 0x1f ;  /* 0x0000001f007b7802 */ /* 0x000fe40000000f00 */
[----:B0-----:R-:W-:-:S02]  /*ef80*/  MOV R138, 0xffffffff ;  /* 0xffffffff008a7802 */ /* 0x001fc40000000f00 */
[----:B------:R-:W-:Y:S02]  /*ef90*/  MOV R120, 0xefb0 ;  /* 0x0000efb000787802 */ /* 0x000fe40000000f00 */
[----:B-1234-:R-:W-:Y:S05]  /*efa0*/  CALL.REL.NOINC `($__internal_90_$__cuda_sm70_shflsync_down) ;  /* 0x00000ab000007944 */ /* 0x01efea0003c00000 */
[----:B-1----:R-:W-:Y:S01]  /*efb0*/  MOV R124, R138 ;  /* 0x0000008a007c7202 */ /* 0x002fe20000000f00 */
[----:B0-----:R-:W-:Y:S05]  /*efc0*/  BRA `(.L_x_3890) ;  /* 0xffff8be000007947 */ /* 0x001fea000383ffff */
.L_x_3797:
[----:B------:R-:W-:Y:S01]  /*efd0*/  HFMA2.MMA R122, -RZ, RZ, 0, 2.384185791015625e-07 ;  /* 0x00000004ff7a7435 */ /* 0x000fe200000001ff */
[----:B------:R-:W-:Y:S02]  /*efe0*/  MOV R127, R130 ;  /* 0x00000082007f7202 */ /* 0x000fe40000000f00 */
[----:B------:R-:W-:Y:S02]  /*eff0*/  MOV R123, 0x1f ;  /* 0x0000001f007b7802 */ /* 0x000fe40000000f00 */
[----:B0-----:R-:W-:Y:S02]  /*f000*/  MOV R138, 0xffffffff ;  /* 0xffffffff008a7802 */ /* 0x001fe40000000f00 */
[----:B------:R-:W-:Y:S02]  /*f010*/  MOV R120, 0xf030 ;  /* 0x0000f03000787802 */ /* 0x000fe40000000f00 */
[----:B-1234-:R-:W-:Y:S05]  /*f020*/  CALL.REL.NOINC `($__internal_90_$__cuda_sm70_shflsync_down) ;  /* 0x00000a3000007944 */ /* 0x01efea0003c00000 */
[----:B0-----:R-:W-:Y:S01]  /*f030*/  HFMA2.MMA R122, -RZ, RZ, 0, 2.384185791015625e-07 ;  /* 0x00000004ff7a7435 */ /* 0x001fe200000001ff */
[----:B-1----:R-:W-:Y:S02]  /*f040*/  MOV R125, R138 ;  /* 0x0000008a007d7202 */ /* 0x002fe40000000f00 */
[----:B------:R-:W-:-:S02]  /*f050*/  MOV R127, R129 ;  /* 0x00000081007f7202 */ /* 0x000fc40000000f00 */
[----:B------:R-:W-:Y:S02]  /*f060*/  MOV R123, 0x1f ;  /* 0x0000001f007b7802 */ /* 0x000fe40000000f00 */
[----:B------:R-:W-:Y:S02]  /*f070*/  MOV R138, 0xffffffff ;  /* 0xffffffff008a7802 */ /* 0x000fe40000000f00 */
[----:B------:R-:W-:Y:S02]  /*f080*/  MOV R120, 0xf0a0 ;  /* 0x0000f0a000787802 */ /* 0x000fe40000000f00 */
[----:B------:R-:W-:Y:S05]  /*f090*/  CALL.REL.NOINC `($__internal_90_$__cuda_sm70_shflsync_down) ;  /* 0x000009c000007944 */ /* 0x000fea0003c00000 */
[----:B0-----:R-:W-:Y:S01]  /*f0a0*/  HFMA2.MMA R122, -RZ, RZ, 0, 2.384185791015625e-07 ;  /* 0x00000004ff7a7435 */ /* 0x001fe200000001ff */
[----:B-1----:R-:W-:Y:S02]  /*f0b0*/  MOV R126, R138 ;  /* 0x0000008a007e7202 */ /* 0x002fe40000000f00 */
[----:B------:R-:W-:Y:S02]  /*f0c0*/  MOV R127, R128 ;  /* 0x00000080007f7202 */ /* 0x000fe40000000f00 */
[----:B------:R-:W-:Y:S02]  /*f0d0*/  MOV R123, 0x1f ;  /* 0x0000001f007b7802 */ /* 0x000fe40000000f00 */
[----:B------:R-:W-:-:S02]  /*f0e0*/  MOV R138, 0xffffffff ;  /* 0xffffffff008a7802 */ /* 0x000fc40000000f00 */
[----:B------:R-:W-:Y:S02]  /*f0f0*/  MOV R120, 0xf110 ;  /* 0x0000f11000787802 */ /* 0x000fe40000000f00 */
[----:B------:R-:W-:Y:S05]  /*f100*/  CALL.REL.NOINC `($__internal_90_$__cuda_sm70_shflsync_down) ;  /* 0x0000095000007944 */ /* 0x000fea0003c00000 */
[----:B01----:R-:W-:Y:S05]  /*f110*/  BRA `(.L_x_3891) ;  /* 0xffff8ad000007947 */ /* 0x003fea000383ffff */
.L_x_3800:
[----:B------:R-:W-:Y:S01]  /*f120*/  HFMA2.MMA R122, -RZ, RZ, 0, 4.76837158203125e-07 ;  /* 0x00000008ff7a7435 */ /* 0x000fe200000001ff */
[----:B------:R-:W-:Y:S02]  /*f130*/  MOV R127, R131 ;  /* 0x00000083007f7202 */ /* 0x000fe40000000f00 */
[----:B------:R-:W-:Y:S02]  /*f140*/  MOV R123, 0x1f ;  /* 0x0000001f007b7802 */ /* 0x000fe40000000f00 */
[----:B0-----:R-:W-:Y:S02]  /*f150*/  MOV R138, 0xffffffff ;  /* 0xffffffff008a7802 */ /* 0x001fe40000000f00 */
[----:B------:R-:W-:Y:S02]  /*f160*/  MOV R120, 0xf180 ;  /* 0x0000f18000787802 */ /* 0x000fe40000000f00 */
[----:B-1234-:R-:W-:Y:S05]  /*f170*/  CALL.REL.NOINC `($__internal_90_$__cuda_sm70_shflsync_down) ;  /* 0x000008e000007944 */ /* 0x01efea0003c00000 */
[----:B0-----:R-:W-:Y:S01]  /*f180*/  HFMA2.MMA R122, -RZ, RZ, 0, 4.76837158203125e-07 ;  /* 0x00000008ff7a7435 */ /* 0x001fe200000001ff */
[----:B-1----:R-:W-:Y:S02]  /*f190*/  MOV R124, R138 ;  /* 0x0000008a007c7202 */ /* 0x002fe40000000f00 */
[----:B------:R-:W-:-:S02]  /*f1a0*/  MOV R127, R130 ;  /* 0x00000082007f7202 */ /* 0x000fc40000000f00 */
[----:B------:R-:W-:Y:S02]  /*f1b0*/  MOV R123, 0x1f ;  /* 0x0000001f007b7802 */ /* 0x000fe40000000f00 */
[----:B------:R-:W-:Y:S02]  /*f1c0*/  MOV R138, 0xffffffff ;  /* 0xffffffff008a7802 */ /* 0x000fe40000000f00 */
[----:B------:R-:W-:Y:S02]  /*f1d0*/  MOV R120, 0xf1f0 ;  /* 0x0000f1f000787802 */ /* 0x000fe40000000f00 */
[----:B------:R-:W-:Y:S05]  /*f1e0*/  CALL.REL.NOINC `($__internal_90_$__cuda_sm70_shflsync_down) ;  /* 0x0000087000007944 */ /* 0x000fea0003c00000 */
[----:B0-----:R-:W-:Y:S01]  /*f1f0*/  HFMA2.MMA R122, -RZ, RZ, 0, 4.76837158203125e-07 ;  /* 0x00000008ff7a7435 */ /* 0x001fe200000001ff */
[----:B-1----:R-:W-:Y:S02]  /*f200*/  MOV R125, R138 ;  /* 0x0000008a007d7202 */ /* 0x002fe40000000f00 */
[----:B------:R-:W-:Y:S02]  /*f210*/  MOV R127, R129 ;  /* 0x00000081007f7202 */ /* 0x000fe40000000f00 */
[----:B------:R-:W-:Y:S02]  /*f220*/  MOV R123, 0x1f ;  /* 0x0000001f007b7802 */ /* 0x000fe40000000f00 */
[----:B------:R-:W-:-:S02]  /*f230*/  MOV R138, 0xffffffff ;  /* 0xffffffff008a7802 */ /* 0x000fc40000000f00 */
[----:B------:R-:W-:Y:S02]  /*f240*/  MOV R120, 0xf260 ;  /* 0x0000f26000787802 */ /* 0x000fe40000000f00 */
[----:B------:R-:W-:Y:S05]  /*f250*/  CALL.REL.NOINC `($__internal_90_$__cuda_sm70_shflsync_down) ;  /* 0x0000080000007944 */ /* 0x000fea0003c00000 */
[----:B0-----:R-:W-:Y:S01]  /*f260*/  HFMA2.MMA R122, -RZ, RZ, 0, 4.76837158203125e-07 ;  /* 0x00000008ff7a7435 */ /* 0x001fe200000001ff */
[----:B-1----:R-:W-:Y:S02]  /*f270*/  MOV R126, R138 ;  /* 0x0000008a007e7202 */ /* 0x002fe40000000f00 */
[----:B------:R-:W-:Y:S02]  /*f280*/  MOV R127, R128 ;  /* 0x00000080007f7202 */ /* 0x000fe40000000f00 */
[----:B------:R-:W-:Y:S02]  /*f290*/  MOV R123, 0x1f ;  /* 0x0000001f007b7802 */ /* 0x000fe40000000f00 */
[----:B------:R-:W-:Y:S02]  /*f2a0*/  MOV R138, 0xffffffff ;  /* 0xffffffff008a7802 */ /* 0x000fe40000000f00 */
[----:B------:R-:W-:Y:S02]  /*f2b0*/  MOV R120, 0xf2d0 ;  /* 0x0000f2d000787802 */ /* 0x000fe40000000f00 */
[----:B------:R-:W-:Y:S05]  /*f2c0*/  CALL.REL.NOINC `($__internal_90_$__cuda_sm70_shflsync_down) ;  /* 0x0000079000007944 */ /* 0x000fea0003c00000 */
[----:B01----:R-:W-:Y:S05]  /*f2d0*/  BRA `(.L_x_3892) ;  /* 0xffff8a6000007947 */ /* 0x003fea000383ffff */
.L_x_3803:
[----:B------:R-:W-:Y:S01]  /*f2e0*/  HFMA2.MMA R122, -RZ, RZ, 0, 9.5367431640625e-07 ;  /* 0x00000010ff7a7435 */ /* 0x000fe200000001ff */
[----:B------:R-:W-:-:S02]  /*f2f0*/  MOV R127, R131 ;  /* 0x00000083007f7202 */ /* 0x000fc40000000f00 */
[----:B------:R-:W-:Y:S02]  /*f300*/  MOV R123, 0x1f ;  /* 0x0000001f007b7802 */ /* 0x000fe40000000f00 */
[----:B0-----:R-:W-:Y:S02]  /*f310*/  MOV R138, 0xffffffff ;  /* 0xffffffff008a7802 */ /* 0x001fe40000000f00 */
[----:B------:R-:W-:Y:S02]  /*f320*/  MOV R120, 0xf340 ;  /* 0x0000f34000787802 */ /* 0x000fe40000000f00 */
[----:B-1234-:R-:W-:Y:S05]  /*f330*/  CALL.REL.NOINC `($__internal_90_$__cuda_sm70_shflsync_down) ;  /* 0x0000072000007944 */ /* 0x01efea0003c00000 */
[----:B-1----:R-:W-:Y:S01]  /*f340*/  MOV R124, R138 ;  /* 0x0000008a007c7202 */ /* 0x002fe20000000f00 */
[----:B0-----:R-:W-:Y:S05]  /*f350*/  BRA `(.L_x_3893) ;  /* 0xffff8b0000007947 */ /* 0x001fea000383ffff */
.L_x_3804:
[----:B------:R-:W-:Y:S01]  /*f360*/  HFMA2.MMA R122, -RZ, RZ, 0, 9.5367431640625e-07 ;  /* 0x00000010ff7a7435 */ /* 0x000fe200000001ff */
[----:B------:R-:W-:Y:S02]  /*f370*/  MOV R127, R130 ;  /* 0x00000082007f7202 */ /* 0x000fe40000000f00 */
[----:B------:R-:W-:Y:S02]  /*f380*/  MOV R123, 0x1f ;  /* 0x0000001f007b7802 */ /* 0x000fe40000000f00 */
[----:B0-----:R-:W-:-:S02]  /*f390*/  MOV R138, 0xffffffff ;  /* 0xffffffff008a7802 */ /* 0x001fc40000000f00 */
[----:B------:R-:W-:Y:S02]  /*f3a0*/  MOV R120, 0xf3c0 ;  /* 0x0000f3c000787802 */ /* 0x000fe40000000f00 */
[----:B-1234-:R-:W-:Y:S05]  /*f3b0*/  CALL.REL.NOINC `($__internal_90_$__cuda_sm70_shflsync_down) ;  /* 0x000006a000007944 */ /* 0x01efea0003c00000 */
[----:B0-----:R-:W-:Y:S01]  /*f3c0*/  HFMA2.MMA R122, -RZ, RZ, 0, 9.5367431640625e-07 ;  /* 0x00000010ff7a7435 */ /* 0x001fe200000001ff */
[----:B-1----:R-:W-:Y:S02]  /*f3d0*/  MOV R125, R138 ;  /* 0x0000008a007d7202 */ /* 0x002fe40000000f00 */
[----:B------:R-:W-:Y:S02]  /*f3e0*/  MOV R127, R129 ;  /* 0x00000081007f7202 */ /* 0x000fe40000000f00 */
[----:B------:R-:W-:Y:S02]  /*f3f0*/  MOV R123, 0x1f ;  /* 0x0000001f007b7802 */ /* 0x000fe40000000f00 */
[----:B------:R-:W-:Y:S02]  /*f400*/  MOV R138, 0xffffffff ;  /* 0xffffffff008a7802 */ /* 0x000fe40000000f00 */
[----:B------:R-:W-:Y:S02]  /*f410*/  MOV R120, 0xf430 ;  /* 0x0000f43000787802 */ /* 0x000fe40000000f00 */
[----:B------:R-:W-:Y:S05]  /*f420*/  CALL.REL.NOINC `($__internal_90_$__cuda_sm70_shflsync_down) ;  /* 0x0000063000007944 */ /* 0x000fea0003c00000 */
[----:B0-----:R-:W-:Y:S01]  /*f430*/  HFMA2.MMA R122, -RZ, RZ, 0, 9.5367431640625e-07 ;  /* 0x00000010ff7a7435 */ /* 0x001fe200000001ff */
[----:B-1----:R-:W-:-:S02]  /*f440*/  MOV R126, R138 ;  /* 0x0000008a007e7202 */ /* 0x002fc40000000f00 */
[----:B------:R-:W-:Y:S02]  /*f450*/  MOV R127, R128 ;  /* 0x00000080007f7202 */ /* 0x000fe40000000f00 */
[----:B------:R-:W-:Y:S02]  /*f460*/  MOV R123, 0x1f ;  /* 0x0000001f007b7802 */ /* 0x000fe40000000f00 */
[----:B------:R-:W-:Y:S02]  /*f470*/  MOV R138, 0xffffffff ;  /* 0xffffffff008a7802 */ /* 0x000fe40000000f00 */
[----:B------:R-:W-:Y:S02]  /*f480*/  MOV R120, 0xf4a0 ;  /* 0x0000f4a000787802 */ /* 0x000fe40000000f00 */
[----:B------:R-:W-:Y:S05]  /*f490*/  CALL.REL.NOINC `($__internal_90_$__cuda_sm70_shflsync_down) ;  /* 0x000005c000007944 */ /* 0x000fea0003c00000 */
[----:B01----:R-:W-:Y:S05]  /*f4a0*/  BRA `(.L_x_3894) ;  /* 0xffff89f000007947 */ /* 0x003fea000383ffff */
.L_x_3807:
[----:B------:R-:W-:Y:S01]  /*f4b0*/  HFMA2.MMA R123, -RZ, RZ, 0, 0 ;  /* 0x00000000ff7b7435 */ /* 0x000fe200000001ff */
[----:B-1----:R-:W-:Y:S02]  /*f4c0*/  MOV R124, R131 ;  /* 0x00000083007c7202 */ /* 0x002fe40000000f00 */
[----:B------:R-:W-:Y:S02]  /*f4d0*/  MOV R121, 0x1f ;  /* 0x0000001f00797802 */ /* 0x000fe40000000f00 */
[----:B------:R-:W-:-:S02]  /*f4e0*/  MOV R120, 0xffffffff ;  /* 0xffffffff00787802 */ /* 0x000fc40000000f00 */
[----:B------:R-:W-:Y:S02]  /*f4f0*/  MOV R122, 0xf510 ;  /* 0x0000f510007a7802 */ /* 0x000fe40000000f00 */
[----:B0-234-:R-:W-:Y:S05]  /*f500*/  CALL.REL.NOINC `($__internal_91_$__cuda_sm70_shflsync_idx_p) ;  /* 0x0000059000007944 */ /* 0x01dfea0003c00000 */
        /* <DEDUP_REMOVED lines=21> */
[----:B------:R-:W-:Y:S01]  /*f660*/  HFMA2.MMA R122, -RZ, RZ, 0, 5.9604644775390625e-08 ;  /* 0x00000001ff7a7435 */ /* 0x000fe200000001ff */
[----:B-1----:R-:W-:Y:S02]  /*f670*/  MOV R245, R121 ;  /* 0x0000007900f57202 */ /* 0x002fe40000000f00 */
[----:B------:R-:W-:Y:S02]  /*f680*/  MOV R127, R131 ;  /* 0x00000083007f7202 */ /* 0x000fe40000000f00 */
[----:B0-----:R-:W-:Y:S02]  /*f690*/  MOV R123, 0x1f ;  /* 0x0000001f007b7802 */ /* 0x001fe40000000f00 */
[----:B------:R-:W-:Y:S02]  /*f6a0*/  MOV R138, 0xffffffff ;  /* 0xffffffff008a7802 */ /* 0x000fe40000000f00 */
[----:B------:R-:W-:-:S02]  /*f6b0*/  MOV R120, 0xf6d0 ;  /* 0x0000f6d000787802 */ /* 0x000fc40000000f00 */
[----:B------:R-:W-:Y:S05]  /*f6c0*/  CALL.REL.NOINC `($__internal_90_$__cuda_sm70_shflsync_down) ;  /* 0x0000039000007944 */ /* 0x000fea0003c00000 */
[----:B0-----:R-:W-:Y:S01]  /*f6d0*/  HFMA2.MMA R122, -RZ, RZ, 0, 5.9604644775390625e-08 ;  /* 0x00000001ff7a7435 */ /* 0x001fe200000001ff */
[----:B-1----:R-:W-:-:S02]  /*f6e0*/  MOV R136, R138 ;  /* 0x0000008a00887202 */ /* 0x002fc40000000f00 */
[----:B------:R-:W-:Y:S02]  /*f6f0*/  MOV R127, R130 ;  /* 0x00000082007f7202 */ /* 0x000fe40000000f00 */
[----:B------:R-:W-:Y:S02]  /*f700*/  MOV R123, 0x1f ;  /* 0x0000001f007b7802 */ /* 0x000fe40000000f00 */
[----:B------:R-:W-:Y:S02]  /*f710*/  MOV R138, 0xffffffff ;  /* 0xffffffff008a7802 */ /* 0x000fe40000000f00 */
[----:B------:R-:W-:Y:S02]  /*f720*/  MOV R120, 0xf740 ;  /* 0x0000f74000787802 */ /* 0x000fe40000000f00 */
[----:B------:R-:W-:Y:S05]  /*f730*/  CALL.REL.NOINC `($__internal_90_$__cuda_sm70_shflsync_down) ;  /* 0x0000032000007944 */ /* 0x000fea0003c00000 */
[----:B0-----:R-:W-:Y:S01]  /*f740*/  HFMA2.MMA R122, -RZ, RZ, 0, 5.9604644775390625e-08 ;  /* 0x00000001ff7a7435 */ /* 0x001fe200000001ff */
[----:B-1----:R-:W-:Y:S02]  /*f750*/  MOV R137, R138 ;  /* 0x0000008a00897202 */ /* 0x002fe40000000f00 */
[----:B------:R-:W-:Y:S02]  /*f760*/  MOV R127, R129 ;  /* 0x00000081007f7202 */ /* 0x000fe40000000f00 */
[----:B------:R-:W-:-:S02]  /*f770*/  MOV R123, 0x1f ;  /* 0x0000001f007b7802 */ /* 0x000fc40000000f00 */
[----:B------:R-:W-:Y:S02]  /*f780*/  MOV R138, 0xffffffff ;  /* 0xffffffff008a7802 */ /* 0x000fe40000000f00 */
[----:B------:R-:W-:Y:S02]  /*f790*/  MOV R120, 0xf7b0 ;  /* 0x0000f7b000787802 */ /* 0x000fe40000000f00 */
[----:B------:R-:W-:Y:S05]  /*f7a0*/  CALL.REL.NOINC `($__internal_90_$__cuda_sm70_shflsync_down) ;  /* 0x000002b000007944 */ /* 0x000fea0003c00000 */
[----:B0-----:R-:W-:Y:S01]  /*f7b0*/  HFMA2.MMA R122, -RZ, RZ, 0, 5.9604644775390625e-08 ;  /* 0x00000001ff7a7435 */ /* 0x001fe200000001ff */
[----:B-1----:R-:W-:Y:S02]  /*f7c0*/  MOV R125, R138 ;  /* 0x0000008a007d7202 */ /* 0x002fe40000000f00 */
[----:B------:R-:W-:Y:S02]  /*f7d0*/  MOV R127, R128 ;  /* 0x00000080007f7202 */ /* 0x000fe40000000f00 */
[----:B------:R-:W-:Y:S02]  /*f7e0*/  MOV R123, 0x1f ;  /* 0x0000001f007b7802 */ /* 0x000fe40000000f00 */
[----:B------:R-:W-:Y:S02]  /*f7f0*/  MOV R138, 0xffffffff ;  /* 0xffffffff008a7802 */ /* 0x000fe40000000f00 */
[----:B------:R-:W-:-:S02]  /*f800*/  MOV R120, 0xf820 ;  /* 0x0000f82000787802 */ /* 0x000fc40000000f00 */
[----:B------:R-:W-:Y:S05]  /*f810*/  CALL.REL.NOINC `($__internal_90_$__cuda_sm70_shflsync_down) ;  /* 0x0000024000007944 */ /* 0x000fea0003c00000 */
[-C--:B------:R-:W-:Y:S01]  /*f820*/  FMUL.FTZ R242, R119, R246.reuse ;  /* 0x000000f677f27220 */ /* 0x080fe20000410000 */
[----:B0-----:R-:W-:Y:S01]  /*f830*/  HFMA2.MMA R123, -RZ, RZ, 0, 0 ;  /* 0x00000000ff7b7435 */ /* 0x001fe200000001ff */
[----:B------:R-:W-:Y:S01]  /*f840*/  FMUL.FTZ R210, R118, R246 ;  /* 0x000000f676d27220 */ /* 0x000fe20000410000 */
[----:B------:R-:W-:Y:S01]  /*f850*/  MOV R124, R116 ;  /* 0x00000074007c7202 */ /* 0x000fe20000000f00 */
[CC--:B------:R-:W-:Y:S01]  /*f860*/  FMUL.FTZ R244, R116.reuse, R246.reuse ;  /* 0x000000f674f47220 */ /* 0x0c0fe20000410000 */
[----:B------:R-:W-:Y:S01]  /*f870*/  MOV R121, 0x1f ;  /* 0x0000001f00797802 */ /* 0x000fe20000000f00 */
[-C--:B------:R-:W-:Y:S01]  /*f880*/  FMUL.FTZ R243, R116, R249.reuse ;  /* 0x000000f974f37220 */ /* 0x080fe20000410000 */
[----:B------:R-:W-:Y:S01]  /*f890*/  MOV R120, 0xffffffff ;  /* 0xffffffff00787802 */ /* 0x000fe20000000f00 */
[----:B------:R-:W-:Y:S01]  /*f8a0*/  FMUL.FTZ R246, R117, R246 ;  /* 0x000000f675f67220 */ /* 0x000fe20000410000 */
[----:B------:R-:W-:Y:S01]  /*f8b0*/  MOV R122, 0xf8f0 ;  /* 0x0000f8f0007a7802 */ /* 0x000fe20000000f00 */
[----:B------:R-:W-:-:S02]  /*f8c0*/  FFMA.FTZ R242, R118, R249, -R242 ;  /* 0x000000f976f27223 */ /* 0x000fc400000108f2 */
[----:B------:R-:W-:Y:S02]  /*f8d0*/  FFMA.FTZ R210, R119, R249, R210 ;  /* 0x000000f977d27223 */ /* 0x000fe400000100d2 */
[----:B-1----:R-:W-:Y:S05]  /*f8e0*/  CALL.REL.NOINC `($__internal_91_$__cuda_sm70_shflsync_idx_p) ;  /* 0x000001b000007944 */ /* 0x002fea0003c00000 */
        /* <DEDUP_REMOVED lines=23> */
        .weak           $__internal_90_$__cuda_sm70_shflsync_down
        .type           $__internal_90_$__cuda_sm70_shflsync_down,@function
        .size           $__internal_90_$__cuda_sm70_shflsync_down,($__internal_91_$__cuda_sm70_shflsync_idx_p - $__internal_90_$__cuda_sm70_shflsync_down)
$__internal_90_$__cuda_sm70_shflsync_down:
[----:B------:R-:W-:Y:S01]  /*fa60*/  HFMA2.MMA R121, -RZ, RZ, 0, 0 ;  /* 0x00000000ff797435 */ /* 0x000fe200000001ff */
[----:B------:R-:W-:Y:S04]  /*fa70*/  WARPSYNC R138 ;  /* 0x0000008a00007348 */ /* 0x000fe80003800000 */
[----:B------:R0:W1:Y:S01]  /*fa80*/  SHFL.DOWN PT, R138, R127, R122, R123 ;  /* 0x0800007a7f8a7389 */ /* 0x00006200000e007b */
[----:B------:R-:W-:Y:S05]  /*fa90*/  RET.REL.NODEC R120 `(_Z25selective_scan_bwd_kernelI32Selective_Scan_bwd_kernel_traitsILi128ELi16ELb1ELb1ELb1ELb1ELb0EfN3c107complexIfEEEEv12SSMParamsBwd) ;  /* 0xffff056078007950 */ /* 0x000fea0003c3ffff */
        .weak           $__internal_91_$__cuda_sm70_shflsync_idx_p
        .type           $__internal_91_$__cuda_sm70_shflsync_idx_p,@function
        .size           $__internal_91_$__cuda_sm70_shflsync_idx_p,($__internal_92_$__cuda_sm70_shflsync_up - $__internal_91_$__cuda_sm70_shflsync_idx_p)
$__internal_91_$__cuda_sm70_shflsync_idx_p:
[----:B------:R-:W-:Y:S01]  /*faa0*/  HFMA2.MMA R127, -RZ, RZ, 0, 0 ;  /* 0x00000000ff7f7435 */ /* 0x000fe200000001ff */
[----:B------:R-:W-:Y:S01]  /*fab0*/  MOV R126, R122 ;  /* 0x0000007a007e7202 */ /* 0x000fe20000000f00 */
[----:B------:R-:W-:Y:S04]  /*fac0*/  WARPSYNC R120 ;  /* 0x0000007800007348 */ /* 0x000fe80003800000 */
[----:B------:R0:W1:Y:S01]  /*fad0*/  SHFL.IDX PT, R121, R124, R123, R121 ;  /* 0x0000007b7c797389 */ /* 0x00006200000e0079 */
[----:B------:R-:W-:Y:S05]  /*fae0*/  RET.REL.NODEC R126 `(_Z25selective_scan_bwd_kernelI32Selective_Scan_bwd_kernel_traitsILi128ELi16ELb1ELb1ELb1ELb1ELb0EfN3c107complexIfEEEEv12SSMParamsBwd) ;  /* 0xffff05107e007950 */ /* 0x000fea0003c3ffff */
        .weak           $__internal_92_$__cuda_sm70_shflsync_up
        .type           $__internal_92_$__cuda_sm70_shflsync_up,@function
        .size           $__internal_92_$__cuda_sm70_shflsync_up,(.L_x_14527 - $__internal_92_$__cuda_sm70_shflsync_up)
$__internal_92_$__cuda_sm70_shflsync_up:
[----:B------:R-:W-:Y:S01]  /*faf0*/  MOV R121, 0x0 ;  /* 0x0000000000797802 */ /* 0x000fe20000000f00 */
[----:B------:R-:W-:Y:S04]  /*fb00*/  WARPSYNC R123 ;  /* 0x0000007b00007348 */ /* 0x000fe80003800000 */
[----:B------:R0:W1:Y:S01]  /*fb10*/  SHFL.UP PT, R123, R126, R125, R124 ;  /* 0x0400007d7e7b7389 */ /* 0x00006200000e007c */
[----:B------:R-:W-:Y:S05]  /*fb20*/  RET.REL.NODEC R120 `(_Z25selective_scan_bwd_kernelI32Selective_Scan_bwd_kernel_traitsILi128ELi16ELb1ELb1ELb1ELb1ELb0EfN3c107complexIfEEEEv12SSMParamsBwd) ;  /* 0xffff04d078007950 */ /* 0x000fea0003c3ffff */
.L_x_3896:
        /* <DEDUP_REMOVED lines=13> */
.L_x_14527:


//--------------------- .text._Z25selective_scan_bwd_kernelI32Selective_Scan_bwd_kernel_traitsILi128ELi16ELb1ELb1ELb1ELb1ELb1EfN3c107complexIfEEEEv12SSMParamsBwd --------------------------
	.section	.text._Z25selective_scan_bwd_kernelI32Selective_Scan_bwd_kernel_traitsILi128ELi16ELb1ELb1ELb1ELb1ELb1EfN3c107complexIfEEEEv12SSMParamsBwd,"ax",@progbits
	.sectioninfo	@"SHI_REGISTERS=254"
	.align	128
        .global         _Z25selective_scan_bwd_kernelI32Selective_Scan_bwd_kernel_traitsILi128ELi16ELb1ELb1ELb1ELb1ELb1EfN3c107complexIfEEEEv12SSMParamsBwd
        .type           _Z25selective_scan_bwd_kernelI32Selective_Scan_bwd_kernel_traitsILi128ELi16ELb1ELb1ELb1ELb1ELb1EfN3c107complexIfEEEEv12SSMParamsBwd,@function
        .size           _Z25selective_scan_bwd_kernelI32Selective_Scan_bwd_kernel_traitsILi128ELi16ELb1ELb1ELb1ELb1ELb1EfN3c107complexIfEEEEv12SSMParamsBwd,(.L_x_14530 - _Z25selective_scan_bwd_kernelI32Selective_Scan_bwd_kernel_traitsILi128ELi16ELb1ELb1ELb1ELb1ELb1EfN3c107complexIfEEEEv12SSMParamsBwd)
        .other          _Z25selective_scan_bwd_kernelI32Selective_Scan_bwd_kernel_traitsILi128ELi16ELb1ELb1ELb1ELb1ELb1EfN3c107complexIfEEEEv12SSMParamsBwd,@"STO_CUDA_ENTRY STV_DEFAULT"
_Z25selective_scan_bwd_kernelI32Selective_Scan_bwd_kernel_traitsILi128ELi16ELb1ELb1ELb1ELb1ELb1EfN3c107complexIfEEEEv12SSMParamsBwd:
.text._Z25selective_scan_bwd_kernelI32Selective_Scan_bwd_kernel_traitsILi128ELi16ELb1ELb1ELb1ELb1ELb1EfN3c107complexIfEEEEv12SSMParamsBwd:
        /* <DEDUP_REMOVED lines=133> */
[----:B------:R-:W-:Y:S02]  /*0850*/  UIADD3 UR7, UR7, UR16, URZ ;  /* 0x0000001007077290 */ /* 0x000fe4000fffe03f */
[----:B------:R-:W-:Y:S02]  /*0860*/  UIADD3 UR16, UP1, UR33, UR22, URZ ;  /* 0x0000001621107290 */ /* 0x000fe4000ff3e03f */
[----:B------:R-:W-:Y:S02]  /*0870*/  ULDC.64 UR24, c[0x0][0x1c8] ;  /* 0x0000720000187ab9 */ /* 0x000fe40000000a00 */
[----:B------:R-:W-:Y:S02]  /*0880*/  USHF.R.S32.HI UR34, URZ, 0x1f, UR33 ;  /* 0x0000001f3f227899 */ /* 0x000fe40008011421 */
[----:B------:R-:W-:Y:S02]  /*0890*/  UIADD3 UR22, UR23, UR8, URZ ;  /* 0x0000000817167290 */ /* 0x000fe4000fffe03f */
[----:B------:R-:W-:-:S02]  /*08a0*/  ULDC.64 UR4, c[0x0][0x228] ;  /* 0x00008a0000047ab9 */ /* 0x000fc40000000a00 */
[----:B------:R-:W-:Y:S02]  /*08b0*/  UIMAD UR35, UR15, UR24, URZ ;  /* 0x000000180f2372a4 */ /* 0x000fe4000f8e023f */
[----:B------:R-:W-:Y:S02]  /*08c0*/  ULEA UR8, UP2, UR16, UR4, 0x2 ;  /* 0x0000000410087291 */ /* 0x000fe4000f84103f */
[----:B------:R-:W-:Y:S02]  /*08d0*/  UIADD3.X UR4, UR34, UR22, URZ, UP1, !UPT ;  /* 0x0000001622047290 */ /* 0x000fe40008ffe43f */
[----:B------:R-:W-:Y:S02]  /*08e0*/  UIMAD.WIDE.U32 UR22, UR14, UR24, UR6 ;  /* 0x000000180e1672a5 */ /* 0x000fe4000f8e0006 */
[----:B------:R-:W-:Y:S02]  /*08f0*/  UIMAD UR25, UR14, UR25, UR35 ;  /* 0x000000190e1972a4 */ /* 0x000fe4000f8e0223 */
[----:B------:R-:W-:-:S02]  /*0900*/  UIADD3 UR33, UP1, UR33, UR22, URZ ;  /* 0x0000001621217290 */ /* 0x000fc4000ff3e03f */
[----:B------:R-:W-:Y:S02]  /*0910*/  UIADD3 UR23, UR23, UR25, URZ ;  /* 0x0000001917177290 */ /* 0x000fe4000fffe03f */
[----:B------:R-:W-:Y:S02]  /*0920*/  ULEA.HI.X UR24, UR16, UR5, UR4, 0x2, UP2 ;  /* 0x0000000510187291 */ /* 0x000fe400090f1404 */
[----:B------:R-:W-:Y:S02]  /*0930*/  ULDC.64 UR6, c[0x0][0x230] ;  /* 0x00008c0000067ab9 */ /* 0x000fe40000000a00 */
        /* <DEDUP_REMOVED lines=26> */
[----:B------:R-:W-:Y:S02]  /*0ae0*/  UMOV UR32, UR20 ;  /* 0x0000001400207c82 */ /* 0x000fe40008000000 */
[----:B------:R-:W-:Y:S02]  /*0af0*/  UMOV UR33, UR21 ;  /* 0x0000001500217c82 */ /* 0x000fe40008000000 */
[----:B------:R-:W-:Y:S02]  /*0b00*/  UMOV UR18, UR9 ;  /* 0x0000000900127c82 */ /* 0x000fe40008000000 */
[----:B------:R-:W-:Y:S02]  /*0b10*/  UMOV UR20, UR8 ;  /* 0x0000000800147c82 */ /* 0x000fe40008000000 */
[----:B------:R-:W-:Y:S02]  /*0b20*/  UMOV UR21, UR24 ;  /* 0x0000001800157c82 */ /* 0x000fe40008000000 */
[----:B------:R-:W-:Y:S01]  /*0b30*/  UMOV UR6, URZ ;  /* 0x0000003f00067c82 */ /* 0x000fe20008000000 */
[----:B---3--:R-:W-:-:S04]  /*0b40*/  SHF.R.S32.HI R3, RZ, 0x1f, R0 ;  /* 0x0000001fff037819 */ /* 0x008fc80000011400 */
[----:B------:R-:W-:-:S04]  /*0b50*/  LEA.HI R3, R3, R0, RZ, 0x5 ;  /* 0x0000000003037211 */ /* 0x000fc800078f28ff */
[----:B0-----:R-:W-:Y:S02]  /*0b60*/  SHF.R.S32.HI R154, RZ, 0x5, R3 ;  /* 0x00000005ff9a7819 */ /* 0x001fe40000011403 */
.L_x_4033:
        /* <DEDUP_REMOVED lines=37> */
[----:B------:R-:W2:Y:S04]  /*0dc0*/  LDS.128 R40, [R4.X16+0x10] ;  /* 0x0000100004287984 */ /* 0x000ea8000000cc00 */
[----:B------:R-:W1:Y:S04]  /*0dd0*/  LDS.128 R16, [R4.X16+0x20] ;  /* 0x0000200004107984 */ /* 0x000e68000000cc00 */
[----:B------:R-:W-:Y:S04]  /*0de0*/  LDS.128 R24, [R4.X16+0x30] ;  /* 0x0000300004187984 */ /* 0x000fe8000000cc00 */
[----:B------:R-:W1:Y:S04]  /*0df0*/  LDS.128 R44, [R4.X16] ;  /* 0x00000000042c7984 */ /* 0x000e68000000cc00 */
        /* <DEDUP_REMOVED lines=10> */
[----:B------:R-:W-:Y:S01]  /*0ea0*/  BSSY B0, `(.L_x_3898) ;  /* 0x0000032000007945 */ /* 0x000fe20003800000 */
[----:B------:R-:W-:Y:S01]  /*0eb0*/  FADD.FTZ R8, R43, UR5 ;  /* 0x000000052b087e21 */ /* 0x000fe20008010000 */
[----:B------:R-:W-:Y:S01]  /*0ec0*/  FSETP.GTU.FTZ.AND P6, PT, R5, 20, PT ;  /* 0x41a000000500780b */ /* 0x000fe20003fdc000 */
[----:B-1----:R-:W-:Y:S01]  /*0ed0*/  FADD.FTZ R9, R16, UR5 ;  /* 0x0000000510097e21 */ /* 0x002fe20008010000 */
[----:B------:R-:W-:Y:S01]  /*0ee0*/  FSETP.GTU.FTZ.AND P0, PT, R6, 20, PT ;  /* 0x41a000000600780b */ /* 0x000fe20003f1c000 */
[----:B0-----:R-:W-:Y:S01]  /*0ef0*/  FADD.FTZ R10, R44, UR5 ;  /* 0x000000052c0a7e21 */ /* 0x001fe20008010000 */
[----:B------:R-:W-:Y:S01]  /*0f00*/  FSETP.GTU.FTZ.AND P1, PT, R7, 20, PT ;  /* 0x41a000000700780b */ /* 0x000fe20003f3c000 */
[----:B------:R-:W-:Y:S01]  /*0f10*/  FADD.FTZ R11, R45, UR5 ;  /* 0x000000052d0b7e21 */ /* 0x000fe20008010000 */
[----:B------:R-:W-:-:S02]  /*0f20*/  FSETP.GTU.FTZ.AND P2, PT, R8, 20, PT ;  /* 0x41a000000800780b */ /* 0x000fc40003f5c000 */
[----:B------:R-:W-:Y:S02]  /*0f30*/  FSETP.GTU.FTZ.AND P4, PT, R10, 20, PT ;  /* 0x41a000000a00780b */ /* 0x000fe40003f9c000 */
[----:B------:R-:W-:Y:S02]  /*0f40*/  FSETP.GTU.FTZ.AND P3, PT, R9, 20, PT ;  /* 0x41a000000900780b */ /* 0x000fe40003f7c000 */
[----:B------:R-:W-:Y:S01]  /*0f50*/  FSETP.GTU.FTZ.AND P5, PT, R11, 20, PT ;  /* 0x41a000000b00780b */ /* 0x000fe20003fbc000 */
[----:B-----5:R0:W-:Y:S04]  /*0f60*/  STS.128 [R3.X16], R12 ;  /* 0x0000000c03007388 */ /* 0x0201e8000000cc00 */
[----:B--2---:R1:W-:Y:S04]  /*0f70*/  STS.128 [R3.X16+0x200], R28 ;  /* 0x0002001c03007388 */ /* 0x0043e8000000cc00 */
[----:B---3--:R1:W-:Y:S04]  /*0f80*/  STS.128 [R3.X16+0x400], R32 ;  /* 0x0004002003007388 */ /* 0x0083e8000000cc00 */
[----:B----4-:R1:W-:Y:S01]  /*0f90*/  STS.128 [R3.X16+0x600], R36 ;  /* 0x0006002403007388 */ /* 0x0103e2000000cc00 */
[----:B0-----:R-:W-:Y:S01]  /*0fa0*/  FADD.FTZ R12, R46, UR5 ;  /* 0x000000052e0c7e21 */ /* 0x001fe20008010000 */
[----:B------:R-:W-:-:S06]  /*0fb0*/  NOP ;  /* 0x0000000000007918 */ /* 0x000fcc0000000000 */
        /* <DEDUP_REMOVED lines=32> */
.L_x_3899:
[----:B------:R-:W-:Y:S05]  /*11c0*/  BSYNC B0 ;  /* 0x0000000000007941 */ /* 0x000fea0003800000 */
.L_x_3898:
        /* <DEDUP_REMOVED lines=35> */
.L_x_3901:
[----:B------:R-:W-:Y:S05]  /*1400*/  BSYNC B0 ;  /* 0x0000000000007941 */ /* 0x000fea0003800000 */
.L_x_3900:
        /* <DEDUP_REMOVED lines=35> */
.L_x_3903:
[----:B------:R-:W-:Y:S05]  /*1640*/  BSYNC B0 ;  /* 0x0000000000007941 */ /* 0x000fea0003800000 */
.L_x_3902:
        /* <DEDUP_REMOVED lines=35> */
.L_x_3905:
[----:B------:R-:W-:Y:S05]  /*1880*/  BSYNC B0 ;  /* 0x0000000000007941 */ /* 0x000fea0003800000 */
.L_x_3904:
        /* <DEDUP_REMOVED lines=35> */
.L_x_3907:
[----:B------:R-:W-:Y:S05]  /*1ac0*/  BSYNC B0 ;  /* 0x0000000000007941 */ /* 0x000fea0003800000 */
.L_x_3906:
        /* <DEDUP_REMOVED lines=35> */
.L_x_3909:
[----:B------:R-:W-:Y:S05]  /*1d00*/  BSYNC B0 ;  /* 0x0000000000007941 */ /* 0x000fea0003800000 */
.L_x_3908:
        /* <DEDUP_REMOVED lines=35> */
.L_x_3911:
[----:B------:R-:W-:Y:S05]  /*1f40*/  BSYNC B0 ;  /* 0x0000000000007941 */ /* 0x000fea0003800000 */
.L_x_3910:
        /* <DEDUP_REMOVED lines=35> */
.L_x_3913:
[----:B------:R-:W-:Y:S05]  /*2180*/  BSYNC B0 ;  /* 0x0000000000007941 */ /* 0x000fea0003800000 */
.L_x_3912:
        /* <DEDUP_REMOVED lines=35> */
.L_x_3915:
[----:B------:R-:W-:Y:S05]  /*23c0*/  BSYNC B0 ;  /* 0x0000000000007941 */ /* 0x000fea0003800000 */
.L_x_3914:
[----:B------:R-:W-:Y:S01]  /*23d0*/  BSSY B0, `(.L_x_3916) ;  /* 0x0000022000007945 */ /* 0x000fe20003800000 */
[----:B------:R-:W-:Y:S01]  /*23e0*/  FSETP.GTU.FTZ.AND P3, PT, R20, 20, PT ;  /* 0x41a000001400780b */ /* 0x000fe20003f7c000 */
[----:B------:R-:W-:Y:S07]  /*23f0*/  @P4 BRA `(.L_x_3917) ;  /* 0x000001f000004947 */ /* 0x000fee0003800000 */
        /* <DEDUP_REMOVED lines=31> */
.L_x_3917:
[----:B------:R-:W-:Y:S05]  /*25f0*/  BSYNC B0 ;  /* 0x0000000000007941 */ /* 0x000fea0003800000 */
.L_x_3916:
[----:B------:R-:W-:Y:S01]  /*2600*/  BSSY B0, `(.L_x_3918) ;  /* 0x0000021000007945 */ /* 0x000fe20003800000 */
        /* <DEDUP_REMOVED lines=32> */
.L_x_3919:
[----:B------:R-:W-:Y:S05]  /*2810*/  BSYNC B0 ;  /* 0x0000000000007941 */ /* 0x000fea0003800000 */
.L_x_3918:
        /* <DEDUP_REMOVED lines=33> */
.L_x_3921:
[----:B------:R-:W-:Y:S05]  /*2a30*/  BSYNC B0 ;  /* 0x0000000000007941 */ /* 0x000fea0003800000 */
.L_x_3920:
        /* <DEDUP_REMOVED lines=33> */
.L_x_3923:
[----:B------:R-:W-:Y:S05]  /*2c50*/  BSYNC B0 ;  /* 0x0000000000007941 */ /* 0x000fea0003800000 */
.L_x_3922:
        /* <DEDUP_REMOVED lines=33> */
.L_x_3925:
[----:B------:R-:W-:Y:S05]  /*2e70*/  BSYNC B0 ;  /* 0x0000000000007941 */ /* 0x000fea0003800000 */
.L_x_3924:
        /* <DEDUP_REMOVED lines=33> */
.L_x_3927:
[----:B------:R-:W-:Y:S05]  /*3090*/  BSYNC B0 ;  /* 0x0000000000007941 */ /* 0x000fea0003800000 */
.L_x_3926:
        /* <DEDUP_REMOVED lines=33> */
.L_x_3929:
[----:B------:R-:W-:Y:S05]  /*32b0*/  BSYNC B0 ;  /* 0x0000000000007941 */ /* 0x000fea0003800000 */
.L_x_3928:
[----:B------:R-:W-:Y:S01]  /*32c0*/  ULEA UR34, UR24, 0xfffff800, 0xb ;  /* 0xfffff80018227891 */ /* 0x000fe2000f8e583f */
[----:B-1----:R-:W-:Y:S01]  /*32d0*/  LDS.128 R32, [R4.X16+0x10] ;  /* 0x0000100004207984 */ /* 0x002fe2000000cc00 */
        /* <DEDUP_REMOVED lines=20> */
[----:B------:R-:W-:Y:S04]  /*3420*/  BAR.SYNC.DEFER_BLOCKING 0x0 ;  /* 0x0000000000007b1d */ /* 0x000fe80000010000 */
[----:B------:R-:W-:Y:S01]  /*3430*/  IMAD.WIDE R40, R22, 0x10, R40 ;  /* 0x0000001016287825 */ /* 0x000fe200078e0228 */
[----:B------:R-:W-:Y:S02]  /*3440*/  UIMAD UR7, UR13, UR36, URZ ;  /* 0x000000240d0772a4 */ /* 0x000fe4000f8e023f */
[----:B------:R-:W-:Y:S02]  /*3450*/  ULDC.64 UR8, c[0x0][0x208] ;  /* 0x0000820000087ab9 */ /* 0x000fe40000000a00 */
[----:B------:R-:W2:Y:S04]  /*3460*/  LDG.E.128 R48, [R40.64] ;  /* 0x0000001a28307981 */ /* 0x000ea8000c1e1d00 */
[----:B------:R-:W3:Y:S04]  /*3470*/  LDG.E.128 R64, [R40.64+0x200] ;  /* 0x0002001a28407981 */ /* 0x000ee8000c1e1d00 */
[----:B------:R-:W4:Y:S04]  /*3480*/  LDG.E.128 R84, [R40.64+0x400] ;  /* 0x0004001a28547981 */ /* 0x000f28000c1e1d00 */
[----:B------:R-:W5:Y:S01]  /*3490*/  LDG.E.128 R88, [R40.64+0x600] ;  /* 0x0006001a28587981 */ /* 0x000f62000c1e1d00 */
[----:B------:R-:W-:-:S02]  /*34a0*/  UIMAD UR7, UR12, UR37, UR7 ;  /* 0x000000250c0772a4 */ /* 0x000fc4000f8e0207 */
        /* <DEDUP_REMOVED lines=12> */
[----:B--2---:R0:W-:Y:S04]  /*3570*/  STS.128 [R3.X16], R48 ;  /* 0x0000003003007388 */ /* 0x0041e8000000cc00 */
[----:B------:R-:W-:Y:S01]  /*3580*/  IMAD.WIDE R52, R22, 0x10, R52 ;  /* 0x0000001016347825 */ /* 0x000fe200078e0234 */
[----:B---3--:R1:W-:Y:S04]  /*3590*/  STS.128 [R3.X16+0x200], R64 ;  /* 0x0002004003007388 */ /* 0x0083e8000000cc00 */
[----:B----4-:R2:W-:Y:S04]  /*35a0*/  STS.128 [R3.X16+0x400], R84 ;  /* 0x0004005403007388 */ /* 0x0105e8000000cc00 */
[----:B-----5:R3:W-:Y:S01]  /*35b0*/  STS.128 [R3.X16+0x600], R88 ;  /* 0x0006005803007388 */ /* 0x0207e2000000cc00 */
[----:B------:R-:W-:-:S06]  /*35c0*/  NOP ;  /* 0x0000000000007918 */ /* 0x000fcc0000000000 */
[----:B------:R-:W4:Y:S01]  /*35d0*/  LDS.128 R60, [R4.X16] ;  /* 0x00000000043c7984 */ /* 0x000f22000000cc00 */
[----:B------:R-:W-:Y:S01]  /*35e0*/  LEA R21, R2, R21, 0x2 ;  /* 0x0000001502157211 */ /* 0x000fe200078e10ff */
[----:B------:R-:W-:Y:S02]  /*35f0*/  UIMAD UR7, UR13, UR36, URZ ;  /* 0x000000240d0772a4 */ /* 0x000fe4000f8e023f */
[----:B------:R-:W3:Y:S01]  /*3600*/  LDS.128 R56, [R4.X16+0x10] ;  /* 0x0000100004387984 */ /* 0x000ee2000000cc00 */
[----:B------:R-:W-:-:S03]  /*3610*/  ULDC.64 UR8, c[0x0][0x2f0] ;  /* 0x0000bc0000087ab9 */ /* 0x000fc60000000a00 */
[----:B------:R-:W2:Y:S04]  /*3620*/  LDS.128 R44, [R4.X16+0x20] ;  /* 0x00002000042c7984 */ /* 0x000ea8000000cc00 */
[----:B------:R-:W3:Y:S04]  /*3630*/  LDS.128 R40, [R4.X16+0x30] ;  /* 0x0000300004287984 */ /* 0x000ee8000000cc00 */
[----:B------:R-:W-:Y:S06]  /*3640*/  BAR.SYNC.DEFER_BLOCKING 0x0 ;  /* 0x0000000000007b1d */ /* 0x000fec0000010000 */
[----:B0-----:R3:W5:Y:S04]  /*3650*/  LDG.E.128 R48, [R52.64] ;  /* 0x0000001a34307981 */ /* 0x001768000c1e1d00 */
        /* <DEDUP_REMOVED lines=8> */
[----:B------:R-:W-:Y:S01]  /*36e0*/  ISETP.NE.U32.AND P0, PT, RZ, c[0x0][0x270], PT ;  /* 0x00009c00ff007a0c */ /* 0x000fe20003f05070 */
[----:B------:R-:W1:Y:S01]  /*36f0*/  MUFU.EX2 R54, R54 ;  /* 0x0000003600367308 */ /* 0x000e620000000800 */
[----:B------:R-:W-:Y:S01]  /*3700*/  FMUL.FTZ R92, R63, -1.4426950216293334961 ;  /* 0xbfb8aa3b3f5c7820 */ /* 0x000fe20000410000 */
[----:B------:R-:W-:Y:S01]  /*3710*/  UIADD3 UR37, UR37, UR7, URZ ;  /* 0x0000000725257290 */ /* 0x000fe2000fffe03f */
[----:B0-----:R-:W-:Y:S01]  /*3720*/  FMUL.FTZ R52, R57, -1.4426950216293334961 ;  /* 0xbfb8aa3b39347820 */ /* 0x001fe20000410000 */
[----:B------:R-:W-:Y:S01]  /*3730*/  UIMAD UR7, UR11, UR8, URZ ;  /* 0x000000080b0772a4 */ /* 0x000fe2000f8e023f */
[----:B------:R-:W-:Y:S01]  /*3740*/  FMUL.FTZ R93, R56, -1.4426950216293334961 ;  /* 0xbfb8aa3b385d7820 */ /* 0x000fe20000410000 */
[----:B------:R-:W-:Y:S01]  /*3750*/  ISETP.NE.AND.EX P0, PT, RZ, c[0x0][0x274], PT, P0 ;  /* 0x00009d00ff007a0c */ /* 0x000fe20003f05300 */
[----:B------:R-:W-:Y:S01]  /*3760*/  FMUL.FTZ R53, R58, -1.4426950216293334961 ;  /* 0xbfb8aa3b3a357820 */ /* 0x000fe20000410000 */
[----:B------:R-:W0:Y:S01]  /*3770*/  MUFU.EX2 R55, R55 ;  /* 0x0000003700377308 */ /* 0x000e220000000800 */
[----:B------:R-:W-:Y:S01]  /*3780*/  FMUL.FTZ R95, R59, -1.4426950216293334961 ;  /* 0xbfb8aa3b3b5f7820 */ /* 0x000fe20000410000 */
[----:B------:R-:W-:Y:S01]  /*3790*/  UIMAD UR7, UR10, UR9, UR7 ;  /* 0x000000090a0772a4 */ /* 0x000fe2000f8e0207 */
[----:B------:R-:W-:Y:S01]  /*37a0*/  FMUL.FTZ R98, R47, -1.4426950216293334961 ;  /* 0xbfb8aa3b2f627820 */ /* 0x000fe20000410000 */
[----:B------:R-:W-:Y:S01]  /*37b0*/  UIMAD.WIDE.U32 UR8, UR10, UR8, UR36 ;  /* 0x000000080a0872a5 */ /* 0x000fe2000f8e0024 */
[----:B------:R-:W-:-:S02]  /*37c0*/  FMUL.FTZ R97, R44, -1.4426950216293334961 ;  /* 0xbfb8aa3b2c617820 */ /* 0x000fc40000410000 */
[----:B------:R-:W-:Y:S01]  /*37d0*/  FMUL.FTZ R102, R41, -1.4426950216293334961 ;  /* 0xbfb8aa3b29667820 */ /* 0x000fe20000410000 */
[----:B------:R-:W-:Y:S01]  /*37e0*/  MUFU.EX2 R52, R52 ;  /* 0x0000003400347308 */ /* 0x000fe20000000800 */
[----:B-1----:R-:W-:Y:S01]  /*37f0*/  FADD.FTZ R54, R54, 1 ;  /* 0x3f80000036367421 */ /* 0x002fe20000010000 */
[----:B------:R-:W-:Y:S01]  /*3800*/  ULDC.64 UR36, c[0x0][0x338] ;  /* 0x0000ce0000247ab9 */ /* 0x000fe20000000a00 */
[----:B------:R-:W-:Y:S01]  /*3810*/  FMUL.FTZ R103, R43, -1.4426950216293334961 ;  /* 0xbfb8aa3b2b677820 */ /* 0x000fe20000410000 */
[----:B------:R-:W-:Y:S02]  /*3820*/  UIADD3 UR9, UR9, UR7, URZ ;  /* 0x0000000709097290 */ /* 0x000fe4000fffe03f */
[----:B------:R-:W-:Y:S02]  /*3830*/  ULEA UR7, UP0, UR8, UR36, 0x2 ;  /* 0x0000002408077291 */ /* 0x000fe4000f80103f */
[----:B------:R-:W1:Y:S01]  /*3840*/  MUFU.EX2 R23, R23 ;  /* 0x0000001700177308 */ /* 0x000e620000000800 */
[----:B0-----:R-:W-:Y:S01]  /*3850*/  FADD.FTZ R55, R55, 1 ;  /* 0x3f80000037377421 */ /* 0x001fe20000010000 */
[----:B------:R-:W-:-:S06]  /*3860*/  ULEA.HI.X UR8, UR8, UR37, UR9, 0x2, UP0 ;  /* 0x0000002508087291 */ /* 0x000fcc00080f1409 */
[----:B------:R0:W4:Y:S08]  /*3870*/  MUFU.EX2 R94, R92 ;  /* 0x0000005c005e7308 */ /* 0x0001300000000800 */
[----:B------:R4:W4:Y:S01]  /*3880*/  MUFU.EX2 R96, R93 ;  /* 0x0000005d00607308 */ /* 0x0009220000000800 */
[----:B0-----:R-:W-:Y:S02]  /*3890*/  FMUL.FTZ R92, R45, -1.4426950216293334961 ;  /* 0xbfb8aa3b2d5c7820 */ /* 0x001fe40000410000 */
[----:B-1----:R-:W-:-:S05]  /*38a0*/  FADD.FTZ R23, R23, 1 ;  /* 0x3f80000017177421 */ /* 0x002fca0000010000 */
[----:B------:R0:W1:Y:S01]  /*38b0*/  MUFU.EX2 R99, R53 ;  /* 0x0000003500637308 */ /* 0x0000620000000800 */
[----:B----4-:R-:W-:Y:S02]  /*38c0*/  FMUL.FTZ R93, R46, -1.4426950216293334961 ;  /* 0xbfb8aa3b2e5d7820 */ /* 0x010fe40000410000 */
[----:B------:R-:W-:-:S05]  /*38d0*/  FADD.FTZ R94, R94, 1 ;  /* 0x3f8000005e5e7421 */ /* 0x000fca0000010000 */
[----:B------:R-:W-:Y:S01]  /*38e0*/  MUFU.EX2 R100, R95 ;  /* 0x0000005f00647308 */ /* 0x000fe20000000800 */
[----:B0-----:R-:W-:Y:S02]  /*38f0*/  FMUL.FTZ R53, R40, -1.4426950216293334961 ;  /* 0xbfb8aa3b28357820 */ /* 0x001fe40000410000 */
[----:B------:R-:W-:-:S05]  /*3900*/  FADD.FTZ R96, R96, 1 ;  /* 0x3f80000060607421 */ /* 0x000fca0000010000 */
[----:B------:R-:W0:Y:S01]  /*3910*/  MUFU.EX2 R105, R92 ;  /* 0x0000005c00697308 */ /* 0x000e220000000800 */
[----:B-1----:R-:W-:-:S07]  /*3920*/  FADD.FTZ R99, R99, 1 ;  /* 0x3f80000063637421 */ /* 0x002fce0000010000 */
[----:B------:R1:W4:Y:S08]  /*3930*/  MUFU.EX2 R110, R98 ;  /* 0x00000062006e7308 */ /* 0x0003300000000800 */
[----:B------:R-:W4:Y:S01]  /*3940*/  MUFU.EX2 R115, R53 ;  /* 0x0000003500737308 */ /* 0x000f220000000800 */
[----:B-1----:R-:W-:Y:S02]  /*3950*/  FADD.FTZ R98, R52, 1 ;  /* 0x3f80000034627421 */ /* 0x002fe40000010000 */
[----:B0-----:R-:W-:-:S05]  /*3960*/  FADD.FTZ R105, R105, 1 ;  /* 0x3f80000069697421 */ /* 0x001fca0000010000 */
[----:B------:R-:W-:Y:S01]  /*3970*/  MUFU.RCP R92, R54 ;  /* 0x00000036005c7308 */ /* 0x000fe20000001000 */
[----:B----4-:R-:W-:-:S07]  /*3980*/  FADD.FTZ R110, R110, 1 ;  /* 0x3f8000006e6e7421 */ /* 0x010fce0000010000 */
[----:B------:R-:W-:Y:S01]  /*3990*/  MUFU.RCP R95, R55 ;  /* 0x00000037005f7308 */ /* 0x000fe20000001000 */
[----:B------:R-:W-:-:S07]  /*39a0*/  FADD.FTZ R115, R115, 1 ;  /* 0x3f80000073737421 */ /* 0x000fce0000010000 */
[----:B------:R0:W-:Y:S08]  /*39b0*/  MUFU.EX2 R101, R97 ;  /* 0x0000006100657308 */ /* 0x0001f00000000800 */
[----:B------:R-:W1:Y:S01]  /*39c0*/  MUFU.EX2 R109, R93 ;  /* 0x0000005d006d7308 */ /* 0x000e620000000800 */
[----:B0-----:R-:W-:-:S07]  /*39d0*/  FMUL.FTZ R97, R42, -1.4426950216293334961 ;  /* 0xbfb8aa3b2a617820 */ /* 0x001fce0000410000 */
[----:B------:R0:W4:Y:S08]  /*39e0*/  MUFU.RCP R93, R23 ;  /* 0x00000017005d7308 */ /* 0x0001300000001000 */
[----:B------:R-:W4:Y:S01]  /*39f0*/  MUFU.EX2 R117, R97 ;  /* 0x0000006100757308 */ /* 0x000f220000000800 */
[----:B0-----:R-:W-:Y:S01]  /*3a00*/  MOV R23, c[0x0][0x16c] ;  /* 0x00005b0000177a02 */ /* 0x001fe20000000f00 */
[----:B-1----:R-:W-:-:S03]  /*3a10*/  FADD.FTZ R109, R109, 1 ;  /* 0x3f8000006d6d7421 */ /* 0x002fc60000010000 */
[----:B------:R-:W-:-:S03]  /*3a20*/  ISETP.GE.AND P1, PT, R23, 0x1, PT ;  /* 0x000000011700780c */ /* 0x000fc60003f26270 */
[----:B------:R0:W-:Y:S01]  /*3a30*/  MUFU.RCP R97, R96 ;  /* 0x0000006000617308 */ /* 0x0001e20000001000 */
[----:B----4-:R-:W-:-:S07]  /*3a40*/  FADD.FTZ R23, -R93, 1 ;  /* 0x3f8000005d177421 */ /* 0x010fce0000010100 */
[----:B------:R-:W-:Y:S01]  /*3a50*/  MUFU.RCP R94, R94 ;  /* 0x0000005e005e7308 */ /* 0x000fe20000001000 */
[----:B0-----:R-:W-:Y:S02]  /*3a60*/  FADD.FTZ R96, R100, 1 ;  /* 0x3f80000064607421 */ /* 0x001fe40000010000 */
[----:B------:R-:W-:Y:S02]  /*3a70*/  FMUL.FTZ R100, R61, R92 ;  /* 0x0000005c3d647220 */ /* 0x000fe40000410000 */
[----:B------:R-:W-:-:S03]  /*3a80*/  FADD.FTZ R117, R117, 1 ;  /* 0x3f80000075757421 */ /* 0x000fc60000010000 */
[----:B------:R-:W0:Y:S08]  /*3a90*/  MUFU.RCP R98, R98 ;  /* 0x0000006200627308 */ /* 0x000e300000001000 */
[----:B------:R-:W1:Y:S08]  /*3aa0*/  MUFU.RCP R99, R99 ;  /* 0x0000006300637308 */ /* 0x000e700000001000 */
[----:B------:R-:W4:Y:S01]  /*3ab0*/  MUFU.RCP R96, R96 ;  /* 0x0000006000607308 */ /* 0x000f220000001000 */
[----:B0-----:R-:W-:-:S07]  /*3ac0*/  FMUL.FTZ R104, R57, R98 ;  /* 0x0000006239687220 */ /* 0x001fce0000410000 */
[----:B------:R0:W4:Y:S01]  /*3ad0*/  MUFU.EX2 R116, R102 ;  /* 0x0000006600747308 */ /* 0x0001220000000800 */
[----:B-1----:R-:W-:-:S07]  /*3ae0*/  FMUL.FTZ R107, R58, R99 ;  /* 0x000000633a6b7220 */ /* 0x002fce0000410000 */
[----:B------:R1:W1:Y:S01]  /*3af0*/  MUFU.EX2 R119, R103 ;  /* 0x0000006700777308 */ /* 0x0002620000000800 */
[----:B0-----:R-:W-:Y:S02]  /*3b00*/  FMUL.FTZ R102, R63, R94 ;  /* 0x0000005e3f667220 */ /* 0x001fe40000410000 */
[----:B----4-:R-:W-:-:S05]  /*3b10*/  FMUL.FTZ R108, R59, R96 ;  /* 0x000000603b6c7220 */ /* 0x010fca0000410000 */
[----:B------:R0:W-:Y:S01]  /*3b20*/  MUFU.RCP R113, R109 ;  /* 0x0000006d00717308 */ /* 0x0001e20000001000 */
[----:B-1----:R-:W-:Y:S02]  /*3b30*/  FMUL.FTZ R103, R62, R95 ;  /* 0x0000005f3e677220 */ /* 0x002fe40000410000 */
[----:B------:R-:W-:-:S05]  /*3b40*/  FADD.FTZ R116, R116, 1 ;  /* 0x3f80000074747421 */ /* 0x000fca0000010000 */
[----:B------:R1:W-:Y:S01]  /*3b50*/  MUFU.RCP R114, R110 ;  /* 0x0000006e00727308 */ /* 0x0003e20000001000 */
[----:B------:R-:W-:Y:S02]  /*3b60*/  FADD.FTZ R119, R119, 1 ;  /* 0x3f80000077777421 */ /* 0x000fe40000010000 */
[----:B0-----:R-:W-:-:S05]  /*3b70*/  FMUL.FTZ R109, R34, R107 ;  /* 0x0000006b226d7220 */ /* 0x001fca0000410000 */
[----:B------:R-:W-:Y:S01]  /*3b80*/  MUFU.RCP R112, R105 ;  /* 0x0000006900707308 */ /* 0x000fe20000001000 */
[----:B-1----:R-:W-:-:S07]  /*3b90*/  FMUL.FTZ R110, R35, R108 ;  /* 0x0000006c236e7220 */ /* 0x002fce0000410000 */
[----:B------:R-:W-:Y:S08]  /*3ba0*/  MUFU.RCP R115, R115 ;  /* 0x0000007300737308 */ /* 0x000ff00000001000 */
[----:B------:R-:W-:Y:S08]  /*3bb0*/  MUFU.RCP R118, R116 ;  /* 0x0000007400767308 */ /* 0x000ff00000001000 */
[----:B------:R-:W-:Y:S08]  /*3bc0*/  MUFU.RCP R117, R117 ;  /* 0x0000007500757308 */ /* 0x000ff00000001000 */
[----:B------:R-:W-:Y:S01]  /*3bd0*/  MUFU.RCP R120, R119 ;  /* 0x0000007700787308 */ /* 0x000fe20000001000 */
[----:B-----5:R-:W-:Y:S04]  /*3be0*/  STS.128 [R3.X16], R48 ;  /* 0x0000003003007388 */ /* 0x020fe8000000cc00 */
[----:B------:R0:W-:Y:S04]  /*3bf0*/  STS.128 [R3.X16+0x200], R64 ;  /* 0x0002004003007388 */ /* 0x0001e8000000cc00 */
[----:B--2---:R1:W-:Y:S04]  /*3c00*/  STS.128 [R3.X16+0x400], R84 ;  /* 0x0004005403007388 */ /* 0x0043e8000000cc00 */
[----:B---3--:R2:W-:Y:S01]  /*3c10*/  STS.128 [R3.X16+0x600], R88 ;  /* 0x0006005803007388 */ /* 0x0085e2000000cc00 */
        /* <DEDUP_REMOVED lines=39> */
[----:B------:R-:W-:Y:S02]  /*3e90*/  FMUL.FTZ R85, R33, R49 ;  /* 0x0000003121557220 */ /* 0x000fe40000410000 */
        /* <DEDUP_REMOVED lines=19> */
[----:B------:R-:W-:Y:S01]  /*3fd0*/  FMUL.FTZ R106, R33, R104 ;  /* 0x00000068216a7220 */ /* 0x000fe20000410000 */
[----:B------:R-:W-:Y:S01]  /*3fe0*/  MOV R33, UR8 ;  /* 0x0000000800217c02 */ /* 0x000fe20008000f00 */
[----:B------:R-:W-:-:S02]  /*3ff0*/  FFMA.FTZ R89, R40, R89, 1 ;  /* 0x3f80000028597423 */ /* 0x000fc40000010059 */
[----:B------:R-:W-:Y:S02]  /*4000*/  FMUL.FTZ R34, R24, R23 ;  /* 0x0000001718227220 */ /* 0x000fe40000410000 */
[----:B------:R-:W-:-:S04]  /*4010*/  IMAD.WIDE R32, R22, 0x10, R32 ;  /* 0x0000001016207825 */ /* 0x000fc800078e0220 */
[----:B------:R-:W-:Y:S02]  /*4020*/  FMUL.FTZ R111, R44, R111 ;  /* 0x0000006f2c6f7220 */ /* 0x000fe40000410000 */
[----:B-1----:R-:W-:Y:S02]  /*4030*/  FADD.FTZ R65, -R113, 1 ;  /* 0x3f80000071417421 */ /* 0x002fe40000010100 */
[----:B------:R-:W-:Y:S02]  /*4040*/  FADD.FTZ R66, -R114, 1 ;  /* 0x3f80000072427421 */ /* 0x000fe40000010100 */
[----:B------:R-:W-:Y:S02]  /*4050*/  FFMA.FTZ R67, R46, R65, 1 ;  /* 0x3f8000002e437423 */ /* 0x000fe40000010041 */
[----:B------:R-:W-:Y:S02]  /*4060*/  FFMA.FTZ R88, R47, R66, 1 ;  /* 0x3f8000002f587423 */ /* 0x000fe40000010042 */
[----:B------:R-:W-:-:S02]  /*4070*/  FADD.FTZ R64, -R112, 1 ;  /* 0x3f80000070407421 */ /* 0x000fc40000010100 */
[----:B------:R-:W-:Y:S02]  /*4080*/  FMUL.FTZ R65, R37, R57 ;  /* 0x0000003925417220 */ /* 0x000fe40000410000 */
[----:B------:R-:W-:Y:S02]  /*4090*/  FMUL.FTZ R66, R38, R58 ;  /* 0x0000003a26427220 */ /* 0x000fe40000410000 */
[----:B--2---:R-:W-:Y:S02]  /*40a0*/  FMUL.FTZ R85, R39, R59 ;  /* 0x0000003b27557220 */ /* 0x004fe40000410000 */
[----:B0-----:R-:W-:Y:S02]  /*40b0*/  FMUL.FTZ R84, R28, R60 ;  /* 0x0000003c1c547220 */ /* 0x001fe40000410000 */
        /* <DEDUP_REMOVED lines=9> */
[----:B------:R-:W-:Y:S01]  /*4150*/  FADD.FTZ R64, -R118, 1 ;  /* 0x3f80000076407421 */ /* 0x000fe20000010100 */
[----:B------:R-:W-:Y:S01]  /*4160*/  STS.128 [R21.X16+0x20], R92 ;  /* 0x0000205c15007388 */ /* 0x000fe2000000cc00 */
[----:B------:R-:W-:Y:S02]  /*4170*/  FADD.FTZ R67, -R117, 1 ;  /* 0x3f80000075437421 */ /* 0x000fe40000010100 */
[----:B------:R-:W-:Y:S02]  /*4180*/  FADD.FTZ R84, -R120, 1 ;  /* 0x3f80000078547421 */ /* 0x000fe40000010100 */
[----:B------:R-:W-:Y:S02]  /*4190*/  FMUL.FTZ R65, R29, R61 ;  /* 0x0000003d1d417220 */ /* 0x000fe40000410000 */
[----:B------:R-:W-:-:S02]  /*41a0*/  FMUL.FTZ R66, R30, R62 ;  /* 0x0000003e1e427220 */ /* 0x000fc40000410000 */
[----:B------:R-:W-:Y:S02]  /*41b0*/  FMUL.FTZ R85, R31, R63 ;  /* 0x0000003f1f557220 */ /* 0x000fe40000410000 */
[----:B------:R-:W-:Y:S02]  /*41c0*/  FFMA.FTZ R64, R41, R64, 1 ;  /* 0x3f80000029407423 */ /* 0x000fe40000010040 */
[----:B------:R-:W-:Y:S02]  /*41d0*/  FFMA.FTZ R67, R42, R67, 1 ;  /* 0x3f8000002a437423 */ /* 0x000fe40000010043 */
[----:B------:R-:W-:Y:S02]  /*41e0*/  FMUL.FTZ R65, R118, R65 ;  /* 0x0000004176417220 */ /* 0x000fe40000410000 */
[----:B------:R-:W-:Y:S02]  /*41f0*/  FFMA.FTZ R84, R43, R84, 1 ;  /* 0x3f8000002b547423 */ /* 0x000fe40000010054 */
[----:B------:R-:W-:-:S02]  /*4200*/  FMUL.FTZ R66, R117, R66 ;  /* 0x0000004275427220 */ /* 0x000fc40000410000 */
[----:B------:R-:W-:Y:S02]  /*4210*/  FMUL.FTZ R85, R120, R85 ;  /* 0x0000005578557220 */ /* 0x000fe40000410000 */
[----:B------:R-:W-:Y:S02]  /*4220*/  FMUL.FTZ R97, R65, R64 ;  /* 0x0000004041617220 */ /* 0x000fe40000410000 */
[----:B------:R-:W-:Y:S02]  /*4230*/  FMUL.FTZ R98, R66, R67 ;  /* 0x0000004342627220 */ /* 0x000fe40000410000 */
[----:B------:R-:W-:Y:S02]  /*4240*/  FMUL.FTZ R99, R85, R84 ;  /* 0x0000005455637220 */ /* 0x000fe40000410000 */
[----:B------:R-:W-:Y:S02]  /*4250*/  FMUL.FTZ R118, R41, R118 ;  /* 0x0000007629767220 */ /* 0x000fe40000410000 */
[----:B------:R-:W-:Y:S01]  /*4260*/  FFMA.FTZ R157, R80, R34, R157 ;  /* 0x00000022509d7223 */ /* 0x000fe2000001009d */
[----:B------:R0:W-:Y:S01]  /*4270*/  STS.128 [R21.X16+0x30], R96 ;  /* 0x0000306015007388 */ /* 0x0001e2000000cc00 */
[----:B------:R-:W-:-:S06]  /*4280*/  NOP ;  /* 0x0000000000007918 */ /* 0x000fcc0000000000 */
[----:B------:R-:W1:Y:S01]  /*4290*/  LDS.128 R64, [R3.X16] ;  /* 0x0000000003407984 */ /* 0x000e62000000cc00 */
[----:B------:R-:W-:Y:S02]  /*42a0*/  FMUL.FTZ R35, R36, R111 ;  /* 0x0000006f24237220 */ /* 0x000fe40000410000 */
[----:B------:R-:W-:Y:S01]  /*42b0*/  FMUL.FTZ R36, R43, R120 ;  /* 0x000000782b247220 */ /* 0x000fe20000410000 */
[----:B------:R-:W2:Y:S01]  /*42c0*/  LDS.128 R84, [R3.X16+0x200] ;  /* 0x0002000003547984 */ /* 0x000ea2000000cc00 */
[----:B------:R-:W-:Y:S02]  /*42d0*/  FMUL.FTZ R120, R29, R118 ;  /* 0x000000761d787220 */ /* 0x000fe40000410000 */
[----:B------:R-:W-:Y:S01]  /*42e0*/  FMUL.FTZ R29, R26, R103 ;  /* 0x000000671a1d7220 */ /* 0x000fe20000410000 */
[----:B------:R-:W3:Y:S01]  /*42f0*/  LDS.128 R88, [R3.X16+0x400] ;  /* 0x0004000003587984 */ /* 0x000ee2000000cc00 */
[----:B0-----:R-:W-:Y:S02]  /*4300*/  FMUL.FTZ R96, R25, R100 ;  /* 0x0000006419607220 */ /* 0x001fe40000410000 */
[----:B------:R-:W-:Y:S01]  /*4310*/  FMUL.FTZ R112, R45, R112 ;  /* 0x000000702d707220 */ /* 0x000fe20000410000 */
[----:B------:R-:W0:Y:S01]  /*4320*/  LDS.128 R92, [R3.X16+0x600] ;  /* 0x00060000035c7984 */ /* 0x000e22000000cc00 */
[----:B------:R-:W-:-:S02]  /*4330*/  FFMA.FTZ R157, R81, R96, R157 ;  /* 0x00000060519d7223 */ /* 0x000fc4000001009d */
        /* <DEDUP_REMOVED lines=12> */
[----:B------:R-:W-:Y:S01]  /*4400*/  FFMA.FTZ R157, R83, R26, R157 ;  /* 0x0000001a539d7223 */ /* 0x000fe2000001009d */
[----:B-1----:R1:W-:Y:S04]  /*4410*/  STG.E.128 [R32.64], R64 ;  /* 0x0000004020007986 */ /* 0x0023e8000c101d1a */
[----:B--2---:R1:W-:Y:S04]  /*4420*/  STG.E.128 [R32.64+0x200], R84 ;  /* 0x0002005420007986 */ /* 0x0043e8000c101d1a */
[----:B---3--:R1:W-:Y:S04]  /*4430*/  STG.E.128 [R32.64+0x400], R88 ;  /* 0x0004005820007986 */ /* 0x0083e8000c101d1a */
[----:B0-----:R1:W-:Y:S01]  /*4440*/  STG.E.128 [R32.64+0x600], R92 ;  /* 0x0006005c20007986 */ /* 0x0013e2000c101d1a */
        /* <DEDUP_REMOVED lines=34> */
[----:B------:R-:W0:Y:S01]  /*4670*/  LDS.128 R36, [R3.X16] ;  /* 0x0000000003247984 */ /* 0x000e22000000cc00 */
[----:B------:R-:W-:-:S03]  /*4680*/  ULEA UR7, UP0, UR8, UR36, 0x2 ;  /* 0x0000002408077291 */ /* 0x000fc6000f80103f */
[----:B------:R-:W2:Y:S01]  /*4690*/  LDS.128 R40, [R3.X16+0x200] ;  /* 0x0002000003287984 */ /* 0x000ea2000000cc00 */
[----:B------:R-:W-:Y:S02]  /*46a0*/  ULEA.HI.X UR8, UR8, UR37, UR9, 0x2, UP0 ;  /* 0x0000002508087291 */ /* 0x000fe400080f1409 */
[----:B------:R-:W-:Y:S01]  /*46b0*/  MOV R24, UR7 ;  /* 0x0000000700187c02 */ /* 0x000fe20008000f00 */
[----:B------:R-:W3:Y:S03]  /*46c0*/  LDS.128 R44, [R3.X16+0x400] ;  /* 0x00040000032c7984 */ /* 0x000ee6000000cc00 */
[----:B------:R-:W-:Y:S01]  /*46d0*/  MOV R25, UR8 ;  /* 0x0000000800197c02 */ /* 0x000fe20008000f00 */
[----:B------:R-:W4:Y:S04]  /*46e0*/  LDS.128 R52, [R3.X16+0x600] ;  /* 0x0006000003347984 */ /* 0x000f28000000cc00 */
[----:B------:R-:W-:-:S05]  /*46f0*/  IMAD.WIDE R22, R22, 0x10, R24 ;  /* 0x0000001016167825 */ /* 0x000fca00078e0218 */
[----:B0-----:R0:W-:Y:S04]  /*4700*/  STG.E.128 [R22.64], R36 ;  /* 0x0000002416007986 */ /* 0x0011e8000c101d1a */
[----:B--2---:R0:W-:Y:S04]  /*4710*/  STG.E.128 [R22.64+0x200], R40 ;  /* 0x0002002816007986 */ /* 0x0041e8000c101d1a */
[----:B---3--:R0:W-:Y:S04]  /*4720*/  STG.E.128 [R22.64+0x400], R44 ;  /* 0x0004002c16007986 */ /* 0x0081e8000c101d1a */
[----:B----4-:R0:W-:Y:S02]  /*4730*/  STG.E.128 [R22.64+0x600], R52 ;  /* 0x0006003416007986 */ /* 0x0101e4000c101d1a */
.L_x_3930:
[----:B------:R-:W-:Y:S01]  /*4740*/  FFMA.FTZ R157, R76, R105, R157 ;  /* 0x000000694c9d7223 */ /* 0x000fe2000001009d */
[----:B------:R-:W-:Y:S01]  /*4750*/  BAR.SYNC.DEFER_BLOCKING 0x0 ;  /* 0x0000000000007b1d */ /* 0x000fe20000010000 */
[----:B-1----:R-:W-:Y:S01]  /*4760*/  CS2R R66, SRZ ;  /* 0x0000000000427805 */ /* 0x002fe2000001ff00 */
[----:B------:R-:W-:Y:S01]  /*4770*/  CS2R R64, SRZ ;  /* 0x0000000000407805 */ /* 0x000fe2000001ff00 */
[----:B------:R-:W-:Y:S01]  /*4780*/  FFMA.FTZ R157, R77, R106, R157 ;  /* 0x0000006a4d9d7223 */ /* 0x000fe2000001009d */
[----:B------:R-:W-:Y:S01]  /*4790*/  CS2R R60, SRZ ;  /* 0x00000000003c7805 */ /* 0x000fe2000001ff00 */
[----:B------:R-:W-:Y:S01]  /*47a0*/  CS2R R62, SRZ ;  /* 0x00000000003e7805 */ /* 0x000fe2000001ff00 */
[----:B------:R-:W-:Y:S01]  /*47b0*/  CS2R R56, SRZ ;  /* 0x0000000000387805 */ /* 0x000fe2000001ff00 */
[----:B------:R-:W-:Y:S01]  /*47c0*/  FFMA.FTZ R157, R78, R109, R157 ;  /* 0x0000006d4e9d7223 */ /* 0x000fe2000001009d */
[----:B------:R-:W-:Y:S01]  /*47d0*/  CS2R R58, SRZ ;  /* 0x00000000003a7805 */ /* 0x000fe2000001ff00 */
[----:B0-----:R-:W-:Y:S01]  /*47e0*/  CS2R R52, SRZ ;  /* 0x0000000000347805 */ /* 0x001fe2000001ff00 */
        /* <DEDUP_REMOVED lines=51> */
.L_x_4032:
        /* <DEDUP_REMOVED lines=70> */
[----:B------:R0:W-:Y:S04]  /*4f80*/  STS.128 [R161.X16+0x600], R84 ;  /* 0x00060054a1007388 */ /* 0x0001e8000000cc00 */
[----:B------:R-:W-:Y:S04]  /*4f90*/  STS.128 [R162.X16+0x800], R100 ;  /* 0x00080064a2007388 */ /* 0x000fe8000000cc00 */
[----:B------:R-:W-:Y:S04]  /*4fa0*/  STS.128 [R189.X16+0xa00], R96 ;  /* 0x000a0060bd007388 */ /* 0x000fe8000000cc00 */
[----:B------:R1:W-:Y:S04]  /*4fb0*/  STS.128 [R190.X16+0xc00], R92 ;  /* 0x000c005cbe007388 */ /* 0x0003e8000000cc00 */
[----:B------:R2:W-:Y:S01]  /*4fc0*/  STS.128 [R191.X16+0xe00], R88 ;  /* 0x000e0058bf007388 */ /* 0x0005e2000000cc00 */
[----:B------:R-:W-:-:S06]  /*4fd0*/  NOP ;  /* 0x0000000000007918 */ /* 0x000fcc0000000000 */
[----:B------:R3:W4:Y:S04]  /*4fe0*/  LDG.E.128 R116, [R164.64] ;  /* 0x0000001aa4747981 */ /* 0x000728000c1e1d00 */
[----:B------:R3:W4:Y:S04]  /*4ff0*/  LDG.E.128 R120, [R164.64+0x200] ;  /* 0x0002001aa4787981 */ /* 0x000728000c1e1d00 */
[----:B------:R3:W4:Y:S04]  /*5000*/  LDG.E.128 R124, [R164.64+0x400] ;  /* 0x0004001aa47c7981 */ /* 0x000728000c1e1d00 */
[----:B------:R3:W4:Y:S04]  /*5010*/  LDG.E.128 R128, [R164.64+0x600] ;  /* 0x0006001aa4807981 */ /* 0x000728000c1e1d00 */
[----:B------:R3:W4:Y:S04]  /*5020*/  LDG.E.128 R132, [R164.64+0x800] ;  /* 0x0008001aa4847981 */ /* 0x000728000c1e1d00 */
[----:B------:R3:W4:Y:S04]  /*5030*/  LDG.E.128 R136, [R164.64+0xa00] ;  /* 0x000a001aa4887981 */ /* 0x000728000c1e1d00 */
[----:B------:R3:W4:Y:S04]  /*5040*/  LDG.E.128 R140, [R164.64+0xc00] ;  /* 0x000c001aa48c7981 */ /* 0x000728000c1e1d00 */
[----:B------:R3:W4:Y:S01]  /*5050*/  LDG.E.128 R144, [R164.64+0xe00] ;  /* 0x000e001aa4907981 */ /* 0x000722000c1e1d00 */
[----:B------:R-:W-:-:S02]  /*5060*/  LOP3.LUT P0, RZ, R0, 0x1f, RZ, 0xc0, !PT ;  /* 0x0000001f00ff7812 */ /* 0x000fc4000780c0ff */
[----:B------:R-:W-:Y:S01]  /*5070*/  ISETP.NE.AND P1, PT, R0, RZ, PT ;  /* 0x000000ff0000720c */ /* 0x000fe20003f25270 */
[----:B------:R0:W1:Y:S01]  /*5080*/  R2UR UR48, R149 ;  /* 0x00000000953073c2 */ /* 0x00006200000e0000 */
[----:B------:R-:W-:-:S07]  /*5090*/  MOV R204, c[0x0][0x16c] ;  /* 0x00005b0000cc7a02 */ /* 0x000fce0000000f00 */
[----:B------:R-:W2:Y:S01]  /*50a0*/  R2UR UR41, R148 ;  /* 0x00000000942973c2 */ /* 0x000ea200000e0000 */
[----:B0-----:R-:W-:Y:S01]  /*50b0*/  IADD3 R149, R0, 0x200, RZ ;  /* 0x0000020000957810 */ /* 0x001fe20007ffe0ff */
[----:B-1----:R-:W-:-:S04]  /*50c0*/  FMUL.FTZ R84, R10, UR48 ;  /* 0x000000300a547c20 */ /* 0x002fc80008410000 */
[----:B------:R-:W-:Y:S02]  /*50d0*/  FMUL.RZ R85, R84, 0.15915493667125701904 ;  /* 0x3e22f98354557820 */ /* 0x000fe4000040c000 */
[----:B------:R-:W-:Y:S02]  /*50e0*/  FMUL.FTZ R84, R11, UR48 ;  /* 0x000000300b547c20 */ /* 0x000fe40008410000 */
[----:B------:R-:W-:Y:S01]  /*50f0*/  MUFU.SIN R159, R85 ;  /* 0x00000055009f7308 */ /* 0x000fe20000000400 */
[----:B--2---:R-:W-:Y:S01]  /*5100*/  MOV R156, UR41 ;  /* 0x00000029009c7c02 */ /* 0x004fe20008000f00 */
[----:B------:R-:W-:Y:S02]  /*5110*/  FMUL.RZ R86, R84, 0.15915493667125701904 ;  /* 0x3e22f98354567820 */ /* 0x000fe4000040c000 */
[----:B------:R-:W-:Y:S02]  /*5120*/  FMUL.FTZ R84, R12, UR48 ;  /* 0x000000300c547c20 */ /* 0x000fe40008410000 */
[----:B------:R-:W-:-:S02]  /*5130*/  FMUL.FTZ R156, R156, 1.4426950216293334961 ;  /* 0x3fb8aa3b9c9c7820 */ /* 0x000fc40000410000 */
[----:B------:R-:W-:Y:S01]  /*5140*/  FMUL.RZ R87, R84, 0.15915493667125701904 ;  /* 0x3e22f98354577820 */ /* 0x000fe2000040c000 */
[----:B------:R0:W-:Y:S01]  /*5150*/  MUFU.COS R201, R85 ;  /* 0x0000005500c97308 */ /* 0x0001e20000000000 */
[----:B------:R-:W-:Y:S02]  /*5160*/  FMUL.FTZ R84, R13, UR48 ;  /* 0x000000300d547c20 */ /* 0x000fe40008410000 */
[----:B------:R-:W-:Y:S02]  /*5170*/  FMUL.FTZ R92, R156, R10 ;  /* 0x0000000a9c5c7220 */ /* 0x000fe40000410000 */
        /* <DEDUP_REMOVED lines=53> */
[----:B---3--:R-:W-:Y:S01]  /*54d0*/  MUFU.SIN R165, R89 ;  /* 0x0000005900a57308 */ /* 0x008fe20000000400 */
        /* <DEDUP_REMOVED lines=18> */
[-C--:B------:R-:W-:Y:S01]  /*5600*/  LEA.HI.SX32 R197, R93, R86.reuse, 0x1b ;  /* 0x000000565dc57211 */ /* 0x080fe200078fdaff */
[C---:B-1----:R-:W-:Y:S01]  /*5610*/  FMUL.FTZ R158, R200.reuse, R201 ;  /* 0x000000c9c89e7220 */ /* 0x042fe20000410000 */
[-C--:B------:R-:W-:Y:S01]  /*5620*/  LEA.HI.SX32 R198, R95, R86.reuse, 0x1b ;  /* 0x000000565fc67211 */ /* 0x080fe200078fdaff */
[----:B------:R-:W-:Y:S01]  /*5630*/  LDS.128 R100, [R196.X16+0x40] ;  /* 0x00004000c4647984 */ /* 0x000fe2000000cc00 */
[----:B------:R-:W-:Y:S01]  /*5640*/  LEA.HI.SX32 R199, R97, R86, 0x1b ;  /* 0x0000005661c77211 */ /* 0x000fe200078fdaff */
[----:B------:R-:W-:-:S02]  /*5650*/  FMUL.FTZ R159, R200, R159 ;  /* 0x0000009fc89f7220 */ /* 0x000fc40000410000 */
[----:B------:R-:W1:Y:S01]  /*5660*/  LDS.128 R84, [R193.X16] ;  /* 0x00000000c1547984 */ /* 0x000e62000000cc00 */
[----:B------:R-:W2:Y:S03]  /*5670*/  MUFU.EX2 R192, R192 ;  /* 0x000000c000c07308 */ /* 0x000ea60000000800 */
[----:B0-----:R-:W0:Y:S04]  /*5680*/  LDS.128 R88, [R194.X16+0x10] ;  /* 0x00001000c2587984 */ /* 0x001e28000000cc00 */
[----:B------:R-:W3:Y:S01]  /*5690*/  LDS.128 R92, [R195.X16+0x20] ;  /* 0x00002000c35c7984 */ /* 0x000ee2000000cc00 */
[----:B------:R-:W0:Y:S03]  /*56a0*/  MUFU.EX2 R202, R202 ;  /* 0x000000ca00ca7308 */ /* 0x000e260000000800 */
[----:B------:R-:W0:Y:S04]  /*56b0*/  LDS.128 R96, [R148.X16+0x30] ;  /* 0x0000300094607984 */ /* 0x000e28000000cc00 */
[----:B------:R-:W0:Y:S01]  /*56c0*/  LDS.128 R104, [R197.X16+0x50] ;  /* 0x00005000c5687984 */ /* 0x000e22000000cc00 */
[----:B------:R-:W0:Y:S03]  /*56d0*/  MUFU.EX2 R203, R203 ;  /* 0x000000cb00cb7308 */ /* 0x000e260000000800 */
[----:B------:R-:W0:Y:S04]  /*56e0*/  LDS.128 R108, [R198.X16+0x60] ;  /* 0x00006000c66c7984 */ /* 0x000e28000000cc00 */
[----:B------:R-:W0:Y:S04]  /*56f0*/  LDS.128 R112, [R199.X16+0x70] ;  /* 0x00007000c7707984 */ /* 0x000e28000000cc00 */
[----:B----4-:R4:W-:Y:S04]  /*5700*/  STS.128 [R150.X16+0x4200], R116 ;  /* 0x0042007496007388 */ /* 0x0109e8000000cc00 */
[----:B------:R1:W-:Y:S04]  /*5710*/  STS.128 [R151.X16+0x4400], R120 ;  /* 0x0044007897007388 */ /* 0x0003e8000000cc00 */
[----:B------:R-:W-:Y:S04]  /*5720*/  STS.128 [R160.X16+0x4600], R124 ;  /* 0x0046007ca0007388 */ /* 0x000fe8000000cc00 */
[----:B------:R2:W-:Y:S04]  /*5730*/  STS.128 [R161.X16+0x4800], R128 ;  /* 0x00480080a1007388 */ /* 0x0005e8000000cc00 */
[----:B------:R-:W-:Y:S01]  /*5740*/  STS.128 [R162.X16+0x4a00], R132 ;  /* 0x004a0084a2007388 */ /* 0x000fe2000000cc00 */
[----:B----4-:R-:W-:Y:S01]  /*5750*/  MOV R117, RZ ;  /* 0x000000ff00757202 */ /* 0x010fe20000000f00 */
[----:B------:R-:W-:Y:S01]  /*5760*/  CS2R R118, SRZ ;  /* 0x0000000000767805 */ /* 0x000fe2000001ff00 */
[----:B------:R-:W-:Y:S01]  /*5770*/  MOV R116, 0x3f800000 ;  /* 0x3f80000000747802 */ /* 0x000fe20000000f00 */
[----:B------:R-:W-:Y:S01]  /*5780*/  STS.128 [R189.X16+0x4c00], R136 ;  /* 0x004c0088bd007388 */ /* 0x000fe2000000cc00 */
[----:B-1----:R-:W-:-:S03]  /*5790*/  MOV R121, 0x10 ;  /* 0x0000001000797802 */ /* 0x002fc60000000f00 */
[----:B------:R-:W-:Y:S04]  /*57a0*/  STS.128 [R190.X16+0x4e00], R140 ;  /* 0x004e008cbe007388 */ /* 0x000fe8000000cc00 */
[----:B------:R1:W-:Y:S01]  /*57b0*/  STS.128 [R191.X16+0x5000], R144 ;  /* 0x00500090bf007388 */ /* 0x0003e2000000cc00 */
[----:B--2---:R-:W-:Y:S01]  /*57c0*/  @!P0 IMAD.WIDE R160, R204, R121, UR42 ;  /* 0x0000002acca08e25 */ /* 0x004fe2000f8e0279 */
[----:B------:R-:W-:-:S06]  /*57d0*/  NOP ;  /* 0x0000000000007918 */ /* 0x000fcc0000000000 */
[----:B------:R2:W-:Y:S01]  /*57e0*/  LDS.128 R136, [R193.X16+0x4200] ;  /* 0x00420000c1887984 */ /* 0x0005e2000000cc00 */
[----:B------:R-:W-:Y:S02]  /*57f0*/  FMUL.FTZ R241, R84, R10 ;  /* 0x0000000a54f17220 */ /* 0x000fe40000410000 */
[C---:B------:R-:W-:Y:S01]  /*5800*/  FMUL.FTZ R187, R192.reuse, R187 ;  /* 0x000000bbc0bb7220 */ /* 0x040fe20000410000 */
[----:B------:R-:W4:Y:S01]  /*5810*/  LDS.128 R140, [R194.X16+0x4210] ;  /* 0x00421000c28c7984 */ /* 0x000f22000000cc00 */
[----:B------:R-:W-:Y:S02]  /*5820*/  FMUL.FTZ R188, R192, R188 ;  /* 0x000000bcc0bc7220 */ /* 0x000fe40000410000 */
[----:B------:R-:W-:Y:S01]  /*5830*/  FMUL.FTZ R238, R87, R11 ;  /* 0x0000000b57ee7220 */ /* 0x000fe20000410000 */
[----:B-1----:R-:W-:Y:S01]  /*5840*/  SHF.L.U32 R191, R149, 0x3, RZ ;  /* 0x0000000395bf7819 */ /* 0x002fe200000006ff */
[----:B------:R-:W1:Y:S01]  /*5850*/  LDS.128 R144, [R195.X16+0x4220] ;  /* 0x00422000c3907984 */ /* 0x000e62000000cc00 */
[----:B0-----:R-:W-:-:S02]  /*5860*/  FMUL.FTZ R185, R202, R185 ;  /* 0x000000b9cab97220 */ /* 0x001fc40000410000 */
[----:B------:R-:W-:Y:S01]  /*5870*/  FMUL.FTZ R186, R202, R186 ;  /* 0x000000bacaba7220 */ /* 0x000fe20000410000 */
[----:B------:R-:W0:Y:S01]  /*5880*/  LDS.128 R148, [R148.X16+0x4230] ;  /* 0x0042300094947984 */ /* 0x000e22000000cc00 */
[----:B------:R-:W-:Y:S02]  /*5890*/  FMUL.FTZ R162, R156, R5 ;  /* 0x000000059ca27220 */ /* 0x000fe40000410000 */
[----:B------:R-:W-:Y:S01]  /*58a0*/  FMUL.FTZ R237, R88, R12 ;  /* 0x0000000c58ed7220 */ /* 0x000fe20000410000 */
[----:B------:R-:W0:Y:S01]  /*58b0*/  LDS.128 R120, [R196.X16+0x4240] ;  /* 0x00424000c4787984 */ /* 0x000e22000000cc00 */
[C---:B------:R-:W-:Y:S01]  /*58c0*/  FMUL.FTZ R183, R203.reuse, R183 ;  /* 0x000000b7cbb77220 */ /* 0x040fe20000410000 */
[----:B------:R-:W2:Y:S01]  /*58d0*/  MUFU.EX2 R190, R162 ;  /* 0x000000a200be7308 */ /* 0x000ea20000000800 */
[----:B------:R-:W-:Y:S01]  /*58e0*/  FMUL.FTZ R184, R203, R184 ;  /* 0x000000b8cbb87220 */ /* 0x000fe20000410000 */
[----:B------:R-:W0:Y:S01]  /*58f0*/  LDS.128 R124, [R197.X16+0x4250] ;  /* 0x00425000c57c7984 */ /* 0x000e22000000cc00 */
[----:B------:R-:W-:-:S02]  /*5900*/  FMUL.FTZ R234, R91, R13 ;  /* 0x0000000d5bea7220 */ /* 0x000fc40000410000 */
[----:B---3--:R-:W-:Y:S01]  /*5910*/  FMUL.FTZ R233, R92, R5 ;  /* 0x000000055ce97220 */ /* 0x008fe20000410000 */
[----:B------:R-:W3:Y:S01]  /*5920*/  LDS.128 R128, [R198.X16+0x4260] ;  /* 0x00426000c6807984 */ /* 0x000ee2000000cc00 */
[----:B------:R-:W-:Y:S02]  /*5930*/  FMUL.FTZ R230, R95, R6 ;  /* 0x000000065fe67220 */ /* 0x000fe40000410000 */
[----:B------:R-:W-:Y:S01]  /*5940*/  FMUL.FTZ R189, R19, UR48 ;  /* 0x0000003013bd7c20 */ /* 0x000fe20008410000 */
[----:B------:R-:W0:Y:S01]  /*5950*/  LDS.128 R132, [R199.X16+0x4270] ;  /* 0x00427000c7847984 */ /* 0x000e22000000cc00 */
[----:B------:R-:W-:Y:S02]  /*5960*/  FMUL.FTZ R241, R80, R241 ;  /* 0x000000f150f17220 */ /* 0x000fe40000410000 */
[----:B------:R-:W-:Y:S01]  /*5970*/  FMUL.FTZ R238, R81, R238 ;  /* 0x000000ee51ee7220 */ /* 0x000fe20000410000 */
[----:B------:R4:W-:Y:S01]  /*5980*/  STS.64 [R191+0x11c80], R158 ;  /* 0x011c809ebf007388 */ /* 0x0009e20000000a00 */
[----:B------:R-:W-:-:S02]  /*5990*/  FMUL.FTZ R237, R82, R237 ;  /* 0x000000ed52ed7220 */ /* 0x000fc40000410000 */
[C---:B--2---:R-:W-:Y:S01]  /*59a0*/  FMUL.FTZ R181, R190.reuse, R181 ;  /* 0x000000b5beb57220 */ /* 0x044fe20000410000 */
[----:B------:R-:W-:Y:S01]  /*59b0*/  BAR.SYNC.DEFER_BLOCKING 0x0 ;  /* 0x0000000000007b1d */ /* 0x000fe20000010000 */
[----:B------:R-:W-:Y:S02]  /*59c0*/  FMUL.FTZ R193, R241, R187 ;  /* 0x000000bbf1c17220 */ /* 0x000fe40000410000 */
[----:B------:R-:W-:Y:S02]  /*59d0*/  FMUL.FTZ R234, R83, R234 ;  /* 0x000000ea53ea7220 */ /* 0x000fe40000410000 */
[----:B------:R-:W-:Y:S02]  /*59e0*/  FMUL.FTZ R182, R190, R182 ;  /* 0x000000b6beb67220 */ /* 0x000fe40000410000 */
[----:B------:R-:W-:Y:S02]  /*59f0*/  FMUL.FTZ R233, R76, R233 ;  /* 0x000000e94ce97220 */ /* 0x000fe40000410000 */
[----:B----4-:R-:W-:-:S02]  /*5a00*/  FMUL.FTZ R191, R156, R6 ;  /* 0x000000069cbf7220 */ /* 0x010fc40000410000 */
[----:B------:R-:W-:Y:S02]  /*5a10*/  FMUL.FTZ R230, R77, R230 ;  /* 0x000000e64de67220 */ /* 0x000fe40000410000 */
[-C--:B------:R-:W-:Y:S02]  /*5a20*/  FMUL.FTZ R229, R96, R7.reuse ;  /* 0x0000000760e57220 */ /* 0x080fe40000410000 */
[----:B------:R-:W-:Y:S01]  /*5a30*/  FMUL.RZ R200, R189, 0.15915493667125701904 ;  /* 0x3e22f983bdc87820 */ /* 0x000fe2000040c000 */
[----:B------:R2:W5:Y:S01]  /*5a40*/  @!P0 LDG.E.128 R116, [R160.64] ;  /* 0x0000001aa0748981 */ /* 0x000562000c1e1d00 */
[----:B------:R-:W4:Y:S01]  /*5a50*/  MUFU.EX2 R191, R191 ;  /* 0x000000bf00bf7308 */ /* 0x000f220000000800 */
[----:B------:R-:W-:Y:S01]  /*5a60*/  FMUL.FTZ R190, R156, R7 ;  /* 0x000000079cbe7220 */ /* 0x000fe20000410000 */
[----:B------:R-:W-:Y:S01]  /*5a70*/  ISETP.NE.AND P0, PT, R0, 0x7f, PT ;  /* 0x0000007f0000780c */ /* 0x000fe20003f05270 */
[----:B------:R-:W-:Y:S01]  /*5a80*/  FMUL.FTZ R229, R78, R229 ;  /* 0x000000e54ee57220 */ /* 0x000fe20000410000 */
[----:B------:R-:W-:Y:S01]  /*5a90*/  BSSY B0, `(.L_x_3932) ;  /* 0x0000116000007945 */ /* 0x000fe20003800000 */
[----:B------:R-:W-:-:S02]  /*5aa0*/  FMUL.FTZ R226, R99, R8 ;  /* 0x0000000863e27220 */ /* 0x000fc40000410000 */
[----:B------:R-:W-:Y:S01]  /*5ab0*/  FMUL.FTZ R225, R100, R9 ;  /* 0x0000000964e17220 */ /* 0x000fe20000410000 */
[----:B------:R-:W-:Y:S01]  /*5ac0*/  MUFU.EX2 R190, R190 ;  /* 0x000000be00be7308 */ /* 0x000fe20000000800 */
[----:B--2---:R-:W-:Y:S02]  /*5ad0*/  FMUL.FTZ R161, R85, R10 ;  /* 0x0000000a55a17220 */ /* 0x004fe40000410000 */
[----:B------:R-:W-:Y:S02]  /*5ae0*/  FMUL.FTZ R160, R86, R11 ;  /* 0x0000000b56a07220 */ /* 0x000fe40000410000 */
[----:B------:R-:W-:Y:S02]  /*5af0*/  FMUL.FTZ R240, R80, R161 ;  /* 0x000000a150f07220 */ /* 0x000fe40000410000 */
[----:B------:R-:W-:Y:S01]  /*5b00*/  FMUL.FTZ R239, R81, R160 ;  /* 0x000000a051ef7220 */ /* 0x000fe20000410000 */
[----:B------:R-:W-:Y:S01]  /*5b10*/  MUFU.SIN R189, R200 ;  /* 0x000000c800bd7308 */ /* 0x000fe20000000400 */
[----:B------:R-:W-:-:S02]  /*5b20*/  FMUL.FTZ R161, R240, R187 ;  /* 0x000000bbf0a17220 */ /* 0x000fc40000410000 */
[-C--:B------:R-:W-:Y:S02]  /*5b30*/  FFMA.FTZ R193, R240, R188.reuse, R193 ;  /* 0x000000bcf0c17223 */ /* 0x080fe400000100c1 */
[----:B------:R-:W-:Y:S02]  /*5b40*/  FFMA.FTZ R192, R241, R188, -R161 ;  /* 0x000000bcf1c07223 */ /* 0x000fe400000108a1 */
[----:B------:R-:W-:Y:S01]  /*5b50*/  FADD.FTZ R193, R238, R193 ;  /* 0x000000c1eec17221 */ /* 0x000fe20000010000 */
[----:B------:R-:W-:Y:S01]  /*5b60*/  MUFU.COS R162, R200 ;  /* 0x000000c800a27308 */ /* 0x000fe20000000000 */
[----:B------:R-:W-:Y:S02]  /*5b70*/  FADD.FTZ R192, R239, R192 ;  /* 0x000000c0efc07221 */ /* 0x000fe40000010000 */
[C---:B------:R-:W-:Y:S02]  /*5b80*/  FMUL.FTZ R161, R185.reuse, R193 ;  /* 0x000000c1b9a17220 */ /* 0x040fe40000410000 */
[----:B------:R-:W-:-:S02]  /*5b90*/  FMUL.FTZ R195, R185, R192 ;  /* 0x000000c0b9c37220 */ /* 0x000fc40000410000 */
[----:B------:R-:W-:Y:S02]  /*5ba0*/  FFMA.FTZ R194, R186, R192, -R161 ;  /* 0x000000c0bac27223 */ /* 0x000fe400000108a1 */
[----:B------:R-:W-:Y:S02]  /*5bb0*/  FMUL.FTZ R161, R89, R12 ;  /* 0x0000000c59a17220 */ /* 0x000fe40000410000 */
[----:B------:R-:W-:Y:S02]  /*5bc0*/  FMUL.FTZ R160, R156, R8 ;  /* 0x000000089ca07220 */ /* 0x000fe40000410000 */
[----:B------:R-:W-:Y:S02]  /*5bd0*/  FFMA.FTZ R195, R186, R193, R195 ;  /* 0x000000c1bac37223 */ /* 0x000fe400000100c3 */
[----:B------:R-:W-:Y:S02]  /*5be0*/  FMUL.FTZ R236, R82, R161 ;  /* 0x000000a152ec7220 */ /* 0x000fe40000410000 */
[----:B----4-:R-:W-:-:S02]  /*5bf0*/  FMUL.FTZ R180, R191, R180 ;  /* 0x000000b4bfb47220 */ /* 0x010fc40000410000 */
[----:B------:R-:W-:Y:S02]  /*5c00*/  FMUL.FTZ R179, R191, R179 ;  /* 0x000000b3bfb37220 */ /* 0x000fe40000410000 */
[----:B------:R2:W4:Y:S01]  /*5c10*/  MUFU.EX2 R191, R160 ;  /* 0x000000a000bf7308 */ /* 0x0005220000000800 */
[----:B------:R-:W-:Y:S02]  /*5c20*/  FMUL.FTZ R161, R20, UR48 ;  /* 0x0000003014a17c20 */ /* 0x000fe40008410000 */
[----:B------:R-:W-:Y:S02]  /*5c30*/  FADD.FTZ R195, R236, R195 ;  /* 0x000000c3ecc37221 */ /* 0x000fe40000010000 */
[----:B------:R-:W-:Y:S02]  /*5c40*/  FMUL.RZ R198, R161, 0.15915493667125701904 ;  /* 0x3e22f983a1c67820 */ /* 0x000fe4000040c000 */
[----:B------:R-:W-:Y:S02]  /*5c50*/  FADD.FTZ R194, R237, R194 ;  /* 0x000000c2edc27221 */ /* 0x000fe40000010000 */
[----:B------:R-:W-:-:S02]  /*5c60*/  FMUL.FTZ R161, R183, R195 ;  /* 0x000000c3b7a17220 */ /* 0x000fc40000410000 */
[----:B--2---:R-:W-:Y:S02]  /*5c70*/  FMUL.FTZ R160, R90, R13 ;  /* 0x0000000d5aa07220 */ /* 0x004fe40000410000 */
[-C--:B------:R-:W-:Y:S02]  /*5c80*/  FMUL.FTZ R196, R183, R194.reuse ;  /* 0x000000c2b7c47220 */ /* 0x080fe40000410000 */
[----:B------:R-:W-:Y:S02]  /*5c90*/  FFMA.FTZ R194, R184, R194, -R161 ;  /* 0x000000c2b8c27223 */ /* 0x000fe400000108a1 */
[----:B------:R-:W-:Y:S02]  /*5ca0*/  FMUL.FTZ R235, R83, R160 ;  /* 0x000000a053eb7220 */ /* 0x000fe40000410000 */
[----:B------:R-:W-:Y:S01]  /*5cb0*/  FMUL.FTZ R192, R156, R9 ;  /* 0x000000099cc07220 */ /* 0x000fe20000410000 */
[----:B------:R-:W-:Y:S01]  /*5cc0*/  MUFU.COS R160, R198 ;  /* 0x000000c600a07308 */ /* 0x000fe20000000000 */
[----:B------:R-:W-:-:S02]  /*5cd0*/  FFMA.FTZ R195, R184, R195, R196 ;  /* 0x000000c3b8c37223 */ /* 0x000fc400000100c4 */
[----:B------:R-:W-:Y:S02]  /*5ce0*/  FADD.FTZ R194, R235, R194 ;  /* 0x000000c2ebc27221 */ /* 0x000fe40000010000 */
[C---:B----4-:R-:W-:Y:S02]  /*5cf0*/  FMUL.FTZ R176, R191.reuse, R176 ;  /* 0x000000b0bfb07220 */ /* 0x050fe40000410000 */
[----:B------:R-:W-:Y:S01]  /*5d00*/  FMUL.FTZ R175, R191, R175 ;  /* 0x000000afbfaf7220 */ /* 0x000fe20000410000 */
[----:B------:R-:W2:Y:S01]  /*5d10*/  MUFU.EX2 R192, R192 ;  /* 0x000000c000c07308 */ /* 0x000ea20000000800 */
[----:B------:R-:W-:Y:S02]  /*5d20*/  FADD.FTZ R195, R234, R195 ;  /* 0x000000c3eac37221 */ /* 0x000fe40000010000 */
[----:B------:R-:W-:Y:S02]  /*5d30*/  FMUL.FTZ R191, R181, R194 ;  /* 0x000000c2b5bf7220 */ /* 0x000fe40000410000 */
[----:B------:R-:W-:-:S02]  /*5d40*/  FMUL.FTZ R193, R156, R14 ;  /* 0x0000000e9cc17220 */ /* 0x000fc40000410000 */
[-C--:B------:R-:W-:Y:S02]  /*5d50*/  FFMA.FTZ R197, R182, R195.reuse, R191 ;  /* 0x000000c3b6c57223 */ /* 0x080fe400000100bf */
[----:B------:R-:W-:Y:S02]  /*5d60*/  FMUL.FTZ R195, R181, R195 ;  /* 0x000000c3b5c37220 */ /* 0x000fe40000410000 */
[----:B------:R-:W4:Y:S01]  /*5d70*/  MUFU.EX2 R193, R193 ;  /* 0x000000c100c17308 */ /* 0x000f220000000800 */
[----:B------:R-:W-:Y:S02]  /*5d80*/  FMUL.FTZ R191, R156, R15 ;  /* 0x0000000f9cbf7220 */ /* 0x000fe40000410000 */
[----:B------:R-:W-:Y:S02]  /*5d90*/  FMUL.FTZ R161, R93, R5 ;  /* 0x000000055da17220 */ /* 0x000fe40000410000 */
[----:B------:R-:W-:Y:S02]  /*5da0*/  FFMA.FTZ R194, R182, R194, -R195 ;  /* 0x000000c2b6c27223 */ /* 0x000fe400000108c3 */
[----:B------:R-:W-:Y:S01]  /*5db0*/  FMUL.FTZ R232, R76, R161 ;  /* 0x000000a14ce87220 */ /* 0x000fe20000410000 */
[----:B------:R-:W0:Y:S01]  /*5dc0*/  MUFU.EX2 R191, R191 ;  /* 0x000000bf00bf7308 */ /* 0x000e220000000800 */
[----:B------:R-:W-:-:S02]  /*5dd0*/  FADD.FTZ R194, R233, R194 ;  /* 0x000000c2e9c27221 */ /* 0x000fc40000010000 */
[----:B------:R-:W-:Y:S02]  /*5de0*/  FMUL.FTZ R161, R156, R16 ;  /* 0x000000109ca17220 */ /* 0x000fe40000410000 */
[C---:B--2---:R-:W-:Y:S02]  /*5df0*/  FMUL.FTZ R174, R192.reuse, R174 ;  /* 0x000000aec0ae7220 */ /* 0x044fe40000410000 */
[----:B------:R-:W-:Y:S02]  /*5e00*/  FMUL.FTZ R173, R192, R173 ;  /* 0x000000adc0ad7220 */ /* 0x000fe40000410000 */
[----:B------:R-:W-:Y:S01]  /*5e10*/  FADD.FTZ R197, R232, R197 ;  /* 0x000000c5e8c57221 */ /* 0x000fe20000010000 */
[----:B------:R-:W2:Y:S01]  /*5e20*/  MUFU.EX2 R161, R161 ;  /* 0x000000a100a17308 */ /* 0x000ea20000000800 */
[C---:B------:R-:W-:Y:S02]  /*5e30*/  FMUL.FTZ R192, R179.reuse, R194 ;  /* 0x000000c2b3c07220 */ /* 0x040fe40000410000 */
[----:B------:R-:W-:-:S02]  /*5e40*/  FMUL.FTZ R195, R179, R197 ;  /* 0x000000c5b3c37220 */ /* 0x000fc40000410000 */
[----:B------:R-:W-:Y:S02]  /*5e50*/  FFMA.FTZ R197, R180, R197, R192 ;  /* 0x000000c5b4c57223 */ /* 0x000fe400000100c0 */
[----:B------:R-:W-:Y:S02]  /*5e60*/  FMUL.FTZ R192, R94, R6 ;  /* 0x000000065ec07220 */ /* 0x000fe40000410000 */
[C---:B----4-:R-:W-:Y:S02]  /*5e70*/  FMUL.FTZ R172, R193.reuse, R172 ;  /* 0x000000acc1ac7220 */ /* 0x050fe40000410000 */
[----:B------:R-:W-:Y:S02]  /*5e80*/  FMUL.FTZ R171, R193, R171 ;  /* 0x000000abc1ab7220 */ /* 0x000fe40000410000 */
[----:B------:R-:W-:Y:S02]  /*5e90*/  FMUL.FTZ R193, R156, R17 ;  /* 0x000000119cc17220 */ /* 0x000fe40000410000 */
[----:B------:R-:W-:-:S02]  /*5ea0*/  FMUL.FTZ R177, R190, R177 ;  /* 0x000000b1beb17220 */ /* 0x000fc40000410000 */
[----:B------:R-:W-:Y:S02]  /*5eb0*/  FFMA.FTZ R196, R180, R194, -R195 ;  /* 0x000000c2b4c47223 */ /* 0x000fe400000108c3 */
[----:B------:R-:W-:Y:S01]  /*5ec0*/  FMUL.FTZ R231, R77, R192 ;  /* 0x000000c04de77220 */ /* 0x000fe20000410000 */
[----:B------:R-:W4:Y:S01]  /*5ed0*/  MUFU.EX2 R193, R193 ;  /* 0x000000c100c17308 */ /* 0x000f220000000800 */
[----:B------:R-:W-:Y:S02]  /*5ee0*/  FADD.FTZ R197, R230, R197 ;  /* 0x000000c5e6c57221 */ /* 0x000fe40000010000 */
[C---:B0-----:R-:W-:Y:S02]  /*5ef0*/  FMUL.FTZ R170, R191.reuse, R170 ;  /* 0x000000aabfaa7220 */ /* 0x041fe40000410000 */
[----:B------:R-:W-:Y:S02]  /*5f00*/  FMUL.FTZ R169, R191, R169 ;  /* 0x000000a9bfa97220 */ /* 0x000fe40000410000 */
[----:B------:R-:W-:-:S02]  /*5f10*/  FMUL.FTZ R178, R190, R178 ;  /* 0x000000b2beb27220 */ /* 0x000fc40000410000 */
[----:B------:R-:W-:Y:S01]  /*5f20*/  FADD.FTZ R196, R231, R196 ;  /* 0x000000c4e7c47221 */ /* 0x000fe20000010000 */
[----:B------:R-:W-:Y:S01]  /*5f30*/  MUFU.SIN R190, R198 ;  /* 0x000000c600be7308 */ /* 0x000fe20000000400 */
[----:B------:R-:W-:Y:S02]  /*5f40*/  FMUL.FTZ R191, R177, R197 ;  /* 0x000000c5b1bf7220 */ /* 0x000fe40000410000 */
[C---:B--2---:R-:W-:Y:S02]  /*5f50*/  FMUL.FTZ R168, R161.reuse, R168 ;  /* 0x000000a8a1a87220 */ /* 0x044fe40000410000 */
[----:B------:R-:W-:Y:S02]  /*5f60*/  FFMA.FTZ R192, R178, R196, -R191 ;  /* 0x000000c4b2c07223 */ /* 0x000fe400000108bf */
[----:B------:R-:W-:Y:S02]  /*5f70*/  FMUL.FTZ R191, R156, R19 ;  /* 0x000000139cbf7220 */ /* 0x000fe40000410000 */
[----:B------:R-:W-:-:S02]  /*5f80*/  FMUL.FTZ R167, R161, R167 ;  /* 0x000000a7a1a77220 */ /* 0x000fc40000410000 */
[----:B------:R-:W-:Y:S02]  /*5f90*/  FMUL.FTZ R196, R177, R196 ;  /* 0x000000c4b1c47220 */ /* 0x000fe40000410000 */
[----:B------:R-:W-:Y:S01]  /*5fa0*/  FMUL.FTZ R161, R97, R7 ;  /* 0x0000000761a17220 */ /* 0x000fe20000410000 */
[----:B------:R-:W0:Y:S01]  /*5fb0*/  MUFU.EX2 R191, R191 ;  /* 0x000000bf00bf7308 */ /* 0x000e220000000800 */
[----:B------:R-:W-:Y:S02]  /*5fc0*/  FFMA.FTZ R197, R178, R197, R196 ;  /* 0x000000c5b2c57223 */ /* 0x000fe400000100c4 */
[----:B------:R-:W-:Y:S02]  /*5fd0*/  FMUL.FTZ R228, R78, R161 ;  /* 0x000000a14ee47220 */ /* 0x000fe40000410000 */
[----:B------:R-:W-:Y:S02]  /*5fe0*/  FADD.FTZ R192, R229, R192 ;  /* 0x000000c0e5c07221 */ /* 0x000fe40000010000 */
[----:B------:R-:W-:-:S02]  /*5ff0*/  FMUL.FTZ R161, R156, R20 ;  /* 0x000000149ca17220 */ /* 0x000fc40000410000 */
[----:B------:R-:W-:Y:S02]  /*6000*/  FADD.FTZ R197, R228, R197 ;  /* 0x000000c5e4c57221 */ /* 0x000fe40000010000 */
[C---:B----4-:R-:W-:Y:S02]  /*6010*/  FMUL.FTZ R166, R193.reuse, R166 ;  /* 0x000000a6c1a67220 */ /* 0x050fe40000410000 */
[----:B------:R-:W-:Y:S02]  /*6020*/  FMUL.FTZ R165, R193, R165 ;  /* 0x000000a5c1a57220 */ /* 0x000fe40000410000 */
[C---:B------:R-:W-:Y:S01]  /*6030*/  FMUL.FTZ R196, R175.reuse, R192 ;  /* 0x000000c0afc47220 */ /* 0x040fe20000410000 */
[----:B------:R0:W2:Y:S01]  /*6040*/  MUFU.EX2 R193, R161 ;  /* 0x000000a100c17308 */ /* 0x0000a20000000800 */
[----:B------:R-:W-:Y:S02]  /*6050*/  FMUL.FTZ R194, R156, R18 ;  /* 0x000000129cc27220 */ /* 0x000fe40000410000 */
[----:B------:R-:W-:-:S02]  /*6060*/  FMUL.FTZ R195, R175, R197 ;  /* 0x000000c5afc37220 */ /* 0x000fc40000410000 */
[----:B------:R-:W-:Y:S02]  /*6070*/  FMUL.FTZ R156, R98, R8 ;  /* 0x00000008629c7220 */ /* 0x000fe40000410000 */
[C---:B------:R-:W-:Y:S01]  /*6080*/  FFMA.FTZ R197, R176.reuse, R197, R196 ;  /* 0x000000c5b0c57223 */ /* 0x040fe200000100c4 */
[----:B------:R-:W4:Y:S01]  /*6090*/  MUFU.EX2 R194, R194 ;  /* 0x000000c200c27308 */ /* 0x000f220000000800 */
[C---:B------:R-:W-:Y:S02]  /*60a0*/  FMUL.FTZ R226, R79.reuse, R226 ;  /* 0x000000e24fe27220 */ /* 0x040fe40000410000 */
[----:B------:R-:W-:Y:S02]  /*60b0*/  FFMA.FTZ R192, R176, R192, -R195 ;  /* 0x000000c0b0c07223 */ /* 0x000fe400000108c3 */
[----:B------:R-:W-:Y:S02]  /*60c0*/  FMUL.FTZ R227, R79, R156 ;  /* 0x0000009c4fe37220 */ /* 0x000fe40000410000 */
[----:B------:R-:W-:-:S02]  /*60d0*/  FADD.FTZ R197, R226, R197 ;  /* 0x000000c5e2c57221 */ /* 0x000fc40000010000 */
[----:B------:R-:W-:Y:S02]  /*60e0*/  FADD.FTZ R192, R227, R192 ;  /* 0x000000c0e3c07221 */ /* 0x000fe40000010000 */
[----:B0-----:R-:W-:Y:S02]  /*60f0*/  FMUL.FTZ R161, R191, R189 ;  /* 0x000000bdbfa17220 */ /* 0x001fe40000410000 */
[----:B------:R-:W-:Y:S02]  /*6100*/  FMUL.FTZ R189, R173, R197 ;  /* 0x000000c5adbd7220 */ /* 0x000fe40000410000 */
[----:B------:R-:W-:Y:S02]  /*6110*/  FMUL.FTZ R162, R191, R162 ;  /* 0x000000a2bfa27220 */ /* 0x000fe40000410000 */
[-C--:B------:R-:W-:Y:S02]  /*6120*/  FMUL.FTZ R191, R173, R192.reuse ;  /* 0x000000c0adbf7220 */ /* 0x080fe40000410000 */
[----:B------:R-:W-:-:S02]  /*6130*/  FFMA.FTZ R192, R174, R192, -R189 ;  /* 0x000000c0aec07223 */ /* 0x000fc400000108bd */
[----:B--2---:R-:W-:Y:S02]  /*6140*/  FMUL.FTZ R156, R193, R190 ;  /* 0x000000bec19c7220 */ /* 0x004fe40000410000 */
[----:B------:R-:W-:Y:S02]  /*6150*/  FMUL.FTZ R189, R101, R9 ;  /* 0x0000000965bd7220 */ /* 0x000fe40000410000 */
[----:B------:R-:W-:Y:S02]  /*6160*/  FMUL.FTZ R190, R158, R187 ;  /* 0x000000bb9ebe7220 */ /* 0x000fe40000410000 */
[----:B------:R-:W-:Y:S02]  /*6170*/  FFMA.FTZ R197, R174, R197, R191 ;  /* 0x000000c5aec57223 */ /* 0x000fe400000100bf */
[----:B------:R-:W-:Y:S02]  /*6180*/  FMUL.FTZ R191, R159, R187 ;  /* 0x000000bb9fbf7220 */ /* 0x000fe40000410000 */
[----:B------:R-:W-:-:S02]  /*6190*/  FMUL.FTZ R224, R72, R189 ;  /* 0x000000bd48e07220 */ /* 0x000fc40000410000 */
[-C--:B------:R-:W-:Y:S02]  /*61a0*/  FFMA.FTZ R190, R159, R188.reuse, R190 ;  /* 0x000000bc9fbe7223 */ /* 0x080fe400000100be */
[----:B------:R-:W-:Y:S02]  /*61b0*/  FMUL.FTZ R225, R72, R225 ;  /* 0x000000e148e17220 */ /* 0x000fe40000410000 */
[----:B------:R-:W-:Y:S02]  /*61c0*/  FFMA.FTZ R191, R158, R188, -R191 ;  /* 0x000000bc9ebf7223 */ /* 0x000fe400000108bf */
[----:B------:R-:W-:Y:S02]  /*61d0*/  FADD.FTZ R197, R224, R197 ;  /* 0x000000c5e0c57221 */ /* 0x000fe40000010000 */
[----:B------:R-:W-:Y:S02]  /*61e0*/  FMUL.FTZ R189, R185, R190 ;  /* 0x000000beb9bd7220 */ /* 0x000fe40000410000 */
[----:B------:R-:W-:-:S02]  /*61f0*/  FMUL.FTZ R160, R193, R160 ;  /* 0x000000a0c1a07220 */ /* 0x000fc40000410000 */
[----:B------:R-:W-:Y:S02]  /*6200*/  FADD.FTZ R192, R225, R192 ;  /* 0x000000c0e1c07221 */ /* 0x000fe40000010000 */
[----:B------:R-:W-:Y:S02]  /*6210*/  FMUL.FTZ R193, R185, R191 ;  /* 0x000000bfb9c17220 */ /* 0x000fe40000410000 */
[----:B------:R-:W-:Y:S02]  /*6220*/  FMUL.FTZ R195, R171, R197 ;  /* 0x000000c5abc37220 */ /* 0x000fe40000410000 */
[----:B------:R-:W-:Y:S02]  /*6230*/  FFMA.FTZ R189, R186, R191, -R189 ;  /* 0x000000bfbabd7223 */ /* 0x000fe400000108bd */
[C---:B----4-:R-:W-:Y:S02]  /*6240*/  FMUL.FTZ R164, R194.reuse, R164 ;  /* 0x000000a4c2a47220 */ /* 0x050fe40000410000 */
[----:B------:R-:W-:-:S02]  /*6250*/  FMUL.FTZ R163, R194, R163 ;  /* 0x000000a3c2a37220 */ /* 0x000fc40000410000 */
[----:B------:R-:W-:Y:S02]  /*6260*/  FMUL.FTZ R196, R171, R192 ;  /* 0x000000c0abc47220 */ /* 0x000fe40000410000 */
[----:B------:R-:W-:Y:S02]  /*6270*/  FFMA.FTZ R193, R186, R190, R193 ;  /* 0x000000bebac17223 */ /* 0x000fe400000100c1 */
[----:B------:R-:W-:Y:S02]  /*6280*/  FFMA.FTZ R194, R172, R192, -R195 ;  /* 0x000000c0acc27223 */ /* 0x000fe400000108c3 */
[C---:B------:R-:W-:Y:S02]  /*6290*/  FMUL.FTZ R192, R183.reuse, R189 ;  /* 0x000000bdb7c07220 */ /* 0x040fe40000410000 */
[----:B------:R-:W-:Y:S02]  /*62a0*/  FMUL.FTZ R190, R102, R14 ;  /* 0x0000000e66be7220 */ /* 0x000fe40000410000 */
[----:B------:R-:W-:-:S02]  /*62b0*/  FMUL.FTZ R191, R183, R193 ;  /* 0x000000c1b7bf7220 */ /* 0x000fc40000410000 */
[C---:B------:R-:W-:Y:S02]  /*62c0*/  FFMA.FTZ R192, R184.reuse, R193, R192 ;  /* 0x000000c1b8c07223 */ /* 0x040fe400000100c0 */
[----:B------:R-:W-:Y:S02]  /*62d0*/  FMUL.FTZ R222, R103, R14 ;  /* 0x0000000e67de7220 */ /* 0x000fe40000410000 */
[----:B------:R-:W-:Y:S02]  /*62e0*/  FMUL.FTZ R223, R73, R190 ;  /* 0x000000be49df7220 */ /* 0x000fe40000410000 */
[----:B------:R-:W-:Y:S02]  /*62f0*/  FFMA.FTZ R191, R184, R189, -R191 ;  /* 0x000000bdb8bf7223 */ /* 0x000fe400000108bf */
[----:B------:R-:W-:Y:S02]  /*6300*/  FMUL.FTZ R189, R181, R192 ;  /* 0x000000c0b5bd7220 */ /* 0x000fe40000410000 */
[----:B------:R-:W-:-:S02]  /*6310*/  FFMA.FTZ R197, R172, R197, R196 ;  /* 0x000000c5acc57223 */ /* 0x000fc400000100c4 */
        /* <DEDUP_REMOVED lines=24> */
[----:B------:R-:W-:Y:S02]  /*64a0*/  FMUL.FTZ R195, R167, R194 ;  /* 0x000000c2a7c37220 */ /* 0x000fe40000410000 */
[----:B------:R-:W-:Y:S02]  /*64b0*/  FFMA.FTZ R191, R178, R192, R191 ;  /* 0x000000c0b2bf7223 */ /* 0x000fe400000100bf */
[----:B------:R-:W-:Y:S02]  /*64c0*/  FFMA.FTZ R194, R168, R194, -R193 ;  /* 0x000000c2a8c27223 */ /* 0x000fe400000108c1 */
[----:B------:R-:W-:Y:S02]  /*64d0*/  FMUL.FTZ R193, R175, R189 ;  /* 0x000000bdafc17220 */ /* 0x000fe40000410000 */
[----:B------:R-:W-:Y:S02]  /*64e0*/  FMUL.FTZ R218, R107, R16 ;  /* 0x000000106bda7220 */ /* 0x000fe40000410000 */
[----:B------:R-:W-:-:S02]  /*64f0*/  FMUL.FTZ R192, R175, R191 ;  /* 0x000000bfafc07220 */ /* 0x000fc40000410000 */
[----:B------:R-:W-:Y:S02]  /*6500*/  FFMA.FTZ R193, R176, R191, R193 ;  /* 0x000000bfb0c17223 */ /* 0x000fe400000100c1 */
[----:B------:R-:W-:Y:S02]  /*6510*/  FMUL.FTZ R190, R106, R16 ;  /* 0x000000106abe7220 */ /* 0x000fe40000410000 */
[----:B------:R-:W-:Y:S02]  /*6520*/  FFMA.FTZ R195, R168, R197, R195 ;  /* 0x000000c5a8c37223 */ /* 0x000fe400000100c3 */
        /* <DEDUP_REMOVED lines=10> */
[-C--:B------:R-:W-:Y:S02]  /*65d0*/  FMUL.FTZ R217, R108, R17.reuse ;  /* 0x000000116cd97220 */ /* 0x080fe40000410000 */
[----:B------:R-:W-:Y:S02]  /*65e0*/  FMUL.FTZ R193, R171, R192 ;  /* 0x000000c0abc17220 */ /* 0x000fe40000410000 */
[-C--:B------:R-:W-:Y:S02]  /*65f0*/  FMUL.FTZ R196, R165, R194.reuse ;  /* 0x000000c2a5c47220 */ /* 0x080fe40000410000 */
[----:B------:R-:W-:Y:S02]  /*6600*/  FFMA.FTZ R194, R166, R194, -R191 ;  /* 0x000000c2a6c27223 */ /* 0x000fe400000108bf */
[----:B------:R-:W-:-:S02]  /*6610*/  FMUL.FTZ R189, R109, R17 ;  /* 0x000000116dbd7220 */ /* 0x000fc40000410000 */
[-C--:B------:R-:W-:Y:S02]  /*6620*/  FMUL.FTZ R191, R171, R190.reuse ;  /* 0x000000beabbf7220 */ /* 0x080fe40000410000 */
[----:B------:R-:W-:Y:S02]  /*6630*/  FMUL.FTZ R217, R68, R217 ;  /* 0x000000d944d97220 */ /* 0x000fe40000410000 */
[----:B------:R-:W-:Y:S02]  /*6640*/  FFMA.FTZ R193, R172, R190, R193 ;  /* 0x000000beacc17223 */ /* 0x000fe400000100c1 */
        /* <DEDUP_REMOVED lines=9> */
[----:B------:R-:W-:Y:S02]  /*66e0*/  FMUL.FTZ R197, R163, R195 ;  /* 0x000000c3a3c57220 */ /* 0x000fe40000410000 */
[----:B------:R-:W-:Y:S02]  /*66f0*/  FFMA.FTZ R193, R170, R193, R190 ;  /* 0x000000c1aac17223 */ /* 0x000fe400000100be */
[----:B------:R-:W-:Y:S02]  /*6700*/  FFMA.FTZ R195, R164, R195, R192 ;  /* 0x000000c3a4c37223 */ /* 0x000fe400000100c0 */
[----:B------:R-:W-:Y:S02]  /*6710*/  FMUL.FTZ R192, R167, R189 ;  /* 0x000000bda7c07220 */ /* 0x000fe40000410000 */
[-C--:B------:R-:W-:Y:S02]  /*6720*/  FMUL.FTZ R214, R111, R18.reuse ;  /* 0x000000126fd67220 */ /* 0x080fe40000410000 */
[----:B------:R-:W-:-:S02]  /*6730*/  FMUL.FTZ R190, R110, R18 ;  /* 0x000000126ebe7220 */ /* 0x000fc40000410000 */
[-C--:B------:R-:W-:Y:S02]  /*6740*/  FMUL.FTZ R191, R167, R193.reuse ;  /* 0x000000c1a7bf7220 */ /* 0x080fe40000410000 */
[----:B------:R-:W-:Y:S02]  /*6750*/  FFMA.FTZ R192, R168, R193, R192 ;  /* 0x000000c1a8c07223 */ /* 0x000fe400000100c0 */
[----:B------:R-:W-:Y:S02]  /*6760*/  FFMA.FTZ R194, R164, R194, -R197 ;  /* 0x000000c2a4c27223 */ /* 0x000fe400000108c5 */
[C---:B------:R-:W-:Y:S02]  /*6770*/  FMUL.FTZ R214, R69.reuse, R214 ;  /* 0x000000d645d67220 */ /* 0x040fe40000410000 */
[----:B------:R-:W-:Y:S02]  /*6780*/  FMUL.FTZ R215, R69, R190 ;  /* 0x000000be45d77220 */ /* 0x000fe40000410000 */
[----:B------:R-:W-:-:S02]  /*6790*/  FFMA.FTZ R191, R168, R189, -R191 ;  /* 0x000000bda8bf7223 */ /* 0x000fc400000108bf */
[----:B------:R-:W-:Y:S02]  /*67a0*/  FMUL.FTZ R189, R165, R192 ;  /* 0x000000c0a5bd7220 */ /* 0x000fe40000410000 */
[----:B------:R-:W-:Y:S02]  /*67b0*/  FADD.FTZ R195, R214, R195 ;  /* 0x000000c3d6c37221 */ /* 0x000fe40000010000 */
[----:B------:R-:W-:Y:S02]  /*67c0*/  FADD.FTZ R194, R215, R194 ;  /* 0x000000c2d7c27221 */ /* 0x000fe40000010000 */
[-C--:B------:R-:W-:Y:S02]  /*67d0*/  FMUL.FTZ R193, R165, R191.reuse ;  /* 0x000000bfa5c17220 */ /* 0x080fe40000410000 */
[----:B------:R-:W-:Y:S02]  /*67e0*/  FFMA.FTZ R190, R166, R191, -R189 ;  /* 0x000000bfa6be7223 */ /* 0x000fe400000108bd */
[----:B------:R-:W-:-:S02]  /*67f0*/  FMUL.FTZ R197, R161, R195 ;  /* 0x000000c3a1c57220 */ /* 0x000fc40000410000 */
[----:B------:R-:W-:Y:S02]  /*6800*/  FMUL.FTZ R196, R161, R194 ;  /* 0x000000c2a1c47220 */ /* 0x000fe40000410000 */
[-C--:B------:R-:W-:Y:S02]  /*6810*/  FMUL.FTZ R191, R113, R19.reuse ;  /* 0x0000001371bf7220 */ /* 0x080fe40000410000 */
[----:B------:R-:W-:Y:S02]  /*6820*/  FMUL.FTZ R189, R112, R19 ;  /* 0x0000001370bd7220 */ /* 0x000fe40000410000 */
[----:B------:R-:W-:Y:S02]  /*6830*/  FFMA.FTZ R193, R166, R192, R193 ;  /* 0x000000c0a6c17223 */ /* 0x000fe400000100c1 */
[----:B------:R-:W-:Y:S02]  /*6840*/  FMUL.FTZ R192, R163, R190 ;  /* 0x000000bea3c07220 */ /* 0x000fe40000410000 */
[----:B------:R-:W-:-:S02]  /*6850*/  FFMA.FTZ R197, R162, R194, -R197 ;  /* 0x000000c2a2c57223 */ /* 0x000fc400000108c5 */
[----:B------:R-:W-:Y:S02]  /*6860*/  FFMA.FTZ R199, R162, R195, R196 ;  /* 0x000000c3a2c77223 */ /* 0x000fe400000100c4 */
[C---:B------:R-:W-:Y:S02]  /*6870*/  FMUL.FTZ R210, R70.reuse, R191 ;  /* 0x000000bf46d27220 */ /* 0x040fe40000410000 */
[----:B------:R-:W-:Y:S02]  /*6880*/  FMUL.FTZ R212, R70, R189 ;  /* 0x000000bd46d47220 */ /* 0x000fe40000410000 */
[-C--:B------:R-:W-:Y:S02]  /*6890*/  FMUL.FTZ R195, R163, R193.reuse ;  /* 0x000000c1a3c37220 */ /* 0x080fe40000410000 */
[----:B------:R-:W-:Y:S02]  /*68a0*/  FFMA.FTZ R192, R164, R193, R192 ;  /* 0x000000c1a4c07223 */ /* 0x000fe400000100c0 */
[----:B------:R-:W-:-:S02]  /*68b0*/  FADD.FTZ R199, R210, R199 ;  /* 0x000000c7d2c77221 */ /* 0x000fc40000010000 */
[----:B------:R-:W-:Y:S02]  /*68c0*/  FADD.FTZ R193, R212, R197 ;  /* 0x000000c5d4c17221 */ /* 0x000fe40000010000 */
[----:B------:R-:W-:Y:S02]  /*68d0*/  FFMA.FTZ R195, R164, R190, -R195 ;  /* 0x000000bea4c37223 */ /* 0x000fe400000108c3 */
[C---:B------:R-:W-:Y:S02]  /*68e0*/  FMUL.FTZ R190, R156.reuse, R199 ;  /* 0x000000c79cbe7220 */ /* 0x040fe40000410000 */
[-C--:B------:R-:W-:Y:S02]  /*68f0*/  FMUL.FTZ R194, R156, R193.reuse ;  /* 0x000000c19cc27220 */ /* 0x080fe40000410000 */
[C---:B------:R-:W-:Y:S02]  /*6900*/  FFMA.FTZ R196, R160.reuse, R193, -R190 ;  /* 0x000000c1a0c47223 */ /* 0x040fe400000108be */
[----:B------:R-:W-:-:S02]  /*6910*/  FFMA.FTZ R199, R160, R199, R194 ;  /* 0x000000c7a0c77223 */ /* 0x000fc400000100c2 */
[C---:B------:R-:W-:Y:S02]  /*6920*/  FMUL.FTZ R193, R24.reuse, R140 ;  /* 0x0000008c18c17220 */ /* 0x040fe40000410000 */
[----:B------:R-:W-:Y:S02]  /*6930*/  FMUL.FTZ R194, R24, R141 ;  /* 0x0000008d18c27220 */ /* 0x000fe40000410000 */
[----:B------:R0:W2:Y:S01]  /*6940*/  @P0 LDS.64 R140, [R0.X8+0x12c88] ;  /* 0x012c8800008c0984 */ /* 0x0000a20000008a00 */
[CC--:B------:R-:W-:Y:S02]  /*6950*/  FMUL.FTZ R189, R161.reuse, R192.reuse ;  /* 0x000000c0a1bd7220 */ /* 0x0c0fe40000410000 */
[-C--:B------:R-:W-:Y:S02]  /*6960*/  FMUL.FTZ R191, R161, R195.reuse ;  /* 0x000000c3a1bf7220 */ /* 0x080fe40000410000 */
[C---:B------:R-:W-:Y:S02]  /*6970*/  FFMA.FTZ R195, R162.reuse, R195, -R189 ;  /* 0x000000c3a2c37223 */ /* 0x040fe400000108bd */
[----:B------:R-:W-:-:S02]  /*6980*/  FFMA.FTZ R197, R162, R192, R191 ;  /* 0x000000c0a2c57223 */ /* 0x000fc400000100bf */
[----:B------:R-:W-:Y:S02]  /*6990*/  FMUL.FTZ R189, R22, R136 ;  /* 0x0000008816bd7220 */ /* 0x000fe40000410000 */
[-C--:B------:R-:W-:Y:S02]  /*69a0*/  FMUL.FTZ R136, R114, R20.reuse ;  /* 0x0000001472887220 */ /* 0x080fe40000410000 */
[----:B------:R-:W-:Y:S02]  /*69b0*/  FMUL.FTZ R242, R115, R20 ;  /* 0x0000001473f27220 */ /* 0x000fe40000410000 */
[----:B------:R-:W-:Y:S02]  /*69c0*/  FMUL.FTZ R191, R23, R138 ;  /* 0x0000008a17bf7220 */ /* 0x000fe40000410000 */
[----:B------:R-:W-:Y:S02]  /*69d0*/  FMUL.FTZ R190, R22, R137 ;  /* 0x0000008916be7220 */ /* 0x000fe40000410000 */
[----:B------:R-:W-:-:S02]  /*69e0*/  FMUL.FTZ R138, R156, R197 ;  /* 0x000000c59c8a7220 */ /* 0x000fc40000410000 */
[----:B------:R-:W-:Y:S02]  /*69f0*/  FMUL.FTZ R137, R156, R195 ;  /* 0x000000c39c897220 */ /* 0x000fe40000410000 */
[C---:B------:R-:W-:Y:S02]  /*6a00*/  FMUL.FTZ R242, R71.reuse, R242 ;  /* 0x000000f247f27220 */ /* 0x040fe40000410000 */
[----:B------:R-:W-:Y:S02]  /*6a10*/  FMUL.FTZ R243, R71, R136 ;  /* 0x0000008847f37220 */ /* 0x000fe40000410000 */
[----:B------:R-:W-:Y:S02]  /*6a20*/  FMUL.FTZ R192, R23, R139 ;  /* 0x0000008b17c07220 */ /* 0x000fe40000410000 */
[----:B------:R-:W-:Y:S01]  /*6a30*/  FFMA.FTZ R136, R160, R195, -R138 ;  /* 0x000000c3a0887223 */ /* 0x000fe2000001088a */
[----:B------:R-:W-:Y:S01]  /*6a40*/  LEA.HI R195, R0, R0, RZ, 0x1e ;  /* 0x0000000000c37211 */ /* 0x000fe200078ff0ff */
[----:B------:R-:W-:-:S02]  /*6a50*/  FMUL.FTZ R142, R25, R142 ;  /* 0x0000008e198e7220 */ /* 0x000fc40000410000 */
[----:B------:R-:W-:Y:S02]  /*6a60*/  FMUL.FTZ R143, R25, R143 ;  /* 0x0000008f198f7220 */ /* 0x000fe40000410000 */
[C---:B-1----:R-:W-:Y:S02]  /*6a70*/  FMUL.FTZ R144, R26.reuse, R144 ;  /* 0x000000901a907220 */ /* 0x042fe40000410000 */
[----:B------:R-:W-:Y:S02]  /*6a80*/  FMUL.FTZ R145, R26, R145 ;  /* 0x000000911a917220 */ /* 0x000fe40000410000 */
[C---:B------:R-:W-:Y:S02]  /*6a90*/  FMUL.FTZ R146, R27.reuse, R146 ;  /* 0x000000921b927220 */ /* 0x040fe40000410000 */
[----:B------:R-:W-:Y:S02]  /*6aa0*/  FMUL.FTZ R147, R27, R147 ;  /* 0x000000931b937220 */ /* 0x000fe40000410000 */
[----:B------:R-:W-:-:S02]  /*6ab0*/  FMUL.FTZ R148, R28, R148 ;  /* 0x000000941c947220 */ /* 0x000fc40000410000 */
[----:B------:R-:W-:Y:S02]  /*6ac0*/  FMUL.FTZ R149, R28, R149 ;  /* 0x000000951c957220 */ /* 0x000fe40000410000 */
[C---:B------:R-:W-:Y:S02]  /*6ad0*/  FMUL.FTZ R150, R29.reuse, R150 ;  /* 0x000000961d967220 */ /* 0x040fe40000410000 */
[----:B------:R-:W-:Y:S02]  /*6ae0*/  FMUL.FTZ R151, R29, R151 ;  /* 0x000000971d977220 */ /* 0x000fe40000410000 */
[----:B------:R-:W-:Y:S02]  /*6af0*/  FFMA.FTZ R137, R160, R197, R137 ;  /* 0x000000c5a0897223 */ /* 0x000fe40000010089 */
[----:B------:R-:W-:Y:S02]  /*6b00*/  FADD.FTZ R139, R242, R199 ;  /* 0x000000c7f28b7221 */ /* 0x000fe40000010000 */
[----:B------:R-:W-:Y:S01]  /*6b10*/  FADD.FTZ R138, R243, R196 ;  /* 0x000000c4f38a7221 */ /* 0x000fe20000010000 */
[----:B------:R-:W-:Y:S05]  /*6b20*/  @P0 BRA `(.L_x_3933) ;  /* 0x000000c000000947 */ /* 0x000fea0003800000 */
[----:B0-23--:R-:W-:Y:S01]  /*6b30*/  ULDC UR37, c[0x0][0x174] ;  /* 0x00005d0000257ab9 */ /* 0x00dfe20000000800 */
[----:B------:R-:W-:Y:S01]  /*6b40*/  HFMA2.MMA R141, -RZ, RZ, 0, 0 ;  /* 0x00000000ff8d7435 */ /* 0x000fe200000001ff */
        /* <DEDUP_REMOVED lines=10> */
.L_x_3933:
[----:B0-23--:R-:W-:Y:S05]  /*6bf0*/  BSYNC B0 ;  /* 0x0000000000007941 */ /* 0x00dfea0003800000 */
.L_x_3932:
        /* <DEDUP_REMOVED lines=45> */
[C---:B---3--:R-:W-:Y:S02]  /*6ed0*/  FMUL.FTZ R123, R133.reuse, R121 ;  /* 0x00000079857b7220 */ /* 0x048fe40000410000 */
        /* <DEDUP_REMOVED lines=11> */
[----:B------:R0:W2:Y:S02]  /*6f90*/  SHFL.UP PT, R125, R122, 0x1, RZ ;  /* 0x042000007a7d7989 */ /* 0x0000a400000e00ff */
.L_x_4040:
[----:B------:R-:W-:Y:S05]  /*6fa0*/  BRA.DIV ~URZ, `(.L_x_3937) ;  /* 0x000080c27f007947 */ /* 0x000fea000b800000 */
[----:B------:R-:W3:Y:S01]  /*6fb0*/  SHFL.UP PT, R123, R134, 0x1, RZ ;  /* 0x04200000867b7989 */ /* 0x000ee200000e00ff */
[----:B------:R-:W-:-:S03]  /*6fc0*/  ISETP.GE.AND P0, PT, R2, 0x1, PT ;  /* 0x000000010200780c */ /* 0x000fc60003f06270 */
[----:B------:R-:W4:Y:S04]  /*6fd0*/  SHFL.UP PT, R127, R135, 0x1, RZ ;  /* 0x04200000877f7989 */ /* 0x000f2800000e00ff */
[----:B------:R-:W0:Y:S01]  /*6fe0*/  SHFL.UP PT, R121, R132, 0x1, RZ ;  /* 0x0420000084797989 */ /* 0x000e2200000e00ff */
[----:B---3--:R-:W-:-:S04]  /*6ff0*/  FMUL.FTZ R124, R132, R123 ;  /* 0x0000007b847c7220 */ /* 0x008fc80000410000 */
[-C--:B----4-:R-:W-:Y:S02]  /*7000*/  FFMA.FTZ R124, R122, R127.reuse, R124 ;  /* 0x0000007f7a7c7223 */ /* 0x090fe4000001007c */
[----:B------:R-:W-:Y:S02]  /*7010*/  FMUL.FTZ R120, R132, R127 ;  /* 0x0000007f84787220 */ /* 0x000fe40000410000 */
[----:B------:R-:W-:Y:S02]  /*7020*/  @P0 FADD.FTZ R135, R135, R124 ;  /* 0x0000007c87870221 */ /* 0x000fe40000010000 */
[----:B------:R-:W-:Y:S02]  /*7030*/  FFMA.FTZ R123, R122, R123, -R120 ;  /* 0x0000007b7a7b7223 */ /* 0x000fe40000010878 */
[C---:B--2---:R-:W-:Y:S02]  /*7040*/  FMUL.FTZ R124, R132.reuse, R125 ;  /* 0x0000007d847c7220 */ /* 0x044fe40000410000 */
[----:B0-----:R-:W-:-:S02]  /*7050*/  FMUL.FTZ R120, R132, R121 ;  /* 0x0000007984787220 */ /* 0x001fc40000410000 */
[----:B------:R-:W-:Y:S02]  /*7060*/  @P0 FADD.FTZ R134, R134, R123 ;  /* 0x0000007b86860221 */ /* 0x000fe40000010000 */
[C---:B------:R-:W-:Y:S02]  /*7070*/  FFMA.FTZ R121, R122.reuse, R121, R124 ;  /* 0x000000797a797223 */ /* 0x040fe4000001007c */
[----:B------:R-:W-:Y:S01]  /*7080*/  @P0 FFMA.FTZ R122, R122, R125, -R120 ;  /* 0x0000007d7a7a0223 */ /* 0x000fe20000010878 */
[----:B------:R-:W0:Y:S02]  /*7090*/  SHFL.UP PT, R124, R134, 0x2, RZ ;  /* 0x04400000867c7989 */ /* 0x000e2400000e00ff */
[----:B------:R-:W-:Y:S02]  /*70a0*/  FSEL R121, R132, R121, !P0 ;  /* 0x0000007984797208 */ /* 0x000fe40004000000 */
[----:B------:R-:W2:Y:S01]  /*70b0*/  SHFL.UP PT, R125, R135, 0x2, RZ ;  /* 0x04400000877d7989 */ /* 0x000ea200000e00ff */
[----:B------:R-:W-:-:S03]  /*70c0*/  ISETP.GE.AND P0, PT, R2, 0x2, PT ;  /* 0x000000020200780c */ /* 0x000fc60003f06270 */
[----:B------:R-:W3:Y:S04]  /*70d0*/  SHFL.UP PT, R120, R122, 0x2, RZ ;  /* 0x044000007a787989 */ /* 0x000ee800000e00ff */
[----:B------:R-:W4:Y:S01]  /*70e0*/  SHFL.UP PT, R123, R121, 0x2, RZ ;  /* 0x04400000797b7989 */ /* 0x000f2200000e00ff */
[CC--:B0-----:R-:W-:Y:S02]  /*70f0*/  FMUL.FTZ R126, R121.reuse, R124.reuse ;  /* 0x0000007c797e7220 */ /* 0x0c1fe40000410000 */
[-C--:B--2---:R-:W-:Y:S02]  /*7100*/  FMUL.FTZ R127, R121, R125.reuse ;  /* 0x0000007d797f7220 */ /* 0x084fe40000410000 */
[C---:B------:R-:W-:Y:S02]  /*7110*/  FFMA.FTZ R126, R122.reuse, R125, R126 ;  /* 0x0000007d7a7e7223 */ /* 0x040fe4000001007e */
[----:B------:R-:W-:-:S02]  /*7120*/  FFMA.FTZ R127, R122, R124, -R127 ;  /* 0x0000007c7a7f7223 */ /* 0x000fc4000001087f */
[----:B---3--:R-:W-:Y:S02]  /*7130*/  FMUL.FTZ R124, R121, R120 ;  /* 0x00000078797c7220 */ /* 0x008fe40000410000 */
[----:B------:R-:W-:Y:S02]  /*7140*/  @P0 FADD.FTZ R134, R134, R127 ;  /* 0x0000007f86860221 */ /* 0x000fe40000010000 */
[CC--:B----4-:R-:W-:Y:S02]  /*7150*/  FFMA.FTZ R124, R122.reuse, R123.reuse, R124 ;  /* 0x0000007b7a7c7223 */ /* 0x0d0fe4000001007c */
[----:B------:R-:W-:Y:S01]  /*7160*/  @P0 FADD.FTZ R135, R135, R126 ;  /* 0x0000007e87870221 */ /* 0x000fe20000010000 */
[----:B------:R-:W0:Y:S01]  /*7170*/  SHFL.UP PT, R125, R134, 0x4, RZ ;  /* 0x04800000867d7989 */ /* 0x000e2200000e00ff */
[C---:B------:R-:W-:Y:S01]  /*7180*/  FMUL.FTZ R123, R121.reuse, R123 ;  /* 0x0000007b797b7220 */ /* 0x040fe20000410000 */
[----:B------:R-:W-:Y:S02]  /*7190*/  FSEL R124, R121, R124, !P0 ;  /* 0x0000007c797c7208 */ /* 0x000fe40004000000 */
[----:B------:R-:W2:Y:S01]  /*71a0*/  SHFL.UP PT, R127, R135, 0x4, RZ ;  /* 0x04800000877f7989 */ /* 0x000ea200000e00ff */
[----:B------:R-:W-:Y:S01]  /*71b0*/  @P0 FFMA.FTZ R122, R122, R120, -R123 ;  /* 0x000000787a7a0223 */ /* 0x000fe2000001087b */
[----:B------:R-:W-:-:S02]  /*71c0*/  ISETP.GE.AND P0, PT, R2, 0x4, PT ;  /* 0x000000040200780c */ /* 0x000fc40003f06270 */
[----:B------:R-:W-:Y:S04]  /*71d0*/  SHFL.UP PT, R123, R124, 0x4, RZ ;  /* 0x048000007c7b7989 */ /* 0x000fe800000e00ff */
[----:B------:R-:W3:Y:S01]  /*71e0*/  SHFL.UP PT, R121, R122, 0x4, RZ ;  /* 0x048000007a797989 */ /* 0x000ee200000e00ff */
[C---:B0-----:R-:W-:Y:S02]  /*71f0*/  FMUL.FTZ R126, R124.reuse, R125 ;  /* 0x0000007d7c7e7220 */ /* 0x041fe40000410000 */
[-C--:B--2---:R-:W-:Y:S02]  /*7200*/  FMUL.FTZ R120, R124, R127.reuse ;  /* 0x0000007f7c787220 */ /* 0x084fe40000410000 */
[C---:B------:R-:W-:Y:S02]  /*7210*/  FFMA.FTZ R126, R122.reuse, R127, R126 ;  /* 0x0000007f7a7e7223 */ /* 0x040fe4000001007e */
[----:B------:R-:W-:-:S02]  /*7220*/  FFMA.FTZ R127, R122, R125, -R120 ;  /* 0x0000007d7a7f7223 */ /* 0x000fc40000010878 */
[----:B------:R-:W-:Y:S02]  /*7230*/  @P0 FADD.FTZ R135, R135, R126 ;  /* 0x0000007e87870221 */ /* 0x000fe40000010000 */
[C---:B---3--:R-:W-:Y:S02]  /*7240*/  FMUL.FTZ R125, R124.reuse, R121 ;  /* 0x000000797c7d7220 */ /* 0x048fe40000410000 */
[-C--:B------:R-:W-:Y:S01]  /*7250*/  FMUL.FTZ R120, R124, R123.reuse ;  /* 0x0000007b7c787220 */ /* 0x080fe20000410000 */
[----:B------:R-:W0:Y:S01]  /*7260*/  SHFL.UP PT, R126, R135, 0x8, RZ ;  /* 0x05000000877e7989 */ /* 0x000e2200000e00ff */
[----:B------:R-:W-:Y:S02]  /*7270*/  @P0 FADD.FTZ R134, R134, R127 ;  /* 0x0000007f86860221 */ /* 0x000fe40000010000 */
[C---:B------:R-:W-:Y:S02]  /*7280*/  FFMA.FTZ R125, R122.reuse, R123, R125 ;  /* 0x0000007b7a7d7223 */ /* 0x040fe4000001007d */
[----:B------:R-:W-:Y:S01]  /*7290*/  @P0 FFMA.FTZ R122, R122, R121, -R120 ;  /* 0x000000797a7a0223 */ /* 0x000fe20000010878 */
[----:B------:R-:W2:Y:S02]  /*72a0*/  SHFL.UP PT, R123, R134, 0x8, RZ ;  /* 0x05000000867b7989 */ /* 0x000ea400000e00ff */
[----:B------:R-:W-:-:S02]  /*72b0*/  FSEL R125, R124, R125, !P0 ;  /* 0x0000007d7c7d7208 */ /* 0x000fc40004000000 */
[----:B------:R-:W3:Y:S01]  /*72c0*/  SHFL.UP PT, R120, R122, 0x8, RZ ;  /* 0x050000007a787989 */ /* 0x000ee200000e00ff */
[----:B------:R-:W-:-:S03]  /*72d0*/  ISETP.GE.AND P0, PT, R2, 0x8, PT ;  /* 0x000000080200780c */ /* 0x000fc60003f06270 */
[----:B------:R-:W4:Y:S01]  /*72e0*/  SHFL.UP PT, R121, R125, 0x8, RZ ;  /* 0x050000007d797989 */ /* 0x000f2200000e00ff */
[----:B0-----:R-:W-:-:S04]  /*72f0*/  FMUL.FTZ R124, R125, R126 ;  /* 0x0000007e7d7c7220 */ /* 0x001fc80000410000 */
[CC--:B--2---:R-:W-:Y:S02]  /*7300*/  FFMA.FTZ R127, R122.reuse, R123.reuse, -R124 ;  /* 0x0000007b7a7f7223 */ /* 0x0c4fe4000001087c */
[C---:B------:R-:W-:Y:S02]  /*7310*/  FMUL.FTZ R129, R125.reuse, R123 ;  /* 0x0000007b7d817220 */ /* 0x040fe40000410000 */
[C---:B---3--:R-:W-:Y:S02]  /*7320*/  FMUL.FTZ R124, R125.reuse, R120 ;  /* 0x000000787d7c7220 */ /* 0x048fe40000410000 */
[C---:B------:R-:W-:Y:S02]  /*7330*/  FFMA.FTZ R126, R122.reuse, R126, R129 ;  /* 0x0000007e7a7e7223 */ /* 0x040fe40000010081 */
[-C--:B----4-:R-:W-:Y:S02]  /*7340*/  FFMA.FTZ R124, R122, R121.reuse, R124 ;  /* 0x000000797a7c7223 */ /* 0x090fe4000001007c */
[----:B------:R-:W-:-:S02]  /*7350*/  FMUL.FTZ R123, R125, R121 ;  /* 0x000000797d7b7220 */ /* 0x000fc40000410000 */
[----:B------:R-:W-:Y:S01]  /*7360*/  @P0 FADD.FTZ R135, R135, R126 ;  /* 0x0000007e87870221 */ /* 0x000fe20000010000 */
[----:B------:R-:W-:Y:S01]  /*7370*/  FSEL R131, R125, R124, !P0 ;  /* 0x0000007c7d837208 */ /* 0x000fe20004000000 */
[----:B------:R-:W-:Y:S02]  /*7380*/  @P0 FFMA.FTZ R122, R122, R120, -R123 ;  /* 0x000000787a7a0223 */ /* 0x000fe4000001087b */
        /* <DEDUP_REMOVED lines=8> */
.L_x_4041:
[----:B------:R-:W-:Y:S01]  /*7410*/  ISETP.GE.AND P0, PT, R2, 0x10, PT ;  /* 0x000000100200780c */ /* 0x000fe20003f06270 */
[-C--:B--2---:R-:W-:Y:S02]  /*7420*/  FMUL.FTZ R120, R123, R131.reuse ;  /* 0x000000837b787220 */ /* 0x084fe40000410000 */
[-C--:B---3--:R-:W-:Y:S02]  /*7430*/  FMUL.FTZ R121, R130, R131.reuse ;  /* 0x0000008382797220 */ /* 0x088fe40000410000 */
[C---:B0---4-:R-:W-:Y:S02]  /*7440*/  FMUL.FTZ R122, R132.reuse, R131 ;  /* 0x00000083847a7220 */ /* 0x051fe40000410000 */
[----:B------:R-:W-:-:S02]  /*7450*/  FFMA.FTZ R132, R132, R133, -R120 ;  /* 0x0000008584847223 */ /* 0x000fc40000010878 */
[C---:B-1----:R-:W-:Y:S02]  /*7460*/  FMUL.FTZ R120, R128.reuse, R131 ;  /* 0x0000008380787220 */ /* 0x042fe40000410000 */
        /* <DEDUP_REMOVED lines=12> */
[----:B-----5:R-:W-:Y:S05]  /*7530*/  CALL.REL.NOINC `($__internal_94_$__cuda_sm70_shflsync_idx_p) ;  /* 0x0000992000007944 */ /* 0x020fea0003c00000 */
.L_x_3938:
[----:B------:R-:W-:Y:S05]  /*7540*/  BRA.CONV ~URZ, `(.L_x_3939) ;  /* 0x000000637f007947 */ /* 0x000fea000b800000 */
[----:B-1----:R-:W-:Y:S01]  /*7550*/  HFMA2.MMA R121, -RZ, RZ, 0, 1.847743988037109375e-06 ;  /* 0x0000001fff797435 */ /* 0x002fe200000001ff */
[----:B0-----:R-:W-:Y:S02]  /*7560*/  MOV R124, R131 ;  /* 0x00000083007c7202 */ /* 0x001fe40000000f00 */
[----:B------:R-:W-:Y:S02]  /*7570*/  MOV R123, 0x1f ;  /* 0x0000001f007b7802 */ /* 0x000fe40000000f00 */
[----:B------:R-:W-:Y:S02]  /*7580*/  MOV R120, 0xffffffff ;  /* 0xffffffff00787802 */ /* 0x000fe40000000f00 */
[----:B------:R-:W-:-:S02]  /*7590*/  MOV R122, 0x75b0 ;  /* 0x000075b0007a7802 */ /* 0x000fc40000000f00 */
[----:B-----5:R-:W-:Y:S05]  /*75a0*/  CALL.REL.NOINC `($__internal_94_$__cuda_sm70_shflsync_idx_p) ;  /* 0x000098b000007944 */ /* 0x020fea0003c00000 */
.L_x_3939:
[----:B------:R-:W-:Y:S05]  /*75b0*/  BRA.CONV ~URZ, `(.L_x_3940) ;  /* 0x000000637f007947 */ /* 0x000fea000b800000 */
[----:B-1----:R-:W-:Y:S01]  /*75c0*/  HFMA2.MMA R121, -RZ, RZ, 0, 1.847743988037109375e-06 ;  /* 0x0000001fff797435 */ /* 0x002fe200000001ff */
[----:B0-----:R-:W-:-:S02]  /*75d0*/  MOV R124, R129 ;  /* 0x00000081007c7202 */ /* 0x001fc40000000f00 */
[----:B------:R-:W-:Y:S02]  /*75e0*/  MOV R123, 0x1f ;  /* 0x0000001f007b7802 */ /* 0x000fe40000000f00 */
[----:B------:R-:W-:Y:S02]  /*75f0*/  MOV R120, 0xffffffff ;  /* 0xffffffff00787802 */ /* 0x000fe40000000f00 */
[----:B------:R-:W-:Y:S02]  /*7600*/  MOV R122, 0x7620 ;  /* 0x00007620007a7802 */ /* 0x000fe40000000f00 */
[----:B-----5:R-:W-:Y:S05]  /*7610*/  CALL.REL.NOINC `($__internal_94_$__cuda_sm70_shflsync_idx_p) ;  /* 0x0000984000007944 */ /* 0x020fea0003c00000 */
.L_x_3940:
[----:B------:R-:W-:Y:S05]  /*7620*/  BRA.CONV ~URZ, `(.L_x_3941) ;  /* 0x000000637f007947 */ /* 0x000fea000b800000 */
[----:B-1----:R-:W-:Y:S01]  /*7630*/  HFMA2.MMA R121, -RZ, RZ, 0, 1.847743988037109375e-06 ;  /* 0x0000001fff797435 */ /* 0x002fe200000001ff */
[----:B0-----:R-:W-:Y:S02]  /*7640*/  MOV R124, R125 ;  /* 0x0000007d007c7202 */ /* 0x001fe40000000f00 */
[----:B------:R-:W-:Y:S02]  /*7650*/  MOV R123, 0x1f ;  /* 0x0000001f007b7802 */ /* 0x000fe40000000f00 */
[----:B------:R-:W-:Y:S02]  /*7660*/  MOV R120, 0xffffffff ;  /* 0xffffffff00787802 */ /* 0x000fe40000000f00 */
[----:B------:R-:W-:-:S02]  /*7670*/  MOV R122, 0x7690 ;  /* 0x00007690007a7802 */ /* 0x000fc40000000f00 */
[----:B-----5:R-:W-:Y:S05]  /*7680*/  CALL.REL.NOINC `($__internal_94_$__cuda_sm70_shflsync_idx_p) ;  /* 0x000097d000007944 */ /* 0x020fea0003c00000 */
.L_x_3941:
[----:B------:R-:W-:Y:S05]  /*7690*/  BRA.DIV ~URZ, `(.L_x_3942) ;  /* 0x000085627f007947 */ /* 0x000fea000b800000 */
[----:B-----5:R2:W3:Y:S04]  /*76a0*/  SHFL.IDX PT, R132, R116, RZ, 0x1f ;  /* 0x00001fff74847589 */ /* 0x0204e800000e0000 */
[----:B------:R2:W4:Y:S04]  /*76b0*/  SHFL.IDX PT, R130, R117, RZ, 0x1f ;  /* 0x00001fff75827589 */ /* 0x00052800000e0000 */
[----:B------:R2:W0:Y:S04]  /*76c0*/  SHFL.IDX PT, R134, R118, RZ, 0x1f ;  /* 0x00001fff76867589 */ /* 0x00042800000e0000 */
[----:B------:R2:W1:Y:S04]  /*76d0*/  SHFL.IDX PT, R135, R119, RZ, 0x1f ;  /* 0x00001fff77877589 */ /* 0x00046800000e0000 */
[----:B------:R2:W0:Y:S04]  /*76e0*/  SHFL.UP PT, R128, R133, 0x1, RZ ;  /* 0x0420000085807989 */ /* 0x00042800000e00ff */
[----:B------:R-:W0:Y:S04]  /*76f0*/  SHFL.UP PT, R131, R131, 0x1, RZ ;  /* 0x0420000083837989 */ /* 0x000e2800000e00ff */
[----:B------:R-:W0:Y:S04]  /*7700*/  SHFL.UP PT, R129, R129, 0x1, RZ ;  /* 0x0420000081817989 */ /* 0x000e2800000e00ff */
[----:B------:R-:W0:Y:S02]  /*7710*/  SHFL.UP PT, R125, R125, 0x1, RZ ;  /* 0x042000007d7d7989 */ /* 0x000e2400000e00ff */
.L_x_4042:
        /* <DEDUP_REMOVED lines=48> */
.L_x_3935:
[----:B0-----:R-:W-:Y:S05]  /*7a20*/  BSYNC B0 ;  /* 0x0000000000007941 */ /* 0x001fea0003800000 */
.L_x_3934:
        /* <DEDUP_REMOVED lines=302> */
.L_x_4043:
[----:B------:R-:W-:Y:S05]  /*8d10*/  BRA.DIV ~URZ, `(.L_x_3946) ;  /* 0x000072e27f007947 */ /* 0x000fea000b800000 */
[----:B------:R2:W3:Y:S04]  /*8d20*/  SHFL.DOWN PT, R125, R130, 0x1, 0x1f ;  /* 0x08201f00827d7f89 */ /* 0x0004e800000e0000 */
[----:B------:R2:W4:Y:S04]  /*8d30*/  SHFL.DOWN PT, R126, R129, 0x1, 0x1f ;  /* 0x08201f00817e7f89 */ /* 0x00052800000e0000 */
[----:B------:R2:W0:Y:S02]  /*8d40*/  SHFL.DOWN PT, R136, R128, 0x1, 0x1f ;  /* 0x08201f0080887f89 */ /* 0x00042400000e0000 */
.L_x_4044:
        /* <DEDUP_REMOVED lines=15> */
.L_x_3948:
[----:B------:R-:W-:Y:S05]  /*8e40*/  BSYNC B1 ;  /* 0x0000000000017941 */ /* 0x000fea0003800000 */
.L_x_3947:
[----:B------:R-:W-:Y:S05]  /*8e50*/  BRA.DIV ~URZ, `(.L_x_3949) ;  /* 0x000072f27f007947 */ /* 0x000fea000b800000 */
[----:B-1----:R1:W2:Y:S04]  /*8e60*/  SHFL.DOWN PT, R124, R131, 0x2, 0x1f ;  /* 0x08401f00837c7f89 */ /* 0x0022a800000e0000 */
[----:B---3--:R1:W3:Y:S04]  /*8e70*/  SHFL.DOWN PT, R125, R130, 0x2, 0x1f ;  /* 0x08401f00827d7f89 */ /* 0x0082e800000e0000 */
[----:B----4-:R1:W4:Y:S04]  /*8e80*/  SHFL.DOWN PT, R126, R129, 0x2, 0x1f ;  /* 0x08401f00817e7f89 */ /* 0x01032800000e0000 */
[----:B0-----:R1:W0:Y:S02]  /*8e90*/  SHFL.DOWN PT, R136, R128, 0x2, 0x1f ;  /* 0x08401f0080887f89 */ /* 0x00122400000e0000 */
.L_x_4045:
        /* <DEDUP_REMOVED lines=15> */
.L_x_3951:
[----:B------:R-:W-:Y:S05]  /*8f90*/  BSYNC B1 ;  /* 0x0000000000017941 */ /* 0x000fea0003800000 */
.L_x_3950:
[----:B------:R-:W-:Y:S05]  /*8fa0*/  BRA.DIV ~URZ, `(.L_x_3952) ;  /* 0x000073627f007947 */ /* 0x000fea000b800000 */
[----:B--2---:R2:W1:Y:S02]  /*8fb0*/  SHFL.DOWN PT, R124, R131, 0x4, 0x1f ;  /* 0x08801f00837c7f89 */ /* 0x00446400000e0000 */
.L_x_4046:
[----:B------:R-:W-:Y:S05]  /*8fc0*/  BRA.DIV ~URZ, `(.L_x_3953) ;  /* 0x000073c27f007947 */ /* 0x000fea000b800000 */
[----:B---3--:R3:W2:Y:S04]  /*8fd0*/  SHFL.DOWN PT, R125, R130, 0x4, 0x1f ;  /* 0x08801f00827d7f89 */ /* 0x0086a800000e0000 */
[----:B----4-:R3:W4:Y:S04]  /*8fe0*/  SHFL.DOWN PT, R126, R129, 0x4, 0x1f ;  /* 0x08801f00817e7f89 */ /* 0x01072800000e0000 */
[----:B0-----:R3:W0:Y:S02]  /*8ff0*/  SHFL.DOWN PT, R136, R128, 0x4, 0x1f ;  /* 0x08801f0080887f89 */ /* 0x00162400000e0000 */
.L_x_4047:
        /* <DEDUP_REMOVED lines=15> */
.L_x_3955:
[----:B------:R-:W-:Y:S05]  /*90f0*/  BSYNC B1 ;  /* 0x0000000000017941 */ /* 0x000fea0003800000 */
.L_x_3954:
[----:B------:R-:W-:Y:S05]  /*9100*/  BRA.DIV ~URZ, `(.L_x_3956) ;  /* 0x000073d27f007947 */ /* 0x000fea000b800000 */
[----:B-1----:R1:W3:Y:S04]  /*9110*/  SHFL.DOWN PT, R124, R131, 0x8, 0x1f ;  /* 0x09001f00837c7f89 */ /* 0x0022e800000e0000 */
[----:B--2---:R1:W2:Y:S04]  /*9120*/  SHFL.DOWN PT, R125, R130, 0x8, 0x1f ;  /* 0x09001f00827d7f89 */ /* 0x0042a800000e0000 */
[----:B----4-:R1:W4:Y:S04]  /*9130*/  SHFL.DOWN PT, R126, R129, 0x8, 0x1f ;  /* 0x09001f00817e7f89 */ /* 0x01032800000e0000 */
[----:B0-----:R1:W0:Y:S02]  /*9140*/  SHFL.DOWN PT, R136, R128, 0x8, 0x1f ;  /* 0x09001f0080887f89 */ /* 0x00122400000e0000 */
.L_x_4048:
        /* <DEDUP_REMOVED lines=15> */
.L_x_3958:
[----:B------:R-:W-:Y:S05]  /*9240*/  BSYNC B1 ;  /* 0x0000000000017941 */ /* 0x000fea0003800000 */
.L_x_3957:
[----:B------:R-:W-:Y:S05]  /*9250*/  BRA.DIV ~URZ, `(.L_x_3959) ;  /* 0x000074427f007947 */ /* 0x000fea000b800000 */
[----:B---3--:R3:W1:Y:S02]  /*9260*/  SHFL.DOWN PT, R124, R131, 0x10, 0x1f ;  /* 0x0a001f00837c7f89 */ /* 0x00866400000e0000 */
.L_x_4049:
[----:B------:R-:W-:Y:S05]  /*9270*/  BRA.DIV ~URZ, `(.L_x_3960) ;  /* 0x000074a27f007947 */ /* 0x000fea000b800000 */
[----:B--2---:R2:W3:Y:S04]  /*9280*/  SHFL.DOWN PT, R125, R130, 0x10, 0x1f ;  /* 0x0a001f00827d7f89 */ /* 0x0044e800000e0000 */
[----:B----4-:R2:W4:Y:S04]  /*9290*/  SHFL.DOWN PT, R126, R129, 0x10, 0x1f ;  /* 0x0a001f00817e7f89 */ /* 0x01052800000e0000 */
[----:B0-----:R2:W0:Y:S02]  /*92a0*/  SHFL.DOWN PT, R136, R128, 0x10, 0x1f ;  /* 0x0a001f0080887f89 */ /* 0x00142400000e0000 */
.L_x_4050:
        /* <DEDUP_REMOVED lines=13> */
.L_x_3962:
[----:B------:R-:W-:Y:S05]  /*9380*/  BSYNC B1 ;  /* 0x0000000000017941 */ /* 0x000fea0003800000 */
.L_x_3961:
        /* <DEDUP_REMOVED lines=20> */
.L_x_4051:
        /* <DEDUP_REMOVED lines=14> */
.L_x_3965:
[----:B-1----:R-:W-:Y:S05]  /*95b0*/  BSYNC B1 ;  /* 0x0000000000017941 */ /* 0x002fea0003800000 */
.L_x_3964:
        /* <DEDUP_REMOVED lines=40> */
.L_x_3944:
[----:B0-----:R-:W-:Y:S05]  /*9840*/  BSYNC B0 ;  /* 0x0000000000007941 */ /* 0x001fea0003800000 */
.L_x_3943:
[----:B------:R-:W-:Y:S01]  /*9850*/  WARPSYNC 0xffffffff ;  /* 0xffffffff00007948 */ /* 0x000fe20003800000 */
[----:B------:R-:W-:Y:S01]  /*9860*/  BAR.SYNC.DEFER_BLOCKING 0x0 ;  /* 0x0000000000007b1d */ /* 0x000fe20000010000 */
[C---:B------:R-:W-:Y:S02]  /*9870*/  ISETP.NE.AND P0, PT, R0.reuse, RZ, PT ;  /* 0x000000ff0000720c */ /* 0x040fe40003f05270 */
[----:B------:R-:W-:-:S02]  /*9880*/  IADD3 R249, R0, 0x200, RZ ;  /* 0x0000020000f97810 */ /* 0x000fc40007ffe0ff */
[----:B------:R-:W-:Y:S01]  /*9890*/  IADD3 R247, R0, 0xf80, RZ ;  /* 0x00000f8000f77810 */ /* 0x000fe20007ffe0ff */
[----:B------:R-:W-:Y:S01]  /*98a0*/  ULDC UR36, c[0x0][0x174] ;  /* 0x00005d0000247ab9 */ /* 0x000fe20000000800 */
[----:B------:R-:W-:Y:S01]  /*98b0*/  BSSY B0, `(.L_x_3966) ;  /* 0x00002a6000007945 */ /* 0x000fe20003800000 */
[----:B------:R-:W-:Y:S02]  /*98c0*/  UIADD3 UR36, -UR6, UR36, URZ ;  /* 0x0000002406247290 */ /* 0x000fe4000fffe13f */
[----:B------:R-:W-:Y:S02]  /*98d0*/  ULDC UR37, c[0x0][0x168] ;  /* 0x00005a0000257ab9 */ /* 0x000fe40000000800 */
[----:B------:R-:W-:-:S04]  /*98e0*/  ULEA UR36, UR36, 0xfffff800, 0xb ;  /* 0xfffff80024247891 */ /* 0x000fc8000f8e583f */
        /* <DEDUP_REMOVED lines=48> */
[-C--:B------:R-:W-:Y:S02]  /*9bf0*/  FMUL.FTZ R121, R160, R19.reuse ;  /* 0x00000013a0797220 */ /* 0x080fe40000410000 */
[C---:B------:R-:W-:Y:S02]  /*9c00*/  FMUL.FTZ R123, R208.reuse, R19 ;  /* 0x00000013d07b7220 */ /* 0x040fe40000410000 */
[----:B------:R-:W-:Y:S02]  /*9c10*/  FFMA.FTZ R127, R208, UR41, R112 ;  /* 0x00000029d07f7c23 */ /* 0x000fe40008010070 */
[C---:B------:R-:W-:Y:S02]  /*9c20*/  FMUL.FTZ R120, R124.reuse, R121 ;  /* 0x000000797c787220 */ /* 0x040fe40000410000 */
[----:B------:R-:W-:Y:S02]  /*9c30*/  FMUL.FTZ R112, R124, R123 ;  /* 0x0000007b7c707220 */ /* 0x000fe40000410000 */
[----:B------:R-:W-:Y:S01]  /*9c40*/  FADD.FTZ R162, -R207, R162 ;  /* 0x000000a2cfa27221 */ /* 0x000fe20000010100 */
[----:B------:R-:W-:Y:S01]  /*9c50*/  IADD3 R207, R0, 0xd00, RZ ;  /* 0x00000d0000cf7810 */ /* 0x000fe20007ffe0ff */
[----:B------:R-:W-:-:S02]  /*9c60*/  FADD.FTZ R128, R206, R125 ;  /* 0x0000007dce807221 */ /* 0x000fc40000010000 */
[----:B------:R-:W-:Y:S02]  /*9c70*/  FMUL.FTZ R129, R124, R129 ;  /* 0x000000817c817220 */ /* 0x000fe40000410000 */
[C---:B------:R-:W-:Y:S02]  /*9c80*/  FFMA.FTZ R120, R122.reuse, R123, R120 ;  /* 0x0000007b7a787223 */ /* 0x040fe40000010078 */
[C---:B------:R-:W-:Y:S02]  /*9c90*/  FFMA.FTZ R112, R122.reuse, R121, -R112 ;  /* 0x000000797a707223 */ /* 0x040fe40000010870 */
[----:B------:R-:W-:Y:S02]  /*9ca0*/  FMUL.FTZ R125, R163, -R162 ;  /* 0x800000a2a37d7220 */ /* 0x000fe40000410000 */
[----:B------:R-:W-:Y:S02]  /*9cb0*/  FMUL.FTZ R124, R69, R18 ;  /* 0x00000012457c7220 */ /* 0x000fe40000410000 */
[----:B------:R-:W-:-:S02]  /*9cc0*/  FFMA.FTZ R122, R122, R127, R129 ;  /* 0x0000007f7a7a7223 */ /* 0x000fc40000010081 */
[----:B------:R-:W-:Y:S02]  /*9cd0*/  FMUL.FTZ R126, R128, UR48 ;  /* 0x00000030807e7c20 */ /* 0x000fe40008410000 */
[----:B------:R-:W-:Y:S02]  /*9ce0*/  FMUL.FTZ R127, R111, R162 ;  /* 0x000000a26f7f7220 */ /* 0x000fe40000410000 */
[-C--:B------:R-:W-:Y:S02]  /*9cf0*/  FMUL.FTZ R163, R163, -R128.reuse ;  /* 0x80000080a3a37220 */ /* 0x080fe40000410000 */
[----:B------:R-:W-:Y:S02]  /*9d00*/  FFMA.FTZ R125, R164, R128, -R125 ;  /* 0x00000080a47d7223 */ /* 0x000fe4000001087d */
[-C--:B------:R-:W-:Y:S02]  /*9d10*/  FFMA.FTZ R111, R111, -R124.reuse, R214 ;  /* 0x8000007c6f6f7223 */ /* 0x080fe400000100d6 */
[----:B------:R-:W-:-:S02]  /*9d20*/  FFMA.FTZ R131, R110, -R124, R215 ;  /* 0x8000007c6e837223 */ /* 0x000fc400000100d7 */
[C---:B------:R-:W-:Y:S02]  /*9d30*/  FFMA.FTZ R130, R162.reuse, UR41, -R126 ;  /* 0x00000029a2827c23 */ /* 0x040fe4000801087e */
[----:B------:R-:W-:Y:S02]  /*9d40*/  FMUL.FTZ R124, R162, R18 ;  /* 0x00000012a27c7220 */ /* 0x000fe40000410000 */
[----:B------:R-:W-:Y:S02]  /*9d50*/  FFMA.FTZ R110, R110, R128, R127 ;  /* 0x000000806e6e7223 */ /* 0x000fe4000001007f */
[----:B------:R-:W-:Y:S02]  /*9d60*/  FMUL.FTZ R126, R128, R18 ;  /* 0x00000012807e7220 */ /* 0x000fe40000410000 */
[----:B------:R-:W-:Y:S02]  /*9d70*/  FFMA.FTZ R164, R164, R162, R163 ;  /* 0x000000a2a4a47223 */ /* 0x000fe400000100a3 */
[----:B------:R-:W-:-:S02]  /*9d80*/  FMUL.FTZ R127, R162, UR48 ;  /* 0x00000030a27f7c20 */ /* 0x000fc40008410000 */
[----:B------:R-:W-:Y:S02]  /*9d90*/  FADD.FTZ R204, R204, R125 ;  /* 0x0000007dcccc7221 */ /* 0x000fe40000010000 */
[C---:B------:R-:W-:Y:S02]  /*9da0*/  FMUL.FTZ R125, R111.reuse, R124 ;  /* 0x0000007c6f7d7220 */ /* 0x040fe40000410000 */
[----:B------:R-:W-:Y:S02]  /*9db0*/  FMUL.FTZ R129, R111, R126 ;  /* 0x0000007e6f817220 */ /* 0x000fe40000410000 */
[----:B------:R-:W-:Y:S02]  /*9dc0*/  FFMA.FTZ R128, R128, UR41, R127 ;  /* 0x0000002980807c23 */ /* 0x000fe4000801007f */
[----:B------:R-:W-:Y:S02]  /*9dd0*/  FADD.FTZ R164, -R205, R164 ;  /* 0x000000a4cda47221 */ /* 0x000fe40000010100 */
[----:B------:R-:W-:-:S02]  /*9de0*/  FMUL.FTZ R127, R111, R130 ;  /* 0x000000826f7f7220 */ /* 0x000fc40000410000 */
[C---:B------:R-:W-:Y:S02]  /*9df0*/  FFMA.FTZ R111, R131.reuse, R126, R125 ;  /* 0x0000007e836f7223 */ /* 0x040fe4000001007d */
[----:B------:R-:W-:Y:S02]  /*9e00*/  FFMA.FTZ R125, R131, R124, -R129 ;  /* 0x0000007c837d7223 */ /* 0x000fe40000010881 */
[----:B------:R-:W-:Y:S02]  /*9e10*/  FMUL.FTZ R129, R165, -R164 ;  /* 0x800000a4a5817220 */ /* 0x000fe40000410000 */
[----:B------:R-:W-:Y:S02]  /*9e20*/  FFMA.FTZ R127, R131, R128, R127 ;  /* 0x00000080837f7223 */ /* 0x000fe4000001007f */
[----:B------:R-:W-:Y:S02]  /*9e30*/  FMUL.FTZ R128, R68, R17 ;  /* 0x0000001144807220 */ /* 0x000fe40000410000 */
[----:B------:R-:W-:-:S02]  /*9e40*/  FFMA.FTZ R133, R166, R204, -R129 ;  /* 0x000000cca6857223 */ /* 0x000fc40000010881 */
[----:B------:R-:W-:Y:S02]  /*9e50*/  FMUL.FTZ R129, R109, R164 ;  /* 0x000000a46d817220 */ /* 0x000fe40000410000 */
[----:B------:R-:W-:Y:S02]  /*9e60*/  FMUL.FTZ R131, R204, UR48 ;  /* 0x00000030cc837c20 */ /* 0x000fe40008410000 */
[----:B------:R-:W-:Y:S02]  /*9e70*/  FMUL.FTZ R165, R165, -R204 ;  /* 0x800000cca5a57220 */ /* 0x000fe40000410000 */
[-C--:B------:R-:W-:Y:S02]  /*9e80*/  FFMA.FTZ R132, R109, -R128.reuse, R216 ;  /* 0x800000806d847223 */ /* 0x080fe400000100d8 */
[C---:B------:R-:W-:Y:S02]  /*9e90*/  FFMA.FTZ R130, R108.reuse, -R128, R217 ;  /* 0x800000806c827223 */ /* 0x040fe400000100d9 */
[----:B------:R-:W-:-:S02]  /*9ea0*/  FFMA.FTZ R109, R108, R204, R129 ;  /* 0x000000cc6c6d7223 */ /* 0x000fc40000010081 */
[C---:B------:R-:W-:Y:S02]  /*9eb0*/  FMUL.FTZ R108, R164.reuse, UR48 ;  /* 0x00000030a46c7c20 */ /* 0x040fe40008410000 */
[----:B------:R-:W-:Y:S02]  /*9ec0*/  FFMA.FTZ R137, R164, UR41, -R131 ;  /* 0x00000029a4897c23 */ /* 0x000fe40008010883 */
[----:B------:R-:W-:Y:S02]  /*9ed0*/  FFMA.FTZ R166, R166, R164, R165 ;  /* 0x000000a4a6a67223 */ /* 0x000fe400000100a5 */
[-C--:B------:R-:W-:Y:S02]  /*9ee0*/  FMUL.FTZ R129, R164, R17.reuse ;  /* 0x00000011a4817220 */ /* 0x080fe40000410000 */
[C---:B------:R-:W-:Y:S02]  /*9ef0*/  FMUL.FTZ R131, R204.reuse, R17 ;  /* 0x00000011cc837220 */ /* 0x040fe40000410000 */
[----:B------:R-:W-:-:S02]  /*9f00*/  FFMA.FTZ R135, R204, UR41, R108 ;  /* 0x00000029cc877c23 */ /* 0x000fc4000801006c */
[C---:B------:R-:W-:Y:S02]  /*9f10*/  FMUL.FTZ R108, R132.reuse, R129 ;  /* 0x00000081846c7220 */ /* 0x040fe40000410000 */
[----:B------:R-:W-:Y:S02]  /*9f20*/  FMUL.FTZ R128, R132, R131 ;  /* 0x0000008384807220 */ /* 0x000fe40000410000 */
[----:B------:R-:W-:Y:S02]  /*9f30*/  FADD.FTZ R166, -R203, R166 ;  /* 0x000000a6cba67221 */ /* 0x000fe40000010100 */
[----:B------:R-:W-:Y:S02]  /*9f40*/  FADD.FTZ R139, R202, R133 ;  /* 0x00000085ca8b7221 */ /* 0x000fe40000010000 */
[----:B------:R-:W-:Y:S02]  /*9f50*/  FMUL.FTZ R137, R132, R137 ;  /* 0x0000008984897220 */ /* 0x000fe40000410000 */
[----:B------:R-:W-:-:S02]  /*9f60*/  FMUL.FTZ R132, R75, R16 ;  /* 0x000000104b847220 */ /* 0x000fc40000410000 */
[C---:B------:R-:W-:Y:S02]  /*9f70*/  FFMA.FTZ R108, R130.reuse, R131, R108 ;  /* 0x00000083826c7223 */ /* 0x040fe4000001006c */
[C---:B------:R-:W-:Y:S02]  /*9f80*/  FFMA.FTZ R128, R130.reuse, R129, -R128 ;  /* 0x0000008182807223 */ /* 0x040fe40000010880 */
[-C--:B------:R-:W-:Y:S02]  /*9f90*/  FMUL.FTZ R133, R167, -R166.reuse ;  /* 0x800000a6a7857220 */ /* 0x080fe40000410000 */
[----:B------:R-:W-:Y:S02]  /*9fa0*/  FFMA.FTZ R130, R130, R135, R137 ;  /* 0x0000008782827223 */ /* 0x000fe40000010089 */
[----:B------:R-:W-:Y:S02]  /*9fb0*/  FMUL.FTZ R134, R139, UR48 ;  /* 0x000000308b867c20 */ /* 0x000fe40008410000 */
[----:B------:R-:W-:-:S02]  /*9fc0*/  FMUL.FTZ R135, R107, R166 ;  /* 0x000000a66b877220 */ /* 0x000fc40000410000 */
[-C--:B------:R-:W-:Y:S02]  /*9fd0*/  FMUL.FTZ R167, R167, -R139.reuse ;  /* 0x8000008ba7a77220 */ /* 0x080fe40000410000 */
[-C--:B------:R-:W-:Y:S02]  /*9fe0*/  FFMA.FTZ R107, R107, -R132.reuse, R218 ;  /* 0x800000846b6b7223 */ /* 0x080fe400000100da */
[----:B------:R-:W-:Y:S02]  /*9ff0*/  FFMA.FTZ R137, R106, -R132, R219 ;  /* 0x800000846a897223 */ /* 0x000fe400000100db */
[----:B------:R-:W-:Y:S02]  /*a000*/  FFMA.FTZ R133, R168, R139, -R133 ;  /* 0x0000008ba8857223 */ /* 0x000fe40000010885 */
[C---:B------:R-:W-:Y:S02]  /*a010*/  FMUL.FTZ R132, R166.reuse, UR48 ;  /* 0x00000030a6847c20 */ /* 0x040fe40008410000 */
[----:B------:R-:W-:-:S02]  /*a020*/  FFMA.FTZ R136, R166, UR41, -R134 ;  /* 0x00000029a6887c23 */ /* 0x000fc40008010886 */
[-C--:B------:R-:W-:Y:S02]  /*a030*/  FMUL.FTZ R156, R166, R16.reuse ;  /* 0x00000010a69c7220 */ /* 0x080fe40000410000 */
[C---:B------:R-:W-:Y:S02]  /*a040*/  FMUL.FTZ R158, R139.reuse, R16 ;  /* 0x000000108b9e7220 */ /* 0x040fe40000410000 */
[----:B------:R-:W-:Y:S02]  /*a050*/  FFMA.FTZ R168, R168, R166, R167 ;  /* 0x000000a6a8a87223 */ /* 0x000fe400000100a7 */
[----:B------:R-:W-:Y:S02]  /*a060*/  FFMA.FTZ R134, R139, UR41, R132 ;  /* 0x000000298b867c23 */ /* 0x000fe40008010084 */
[----:B------:R-:W-:Y:S02]  /*a070*/  FADD.FTZ R200, R200, R133 ;  /* 0x00000085c8c87221 */ /* 0x000fe40000010000 */
[----:B------:R-:W-:-:S02]  /*a080*/  FFMA.FTZ R106, R106, R139, R135 ;  /* 0x0000008b6a6a7223 */ /* 0x000fc40000010087 */
[C---:B------:R-:W-:Y:S02]  /*a090*/  FMUL.FTZ R132, R107.reuse, R156 ;  /* 0x0000009c6b847220 */ /* 0x040fe40000410000 */
[C---:B------:R-:W-:Y:S02]  /*a0a0*/  FMUL.FTZ R133, R107.reuse, R136 ;  /* 0x000000886b857220 */ /* 0x040fe40000410000 */
[-C--:B------:R-:W-:Y:S02]  /*a0b0*/  FMUL.FTZ R135, R107, R158.reuse ;  /* 0x0000009e6b877220 */ /* 0x080fe40000410000 */
[----:B------:R-:W-:Y:S02]  /*a0c0*/  FADD.FTZ R168, -R201, R168 ;  /* 0x000000a8c9a87221 */ /* 0x000fe40000010100 */
[C---:B------:R-:W-:Y:S02]  /*a0d0*/  FFMA.FTZ R107, R137.reuse, R158, R132 ;  /* 0x0000009e896b7223 */ /* 0x040fe40000010084 */
[----:B------:R-:W-:-:S02]  /*a0e0*/  FFMA.FTZ R133, R137, R134, R133 ;  /* 0x0000008689857223 */ /* 0x000fc40000010085 */
[----:B------:R-:W-:Y:S02]  /*a0f0*/  FFMA.FTZ R132, R137, R156, -R135 ;  /* 0x0000009c89847223 */ /* 0x000fe40000010887 */
[----:B------:R-:W-:Y:S02]  /*a100*/  FMUL.FTZ R134, R74, R15 ;  /* 0x0000000f4a867220 */ /* 0x000fe40000410000 */
[-C--:B------:R-:W-:Y:S02]  /*a110*/  FMUL.FTZ R137, R105, R168.reuse ;  /* 0x000000a869897220 */ /* 0x080fe40000410000 */
[C---:B------:R-:W-:Y:S02]  /*a120*/  FMUL.FTZ R135, R169.reuse, -R168 ;  /* 0x800000a8a9877220 */ /* 0x040fe40000410000 */
[----:B------:R-:W-:Y:S02]  /*a130*/  FMUL.FTZ R169, R169, -R200 ;  /* 0x800000c8a9a97220 */ /* 0x000fe40000410000 */
[----:B------:R-:W-:-:S02]  /*a140*/  FFMA.FTZ R136, R105, -R134, R220 ;  /* 0x8000008669887223 */ /* 0x000fc400000100dc */
[----:B------:R-:W-:Y:S02]  /*a150*/  FMUL.FTZ R138, R200, UR48 ;  /* 0x00000030c88a7c20 */ /* 0x000fe40008410000 */
[C---:B------:R-:W-:Y:S02]  /*a160*/  FFMA.FTZ R134, R104.reuse, -R134, R221 ;  /* 0x8000008668867223 */ /* 0x040fe400000100dd */
[-C--:B------:R-:W-:Y:S02]  /*a170*/  FFMA.FTZ R105, R104, R200.reuse, R137 ;  /* 0x000000c868697223 */ /* 0x080fe40000010089 */
[----:B------:R-:W-:Y:S02]  /*a180*/  FMUL.FTZ R104, R168, UR48 ;  /* 0x00000030a8687c20 */ /* 0x000fe40008410000 */
[----:B------:R-:W-:Y:S02]  /*a190*/  FFMA.FTZ R135, R170, R200, -R135 ;  /* 0x000000c8aa877223 */ /* 0x000fe40000010887 */
[----:B------:R-:W-:-:S02]  /*a1a0*/  FMUL.FTZ R161, R168, R15 ;  /* 0x0000000fa8a17220 */ /* 0x000fc40000410000 */
[----:B------:R-:W-:Y:S02]  /*a1b0*/  FMUL.FTZ R163, R200, R15 ;  /* 0x0000000fc8a37220 */ /* 0x000fe40000410000 */
[----:B------:R-:W-:Y:S02]  /*a1c0*/  FFMA.FTZ R170, R170, R168, R169 ;  /* 0x000000a8aaaa7223 */ /* 0x000fe400000100a9 */
[----:B------:R-:W-:Y:S02]  /*a1d0*/  FFMA.FTZ R139, R168, UR41, -R138 ;  /* 0x00000029a88b7c23 */ /* 0x000fe4000801088a */
[----:B------:R-:W-:Y:S02]  /*a1e0*/  FFMA.FTZ R137, R200, UR41, R104 ;  /* 0x00000029c8897c23 */ /* 0x000fe40008010068 */
[----:B------:R-:W-:Y:S02]  /*a1f0*/  FADD.FTZ R141, R198, R135 ;  /* 0x00000087c68d7221 */ /* 0x000fe40000010000 */
[----:B------:R-:W-:-:S02]  /*a200*/  FMUL.FTZ R160, R136, R161 ;  /* 0x000000a188a07220 */ /* 0x000fc40000410000 */
[C---:B------:R-:W-:Y:S02]  /*a210*/  FMUL.FTZ R104, R136.reuse, R163 ;  /* 0x000000a388687220 */ /* 0x040fe40000410000 */
[----:B------:R-:W-:Y:S02]  /*a220*/  FADD.FTZ R170, -R199, R170 ;  /* 0x000000aac7aa7221 */ /* 0x000fe40000010100 */
[----:B------:R-:W-:Y:S02]  /*a230*/  FMUL.FTZ R139, R136, R139 ;  /* 0x0000008b888b7220 */ /* 0x000fe40000410000 */
[----:B------:R-:W-:Y:S02]  /*a240*/  FMUL.FTZ R136, R73, R14 ;  /* 0x0000000e49887220 */ /* 0x000fe40000410000 */
[C---:B------:R-:W-:Y:S02]  /*a250*/  FFMA.FTZ R160, R134.reuse, R163, R160 ;  /* 0x000000a386a07223 */ /* 0x040fe400000100a0 */
[----:B------:R-:W-:-:S02]  /*a260*/  FFMA.FTZ R104, R134, R161, -R104 ;  /* 0x000000a186687223 */ /* 0x000fc40000010868 */
[----:B------:R-:W-:Y:S02]  /*a270*/  FMUL.FTZ R138, R141, UR48 ;  /* 0x000000308d8a7c20 */ /* 0x000fe40008410000 */
[CC--:B------:R-:W-:Y:S02]  /*a280*/  FMUL.FTZ R135, R171.reuse, -R170.reuse ;  /* 0x800000aaab877220 */ /* 0x0c0fe40000410000 */
[----:B------:R-:W-:Y:S02]  /*a290*/  FFMA.FTZ R134, R134, R137, R139 ;  /* 0x0000008986867223 */ /* 0x000fe4000001008b */
[----:B------:R-:W-:Y:S02]  /*a2a0*/  FMUL.FTZ R171, R171, -R141 ;  /* 0x8000008dabab7220 */ /* 0x000fe40000410000 */
[C---:B------:R-:W-:Y:S02]  /*a2b0*/  FMUL.FTZ R137, R103.reuse, R170 ;  /* 0x000000aa67897220 */ /* 0x040fe40000410000 */
[----:B------:R-:W-:-:S02]  /*a2c0*/  FFMA.FTZ R139, R103, -R136, R222 ;  /* 0x80000088678b7223 */ /* 0x000fc400000100de */
[----:B------:R-:W-:Y:S02]  /*a2d0*/  FFMA.FTZ R103, R102, -R136, R223 ;  /* 0x8000008866677223 */ /* 0x000fe400000100df */
[CC--:B------:R-:W-:Y:S02]  /*a2e0*/  FMUL.FTZ R164, R170.reuse, R14.reuse ;  /* 0x0000000eaaa47220 */ /* 0x0c0fe40000410000 */
[----:B------:R-:W-:Y:S02]  /*a2f0*/  FMUL.FTZ R162, R141, R14 ;  /* 0x0000000e8da27220 */ /* 0x000fe40000410000 */
[C---:B------:R-:W-:Y:S02]  /*a300*/  FMUL.FTZ R136, R170.reuse, UR48 ;  /* 0x00000030aa887c20 */ /* 0x040fe40008410000 */
[----:B------:R-:W-:Y:S02]  /*a310*/  FFMA.FTZ R138, R170, UR41, -R138 ;  /* 0x00000029aa8a7c23 */ /* 0x000fe4000801088a */
[----:B------:R-:W-:-:S02]  /*a320*/  FFMA.FTZ R135, R172, R141, -R135 ;  /* 0x0000008dac877223 */ /* 0x000fc40000010887 */
[----:B------:R-:W-:Y:S02]  /*a330*/  FFMA.FTZ R172, R172, R170, R171 ;  /* 0x000000aaacac7223 */ /* 0x000fe400000100ab */
[C---:B------:R-:W-:Y:S02]  /*a340*/  FMUL.FTZ R165, R139.reuse, R164 ;  /* 0x000000a48ba57220 */ /* 0x040fe40000410000 */
[----:B------:R-:W-:Y:S02]  /*a350*/  FMUL.FTZ R166, R139, R162 ;  /* 0x000000a28ba67220 */ /* 0x000fe40000410000 */
[----:B------:R-:W-:Y:S02]  /*a360*/  FFMA.FTZ R136, R141, UR41, R136 ;  /* 0x000000298d887c23 */ /* 0x000fe40008010088 */
[----:B------:R-:W-:Y:S02]  /*a370*/  FMUL.FTZ R138, R139, R138 ;  /* 0x0000008a8b8a7220 */ /* 0x000fe40000410000 */
[----:B------:R-:W-:-:S02]  /*a380*/  FADD.FTZ R172, -R197, R172 ;  /* 0x000000acc5ac7221 */ /* 0x000fc40000010100 */
[C---:B------:R-:W-:Y:S02]  /*a390*/  FFMA.FTZ R165, R103.reuse, R162, R165 ;  /* 0x000000a267a57223 */ /* 0x040fe400000100a5 */
[C---:B------:R-:W-:Y:S02]  /*a3a0*/  FFMA.FTZ R166, R103.reuse, R164, -R166 ;  /* 0x000000a467a67223 */ /* 0x040fe400000108a6 */
[----:B------:R-:W-:Y:S02]  /*a3b0*/  FADD.FTZ R196, R196, R135 ;  /* 0x00000087c4c47221 */ /* 0x000fe40000010000 */
[----:B------:R-:W-:Y:S02]  /*a3c0*/  FFMA.FTZ R103, R103, R136, R138 ;  /* 0x0000008867677223 */ /* 0x000fe4000001008a */
[----:B------:R-:W-:Y:S02]  /*a3d0*/  FFMA.FTZ R102, R102, R141, R137 ;  /* 0x0000008d66667223 */ /* 0x000fe40000010089 */
[----:B------:R-:W-:-:S02]  /*a3e0*/  FMUL.FTZ R136, R72, R9 ;  /* 0x0000000948887220 */ /* 0x000fc40000410000 */
[-C--:B------:R-:W-:Y:S02]  /*a3f0*/  FMUL.FTZ R135, R173, -R172.reuse ;  /* 0x800000acad877220 */ /* 0x080fe40000410000 */
[----:B------:R-:W-:Y:S02]  /*a400*/  FMUL.FTZ R137, R101, R172 ;  /* 0x000000ac65897220 */ /* 0x000fe40000410000 */
[----:B------:R-:W-:Y:S02]  /*a410*/  FMUL.FTZ R173, R173, -R196 ;  /* 0x800000c4adad7220 */ /* 0x000fe40000410000 */
[----:B------:R-:W-:Y:S02]  /*a420*/  FMUL.FTZ R139, R196, UR48 ;  /* 0x00000030c48b7c20 */ /* 0x000fe40008410000 */
[----:B------:R-:W-:Y:S02]  /*a430*/  FFMA.FTZ R138, R101, -R136, R224 ;  /* 0x80000088658a7223 */ /* 0x000fe400000100e0 */
[----:B------:R-:W-:-:S02]  /*a440*/  FFMA.FTZ R135, R174, R196, -R135 ;  /* 0x000000c4ae877223 */ /* 0x000fc40000010887 */
[C---:B------:R-:W-:Y:S02]  /*a450*/  FFMA.FTZ R136, R100.reuse, -R136, R225 ;  /* 0x8000008864887223 */ /* 0x040fe400000100e1 */
[----:B------:R-:W-:Y:S02]  /*a460*/  FFMA.FTZ R101, R100, R196, R137 ;  /* 0x000000c464657223 */ /* 0x000fe40000010089 */
[----:B------:R-:W-:Y:S02]  /*a470*/  FMUL.FTZ R100, R172, UR48 ;  /* 0x00000030ac647c20 */ /* 0x000fe40008410000 */
[----:B------:R-:W-:Y:S02]  /*a480*/  FMUL.FTZ R167, R196, R9 ;  /* 0x00000009c4a77220 */ /* 0x000fe40000410000 */
[----:B------:R-:W-:Y:S02]  /*a490*/  FFMA.FTZ R174, R174, R172, R173 ;  /* 0x000000acaeae7223 */ /* 0x000fe400000100ad */
[----:B------:R-:W-:-:S02]  /*a4a0*/  FFMA.FTZ R139, R172, UR41, -R139 ;  /* 0x00000029ac8b7c23 */ /* 0x000fc4000801088b */
[----:B------:R-:W-:Y:S02]  /*a4b0*/  FMUL.FTZ R169, R172, R9 ;  /* 0x00000009aca97220 */ /* 0x000fe40000410000 */
[----:B------:R-:W-:Y:S02]  /*a4c0*/  FADD.FTZ R141, R150, R135 ;  /* 0x00000087968d7221 */ /* 0x000fe40000010000 */
[----:B------:R-:W-:Y:S02]  /*a4d0*/  FFMA.FTZ R137, R196, UR41, R100 ;  /* 0x00000029c4897c23 */ /* 0x000fe40008010064 */
[C---:B------:R-:W-:Y:S02]  /*a4e0*/  FMUL.FTZ R135, R138.reuse, R167 ;  /* 0x000000a78a877220 */ /* 0x040fe40000410000 */
[----:B------:R-:W-:Y:S02]  /*a4f0*/  FMUL.FTZ R150, R138, R169 ;  /* 0x000000a98a967220 */ /* 0x000fe40000410000 */
[----:B------:R-:W-:-:S02]  /*a500*/  FADD.FTZ R174, -R151, R174 ;  /* 0x000000ae97ae7221 */ /* 0x000fc40000010100 */
[----:B------:R-:W-:Y:S02]  /*a510*/  FMUL.FTZ R100, R138, R139 ;  /* 0x0000008b8a647220 */ /* 0x000fe40000410000 */
[C---:B------:R-:W-:Y:S02]  /*a520*/  FFMA.FTZ R151, R136.reuse, R169, -R135 ;  /* 0x000000a988977223 */ /* 0x040fe40000010887 */
[C---:B------:R-:W-:Y:S02]  /*a530*/  FFMA.FTZ R150, R136.reuse, R167, R150 ;  /* 0x000000a788967223 */ /* 0x040fe40000010096 */
[----:B------:R-:W-:Y:S02]  /*a540*/  FMUL.FTZ R135, R175, -R174 ;  /* 0x800000aeaf877220 */ /* 0x000fe40000410000 */
[----:B------:R-:W-:Y:S02]  /*a550*/  FFMA.FTZ R100, R136, R137, R100 ;  /* 0x0000008988647223 */ /* 0x000fe40000010064 */
[----:B------:R-:W-:-:S02]  /*a560*/  FMUL.FTZ R136, R79, R8 ;  /* 0x000000084f887220 */ /* 0x000fc40000410000 */
[-C--:B------:R-:W-:Y:S02]  /*a570*/  FMUL.FTZ R175, R175, -R141.reuse ;  /* 0x8000008dafaf7220 */ /* 0x080fe40000410000 */
[C---:B------:R-:W-:Y:S02]  /*a580*/  FFMA.FTZ R135, R176.reuse, R141, -R135 ;  /* 0x0000008db0877223 */ /* 0x040fe40000010887 */
[----:B------:R-:W-:Y:S02]  /*a590*/  FFMA.FTZ R139, R99, -R136, R226 ;  /* 0x80000088638b7223 */ /* 0x000fe400000100e2 */
[----:B------:R-:W-:Y:S02]  /*a5a0*/  FMUL.FTZ R170, R141, R8 ;  /* 0x000000088daa7220 */ /* 0x000fe40000410000 */
[-C--:B------:R-:W-:Y:S02]  /*a5b0*/  FFMA.FTZ R176, R176, R174.reuse, R175 ;  /* 0x000000aeb0b07223 */ /* 0x080fe400000100af */
[----:B------:R-:W-:-:S02]  /*a5c0*/  FMUL.FTZ R137, R99, R174 ;  /* 0x000000ae63897220 */ /* 0x000fc40000410000 */
[----:B------:R-:W-:Y:S02]  /*a5d0*/  FADD.FTZ R172, R148, R135 ;  /* 0x0000008794ac7221 */ /* 0x000fe40000010000 */
[----:B------:R-:W-:Y:S02]  /*a5e0*/  FFMA.FTZ R99, R98, -R136, R227 ;  /* 0x8000008862637223 */ /* 0x000fe400000100e3 */
[----:B------:R-:W-:Y:S02]  /*a5f0*/  FMUL.FTZ R168, R174, R8 ;  /* 0x00000008aea87220 */ /* 0x000fe40000410000 */
[----:B------:R-:W-:Y:S02]  /*a600*/  FMUL.FTZ R135, R139, R170 ;  /* 0x000000aa8b877220 */ /* 0x000fe40000410000 */
[----:B------:R-:W-:Y:S02]  /*a610*/  FADD.FTZ R176, -R149, R176 ;  /* 0x000000b095b07221 */ /* 0x000fe40000010100 */
[----:B------:R-:W-:-:S02]  /*a620*/  FMUL.FTZ R138, R141, UR48 ;  /* 0x000000308d8a7c20 */ /* 0x000fc40008410000 */
[----:B------:R-:W-:Y:S02]  /*a630*/  FFMA.FTZ R149, R99, R168, -R135 ;  /* 0x000000a863957223 */ /* 0x000fe40000010887 */
[C---:B------:R-:W-:Y:S02]  /*a640*/  FMUL.FTZ R135, R177.reuse, -R176 ;  /* 0x800000b0b1877220 */ /* 0x040fe40000410000 */
[-C--:B------:R-:W-:Y:S02]  /*a650*/  FMUL.FTZ R177, R177, -R172.reuse ;  /* 0x800000acb1b17220 */ /* 0x080fe40000410000 */
[C---:B------:R-:W-:Y:S02]  /*a660*/  FMUL.FTZ R136, R174.reuse, UR48 ;  /* 0x00000030ae887c20 */ /* 0x040fe40008410000 */
[----:B------:R-:W-:Y:S02]  /*a670*/  FFMA.FTZ R138, R174, UR41, -R138 ;  /* 0x00000029ae8a7c23 */ /* 0x000fe4000801088a */
[----:B------:R-:W-:-:S02]  /*a680*/  FFMA.FTZ R135, R178, R172, -R135 ;  /* 0x000000acb2877223 */ /* 0x000fc40000010887 */
[----:B------:R-:W-:Y:S02]  /*a690*/  FFMA.FTZ R178, R178, R176, R177 ;  /* 0x000000b0b2b27223 */ /* 0x000fe400000100b1 */
[----:B------:R-:W-:Y:S02]  /*a6a0*/  FMUL.FTZ R171, R139, R168 ;  /* 0x000000a88bab7220 */ /* 0x000fe40000410000 */
[----:B------:R-:W-:Y:S02]  /*a6b0*/  FFMA.FTZ R136, R141, UR41, R136 ;  /* 0x000000298d887c23 */ /* 0x000fe40008010088 */
[----:B------:R-:W-:Y:S02]  /*a6c0*/  FMUL.FTZ R138, R139, R138 ;  /* 0x0000008a8b8a7220 */ /* 0x000fe40000410000 */
[----:B------:R-:W-:Y:S02]  /*a6d0*/  FADD.FTZ R178, -R147, R178 ;  /* 0x000000b293b27221 */ /* 0x000fe40000010100 */
[----:B------:R-:W-:-:S02]  /*a6e0*/  FFMA.FTZ R171, R99, R170, R171 ;  /* 0x000000aa63ab7223 */ /* 0x000fc400000100ab */
[----:B------:R-:W-:Y:S02]  /*a6f0*/  FADD.FTZ R196, R146, R135 ;  /* 0x0000008792c47221 */ /* 0x000fe40000010000 */
[----:B------:R-:W-:Y:S02]  /*a700*/  FFMA.FTZ R99, R99, R136, R138 ;  /* 0x0000008863637223 */ /* 0x000fe4000001008a */
[----:B------:R-:W-:Y:S02]  /*a710*/  FMUL.FTZ R136, R78, R7 ;  /* 0x000000074e887220 */ /* 0x000fe40000410000 */
[C---:B------:R-:W-:Y:S02]  /*a720*/  FMUL.FTZ R135, R179.reuse, -R178 ;  /* 0x800000b2b3877220 */ /* 0x040fe40000410000 */
[----:B------:R-:W-:Y:S02]  /*a730*/  FFMA.FTZ R98, R98, R141, R137 ;  /* 0x0000008d62627223 */ /* 0x000fe40000010089 */
[----:B------:R-:W-:-:S02]  /*a740*/  FMUL.FTZ R179, R179, -R196 ;  /* 0x800000c4b3b37220 */ /* 0x000fc40000410000 */
[C---:B------:R-:W-:Y:S02]  /*a750*/  FMUL.FTZ R137, R97.reuse, R176 ;  /* 0x000000b061897220 */ /* 0x040fe40000410000 */
[-C--:B------:R-:W-:Y:S02]  /*a760*/  FFMA.FTZ R148, R97, -R136.reuse, R228 ;  /* 0x8000008861947223 */ /* 0x080fe400000100e4 */
[----:B------:R-:W-:Y:S02]  /*a770*/  FFMA.FTZ R140, R96, -R136, R229 ;  /* 0x80000088608c7223 */ /* 0x000fe400000100e5 */
[----:B------:R-:W-:Y:S02]  /*a780*/  FMUL.FTZ R136, R172, UR48 ;  /* 0x00000030ac887c20 */ /* 0x000fe40008410000 */
[----:B------:R-:W-:Y:S02]  /*a790*/  FFMA.FTZ R138, R180, R178, R179 ;  /* 0x000000b2b48a7223 */ /* 0x000fe400000100b3 */
[----:B------:R-:W-:-:S02]  /*a7a0*/  FFMA.FTZ R97, R96, R172, R137 ;  /* 0x000000ac60617223 */ /* 0x000fc40000010089 */
[----:B------:R-:W-:Y:S02]  /*a7b0*/  FFMA.FTZ R135, R180, R196, -R135 ;  /* 0x000000c4b4877223 */ /* 0x000fe40000010887 */
[C---:B------:R-:W-:Y:S02]  /*a7c0*/  FMUL.FTZ R96, R176.reuse, UR48 ;  /* 0x00000030b0607c20 */ /* 0x040fe40008410000 */
[----:B------:R-:W-:Y:S02]  /*a7d0*/  FFMA.FTZ R139, R176, UR41, -R136 ;  /* 0x00000029b08b7c23 */ /* 0x000fe40008010888 */
[----:B------:R-:W-:Y:S02]  /*a7e0*/  FADD.FTZ R138, -R145, R138 ;  /* 0x0000008a918a7221 */ /* 0x000fe40000010100 */
[----:B------:R-:W-:Y:S02]  /*a7f0*/  FADD.FTZ R144, R144, R135 ;  /* 0x0000008790907221 */ /* 0x000fe40000010000 */
[----:B------:R-:W-:-:S02]  /*a800*/  FFMA.FTZ R137, R172, UR41, R96 ;  /* 0x00000029ac897c23 */ /* 0x000fc40008010060 */
[----:B------:R-:W-:Y:S02]  /*a810*/  FMUL.FTZ R136, R77, R6 ;  /* 0x000000064d887220 */ /* 0x000fe40000410000 */
[----:B------:R-:W-:Y:S02]  /*a820*/  FMUL.FTZ R96, R148, R139 ;  /* 0x0000008b94607220 */ /* 0x000fe40000410000 */
[C---:B------:R-:W-:Y:S02]  /*a830*/  FMUL.FTZ R135, R181.reuse, -R138 ;  /* 0x8000008ab5877220 */ /* 0x040fe40000410000 */
[-C--:B------:R-:W-:Y:S02]  /*a840*/  FMUL.FTZ R173, R176, R7.reuse ;  /* 0x00000007b0ad7220 */ /* 0x080fe40000410000 */
[----:B------:R-:W-:Y:S02]  /*a850*/  FMUL.FTZ R175, R172, R7 ;  /* 0x00000007acaf7220 */ /* 0x000fe40000410000 */
[----:B------:R-:W-:-:S02]  /*a860*/  FMUL.FTZ R181, R181, -R144 ;  /* 0x80000090b5b57220 */ /* 0x000fc40000410000 */
[C---:B------:R-:W-:Y:S02]  /*a870*/  FFMA.FTZ R139, R95.reuse, -R136, R230 ;  /* 0x800000885f8b7223 */ /* 0x040fe400000100e6 */
[----:B------:R-:W-:Y:S02]  /*a880*/  FFMA.FTZ R96, R140, R137, R96 ;  /* 0x000000898c607223 */ /* 0x000fe40000010060 */
[----:B------:R-:W-:Y:S02]  /*a890*/  FMUL.FTZ R95, R95, R178 ;  /* 0x000000b25f5f7220 */ /* 0x000fe40000410000 */
[----:B------:R-:W-:Y:S02]  /*a8a0*/  FFMA.FTZ R137, R94, -R136, R231 ;  /* 0x800000885e897223 */ /* 0x000fe400000100e7 */
[C---:B------:R-:W-:Y:S02]  /*a8b0*/  FMUL.FTZ R172, R148.reuse, R173 ;  /* 0x000000ad94ac7220 */ /* 0x040fe40000410000 */
[----:B------:R-:W-:Y:S01]  /*a8c0*/  FMUL.FTZ R174, R148, R175 ;  /* 0x000000af94ae7220 */ /* 0x000fe20000410000 */
[----:B------:R-:W-:Y:S01]  /*a8d0*/  SHF.L.U32 R148, R0, 0x5, RZ ;  /* 0x0000000500947819 */ /* 0x000fe200000006ff */
[----:B------:R-:W-:-:S02]  /*a8e0*/  FFMA.FTZ R136, R182, R138, R181 ;  /* 0x0000008ab6887223 */ /* 0x000fc400000100b5 */
[----:B------:R-:W-:Y:S01]  /*a8f0*/  FFMA.FTZ R135, R182, R144, -R135 ;  /* 0x00000090b6877223 */ /* 0x000fe20000010887 */
[----:B------:R-:W-:Y:S01]  /*a900*/  IADD3 R145, R148, 0x1, RZ ;  /* 0x0000000194917810 */ /* 0x000fe20007ffe0ff */
[----:B------:R-:W-:Y:S01]  /*a910*/  FFMA.FTZ R94, R94, R196, R95 ;  /* 0x000000c45e5e7223 */ /* 0x000fe2000001005f */
[----:B------:R-:W-:Y:S01]  /*a920*/  IADD3 R147, R148, 0x3, RZ ;  /* 0x0000000394937810 */ /* 0x000fe20007ffe0ff */
[----:B------:R-:W-:Y:S01]  /*a930*/  FMUL.FTZ R95, R178, UR48 ;  /* 0x00000030b25f7c20 */ /* 0x000fe20008410000 */
[-C--:B------:R-:W-:Y:S01]  /*a940*/  LEA.HI.SX32 R145, R145, R148.reuse, 0x1b ;  /* 0x0000009491917211 */ /* 0x080fe200078fdaff */
[C---:B------:R-:W-:Y:S01]  /*a950*/  FFMA.FTZ R172, R140.reuse, R175, R172 ;  /* 0x000000af8cac7223 */ /* 0x040fe200000100ac */
[----:B------:R-:W-:Y:S01]  /*a960*/  LEA.HI.SX32 R147, R147, R148, 0x1b ;  /* 0x0000009493937211 */ /* 0x000fe200078fdaff */
[----:B------:R-:W-:Y:S02]  /*a970*/  FFMA.FTZ R174, R140, R173, -R174 ;  /* 0x000000ad8cae7223 */ /* 0x000fe400000108ae */
[----:B------:R-:W-:-:S02]  /*a980*/  FADD.FTZ R136, -R143, R136 ;  /* 0x000000888f887221 */ /* 0x000fc40000010100 */
[----:B------:R-:W-:Y:S02]  /*a990*/  FMUL.FTZ R140, R196, UR48 ;  /* 0x00000030c48c7c20 */ /* 0x000fe40008410000 */
[----:B------:R-:W-:Y:S02]  /*a9a0*/  FADD.FTZ R142, R142, R135 ;  /* 0x000000878e8e7221 */ /* 0x000fe40000010000 */
[----:B------:R-:W-:Y:S02]  /*a9b0*/  FFMA.FTZ R146, R196, UR41, R95 ;  /* 0x00000029c4927c23 */ /* 0x000fe4000801005f */
[C---:B------:R-:W-:Y:S02]  /*a9c0*/  FMUL.FTZ R95, R183.reuse, -R136 ;  /* 0x80000088b75f7220 */ /* 0x040fe40000410000 */
[----:B------:R-:W-:Y:S02]  /*a9d0*/  FFMA.FTZ R140, R178, UR41, -R140 ;  /* 0x00000029b28c7c23 */ /* 0x000fe4000801088c */
[----:B------:R-:W-:-:S02]  /*a9e0*/  FMUL.FTZ R183, R183, -R142 ;  /* 0x8000008eb7b77220 */ /* 0x000fc40000410000 */
[----:B------:R-:W-:Y:S02]  /*a9f0*/  FMUL.FTZ R141, R139, R140 ;  /* 0x0000008c8b8d7220 */ /* 0x000fe40000410000 */
[C---:B------:R-:W-:Y:S02]  /*aa00*/  FFMA.FTZ R183, R184.reuse, R136, R183 ;  /* 0x00000088b8b77223 */ /* 0x040fe400000100b7 */
[----:B------:R-:W-:Y:S02]  /*aa10*/  FFMA.FTZ R140, R184, R142, -R95 ;  /* 0x0000008eb88c7223 */ /* 0x000fe4000001085f */
[----:B------:R-:W-:Y:S02]  /*aa20*/  FMUL.FTZ R135, R76, R5 ;  /* 0x000000054c877220 */ /* 0x000fe40000410000 */
[----:B------:R-:W-:Y:S02]  /*aa30*/  FADD.FTZ R194, -R194, R183 ;  /* 0x000000b7c2c27221 */ /* 0x000fe40000010100 */
[----:B------:R-:W-:-:S02]  /*aa40*/  FMUL.FTZ R176, R178, R6 ;  /* 0x00000006b2b07220 */ /* 0x000fc40000410000 */
[----:B------:R-:W-:Y:S02]  /*aa50*/  FADD.FTZ R193, R193, R140 ;  /* 0x0000008cc1c17221 */ /* 0x000fe40000010000 */
[----:B------:R-:W-:Y:S02]  /*aa60*/  FMUL.FTZ R178, R196, R6 ;  /* 0x00000006c4b27220 */ /* 0x000fe40000410000 */
[----:B------:R-:W-:Y:S02]  /*aa70*/  FFMA.FTZ R95, R137, R146, R141 ;  /* 0x00000092895f7223 */ /* 0x000fe4000001008d */
[-C--:B------:R-:W-:Y:S02]  /*aa80*/  FFMA.FTZ R146, R93, -R135.reuse, R232 ;  /* 0x800000875d927223 */ /* 0x080fe400000100e8 */
[----:B------:R-:W-:Y:S02]  /*aa90*/  FFMA.FTZ R140, R92, -R135, R233 ;  /* 0x800000875c8c7223 */ /* 0x000fe400000100e9 */
[----:B------:R-:W-:-:S02]  /*aaa0*/  FMUL.FTZ R135, R185, -R194 ;  /* 0x800000c2b9877220 */ /* 0x000fc40000410000 */
[----:B------:R-:W-:Y:S02]  /*aab0*/  FMUL.FTZ R93, R93, R138 ;  /* 0x0000008a5d5d7220 */ /* 0x000fe40000410000 */
[----:B------:R-:W-:Y:S02]  /*aac0*/  FMUL.FTZ R185, R185, -R193 ;  /* 0x800000c1b9b97220 */ /* 0x000fe40000410000 */
[C---:B------:R-:W-:Y:S02]  /*aad0*/  FMUL.FTZ R179, R139.reuse, R176 ;  /* 0x000000b08bb37220 */ /* 0x040fe40000410000 */
[----:B------:R-:W-:Y:S02]  /*aae0*/  FMUL.FTZ R177, R139, R178 ;  /* 0x000000b28bb17220 */ /* 0x000fe40000410000 */
[----:B------:R-:W-:Y:S02]  /*aaf0*/  FFMA.FTZ R93, R92, R144, R93 ;  /* 0x000000905c5d7223 */ /* 0x000fe4000001005d */
[----:B------:R-:W-:-:S02]  /*ab00*/  FFMA.FTZ R185, R186, R194, R185 ;  /* 0x000000c2bab97223 */ /* 0x000fc400000100b9 */
[C---:B------:R-:W-:Y:S02]  /*ab10*/  FFMA.FTZ R179, R137.reuse, R178, R179 ;  /* 0x000000b289b37223 */ /* 0x040fe400000100b3 */
[----:B------:R-:W-:Y:S02]  /*ab20*/  FFMA.FTZ R177, R137, R176, -R177 ;  /* 0x000000b089b17223 */ /* 0x000fe400000108b1 */
[----:B------:R-:W-:Y:S02]  /*ab30*/  FFMA.FTZ R92, R186, R193, -R135 ;  /* 0x000000c1ba5c7223 */ /* 0x000fe40000010887 */
[----:B------:R-:W-:Y:S02]  /*ab40*/  FMUL.FTZ R137, R144, UR48 ;  /* 0x0000003090897c20 */ /* 0x000fe40008410000 */
[----:B------:R-:W-:Y:S02]  /*ab50*/  FMUL.FTZ R135, R138, UR48 ;  /* 0x000000308a877c20 */ /* 0x000fe40008410000 */
[----:B------:R-:W-:-:S02]  /*ab60*/  FADD.FTZ R192, -R192, R185 ;  /* 0x000000b9c0c07221 */ /* 0x000fc40000010100 */
[----:B------:R-:W-:Y:S02]  /*ab70*/  FADD.FTZ R191, R191, R92 ;  /* 0x0000005cbfbf7221 */ /* 0x000fe40000010000 */
[----:B------:R-:W-:Y:S02]  /*ab80*/  FFMA.FTZ R139, R138, UR41, -R137 ;  /* 0x000000298a8b7c23 */ /* 0x000fe40008010889 */
[----:B------:R-:W-:Y:S02]  /*ab90*/  FFMA.FTZ R137, R144, UR41, R135 ;  /* 0x0000002990897c23 */ /* 0x000fe40008010087 */
[C---:B------:R-:W-:Y:S02]  /*aba0*/  FMUL.FTZ R135, R187.reuse, -R192 ;  /* 0x800000c0bb877220 */ /* 0x040fe40000410000 */
[----:B------:R-:W-:Y:S02]  /*abb0*/  FMUL.FTZ R187, R187, -R191 ;  /* 0x800000bfbbbb7220 */ /* 0x000fe40000410000 */
[----:B------:R-:W-:-:S02]  /*abc0*/  FMUL.FTZ R181, R138, R5 ;  /* 0x000000058ab57220 */ /* 0x000fc40000410000 */
[----:B------:R-:W-:Y:S02]  /*abd0*/  FFMA.FTZ R187, R188, R192, R187 ;  /* 0x000000c0bcbb7223 */ /* 0x000fe400000100bb */
[----:B------:R-:W-:Y:S02]  /*abe0*/  FMUL.FTZ R92, R146, R139 ;  /* 0x0000008b925c7220 */ /* 0x000fe40000410000 */
[----:B------:R-:W-:Y:S01]  /*abf0*/  FFMA.FTZ R138, R188, R191, -R135 ;  /* 0x000000bfbc8a7223 */ /* 0x000fe20000010887 */
[----:B------:R-:W-:Y:S01]  /*ac00*/  IADD3 R135, R148, 0x2, RZ ;  /* 0x0000000294877810 */ /* 0x000fe20007ffe0ff */
[----:B------:R-:W-:Y:S02]  /*ac10*/  FMUL.FTZ R143, R80, R10 ;  /* 0x0000000a508f7220 */ /* 0x000fe40000410000 */
[----:B------:R-:W-:Y:S02]  /*ac20*/  FMUL.FTZ R183, R144, R5 ;  /* 0x0000000590b77220 */ /* 0x000fe40000410000 */
[----:B------:R-:W-:-:S02]  /*ac30*/  FADD.FTZ R190, -R190, R187 ;  /* 0x000000bbbebe7221 */ /* 0x000fc40000010100 */
[----:B------:R-:W-:Y:S02]  /*ac40*/  FFMA.FTZ R92, R140, R137, R92 ;  /* 0x000000898c5c7223 */ /* 0x000fe4000001005c */
[----:B------:R-:W-:Y:S02]  /*ac50*/  FADD.FTZ R189, R189, R138 ;  /* 0x0000008abdbd7221 */ /* 0x000fe40000010000 */
[----:B------:R-:W-:Y:S02]  /*ac60*/  FFMA.FTZ R144, R84, -R143, R241 ;  /* 0x8000008f54907223 */ /* 0x000fe400000100f1 */
[C---:B------:R-:W-:Y:S02]  /*ac70*/  FMUL.FTZ R180, R146.reuse, R181 ;  /* 0x000000b592b47220 */ /* 0x040fe40000410000 */
[----:B------:R-:W-:Y:S01]  /*ac80*/  FMUL.FTZ R182, R146, R183 ;  /* 0x000000b792b67220 */ /* 0x000fe20000410000 */
[-C--:B------:R-:W-:Y:S01]  /*ac90*/  LEA.HI.SX32 R146, R135, R148.reuse, 0x1b ;  /* 0x0000009487927211 */ /* 0x080fe200078fdaff */
[----:B------:R-:W-:Y:S01]  /*aca0*/  FFMA.FTZ R143, R85, -R143, R240 ;  /* 0x8000008f558f7223 */ /* 0x000fe200000100f0 */
[----:B------:R-:W-:Y:S01]  /*acb0*/  LEA.HI.SX32 R148, R148, R148, 0x1b ;  /* 0x0000009494947211 */ /* 0x000fe200078fdaff */
[----:B------:R-:W-:-:S02]  /*acc0*/  FMUL.FTZ R137, R190, R10 ;  /* 0x0000000abe897220 */ /* 0x000fc40000410000 */
[----:B------:R-:W-:Y:S02]  /*acd0*/  FMUL.FTZ R135, R189, R10 ;  /* 0x0000000abd877220 */ /* 0x000fe40000410000 */
[C---:B------:R-:W-:Y:S02]  /*ace0*/  FFMA.FTZ R180, R140.reuse, R183, R180 ;  /* 0x000000b78cb47223 */ /* 0x040fe400000100b4 */
[----:B------:R-:W-:Y:S02]  /*acf0*/  FFMA.FTZ R182, R140, R181, -R182 ;  /* 0x000000b58cb67223 */ /* 0x000fe400000108b6 */
[----:B------:R-:W-:Y:S02]  /*ad00*/  FMUL.FTZ R138, R143, R137 ;  /* 0x000000898f8a7220 */ /* 0x000fe40000410000 */
[----:B------:R-:W-:Y:S02]  /*ad10*/  FMUL.FTZ R140, R81, R11 ;  /* 0x0000000b518c7220 */ /* 0x000fe40000410000 */
[----:B------:R-:W-:-:S02]  /*ad20*/  FMUL.FTZ R139, R143, R135 ;  /* 0x000000878f8b7220 */ /* 0x000fc40000410000 */
[-C--:B------:R-:W-:Y:S02]  /*ad30*/  FMUL.FTZ R185, R80, R135.reuse ;  /* 0x0000008750b97220 */ /* 0x080fe40000410000 */
[----:B------:R-:W-:Y:S02]  /*ad40*/  FFMA.FTZ R135, R144, R135, R138 ;  /* 0x0000008790877223 */ /* 0x000fe4000001008a */
[----:B------:R-:W-:Y:S01]  /*ad50*/  FMUL.FTZ R138, R82, R12 ;  /* 0x0000000c528a7220 */ /* 0x000fe20000410000 */
[----:B------:R-:W-:Y:S01]  /*ad60*/  STS [R148.X4+0x8400], R185 ;  /* 0x008400b994007388 */ /* 0x000fe20000004800 */
[-C--:B------:R-:W-:Y:S02]  /*ad70*/  FFMA.FTZ R141, R86, -R140.reuse, R239 ;  /* 0x8000008c568d7223 */ /* 0x080fe400000100ef */
[----:B------:R-:W-:Y:S02]  /*ad80*/  FFMA.FTZ R140, R87, -R140, R238 ;  /* 0x8000008c578c7223 */ /* 0x000fe400000100ee */
[----:B------:R-:W-:-:S02]  /*ad90*/  FMUL.FTZ R188, R192, R11 ;  /* 0x0000000bc0bc7220 */ /* 0x000fc40000410000 */
[-C--:B------:R-:W-:Y:S02]  /*ada0*/  FMUL.FTZ R184, R80, R137.reuse ;  /* 0x0000008950b87220 */ /* 0x080fe40000410000 */
[----:B------:R-:W-:Y:S02]  /*adb0*/  FFMA.FTZ R137, R144, R137, -R139 ;  /* 0x0000008990897223 */ /* 0x000fe4000001088b */
[-C--:B------:R-:W-:Y:S01]  /*adc0*/  FFMA.FTZ R139, R88, -R138.reuse, R237 ;  /* 0x8000008a588b7223 */ /* 0x080fe200000100ed */
[----:B------:R0:W-:Y:S01]  /*add0*/  STS [R145.X4+0x8404], R184 ;  /* 0x008404b891007388 */ /* 0x0001e20000004800 */
[----:B------:R-:W-:Y:S02]  /*ade0*/  FFMA.FTZ R138, R89, -R138, R236 ;  /* 0x8000008a598a7223 */ /* 0x000fe400000100ec */
[----:B------:R-:W-:Y:S02]  /*adf0*/  FMUL.FTZ R186, R191, R11 ;  /* 0x0000000bbfba7220 */ /* 0x000fe40000410000 */
[----:B------:R-:W-:-:S02]  /*ae00*/  FMUL.FTZ R197, R194, R12 ;  /* 0x0000000cc2c57220 */ /* 0x000fc40000410000 */
[----:B------:R-:W-:Y:S02]  /*ae10*/  FMUL.FTZ R187, R140, R188 ;  /* 0x000000bc8cbb7220 */ /* 0x000fe40000410000 */
[----:B------:R-:W-:Y:S02]  /*ae20*/  FMUL.FTZ R195, R193, R12 ;  /* 0x0000000cc1c37220 */ /* 0x000fe40000410000 */
[----:B------:R-:W-:Y:S02]  /*ae30*/  FMUL.FTZ R198, R138, R197 ;  /* 0x000000c58ac67220 */ /* 0x000fe40000410000 */
[-C--:B0-----:R-:W-:Y:S02]  /*ae40*/  FFMA.FTZ R184, R141, R186.reuse, R187 ;  /* 0x000000ba8db87223 */ /* 0x081fe400000100bb */
[----:B------:R-:W-:Y:S02]  /*ae50*/  FADD.FTZ R135, RZ, R135 ;  /* 0x00000087ff877221 */ /* 0x000fe40000010000 */
[----:B------:R-:W-:-:S02]  /*ae60*/  FMUL.FTZ R185, R140, R186 ;  /* 0x000000ba8cb97220 */ /* 0x000fc40000410000 */
[----:B------:R-:W-:Y:S02]  /*ae70*/  FADD.FTZ R184, R135, R184 ;  /* 0x000000b887b87221 */ /* 0x000fe40000010000 */
[----:B------:R-:W-:Y:S02]  /*ae80*/  FFMA.FTZ R187, R139, R195, R198 ;  /* 0x000000c38bbb7223 */ /* 0x000fe400000100c6 */
[----:B------:R-:W-:Y:S02]  /*ae90*/  FFMA.FTZ R196, R141, R188, -R185 ;  /* 0x000000bc8dc47223 */ /* 0x000fe400000108b9 */
[----:B------:R-:W-:Y:S02]  /*aea0*/  FADD.FTZ R137, RZ, R137 ;  /* 0x00000089ff897221 */ /* 0x000fe40000010000 */
[----:B------:R-:W-:Y:S02]  /*aeb0*/  FMUL.FTZ R135, R83, R13 ;  /* 0x0000000d53877220 */ /* 0x000fe40000410000 */
[----:B------:R-:W-:-:S02]  /*aec0*/  FMUL.FTZ R185, R81, R186 ;  /* 0x000000ba51b97220 */ /* 0x000fc40000410000 */
[----:B------:R-:W-:Y:S02]  /*aed0*/  FADD.FTZ R186, R184, R187 ;  /* 0x000000bbb8ba7221 */ /* 0x000fe40000010000 */
[----:B------:R-:W-:Y:S01]  /*aee0*/  FADD.FTZ R196, R137, R196 ;  /* 0x000000c489c47221 */ /* 0x000fe20000010000 */
[----:B------:R0:W-:Y:S01]  /*aef0*/  STS [R146.X4+0x8408], R185 ;  /* 0x008408b992007388 */ /* 0x0001e20000004800 */
[----:B------:R-:W-:Y:S02]  /*af00*/  FMUL.FTZ R184, R138, R195 ;  /* 0x000000c38ab87220 */ /* 0x000fe40000410000 */
[----:B------:R-:W-:Y:S02]  /*af10*/  FFMA.FTZ R137, R91, -R135, R234 ;  /* 0x800000875b897223 */ /* 0x000fe400000100ea */
[----:B------:R-:W-:Y:S02]  /*af20*/  FMUL.FTZ R200, R136, R13 ;  /* 0x0000000d88c87220 */ /* 0x000fe40000410000 */
[----:B------:R-:W-:-:S02]  /*af30*/  FFMA.FTZ R187, R139, R197, -R184 ;  /* 0x000000c58bbb7223 */ /* 0x000fc400000108b8 */
[----:B------:R-:W-:Y:S02]  /*af40*/  FMUL.FTZ R198, R142, R13 ;  /* 0x0000000d8ec67220 */ /* 0x000fe40000410000 */
[----:B------:R-:W-:Y:S02]  /*af50*/  FFMA.FTZ R135, R90, -R135, R235 ;  /* 0x800000875a877223 */ /* 0x000fe400000100eb */
[C---:B------:R-:W-:Y:S02]  /*af60*/  FMUL.FTZ R184, R137.reuse, R200 ;  /* 0x000000c889b87220 */ /* 0x040fe40000410000 */
[-C--:B------:R-:W-:Y:S02]  /*af70*/  FMUL.FTZ R199, R137, R198.reuse ;  /* 0x000000c689c77220 */ /* 0x080fe40000410000 */
[----:B0-----:R-:W-:Y:S02]  /*af80*/  FFMA.FTZ R185, R135, R198, R184 ;  /* 0x000000c687b97223 */ /* 0x001fe400000100b8 */
[----:B------:R-:W-:-:S02]  /*af90*/  FADD.FTZ R187, R196, R187 ;  /* 0x000000bbc4bb7221 */ /* 0x000fc40000010000 */
[----:B------:R-:W-:Y:S02]  /*afa0*/  FFMA.FTZ R184, R135, R200, -R199 ;  /* 0x000000c887b87223 */ /* 0x000fe400000108c7 */
[----:B------:R-:W-:Y:S02]  /*afb0*/  FADD.FTZ R185, R186, R185 ;  /* 0x000000b9bab97221 */ /* 0x000fe40000010000 */
[----:B------:R-:W-:Y:S02]  /*afc0*/  FMUL.FTZ R188, R81, R188 ;  /* 0x000000bc51bc7220 */ /* 0x000fe40000410000 */
[C---:B------:R-:W-:Y:S02]  /*afd0*/  FMUL.FTZ R195, R82.reuse, R195 ;  /* 0x000000c352c37220 */ /* 0x040fe40000410000 */
[----:B------:R-:W-:Y:S01]  /*afe0*/  FMUL.FTZ R197, R82, R197 ;  /* 0x000000c552c57220 */ /* 0x000fe20000410000 */
[----:B------:R-:W-:Y:S01]  /*aff0*/  STS [R147.X4+0x840c], R188 ;  /* 0x00840cbc93007388 */ /* 0x000fe20000004800 */
[----:B------:R-:W-:-:S02]  /*b000*/  FADD.FTZ R187, R187, R184 ;  /* 0x000000b8bbbb7221 */ /* 0x000fc40000010000 */
[C---:B------:R-:W-:Y:S01]  /*b010*/  FMUL.FTZ R183, R76.reuse, R183 ;  /* 0x000000b74cb77220 */ /* 0x040fe20000410000 */
[----:B------:R0:W-:Y:S01]  /*b020*/  STS [R148.X4+0x8410], R195 ;  /* 0x008410c394007388 */ /* 0x0001e20000004800 */
[----:B------:R-:W-:Y:S02]  /*b030*/  FMUL.FTZ R181, R76, R181 ;  /* 0x000000b54cb57220 */ /* 0x000fe40000410000 */
[C---:B------:R-:W-:Y:S01]  /*b040*/  FMUL.FTZ R175, R78.reuse, R175 ;  /* 0x000000af4eaf7220 */ /* 0x040fe20000410000 */
[----:B------:R1:W-:Y:S01]  /*b050*/  STS [R148.X4+0x8414], R197 ;  /* 0x008414c594007388 */ /* 0x0003e20000004800 */
[----:B------:R-:W-:Y:S02]  /*b060*/  FMUL.FTZ R173, R78, R173 ;  /* 0x000000ad4ead7220 */ /* 0x000fe40000410000 */
[C---:B------:R-:W-:Y:S01]  /*b070*/  FMUL.FTZ R163, R74.reuse, R163 ;  /* 0x000000a34aa37220 */ /* 0x040fe20000410000 */
[----:B------:R-:W-:Y:S01]  /*b080*/  STS [R148.X4+0x8420], R183 ;  /* 0x008420b794007388 */ /* 0x000fe20000004800 */
[----:B------:R-:W-:-:S02]  /*b090*/  FMUL.FTZ R161, R74, R161 ;  /* 0x000000a14aa17220 */ /* 0x000fc40000410000 */
[C---:B------:R-:W-:Y:S01]  /*b0a0*/  FMUL.FTZ R131, R68.reuse, R131 ;  /* 0x0000008344837220 */ /* 0x040fe20000410000 */
[----:B------:R2:W-:Y:S01]  /*b0b0*/  STS [R148.X4+0x8424], R181 ;  /* 0x008424b594007388 */ /* 0x0005e20000004800 */
[----:B------:R-:W-:Y:S02]  /*b0c0*/  FMUL.FTZ R129, R68, R129 ;  /* 0x0000008144817220 */ /* 0x000fe40000410000 */
[----:B------:R-:W-:Y:S01]  /*b0d0*/  FADD.FTZ R180, R185, R180 ;  /* 0x000000b4b9b47221 */ /* 0x000fe20000010000 */
[----:B------:R-:W-:Y:S01]  /*b0e0*/  STS [R148.X4+0x8430], R175 ;  /* 0x008430af94007388 */ /* 0x000fe20000004800 */
[----:B------:R-:W-:Y:S01]  /*b0f0*/  FADD.FTZ R182, R187, R182 ;  /* 0x000000b6bbb67221 */ /* 0x000fe20000010000 */
[----:B------:R-:W-:Y:S01]  /*b100*/  IADD3 R185, R0, 0x900, RZ ;  /* 0x0000090000b97810 */ /* 0x000fe20007ffe0ff */
[----:B------:R-:W-:Y:S01]  /*b110*/  FADD.FTZ R179, R180, R179 ;  /* 0x000000b3b4b37221 */ /* 0x000fe20000010000 */
[----:B------:R3:W-:Y:S01]  /*b120*/  STS [R148.X4+0x8434], R173 ;  /* 0x008434ad94007388 */ /* 0x0007e20000004800 */
[C---:B------:R-:W-:Y:S01]  /*b130*/  FMUL.FTZ R199, R83.reuse, R198 ;  /* 0x000000c653c77220 */ /* 0x040fe20000410000 */
[----:B------:R-:W-:Y:S01]  /*b140*/  IADD3 R187, R0, 0x980, RZ ;  /* 0x0000098000bb7810 */ /* 0x000fe20007ffe0ff */
[----:B------:R-:W-:Y:S01]  /*b150*/  FMUL.FTZ R201, R83, R200 ;  /* 0x000000c853c97220 */ /* 0x000fe20000410000 */
[----:B------:R4:W-:Y:S01]  /*b160*/  STS [R148.X4+0x8450], R163 ;  /* 0x008450a394007388 */ /* 0x0009e20000004800 */
[----:B------:R-:W-:Y:S01]  /*b170*/  FMUL.FTZ R203, R77, R178 ;  /* 0x000000b24dcb7220 */ /* 0x000fe20000410000 */
[----:B------:R-:W-:Y:S01]  /*b180*/  LEA.HI.SX32 R178, R209, R0, 0x1b ;  /* 0x00000000d1b27211 */ /* 0x000fe200078fdaff */
[----:B------:R-:W-:Y:S01]  /*b190*/  FMUL.FTZ R205, R77, R176 ;  /* 0x000000b04dcd7220 */ /* 0x000fe20000410000 */
[----:B------:R5:W-:Y:S01]  /*b1a0*/  STS [R148.X4+0x8454], R161 ;  /* 0x008454a194007388 */ /* 0x000be20000004800 */
[----:B0-----:R-:W-:Y:S01]  /*b1b0*/  FMUL.FTZ R195, R79, R170 ;  /* 0x000000aa4fc37220 */ /* 0x001fe20000410000 */
[----:B------:R-:W-:Y:S01]  /*b1c0*/  LEA.HI.SX32 R170, R187, R0, 0x1b ;  /* 0x00000000bbaa7211 */ /* 0x000fe200078fdaff */
[----:B-1----:R-:W-:Y:S01]  /*b1d0*/  FMUL.FTZ R197, R79, R168 ;  /* 0x000000a84fc57220 */ /* 0x002fe20000410000 */
[----:B------:R-:W-:Y:S01]  /*b1e0*/  STS [R148.X4+0x8460], R131 ;  /* 0x0084608394007388 */ /* 0x000fe20000004800 */
[C---:B------:R-:W-:Y:S01]  /*b1f0*/  FMUL.FTZ R167, R72.reuse, R167 ;  /* 0x000000a748a77220 */ /* 0x040fe20000410000 */
[----:B------:R-:W-:Y:S01]  /*b200*/  LEA.HI.SX32 R180, R213, R0, 0x1b ;  /* 0x00000000d5b47211 */ /* 0x000fe200078fdaff */
[----:B------:R-:W-:Y:S01]  /*b210*/  FMUL.FTZ R169, R72, R169 ;  /* 0x000000a948a97220 */ /* 0x000fe20000410000 */
[----:B------:R-:W-:Y:S01]  /*b220*/  STS [R148.X4+0x8464], R129 ;  /* 0x0084648194007388 */ /* 0x000fe20000004800 */
[----:B--2---:R-:W-:-:S02]  /*b230*/  FMUL.FTZ R181, R73, R162 ;  /* 0x000000a249b57220 */ /* 0x004fc40000410000 */
[----:B------:R-:W-:Y:S01]  /*b240*/  FMUL.FTZ R183, R73, R164 ;  /* 0x000000a449b77220 */ /* 0x000fe20000410000 */
[----:B------:R0:W-:Y:S01]  /*b250*/  STS [R148.X4+0x8418], R199 ;  /* 0x008418c794007388 */ /* 0x0001e20000004800 */
[C---:B---3--:R-:W-:Y:S02]  /*b260*/  FMUL.FTZ R173, R75.reuse, R158 ;  /* 0x0000009e4bad7220 */ /* 0x048fe40000410000 */
[----:B------:R-:W-:Y:S01]  /*b270*/  FMUL.FTZ R175, R75, R156 ;  /* 0x0000009c4baf7220 */ /* 0x000fe20000410000 */
[----:B------:R1:W-:Y:S01]  /*b280*/  STS [R148.X4+0x841c], R201 ;  /* 0x00841cc994007388 */ /* 0x0003e20000004800 */
[C---:B----4-:R-:W-:Y:S02]  /*b290*/  FMUL.FTZ R163, R69.reuse, R126 ;  /* 0x0000007e45a37220 */ /* 0x050fe40000410000 */
[----:B-----5:R-:W-:Y:S01]  /*b2a0*/  FMUL.FTZ R161, R69, R124 ;  /* 0x0000007c45a17220 */ /* 0x020fe20000410000 */
[----:B------:R2:W-:Y:S01]  /*b2b0*/  STS [R148.X4+0x8428], R203 ;  /* 0x008428cb94007388 */ /* 0x0005e20000004800 */
[----:B------:R-:W-:Y:S01]  /*b2c0*/  FMUL.FTZ R123, R70, R123 ;  /* 0x0000007b467b7220 */ /* 0x000fe20000410000 */
[----:B0-----:R-:W-:Y:S01]  /*b2d0*/  IADD3 R199, R0, 0xb00, RZ ;  /* 0x00000b0000c77810 */ /* 0x001fe20007ffe0ff */
[----:B------:R-:W-:Y:S01]  /*b2e0*/  FMUL.FTZ R121, R70, R121 ;  /* 0x0000007946797220 */ /* 0x000fe20000410000 */
[----:B------:R-:W-:Y:S01]  /*b2f0*/  STS [R148.X4+0x842c], R205 ;  /* 0x00842ccd94007388 */ /* 0x000fe20000004800 */
[C---:B------:R-:W-:Y:S01]  /*b300*/  FMUL.FTZ R129, R71.reuse, R118 ;  /* 0x0000007647817220 */ /* 0x040fe20000410000 */
[----:B-1----:R-:W-:Y:S01]  /*b310*/  IADD3 R201, R0, 0xb80, RZ ;  /* 0x00000b8000c97810 */ /* 0x002fe20007ffe0ff */
[----:B------:R-:W-:Y:S01]  /*b320*/  FMUL.FTZ R131, R71, R116 ;  /* 0x0000007447837220 */ /* 0x000fe20000410000 */
[----:B------:R-:W-:Y:S01]  /*b330*/  STS [R148.X4+0x8438], R195 ;  /* 0x008438c394007388 */ /* 0x000fe20000004800 */
[----:B------:R-:W-:Y:S01]  /*b340*/  FADD.FTZ R177, R182, R177 ;  /* 0x000000b1b6b17221 */ /* 0x000fe20000010000 */
[C---:B--2---:R-:W-:Y:S01]  /*b350*/  IADD3 R203, R0.reuse, 0xc00, RZ ;  /* 0x00000c0000cb7810 */ /* 0x044fe20007ffe0ff */
[----:B------:R-:W-:Y:S01]  /*b360*/  FADD.FTZ R172, R179, R172 ;  /* 0x000000acb3ac7221 */ /* 0x000fe20000010000 */
[----:B------:R-:W-:Y:S01]  /*b370*/  STS [R148.X4+0x843c], R197 ;  /* 0x00843cc594007388 */ /* 0x000fe20000004800 */
[----:B------:R-:W-:Y:S01]  /*b380*/  FADD.FTZ R174, R177, R174 ;  /* 0x000000aeb1ae7221 */ /* 0x000fe20000010000 */
[----:B------:R-:W-:Y:S01]  /*b390*/  IADD3 R177, R0, 0x700, RZ ;  /* 0x0000070000b17810 */ /* 0x000fe20007ffe0ff */
        /* <DEDUP_REMOVED lines=10> */
[----:B------:R-:W-:Y:S01]  /*b440*/  IADD3 R179, R0, 0x780, RZ ;  /* 0x0000078000b37810 */ /* 0x000fe20007ffe0ff */
[----:B------:R-:W-:Y:S01]  /*b450*/  FFMA.FTZ R162, -R22, R240, -RZ ;  /* 0x000000f016a27223 */ /* 0x000fe200000109ff */
[C---:B0-----:R-:W-:Y:S01]  /*b460*/  IADD3 R167, R0.reuse, 0x480, RZ ;  /* 0x0000048000a77810 */ /* 0x041fe20007ffe0ff */
[----:B------:R0:W-:Y:S01]  /*b470*/  STS [R148.X4+0x844c], R183 ;  /* 0x00844cb794007388 */ /* 0x0001e20000004800 */
[----:B------:R-:W-:Y:S01]  /*b480*/  FADD.FTZ R158, R165, R160 ;  /* 0x000000a0a59e7221 */ /* 0x000fe20000010000 */
[C---:B------:R-:W-:Y:S01]  /*b490*/  IADD3 R165, R0.reuse, 0x400, RZ ;  /* 0x0000040000a57810 */ /* 0x040fe20007ffe0ff */
[C---:B------:R-:W-:Y:S01]  /*b4a0*/  FMUL.FTZ R239, R23.reuse, R239 ;  /* 0x000000ef17ef7220 */ /* 0x040fe20000410000 */
[----:B------:R3:W-:Y:S01]  /*b4b0*/  STS [R148.X4+0x8458], R173 ;  /* 0x008458ad94007388 */ /* 0x0007e20000004800 */
[----:B-1----:R-:W-:Y:S01]  /*b4c0*/  IADD3 R169, R0, 0x500, RZ ;  /* 0x0000050000a97810 */ /* 0x002fe20007ffe0ff */
[----:B------:R-:W-:Y:S01]  /*b4d0*/  FADD.FTZ R107, R158, R107 ;  /* 0x0000006b9e6b7221 */ /* 0x000fe20000010000 */
[C---:B--2---:R-:W-:Y:S01]  /*b4e0*/  IADD3 R181, R0.reuse, 0x800, RZ ;  /* 0x0000080000b57810 */ /* 0x044fe20007ffe0ff */
[----:B------:R1:W-:Y:S01]  /*b4f0*/  STS [R148.X4+0x845c], R175 ;  /* 0x00845caf94007388 */ /* 0x0003e20000004800 */
[C---:B------:R-:W-:Y:S01]  /*b500*/  IADD3 R195, R0.reuse, 0xa00, RZ ;  /* 0x00000a0000c37810 */ /* 0x040fe20007ffe0ff */
[----:B------:R-:W-:Y:S01]  /*b510*/  FFMA.FTZ R238, -R23, R238, -RZ ;  /* 0x000000ee17ee7223 */ /* 0x000fe200000109ff */
[C---:B0-----:R-:W-:Y:S01]  /*b520*/  IADD3 R183, R0.reuse, 0x880, RZ ;  /* 0x0000088000b77810 */ /* 0x041fe20007ffe0ff */
[----:B------:R0:W-:Y:S01]  /*b530*/  STS [R148.X4+0x8468], R163 ;  /* 0x008468a394007388 */ /* 0x0001e20000004800 */
[C---:B------:R-:W-:Y:S01]  /*b540*/  IADD3 R197, R0.reuse, 0xa80, RZ ;  /* 0x00000a8000c57810 */ /* 0x040fe20007ffe0ff */
[----:B------:R-:W-:Y:S01]  /*b550*/  FADD.FTZ R108, R107, R108 ;  /* 0x0000006c6b6c7221 */ /* 0x000fe20000010000 */
[C---:B---3--:R-:W-:Y:S01]  /*b560*/  IADD3 R173, R0.reuse, 0x600, RZ ;  /* 0x0000060000ad7810 */ /* 0x048fe20007ffe0ff */
[----:B------:R2:W-:Y:S01]  /*b570*/  STS [R148.X4+0x846c], R161 ;  /* 0x00846ca194007388 */ /* 0x0005e20000004800 */
[----:B------:R-:W-:Y:S01]  /*b580*/  IADD3 R205, R0, 0xc80, RZ ;  /* 0x00000c8000cd7810 */ /* 0x000fe20007ffe0ff */
[----:B------:R-:W-:Y:S01]  /*b590*/  FADD.FTZ R111, R108, R111 ;  /* 0x0000006f6c6f7221 */ /* 0x000fe20000010000 */
[----:B-1----:R-:W-:Y:S01]  /*b5a0*/  IADD3 R175, R0, 0x680, RZ ;  /* 0x0000068000af7810 */ /* 0x002fe20007ffe0ff */
[----:B------:R1:W-:Y:S01]  /*b5b0*/  STS [R148.X4+0x8470], R123 ;  /* 0x0084707b94007388 */ /* 0x0003e20000004800 */
[-C--:B------:R-:W-:Y:S01]  /*b5c0*/  LEA.HI.SX32 R118, R149, R0.reuse, 0x1b ;  /* 0x0000000095767211 */ /* 0x080fe200078fdaff */
[----:B0-----:R-:W-:Y:S01]  /*b5d0*/  FMUL.FTZ R163, R22, R241 ;  /* 0x000000f116a37220 */ /* 0x001fe20000410000 */
[C---:B------:R-:W-:Y:S01]  /*b5e0*/  IADD3 R241, R0.reuse, 0xf00, RZ ;  /* 0x00000f0000f17810 */ /* 0x040fe20007ffe0ff */
[----:B------:R0:W-:Y:S01]  /*b5f0*/  STS [R148.X4+0x8474], R121 ;  /* 0x0084747994007388 */ /* 0x0001e20000004800 */
[-C--:B------:R-:W-:Y:S01]  /*b600*/  LEA.HI.SX32 R149, R167, R0.reuse, 0x1b ;  /* 0x00000000a7957211 */ /* 0x080fe200078fdaff */
[----:B--2---:R-:W-:Y:S01]  /*b610*/  FADD.FTZ R161, R151, R166 ;  /* 0x000000a697a17221 */ /* 0x004fe20000010000 */
[C---:B------:R-:W-:Y:S01]  /*b620*/  IADD3 R151, R0.reuse, 0x280, RZ ;  /* 0x0000028000977810 */ /* 0x040fe20007ffe0ff */
[----:B------:R2:W-:Y:S01]  /*b630*/  STS [R148.X4+0x8478], R129 ;  /* 0x0084788194007388 */ /* 0x0005e20000004800 */
[-C--:B------:R-:W-:Y:S01]  /*b640*/  LEA.HI.SX32 R150, R169, R0.reuse, 0x1b ;  /* 0x00000000a9967211 */ /* 0x080fe200078fdaff */
[----:B------:R-:W-:Y:S01]  /*b650*/  FADD.FTZ R120, R111, R120 ;  /* 0x000000786f787221 */ /* 0x000fe20000010000 */
[----:B-1----:R-:W-:Y:S01]  /*b660*/  IADD3 R123, R0, 0x80, RZ ;  /* 0x00000080007b7810 */ /* 0x002fe20007ffe0ff */
[----:B------:R1:W-:Y:S01]  /*b670*/  STS [R148.X4+0x847c], R131 ;  /* 0x00847c8394007388 */ /* 0x0003e20000004800 */
[----:B------:R-:W-:Y:S01]  /*b680*/  LEA.HI.SX32 R124, R151, R0, 0x1b ;  /* 0x00000000977c7211 */ /* 0x000fe200078fdaff */
[----:B------:R-:W-:Y:S01]  /*b690*/  FFMA.FTZ R107, -R24, R236, -RZ ;  /* 0x000000ec186b7223 */ /* 0x000fe200000109ff */
[C---:B0-----:R-:W-:Y:S01]  /*b6a0*/  IADD3 R121, R0.reuse, 0x180, RZ ;  /* 0x0000018000797810 */ /* 0x041fe20007ffe0ff */
[----:B------:R-:W-:Y:S01]  /*b6b0*/  BAR.SYNC.DEFER_BLOCKING 0x0 ;  /* 0x0000000000007b1d */ /* 0x000fe20000010000 */
[----:B------:R-:W-:Y:S01]  /*b6c0*/  LEA.HI.SX32 R116, R123, R0, 0x1b ;  /* 0x000000007b747211 */ /* 0x000fe200078fdaff */
[----:B------:R-:W-:Y:S01]  /*b6d0*/  FFMA.FTZ R111, -R25, R234, -RZ ;  /* 0x000000ea196f7223 */ /* 0x000fe200000109ff */
[C---:B--2---:R-:W-:Y:S01]  /*b6e0*/  IADD3 R129, R0.reuse, 0x300, RZ ;  /* 0x0000030000817810 */ /* 0x044fe20007ffe0ff */
[----:B------:R-:W-:Y:S01]  /*b6f0*/  FADD.FTZ R161, R161, R104 ;  /* 0x00000068a1a17221 */ /* 0x000fe20000010000 */
[-C--:B------:R-:W-:Y:S01]  /*b700*/  LEA.HI.SX32 R151, R171, R0.reuse, 0x1b ;  /* 0x00000000ab977211 */ /* 0x080fe200078fdaff */
[----:B------:R-:W-:Y:S01]  /*b710*/  FMUL.FTZ R215, R35, R215 ;  /* 0x000000d723d77220 */ /* 0x000fe20000410000 */
[----:B-1----:R-:W-:Y:S01]  /*b720*/  IADD3 R131, R0, 0x380, RZ ;  /* 0x0000038000837810 */ /* 0x002fe20007ffe0ff */
[----:B------:R-:W-:Y:S01]  /*b730*/  FADD.FTZ R161, R161, R132 ;  /* 0x00000084a1a17221 */ /* 0x000fe20000010000 */
[-C--:B------:R-:W-:Y:S01]  /*b740*/  LEA.HI.SX32 R126, R129, R0.reuse, 0x1b ;  /* 0x00000000817e7211 */ /* 0x080fe200078fdaff */
[----:B------:R-:W-:Y:S01]  /*b750*/  FMUL.FTZ R237, R24, R237 ;  /* 0x000000ed18ed7220 */ /* 0x000fe20000410000 */
[-C--:B------:R-:W-:Y:S01]  /*b760*/  LEA.HI.SX32 R129, R131, R0.reuse, 0x1b ;  /* 0x0000000083817211 */ /* 0x080fe200078fdaff */
[----:B------:R-:W-:Y:S01]  /*b770*/  FADD.FTZ R128, R161, R128 ;  /* 0x00000080a1807221 */ /* 0x000fe20000010000 */
[----:B------:R-:W-:Y:S01]  /*b780*/  LEA.HI.SX32 R131, R165, R0, 0x1b ;  /* 0x00000000a5837211 */ /* 0x000fe200078fdaff */
[----:B------:R-:W-:Y:S01]  /*b790*/  FFMA.FTZ R161, -R28, R228, -RZ ;  /* 0x000000e41ca17223 */ /* 0x000fe200000109ff */
[-C--:B------:R-:W-:Y:S01]  /*b7a0*/  LEA.HI.SX32 R156, R173, R0.reuse, 0x1b ;  /* 0x00000000ad9c7211 */ /* 0x080fe200078fdaff */
[----:B------:R-:W-:Y:S01]  /*b7b0*/  FMUL.FTZ R235, R25, R235 ;  /* 0x000000eb19eb7220 */ /* 0x000fe20000410000 */
[-C--:B------:R-:W-:Y:S01]  /*b7c0*/  LEA.HI.SX32 R164, R175, R0.reuse, 0x1b ;  /* 0x00000000afa47211 */ /* 0x080fe200078fdaff */
[----:B------:R-:W-:Y:S01]  /*b7d0*/  FMUL.FTZ R233, R26, R233 ;  /* 0x000000e91ae97220 */ /* 0x000fe20000410000 */
        /* <DEDUP_REMOVED lines=31> */
[C---:B------:R-:W-:Y:S01]  /*b9d0*/  FMUL.FTZ R245, R152.reuse, R245 ;  /* 0x000000f598f57220 */ /* 0x040fe20000410000 */
[-C--:B------:R-:W-:Y:S01]  /*b9e0*/  LEA.HI.SX32 R181, R241, R0.reuse, 0x1b ;  /* 0x00000000f1b57211 */ /* 0x080fe200078fdaff */
[----:B------:R-:W0:Y:S01]  /*b9f0*/  LDS R195, [R129.X4+0x9200] ;  /* 0x0092000081c37984 */ /* 0x000e220000004800 */
[----:B------:R-:W-:Y:S01]  /*ba00*/  LEA.HI.SX32 R182, R247, R0, 0x1b ;  /* 0x00000000f7b67211 */ /* 0x000fe200078fdaff */
[----:B------:R-:W-:-:S02]  /*ba10*/  FFMA.FTZ R159, -R152, R159, -RZ ;  /* 0x0000009f989f7223 */ /* 0x000fc400000109ff */
[----:B------:R-:W0:Y:S01]  /*ba20*/  LDS R196, [R131.X4+0x9400] ;  /* 0x0094000083c47984 */ /* 0x000e220000004800 */
[----:B------:R-:W-:Y:S02]  /*ba30*/  FMUL.FTZ R243, R153, R243 ;  /* 0x000000f399f37220 */ /* 0x000fe40000410000 */
[----:B------:R-:W-:Y:S01]  /*ba40*/  FADD.FTZ R125, R128, R125 ;  /* 0x0000007d807d7221 */ /* 0x000fe20000010000 */
[----:B------:R-:W0:Y:S01]  /*ba50*/  LDS R197, [R149.X4+0x9600] ;  /* 0x0096000095c57984 */ /* 0x000e220000004800 */
[----:B------:R-:W-:Y:S02]  /*ba60*/  FMUL.FTZ R132, R194, UR48 ;  /* 0x00000030c2847c20 */ /* 0x000fe40008410000 */
[----:B------:R-:W-:Y:S01]  /*ba70*/  FMUL.FTZ R104, R192, UR48 ;  /* 0x00000030c0687c20 */ /* 0x000fe20008410000 */
        /* <DEDUP_REMOVED lines=30> */
[----:B-1----:R-:W-:-:S03]  /*bc60*/  FMUL.FTZ R146, R190, UR48 ;  /* 0x00000030be927c20 */ /* 0x002fc60008410000 */
        /* <DEDUP_REMOVED lines=13> */
[----:B--2---:R-:W-:-:S03]  /*bd40*/  MOV R145, UR36 ;  /* 0x0000002400917c02 */ /* 0x004fc60008000f00 */
[----:B------:R2:W-:Y:S01]  /*bd50*/  STS [R148.X4+0xc664], R107 ;  /* 0x00c6646b94007388 */ /* 0x0005e20000004800 */
[----:B------:R-:W-:Y:S01]  /*bd60*/  LEA R145, R145, -R0, 0x1 ;  /* 0x8000000091917211 */ /* 0x000fe200078e08ff */
[----:B-----5:R-:W-:Y:S02]  /*bd70*/  FFMA.FTZ R111, -R35, R214, -RZ ;  /* 0x000000d6236f7223 */ /* 0x020fe400000109ff */
[----:B------:R5:W-:Y:S01]  /*bd80*/  STS [R148.X4+0xc654], R147 ;  /* 0x00c6549394007388 */ /* 0x000be20000004800 */
[----:B------:R-:W-:Y:S01]  /*bd90*/  ISETP.GE.AND P0, PT, R145, 0x1, PT ;  /* 0x000000019100780c */ /* 0x000fe20003f06270 */
[----:B-1----:R-:W-:Y:S02]  /*bda0*/  FFMA.FTZ R161, -R33, R218, -RZ ;  /* 0x000000da21a17223 */ /* 0x002fe400000109ff */
[----:B------:R1:W-:Y:S01]  /*bdb0*/  STS [R148.X4+0xc66c], R111 ;  /* 0x00c66c6f94007388 */ /* 0x0003e20000004800 */
[----:B--2---:R-:W-:-:S03]  /*bdc0*/  FMUL.FTZ R107, R136, UR48 ;  /* 0x00000030886b7c20 */ /* 0x004fc60008410000 */
[----:B------:R2:W-:Y:S01]  /*bdd0*/  STS [R148.X4+0xc668], R215 ;  /* 0x00c668d794007388 */ /* 0x0005e20000004800 */
[----:B-----5:R-:W-:Y:S02]  /*bde0*/  FFMA.FTZ R147, -R153, R242, -RZ ;  /* 0x000000f299937223 */ /* 0x020fe400000109ff */
[C---:B------:R-:W-:Y:S01]  /*bdf0*/  FFMA.FTZ R128, R142.reuse, UR41, R107 ;  /* 0x000000298e807c23 */ /* 0x040fe2000801006b */
[----:B------:R0:W-:Y:S01]  /*be00*/  STS [R148.X4+0xc610], R237 ;  /* 0x00c610ed94007388 */ /* 0x0001e20000004800 */
[----:B-1----:R-:W-:Y:S02]  /*be10*/  FMUL.FTZ R111, R142, UR48 ;  /* 0x000000308e6f7c20 */ /* 0x002fe40008410000 */
[----:B------:R-:W-:Y:S01]  /*be20*/  FMUL.FTZ R107, R189, UR48 ;  /* 0x00000030bd6b7c20 */ /* 0x000fe20008410000 */
[----:B------:R1:W-:Y:S01]  /*be30*/  STS [R148.X4+0xc618], R235 ;  /* 0x00c618eb94007388 */ /* 0x0003e20000004800 */
[----:B------:R-:W-:Y:S02]  /*be40*/  FFMA.FTZ R214, R136, UR41, -R111 ;  /* 0x0000002988d67c23 */ /* 0x000fe4000801086f */
[----:B--2---:R-:W-:Y:S01]  /*be50*/  FMUL.FTZ R215, R193, UR48 ;  /* 0x00000030c1d77c20 */ /* 0x004fe20008410000 */
[----:B------:R1:W-:Y:S01]  /*be60*/  STS [R148.X4+0xc620], R233 ;  /* 0x00c620e994007388 */ /* 0x0003e20000004800 */
[----:B------:R-:W-:-:S02]  /*be70*/  FMUL.FTZ R111, R191, UR48 ;  /* 0x00000030bf6f7c20 */ /* 0x000fc40008410000 */
[----:B------:R-:W-:Y:S01]  /*be80*/  FFMA.FTZ R108, R190, UR41, -R107 ;  /* 0x00000029be6c7c23 */ /* 0x000fe2000801086b */
[----:B------:R1:W-:Y:S01]  /*be90*/  STS [R148.X4+0xc628], R231 ;  /* 0x00c628e794007388 */ /* 0x0003e20000004800 */
[----:B------:R-:W-:Y:S02]  /*bea0*/  FFMA.FTZ R215, R194, UR41, -R215 ;  /* 0x00000029c2d77c23 */ /* 0x000fe400080108d7 */
[----:B------:R-:W-:Y:S01]  /*beb0*/  FFMA.FTZ R111, R192, UR41, -R111 ;  /* 0x00000029c06f7c23 */ /* 0x000fe2000801086f */
[----:B------:R1:W-:Y:S01]  /*bec0*/  STS [R148.X4+0xc630], R229 ;  /* 0x00c630e594007388 */ /* 0x0003e20000004800 */
[----:B------:R-:W-:-:S03]  /*bed0*/  FFMA.FTZ R107, R189, UR41, R146 ;  /* 0x00000029bd6b7c23 */ /* 0x000fc60008010092 */
        /* <DEDUP_REMOVED lines=67> */
.L_x_3967:
[----:B01-34-:R-:W-:Y:S05]  /*c310*/  BSYNC B0 ;  /* 0x0000000000007941 */ /* 0x01bfea0003800000 */
.L_x_3966:
        /* <DEDUP_REMOVED lines=14> */
[----:B------:R-:W-:Y:S01]  /*c400*/  USHF.R.U64 UR46, UR36, 0x1, UR37 ;  /* 0x00000001242e7899 */ /* 0x000fe20008001225 */
[----:B------:R-:W-:Y:S01]  /*c410*/  FADD.FTZ R117, R120, R117 ;  /* 0x0000007578757221 */ /* 0x000fe20000010000 */
[----:B------:R-:W-:-:S02]  /*c420*/  UIMAD UR49, UR45, UR12, URZ ;  /* 0x0000000c2d3172a4 */ /* 0x000fc4000f8e023f */
[----:B------:R-:W-:Y:S02]  /*c430*/  UIMAD.WIDE.U32 UR40, UR44, UR12, URZ ;  /* 0x0000000c2c2872a5 */ /* 0x000fe4000f8e003f */
[----:B------:R-:W-:Y:S02]  /*c440*/  UIMAD UR47, UR13, UR44, UR47 ;  /* 0x0000002c0d2f72a4 */ /* 0x000fe4000f8e022f */
[----:B------:R-:W-:Y:S02]  /*c450*/  UIMAD.WIDE.U32 UR44, UR46, UR12, URZ ;  /* 0x0000000c2e2c72a5 */ /* 0x000fe4000f8e003f */
[----:B------:R-:W-:Y:S02]  /*c460*/  UIMAD UR46, UR13, UR46, UR49 ;  /* 0x0000002e0d2e72a4 */ /* 0x000fe4000f8e0231 */
[----:B------:R-:W-:Y:S02]  /*c470*/  ULDC.64 UR36, c[0x0][0x2a0] ;  /* 0x0000a80000247ab9 */ /* 0x000fe40000000a00 */
[----:B------:R-:W-:-:S02]  /*c480*/  UIADD3 UR41, UR41, UR47, URZ ;  /* 0x0000002f29297290 */ /* 0x000fc4000fffe03f */
[----:B------:R-:W-:Y:S02]  /*c490*/  UIMAD UR48, UR15, UR36, URZ ;  /* 0x000000240f3072a4 */ /* 0x000fe4000f8e023f */
[----:B------:R-:W-:Y:S02]  /*c4a0*/  UIADD3 UR45, UR45, UR46, URZ ;  /* 0x0000002e2d2d7290 */ /* 0x000fe4000fffe03f */
[----:B------:R-:W-:Y:S02]  /*c4b0*/  UIMAD UR49, UR15, UR38, URZ ;  /* 0x000000260f3172a4 */ /* 0x000fe4000f8e023f */
[----:B------:R-:W-:Y:S02]  /*c4c0*/  UIMAD.WIDE.U32 UR40, UR14, UR36, UR40 ;  /* 0x000000240e2872a5 */ /* 0x000fe4000f8e0028 */
[----:B------:R-:W-:Y:S02]  /*c4d0*/  UIMAD UR47, UR14, UR37, UR48 ;  /* 0x000000250e2f72a4 */ /* 0x000fe4000f8e0230 */
[----:B------:R-:W-:-:S02]  /*c4e0*/  UIMAD.WIDE.U32 UR44, UR14, UR38, UR44 ;  /* 0x000000260e2c72a5 */ /* 0x000fc4000f8e002c */
[----:B------:R-:W-:Y:S02]  /*c4f0*/  UIMAD UR49, UR14, UR39, UR49 ;  /* 0x000000270e3172a4 */ /* 0x000fe4000f8e0231 */
[----:B------:R-:W-:Y:S02]  /*c500*/  ULDC.64 UR36, c[0x0][0x318] ;  /* 0x0000c60000247ab9 */ /* 0x000fe40000000a00 */
[----:B------:R-:W-:Y:S02]  /*c510*/  ULDC.64 UR38, c[0x0][0x320] ;  /* 0x0000c80000267ab9 */ /* 0x000fe40000000a00 */
[----:B------:R-:W-:Y:S02]  /*c520*/  ULEA UR46, UP0, UR40, UR36, 0x3 ;  /* 0x00000024282e7291 */ /* 0x000fe4000f80183f */
[----:B------:R-:W-:Y:S02]  /*c530*/  ULEA UR36, UP1, UR44, UR38, 0x3 ;  /* 0x000000262c247291 */ /* 0x000fe4000f82183f */
[----:B------:R-:W-:-:S02]  /*c540*/  UIADD3 UR47, UR47, UR41, URZ ;  /* 0x000000292f2f7290 */ /* 0x000fc4000fffe03f */
[----:B------:R-:W-:Y:S01]  /*c550*/  ULDC UR38, c[0x0][0x174] ;  /* 0x00005d0000267ab9 */ /* 0x000fe20000000800 */
[C---:B------:R-:W-:Y:S01]  /*c560*/  IADD3 R158, P0, R146.reuse, UR46, RZ ;  /* 0x0000002e929e7c10 */ /* 0x040fe2000ff1e0ff */
[----:B------:R-:W-:Y:S01]  /*c570*/  UIADD3 UR41, UR49, UR45, URZ ;  /* 0x0000002d31297290 */ /* 0x000fe2000fffe03f */
[----:B------:R-:W-:Y:S01]  /*c580*/  IADD3 R146, P1, R146, UR36, RZ ;  /* 0x0000002492927c10 */ /* 0x000fe2000ff3e0ff */
[----:B------:R-:W-:Y:S02]  /*c590*/  UIADD3 UR38, UR6, -UR38, URZ ;  /* 0x8000002606267290 */ /* 0x000fe4000fffe03f */
[----:B------:R-:W-:Y:S02]  /*c5a0*/  ULEA.HI.X UR37, UR40, UR37, UR47, 0x3, UP0 ;  /* 0x0000002528257291 */ /* 0x000fe400080f1c2f */
[----:B------:R-:W-:Y:S02]  /*c5b0*/  ULEA.HI.X UR39, UR44, UR39, UR41, 0x3, UP1 ;  /* 0x000000272c277291 */ /* 0x000fe400088f1c29 */
[----:B------:R-:W-:-:S02]  /*c5c0*/  UIMAD UR38, UR38, -0x1000, URZ ;  /* 0xfffff000262678a4 */ /* 0x000fc4000f8e023f */
        /* <DEDUP_REMOVED lines=25> */
.L_x_3969:
[----:B01----:R-:W-:Y:S05]  /*c760*/  BSYNC B0 ;  /* 0x0000000000007941 */ /* 0x003fea0003800000 */
.L_x_3968:
[----:B------:R0:W1:Y:S01]  /*c770*/  LDS R125, [R118.X4+0xca00] ;  /* 0x00ca0000767d7984 */ /* 0x0000620000004800 */
[----:B------:R-:W-:Y:S01]  /*c780*/  BSSY B0, `(.L_x_3970) ;  /* 0x0000004000007945 */ /* 0x000fe20003800000 */
[----:B------:R-:W-:Y:S05]  /*c790*/  @!P1 BRA `(.L_x_3971) ;  /* 0x0000002000009947 */ /* 0x000fea0003800000 */
[----:B------:R2:W-:Y:S04]  /*c7a0*/  RED.E.ADD.F32.FTZ.RN.STRONG.GPU [R158.64+-0x3c00], R184 ;  /* 0xffc400b89e00798e */ /* 0x0005e8000c10e79a */
[----:B-1----:R2:W-:Y:S02]  /*c7b0*/  RED.E.ADD.F32.FTZ.RN.STRONG.GPU [R146.64+-0x3c00], R125 ;  /* 0xffc4007d9200798e */ /* 0x0025e4000c10e79a */
.L_x_3971:
[----:B------:R-:W-:Y:S05]  /*c7c0*/  BSYNC B0 ;  /* 0x0000000000007941 */ /* 0x000fea0003800000 */
.L_x_3970:
[----:B------:R-:W3:Y:S01]  /*c7d0*/  LDS R121, [R121.X4+0xcc00] ;  /* 0x00cc000079797984 */ /* 0x000ee20000004800 */
[----:B------:R-:W-:Y:S01]  /*c7e0*/  BSSY B0, `(.L_x_3972) ;  /* 0x0000004000007945 */ /* 0x000fe20003800000 */
[----:B------:R-:W-:Y:S05]  /*c7f0*/  @!P2 BRA `(.L_x_3973) ;  /* 0x000000200000a947 */ /* 0x000fea0003800000 */
[----:B------:R4:W-:Y:S04]  /*c800*/  RED.E.ADD.F32.FTZ.RN.STRONG.GPU [R158.64+-0x3a00], R185 ;  /* 0xffc600b99e00798e */ /* 0x0009e8000c10e79a */
[----:B---3--:R4:W-:Y:S02]  /*c810*/  RED.E.ADD.F32.FTZ.RN.STRONG.GPU [R146.64+-0x3a00], R121 ;  /* 0xffc600799200798e */ /* 0x0089e4000c10e79a */
.L_x_3973:
[----:B------:R-:W-:Y:S05]  /*c820*/  BSYNC B0 ;  /* 0x0000000000007941 */ /* 0x000fea0003800000 */
.L_x_3972:
        /* <DEDUP_REMOVED lines=12> */
.L_x_3975:
[----:B------:R-:W-:Y:S05]  /*c8f0*/  BSYNC B0 ;  /* 0x0000000000007941 */ /* 0x000fea0003800000 */
.L_x_3974:
[----:B---34-:R3:W4:Y:S01]  /*c900*/  LDS R121, [R124.X4+0xd000] ;  /* 0x00d000007c797984 */ /* 0x0187220000004800 */
[----:B------:R-:W-:Y:S01]  /*c910*/  BSSY B0, `(.L_x_3976) ;  /* 0x0000004000007945 */ /* 0x000fe20003800000 */
[----:B------:R-:W-:Y:S05]  /*c920*/  @!P0 BRA `(.L_x_3977) ;  /* 0x0000002000008947 */ /* 0x000fea0003800000 */
[----:B------:R2:W-:Y:S04]  /*c930*/  RED.E.ADD.F32.FTZ.RN.STRONG.GPU [R158.64+-0x3600], R187 ;  /* 0xffca00bb9e00798e */ /* 0x0005e8000c10e79a */
[----:B----4-:R2:W-:Y:S02]  /*c940*/  RED.E.ADD.F32.FTZ.RN.STRONG.GPU [R146.64+-0x3600], R121 ;  /* 0xffca00799200798e */ /* 0x0105e4000c10e79a */
.L_x_3977:
[----:B------:R-:W-:Y:S05]  /*c950*/  BSYNC B0 ;  /* 0x0000000000007941 */ /* 0x000fea0003800000 */
.L_x_3976:
[----:B--2-4-:R2:W4:Y:S01]  /*c960*/  LDS R121, [R126.X4+0xd200] ;  /* 0x00d200007e797984 */ /* 0x0145220000004800 */
[----:B------:R-:W-:Y:S01]  /*c970*/  BSSY B0, `(.L_x_3978) ;  /* 0x0000004000007945 */ /* 0x000fe20003800000 */
[----:B------:R-:W-:Y:S05]  /*c980*/  @!P1 BRA `(.L_x_3979) ;  /* 0x0000002000009947 */ /* 0x000fea0003800000 */
[----:B------:R2:W-:Y:S04]  /*c990*/  RED.E.ADD.F32.FTZ.RN.STRONG.GPU [R158.64+-0x3400], R188 ;  /* 0xffcc00bc9e00798e */ /* 0x0005e8000c10e79a */
[----:B----4-:R2:W-:Y:S02]  /*c9a0*/  RED.E.ADD.F32.FTZ.RN.STRONG.GPU [R146.64+-0x3400], R121 ;  /* 0xffcc00799200798e */ /* 0x0105e4000c10e79a */
.L_x_3979:
[----:B------:R-:W-:Y:S05]  /*c9b0*/  BSYNC B0 ;  /* 0x0000000000007941 */ /* 0x000fea0003800000 */
.L_x_3978:
[----:B------:R-:W2:Y:S01]  /*c9c0*/  LDS R129, [R129.X4+0xd400] ;  /* 0x00d4000081817984 */ /* 0x000ea20000004800 */
[----:B------:R-:W-:Y:S01]  /*c9d0*/  BSSY B0, `(.L_x_3980) ;  /* 0x0000004000007945 */ /* 0x000fe20003800000 */
[----:B------:R-:W-:Y:S05]  /*c9e0*/  @!P2 BRA `(.L_x_3981) ;  /* 0x000000200000a947 */ /* 0x000fea0003800000 */
[----:B------:R3:W-:Y:S04]  /*c9f0*/  RED.E.ADD.F32.FTZ.RN.STRONG.GPU [R158.64+-0x3200], R195 ;  /* 0xffce00c39e00798e */ /* 0x0007e8000c10e79a */
[----:B--2---:R3:W-:Y:S02]  /*ca00*/  RED.E.ADD.F32.FTZ.RN.STRONG.GPU [R146.64+-0x3200], R129 ;  /* 0xffce00819200798e */ /* 0x0047e4000c10e79a */
.L_x_3981:
[----:B------:R-:W-:Y:S05]  /*ca10*/  BSYNC B0 ;  /* 0x0000000000007941 */ /* 0x000fea0003800000 */
.L_x_3980:
[----:B------:R-:W3:Y:S01]  /*ca20*/  LDS R131, [R131.X4+0xd600] ;  /* 0x00d6000083837984 */ /* 0x000ee20000004800 */
[----:B------:R-:W-:Y:S01]  /*ca30*/  BSSY B0, `(.L_x_3982) ;  /* 0x0000004000007945 */ /* 0x000fe20003800000 */
[----:B------:R-:W-:Y:S05]  /*ca40*/  @!P3 BRA `(.L_x_3983) ;  /* 0x000000200000b947 */ /* 0x000fea0003800000 */
[----:B------:R4:W-:Y:S04]  /*ca50*/  RED.E.ADD.F32.FTZ.RN.STRONG.GPU [R158.64+-0x3000], R196 ;  /* 0xffd000c49e00798e */ /* 0x0009e8000c10e79a */
[----:B---3--:R4:W-:Y:S02]  /*ca60*/  RED.E.ADD.F32.FTZ.RN.STRONG.GPU [R146.64+-0x3000], R131 ;  /* 0xffd000839200798e */ /* 0x0089e4000c10e79a */
.L_x_3983:
[----:B------:R-:W-:Y:S05]  /*ca70*/  BSYNC B0 ;  /* 0x0000000000007941 */ /* 0x000fea0003800000 */
.L_x_3982:
[----:B------:R-:W4:Y:S01]  /*ca80*/  LDS R149, [R149.X4+0xd800] ;  /* 0x00d8000095957984 */ /* 0x000f220000004800 */
[----:B------:R-:W-:Y:S01]  /*ca90*/  BSSY B0, `(.L_x_3984) ;  /* 0x0000004000007945 */ /* 0x000fe20003800000 */
[----:B------:R-:W-:Y:S05]  /*caa0*/  @!P4 BRA `(.L_x_3985) ;  /* 0x000000200000c947 */ /* 0x000fea0003800000 */
[----:B------:R4:W-:Y:S04]  /*cab0*/  RED.E.ADD.F32.FTZ.RN.STRONG.GPU [R158.64+-0x2e00], R197 ;  /* 0xffd200c59e00798e */ /* 0x0009e8000c10e79a */
[----:B----4-:R4:W-:Y:S02]  /*cac0*/  RED.E.ADD.F32.FTZ.RN.STRONG.GPU [R146.64+-0x2e00], R149 ;  /* 0xffd200959200798e */ /* 0x0109e4000c10e79a */
.L_x_3985:
[----:B------:R-:W-:Y:S05]  /*cad0*/  BSYNC B0 ;  /* 0x0000000000007941 */ /* 0x000fea0003800000 */
.L_x_3984:
[----:B--2-4-:R2:W4:Y:S01]  /*cae0*/  LDS R121, [R150.X4+0xda00] ;  /* 0x00da000096797984 */ /* 0x0145220000004800 */
[----:B------:R-:W-:Y:S01]  /*caf0*/  BSSY B0, `(.L_x_3986) ;  /* 0x0000004000007945 */ /* 0x000fe20003800000 */
[----:B------:R-:W-:Y:S05]  /*cb00*/  @!P5 BRA `(.L_x_3987) ;  /* 0x000000200000d947 */ /* 0x000fea0003800000 */
[----:B------:R2:W-:Y:S04]  /*cb10*/  RED.E.ADD.F32.FTZ.RN.STRONG.GPU [R158.64+-0x2c00], R198 ;  /* 0xffd400c69e00798e */ /* 0x0005e8000c10e79a */
[----:B----4-:R2:W-:Y:S02]  /*cb20*/  RED.E.ADD.F32.FTZ.RN.STRONG.GPU [R146.64+-0x2c00], R121 ;  /* 0xffd400799200798e */ /* 0x0105e4000c10e79a */
.L_x_3987:
[----:B------:R-:W-:Y:S05]  /*cb30*/  BSYNC B0 ;  /* 0x0000000000007941 */ /* 0x000fea0003800000 */
.L_x_3986:
        /* <DEDUP_REMOVED lines=12> */
.L_x_3989:
[----:B------:R-:W-:Y:S05]  /*cc00*/  BSYNC B0 ;  /* 0x0000000000007941 */ /* 0x000fea0003800000 */
.L_x_3988:
[----:B--2-4-:R2:W4:Y:S01]  /*cc10*/  LDS R121, [R156.X4+0xde00] ;  /* 0x00de00009c797984 */ /* 0x0145220000004800 */
[----:B------:R-:W-:Y:S01]  /*cc20*/  BSSY B0, `(.L_x_3990) ;  /* 0x0000004000007945 */ /* 0x000fe20003800000 */
[----:B------:R-:W-:Y:S05]  /*cc30*/  @!P0 BRA `(.L_x_3991) ;  /* 0x0000002000008947 */ /* 0x000fea0003800000 */
[----:B------:R2:W-:Y:S04]  /*cc40*/  RED.E.ADD.F32.FTZ.RN.STRONG.GPU [R158.64+-0x2800], R200 ;  /* 0xffd800c89e00798e */ /* 0x0005e8000c10e79a */
[----:B----4-:R2:W-:Y:S02]  /*cc50*/  RED.E.ADD.F32.FTZ.RN.STRONG.GPU [R146.64+-0x2800], R121 ;  /* 0xffd800799200798e */ /* 0x0105e4000c10e79a */
.L_x_3991:
[----:B------:R-:W-:Y:S05]  /*cc60*/  BSYNC B0 ;  /* 0x0000000000007941 */ /* 0x000fea0003800000 */
.L_x_3990:
[----:B--2-4-:R2:W4:Y:S01]  /*cc70*/  LDS R121, [R164.X4+0xe000] ;  /* 0x00e00000a4797984 */ /* 0x0145220000004800 */
[----:B------:R-:W-:Y:S01]  /*cc80*/  BSSY B0, `(.L_x_3992) ;  /* 0x0000004000007945 */ /* 0x000fe20003800000 */
[----:B------:R-:W-:Y:S05]  /*cc90*/  @!P1 BRA `(.L_x_3993) ;  /* 0x0000002000009947 */ /* 0x000fea0003800000 */
[----:B------:R2:W-:Y:S04]  /*cca0*/  RED.E.ADD.F32.FTZ.RN.STRONG.GPU [R158.64+-0x2600], R201 ;  /* 0xffda00c99e00798e */ /* 0x0005e8000c10e79a */
[----:B----4-:R2:W-:Y:S02]  /*ccb0*/  RED.E.ADD.F32.FTZ.RN.STRONG.GPU [R146.64+-0x2600], R121 ;  /* 0xffda00799200798e */ /* 0x0105e4000c10e79a */
.L_x_3993:
[----:B------:R-:W-:Y:S05]  /*ccc0*/  BSYNC B0 ;  /* 0x0000000000007941 */ /* 0x000fea0003800000 */
.L_x_3992:
[----:B------:R-:W2:Y:S01]  /*ccd0*/  LDS R165, [R165.X4+0xe200] ;  /* 0x00e20000a5a57984 */ /* 0x000ea20000004800 */
[----:B------:R-:W-:Y:S01]  /*cce0*/  BSSY B0, `(.L_x_3994) ;  /* 0x0000004000007945 */ /* 0x000fe20003800000 */
[----:B------:R-:W-:Y:S05]  /*ccf0*/  @!P2 BRA `(.L_x_3995) ;  /* 0x000000200000a947 */ /* 0x000fea0003800000 */
[----:B------:R4:W-:Y:S04]  /*cd00*/  RED.E.ADD.F32.FTZ.RN.STRONG.GPU [R158.64+-0x2400], R202 ;  /* 0xffdc00ca9e00798e */ /* 0x0009e8000c10e79a */
[----:B--2---:R4:W-:Y:S02]  /*cd10*/  RED.E.ADD.F32.FTZ.RN.STRONG.GPU [R146.64+-0x2400], R165 ;  /* 0xffdc00a59200798e */ /* 0x0049e4000c10e79a */
.L_x_3995:
[----:B------:R-:W-:Y:S05]  /*cd20*/  BSYNC B0 ;  /* 0x0000000000007941 */ /* 0x000fea0003800000 */
.L_x_3994:
[----:B--2-4-:R2:W4:Y:S01]  /*cd30*/  LDS R121, [R166.X4+0xe400] ;  /* 0x00e40000a6797984 */ /* 0x0145220000004800 */
[----:B------:R-:W-:Y:S01]  /*cd40*/  BSSY B0, `(.L_x_3996) ;  /* 0x0000004000007945 */ /* 0x000fe20003800000 */
[----:B------:R-:W-:Y:S05]  /*cd50*/  @!P3 BRA `(.L_x_3997) ;  /* 0x000000200000b947 */ /* 0x000fea0003800000 */
[----:B------:R2:W-:Y:S04]  /*cd60*/  RED.E.ADD.F32.FTZ.RN.STRONG.GPU [R158.64+-0x2200], R203 ;  /* 0xffde00cb9e00798e */ /* 0x0005e8000c10e79a */
[----:B----4-:R2:W-:Y:S02]  /*cd70*/  RED.E.ADD.F32.FTZ.RN.STRONG.GPU [R146.64+-0x2200], R121 ;  /* 0xffde00799200798e */ /* 0x0105e4000c10e79a */
.L_x_3997:
[----:B------:R-:W-:Y:S05]  /*cd80*/  BSYNC B0 ;  /* 0x0000000000007941 */ /* 0x000fea0003800000 */
.L_x_3996:
[----:B------:R-:W2:Y:S01]  /*cd90*/  LDS R167, [R167.X4+0xe600] ;  /* 0x00e60000a7a77984 */ /* 0x000ea20000004800 */
[----:B------:R-:W-:Y:S01]  /*cda0*/  BSSY B0, `(.L_x_3998) ;  /* 0x0000004000007945 */ /* 0x000fe20003800000 */
[----:B------:R-:W-:Y:S05]  /*cdb0*/  @!P4 BRA `(.L_x_3999) ;  /* 0x000000200000c947 */ /* 0x000fea0003800000 */
[----:B------:R4:W-:Y:S04]  /*cdc0*/  RED.E.ADD.F32.FTZ.RN.STRONG.GPU [R158.64+-0x2000], R204 ;  /* 0xffe000cc9e00798e */ /* 0x0009e8000c10e79a */
[----:B--2---:R4:W-:Y:S02]  /*cdd0*/  RED.E.ADD.F32.FTZ.RN.STRONG.GPU [R146.64+-0x2000], R167 ;  /* 0xffe000a79200798e */ /* 0x0049e4000c10e79a */
.L_x_3999:
[----:B------:R-:W-:Y:S05]  /*cde0*/  BSYNC B0 ;  /* 0x0000000000007941 */ /* 0x000fea0003800000 */
.L_x_3998:
[----:B--2-4-:R2:W4:Y:S01]  /*cdf0*/  LDS R121, [R168.X4+0xe800] ;  /* 0x00e80000a8797984 */ /* 0x0145220000004800 */
[----:B------:R-:W-:Y:S01]  /*ce00*/  BSSY B0, `(.L_x_4000) ;  /* 0x0000004000007945 */ /* 0x000fe20003800000 */
[----:B------:R-:W-:Y:S05]  /*ce10*/  @!P5 BRA `(.L_x_4001) ;  /* 0x000000200000d947 */ /* 0x000fea0003800000 */
[----:B------:R2:W-:Y:S04]  /*ce20*/  RED.E.ADD.F32.FTZ.RN.STRONG.GPU [R158.64+-0x1e00], R205 ;  /* 0xffe200cd9e00798e */ /* 0x0005e8000c10e79a */
[----:B----4-:R2:W-:Y:S02]  /*ce30*/  RED.E.ADD.F32.FTZ.RN.STRONG.GPU [R146.64+-0x1e00], R121 ;  /* 0xffe200799200798e */ /* 0x0105e4000c10e79a */
.L_x_4001:
[----:B------:R-:W-:Y:S05]  /*ce40*/  BSYNC B0 ;  /* 0x0000000000007941 */ /* 0x000fea0003800000 */
.L_x_4000:
        /* <DEDUP_REMOVED lines=12> */
.L_x_4003:
[----:B------:R-:W-:Y:S05]  /*cf10*/  BSYNC B0 ;  /* 0x0000000000007941 */ /* 0x000fea0003800000 */
.L_x_4002:
[----:B--2-4-:R2:W4:Y:S01]  /*cf20*/  LDS R121, [R170.X4+0xec00] ;  /* 0x00ec0000aa797984 */ /* 0x0145220000004800 */
[----:B------:R-:W-:Y:S01]  /*cf30*/  BSSY B0, `(.L_x_4004) ;  /* 0x0000004000007945 */ /* 0x000fe20003800000 */
[----:B------:R-:W-:Y:S05]  /*cf40*/  @!P0 BRA `(.L_x_4005) ;  /* 0x0000002000008947 */ /* 0x000fea0003800000 */
[----:B------:R2:W-:Y:S04]  /*cf50*/  RED.E.ADD.F32.FTZ.RN.STRONG.GPU [R158.64+-0x1a00], R207 ;  /* 0xffe600cf9e00798e */ /* 0x0005e8000c10e79a */
[----:B----4-:R2:W-:Y:S02]  /*cf60*/  RED.E.ADD.F32.FTZ.RN.STRONG.GPU [R146.64+-0x1a00], R121 ;  /* 0xffe600799200798e */ /* 0x0105e4000c10e79a */
.L_x_4005:
[----:B------:R-:W-:Y:S05]  /*cf70*/  BSYNC B0 ;  /* 0x0000000000007941 */ /* 0x000fea0003800000 */
.L_x_4004:
[----:B------:R-:W2:Y:S01]  /*cf80*/  LDS R171, [R171.X4+0xee00] ;  /* 0x00ee0000abab7984 */ /* 0x000ea20000004800 */
[----:B------:R-:W-:Y:S01]  /*cf90*/  BSSY B0, `(.L_x_4006) ;  /* 0x0000004000007945 */ /* 0x000fe20003800000 */
[----:B------:R-:W-:Y:S05]  /*cfa0*/  @!P1 BRA `(.L_x_4007) ;  /* 0x0000002000009947 */ /* 0x000fea0003800000 */
[----:B------:R4:W-:Y:S04]  /*cfb0*/  RED.E.ADD.F32.FTZ.RN.STRONG.GPU [R158.64+-0x1800], R208 ;  /* 0xffe800d09e00798e */ /* 0x0009e8000c10e79a */
[----:B--2---:R4:W-:Y:S02]  /*cfc0*/  RED.E.ADD.F32.FTZ.RN.STRONG.GPU [R146.64+-0x1800], R171 ;  /* 0xffe800ab9200798e */ /* 0x0049e4000c10e79a */
.L_x_4007:
[----:B------:R-:W-:Y:S05]  /*cfd0*/  BSYNC B0 ;  /* 0x0000000000007941 */ /* 0x000fea0003800000 */
.L_x_4006:
[----:B--2-4-:R2:W4:Y:S01]  /*cfe0*/  LDS R121, [R172.X4+0xf000] ;  /* 0x00f00000ac797984 */ /* 0x0145220000004800 */
[----:B------:R-:W-:Y:S01]  /*cff0*/  BSSY B0, `(.L_x_4008) ;  /* 0x0000004000007945 */ /* 0x000fe20003800000 */
[----:B------:R-:W-:Y:S05]  /*d000*/  @!P2 BRA `(.L_x_4009) ;  /* 0x000000200000a947 */ /* 0x000fea0003800000 */
[----:B------:R2:W-:Y:S04]  /*d010*/  RED.E.ADD.F32.FTZ.RN.STRONG.GPU [R158.64+-0x1600], R209 ;  /* 0xffea00d19e00798e */ /* 0x0005e8000c10e79a */
[----:B----4-:R2:W-:Y:S02]  /*d020*/  RED.E.ADD.F32.FTZ.RN.STRONG.GPU [R146.64+-0x1600], R121 ;  /* 0xffea00799200798e */ /* 0x0105e4000c10e79a */
.L_x_4009:
[----:B------:R-:W-:Y:S05]  /*d030*/  BSYNC B0 ;  /* 0x0000000000007941 */ /* 0x000fea0003800000 */
.L_x_4008:
[----:B------:R-:W2:Y:S01]  /*d040*/  LDS R173, [R173.X4+0xf200] ;  /* 0x00f20000adad7984 */ /* 0x000ea20000004800 */
[----:B------:R-:W-:Y:S01]  /*d050*/  BSSY B0, `(.L_x_4010) ;  /* 0x0000004000007945 */ /* 0x000fe20003800000 */
[----:B------:R-:W-:Y:S05]  /*d060*/  @!P3 BRA `(.L_x_4011) ;  /* 0x000000200000b947 */ /* 0x000fea0003800000 */
[----:B------:R4:W-:Y:S04]  /*d070*/  RED.E.ADD.F32.FTZ.RN.STRONG.GPU [R158.64+-0x1400], R210 ;  /* 0xffec00d29e00798e */ /* 0x0009e8000c10e79a */
[----:B--2---:R4:W-:Y:S02]  /*d080*/  RED.E.ADD.F32.FTZ.RN.STRONG.GPU [R146.64+-0x1400], R173 ;  /* 0xffec00ad9200798e */ /* 0x0049e4000c10e79a */
.L_x_4011:
[----:B------:R-:W-:Y:S05]  /*d090*/  BSYNC B0 ;  /* 0x0000000000007941 */ /* 0x000fea0003800000 */
.L_x_4010:
[----:B--2-4-:R2:W4:Y:S01]  /*d0a0*/  LDS R121, [R174.X4+0xf400] ;  /* 0x00f40000ae797984 */ /* 0x0145220000004800 */
[----:B------:R-:W-:Y:S01]  /*d0b0*/  BSSY B0, `(.L_x_4012) ;  /* 0x0000004000007945 */ /* 0x000fe20003800000 */
[----:B------:R-:W-:Y:S05]  /*d0c0*/  @!P4 BRA `(.L_x_4013) ;  /* 0x000000200000c947 */ /* 0x000fea0003800000 */
[----:B------:R2:W-:Y:S04]  /*d0d0*/  RED.E.ADD.F32.FTZ.RN.STRONG.GPU [R158.64+-0x1200], R211 ;  /* 0xffee00d39e00798e */ /* 0x0005e8000c10e79a */
[----:B----4-:R2:W-:Y:S02]  /*d0e0*/  RED.E.ADD.F32.FTZ.RN.STRONG.GPU [R146.64+-0x1200], R121 ;  /* 0xffee00799200798e */ /* 0x0105e4000c10e79a */
.L_x_4013:
[----:B------:R-:W-:Y:S05]  /*d0f0*/  BSYNC B0 ;  /* 0x0000000000007941 */ /* 0x000fea0003800000 */
.L_x_4012:
[----:B------:R-:W2:Y:S01]  /*d100*/  LDS R175, [R175.X4+0xf600] ;  /* 0x00f60000afaf7984 */ /* 0x000ea20000004800 */
[----:B------:R-:W-:Y:S01]  /*d110*/  BSSY B0, `(.L_x_4014) ;  /* 0x0000004000007945 */ /* 0x000fe20003800000 */
[----:B------:R-:W-:Y:S05]  /*d120*/  @!P5 BRA `(.L_x_4015) ;  /* 0x000000200000d947 */ /* 0x000fea0003800000 */
[----:B------:R4:W-:Y:S04]  /*d130*/  RED.E.ADD.F32.FTZ.RN.STRONG.GPU [R158.64+-0x1000], R212 ;  /* 0xfff000d49e00798e */ /* 0x0009e8000c10e79a */
[----:B--2---:R4:W-:Y:S02]  /*d140*/  RED.E.ADD.F32.FTZ.RN.STRONG.GPU [R146.64+-0x1000], R175 ;  /* 0xfff000af9200798e */ /* 0x0049e4000c10e79a */
.L_x_4015:
[----:B------:R-:W-:Y:S05]  /*d150*/  BSYNC B0 ;  /* 0x0000000000007941 */ /* 0x000fea0003800000 */
.L_x_4014:
        /* <DEDUP_REMOVED lines=12> */
.L_x_4017:
[----:B--2---:R-:W-:Y:S05]  /*d220*/  BSYNC B0 ;  /* 0x0000000000007941 */ /* 0x004fea0003800000 */
.L_x_4016:
[----:B------:R-:W2:Y:S01]  /*d230*/  LDS R177, [R177.X4+0xfa00] ;  /* 0x00fa0000b1b17984 */ /* 0x000ea20000004800 */
[----:B------:R-:W-:Y:S01]  /*d240*/  BSSY B0, `(.L_x_4018) ;  /* 0x0000004000007945 */ /* 0x000fe20003800000 */
[----:B------:R-:W-:Y:S05]  /*d250*/  @!P0 BRA `(.L_x_4019) ;  /* 0x0000002000008947 */ /* 0x000fea0003800000 */
[----:B------:R4:W-:Y:S04]  /*d260*/  RED.E.ADD.F32.FTZ.RN.STRONG.GPU [R158.64+-0xc00], R240 ;  /* 0xfff400f09e00798e */ /* 0x0009e8000c10e79a */
[----:B--2---:R4:W-:Y:S02]  /*d270*/  RED.E.ADD.F32.FTZ.RN.STRONG.GPU [R146.64+-0xc00], R177 ;  /* 0xfff400b19200798e */ /* 0x0049e4000c10e79a */
.L_x_4019:
[----:B------:R-:W-:Y:S05]  /*d280*/  BSYNC B0 ;  /* 0x0000000000007941 */ /* 0x000fea0003800000 */
.L_x_4018:
[----:B----4-:R4:W3:Y:S01]  /*d290*/  LDS R121, [R178.X4+0xfc00] ;  /* 0x00fc0000b2797984 */ /* 0x0108e20000004800 */
[----:B------:R-:W-:Y:S01]  /*d2a0*/  BSSY B0, `(.L_x_4020) ;  /* 0x0000004000007945 */ /* 0x000fe20003800000 */
[----:B------:R-:W-:Y:S05]  /*d2b0*/  @!P1 BRA `(.L_x_4021) ;  /* 0x0000002000009947 */ /* 0x000fea0003800000 */
[----:B------:R4:W-:Y:S04]  /*d2c0*/  RED.E.ADD.F32.FTZ.RN.STRONG.GPU [R158.64+-0xa00], R241 ;  /* 0xfff600f19e00798e */ /* 0x0009e8000c10e79a */
[----:B---3--:R4:W-:Y:S02]  /*d2d0*/  RED.E.ADD.F32.FTZ.RN.STRONG.GPU [R146.64+-0xa00], R121 ;  /* 0xfff600799200798e */ /* 0x0089e4000c10e79a */
.L_x_4021:
[----:B------:R-:W-:Y:S05]  /*d2e0*/  BSYNC B0 ;  /* 0x0000000000007941 */ /* 0x000fea0003800000 */
.L_x_4020:
[----:B------:R-:W4:Y:S01]  /*d2f0*/  LDS R179, [R179.X4+0xfe00] ;  /* 0x00fe0000b3b37984 */ /* 0x000f220000004800 */
[----:B------:R-:W-:Y:S01]  /*d300*/  BSSY B0, `(.L_x_4022) ;  /* 0x0000004000007945 */ /* 0x000fe20003800000 */
[----:B------:R-:W-:Y:S05]  /*d310*/  @!P2 BRA `(.L_x_4023) ;  /* 0x000000200000a947 */ /* 0x000fea0003800000 */
[----:B------:R4:W-:Y:S04]  /*d320*/  RED.E.ADD.F32.FTZ.RN.STRONG.GPU [R158.64+-0x800], R244 ;  /* 0xfff800f49e00798e */ /* 0x0009e8000c10e79a */
[----:B----4-:R4:W-:Y:S02]  /*d330*/  RED.E.ADD.F32.FTZ.RN.STRONG.GPU [R146.64+-0x800], R179 ;  /* 0xfff800b39200798e */ /* 0x0109e4000c10e79a */
.L_x_4023:
[----:B------:R-:W-:Y:S05]  /*d340*/  BSYNC B0 ;  /* 0x0000000000007941 */ /* 0x000fea0003800000 */
.L_x_4022:
[----:B---34-:R3:W4:Y:S01]  /*d350*/  LDS R121, [R180.X4+0x10000] ;  /* 0x01000000b4797984 */ /* 0x0187220000004800 */
[----:B------:R-:W-:Y:S01]  /*d360*/  BSSY B0, `(.L_x_4024) ;  /* 0x0000004000007945 */ /* 0x000fe20003800000 */
[----:B------:R-:W-:Y:S05]  /*d370*/  @!P3 BRA `(.L_x_4025) ;  /* 0x000000200000b947 */ /* 0x000fea0003800000 */
[----:B------:R3:W-:Y:S04]  /*d380*/  RED.E.ADD.F32.FTZ.RN.STRONG.GPU [R158.64+-0x600], R246 ;  /* 0xfffa00f69e00798e */ /* 0x0007e8000c10e79a */
[----:B----4-:R3:W-:Y:S02]  /*d390*/  RED.E.ADD.F32.FTZ.RN.STRONG.GPU [R146.64+-0x600], R121 ;  /* 0xfffa00799200798e */ /* 0x0107e4000c10e79a */
.L_x_4025:
[----:B------:R-:W-:Y:S05]  /*d3a0*/  BSYNC B0 ;  /* 0x0000000000007941 */ /* 0x000fea0003800000 */
.L_x_4024:
[----:B------:R-:W3:Y:S01]  /*d3b0*/  LDS R181, [R181.X4+0x10200] ;  /* 0x01020000b5b57984 */ /* 0x000ee20000004800 */
[----:B------:R-:W-:Y:S01]  /*d3c0*/  BSSY B0, `(.L_x_4026) ;  /* 0x0000004000007945 */ /* 0x000fe20003800000 */
[----:B------:R-:W-:Y:S05]  /*d3d0*/  @!P4 BRA `(.L_x_4027) ;  /* 0x000000200000c947 */ /* 0x000fea0003800000 */
[----:B------:R4:W-:Y:S04]  /*d3e0*/  RED.E.ADD.F32.FTZ.RN.STRONG.GPU [R158.64+-0x400], R247 ;  /* 0xfffc00f79e00798e */ /* 0x0009e8000c10e79a */
[----:B---3--:R4:W-:Y:S02]  /*d3f0*/  RED.E.ADD.F32.FTZ.RN.STRONG.GPU [R146.64+-0x400], R181 ;  /* 0xfffc00b59200798e */ /* 0x0089e4000c10e79a */
.L_x_4027:
[----:B------:R-:W-:Y:S05]  /*d400*/  BSYNC B0 ;  /* 0x0000000000007941 */ /* 0x000fea0003800000 */
.L_x_4026:
[----:B---34-:R3:W4:Y:S01]  /*d410*/  LDS R121, [R182.X4+0x10400] ;  /* 0x01040000b6797984 */ /* 0x0187220000004800 */
[----:B------:R-:W-:Y:S01]  /*d420*/  BSSY B0, `(.L_x_4028) ;  /* 0x0000004000007945 */ /* 0x000fe20003800000 */
[----:B------:R-:W-:Y:S05]  /*d430*/  @!P5 BRA `(.L_x_4029) ;  /* 0x000000200000d947 */ /* 0x000fea0003800000 */
[----:B------:R3:W-:Y:S04]  /*d440*/  RED.E.ADD.F32.FTZ.RN.STRONG.GPU [R158.64+-0x200], R248 ;  /* 0xfffe00f89e00798e */ /* 0x0007e8000c10e79a */
[----:B----4-:R3:W-:Y:S02]  /*d450*/  RED.E.ADD.F32.FTZ.RN.STRONG.GPU [R146.64+-0x200], R121 ;  /* 0xfffe00799200798e */ /* 0x0107e4000c10e79a */
.L_x_4029:
[----:B------:R-:W-:Y:S05]  /*d460*/  BSYNC B0 ;  /* 0x0000000000007941 */ /* 0x000fea0003800000 */
.L_x_4028:
[----:B------:R-:W5:Y:S01]  /*d470*/  SHFL.DOWN PT, R112, R117, 0x1, 0x1f ;  /* 0x08201f0075707f89 */ /* 0x000f6200000e0000 */
[----:B------:R-:W-:Y:S01]  /*d480*/  ISETP.GT.AND P0, PT, R2, 0x1e, PT ;  /* 0x0000001e0200780c */ /* 0x000fe20003f04270 */
[----:B------:R-:W-:Y:S01]  /*d490*/  FMUL.FTZ R87, R87, R192 ;  /* 0x000000c057577220 */ /* 0x000fe20000410000 */
[----:B------:R-:W-:Y:S01]  /*d4a0*/  ISETP.NE.AND P1, PT, R0, RZ, PT ;  /* 0x000000ff0000720c */ /* 0x000fe20003f25270 */
[----:B------:R-:W3:Y:S01]  /*d4b0*/  SHFL.DOWN PT, R116, R115, 0x1, 0x1f ;  /* 0x08201f0073747f89 */ /* 0x000ee200000e0000 */
[----:B------:R-:W-:Y:S01]  /*d4c0*/  FMUL.FTZ R85, R85, R190 ;  /* 0x000000be55557220 */ /* 0x000fe20000410000 */
[----:B------:R-:W-:Y:S01]  /*d4d0*/  BSSY B0, `(.L_x_4030) ;  /* 0x000006a000007945 */ /* 0x000fe20003800000 */
[----:B------:R-:W-:-:S02]  /*d4e0*/  FFMA.FTZ R86, R86, R191, R87 ;  /* 0x000000bf56567223 */ /* 0x000fc40000010057 */
[----:B------:R-:W-:Y:S02]  /*d4f0*/  FFMA.FTZ R87, R70, R113, R122 ;  /* 0x0000007146577223 */ /* 0x000fe4000001007a */
[----:B------:R-:W-:Y:S02]  /*d500*/  FFMA.FTZ R85, R84, R189, R85 ;  /* 0x000000bd54557223 */ /* 0x000fe40000010055 */
[----:B------:R-:W-:Y:S02]  /*d510*/  FADD.FTZ R54, R87, R54 ;  /* 0x0000003657367221 */ /* 0x000fe40000010000 */
[----:B------:R-:W-:Y:S02]  /*d520*/  FFMA.FTZ R84, R71, R114, R119 ;  /* 0x0000007247547223 */ /* 0x000fe40000010077 */
[----:B------:R-:W-:Y:S02]  /*d530*/  FFMA.FTZ R87, R68, R109, R130 ;  /* 0x0000006d44577223 */ /* 0x000fe40000010082 */
[----:B------:R-:W-:-:S02]  /*d540*/  FADD.FTZ R55, R84, R55 ;  /* 0x0000003754377221 */ /* 0x000fc40000010000 */
[----:B------:R-:W-:Y:S02]  /*d550*/  FADD.FTZ R52, R87, R52 ;  /* 0x0000003457347221 */ /* 0x000fe40000010000 */
[----:B------:R-:W-:Y:S02]  /*d560*/  FFMA.FTZ R84, R69, R110, R127 ;  /* 0x0000006e45547223 */ /* 0x000fe4000001007f */
[----:B-----5:R-:W-:Y:S02]  /*d570*/  @!P0 FADD.FTZ R117, R117, R112 ;  /* 0x0000007075758221 */ /* 0x020fe40000010000 */
[----:B------:R-:W-:Y:S02]  /*d580*/  FFMA.FTZ R87, R74, R105, R134 ;  /* 0x000000694a577223 */ /* 0x000fe40000010086 */
[----:B---3--:R-:W-:Y:S01]  /*d590*/  @!P0 FADD.FTZ R115, R115, R116 ;  /* 0x0000007473738221 */ /* 0x008fe20000010000 */
[----:B------:R-:W3:Y:S01]  /*d5a0*/  SHFL.DOWN PT, R112, R117, 0x2, 0x1f ;  /* 0x08401f0075707f89 */ /* 0x000ee200000e0000 */
[----:B------:R-:W-:Y:S01]  /*d5b0*/  ISETP.GT.AND P0, PT, R2, 0x1d, PT ;  /* 0x0000001d0200780c */ /* 0x000fe20003f04270 */
[----:B------:R-:W-:-:S02]  /*d5c0*/  FADD.FTZ R53, R84, R53 ;  /* 0x0000003554357221 */ /* 0x000fc40000010000 */
[----:B------:R-:W5:Y:S01]  /*d5d0*/  SHFL.DOWN PT, R116, R115, 0x2, 0x1f ;  /* 0x08401f0073747f89 */ /* 0x000f6200000e0000 */
[----:B------:R-:W-:Y:S02]  /*d5e0*/  FADD.FTZ R58, R87, R58 ;  /* 0x0000003a573a7221 */ /* 0x000fe40000010000 */
[----:B------:R-:W-:Y:S02]  /*d5f0*/  FFMA.FTZ R84, R75, R106, R133 ;  /* 0x0000006a4b547223 */ /* 0x000fe40000010085 */
[----:B------:R-:W-:Y:S02]  /*d600*/  FFMA.FTZ R87, R72, R101, R100 ;  /* 0x0000006548577223 */ /* 0x000fe40000010064 */
[----:B------:R-:W-:Y:S02]  /*d610*/  FADD.FTZ R59, R84, R59 ;  /* 0x0000003b543b7221 */ /* 0x000fe40000010000 */
[----:B------:R-:W-:Y:S02]  /*d620*/  FADD.FTZ R56, R87, R56 ;  /* 0x0000003857387221 */ /* 0x000fe40000010000 */
[----:B------:R-:W-:-:S02]  /*d630*/  FFMA.FTZ R84, R73, R102, R103 ;  /* 0x0000006649547223 */ /* 0x000fc40000010067 */
[----:B------:R-:W-:Y:S02]  /*d640*/  FFMA.FTZ R87, R78, R97, R96 ;  /* 0x000000614e577223 */ /* 0x000fe40000010060 */
[----:B------:R-:W-:Y:S02]  /*d650*/  FMUL.FTZ R91, R91, R136 ;  /* 0x000000885b5b7220 */ /* 0x000fe40000410000 */
[----:B------:R-:W-:Y:S02]  /*d660*/  FMUL.FTZ R214, R137, R214 ;  /* 0x000000d689d67220 */ /* 0x000fe40000410000 */
[----:B------:R-:W-:Y:S02]  /*d670*/  FMUL.FTZ R89, R89, R194 ;  /* 0x000000c259597220 */ /* 0x000fe40000410000 */
[----:B---3--:R-:W-:Y:S02]  /*d680*/  @!P0 FADD.FTZ R117, R117, R112 ;  /* 0x0000007075758221 */ /* 0x008fe40000010000 */
[----:B------:R-:W-:-:S02]  /*d690*/  FMUL.FTZ R215, R138, R215 ;  /* 0x000000d78ad77220 */ /* 0x000fc40000410000 */
[----:B-----5:R-:W-:Y:S01]  /*d6a0*/  @!P0 FADD.FTZ R115, R115, R116 ;  /* 0x0000007473738221 */ /* 0x020fe20000010000 */
[----:B------:R-:W3:Y:S01]  /*d6b0*/  SHFL.DOWN PT, R112, R117, 0x4, 0x1f ;  /* 0x08801f0075707f89 */ /* 0x000ee200000e0000 */
[----:B------:R-:W-:Y:S01]  /*d6c0*/  ISETP.GT.AND P0, PT, R2, 0x1b, PT ;  /* 0x0000001b0200780c */ /* 0x000fe20003f04270 */
[----:B------:R-:W-:Y:S02]  /*d6d0*/  FMUL.FTZ R111, R140, R111 ;  /* 0x0000006f8c6f7220 */ /* 0x000fe40000410000 */
[----:B------:R-:W5:Y:S01]  /*d6e0*/  SHFL.DOWN PT, R116, R115, 0x4, 0x1f ;  /* 0x08801f0073747f89 */ /* 0x000f6200000e0000 */
[----:B------:R-:W-:Y:S02]  /*d6f0*/  FMUL.FTZ R108, R143, R108 ;  /* 0x0000006c8f6c7220 */ /* 0x000fe40000410000 */
        /* <DEDUP_REMOVED lines=9> */
[----:B---3--:R-:W-:Y:S02]  /*d790*/  @!P0 FADD.FTZ R117, R117, R112 ;  /* 0x0000007075758221 */ /* 0x008fe40000010000 */
[----:B------:R-:W-:Y:S02]  /*d7a0*/  FFMA.FTZ R104, R141, R104, R111 ;  /* 0x000000688d687223 */ /* 0x000fe4000001006f */
[----:B-----5:R-:W-:Y:S01]  /*d7b0*/  @!P0 FADD.FTZ R115, R115, R116 ;  /* 0x0000007473738221 */ /* 0x020fe20000010000 */
[----:B------:R-:W3:Y:S01]  /*d7c0*/  SHFL.DOWN PT, R112, R117, 0x8, 0x1f ;  /* 0x09001f0075707f89 */ /* 0x000ee200000e0000 */
[----:B------:R-:W-:Y:S01]  /*d7d0*/  ISETP.GT.AND P0, PT, R2, 0x17, PT ;  /* 0x000000170200780c */ /* 0x000fe20003f04270 */
[----:B------:R-:W-:Y:S02]  /*d7e0*/  FFMA.FTZ R107, R144, R107, R108 ;  /* 0x0000006b906b7223 */ /* 0x000fe4000001006c */
[----:B------:R-:W5:Y:S01]  /*d7f0*/  SHFL.DOWN PT, R116, R115, 0x8, 0x1f ;  /* 0x09001f0073747f89 */ /* 0x000f6200000e0000 */
        /* <DEDUP_REMOVED lines=10> */
[----:B---3--:R-:W-:Y:S02]  /*d8a0*/  @!P0 FADD.FTZ R117, R117, R112 ;  /* 0x0000007075758221 */ /* 0x008fe40000010000 */
[----:B------:R-:W-:Y:S02]  /*d8b0*/  FFMA.FTZ R43, R106, R16, R43 ;  /* 0x000000106a2b7223 */ /* 0x000fe4000001002b */
[----:B-----5:R-:W-:Y:S01]  /*d8c0*/  @!P0 FADD.FTZ R115, R115, R116 ;  /* 0x0000007473738221 */ /* 0x020fe20000010000 */
[----:B------:R-:W3:Y:S01]  /*d8d0*/  SHFL.DOWN PT, R112, R117, 0x10, 0x1f ;  /* 0x0a001f0075707f89 */ /* 0x000ee200000e0000 */
[----:B------:R-:W-:Y:S01]  /*d8e0*/  ISETP.GT.AND P0, PT, R2, 0xf, PT ;  /* 0x0000000f0200780c */ /* 0x000fe20003f04270 */
[----:B------:R-:W-:-:S02]  /*d8f0*/  FFMA.FTZ R42, R105, R15, R42 ;  /* 0x0000000f692a7223 */ /* 0x000fc4000001002a */
[----:B------:R-:W5:Y:S01]  /*d900*/  SHFL.DOWN PT, R116, R115, 0x10, 0x1f ;  /* 0x0a001f0073747f89 */ /* 0x000f6200000e0000 */
        /* <DEDUP_REMOVED lines=10> */
[----:B---3--:R-:W-:Y:S02]  /*d9b0*/  @!P0 FADD.FTZ R117, R117, R112 ;  /* 0x0000007075758221 */ /* 0x008fe40000010000 */
[----:B------:R-:W-:-:S02]  /*d9c0*/  FFMA.FTZ R49, R86, R11, R49 ;  /* 0x0000000b56317223 */ /* 0x000fc40000010031 */
[----:B-----5:R-:W-:Y:S01]  /*d9d0*/  @!P0 FADD.FTZ R115, R115, R116 ;  /* 0x0000007473738221 */ /* 0x020fe20000010000 */
[----:B------:R-:W-:Y:S01]  /*d9e0*/  ISETP.NE.AND P0, PT, R2, RZ, PT ;  /* 0x000000ff0200720c */ /* 0x000fe20003f05270 */
[----:B------:R-:W-:Y:S01]  /*d9f0*/  FADD.FTZ R66, R87, R66 ;  /* 0x0000004257427221 */ /* 0x000fe20000010000 */
[----:B------:R-:W-:Y:S01]  /*da00*/  MOV R114, R117 ;  /* 0x0000007500727202 */ /* 0x000fe20000000f00 */
[----:B------:R-:W-:Y:S02]  /*da10*/  FFMA.FTZ R48, R85, R10, R48 ;  /* 0x0000000a55307223 */ /* 0x000fe40000010030 */
[----:B------:R-:W-:Y:S02]  /*da20*/  FADD.FTZ R65, R104, R65 ;  /* 0x0000004168417221 */ /* 0x000fe40000010000 */
[----:B------:R-:W-:-:S06]  /*da30*/  FADD.FTZ R64, R107, R64 ;  /* 0x000000406b407221 */ /* 0x000fcc0000010000 */
[----:B------:R3:W-:Y:S04]  /*da40*/  @!P0 STS.64 [R154.X8+0x10808], R114 ;  /* 0x010808729a008388 */ /* 0x0007e80000008a00 */
[----:B------:R-:W-:Y:S06]  /*da50*/  BAR.SYNC.DEFER_BLOCKING 0x0 ;  /* 0x0000000000007b1d */ /* 0x000fec0000010000 */
[----:B------:R-:W-:Y:S05]  /*da60*/  @P1 BRA `(.L_x_4031) ;  /* 0x0000010000001947 */ /* 0x000fea0003800000 */
[----:B------:R-:W-:Y:S01]  /*da70*/  ULDC UR36, c[0x0][0x174] ;  /* 0x00005d0000247ab9 */ /* 0x000fe20000000800 */
[----:B------:R-:W5:Y:S01]  /*da80*/  LDS.128 R84, [0x10810] ;  /* 0x01081000ff547984 */ /* 0x000f620000000c00 */
[----:B------:R-:W-:-:S02]  /*da90*/  UISETP.NE.AND UP0, UPT, UR24, UR36, UPT ;  /* 0x000000241800728c */ /* 0x000fc4000bf05270 */
[----:B------:R-:W-:Y:S01]  /*daa0*/  USHF.L.U32 UR36, UR7, 0x3, URZ ;  /* 0x0000000307247899 */ /* 0x000fe2000800063f */
[----:B------:R-:W3:Y:S03]  /*dab0*/  LDS.64 R90, [0x10820] ;  /* 0x01082000ff5a7984 */ /* 0x000ee60000000a00 */
[----:B------:R-:W-:-:S13]  /*dac0*/  PLOP3.LUT P0, PT, PT, PT, UP0, 0x80, 0x0 ;  /* 0x000000000000781c */ /* 0x000fda0003f0f008 */
[----:B------:R-:W4:Y:S01]  /*dad0*/  @P0 LDS.64 R92, [UR36+0x14080] ;  /* 0x01408024ff5c0984 */ /* 0x000f220008000a00 */
[----:B-----5:R-:W-:Y:S02]  /*dae0*/  FADD.FTZ R88, R115, R85 ;  /* 0x0000005573587221 */ /* 0x020fe40000010000 */
        /* <DEDUP_REMOVED lines=8> */
.L_x_4031:
[----:B------:R-:W-:Y:S05]  /*db70*/  BSYNC B0 ;  /* 0x0000000000007941 */ /* 0x000fea0003800000 */
.L_x_4030:
[----:B------:R-:W-:Y:S02]  /*db80*/  UIADD3 UR7, UR7, 0x1, URZ ;  /* 0x0000000107077890 */ /* 0x000fe4000fffe03f */
[----:B------:R-:W-:Y:S02]  /*db90*/  ULDC UR36, c[0x0][0x16c] ;  /* 0x00005b0000247ab9 */ /* 0x000fe40000000800 */
[----:B------:R-:W-:Y:S02]  /*dba0*/  UISETP.GE.AND UP0, UPT, UR7, UR36, UPT ;  /* 0x000000240700728c */ /* 0x000fe4000bf06270 */
[----:B------:R-:W-:-:S04]  /*dbb0*/  UIADD3 UR8, UP1, UR8, 0x1, URZ ;  /* 0x0000000108087890 */ /* 0x000fc8000ff3e03f */
[----:B------:R-:W-:Y:S01]  /*dbc0*/  PLOP3.LUT P0, PT, PT, PT, UP0, 0x80, 0x0 ;  /* 0x000000000000781c */ /* 0x000fe20003f0f008 */
[----:B------:R-:W-:-:S12]  /*dbd0*/  UIADD3.X UR9, URZ, UR9, URZ, UP1, !UPT ;  /* 0x000000093f097290 */ /* 0x000fd80008ffe43f */
[----:B01234-:R-:W-:Y:S01]  /*dbe0*/  @P0 CALL.REL.NOINC `(.L_x_3931) ;  /* 0x0000001000000944 */ /* 0x01ffe20003c00000 */
[----:B------:R-:W-:Y:S05]  /*dbf0*/  BRA `(.L_x_4032) ;  /* 0xffff6f2000007947 */ /* 0x000fea000383ffff */
.L_x_3931:
        /* <DEDUP_REMOVED lines=18> */
[----:B------:R-:W-:Y:S02]  /*dd20*/  UIADD3 UR20, UP2, UR20, -0x4000, URZ ;  /* 0xffffc00014147890 */ /* 0x000fe4000ff5e03f */
[----:B------:R-:W-:Y:S02]  /*dd30*/  UIMAD UR7, UR10, UR9, UR7 ;  /* 0x000000090a0772a4 */ /* 0x000fe4000f8e0207 */
[----:B------:R-:W-:Y:S02]  /*dd40*/  UIMAD.WIDE.U32 UR8, UR10, UR8, UR36 ;  /* 0x000000080a0872a5 */ /* 0x000fe4000f8e0024 */
[----:B------:R-:W-:Y:S02]  /*dd50*/  UIADD3 UR22, UP3, UR22, -0x4000, URZ ;  /* 0xffffc00016167890 */ /* 0x000fe4000ff7e03f */
[----:B------:R-:W-:Y:S02]  /*dd60*/  ULDC.64 UR36, c[0x0][0x330] ;  /* 0x0000cc0000247ab9 */ /* 0x000fe40000000a00 */
[----:B------:R-:W-:-:S02]  /*dd70*/  UIADD3 UR9, UR9, UR7, URZ ;  /* 0x0000000709097290 */ /* 0x000fc4000fffe03f */
[----:B------:R-:W-:Y:S02]  /*dd80*/  ULEA UR7, UP0, UR8, UR36, 0x2 ;  /* 0x0000002408077291 */ /* 0x000fe4000f80103f */
[----:B------:R-:W-:Y:S02]  /*dd90*/  UIADD3 UR18, UP4, UR18, -0x2000, URZ ;  /* 0xffffe00012127890 */ /* 0x000fe4000ff9e03f */
[----:B------:R-:W-:Y:S02]  /*dda0*/  ULEA.HI.X UR8, UR8, UR37, UR9, 0x2, UP0 ;  /* 0x0000002508087291 */ /* 0x000fe400080f1409 */
[----:B------:R-:W-:Y:S02]  /*ddb0*/  UIADD3 UR16, UP5, UR16, -0x2000, URZ ;  /* 0xffffe00010107890 */ /* 0x000fe4000ffbe03f */
[----:B------:R-:W-:Y:S02]  /*ddc0*/  ULDC.64 UR36, c[0x0][0x300] ;  /* 0x0000c00000247ab9 */ /* 0x000fe40000000a00 */
[----:B------:R-:W-:-:S02]  /*ddd0*/  UIADD3 UR6, UR6, 0x1, URZ ;  /* 0x0000000106067890 */ /* 0x000fc4000fffe03f */
[----:B------:R-:W-:Y:S02]  /*dde0*/  UIADD3.X UR33, UR33, -0x1, URZ, UP1, !UPT ;  /* 0xffffffff21217890 */ /* 0x000fe40008ffe43f */
[----:B------:R-:W-:Y:S02]  /*ddf0*/  UIADD3.X UR21, UR21, -0x1, URZ, UP2, !UPT ;  /* 0xffffffff15157890 */ /* 0x000fe400097fe43f */
        /* <DEDUP_REMOVED lines=32> */
[----:B------:R-:W-:Y:S02]  /*e000*/  FADD.FTZ R17, R10, UR5 ;  /* 0x000000050a117e21 */ /* 0x000fe40008010000 */
[----:B------:R-:W-:Y:S02]  /*e010*/  @!P6 FMUL.FTZ R13, R32, -1.4426950216293334961 ;  /* 0xbfb8aa3b200de820 */ /* 0x000fe40000410000 */
[----:B------:R-:W-:Y:S01]  /*e020*/  FADD.FTZ R18, R11, UR5 ;  /* 0x000000050b127e21 */ /* 0x000fe20008010000 */
[----:B------:R-:W1:Y:S08]  /*e030*/  @!P3 MUFU.EX2 R6, R6 ;  /* 0x000000060006b308 */ /* 0x000e700000000800 */
[----:B------:R-:W2:Y:S01]  /*e040*/  @!P4 MUFU.EX2 R7, R7 ;  /* 0x000000070007c308 */ /* 0x000ea20000000800 */
[----:B0-----:R-:W-:-:S02]  /*e050*/  @!P2 FADD.FTZ R5, R5, 1 ;  /* 0x3f8000000505a421 */ /* 0x001fc40000010000 */
[----:B-1----:R-:W-:-:S05]  /*e060*/  @!P3 FADD.FTZ R6, R6, 1 ;  /* 0x3f8000000606b421 */ /* 0x002fca0000010000 */
[----:B------:R-:W0:Y:S01]  /*e070*/  @!P5 MUFU.EX2 R12, R12 ;  /* 0x0000000c000cd308 */ /* 0x000e220000000800 */
[----:B--2---:R-:W-:-:S07]  /*e080*/  @!P4 FADD.FTZ R7, R7, 1 ;  /* 0x3f8000000707c421 */ /* 0x004fce0000010000 */
[----:B------:R1:W2:Y:S08]  /*e090*/  @!P2 MUFU.RCP R15, R5 ;  /* 0x00000005000fa308 */ /* 0x0002b00000001000 */
[----:B------:R-:W3:Y:S01]  /*e0a0*/  @!P3 MUFU.RCP R6, R6 ;  /* 0x000000060006b308 */ /* 0x000ee20000001000 */
[----:B-1----:R-:W-:Y:S02]  /*e0b0*/  @!P0 FMUL.FTZ R5, R33, -1.4426950216293334961 ;  /* 0xbfb8aa3b21058820 */ /* 0x002fe40000410000 */
[----:B0-----:R-:W-:-:S05]  /*e0c0*/  @!P5 FADD.FTZ R12, R12, 1 ;  /* 0x3f8000000c0cd421 */ /* 0x001fca0000010000 */
[----:B------:R-:W0:Y:S01]  /*e0d0*/  @!P4 MUFU.RCP R7, R7 ;  /* 0x000000070007c308 */ /* 0x000e220000001000 */
[----:B--2---:R-:W-:Y:S01]  /*e0e0*/  @!P2 FMUL.FTZ R60, R60, R15 ;  /* 0x0000000f3c3ca220 */ /* 0x004fe20000410000 */
[----:B------:R-:W-:Y:S01]  /*e0f0*/  FSETP.GTU.FTZ.AND P2, PT, R35, 20, PT ;  /* 0x41a000002300780b */ /* 0x000fe20003f5c000 */
[----:B------:R-:W-:Y:S02]  /*e100*/  FADD.FTZ R15, R8, UR5 ;  /* 0x00000005080f7e21 */ /* 0x000fe40008010000 */
[----:B------:R-:W-:-:S03]  /*e110*/  @!P1 FMUL.FTZ R8, R34, -1.4426950216293334961 ;  /* 0xbfb8aa3b22089820 */ /* 0x000fc60000410000 */
[----:B------:R1:W2:Y:S01]  /*e120*/  @!P0 MUFU.EX2 R14, R5 ;  /* 0x00000005000e8308 */ /* 0x0002a20000000800 */
[----:B---3--:R-:W-:Y:S01]  /*e130*/  @!P3 FMUL.FTZ R61, R61, R6 ;  /* 0x000000063d3db220 */ /* 0x008fe20000410000 */
[----:B------:R-:W-:-:S05]  /*e140*/  FSETP.GTU.FTZ.AND P3, PT, R15, 20, PT ;  /* 0x41a000000f00780b */ /* 0x000fca0003f7c000 */
[----:B------:R-:W-:Y:S01]  /*e150*/  @!P2 FMUL.FTZ R9, R35, -1.4426950216293334961 ;  /* 0xbfb8aa3b2309a820 */ /* 0x000fe20000410000 */
[----:B------:R-:W3:Y:S01]  /*e160*/  @!P5 MUFU.RCP R12, R12 ;  /* 0x0000000c000cd308 */ /* 0x000ee20000001000 */
[----:B0-----:R-:W-:Y:S01]  /*e170*/  @!P4 FMUL.FTZ R62, R62, R7 ;  /* 0x000000073e3ec220 */ /* 0x001fe20000410000 */
[----:B------:R-:W-:Y:S01]  /*e180*/  FSETP.GTU.FTZ.AND P4, PT, R16, 20, PT ;  /* 0x41a000001000780b */ /* 0x000fe20003f9c000 */
[----:B-1----:R-:W0:Y:S04]  /*e190*/  LDS.128 R4, [R4.X16] ;  /* 0x0000000004047984 */ /* 0x002e28000000cc00 */
[----:B------:R-:W-:Y:S01]  /*e1a0*/  @!P3 FMUL.FTZ R10, R15, -1.4426950216293334961 ;  /* 0xbfb8aa3b0f0ab820 */ /* 0x000fe20000410000 */
[----:B------:R-:W1:Y:S01]  /*e1b0*/  @!P6 MUFU.EX2 R13, R13 ;  /* 0x0000000d000de308 */ /* 0x000e620000000800 */
[----:B--2---:R-:W-:Y:S01]  /*e1c0*/  @!P0 FADD.FTZ R14, R14, 1 ;  /* 0x3f8000000e0e8421 */ /* 0x004fe20000010000 */
[----:B------:R-:W-:Y:S06]  /*e1d0*/  BAR.SYNC.DEFER_BLOCKING 0x0 ;  /* 0x0000000000007b1d */ /* 0x000fec0000010000 */
[----:B------:R-:W2:Y:S01]  /*e1e0*/  @!P1 MUFU.EX2 R8, R8 ;  /* 0x0000000800089308 */ /* 0x000ea20000000800 */
[----:B---3--:R-:W-:Y:S01]  /*e1f0*/  @!P5 FMUL.FTZ R63, R63, R12 ;  /* 0x0000000c3f3fd220 */ /* 0x008fe20000410000 */
[----:B------:R-:W-:Y:S01]  /*e200*/  FSETP.GTU.FTZ.AND P5, PT, R17, 20, PT ;  /* 0x41a000001100780b */ /* 0x000fe20003fbc000 */
[----:B------:R-:W-:-:S05]  /*e210*/  @!P4 FMUL.FTZ R12, R16, -1.4426950216293334961 ;  /* 0xbfb8aa3b100cc820 */ /* 0x000fca0000410000 */
[----:B------:R-:W3:Y:S01]  /*e220*/  @!P2 MUFU.EX2 R9, R9 ;  /* 0x000000090009a308 */ /* 0x000ee20000000800 */
[----:B-1----:R-:W-:-:S06]  /*e230*/  @!P6 FADD.FTZ R13, R13, 1 ;  /* 0x3f8000000d0de421 */ /* 0x002fcc0000010000 */
[----:B------:R-:W-:Y:S01]  /*e240*/  @!P5 FMUL.FTZ R15, R17, -1.4426950216293334961 ;  /* 0xbfb8aa3b110fd820 */ /* 0x000fe20000410000 */
[----:B------:R-:W1:Y:S01]  /*e250*/  @!P3 MUFU.EX2 R10, R10 ;  /* 0x0000000a000ab308 */ /* 0x000e620000000800 */
[----:B--2---:R-:W-:Y:S01]  /*e260*/  @!P1 FADD.FTZ R8, R8, 1 ;  /* 0x3f80000008089421 */ /* 0x004fe20000010000 */
[----:B------:R-:W-:Y:S04]  /*e270*/  STS.128 [R21.X16], R48 ;  /* 0x0000003015007388 */ /* 0x000fe8000000cc00 */
[----:B------:R-:W-:Y:S02]  /*e280*/  STS.128 [R21.X16+0x10], R44 ;  /* 0x0000102c15007388 */ /* 0x000fe4000000cc00 */
[----:B------:R-:W2:Y:S01]  /*e290*/  @!P6 MUFU.RCP R13, R13 ;  /* 0x0000000d000de308 */ /* 0x000ea20000001000 */
[----:B---3--:R-:W-:Y:S01]  /*e2a0*/  @!P2 FADD.FTZ R9, R9, 1 ;  /* 0x3f8000000909a421 */ /* 0x008fe20000010000 */
[----:B------:R-:W-:Y:S01]  /*e2b0*/  STS.128 [R21.X16+0x20], R40 ;  /* 0x0000202815007388 */ /* 0x000fe2000000cc00 */
[----:B0-----:R-:W-:-:S02]  /*e2c0*/  FADD.FTZ R4, R4, UR5 ;  /* 0x0000000504047e21 */ /* 0x001fc40008010000 */
[----:B------:R-:W-:Y:S01]  /*e2d0*/  FADD.FTZ R11, R5, UR5 ;  /* 0x00000005050b7e21 */ /* 0x000fe20008010000 */
[----:B------:R-:W-:Y:S01]  /*e2e0*/  STS.128 [R21.X16+0x30], R36 ;  /* 0x0000302415007388 */ /* 0x000fe2000000cc00 */
[----:B------:R-:W-:-:S06]  /*e2f0*/  NOP ;  /* 0x0000000000007918 */ /* 0x000fcc0000000000 */
[----:B------:R-:W0:Y:S01]  /*e300*/  @!P0 MUFU.RCP R14, R14 ;  /* 0x0000000e000e8308 */ /* 0x000e220000001000 */
[----:B-1----:R-:W-:Y:S01]  /*e310*/  @!P3 FADD.FTZ R10, R10, 1 ;  /* 0x3f8000000a0ab421 */ /* 0x002fe20000010000 */
[----:B------:R-:W-:Y:S01]  /*e320*/  LDS.128 R24, [R3.X16+0x200] ;  /* 0x0002000003187984 */ /* 0x000fe2000000cc00 */
[----:B--2---:R-:W-:Y:S01]  /*e330*/  @!P6 FMUL.FTZ R56, R56, R13 ;  /* 0x0000000d3838e220 */ /* 0x004fe20000410000 */
[----:B------:R-:W-:Y:S01]  /*e340*/  FSETP.GTU.FTZ.AND P6, PT, R18, 20, PT ;  /* 0x41a000001200780b */ /* 0x000fe20003fdc000 */
[----:B------:R-:W-:Y:S01]  /*e350*/  FADD.FTZ R13, R7, UR5 ;  /* 0x00000005070d7e21 */ /* 0x000fe20008010000 */
[----:B------:R-:W-:Y:S01]  /*e360*/  LDS.128 R28, [R3.X16+0x400] ;  /* 0x00040000031c7984 */ /* 0x000fe2000000cc00 */
[----:B------:R-:W-:Y:S01]  /*e370*/  FADD.FTZ R6, R6, UR5 ;  /* 0x0000000506067e21 */ /* 0x000fe20008010000 */
[----:B------:R1:W2:Y:S02]  /*e380*/  @!P1 MUFU.RCP R17, R8 ;  /* 0x0000000800119308 */ /* 0x0002a40000001000 */
[----:B------:R-:W-:Y:S06]  /*e390*/  LDS.128 R32, [R3.X16+0x600] ;  /* 0x0006000003207984 */ /* 0x000fec000000cc00 */
[----:B------:R-:W3:Y:S01]  /*e3a0*/  @!P2 MUFU.RCP R16, R9 ;  /* 0x000000090010a308 */ /* 0x000ee20000001000 */
[----:B0-----:R-:W-:Y:S01]  /*e3b0*/  @!P0 FMUL.FTZ R57, R57, R14 ;  /* 0x0000000e39398220 */ /* 0x001fe20000410000 */
[----:B------:R-:W-:Y:S01]  /*e3c0*/  FSETP.GTU.FTZ.AND P0, PT, R4, 20, PT ;  /* 0x41a000000400780b */ /* 0x000fe20003f1c000 */
[----:B-1----:R-:W-:-:S05]  /*e3d0*/  @!P6 FMUL.FTZ R8, R18, -1.4426950216293334961 ;  /* 0xbfb8aa3b1208e820 */ /* 0x002fca0000410000 */
[----:B------:R-:W0:Y:S01]  /*e3e0*/  @!P3 MUFU.RCP R5, R10 ;  /* 0x0000000a0005b308 */ /* 0x000e220000001000 */
[----:B--2---:R-:W-:Y:S01]  /*e3f0*/  @!P1 FMUL.FTZ R58, R58, R17 ;  /* 0x000000113a3a9220 */ /* 0x004fe20000410000 */
[----:B------:R-:W-:-:S05]  /*e400*/  FSETP.GTU.FTZ.AND P1, PT, R11, 20, PT ;  /* 0x41a000000b00780b */ /* 0x000fca0003f3c000 */
[----:B------:R-:W-:Y:S01]  /*e410*/  @!P0 FMUL.FTZ R4, R4, -1.4426950216293334961 ;  /* 0xbfb8aa3b04048820 */ /* 0x000fe20000410000 */
[----:B------:R-:W1:Y:S01]  /*e420*/  @!P6 MUFU.EX2 R9, R8 ;  /* 0x000000080009e308 */ /* 0x000e620000000800 */
[----:B---3--:R-:W-:Y:S01]  /*e430*/  @!P2 FMUL.FTZ R59, R59, R16 ;  /* 0x000000103b3ba220 */ /* 0x008fe20000410000 */
[----:B------:R-:W-:Y:S01]  /*e440*/  FSETP.GTU.FTZ.AND P2, PT, R6, 20, PT ;  /* 0x41a000000600780b */ /* 0x000fe20003f5c000 */
[----:B------:R-:W2:Y:S01]  /*e450*/  LDS.128 R16, [R3.X16] ;  /* 0x0000000003107984 */ /* 0x000ea2000000cc00 */
[----:B0-----:R-:W-:Y:S01]  /*e460*/  @!P3 FMUL.FTZ R52, R52, R5 ;  /* 0x000000053434b220 */ /* 0x001fe20000410000 */
[----:B------:R-:W-:Y:S02]  /*e470*/  FSETP.GTU.FTZ.AND P3, PT, R13, 20, PT ;  /* 0x41a000000d00780b */ /* 0x000fe40003f7c000 */
[----:B------:R-:W-:Y:S01]  /*e480*/  @!P1 FMUL.FTZ R5, R11, -1.4426950216293334961 ;  /* 0xbfb8aa3b0b059820 */ /* 0x000fe20000410000 */
[----:B------:R-:W0:Y:S07]  /*e490*/  @!P0 MUFU.EX2 R4, R4 ;  /* 0x0000000400048308 */ /* 0x000e2e0000000800 */
[----:B------:R-:W-:-:S02]  /*e4a0*/  @!P2 FMUL.FTZ R6, R6, -1.4426950216293334961 ;  /* 0xbfb8aa3b0606a820 */ /* 0x000fc40000410000 */
[----:B-1----:R-:W-:Y:S01]  /*e4b0*/  @!P6 FADD.FTZ R9, R9, 1 ;  /* 0x3f8000000909e421 */ /* 0x002fe20000010000 */
[----:B------:R-:W-:Y:S01]  /*e4c0*/  @!P1 MUFU.EX2 R5, R5 ;  /* 0x0000000500059308 */ /* 0x000fe20000000800 */
[----:B------:R-:W-:-:S07]  /*e4d0*/  @!P3 FMUL.FTZ R8, R13, -1.4426950216293334961 ;  /* 0xbfb8aa3b0d08b820 */ /* 0x000fce0000410000 */
[----:B------:R-:W1:Y:S01]  /*e4e0*/  @!P4 MUFU.EX2 R12, R12 ;  /* 0x0000000c000cc308 */ /* 0x000e620000000800 */
[----:B0-----:R-:W-:-:S07]  /*e4f0*/  @!P0 FADD.FTZ R4, R4, 1 ;  /* 0x3f80000004048421 */ /* 0x001fce0000010000 */
[----:B------:R-:W0:Y:S08]  /*e500*/  @!P5 MUFU.EX2 R15, R15 ;  /* 0x0000000f000fd308 */ /* 0x000e300000000800 */
[----:B------:R3:W4:Y:S01]  /*e510*/  @!P2 MUFU.EX2 R7, R6 ;  /* 0x000000060007a308 */ /* 0x0007220000000800 */
[----:B-1----:R-:W-:-:S07]  /*e520*/  @!P4 FADD.FTZ R12, R12, 1 ;  /* 0x3f8000000c0cc421 */ /* 0x002fce0000010000 */
[----:B------:R-:W1:Y:S01]  /*e530*/  @!P3 MUFU.EX2 R8, R8 ;  /* 0x000000080008b308 */ /* 0x000e620000000800 */
[----:B---3--:R-:W-:Y:S01]  /*e540*/  @!P1 FADD.FTZ R6, R5, 1 ;  /* 0x3f80000005069421 */ /* 0x008fe20000010000 */
[----:B------:R-:W-:Y:S01]  /*e550*/  MOV R5, UR8 ;  /* 0x0000000800057c02 */ /* 0x000fe20008000f00 */
[----:B0-----:R-:W-:Y:S01]  /*e560*/  @!P5 FADD.FTZ R15, R15, 1 ;  /* 0x3f8000000f0fd421 */ /* 0x001fe20000010000 */
[----:B------:R-:W-:Y:S02]  /*e570*/  ULDC.64 UR8, c[0x0][0x2f8] ;  /* 0x0000be0000087ab9 */ /* 0x000fe40000000a00 */
[----:B------:R-:W-:Y:S02]  /*e580*/  UIMAD.WIDE.U32 UR34, UR12, UR8, UR34 ;  /* 0x000000080c2272a5 */ /* 0x000fe4000f8e0022 */
[----:B------:R0:W3:Y:S01]  /*e590*/  @!P0 MUFU.RCP R11, R4 ;  /* 0x00000004000b8308 */ /* 0x0000e20000001000 */
[----:B----4-:R-:W-:Y:S02]  /*e5a0*/  @!P2 FADD.FTZ R7, R7, 1 ;  /* 0x3f8000000707a421 */ /* 0x010fe40000010000 */
[----:B-1----:R-:W-:Y:S01]  /*e5b0*/  @!P3 FADD.FTZ R8, R8, 1 ;  /* 0x3f8000000808b421 */ /* 0x002fe20000010000 */
[----:B0-----:R-:W-:-:S04]  /*e5c0*/  MOV R4, UR7 ;  /* 0x0000000700047c02 */ /* 0x001fc80008000f00 */
[----:B------:R-:W0:Y:S01]  /*e5d0*/  @!P4 MUFU.RCP R12, R12 ;  /* 0x0000000c000cc308 */ /* 0x000e220000001000 */
[----:B------:R-:W-:Y:S02]  /*e5e0*/  UIMAD UR7, UR13, UR8, URZ ;  /* 0x000000080d0772a4 */ /* 0x000fe4000f8e023f */
[----:B------:R-:W-:Y:S01]  /*e5f0*/  UIMAD UR8, UR11, UR36, URZ ;  /* 0x000000240b0872a4 */ /* 0x000fe2000f8e023f */
[----:B------:R-:W-:Y:S01]  /*e600*/  IMAD.WIDE R4, R23, 0x10, R4 ;  /* 0x0000001017047825 */ /* 0x000fe200078e0204 */
[----:B------:R-:W-:-:S03]  /*e610*/  UIMAD UR7, UR12, UR9, UR7 ;  /* 0x000000090c0772a4 */ /* 0x000fc6000f8e0207 */
[----:B------:R-:W1:Y:S01]  /*e620*/  @!P5 MUFU.RCP R15, R15 ;  /* 0x0000000f000fd308 */ /* 0x000e620000001000 */
[----:B--2---:R-:W-:Y:S01]  /*e630*/  STG.E.128 [R4.64], R16 ;  /* 0x0000001004007986 */ /* 0x004fe2000c101d1a */
[----:B---3--:R-:W-:Y:S01]  /*e640*/  @!P0 FMUL.FTZ R64, R64, R11 ;  /* 0x0000000b40408220 */ /* 0x008fe20000410000 */
[----:B------:R-:W-:Y:S02]  /*e650*/  UIADD3 UR9, UR35, UR7, URZ ;  /* 0x0000000723097290 */ /* 0x000fe4000fffe03f */
[----:B------:R-:W-:Y:S01]  /*e660*/  STG.E.128 [R4.64+0x200], R24 ;  /* 0x0002001804007986 */ /* 0x000fe2000c101d1a */
[----:B------:R-:W-:Y:S02]  /*e670*/  UIMAD UR7, UR10, UR37, UR8 ;  /* 0x000000250a0772a4 */ /* 0x000fe4000f8e0208 */
[----:B------:R-:W2:Y:S01]  /*e680*/  @!P1 MUFU.RCP R6, R6 ;  /* 0x0000000600069308 */ /* 0x000ea20000001000 */
[----:B------:R-:W-:Y:S01]  /*e690*/  STG.E.128 [R4.64+0x400], R28 ;  /* 0x0004001c04007986 */ /* 0x000fe2000c101d1a */
[----:B0-----:R-:W-:Y:S01]  /*e6a0*/  @!P4 FMUL.FTZ R53, R53, R12 ;  /* 0x0000000c3535c220 */ /* 0x001fe20000410000 */
[----:B------:R-:W-:-:S02]  /*e6b0*/  UMOV UR8, UR34 ;  /* 0x0000002200087c82 */ /* 0x000fc40008000000 */
[----:B------:R0:W-:Y:S01]  /*e6c0*/  STG.E.128 [R4.64+0x600], R32 ;  /* 0x0006002004007986 */ /* 0x0001e2000c101d1a */
[----:B------:R-:W-:Y:S02]  /*e6d0*/  UIMAD.WIDE.U32 UR8, UR10, UR36, UR8 ;  /* 0x000000240a0872a5 */ /* 0x000fe4000f8e0008 */
[----:B------:R-:W3:Y:S01]  /*e6e0*/  @!P2 MUFU.RCP R7, R7 ;  /* 0x000000070007a308 */ /* 0x000ee20000001000 */
[----:B------:R-:W-:Y:S01]  /*e6f0*/  BAR.SYNC.DEFER_BLOCKING 0x0 ;  /* 0x0000000000007b1d */ /* 0x000fe20000010000 */
[----:B-1----:R-:W-:Y:S01]  /*e700*/  @!P5 FMUL.FTZ R54, R54, R15 ;  /* 0x0000000f3636d220 */ /* 0x002fe20000410000 */
[----:B------:R-:W-:-:S04]  /*e710*/  UIADD3 UR9, UR9, UR7, URZ ;  /* 0x0000000709097290 */ /* 0x000fc8000fffe03f */
[----:B------:R-:W-:Y:S01]  /*e720*/  ULDC.64 UR34, c[0x0][0x340] ;  /* 0x0000d00000227ab9 */ /* 0x000fe20000000a00 */
[----:B------:R-:W1:Y:S01]  /*e730*/  @!P3 MUFU.RCP R8, R8 ;  /* 0x000000080008b308 */ /* 0x000e620000001000 */
[----:B--2---:R-:W-:Y:S01]  /*e740*/  @!P1 FMUL.FTZ R65, R65, R6 ;  /* 0x0000000641419220 */ /* 0x004fe20000410000 */
[----:B------:R-:W-:Y:S01]  /*e750*/  ULEA UR7, UP0, UR8, UR34, 0x2 ;  /* 0x0000002208077291 */ /* 0x000fe2000f80103f */
[----:B------:R-:W-:-:S03]  /*e760*/  FADD.FTZ R6, R64, R155 ;  /* 0x0000009b40067221 */ /* 0x000fc60000010000 */
[----:B------:R-:W-:Y:S02]  /*e770*/  ULEA.HI.X UR8, UR8, UR35, UR9, 0x2, UP0 ;  /* 0x0000002308087291 */ /* 0x000fe400080f1409 */
[----:B------:R-:W2:Y:S01]  /*e780*/  @!P6 MUFU.RCP R10, R9 ;  /* 0x00000009000ae308 */ /* 0x000ea20000001000 */
[----:B---3--:R-:W-:Y:S01]  /*e790*/  @!P2 FMUL.FTZ R66, R66, R7 ;  /* 0x000000074242a220 */ /* 0x008fe20000410000 */
[----:B------:R-:W-:Y:S01]  /*e7a0*/  UISETP.GT.AND UP0, UPT, UR24, 0x1, UPT ;  /* 0x000000011800788c */ /* 0x000fe2000bf04270 */
[----:B------:R-:W-:Y:S01]  /*e7b0*/  FADD.FTZ R7, R6, R65 ;  /* 0x0000004106077221 */ /* 0x000fe20000010000 */
[----:B0-----:R-:W-:-:S03]  /*e7c0*/  MOV R5, UR8 ;  /* 0x0000000800057c02 */ /* 0x001fc60008000f00 */
[----:B------:R-:W-:Y:S01]  /*e7d0*/  FADD.FTZ R4, R7, R66 ;  /* 0x0000004207047221 */ /* 0x000fe20000010000 */
[----:B------:R-:W-:Y:S01]  /*e7e0*/  PLOP3.LUT P0, PT, PT, PT, UP0, 0x80, 0x0 ;  /* 0x000000000000781c */ /* 0x000fe20003f0f008 */
[----:B-1----:R-:W-:Y:S01]  /*e7f0*/  @!P3 FMUL.FTZ R67, R67, R8 ;  /* 0x000000084343b220 */ /* 0x002fe20000410000 */
[----:B------:R-:W-:Y:S04]  /*e800*/  STS.128 [R21.X16+0x10], R60 ;  /* 0x0000103c15007388 */ /* 0x000fe8000000cc00 */
[----:B------:R0:W-:Y:S01]  /*e810*/  STS.128 [R21.X16], R64 ;  /* 0x0000004015007388 */ /* 0x0001e2000000cc00 */
[----:B--2---:R-:W-:-:S03]  /*e820*/  @!P6 FMUL.FTZ R55, R55, R10 ;  /* 0x0000000a3737e220 */ /* 0x004fc60000410000 */
[----:B------:R1:W-:Y:S04]  /*e830*/  STS.128 [R21.X16+0x20], R56 ;  /* 0x0000203815007388 */ /* 0x0003e8000000cc00 */
[----:B------:R2:W-:Y:S01]  /*e840*/  STS.128 [R21.X16+0x30], R52 ;  /* 0x0000303415007388 */ /* 0x0005e2000000cc00 */
[----:B------:R-:W-:-:S06]  /*e850*/  NOP ;  /* 0x0000000000007918 */ /* 0x000fcc0000000000 */
[----:B------:R-:W3:Y:S01]  /*e860*/  LDS.128 R8, [R3.X16] ;  /* 0x0000000003087984 */ /* 0x000ee2000000cc00 */
[----:B0-----:R-:W-:Y:S01]  /*e870*/  FADD.FTZ R67, R4, R67 ;  /* 0x0000004304437221 */ /* 0x001fe20000010000 */
[----:B------:R-:W-:Y:S02]  /*e880*/  MOV R4, UR7 ;  /* 0x0000000700047c02 */ /* 0x000fe40008000f00 */
[----:B------:R-:W0:Y:S01]  /*e890*/  LDS.128 R12, [R3.X16+0x200] ;  /* 0x00020000030c7984 */ /* 0x000e22000000cc00 */
[----:B------:R-:W-:Y:S02]  /*e8a0*/  FADD.FTZ R60, R67, R60 ;  /* 0x0000003c433c7221 */ /* 0x000fe40000010000 */
[----:B------:R-:W-:Y:S01]  /*e8b0*/  IMAD.WIDE R4, R23, 0x10, R4 ;  /* 0x0000001017047825 */ /* 0x000fe200078e0204 */
[----:B------:R-:W4:Y:S03]  /*e8c0*/  LDS.128 R16, [R3.X16+0x400] ;  /* 0x0004000003107984 */ /* 0x000f26000000cc00 */
[----:B------:R-:W-:Y:S01]  /*e8d0*/  FADD.FTZ R61, R60, R61 ;  /* 0x0000003d3c3d7221 */ /* 0x000fe20000010000 */
[----:B------:R-:W5:Y:S03]  /*e8e0*/  LDS.128 R24, [R3.X16+0x600] ;  /* 0x0006000003187984 */ /* 0x000f66000000cc00 */
[----:B------:R-:W-:-:S04]  /*e8f0*/  FADD.FTZ R62, R61, R62 ;  /* 0x0000003e3d3e7221 */ /* 0x000fc80000010000 */
[----:B------:R-:W-:-:S04]  /*e900*/  FADD.FTZ R63, R62, R63 ;  /* 0x0000003f3e3f7221 */ /* 0x000fc80000010000 */
[----:B-1----:R-:W-:-:S04]  /*e910*/  FADD.FTZ R56, R63, R56 ;  /* 0x000000383f387221 */ /* 0x002fc80000010000 */
        /* <DEDUP_REMOVED lines=13> */
.L_x_3897:
        /* <DEDUP_REMOVED lines=34> */
.L_x_4035:
[----:B0-----:R-:W-:Y:S05]  /*ec10*/  BSYNC B0 ;  /* 0x0000000000007941 */ /* 0x001fea0003800000 */
.L_x_4034:
        /* <DEDUP_REMOVED lines=33> */
.L_x_4037:
[----:B------:R-:W3:Y:S02]  /*ee30*/  S2R R7, SR_TID.X ;  /* 0x0000000000077919 */ /* 0x000ee40000002100 */
.L_x_4038:
[----:B0-----:R-:W-:Y:S05]  /*ee40*/  BSYNC B0 ;  /* 0x0000000000007941 */ /* 0x001fea0003800000 */
.L_x_4036:
[----:B---3--:R-:W-:-:S13]  /*ee50*/  ISETP.GE.AND P0, PT, R7, c[0x0][0x16c], PT ;  /* 0x00005b0007007a0c */ /* 0x008fda0003f06270 */
[----:B------:R-:W-:Y:S05]  /*ee60*/  @P0 EXIT ;  /* 0x000000000000094d */ /* 0x000fea0003800000 */
[----:B------:R-:W-:Y:S02]  /*ee70*/  ULDC.64 UR6, c[0x0][0x288] ;  /* 0x0000a20000067ab9 */ /* 0x000fe40000000a00 */
[----:B------:R-:W-:Y:S02]  /*ee80*/  UIMAD UR11, UR11, UR6, URZ ;  /* 0x000000060b0b72a4 */ /* 0x000fe4000f8e023f */
[----:B-12---:R-:W-:Y:S02]  /*ee90*/  UIMAD.WIDE.U32 UR4, UR10, UR6, URZ ;  /* 0x000000060a0472a5 */ /* 0x006fe4000f8e003f */
[----:B------:R-:W-:-:S04]  /*eea0*/  UIMAD UR6, UR10, UR7, UR11 ;  /* 0x000000070a0672a4 */ /* 0x000fc8000f8e020b */
[----:B------:R-:W-:Y:S02]  /*eeb0*/  UIADD3 UR6, UR5, UR6, URZ ;  /* 0x0000000605067290 */ /* 0x000fe4000fffe03f */
.L_x_4039:
        /* <DEDUP_REMOVED lines=19> */
.L_x_3936:
[----:B------:R-:W-:Y:S01]  /*eff0*/  HFMA2.MMA R126, -RZ, RZ, 0, 5.9604644775390625e-08 ;  /* 0x00000001ff7e7435 */ /* 0x000fe200000001ff */
[----:B------:R-:W-:-:S02]  /*f000*/  MOV R127, R122 ;  /* 0x0000007a007f7202 */ /* 0x000fc40000000f00 */
[----:B------:R-:W-:Y:S02]  /*f010*/  MOV R124, RZ ;  /* 0x000000ff007c7202 */ /* 0x000fe40000000f00 */
[----:B------:R-:W-:Y:S02]  /*f020*/  MOV R123, 0xffffffff ;  /* 0xffffffff007b7802 */ /* 0x000fe40000000f00 */
[----:B------:R-:W-:Y:S02]  /*f030*/  MOV R120, 0xf050 ;  /* 0x0000f05000787802 */ /* 0x000fe40000000f00 */
[----:B-1---5:R-:W-:Y:S05]  /*f040*/  CALL.REL.NOINC `($__internal_95_$__cuda_sm70_shflsync_up) ;  /* 0x00001e6000007944 */ /* 0x022fea0003c00000 */
[----:B-1----:R-:W-:Y:S01]  /*f050*/  MOV R125, R123 ;  /* 0x0000007b007d7202 */ /* 0x002fe20000000f00 */
[----:B0-----:R-:W-:Y:S05]  /*f060*/  BRA `(.L_x_4040) ;  /* 0xffff7f3000007947 */ /* 0x001fea000383ffff */
.L_x_3937:
[----:B------:R-:W-:Y:S01]  /*f070*/  HFMA2.MMA R126, -RZ, RZ, 0, 5.9604644775390625e-08 ;  /* 0x00000001ff7e7435 */ /* 0x000fe200000001ff */
[----:B------:R-:W-:Y:S02]  /*f080*/  MOV R127, R132 ;  /* 0x00000084007f7202 */ /* 0x000fe40000000f00 */
[----:B------:R-:W-:Y:S02]  /*f090*/  MOV R124, RZ ;  /* 0x000000ff007c7202 */ /* 0x000fe40000000f00 */
[----:B------:R-:W-:-:S02]  /*f0a0*/  MOV R123, 0xffffffff ;  /* 0xffffffff007b7802 */ /* 0x000fc40000000f00 */
[----:B------:R-:W-:Y:S02]  /*f0b0*/  MOV R120, 0xf0d0 ;  /* 0x0000f0d000787802 */ /* 0x000fe40000000f00 */
[----:B012--5:R-:W-:Y:S05]  /*f0c0*/  CALL.REL.NOINC `($__internal_95_$__cuda_sm70_shflsync_up) ;  /* 0x00001de000007944 */ /* 0x027fea0003c00000 */
[----:B0-----:R-:W-:Y:S01]  /*f0d0*/  HFMA2.MMA R126, -RZ, RZ, 0, 5.9604644775390625e-08 ;  /* 0x00000001ff7e7435 */ /* 0x001fe200000001ff */
[----:B-1----:R-:W-:Y:S02]  /*f0e0*/  MOV R129, R123 ;  /* 0x0000007b00817202 */ /* 0x002fe40000000f00 */
[----:B------:R-:W-:Y:S02]  /*f0f0*/  MOV R127, R134 ;  /* 0x00000086007f7202 */ /* 0x000fe40000000f00 */
[----:B------:R-:W-:Y:S02]  /*f100*/  MOV R124, RZ ;  /* 0x000000ff007c7202 */ /* 0x000fe40000000f00 */
[----:B------:R-:W-:Y:S02]  /*f110*/  MOV R123, 0xffffffff ;  /* 0xffffffff007b7802 */ /* 0x000fe40000000f00 */
[----:B------:R-:W-:Y:S02]  /*f120*/  MOV R120, 0xf140 ;  /* 0x0000f14000787802 */ /* 0x000fe40000000f00 */
[----:B------:R-:W-:Y:S05]  /*f130*/  CALL.REL.NOINC `($__internal_95_$__cuda_sm70_shflsync_up) ;  /* 0x00001d7000007944 */ /* 0x000fea0003c00000 */
[----:B0-----:R-:W-:Y:S01]  /*f140*/  HFMA2.MMA R126, -RZ, RZ, 0, 5.9604644775390625e-08 ;  /* 0x00000001ff7e7435 */ /* 0x001fe200000001ff */
[----:B-1----:R-:W-:-:S02]  /*f150*/  MOV R131, R123 ;  /* 0x0000007b00837202 */ /* 0x002fc40000000f00 */
[----:B------:R-:W-:Y:S02]  /*f160*/  MOV R127, R135 ;  /* 0x00000087007f7202 */ /* 0x000fe40000000f00 */
[----:B------:R-:W-:Y:S02]  /*f170*/  MOV R124, RZ ;  /* 0x000000ff007c7202 */ /* 0x000fe40000000f00 */
[----:B------:R-:W-:Y:S02]  /*f180*/  MOV R123, 0xffffffff ;  /* 0xffffffff007b7802 */ /* 0x000fe40000000f00 */
[----:B------:R-:W-:Y:S02]  /*f190*/  MOV R120, 0xf1b0 ;  /* 0x0000f1b000787802 */ /* 0x000fe40000000f00 */
[----:B------:R-:W-:Y:S05]  /*f1a0*/  CALL.REL.NOINC `($__internal_95_$__cuda_sm70_shflsync_up) ;  /* 0x00001d0000007944 */ /* 0x000fea0003c00000 */
        /* <DEDUP_REMOVED lines=20> */
[----:B------:R-:W-:Y:S05]  /*f2f0*/  CALL.REL.NOINC `($__internal_95_$__cuda_sm70_shflsync_up) ;  /* 0x00001bb000007944 */ /* 0x000fea0003c00000 */
[----:B0-----:R-:W-:Y:S01]  /*f300*/  HFMA2.MMA R126, -RZ, RZ, 0, 1.1920928955078125e-07 ;  /* 0x00000002ff7e7435 */ /* 0x001fe200000001ff */
[----:B-1----:R-:W-:-:S02]  /*f310*/  MOV R125, R123 ;  /* 0x0000007b007d7202 */ /* 0x002fc40000000f00 */
[----:B------:R-:W-:Y:S02]  /*f320*/  MOV R127, R132 ;  /* 0x00000084007f7202 */ /* 0x000fe40000000f00 */
[----:B------:R-:W-:Y:S02]  /*f330*/  MOV R124, RZ ;  /* 0x000000ff007c7202 */ /* 0x000fe40000000f00 */
[----:B------:R-:W-:Y:S02]  /*f340*/  MOV R123, 0xffffffff ;  /* 0xffffffff007b7802 */ /* 0x000fe40000000f00 */
[----:B------:R-:W-:Y:S02]  /*f350*/  MOV R120, 0xf370 ;  /* 0x0000f37000787802 */ /* 0x000fe40000000f00 */
[----:B------:R-:W-:Y:S05]  /*f360*/  CALL.REL.NOINC `($__internal_95_$__cuda_sm70_shflsync_up) ;  /* 0x00001b4000007944 */ /* 0x000fea0003c00000 */
[----:B0-----:R-:W-:Y:S01]  /*f370*/  HFMA2.MMA R126, -RZ, RZ, 0, 1.1920928955078125e-07 ;  /* 0x00000002ff7e7435 */ /* 0x001fe200000001ff */
[----:B-1----:R-:W-:Y:S02]  /*f380*/  MOV R129, R123 ;  /* 0x0000007b00817202 */ /* 0x002fe40000000f00 */
[----:B------:R-:W-:Y:S02]  /*f390*/  MOV R127, R134 ;  /* 0x00000086007f7202 */ /* 0x000fe40000000f00 */
[----:B------:R-:W-:-:S02]  /*f3a0*/  MOV R124, RZ ;  /* 0x000000ff007c7202 */ /* 0x000fc40000000f00 */
[----:B------:R-:W-:Y:S02]  /*f3b0*/  MOV R123, 0xffffffff ;  /* 0xffffffff007b7802 */ /* 0x000fe40000000f00 */
[----:B------:R-:W-:Y:S02]  /*f3c0*/  MOV R120, 0xf3e0 ;  /* 0x0000f3e000787802 */ /* 0x000fe40000000f00 */
[----:B------:R-:W-:Y:S05]  /*f3d0*/  CALL.REL.NOINC `($__internal_95_$__cuda_sm70_shflsync_up) ;  /* 0x00001ad000007944 */ /* 0x000fea0003c00000 */
[----:B0-----:R-:W-:Y:S01]  /*f3e0*/  HFMA2.MMA R126, -RZ, RZ, 0, 1.1920928955078125e-07 ;  /* 0x00000002ff7e7435 */ /* 0x001fe200000001ff */
[----:B-1----:R-:W-:Y:S02]  /*f3f0*/  MOV R131, R123 ;  /* 0x0000007b00837202 */ /* 0x002fe40000000f00 */
[----:B------:R-:W-:Y:S02]  /*f400*/  MOV R127, R135 ;  /* 0x00000087007f7202 */ /* 0x000fe40000000f00 */
[----:B------:R-:W-:Y:S02]  /*f410*/  MOV R124, RZ ;  /* 0x000000ff007c7202 */ /* 0x000fe40000000f00 */
[----:B------:R-:W-:Y:S02]  /*f420*/  MOV R123, 0xffffffff ;  /* 0xffffffff007b7802 */ /* 0x000fe40000000f00 */
[----:B------:R-:W-:-:S02]  /*f430*/  MOV R120, 0xf450 ;  /* 0x0000f45000787802 */ /* 0x000fc40000000f00 */
[----:B------:R-:W-:Y:S05]  /*f440*/  CALL.REL.NOINC `($__internal_95_$__cuda_sm70_shflsync_up) ;  /* 0x00001a6000007944 */ /* 0x000fea0003c00000 */
        /* <DEDUP_REMOVED lines=18> */
[----:B------:R-:W-:Y:S05]  /*f570*/  CALL.REL.NOINC `($__internal_95_$__cuda_sm70_shflsync_up) ;  /* 0x0000193000007944 */ /* 0x000fea0003c00000 */
[----:B0-----:R-:W-:Y:S01]  /*f580*/  HFMA2.MMA R126, -RZ, RZ, 0, 2.384185791015625e-07 ;  /* 0x00000004ff7e7435 */ /* 0x001fe200000001ff */
[----:B-1----:R-:W-:Y:S02]  /*f590*/  MOV R122, R123 ;  /* 0x0000007b007a7202 */ /* 0x002fe40000000f00 */
[----:B------:R-:W-:Y:S02]  /*f5a0*/  MOV R127, R131 ;  /* 0x00000083007f7202 */ /* 0x000fe40000000f00 */
[----:B------:R-:W-:Y:S02]  /*f5b0*/  MOV R124, RZ ;  /* 0x000000ff007c7202 */ /* 0x000fe40000000f00 */
[----:B------:R-:W-:Y:S02]  /*f5c0*/  MOV R123, 0xffffffff ;  /* 0xffffffff007b7802 */ /* 0x000fe40000000f00 */
[----:B------:R-:W-:-:S02]  /*f5d0*/  MOV R120, 0xf5f0 ;  /* 0x0000f5f000787802 */ /* 0x000fc40000000f00 */
[----:B------:R-:W-:Y:S05]  /*f5e0*/  CALL.REL.NOINC `($__internal_95_$__cuda_sm70_shflsync_up) ;  /* 0x000018c000007944 */ /* 0x000fea0003c00000 */
[----:B0-----:R-:W-:Y:S01]  /*f5f0*/  HFMA2.MMA R126, -RZ, RZ, 0, 2.384185791015625e-07 ;  /* 0x00000004ff7e7435 */ /* 0x001fe200000001ff */
[----:B-1----:R-:W-:-:S02]  /*f600*/  MOV R125, R123 ;  /* 0x0000007b007d7202 */ /* 0x002fc40000000f00 */
[----:B------:R-:W-:Y:S02]  /*f610*/  MOV R127, R134 ;  /* 0x00000086007f7202 */ /* 0x000fe40000000f00 */
[----:B------:R-:W-:Y:S02]  /*f620*/  MOV R124, RZ ;  /* 0x000000ff007c7202 */ /* 0x000fe40000000f00 */
[----:B------:R-:W-:Y:S02]  /*f630*/  MOV R123, 0xffffffff ;  /* 0xffffffff007b7802 */ /* 0x000fe40000000f00 */
[----:B------:R-:W-:Y:S02]  /*f640*/  MOV R120, 0xf660 ;  /* 0x0000f66000787802 */ /* 0x000fe40000000f00 */
[----:B------:R-:W-:Y:S05]  /*f650*/  CALL.REL.NOINC `($__internal_95_$__cuda_sm70_shflsync_up) ;  /* 0x0000185000007944 */ /* 0x000fea0003c00000 */
[----:B0-----:R-:W-:Y:S01]  /*f660*/  HFMA2.MMA R126, -RZ, RZ, 0, 2.384185791015625e-07 ;  /* 0x00000004ff7e7435 */ /* 0x001fe200000001ff */
[----:B-1----:R-:W-:Y:S02]  /*f670*/  MOV R128, R123 ;  /* 0x0000007b00807202 */ /* 0x002fe40000000f00 */
[----:B------:R-:W-:Y:S02]  /*f680*/  MOV R127, R135 ;  /* 0x00000087007f7202 */ /* 0x000fe40000000f00 */
[----:B------:R-:W-:-:S02]  /*f690*/  MOV R124, RZ ;  /* 0x000000ff007c7202 */ /* 0x000fc40000000f00 */
[----:B------:R-:W-:Y:S02]  /*f6a0*/  MOV R123, 0xffffffff ;  /* 0xffffffff007b7802 */ /* 0x000fe40000000f00 */
[----:B------:R-:W-:Y:S02]  /*f6b0*/  MOV R120, 0xf6d0 ;  /* 0x0000f6d000787802 */ /* 0x000fe40000000f00 */
[----:B------:R-:W-:Y:S05]  /*f6c0*/  CALL.REL.NOINC `($__internal_95_$__cuda_sm70_shflsync_up) ;  /* 0x000017e000007944 */ /* 0x000fea0003c00000 */
        /* <DEDUP_REMOVED lines=20> */
[----:B------:R-:W-:Y:S05]  /*f810*/  CALL.REL.NOINC `($__internal_95_$__cuda_sm70_shflsync_up) ;  /* 0x0000169000007944 */ /* 0x000fea0003c00000 */
[----:B0-----:R-:W-:Y:S01]  /*f820*/  HFMA2.MMA R126, -RZ, RZ, 0, 4.76837158203125e-07 ;  /* 0x00000008ff7e7435 */ /* 0x001fe200000001ff */
[----:B-1----:R-:W-:Y:S02]  /*f830*/  MOV R128, R123 ;  /* 0x0000007b00807202 */ /* 0x002fe40000000f00 */
[----:B------:R-:W-:Y:S02]  /*f840*/  MOV R127, R131 ;  /* 0x00000083007f7202 */ /* 0x000fe40000000f00 */
[----:B------:R-:W-:Y:S02]  /*f850*/  MOV R124, RZ ;  /* 0x000000ff007c7202 */ /* 0x000fe40000000f00 */
[----:B------:R-:W-:-:S02]  /*f860*/  MOV R123, 0xffffffff ;  /* 0xffffffff007b7802 */ /* 0x000fc40000000f00 */
[----:B------:R-:W-:Y:S02]  /*f870*/  MOV R120, 0xf890 ;  /* 0x0000f89000787802 */ /* 0x000fe40000000f00 */
[----:B------:R-:W-:Y:S05]  /*f880*/  CALL.REL.NOINC `($__internal_95_$__cuda_sm70_shflsync_up) ;  /* 0x0000162000007944 */ /* 0x000fea0003c00000 */
[----:B0-----:R-:W-:Y:S01]  /*f890*/  HFMA2.MMA R126, -RZ, RZ, 0, 4.76837158203125e-07 ;  /* 0x00000008ff7e7435 */ /* 0x001fe200000001ff */
[----:B-1----:R-:W-:Y:S02]  /*f8a0*/  MOV R129, R123 ;  /* 0x0000007b00817202 */ /* 0x002fe40000000f00 */
[----:B------:R-:W-:Y:S02]  /*f8b0*/  MOV R127, R122 ;  /* 0x0000007a007f7202 */ /* 0x000fe40000000f00 */
[----:B------:R-:W-:Y:S02]  /*f8c0*/  MOV R124, RZ ;  /* 0x000000ff007c7202 */ /* 0x000fe40000000f00 */
[----:B------:R-:W-:Y:S02]  /*f8d0*/  MOV R123, 0xffffffff ;  /* 0xffffffff007b7802 */ /* 0x000fe40000000f00 */
[----:B------:R-:W-:Y:S02]  /*f8e0*/  MOV R120, 0xf900 ;  /* 0x0000f90000787802 */ /* 0x000fe40000000f00 */
[----:B------:R-:W-:Y:S05]  /*f8f0*/  CALL.REL.NOINC `($__internal_95_$__cuda_sm70_shflsync_up) ;  /* 0x000015b000007944 */ /* 0x000fea0003c00000 */
[----:B0-----:R-:W-:Y:S01]  /*f900*/  HFMA2.MMA R126, -RZ, RZ, 0, 4.76837158203125e-07 ;  /* 0x00000008ff7e7435 */ /* 0x001fe200000001ff */
[----:B-1----:R-:W-:-:S02]  /*f910*/  MOV R130, R123 ;  /* 0x0000007b00827202 */ /* 0x002fc40000000f00 */
[----:B------:R-:W-:Y:S02]  /*f920*/  MOV R127, R125 ;  /* 0x0000007d007f7202 */ /* 0x000fe40000000f00 */
[----:B------:R-:W-:Y:S02]  /*f930*/  MOV R124, RZ ;  /* 0x000000ff007c7202 */ /* 0x000fe40000000f00 */
        /* <DEDUP_REMOVED lines=21> */
[----:B------:R-:W-:Y:S05]  /*fa90*/  CALL.REL.NOINC `($__internal_95_$__cuda_sm70_shflsync_up) ;  /* 0x0000141000007944 */ /* 0x000fea0003c00000 */
[----:B0-----:R-:W-:Y:S01]  /*faa0*/  HFMA2.MMA R126, -RZ, RZ, 0, 9.5367431640625e-07 ;  /* 0x00000010ff7e7435 */ /* 0x001fe200000001ff */
[----:B-1----:R-:W-:Y:S02]  /*fab0*/  MOV R130, R123 ;  /* 0x0000007b00827202 */ /* 0x002fe40000000f00 */
[----:B------:R-:W-:Y:S02]  /*fac0*/  MOV R127, R131 ;  /* 0x00000083007f7202 */ /* 0x000fe40000000f00 */
[----:B------:R-:W-:Y:S02]  /*fad0*/  MOV R124, RZ ;  /* 0x000000ff007c7202 */ /* 0x000fe40000000f00 */
[----:B------:R-:W-:Y:S02]  /*fae0*/  MOV R123, 0xffffffff ;  /* 0xffffffff007b7802 */ /* 0x000fe40000000f00 */
[----:B------:R-:W-:-:S02]  /*faf0*/  MOV R120, 0xfb10 ;  /* 0x0000fb1000787802 */ /* 0x000fc40000000f00 */
[----:B------:R-:W-:Y:S05]  /*fb00*/  CALL.REL.NOINC `($__internal_95_$__cuda_sm70_shflsync_up) ;  /* 0x000013a000007944 */ /* 0x000fea0003c00000 */
[----:B0-----:R-:W-:Y:S01]  /*fb10*/  HFMA2.MMA R126, -RZ, RZ, 0, 9.5367431640625e-07 ;  /* 0x00000010ff7e7435 */ /* 0x001fe200000001ff */
[----:B-1----:R-:W-:-:S02]  /*fb20*/  MOV R128, R123 ;  /* 0x0000007b00807202 */ /* 0x002fc40000000f00 */
[----:B------:R-:W-:Y:S02]  /*fb30*/  MOV R127, R122 ;  /* 0x0000007a007f7202 */ /* 0x000fe40000000f00 */
[----:B------:R-:W-:Y:S02]  /*fb40*/  MOV R124, RZ ;  /* 0x000000ff007c7202 */ /* 0x000fe40000000f00 */
[----:B------:R-:W-:Y:S02]  /*fb50*/  MOV R123, 0xffffffff ;  /* 0xffffffff007b7802 */ /* 0x000fe40000000f00 */
[----:B------:R-:W-:Y:S02]  /*fb60*/  MOV R120, 0xfb80 ;  /* 0x0000fb8000787802 */ /* 0x000fe40000000f00 */
[----:B------:R-:W-:Y:S05]  /*fb70*/  CALL.REL.NOINC `($__internal_95_$__cuda_sm70_shflsync_up) ;  /* 0x0000133000007944 */ /* 0x000fea0003c00000 */
[----:B0-----:R-:W-:Y:S01]  /*fb80*/  HFMA2.MMA R126, -RZ, RZ, 0, 9.5367431640625e-07 ;  /* 0x00000010ff7e7435 */ /* 0x001fe200000001ff */
[----:B-1----:R-:W-:Y:S02]  /*fb90*/  MOV R132, R123 ;  /* 0x0000007b00847202 */ /* 0x002fe40000000f00 */
[----:B------:R-:W-:Y:S02]  /*fba0*/  MOV R127, R125 ;  /* 0x0000007d007f7202 */ /* 0x000fe40000000f00 */
[----:B------:R-:W-:-:S02]  /*fbb0*/  MOV R124, RZ ;  /* 0x000000ff007c7202 */ /* 0x000fc40000000f00 */
[----:B------:R-:W-:Y:S02]  /*fbc0*/  MOV R123, 0xffffffff ;  /* 0xffffffff007b7802 */ /* 0x000fe40000000f00 */
[----:B------:R-:W-:Y:S02]  /*fbd0*/  MOV R120, 0xfbf0 ;  /* 0x0000fbf000787802 */ /* 0x000fe40000000f00 */
[----:B------:R-:W-:Y:S05]  /*fbe0*/  CALL.REL.NOINC `($__internal_95_$__cuda_sm70_shflsync_up) ;  /* 0x000012c000007944 */ /* 0x000fea0003c00000 */
[----:B01----:R-:W-:Y:S05]  /*fbf0*/  BRA `(.L_x_4041) ;  /* 0xffff781000007947 */ /* 0x003fea000383ffff */
.L_x_3942:
[----:B------:R-:W-:Y:S01]  /*fc00*/  HFMA2.MMA R126, -RZ, RZ, 0, 5.9604644775390625e-08 ;  /* 0x00000001ff7e7435 */ /* 0x000fe200000001ff */
[----:B------:R-:W-:Y:S02]  /*fc10*/  MOV R127, R133 ;  /* 0x00000085007f7202 */ /* 0x000fe40000000f00 */
[----:B0-----:R-:W-:Y:S02]  /*fc20*/  MOV R124, RZ ;  /* 0x000000ff007c7202 */ /* 0x001fe40000000f00 */
[----:B------:R-:W-:Y:S02]  /*fc30*/  MOV R123, 0xffffffff ;  /* 0xffffffff007b7802 */ /* 0x000fe40000000f00 */
[----:B------:R-:W-:Y:S02]  /*fc40*/  MOV R120, 0xfc60 ;  /* 0x0000fc6000787802 */ /* 0x000fe40000000f00 */
[----:B-1---5:R-:W-:Y:S05]  /*fc50*/  CALL.REL.NOINC `($__internal_95_$__cuda_sm70_shflsync_up) ;  /* 0x0000125000007944 */ /* 0x022fea0003c00000 */
[----:B0-----:R-:W-:Y:S01]  /*fc60*/  HFMA2.MMA R126, -RZ, RZ, 0, 5.9604644775390625e-08 ;  /* 0x00000001ff7e7435 */ /* 0x001fe200000001ff */
[----:B-1----:R-:W-:-:S02]  /*fc70*/  MOV R128, R123 ;  /* 0x0000007b00807202 */ /* 0x002fc40000000f00 */
[----:B------:R-:W-:Y:S02]  /*fc80*/  MOV R127, R131 ;  /* 0x00000083007f7202 */ /* 0x000fe40000000f00 */
[----:B------:R-:W-:Y:S02]  /*fc90*/  MOV R124, RZ ;  /* 0x000000ff007c7202 */ /* 0x000fe40000000f00 */
[----:B------:R-:W-:Y:S02]  /*fca0*/  MOV R123, 0xffffffff ;  /* 0xffffffff007b7802 */ /* 0x000fe40000000f00 */
[----:B------:R-:W-:Y:S02]  /*fcb0*/  MOV R120, 0xfcd0 ;  /* 0x0000fcd000787802 */ /* 0x000fe40000000f00 */
[----:B------:R-:W-:Y:S05]  /*fcc0*/  CALL.REL.NOINC `($__internal_95_$__cuda_sm70_shflsync_up) ;  /* 0x000011e000007944 */ /* 0x000fea0003c00000 */
[----:B0-----:R-:W-:Y:S01]  /*fcd0*/  HFMA2.MMA R126, -RZ, RZ, 0, 5.9604644775390625e-08 ;  /* 0x00000001ff7e7435 */ /* 0x001fe200000001ff */
[----:B-1----:R-:W-:Y:S02]  /*fce0*/  MOV R131, R123 ;  /* 0x0000007b00837202 */ /* 0x002fe40000000f00 */
[----:B------:R-:W-:Y:S02]  /*fcf0*/  MOV R127, R129 ;  /* 0x00000081007f7202 */ /* 0x000fe40000000f00 */
[----:B------:R-:W-:-:S02]  /*fd00*/  MOV R124, RZ ;  /* 0x000000ff007c7202 */ /* 0x000fc40000000f00 */
[----:B------:R-:W-:Y:S02]  /*fd10*/  MOV R123, 0xffffffff ;  /* 0xffffffff007b7802 */ /* 0x000fe40000000f00 */
[----:B------:R-:W-:Y:S02]  /*fd20*/  MOV R120, 0xfd40 ;  /* 0x0000fd4000787802 */ /* 0x000fe40000000f00 */
[----:B------:R-:W-:Y:S05]  /*fd30*/  CALL.REL.NOINC `($__internal_95_$__cuda_sm70_shflsync_up) ;  /* 0x0000117000007944 */ /* 0x000fea0003c00000 */
[----:B0-----:R-:W-:Y:S01]  /*fd40*/  HFMA2.MMA R126, -RZ, RZ, 0, 5.9604644775390625e-08 ;  /* 0x00000001ff7e7435 */ /* 0x001fe200000001ff */
[----:B-1----:R-:W-:Y:S02]  /*fd50*/  MOV R129, R123 ;  /* 0x0000007b00817202 */ /* 0x002fe40000000f00 */
[----:B------:R-:W-:Y:S02]  /*fd60*/  MOV R127, R125 ;  /* 0x0000007d007f7202 */ /* 0x000fe40000000f00 */
[----:B------:R-:W-:Y:S02]  /*fd70*/  MOV R124, RZ ;  /* 0x000000ff007c7202 */ /* 0x000fe40000000f00 */
[----:B------:R-:W-:Y:S02]  /*fd80*/  MOV R123, 0xffffffff ;  /* 0xffffffff007b7802 */ /* 0x000fe40000000f00 */
[----:B------:R-:W-:-:S02]  /*fd90*/  MOV R120, 0xfdb0 ;  /* 0x0000fdb000787802 */ /* 0x000fc40000000f00 */
[----:B------:R-:W-:Y:S05]  /*fda0*/  CALL.REL.NOINC `($__internal_95_$__cuda_sm70_shflsync_up) ;  /* 0x0000110000007944 */ /* 0x000fea0003c00000 */
[----:B-1----:R-:W-:Y:S01]  /*fdb0*/  MOV R125, R123 ;  /* 0x0000007b007d7202 */ /* 0x002fe20000000f00 */
[----:B------:R-:W-:Y:S01]  /*fdc0*/  HFMA2.MMA R123, -RZ, RZ, 0, 0 ;  /* 0x00000000ff7b7435 */ /* 0x000fe200000001ff */
[----:B0-----:R-:W-:-:S02]  /*fdd0*/  MOV R124, R116 ;  /* 0x00000074007c7202 */ /* 0x001fc40000000f00 */
[----:B------:R-:W-:Y:S02]  /*fde0*/  MOV R121, 0x1f ;  /* 0x0000001f00797802 */ /* 0x000fe40000000f00 */
[----:B------:R-:W-:Y:S02]  /*fdf0*/  MOV R120, 0xffffffff ;  /* 0xffffffff00787802 */ /* 0x000fe40000000f00 */
[----:B------:R-:W-:Y:S02]  /*fe00*/  MOV R122, 0xfe20 ;  /* 0x0000fe20007a7802 */ /* 0x000fe40000000f00 */
[----:B------:R-:W-:Y:S05]  /*fe10*/  CALL.REL.NOINC `($__internal_94_$__cuda_sm70_shflsync_idx_p) ;  /* 0x0000104000007944 */ /* 0x000fea0003c00000 */
[----:B0-----:R-:W-:Y:S01]  /*fe20*/  HFMA2.MMA R123, -RZ, RZ, 0, 0 ;  /* 0x00000000ff7b7435 */ /* 0x001fe200000001ff */
[----:B-1----:R-:W-:Y:S02]  /*fe30*/  MOV R132, R121 ;  /* 0x0000007900847202 */ /* 0x002fe40000000f00 */
[----:B------:R-:W-:Y:S02]  /*fe40*/  MOV R124, R117 ;  /* 0x00000075007c7202 */ /* 0x000fe40000000f00 */
[----:B------:R-:W-:Y:S02]  /*fe50*/  MOV R121, 0x1f ;  /* 0x0000001f00797802 */ /* 0x000fe40000000f00 */
[----:B------:R-:W-:-:S02]  /*fe60*/  MOV R120, 0xffffffff ;  /* 0xffffffff00787802 */ /* 0x000fc40000000f00 */
[----:B------:R-:W-:Y:S02]  /*fe70*/  MOV R122, 0xfe90 ;  /* 0x0000fe90007a7802 */ /* 0x000fe40000000f00 */
[----:B------:R-:W-:Y:S05]  /*fe80*/  CALL.REL.NOINC `($__internal_94_$__cuda_sm70_shflsync_idx_p) ;  /* 0x00000fd000007944 */ /* 0x000fea0003c00000 */
[----:B0-----:R-:W-:Y:S01]  /*fe90*/  HFMA2.MMA R123, -RZ, RZ, 0, 0 ;  /* 0x00000000ff7b7435 */ /* 0x001fe200000001ff */
[----:B-1----:R-:W-:Y:S02]  /*fea0*/  MOV R130, R121 ;  /* 0x0000007900827202 */ /* 0x002fe40000000f00 */
[----:B------:R-:W-:Y:S02]  /*feb0*/  MOV R124, R118 ;  /* 0x00000076007c7202 */ /* 0x000fe40000000f00 */
[----:B------:R-:W-:Y:S02]  /*fec0*/  MOV R121, 0x1f ;  /* 0x0000001f00797802 */ /* 0x000fe40000000f00 */
[----:B------:R-:W-:Y:S02]  /*fed0*/  MOV R120, 0xffffffff ;  /* 0xffffffff00787802 */ /* 0x000fe40000000f00 */
[----:B------:R-:W-:Y:S02]  /*fee0*/  MOV R122, 0xff00 ;  /* 0x0000ff00007a7802 */ /* 0x000fe40000000f00 */
[----:B------:R-:W-:Y:S05]  /*fef0*/  CALL.REL.NOINC `($__internal_94_$__cuda_sm70_shflsync_idx_p) ;  /* 0x00000f6000007944 */ /* 0x000fea0003c00000 */
[----:B0-----:R-:W-:Y:S01]  /*ff00*/  HFMA2.MMA R123, -RZ, RZ, 0, 0 ;  /* 0x00000000ff7b7435 */ /* 0x001fe200000001ff */
[----:B-1----:R-:W-:-:S02]  /*ff10*/  MOV R134, R121 ;  /* 0x0000007900867202 */ /* 0x002fc40000000f00 */
[----:B------:R-:W-:Y:S02]  /*ff20*/  MOV R124, R119 ;  /* 0x00000077007c7202 */ /* 0x000fe40000000f00 */
[----:B------:R-:W-:Y:S02]  /*ff30*/  MOV R121, 0x1f ;  /* 0x0000001f00797802 */ /* 0x000fe40000000f00 */
[----:B------:R-:W-:Y:S02]  /*ff40*/  MOV R120, 0xffffffff ;  /* 0xffffffff00787802 */ /* 0x000fe40000000f00 */
[----:B------:R-:W-:Y:S02]  /*ff50*/  MOV R122, 0xff70 ;  /* 0x0000ff70007a7802 */ /* 0x000fe40000000f00 */
[----:B------:R-:W-:Y:S05]  /*ff60*/  CALL.REL.NOINC `($__internal_94_$__cuda_sm70_shflsync_idx_p) ;  /* 0x00000ef000007944 */ /* 0x000fea0003c00000 */
[----:B-1----:R-:W-:Y:S01]  /*ff70*/  MOV R135, R121 ;  /* 0x0000007900877202 */ /* 0x002fe20000000f00 */
[----:B0-----:R-:W-:Y:S05]  /*ff80*/  BRA `(.L_x_4042) ;  /* 0xffff779000007947 */ /* 0x001fea000383ffff */
.L_x_3945:
[----:B------:R-:W-:Y:S01]  /*ff90*/  HFMA2.MMA R122, -RZ, RZ, 0, 5.9604644775390625e-08 ;  /* 0x00000001ff7a7435 */ /* 0x000fe200000001ff */
[----:B------:R-:W-:Y:S02]  /*ffa0*/  MOV R123, 0x1f ;  /* 0x0000001f007b7802 */ /* 0x000fe40000000f00 */
[----:B------:R-:W-:-:S02]  /*ffb0*/  MOV R136, 0xffffffff ;  /* 0xffffffff00887802 */ /* 0x000fc40000000f00 */
[----:B------:R-:W-:Y:S02]  /*ffc0*/  MOV R120, 0xffe0 ;  /* 0x0000ffe000787802 */ /* 0x000fe40000000f00 */
[----:B------:R-:W-:Y:S05]  /*ffd0*/  CALL.REL.NOINC `($__internal_93_$__cuda_sm70_shflsync_down) ;  /* 0x00000e4000007944 */ /* 0x000fea0003c00000 */
[----:B-1----:R-:W-:Y:S01]  /*ffe0*/  MOV R124, R136 ;  /* 0x00000088007c7202 */ /* 0x002fe20000000f00 */
[----:B0-----:R-:W-:Y:S05]  /*fff0*/  BRA `(.L_x_4043) ;  /* 0xffff8d1000007947 */ /* 0x001fea000383ffff */
.L_x_3946:
[----:B------:R-:W-:Y:S01]  /*10000*/  HFMA2.MMA R122, -RZ, RZ, 0, 5.9604644775390625e-08 ;  /* 0x00000001ff7a7435 */ /* 0x000fe200000001ff */
[----:B0-----:R-:W-:Y:S02]  /*10010*/  MOV R127, R130 ;  /* 0x00000082007f7202 */ /* 0x001fe40000000f00 */
[----:B------:R-:W-:Y:S02]  /*10020*/  MOV R123, 0x1f ;  /* 0x0000001f007b7802 */ /* 0x000fe40000000f00 */
[----:B------:R-:W-:Y:S02]  /*10030*/  MOV R136, 0xffffffff ;  /* 0xffffffff00887802 */ /* 0x000fe40000000f00 */
[----:B------:R-:W-:Y:S02]  /*10040*/  MOV R120, 0x10060 ;  /* 0x0001006000787802 */ /* 0x000fe40000000f00 */
[----:B-1----:R-:W-:Y:S05]  /*10050*/  CALL.REL.NOINC `($__internal_93_$__cuda_sm70_shflsync_down) ;  /* 0x00000dc000007944 */ /* 0x002fea0003c00000 */
[----:B0-----:R-:W-:Y:S01]  /*10060*/  HFMA2.MMA R122, -RZ, RZ, 0, 5.9604644775390625e-08 ;  /* 0x00000001ff7a7435 */ /* 0x001fe200000001ff */
[----:B-1----:R-:W-:Y:S02]  /*10070*/  MOV R125, R136 ;  /* 0x00000088007d7202 */ /* 0x002fe40000000f00 */
[----:B------:R-:W-:-:S02]  /*10080*/  MOV R127, R129 ;  /* 0x00000081007f7202 */ /* 0x000fc40000000f00 */
[----:B------:R-:W-:Y:S02]  /*10090*/  MOV R123, 0x1f ;  /* 0x0000001f007b7802 */ /* 0x000fe40000000f00 */
[----:B------:R-:W-:Y:S02]  /*100a0*/  MOV R136, 0xffffffff ;  /* 0xffffffff00887802 */ /* 0x000fe40000000f00 */
[----:B------:R-:W-:Y:S02]  /*100b0*/  MOV R120, 0x100d0 ;  /* 0x000100d000787802 */ /* 0x000fe40000000f00 */
[----:B------:R-:W-:Y:S05]  /*100c0*/  CALL.REL.NOINC `($__internal_93_$__cuda_sm70_shflsync_down) ;  /* 0x00000d5000007944 */ /* 0x000fea0003c00000 */
[----:B0-----:R-:W-:Y:S01]  /*100d0*/  HFMA2.MMA R122, -RZ, RZ, 0, 5.9604644775390625e-08 ;  /* 0x00000001ff7a7435 */ /* 0x001fe200000001ff */
[----:B-1----:R-:W-:Y:S02]  /*100e0*/  MOV R126, R136 ;  /* 0x00000088007e7202 */ /* 0x002fe40000000f00 */
[----:B------:R-:W-:Y:S02]  /*100f0*/  MOV R127, R128 ;  /* 0x00000080007f7202 */ /* 0x000fe40000000f00 */
[----:B------:R-:W-:Y:S02]  /*10100*/  MOV R123, 0x1f ;  /* 0x0000001f007b7802 */ /* 0x000fe40000000f00 */
[----:B------:R-:W-:-:S02]  /*10110*/  MOV R136, 0xffffffff ;  /* 0xffffffff00887802 */ /* 0x000fc40000000f00 */
[----:B------:R-:W-:Y:S02]  /*10120*/  MOV R120, 0x10140 ;  /* 0x0001014000787802 */ /* 0x000fe40000000f00 */
[----:B------:R-:W-:Y:S05]  /*10130*/  CALL.REL.NOINC `($__internal_93_$__cuda_sm70_shflsync_down) ;  /* 0x00000ce000007944 */ /* 0x000fea0003c00000 */
[----:B01----:R-:W-:Y:S05]  /*10140*/  BRA `(.L_x_4044) ;  /* 0xffff8c0000007947 */ /* 0x003fea000383ffff */
.L_x_3949:
[----:B------:R-:W-:Y:S01]  /*10150*/  HFMA2.MMA R122, -RZ, RZ, 0, 1.1920928955078125e-07 ;  /* 0x00000002ff7a7435 */ /* 0x000fe200000001ff */
[----:B0-----:R-:W-:Y:S02]  /*10160*/  MOV R127, R131 ;  /* 0x00000083007f7202 */ /* 0x001fe40000000f00 */
[----:B------:R-:W-:Y:S02]  /*10170*/  MOV R123, 0x1f ;  /* 0x0000001f007b7802 */ /* 0x000fe40000000f00 */
[----:B------:R-:W-:Y:S02]  /*10180*/  MOV R136, 0xffffffff ;  /* 0xffffffff00887802 */ /* 0x000fe40000000f00 */
[----:B------:R-:W-:Y:S02]  /*10190*/  MOV R120, 0x101b0 ;  /* 0x000101b000787802 */ /* 0x000fe40000000f00 */
[----:B-1234-:R-:W-:Y:S05]  /*101a0*/  CALL.REL.NOINC `($__internal_93_$__cuda_sm70_shflsync_down) ;  /* 0x00000c7000007944 */ /* 0x01efea0003c00000 */
[----:B0-----:R-:W-:Y:S01]  /*101b0*/  HFMA2.MMA R122, -RZ, RZ, 0, 1.1920928955078125e-07 ;  /* 0x00000002ff7a7435 */ /* 0x001fe200000001ff */
[----:B-1----:R-:W-:Y:S02]  /*101c0*/  MOV R124, R136 ;  /* 0x00000088007c7202 */ /* 0x002fe40000000f00 */
[----:B------:R-:W-:-:S02]  /*101d0*/  MOV R127, R130 ;  /* 0x00000082007f7202 */ /* 0x000fc40000000f00 */
[----:B------:R-:W-:Y:S02]  /*101e0*/  MOV R123, 0x1f ;  /* 0x0000001f007b7802 */ /* 0x000fe40000000f00 */
[----:B------:R-:W-:Y:S02]  /*101f0*/  MOV R136, 0xffffffff ;  /* 0xffffffff00887802 */ /* 0x000fe40000000f00 */
[----:B------:R-:W-:Y:S02]  /*10200*/  MOV R120, 0x10220 ;  /* 0x0001022000787802 */ /* 0x000fe40000000f00 */
[----:B------:R-:W-:Y:S05]  /*10210*/  CALL.REL.NOINC `($__internal_93_$__cuda_sm70_shflsync_down) ;  /* 0x00000c0000007944 */ /* 0x000fea0003c00000 */
[----:B0-----:R-:W-:Y:S01]  /*10220*/  HFMA2.MMA R122, -RZ, RZ, 0, 1.1920928955078125e-07 ;  /* 0x00000002ff7a7435 */ /* 0x001fe200000001ff */
[----:B-1----:R-:W-:Y:S02]  /*10230*/  MOV R125, R136 ;  /* 0x00000088007d7202 */ /* 0x002fe40000000f00 */
[----:B------:R-:W-:Y:S02]  /*10240*/  MOV R127, R129 ;  /* 0x00000081007f7202 */ /* 0x000fe40000000f00 */
[----:B------:R-:W-:Y:S02]  /*10250*/  MOV R123, 0x1f ;  /* 0x0000001f007b7802 */ /* 0x000fe40000000f00 */
[----:B------:R-:W-:-:S02]  /*10260*/  MOV R136, 0xffffffff ;  /* 0xffffffff00887802 */ /* 0x000fc40000000f00 */
[----:B------:R-:W-:Y:S02]  /*10270*/  MOV R120, 0x10290 ;  /* 0x0001029000787802 */ /* 0x000fe40000000f00 */
[----:B------:R-:W-:Y:S05]  /*10280*/  CALL.REL.NOINC `($__internal_93_$__cuda_sm70_shflsync_down) ;  /* 0x00000b9000007944 */ /* 0x000fea0003c00000 */
[----:B0-----:R-:W-:Y:S01]  /*10290*/  HFMA2.MMA R122, -RZ, RZ, 0, 1.1920928955078125e-07 ;  /* 0x00000002ff7a7435 */ /* 0x001fe200000001ff */
[----:B-1----:R-:W-:Y:S02]  /*102a0*/  MOV R126, R136 ;  /* 0x00000088007e7202 */ /* 0x002fe40000000f00 */
[----:B------:R-:W-:Y:S02]  /*102b0*/  MOV R127, R128 ;  /* 0x00000080007f7202 */ /* 0x000fe40000000f00 */
[----:B------:R-:W-:Y:S02]  /*102c0*/  MOV R123, 0x1f ;  /* 0x0000001f007b7802 */ /* 0x000fe40000000f00 */
[----:B------:R-:W-:Y:S02]  /*102d0*/  MOV R136, 0xffffffff ;  /* 0xffffffff00887802 */ /* 0x000fe40000000f00 */
[----:B------:R-:W-:Y:S02]  /*102e0*/  MOV R120, 0x10300 ;  /* 0x0001030000787802 */ /* 0x000fe40000000f00 */
[----:B------:R-:W-:Y:S05]  /*102f0*/  CALL.REL.NOINC `($__internal_93_$__cuda_sm70_shflsync_down) ;  /* 0x00000b2000007944 */ /* 0x000fea0003c00000 */
[----:B01----:R-:W-:Y:S05]  /*10300*/  BRA `(.L_x_4045) ;  /* 0xffff8b9000007947 */ /* 0x003fea000383ffff */
.L_x_3952:
[----:B------:R-:W-:Y:S01]  /*10310*/  HFMA2.MMA R122, -RZ, RZ, 0, 2.384185791015625e-07 ;  /* 0x00000004ff7a7435 */ /* 0x000fe200000001ff */
[----:B------:R-:W-:-:S02]  /*10320*/  MOV R127, R131 ;  /* 0x00000083007f7202 */ /* 0x000fc40000000f00 */
[----:B------:R-:W-:Y:S02]  /*10330*/  MOV R123, 0x1f ;  /* 0x0000001f007b7802 */ /* 0x000fe40000000f00 */
[----:B0-----:R-:W-:Y:S02]  /*10340*/  MOV R136, 0xffffffff ;  /* 0xffffffff00887802 */ /* 0x001fe40000000f00 */
[----:B------:R-:W-:Y:S02]  /*10350*/  MOV R120, 0x10370 ;  /* 0x0001037000787802 */ /* 0x000fe40000000f00 */
[----:B-1234-:R-:W-:Y:S05]  /*10360*/  CALL.REL.NOINC `($__internal_93_$__cuda_sm70_shflsync_down) ;  /* 0x00000ab000007944 */ /* 0x01efea0003c00000 */
[----:B-1----:R-:W-:Y:S01]  /*10370*/  MOV R124, R136 ;  /* 0x00000088007c7202 */ /* 0x002fe20000000f00 */
[----:B0-----:R-:W-:Y:S05]  /*10380*/  BRA `(.L_x_4046) ;  /* 0xffff8c3000007947 */ /* 0x001fea000383ffff */
.L_x_3953:
[----:B------:R-:W-:Y:S01]  /*10390*/  HFMA2.MMA R122, -RZ, RZ, 0, 2.384185791015625e-07 ;  /* 0x00000004ff7a7435 */ /* 0x000fe200000001ff */
[----:B------:R-:W-:Y:S02]  /*103a0*/  MOV R127, R130 ;  /* 0x00000082007f7202 */ /* 0x000fe40000000f00 */
[----:B------:R-:W-:Y:S02]  /*103b0*/  MOV R123, 0x1f ;  /* 0x0000001f007b7802 */ /* 0x000fe40000000f00 */
[----:B0-----:R-:W-:-:S02]  /*103c0*/  MOV R136, 0xffffffff ;  /* 0xffffffff00887802 */ /* 0x001fc40000000f00 */
[----:B------:R-:W-:Y:S02]  /*103d0*/  MOV R120, 0x103f0 ;  /* 0x000103f000787802 */ /* 0x000fe40000000f00 */
[----:B-1234-:R-:W-:Y:S05]  /*103e0*/  CALL.REL.NOINC `($__internal_93_$__cuda_sm70_shflsync_down) ;  /* 0x00000a3000007944 */ /* 0x01efea0003c00000 */
[----:B0-----:R-:W-:Y:S01]  /*103f0*/  HFMA2.MMA R122, -RZ, RZ, 0, 2.384185791015625e-07 ;  /* 0x00000004ff7a7435 */ /* 0x001fe200000001ff */
[----:B-1----:R-:W-:Y:S02]  /*10400*/  MOV R125, R136 ;  /* 0x00000088007d7202 */ /* 0x002fe40000000f00 */
[----:B------:R-:W-:Y:S02]  /*10410*/  MOV R127, R129 ;  /* 0x00000081007f7202 */ /* 0x000fe40000000f00 */
[----:B------:R-:W-:Y:S02]  /*10420*/  MOV R123, 0x1f ;  /* 0x0000001f007b7802 */ /* 0x000fe40000000f00 */
[----:B------:R-:W-:Y:S02]  /*10430*/  MOV R136, 0xffffffff ;  /* 0xffffffff00887802 */ /* 0x000fe40000000f00 */
[----:B------:R-:W-:Y:S02]  /*10440*/  MOV R120, 0x10460 ;  /* 0x0001046000787802 */ /* 0x000fe40000000f00 */
[----:B------:R-:W-:Y:S05]  /*10450*/  CALL.REL.NOINC `($__internal_93_$__cuda_sm70_shflsync_down) ;  /* 0x000009c000007944 */ /* 0x000fea0003c00000 */
[----:B0-----:R-:W-:Y:S01]  /*10460*/  HFMA2.MMA R122, -RZ, RZ, 0, 2.384185791015625e-07 ;  /* 0x00000004ff7a7435 */ /* 0x001fe200000001ff */
[----:B-1----:R-:W-:-:S02]  /*10470*/  MOV R126, R136 ;  /* 0x00000088007e7202 */ /* 0x002fc40000000f00 */
[----:B------:R-:W-:Y:S02]  /*10480*/  MOV R127, R128 ;  /* 0x00000080007f7202 */ /* 0x000fe40000000f00 */
[----:B------:R-:W-:Y:S02]  /*10490*/  MOV R123, 0x1f ;  /* 0x0000001f007b7802 */ /* 0x000fe40000000f00 */
[----:B------:R-:W-:Y:S02]  /*104a0*/  MOV R136, 0xffffffff ;  /* 0xffffffff00887802 */ /* 0x000fe40000000f00 */
[----:B------:R-:W-:Y:S02]  /*104b0*/  MOV R120, 0x104d0 ;  /* 0x000104d000787802 */ /* 0x000fe40000000f00 */
[----:B------:R-:W-:Y:S05]  /*104c0*/  CALL.REL.NOINC `($__internal_93_$__cuda_sm70_shflsync_down) ;  /* 0x0000095000007944 */ /* 0x000fea0003c00000 */
[----:B01----:R-:W-:Y:S05]  /*104d0*/  BRA `(.L_x_4047) ;  /* 0xffff8b2000007947 */ /* 0x003fea000383ffff */
.L_x_3956:
[----:B------:R-:W-:Y:S01]  /*104e0*/  HFMA2.MMA R122, -RZ, RZ, 0, 4.76837158203125e-07 ;  /* 0x00000008ff7a7435 */ /* 0x000fe200000001ff */
[----:B------:R-:W-:Y:S02]  /*104f0*/  MOV R127, R131 ;  /* 0x00000083007f7202 */ /* 0x000fe40000000f00 */
[----:B------:R-:W-:Y:S02]  /*10500*/  MOV R123, 0x1f ;  /* 0x0000001f007b7802 */ /* 0x000fe40000000f00 */
[----:B0-----:R-:W-:-:S02]  /*10510*/  MOV R136, 0xffffffff ;  /* 0xffffffff00887802 */ /* 0x001fc40000000f00 */
[----:B------:R-:W-:Y:S02]  /*10520*/  MOV R120, 0x10540 ;  /* 0x0001054000787802 */ /* 0x000fe40000000f00 */
[----:B-1234-:R-:W-:Y:S05]  /*10530*/  CALL.REL.NOINC `($__internal_93_$__cuda_sm70_shflsync_down) ;  /* 0x000008e000007944 */ /* 0x01efea0003c00000 */
[----:B0-----:R-:W-:Y:S01]  /*10540*/  HFMA2.MMA R122, -RZ, RZ, 0, 4.76837158203125e-07 ;  /* 0x00000008ff7a7435 */ /* 0x001fe200000001ff */
[----:B-1----:R-:W-:Y:S02]  /*10550*/  MOV R124, R136 ;  /* 0x00000088007c7202 */ /* 0x002fe40000000f00 */
[----:B------:R-:W-:Y:S02]  /*10560*/  MOV R127, R130 ;  /* 0x00000082007f7202 */ /* 0x000fe40000000f00 */
[----:B------:R-:W-:Y:S02]  /*10570*/  MOV R123, 0x1f ;  /* 0x0000001f007b7802 */ /* 0x000fe40000000f00 */
[----:B------:R-:W-:Y:S02]  /*10580*/  MOV R136, 0xffffffff ;  /* 0xffffffff00887802 */ /* 0x000fe40000000f00 */
[----:B------:R-:W-:Y:S02]  /*10590*/  MOV R120, 0x105b0 ;  /* 0x000105b000787802 */ /* 0x000fe40000000f00 */
[----:B------:R-:W-:Y:S05]  /*105a0*/  CALL.REL.NOINC `($__internal_93_$__cuda_sm70_shflsync_down) ;  /* 0x0000087000007944 */ /* 0x000fea0003c00000 */
[----:B0-----:R-:W-:Y:S01]  /*105b0*/  HFMA2.MMA R122, -RZ, RZ, 0, 4.76837158203125e-07 ;  /* 0x00000008ff7a7435 */ /* 0x001fe200000001ff */
[----:B-1----:R-:W-:-:S02]  /*105c0*/  MOV R125, R136 ;  /* 0x00000088007d7202 */ /* 0x002fc40000000f00 */
[----:B------:R-:W-:Y:S02]  /*105d0*/  MOV R127, R129 ;  /* 0x00000081007f7202 */ /* 0x000fe40000000f00 */
[----:B------:R-:W-:Y:S02]  /*105e0*/  MOV R123, 0x1f ;  /* 0x0000001f007b7802 */ /* 0x000fe40000000f00 */
[----:B------:R-:W-:Y:S02]  /*105f0*/  MOV R136, 0xffffffff ;  /* 0xffffffff00887802 */ /* 0x000fe40000000f00 */
[----:B------:R-:W-:Y:S02]  /*10600*/  MOV R120, 0x10620 ;  /* 0x0001062000787802 */ /* 0x000fe40000000f00 */
[----:B------:R-:W-:Y:S05]  /*10610*/  CALL.REL.NOINC `($__internal_93_$__cuda_sm70_shflsync_down) ;  /* 0x0000080000007944 */ /* 0x000fea0003c00000 */
[----:B0-----:R-:W-:Y:S01]  /*10620*/  HFMA2.MMA R122, -RZ, RZ, 0, 4.76837158203125e-07 ;  /* 0x00000008ff7a7435 */ /* 0x001fe200000001ff */
[----:B-1----:R-:W-:Y:S02]  /*10630*/  MOV R126, R136 ;  /* 0x00000088007e7202 */ /* 0x002fe40000000f00 */
[----:B------:R-:W-:Y:S02]  /*10640*/  MOV R127, R128 ;  /* 0x00000080007f7202 */ /* 0x000fe40000000f00 */
[----:B------:R-:W-:-:S02]  /*10650*/  MOV R123, 0x1f ;  /* 0x0000001f007b7802 */ /* 0x000fc40000000f00 */
[----:B------:R-:W-:Y:S02]  /*10660*/  MOV R136, 0xffffffff ;  /* 0xffffffff00887802 */ /* 0x000fe40000000f00 */
[----:B------:R-:W-:Y:S02]  /*10670*/  MOV R120, 0x10690 ;  /* 0x0001069000787802 */ /* 0x000fe40000000f00 */
[----:B------:R-:W-:Y:S05]  /*10680*/  CALL.REL.NOINC `($__internal_93_$__cuda_sm70_shflsync_down) ;  /* 0x0000079000007944 */ /* 0x000fea0003c00000 */
[----:B01----:R-:W-:Y:S05]  /*10690*/  BRA `(.L_x_4048) ;  /* 0xffff8ab000007947 */ /* 0x003fea000383ffff */
.L_x_3959:
[----:B------:R-:W-:Y:S01]  /*106a0*/  HFMA2.MMA R122, -RZ, RZ, 0, 9.5367431640625e-07 ;  /* 0x00000010ff7a7435 */ /* 0x000fe200000001ff */
[----:B------:R-:W-:Y:S02]  /*106b0*/  MOV R127, R131 ;  /* 0x00000083007f7202 */ /* 0x000fe40000000f00 */
[----:B------:R-:W-:Y:S02]  /*106c0*/  MOV R123, 0x1f ;  /* 0x0000001f007b7802 */ /* 0x000fe40000000f00 */
[----:B0-----:R-:W-:Y:S02]  /*106d0*/  MOV R136, 0xffffffff ;  /* 0xffffffff00887802 */ /* 0x001fe40000000f00 */
[----:B------:R-:W-:Y:S02]  /*106e0*/  MOV R120, 0x10700 ;  /* 0x0001070000787802 */ /* 0x000fe40000000f00 */
[----:B-1234-:R-:W-:Y:S05]  /*106f0*/  CALL.REL.NOINC `($__internal_93_$__cuda_sm70_shflsync_down) ;  /* 0x0000072000007944 */ /* 0x01efea0003c00000 */
[----:B-1----:R-:W-:Y:S01]  /*10700*/  MOV R124, R136 ;  /* 0x00000088007c7202 */ /* 0x002fe20000000f00 */
[----:B0-----:R-:W-:Y:S05]  /*10710*/  BRA `(.L_x_4049) ;  /* 0xffff8b5000007947 */ /* 0x001fea000383ffff */
.L_x_3960:
[----:B------:R-:W-:Y:S01]  /*10720*/  HFMA2.MMA R122, -RZ, RZ, 0, 9.5367431640625e-07 ;  /* 0x00000010ff7a7435 */ /* 0x000fe200000001ff */
[----:B------:R-:W-:-:S02]  /*10730*/  MOV R127, R130 ;  /* 0x00000082007f7202 */ /* 0x000fc40000000f00 */
[----:B------:R-:W-:Y:S02]  /*10740*/  MOV R123, 0x1f ;  /* 0x0000001f007b7802 */ /* 0x000fe40000000f00 */
[----:B0-----:R-:W-:Y:S02]  /*10750*/  MOV R136, 0xffffffff ;  /* 0xffffffff00887802 */ /* 0x001fe40000000f00 */
[----:B------:R-:W-:Y:S02]  /*10760*/  MOV R120, 0x10780 ;  /* 0x0001078000787802 */ /* 0x000fe40000000f00 */
[----:B-1234-:R-:W-:Y:S05]  /*10770*/  CALL.REL.NOINC `($__internal_93_$__cuda_sm70_shflsync_down) ;  /* 0x000006a000007944 */ /* 0x01efea0003c00000 */
[----:B0-----:R-:W-:Y:S01]  /*10780*/  HFMA2.MMA R122, -RZ, RZ, 0, 9.5367431640625e-07 ;  /* 0x00000010ff7a7435 */ /* 0x001fe200000001ff */
[----:B-1----:R-:W-:Y:S02]  /*10790*/  MOV R125, R136 ;  /* 0x00000088007d7202 */ /* 0x002fe40000000f00 */
[----:B------:R-:W-:Y:S02]  /*107a0*/  MOV R127, R129 ;  /* 0x00000081007f7202 */ /* 0x000fe40000000f00 */
[----:B------:R-:W-:Y:S02]  /*107b0*/  MOV R123, 0x1f ;  /* 0x0000001f007b7802 */ /* 0x000fe40000000f00 */
[----:B------:R-:W-:-:S02]  /*107c0*/  MOV R136, 0xffffffff ;  /* 0xffffffff00887802 */ /* 0x000fc40000000f00 */
[----:B------:R-:W-:Y:S02]  /*107d0*/  MOV R120, 0x107f0 ;  /* 0x000107f000787802 */ /* 0x000fe40000000f00 */
[----:B------:R-:W-:Y:S05]  /*107e0*/  CALL.REL.NOINC `($__internal_93_$__cuda_sm70_shflsync_down) ;  /* 0x0000063000007944 */ /* 0x000fea0003c00000 */
[----:B0-----:R-:W-:Y:S01]  /*107f0*/  HFMA2.MMA R122, -RZ, RZ, 0, 9.5367431640625e-07 ;  /* 0x00000010ff7a7435 */ /* 0x001fe200000001ff */
[----:B-1----:R-:W-:Y:S02]  /*10800*/  MOV R126, R136 ;  /* 0x00000088007e7202 */ /* 0x002fe40000000f00 */
[----:B------:R-:W-:Y:S02]  /*10810*/  MOV R127, R128 ;  /* 0x00000080007f7202 */ /* 0x000fe40000000f00 */
[----:B------:R-:W-:Y:S02]  /*10820*/  MOV R123, 0x1f ;  /* 0x0000001f007b7802 */ /* 0x000fe40000000f00 */
[----:B------:R-:W-:Y:S02]  /*10830*/  MOV R136, 0xffffffff ;  /* 0xffffffff00887802 */ /* 0x000fe40000000f00 */
[----:B------:R-:W-:Y:S02]  /*10840*/  MOV R120, 0x10860 ;  /* 0x0001086000787802 */ /* 0x000fe40000000f00 */
[----:B------:R-:W-:Y:S05]  /*10850*/  CALL.REL.NOINC `($__internal_93_$__cuda_sm70_shflsync_down) ;  /* 0x000005c000007944 */ /* 0x000fea0003c00000 */
[----:B01----:R-:W-:Y:S05]  /*10860*/  BRA `(.L_x_4050) ;  /* 0xffff8a4000007947 */ /* 0x003fea000383ffff */
.L_x_3963:
[----:B------:R-:W-:Y:S01]  /*10870*/  HFMA2.MMA R123, -RZ, RZ, 0, 0 ;  /* 0x00000000ff7b7435 */ /* 0x000fe200000001ff */
[----:B-1----:R-:W-:-:S02]  /*10880*/  MOV R124, R131 ;  /* 0x00000083007c7202 */ /* 0x002fc40000000f00 */
[----:B------:R-:W-:Y:S02]  /*10890*/  MOV R121, 0x1f ;  /* 0x0000001f00797802 */ /* 0x000fe40000000f00 */
[----:B------:R-:W-:Y:S02]  /*108a0*/  MOV R120, 0xffffffff ;  /* 0xffffffff00787802 */ /* 0x000fe40000000f00 */
[----:B------:R-:W-:Y:S02]  /*108b0*/  MOV R122, 0x108d0 ;  /* 0x000108d0007a7802 */ /* 0x000fe40000000f00 */
[----:B0-234-:R-:W-:Y:S05]  /*108c0*/  CALL.REL.NOINC `($__internal_94_$__cuda_sm70_shflsync_idx_p) ;  /* 0x0000059000007944 */ /* 0x01dfea0003c00000 */
        /* <DEDUP_REMOVED lines=21> */
[----:B------:R-:W-:Y:S01]  /*10a20*/  HFMA2.MMA R122, -RZ, RZ, 0, 5.9604644775390625e-08 ;  /* 0x00000001ff7a7435 */ /* 0x000fe200000001ff */
[----:B-1----:R-:W-:Y:S02]  /*10a30*/  MOV R247, R121 ;  /* 0x0000007900f77202 */ /* 0x002fe40000000f00 */
[----:B------:R-:W-:Y:S02]  /*10a40*/  MOV R127, R131 ;  /* 0x00000083007f7202 */ /* 0x000fe40000000f00 */
[----:B0-----:R-:W-:-:S02]  /*10a50*/  MOV R123, 0x1f ;  /* 0x0000001f007b7802 */ /* 0x001fc40000000f00 */
[----:B------:R-:W-:Y:S02]  /*10a60*/  MOV R136, 0xffffffff ;  /* 0xffffffff00887802 */ /* 0x000fe40000000f00 */
[----:B------:R-:W-:Y:S02]  /*10a70*/  MOV R120, 0x10a90 ;  /* 0x00010a9000787802 */ /* 0x000fe40000000f00 */
[----:B------:R-:W-:Y:S05]  /*10a80*/  CALL.REL.NOINC `($__internal_93_$__cuda_sm70_shflsync_down) ;  /* 0x0000039000007944 */ /* 0x000fea0003c00000 */
[----:B0-----:R-:W-:Y:S01]  /*10a90*/  HFMA2.MMA R122, -RZ, RZ, 0, 5.9604644775390625e-08 ;  /* 0x00000001ff7a7435 */ /* 0x001fe200000001ff */
[----:B-1----:R-:W-:Y:S02]  /*10aa0*/  MOV R137, R136 ;  /* 0x0000008800897202 */ /* 0x002fe40000000f00 */
[----:B------:R-:W-:Y:S02]  /*10ab0*/  MOV R127, R130 ;  /* 0x00000082007f7202 */ /* 0x000fe40000000f00 */
[----:B------:R-:W-:Y:S02]  /*10ac0*/  MOV R123, 0x1f ;  /* 0x0000001f007b7802 */ /* 0x000fe40000000f00 */
[----:B------:R-:W-:Y:S02]  /*10ad0*/  MOV R136, 0xffffffff ;  /* 0xffffffff00887802 */ /* 0x000fe40000000f00 */
[----:B------:R-:W-:-:S02]  /*10ae0*/  MOV R120, 0x10b00 ;  /* 0x00010b0000787802 */ /* 0x000fc40000000f00 */
[----:B------:R-:W-:Y:S05]  /*10af0*/  CALL.REL.NOINC `($__internal_93_$__cuda_sm70_shflsync_down) ;  /* 0x0000032000007944 */ /* 0x000fea0003c00000 */
[----:B0-----:R-:W-:Y:S01]  /*10b00*/  HFMA2.MMA R122, -RZ, RZ, 0, 5.9604644775390625e-08 ;  /* 0x00000001ff7a7435 */ /* 0x001fe200000001ff */
[----:B-1----:R-:W-:-:S02]  /*10b10*/  MOV R138, R136 ;  /* 0x00000088008a7202 */ /* 0x002fc40000000f00 */
[----:B------:R-:W-:Y:S02]  /*10b20*/  MOV R127, R129 ;  /* 0x00000081007f7202 */ /* 0x000fe40000000f00 */
[----:B------:R-:W-:Y:S02]  /*10b30*/  MOV R123, 0x1f ;  /* 0x0000001f007b7802 */ /* 0x000fe40000000f00 */
[----:B------:R-:W-:Y:S02]  /*10b40*/  MOV R136, 0xffffffff ;  /* 0xffffffff00887802 */ /* 0x000fe40000000f00 */
[----:B------:R-:W-:Y:S02]  /*10b50*/  MOV R120, 0x10b70 ;  /* 0x00010b7000787802 */ /* 0x000fe40000000f00 */
[----:B------:R-:W-:Y:S05]  /*10b60*/  CALL.REL.NOINC `($__internal_93_$__cuda_sm70_shflsync_down) ;  /* 0x000002b000007944 */ /* 0x000fea0003c00000 */
[----:B0-----:R-:W-:Y:S01]  /*10b70*/  HFMA2.MMA R122, -RZ, RZ, 0, 5.9604644775390625e-08 ;  /* 0x00000001ff7a7435 */ /* 0x001fe200000001ff */
[----:B-1----:R-:W-:Y:S02]  /*10b80*/  MOV R125, R136 ;  /* 0x00000088007d7202 */ /* 0x002fe40000000f00 */
[----:B------:R-:W-:Y:S02]  /*10b90*/  MOV R127, R128 ;  /* 0x00000080007f7202 */ /* 0x000fe40000000f00 */
[----:B------:R-:W-:-:S02]  /*10ba0*/  MOV R123, 0x1f ;  /* 0x0000001f007b7802 */ /* 0x000fc40000000f00 */
[----:B------:R-:W-:Y:S02]  /*10bb0*/  MOV R136, 0xffffffff ;  /* 0xffffffff00887802 */ /* 0x000fe40000000f00 */
[----:B------:R-:W-:Y:S02]  /*10bc0*/  MOV R120, 0x10be0 ;  /* 0x00010be000787802 */ /* 0x000fe40000000f00 */
[----:B------:R-:W-:Y:S05]  /*10bd0*/  CALL.REL.NOINC `($__internal_93_$__cuda_sm70_shflsync_down) ;  /* 0x0000024000007944 */ /* 0x000fea0003c00000 */
        /* <DEDUP_REMOVED lines=12> */
[----:B-1----:R-:W-:Y:S05]  /*10ca0*/  CALL.REL.NOINC `($__internal_94_$__cuda_sm70_shflsync_idx_p) ;  /* 0x000001b000007944 */ /* 0x002fea0003c00000 */
        /* <DEDUP_REMOVED lines=14> */
[----:B0-----:R-:W-:Y:S01]  /*10d90*/  HFMA2.MMA R123, -RZ, RZ, 0, 0 ;  /* 0x00000000ff7b7435 */ /* 0x001fe200000001ff */
[----:B-1----:R-:W-:Y:S02]  /*10da0*/  MOV R134, R121 ;  /* 0x0000007900867202 */ /* 0x002fe40000000f00 */
[----:B------:R-:W-:Y:S02]  /*10db0*/  MOV R124, R119 ;  /* 0x00000077007c7202 */ /* 0x000fe40000000f00 */
[----:B------:R-:W-:-:S02]  /*10dc0*/  MOV R121, 0x1f ;  /* 0x0000001f00797802 */ /* 0x000fc40000000f00 */
[----:B------:R-:W-:Y:S02]  /*10dd0*/  MOV R120, 0xffffffff ;  /* 0xffffffff00787802 */ /* 0x000fe40000000f00 */
[----:B------:R-:W-:Y:S02]  /*10de0*/  MOV R122, 0x10e00 ;  /* 0x00010e00007a7802 */ /* 0x000fe40000000f00 */
[----:B------:R-:W-:Y:S05]  /*10df0*/  CALL.REL.NOINC `($__internal_94_$__cuda_sm70_shflsync_idx_p) ;  /* 0x0000006000007944 */ /* 0x000fea0003c00000 */
[----:B-1----:R-:W-:Y:S01]  /*10e00*/  MOV R135, R121 ;  /* 0x0000007900877202 */ /* 0x002fe20000000f00 */
[----:B0-----:R-:W-:Y:S05]  /*10e10*/  BRA `(.L_x_4051) ;  /* 0xffff86b000007947 */ /* 0x001fea000383ffff */
        .weak           $__internal_93_$__cuda_sm70_shflsync_down
        .type           $__internal_93_$__cuda_sm70_shflsync_down,@function
        .size           $__internal_93_$__cuda_sm70_shflsync_down,($__internal_94_$__cuda_sm70_shflsync_idx_p - $__internal_93_$__cuda_sm70_shflsync_down)
$__internal_93_$__cuda_sm70_shflsync_down:
[----:B------:R-:W-:Y:S01]  /*10e20*/  HFMA2.MMA R121, -RZ, RZ, 0, 0 ;  /* 0x00000000ff797435 */ /* 0x000fe200000001ff */
[----:B------:R-:W-:Y:S04]  /*10e30*/  WARPSYNC R136 ;  /* 0x0000008800007348 */ /* 0x000fe80003800000 */
[----:B------:R0:W1:Y:S01]  /*10e40*/  SHFL.DOWN PT, R136, R127, R122, R123 ;  /* 0x0800007a7f887389 */ /* 0x00006200000e007b */
[----:B------:R-:W-:Y:S05]  /*10e50*/  RET.REL.NODEC R120 `(_Z25selective_scan_bwd_kernelI32Selective_Scan_bwd_kernel_traitsILi128ELi16ELb1ELb1ELb1ELb1ELb1EfN3c107complexIfEEEEv12SSMParamsBwd) ;  /* 0xfffef1a078007950 */ /* 0x000fea0003c3ffff */
        .weak           $__internal_94_$__cuda_sm70_shflsync_idx_p
        .type           $__internal_94_$__cuda_sm70_shflsync_idx_p,@function
        .size           $__internal_94_$__cuda_sm70_shflsync_idx_p,($__internal_95_$__cuda_sm70_shflsync_up - $__internal_94_$__cuda_sm70_shflsync_idx_p)
$__internal_94_$__cuda_sm70_shflsync_idx_p:
[----:B------:R-:W-:Y:S01]  /*10e60*/  HFMA2.MMA R127, -RZ, RZ, 0, 0 ;  /* 0x00000000ff7f7435 */ /* 0x000fe200000001ff */
[----:B------:R-:W-:Y:S01]  /*10e70*/  MOV R126, R122 ;  /* 0x0000007a007e7202 */ /* 0x000fe20000000f00 */
[----:B------:R-:W-:Y:S04]  /*10e80*/  WARPSYNC R120 ;  /* 0x0000007800007348 */ /* 0x000fe80003800000 */
[----:B------:R0:W1:Y:S01]  /*10e90*/  SHFL.IDX PT, R121, R124, R123, R121 ;  /* 0x0000007b7c797389 */ /* 0x00006200000e0079 */
[----:B------:R-:W-:Y:S05]  /*10ea0*/  RET.REL.NODEC R126 `(_Z25selective_scan_bwd_kernelI32Selective_Scan_bwd_kernel_traitsILi128ELi16ELb1ELb1ELb1ELb1ELb1EfN3c107complexIfEEEEv12SSMParamsBwd) ;  /* 0xfffef1507e007950 */ /* 0x000fea0003c3ffff */
        .weak           $__internal_95_$__cuda_sm70_shflsync_up
        .type           $__internal_95_$__cuda_sm70_shflsync_up,@function
        .size           $__internal_95_$__cuda_sm70_shflsync_up,(.L_x_14530 - $__internal_95_$__cuda_sm70_shflsync_up)
$__internal_95_$__cuda_sm70_shflsync_up:
[----:B------:R-:W-:Y:S01]  /*10eb0*/  MOV R121, 0x0 ;  /* 0x0000000000797802 */ /* 0x000fe20000000f00 */
[----:B------:R-:W-:Y:S04]  /*10ec0*/  WARPSYNC R123 ;  /* 0x0000007b00007348 */ /* 0x000fe80003800000 */
[----:B------:R0:W1:Y:S01]  /*10ed0*/  SHFL.UP PT, R123, R127, R126, R124 ;  /* 0x0400007e7f7b7389 */ /* 0x00006200000e007c */
[----:B------:R-:W-:Y:S05]  /*10ee0*/  RET.REL.NODEC R120 `(_Z25selective_scan_bwd_kernelI32Selective_Scan_bwd_kernel_traitsILi128ELi16ELb1ELb1ELb1ELb1ELb1EfN3c107complexIfEEEEv12SSMParamsBwd) ;  /* 0xfffef11078007950 */ /* 0x000fea0003c3ffff */
.L_x_4052:
        /* <DEDUP_REMOVED lines=9> */
.L_x_14530:


//--------------------- .text._Z25selective_scan_bwd_kernelI32Selective_Scan_bwd_kernel_traitsILi64ELi16ELb0ELb0ELb0ELb0ELb0EfN3c107complexIfEEEEv12SSMParamsBwd --------------------------
	.section	.text._Z25selective_scan_bwd_kernelI32Selective_Scan_bwd_kernel_traitsILi64ELi16ELb0ELb0ELb0ELb0ELb0EfN3c107complexIfEEEEv12SSMParamsBwd,"ax",@progbits
	.sectioninfo	@"SHI_REGISTERS=246"
	.align	128
        .global         _Z25selective_scan_bwd_kernelI32Selective_Scan_bwd_kernel_traitsILi64ELi16ELb0ELb0ELb0ELb0ELb0EfN3c107complexIfEEEEv12SSMParamsBwd
        .type           _Z25selective_scan_bwd_kernelI32Selective_Scan_bwd_kernel_traitsILi64ELi16ELb0ELb0ELb0ELb0ELb0EfN3c107complexIfEEEEv12SSMParamsBwd,@function
        .size           _Z25selective_scan_bwd_kernelI32Selective_Scan_bwd_kernel_traitsILi64ELi16ELb0ELb0ELb0ELb0ELb0EfN3c107complexIfEEEEv12SSMParamsBwd,(.L_x_14533 - _Z25selective_scan_bwd_kernelI32Selective_Scan_bwd_kernel_traitsILi64ELi16ELb0ELb0ELb0ELb0ELb0EfN3c107complexIfEEEEv12SSMParamsBwd)
        .other          _Z25selective_scan_bwd_kernelI32Selective_Scan_bwd_kernel_traitsILi64ELi16ELb0ELb0ELb0ELb0ELb0EfN3c107complexIfEEEEv12SSMParamsBwd,@"STO_CUDA_ENTRY STV_DEFAULT"
_Z25selective_scan_bwd_kernelI32Selective_Scan_bwd_kernel_traitsILi64ELi16ELb0ELb0ELb0ELb0ELb0EfN3c107complexIfEEEEv12SSMParamsBwd:
.text._Z25selective_scan_bwd_kernelI32Selective_Scan_bwd_kernel_traitsILi64ELi16ELb0ELb0ELb0ELb0ELb0EfN3c107complexIfEEEEv12SSMParamsBwd:
        /* <DEDUP_REMOVED lines=33> */
[----:B------:R-:W-:Y:S01]  /*0210*/  UISETP.NE.U32.AND UP0, UPT, URZ, UR4, UPT ;  /* 0x000000043f00728c */ /* 0x000fe2000bf05070 */
[----:B------:R-:W-:Y:S01]  /*0220*/  MOV R135, RZ ;  /* 0x000000ff00877202 */ /* 0x000fe20000000f00 */
        /* <DEDUP_REMOVED lines=77> */
[----:B------:R-:W4:Y:S01]  /*0700*/  S2R R133, SR_LANEID ;  /* 0x0000000000857919 */ /* 0x000f220000000000 */
[----:B------:R-:W-:Y:S01]  /*0710*/  UMOV UR6, URZ ;  /* 0x0000003f00067c82 */ /* 0x000fe20008000000 */
[----:B---3--:R-:W-:-:S04]  /*0720*/  SHF.R.S32.HI R3, RZ, 0x1f, R134 ;  /* 0x0000001fff037819 */ /* 0x008fc80000011486 */
[----:B------:R-:W-:-:S04]  /*0730*/  LEA.HI R3, R3, R134, RZ, 0x5 ;  /* 0x0000008603037211 */ /* 0x000fc800078f28ff */
[----:B----4-:R-:W-:Y:S02]  /*0740*/  SHF.R.S32.HI R132, RZ, 0x5, R3 ;  /* 0x00000005ff847819 */ /* 0x010fe40000011403 */
.L_x_4096:
[----:B------:R-:W-:Y:S01]  /*0750*/  ULDC UR20, c[0x0][0x174] ;  /* 0x00005d0000147ab9 */ /* 0x000fe20000000800 */
[----:B------:R-:W-:Y:S01]  /*0760*/  SHF.L.U32 R0, R134, 0x4, RZ ;  /* 0x0000000486007819 */ /* 0x000fe200000006ff */
[----:B------:R-:W-:Y:S01]  /*0770*/  UIADD3 UR20, -UR6, UR20, URZ ;  /* 0x0000001406147290 */ /* 0x000fe2000fffe13f */
[----:B------:R-:W-:Y:S01]  /*0780*/  BAR.SYNC.DEFER_BLOCKING 0x0 ;  /* 0x0000000000007b1d */ /* 0x000fe20000010000 */
[----:B0-----:R-:W-:Y:S01]  /*0790*/  MOV R2, UR26 ;  /* 0x0000001a00027c02 */ /* 0x001fe20008000f00 */
        /* <DEDUP_REMOVED lines=13> */
[C---:B------:R-:W-:Y:S01]  /*0870*/  ISETP.GE.AND P2, PT, R131.reuse, UR7, PT ;  /* 0x0000000783007c0c */ /* 0x040fe2000bf46270 */
[----:B------:R-:W-:Y:S01]  /*0880*/  CS2R R12, SRZ ;  /* 0x00000000000c7805 */ /* 0x000fe2000001ff00 */
[----:B------:R-:W-:Y:S01]  /*0890*/  ISETP.GE.AND P1, PT, R18, UR7, PT ;  /* 0x0000000712007c0c */ /* 0x000fe2000bf26270 */
[----:B------:R-:W-:Y:S01]  /*08a0*/  CS2R R14, SRZ ;  /* 0x00000000000e7805 */ /* 0x000fe2000001ff00 */
[----:B------:R-:W-:-:S02]  /*08b0*/  LOP3.LUT R22, R131, 0x60, RZ, 0xfc, !PT ;  /* 0x0000006083167812 */ /* 0x000fc400078efcff */
[C---:B------:R-:W-:Y:S02]  /*08c0*/  LOP3.LUT R24, R131.reuse, 0x80, RZ, 0xfc, !PT ;  /* 0x0000008083187812 */ /* 0x040fe400078efcff */
[C---:B------:R-:W-:Y:S02]  /*08d0*/  LOP3.LUT R26, R131.reuse, 0xa0, RZ, 0xfc, !PT ;  /* 0x000000a0831a7812 */ /* 0x040fe400078efcff */
[C---:B------:R-:W-:Y:S02]  /*08e0*/  LOP3.LUT R28, R131.reuse, 0xc0, RZ, 0xfc, !PT ;  /* 0x000000c0831c7812 */ /* 0x040fe400078efcff */
[----:B------:R-:W-:Y:S01]  /*08f0*/  ISETP.GE.AND P0, PT, R20, UR7, PT ;  /* 0x0000000714007c0c */ /* 0x000fe2000bf06270 */
[----:B------:R0:W3:Y:S01]  /*0900*/  @!P2 LDG.E R5, [R2.64] ;  /* 0x000000200205a981 */ /* 0x0000e2000c1e1900 */
        /* <DEDUP_REMOVED lines=10> */
[----:B--2---:R0:W2:Y:S01]  /*09b0*/  @!P4 LDG.E R6, [R2.64+0x180] ;  /* 0x000180200206c981 */ /* 0x0040a2000c1e1900 */
[----:B------:R-:W-:-:S02]  /*09c0*/  LOP3.LUT R34, R131, 0x120, RZ, 0xfc, !PT ;  /* 0x0000012083227812 */ /* 0x000fc400078efcff */
[C---:B------:R-:W-:Y:S01]  /*09d0*/  LOP3.LUT R36, R131.reuse, 0x140, RZ, 0xfc, !PT ;  /* 0x0000014083247812 */ /* 0x040fe200078efcff */
[----:B------:R0:W2:Y:S01]  /*09e0*/  @!P6 LDG.E R9, [R2.64+0x200] ;  /* 0x000200200209e981 */ /* 0x0000a2000c1e1900 */
[C---:B------:R-:W-:Y:S02]  /*09f0*/  LOP3.LUT R37, R131.reuse, 0x160, RZ, 0xfc, !PT ;  /* 0x0000016083257812 */ /* 0x040fe400078efcff */
[C---:B------:R-:W-:Y:S01]  /*0a00*/  LOP3.LUT R38, R131.reuse, 0x180, RZ, 0xfc, !PT ;  /* 0x0000018083267812 */ /* 0x040fe200078efcff */
[----:B------:R0:W2:Y:S01]  /*0a10*/  @!P5 LDG.E R8, [R2.64+0x280] ;  /* 0x000280200208d981 */ /* 0x0000a2000c1e1900 */
[C---:B------:R-:W-:Y:S02]  /*0a20*/  LOP3.LUT R39, R131.reuse, 0x1a0, RZ, 0xfc, !PT ;  /* 0x000001a083277812 */ /* 0x040fe400078efcff */
[----:B------:R-:W-:Y:S01]  /*0a30*/  ISETP.GE.AND P0, PT, R34, UR7, PT ;  /* 0x0000000722007c0c */ /* 0x000fe2000bf06270 */
[----:B------:R0:W2:Y:S01]  /*0a40*/  @!P3 LDG.E R11, [R2.64+0x300] ;  /* 0x00030020020bb981 */ /* 0x0000a2000c1e1900 */
[----:B------:R-:W-:-:S02]  /*0a50*/  LOP3.LUT R40, R131, 0x1c0, RZ, 0xfc, !PT ;  /* 0x000001c083287812 */ /* 0x000fc400078efcff */
[----:B------:R-:W-:Y:S01]  /*0a60*/  ISETP.GE.AND P4, PT, R36, UR7, PT ;  /* 0x0000000724007c0c */ /* 0x000fe2000bf86270 */
[----:B------:R0:W2:Y:S01]  /*0a70*/  @!P2 LDG.E R10, [R2.64+0x380] ;  /* 0x00038020020aa981 */ /* 0x0000a2000c1e1900 */
[----:B------:R-:W-:Y:S02]  /*0a80*/  LOP3.LUT R41, R131, 0x1e0, RZ, 0xfc, !PT ;  /* 0x000001e083297812 */ /* 0x000fe400078efcff */
        /* <DEDUP_REMOVED lines=59> */
[----:B------:R-:W-:Y:S02]  /*0e40*/  ISETP.GE.AND P3, PT, R28, UR7, PT ;  /* 0x000000071c007c0c */ /* 0x000fe4000bf66270 */
[----:B------:R-:W-:Y:S01]  /*0e50*/  MOV R0, RZ ;  /* 0x000000ff00007202 */ /* 0x000fe20000000f00 */
[----:B---3--:R-:W-:Y:S04]  /*0e60*/  STS [R130.X4], R5 ;  /* 0x0000000582007388 */ /* 0x008fe80000004800 */
[----:B----4-:R0:W-:Y:S04]  /*0e70*/  STS [R129.X4+0x80], R4 ;  /* 0x0000800481007388 */ /* 0x0101e80000004800 */
[----:B-----5:R-:W-:Y:S04]  /*0e80*/  STS [R128.X4+0x100], R7 ;  /* 0x0001000780007388 */ /* 0x020fe80000004800 */
[----:B--2---:R2:W-:Y:S04]  /*0e90*/  STS [R127.X4+0x180], R6 ;  /* 0x000180067f007388 */ /* 0x0045e80000004800 */
        /* <DEDUP_REMOVED lines=35> */
[----:B-1----:R-:W-:Y:S01]  /*10d0*/  HFMA2.MMA R17, -RZ, RZ, 0, 0 ;  /* 0x00000000ff117435 */ /* 0x002fe200000001ff */
[----:B------:R-:W-:Y:S01]  /*10e0*/  CS2R R14, SRZ ;  /* 0x00000000000e7805 */ /* 0x000fe2000001ff00 */
        /* <DEDUP_REMOVED lines=18> */
[----:B------:R-:W-:Y:S01]  /*1210*/  HFMA2.MMA R19, -RZ, RZ, 0, 0 ;  /* 0x00000000ff137435 */ /* 0x000fe200000001ff */
        /* <DEDUP_REMOVED lines=20> */
[----:B----4-:R-:W-:Y:S04]  /*1360*/  STS [R128.X4+0x100], R7 ;  /* 0x0001000780007388 */ /* 0x010fe80000004800 */
[----:B-----5:R0:W-:Y:S04]  /*1370*/  STS [R127.X4+0x180], R6 ;  /* 0x000180067f007388 */ /* 0x0201e80000004800 */
        /* <DEDUP_REMOVED lines=55> */
[----:B--2---:R-:W-:Y:S01]  /*16f0*/  HFMA2.MMA R19, -RZ, RZ, 0, 0 ;  /* 0x00000000ff137435 */ /* 0x004fe200000001ff */
        /* <DEDUP_REMOVED lines=47> */
[----:B-1----:R-:W-:Y:S01]  /*19f0*/  FFMA.FTZ R136, R108, R3, R136 ;  /* 0x000000036c887223 */ /* 0x002fe20000010088 */
[----:B------:R-:W-:Y:S02]  /*1a00*/  MOV R12, c[0x0][0x16c] ;  /* 0x00005b00000c7a02 */ /* 0x000fe40000000f00 */
[----:B------:R-:W1:Y:S01]  /*1a10*/  LDS R10, [R113.X4+0x30] ;  /* 0x00003000710a7984 */ /* 0x000e620000004800 */
[----:B--2---:R-:W-:-:S03]  /*1a20*/  FFMA.FTZ R136, R107, R0, R136 ;  /* 0x000000006b887223 */ /* 0x004fc60000010088 */
        /* <DEDUP_REMOVED lines=15> */
[----:B---3--:R-:W-:Y:S02]  /*1b20*/  FFMA.FTZ R136, R95, R12, R136 ;  /* 0x0000000c5f887223 */ /* 0x008fe40000010088 */
        /* <DEDUP_REMOVED lines=15> */
[----:B----4-:R-:W-:Y:S02]  /*1c20*/  FMUL.FTZ R34, R17, UR5 ;  /* 0x0000000511227c20 */ /* 0x010fe40008410000 */
        /* <DEDUP_REMOVED lines=49> */
[----:B------:R-:W-:Y:S01]  /*1f40*/  FADD.FTZ R18, R17, R17 ;  /* 0x0000001111127221 */ /* 0x000fe20000010000 */
[----:B------:R-:W-:Y:S01]  /*1f50*/  LOP3.LUT R17, R134, 0x1f, RZ, 0xc0, !PT ;  /* 0x0000001f86117812 */ /* 0x000fe200078ec0ff */
        /* <DEDUP_REMOVED lines=17> */
.L_x_4091:
        /* <DEDUP_REMOVED lines=134> */
[----:B------:R-:W-:-:S06]  /*28d0*/  @UP0 ULEA UR16, UR27, UR7, 0x8 ;  /* 0x000000071b100291 */ /* 0x000fcc000f8e403f */
[----:B------:R-:W-:-:S05]  /*28e0*/  MOV R60, UR16 ;  /* 0x00000010003c7c02 */ /* 0x000fca0008000f00 */
[----:B------:R0:W1:Y:S02]  /*28f0*/  @P0 LDS.64 R110, [R60.X8+0x18f0] ;  /* 0x0018f0003c6e0984 */ /* 0x0000640000008a00 */
.L_x_4056:
[----:B-1-34-:R-:W-:Y:S05]  /*2900*/  BSYNC B0 ;  /* 0x0000000000007941 */ /* 0x01afea0003800000 */
.L_x_4055:
[----:B------:R-:W-:Y:S01]  /*2910*/  UISETP.GE.AND UP0, UPT, UR20, 0x2, UPT ;  /* 0x000000021400788c */ /* 0x000fe2000bf06270 */
[----:B0-----:R-:W-:Y:S01]  /*2920*/  FMUL.FTZ R60, R183, UR41 ;  /* 0x00000029b73c7c20 */ /* 0x001fe20008410000 */
[----:B--2---:R-:W-:Y:S01]  /*2930*/  MOV R61, UR20 ;  /* 0x00000014003d7c02 */ /* 0x004fe20008000f00 */
[----:B------:R-:W-:Y:S01]  /*2940*/  FADD.FTZ R175, R80, UR4 ;  /* 0x0000000450af7e21 */ /* 0x000fe20008010000 */
[----:B------:R-:W-:Y:S01]  /*2950*/  MOV R65, c[0x0][0x16c] ;  /* 0x00005b0000417a02 */ /* 0x000fe20000000f00 */
[----:B------:R-:W-:Y:S01]  /*2960*/  FMUL.RZ R63, R60, 0.15915493667125701904 ;  /* 0x3e22f9833c3f7820 */ /* 0x000fe2000040c000 */
[----:B------:R-:W-:Y:S01]  /*2970*/  PLOP3.LUT P0, PT, PT, PT, UP0, 0x80, 0x0 ;  /* 0x000000000000781c */ /* 0x000fe20003f0f008 */
[----:B------:R-:W-:Y:S01]  /*2980*/  FADD.FTZ R179, R78, UR4 ;  /* 0x000000044eb37e21 */ /* 0x000fe20008010000 */
[----:B------:R-:W-:Y:S01]  /*2990*/  HFMA2.MMA R138, -RZ, RZ, 0, 9.5367431640625e-07 ;  /* 0x00000010ff8a7435 */ /* 0x000fe200000001ff */
[----:B------:R-:W-:Y:S01]  /*29a0*/  FMUL.FTZ R60, R175, UR41 ;  /* 0x00000029af3c7c20 */ /* 0x000fe20008410000 */
[----:B------:R-:W-:Y:S01]  /*29b0*/  ISETP.NE.OR P0, PT, R17, RZ, !P0 ;  /* 0x000000ff1100720c */ /* 0x000fe20004705670 */
[----:B------:R-:W-:Y:S01]  /*29c0*/  FMUL.FTZ R67, R179, UR41 ;  /* 0x00000029b3437c20 */ /* 0x000fe20008410000 */
[----:B------:R-:W-:Y:S01]  /*29d0*/  MUFU.COS R146, R62 ;  /* 0x0000003e00927308 */ /* 0x000fe20000000000 */
[----:B------:R-:W-:-:S02]  /*29e0*/  FMUL.RZ R137, R60, 0.15915493667125701904 ;  /* 0x3e22f9833c897820 */ /* 0x000fc4000040c000 */
[----:B------:R-:W-:Y:S02]  /*29f0*/  FADD.FTZ R181, R79, UR4 ;  /* 0x000000044fb57e21 */ /* 0x000fe40008010000 */
[----:B------:R-:W-:Y:S02]  /*2a00*/  FMUL.RZ R177, R67, 0.15915493667125701904 ;  /* 0x3e22f98343b17820 */ /* 0x000fe4000040c000 */
[-C--:B------:R-:W-:Y:S01]  /*2a10*/  FMUL.FTZ R67, R201, R66.reuse ;  /* 0x00000042c9437220 */ /* 0x080fe20000410000 */
[----:B------:R-:W-:Y:S01]  /*2a20*/  MUFU.SIN R141, R137 ;  /* 0x00000089008d7308 */ /* 0x000fe20000000400 */
[----:B------:R-:W-:Y:S02]  /*2a30*/  FMUL.FTZ R64, R181, UR41 ;  /* 0x00000029b5407c20 */ /* 0x000fe40008410000 */
[----:B------:R-:W-:Y:S01]  /*2a40*/  @!P0 IADD3 R60, R61, -0x2, RZ ;  /* 0xfffffffe3d3c8810 */ /* 0x000fe20007ffe0ff */
[----:B------:R-:W-:Y:S01]  /*2a50*/  FMUL.FTZ R168, R197, R66 ;  /* 0x00000042c5a87220 */ /* 0x000fe20000410000 */
[----:B------:R-:W-:Y:S01]  /*2a60*/  MOV R61, RZ ;  /* 0x000000ff003d7202 */ /* 0x000fe20000000f00 */
[----:B------:R-:W-:-:S02]  /*2a70*/  FMUL.RZ R169, R64, 0.15915493667125701904 ;  /* 0x3e22f98340a97820 */ /* 0x000fc4000040c000 */
[----:B------:R0:W-:Y:S01]  /*2a80*/  MUFU.COS R142, R137 ;  /* 0x00000089008e7308 */ /* 0x0001e20000000000 */
[----:B------:R-:W-:Y:S01]  /*2a90*/  @!P0 IMAD R65, R60, R65, UR7 ;  /* 0x000000073c418e24 */ /* 0x000fe2000f8e0241 */
[----:B------:R-:W-:-:S03]  /*2aa0*/  HFMA2.MMA R60, -RZ, RZ, 1.875, 0 ;  /* 0x3f800000ff3c7435 */ /* 0x000fc600000001ff */
[----:B------:R-:W-:-:S03]  /*2ab0*/  @!P0 IMAD.WIDE R64, R65, R138, UR10 ;  /* 0x0000000a41408e25 */ /* 0x000fc6000f8e028a */
[----:B------:R-:W1:Y:S01]  /*2ac0*/  MUFU.EX2 R166, R67 ;  /* 0x0000004300a67308 */ /* 0x000e620000000800 */
[----:B0-----:R-:W-:-:S07]  /*2ad0*/  FMUL.FTZ R137, R199, R66 ;  /* 0x00000042c7897220 */ /* 0x001fce0000410000 */
[----:B------:R-:W-:Y:S08]  /*2ae0*/  MUFU.SIN R143, R63 ;  /* 0x0000003f008f7308 */ /* 0x000ff00000000400 */
[----:B------:R0:W-:Y:S08]  /*2af0*/  MUFU.COS R144, R63 ;  /* 0x0000003f00907308 */ /* 0x0001f00000000000 */
[----:B------:R-:W2:Y:S01]  /*2b00*/  MUFU.EX2 R137, R137 ;  /* 0x0000008900897308 */ /* 0x000ea20000000800 */
[----:B0-----:R-:W-:-:S06]  /*2b10*/  CS2R R62, SRZ ;  /* 0x00000000003e7805 */ /* 0x001fcc000001ff00 */
[----:B------:R0:W5:Y:S01]  /*2b20*/  @!P0 LDG.E.128 R60, [R64.64] ;  /* 0x00000020403c8981 */ /* 0x000162000c1e1d00 */
[----:B------:R-:W3:Y:S01]  /*2b30*/  MUFU.EX2 R168, R168 ;  /* 0x000000a800a87308 */ /* 0x000ee20000000800 */
[----:B-1----:R-:W-:Y:S02]  /*2b40*/  FMUL.FTZ R165, R166, R165 ;  /* 0x000000a5a6a57220 */ /* 0x002fe40000410000 */
[-C--:B------:R-:W-:Y:S02]  /*2b50*/  FMUL.FTZ R170, R187, R66.reuse ;  /* 0x00000042bbaa7220 */ /* 0x080fe40000410000 */
[----:B------:R-:W-:-:S03]  /*2b60*/  FMUL.FTZ R171, R171, R66 ;  /* 0x00000042abab7220 */ /* 0x000fc60000410000 */
[----:B------:R-:W-:Y:S01]  /*2b70*/  MUFU.SIN R139, R169 ;  /* 0x000000a9008b7308 */ /* 0x000fe20000000400 */
[----:B0-----:R-:W-:Y:S02]  /*2b80*/  FMUL.FTZ R65, R193, R66 ;  /* 0x00000042c1417220 */ /* 0x001fe40000410000 */
[----:B------:R-:W-:-:S05]  /*2b90*/  FMUL.FTZ R167, R166, R167 ;  /* 0x000000a7a6a77220 */ /* 0x000fca0000410000 */
[----:B------:R-:W0:Y:S01]  /*2ba0*/  MUFU.EX2 R65, R65 ;  /* 0x0000004100417308 */ /* 0x000e220000000800 */
[C---:B--2---:R-:W-:Y:S02]  /*2bb0*/  FMUL.FTZ R164, R137.reuse, R164 ;  /* 0x000000a489a47220 */ /* 0x044fe40000410000 */
[----:B------:R-:W-:Y:S02]  /*2bc0*/  FMUL.FTZ R163, R137, R163 ;  /* 0x000000a389a37220 */ /* 0x000fe40000410000 */
[-C--:B------:R-:W-:Y:S02]  /*2bd0*/  FMUL.FTZ R166, R16, R165.reuse ;  /* 0x000000a510a67220 */ /* 0x080fe40000410000 */
[----:B------:R-:W-:Y:S02]  /*2be0*/  FMUL.FTZ R137, RZ, R165 ;  /* 0x000000a5ff897220 */ /* 0x000fe40000410000 */
[-C--:B------:R-:W-:Y:S02]  /*2bf0*/  FMUL.FTZ R64, R195, R66.reuse ;  /* 0x00000042c3407220 */ /* 0x080fe40000410000 */
[----:B------:R-:W-:-:S02]  /*2c00*/  FMUL.FTZ R67, R189, R66 ;  /* 0x00000042bd437220 */ /* 0x000fc40000410000 */
[C---:B---3--:R-:W-:Y:S02]  /*2c10*/  FMUL.FTZ R162, R168.reuse, R162 ;  /* 0x000000a2a8a27220 */ /* 0x048fe40000410000 */
[----:B------:R-:W-:Y:S02]  /*2c20*/  FMUL.FTZ R161, R168, R161 ;  /* 0x000000a1a8a17220 */ /* 0x000fe40000410000 */
[-C--:B------:R-:W-:Y:S02]  /*2c30*/  FFMA.FTZ R168, RZ, R167.reuse, R166 ;  /* 0x000000a7ffa87223 */ /* 0x080fe400000100a6 */
[----:B------:R-:W-:Y:S01]  /*2c40*/  FFMA.FTZ R166, R16, R167, -R137 ;  /* 0x000000a710a67223 */ /* 0x000fe20000010889 */
[----:B------:R-:W1:Y:S01]  /*2c50*/  MUFU.EX2 R64, R64 ;  /* 0x0000004000407308 */ /* 0x000e620000000800 */
[----:B------:R-:W-:Y:S02]  /*2c60*/  FADD.FTZ R168, RZ, R168 ;  /* 0x000000a8ffa87221 */ /* 0x000fe40000010000 */
[----:B------:R-:W-:-:S05]  /*2c70*/  FADD.FTZ R166, R15, R166 ;  /* 0x000000a60fa67221 */ /* 0x000fca0000010000 */
[----:B------:R-:W2:Y:S01]  /*2c80*/  MUFU.EX2 R67, R67 ;  /* 0x0000004300437308 */ /* 0x000ea20000000800 */
[C---:B0-----:R-:W-:Y:S02]  /*2c90*/  FMUL.FTZ R158, R65.reuse, R158 ;  /* 0x0000009e419e7220 */ /* 0x041fe40000410000 */
[----:B------:R-:W-:Y:S02]  /*2ca0*/  FMUL.FTZ R157, R65, R157 ;  /* 0x0000009d419d7220 */ /* 0x000fe40000410000 */
[C---:B------:R-:W-:Y:S02]  /*2cb0*/  FMUL.FTZ R65, R163.reuse, R168 ;  /* 0x000000a8a3417220 */ /* 0x040fe40000410000 */
[-C--:B------:R-:W-:Y:S02]  /*2cc0*/  FMUL.FTZ R137, R163, R166.reuse ;  /* 0x000000a6a3897220 */ /* 0x080fe40000410000 */
[C---:B------:R-:W-:Y:S02]  /*2cd0*/  FFMA.FTZ R65, R164.reuse, R166, -R65 ;  /* 0x000000a6a4417223 */ /* 0x040fe40000010841 */
[----:B------:R-:W-:-:S02]  /*2ce0*/  FFMA.FTZ R137, R164, R168, R137 ;  /* 0x000000a8a4897223 */ /* 0x000fc40000010089 */
[----:B------:R-:W-:Y:S02]  /*2cf0*/  FADD.FTZ R65, R14, R65 ;  /* 0x000000410e417221 */ /* 0x000fe40000010000 */
[----:B------:R-:W-:Y:S02]  /*2d00*/  FADD.FTZ R137, RZ, R137 ;  /* 0x00000089ff897221 */ /* 0x000fe40000010000 */
[C---:B-1----:R-:W-:Y:S02]  /*2d10*/  FMUL.FTZ R160, R64.reuse, R160 ;  /* 0x000000a040a07220 */ /* 0x042fe40000410000 */
[----:B------:R-:W-:Y:S02]  /*2d20*/  FMUL.FTZ R159, R64, R159 ;  /* 0x0000009f409f7220 */ /* 0x000fe40000410000 */
[C---:B--2---:R-:W-:Y:S02]  /*2d30*/  FMUL.FTZ R154, R67.reuse, R154 ;  /* 0x0000009a439a7220 */ /* 0x044fe40000410000 */
[----:B------:R-:W-:-:S02]  /*2d40*/  FMUL.FTZ R153, R67, R153 ;  /* 0x0000009943997220 */ /* 0x000fc40000410000 */
[C---:B------:R-:W-:Y:S02]  /*2d50*/  FMUL.FTZ R64, R161.reuse, R137 ;  /* 0x00000089a1407220 */ /* 0x040fe40000410000 */
[-C--:B------:R-:W-:Y:S02]  /*2d60*/  FMUL.FTZ R67, R161, R65.reuse ;  /* 0x00000041a1437220 */ /* 0x080fe40000410000 */
[C---:B------:R-:W-:Y:S02]  /*2d70*/  FFMA.FTZ R64, R162.reuse, R65, -R64 ;  /* 0x00000041a2407223 */ /* 0x040fe40000010840 */
[----:B------:R-:W-:Y:S01]  /*2d80*/  FFMA.FTZ R67, R162, R137, R67 ;  /* 0x00000089a2437223 */ /* 0x000fe20000010043 */
[----:B------:R0:W-:Y:S01]  /*2d90*/  MUFU.COS R140, R169 ;  /* 0x000000a9008c7308 */ /* 0x0001e20000000000 */
[----:B------:R-:W-:Y:S02]  /*2da0*/  FADD.FTZ R65, R13, R64 ;  /* 0x000000400d417221 */ /* 0x000fe40000010000 */
[----:B------:R-:W-:-:S02]  /*2db0*/  FADD.FTZ R67, RZ, R67 ;  /* 0x00000043ff437221 */ /* 0x000fc40000010000 */
[-C--:B------:R-:W-:Y:S02]  /*2dc0*/  FMUL.FTZ R172, R185, R66.reuse ;  /* 0x00000042b9ac7220 */ /* 0x080fe40000410000 */
[-C--:B------:R-:W-:Y:S02]  /*2dd0*/  FMUL.FTZ R173, R173, R66.reuse ;  /* 0x00000042adad7220 */ /* 0x080fe40000410000 */
[-C--:B0-----:R-:W-:Y:S02]  /*2de0*/  FMUL.FTZ R169, R191, R66.reuse ;  /* 0x00000042bfa97220 */ /* 0x081fe40000410000 */
[-C--:B------:R-:W-:Y:S02]  /*2df0*/  FMUL.FTZ R174, R183, R66.reuse ;  /* 0x00000042b7ae7220 */ /* 0x080fe40000410000 */
[-C--:B------:R-:W-:Y:S02]  /*2e00*/  FMUL.FTZ R175, R175, R66.reuse ;  /* 0x00000042afaf7220 */ /* 0x080fe40000410000 */
[----:B------:R-:W-:-:S02]  /*2e10*/  FMUL.FTZ R176, R181, R66 ;  /* 0x00000042b5b07220 */ /* 0x000fc40000410000 */
[C---:B------:R-:W-:Y:S02]  /*2e20*/  FMUL.FTZ R168, R159.reuse, R65 ;  /* 0x000000419fa87220 */ /* 0x040fe40000410000 */
[-C--:B------:R-:W-:Y:S02]  /*2e30*/  FMUL.FTZ R166, R159, R67.reuse ;  /* 0x000000439fa67220 */ /* 0x080fe40000410000 */
[----:B------:R-:W-:Y:S01]  /*2e40*/  FMUL.FTZ R66, R179, R66 ;  /* 0x00000042b3427220 */ /* 0x000fe20000410000 */
[----:B------:R-:W0:Y:S01]  /*2e50*/  MUFU.EX2 R169, R169 ;  /* 0x000000a900a97308 */ /* 0x000e220000000800 */
[C---:B------:R-:W-:Y:S02]  /*2e60*/  FFMA.FTZ R168, R160.reuse, R67, R168 ;  /* 0x00000043a0a87223 */ /* 0x040fe400000100a8 */
[----:B------:R-:W-:Y:S02]  /*2e70*/  FFMA.FTZ R65, R160, R65, -R166 ;  /* 0x00000041a0417223 */ /* 0x000fe400000108a6 */
[----:B------:R-:W-:-:S03]  /*2e80*/  FADD.FTZ R168, RZ, R168 ;  /* 0x000000a8ffa87221 */ /* 0x000fc60000010000 */
[----:B------:R-:W-:Y:S01]  /*2e90*/  MUFU.COS R138, R177 ;  /* 0x000000b1008a7308 */ /* 0x000fe20000000000 */
[----:B------:R-:W-:-:S07]  /*2ea0*/  FADD.FTZ R65, R12, R65 ;  /* 0x000000410c417221 */ /* 0x000fce0000010000 */
[----:B------:R1:W2:Y:S01]  /*2eb0*/  MUFU.EX2 R137, R66 ;  /* 0x0000004200897308 */ /* 0x0002a20000000800 */
[----:B------:R-:W-:-:S07]  /*2ec0*/  FMUL.FTZ R67, R157, R65 ;  /* 0x000000419d437220 */ /* 0x000fce0000410000 */
[----:B------:R-:W3:Y:S01]  /*2ed0*/  MUFU.SIN R64, R177 ;  /* 0x000000b100407308 */ /* 0x000ee20000000400 */
[-C--:B-1----:R-:W-:Y:S02]  /*2ee0*/  FMUL.FTZ R66, R157, R168.reuse ;  /* 0x000000a89d427220 */ /* 0x082fe40000410000 */
[C---:B------:R-:W-:Y:S02]  /*2ef0*/  FFMA.FTZ R67, R158.reuse, R168, R67 ;  /* 0x000000a89e437223 */ /* 0x040fe40000010043 */
[----:B------:R-:W-:Y:S02]  /*2f00*/  FFMA.FTZ R66, R158, R65, -R66 ;  /* 0x000000419e427223 */ /* 0x000fe40000010842 */
[----:B0-----:R-:W-:Y:S01]  /*2f10*/  FMUL.FTZ R155, R169, R155 ;  /* 0x0000009ba99b7220 */ /* 0x001fe20000410000 */
[----:B------:R-:W0:Y:S01]  /*2f20*/  MUFU.EX2 R171, R171 ;  /* 0x000000ab00ab7308 */ /* 0x000e220000000800 */
[----:B------:R-:W-:Y:S02]  /*2f30*/  FADD.FTZ R65, R11, R66 ;  /* 0x000000420b417221 */ /* 0x000fe40000010000 */
[----:B------:R-:W-:-:S02]  /*2f40*/  FADD.FTZ R67, RZ, R67 ;  /* 0x00000043ff437221 */ /* 0x000fc40000010000 */
[C---:B--2---:R-:W-:Y:S02]  /*2f50*/  FMUL.FTZ R138, R137.reuse, R138 ;  /* 0x0000008a898a7220 */ /* 0x044fe40000410000 */
[-C--:B------:R-:W-:Y:S02]  /*2f60*/  FMUL.FTZ R66, R124, R165.reuse ;  /* 0x000000a57c427220 */ /* 0x080fe40000410000 */
[----:B---3--:R-:W-:Y:S02]  /*2f70*/  FMUL.FTZ R137, R137, R64 ;  /* 0x0000004089897220 */ /* 0x008fe40000410000 */
[----:B------:R-:W-:Y:S02]  /*2f80*/  FMUL.FTZ R64, R125, R165 ;  /* 0x000000a57d407220 */ /* 0x000fe40000410000 */
[----:B------:R-:W-:Y:S02]  /*2f90*/  FMUL.FTZ R156, R169, R156 ;  /* 0x0000009ca99c7220 */ /* 0x000fe40000410000 */
[----:B------:R-:W-:-:S02]  /*2fa0*/  FMUL.FTZ R168, R155, R65 ;  /* 0x000000419ba87220 */ /* 0x000fc40000410000 */
[----:B------:R-:W-:Y:S01]  /*2fb0*/  FMUL.FTZ R166, R155, R67 ;  /* 0x000000439ba67220 */ /* 0x000fe20000410000 */
[----:B------:R-:W1:Y:S01]  /*2fc0*/  MUFU.EX2 R170, R170 ;  /* 0x000000aa00aa7308 */ /* 0x000e620000000800 */
[-C--:B------:R-:W-:Y:S02]  /*2fd0*/  FFMA.FTZ R66, R125, R167.reuse, R66 ;  /* 0x000000a77d427223 */ /* 0x080fe40000010042 */
[----:B------:R-:W-:Y:S02]  /*2fe0*/  FFMA.FTZ R64, R124, R167, -R64 ;  /* 0x000000a77c407223 */ /* 0x000fe40000010840 */
[C---:B------:R-:W-:Y:S02]  /*2ff0*/  FFMA.FTZ R168, R156.reuse, R67, R168 ;  /* 0x000000439ca87223 */ /* 0x040fe400000100a8 */
[----:B------:R-:W-:Y:S02]  /*3000*/  FFMA.FTZ R169, R156, R65, -R166 ;  /* 0x000000419ca97223 */ /* 0x000fe400000108a6 */
[----:B------:R-:W-:-:S02]  /*3010*/  FMUL.FTZ R65, R163, R66 ;  /* 0x00000042a3417220 */ /* 0x000fc40000410000 */
[----:B------:R-:W-:Y:S02]  /*3020*/  FMUL.FTZ R67, R163, R64 ;  /* 0x00000040a3437220 */ /* 0x000fe40000410000 */
[----:B------:R-:W-:Y:S02]  /*3030*/  FADD.FTZ R168, RZ, R168 ;  /* 0x000000a8ffa87221 */ /* 0x000fe40000010000 */
[----:B------:R-:W-:Y:S02]  /*3040*/  FADD.FTZ R169, R10, R169 ;  /* 0x000000a90aa97221 */ /* 0x000fe40000010000 */
[C---:B0-----:R-:W-:Y:S02]  /*3050*/  FMUL.FTZ R150, R171.reuse, R150 ;  /* 0x00000096ab967220 */ /* 0x041fe40000410000 */
[----:B------:R-:W-:Y:S02]  /*3060*/  FMUL.FTZ R149, R171, R149 ;  /* 0x00000095ab957220 */ /* 0x000fe40000410000 */
[----:B------:R-:W-:-:S02]  /*3070*/  FFMA.FTZ R65, R164, R64, -R65 ;  /* 0x00000040a4417223 */ /* 0x000fc40000010841 */
[----:B------:R-:W-:Y:S02]  /*3080*/  FFMA.FTZ R67, R164, R66, R67 ;  /* 0x00000042a4437223 */ /* 0x000fe40000010043 */
        /* <DEDUP_REMOVED lines=28> */
[----:B------:R-:W-:Y:S01]  /*3250*/  FMUL.FTZ R171, R149, R169 ;  /* 0x000000a995ab7220 */ /* 0x000fe20000410000 */
[----:B------:R-:W1:Y:S01]  /*3260*/  MUFU.EX2 R173, R173 ;  /* 0x000000ad00ad7308 */ /* 0x000e620000000800 */
        /* <DEDUP_REMOVED lines=13> */
[----:B------:R-:W-:Y:S01]  /*3340*/  FMUL.FTZ R169, R147, R171 ;  /* 0x000000ab93a97220 */ /* 0x000fe20000410000 */
[----:B------:R-:W0:Y:S01]  /*3350*/  MUFU.EX2 R174, R174 ;  /* 0x000000ae00ae7308 */ /* 0x000e220000000800 */
[C---:B------:R-:W-:Y:S02]  /*3360*/  FFMA.FTZ R66, R154.reuse, R67, R66 ;  /* 0x000000439a427223 */ /* 0x040fe40000010042 */
[----:B------:R-:W-:Y:S02]  /*3370*/  FFMA.FTZ R64, R154, R65, -R64 ;  /* 0x000000419a407223 */ /* 0x000fe40000010840 */
[C---:B------:R-:W-:Y:S02]  /*3380*/  FFMA.FTZ R168, R148.reuse, R171, R168 ;  /* 0x000000ab94a87223 */ /* 0x040fe400000100a8 */
[----:B------:R-:W-:Y:S02]  /*3390*/  FFMA.FTZ R169, R148, R166, -R169 ;  /* 0x000000a694a97223 */ /* 0x000fe400000108a9 */
[----:B------:R-:W-:-:S02]  /*33a0*/  FMUL.FTZ R65, R151, R66 ;  /* 0x0000004297417220 */ /* 0x000fc40000410000 */
[-C--:B------:R-:W-:Y:S02]  /*33b0*/  FMUL.FTZ R67, R151, R64.reuse ;  /* 0x0000004097437220 */ /* 0x080fe40000410000 */
[----:B-1----:R-:W-:Y:S02]  /*33c0*/  FMUL.FTZ R145, R173, R145 ;  /* 0x00000091ad917220 */ /* 0x002fe40000410000 */
[----:B------:R-:W-:Y:S02]  /*33d0*/  FADD.FTZ R168, RZ, R168 ;  /* 0x000000a8ffa87221 */ /* 0x000fe40000010000 */
[----:B------:R-:W-:Y:S02]  /*33e0*/  FADD.FTZ R169, R6, R169 ;  /* 0x000000a906a97221 */ /* 0x000fe40000010000 */
[C---:B------:R-:W-:Y:S02]  /*33f0*/  FFMA.FTZ R65, R152.reuse, R64, -R65 ;  /* 0x0000004098417223 */ /* 0x040fe40000010841 */
[----:B------:R-:W-:-:S02]  /*3400*/  FFMA.FTZ R67, R152, R66, R67 ;  /* 0x0000004298437223 */ /* 0x000fc40000010043 */
[----:B------:R-:W-:Y:S02]  /*3410*/  FMUL.FTZ R146, R173, R146 ;  /* 0x00000092ad927220 */ /* 0x000fe40000410000 */
[C---:B------:R-:W-:Y:S02]  /*3420*/  FMUL.FTZ R166, R145.reuse, R168 ;  /* 0x000000a891a67220 */ /* 0x040fe40000410000 */
[----:B------:R-:W-:Y:S01]  /*3430*/  FMUL.FTZ R171, R145, R169 ;  /* 0x000000a991ab7220 */ /* 0x000fe20000410000 */
[----:B------:R-:W1:Y:S01]  /*3440*/  MUFU.EX2 R175, R175 ;  /* 0x000000af00af7308 */ /* 0x000e620000000800 */
[C---:B------:R-:W-:Y:S02]  /*3450*/  FMUL.FTZ R66, R149.reuse, R65 ;  /* 0x0000004195427220 */ /* 0x040fe40000410000 */
[----:B------:R-:W-:Y:S02]  /*3460*/  FMUL.FTZ R64, R149, R67 ;  /* 0x0000004395407220 */ /* 0x000fe40000410000 */
[----:B------:R-:W-:-:S02]  /*3470*/  FFMA.FTZ R166, R146, R169, -R166 ;  /* 0x000000a992a67223 */ /* 0x000fc400000108a6 */
[----:B------:R-:W-:Y:S02]  /*3480*/  FFMA.FTZ R171, R146, R168, R171 ;  /* 0x000000a892ab7223 */ /* 0x000fe400000100ab */
[C---:B------:R-:W-:Y:S02]  /*3490*/  FFMA.FTZ R66, R150.reuse, R67, R66 ;  /* 0x0000004396427223 */ /* 0x040fe40000010042 */
[----:B------:R-:W-:Y:S02]  /*34a0*/  FFMA.FTZ R64, R150, R65, -R64 ;  /* 0x0000004196407223 */ /* 0x000fe40000010840 */
[----:B0-----:R-:W-:Y:S02]  /*34b0*/  FMUL.FTZ R143, R174, R143 ;  /* 0x0000008fae8f7220 */ /* 0x001fe40000410000 */
        /* <DEDUP_REMOVED lines=14> */
[----:B-1----:R-:W-:-:S02]  /*35a0*/  FMUL.FTZ R141, R175, R141 ;  /* 0x0000008daf8d7220 */ /* 0x002fc40000410000 */
[----:B------:R-:W-:Y:S02]  /*35b0*/  FADD.FTZ R168, RZ, R168 ;  /* 0x000000a8ffa87221 */ /* 0x000fe40000010000 */
[----:B------:R-:W-:Y:S02]  /*35c0*/  FADD.FTZ R169, R4, R169 ;  /* 0x000000a904a97221 */ /* 0x000fe40000010000 */
[C---:B------:R-:W-:Y:S02]  /*35d0*/  FFMA.FTZ R66, R146.reuse, R67, R66 ;  /* 0x0000004392427223 */ /* 0x040fe40000010042 */
[----:B------:R-:W-:Y:S02]  /*35e0*/  FFMA.FTZ R64, R146, R65, -R64 ;  /* 0x0000004192407223 */ /* 0x000fe40000010840 */
[----:B------:R-:W-:Y:S02]  /*35f0*/  FMUL.FTZ R142, R175, R142 ;  /* 0x0000008eaf8e7220 */ /* 0x000fe40000410000 */
[----:B------:R-:W-:-:S02]  /*3600*/  FMUL.FTZ R166, R141, R168 ;  /* 0x000000a88da67220 */ /* 0x000fc40000410000 */
[-C--:B------:R-:W-:Y:S02]  /*3610*/  FMUL.FTZ R171, R141, R169.reuse ;  /* 0x000000a98dab7220 */ /* 0x080fe40000410000 */
[C---:B------:R-:W-:Y:S02]  /*3620*/  FMUL.FTZ R65, R143.reuse, R66 ;  /* 0x000000428f417220 */ /* 0x040fe40000410000 */
[----:B------:R-:W-:Y:S02]  /*3630*/  FMUL.FTZ R67, R143, R64 ;  /* 0x000000408f437220 */ /* 0x000fe40000410000 */
[C---:B------:R-:W-:Y:S02]  /*3640*/  FFMA.FTZ R166, R142.reuse, R169, -R166 ;  /* 0x000000a98ea67223 */ /* 0x040fe400000108a6 */
[----:B------:R-:W-:Y:S02]  /*3650*/  FFMA.FTZ R171, R142, R168, R171 ;  /* 0x000000a88eab7223 */ /* 0x000fe400000100ab */
[----:B------:R-:W-:-:S02]  /*3660*/  FFMA.FTZ R65, R144, R64, -R65 ;  /* 0x0000004090417223 */ /* 0x000fc40000010841 */
[----:B------:R-:W-:Y:S02]  /*3670*/  FFMA.FTZ R67, R144, R66, R67 ;  /* 0x0000004290437223 */ /* 0x000fe40000010043 */
[----:B0-----:R-:W-:Y:S02]  /*3680*/  FMUL.FTZ R139, R176, R139 ;  /* 0x0000008bb08b7220 */ /* 0x001fe40000410000 */
[----:B------:R-:W-:Y:S02]  /*3690*/  FADD.FTZ R166, R3, R166 ;  /* 0x000000a603a67221 */ /* 0x000fe40000010000 */
[----:B------:R-:W-:Y:S02]  /*36a0*/  FADD.FTZ R171, RZ, R171 ;  /* 0x000000abffab7221 */ /* 0x000fe40000010000 */
[C---:B------:R-:W-:Y:S02]  /*36b0*/  FMUL.FTZ R66, R141.reuse, R65 ;  /* 0x000000418d427220 */ /* 0x040fe40000410000 */
[----:B------:R-:W-:-:S02]  /*36c0*/  FMUL.FTZ R64, R141, R67 ;  /* 0x000000438d407220 */ /* 0x000fc40000410000 */
[----:B------:R-:W-:Y:S02]  /*36d0*/  FMUL.FTZ R140, R176, R140 ;  /* 0x0000008cb08c7220 */ /* 0x000fe40000410000 */
[C---:B------:R-:W-:Y:S02]  /*36e0*/  FMUL.FTZ R168, R139.reuse, R166 ;  /* 0x000000a68ba87220 */ /* 0x040fe40000410000 */
[----:B------:R-:W-:Y:S02]  /*36f0*/  FMUL.FTZ R169, R139, R171 ;  /* 0x000000ab8ba97220 */ /* 0x000fe40000410000 */
[C---:B------:R-:W-:Y:S02]  /*3700*/  FFMA.FTZ R66, R142.reuse, R67, R66 ;  /* 0x000000438e427223 */ /* 0x040fe40000010042 */
[----:B------:R-:W-:Y:S02]  /*3710*/  FFMA.FTZ R64, R142, R65, -R64 ;  /* 0x000000418e407223 */ /* 0x000fe40000010840 */
[----:B------:R-:W-:-:S02]  /*3720*/  FFMA.FTZ R168, R140, R171, R168 ;  /* 0x000000ab8ca87223 */ /* 0x000fc400000100a8 */
[----:B------:R-:W-:Y:S02]  /*3730*/  FFMA.FTZ R169, R140, R166, -R169 ;  /* 0x000000a68ca97223 */ /* 0x000fe400000108a9 */
[C---:B------:R-:W-:Y:S02]  /*3740*/  FMUL.FTZ R65, R139.reuse, R66 ;  /* 0x000000428b417220 */ /* 0x040fe40000410000 */
[-C--:B------:R-:W-:Y:S02]  /*3750*/  FMUL.FTZ R67, R139, R64.reuse ;  /* 0x000000408b437220 */ /* 0x080fe40000410000 */
[----:B------:R-:W-:Y:S02]  /*3760*/  FADD.FTZ R168, RZ, R168 ;  /* 0x000000a8ffa87221 */ /* 0x000fe40000010000 */
[----:B------:R-:W-:Y:S02]  /*3770*/  FADD.FTZ R169, R2, R169 ;  /* 0x000000a902a97221 */ /* 0x000fe40000010000 */
[----:B------:R-:W-:-:S02]  /*3780*/  FFMA.FTZ R64, R140, R64, -R65 ;  /* 0x000000408c407223 */ /* 0x000fc40000010841 */
[----:B------:R-:W-:Y:S02]  /*3790*/  FFMA.FTZ R67, R140, R66, R67 ;  /* 0x000000428c437223 */ /* 0x000fe40000010043 */
[C---:B------:R-:W-:Y:S02]  /*37a0*/  FMUL.FTZ R66, R137.reuse, R168 ;  /* 0x000000a889427220 */ /* 0x040fe40000410000 */
[C---:B------:R-:W-:Y:S01]  /*37b0*/  FMUL.FTZ R175, R137.reuse, R169 ;  /* 0x000000a989af7220 */ /* 0x040fe20000410000 */
[----:B------:R-:W-:Y:S01]  /*37c0*/  ISETP.GT.U32.AND P0, PT, R134, 0x1f, PT ;  /* 0x0000001f8600780c */ /* 0x000fe20003f04070 */
[C---:B------:R-:W-:Y:S02]  /*37d0*/  FMUL.FTZ R65, R137.reuse, R64 ;  /* 0x0000004089417220 */ /* 0x040fe40000410000 */
[----:B------:R-:W-:Y:S02]  /*37e0*/  FMUL.FTZ R171, R137, R67 ;  /* 0x0000004389ab7220 */ /* 0x000fe40000410000 */
[----:B------:R-:W-:-:S02]  /*37f0*/  FFMA.FTZ R173, R138, R169, -R66 ;  /* 0x000000a98aad7223 */ /* 0x000fc40000010842 */
[C---:B------:R-:W-:Y:S02]  /*3800*/  FFMA.FTZ R175, R138.reuse, R168, R175 ;  /* 0x000000a88aaf7223 */ /* 0x040fe400000100af */
[C---:B------:R-:W-:Y:S02]  /*3810*/  FFMA.FTZ R65, R138.reuse, R67, R65 ;  /* 0x000000438a417223 */ /* 0x040fe40000010041 */
[----:B------:R-:W-:Y:S02]  /*3820*/  FFMA.FTZ R64, R138, R64, -R171 ;  /* 0x000000408a407223 */ /* 0x000fe400000108ab */
[----:B-----5:R-:W-:Y:S02]  /*3830*/  FMUL.FTZ R169, R69, R71 ;  /* 0x0000004745a97220 */ /* 0x020fe40000410000 */
[----:B------:R-:W-:Y:S02]  /*3840*/  FADD.FTZ R66, R0, R173 ;  /* 0x000000ad00427221 */ /* 0x000fe40000010000 */
[----:B------:R-:W-:-:S02]  /*3850*/  FADD.FTZ R67, RZ, R175 ;  /* 0x000000afff437221 */ /* 0x000fc40000010000 */
[-C--:B------:R-:W-:Y:S01]  /*3860*/  FMUL.FTZ R69, R69, R70.reuse ;  /* 0x0000004645457220 */ /* 0x080fe20000410000 */
[----:B------:R-:W-:Y:S01]  /*3870*/  BSSY B0, `(.L_x_4057) ;  /* 0x00000c3000007945 */ /* 0x000fe20003800000 */
[C---:B------:R-:W-:Y:S01]  /*3880*/  FFMA.FTZ R70, R68.reuse, R70, -R169 ;  /* 0x0000004644467223 */ /* 0x040fe200000108a9 */
[----:B------:R0:W-:Y:S01]  /*3890*/  STS.128 [R134.X16+0x10e0], R64 ;  /* 0x0010e04086007388 */ /* 0x0001e2000000cc00 */
[----:B------:R-:W-:Y:S02]  /*38a0*/  FFMA.FTZ R69, R68, R71, R69 ;  /* 0x0000004744457223 */ /* 0x000fe40000010045 */
        /* <DEDUP_REMOVED lines=34> */
[----:B0-----:R-:W-:-:S05]  /*3ad0*/  SHF.L.U32 R199, R134, 0x5, RZ ;  /* 0x0000000586c77819 */ /* 0x001fca00000006ff */
[----:B------:R-:W-:Y:S04]  /*3ae0*/  LDS.128 R64, [R199+0x10e0] ;  /* 0x0010e000c7407984 */ /* 0x000fe80000000c00 */
[----:B------:R-:W0:Y:S02]  /*3af0*/  LDS.128 R68, [R199+0x10f0] ;  /* 0x0010f000c7447984 */ /* 0x000e240000000c00 */
[-C--:B0-----:R-:W-:Y:S02]  /*3b00*/  FMUL.FTZ R203, R67, R69.reuse ;  /* 0x0000004543cb7220 */ /* 0x081fe40000410000 */
[-C--:B------:R-:W-:Y:S02]  /*3b10*/  FMUL.FTZ R200, R66, R69.reuse ;  /* 0x0000004542c87220 */ /* 0x080fe40000410000 */
[----:B------:R-:W-:-:S02]  /*3b20*/  FMUL.FTZ R201, R65, R69 ;  /* 0x0000004541c97220 */ /* 0x000fc40000410000 */
[----:B------:R-:W-:Y:S02]  /*3b30*/  FMUL.FTZ R69, R64, R69 ;  /* 0x0000004540457220 */ /* 0x000fe40000410000 */
[-C--:B------:R-:W-:Y:S02]  /*3b40*/  FFMA.FTZ R203, R66, R68.reuse, -R203 ;  /* 0x0000004442cb7223 */ /* 0x080fe400000108cb */
[-C--:B------:R-:W-:Y:S02]  /*3b50*/  FFMA.FTZ R200, R67, R68.reuse, R200 ;  /* 0x0000004443c87223 */ /* 0x080fe400000100c8 */
[-C--:B------:R-:W-:Y:S02]  /*3b60*/  FFMA.FTZ R66, R64, R68.reuse, -R201 ;  /* 0x0000004440427223 */ /* 0x080fe400000108c9 */
[----:B------:R-:W-:Y:S02]  /*3b70*/  FFMA.FTZ R68, R65, R68, R69 ;  /* 0x0000004441447223 */ /* 0x000fe40000010045 */
[----:B------:R-:W-:-:S02]  /*3b80*/  FADD.FTZ R70, R70, R203 ;  /* 0x000000cb46467221 */ /* 0x000fc40000010000 */
[----:B------:R-:W-:Y:S01]  /*3b90*/  FADD.FTZ R71, R71, R200 ;  /* 0x000000c847477221 */ /* 0x000fe20000010000 */
[----:B------:R-:W-:Y:S05]  /*3ba0*/  BRA.DIV ~URZ, `(.L_x_4059) ;  /* 0x000060b27f007947 */ /* 0x000fea000b800000 */
[----:B------:R0:W1:Y:S02]  /*3bb0*/  SHFL.UP PT, R67, R66, 0x1, RZ ;  /* 0x0420000042437989 */ /* 0x00006400000e00ff */
.L_x_4104:
[----:B------:R-:W-:Y:S05]  /*3bc0*/  BRA.DIV ~URZ, `(.L_x_4060) ;  /* 0x000061127f007947 */ /* 0x000fea000b800000 */
[----:B------:R-:W2:Y:S01]  /*3bd0*/  SHFL.UP PT, R69, R70, 0x1, RZ ;  /* 0x0420000046457989 */ /* 0x000ea200000e00ff */
[----:B------:R-:W-:Y:S01]  /*3be0*/  ISETP.GE.AND P0, PT, R133, 0x1, PT ;  /* 0x000000018500780c */ /* 0x000fe20003f06270 */
[C---:B-1----:R-:W-:Y:S02]  /*3bf0*/  FMUL.FTZ R202, R68.reuse, R67 ;  /* 0x0000004344ca7220 */ /* 0x042fe40000410000 */
[----:B------:R-:W1:Y:S04]  /*3c00*/  SHFL.UP PT, R201, R71, 0x1, RZ ;  /* 0x0420000047c97989 */ /* 0x000e6800000e00ff */
[----:B------:R-:W3:Y:S01]  /*3c10*/  SHFL.UP PT, R65, R68, 0x1, RZ ;  /* 0x0420000044417989 */ /* 0x000ee200000e00ff */
[----:B--2---:R-:W-:-:S02]  /*3c20*/  FMUL.FTZ R200, R68, R69 ;  /* 0x0000004544c87220 */ /* 0x004fc40000410000 */
[-C--:B-1----:R-:W-:Y:S02]  /*3c30*/  FMUL.FTZ R64, R68, R201.reuse ;  /* 0x000000c944407220 */ /* 0x082fe40000410000 */
[C---:B------:R-:W-:Y:S02]  /*3c40*/  FFMA.FTZ R200, R66.reuse, R201, R200 ;  /* 0x000000c942c87223 */ /* 0x040fe400000100c8 */
[C---:B------:R-:W-:Y:S02]  /*3c50*/  FFMA.FTZ R69, R66.reuse, R69, -R64 ;  /* 0x0000004542457223 */ /* 0x040fe40000010840 */
[-C--:B---3--:R-:W-:Y:S02]  /*3c60*/  FFMA.FTZ R201, R66, R65.reuse, R202 ;  /* 0x0000004142c97223 */ /* 0x088fe400000100ca */
[C---:B------:R-:W-:Y:S02]  /*3c70*/  FMUL.FTZ R65, R68.reuse, R65 ;  /* 0x0000004144417220 */ /* 0x040fe40000410000 */
[----:B------:R-:W-:Y:S01]  /*3c80*/  @P0 FADD.FTZ R71, R71, R200 ;  /* 0x000000c847470221 */ /* 0x000fe20000010000 */
[----:B------:R-:W-:Y:S01]  /*3c90*/  FSEL R201, R68, R201, !P0 ;  /* 0x000000c944c97208 */ /* 0x000fe20004000000 */
[----:B------:R-:W-:-:S02]  /*3ca0*/  @P0 FADD.FTZ R70, R70, R69 ;  /* 0x0000004546460221 */ /* 0x000fc40000010000 */
        /* <DEDUP_REMOVED lines=53> */
.L_x_4105:
[----:B------:R-:W-:Y:S01]  /*4000*/  MOV R204, R66 ;  /* 0x0000004200cc7202 */ /* 0x000fe20000000f00 */
[-C--:B0-2---:R-:W-:Y:S01]  /*4010*/  FMUL.FTZ R66, R203, R200.reuse ;  /* 0x000000c8cb427220 */ /* 0x085fe20000410000 */
[----:B------:R-:W-:Y:S01]  /*4020*/  ISETP.GE.AND P0, PT, R133, 0x10, PT ;  /* 0x000000108500780c */ /* 0x000fe20003f06270 */
[----:B-1----:R-:W-:Y:S01]  /*4030*/  FMUL.FTZ R64, R67, R200 ;  /* 0x000000c843407220 */ /* 0x002fe20000410000 */
[----:B------:R-:W-:Y:S01]  /*4040*/  MOV R202, R71 ;  /* 0x0000004700ca7202 */ /* 0x000fe20000000f00 */
[----:B---3--:R-:W-:-:S02]  /*4050*/  FFMA.FTZ R65, R69, R204, R66 ;  /* 0x000000cc45417223 */ /* 0x008fc40000010042 */
[----:B------:R-:W-:Y:S02]  /*4060*/  FMUL.FTZ R66, R69, R200 ;  /* 0x000000c845427220 */ /* 0x000fe40000410000 */
[C---:B----4-:R-:W-:Y:S02]  /*4070*/  FFMA.FTZ R69, R201.reuse, R204, R64 ;  /* 0x000000ccc9457223 */ /* 0x050fe40000010040 */
[----:B------:R-:W-:Y:S02]  /*4080*/  FMUL.FTZ R64, R201, R200 ;  /* 0x000000c8c9407220 */ /* 0x000fe40000410000 */
[-C--:B------:R-:W-:Y:S01]  /*4090*/  FFMA.FTZ R66, R203, R204.reuse, -R66 ;  /* 0x000000cccb427223 */ /* 0x080fe20000010842 */
        /* <DEDUP_REMOVED lines=10> */
[----:B------:R-:W-:Y:S05]  /*4140*/  CALL.REL.NOINC `($__internal_97_$__cuda_sm70_shflsync_idx_p) ;  /* 0x0000797000007944 */ /* 0x000fea0003c00000 */
.L_x_4061:
[----:B------:R-:W-:Y:S05]  /*4150*/  BRA.CONV ~URZ, `(.L_x_4062) ;  /* 0x000000637f007947 */ /* 0x000fea000b800000 */
[----:B0-----:R-:W-:Y:S01]  /*4160*/  HFMA2.MMA R69, -RZ, RZ, 0, 1.847743988037109375e-06 ;  /* 0x0000001fff457435 */ /* 0x001fe200000001ff */
[----:B------:R-:W-:Y:S02]  /*4170*/  MOV R67, R200 ;  /* 0x000000c800437202 */ /* 0x000fe40000000f00 */
[----:B------:R-:W-:-:S02]  /*4180*/  MOV R68, 0x1f ;  /* 0x0000001f00447802 */ /* 0x000fc40000000f00 */
[----:B-1----:R-:W-:Y:S02]  /*4190*/  MOV R66, 0xffffffff ;  /* 0xffffffff00427802 */ /* 0x002fe40000000f00 */
[----:B------:R-:W-:Y:S02]  /*41a0*/  MOV R64, 0x41c0 ;  /* 0x000041c000407802 */ /* 0x000fe40000000f00 */
[----:B------:R-:W-:Y:S05]  /*41b0*/  CALL.REL.NOINC `($__internal_97_$__cuda_sm70_shflsync_idx_p) ;  /* 0x0000790000007944 */ /* 0x000fea0003c00000 */
.L_x_4062:
[----:B------:R-:W-:Y:S05]  /*41c0*/  BRA.CONV ~URZ, `(.L_x_4063) ;  /* 0x000000637f007947 */ /* 0x000fea000b800000 */
[----:B0-----:R-:W-:Y:S01]  /*41d0*/  HFMA2.MMA R69, -RZ, RZ, 0, 1.847743988037109375e-06 ;  /* 0x0000001fff457435 */ /* 0x001fe200000001ff */
[----:B------:R-:W-:Y:S02]  /*41e0*/  MOV R67, R70 ;  /* 0x0000004600437202 */ /* 0x000fe40000000f00 */
[----:B------:R-:W-:Y:S02]  /*41f0*/  MOV R68, 0x1f ;  /* 0x0000001f00447802 */ /* 0x000fe40000000f00 */
[----:B-1----:R-:W-:Y:S02]  /*4200*/  MOV R66, 0xffffffff ;  /* 0xffffffff00427802 */ /* 0x002fe40000000f00 */
[----:B------:R-:W-:Y:S02]  /*4210*/  MOV R64, 0x4230 ;  /* 0x0000423000407802 */ /* 0x000fe40000000f00 */
[----:B------:R-:W-:Y:S05]  /*4220*/  CALL.REL.NOINC `($__internal_97_$__cuda_sm70_shflsync_idx_p) ;  /* 0x0000789000007944 */ /* 0x000fea0003c00000 */
.L_x_4063:
[----:B------:R-:W-:Y:S05]  /*4230*/  BRA.CONV ~URZ, `(.L_x_4064) ;  /* 0x000000637f007947 */ /* 0x000fea000b800000 */
[----:B0-----:R-:W-:Y:S01]  /*4240*/  HFMA2.MMA R69, -RZ, RZ, 0, 1.847743988037109375e-06 ;  /* 0x0000001fff457435 */ /* 0x001fe200000001ff */
[----:B------:R-:W-:-:S02]  /*4250*/  MOV R67, R202 ;  /* 0x000000ca00437202 */ /* 0x000fc40000000f00 */
[----:B------:R-:W-:Y:S02]  /*4260*/  MOV R68, 0x1f ;  /* 0x0000001f00447802 */ /* 0x000fe40000000f00 */
[----:B-1----:R-:W-:Y:S02]  /*4270*/  MOV R66, 0xffffffff ;  /* 0xffffffff00427802 */ /* 0x002fe40000000f00 */
[----:B------:R-:W-:Y:S02]  /*4280*/  MOV R64, 0x42a0 ;  /* 0x000042a000407802 */ /* 0x000fe40000000f00 */
[----:B------:R-:W-:Y:S05]  /*4290*/  CALL.REL.NOINC `($__internal_97_$__cuda_sm70_shflsync_idx_p) ;  /* 0x0000782000007944 */ /* 0x000fea0003c00000 */
.L_x_4064:
[----:B------:R-:W-:Y:S05]  /*42a0*/  BRA.DIV ~URZ, `(.L_x_4065) ;  /* 0x000065927f007947 */ /* 0x000fea000b800000 */
[----:B------:R-:W2:Y:S04]  /*42b0*/  SHFL.IDX PT, R60, R60, RZ, 0x1f ;  /* 0x00001fff3c3c7589 */ /* 0x000ea800000e0000 */
[----:B------:R-:W3:Y:S04]  /*42c0*/  SHFL.IDX PT, R61, R61, RZ, 0x1f ;  /* 0x00001fff3d3d7589 */ /* 0x000ee800000e0000 */
[----:B------:R-:W4:Y:S04]  /*42d0*/  SHFL.IDX PT, R62, R62, RZ, 0x1f ;  /* 0x00001fff3e3e7589 */ /* 0x000f2800000e0000 */
[----:B------:R-:W0:Y:S04]  /*42e0*/  SHFL.IDX PT, R63, R63, RZ, 0x1f ;  /* 0x00001fff3f3f7589 */ /* 0x000e2800000e0000 */
[----:B------:R1:W0:Y:S04]  /*42f0*/  SHFL.UP PT, R71, R204, 0x1, RZ ;  /* 0x04200000cc477989 */ /* 0x00022800000e00ff */
[----:B------:R-:W0:Y:S04]  /*4300*/  SHFL.UP PT, R200, R200, 0x1, RZ ;  /* 0x04200000c8c87989 */ /* 0x000e2800000e00ff */
[----:B------:R-:W0:Y:S04]  /*4310*/  SHFL.UP PT, R70, R70, 0x1, RZ ;  /* 0x0420000046467989 */ /* 0x000e2800000e00ff */
[----:B------:R1:W0:Y:S02]  /*4320*/  SHFL.UP PT, R201, R202, 0x1, RZ ;  /* 0x04200000cac97989 */ /* 0x00022400000e00ff */
.L_x_4106:
[----:B0123--:R-:W0:Y:S01]  /*4330*/  LDS.128 R64, [R199+0x10e0] ;  /* 0x0010e000c7407984 */ /* 0x00fe220000000c00 */
[----:B----4-:R-:W-:-:S02]  /*4340*/  FMUL.FTZ R202, R62, R200 ;  /* 0x000000c83eca7220 */ /* 0x010fc40000410000 */
[CC--:B------:R-:W-:Y:S02]  /*4350*/  FMUL.FTZ R68, R63.reuse, R200.reuse ;  /* 0x000000c83f447220 */ /* 0x0c0fe40000410000 */
[-C--:B------:R-:W-:Y:S02]  /*4360*/  FFMA.FTZ R202, R63, R71.reuse, R202 ;  /* 0x000000473fca7223 */ /* 0x080fe400000100ca */
[----:B------:R-:W-:Y:S02]  /*4370*/  FFMA.FTZ R69, R62, R71, -R68 ;  /* 0x000000473e457223 */ /* 0x000fe40000010844 */
[-C--:B------:R-:W-:Y:S02]  /*4380*/  FMUL.FTZ R68, R61, R200.reuse ;  /* 0x000000c83d447220 */ /* 0x080fe40000410000 */
[----:B------:R-:W-:Y:S02]  /*4390*/  FMUL.FTZ R200, R60, R200 ;  /* 0x000000c83cc87220 */ /* 0x000fe40000410000 */
[----:B------:R-:W-:-:S02]  /*43a0*/  @P1 FADD.FTZ R63, R202, R201 ;  /* 0x000000c9ca3f1221 */ /* 0x000fc40000010000 */
[----:B------:R-:W-:Y:S02]  /*43b0*/  @P1 FADD.FTZ R62, R69, R70 ;  /* 0x00000046453e1221 */ /* 0x000fe40000010000 */
[-C--:B------:R-:W-:Y:S02]  /*43c0*/  @P1 FFMA.FTZ R60, R60, R71.reuse, -R68 ;  /* 0x000000473c3c1223 */ /* 0x080fe40000010844 */
[----:B------:R-:W-:-:S05]  /*43d0*/  @P1 FFMA.FTZ R61, R61, R71, R200 ;  /* 0x000000473d3d1223 */ /* 0x000fca00000100c8 */
[----:B------:R1:W-:Y:S01]  /*43e0*/  STS.128 [R199+0x10e0], R60 ;  /* 0x0010e03cc7007388 */ /* 0x0003e20000000c00 */
[C---:B0-----:R-:W-:Y:S02]  /*43f0*/  FMUL.FTZ R71, R65.reuse, R63 ;  /* 0x0000003f41477220 */ /* 0x041fe40000410000 */
[C---:B------:R-:W-:Y:S02]  /*4400*/  FMUL.FTZ R70, R65.reuse, R62 ;  /* 0x0000003e41467220 */ /* 0x040fe40000410000 */
[C---:B------:R-:W-:Y:S02]  /*4410*/  FMUL.FTZ R68, R65.reuse, R60 ;  /* 0x0000003c41447220 */ /* 0x040fe40000410000 */
[----:B------:R-:W-:Y:S02]  /*4420*/  FMUL.FTZ R69, R65, R61 ;  /* 0x0000003d41457220 */ /* 0x000fe40000410000 */
[C---:B------:R-:W-:Y:S02]  /*4430*/  FFMA.FTZ R71, R64.reuse, R62, -R71 ;  /* 0x0000003e40477223 */ /* 0x040fe40000010847 */
[----:B------:R-:W-:-:S02]  /*4440*/  FFMA.FTZ R70, R64, R63, R70 ;  /* 0x0000003f40467223 */ /* 0x000fc40000010046 */
[C---:B------:R-:W-:Y:S02]  /*4450*/  FFMA.FTZ R65, R64.reuse, R61, R68 ;  /* 0x0000003d40417223 */ /* 0x040fe40000010044 */
[----:B------:R-:W-:Y:S02]  /*4460*/  FFMA.FTZ R64, R64, R60, -R69 ;  /* 0x0000003c40407223 */ /* 0x000fe40000010845 */
[----:B------:R-:W-:Y:S02]  /*4470*/  FADD.FTZ R66, R66, R71 ;  /* 0x0000004742427221 */ /* 0x000fe40000010000 */
[----:B------:R-:W-:-:S05]  /*4480*/  FADD.FTZ R67, R67, R70 ;  /* 0x0000004643437221 */ /* 0x000fca0000010000 */
[----:B------:R1:W-:Y:S02]  /*4490*/  STS.128 [R199+0x10f0], R64 ;  /* 0x0010f040c7007388 */ /* 0x0003e40000000c00 */
.L_x_4058:
[----:B0-----:R-:W-:Y:S05]  /*44a0*/  BSYNC B0 ;  /* 0x0000000000007941 */ /* 0x001fea0003800000 */
.L_x_4057:
[----:B------:R-:W-:Y:S01]  /*44b0*/  LOP3.LUT P0, RZ, R134, 0x1f, RZ, 0xc0, !PT ;  /* 0x0000001f86ff7812 */ /* 0x000fe2000780c0ff */
[C---:B-1----:R-:W-:Y:S01]  /*44c0*/  FMUL.FTZ R60, R137.reuse, -R110 ;  /* 0x8000006e893c7220 */ /* 0x042fe20000410000 */
[----:B------:R-:W-:Y:S01]  /*44d0*/  MOV R62, UR20 ;  /* 0x00000014003e7c02 */ /* 0x000fe20008000f00 */
[-C--:B------:R-:W-:Y:S01]  /*44e0*/  FMUL.FTZ R61, R137, R111.reuse ;  /* 0x0000006f893d7220 */ /* 0x080fe20000410000 */
[----:B------:R-:W-:Y:S01]  /*44f0*/  WARPSYNC 0xffffffff ;  /* 0xffffffff00007948 */ /* 0x000fe20003800000 */
[----:B------:R-:W-:Y:S01]  /*4500*/  FFMA.FTZ R60, R138, -R111, R60 ;  /* 0x8000006f8a3c7223 */ /* 0x000fe2000001003c */
[----:B------:R-:W-:Y:S01]  /*4510*/  BAR.SYNC.DEFER_BLOCKING 0x0 ;  /* 0x0000000000007b1d */ /* 0x000fe20000010000 */
[----:B------:R-:W-:Y:S01]  /*4520*/  ISETP.GE.OR P0, PT, R62, c[0x0][0x174], P0 ;  /* 0x00005d003e007a0c */ /* 0x000fe20000706670 */
[C---:B------:R-:W-:Y:S01]  /*4530*/  FMUL.FTZ R62, R138.reuse, R198 ;  /* 0x000000c68a3e7220 */ /* 0x040fe20000410000 */
[----:B------:R-:W-:Y:S01]  /*4540*/  MOV R225, UR7 ;  /* 0x0000000700e17c02 */ /* 0x000fe20008000f00 */
[----:B------:R-:W-:-:S02]  /*4550*/  FFMA.FTZ R61, R138, R110, -R61 ;  /* 0x0000006e8a3d7223 */ /* 0x000fc4000001083d */
[----:B------:R-:W-:Y:S01]  /*4560*/  FMUL.FTZ R65, R139, -R60 ;  /* 0x8000003c8b417220 */ /* 0x000fe20000410000 */
[----:B------:R-:W-:Y:S01]  /*4570*/  BSSY B0, `(.L_x_4066) ;  /* 0x00001a1000007945 */ /* 0x000fe20003800000 */
[C---:B------:R-:W-:Y:S02]  /*4580*/  FMUL.FTZ R63, R137.reuse, R198 ;  /* 0x000000c6893f7220 */ /* 0x040fe40000410000 */
[-C--:B------:R-:W-:Y:S02]  /*4590*/  FFMA.FTZ R64, -R137, R182.reuse, -R62 ;  /* 0x000000b689407223 */ /* 0x080fe4000001093e */
[-C--:B------:R-:W-:Y:S02]  /*45a0*/  FMUL.FTZ R67, R139, -R61.reuse ;  /* 0x8000003d8b437220 */ /* 0x080fe40000410000 */
[----:B------:R-:W-:Y:S02]  /*45b0*/  FFMA.FTZ R65, R140, R61, -R65 ;  /* 0x0000003d8c417223 */ /* 0x000fe40000010841 */
[----:B------:R-:W-:-:S02]  /*45c0*/  FFMA.FTZ R62, R138, R182, -R63 ;  /* 0x000000b68a3e7223 */ /* 0x000fc4000001083f */
[----:B------:R-:W-:Y:S02]  /*45d0*/  FADD.FTZ R64, -R197, R64 ;  /* 0x00000040c5407221 */ /* 0x000fe40000010100 */
[----:B------:R-:W-:Y:S02]  /*45e0*/  FFMA.FTZ R67, R140, R60, R67 ;  /* 0x0000003c8c437223 */ /* 0x000fe40000010043 */
[----:B------:R-:W-:Y:S02]  /*45f0*/  FMUL.FTZ R63, R141, -R65 ;  /* 0x800000418d3f7220 */ /* 0x000fe40000410000 */
[----:B------:R-:W-:Y:S02]  /*4600*/  FADD.FTZ R62, R181, R62 ;  /* 0x0000003eb53e7221 */ /* 0x000fe40000010000 */
[----:B------:R-:W-:Y:S02]  /*4610*/  FMUL.FTZ R61, R139, -R64 ;  /* 0x800000408b3d7220 */ /* 0x000fe40000410000 */
[----:B------:R-:W-:-:S02]  /*4620*/  FMUL.FTZ R60, R141, -R67 ;  /* 0x800000438d3c7220 */ /* 0x000fc40000410000 */
[----:B------:R-:W-:Y:S02]  /*4630*/  FFMA.FTZ R67, R142, R67, R63 ;  /* 0x000000438e437223 */ /* 0x000fe4000001003f */
[-C--:B------:R-:W-:Y:S02]  /*4640*/  FFMA.FTZ R61, R140, R62.reuse, -R61 ;  /* 0x0000003e8c3d7223 */ /* 0x080fe4000001083d */
[----:B------:R-:W-:Y:S02]  /*4650*/  FMUL.FTZ R63, R139, -R62 ;  /* 0x8000003e8b3f7220 */ /* 0x000fe40000410000 */
[----:B------:R-:W-:Y:S02]  /*4660*/  FFMA.FTZ R60, R142, R65, -R60 ;  /* 0x000000418e3c7223 */ /* 0x000fe4000001083c */
[----:B------:R-:W-:Y:S02]  /*4670*/  FMUL.FTZ R65, R143, -R67 ;  /* 0x800000438f417220 */ /* 0x000fe40000410000 */
[----:B------:R-:W-:-:S02]  /*4680*/  FADD.FTZ R62, R180, R61 ;  /* 0x0000003db43e7221 */ /* 0x000fc40000010000 */
[----:B------:R-:W-:Y:S02]  /*4690*/  FFMA.FTZ R63, R140, R64, R63 ;  /* 0x000000408c3f7223 */ /* 0x000fe4000001003f */
[-C--:B------:R-:W-:Y:S02]  /*46a0*/  FMUL.FTZ R61, R143, -R60.reuse ;  /* 0x8000003c8f3d7220 */ /* 0x080fe40000410000 */
[----:B------:R-:W-:Y:S02]  /*46b0*/  FFMA.FTZ R65, R144, R60, -R65 ;  /* 0x0000003c90417223 */ /* 0x000fe40000010841 */
[----:B------:R-:W-:Y:S02]  /*46c0*/  FMUL.FTZ R60, R141, -R62 ;  /* 0x8000003e8d3c7220 */ /* 0x000fe40000410000 */
[----:B------:R-:W-:Y:S02]  /*46d0*/  FADD.FTZ R63, -R196, R63 ;  /* 0x0000003fc43f7221 */ /* 0x000fe40000010100 */
[----:B------:R-:W-:-:S02]  /*46e0*/  FFMA.FTZ R67, R144, R67, R61 ;  /* 0x0000004390437223 */ /* 0x000fc4000001003d */
[----:B------:R-:W-:Y:S02]  /*46f0*/  FFMA.FTZ R64, R142, R63, R60 ;  /* 0x0000003f8e407223 */ /* 0x000fe4000001003c */
[----:B------:R-:W0:Y:S01]  /*4700*/  LDS.64 R60, [R134.X16+0x10e8] ;  /* 0x0010e800863c7984 */ /* 0x000e22000000ca00 */
[C---:B------:R-:W-:Y:S02]  /*4710*/  FMUL.FTZ R68, R145.reuse, -R65 ;  /* 0x8000004191447220 */ /* 0x040fe40000410000 */
[----:B------:R-:W-:Y:S02]  /*4720*/  FMUL.FTZ R66, R145, -R67 ;  /* 0x8000004391427220 */ /* 0x000fe40000410000 */
[----:B------:R-:W-:Y:S02]  /*4730*/  FMUL.FTZ R63, R141, -R63 ;  /* 0x8000003f8d3f7220 */ /* 0x000fe40000410000 */
[C---:B------:R-:W-:Y:S02]  /*4740*/  FFMA.FTZ R68, R146.reuse, R67, R68 ;  /* 0x0000004392447223 */ /* 0x040fe40000010044 */
[----:B------:R-:W-:-:S02]  /*4750*/  FFMA.FTZ R66, R146, R65, -R66 ;  /* 0x0000004192427223 */ /* 0x000fc40000010842 */
[----:B------:R-:W-:Y:S02]  /*4760*/  FFMA.FTZ R62, R142, R62, -R63 ;  /* 0x0000003e8e3e7223 */ /* 0x000fe4000001083f */
[----:B------:R-:W-:Y:S02]  /*4770*/  FADD.FTZ R64, -R195, R64 ;  /* 0x00000040c3407221 */ /* 0x000fe40000010100 */
[C---:B------:R-:W-:Y:S02]  /*4780*/  FMUL.FTZ R65, R147.reuse, -R68 ;  /* 0x8000004493417220 */ /* 0x040fe40000410000 */
[----:B------:R-:W-:Y:S02]  /*4790*/  FMUL.FTZ R67, R147, -R66 ;  /* 0x8000004293437220 */ /* 0x000fe40000410000 */
[----:B------:R-:W-:Y:S02]  /*47a0*/  FADD.FTZ R62, R179, R62 ;  /* 0x0000003eb33e7221 */ /* 0x000fe40000010000 */
[----:B------:R-:W-:-:S02]  /*47b0*/  FMUL.FTZ R63, R143, -R64 ;  /* 0x800000408f3f7220 */ /* 0x000fc40000410000 */
[C---:B------:R-:W-:Y:S02]  /*47c0*/  FFMA.FTZ R66, R148.reuse, R66, -R65 ;  /* 0x0000004294427223 */ /* 0x040fe40000010841 */
[----:B------:R-:W-:Y:S02]  /*47d0*/  FFMA.FTZ R67, R148, R68, R67 ;  /* 0x0000004494437223 */ /* 0x000fe40000010043 */
[-C--:B------:R-:W-:Y:S02]  /*47e0*/  FMUL.FTZ R65, R143, -R62.reuse ;  /* 0x8000003e8f417220 */ /* 0x080fe40000410000 */
[C---:B------:R-:W-:Y:S02]  /*47f0*/  FFMA.FTZ R63, R144.reuse, R62, -R63 ;  /* 0x0000003e903f7223 */ /* 0x040fe4000001083f */
[----:B------:R-:W-:Y:S02]  /*4800*/  FMUL.FTZ R69, R149, -R67 ;  /* 0x8000004395457220 */ /* 0x000fe40000410000 */
[----:B------:R-:W-:-:S02]  /*4810*/  FFMA.FTZ R65, R144, R64, R65 ;  /* 0x0000004090417223 */ /* 0x000fc40000010041 */
[----:B------:R-:W-:Y:S02]  /*4820*/  FADD.FTZ R63, R178, R63 ;  /* 0x0000003fb23f7221 */ /* 0x000fe40000010000 */
[-C--:B------:R-:W-:Y:S02]  /*4830*/  FMUL.FTZ R62, R149, -R66.reuse ;  /* 0x80000042953e7220 */ /* 0x080fe40000410000 */
[----:B------:R-:W-:Y:S02]  /*4840*/  FFMA.FTZ R69, R150, R66, -R69 ;  /* 0x0000004296457223 */ /* 0x000fe40000010845 */
[----:B------:R-:W-:Y:S02]  /*4850*/  FADD.FTZ R65, -R194, R65 ;  /* 0x00000041c2417221 */ /* 0x000fe40000010100 */
[----:B------:R-:W-:Y:S02]  /*4860*/  FMUL.FTZ R64, R145, -R63 ;  /* 0x8000003f91407220 */ /* 0x000fe40000410000 */
[----:B------:R-:W-:-:S02]  /*4870*/  FFMA.FTZ R67, R150, R67, R62 ;  /* 0x0000004396437223 */ /* 0x000fc4000001003e */
[----:B------:R-:W-:Y:S02]  /*4880*/  FMUL.FTZ R68, R151, -R69 ;  /* 0x8000004597447220 */ /* 0x000fe40000410000 */
[-C--:B------:R-:W-:Y:S02]  /*4890*/  FMUL.FTZ R62, R145, -R65.reuse ;  /* 0x80000041913e7220 */ /* 0x080fe40000410000 */
[----:B------:R-:W-:Y:S02]  /*48a0*/  FFMA.FTZ R64, R146, R65, R64 ;  /* 0x0000004192407223 */ /* 0x000fe40000010040 */
[-C--:B------:R-:W-:Y:S02]  /*48b0*/  FMUL.FTZ R66, R151, -R67.reuse ;  /* 0x8000004397427220 */ /* 0x080fe40000410000 */
[----:B------:R-:W-:Y:S02]  /*48c0*/  FFMA.FTZ R68, R152, R67, R68 ;  /* 0x0000004398447223 */ /* 0x000fe40000010044 */
[----:B------:R-:W-:-:S02]  /*48d0*/  FFMA.FTZ R62, R146, R63, -R62 ;  /* 0x0000003f923e7223 */ /* 0x000fc4000001083e */
[----:B------:R-:W-:Y:S02]  /*48e0*/  FADD.FTZ R64, -R193, R64 ;  /* 0x00000040c1407221 */ /* 0x000fe40000010100 */
[----:B------:R-:W-:Y:S02]  /*48f0*/  FFMA.FTZ R66, R152, R69, -R66 ;  /* 0x0000004598427223 */ /* 0x000fe40000010842 */
[----:B------:R-:W-:Y:S02]  /*4900*/  FMUL.FTZ R65, R153, -R68 ;  /* 0x8000004499417220 */ /* 0x000fe40000410000 */
[----:B------:R-:W-:Y:S02]  /*4910*/  FADD.FTZ R62, R177, R62 ;  /* 0x0000003eb13e7221 */ /* 0x000fe40000010000 */
[----:B------:R-:W-:Y:S02]  /*4920*/  FMUL.FTZ R63, R147, -R64 ;  /* 0x80000040933f7220 */ /* 0x000fe40000410000 */
[----:B------:R-:W-:-:S02]  /*4930*/  FMUL.FTZ R67, R153, -R66 ;  /* 0x8000004299437220 */ /* 0x000fc40000410000 */
[----:B------:R-:W-:Y:S02]  /*4940*/  FFMA.FTZ R66, R154, R66, -R65 ;  /* 0x000000429a427223 */ /* 0x000fe40000010841 */
[-C--:B------:R-:W-:Y:S02]  /*4950*/  FMUL.FTZ R65, R147, -R62.reuse ;  /* 0x8000003e93417220 */ /* 0x080fe40000410000 */
[C---:B------:R-:W-:Y:S02]  /*4960*/  FFMA.FTZ R63, R148.reuse, R62, -R63 ;  /* 0x0000003e943f7223 */ /* 0x040fe4000001083f */
[C---:B0-----:R-:W-:Y:S02]  /*4970*/  FMUL.FTZ R62, R125.reuse, R60 ;  /* 0x0000003c7d3e7220 */ /* 0x041fe40000410000 */
[----:B------:R-:W-:Y:S02]  /*4980*/  FFMA.FTZ R65, R148, R64, R65 ;  /* 0x0000004094417223 */ /* 0x000fe40000010041 */
        /* <DEDUP_REMOVED lines=9> */
[----:B------:R-:W-:Y:S02]  /*4a20*/  FFMA.FTZ R62, R150, R63, -R61 ;  /* 0x0000003f963e7223 */ /* 0x000fe4000001083d */
[-C--:B------:R-:W-:Y:S02]  /*4a30*/  FMUL.FTZ R61, R165, R224.reuse ;  /* 0x000000e0a53d7220 */ /* 0x080fe40000410000 */
[----:B------:R-:W-:Y:S02]  /*4a40*/  FFMA.FTZ R60, R167, R224, -R60 ;  /* 0x000000e0a73c7223 */ /* 0x000fe4000001083c */
[----:B------:R-:W-:-:S02]  /*4a50*/  FFMA.FTZ R67, R154, R68, R67 ;  /* 0x000000449a437223 */ /* 0x000fc40000010043 */
[----:B------:R-:W-:Y:S02]  /*4a60*/  FFMA.FTZ R61, R167, R124, R61 ;  /* 0x0000007ca73d7223 */ /* 0x000fe4000001003d */
[----:B------:R-:W-:Y:S02]  /*4a70*/  FMUL.FTZ R68, R155, -R66 ;  /* 0x800000429b447220 */ /* 0x000fe40000410000 */
[----:B------:R-:W-:Y:S02]  /*4a80*/  FADD.FTZ R223, R15, R60 ;  /* 0x0000003c0fdf7221 */ /* 0x000fe40000010000 */
[----:B------:R-:W-:Y:S02]  /*4a90*/  FMUL.FTZ R64, R149, -R63 ;  /* 0x8000003f95407220 */ /* 0x000fe40000410000 */
[----:B------:R-:W-:Y:S02]  /*4aa0*/  FMUL.FTZ R69, R155, -R67 ;  /* 0x800000439b457220 */ /* 0x000fe40000410000 */
[----:B------:R-:W-:-:S02]  /*4ab0*/  FADD.FTZ R125, RZ, R61 ;  /* 0x0000003dff7d7221 */ /* 0x000fc40000010000 */
[----:B------:R-:W-:Y:S02]  /*4ac0*/  FFMA.FTZ R68, R156, R67, R68 ;  /* 0x000000439c447223 */ /* 0x000fe40000010044 */
[C---:B------:R-:W-:Y:S02]  /*4ad0*/  FMUL.FTZ R61, R163.reuse, R223 ;  /* 0x000000dfa33d7220 */ /* 0x040fe40000410000 */
[----:B------:R-:W-:Y:S02]  /*4ae0*/  FFMA.FTZ R64, R150, R65, R64 ;  /* 0x0000004196407223 */ /* 0x000fe40000010040 */
[----:B------:R-:W-:Y:S02]  /*4af0*/  FFMA.FTZ R69, R156, R66, -R69 ;  /* 0x000000429c457223 */ /* 0x000fe40000010845 */
[----:B------:R-:W-:Y:S02]  /*4b00*/  FMUL.FTZ R60, R163, R125 ;  /* 0x0000007da33c7220 */ /* 0x000fe40000410000 */
[----:B------:R-:W-:-:S02]  /*4b10*/  FMUL.FTZ R63, R157, -R68 ;  /* 0x800000449d3f7220 */ /* 0x000fc40000410000 */
[C---:B------:R-:W-:Y:S02]  /*4b20*/  FFMA.FTZ R200, R164.reuse, R125, R61 ;  /* 0x0000007da4c87223 */ /* 0x040fe4000001003d */
[----:B------:R-:W-:Y:S02]  /*4b30*/  FADD.FTZ R64, -R191, R64 ;  /* 0x00000040bf407221 */ /* 0x000fe40000010100 */
[----:B------:R-:W-:Y:S02]  /*4b40*/  FMUL.FTZ R65, R157, -R69 ;  /* 0x800000459d417220 */ /* 0x000fe40000410000 */
[----:B------:R-:W-:Y:S02]  /*4b50*/  FFMA.FTZ R61, R164, R223, -R60 ;  /* 0x000000dfa43d7223 */ /* 0x000fe4000001083c */
[----:B------:R-:W-:Y:S02]  /*4b60*/  FFMA.FTZ R69, R158, R69, -R63 ;  /* 0x000000459e457223 */ /* 0x000fe4000001083f */
[----:B------:R-:W-:-:S02]  /*4b70*/  FADD.FTZ R200, RZ, R200 ;  /* 0x000000c8ffc87221 */ /* 0x000fc40000010000 */
[----:B------:R-:W-:Y:S02]  /*4b80*/  FADD.FTZ R62, R175, R62 ;  /* 0x0000003eaf3e7221 */ /* 0x000fe40000010000 */
[----:B------:R-:W-:Y:S02]  /*4b90*/  FMUL.FTZ R63, R151, -R64 ;  /* 0x80000040973f7220 */ /* 0x000fe40000410000 */
[----:B------:R-:W-:Y:S02]  /*4ba0*/  FFMA.FTZ R68, R158, R68, R65 ;  /* 0x000000449e447223 */ /* 0x000fe40000010041 */
[----:B------:R-:W-:Y:S02]  /*4bb0*/  FADD.FTZ R222, R14, R61 ;  /* 0x0000003d0ede7221 */ /* 0x000fe40000010000 */
[----:B------:R-:W-:Y:S02]  /*4bc0*/  FMUL.FTZ R61, R161, R200 ;  /* 0x000000c8a13d7220 */ /* 0x000fe40000410000 */
[----:B------:R-:W-:-:S02]  /*4bd0*/  FMUL.FTZ R67, R151, -R62 ;  /* 0x8000003e97437220 */ /* 0x000fc40000410000 */
[----:B------:R-:W-:Y:S02]  /*4be0*/  FFMA.FTZ R65, R152, R62, -R63 ;  /* 0x0000003e98417223 */ /* 0x000fe4000001083f */
[----:B------:R-:W-:Y:S02]  /*4bf0*/  FMUL.FTZ R62, R159, -R68 ;  /* 0x800000449f3e7220 */ /* 0x000fe40000410000 */
[-C--:B------:R-:W-:Y:S02]  /*4c00*/  FMUL.FTZ R63, R161, R222.reuse ;  /* 0x000000dea13f7220 */ /* 0x080fe40000410000 */
[----:B------:R-:W-:Y:S02]  /*4c10*/  FFMA.FTZ R60, R162, R222, -R61 ;  /* 0x000000dea23c7223 */ /* 0x000fe4000001083d */
[-C--:B------:R-:W-:Y:S02]  /*4c20*/  FMUL.FTZ R71, R159, -R69.reuse ;  /* 0x800000459f477220 */ /* 0x080fe40000410000 */
[----:B------:R-:W-:-:S02]  /*4c30*/  FFMA.FTZ R62, R160, R69, -R62 ;  /* 0x00000045a03e7223 */ /* 0x000fc4000001083e */
[----:B------:R-:W-:Y:S02]  /*4c40*/  FFMA.FTZ R63, R162, R200, R63 ;  /* 0x000000c8a23f7223 */ /* 0x000fe4000001003f */
[----:B------:R-:W-:Y:S02]  /*4c50*/  FADD.FTZ R221, R13, R60 ;  /* 0x0000003c0ddd7221 */ /* 0x000fe40000010000 */
[----:B------:R-:W-:Y:S02]  /*4c60*/  FFMA.FTZ R71, R160, R68, R71 ;  /* 0x00000044a0477223 */ /* 0x000fe40000010047 */
[----:B------:R-:W-:Y:S02]  /*4c70*/  FMUL.FTZ R60, R161, -R62 ;  /* 0x8000003ea13c7220 */ /* 0x000fe40000410000 */
[----:B------:R-:W-:Y:S02]  /*4c80*/  FADD.FTZ R199, RZ, R63 ;  /* 0x0000003fffc77221 */ /* 0x000fe40000010000 */
[----:B------:R-:W-:-:S02]  /*4c90*/  FMUL.FTZ R61, R159, R221 ;  /* 0x000000dd9f3d7220 */ /* 0x000fc40000410000 */
[----:B------:R-:W-:Y:S02]  /*4ca0*/  FFMA.FTZ R66, R162, R71, R60 ;  /* 0x00000047a2427223 */ /* 0x000fe4000001003c */
[----:B------:R-:W-:Y:S02]  /*4cb0*/  FFMA.FTZ R67, R152, R64, R67 ;  /* 0x0000004098437223 */ /* 0x000fe40000010043 */
[-C--:B------:R-:W-:Y:S02]  /*4cc0*/  FMUL.FTZ R60, R159, R199.reuse ;  /* 0x000000c79f3c7220 */ /* 0x080fe40000410000 */
[----:B------:R-:W-:Y:S02]  /*4cd0*/  FFMA.FTZ R202, R160, R199, R61 ;  /* 0x000000c7a0ca7223 */ /* 0x000fe4000001003d */
[----:B------:R-:W-:Y:S02]  /*4ce0*/  FADD.FTZ R65, R174, R65 ;  /* 0x00000041ae417221 */ /* 0x000fe40000010000 */
[----:B------:R-:W-:-:S02]  /*4cf0*/  FADD.FTZ R67, -R190, R67 ;  /* 0x00000043be437221 */ /* 0x000fc40000010100 */
[----:B------:R-:W-:Y:S02]  /*4d00*/  FFMA.FTZ R61, R160, R221, -R60 ;  /* 0x000000dda03d7223 */ /* 0x000fe4000001083c */
[----:B------:R-:W-:Y:S02]  /*4d10*/  FADD.FTZ R202, RZ, R202 ;  /* 0x000000caffca7221 */ /* 0x000fe40000010000 */
[----:B------:R-:W-:Y:S02]  /*4d20*/  FMUL.FTZ R69, R161, -R71 ;  /* 0x80000047a1457220 */ /* 0x000fe40000410000 */
[C---:B------:R-:W-:Y:S02]  /*4d30*/  FMUL.FTZ R63, R153.reuse, -R65 ;  /* 0x80000041993f7220 */ /* 0x040fe40000410000 */
[----:B------:R-:W-:Y:S02]  /*4d40*/  FMUL.FTZ R60, R153, -R67 ;  /* 0x80000043993c7220 */ /* 0x000fe40000410000 */
[----:B------:R-:W-:-:S02]  /*4d50*/  FADD.FTZ R220, R12, R61 ;  /* 0x0000003d0cdc7221 */ /* 0x000fc40000010000 */
[C---:B------:R-:W-:Y:S02]  /*4d60*/  FMUL.FTZ R61, R157.reuse, R202 ;  /* 0x000000ca9d3d7220 */ /* 0x040fe40000410000 */
[----:B------:R-:W-:Y:S02]  /*4d70*/  FFMA.FTZ R69, R162, R62, -R69 ;  /* 0x0000003ea2457223 */ /* 0x000fe40000010845 */
[C---:B------:R-:W-:Y:S02]  /*4d80*/  FFMA.FTZ R68, R154.reuse, R67, R63 ;  /* 0x000000439a447223 */ /* 0x040fe4000001003f */
[----:B------:R-:W-:Y:S02]  /*4d90*/  FFMA.FTZ R62, R154, R65, -R60 ;  /* 0x000000419a3e7223 */ /* 0x000fe4000001083c */
[-C--:B------:R-:W-:Y:S02]  /*4da0*/  FMUL.FTZ R63, R157, R220.reuse ;  /* 0x000000dc9d3f7220 */ /* 0x080fe40000410000 */
[----:B------:R-:W-:-:S02]  /*4db0*/  FFMA.FTZ R60, R158, R220, -R61 ;  /* 0x000000dc9e3c7223 */ /* 0x000fc4000001083d */
[----:B------:R-:W-:Y:S02]  /*4dc0*/  FMUL.FTZ R61, R163, -R69 ;  /* 0x80000045a33d7220 */ /* 0x000fe40000410000 */
[----:B------:R-:W-:Y:S02]  /*4dd0*/  FFMA.FTZ R63, R158, R202, R63 ;  /* 0x000000ca9e3f7223 */ /* 0x000fe4000001003f */
[----:B------:R-:W-:Y:S02]  /*4de0*/  FADD.FTZ R219, R11, R60 ;  /* 0x0000003c0bdb7221 */ /* 0x000fe40000010000 */
[-C--:B------:R-:W-:Y:S02]  /*4df0*/  FMUL.FTZ R64, R163, -R66.reuse ;  /* 0x80000042a3407220 */ /* 0x080fe40000410000 */
[----:B------:R-:W-:Y:S02]  /*4e00*/  FFMA.FTZ R66, R164, R66, R61 ;  /* 0x00000042a4427223 */ /* 0x000fe4000001003d */
[----:B------:R-:W-:-:S02]  /*4e10*/  FADD.FTZ R201, RZ, R63 ;  /* 0x0000003fffc97221 */ /* 0x000fc40000010000 */
[----:B------:R-:W-:Y:S02]  /*4e20*/  FMUL.FTZ R61, R155, R219 ;  /* 0x000000db9b3d7220 */ /* 0x000fe40000410000 */
[----:B------:R-:W-:Y:S02]  /*4e30*/  FADD.FTZ R68, -R189, R68 ;  /* 0x00000044bd447221 */ /* 0x000fe40000010100 */
[----:B------:R-:W-:Y:S02]  /*4e40*/  FADD.FTZ R62, R173, R62 ;  /* 0x0000003ead3e7221 */ /* 0x000fe40000010000 */
[CC--:B------:R-:W-:Y:S02]  /*4e50*/  FMUL.FTZ R60, R155.reuse, R201.reuse ;  /* 0x000000c99b3c7220 */ /* 0x0c0fe40000410000 */
[----:B------:R-:W-:Y:S02]  /*4e60*/  FFMA.FTZ R204, R156, R201, R61 ;  /* 0x000000c99ccc7223 */ /* 0x000fe4000001003d */
[----:B------:R-:W-:-:S02]  /*4e70*/  FMUL.FTZ R63, R155, -R68 ;  /* 0x800000449b3f7220 */ /* 0x000fc40000410000 */
[-C--:B------:R-:W-:Y:S02]  /*4e80*/  FMUL.FTZ R65, R155, -R62.reuse ;  /* 0x8000003e9b417220 */ /* 0x080fe40000410000 */
[C---:B------:R-:W-:Y:S02]  /*4e90*/  FFMA.FTZ R61, R156.reuse, R219, -R60 ;  /* 0x000000db9c3d7223 */ /* 0x040fe4000001083c */
[----:B------:R-:W-:Y:S02]  /*4ea0*/  FADD.FTZ R204, RZ, R204 ;  /* 0x000000ccffcc7221 */ /* 0x000fe40000010000 */
[C---:B------:R-:W-:Y:S02]  /*4eb0*/  FFMA.FTZ R63, R156.reuse, R62, -R63 ;  /* 0x0000003e9c3f7223 */ /* 0x040fe4000001083f */
[----:B------:R-:W-:Y:S02]  /*4ec0*/  FFMA.FTZ R65, R156, R68, R65 ;  /* 0x000000449c417223 */ /* 0x000fe40000010041 */
[----:B------:R-:W-:-:S02]  /*4ed0*/  FADD.FTZ R218, R10, R61 ;  /* 0x0000003d0ada7221 */ /* 0x000fc40000010000 */
[C---:B------:R-:W-:Y:S02]  /*4ee0*/  FMUL.FTZ R61, R153.reuse, R204 ;  /* 0x000000cc993d7220 */ /* 0x040fe40000410000 */
[----:B------:R-:W-:Y:S02]  /*4ef0*/  FADD.FTZ R62, R172, R63 ;  /* 0x0000003fac3e7221 */ /* 0x000fe40000010000 */
[----:B------:R-:W-:Y:S02]  /*4f00*/  FADD.FTZ R65, -R188, R65 ;  /* 0x00000041bc417221 */ /* 0x000fe40000010100 */
[-C--:B------:R-:W-:Y:S02]  /*4f10*/  FMUL.FTZ R63, R153, R218.reuse ;  /* 0x000000da993f7220 */ /* 0x080fe40000410000 */
[----:B------:R-:W-:Y:S02]  /*4f20*/  FFMA.FTZ R60, R154, R218, -R61 ;  /* 0x000000da9a3c7223 */ /* 0x000fe4000001083d */
[----:B------:R-:W-:-:S02]  /*4f30*/  FMUL.FTZ R67, R157, -R62 ;  /* 0x8000003e9d437220 */ /* 0x000fc40000410000 */
[-C--:B------:R-:W-:Y:S02]  /*4f40*/  FMUL.FTZ R61, R157, -R65.reuse ;  /* 0x800000419d3d7220 */ /* 0x080fe40000410000 */
[----:B------:R-:W-:Y:S02]  /*4f50*/  FFMA.FTZ R63, R154, R204, R63 ;  /* 0x000000cc9a3f7223 */ /* 0x000fe4000001003f */
[----:B------:R-:W-:Y:S02]  /*4f60*/  FADD.FTZ R217, R9, R60 ;  /* 0x0000003c09d97221 */ /* 0x000fe40000010000 */
[C---:B------:R-:W-:Y:S02]  /*4f70*/  FFMA.FTZ R60, R158.reuse, R65, R67 ;  /* 0x000000419e3c7223 */ /* 0x040fe40000010043 */
[----:B------:R-:W-:Y:S02]  /*4f80*/  FFMA.FTZ R62, R158, R62, -R61 ;  /* 0x0000003e9e3e7223 */ /* 0x000fe4000001083d */
[----:B------:R-:W-:-:S02]  /*4f90*/  FADD.FTZ R203, RZ, R63 ;  /* 0x0000003fffcb7221 */ /* 0x000fc40000010000 */
[----:B------:R-:W-:Y:S02]  /*4fa0*/  FMUL.FTZ R61, R151, R217 ;  /* 0x000000d9973d7220 */ /* 0x000fe40000410000 */
[----:B------:R-:W-:Y:S02]  /*4fb0*/  FADD.FTZ R63, -R187, R60 ;  /* 0x0000003cbb3f7221 */ /* 0x000fe40000010100 */
[----:B------:R-:W-:Y:S02]  /*4fc0*/  FADD.FTZ R62, R171, R62 ;  /* 0x0000003eab3e7221 */ /* 0x000fe40000010000 */
[-C--:B------:R-:W-:Y:S02]  /*4fd0*/  FMUL.FTZ R60, R151, R203.reuse ;  /* 0x000000cb973c7220 */ /* 0x080fe40000410000 */
[----:B------:R-:W-:Y:S02]  /*4fe0*/  FFMA.FTZ R206, R152, R203, R61 ;  /* 0x000000cb98ce7223 */ /* 0x000fe4000001003d */
[----:B------:R-:W-:-:S02]  /*4ff0*/  FMUL.FTZ R65, R159, -R63 ;  /* 0x8000003f9f417220 */ /* 0x000fc40000410000 */
[-C--:B------:R-:W-:Y:S02]  /*5000*/  FMUL.FTZ R67, R159, -R62.reuse ;  /* 0x8000003e9f437220 */ /* 0x080fe40000410000 */
[----:B------:R-:W-:Y:S02]  /*5010*/  FFMA.FTZ R61, R152, R217, -R60 ;  /* 0x000000d9983d7223 */ /* 0x000fe4000001083c */
        /* <DEDUP_REMOVED lines=22> */
[----:B------:R-:W-:Y:S01]  /*5180*/  FFMA.FTZ R61, R148, R215, -R60 ;  /* 0x000000d7943d7223 */ /* 0x000fe2000001083c */
[----:B------:R-:W-:Y:S01]  /*5190*/  MOV R60, 0x3f800000 ;  /* 0x3f800000003c7802 */ /* 0x000fe20000000f00 */
[----:B------:R-:W-:Y:S02]  /*51a0*/  FADD.FTZ R208, RZ, R208 ;  /* 0x000000d0ffd07221 */ /* 0x000fe40000010000 */
[-C--:B------:R-:W-:Y:S02]  /*51b0*/  FMUL.FTZ R65, R163, -R63.reuse ;  /* 0x8000003fa3417220 */ /* 0x080fe40000410000 */
[----:B------:R-:W-:Y:S02]  /*51c0*/  FFMA.FTZ R67, R164, R63, R67 ;  /* 0x0000003fa4437223 */ /* 0x000fe40000010043 */
[----:B------:R-:W-:Y:S01]  /*51d0*/  FADD.FTZ R214, R6, R61 ;  /* 0x0000003d06d67221 */ /* 0x000fe20000010000 */
[----:B------:R-:W-:Y:S01]  /*51e0*/  HFMA2.MMA R61, -RZ, RZ, 0, 0 ;  /* 0x00000000ff3d7435 */ /* 0x000fe200000001ff */
[----:B------:R-:W-:-:S02]  /*51f0*/  FMUL.FTZ R63, R145, R208 ;  /* 0x000000d0913f7220 */ /* 0x000fc40000410000 */
[C---:B------:R-:W-:Y:S02]  /*5200*/  FFMA.FTZ R64, R164.reuse, R69, -R64 ;  /* 0x00000045a4407223 */ /* 0x040fe40000010840 */
[----:B------:R-:W-:Y:S02]  /*5210*/  FFMA.FTZ R69, R164, R62, -R65 ;  /* 0x0000003ea4457223 */ /* 0x000fe40000010841 */
[-C--:B------:R-:W-:Y:S02]  /*5220*/  FMUL.FTZ R65, R145, R214.reuse ;  /* 0x000000d691417220 */ /* 0x080fe40000410000 */
[C---:B------:R-:W-:Y:S02]  /*5230*/  FFMA.FTZ R68, R146.reuse, R214, -R63 ;  /* 0x000000d692447223 */ /* 0x040fe4000001083f */
[----:B------:R-:W-:Y:S01]  /*5240*/  FFMA.FTZ R65, R146, R208, R65 ;  /* 0x000000d092417223 */ /* 0x000fe20000010041 */
[----:B------:R-:W-:Y:S01]  /*5250*/  CS2R R62, SRZ ;  /* 0x00000000003e7805 */ /* 0x000fe2000001ff00 */
[----:B------:R-:W-:-:S02]  /*5260*/  FADD.FTZ R213, R5, R68 ;  /* 0x0000004405d57221 */ /* 0x000fc40000010000 */
[----:B------:R-:W-:Y:S02]  /*5270*/  FADD.FTZ R70, -R184, R67 ;  /* 0x00000043b8467221 */ /* 0x000fe40000010100 */
[----:B------:R-:W-:Y:S01]  /*5280*/  FADD.FTZ R207, RZ, R65 ;  /* 0x00000041ffcf7221 */ /* 0x000fe20000010000 */
[----:B------:R0:W1:Y:S01]  /*5290*/  @!P0 LDS.128 R60, [R225.X16+0x2af0] ;  /* 0x002af000e13c8984 */ /* 0x000062000000cc00 */
[C---:B------:R-:W-:Y:S01]  /*52a0*/  FMUL.FTZ R67, R143.reuse, R213 ;  /* 0x000000d58f437220 */ /* 0x040fe20000410000 */
[----:B------:R-:W-:Y:S01]  /*52b0*/  ISETP.GT.U32.AND P0, PT, R134, 0x1f, PT ;  /* 0x0000001f8600780c */ /* 0x000fe20003f04070 */
[-C--:B------:R-:W-:Y:S02]  /*52c0*/  FMUL.FTZ R65, R143, R207.reuse ;  /* 0x000000cf8f417220 */ /* 0x080fe40000410000 */
[C---:B------:R-:W-:Y:S02]  /*52d0*/  FFMA.FTZ R67, R144.reuse, R207, R67 ;  /* 0x000000cf90437223 */ /* 0x040fe40000010043 */
[----:B------:R-:W-:-:S02]  /*52e0*/  FFMA.FTZ R65, R144, R213, -R65 ;  /* 0x000000d590417223 */ /* 0x000fc40000010841 */
[----:B------:R-:W-:Y:S02]  /*52f0*/  FADD.FTZ R212, RZ, R67 ;  /* 0x00000043ffd47221 */ /* 0x000fe40000010000 */
[----:B------:R-:W-:Y:S02]  /*5300*/  FADD.FTZ R68, R168, R69 ;  /* 0x00000045a8447221 */ /* 0x000fe40000010000 */
[----:B------:R-:W-:Y:S02]  /*5310*/  FADD.FTZ R211, R4, R65 ;  /* 0x0000004104d37221 */ /* 0x000fe40000010000 */
[----:B------:R-:W-:Y:S02]  /*5320*/  FMUL.FTZ R65, R141, R212 ;  /* 0x000000d48d417220 */ /* 0x000fe40000410000 */
[C---:B------:R-:W-:Y:S02]  /*5330*/  FMUL.FTZ R69, R165.reuse, -R70 ;  /* 0x80000046a5457220 */ /* 0x040fe40000410000 */
[----:B------:R-:W-:-:S02]  /*5340*/  FMUL.FTZ R209, R165, -R68 ;  /* 0x80000044a5d17220 */ /* 0x000fc40000410000 */
[-C--:B------:R-:W-:Y:S02]  /*5350*/  FMUL.FTZ R67, R141, R211.reuse ;  /* 0x000000d38d437220 */ /* 0x080fe40000410000 */
[C---:B------:R-:W-:Y:S02]  /*5360*/  FFMA.FTZ R210, R142.reuse, R211, -R65 ;  /* 0x000000d38ed27223 */ /* 0x040fe40000010841 */
[C---:B------:R-:W-:Y:S02]  /*5370*/  FFMA.FTZ R71, R167.reuse, R68, -R69 ;  /* 0x00000044a7477223 */ /* 0x040fe40000010845 */
        /* <DEDUP_REMOVED lines=8> */
[----:B------:R-:W-:-:S02]  /*5400*/  FFMA.FTZ R65, R167, R66, R69 ;  /* 0x00000042a7417223 */ /* 0x000fc40000010045 */
[-C--:B------:R-:W-:Y:S02]  /*5410*/  FMUL.FTZ R69, R139, R209.reuse ;  /* 0x000000d18b457220 */ /* 0x080fe40000410000 */
[C---:B------:R-:W-:Y:S02]  /*5420*/  FFMA.FTZ R68, R140.reuse, R209, R68 ;  /* 0x000000d18c447223 */ /* 0x040fe40000010044 */
[----:B------:R-:W-:Y:S02]  /*5430*/  FFMA.FTZ R69, R140, R210, -R69 ;  /* 0x000000d28c457223 */ /* 0x000fe40000010845 */
[----:B------:R-:W-:Y:S02]  /*5440*/  FADD.FTZ R228, RZ, R68 ;  /* 0x00000044ffe47221 */ /* 0x000fe40000010000 */
[----:B------:R-:W-:Y:S02]  /*5450*/  FADD.FTZ R67, -R183, R70 ;  /* 0x00000046b7437221 */ /* 0x000fe40000010100 */
[----:B------:R-:W-:-:S02]  /*5460*/  FADD.FTZ R66, R166, R71 ;  /* 0x00000047a6427221 */ /* 0x000fc40000010000 */
[----:B------:R-:W-:Y:S02]  /*5470*/  FADD.FTZ R226, R2, R69 ;  /* 0x0000004502e27221 */ /* 0x000fe40000010000 */
[----:B------:R-:W-:Y:S01]  /*5480*/  FMUL.FTZ R69, R137, R228 ;  /* 0x000000e489457220 */ /* 0x000fe20000410000 */
[----:B------:R2:W-:Y:S03]  /*5490*/  STS.128 [R134.X16+0x14f0], R64 ;  /* 0x0014f04086007388 */ /* 0x0005e6000000cc00 */
[----:B------:R-:W-:-:S04]  /*54a0*/  FFMA.FTZ R69, R138, R226, -R69 ;  /* 0x000000e28a457223 */ /* 0x000fc80000010845 */
[----:B0-----:R-:W-:Y:S01]  /*54b0*/  FADD.FTZ R225, R0, R69 ;  /* 0x0000004500e17221 */ /* 0x001fe20000010000 */
[----:B------:R-:W-:Y:S06]  /*54c0*/  BAR.SYNC.DEFER_BLOCKING 0x0 ;  /* 0x0000000000007b1d */ /* 0x000fec0000010000 */
[----:B------:R-:W-:Y:S05]  /*54d0*/  @P0 BRA `(.L_x_4067) ;  /* 0x00000aa000000947 */ /* 0x000fea0003800000 */
[----:B-1----:R-:W-:Y:S02]  /*54e0*/  SHF.L.U32 R227, R134, 0x5, RZ ;  /* 0x0000000586e37819 */ /* 0x002fe400000006ff */
[----:B------:R-:W-:-:S03]  /*54f0*/  ISETP.NE.AND P0, PT, R17, 0x1f, PT ;  /* 0x0000001f1100780c */ /* 0x000fc60003f05270 */
[----:B--2---:R-:W-:Y:S04]  /*5500*/  LDS.128 R64, [R227+0x14f0] ;  /* 0x0014f000e3407984 */ /* 0x004fe80000000c00 */
[----:B------:R-:W0:Y:S02]  /*5510*/  LDS.128 R68, [R227+0x1500] ;  /* 0x00150000e3447984 */ /* 0x000e240000000c00 */
[C---:B0-----:R-:W-:Y:S02]  /*5520*/  FMUL.FTZ R231, R65.reuse, R71 ;  /* 0x0000004741e77220 */ /* 0x041fe40000410000 */
[C---:B------:R-:W-:Y:S02]  /*5530*/  FMUL.FTZ R230, R65.reuse, R70 ;  /* 0x0000004641e67220 */ /* 0x040fe40000410000 */
[----:B------:R-:W-:-:S02]  /*5540*/  FMUL.FTZ R229, R65, R69 ;  /* 0x0000004541e57220 */ /* 0x000fc40000410000 */
[----:B------:R-:W-:Y:S02]  /*5550*/  FMUL.FTZ R65, R65, R68 ;  /* 0x0000004441417220 */ /* 0x000fe40000410000 */
[C---:B------:R-:W-:Y:S02]  /*5560*/  FFMA.FTZ R231, R64.reuse, R70, -R231 ;  /* 0x0000004640e77223 */ /* 0x040fe400000108e7 */
[C---:B------:R-:W-:Y:S02]  /*5570*/  FFMA.FTZ R230, R64.reuse, R71, R230 ;  /* 0x0000004740e67223 */ /* 0x040fe400000100e6 */
[C---:B------:R-:W-:Y:S02]  /*5580*/  FFMA.FTZ R234, R64.reuse, R68, -R229 ;  /* 0x0000004440ea7223 */ /* 0x040fe400000108e5 */
[----:B------:R-:W-:Y:S02]  /*5590*/  FFMA.FTZ R233, R64, R69, R65 ;  /* 0x0000004540e97223 */ /* 0x000fe40000010041 */
[----:B------:R-:W-:-:S02]  /*55a0*/  FADD.FTZ R71, R66, R231 ;  /* 0x000000e742477221 */ /* 0x000fc40000010000 */
[----:B------:R-:W-:Y:S01]  /*55b0*/  FADD.FTZ R70, R67, R230 ;  /* 0x000000e643467221 */ /* 0x000fe20000010000 */
[----:B------:R-:W-:Y:S05]  /*55c0*/  BRA.DIV ~URZ, `(.L_x_4068) ;  /* 0x000056127f007947 */ /* 0x000fea000b800000 */
[----:B------:R0:W1:Y:S02]  /*55d0*/  SHFL.DOWN PT, R68, R234, 0x1, 0x1f ;  /* 0x08201f00ea447f89 */ /* 0x00006400000e0000 */
.L_x_4107:
[----:B------:R-:W-:Y:S05]  /*55e0*/  BRA.DIV ~URZ, `(.L_x_4069) ;  /* 0x000056727f007947 */ /* 0x000fea000b800000 */
[----:B------:R2:W3:Y:S04]  /*55f0*/  SHFL.DOWN PT, R229, R233, 0x1, 0x1f ;  /* 0x08201f00e9e57f89 */ /* 0x0004e800000e0000 */
[----:B------:R2:W4:Y:S04]  /*5600*/  SHFL.DOWN PT, R230, R71, 0x1, 0x1f ;  /* 0x08201f0047e67f89 */ /* 0x00052800000e0000 */
[----:B------:R2:W0:Y:S02]  /*5610*/  SHFL.DOWN PT, R240, R70, 0x1, 0x1f ;  /* 0x08201f0046f07f89 */ /* 0x00042400000e0000 */
.L_x_4108:
        /* <DEDUP_REMOVED lines=14> */
.L_x_4071:
[----:B------:R-:W-:Y:S05]  /*5700*/  BSYNC B1 ;  /* 0x0000000000017941 */ /* 0x000fea0003800000 */
.L_x_4070:
[----:B------:R-:W-:Y:S05]  /*5710*/  BRA.DIV ~URZ, `(.L_x_4072) ;  /* 0x000056927f007947 */ /* 0x000fea000b800000 */
[----:B-1----:R1:W2:Y:S04]  /*5720*/  SHFL.DOWN PT, R68, R234, 0x2, 0x1f ;  /* 0x08401f00ea447f89 */ /* 0x0022a800000e0000 */
[----:B---3--:R1:W3:Y:S04]  /*5730*/  SHFL.DOWN PT, R229, R233, 0x2, 0x1f ;  /* 0x08401f00e9e57f89 */ /* 0x0082e800000e0000 */
[----:B----4-:R1:W4:Y:S04]  /*5740*/  SHFL.DOWN PT, R230, R71, 0x2, 0x1f ;  /* 0x08401f0047e67f89 */ /* 0x01032800000e0000 */
[----:B0-----:R1:W0:Y:S02]  /*5750*/  SHFL.DOWN PT, R240, R70, 0x2, 0x1f ;  /* 0x08401f0046f07f89 */ /* 0x00122400000e0000 */
.L_x_4109:
        /* <DEDUP_REMOVED lines=14> */
.L_x_4074:
[----:B------:R-:W-:Y:S05]  /*5840*/  BSYNC B1 ;  /* 0x0000000000017941 */ /* 0x000fea0003800000 */
.L_x_4073:
[----:B------:R-:W-:Y:S05]  /*5850*/  BRA.DIV ~URZ, `(.L_x_4075) ;  /* 0x000057127f007947 */ /* 0x000fea000b800000 */
[----:B--2---:R2:W1:Y:S02]  /*5860*/  SHFL.DOWN PT, R68, R234, 0x4, 0x1f ;  /* 0x08801f00ea447f89 */ /* 0x00446400000e0000 */
.L_x_4110:
[----:B------:R-:W-:Y:S05]  /*5870*/  BRA.DIV ~URZ, `(.L_x_4076) ;  /* 0x000057727f007947 */ /* 0x000fea000b800000 */
[----:B---3--:R3:W2:Y:S04]  /*5880*/  SHFL.DOWN PT, R229, R233, 0x4, 0x1f ;  /* 0x08801f00e9e57f89 */ /* 0x0086a800000e0000 */
[----:B----4-:R3:W4:Y:S04]  /*5890*/  SHFL.DOWN PT, R230, R71, 0x4, 0x1f ;  /* 0x08801f0047e67f89 */ /* 0x01072800000e0000 */
[----:B0-----:R3:W0:Y:S02]  /*58a0*/  SHFL.DOWN PT, R240, R70, 0x4, 0x1f ;  /* 0x08801f0046f07f89 */ /* 0x00162400000e0000 */
.L_x_4111:
        /* <DEDUP_REMOVED lines=14> */
.L_x_4078:
[----:B------:R-:W-:Y:S05]  /*5990*/  BSYNC B1 ;  /* 0x0000000000017941 */ /* 0x000fea0003800000 */
.L_x_4077:
[----:B------:R-:W-:Y:S05]  /*59a0*/  BRA.DIV ~URZ, `(.L_x_4079) ;  /* 0x000057927f007947 */ /* 0x000fea000b800000 */
[----:B-1----:R1:W3:Y:S04]  /*59b0*/  SHFL.DOWN PT, R68, R234, 0x8, 0x1f ;  /* 0x09001f00ea447f89 */ /* 0x0022e800000e0000 */
[----:B--2---:R1:W2:Y:S04]  /*59c0*/  SHFL.DOWN PT, R229, R233, 0x8, 0x1f ;  /* 0x09001f00e9e57f89 */ /* 0x0042a800000e0000 */
[----:B----4-:R1:W4:Y:S04]  /*59d0*/  SHFL.DOWN PT, R230, R71, 0x8, 0x1f ;  /* 0x09001f0047e67f89 */ /* 0x01032800000e0000 */
[----:B0-----:R1:W0:Y:S02]  /*59e0*/  SHFL.DOWN PT, R240, R70, 0x8, 0x1f ;  /* 0x09001f0046f07f89 */ /* 0x00122400000e0000 */
.L_x_4112:
        /* <DEDUP_REMOVED lines=14> */
.L_x_4081:
[----:B------:R-:W-:Y:S05]  /*5ad0*/  BSYNC B1 ;  /* 0x0000000000017941 */ /* 0x000fea0003800000 */
.L_x_4080:
[----:B------:R-:W-:Y:S05]  /*5ae0*/  BRA.DIV ~URZ, `(.L_x_4082) ;  /* 0x000058127f007947 */ /* 0x000fea000b800000 */
[----:B---3--:R3:W1:Y:S02]  /*5af0*/  SHFL.DOWN PT, R68, R234, 0x10, 0x1f ;  /* 0x0a001f00ea447f89 */ /* 0x00866400000e0000 */
.L_x_4113:
[----:B------:R-:W-:Y:S05]  /*5b00*/  BRA.DIV ~URZ, `(.L_x_4083) ;  /* 0x000058727f007947 */ /* 0x000fea000b800000 */
[----:B--2---:R2:W3:Y:S04]  /*5b10*/  SHFL.DOWN PT, R229, R233, 0x10, 0x1f ;  /* 0x0a001f00e9e57f89 */ /* 0x0044e800000e0000 */
[----:B----4-:R2:W4:Y:S04]  /*5b20*/  SHFL.DOWN PT, R230, R71, 0x10, 0x1f ;  /* 0x0a001f0047e67f89 */ /* 0x01052800000e0000 */
[----:B0-----:R2:W0:Y:S02]  /*5b30*/  SHFL.DOWN PT, R240, R70, 0x10, 0x1f ;  /* 0x0a001f0046f07f89 */ /* 0x00142400000e0000 */
.L_x_4114:
        /* <DEDUP_REMOVED lines=13> */
.L_x_4085:
[----:B------:R-:W-:Y:S05]  /*5c10*/  BSYNC B1 ;  /* 0x0000000000017941 */ /* 0x000fea0003800000 */
.L_x_4084:
[----:B------:R-:W-:Y:S05]  /*5c20*/  BRA.DIV ~URZ, `(.L_x_4086) ;  /* 0x000058a27f007947 */ /* 0x000fea000b800000 */
[----:B------:R-:W5:Y:S04]  /*5c30*/  SHFL.IDX PT, R238, R233, RZ, 0x1f ;  /* 0x00001fffe9ee7589 */ /* 0x000f6800000e0000 */
[----:B------:R-:W2:Y:S04]  /*5c40*/  SHFL.IDX PT, R231, R234, RZ, 0x1f ;  /* 0x00001fffeae77589 */ /* 0x000ea800000e0000 */
[----:B----4-:R-:W4:Y:S04]  /*5c50*/  SHFL.IDX PT, R230, R71, RZ, 0x1f ;  /* 0x00001fff47e67589 */ /* 0x010f2800000e0000 */
[----:B------:R-:W3:Y:S04]  /*5c60*/  SHFL.DOWN PT, R232, R71, 0x1, 0x1f ;  /* 0x08201f0047e87f89 */ /* 0x000ee800000e0000 */
[----:B---3--:R-:W3:Y:S04]  /*5c70*/  SHFL.IDX PT, R229, R70, RZ, 0x1f ;  /* 0x00001fff46e57589 */ /* 0x008ee800000e0000 */
[----:B0-----:R-:W0:Y:S04]  /*5c80*/  SHFL.DOWN PT, R240, R70, 0x1, 0x1f ;  /* 0x08201f0046f07f89 */ /* 0x001e2800000e0000 */
[----:B------:R-:W1:Y:S01]  /*5c90*/  SHFL.IDX PT, R243, R60, RZ, 0x1f ;  /* 0x00001fff3cf37589 */ /* 0x000e6200000e0000 */
[----:B-----5:R-:W-:-:S02]  /*5ca0*/  FMUL.FTZ R235, R63, R238 ;  /* 0x000000ee3feb7220 */ /* 0x020fc40000410000 */
[CC--:B------:R-:W-:Y:S01]  /*5cb0*/  FMUL.FTZ R236, R62.reuse, R238.reuse ;  /* 0x000000ee3eec7220 */ /* 0x0c0fe20000410000 */
[----:B------:R-:W0:Y:S01]  /*5cc0*/  SHFL.IDX PT, R241, R62, RZ, 0x1f ;  /* 0x00001fff3ef17589 */ /* 0x000e2200000e0000 */
[-C--:B--2---:R-:W-:Y:S02]  /*5cd0*/  FFMA.FTZ R235, R62, R231.reuse, -R235 ;  /* 0x000000e73eeb7223 */ /* 0x084fe400000108eb */
[----:B------:R-:W-:Y:S01]  /*5ce0*/  FFMA.FTZ R236, R63, R231, R236 ;  /* 0x000000e73fec7223 */ /* 0x000fe200000100ec */
[----:B------:R-:W2:Y:S04]  /*5cf0*/  SHFL.IDX PT, R67, R63, RZ, 0x1f ;  /* 0x00001fff3f437589 */ /* 0x000ea800000e0000 */
[----:B------:R-:W0:Y:S04]  /*5d00*/  SHFL.IDX PT, R242, R61, RZ, 0x1f ;  /* 0x00001fff3df27589 */ /* 0x000e2800000e0000 */
[----:B------:R5:W0:Y:S04]  /*5d10*/  SHFL.DOWN PT, R237, R234, 0x1, 0x1f ;  /* 0x08201f00eaed7f89 */ /* 0x000a2800000e0000 */
[----:B------:R1:W0:Y:S02]  /*5d20*/  SHFL.DOWN PT, R239, R233, 0x1, 0x1f ;  /* 0x08201f00e9ef7f89 */ /* 0x00022400000e0000 */
[----:B-1---5:R-:W-:-:S02]  /*5d30*/  FMUL.FTZ R234, R60, R238 ;  /* 0x000000ee3cea7220 */ /* 0x022fc40000410000 */
[----:B------:R-:W-:Y:S02]  /*5d40*/  FMUL.FTZ R238, R61, R238 ;  /* 0x000000ee3dee7220 */ /* 0x000fe40000410000 */
[----:B------:R-:W-:Y:S02]  /*5d50*/  FMUL.FTZ R233, R60, R231 ;  /* 0x000000e73ce97220 */ /* 0x000fe40000410000 */
.L_x_4115:
[----:B---34-:R1:W3:Y:S01]  /*5d60*/  LDS.128 R68, [R227+0x1500] ;  /* 0x00150000e3447984 */ /* 0x0182e20000000c00 */
[----:B------:R-:W-:Y:S01]  /*5d70*/  ISETP.NE.AND P0, PT, R134, 0x1f, PT ;  /* 0x0000001f8600780c */ /* 0x000fe20003f05270 */
[----:B------:R-:W-:Y:S01]  /*5d80*/  BSSY B1, `(.L_x_4087) ;  /* 0x000000f000017945 */ /* 0x000fe20003800000 */
[----:B------:R-:W-:Y:S02]  /*5d90*/  MOV R64, R243 ;  /* 0x000000f300407202 */ /* 0x000fe40000000f00 */
[----:B0-----:R-:W-:Y:S02]  /*5da0*/  MOV R65, R242 ;  /* 0x000000f200417202 */ /* 0x001fe40000000f00 */
[----:B------:R-:W-:-:S07]  /*5db0*/  MOV R66, R241 ;  /* 0x000000f100427202 */ /* 0x000fce0000000f00 */
[----:B------:R-:W-:Y:S05]  /*5dc0*/  @!P0 BRA `(.L_x_4088) ;  /* 0x000000a000008947 */ /* 0x000fea0003800000 */
[CC--:B-12---:R-:W-:Y:S02]  /*5dd0*/  FMUL.FTZ R60, R67.reuse, R239.reuse ;  /* 0x000000ef433c7220 */ /* 0x0c6fe40000410000 */
[C---:B------:R-:W-:Y:S02]  /*5de0*/  FMUL.FTZ R62, R66.reuse, R239 ;  /* 0x000000ef423e7220 */ /* 0x040fe40000410000 */
[-C--:B------:R-:W-:Y:S02]  /*5df0*/  FFMA.FTZ R63, R66, R237.reuse, -R60 ;  /* 0x000000ed423f7223 */ /* 0x080fe4000001083c */
[----:B------:R-:W-:Y:S02]  /*5e00*/  FFMA.FTZ R67, R67, R237, R62 ;  /* 0x000000ed43437223 */ /* 0x000fe4000001003e */
[-C--:B------:R-:W-:Y:S02]  /*5e10*/  FMUL.FTZ R60, R65, R239.reuse ;  /* 0x000000ef413c7220 */ /* 0x080fe40000410000 */
[----:B------:R-:W-:-:S02]  /*5e20*/  FMUL.FTZ R62, R64, R239 ;  /* 0x000000ef403e7220 */ /* 0x000fc40000410000 */
[-C--:B------:R-:W-:Y:S02]  /*5e30*/  FFMA.FTZ R64, R64, R237.reuse, -R60 ;  /* 0x000000ed40407223 */ /* 0x080fe4000001083c */
[----:B------:R-:W-:Y:S02]  /*5e40*/  FFMA.FTZ R65, R65, R237, R62 ;  /* 0x000000ed41417223 */ /* 0x000fe4000001003e */
[----:B------:R-:W-:Y:S02]  /*5e50*/  FADD.FTZ R66, R63, R232 ;  /* 0x000000e83f427221 */ /* 0x000fe40000010000 */
[----:B------:R-:W-:Y:S02]  /*5e60*/  FADD.FTZ R67, R67, R240 ;  /* 0x000000f043437221 */ /* 0x000fe40000010000 */
.L_x_4088:
[----:B-1----:R-:W-:Y:S05]  /*5e70*/  BSYNC B1 ;  /* 0x0000000000017941 */ /* 0x002fea0003800000 */
.L_x_4087:
[C---:B--23--:R-:W-:Y:S01]  /*5e80*/  FMUL.FTZ R237, R69.reuse, R67 ;  /* 0x0000004345ed7220 */ /* 0x04cfe20000410000 */
[----:B------:R0:W-:Y:S01]  /*5e90*/  STS.128 [R227+0x1500], R64 ;  /* 0x00150040e3007388 */ /* 0x0001e20000000c00 */
[C---:B------:R-:W-:Y:S02]  /*5ea0*/  FMUL.FTZ R62, R69.reuse, R66 ;  /* 0x00000042453e7220 */ /* 0x040fe40000410000 */
        /* <DEDUP_REMOVED lines=13> */
.L_x_4067:
[----:B-1----:R-:W-:Y:S05]  /*5f80*/  BSYNC B0 ;  /* 0x0000000000007941 */ /* 0x002fea0003800000 */
.L_x_4066:
[----:B------:R-:W-:Y:S01]  /*5f90*/  WARPSYNC 0xffffffff ;  /* 0xffffffff00007948 */ /* 0x000fe20003800000 */
[----:B------:R-:W-:Y:S01]  /*5fa0*/  BAR.SYNC.DEFER_BLOCKING 0x0 ;  /* 0x0000000000007b1d */ /* 0x000fe20000010000 */
[----:B------:R-:W-:-:S02]  /*5fb0*/  ISETP.NE.AND P0, PT, R134, RZ, PT ;  /* 0x000000ff8600720c */ /* 0x000fc40003f05270 */
[C---:B------:R-:W-:Y:S02]  /*5fc0*/  ISETP.GT.AND P1, PT, R133.reuse, 0x1e, PT ;  /* 0x0000001e8500780c */ /* 0x040fe40003f24270 */
[----:B------:R-:W-:Y:S01]  /*5fd0*/  ISETP.NE.AND P2, PT, R133, RZ, PT ;  /* 0x000000ff8500720c */ /* 0x000fe20003f45270 */
[----:B------:R-:W-:Y:S01]  /*5fe0*/  BSSY B0, `(.L_x_4089) ;  /* 0x00001f9000007945 */ /* 0x000fe20003800000 */
[----:B0-2---:R-:W0:Y:S02]  /*5ff0*/  LDS.64 R64, [R134.X16+0x14f8] ;  /* 0x0014f80086407984 */ /* 0x005e24000000ca00 */
        /* <DEDUP_REMOVED lines=23> */
[----:B------:R-:W-:Y:S01]  /*6170*/  FADD.FTZ R195, -R195, R142 ;  /* 0x0000008ec3c37221 */ /* 0x000fe20000010100 */
[----:B------:R-:W-:Y:S01]  /*6180*/  MOV R142, UR7 ;  /* 0x00000007008e7c02 */ /* 0x000fe20008000f00 */
[CC--:B------:R-:W-:Y:S02]  /*6190*/  FMUL.FTZ R67, R143.reuse, -R66.reuse ;  /* 0x800000428f437220 */ /* 0x0c0fe40000410000 */
[-C--:B------:R-:W-:Y:S02]  /*61a0*/  FMUL.FTZ R143, R143, -R195.reuse ;  /* 0x800000c38f8f7220 */ /* 0x080fe40000410000 */
[C---:B------:R-:W-:Y:S01]  /*61b0*/  FFMA.FTZ R69, R144.reuse, R195, R67 ;  /* 0x000000c390457223 */ /* 0x040fe20000010043 */
[----:B------:R0:W-:Y:S01]  /*61c0*/  @!P0 STS.128 [R142.X16+0x2af0], R60 ;  /* 0x002af03c8e008388 */ /* 0x0001e2000000cc00 */
[----:B------:R-:W-:-:S02]  /*61d0*/  FFMA.FTZ R67, R144, R66, -R143 ;  /* 0x0000004290437223 */ /* 0x000fc4000001088f */
[----:B------:R-:W-:Y:S02]  /*61e0*/  FADD.FTZ R194, -R194, R69 ;  /* 0x00000045c2c27221 */ /* 0x000fe40000010100 */
[----:B------:R-:W-:Y:S02]  /*61f0*/  FADD.FTZ R67, R178, R67 ;  /* 0x00000043b2437221 */ /* 0x000fe40000010000 */
[CC--:B------:R-:W-:Y:S02]  /*6200*/  FMUL.FTZ R68, R145.reuse, -R194.reuse ;  /* 0x800000c291447220 */ /* 0x0c0fe40000410000 */
[-C--:B------:R-:W-:Y:S02]  /*6210*/  FMUL.FTZ R145, R145, -R67.reuse ;  /* 0x8000004391917220 */ /* 0x080fe40000410000 */
[C---:B------:R-:W-:Y:S02]  /*6220*/  FFMA.FTZ R68, R146.reuse, R67, -R68 ;  /* 0x0000004392447223 */ /* 0x040fe40000010844 */
[----:B------:R-:W-:-:S02]  /*6230*/  FFMA.FTZ R146, R146, R194, R145 ;  /* 0x000000c292927223 */ /* 0x000fc40000010091 */
[----:B------:R-:W-:Y:S02]  /*6240*/  FADD.FTZ R68, R177, R68 ;  /* 0x00000044b1447221 */ /* 0x000fe40000010000 */
[----:B------:R-:W-:Y:S02]  /*6250*/  FADD.FTZ R193, -R193, R146 ;  /* 0x00000092c1c17221 */ /* 0x000fe40000010100 */
[CC--:B------:R-:W-:Y:S02]  /*6260*/  FMUL.FTZ R69, R147.reuse, -R68.reuse ;  /* 0x8000004493457220 */ /* 0x0c0fe40000410000 */
[-C--:B------:R-:W-:Y:S02]  /*6270*/  FMUL.FTZ R147, R147, -R193.reuse ;  /* 0x800000c193937220 */ /* 0x080fe40000410000 */
[C---:B------:R-:W-:Y:S02]  /*6280*/  FFMA.FTZ R71, R148.reuse, R193, R69 ;  /* 0x000000c194477223 */ /* 0x040fe40000010045 */
        /* <DEDUP_REMOVED lines=14> */
[----:B------:R-:W-:Y:S02]  /*6370*/  FFMA.FTZ R139, R33, R224, RZ ;  /* 0x000000e0218b7223 */ /* 0x000fe400000100ff */
[----:B------:R-:W-:Y:S02]  /*6380*/  FADD.FTZ R71, R174, R71 ;  /* 0x00000047ae477221 */ /* 0x000fe40000010000 */
[C---:B------:R-:W-:Y:S02]  /*6390*/  FMUL.FTZ R110, R153.reuse, -R190 ;  /* 0x800000be996e7220 */ /* 0x040fe40000410000 */
[----:B------:R-:W-:Y:S02]  /*63a0*/  FFMA.FTZ R139, R32, R223, R139 ;  /* 0x000000df208b7223 */ /* 0x000fe4000001008b */
[----:B------:R-:W-:-:S02]  /*63b0*/  FMUL.FTZ R153, R153, -R71 ;  /* 0x8000004799997220 */ /* 0x000fc40000410000 */
[C---:B------:R-:W-:Y:S02]  /*63c0*/  FFMA.FTZ R110, R154.reuse, R71, -R110 ;  /* 0x000000479a6e7223 */ /* 0x040fe4000001086e */
[----:B------:R-:W-:Y:S02]  /*63d0*/  FFMA.FTZ R139, R31, R222, R139 ;  /* 0x000000de1f8b7223 */ /* 0x000fe4000001008b */
[----:B------:R-:W-:Y:S02]  /*63e0*/  FMUL.FTZ R141, R137, R226 ;  /* 0x000000e2898d7220 */ /* 0x000fe40000410000 */
[----:B------:R-:W-:Y:S02]  /*63f0*/  FFMA.FTZ R154, R154, R190, R153 ;  /* 0x000000be9a9a7223 */ /* 0x000fe40000010099 */
[----:B------:R-:W-:Y:S02]  /*6400*/  FADD.FTZ R110, R173, R110 ;  /* 0x0000006ead6e7221 */ /* 0x000fe40000010000 */
[----:B------:R-:W-:-:S02]  /*6410*/  FFMA.FTZ R139, R30, R221, R139 ;  /* 0x000000dd1e8b7223 */ /* 0x000fc4000001008b */
[----:B------:R-:W-:Y:S02]  /*6420*/  FFMA.FTZ R141, R138, R228, R141 ;  /* 0x000000e48a8d7223 */ /* 0x000fe4000001008d */
[----:B------:R-:W-:Y:S02]  /*6430*/  FADD.FTZ R189, -R189, R154 ;  /* 0x0000009abdbd7221 */ /* 0x000fe40000010100 */
[----:B------:R-:W-:Y:S02]  /*6440*/  FMUL.FTZ R137, R155, -R110 ;  /* 0x8000006e9b897220 */ /* 0x000fe40000410000 */
[----:B------:R-:W-:Y:S02]  /*6450*/  FFMA.FTZ R138, R33, -R124, RZ ;  /* 0x8000007c218a7223 */ /* 0x000fe400000100ff */
[----:B------:R-:W-:Y:S02]  /*6460*/  FFMA.FTZ R140, R29, R220, R139 ;  /* 0x000000dc1d8c7223 */ /* 0x000fe4000001008b */
[----:B------:R-:W-:-:S02]  /*6470*/  FMUL.FTZ R155, R155, -R189 ;  /* 0x800000bd9b9b7220 */ /* 0x000fc40000410000 */
[----:B------:R-:W-:Y:S02]  /*6480*/  FFMA.FTZ R139, R156, R189, R137 ;  /* 0x000000bd9c8b7223 */ /* 0x000fe40000010089 */
[----:B------:R-:W-:Y:S02]  /*6490*/  FFMA.FTZ R138, R32, -R125, R138 ;  /* 0x8000007d208a7223 */ /* 0x000fe4000001008a */
[----:B------:R-:W-:Y:S02]  /*64a0*/  FFMA.FTZ R137, R156, R110, -R155 ;  /* 0x0000006e9c897223 */ /* 0x000fe4000001089b */
[----:B------:R-:W-:Y:S02]  /*64b0*/  FADD.FTZ R188, -R188, R139 ;  /* 0x0000008bbcbc7221 */ /* 0x000fe40000010100 */
[----:B------:R-:W-:Y:S02]  /*64c0*/  FFMA.FTZ R138, R31, -R200, R138 ;  /* 0x800000c81f8a7223 */ /* 0x000fe4000001008a */
[----:B------:R-:W-:-:S02]  /*64d0*/  FFMA.FTZ R140, R28, R219, R140 ;  /* 0x000000db1c8c7223 */ /* 0x000fc4000001008c */
[----:B------:R-:W-:Y:S02]  /*64e0*/  FADD.FTZ R137, R172, R137 ;  /* 0x00000089ac897221 */ /* 0x000fe40000010000 */
[----:B0-----:R-:W-:Y:S02]  /*64f0*/  FMUL.FTZ R60, R157, -R188 ;  /* 0x800000bc9d3c7220 */ /* 0x001fe40000410000 */
[----:B------:R-:W-:Y:S02]  /*6500*/  FFMA.FTZ R138, R30, -R199, R138 ;  /* 0x800000c71e8a7223 */ /* 0x000fe4000001008a */
[----:B------:R-:W-:Y:S02]  /*6510*/  FFMA.FTZ R140, R27, R218, R140 ;  /* 0x000000da1b8c7223 */ /* 0x000fe4000001008c */
[-C--:B------:R-:W-:Y:S02]  /*6520*/  FMUL.FTZ R157, R157, -R137.reuse ;  /* 0x800000899d9d7220 */ /* 0x080fe40000410000 */
[----:B------:R-:W-:-:S02]  /*6530*/  FFMA.FTZ R60, R158, R137, -R60 ;  /* 0x000000899e3c7223 */ /* 0x000fc4000001083c */
[----:B------:R-:W-:Y:S02]  /*6540*/  FFMA.FTZ R61, R29, -R202, R138 ;  /* 0x800000ca1d3d7223 */ /* 0x000fe4000001008a */
[----:B------:R-:W-:Y:S02]  /*6550*/  FFMA.FTZ R140, R26, R217, R140 ;  /* 0x000000d91a8c7223 */ /* 0x000fe4000001008c */
[----:B------:R-:W-:Y:S02]  /*6560*/  FFMA.FTZ R158, R158, R188, R157 ;  /* 0x000000bc9e9e7223 */ /* 0x000fe4000001009d */
[----:B------:R-:W-:Y:S02]  /*6570*/  FADD.FTZ R138, R171, R60 ;  /* 0x0000003cab8a7221 */ /* 0x000fe40000010000 */
[----:B------:R-:W-:Y:S02]  /*6580*/  FFMA.FTZ R61, R28, -R201, R61 ;  /* 0x800000c91c3d7223 */ /* 0x000fe4000001003d */
[----:B------:R-:W-:-:S02]  /*6590*/  FFMA.FTZ R140, R25, R216, R140 ;  /* 0x000000d8198c7223 */ /* 0x000fc4000001008c */
[----:B------:R-:W-:Y:S02]  /*65a0*/  FADD.FTZ R187, -R187, R158 ;  /* 0x0000009ebbbb7221 */ /* 0x000fe40000010100 */
[----:B------:R-:W-:Y:S02]  /*65b0*/  FMUL.FTZ R60, R159, -R138 ;  /* 0x8000008a9f3c7220 */ /* 0x000fe40000410000 */
[----:B------:R-:W-:Y:S02]  /*65c0*/  FFMA.FTZ R62, R27, -R204, R61 ;  /* 0x800000cc1b3e7223 */ /* 0x000fe4000001003d */
[----:B------:R-:W-:Y:S02]  /*65d0*/  FFMA.FTZ R140, R24, R215, R140 ;  /* 0x000000d7188c7223 */ /* 0x000fe4000001008c */
[-C--:B------:R-:W-:Y:S02]  /*65e0*/  FMUL.FTZ R159, R159, -R187.reuse ;  /* 0x800000bb9f9f7220 */ /* 0x080fe40000410000 */
[----:B------:R-:W-:-:S02]  /*65f0*/  FFMA.FTZ R61, R160, R187, R60 ;  /* 0x000000bba03d7223 */ /* 0x000fc4000001003c */
[----:B------:R-:W-:Y:S02]  /*6600*/  FFMA.FTZ R62, R26, -R203, R62 ;  /* 0x800000cb1a3e7223 */ /* 0x000fe4000001003e */
[----:B------:R-:W-:Y:S02]  /*6610*/  FFMA.FTZ R140, R23, R214, R140 ;  /* 0x000000d6178c7223 */ /* 0x000fe4000001008c */
[----:B------:R-:W-:Y:S02]  /*6620*/  FFMA.FTZ R139, R160, R138, -R159 ;  /* 0x0000008aa08b7223 */ /* 0x000fe4000001089f */
[----:B------:R-:W-:Y:S02]  /*6630*/  FADD.FTZ R186, -R186, R61 ;  /* 0x0000003dbaba7221 */ /* 0x000fe40000010100 */
[----:B------:R-:W-:Y:S02]  /*6640*/  FFMA.FTZ R62, R25, -R206, R62 ;  /* 0x800000ce193e7223 */ /* 0x000fe4000001003e */
[----:B------:R-:W-:-:S02]  /*6650*/  FFMA.FTZ R140, R22, R213, R140 ;  /* 0x000000d5168c7223 */ /* 0x000fc4000001008c */
[----:B------:R-:W-:Y:S02]  /*6660*/  FADD.FTZ R139, R170, R139 ;  /* 0x0000008baa8b7221 */ /* 0x000fe40000010000 */
[----:B------:R-:W-:Y:S02]  /*6670*/  FMUL.FTZ R60, R161, -R186 ;  /* 0x800000baa13c7220 */ /* 0x000fe40000410000 */
[----:B------:R-:W-:Y:S02]  /*6680*/  FFMA.FTZ R62, R24, -R205, R62 ;  /* 0x800000cd183e7223 */ /* 0x000fe4000001003e */
[----:B------:R-:W-:Y:S02]  /*6690*/  FFMA.FTZ R61, R21, R211, R140 ;  /* 0x000000d3153d7223 */ /* 0x000fe4000001008c */
[----:B------:R-:W-:Y:S02]  /*66a0*/  FFMA.FTZ R60, R162, R139, -R60 ;  /* 0x0000008ba23c7223 */ /* 0x000fe4000001083c */
[----:B------:R-:W-:-:S02]  /*66b0*/  FFMA.FTZ R62, R23, -R208, R62 ;  /* 0x800000d0173e7223 */ /* 0x000fc4000001003e */
[----:B------:R-:W-:Y:S02]  /*66c0*/  FFMA.FTZ R61, R20, R210, R61 ;  /* 0x000000d2143d7223 */ /* 0x000fe4000001003d */
[----:B------:R-:W-:Y:S02]  /*66d0*/  FADD.FTZ R140, R169, R60 ;  /* 0x0000003ca98c7221 */ /* 0x000fe40000010000 */
[----:B------:R-:W-:Y:S02]  /*66e0*/  FFMA.FTZ R60, R22, -R207, R62 ;  /* 0x800000cf163c7223 */ /* 0x000fe4000001003e */
[----:B------:R-:W-:Y:S02]  /*66f0*/  FFMA.FTZ R61, R19, R226, R61 ;  /* 0x000000e2133d7223 */ /* 0x000fe4000001003d */
[----:B------:R-:W-:Y:S02]  /*6700*/  FFMA.FTZ R60, R21, -R212, R60 ;  /* 0x800000d4153c7223 */ /* 0x000fe4000001003c */
[----:B------:R-:W-:-:S02]  /*6710*/  FMUL.FTZ R161, R161, -R139 ;  /* 0x8000008ba1a17220 */ /* 0x000fc40000410000 */
[----:B------:R-:W-:Y:S02]  /*6720*/  FFMA.FTZ R62, R18, R225, R61 ;  /* 0x000000e1123e7223 */ /* 0x000fe4000001003d */
[----:B------:R-:W-:Y:S02]  /*6730*/  FMUL.FTZ R61, R111, UR41 ;  /* 0x000000296f3d7c20 */ /* 0x000fe40008410000 */
[----:B------:R-:W-:Y:S02]  /*6740*/  FADD.FTZ R63, R78, UR4 ;  /* 0x000000044e3f7e21 */ /* 0x000fe40008010000 */
[----:B------:R-:W-:Y:S02]  /*6750*/  FFMA.FTZ R60, R20, -R209, R60 ;  /* 0x800000d1143c7223 */ /* 0x000fe4000001003c */
[----:B------:R-:W-:Y:S02]  /*6760*/  FFMA.FTZ R162, R162, R186, R161 ;  /* 0x000000baa2a27223 */ /* 0x000fe400000100a1 */
[----:B------:R-:W-:-:S02]  /*6770*/  FMUL.FTZ R142, R198, UR41 ;  /* 0x00000029c68e7c20 */ /* 0x000fc40008410000 */
[----:B------:R-:W-:Y:S02]  /*6780*/  FFMA.FTZ R144, R198, UR40, -R61 ;  /* 0x00000028c6907c23 */ /* 0x000fe4000801083d */
[C---:B------:R-:W-:Y:S02]  /*6790*/  FMUL.FTZ R198, R63.reuse, R198 ;  /* 0x000000c63fc67220 */ /* 0x040fe40000410000 */
[----:B------:R-:W-:Y:S02]  /*67a0*/  FMUL.FTZ R61, R63, R111 ;  /* 0x0000006f3f3d7220 */ /* 0x000fe40000410000 */
[----:B------:R-:W-:Y:S02]  /*67b0*/  FADD.FTZ R141, RZ, R141 ;  /* 0x0000008dff8d7221 */ /* 0x000fe40000010000 */
[----:B------:R-:W-:Y:S02]  /*67c0*/  FFMA.FTZ R60, R19, -R228, R60 ;  /* 0x800000e4133c7223 */ /* 0x000fe4000001003c */
[----:B------:R-:W-:-:S02]  /*67d0*/  FADD.FTZ R185, -R185, R162 ;  /* 0x000000a2b9b97221 */ /* 0x000fc40000010100 */
[----:B------:R-:W-:Y:S02]  /*67e0*/  FADD.FTZ R225, -R0, R225 ;  /* 0x000000e100e17221 */ /* 0x000fe40000010100 */
[----:B------:R-:W-:Y:S02]  /*67f0*/  FFMA.FTZ R142, R111, UR40, R142 ;  /* 0x000000286f8e7c23 */ /* 0x000fe4000801008e */
[C---:B------:R-:W-:Y:S02]  /*6800*/  FMUL.FTZ R146, R141.reuse, R198 ;  /* 0x000000c68d927220 */ /* 0x040fe40000410000 */
[C---:B------:R-:W-:Y:S02]  /*6810*/  FMUL.FTZ R144, R141.reuse, R144 ;  /* 0x000000908d907220 */ /* 0x040fe40000410000 */
[----:B------:R-:W-:Y:S02]  /*6820*/  FFMA.FTZ R63, R18, -R141, R60 ;  /* 0x8000008d123f7223 */ /* 0x000fe4000001003c */
[----:B------:R-:W-:-:S02]  /*6830*/  FMUL.FTZ R143, R141, R61 ;  /* 0x0000003d8d8f7220 */ /* 0x000fc40000410000 */
[C---:B------:R-:W-:Y:S02]  /*6840*/  FMUL.FTZ R141, R163.reuse, -R185 ;  /* 0x800000b9a38d7220 */ /* 0x040fe40000410000 */
[-C--:B------:R-:W-:Y:S02]  /*6850*/  FMUL.FTZ R163, R163, -R140.reuse ;  /* 0x8000008ca3a37220 */ /* 0x080fe40000410000 */
[----:B------:R-:W-:Y:S02]  /*6860*/  FFMA.FTZ R144, R142, R225, R144 ;  /* 0x000000e18e907223 */ /* 0x000fe40000010090 */
[C---:B------:R-:W-:Y:S02]  /*6870*/  FFMA.FTZ R163, R164.reuse, R185, R163 ;  /* 0x000000b9a4a37223 */ /* 0x040fe400000100a3 */
[----:B------:R-:W-:Y:S02]  /*6880*/  FFMA.FTZ R141, R164, R140, -R141 ;  /* 0x0000008ca48d7223 */ /* 0x000fe4000001088d */
[----:B------:R-:W-:-:S02]  /*6890*/  FFMA.FTZ R144, R94, R111, R144 ;  /* 0x0000006f5e907223 */ /* 0x000fc40000010090 */
[----:B------:R-:W-:Y:S02]  /*68a0*/  FADD.FTZ R111, R79, UR4 ;  /* 0x000000044f6f7e21 */ /* 0x000fe40008010000 */
[----:B------:R-:W-:Y:S02]  /*68b0*/  FADD.FTZ R184, -R184, R163 ;  /* 0x000000a3b8b87221 */ /* 0x000fe40000010100 */
[----:B------:R-:W-:Y:S02]  /*68c0*/  FADD.FTZ R168, R168, R141 ;  /* 0x0000008da8a87221 */ /* 0x000fe40000010000 */
[C---:B------:R-:W-:Y:S02]  /*68d0*/  FMUL.FTZ R147, R111.reuse, R197 ;  /* 0x000000c56f937220 */ /* 0x040fe40000410000 */
[----:B------:R-:W-:Y:S02]  /*68e0*/  FMUL.FTZ R141, R111, R64 ;  /* 0x000000406f8d7220 */ /* 0x000fe40000410000 */
[----:B------:R-:W-:-:S02]  /*68f0*/  FMUL.FTZ R111, R165, -R184 ;  /* 0x800000b8a56f7220 */ /* 0x000fc40000410000 */
[----:B------:R-:W-:Y:S02]  /*6900*/  FMUL.FTZ R142, R64, UR41 ;  /* 0x00000029408e7c20 */ /* 0x000fe40008410000 */
[-C--:B------:R-:W-:Y:S02]  /*6910*/  FMUL.FTZ R165, R165, -R168.reuse ;  /* 0x800000a8a5a57220 */ /* 0x080fe40000410000 */
[----:B------:R-:W-:Y:S02]  /*6920*/  FFMA.FTZ R111, R167, R168, -R111 ;  /* 0x000000a8a76f7223 */ /* 0x000fe4000001086f */
[----:B------:R-:W-:Y:S02]  /*6930*/  FFMA.FTZ R145, R197, UR40, -R142 ;  /* 0x00000028c5917c23 */ /* 0x000fe4000801088e */
[----:B------:R-:W-:Y:S02]  /*6940*/  FADD.FTZ R226, -R2, R226 ;  /* 0x000000e202e27221 */ /* 0x000fe40000010100 */
[----:B------:R-:W-:-:S02]  /*6950*/  FMUL.FTZ R148, R228, R147 ;  /* 0x00000093e4947220 */ /* 0x000fc40000410000 */
[----:B------:R-:W-:Y:S02]  /*6960*/  FFMA.FTZ R142, R167, R184, R165 ;  /* 0x000000b8a78e7223 */ /* 0x000fe400000100a5 */
[----:B------:R-:W-:Y:S02]  /*6970*/  FADD.FTZ R166, R166, R111 ;  /* 0x0000006fa6a67221 */ /* 0x000fe40000010000 */
[----:B------:R-:W-:Y:S02]  /*6980*/  FFMA.FTZ R60, R61, R225, R146 ;  /* 0x000000e13d3c7223 */ /* 0x000fe40000010092 */
[----:B------:R-:W-:Y:S02]  /*6990*/  FADD.FTZ R111, R92, UR4 ;  /* 0x000000045c6f7e21 */ /* 0x000fe40008010000 */
[----:B------:R-:W-:Y:S02]  /*69a0*/  FADD.FTZ R146, R93, UR4 ;  /* 0x000000045d927e21 */ /* 0x000fe40008010000 */
[----:B------:R-:W-:-:S02]  /*69b0*/  FMUL.FTZ R145, R228, R145 ;  /* 0x00000091e4917220 */ /* 0x000fc40000410000 */
[----:B------:R-:W-:Y:S02]  /*69c0*/  FMUL.FTZ R228, R228, R141 ;  /* 0x0000008de4e47220 */ /* 0x000fe40000410000 */
[C---:B------:R-:W-:Y:S02]  /*69d0*/  FADD.FTZ R35, R141.reuse, R35 ;  /* 0x000000238d237221 */ /* 0x040fe40000010000 */
[----:B------:R-:W-:Y:S02]  /*69e0*/  FFMA.FTZ R148, R141, R226, R148 ;  /* 0x000000e28d947223 */ /* 0x000fe40000010094 */
[----:B------:R-:W-:Y:S02]  /*69f0*/  FADD.FTZ R183, -R183, R142 ;  /* 0x0000008eb7b77221 */ /* 0x000fe40000010100 */
[C---:B------:R-:W-:Y:S02]  /*6a00*/  FMUL.FTZ R141, R111.reuse, R168 ;  /* 0x000000a86f8d7220 */ /* 0x040fe40000410000 */
[----:B------:R-:W-:-:S02]  /*6a10*/  FMUL.FTZ R150, R111, R184 ;  /* 0x000000b86f967220 */ /* 0x000fc40000410000 */
[----:B------:R-:W-:Y:S02]  /*6a20*/  FADD.FTZ R34, R61, R34 ;  /* 0x000000223d227221 */ /* 0x000fe40000010000 */
[C---:B------:R-:W-:Y:S02]  /*6a30*/  FMUL.FTZ R111, R146.reuse, R166 ;  /* 0x000000a6926f7220 */ /* 0x040fe40000410000 */
[----:B------:R-:W-:Y:S02]  /*6a40*/  FFMA.FTZ R61, R225, R198, -R143 ;  /* 0x000000c6e13d7223 */ /* 0x000fe4000001088f */
[----:B------:R-:W-:Y:S02]  /*6a50*/  FMUL.FTZ R143, R146, R183 ;  /* 0x000000b7928f7220 */ /* 0x000fe40000410000 */
[----:B------:R-:W-:Y:S02]  /*6a60*/  FADD.FTZ R142, -R15, R223 ;  /* 0x000000df0f8e7221 */ /* 0x000fe40000010100 */
[----:B------:R-:W-:-:S02]  /*6a70*/  FMUL.FTZ R151, R125, R141 ;  /* 0x0000008d7d977220 */ /* 0x000fc40000410000 */
[----:B------:R-:W-:Y:S02]  /*6a80*/  FADD.FTZ R224, -R16, R224 ;  /* 0x000000e010e07221 */ /* 0x000fe40000010100 */
[C---:B------:R-:W-:Y:S02]  /*6a90*/  FMUL.FTZ R149, R124.reuse, R111 ;  /* 0x0000006f7c957220 */ /* 0x040fe40000410000 */
[----:B------:R-:W-:Y:S02]  /*6aa0*/  FADD.FTZ R153, R91, UR4 ;  /* 0x000000045b997e21 */ /* 0x000fe40008010000 */
[----:B------:R-:W-:Y:S02]  /*6ab0*/  FMUL.FTZ R146, R124, R143 ;  /* 0x0000008f7c927220 */ /* 0x000fe40000410000 */
[-C--:B------:R-:W-:Y:S02]  /*6ac0*/  FFMA.FTZ R152, R142, R150.reuse, -R151 ;  /* 0x000000968e987223 */ /* 0x080fe40000010897 */
[----:B------:R-:W-:-:S02]  /*6ad0*/  FMUL.FTZ R150, R125, R150 ;  /* 0x000000967d967220 */ /* 0x000fc40000410000 */
[----:B------:R-:W-:Y:S02]  /*6ae0*/  FFMA.FTZ R149, R224, R143, -R149 ;  /* 0x0000008fe0957223 */ /* 0x000fe40000010895 */
[----:B------:R-:W-:Y:S02]  /*6af0*/  FMUL.FTZ R143, R153, R140 ;  /* 0x0000008c998f7220 */ /* 0x000fe40000410000 */
[----:B------:R-:W-:Y:S02]  /*6b00*/  FFMA.FTZ R146, R111, R224, R146 ;  /* 0x000000e06f927223 */ /* 0x000fe40000010092 */
        /* <DEDUP_REMOVED lines=9> */
[C---:B------:R-:W-:Y:S02]  /*6ba0*/  FMUL.FTZ R146, R154.reuse, R139 ;  /* 0x0000008b9a927220 */ /* 0x040fe40000410000 */
[----:B------:R-:W-:Y:S02]  /*6bb0*/  FFMA.FTZ R150, R143, R222, R153 ;  /* 0x000000de8f967223 */ /* 0x000fe40000010099 */
[----:B------:R-:W-:Y:S02]  /*6bc0*/  FADD.FTZ R221, -R13, R221 ;  /* 0x000000dd0ddd7221 */ /* 0x000fe40000010100 */
[----:B------:R-:W-:Y:S02]  /*6bd0*/  FMUL.FTZ R154, R154, R186 ;  /* 0x000000ba9a9a7220 */ /* 0x000fe40000410000 */
[----:B------:R-:W-:Y:S02]  /*6be0*/  FMUL.FTZ R153, R199, R146 ;  /* 0x00000092c7997220 */ /* 0x000fe40000410000 */
[----:B------:R-:W-:-:S02]  /*6bf0*/  FADD.FTZ R149, RZ, R149 ;  /* 0x00000095ff957221 */ /* 0x000fc40000010000 */
[----:B------:R-:W-:Y:S02]  /*6c00*/  FADD.FTZ R157, R89, UR4 ;  /* 0x00000004599d7e21 */ /* 0x000fe40008010000 */
[-C--:B------:R-:W-:Y:S02]  /*6c10*/  FFMA.FTZ R153, R221, R154.reuse, -R153 ;  /* 0x0000009add997223 */ /* 0x080fe40000010899 */
[----:B------:R-:W-:Y:S02]  /*6c20*/  FADD.FTZ R152, R149, R152 ;  /* 0x0000009895987221 */ /* 0x000fe40000010000 */
[----:B------:R-:W-:Y:S02]  /*6c30*/  FMUL.FTZ R154, R199, R154 ;  /* 0x0000009ac79a7220 */ /* 0x000fe40000410000 */
[----:B------:R-:W-:Y:S02]  /*6c40*/  FMUL.FTZ R149, R157, R138 ;  /* 0x0000008a9d957220 */ /* 0x000fe40000410000 */
[----:B------:R-:W-:-:S02]  /*6c50*/  FADD.FTZ R150, R151, R150 ;  /* 0x0000009697967221 */ /* 0x000fc40000010000 */
[----:B------:R-:W-:Y:S02]  /*6c60*/  FFMA.FTZ R151, R146, R221, R154 ;  /* 0x000000dd92977223 */ /* 0x000fe4000001009a */
[----:B------:R-:W-:Y:S02]  /*6c70*/  FADD.FTZ R220, -R12, R220 ;  /* 0x000000dc0cdc7221 */ /* 0x000fe40000010100 */
[----:B------:R-:W-:Y:S02]  /*6c80*/  FMUL.FTZ R157, R157, R187 ;  /* 0x000000bb9d9d7220 */ /* 0x000fe40000410000 */
[----:B------:R-:W-:Y:S02]  /*6c90*/  FMUL.FTZ R154, R202, R149 ;  /* 0x00000095ca9a7220 */ /* 0x000fe40000410000 */
[----:B------:R-:W-:Y:S02]  /*6ca0*/  FADD.FTZ R156, R88, UR4 ;  /* 0x00000004589c7e21 */ /* 0x000fe40008010000 */
[----:B------:R-:W-:-:S02]  /*6cb0*/  FADD.FTZ R152, R152, R155 ;  /* 0x0000009b98987221 */ /* 0x000fc40000010000 */
        /* <DEDUP_REMOVED lines=10> */
[----:B------:R-:W-:Y:S02]  /*6d60*/  FFMA.FTZ R158, R219, R156, -R157 ;  /* 0x0000009cdb9e7223 */ /* 0x000fe4000001089d */
[----:B------:R-:W-:-:S02]  /*6d70*/  FADD.FTZ R154, R151, R154 ;  /* 0x0000009a979a7221 */ /* 0x000fc40000010000 */
[----:B------:R-:W-:Y:S02]  /*6d80*/  FMUL.FTZ R156, R201, R156 ;  /* 0x0000009cc99c7220 */ /* 0x000fe40000410000 */
[C---:B------:R-:W-:Y:S02]  /*6d90*/  FMUL.FTZ R151, R153.reuse, R110 ;  /* 0x0000006e99977220 */ /* 0x040fe40000410000 */
[----:B------:R-:W-:Y:S02]  /*6da0*/  FMUL.FTZ R157, R153, R189 ;  /* 0x000000bd999d7220 */ /* 0x000fe40000410000 */
[----:B------:R-:W-:Y:S02]  /*6db0*/  FFMA.FTZ R153, R150, R219, R156 ;  /* 0x000000db96997223 */ /* 0x000fe4000001009c */
[----:B------:R-:W-:Y:S02]  /*6dc0*/  FADD.FTZ R218, -R10, R218 ;  /* 0x000000da0ada7221 */ /* 0x000fe40000010100 */
[----:B------:R-:W-:-:S02]  /*6dd0*/  FMUL.FTZ R156, R204, R151 ;  /* 0x00000097cc9c7220 */ /* 0x000fc40000410000 */
        /* <DEDUP_REMOVED lines=34> */
[----:B------:R-:W-:Y:S02]  /*7000*/  FMUL.FTZ R163, R155, R193 ;  /* 0x000000c19ba37220 */ /* 0x000fe40000410000 */
[----:B------:R-:W-:-:S02]  /*7010*/  FADD.FTZ R156, R157, R156 ;  /* 0x0000009c9d9c7221 */ /* 0x000fc40000010000 */
[----:B------:R-:W-:Y:S02]  /*7020*/  FMUL.FTZ R155, R155, R68 ;  /* 0x000000449b9b7220 */ /* 0x000fe40000410000 */
[----:B------:R-:W-:Y:S02]  /*7030*/  FFMA.FTZ R157, R154, R215, R160 ;  /* 0x000000d79a9d7223 */ /* 0x000fe400000100a0 */
[----:B------:R-:W-:Y:S02]  /*7040*/  FADD.FTZ R214, -R6, R214 ;  /* 0x000000d606d67221 */ /* 0x000fe40000010100 */
[C---:B------:R-:W-:Y:S02]  /*7050*/  FMUL.FTZ R160, R208.reuse, R163 ;  /* 0x000000a3d0a07220 */ /* 0x040fe40000410000 */
[----:B------:R-:W-:Y:S02]  /*7060*/  FMUL.FTZ R162, R208, R155 ;  /* 0x0000009bd0a27220 */ /* 0x000fe40000410000 */
[----:B------:R-:W-:-:S02]  /*7070*/  FADD.FTZ R158, R158, R161 ;  /* 0x000000a19e9e7221 */ /* 0x000fc40000010000 */
[----:B------:R-:W-:Y:S02]  /*7080*/  FADD.FTZ R156, R156, R157 ;  /* 0x0000009d9c9c7221 */ /* 0x000fe40000010000 */
[----:B------:R-:W-:Y:S02]  /*7090*/  FFMA.FTZ R157, R155, R214, R160 ;  /* 0x000000d69b9d7223 */ /* 0x000fe400000100a0 */
[----:B------:R-:W-:Y:S02]  /*70a0*/  FADD.FTZ R160, R82, UR4 ;  /* 0x0000000452a07e21 */ /* 0x000fe40008010000 */
[----:B------:R-:W-:Y:S02]  /*70b0*/  FFMA.FTZ R163, R214, R163, -R162 ;  /* 0x000000a3d6a37223 */ /* 0x000fe400000108a2 */
[----:B------:R-:W-:Y:S02]  /*70c0*/  FADD.FTZ R158, R158, R159 ;  /* 0x0000009f9e9e7221 */ /* 0x000fe40000010000 */
[----:B------:R-:W-:-:S02]  /*70d0*/  FADD.FTZ R77, R144, R77 ;  /* 0x0000004d904d7221 */ /* 0x000fc40000010000 */
[----:B------:R-:W-:Y:S02]  /*70e0*/  FMUL.FTZ R144, R160, R67 ;  /* 0x00000043a0907220 */ /* 0x000fe40000410000 */
[----:B------:R-:W-:Y:S02]  /*70f0*/  FADD.FTZ R158, R158, R163 ;  /* 0x000000a39e9e7221 */ /* 0x000fe40000010000 */
[----:B------:R-:W-:Y:S02]  /*7100*/  FADD.FTZ R163, R81, UR4 ;  /* 0x0000000451a37e21 */ /* 0x000fe40008010000 */
[----:B------:R-:W-:Y:S02]  /*7110*/  FADD.FTZ R156, R156, R157 ;  /* 0x0000009d9c9c7221 */ /* 0x000fe40000010000 */
[----:B------:R-:W-:Y:S02]  /*7120*/  FADD.FTZ R213, -R5, R213 ;  /* 0x000000d505d57221 */ /* 0x000fe40000010100 */
[----:B------:R-:W-:-:S02]  /*7130*/  FMUL.FTZ R160, R160, R194 ;  /* 0x000000c2a0a07220 */ /* 0x000fc40000410000 */
[----:B------:R-:W-:Y:S02]  /*7140*/  FMUL.FTZ R157, R207, R144 ;  /* 0x00000090cf9d7220 */ /* 0x000fe40000410000 */
[----:B------:R-:W-:Y:S02]  /*7150*/  FADD.FTZ R169, R80, UR4 ;  /* 0x0000000450a97e21 */ /* 0x000fe40008010000 */
[----:B------:R-:W-:Y:S02]  /*7160*/  FMUL.FTZ R161, R163, R66 ;  /* 0x00000042a3a17220 */ /* 0x000fe40000410000 */
[-C--:B------:R-:W-:Y:S02]  /*7170*/  FFMA.FTZ R159, R213, R160.reuse, -R157 ;  /* 0x000000a0d59f7223 */ /* 0x080fe4000001089d */
[----:B------:R-:W-:Y:S02]  /*7180*/  FMUL.FTZ R160, R207, R160 ;  /* 0x000000a0cfa07220 */ /* 0x000fe40000410000 */
[----:B------:R-:W-:-:S02]  /*7190*/  FADD.FTZ R162, -R4, R211 ;  /* 0x000000d304a27221 */ /* 0x000fc40000010100 */
[----:B------:R-:W-:Y:S02]  /*71a0*/  FMUL.FTZ R163, R163, R195 ;  /* 0x000000c3a3a37220 */ /* 0x000fe40000410000 */
[----:B------:R-:W-:Y:S02]  /*71b0*/  FMUL.FTZ R164, R212, R161 ;  /* 0x000000a1d4a47220 */ /* 0x000fe40000410000 */
[----:B------:R-:W-:Y:S02]  /*71c0*/  FMUL.FTZ R167, R169, R65 ;  /* 0x00000041a9a77220 */ /* 0x000fe40000410000 */
[----:B------:R-:W-:Y:S02]  /*71d0*/  FFMA.FTZ R157, R144, R213, R160 ;  /* 0x000000d5909d7223 */ /* 0x000fe400000100a0 */
[----:B------:R-:W-:Y:S02]  /*71e0*/  FADD.FTZ R210, -R3, R210 ;  /* 0x000000d203d27221 */ /* 0x000fe40000010100 */
[----:B------:R-:W-:-:S02]  /*71f0*/  FMUL.FTZ R169, R169, R196 ;  /* 0x000000c4a9a97220 */ /* 0x000fc40000410000 */
[----:B------:R-:W-:Y:S02]  /*7200*/  FFMA.FTZ R165, R162, R163, -R164 ;  /* 0x000000a3a2a57223 */ /* 0x000fe400000108a4 */
        /* <DEDUP_REMOVED lines=8> */
[----:B------:R-:W-:Y:S02]  /*7290*/  FADD.FTZ R156, R156, R163 ;  /* 0x000000a39c9c7221 */ /* 0x000fe40000010000 */
[----:B------:R-:W-:Y:S02]  /*72a0*/  FFMA.FTZ R169, R167, R210, R169 ;  /* 0x000000d2a7a97223 */ /* 0x000fe400000100a9 */
[----:B------:R-:W-:-:S02]  /*72b0*/  FMUL.FTZ R157, R65, UR41 ;  /* 0x00000029419d7c20 */ /* 0x000fc40008410000 */
[----:B------:R-:W-:Y:S02]  /*72c0*/  FFMA.FTZ R147, R226, R147, -R228 ;  /* 0x00000093e2937223 */ /* 0x000fe400000108e4 */
[----:B------:R-:W-:Y:S02]  /*72d0*/  FADD.FTZ R158, R158, R159 ;  /* 0x0000009f9e9e7221 */ /* 0x000fe40000010000 */
[----:B------:R-:W-:Y:S02]  /*72e0*/  FADD.FTZ R169, R156, R169 ;  /* 0x000000a99ca97221 */ /* 0x000fe40000010000 */
[----:B------:R-:W-:Y:S02]  /*72f0*/  FFMA.FTZ R156, R196, UR40, -R157 ;  /* 0x00000028c49c7c23 */ /* 0x000fe4000801089d */
[----:B------:R-:W-:Y:S01]  /*7300*/  FADD.FTZ R158, R158, R147 ;  /* 0x000000939e9e7221 */ /* 0x000fe20000010000 */
[----:B------:R-:W-:Y:S01]  /*7310*/  SHFL.DOWN PT, R157, R62, 0x1, 0x1f ;  /* 0x08201f003e9d7f89 */ /* 0x000fe200000e0000 */
[----:B------:R-:W-:-:S02]  /*7320*/  FMUL.FTZ R209, R209, R156 ;  /* 0x0000009cd1d17220 */ /* 0x000fc40000410000 */
[----:B------:R-:W-:Y:S01]  /*7330*/  FADD.FTZ R158, R158, R61 ;  /* 0x0000003d9e9e7221 */ /* 0x000fe20000010000 */
[----:B------:R-:W0:Y:S01]  /*7340*/  SHFL.DOWN PT, R156, R63, 0x1, 0x1f ;  /* 0x08201f003f9c7f89 */ /* 0x000e2200000e0000 */
[----:B------:R-:W-:Y:S02]  /*7350*/  FADD.FTZ R169, R169, R148 ;  /* 0x00000094a9a97221 */ /* 0x000fe40000010000 */
[----:B------:R-:W-:Y:S01]  /*7360*/  FMUL.FTZ R197, R197, UR41 ;  /* 0x00000029c5c57c20 */ /* 0x000fe20008410000 */
[----:B------:R-:W1:Y:S01]  /*7370*/  SHFL.DOWN PT, R148, R158, 0x1, 0x1f ;  /* 0x08201f009e947f89 */ /* 0x000e6200000e0000 */
[----:B------:R-:W-:Y:S02]  /*7380*/  FADD.FTZ R169, R169, R60 ;  /* 0x0000003ca9a97221 */ /* 0x000fe40000010000 */
[----:B------:R-:W-:Y:S02]  /*7390*/  FMUL.FTZ R60, R66, UR41 ;  /* 0x00000029423c7c20 */ /* 0x000fe40008410000 */
[----:B------:R-:W-:Y:S01]  /*73a0*/  FFMA.FTZ R197, R64, UR40, R197 ;  /* 0x0000002840c57c23 */ /* 0x000fe200080100c5 */
[----:B------:R-:W2:Y:S01]  /*73b0*/  SHFL.DOWN PT, R147, R169, 0x1, 0x1f ;  /* 0x08201f00a9937f89 */ /* 0x000ea200000e0000 */
[C---:B------:R-:W-:Y:S01]  /*73c0*/  FFMA.FTZ R61, R195.reuse, UR40, -R60 ;  /* 0x00000028c33d7c23 */ /* 0x040fe2000801083c */
[----:B------:R-:W-:Y:S01]  /*73d0*/  MOV R60, R169 ;  /* 0x000000a9003c7202 */ /* 0x000fe20000000f00 */
[----:B------:R-:W-:-:S02]  /*73e0*/  FMUL.FTZ R195, R195, UR41 ;  /* 0x00000029c3c37c20 */ /* 0x000fc40008410000 */
[----:B------:R-:W-:Y:S02]  /*73f0*/  FMUL.FTZ R61, R212, R61 ;  /* 0x0000003dd43d7220 */ /* 0x000fe40000410000 */
[----:B------:R-:W-:Y:S02]  /*7400*/  FFMA.FTZ R195, R66, UR40, R195 ;  /* 0x0000002842c37c23 */ /* 0x000fe400080100c3 */
[----:B------:R-:W-:Y:S02]  /*7410*/  FMUL.FTZ R196, R196, UR41 ;  /* 0x00000029c4c47c20 */ /* 0x000fe40008410000 */
[----:B------:R-:W-:Y:S01]  /*7420*/  FFMA.FTZ R195, R195, R162, R61 ;  /* 0x000000a2c3c37223 */ /* 0x000fe2000001003d */
[----:B------:R-:W-:Y:S01]  /*7430*/  MOV R61, R158 ;  /* 0x0000009e003d7202 */ /* 0x000fe20000000f00 */
[----:B------:R-:W-:Y:S02]  /*7440*/  FFMA.FTZ R145, R197, R226, R145 ;  /* 0x000000e2c5917223 */ /* 0x000fe40000010091 */
[----:B0-----:R-:W-:-:S02]  /*7450*/  @!P1 FADD.FTZ R63, R63, R156 ;  /* 0x0000009c3f3f9221 */ /* 0x001fc40000010000 */
[----:B------:R-:W-:Y:S02]  /*7460*/  FFMA.FTZ R196, R65, UR40, R196 ;  /* 0x0000002841c47c23 */ /* 0x000fe400080100c4 */
[----:B-1----:R-:W-:Y:S02]  /*7470*/  @!P1 FADD.FTZ R61, R61, R148 ;  /* 0x000000943d3d9221 */ /* 0x002fe40000010000 */
[----:B------:R-:W0:Y:S01]  /*7480*/  SHFL.DOWN PT, R148, R63, 0x2, 0x1f ;  /* 0x08401f003f947f89 */ /* 0x000e2200000e0000 */
[----:B------:R-:W-:Y:S02]  /*7490*/  FADD.FTZ R38, R144, R38 ;  /* 0x0000002690267221 */ /* 0x000fe40000010000 */
[----:B------:R-:W-:Y:S01]  /*74a0*/  FFMA.FTZ R145, R95, R64, R145 ;  /* 0x000000405f917223 */ /* 0x000fe20000010091 */
[----:B------:R-:W1:Y:S01]  /*74b0*/  SHFL.DOWN PT, R144, R61, 0x2, 0x1f ;  /* 0x08401f003d907f89 */ /* 0x000e6200000e0000 */
[----:B------:R-:W-:Y:S02]  /*74c0*/  FFMA.FTZ R196, R196, R210, R209 ;  /* 0x000000d2c4c47223 */ /* 0x000fe400000100d1 */
[----:B------:R-:W-:-:S02]  /*74d0*/  @!P1 FADD.FTZ R62, R62, R157 ;  /* 0x0000009d3e3e9221 */ /* 0x000fc40000010000 */
[----:B--2---:R-:W-:Y:S01]  /*74e0*/  @!P1 FADD.FTZ R60, R60, R147 ;  /* 0x000000933c3c9221 */ /* 0x004fe20000010000 */
[----:B------:R-:W-:Y:S01]  /*74f0*/  ISETP.GT.AND P1, PT, R133, 0x1d, PT ;  /* 0x0000001d8500780c */ /* 0x000fe20003f24270 */
[----:B------:R-:W-:Y:S01]  /*7500*/  FFMA.FTZ R196, R96, R65, R196 ;  /* 0x0000004160c47223 */ /* 0x000fe200000100c4 */
[----:B------:R-:W2:Y:S01]  /*7510*/  SHFL.DOWN PT, R147, R62, 0x2, 0x1f ;  /* 0x08401f003e937f89 */ /* 0x000ea200000e0000 */
[----:B------:R-:W-:Y:S02]  /*7520*/  FADD.FTZ R76, R145, R76 ;  /* 0x0000004c914c7221 */ /* 0x000fe40000010000 */
[----:B------:R-:W-:Y:S01]  /*7530*/  FMUL.FTZ R65, R67, UR41 ;  /* 0x0000002943417c20 */ /* 0x000fe20008410000 */
[----:B------:R-:W3:Y:S01]  /*7540*/  SHFL.DOWN PT, R145, R60, 0x2, 0x1f ;  /* 0x08401f003c917f89 */ /* 0x000ee200000e0000 */
[----:B------:R-:W-:Y:S02]  /*7550*/  FMUL.FTZ R64, R68, UR41 ;  /* 0x0000002944407c20 */ /* 0x000fe40008410000 */
[----:B------:R-:W-:-:S02]  /*7560*/  FFMA.FTZ R195, R97, R66, R195 ;  /* 0x0000004261c37223 */ /* 0x000fc400000100c3 */
[C---:B------:R-:W-:Y:S02]  /*7570*/  FFMA.FTZ R66, R194.reuse, UR40, -R65 ;  /* 0x00000028c2427c23 */ /* 0x040fe40008010841 */
[----:B------:R-:W-:Y:S02]  /*7580*/  FMUL.FTZ R194, R194, UR41 ;  /* 0x00000029c2c27c20 */ /* 0x000fe40008410000 */
[C---:B------:R-:W-:Y:S02]  /*7590*/  FFMA.FTZ R65, R193.reuse, UR40, -R64 ;  /* 0x00000028c1417c23 */ /* 0x040fe40008010840 */
[----:B------:R-:W-:Y:S02]  /*75a0*/  FMUL.FTZ R193, R193, UR41 ;  /* 0x00000029c1c17c20 */ /* 0x000fe40008410000 */
[----:B------:R-:W-:Y:S02]  /*75b0*/  FMUL.FTZ R66, R207, R66 ;  /* 0x00000042cf427220 */ /* 0x000fe40000410000 */
[----:B------:R-:W-:-:S02]  /*75c0*/  FFMA.FTZ R194, R67, UR40, R194 ;  /* 0x0000002843c27c23 */ /* 0x000fc400080100c2 */
[----:B------:R-:W-:Y:S02]  /*75d0*/  FMUL.FTZ R208, R208, R65 ;  /* 0x00000041d0d07220 */ /* 0x000fe40000410000 */
[----:B------:R-:W-:Y:S02]  /*75e0*/  FFMA.FTZ R193, R68, UR40, R193 ;  /* 0x0000002844c17c23 */ /* 0x000fe400080100c1 */
[----:B------:R-:W-:Y:S02]  /*75f0*/  FFMA.FTZ R66, R194, R213, R66 ;  /* 0x000000d5c2427223 */ /* 0x000fe40000010042 */
[----:B------:R-:W-:Y:S02]  /*7600*/  FFMA.FTZ R193, R193, R214, R208 ;  /* 0x000000d6c1c17223 */ /* 0x000fe400000100d0 */
[----:B0-----:R-:W-:Y:S02]  /*7610*/  @!P1 FADD.FTZ R63, R63, R148 ;  /* 0x000000943f3f9221 */ /* 0x001fe40000010000 */
[----:B------:R-:W-:-:S02]  /*7620*/  FFMA.FTZ R66, R98, R67, R66 ;  /* 0x0000004362427223 */ /* 0x000fc40000010042 */
[----:B------:R-:W-:Y:S02]  /*7630*/  FFMA.FTZ R193, R99, R68, R193 ;  /* 0x0000004463c17223 */ /* 0x000fe400000100c1 */
[----:B-1----:R-:W-:Y:S01]  /*7640*/  @!P1 FADD.FTZ R61, R61, R144 ;  /* 0x000000903d3d9221 */ /* 0x002fe20000010000 */
[----:B------:R-:W0:Y:S01]  /*7650*/  SHFL.DOWN PT, R68, R63, 0x4, 0x1f ;  /* 0x08801f003f447f89 */ /* 0x000e2200000e0000 */
[----:B------:R-:W-:Y:S02]  /*7660*/  FADD.FTZ R73, R66, R73 ;  /* 0x0000004942497221 */ /* 0x000fe40000010000 */
[----:B--2---:R-:W-:Y:S01]  /*7670*/  @!P1 FADD.FTZ R62, R62, R147 ;  /* 0x000000933e3e9221 */ /* 0x004fe20000010000 */
[----:B------:R-:W1:Y:S01]  /*7680*/  SHFL.DOWN PT, R66, R61, 0x4, 0x1f ;  /* 0x08801f003d427f89 */ /* 0x000e6200000e0000 */
[----:B---3--:R-:W-:Y:S01]  /*7690*/  @!P1 FADD.FTZ R60, R60, R145 ;  /* 0x000000913c3c9221 */ /* 0x008fe20000010000 */
[----:B------:R-:W-:Y:S01]  /*76a0*/  ISETP.GT.AND P1, PT, R133, 0x1b, PT ;  /* 0x0000001b8500780c */ /* 0x000fe20003f24270 */
[----:B------:R-:W-:Y:S01]  /*76b0*/  FMUL.FTZ R65, R69, UR41 ;  /* 0x0000002945417c20 */ /* 0x000fe20008410000 */
[----:B------:R-:W2:Y:S01]  /*76c0*/  SHFL.DOWN PT, R145, R62, 0x4, 0x1f ;  /* 0x08801f003e917f89 */ /* 0x000ea200000e0000 */
[----:B------:R-:W-:-:S02]  /*76d0*/  FADD.FTZ R36, R167, R36 ;  /* 0x00000024a7247221 */ /* 0x000fc40000010000 */
[C---:B------:R-:W-:Y:S01]  /*76e0*/  FFMA.FTZ R64, R192.reuse, UR40, -R65 ;  /* 0x00000028c0407c23 */ /* 0x040fe20008010841 */
[----:B------:R-:W3:Y:S01]  /*76f0*/  SHFL.DOWN PT, R67, R60, 0x4, 0x1f ;  /* 0x08801f003c437f89 */ /* 0x000ee200000e0000 */
[----:B------:R-:W-:Y:S02]  /*7700*/  FMUL.FTZ R192, R192, UR41 ;  /* 0x00000029c0c07c20 */ /* 0x000fe40008410000 */
[----:B------:R-:W-:Y:S02]  /*7710*/  FMUL.FTZ R205, R205, R64 ;  /* 0x00000040cdcd7220 */ /* 0x000fe40000410000 */
[----:B------:R-:W-:Y:S02]  /*7720*/  FMUL.FTZ R64, R70, UR41 ;  /* 0x0000002946407c20 */ /* 0x000fe40008410000 */
[----:B------:R-:W-:Y:S02]  /*7730*/  FFMA.FTZ R192, R69, UR40, R192 ;  /* 0x0000002845c07c23 */ /* 0x000fe400080100c0 */
[----:B------:R-:W-:-:S02]  /*7740*/  FFMA.FTZ R65, R191, UR40, -R64 ;  /* 0x00000028bf417c23 */ /* 0x000fc40008010840 */
[----:B------:R-:W-:Y:S02]  /*7750*/  FFMA.FTZ R192, R192, R215, R205 ;  /* 0x000000d7c0c07223 */ /* 0x000fe400000100cd */
[----:B0-----:R-:W-:Y:S02]  /*7760*/  @!P1 FADD.FTZ R63, R63, R68 ;  /* 0x000000443f3f9221 */ /* 0x001fe40000010000 */
[----:B------:R-:W-:Y:S02]  /*7770*/  FMUL.FTZ R206, R206, R65 ;  /* 0x00000041cece7220 */ /* 0x000fe40000410000 */
        /* <DEDUP_REMOVED lines=8> */
[----:B------:R-:W-:Y:S01]  /*7800*/  FMUL.FTZ R190, R190, UR41 ;  /* 0x00000029bebe7c20 */ /* 0x000fe20008410000 */
[----:B------:R-:W-:Y:S01]  /*7810*/  ISETP.GT.AND P1, PT, R133, 0x17, PT ;  /* 0x000000178500780c */ /* 0x000fe20003f24270 */
[----:B------:R-:W-:Y:S02]  /*7820*/  FFMA.FTZ R192, R100, R69, R192 ;  /* 0x0000004564c07223 */ /* 0x000fe400000100c0 */
[----:B------:R-:W3:Y:S01]  /*7830*/  SHFL.DOWN PT, R69, R60, 0x8, 0x1f ;  /* 0x09001f003c457f89 */ /* 0x000ee200000e0000 */
[----:B------:R-:W-:Y:S02]  /*7840*/  FMUL.FTZ R64, R203, R64 ;  /* 0x00000040cb407220 */ /* 0x000fe40000410000 */
[----:B------:R-:W-:Y:S02]  /*7850*/  FFMA.FTZ R190, R71, UR40, R190 ;  /* 0x0000002847be7c23 */ /* 0x000fe400080100be */
[----:B------:R-:W-:-:S02]  /*7860*/  FMUL.FTZ R65, R137, UR41 ;  /* 0x0000002989417c20 */ /* 0x000fc40008410000 */
[----:B------:R-:W-:Y:S02]  /*7870*/  FFMA.FTZ R190, R190, R217, R64 ;  /* 0x000000d9bebe7223 */ /* 0x000fe40000010040 */
[----:B------:R-:W-:Y:S02]  /*7880*/  FMUL.FTZ R64, R110, UR41 ;  /* 0x000000296e407c20 */ /* 0x000fe40008410000 */
[----:B0-----:R-:W-:Y:S02]  /*7890*/  @!P1 FADD.FTZ R63, R63, R68 ;  /* 0x000000443f3f9221 */ /* 0x001fe40000010000 */
[----:B------:R-:W-:Y:S02]  /*78a0*/  FFMA.FTZ R67, R189, UR40, -R64 ;  /* 0x00000028bd437c23 */ /* 0x000fe40008010840 */
[----:B------:R-:W-:Y:S02]  /*78b0*/  FFMA.FTZ R64, R188, UR40, -R65 ;  /* 0x00000028bc407c23 */ /* 0x000fe40008010841 */
[----:B-1----:R-:W-:-:S02]  /*78c0*/  @!P1 FADD.FTZ R61, R61, R66 ;  /* 0x000000423d3d9221 */ /* 0x002fc40000010000 */
[----:B------:R-:W-:Y:S01]  /*78d0*/  FMUL.FTZ R201, R201, R64 ;  /* 0x00000040c9c97220 */ /* 0x000fe20000410000 */
[----:B------:R-:W0:Y:S01]  /*78e0*/  SHFL.DOWN PT, R66, R63, 0x10, 0x1f ;  /* 0x0a001f003f427f89 */ /* 0x000e2200000e0000 */
[----:B------:R-:W-:Y:S02]  /*78f0*/  FMUL.FTZ R64, R138, UR41 ;  /* 0x000000298a407c20 */ /* 0x000fe40008410000 */
[----:B------:R-:W-:Y:S01]  /*7900*/  FMUL.FTZ R189, R189, UR41 ;  /* 0x00000029bdbd7c20 */ /* 0x000fe20008410000 */
[----:B------:R-:W-:Y:S01]  /*7910*/  SHFL.DOWN PT, R68, R61, 0x10, 0x1f ;  /* 0x0a001f003d447f89 */ /* 0x000fe200000e0000 */
[----:B------:R-:W-:Y:S02]  /*7920*/  FFMA.FTZ R65, R187, UR40, -R64 ;  /* 0x00000028bb417c23 */ /* 0x000fe40008010840 */
[----:B--2---:R-:W-:Y:S02]  /*7930*/  @!P1 FADD.FTZ R62, R62, R145 ;  /* 0x000000913e3e9221 */ /* 0x004fe40000010000 */
[----:B---3--:R-:W-:Y:S01]  /*7940*/  @!P1 FADD.FTZ R60, R60, R69 ;  /* 0x000000453c3c9221 */ /* 0x008fe20000010000 */
[----:B------:R-:W-:Y:S01]  /*7950*/  ISETP.GT.AND P1, PT, R133, 0xf, PT ;  /* 0x0000000f8500780c */ /* 0x000fe20003f24270 */
[----:B------:R-:W-:-:S02]  /*7960*/  FMUL.FTZ R202, R202, R65 ;  /* 0x00000041caca7220 */ /* 0x000fc40000410000 */
[----:B------:R-:W-:Y:S01]  /*7970*/  FMUL.FTZ R67, R204, R67 ;  /* 0x00000043cc437220 */ /* 0x000fe20000410000 */
[----:B------:R-:W-:Y:S01]  /*7980*/  SHFL.DOWN PT, R69, R60, 0x10, 0x1f ;  /* 0x0a001f003c457f89 */ /* 0x000fe200000e0000 */
[----:B------:R-:W-:Y:S02]  /*7990*/  FFMA.FTZ R189, R110, UR40, R189 ;  /* 0x000000286ebd7c23 */ /* 0x000fe400080100bd */
[----:B------:R-:W-:Y:S02]  /*79a0*/  FMUL.FTZ R65, R139, UR41 ;  /* 0x000000298b417c20 */ /* 0x000fe40008410000 */
[----:B------:R-:W-:Y:S02]  /*79b0*/  FFMA.FTZ R190, R102, R71, R190 ;  /* 0x0000004766be7223 */ /* 0x000fe400000100be */
[----:B------:R-:W1:Y:S01]  /*79c0*/  SHFL.DOWN PT, R71, R62, 0x10, 0x1f ;  /* 0x0a001f003e477f89 */ /* 0x000e6200000e0000 */
[----:B------:R-:W-:Y:S02]  /*79d0*/  FFMA.FTZ R67, R189, R218, R67 ;  /* 0x000000dabd437223 */ /* 0x000fe40000010043 */
[----:B------:R-:W-:-:S02]  /*79e0*/  FFMA.FTZ R64, R186, UR40, -R65 ;  /* 0x00000028ba407c23 */ /* 0x000fc40008010841 */
[----:B------:R-:W-:Y:S02]  /*79f0*/  FFMA.FTZ R67, R103, R110, R67 ;  /* 0x0000006e67437223 */ /* 0x000fe40000010043 */
[----:B------:R-:W-:Y:S02]  /*7a00*/  FMUL.FTZ R199, R199, R64 ;  /* 0x00000040c7c77220 */ /* 0x000fe40000410000 */
[----:B------:R-:W-:Y:S02]  /*7a10*/  FMUL.FTZ R64, R140, UR41 ;  /* 0x000000298c407c20 */ /* 0x000fe40008410000 */
[----:B------:R-:W-:Y:S02]  /*7a20*/  FADD.FTZ R56, R67, R56 ;  /* 0x0000003843387221 */ /* 0x000fe40000010000 */
[----:B------:R-:W-:Y:S02]  /*7a30*/  FFMA.FTZ R67, R185, UR40, -R64 ;  /* 0x00000028b9437c23 */ /* 0x000fe40008010840 */
[----:B------:R-:W-:-:S02]  /*7a40*/  FMUL.FTZ R65, R168, UR41 ;  /* 0x00000029a8417c20 */ /* 0x000fc40008410000 */
[----:B------:R-:W-:Y:S02]  /*7a50*/  FMUL.FTZ R64, R166, UR41 ;  /* 0x00000029a6407c20 */ /* 0x000fe40008410000 */
[----:B0-----:R-:W-:Y:S02]  /*7a60*/  @!P1 FADD.FTZ R63, R63, R66 ;  /* 0x000000423f3f9221 */ /* 0x001fe40000010000 */
[----:B------:R-:W-:Y:S02]  /*7a70*/  FFMA.FTZ R66, R184, UR40, -R65 ;  /* 0x00000028b8427c23 */ /* 0x000fe40008010841 */
[----:B------:R-:W-:Y:S02]  /*7a80*/  FMUL.FTZ R200, R200, R67 ;  /* 0x00000043c8c87220 */ /* 0x000fe40000410000 */
[----:B------:R-:W-:Y:S02]  /*7a90*/  FFMA.FTZ R65, R183, UR40, -R64 ;  /* 0x00000028b7417c23 */ /* 0x000fe40008010840 */
[----:B------:R-:W-:-:S02]  /*7aa0*/  FMUL.FTZ R191, R191, UR41 ;  /* 0x00000029bfbf7c20 */ /* 0x000fc40008410000 */
[----:B------:R-:W-:Y:S02]  /*7ab0*/  FMUL.FTZ R188, R188, UR41 ;  /* 0x00000029bcbc7c20 */ /* 0x000fe40008410000 */
[----:B------:R-:W-:Y:S02]  /*7ac0*/  FMUL.FTZ R187, R187, UR41 ;  /* 0x00000029bbbb7c20 */ /* 0x000fe40008410000 */
[----:B------:R-:W-:Y:S02]  /*7ad0*/  FMUL.FTZ R186, R186, UR41 ;  /* 0x00000029baba7c20 */ /* 0x000fe40008410000 */
[----:B------:R-:W-:Y:S02]  /*7ae0*/  FMUL.FTZ R185, R185, UR41 ;  /* 0x00000029b9b97c20 */ /* 0x000fe40008410000 */
[----:B------:R-:W-:Y:S02]  /*7af0*/  FMUL.FTZ R67, R184, UR41 ;  /* 0x00000029b8437c20 */ /* 0x000fe40008410000 */
[----:B------:R-:W-:-:S02]  /*7b00*/  FMUL.FTZ R183, R183, UR41 ;  /* 0x00000029b7b77c20 */ /* 0x000fc40008410000 */
[----:B------:R-:W-:Y:S02]  /*7b10*/  FFMA.FTZ R191, R70, UR40, R191 ;  /* 0x0000002846bf7c23 */ /* 0x000fe400080100bf */
[----:B------:R-:W-:Y:S02]  /*7b20*/  FFMA.FTZ R188, R137, UR40, R188 ;  /* 0x0000002889bc7c23 */ /* 0x000fe400080100bc */
[----:B------:R-:W-:Y:S02]  /*7b30*/  FFMA.FTZ R187, R138, UR40, R187 ;  /* 0x000000288abb7c23 */ /* 0x000fe400080100bb */
[----:B------:R-:W-:Y:S02]  /*7b40*/  FFMA.FTZ R186, R139, UR40, R186 ;  /* 0x000000288bba7c23 */ /* 0x000fe400080100ba */
[----:B------:R-:W-:Y:S02]  /*7b50*/  FMUL.FTZ R66, R125, R66 ;  /* 0x000000427d427220 */ /* 0x000fe40000410000 */
[----:B------:R-:W-:-:S02]  /*7b60*/  FFMA.FTZ R185, R140, UR40, R185 ;  /* 0x000000288cb97c23 */ /* 0x000fc400080100b9 */
[----:B------:R-:W-:Y:S02]  /*7b70*/  FMUL.FTZ R65, R124, R65 ;  /* 0x000000417c417220 */ /* 0x000fe40000410000 */
[----:B------:R-:W-:Y:S02]  /*7b80*/  FFMA.FTZ R67, R168, UR40, R67 ;  /* 0x00000028a8437c23 */ /* 0x000fe40008010043 */
[----:B------:R-:W-:Y:S02]  /*7b90*/  FFMA.FTZ R183, R166, UR40, R183 ;  /* 0x00000028a6b77c23 */ /* 0x000fe400080100b7 */
[----:B-1----:R-:W-:Y:S02]  /*7ba0*/  @!P1 FADD.FTZ R62, R62, R71 ;  /* 0x000000473e3e9221 */ /* 0x002fe40000010000 */
[----:B------:R-:W-:Y:S02]  /*7bb0*/  @!P1 FADD.FTZ R61, R61, R68 ;  /* 0x000000443d3d9221 */ /* 0x000fe40000010000 */
        /* <DEDUP_REMOVED lines=45> */
[----:B------:R-:W-:-:S04]  /*7e90*/  USHF.L.U32 UR16, UR7, 0x3, URZ ;  /* 0x0000000307107899 */ /* 0x000fc8000800063f */
[----:B------:R-:W-:-:S13]  /*7ea0*/  PLOP3.LUT P0, PT, PT, PT, UP0, 0x80, 0x0 ;  /* 0x000000000000781c */ /* 0x000fda0003f0f008 */
[----:B------:R-:W1:Y:S04]  /*7eb0*/  @P0 LDS.64 R68, [UR16+0x42f0] ;  /* 0x0042f010ff440984 */ /* 0x000e680008000a00 */
[----:B------:R-:W2:Y:S01]  /*7ec0*/  @P0 LDS.64 R70, [UR16+0x3af0] ;  /* 0x003af010ff460984 */ /* 0x000ea20008000a00 */
[----:B0-----:R-:W-:Y:S02]  /*7ed0*/  FADD.FTZ R63, R63, R67 ;  /* 0x000000433f3f7221 */ /* 0x001fe40000010000 */
[----:B------:R-:W-:Y:S02]  /*7ee0*/  FADD.FTZ R62, R62, R66 ;  /* 0x000000423e3e7221 */ /* 0x000fe40000010000 */
[----:B------:R-:W-:Y:S02]  /*7ef0*/  FADD.FTZ R61, R61, R65 ;  /* 0x000000413d3d7221 */ /* 0x000fe40000010000 */
[----:B------:R-:W-:-:S02]  /*7f00*/  FADD.FTZ R60, R60, R64 ;  /* 0x000000403c3c7221 */ /* 0x000fc40000010000 */
[----:B-1----:R-:W-:Y:S02]  /*7f10*/  @P0 FADD.FTZ R63, R63, R69 ;  /* 0x000000453f3f0221 */ /* 0x002fe40000010000 */
[----:B------:R-:W-:Y:S02]  /*7f20*/  @P0 FADD.FTZ R62, R62, R68 ;  /* 0x000000443e3e0221 */ /* 0x000fe40000010000 */
[----:B--2---:R-:W-:Y:S02]  /*7f30*/  @P0 FADD.FTZ R61, R61, R71 ;  /* 0x000000473d3d0221 */ /* 0x004fe40000010000 */
[----:B------:R-:W-:Y:S01]  /*7f40*/  @P0 FADD.FTZ R60, R60, R70 ;  /* 0x000000463c3c0221 */ /* 0x000fe20000010000 */
[----:B------:R0:W-:Y:S04]  /*7f50*/  STS.64 [UR16+0x42f0], R62 ;  /* 0x0042f03eff007988 */ /* 0x0001e80008000a10 */
[----:B------:R0:W-:Y:S02]  /*7f60*/  STS.64 [UR16+0x3af0], R60 ;  /* 0x003af03cff007988 */ /* 0x0001e40008000a10 */
.L_x_4090:
[----:B0-----:R-:W-:Y:S05]  /*7f70*/  BSYNC B0 ;  /* 0x0000000000007941 */ /* 0x001fea0003800000 */
.L_x_4089:
[----:B------:R-:W-:Y:S02]  /*7f80*/  UIADD3 UR7, UR7, 0x1, URZ ;  /* 0x0000000107077890 */ /* 0x000fe4000fffe03f */
[----:B------:R-:W-:-:S02]  /*7f90*/  ULDC UR16, c[0x0][0x16c] ;  /* 0x00005b0000107ab9 */ /* 0x000fc40000000800 */
[----:B------:R-:W-:-:S06]  /*7fa0*/  UISETP.GE.AND UP0, UPT, UR7, UR16, UPT ;  /* 0x000000100700728c */ /* 0x000fcc000bf06270 */
[----:B------:R-:W-:-:S13]  /*7fb0*/  PLOP3.LUT P0, PT, PT, PT, UP0, 0x80, 0x0 ;  /* 0x000000000000781c */ /* 0x000fda0003f0f008 */
[----:B------:R-:W-:Y:S01]  /*7fc0*/  @P0 CALL.REL.NOINC `(.L_x_4054) ;  /* 0x0000001000000944 */ /* 0x000fe20003c00000 */
[----:B------:R-:W-:Y:S05]  /*7fd0*/  BRA `(.L_x_4091) ;  /* 0xffffa09000007947 */ /* 0x000fea000383ffff */
.L_x_4054:
        /* <DEDUP_REMOVED lines=70> */
.L_x_4093:
[----:B------:R-:W-:Y:S05]  /*8440*/  BSYNC B0 ;  /* 0x0000000000007941 */ /* 0x000fea0003800000 */
.L_x_4092:
        /* <DEDUP_REMOVED lines=18> */
[C---:B------:R-:W-:Y:S02]  /*8570*/  LOP3.LUT R47, R131.reuse, 0x80, RZ, 0xfc, !PT ;  /* 0x00000080832f7812 */ /* 0x040fe400078efcff */
[C---:B------:R-:W-:Y:S02]  /*8580*/  LEA R4, P4, R6.reuse, R4, 0x2 ;  /* 0x0000000406047211 */ /* 0x040fe400078810ff */
[----:B------:R-:W-:Y:S01]  /*8590*/  MOV R7, UR18 ;  /* 0x0000001200077c02 */ /* 0x000fe20008000f00 */
[----:B------:R-:W-:Y:S01]  /*85a0*/  UIADD3 UR18, UR17, UR29, URZ ;  /* 0x0000001d11127290 */ /* 0x000fe2000fffe03f */
[C---:B------:R-:W-:Y:S02]  /*85b0*/  LOP3.LUT R49, R131.reuse, 0xa0, RZ, 0xfc, !PT ;  /* 0x000000a083317812 */ /* 0x040fe400078efcff */
        /* <DEDUP_REMOVED lines=15> */
[----:B------:R-:W-:Y:S01]  /*86b0*/  @!P1 STG.E [R4.64+-0xe00], R17 ;  /* 0xfff2001104009986 */ /* 0x000fe2000c101920 */
[C---:B------:R-:W-:Y:S02]  /*86c0*/  LOP3.LUT R71, R131.reuse, 0x160, RZ, 0xfc, !PT ;  /* 0x0000016083477812 */ /* 0x040fe400078efcff */
[C---:B------:R-:W-:Y:S01]  /*86d0*/  LOP3.LUT R79, R131.reuse, 0x180, RZ, 0xfc, !PT ;  /* 0x00000180834f7812 */ /* 0x040fe200078efcff */
[----:B------:R-:W-:Y:S01]  /*86e0*/  @!P2 STG.E [R4.64+-0xd80], R19 ;  /* 0xfff280130400a986 */ /* 0x000fe2000c101920 */
[----:B------:R-:W-:-:S02]  /*86f0*/  LOP3.LUT R81, R131, 0x1a0, RZ, 0xfc, !PT ;  /* 0x000001a083517812 */ /* 0x000fc400078efcff */
[C---:B------:R-:W-:Y:S01]  /*8700*/  LOP3.LUT R83, R131.reuse, 0x1c0, RZ, 0xfc, !PT ;  /* 0x000001c083537812 */ /* 0x040fe200078efcff */
[----:B------:R-:W-:Y:S01]  /*8710*/  @!P3 STG.E [R4.64+-0xd00], R21 ;  /* 0xfff300150400b986 */ /* 0x000fe2000c101920 */
        /* <DEDUP_REMOVED lines=9> */
[----:B------:R-:W-:Y:S01]  /*87b0*/  ISETP.GE.AND P6, PT, R85, R0, PT ;  /* 0x000000005500720c */ /* 0x000fe20003fc6270 */
[----:B------:R-:W-:Y:S01]  /*87c0*/  FADD.FTZ R0, R50, R135 ;  /* 0x0000008732007221 */ /* 0x000fe20000010000 */
        /* <DEDUP_REMOVED lines=17> */
[----:B------:R-:W-:Y:S01]  /*88e0*/  LEA.HI.SX32 R9, R7, R23, 0x1b ;  /* 0x0000001707097211 */ /* 0x000fe200078fdaff */
[----:B------:R-:W-:Y:S01]  /*88f0*/  FADD.FTZ R7, R0, R51 ;  /* 0x0000003300077221 */ /* 0x000fe20000010000 */
[----:B------:R-:W-:-:S02]  /*8900*/  IADD3 R14, R23, 0x7, RZ ;  /* 0x00000007170e7810 */ /* 0x000fc40007ffe0ff */
[-C--:B------:R-:W-:Y:S01]  /*8910*/  LEA.HI.SX32 R8, R8, R23.reuse, 0x1b ;  /* 0x0000001708087211 */ /* 0x080fe200078fdaff */
[----:B------:R-:W-:Y:S01]  /*8920*/  FADD.FTZ R0, R7, R52 ;  /* 0x0000003407007221 */ /* 0x000fe20000010000 */
[C---:B------:R-:W-:Y:S02]  /*8930*/  IADD3 R15, R23.reuse, 0x8, RZ ;  /* 0x00000008170f7810 */ /* 0x040fe40007ffe0ff */
[-C--:B------:R-:W-:Y:S01]  /*8940*/  LEA.HI.SX32 R11, R10, R23.reuse, 0x1b ;  /* 0x000000170a0b7211 */ /* 0x080fe200078fdaff */
[----:B------:R-:W-:Y:S01]  /*8950*/  FADD.FTZ R7, R0, R53 ;  /* 0x0000003500077221 */ /* 0x000fe20000010000 */
[----:B------:R-:W-:Y:S02]  /*8960*/  IADD3 R16, R23, 0x9, RZ ;  /* 0x0000000917107810 */ /* 0x000fe40007ffe0ff */
[----:B------:R-:W-:Y:S01]  /*8970*/  LEA.HI.SX32 R12, R12, R23, 0x1b ;  /* 0x000000170c0c7211 */ /* 0x000fe200078fdaff */
[----:B------:R-:W-:Y:S01]  /*8980*/  FADD.FTZ R0, R7, R54 ;  /* 0x0000003607007221 */ /* 0x000fe20000010000 */
[----:B------:R-:W-:-:S02]  /*8990*/  IADD3 R17, R23, 0xa, RZ ;  /* 0x0000000a17117810 */ /* 0x000fc40007ffe0ff */
[-C--:B------:R-:W-:Y:S02]  /*89a0*/  LEA.HI.SX32 R13, R13, R23.reuse, 0x1b ;  /* 0x000000170d0d7211 */ /* 0x080fe400078fdaff */
[C---:B------:R-:W-:Y:S02]  /*89b0*/  IADD3 R18, R23.reuse, 0xb, RZ ;  /* 0x0000000b17127810 */ /* 0x040fe40007ffe0ff */
[-C--:B------:R-:W-:Y:S02]  /*89c0*/  LEA.HI.SX32 R14, R14, R23.reuse, 0x1b ;  /* 0x000000170e0e7211 */ /* 0x080fe400078fdaff */
[----:B------:R-:W-:Y:S01]  /*89d0*/  IADD3 R19, R23, 0xc, RZ ;  /* 0x0000000c17137810 */ /* 0x000fe20007ffe0ff */
[----:B------:R-:W-:Y:S01]  /*89e0*/  STS [R113.X4], R50 ;  /* 0x0000003271007388 */ /* 0x000fe20000004800 */
[-C--:B------:R-:W-:Y:S02]  /*89f0*/  LEA.HI.SX32 R15, R15, R23.reuse, 0x1b ;  /* 0x000000170f0f7211 */ /* 0x080fe400078fdaff */
[----:B------:R-:W-:Y:S01]  /*8a00*/  IADD3 R20, R23, 0xd, RZ ;  /* 0x0000000d17147810 */ /* 0x000fe20007ffe0ff */
[----:B------:R-:W-:Y:S01]  /*8a10*/  STS [R6.X4+0x4], R51 ;  /* 0x0000043306007388 */ /* 0x000fe20000004800 */
[----:B------:R-:W-:-:S02]  /*8a20*/  LEA.HI.SX32 R16, R16, R23, 0x1b ;  /* 0x0000001710107211 */ /* 0x000fc400078fdaff */
[----:B------:R-:W-:Y:S01]  /*8a30*/  IADD3 R21, R23, 0xe, RZ ;  /* 0x0000000e17157810 */ /* 0x000fe20007ffe0ff */
[----:B------:R-:W-:Y:S01]  /*8a40*/  STS [R9.X4+0x8], R52 ;  /* 0x0000083409007388 */ /* 0x000fe20000004800 */
[-C--:B------:R-:W-:Y:S02]  /*8a50*/  LEA.HI.SX32 R17, R17, R23.reuse, 0x1b ;  /* 0x0000001711117211 */ /* 0x080fe400078fdaff */
[----:B------:R-:W-:Y:S01]  /*8a60*/  IADD3 R22, R23, 0xf, RZ ;  /* 0x0000000f17167810 */ /* 0x000fe20007ffe0ff */
        /* <DEDUP_REMOVED lines=10> */
[----:B0-----:R-:W-:Y:S01]  /*8b10*/  FADD.FTZ R55, R0, R55 ;  /* 0x0000003700377221 */ /* 0x001fe20000010000 */
[----:B------:R-:W-:Y:S02]  /*8b20*/  IADD3 R0, P1, R131, -0x3e0, RZ ;  /* 0xfffffc2083007810 */ /* 0x000fe40007f3e0ff */
[----:B------:R0:W-:Y:S01]  /*8b30*/  STS [R15.X4+0x20], R58 ;  /* 0x0000203a0f007388 */ /* 0x0001e20000004800 */
[----:B-1----:R-:W-:Y:S01]  /*8b40*/  FADD.FTZ R56, R55, R56 ;  /* 0x0000003837387221 */ /* 0x002fe20000010000 */
[----:B------:R-:W-:-:S02]  /*8b50*/  IADD3.X R25, R24, -0x1, RZ, P1, !PT ;  /* 0xffffffff18197810 */ /* 0x000fc40000ffe4ff */
        /* <DEDUP_REMOVED lines=50> */
.L_x_4095:
[----:B------:R-:W-:Y:S05]  /*8e80*/  BSYNC B0 ;  /* 0x0000000000007941 */ /* 0x000fea0003800000 */
.L_x_4094:
        /* <DEDUP_REMOVED lines=54> */
.L_x_4053:
[----:B------:R-:W-:Y:S02]  /*91f0*/  ISETP.NE.U32.AND P0, PT, RZ, c[0x0][0x328], PT ;  /* 0x0000ca00ff007a0c */ /* 0x000fe40003f05070 */
[----:B------:R-:W-:Y:S02]  /*9200*/  ISETP.NE.U32.AND P2, PT, RZ, c[0x0][0x348], PT ;  /* 0x0000d200ff007a0c */ /* 0x000fe40003f45070 */
[----:B------:R-:W-:Y:S02]  /*9210*/  ISETP.NE.AND.EX P1, PT, RZ, c[0x0][0x32c], PT, P0 ;  /* 0x0000cb00ff007a0c */ /* 0x000fe40003f25300 */
[----:B------:R-:W-:-:S11]  /*9220*/  ISETP.NE.AND.EX P0, PT, RZ, c[0x0][0x34c], PT, P2 ;  /* 0x0000d300ff007a0c */ /* 0x000fd60003f05320 */
[----:B------:R-:W-:Y:S05]  /*9230*/  @!P1 BRA `(.L_x_4097) ;  /* 0x000001b000009947 */ /* 0x000fea0003800000 */
[----:B------:R-:W3:Y:S01]  /*9240*/  SHFL.DOWN P1, R3, R136, 0x1, 0x1f ;  /* 0x08201f0088037f89 */ /* 0x000ee20000020000 */
[----:B------:R-:W-:Y:S03]  /*9250*/  BSSY B0, `(.L_x_4097) ;  /* 0x0000019000007945 */ /* 0x000fe60003800000 */
[----:B0-----:R-:W0:Y:S04]  /*9260*/  S2R R4, SR_LANEID ;  /* 0x0000000000047919 */ /* 0x001e280000000000 */
[----:B------:R-:W4:Y:S01]  /*9270*/  S2R R6, SR_TID.X ;  /* 0x0000000000067919 */ /* 0x000f220000002100 */
[----:B---3--:R-:W-:Y:S01]  /*9280*/  @P1 FADD R3, R3, R136 ;  /* 0x0000008803031221 */ /* 0x008fe20000000000 */
[----:B0-----:R-:W-:-:S04]  /*9290*/  ISETP.NE.AND P2, PT, R4, RZ, PT ;  /* 0x000000ff0400720c */ /* 0x001fc80003f45270 */
[----:B------:R-:W0:Y:S01]  /*92a0*/  SHFL.DOWN P1, R0, R3, 0x2, 0x1f ;  /* 0x08401f0003007f89 */ /* 0x000e220000020000 */
[----:B----4-:R-:W-:-:S08]  /*92b0*/  ISETP.NE.AND P3, PT, R6, RZ, PT ;  /* 0x000000ff0600720c */ /* 0x010fd00003f65270 */
[----:B------:R-:W-:-:S04]  /*92c0*/  @!P2 SHF.R.S32.HI R9, RZ, 0x1f, R6 ;  /* 0x0000001fff09a819 */ /* 0x000fc80000011406 */
        /* <DEDUP_REMOVED lines=8> */
[----:B0-----:R-:W-:-:S05]  /*9350*/  @P1 FADD R7, R2, R7 ;  /* 0x0000000702071221 */ /* 0x001fca0000000000 */
[----:B------:R-:W-:Y:S04]  /*9360*/  @!P2 STS [R4.X4+0x1094], R7 ;  /* 0x001094070400a388 */ /* 0x000fe80000004800 */
[----:B------:R-:W-:Y:S06]  /*9370*/  BAR.SYNC.DEFER_BLOCKING 0x0 ;  /* 0x0000000000007b1d */ /* 0x000fec0000010000 */
[----:B------:R-:W0:Y:S02]  /*9380*/  @!P3 LDS R0, [0x1098] ;  /* 0x00109800ff00b984 */ /* 0x000e240000000800 */
[----:B0-----:R-:W-:Y:S01]  /*9390*/  @!P3 FADD.FTZ R7, R7, R0 ;  /* 0x000000000707b221 */ /* 0x001fe20000010000 */
[----:B------:R-:W-:Y:S05]  /*93a0*/  @P3 BRA `(.L_x_4098) ;  /* 0x0000003000003947 */ /* 0x000fea0003800000 */
[----:B------:R-:W-:Y:S02]  /*93b0*/  MOV R2, UR8 ;  /* 0x0000000800027c02 */ /* 0x000fe40008000f00 */
[----:B------:R-:W-:-:S05]  /*93c0*/  MOV R3, UR9 ;  /* 0x0000000900037c02 */ /* 0x000fca0008000f00 */
[----:B------:R0:W-:Y:S02]  /*93d0*/  RED.E.ADD.F32.FTZ.RN.STRONG.GPU [R2.64], R7 ;  /* 0x000000070200798e */ /* 0x0001e4000c10e7a0 */
.L_x_4098:
[----:B------:R-:W-:Y:S05]  /*93e0*/  BSYNC B0 ;  /* 0x0000000000007941 */ /* 0x000fea0003800000 */
.L_x_4097:
        /* <DEDUP_REMOVED lines=8> */
[----:B0-----:R-:W0:Y:S01]  /*9470*/  SHFL.DOWN P0, R3, R0, 0x2, 0x1f ;  /* 0x08401f0000037f89 */ /* 0x001e220000000000 */
[----:B-----5:R-:W-:-:S08]  /*9480*/  ISETP.NE.AND P1, PT, R13, RZ, PT ;  /* 0x000000ff0d00720c */ /* 0x020fd00003f25270 */
[----:B------:R-:W-:-:S04]  /*9490*/  @!P2 SHF.R.S32.HI R6, RZ, 0x1f, R13 ;  /* 0x0000001fff06a819 */ /* 0x000fc8000001140d */
[----:B------:R-:W-:Y:S01]  /*94a0*/  @!P2 LEA.HI R6, R6, R13, RZ, 0x5 ;  /* 0x0000000d0606a211 */ /* 0x000fe200078f28ff */
[----:B0-----:R-:W-:-:S05]  /*94b0*/  @P0 FADD R3, R0, R3 ;  /* 0x0000000300030221 */ /* 0x001fca0000000000 */
[----:B------:R-:W0:Y:S02]  /*94c0*/  SHFL.DOWN P0, R2, R3, 0x4, 0x1f ;  /* 0x08801f0003027f89 */ /* 0x000e240000000000 */
[----:B0-----:R-:W-:Y:S01]  /*94d0*/  @P0 FADD R2, R3, R2 ;  /* 0x0000000203020221 */ /* 0x001fe20000000000 */
[----:B------:R-:W-:-:S04]  /*94e0*/  @!P2 SHF.R.S32.HI R3, RZ, 0x5, R6 ;  /* 0x00000005ff03a819 */ /* 0x000fc80000011406 */
        /* <DEDUP_REMOVED lines=11> */
[----:B------:R0:W-:Y:S01]  /*95a0*/  RED.E.ADD.F32.FTZ.RN.STRONG.GPU [R2.64], R4 ;  /* 0x000000040200798e */ /* 0x0001e2000c10e7a0 */
[----:B------:R-:W-:Y:S01]  /*95b0*/  HFMA2.MMA R13, -RZ, RZ, 0, 0 ;  /* 0x00000000ff0d7435 */ /* 0x000fe200000001ff */
[----:B------:R-:W-:Y:S05]  /*95c0*/  BRA `(.L_x_4101) ;  /* 0x0000001000007947 */ /* 0x000fea0003800000 */
.L_x_4100:
[----:B------:R-:W3:Y:S02]  /*95d0*/  S2R R13, SR_TID.X ;  /* 0x00000000000d7919 */ /* 0x000ee40000002100 */
.L_x_4101:
[----:B------:R-:W-:Y:S05]  /*95e0*/  BSYNC B0 ;  /* 0x0000000000007941 */ /* 0x000fea0003800000 */
.L_x_4099:
        /* <DEDUP_REMOVED lines=28> */
.L_x_4103:
[----:B------:R-:W1:Y:S01]  /*97b0*/  LDS.64 R14, [R13.X8+0x3af0] ;  /* 0x003af0000d0e7984 */ /* 0x000e620000008a00 */
[----:B------:R-:W-:Y:S02]  /*97c0*/  SHF.R.S32.HI R0, RZ, 0x1f, R13 ;  /* 0x0000001fff007819 */ /* 0x000fe4000001140d */
[----:B0-----:R-:W-:Y:S01]  /*97d0*/  MOV R2, UR4 ;  /* 0x0000000400027c02 */ /* 0x001fe20008000f00 */
[----:B------:R-:W0:Y:S01]  /*97e0*/  LDS.64 R16, [R13.X8+0x42f0] ;  /* 0x0042f0000d107984 */ /* 0x000e220000008a00 */
        /* <DEDUP_REMOVED lines=20> */
[----:B-1----:R-:W-:Y:S04]  /*9930*/  RED.E.ADD.F32.FTZ.RN.STRONG.GPU [R2.64], R14 ;  /* 0x0000000e0200798e */ /* 0x002fe8000c10e7a0 */
[----:B------:R1:W-:Y:S04]  /*9940*/  RED.E.ADD.F32.FTZ.RN.STRONG.GPU [R2.64+0x4], R15 ;  /* 0x0000040f0200798e */ /* 0x0003e8000c10e7a0 */
[----:B------:R2:W0:Y:S01]  /*9950*/  LDG.E.64 R18, [R8.64] ;  /* 0x0000002008127981 */ /* 0x000422000c1e1b00 */
[----:B------:R-:W-:Y:S01]  /*9960*/  MOV R6, UR6 ;  /* 0x0000000600067c02 */ /* 0x000fe20008000f00 */
[C---:B------:R-:W-:Y:S01]  /*9970*/  IMAD R12, R0.reuse, c[0x0][0x2b0], RZ ;  /* 0x0000ac00000c7a24 */ /* 0x040fe200078e02ff */
[----:B------:R-:W-:Y:S01]  /*9980*/  MOV R10, UR8 ;  /* 0x00000008000a7c02 */ /* 0x000fe20008000f00 */
[----:B------:R-:W-:Y:S01]  /*9990*/  IMAD R20, R0, c[0x0][0x1a0], RZ ;  /* 0x0000680000147a24 */ /* 0x000fe200078e02ff */
[----:B------:R-:W-:-:S02]  /*99a0*/  MOV R5, UR10 ;  /* 0x0000000a00057c02 */ /* 0x000fc40008000f00 */
[----:B------:R-:W-:Y:S01]  /*99b0*/  MOV R4, R6 ;  /* 0x0000000600047202 */ /* 0x000fe20000000f00 */
[C---:B-1----:R-:W-:Y:S01]  /*99c0*/  IMAD R3, R13.reuse, c[0x0][0x2b4], R12 ;  /* 0x0000ad000d037a24 */ /* 0x042fe200078e020c */
        /* <DEDUP_REMOVED lines=13> */
[-C--:B0-----:R-:W-:Y:S02]  /*9aa0*/  FMUL.FTZ R5, R17, R19.reuse ;  /* 0x0000001311057220 */ /* 0x081fe40000410000 */
        /* <DEDUP_REMOVED lines=26> */
.L_x_4102:
[----:B------:R-:W-:Y:S05]  /*9c50*/  EXIT ;  /* 0x000000000000794d */ /* 0x000fea0003800000 */
.L_x_4059:
[----:B------:R-:W-:Y:S01]  /*9c60*/  HFMA2.MMA R69, -RZ, RZ, 0, 5.9604644775390625e-08 ;  /* 0x00000001ff457435 */ /* 0x000fe200000001ff */
[----:B------:R-:W-:Y:S02]  /*9c70*/  MOV R204, R66 ;  /* 0x0000004200cc7202 */ /* 0x000fe40000000f00 */
[----:B------:R-:W-:Y:S02]  /*9c80*/  MOV R205, RZ ;  /* 0x000000ff00cd7202 */ /* 0x000fe40000000f00 */
[----:B------:R-:W-:-:S02]  /*9c90*/  MOV R206, 0xffffffff ;  /* 0xffffffff00ce7802 */ /* 0x000fc40000000f00 */
[----:B------:R-:W-:Y:S02]  /*9ca0*/  MOV R64, 0x9cc0 ;  /* 0x00009cc000407802 */ /* 0x000fe40000000f00 */
[----:B------:R-:W-:Y:S05]  /*9cb0*/  CALL.REL.NOINC `($__internal_98_$__cuda_sm70_shflsync_up) ;  /* 0x00001e4000007944 */ /* 0x000fea0003c00000 */
[----:B-1----:R-:W-:Y:S01]  /*9cc0*/  MOV R67, R69 ;  /* 0x0000004500437202 */ /* 0x002fe20000000f00 */
[----:B0-----:R-:W-:Y:S05]  /*9cd0*/  BRA `(.L_x_4104) ;  /* 0xffff9ee000007947 */ /* 0x001fea000383ffff */
.L_x_4060:
[----:B------:R-:W-:Y:S01]  /*9ce0*/  HFMA2.MMA R69, -RZ, RZ, 0, 5.9604644775390625e-08 ;  /* 0x00000001ff457435 */ /* 0x000fe200000001ff */
[----:B------:R-:W-:Y:S02]  /*9cf0*/  MOV R204, R68 ;  /* 0x0000004400cc7202 */ /* 0x000fe40000000f00 */
[----:B------:R-:W-:Y:S02]  /*9d00*/  MOV R205, RZ ;  /* 0x000000ff00cd7202 */ /* 0x000fe40000000f00 */
[----:B------:R-:W-:Y:S02]  /*9d10*/  MOV R206, 0xffffffff ;  /* 0xffffffff00ce7802 */ /* 0x000fe40000000f00 */
[----:B------:R-:W-:Y:S02]  /*9d20*/  MOV R64, 0x9d40 ;  /* 0x00009d4000407802 */ /* 0x000fe40000000f00 */
[----:B01----:R-:W-:Y:S05]  /*9d30*/  CALL.REL.NOINC `($__internal_98_$__cuda_sm70_shflsync_up) ;  /* 0x00001dc000007944 */ /* 0x003fea0003c00000 */
[----:B-1----:R-:W-:Y:S01]  /*9d40*/  MOV R201, R69 ;  /* 0x0000004500c97202 */ /* 0x002fe20000000f00 */
[----:B------:R-:W-:Y:S01]  /*9d50*/  HFMA2.MMA R69, -RZ, RZ, 0, 5.9604644775390625e-08 ;  /* 0x00000001ff457435 */ /* 0x000fe200000001ff */
[----:B0-----:R-:W-:-:S02]  /*9d60*/  MOV R204, R70 ;  /* 0x0000004600cc7202 */ /* 0x001fc40000000f00 */
[----:B------:R-:W-:Y:S02]  /*9d70*/  MOV R205, RZ ;  /* 0x000000ff00cd7202 */ /* 0x000fe40000000f00 */
[----:B------:R-:W-:Y:S02]  /*9d80*/  MOV R206, 0xffffffff ;  /* 0xffffffff00ce7802 */ /* 0x000fe40000000f00 */
[----:B------:R-:W-:Y:S02]  /*9d90*/  MOV R64, 0x9db0 ;  /* 0x00009db000407802 */ /* 0x000fe40000000f00 */
[----:B------:R-:W-:Y:S05]  /*9da0*/  CALL.REL.NOINC `($__internal_98_$__cuda_sm70_shflsync_up) ;  /* 0x00001d5000007944 */ /* 0x000fea0003c00000 */
[----:B-1----:R-:W-:Y:S01]  /*9db0*/  MOV R203, R69 ;  /* 0x0000004500cb7202 */ /* 0x002fe20000000f00 */
[----:B------:R-:W-:Y:S01]  /*9dc0*/  HFMA2.MMA R69, -RZ, RZ, 0, 5.9604644775390625e-08 ;  /* 0x00000001ff457435 */ /* 0x000fe200000001ff */
[----:B0-----:R-:W-:Y:S02]  /*9dd0*/  MOV R204, R71 ;  /* 0x0000004700cc7202 */ /* 0x001fe40000000f00 */
[----:B------:R-:W-:Y:S02]  /*9de0*/  MOV R205, RZ ;  /* 0x000000ff00cd7202 */ /* 0x000fe40000000f00 */
[----:B------:R-:W-:-:S02]  /*9df0*/  MOV R206, 0xffffffff ;  /* 0xffffffff00ce7802 */ /* 0x000fc40000000f00 */
[----:B------:R-:W-:Y:S02]  /*9e00*/  MOV R64, 0x9e20 ;  /* 0x00009e2000407802 */ /* 0x000fe40000000f00 */
[----:B------:R-:W-:Y:S05]  /*9e10*/  CALL.REL.NOINC `($__internal_98_$__cuda_sm70_shflsync_up) ;  /* 0x00001ce000007944 */ /* 0x000fea0003c00000 */
[C---:B------:R-:W-:Y:S01]  /*9e20*/  FMUL.FTZ R202, R68.reuse, R203 ;  /* 0x000000cb44ca7220 */ /* 0x040fe20000410000 */
[----:B------:R-:W-:Y:S01]  /*9e30*/  ISETP.GE.AND P0, PT, R133, 0x1, PT ;  /* 0x000000018500780c */ /* 0x000fe20003f06270 */
[C---:B-1----:R-:W-:Y:S01]  /*9e40*/  FMUL.FTZ R200, R68.reuse, R69 ;  /* 0x0000004544c87220 */ /* 0x042fe20000410000 */
[----:B0-----:R-:W-:Y:S01]  /*9e50*/  MOV R205, RZ ;  /* 0x000000ff00cd7202 */ /* 0x001fe20000000f00 */
[C---:B------:R-:W-:Y:S01]  /*9e60*/  FMUL.FTZ R64, R68.reuse, R201 ;  /* 0x000000c944407220 */ /* 0x040fe20000410000 */
[----:B------:R-:W-:Y:S01]  /*9e70*/  MOV R206, 0xffffffff ;  /* 0xffffffff00ce7802 */ /* 0x000fe20000000f00 */
[----:B------:R-:W-:Y:S02]  /*9e80*/  FMUL.FTZ R65, R68, R67 ;  /* 0x0000004344417220 */ /* 0x000fe40000410000 */
[C---:B------:R-:W-:Y:S01]  /*9e90*/  FFMA.FTZ R202, R66.reuse, R69, R202 ;  /* 0x0000004542ca7223 */ /* 0x040fe200000100ca */
[----:B------:R-:W-:Y:S01]  /*9ea0*/  HFMA2.MMA R69, -RZ, RZ, 0, 1.1920928955078125e-07 ;  /* 0x00000002ff457435 */ /* 0x000fe200000001ff */
[----:B------:R-:W-:-:S02]  /*9eb0*/  FFMA.FTZ R203, R66, R203, -R200 ;  /* 0x000000cb42cb7223 */ /* 0x000fc400000108c8 */
[C---:B------:R-:W-:Y:S01]  /*9ec0*/  FFMA.FTZ R67, R66.reuse, R67, -R64 ;  /* 0x0000004342437223 */ /* 0x040fe20000010840 */
[----:B------:R-:W-:Y:S01]  /*9ed0*/  MOV R64, 0x9f70 ;  /* 0x00009f7000407802 */ /* 0x000fe20000000f00 */
[C---:B------:R-:W-:Y:S02]  /*9ee0*/  FFMA.FTZ R65, R66.reuse, R201, R65 ;  /* 0x000000c942417223 */ /* 0x040fe40000010041 */
[C---:B------:R-:W-:Y:S01]  /*9ef0*/  FADD.FTZ R202, R71.reuse, R202 ;  /* 0x000000ca47ca7221 */ /* 0x040fe20000010000 */
[----:B------:R-:W-:Y:S01]  /*9f00*/  FSEL R200, R66, R67, !P0 ;  /* 0x0000004342c87208 */ /* 0x000fe20004000000 */
[----:B------:R-:W-:Y:S01]  /*9f10*/  FADD.FTZ R203, R70, R203 ;  /* 0x000000cb46cb7221 */ /* 0x000fe20000010000 */
[----:B------:R-:W-:Y:S02]  /*9f20*/  FSEL R207, R68, R65, !P0 ;  /* 0x0000004144cf7208 */ /* 0x000fe40004000000 */
[----:B------:R-:W-:Y:S02]  /*9f30*/  FSEL R71, R71, R202, !P0 ;  /* 0x000000ca47477208 */ /* 0x000fe40004000000 */
[----:B------:R-:W-:-:S02]  /*9f40*/  FSEL R70, R70, R203, !P0 ;  /* 0x000000cb46467208 */ /* 0x000fc40004000000 */
[----:B------:R-:W-:Y:S02]  /*9f50*/  MOV R204, R200 ;  /* 0x000000c800cc7202 */ /* 0x000fe40000000f00 */
[----:B------:R-:W-:Y:S05]  /*9f60*/  CALL.REL.NOINC `($__internal_98_$__cuda_sm70_shflsync_up) ;  /* 0x00001b9000007944 */ /* 0x000fea0003c00000 */
[----:B-1----:R-:W-:Y:S01]  /*9f70*/  MOV R66, R69 ;  /* 0x0000004500427202 */ /* 0x002fe20000000f00 */
[----:B------:R-:W-:Y:S01]  /*9f80*/  HFMA2.MMA R69, -RZ, RZ, 0, 1.1920928955078125e-07 ;  /* 0x00000002ff457435 */ /* 0x000fe200000001ff */
[----:B0-----:R-:W-:Y:S02]  /*9f90*/  MOV R204, R207 ;  /* 0x000000cf00cc7202 */ /* 0x001fe40000000f00 */
[----:B------:R-:W-:Y:S02]  /*9fa0*/  MOV R205, RZ ;  /* 0x000000ff00cd7202 */ /* 0x000fe40000000f00 */
[----:B------:R-:W-:Y:S02]  /*9fb0*/  MOV R206, 0xffffffff ;  /* 0xffffffff00ce7802 */ /* 0x000fe40000000f00 */
[----:B------:R-:W-:Y:S02]  /*9fc0*/  MOV R64, 0x9fe0 ;  /* 0x00009fe000407802 */ /* 0x000fe40000000f00 */
[----:B------:R-:W-:Y:S05]  /*9fd0*/  CALL.REL.NOINC `($__internal_98_$__cuda_sm70_shflsync_up) ;  /* 0x00001b2000007944 */ /* 0x000fea0003c00000 */
[----:B-1----:R-:W-:Y:S01]  /*9fe0*/  MOV R67, R69 ;  /* 0x0000004500437202 */ /* 0x002fe20000000f00 */
[----:B------:R-:W-:Y:S01]  /*9ff0*/  HFMA2.MMA R69, -RZ, RZ, 0, 1.1920928955078125e-07 ;  /* 0x00000002ff457435 */ /* 0x000fe200000001ff */
[----:B0-----:R-:W-:-:S02]  /*a000*/  MOV R204, R70 ;  /* 0x0000004600cc7202 */ /* 0x001fc40000000f00 */
[----:B------:R-:W-:Y:S02]  /*a010*/  MOV R205, RZ ;  /* 0x000000ff00cd7202 */ /* 0x000fe40000000f00 */
[----:B------:R-:W-:Y:S02]  /*a020*/  MOV R206, 0xffffffff ;  /* 0xffffffff00ce7802 */ /* 0x000fe40000000f00 */
[----:B------:R-:W-:Y:S02]  /*a030*/  MOV R64, 0xa050 ;  /* 0x0000a05000407802 */ /* 0x000fe40000000f00 */
[----:B------:R-:W-:Y:S05]  /*a040*/  CALL.REL.NOINC `($__internal_98_$__cuda_sm70_shflsync_up) ;  /* 0x00001ab000007944 */ /* 0x000fea0003c00000 */
[----:B-1----:R-:W-:Y:S01]  /*a050*/  MOV R68, R69 ;  /* 0x0000004500447202 */ /* 0x002fe20000000f00 */
[----:B------:R-:W-:Y:S01]  /*a060*/  HFMA2.MMA R69, -RZ, RZ, 0, 1.1920928955078125e-07 ;  /* 0x00000002ff457435 */ /* 0x000fe200000001ff */
[----:B0-----:R-:W-:Y:S02]  /*a070*/  MOV R204, R71 ;  /* 0x0000004700cc7202 */ /* 0x001fe40000000f00 */
[----:B------:R-:W-:Y:S02]  /*a080*/  MOV R205, RZ ;  /* 0x000000ff00cd7202 */ /* 0x000fe40000000f00 */
[----:B------:R-:W-:-:S02]  /*a090*/  MOV R206, 0xffffffff ;  /* 0xffffffff00ce7802 */ /* 0x000fc40000000f00 */
[----:B------:R-:W-:Y:S02]  /*a0a0*/  MOV R64, 0xa0c0 ;  /* 0x0000a0c000407802 */ /* 0x000fe40000000f00 */
[----:B------:R-:W-:Y:S05]  /*a0b0*/  CALL.REL.NOINC `($__internal_98_$__cuda_sm70_shflsync_up) ;  /* 0x00001a4000007944 */ /* 0x000fea0003c00000 */
[----:B------:R-:W-:Y:S01]  /*a0c0*/  ISETP.GE.AND P0, PT, R133, 0x2, PT ;  /* 0x000000028500780c */ /* 0x000fe20003f06270 */
[----:B------:R-:W-:Y:S01]  /*a0d0*/  FMUL.FTZ R64, R66, R207 ;  /* 0x000000cf42407220 */ /* 0x000fe20000410000 */
[----:B0-----:R-:W-:Y:S01]  /*a0e0*/  MOV R205, RZ ;  /* 0x000000ff00cd7202 */ /* 0x001fe20000000f00 */
[----:B-1----:R-:W-:Y:S01]  /*a0f0*/  FMUL.FTZ R201, R207, R69 ;  /* 0x00000045cfc97220 */ /* 0x002fe20000410000 */
[----:B------:R-:W-:Y:S01]  /*a100*/  MOV R206, 0xffffffff ;  /* 0xffffffff00ce7802 */ /* 0x000fe20000000f00 */
[CC--:B------:R-:W-:Y:S02]  /*a110*/  FMUL.FTZ R202, R68.reuse, R207.reuse ;  /* 0x000000cf44ca7220 */ /* 0x0c0fe40000410000 */
[C---:B------:R-:W-:Y:S02]  /*a120*/  FMUL.FTZ R65, R67.reuse, R207 ;  /* 0x000000cf43417220 */ /* 0x040fe40000410000 */
[-C--:B------:R-:W-:Y:S02]  /*a130*/  FFMA.FTZ R64, R67, R200.reuse, R64 ;  /* 0x000000c843407223 */ /* 0x080fe40000010040 */
[----:B------:R-:W-:-:S02]  /*a140*/  FFMA.FTZ R201, R68, R200, -R201 ;  /* 0x000000c844c97223 */ /* 0x000fc400000108c9 */
[----:B------:R-:W-:Y:S01]  /*a150*/  FFMA.FTZ R202, R200, R69, R202 ;  /* 0x00000045c8ca7223 */ /* 0x000fe200000100ca */
[----:B------:R-:W-:Y:S01]  /*a160*/  HFMA2.MMA R69, -RZ, RZ, 0, 2.384185791015625e-07 ;  /* 0x00000004ff457435 */ /* 0x000fe200000001ff */
[----:B------:R-:W-:Y:S01]  /*a170*/  @P0 FFMA.FTZ R200, R66, R200, -R65 ;  /* 0x000000c842c80223 */ /* 0x000fe20000010841 */
[----:B------:R-:W-:Y:S01]  /*a180*/  FSEL R207, R207, R64, !P0 ;  /* 0x00000040cfcf7208 */ /* 0x000fe20004000000 */
[----:B------:R-:W-:Y:S01]  /*a190*/  @P0 FADD.FTZ R70, R70, R201 ;  /* 0x000000c946460221 */ /* 0x000fe20000010000 */
[----:B------:R-:W-:Y:S01]  /*a1a0*/  MOV R64, 0xa1e0 ;  /* 0x0000a1e000407802 */ /* 0x000fe20000000f00 */
[----:B------:R-:W-:Y:S01]  /*a1b0*/  @P0 FADD.FTZ R71, R71, R202 ;  /* 0x000000ca47470221 */ /* 0x000fe20000010000 */
[----:B------:R-:W-:Y:S02]  /*a1c0*/  MOV R204, R200 ;  /* 0x000000c800cc7202 */ /* 0x000fe40000000f00 */
[----:B------:R-:W-:Y:S05]  /*a1d0*/  CALL.REL.NOINC `($__internal_98_$__cuda_sm70_shflsync_up) ;  /* 0x0000192000007944 */ /* 0x000fea0003c00000 */
[----:B-1----:R-:W-:Y:S01]  /*a1e0*/  MOV R66, R69 ;  /* 0x0000004500427202 */ /* 0x002fe20000000f00 */
[----:B------:R-:W-:Y:S01]  /*a1f0*/  HFMA2.MMA R69, -RZ, RZ, 0, 2.384185791015625e-07 ;  /* 0x00000004ff457435 */ /* 0x000fe200000001ff */
[----:B0-----:R-:W-:Y:S02]  /*a200*/  MOV R204, R207 ;  /* 0x000000cf00cc7202 */ /* 0x001fe40000000f00 */
[----:B------:R-:W-:-:S02]  /*a210*/  MOV R205, RZ ;  /* 0x000000ff00cd7202 */ /* 0x000fc40000000f00 */
[----:B------:R-:W-:Y:S02]  /*a220*/  MOV R206, 0xffffffff ;  /* 0xffffffff00ce7802 */ /* 0x000fe40000000f00 */
[----:B------:R-:W-:Y:S02]  /*a230*/  MOV R64, 0xa250 ;  /* 0x0000a25000407802 */ /* 0x000fe40000000f00 */
[----:B------:R-:W-:Y:S05]  /*a240*/  CALL.REL.NOINC `($__internal_98_$__cuda_sm70_shflsync_up) ;  /* 0x000018b000007944 */ /* 0x000fea0003c00000 */
[----:B-1----:R-:W-:Y:S01]  /*a250*/  MOV R67, R69 ;  /* 0x0000004500437202 */ /* 0x002fe20000000f00 */
[----:B------:R-:W-:Y:S01]  /*a260*/  HFMA2.MMA R69, -RZ, RZ, 0, 2.384185791015625e-07 ;  /* 0x00000004ff457435 */ /* 0x000fe200000001ff */
[----:B0-----:R-:W-:Y:S02]  /*a270*/  MOV R204, R70 ;  /* 0x0000004600cc7202 */ /* 0x001fe40000000f00 */
[----:B------:R-:W-:Y:S02]  /*a280*/  MOV R205, RZ ;  /* 0x000000ff00cd7202 */ /* 0x000fe40000000f00 */
[----:B------:R-:W-:Y:S02]  /*a290*/  MOV R206, 0xffffffff ;  /* 0xffffffff00ce7802 */ /* 0x000fe40000000f00 */
[----:B------:R-:W-:-:S02]  /*a2a0*/  MOV R64, 0xa2c0 ;  /* 0x0000a2c000407802 */ /* 0x000fc40000000f00 */
[----:B------:R-:W-:Y:S05]  /*a2b0*/  CALL.REL.NOINC `($__internal_98_$__cuda_sm70_shflsync_up) ;  /* 0x0000184000007944 */ /* 0x000fea0003c00000 */
[----:B-1----:R-:W-:Y:S01]  /*a2c0*/  MOV R68, R69 ;  /* 0x0000004500447202 */ /* 0x002fe20000000f00 */
[----:B------:R-:W-:Y:S01]  /*a2d0*/  HFMA2.MMA R69, -RZ, RZ, 0, 2.384185791015625e-07 ;  /* 0x00000004ff457435 */ /* 0x000fe200000001ff */
[----:B0-----:R-:W-:-:S02]  /*a2e0*/  MOV R204, R71 ;  /* 0x0000004700cc7202 */ /* 0x001fc40000000f00 */
[----:B------:R-:W-:Y:S02]  /*a2f0*/  MOV R205, RZ ;  /* 0x000000ff00cd7202 */ /* 0x000fe40000000f00 */
[----:B------:R-:W-:Y:S02]  /*a300*/  MOV R206, 0xffffffff ;  /* 0xffffffff00ce7802 */ /* 0x000fe40000000f00 */
[----:B------:R-:W-:Y:S02]  /*a310*/  MOV R64, 0xa330 ;  /* 0x0000a33000407802 */ /* 0x000fe40000000f00 */
[----:B------:R-:W-:Y:S05]  /*a320*/  CALL.REL.NOINC `($__internal_98_$__cuda_sm70_shflsync_up) ;  /* 0x000017d000007944 */ /* 0x000fea0003c00000 */
[----:B------:R-:W-:Y:S01]  /*a330*/  ISETP.GE.AND P0, PT, R133, 0x4, PT ;  /* 0x000000048500780c */ /* 0x000fe20003f06270 */
[-C--:B------:R-:W-:Y:S01]  /*a340*/  FMUL.FTZ R64, R66, R207.reuse ;  /* 0x000000cf42407220 */ /* 0x080fe20000410000 */
[----:B0-----:R-:W-:Y:S01]  /*a350*/  MOV R205, RZ ;  /* 0x000000ff00cd7202 */ /* 0x001fe20000000f00 */
[----:B------:R-:W-:Y:S01]  /*a360*/  FMUL.FTZ R202, R68, R207 ;  /* 0x000000cf44ca7220 */ /* 0x000fe20000410000 */
[----:B------:R-:W-:Y:S01]  /*a370*/  MOV R206, 0xffffffff ;  /* 0xffffffff00ce7802 */ /* 0x000fe20000000f00 */
[----:B-1----:R-:W-:Y:S02]  /*a380*/  FMUL.FTZ R201, R207, R69 ;  /* 0x00000045cfc97220 */ /* 0x002fe40000410000 */
[----:B------:R-:W-:-:S02]  /*a390*/  FMUL.FTZ R65, R67, R207 ;  /* 0x000000cf43417220 */ /* 0x000fc40000410000 */
[-C--:B------:R-:W-:Y:S02]  /*a3a0*/  FFMA.FTZ R64, R67, R200.reuse, R64 ;  /* 0x000000c843407223 */ /* 0x080fe40000010040 */
[----:B------:R-:W-:Y:S01]  /*a3b0*/  FFMA.FTZ R202, R200, R69, R202 ;  /* 0x00000045c8ca7223 */ /* 0x000fe200000100ca */
[----:B------:R-:W-:Y:S01]  /*a3c0*/  HFMA2.MMA R69, -RZ, RZ, 0, 4.76837158203125e-07 ;  /* 0x00000008ff457435 */ /* 0x000fe200000001ff */
[----:B------:R-:W-:Y:S01]  /*a3d0*/  FFMA.FTZ R201, R68, R200, -R201 ;  /* 0x000000c844c97223 */ /* 0x000fe200000108c9 */
[----:B------:R-:W-:Y:S01]  /*a3e0*/  FSEL R207, R207, R64, !P0 ;  /* 0x00000040cfcf7208 */ /* 0x000fe20004000000 */
[----:B------:R-:W-:Y:S01]  /*a3f0*/  @P0 FFMA.FTZ R200, R66, R200, -R65 ;  /* 0x000000c842c80223 */ /* 0x000fe20000010841 */
[----:B------:R-:W-:Y:S01]  /*a400*/  MOV R64, 0xa450 ;  /* 0x0000a45000407802 */ /* 0x000fe20000000f00 */
[----:B------:R-:W-:Y:S02]  /*a410*/  @P0 FADD.FTZ R71, R71, R202 ;  /* 0x000000ca47470221 */ /* 0x000fe40000010000 */
[----:B------:R-:W-:Y:S01]  /*a420*/  @P0 FADD.FTZ R70, R70, R201 ;  /* 0x000000c946460221 */ /* 0x000fe20000010000 */
[----:B------:R-:W-:-:S02]  /*a430*/  MOV R204, R200 ;  /* 0x000000c800cc7202 */ /* 0x000fc40000000f00 */
[----:B------:R-:W-:Y:S05]  /*a440*/  CALL.REL.NOINC `($__internal_98_$__cuda_sm70_shflsync_up) ;  /* 0x000016b000007944 */ /* 0x000fea0003c00000 */
[----:B-1----:R-:W-:Y:S01]  /*a450*/  MOV R66, R69 ;  /* 0x0000004500427202 */ /* 0x002fe20000000f00 */
[----:B------:R-:W-:Y:S01]  /*a460*/  HFMA2.MMA R69, -RZ, RZ, 0, 4.76837158203125e-07 ;  /* 0x00000008ff457435 */ /* 0x000fe200000001ff */
[----:B0-----:R-:W-:-:S02]  /*a470*/  MOV R204, R207 ;  /* 0x000000cf00cc7202 */ /* 0x001fc40000000f00 */
[----:B------:R-:W-:Y:S02]  /*a480*/  MOV R205, RZ ;  /* 0x000000ff00cd7202 */ /* 0x000fe40000000f00 */
[----:B------:R-:W-:Y:S02]  /*a490*/  MOV R206, 0xffffffff ;  /* 0xffffffff00ce7802 */ /* 0x000fe40000000f00 */
[----:B------:R-:W-:Y:S02]  /*a4a0*/  MOV R64, 0xa4c0 ;  /* 0x0000a4c000407802 */ /* 0x000fe40000000f00 */
[----:B------:R-:W-:Y:S05]  /*a4b0*/  CALL.REL.NOINC `($__internal_98_$__cuda_sm70_shflsync_up) ;  /* 0x0000164000007944 */ /* 0x000fea0003c00000 */
[----:B-1----:R-:W-:Y:S01]  /*a4c0*/  MOV R67, R69 ;  /* 0x0000004500437202 */ /* 0x002fe20000000f00 */
[----:B------:R-:W-:Y:S01]  /*a4d0*/  HFMA2.MMA R69, -RZ, RZ, 0, 4.76837158203125e-07 ;  /* 0x00000008ff457435 */ /* 0x000fe200000001ff */
[----:B0-----:R-:W-:Y:S02]  /*a4e0*/  MOV R204, R70 ;  /* 0x0000004600cc7202 */ /* 0x001fe40000000f00 */
[----:B------:R-:W-:Y:S02]  /*a4f0*/  MOV R205, RZ ;  /* 0x000000ff00cd7202 */ /* 0x000fe40000000f00 */
[----:B------:R-:W-:-:S02]  /*a500*/  MOV R206, 0xffffffff ;  /* 0xffffffff00ce7802 */ /* 0x000fc40000000f00 */
[----:B------:R-:W-:Y:S02]  /*a510*/  MOV R64, 0xa530 ;  /* 0x0000a53000407802 */ /* 0x000fe40000000f00 */
[----:B------:R-:W-:Y:S05]  /*a520*/  CALL.REL.NOINC `($__internal_98_$__cuda_sm70_shflsync_up) ;  /* 0x000015d000007944 */ /* 0x000fea0003c00000 */
[----:B-1----:R-:W-:Y:S01]  /*a530*/  MOV R68, R69 ;  /* 0x0000004500447202 */ /* 0x002fe20000000f00 */
[----:B------:R-:W-:Y:S01]  /*a540*/  HFMA2.MMA R69, -RZ, RZ, 0, 4.76837158203125e-07 ;  /* 0x00000008ff457435 */ /* 0x000fe200000001ff */
[----:B0-----:R-:W-:Y:S02]  /*a550*/  MOV R204, R71 ;  /* 0x0000004700cc7202 */ /* 0x001fe40000000f00 */
[----:B------:R-:W-:Y:S02]  /*a560*/  MOV R205, RZ ;  /* 0x000000ff00cd7202 */ /* 0x000fe40000000f00 */
[----:B------:R-:W-:Y:S02]  /*a570*/  MOV R206, 0xffffffff ;  /* 0xffffffff00ce7802 */ /* 0x000fe40000000f00 */
[----:B------:R-:W-:Y:S02]  /*a580*/  MOV R64, 0xa5a0 ;  /* 0x0000a5a000407802 */ /* 0x000fe40000000f00 */
[----:B------:R-:W-:Y:S05]  /*a590*/  CALL.REL.NOINC `($__internal_98_$__cuda_sm70_shflsync_up) ;  /* 0x0000156000007944 */ /* 0x000fea0003c00000 */
[----:B------:R-:W-:Y:S01]  /*a5a0*/  ISETP.GE.AND P0, PT, R133, 0x8, PT ;  /* 0x000000088500780c */ /* 0x000fe20003f06270 */
[----:B------:R-:W-:Y:S01]  /*a5b0*/  FMUL.FTZ R64, R66, R207 ;  /* 0x000000cf42407220 */ /* 0x000fe20000410000 */
[----:B0-----:R-:W-:Y:S01]  /*a5c0*/  MOV R205, RZ ;  /* 0x000000ff00cd7202 */ /* 0x001fe20000000f00 */
[----:B-1----:R-:W-:Y:S01]  /*a5d0*/  FMUL.FTZ R201, R207, R69 ;  /* 0x00000045cfc97220 */ /* 0x002fe20000410000 */
[----:B------:R-:W-:Y:S01]  /*a5e0*/  MOV R206, 0xffffffff ;  /* 0xffffffff00ce7802 */ /* 0x000fe20000000f00 */
[----:B------:R-:W-:-:S02]  /*a5f0*/  FMUL.FTZ R202, R68, R207 ;  /* 0x000000cf44ca7220 */ /* 0x000fc40000410000 */
[C---:B------:R-:W-:Y:S02]  /*a600*/  FMUL.FTZ R65, R67.reuse, R207 ;  /* 0x000000cf43417220 */ /* 0x040fe40000410000 */
[-C--:B------:R-:W-:Y:S02]  /*a610*/  FFMA.FTZ R64, R67, R200.reuse, R64 ;  /* 0x000000c843407223 */ /* 0x080fe40000010040 */
[----:B------:R-:W-:Y:S02]  /*a620*/  FFMA.FTZ R201, R68, R200, -R201 ;  /* 0x000000c844c97223 */ /* 0x000fe400000108c9 */
[----:B------:R-:W-:Y:S01]  /*a630*/  FFMA.FTZ R202, R200, R69, R202 ;  /* 0x00000045c8ca7223 */ /* 0x000fe200000100ca */
[----:B------:R-:W-:Y:S01]  /*a640*/  FSEL R207, R207, R64, !P0 ;  /* 0x00000040cfcf7208 */ /* 0x000fe20004000000 */
[----:B------:R-:W-:Y:S01]  /*a650*/  @P0 FFMA.FTZ R200, R66, R200, -R65 ;  /* 0x000000c842c80223 */ /* 0x000fe20000010841 */
[----:B------:R-:W-:Y:S01]  /*a660*/  HFMA2.MMA R69, -RZ, RZ, 0, 9.5367431640625e-07 ;  /* 0x00000010ff457435 */ /* 0x000fe200000001ff */
[----:B------:R-:W-:Y:S01]  /*a670*/  @P0 FADD.FTZ R70, R70, R201 ;  /* 0x000000c946460221 */ /* 0x000fe20000010000 */
[----:B------:R-:W-:Y:S01]  /*a680*/  MOV R64, 0xa6e0 ;  /* 0x0000a6e000407802 */ /* 0x000fe20000000f00 */
[----:B------:R-:W-:Y:S01]  /*a690*/  @P0 FADD.FTZ R71, R71, R202 ;  /* 0x000000ca47470221 */ /* 0x000fe20000010000 */
[----:B------:R-:W-:-:S02]  /*a6a0*/  MOV R66, R200 ;  /* 0x000000c800427202 */ /* 0x000fc40000000f00 */
[----:B------:R-:W-:Y:S02]  /*a6b0*/  MOV R204, R200 ;  /* 0x000000c800cc7202 */ /* 0x000fe40000000f00 */
[----:B------:R-:W-:Y:S02]  /*a6c0*/  MOV R200, R207 ;  /* 0x000000cf00c87202 */ /* 0x000fe40000000f00 */
[----:B------:R-:W-:Y:S05]  /*a6d0*/  CALL.REL.NOINC `($__internal_98_$__cuda_sm70_shflsync_up) ;  /* 0x0000142000007944 */ /* 0x000fea0003c00000 */
[----:B-1----:R-:W-:Y:S01]  /*a6e0*/  MOV R67, R69 ;  /* 0x0000004500437202 */ /* 0x002fe20000000f00 */
[----:B------:R-:W-:Y:S01]  /*a6f0*/  HFMA2.MMA R69, -RZ, RZ, 0, 9.5367431640625e-07 ;  /* 0x00000010ff457435 */ /* 0x000fe200000001ff */
[----:B0-----:R-:W-:Y:S02]  /*a700*/  MOV R204, R207 ;  /* 0x000000cf00cc7202 */ /* 0x001fe40000000f00 */
[----:B------:R-:W-:Y:S02]  /*a710*/  MOV R205, RZ ;  /* 0x000000ff00cd7202 */ /* 0x000fe40000000f00 */
[----:B------:R-:W-:Y:S02]  /*a720*/  MOV R206, 0xffffffff ;  /* 0xffffffff00ce7802 */ /* 0x000fe40000000f00 */
[----:B------:R-:W-:-:S02]  /*a730*/  MOV R64, 0xa750 ;  /* 0x0000a75000407802 */ /* 0x000fc40000000f00 */
[----:B------:R-:W-:Y:S05]  /*a740*/  CALL.REL.NOINC `($__internal_98_$__cuda_sm70_shflsync_up) ;  /* 0x000013b000007944 */ /* 0x000fea0003c00000 */
[----:B-1----:R-:W-:Y:S01]  /*a750*/  MOV R201, R69 ;  /* 0x0000004500c97202 */ /* 0x002fe20000000f00 */
[----:B------:R-:W-:Y:S01]  /*a760*/  HFMA2.MMA R69, -RZ, RZ, 0, 9.5367431640625e-07 ;  /* 0x00000010ff457435 */ /* 0x000fe200000001ff */
[----:B0-----:R-:W-:-:S02]  /*a770*/  MOV R204, R70 ;  /* 0x0000004600cc7202 */ /* 0x001fc40000000f00 */
[----:B------:R-:W-:Y:S02]  /*a780*/  MOV R205, RZ ;  /* 0x000000ff00cd7202 */ /* 0x000fe40000000f00 */
[----:B------:R-:W-:Y:S02]  /*a790*/  MOV R206, 0xffffffff ;  /* 0xffffffff00ce7802 */ /* 0x000fe40000000f00 */
[----:B------:R-:W-:Y:S02]  /*a7a0*/  MOV R64, 0xa7c0 ;  /* 0x0000a7c000407802 */ /* 0x000fe40000000f00 */
[----:B------:R-:W-:Y:S05]  /*a7b0*/  CALL.REL.NOINC `($__internal_98_$__cuda_sm70_shflsync_up) ;  /* 0x0000134000007944 */ /* 0x000fea0003c00000 */
[----:B-1----:R-:W-:Y:S01]  /*a7c0*/  MOV R203, R69 ;  /* 0x0000004500cb7202 */ /* 0x002fe20000000f00 */
[----:B------:R-:W-:Y:S01]  /*a7d0*/  HFMA2.MMA R69, -RZ, RZ, 0, 9.5367431640625e-07 ;  /* 0x00000010ff457435 */ /* 0x000fe200000001ff */
[----:B0-----:R-:W-:Y:S02]  /*a7e0*/  MOV R204, R71 ;  /* 0x0000004700cc7202 */ /* 0x001fe40000000f00 */
[----:B------:R-:W-:Y:S02]  /*a7f0*/  MOV R205, RZ ;  /* 0x000000ff00cd7202 */ /* 0x000fe40000000f00 */
[----:B------:R-:W-:-:S02]  /*a800*/  MOV R206, 0xffffffff ;  /* 0xffffffff00ce7802 */ /* 0x000fc40000000f00 */
[----:B------:R-:W-:Y:S02]  /*a810*/  MOV R64, 0xa830 ;  /* 0x0000a83000407802 */ /* 0x000fe40000000f00 */
[----:B------:R-:W-:Y:S05]  /*a820*/  CALL.REL.NOINC `($__internal_98_$__cuda_sm70_shflsync_up) ;  /* 0x000012d000007944 */ /* 0x000fea0003c00000 */
[----:B01----:R-:W-:Y:S05]  /*a830*/  BRA `(.L_x_4105) ;  /* 0xffff97c000007947 */ /* 0x003fea000383ffff */
.L_x_4065:
[----:B0-----:R-:W-:Y:S01]  /*a840*/  HFMA2.MMA R69, -RZ, RZ, 0, 5.9604644775390625e-08 ;  /* 0x00000001ff457435 */ /* 0x001fe200000001ff */
[----:B------:R-:W-:Y:S02]  /*a850*/  MOV R205, RZ ;  /* 0x000000ff00cd7202 */ /* 0x000fe40000000f00 */
[----:B------:R-:W-:Y:S02]  /*a860*/  MOV R206, 0xffffffff ;  /* 0xffffffff00ce7802 */ /* 0x000fe40000000f00 */
[----:B------:R-:W-:Y:S02]  /*a870*/  MOV R64, 0xa890 ;  /* 0x0000a89000407802 */ /* 0x000fe40000000f00 */
[----:B-1----:R-:W-:Y:S05]  /*a880*/  CALL.REL.NOINC `($__internal_98_$__cuda_sm70_shflsync_up) ;  /* 0x0000127000007944 */ /* 0x002fea0003c00000 */
[----:B-1----:R-:W-:Y:S01]  /*a890*/  MOV R66, R69 ;  /* 0x0000004500427202 */ /* 0x002fe20000000f00 */
[----:B------:R-:W-:Y:S01]  /*a8a0*/  HFMA2.MMA R69, -RZ, RZ, 0, 5.9604644775390625e-08 ;  /* 0x00000001ff457435 */ /* 0x000fe200000001ff */
[----:B0-----:R-:W-:Y:S02]  /*a8b0*/  MOV R204, R200 ;  /* 0x000000c800cc7202 */ /* 0x001fe40000000f00 */
[----:B------:R-:W-:Y:S02]  /*a8c0*/  MOV R205, RZ ;  /* 0x000000ff00cd7202 */ /* 0x000fe40000000f00 */
[----:B------:R-:W-:-:S02]  /*a8d0*/  MOV R206, 0xffffffff ;  /* 0xffffffff00ce7802 */ /* 0x000fc40000000f00 */
[----:B------:R-:W-:Y:S02]  /*a8e0*/  MOV R64, 0xa900 ;  /* 0x0000a90000407802 */ /* 0x000fe40000000f00 */
[----:B------:R-:W-:Y:S05]  /*a8f0*/  CALL.REL.NOINC `($__internal_98_$__cuda_sm70_shflsync_up) ;  /* 0x0000120000007944 */ /* 0x000fea0003c00000 */
[----:B-1----:R-:W-:Y:S01]  /*a900*/  MOV R68, R69 ;  /* 0x0000004500447202 */ /* 0x002fe20000000f00 */
[----:B------:R-:W-:Y:S01]  /*a910*/  HFMA2.MMA R69, -RZ, RZ, 0, 5.9604644775390625e-08 ;  /* 0x00000001ff457435 */ /* 0x000fe200000001ff */
[----:B0-----:R-:W-:Y:S02]  /*a920*/  MOV R204, R70 ;  /* 0x0000004600cc7202 */ /* 0x001fe40000000f00 */
[----:B------:R-:W-:Y:S02]  /*a930*/  MOV R205, RZ ;  /* 0x000000ff00cd7202 */ /* 0x000fe40000000f00 */
[----:B------:R-:W-:Y:S02]  /*a940*/  MOV R206, 0xffffffff ;  /* 0xffffffff00ce7802 */ /* 0x000fe40000000f00 */
[----:B------:R-:W-:Y:S02]  /*a950*/  MOV R64, 0xa970 ;  /* 0x0000a97000407802 */ /* 0x000fe40000000f00 */
[----:B------:R-:W-:Y:S05]  /*a960*/  CALL.REL.NOINC `($__internal_98_$__cuda_sm70_shflsync_up) ;  /* 0x0000119000007944 */ /* 0x000fea0003c00000 */
[----:B-1----:R-:W-:Y:S01]  /*a970*/  MOV R70, R69 ;  /* 0x0000004500467202 */ /* 0x002fe20000000f00 */
[----:B------:R-:W-:Y:S01]  /*a980*/  HFMA2.MMA R69, -RZ, RZ, 0, 5.9604644775390625e-08 ;  /* 0x00000001ff457435 */ /* 0x000fe200000001ff */
[----:B0-----:R-:W-:-:S02]  /*a990*/  MOV R204, R202 ;  /* 0x000000ca00cc7202 */ /* 0x001fc40000000f00 */
[----:B------:R-:W-:Y:S02]  /*a9a0*/  MOV R205, RZ ;  /* 0x000000ff00cd7202 */ /* 0x000fe40000000f00 */
[----:B------:R-:W-:Y:S02]  /*a9b0*/  MOV R206, 0xffffffff ;  /* 0xffffffff00ce7802 */ /* 0x000fe40000000f00 */
[----:B------:R-:W-:Y:S02]  /*a9c0*/  MOV R64, 0xa9e0 ;  /* 0x0000a9e000407802 */ /* 0x000fe40000000f00 */
[----:B------:R-:W-:Y:S05]  /*a9d0*/  CALL.REL.NOINC `($__internal_98_$__cuda_sm70_shflsync_up) ;  /* 0x0000112000007944 */ /* 0x000fea0003c00000 */
[----:B------:R-:W-:Y:S01]  /*a9e0*/  MOV R200, R68 ;  /* 0x0000004400c87202 */ /* 0x000fe20000000f00 */
[----:B------:R-:W-:Y:S01]  /*a9f0*/  HFMA2.MMA R68, -RZ, RZ, 0, 0 ;  /* 0x00000000ff447435 */ /* 0x000fe200000001ff */
[----:B------:R-:W-:Y:S02]  /*aa00*/  MOV R71, R66 ;  /* 0x0000004200477202 */ /* 0x000fe40000000f00 */
[----:B-1----:R-:W-:Y:S02]  /*aa10*/  MOV R201, R69 ;  /* 0x0000004500c97202 */ /* 0x002fe40000000f00 */
[----:B------:R-:W-:-:S02]  /*aa20*/  MOV R67, R60 ;  /* 0x0000003c00437202 */ /* 0x000fc40000000f00 */
[----:B------:R-:W-:Y:S02]  /*aa30*/  MOV R69, 0x1f ;  /* 0x0000001f00457802 */ /* 0x000fe40000000f00 */
[----:B------:R-:W-:Y:S02]  /*aa40*/  MOV R66, 0xffffffff ;  /* 0xffffffff00427802 */ /* 0x000fe40000000f00 */
[----:B------:R-:W-:Y:S02]  /*aa50*/  MOV R64, 0xaa70 ;  /* 0x0000aa7000407802 */ /* 0x000fe40000000f00 */
[----:B0-----:R-:W-:Y:S05]  /*aa60*/  CALL.REL.NOINC `($__internal_97_$__cuda_sm70_shflsync_idx_p) ;  /* 0x0000105000007944 */ /* 0x001fea0003c00000 */
[----:B0-----:R-:W-:Y:S01]  /*aa70*/  HFMA2.MMA R68, -RZ, RZ, 0, 0 ;  /* 0x00000000ff447435 */ /* 0x001fe200000001ff */
[----:B-1----:R-:W-:Y:S02]  /*aa80*/  MOV R60, R66 ;  /* 0x00000042003c7202 */ /* 0x002fe40000000f00 */
[----:B------:R-:W-:Y:S02]  /*aa90*/  MOV R67, R61 ;  /* 0x0000003d00437202 */ /* 0x000fe40000000f00 */
[----:B------:R-:W-:Y:S02]  /*aaa0*/  MOV R69, 0x1f ;  /* 0x0000001f00457802 */ /* 0x000fe40000000f00 */
[----:B------:R-:W-:-:S02]  /*aab0*/  MOV R66, 0xffffffff ;  /* 0xffffffff00427802 */ /* 0x000fc40000000f00 */
[----:B------:R-:W-:Y:S02]  /*aac0*/  MOV R64, 0xaae0 ;  /* 0x0000aae000407802 */ /* 0x000fe40000000f00 */
[----:B------:R-:W-:Y:S05]  /*aad0*/  CALL.REL.NOINC `($__internal_97_$__cuda_sm70_shflsync_idx_p) ;  /* 0x00000fe000007944 */ /* 0x000fea0003c00000 */
[----:B0-----:R-:W-:Y:S01]  /*aae0*/  HFMA2.MMA R68, -RZ, RZ, 0, 0 ;  /* 0x00000000ff447435 */ /* 0x001fe200000001ff */
[----:B-1----:R-:W-:Y:S02]  /*aaf0*/  MOV R61, R66 ;  /* 0x00000042003d7202 */ /* 0x002fe40000000f00 */
[----:B------:R-:W-:Y:S02]  /*ab00*/  MOV R67, R62 ;  /* 0x0000003e00437202 */ /* 0x000fe40000000f00 */
[----:B------:R-:W-:Y:S02]  /*ab10*/  MOV R69, 0x1f ;  /* 0x0000001f00457802 */ /* 0x000fe40000000f00 */
[----:B------:R-:W-:Y:S02]  /*ab20*/  MOV R66, 0xffffffff ;  /* 0xffffffff00427802 */ /* 0x000fe40000000f00 */
[----:B------:R-:W-:Y:S02]  /*ab30*/  MOV R64, 0xab50 ;  /* 0x0000ab5000407802 */ /* 0x000fe40000000f00 */
[----:B------:R-:W-:Y:S05]  /*ab40*/  CALL.REL.NOINC `($__internal_97_$__cuda_sm70_shflsync_idx_p) ;  /* 0x00000f7000007944 */ /* 0x000fea0003c00000 */
[----:B0-----:R-:W-:Y:S01]  /*ab50*/  HFMA2.MMA R68, -RZ, RZ, 0, 0 ;  /* 0x00000000ff447435 */ /* 0x001fe200000001ff */
[----:B-1----:R-:W-:-:S02]  /*ab60*/  MOV R62, R66 ;  /* 0x00000042003e7202 */ /* 0x002fc40000000f00 */
[----:B------:R-:W-:Y:S02]  /*ab70*/  MOV R67, R63 ;  /* 0x0000003f00437202 */ /* 0x000fe40000000f00 */
[----:B------:R-:W-:Y:S02]  /*ab80*/  MOV R69, 0x1f ;  /* 0x0000001f00457802 */ /* 0x000fe40000000f00 */
[----:B------:R-:W-:Y:S02]  /*ab90*/  MOV R66, 0xffffffff ;  /* 0xffffffff00427802 */ /* 0x000fe40000000f00 */
[----:B------:R-:W-:Y:S02]  /*aba0*/  MOV R64, 0xabc0 ;  /* 0x0000abc000407802 */ /* 0x000fe40000000f00 */
[----:B------:R-:W-:Y:S05]  /*abb0*/  CALL.REL.NOINC `($__internal_97_$__cuda_sm70_shflsync_idx_p) ;  /* 0x00000f0000007944 */ /* 0x000fea0003c00000 */
[----:B-1----:R-:W-:Y:S01]  /*abc0*/  MOV R63, R66 ;  /* 0x00000042003f7202 */ /* 0x002fe20000000f00 */
[----:B0-----:R-:W-:Y:S05]  /*abd0*/  BRA `(.L_x_4106) ;  /* 0xffff975000007947 */ /* 0x001fea000383ffff */
.L_x_4068:
[----:B------:R-:W-:Y:S01]  /*abe0*/  HFMA2.MMA R66, -RZ, RZ, 0, 5.9604644775390625e-08 ;  /* 0x00000001ff427435 */ /* 0x000fe200000001ff */
[----:B------:R-:W-:Y:S02]  /*abf0*/  MOV R69, R234 ;  /* 0x000000ea00457202 */ /* 0x000fe40000000f00 */
[----:B------:R-:W-:-:S02]  /*ac00*/  MOV R67, 0x1f ;  /* 0x0000001f00437802 */ /* 0x000fc40000000f00 */
[----:B------:R-:W-:Y:S02]  /*ac10*/  MOV R240, 0xffffffff ;  /* 0xffffffff00f07802 */ /* 0x000fe40000000f00 */
[----:B------:R-:W-:Y:S02]  /*ac20*/  MOV R64, 0xac40 ;  /* 0x0000ac4000407802 */ /* 0x000fe40000000f00 */
[----:B------:R-:W-:Y:S05]  /*ac30*/  CALL.REL.NOINC `($__internal_96_$__cuda_sm70_shflsync_down) ;  /* 0x00000e4000007944 */ /* 0x000fea0003c00000 */
[----:B-1----:R-:W-:Y:S01]  /*ac40*/  MOV R68, R240 ;  /* 0x000000f000447202 */ /* 0x002fe20000000f00 */
[----:B0-----:R-:W-:Y:S05]  /*ac50*/  BRA `(.L_x_4107) ;  /* 0xffffa98000007947 */ /* 0x001fea000383ffff */
.L_x_4069:
[----:B------:R-:W-:Y:S01]  /*ac60*/  HFMA2.MMA R66, -RZ, RZ, 0, 5.9604644775390625e-08 ;  /* 0x00000001ff427435 */ /* 0x000fe200000001ff */
[----:B------:R-:W-:Y:S02]  /*ac70*/  MOV R69, R233 ;  /* 0x000000e900457202 */ /* 0x000fe40000000f00 */
[----:B------:R-:W-:Y:S02]  /*ac80*/  MOV R67, 0x1f ;  /* 0x0000001f00437802 */ /* 0x000fe40000000f00 */
[----:B------:R-:W-:Y:S02]  /*ac90*/  MOV R240, 0xffffffff ;  /* 0xffffffff00f07802 */ /* 0x000fe40000000f00 */
[----:B------:R-:W-:-:S02]  /*aca0*/  MOV R64, 0xacc0 ;  /* 0x0000acc000407802 */ /* 0x000fc40000000f00 */
[----:B01----:R-:W-:Y:S05]  /*acb0*/  CALL.REL.NOINC `($__internal_96_$__cuda_sm70_shflsync_down) ;  /* 0x00000dc000007944 */ /* 0x003fea0003c00000 */
[----:B0-----:R-:W-:Y:S01]  /*acc0*/  HFMA2.MMA R66, -RZ, RZ, 0, 5.9604644775390625e-08 ;  /* 0x00000001ff427435 */ /* 0x001fe200000001ff */
[----:B-1----:R-:W-:-:S02]  /*acd0*/  MOV R229, R240 ;  /* 0x000000f000e57202 */ /* 0x002fc40000000f00 */
[----:B------:R-:W-:Y:S02]  /*ace0*/  MOV R69, R71 ;  /* 0x0000004700457202 */ /* 0x000fe40000000f00 */
[----:B------:R-:W-:Y:S02]  /*acf0*/  MOV R67, 0x1f ;  /* 0x0000001f00437802 */ /* 0x000fe40000000f00 */
[----:B------:R-:W-:Y:S02]  /*ad00*/  MOV R240, 0xffffffff ;  /* 0xffffffff00f07802 */ /* 0x000fe40000000f00 */
[----:B------:R-:W-:Y:S02]  /*ad10*/  MOV R64, 0xad30 ;  /* 0x0000ad3000407802 */ /* 0x000fe40000000f00 */
[----:B------:R-:W-:Y:S05]  /*ad20*/  CALL.REL.NOINC `($__internal_96_$__cuda_sm70_shflsync_down) ;  /* 0x00000d5000007944 */ /* 0x000fea0003c00000 */
[----:B0-----:R-:W-:Y:S01]  /*ad30*/  HFMA2.MMA R66, -RZ, RZ, 0, 5.9604644775390625e-08 ;  /* 0x00000001ff427435 */ /* 0x001fe200000001ff */
[----:B-1----:R-:W-:Y:S02]  /*ad40*/  MOV R230, R240 ;  /* 0x000000f000e67202 */ /* 0x002fe40000000f00 */
[----:B------:R-:W-:Y:S02]  /*ad50*/  MOV R69, R70 ;  /* 0x0000004600457202 */ /* 0x000fe40000000f00 */
[----:B------:R-:W-:-:S02]  /*ad60*/  MOV R67, 0x1f ;  /* 0x0000001f00437802 */ /* 0x000fc40000000f00 */
[----:B------:R-:W-:Y:S02]  /*ad70*/  MOV R240, 0xffffffff ;  /* 0xffffffff00f07802 */ /* 0x000fe40000000f00 */
[----:B------:R-:W-:Y:S02]  /*ad80*/  MOV R64, 0xada0 ;  /* 0x0000ada000407802 */ /* 0x000fe40000000f00 */
[----:B------:R-:W-:Y:S05]  /*ad90*/  CALL.REL.NOINC `($__internal_96_$__cuda_sm70_shflsync_down) ;  /* 0x00000ce000007944 */ /* 0x000fea0003c00000 */
[----:B01----:R-:W-:Y:S05]  /*ada0*/  BRA `(.L_x_4108) ;  /* 0xffffa87000007947 */ /* 0x003fea000383ffff */
.L_x_4072:
[----:B------:R-:W-:Y:S01]  /*adb0*/  HFMA2.MMA R66, -RZ, RZ, 0, 1.1920928955078125e-07 ;  /* 0x00000002ff427435 */ /* 0x000fe200000001ff */
[----:B------:R-:W-:Y:S02]  /*adc0*/  MOV R69, R234 ;  /* 0x000000ea00457202 */ /* 0x000fe40000000f00 */
[----:B------:R-:W-:Y:S02]  /*add0*/  MOV R67, 0x1f ;  /* 0x0000001f00437802 */ /* 0x000fe40000000f00 */
[----:B0-----:R-:W-:Y:S02]  /*ade0*/  MOV R240, 0xffffffff ;  /* 0xffffffff00f07802 */ /* 0x001fe40000000f00 */
[----:B------:R-:W-:Y:S02]  /*adf0*/  MOV R64, 0xae10 ;  /* 0x0000ae1000407802 */ /* 0x000fe40000000f00 */
[----:B-1234-:R-:W-:Y:S05]  /*ae00*/  CALL.REL.NOINC `($__internal_96_$__cuda_sm70_shflsync_down) ;  /* 0x00000c7000007944 */ /* 0x01efea0003c00000 */
[----:B0-----:R-:W-:Y:S01]  /*ae10*/  HFMA2.MMA R66, -RZ, RZ, 0, 1.1920928955078125e-07 ;  /* 0x00000002ff427435 */ /* 0x001fe200000001ff */
[----:B-1----:R-:W-:-:S02]  /*ae20*/  MOV R68, R240 ;  /* 0x000000f000447202 */ /* 0x002fc40000000f00 */
[----:B------:R-:W-:Y:S02]  /*ae30*/  MOV R69, R233 ;  /* 0x000000e900457202 */ /* 0x000fe40000000f00 */
[----:B------:R-:W-:Y:S02]  /*ae40*/  MOV R67, 0x1f ;  /* 0x0000001f00437802 */ /* 0x000fe40000000f00 */
[----:B------:R-:W-:Y:S02]  /*ae50*/  MOV R240, 0xffffffff ;  /* 0xffffffff00f07802 */ /* 0x000fe40000000f00 */
[----:B------:R-:W-:Y:S02]  /*ae60*/  MOV R64, 0xae80 ;  /* 0x0000ae8000407802 */ /* 0x000fe40000000f00 */
[----:B------:R-:W-:Y:S05]  /*ae70*/  CALL.REL.NOINC `($__internal_96_$__cuda_sm70_shflsync_down) ;  /* 0x00000c0000007944 */ /* 0x000fea0003c00000 */
[----:B0-----:R-:W-:Y:S01]  /*ae80*/  HFMA2.MMA R66, -RZ, RZ, 0, 1.1920928955078125e-07 ;  /* 0x00000002ff427435 */ /* 0x001fe200000001ff */
[----:B-1----:R-:W-:Y:S02]  /*ae90*/  MOV R229, R240 ;  /* 0x000000f000e57202 */ /* 0x002fe40000000f00 */
[----:B------:R-:W-:Y:S02]  /*aea0*/  MOV R69, R71 ;  /* 0x0000004700457202 */ /* 0x000fe40000000f00 */
[----:B------:R-:W-:-:S02]  /*aeb0*/  MOV R67, 0x1f ;  /* 0x0000001f00437802 */ /* 0x000fc40000000f00 */
[----:B------:R-:W-:Y:S02]  /*aec0*/  MOV R240, 0xffffffff ;  /* 0xffffffff00f07802 */ /* 0x000fe40000000f00 */
[----:B------:R-:W-:Y:S02]  /*aed0*/  MOV R64, 0xaef0 ;  /* 0x0000aef000407802 */ /* 0x000fe40000000f00 */
[----:B------:R-:W-:Y:S05]  /*aee0*/  CALL.REL.NOINC `($__internal_96_$__cuda_sm70_shflsync_down) ;  /* 0x00000b9000007944 */ /* 0x000fea0003c00000 */
[----:B0-----:R-:W-:Y:S01]  /*aef0*/  HFMA2.MMA R66, -RZ, RZ, 0, 1.1920928955078125e-07 ;  /* 0x00000002ff427435 */ /* 0x001fe200000001ff */
[----:B-1----:R-:W-:Y:S02]  /*af00*/  MOV R230, R240 ;  /* 0x000000f000e67202 */ /* 0x002fe40000000f00 */
[----:B------:R-:W-:Y:S02]  /*af10*/  MOV R69, R70 ;  /* 0x0000004600457202 */ /* 0x000fe40000000f00 */
[----:B------:R-:W-:Y:S02]  /*af20*/  MOV R67, 0x1f ;  /* 0x0000001f00437802 */ /* 0x000fe40000000f00 */
[----:B------:R-:W-:Y:S02]  /*af30*/  MOV R240, 0xffffffff ;  /* 0xffffffff00f07802 */ /* 0x000fe40000000f00 */
[----:B------:R-:W-:-:S02]  /*af40*/  MOV R64, 0xaf60 ;  /* 0x0000af6000407802 */ /* 0x000fc40000000f00 */
[----:B------:R-:W-:Y:S05]  /*af50*/  CALL.REL.NOINC `($__internal_96_$__cuda_sm70_shflsync_down) ;  /* 0x00000b2000007944 */ /* 0x000fea0003c00000 */
[----:B01----:R-:W-:Y:S05]  /*af60*/  BRA `(.L_x_4109) ;  /* 0xffffa7f000007947 */ /* 0x003fea000383ffff */
.L_x_4075:
[----:B------:R-:W-:Y:S01]  /*af70*/  HFMA2.MMA R66, -RZ, RZ, 0, 2.384185791015625e-07 ;  /* 0x00000004ff427435 */ /* 0x000fe200000001ff */
[----:B------:R-:W-:-:S02]  /*af80*/  MOV R69, R234 ;  /* 0x000000ea00457202 */ /* 0x000fc40000000f00 */
[----:B------:R-:W-:Y:S02]  /*af90*/  MOV R67, 0x1f ;  /* 0x0000001f00437802 */ /* 0x000fe40000000f00 */
[----:B0-----:R-:W-:Y:S02]  /*afa0*/  MOV R240, 0xffffffff ;  /* 0xffffffff00f07802 */ /* 0x001fe40000000f00 */
[----:B------:R-:W-:Y:S02]  /*afb0*/  MOV R64, 0xafd0 ;  /* 0x0000afd000407802 */ /* 0x000fe40000000f00 */
[----:B-1234-:R-:W-:Y:S05]  /*afc0*/  CALL.REL.NOINC `($__internal_96_$__cuda_sm70_shflsync_down) ;  /* 0x00000ab000007944 */ /* 0x01efea0003c00000 */
[----:B-1----:R-:W-:Y:S01]  /*afd0*/  MOV R68, R240 ;  /* 0x000000f000447202 */ /* 0x002fe20000000f00 */
[----:B0-----:R-:W-:Y:S05]  /*afe0*/  BRA `(.L_x_4110) ;  /* 0xffffa88000007947 */ /* 0x001fea000383ffff */
.L_x_4076:
[----:B------:R-:W-:Y:S01]  /*aff0*/  HFMA2.MMA R66, -RZ, RZ, 0, 2.384185791015625e-07 ;  /* 0x00000004ff427435 */ /* 0x000fe200000001ff */
[----:B------:R-:W-:Y:S02]  /*b000*/  MOV R69, R233 ;  /* 0x000000e900457202 */ /* 0x000fe40000000f00 */
[----:B------:R-:W-:Y:S02]  /*b010*/  MOV R67, 0x1f ;  /* 0x0000001f00437802 */ /* 0x000fe40000000f00 */
[----:B0-----:R-:W-:-:S02]  /*b020*/  MOV R240, 0xffffffff ;  /* 0xffffffff00f07802 */ /* 0x001fc40000000f00 */
[----:B------:R-:W-:Y:S02]  /*b030*/  MOV R64, 0xb050 ;  /* 0x0000b05000407802 */ /* 0x000fe40000000f00 */
[----:B-1234-:R-:W-:Y:S05]  /*b040*/  CALL.REL.NOINC `($__internal_96_$__cuda_sm70_shflsync_down) ;  /* 0x00000a3000007944 */ /* 0x01efea0003c00000 */
[----:B0-----:R-:W-:Y:S01]  /*b050*/  HFMA2.MMA R66, -RZ, RZ, 0, 2.384185791015625e-07 ;  /* 0x00000004ff427435 */ /* 0x001fe200000001ff */
[----:B-1----:R-:W-:Y:S02]  /*b060*/  MOV R229, R240 ;  /* 0x000000f000e57202 */ /* 0x002fe40000000f00 */
[----:B------:R-:W-:Y:S02]  /*b070*/  MOV R69, R71 ;  /* 0x0000004700457202 */ /* 0x000fe40000000f00 */
[----:B------:R-:W-:Y:S02]  /*b080*/  MOV R67, 0x1f ;  /* 0x0000001f00437802 */ /* 0x000fe40000000f00 */
[----:B------:R-:W-:Y:S02]  /*b090*/  MOV R240, 0xffffffff ;  /* 0xffffffff00f07802 */ /* 0x000fe40000000f00 */
[----:B------:R-:W-:Y:S02]  /*b0a0*/  MOV R64, 0xb0c0 ;  /* 0x0000b0c000407802 */ /* 0x000fe40000000f00 */
[----:B------:R-:W-:Y:S05]  /*b0b0*/  CALL.REL.NOINC `($__internal_96_$__cuda_sm70_shflsync_down) ;  /* 0x000009c000007944 */ /* 0x000fea0003c00000 */
[----:B0-----:R-:W-:Y:S01]  /*b0c0*/  HFMA2.MMA R66, -RZ, RZ, 0, 2.384185791015625e-07 ;  /* 0x00000004ff427435 */ /* 0x001fe200000001ff */
[----:B-1----:R-:W-:-:S02]  /*b0d0*/  MOV R230, R240 ;  /* 0x000000f000e67202 */ /* 0x002fc40000000f00 */
[----:B------:R-:W-:Y:S02]  /*b0e0*/  MOV R69, R70 ;  /* 0x0000004600457202 */ /* 0x000fe40000000f00 */
[----:B------:R-:W-:Y:S02]  /*b0f0*/  MOV R67, 0x1f ;  /* 0x0000001f00437802 */ /* 0x000fe40000000f00 */
[----:B------:R-:W-:Y:S02]  /*b100*/  MOV R240, 0xffffffff ;  /* 0xffffffff00f07802 */ /* 0x000fe40000000f00 */
[----:B------:R-:W-:Y:S02]  /*b110*/  MOV R64, 0xb130 ;  /* 0x0000b13000407802 */ /* 0x000fe40000000f00 */
[----:B------:R-:W-:Y:S05]  /*b120*/  CALL.REL.NOINC `($__internal_96_$__cuda_sm70_shflsync_down) ;  /* 0x0000095000007944 */ /* 0x000fea0003c00000 */
[----:B01----:R-:W-:Y:S05]  /*b130*/  BRA `(.L_x_4111) ;  /* 0xffffa77000007947 */ /* 0x003fea000383ffff */
.L_x_4079:
[----:B------:R-:W-:Y:S01]  /*b140*/  HFMA2.MMA R66, -RZ, RZ, 0, 4.76837158203125e-07 ;  /* 0x00000008ff427435 */ /* 0x000fe200000001ff */
[----:B------:R-:W-:Y:S02]  /*b150*/  MOV R69, R234 ;  /* 0x000000ea00457202 */ /* 0x000fe40000000f00 */
[----:B------:R-:W-:Y:S02]  /*b160*/  MOV R67, 0x1f ;  /* 0x0000001f00437802 */ /* 0x000fe40000000f00 */
[----:B0-----:R-:W-:-:S02]  /*b170*/  MOV R240, 0xffffffff ;  /* 0xffffffff00f07802 */ /* 0x001fc40000000f00 */
[----:B------:R-:W-:Y:S02]  /*b180*/  MOV R64, 0xb1a0 ;  /* 0x0000b1a000407802 */ /* 0x000fe40000000f00 */
[----:B-1234-:R-:W-:Y:S05]  /*b190*/  CALL.REL.NOINC `($__internal_96_$__cuda_sm70_shflsync_down) ;  /* 0x000008e000007944 */ /* 0x01efea0003c00000 */
[----:B0-----:R-:W-:Y:S01]  /*b1a0*/  HFMA2.MMA R66, -RZ, RZ, 0, 4.76837158203125e-07 ;  /* 0x00000008ff427435 */ /* 0x001fe200000001ff */
[----:B-1----:R-:W-:Y:S02]  /*b1b0*/  MOV R68, R240 ;  /* 0x000000f000447202 */ /* 0x002fe40000000f00 */
[----:B------:R-:W-:Y:S02]  /*b1c0*/  MOV R69, R233 ;  /* 0x000000e900457202 */ /* 0x000fe40000000f00 */
[----:B------:R-:W-:Y:S02]  /*b1d0*/  MOV R67, 0x1f ;  /* 0x0000001f00437802 */ /* 0x000fe40000000f00 */
[----:B------:R-:W-:Y:S02]  /*b1e0*/  MOV R240, 0xffffffff ;  /* 0xffffffff00f07802 */ /* 0x000fe40000000f00 */
[----:B------:R-:W-:Y:S02]  /*b1f0*/  MOV R64, 0xb210 ;  /* 0x0000b21000407802 */ /* 0x000fe40000000f00 */
[----:B------:R-:W-:Y:S05]  /*b200*/  CALL.REL.NOINC `($__internal_96_$__cuda_sm70_shflsync_down) ;  /* 0x0000087000007944 */ /* 0x000fea0003c00000 */
[----:B0-----:R-:W-:Y:S01]  /*b210*/  HFMA2.MMA R66, -RZ, RZ, 0, 4.76837158203125e-07 ;  /* 0x00000008ff427435 */ /* 0x001fe200000001ff */
[----:B-1----:R-:W-:-:S02]  /*b220*/  MOV R229, R240 ;  /* 0x000000f000e57202 */ /* 0x002fc40000000f00 */
[----:B------:R-:W-:Y:S02]  /*b230*/  MOV R69, R71 ;  /* 0x0000004700457202 */ /* 0x000fe40000000f00 */
[----:B------:R-:W-:Y:S02]  /*b240*/  MOV R67, 0x1f ;  /* 0x0000001f00437802 */ /* 0x000fe40000000f00 */
[----:B------:R-:W-:Y:S02]  /*b250*/  MOV R240, 0xffffffff ;  /* 0xffffffff00f07802 */ /* 0x000fe40000000f00 */
[----:B------:R-:W-:Y:S02]  /*b260*/  MOV R64, 0xb280 ;  /* 0x0000b28000407802 */ /* 0x000fe40000000f00 */
[----:B------:R-:W-:Y:S05]  /*b270*/  CALL.REL.NOINC `($__internal_96_$__cuda_sm70_shflsync_down) ;  /* 0x0000080000007944 */ /* 0x000fea0003c00000 */
[----:B0-----:R-:W-:Y:S01]  /*b280*/  HFMA2.MMA R66, -RZ, RZ, 0, 4.76837158203125e-07 ;  /* 0x00000008ff427435 */ /* 0x001fe200000001ff */
[----:B-1----:R-:W-:Y:S02]  /*b290*/  MOV R230, R240 ;  /* 0x000000f000e67202 */ /* 0x002fe40000000f00 */
[----:B------:R-:W-:Y:S02]  /*b2a0*/  MOV R69, R70 ;  /* 0x0000004600457202 */ /* 0x000fe40000000f00 */
[----:B------:R-:W-:-:S02]  /*b2b0*/  MOV R67, 0x1f ;  /* 0x0000001f00437802 */ /* 0x000fc40000000f00 */
[----:B------:R-:W-:Y:S02]  /*b2c0*/  MOV R240, 0xffffffff ;  /* 0xffffffff00f07802 */ /* 0x000fe40000000f00 */
[----:B------:R-:W-:Y:S02]  /*b2d0*/  MOV R64, 0xb2f0 ;  /* 0x0000b2f000407802 */ /* 0x000fe40000000f00 */
[----:B------:R-:W-:Y:S05]  /*b2e0*/  CALL.REL.NOINC `($__internal_96_$__cuda_sm70_shflsync_down) ;  /* 0x0000079000007944 */ /* 0x000fea0003c00000 */
[----:B01----:R-:W-:Y:S05]  /*b2f0*/  BRA `(.L_x_4112) ;  /* 0xffffa6f000007947 */ /* 0x003fea000383ffff */
.L_x_4082:
[----:B------:R-:W-:Y:S01]  /*b300*/  HFMA2.MMA R66, -RZ, RZ, 0, 9.5367431640625e-07 ;  /* 0x00000010ff427435 */ /* 0x000fe200000001ff */
[----:B------:R-:W-:Y:S02]  /*b310*/  MOV R69, R234 ;  /* 0x000000ea00457202 */ /* 0x000fe40000000f00 */
[----:B------:R-:W-:Y:S02]  /*b320*/  MOV R67, 0x1f ;  /* 0x0000001f00437802 */ /* 0x000fe40000000f00 */
[----:B0-----:R-:W-:Y:S02]  /*b330*/  MOV R240, 0xffffffff ;  /* 0xffffffff00f07802 */ /* 0x001fe40000000f00 */
[----:B------:R-:W-:Y:S02]  /*b340*/  MOV R64, 0xb360 ;  /* 0x0000b36000407802 */ /* 0x000fe40000000f00 */
[----:B-1234-:R-:W-:Y:S05]  /*b350*/  CALL.REL.NOINC `($__internal_96_$__cuda_sm70_shflsync_down) ;  /* 0x0000072000007944 */ /* 0x01efea0003c00000 */
[----:B-1----:R-:W-:Y:S01]  /*b360*/  MOV R68, R240 ;  /* 0x000000f000447202 */ /* 0x002fe20000000f00 */
[----:B0-----:R-:W-:Y:S05]  /*b370*/  BRA `(.L_x_4113) ;  /* 0xffffa78000007947 */ /* 0x001fea000383ffff */
.L_x_4083:
[----:B------:R-:W-:Y:S01]  /*b380*/  HFMA2.MMA R66, -RZ, RZ, 0, 9.5367431640625e-07 ;  /* 0x00000010ff427435 */ /* 0x000fe200000001ff */
[----:B------:R-:W-:-:S02]  /*b390*/  MOV R69, R233 ;  /* 0x000000e900457202 */ /* 0x000fc40000000f00 */
[----:B------:R-:W-:Y:S02]  /*b3a0*/  MOV R67, 0x1f ;  /* 0x0000001f00437802 */ /* 0x000fe40000000f00 */
[----:B0-----:R-:W-:Y:S02]  /*b3b0*/  MOV R240, 0xffffffff ;  /* 0xffffffff00f07802 */ /* 0x001fe40000000f00 */
[----:B------:R-:W-:Y:S02]  /*b3c0*/  MOV R64, 0xb3e0 ;  /* 0x0000b3e000407802 */ /* 0x000fe40000000f00 */
[----:B-1234-:R-:W-:Y:S05]  /*b3d0*/  CALL.REL.NOINC `($__internal_96_$__cuda_sm70_shflsync_down) ;  /* 0x000006a000007944 */ /* 0x01efea0003c00000 */
[----:B0-----:R-:W-:Y:S01]  /*b3e0*/  HFMA2.MMA R66, -RZ, RZ, 0, 9.5367431640625e-07 ;  /* 0x00000010ff427435 */ /* 0x001fe200000001ff */
[----:B-1----:R-:W-:Y:S02]  /*b3f0*/  MOV R229, R240 ;  /* 0x000000f000e57202 */ /* 0x002fe40000000f00 */
[----:B------:R-:W-:Y:S02]  /*b400*/  MOV R69, R71 ;  /* 0x0000004700457202 */ /* 0x000fe40000000f00 */
[----:B------:R-:W-:Y:S02]  /*b410*/  MOV R67, 0x1f ;  /* 0x0000001f00437802 */ /* 0x000fe40000000f00 */
[----:B------:R-:W-:-:S02]  /*b420*/  MOV R240, 0xffffffff ;  /* 0xffffffff00f07802 */ /* 0x000fc40000000f00 */
[----:B------:R-:W-:Y:S02]  /*b430*/  MOV R64, 0xb450 ;  /* 0x0000b45000407802 */ /* 0x000fe40000000f00 */
[----:B------:R-:W-:Y:S05]  /*b440*/  CALL.REL.NOINC `($__internal_96_$__cuda_sm70_shflsync_down) ;  /* 0x0000063000007944 */ /* 0x000fea0003c00000 */
[----:B0-----:R-:W-:Y:S01]  /*b450*/  HFMA2.MMA R66, -RZ, RZ, 0, 9.5367431640625e-07 ;  /* 0x00000010ff427435 */ /* 0x001fe200000001ff */
[----:B-1----:R-:W-:Y:S02]  /*b460*/  MOV R230, R240 ;  /* 0x000000f000e67202 */ /* 0x002fe40000000f00 */
[----:B------:R-:W-:Y:S02]  /*b470*/  MOV R69, R70 ;  /* 0x0000004600457202 */ /* 0x000fe40000000f00 */
[----:B------:R-:W-:Y:S02]  /*b480*/  MOV R67, 0x1f ;  /* 0x0000001f00437802 */ /* 0x000fe40000000f00 */
[----:B------:R-:W-:Y:S02]  /*b490*/  MOV R240, 0xffffffff ;  /* 0xffffffff00f07802 */ /* 0x000fe40000000f00 */
[----:B------:R-:W-:Y:S02]  /*b4a0*/  MOV R64, 0xb4c0 ;  /* 0x0000b4c000407802 */ /* 0x000fe40000000f00 */
[----:B------:R-:W-:Y:S05]  /*b4b0*/  CALL.REL.NOINC `($__internal_96_$__cuda_sm70_shflsync_down) ;  /* 0x000005c000007944 */ /* 0x000fea0003c00000 */
[----:B01----:R-:W-:Y:S05]  /*b4c0*/  BRA `(.L_x_4114) ;  /* 0xffffa67000007947 */ /* 0x003fea000383ffff */
.L_x_4086:
[----:B-1----:R-:W-:Y:S01]  /*b4d0*/  HFMA2.MMA R68, -RZ, RZ, 0, 0 ;  /* 0x00000000ff447435 */ /* 0x002fe200000001ff */
[----:B------:R-:W-:-:S02]  /*b4e0*/  MOV R67, R234 ;  /* 0x000000ea00437202 */ /* 0x000fc40000000f00 */
[----:B------:R-:W-:Y:S02]  /*b4f0*/  MOV R69, 0x1f ;  /* 0x0000001f00457802 */ /* 0x000fe40000000f00 */
[----:B------:R-:W-:Y:S02]  /*b500*/  MOV R66, 0xffffffff ;  /* 0xffffffff00427802 */ /* 0x000fe40000000f00 */
[----:B------:R-:W-:Y:S02]  /*b510*/  MOV R64, 0xb530 ;  /* 0x0000b53000407802 */ /* 0x000fe40000000f00 */
[----:B0-234-:R-:W-:Y:S05]  /*b520*/  CALL.REL.NOINC `($__internal_97_$__cuda_sm70_shflsync_idx_p) ;  /* 0x0000059000007944 */ /* 0x01dfea0003c00000 */
        /* <DEDUP_REMOVED lines=22> */
[----:B------:R-:W-:Y:S01]  /*b690*/  HFMA2.MMA R66, -RZ, RZ, 0, 5.9604644775390625e-08 ;  /* 0x00000001ff427435 */ /* 0x000fe200000001ff */
[----:B0-----:R-:W-:Y:S02]  /*b6a0*/  MOV R69, R234 ;  /* 0x000000ea00457202 */ /* 0x001fe40000000f00 */
[----:B------:R-:W-:-:S02]  /*b6b0*/  MOV R67, 0x1f ;  /* 0x0000001f00437802 */ /* 0x000fc40000000f00 */
[----:B------:R-:W-:Y:S02]  /*b6c0*/  MOV R240, 0xffffffff ;  /* 0xffffffff00f07802 */ /* 0x000fe40000000f00 */
[----:B------:R-:W-:Y:S02]  /*b6d0*/  MOV R64, 0xb6f0 ;  /* 0x0000b6f000407802 */ /* 0x000fe40000000f00 */
[----:B------:R-:W-:Y:S05]  /*b6e0*/  CALL.REL.NOINC `($__internal_96_$__cuda_sm70_shflsync_down) ;  /* 0x0000039000007944 */ /* 0x000fea0003c00000 */
[----:B0-----:R-:W-:Y:S01]  /*b6f0*/  HFMA2.MMA R66, -RZ, RZ, 0, 5.9604644775390625e-08 ;  /* 0x00000001ff427435 */ /* 0x001fe200000001ff */
[----:B-1----:R-:W-:Y:S02]  /*b700*/  MOV R237, R240 ;  /* 0x000000f000ed7202 */ /* 0x002fe40000000f00 */
[----:B------:R-:W-:Y:S02]  /*b710*/  MOV R69, R233 ;  /* 0x000000e900457202 */ /* 0x000fe40000000f00 */
[----:B------:R-:W-:Y:S02]  /*b720*/  MOV R67, 0x1f ;  /* 0x0000001f00437802 */ /* 0x000fe40000000f00 */
[----:B------:R-:W-:Y:S02]  /*b730*/  MOV R240, 0xffffffff ;  /* 0xffffffff00f07802 */ /* 0x000fe40000000f00 */
[----:B------:R-:W-:-:S02]  /*b740*/  MOV R64, 0xb760 ;  /* 0x0000b76000407802 */ /* 0x000fc40000000f00 */
[----:B------:R-:W-:Y:S05]  /*b750*/  CALL.REL.NOINC `($__internal_96_$__cuda_sm70_shflsync_down) ;  /* 0x0000032000007944 */ /* 0x000fea0003c00000 */
        /* <DEDUP_REMOVED lines=14> */
[-C--:B------:R-:W-:Y:S01]  /*b840*/  FMUL.FTZ R235, R63, R238.reuse ;  /* 0x000000ee3feb7220 */ /* 0x080fe20000410000 */
[----:B------:R-:W-:Y:S01]  /*b850*/  HFMA2.MMA R68, -RZ, RZ, 0, 0 ;  /* 0x00000000ff447435 */ /* 0x000fe200000001ff */
[----:B------:R-:W-:Y:S01]  /*b860*/  FMUL.FTZ R236, R62, R238 ;  /* 0x000000ee3eec7220 */ /* 0x000fe20000410000 */
[----:B0-----:R-:W-:Y:S01]  /*b870*/  MOV R67, R60 ;  /* 0x0000003c00437202 */ /* 0x001fe20000000f00 */
        /* <DEDUP_REMOVED lines=8> */
[----:B-1----:R-:W-:Y:S05]  /*b900*/  CALL.REL.NOINC `($__internal_97_$__cuda_sm70_shflsync_idx_p) ;  /* 0x000001b000007944 */ /* 0x002fea0003c00000 */
        /* <DEDUP_REMOVED lines=14> */
[----:B0-----:R-:W-:Y:S01]  /*b9f0*/  HFMA2.MMA R68, -RZ, RZ, 0, 0 ;  /* 0x00000000ff447435 */ /* 0x001fe200000001ff */
[----:B-1----:R-:W-:Y:S02]  /*ba00*/  MOV R241, R66 ;  /* 0x0000004200f17202 */ /* 0x002fe40000000f00 */
[----:B------:R-:W-:Y:S02]  /*ba10*/  MOV R67, R63 ;  /* 0x0000003f00437202 */ /* 0x000fe40000000f00 */
[----:B------:R-:W-:-:S02]  /*ba20*/  MOV R69, 0x1f ;  /* 0x0000001f00457802 */ /* 0x000fc40000000f00 */
[----:B------:R-:W-:Y:S02]  /*ba30*/  MOV R66, 0xffffffff ;  /* 0xffffffff00427802 */ /* 0x000fe40000000f00 */
[----:B------:R-:W-:Y:S02]  /*ba40*/  MOV R64, 0xba60 ;  /* 0x0000ba6000407802 */ /* 0x000fe40000000f00 */
[----:B------:R-:W-:Y:S05]  /*ba50*/  CALL.REL.NOINC `($__internal_97_$__cuda_sm70_shflsync_idx_p) ;  /* 0x0000006000007944 */ /* 0x000fea0003c00000 */
[----:B01----:R-:W-:Y:S01]  /*ba60*/  MOV R67, R66 ;  /* 0x0000004200437202 */ /* 0x003fe20000000f00 */
[----:B------:R-:W-:Y:S05]  /*ba70*/  BRA `(.L_x_4115) ;  /* 0xffffa2e000007947 */ /* 0x000fea000383ffff */
        .weak           $__internal_96_$__cuda_sm70_shflsync_down
        .type           $__internal_96_$__cuda_sm70_shflsync_down,@function
        .size           $__internal_96_$__cuda_sm70_shflsync_down,($__internal_97_$__cuda_sm70_shflsync_idx_p - $__internal_96_$__cuda_sm70_shflsync_down)
$__internal_96_$__cuda_sm70_shflsync_down:
[----:B------:R-:W-:Y:S01]  /*ba80*/  HFMA2.MMA R65, -RZ, RZ, 0, 0 ;  /* 0x00000000ff417435 */ /* 0x000fe200000001ff */
[----:B------:R-:W-:Y:S04]  /*ba90*/  WARPSYNC R240 ;  /* 0x000000f000007348 */ /* 0x000fe80003800000 */
[----:B------:R0:W1:Y:S01]  /*baa0*/  SHFL.DOWN PT, R240, R69, R66, R67 ;  /* 0x0800004245f07389 */ /* 0x00006200000e0043 */
[----:B------:R-:W-:Y:S05]  /*bab0*/  RET.REL.NODEC R64 `(_Z25selective_scan_bwd_kernelI32Selective_Scan_bwd_kernel_traitsILi64ELi16ELb0ELb0ELb0ELb0ELb0EfN3c107complexIfEEEEv12SSMParamsBwd) ;  /* 0xffff454040007950 */ /* 0x000fea0003c3ffff */
        .weak           $__internal_97_$__cuda_sm70_shflsync_idx_p
        .type           $__internal_97_$__cuda_sm70_shflsync_idx_p,@function
        .size           $__internal_97_$__cuda_sm70_shflsync_idx_p,($__internal_98_$__cuda_sm70_shflsync_up - $__internal_97_$__cuda_sm70_shflsync_idx_p)
$__internal_97_$__cuda_sm70_shflsync_idx_p:
[----:B------:R-:W-:Y:S01]  /*bac0*/  MOV R65, 0x0 ;  /* 0x0000000000417802 */ /* 0x000fe20000000f00 */
[----:B------:R-:W-:Y:S04]  /*bad0*/  WARPSYNC R66 ;  /* 0x0000004200007348 */ /* 0x000fe80003800000 */
[----:B------:R0:W1:Y:S01]  /*bae0*/  SHFL.IDX PT, R66, R67, R68, R69 ;  /* 0x0000004443427389 */ /* 0x00006200000e0045 */
[----:B------:R-:W-:Y:S05]  /*baf0*/  RET.REL.NODEC R64 `(_Z25selective_scan_bwd_kernelI32Selective_Scan_bwd_kernel_traitsILi64ELi16ELb0ELb0ELb0ELb0ELb0EfN3c107complexIfEEEEv12SSMParamsBwd) ;  /* 0xffff450040007950 */ /* 0x000fea0003c3ffff */
        .weak           $__internal_98_$__cuda_sm70_shflsync_up
        .type           $__internal_98_$__cuda_sm70_shflsync_up,@function
        .size           $__internal_98_$__cuda_sm70_shflsync_up,(.L_x_14533 - $__internal_98_$__cuda_sm70_shflsync_up)
$__internal_98_$__cuda_sm70_shflsync_up:
[----:B------:R-:W-:Y:S01]  /*bb00*/  HFMA2.MMA R65, -RZ, RZ, 0, 0 ;  /* 0x00000000ff417435 */ /* 0x000fe200000001ff */
[----:B------:R-:W-:Y:S04]  /*bb10*/  WARPSYNC R206 ;  /* 0x000000ce00007348 */ /* 0x000fe80003800000 */
[----:B------:R0:W1:Y:S01]  /*bb20*/  SHFL.UP PT, R69, R204, R69, R205 ;  /* 0x04000045cc457389 */ /* 0x00006200000e00cd */
[----:B------:R-:W-:Y:S05]  /*bb30*/  RET.REL.NODEC R64 `(_Z25selective_scan_bwd_kernelI32Selective_Scan_bwd_kernel_traitsILi64ELi16ELb0ELb0ELb0ELb0ELb0EfN3c107complexIfEEEEv12SSMParamsBwd) ;  /* 0xffff44c040007950 */ /* 0x000fea0003c3ffff */
.L_x_4116:
        /* <DEDUP_REMOVED lines=12> */
.L_x_14533:


//--------------------- .text._Z25selective_scan_bwd_kernelI32Selective_Scan_bwd_kernel_traitsILi64ELi16ELb0ELb0ELb0ELb0ELb1EfN3c107complexIfEEEEv12SSMParamsBwd --------------------------
	.section	.text._Z25selective_scan_bwd_kernelI32Selective_Scan_bwd_kernel_traitsILi64ELi16ELb0ELb0ELb0ELb0ELb1EfN3c107complexIfEEEEv12SSMParamsBwd,"ax",@progbits
	.sectioninfo	@"SHI_REGISTERS=251"
	.align	128
        .global         _Z25selective_scan_bwd_kernelI32Selective_Scan_bwd_kernel_traitsILi64ELi16ELb0ELb0ELb0ELb0ELb1EfN3c107complexIfEEEEv12SSMParamsBwd
        .type           _Z25selective_scan_bwd_kernelI32Selective_Scan_bwd_kernel_traitsILi64ELi16ELb0ELb0ELb0ELb0ELb1EfN3c107complexIfEEEEv12SSMParamsBwd,@function
        .size           _Z25selective_scan_bwd_kernelI32Selective_Scan_bwd_kernel_traitsILi64ELi16ELb0ELb0ELb0ELb0ELb1EfN3c107complexIfEEEEv12SSMParamsBwd,(.L_x_14536 - _Z25selective_scan_bwd_kernelI32Selective_Scan_bwd_kernel_traitsILi64ELi16ELb0ELb0ELb0ELb0ELb1EfN3c107complexIfEEEEv12SSMParamsBwd)
        .other          _Z25selective_scan_bwd_kernelI32Selective_Scan_bwd_kernel_traitsILi64ELi16ELb0ELb0ELb0ELb0ELb1EfN3c107complexIfEEEEv12SSMParamsBwd,@"STO_CUDA_ENTRY STV_DEFAULT"
_Z25selective_scan_bwd_kernelI32Selective_Scan_bwd_kernel_traitsILi64ELi16ELb0ELb0ELb0ELb0ELb1EfN3c107complexIfEEEEv12SSMParamsBwd:
.text._Z25selective_scan_bwd_kernelI32Selective_Scan_bwd_kernel_traitsILi64ELi16ELb0ELb0ELb0ELb0ELb1EfN3c107complexIfEEEEv12SSMParamsBwd:
        /* <DEDUP_REMOVED lines=115> */
[----:B0-----:R-:W-:Y:S02]  /*0730*/  SHF.R.S32.HI R2, RZ, 0x1f, R139 ;  /* 0x0000001fff027819 */ /* 0x001fe4000001148b */
[----:B------:R-:W-:Y:S02]  /*0740*/  LOP3.LUT R0, R0, 0xfffffe00, RZ, 0xc0, !PT ;  /* 0xfffffe0000007812 */ /* 0x000fe400078ec0ff */
[----:B------:R-:W-:-:S02]  /*0750*/  LEA.HI R2, R2, R139, RZ, 0x5 ;  /* 0x0000008b02027211 */ /* 0x000fc400078f28ff */
[----:B------:R-:W-:Y:S02]  /*0760*/  LOP3.LUT R137, R0, 0x1f, R139, 0xf8, !PT ;  /* 0x0000001f00897812 */ /* 0x000fe400078ef88b */
[----:B------:R-:W-:Y:S02]  /*0770*/  LOP3.LUT R136, R139, 0x1f, RZ, 0xc0, !PT ;  /* 0x0000001f8b887812 */ /* 0x000fe400078ec0ff */
[----:B------:R-:W-:Y:S02]  /*0780*/  SHF.R.S32.HI R135, RZ, 0x5, R2 ;  /* 0x00000005ff877819 */ /* 0x000fe40000011402 */
[----:B----4-:R-:W-:Y:S02]  /*0790*/  SHF.R.S32.HI R134, RZ, 0x1f, R137 ;  /* 0x0000001fff867819 */ /* 0x010fe40000011489 */
.L_x_4165:
[----:B------:R-:W-:Y:S01]  /*07a0*/  ULDC UR26, c[0x0][0x174] ;  /* 0x00005d00001a7ab9 */ /* 0x000fe20000000800 */
[----:B------:R-:W-:Y:S01]  /*07b0*/  BAR.SYNC.DEFER_BLOCKING 0x0 ;  /* 0x0000000000007b1d */ /* 0x000fe20000010000 */
[----:B------:R-:W-:Y:S01]  /*07c0*/  UIADD3 UR26, -UR6, UR26, URZ ;  /* 0x0000001a061a7290 */ /* 0x000fe2000fffe13f */
[C---:B------:R-:W-:Y:S01]  /*07d0*/  LOP3.LUT R18, R137.reuse, 0x20, RZ, 0xfc, !PT ;  /* 0x0000002089127812 */ /* 0x040fe200078efcff */
[----:B------:R-:W-:Y:S01]  /*07e0*/  CS2R R4, SRZ ;  /* 0x0000000000047805 */ /* 0x000fe2000001ff00 */
        /* <DEDUP_REMOVED lines=20> */
[----:B------:R-:W-:Y:S01]  /*0930*/  LOP3.LUT R12, R137, 0x140, RZ, 0xfc, !PT ;  /* 0x00000140890c7812 */ /* 0x000fe200078efcff */
        /* <DEDUP_REMOVED lines=155> */
[C---:B0-----:R-:W-:Y:S02]  /*12f0*/  LEA R2, P0, R137.reuse, UR24, 0x2 ;  /* 0x0000001889027c11 */ /* 0x041fe4000f8010ff */
        /* <DEDUP_REMOVED lines=8> */
[----:B--2---:R-:W-:Y:S04]  /*1380*/  STS [R133.X4], R4 ;  /* 0x0000000485007388 */ /* 0x004fe80000004800 */
[----:B---3--:R-:W-:Y:S04]  /*1390*/  STS [R132.X4+0x80], R5 ;  /* 0x0000800584007388 */ /* 0x008fe80000004800 */
[----:B----4-:R-:W-:Y:S04]  /*13a0*/  STS [R131.X4+0x100], R20 ;  /* 0x0001001483007388 */ /* 0x010fe80000004800 */
[----:B-----5:R-:W-:Y:S04]  /*13b0*/  STS [R130.X4+0x180], R21 ;  /* 0x0001801582007388 */ /* 0x020fe80000004800 */
        /* <DEDUP_REMOVED lines=99> */
[C---:B------:R-:W-:Y:S01]  /*19f0*/  @!P0 IADD3 R36, P1, R137.reuse, R2, RZ ;  /* 0x0000000289248210 */ /* 0x040fe20007f3e0ff */
        /* <DEDUP_REMOVED lines=18> */
[----:B------:R-:W-:Y:S01]  /*1b20*/  @!P0 LEA R2, P3, R34, c[0x0][0x258], 0x2 ;  /* 0x0000960022028a11 */ /* 0x000fe200078610ff */
[----:B------:R-:W-:Y:S01]  /*1b30*/  CS2R R54, SRZ ;  /* 0x0000000000367805 */ /* 0x000fe2000001ff00 */
[----:B------:R-:W-:Y:S01]  /*1b40*/  LEA.HI.X R21, R21, R5, R44, 0x2, P2 ;  /* 0x0000000515157211 */ /* 0x000fe200010f142c */
[----:B------:R-:W-:Y:S01]  /*1b50*/  CS2R R56, SRZ ;  /* 0x0000000000387805 */ /* 0x000fe2000001ff00 */
[----:B------:R-:W-:Y:S01]  /*1b60*/  LEA.HI.X R5, R39, R3, R46, 0x2, P4 ;  /* 0x0000000327057211 */ /* 0x000fe200020f142e */
[----:B------:R-:W-:Y:S01]  /*1b70*/  HFMA2.MMA R58, -RZ, RZ, 0, 0 ;  /* 0x00000000ff3a7435 */ /* 0x000fe200000001ff */
[----:B------:R-:W-:-:S02]  /*1b80*/  @!P0 LEA.HI.X R39, R36, c[0x0][0x26c], R37, 0x2, P1 ;  /* 0x00009b0024278a11 */ /* 0x000fc400008f1425 */
[----:B------:R-:W-:Y:S01]  /*1b90*/  MOV R62, RZ ;  /* 0x000000ff003e7202 */ /* 0x000fe20000000f00 */
[----:B------:R-:W-:Y:S01]  /*1ba0*/  HFMA2.MMA R65, -RZ, RZ, 0, 0 ;  /* 0x00000000ff417435 */ /* 0x000fe200000001ff */
[----:B------:R-:W-:Y:S01]  /*1bb0*/  @!P0 LEA.HI.X R3, R34, c[0x0][0x25c], R35, 0x2, P3 ;  /* 0x0000970022038a11 */ /* 0x000fe200018f1423 */
[----:B------:R-:W-:Y:S01]  /*1bc0*/  CS2R R66, SRZ ;  /* 0x0000000000427805 */ /* 0x000fe2000001ff00 */
[----:B------:R-:W-:Y:S01]  /*1bd0*/  ISETP.GE.AND P1, PT, R19, UR7, PT ;  /* 0x0000000713007c0c */ /* 0x000fe2000bf26270 */
[----:B------:R-:W-:Y:S01]  /*1be0*/  CS2R R46, SRZ ;  /* 0x00000000002e7805 */ /* 0x000fe2000001ff00 */
[----:B------:R-:W-:Y:S02]  /*1bf0*/  ISETP.GE.AND P2, PT, R6, UR7, PT ;  /* 0x0000000706007c0c */ /* 0x000fe4000bf46270 */
[----:B------:R-:W-:Y:S01]  /*1c00*/  MOV R61, RZ ;  /* 0x000000ff003d7202 */ /* 0x000fe20000000f00 */
[----:B------:R-:W-:Y:S01]  /*1c10*/  CS2R R68, SRZ ;  /* 0x0000000000447805 */ /* 0x000fe2000001ff00 */
[----:B------:R-:W-:Y:S01]  /*1c20*/  ISETP.GE.AND P3, PT, R18, UR7, PT ;  /* 0x0000000712007c0c */ /* 0x000fe2000bf66270 */
[----:B------:R-:W-:Y:S01]  /*1c30*/  ULDC.64 UR30, c[0x0][0x2e8] ;  /* 0x0000ba00001e7ab9 */ /* 0x000fe20000000a00 */
[----:B------:R-:W-:-:S02]  /*1c40*/  ISETP.GE.AND P4, PT, R0, UR7, PT ;  /* 0x0000000700007c0c */ /* 0x000fc4000bf86270 */
[----:B------:R-:W-:Y:S02]  /*1c50*/  ISETP.GE.AND P5, PT, R7, UR7, PT ;  /* 0x0000000707007c0c */ /* 0x000fe4000bfa6270 */
[----:B------:R-:W-:Y:S01]  /*1c60*/  ISETP.GE.AND P6, PT, R8, UR7, PT ;  /* 0x0000000708007c0c */ /* 0x000fe2000bfc6270 */
        /* <DEDUP_REMOVED lines=36> */
[----:B------:R-:W2:Y:S01]  /*1eb0*/  @!P1 LDG.E R40, [R20.64+-0xf00] ;  /* 0xfff1002214289981 */ /* 0x000ea2000c1e1900 */
[----:B------:R-:W-:Y:S01]  /*1ec0*/  ISETP.GE.AND P1, PT, R9, UR7, PT ;  /* 0x0000000709007c0c */ /* 0x000fe2000bf26270 */
[----:B-1----:R-:W-:Y:S02]  /*1ed0*/  CS2R R42, SRZ ;  /* 0x00000000002a7805 */ /* 0x002fe4000001ff00 */
        /* <DEDUP_REMOVED lines=47> */
[----:B------:R-:W-:Y:S04]  /*21d0*/  LDS R48, [R114.X4+0xc] ;  /* 0x00000c0072307984 */ /* 0x000fe80000004800 */
[----:B------:R-:W2:Y:S04]  /*21e0*/  LDS R47, [R114.X4+0x10] ;  /* 0x00001000722f7984 */ /* 0x000ea80000004800 */
[----:B------:R-:W3:Y:S04]  /*21f0*/  LDS R46, [R114.X4+0x14] ;  /* 0x00001400722e7984 */ /* 0x000ee80000004800 */
        /* <DEDUP_REMOVED lines=33> */
[----:B------:R-:W-:Y:S01]  /*2410*/  ISETP.NE.AND P1, PT, R59, RZ, PT ;  /* 0x000000ff3b00720c */ /* 0x000fe20003f25270 */
[----:B------:R-:W-:-:S10]  /*2420*/  HFMA2.MMA R59, -RZ, RZ, 0, 0 ;  /* 0x00000000ff3b7435 */ /* 0x000fd400000001ff */
[----:B------:R3:W5:Y:S01]  /*2430*/  @!P0 LDG.E R59, [R4.64+-0xc80] ;  /* 0xfff38022043b8981 */ /* 0x000762000c1e1900 */
[----:B------:R-:W-:-:S03]  /*2440*/  ISETP.GE.AND P0, PT, R11, UR7, PT ;  /* 0x000000070b007c0c */ /* 0x000fc6000bf06270 */
[----:B------:R3:W5:Y:S10]  /*2450*/  @!P1 LDG.E R66, [R4.64+-0xb00] ;  /* 0xfff5002204429981 */ /* 0x000774000c1e1900 */
[----:B------:R3:W5:Y:S01]  /*2460*/  @!P0 LDG.E R61, [R4.64+-0xb80] ;  /* 0xfff48022043d8981 */ /* 0x000762000c1e1900 */
[----:B-1----:R-:W-:-:S02]  /*2470*/  FMUL.FTZ R55, R50, -1.4426950216293334961 ;  /* 0xbfb8aa3b32377820 */ /* 0x002fc40000410000 */
[----:B--2---:R-:W-:-:S04]  /*2480*/  FMUL.FTZ R64, R47, -1.4426950216293334961 ;  /* 0xbfb8aa3b2f407820 */ /* 0x004fc80000410000 */
[----:B------:R-:W0:Y:S01]  /*2490*/  MUFU.EX2 R55, R55 ;  /* 0x0000003700377308 */ /* 0x000e220000000800 */
[----:B------:R-:W-:Y:S02]  /*24a0*/  FMUL.FTZ R63, R48, -1.4426950216293334961 ;  /* 0xbfb8aa3b303f7820 */ /* 0x000fe40000410000 */
[----:B---3--:R-:W-:-:S05]  /*24b0*/  FMUL.FTZ R4, R46, -1.4426950216293334961 ;  /* 0xbfb8aa3b2e047820 */ /* 0x008fca0000410000 */
[----:B------:R-:W1:Y:S01]  /*24c0*/  MUFU.EX2 R64, R64 ;  /* 0x0000004000407308 */ /* 0x000e620000000800 */
[----:B----4-:R-:W-:Y:S02]  /*24d0*/  FMUL.FTZ R5, R45, -1.4426950216293334961 ;  /* 0xbfb8aa3b2d057820 */ /* 0x010fe40000410000 */
[----:B------:R-:W-:-:S05]  /*24e0*/  FMUL.FTZ R54, R51, -1.4426950216293334961 ;  /* 0xbfb8aa3b33367820 */ /* 0x000fca0000410000 */
[----:B------:R-:W2:Y:S01]  /*24f0*/  MUFU.EX2 R63, R63 ;  /* 0x0000003f003f7308 */ /* 0x000ea20000000800 */
[----:B0-----:R-:W-:Y:S02]  /*2500*/  FADD.FTZ R55, R55, 1 ;  /* 0x3f80000037377421 */ /* 0x001fe40000010000 */
[----:B------:R-:W-:-:S05]  /*2510*/  FMUL.FTZ R70, R44, -1.4426950216293334961 ;  /* 0xbfb8aa3b2c467820 */ /* 0x000fca0000410000 */
[----:B------:R-:W0:Y:S01]  /*2520*/  MUFU.EX2 R4, R4 ;  /* 0x0000000400047308 */ /* 0x000e220000000800 */
[----:B------:R-:W-:Y:S02]  /*2530*/  FMUL.FTZ R73, R43, -1.4426950216293334961 ;  /* 0xbfb8aa3b2b497820 */ /* 0x000fe40000410000 */
[----:B-1----:R-:W-:-:S05]  /*2540*/  FADD.FTZ R64, R64, 1 ;  /* 0x3f80000040407421 */ /* 0x002fca0000010000 */
[----:B------:R-:W1:Y:S01]  /*2550*/  MUFU.EX2 R5, R5 ;  /* 0x0000000500057308 */ /* 0x000e620000000800 */
[----:B------:R-:W-:Y:S02]  /*2560*/  FMUL.FTZ R60, R49, -1.4426950216293334961 ;  /* 0xbfb8aa3b313c7820 */ /* 0x000fe40000410000 */
[----:B------:R-:W-:-:S05]  /*2570*/  FMUL.FTZ R74, R42, -1.4426950216293334961 ;  /* 0xbfb8aa3b2a4a7820 */ /* 0x000fca0000410000 */
[----:B------:R-:W-:Y:S01]  /*2580*/  MUFU.RCP R55, R55 ;  /* 0x0000003700377308 */ /* 0x000fe20000001000 */
[----:B------:R-:W-:Y:S02]  /*2590*/  FMUL.FTZ R75, R41, -1.4426950216293334961 ;  /* 0xbfb8aa3b294b7820 */ /* 0x000fe40000410000 */
[----:B------:R-:W-:-:S05]  /*25a0*/  FMUL.FTZ R76, R40, -1.4426950216293334961 ;  /* 0xbfb8aa3b284c7820 */ /* 0x000fca0000410000 */
[----:B------:R-:W3:Y:S01]  /*25b0*/  MUFU.EX2 R54, R54 ;  /* 0x0000003600367308 */ /* 0x000ee20000000800 */
[----:B--2---:R-:W-:-:S07]  /*25c0*/  FADD.FTZ R63, R63, 1 ;  /* 0x3f8000003f3f7421 */ /* 0x004fce0000010000 */
[----:B------:R2:W4:Y:S01]  /*25d0*/  MUFU.EX2 R71, R70 ;  /* 0x0000004600477308 */ /* 0x0005220000000800 */
[----:B0-----:R-:W-:-:S07]  /*25e0*/  FADD.FTZ R4, R4, 1 ;  /* 0x3f80000004047421 */ /* 0x001fce0000010000 */
[----:B------:R-:W-:Y:S01]  /*25f0*/  MUFU.EX2 R73, R73 ;  /* 0x0000004900497308 */ /* 0x000fe20000000800 */
[----:B--2---:R-:W-:-:S07]  /*2600*/  FMUL.FTZ R70, R38, -1.4426950216293334961 ;  /* 0xbfb8aa3b26467820 */ /* 0x004fce0000410000 */
[----:B------:R-:W-:Y:S01]  /*2610*/  MUFU.RCP R64, R64 ;  /* 0x0000004000407308 */ /* 0x000fe20000001000 */
[----:B-1----:R-:W-:-:S07]  /*2620*/  FADD.FTZ R5, R5, 1 ;  /* 0x3f80000005057421 */ /* 0x002fce0000010000 */
[----:B------:R-:W0:Y:S01]  /*2630*/  MUFU.EX2 R60, R60 ;  /* 0x0000003c003c7308 */ /* 0x000e220000000800 */
[----:B---3--:R-:W-:-:S07]  /*2640*/  FADD.FTZ R54, R54, 1 ;  /* 0x3f80000036367421 */ /* 0x008fce0000010000 */
[----:B------:R-:W1:Y:S01]  /*2650*/  MUFU.EX2 R74, R74 ;  /* 0x0000004a004a7308 */ /* 0x000e620000000800 */
[----:B----4-:R-:W-:-:S07]  /*2660*/  FADD.FTZ R71, R71, 1 ;  /* 0x3f80000047477421 */ /* 0x010fce0000010000 */
[----:B------:R-:W2:Y:S08]  /*2670*/  MUFU.EX2 R75, R75 ;  /* 0x0000004b004b7308 */ /* 0x000eb00000000800 */
[----:B------:R-:W-:Y:S08]  /*2680*/  MUFU.EX2 R76, R76 ;  /* 0x0000004c004c7308 */ /* 0x000ff00000000800 */
[----:B------:R-:W3:Y:S01]  /*2690*/  MUFU.RCP R63, R63 ;  /* 0x0000003f003f7308 */ /* 0x000ee20000001000 */
[----:B------:R-:W-:-:S07]  /*26a0*/  FMUL.FTZ R110, R21, -1.4426950216293334961 ;  /* 0xbfb8aa3b156e7820 */ /* 0x000fce0000410000 */
[----:B------:R-:W-:Y:S01]  /*26b0*/  MUFU.EX2 R107, R70 ;  /* 0x00000046006b7308 */ /* 0x000fe20000000800 */
[----:B0-----:R-:W-:-:S07]  /*26c0*/  FADD.FTZ R60, R60, 1 ;  /* 0x3f8000003c3c7421 */ /* 0x001fce0000010000 */
[----:B------:R0:W-:Y:S01]  /*26d0*/  MUFU.RCP R70, R5 ;  /* 0x0000000500467308 */ /* 0x0001e20000001000 */
[----:B------:R-:W-:-:S07]  /*26e0*/  FMUL.FTZ R111, R20, -1.4426950216293334961 ;  /* 0xbfb8aa3b146f7820 */ /* 0x000fce0000410000 */
[----:B------:R-:W4:Y:S08]  /*26f0*/  MUFU.RCP R54, R54 ;  /* 0x0000003600367308 */ /* 0x000f300000001000 */
        /* <DEDUP_REMOVED lines=15> */
[----:B------:R0:W-:Y:S04]  /*27f0*/  STS [R117.X4+0x700], R72 ;  /* 0x0007004875007388 */ /* 0x0001e80000004800 */
[----:B------:R-:W-:Y:S01]  /*2800*/  STS [R116.X4+0x780], R69 ;  /* 0x0007804574007388 */ /* 0x000fe20000004800 */
[----:B------:R-:W-:-:S06]  /*2810*/  NOP ;  /* 0x0000000000007918 */ /* 0x000fcc0000000000 */
[----:B------:R-:W4:Y:S04]  /*2820*/  LDS R53, [R114.X4+0x4] ;  /* 0x0000040072357984 */ /* 0x000f280000004800 */
[----:B------:R-:W4:Y:S04]  /*2830*/  LDS R57, [R114.X4+0xc] ;  /* 0x00000c0072397984 */ /* 0x000f280000004800 */
[----:B------:R-:W4:Y:S04]  /*2840*/  LDS R58, [R114.X4+0x10] ;  /* 0x00001000723a7984 */ /* 0x000f280000004800 */
[----:B------:R-:W4:Y:S04]  /*2850*/  LDS R52, [R114.X4] ;  /* 0x0000000072347984 */ /* 0x000f280000004800 */
[----:B------:R-:W4:Y:S01]  /*2860*/  LDS R56, [R114.X4+0x8] ;  /* 0x0000080072387984 */ /* 0x000f220000004800 */
[----:B-----5:R4:W5:Y:S01]  /*2870*/  MUFU.RCP R65, R4 ;  /* 0x0000000400417308 */ /* 0x0209620000001000 */
[----:B------:R-:W-:-:S02]  /*2880*/  FADD.FTZ R3, -R55, 1 ;  /* 0x3f80000037037421 */ /* 0x000fc40000010100 */
[----:B------:R-:W5:Y:S02]  /*2890*/  LDS R59, [R114.X4+0x18] ;  /* 0x00001800723b7984 */ /* 0x000f640000004800 */
[----:B0-----:R-:W-:Y:S02]  /*28a0*/  FFMA.FTZ R5, R50, R3, 1 ;  /* 0x3f80000032057423 */ /* 0x001fe40000010003 */
[----:B------:R-:W-:Y:S01]  /*28b0*/  LDS R62, [R114.X4+0x1c] ;  /* 0x00001c00723e7984 */ /* 0x000fe20000004800 */
[----:B------:R-:W-:Y:S02]  /*28c0*/  FADD.FTZ R72, R73, 1 ;  /* 0x3f80000049487421 */ /* 0x000fe40000010000 */
[----:B-1----:R-:W-:Y:S01]  /*28d0*/  FADD.FTZ R73, R74, 1 ;  /* 0x3f8000004a497421 */ /* 0x002fe20000010000 */
[----:B------:R-:W0:Y:S01]  /*28e0*/  LDS R61, [R114.X4+0x14] ;  /* 0x00001400723d7984 */ /* 0x000e220000004800 */
[----:B--2---:R-:W-:Y:S01]  /*28f0*/  FADD.FTZ R74, R75, 1 ;  /* 0x3f8000004b4a7421 */ /* 0x004fe20000010000 */
[----:B------:R-:W1:Y:S01]  /*2900*/  MUFU.EX2 R110, R110 ;  /* 0x0000006e006e7308 */ /* 0x000e620000000800 */
[----:B---3--:R-:W-:Y:S01]  /*2910*/  FADD.FTZ R67, -R63, 1 ;  /* 0x3f8000003f437421 */ /* 0x008fe20000010100 */
[----:B------:R-:W2:Y:S01]  /*2920*/  LDS R66, [R114.X4+0x24] ;  /* 0x0000240072427984 */ /* 0x000ea20000004800 */
[----:B------:R-:W-:-:S03]  /*2930*/  FMUL.FTZ R106, R39, -1.4426950216293334961 ;  /* 0xbfb8aa3b276a7820 */ /* 0x000fc60000410000 */
[----:B------:R-:W3:Y:S01]  /*2940*/  LDS R69, [R114.X4+0x28] ;  /* 0x0000280072457984 */ /* 0x000ee20000004800 */
[----:B----4-:R-:W-:Y:S01]  /*2950*/  FMUL.FTZ R4, R36, R53 ;  /* 0x0000003524047220 */ /* 0x010fe20000410000 */
[----:B------:R-:W4:Y:S02]  /*2960*/  MUFU.RCP R60, R60 ;  /* 0x0000003c003c7308 */ /* 0x000f240000001000 */
[----:B------:R-:W-:Y:S01]  /*2970*/  LDS R68, [R114.X4+0x2c] ;  /* 0x00002c0072447984 */ /* 0x000fe20000004800 */
[----:B------:R-:W-:-:S04]  /*2980*/  FMUL.FTZ R4, R55, R4 ;  /* 0x0000000437047220 */ /* 0x000fc80000410000 */
[----:B------:R-:W-:Y:S02]  /*2990*/  FMUL.FTZ R5, R4, R5 ;  /* 0x0000000504057220 */ /* 0x000fe40000410000 */
[----:B------:R-:W-:Y:S02]  /*29a0*/  FADD.FTZ R4, -R64, 1 ;  /* 0x3f80000040047421 */ /* 0x000fe40000010100 */
[----:B------:R-:W-:Y:S02]  /*29b0*/  FADD.FTZ R75, R76, 1 ;  /* 0x3f8000004c4b7421 */ /* 0x000fe40000010000 */
[----:B------:R-:W-:Y:S02]  /*29c0*/  FFMA.FTZ R76, R47, R4, 1 ;  /* 0x3f8000002f4c7423 */ /* 0x000fe40000010004 */
[----:B------:R-:W-:Y:S02]  /*29d0*/  FMUL.FTZ R4, R34, R57 ;  /* 0x0000003922047220 */ /* 0x000fe40000410000 */
[----:B------:R-:W-:Y:S01]  /*29e0*/  FMUL.FTZ R127, R33, R58 ;  /* 0x0000003a217f7220 */ /* 0x000fe20000410000 */
[----:B------:R0:W-:Y:S01]  /*29f0*/  MUFU.EX2 R146, R111 ;  /* 0x0000006f00927308 */ /* 0x0001e20000000800 */
[----:B------:R-:W-:-:S02]  /*2a00*/  FMUL.FTZ R4, R63, R4 ;  /* 0x000000043f047220 */ /* 0x000fc40000410000 */
[----:B------:R-:W-:Y:S02]  /*2a10*/  FMUL.FTZ R127, R64, R127 ;  /* 0x0000007f407f7220 */ /* 0x000fe40000410000 */
[----:B0-----:R-:W-:Y:S02]  /*2a20*/  FFMA.FTZ R111, R48, R67, 1 ;  /* 0x3f800000306f7423 */ /* 0x001fe40000010043 */
[----:B------:R-:W0:Y:S01]  /*2a30*/  LDS R67, [R114.X4+0x20] ;  /* 0x0000200072437984 */ /* 0x000e220000004800 */
[----:B------:R-:W-:Y:S02]  /*2a40*/  FMUL.FTZ R147, R127, R76 ;  /* 0x0000004c7f937220 */ /* 0x000fe40000410000 */
[----:B------:R-:W-:Y:S01]  /*2a50*/  FMUL.FTZ R145, R4, R111 ;  /* 0x0000006f04917220 */ /* 0x000fe20000410000 */
[----:B------:R-:W0:Y:S01]  /*2a60*/  MUFU.EX2 R106, R106 ;  /* 0x0000006a006a7308 */ /* 0x000e220000000800 */
[----:B------:R-:W-:Y:S01]  /*2a70*/  FADD.FTZ R2, -R54, 1 ;  /* 0x3f80000036027421 */ /* 0x000fe20000010100 */
[----:B------:R-:W-:Y:S01]  /*2a80*/  LDS R76, [R114.X4+0x3c] ;  /* 0x00003c00724c7984 */ /* 0x000fe20000004800 */
[----:B------:R-:W-:-:S02]  /*2a90*/  FMUL.FTZ R3, R37, R52 ;  /* 0x0000003425037220 */ /* 0x000fc40000410000 */
[----:B-----5:R-:W-:Y:S02]  /*2aa0*/  FADD.FTZ R111, -R65, 1 ;  /* 0x3f800000416f7421 */ /* 0x020fe40000010100 */
[----:B------:R-:W-:Y:S02]  /*2ab0*/  FADD.FTZ R127, -R71, 1 ;  /* 0x3f800000477f7421 */ /* 0x000fe40000010100 */
[----:B------:R-:W-:Y:S02]  /*2ac0*/  FFMA.FTZ R2, R51, R2, 1 ;  /* 0x3f80000033027423 */ /* 0x000fe40000010002 */
[----:B------:R-:W-:Y:S02]  /*2ad0*/  FMUL.FTZ R3, R54, R3 ;  /* 0x0000000336037220 */ /* 0x000fe40000410000 */
[----:B-1----:R-:W-:Y:S02]  /*2ae0*/  FADD.FTZ R142, R110, 1 ;  /* 0x3f8000006e8e7421 */ /* 0x002fe40000010000 */
[----:B------:R-:W-:Y:S01]  /*2af0*/  FFMA.FTZ R149, R46, R111, 1 ;  /* 0x3f8000002e957423 */ /* 0x000fe2000001006f */
[----:B------:R-:W-:Y:S01]  /*2b00*/  LDS R110, [R114.X4+0x34] ;  /* 0x00003400726e7984 */ /* 0x000fe20000004800 */
[----:B------:R-:W-:-:S03]  /*2b10*/  FFMA.FTZ R153, R44, R127, 1 ;  /* 0x3f8000002c997423 */ /* 0x000fc6000001007f */
[----:B------:R-:W1:Y:S01]  /*2b20*/  LDS R127, [R114.X4+0x30] ;  /* 0x00003000727f7984 */ /* 0x000e620000004800 */
[----:B------:R-:W-:-:S03]  /*2b30*/  FMUL.FTZ R3, R3, R2 ;  /* 0x0000000203037220 */ /* 0x000fc60000410000 */
[----:B------:R-:W5:Y:S01]  /*2b40*/  LDS R111, [R114.X4+0x38] ;  /* 0x00003800726f7984 */ /* 0x000f620000004800 */
[----:B------:R-:W-:Y:S02]  /*2b50*/  FADD.FTZ R143, R107, 1 ;  /* 0x3f8000006b8f7421 */ /* 0x000fe40000010000 */
[C---:B----4-:R-:W-:Y:S01]  /*2b60*/  FADD.FTZ R2, -R60.reuse, 1 ;  /* 0x3f8000003c027421 */ /* 0x050fe20000010100 */
[----:B------:R-:W4:Y:S01]  /*2b70*/  MUFU.RCP R74, R74 ;  /* 0x0000004a004a7308 */ /* 0x000f220000001000 */
[----:B------:R-:W-:Y:S01]  /*2b80*/  FMUL.FTZ R107, R35, R56 ;  /* 0x00000038236b7220 */ /* 0x000fe20000410000 */
[----:B------:R-:W-:Y:S01]  /*2b90*/  BAR.SYNC.DEFER_BLOCKING 0x0 ;  /* 0x0000000000007b1d */ /* 0x000fe20000010000 */
[----:B------:R-:W-:Y:S02]  /*2ba0*/  FFMA.FTZ R2, R49, R2, 1 ;  /* 0x3f80000031027423 */ /* 0x000fe40000010002 */
[----:B------:R-:W-:-:S03]  /*2bb0*/  FMUL.FTZ R107, R60, R107 ;  /* 0x0000006b3c6b7220 */ /* 0x000fc60000410000 */
[----:B------:R-:W1:Y:S01]  /*2bc0*/  MUFU.RCP R75, R75 ;  /* 0x0000004b004b7308 */ /* 0x000e620000001000 */
[----:B0-----:R-:W-:Y:S02]  /*2bd0*/  FADD.FTZ R106, R106, 1 ;  /* 0x3f8000006a6a7421 */ /* 0x001fe40000010000 */
[----:B------:R-:W-:Y:S02]  /*2be0*/  FMUL.FTZ R107, R107, R2 ;  /* 0x000000026b6b7220 */ /* 0x000fe40000410000 */
[----:B------:R-:W-:-:S03]  /*2bf0*/  FADD.FTZ R2, -R70, 1 ;  /* 0x3f80000046027421 */ /* 0x000fc60000010100 */
[----:B------:R-:W0:Y:S01]  /*2c00*/  MUFU.RCP R73, R73 ;  /* 0x0000004900497308 */ /* 0x000e220000001000 */
[----:B------:R-:W-:Y:S02]  /*2c10*/  FMUL.FTZ R151, R22, R59 ;  /* 0x0000003b16977220 */ /* 0x000fe40000410000 */
[----:B------:R-:W-:Y:S02]  /*2c20*/  FADD.FTZ R146, R146, 1 ;  /* 0x3f80000092927421 */ /* 0x000fe40000010000 */
[----:B------:R-:W-:Y:S02]  /*2c30*/  FFMA.FTZ R4, R45, R2, 1 ;  /* 0x3f8000002d047423 */ /* 0x000fe40000010002 */
[----:B------:R-:W-:Y:S01]  /*2c40*/  FMUL.FTZ R151, R70, R151 ;  /* 0x0000009746977220 */ /* 0x000fe20000410000 */
[----:B------:R-:W0:Y:S01]  /*2c50*/  MUFU.RCP R72, R72 ;  /* 0x0000004800487308 */ /* 0x000e220000001000 */
[----:B------:R-:W-:Y:S02]  /*2c60*/  FMUL.FTZ R2, R32, R61 ;  /* 0x0000003d20027220 */ /* 0x000fe40000410000 */
[----:B------:R-:W-:-:S05]  /*2c70*/  FMUL.FTZ R151, R151, R4 ;  /* 0x0000000497977220 */ /* 0x000fca0000410000 */
[----:B------:R0:W-:Y:S01]  /*2c80*/  MUFU.RCP R126, R106 ;  /* 0x0000006a007e7308 */ /* 0x0001e20000001000 */
[----:B----4-:R-:W-:Y:S02]  /*2c90*/  FADD.FTZ R4, -R74, 1 ;  /* 0x3f8000004a047421 */ /* 0x010fe40000010100 */
[----:B0-----:R-:W-:-:S05]  /*2ca0*/  FMUL.FTZ R106, R23, R62 ;  /* 0x0000003e176a7220 */ /* 0x001fca0000410000 */
[----:B------:R-:W0:Y:S01]  /*2cb0*/  MUFU.RCP R143, R143 ;  /* 0x0000008f008f7308 */ /* 0x000e220000001000 */
[----:B------:R-:W-:-:S07]  /*2cc0*/  FMUL.FTZ R106, R71, R106 ;  /* 0x0000006a476a7220 */ /* 0x000fce0000410000 */
[----:B------:R4:W0:Y:S01]  /*2cd0*/  MUFU.RCP R144, R142 ;  /* 0x0000008e00907308 */ /* 0x0008220000001000 */
[----:B------:R-:W-:-:S07]  /*2ce0*/  FMUL.FTZ R153, R106, R153 ;  /* 0x000000996a997220 */ /* 0x000fce0000410000 */
[----:B------:R-:W0:Y:S01]  /*2cf0*/  MUFU.RCP R169, R146 ;  /* 0x0000009200a97308 */ /* 0x000e220000001000 */
[----:B-1----:R-:W-:Y:S02]  /*2d00*/  FADD.FTZ R159, -R75, 1 ;  /* 0x3f8000004b9f7421 */ /* 0x002fe40000010100 */
[----:B------:R-:W-:Y:S02]  /*2d10*/  FFMA.FTZ R106, R41, R4, 1 ;  /* 0x3f800000296a7423 */ /* 0x000fe40000010004 */
[----:B------:R-:W-:Y:S02]  /*2d20*/  FMUL.FTZ R2, R65, R2 ;  /* 0x0000000241027220 */ /* 0x000fe40000410000 */
[----:B------:R-:W-:Y:S02]  /*2d30*/  FADD.FTZ R155, -R73, 1 ;  /* 0x3f800000499b7421 */ /* 0x000fe40000010100 */
[----:B--2---:R-:W-:Y:S02]  /*2d40*/  FMUL.FTZ R4, R25, R66 ;  /* 0x0000004219047220 */ /* 0x004fe40000410000 */
[----:B------:R-:W-:-:S02]  /*2d50*/  FFMA.FTZ R161, R40, R159, 1 ;  /* 0x3f80000028a17423 */ /* 0x000fc4000001009f */
[----:B------:R-:W-:Y:S02]  /*2d60*/  FMUL.FTZ R149, R2, R149 ;  /* 0x0000009502957220 */ /* 0x000fe40000410000 */
[----:B------:R-:W-:Y:S02]  /*2d70*/  FFMA.FTZ R157, R42, R155, 1 ;  /* 0x3f8000002a9d7423 */ /* 0x000fe4000001009b */
[----:B---3--:R-:W-:Y:S02]  /*2d80*/  FMUL.FTZ R159, R26, R69 ;  /* 0x000000451a9f7220 */ /* 0x008fe40000410000 */
[----:B------:R-:W-:Y:S02]  /*2d90*/  FMUL.FTZ R4, R73, R4 ;  /* 0x0000000449047220 */ /* 0x000fe40000410000 */
[----:B------:R-:W-:Y:S02]  /*2da0*/  FADD.FTZ R2, -R72, 1 ;  /* 0x3f80000048027421 */ /* 0x000fe40000010100 */
[----:B------:R-:W-:-:S02]  /*2db0*/  FMUL.FTZ R155, R24, R67 ;  /* 0x00000043189b7220 */ /* 0x000fc40000410000 */
[----:B----4-:R-:W-:Y:S02]  /*2dc0*/  FMUL.FTZ R142, R27, R68 ;  /* 0x000000441b8e7220 */ /* 0x010fe40000410000 */
[----:B------:R-:W-:Y:S02]  /*2dd0*/  FMUL.FTZ R159, R74, R159 ;  /* 0x0000009f4a9f7220 */ /* 0x000fe40000410000 */
[----:B------:R-:W-:Y:S02]  /*2de0*/  FMUL.FTZ R157, R4, R157 ;  /* 0x0000009d049d7220 */ /* 0x000fe40000410000 */
[----:B------:R-:W-:Y:S02]  /*2df0*/  FFMA.FTZ R2, R43, R2, 1 ;  /* 0x3f8000002b027423 */ /* 0x000fe40000010002 */
[----:B------:R-:W-:Y:S02]  /*2e00*/  FMUL.FTZ R155, R72, R155 ;  /* 0x0000009b489b7220 */ /* 0x000fe40000410000 */
[----:B------:R-:W-:-:S02]  /*2e10*/  FMUL.FTZ R142, R75, R142 ;  /* 0x0000008e4b8e7220 */ /* 0x000fc40000410000 */
[----:B0-----:R-:W-:Y:S02]  /*2e20*/  FADD.FTZ R163, -R143, 1 ;  /* 0x3f8000008fa37421 */ /* 0x001fe40000010100 */
[----:B------:R-:W-:Y:S02]  /*2e30*/  FADD.FTZ R4, -R144, 1 ;  /* 0x3f80000090047421 */ /* 0x000fe40000010100 */
[----:B------:R-:W-:Y:S02]  /*2e40*/  FADD.FTZ R167, -R169, 1 ;  /* 0x3f800000a9a77421 */ /* 0x000fe40000010100 */
[----:B------:R-:W-:Y:S02]  /*2e50*/  FMUL.FTZ R159, R159, R106 ;  /* 0x0000006a9f9f7220 */ /* 0x000fe40000410000 */
[----:B------:R-:W-:Y:S02]  /*2e60*/  FMUL.FTZ R155, R155, R2 ;  /* 0x000000029b9b7220 */ /* 0x000fe40000410000 */
[----:B------:R-:W-:-:S02]  /*2e70*/  FMUL.FTZ R161, R142, R161 ;  /* 0x000000a18ea17220 */ /* 0x000fc40000410000 */
[----:B------:R-:W-:Y:S02]  /*2e80*/  FFMA.FTZ R165, R38, R163, 1 ;  /* 0x3f80000026a57423 */ /* 0x000fe400000100a3 */
[----:B------:R-:W-:Y:S02]  /*2e90*/  FFMA.FTZ R106, R21, R4, 1 ;  /* 0x3f800000156a7423 */ /* 0x000fe40000010004 */
[----:B------:R-:W-:Y:S02]  /*2ea0*/  FFMA.FTZ R171, R20, R167, 1 ;  /* 0x3f80000014ab7423 */ /* 0x000fe400000100a7 */
[----:B------:R-:W-:Y:S02]  /*2eb0*/  FADD.FTZ R2, -R126, 1 ;  /* 0x3f8000007e027421 */ /* 0x000fe40000010100 */
[----:B------:R-:W-:Y:S02]  /*2ec0*/  FMUL.FTZ R163, R28, R127 ;  /* 0x0000007f1ca37220 */ /* 0x000fe40000410000 */
[----:B------:R-:W-:-:S02]  /*2ed0*/  FMUL.FTZ R4, R29, R110 ;  /* 0x0000006e1d047220 */ /* 0x000fc40000410000 */
[----:B-----5:R-:W-:Y:S02]  /*2ee0*/  FMUL.FTZ R167, R30, R111 ;  /* 0x0000006f1ea77220 */ /* 0x020fe40000410000 */
        /* <DEDUP_REMOVED lines=11> */
[----:B------:R-:W-:Y:S01]  /*2fa0*/  MOV R148, UR7 ;  /* 0x0000000700947c02 */ /* 0x000fe20008000f00 */
[----:B------:R-:W-:Y:S04]  /*2fb0*/  STS [R114.X4], R3 ;  /* 0x0000000372007388 */ /* 0x000fe80000004800 */
        /* <DEDUP_REMOVED lines=35> */
[----:B------:R-:W-:Y:S01]  /*31f0*/  UIMAD UR16, UR38, UR30, URZ ;  /* 0x0000001e261072a4 */ /* 0x000fe2000f8e023f */
[----:B------:R-:W-:Y:S01]  /*3200*/  IADD3 R106, P2, R137, UR27, RZ ;  /* 0x0000001b896a7c10 */ /* 0x000fe2000ff5e0ff */
[----:B------:R-:W-:-:S02]  /*3210*/  UIMAD.WIDE.U32 UR14, UR33, UR30, URZ ;  /* 0x0000001e210e72a5 */ /* 0x000fc4000f8e003f */
[----:B------:R-:W-:Y:S01]  /*3220*/  UIMAD UR17, UR33, UR31, UR16 ;  /* 0x0000001f211172a4 */ /* 0x000fe2000f8e0210 */
[----:B0-----:R-:W-:Y:S01]  /*3230*/  IADD3.X R107, R134, UR37, RZ, P2, !PT ;  /* 0x00000025866b7c10 */ /* 0x001fe200097fe4ff */
[----:B------:R-:W-:Y:S02]  /*3240*/  BSSY B0, `(.L_x_4118) ;  /* 0x0000010000007945 */ /* 0x000fe40003800000 */
[----:B------:R-:W-:Y:S01]  /*3250*/  UIADD3 UR16, UR15, UR17, URZ ;  /* 0x000000110f107290 */ /* 0x000fe2000fffe03f */
[----:B-1----:R-:W-:-:S13]  /*3260*/  ISETP.GE.AND P0, PT, R137, R142, PT ;  /* 0x0000008e8900720c */ /* 0x002fda0003f06270 */
        /* <DEDUP_REMOVED lines=13> */
.L_x_4119:
[----:B------:R-:W-:Y:S05]  /*3340*/  BSYNC B0 ;  /* 0x0000000000007941 */ /* 0x000fea0003800000 */
.L_x_4118:
        /* <DEDUP_REMOVED lines=153> */
.L_x_4122:
[----:B------:R-:W-:Y:S05]  /*3ce0*/  BSYNC B0 ;  /* 0x0000000000007941 */ /* 0x000fea0003800000 */
.L_x_4121:
        /* <DEDUP_REMOVED lines=43> */
.L_x_4120:
        /* <DEDUP_REMOVED lines=45> */
[----:B------:R-:W-:Y:S01]  /*4270*/  FADD.FTZ R15, R92, UR5 ;  /* 0x000000055c0f7e21 */ /* 0x000fe20008010000 */
        /* <DEDUP_REMOVED lines=8> */
[----:B------:R-:W-:Y:S02]  /*4300*/  FMUL.FTZ R16, R112, R15 ;  /* 0x0000000f70107220 */ /* 0x000fe40000410000 */
[----:B------:R-:W-:Y:S01]  /*4310*/  FADD.FTZ R10, R87, UR5 ;  /* 0x00000005570a7e21 */ /* 0x000fe20008010000 */
[----:B------:R-:W-:Y:S01]  /*4320*/  UIADD3 UR32, UR32, -UR7, URZ ;  /* 0x8000000720207290 */ /* 0x000fe2000fffe03f */
[----:B------:R-:W-:Y:S02]  /*4330*/  FMUL.FTZ R15, R109, R14 ;  /* 0x0000000e6d0f7220 */ /* 0x000fe40000410000 */
[----:B------:R-:W-:Y:S01]  /*4340*/  FADD.FTZ R9, R86, UR5 ;  /* 0x0000000556097e21 */ /* 0x000fe20008010000 */
[----:B------:R-:W-:Y:S01]  /*4350*/  UMOV UR7, URZ ;  /* 0x0000003f00077c82 */ /* 0x000fe20008000000 */
[----:B------:R-:W-:-:S02]  /*4360*/  FMUL.FTZ R14, R108, R13 ;  /* 0x0000000d6c0e7220 */ /* 0x000fc40000410000 */
[----:B------:R-:W-:Y:S02]  /*4370*/  FADD.FTZ R8, R85, UR5 ;  /* 0x0000000555087e21 */ /* 0x000fe40008010000 */
[----:B------:R-:W-:Y:S02]  /*4380*/  FMUL.FTZ R13, R105, R12 ;  /* 0x0000000c690d7220 */ /* 0x000fe40000410000 */
[----:B------:R-:W-:Y:S02]  /*4390*/  FADD.FTZ R7, R84, UR5 ;  /* 0x0000000554077e21 */ /* 0x000fe40008010000 */
[----:B------:R-:W-:Y:S02]  /*43a0*/  FMUL.FTZ R12, R104, R11 ;  /* 0x0000000b680c7220 */ /* 0x000fe40000410000 */
[----:B------:R-:W-:Y:S02]  /*43b0*/  FADD.FTZ R6, R83, UR5 ;  /* 0x0000000553067e21 */ /* 0x000fe40008010000 */
        /* <DEDUP_REMOVED lines=10> */
[----:B------:R-:W-:Y:S02]  /*4460*/  FADD.FTZ R0, R77, UR5 ;  /* 0x000000054d007e21 */ /* 0x000fe40008010000 */
[----:B------:R-:W-:Y:S02]  /*4470*/  FMUL.FTZ R6, R98, R5 ;  /* 0x0000000562067220 */ /* 0x000fe40000410000 */
[----:B------:R-:W-:-:S02]  /*4480*/  FMUL.FTZ R5, R97, R4 ;  /* 0x0000000461057220 */ /* 0x000fc40000410000 */
[----:B------:R-:W-:Y:S02]  /*4490*/  FMUL.FTZ R4, R96, R3 ;  /* 0x0000000360047220 */ /* 0x000fe40000410000 */
[----:B------:R-:W-:Y:S02]  /*44a0*/  FADD.FTZ R32, R20, R20 ;  /* 0x0000001414207221 */ /* 0x000fe40000010000 */
[----:B------:R-:W-:Y:S02]  /*44b0*/  FADD.FTZ R30, R21, R21 ;  /* 0x00000015151e7221 */ /* 0x000fe40000010000 */
[----:B------:R-:W-:Y:S02]  /*44c0*/  FADD.FTZ R25, R22, R22 ;  /* 0x0000001616197221 */ /* 0x000fe40000010000 */
[----:B------:R-:W-:Y:S02]  /*44d0*/  FADD.FTZ R24, R23, R23 ;  /* 0x0000001717187221 */ /* 0x000fe40000010000 */
[----:B------:R-:W-:-:S02]  /*44e0*/  FMUL.FTZ R3, R95, R2 ;  /* 0x000000025f037220 */ /* 0x000fc40000410000 */
        /* <DEDUP_REMOVED lines=12> */
[----:B------:R-:W-:Y:S02]  /*45b0*/  FMUL.FTZ R2, R94, R61 ;  /* 0x0000003d5e027220 */ /* 0x000fe40000410000 */
[----:B------:R-:W-:Y:S02]  /*45c0*/  FMUL.FTZ R0, R93, R0 ;  /* 0x000000005d007220 */ /* 0x000fe40000410000 */
.L_x_4160:
        /* <DEDUP_REMOVED lines=141> */
.L_x_4125:
[----:B-1-34-:R-:W-:Y:S05]  /*4ea0*/  BSYNC B0 ;  /* 0x0000000000007941 */ /* 0x01afea0003800000 */
.L_x_4124:
[----:B------:R-:W-:Y:S01]  /*4eb0*/  UISETP.GE.AND UP0, UPT, UR26, 0x2, UPT ;  /* 0x000000021a00788c */ /* 0x000fe2000bf06270 */
[----:B0-----:R-:W-:Y:S01]  /*4ec0*/  FMUL.FTZ R60, R180, UR40 ;  /* 0x00000028b43c7c20 */ /* 0x001fe20008410000 */
[----:B--2---:R-:W-:Y:S01]  /*4ed0*/  MOV R61, UR26 ;  /* 0x0000001a003d7c02 */ /* 0x004fe20008000f00 */
[----:B------:R-:W-:Y:S01]  /*4ee0*/  FADD.FTZ R186, R79, UR5 ;  /* 0x000000054fba7e21 */ /* 0x000fe20008010000 */
[----:B------:R-:W-:Y:S01]  /*4ef0*/  MOV R65, c[0x0][0x16c] ;  /* 0x00005b0000417a02 */ /* 0x000fe20000000f00 */
[----:B------:R-:W-:Y:S01]  /*4f00*/  FMUL.RZ R63, R60, 0.15915493667125701904 ;  /* 0x3e22f9833c3f7820 */ /* 0x000fe2000040c000 */
[----:B------:R-:W-:Y:S01]  /*4f10*/  PLOP3.LUT P0, PT, PT, PT, UP0, 0x80, 0x0 ;  /* 0x000000000000781c */ /* 0x000fe20003f0f008 */
[----:B------:R-:W-:Y:S01]  /*4f20*/  FMUL.FTZ R60, R186, UR40 ;  /* 0x00000028ba3c7c20 */ /* 0x000fe20008410000 */
[----:B------:R-:W-:Y:S01]  /*4f30*/  HFMA2.MMA R66, -RZ, RZ, 0, 9.5367431640625e-07 ;  /* 0x00000010ff427435 */ /* 0x000fe200000001ff */
[----:B------:R-:W-:Y:S01]  /*4f40*/  FADD.FTZ R182, R78, UR5 ;  /* 0x000000054eb67e21 */ /* 0x000fe20008010000 */
[----:B------:R-:W-:Y:S01]  /*4f50*/  ISETP.NE.OR P0, PT, R136, RZ, !P0 ;  /* 0x000000ff8800720c */ /* 0x000fe20004705670 */
[----:B------:R-:W-:Y:S01]  /*4f60*/  FMUL.RZ R142, R60, 0.15915493667125701904 ;  /* 0x3e22f9833c8e7820 */ /* 0x000fe2000040c000 */
[----:B------:R-:W-:Y:S01]  /*4f70*/  MUFU.COS R151, R62 ;  /* 0x0000003e00977308 */ /* 0x000fe20000000000 */
[----:B------:R-:W-:-:S02]  /*4f80*/  FMUL.FTZ R170, R170, R67 ;  /* 0x00000043aaaa7220 */ /* 0x000fc40000410000 */
[----:B------:R-:W-:Y:S02]  /*4f90*/  FMUL.FTZ R64, R182, UR40 ;  /* 0x00000028b6407c20 */ /* 0x000fe40008410000 */
[----:B------:R-:W-:Y:S02]  /*4fa0*/  FADD.FTZ R184, R77, UR5 ;  /* 0x000000054db87e21 */ /* 0x000fe40008010000 */
[----:B------:R-:W-:Y:S01]  /*4fb0*/  FMUL.RZ R174, R64, 0.15915493667125701904 ;  /* 0x3e22f98340ae7820 */ /* 0x000fe2000040c000 */
[----:B------:R-:W-:Y:S03]  /*4fc0*/  MUFU.SIN R146, R142 ;  /* 0x0000008e00927308 */ /* 0x000fe60000000400 */
[----:B------:R-:W-:Y:S02]  /*4fd0*/  @!P0 IADD3 R60, R61, -0x2, RZ ;  /* 0xfffffffe3d3c8810 */ /* 0x000fe40007ffe0ff */
[----:B------:R-:W-:-:S03]  /*4fe0*/  MOV R61, RZ ;  /* 0x000000ff003d7202 */ /* 0x000fc60000000f00 */
[----:B------:R0:W-:Y:S01]  /*4ff0*/  MUFU.COS R147, R142 ;  /* 0x0000008e00937308 */ /* 0x0001e20000000000 */
[----:B------:R-:W-:Y:S01]  /*5000*/  @!P0 IMAD R65, R60, R65, UR7 ;  /* 0x000000073c418e24 */ /* 0x000fe2000f8e0241 */
[----:B------:R-:W-:-:S03]  /*5010*/  HFMA2.MMA R60, -RZ, RZ, 1.875, 0 ;  /* 0x3f800000ff3c7435 */ /* 0x000fc600000001ff */
[----:B------:R-:W-:-:S03]  /*5020*/  @!P0 IMAD.WIDE R64, R65, R66, UR10 ;  /* 0x0000000a41408e25 */ /* 0x000fc6000f8e0242 */
[----:B------:R-:W-:Y:S01]  /*5030*/  MUFU.SIN R148, R63 ;  /* 0x0000003f00947308 */ /* 0x000fe20000000400 */
[----:B0-----:R-:W-:-:S07]  /*5040*/  FMUL.FTZ R142, R200, R67 ;  /* 0x00000043c88e7220 */ /* 0x001fce0000410000 */
[----:B------:R-:W0:Y:S01]  /*5050*/  MUFU.EX2 R142, R142 ;  /* 0x0000008e008e7308 */ /* 0x000e220000000800 */
[----:B------:R-:W-:-:S07]  /*5060*/  FMUL.FTZ R172, R172, R67 ;  /* 0x00000043acac7220 */ /* 0x000fce0000410000 */
[----:B------:R1:W-:Y:S08]  /*5070*/  MUFU.COS R149, R63 ;  /* 0x0000003f00957308 */ /* 0x0003f00000000000 */
[----:B------:R-:W2:Y:S01]  /*5080*/  MUFU.EX2 R170, R170 ;  /* 0x000000aa00aa7308 */ /* 0x000ea20000000800 */
[----:B-1----:R-:W-:-:S06]  /*5090*/  CS2R R62, SRZ ;  /* 0x00000000003e7805 */ /* 0x002fcc000001ff00 */
[----:B------:R1:W5:Y:S01]  /*50a0*/  @!P0 LDG.E.128 R60, [R64.64] ;  /* 0x00000022403c8981 */ /* 0x000362000c1e1d00 */
[----:B------:R-:W3:Y:S01]  /*50b0*/  MUFU.EX2 R172, R172 ;  /* 0x000000ac00ac7308 */ /* 0x000ee20000000800 */
[----:B0-----:R-:W-:-:S07]  /*50c0*/  FMUL.FTZ R171, R142, R171 ;  /* 0x000000ab8eab7220 */ /* 0x001fce0000410000 */
[----:B------:R-:W-:Y:S01]  /*50d0*/  MUFU.SIN R144, R174 ;  /* 0x000000ae00907308 */ /* 0x000fe20000000400 */
[-C--:B-1----:R-:W-:Y:S02]  /*50e0*/  FMUL.FTZ R64, R198, R67.reuse ;  /* 0x00000043c6407220 */ /* 0x082fe40000410000 */
[----:B------:R-:W-:Y:S02]  /*50f0*/  FMUL.FTZ R65, R196, R67 ;  /* 0x00000043c4417220 */ /* 0x000fe40000410000 */
[----:B------:R-:W-:-:S03]  /*5100*/  FMUL.FTZ R173, R142, R173 ;  /* 0x000000ad8ead7220 */ /* 0x000fc60000410000 */
[----:B------:R-:W0:Y:S01]  /*5110*/  MUFU.EX2 R64, R64 ;  /* 0x0000004000407308 */ /* 0x000e220000000800 */
[C---:B--2---:R-:W-:Y:S02]  /*5120*/  FMUL.FTZ R169, R170.reuse, R169 ;  /* 0x000000a9aaa97220 */ /* 0x044fe40000410000 */
[----:B------:R-:W-:Y:S02]  /*5130*/  FMUL.FTZ R168, R170, R168 ;  /* 0x000000a8aaa87220 */ /* 0x000fe40000410000 */
[-C--:B------:R-:W-:Y:S02]  /*5140*/  FMUL.FTZ R142, RZ, R171.reuse ;  /* 0x000000abff8e7220 */ /* 0x080fe40000410000 */
[C---:B------:R-:W-:Y:S01]  /*5150*/  FMUL.FTZ R170, R16.reuse, R171 ;  /* 0x000000ab10aa7220 */ /* 0x040fe20000410000 */
[----:B------:R-:W1:Y:S01]  /*5160*/  MUFU.EX2 R65, R65 ;  /* 0x0000004100417308 */ /* 0x000e620000000800 */
[-C--:B------:R-:W-:Y:S02]  /*5170*/  FFMA.FTZ R142, R16, R173.reuse, -R142 ;  /* 0x000000ad108e7223 */ /* 0x080fe4000001088e */
[----:B------:R-:W-:-:S02]  /*5180*/  FFMA.FTZ R170, RZ, R173, R170 ;  /* 0x000000adffaa7223 */ /* 0x000fc400000100aa */
[----:B------:R-:W-:Y:S02]  /*5190*/  FADD.FTZ R142, R15, R142 ;  /* 0x0000008e0f8e7221 */ /* 0x000fe40000010000 */
[----:B------:R-:W-:Y:S01]  /*51a0*/  FADD.FTZ R170, RZ, R170 ;  /* 0x000000aaffaa7221 */ /* 0x000fe20000010000 */
[----:B------:R2:W-:Y:S01]  /*51b0*/  MUFU.COS R145, R174 ;  /* 0x000000ae00917308 */ /* 0x0005e20000000000 */
[C---:B---3--:R-:W-:Y:S02]  /*51c0*/  FMUL.FTZ R167, R172.reuse, R167 ;  /* 0x000000a7aca77220 */ /* 0x048fe40000410000 */
[----:B------:R-:W-:Y:S02]  /*51d0*/  FMUL.FTZ R166, R172, R166 ;  /* 0x000000a6aca67220 */ /* 0x000fe40000410000 */
[C---:B0-----:R-:W-:Y:S02]  /*51e0*/  FMUL.FTZ R165, R64.reuse, R165 ;  /* 0x000000a540a57220 */ /* 0x041fe40000410000 */
[----:B------:R-:W-:-:S02]  /*51f0*/  FMUL.FTZ R164, R64, R164 ;  /* 0x000000a440a47220 */ /* 0x000fc40000410000 */
[----:B------:R-:W-:Y:S02]  /*5200*/  FMUL.FTZ R172, R168, R142 ;  /* 0x0000008ea8ac7220 */ /* 0x000fe40000410000 */
[----:B--2---:R-:W-:Y:S02]  /*5210*/  FMUL.FTZ R174, R194, R67 ;  /* 0x00000043c2ae7220 */ /* 0x004fe40000410000 */
[----:B------:R-:W-:Y:S02]  /*5220*/  FMUL.FTZ R64, R168, R170 ;  /* 0x000000aaa8407220 */ /* 0x000fe40000410000 */
[C---:B-1----:R-:W-:Y:S02]  /*5230*/  FMUL.FTZ R163, R65.reuse, R163 ;  /* 0x000000a341a37220 */ /* 0x042fe40000410000 */
[----:B------:R-:W-:Y:S02]  /*5240*/  FMUL.FTZ R162, R65, R162 ;  /* 0x000000a241a27220 */ /* 0x000fe40000410000 */
[----:B------:R-:W-:-:S02]  /*5250*/  FFMA.FTZ R172, R169, R170, R172 ;  /* 0x000000aaa9ac7223 */ /* 0x000fc400000100ac */
[----:B------:R-:W-:Y:S01]  /*5260*/  FFMA.FTZ R65, R169, R142, -R64 ;  /* 0x0000008ea9417223 */ /* 0x000fe20000010840 */
[----:B------:R-:W0:Y:S01]  /*5270*/  MUFU.EX2 R174, R174 ;  /* 0x000000ae00ae7308 */ /* 0x000e220000000800 */
[----:B------:R-:W-:Y:S02]  /*5280*/  FADD.FTZ R172, RZ, R172 ;  /* 0x000000acffac7221 */ /* 0x000fe40000010000 */
[----:B------:R-:W-:Y:S02]  /*5290*/  FADD.FTZ R65, R14, R65 ;  /* 0x000000410e417221 */ /* 0x000fe40000010000 */
[C---:B------:R-:W-:Y:S02]  /*52a0*/  FMUL.FTZ R64, R166.reuse, R172 ;  /* 0x000000aca6407220 */ /* 0x040fe40000410000 */
[-C--:B------:R-:W-:Y:S02]  /*52b0*/  FMUL.FTZ R142, R166, R65.reuse ;  /* 0x00000041a68e7220 */ /* 0x080fe40000410000 */
[----:B------:R-:W-:-:S02]  /*52c0*/  FFMA.FTZ R64, R167, R65, -R64 ;  /* 0x00000041a7407223 */ /* 0x000fc40000010840 */
[----:B------:R-:W-:Y:S02]  /*52d0*/  FFMA.FTZ R172, R167, R172, R142 ;  /* 0x000000aca7ac7223 */ /* 0x000fe4000001008e */
[----:B------:R-:W-:Y:S02]  /*52e0*/  FMUL.FTZ R66, R184, UR40 ;  /* 0x00000028b8427c20 */ /* 0x000fe40008410000 */
[----:B------:R-:W-:Y:S02]  /*52f0*/  FADD.FTZ R64, R13, R64 ;  /* 0x000000400d407221 */ /* 0x000fe40000010000 */
        /* <DEDUP_REMOVED lines=8> */
[----:B------:R-:W-:-:S02]  /*5380*/  FADD.FTZ R172, RZ, R172 ;  /* 0x000000acffac7221 */ /* 0x000fc40000010000 */
[----:B------:R-:W-:Y:S02]  /*5390*/  FMUL.RZ R66, R66, 0.15915493667125701904 ;  /* 0x3e22f98342427820 */ /* 0x000fe4000040c000 */
[----:B------:R-:W-:Y:S02]  /*53a0*/  FMUL.FTZ R67, R184, R67 ;  /* 0x00000043b8437220 */ /* 0x000fe40000410000 */
[C---:B0-----:R-:W-:Y:S02]  /*53b0*/  FMUL.FTZ R161, R174.reuse, R161 ;  /* 0x000000a1aea17220 */ /* 0x041fe40000410000 */
[----:B------:R-:W-:Y:S02]  /*53c0*/  FMUL.FTZ R160, R174, R160 ;  /* 0x000000a0aea07220 */ /* 0x000fe40000410000 */
[C---:B------:R-:W-:Y:S01]  /*53d0*/  FMUL.FTZ R174, R164.reuse, R64 ;  /* 0x00000040a4ae7220 */ /* 0x040fe20000410000 */
[----:B------:R-:W-:Y:S01]  /*53e0*/  MUFU.COS R143, R66 ;  /* 0x00000042008f7308 */ /* 0x000fe20000000000 */
[----:B------:R-:W-:-:S02]  /*53f0*/  FMUL.FTZ R170, R164, R172 ;  /* 0x000000aca4aa7220 */ /* 0x000fc40000410000 */
[----:B------:R-:W-:-:S05]  /*5400*/  FFMA.FTZ R174, R165, R172, R174 ;  /* 0x000000aca5ae7223 */ /* 0x000fca00000100ae */
[----:B------:R0:W1:Y:S01]  /*5410*/  MUFU.EX2 R142, R67 ;  /* 0x00000043008e7308 */ /* 0x0000620000000800 */
[----:B------:R-:W-:-:S07]  /*5420*/  FADD.FTZ R174, RZ, R174 ;  /* 0x000000aeffae7221 */ /* 0x000fce0000010000 */
[----:B------:R-:W2:Y:S01]  /*5430*/  MUFU.SIN R65, R66 ;  /* 0x0000004200417308 */ /* 0x000ea20000000400 */
[----:B0-----:R-:W-:-:S04]  /*5440*/  FFMA.FTZ R67, R165, R64, -R170 ;  /* 0x00000040a5437223 */ /* 0x001fc800000108aa */
[----:B------:R-:W-:Y:S02]  /*5450*/  FADD.FTZ R67, R12, R67 ;  /* 0x000000430c437221 */ /* 0x000fe40000010000 */
[CC--:B------:R-:W-:Y:S01]  /*5460*/  FMUL.FTZ R64, R162.reuse, R174.reuse ;  /* 0x000000aea2407220 */ /* 0x0c0fe20000410000 */
[----:B------:R-:W0:Y:S01]  /*5470*/  MUFU.EX2 R175, R175 ;  /* 0x000000af00af7308 */ /* 0x000e220000000800 */
[-C--:B------:R-:W-:Y:S02]  /*5480*/  FMUL.FTZ R170, R162, R67.reuse ;  /* 0x00000043a2aa7220 */ /* 0x080fe40000410000 */
[C---:B------:R-:W-:Y:S02]  /*5490*/  FFMA.FTZ R64, R163.reuse, R67, -R64 ;  /* 0x00000043a3407223 */ /* 0x040fe40000010840 */
[----:B------:R-:W-:Y:S02]  /*54a0*/  FFMA.FTZ R170, R163, R174, R170 ;  /* 0x000000aea3aa7223 */ /* 0x000fe400000100aa */
[----:B-1----:R-:W-:-:S02]  /*54b0*/  FMUL.FTZ R143, R142, R143 ;  /* 0x0000008f8e8f7220 */ /* 0x002fc40000410000 */
[----:B--2---:R-:W-:Y:S02]  /*54c0*/  FMUL.FTZ R142, R142, R65 ;  /* 0x000000418e8e7220 */ /* 0x004fe40000410000 */
[----:B------:R-:W-:Y:S02]  /*54d0*/  FADD.FTZ R65, R11, R64 ;  /* 0x000000400b417221 */ /* 0x000fe40000010000 */
[----:B------:R-:W-:Y:S02]  /*54e0*/  FADD.FTZ R170, RZ, R170 ;  /* 0x000000aaffaa7221 */ /* 0x000fe40000010000 */
[-C--:B------:R-:W-:Y:S02]  /*54f0*/  FMUL.FTZ R66, R126, R171.reuse ;  /* 0x000000ab7e427220 */ /* 0x080fe40000410000 */
[----:B------:R-:W-:Y:S02]  /*5500*/  FMUL.FTZ R64, R127, R171 ;  /* 0x000000ab7f407220 */ /* 0x000fe40000410000 */
[----:B------:R-:W-:-:S02]  /*5510*/  FMUL.FTZ R67, R160, R65 ;  /* 0x00000041a0437220 */ /* 0x000fc40000410000 */
[----:B------:R-:W-:Y:S01]  /*5520*/  FMUL.FTZ R172, R160, R170 ;  /* 0x000000aaa0ac7220 */ /* 0x000fe20000410000 */
[----:B------:R-:W1:Y:S01]  /*5530*/  MUFU.EX2 R176, R176 ;  /* 0x000000b000b07308 */ /* 0x000e620000000800 */
[C---:B0-----:R-:W-:Y:S02]  /*5540*/  FMUL.FTZ R159, R175.reuse, R159 ;  /* 0x0000009faf9f7220 */ /* 0x041fe40000410000 */
[----:B------:R-:W-:Y:S02]  /*5550*/  FMUL.FTZ R158, R175, R158 ;  /* 0x0000009eaf9e7220 */ /* 0x000fe40000410000 */
[-C--:B------:R-:W-:Y:S02]  /*5560*/  FFMA.FTZ R66, R127, R173.reuse, R66 ;  /* 0x000000ad7f427223 */ /* 0x080fe40000010042 */
        /* <DEDUP_REMOVED lines=10> */
[----:B------:R-:W-:Y:S01]  /*5610*/  FMUL.FTZ R174, R158, R175 ;  /* 0x000000af9eae7220 */ /* 0x000fe20000410000 */
[----:B------:R-:W0:Y:S01]  /*5620*/  MUFU.EX2 R177, R177 ;  /* 0x000000b100b17308 */ /* 0x000e220000000800 */
[C---:B------:R-:W-:Y:S02]  /*5630*/  FMUL.FTZ R66, R166.reuse, R65 ;  /* 0x00000041a6427220 */ /* 0x040fe40000410000 */
[----:B------:R-:W-:Y:S02]  /*5640*/  FMUL.FTZ R64, R166, R67 ;  /* 0x00000043a6407220 */ /* 0x000fe40000410000 */
[----:B------:R-:W-:-:S02]  /*5650*/  FFMA.FTZ R172, R159, R175, -R172 ;  /* 0x000000af9fac7223 */ /* 0x000fc400000108ac */
[----:B------:R-:W-:Y:S02]  /*5660*/  FFMA.FTZ R174, R159, R170, R174 ;  /* 0x000000aa9fae7223 */ /* 0x000fe400000100ae */
[----:B-1----:R-:W-:Y:S02]  /*5670*/  FMUL.FTZ R156, R176, R156 ;  /* 0x0000009cb09c7220 */ /* 0x002fe40000410000 */
[C---:B------:R-:W-:Y:S02]  /*5680*/  FFMA.FTZ R66, R167.reuse, R67, R66 ;  /* 0x00000043a7427223 */ /* 0x040fe40000010042 */
[----:B------:R-:W-:Y:S02]  /*5690*/  FFMA.FTZ R64, R167, R65, -R64 ;  /* 0x00000041a7407223 */ /* 0x000fe40000010840 */
[----:B------:R-:W-:Y:S02]  /*56a0*/  FADD.FTZ R172, R9, R172 ;  /* 0x000000ac09ac7221 */ /* 0x000fe40000010000 */
[----:B------:R-:W-:-:S02]  /*56b0*/  FADD.FTZ R174, RZ, R174 ;  /* 0x000000aeffae7221 */ /* 0x000fc40000010000 */
[----:B------:R-:W-:Y:S02]  /*56c0*/  FMUL.FTZ R157, R176, R157 ;  /* 0x0000009db09d7220 */ /* 0x000fe40000410000 */
[C---:B------:R-:W-:Y:S02]  /*56d0*/  FMUL.FTZ R65, R164.reuse, R66 ;  /* 0x00000042a4417220 */ /* 0x040fe40000410000 */
[----:B------:R-:W-:Y:S02]  /*56e0*/  FMUL.FTZ R67, R164, R64 ;  /* 0x00000040a4437220 */ /* 0x000fe40000410000 */
[C---:B------:R-:W-:Y:S02]  /*56f0*/  FMUL.FTZ R175, R156.reuse, R172 ;  /* 0x000000ac9caf7220 */ /* 0x040fe40000410000 */
[----:B------:R-:W-:Y:S01]  /*5700*/  FMUL.FTZ R170, R156, R174 ;  /* 0x000000ae9caa7220 */ /* 0x000fe20000410000 */
[----:B------:R-:W1:Y:S01]  /*5710*/  MUFU.EX2 R178, R178 ;  /* 0x000000b200b27308 */ /* 0x000e620000000800 */
[----:B------:R-:W-:-:S02]  /*5720*/  FFMA.FTZ R65, R165, R64, -R65 ;  /* 0x00000040a5417223 */ /* 0x000fc40000010841 */
[----:B------:R-:W-:Y:S02]  /*5730*/  FFMA.FTZ R67, R165, R66, R67 ;  /* 0x00000042a5437223 */ /* 0x000fe40000010043 */
[C---:B------:R-:W-:Y:S02]  /*5740*/  FFMA.FTZ R174, R157.reuse, R174, R175 ;  /* 0x000000ae9dae7223 */ /* 0x040fe400000100af */
[----:B------:R-:W-:Y:S02]  /*5750*/  FFMA.FTZ R175, R157, R172, -R170 ;  /* 0x000000ac9daf7223 */ /* 0x000fe400000108aa */
[----:B0-----:R-:W-:Y:S02]  /*5760*/  FMUL.FTZ R154, R177, R154 ;  /* 0x0000009ab19a7220 */ /* 0x001fe40000410000 */
[C---:B------:R-:W-:Y:S02]  /*5770*/  FMUL.FTZ R66, R162.reuse, R65 ;  /* 0x00000041a2427220 */ /* 0x040fe40000410000 */
[----:B------:R-:W-:-:S02]  /*5780*/  FMUL.FTZ R64, R162, R67 ;  /* 0x00000043a2407220 */ /* 0x000fc40000410000 */
[----:B------:R-:W-:Y:S02]  /*5790*/  FADD.FTZ R174, RZ, R174 ;  /* 0x000000aeffae7221 */ /* 0x000fe40000010000 */
[----:B------:R-:W-:Y:S02]  /*57a0*/  FADD.FTZ R175, R8, R175 ;  /* 0x000000af08af7221 */ /* 0x000fe40000010000 */
[----:B------:R-:W-:Y:S02]  /*57b0*/  FMUL.FTZ R155, R177, R155 ;  /* 0x0000009bb19b7220 */ /* 0x000fe40000410000 */
[C---:B------:R-:W-:Y:S02]  /*57c0*/  FFMA.FTZ R66, R163.reuse, R67, R66 ;  /* 0x00000043a3427223 */ /* 0x040fe40000010042 */
[----:B------:R-:W-:Y:S02]  /*57d0*/  FFMA.FTZ R64, R163, R65, -R64 ;  /* 0x00000041a3407223 */ /* 0x000fe40000010840 */
[----:B------:R-:W-:-:S02]  /*57e0*/  FMUL.FTZ R170, R154, R174 ;  /* 0x000000ae9aaa7220 */ /* 0x000fc40000410000 */
[-C--:B------:R-:W-:Y:S01]  /*57f0*/  FMUL.FTZ R172, R154, R175.reuse ;  /* 0x000000af9aac7220 */ /* 0x080fe20000410000 */
[----:B------:R-:W0:Y:S01]  /*5800*/  MUFU.EX2 R179, R179 ;  /* 0x000000b300b37308 */ /* 0x000e220000000800 */
[C---:B------:R-:W-:Y:S02]  /*5810*/  FMUL.FTZ R65, R160.reuse, R66 ;  /* 0x00000042a0417220 */ /* 0x040fe40000410000 */
[----:B------:R-:W-:Y:S02]  /*5820*/  FMUL.FTZ R67, R160, R64 ;  /* 0x00000040a0437220 */ /* 0x000fe40000410000 */
[C---:B------:R-:W-:Y:S02]  /*5830*/  FFMA.FTZ R170, R155.reuse, R175, -R170 ;  /* 0x000000af9baa7223 */ /* 0x040fe400000108aa */
[----:B------:R-:W-:Y:S02]  /*5840*/  FFMA.FTZ R172, R155, R174, R172 ;  /* 0x000000ae9bac7223 */ /* 0x000fe400000100ac */
[----:B-1----:R-:W-:-:S02]  /*5850*/  FMUL.FTZ R152, R178, R152 ;  /* 0x00000098b2987220 */ /* 0x002fc40000410000 */
[C---:B------:R-:W-:Y:S02]  /*5860*/  FFMA.FTZ R65, R161.reuse, R64, -R65 ;  /* 0x00000040a1417223 */ /* 0x040fe40000010841 */
[----:B------:R-:W-:Y:S02]  /*5870*/  FFMA.FTZ R67, R161, R66, R67 ;  /* 0x00000042a1437223 */ /* 0x000fe40000010043 */
[----:B------:R-:W-:Y:S02]  /*5880*/  FADD.FTZ R170, R7, R170 ;  /* 0x000000aa07aa7221 */ /* 0x000fe40000010000 */
[----:B------:R-:W-:Y:S02]  /*5890*/  FADD.FTZ R172, RZ, R172 ;  /* 0x000000acffac7221 */ /* 0x000fe40000010000 */
[----:B------:R-:W-:Y:S02]  /*58a0*/  FMUL.FTZ R153, R178, R153 ;  /* 0x00000099b2997220 */ /* 0x000fe40000410000 */
[----:B------:R-:W-:-:S02]  /*58b0*/  FMUL.FTZ R66, R158, R65 ;  /* 0x000000419e427220 */ /* 0x000fc40000410000 */
[-C--:B------:R-:W-:Y:S02]  /*58c0*/  FMUL.FTZ R64, R158, R67.reuse ;  /* 0x000000439e407220 */ /* 0x080fe40000410000 */
[C---:B------:R-:W-:Y:S02]  /*58d0*/  FMUL.FTZ R175, R152.reuse, R170 ;  /* 0x000000aa98af7220 */ /* 0x040fe40000410000 */
[-C--:B------:R-:W-:Y:S01]  /*58e0*/  FMUL.FTZ R174, R152, R172.reuse ;  /* 0x000000ac98ae7220 */ /* 0x080fe20000410000 */
[----:B------:R-:W1:Y:S01]  /*58f0*/  MUFU.EX2 R180, R180 ;  /* 0x000000b400b47308 */ /* 0x000e620000000800 */
[C---:B------:R-:W-:Y:S02]  /*5900*/  FFMA.FTZ R66, R159.reuse, R67, R66 ;  /* 0x000000439f427223 */ /* 0x040fe40000010042 */
[----:B------:R-:W-:Y:S02]  /*5910*/  FFMA.FTZ R64, R159, R65, -R64 ;  /* 0x000000419f407223 */ /* 0x000fe40000010840 */
[----:B------:R-:W-:-:S02]  /*5920*/  FFMA.FTZ R172, R153, R172, R175 ;  /* 0x000000ac99ac7223 */ /* 0x000fc400000100af */
[----:B------:R-:W-:Y:S02]  /*5930*/  FFMA.FTZ R175, R153, R170, -R174 ;  /* 0x000000aa99af7223 */ /* 0x000fe400000108ae */
[----:B0-----:R-:W-:Y:S02]  /*5940*/  FMUL.FTZ R150, R179, R150 ;  /* 0x00000096b3967220 */ /* 0x001fe40000410000 */
[C---:B------:R-:W-:Y:S02]  /*5950*/  FMUL.FTZ R65, R156.reuse, R66 ;  /* 0x000000429c417220 */ /* 0x040fe40000410000 */
[----:B------:R-:W-:Y:S02]  /*5960*/  FMUL.FTZ R67, R156, R64 ;  /* 0x000000409c437220 */ /* 0x000fe40000410000 */
[----:B------:R-:W-:Y:S02]  /*5970*/  FADD.FTZ R172, RZ, R172 ;  /* 0x000000acffac7221 */ /* 0x000fe40000010000 */
[----:B------:R-:W-:-:S02]  /*5980*/  FADD.FTZ R175, R6, R175 ;  /* 0x000000af06af7221 */ /* 0x000fc40000010000 */
[----:B------:R-:W-:Y:S02]  /*5990*/  FMUL.FTZ R151, R179, R151 ;  /* 0x00000097b3977220 */ /* 0x000fe40000410000 */
[C---:B------:R-:W-:Y:S02]  /*59a0*/  FFMA.FTZ R65, R157.reuse, R64, -R65 ;  /* 0x000000409d417223 */ /* 0x040fe40000010841 */
[----:B------:R-:W-:Y:S02]  /*59b0*/  FFMA.FTZ R67, R157, R66, R67 ;  /* 0x000000429d437223 */ /* 0x000fe40000010043 */
[C---:B------:R-:W-:Y:S02]  /*59c0*/  FMUL.FTZ R170, R150.reuse, R172 ;  /* 0x000000ac96aa7220 */ /* 0x040fe40000410000 */
[----:B------:R-:W-:Y:S01]  /*59d0*/  FMUL.FTZ R174, R150, R175 ;  /* 0x000000af96ae7220 */ /* 0x000fe20000410000 */
[----:B------:R-:W0:Y:S01]  /*59e0*/  MUFU.EX2 R181, R181 ;  /* 0x000000b500b57308 */ /* 0x000e220000000800 */
[----:B------:R-:W-:-:S02]  /*59f0*/  FMUL.FTZ R66, R154, R65 ;  /* 0x000000419a427220 */ /* 0x000fc40000410000 */
[----:B------:R-:W-:Y:S02]  /*5a00*/  FMUL.FTZ R64, R154, R67 ;  /* 0x000000439a407220 */ /* 0x000fe40000410000 */
[C---:B------:R-:W-:Y:S02]  /*5a10*/  FFMA.FTZ R170, R151.reuse, R175, -R170 ;  /* 0x000000af97aa7223 */ /* 0x040fe400000108aa */
[----:B------:R-:W-:Y:S02]  /*5a20*/  FFMA.FTZ R174, R151, R172, R174 ;  /* 0x000000ac97ae7223 */ /* 0x000fe400000100ae */
[----:B-1----:R-:W-:Y:S02]  /*5a30*/  FMUL.FTZ R148, R180, R148 ;  /* 0x00000094b4947220 */ /* 0x002fe40000410000 */
[C---:B------:R-:W-:Y:S02]  /*5a40*/  FFMA.FTZ R66, R155.reuse, R67, R66 ;  /* 0x000000439b427223 */ /* 0x040fe40000010042 */
[----:B------:R-:W-:-:S02]  /*5a50*/  FFMA.FTZ R64, R155, R65, -R64 ;  /* 0x000000419b407223 */ /* 0x000fc40000010840 */
[----:B------:R-:W-:Y:S02]  /*5a60*/  FADD.FTZ R170, R5, R170 ;  /* 0x000000aa05aa7221 */ /* 0x000fe40000010000 */
[----:B------:R-:W-:Y:S02]  /*5a70*/  FADD.FTZ R174, RZ, R174 ;  /* 0x000000aeffae7221 */ /* 0x000fe40000010000 */
[----:B------:R-:W-:Y:S02]  /*5a80*/  FMUL.FTZ R149, R180, R149 ;  /* 0x00000095b4957220 */ /* 0x000fe40000410000 */
[C---:B------:R-:W-:Y:S02]  /*5a90*/  FMUL.FTZ R65, R152.reuse, R66 ;  /* 0x0000004298417220 */ /* 0x040fe40000410000 */
[----:B------:R-:W-:Y:S02]  /*5aa0*/  FMUL.FTZ R67, R152, R64 ;  /* 0x0000004098437220 */ /* 0x000fe40000410000 */
[----:B------:R-:W-:-:S02]  /*5ab0*/  FMUL.FTZ R175, R148, R170 ;  /* 0x000000aa94af7220 */ /* 0x000fc40000410000 */
[----:B------:R-:W-:Y:S01]  /*5ac0*/  FMUL.FTZ R172, R148, R174 ;  /* 0x000000ae94ac7220 */ /* 0x000fe20000410000 */
[----:B------:R-:W1:Y:S01]  /*5ad0*/  MUFU.EX2 R182, R182 ;  /* 0x000000b600b67308 */ /* 0x000e620000000800 */
[C---:B------:R-:W-:Y:S02]  /*5ae0*/  FFMA.FTZ R65, R153.reuse, R64, -R65 ;  /* 0x0000004099417223 */ /* 0x040fe40000010841 */
[----:B------:R-:W-:Y:S02]  /*5af0*/  FFMA.FTZ R67, R153, R66, R67 ;  /* 0x0000004299437223 */ /* 0x000fe40000010043 */
[C---:B------:R-:W-:Y:S02]  /*5b00*/  FFMA.FTZ R174, R149.reuse, R174, R175 ;  /* 0x000000ae95ae7223 */ /* 0x040fe400000100af */
[----:B------:R-:W-:Y:S02]  /*5b10*/  FFMA.FTZ R175, R149, R170, -R172 ;  /* 0x000000aa95af7223 */ /* 0x000fe400000108ac */
[----:B0-----:R-:W-:-:S02]  /*5b20*/  FMUL.FTZ R146, R181, R146 ;  /* 0x00000092b5927220 */ /* 0x001fc40000410000 */
[C---:B------:R-:W-:Y:S02]  /*5b30*/  FMUL.FTZ R66, R150.reuse, R65 ;  /* 0x0000004196427220 */ /* 0x040fe40000410000 */
[----:B------:R-:W-:Y:S02]  /*5b40*/  FMUL.FTZ R64, R150, R67 ;  /* 0x0000004396407220 */ /* 0x000fe40000410000 */
[----:B------:R-:W-:Y:S02]  /*5b50*/  FADD.FTZ R174, RZ, R174 ;  /* 0x000000aeffae7221 */ /* 0x000fe40000010000 */
[----:B------:R-:W-:Y:S02]  /*5b60*/  FADD.FTZ R175, R4, R175 ;  /* 0x000000af04af7221 */ /* 0x000fe40000010000 */
[----:B------:R-:W-:Y:S02]  /*5b70*/  FMUL.FTZ R147, R181, R147 ;  /* 0x00000093b5937220 */ /* 0x000fe40000410000 */
[----:B------:R-:W-:-:S02]  /*5b80*/  FFMA.FTZ R66, R151, R67, R66 ;  /* 0x0000004397427223 */ /* 0x000fc40000010042 */
[----:B------:R-:W-:Y:S02]  /*5b90*/  FFMA.FTZ R64, R151, R65, -R64 ;  /* 0x0000004197407223 */ /* 0x000fe40000010840 */
[C---:B------:R-:W-:Y:S02]  /*5ba0*/  FMUL.FTZ R170, R146.reuse, R174 ;  /* 0x000000ae92aa7220 */ /* 0x040fe40000410000 */
[-C--:B------:R-:W-:Y:S02]  /*5bb0*/  FMUL.FTZ R172, R146, R175.reuse ;  /* 0x000000af92ac7220 */ /* 0x080fe40000410000 */
[C---:B------:R-:W-:Y:S02]  /*5bc0*/  FMUL.FTZ R65, R148.reuse, R66 ;  /* 0x0000004294417220 */ /* 0x040fe40000410000 */
[----:B------:R-:W-:Y:S02]  /*5bd0*/  FMUL.FTZ R67, R148, R64 ;  /* 0x0000004094437220 */ /* 0x000fe40000410000 */
[----:B------:R-:W-:-:S02]  /*5be0*/  FFMA.FTZ R170, R147, R175, -R170 ;  /* 0x000000af93aa7223 */ /* 0x000fc400000108aa */
[----:B------:R-:W-:Y:S02]  /*5bf0*/  FFMA.FTZ R172, R147, R174, R172 ;  /* 0x000000ae93ac7223 */ /* 0x000fe400000100ac */
[----:B-1----:R-:W-:Y:S02]  /*5c00*/  FMUL.FTZ R144, R182, R144 ;  /* 0x00000090b6907220 */ /* 0x002fe40000410000 */
[C---:B------:R-:W-:Y:S02]  /*5c10*/  FFMA.FTZ R65, R149.reuse, R64, -R65 ;  /* 0x0000004095417223 */ /* 0x040fe40000010841 */
[----:B------:R-:W-:Y:S02]  /*5c20*/  FFMA.FTZ R67, R149, R66, R67 ;  /* 0x0000004295437223 */ /* 0x000fe40000010043 */
[----:B------:R-:W-:Y:S02]  /*5c30*/  FADD.FTZ R170, R3, R170 ;  /* 0x000000aa03aa7221 */ /* 0x000fe40000010000 */
[----:B------:R-:W-:-:S02]  /*5c40*/  FADD.FTZ R172, RZ, R172 ;  /* 0x000000acffac7221 */ /* 0x000fc40000010000 */
[----:B------:R-:W-:Y:S02]  /*5c50*/  FMUL.FTZ R145, R182, R145 ;  /* 0x00000091b6917220 */ /* 0x000fe40000410000 */
[C---:B------:R-:W-:Y:S02]  /*5c60*/  FMUL.FTZ R66, R146.reuse, R65 ;  /* 0x0000004192427220 */ /* 0x040fe40000410000 */
[-C--:B------:R-:W-:Y:S02]  /*5c70*/  FMUL.FTZ R64, R146, R67.reuse ;  /* 0x0000004392407220 */ /* 0x080fe40000410000 */
[C---:B------:R-:W-:Y:S02]  /*5c80*/  FMUL.FTZ R175, R144.reuse, R170 ;  /* 0x000000aa90af7220 */ /* 0x040fe40000410000 */
[----:B------:R-:W-:Y:S02]  /*5c90*/  FMUL.FTZ R174, R144, R172 ;  /* 0x000000ac90ae7220 */ /* 0x000fe40000410000 */
[----:B------:R-:W-:-:S02]  /*5ca0*/  FFMA.FTZ R66, R147, R67, R66 ;  /* 0x0000004393427223 */ /* 0x000fc40000010042 */
[----:B------:R-:W-:Y:S02]  /*5cb0*/  FFMA.FTZ R64, R147, R65, -R64 ;  /* 0x0000004193407223 */ /* 0x000fe40000010840 */
[C---:B------:R-:W-:Y:S02]  /*5cc0*/  FFMA.FTZ R172, R145.reuse, R172, R175 ;  /* 0x000000ac91ac7223 */ /* 0x040fe400000100af */
[----:B------:R-:W-:Y:S02]  /*5cd0*/  FFMA.FTZ R175, R145, R170, -R174 ;  /* 0x000000aa91af7223 */ /* 0x000fe400000108ae */
[C---:B------:R-:W-:Y:S02]  /*5ce0*/  FMUL.FTZ R65, R144.reuse, R66 ;  /* 0x0000004290417220 */ /* 0x040fe40000410000 */
[----:B------:R-:W-:Y:S02]  /*5cf0*/  FMUL.FTZ R67, R144, R64 ;  /* 0x0000004090437220 */ /* 0x000fe40000410000 */
[----:B------:R-:W-:-:S02]  /*5d00*/  FADD.FTZ R172, RZ, R172 ;  /* 0x000000acffac7221 */ /* 0x000fc40000010000 */
[----:B------:R-:W-:Y:S02]  /*5d10*/  FADD.FTZ R175, R2, R175 ;  /* 0x000000af02af7221 */ /* 0x000fe40000010000 */
[C---:B------:R-:W-:Y:S02]  /*5d20*/  FFMA.FTZ R64, R145.reuse, R64, -R65 ;  /* 0x0000004091407223 */ /* 0x040fe40000010841 */
[----:B------:R-:W-:Y:S02]  /*5d30*/  FFMA.FTZ R67, R145, R66, R67 ;  /* 0x0000004291437223 */ /* 0x000fe40000010043 */
[C---:B------:R-:W-:Y:S02]  /*5d40*/  FMUL.FTZ R174, R142.reuse, R172 ;  /* 0x000000ac8eae7220 */ /* 0x040fe40000410000 */
[C---:B------:R-:W-:Y:S01]  /*5d50*/  FMUL.FTZ R65, R142.reuse, R175 ;  /* 0x000000af8e417220 */ /* 0x040fe20000410000 */
[----:B------:R-:W-:Y:S01]  /*5d60*/  ISETP.GT.U32.AND P0, PT, R139, 0x1f, PT ;  /* 0x0000001f8b00780c */ /* 0x000fe20003f04070 */
[----:B------:R-:W-:-:S02]  /*5d70*/  FMUL.FTZ R170, R142, R64 ;  /* 0x000000408eaa7220 */ /* 0x000fc40000410000 */
[----:B------:R-:W-:Y:S02]  /*5d80*/  FMUL.FTZ R66, R142, R67 ;  /* 0x000000438e427220 */ /* 0x000fe40000410000 */
[C---:B------:R-:W-:Y:S02]  /*5d90*/  FFMA.FTZ R177, R143.reuse, R175, -R174 ;  /* 0x000000af8fb17223 */ /* 0x040fe400000108ae */
[C---:B------:R-:W-:Y:S02]  /*5da0*/  FFMA.FTZ R172, R143.reuse, R172, R65 ;  /* 0x000000ac8fac7223 */ /* 0x040fe40000010041 */
[C---:B------:R-:W-:Y:S02]  /*5db0*/  FFMA.FTZ R65, R143.reuse, R67, R170 ;  /* 0x000000438f417223 */ /* 0x040fe400000100aa */
[----:B------:R-:W-:Y:S02]  /*5dc0*/  FFMA.FTZ R64, R143, R64, -R66 ;  /* 0x000000408f407223 */ /* 0x000fe40000010842 */
[----:B-----5:R-:W-:-:S02]  /*5dd0*/  FMUL.FTZ R175, R69, R71 ;  /* 0x0000004745af7220 */ /* 0x020fc40000410000 */
[----:B------:R-:W-:Y:S02]  /*5de0*/  FADD.FTZ R66, R0, R177 ;  /* 0x000000b100427221 */ /* 0x000fe40000010000 */
[----:B------:R-:W-:Y:S02]  /*5df0*/  FADD.FTZ R67, RZ, R172 ;  /* 0x000000acff437221 */ /* 0x000fe40000010000 */
[-C--:B------:R-:W-:Y:S02]  /*5e00*/  FMUL.FTZ R69, R69, R70.reuse ;  /* 0x0000004645457220 */ /* 0x080fe40000410000 */
[C---:B------:R-:W-:Y:S01]  /*5e10*/  FFMA.FTZ R175, R68.reuse, R70, -R175 ;  /* 0x0000004644af7223 */ /* 0x040fe200000108af */
[----:B------:R0:W-:Y:S01]  /*5e20*/  STS.128 [R139.X16+0x10e0], R64 ;  /* 0x0010e0408b007388 */ /* 0x0001e2000000cc00 */
[----:B------:R-:W-:Y:S01]  /*5e30*/  FFMA.FTZ R69, R68, R71, R69 ;  /* 0x0000004744457223 */ /* 0x000fe20000010045 */
[----:B------:R-:W-:Y:S01]  /*5e40*/  BSSY B0, `(.L_x_4126) ;  /* 0x00000c0000007945 */ /* 0x000fe20003800000 */
        /* <DEDUP_REMOVED lines=49> */
.L_x_4173:
        /* <DEDUP_REMOVED lines=68> */
.L_x_4174:
[----:B------:R-:W-:Y:S01]  /*65a0*/  ISETP.GE.AND P0, PT, R138, 0x10, PT ;  /* 0x000000108a00780c */ /* 0x000fe20003f06270 */
[-C--:B---3--:R-:W-:Y:S01]  /*65b0*/  FMUL.FTZ R64, R208, R205.reuse ;  /* 0x000000cdd0407220 */ /* 0x088fe20000410000 */
[----:B------:R-:W-:Y:S01]  /*65c0*/  MOV R209, R66 ;  /* 0x0000004200d17202 */ /* 0x000fe20000000f00 */
[----:B--2---:R-:W-:Y:S01]  /*65d0*/  FMUL.FTZ R65, R68, R205 ;  /* 0x000000cd44417220 */ /* 0x004fe20000410000 */
[----:B------:R-:W-:-:S03]  /*65e0*/  MOV R207, R71 ;  /* 0x0000004700cf7202 */ /* 0x000fc60000000f00 */
[C---:B----4-:R-:W-:Y:S02]  /*65f0*/  FFMA.FTZ R64, R69.reuse, R209, R64 ;  /* 0x000000d145407223 */ /* 0x050fe40000010040 */
[----:B------:R-:W-:Y:S02]  /*6600*/  FMUL.FTZ R69, R69, R205 ;  /* 0x000000cd45457220 */ /* 0x000fe40000410000 */
[C---:B01----:R-:W-:Y:S02]  /*6610*/  FFMA.FTZ R66, R206.reuse, R209, R65 ;  /* 0x000000d1ce427223 */ /* 0x043fe40000010041 */
[----:B------:R-:W-:Y:S02]  /*6620*/  FMUL.FTZ R65, R206, R205 ;  /* 0x000000cdce417220 */ /* 0x000fe40000410000 */
[-C--:B------:R-:W-:Y:S02]  /*6630*/  FFMA.FTZ R69, R208, R209.reuse, -R69 ;  /* 0x000000d1d0457223 */ /* 0x080fe40000010845 */
[----:B------:R-:W-:Y:S01]  /*6640*/  @P0 FFMA.FTZ R209, R68, R209, -R65 ;  /* 0x000000d144d10223 */ /* 0x000fe20000010841 */
[----:B------:R-:W-:Y:S01]  /*6650*/  FSEL R68, R205, R66, !P0 ;  /* 0x00000042cd447208 */ /* 0x000fe20004000000 */
        /* <DEDUP_REMOVED lines=8> */
[----:B------:R-:W-:Y:S05]  /*66e0*/  CALL.REL.NOINC `($__internal_100_$__cuda_sm70_shflsync_idx_p) ;  /* 0x000078e000007944 */ /* 0x000fea0003c00000 */
.L_x_4130:
[----:B------:R-:W-:Y:S05]  /*66f0*/  BRA.CONV ~URZ, `(.L_x_4131) ;  /* 0x000000637f007947 */ /* 0x000fea000b800000 */
[----:B0-----:R-:W-:Y:S01]  /*6700*/  HFMA2.MMA R248, -RZ, RZ, 0, 1.847743988037109375e-06 ;  /* 0x0000001ffff87435 */ /* 0x001fe200000001ff */
[----:B------:R-:W-:Y:S02]  /*6710*/  MOV R67, R68 ;  /* 0x0000004400437202 */ /* 0x000fe40000000f00 */
[----:B------:R-:W-:-:S02]  /*6720*/  MOV R71, 0x1f ;  /* 0x0000001f00477802 */ /* 0x000fc40000000f00 */
[----:B-1----:R-:W-:Y:S02]  /*6730*/  MOV R66, 0xffffffff ;  /* 0xffffffff00427802 */ /* 0x002fe40000000f00 */
[----:B------:R-:W-:Y:S02]  /*6740*/  MOV R64, 0x6760 ;  /* 0x0000676000407802 */ /* 0x000fe40000000f00 */
[----:B------:R-:W-:Y:S05]  /*6750*/  CALL.REL.NOINC `($__internal_100_$__cuda_sm70_shflsync_idx_p) ;  /* 0x0000787000007944 */ /* 0x000fea0003c00000 */
.L_x_4131:
[----:B------:R-:W-:Y:S05]  /*6760*/  BRA.CONV ~URZ, `(.L_x_4132) ;  /* 0x000000637f007947 */ /* 0x000fea000b800000 */
[----:B0-----:R-:W-:Y:S01]  /*6770*/  HFMA2.MMA R248, -RZ, RZ, 0, 1.847743988037109375e-06 ;  /* 0x0000001ffff87435 */ /* 0x001fe200000001ff */
[----:B------:R-:W-:Y:S02]  /*6780*/  MOV R67, R70 ;  /* 0x0000004600437202 */ /* 0x000fe40000000f00 */
[----:B------:R-:W-:Y:S02]  /*6790*/  MOV R71, 0x1f ;  /* 0x0000001f00477802 */ /* 0x000fe40000000f00 */
[----:B-1----:R-:W-:Y:S02]  /*67a0*/  MOV R66, 0xffffffff ;  /* 0xffffffff00427802 */ /* 0x002fe40000000f00 */
[----:B------:R-:W-:Y:S02]  /*67b0*/  MOV R64, 0x67d0 ;  /* 0x000067d000407802 */ /* 0x000fe40000000f00 */
[----:B------:R-:W-:Y:S05]  /*67c0*/  CALL.REL.NOINC `($__internal_100_$__cuda_sm70_shflsync_idx_p) ;  /* 0x0000780000007944 */ /* 0x000fea0003c00000 */
.L_x_4132:
[----:B------:R-:W-:Y:S05]  /*67d0*/  BRA.CONV ~URZ, `(.L_x_4133) ;  /* 0x000000637f007947 */ /* 0x000fea000b800000 */
[----:B0-----:R-:W-:Y:S01]  /*67e0*/  HFMA2.MMA R248, -RZ, RZ, 0, 1.847743988037109375e-06 ;  /* 0x0000001ffff87435 */ /* 0x001fe200000001ff */
[----:B------:R-:W-:-:S02]  /*67f0*/  MOV R67, R207 ;  /* 0x000000cf00437202 */ /* 0x000fc40000000f00 */
[----:B------:R-:W-:Y:S02]  /*6800*/  MOV R71, 0x1f ;  /* 0x0000001f00477802 */ /* 0x000fe40000000f00 */
[----:B-1----:R-:W-:Y:S02]  /*6810*/  MOV R66, 0xffffffff ;  /* 0xffffffff00427802 */ /* 0x002fe40000000f00 */
[----:B------:R-:W-:Y:S02]  /*6820*/  MOV R64, 0x6840 ;  /* 0x0000684000407802 */ /* 0x000fe40000000f00 */
[----:B------:R-:W-:Y:S05]  /*6830*/  CALL.REL.NOINC `($__internal_100_$__cuda_sm70_shflsync_idx_p) ;  /* 0x0000779000007944 */ /* 0x000fea0003c00000 */
.L_x_4133:
        /* <DEDUP_REMOVED lines=9> */
.L_x_4175:
        /* <DEDUP_REMOVED lines=23> */
.L_x_4127:
[----:B0-----:R-:W-:Y:S05]  /*6a40*/  BSYNC B0 ;  /* 0x0000000000007941 */ /* 0x001fea0003800000 */
.L_x_4126:
[CC--:B-1----:R-:W-:Y:S01]  /*6a50*/  FMUL.FTZ R62, R142.reuse, -R110.reuse ;  /* 0x8000006e8e3e7220 */ /* 0x0c2fe20000410000 */
[----:B------:R-:W-:Y:S01]  /*6a60*/  WARPSYNC 0xffffffff ;  /* 0xffffffff00007948 */ /* 0x000fe20003800000 */
[-C--:B------:R-:W-:Y:S01]  /*6a70*/  FMUL.FTZ R60, R142, R111.reuse ;  /* 0x0000006f8e3c7220 */ /* 0x080fe20000410000 */
[----:B------:R-:W-:Y:S01]  /*6a80*/  BAR.SYNC.DEFER_BLOCKING 0x0 ;  /* 0x0000000000007b1d */ /* 0x000fe20000010000 */
[C---:B------:R-:W-:Y:S01]  /*6a90*/  FFMA.FTZ R62, R143.reuse, -R111, R62 ;  /* 0x8000006f8f3e7223 */ /* 0x040fe2000001003e */
[----:B------:R-:W-:Y:S01]  /*6aa0*/  MOV R71, UR7 ;  /* 0x0000000700477c02 */ /* 0x000fe20008000f00 */
[C---:B------:R-:W-:Y:S02]  /*6ab0*/  FFMA.FTZ R60, R143.reuse, R110, -R60 ;  /* 0x0000006e8f3c7223 */ /* 0x040fe4000001083c */
[----:B------:R-:W-:Y:S01]  /*6ac0*/  FMUL.FTZ R63, R143, R170 ;  /* 0x000000aa8f3f7220 */ /* 0x000fe20000410000 */
[----:B------:R-:W-:Y:S01]  /*6ad0*/  ULDC UR14, c[0x0][0x174] ;  /* 0x00005d00000e7ab9 */ /* 0x000fe20000000800 */
[----:B------:R-:W-:Y:S01]  /*6ae0*/  FMUL.FTZ R65, R144, -R62 ;  /* 0x8000003e90417220 */ /* 0x000fe20000410000 */
[----:B------:R-:W-:Y:S01]  /*6af0*/  UISETP.GE.AND UP0, UPT, UR26, UR14, UPT ;  /* 0x0000000e1a00728c */ /* 0x000fe2000bf06270 */
[----:B------:R-:W-:Y:S01]  /*6b00*/  FMUL.FTZ R61, R142, R170 ;  /* 0x000000aa8e3d7220 */ /* 0x000fe20000410000 */
[----:B------:R-:W-:Y:S01]  /*6b10*/  BSSY B0, `(.L_x_4135) ;  /* 0x00001a2000007945 */ /* 0x000fe20003800000 */
[----:B------:R-:W-:-:S02]  /*6b20*/  FMUL.FTZ R66, R144, -R60 ;  /* 0x8000003c90427220 */ /* 0x000fc40000410000 */
[----:B------:R-:W-:Y:S01]  /*6b30*/  FFMA.FTZ R63, -R142, R188, -R63 ;  /* 0x000000bc8e3f7223 */ /* 0x000fe2000001093f */
[----:B------:R-:W-:Y:S01]  /*6b40*/  PLOP3.LUT P0, PT, PT, PT, UP0, 0x80, 0x0 ;  /* 0x000000000000781c */ /* 0x000fe20003f0f008 */
[----:B------:R-:W-:Y:S02]  /*6b50*/  FFMA.FTZ R65, R145, R60, -R65 ;  /* 0x0000003c91417223 */ /* 0x000fe40000010841 */
[----:B------:R-:W-:Y:S01]  /*6b60*/  FFMA.FTZ R64, R143, R188, -R61 ;  /* 0x000000bc8f407223 */ /* 0x000fe2000001083d */
[----:B------:R-:W-:Y:S01]  /*6b70*/  ISETP.NE.OR P0, PT, R136, RZ, P0 ;  /* 0x000000ff8800720c */ /* 0x000fe20000705670 */
[----:B------:R-:W-:Y:S02]  /*6b80*/  FFMA.FTZ R66, R145, R62, R66 ;  /* 0x0000003e91427223 */ /* 0x000fe40000010042 */
[----:B------:R-:W-:Y:S02]  /*6b90*/  FADD.FTZ R63, -R172, R63 ;  /* 0x0000003fac3f7221 */ /* 0x000fe40000010100 */
[----:B------:R-:W-:-:S02]  /*6ba0*/  FMUL.FTZ R61, R146, -R65 ;  /* 0x80000041923d7220 */ /* 0x000fc40000410000 */
[----:B------:R-:W-:Y:S02]  /*6bb0*/  FADD.FTZ R64, R189, R64 ;  /* 0x00000040bd407221 */ /* 0x000fe40000010000 */
[-C--:B------:R-:W-:Y:S02]  /*6bc0*/  FMUL.FTZ R68, R146, -R66.reuse ;  /* 0x8000004292447220 */ /* 0x080fe40000410000 */
[C---:B------:R-:W-:Y:S02]  /*6bd0*/  FMUL.FTZ R60, R144.reuse, -R63 ;  /* 0x8000003f903c7220 */ /* 0x040fe40000410000 */
[C---:B------:R-:W-:Y:S02]  /*6be0*/  FFMA.FTZ R66, R147.reuse, R66, R61 ;  /* 0x0000004293427223 */ /* 0x040fe4000001003d */
[----:B------:R-:W-:Y:S02]  /*6bf0*/  FMUL.FTZ R62, R144, -R64 ;  /* 0x80000040903e7220 */ /* 0x000fe40000410000 */
[----:B------:R-:W-:-:S02]  /*6c00*/  FFMA.FTZ R68, R147, R65, -R68 ;  /* 0x0000004193447223 */ /* 0x000fc40000010844 */
[C---:B------:R-:W-:Y:S02]  /*6c10*/  FFMA.FTZ R61, R145.reuse, R64, -R60 ;  /* 0x00000040913d7223 */ /* 0x040fe4000001083c */
[C---:B------:R-:W-:Y:S02]  /*6c20*/  FMUL.FTZ R60, R148.reuse, -R66 ;  /* 0x80000042943c7220 */ /* 0x040fe40000410000 */
[----:B------:R-:W-:Y:S02]  /*6c30*/  FFMA.FTZ R63, R145, R63, R62 ;  /* 0x0000003f913f7223 */ /* 0x000fe4000001003e */
        /* <DEDUP_REMOVED lines=24> */
[----:B------:R-:W-:Y:S02]  /*6dc0*/  FMUL.FTZ R62, R154, -R68 ;  /* 0x800000449a3e7220 */ /* 0x000fe40000410000 */
        /* <DEDUP_REMOVED lines=16> */
[----:B------:R-:W-:Y:S02]  /*6ed0*/  FFMA.FTZ R70, R159, R70, R63 ;  /* 0x000000469f467223 */ /* 0x000fe4000001003f */
        /* <DEDUP_REMOVED lines=12> */
[----:B------:R-:W-:Y:S02]  /*6fa0*/  FFMA.FTZ R65, R153, R64, R65 ;  /* 0x0000004099417223 */ /* 0x000fe40000010041 */
[----:B------:R-:W-:Y:S02]  /*6fb0*/  FADD.FTZ R63, R194, R63 ;  /* 0x0000003fc23f7221 */ /* 0x000fe40000010000 */
[----:B------:R-:W-:Y:S02]  /*6fc0*/  FFMA.FTZ R127, R126, R60, -R127 ;  /* 0x0000003c7e7f7223 */ /* 0x000fe4000001087f */
[----:B------:R-:W-:-:S02]  /*6fd0*/  FADD.FTZ R204, RZ, R62 ;  /* 0x0000003effcc7221 */ /* 0x000fc40000010000 */
[----:B------:R-:W-:Y:S02]  /*6fe0*/  FMUL.FTZ R61, R162, -R67 ;  /* 0x80000043a23d7220 */ /* 0x000fe40000410000 */
[----:B------:R-:W-:Y:S02]  /*6ff0*/  FADD.FTZ R65, -R178, R65 ;  /* 0x00000041b2417221 */ /* 0x000fe40000010100 */
[----:B------:R-:W-:Y:S02]  /*7000*/  FMUL.FTZ R66, R154, -R63 ;  /* 0x8000003f9a427220 */ /* 0x000fe40000410000 */
[----:B------:R-:W-:Y:S02]  /*7010*/  FADD.FTZ R227, R16, R127 ;  /* 0x0000007f10e37221 */ /* 0x000fe40000010000 */
[----:B------:R-:W-:Y:S02]  /*7020*/  FMUL.FTZ R60, R171, R204 ;  /* 0x000000ccab3c7220 */ /* 0x000fe40000410000 */
[----:B------:R-:W-:-:S02]  /*7030*/  FMUL.FTZ R62, R162, -R70 ;  /* 0x80000046a23e7220 */ /* 0x000fc40000410000 */
[----:B------:R-:W-:Y:S02]  /*7040*/  FFMA.FTZ R70, R163, R70, R61 ;  /* 0x00000046a3467223 */ /* 0x000fe4000001003d */
[-C--:B------:R-:W-:Y:S02]  /*7050*/  FMUL.FTZ R64, R154, -R65.reuse ;  /* 0x800000419a407220 */ /* 0x080fe40000410000 */
[----:B------:R-:W-:Y:S02]  /*7060*/  FFMA.FTZ R66, R155, R65, R66 ;  /* 0x000000419b427223 */ /* 0x000fe40000010042 */
[-C--:B------:R-:W-:Y:S02]  /*7070*/  FMUL.FTZ R61, R171, R227.reuse ;  /* 0x000000e3ab3d7220 */ /* 0x080fe40000410000 */
[----:B------:R-:W-:Y:S02]  /*7080*/  FFMA.FTZ R60, R173, R227, -R60 ;  /* 0x000000e3ad3c7223 */ /* 0x000fe4000001083c */
[----:B------:R-:W-:-:S02]  /*7090*/  FFMA.FTZ R64, R155, R63, -R64 ;  /* 0x0000003f9b407223 */ /* 0x000fc40000010840 */
[----:B------:R-:W-:Y:S02]  /*70a0*/  FADD.FTZ R66, -R179, R66 ;  /* 0x00000042b3427221 */ /* 0x000fe40000010100 */
[----:B------:R-:W-:Y:S02]  /*70b0*/  FFMA.FTZ R61, R173, R204, R61 ;  /* 0x000000ccad3d7223 */ /* 0x000fe4000001003d */
[----:B------:R-:W-:Y:S02]  /*70c0*/  FADD.FTZ R230, R15, R60 ;  /* 0x0000003c0fe67221 */ /* 0x000fe40000010000 */
[----:B------:R-:W-:Y:S02]  /*70d0*/  FADD.FTZ R64, R195, R64 ;  /* 0x00000040c3407221 */ /* 0x000fe40000010000 */
[----:B------:R-:W-:Y:S02]  /*70e0*/  FMUL.FTZ R60, R156, -R66 ;  /* 0x800000429c3c7220 */ /* 0x000fe40000410000 */
[----:B------:R-:W-:-:S02]  /*70f0*/  FADD.FTZ R126, RZ, R61 ;  /* 0x0000003dff7e7221 */ /* 0x000fc40000010000 */
[C---:B------:R-:W-:Y:S02]  /*7100*/  FMUL.FTZ R61, R168.reuse, R230 ;  /* 0x000000e6a83d7220 */ /* 0x040fe40000410000 */
[----:B------:R-:W-:Y:S02]  /*7110*/  FFMA.FTZ R63, R157, R64, -R60 ;  /* 0x000000409d3f7223 */ /* 0x000fe4000001083c */
[-C--:B------:R-:W-:Y:S02]  /*7120*/  FMUL.FTZ R60, R168, R126.reuse ;  /* 0x0000007ea83c7220 */ /* 0x080fe40000410000 */
[----:B------:R-:W-:Y:S02]  /*7130*/  FFMA.FTZ R61, R169, R126, R61 ;  /* 0x0000007ea93d7223 */ /* 0x000fe4000001003d */
[----:B------:R-:W-:Y:S02]  /*7140*/  FFMA.FTZ R67, R163, R67, -R62 ;  /* 0x00000043a3437223 */ /* 0x000fe4000001083e */
[----:B------:R-:W-:-:S02]  /*7150*/  FMUL.FTZ R62, R156, -R64 ;  /* 0x800000409c3e7220 */ /* 0x000fc40000410000 */
[----:B------:R-:W-:Y:S02]  /*7160*/  FFMA.FTZ R225, R169, R230, -R60 ;  /* 0x000000e6a9e17223 */ /* 0x000fe4000001083c */
[----:B------:R-:W-:Y:S02]  /*7170*/  FADD.FTZ R127, RZ, R61 ;  /* 0x0000003dff7f7221 */ /* 0x000fe40000010000 */
[----:B------:R-:W-:Y:S02]  /*7180*/  FFMA.FTZ R65, R157, R66, R62 ;  /* 0x000000429d417223 */ /* 0x000fe4000001003e */
[C---:B------:R-:W-:Y:S02]  /*7190*/  FMUL.FTZ R64, R164.reuse, -R67 ;  /* 0x80000043a4407220 */ /* 0x040fe40000410000 */
[----:B------:R-:W-:Y:S02]  /*71a0*/  FMUL.FTZ R62, R164, -R70 ;  /* 0x80000046a43e7220 */ /* 0x000fe40000410000 */
[----:B------:R-:W-:-:S02]  /*71b0*/  FADD.FTZ R225, R14, R225 ;  /* 0x000000e10ee17221 */ /* 0x000fc40000010000 */
[C---:B------:R-:W-:Y:S02]  /*71c0*/  FMUL.FTZ R60, R166.reuse, R127 ;  /* 0x0000007fa63c7220 */ /* 0x040fe40000410000 */
[C---:B------:R-:W-:Y:S02]  /*71d0*/  FFMA.FTZ R64, R165.reuse, R70, R64 ;  /* 0x00000046a5407223 */ /* 0x040fe40000010040 */
[----:B------:R-:W-:Y:S02]  /*71e0*/  FFMA.FTZ R67, R165, R67, -R62 ;  /* 0x00000043a5437223 */ /* 0x000fe4000001083e */
[CC--:B------:R-:W-:Y:S02]  /*71f0*/  FMUL.FTZ R62, R166.reuse, R225.reuse ;  /* 0x000000e1a63e7220 */ /* 0x0c0fe40000410000 */
[----:B------:R-:W-:Y:S02]  /*7200*/  FFMA.FTZ R60, R167, R225, -R60 ;  /* 0x000000e1a73c7223 */ /* 0x000fe4000001083c */
[----:B------:R-:W-:-:S02]  /*7210*/  FMUL.FTZ R66, R166, -R64 ;  /* 0x80000040a6427220 */ /* 0x000fc40000410000 */
[----:B------:R-:W-:Y:S02]  /*7220*/  FMUL.FTZ R61, R166, -R67 ;  /* 0x80000043a63d7220 */ /* 0x000fe40000410000 */
[----:B------:R-:W-:Y:S02]  /*7230*/  FFMA.FTZ R62, R167, R127, R62 ;  /* 0x0000007fa73e7223 */ /* 0x000fe4000001003e */
[----:B------:R-:W-:Y:S02]  /*7240*/  FADD.FTZ R228, R13, R60 ;  /* 0x0000003c0de47221 */ /* 0x000fe40000010000 */
[C---:B------:R-:W-:Y:S02]  /*7250*/  FFMA.FTZ R66, R167.reuse, R67, -R66 ;  /* 0x00000043a7427223 */ /* 0x040fe40000010842 */
[----:B------:R-:W-:Y:S02]  /*7260*/  FFMA.FTZ R67, R167, R64, R61 ;  /* 0x00000040a7437223 */ /* 0x000fe4000001003d */
[----:B------:R-:W-:-:S02]  /*7270*/  FADD.FTZ R206, RZ, R62 ;  /* 0x0000003effce7221 */ /* 0x000fc40000010000 */
[----:B------:R-:W-:Y:S02]  /*7280*/  FMUL.FTZ R61, R164, R228 ;  /* 0x000000e4a43d7220 */ /* 0x000fe40000410000 */
[----:B------:R-:W-:Y:S02]  /*7290*/  FADD.FTZ R63, R196, R63 ;  /* 0x0000003fc43f7221 */ /* 0x000fe40000010000 */
[----:B------:R-:W-:Y:S02]  /*72a0*/  FADD.FTZ R65, -R180, R65 ;  /* 0x00000041b4417221 */ /* 0x000fe40000010100 */
[-C--:B------:R-:W-:Y:S02]  /*72b0*/  FMUL.FTZ R60, R164, R206.reuse ;  /* 0x000000cea43c7220 */ /* 0x080fe40000410000 */
[----:B------:R-:W-:Y:S02]  /*72c0*/  FFMA.FTZ R61, R165, R206, R61 ;  /* 0x000000cea53d7223 */ /* 0x000fe4000001003d */
[----:B------:R-:W-:-:S02]  /*72d0*/  FMUL.FTZ R64, R158, -R63 ;  /* 0x8000003f9e407220 */ /* 0x000fc40000410000 */
[-C--:B------:R-:W-:Y:S02]  /*72e0*/  FMUL.FTZ R62, R158, -R65.reuse ;  /* 0x800000419e3e7220 */ /* 0x080fe40000410000 */
[----:B------:R-:W-:Y:S02]  /*72f0*/  FFMA.FTZ R223, R165, R228, -R60 ;  /* 0x000000e4a5df7223 */ /* 0x000fe4000001083c */
[----:B------:R-:W-:Y:S02]  /*7300*/  FADD.FTZ R205, RZ, R61 ;  /* 0x0000003dffcd7221 */ /* 0x000fe40000010000 */
[C---:B------:R-:W-:Y:S02]  /*7310*/  FFMA.FTZ R70, R159.reuse, R65, R64 ;  /* 0x000000419f467223 */ /* 0x040fe40000010040 */
[----:B------:R-:W-:Y:S02]  /*7320*/  FFMA.FTZ R68, R159, R63, -R62 ;  /* 0x0000003f9f447223 */ /* 0x000fe4000001083e */
[----:B------:R-:W-:-:S02]  /*7330*/  FMUL.FTZ R64, R168, -R67 ;  /* 0x80000043a8407220 */ /* 0x000fc40000410000 */
[-C--:B------:R-:W-:Y:S02]  /*7340*/  FMUL.FTZ R62, R168, -R66.reuse ;  /* 0x80000042a83e7220 */ /* 0x080fe40000410000 */
[----:B------:R-:W-:Y:S02]  /*7350*/  FADD.FTZ R223, R12, R223 ;  /* 0x000000df0cdf7221 */ /* 0x000fe40000010000 */
[C---:B------:R-:W-:Y:S02]  /*7360*/  FMUL.FTZ R60, R162.reuse, R205 ;  /* 0x000000cda23c7220 */ /* 0x040fe40000410000 */
[C---:B------:R-:W-:Y:S02]  /*7370*/  FFMA.FTZ R64, R169.reuse, R66, -R64 ;  /* 0x00000042a9407223 */ /* 0x040fe40000010840 */
[----:B------:R-:W-:Y:S02]  /*7380*/  FFMA.FTZ R66, R169, R67, R62 ;  /* 0x00000043a9427223 */ /* 0x000fe4000001003e */
[----:B------:R-:W-:-:S02]  /*7390*/  FMUL.FTZ R62, R162, R223 ;  /* 0x000000dfa23e7220 */ /* 0x000fc40000410000 */
[----:B------:R-:W-:Y:S02]  /*73a0*/  FFMA.FTZ R60, R163, R223, -R60 ;  /* 0x000000dfa33c7223 */ /* 0x000fe4000001083c */
[----:B------:R-:W-:Y:S02]  /*73b0*/  FADD.FTZ R70, -R181, R70 ;  /* 0x00000046b5467221 */ /* 0x000fe40000010100 */
[----:B------:R-:W-:Y:S02]  /*73c0*/  FADD.FTZ R68, R197, R68 ;  /* 0x00000044c5447221 */ /* 0x000fe40000010000 */
[----:B------:R-:W-:Y:S02]  /*73d0*/  FFMA.FTZ R62, R163, R205, R62 ;  /* 0x000000cda33e7223 */ /* 0x000fe4000001003e */
[----:B------:R-:W-:Y:S02]  /*73e0*/  FADD.FTZ R226, R11, R60 ;  /* 0x0000003c0be27221 */ /* 0x000fe40000010000 */
[----:B------:R-:W-:-:S02]  /*73f0*/  FMUL.FTZ R60, R160, -R70 ;  /* 0x80000046a03c7220 */ /* 0x000fc40000410000 */
[C---:B------:R-:W-:Y:S02]  /*7400*/  FMUL.FTZ R65, R160.reuse, -R68 ;  /* 0x80000044a0417220 */ /* 0x040fe40000410000 */
[----:B------:R-:W-:Y:S02]  /*7410*/  FADD.FTZ R208, RZ, R62 ;  /* 0x0000003effd07221 */ /* 0x000fe40000010000 */
[C---:B------:R-:W-:Y:S02]  /*7420*/  FMUL.FTZ R61, R160.reuse, R226 ;  /* 0x000000e2a03d7220 */ /* 0x040fe40000410000 */
[C---:B------:R-:W-:Y:S02]  /*7430*/  FFMA.FTZ R63, R161.reuse, R68, -R60 ;  /* 0x00000044a13f7223 */ /* 0x040fe4000001083c */
[----:B------:R-:W-:Y:S02]  /*7440*/  FFMA.FTZ R65, R161, R70, R65 ;  /* 0x00000046a1417223 */ /* 0x000fe40000010041 */
[----:B------:R-:W-:-:S02]  /*7450*/  FMUL.FTZ R60, R160, R208 ;  /* 0x000000d0a03c7220 */ /* 0x000fc40000410000 */
[C---:B------:R-:W-:Y:S02]  /*7460*/  FFMA.FTZ R61, R161.reuse, R208, R61 ;  /* 0x000000d0a13d7223 */ /* 0x040fe4000001003d */
[----:B------:R-:W-:Y:S02]  /*7470*/  FADD.FTZ R63, R198, R63 ;  /* 0x0000003fc63f7221 */ /* 0x000fe40000010000 */
[----:B------:R-:W-:Y:S02]  /*7480*/  FADD.FTZ R65, -R182, R65 ;  /* 0x00000041b6417221 */ /* 0x000fe40000010100 */
[----:B------:R-:W-:Y:S02]  /*7490*/  FFMA.FTZ R221, R161, R226, -R60 ;  /* 0x000000e2a1dd7223 */ /* 0x000fe4000001083c */
[----:B------:R-:W-:Y:S02]  /*74a0*/  FADD.FTZ R207, RZ, R61 ;  /* 0x0000003dffcf7221 */ /* 0x000fe40000010000 */
[----:B------:R-:W-:-:S02]  /*74b0*/  FMUL.FTZ R68, R162, -R63 ;  /* 0x8000003fa2447220 */ /* 0x000fc40000410000 */
[----:B------:R-:W-:Y:S02]  /*74c0*/  FMUL.FTZ R62, R162, -R65 ;  /* 0x80000041a23e7220 */ /* 0x000fe40000410000 */
[----:B------:R-:W-:Y:S02]  /*74d0*/  FADD.FTZ R221, R10, R221 ;  /* 0x000000dd0add7221 */ /* 0x000fe40000010000 */
[C---:B------:R-:W-:Y:S02]  /*74e0*/  FMUL.FTZ R60, R158.reuse, R207 ;  /* 0x000000cf9e3c7220 */ /* 0x040fe40000410000 */
[C---:B------:R-:W-:Y:S02]  /*74f0*/  FFMA.FTZ R70, R163.reuse, R65, R68 ;  /* 0x00000041a3467223 */ /* 0x040fe40000010044 */
[----:B------:R-:W-:Y:S02]  /*7500*/  FFMA.FTZ R68, R163, R63, -R62 ;  /* 0x0000003fa3447223 */ /* 0x000fe4000001083e */
[----:B------:R-:W-:-:S02]  /*7510*/  FMUL.FTZ R62, R158, R221 ;  /* 0x000000dd9e3e7220 */ /* 0x000fc40000410000 */
[----:B------:R-:W-:Y:S02]  /*7520*/  FFMA.FTZ R60, R159, R221, -R60 ;  /* 0x000000dd9f3c7223 */ /* 0x000fe4000001083c */
[----:B------:R-:W-:Y:S02]  /*7530*/  FADD.FTZ R70, -R183, R70 ;  /* 0x00000046b7467221 */ /* 0x000fe40000010100 */
[----:B------:R-:W-:Y:S02]  /*7540*/  FADD.FTZ R68, R199, R68 ;  /* 0x00000044c7447221 */ /* 0x000fe40000010000 */
[----:B------:R-:W-:Y:S02]  /*7550*/  FFMA.FTZ R62, R159, R207, R62 ;  /* 0x000000cf9f3e7223 */ /* 0x000fe4000001003e */
[----:B------:R-:W-:Y:S02]  /*7560*/  FADD.FTZ R224, R9, R60 ;  /* 0x0000003c09e07221 */ /* 0x000fe40000010000 */
[----:B------:R-:W-:-:S02]  /*7570*/  FMUL.FTZ R60, R164, -R70 ;  /* 0x80000046a43c7220 */ /* 0x000fc40000410000 */
[----:B------:R-:W-:Y:S02]  /*7580*/  FMUL.FTZ R65, R164, -R68 ;  /* 0x80000044a4417220 */ /* 0x000fe40000410000 */
        /* <DEDUP_REMOVED lines=19> */
[----:B------:R-:W-:Y:S02]  /*76c0*/  FFMA.FTZ R62, R155, R209, R62 ;  /* 0x000000d19b3e7223 */ /* 0x000fe4000001003e */
[----:B------:R-:W-:Y:S02]  /*76d0*/  FADD.FTZ R222, R7, R60 ;  /* 0x0000003c07de7221 */ /* 0x000fe40000010000 */
[----:B------:R-:W-:Y:S02]  /*76e0*/  FADD.FTZ R68, R201, R68 ;  /* 0x00000044c9447221 */ /* 0x000fe40000010000 */
[----:B------:R-:W-:-:S02]  /*76f0*/  FMUL.FTZ R60, R168, -R70 ;  /* 0x80000046a83c7220 */ /* 0x000fc40000410000 */
[----:B------:R-:W-:Y:S02]  /*7700*/  FADD.FTZ R212, RZ, R62 ;  /* 0x0000003effd47221 */ /* 0x000fe40000010000 */
[C---:B------:R-:W-:Y:S02]  /*7710*/  FMUL.FTZ R61, R152.reuse, R222 ;  /* 0x000000de983d7220 */ /* 0x040fe40000410000 */
[----:B------:R-:W-:Y:S02]  /*7720*/  FFMA.FTZ R65, R169, R68, -R60 ;  /* 0x00000044a9417223 */ /* 0x000fe4000001083c */
[-C--:B------:R-:W-:Y:S02]  /*7730*/  FMUL.FTZ R60, R152, R212.reuse ;  /* 0x000000d4983c7220 */ /* 0x080fe40000410000 */
[C---:B------:R-:W-:Y:S02]  /*7740*/  FFMA.FTZ R61, R153.reuse, R212, R61 ;  /* 0x000000d4993d7223 */ /* 0x040fe4000001003d */
[----:B------:R-:W-:Y:S01]  /*7750*/  FFMA.FTZ R217, R153, R222, -R60 ;  /* 0x000000de99d97223 */ /* 0x000fe2000001083c */
[----:B------:R-:W-:Y:S01]  /*7760*/  MOV R60, 0x3f800000 ;  /* 0x3f800000003c7802 */ /* 0x000fe20000000f00 */
[----:B------:R-:W-:Y:S01]  /*7770*/  FADD.FTZ R211, RZ, R61 ;  /* 0x0000003dffd37221 */ /* 0x000fe20000010000 */
[----:B------:R-:W-:Y:S01]  /*7780*/  HFMA2.MMA R61, -RZ, RZ, 0, 0 ;  /* 0x00000000ff3d7435 */ /* 0x000fe200000001ff */
[----:B------:R-:W-:-:S02]  /*7790*/  FMUL.FTZ R63, R168, -R68 ;  /* 0x80000044a83f7220 */ /* 0x000fc40000410000 */
[----:B------:R-:W-:Y:S02]  /*77a0*/  FADD.FTZ R217, R6, R217 ;  /* 0x000000d906d97221 */ /* 0x000fe40000010000 */
[C---:B------:R-:W-:Y:S02]  /*77b0*/  FMUL.FTZ R68, R150.reuse, R211 ;  /* 0x000000d396447220 */ /* 0x040fe40000410000 */
[----:B------:R-:W-:Y:S02]  /*77c0*/  FFMA.FTZ R67, R169, R70, R63 ;  /* 0x00000046a9437223 */ /* 0x000fe4000001003f */
[-C--:B------:R-:W-:Y:S01]  /*77d0*/  FMUL.FTZ R70, R150, R217.reuse ;  /* 0x000000d996467220 */ /* 0x080fe20000410000 */
[----:B------:R-:W-:Y:S01]  /*77e0*/  CS2R R62, SRZ ;  /* 0x00000000003e7805 */ /* 0x000fe2000001ff00 */
[C---:B------:R-:W-:Y:S02]  /*77f0*/  FFMA.FTZ R68, R151.reuse, R217, -R68 ;  /* 0x000000d997447223 */ /* 0x040fe40000010844 */
[----:B------:R-:W-:-:S02]  /*7800*/  FFMA.FTZ R70, R151, R211, R70 ;  /* 0x000000d397467223 */ /* 0x000fc40000010046 */
[----:B------:R-:W-:Y:S01]  /*7810*/  FADD.FTZ R220, R5, R68 ;  /* 0x0000004405dc7221 */ /* 0x000fe20000010000 */
[----:B------:R0:W1:Y:S01]  /*7820*/  @!P0 LDS.128 R60, [R71.X16+0x2af0] ;  /* 0x002af000473c8984 */ /* 0x000062000000cc00 */
[----:B------:R-:W-:Y:S01]  /*7830*/  FADD.FTZ R216, -R186, R67 ;  /* 0x00000043bad87221 */ /* 0x000fe20000010100 */
[----:B------:R-:W-:Y:S01]  /*7840*/  ISETP.GT.U32.AND P0, PT, R139, 0x1f, PT ;  /* 0x0000001f8b00780c */ /* 0x000fe20003f04070 */
[----:B------:R-:W-:Y:S02]  /*7850*/  FADD.FTZ R214, RZ, R70 ;  /* 0x00000046ffd67221 */ /* 0x000fe40000010000 */
[----:B------:R-:W-:Y:S02]  /*7860*/  FMUL.FTZ R67, R148, R220 ;  /* 0x000000dc94437220 */ /* 0x000fe40000410000 */
[----:B------:R-:W-:Y:S02]  /*7870*/  FADD.FTZ R68, R202, R65 ;  /* 0x00000041ca447221 */ /* 0x000fe40000010000 */
[----:B------:R-:W-:-:S02]  /*7880*/  FMUL.FTZ R65, R148, R214 ;  /* 0x000000d694417220 */ /* 0x000fc40000410000 */
[----:B------:R-:W-:Y:S02]  /*7890*/  FFMA.FTZ R67, R149, R214, R67 ;  /* 0x000000d695437223 */ /* 0x000fe40000010043 */
[----:B------:R-:W-:Y:S02]  /*78a0*/  FMUL.FTZ R69, R171, -R216 ;  /* 0x800000d8ab457220 */ /* 0x000fe40000410000 */
[----:B------:R-:W-:Y:S02]  /*78b0*/  FFMA.FTZ R65, R149, R220, -R65 ;  /* 0x000000dc95417223 */ /* 0x000fe40000010841 */
[----:B------:R-:W-:Y:S02]  /*78c0*/  FADD.FTZ R215, RZ, R67 ;  /* 0x00000043ffd77221 */ /* 0x000fe40000010000 */
[-C--:B------:R-:W-:Y:S02]  /*78d0*/  FMUL.FTZ R70, R171, -R68.reuse ;  /* 0x80000044ab467220 */ /* 0x080fe40000410000 */
[----:B------:R-:W-:-:S02]  /*78e0*/  FFMA.FTZ R232, R173, R68, -R69 ;  /* 0x00000044ade87223 */ /* 0x000fc40000010845 */
[----:B------:R-:W-:Y:S02]  /*78f0*/  FADD.FTZ R213, R4, R65 ;  /* 0x0000004104d57221 */ /* 0x000fe40000010000 */
[C---:B------:R-:W-:Y:S02]  /*7900*/  FMUL.FTZ R68, R146.reuse, R215 ;  /* 0x000000d792447220 */ /* 0x040fe40000410000 */
[----:B------:R-:W-:Y:S02]  /*7910*/  FFMA.FTZ R216, R173, R216, R70 ;  /* 0x000000d8add87223 */ /* 0x000fe40000010046 */
[-C--:B------:R-:W-:Y:S02]  /*7920*/  FMUL.FTZ R70, R146, R213.reuse ;  /* 0x000000d592467220 */ /* 0x080fe40000410000 */
[----:B------:R-:W-:Y:S02]  /*7930*/  FFMA.FTZ R68, R147, R213, -R68 ;  /* 0x000000d593447223 */ /* 0x000fe40000010844 */
[----:B------:R-:W-:-:S02]  /*7940*/  FMUL.FTZ R67, R171, -R66 ;  /* 0x80000042ab437220 */ /* 0x000fc40000410000 */
[----:B------:R-:W-:Y:S02]  /*7950*/  FFMA.FTZ R70, R147, R215, R70 ;  /* 0x000000d793467223 */ /* 0x000fe40000010046 */
[----:B------:R-:W-:Y:S02]  /*7960*/  FADD.FTZ R218, R3, R68 ;  /* 0x0000004403da7221 */ /* 0x000fe40000010000 */
[-C--:B------:R-:W-:Y:S02]  /*7970*/  FMUL.FTZ R65, R171, -R64.reuse ;  /* 0x80000040ab417220 */ /* 0x080fe40000410000 */
[----:B------:R-:W-:Y:S02]  /*7980*/  FFMA.FTZ R64, R173, R64, -R67 ;  /* 0x00000040ad407223 */ /* 0x000fe40000010843 */
[----:B------:R-:W-:Y:S02]  /*7990*/  FADD.FTZ R67, -R187, R216 ;  /* 0x000000d8bb437221 */ /* 0x000fe40000010100 */
[----:B------:R-:W-:-:S02]  /*79a0*/  FADD.FTZ R216, RZ, R70 ;  /* 0x00000046ffd87221 */ /* 0x000fc40000010000 */
[C---:B------:R-:W-:Y:S02]  /*79b0*/  FMUL.FTZ R69, R144.reuse, R218 ;  /* 0x000000da90457220 */ /* 0x040fe40000410000 */
[-C--:B------:R-:W-:Y:S02]  /*79c0*/  FMUL.FTZ R68, R144, R216.reuse ;  /* 0x000000d890447220 */ /* 0x080fe40000410000 */
[C---:B------:R-:W-:Y:S02]  /*79d0*/  FFMA.FTZ R69, R145.reuse, R216, R69 ;  /* 0x000000d891457223 */ /* 0x040fe40000010045 */
[----:B------:R-:W-:Y:S02]  /*79e0*/  FFMA.FTZ R231, R145, R218, -R68 ;  /* 0x000000da91e77223 */ /* 0x000fe40000010844 */
[----:B------:R-:W-:Y:S02]  /*79f0*/  FADD.FTZ R229, RZ, R69 ;  /* 0x00000045ffe57221 */ /* 0x000fe40000010000 */
[----:B------:R-:W-:-:S02]  /*7a00*/  FFMA.FTZ R65, R173, R66, R65 ;  /* 0x00000042ad417223 */ /* 0x000fc40000010041 */
[----:B------:R-:W-:Y:S02]  /*7a10*/  FADD.FTZ R66, R203, R232 ;  /* 0x000000e8cb427221 */ /* 0x000fe40000010000 */
[----:B------:R-:W-:Y:S02]  /*7a20*/  FADD.FTZ R231, R2, R231 ;  /* 0x000000e702e77221 */ /* 0x000fe40000010000 */
[C---:B------:R-:W-:Y:S01]  /*7a30*/  FMUL.FTZ R68, R142.reuse, R229 ;  /* 0x000000e58e447220 */ /* 0x040fe20000410000 */
[----:B------:R0:W-:Y:S01]  /*7a40*/  STS.128 [R139.X16+0x14f0], R64 ;  /* 0x0014f0408b007388 */ /* 0x0001e2000000cc00 */
[-C--:B------:R-:W-:Y:S02]  /*7a50*/  FMUL.FTZ R232, R142, R231.reuse ;  /* 0x000000e78ee87220 */ /* 0x080fe40000410000 */
[C---:B------:R-:W-:Y:S02]  /*7a60*/  FFMA.FTZ R233, R143.reuse, R231, -R68 ;  /* 0x000000e78fe97223 */ /* 0x040fe40000010844 */
[----:B------:R-:W-:-:S02]  /*7a70*/  FFMA.FTZ R232, R143, R229, R232 ;  /* 0x000000e58fe87223 */ /* 0x000fc400000100e8 */
[----:B------:R-:W-:Y:S01]  /*7a80*/  FADD.FTZ R233, R0, R233 ;  /* 0x000000e900e97221 */ /* 0x000fe20000010000 */
[----:B------:R-:W-:Y:S06]  /*7a90*/  BAR.SYNC.DEFER_BLOCKING 0x0 ;  /* 0x0000000000007b1d */ /* 0x000fec0000010000 */
[----:B------:R-:W-:Y:S05]  /*7aa0*/  @P0 BRA `(.L_x_4136) ;  /* 0x00000a8000000947 */ /* 0x000fea0003800000 */
[----:B-1----:R-:W-:Y:S02]  /*7ab0*/  SHF.L.U32 R234, R139, 0x5, RZ ;  /* 0x000000058bea7819 */ /* 0x002fe400000006ff */
[----:B------:R-:W-:-:S03]  /*7ac0*/  ISETP.NE.AND P0, PT, R136, 0x1f, PT ;  /* 0x0000001f8800780c */ /* 0x000fc60003f05270 */
[----:B0-----:R-:W-:Y:S04]  /*7ad0*/  LDS.128 R64, [R234+0x14f0] ;  /* 0x0014f000ea407984 */ /* 0x001fe80000000c00 */
[----:B------:R-:W0:Y:S02]  /*7ae0*/  LDS.128 R68, [R234+0x1500] ;  /* 0x00150000ea447984 */ /* 0x000e240000000c00 */
[C---:B0-----:R-:W-:Y:S02]  /*7af0*/  FMUL.FTZ R235, R65.reuse, R71 ;  /* 0x0000004741eb7220 */ /* 0x041fe40000410000 */
[-C--:B------:R-:W-:Y:S02]  /*7b00*/  FMUL.FTZ R236, R65, R70.reuse ;  /* 0x0000004641ec7220 */ /* 0x080fe40000410000 */
[----:B------:R-:W-:-:S02]  /*7b10*/  FFMA.FTZ R237, R64, R70, -R235 ;  /* 0x0000004640ed7223 */ /* 0x000fc400000108eb */
[C---:B------:R-:W-:Y:S02]  /*7b20*/  FMUL.FTZ R235, R65.reuse, R69 ;  /* 0x0000004541eb7220 */ /* 0x040fe40000410000 */
[-C--:B------:R-:W-:Y:S02]  /*7b30*/  FMUL.FTZ R65, R65, R68.reuse ;  /* 0x0000004441417220 */ /* 0x080fe40000410000 */
[C---:B------:R-:W-:Y:S02]  /*7b40*/  FFMA.FTZ R70, R64.reuse, R68, -R235 ;  /* 0x0000004440467223 */ /* 0x040fe400000108eb */
[C---:B------:R-:W-:Y:S02]  /*7b50*/  FFMA.FTZ R236, R64.reuse, R71, R236 ;  /* 0x0000004740ec7223 */ /* 0x040fe400000100ec */
[----:B------:R-:W-:Y:S01]  /*7b60*/  FFMA.FTZ R239, R64, R69, R65 ;  /* 0x0000004540ef7223 */ /* 0x000fe20000010041 */
[----:B------:R-:W-:Y:S01]  /*7b70*/  MOV R241, R70 ;  /* 0x0000004600f17202 */ /* 0x000fe20000000f00 */
[----:B------:R-:W-:-:S02]  /*7b80*/  FADD.FTZ R238, R66, R237 ;  /* 0x000000ed42ee7221 */ /* 0x000fc40000010000 */
[----:B------:R-:W-:Y:S01]  /*7b90*/  FADD.FTZ R247, R67, R236 ;  /* 0x000000ec43f77221 */ /* 0x000fe20000010000 */
[----:B------:R-:W-:Y:S05]  /*7ba0*/  BRA.DIV ~URZ, `(.L_x_4137) ;  /* 0x000055527f007947 */ /* 0x000fea000b800000 */
[----:B------:R0:W1:Y:S02]  /*7bb0*/  SHFL.DOWN PT, R66, R70, 0x1, 0x1f ;  /* 0x08201f0046427f89 */ /* 0x00006400000e0000 */
.L_x_4176:
[----:B------:R-:W-:Y:S05]  /*7bc0*/  BRA.DIV ~URZ, `(.L_x_4138) ;  /* 0x000055a27f007947 */ /* 0x000fea000b800000 */
[----:B------:R2:W3:Y:S04]  /*7bd0*/  SHFL.DOWN PT, R68, R239, 0x1, 0x1f ;  /* 0x08201f00ef447f89 */ /* 0x0004e800000e0000 */
[----:B------:R2:W4:Y:S04]  /*7be0*/  SHFL.DOWN PT, R236, R238, 0x1, 0x1f ;  /* 0x08201f00eeec7f89 */ /* 0x00052800000e0000 */
[----:B------:R2:W0:Y:S02]  /*7bf0*/  SHFL.DOWN PT, R246, R247, 0x1, 0x1f ;  /* 0x08201f00f7f67f89 */ /* 0x00042400000e0000 */
.L_x_4177:
[----:B------:R-:W-:Y:S01]  /*7c00*/  BSSY B1, `(.L_x_4139) ;  /* 0x000000e000017945 */ /* 0x000fe20003800000 */
[----:B------:R-:W-:Y:S01]  /*7c10*/  ISETP.GT.U32.AND P2, PT, R136, 0x1d, PT ;  /* 0x0000001d8800780c */ /* 0x000fe20003f44070 */
[----:B------:R-:W-:Y:S07]  /*7c20*/  @!P0 BRA `(.L_x_4140) ;  /* 0x000000b000008947 */ /* 0x000fee0003800000 */
[C---:B0-----:R-:W-:Y:S02]  /*7c30*/  FMUL.FTZ R64, R239.reuse, R246 ;  /* 0x000000f6ef407220 */ /* 0x041fe40000410000 */
[----:B----4-:R-:W-:-:S02]  /*7c40*/  FMUL.FTZ R67, R239, R236 ;  /* 0x000000ecef437220 */ /* 0x010fc40000410000 */
[----:B------:R-:W-:Y:S02]  /*7c50*/  FFMA.FTZ R65, R241, R236, -R64 ;  /* 0x000000ecf1417223 */ /* 0x000fe40000010840 */
        /* <DEDUP_REMOVED lines=8> */
.L_x_4140:
[----:B------:R-:W-:Y:S05]  /*7ce0*/  BSYNC B1 ;  /* 0x0000000000017941 */ /* 0x000fea0003800000 */
.L_x_4139:
[----:B------:R-:W-:Y:S05]  /*7cf0*/  BRA.DIV ~URZ, `(.L_x_4141) ;  /* 0x000055c27f007947 */ /* 0x000fea000b800000 */
[----:B-1----:R1:W2:Y:S04]  /*7d00*/  SHFL.DOWN PT, R66, R241, 0x2, 0x1f ;  /* 0x08401f00f1427f89 */ /* 0x0022a800000e0000 */
[----:B---3--:R1:W3:Y:S04]  /*7d10*/  SHFL.DOWN PT, R68, R239, 0x2, 0x1f ;  /* 0x08401f00ef447f89 */ /* 0x0082e800000e0000 */
[----:B----4-:R1:W4:Y:S04]  /*7d20*/  SHFL.DOWN PT, R236, R238, 0x2, 0x1f ;  /* 0x08401f00eeec7f89 */ /* 0x01032800000e0000 */
[----:B0-----:R1:W0:Y:S02]  /*7d30*/  SHFL.DOWN PT, R246, R247, 0x2, 0x1f ;  /* 0x08401f00f7f67f89 */ /* 0x00122400000e0000 */
.L_x_4178:
[----:B------:R-:W-:Y:S01]  /*7d40*/  BSSY B1, `(.L_x_4142) ;  /* 0x000000e000017945 */ /* 0x000fe20003800000 */
[----:B------:R-:W-:Y:S01]  /*7d50*/  ISETP.GT.U32.AND P0, PT, R136, 0x1b, PT ;  /* 0x0000001b8800780c */ /* 0x000fe20003f04070 */
[----:B------:R-:W-:Y:S07]  /*7d60*/  @P2 BRA `(.L_x_4143) ;  /* 0x000000b000002947 */ /* 0x000fee0003800000 */
        /* <DEDUP_REMOVED lines=11> */
.L_x_4143:
[----:B------:R-:W-:Y:S05]  /*7e20*/  BSYNC B1 ;  /* 0x0000000000017941 */ /* 0x000fea0003800000 */
.L_x_4142:
[----:B------:R-:W-:Y:S05]  /*7e30*/  BRA.DIV ~URZ, `(.L_x_4144) ;  /* 0x000056427f007947 */ /* 0x000fea000b800000 */
[----:B--2---:R2:W1:Y:S02]  /*7e40*/  SHFL.DOWN PT, R66, R241, 0x4, 0x1f ;  /* 0x08801f00f1427f89 */ /* 0x00446400000e0000 */
.L_x_4179:
[----:B------:R-:W-:Y:S05]  /*7e50*/  BRA.DIV ~URZ, `(.L_x_4145) ;  /* 0x000056a27f007947 */ /* 0x000fea000b800000 */
[----:B---3--:R3:W2:Y:S04]  /*7e60*/  SHFL.DOWN PT, R68, R239, 0x4, 0x1f ;  /* 0x08801f00ef447f89 */ /* 0x0086a800000e0000 */
[----:B----4-:R3:W4:Y:S04]  /*7e70*/  SHFL.DOWN PT, R236, R238, 0x4, 0x1f ;  /* 0x08801f00eeec7f89 */ /* 0x01072800000e0000 */
[----:B0-----:R3:W0:Y:S02]  /*7e80*/  SHFL.DOWN PT, R246, R247, 0x4, 0x1f ;  /* 0x08801f00f7f67f89 */ /* 0x00162400000e0000 */
.L_x_4180:
[----:B------:R-:W-:Y:S01]  /*7e90*/  BSSY B1, `(.L_x_4146) ;  /* 0x000000e000017945 */ /* 0x000fe20003800000 */
[----:B------:R-:W-:Y:S01]  /*7ea0*/  ISETP.GT.U32.AND P2, PT, R136, 0x17, PT ;  /* 0x000000178800780c */ /* 0x000fe20003f44070 */
[----:B------:R-:W-:Y:S07]  /*7eb0*/  @P0 BRA `(.L_x_4147) ;  /* 0x000000b000000947 */ /* 0x000fee0003800000 */
[C---:B0-----:R-:W-:Y:S02]  /*7ec0*/  FMUL.FTZ R64, R239.reuse, R246 ;  /* 0x000000f6ef407220 */ /* 0x041fe40000410000 */
[----:B----4-:R-:W-:-:S02]  /*7ed0*/  FMUL.FTZ R67, R239, R236 ;  /* 0x000000ecef437220 */ /* 0x010fc40000410000 */
[----:B------:R-:W-:Y:S02]  /*7ee0*/  FFMA.FTZ R65, R241, R236, -R64 ;  /* 0x000000ecf1417223 */ /* 0x000fe40000010840 */
        /* <DEDUP_REMOVED lines=8> */
.L_x_4147:
[----:B------:R-:W-:Y:S05]  /*7f70*/  BSYNC B1 ;  /* 0x0000000000017941 */ /* 0x000fea0003800000 */
.L_x_4146:
[----:B------:R-:W-:Y:S05]  /*7f80*/  BRA.DIV ~URZ, `(.L_x_4148) ;  /* 0x000056c27f007947 */ /* 0x000fea000b800000 */
[----:B-1----:R1:W3:Y:S04]  /*7f90*/  SHFL.DOWN PT, R66, R241, 0x8, 0x1f ;  /* 0x09001f00f1427f89 */ /* 0x0022e800000e0000 */
[----:B--2---:R1:W2:Y:S04]  /*7fa0*/  SHFL.DOWN PT, R68, R239, 0x8, 0x1f ;  /* 0x09001f00ef447f89 */ /* 0x0042a800000e0000 */
[----:B----4-:R1:W4:Y:S04]  /*7fb0*/  SHFL.DOWN PT, R236, R238, 0x8, 0x1f ;  /* 0x09001f00eeec7f89 */ /* 0x01032800000e0000 */
[----:B0-----:R1:W0:Y:S02]  /*7fc0*/  SHFL.DOWN PT, R246, R247, 0x8, 0x1f ;  /* 0x09001f00f7f67f89 */ /* 0x00122400000e0000 */
.L_x_4181:
        /* <DEDUP_REMOVED lines=14> */
.L_x_4150:
[----:B------:R-:W-:Y:S05]  /*80b0*/  BSYNC B1 ;  /* 0x0000000000017941 */ /* 0x000fea0003800000 */
.L_x_4149:
[----:B------:R-:W-:Y:S05]  /*80c0*/  BRA.DIV ~URZ, `(.L_x_4151) ;  /* 0x000057427f007947 */ /* 0x000fea000b800000 */
[----:B---3--:R3:W1:Y:S02]  /*80d0*/  SHFL.DOWN PT, R66, R241, 0x10, 0x1f ;  /* 0x0a001f00f1427f89 */ /* 0x00866400000e0000 */
.L_x_4182:
[----:B------:R-:W-:Y:S05]  /*80e0*/  BRA.DIV ~URZ, `(.L_x_4152) ;  /* 0x000057a27f007947 */ /* 0x000fea000b800000 */
[----:B--2---:R2:W3:Y:S04]  /*80f0*/  SHFL.DOWN PT, R68, R239, 0x10, 0x1f ;  /* 0x0a001f00ef447f89 */ /* 0x0044e800000e0000 */
[----:B----4-:R2:W4:Y:S04]  /*8100*/  SHFL.DOWN PT, R236, R238, 0x10, 0x1f ;  /* 0x0a001f00eeec7f89 */ /* 0x01052800000e0000 */
[----:B0-----:R2:W0:Y:S02]  /*8110*/  SHFL.DOWN PT, R246, R247, 0x10, 0x1f ;  /* 0x0a001f00f7f67f89 */ /* 0x00142400000e0000 */
.L_x_4183:
[----:B------:R-:W-:Y:S01]  /*8120*/  BSSY B1, `(.L_x_4153) ;  /* 0x000000d000017945 */ /* 0x000fe20003800000 */
[----:B------:R-:W-:Y:S05]  /*8130*/  @P0 BRA `(.L_x_4154) ;  /* 0x000000b000000947 */ /* 0x000fea0003800000 */
        /* <DEDUP_REMOVED lines=11> */
.L_x_4154:
[----:B------:R-:W-:Y:S05]  /*81f0*/  BSYNC B1 ;  /* 0x0000000000017941 */ /* 0x000fea0003800000 */
.L_x_4153:
[----:B------:R-:W-:Y:S05]  /*8200*/  BRA.DIV ~URZ, `(.L_x_4155) ;  /* 0x000057d27f007947 */ /* 0x000fea000b800000 */
[----:B------:R-:W5:Y:S04]  /*8210*/  SHFL.IDX PT, R244, R239, RZ, 0x1f ;  /* 0x00001fffeff47589 */ /* 0x000f6800000e0000 */
[----:B------:R-:W2:Y:S04]  /*8220*/  SHFL.IDX PT, R237, R241, RZ, 0x1f ;  /* 0x00001ffff1ed7589 */ /* 0x000ea800000e0000 */
[----:B------:R-:W4:Y:S04]  /*8230*/  SHFL.IDX PT, R235, R247, RZ, 0x1f ;  /* 0x00001ffff7eb7589 */ /* 0x000f2800000e0000 */
[----:B0-----:R-:W0:Y:S04]  /*8240*/  SHFL.DOWN PT, R246, R247, 0x1, 0x1f ;  /* 0x08201f00f7f67f89 */ /* 0x001e2800000e0000 */
[----:B---3--:R-:W3:Y:S04]  /*8250*/  SHFL.IDX PT, R68, R60, RZ, 0x1f ;  /* 0x00001fff3c447589 */ /* 0x008ee800000e0000 */
[----:B------:R-:W1:Y:S04]  /*8260*/  SHFL.IDX PT, R70, R62, RZ, 0x1f ;  /* 0x00001fff3e467589 */ /* 0x000e6800000e0000 */
[----:B------:R-:W0:Y:S01]  /*8270*/  SHFL.IDX PT, R71, R63, RZ, 0x1f ;  /* 0x00001fff3f477589 */ /* 0x000e2200000e0000 */
[----:B-----5:R-:W-:-:S02]  /*8280*/  FMUL.FTZ R64, R63, R244 ;  /* 0x000000f43f407220 */ /* 0x020fc40000410000 */
[-C--:B------:R-:W-:Y:S01]  /*8290*/  FMUL.FTZ R242, R62, R244.reuse ;  /* 0x000000f43ef27220 */ /* 0x080fe20000410000 */
[----:B------:R-:W0:Y:S03]  /*82a0*/  SHFL.IDX PT, R69, R61, RZ, 0x1f ;  /* 0x00001fff3d457589 */ /* 0x000e2600000e0000 */
[----:B--2---:R-:W-:Y:S01]  /*82b0*/  FFMA.FTZ R242, R63, R237, R242 ;  /* 0x000000ed3ff27223 */ /* 0x004fe200000100f2 */
[----:B----4-:R-:W2:Y:S04]  /*82c0*/  SHFL.IDX PT, R236, R238, RZ, 0x1f ;  /* 0x00001fffeeec7589 */ /* 0x010ea800000e0000 */
[----:B------:R4:W0:Y:S04]  /*82d0*/  SHFL.DOWN PT, R240, R238, 0x1, 0x1f ;  /* 0x08201f00eef07f89 */ /* 0x00082800000e0000 */
[----:B------:R5:W0:Y:S04]  /*82e0*/  SHFL.DOWN PT, R245, R241, 0x1, 0x1f ;  /* 0x08201f00f1f57f89 */ /* 0x000a2800000e0000 */
[----:B------:R1:W0:Y:S02]  /*82f0*/  SHFL.DOWN PT, R243, R239, 0x1, 0x1f ;  /* 0x08201f00eff37f89 */ /* 0x00022400000e0000 */
[----:B-1--4-:R-:W-:-:S02]  /*8300*/  FMUL.FTZ R238, R60, R244 ;  /* 0x000000f43cee7220 */ /* 0x012fc40000410000 */
[----:B------:R-:W-:Y:S02]  /*8310*/  FMUL.FTZ R244, R61, R244 ;  /* 0x000000f43df47220 */ /* 0x000fe40000410000 */
[-C--:B-----5:R-:W-:Y:S02]  /*8320*/  FFMA.FTZ R241, R62, R237.reuse, -R64 ;  /* 0x000000ed3ef17223 */ /* 0x0a0fe40000010840 */
[----:B------:R-:W-:Y:S02]  /*8330*/  FMUL.FTZ R239, R60, R237 ;  /* 0x000000ed3cef7220 */ /* 0x000fe40000410000 */
.L_x_4184:
[----:B---3--:R1:W3:Y:S01]  /*8340*/  LDS.128 R64, [R234+0x1500] ;  /* 0x00150000ea407984 */ /* 0x0082e20000000c00 */
[----:B------:R-:W-:Y:S01]  /*8350*/  ISETP.NE.AND P0, PT, R139, 0x1f, PT ;  /* 0x0000001f8b00780c */ /* 0x000fe20003f05270 */
[----:B------:R-:W-:-:S12]  /*8360*/  BSSY B1, `(.L_x_4156) ;  /* 0x000000c000017945 */ /* 0x000fd80003800000 */
[----:B------:R-:W-:Y:S05]  /*8370*/  @!P0 BRA `(.L_x_4157) ;  /* 0x000000a000008947 */ /* 0x000fea0003800000 */
[CC--:B01----:R-:W-:Y:S02]  /*8380*/  FMUL.FTZ R60, R71.reuse, R243.reuse ;  /* 0x000000f3473c7220 */ /* 0x0c3fe40000410000 */
        /* <DEDUP_REMOVED lines=9> */
.L_x_4157:
[----:B-1----:R-:W-:Y:S05]  /*8420*/  BSYNC B1 ;  /* 0x0000000000017941 */ /* 0x002fea0003800000 */
.L_x_4156:
[C---:B---3--:R-:W-:Y:S01]  /*8430*/  FMUL.FTZ R60, R65.reuse, R70 ;  /* 0x00000046413c7220 */ /* 0x048fe20000410000 */
[----:B0-----:R0:W-:Y:S01]  /*8440*/  STS.128 [R234+0x1500], R68 ;  /* 0x00150044ea007388 */ /* 0x0011e20000000c00 */
[-C--:B------:R-:W-:Y:S02]  /*8450*/  FMUL.FTZ R63, R65, R71.reuse ;  /* 0x00000047413f7220 */ /* 0x080fe40000410000 */
[----:B------:R-:W-:-:S02]  /*8460*/  FFMA.FTZ R62, R64, R71, R60 ;  /* 0x00000047403e7223 */ /* 0x000fc4000001003c */
[C---:B------:R-:W-:Y:S02]  /*8470*/  FFMA.FTZ R243, R64.reuse, R70, -R63 ;  /* 0x0000004640f37223 */ /* 0x040fe4000001083f */
[CC--:B------:R-:W-:Y:S02]  /*8480*/  FMUL.FTZ R60, R65.reuse, R68.reuse ;  /* 0x00000044413c7220 */ /* 0x0c0fe40000410000 */
[-C--:B------:R-:W-:Y:S02]  /*8490*/  FMUL.FTZ R63, R65, R69.reuse ;  /* 0x00000045413f7220 */ /* 0x080fe40000410000 */
[C---:B------:R-:W-:Y:S02]  /*84a0*/  FFMA.FTZ R65, R64.reuse, R69, R60 ;  /* 0x0000004540417223 */ /* 0x040fe4000001003c */
[----:B------:R-:W-:Y:S02]  /*84b0*/  FFMA.FTZ R64, R64, R68, -R63 ;  /* 0x0000004440407223 */ /* 0x000fe4000001083f */
[----:B------:R-:W-:-:S02]  /*84c0*/  FADD.FTZ R66, R66, R243 ;  /* 0x000000f342427221 */ /* 0x000fc40000010000 */
[----:B------:R-:W-:Y:S02]  /*84d0*/  FADD.FTZ R67, R67, R62 ;  /* 0x0000003e43437221 */ /* 0x000fe40000010000 */
[----:B------:R-:W-:Y:S02]  /*84e0*/  FFMA.FTZ R61, R61, R237, R238 ;  /* 0x000000ed3d3d7223 */ /* 0x000fe400000100ee */
[----:B------:R-:W-:Y:S01]  /*84f0*/  FADD.FTZ R60, -R244, R239 ;  /* 0x000000eff43c7221 */ /* 0x000fe20000010100 */
[----:B------:R0:W-:Y:S01]  /*8500*/  STS.128 [R234+0x14f0], R64 ;  /* 0x0014f040ea007388 */ /* 0x0001e20000000c00 */
[----:B--2---:R-:W-:Y:S02]  /*8510*/  FADD.FTZ R62, R241, R236 ;  /* 0x000000ecf13e7221 */ /* 0x004fe40000010000 */
[----:B------:R-:W-:Y:S02]  /*8520*/  FADD.FTZ R63, R242, R235 ;  /* 0x000000ebf23f7221 */ /* 0x000fe40000010000 */
.L_x_4136:
[----:B-1----:R-:W-:Y:S05]  /*8530*/  BSYNC B0 ;  /* 0x0000000000007941 */ /* 0x002fea0003800000 */
.L_x_4135:
[----:B------:R-:W-:Y:S01]  /*8540*/  WARPSYNC 0xffffffff ;  /* 0xffffffff00007948 */ /* 0x000fe20003800000 */
[----:B------:R-:W-:Y:S01]  /*8550*/  BAR.SYNC.DEFER_BLOCKING 0x0 ;  /* 0x0000000000007b1d */ /* 0x000fe20000010000 */
[----:B0-----:R-:W-:Y:S01]  /*8560*/  MOV R67, UR7 ;  /* 0x0000000700437c02 */ /* 0x001fe20008000f00 */
[----:B------:R-:W-:Y:S01]  /*8570*/  FADD.FTZ R69, R77, UR5 ;  /* 0x000000054d457e21 */ /* 0x000fe20008010000 */
[----:B------:R-:W-:-:S02]  /*8580*/  ISETP.GT.AND P0, PT, R138, 0x1e, PT ;  /* 0x0000001e8a00780c */ /* 0x000fc40003f04270 */
[----:B------:R-:W-:Y:S01]  /*8590*/  ISETP.NE.AND P2, PT, R138, RZ, PT ;  /* 0x000000ff8a00720c */ /* 0x000fe20003f45270 */
[----:B------:R-:W-:Y:S01]  /*85a0*/  BSSY B0, `(.L_x_4158) ;  /* 0x00001f4000007945 */ /* 0x000fe20003800000 */
[----:B------:R-:W0:Y:S04]  /*85b0*/  LDS.64 R64, [R139.X16+0x14f8] ;  /* 0x0014f8008b407984 */ /* 0x000e28000000ca00 */
[----:B------:R1:W-:Y:S02]  /*85c0*/  @!P1 STS.128 [R67.X16+0x2af0], R60 ;  /* 0x002af03c43009388 */ /* 0x0003e4000000cc00 */
[----:B-1----:R-:W-:Y:S02]  /*85d0*/  FADD.FTZ R67, RZ, R232 ;  /* 0x000000e8ff437221 */ /* 0x002fe40000010000 */
        /* <DEDUP_REMOVED lines=61> */
[----:B------:R-:W-:Y:S02]  /*89b0*/  FFMA.FTZ R66, R32, R227, RZ ;  /* 0x000000e320427223 */ /* 0x000fe400000100ff */
[----:B------:R-:W-:Y:S02]  /*89c0*/  FFMA.FTZ R65, R161, R181, R64 ;  /* 0x000000b5a1417223 */ /* 0x000fe40000010040 */
[----:B------:R-:W-:Y:S02]  /*89d0*/  FFMA.FTZ R66, R31, R230, R66 ;  /* 0x000000e61f427223 */ /* 0x000fe40000010042 */
[----:B------:R-:W-:Y:S02]  /*89e0*/  FADD.FTZ R182, -R182, R65 ;  /* 0x00000041b6b67221 */ /* 0x000fe40000010100 */
[----:B------:R-:W-:Y:S02]  /*89f0*/  FFMA.FTZ R65, R32, -R204, RZ ;  /* 0x800000cc20417223 */ /* 0x000fe400000100ff */
[----:B------:R-:W-:-:S02]  /*8a00*/  FFMA.FTZ R66, R30, R225, R66 ;  /* 0x000000e11e427223 */ /* 0x000fc40000010042 */
[----:B------:R-:W-:Y:S02]  /*8a10*/  FFMA.FTZ R65, R31, -R126, R65 ;  /* 0x8000007e1f417223 */ /* 0x000fe40000010041 */
[C---:B------:R-:W-:Y:S02]  /*8a20*/  FFMA.FTZ R66, R29.reuse, R228, R66 ;  /* 0x000000e41d427223 */ /* 0x040fe40000010042 */
[----:B------:R-:W-:Y:S02]  /*8a30*/  FFMA.FTZ R65, R30, -R127, R65 ;  /* 0x8000007f1e417223 */ /* 0x000fe40000010041 */
[----:B------:R-:W-:Y:S02]  /*8a40*/  FFMA.FTZ R66, R28, R223, R66 ;  /* 0x000000df1c427223 */ /* 0x000fe40000010042 */
[----:B------:R-:W-:Y:S02]  /*8a50*/  FFMA.FTZ R65, R29, -R206, R65 ;  /* 0x800000ce1d417223 */ /* 0x000fe40000010041 */
[----:B------:R-:W-:-:S02]  /*8a60*/  FMUL.FTZ R160, R160, -R181 ;  /* 0x800000b5a0a07220 */ /* 0x000fc40000410000 */
[----:B------:R-:W-:Y:S02]  /*8a70*/  FFMA.FTZ R66, R27, R226, R66 ;  /* 0x000000e21b427223 */ /* 0x000fe40000010042 */
[----:B------:R-:W-:Y:S02]  /*8a80*/  FFMA.FTZ R65, R28, -R205, R65 ;  /* 0x800000cd1c417223 */ /* 0x000fe40000010041 */
[----:B------:R-:W-:Y:S02]  /*8a90*/  FFMA.FTZ R161, R161, R197, -R160 ;  /* 0x000000c5a1a17223 */ /* 0x000fe400000108a0 */
[----:B------:R-:W-:Y:S02]  /*8aa0*/  FFMA.FTZ R66, R26, R221, R66 ;  /* 0x000000dd1a427223 */ /* 0x000fe40000010042 */
[----:B------:R-:W-:Y:S02]  /*8ab0*/  FFMA.FTZ R65, R27, -R208, R65 ;  /* 0x800000d01b417223 */ /* 0x000fe40000010041 */
[----:B------:R-:W-:-:S02]  /*8ac0*/  FADD.FTZ R198, R198, R161 ;  /* 0x000000a1c6c67221 */ /* 0x000fc40000010000 */
[----:B------:R-:W-:Y:S02]  /*8ad0*/  FMUL.FTZ R64, R162, -R182 ;  /* 0x800000b6a2407220 */ /* 0x000fe40000410000 */
[----:B------:R-:W-:Y:S02]  /*8ae0*/  FFMA.FTZ R66, R25, R224, R66 ;  /* 0x000000e019427223 */ /* 0x000fe40000010042 */
[----:B------:R-:W-:Y:S02]  /*8af0*/  FFMA.FTZ R65, R26, -R207, R65 ;  /* 0x800000cf1a417223 */ /* 0x000fe40000010041 */
[-C--:B------:R-:W-:Y:S02]  /*8b00*/  FMUL.FTZ R162, R162, -R198.reuse ;  /* 0x800000c6a2a27220 */ /* 0x080fe40000410000 */
[----:B------:R-:W-:Y:S02]  /*8b10*/  FFMA.FTZ R64, R163, R198, -R64 ;  /* 0x000000c6a3407223 */ /* 0x000fe40000010840 */
[----:B------:R-:W-:-:S02]  /*8b20*/  FFMA.FTZ R66, R24, R219, R66 ;  /* 0x000000db18427223 */ /* 0x000fc40000010042 */
[----:B------:R-:W-:Y:S02]  /*8b30*/  FFMA.FTZ R65, R25, -R210, R65 ;  /* 0x800000d219417223 */ /* 0x000fe40000010041 */
[----:B------:R-:W-:Y:S02]  /*8b40*/  FFMA.FTZ R162, R163, R182, R162 ;  /* 0x000000b6a3a27223 */ /* 0x000fe400000100a2 */
[----:B------:R-:W-:Y:S02]  /*8b50*/  FADD.FTZ R199, R199, R64 ;  /* 0x00000040c7c77221 */ /* 0x000fe40000010000 */
[----:B------:R-:W-:Y:S02]  /*8b60*/  FFMA.FTZ R66, R23, R222, R66 ;  /* 0x000000de17427223 */ /* 0x000fe40000010042 */
[----:B------:R-:W-:Y:S02]  /*8b70*/  FFMA.FTZ R65, R24, -R209, R65 ;  /* 0x800000d118417223 */ /* 0x000fe40000010041 */
[----:B------:R-:W-:-:S02]  /*8b80*/  FADD.FTZ R183, -R183, R162 ;  /* 0x000000a2b7b77221 */ /* 0x000fc40000010100 */
[----:B------:R-:W-:Y:S02]  /*8b90*/  FMUL.FTZ R60, R164, -R199 ;  /* 0x800000c7a43c7220 */ /* 0x000fe40000410000 */
[----:B------:R-:W-:Y:S02]  /*8ba0*/  FFMA.FTZ R66, R22, R217, R66 ;  /* 0x000000d916427223 */ /* 0x000fe40000010042 */
[----:B------:R-:W-:Y:S02]  /*8bb0*/  FFMA.FTZ R65, R23, -R212, R65 ;  /* 0x800000d417417223 */ /* 0x000fe40000010041 */
[-C--:B------:R-:W-:Y:S02]  /*8bc0*/  FMUL.FTZ R164, R164, -R183.reuse ;  /* 0x800000b7a4a47220 */ /* 0x080fe40000410000 */
[----:B------:R-:W-:Y:S02]  /*8bd0*/  FFMA.FTZ R61, R165, R183, R60 ;  /* 0x000000b7a53d7223 */ /* 0x000fe4000001003c */
[----:B------:R-:W-:-:S02]  /*8be0*/  FFMA.FTZ R66, R21, R220, R66 ;  /* 0x000000dc15427223 */ /* 0x000fc40000010042 */
[----:B------:R-:W-:Y:S02]  /*8bf0*/  FFMA.FTZ R65, R22, -R211, R65 ;  /* 0x800000d316417223 */ /* 0x000fe40000010041 */
[----:B------:R-:W-:Y:S02]  /*8c00*/  FFMA.FTZ R165, R165, R199, -R164 ;  /* 0x000000c7a5a57223 */ /* 0x000fe400000108a4 */
[----:B------:R-:W-:Y:S02]  /*8c10*/  FADD.FTZ R184, -R184, R61 ;  /* 0x0000003db8b87221 */ /* 0x000fe40000010100 */
[----:B------:R-:W-:Y:S02]  /*8c20*/  FFMA.FTZ R66, R20, R213, R66 ;  /* 0x000000d514427223 */ /* 0x000fe40000010042 */
[----:B------:R-:W-:Y:S02]  /*8c30*/  FFMA.FTZ R65, R21, -R214, R65 ;  /* 0x800000d615417223 */ /* 0x000fe40000010041 */
[----:B------:R-:W-:-:S02]  /*8c40*/  FADD.FTZ R200, R200, R165 ;  /* 0x000000a5c8c87221 */ /* 0x000fc40000010000 */
[----:B------:R-:W-:Y:S02]  /*8c50*/  FMUL.FTZ R60, R166, -R184 ;  /* 0x800000b8a63c7220 */ /* 0x000fe40000410000 */
[----:B------:R-:W-:Y:S02]  /*8c60*/  FMUL.FTZ R63, R188, UR40 ;  /* 0x00000028bc3f7c20 */ /* 0x000fe40008410000 */
[----:B------:R-:W-:Y:S02]  /*8c70*/  FFMA.FTZ R66, R19, R218, R66 ;  /* 0x000000da13427223 */ /* 0x000fe40000010042 */
[----:B------:R-:W-:Y:S02]  /*8c80*/  FFMA.FTZ R65, R20, -R215, R65 ;  /* 0x800000d714417223 */ /* 0x000fe40000010041 */
[-C--:B------:R-:W-:Y:S02]  /*8c90*/  FMUL.FTZ R166, R166, -R200.reuse ;  /* 0x800000c8a6a67220 */ /* 0x080fe40000410000 */
[----:B------:R-:W-:-:S02]  /*8ca0*/  FFMA.FTZ R60, R167, R200, -R60 ;  /* 0x000000c8a73c7223 */ /* 0x000fc4000001083c */
[C---:B------:R-:W-:Y:S02]  /*8cb0*/  FMUL.FTZ R61, R170.reuse, UR40 ;  /* 0x00000028aa3d7c20 */ /* 0x040fe40008410000 */
[----:B------:R-:W-:Y:S02]  /*8cc0*/  FFMA.FTZ R63, R170, UR41, -R63 ;  /* 0x00000029aa3f7c23 */ /* 0x000fe4000801083f */
[----:B------:R-:W-:Y:S02]  /*8cd0*/  FFMA.FTZ R62, R18, R231, R66 ;  /* 0x000000e7123e7223 */ /* 0x000fe40000010042 */
[----:B------:R-:W-:Y:S02]  /*8ce0*/  FFMA.FTZ R65, R19, -R216, R65 ;  /* 0x800000d813417223 */ /* 0x000fe40000010041 */
[----:B------:R-:W-:Y:S02]  /*8cf0*/  FMUL.FTZ R170, R69, R170 ;  /* 0x000000aa45aa7220 */ /* 0x000fe40000410000 */
[----:B------:R-:W-:-:S02]  /*8d00*/  FFMA.FTZ R166, R167, R184, R166 ;  /* 0x000000b8a7a67223 */ /* 0x000fc400000100a6 */
[----:B------:R-:W-:Y:S02]  /*8d10*/  FADD.FTZ R201, R201, R60 ;  /* 0x0000003cc9c97221 */ /* 0x000fe40000010000 */
[----:B------:R-:W-:Y:S02]  /*8d20*/  FFMA.FTZ R62, R17, R233, R62 ;  /* 0x000000e9113e7223 */ /* 0x000fe4000001003e */
[----:B------:R-:W-:Y:S02]  /*8d30*/  FFMA.FTZ R60, R18, -R229, R65 ;  /* 0x800000e5123c7223 */ /* 0x000fe40000010041 */
[----:B------:R-:W-:Y:S02]  /*8d40*/  FMUL.FTZ R64, R69, R188 ;  /* 0x000000bc45407220 */ /* 0x000fe40000410000 */
[----:B------:R-:W-:Y:S02]  /*8d50*/  FADD.FTZ R233, -R0, R233 ;  /* 0x000000e900e97221 */ /* 0x000fe40000010100 */
[----:B------:R-:W-:-:S02]  /*8d60*/  FMUL.FTZ R65, R67, R170 ;  /* 0x000000aa43417220 */ /* 0x000fc40000410000 */
[----:B------:R-:W-:Y:S02]  /*8d70*/  FADD.FTZ R185, -R185, R166 ;  /* 0x000000a6b9b97221 */ /* 0x000fe40000010100 */
[----:B------:R-:W-:Y:S02]  /*8d80*/  FMUL.FTZ R66, R67, R63 ;  /* 0x0000003f43427220 */ /* 0x000fe40000410000 */
[----:B------:R-:W-:Y:S02]  /*8d90*/  FFMA.FTZ R63, R17, -R67, R60 ;  /* 0x80000043113f7223 */ /* 0x000fe4000001003c */
[C---:B------:R-:W-:Y:S02]  /*8da0*/  FADD.FTZ R49, R64.reuse, R49 ;  /* 0x0000003140317221 */ /* 0x040fe40000010000 */
[----:B------:R-:W-:Y:S02]  /*8db0*/  FMUL.FTZ R67, R67, R64 ;  /* 0x0000004043437220 */ /* 0x000fe40000410000 */
[----:B------:R-:W-:-:S02]  /*8dc0*/  FFMA.FTZ R60, R64, R233, R65 ;  /* 0x000000e9403c7223 */ /* 0x000fc40000010041 */
[C---:B------:R-:W-:Y:S02]  /*8dd0*/  FMUL.FTZ R64, R168.reuse, -R185 ;  /* 0x800000b9a8407220 */ /* 0x040fe40000410000 */
[-C--:B------:R-:W-:Y:S02]  /*8de0*/  FMUL.FTZ R168, R168, -R201.reuse ;  /* 0x800000c9a8a87220 */ /* 0x080fe40000410000 */
[C---:B------:R-:W-:Y:S02]  /*8df0*/  FFMA.FTZ R65, R169.reuse, R201, -R64 ;  /* 0x000000c9a9417223 */ /* 0x040fe40000010840 */
[----:B------:R-:W-:Y:S02]  /*8e00*/  FFMA.FTZ R169, R169, R185, R168 ;  /* 0x000000b9a9a97223 */ /* 0x000fe400000100a8 */
[----:B------:R-:W-:Y:S02]  /*8e10*/  FADD.FTZ R110, R78, UR5 ;  /* 0x000000054e6e7e21 */ /* 0x000fe40008010000 */
[----:B------:R-:W-:-:S02]  /*8e20*/  FFMA.FTZ R61, R188, UR41, R61 ;  /* 0x00000029bc3d7c23 */ /* 0x000fc4000801003d */
[----:B------:R-:W-:Y:S02]  /*8e30*/  FADD.FTZ R202, R202, R65 ;  /* 0x00000041caca7221 */ /* 0x000fe40000010000 */
[----:B------:R-:W-:Y:S02]  /*8e40*/  FADD.FTZ R186, -R186, R169 ;  /* 0x000000a9baba7221 */ /* 0x000fe40000010100 */
[----:B------:R-:W-:Y:S02]  /*8e50*/  FMUL.FTZ R65, R189, UR40 ;  /* 0x00000028bd417c20 */ /* 0x000fe40008410000 */
[C---:B------:R-:W-:Y:S02]  /*8e60*/  FMUL.FTZ R70, R110.reuse, R172 ;  /* 0x000000ac6e467220 */ /* 0x040fe40000410000 */
[----:B------:R-:W-:Y:S02]  /*8e70*/  FFMA.FTZ R66, R61, R233, R66 ;  /* 0x000000e93d427223 */ /* 0x000fe40000010042 */
[----:B------:R-:W-:-:S02]  /*8e80*/  FMUL.FTZ R110, R110, R189 ;  /* 0x000000bd6e6e7220 */ /* 0x000fc40000410000 */
[C---:B------:R-:W-:Y:S02]  /*8e90*/  FMUL.FTZ R64, R171.reuse, -R186 ;  /* 0x800000baab407220 */ /* 0x040fe40000410000 */
[----:B------:R-:W-:Y:S02]  /*8ea0*/  FFMA.FTZ R68, R172, UR41, -R65 ;  /* 0x00000029ac447c23 */ /* 0x000fe40008010841 */
[----:B------:R-:W-:Y:S02]  /*8eb0*/  FMUL.FTZ R171, R171, -R202 ;  /* 0x800000caabab7220 */ /* 0x000fe40000410000 */
[----:B------:R-:W-:Y:S02]  /*8ec0*/  FADD.FTZ R231, -R2, R231 ;  /* 0x000000e702e77221 */ /* 0x000fe40000010100 */
[----:B------:R-:W-:Y:S02]  /*8ed0*/  FMUL.FTZ R65, R229, R70 ;  /* 0x00000046e5417220 */ /* 0x000fe40000410000 */
[----:B------:R-:W-:-:S02]  /*8ee0*/  FFMA.FTZ R69, R93, R188, R66 ;  /* 0x000000bc5d457223 */ /* 0x000fc40000010042 */
[----:B------:R-:W-:Y:S02]  /*8ef0*/  FMUL.FTZ R71, R229, R110 ;  /* 0x0000006ee5477220 */ /* 0x000fe40000410000 */
[C---:B------:R-:W-:Y:S02]  /*8f00*/  FFMA.FTZ R66, R173.reuse, R186, R171 ;  /* 0x000000baad427223 */ /* 0x040fe400000100ab */
[C---:B------:R-:W-:Y:S02]  /*8f10*/  FADD.FTZ R50, R110.reuse, R50 ;  /* 0x000000326e327221 */ /* 0x040fe40000010000 */
[----:B------:R-:W-:Y:S02]  /*8f20*/  FFMA.FTZ R64, R173, R202, -R64 ;  /* 0x000000caad407223 */ /* 0x000fe40000010840 */
[----:B------:R-:W-:Y:S02]  /*8f30*/  FFMA.FTZ R110, R110, R231, R65 ;  /* 0x000000e76e6e7223 */ /* 0x000fe40000010041 */
[----:B------:R-:W-:-:S02]  /*8f40*/  FADD.FTZ R65, R91, UR5 ;  /* 0x000000055b417e21 */ /* 0x000fc40008010000 */
[----:B------:R-:W-:Y:S02]  /*8f50*/  FFMA.FTZ R71, R231, R70, -R71 ;  /* 0x00000046e7477223 */ /* 0x000fe40000010847 */
[----:B------:R-:W-:Y:S02]  /*8f60*/  FADD.FTZ R187, -R187, R66 ;  /* 0x00000042bbbb7221 */ /* 0x000fe40000010100 */
[----:B------:R-:W-:Y:S02]  /*8f70*/  FADD.FTZ R70, R92, UR5 ;  /* 0x000000055c467e21 */ /* 0x000fe40008010000 */
[----:B------:R-:W-:Y:S02]  /*8f80*/  FADD.FTZ R203, R203, R64 ;  /* 0x00000040cbcb7221 */ /* 0x000fe40000010000 */
[----:B------:R-:W-:Y:S02]  /*8f90*/  FMUL.FTZ R64, R65, R202 ;  /* 0x000000ca41407220 */ /* 0x000fe40000410000 */
[----:B------:R-:W-:-:S02]  /*8fa0*/  FMUL.FTZ R111, R70, R187 ;  /* 0x000000bb466f7220 */ /* 0x000fc40000410000 */
[----:B------:R-:W-:Y:S02]  /*8fb0*/  FFMA.FTZ R61, R233, R170, -R67 ;  /* 0x000000aae93d7223 */ /* 0x000fe40000010843 */
[----:B------:R-:W-:Y:S02]  /*8fc0*/  FADD.FTZ R67, -R15, R230 ;  /* 0x000000e60f437221 */ /* 0x000fe40000010100 */
[----:B------:R-:W-:Y:S02]  /*8fd0*/  FMUL.FTZ R142, R65, R186 ;  /* 0x000000ba418e7220 */ /* 0x000fe40000410000 */
[----:B------:R-:W-:Y:S02]  /*8fe0*/  FMUL.FTZ R144, R126, R64 ;  /* 0x000000407e907220 */ /* 0x000fe40000410000 */
[----:B------:R-:W-:Y:S02]  /*8ff0*/  FMUL.FTZ R65, R70, R203 ;  /* 0x000000cb46417220 */ /* 0x000fe40000410000 */
[----:B------:R-:W-:-:S02]  /*9000*/  FADD.FTZ R66, -R16, R227 ;  /* 0x000000e310427221 */ /* 0x000fc40000010100 */
[----:B------:R-:W-:Y:S02]  /*9010*/  FMUL.FTZ R70, R204, R111 ;  /* 0x0000006fcc467220 */ /* 0x000fe40000410000 */
[----:B------:R-:W-:Y:S02]  /*9020*/  FADD.FTZ R148, R90, UR5 ;  /* 0x000000055a947e21 */ /* 0x000fe40008010000 */
[-C--:B------:R-:W-:Y:S02]  /*9030*/  FFMA.FTZ R146, R67, R142.reuse, -R144 ;  /* 0x0000008e43927223 */ /* 0x080fe40000010890 */
[----:B------:R-:W-:Y:S02]  /*9040*/  FMUL.FTZ R143, R204, R65 ;  /* 0x00000041cc8f7220 */ /* 0x000fe40000410000 */
[----:B------:R-:W-:Y:S02]  /*9050*/  FMUL.FTZ R144, R126, R142 ;  /* 0x0000008e7e907220 */ /* 0x000fe40000410000 */
[----:B------:R-:W-:-:S02]  /*9060*/  FFMA.FTZ R142, R65, R66, R70 ;  /* 0x00000042418e7223 */ /* 0x000fc40000010046 */
[----:B------:R-:W-:Y:S02]  /*9070*/  FMUL.FTZ R70, R148, R201 ;  /* 0x000000c994467220 */ /* 0x000fe40000410000 */
[----:B------:R-:W-:Y:S02]  /*9080*/  FFMA.FTZ R143, R66, R111, -R143 ;  /* 0x0000006f428f7223 */ /* 0x000fe4000001088f */
[----:B------:R-:W-:Y:S02]  /*9090*/  FFMA.FTZ R111, R64, R67, R144 ;  /* 0x00000043406f7223 */ /* 0x000fe40000010090 */
[----:B------:R-:W-:Y:S02]  /*90a0*/  FADD.FTZ R225, -R14, R225 ;  /* 0x000000e10ee17221 */ /* 0x000fe40000010100 */
[----:B------:R-:W-:Y:S02]  /*90b0*/  FMUL.FTZ R144, R148, R185 ;  /* 0x000000b994907220 */ /* 0x000fe40000410000 */
[----:B------:R-:W-:-:S02]  /*90c0*/  FMUL.FTZ R145, R127, R70 ;  /* 0x000000467f917220 */ /* 0x000fc40000410000 */
[----:B------:R-:W-:Y:S02]  /*90d0*/  FADD.FTZ R142, RZ, R142 ;  /* 0x0000008eff8e7221 */ /* 0x000fe40000010000 */
[----:B------:R-:W-:Y:S02]  /*90e0*/  FADD.FTZ R147, R89, UR5 ;  /* 0x0000000559937e21 */ /* 0x000fe40008010000 */
[-C--:B------:R-:W-:Y:S02]  /*90f0*/  FFMA.FTZ R148, R225, R144.reuse, -R145 ;  /* 0x00000090e1947223 */ /* 0x080fe40000010891 */
[----:B------:R-:W-:Y:S02]  /*9100*/  FADD.FTZ R142, R142, R111 ;  /* 0x0000006f8e8e7221 */ /* 0x000fe40000010000 */
[----:B------:R-:W-:Y:S02]  /*9110*/  FMUL.FTZ R144, R127, R144 ;  /* 0x000000907f907220 */ /* 0x000fe40000410000 */
[----:B------:R-:W-:-:S02]  /*9120*/  FMUL.FTZ R111, R147, R200 ;  /* 0x000000c8936f7220 */ /* 0x000fc40000410000 */
[----:B------:R-:W-:Y:S02]  /*9130*/  FADD.FTZ R143, RZ, R143 ;  /* 0x0000008fff8f7221 */ /* 0x000fe40000010000 */
[----:B------:R-:W-:Y:S02]  /*9140*/  FFMA.FTZ R145, R70, R225, R144 ;  /* 0x000000e146917223 */ /* 0x000fe40000010090 */
[----:B------:R-:W-:Y:S02]  /*9150*/  FADD.FTZ R228, -R13, R228 ;  /* 0x000000e40de47221 */ /* 0x000fe40000010100 */
[----:B------:R-:W-:Y:S02]  /*9160*/  FMUL.FTZ R147, R147, R184 ;  /* 0x000000b893937220 */ /* 0x000fe40000410000 */
[----:B------:R-:W-:Y:S02]  /*9170*/  FMUL.FTZ R144, R206, R111 ;  /* 0x0000006fce907220 */ /* 0x000fe40000410000 */
[----:B------:R-:W-:-:S02]  /*9180*/  FADD.FTZ R143, R143, R146 ;  /* 0x000000928f8f7221 */ /* 0x000fc40000010000 */
[----:B------:R-:W-:Y:S02]  /*9190*/  FADD.FTZ R146, R88, UR5 ;  /* 0x0000000558927e21 */ /* 0x000fe40008010000 */
[-C--:B------:R-:W-:Y:S02]  /*91a0*/  FFMA.FTZ R149, R228, R147.reuse, -R144 ;  /* 0x00000093e4957223 */ /* 0x080fe40000010890 */
[----:B------:R-:W-:Y:S02]  /*91b0*/  FADD.FTZ R145, R142, R145 ;  /* 0x000000918e917221 */ /* 0x000fe40000010000 */
[----:B------:R-:W-:Y:S02]  /*91c0*/  FMUL.FTZ R147, R206, R147 ;  /* 0x00000093ce937220 */ /* 0x000fe40000410000 */
[----:B------:R-:W-:Y:S02]  /*91d0*/  FMUL.FTZ R142, R146, R199 ;  /* 0x000000c7928e7220 */ /* 0x000fe40000410000 */
[----:B------:R-:W-:-:S02]  /*91e0*/  FFMA.FTZ R144, R111, R228, R147 ;  /* 0x000000e46f907223 */ /* 0x000fc40000010093 */
[----:B------:R-:W-:Y:S02]  /*91f0*/  FADD.FTZ R223, -R12, R223 ;  /* 0x000000df0cdf7221 */ /* 0x000fe40000010100 */
[----:B------:R-:W-:Y:S02]  /*9200*/  FMUL.FTZ R146, R146, R183 ;  /* 0x000000b792927220 */ /* 0x000fe40000410000 */
[----:B------:R-:W-:Y:S02]  /*9210*/  FMUL.FTZ R147, R205, R142 ;  /* 0x0000008ecd937220 */ /* 0x000fe40000410000 */
[----:B------:R-:W-:Y:S02]  /*9220*/  FADD.FTZ R151, R87, UR5 ;  /* 0x0000000557977e21 */ /* 0x000fe40008010000 */
[----:B------:R-:W-:Y:S02]  /*9230*/  FFMA.FTZ R147, R223, R146, -R147 ;  /* 0x00000092df937223 */ /* 0x000fe40000010893 */
[----:B------:R-:W-:-:S02]  /*9240*/  FADD.FTZ R148, R143, R148 ;  /* 0x000000948f947221 */ /* 0x000fc40000010000 */
[----:B------:R-:W-:Y:S02]  /*9250*/  FMUL.FTZ R146, R205, R146 ;  /* 0x00000092cd927220 */ /* 0x000fe40000410000 */
[----:B------:R-:W-:Y:S02]  /*9260*/  FMUL.FTZ R143, R151, R198 ;  /* 0x000000c6978f7220 */ /* 0x000fe40000410000 */
[----:B------:R-:W-:Y:S02]  /*9270*/  FADD.FTZ R144, R145, R144 ;  /* 0x0000009091907221 */ /* 0x000fe40000010000 */
[----:B------:R-:W-:Y:S02]  /*9280*/  FFMA.FTZ R145, R142, R223, R146 ;  /* 0x000000df8e917223 */ /* 0x000fe40000010092 */
[----:B------:R-:W-:Y:S02]  /*9290*/  FADD.FTZ R226, -R11, R226 ;  /* 0x000000e20be27221 */ /* 0x000fe40000010100 */
[----:B------:R-:W-:-:S02]  /*92a0*/  FMUL.FTZ R151, R151, R182 ;  /* 0x000000b697977220 */ /* 0x000fc40000410000 */
[----:B------:R-:W-:Y:S02]  /*92b0*/  FMUL.FTZ R146, R208, R143 ;  /* 0x0000008fd0927220 */ /* 0x000fe40000410000 */
[----:B------:R-:W-:Y:S02]  /*92c0*/  FADD.FTZ R152, R86, UR5 ;  /* 0x0000000556987e21 */ /* 0x000fe40008010000 */
[----:B------:R-:W-:Y:S02]  /*92d0*/  FADD.FTZ R145, R144, R145 ;  /* 0x0000009190917221 */ /* 0x000fe40000010000 */
[----:B------:R-:W-:Y:S02]  /*92e0*/  FFMA.FTZ R150, R226, R151, -R146 ;  /* 0x00000097e2967223 */ /* 0x000fe40000010892 */
        /* <DEDUP_REMOVED lines=8> */
[----:B------:R-:W-:Y:S02]  /*9370*/  FADD.FTZ R147, R148, R147 ;  /* 0x0000009394937221 */ /* 0x000fe40000010000 */
        /* <DEDUP_REMOVED lines=8> */
[----:B------:R-:W-:Y:S02]  /*9400*/  FADD.FTZ R147, R147, R150 ;  /* 0x0000009693937221 */ /* 0x000fe40000010000 */
[----:B------:R-:W-:Y:S02]  /*9410*/  FADD.FTZ R150, R84, UR5 ;  /* 0x0000000554967e21 */ /* 0x000fe40008010000 */
[----:B------:R-:W-:-:S02]  /*9420*/  FFMA.FTZ R153, R224, R151, -R152 ;  /* 0x00000097e0997223 */ /* 0x000fc40000010898 */
[----:B------:R-:W-:Y:S02]  /*9430*/  FADD.FTZ R149, R146, R149 ;  /* 0x0000009592957221 */ /* 0x000fe40000010000 */
[----:B------:R-:W-:Y:S02]  /*9440*/  FMUL.FTZ R151, R210, R151 ;  /* 0x00000097d2977220 */ /* 0x000fe40000410000 */
[C---:B------:R-:W-:Y:S02]  /*9450*/  FMUL.FTZ R146, R150.reuse, R195 ;  /* 0x000000c396927220 */ /* 0x040fe40000410000 */
[----:B------:R-:W-:Y:S02]  /*9460*/  FADD.FTZ R155, R83, UR5 ;  /* 0x00000005539b7e21 */ /* 0x000fe40008010000 */
[----:B------:R-:W-:Y:S02]  /*9470*/  FMUL.FTZ R152, R150, R179 ;  /* 0x000000b396987220 */ /* 0x000fe40000410000 */
[----:B------:R-:W-:-:S02]  /*9480*/  FFMA.FTZ R150, R145, R224, R151 ;  /* 0x000000e091967223 */ /* 0x000fc40000010097 */
[----:B------:R-:W-:Y:S02]  /*9490*/  FADD.FTZ R219, -R8, R219 ;  /* 0x000000db08db7221 */ /* 0x000fe40000010100 */
[----:B------:R-:W-:Y:S02]  /*94a0*/  FMUL.FTZ R151, R209, R146 ;  /* 0x00000092d1977220 */ /* 0x000fe40000410000 */
[----:B------:R-:W-:Y:S02]  /*94b0*/  FADD.FTZ R148, R147, R148 ;  /* 0x0000009493947221 */ /* 0x000fe40000010000 */
[----:B------:R-:W-:Y:S02]  /*94c0*/  FMUL.FTZ R147, R155, R194 ;  /* 0x000000c29b937220 */ /* 0x000fe40000410000 */
[----:B------:R-:W-:Y:S02]  /*94d0*/  FADD.FTZ R149, R149, R150 ;  /* 0x0000009695957221 */ /* 0x000fe40000010000 */
[----:B------:R-:W-:-:S02]  /*94e0*/  FFMA.FTZ R150, R219, R152, -R151 ;  /* 0x00000098db967223 */ /* 0x000fc40000010897 */
[----:B------:R-:W-:Y:S02]  /*94f0*/  FMUL.FTZ R152, R209, R152 ;  /* 0x00000098d1987220 */ /* 0x000fe40000410000 */
[----:B------:R-:W-:Y:S02]  /*9500*/  FADD.FTZ R222, -R7, R222 ;  /* 0x000000de07de7221 */ /* 0x000fe40000010100 */
[----:B------:R-:W-:Y:S02]  /*9510*/  FMUL.FTZ R151, R155, R178 ;  /* 0x000000b29b977220 */ /* 0x000fe40000410000 */
[----:B------:R-:W-:Y:S02]  /*9520*/  FMUL.FTZ R154, R212, R147 ;  /* 0x00000093d49a7220 */ /* 0x000fe40000410000 */
[----:B------:R-:W-:Y:S02]  /*9530*/  FADD.FTZ R153, R148, R153 ;  /* 0x0000009994997221 */ /* 0x000fe40000010000 */
[----:B------:R-:W-:-:S02]  /*9540*/  FADD.FTZ R148, R82, UR5 ;  /* 0x0000000552947e21 */ /* 0x000fc40008010000 */
[----:B------:R-:W-:Y:S02]  /*9550*/  FFMA.FTZ R152, R146, R219, R152 ;  /* 0x000000db92987223 */ /* 0x000fe40000010098 */
[-C--:B------:R-:W-:Y:S02]  /*9560*/  FFMA.FTZ R155, R222, R151.reuse, -R154 ;  /* 0x00000097de9b7223 */ /* 0x080fe4000001089a */
[----:B------:R-:W-:Y:S02]  /*9570*/  FMUL.FTZ R151, R212, R151 ;  /* 0x00000097d4977220 */ /* 0x000fe40000410000 */
[C---:B------:R-:W-:Y:S02]  /*9580*/  FMUL.FTZ R154, R148.reuse, R177 ;  /* 0x000000b1949a7220 */ /* 0x040fe40000410000 */
[----:B------:R-:W-:Y:S02]  /*9590*/  FADD.FTZ R149, R149, R152 ;  /* 0x0000009895957221 */ /* 0x000fe40000010000 */
[----:B------:R-:W-:-:S02]  /*95a0*/  FMUL.FTZ R148, R148, R193 ;  /* 0x000000c194947220 */ /* 0x000fc40000410000 */
[----:B------:R-:W-:Y:S02]  /*95b0*/  FFMA.FTZ R152, R147, R222, R151 ;  /* 0x000000de93987223 */ /* 0x000fe40000010097 */
[----:B------:R-:W-:Y:S02]  /*95c0*/  FADD.FTZ R217, -R6, R217 ;  /* 0x000000d906d97221 */ /* 0x000fe40000010100 */
[----:B------:R-:W-:Y:S02]  /*95d0*/  FMUL.FTZ R151, R211, R154 ;  /* 0x0000009ad3977220 */ /* 0x000fe40000410000 */
[----:B------:R-:W-:Y:S02]  /*95e0*/  FADD.FTZ R150, R153, R150 ;  /* 0x0000009699967221 */ /* 0x000fe40000010000 */
[----:B------:R-:W-:Y:S02]  /*95f0*/  FADD.FTZ R153, R81, UR5 ;  /* 0x0000000551997e21 */ /* 0x000fe40008010000 */
[----:B------:R-:W-:-:S02]  /*9600*/  FMUL.FTZ R156, R211, R148 ;  /* 0x00000094d39c7220 */ /* 0x000fc40000410000 */
[----:B------:R-:W-:Y:S02]  /*9610*/  FADD.FTZ R149, R149, R152 ;  /* 0x0000009895957221 */ /* 0x000fe40000010000 */
[----:B------:R-:W-:Y:S02]  /*9620*/  FFMA.FTZ R152, R148, R217, R151 ;  /* 0x000000d994987223 */ /* 0x000fe40000010097 */
[----:B------:R-:W-:Y:S02]  /*9630*/  FADD.FTZ R48, R69, R48 ;  /* 0x0000003045307221 */ /* 0x000fe40000010000 */
[----:B------:R-:W-:Y:S02]  /*9640*/  FMUL.FTZ R69, R153, R192 ;  /* 0x000000c099457220 */ /* 0x000fe40000410000 */
[----:B------:R-:W-:Y:S02]  /*9650*/  FFMA.FTZ R151, R217, R154, -R156 ;  /* 0x0000009ad9977223 */ /* 0x000fe4000001089c */
[----:B------:R-:W-:-:S02]  /*9660*/  FADD.FTZ R150, R150, R155 ;  /* 0x0000009b96967221 */ /* 0x000fc40000010000 */
[----:B------:R-:W-:Y:S02]  /*9670*/  FADD.FTZ R156, R80, UR5 ;  /* 0x00000005509c7e21 */ /* 0x000fe40008010000 */
[----:B------:R-:W-:Y:S02]  /*9680*/  FADD.FTZ R149, R149, R152 ;  /* 0x0000009895957221 */ /* 0x000fe40000010000 */
[----:B------:R-:W-:Y:S02]  /*9690*/  FADD.FTZ R220, -R5, R220 ;  /* 0x000000dc05dc7221 */ /* 0x000fe40000010100 */
[----:B------:R-:W-:Y:S02]  /*96a0*/  FMUL.FTZ R153, R153, R176 ;  /* 0x000000b099997220 */ /* 0x000fe40000410000 */
[----:B------:R-:W-:Y:S02]  /*96b0*/  FMUL.FTZ R152, R214, R69 ;  /* 0x00000045d6987220 */ /* 0x000fe40000410000 */
[----:B------:R-:W-:-:S02]  /*96c0*/  FADD.FTZ R151, R150, R151 ;  /* 0x0000009796977221 */ /* 0x000fc40000010000 */
[----:B------:R-:W-:Y:S02]  /*96d0*/  FADD.FTZ R159, R79, UR5 ;  /* 0x000000054f9f7e21 */ /* 0x000fe40008010000 */
[----:B------:R-:W-:Y:S02]  /*96e0*/  FMUL.FTZ R150, R156, R191 ;  /* 0x000000bf9c967220 */ /* 0x000fe40000410000 */
[-C--:B------:R-:W-:Y:S02]  /*96f0*/  FFMA.FTZ R154, R220, R153.reuse, -R152 ;  /* 0x00000099dc9a7223 */ /* 0x080fe40000010898 */
[----:B------:R-:W-:Y:S02]  /*9700*/  FMUL.FTZ R153, R214, R153 ;  /* 0x00000099d6997220 */ /* 0x000fe40000410000 */
[----:B------:R-:W-:Y:S02]  /*9710*/  FADD.FTZ R213, -R4, R213 ;  /* 0x000000d504d57221 */ /* 0x000fe40000010100 */
[----:B------:R-:W-:-:S02]  /*9720*/  FMUL.FTZ R156, R156, R175 ;  /* 0x000000af9c9c7220 */ /* 0x000fc40000410000 */
[----:B------:R-:W-:Y:S02]  /*9730*/  FMUL.FTZ R155, R215, R150 ;  /* 0x00000096d79b7220 */ /* 0x000fe40000410000 */
[----:B------:R-:W-:Y:S02]  /*9740*/  FMUL.FTZ R157, R159, R190 ;  /* 0x000000be9f9d7220 */ /* 0x000fe40000410000 */
[----:B------:R-:W-:Y:S02]  /*9750*/  FFMA.FTZ R152, R69, R220, R153 ;  /* 0x000000dc45987223 */ /* 0x000fe40000010099 */
[----:B------:R-:W-:Y:S02]  /*9760*/  FADD.FTZ R218, -R3, R218 ;  /* 0x000000da03da7221 */ /* 0x000fe40000010100 */
[----:B------:R-:W-:Y:S02]  /*9770*/  FMUL.FTZ R159, R159, R174 ;  /* 0x000000ae9f9f7220 */ /* 0x000fe40000410000 */
[----:B------:R-:W-:-:S02]  /*9780*/  FFMA.FTZ R158, R213, R156, -R155 ;  /* 0x0000009cd59e7223 */ /* 0x000fc4000001089b */
[----:B------:R-:W-:Y:S01]  /*9790*/  FMUL.FTZ R153, R216, R157 ;  /* 0x0000009dd8997220 */ /* 0x000fe20000410000 */
[----:B------:R-:W0:Y:S01]  /*97a0*/  SHFL.DOWN PT, R155, R62, 0x1, 0x1f ;  /* 0x08201f003e9b7f89 */ /* 0x000e2200000e0000 */
        /* <DEDUP_REMOVED lines=8> */
[----:B------:R-:W-:Y:S02]  /*9830*/  FFMA.FTZ R152, R157, R218, R159 ;  /* 0x000000da9d987223 */ /* 0x000fe4000001009f */
[----:B------:R-:W-:Y:S02]  /*9840*/  FADD.FTZ R154, R151, R154 ;  /* 0x0000009a979a7221 */ /* 0x000fe40000010000 */
[----:B------:R-:W-:-:S02]  /*9850*/  FADD.FTZ R149, R149, R152 ;  /* 0x0000009895957221 */ /* 0x000fc40000010000 */
[----:B------:R-:W-:Y:S02]  /*9860*/  FADD.FTZ R154, R154, R71 ;  /* 0x000000479a9a7221 */ /* 0x000fe40000010000 */
[----:B------:R-:W-:Y:S02]  /*9870*/  FADD.FTZ R149, R149, R110 ;  /* 0x0000006e95957221 */ /* 0x000fe40000010000 */
[----:B------:R-:W-:Y:S02]  /*9880*/  FMUL.FTZ R172, R172, UR40 ;  /* 0x00000028acac7c20 */ /* 0x000fe40008410000 */
[----:B------:R-:W-:Y:S02]  /*9890*/  FADD.FTZ R61, R154, R61 ;  /* 0x0000003d9a3d7221 */ /* 0x000fe40000010000 */
[----:B------:R-:W-:Y:S01]  /*98a0*/  FADD.FTZ R149, R149, R60 ;  /* 0x0000003c95957221 */ /* 0x000fe20000010000 */
[----:B------:R-:W1:Y:S01]  /*98b0*/  SHFL.DOWN PT, R154, R63, 0x1, 0x1f ;  /* 0x08201f003f9a7f89 */ /* 0x000e6200000e0000 */
[----:B------:R-:W-:-:S02]  /*98c0*/  FMUL.FTZ R68, R229, R68 ;  /* 0x00000044e5447220 */ /* 0x000fc40000410000 */
[----:B------:R-:W-:Y:S01]  /*98d0*/  FFMA.FTZ R172, R189, UR41, R172 ;  /* 0x00000029bdac7c23 */ /* 0x000fe200080100ac */
[----:B------:R-:W2:Y:S01]  /*98e0*/  SHFL.DOWN PT, R152, R61, 0x1, 0x1f ;  /* 0x08201f003d987f89 */ /* 0x000ea200000e0000 */
[----:B------:R-:W-:Y:S02]  /*98f0*/  FMUL.FTZ R60, R191, UR40 ;  /* 0x00000028bf3c7c20 */ /* 0x000fe40008410000 */
[----:B------:R-:W-:Y:S01]  /*9900*/  FFMA.FTZ R68, R172, R231, R68 ;  /* 0x000000e7ac447223 */ /* 0x000fe20000010044 */
[----:B------:R-:W3:Y:S01]  /*9910*/  SHFL.DOWN PT, R151, R149, 0x1, 0x1f ;  /* 0x08201f0095977f89 */ /* 0x000ee200000e0000 */
[----:B------:R-:W-:Y:S02]  /*9920*/  FMUL.FTZ R153, R190, UR40 ;  /* 0x00000028be997c20 */ /* 0x000fe40008410000 */
[----:B------:R-:W-:Y:S02]  /*9930*/  FFMA.FTZ R110, R94, R189, R68 ;  /* 0x000000bd5e6e7223 */ /* 0x000fe40000010044 */
[----:B------:R-:W-:-:S02]  /*9940*/  FFMA.FTZ R68, R175, UR41, -R60 ;  /* 0x00000029af447c23 */ /* 0x000fc4000801083c */
[----:B------:R-:W-:Y:S02]  /*9950*/  FMUL.FTZ R60, R175, UR40 ;  /* 0x00000028af3c7c20 */ /* 0x000fe40008410000 */
[----:B------:R-:W-:Y:S02]  /*9960*/  FMUL.FTZ R68, R215, R68 ;  /* 0x00000044d7447220 */ /* 0x000fe40000410000 */
[----:B------:R-:W-:Y:S02]  /*9970*/  FFMA.FTZ R60, R191, UR41, R60 ;  /* 0x00000029bf3c7c23 */ /* 0x000fe4000801003c */
[----:B------:R-:W-:Y:S02]  /*9980*/  FADD.FTZ R47, R110, R47 ;  /* 0x0000002f6e2f7221 */ /* 0x000fe40000010000 */
[----:B------:R-:W-:Y:S02]  /*9990*/  FFMA.FTZ R60, R60, R213, R68 ;  /* 0x000000d53c3c7223 */ /* 0x000fe40000010044 */
[----:B------:R-:W-:-:S02]  /*99a0*/  FFMA.FTZ R153, R174, UR41, -R153 ;  /* 0x00000029ae997c23 */ /* 0x000fc40008010899 */
[----:B------:R-:W-:Y:S01]  /*99b0*/  FFMA.FTZ R110, R96, R191, R60 ;  /* 0x000000bf606e7223 */ /* 0x000fe2000001003c */
[----:B------:R-:W-:Y:S01]  /*99c0*/  MOV R60, R149 ;  /* 0x00000095003c7202 */ /* 0x000fe20000000f00 */
[----:B------:R-:W-:Y:S02]  /*99d0*/  FMUL.FTZ R71, R174, UR40 ;  /* 0x00000028ae477c20 */ /* 0x000fe40008410000 */
[----:B0-----:R-:W-:Y:S02]  /*99e0*/  @!P0 FADD.FTZ R62, R62, R155 ;  /* 0x0000009b3e3e8221 */ /* 0x001fe40000010000 */
[----:B-1----:R-:W-:Y:S02]  /*99f0*/  @!P0 FADD.FTZ R63, R63, R154 ;  /* 0x0000009a3f3f8221 */ /* 0x002fe40000010000 */
[----:B--2---:R-:W-:Y:S02]  /*9a00*/  @!P0 FADD.FTZ R61, R61, R152 ;  /* 0x000000983d3d8221 */ /* 0x004fe40000010000 */
[----:B---3--:R-:W-:Y:S01]  /*9a10*/  @!P0 FADD.FTZ R60, R60, R151 ;  /* 0x000000973c3c8221 */ /* 0x008fe20000010000 */
[----:B------:R-:W-:Y:S01]  /*9a20*/  SHFL.DOWN PT, R152, R63, 0x2, 0x1f ;  /* 0x08401f003f987f89 */ /* 0x000fe200000e0000 */
[----:B------:R-:W-:Y:S01]  /*9a30*/  FMUL.FTZ R153, R216, R153 ;  /* 0x00000099d8997220 */ /* 0x000fe20000410000 */
[----:B------:R-:W-:Y:S01]  /*9a40*/  ISETP.GT.AND P0, PT, R138, 0x1d, PT ;  /* 0x0000001d8a00780c */ /* 0x000fe20003f04270 */
[----:B------:R-:W-:Y:S01]  /*9a50*/  FFMA.FTZ R71, R190, UR41, R71 ;  /* 0x00000029be477c23 */ /* 0x000fe20008010047 */
[----:B------:R-:W0:Y:S01]  /*9a60*/  SHFL.DOWN PT, R151, R62, 0x2, 0x1f ;  /* 0x08401f003e977f89 */ /* 0x000e2200000e0000 */
[----:B------:R-:W-:-:S02]  /*9a70*/  FADD.FTZ R52, R150, R52 ;  /* 0x0000003496347221 */ /* 0x000fc40000010000 */
[----:B------:R-:W-:Y:S01]  /*9a80*/  FFMA.FTZ R71, R71, R218, R153 ;  /* 0x000000da47477223 */ /* 0x000fe20000010099 */
[----:B------:R-:W1:Y:S01]  /*9a90*/  SHFL.DOWN PT, R150, R61, 0x2, 0x1f ;  /* 0x08401f003d967f89 */ /* 0x000e6200000e0000 */
[----:B------:R-:W-:Y:S02]  /*9aa0*/  FADD.FTZ R53, R69, R53 ;  /* 0x0000003545357221 */ /* 0x000fe40000010000 */
[----:B------:R-:W-:Y:S01]  /*9ab0*/  FFMA.FTZ R71, R95, R190, R71 ;  /* 0x000000be5f477223 */ /* 0x000fe20000010047 */
[----:B------:R-:W2:Y:S01]  /*9ac0*/  SHFL.DOWN PT, R149, R60, 0x2, 0x1f ;  /* 0x08401f003c957f89 */ /* 0x000ea200000e0000 */
[----:B------:R-:W-:Y:S02]  /*9ad0*/  FMUL.FTZ R69, R192, UR40 ;  /* 0x00000028c0457c20 */ /* 0x000fe40008410000 */
[----:B------:R-:W-:Y:S02]  /*9ae0*/  FMUL.FTZ R68, R193, UR40 ;  /* 0x00000028c1447c20 */ /* 0x000fe40008410000 */
[----:B------:R-:W-:-:S02]  /*9af0*/  FADD.FTZ R46, R71, R46 ;  /* 0x0000002e472e7221 */ /* 0x000fc40000010000 */
[C---:B------:R-:W-:Y:S02]  /*9b00*/  FFMA.FTZ R71, R176.reuse, UR41, -R69 ;  /* 0x00000029b0477c23 */ /* 0x040fe40008010845 */
[----:B------:R-:W-:Y:S02]  /*9b10*/  FMUL.FTZ R69, R176, UR40 ;  /* 0x00000028b0457c20 */ /* 0x000fe40008410000 */
[----:B------:R-:W-:Y:S02]  /*9b20*/  FADD.FTZ R45, R110, R45 ;  /* 0x0000002d6e2d7221 */ /* 0x000fe40000010000 */
        /* <DEDUP_REMOVED lines=9> */
[----:B0-----:R-:W-:Y:S02]  /*9bc0*/  @!P0 FADD.FTZ R62, R62, R151 ;  /* 0x000000973e3e8221 */ /* 0x001fe40000010000 */
[----:B------:R-:W-:Y:S02]  /*9bd0*/  @!P0 FADD.FTZ R63, R63, R152 ;  /* 0x000000983f3f8221 */ /* 0x000fe40000010000 */
[----:B-1----:R-:W-:Y:S01]  /*9be0*/  @!P0 FADD.FTZ R61, R61, R150 ;  /* 0x000000963d3d8221 */ /* 0x002fe20000010000 */
[----:B------:R-:W0:Y:S01]  /*9bf0*/  SHFL.DOWN PT, R151, R62, 0x4, 0x1f ;  /* 0x08801f003e977f89 */ /* 0x000e2200000e0000 */
[----:B--2---:R-:W-:Y:S01]  /*9c00*/  @!P0 FADD.FTZ R60, R60, R149 ;  /* 0x000000953c3c8221 */ /* 0x004fe20000010000 */
[----:B------:R-:W-:Y:S01]  /*9c10*/  ISETP.GT.AND P0, PT, R138, 0x1b, PT ;  /* 0x0000001b8a00780c */ /* 0x000fe20003f04270 */
[----:B------:R-:W-:Y:S01]  /*9c20*/  FADD.FTZ R54, R148, R54 ;  /* 0x0000003694367221 */ /* 0x000fe20000010000 */
[----:B------:R-:W1:Y:S01]  /*9c30*/  SHFL.DOWN PT, R152, R63, 0x4, 0x1f ;  /* 0x08801f003f987f89 */ /* 0x000e6200000e0000 */
[----:B------:R-:W-:-:S02]  /*9c40*/  FFMA.FTZ R69, R178, UR41, -R69 ;  /* 0x00000029b2457c23 */ /* 0x000fc40008010845 */
[----:B------:R-:W-:Y:S01]  /*9c50*/  FFMA.FTZ R148, R98, R193, R68 ;  /* 0x000000c162947223 */ /* 0x000fe20000010044 */
[----:B------:R-:W2:Y:S01]  /*9c60*/  SHFL.DOWN PT, R150, R61, 0x4, 0x1f ;  /* 0x08801f003d967f89 */ /* 0x000ea200000e0000 */
[----:B------:R-:W-:Y:S02]  /*9c70*/  FMUL.FTZ R68, R195, UR40 ;  /* 0x00000028c3447c20 */ /* 0x000fe40008410000 */
[----:B------:R-:W-:Y:S01]  /*9c80*/  FMUL.FTZ R212, R212, R69 ;  /* 0x00000045d4d47220 */ /* 0x000fe20000410000 */
[----:B------:R-:W3:Y:S01]  /*9c90*/  SHFL.DOWN PT, R149, R60, 0x4, 0x1f ;  /* 0x08801f003c957f89 */ /* 0x000ee200000e0000 */
[----:B------:R-:W-:Y:S02]  /*9ca0*/  FMUL.FTZ R69, R178, UR40 ;  /* 0x00000028b2457c20 */ /* 0x000fe40008410000 */
[C---:B------:R-:W-:Y:S02]  /*9cb0*/  FFMA.FTZ R110, R179.reuse, UR41, -R68 ;  /* 0x00000029b36e7c23 */ /* 0x040fe40008010844 */
[----:B------:R-:W-:-:S02]  /*9cc0*/  FMUL.FTZ R68, R179, UR40 ;  /* 0x00000028b3447c20 */ /* 0x000fc40008410000 */
[----:B------:R-:W-:Y:S02]  /*9cd0*/  FFMA.FTZ R69, R194, UR41, R69 ;  /* 0x00000029c2457c23 */ /* 0x000fe40008010045 */
[----:B------:R-:W-:Y:S02]  /*9ce0*/  FMUL.FTZ R110, R209, R110 ;  /* 0x0000006ed16e7220 */ /* 0x000fe40000410000 */
[----:B------:R-:W-:Y:S02]  /*9cf0*/  FFMA.FTZ R68, R195, UR41, R68 ;  /* 0x00000029c3447c23 */ /* 0x000fe40008010044 */
[----:B------:R-:W-:Y:S02]  /*9d00*/  FFMA.FTZ R71, R97, R192, R71 ;  /* 0x000000c061477223 */ /* 0x000fe40000010047 */
[----:B------:R-:W-:Y:S02]  /*9d10*/  FFMA.FTZ R212, R69, R222, R212 ;  /* 0x000000de45d47223 */ /* 0x000fe400000100d4 */
[----:B------:R-:W-:-:S02]  /*9d20*/  FMUL.FTZ R69, R196, UR40 ;  /* 0x00000028c4457c20 */ /* 0x000fc40008410000 */
[----:B------:R-:W-:Y:S02]  /*9d30*/  FFMA.FTZ R68, R68, R219, R110 ;  /* 0x000000db44447223 */ /* 0x000fe4000001006e */
[----:B------:R-:W-:Y:S02]  /*9d40*/  FADD.FTZ R44, R71, R44 ;  /* 0x0000002c472c7221 */ /* 0x000fe40000010000 */
[C---:B------:R-:W-:Y:S02]  /*9d50*/  FFMA.FTZ R71, R180.reuse, UR41, -R69 ;  /* 0x00000029b4477c23 */ /* 0x040fe40008010845 */
[----:B------:R-:W-:Y:S02]  /*9d60*/  FMUL.FTZ R69, R180, UR40 ;  /* 0x00000028b4457c20 */ /* 0x000fe40008410000 */
[----:B------:R-:W-:Y:S02]  /*9d70*/  FFMA.FTZ R68, R100, R195, R68 ;  /* 0x000000c364447223 */ /* 0x000fe40000010044 */
[----:B------:R-:W-:-:S02]  /*9d80*/  FMUL.FTZ R71, R210, R71 ;  /* 0x00000047d2477220 */ /* 0x000fc40000410000 */
[----:B------:R-:W-:Y:S02]  /*9d90*/  FFMA.FTZ R69, R196, UR41, R69 ;  /* 0x00000029c4457c23 */ /* 0x000fe40008010045 */
[----:B------:R-:W-:Y:S02]  /*9da0*/  FADD.FTZ R41, R68, R41 ;  /* 0x0000002944297221 */ /* 0x000fe40000010000 */
[----:B------:R-:W-:Y:S02]  /*9db0*/  FMUL.FTZ R68, R197, UR40 ;  /* 0x00000028c5447c20 */ /* 0x000fe40008410000 */
[----:B------:R-:W-:Y:S02]  /*9dc0*/  FADD.FTZ R55, R147, R55 ;  /* 0x0000003793377221 */ /* 0x000fe40000010000 */
[----:B------:R-:W-:Y:S02]  /*9dd0*/  FFMA.FTZ R147, R99, R194, R212 ;  /* 0x000000c263937223 */ /* 0x000fe400000100d4 */
[----:B------:R-:W-:-:S02]  /*9de0*/  FFMA.FTZ R69, R69, R224, R71 ;  /* 0x000000e045457223 */ /* 0x000fc40000010047 */
[----:B0-----:R-:W-:Y:S02]  /*9df0*/  @!P0 FADD.FTZ R62, R62, R151 ;  /* 0x000000973e3e8221 */ /* 0x001fe40000010000 */
[----:B-1----:R-:W-:Y:S02]  /*9e00*/  @!P0 FADD.FTZ R63, R63, R152 ;  /* 0x000000983f3f8221 */ /* 0x002fe40000010000 */
[----:B--2---:R-:W-:Y:S02]  /*9e10*/  @!P0 FADD.FTZ R61, R61, R150 ;  /* 0x000000963d3d8221 */ /* 0x004fe40000010000 */
[----:B---3--:R-:W-:Y:S01]  /*9e20*/  @!P0 FADD.FTZ R60, R60, R149 ;  /* 0x000000953c3c8221 */ /* 0x008fe20000010000 */
[----:B------:R-:W-:Y:S01]  /*9e30*/  ISETP.GT.AND P0, PT, R138, 0x17, PT ;  /* 0x000000178a00780c */ /* 0x000fe20003f04270 */
[C---:B------:R-:W-:Y:S01]  /*9e40*/  FFMA.FTZ R110, R181.reuse, UR41, -R68 ;  /* 0x00000029b56e7c23 */ /* 0x040fe20008010844 */
[----:B------:R-:W0:Y:S01]  /*9e50*/  SHFL.DOWN PT, R149, R62, 0x8, 0x1f ;  /* 0x09001f003e957f89 */ /* 0x000e2200000e0000 */
[----:B------:R-:W-:-:S02]  /*9e60*/  FMUL.FTZ R68, R181, UR40 ;  /* 0x00000028b5447c20 */ /* 0x000fc40008410000 */
[----:B------:R-:W-:Y:S02]  /*9e70*/  FADD.FTZ R57, R145, R57 ;  /* 0x0000003991397221 */ /* 0x000fe40000010000 */
[----:B------:R-:W-:Y:S02]  /*9e80*/  FADD.FTZ R56, R146, R56 ;  /* 0x0000003892387221 */ /* 0x000fe40000010000 */
[----:B------:R-:W-:Y:S01]  /*9e90*/  FADD.FTZ R42, R147, R42 ;  /* 0x0000002a932a7221 */ /* 0x000fe20000010000 */
[----:B------:R-:W1:Y:S01]  /*9ea0*/  SHFL.DOWN PT, R146, R63, 0x8, 0x1f ;  /* 0x09001f003f927f89 */ /* 0x000e6200000e0000 */
[----:B------:R-:W-:Y:S02]  /*9eb0*/  FADD.FTZ R58, R144, R58 ;  /* 0x0000003a903a7221 */ /* 0x000fe40000010000 */
[----:B------:R-:W-:Y:S01]  /*9ec0*/  FFMA.FTZ R145, R101, R196, R69 ;  /* 0x000000c465917223 */ /* 0x000fe20000010045 */
[----:B------:R-:W2:Y:S01]  /*9ed0*/  SHFL.DOWN PT, R144, R61, 0x8, 0x1f ;  /* 0x09001f003d907f89 */ /* 0x000ea200000e0000 */
[----:B------:R-:W-:-:S02]  /*9ee0*/  FMUL.FTZ R69, R198, UR40 ;  /* 0x00000028c6457c20 */ /* 0x000fc40008410000 */
[----:B------:R-:W-:Y:S01]  /*9ef0*/  FMUL.FTZ R110, R207, R110 ;  /* 0x0000006ecf6e7220 */ /* 0x000fe20000410000 */
[----:B------:R-:W3:Y:S01]  /*9f00*/  SHFL.DOWN PT, R147, R60, 0x8, 0x1f ;  /* 0x09001f003c937f89 */ /* 0x000ee200000e0000 */
[----:B------:R-:W-:Y:S02]  /*9f10*/  FFMA.FTZ R68, R197, UR41, R68 ;  /* 0x00000029c5447c23 */ /* 0x000fe40008010044 */
[C---:B------:R-:W-:Y:S02]  /*9f20*/  FFMA.FTZ R71, R182.reuse, UR41, -R69 ;  /* 0x00000029b6477c23 */ /* 0x040fe40008010845 */
[----:B------:R-:W-:Y:S02]  /*9f30*/  FMUL.FTZ R69, R182, UR40 ;  /* 0x00000028b6457c20 */ /* 0x000fe40008410000 */
[----:B------:R-:W-:Y:S02]  /*9f40*/  FFMA.FTZ R68, R68, R221, R110 ;  /* 0x000000dd44447223 */ /* 0x000fe4000001006e */
[----:B------:R-:W-:-:S02]  /*9f50*/  FMUL.FTZ R71, R208, R71 ;  /* 0x00000047d0477220 */ /* 0x000fc40000410000 */
[----:B------:R-:W-:Y:S02]  /*9f60*/  FFMA.FTZ R69, R198, UR41, R69 ;  /* 0x00000029c6457c23 */ /* 0x000fe40008010045 */
[----:B------:R-:W-:Y:S02]  /*9f70*/  FFMA.FTZ R110, R102, R197, R68 ;  /* 0x000000c5666e7223 */ /* 0x000fe40000010044 */
[----:B------:R-:W-:Y:S02]  /*9f80*/  FMUL.FTZ R68, R199, UR40 ;  /* 0x00000028c7447c20 */ /* 0x000fe40008410000 */
[----:B------:R-:W-:Y:S02]  /*9f90*/  FFMA.FTZ R69, R69, R226, R71 ;  /* 0x000000e245457223 */ /* 0x000fe40000010047 */
[----:B------:R-:W-:Y:S02]  /*9fa0*/  FFMA.FTZ R68, R183, UR41, -R68 ;  /* 0x00000029b7447c23 */ /* 0x000fe40008010844 */
[----:B------:R-:W-:-:S02]  /*9fb0*/  FADD.FTZ R59, R143, R59 ;  /* 0x0000003b8f3b7221 */ /* 0x000fc40000010000 */
[----:B------:R-:W-:Y:S02]  /*9fc0*/  FFMA.FTZ R143, R103, R198, R69 ;  /* 0x000000c6678f7223 */ /* 0x000fe40000010045 */
[----:B------:R-:W-:Y:S02]  /*9fd0*/  FMUL.FTZ R205, R205, R68 ;  /* 0x00000044cdcd7220 */ /* 0x000fe40000410000 */
[----:B------:R-:W-:Y:S02]  /*9fe0*/  FMUL.FTZ R69, R200, UR40 ;  /* 0x00000028c8457c20 */ /* 0x000fe40008410000 */
[----:B------:R-:W-:Y:S02]  /*9ff0*/  FMUL.FTZ R68, R183, UR40 ;  /* 0x00000028b7447c20 */ /* 0x000fe40008410000 */
[----:B------:R-:W-:Y:S02]  /*a000*/  FFMA.FTZ R71, R184, UR41, -R69 ;  /* 0x00000029b8477c23 */ /* 0x000fe40008010845 */
[----:B------:R-:W-:-:S02]  /*a010*/  FFMA.FTZ R68, R199, UR41, R68 ;  /* 0x00000029c7447c23 */ /* 0x000fc40008010044 */
[----:B------:R-:W-:Y:S02]  /*a020*/  FMUL.FTZ R69, R184, UR40 ;  /* 0x00000028b8457c20 */ /* 0x000fe40008410000 */
[----:B0-----:R-:W-:Y:S02]  /*a030*/  @!P0 FADD.FTZ R62, R62, R149 ;  /* 0x000000953e3e8221 */ /* 0x001fe40000010000 */
[----:B-1----:R-:W-:Y:S02]  /*a040*/  @!P0 FADD.FTZ R63, R63, R146 ;  /* 0x000000923f3f8221 */ /* 0x002fe40000010000 */
[----:B--2---:R-:W-:Y:S02]  /*a050*/  @!P0 FADD.FTZ R61, R61, R144 ;  /* 0x000000903d3d8221 */ /* 0x004fe40000010000 */
[----:B---3--:R-:W-:Y:S01]  /*a060*/  @!P0 FADD.FTZ R60, R60, R147 ;  /* 0x000000933c3c8221 */ /* 0x008fe20000010000 */
[----:B------:R-:W-:Y:S01]  /*a070*/  SHFL.DOWN PT, R144, R63, 0x10, 0x1f ;  /* 0x0a001f003f907f89 */ /* 0x000fe200000e0000 */
[----:B------:R-:W-:Y:S01]  /*a080*/  FFMA.FTZ R68, R68, R223, R205 ;  /* 0x000000df44447223 */ /* 0x000fe200000100cd */
[----:B------:R-:W-:Y:S01]  /*a090*/  ISETP.GT.AND P0, PT, R138, 0xf, PT ;  /* 0x0000000f8a00780c */ /* 0x000fe20003f04270 */
[----:B------:R-:W-:Y:S01]  /*a0a0*/  FMUL.FTZ R71, R206, R71 ;  /* 0x00000047ce477220 */ /* 0x000fe20000410000 */
[----:B------:R-:W0:Y:S01]  /*a0b0*/  SHFL.DOWN PT, R147, R62, 0x10, 0x1f ;  /* 0x0a001f003e937f89 */ /* 0x000e2200000e0000 */
[----:B------:R-:W-:-:S02]  /*a0c0*/  FFMA.FTZ R69, R200, UR41, R69 ;  /* 0x00000029c8457c23 */ /* 0x000fc40008010045 */
[----:B------:R-:W-:Y:S02]  /*a0d0*/  FADD.FTZ R40, R145, R40 ;  /* 0x0000002891287221 */ /* 0x000fe40000010000 */
[----:B------:R-:W-:Y:S01]  /*a0e0*/  FADD.FTZ R72, R142, R72 ;  /* 0x000000488e487221 */ /* 0x000fe20000010000 */
[----:B------:R-:W-:Y:S01]  /*a0f0*/  SHFL.DOWN PT, R145, R60, 0x10, 0x1f ;  /* 0x0a001f003c917f89 */ /* 0x000fe200000e0000 */
[----:B------:R-:W-:Y:S02]  /*a100*/  FADD.FTZ R39, R110, R39 ;  /* 0x000000276e277221 */ /* 0x000fe40000010000 */
[----:B------:R-:W-:Y:S01]  /*a110*/  FFMA.FTZ R110, R104, R199, R68 ;  /* 0x000000c7686e7223 */ /* 0x000fe20000010044 */
[----:B------:R-:W1:Y:S01]  /*a120*/  SHFL.DOWN PT, R142, R61, 0x10, 0x1f ;  /* 0x0a001f003d8e7f89 */ /* 0x000e6200000e0000 */
[----:B------:R-:W-:Y:S02]  /*a130*/  FFMA.FTZ R69, R69, R228, R71 ;  /* 0x000000e445457223 */ /* 0x000fe40000010047 */
[----:B------:R-:W-:-:S02]  /*a140*/  FMUL.FTZ R68, R201, UR40 ;  /* 0x00000028c9447c20 */ /* 0x000fc40008410000 */
[----:B------:R-:W-:Y:S02]  /*a150*/  FADD.FTZ R73, R111, R73 ;  /* 0x000000496f497221 */ /* 0x000fe40000010000 */
[----:B------:R-:W-:Y:S02]  /*a160*/  FFMA.FTZ R111, R105, R200, R69 ;  /* 0x000000c8696f7223 */ /* 0x000fe40000010045 */
[----:B------:R-:W-:Y:S02]  /*a170*/  FFMA.FTZ R68, R185, UR41, -R68 ;  /* 0x00000029b9447c23 */ /* 0x000fe40008010844 */
[----:B------:R-:W-:Y:S02]  /*a180*/  FMUL.FTZ R69, R202, UR40 ;  /* 0x00000028ca457c20 */ /* 0x000fe40008410000 */
[----:B------:R-:W-:Y:S02]  /*a190*/  FMUL.FTZ R127, R127, R68 ;  /* 0x000000447f7f7220 */ /* 0x000fe40000410000 */
[----:B------:R-:W-:-:S02]  /*a1a0*/  FFMA.FTZ R69, R186, UR41, -R69 ;  /* 0x00000029ba457c23 */ /* 0x000fc40008010845 */
[----:B------:R-:W-:Y:S02]  /*a1b0*/  FMUL.FTZ R68, R203, UR40 ;  /* 0x00000028cb447c20 */ /* 0x000fe40008410000 */
[----:B------:R-:W-:Y:S02]  /*a1c0*/  FADD.FTZ R74, R70, R74 ;  /* 0x0000004a464a7221 */ /* 0x000fe40000010000 */
        /* <DEDUP_REMOVED lines=18> */
[----:B------:R-:W-:Y:S02]  /*a2f0*/  FADD.FTZ R75, R64, R75 ;  /* 0x0000004b404b7221 */ /* 0x000fe40000010000 */
        /* <DEDUP_REMOVED lines=30> */
.L_x_4159:
[----:B0-----:R-:W-:Y:S05]  /*a4e0*/  BSYNC B0 ;  /* 0x0000000000007941 */ /* 0x001fea0003800000 */
.L_x_4158:
[----:B------:R-:W-:Y:S02]  /*a4f0*/  UIADD3 UR7, UR7, 0x1, URZ ;  /* 0x0000000107077890 */ /* 0x000fe4000fffe03f */
[----:B------:R-:W-:-:S02]  /*a500*/  ULDC UR14, c[0x0][0x16c] ;  /* 0x00005b00000e7ab9 */ /* 0x000fc40000000800 */
[----:B------:R-:W-:-:S06]  /*a510*/  UISETP.GE.AND UP0, UPT, UR7, UR14, UPT ;  /* 0x0000000e0700728c */ /* 0x000fcc000bf06270 */
[----:B------:R-:W-:-:S13]  /*a520*/  PLOP3.LUT P0, PT, PT, PT, UP0, 0x80, 0x0 ;  /* 0x000000000000781c */ /* 0x000fda0003f0f008 */
[----:B------:R-:W-:Y:S01]  /*a530*/  @P0 CALL.REL.NOINC `(.L_x_4123) ;  /* 0x0000001000000944 */ /* 0x000fe20003c00000 */
[----:B------:R-:W-:Y:S05]  /*a540*/  BRA `(.L_x_4160) ;  /* 0xffffa08000007947 */ /* 0x000fea000383ffff */
.L_x_4123:
        /* <DEDUP_REMOVED lines=66> */
.L_x_4162:
[----:B------:R-:W-:Y:S05]  /*a970*/  BSYNC B0 ;  /* 0x0000000000007941 */ /* 0x000fea0003800000 */
.L_x_4161:
        /* <DEDUP_REMOVED lines=16> */
[----:B0-----:R-:W-:Y:S01]  /*aa80*/  MOV R4, UR7 ;  /* 0x0000000700047c02 */ /* 0x001fe20008000f00 */
[----:B------:R-:W-:Y:S01]  /*aa90*/  UIADD3 UR7, UR15, UR30, URZ ;  /* 0x0000001e0f077290 */ /* 0x000fe2000fffe03f */
[C---:B------:R-:W-:Y:S02]  /*aaa0*/  LOP3.LUT R61, R137.reuse, 0x80, RZ, 0xfc, !PT ;  /* 0x00000080893d7812 */ /* 0x040fe400078efcff */
[C---:B------:R-:W-:Y:S02]  /*aab0*/  LEA R2, P4, R4.reuse, R2, 0x2 ;  /* 0x0000000204027211 */ /* 0x040fe400078810ff */
[----:B------:R-:W-:Y:S02]  /*aac0*/  MOV R5, UR16 ;  /* 0x0000001000057c02 */ /* 0x000fe40008000f00 */
        /* <DEDUP_REMOVED lines=141> */
.L_x_4164:
[----:B------:R-:W-:Y:S05]  /*b3a0*/  BSYNC B0 ;  /* 0x0000000000007941 */ /* 0x000fea0003800000 */
.L_x_4163:
[----:B------:R-:W-:Y:S01]  /*b3b0*/  ULDC.64 UR16, c[0x0][0x300] ;  /* 0x0000c00000107ab9 */ /* 0x000fe20000000a00 */
[----:B------:R-:W-:Y:S01]  /*b3c0*/  IADD3 R2, P0, R113, -0xf80, RZ ;  /* 0xfffff08071027810 */ /* 0x000fe20007f1e0ff */
[----:B------:R-:W-:Y:S01]  /*b3d0*/  UMOV UR15, UR7 ;  /* 0x00000007000f7c82 */ /* 0x000fe20008000000 */
[-C--:B------:R-:W-:Y:S01]  /*b3e0*/  ISETP.GE.AND P3, PT, R55, R6.reuse, PT ;  /* 0x000000063700720c */ /* 0x080fe20003f66270 */
[----:B------:R-:W-:Y:S01]  /*b3f0*/  UIMAD.WIDE.U32 UR14, UR18, UR16, UR14 ;  /* 0x00000010120e72a5 */ /* 0x000fe2000f8e000e */
[----:B------:R-:W-:Y:S01]  /*b400*/  IADD3.X R0, R115, -0x1, RZ, P0, !PT ;  /* 0xffffffff73007810 */ /* 0x000fe200007fe4ff */
[----:B------:R-:W-:Y:S01]  /*b410*/  UIMAD UR7, UR19, UR16, URZ ;  /* 0x00000010130772a4 */ /* 0x000fe2000f8e023f */
[----:B------:R-:W-:Y:S01]  /*b420*/  IADD3 R2, P0, R2, c[0x0][0x340], RZ ;  /* 0x0000d00002027a10 */ /* 0x000fe20007f1e0ff */
[----:B------:R-:W-:Y:S01]  /*b430*/  UIADD3 UR28, UP0, UR28, UR14, URZ ;  /* 0x0000000e1c1c7290 */ /* 0x000fe2000ff1e03f */
[-C--:B------:R-:W-:Y:S01]  /*b440*/  ISETP.GE.AND P4, PT, R57, R6.reuse, PT ;  /* 0x000000063900720c */ /* 0x080fe20003f86270 */
[----:B------:R-:W-:Y:S01]  /*b450*/  UIMAD UR7, UR18, UR17, UR7 ;  /* 0x00000011120772a4 */ /* 0x000fe2000f8e0207 */
[----:B------:R-:W-:Y:S01]  /*b460*/  IADD3.X R0, R0, c[0x0][0x344], RZ, P0, !PT ;  /* 0x0000d10000007a10 */ /* 0x000fe200007fe4ff */
        /* <DEDUP_REMOVED lines=44> */
.L_x_4117:
        /* <DEDUP_REMOVED lines=11> */
[----:B------:R-:W3:Y:S01]  /*b7e0*/  SHFL.DOWN P1, R3, R0, 0x2, 0x1f ;  /* 0x08401f0000037f89 */ /* 0x000ee20000020000 */
[----:B-----5:R-:W-:-:S08]  /*b7f0*/  ISETP.NE.AND P3, PT, R7, RZ, PT ;  /* 0x000000ff0700720c */ /* 0x020fd00003f65270 */
[----:B------:R-:W-:-:S04]  /*b800*/  @!P2 SHF.R.S32.HI R6, RZ, 0x1f, R7 ;  /* 0x0000001fff06a819 */ /* 0x000fc80000011407 */
        /* <DEDUP_REMOVED lines=17> */
.L_x_4167:
[----:B------:R-:W-:Y:S05]  /*b920*/  BSYNC B0 ;  /* 0x0000000000007941 */ /* 0x000fea0003800000 */
.L_x_4166:
[----:B------:R-:W-:Y:S01]  /*b930*/  BSSY B0, `(.L_x_4168) ;  /* 0x000001f000007945 */ /* 0x000fe20003800000 */
[----:B------:R-:W-:Y:S05]  /*b940*/  @!P0 BRA `(.L_x_4169) ;  /* 0x000001c000008947 */ /* 0x000fea0003800000 */
[----:B------:R-:W-:Y:S06]  /*b950*/  BAR.SYNC.DEFER_BLOCKING 0x0 ;  /* 0x0000000000007b1d */ /* 0x000fec0000010000 */
[----:B0-----:R-:W0:Y:S04]  /*b960*/  SHFL.DOWN P0, R3, R140, 0x1, 0x1f ;  /* 0x08201f008c037f89 */ /* 0x001e280000000000 */
[----:B------:R-:W3:Y:S04]  /*b970*/  S2R R4, SR_LANEID ;  /* 0x0000000000047919 */ /* 0x000ee80000000000 */
[----:B------:R-:W4:Y:S01]  /*b980*/  S2R R13, SR_TID.X ;  /* 0x00000000000d7919 */ /* 0x000f220000002100 */
[----:B0-----:R-:W-:Y:S01]  /*b990*/  @P0 FADD R3, R3, R140 ;  /* 0x0000008c03030221 */ /* 0x001fe20000000000 */
[----:B---3--:R-:W-:-:S04]  /*b9a0*/  ISETP.NE.AND P2, PT, R4, RZ, PT ;  /* 0x000000ff0400720c */ /* 0x008fc80003f45270 */
        /* <DEDUP_REMOVED lines=22> */
.L_x_4169:
[----:B------:R-:W3:Y:S02]  /*bb10*/  S2R R13, SR_TID.X ;  /* 0x00000000000d7919 */ /* 0x000ee40000002100 */
.L_x_4170:
[----:B------:R-:W-:Y:S05]  /*bb20*/  BSYNC B0 ;  /* 0x0000000000007941 */ /* 0x000fea0003800000 */
.L_x_4168:
        /* <DEDUP_REMOVED lines=28> */
.L_x_4172:
        /* <DEDUP_REMOVED lines=74> */
.L_x_4171:
[----:B------:R-:W-:Y:S05]  /*c190*/  EXIT ;  /* 0x000000000000794d */ /* 0x000fea0003800000 */
.L_x_4128:
[----:B------:R-:W-:Y:S01]  /*c1a0*/  HFMA2.MMA R210, -RZ, RZ, 0, 5.9604644775390625e-08 ;  /* 0x00000001ffd27435 */ /* 0x000fe200000001ff */
[----:B------:R-:W-:Y:S02]  /*c1b0*/  MOV R209, R66 ;  /* 0x0000004200d17202 */ /* 0x000fe40000000f00 */
[----:B------:R-:W-:Y:S02]  /*c1c0*/  MOV R69, RZ ;  /* 0x000000ff00457202 */ /* 0x000fe40000000f00 */
[----:B------:R-:W-:-:S02]  /*c1d0*/  MOV R212, 0xffffffff ;  /* 0xffffffff00d47802 */ /* 0x000fc40000000f00 */
[----:B------:R-:W-:Y:S02]  /*c1e0*/  MOV R64, 0xc200 ;  /* 0x0000c20000407802 */ /* 0x000fe40000000f00 */
[----:B------:R-:W-:Y:S05]  /*c1f0*/  CALL.REL.NOINC `($__internal_101_$__cuda_sm70_shflsync_up) ;  /* 0x00001e1000007944 */ /* 0x000fea0003c00000 */
[----:B-1----:R-:W-:Y:S01]  /*c200*/  MOV R67, R69 ;  /* 0x0000004500437202 */ /* 0x002fe20000000f00 */
[----:B0-----:R-:W-:Y:S05]  /*c210*/  BRA `(.L_x_4173) ;  /* 0xffff9f4000007947 */ /* 0x001fea000383ffff */
.L_x_4129:
[----:B------:R-:W-:Y:S01]  /*c220*/  HFMA2.MMA R210, -RZ, RZ, 0, 5.9604644775390625e-08 ;  /* 0x00000001ffd27435 */ /* 0x000fe200000001ff */
[----:B------:R-:W-:Y:S02]  /*c230*/  MOV R209, R68 ;  /* 0x0000004400d17202 */ /* 0x000fe40000000f00 */
[----:B------:R-:W-:Y:S02]  /*c240*/  MOV R69, RZ ;  /* 0x000000ff00457202 */ /* 0x000fe40000000f00 */
[----:B------:R-:W-:Y:S02]  /*c250*/  MOV R212, 0xffffffff ;  /* 0xffffffff00d47802 */ /* 0x000fe40000000f00 */
[----:B------:R-:W-:Y:S02]  /*c260*/  MOV R64, 0xc280 ;  /* 0x0000c28000407802 */ /* 0x000fe40000000f00 */
[----:B01----:R-:W-:Y:S05]  /*c270*/  CALL.REL.NOINC `($__internal_101_$__cuda_sm70_shflsync_up) ;  /* 0x00001d9000007944 */ /* 0x003fea0003c00000 */
[----:B0-----:R-:W-:Y:S01]  /*c280*/  HFMA2.MMA R210, -RZ, RZ, 0, 5.9604644775390625e-08 ;  /* 0x00000001ffd27435 */ /* 0x001fe200000001ff */
[----:B-1----:R-:W-:Y:S02]  /*c290*/  MOV R205, R69 ;  /* 0x0000004500cd7202 */ /* 0x002fe40000000f00 */
[----:B------:R-:W-:-:S02]  /*c2a0*/  MOV R209, R70 ;  /* 0x0000004600d17202 */ /* 0x000fc40000000f00 */
[----:B------:R-:W-:Y:S02]  /*c2b0*/  MOV R69, RZ ;  /* 0x000000ff00457202 */ /* 0x000fe40000000f00 */
[----:B------:R-:W-:Y:S02]  /*c2c0*/  MOV R212, 0xffffffff ;  /* 0xffffffff00d47802 */ /* 0x000fe40000000f00 */
[----:B------:R-:W-:Y:S02]  /*c2d0*/  MOV R64, 0xc2f0 ;  /* 0x0000c2f000407802 */ /* 0x000fe40000000f00 */
[----:B------:R-:W-:Y:S05]  /*c2e0*/  CALL.REL.NOINC `($__internal_101_$__cuda_sm70_shflsync_up) ;  /* 0x00001d2000007944 */ /* 0x000fea0003c00000 */
[----:B0-----:R-:W-:Y:S01]  /*c2f0*/  HFMA2.MMA R210, -RZ, RZ, 0, 5.9604644775390625e-08 ;  /* 0x00000001ffd27435 */ /* 0x001fe200000001ff */
[----:B-1----:R-:W-:Y:S02]  /*c300*/  MOV R207, R69 ;  /* 0x0000004500cf7202 */ /* 0x002fe40000000f00 */
[----:B------:R-:W-:Y:S02]  /*c310*/  MOV R209, R71 ;  /* 0x0000004700d17202 */ /* 0x000fe40000000f00 */
[----:B------:R-:W-:Y:S02]  /*c320*/  MOV R69, RZ ;  /* 0x000000ff00457202 */ /* 0x000fe40000000f00 */
[----:B------:R-:W-:-:S02]  /*c330*/  MOV R212, 0xffffffff ;  /* 0xffffffff00d47802 */ /* 0x000fc40000000f00 */
[----:B------:R-:W-:Y:S02]  /*c340*/  MOV R64, 0xc360 ;  /* 0x0000c36000407802 */ /* 0x000fe40000000f00 */
[----:B------:R-:W-:Y:S05]  /*c350*/  CALL.REL.NOINC `($__internal_101_$__cuda_sm70_shflsync_up) ;  /* 0x00001cb000007944 */ /* 0x000fea0003c00000 */
[----:B------:R-:W-:Y:S01]  /*c360*/  FMUL.FTZ R208, R68, R207 ;  /* 0x000000cf44d07220 */ /* 0x000fe20000410000 */
[----:B------:R-:W-:Y:S01]  /*c370*/  ISETP.GE.AND P0, PT, R138, 0x1, PT ;  /* 0x000000018a00780c */ /* 0x000fe20003f06270 */
[C---:B-1----:R-:W-:Y:S01]  /*c380*/  FMUL.FTZ R206, R68.reuse, R69 ;  /* 0x0000004544ce7220 */ /* 0x042fe20000410000 */
[----:B0-----:R-:W-:Y:S01]  /*c390*/  HFMA2.MMA R210, -RZ, RZ, 0, 1.1920928955078125e-07 ;  /* 0x00000002ffd27435 */ /* 0x001fe200000001ff */
[C---:B------:R-:W-:Y:S01]  /*c3a0*/  FMUL.FTZ R64, R68.reuse, R205 ;  /* 0x000000cd44407220 */ /* 0x040fe20000410000 */
[----:B------:R-:W-:Y:S01]  /*c3b0*/  MOV R212, 0xffffffff ;  /* 0xffffffff00d47802 */ /* 0x000fe20000000f00 */
[----:B------:R-:W-:Y:S02]  /*c3c0*/  FMUL.FTZ R65, R68, R67 ;  /* 0x0000004344417220 */ /* 0x000fe40000410000 */
[C---:B------:R-:W-:Y:S01]  /*c3d0*/  FFMA.FTZ R208, R66.reuse, R69, R208 ;  /* 0x0000004542d07223 */ /* 0x040fe200000100d0 */
[----:B------:R-:W-:Y:S01]  /*c3e0*/  MOV R69, RZ ;  /* 0x000000ff00457202 */ /* 0x000fe20000000f00 */
        /* <DEDUP_REMOVED lines=11> */
[----:B------:R-:W-:Y:S05]  /*c4a0*/  CALL.REL.NOINC `($__internal_101_$__cuda_sm70_shflsync_up) ;  /* 0x00001b6000007944 */ /* 0x000fea0003c00000 */
[----:B0-----:R-:W-:Y:S01]  /*c4b0*/  HFMA2.MMA R210, -RZ, RZ, 0, 1.1920928955078125e-07 ;  /* 0x00000002ffd27435 */ /* 0x001fe200000001ff */
[----:B-1----:R-:W-:Y:S02]  /*c4c0*/  MOV R66, R69 ;  /* 0x0000004500427202 */ /* 0x002fe40000000f00 */
[----:B------:R-:W-:Y:S02]  /*c4d0*/  MOV R209, R214 ;  /* 0x000000d600d17202 */ /* 0x000fe40000000f00 */
[----:B------:R-:W-:Y:S02]  /*c4e0*/  MOV R69, RZ ;  /* 0x000000ff00457202 */ /* 0x000fe40000000f00 */
[----:B------:R-:W-:Y:S02]  /*c4f0*/  MOV R212, 0xffffffff ;  /* 0xffffffff00d47802 */ /* 0x000fe40000000f00 */
[----:B------:R-:W-:Y:S02]  /*c500*/  MOV R64, 0xc520 ;  /* 0x0000c52000407802 */ /* 0x000fe40000000f00 */
[----:B------:R-:W-:Y:S05]  /*c510*/  CALL.REL.NOINC `($__internal_101_$__cuda_sm70_shflsync_up) ;  /* 0x00001af000007944 */ /* 0x000fea0003c00000 */
[----:B0-----:R-:W-:Y:S01]  /*c520*/  HFMA2.MMA R210, -RZ, RZ, 0, 1.1920928955078125e-07 ;  /* 0x00000002ffd27435 */ /* 0x001fe200000001ff */
[----:B-1----:R-:W-:-:S02]  /*c530*/  MOV R67, R69 ;  /* 0x0000004500437202 */ /* 0x002fc40000000f00 */
[----:B------:R-:W-:Y:S02]  /*c540*/  MOV R209, R70 ;  /* 0x0000004600d17202 */ /* 0x000fe40000000f00 */
[----:B------:R-:W-:Y:S02]  /*c550*/  MOV R69, RZ ;  /* 0x000000ff00457202 */ /* 0x000fe40000000f00 */
[----:B------:R-:W-:Y:S02]  /*c560*/  MOV R212, 0xffffffff ;  /* 0xffffffff00d47802 */ /* 0x000fe40000000f00 */
[----:B------:R-:W-:Y:S02]  /*c570*/  MOV R64, 0xc590 ;  /* 0x0000c59000407802 */ /* 0x000fe40000000f00 */
[----:B------:R-:W-:Y:S05]  /*c580*/  CALL.REL.NOINC `($__internal_101_$__cuda_sm70_shflsync_up) ;  /* 0x00001a8000007944 */ /* 0x000fea0003c00000 */
[----:B0-----:R-:W-:Y:S01]  /*c590*/  HFMA2.MMA R210, -RZ, RZ, 0, 1.1920928955078125e-07 ;  /* 0x00000002ffd27435 */ /* 0x001fe200000001ff */
[----:B-1----:R-:W-:Y:S02]  /*c5a0*/  MOV R68, R69 ;  /* 0x0000004500447202 */ /* 0x002fe40000000f00 */
[----:B------:R-:W-:Y:S02]  /*c5b0*/  MOV R209, R71 ;  /* 0x0000004700d17202 */ /* 0x000fe40000000f00 */
[----:B------:R-:W-:-:S02]  /*c5c0*/  MOV R69, RZ ;  /* 0x000000ff00457202 */ /* 0x000fc40000000f00 */
[----:B------:R-:W-:Y:S02]  /*c5d0*/  MOV R212, 0xffffffff ;  /* 0xffffffff00d47802 */ /* 0x000fe40000000f00 */
[----:B------:R-:W-:Y:S02]  /*c5e0*/  MOV R64, 0xc600 ;  /* 0x0000c60000407802 */ /* 0x000fe40000000f00 */
[----:B------:R-:W-:Y:S05]  /*c5f0*/  CALL.REL.NOINC `($__internal_101_$__cuda_sm70_shflsync_up) ;  /* 0x00001a1000007944 */ /* 0x000fea0003c00000 */
[----:B------:R-:W-:Y:S01]  /*c600*/  ISETP.GE.AND P0, PT, R138, 0x2, PT ;  /* 0x000000028a00780c */ /* 0x000fe20003f06270 */
[-C--:B------:R-:W-:Y:S01]  /*c610*/  FMUL.FTZ R64, R66, R214.reuse ;  /* 0x000000d642407220 */ /* 0x080fe20000410000 */
[----:B0-----:R-:W-:Y:S01]  /*c620*/  HFMA2.MMA R210, -RZ, RZ, 0, 2.384185791015625e-07 ;  /* 0x00000004ffd27435 */ /* 0x001fe200000001ff */
[----:B-1----:R-:W-:Y:S01]  /*c630*/  FMUL.FTZ R65, R214, R69 ;  /* 0x00000045d6417220 */ /* 0x002fe20000410000 */
[----:B------:R-:W-:Y:S01]  /*c640*/  MOV R212, 0xffffffff ;  /* 0xffffffff00d47802 */ /* 0x000fe20000000f00 */
[-C--:B------:R-:W-:Y:S02]  /*c650*/  FMUL.FTZ R206, R68, R214.reuse ;  /* 0x000000d644ce7220 */ /* 0x080fe40000410000 */
[C---:B------:R-:W-:Y:S02]  /*c660*/  FFMA.FTZ R207, R67.reuse, R205, R64 ;  /* 0x000000cd43cf7223 */ /* 0x040fe40000010040 */
[----:B------:R-:W-:-:S02]  /*c670*/  FMUL.FTZ R64, R67, R214 ;  /* 0x000000d643407220 */ /* 0x000fc40000410000 */
[----:B------:R-:W-:Y:S01]  /*c680*/  FFMA.FTZ R65, R68, R205, -R65 ;  /* 0x000000cd44417223 */ /* 0x000fe20000010841 */
[----:B------:R-:W-:Y:S01]  /*c690*/  FSEL R214, R214, R207, !P0 ;  /* 0x000000cfd6d67208 */ /* 0x000fe20004000000 */
[----:B------:R-:W-:Y:S01]  /*c6a0*/  FFMA.FTZ R206, R205, R69, R206 ;  /* 0x00000045cdce7223 */ /* 0x000fe200000100ce */
[----:B------:R-:W-:Y:S01]  /*c6b0*/  MOV R69, RZ ;  /* 0x000000ff00457202 */ /* 0x000fe20000000f00 */
[----:B------:R-:W-:Y:S01]  /*c6c0*/  @P0 FFMA.FTZ R205, R66, R205, -R64 ;  /* 0x000000cd42cd0223 */ /* 0x000fe20000010840 */
[----:B------:R-:W-:Y:S01]  /*c6d0*/  MOV R64, 0xc720 ;  /* 0x0000c72000407802 */ /* 0x000fe20000000f00 */
[----:B------:R-:W-:Y:S02]  /*c6e0*/  @P0 FADD.FTZ R70, R70, R65 ;  /* 0x0000004146460221 */ /* 0x000fe40000010000 */
[----:B------:R-:W-:Y:S01]  /*c6f0*/  @P0 FADD.FTZ R71, R71, R206 ;  /* 0x000000ce47470221 */ /* 0x000fe20000010000 */
[----:B------:R-:W-:Y:S02]  /*c700*/  MOV R209, R205 ;  /* 0x000000cd00d17202 */ /* 0x000fe40000000f00 */
[----:B------:R-:W-:Y:S05]  /*c710*/  CALL.REL.NOINC `($__internal_101_$__cuda_sm70_shflsync_up) ;  /* 0x000018f000007944 */ /* 0x000fea0003c00000 */
[----:B0-----:R-:W-:Y:S01]  /*c720*/  HFMA2.MMA R210, -RZ, RZ, 0, 2.384185791015625e-07 ;  /* 0x00000004ffd27435 */ /* 0x001fe200000001ff */
[----:B-1----:R-:W-:-:S02]  /*c730*/  MOV R66, R69 ;  /* 0x0000004500427202 */ /* 0x002fc40000000f00 */
[----:B------:R-:W-:Y:S02]  /*c740*/  MOV R209, R214 ;  /* 0x000000d600d17202 */ /* 0x000fe40000000f00 */
[----:B------:R-:W-:Y:S02]  /*c750*/  MOV R69, RZ ;  /* 0x000000ff00457202 */ /* 0x000fe40000000f00 */
[----:B------:R-:W-:Y:S02]  /*c760*/  MOV R212, 0xffffffff ;  /* 0xffffffff00d47802 */ /* 0x000fe40000000f00 */
[----:B------:R-:W-:Y:S02]  /*c770*/  MOV R64, 0xc790 ;  /* 0x0000c79000407802 */ /* 0x000fe40000000f00 */
[----:B------:R-:W-:Y:S05]  /*c780*/  CALL.REL.NOINC `($__internal_101_$__cuda_sm70_shflsync_up) ;  /* 0x0000188000007944 */ /* 0x000fea0003c00000 */
[----:B0-----:R-:W-:Y:S01]  /*c790*/  HFMA2.MMA R210, -RZ, RZ, 0, 2.384185791015625e-07 ;  /* 0x00000004ffd27435 */ /* 0x001fe200000001ff */
[----:B-1----:R-:W-:Y:S02]  /*c7a0*/  MOV R67, R69 ;  /* 0x0000004500437202 */ /* 0x002fe40000000f00 */
[----:B------:R-:W-:Y:S02]  /*c7b0*/  MOV R209, R70 ;  /* 0x0000004600d17202 */ /* 0x000fe40000000f00 */
[----:B------:R-:W-:-:S02]  /*c7c0*/  MOV R69, RZ ;  /* 0x000000ff00457202 */ /* 0x000fc40000000f00 */
[----:B------:R-:W-:Y:S02]  /*c7d0*/  MOV R212, 0xffffffff ;  /* 0xffffffff00d47802 */ /* 0x000fe40000000f00 */
[----:B------:R-:W-:Y:S02]  /*c7e0*/  MOV R64, 0xc800 ;  /* 0x0000c80000407802 */ /* 0x000fe40000000f00 */
[----:B------:R-:W-:Y:S05]  /*c7f0*/  CALL.REL.NOINC `($__internal_101_$__cuda_sm70_shflsync_up) ;  /* 0x0000181000007944 */ /* 0x000fea0003c00000 */
[----:B0-----:R-:W-:Y:S01]  /*c800*/  HFMA2.MMA R210, -RZ, RZ, 0, 2.384185791015625e-07 ;  /* 0x00000004ffd27435 */ /* 0x001fe200000001ff */
[----:B-1----:R-:W-:Y:S02]  /*c810*/  MOV R68, R69 ;  /* 0x0000004500447202 */ /* 0x002fe40000000f00 */
[----:B------:R-:W-:Y:S02]  /*c820*/  MOV R209, R71 ;  /* 0x0000004700d17202 */ /* 0x000fe40000000f00 */
[----:B------:R-:W-:Y:S02]  /*c830*/  MOV R69, RZ ;  /* 0x000000ff00457202 */ /* 0x000fe40000000f00 */
[----:B------:R-:W-:Y:S02]  /*c840*/  MOV R212, 0xffffffff ;  /* 0xffffffff00d47802 */ /* 0x000fe40000000f00 */
[----:B------:R-:W-:-:S02]  /*c850*/  MOV R64, 0xc870 ;  /* 0x0000c87000407802 */ /* 0x000fc40000000f00 */
[----:B------:R-:W-:Y:S05]  /*c860*/  CALL.REL.NOINC `($__internal_101_$__cuda_sm70_shflsync_up) ;  /* 0x000017a000007944 */ /* 0x000fea0003c00000 */
[----:B------:R-:W-:Y:S01]  /*c870*/  ISETP.GE.AND P0, PT, R138, 0x4, PT ;  /* 0x000000048a00780c */ /* 0x000fe20003f06270 */
[-C--:B------:R-:W-:Y:S01]  /*c880*/  FMUL.FTZ R64, R66, R214.reuse ;  /* 0x000000d642407220 */ /* 0x080fe20000410000 */
[----:B0-----:R-:W-:Y:S01]  /*c890*/  HFMA2.MMA R210, -RZ, RZ, 0, 4.76837158203125e-07 ;  /* 0x00000008ffd27435 */ /* 0x001fe200000001ff */
[----:B------:R-:W-:Y:S01]  /*c8a0*/  FMUL.FTZ R206, R68, R214 ;  /* 0x000000d644ce7220 */ /* 0x000fe20000410000 */
[----:B------:R-:W-:Y:S01]  /*c8b0*/  MOV R212, 0xffffffff ;  /* 0xffffffff00d47802 */ /* 0x000fe20000000f00 */
[----:B-1----:R-:W-:-:S02]  /*c8c0*/  FMUL.FTZ R65, R214, R69 ;  /* 0x00000045d6417220 */ /* 0x002fc40000410000 */
        /* <DEDUP_REMOVED lines=8> */
[----:B------:R-:W-:-:S02]  /*c950*/  @P0 FADD.FTZ R71, R71, R206 ;  /* 0x000000ce47470221 */ /* 0x000fc40000010000 */
[----:B------:R-:W-:Y:S01]  /*c960*/  @P0 FADD.FTZ R70, R70, R65 ;  /* 0x0000004146460221 */ /* 0x000fe20000010000 */
[----:B------:R-:W-:Y:S02]  /*c970*/  MOV R209, R205 ;  /* 0x000000cd00d17202 */ /* 0x000fe40000000f00 */
[----:B------:R-:W-:Y:S05]  /*c980*/  CALL.REL.NOINC `($__internal_101_$__cuda_sm70_shflsync_up) ;  /* 0x0000168000007944 */ /* 0x000fea0003c00000 */
[----:B0-----:R-:W-:Y:S01]  /*c990*/  HFMA2.MMA R210, -RZ, RZ, 0, 4.76837158203125e-07 ;  /* 0x00000008ffd27435 */ /* 0x001fe200000001ff */
[----:B-1----:R-:W-:Y:S02]  /*c9a0*/  MOV R66, R69 ;  /* 0x0000004500427202 */ /* 0x002fe40000000f00 */
[----:B------:R-:W-:Y:S02]  /*c9b0*/  MOV R209, R214 ;  /* 0x000000d600d17202 */ /* 0x000fe40000000f00 */
[----:B------:R-:W-:Y:S02]  /*c9c0*/  MOV R69, RZ ;  /* 0x000000ff00457202 */ /* 0x000fe40000000f00 */
[----:B------:R-:W-:Y:S02]  /*c9d0*/  MOV R212, 0xffffffff ;  /* 0xffffffff00d47802 */ /* 0x000fe40000000f00 */
[----:B------:R-:W-:-:S02]  /*c9e0*/  MOV R64, 0xca00 ;  /* 0x0000ca0000407802 */ /* 0x000fc40000000f00 */
[----:B------:R-:W-:Y:S05]  /*c9f0*/  CALL.REL.NOINC `($__internal_101_$__cuda_sm70_shflsync_up) ;  /* 0x0000161000007944 */ /* 0x000fea0003c00000 */
[----:B0-----:R-:W-:Y:S01]  /*ca00*/  HFMA2.MMA R210, -RZ, RZ, 0, 4.76837158203125e-07 ;  /* 0x00000008ffd27435 */ /* 0x001fe200000001ff */
[----:B-1----:R-:W-:-:S02]  /*ca10*/  MOV R67, R69 ;  /* 0x0000004500437202 */ /* 0x002fc40000000f00 */
[----:B------:R-:W-:Y:S02]  /*ca20*/  MOV R209, R70 ;  /* 0x0000004600d17202 */ /* 0x000fe40000000f00 */
[----:B------:R-:W-:Y:S02]  /*ca30*/  MOV R69, RZ ;  /* 0x000000ff00457202 */ /* 0x000fe40000000f00 */
[----:B------:R-:W-:Y:S02]  /*ca40*/  MOV R212, 0xffffffff ;  /* 0xffffffff00d47802 */ /* 0x000fe40000000f00 */
[----:B------:R-:W-:Y:S02]  /*ca50*/  MOV R64, 0xca70 ;  /* 0x0000ca7000407802 */ /* 0x000fe40000000f00 */
[----:B------:R-:W-:Y:S05]  /*ca60*/  CALL.REL.NOINC `($__internal_101_$__cuda_sm70_shflsync_up) ;  /* 0x000015a000007944 */ /* 0x000fea0003c00000 */
[----:B0-----:R-:W-:Y:S01]  /*ca70*/  HFMA2.MMA R210, -RZ, RZ, 0, 4.76837158203125e-07 ;  /* 0x00000008ffd27435 */ /* 0x001fe200000001ff */
        /* <DEDUP_REMOVED lines=8> */
[----:B0-----:R-:W-:Y:S01]  /*cb00*/  HFMA2.MMA R210, -RZ, RZ, 0, 9.5367431640625e-07 ;  /* 0x00000010ffd27435 */ /* 0x001fe200000001ff */
        /* <DEDUP_REMOVED lines=13> */
[-C--:B------:R-:W-:Y:S02]  /*cbe0*/  MOV R66, R205.reuse ;  /* 0x000000cd00427202 */ /* 0x080fe40000000f00 */
[----:B------:R-:W-:-:S02]  /*cbf0*/  MOV R209, R205 ;  /* 0x000000cd00d17202 */ /* 0x000fc40000000f00 */
[----:B------:R-:W-:Y:S02]  /*cc00*/  MOV R205, R207 ;  /* 0x000000cf00cd7202 */ /* 0x000fe40000000f00 */
[----:B------:R-:W-:Y:S05]  /*cc10*/  CALL.REL.NOINC `($__internal_101_$__cuda_sm70_shflsync_up) ;  /* 0x000013f000007944 */ /* 0x000fea0003c00000 */
[----:B0-----:R-:W-:Y:S01]  /*cc20*/  HFMA2.MMA R210, -RZ, RZ, 0, 9.5367431640625e-07 ;  /* 0x00000010ffd27435 */ /* 0x001fe200000001ff */
[----:B-1----:R-:W-:Y:S02]  /*cc30*/  MOV R68, R69 ;  /* 0x0000004500447202 */ /* 0x002fe40000000f00 */
[----:B------:R-:W-:Y:S02]  /*cc40*/  MOV R209, R207 ;  /* 0x000000cf00d17202 */ /* 0x000fe40000000f00 */
[----:B------:R-:W-:Y:S02]  /*cc50*/  MOV R69, RZ ;  /* 0x000000ff00457202 */ /* 0x000fe40000000f00 */
[----:B------:R-:W-:Y:S02]  /*cc60*/  MOV R212, 0xffffffff ;  /* 0xffffffff00d47802 */ /* 0x000fe40000000f00 */
[----:B------:R-:W-:Y:S02]  /*cc70*/  MOV R64, 0xcc90 ;  /* 0x0000cc9000407802 */ /* 0x000fe40000000f00 */
[----:B------:R-:W-:Y:S05]  /*cc80*/  CALL.REL.NOINC `($__internal_101_$__cuda_sm70_shflsync_up) ;  /* 0x0000138000007944 */ /* 0x000fea0003c00000 */
[----:B0-----:R-:W-:Y:S01]  /*cc90*/  HFMA2.MMA R210, -RZ, RZ, 0, 9.5367431640625e-07 ;  /* 0x00000010ffd27435 */ /* 0x001fe200000001ff */
[----:B-1----:R-:W-:-:S02]  /*cca0*/  MOV R206, R69 ;  /* 0x0000004500ce7202 */ /* 0x002fc40000000f00 */
[----:B------:R-:W-:Y:S02]  /*ccb0*/  MOV R209, R70 ;  /* 0x0000004600d17202 */ /* 0x000fe40000000f00 */
[----:B------:R-:W-:Y:S02]  /*ccc0*/  MOV R69, RZ ;  /* 0x000000ff00457202 */ /* 0x000fe40000000f00 */
[----:B------:R-:W-:Y:S02]  /*ccd0*/  MOV R212, 0xffffffff ;  /* 0xffffffff00d47802 */ /* 0x000fe40000000f00 */
[----:B------:R-:W-:Y:S02]  /*cce0*/  MOV R64, 0xcd00 ;  /* 0x0000cd0000407802 */ /* 0x000fe40000000f00 */
[----:B------:R-:W-:Y:S05]  /*ccf0*/  CALL.REL.NOINC `($__internal_101_$__cuda_sm70_shflsync_up) ;  /* 0x0000131000007944 */ /* 0x000fea0003c00000 */
[----:B0-----:R-:W-:Y:S01]  /*cd00*/  HFMA2.MMA R210, -RZ, RZ, 0, 9.5367431640625e-07 ;  /* 0x00000010ffd27435 */ /* 0x001fe200000001ff */
[----:B-1----:R-:W-:Y:S02]  /*cd10*/  MOV R208, R69 ;  /* 0x0000004500d07202 */ /* 0x002fe40000000f00 */
[----:B------:R-:W-:Y:S02]  /*cd20*/  MOV R209, R71 ;  /* 0x0000004700d17202 */ /* 0x000fe40000000f00 */
[----:B------:R-:W-:-:S02]  /*cd30*/  MOV R69, RZ ;  /* 0x000000ff00457202 */ /* 0x000fc40000000f00 */
[----:B------:R-:W-:Y:S02]  /*cd40*/  MOV R212, 0xffffffff ;  /* 0xffffffff00d47802 */ /* 0x000fe40000000f00 */
[----:B------:R-:W-:Y:S02]  /*cd50*/  MOV R64, 0xcd70 ;  /* 0x0000cd7000407802 */ /* 0x000fe40000000f00 */
[----:B------:R-:W-:Y:S05]  /*cd60*/  CALL.REL.NOINC `($__internal_101_$__cuda_sm70_shflsync_up) ;  /* 0x000012a000007944 */ /* 0x000fea0003c00000 */
[----:B01----:R-:W-:Y:S05]  /*cd70*/  BRA `(.L_x_4174) ;  /* 0xffff982000007947 */ /* 0x003fea000383ffff */
.L_x_4134:
[----:B------:R-:W-:Y:S01]  /*cd80*/  HFMA2.MMA R210, -RZ, RZ, 0, 5.9604644775390625e-08 ;  /* 0x00000001ffd27435 */ /* 0x000fe200000001ff */
        /* <DEDUP_REMOVED lines=18> */
[----:B0-----:R-:W-:Y:S01]  /*ceb0*/  HFMA2.MMA R210, -RZ, RZ, 0, 5.9604644775390625e-08 ;  /* 0x00000001ffd27435 */ /* 0x001fe200000001ff */
[----:B-1----:R-:W-:Y:S02]  /*cec0*/  MOV R70, R69 ;  /* 0x0000004500467202 */ /* 0x002fe40000000f00 */
[----:B------:R-:W-:Y:S02]  /*ced0*/  MOV R209, R207 ;  /* 0x000000cf00d17202 */ /* 0x000fe40000000f00 */
[----:B------:R-:W-:Y:S02]  /*cee0*/  MOV R69, RZ ;  /* 0x000000ff00457202 */ /* 0x000fe40000000f00 */
[----:B------:R-:W-:Y:S02]  /*cef0*/  MOV R212, 0xffffffff ;  /* 0xffffffff00d47802 */ /* 0x000fe40000000f00 */
[----:B------:R-:W-:Y:S02]  /*cf00*/  MOV R64, 0xcf20 ;  /* 0x0000cf2000407802 */ /* 0x000fe40000000f00 */
[----:B------:R-:W-:Y:S05]  /*cf10*/  CALL.REL.NOINC `($__internal_101_$__cuda_sm70_shflsync_up) ;  /* 0x000010f000007944 */ /* 0x000fea0003c00000 */
[----:B------:R-:W-:Y:S01]  /*cf20*/  HFMA2.MMA R71, -RZ, RZ, 0, 0 ;  /* 0x00000000ff477435 */ /* 0x000fe200000001ff */
[----:B------:R-:W-:-:S02]  /*cf30*/  MOV R205, R66 ;  /* 0x0000004200cd7202 */ /* 0x000fc40000000f00 */
[----:B------:R-:W-:Y:S02]  /*cf40*/  MOV R67, R60 ;  /* 0x0000003c00437202 */ /* 0x000fe40000000f00 */
[----:B------:R-:W-:Y:S02]  /*cf50*/  MOV R248, 0x1f ;  /* 0x0000001f00f87802 */ /* 0x000fe40000000f00 */
[----:B------:R-:W-:Y:S02]  /*cf60*/  MOV R66, 0xffffffff ;  /* 0xffffffff00427802 */ /* 0x000fe40000000f00 */
[----:B------:R-:W-:Y:S02]  /*cf70*/  MOV R64, 0xcf90 ;  /* 0x0000cf9000407802 */ /* 0x000fe40000000f00 */
[----:B01----:R-:W-:Y:S05]  /*cf80*/  CALL.REL.NOINC `($__internal_100_$__cuda_sm70_shflsync_idx_p) ;  /* 0x0000104000007944 */ /* 0x003fea0003c00000 */
[----:B0-----:R-:W-:Y:S01]  /*cf90*/  HFMA2.MMA R71, -RZ, RZ, 0, 0 ;  /* 0x00000000ff477435 */ /* 0x001fe200000001ff */
[----:B-1----:R-:W-:Y:S02]  /*cfa0*/  MOV R60, R66 ;  /* 0x00000042003c7202 */ /* 0x002fe40000000f00 */
[----:B------:R-:W-:Y:S02]  /*cfb0*/  MOV R67, R61 ;  /* 0x0000003d00437202 */ /* 0x000fe40000000f00 */
[----:B------:R-:W-:-:S02]  /*cfc0*/  MOV R248, 0x1f ;  /* 0x0000001f00f87802 */ /* 0x000fc40000000f00 */
[----:B------:R-:W-:Y:S02]  /*cfd0*/  MOV R66, 0xffffffff ;  /* 0xffffffff00427802 */ /* 0x000fe40000000f00 */
[----:B------:R-:W-:Y:S02]  /*cfe0*/  MOV R64, 0xd000 ;  /* 0x0000d00000407802 */ /* 0x000fe40000000f00 */
[----:B------:R-:W-:Y:S05]  /*cff0*/  CALL.REL.NOINC `($__internal_100_$__cuda_sm70_shflsync_idx_p) ;  /* 0x00000fd000007944 */ /* 0x000fea0003c00000 */
[----:B0-----:R-:W-:Y:S01]  /*d000*/  HFMA2.MMA R71, -RZ, RZ, 0, 0 ;  /* 0x00000000ff477435 */ /* 0x001fe200000001ff */
[----:B-1----:R-:W-:Y:S02]  /*d010*/  MOV R61, R66 ;  /* 0x00000042003d7202 */ /* 0x002fe40000000f00 */
[----:B------:R-:W-:Y:S02]  /*d020*/  MOV R67, R62 ;  /* 0x0000003e00437202 */ /* 0x000fe40000000f00 */
[----:B------:R-:W-:Y:S02]  /*d030*/  MOV R248, 0x1f ;  /* 0x0000001f00f87802 */ /* 0x000fe40000000f00 */
[----:B------:R-:W-:Y:S02]  /*d040*/  MOV R66, 0xffffffff ;  /* 0xffffffff00427802 */ /* 0x000fe40000000f00 */
[----:B------:R-:W-:-:S02]  /*d050*/  MOV R64, 0xd070 ;  /* 0x0000d07000407802 */ /* 0x000fc40000000f00 */
[----:B------:R-:W-:Y:S05]  /*d060*/  CALL.REL.NOINC `($__internal_100_$__cuda_sm70_shflsync_idx_p) ;  /* 0x00000f6000007944 */ /* 0x000fea0003c00000 */
[----:B0-----:R-:W-:Y:S01]  /*d070*/  HFMA2.MMA R71, -RZ, RZ, 0, 0 ;  /* 0x00000000ff477435 */ /* 0x001fe200000001ff */
[----:B-1----:R-:W-:-:S02]  /*d080*/  MOV R62, R66 ;  /* 0x00000042003e7202 */ /* 0x002fc40000000f00 */
[----:B------:R-:W-:Y:S02]  /*d090*/  MOV R67, R63 ;  /* 0x0000003f00437202 */ /* 0x000fe40000000f00 */
[----:B------:R-:W-:Y:S02]  /*d0a0*/  MOV R248, 0x1f ;  /* 0x0000001f00f87802 */ /* 0x000fe40000000f00 */
[----:B------:R-:W-:Y:S02]  /*d0b0*/  MOV R66, 0xffffffff ;  /* 0xffffffff00427802 */ /* 0x000fe40000000f00 */
[----:B------:R-:W-:Y:S02]  /*d0c0*/  MOV R64, 0xd0e0 ;  /* 0x0000d0e000407802 */ /* 0x000fe40000000f00 */
[----:B------:R-:W-:Y:S05]  /*d0d0*/  CALL.REL.NOINC `($__internal_100_$__cuda_sm70_shflsync_idx_p) ;  /* 0x00000ef000007944 */ /* 0x000fea0003c00000 */
[----:B-1----:R-:W-:Y:S01]  /*d0e0*/  MOV R63, R66 ;  /* 0x00000042003f7202 */ /* 0x002fe20000000f00 */
[----:B0-----:R-:W-:Y:S05]  /*d0f0*/  BRA `(.L_x_4175) ;  /* 0xffff97d000007947 */ /* 0x001fea000383ffff */
.L_x_4137:
[----:B------:R-:W-:Y:S01]  /*d100*/  HFMA2.MMA R69, -RZ, RZ, 0, 5.9604644775390625e-08 ;  /* 0x00000001ff457435 */ /* 0x000fe200000001ff */
[----:B------:R-:W-:Y:S02]  /*d110*/  MOV R67, 0x1f ;  /* 0x0000001f00437802 */ /* 0x000fe40000000f00 */
[----:B------:R-:W-:-:S02]  /*d120*/  MOV R246, 0xffffffff ;  /* 0xffffffff00f67802 */ /* 0x000fc40000000f00 */
[----:B------:R-:W-:Y:S02]  /*d130*/  MOV R64, 0xd150 ;  /* 0x0000d15000407802 */ /* 0x000fe40000000f00 */
[----:B------:R-:W-:Y:S05]  /*d140*/  CALL.REL.NOINC `($__internal_99_$__cuda_sm70_shflsync_down) ;  /* 0x00000e4000007944 */ /* 0x000fea0003c00000 */
[----:B-1----:R-:W-:Y:S01]  /*d150*/  MOV R66, R246 ;  /* 0x000000f600427202 */ /* 0x002fe20000000f00 */
[----:B0-----:R-:W-:Y:S05]  /*d160*/  BRA `(.L_x_4176) ;  /* 0xffffaa5000007947 */ /* 0x001fea000383ffff */
.L_x_4138:
[----:B------:R-:W-:Y:S01]  /*d170*/  HFMA2.MMA R69, -RZ, RZ, 0, 5.9604644775390625e-08 ;  /* 0x00000001ff457435 */ /* 0x000fe200000001ff */
[----:B0-----:R-:W-:Y:S02]  /*d180*/  MOV R70, R239 ;  /* 0x000000ef00467202 */ /* 0x001fe40000000f00 */
[----:B------:R-:W-:Y:S02]  /*d190*/  MOV R67, 0x1f ;  /* 0x0000001f00437802 */ /* 0x000fe40000000f00 */
[----:B------:R-:W-:Y:S02]  /*d1a0*/  MOV R246, 0xffffffff ;  /* 0xffffffff00f67802 */ /* 0x000fe40000000f00 */
[----:B------:R-:W-:Y:S02]  /*d1b0*/  MOV R64, 0xd1d0 ;  /* 0x0000d1d000407802 */ /* 0x000fe40000000f00 */
[----:B-1----:R-:W-:Y:S05]  /*d1c0*/  CALL.REL.NOINC `($__internal_99_$__cuda_sm70_shflsync_down) ;  /* 0x00000dc000007944 */ /* 0x002fea0003c00000 */
[----:B0-----:R-:W-:Y:S01]  /*d1d0*/  HFMA2.MMA R69, -RZ, RZ, 0, 5.9604644775390625e-08 ;  /* 0x00000001ff457435 */ /* 0x001fe200000001ff */
[----:B-1----:R-:W-:Y:S02]  /*d1e0*/  MOV R68, R246 ;  /* 0x000000f600447202 */ /* 0x002fe40000000f00 */
[----:B------:R-:W-:-:S02]  /*d1f0*/  MOV R70, R238 ;  /* 0x000000ee00467202 */ /* 0x000fc40000000f00 */
[----:B------:R-:W-:Y:S02]  /*d200*/  MOV R67, 0x1f ;  /* 0x0000001f00437802 */ /* 0x000fe40000000f00 */
[----:B------:R-:W-:Y:S02]  /*d210*/  MOV R246, 0xffffffff ;  /* 0xffffffff00f67802 */ /* 0x000fe40000000f00 */
[----:B------:R-:W-:Y:S02]  /*d220*/  MOV R64, 0xd240 ;  /* 0x0000d24000407802 */ /* 0x000fe40000000f00 */
[----:B------:R-:W-:Y:S05]  /*d230*/  CALL.REL.NOINC `($__internal_99_$__cuda_sm70_shflsync_down) ;  /* 0x00000d5000007944 */ /* 0x000fea0003c00000 */
[----:B0-----:R-:W-:Y:S01]  /*d240*/  HFMA2.MMA R69, -RZ, RZ, 0, 5.9604644775390625e-08 ;  /* 0x00000001ff457435 */ /* 0x001fe200000001ff */
[----:B-1----:R-:W-:Y:S02]  /*d250*/  MOV R236, R246 ;  /* 0x000000f600ec7202 */ /* 0x002fe40000000f00 */
[----:B------:R-:W-:Y:S02]  /*d260*/  MOV R70, R247 ;  /* 0x000000f700467202 */ /* 0x000fe40000000f00 */
[----:B------:R-:W-:Y:S02]  /*d270*/  MOV R67, 0x1f ;  /* 0x0000001f00437802 */ /* 0x000fe40000000f00 */
[----:B------:R-:W-:-:S02]  /*d280*/  MOV R246, 0xffffffff ;  /* 0xffffffff00f67802 */ /* 0x000fc40000000f00 */
[----:B------:R-:W-:Y:S02]  /*d290*/  MOV R64, 0xd2b0 ;  /* 0x0000d2b000407802 */ /* 0x000fe40000000f00 */
[----:B------:R-:W-:Y:S05]  /*d2a0*/  CALL.REL.NOINC `($__internal_99_$__cuda_sm70_shflsync_down) ;  /* 0x00000ce000007944 */ /* 0x000fea0003c00000 */
[----:B01----:R-:W-:Y:S05]  /*d2b0*/  BRA `(.L_x_4177) ;  /* 0xffffa94000007947 */ /* 0x003fea000383ffff */
.L_x_4141:
[----:B------:R-:W-:Y:S01]  /*d2c0*/  HFMA2.MMA R69, -RZ, RZ, 0, 1.1920928955078125e-07 ;  /* 0x00000002ff457435 */ /* 0x000fe200000001ff */
[----:B0-----:R-:W-:Y:S02]  /*d2d0*/  MOV R70, R241 ;  /* 0x000000f100467202 */ /* 0x001fe40000000f00 */
[----:B------:R-:W-:Y:S02]  /*d2e0*/  MOV R67, 0x1f ;  /* 0x0000001f00437802 */ /* 0x000fe40000000f00 */
[----:B------:R-:W-:Y:S02]  /*d2f0*/  MOV R246, 0xffffffff ;  /* 0xffffffff00f67802 */ /* 0x000fe40000000f00 */
[----:B------:R-:W-:Y:S02]  /*d300*/  MOV R64, 0xd320 ;  /* 0x0000d32000407802 */ /* 0x000fe40000000f00 */
[----:B-1234-:R-:W-:Y:S05]  /*d310*/  CALL.REL.NOINC `($__internal_99_$__cuda_sm70_shflsync_down) ;  /* 0x00000c7000007944 */ /* 0x01efea0003c00000 */
[----:B0-----:R-:W-:Y:S01]  /*d320*/  HFMA2.MMA R69, -RZ, RZ, 0, 1.1920928955078125e-07 ;  /* 0x00000002ff457435 */ /* 0x001fe200000001ff */
[----:B-1----:R-:W-:Y:S02]  /*d330*/  MOV R66, R246 ;  /* 0x000000f600427202 */ /* 0x002fe40000000f00 */
[----:B------:R-:W-:-:S02]  /*d340*/  MOV R70, R239 ;  /* 0x000000ef00467202 */ /* 0x000fc40000000f00 */
[----:B------:R-:W-:Y:S02]  /*d350*/  MOV R67, 0x1f ;  /* 0x0000001f00437802 */ /* 0x000fe40000000f00 */
[----:B------:R-:W-:Y:S02]  /*d360*/  MOV R246, 0xffffffff ;  /* 0xffffffff00f67802 */ /* 0x000fe40000000f00 */
[----:B------:R-:W-:Y:S02]  /*d370*/  MOV R64, 0xd390 ;  /* 0x0000d39000407802 */ /* 0x000fe40000000f00 */
[----:B------:R-:W-:Y:S05]  /*d380*/  CALL.REL.NOINC `($__internal_99_$__cuda_sm70_shflsync_down) ;  /* 0x00000c0000007944 */ /* 0x000fea0003c00000 */
[----:B0-----:R-:W-:Y:S01]  /*d390*/  HFMA2.MMA R69, -RZ, RZ, 0, 1.1920928955078125e-07 ;  /* 0x00000002ff457435 */ /* 0x001fe200000001ff */
[----:B-1----:R-:W-:Y:S02]  /*d3a0*/  MOV R68, R246 ;  /* 0x000000f600447202 */ /* 0x002fe40000000f00 */
[----:B------:R-:W-:Y:S02]  /*d3b0*/  MOV R70, R238 ;  /* 0x000000ee00467202 */ /* 0x000fe40000000f00 */
[----:B------:R-:W-:Y:S02]  /*d3c0*/  MOV R67, 0x1f ;  /* 0x0000001f00437802 */ /* 0x000fe40000000f00 */
[----:B------:R-:W-:-:S02]  /*d3d0*/  MOV R246, 0xffffffff ;  /* 0xffffffff00f67802 */ /* 0x000fc40000000f00 */
[----:B------:R-:W-:Y:S02]  /*d3e0*/  MOV R64, 0xd400 ;  /* 0x0000d40000407802 */ /* 0x000fe40000000f00 */
[----:B------:R-:W-:Y:S05]  /*d3f0*/  CALL.REL.NOINC `($__internal_99_$__cuda_sm70_shflsync_down) ;  /* 0x00000b9000007944 */ /* 0x000fea0003c00000 */
[----:B0-----:R-:W-:Y:S01]  /*d400*/  HFMA2.MMA R69, -RZ, RZ, 0, 1.1920928955078125e-07 ;  /* 0x00000002ff457435 */ /* 0x001fe200000001ff */
[----:B-1----:R-:W-:Y:S02]  /*d410*/  MOV R236, R246 ;  /* 0x000000f600ec7202 */ /* 0x002fe40000000f00 */
[----:B------:R-:W-:Y:S02]  /*d420*/  MOV R70, R247 ;  /* 0x000000f700467202 */ /* 0x000fe40000000f00 */
[----:B------:R-:W-:Y:S02]  /*d430*/  MOV R67, 0x1f ;  /* 0x0000001f00437802 */ /* 0x000fe40000000f00 */
[----:B------:R-:W-:Y:S02]  /*d440*/  MOV R246, 0xffffffff ;  /* 0xffffffff00f67802 */ /* 0x000fe40000000f00 */
[----:B------:R-:W-:Y:S02]  /*d450*/  MOV R64, 0xd470 ;  /* 0x0000d47000407802 */ /* 0x000fe40000000f00 */
[----:B------:R-:W-:Y:S05]  /*d460*/  CALL.REL.NOINC `($__internal_99_$__cuda_sm70_shflsync_down) ;  /* 0x00000b2000007944 */ /* 0x000fea0003c00000 */
[----:B01----:R-:W-:Y:S05]  /*d470*/  BRA `(.L_x_4178) ;  /* 0xffffa8c000007947 */ /* 0x003fea000383ffff */
.L_x_4144:
[----:B------:R-:W-:Y:S01]  /*d480*/  HFMA2.MMA R69, -RZ, RZ, 0, 2.384185791015625e-07 ;  /* 0x00000004ff457435 */ /* 0x000fe200000001ff */
[----:B------:R-:W-:-:S02]  /*d490*/  MOV R70, R241 ;  /* 0x000000f100467202 */ /* 0x000fc40000000f00 */
[----:B------:R-:W-:Y:S02]  /*d4a0*/  MOV R67, 0x1f ;  /* 0x0000001f00437802 */ /* 0x000fe40000000f00 */
[----:B0-----:R-:W-:Y:S02]  /*d4b0*/  MOV R246, 0xffffffff ;  /* 0xffffffff00f67802 */ /* 0x001fe40000000f00 */
[----:B------:R-:W-:Y:S02]  /*d4c0*/  MOV R64, 0xd4e0 ;  /* 0x0000d4e000407802 */ /* 0x000fe40000000f00 */
[----:B-1234-:R-:W-:Y:S05]  /*d4d0*/  CALL.REL.NOINC `($__internal_99_$__cuda_sm70_shflsync_down) ;  /* 0x00000ab000007944 */ /* 0x01efea0003c00000 */
[----:B-1----:R-:W-:Y:S01]  /*d4e0*/  MOV R66, R246 ;  /* 0x000000f600427202 */ /* 0x002fe20000000f00 */
[----:B0-----:R-:W-:Y:S05]  /*d4f0*/  BRA `(.L_x_4179) ;  /* 0xffffa95000007947 */ /* 0x001fea000383ffff */
.L_x_4145:
[----:B------:R-:W-:Y:S01]  /*d500*/  HFMA2.MMA R69, -RZ, RZ, 0, 2.384185791015625e-07 ;  /* 0x00000004ff457435 */ /* 0x000fe200000001ff */
[----:B------:R-:W-:Y:S02]  /*d510*/  MOV R70, R239 ;  /* 0x000000ef00467202 */ /* 0x000fe40000000f00 */
[----:B------:R-:W-:Y:S02]  /*d520*/  MOV R67, 0x1f ;  /* 0x0000001f00437802 */ /* 0x000fe40000000f00 */
[----:B0-----:R-:W-:-:S02]  /*d530*/  MOV R246, 0xffffffff ;  /* 0xffffffff00f67802 */ /* 0x001fc40000000f00 */
[----:B------:R-:W-:Y:S02]  /*d540*/  MOV R64, 0xd560 ;  /* 0x0000d56000407802 */ /* 0x000fe40000000f00 */
[----:B-1234-:R-:W-:Y:S05]  /*d550*/  CALL.REL.NOINC `($__internal_99_$__cuda_sm70_shflsync_down) ;  /* 0x00000a3000007944 */ /* 0x01efea0003c00000 */
[----:B0-----:R-:W-:Y:S01]  /*d560*/  HFMA2.MMA R69, -RZ, RZ, 0, 2.384185791015625e-07 ;  /* 0x00000004ff457435 */ /* 0x001fe200000001ff */
[----:B-1----:R-:W-:Y:S02]  /*d570*/  MOV R68, R246 ;  /* 0x000000f600447202 */ /* 0x002fe40000000f00 */
[----:B------:R-:W-:Y:S02]  /*d580*/  MOV R70, R238 ;  /* 0x000000ee00467202 */ /* 0x000fe40000000f00 */
[----:B------:R-:W-:Y:S02]  /*d590*/  MOV R67, 0x1f ;  /* 0x0000001f00437802 */ /* 0x000fe40000000f00 */
[----:B------:R-:W-:Y:S02]  /*d5a0*/  MOV R246, 0xffffffff ;  /* 0xffffffff00f67802 */ /* 0x000fe40000000f00 */
[----:B------:R-:W-:Y:S02]  /*d5b0*/  MOV R64, 0xd5d0 ;  /* 0x0000d5d000407802 */ /* 0x000fe40000000f00 */
[----:B------:R-:W-:Y:S05]  /*d5c0*/  CALL.REL.NOINC `($__internal_99_$__cuda_sm70_shflsync_down) ;  /* 0x000009c000007944 */ /* 0x000fea0003c00000 */
[----:B0-----:R-:W-:Y:S01]  /*d5d0*/  HFMA2.MMA R69, -RZ, RZ, 0, 2.384185791015625e-07 ;  /* 0x00000004ff457435 */ /* 0x001fe200000001ff */
[----:B-1----:R-:W-:-:S02]  /*d5e0*/  MOV R236, R246 ;  /* 0x000000f600ec7202 */ /* 0x002fc40000000f00 */
[----:B------:R-:W-:Y:S02]  /*d5f0*/  MOV R70, R247 ;  /* 0x000000f700467202 */ /* 0x000fe40000000f00 */
[----:B------:R-:W-:Y:S02]  /*d600*/  MOV R67, 0x1f ;  /* 0x0000001f00437802 */ /* 0x000fe40000000f00 */
[----:B------:R-:W-:Y:S02]  /*d610*/  MOV R246, 0xffffffff ;  /* 0xffffffff00f67802 */ /* 0x000fe40000000f00 */
[----:B------:R-:W-:Y:S02]  /*d620*/  MOV R64, 0xd640 ;  /* 0x0000d64000407802 */ /* 0x000fe40000000f00 */
[----:B------:R-:W-:Y:S05]  /*d630*/  CALL.REL.NOINC `($__internal_99_$__cuda_sm70_shflsync_down) ;  /* 0x0000095000007944 */ /* 0x000fea0003c00000 */
[----:B01----:R-:W-:Y:S05]  /*d640*/  BRA `(.L_x_4180) ;  /* 0xffffa84000007947 */ /* 0x003fea000383ffff */
.L_x_4148:
[----:B------:R-:W-:Y:S01]  /*d650*/  HFMA2.MMA R69, -RZ, RZ, 0, 4.76837158203125e-07 ;  /* 0x00000008ff457435 */ /* 0x000fe200000001ff */
[----:B------:R-:W-:Y:S02]  /*d660*/  MOV R70, R241 ;  /* 0x000000f100467202 */ /* 0x000fe40000000f00 */
[----:B------:R-:W-:Y:S02]  /*d670*/  MOV R67, 0x1f ;  /* 0x0000001f00437802 */ /* 0x000fe40000000f00 */
[----:B0-----:R-:W-:-:S02]  /*d680*/  MOV R246, 0xffffffff ;  /* 0xffffffff00f67802 */ /* 0x001fc40000000f00 */
[----:B------:R-:W-:Y:S02]  /*d690*/  MOV R64, 0xd6b0 ;  /* 0x0000d6b000407802 */ /* 0x000fe40000000f00 */
[----:B-1234-:R-:W-:Y:S05]  /*d6a0*/  CALL.REL.NOINC `($__internal_99_$__cuda_sm70_shflsync_down) ;  /* 0x000008e000007944 */ /* 0x01efea0003c00000 */
[----:B0-----:R-:W-:Y:S01]  /*d6b0*/  HFMA2.MMA R69, -RZ, RZ, 0, 4.76837158203125e-07 ;  /* 0x00000008ff457435 */ /* 0x001fe200000001ff */
[----:B-1----:R-:W-:Y:S02]  /*d6c0*/  MOV R66, R246 ;  /* 0x000000f600427202 */ /* 0x002fe40000000f00 */
[----:B------:R-:W-:Y:S02]  /*d6d0*/  MOV R70, R239 ;  /* 0x000000ef00467202 */ /* 0x000fe40000000f00 */
[----:B------:R-:W-:Y:S02]  /*d6e0*/  MOV R67, 0x1f ;  /* 0x0000001f00437802 */ /* 0x000fe40000000f00 */
[----:B------:R-:W-:Y:S02]  /*d6f0*/  MOV R246, 0xffffffff ;  /* 0xffffffff00f67802 */ /* 0x000fe40000000f00 */
[----:B------:R-:W-:Y:S02]  /*d700*/  MOV R64, 0xd720 ;  /* 0x0000d72000407802 */ /* 0x000fe40000000f00 */
[----:B------:R-:W-:Y:S05]  /*d710*/  CALL.REL.NOINC `($__internal_99_$__cuda_sm70_shflsync_down) ;  /* 0x0000087000007944 */ /* 0x000fea0003c00000 */
[----:B0-----:R-:W-:Y:S01]  /*d720*/  HFMA2.MMA R69, -RZ, RZ, 0, 4.76837158203125e-07 ;  /* 0x00000008ff457435 */ /* 0x001fe200000001ff */
[----:B-1----:R-:W-:-:S02]  /*d730*/  MOV R68, R246 ;  /* 0x000000f600447202 */ /* 0x002fc40000000f00 */
[----:B------:R-:W-:Y:S02]  /*d740*/  MOV R70, R238 ;  /* 0x000000ee00467202 */ /* 0x000fe40000000f00 */
[----:B------:R-:W-:Y:S02]  /*d750*/  MOV R67, 0x1f ;  /* 0x0000001f00437802 */ /* 0x000fe40000000f00 */
[----:B------:R-:W-:Y:S02]  /*d760*/  MOV R246, 0xffffffff ;  /* 0xffffffff00f67802 */ /* 0x000fe40000000f00 */
[----:B------:R-:W-:Y:S02]  /*d770*/  MOV R64, 0xd790 ;  /* 0x0000d79000407802 */ /* 0x000fe40000000f00 */
[----:B------:R-:W-:Y:S05]  /*d780*/  CALL.REL.NOINC `($__internal_99_$__cuda_sm70_shflsync_down) ;  /* 0x0000080000007944 */ /* 0x000fea0003c00000 */
[----:B0-----:R-:W-:Y:S01]  /*d790*/  HFMA2.MMA R69, -RZ, RZ, 0, 4.76837158203125e-07 ;  /* 0x00000008ff457435 */ /* 0x001fe200000001ff */
[----:B-1----:R-:W-:Y:S02]  /*d7a0*/  MOV R236, R246 ;  /* 0x000000f600ec7202 */ /* 0x002fe40000000f00 */
[----:B------:R-:W-:Y:S02]  /*d7b0*/  MOV R70, R247 ;  /* 0x000000f700467202 */ /* 0x000fe40000000f00 */
[----:B------:R-:W-:-:S02]  /*d7c0*/  MOV R67, 0x1f ;  /* 0x0000001f00437802 */ /* 0x000fc40000000f00 */
[----:B------:R-:W-:Y:S02]  /*d7d0*/  MOV R246, 0xffffffff ;  /* 0xffffffff00f67802 */ /* 0x000fe40000000f00 */
[----:B------:R-:W-:Y:S02]  /*d7e0*/  MOV R64, 0xd800 ;  /* 0x0000d80000407802 */ /* 0x000fe40000000f00 */
[----:B------:R-:W-:Y:S05]  /*d7f0*/  CALL.REL.NOINC `($__internal_99_$__cuda_sm70_shflsync_down) ;  /* 0x0000079000007944 */ /* 0x000fea0003c00000 */
[----:B01----:R-:W-:Y:S05]  /*d800*/  BRA `(.L_x_4181) ;  /* 0xffffa7c000007947 */ /* 0x003fea000383ffff */
.L_x_4151:
[----:B------:R-:W-:Y:S01]  /*d810*/  HFMA2.MMA R69, -RZ, RZ, 0, 9.5367431640625e-07 ;  /* 0x00000010ff457435 */ /* 0x000fe200000001ff */
[----:B------:R-:W-:Y:S02]  /*d820*/  MOV R70, R241 ;  /* 0x000000f100467202 */ /* 0x000fe40000000f00 */
[----:B------:R-:W-:Y:S02]  /*d830*/  MOV R67, 0x1f ;  /* 0x0000001f00437802 */ /* 0x000fe40000000f00 */
[----:B0-----:R-:W-:Y:S02]  /*d840*/  MOV R246, 0xffffffff ;  /* 0xffffffff00f67802 */ /* 0x001fe40000000f00 */
[----:B------:R-:W-:Y:S02]  /*d850*/  MOV R64, 0xd870 ;  /* 0x0000d87000407802 */ /* 0x000fe40000000f00 */
[----:B-1234-:R-:W-:Y:S05]  /*d860*/  CALL.REL.NOINC `($__internal_99_$__cuda_sm70_shflsync_down) ;  /* 0x0000072000007944 */ /* 0x01efea0003c00000 */
[----:B-1----:R-:W-:Y:S01]  /*d870*/  MOV R66, R246 ;  /* 0x000000f600427202 */ /* 0x002fe20000000f00 */
[----:B0-----:R-:W-:Y:S05]  /*d880*/  BRA `(.L_x_4182) ;  /* 0xffffa85000007947 */ /* 0x001fea000383ffff */
.L_x_4152:
[----:B------:R-:W-:Y:S01]  /*d890*/  HFMA2.MMA R69, -RZ, RZ, 0, 9.5367431640625e-07 ;  /* 0x00000010ff457435 */ /* 0x000fe200000001ff */
[----:B------:R-:W-:-:S02]  /*d8a0*/  MOV R70, R239 ;  /* 0x000000ef00467202 */ /* 0x000fc40000000f00 */
[----:B------:R-:W-:Y:S02]  /*d8b0*/  MOV R67, 0x1f ;  /* 0x0000001f00437802 */ /* 0x000fe40000000f00 */
[----:B0-----:R-:W-:Y:S02]  /*d8c0*/  MOV R246, 0xffffffff ;  /* 0xffffffff00f67802 */ /* 0x001fe40000000f00 */
[----:B------:R-:W-:Y:S02]  /*d8d0*/  MOV R64, 0xd8f0 ;  /* 0x0000d8f000407802 */ /* 0x000fe40000000f00 */
[----:B-1234-:R-:W-:Y:S05]  /*d8e0*/  CALL.REL.NOINC `($__internal_99_$__cuda_sm70_shflsync_down) ;  /* 0x000006a000007944 */ /* 0x01efea0003c00000 */
[----:B0-----:R-:W-:Y:S01]  /*d8f0*/  HFMA2.MMA R69, -RZ, RZ, 0, 9.5367431640625e-07 ;  /* 0x00000010ff457435 */ /* 0x001fe200000001ff */
[----:B-1----:R-:W-:Y:S02]  /*d900*/  MOV R68, R246 ;  /* 0x000000f600447202 */ /* 0x002fe40000000f00 */
[----:B------:R-:W-:Y:S02]  /*d910*/  MOV R70, R238 ;  /* 0x000000ee00467202 */ /* 0x000fe40000000f00 */
[----:B------:R-:W-:Y:S02]  /*d920*/  MOV R67, 0x1f ;  /* 0x0000001f00437802 */ /* 0x000fe40000000f00 */
[----:B------:R-:W-:-:S02]  /*d930*/  MOV R246, 0xffffffff ;  /* 0xffffffff00f67802 */ /* 0x000fc40000000f00 */
[----:B------:R-:W-:Y:S02]  /*d940*/  MOV R64, 0xd960 ;  /* 0x0000d96000407802 */ /* 0x000fe40000000f00 */
[----:B------:R-:W-:Y:S05]  /*d950*/  CALL.REL.NOINC `($__internal_99_$__cuda_sm70_shflsync_down) ;  /* 0x0000063000007944 */ /* 0x000fea0003c00000 */
[----:B0-----:R-:W-:Y:S01]  /*d960*/  HFMA2.MMA R69, -RZ, RZ, 0, 9.5367431640625e-07 ;  /* 0x00000010ff457435 */ /* 0x001fe200000001ff */
[----:B-1----:R-:W-:Y:S02]  /*d970*/  MOV R236, R246 ;  /* 0x000000f600ec7202 */ /* 0x002fe40000000f00 */
[----:B------:R-:W-:Y:S02]  /*d980*/  MOV R70, R247 ;  /* 0x000000f700467202 */ /* 0x000fe40000000f00 */
[----:B------:R-:W-:Y:S02]  /*d990*/  MOV R67, 0x1f ;  /* 0x0000001f00437802 */ /* 0x000fe40000000f00 */
[----:B------:R-:W-:Y:S02]  /*d9a0*/  MOV R246, 0xffffffff ;  /* 0xffffffff00f67802 */ /* 0x000fe40000000f00 */
[----:B------:R-:W-:Y:S02]  /*d9b0*/  MOV R64, 0xd9d0 ;  /* 0x0000d9d000407802 */ /* 0x000fe40000000f00 */
[----:B------:R-:W-:Y:S05]  /*d9c0*/  CALL.REL.NOINC `($__internal_99_$__cuda_sm70_shflsync_down) ;  /* 0x000005c000007944 */ /* 0x000fea0003c00000 */
[----:B01----:R-:W-:Y:S05]  /*d9d0*/  BRA `(.L_x_4183) ;  /* 0xffffa74000007947 */ /* 0x003fea000383ffff */
.L_x_4155:
[----:B------:R-:W-:Y:S01]  /*d9e0*/  HFMA2.MMA R71, -RZ, RZ, 0, 0 ;  /* 0x00000000ff477435 */ /* 0x000fe200000001ff */
[----:B------:R-:W-:-:S02]  /*d9f0*/  MOV R67, R241 ;  /* 0x000000f100437202 */ /* 0x000fc40000000f00 */
[----:B------:R-:W-:Y:S02]  /*da00*/  MOV R248, 0x1f ;  /* 0x0000001f00f87802 */ /* 0x000fe40000000f00 */
[----:B-1----:R-:W-:Y:S02]  /*da10*/  MOV R66, 0xffffffff ;  /* 0xffffffff00427802 */ /* 0x002fe40000000f00 */
[----:B------:R-:W-:Y:S02]  /*da20*/  MOV R64, 0xda40 ;  /* 0x0000da4000407802 */ /* 0x000fe40000000f00 */
[----:B0-234-:R-:W-:Y:S05]  /*da30*/  CALL.REL.NOINC `($__internal_100_$__cuda_sm70_shflsync_idx_p) ;  /* 0x0000059000007944 */ /* 0x01dfea0003c00000 */
[----:B0-----:R-:W-:Y:S01]  /*da40*/  HFMA2.MMA R71, -RZ, RZ, 0, 0 ;  /* 0x00000000ff477435 */ /* 0x001fe200000001ff */
[----:B-1----:R-:W-:Y:S02]  /*da50*/  MOV R237, R66 ;  /* 0x0000004200ed7202 */ /* 0x002fe40000000f00 */
[----:B------:R-:W-:Y:S02]  /*da60*/  MOV R67, R239 ;  /* 0x000000ef00437202 */ /* 0x000fe40000000f00 */
[----:B------:R-:W-:Y:S02]  /*da70*/  MOV R248, 0x1f ;  /* 0x0000001f00f87802 */ /* 0x000fe40000000f00 */
[----:B------:R-:W-:-:S02]  /*da80*/  MOV R66, 0xffffffff ;  /* 0xffffffff00427802 */ /* 0x000fc40000000f00 */
[----:B------:R-:W-:Y:S02]  /*da90*/  MOV R64, 0xdab0 ;  /* 0x0000dab000407802 */ /* 0x000fe40000000f00 */
[----:B------:R-:W-:Y:S05]  /*daa0*/  CALL.REL.NOINC `($__internal_100_$__cuda_sm70_shflsync_idx_p) ;  /* 0x0000052000007944 */ /* 0x000fea0003c00000 */
[----:B0-----:R-:W-:Y:S01]  /*dab0*/  HFMA2.MMA R71, -RZ, RZ, 0, 0 ;  /* 0x00000000ff477435 */ /* 0x001fe200000001ff */
[----:B-1----:R-:W-:Y:S02]  /*dac0*/  MOV R244, R66 ;  /* 0x0000004200f47202 */ /* 0x002fe40000000f00 */
[----:B------:R-:W-:Y:S02]  /*dad0*/  MOV R67, R238 ;  /* 0x000000ee00437202 */ /* 0x000fe40000000f00 */
[----:B------:R-:W-:Y:S02]  /*dae0*/  MOV R248, 0x1f ;  /* 0x0000001f00f87802 */ /* 0x000fe40000000f00 */
[----:B------:R-:W-:Y:S02]  /*daf0*/  MOV R66, 0xffffffff ;  /* 0xffffffff00427802 */ /* 0x000fe40000000f00 */
[----:B------:R-:W-:Y:S02]  /*db00*/  MOV R64, 0xdb20 ;  /* 0x0000db2000407802 */ /* 0x000fe40000000f00 */
        /* <DEDUP_REMOVED lines=8> */
[----:B------:R-:W-:Y:S01]  /*db90*/  HFMA2.MMA R69, -RZ, RZ, 0, 5.9604644775390625e-08 ;  /* 0x00000001ff457435 */ /* 0x000fe200000001ff */
[----:B-1----:R-:W-:Y:S02]  /*dba0*/  MOV R235, R66 ;  /* 0x0000004200eb7202 */ /* 0x002fe40000000f00 */
[----:B------:R-:W-:Y:S02]  /*dbb0*/  MOV R70, R241 ;  /* 0x000000f100467202 */ /* 0x000fe40000000f00 */
[----:B0-----:R-:W-:-:S02]  /*dbc0*/  MOV R67, 0x1f ;  /* 0x0000001f00437802 */ /* 0x001fc40000000f00 */
[----:B------:R-:W-:Y:S02]  /*dbd0*/  MOV R246, 0xffffffff ;  /* 0xffffffff00f67802 */ /* 0x000fe40000000f00 */
[----:B------:R-:W-:Y:S02]  /*dbe0*/  MOV R64, 0xdc00 ;  /* 0x0000dc0000407802 */ /* 0x000fe40000000f00 */
[----:B------:R-:W-:Y:S05]  /*dbf0*/  CALL.REL.NOINC `($__internal_99_$__cuda_sm70_shflsync_down) ;  /* 0x0000039000007944 */ /* 0x000fea0003c00000 */
[----:B0-----:R-:W-:Y:S01]  /*dc00*/  HFMA2.MMA R69, -RZ, RZ, 0, 5.9604644775390625e-08 ;  /* 0x00000001ff457435 */ /* 0x001fe200000001ff */
[----:B-1----:R-:W-:Y:S02]  /*dc10*/  MOV R245, R246 ;  /* 0x000000f600f57202 */ /* 0x002fe40000000f00 */
[----:B------:R-:W-:Y:S02]  /*dc20*/  MOV R70, R239 ;  /* 0x000000ef00467202 */ /* 0x000fe40000000f00 */
[----:B------:R-:W-:Y:S02]  /*dc30*/  MOV R67, 0x1f ;  /* 0x0000001f00437802 */ /* 0x000fe40000000f00 */
[----:B------:R-:W-:Y:S02]  /*dc40*/  MOV R246, 0xffffffff ;  /* 0xffffffff00f67802 */ /* 0x000fe40000000f00 */
[----:B------:R-:W-:-:S02]  /*dc50*/  MOV R64, 0xdc70 ;  /* 0x0000dc7000407802 */ /* 0x000fc40000000f00 */
[----:B------:R-:W-:Y:S05]  /*dc60*/  CALL.REL.NOINC `($__internal_99_$__cuda_sm70_shflsync_down) ;  /* 0x0000032000007944 */ /* 0x000fea0003c00000 */
[----:B0-----:R-:W-:Y:S01]  /*dc70*/  HFMA2.MMA R69, -RZ, RZ, 0, 5.9604644775390625e-08 ;  /* 0x00000001ff457435 */ /* 0x001fe200000001ff */
[----:B-1----:R-:W-:-:S02]  /*dc80*/  MOV R243, R246 ;  /* 0x000000f600f37202 */ /* 0x002fc40000000f00 */
[----:B------:R-:W-:Y:S02]  /*dc90*/  MOV R70, R238 ;  /* 0x000000ee00467202 */ /* 0x000fe40000000f00 */
[----:B------:R-:W-:Y:S02]  /*dca0*/  MOV R67, 0x1f ;  /* 0x0000001f00437802 */ /* 0x000fe40000000f00 */
[----:B------:R-:W-:Y:S02]  /*dcb0*/  MOV R246, 0xffffffff ;  /* 0xffffffff00f67802 */ /* 0x000fe40000000f00 */
[----:B------:R-:W-:Y:S02]  /*dcc0*/  MOV R64, 0xdce0 ;  /* 0x0000dce000407802 */ /* 0x000fe40000000f00 */
[----:B------:R-:W-:Y:S05]  /*dcd0*/  CALL.REL.NOINC `($__internal_99_$__cuda_sm70_shflsync_down) ;  /* 0x000002b000007944 */ /* 0x000fea0003c00000 */
[----:B0-----:R-:W-:Y:S01]  /*dce0*/  HFMA2.MMA R69, -RZ, RZ, 0, 5.9604644775390625e-08 ;  /* 0x00000001ff457435 */ /* 0x001fe200000001ff */
[----:B-1----:R-:W-:Y:S02]  /*dcf0*/  MOV R240, R246 ;  /* 0x000000f600f07202 */ /* 0x002fe40000000f00 */
[----:B------:R-:W-:Y:S02]  /*dd00*/  MOV R70, R247 ;  /* 0x000000f700467202 */ /* 0x000fe40000000f00 */
[----:B------:R-:W-:-:S02]  /*dd10*/  MOV R67, 0x1f ;  /* 0x0000001f00437802 */ /* 0x000fc40000000f00 */
[----:B------:R-:W-:Y:S02]  /*dd20*/  MOV R246, 0xffffffff ;  /* 0xffffffff00f67802 */ /* 0x000fe40000000f00 */
[----:B------:R-:W-:Y:S02]  /*dd30*/  MOV R64, 0xdd50 ;  /* 0x0000dd5000407802 */ /* 0x000fe40000000f00 */
[----:B------:R-:W-:Y:S05]  /*dd40*/  CALL.REL.NOINC `($__internal_99_$__cuda_sm70_shflsync_down) ;  /* 0x0000024000007944 */ /* 0x000fea0003c00000 */
        /* <DEDUP_REMOVED lines=12> */
[----:B-1----:R-:W-:Y:S05]  /*de10*/  CALL.REL.NOINC `($__internal_100_$__cuda_sm70_shflsync_idx_p) ;  /* 0x000001b000007944 */ /* 0x002fea0003c00000 */
        /* <DEDUP_REMOVED lines=14> */
[----:B0-----:R-:W-:Y:S01]  /*df00*/  HFMA2.MMA R71, -RZ, RZ, 0, 0 ;  /* 0x00000000ff477435 */ /* 0x001fe200000001ff */
[----:B-1----:R-:W-:Y:S02]  /*df10*/  MOV R70, R66 ;  /* 0x0000004200467202 */ /* 0x002fe40000000f00 */
[----:B------:R-:W-:Y:S02]  /*df20*/  MOV R67, R63 ;  /* 0x0000003f00437202 */ /* 0x000fe40000000f00 */
[----:B------:R-:W-:-:S02]  /*df30*/  MOV R248, 0x1f ;  /* 0x0000001f00f87802 */ /* 0x000fc40000000f00 */
[----:B------:R-:W-:Y:S02]  /*df40*/  MOV R66, 0xffffffff ;  /* 0xffffffff00427802 */ /* 0x000fe40000000f00 */
[----:B------:R-:W-:Y:S02]  /*df50*/  MOV R64, 0xdf70 ;  /* 0x0000df7000407802 */ /* 0x000fe40000000f00 */
[----:B------:R-:W-:Y:S05]  /*df60*/  CALL.REL.NOINC `($__internal_100_$__cuda_sm70_shflsync_idx_p) ;  /* 0x0000006000007944 */ /* 0x000fea0003c00000 */
[----:B01----:R-:W-:Y:S01]  /*df70*/  MOV R71, R66 ;  /* 0x0000004200477202 */ /* 0x003fe20000000f00 */
[----:B------:R-:W-:Y:S05]  /*df80*/  BRA `(.L_x_4184) ;  /* 0xffffa3b000007947 */ /* 0x000fea000383ffff */
        .weak           $__internal_99_$__cuda_sm70_shflsync_down
        .type           $__internal_99_$__cuda_sm70_shflsync_down,@function
        .size           $__internal_99_$__cuda_sm70_shflsync_down,($__internal_100_$__cuda_sm70_shflsync_idx_p - $__internal_99_$__cuda_sm70_shflsync_down)
$__internal_99_$__cuda_sm70_shflsync_down:
[----:B------:R-:W-:Y:S01]  /*df90*/  HFMA2.MMA R65, -RZ, RZ, 0, 0 ;  /* 0x00000000ff417435 */ /* 0x000fe200000001ff */
[----:B------:R-:W-:Y:S04]  /*dfa0*/  WARPSYNC R246 ;  /* 0x000000f600007348 */ /* 0x000fe80003800000 */
[----:B------:R0:W1:Y:S01]  /*dfb0*/  SHFL.DOWN PT, R246, R70, R69, R67 ;  /* 0x0800004546f67389 */ /* 0x00006200000e0043 */
[----:B------:R-:W-:Y:S05]  /*dfc0*/  RET.REL.NODEC R64 `(_Z25selective_scan_bwd_kernelI32Selective_Scan_bwd_kernel_traitsILi64ELi16ELb0ELb0ELb0ELb0ELb1EfN3c107complexIfEEEEv12SSMParamsBwd) ;  /* 0xffff203040007950 */ /* 0x000fea0003c3ffff */
        .weak           $__internal_100_$__cuda_sm70_shflsync_idx_p
        .type           $__internal_100_$__cuda_sm70_shflsync_idx_p,@function
        .size           $__internal_100_$__cuda_sm70_shflsync_idx_p,($__internal_101_$__cuda_sm70_shflsync_up - $__internal_100_$__cuda_sm70_shflsync_idx_p)
$__internal_100_$__cuda_sm70_shflsync_idx_p:
[----:B------:R-:W-:Y:S01]  /*dfd0*/  MOV R65, 0x0 ;  /* 0x0000000000417802 */ /* 0x000fe20000000f00 */
[----:B------:R-:W-:Y:S04]  /*dfe0*/  WARPSYNC R66 ;  /* 0x0000004200007348 */ /* 0x000fe80003800000 */
[----:B------:R0:W1:Y:S01]  /*dff0*/  SHFL.IDX PT, R66, R67, R71, R248 ;  /* 0x0000004743427389 */ /* 0x00006200000e00f8 */
[----:B------:R-:W-:Y:S05]  /*e000*/  RET.REL.NODEC R64 `(_Z25selective_scan_bwd_kernelI32Selective_Scan_bwd_kernel_traitsILi64ELi16ELb0ELb0ELb0ELb0ELb1EfN3c107complexIfEEEEv12SSMParamsBwd) ;  /* 0xffff1ff040007950 */ /* 0x000fea0003c3ffff */
        .weak           $__internal_101_$__cuda_sm70_shflsync_up
        .type           $__internal_101_$__cuda_sm70_shflsync_up,@function
        .size           $__internal_101_$__cuda_sm70_shflsync_up,(.L_x_14536 - $__internal_101_$__cuda_sm70_shflsync_up)
$__internal_101_$__cuda_sm70_shflsync_up:
[----:B------:R-:W-:Y:S01]  /*e010*/  HFMA2.MMA R65, -RZ, RZ, 0, 0 ;  /* 0x00000000ff417435 */ /* 0x000fe200000001ff */
[----:B------:R-:W-:Y:S04]  /*e020*/  WARPSYNC R212 ;  /* 0x000000d400007348 */ /* 0x000fe80003800000 */
[----:B------:R0:W1:Y:S01]  /*e030*/  SHFL.UP PT, R69, R209, R210, R69 ;  /* 0x040000d2d1457389 */ /* 0x00006200000e0045 */
[----:B------:R-:W-:Y:S05]  /*e040*/  RET.REL.NODEC R64 `(_Z25selective_scan_bwd_kernelI32Selective_Scan_bwd_kernel_traitsILi64ELi16ELb0ELb0ELb0ELb0ELb1EfN3c107complexIfEEEEv12SSMParamsBwd) ;  /* 0xffff1fb040007950 */ /* 0x000fea0003c3ffff */
.L_x_4185:
        /* <DEDUP_REMOVED lines=11> */
.L_x_14536:


//--------------------- .text._Z25selective_scan_bwd_kernelI32Selective_Scan_bwd_kernel_traitsILi64ELi16ELb0ELb0ELb0ELb1ELb0EfN3c107complexIfEEEEv12SSMParamsBwd --------------------------
	.section	.text._Z25selective_scan_bwd_kernelI32Selective_Scan_bwd_kernel_traitsILi64ELi16ELb0ELb0ELb0ELb1ELb0EfN3c107complexIfEEEEv12SSMParamsBwd,"ax",@progbits
	.sectioninfo	@"SHI_REGISTERS=249"
	.align	128
        .global         _Z25selective_scan_bwd_kernelI32Selective_Scan_bwd_kernel_traitsILi64ELi16ELb0ELb0ELb0ELb1ELb0EfN3c107complexIfEEEEv12SSMParamsBwd
        .type           _Z25selective_scan_bwd_kernelI32Selective_Scan_bwd_kernel_traitsILi64ELi16ELb0ELb0ELb0ELb1ELb0EfN3c107complexIfEEEEv12SSMParamsBwd,@function
        .size           _Z25selective_scan_bwd_kernelI32Selective_Scan_bwd_kernel_traitsILi64ELi16ELb0ELb0ELb0ELb1ELb0EfN3c107complexIfEEEEv12SSMParamsBwd,(.L_x_14539 - _Z25selective_scan_bwd_kernelI32Selective_Scan_bwd_kernel_traitsILi64ELi16ELb0ELb0ELb0ELb1ELb0EfN3c107complexIfEEEEv12SSMParamsBwd)
        .other          _Z25selective_scan_bwd_kernelI32Selective_Scan_bwd_kernel_traitsILi64ELi16ELb0ELb0ELb0ELb1ELb0EfN3c107complexIfEEEEv12SSMParamsBwd,@"STO_CUDA_ENTRY STV_DEFAULT"
_Z25selective_scan_bwd_kernelI32Selective_Scan_bwd_kernel_traitsILi64ELi16ELb0ELb0ELb0ELb1ELb0EfN3c107complexIfEEEEv12SSMParamsBwd:
.text._Z25selective_scan_bwd_kernelI32Selective_Scan_bwd_kernel_traitsILi64ELi16ELb0ELb0ELb0ELb1ELb0EfN3c107complexIfEEEEv12SSMParamsBwd:
        /* <DEDUP_REMOVED lines=15> */
[----:B------:R-:W-:Y:S01]  /*00f0*/  IMAD R11, R139, c[0x0][0x1d8], RZ ;  /* 0x000076008b0b7a24 */ /* 0x000fe200078e02ff */
[----:B------:R-:W-:Y:S01]  /*0100*/  UMOV UR4, URZ ;  /* 0x0000003f00047c82 */ /* 0x000fe20008000000 */
[----:B------:R-:W4:Y:S01]  /*0110*/  S2R R138, SR_CTAID.X ;  /* 0x00000000008a7919 */ /* 0x000f220000002500 */
[C---:B------:R-:W-:Y:S01]  /*0120*/  SHF.L.U32 R136, R12.reuse, 0xa, RZ ;  /* 0x0000000a0c887819 */ /* 0x040fe200000006ff */
[----:B------:R-:W-:Y:S01]  /*0130*/  UMOV UR5, URZ ;  /* 0x0000003f00057c82 */ /* 0x000fe20008000000 */
[----:B------:R-:W-:Y:S01]  /*0140*/  ISETP.GE.AND P5, PT, R12, 0x1, PT ;  /* 0x000000010c00780c */ /* 0x000fe20003fa6270 */
[----:B------:R-:W-:Y:S01]  /*0150*/  CS2R R104, SRZ ;  /* 0x0000000000687805 */ /* 0x000fe2000001ff00 */
[----:B------:R-:W-:Y:S01]  /*0160*/  CS2R R102, SRZ ;  /* 0x0000000000667805 */ /* 0x000fe2000001ff00 */
[----:B------:R-:W-:Y:S01]  /*0170*/  CS2R R134, SRZ ;  /* 0x0000000000867805 */ /* 0x000fe2000001ff00 */
[----:B----4-:R-:W-:Y:S01]  /*0180*/  SHF.R.S32.HI R137, RZ, 0x1f, R138 ;  /* 0x0000001fff897819 */ /* 0x010fe2000001148a */
[----:B------:R-:W-:-:S04]  /*0190*/  IMAD.WIDE.U32 R2, R138, c[0x0][0x1d0], RZ ;  /* 0x000074008a027a25 */ /* 0x000fc800078e00ff */
[C---:B------:R-:W-:Y:S02]  /*01a0*/  IMAD R9, R137.reuse, c[0x0][0x1d0], RZ ;  /* 0x0000740089097a24 */ /* 0x040fe400078e02ff */
[----:B------:R-:W-:Y:S02]  /*01b0*/  IMAD R13, R137, c[0x0][0x278], RZ ;  /* 0x00009e00890d7a24 */ /* 0x000fe400078e02ff */
[C---:B------:R-:W-:Y:S02]  /*01c0*/  IMAD R9, R138.reuse, c[0x0][0x1d4], R9 ;  /* 0x000075008a097a24 */ /* 0x040fe400078e0209 */
[----:B0-----:R-:W-:-:S03]  /*01d0*/  IMAD.WIDE.U32 R4, R138, c[0x0][0x1e0], RZ ;  /* 0x000078008a047a25 */ /* 0x001fc600078e00ff */
[----:B------:R-:W-:Y:S01]  /*01e0*/  IADD3 R3, R3, R9, RZ ;  /* 0x0000000903037210 */ /* 0x000fe20007ffe0ff */
[----:B------:R-:W-:Y:S02]  /*01f0*/  IMAD R9, R137, c[0x0][0x1e0], RZ ;  /* 0x0000780089097a24 */ /* 0x000fe400078e02ff */
[----:B-1----:R-:W-:-:S04]  /*0200*/  IMAD.WIDE.U32 R6, R138, c[0x0][0x278], RZ ;  /* 0x00009e008a067a25 */ /* 0x002fc800078e00ff */
[----:B------:R-:W-:Y:S01]  /*0210*/  IMAD R15, R138, c[0x0][0x1e4], R9 ;  /* 0x000079008a0f7a24 */ /* 0x000fe200078e0209 */
[----:B------:R-:W-:Y:S01]  /*0220*/  IADD3 R9, R136, -0x400, RZ ;  /* 0xfffffc0088097810 */ /* 0x000fe20007ffe0ff */
[----:B------:R-:W-:-:S03]  /*0230*/  IMAD.WIDE.U32 R2, R140, c[0x0][0x1d8], R2 ;  /* 0x000076008c027a25 */ /* 0x000fc600078e0002 */
[----:B------:R-:W-:Y:S01]  /*0240*/  IADD3 R5, R5, R15, RZ ;  /* 0x0000000f05057210 */ /* 0x000fe20007ffe0ff */
[----:B------:R-:W-:Y:S01]  /*0250*/  IMAD R17, R138, c[0x0][0x27c], R13 ;  /* 0x00009f008a117a24 */ /* 0x000fe200078e020d */
[----:B------:R-:W-:Y:S01]  /*0260*/  IADD3 R10, P0, R9, R2, RZ ;  /* 0x00000002090a7210 */ /* 0x000fe20007f1e0ff */
[C---:B------:R-:W-:Y:S01]  /*0270*/  IMAD R13, R140.reuse, c[0x0][0x1dc], R11 ;  /* 0x000077008c0d7a24 */ /* 0x040fe200078e020b */
[----:B------:R-:W-:Y:S01]  /*0280*/  SHF.R.S32.HI R11, RZ, 0x1f, R9 ;  /* 0x0000001fff0b7819 */ /* 0x000fe20000011409 */
[----:B------:R-:W-:Y:S01]  /*0290*/  IMAD R15, R139, c[0x0][0x1e8], RZ ;  /* 0x00007a008b0f7a24 */ /* 0x000fe200078e02ff */
[----:B------:R-:W-:Y:S01]  /*02a0*/  IADD3 R7, R7, R17, RZ ;  /* 0x0000001107077210 */ /* 0x000fe20007ffe0ff */
        /* <DEDUP_REMOVED lines=9> */
[----:B------:R-:W-:Y:S01]  /*0340*/  IMAD R15, R140, c[0x0][0x1ec], R15 ;  /* 0x00007b008c0f7a24 */ /* 0x000fe200078e020f */
[C---:B------:R-:W-:Y:S02]  /*0350*/  LEA R9, P4, R10.reuse, c[0x0][0x240], 0x2 ;  /* 0x000090000a097a11 */ /* 0x040fe400078810ff */
[----:B------:R-:W-:Y:S02]  /*0360*/  IADD3.X R5, R11, R5, R17, P3, !PT ;  /* 0x000000050b057210 */ /* 0x000fe40001ffe411 */
[----:B------:R-:W-:-:S02]  /*0370*/  LEA.HI.X R10, R10, c[0x0][0x244], R13, 0x2, P4 ;  /* 0x000091000a0a7a11 */ /* 0x000fc400020f140d */
[----:B------:R-:W-:Y:S02]  /*0380*/  ISETP.NE.U32.AND P3, PT, RZ, c[0x0][0x328], PT ;  /* 0x0000ca00ff007a0c */ /* 0x000fe40003f65070 */
[----:B------:R-:W-:Y:S02]  /*0390*/  ISETP.NE.U32.AND P4, PT, RZ, c[0x0][0x348], PT ;  /* 0x0000d200ff007a0c */ /* 0x000fe40003f85070 */
[----:B------:R-:W-:Y:S02]  /*03a0*/  IADD3.X R2, R11, R3, R15, P6, !PT ;  /* 0x000000030b027210 */ /* 0x000fe400037fe40f */
[----:B------:R-:W-:Y:S02]  /*03b0*/  LEA R6, P6, R7, c[0x0][0x248], 0x2 ;  /* 0x0000920007067a11 */ /* 0x000fe400078c10ff */
[----:B------:R-:W-:Y:S02]  /*03c0*/  ISETP.NE.AND.EX P3, PT, RZ, c[0x0][0x32c], PT, P3 ;  /* 0x0000cb00ff007a0c */ /* 0x000fe40003f65330 */
[----:B------:R-:W-:-:S02]  /*03d0*/  ISETP.NE.AND.EX P4, PT, RZ, c[0x0][0x34c], PT, P4 ;  /* 0x0000d300ff007a0c */ /* 0x000fc40003f85340 */
[----:B------:R-:W-:Y:S01]  /*03e0*/  LEA.HI.X R7, R7, c[0x0][0x24c], R2, 0x2, P6 ;  /* 0x0000930007077a11 */ /* 0x000fe200030f1402 */
[----:B------:R-:W-:Y:S01]  /*03f0*/  @P0 IMAD R2, R138, c[0x0][0x164], R140 ;  /* 0x000059008a020a24 */ /* 0x000fe200078e028c */
[----:B------:R-:W-:Y:S02]  /*0400*/  @P0 MOV R107, 0x10 ;  /* 0x00000010006b0802 */ /* 0x000fe40000000f00 */
[----:B------:R-:W-:Y:S01]  /*0410*/  LEA R3, P6, R4, c[0x0][0x308], 0x2 ;  /* 0x0000c20004037a11 */ /* 0x000fe200078c10ff */
[----:B------:R-:W-:-:S03]  /*0420*/  @P0 IMAD R2, R2, c[0x0][0x174], RZ ;  /* 0x00005d0002020a24 */ /* 0x000fc600078e02ff */
[----:B------:R-:W-:Y:S01]  /*0430*/  LEA.HI.X R4, R4, c[0x0][0x30c], R5, 0x2, P6 ;  /* 0x0000c30004047a11 */ /* 0x000fe200030f1405 */
[----:B------:R-:W-:-:S04]  /*0440*/  @P0 IMAD R2, R2, c[0x0][0x16c], RZ ;  /* 0x00005b0002020a24 */ /* 0x000fc800078e02ff */
[----:B------:R-:W-:Y:S02]  /*0450*/  @P0 IMAD.WIDE R106, R2, R107, c[0x0][0x260] ;  /* 0x00009800026a0625 */ /* 0x000fe400078e026b */
[----:B------:R-:W-:Y:S01]  /*0460*/  @!P0 CS2R R106, SRZ ;  /* 0x00000000006a8805 */ /* 0x000fe2000001ff00 */
[----:B--2---:R0:W1:Y:S01]  /*0470*/  @P1 R2UR UR4, R0 ;  /* 0x00000000000413c2 */ /* 0x00406200000e0000 */
[----:B------:R-:W-:-:S04]  /*0480*/  @P3 LEA R104, P1, R140, c[0x0][0x328], 0x2 ;  /* 0x0000ca008c683a11 */ /* 0x000fc800078210ff */
[----:B------:R-:W-:-:S03]  /*0490*/  @P3 LEA.HI.X R105, R140, c[0x0][0x32c], R139, 0x2, P1 ;  /* 0x0000cb008c693a11 */ /* 0x000fc600008f148b */
[----:B---3--:R0:W2:Y:S01]  /*04a0*/  @P2 R2UR UR5, R8 ;  /* 0x00000000080523c2 */ /* 0x0080a200000e0000 */
[----:B------:R-:W-:-:S04]  /*04b0*/  @P4 LEA R102, P2, R140, c[0x0][0x348], 0x2 ;  /* 0x0000d2008c664a11 */ /* 0x000fc800078410ff */
[----:B------:R-:W-:Y:S01]  /*04c0*/  @P4 LEA.HI.X R103, R140, c[0x0][0x34c], R139, 0x2, P2 ;  /* 0x0000d3008c674a11 */ /* 0x000fe200010f148b */
[----:B------:R-:W-:Y:S05]  /*04d0*/  @!P5 BRA `(.L_x_4186) ;  /* 0x0000b6200000d947 */ /* 0x000fea0003800000 */
[----:B------:R-:W3:Y:S01]  /*04e0*/  S2R R133, SR_TID.X ;  /* 0x0000000000857919 */ /* 0x000ee20000002100 */
[----:B------:R4:W0:Y:S01]  /*04f0*/  R2UR UR12, R9 ;  /* 0x00000000090c73c2 */ /* 0x00082200000e0000 */
[----:B------:R-:W-:Y:S01]  /*0500*/  HFMA2.MMA R131, -RZ, RZ, 0, 0 ;  /* 0x00000000ff837435 */ /* 0x000fe200000001ff */
[----:B------:R-:W-:Y:S01]  /*0510*/  CS2R R134, SRZ ;  /* 0x0000000000867805 */ /* 0x000fe2000001ff00 */
[----:B------:R-:W2:Y:S05]  /*0520*/  S2R R132, SR_LANEID ;  /* 0x0000000000847919 */ /* 0x000eaa0000000000 */
[----:B------:R4:W1:Y:S08]  /*0530*/  R2UR UR13, R10 ;  /* 0x000000000a0d73c2 */ /* 0x00087000000e0000 */
[----:B------:R4:W0:Y:S02]  /*0540*/  R2UR UR10, R6 ;  /* 0x00000000060a73c2 */ /* 0x00082400000e0000 */
[----:B0--3--:R-:W-:-:S06]  /*0550*/  SHF.R.S32.HI R0, RZ, 0x1f, R133 ;  /* 0x0000001fff007819 */ /* 0x009fcc0000011485 */
[----:B------:R4:W0:Y:S01]  /*0560*/  R2UR UR11, R7 ;  /* 0x00000000070b73c2 */ /* 0x00082200000e0000 */
[----:B------:R-:W-:-:S04]  /*0570*/  LEA.HI R0, R0, R133, RZ, 0x5 ;  /* 0x0000008500007211 */ /* 0x000fc800078f28ff */
[----:B------:R-:W-:-:S03]  /*0580*/  SHF.R.S32.HI R130, RZ, 0x5, R0 ;  /* 0x00000005ff827819 */ /* 0x000fc60000011400 */
[----:B------:R4:W3:Y:S08]  /*0590*/  R2UR UR8, R3 ;  /* 0x00000000030873c2 */ /* 0x0008f000000e0000 */
[----:B-12---:R4:W0:Y:S02]  /*05a0*/  R2UR UR9, R4 ;  /* 0x00000000040973c2 */ /* 0x00682400000e0000 */
.L_x_4261:
[----:B------:R-:W-:Y:S01]  /*05b0*/  SHF.L.U32 R0, R133, 0x4, RZ ;  /* 0x0000000485007819 */ /* 0x000fe200000006ff */
[----:B------:R-:W-:Y:S01]  /*05c0*/  BAR.SYNC.DEFER_BLOCKING 0x0 ;  /* 0x0000000000007b1d */ /* 0x000fe20000010000 */
[----:B------:R-:W-:Y:S01]  /*05d0*/  IADD3 R126, -R131, c[0x0][0x174], RZ ;  /* 0x00005d00837e7a10 */ /* 0x000fe20007ffe1ff */
[----:B----4-:R-:W-:Y:S01]  /*05e0*/  CS2R R6, SRZ ;  /* 0x0000000000067805 */ /* 0x010fe2000001ff00 */
        /* <DEDUP_REMOVED lines=9> */
[-C--:B------:R-:W-:Y:S02]  /*0680*/  ISETP.GE.AND P2, PT, R124, R49.reuse, PT ;  /* 0x000000317c00720c */ /* 0x080fe40003f46270 */
[----:B------:R-:W-:Y:S02]  /*0690*/  ISETP.GE.AND P1, PT, R0, R49, PT ;  /* 0x000000310000720c */ /* 0x000fe40003f26270 */
[----:B------:R-:W-:Y:S02]  /*06a0*/  MOV R2, UR12 ;  /* 0x0000000c00027c02 */ /* 0x000fe40008000f00 */
[----:B------:R-:W-:Y:S02]  /*06b0*/  MOV R3, UR13 ;  /* 0x0000000d00037c02 */ /* 0x000fe40008000f00 */
[C---:B------:R-:W-:Y:S02]  /*06c0*/  LOP3.LUT R8, R124.reuse, 0x40, RZ, 0xfc, !PT ;  /* 0x000000407c087812 */ /* 0x040fe400078efcff */
[C---:B------:R-:W-:Y:S01]  /*06d0*/  LOP3.LUT R9, R124.reuse, 0x60, RZ, 0xfc, !PT ;  /* 0x000000607c097812 */ /* 0x040fe200078efcff */
[----:B------:R-:W-:Y:S01]  /*06e0*/  IMAD.WIDE R2, R124, 0x4, R2 ;  /* 0x000000047c027825 */ /* 0x000fe200078e0202 */
[----:B------:R-:W-:-:S02]  /*06f0*/  MOV R4, RZ ;  /* 0x000000ff00047202 */ /* 0x000fc40000000f00 */
[C---:B------:R-:W-:Y:S02]  /*0700*/  LOP3.LUT R12, R124.reuse, 0x80, RZ, 0xfc, !PT ;  /* 0x000000807c0c7812 */ /* 0x040fe400078efcff */
[C---:B------:R-:W-:Y:S01]  /*0710*/  LOP3.LUT R13, R124.reuse, 0xa0, RZ, 0xfc, !PT ;  /* 0x000000a07c0d7812 */ /* 0x040fe200078efcff */
[----:B------:R1:W2:Y:S01]  /*0720*/  @!P1 LDG.E R6, [R2.64+0x80] ;  /* 0x0000800602069981 */ /* 0x0002a2000c1e1900 */
[----:B------:R-:W-:Y:S02]  /*0730*/  LOP3.LUT R16, R124, 0xc0, RZ, 0xfc, !PT ;  /* 0x000000c07c107812 */ /* 0x000fe400078efcff */
[-C--:B------:R-:W-:Y:S01]  /*0740*/  ISETP.GE.AND P0, PT, R8, R49.reuse, PT ;  /* 0x000000310800720c */ /* 0x080fe20003f06270 */
[----:B------:R1:W4:Y:S01]  /*0750*/  @!P2 LDG.E R4, [R2.64] ;  /* 0x000000060204a981 */ /* 0x000322000c1e1900 */
[----:B------:R-:W-:Y:S02]  /*0760*/  LOP3.LUT R17, R124, 0xe0, RZ, 0xfc, !PT ;  /* 0x000000e07c117812 */ /* 0x000fe400078efcff */
[----:B------:R-:W-:-:S02]  /*0770*/  ISETP.GE.AND P4, PT, R9, R49, PT ;  /* 0x000000310900720c */ /* 0x000fc40003f86270 */
[----:B------:R-:W-:Y:S02]  /*0780*/  LOP3.LUT R20, R124, 0x100, RZ, 0xfc, !PT ;  /* 0x000001007c147812 */ /* 0x000fe400078efcff */
[-C--:B------:R-:W-:Y:S02]  /*0790*/  ISETP.GE.AND P6, PT, R12, R49.reuse, PT ;  /* 0x000000310c00720c */ /* 0x080fe40003fc6270 */
[-C--:B------:R-:W-:Y:S02]  /*07a0*/  ISETP.GE.AND P5, PT, R13, R49.reuse, PT ;  /* 0x000000310d00720c */ /* 0x080fe40003fa6270 */
[-C--:B------:R-:W-:Y:S01]  /*07b0*/  ISETP.GE.AND P3, PT, R16, R49.reuse, PT ;  /* 0x000000311000720c */ /* 0x080fe20003f66270 */
[----:B------:R1:W5:Y:S01]  /*07c0*/  @!P0 LDG.E R7, [R2.64+0x100] ;  /* 0x0001000602078981 */ /* 0x000362000c1e1900 */
[-C--:B------:R-:W-:Y:S02]  /*07d0*/  ISETP.GE.AND P2, PT, R17, R49.reuse, PT ;  /* 0x000000311100720c */ /* 0x080fe40003f46270 */
[----:B------:R-:W-:Y:S01]  /*07e0*/  ISETP.GE.AND P1, PT, R20, R49, PT ;  /* 0x000000311400720c */ /* 0x000fe20003f26270 */
        /* <DEDUP_REMOVED lines=8> */
[----:B------:R-:W-:Y:S01]  /*0870*/  ISETP.GE.AND P0, PT, R21, R49, PT ;  /* 0x000000311500720c */ /* 0x000fe20003f06270 */
[----:B------:R1:W3:Y:S01]  /*0880*/  @!P3 LDG.E R15, [R2.64+0x300] ;  /* 0x00030006020fb981 */ /* 0x0002e2000c1e1900 */
[----:B------:R-:W-:-:S02]  /*0890*/  LOP3.LUT R30, R124, 0x1c0, RZ, 0xfc, !PT ;  /* 0x000001c07c1e7812 */ /* 0x000fc400078efcff */
[-C--:B------:R-:W-:Y:S01]  /*08a0*/  ISETP.GE.AND P4, PT, R24, R49.reuse, PT ;  /* 0x000000311800720c */ /* 0x080fe20003f86270 */
[----:B------:R1:W3:Y:S01]  /*08b0*/  @!P2 LDG.E R18, [R2.64+0x380] ;  /* 0x000380060212a981 */ /* 0x0002e2000c1e1900 */
[----:B------:R-:W-:Y:S02]  /*08c0*/  LOP3.LUT R32, R124, 0x1e0, RZ, 0xfc, !PT ;  /* 0x000001e07c207812 */ /* 0x000fe400078efcff */
[-C--:B------:R-:W-:Y:S01]  /*08d0*/  ISETP.GE.AND P6, PT, R25, R49.reuse, PT ;  /* 0x000000311900720c */ /* 0x080fe20003fc6270 */
[----:B------:R1:W3:Y:S01]  /*08e0*/  @!P1 LDG.E R19, [R2.64+0x400] ;  /* 0x0004000602139981 */ /* 0x0002e2000c1e1900 */
[-C--:B------:R-:W-:Y:S02]  /*08f0*/  ISETP.GE.AND P5, PT, R28, R49.reuse, PT ;  /* 0x000000311c00720c */ /* 0x080fe40003fa6270 */
[-C--:B------:R-:W-:Y:S01]  /*0900*/  ISETP.GE.AND P3, PT, R29, R49.reuse, PT ;  /* 0x000000311d00720c */ /* 0x080fe20003f66270 */
[----:B------:R-:W-:Y:S01]  /*0910*/  CS2R R26, SRZ ;  /* 0x00000000001a7805 */ /* 0x000fe2000001ff00 */
[-C--:B------:R-:W-:Y:S01]  /*0920*/  ISETP.GE.AND P2, PT, R30, R49.reuse, PT ;  /* 0x000000311e00720c */ /* 0x080fe20003f46270 */
[----:B------:R1:W3:Y:S01]  /*0930*/  @!P0 LDG.E R22, [R2.64+0x480] ;  /* 0x0004800602168981 */ /* 0x0002e2000c1e1900 */
[----:B------:R-:W-:-:S02]  /*0940*/  ISETP.GE.AND P1, PT, R32, R49, PT ;  /* 0x000000312000720c */ /* 0x000fc40003f26270 */
[----:B------:R-:W-:Y:S01]  /*0950*/  MOV R33, RZ ;  /* 0x000000ff00217202 */ /* 0x000fe20000000f00 */
[----:B------:R1:W3:Y:S01]  /*0960*/  @!P4 LDG.E R23, [R2.64+0x500] ;  /* 0x000500060217c981 */ /* 0x0002e2000c1e1900 */
[----:B------:R-:W-:Y:S02]  /*0970*/  MOV R31, RZ ;  /* 0x000000ff001f7202 */ /* 0x000fe40000000f00 */
[----:B------:R-:W-:Y:S01]  /*0980*/  MOV R35, RZ ;  /* 0x000000ff00237202 */ /* 0x000fe20000000f00 */
[----:B------:R1:W3:Y:S04]  /*0990*/  @!P6 LDG.E R26, [R2.64+0x580] ;  /* 0x00058006021ae981 */ /* 0x0002e8000c1e1900 */
[----:B------:R1:W3:Y:S04]  /*09a0*/  @!P5 LDG.E R27, [R2.64+0x600] ;  /* 0x00060006021bd981 */ /* 0x0002e8000c1e1900 */
[----:B------:R1:W3:Y:S04]  /*09b0*/  @!P3 LDG.E R33, [R2.64+0x680] ;  /* 0x000680060221b981 */ /* 0x0002e8000c1e1900 */
[----:B------:R1:W3:Y:S04]  /*09c0*/  @!P2 LDG.E R31, [R2.64+0x700] ;  /* 0x00070006021fa981 */ /* 0x0002e8000c1e1900 */
[----:B------:R1:W3:Y:S01]  /*09d0*/  @!P1 LDG.E R35, [R2.64+0x780] ;  /* 0x0007800602239981 */ /* 0x0002e2000c1e1900 */
[----:B------:R-:W-:-:S02]  /*09e0*/  IADD3 R96, R5, R132, RZ ;  /* 0x0000008405607210 */ /* 0x000fc40007ffe0ff */
[----:B------:R-:W-:Y:S02]  /*09f0*/  ISETP.GE.AND P5, PT, R9, R49, PT ;  /* 0x000000310900720c */ /* 0x000fe40003fa6270 */
[C---:B------:R-:W-:Y:S02]  /*0a00*/  IADD3 R123, R96.reuse, 0x20, RZ ;  /* 0x00000020607b7810 */ /* 0x040fe40007ffe0ff */
[C---:B------:R-:W-:Y:S02]  /*0a10*/  IADD3 R9, R96.reuse, 0x40, RZ ;  /* 0x0000004060097810 */ /* 0x040fe40007ffe0ff */
[C---:B------:R-:W-:Y:S02]  /*0a20*/  IADD3 R121, R96.reuse, 0x60, RZ ;  /* 0x0000006060797810 */ /* 0x040fe40007ffe0ff */
[C---:B------:R-:W-:Y:S02]  /*0a30*/  LEA.HI.SX32 R125, R96.reuse, R96, 0x1b ;  /* 0x00000060607d7211 */ /* 0x040fe400078fdaff */
[----:B-1----:R-:W-:-:S02]  /*0a40*/  IADD3 R3, R96, 0x80, RZ ;  /* 0x0000008060037810 */ /* 0x002fc40007ffe0ff */
[----:B------:R-:W-:Y:S02]  /*0a50*/  ISETP.GE.AND P4, PT, R13, R49, PT ;  /* 0x000000310d00720c */ /* 0x000fe40003f86270 */
        /* <DEDUP_REMOVED lines=20> */
[----:B------:R-:W-:Y:S02]  /*0ba0*/  IADD3 R47, R96, 0x1e0, RZ ;  /* 0x000001e0602f7810 */ /* 0x000fe40007ffe0ff */
[-C--:B------:R-:W-:Y:S02]  /*0bb0*/  LEA.HI.SX32 R111, R111, R96.reuse, 0x1b ;  /* 0x000000606f6f7211 */ /* 0x080fe400078fdaff */
[----:B------:R-:W-:-:S02]  /*0bc0*/  LEA.HI.SX32 R110, R41, R96, 0x1b ;  /* 0x00000060296e7211 */ /* 0x000fc400078fdaff */
[-C--:B------:R-:W-:Y:S02]  /*0bd0*/  LEA.HI.SX32 R100, R43, R96.reuse, 0x1b ;  /* 0x000000602b647211 */ /* 0x080fe400078fdaff */
[----:B------:R-:W-:Y:S02]  /*0be0*/  LEA R5, R132, R5, 0x4 ;  /* 0x0000000584057211 */ /* 0x000fe400078e20ff */
[-C--:B------:R-:W-:Y:S02]  /*0bf0*/  LEA.HI.SX32 R98, R45, R96.reuse, 0x1b ;  /* 0x000000602d627211 */ /* 0x080fe400078fdaff */
[----:B------:R-:W-:Y:S02]  /*0c00*/  LEA.HI.SX32 R96, R47, R96, 0x1b ;  /* 0x000000602f607211 */ /* 0x000fe400078fdaff */
[----:B------:R-:W-:Y:S02]  /*0c10*/  LEA.HI.SX32 R94, R5, R5, 0x1b ;  /* 0x00000005055e7211 */ /* 0x000fe400078fdaff */
[----:B------:R-:W-:-:S02]  /*0c20*/  ISETP.GE.AND P0, PT, R16, R49, PT ;  /* 0x000000311000720c */ /* 0x000fc40003f06270 */
[----:B------:R-:W-:Y:S02]  /*0c30*/  MOV R108, UR10 ;  /* 0x0000000a006c7c02 */ /* 0x000fe40008000f00 */
[----:B0-----:R-:W-:-:S05]  /*0c40*/  MOV R109, UR11 ;  /* 0x0000000b006d7c02 */ /* 0x001fca0008000f00 */
[----:B------:R-:W-:Y:S01]  /*0c50*/  IMAD.WIDE R108, R124, 0x4, R108 ;  /* 0x000000047c6c7825 */ /* 0x000fe200078e026c */
[----:B------:R-:W-:Y:S02]  /*0c60*/  P2R R42, PR, RZ, 0x1 ;  /* 0x00000001ff2a7803 */ /* 0x000fe40000000000 */
[-C--:B------:R-:W-:Y:S02]  /*0c70*/  ISETP.GE.AND P3, PT, R8, R49.reuse, PT ;  /* 0x000000310800720c */ /* 0x080fe40003f66270 */
[----:B------:R-:W-:Y:S01]  /*0c80*/  CS2R R8, SRZ ;  /* 0x0000000000087805 */ /* 0x000fe2000001ff00 */
[-C--:B------:R-:W-:Y:S02]  /*0c90*/  ISETP.GE.AND P1, PT, R124, R49.reuse, PT ;  /* 0x000000317c00720c */ /* 0x080fe40003f26270 */
[-C--:B------:R-:W-:Y:S02]  /*0ca0*/  ISETP.GE.AND P2, PT, R0, R49.reuse, PT ;  /* 0x000000310000720c */ /* 0x080fe40003f46270 */
[----:B------:R-:W-:-:S02]  /*0cb0*/  ISETP.GE.AND P6, PT, R12, R49, PT ;  /* 0x000000310c00720c */ /* 0x000fc40003fc6270 */
[----:B------:R-:W-:Y:S01]  /*0cc0*/  CS2R R12, SRZ ;  /* 0x00000000000c7805 */ /* 0x000fe2000001ff00 */
[----:B------:R-:W-:Y:S02]  /*0cd0*/  MOV R0, RZ ;  /* 0x000000ff00007202 */ /* 0x000fe40000000f00 */
[----:B------:R-:W-:Y:S02]  /*0ce0*/  MOV R2, RZ ;  /* 0x000000ff00027202 */ /* 0x000fe40000000f00 */
[----:B------:R-:W-:Y:S02]  /*0cf0*/  P2R R34, PR, RZ, 0x4 ;  /* 0x00000004ff227803 */ /* 0x000fe40000000000 */
[----:B------:R-:W-:Y:S02]  /*0d00*/  P2R R36, PR, RZ, 0x8 ;  /* 0x00000008ff247803 */ /* 0x000fe40000000000 */
[----:B------:R-:W-:Y:S02]  /*0d10*/  P2R R40, PR, RZ, 0x10 ;  /* 0x00000010ff287803 */ /* 0x000fe40000000000 */
[----:B------:R-:W-:-:S02]  /*0d20*/  P2R R38, PR, RZ, 0x20 ;  /* 0x00000020ff267803 */ /* 0x000fc40000000000 */
[----:B------:R-:W-:Y:S01]  /*0d30*/  P2R R16, PR, RZ, 0x40 ;  /* 0x00000040ff107803 */ /* 0x000fe20000000000 */
[----:B----4-:R-:W-:Y:S04]  /*0d40*/  STS [R125.X4], R4 ;  /* 0x000000047d007388 */ /* 0x010fe80000004800 */
[----:B--2---:R-:W-:Y:S04]  /*0d50*/  STS [R123.X4+0x80], R6 ;  /* 0x000080067b007388 */ /* 0x004fe80000004800 */
[----:B-----5:R-:W-:Y:S04]  /*0d60*/  STS [R122.X4+0x100], R7 ;  /* 0x000100077a007388 */ /* 0x020fe80000004800 */
        /* <DEDUP_REMOVED lines=32> */
[----:B------:R-:W5:Y:S01]  /*0f70*/  @!P0 LDG.E R11, [R108.64+0x300] ;  /* 0x000300066c0b8981 */ /* 0x000f62000c1e1900 */
[----:B------:R-:W-:Y:S01]  /*0f80*/  ISETP.GE.AND P0, PT, R17, R49, PT ;  /* 0x000000311100720c */ /* 0x000fe20003f06270 */
[----:B------:R-:W-:Y:S01]  /*0f90*/  CS2R R6, SRZ ;  /* 0x0000000000067805 */ /* 0x000fe2000001ff00 */
[----:B------:R-:W-:Y:S01]  /*0fa0*/  MOV R4, RZ ;  /* 0x000000ff00047202 */ /* 0x000fe20000000f00 */
[----:B------:R-:W5:Y:S01]  /*0fb0*/  @!P1 LDG.E R0, [R108.64] ;  /* 0x000000066c009981 */ /* 0x000f62000c1e1900 */
[----:B------:R-:W-:-:S03]  /*0fc0*/  P2R R3, PR, RZ, 0x1 ;  /* 0x00000001ff037803 */ /* 0x000fc60000000000 */
[----:B------:R-:W5:Y:S01]  /*0fd0*/  @!P2 LDG.E R2, [R108.64+0x80] ;  /* 0x000080066c02a981 */ /* 0x000f62000c1e1900 */
[----:B-1----:R-:W-:-:S03]  /*0fe0*/  MOV R15, RZ ;  /* 0x000000ff000f7202 */ /* 0x002fc60000000f00 */
[----:B------:R-:W5:Y:S04]  /*0ff0*/  @!P6 LDG.E R9, [R108.64+0x200] ;  /* 0x000200066c09e981 */ /* 0x000f68000c1e1900 */
[----:B------:R-:W5:Y:S01]  /*1000*/  @!P0 LDG.E R8, [R108.64+0x380] ;  /* 0x000380066c088981 */ /* 0x000f62000c1e1900 */
[-C--:B------:R-:W-:Y:S02]  /*1010*/  ISETP.GE.AND P0, PT, R20, R49.reuse, PT ;  /* 0x000000311400720c */ /* 0x080fe40003f06270 */
[-C--:B------:R-:W-:Y:S01]  /*1020*/  ISETP.GE.AND P1, PT, R24, R49.reuse, PT ;  /* 0x000000311800720c */ /* 0x080fe20003f26270 */
[----:B------:R-:W5:Y:S01]  /*1030*/  @!P3 LDG.E R7, [R108.64+0x100] ;  /* 0x000100066c07b981 */ /* 0x000f62000c1e1900 */
[----:B------:R-:W-:Y:S02]  /*1040*/  P2R R5, PR, RZ, 0x1 ;  /* 0x00000001ff057803 */ /* 0x000fe40000000000 */
        /* <DEDUP_REMOVED lines=8> */
[-C--:B------:R-:W-:Y:S02]  /*10d0*/  ISETP.GE.AND P5, PT, R30, R49.reuse, PT ;  /* 0x000000311e00720c */ /* 0x080fe40003fa6270 */
[----:B------:R-:W-:Y:S01]  /*10e0*/  ISETP.GE.AND P6, PT, R32, R49, PT ;  /* 0x000000312000720c */ /* 0x000fe20003fc6270 */
[----:B------:R-:W5:Y:S01]  /*10f0*/  @!P2 LDG.E R12, [R108.64+0x580] ;  /* 0x000580066c0ca981 */ /* 0x000f62000c1e1900 */
[----:B--2---:R-:W-:-:S02]  /*1100*/  MOV R19, RZ ;  /* 0x000000ff00137202 */ /* 0x004fc40000000f00 */
[----:B---3--:R-:W-:Y:S02]  /*1110*/  MOV R27, RZ ;  /* 0x000000ff001b7202 */ /* 0x008fe40000000f00 */
[----:B------:R-:W-:Y:S01]  /*1120*/  MOV R23, RZ ;  /* 0x000000ff00177202 */ /* 0x000fe20000000f00 */
[----:B------:R-:W2:Y:S01]  /*1130*/  @!P0 LDG.E R10, [R108.64+0x480] ;  /* 0x000480066c0a8981 */ /* 0x000ea2000c1e1900 */
[----:B----4-:R-:W-:-:S03]  /*1140*/  MOV R31, RZ ;  /* 0x000000ff001f7202 */ /* 0x010fc60000000f00 */
[----:B------:R-:W3:Y:S04]  /*1150*/  @!P3 LDG.E R19, [R108.64+0x600] ;  /* 0x000600066c13b981 */ /* 0x000ee8000c1e1900 */
[----:B------:R-:W4:Y:S04]  /*1160*/  @!P4 LDG.E R27, [R108.64+0x680] ;  /* 0x000680066c1bc981 */ /* 0x000f28000c1e1900 */
[----:B------:R-:W3:Y:S04]  /*1170*/  @!P5 LDG.E R23, [R108.64+0x700] ;  /* 0x000700066c17d981 */ /* 0x000ee8000c1e1900 */
[----:B------:R-:W3:Y:S01]  /*1180*/  @!P6 LDG.E R31, [R108.64+0x780] ;  /* 0x000780066c1fe981 */ /* 0x000ee2000c1e1900 */
        /* <DEDUP_REMOVED lines=18> */
[----:B------:R-:W-:Y:S01]  /*12b0*/  MOV R3, UR9 ;  /* 0x0000000900037c02 */ /* 0x000fe20008000f00 */
[----:B-----5:R-:W-:Y:S04]  /*12c0*/  STS [R125.X4], R0 ;  /* 0x000000007d007388 */ /* 0x020fe80000004800 */
        /* <DEDUP_REMOVED lines=8> */
[----:B--2---:R2:W-:Y:S04]  /*1350*/  STS [R113.X4+0x480], R10 ;  /* 0x0004800a71007388 */ /* 0x0045e80000004800 */
[----:B------:R-:W-:Y:S04]  /*1360*/  STS [R112.X4+0x500], R15 ;  /* 0x0005000f70007388 */ /* 0x000fe80000004800 */
[----:B------:R0:W-:Y:S04]  /*1370*/  STS [R111.X4+0x580], R12 ;  /* 0x0005800c6f007388 */ /* 0x0001e80000004800 */
[----:B---3--:R-:W-:Y:S04]  /*1380*/  STS [R110.X4+0x600], R19 ;  /* 0x000600136e007388 */ /* 0x008fe80000004800 */
[----:B----4-:R-:W-:Y:S04]  /*1390*/  STS [R100.X4+0x680], R27 ;  /* 0x0006801b64007388 */ /* 0x010fe80000004800 */
[----:B------:R3:W-:Y:S04]  /*13a0*/  STS [R98.X4+0x700], R23 ;  /* 0x0007001762007388 */ /* 0x0007e80000004800 */
[----:B------:R-:W-:Y:S01]  /*13b0*/  STS [R96.X4+0x780], R31 ;  /* 0x0007801f60007388 */ /* 0x000fe20000004800 */
[----:B------:R-:W-:-:S06]  /*13c0*/  NOP ;  /* 0x0000000000007918 */ /* 0x000fcc0000000000 */
[----:B------:R-:W2:Y:S04]  /*13d0*/  LDS R81, [R94.X4] ;  /* 0x000000005e517984 */ /* 0x000ea80000004800 */
[----:B------:R-:W0:Y:S04]  /*13e0*/  LDS R80, [R94.X4+0x4] ;  /* 0x000004005e507984 */ /* 0x000e280000004800 */
[----:B------:R-:W0:Y:S04]  /*13f0*/  LDS R79, [R94.X4+0x8] ;  /* 0x000008005e4f7984 */ /* 0x000e280000004800 */
[----:B------:R-:W0:Y:S04]  /*1400*/  LDS R78, [R94.X4+0xc] ;  /* 0x00000c005e4e7984 */ /* 0x000e280000004800 */
[----:B------:R-:W0:Y:S04]  /*1410*/  LDS R77, [R94.X4+0x10] ;  /* 0x000010005e4d7984 */ /* 0x000e280000004800 */
[----:B------:R-:W0:Y:S04]  /*1420*/  LDS R76, [R94.X4+0x14] ;  /* 0x000014005e4c7984 */ /* 0x000e280000004800 */
[----:B------:R-:W1:Y:S04]  /*1430*/  LDS R75, [R94.X4+0x18] ;  /* 0x000018005e4b7984 */ /* 0x000e680000004800 */
[----:B------:R-:W1:Y:S04]  /*1440*/  LDS R74, [R94.X4+0x1c] ;  /* 0x00001c005e4a7984 */ /* 0x000e680000004800 */
[----:B------:R-:W2:Y:S04]  /*1450*/  LDS R73, [R94.X4+0x20] ;  /* 0x000020005e497984 */ /* 0x000ea80000004800 */
[----:B------:R-:W2:Y:S04]  /*1460*/  LDS R72, [R94.X4+0x24] ;  /* 0x000024005e487984 */ /* 0x000ea80000004800 */
[----:B------:R-:W2:Y:S04]  /*1470*/  LDS R57, [R94.X4+0x28] ;  /* 0x000028005e397984 */ /* 0x000ea80000004800 */
[----:B------:R-:W2:Y:S04]  /*1480*/  LDS R52, [R94.X4+0x2c] ;  /* 0x00002c005e347984 */ /* 0x000ea80000004800 */
[----:B------:R-:W2:Y:S04]  /*1490*/  LDS R48, [R94.X4+0x30] ;  /* 0x000030005e307984 */ /* 0x000ea80000004800 */
[----:B------:R-:W2:Y:S04]  /*14a0*/  LDS R44, [R94.X4+0x34] ;  /* 0x000034005e2c7984 */ /* 0x000ea80000004800 */
[----:B------:R-:W2:Y:S04]  /*14b0*/  LDS R40, [R94.X4+0x38] ;  /* 0x000038005e287984 */ /* 0x000ea80000004800 */
[----:B------:R-:W2:Y:S01]  /*14c0*/  LDS R36, [R94.X4+0x3c] ;  /* 0x00003c005e247984 */ /* 0x000ea20000004800 */
[----:B0-----:R-:W-:-:S02]  /*14d0*/  MOV R2, UR8 ;  /* 0x0000000800027c02 */ /* 0x001fc40008000f00 */
[----:B------:R-:W-:-:S03]  /*14e0*/  MOV R0, RZ ;  /* 0x000000ff00007202 */ /* 0x000fc60000000f00 */
[----:B------:R-:W-:Y:S01]  /*14f0*/  IMAD.WIDE R2, R124, 0x4, R2 ;  /* 0x000000047c027825 */ /* 0x000fe200078e0202 */
[----:B------:R-:W-:Y:S01]  /*1500*/  BAR.SYNC.DEFER_BLOCKING 0x0 ;  /* 0x0000000000007b1d */ /* 0x000fe20000010000 */
[----:B-1----:R-:W-:-:S05]  /*1510*/  MOV R4, RZ ;  /* 0x000000ff00047202 */ /* 0x002fca0000000f00 */
[----:B------:R-:W4:Y:S01]  /*1520*/  @!P0 LDG.E R0, [R2.64] ;  /* 0x0000000602008981 */ /* 0x000f22000c1e1900 */
[----:B------:R-:W-:Y:S02]  /*1530*/  ISETP.NE.AND P0, PT, R5, RZ, PT ;  /* 0x000000ff0500720c */ /* 0x000fe40003f05270 */
[----:B------:R-:W-:-:S11]  /*1540*/  MOV R5, RZ ;  /* 0x000000ff00057202 */ /* 0x000fd60000000f00 */
[----:B------:R-:W4:Y:S01]  /*1550*/  @!P0 LDG.E R5, [R2.64+0x100] ;  /* 0x0001000602058981 */ /* 0x000f22000c1e1900 */
[----:B------:R-:W-:Y:S01]  /*1560*/  ISETP.NE.AND P0, PT, R14, RZ, PT ;  /* 0x000000ff0e00720c */ /* 0x000fe20003f05270 */
[----:B-----5:R-:W-:-:S12]  /*1570*/  CS2R R6, SRZ ;  /* 0x0000000000067805 */ /* 0x020fd8000001ff00 */
[----:B------:R-:W5:Y:S01]  /*1580*/  @!P0 LDG.E R4, [R2.64+0x80] ;  /* 0x0000800602048981 */ /* 0x000f62000c1e1900 */
[----:B------:R-:W-:-:S13]  /*1590*/  ISETP.NE.AND P0, PT, R16, RZ, PT ;  /* 0x000000ff1000720c */ /* 0x000fda0003f05270 */
[----:B------:R-:W5:Y:S01]  /*15a0*/  @!P0 LDG.E R7, [R2.64+0x200] ;  /* 0x0002000602078981 */ /* 0x000f62000c1e1900 */
[----:B------:R-:W-:Y:S01]  /*15b0*/  ISETP.NE.AND P0, PT, R17, RZ, PT ;  /* 0x000000ff1100720c */ /* 0x000fe20003f05270 */
[----:B------:R-:W-:-:S12]  /*15c0*/  CS2R R8, SRZ ;  /* 0x0000000000087805 */ /* 0x000fd8000001ff00 */
[----:B------:R-:W5:Y:S01]  /*15d0*/  @!P0 LDG.E R6, [R2.64+0x180] ;  /* 0x0001800602068981 */ /* 0x000f62000c1e1900 */
[----:B------:R-:W-:-:S13]  /*15e0*/  ISETP.NE.AND P0, PT, R18, RZ, PT ;  /* 0x000000ff1200720c */ /* 0x000fda0003f05270 */
[----:B------:R-:W5:Y:S01]  /*15f0*/  @!P0 LDG.E R9, [R2.64+0x300] ;  /* 0x0003000602098981 */ /* 0x000f62000c1e1900 */
[----:B------:R-:W-:Y:S01]  /*1600*/  ISETP.NE.AND P0, PT, R20, RZ, PT ;  /* 0x000000ff1400720c */ /* 0x000fe20003f05270 */
[----:B--2---:R-:W-:-:S12]  /*1610*/  CS2R R10, SRZ ;  /* 0x00000000000a7805 */ /* 0x004fd8000001ff00 */
[----:B------:R-:W2:Y:S01]  /*1620*/  @!P0 LDG.E R8, [R2.64+0x280] ;  /* 0x0002800602088981 */ /* 0x000ea2000c1e1900 */
[----:B------:R-:W-:-:S13]  /*1630*/  ISETP.NE.AND P0, PT, R21, RZ, PT ;  /* 0x000000ff1500720c */ /* 0x000fda0003f05270 */
[----:B------:R-:W2:Y:S01]  /*1640*/  @!P0 LDG.E R11, [R2.64+0x400] ;  /* 0x00040006020b8981 */ /* 0x000ea2000c1e1900 */
[----:B------:R-:W-:Y:S01]  /*1650*/  ISETP.NE.AND P0, PT, R22, RZ, PT ;  /* 0x000000ff1600720c */ /* 0x000fe20003f05270 */
[----:B------:R-:W-:Y:S01]  /*1660*/  CS2R R12, SRZ ;  /* 0x00000000000c7805 */ /* 0x000fe2000001ff00 */
[----:B------:R-:W-:Y:S02]  /*1670*/  MOV R18, RZ ;  /* 0x000000ff00127202 */ /* 0x000fe40000000f00 */
[----:B------:R-:W-:Y:S02]  /*1680*/  MOV R15, RZ ;  /* 0x000000ff000f7202 */ /* 0x000fe40000000f00 */
[----:B------:R-:W-:Y:S01]  /*1690*/  MOV R21, RZ ;  /* 0x000000ff00157202 */ /* 0x000fe20000000f00 */
[----:B------:R-:W2:Y:S01]  /*16a0*/  @!P1 LDG.E R13, [R2.64+0x500] ;  /* 0x00050006020d9981 */ /* 0x000ea2000c1e1900 */
[----:B------:R-:W-:Y:S02]  /*16b0*/  MOV R17, RZ ;  /* 0x000000ff00117202 */ /* 0x000fe40000000f00 */
[----:B---3--:R-:W-:Y:S01]  /*16c0*/  MOV R23, RZ ;  /* 0x000000ff00177202 */ /* 0x008fe20000000f00 */
[----:B------:R-:W3:Y:S04]  /*16d0*/  @!P2 LDG.E R18, [R2.64+0x580] ;  /* 0x000580060212a981 */ /* 0x000ee8000c1e1900 */
[----:B------:R-:W3:Y:S01]  /*16e0*/  @!P0 LDG.E R10, [R2.64+0x380] ;  /* 0x00038006020a8981 */ /* 0x000ee2000c1e1900 */
[----:B------:R-:W-:-:S03]  /*16f0*/  ISETP.NE.AND P0, PT, R26, RZ, PT ;  /* 0x000000ff1a00720c */ /* 0x000fc60003f05270 */
[----:B------:R-:W3:Y:S04]  /*1700*/  @!P3 LDG.E R15, [R2.64+0x600] ;  /* 0x00060006020fb981 */ /* 0x000ee8000c1e1900 */
[----:B------:R-:W3:Y:S04]  /*1710*/  @!P4 LDG.E R21, [R2.64+0x680] ;  /* 0x000680060215c981 */ /* 0x000ee8000c1e1900 */
[----:B------:R-:W3:Y:S04]  /*1720*/  @!P5 LDG.E R17, [R2.64+0x700] ;  /* 0x000700060211d981 */ /* 0x000ee8000c1e1900 */
[----:B------:R-:W3:Y:S04]  /*1730*/  @!P0 LDG.E R12, [R2.64+0x480] ;  /* 0x00048006020c8981 */ /* 0x000ee8000c1e1900 */
[----:B------:R-:W3:Y:S01]  /*1740*/  @!P6 LDG.E R23, [R2.64+0x780] ;  /* 0x000780060217e981 */ /* 0x000ee2000c1e1900 */
[----:B------:R-:W-:-:S05]  /*1750*/  FADD.FTZ R81, R81, UR5 ;  /* 0x0000000551517e21 */ /* 0x000fca0008010000 */
[----:B------:R-:W-:Y:S01]  /*1760*/  FSETP.GTU.FTZ.AND P4, PT, R81, 20, PT ;  /* 0x41a000005100780b */ /* 0x000fe20003f9c000 */
        /* <DEDUP_REMOVED lines=12> */
[----:B----4-:R-:W-:Y:S04]  /*1830*/  STS [R125.X4], R0 ;  /* 0x000000007d007388 */ /* 0x010fe80000004800 */
[----:B-----5:R-:W-:Y:S04]  /*1840*/  STS [R123.X4+0x80], R4 ;  /* 0x000080047b007388 */ /* 0x020fe80000004800 */
[----:B------:R-:W-:Y:S04]  /*1850*/  STS [R122.X4+0x100], R5 ;  /* 0x000100057a007388 */ /* 0x000fe80000004800 */
[----:B------:R-:W-:Y:S04]  /*1860*/  STS [R121.X4+0x180], R6 ;  /* 0x0001800679007388 */ /* 0x000fe80000004800 */
[----:B------:R-:W-:Y:S04]  /*1870*/  STS [R120.X4+0x200], R7 ;  /* 0x0002000778007388 */ /* 0x000fe80000004800 */
[----:B--2---:R-:W-:Y:S04]  /*1880*/  STS [R119.X4+0x280], R8 ;  /* 0x0002800877007388 */ /* 0x004fe80000004800 */
[----:B------:R-:W-:Y:S04]  /*1890*/  STS [R118.X4+0x300], R9 ;  /* 0x0003000976007388 */ /* 0x000fe80000004800 */
[----:B---3--:R-:W-:Y:S04]  /*18a0*/  STS [R117.X4+0x380], R10 ;  /* 0x0003800a75007388 */ /* 0x008fe80000004800 */
        /* <DEDUP_REMOVED lines=59> */
.L_x_4188:
[----:B--234-:R-:W-:Y:S05]  /*1c60*/  BSYNC B0 ;  /* 0x0000000000007941 */ /* 0x01cfea0003800000 */
.L_x_4187:
        /* <DEDUP_REMOVED lines=35> */
.L_x_4190:
[----:B------:R-:W-:Y:S05]  /*1ea0*/  BSYNC B0 ;  /* 0x0000000000007941 */ /* 0x000fea0003800000 */
.L_x_4189:
        /* <DEDUP_REMOVED lines=35> */
.L_x_4192:
[----:B------:R-:W-:Y:S05]  /*20e0*/  BSYNC B0 ;  /* 0x0000000000007941 */ /* 0x000fea0003800000 */
.L_x_4191:
        /* <DEDUP_REMOVED lines=35> */
.L_x_4194:
[----:B------:R-:W-:Y:S05]  /*2320*/  BSYNC B0 ;  /* 0x0000000000007941 */ /* 0x000fea0003800000 */
.L_x_4193:
[----:B------:R-:W-:Y:S01]  /*2330*/  BSSY B0, `(.L_x_4195) ;  /* 0x0000025000007945 */ /* 0x000fe20003800000 */
[----:B------:R-:W-:Y:S01]  /*2340*/  FSETP.GTU.FTZ.AND P1, PT, R72, 20, PT ;  /* 0x41a000004800780b */ /* 0x000fe20003f3c000 */
[----:B------:R-:W-:Y:S01]  /*2350*/  FADD.FTZ R57, R57, UR5 ;  /* 0x0000000539397e21 */ /* 0x000fe20008010000 */
[----:B------:R-:W-:Y:S02]  /*2360*/  LOP3.LUT R59, R133, 0x1f, RZ, 0xc0, !PT ;  /* 0x0000001f853b7812 */ /* 0x000fe400078ec0ff */
        /* <DEDUP_REMOVED lines=33> */
.L_x_4196:
[----:B------:R-:W-:Y:S05]  /*2580*/  BSYNC B0 ;  /* 0x0000000000007941 */ /* 0x000fea0003800000 */
.L_x_4195:
[----:B------:R-:W-:Y:S01]  /*2590*/  BSSY B0, `(.L_x_4197) ;  /* 0x0000027000007945 */ /* 0x000fe20003800000 */
[----:B------:R-:W-:Y:S01]  /*25a0*/  HFMA2.MMA R56, -RZ, RZ, 0, 0 ;  /* 0x00000000ff387435 */ /* 0x000fe200000001ff */
[----:B------:R-:W-:Y:S01]  /*25b0*/  FSETP.GTU.FTZ.AND P0, PT, R57, 20, PT ;  /* 0x41a000003900780b */ /* 0x000fe20003f1c000 */
[----:B------:R-:W-:Y:S01]  /*25c0*/  CS2R R54, SRZ ;  /* 0x0000000000367805 */ /* 0x000fe2000001ff00 */
[----:B------:R-:W-:Y:S01]  /*25d0*/  MOV R53, RZ ;  /* 0x000000ff00357202 */ /* 0x000fe20000000f00 */
[----:B------:R-:W-:Y:S02]  /*25e0*/  FADD.FTZ R52, R52, UR5 ;  /* 0x0000000534347e21 */ /* 0x000fe40008010000 */
[----:B------:R-:W-:Y:S01]  /*25f0*/  FFMA.FTZ R135, R92, R19, R135 ;  /* 0x000000135c877223 */ /* 0x000fe20000010087 */
[----:B------:R-:W-:Y:S05]  /*2600*/  @P6 BRA `(.L_x_4198) ;  /* 0x000001f000006947 */ /* 0x000fea0003800000 */
[----:B------:R-:W-:Y:S01]  /*2610*/  FMUL.FTZ R76, R76, 1.4426950216293334961 ;  /* 0x3fb8aa3b4c4c7820 */ /* 0x000fe20000410000 */
        /* <DEDUP_REMOVED lines=30> */
.L_x_4198:
[----:B------:R-:W-:Y:S05]  /*2800*/  BSYNC B0 ;  /* 0x0000000000007941 */ /* 0x000fea0003800000 */
.L_x_4197:
        /* <DEDUP_REMOVED lines=39> */
.L_x_4200:
[----:B------:R-:W-:Y:S05]  /*2a80*/  BSYNC B0 ;  /* 0x0000000000007941 */ /* 0x000fea0003800000 */
.L_x_4199:
        /* <DEDUP_REMOVED lines=39> */
.L_x_4202:
[----:B------:R-:W-:Y:S05]  /*2d00*/  BSYNC B0 ;  /* 0x0000000000007941 */ /* 0x000fea0003800000 */
.L_x_4201:
[----:B------:R-:W-:Y:S01]  /*2d10*/  FFMA.FTZ R135, R97, R12, R135 ;  /* 0x0000000c61877223 */ /* 0x000fe20000010087 */
[----:B------:R-:W-:Y:S01]  /*2d20*/  BSSY B0, `(.L_x_4203) ;  /* 0x0000026000007945 */ /* 0x000fe20003800000 */
[----:B------:R-:W-:Y:S01]  /*2d30*/  HFMA2.MMA R41, -RZ, RZ, 0, 0 ;  /* 0x00000000ff297435 */ /* 0x000fe200000001ff */
[----:B------:R-:W-:Y:S01]  /*2d40*/  FSETP.GTU.FTZ.AND P3, PT, R44, 20, PT ;  /* 0x41a000002c00780b */ /* 0x000fe20003f7c000 */
[----:B------:R-:W-:Y:S01]  /*2d50*/  CS2R R42, SRZ ;  /* 0x00000000002a7805 */ /* 0x000fe2000001ff00 */
[----:B------:R-:W-:Y:S02]  /*2d60*/  FADD.FTZ R40, R40, UR5 ;  /* 0x0000000528287e21 */ /* 0x000fe40008010000 */
[----:B-1----:R-:W-:Y:S01]  /*2d70*/  FFMA.FTZ R135, R86, R7, R135 ;  /* 0x0000000756877223 */ /* 0x002fe20000010087 */
        /* <DEDUP_REMOVED lines=32> */
.L_x_4204:
[----:B------:R-:W-:Y:S05]  /*2f80*/  BSYNC B0 ;  /* 0x0000000000007941 */ /* 0x000fea0003800000 */
.L_x_4203:
        /* <DEDUP_REMOVED lines=39> */
.L_x_4206:
[----:B------:R-:W-:Y:S05]  /*3200*/  BSYNC B0 ;  /* 0x0000000000007941 */ /* 0x000fea0003800000 */
.L_x_4205:
        /* <DEDUP_REMOVED lines=40> */
.L_x_4208:
[----:B------:R-:W-:Y:S05]  /*3490*/  BSYNC B0 ;  /* 0x0000000000007941 */ /* 0x000fea0003800000 */
.L_x_4207:
        /* <DEDUP_REMOVED lines=33> */
.L_x_4210:
[----:B------:R-:W-:Y:S05]  /*36b0*/  BSYNC B0 ;  /* 0x0000000000007941 */ /* 0x000fea0003800000 */
.L_x_4209:
        /* <DEDUP_REMOVED lines=33> */
.L_x_4212:
[----:B------:R-:W-:Y:S05]  /*38d0*/  BSYNC B0 ;  /* 0x0000000000007941 */ /* 0x000fea0003800000 */
.L_x_4211:
        /* <DEDUP_REMOVED lines=33> */
.L_x_4214:
[----:B------:R-:W-:Y:S05]  /*3af0*/  BSYNC B0 ;  /* 0x0000000000007941 */ /* 0x000fea0003800000 */
.L_x_4213:
        /* <DEDUP_REMOVED lines=33> */
.L_x_4216:
[----:B------:R-:W-:Y:S05]  /*3d10*/  BSYNC B0 ;  /* 0x0000000000007941 */ /* 0x000fea0003800000 */
.L_x_4215:
        /* <DEDUP_REMOVED lines=33> */
.L_x_4218:
[----:B------:R-:W-:Y:S05]  /*3f30*/  BSYNC B0 ;  /* 0x0000000000007941 */ /* 0x000fea0003800000 */
.L_x_4217:
        /* <DEDUP_REMOVED lines=21> */
[----:B------:R-:W-:Y:S01]  /*4090*/  HFMA2.MMA R53, -RZ, RZ, 0, 0 ;  /* 0x00000000ff357435 */ /* 0x000fe200000001ff */
[----:B------:R-:W-:Y:S01]  /*40a0*/  FADD.FTZ R16, R11, R11 ;  /* 0x0000000b0b107221 */ /* 0x000fe20000010000 */
[----:B------:R-:W-:Y:S01]  /*40b0*/  LEA.HI R13, R18, R18, RZ, 0x1 ;  /* 0x00000012120d7211 */ /* 0x000fe200078f08ff */
[----:B------:R-:W-:Y:S01]  /*40c0*/  FADD.FTZ R11, R10, R10 ;  /* 0x0000000a0a0b7221 */ /* 0x000fe20000010000 */
[----:B------:R-:W-:Y:S01]  /*40d0*/  HFMA2.MMA R45, -RZ, RZ, 0, 0 ;  /* 0x00000000ff2d7435 */ /* 0x000fe200000001ff */
[----:B------:R-:W-:Y:S01]  /*40e0*/  FADD.FTZ R10, R5, R5 ;  /* 0x00000005050a7221 */ /* 0x000fe20000010000 */
[----:B------:R-:W-:Y:S01]  /*40f0*/  LOP3.LUT R13, R13, 0xfffffe, RZ, 0xc0, !PT ;  /* 0x00fffffe0d0d7812 */ /* 0x000fe200078ec0ff */
[----:B------:R-:W-:Y:S01]  /*4100*/  FADD.FTZ R5, R0, R0 ;  /* 0x0000000000057221 */ /* 0x000fe20000010000 */
[----:B------:R-:W-:Y:S01]  /*4110*/  LEA.HI R0, R126, R126, RZ, 0x1 ;  /* 0x0000007e7e007211 */ /* 0x000fe200078f08ff */
[----:B------:R-:W-:Y:S01]  /*4120*/  FADD.FTZ R15, R14, R14 ;  /* 0x0000000e0e0f7221 */ /* 0x000fe20000010000 */
[----:B------:R-:W-:Y:S01]  /*4130*/  IADD3 R18, R18, -R13, RZ ;  /* 0x8000000d12127210 */ /* 0x000fe20007ffe0ff */
[----:B------:R-:W-:Y:S01]  /*4140*/  FADD.FTZ R14, R9, R9 ;  /* 0x00000009090e7221 */ /* 0x000fe20000010000 */
[----:B------:R-:W-:Y:S01]  /*4150*/  LOP3.LUT R61, R0, 0xfffffe, RZ, 0xc0, !PT ;  /* 0x00fffffe003d7812 */ /* 0x000fe200078ec0ff */
[----:B------:R-:W-:Y:S01]  /*4160*/  FADD.FTZ R9, R8, R8 ;  /* 0x0000000808097221 */ /* 0x000fe20000010000 */
[----:B------:R-:W-:Y:S01]  /*4170*/  HFMA2.MMA R37, -RZ, RZ, 0, 0 ;  /* 0x00000000ff257435 */ /* 0x000fe200000001ff */
[----:B------:R-:W-:Y:S01]  /*4180*/  FADD.FTZ R8, R3, R3 ;  /* 0x0000000303087221 */ /* 0x000fe20000010000 */
[----:B------:R-:W-:Y:S01]  /*4190*/  HFMA2.MMA R3, -RZ, RZ, 0, 0 ;  /* 0x00000000ff037435 */ /* 0x000fe200000001ff */
        /* <DEDUP_REMOVED lines=14> */
[----:B------:R-:W-:Y:S01]  /*4280*/  CS2R R38, SRZ ;  /* 0x0000000000267805 */ /* 0x000fe2000001ff00 */
[----:B------:R-:W-:-:S02]  /*4290*/  IADD3 R0, R126, -R61, RZ ;  /* 0x8000003d7e007210 */ /* 0x000fc40007ffe0ff */
.L_x_4256:
        /* <DEDUP_REMOVED lines=13> */
[----:B------:R-:W-:-:S03]  /*4370*/  ISETP.GE.AND P0, PT, R126, 0x2, PT ;  /* 0x000000027e00780c */ /* 0x000fc60003f06270 */
[----:B------:R-:W-:Y:S01]  /*4380*/  IMAD R129, R140, c[0x0][0x1bc], R71 ;  /* 0x00006f008c817a24 */ /* 0x000fe200078e0247 */
[----:B------:R-:W-:Y:S01]  /*4390*/  ISETP.NE.OR P0, PT, R59, RZ, !P0 ;  /* 0x000000ff3b00720c */ /* 0x000fe20004705670 */
[----:B--2---:R-:W0:Y:S08]  /*43a0*/  R2UR UR15, R65 ;  /* 0x00000000410f73c2 */ /* 0x004e3000000e0000 */
[----:B------:R1:W2:Y:S01]  /*43b0*/  R2UR UR14, R64 ;  /* 0x00000000400e73c2 */ /* 0x0002a200000e0000 */
[----:B0-----:R-:W-:-:S02]  /*43c0*/  FMUL.FTZ R60, R81, UR15 ;  /* 0x0000000f513c7c20 */ /* 0x001fc40008410000 */
[----:B-1----:R-:W-:Y:S02]  /*43d0*/  FMUL.FTZ R64, R74, UR15 ;  /* 0x0000000f4a407c20 */ /* 0x002fe40008410000 */
[----:B------:R-:W-:Y:S02]  /*43e0*/  FMUL.RZ R61, R60, 0.15915493667125701904 ;  /* 0x3e22f9833c3d7820 */ /* 0x000fe4000040c000 */
[----:B------:R-:W-:Y:S02]  /*43f0*/  FMUL.FTZ R60, R80, UR15 ;  /* 0x0000000f503c7c20 */ /* 0x000fe40008410000 */
[----:B------:R-:W-:Y:S01]  /*4400*/  MUFU.SIN R68, R61 ;  /* 0x0000003d00447308 */ /* 0x000fe20000000400 */
[----:B--2---:R-:W-:Y:S01]  /*4410*/  MOV R114, UR14 ;  /* 0x0000000e00727c02 */ /* 0x004fe20008000f00 */
[----:B------:R-:W-:Y:S02]  /*4420*/  FMUL.RZ R62, R60, 0.15915493667125701904 ;  /* 0x3e22f9833c3e7820 */ /* 0x000fe4000040c000 */
[----:B------:R-:W-:-:S02]  /*4430*/  FMUL.FTZ R60, R79, UR15 ;  /* 0x0000000f4f3c7c20 */ /* 0x000fc40008410000 */
[----:B------:R-:W-:Y:S02]  /*4440*/  FMUL.RZ R149, R64, 0.15915493667125701904 ;  /* 0x3e22f98340957820 */ /* 0x000fe4000040c000 */
[----:B------:R-:W-:Y:S01]  /*4450*/  FMUL.RZ R63, R60, 0.15915493667125701904 ;  /* 0x3e22f9833c3f7820 */ /* 0x000fe2000040c000 */
[----:B------:R0:W-:Y:S01]  /*4460*/  MUFU.COS R128, R61 ;  /* 0x0000003d00807308 */ /* 0x0001e20000000000 */
[----:B------:R-:W-:Y:S02]  /*4470*/  FMUL.FTZ R60, R78, UR15 ;  /* 0x0000000f4e3c7c20 */ /* 0x000fe40008410000 */
[----:B------:R-:W-:Y:S02]  /*4480*/  FMUL.FTZ R71, R114, 1.4426950216293334961 ;  /* 0x3fb8aa3b72477820 */ /* 0x000fe40000410000 */
[----:B------:R-:W-:Y:S02]  /*4490*/  FMUL.RZ R65, R60, 0.15915493667125701904 ;  /* 0x3e22f9833c417820 */ /* 0x000fe4000040c000 */
[----:B------:R-:W-:Y:S01]  /*44a0*/  FMUL.FTZ R60, R77, UR15 ;  /* 0x0000000f4d3c7c20 */ /* 0x000fe20008410000 */
[----:B------:R-:W-:Y:S01]  /*44b0*/  MUFU.SIN R169, R62 ;  /* 0x0000003e00a97308 */ /* 0x000fe20000000400 */
[----:B------:R-:W-:-:S02]  /*44c0*/  IMAD R114, R67, c[0x0][0x1c0], RZ ;  /* 0x0000700043727a24 */ /* 0x000fc400078e02ff */
[----:B0-----:R-:W-:Y:S02]  /*44d0*/  FMUL.RZ R61, R60, 0.15915493667125701904 ;  /* 0x3e22f9833c3d7820 */ /* 0x001fe4000040c000 */
[----:B------:R-:W-:-:S03]  /*44e0*/  FMUL.FTZ R60, R76, UR15 ;  /* 0x0000000f4c3c7c20 */ /* 0x000fc60008410000 */
[----:B------:R-:W-:Y:S01]  /*44f0*/  MUFU.SIN R165, R65 ;  /* 0x0000004100a57308 */ /* 0x000fe20000000400 */
[----:B------:R-:W-:Y:S02]  /*4500*/  FMUL.RZ R66, R60, 0.15915493667125701904 ;  /* 0x3e22f9833c427820 */ /* 0x000fe4000040c000 */
[----:B------:R-:W-:-:S04]  /*4510*/  FMUL.FTZ R60, R75, UR15 ;  /* 0x0000000f4b3c7c20 */ /* 0x000fc80008410000 */
[----:B------:R-:W-:Y:S01]  /*4520*/  FMUL.RZ R69, R60, 0.15915493667125701904 ;  /* 0x3e22f9833c457820 */ /* 0x000fe2000040c000 */
[----:B------:R0:W-:Y:S08]  /*4530*/  MUFU.COS R141, R65 ;  /* 0x00000041008d7308 */ /* 0x0001f00000000000 */
[----:B------:R-:W-:Y:S01]  /*4540*/  MUFU.SIN R163, R61 ;  /* 0x0000003d00a37308 */ /* 0x000fe20000000400 */
[----:B0-----:R-:W-:-:S04]  /*4550*/  IMAD R65, R139, c[0x0][0x198], RZ ;  /* 0x000066008b417a24 */ /* 0x001fc800078e02ff */
[----:B------:R-:W-:-:S03]  /*4560*/  IMAD R65, R140, c[0x0][0x19c], R65 ;  /* 0x000067008c417a24 */ /* 0x000fc600078e0241 */
[----:B------:R0:W-:Y:S08]  /*4570*/  MUFU.COS R164, R61 ;  /* 0x0000003d00a47308 */ /* 0x0001f00000000000 */
[----:B------:R-:W-:Y:S01]  /*4580*/  MUFU.COS R115, R62 ;  /* 0x0000003e00737308 */ /* 0x000fe20000000000 */
[----:B0-----:R-:W-:-:S05]  /*4590*/  IMAD.WIDE.U32 R60, R140, c[0x0][0x1b8], RZ ;  /* 0x00006e008c3c7a25 */ /* 0x001fca00078e00ff */
[----:B------:R-:W-:Y:S01]  /*45a0*/  MOV R64, R60 ;  /* 0x0000003c00407202 */ /* 0x000fe20000000f00 */
[----:B------:R-:W-:Y:S01]  /*45b0*/  IMAD R60, R67, c[0x0][0x1a0], RZ ;  /* 0x00006800433c7a24 */ /* 0x000fe200078e02ff */
[----:B------:R-:W-:Y:S03]  /*45c0*/  MUFU.SIN R70, R63 ;  /* 0x0000003f00467308 */ /* 0x000fe60000000400 */
[----:B------:R-:W-:-:S05]  /*45d0*/  IMAD R67, R3, c[0x0][0x1a4], R60 ;  /* 0x0000690003437a24 */ /* 0x000fca00078e023c */
[----:B------:R0:W-:Y:S08]  /*45e0*/  MUFU.COS R168, R63 ;  /* 0x0000003f00a87308 */ /* 0x0001f00000000000 */
[----:B------:R-:W-:Y:S01]  /*45f0*/  MUFU.SIN R161, R66 ;  /* 0x0000004200a17308 */ /* 0x000fe20000000400 */
[----:B0-----:R-:W-:-:S05]  /*4600*/  IMAD.WIDE.U32 R62, R140, c[0x0][0x198], RZ ;  /* 0x000066008c3e7a25 */ /* 0x001fca00078e00ff */
[----:B------:R-:W-:Y:S02]  /*4610*/  IADD3 R63, R63, R65, RZ ;  /* 0x000000413f3f7210 */ /* 0x000fe40007ffe0ff */
[----:B------:R-:W-:Y:S01]  /*4620*/  IADD3 R65, R61, R129, RZ ;  /* 0x000000813d417210 */ /* 0x000fe20007ffe0ff */
[----:B------:R0:W-:Y:S02]  /*4630*/  MUFU.COS R162, R66 ;  /* 0x0000004200a27308 */ /* 0x0001e40000000000 */
[----:B------:R-:W-:-:S04]  /*4640*/  IMAD.WIDE.U32 R60, R3, c[0x0][0x1a0], R62 ;  /* 0x00006800033c7a25 */ /* 0x000fc800078e003e */
[----:B------:R-:W-:Y:S01]  /*4650*/  IMAD.WIDE.U32 R62, R3, c[0x0][0x1c0], R64 ;  /* 0x00007000033e7a25 */ /* 0x000fe200078e0040 */
[----:B------:R-:W-:Y:S01]  /*4660*/  IADD3 R67, R61, R67, RZ ;  /* 0x000000433d437210 */ /* 0x000fe20007ffe0ff */
[----:B------:R-:W-:Y:S01]  /*4670*/  MUFU.SIN R159, R69 ;  /* 0x00000045009f7308 */ /* 0x000fe20000000400 */
[----:B------:R-:W-:Y:S01]  /*4680*/  LEA R64, P1, R60, c[0x0][0x228], 0x3 ;  /* 0x00008a003c407a11 */ /* 0x000fe200078218ff */
[----:B0-----:R-:W-:Y:S02]  /*4690*/  FMUL.FTZ R66, R71, R81 ;  /* 0x0000005147427220 */ /* 0x001fe40000410000 */
[----:B------:R-:W-:-:S04]  /*46a0*/  FMUL.FTZ R65, R73, UR15 ;  /* 0x0000000f49417c20 */ /* 0x000fc80008410000 */
[----:B------:R0:W-:Y:S08]  /*46b0*/  MUFU.COS R160, R69 ;  /* 0x0000004500a07308 */ /* 0x0001f00000000000 */
[----:B------:R1:W2:Y:S01]  /*46c0*/  MUFU.EX2 R129, R66 ;  /* 0x0000004200817308 */ /* 0x0002a20000000800 */
[----:B0-----:R-:W-:Y:S02]  /*46d0*/  IMAD R69, R3, c[0x0][0x1c4], R114 ;  /* 0x0000710003457a24 */ /* 0x001fe400078e0272 */
[----:B------:R-:W-:Y:S01]  /*46e0*/  FMUL.RZ R114, R65, 0.15915493667125701904 ;  /* 0x3e22f98341727820 */ /* 0x000fe2000040c000 */
[----:B------:R-:W-:Y:S01]  /*46f0*/  LEA.HI.X R65, R60, c[0x0][0x22c], R67, 0x3, P1 ;  /* 0x00008b003c417a11 */ /* 0x000fe200008f1c43 */
[----:B------:R-:W-:Y:S01]  /*4700*/  FMUL.FTZ R60, R72, UR15 ;  /* 0x0000000f483c7c20 */ /* 0x000fe20008410000 */
[----:B------:R-:W-:-:S02]  /*4710*/  IADD3 R61, R63, R69, RZ ;  /* 0x000000453f3d7210 */ /* 0x000fc40007ffe0ff */
[C---:B------:R-:W-:Y:S01]  /*4720*/  ISETP.NE.AND P1, PT, R133.reuse, RZ, PT ;  /* 0x000000ff8500720c */ /* 0x040fe20003f25270 */
[----:B------:R-:W-:Y:S01]  /*4730*/  MUFU.SIN R155, R114 ;  /* 0x00000072009b7308 */ /* 0x000fe20000000400 */
[C---:B-1----:R-:W-:Y:S01]  /*4740*/  LEA R66, P2, R62.reuse, c[0x0][0x230], 0x3 ;  /* 0x00008c003e427a11 */ /* 0x042fe200078418ff */
[----:B------:R-:W3:Y:S01]  /*4750*/  LDG.E.64 R64, [R64.64] ;  /* 0x0000000640407981 */ /* 0x000ee2000c1e1b00 */
[----:B------:R-:W-:Y:S02]  /*4760*/  IADD3 R63, R133, 0x200, RZ ;  /* 0x00000200853f7810 */ /* 0x000fe40007ffe0ff */
[----:B------:R-:W-:Y:S01]  /*4770*/  LEA.HI.X R67, R62, c[0x0][0x234], R61, 0x3, P2 ;  /* 0x00008d003e437a11 */ /* 0x000fe200010f1c3d */
[C---:B--2---:R-:W-:Y:S02]  /*4780*/  FMUL.FTZ R128, R129.reuse, R128 ;  /* 0x0000008081807220 */ /* 0x044fe40000410000 */
[----:B------:R0:W-:Y:S01]  /*4790*/  MUFU.COS R151, R114 ;  /* 0x0000007200977308 */ /* 0x0001e20000000000 */
[----:B------:R-:W-:-:S02]  /*47a0*/  FMUL.FTZ R129, R129, R68 ;  /* 0x0000004481817220 */ /* 0x000fc40000410000 */
[----:B------:R-:W3:Y:S01]  /*47b0*/  LDG.E.64 R66, [R66.64] ;  /* 0x0000000642427981 */ /* 0x000ee2000c1e1b00 */
[----:B------:R-:W-:-:S04]  /*47c0*/  @!P1 LEA R63, R18, R3, 0x8 ;  /* 0x00000003123f9211 */ /* 0x000fc800078e40ff */
[----:B------:R-:W-:Y:S01]  /*47d0*/  SHF.L.U32 R142, R63, 0x3, RZ ;  /* 0x000000033f8e7819 */ /* 0x000fe200000006ff */
[----:B------:R-:W-:Y:S04]  /*47e0*/  MUFU.SIN R157, R149 ;  /* 0x00000095009d7308 */ /* 0x000fe80000000400 */
[----:B------:R1:W-:Y:S01]  /*47f0*/  STS.64 [R142+0x18f0], R128 ;  /* 0x0018f0808e007388 */ /* 0x0003e20000000a00 */
[----:B------:R-:W-:Y:S01]  /*4800*/  @!P0 IADD3 R62, R126, -0x2, RZ ;  /* 0xfffffffe7e3e8810 */ /* 0x000fe20007ffe0ff */
[----:B------:R-:W-:Y:S01]  /*4810*/  FMUL.RZ R143, R60, 0.15915493667125701904 ;  /* 0x3e22f9833c8f7820 */ /* 0x000fe2000040c000 */
[----:B------:R-:W-:Y:S01]  /*4820*/  MOV R61, RZ ;  /* 0x000000ff003d7202 */ /* 0x000fe20000000f00 */
[----:B0-----:R-:W-:Y:S01]  /*4830*/  FMUL.FTZ R114, R57, UR15 ;  /* 0x0000000f39727c20 */ /* 0x001fe20008410000 */
[----:B------:R-:W-:Y:S01]  /*4840*/  MUFU.COS R149, R149 ;  /* 0x0000009500957308 */ /* 0x000fe20000000000 */
[----:B------:R-:W-:Y:S01]  /*4850*/  @!P0 IMAD R69, R62, c[0x0][0x16c], R3 ;  /* 0x00005b003e458a24 */ /* 0x000fe200078e0203 */
[----:B------:R-:W-:Y:S01]  /*4860*/  MOV R60, 0x3f800000 ;  /* 0x3f800000003c7802 */ /* 0x000fe20000000f00 */
[----:B------:R-:W-:-:S02]  /*4870*/  CS2R R62, SRZ ;  /* 0x00000000003e7805 */ /* 0x000fc4000001ff00 */
[----:B------:R-:W-:Y:S01]  /*4880*/  @!P0 IMAD.WIDE R68, R69, 0x10, R106 ;  /* 0x0000001045448825 */ /* 0x000fe200078e026a */
[----:B------:R-:W-:Y:S03]  /*4890*/  BAR.SYNC.DEFER_BLOCKING 0x0 ;  /* 0x0000000000007b1d */ /* 0x000fe60000010000 */
[----:B------:R-:W-:Y:S02]  /*48a0*/  FMUL.RZ R144, R114, 0.15915493667125701904 ;  /* 0x3e22f98372907820 */ /* 0x000fe4000040c000 */
[----:B------:R-:W-:-:S04]  /*48b0*/  FMUL.FTZ R114, R52, UR15 ;  /* 0x0000000f34727c20 */ /* 0x000fc80008410000 */
[----:B------:R-:W-:Y:S02]  /*48c0*/  FMUL.RZ R145, R114, 0.15915493667125701904 ;  /* 0x3e22f98372917820 */ /* 0x000fe4000040c000 */
[----:B------:R-:W-:Y:S01]  /*48d0*/  FMUL.FTZ R114, R48, UR15 ;  /* 0x0000000f30727c20 */ /* 0x000fe20008410000 */
[----:B------:R0:W5:Y:S02]  /*48e0*/  @!P0 LDG.E.128 R60, [R68.64] ;  /* 0x00000006443c8981 */ /* 0x000164000c1e1d00 */
[----:B0-----:R-:W-:-:S04]  /*48f0*/  FMUL.FTZ R68, R44, UR15 ;  /* 0x0000000f2c447c20 */ /* 0x001fc80008410000 */
[----:B------:R-:W-:Y:S02]  /*4900*/  FMUL.RZ R146, R68, 0.15915493667125701904 ;  /* 0x3e22f98344927820 */ /* 0x000fe4000040c000 */
[----:B------:R-:W-:-:S04]  /*4910*/  FMUL.FTZ R68, R40, UR15 ;  /* 0x0000000f28447c20 */ /* 0x000fc80008410000 */
[----:B------:R-:W-:Y:S02]  /*4920*/  FMUL.RZ R147, R68, 0.15915493667125701904 ;  /* 0x3e22f98344937820 */ /* 0x000fe4000040c000 */
[----:B------:R-:W-:Y:S02]  /*4930*/  FMUL.FTZ R68, R36, UR15 ;  /* 0x0000000f24447c20 */ /* 0x000fe40008410000 */
[----:B------:R-:W-:Y:S02]  /*4940*/  FMUL.RZ R114, R114, 0.15915493667125701904 ;  /* 0x3e22f98372727820 */ /* 0x000fe4000040c000 */
[----:B------:R-:W-:Y:S02]  /*4950*/  FMUL.RZ R178, R68, 0.15915493667125701904 ;  /* 0x3e22f98344b27820 */ /* 0x000fe4000040c000 */
[C---:B------:R-:W-:Y:S02]  /*4960*/  FMUL.FTZ R68, R71.reuse, R80 ;  /* 0x0000005047447220 */ /* 0x040fe40000410000 */
[C---:B------:R-:W-:Y:S01]  /*4970*/  FMUL.FTZ R69, R71.reuse, R79 ;  /* 0x0000004f47457220 */ /* 0x040fe20000410000 */
[----:B------:R-:W-:Y:S08]  /*4980*/  MUFU.SIN R177, R114 ;  /* 0x0000007200b17308 */ /* 0x000ff00000000400 */
[----:B------:R0:W-:Y:S02]  /*4990*/  MUFU.COS R179, R114 ;  /* 0x0000007200b37308 */ /* 0x0001e40000000000 */
[----:B0-----:R-:W-:-:S06]  /*49a0*/  FMUL.FTZ R114, R71, R78 ;  /* 0x0000004e47727220 */ /* 0x001fcc0000410000 */
[----:B------:R-:W0:Y:S08]  /*49b0*/  MUFU.EX2 R68, R68 ;  /* 0x0000004400447308 */ /* 0x000e300000000800 */
[----:B------:R-:W2:Y:S08]  /*49c0*/  MUFU.EX2 R69, R69 ;  /* 0x0000004500457308 */ /* 0x000eb00000000800 */
[----:B------:R-:W4:Y:S08]  /*49d0*/  MUFU.EX2 R114, R114 ;  /* 0x0000007200727308 */ /* 0x000f300000000800 */
[----:B------:R-:W-:Y:S08]  /*49e0*/  MUFU.SIN R173, R144 ;  /* 0x0000009000ad7308 */ /* 0x000ff00000000400 */
[----:B------:R1:W-:Y:S01]  /*49f0*/  MUFU.COS R175, R144 ;  /* 0x0000009000af7308 */ /* 0x0003e20000000000 */
[----:B0-----:R-:W-:-:S02]  /*4a00*/  FMUL.FTZ R169, R68, R169 ;  /* 0x000000a944a97220 */ /* 0x001fc40000410000 */
[----:B-1----:R-:W-:Y:S02]  /*4a10*/  FMUL.FTZ R144, R71, R77 ;  /* 0x0000004d47907220 */ /* 0x002fe40000410000 */
[----:B--2---:R-:W-:Y:S02]  /*4a20*/  FMUL.FTZ R167, R69, R70 ;  /* 0x0000004645a77220 */ /* 0x004fe40000410000 */
[----:B------:R-:W-:Y:S02]  /*4a30*/  FMUL.FTZ R70, R92, R81 ;  /* 0x000000515c467220 */ /* 0x000fe40000410000 */
[----:B------:R-:W0:Y:S01]  /*4a40*/  MUFU.EX2 R144, R144 ;  /* 0x0000009000907308 */ /* 0x000e220000000800 */
[----:B------:R-:W-:Y:S02]  /*4a50*/  FMUL.FTZ R170, R68, R115 ;  /* 0x0000007344aa7220 */ /* 0x000fe40000410000 */
[----:B----4-:R-:W-:Y:S02]  /*4a60*/  FMUL.FTZ R166, R114, R141 ;  /* 0x0000008d72a67220 */ /* 0x010fe40000410000 */
[----:B------:R-:W-:-:S02]  /*4a70*/  FMUL.FTZ R115, RZ, R169 ;  /* 0x000000a9ff737220 */ /* 0x000fc40000410000 */
[-C--:B------:R-:W-:Y:S01]  /*4a80*/  FMUL.FTZ R141, R169, R70.reuse ;  /* 0x00000046a98d7220 */ /* 0x080fe20000410000 */
[----:B------:R-:W-:Y:S01]  /*4a90*/  MUFU.SIN R172, R145 ;  /* 0x0000009100ac7308 */ /* 0x000fe20000000400 */
[----:B------:R-:W-:Y:S02]  /*4aa0*/  FFMA.FTZ R115, R170, R70, -R115 ;  /* 0x00000046aa737223 */ /* 0x000fe40000010873 */
[----:B------:R-:W-:-:S05]  /*4ab0*/  FFMA.FTZ R141, RZ, R170, R141 ;  /* 0x000000aaff8d7223 */ /* 0x000fca000001008d */
[----:B------:R1:W-:Y:S01]  /*4ac0*/  MUFU.COS R174, R145 ;  /* 0x0000009100ae7308 */ /* 0x0003e20000000000 */
[----:B------:R-:W-:Y:S02]  /*4ad0*/  FFMA.FTZ R115, R101, R80, R115 ;  /* 0x0000005065737223 */ /* 0x000fe40000010073 */
[----:B-1----:R-:W-:Y:S02]  /*4ae0*/  FMUL.FTZ R145, R71, R76 ;  /* 0x0000004c47917220 */ /* 0x002fe40000410000 */
[----:B------:R-:W-:-:S04]  /*4af0*/  FADD.FTZ R141, RZ, R141 ;  /* 0x0000008dff8d7221 */ /* 0x000fc80000010000 */
[----:B------:R-:W1:Y:S01]  /*4b00*/  MUFU.EX2 R145, R145 ;  /* 0x0000009100917308 */ /* 0x000e620000000800 */
[C---:B0-----:R-:W-:Y:S02]  /*4b10*/  FMUL.FTZ R164, R144.reuse, R164 ;  /* 0x000000a490a47220 */ /* 0x041fe40000410000 */
[----:B------:R-:W-:Y:S02]  /*4b20*/  FMUL.FTZ R163, R144, R163 ;  /* 0x000000a390a37220 */ /* 0x000fe40000410000 */
[----:B------:R-:W-:Y:S02]  /*4b30*/  FMUL.FTZ R168, R69, R168 ;  /* 0x000000a845a87220 */ /* 0x000fe40000410000 */
[----:B------:R-:W-:Y:S02]  /*4b40*/  FMUL.FTZ R165, R114, R165 ;  /* 0x000000a572a57220 */ /* 0x000fe40000410000 */
[C---:B------:R-:W-:Y:S02]  /*4b50*/  FMUL.FTZ R144, R167.reuse, R115 ;  /* 0x00000073a7907220 */ /* 0x040fe40000410000 */
[----:B------:R-:W-:-:S02]  /*4b60*/  FMUL.FTZ R114, R167, R141 ;  /* 0x0000008da7727220 */ /* 0x000fc40000410000 */
[C---:B------:R-:W-:Y:S01]  /*4b70*/  FFMA.FTZ R144, R168.reuse, R141, R144 ;  /* 0x0000008da8907223 */ /* 0x040fe20000010090 */
[----:B------:R-:W-:Y:S01]  /*4b80*/  MUFU.SIN R153, R143 ;  /* 0x0000008f00997308 */ /* 0x000fe20000000400 */
[----:B------:R-:W-:Y:S02]  /*4b90*/  FFMA.FTZ R115, R168, R115, -R114 ;  /* 0x00000073a8737223 */ /* 0x000fe40000010872 */
[C---:B------:R-:W-:Y:S02]  /*4ba0*/  FMUL.FTZ R150, R71.reuse, R73 ;  /* 0x0000004947967220 */ /* 0x040fe40000410000 */
[C---:B------:R-:W-:Y:S02]  /*4bb0*/  FMUL.FTZ R152, R71.reuse, R72 ;  /* 0x0000004847987220 */ /* 0x040fe40000410000 */
[----:B------:R-:W-:Y:S01]  /*4bc0*/  FMUL.FTZ R68, R71, R57 ;  /* 0x0000003947447220 */ /* 0x000fe20000410000 */
[----:B------:R-:W-:Y:S01]  /*4bd0*/  MUFU.COS R171, R143 ;  /* 0x0000008f00ab7308 */ /* 0x000fe20000000000 */
[----:B------:R-:W-:-:S02]  /*4be0*/  FADD.FTZ R144, RZ, R144 ;  /* 0x00000090ff907221 */ /* 0x000fc40000010000 */
[----:B------:R-:W-:-:S05]  /*4bf0*/  FFMA.FTZ R141, R90, R79, R115 ;  /* 0x0000004f5a8d7223 */ /* 0x000fca0000010073 */
[----:B------:R-:W-:Y:S01]  /*4c00*/  MUFU.SIN R143, R147 ;  /* 0x00000093008f7308 */ /* 0x000fe20000000400 */
[C---:B-1----:R-:W-:Y:S02]  /*4c10*/  FMUL.FTZ R162, R145.reuse, R162 ;  /* 0x000000a291a27220 */ /* 0x042fe40000410000 */
[----:B------:R-:W-:-:S05]  /*4c20*/  FMUL.FTZ R161, R145, R161 ;  /* 0x000000a191a17220 */ /* 0x000fca0000410000 */
[----:B------:R0:W-:Y:S01]  /*4c30*/  MUFU.COS R185, R147 ;  /* 0x0000009300b97308 */ /* 0x0001e20000000000 */
[----:B------:R-:W-:Y:S02]  /*4c40*/  FMUL.FTZ R145, R165, R144 ;  /* 0x00000090a5917220 */ /* 0x000fe40000410000 */
[C---:B------:R-:W-:Y:S02]  /*4c50*/  FMUL.FTZ R69, R71.reuse, R52 ;  /* 0x0000003447457220 */ /* 0x040fe40000410000 */
[----:B0-----:R-:W-:-:S03]  /*4c60*/  FMUL.FTZ R147, R71, R74 ;  /* 0x0000004a47937220 */ /* 0x001fc60000410000 */
[----:B------:R-:W0:Y:S01]  /*4c70*/  MUFU.EX2 R150, R150 ;  /* 0x0000009600967308 */ /* 0x000e220000000800 */
[----:B------:R-:W-:-:S07]  /*4c80*/  FFMA.FTZ R145, R166, R141, -R145 ;  /* 0x0000008da6917223 */ /* 0x000fce0000010891 */
[----:B------:R1:W-:Y:S08]  /*4c90*/  MUFU.EX2 R148, R147 ;  /* 0x0000009300947308 */ /* 0x0003f00000000800 */
[----:B------:R-:W2:Y:S01]  /*4ca0*/  MUFU.EX2 R152, R152 ;  /* 0x0000009800987308 */ /* 0x000ea20000000800 */
[----:B-1----:R-:W-:-:S07]  /*4cb0*/  FMUL.FTZ R147, R165, R141 ;  /* 0x0000008da5937220 */ /* 0x002fce0000410000 */
[----:B------:R-:W1:Y:S01]  /*4cc0*/  MUFU.EX2 R68, R68 ;  /* 0x0000004400447308 */ /* 0x000e620000000800 */
[----:B------:R-:W-:Y:S02]  /*4cd0*/  FFMA.FTZ R147, R166, R144, R147 ;  /* 0x00000090a6937223 */ /* 0x000fe40000010093 */
[----:B------:R-:W-:Y:S02]  /*4ce0*/  FFMA.FTZ R145, R99, R78, R145 ;  /* 0x0000004e63917223 */ /* 0x000fe40000010091 */
[----:B------:R-:W-:-:S03]  /*4cf0*/  FMUL.FTZ R70, R71, R48 ;  /* 0x0000003047467220 */ /* 0x000fc60000410000 */
[----:B------:R-:W4:Y:S01]  /*4d00*/  MUFU.EX2 R69, R69 ;  /* 0x0000004500457308 */ /* 0x000f220000000800 */
[----:B------:R-:W-:Y:S02]  /*4d10*/  FADD.FTZ R147, RZ, R147 ;  /* 0x00000093ff937221 */ /* 0x000fe40000010000 */
[C---:B------:R-:W-:Y:S02]  /*4d20*/  FMUL.FTZ R114, R71.reuse, R44 ;  /* 0x0000002c47727220 */ /* 0x040fe40000410000 */
[----:B------:R-:W-:-:S03]  /*4d30*/  FMUL.FTZ R115, R71, R40 ;  /* 0x0000002847737220 */ /* 0x000fc60000410000 */
[----:B------:R-:W-:Y:S01]  /*4d40*/  MUFU.SIN R181, R146 ;  /* 0x0000009200b57308 */ /* 0x000fe20000000400 */
[C---:B------:R-:W-:Y:S02]  /*4d50*/  FMUL.FTZ R144, R163.reuse, R145 ;  /* 0x00000091a3907220 */ /* 0x040fe40000410000 */
[----:B------:R-:W-:-:S05]  /*4d60*/  FMUL.FTZ R141, R163, R147 ;  /* 0x00000093a38d7220 */ /* 0x000fca0000410000 */
[----:B------:R1:W-:Y:S01]  /*4d70*/  MUFU.COS R183, R146 ;  /* 0x0000009200b77308 */ /* 0x0003e20000000000 */
[----:B0-----:R-:W-:Y:S02]  /*4d80*/  FMUL.FTZ R156, R150, R151 ;  /* 0x00000097969c7220 */ /* 0x001fe40000410000 */
[C---:B--2---:R-:W-:Y:S02]  /*4d90*/  FMUL.FTZ R154, R152.reuse, R171 ;  /* 0x000000ab989a7220 */ /* 0x044fe40000410000 */
[C---:B-1----:R-:W-:Y:S02]  /*4da0*/  FMUL.FTZ R146, R71.reuse, R75 ;  /* 0x0000004b47927220 */ /* 0x042fe40000410000 */
[----:B------:R-:W-:Y:S01]  /*4db0*/  FMUL.FTZ R71, R71, R36 ;  /* 0x0000002447477220 */ /* 0x000fe20000410000 */
[----:B------:R-:W0:Y:S01]  /*4dc0*/  MUFU.EX2 R70, R70 ;  /* 0x0000004600467308 */ /* 0x000e220000000800 */
[----:B------:R-:W-:Y:S02]  /*4dd0*/  FMUL.FTZ R153, R152, R153 ;  /* 0x0000009998997220 */ /* 0x000fe40000410000 */
[----:B------:R-:W-:-:S02]  /*4de0*/  FFMA.FTZ R144, R164, R147, R144 ;  /* 0x00000093a4907223 */ /* 0x000fc40000010090 */
[C---:B------:R-:W-:Y:S02]  /*4df0*/  FMUL.FTZ R152, R68.reuse, R175 ;  /* 0x000000af44987220 */ /* 0x040fe40000410000 */
[----:B------:R-:W-:Y:S01]  /*4e00*/  FMUL.FTZ R151, R68, R173 ;  /* 0x000000ad44977220 */ /* 0x000fe20000410000 */
[----:B------:R-:W1:Y:S01]  /*4e10*/  MUFU.EX2 R146, R146 ;  /* 0x0000009200927308 */ /* 0x000e620000000800 */
[----:B------:R-:W-:Y:S02]  /*4e20*/  FFMA.FTZ R141, R164, R145, -R141 ;  /* 0x00000091a48d7223 */ /* 0x000fe4000001088d */
[----:B------:R-:W-:Y:S02]  /*4e30*/  FADD.FTZ R144, RZ, R144 ;  /* 0x00000090ff907221 */ /* 0x000fe40000010000 */
[----:B------:R-:W-:-:S03]  /*4e40*/  FFMA.FTZ R141, R88, R77, R141 ;  /* 0x0000004d588d7223 */ /* 0x000fc6000001008d */
[----:B------:R-:W-:Y:S01]  /*4e50*/  MUFU.EX2 R71, R71 ;  /* 0x0000004700477308 */ /* 0x000fe20000000800 */
[----:B------:R-:W-:Y:S02]  /*4e60*/  FMUL.FTZ R158, R148, R149 ;  /* 0x00000095949e7220 */ /* 0x000fe40000410000 */
[----:B------:R-:W-:-:S05]  /*4e70*/  FMUL.FTZ R155, R150, R155 ;  /* 0x0000009b969b7220 */ /* 0x000fca0000410000 */
[----:B------:R-:W2:Y:S01]  /*4e80*/  MUFU.SIN R68, R178 ;  /* 0x000000b200447308 */ /* 0x000ea20000000400 */
[C---:B----4-:R-:W-:Y:S02]  /*4e90*/  FMUL.FTZ R150, R69.reuse, R174 ;  /* 0x000000ae45967220 */ /* 0x050fe40000410000 */
[----:B------:R-:W-:-:S05]  /*4ea0*/  FMUL.FTZ R149, R69, R172 ;  /* 0x000000ac45957220 */ /* 0x000fca0000410000 */
[----:B------:R-:W4:Y:S01]  /*4eb0*/  MUFU.EX2 R114, R114 ;  /* 0x0000007200727308 */ /* 0x000f220000000800 */
[----:B------:R-:W-:-:S07]  /*4ec0*/  FMUL.FTZ R69, R161, R144 ;  /* 0x00000090a1457220 */ /* 0x000fce0000410000 */
[----:B------:R-:W1:Y:S01]  /*4ed0*/  MUFU.COS R142, R178 ;  /* 0x000000b2008e7308 */ /* 0x000e620000000000 */
[----:B------:R-:W-:-:S07]  /*4ee0*/  FFMA.FTZ R69, R162, R141, -R69 ;  /* 0x0000008da2457223 */ /* 0x000fce0000010845 */
[----:B------:R1:W2:Y:S01]  /*4ef0*/  MUFU.EX2 R176, R115 ;  /* 0x0000007300b07308 */ /* 0x0002a20000000800 */
[----:B------:R-:W-:Y:S02]  /*4f00*/  FMUL.FTZ R157, R148, R157 ;  /* 0x0000009d949d7220 */ /* 0x000fe40000410000 */
[C---:B0-----:R-:W-:Y:S02]  /*4f10*/  FMUL.FTZ R148, R70.reuse, R179 ;  /* 0x000000b346947220 */ /* 0x041fe40000410000 */
[----:B-1----:R-:W-:Y:S02]  /*4f20*/  FMUL.FTZ R115, R161, R141 ;  /* 0x0000008da1737220 */ /* 0x002fe40000410000 */
[----:B------:R-:W-:Y:S02]  /*4f30*/  FMUL.FTZ R147, R70, R177 ;  /* 0x000000b146937220 */ /* 0x000fe40000410000 */
[----:B------:R-:W-:Y:S02]  /*4f40*/  FFMA.FTZ R115, R162, R144, R115 ;  /* 0x00000090a2737223 */ /* 0x000fe40000010073 */
[----:B------:R-:W-:-:S02]  /*4f50*/  FMUL.FTZ R159, R146, R159 ;  /* 0x0000009f929f7220 */ /* 0x000fc40000410000 */
[----:B------:R-:W-:Y:S02]  /*4f60*/  FFMA.FTZ R70, R97, R76, R69 ;  /* 0x0000004c61467223 */ /* 0x000fe40000010045 */
[----:B------:R-:W-:Y:S02]  /*4f70*/  FADD.FTZ R115, RZ, R115 ;  /* 0x00000073ff737221 */ /* 0x000fe40000010000 */
[----:B------:R-:W-:Y:S02]  /*4f80*/  FMUL.FTZ R160, R146, R160 ;  /* 0x000000a092a07220 */ /* 0x000fe40000410000 */
[----:B--2---:R-:W-:Y:S02]  /*4f90*/  FMUL.FTZ R141, R71, R68 ;  /* 0x00000044478d7220 */ /* 0x004fe40000410000 */
[C---:B----4-:R-:W-:Y:S02]  /*4fa0*/  FMUL.FTZ R146, R114.reuse, R183 ;  /* 0x000000b772927220 */ /* 0x050fe40000410000 */
[----:B------:R-:W-:-:S02]  /*4fb0*/  FMUL.FTZ R145, R114, R181 ;  /* 0x000000b572917220 */ /* 0x000fc40000410000 */
[----:B------:R-:W-:Y:S02]  /*4fc0*/  FMUL.FTZ R68, R128, R169 ;  /* 0x000000a980447220 */ /* 0x000fe40000410000 */
[----:B------:R-:W-:Y:S02]  /*4fd0*/  FMUL.FTZ R142, R71, R142 ;  /* 0x0000008e478e7220 */ /* 0x000fe40000410000 */
[C---:B------:R-:W-:Y:S02]  /*4fe0*/  FMUL.FTZ R114, R159.reuse, R70 ;  /* 0x000000469f727220 */ /* 0x040fe40000410000 */
[----:B------:R-:W-:Y:S02]  /*4ff0*/  FMUL.FTZ R71, R159, R115 ;  /* 0x000000739f477220 */ /* 0x000fe40000410000 */
[C---:B------:R-:W-:Y:S02]  /*5000*/  FMUL.FTZ R69, R129.reuse, R169 ;  /* 0x000000a981457220 */ /* 0x040fe40000410000 */
[----:B------:R-:W-:-:S02]  /*5010*/  FFMA.FTZ R68, R129, R170, R68 ;  /* 0x000000aa81447223 */ /* 0x000fc40000010044 */
[C---:B------:R-:W-:Y:S02]  /*5020*/  FFMA.FTZ R114, R160.reuse, R115, R114 ;  /* 0x00000073a0727223 */ /* 0x040fe40000010072 */
[----:B------:R-:W-:Y:S02]  /*5030*/  FFMA.FTZ R71, R160, R70, -R71 ;  /* 0x00000046a0477223 */ /* 0x000fe40000010847 */
[----:B------:R-:W-:Y:S02]  /*5040*/  FFMA.FTZ R69, R128, R170, -R69 ;  /* 0x000000aa80457223 */ /* 0x000fe40000010845 */
[----:B------:R-:W-:Y:S02]  /*5050*/  FMUL.FTZ R70, R167, R68 ;  /* 0x00000044a7467220 */ /* 0x000fe40000410000 */
[----:B------:R-:W-:Y:S02]  /*5060*/  FADD.FTZ R115, RZ, R114 ;  /* 0x00000072ff737221 */ /* 0x000fe40000010000 */
[----:B------:R-:W-:-:S02]  /*5070*/  FFMA.FTZ R114, R86, R75, R71 ;  /* 0x0000004b56727223 */ /* 0x000fc40000010047 */
[-C--:B------:R-:W-:Y:S02]  /*5080*/  FMUL.FTZ R71, R167, R69.reuse ;  /* 0x00000045a7477220 */ /* 0x080fe40000410000 */
[C---:B------:R-:W-:Y:S02]  /*5090*/  FFMA.FTZ R70, R168.reuse, R69, -R70 ;  /* 0x00000045a8467223 */ /* 0x040fe40000010846 */
[C---:B------:R-:W-:Y:S02]  /*50a0*/  FMUL.FTZ R69, R157.reuse, R115 ;  /* 0x000000739d457220 */ /* 0x040fe40000410000 */
[----:B------:R-:W-:Y:S02]  /*50b0*/  FMUL.FTZ R171, R157, R114 ;  /* 0x000000729dab7220 */ /* 0x000fe40000410000 */
[----:B------:R-:W-:Y:S02]  /*50c0*/  FFMA.FTZ R71, R168, R68, R71 ;  /* 0x00000044a8477223 */ /* 0x000fe40000010047 */
[----:B------:R-:W-:-:S02]  /*50d0*/  FMUL.FTZ R68, R165, R70 ;  /* 0x00000046a5447220 */ /* 0x000fc40000410000 */
[C---:B------:R-:W-:Y:S02]  /*50e0*/  FFMA.FTZ R114, R158.reuse, R114, -R69 ;  /* 0x000000729e727223 */ /* 0x040fe40000010845 */
[----:B------:R-:W-:Y:S02]  /*50f0*/  FFMA.FTZ R171, R158, R115, R171 ;  /* 0x000000739eab7223 */ /* 0x000fe400000100ab */
[-C--:B------:R-:W-:Y:S02]  /*5100*/  FMUL.FTZ R69, R165, R71.reuse ;  /* 0x00000047a5457220 */ /* 0x080fe40000410000 */
[----:B------:R-:W-:Y:S02]  /*5110*/  FFMA.FTZ R68, R166, R71, R68 ;  /* 0x00000047a6447223 */ /* 0x000fe40000010044 */
[----:B------:R-:W-:Y:S02]  /*5120*/  FFMA.FTZ R114, R95, R74, R114 ;  /* 0x0000004a5f727223 */ /* 0x000fe40000010072 */
[----:B------:R-:W-:-:S02]  /*5130*/  FADD.FTZ R171, RZ, R171 ;  /* 0x000000abffab7221 */ /* 0x000fc40000010000 */
[----:B------:R-:W-:Y:S02]  /*5140*/  FFMA.FTZ R69, R166, R70, -R69 ;  /* 0x00000046a6457223 */ /* 0x000fe40000010845 */
        /* <DEDUP_REMOVED lines=8> */
[----:B------:R-:W-:Y:S02]  /*51d0*/  FMUL.FTZ R68, R161, R70 ;  /* 0x00000046a1447220 */ /* 0x000fe40000410000 */
[----:B------:R-:W-:Y:S02]  /*51e0*/  FADD.FTZ R172, RZ, R172 ;  /* 0x000000acffac7221 */ /* 0x000fe40000010000 */
[----:B------:R-:W-:-:S02]  /*51f0*/  FFMA.FTZ R115, R84, R73, R115 ;  /* 0x0000004954737223 */ /* 0x000fc40000010073 */
        /* <DEDUP_REMOVED lines=10> */
[----:B------:R-:W-:Y:S02]  /*52a0*/  FFMA.FTZ R115, R93, R72, R115 ;  /* 0x000000485d737223 */ /* 0x000fe40000010073 */
        /* <DEDUP_REMOVED lines=47> */
[----:B------:R-:W-:Y:S02]  /*55a0*/  FMUL.FTZ R143, R176, R143 ;  /* 0x0000008fb08f7220 */ /* 0x000fe40000410000 */
[----:B------:R-:W-:-:S02]  /*55b0*/  FFMA.FTZ R171, R87, R44, R171 ;  /* 0x0000002c57ab7223 */ /* 0x000fc400000100ab */
[----:B------:R-:W-:Y:S02]  /*55c0*/  FADD.FTZ R115, RZ, R115 ;  /* 0x00000073ff737221 */ /* 0x000fe40000010000 */
[----:B------:R-:W-:Y:S02]  /*55d0*/  FFMA.FTZ R71, R148, R68, R71 ;  /* 0x0000004494477223 */ /* 0x000fe40000010047 */
[----:B------:R-:W-:Y:S02]  /*55e0*/  FMUL.FTZ R68, R145, R70 ;  /* 0x0000004691447220 */ /* 0x000fe40000410000 */
[----:B------:R-:W-:Y:S02]  /*55f0*/  FMUL.FTZ R144, R176, R185 ;  /* 0x000000b9b0907220 */ /* 0x000fe40000410000 */
[C---:B------:R-:W-:Y:S02]  /*5600*/  FMUL.FTZ R172, R143.reuse, R171 ;  /* 0x000000ab8fac7220 */ /* 0x040fe40000410000 */
[----:B------:R-:W-:-:S02]  /*5610*/  FMUL.FTZ R114, R143, R115 ;  /* 0x000000738f727220 */ /* 0x000fc40000410000 */
[-C--:B------:R-:W-:Y:S02]  /*5620*/  FMUL.FTZ R69, R145, R71.reuse ;  /* 0x0000004791457220 */ /* 0x080fe40000410000 */
[----:B------:R-:W-:Y:S02]  /*5630*/  FFMA.FTZ R68, R146, R71, R68 ;  /* 0x0000004792447223 */ /* 0x000fe40000010044 */
[C---:B------:R-:W-:Y:S02]  /*5640*/  FFMA.FTZ R172, R144.reuse, R115, R172 ;  /* 0x0000007390ac7223 */ /* 0x040fe400000100ac */
[----:B------:R-:W-:Y:S02]  /*5650*/  FFMA.FTZ R114, R144, R171, -R114 ;  /* 0x000000ab90727223 */ /* 0x000fe40000010872 */
[----:B------:R-:W-:Y:S02]  /*5660*/  FFMA.FTZ R69, R146, R70, -R69 ;  /* 0x0000004692457223 */ /* 0x000fe40000010845 */
[----:B------:R-:W-:-:S02]  /*5670*/  FMUL.FTZ R70, R143, R68 ;  /* 0x000000448f467220 */ /* 0x000fc40000410000 */
[----:B------:R-:W-:Y:S02]  /*5680*/  FADD.FTZ R172, RZ, R172 ;  /* 0x000000acffac7221 */ /* 0x000fe40000010000 */
[----:B------:R-:W-:Y:S01]  /*5690*/  FFMA.FTZ R114, R85, R40, R114 ;  /* 0x0000002855727223 */ /* 0x000fe20000010072 */
[----:B------:R-:W-:Y:S01]  /*56a0*/  ISETP.NE.AND P0, PT, R133, 0x3f, PT ;  /* 0x0000003f8500780c */ /* 0x000fe20003f05270 */
[-C--:B------:R-:W-:Y:S02]  /*56b0*/  FMUL.FTZ R71, R143, R69.reuse ;  /* 0x000000458f477220 */ /* 0x080fe40000410000 */
[----:B------:R-:W-:Y:S02]  /*56c0*/  FFMA.FTZ R70, R144, R69, -R70 ;  /* 0x0000004590467223 */ /* 0x000fe40000010846 */
[C---:B------:R-:W-:Y:S02]  /*56d0*/  FMUL.FTZ R69, R141.reuse, R172 ;  /* 0x000000ac8d457220 */ /* 0x040fe40000410000 */
[----:B------:R-:W-:-:S02]  /*56e0*/  FMUL.FTZ R115, R141, R114 ;  /* 0x000000728d737220 */ /* 0x000fc40000410000 */
[----:B------:R-:W-:Y:S02]  /*56f0*/  FFMA.FTZ R71, R144, R68, R71 ;  /* 0x0000004490477223 */ /* 0x000fe40000010047 */
[C---:B------:R-:W-:Y:S02]  /*5700*/  FFMA.FTZ R114, R142.reuse, R114, -R69 ;  /* 0x000000728e727223 */ /* 0x040fe40000010845 */
[----:B------:R-:W-:Y:S02]  /*5710*/  FFMA.FTZ R172, R142, R172, R115 ;  /* 0x000000ac8eac7223 */ /* 0x000fe40000010073 */
[C---:B---3--:R-:W-:Y:S02]  /*5720*/  FMUL.FTZ R69, R65.reuse, R67 ;  /* 0x0000004341457220 */ /* 0x048fe40000410000 */
[----:B------:R-:W-:Y:S02]  /*5730*/  FMUL.FTZ R65, R65, R66 ;  /* 0x0000004241417220 */ /* 0x000fe40000410000 */
[----:B------:R-:W-:-:S02]  /*5740*/  FMUL.FTZ R115, R141, R71 ;  /* 0x000000478d737220 */ /* 0x000fc40000410000 */
[C---:B------:R-:W-:Y:S02]  /*5750*/  FFMA.FTZ R69, R64.reuse, R66, -R69 ;  /* 0x0000004240457223 */ /* 0x040fe40000010845 */
[----:B------:R-:W-:Y:S02]  /*5760*/  FFMA.FTZ R171, R64, R67, R65 ;  /* 0x0000004340ab7223 */ /* 0x000fe40000010041 */
[----:B------:R-:W-:Y:S02]  /*5770*/  FFMA.FTZ R64, R142, R70, -R115 ;  /* 0x000000468e407223 */ /* 0x000fe40000010873 */
[----:B------:R-:W-:Y:S02]  /*5780*/  FFMA.FTZ R66, R83, R36, R114 ;  /* 0x0000002453427223 */ /* 0x000fe40000010072 */
[----:B------:R0:W1:Y:S01]  /*5790*/  @P0 LDS.64 R114, [R133.X8+0x28f8] ;  /* 0x0028f80085720984 */ /* 0x0000620000008a00 */
[----:B------:R-:W-:Y:S01]  /*57a0*/  FMUL.FTZ R68, R141, R70 ;  /* 0x000000468d447220 */ /* 0x000fe20000410000 */
[----:B------:R-:W-:Y:S01]  /*57b0*/  BSSY B0, `(.L_x_4220) ;  /* 0x0000009000007945 */ /* 0x000fe20003800000 */
[----:B------:R-:W-:-:S02]  /*57c0*/  FADD.FTZ R67, RZ, R172 ;  /* 0x000000acff437221 */ /* 0x000fc40000010000 */
[----:B------:R-:W-:Y:S01]  /*57d0*/  FFMA.FTZ R65, R142, R71, R68 ;  /* 0x000000478e417223 */ /* 0x000fe20000010044 */
[----:B------:R-:W-:Y:S05]  /*57e0*/  @P0 BRA `(.L_x_4221) ;  /* 0x0000005000000947 */ /* 0x000fea0003800000 */
[----:B------:R-:W-:Y:S01]  /*57f0*/  ISETP.NE.AND P0, PT, R126, c[0x0][0x174], PT ;  /* 0x00005d007e007a0c */ /* 0x000fe20003f05270 */
[----:B-1----:R-:W-:Y:S01]  /*5800*/  HFMA2.MMA R115, -RZ, RZ, 0, 0 ;  /* 0x00000000ff737435 */ /* 0x002fe200000001ff */
[----:B------:R-:W-:-:S11]  /*5810*/  MOV R114, 0x3f800000 ;  /* 0x3f80000000727802 */ /* 0x000fd60000000f00 */
[----:B------:R-:W-:-:S05]  /*5820*/  @P0 LEA R68, R0, R3, 0x8 ;  /* 0x0000000300440211 */ /* 0x000fca00078e40ff */
[----:B------:R1:W2:Y:S02]  /*5830*/  @P0 LDS.64 R114, [R68.X8+0x18f0] ;  /* 0x0018f00044720984 */ /* 0x0002a40000008a00 */
.L_x_4221:
[----:B------:R-:W-:Y:S05]  /*5840*/  BSYNC B0 ;  /* 0x0000000000007941 */ /* 0x000fea0003800000 */
.L_x_4220:
        /* <DEDUP_REMOVED lines=37> */
[----:B---3--:R-:W-:-:S05]  /*5aa0*/  SHF.L.U32 R203, R133, 0x5, RZ ;  /* 0x0000000585cb7819 */ /* 0x008fca00000006ff */
[----:B------:R-:W-:Y:S04]  /*5ab0*/  LDS.128 R64, [R203+0x10e0] ;  /* 0x0010e000cb407984 */ /* 0x000fe80000000c00 */
[----:B-1----:R-:W1:Y:S02]  /*5ac0*/  LDS.128 R68, [R203+0x10f0] ;  /* 0x0010f000cb447984 */ /* 0x002e640000000c00 */
[-C--:B-1----:R-:W-:Y:S02]  /*5ad0*/  FMUL.FTZ R207, R67, R69.reuse ;  /* 0x0000004543cf7220 */ /* 0x082fe40000410000 */
        /* <DEDUP_REMOVED lines=10> */
[----:B------:R1:W3:Y:S02]  /*5b80*/  SHFL.UP PT, R67, R66, 0x1, RZ ;  /* 0x0420000042437989 */ /* 0x0002e400000e00ff */
.L_x_4268:
[----:B------:R-:W-:Y:S05]  /*5b90*/  BRA.DIV ~URZ, `(.L_x_4225) ;  /* 0x000069027f007947 */ /* 0x000fea000b800000 */
[----:B------:R-:W4:Y:S01]  /*5ba0*/  SHFL.UP PT, R69, R70, 0x1, RZ ;  /* 0x0420000046457989 */ /* 0x000f2200000e00ff */
[----:B------:R-:W-:Y:S01]  /*5bb0*/  ISETP.GE.AND P0, PT, R132, 0x1, PT ;  /* 0x000000018400780c */ /* 0x000fe20003f06270 */
[C---:B---3--:R-:W-:Y:S02]  /*5bc0*/  FMUL.FTZ R206, R68.reuse, R67 ;  /* 0x0000004344ce7220 */ /* 0x048fe40000410000 */
[----:B------:R-:W3:Y:S04]  /*5bd0*/  SHFL.UP PT, R205, R71, 0x1, RZ ;  /* 0x0420000047cd7989 */ /* 0x000ee800000e00ff */
[----:B------:R-:W0:Y:S01]  /*5be0*/  SHFL.UP PT, R65, R68, 0x1, RZ ;  /* 0x0420000044417989 */ /* 0x000e2200000e00ff */
[----:B----4-:R-:W-:-:S02]  /*5bf0*/  FMUL.FTZ R204, R68, R69 ;  /* 0x0000004544cc7220 */ /* 0x010fc40000410000 */
[-C--:B---3--:R-:W-:Y:S02]  /*5c00*/  FMUL.FTZ R64, R68, R205.reuse ;  /* 0x000000cd44407220 */ /* 0x088fe40000410000 */
[C---:B------:R-:W-:Y:S02]  /*5c10*/  FFMA.FTZ R204, R66.reuse, R205, R204 ;  /* 0x000000cd42cc7223 */ /* 0x040fe400000100cc */
[C---:B------:R-:W-:Y:S02]  /*5c20*/  FFMA.FTZ R69, R66.reuse, R69, -R64 ;  /* 0x0000004542457223 */ /* 0x040fe40000010840 */
[-C--:B0-----:R-:W-:Y:S02]  /*5c30*/  FFMA.FTZ R205, R66, R65.reuse, R206 ;  /* 0x0000004142cd7223 */ /* 0x081fe400000100ce */
[C---:B------:R-:W-:Y:S02]  /*5c40*/  FMUL.FTZ R65, R68.reuse, R65 ;  /* 0x0000004144417220 */ /* 0x040fe40000410000 */
[----:B------:R-:W-:Y:S01]  /*5c50*/  @P0 FADD.FTZ R71, R71, R204 ;  /* 0x000000cc47470221 */ /* 0x000fe20000010000 */
[----:B------:R-:W-:Y:S01]  /*5c60*/  FSEL R205, R68, R205, !P0 ;  /* 0x000000cd44cd7208 */ /* 0x000fe20004000000 */
[----:B------:R-:W-:-:S02]  /*5c70*/  @P0 FADD.FTZ R70, R70, R69 ;  /* 0x0000004546460221 */ /* 0x000fc40000010000 */
[----:B-1----:R-:W-:Y:S01]  /*5c80*/  @P0 FFMA.FTZ R66, R66, R67, -R65 ;  /* 0x0000004342420223 */ /* 0x002fe20000010841 */
[----:B------:R-:W0:Y:S01]  /*5c90*/  SHFL.UP PT, R68, R71, 0x2, RZ ;  /* 0x0440000047447989 */ /* 0x000e2200000e00ff */
[----:B------:R-:W-:-:S03]  /*5ca0*/  ISETP.GE.AND P0, PT, R132, 0x2, PT ;  /* 0x000000028400780c */ /* 0x000fc60003f06270 */
[----:B------:R-:W1:Y:S04]  /*5cb0*/  SHFL.UP PT, R67, R70, 0x2, RZ ;  /* 0x0440000046437989 */ /* 0x000e6800000e00ff */
[----:B------:R-:W3:Y:S04]  /*5cc0*/  SHFL.UP PT, R64, R66, 0x2, RZ ;  /* 0x0440000042407989 */ /* 0x000ee800000e00ff */
[----:B------:R-:W4:Y:S01]  /*5cd0*/  SHFL.UP PT, R65, R205, 0x2, RZ ;  /* 0x04400000cd417989 */ /* 0x000f2200000e00ff */
[C---:B0-----:R-:W-:Y:S02]  /*5ce0*/  FMUL.FTZ R204, R205.reuse, R68 ;  /* 0x00000044cdcc7220 */ /* 0x041fe40000410000 */
[----:B-1----:R-:W-:-:S02]  /*5cf0*/  FMUL.FTZ R209, R205, R67 ;  /* 0x00000043cdd17220 */ /* 0x002fc40000410000 */
        /* <DEDUP_REMOVED lines=12> */
[----:B------:R-:W3:Y:S04]  /*5dc0*/  SHFL.UP PT, R205, R71, 0x4, RZ ;  /* 0x0480000047cd7989 */ /* 0x000ee800000e00ff */
[----:B------:R-:W4:Y:S01]  /*5dd0*/  SHFL.UP PT, R67, R204, 0x4, RZ ;  /* 0x04800000cc437989 */ /* 0x000f2200000e00ff */
[C---:B0-----:R-:W-:Y:S02]  /*5de0*/  FMUL.FTZ R206, R204.reuse, R69 ;  /* 0x00000045ccce7220 */ /* 0x041fe40000410000 */
[----:B-1----:R-:W-:-:S02]  /*5df0*/  FMUL.FTZ R64, R204, R65 ;  /* 0x00000041cc407220 */ /* 0x002fc40000410000 */
        /* <DEDUP_REMOVED lines=25> */
[----:B------:R0:W1:Y:S04]  /*5f90*/  SHFL.UP PT, R67, R66, 0x10, RZ ;  /* 0x0600000042437989 */ /* 0x00006800000e00ff */
[----:B------:R0:W3:Y:S04]  /*5fa0*/  SHFL.UP PT, R207, R70, 0x10, RZ ;  /* 0x0600000046cf7989 */ /* 0x0000e800000e00ff */
[----:B------:R0:W4:Y:S04]  /*5fb0*/  SHFL.UP PT, R69, R71, 0x10, RZ ;  /* 0x0600000047457989 */ /* 0x00012800000e00ff */
[----:B------:R0:W2:Y:S02]  /*5fc0*/  SHFL.UP PT, R205, R204, 0x10, RZ ;  /* 0x06000000cccd7989 */ /* 0x0000a400000e00ff */
.L_x_4269:
[----:B------:R-:W-:Y:S01]  /*5fd0*/  MOV R208, R66 ;  /* 0x0000004200d07202 */ /* 0x000fe20000000f00 */
[-C--:B0--3--:R-:W-:Y:S01]  /*5fe0*/  FMUL.FTZ R66, R207, R204.reuse ;  /* 0x000000cccf427220 */ /* 0x089fe20000410000 */
[----:B------:R-:W-:Y:S01]  /*5ff0*/  ISETP.GE.AND P0, PT, R132, 0x10, PT ;  /* 0x000000108400780c */ /* 0x000fe20003f06270 */
[----:B-1----:R-:W-:Y:S01]  /*6000*/  FMUL.FTZ R64, R67, R204 ;  /* 0x000000cc43407220 */ /* 0x002fe20000410000 */
[----:B------:R-:W-:Y:S01]  /*6010*/  MOV R206, R71 ;  /* 0x0000004700ce7202 */ /* 0x000fe20000000f00 */
[----:B----4-:R-:W-:-:S02]  /*6020*/  FFMA.FTZ R65, R69, R208, R66 ;  /* 0x000000d045417223 */ /* 0x010fc40000010042 */
[----:B------:R-:W-:Y:S02]  /*6030*/  FMUL.FTZ R66, R69, R204 ;  /* 0x000000cc45427220 */ /* 0x000fe40000410000 */
[C---:B--2---:R-:W-:Y:S02]  /*6040*/  FFMA.FTZ R69, R205.reuse, R208, R64 ;  /* 0x000000d0cd457223 */ /* 0x044fe40000010040 */
        /* <DEDUP_REMOVED lines=12> */
[----:B-----5:R-:W-:Y:S05]  /*6110*/  CALL.REL.NOINC `($__internal_103_$__cuda_sm70_shflsync_idx_p) ;  /* 0x0000813000007944 */ /* 0x020fea0003c00000 */
.L_x_4226:
[----:B------:R-:W-:Y:S05]  /*6120*/  BRA.CONV ~URZ, `(.L_x_4227) ;  /* 0x000000637f007947 */ /* 0x000fea000b800000 */
[----:B0-----:R-:W-:Y:S01]  /*6130*/  HFMA2.MMA R246, -RZ, RZ, 0, 1.847743988037109375e-06 ;  /* 0x0000001ffff67435 */ /* 0x001fe200000001ff */
[----:B------:R-:W-:Y:S02]  /*6140*/  MOV R67, R68 ;  /* 0x0000004400437202 */ /* 0x000fe40000000f00 */
[----:B------:R-:W-:-:S02]  /*6150*/  MOV R71, 0x1f ;  /* 0x0000001f00477802 */ /* 0x000fc40000000f00 */
[----:B-1----:R-:W-:Y:S02]  /*6160*/  MOV R66, 0xffffffff ;  /* 0xffffffff00427802 */ /* 0x002fe40000000f00 */
[----:B------:R-:W-:Y:S02]  /*6170*/  MOV R64, 0x6190 ;  /* 0x0000619000407802 */ /* 0x000fe40000000f00 */
[----:B-----5:R-:W-:Y:S05]  /*6180*/  CALL.REL.NOINC `($__internal_103_$__cuda_sm70_shflsync_idx_p) ;  /* 0x000080c000007944 */ /* 0x020fea0003c00000 */
.L_x_4227:
[----:B------:R-:W-:Y:S05]  /*6190*/  BRA.CONV ~URZ, `(.L_x_4228) ;  /* 0x000000637f007947 */ /* 0x000fea000b800000 */
[----:B0-----:R-:W-:Y:S01]  /*61a0*/  HFMA2.MMA R246, -RZ, RZ, 0, 1.847743988037109375e-06 ;  /* 0x0000001ffff67435 */ /* 0x001fe200000001ff */
[----:B------:R-:W-:Y:S02]  /*61b0*/  MOV R67, R70 ;  /* 0x0000004600437202 */ /* 0x000fe40000000f00 */
[----:B------:R-:W-:Y:S02]  /*61c0*/  MOV R71, 0x1f ;  /* 0x0000001f00477802 */ /* 0x000fe40000000f00 */
[----:B-1----:R-:W-:Y:S02]  /*61d0*/  MOV R66, 0xffffffff ;  /* 0xffffffff00427802 */ /* 0x002fe40000000f00 */
[----:B------:R-:W-:Y:S02]  /*61e0*/  MOV R64, 0x6200 ;  /* 0x0000620000407802 */ /* 0x000fe40000000f00 */
[----:B-----5:R-:W-:Y:S05]  /*61f0*/  CALL.REL.NOINC `($__internal_103_$__cuda_sm70_shflsync_idx_p) ;  /* 0x0000805000007944 */ /* 0x020fea0003c00000 */
.L_x_4228:
[----:B------:R-:W-:Y:S05]  /*6200*/  BRA.CONV ~URZ, `(.L_x_4229) ;  /* 0x000000637f007947 */ /* 0x000fea000b800000 */
[----:B0-----:R-:W-:Y:S01]  /*6210*/  HFMA2.MMA R246, -RZ, RZ, 0, 1.847743988037109375e-06 ;  /* 0x0000001ffff67435 */ /* 0x001fe200000001ff */
[----:B------:R-:W-:-:S02]  /*6220*/  MOV R67, R206 ;  /* 0x000000ce00437202 */ /* 0x000fc40000000f00 */
[----:B------:R-:W-:Y:S02]  /*6230*/  MOV R71, 0x1f ;  /* 0x0000001f00477802 */ /* 0x000fe40000000f00 */
[----:B-1----:R-:W-:Y:S02]  /*6240*/  MOV R66, 0xffffffff ;  /* 0xffffffff00427802 */ /* 0x002fe40000000f00 */
[----:B------:R-:W-:Y:S02]  /*6250*/  MOV R64, 0x6270 ;  /* 0x0000627000407802 */ /* 0x000fe40000000f00 */
[----:B-----5:R-:W-:Y:S05]  /*6260*/  CALL.REL.NOINC `($__internal_103_$__cuda_sm70_shflsync_idx_p) ;  /* 0x00007fe000007944 */ /* 0x020fea0003c00000 */
.L_x_4229:
[----:B------:R-:W-:Y:S05]  /*6270*/  BRA.DIV ~URZ, `(.L_x_4230) ;  /* 0x00006d827f007947 */ /* 0x000fea000b800000 */
[----:B-----5:R-:W2:Y:S04]  /*6280*/  SHFL.IDX PT, R60, R60, RZ, 0x1f ;  /* 0x00001fff3c3c7589 */ /* 0x020ea800000e0000 */
[----:B------:R-:W3:Y:S04]  /*6290*/  SHFL.IDX PT, R61, R61, RZ, 0x1f ;  /* 0x00001fff3d3d7589 */ /* 0x000ee800000e0000 */
[----:B------:R-:W4:Y:S04]  /*62a0*/  SHFL.IDX PT, R62, R62, RZ, 0x1f ;  /* 0x00001fff3e3e7589 */ /* 0x000f2800000e0000 */
[----:B------:R-:W0:Y:S04]  /*62b0*/  SHFL.IDX PT, R63, R63, RZ, 0x1f ;  /* 0x00001fff3f3f7589 */ /* 0x000e2800000e0000 */
[----:B------:R1:W0:Y:S04]  /*62c0*/  SHFL.UP PT, R204, R208, 0x1, RZ ;  /* 0x04200000d0cc7989 */ /* 0x00022800000e00ff */
[----:B------:R-:W0:Y:S04]  /*62d0*/  SHFL.UP PT, R68, R68, 0x1, RZ ;  /* 0x0420000044447989 */ /* 0x000e2800000e00ff */
[----:B------:R-:W0:Y:S04]  /*62e0*/  SHFL.UP PT, R70, R70, 0x1, RZ ;  /* 0x0420000046467989 */ /* 0x000e2800000e00ff */
[----:B------:R1:W0:Y:S02]  /*62f0*/  SHFL.UP PT, R69, R206, 0x1, RZ ;  /* 0x04200000ce457989 */ /* 0x00022400000e00ff */
.L_x_4270:
[----:B0123--:R-:W0:Y:S01]  /*6300*/  LDS.128 R64, [R203+0x10e0] ;  /* 0x0010e000cb407984 */ /* 0x00fe220000000c00 */
[----:B----4-:R-:W-:-:S02]  /*6310*/  FMUL.FTZ R205, R62, R68 ;  /* 0x000000443ecd7220 */ /* 0x010fc40000410000 */
[C---:B------:R-:W-:Y:S02]  /*6320*/  FMUL.FTZ R71, R63.reuse, R68 ;  /* 0x000000443f477220 */ /* 0x040fe40000410000 */
        /* <DEDUP_REMOVED lines=20> */
.L_x_4223:
[----:B---3--:R-:W-:Y:S05]  /*6470*/  BSYNC B0 ;  /* 0x0000000000007941 */ /* 0x008fea0003800000 */
.L_x_4222:
[CC--:B-12--5:R-:W-:Y:S01]  /*6480*/  FMUL.FTZ R60, R141.reuse, -R114.reuse ;  /* 0x800000728d3c7220 */ /* 0x0e6fe20000410000 */
        /* <DEDUP_REMOVED lines=8> */
[C---:B------:R-:W-:Y:S01]  /*6510*/  FMUL.FTZ R65, R143.reuse, -R60 ;  /* 0x8000003c8f417220 */ /* 0x040fe20000410000 */
        /* <DEDUP_REMOVED lines=18> */
[----:B------:R-:W-:Y:S02]  /*6640*/  FFMA.FTZ R62, R144, R63, R62 ;  /* 0x0000003f903e7223 */ /* 0x000fe4000001003e */
[----:B------:R-:W-:-:S02]  /*6650*/  FFMA.FTZ R66, R148, R65, -R61 ;  /* 0x0000004194427223 */ /* 0x000fc4000001083d */
[----:B------:R-:W-:Y:S02]  /*6660*/  FADD.FTZ R63, R189, R60 ;  /* 0x0000003cbd3f7221 */ /* 0x000fe40000010000 */
[----:B------:R-:W-:Y:S02]  /*6670*/  FFMA.FTZ R67, R148, R64, R67 ;  /* 0x0000004094437223 */ /* 0x000fe40000010043 */
[----:B------:R-:W-:Y:S02]  /*6680*/  FMUL.FTZ R60, R149, -R66 ;  /* 0x80000042953c7220 */ /* 0x000fe40000410000 */
[----:B------:R-:W-:Y:S02]  /*6690*/  FADD.FTZ R62, -R173, R62 ;  /* 0x0000003ead3e7221 */ /* 0x000fe40000010100 */
[----:B------:R-:W-:Y:S02]  /*66a0*/  FMUL.FTZ R61, R145, -R63 ;  /* 0x8000003f913d7220 */ /* 0x000fe40000410000 */
[----:B------:R-:W-:-:S02]  /*66b0*/  FFMA.FTZ R64, R150, R67, R60 ;  /* 0x0000004396407223 */ /* 0x000fc4000001003c */
[-C--:B------:R-:W-:Y:S02]  /*66c0*/  FFMA.FTZ R65, R146, R62.reuse, R61 ;  /* 0x0000003e92417223 */ /* 0x080fe4000001003d */
[----:B------:R-:W-:Y:S01]  /*66d0*/  FMUL.FTZ R67, R149, -R67 ;  /* 0x8000004395437220 */ /* 0x000fe20000410000 */
[----:B------:R-:W1:Y:S01]  /*66e0*/  LDS.64 R60, [R133.X16+0x10e8] ;  /* 0x0010e800853c7984 */ /* 0x000e62000000ca00 */
[----:B------:R-:W-:Y:S02]  /*66f0*/  FMUL.FTZ R62, R145, -R62 ;  /* 0x8000003e913e7220 */ /* 0x000fe40000410000 */
[----:B------:R-:W-:Y:S02]  /*6700*/  FFMA.FTZ R67, R150, R66, -R67 ;  /* 0x0000004296437223 */ /* 0x000fe40000010843 */
[----:B------:R-:W-:Y:S02]  /*6710*/  FFMA.FTZ R63, R146, R63, -R62 ;  /* 0x0000003f923f7223 */ /* 0x000fe4000001083e */
[----:B------:R-:W-:-:S02]  /*6720*/  FMUL.FTZ R62, R151, -R64 ;  /* 0x80000040973e7220 */ /* 0x000fc40000410000 */
[-C--:B------:R-:W-:Y:S02]  /*6730*/  FMUL.FTZ R69, R151, -R67.reuse ;  /* 0x8000004397457220 */ /* 0x080fe40000410000 */
[----:B------:R-:W-:Y:S02]  /*6740*/  FADD.FTZ R65, -R174, R65 ;  /* 0x00000041ae417221 */ /* 0x000fe40000010100 */
[----:B------:R-:W-:Y:S02]  /*6750*/  FADD.FTZ R63, R190, R63 ;  /* 0x0000003fbe3f7221 */ /* 0x000fe40000010000 */
[C---:B------:R-:W-:Y:S02]  /*6760*/  FFMA.FTZ R67, R152.reuse, R67, -R62 ;  /* 0x0000004398437223 */ /* 0x040fe4000001083e */
[----:B------:R-:W-:Y:S02]  /*6770*/  FFMA.FTZ R69, R152, R64, R69 ;  /* 0x0000004098457223 */ /* 0x000fe40000010045 */
[----:B------:R-:W-:-:S02]  /*6780*/  FMUL.FTZ R62, R147, -R65 ;  /* 0x80000041933e7220 */ /* 0x000fc40000410000 */
[----:B------:R-:W-:Y:S02]  /*6790*/  FMUL.FTZ R64, R147, -R63 ;  /* 0x8000003f93407220 */ /* 0x000fe40000410000 */
[C---:B------:R-:W-:Y:S02]  /*67a0*/  FMUL.FTZ R66, R153.reuse, -R67 ;  /* 0x8000004399427220 */ /* 0x040fe40000410000 */
[C---:B------:R-:W-:Y:S02]  /*67b0*/  FFMA.FTZ R62, R148.reuse, R63, -R62 ;  /* 0x0000003f943e7223 */ /* 0x040fe4000001083e */
[----:B------:R-:W-:Y:S02]  /*67c0*/  FFMA.FTZ R64, R148, R65, R64 ;  /* 0x0000004194407223 */ /* 0x000fe40000010040 */
[-C--:B------:R-:W-:Y:S02]  /*67d0*/  FMUL.FTZ R63, R153, -R69.reuse ;  /* 0x80000045993f7220 */ /* 0x080fe40000410000 */
[----:B------:R-:W-:-:S02]  /*67e0*/  FFMA.FTZ R66, R154, R69, R66 ;  /* 0x000000459a427223 */ /* 0x000fc40000010042 */
[----:B------:R-:W-:Y:S02]  /*67f0*/  FADD.FTZ R62, R191, R62 ;  /* 0x0000003ebf3e7221 */ /* 0x000fe40000010000 */
[----:B------:R-:W-:Y:S02]  /*6800*/  FADD.FTZ R64, -R175, R64 ;  /* 0x00000040af407221 */ /* 0x000fe40000010100 */
[----:B------:R-:W-:Y:S02]  /*6810*/  FFMA.FTZ R67, R154, R67, -R63 ;  /* 0x000000439a437223 */ /* 0x000fe4000001083f */
[----:B------:R-:W-:Y:S02]  /*6820*/  FMUL.FTZ R68, R155, -R66 ;  /* 0x800000429b447220 */ /* 0x000fe40000410000 */
[C---:B------:R-:W-:Y:S02]  /*6830*/  FMUL.FTZ R65, R149.reuse, -R62 ;  /* 0x8000003e95417220 */ /* 0x040fe40000410000 */
[----:B------:R-:W-:-:S02]  /*6840*/  FMUL.FTZ R63, R149, -R64 ;  /* 0x80000040953f7220 */ /* 0x000fc40000410000 */
[-C--:B------:R-:W-:Y:S02]  /*6850*/  FMUL.FTZ R69, R155, -R67.reuse ;  /* 0x800000439b457220 */ /* 0x080fe40000410000 */
[----:B------:R-:W-:Y:S02]  /*6860*/  FFMA.FTZ R68, R156, R67, -R68 ;  /* 0x000000439c447223 */ /* 0x000fe40000010844 */
[C---:B------:R-:W-:Y:S02]  /*6870*/  FFMA.FTZ R65, R150.reuse, R64, R65 ;  /* 0x0000004096417223 */ /* 0x040fe40000010041 */
[----:B------:R-:W-:Y:S02]  /*6880*/  FFMA.FTZ R63, R150, R62, -R63 ;  /* 0x0000003e963f7223 */ /* 0x000fe4000001083f */
[----:B------:R-:W-:Y:S02]  /*6890*/  FFMA.FTZ R69, R156, R66, R69 ;  /* 0x000000429c457223 */ /* 0x000fe40000010045 */
[----:B------:R-:W-:-:S02]  /*68a0*/  FMUL.FTZ R62, R157, -R68 ;  /* 0x800000449d3e7220 */ /* 0x000fc40000410000 */
[----:B------:R-:W-:Y:S02]  /*68b0*/  FADD.FTZ R65, -R176, R65 ;  /* 0x00000041b0417221 */ /* 0x000fe40000010100 */
[----:B------:R-:W-:Y:S02]  /*68c0*/  FADD.FTZ R63, R192, R63 ;  /* 0x0000003fc03f7221 */ /* 0x000fe40000010000 */
[-C--:B------:R-:W-:Y:S02]  /*68d0*/  FMUL.FTZ R67, R157, -R69.reuse ;  /* 0x800000459d437220 */ /* 0x080fe40000410000 */
[----:B------:R-:W-:Y:S02]  /*68e0*/  FFMA.FTZ R69, R158, R69, R62 ;  /* 0x000000459e457223 */ /* 0x000fe4000001003e */
[C---:B------:R-:W-:Y:S02]  /*68f0*/  FMUL.FTZ R62, R151.reuse, -R65 ;  /* 0x80000041973e7220 */ /* 0x040fe40000410000 */
[----:B------:R-:W-:-:S02]  /*6900*/  FMUL.FTZ R66, R151, -R63 ;  /* 0x8000003f97427220 */ /* 0x000fc40000410000 */
[C---:B------:R-:W-:Y:S02]  /*6910*/  FFMA.FTZ R64, R152.reuse, R63, -R62 ;  /* 0x0000003f98407223 */ /* 0x040fe4000001083e */
[----:B------:R-:W-:Y:S02]  /*6920*/  FFMA.FTZ R66, R152, R65, R66 ;  /* 0x0000004198427223 */ /* 0x000fe40000010042 */
[----:B-1----:R-:W-:Y:S02]  /*6930*/  FMUL.FTZ R62, R129, R60 ;  /* 0x0000003c813e7220 */ /* 0x002fe40000410000 */
[----:B------:R-:W-:Y:S02]  /*6940*/  FFMA.FTZ R67, R158, R68, -R67 ;  /* 0x000000449e437223 */ /* 0x000fe40000010843 */
[----:B------:R-:W-:Y:S02]  /*6950*/  FADD.FTZ R66, -R177, R66 ;  /* 0x00000042b1427221 */ /* 0x000fe40000010100 */
[----:B------:R-:W-:-:S02]  /*6960*/  FMUL.FTZ R129, R129, R61 ;  /* 0x0000003d81817220 */ /* 0x000fc40000410000 */
[C---:B------:R-:W-:Y:S02]  /*6970*/  FFMA.FTZ R62, R128.reuse, R61, R62 ;  /* 0x0000003d803e7223 */ /* 0x040fe4000001003e */
[----:B------:R-:W-:Y:S02]  /*6980*/  FMUL.FTZ R63, R159, -R67 ;  /* 0x800000439f3f7220 */ /* 0x000fe40000410000 */
[----:B------:R-:W-:Y:S02]  /*6990*/  FADD.FTZ R64, R193, R64 ;  /* 0x00000040c1407221 */ /* 0x000fe40000010000 */
[----:B------:R-:W-:Y:S02]  /*69a0*/  FMUL.FTZ R61, R153, -R66 ;  /* 0x80000042993d7220 */ /* 0x000fe40000410000 */
[----:B------:R-:W-:Y:S02]  /*69b0*/  FFMA.FTZ R129, R128, R60, -R129 ;  /* 0x0000003c80817223 */ /* 0x000fe40000010881 */
[----:B------:R-:W-:-:S02]  /*69c0*/  FMUL.FTZ R68, R159, -R69 ;  /* 0x800000459f447220 */ /* 0x000fc40000410000 */
[----:B------:R-:W-:Y:S02]  /*69d0*/  FADD.FTZ R204, RZ, R62 ;  /* 0x0000003effcc7221 */ /* 0x000fe40000010000 */
[----:B------:R-:W-:Y:S02]  /*69e0*/  FFMA.FTZ R69, R160, R69, R63 ;  /* 0x00000045a0457223 */ /* 0x000fe4000001003f */
[-C--:B------:R-:W-:Y:S02]  /*69f0*/  FMUL.FTZ R63, R153, -R64.reuse ;  /* 0x80000040993f7220 */ /* 0x080fe40000410000 */
[----:B------:R-:W-:Y:S02]  /*6a00*/  FFMA.FTZ R65, R154, R64, -R61 ;  /* 0x000000409a417223 */ /* 0x000fe4000001083d */
[----:B------:R-:W-:Y:S02]  /*6a10*/  FFMA.FTZ R232, R92, R81, R129 ;  /* 0x000000515ce87223 */ /* 0x000fe40000010081 */
[----:B------:R-:W-:-:S02]  /*6a20*/  FMUL.FTZ R61, R169, R204 ;  /* 0x000000cca93d7220 */ /* 0x000fc40000410000 */
[----:B------:R-:W-:Y:S02]  /*6a30*/  FFMA.FTZ R68, R160, R67, -R68 ;  /* 0x00000043a0447223 */ /* 0x000fe40000010844 */
[----:B------:R-:W-:Y:S02]  /*6a40*/  FFMA.FTZ R67, R154, R66, R63 ;  /* 0x000000429a437223 */ /* 0x000fe4000001003f */
[-C--:B------:R-:W-:Y:S02]  /*6a50*/  FMUL.FTZ R63, R169, R232.reuse ;  /* 0x000000e8a93f7220 */ /* 0x080fe40000410000 */
[C---:B------:R-:W-:Y:S02]  /*6a60*/  FFMA.FTZ R61, R170.reuse, R232, -R61 ;  /* 0x000000e8aa3d7223 */ /* 0x040fe4000001083d */
[----:B------:R-:W-:Y:S02]  /*6a70*/  FFMA.FTZ R63, R170, R204, R63 ;  /* 0x000000ccaa3f7223 */ /* 0x000fe4000001003f */
[----:B------:R-:W-:-:S02]  /*6a80*/  FFMA.FTZ R230, R101, R80, R61 ;  /* 0x0000005065e67223 */ /* 0x000fc4000001003d */
[----:B------:R-:W-:Y:S02]  /*6a90*/  FADD.FTZ R128, RZ, R63 ;  /* 0x0000003fff807221 */ /* 0x000fe40000010000 */
[----:B------:R-:W-:Y:S02]  /*6aa0*/  FMUL.FTZ R63, R167, R230 ;  /* 0x000000e6a73f7220 */ /* 0x000fe40000410000 */
[C---:B------:R-:W-:Y:S02]  /*6ab0*/  FMUL.FTZ R60, R161.reuse, -R68 ;  /* 0x80000044a13c7220 */ /* 0x040fe40000410000 */
[----:B------:R-:W-:Y:S02]  /*6ac0*/  FADD.FTZ R67, -R178, R67 ;  /* 0x00000043b2437221 */ /* 0x000fe40000010100 */
[----:B------:R-:W-:Y:S02]  /*6ad0*/  FMUL.FTZ R71, R161, -R69 ;  /* 0x80000045a1477220 */ /* 0x000fe40000410000 */
[----:B------:R-:W-:-:S02]  /*6ae0*/  FMUL.FTZ R61, R167, R128 ;  /* 0x00000080a73d7220 */ /* 0x000fc40000410000 */
[----:B------:R-:W-:Y:S02]  /*6af0*/  FFMA.FTZ R63, R168, R128, R63 ;  /* 0x00000080a83f7223 */ /* 0x000fe4000001003f */
[----:B------:R-:W-:Y:S02]  /*6b00*/  FFMA.FTZ R69, R162, R69, R60 ;  /* 0x00000045a2457223 */ /* 0x000fe4000001003c */
[----:B------:R-:W-:Y:S02]  /*6b10*/  FADD.FTZ R65, R194, R65 ;  /* 0x00000041c2417221 */ /* 0x000fe40000010000 */
[----:B------:R-:W-:Y:S02]  /*6b20*/  FMUL.FTZ R60, R155, -R67 ;  /* 0x800000439b3c7220 */ /* 0x000fe40000410000 */
[----:B------:R-:W-:Y:S02]  /*6b30*/  FFMA.FTZ R71, R162, R68, -R71 ;  /* 0x00000044a2477223 */ /* 0x000fe40000010847 */
[----:B------:R-:W-:-:S02]  /*6b40*/  FFMA.FTZ R61, R168, R230, -R61 ;  /* 0x000000e6a83d7223 */ /* 0x000fc4000001083d */
[----:B------:R-:W-:Y:S02]  /*6b50*/  FADD.FTZ R129, RZ, R63 ;  /* 0x0000003fff817221 */ /* 0x000fe40000010000 */
[-C--:B------:R-:W-:Y:S02]  /*6b60*/  FMUL.FTZ R64, R155, -R65.reuse ;  /* 0x800000419b407220 */ /* 0x080fe40000410000 */
[----:B------:R-:W-:Y:S02]  /*6b70*/  FFMA.FTZ R62, R156, R65, -R60 ;  /* 0x000000419c3e7223 */ /* 0x000fe4000001083c */
[----:B------:R-:W-:Y:S02]  /*6b80*/  FMUL.FTZ R65, R163, -R71 ;  /* 0x80000047a3417220 */ /* 0x000fe40000410000 */
[----:B------:R-:W-:Y:S02]  /*6b90*/  FFMA.FTZ R223, R90, R79, R61 ;  /* 0x0000004f5adf7223 */ /* 0x000fe4000001003d */
[----:B------:R-:W-:-:S02]  /*6ba0*/  FMUL.FTZ R60, R165, R129 ;  /* 0x00000081a53c7220 */ /* 0x000fc40000410000 */
[-C--:B------:R-:W-:Y:S02]  /*6bb0*/  FMUL.FTZ R63, R163, -R69.reuse ;  /* 0x80000045a33f7220 */ /* 0x080fe40000410000 */
[----:B------:R-:W-:Y:S02]  /*6bc0*/  FFMA.FTZ R65, R164, R69, R65 ;  /* 0x00000045a4417223 */ /* 0x000fe40000010041 */
[CC--:B------:R-:W-:Y:S02]  /*6bd0*/  FMUL.FTZ R61, R165.reuse, R223.reuse ;  /* 0x000000dfa53d7220 */ /* 0x0c0fe40000410000 */
[----:B------:R-:W-:Y:S02]  /*6be0*/  FFMA.FTZ R60, R166, R223, -R60 ;  /* 0x000000dfa63c7223 */ /* 0x000fe4000001083c */
[----:B------:R-:W-:Y:S02]  /*6bf0*/  FFMA.FTZ R63, R164, R71, -R63 ;  /* 0x00000047a43f7223 */ /* 0x000fe4000001083f */
[----:B------:R-:W-:-:S02]  /*6c00*/  FMUL.FTZ R66, R165, -R65 ;  /* 0x80000041a5427220 */ /* 0x000fc40000410000 */
[C---:B------:R-:W-:Y:S02]  /*6c10*/  FFMA.FTZ R61, R166.reuse, R129, R61 ;  /* 0x00000081a63d7223 */ /* 0x040fe4000001003d */
[----:B------:R-:W-:Y:S02]  /*6c20*/  FFMA.FTZ R228, R99, R78, R60 ;  /* 0x0000004e63e47223 */ /* 0x000fe4000001003c */
[-C--:B------:R-:W-:Y:S02]  /*6c30*/  FMUL.FTZ R60, R165, -R63.reuse ;  /* 0x8000003fa53c7220 */ /* 0x080fe40000410000 */
[----:B------:R-:W-:Y:S02]  /*6c40*/  FFMA.FTZ R66, R166, R63, -R66 ;  /* 0x0000003fa6427223 */ /* 0x000fe40000010842 */
[----:B------:R-:W-:Y:S02]  /*6c50*/  FADD.FTZ R206, RZ, R61 ;  /* 0x0000003dffce7221 */ /* 0x000fe40000010000 */
[----:B------:R-:W-:-:S02]  /*6c60*/  FMUL.FTZ R63, R163, R228 ;  /* 0x000000e4a33f7220 */ /* 0x000fc40000410000 */
[-C--:B------:R-:W-:Y:S02]  /*6c70*/  FMUL.FTZ R61, R163, R206.reuse ;  /* 0x000000cea33d7220 */ /* 0x080fe40000410000 */
[C---:B------:R-:W-:Y:S02]  /*6c80*/  FFMA.FTZ R63, R164.reuse, R206, R63 ;  /* 0x000000cea43f7223 */ /* 0x040fe4000001003f */
[----:B------:R-:W-:Y:S02]  /*6c90*/  FFMA.FTZ R61, R164, R228, -R61 ;  /* 0x000000e4a43d7223 */ /* 0x000fe4000001083d */
[----:B------:R-:W-:Y:S02]  /*6ca0*/  FADD.FTZ R203, RZ, R63 ;  /* 0x0000003fffcb7221 */ /* 0x000fe40000010000 */
[----:B------:R-:W-:Y:S02]  /*6cb0*/  FFMA.FTZ R64, R156, R67, R64 ;  /* 0x000000439c407223 */ /* 0x000fe40000010040 */
[----:B------:R-:W-:-:S02]  /*6cc0*/  FFMA.FTZ R68, R166, R65, R60 ;  /* 0x00000041a6447223 */ /* 0x000fc4000001003c */
[----:B------:R-:W-:Y:S02]  /*6cd0*/  FADD.FTZ R62, R195, R62 ;  /* 0x0000003ec33e7221 */ /* 0x000fe40000010000 */
[----:B------:R-:W-:Y:S02]  /*6ce0*/  FFMA.FTZ R221, R88, R77, R61 ;  /* 0x0000004d58dd7223 */ /* 0x000fe4000001003d */
[----:B------:R-:W-:Y:S02]  /*6cf0*/  FMUL.FTZ R60, R161, R203 ;  /* 0x000000cba13c7220 */ /* 0x000fe40000410000 */
[----:B------:R-:W-:Y:S02]  /*6d00*/  FADD.FTZ R64, -R179, R64 ;  /* 0x00000040b3407221 */ /* 0x000fe40000010100 */
[----:B------:R-:W-:Y:S02]  /*6d10*/  FMUL.FTZ R63, R157, -R62 ;  /* 0x8000003e9d3f7220 */ /* 0x000fe40000410000 */
[----:B------:R-:W-:-:S02]  /*6d20*/  FMUL.FTZ R61, R161, R221 ;  /* 0x000000dda13d7220 */ /* 0x000fc40000410000 */
[----:B------:R-:W-:Y:S02]  /*6d30*/  FFMA.FTZ R60, R162, R221, -R60 ;  /* 0x000000dda23c7223 */ /* 0x000fe4000001083c */
[-C--:B------:R-:W-:Y:S02]  /*6d40*/  FMUL.FTZ R65, R157, -R64.reuse ;  /* 0x800000409d417220 */ /* 0x080fe40000410000 */
[----:B------:R-:W-:Y:S02]  /*6d50*/  FFMA.FTZ R63, R158, R64, R63 ;  /* 0x000000409e3f7223 */ /* 0x000fe4000001003f */
[----:B------:R-:W-:Y:S02]  /*6d60*/  FFMA.FTZ R61, R162, R203, R61 ;  /* 0x000000cba23d7223 */ /* 0x000fe4000001003d */
[----:B------:R-:W-:Y:S02]  /*6d70*/  FFMA.FTZ R226, R97, R76, R60 ;  /* 0x0000004c61e27223 */ /* 0x000fe4000001003c */
[----:B------:R-:W-:-:S02]  /*6d80*/  FFMA.FTZ R67, R158, R62, -R65 ;  /* 0x0000003e9e437223 */ /* 0x000fc40000010841 */
[----:B------:R-:W-:Y:S02]  /*6d90*/  FADD.FTZ R60, -R180, R63 ;  /* 0x0000003fb43c7221 */ /* 0x000fe40000010100 */
[----:B------:R-:W-:Y:S02]  /*6da0*/  FADD.FTZ R208, RZ, R61 ;  /* 0x0000003dffd07221 */ /* 0x000fe40000010000 */
[----:B------:R-:W-:Y:S02]  /*6db0*/  FMUL.FTZ R63, R159, R226 ;  /* 0x000000e29f3f7220 */ /* 0x000fe40000410000 */
[C---:B------:R-:W-:Y:S02]  /*6dc0*/  FMUL.FTZ R65, R167.reuse, -R68 ;  /* 0x80000044a7417220 */ /* 0x040fe40000410000 */
[----:B------:R-:W-:Y:S02]  /*6dd0*/  FMUL.FTZ R69, R167, -R66 ;  /* 0x80000042a7457220 */ /* 0x000fe40000410000 */
[----:B------:R-:W-:-:S02]  /*6de0*/  FADD.FTZ R67, R196, R67 ;  /* 0x00000043c4437221 */ /* 0x000fc40000010000 */
[C---:B------:R-:W-:Y:S02]  /*6df0*/  FMUL.FTZ R62, R159.reuse, -R60 ;  /* 0x8000003c9f3e7220 */ /* 0x040fe40000410000 */
[CC--:B------:R-:W-:Y:S02]  /*6e00*/  FMUL.FTZ R61, R159.reuse, R208.reuse ;  /* 0x000000d09f3d7220 */ /* 0x0c0fe40000410000 */
[----:B------:R-:W-:Y:S02]  /*6e10*/  FFMA.FTZ R63, R160, R208, R63 ;  /* 0x000000d0a03f7223 */ /* 0x000fe4000001003f */
[C---:B------:R-:W-:Y:S02]  /*6e20*/  FFMA.FTZ R64, R168.reuse, R66, -R65 ;  /* 0x00000042a8407223 */ /* 0x040fe40000010841 */
[----:B------:R-:W-:Y:S02]  /*6e30*/  FFMA.FTZ R65, R168, R68, R69 ;  /* 0x00000044a8417223 */ /* 0x000fe40000010045 */
[----:B------:R-:W-:-:S02]  /*6e40*/  FMUL.FTZ R69, R159, -R67 ;  /* 0x800000439f457220 */ /* 0x000fc40000410000 */
[C---:B------:R-:W-:Y:S02]  /*6e50*/  FFMA.FTZ R62, R160.reuse, R67, -R62 ;  /* 0x00000043a03e7223 */ /* 0x040fe4000001083e */
[C---:B------:R-:W-:Y:S02]  /*6e60*/  FFMA.FTZ R61, R160.reuse, R226, -R61 ;  /* 0x000000e2a03d7223 */ /* 0x040fe4000001083d */
[----:B------:R-:W-:Y:S02]  /*6e70*/  FADD.FTZ R205, RZ, R63 ;  /* 0x0000003fffcd7221 */ /* 0x000fe40000010000 */
[----:B------:R-:W-:Y:S02]  /*6e80*/  FFMA.FTZ R66, R160, R60, R69 ;  /* 0x0000003ca0427223 */ /* 0x000fe40000010045 */
[----:B------:R-:W-:Y:S02]  /*6e90*/  FADD.FTZ R62, R197, R62 ;  /* 0x0000003ec53e7221 */ /* 0x000fe40000010000 */
[----:B------:R-:W-:-:S02]  /*6ea0*/  FFMA.FTZ R219, R86, R75, R61 ;  /* 0x0000004b56db7223 */ /* 0x000fc4000001003d */
[----:B------:R-:W-:Y:S02]  /*6eb0*/  FMUL.FTZ R60, R157, R205 ;  /* 0x000000cd9d3c7220 */ /* 0x000fe40000410000 */
[----:B------:R-:W-:Y:S02]  /*6ec0*/  FADD.FTZ R66, -R181, R66 ;  /* 0x00000042b5427221 */ /* 0x000fe40000010100 */
[----:B------:R-:W-:Y:S02]  /*6ed0*/  FMUL.FTZ R67, R161, -R62 ;  /* 0x8000003ea1437220 */ /* 0x000fe40000410000 */
[-C--:B------:R-:W-:Y:S02]  /*6ee0*/  FMUL.FTZ R61, R157, R219.reuse ;  /* 0x000000db9d3d7220 */ /* 0x080fe40000410000 */
[----:B------:R-:W-:Y:S02]  /*6ef0*/  FFMA.FTZ R60, R158, R219, -R60 ;  /* 0x000000db9e3c7223 */ /* 0x000fe4000001083c */
[----:B------:R-:W-:-:S02]  /*6f00*/  FMUL.FTZ R63, R161, -R66 ;  /* 0x80000042a13f7220 */ /* 0x000fc40000410000 */
[----:B------:R-:W-:Y:S02]  /*6f10*/  FFMA.FTZ R69, R162, R66, R67 ;  /* 0x00000042a2457223 */ /* 0x000fe40000010043 */
[----:B------:R-:W-:Y:S02]  /*6f20*/  FFMA.FTZ R61, R158, R205, R61 ;  /* 0x000000cd9e3d7223 */ /* 0x000fe4000001003d */
[----:B------:R-:W-:Y:S02]  /*6f30*/  FFMA.FTZ R224, R95, R74, R60 ;  /* 0x0000004a5fe07223 */ /* 0x000fe4000001003c */
[----:B------:R-:W-:Y:S02]  /*6f40*/  FFMA.FTZ R67, R162, R62, -R63 ;  /* 0x0000003ea2437223 */ /* 0x000fe4000001083f */
[----:B------:R-:W-:Y:S02]  /*6f50*/  FADD.FTZ R69, -R182, R69 ;  /* 0x00000045b6457221 */ /* 0x000fe40000010100 */
[----:B------:R-:W-:-:S02]  /*6f60*/  FADD.FTZ R210, RZ, R61 ;  /* 0x0000003dffd27221 */ /* 0x000fc40000010000 */
[----:B------:R-:W-:Y:S02]  /*6f70*/  FMUL.FTZ R63, R155, R224 ;  /* 0x000000e09b3f7220 */ /* 0x000fe40000410000 */
[----:B------:R-:W-:Y:S02]  /*6f80*/  FADD.FTZ R67, R198, R67 ;  /* 0x00000043c6437221 */ /* 0x000fe40000010000 */
[----:B------:R-:W-:Y:S02]  /*6f90*/  FMUL.FTZ R60, R163, -R69 ;  /* 0x80000045a33c7220 */ /* 0x000fe40000410000 */
[-C--:B------:R-:W-:Y:S02]  /*6fa0*/  FMUL.FTZ R61, R155, R210.reuse ;  /* 0x000000d29b3d7220 */ /* 0x080fe40000410000 */
[----:B------:R-:W-:Y:S02]  /*6fb0*/  FFMA.FTZ R63, R156, R210, R63 ;  /* 0x000000d29c3f7223 */ /* 0x000fe4000001003f */
[----:B------:R-:W-:-:S02]  /*6fc0*/  FMUL.FTZ R62, R163, -R67 ;  /* 0x80000043a33e7220 */ /* 0x000fc40000410000 */
[----:B------:R-:W-:Y:S02]  /*6fd0*/  FFMA.FTZ R60, R164, R67, -R60 ;  /* 0x00000043a43c7223 */ /* 0x000fe4000001083c */
[----:B------:R-:W-:Y:S02]  /*6fe0*/  FFMA.FTZ R61, R156, R224, -R61 ;  /* 0x000000e09c3d7223 */ /* 0x000fe4000001083d */
[----:B------:R-:W-:Y:S02]  /*6ff0*/  FADD.FTZ R207, RZ, R63 ;  /* 0x0000003fffcf7221 */ /* 0x000fe40000010000 */
[----:B------:R-:W-:Y:S02]  /*7000*/  FFMA.FTZ R62, R164, R69, R62 ;  /* 0x00000045a43e7223 */ /* 0x000fe4000001003e */
[----:B------:R-:W-:Y:S02]  /*7010*/  FADD.FTZ R63, R199, R60 ;  /* 0x0000003cc73f7221 */ /* 0x000fe40000010000 */
[----:B------:R-:W-:-:S02]  /*7020*/  FFMA.FTZ R217, R84, R73, R61 ;  /* 0x0000004954d97223 */ /* 0x000fc4000001003d */
[----:B------:R-:W-:Y:S02]  /*7030*/  FMUL.FTZ R60, R153, R207 ;  /* 0x000000cf993c7220 */ /* 0x000fe40000410000 */
[----:B------:R-:W-:Y:S02]  /*7040*/  FADD.FTZ R62, -R183, R62 ;  /* 0x0000003eb73e7221 */ /* 0x000fe40000010100 */
[-C--:B------:R-:W-:Y:S02]  /*7050*/  FMUL.FTZ R61, R153, R217.reuse ;  /* 0x000000d9993d7220 */ /* 0x080fe40000410000 */
[----:B------:R-:W-:Y:S02]  /*7060*/  FFMA.FTZ R60, R154, R217, -R60 ;  /* 0x000000d99a3c7223 */ /* 0x000fe4000001083c */
[C---:B------:R-:W-:Y:S02]  /*7070*/  FMUL.FTZ R67, R165.reuse, -R63 ;  /* 0x8000003fa5437220 */ /* 0x040fe40000410000 */
[----:B------:R-:W-:-:S02]  /*7080*/  FMUL.FTZ R66, R165, -R62 ;  /* 0x8000003ea5427220 */ /* 0x000fc40000410000 */
[----:B------:R-:W-:Y:S02]  /*7090*/  FFMA.FTZ R61, R154, R207, R61 ;  /* 0x000000cf9a3d7223 */ /* 0x000fe4000001003d */
[----:B------:R-:W-:Y:S02]  /*70a0*/  FFMA.FTZ R222, R93, R72, R60 ;  /* 0x000000485dde7223 */ /* 0x000fe4000001003c */
[C---:B------:R-:W-:Y:S02]  /*70b0*/  FFMA.FTZ R69, R166.reuse, R62, R67 ;  /* 0x0000003ea6457223 */ /* 0x040fe40000010043 */
[----:B------:R-:W-:Y:S02]  /*70c0*/  FFMA.FTZ R67, R166, R63, -R66 ;  /* 0x0000003fa6437223 */ /* 0x000fe40000010842 */
[----:B------:R-:W-:Y:S02]  /*70d0*/  FADD.FTZ R212, RZ, R61 ;  /* 0x0000003dffd47221 */ /* 0x000fe40000010000 */
[----:B------:R-:W-:-:S02]  /*70e0*/  FMUL.FTZ R63, R151, R222 ;  /* 0x000000de973f7220 */ /* 0x000fc40000410000 */
[----:B------:R-:W-:Y:S02]  /*70f0*/  FADD.FTZ R67, R200, R67 ;  /* 0x00000043c8437221 */ /* 0x000fe40000010000 */
[-C--:B------:R-:W-:Y:S02]  /*7100*/  FMUL.FTZ R61, R151, R212.reuse ;  /* 0x000000d4973d7220 */ /* 0x080fe40000410000 */
[----:B------:R-:W-:Y:S02]  /*7110*/  FFMA.FTZ R63, R152, R212, R63 ;  /* 0x000000d4983f7223 */ /* 0x000fe4000001003f */
[----:B------:R-:W-:Y:S02]  /*7120*/  FADD.FTZ R69, -R184, R69 ;  /* 0x00000045b8457221 */ /* 0x000fe40000010100 */
[----:B------:R-:W-:Y:S02]  /*7130*/  FMUL.FTZ R62, R167, -R67 ;  /* 0x80000043a73e7220 */ /* 0x000fe40000410000 */
[----:B------:R-:W-:-:S02]  /*7140*/  FFMA.FTZ R61, R152, R222, -R61 ;  /* 0x000000de983d7223 */ /* 0x000fc4000001083d */
[----:B------:R-:W-:Y:S02]  /*7150*/  FADD.FTZ R209, RZ, R63 ;  /* 0x0000003fffd17221 */ /* 0x000fe40000010000 */
[----:B------:R-:W-:Y:S02]  /*7160*/  FFMA.FTZ R70, R168, R69, R62 ;  /* 0x00000045a8467223 */ /* 0x000fe4000001003e */
[----:B------:R-:W-:Y:S01]  /*7170*/  FFMA.FTZ R215, R82, R57, R61 ;  /* 0x0000003952d77223 */ /* 0x000fe2000001003d */
[----:B------:R-:W-:Y:S01]  /*7180*/  HFMA2.MMA R61, -RZ, RZ, 0, 0 ;  /* 0x00000000ff3d7435 */ /* 0x000fe200000001ff */
[C---:B------:R-:W-:Y:S02]  /*7190*/  FMUL.FTZ R62, R149.reuse, R209 ;  /* 0x000000d1953e7220 */ /* 0x040fe40000410000 */
[-C--:B------:R-:W-:Y:S02]  /*71a0*/  FMUL.FTZ R66, R149, R215.reuse ;  /* 0x000000d795427220 */ /* 0x080fe40000410000 */
[----:B------:R-:W-:-:S02]  /*71b0*/  FFMA.FTZ R220, R150, R215, -R62 ;  /* 0x000000d796dc7223 */ /* 0x000fc4000001083e */
[----:B------:R-:W-:Y:S01]  /*71c0*/  FMUL.FTZ R60, R167, -R69 ;  /* 0x80000045a73c7220 */ /* 0x000fe20000410000 */
[----:B------:R-:W-:Y:S01]  /*71d0*/  CS2R R62, SRZ ;  /* 0x00000000003e7805 */ /* 0x000fe2000001ff00 */
[----:B------:R-:W-:Y:S02]  /*71e0*/  FFMA.FTZ R66, R150, R209, R66 ;  /* 0x000000d196427223 */ /* 0x000fe40000010042 */
[----:B------:R-:W-:Y:S02]  /*71f0*/  FFMA.FTZ R220, R91, R52, R220 ;  /* 0x000000345bdc7223 */ /* 0x000fe400000100dc */
[----:B------:R-:W-:Y:S01]  /*7200*/  FFMA.FTZ R68, R168, R67, -R60 ;  /* 0x00000043a8447223 */ /* 0x000fe2000001083c */
[----:B------:R-:W-:Y:S01]  /*7210*/  MOV R60, 0x3f800000 ;  /* 0x3f800000003c7802 */ /* 0x000fe20000000f00 */
[----:B------:R-:W-:Y:S02]  /*7220*/  FADD.FTZ R214, RZ, R66 ;  /* 0x00000042ffd67221 */ /* 0x000fe40000010000 */
[----:B------:R-:W-:-:S02]  /*7230*/  FMUL.FTZ R69, R147, R220 ;  /* 0x000000dc93457220 */ /* 0x000fc40000410000 */
[----:B------:R-:W-:Y:S01]  /*7240*/  FADD.FTZ R68, R201, R68 ;  /* 0x00000044c9447221 */ /* 0x000fe20000010000 */
[----:B------:R1:W2:Y:S01]  /*7250*/  @!P0 LDS.128 R60, [R3.X16+0x2af0] ;  /* 0x002af000033c8984 */ /* 0x0002a2000000cc00 */
[-C--:B------:R-:W-:Y:S01]  /*7260*/  FMUL.FTZ R67, R147, R214.reuse ;  /* 0x000000d693437220 */ /* 0x080fe20000410000 */
[----:B------:R-:W-:Y:S01]  /*7270*/  ISETP.GT.U32.AND P0, PT, R133, 0x1f, PT ;  /* 0x0000001f8500780c */ /* 0x000fe20003f04070 */
[C---:B------:R-:W-:Y:S02]  /*7280*/  FFMA.FTZ R69, R148.reuse, R214, R69 ;  /* 0x000000d694457223 */ /* 0x040fe40000010045 */
[----:B------:R-:W-:Y:S02]  /*7290*/  FADD.FTZ R70, -R185, R70 ;  /* 0x00000046b9467221 */ /* 0x000fe40000010100 */
[----:B------:R-:W-:Y:S02]  /*72a0*/  FMUL.FTZ R211, R169, -R68 ;  /* 0x80000044a9d37220 */ /* 0x000fe40000410000 */
[----:B------:R-:W-:-:S02]  /*72b0*/  FFMA.FTZ R67, R148, R220, -R67 ;  /* 0x000000dc94437223 */ /* 0x000fc40000010843 */
[----:B------:R-:W-:Y:S02]  /*72c0*/  FADD.FTZ R213, RZ, R69 ;  /* 0x00000045ffd57221 */ /* 0x000fe40000010000 */
[----:B------:R-:W-:Y:S02]  /*72d0*/  FFMA.FTZ R225, R170, R70, R211 ;  /* 0x00000046aae17223 */ /* 0x000fe400000100d3 */
[----:B------:R-:W-:Y:S02]  /*72e0*/  FFMA.FTZ R211, R89, R48, R67 ;  /* 0x0000003059d37223 */ /* 0x000fe40000010043 */
[----:B------:R-:W-:Y:S02]  /*72f0*/  FMUL.FTZ R66, R145, R213 ;  /* 0x000000d591427220 */ /* 0x000fe40000410000 */
[----:B------:R-:W-:Y:S02]  /*7300*/  FMUL.FTZ R71, R169, -R70 ;  /* 0x80000046a9477220 */ /* 0x000fe40000410000 */
[----:B------:R-:W-:-:S02]  /*7310*/  FMUL.FTZ R67, R145, R211 ;  /* 0x000000d391437220 */ /* 0x000fc40000410000 */
[----:B------:R-:W-:Y:S02]  /*7320*/  FFMA.FTZ R66, R146, R211, -R66 ;  /* 0x000000d392427223 */ /* 0x000fe40000010842 */
[----:B------:R-:W-:Y:S02]  /*7330*/  FFMA.FTZ R71, R170, R68, -R71 ;  /* 0x00000044aa477223 */ /* 0x000fe40000010847 */
[----:B------:R-:W-:Y:S02]  /*7340*/  FFMA.FTZ R216, R146, R213, R67 ;  /* 0x000000d592d87223 */ /* 0x000fe40000010043 */
[----:B------:R-:W-:Y:S02]  /*7350*/  FFMA.FTZ R218, R87, R44, R66 ;  /* 0x0000002c57da7223 */ /* 0x000fe40000010042 */
[----:B------:R-:W-:Y:S02]  /*7360*/  FMUL.FTZ R69, R169, -R65 ;  /* 0x80000041a9457220 */ /* 0x000fe40000410000 */
[----:B------:R-:W-:-:S02]  /*7370*/  FADD.FTZ R66, R202, R71 ;  /* 0x00000047ca427221 */ /* 0x000fc40000010000 */
[----:B------:R-:W-:Y:S02]  /*7380*/  FADD.FTZ R216, RZ, R216 ;  /* 0x000000d8ffd87221 */ /* 0x000fe40000010000 */
[----:B------:R-:W-:Y:S02]  /*7390*/  FMUL.FTZ R71, R143, R218 ;  /* 0x000000da8f477220 */ /* 0x000fe40000410000 */
[-C--:B------:R-:W-:Y:S02]  /*73a0*/  FMUL.FTZ R68, R169, -R64.reuse ;  /* 0x80000040a9447220 */ /* 0x080fe40000410000 */
[----:B------:R-:W-:Y:S02]  /*73b0*/  FFMA.FTZ R64, R170, R64, -R69 ;  /* 0x00000040aa407223 */ /* 0x000fe40000010845 */
[-C--:B------:R-:W-:Y:S02]  /*73c0*/  FMUL.FTZ R69, R143, R216.reuse ;  /* 0x000000d88f457220 */ /* 0x080fe40000410000 */
[----:B------:R-:W-:-:S02]  /*73d0*/  FFMA.FTZ R71, R144, R216, R71 ;  /* 0x000000d890477223 */ /* 0x000fc40000010047 */
[----:B------:R-:W-:Y:S02]  /*73e0*/  FADD.FTZ R67, -R186, R225 ;  /* 0x000000e1ba437221 */ /* 0x000fe40000010100 */
[----:B------:R-:W-:Y:S02]  /*73f0*/  FFMA.FTZ R69, R144, R218, -R69 ;  /* 0x000000da90457223 */ /* 0x000fe40000010845 */
[----:B------:R-:W-:Y:S02]  /*7400*/  FADD.FTZ R225, RZ, R71 ;  /* 0x00000047ffe17221 */ /* 0x000fe40000010000 */
[----:B------:R-:W-:Y:S02]  /*7410*/  FFMA.FTZ R65, R170, R65, R68 ;  /* 0x00000041aa417223 */ /* 0x000fe40000010044 */
[----:B------:R-:W-:Y:S02]  /*7420*/  FFMA.FTZ R227, R85, R40, R69 ;  /* 0x0000002855e37223 */ /* 0x000fe40000010045 */
[----:B------:R-:W-:Y:S01]  /*7430*/  FMUL.FTZ R68, R141, R225 ;  /* 0x000000e18d447220 */ /* 0x000fe20000410000 */
[----:B------:R1:W-:Y:S03]  /*7440*/  STS.128 [R133.X16+0x14f0], R64 ;  /* 0x0014f04085007388 */ /* 0x0003e6000000cc00 */
[----:B------:R-:W-:-:S04]  /*7450*/  FFMA.FTZ R68, R142, R227, -R68 ;  /* 0x000000e38e447223 */ /* 0x000fc80000010844 */
[----:B------:R-:W-:Y:S01]  /*7460*/  FFMA.FTZ R229, R83, R36, R68 ;  /* 0x0000002453e57223 */ /* 0x000fe20000010044 */
[----:B------:R-:W-:Y:S06]  /*7470*/  BAR.SYNC.DEFER_BLOCKING 0x0 ;  /* 0x0000000000007b1d */ /* 0x000fec0000010000 */
[----:B------:R-:W-:Y:S05]  /*7480*/  @P0 BRA `(.L_x_4232) ;  /* 0x00000a8000000947 */ /* 0x000fea0003800000 */
[----:B--2---:R-:W-:Y:S02]  /*7490*/  SHF.L.U32 R231, R133, 0x5, RZ ;  /* 0x0000000585e77819 */ /* 0x004fe400000006ff */
[----:B------:R-:W-:-:S03]  /*74a0*/  ISETP.NE.AND P0, PT, R59, 0x1f, PT ;  /* 0x0000001f3b00780c */ /* 0x000fc60003f05270 */
[----:B-1----:R-:W-:Y:S04]  /*74b0*/  LDS.128 R64, [R231+0x14f0] ;  /* 0x0014f000e7407984 */ /* 0x002fe80000000c00 */
[----:B------:R-:W1:Y:S02]  /*74c0*/  LDS.128 R68, [R231+0x1500] ;  /* 0x00150000e7447984 */ /* 0x000e640000000c00 */
[----:B-1----:R-:W-:-:S04]  /*74d0*/  FMUL.FTZ R233, R65, R71 ;  /* 0x0000004741e97220 */ /* 0x002fc80000410000 */
[CC--:B------:R-:W-:Y:S02]  /*74e0*/  FFMA.FTZ R235, R64.reuse, R70.reuse, -R233 ;  /* 0x0000004640eb7223 */ /* 0x0c0fe400000108e9 */
[C---:B------:R-:W-:Y:S02]  /*74f0*/  FMUL.FTZ R233, R65.reuse, R69 ;  /* 0x0000004541e97220 */ /* 0x040fe40000410000 */
[C---:B------:R-:W-:Y:S02]  /*7500*/  FMUL.FTZ R70, R65.reuse, R70 ;  /* 0x0000004641467220 */ /* 0x040fe40000410000 */
[-C--:B------:R-:W-:Y:S02]  /*7510*/  FMUL.FTZ R65, R65, R68.reuse ;  /* 0x0000004441417220 */ /* 0x080fe40000410000 */
[C---:B------:R-:W-:Y:S02]  /*7520*/  FFMA.FTZ R68, R64.reuse, R68, -R233 ;  /* 0x0000004440447223 */ /* 0x040fe400000108e9 */
[----:B------:R-:W-:-:S02]  /*7530*/  FFMA.FTZ R70, R64, R71, R70 ;  /* 0x0000004740467223 */ /* 0x000fc40000010046 */
[----:B------:R-:W-:Y:S01]  /*7540*/  FFMA.FTZ R236, R64, R69, R65 ;  /* 0x0000004540ec7223 */ /* 0x000fe20000010041 */
[----:B------:R-:W-:Y:S01]  /*7550*/  MOV R237, R68 ;  /* 0x0000004400ed7202 */ /* 0x000fe20000000f00 */
[----:B------:R-:W-:Y:S02]  /*7560*/  FADD.FTZ R238, R66, R235 ;  /* 0x000000eb42ee7221 */ /* 0x000fe40000010000 */
[----:B------:R-:W-:Y:S01]  /*7570*/  FADD.FTZ R245, R67, R70 ;  /* 0x0000004643f57221 */ /* 0x000fe20000010000 */
[----:B------:R-:W-:Y:S05]  /*7580*/  BRA.DIV ~URZ, `(.L_x_4233) ;  /* 0x00005df27f007947 */ /* 0x000fea000b800000 */
[----:B------:R1:W2:Y:S02]  /*7590*/  SHFL.DOWN PT, R69, R68, 0x1, 0x1f ;  /* 0x08201f0044457f89 */ /* 0x0002a400000e0000 */
.L_x_4271:
[----:B------:R-:W-:Y:S05]  /*75a0*/  BRA.DIV ~URZ, `(.L_x_4234) ;  /* 0x00005e427f007947 */ /* 0x000fea000b800000 */
[----:B------:R3:W4:Y:S04]  /*75b0*/  SHFL.DOWN PT, R70, R236, 0x1, 0x1f ;  /* 0x08201f00ec467f89 */ /* 0x00072800000e0000 */
[----:B------:R3:W0:Y:S04]  /*75c0*/  SHFL.DOWN PT, R71, R238, 0x1, 0x1f ;  /* 0x08201f00ee477f89 */ /* 0x00062800000e0000 */
[----:B------:R3:W1:Y:S02]  /*75d0*/  SHFL.DOWN PT, R241, R245, 0x1, 0x1f ;  /* 0x08201f00f5f17f89 */ /* 0x00066400000e0000 */
.L_x_4272:
[----:B------:R-:W-:Y:S01]  /*75e0*/  BSSY B1, `(.L_x_4235) ;  /* 0x000000e000017945 */ /* 0x000fe20003800000 */
[----:B------:R-:W-:Y:S01]  /*75f0*/  ISETP.GT.U32.AND P1, PT, R59, 0x1d, PT ;  /* 0x0000001d3b00780c */ /* 0x000fe20003f24070 */
[----:B------:R-:W-:Y:S07]  /*7600*/  @!P0 BRA `(.L_x_4236) ;  /* 0x000000b000008947 */ /* 0x000fee0003800000 */
[C---:B-1----:R-:W-:Y:S02]  /*7610*/  FMUL.FTZ R64, R236.reuse, R241 ;  /* 0x000000f1ec407220 */ /* 0x042fe40000410000 */
[----:B0-----:R-:W-:-:S02]  /*7620*/  FMUL.FTZ R66, R236, R71 ;  /* 0x00000047ec427220 */ /* 0x001fc40000410000 */
[C---:B------:R-:W-:Y:S02]  /*7630*/  FFMA.FTZ R71, R237.reuse, R71, -R64 ;  /* 0x00000047ed477223 */ /* 0x040fe40000010840 */
[CC--:B----4-:R-:W-:Y:S02]  /*7640*/  FMUL.FTZ R64, R236.reuse, R70.reuse ;  /* 0x00000046ec407220 */ /* 0x0d0fe40000410000 */
[-C--:B--23--:R-:W-:Y:S02]  /*7650*/  FMUL.FTZ R236, R236, R69.reuse ;  /* 0x00000045ecec7220 */ /* 0x08cfe40000410000 */
[C---:B------:R-:W-:Y:S02]  /*7660*/  FFMA.FTZ R64, R237.reuse, R69, -R64 ;  /* 0x00000045ed407223 */ /* 0x040fe40000010840 */
[C---:B------:R-:W-:Y:S02]  /*7670*/  FFMA.FTZ R66, R237.reuse, R241, R66 ;  /* 0x000000f1ed427223 */ /* 0x040fe40000010042 */
[----:B------:R-:W-:Y:S01]  /*7680*/  FFMA.FTZ R236, R237, R70, R236 ;  /* 0x00000046edec7223 */ /* 0x000fe200000100ec */
[----:B------:R-:W-:Y:S01]  /*7690*/  MOV R237, R64 ;  /* 0x0000004000ed7202 */ /* 0x000fe20000000f00 */
[----:B------:R-:W-:-:S02]  /*76a0*/  FADD.FTZ R238, R238, R71 ;  /* 0x00000047eeee7221 */ /* 0x000fc40000010000 */
[----:B------:R-:W-:Y:S02]  /*76b0*/  FADD.FTZ R245, R245, R66 ;  /* 0x00000042f5f57221 */ /* 0x000fe40000010000 */
.L_x_4236:
[----:B------:R-:W-:Y:S05]  /*76c0*/  BSYNC B1 ;  /* 0x0000000000017941 */ /* 0x000fea0003800000 */
.L_x_4235:
[----:B------:R-:W-:Y:S05]  /*76d0*/  BRA.DIV ~URZ, `(.L_x_4237) ;  /* 0x00005e627f007947 */ /* 0x000fea000b800000 */
[----:B--2---:R2:W3:Y:S04]  /*76e0*/  SHFL.DOWN PT, R69, R237, 0x2, 0x1f ;  /* 0x08401f00ed457f89 */ /* 0x0044e800000e0000 */
[----:B----4-:R2:W4:Y:S04]  /*76f0*/  SHFL.DOWN PT, R70, R236, 0x2, 0x1f ;  /* 0x08401f00ec467f89 */ /* 0x01052800000e0000 */
[----:B0-----:R2:W0:Y:S04]  /*7700*/  SHFL.DOWN PT, R71, R238, 0x2, 0x1f ;  /* 0x08401f00ee477f89 */ /* 0x00142800000e0000 */
[----:B-1----:R2:W1:Y:S02]  /*7710*/  SHFL.DOWN PT, R241, R245, 0x2, 0x1f ;  /* 0x08401f00f5f17f89 */ /* 0x00246400000e0000 */
.L_x_4273:
[----:B------:R-:W-:Y:S01]  /*7720*/  BSSY B1, `(.L_x_4238) ;  /* 0x000000e000017945 */ /* 0x000fe20003800000 */
[----:B------:R-:W-:Y:S01]  /*7730*/  ISETP.GT.U32.AND P0, PT, R59, 0x1b, PT ;  /* 0x0000001b3b00780c */ /* 0x000fe20003f04070 */
[----:B------:R-:W-:Y:S07]  /*7740*/  @P1 BRA `(.L_x_4239) ;  /* 0x000000b000001947 */ /* 0x000fee0003800000 */
        /* <DEDUP_REMOVED lines=11> */
.L_x_4239:
[----:B------:R-:W-:Y:S05]  /*7800*/  BSYNC B1 ;  /* 0x0000000000017941 */ /* 0x000fea0003800000 */
.L_x_4238:
[----:B------:R-:W-:Y:S05]  /*7810*/  BRA.DIV ~URZ, `(.L_x_4240) ;  /* 0x00005ee27f007947 */ /* 0x000fea000b800000 */
[----:B---3--:R3:W2:Y:S02]  /*7820*/  SHFL.DOWN PT, R69, R237, 0x4, 0x1f ;  /* 0x08801f00ed457f89 */ /* 0x0086a400000e0000 */
.L_x_4274:
[----:B------:R-:W-:Y:S05]  /*7830*/  BRA.DIV ~URZ, `(.L_x_4241) ;  /* 0x00005f427f007947 */ /* 0x000fea000b800000 */
[----:B----4-:R4:W3:Y:S04]  /*7840*/  SHFL.DOWN PT, R70, R236, 0x4, 0x1f ;  /* 0x08801f00ec467f89 */ /* 0x0108e800000e0000 */
[----:B0-----:R4:W0:Y:S04]  /*7850*/  SHFL.DOWN PT, R71, R238, 0x4, 0x1f ;  /* 0x08801f00ee477f89 */ /* 0x00182800000e0000 */
[----:B-1----:R4:W1:Y:S02]  /*7860*/  SHFL.DOWN PT, R241, R245, 0x4, 0x1f ;  /* 0x08801f00f5f17f89 */ /* 0x00286400000e0000 */
.L_x_4275:
[----:B------:R-:W-:Y:S01]  /*7870*/  BSSY B1, `(.L_x_4242) ;  /* 0x000000e000017945 */ /* 0x000fe20003800000 */
[----:B------:R-:W-:Y:S01]  /*7880*/  ISETP.GT.U32.AND P1, PT, R59, 0x17, PT ;  /* 0x000000173b00780c */ /* 0x000fe20003f24070 */
[----:B------:R-:W-:Y:S07]  /*7890*/  @P0 BRA `(.L_x_4243) ;  /* 0x000000b000000947 */ /* 0x000fee0003800000 */
[C---:B-1----:R-:W-:Y:S02]  /*78a0*/  FMUL.FTZ R64, R236.reuse, R241 ;  /* 0x000000f1ec407220 */ /* 0x042fe40000410000 */
[----:B0-----:R-:W-:-:S02]  /*78b0*/  FMUL.FTZ R66, R236, R71 ;  /* 0x00000047ec427220 */ /* 0x001fc40000410000 */
[C---:B------:R-:W-:Y:S02]  /*78c0*/  FFMA.FTZ R71, R237.reuse, R71, -R64 ;  /* 0x00000047ed477223 */ /* 0x040fe40000010840 */
[CC--:B---3--:R-:W-:Y:S02]  /*78d0*/  FMUL.FTZ R64, R236.reuse, R70.reuse ;  /* 0x00000046ec407220 */ /* 0x0c8fe40000410000 */
[-C--:B--2-4-:R-:W-:Y:S02]  /*78e0*/  FMUL.FTZ R236, R236, R69.reuse ;  /* 0x00000045ecec7220 */ /* 0x094fe40000410000 */
[C---:B------:R-:W-:Y:S02]  /*78f0*/  FFMA.FTZ R64, R237.reuse, R69, -R64 ;  /* 0x00000045ed407223 */ /* 0x040fe40000010840 */
[C---:B------:R-:W-:Y:S02]  /*7900*/  FFMA.FTZ R66, R237.reuse, R241, R66 ;  /* 0x000000f1ed427223 */ /* 0x040fe40000010042 */
[----:B------:R-:W-:Y:S01]  /*7910*/  FFMA.FTZ R236, R237, R70, R236 ;  /* 0x00000046edec7223 */ /* 0x000fe200000100ec */
[----:B------:R-:W-:Y:S01]  /*7920*/  MOV R237, R64 ;  /* 0x0000004000ed7202 */ /* 0x000fe20000000f00 */
[----:B------:R-:W-:-:S02]  /*7930*/  FADD.FTZ R238, R238, R71 ;  /* 0x00000047eeee7221 */ /* 0x000fc40000010000 */
[----:B------:R-:W-:Y:S02]  /*7940*/  FADD.FTZ R245, R245, R66 ;  /* 0x00000042f5f57221 */ /* 0x000fe40000010000 */
.L_x_4243:
[----:B------:R-:W-:Y:S05]  /*7950*/  BSYNC B1 ;  /* 0x0000000000017941 */ /* 0x000fea0003800000 */
.L_x_4242:
[----:B------:R-:W-:Y:S05]  /*7960*/  BRA.DIV ~URZ, `(.L_x_4244) ;  /* 0x00005f627f007947 */ /* 0x000fea000b800000 */
[----:B--2---:R2:W4:Y:S04]  /*7970*/  SHFL.DOWN PT, R69, R237, 0x8, 0x1f ;  /* 0x09001f00ed457f89 */ /* 0x00452800000e0000 */
[----:B---3--:R2:W3:Y:S04]  /*7980*/  SHFL.DOWN PT, R70, R236, 0x8, 0x1f ;  /* 0x09001f00ec467f89 */ /* 0x0084e800000e0000 */
[----:B0-----:R2:W0:Y:S04]  /*7990*/  SHFL.DOWN PT, R71, R238, 0x8, 0x1f ;  /* 0x09001f00ee477f89 */ /* 0x00142800000e0000 */
[----:B-1----:R2:W1:Y:S02]  /*79a0*/  SHFL.DOWN PT, R241, R245, 0x8, 0x1f ;  /* 0x09001f00f5f17f89 */ /* 0x00246400000e0000 */
.L_x_4276:
        /* <DEDUP_REMOVED lines=14> */
.L_x_4246:
[----:B------:R-:W-:Y:S05]  /*7a90*/  BSYNC B1 ;  /* 0x0000000000017941 */ /* 0x000fea0003800000 */
.L_x_4245:
[----:B------:R-:W-:Y:S05]  /*7aa0*/  BRA.DIV ~URZ, `(.L_x_4247) ;  /* 0x00005fe27f007947 */ /* 0x000fea000b800000 */
[----:B----4-:R4:W2:Y:S02]  /*7ab0*/  SHFL.DOWN PT, R69, R237, 0x10, 0x1f ;  /* 0x0a001f00ed457f89 */ /* 0x0108a400000e0000 */
.L_x_4277:
[----:B------:R-:W-:Y:S05]  /*7ac0*/  BRA.DIV ~URZ, `(.L_x_4248) ;  /* 0x000060427f007947 */ /* 0x000fea000b800000 */
[----:B---3--:R3:W4:Y:S04]  /*7ad0*/  SHFL.DOWN PT, R70, R236, 0x10, 0x1f ;  /* 0x0a001f00ec467f89 */ /* 0x00872800000e0000 */
[----:B0-----:R3:W0:Y:S04]  /*7ae0*/  SHFL.DOWN PT, R71, R238, 0x10, 0x1f ;  /* 0x0a001f00ee477f89 */ /* 0x00162800000e0000 */
[----:B-1----:R3:W1:Y:S02]  /*7af0*/  SHFL.DOWN PT, R241, R245, 0x10, 0x1f ;  /* 0x0a001f00f5f17f89 */ /* 0x00266400000e0000 */
.L_x_4278:
[----:B------:R-:W-:Y:S01]  /*7b00*/  BSSY B1, `(.L_x_4249) ;  /* 0x000000d000017945 */ /* 0x000fe20003800000 */
[----:B------:R-:W-:Y:S05]  /*7b10*/  @P0 BRA `(.L_x_4250) ;  /* 0x000000b000000947 */ /* 0x000fea0003800000 */
        /* <DEDUP_REMOVED lines=11> */
.L_x_4250:
[----:B------:R-:W-:Y:S05]  /*7bd0*/  BSYNC B1 ;  /* 0x0000000000017941 */ /* 0x000fea0003800000 */
.L_x_4249:
[----:B------:R-:W-:Y:S05]  /*7be0*/  BRA.DIV ~URZ, `(.L_x_4251) ;  /* 0x000060727f007947 */ /* 0x000fea000b800000 */
[----:B------:R-:W5:Y:S04]  /*7bf0*/  SHFL.IDX PT, R242, R236, RZ, 0x1f ;  /* 0x00001fffecf27589 */ /* 0x000f6800000e0000 */
[----:B------:R-:W3:Y:S04]  /*7c00*/  SHFL.IDX PT, R235, R237, RZ, 0x1f ;  /* 0x00001fffedeb7589 */ /* 0x000ee800000e0000 */
[----:B------:R-:W4:Y:S04]  /*7c10*/  SHFL.IDX PT, R233, R245, RZ, 0x1f ;  /* 0x00001ffff5e97589 */ /* 0x000f2800000e0000 */
[----:B-1----:R-:W1:Y:S04]  /*7c20*/  SHFL.DOWN PT, R241, R245, 0x1, 0x1f ;  /* 0x08201f00f5f17f89 */ /* 0x002e6800000e0000 */
[----:B------:R-:W2:Y:S04]  /*7c30*/  SHFL.IDX PT, R68, R60, RZ, 0x1f ;  /* 0x00001fff3c447589 */ /* 0x000ea800000e0000 */
[----:B----4-:R-:W4:Y:S04]  /*7c40*/  SHFL.IDX PT, R70, R62, RZ, 0x1f ;  /* 0x00001fff3e467589 */ /* 0x010f2800000e0000 */
[----:B0-----:R-:W0:Y:S01]  /*7c50*/  SHFL.IDX PT, R71, R63, RZ, 0x1f ;  /* 0x00001fff3f477589 */ /* 0x001e2200000e0000 */
[----:B-----5:R-:W-:-:S02]  /*7c60*/  FMUL.FTZ R64, R63, R242 ;  /* 0x000000f23f407220 */ /* 0x020fc40000410000 */
[----:B------:R-:W-:Y:S01]  /*7c70*/  FMUL.FTZ R66, R62, R242 ;  /* 0x000000f23e427220 */ /* 0x000fe20000410000 */
[----:B--2---:R-:W2:Y:S01]  /*7c80*/  SHFL.IDX PT, R69, R61, RZ, 0x1f ;  /* 0x00001fff3d457589 */ /* 0x004ea200000e0000 */
[----:B---3--:R-:W-:-:S03]  /*7c90*/  FMUL.FTZ R239, R60, R235 ;  /* 0x000000eb3cef7220 */ /* 0x008fc60000410000 */
[----:B------:R-:W3:Y:S04]  /*7ca0*/  SHFL.IDX PT, R234, R238, RZ, 0x1f ;  /* 0x00001fffeeea7589 */ /* 0x000ee800000e0000 */
[----:B------:R5:W0:Y:S04]  /*7cb0*/  SHFL.DOWN PT, R240, R238, 0x1, 0x1f ;  /* 0x08201f00eef07f89 */ /* 0x000a2800000e0000 */
[----:B------:R1:W0:Y:S04]  /*7cc0*/  SHFL.DOWN PT, R243, R237, 0x1, 0x1f ;  /* 0x08201f00edf37f89 */ /* 0x00022800000e0000 */
[----:B------:R2:W0:Y:S01]  /*7cd0*/  SHFL.DOWN PT, R244, R236, 0x1, 0x1f ;  /* 0x08201f00ecf47f89 */ /* 0x00042200000e0000 */
[----:B-----5:R-:W-:-:S02]  /*7ce0*/  FMUL.FTZ R238, R60, R242 ;  /* 0x000000f23cee7220 */ /* 0x020fc40000410000 */
[----:B------:R-:W-:Y:S02]  /*7cf0*/  FMUL.FTZ R242, R61, R242 ;  /* 0x000000f23df27220 */ /* 0x000fe40000410000 */
[-C--:B-1----:R-:W-:Y:S02]  /*7d00*/  FFMA.FTZ R237, R62, R235.reuse, -R64 ;  /* 0x000000eb3eed7223 */ /* 0x082fe40000010840 */
[----:B--2---:R-:W-:Y:S02]  /*7d10*/  FFMA.FTZ R236, R63, R235, R66 ;  /* 0x000000eb3fec7223 */ /* 0x004fe40000010042 */
.L_x_4279:
[----:B----4-:R1:W2:Y:S01]  /*7d20*/  LDS.128 R64, [R231+0x1500] ;  /* 0x00150000e7407984 */ /* 0x0102a20000000c00 */
        /* <DEDUP_REMOVED lines=13> */
.L_x_4253:
[----:B-1----:R-:W-:Y:S05]  /*7e00*/  BSYNC B1 ;  /* 0x0000000000017941 */ /* 0x002fea0003800000 */
.L_x_4252:
[C---:B--2---:R-:W-:Y:S01]  /*7e10*/  FMUL.FTZ R60, R65.reuse, R70 ;  /* 0x00000046413c7220 */ /* 0x044fe20000410000 */
        /* <DEDUP_REMOVED lines=13> */
[----:B---3--:R-:W-:Y:S02]  /*7ef0*/  FADD.FTZ R62, R237, R234 ;  /* 0x000000eaed3e7221 */ /* 0x008fe40000010000 */
[----:B------:R-:W-:Y:S02]  /*7f00*/  FADD.FTZ R63, R236, R233 ;  /* 0x000000e9ec3f7221 */ /* 0x000fe40000010000 */
.L_x_4232:
[----:B--2---:R-:W-:Y:S05]  /*7f10*/  BSYNC B0 ;  /* 0x0000000000007941 */ /* 0x004fea0003800000 */
.L_x_4231:
[----:B------:R-:W-:Y:S01]  /*7f20*/  WARPSYNC 0xffffffff ;  /* 0xffffffff00007948 */ /* 0x000fe20003800000 */
[----:B------:R-:W-:Y:S01]  /*7f30*/  BAR.SYNC.DEFER_BLOCKING 0x0 ;  /* 0x0000000000007b1d */ /* 0x000fe20000010000 */
[----:B------:R-:W-:-:S02]  /*7f40*/  ISETP.NE.AND P0, PT, R133, RZ, PT ;  /* 0x000000ff8500720c */ /* 0x000fc40003f05270 */
[C---:B------:R-:W-:Y:S02]  /*7f50*/  ISETP.GT.AND P1, PT, R132.reuse, 0x1e, PT ;  /* 0x0000001e8400780c */ /* 0x040fe40003f24270 */
[----:B------:R-:W-:Y:S01]  /*7f60*/  ISETP.NE.AND P2, PT, R132, RZ, PT ;  /* 0x000000ff8400720c */ /* 0x000fe20003f45270 */
[----:B------:R-:W-:Y:S01]  /*7f70*/  BSSY B0, `(.L_x_4254) ;  /* 0x00001e5000007945 */ /* 0x000fe20003800000 */
[----:B01----:R-:W0:Y:S07]  /*7f80*/  LDS.64 R64, [R133.X16+0x14f8] ;  /* 0x0014f80085407984 */ /* 0x003e2e000000ca00 */
        /* <DEDUP_REMOVED lines=64> */
[----:B------:R-:W-:Y:S02]  /*8390*/  FFMA.FTZ R66, R19, R232, RZ ;  /* 0x000000e813427223 */ /* 0x000fe400000100ff */
[----:B------:R-:W-:Y:S02]  /*83a0*/  FFMA.FTZ R160, R160, R196, -R159 ;  /* 0x000000c4a0a07223 */ /* 0x000fe4000001089f */
[----:B------:R-:W-:Y:S02]  /*83b0*/  FADD.FTZ R181, -R181, R64 ;  /* 0x00000040b5b57221 */ /* 0x000fe40000010100 */
[----:B------:R-:W-:-:S02]  /*83c0*/  FFMA.FTZ R66, R17, R230, R66 ;  /* 0x000000e611427223 */ /* 0x000fc40000010042 */
[----:B------:R-:W-:Y:S02]  /*83d0*/  FADD.FTZ R197, R197, R160 ;  /* 0x000000a0c5c57221 */ /* 0x000fe40000010000 */
[C---:B------:R-:W-:Y:S02]  /*83e0*/  FMUL.FTZ R64, R161.reuse, -R181 ;  /* 0x800000b5a1407220 */ /* 0x040fe40000410000 */
[----:B------:R-:W-:Y:S02]  /*83f0*/  FFMA.FTZ R66, R16, R223, R66 ;  /* 0x000000df10427223 */ /* 0x000fe40000010042 */
[-C--:B------:R-:W-:Y:S02]  /*8400*/  FMUL.FTZ R161, R161, -R197.reuse ;  /* 0x800000c5a1a17220 */ /* 0x080fe40000410000 */
[----:B------:R-:W-:Y:S02]  /*8410*/  FFMA.FTZ R69, R162, R197, -R64 ;  /* 0x000000c5a2457223 */ /* 0x000fe40000010840 */
[----:B------:R-:W-:-:S02]  /*8420*/  FFMA.FTZ R66, R15, R228, R66 ;  /* 0x000000e40f427223 */ /* 0x000fc40000010042 */
[----:B------:R-:W-:Y:S02]  /*8430*/  FFMA.FTZ R64, R19, -R204, RZ ;  /* 0x800000cc13407223 */ /* 0x000fe400000100ff */
[----:B------:R-:W-:Y:S02]  /*8440*/  FFMA.FTZ R161, R162, R181, R161 ;  /* 0x000000b5a2a17223 */ /* 0x000fe400000100a1 */
[----:B------:R-:W-:Y:S02]  /*8450*/  FFMA.FTZ R68, R14, R221, R66 ;  /* 0x000000dd0e447223 */ /* 0x000fe40000010042 */
[----:B------:R-:W-:Y:S02]  /*8460*/  FFMA.FTZ R66, R17, -R128, R64 ;  /* 0x8000008011427223 */ /* 0x000fe40000010040 */
[----:B------:R-:W-:Y:S02]  /*8470*/  FADD.FTZ R198, R198, R69 ;  /* 0x00000045c6c67221 */ /* 0x000fe40000010000 */
[----:B------:R-:W-:-:S02]  /*8480*/  FADD.FTZ R182, -R182, R161 ;  /* 0x000000a1b6b67221 */ /* 0x000fc40000010100 */
[----:B------:R-:W-:Y:S02]  /*8490*/  FFMA.FTZ R68, R13, R226, R68 ;  /* 0x000000e20d447223 */ /* 0x000fe40000010044 */
[----:B------:R-:W-:Y:S02]  /*84a0*/  FFMA.FTZ R66, R16, -R129, R66 ;  /* 0x8000008110427223 */ /* 0x000fe40000010042 */
[C---:B------:R-:W-:Y:S02]  /*84b0*/  FMUL.FTZ R69, R163.reuse, -R198 ;  /* 0x800000c6a3457220 */ /* 0x040fe40000410000 */
[----:B------:R-:W-:Y:S02]  /*84c0*/  FMUL.FTZ R163, R163, -R182 ;  /* 0x800000b6a3a37220 */ /* 0x000fe40000410000 */
[----:B------:R-:W-:Y:S02]  /*84d0*/  FFMA.FTZ R68, R12, R219, R68 ;  /* 0x000000db0c447223 */ /* 0x000fe40000010044 */
[----:B------:R-:W-:-:S02]  /*84e0*/  FFMA.FTZ R66, R15, -R206, R66 ;  /* 0x800000ce0f427223 */ /* 0x000fc40000010042 */
[C---:B------:R-:W-:Y:S02]  /*84f0*/  FFMA.FTZ R64, R164.reuse, R182, R69 ;  /* 0x000000b6a4407223 */ /* 0x040fe40000010045 */
[----:B------:R-:W-:Y:S02]  /*8500*/  FFMA.FTZ R164, R164, R198, -R163 ;  /* 0x000000c6a4a47223 */ /* 0x000fe400000108a3 */
[----:B------:R-:W-:Y:S02]  /*8510*/  FFMA.FTZ R68, R11, R224, R68 ;  /* 0x000000e00b447223 */ /* 0x000fe40000010044 */
[----:B------:R-:W-:Y:S02]  /*8520*/  FFMA.FTZ R66, R14, -R203, R66 ;  /* 0x800000cb0e427223 */ /* 0x000fe40000010042 */
[----:B------:R-:W-:Y:S02]  /*8530*/  FADD.FTZ R183, -R183, R64 ;  /* 0x00000040b7b77221 */ /* 0x000fe40000010100 */
[----:B------:R-:W-:-:S02]  /*8540*/  FADD.FTZ R199, R199, R164 ;  /* 0x000000a4c7c77221 */ /* 0x000fc40000010000 */
[----:B------:R-:W-:Y:S02]  /*8550*/  FFMA.FTZ R68, R10, R217, R68 ;  /* 0x000000d90a447223 */ /* 0x000fe40000010044 */
[----:B------:R-:W-:Y:S02]  /*8560*/  FFMA.FTZ R66, R13, -R208, R66 ;  /* 0x800000d00d427223 */ /* 0x000fe40000010042 */
[C---:B-1----:R-:W-:Y:S02]  /*8570*/  FMUL.FTZ R60, R165.reuse, -R183 ;  /* 0x800000b7a53c7220 */ /* 0x042fe40000410000 */
[----:B------:R-:W-:Y:S02]  /*8580*/  FMUL.FTZ R165, R165, -R199 ;  /* 0x800000c7a5a57220 */ /* 0x000fe40000410000 */
[----:B------:R-:W-:Y:S02]  /*8590*/  FFMA.FTZ R68, R9, R222, R68 ;  /* 0x000000de09447223 */ /* 0x000fe40000010044 */
[----:B------:R-:W-:-:S02]  /*85a0*/  FFMA.FTZ R66, R12, -R205, R66 ;  /* 0x800000cd0c427223 */ /* 0x000fc40000010042 */
[C---:B------:R-:W-:Y:S02]  /*85b0*/  FFMA.FTZ R61, R166.reuse, R199, -R60 ;  /* 0x000000c7a63d7223 */ /* 0x040fe4000001083c */
        /* <DEDUP_REMOVED lines=15> */
[----:B------:R-:W-:Y:S02]  /*86b0*/  FMUL.FTZ R141, R141, R227 ;  /* 0x000000e38d8d7220 */ /* 0x000fe40000410000 */
[----:B------:R-:W-:-:S02]  /*86c0*/  FADD.FTZ R185, -R185, R60 ;  /* 0x0000003cb9b97221 */ /* 0x000fc40000010100 */
[----:B------:R-:W-:Y:S02]  /*86d0*/  FADD.FTZ R201, R201, R168 ;  /* 0x000000a8c9c97221 */ /* 0x000fe40000010000 */
[----:B------:R-:W-:Y:S02]  /*86e0*/  FFMA.FTZ R62, R4, R227, R68 ;  /* 0x000000e3043e7223 */ /* 0x000fe40000010044 */
[----:B------:R-:W-:Y:S02]  /*86f0*/  FFMA.FTZ R66, R7, -R214, R66 ;  /* 0x800000d607427223 */ /* 0x000fe40000010042 */
[----:B------:R-:W-:Y:S02]  /*8700*/  FFMA.FTZ R142, R142, R225, R141 ;  /* 0x000000e18e8e7223 */ /* 0x000fe4000001008d */
[----:B------:R-:W-:Y:S02]  /*8710*/  FMUL.FTZ R60, R169, -R185 ;  /* 0x800000b9a93c7220 */ /* 0x000fe40000410000 */
[----:B------:R-:W-:-:S02]  /*8720*/  FMUL.FTZ R68, R187, UR15 ;  /* 0x0000000fbb447c20 */ /* 0x000fc40008410000 */
[----:B------:R-:W-:Y:S02]  /*8730*/  FMUL.FTZ R169, R169, -R201 ;  /* 0x800000c9a9a97220 */ /* 0x000fe40000410000 */
[----:B------:R-:W-:Y:S02]  /*8740*/  FFMA.FTZ R66, R6, -R213, R66 ;  /* 0x800000d506427223 */ /* 0x000fe40000010042 */
[----:B------:R-:W-:Y:S02]  /*8750*/  FADD.FTZ R71, RZ, R142 ;  /* 0x0000008eff477221 */ /* 0x000fe40000010000 */
[C---:B------:R-:W-:Y:S02]  /*8760*/  FMUL.FTZ R64, R171.reuse, UR15 ;  /* 0x0000000fab407c20 */ /* 0x040fe40008410000 */
[----:B------:R-:W-:Y:S02]  /*8770*/  FFMA.FTZ R68, R171, UR14, -R68 ;  /* 0x0000000eab447c23 */ /* 0x000fe40008010844 */
[----:B------:R-:W-:-:S02]  /*8780*/  FFMA.FTZ R169, R170, R185, R169 ;  /* 0x000000b9aaa97223 */ /* 0x000fc400000100a9 */
[----:B------:R-:W-:Y:S02]  /*8790*/  FFMA.FTZ R66, R5, -R216, R66 ;  /* 0x800000d805427223 */ /* 0x000fe40000010042 */
[-C--:B------:R-:W-:Y:S02]  /*87a0*/  FFMA.FTZ R61, R83, -R36.reuse, R229 ;  /* 0x80000024533d7223 */ /* 0x080fe400000100e5 */
[----:B------:R-:W-:Y:S02]  /*87b0*/  FMUL.FTZ R148, R171, R36 ;  /* 0x00000024ab947220 */ /* 0x000fe40000410000 */
[----:B------:R-:W-:Y:S02]  /*87c0*/  FFMA.FTZ R64, R187, UR14, R64 ;  /* 0x0000000ebb407c23 */ /* 0x000fe40008010040 */
[----:B------:R-:W-:Y:S02]  /*87d0*/  FMUL.FTZ R68, R71, R68 ;  /* 0x0000004447447220 */ /* 0x000fe40000410000 */
[----:B------:R-:W-:-:S02]  /*87e0*/  FFMA.FTZ R69, R170, R201, -R60 ;  /* 0x000000c9aa457223 */ /* 0x000fc4000001083c */
[----:B------:R-:W-:Y:S02]  /*87f0*/  FADD.FTZ R186, -R186, R169 ;  /* 0x000000a9baba7221 */ /* 0x000fe40000010100 */
[----:B------:R-:W-:Y:S02]  /*8800*/  FMUL.FTZ R60, R187, R36 ;  /* 0x00000024bb3c7220 */ /* 0x000fe40000410000 */
[----:B------:R-:W-:Y:S02]  /*8810*/  FFMA.FTZ R63, R4, -R225, R66 ;  /* 0x800000e1043f7223 */ /* 0x000fe40000010042 */
[----:B------:R-:W-:Y:S02]  /*8820*/  FMUL.FTZ R66, R71, R148 ;  /* 0x0000009447427220 */ /* 0x000fe40000410000 */
[----:B------:R-:W-:Y:S02]  /*8830*/  FFMA.FTZ R146, R64, R61, R68 ;  /* 0x0000003d40927223 */ /* 0x000fe40000010044 */
[----:B------:R-:W-:-:S02]  /*8840*/  FADD.FTZ R202, R202, R69 ;  /* 0x00000045caca7221 */ /* 0x000fc40000010000 */
[----:B------:R-:W-:Y:S02]  /*8850*/  FMUL.FTZ R68, R186, R81 ;  /* 0x00000051ba447220 */ /* 0x000fe40000410000 */
[C---:B------:R-:W-:Y:S02]  /*8860*/  FADD.FTZ R20, R60.reuse, R20 ;  /* 0x000000143c147221 */ /* 0x040fe40000010000 */
[----:B------:R-:W-:Y:S02]  /*8870*/  FMUL.FTZ R149, R71, R60 ;  /* 0x0000003c47957220 */ /* 0x000fe40000410000 */
[----:B------:R-:W-:Y:S02]  /*8880*/  FMUL.FTZ R115, R185, R80 ;  /* 0x00000050b9737220 */ /* 0x000fe40000410000 */
[----:B------:R-:W-:Y:S02]  /*8890*/  FFMA.FTZ R60, R60, R61, R66 ;  /* 0x0000003d3c3c7223 */ /* 0x000fe40000010042 */
[----:B------:R-:W-:-:S02]  /*88a0*/  FFMA.FTZ R63, R2, -R71, R63 ;  /* 0x80000047023f7223 */ /* 0x000fc4000001003f */
[----:B------:R-:W-:Y:S02]  /*88b0*/  FFMA.FTZ R69, R92, -R81, R232 ;  /* 0x800000515c457223 */ /* 0x000fe400000100e8 */
[----:B------:R-:W-:Y:S02]  /*88c0*/  FMUL.FTZ R66, R200, R79 ;  /* 0x0000004fc8427220 */ /* 0x000fe40000410000 */
[----:B------:R-:W-:Y:S02]  /*88d0*/  FMUL.FTZ R64, R202, R81 ;  /* 0x00000051ca407220 */ /* 0x000fe40000410000 */
[----:B------:R-:W-:Y:S02]  /*88e0*/  FMUL.FTZ R70, R204, R68 ;  /* 0x00000044cc467220 */ /* 0x000fe40000410000 */
[-C--:B------:R-:W-:Y:S02]  /*88f0*/  FMUL.FTZ R71, R201, R80.reuse ;  /* 0x00000050c9477220 */ /* 0x080fe40000410000 */
[----:B------:R-:W-:-:S02]  /*8900*/  FFMA.FTZ R230, R101, -R80, R230 ;  /* 0x8000005065e67223 */ /* 0x000fc400000100e6 */
[----:B------:R-:W-:Y:S02]  /*8910*/  FMUL.FTZ R114, R128, R115 ;  /* 0x0000007380727220 */ /* 0x000fe40000410000 */
[-C--:B------:R-:W-:Y:S02]  /*8920*/  FFMA.FTZ R223, R90, -R79.reuse, R223 ;  /* 0x8000004f5adf7223 */ /* 0x080fe400000100df */
[----:B------:R-:W-:Y:S02]  /*8930*/  FMUL.FTZ R144, R184, R79 ;  /* 0x0000004fb8907220 */ /* 0x000fe40000410000 */
[----:B------:R-:W-:Y:S02]  /*8940*/  FFMA.FTZ R70, R64, R69, R70 ;  /* 0x0000004540467223 */ /* 0x000fe40000010046 */
[----:B------:R-:W-:Y:S02]  /*8950*/  FMUL.FTZ R145, R129, R66 ;  /* 0x0000004281917220 */ /* 0x000fe40000410000 */
[----:B------:R-:W-:-:S02]  /*8960*/  FMUL.FTZ R142, R128, R71 ;  /* 0x00000047808e7220 */ /* 0x000fc40000410000 */
[----:B------:R-:W-:Y:S02]  /*8970*/  FFMA.FTZ R141, R71, R230, R114 ;  /* 0x000000e6478d7223 */ /* 0x000fe40000010072 */
[----:B------:R-:W-:Y:S02]  /*8980*/  FMUL.FTZ R114, R204, R64 ;  /* 0x00000040cc727220 */ /* 0x000fe40000410000 */
[----:B------:R-:W-:Y:S02]  /*8990*/  FADD.FTZ R70, RZ, R70 ;  /* 0x00000046ff467221 */ /* 0x000fe40000010000 */
[-C--:B------:R-:W-:Y:S02]  /*89a0*/  FFMA.FTZ R145, R223, R144.reuse, -R145 ;  /* 0x00000090df917223 */ /* 0x080fe40000010891 */
[----:B------:R-:W-:Y:S02]  /*89b0*/  FFMA.FTZ R143, R230, R115, -R142 ;  /* 0x00000073e68f7223 */ /* 0x000fe4000001088e */
[----:B------:R-:W-:-:S02]  /*89c0*/  FMUL.FTZ R144, R129, R144 ;  /* 0x0000009081907220 */ /* 0x000fc40000410000 */
[----:B------:R-:W-:Y:S02]  /*89d0*/  FMUL.FTZ R115, R199, R78 ;  /* 0x0000004ec7737220 */ /* 0x000fe40000410000 */
[----:B------:R-:W-:Y:S02]  /*89e0*/  FFMA.FTZ R114, R69, R68, -R114 ;  /* 0x0000004445727223 */ /* 0x000fe40000010872 */
[----:B------:R-:W-:Y:S02]  /*89f0*/  FADD.FTZ R70, R70, R141 ;  /* 0x0000008d46467221 */ /* 0x000fe40000010000 */
[----:B------:R-:W-:Y:S02]  /*8a00*/  FFMA.FTZ R141, R66, R223, R144 ;  /* 0x000000df428d7223 */ /* 0x000fe40000010090 */
[-C--:B------:R-:W-:Y:S02]  /*8a10*/  FFMA.FTZ R228, R99, -R78.reuse, R228 ;  /* 0x8000004e63e47223 */ /* 0x080fe400000100e4 */
[----:B------:R-:W-:-:S02]  /*8a20*/  FMUL.FTZ R147, R183, R78 ;  /* 0x0000004eb7937220 */ /* 0x000fc40000410000 */
[----:B------:R-:W-:Y:S02]  /*8a30*/  FMUL.FTZ R142, R206, R115 ;  /* 0x00000073ce8e7220 */ /* 0x000fe40000410000 */
[----:B------:R-:W-:Y:S02]  /*8a40*/  FADD.FTZ R114, RZ, R114 ;  /* 0x00000072ff727221 */ /* 0x000fe40000010000 */
[----:B------:R-:W-:Y:S02]  /*8a50*/  FADD.FTZ R70, R70, R141 ;  /* 0x0000008d46467221 */ /* 0x000fe40000010000 */
[-C--:B------:R-:W-:Y:S02]  /*8a60*/  FFMA.FTZ R141, R228, R147.reuse, -R142 ;  /* 0x00000093e48d7223 */ /* 0x080fe4000001088e */
[----:B------:R-:W-:Y:S02]  /*8a70*/  FADD.FTZ R114, R114, R143 ;  /* 0x0000008f72727221 */ /* 0x000fe40000010000 */
[----:B------:R-:W-:-:S02]  /*8a80*/  FMUL.FTZ R147, R206, R147 ;  /* 0x00000093ce937220 */ /* 0x000fc40000410000 */
[-C--:B------:R-:W-:Y:S02]  /*8a90*/  FMUL.FTZ R142, R182, R77.reuse ;  /* 0x0000004db68e7220 */ /* 0x080fe40000410000 */
[-C--:B------:R-:W-:Y:S02]  /*8aa0*/  FMUL.FTZ R68, R198, R77.reuse ;  /* 0x0000004dc6447220 */ /* 0x080fe40000410000 */
[----:B------:R-:W-:Y:S02]  /*8ab0*/  FFMA.FTZ R221, R88, -R77, R221 ;  /* 0x8000004d58dd7223 */ /* 0x000fe400000100dd */
[----:B------:R-:W-:Y:S02]  /*8ac0*/  FFMA.FTZ R147, R115, R228, R147 ;  /* 0x000000e473937223 */ /* 0x000fe40000010093 */
[----:B------:R-:W-:Y:S02]  /*8ad0*/  FMUL.FTZ R143, R203, R142 ;  /* 0x0000008ecb8f7220 */ /* 0x000fe40000410000 */
[----:B------:R-:W-:-:S02]  /*8ae0*/  FADD.FTZ R114, R114, R145 ;  /* 0x0000009172727221 */ /* 0x000fc40000010000 */
[----:B------:R-:W-:Y:S02]  /*8af0*/  FMUL.FTZ R144, R203, R68 ;  /* 0x00000044cb907220 */ /* 0x000fe40000410000 */
[----:B------:R-:W-:Y:S02]  /*8b00*/  FADD.FTZ R70, R70, R147 ;  /* 0x0000009346467221 */ /* 0x000fe40000010000 */
[----:B------:R-:W-:Y:S02]  /*8b10*/  FFMA.FTZ R143, R68, R221, R143 ;  /* 0x000000dd448f7223 */ /* 0x000fe4000001008f */
[----:B------:R-:W-:Y:S02]  /*8b20*/  FADD.FTZ R114, R114, R141 ;  /* 0x0000008d72727221 */ /* 0x000fe40000010000 */
[----:B------:R-:W-:Y:S02]  /*8b30*/  FMUL.FTZ R141, R197, R76 ;  /* 0x0000004cc58d7220 */ /* 0x000fe40000410000 */
[----:B------:R-:W-:-:S02]  /*8b40*/  FFMA.FTZ R145, R221, R142, -R144 ;  /* 0x0000008edd917223 */ /* 0x000fc40000010890 */
[----:B------:R-:W-:Y:S02]  /*8b50*/  FADD.FTZ R70, R70, R143 ;  /* 0x0000008f46467221 */ /* 0x000fe40000010000 */
[-C--:B------:R-:W-:Y:S02]  /*8b60*/  FFMA.FTZ R226, R97, -R76.reuse, R226 ;  /* 0x8000004c61e27223 */ /* 0x080fe400000100e2 */
[----:B------:R-:W-:Y:S02]  /*8b70*/  FMUL.FTZ R143, R181, R76 ;  /* 0x0000004cb58f7220 */ /* 0x000fe40000410000 */
[----:B------:R-:W-:Y:S02]  /*8b80*/  FMUL.FTZ R142, R208, R141 ;  /* 0x0000008dd08e7220 */ /* 0x000fe40000410000 */
[----:B------:R-:W-:Y:S02]  /*8b90*/  FFMA.FTZ R187, R83, R187, R146 ;  /* 0x000000bb53bb7223 */ /* 0x000fe40000010092 */
[----:B------:R-:W-:-:S02]  /*8ba0*/  FMUL.FTZ R146, R188, UR15 ;  /* 0x0000000fbc927c20 */ /* 0x000fc40008410000 */
[----:B------:R-:W-:Y:S02]  /*8bb0*/  FFMA.FTZ R61, R61, R148, -R149 ;  /* 0x000000943d3d7223 */ /* 0x000fe40000010895 */
[----:B------:R-:W-:Y:S02]  /*8bc0*/  FADD.FTZ R114, R114, R145 ;  /* 0x0000009172727221 */ /* 0x000fe40000010000 */
[C---:B------:R-:W-:Y:S02]  /*8bd0*/  FMUL.FTZ R148, R65.reuse, R40 ;  /* 0x0000002841947220 */ /* 0x040fe40000410000 */
[-C--:B------:R-:W-:Y:S02]  /*8be0*/  FFMA.FTZ R145, R226, R143.reuse, -R142 ;  /* 0x0000008fe2917223 */ /* 0x080fe4000001088e */
[----:B------:R-:W-:Y:S02]  /*8bf0*/  FMUL.FTZ R143, R208, R143 ;  /* 0x0000008fd08f7220 */ /* 0x000fe40000410000 */
[----:B------:R-:W-:-:S02]  /*8c00*/  FFMA.FTZ R142, R65, UR14, -R146 ;  /* 0x0000000e418e7c23 */ /* 0x000fc40008010892 */
[-C--:B------:R-:W-:Y:S02]  /*8c10*/  FMUL.FTZ R144, R188, R40.reuse ;  /* 0x00000028bc907220 */ /* 0x080fe40000410000 */
[----:B------:R-:W-:Y:S02]  /*8c20*/  FFMA.FTZ R227, R85, -R40, R227 ;  /* 0x8000002855e37223 */ /* 0x000fe400000100e3 */
[----:B------:R-:W-:Y:S02]  /*8c30*/  FMUL.FTZ R146, R225, R148 ;  /* 0x00000094e1927220 */ /* 0x000fe40000410000 */
[----:B------:R-:W-:Y:S02]  /*8c40*/  FFMA.FTZ R143, R141, R226, R143 ;  /* 0x000000e28d8f7223 */ /* 0x000fe4000001008f */
[----:B------:R-:W-:Y:S02]  /*8c50*/  FMUL.FTZ R142, R225, R142 ;  /* 0x0000008ee18e7220 */ /* 0x000fe40000410000 */
[----:B------:R-:W-:-:S02]  /*8c60*/  FADD.FTZ R21, R144, R21 ;  /* 0x0000001590157221 */ /* 0x000fc40000010000 */
[----:B------:R-:W-:Y:S02]  /*8c70*/  FMUL.FTZ R225, R225, R144 ;  /* 0x00000090e1e17220 */ /* 0x000fe40000410000 */
[----:B------:R-:W-:Y:S02]  /*8c80*/  FFMA.FTZ R144, R144, R227, R146 ;  /* 0x000000e390907223 */ /* 0x000fe40000010092 */
[----:B------:R-:W-:Y:S02]  /*8c90*/  FADD.FTZ R146, R70, R143 ;  /* 0x0000008f46927221 */ /* 0x000fe40000010000 */
[-C--:B------:R-:W-:Y:S02]  /*8ca0*/  FMUL.FTZ R70, R196, R75.reuse ;  /* 0x0000004bc4467220 */ /* 0x080fe40000410000 */
[----:B------:R-:W-:Y:S02]  /*8cb0*/  FADD.FTZ R145, R114, R145 ;  /* 0x0000009172917221 */ /* 0x000fe40000010000 */
        /* <DEDUP_REMOVED lines=14> */
[----:B------:R-:W-:Y:S02]  /*8da0*/  FFMA.FTZ R147, R70, R219, R147 ;  /* 0x000000db46937223 */ /* 0x000fe40000010093 */
[----:B------:R-:W-:Y:S02]  /*8db0*/  FMUL.FTZ R149, R210, R149 ;  /* 0x00000095d2957220 */ /* 0x000fe40000410000 */
[----:B------:R-:W-:Y:S02]  /*8dc0*/  FFMA.FTZ R153, R217, R152, -R153 ;  /* 0x00000098d9997223 */ /* 0x000fe40000010899 */
[----:B------:R-:W-:Y:S02]  /*8dd0*/  FADD.FTZ R146, R146, R147 ;  /* 0x0000009392927221 */ /* 0x000fe40000010000 */
[----:B------:R-:W-:-:S02]  /*8de0*/  FFMA.FTZ R149, R143, R224, R149 ;  /* 0x000000e08f957223 */ /* 0x000fc40000010095 */
[----:B------:R-:W-:Y:S02]  /*8df0*/  FADD.FTZ R150, R145, R150 ;  /* 0x0000009691967221 */ /* 0x000fe40000010000 */
[----:B------:R-:W-:Y:S02]  /*8e00*/  FMUL.FTZ R152, R207, R152 ;  /* 0x00000098cf987220 */ /* 0x000fe40000410000 */
[-C--:B------:R-:W-:Y:S02]  /*8e10*/  FMUL.FTZ R145, R193, R72.reuse ;  /* 0x00000048c1917220 */ /* 0x080fe40000410000 */
[----:B------:R-:W-:Y:S02]  /*8e20*/  FADD.FTZ R146, R146, R149 ;  /* 0x0000009592927221 */ /* 0x000fe40000010000 */
[----:B------:R-:W-:Y:S02]  /*8e30*/  FFMA.FTZ R147, R114, R217, R152 ;  /* 0x000000d972937223 */ /* 0x000fe40000010098 */
[----:B------:R-:W-:-:S02]  /*8e40*/  FFMA.FTZ R222, R93, -R72, R222 ;  /* 0x800000485dde7223 */ /* 0x000fc400000100de */
[----:B------:R-:W-:Y:S02]  /*8e50*/  FMUL.FTZ R149, R177, R72 ;  /* 0x00000048b1957220 */ /* 0x000fe40000410000 */
[----:B------:R-:W-:Y:S02]  /*8e60*/  FMUL.FTZ R152, R212, R145 ;  /* 0x00000091d4987220 */ /* 0x000fe40000410000 */
[----:B------:R-:W-:Y:S02]  /*8e70*/  FADD.FTZ R150, R150, R151 ;  /* 0x0000009796967221 */ /* 0x000fe40000010000 */
[-C--:B------:R-:W-:Y:S02]  /*8e80*/  FFMA.FTZ R151, R222, R149.reuse, -R152 ;  /* 0x00000095de977223 */ /* 0x080fe40000010898 */
[----:B------:R-:W-:Y:S02]  /*8e90*/  FMUL.FTZ R149, R212, R149 ;  /* 0x00000095d4957220 */ /* 0x000fe40000410000 */
[----:B------:R-:W-:-:S02]  /*8ea0*/  FMUL.FTZ R154, R176, R57 ;  /* 0x00000039b09a7220 */ /* 0x000fc40000410000 */
[----:B------:R-:W-:Y:S02]  /*8eb0*/  FADD.FTZ R147, R146, R147 ;  /* 0x0000009392937221 */ /* 0x000fe40000010000 */
[----:B------:R-:W-:Y:S02]  /*8ec0*/  FFMA.FTZ R152, R145, R222, R149 ;  /* 0x000000de91987223 */ /* 0x000fe40000010095 */
[-C--:B------:R-:W-:Y:S02]  /*8ed0*/  FMUL.FTZ R146, R192, R57.reuse ;  /* 0x00000039c0927220 */ /* 0x080fe40000410000 */
[----:B------:R-:W-:Y:S02]  /*8ee0*/  FFMA.FTZ R215, R82, -R57, R215 ;  /* 0x8000003952d77223 */ /* 0x000fe400000100d7 */
[----:B------:R-:W-:Y:S02]  /*8ef0*/  FMUL.FTZ R149, R209, R154 ;  /* 0x0000009ad1957220 */ /* 0x000fe40000410000 */
[----:B------:R-:W-:-:S02]  /*8f00*/  FADD.FTZ R147, R147, R152 ;  /* 0x0000009893937221 */ /* 0x000fc40000010000 */
[----:B------:R-:W-:Y:S02]  /*8f10*/  FFMA.FTZ R152, R146, R215, R149 ;  /* 0x000000d792987223 */ /* 0x000fe40000010095 */
[----:B------:R-:W-:Y:S02]  /*8f20*/  FMUL.FTZ R155, R209, R146 ;  /* 0x00000092d19b7220 */ /* 0x000fe40000410000 */
[----:B------:R-:W-:Y:S02]  /*8f30*/  FADD.FTZ R152, R147, R152 ;  /* 0x0000009893987221 */ /* 0x000fe40000010000 */
[----:B------:R-:W-:Y:S02]  /*8f40*/  FMUL.FTZ R147, R191, R52 ;  /* 0x00000034bf937220 */ /* 0x000fe40000410000 */
[----:B------:R-:W-:Y:S02]  /*8f50*/  FADD.FTZ R150, R150, R153 ;  /* 0x0000009996967221 */ /* 0x000fe40000010000 */
[----:B------:R-:W-:-:S02]  /*8f60*/  FFMA.FTZ R225, R227, R148, -R225 ;  /* 0x00000094e3e17223 */ /* 0x000fc400000108e1 */
[----:B------:R-:W-:Y:S02]  /*8f70*/  FFMA.FTZ R155, R215, R154, -R155 ;  /* 0x0000009ad79b7223 */ /* 0x000fe4000001089b */
[-C--:B------:R-:W-:Y:S02]  /*8f80*/  FFMA.FTZ R220, R91, -R52.reuse, R220 ;  /* 0x800000345bdc7223 */ /* 0x080fe400000100dc */
[----:B------:R-:W-:Y:S02]  /*8f90*/  FMUL.FTZ R149, R175, R52 ;  /* 0x00000034af957220 */ /* 0x000fe40000410000 */
[----:B------:R-:W-:Y:S02]  /*8fa0*/  FMUL.FTZ R148, R214, R147 ;  /* 0x00000093d6947220 */ /* 0x000fe40000410000 */
[----:B------:R-:W-:Y:S02]  /*8fb0*/  FADD.FTZ R150, R150, R151 ;  /* 0x0000009796967221 */ /* 0x000fe40000010000 */
[----:B------:R-:W-:-:S02]  /*8fc0*/  FMUL.FTZ R154, R190, R48 ;  /* 0x00000030be9a7220 */ /* 0x000fc40000410000 */
[----:B------:R-:W-:Y:S02]  /*8fd0*/  FFMA.FTZ R151, R220, R149, -R148 ;  /* 0x00000095dc977223 */ /* 0x000fe40000010894 */
[----:B------:R-:W-:Y:S02]  /*8fe0*/  FADD.FTZ R150, R150, R155 ;  /* 0x0000009b96967221 */ /* 0x000fe40000010000 */
[-C--:B------:R-:W-:Y:S02]  /*8ff0*/  FFMA.FTZ R211, R89, -R48.reuse, R211 ;  /* 0x8000003059d37223 */ /* 0x080fe400000100d3 */
[----:B------:R-:W-:Y:S02]  /*9000*/  FMUL.FTZ R156, R67, R48 ;  /* 0x00000030439c7220 */ /* 0x000fe40000410000 */
[----:B------:R-:W-:Y:S02]  /*9010*/  FMUL.FTZ R148, R213, R154 ;  /* 0x0000009ad5947220 */ /* 0x000fe40000410000 */
[----:B------:R-:W-:-:S02]  /*9020*/  FMUL.FTZ R155, R189, R44 ;  /* 0x0000002cbd9b7220 */ /* 0x000fc40000410000 */
[----:B------:R-:W-:Y:S02]  /*9030*/  FMUL.FTZ R149, R214, R149 ;  /* 0x00000095d6957220 */ /* 0x000fe40000410000 */
[----:B------:R-:W-:Y:S02]  /*9040*/  FFMA.FTZ R153, R211, R156, -R148 ;  /* 0x0000009cd3997223 */ /* 0x000fe40000010894 */
[-C--:B------:R-:W-:Y:S02]  /*9050*/  FFMA.FTZ R218, R87, -R44.reuse, R218 ;  /* 0x8000002c57da7223 */ /* 0x080fe400000100da */
[----:B------:R-:W-:Y:S02]  /*9060*/  FMUL.FTZ R157, R173, R44 ;  /* 0x0000002cad9d7220 */ /* 0x000fe40000410000 */
[----:B------:R-:W-:Y:S02]  /*9070*/  FMUL.FTZ R148, R216, R155 ;  /* 0x0000009bd8947220 */ /* 0x000fe40000410000 */
[----:B------:R-:W-:-:S02]  /*9080*/  FFMA.FTZ R149, R147, R220, R149 ;  /* 0x000000dc93957223 */ /* 0x000fc40000010095 */
[----:B------:R-:W-:Y:S02]  /*9090*/  FMUL.FTZ R156, R213, R156 ;  /* 0x0000009cd59c7220 */ /* 0x000fe40000410000 */
[----:B------:R-:W-:Y:S02]  /*90a0*/  FADD.FTZ R150, R150, R151 ;  /* 0x0000009796967221 */ /* 0x000fe40000010000 */
[----:B------:R-:W-:Y:S02]  /*90b0*/  FFMA.FTZ R151, R218, R157, -R148 ;  /* 0x0000009dda977223 */ /* 0x000fe40000010894 */
[----:B------:R-:W-:Y:S02]  /*90c0*/  FADD.FTZ R149, R152, R149 ;  /* 0x0000009598957221 */ /* 0x000fe40000010000 */
[----:B------:R-:W-:Y:S02]  /*90d0*/  FFMA.FTZ R156, R154, R211, R156 ;  /* 0x000000d39a9c7223 */ /* 0x000fe4000001009c */
[----:B------:R-:W-:-:S02]  /*90e0*/  FMUL.FTZ R157, R216, R157 ;  /* 0x0000009dd89d7220 */ /* 0x000fc40000410000 */
[----:B------:R-:W-:Y:S02]  /*90f0*/  FADD.FTZ R149, R149, R156 ;  /* 0x0000009c95957221 */ /* 0x000fe40000010000 */
[----:B------:R-:W-:Y:S02]  /*9100*/  FADD.FTZ R150, R150, R153 ;  /* 0x0000009996967221 */ /* 0x000fe40000010000 */
[----:B------:R-:W-:Y:S02]  /*9110*/  FFMA.FTZ R152, R155, R218, R157 ;  /* 0x000000da9b987223 */ /* 0x000fe4000001009d */
[----:B------:R-:W-:Y:S02]  /*9120*/  FADD.FTZ R150, R150, R151 ;  /* 0x0000009796967221 */ /* 0x000fe40000010000 */
[----:B------:R-:W-:Y:S02]  /*9130*/  FADD.FTZ R149, R149, R152 ;  /* 0x0000009895957221 */ /* 0x000fe40000010000 */
[----:B------:R-:W-:-:S02]  /*9140*/  FMUL.FTZ R65, R65, UR15 ;  /* 0x0000000f41417c20 */ /* 0x000fc40008410000 */
[----:B------:R-:W-:Y:S02]  /*9150*/  FADD.FTZ R150, R150, R225 ;  /* 0x000000e196967221 */ /* 0x000fe40000010000 */
[----:B------:R-:W-:Y:S02]  /*9160*/  FADD.FTZ R149, R149, R144 ;  /* 0x0000009095957221 */ /* 0x000fe40000010000 */
[----:B------:R-:W-:Y:S02]  /*9170*/  FFMA.FTZ R65, R188, UR14, R65 ;  /* 0x0000000ebc417c23 */ /* 0x000fe40008010041 */
[----:B------:R-:W-:Y:S02]  /*9180*/  FMUL.FTZ R148, R189, UR15 ;  /* 0x0000000fbd947c20 */ /* 0x000fe40008410000 */
[----:B------:R-:W-:Y:S02]  /*9190*/  FFMA.FTZ R62, R2, R229, R62 ;  /* 0x000000e5023e7223 */ /* 0x000fe4000001003e */
[----:B------:R-:W-:-:S02]  /*91a0*/  FADD.FTZ R61, R150, R61 ;  /* 0x0000003d963d7221 */ /* 0x000fc40000010000 */
[----:B------:R-:W-:Y:S01]  /*91b0*/  FADD.FTZ R149, R149, R60 ;  /* 0x0000003c95957221 */ /* 0x000fe20000010000 */
[----:B------:R-:W0:Y:S01]  /*91c0*/  SHFL.DOWN PT, R153, R62, 0x1, 0x1f ;  /* 0x08201f003e997f89 */ /* 0x000e2200000e0000 */
[----:B------:R-:W-:Y:S02]  /*91d0*/  FFMA.FTZ R227, R65, R227, R142 ;  /* 0x000000e341e37223 */ /* 0x000fe4000001008e */
[----:B------:R-:W-:Y:S01]  /*91e0*/  FFMA.FTZ R65, R173, UR14, -R148 ;  /* 0x0000000ead417c23 */ /* 0x000fe20008010894 */
        /* <DEDUP_REMOVED lines=11> */
[----:B------:R-:W-:-:S02]  /*92a0*/  FMUL.FTZ R65, R216, R65 ;  /* 0x00000041d8417220 */ /* 0x000fc40000410000 */
[----:B------:R-:W-:Y:S01]  /*92b0*/  FFMA.FTZ R190, R89, R190, R60 ;  /* 0x000000be59be7223 */ /* 0x000fe2000001003c */
[----:B------:R-:W-:Y:S01]  /*92c0*/  MOV R60, R149 ;  /* 0x00000095003c7202 */ /* 0x000fe20000000f00 */
[----:B0-----:R-:W-:Y:S02]  /*92d0*/  @!P1 FADD.FTZ R62, R62, R153 ;  /* 0x000000993e3e9221 */ /* 0x001fe40000010000 */
[----:B------:R-:W-:Y:S02]  /*92e0*/  FFMA.FTZ R142, R189, UR14, R142 ;  /* 0x0000000ebd8e7c23 */ /* 0x000fe4000801008e */
[----:B-1----:R-:W-:Y:S01]  /*92f0*/  @!P1 FADD.FTZ R61, R61, R144 ;  /* 0x000000903d3d9221 */ /* 0x002fe20000010000 */
[----:B------:R-:W0:Y:S01]  /*9300*/  SHFL.DOWN PT, R149, R62, 0x2, 0x1f ;  /* 0x08401f003e957f89 */ /* 0x000e2200000e0000 */
[----:B------:R-:W-:Y:S02]  /*9310*/  FFMA.FTZ R142, R142, R218, R65 ;  /* 0x000000da8e8e7223 */ /* 0x000fe40000010041 */
[----:B--2---:R-:W-:-:S02]  /*9320*/  @!P1 FADD.FTZ R63, R63, R148 ;  /* 0x000000943f3f9221 */ /* 0x004fc40000010000 */
[----:B------:R-:W1:Y:S01]  /*9330*/  SHFL.DOWN PT, R148, R61, 0x2, 0x1f ;  /* 0x08401f003d947f89 */ /* 0x000e6200000e0000 */
[----:B---3--:R-:W-:Y:S01]  /*9340*/  @!P1 FADD.FTZ R60, R60, R151 ;  /* 0x000000973c3c9221 */ /* 0x008fe20000010000 */
[----:B------:R-:W-:Y:S01]  /*9350*/  ISETP.GT.AND P1, PT, R132, 0x1d, PT ;  /* 0x0000001d8400780c */ /* 0x000fe20003f24270 */
[----:B------:R-:W-:Y:S01]  /*9360*/  FFMA.FTZ R189, R87, R189, R142 ;  /* 0x000000bd57bd7223 */ /* 0x000fe2000001008e */
[----:B------:R-:W2:Y:S01]  /*9370*/  SHFL.DOWN PT, R150, R63, 0x2, 0x1f ;  /* 0x08401f003f967f89 */ /* 0x000ea200000e0000 */
[----:B------:R-:W-:Y:S02]  /*9380*/  FMUL.FTZ R142, R191, UR15 ;  /* 0x0000000fbf8e7c20 */ /* 0x000fe40008410000 */
[----:B------:R-:W-:Y:S01]  /*9390*/  FMUL.FTZ R65, R192, UR15 ;  /* 0x0000000fc0417c20 */ /* 0x000fe20008410000 */
[----:B------:R-:W3:Y:S01]  /*93a0*/  SHFL.DOWN PT, R147, R60, 0x2, 0x1f ;  /* 0x08401f003c937f89 */ /* 0x000ee200000e0000 */
[C---:B------:R-:W-:Y:S02]  /*93b0*/  FFMA.FTZ R67, R175.reuse, UR14, -R142 ;  /* 0x0000000eaf437c23 */ /* 0x040fe4000801088e */
[----:B------:R-:W-:-:S02]  /*93c0*/  FMUL.FTZ R142, R175, UR15 ;  /* 0x0000000faf8e7c20 */ /* 0x000fc40008410000 */
[----:B------:R-:W-:Y:S02]  /*93d0*/  FMUL.FTZ R214, R214, R67 ;  /* 0x00000043d6d67220 */ /* 0x000fe40000410000 */
[----:B------:R-:W-:Y:S02]  /*93e0*/  FFMA.FTZ R67, R191, UR14, R142 ;  /* 0x0000000ebf437c23 */ /* 0x000fe4000801008e */
[----:B------:R-:W-:Y:S02]  /*93f0*/  FFMA.FTZ R142, R176, UR14, -R65 ;  /* 0x0000000eb08e7c23 */ /* 0x000fe40008010841 */
[----:B0-----:R-:W-:Y:S02]  /*9400*/  @!P1 FADD.FTZ R62, R62, R149 ;  /* 0x000000953e3e9221 */ /* 0x001fe40000010000 */
[----:B------:R-:W-:Y:S02]  /*9410*/  FMUL.FTZ R65, R176, UR15 ;  /* 0x0000000fb0417c20 */ /* 0x000fe40008410000 */
[----:B------:R-:W-:-:S02]  /*9420*/  FMUL.FTZ R209, R209, R142 ;  /* 0x0000008ed1d17220 */ /* 0x000fc40000410000 */
[----:B-1----:R-:W-:Y:S02]  /*9430*/  @!P1 FADD.FTZ R61, R61, R148 ;  /* 0x000000943d3d9221 */ /* 0x002fe40000010000 */
[----:B------:R-:W-:Y:S02]  /*9440*/  FMUL.FTZ R142, R193, UR15 ;  /* 0x0000000fc18e7c20 */ /* 0x000fe40008410000 */
[----:B--2---:R-:W-:Y:S02]  /*9450*/  @!P1 FADD.FTZ R63, R63, R150 ;  /* 0x000000963f3f9221 */ /* 0x004fe40000010000 */
[----:B------:R-:W-:Y:S02]  /*9460*/  FADD.FTZ R25, R146, R25 ;  /* 0x0000001992197221 */ /* 0x000fe40000010000 */
[----:B---3--:R-:W-:Y:S01]  /*9470*/  @!P1 FADD.FTZ R60, R60, R147 ;  /* 0x000000933c3c9221 */ /* 0x008fe20000010000 */
[----:B------:R-:W-:Y:S01]  /*9480*/  SHFL.DOWN PT, R148, R63, 0x4, 0x1f ;  /* 0x08801f003f947f89 */ /* 0x000fe200000e0000 */
[----:B------:R-:W-:Y:S01]  /*9490*/  FADD.FTZ R26, R145, R26 ;  /* 0x0000001a911a7221 */ /* 0x000fe20000010000 */
[----:B------:R-:W-:Y:S01]  /*94a0*/  ISETP.GT.AND P1, PT, R132, 0x1b, PT ;  /* 0x0000001b8400780c */ /* 0x000fe20003f24270 */
[----:B------:R-:W-:Y:S01]  /*94b0*/  FFMA.FTZ R144, R192, UR14, R65 ;  /* 0x0000000ec0907c23 */ /* 0x000fe20008010041 */
[----:B------:R-:W0:Y:S01]  /*94c0*/  SHFL.DOWN PT, R147, R62, 0x4, 0x1f ;  /* 0x08801f003e937f89 */ /* 0x000e2200000e0000 */
[----:B------:R-:W-:-:S02]  /*94d0*/  FFMA.FTZ R65, R177, UR14, -R142 ;  /* 0x0000000eb1417c23 */ /* 0x000fc4000801088e */
[----:B------:R-:W-:Y:S01]  /*94e0*/  FMUL.FTZ R142, R177, UR15 ;  /* 0x0000000fb18e7c20 */ /* 0x000fe20008410000 */
[----:B------:R-:W1:Y:S01]  /*94f0*/  SHFL.DOWN PT, R146, R61, 0x4, 0x1f ;  /* 0x08801f003d927f89 */ /* 0x000e6200000e0000 */
[----:B------:R-:W-:Y:S02]  /*9500*/  FMUL.FTZ R212, R212, R65 ;  /* 0x00000041d4d47220 */ /* 0x000fe40000410000 */
[----:B------:R-:W-:Y:S01]  /*9510*/  FMUL.FTZ R65, R194, UR15 ;  /* 0x0000000fc2417c20 */ /* 0x000fe20008410000 */
[----:B------:R-:W2:Y:S01]  /*9520*/  SHFL.DOWN PT, R145, R60, 0x4, 0x1f ;  /* 0x08801f003c917f89 */ /* 0x000ea200000e0000 */
[----:B------:R-:W-:Y:S02]  /*9530*/  FFMA.FTZ R214, R67, R220, R214 ;  /* 0x000000dc43d67223 */ /* 0x000fe400000100d6 */
[----:B------:R-:W-:Y:S02]  /*9540*/  FFMA.FTZ R67, R193, UR14, R142 ;  /* 0x0000000ec1437c23 */ /* 0x000fe4000801008e */
[----:B------:R-:W-:-:S02]  /*9550*/  FFMA.FTZ R142, R178, UR14, -R65 ;  /* 0x0000000eb28e7c23 */ /* 0x000fc40008010841 */
[----:B------:R-:W-:Y:S02]  /*9560*/  FMUL.FTZ R65, R178, UR15 ;  /* 0x0000000fb2417c20 */ /* 0x000fe40008410000 */
[----:B------:R-:W-:Y:S02]  /*9570*/  FMUL.FTZ R207, R207, R142 ;  /* 0x0000008ecfcf7220 */ /* 0x000fe40000410000 */
[----:B------:R-:W-:Y:S02]  /*9580*/  FMUL.FTZ R142, R195, UR15 ;  /* 0x0000000fc38e7c20 */ /* 0x000fe40008410000 */
[----:B------:R-:W-:Y:S02]  /*9590*/  FFMA.FTZ R209, R144, R215, R209 ;  /* 0x000000d790d17223 */ /* 0x000fe400000100d1 */
[----:B------:R-:W-:Y:S02]  /*95a0*/  FFMA.FTZ R144, R194, UR14, R65 ;  /* 0x0000000ec2907c23 */ /* 0x000fe40008010041 */
[----:B------:R-:W-:-:S02]  /*95b0*/  FADD.FTZ R27, R114, R27 ;  /* 0x0000001b721b7221 */ /* 0x000fc40000010000 */
[C---:B------:R-:W-:Y:S02]  /*95c0*/  FFMA.FTZ R65, R179.reuse, UR14, -R142 ;  /* 0x0000000eb3417c23 */ /* 0x040fe4000801088e */
[----:B------:R-:W-:Y:S02]  /*95d0*/  FMUL.FTZ R114, R179, UR15 ;  /* 0x0000000fb3727c20 */ /* 0x000fe40008410000 */
[----:B0-----:R-:W-:Y:S02]  /*95e0*/  @!P1 FADD.FTZ R62, R62, R147 ;  /* 0x000000933e3e9221 */ /* 0x001fe40000010000 */
[----:B------:R-:W-:Y:S02]  /*95f0*/  @!P1 FADD.FTZ R63, R63, R148 ;  /* 0x000000943f3f9221 */ /* 0x000fe40000010000 */
[----:B-1----:R-:W-:Y:S02]  /*9600*/  @!P1 FADD.FTZ R61, R61, R146 ;  /* 0x000000923d3d9221 */ /* 0x002fe40000010000 */
[----:B--2---:R-:W-:Y:S01]  /*9610*/  @!P1 FADD.FTZ R60, R60, R145 ;  /* 0x000000913c3c9221 */ /* 0x004fe20000010000 */
[----:B------:R-:W-:Y:S01]  /*9620*/  ISETP.GT.AND P1, PT, R132, 0x17, PT ;  /* 0x000000178400780c */ /* 0x000fe20003f24270 */
[----:B------:R-:W-:Y:S01]  /*9630*/  FMUL.FTZ R210, R210, R65 ;  /* 0x00000041d2d27220 */ /* 0x000fe20000410000 */
[----:B------:R-:W0:Y:S01]  /*9640*/  SHFL.DOWN PT, R145, R62, 0x8, 0x1f ;  /* 0x09001f003e917f89 */ /* 0x000e2200000e0000 */
[----:B------:R-:W-:-:S02]  /*9650*/  FFMA.FTZ R65, R195, UR14, R114 ;  /* 0x0000000ec3417c23 */ /* 0x000fc40008010072 */
[----:B------:R-:W-:Y:S01]  /*9660*/  FFMA.FTZ R207, R144, R217, R207 ;  /* 0x000000d990cf7223 */ /* 0x000fe200000100cf */
[----:B------:R-:W-:Y:S01]  /*9670*/  SHFL.DOWN PT, R142, R61, 0x8, 0x1f ;  /* 0x09001f003d8e7f89 */ /* 0x000fe200000e0000 */
[----:B------:R-:W-:Y:S02]  /*9680*/  FADD.FTZ R28, R143, R28 ;  /* 0x0000001c8f1c7221 */ /* 0x000fe40000010000 */
[----:B------:R-:W-:Y:S01]  /*9690*/  FFMA.FTZ R210, R65, R224, R210 ;  /* 0x000000e041d27223 */ /* 0x000fe200000100d2 */
[----:B------:R-:W1:Y:S01]  /*96a0*/  SHFL.DOWN PT, R144, R63, 0x8, 0x1f ;  /* 0x09001f003f907f89 */ /* 0x000e6200000e0000 */
[----:B------:R-:W-:Y:S02]  /*96b0*/  FMUL.FTZ R65, R196, UR15 ;  /* 0x0000000fc4417c20 */ /* 0x000fe40008410000 */
[----:B------:R-:W-:Y:S01]  /*96c0*/  FADD.FTZ R29, R70, R29 ;  /* 0x0000001d461d7221 */ /* 0x000fe20000010000 */
[----:B------:R-:W2:Y:S01]  /*96d0*/  SHFL.DOWN PT, R143, R60, 0x8, 0x1f ;  /* 0x09001f003c8f7f89 */ /* 0x000ea200000e0000 */
[----:B------:R-:W-:-:S02]  /*96e0*/  FFMA.FTZ R114, R180, UR14, -R65 ;  /* 0x0000000eb4727c23 */ /* 0x000fc40008010841 */
[----:B------:R-:W-:Y:S02]  /*96f0*/  FMUL.FTZ R65, R180, UR15 ;  /* 0x0000000fb4417c20 */ /* 0x000fe40008410000 */
[----:B------:R-:W-:Y:S02]  /*9700*/  FMUL.FTZ R70, R197, UR15 ;  /* 0x0000000fc5467c20 */ /* 0x000fe40008410000 */
[----:B------:R-:W-:Y:S02]  /*9710*/  FMUL.FTZ R205, R205, R114 ;  /* 0x00000072cdcd7220 */ /* 0x000fe40000410000 */
[----:B------:R-:W-:Y:S02]  /*9720*/  FFMA.FTZ R114, R196, UR14, R65 ;  /* 0x0000000ec4727c23 */ /* 0x000fe40008010041 */
[----:B------:R-:W-:Y:S02]  /*9730*/  FFMA.FTZ R65, R181, UR14, -R70 ;  /* 0x0000000eb5417c23 */ /* 0x000fe40008010846 */
[----:B------:R-:W-:-:S02]  /*9740*/  FADD.FTZ R31, R68, R31 ;  /* 0x0000001f441f7221 */ /* 0x000fc40000010000 */
[----:B------:R-:W-:Y:S02]  /*9750*/  FMUL.FTZ R208, R208, R65 ;  /* 0x00000041d0d07220 */ /* 0x000fe40000410000 */
[----:B------:R-:W-:Y:S02]  /*9760*/  FMUL.FTZ R65, R198, UR15 ;  /* 0x0000000fc6417c20 */ /* 0x000fe40008410000 */
[----:B------:R-:W-:Y:S02]  /*9770*/  FMUL.FTZ R70, R181, UR15 ;  /* 0x0000000fb5467c20 */ /* 0x000fe40008410000 */
[----:B------:R-:W-:Y:S02]  /*9780*/  FFMA.FTZ R68, R182, UR14, -R65 ;  /* 0x0000000eb6447c23 */ /* 0x000fe40008010841 */
[----:B0-----:R-:W-:Y:S02]  /*9790*/  @!P1 FADD.FTZ R62, R62, R145 ;  /* 0x000000913e3e9221 */ /* 0x001fe40000010000 */
[----:B-1----:R-:W-:-:S02]  /*97a0*/  @!P1 FADD.FTZ R63, R63, R144 ;  /* 0x000000903f3f9221 */ /* 0x002fc40000010000 */
[----:B------:R-:W-:Y:S02]  /*97b0*/  @!P1 FADD.FTZ R61, R61, R142 ;  /* 0x0000008e3d3d9221 */ /* 0x000fe40000010000 */
[----:B--2---:R-:W-:Y:S01]  /*97c0*/  @!P1 FADD.FTZ R60, R60, R143 ;  /* 0x0000008f3c3c9221 */ /* 0x004fe20000010000 */
[----:B------:R-:W-:Y:S01]  /*97d0*/  SHFL.DOWN PT, R142, R63, 0x10, 0x1f ;  /* 0x0a001f003f8e7f89 */ /* 0x000fe200000e0000 */
[----:B------:R-:W-:Y:S01]  /*97e0*/  FMUL.FTZ R203, R203, R68 ;  /* 0x00000044cbcb7220 */ /* 0x000fe20000410000 */
[----:B------:R-:W-:Y:S01]  /*97f0*/  ISETP.GT.AND P1, PT, R132, 0xf, PT ;  /* 0x0000000f8400780c */ /* 0x000fe20003f24270 */
[----:B------:R-:W-:Y:S01]  /*9800*/  FMUL.FTZ R65, R182, UR15 ;  /* 0x0000000fb6417c20 */ /* 0x000fe20008410000 */
[----:B------:R-:W0:Y:S01]  /*9810*/  SHFL.DOWN PT, R143, R62, 0x10, 0x1f ;  /* 0x0a001f003e8f7f89 */ /* 0x000e2200000e0000 */
[----:B------:R-:W-:Y:S02]  /*9820*/  FMUL.FTZ R68, R199, UR15 ;  /* 0x0000000fc7447c20 */ /* 0x000fe40008410000 */
[----:B------:R-:W-:-:S02]  /*9830*/  FFMA.FTZ R212, R67, R222, R212 ;  /* 0x000000de43d47223 */ /* 0x000fc400000100d4 */
[----:B------:R-:W-:Y:S02]  /*9840*/  FFMA.FTZ R205, R114, R219, R205 ;  /* 0x000000db72cd7223 */ /* 0x000fe400000100cd */
[----:B------:R-:W-:Y:S01]  /*9850*/  FFMA.FTZ R67, R197, UR14, R70 ;  /* 0x0000000ec5437c23 */ /* 0x000fe20008010046 */
[----:B------:R-:W1:Y:S01]  /*9860*/  SHFL.DOWN PT, R114, R61, 0x10, 0x1f ;  /* 0x0a001f003d727f89 */ /* 0x000e6200000e0000 */
[----:B------:R-:W-:Y:S02]  /*9870*/  FADD.FTZ R30, R141, R30 ;  /* 0x0000001e8d1e7221 */ /* 0x000fe40000010000 */
[----:B------:R-:W-:Y:S01]  /*9880*/  FFMA.FTZ R70, R198, UR14, R65 ;  /* 0x0000000ec6467c23 */ /* 0x000fe20008010041 */
[----:B------:R-:W2:Y:S01]  /*9890*/  SHFL.DOWN PT, R141, R60, 0x10, 0x1f ;  /* 0x0a001f003c8d7f89 */ /* 0x000ea200000e0000 */
[C---:B------:R-:W-:Y:S02]  /*98a0*/  FFMA.FTZ R65, R183.reuse, UR14, -R68 ;  /* 0x0000000eb7417c23 */ /* 0x040fe40008010844 */
[----:B------:R-:W-:-:S02]  /*98b0*/  FMUL.FTZ R68, R183, UR15 ;  /* 0x0000000fb7447c20 */ /* 0x000fc40008410000 */
[----:B------:R-:W-:Y:S02]  /*98c0*/  FFMA.FTZ R208, R67, R226, R208 ;  /* 0x000000e243d07223 */ /* 0x000fe400000100d0 */
[----:B------:R-:W-:Y:S02]  /*98d0*/  FMUL.FTZ R206, R206, R65 ;  /* 0x00000041cece7220 */ /* 0x000fe40000410000 */
[----:B------:R-:W-:Y:S02]  /*98e0*/  FFMA.FTZ R67, R199, UR14, R68 ;  /* 0x0000000ec7437c23 */ /* 0x000fe40008010044 */
[----:B------:R-:W-:Y:S02]  /*98f0*/  FADD.FTZ R33, R66, R33 ;  /* 0x0000002142217221 */ /* 0x000fe40000010000 */
[----:B------:R-:W-:Y:S02]  /*9900*/  FMUL.FTZ R65, R200, UR15 ;  /* 0x0000000fc8417c20 */ /* 0x000fe40008410000 */
[----:B------:R-:W-:-:S02]  /*9910*/  FMUL.FTZ R66, R201, UR15 ;  /* 0x0000000fc9427c20 */ /* 0x000fc40008410000 */
[----:B------:R-:W-:Y:S02]  /*9920*/  FFMA.FTZ R206, R67, R228, R206 ;  /* 0x000000e443ce7223 */ /* 0x000fe400000100ce */
[----:B------:R-:W-:Y:S02]  /*9930*/  FFMA.FTZ R68, R184, UR14, -R65 ;  /* 0x0000000eb8447c23 */ /* 0x000fe40008010841 */
[----:B------:R-:W-:Y:S02]  /*9940*/  FFMA.FTZ R67, R185, UR14, -R66 ;  /* 0x0000000eb9437c23 */ /* 0x000fe40008010842 */
[----:B------:R-:W-:Y:S02]  /*9950*/  FMUL.FTZ R65, R202, UR15 ;  /* 0x0000000fca417c20 */ /* 0x000fe40008410000 */
[----:B------:R-:W-:Y:S02]  /*9960*/  FADD.FTZ R32, R115, R32 ;  /* 0x0000002073207221 */ /* 0x000fe40000010000 */
[----:B------:R-:W-:-:S02]  /*9970*/  FMUL.FTZ R128, R128, R67 ;  /* 0x0000004380807220 */ /* 0x000fc40000410000 */
[----:B------:R-:W-:Y:S02]  /*9980*/  FMUL.FTZ R115, R184, UR15 ;  /* 0x0000000fb8737c20 */ /* 0x000fe40008410000 */
[----:B------:R-:W-:Y:S02]  /*9990*/  FMUL.FTZ R66, R185, UR15 ;  /* 0x0000000fb9427c20 */ /* 0x000fe40008410000 */
[C---:B------:R-:W-:Y:S02]  /*99a0*/  FFMA.FTZ R67, R186.reuse, UR14, -R65 ;  /* 0x0000000eba437c23 */ /* 0x040fe40008010841 */
[----:B------:R-:W-:Y:S02]  /*99b0*/  FMUL.FTZ R65, R186, UR15 ;  /* 0x0000000fba417c20 */ /* 0x000fe40008410000 */
[----:B------:R-:W-:Y:S02]  /*99c0*/  FMUL.FTZ R129, R129, R68 ;  /* 0x0000004481817220 */ /* 0x000fe40000410000 */
[----:B------:R-:W-:-:S02]  /*99d0*/  FFMA.FTZ R68, R200, UR14, R115 ;  /* 0x0000000ec8447c23 */ /* 0x000fc40008010073 */
[----:B------:R-:W-:Y:S02]  /*99e0*/  FFMA.FTZ R115, R201, UR14, R66 ;  /* 0x0000000ec9737c23 */ /* 0x000fe40008010042 */
[----:B------:R-:W-:Y:S02]  /*99f0*/  FMUL.FTZ R67, R204, R67 ;  /* 0x00000043cc437220 */ /* 0x000fe40000410000 */
[----:B------:R-:W-:Y:S02]  /*9a00*/  FFMA.FTZ R66, R202, UR14, R65 ;  /* 0x0000000eca427c23 */ /* 0x000fe40008010041 */
[----:B0-----:R-:W-:Y:S02]  /*9a10*/  @!P1 FADD.FTZ R62, R62, R143 ;  /* 0x0000008f3e3e9221 */ /* 0x001fe40000010000 */
[----:B------:R-:W-:Y:S02]  /*9a20*/  @!P1 FADD.FTZ R63, R63, R142 ;  /* 0x0000008e3f3f9221 */ /* 0x000fe40000010000 */
[----:B-1----:R-:W-:-:S02]  /*9a30*/  @!P1 FADD.FTZ R61, R61, R114 ;  /* 0x000000723d3d9221 */ /* 0x002fc40000010000 */
[----:B--2---:R-:W-:Y:S02]  /*9a40*/  @!P1 FADD.FTZ R60, R60, R141 ;  /* 0x0000008d3c3c9221 */ /* 0x004fe40000010000 */
        /* <DEDUP_REMOVED lines=40> */
[----:B0-----:R-:W-:Y:S01]  /*9cd0*/  ISETP.NE.AND P0, PT, R126, c[0x0][0x174], PT ;  /* 0x00005d007e007a0c */ /* 0x001fe20003f05270 */
[----:B------:R-:W0:Y:S01]  /*9ce0*/  LDS.128 R64, [0x10b0] ;  /* 0x0010b000ff407984 */ /* 0x000e220000000c00 */
[----:B------:R-:W-:-:S11]  /*9cf0*/  SHF.L.U32 R114, R3, 0x3, RZ ;  /* 0x0000000303727819 */ /* 0x000fd600000006ff */
[----:B------:R-:W1:Y:S04]  /*9d00*/  @P0 LDS.64 R68, [R114+0x42f0] ;  /* 0x0042f00072440984 */ /* 0x000e680000000a00 */
[----:B------:R-:W2:Y:S01]  /*9d10*/  @P0 LDS.64 R70, [R114+0x3af0] ;  /* 0x003af00072460984 */ /* 0x000ea20000000a00 */
        /* <DEDUP_REMOVED lines=8> */
[----:B------:R0:W-:Y:S04]  /*9da0*/  STS.64 [R114+0x42f0], R62 ;  /* 0x0042f03e72007388 */ /* 0x0001e80000000a00 */
[----:B------:R0:W-:Y:S02]  /*9db0*/  STS.64 [R114+0x3af0], R60 ;  /* 0x003af03c72007388 */ /* 0x0001e40000000a00 */
.L_x_4255:
[----:B0-----:R-:W-:Y:S05]  /*9dc0*/  BSYNC B0 ;  /* 0x0000000000007941 */ /* 0x001fea0003800000 */
.L_x_4254:
[----:B------:R-:W-:-:S04]  /*9dd0*/  IADD3 R3, R3, 0x1, RZ ;  /* 0x0000000103037810 */ /* 0x000fc80007ffe0ff */
[----:B------:R-:W-:-:S13]  /*9de0*/  ISETP.GE.AND P0, PT, R3, c[0x0][0x16c], PT ;  /* 0x00005b0003007a0c */ /* 0x000fda0003f06270 */
[----:B------:R-:W-:Y:S01]  /*9df0*/  @P0 CALL.REL.NOINC `(.L_x_4219) ;  /* 0x0000001000000944 */ /* 0x000fe20003c00000 */
[----:B------:R-:W-:Y:S05]  /*9e00*/  BRA `(.L_x_4256) ;  /* 0xffffa49000007947 */ /* 0x000fea000383ffff */
.L_x_4219:
[----:B------:R-:W-:Y:S01]  /*9e10*/  BAR.SYNC.DEFER_BLOCKING 0x0 ;  /* 0x0000000000007b1d */ /* 0x000fe20000010000 */
[----:B------:R-:W-:Y:S01]  /*9e20*/  IADD3 R19, -R127, c[0x0][0x168], RZ ;  /* 0x00005a007f137a10 */ /* 0x000fe20007ffe1ff */
[----:B------:R-:W-:Y:S01]  /*9e30*/  CS2R R16, SRZ ;  /* 0x0000000000107805 */ /* 0x000fe2000001ff00 */
[C---:B------:R-:W-:Y:S01]  /*9e40*/  LOP3.LUT R15, R124.reuse, 0x20, RZ, 0xfc, !PT ;  /* 0x000000207c0f7812 */ /* 0x040fe200078efcff */
[----:B------:R-:W-:Y:S01]  /*9e50*/  HFMA2.MMA R18, -RZ, RZ, 0, 0 ;  /* 0x00000000ff127435 */ /* 0x000fe200000001ff */
[CC--:B------:R-:W-:Y:S01]  /*9e60*/  ISETP.GE.AND P2, PT, R124.reuse, R19.reuse, PT ;  /* 0x000000137c00720c */ /* 0x0c0fe20003f46270 */
[----:B------:R-:W-:Y:S01]  /*9e70*/  HFMA2.MMA R36, -RZ, RZ, 0, 0 ;  /* 0x00000000ff247435 */ /* 0x000fe200000001ff */
[----:B------:R-:W-:Y:S01]  /*9e80*/  ISETP.GE.AND P1, PT, R15, R19, PT ;  /* 0x000000130f00720c */ /* 0x000fe20003f26270 */
[----:B------:R-:W-:Y:S01]  /*9e90*/  HFMA2.MMA R40, -RZ, RZ, 0, 0 ;  /* 0x00000000ff287435 */ /* 0x000fe200000001ff */
[C---:B------:R-:W-:Y:S01]  /*9ea0*/  LOP3.LUT R14, R124.reuse, 0x40, RZ, 0xfc, !PT ;  /* 0x000000407c0e7812 */ /* 0x040fe200078efcff */
[----:B------:R-:W-:Y:S01]  /*9eb0*/  HFMA2.MMA R44, -RZ, RZ, 0, 0 ;  /* 0x00000000ff2c7435 */ /* 0x000fe200000001ff */
[----:B------:R-:W-:-:S02]  /*9ec0*/  LOP3.LUT R13, R124, 0x60, RZ, 0xfc, !PT ;  /* 0x000000607c0d7812 */ /* 0x000fc400078efcff */
[C---:B------:R-:W-:Y:S02]  /*9ed0*/  LOP3.LUT R12, R124.reuse, 0x80, RZ, 0xfc, !PT ;  /* 0x000000807c0c7812 */ /* 0x040fe400078efcff */
[C---:B------:R-:W-:Y:S02]  /*9ee0*/  LOP3.LUT R11, R124.reuse, 0xa0, RZ, 0xfc, !PT ;  /* 0x000000a07c0b7812 */ /* 0x040fe400078efcff */
[----:B------:R-:W-:Y:S02]  /*9ef0*/  LOP3.LUT R10, R124, 0xc0, RZ, 0xfc, !PT ;  /* 0x000000c07c0a7812 */ /* 0x000fe400078efcff */
[-C--:B------:R-:W-:Y:S02]  /*9f00*/  ISETP.GE.AND P0, PT, R14, R19.reuse, PT ;  /* 0x000000130e00720c */ /* 0x080fe40003f06270 */
[C---:B------:R-:W-:Y:S02]  /*9f10*/  LOP3.LUT R9, R124.reuse, 0xe0, RZ, 0xfc, !PT ;  /* 0x000000e07c097812 */ /* 0x040fe400078efcff */
        /* <DEDUP_REMOVED lines=11> */
[----:B------:R-:W-:-:S02]  /*9fd0*/  MOV R57, RZ ;  /* 0x000000ff00397202 */ /* 0x000fc40000000f00 */
[C---:B------:R-:W-:Y:S02]  /*9fe0*/  LOP3.LUT R7, R124.reuse, 0x120, RZ, 0xfc, !PT ;  /* 0x000001207c077812 */ /* 0x040fe400078efcff */
[----:B------:R-:W-:Y:S01]  /*9ff0*/  MOV R59, RZ ;  /* 0x000000ff003b7202 */ /* 0x000fe20000000f00 */
[----:B------:R-:W5:Y:S01]  /*a000*/  @!P5 LDG.E R36, [R108.64+0x280] ;  /* 0x000280066c24d981 */ /* 0x000f62000c1e1900 */
[C---:B------:R-:W-:Y:S02]  /*a010*/  LOP3.LUT R6, R124.reuse, 0x140, RZ, 0xfc, !PT ;  /* 0x000001407c067812 */ /* 0x040fe400078efcff */
[C---:B------:R-:W-:Y:S01]  /*a020*/  LOP3.LUT R5, R124.reuse, 0x160, RZ, 0xfc, !PT ;  /* 0x000001607c057812 */ /* 0x040fe200078efcff */
[----:B------:R-:W5:Y:S01]  /*a030*/  @!P6 LDG.E R57, [R108.64+0x200] ;  /* 0x000200066c39e981 */ /* 0x000f62000c1e1900 */
[----:B------:R-:W-:Y:S02]  /*a040*/  MOV R61, RZ ;  /* 0x000000ff003d7202 */ /* 0x000fe40000000f00 */
        /* <DEDUP_REMOVED lines=8> */
[----:B------:R-:W-:Y:S02]  /*a0d0*/  LOP3.LUT R0, R124, 0x1e0, RZ, 0xfc, !PT ;  /* 0x000001e07c007812 */ /* 0x000fe400078efcff */
[-C--:B------:R-:W-:Y:S02]  /*a0e0*/  ISETP.GE.AND P6, PT, R5, R19.reuse, PT ;  /* 0x000000130500720c */ /* 0x080fe40003fc6270 */
[-C--:B------:R-:W-:Y:S01]  /*a0f0*/  ISETP.GE.AND P5, PT, R4, R19.reuse, PT ;  /* 0x000000130400720c */ /* 0x080fe20003fa6270 */
[----:B------:R-:W-:Y:S01]  /*a100*/  HFMA2.MMA R48, -RZ, RZ, 0, 0 ;  /* 0x00000000ff307435 */ /* 0x000fe200000001ff */
[-C--:B------:R-:W-:Y:S01]  /*a110*/  ISETP.GE.AND P3, PT, R3, R19.reuse, PT ;  /* 0x000000130300720c */ /* 0x080fe20003f66270 */
[----:B------:R-:W-:Y:S01]  /*a120*/  HFMA2.MMA R69, -RZ, RZ, 0, 0 ;  /* 0x00000000ff457435 */ /* 0x000fe200000001ff */
[-C--:B------:R-:W-:Y:S01]  /*a130*/  ISETP.GE.AND P2, PT, R2, R19.reuse, PT ;  /* 0x000000130200720c */ /* 0x080fe20003f46270 */
[----:B------:R-:W-:Y:S01]  /*a140*/  HFMA2.MMA R71, -RZ, RZ, 0, 0 ;  /* 0x00000000ff477435 */ /* 0x000fe200000001ff */
[----:B------:R-:W-:Y:S01]  /*a150*/  ISETP.GE.AND P1, PT, R0, R19, PT ;  /* 0x000000130000720c */ /* 0x000fe20003f26270 */
[----:B------:R-:W5:Y:S01]  /*a160*/  @!P0 LDG.E R44, [R108.64+0x480] ;  /* 0x000480066c2c8981 */ /* 0x000f62000c1e1900 */
[----:B------:R-:W-:-:S02]  /*a170*/  MOV R63, RZ ;  /* 0x000000ff003f7202 */ /* 0x000fc40000000f00 */
[----:B------:R-:W-:Y:S01]  /*a180*/  MOV R65, RZ ;  /* 0x000000ff00417202 */ /* 0x000fe20000000f00 */
[----:B------:R-:W5:Y:S01]  /*a190*/  @!P6 LDG.E R48, [R108.64+0x580] ;  /* 0x000580066c30e981 */ /* 0x000f62000c1e1900 */
[----:B------:R-:W-:-:S03]  /*a1a0*/  MOV R67, RZ ;  /* 0x000000ff00437202 */ /* 0x000fc60000000f00 */
        /* <DEDUP_REMOVED lines=39> */
[----:B------:R-:W5:Y:S01]  /*a420*/  @!P2 MUFU.EX2 R44, R44 ;  /* 0x0000002c002ca308 */ /* 0x000f620000000800 */
[----:B------:R-:W-:-:S07]  /*a430*/  FSETP.GTU.FTZ.AND P6, PT, R52, 20, PT ;  /* 0x41a000003400780b */ /* 0x000fce0003fdc000 */
[----:B------:R-:W1:Y:S01]  /*a440*/  @!P3 MUFU.EX2 R48, R48 ;  /* 0x000000300030b308 */ /* 0x000e620000000800 */
[----:B----4-:R-:W-:Y:S02]  /*a450*/  FADD.FTZ R60, R40, UR5 ;  /* 0x00000005283c7e21 */ /* 0x010fe40008010000 */
[----:B0-----:R-:W-:Y:S02]  /*a460*/  FADD.FTZ R58, R16, UR5 ;  /* 0x00000005103a7e21 */ /* 0x001fe40008010000 */
[----:B-----5:R-:W-:Y:S01]  /*a470*/  @!P2 FADD.FTZ R16, R44, 1 ;  /* 0x3f8000002c10a421 */ /* 0x020fe20000010000 */
[----:B------:R-:W-:Y:S01]  /*a480*/  FSETP.GTU.FTZ.AND P1, PT, R60, 20, PT ;  /* 0x41a000003c00780b */ /* 0x000fe20003f3c000 */
[----:B-1----:R-:W-:Y:S02]  /*a490*/  FADD.FTZ R61, R17, UR5 ;  /* 0x00000005113d7e21 */ /* 0x002fe40008010000 */
[----:B------:R-:W-:Y:S01]  /*a4a0*/  @!P3 FADD.FTZ R40, R48, 1 ;  /* 0x3f8000003028b421 */ /* 0x000fe20000010000 */
[----:B------:R0:W1:Y:S01]  /*a4b0*/  @!P2 MUFU.RCP R59, R16 ;  /* 0x00000010003ba308 */ /* 0x0000620000001000 */
[----:B------:R-:W-:Y:S01]  /*a4c0*/  @!P6 FMUL.FTZ R52, R52, -1.4426950216293334961 ;  /* 0xbfb8aa3b3434e820 */ /* 0x000fe20000410000 */
[----:B------:R-:W-:-:S02]  /*a4d0*/  FSETP.GTU.FTZ.AND P5, PT, R58, 20, PT ;  /* 0x41a000003a00780b */ /* 0x000fc40003fbc000 */
[----:B------:R-:W-:Y:S01]  /*a4e0*/  FSETP.GTU.FTZ.AND P4, PT, R61, 20, PT ;  /* 0x41a000003d00780b */ /* 0x000fe20003f9c000 */
[----:B0-----:R-:W0:Y:S03]  /*a4f0*/  LDS R16, [R94.X4+0x28] ;  /* 0x000028005e107984 */ /* 0x001e260000004800 */
[----:B------:R-:W4:Y:S01]  /*a500*/  @!P3 MUFU.RCP R40, R40 ;  /* 0x000000280028b308 */ /* 0x000f220000001000 */
[----:B------:R-:W-:Y:S01]  /*a510*/  FSETP.GTU.FTZ.AND P0, PT, R57, 20, PT ;  /* 0x41a000003900780b */ /* 0x000fe20003f1c000 */
[----:B--2---:R-:W-:-:S06]  /*a520*/  FADD.FTZ R62, R18, UR5 ;  /* 0x00000005123e7e21 */ /* 0x004fcc0008010000 */
[----:B------:R-:W2:Y:S01]  /*a530*/  @!P6 MUFU.EX2 R52, R52 ;  /* 0x000000340034e308 */ /* 0x000ea20000000800 */
[----:B------:R-:W-:Y:S02]  /*a540*/  @!P1 FMUL.FTZ R18, R60, -1.4426950216293334961 ;  /* 0xbfb8aa3b3c129820 */ /* 0x000fe40000410000 */
[----:B------:R-:W-:Y:S02]  /*a550*/  @!P5 FMUL.FTZ R17, R58, -1.4426950216293334961 ;  /* 0xbfb8aa3b3a11d820 */ /* 0x000fe40000410000 */
[----:B---3--:R-:W-:Y:S02]  /*a560*/  FADD.FTZ R60, R36, UR5 ;  /* 0x00000005243c7e21 */ /* 0x008fe40008010000 */
[----:B------:R-:W-:Y:S01]  /*a570*/  @!P4 FMUL.FTZ R36, R61, -1.4426950216293334961 ;  /* 0xbfb8aa3b3d24c820 */ /* 0x000fe20000410000 */
[----:B------:R3:W-:Y:S01]  /*a580*/  @!P1 MUFU.EX2 R48, R18 ;  /* 0x0000001200309308 */ /* 0x0007e20000000800 */
[----:B-1----:R-:W-:Y:S01]  /*a590*/  @!P2 FMUL.FTZ R38, R38, R59 ;  /* 0x0000003b2626a220 */ /* 0x002fe20000410000 */
[----:B------:R-:W-:Y:S01]  /*a5a0*/  FSETP.GTU.FTZ.AND P2, PT, R62, 20, PT ;  /* 0x41a000003e00780b */ /* 0x000fe20003f5c000 */
[----:B------:R-:W-:-:S02]  /*a5b0*/  @!P0 FMUL.FTZ R57, R57, -1.4426950216293334961 ;  /* 0xbfb8aa3b39398820 */ /* 0x000fc40000410000 */
[----:B----4-:R-:W-:-:S03]  /*a5c0*/  @!P3 FMUL.FTZ R39, R39, R40 ;  /* 0x000000282727b220 */ /* 0x010fc60000410000 */
[----:B------:R1:W4:Y:S01]  /*a5d0*/  @!P5 MUFU.EX2 R44, R17 ;  /* 0x00000011002cd308 */ /* 0x0003220000000800 */
[----:B---3--:R-:W3:Y:S01]  /*a5e0*/  LDS R18, [R94.X4+0x30] ;  /* 0x000030005e127984 */ /* 0x008ee20000004800 */
[----:B--2---:R-:W-:Y:S01]  /*a5f0*/  @!P6 FADD.FTZ R52, R52, 1 ;  /* 0x3f8000003434e421 */ /* 0x004fe20000010000 */
[----:B------:R-:W-:-:S05]  /*a600*/  FSETP.GTU.FTZ.AND P3, PT, R60, 20, PT ;  /* 0x41a000003c00780b */ /* 0x000fca0003f7c000 */
[----:B------:R2:W-:Y:S01]  /*a610*/  @!P4 MUFU.EX2 R40, R36 ;  /* 0x000000240028c308 */ /* 0x0005e20000000800 */
[----:B-1----:R-:W1:Y:S07]  /*a620*/  LDS R17, [R94.X4+0x2c] ;  /* 0x00002c005e117984 */ /* 0x002e6e0000004800 */
[----:B------:R-:W5:Y:S01]  /*a630*/  @!P0 MUFU.EX2 R57, R57 ;  /* 0x0000003900398308 */ /* 0x000f620000000800 */
[----:B------:R-:W-:Y:S01]  /*a640*/  @!P2 FMUL.FTZ R58, R62, -1.4426950216293334961 ;  /* 0xbfb8aa3b3e3aa820 */ /* 0x000fe20000410000 */
[----:B--2---:R-:W2:Y:S06]  /*a650*/  LDS R36, [R94.X4+0x34] ;  /* 0x000034005e247984 */ /* 0x004eac0000004800 */
[----:B------:R-:W3:Y:S01]  /*a660*/  @!P6 MUFU.RCP R52, R52 ;  /* 0x000000340034e308 */ /* 0x000ee20000001000 */
[----:B----4-:R-:W-:-:S02]  /*a670*/  @!P5 FADD.FTZ R44, R44, 1 ;  /* 0x3f8000002c2cd421 */ /* 0x010fc40000010000 */
[----:B------:R-:W-:-:S05]  /*a680*/  @!P3 FMUL.FTZ R60, R60, -1.4426950216293334961 ;  /* 0xbfb8aa3b3c3cb820 */ /* 0x000fca0000410000 */
[----:B------:R4:W-:Y:S01]  /*a690*/  @!P2 MUFU.EX2 R59, R58 ;  /* 0x0000003a003ba308 */ /* 0x0009e20000000800 */
[----:B0-----:R-:W-:Y:S02]  /*a6a0*/  FADD.FTZ R63, R16, UR5 ;  /* 0x00000005103f7e21 */ /* 0x001fe40008010000 */
[----:B-----5:R-:W-:Y:S01]  /*a6b0*/  @!P0 FADD.FTZ R57, R57, 1 ;  /* 0x3f80000039398421 */ /* 0x020fe20000010000 */
[----:B------:R-:W-:Y:S01]  /*a6c0*/  LDS R16, [R94.X4+0x3c] ;  /* 0x00003c005e107984 */ /* 0x000fe20000004800 */
[----:B----4-:R-:W-:-:S03]  /*a6d0*/  @!P4 FADD.FTZ R58, R40, 1 ;  /* 0x3f800000283ac421 */ /* 0x010fc60000010000 */
[----:B------:R-:W0:Y:S01]  /*a6e0*/  LDS R40, [R94.X4+0x38] ;  /* 0x000038005e287984 */ /* 0x000e220000004800 */
[----:B------:R-:W4:Y:S01]  /*a6f0*/  @!P5 MUFU.RCP R44, R44 ;  /* 0x0000002c002cd308 */ /* 0x000f220000001000 */
[----:B---3--:R-:W-:Y:S01]  /*a700*/  @!P6 FMUL.FTZ R41, R41, R52 ;  /* 0x000000342929e220 */ /* 0x008fe20000410000 */
[----:B------:R-:W-:-:S06]  /*a710*/  FSETP.GTU.FTZ.AND P6, PT, R63, 20, PT ;  /* 0x41a000003f00780b */ /* 0x000fcc0003fdc000 */
[----:B------:R-:W3:Y:S08]  /*a720*/  @!P3 MUFU.EX2 R60, R60 ;  /* 0x0000003c003cb308 */ /* 0x000ef00000000800 */
[----:B------:R-:W5:Y:S01]  /*a730*/  @!P0 MUFU.RCP R57, R57 ;  /* 0x0000003900398308 */ /* 0x000f620000001000 */
[----:B----4-:R-:W-:Y:S02]  /*a740*/  @!P5 FMUL.FTZ R43, R43, R44 ;  /* 0x0000002c2b2bd220 */ /* 0x010fe40000410000 */
[----:B------:R-:W-:-:S02]  /*a750*/  @!P2 FADD.FTZ R59, R59, 1 ;  /* 0x3f8000003b3ba421 */ /* 0x000fc40000010000 */
[----:B------:R-:W-:Y:S02]  /*a760*/  FADD.FTZ R44, R18, UR5 ;  /* 0x00000005122c7e21 */ /* 0x000fe40008010000 */
[----:B------:R-:W-:Y:S01]  /*a770*/  @!P6 FMUL.FTZ R18, R63, -1.4426950216293334961 ;  /* 0xbfb8aa3b3f12e820 */ /* 0x000fe20000410000 */
[----:B------:R-:W4:Y:S01]  /*a780*/  @!P2 MUFU.RCP R62, R59 ;  /* 0x0000003b003ea308 */ /* 0x000f220000001000 */
[----:B---3--:R-:W-:Y:S02]  /*a790*/  @!P3 FADD.FTZ R60, R60, 1 ;  /* 0x3f8000003c3cb421 */ /* 0x008fe40000010000 */
[----:B------:R-:W-:Y:S02]  /*a7a0*/  @!P1 FADD.FTZ R48, R48, 1 ;  /* 0x3f80000030309421 */ /* 0x000fe40000010000 */
[----:B-----5:R-:W-:Y:S01]  /*a7b0*/  @!P0 FMUL.FTZ R42, R42, R57 ;  /* 0x000000392a2a8220 */ /* 0x020fe20000410000 */
[----:B------:R-:W-:Y:S02]  /*a7c0*/  SHF.L.U32 R57, R133, 0x4, RZ ;  /* 0x0000000485397819 */ /* 0x000fe400000006ff */
[----:B------:R-:W3:Y:S01]  /*a7d0*/  @!P6 MUFU.EX2 R18, R18 ;  /* 0x000000120012e308 */ /* 0x000ee20000000800 */
[----:B-1----:R-:W-:Y:S01]  /*a7e0*/  FADD.FTZ R52, R17, UR5 ;  /* 0x0000000511347e21 */ /* 0x002fe20008010000 */
[----:B------:R-:W-:Y:S01]  /*a7f0*/  LOP3.LUT R57, R57, 0xfffffe00, RZ, 0xc0, !PT ;  /* 0xfffffe0039397812 */ /* 0x000fe200078ec0ff */
[----:B------:R-:W1:Y:S05]  /*a800*/  LDS R17, [R94.X4] ;  /* 0x000000005e117984 */ /* 0x000e6a0000004800 */
[----:B------:R-:W5:Y:S01]  /*a810*/  @!P3 MUFU.RCP R60, R60 ;  /* 0x0000003c003cb308 */ /* 0x000f620000001000 */
[----:B------:R-:W-:Y:S01]  /*a820*/  LEA R75, R132, R57, 0x4 ;  /* 0x00000039844b7211 */ /* 0x000fe200078e20ff */
[----:B------:R-:W-:Y:S01]  /*a830*/  BAR.SYNC.DEFER_BLOCKING 0x0 ;  /* 0x0000000000007b1d */ /* 0x000fe20000010000 */
[----:B--2---:R-:W-:Y:S01]  /*a840*/  FADD.FTZ R57, R36, UR5 ;  /* 0x0000000524397e21 */ /* 0x004fe20008010000 */
[----:B------:R-:W-:-:S04]  /*a850*/  FSETP.GTU.FTZ.AND P0, PT, R52, 20, PT ;  /* 0x41a000003400780b */ /* 0x000fc80003f1c000 */
[----:B------:R-:W2:Y:S01]  /*a860*/  @!P1 MUFU.RCP R48, R48 ;  /* 0x0000003000309308 */ /* 0x000ea20000001000 */
[----:B----4-:R-:W-:Y:S01]  /*a870*/  @!P2 FMUL.FTZ R47, R47, R62 ;  /* 0x0000003e2f2fa220 */ /* 0x010fe20000410000 */
[----:B------:R-:W-:Y:S01]  /*a880*/  FSETP.GTU.FTZ.AND P2, PT, R57, 20, PT ;  /* 0x41a000003900780b */ /* 0x000fe20003f5c000 */
[----:B0-----:R-:W-:-:S05]  /*a890*/  FADD.FTZ R62, R40, UR5 ;  /* 0x00000005283e7e21 */ /* 0x001fca0008010000 */
[----:B------:R0:W4:Y:S01]  /*a8a0*/  @!P4 MUFU.RCP R61, R58 ;  /* 0x0000003a003dc308 */ /* 0x0001220000001000 */
[----:B---3--:R-:W-:Y:S02]  /*a8b0*/  @!P6 FADD.FTZ R18, R18, 1 ;  /* 0x3f8000001212e421 */ /* 0x008fe40000010000 */
[----:B-----5:R-:W-:Y:S01]  /*a8c0*/  @!P3 FMUL.FTZ R49, R49, R60 ;  /* 0x0000003c3131b220 */ /* 0x020fe20000410000 */
[----:B------:R-:W-:-:S04]  /*a8d0*/  FSETP.GTU.FTZ.AND P3, PT, R62, 20, PT ;  /* 0x41a000003e00780b */ /* 0x000fc80003f7c000 */
[----:B------:R-:W3:Y:S01]  /*a8e0*/  @!P6 MUFU.RCP R73, R18 ;  /* 0x000000120049e308 */ /* 0x000ee20000001000 */
[----:B--2---:R-:W-:Y:S01]  /*a8f0*/  @!P1 FMUL.FTZ R45, R45, R48 ;  /* 0x000000302d2d9220 */ /* 0x004fe20000410000 */
[C---:B------:R-:W-:Y:S01]  /*a900*/  IADD3 R48, R75.reuse, 0x1, RZ ;  /* 0x000000014b307810 */ /* 0x040fe20007ffe0ff */
[----:B------:R-:W-:Y:S01]  /*a910*/  @!P0 FMUL.FTZ R36, R52, -1.4426950216293334961 ;  /* 0xbfb8aa3b34248820 */ /* 0x000fe20000410000 */
[----:B------:R-:W-:Y:S01]  /*a920*/  IADD3 R52, R75, 0x2, RZ ;  /* 0x000000024b347810 */ /* 0x000fe20007ffe0ff */
[----:B------:R-:W-:Y:S01]  /*a930*/  @!P2 FMUL.FTZ R40, R57, -1.4426950216293334961 ;  /* 0xbfb8aa3b3928a820 */ /* 0x000fe20000410000 */
[C---:B0-----:R-:W-:Y:S02]  /*a940*/  IADD3 R58, R75.reuse, 0x3, RZ ;  /* 0x000000034b3a7810 */ /* 0x041fe40007ffe0ff */
[C---:B------:R-:W-:Y:S01]  /*a950*/  IADD3 R59, R75.reuse, 0x4, RZ ;  /* 0x000000044b3b7810 */ /* 0x040fe20007ffe0ff */
[----:B----4-:R-:W-:Y:S01]  /*a960*/  @!P4 FMUL.FTZ R46, R46, R61 ;  /* 0x0000003d2e2ec220 */ /* 0x010fe20000410000 */
[----:B------:R-:W-:-:S02]  /*a970*/  IADD3 R60, R75, 0x5, RZ ;  /* 0x000000054b3c7810 */ /* 0x000fc40007ffe0ff */
[-C--:B------:R-:W-:Y:S02]  /*a980*/  LEA.HI.SX32 R57, R48, R75.reuse, 0x1b ;  /* 0x0000004b30397211 */ /* 0x080fe400078fdaff */
[C---:B------:R-:W-:Y:S02]  /*a990*/  IADD3 R61, R75.reuse, 0x6, RZ ;  /* 0x000000064b3d7810 */ /* 0x040fe40007ffe0ff */
[-C--:B------:R-:W-:Y:S01]  /*a9a0*/  LEA.HI.SX32 R52, R52, R75.reuse, 0x1b ;  /* 0x0000004b34347211 */ /* 0x080fe200078fdaff */
[----:B------:R-:W-:Y:S01]  /*a9b0*/  FADD.FTZ R74, R16, UR5 ;  /* 0x00000005104a7e21 */ /* 0x000fe20008010000 */
[C---:B------:R-:W-:Y:S02]  /*a9c0*/  IADD3 R63, R75.reuse, 0x7, RZ ;  /* 0x000000074b3f7810 */ /* 0x040fe40007ffe0ff */
[-C--:B------:R-:W-:Y:S01]  /*a9d0*/  LEA.HI.SX32 R58, R58, R75.reuse, 0x1b ;  /* 0x0000004b3a3a7211 */ /* 0x080fe200078fdaff */
[----:B------:R-:W-:Y:S01]  /*a9e0*/  @!P3 FMUL.FTZ R16, R62, -1.4426950216293334961 ;  /* 0xbfb8aa3b3e10b820 */ /* 0x000fe20000410000 */
[----:B------:R-:W-:Y:S01]  /*a9f0*/  IADD3 R64, R75, 0x8, RZ ;  /* 0x000000084b407810 */ /* 0x000fe20007ffe0ff */
[----:B------:R-:W-:Y:S01]  /*aa00*/  STS [R94.X4], R35 ;  /* 0x000000235e007388 */ /* 0x000fe20000004800 */
[----:B------:R-:W-:-:S02]  /*aa10*/  LEA.HI.SX32 R59, R59, R75, 0x1b ;  /* 0x0000004b3b3b7211 */ /* 0x000fc400078fdaff */
[C---:B------:R-:W-:Y:S01]  /*aa20*/  IADD3 R65, R75.reuse, 0x9, RZ ;  /* 0x000000094b417810 */ /* 0x040fe20007ffe0ff */
[----:B------:R-:W-:Y:S01]  /*aa30*/  STS [R57.X4+0x4], R34 ;  /* 0x0000042239007388 */ /* 0x000fe20000004800 */
[-C--:B------:R-:W-:Y:S02]  /*aa40*/  LEA.HI.SX32 R60, R60, R75.reuse, 0x1b ;  /* 0x0000004b3c3c7211 */ /* 0x080fe400078fdaff */
[----:B------:R-:W-:Y:S01]  /*aa50*/  IADD3 R66, R75, 0xa, RZ ;  /* 0x0000000a4b427810 */ /* 0x000fe20007ffe0ff */
[----:B------:R-:W-:Y:S01]  /*aa60*/  STS [R52.X4+0x8], R33 ;  /* 0x0000082134007388 */ /* 0x000fe20000004800 */
[-C--:B------:R-:W-:Y:S02]  /*aa70*/  LEA.HI.SX32 R62, R61, R75.reuse, 0x1b ;  /* 0x0000004b3d3e7211 */ /* 0x080fe400078fdaff */
[----:B------:R-:W-:Y:S01]  /*aa80*/  IADD3 R67, R75, 0xb, RZ ;  /* 0x0000000b4b437810 */ /* 0x000fe20007ffe0ff */
[----:B------:R-:W-:Y:S01]  /*aa90*/  STS [R58.X4+0xc], R32 ;  /* 0x00000c203a007388 */ /* 0x000fe20000004800 */
[----:B------:R-:W-:Y:S01]  /*aaa0*/  LEA.HI.SX32 R63, R63, R75, 0x1b ;  /* 0x0000004b3f3f7211 */ /* 0x000fe200078fdaff */
[----:B---3--:R-:W-:Y:S01]  /*aab0*/  @!P6 FMUL.FTZ R50, R50, R73 ;  /* 0x000000493232e220 */ /* 0x008fe20000410000 */
        /* <DEDUP_REMOVED lines=44> */
[----:B------:R-:W-:Y:S01]  /*ad80*/  FSETP.GTU.FTZ.AND P1, PT, R44, 20, PT ;  /* 0x41a000002c00780b */ /* 0x000fe20003f3c000 */
[----:B-1----:R-:W-:-:S05]  /*ad90*/  FADD.FTZ R72, R17, UR5 ;  /* 0x0000000511487e21 */ /* 0x002fca0008010000 */
[----:B------:R-:W-:Y:S02]  /*ada0*/  FSETP.GTU.FTZ.AND P5, PT, R72, 20, PT ;  /* 0x41a000004800780b */ /* 0x000fe40003fbc000 */
[----:B------:R-:W-:-:S05]  /*adb0*/  FSETP.GTU.FTZ.AND P4, PT, R74, 20, PT ;  /* 0x41a000004a00780b */ /* 0x000fca0003f9c000 */
[----:B------:R-:W-:Y:S01]  /*adc0*/  @!P1 FMUL.FTZ R44, R44, -1.4426950216293334961 ;  /* 0xbfb8aa3b2c2c9820 */ /* 0x000fe20000410000 */
[----:B------:R-:W-:Y:S08]  /*add0*/  @!P0 MUFU.EX2 R36, R36 ;  /* 0x0000002400248308 */ /* 0x000ff00000000800 */
[----:B------:R-:W1:Y:S01]  /*ade0*/  @!P1 MUFU.EX2 R44, R44 ;  /* 0x0000002c002c9308 */ /* 0x000e620000000800 */
[----:B------:R-:W3:Y:S01]  /*adf0*/  LDS R93, [0x1080] ;  /* 0x00108000ff5d7984 */ /* 0x000ee20000000800 */
[----:B------:R-:W-:-:S06]  /*ae00*/  @!P4 FMUL.FTZ R48, R74, -1.4426950216293334961 ;  /* 0xbfb8aa3b4a30c820 */ /* 0x000fcc0000410000 */
[----:B------:R4:W-:Y:S02]  /*ae10*/  @!P3 MUFU.EX2 R17, R16 ;  /* 0x000000100011b308 */ /* 0x0009e40000000800 */
[----:B----4-:R-:W-:-:S06]  /*ae20*/  @!P5 FMUL.FTZ R16, R72, -1.4426950216293334961 ;  /* 0xbfb8aa3b4810d820 */ /* 0x010fcc0000410000 */
[----:B------:R-:W4:Y:S01]  /*ae30*/  @!P2 MUFU.EX2 R40, R40 ;  /* 0x000000280028a308 */ /* 0x000f220000000800 */
[----:B-1----:R-:W-:-:S07]  /*ae40*/  @!P1 FADD.FTZ R44, R44, 1 ;  /* 0x3f8000002c2c9421 */ /* 0x002fce0000010000 */
[----:B------:R1:W5:Y:S01]  /*ae50*/  @!P5 MUFU.EX2 R18, R16 ;  /* 0x000000100012d308 */ /* 0x0003620000000800 */
[----:B------:R-:W-:Y:S02]  /*ae60*/  @!P0 FADD.FTZ R36, R36, 1 ;  /* 0x3f80000024248421 */ /* 0x000fe40000010000 */
[----:B0-----:R-:W-:-:S05]  /*ae70*/  IMAD R21, R137, c[0x0][0x2d8], RZ ;  /* 0x0000b60089157a24 */ /* 0x001fca00078e02ff */
[----:B------:R-:W0:Y:S01]  /*ae80*/  @!P4 MUFU.EX2 R48, R48 ;  /* 0x000000300030c308 */ /* 0x000e220000000800 */
[----:B----4-:R-:W-:Y:S02]  /*ae90*/  @!P2 FADD.FTZ R40, R40, 1 ;  /* 0x3f8000002828a421 */ /* 0x010fe40000010000 */
[----:B--2---:R-:W-:Y:S02]  /*aea0*/  @!P3 FADD.FTZ R20, R17, 1 ;  /* 0x3f8000001114b421 */ /* 0x004fe40000010000 */
[----:B-1----:R-:W-:-:S03]  /*aeb0*/  IMAD.WIDE.U32 R16, R138, c[0x0][0x2d8], RZ ;  /* 0x0000b6008a107a25 */ /* 0x002fc600078e00ff */
[----:B------:R-:W1:Y:S01]  /*aec0*/  @!P1 MUFU.RCP R44, R44 ;  /* 0x0000002c002c9308 */ /* 0x000e620000001000 */
[----:B------:R-:W-:Y:S02]  /*aed0*/  IMAD R23, R138, c[0x0][0x2dc], R21 ;  /* 0x0000b7008a177a24 */ /* 0x000fe400078e0215 */
[----:B-----5:R-:W-:-:S05]  /*aee0*/  @!P5 FADD.FTZ R18, R18, 1 ;  /* 0x3f8000001212d421 */ /* 0x020fca0000010000 */
[----:B------:R-:W2:Y:S01]  /*aef0*/  @!P0 MUFU.RCP R36, R36 ;  /* 0x0000002400248308 */ /* 0x000ea20000001000 */
[----:B------:R-:W-:Y:S01]  /*af00*/  IADD3 R17, R17, R23, RZ ;  /* 0x0000001711117210 */ /* 0x000fe20007ffe0ff */
[----:B0-----:R-:W-:-:S06]  /*af10*/  @!P4 FADD.FTZ R48, R48, 1 ;  /* 0x3f8000003030c421 */ /* 0x001fcc0000010000 */
[----:B------:R-:W0:Y:S01]  /*af20*/  @!P2 MUFU.RCP R95, R40 ;  /* 0x00000028005fa308 */ /* 0x000e220000001000 */
[----:B------:R-:W-:Y:S02]  /*af30*/  IMAD R25, R139, c[0x0][0x2e0], RZ ;  /* 0x0000b8008b197a24 */ /* 0x000fe400078e02ff */
[----:B------:R-:W-:Y:S02]  /*af40*/  IMAD R97, R131, -0x400, R136 ;  /* 0xfffffc0083617824 */ /* 0x000fe400078e0288 */
[----:B------:R-:W-:-:S03]  /*af50*/  IMAD.WIDE.U32 R16, R140, c[0x0][0x2e0], R16 ;  /* 0x0000b8008c107a25 */ /* 0x000fc600078e0010 */
[----:B------:R-:W4:Y:S01]  /*af60*/  @!P3 MUFU.RCP R20, R20 ;  /* 0x000000140014b308 */ /* 0x000f220000001000 */
[----:B-1----:R-:W-:-:S07]  /*af70*/  @!P1 FMUL.FTZ R53, R53, R44 ;  /* 0x0000002c35359220 */ /* 0x002fce0000410000 */
[----:B------:R-:W1:Y:S01]  /*af80*/  @!P5 MUFU.RCP R18, R18 ;  /* 0x000000120012d308 */ /* 0x000e620000001000 */
[----:B--2---:R-:W-:Y:S01]  /*af90*/  @!P0 FMUL.FTZ R51, R51, R36 ;  /* 0x0000002433338220 */ /* 0x004fe20000410000 */
[----:B---3--:R-:W-:Y:S01]  /*afa0*/  ISETP.GE.AND P1, PT, R124, R93, PT ;  /* 0x0000005d7c00720c */ /* 0x008fe20003f26270 */
[----:B------:R-:W-:Y:S01]  /*afb0*/  IMAD R25, R140, c[0x0][0x2e4], R25 ;  /* 0x0000b9008c197a24 */ /* 0x000fe200078e0219 */
[----:B------:R-:W-:-:S04]  /*afc0*/  SHF.R.S32.HI R99, RZ, 0x1f, R97 ;  /* 0x0000001fff637819 */ /* 0x000fc80000011461 */
[----:B------:R-:W2:Y:S01]  /*afd0*/  @!P4 MUFU.RCP R21, R48 ;  /* 0x000000300015c308 */ /* 0x000ea20000001000 */
[----:B------:R-:W-:Y:S01]  /*afe0*/  IADD3 R22, P0, R97, R16, RZ ;  /* 0x0000001061167210 */ /* 0x000fe20007f1e0ff */
[----:B0-----:R-:W-:Y:S01]  /*aff0*/  @!P2 FMUL.FTZ R54, R54, R95 ;  /* 0x0000005f3636a220 */ /* 0x001fe20000410000 */
[----:B------:R-:W-:Y:S02]  /*b000*/  SHF.R.S32.HI R26, RZ, 0x1f, R124 ;  /* 0x0000001fff1a7819 */ /* 0x000fe4000001147c */
[----:B------:R-:W-:Y:S02]  /*b010*/  IADD3.X R17, R99, R25, R17, P0, !PT ;  /* 0x0000001963117210 */ /* 0x000fe400007fe411 */
[C---:B------:R-:W-:Y:S01]  /*b020*/  LEA R25, P2, R124.reuse, c[0x0][0x330], 0x2 ;  /* 0x0000cc007c197a11 */ /* 0x040fe200078410ff */
[----:B----4-:R-:W-:Y:S02]  /*b030*/  @!P3 FMUL.FTZ R55, R55, R20 ;  /* 0x000000143737b220 */ /* 0x010fe40000410000 */
[----:B-1----:R-:W-:Y:S01]  /*b040*/  @!P5 FMUL.FTZ R37, R37, R18 ;  /* 0x000000122525d220 */ /* 0x002fe20000410000 */
[----:B------:R-:W-:-:S02]  /*b050*/  LEA.HI.X R18, R124, c[0x0][0x334], R26, 0x2, P2 ;  /* 0x0000cd007c127a11 */ /* 0x000fc400010f141a */
[----:B------:R-:W-:Y:S01]  /*b060*/  LEA R24, P3, R22, R25, 0x2 ;  /* 0x0000001916187211 */ /* 0x000fe200078610ff */
[----:B------:R-:W-:Y:S01]  /*b070*/  BSSY B0, `(.L_x_4257) ;  /* 0x0000012000007945 */ /* 0x000fe20003800000 */
[----:B------:R-:W-:Y:S01]  /*b080*/  IADD3 R16, P2, R124, R127, RZ ;  /* 0x0000007f7c107210 */ /* 0x000fe20007f5e0ff */
[----:B--2---:R-:W-:Y:S01]  /*b090*/  @!P4 FMUL.FTZ R56, R56, R21 ;  /* 0x000000153838c220 */ /* 0x004fe20000410000 */
[----:B------:R-:W-:Y:S02]  /*b0a0*/  LEA.HI.X R25, R22, R18, R17, 0x2, P3 ;  /* 0x0000001216197211 */ /* 0x000fe400018f1411 */
[-C--:B------:R-:W-:Y:S02]  /*b0b0*/  ISETP.GE.AND P0, PT, R14, R93.reuse, PT ;  /* 0x0000005d0e00720c */ /* 0x080fe40003f06270 */
[-C--:B------:R-:W-:Y:S02]  /*b0c0*/  ISETP.GE.AND P4, PT, R13, R93.reuse, PT ;  /* 0x0000005d0d00720c */ /* 0x080fe40003f86270 */
[----:B------:R-:W-:-:S02]  /*b0d0*/  ISETP.GE.AND P5, PT, R12, R93, PT ;  /* 0x0000005d0c00720c */ /* 0x000fc40003fa6270 */
        /* <DEDUP_REMOVED lines=11> */
.L_x_4258:
[----:B------:R-:W-:Y:S05]  /*b190*/  BSYNC B0 ;  /* 0x0000000000007941 */ /* 0x000fea0003800000 */
.L_x_4257:
        /* <DEDUP_REMOVED lines=23> */
[----:B------:R-:W-:Y:S01]  /*b310*/  ISETP.GE.AND P3, PT, R2, R93, PT ;  /* 0x0000005d0200720c */ /* 0x000fe20003f66270 */
[----:B------:R-:W-:-:S02]  /*b320*/  IMAD R21, R137, c[0x0][0x2f8], RZ ;  /* 0x0000be0089157a24 */ /* 0x000fc400078e02ff */
[----:B------:R-:W-:Y:S01]  /*b330*/  @!P4 STG.E [R24.64+-0xb80], R79 ;  /* 0xfff4804f1800c986 */ /* 0x000fe2000c101906 */
[-C--:B------:R-:W-:Y:S01]  /*b340*/  ISETP.GE.AND P4, PT, R3, R93.reuse, PT ;  /* 0x0000005d0300720c */ /* 0x080fe20003f86270 */
[----:B------:R-:W-:Y:S02]  /*b350*/  IMAD R21, R138, c[0x0][0x2fc], R21 ;  /* 0x0000bf008a157a24 */ /* 0x000fe400078e0215 */
        /* <DEDUP_REMOVED lines=16> */
[----:B------:R2:W-:Y:S04]  /*b460*/  STS [R63.X4+0x1c], R46 ;  /* 0x00001c2e3f007388 */ /* 0x0005e80000004800 */
[----:B------:R-:W-:Y:S01]  /*b470*/  STS [R64.X4+0x20], R47 ;  /* 0x0000202f40007388 */ /* 0x000fe20000004800 */
[----:B-1----:R-:W-:-:S03]  /*b480*/  FADD.FTZ R45, R18, R45 ;  /* 0x0000002d122d7221 */ /* 0x002fc60000010000 */
[----:B------:R1:W-:Y:S01]  /*b490*/  STS [R65.X4+0x24], R49 ;  /* 0x0000243141007388 */ /* 0x0003e20000004800 */
[----:B--2---:R-:W-:-:S03]  /*b4a0*/  FADD.FTZ R46, R45, R46 ;  /* 0x0000002e2d2e7221 */ /* 0x004fc60000010000 */
[----:B------:R2:W-:Y:S01]  /*b4b0*/  STS [R66.X4+0x28], R50 ;  /* 0x0000283242007388 */ /* 0x0005e20000004800 */
[----:B------:R-:W-:-:S03]  /*b4c0*/  FADD.FTZ R46, R46, R47 ;  /* 0x0000002f2e2e7221 */ /* 0x000fc60000010000 */
[----:B------:R-:W-:Y:S01]  /*b4d0*/  STS [R67.X4+0x2c], R51 ;  /* 0x00002c3343007388 */ /* 0x000fe20000004800 */
[----:B-1----:R-:W-:-:S03]  /*b4e0*/  FADD.FTZ R49, R46, R49 ;  /* 0x000000312e317221 */ /* 0x002fc60000010000 */
[----:B------:R1:W-:Y:S01]  /*b4f0*/  STS [R68.X4+0x30], R53 ;  /* 0x0000303544007388 */ /* 0x0003e20000004800 */
[----:B--2---:R-:W-:-:S03]  /*b500*/  FADD.FTZ R50, R49, R50 ;  /* 0x0000003231327221 */ /* 0x004fc60000010000 */
[----:B------:R2:W-:Y:S01]  /*b510*/  STS [R69.X4+0x34], R54 ;  /* 0x0000343645007388 */ /* 0x0005e20000004800 */
[----:B------:R-:W-:-:S03]  /*b520*/  FADD.FTZ R50, R50, R51 ;  /* 0x0000003332327221 */ /* 0x000fc60000010000 */
[----:B------:R3:W-:Y:S01]  /*b530*/  STS [R70.X4+0x38], R55 ;  /* 0x0000383746007388 */ /* 0x0007e20000004800 */
[----:B-1----:R-:W-:-:S03]  /*b540*/  FADD.FTZ R53, R50, R53 ;  /* 0x0000003532357221 */ /* 0x002fc60000010000 */
[----:B------:R-:W-:Y:S01]  /*b550*/  STS [R71.X4+0x3c], R56 ;  /* 0x00003c3847007388 */ /* 0x000fe20000004800 */
[----:B------:R-:W-:-:S06]  /*b560*/  NOP ;  /* 0x0000000000007918 */ /* 0x000fcc0000000000 */
[----:B------:R-:W-:Y:S01]  /*b570*/  LDS R125, [R125.X4] ;  /* 0x000000007d7d7984 */ /* 0x000fe20000004800 */
[----:B--2---:R-:W-:-:S03]  /*b580*/  FADD.FTZ R54, R53, R54 ;  /* 0x0000003635367221 */ /* 0x004fc60000010000 */
[----:B------:R-:W-:Y:S01]  /*b590*/  LDS R123, [R123.X4+0x80] ;  /* 0x000080007b7b7984 */ /* 0x000fe20000004800 */
[----:B---3--:R-:W-:-:S03]  /*b5a0*/  FADD.FTZ R55, R54, R55 ;  /* 0x0000003736377221 */ /* 0x008fc60000010000 */
[----:B0-----:R-:W-:Y:S01]  /*b5b0*/  LDS R23, [R122.X4+0x100] ;  /* 0x000100007a177984 */ /* 0x001fe20000004800 */
        /* <DEDUP_REMOVED lines=16> */
[----:B0-----:R-:W-:-:S05]  /*b6c0*/  IMAD.WIDE.U32 R18, R138, c[0x0][0x2f8], RZ ;  /* 0x0000be008a127a25 */ /* 0x001fca00078e00ff */
[----:B------:R-:W-:Y:S01]  /*b6d0*/  IADD3 R45, R19, R21, RZ ;  /* 0x00000015132d7210 */ /* 0x000fe20007ffe0ff */
[----:B------:R-:W0:Y:S02]  /*b6e0*/  LDS R41, [0x1080] ;  /* 0x00108000ff297984 */ /* 0x000e240000000800 */
[C---:B0-----:R-:W-:Y:S02]  /*b6f0*/  ISETP.GE.AND P0, PT, R124.reuse, R41, PT ;  /* 0x000000297c00720c */ /* 0x041fe40003f06270 */
[----:B------:R-:W-:-:S04]  /*b700*/  IADD3 R124, P1, R124, -0x3e0, RZ ;  /* 0xfffffc207c7c7810 */ /* 0x000fc80007f3e0ff */
[----:B------:R-:W-:-:S07]  /*b710*/  IADD3.X R43, R26, -0x1, RZ, P1, !PT ;  /* 0xffffffff1a2b7810 */ /* 0x000fce0000ffe4ff */
        /* <DEDUP_REMOVED lines=10> */
.L_x_4260:
[----:B------:R-:W-:Y:S05]  /*b7c0*/  BSYNC B0 ;  /* 0x0000000000007941 */ /* 0x000fea0003800000 */
.L_x_4259:
[----:B------:R-:W-:Y:S01]  /*b7d0*/  MOV R16, R18 ;  /* 0x0000001200107202 */ /* 0x000fe20000000f00 */
[----:B------:R-:W-:Y:S01]  /*b7e0*/  IMAD R19, R139, c[0x0][0x300], RZ ;  /* 0x0000c0008b137a24 */ /* 0x000fe200078e02ff */
[----:B------:R-:W-:Y:S01]  /*b7f0*/  MOV R17, R45 ;  /* 0x0000002d00117202 */ /* 0x000fe20000000f00 */
[----:B------:R-:W-:Y:S01]  /*b800*/  UIADD3 UR10, UP0, UR10, -0x1000, URZ ;  /* 0xfffff0000a0a7890 */ /* 0x000fe2000ff1e03f */
[----:B------:R-:W-:Y:S01]  /*b810*/  LEA R18, P1, R124, c[0x0][0x340], 0x2 ;  /* 0x0000d0007c127a11 */ /* 0x000fe200078210ff */
[C---:B------:R-:W-:Y:S01]  /*b820*/  IMAD R19, R140.reuse, c[0x0][0x304], R19 ;  /* 0x0000c1008c137a24 */ /* 0x040fe200078e0213 */
[-C--:B------:R-:W-:Y:S01]  /*b830*/  ISETP.GE.AND P3, PT, R15, R41.reuse, PT ;  /* 0x000000290f00720c */ /* 0x080fe20003f66270 */
[----:B------:R-:W-:Y:S01]  /*b840*/  IMAD.WIDE.U32 R16, R140, c[0x0][0x300], R16 ;  /* 0x0000c0008c107a25 */ /* 0x000fe200078e0010 */
[-C--:B------:R-:W-:Y:S01]  /*b850*/  ISETP.GE.AND P4, PT, R14, R41.reuse, PT ;  /* 0x000000290e00720c */ /* 0x080fe20003f86270 */
[----:B------:R-:W-:Y:S01]  /*b860*/  UIADD3 UR12, UP1, UR12, -0x1000, URZ ;  /* 0xfffff0000c0c7890 */ /* 0x000fe2000ff3e03f */
[----:B------:R-:W-:Y:S01]  /*b870*/  LEA.HI.X R15, R124, c[0x0][0x344], R43, 0x2, P1 ;  /* 0x0000d1007c0f7a11 */ /* 0x000fe200008f142b */
[----:B------:R-:W-:Y:S01]  /*b880*/  UIADD3 UR8, UP2, UR8, -0x1000, URZ ;  /* 0xfffff00008087890 */ /* 0x000fe2000ff5e03f */
[----:B------:R-:W-:Y:S01]  /*b890*/  IADD3 R16, P0, R97, R16, RZ ;  /* 0x0000001061107210 */ /* 0x000fe20007f1e0ff */
[----:B------:R-:W-:Y:S01]  /*b8a0*/  UIADD3.X UR11, UR11, -0x1, URZ, UP0, !UPT ;  /* 0xffffffff0b0b7890 */ /* 0x000fe200087fe43f */
[----:B------:R-:W-:Y:S01]  /*b8b0*/  ISETP.GE.AND P5, PT, R13, R41, PT ;  /* 0x000000290d00720c */ /* 0x000fe20003fa6270 */
[----:B------:R-:W-:Y:S01]  /*b8c0*/  UIADD3.X UR13, UR13, -0x1, URZ, UP1, !UPT ;  /* 0xffffffff0d0d7890 */ /* 0x000fe20008ffe43f */
[----:B------:R-:W-:Y:S01]  /*b8d0*/  IADD3.X R17, R99, R19, R17, P0, !PT ;  /* 0x0000001363117210 */ /* 0x000fe200007fe411 */
[----:B------:R-:W-:Y:S01]  /*b8e0*/  UIADD3.X UR9, UR9, -0x1, URZ, UP2, !UPT ;  /* 0xffffffff09097890 */ /* 0x000fe200097fe43f */
[----:B------:R-:W-:-:S02]  /*b8f0*/  LEA R14, P0, R16, R18, 0x2 ;  /* 0x00000012100e7211 */ /* 0x000fc400078010ff */
[----:B------:R-:W-:Y:S02]  /*b900*/  ISETP.GE.AND P6, PT, R12, R41, PT ;  /* 0x000000290c00720c */ /* 0x000fe40003fc6270 */
        /* <DEDUP_REMOVED lines=29> */
[----:B01----:R-:W-:Y:S01]  /*bae0*/  @!P0 CALL.REL.NOINC `(.L_x_4186) ;  /* 0x0000001000008944 */ /* 0x003fe20003c00000 */
[----:B------:R-:W-:Y:S05]  /*baf0*/  BRA `(.L_x_4261) ;  /* 0xffff4ab000007947 */ /* 0x000fea000383ffff */
.L_x_4186:
[----:B------:R-:W-:Y:S02]  /*bb00*/  ISETP.NE.U32.AND P0, PT, RZ, c[0x0][0x328], PT ;  /* 0x0000ca00ff007a0c */ /* 0x000fe40003f05070 */
[----:B------:R-:W-:Y:S02]  /*bb10*/  ISETP.NE.U32.AND P2, PT, RZ, c[0x0][0x348], PT ;  /* 0x0000d200ff007a0c */ /* 0x000fe40003f45070 */
[----:B------:R-:W-:Y:S02]  /*bb20*/  ISETP.NE.AND.EX P1, PT, RZ, c[0x0][0x32c], PT, P0 ;  /* 0x0000cb00ff007a0c */ /* 0x000fe40003f25300 */
[----:B------:R-:W-:-:S11]  /*bb30*/  ISETP.NE.AND.EX P0, PT, RZ, c[0x0][0x34c], PT, P2 ;  /* 0x0000d300ff007a0c */ /* 0x000fd60003f05320 */
[----:B------:R-:W-:Y:S05]  /*bb40*/  @!P1 BRA `(.L_x_4262) ;  /* 0x0000019000009947 */ /* 0x000fea0003800000 */
[----:B0-----:R-:W0:Y:S01]  /*bb50*/  SHFL.DOWN P1, R0, R135, 0x1, 0x1f ;  /* 0x08201f0087007f89 */ /* 0x001e220000020000 */
[----:B------:R-:W-:Y:S03]  /*bb60*/  BSSY B0, `(.L_x_4262) ;  /* 0x0000017000007945 */ /* 0x000fe60003800000 */
        /* <DEDUP_REMOVED lines=21> */
[----:B------:R0:W-:Y:S02]  /*bcc0*/  RED.E.ADD.F32.FTZ.RN.STRONG.GPU [R104.64], R4 ;  /* 0x000000046800798e */ /* 0x0001e4000c10e786 */
.L_x_4263:
[----:B------:R-:W-:Y:S05]  /*bcd0*/  BSYNC B0 ;  /* 0x0000000000007941 */ /* 0x000fea0003800000 */
.L_x_4262:
        /* <DEDUP_REMOVED lines=25> */
[----:B------:R0:W-:Y:S01]  /*be70*/  RED.E.ADD.F32.FTZ.RN.STRONG.GPU [R102.64], R7 ;  /* 0x000000076600798e */ /* 0x0001e2000c10e786 */
[----:B------:R-:W-:Y:S01]  /*be80*/  HFMA2.MMA R19, -RZ, RZ, 0, 0 ;  /* 0x00000000ff137435 */ /* 0x000fe200000001ff */
[----:B------:R-:W-:Y:S05]  /*be90*/  BRA `(.L_x_4266) ;  /* 0x0000001000007947 */ /* 0x000fea0003800000 */
.L_x_4265:
[----:B------:R-:W3:Y:S02]  /*bea0*/  S2R R19, SR_TID.X ;  /* 0x0000000000137919 */ /* 0x000ee40000002100 */
.L_x_4266:
[----:B------:R-:W-:Y:S05]  /*beb0*/  BSYNC B0 ;  /* 0x0000000000007941 */ /* 0x000fea0003800000 */
.L_x_4264:
[----:B---3--:R-:W-:-:S13]  /*bec0*/  ISETP.GE.AND P0, PT, R19, c[0x0][0x16c], PT ;  /* 0x00005b0013007a0c */ /* 0x008fda0003f06270 */
[----:B------:R-:W-:Y:S05]  /*bed0*/  @P0 EXIT ;  /* 0x000000000000094d */ /* 0x000fea0003800000 */
[C---:B------:R-:W-:Y:S02]  /*bee0*/  IMAD R3, R139.reuse, c[0x0][0x288], RZ ;  /* 0x0000a2008b037a24 */ /* 0x040fe400078e02ff */
[C---:B------:R-:W-:Y:S02]  /*bef0*/  IMAD R5, R139.reuse, c[0x0][0x2c8], RZ ;  /* 0x0000b2008b057a24 */ /* 0x040fe400078e02ff */
[C---:B------:R-:W-:Y:S02]  /*bf00*/  IMAD R13, R139.reuse, c[0x0][0x2a8], RZ ;  /* 0x0000aa008b0d7a24 */ /* 0x040fe400078e02ff */
[C---:B------:R-:W-:Y:S02]  /*bf10*/  IMAD R15, R139.reuse, c[0x0][0x1b8], RZ ;  /* 0x00006e008b0f7a24 */ /* 0x040fe400078e02ff */
[----:B------:R-:W-:Y:S02]  /*bf20*/  IMAD R139, R139, c[0x0][0x198], RZ ;  /* 0x000066008b8b7a24 */ /* 0x000fe400078e02ff */
[----:B0-----:R-:W-:-:S04]  /*bf30*/  IMAD.WIDE.U32 R6, R140, c[0x0][0x288], RZ ;  /* 0x0000a2008c067a25 */ /* 0x001fc800078e00ff */
[----:B------:R-:W-:-:S04]  /*bf40*/  IMAD.WIDE.U32 R8, R140, c[0x0][0x2c8], RZ ;  /* 0x0000b2008c087a25 */ /* 0x000fc800078e00ff */
        /* <DEDUP_REMOVED lines=13> */
.L_x_4267:
[----:B0-----:R-:W0:Y:S01]  /*c020*/  LDS.64 R20, [R19.X8+0x3af0] ;  /* 0x003af00013147984 */ /* 0x001e220000008a00 */
[----:B------:R-:W-:Y:S01]  /*c030*/  SHF.R.S32.HI R0, RZ, 0x1f, R19 ;  /* 0x0000001fff007819 */ /* 0x000fe20000011413 */
[----:B------:R-:W-:Y:S01]  /*c040*/  YIELD ;  /* 0x0000000000007946 */ /* 0x000fe20003800000 */
[----:B------:R-:W-:Y:S01]  /*c050*/  MOV R2, R6 ;  /* 0x0000000600027202 */ /* 0x000fe20000000f00 */
[----:B------:R-:W3:Y:S01]  /*c060*/  LDS.64 R22, [R19.X8+0x42f0] ;  /* 0x0042f00013167984 */ /* 0x000ee20000008a00 */
        /* <DEDUP_REMOVED lines=17> */
[----:B------:R4:W3:Y:S01]  /*c180*/  LDG.E.64 R24, [R14.64] ;  /* 0x000000060e187981 */ /* 0x0008e2000c1e1b00 */
        /* <DEDUP_REMOVED lines=16> */
[-C--:B---3--:R-:W-:Y:S02]  /*c290*/  FMUL.FTZ R5, R23, R25.reuse ;  /* 0x0000001917057220 */ /* 0x088fe40000410000 */
        /* <DEDUP_REMOVED lines=24> */
.L_x_4224:
[----:B------:R-:W-:Y:S01]  /*c420*/  HFMA2.MMA R69, -RZ, RZ, 0, 5.9604644775390625e-08 ;  /* 0x00000001ff457435 */ /* 0x000fe200000001ff */
[----:B------:R-:W-:Y:S02]  /*c430*/  MOV R208, R66 ;  /* 0x0000004200d07202 */ /* 0x000fe40000000f00 */
[----:B------:R-:W-:Y:S02]  /*c440*/  MOV R209, RZ ;  /* 0x000000ff00d17202 */ /* 0x000fe40000000f00 */
[----:B------:R-:W-:-:S02]  /*c450*/  MOV R210, 0xffffffff ;  /* 0xffffffff00d27802 */ /* 0x000fc40000000f00 */
[----:B------:R-:W-:Y:S02]  /*c460*/  MOV R64, 0xc480 ;  /* 0x0000c48000407802 */ /* 0x000fe40000000f00 */
[----:B0-2--5:R-:W-:Y:S05]  /*c470*/  CALL.REL.NOINC `($__internal_104_$__cuda_sm70_shflsync_up) ;  /* 0x00001e1000007944 */ /* 0x025fea0003c00000 */
[----:B-1----:R-:W-:Y:S01]  /*c480*/  MOV R67, R69 ;  /* 0x0000004500437202 */ /* 0x002fe20000000f00 */
[----:B0-----:R-:W-:Y:S05]  /*c490*/  BRA `(.L_x_4268) ;  /* 0xffff96f000007947 */ /* 0x001fea000383ffff */
.L_x_4225:
[----:B------:R-:W-:Y:S01]  /*c4a0*/  HFMA2.MMA R69, -RZ, RZ, 0, 5.9604644775390625e-08 ;  /* 0x00000001ff457435 */ /* 0x000fe200000001ff */
[----:B------:R-:W-:Y:S02]  /*c4b0*/  MOV R208, R68 ;  /* 0x0000004400d07202 */ /* 0x000fe40000000f00 */
[----:B------:R-:W-:Y:S02]  /*c4c0*/  MOV R209, RZ ;  /* 0x000000ff00d17202 */ /* 0x000fe40000000f00 */
[----:B------:R-:W-:Y:S02]  /*c4d0*/  MOV R210, 0xffffffff ;  /* 0xffffffff00d27802 */ /* 0x000fe40000000f00 */
[----:B------:R-:W-:Y:S02]  /*c4e0*/  MOV R64, 0xc500 ;  /* 0x0000c50000407802 */ /* 0x000fe40000000f00 */
[----:B0123-5:R-:W-:Y:S05]  /*c4f0*/  CALL.REL.NOINC `($__internal_104_$__cuda_sm70_shflsync_up) ;  /* 0x00001d9000007944 */ /* 0x02ffea0003c00000 */
[----:B-1----:R-:W-:Y:S01]  /*c500*/  MOV R205, R69 ;  /* 0x0000004500cd7202 */ /* 0x002fe20000000f00 */
[----:B------:R-:W-:Y:S01]  /*c510*/  HFMA2.MMA R69, -RZ, RZ, 0, 5.9604644775390625e-08 ;  /* 0x00000001ff457435 */ /* 0x000fe200000001ff */
[----:B0-----:R-:W-:-:S02]  /*c520*/  MOV R208, R70 ;  /* 0x0000004600d07202 */ /* 0x001fc40000000f00 */
[----:B------:R-:W-:Y:S02]  /*c530*/  MOV R209, RZ ;  /* 0x000000ff00d17202 */ /* 0x000fe40000000f00 */
[----:B------:R-:W-:Y:S02]  /*c540*/  MOV R210, 0xffffffff ;  /* 0xffffffff00d27802 */ /* 0x000fe40000000f00 */
[----:B------:R-:W-:Y:S02]  /*c550*/  MOV R64, 0xc570 ;  /* 0x0000c57000407802 */ /* 0x000fe40000000f00 */
[----:B------:R-:W-:Y:S05]  /*c560*/  CALL.REL.NOINC `($__internal_104_$__cuda_sm70_shflsync_up) ;  /* 0x00001d2000007944 */ /* 0x000fea0003c00000 */
[----:B-1----:R-:W-:Y:S01]  /*c570*/  MOV R207, R69 ;  /* 0x0000004500cf7202 */ /* 0x002fe20000000f00 */
[----:B------:R-:W-:Y:S01]  /*c580*/  HFMA2.MMA R69, -RZ, RZ, 0, 5.9604644775390625e-08 ;  /* 0x00000001ff457435 */ /* 0x000fe200000001ff */
[----:B0-----:R-:W-:Y:S02]  /*c590*/  MOV R208, R71 ;  /* 0x0000004700d07202 */ /* 0x001fe40000000f00 */
[----:B------:R-:W-:Y:S02]  /*c5a0*/  MOV R209, RZ ;  /* 0x000000ff00d17202 */ /* 0x000fe40000000f00 */
[----:B------:R-:W-:-:S02]  /*c5b0*/  MOV R210, 0xffffffff ;  /* 0xffffffff00d27802 */ /* 0x000fc40000000f00 */
[----:B------:R-:W-:Y:S02]  /*c5c0*/  MOV R64, 0xc5e0 ;  /* 0x0000c5e000407802 */ /* 0x000fe40000000f00 */
[----:B------:R-:W-:Y:S05]  /*c5d0*/  CALL.REL.NOINC `($__internal_104_$__cuda_sm70_shflsync_up) ;  /* 0x00001cb000007944 */ /* 0x000fea0003c00000 */
[----:B------:R-:W-:Y:S01]  /*c5e0*/  FMUL.FTZ R206, R68, R207 ;  /* 0x000000cf44ce7220 */ /* 0x000fe20000410000 */
        /* <DEDUP_REMOVED lines=19> */
[----:B------:R-:W-:Y:S05]  /*c720*/  CALL.REL.NOINC `($__internal_104_$__cuda_sm70_shflsync_up) ;  /* 0x00001b6000007944 */ /* 0x000fea0003c00000 */
[----:B-1----:R-:W-:Y:S01]  /*c730*/  MOV R66, R69 ;  /* 0x0000004500427202 */ /* 0x002fe20000000f00 */
[----:B------:R-:W-:Y:S01]  /*c740*/  HFMA2.MMA R69, -RZ, RZ, 0, 1.1920928955078125e-07 ;  /* 0x00000002ff457435 */ /* 0x000fe200000001ff */
[----:B0-----:R-:W-:Y:S02]  /*c750*/  MOV R208, R211 ;  /* 0x000000d300d07202 */ /* 0x001fe40000000f00 */
[----:B------:R-:W-:Y:S02]  /*c760*/  MOV R209, RZ ;  /* 0x000000ff00d17202 */ /* 0x000fe40000000f00 */
[----:B------:R-:W-:Y:S02]  /*c770*/  MOV R210, 0xffffffff ;  /* 0xffffffff00d27802 */ /* 0x000fe40000000f00 */
[----:B------:R-:W-:Y:S02]  /*c780*/  MOV R64, 0xc7a0 ;  /* 0x0000c7a000407802 */ /* 0x000fe40000000f00 */
[----:B------:R-:W-:Y:S05]  /*c790*/  CALL.REL.NOINC `($__internal_104_$__cuda_sm70_shflsync_up) ;  /* 0x00001af000007944 */ /* 0x000fea0003c00000 */
[----:B-1----:R-:W-:Y:S01]  /*c7a0*/  MOV R67, R69 ;  /* 0x0000004500437202 */ /* 0x002fe20000000f00 */
[----:B------:R-:W-:Y:S01]  /*c7b0*/  HFMA2.MMA R69, -RZ, RZ, 0, 1.1920928955078125e-07 ;  /* 0x00000002ff457435 */ /* 0x000fe200000001ff */
[----:B0-----:R-:W-:-:S02]  /*c7c0*/  MOV R208, R70 ;  /* 0x0000004600d07202 */ /* 0x001fc40000000f00 */
[----:B------:R-:W-:Y:S02]  /*c7d0*/  MOV R209, RZ ;  /* 0x000000ff00d17202 */ /* 0x000fe40000000f00 */
[----:B------:R-:W-:Y:S02]  /*c7e0*/  MOV R210, 0xffffffff ;  /* 0xffffffff00d27802 */ /* 0x000fe40000000f00 */
[----:B------:R-:W-:Y:S02]  /*c7f0*/  MOV R64, 0xc810 ;  /* 0x0000c81000407802 */ /* 0x000fe40000000f00 */
[----:B------:R-:W-:Y:S05]  /*c800*/  CALL.REL.NOINC `($__internal_104_$__cuda_sm70_shflsync_up) ;  /* 0x00001a8000007944 */ /* 0x000fea0003c00000 */
[----:B-1----:R-:W-:Y:S01]  /*c810*/  MOV R68, R69 ;  /* 0x0000004500447202 */ /* 0x002fe20000000f00 */
[----:B------:R-:W-:Y:S01]  /*c820*/  HFMA2.MMA R69, -RZ, RZ, 0, 1.1920928955078125e-07 ;  /* 0x00000002ff457435 */ /* 0x000fe200000001ff */
[----:B0-----:R-:W-:Y:S02]  /*c830*/  MOV R208, R71 ;  /* 0x0000004700d07202 */ /* 0x001fe40000000f00 */
[----:B------:R-:W-:Y:S02]  /*c840*/  MOV R209, RZ ;  /* 0x000000ff00d17202 */ /* 0x000fe40000000f00 */
[----:B------:R-:W-:-:S02]  /*c850*/  MOV R210, 0xffffffff ;  /* 0xffffffff00d27802 */ /* 0x000fc40000000f00 */
[----:B------:R-:W-:Y:S02]  /*c860*/  MOV R64, 0xc880 ;  /* 0x0000c88000407802 */ /* 0x000fe40000000f00 */
[----:B------:R-:W-:Y:S05]  /*c870*/  CALL.REL.NOINC `($__internal_104_$__cuda_sm70_shflsync_up) ;  /* 0x00001a1000007944 */ /* 0x000fea0003c00000 */
        /* <DEDUP_REMOVED lines=17> */
[----:B------:R-:W-:Y:S05]  /*c990*/  CALL.REL.NOINC `($__internal_104_$__cuda_sm70_shflsync_up) ;  /* 0x000018f000007944 */ /* 0x000fea0003c00000 */
[----:B-1----:R-:W-:Y:S01]  /*c9a0*/  MOV R66, R69 ;  /* 0x0000004500427202 */ /* 0x002fe20000000f00 */
[----:B------:R-:W-:Y:S01]  /*c9b0*/  HFMA2.MMA R69, -RZ, RZ, 0, 2.384185791015625e-07 ;  /* 0x00000004ff457435 */ /* 0x000fe200000001ff */
[----:B0-----:R-:W-:Y:S02]  /*c9c0*/  MOV R208, R211 ;  /* 0x000000d300d07202 */ /* 0x001fe40000000f00 */
[----:B------:R-:W-:-:S02]  /*c9d0*/  MOV R209, RZ ;  /* 0x000000ff00d17202 */ /* 0x000fc40000000f00 */
[----:B------:R-:W-:Y:S02]  /*c9e0*/  MOV R210, 0xffffffff ;  /* 0xffffffff00d27802 */ /* 0x000fe40000000f00 */
[----:B------:R-:W-:Y:S02]  /*c9f0*/  MOV R64, 0xca10 ;  /* 0x0000ca1000407802 */ /* 0x000fe40000000f00 */
[----:B------:R-:W-:Y:S05]  /*ca00*/  CALL.REL.NOINC `($__internal_104_$__cuda_sm70_shflsync_up) ;  /* 0x0000188000007944 */ /* 0x000fea0003c00000 */
[----:B-1----:R-:W-:Y:S01]  /*ca10*/  MOV R67, R69 ;  /* 0x0000004500437202 */ /* 0x002fe20000000f00 */
[----:B------:R-:W-:Y:S01]  /*ca20*/  HFMA2.MMA R69, -RZ, RZ, 0, 2.384185791015625e-07 ;  /* 0x00000004ff457435 */ /* 0x000fe200000001ff */
[----:B0-----:R-:W-:Y:S02]  /*ca30*/  MOV R208, R70 ;  /* 0x0000004600d07202 */ /* 0x001fe40000000f00 */
[----:B------:R-:W-:Y:S02]  /*ca40*/  MOV R209, RZ ;  /* 0x000000ff00d17202 */ /* 0x000fe40000000f00 */
[----:B------:R-:W-:Y:S02]  /*ca50*/  MOV R210, 0xffffffff ;  /* 0xffffffff00d27802 */ /* 0x000fe40000000f00 */
[----:B------:R-:W-:-:S02]  /*ca60*/  MOV R64, 0xca80 ;  /* 0x0000ca8000407802 */ /* 0x000fc40000000f00 */
[----:B------:R-:W-:Y:S05]  /*ca70*/  CALL.REL.NOINC `($__internal_104_$__cuda_sm70_shflsync_up) ;  /* 0x0000181000007944 */ /* 0x000fea0003c00000 */
[----:B-1----:R-:W-:Y:S01]  /*ca80*/  MOV R68, R69 ;  /* 0x0000004500447202 */ /* 0x002fe20000000f00 */
[----:B------:R-:W-:Y:S01]  /*ca90*/  HFMA2.MMA R69, -RZ, RZ, 0, 2.384185791015625e-07 ;  /* 0x00000004ff457435 */ /* 0x000fe200000001ff */
[----:B0-----:R-:W-:-:S02]  /*caa0*/  MOV R208, R71 ;  /* 0x0000004700d07202 */ /* 0x001fc40000000f00 */
[----:B------:R-:W-:Y:S02]  /*cab0*/  MOV R209, RZ ;  /* 0x000000ff00d17202 */ /* 0x000fe40000000f00 */
[----:B------:R-:W-:Y:S02]  /*cac0*/  MOV R210, 0xffffffff ;  /* 0xffffffff00d27802 */ /* 0x000fe40000000f00 */
[----:B------:R-:W-:Y:S02]  /*cad0*/  MOV R64, 0xcaf0 ;  /* 0x0000caf000407802 */ /* 0x000fe40000000f00 */
[----:B------:R-:W-:Y:S05]  /*cae0*/  CALL.REL.NOINC `($__internal_104_$__cuda_sm70_shflsync_up) ;  /* 0x000017a000007944 */ /* 0x000fea0003c00000 */
        /* <DEDUP_REMOVED lines=17> */
[----:B------:R-:W-:Y:S05]  /*cc00*/  CALL.REL.NOINC `($__internal_104_$__cuda_sm70_shflsync_up) ;  /* 0x0000168000007944 */ /* 0x000fea0003c00000 */
[----:B-1----:R-:W-:Y:S01]  /*cc10*/  MOV R66, R69 ;  /* 0x0000004500427202 */ /* 0x002fe20000000f00 */
[----:B------:R-:W-:Y:S01]  /*cc20*/  HFMA2.MMA R69, -RZ, RZ, 0, 4.76837158203125e-07 ;  /* 0x00000008ff457435 */ /* 0x000fe200000001ff */
[----:B0-----:R-:W-:-:S02]  /*cc30*/  MOV R208, R211 ;  /* 0x000000d300d07202 */ /* 0x001fc40000000f00 */
[----:B------:R-:W-:Y:S02]  /*cc40*/  MOV R209, RZ ;  /* 0x000000ff00d17202 */ /* 0x000fe40000000f00 */
[----:B------:R-:W-:Y:S02]  /*cc50*/  MOV R210, 0xffffffff ;  /* 0xffffffff00d27802 */ /* 0x000fe40000000f00 */
[----:B------:R-:W-:Y:S02]  /*cc60*/  MOV R64, 0xcc80 ;  /* 0x0000cc8000407802 */ /* 0x000fe40000000f00 */
[----:B------:R-:W-:Y:S05]  /*cc70*/  CALL.REL.NOINC `($__internal_104_$__cuda_sm70_shflsync_up) ;  /* 0x0000161000007944 */ /* 0x000fea0003c00000 */
[----:B-1----:R-:W-:Y:S01]  /*cc80*/  MOV R67, R69 ;  /* 0x0000004500437202 */ /* 0x002fe20000000f00 */
[----:B------:R-:W-:Y:S01]  /*cc90*/  HFMA2.MMA R69, -RZ, RZ, 0, 4.76837158203125e-07 ;  /* 0x00000008ff457435 */ /* 0x000fe200000001ff */
[----:B0-----:R-:W-:Y:S02]  /*cca0*/  MOV R208, R70 ;  /* 0x0000004600d07202 */ /* 0x001fe40000000f00 */
[----:B------:R-:W-:Y:S02]  /*ccb0*/  MOV R209, RZ ;  /* 0x000000ff00d17202 */ /* 0x000fe40000000f00 */
[----:B------:R-:W-:-:S02]  /*ccc0*/  MOV R210, 0xffffffff ;  /* 0xffffffff00d27802 */ /* 0x000fc40000000f00 */
[----:B------:R-:W-:Y:S02]  /*ccd0*/  MOV R64, 0xccf0 ;  /* 0x0000ccf000407802 */ /* 0x000fe40000000f00 */
[----:B------:R-:W-:Y:S05]  /*cce0*/  CALL.REL.NOINC `($__internal_104_$__cuda_sm70_shflsync_up) ;  /* 0x000015a000007944 */ /* 0x000fea0003c00000 */
[----:B-1----:R-:W-:Y:S01]  /*ccf0*/  MOV R68, R69 ;  /* 0x0000004500447202 */ /* 0x002fe20000000f00 */
[----:B------:R-:W-:Y:S01]  /*cd00*/  HFMA2.MMA R69, -RZ, RZ, 0, 4.76837158203125e-07 ;  /* 0x00000008ff457435 */ /* 0x000fe200000001ff */
[----:B0-----:R-:W-:Y:S02]  /*cd10*/  MOV R208, R71 ;  /* 0x0000004700d07202 */ /* 0x001fe40000000f00 */
[----:B------:R-:W-:Y:S02]  /*cd20*/  MOV R209, RZ ;  /* 0x000000ff00d17202 */ /* 0x000fe40000000f00 */
[----:B------:R-:W-:Y:S02]  /*cd30*/  MOV R210, 0xffffffff ;  /* 0xffffffff00d27802 */ /* 0x000fe40000000f00 */
[----:B------:R-:W-:Y:S02]  /*cd40*/  MOV R64, 0xcd60 ;  /* 0x0000cd6000407802 */ /* 0x000fe40000000f00 */
[----:B------:R-:W-:Y:S05]  /*cd50*/  CALL.REL.NOINC `($__internal_104_$__cuda_sm70_shflsync_up) ;  /* 0x0000153000007944 */ /* 0x000fea0003c00000 */
        /* <DEDUP_REMOVED lines=19> */
[----:B------:R-:W-:Y:S05]  /*ce90*/  CALL.REL.NOINC `($__internal_104_$__cuda_sm70_shflsync_up) ;  /* 0x000013f000007944 */ /* 0x000fea0003c00000 */
[----:B-1----:R-:W-:Y:S01]  /*cea0*/  MOV R67, R69 ;  /* 0x0000004500437202 */ /* 0x002fe20000000f00 */
[----:B------:R-:W-:Y:S01]  /*ceb0*/  HFMA2.MMA R69, -RZ, RZ, 0, 9.5367431640625e-07 ;  /* 0x00000010ff457435 */ /* 0x000fe200000001ff */
[----:B0-----:R-:W-:Y:S02]  /*cec0*/  MOV R208, R211 ;  /* 0x000000d300d07202 */ /* 0x001fe40000000f00 */
[----:B------:R-:W-:Y:S02]  /*ced0*/  MOV R209, RZ ;  /* 0x000000ff00d17202 */ /* 0x000fe40000000f00 */
[----:B------:R-:W-:Y:S02]  /*cee0*/  MOV R210, 0xffffffff ;  /* 0xffffffff00d27802 */ /* 0x000fe40000000f00 */
[----:B------:R-:W-:-:S02]  /*cef0*/  MOV R64, 0xcf10 ;  /* 0x0000cf1000407802 */ /* 0x000fc40000000f00 */
[----:B------:R-:W-:Y:S05]  /*cf00*/  CALL.REL.NOINC `($__internal_104_$__cuda_sm70_shflsync_up) ;  /* 0x0000138000007944 */ /* 0x000fea0003c00000 */
[----:B-1----:R-:W-:Y:S01]  /*cf10*/  MOV R205, R69 ;  /* 0x0000004500cd7202 */ /* 0x002fe20000000f00 */
[----:B------:R-:W-:Y:S01]  /*cf20*/  HFMA2.MMA R69, -RZ, RZ, 0, 9.5367431640625e-07 ;  /* 0x00000010ff457435 */ /* 0x000fe200000001ff */
[----:B0-----:R-:W-:-:S02]  /*cf30*/  MOV R208, R70 ;  /* 0x0000004600d07202 */ /* 0x001fc40000000f00 */
[----:B------:R-:W-:Y:S02]  /*cf40*/  MOV R209, RZ ;  /* 0x000000ff00d17202 */ /* 0x000fe40000000f00 */
[----:B------:R-:W-:Y:S02]  /*cf50*/  MOV R210, 0xffffffff ;  /* 0xffffffff00d27802 */ /* 0x000fe40000000f00 */
[----:B------:R-:W-:Y:S02]  /*cf60*/  MOV R64, 0xcf80 ;  /* 0x0000cf8000407802 */ /* 0x000fe40000000f00 */
[----:B------:R-:W-:Y:S05]  /*cf70*/  CALL.REL.NOINC `($__internal_104_$__cuda_sm70_shflsync_up) ;  /* 0x0000131000007944 */ /* 0x000fea0003c00000 */
[----:B-1----:R-:W-:Y:S01]  /*cf80*/  MOV R207, R69 ;  /* 0x0000004500cf7202 */ /* 0x002fe20000000f00 */
[----:B------:R-:W-:Y:S01]  /*cf90*/  HFMA2.MMA R69, -RZ, RZ, 0, 9.5367431640625e-07 ;  /* 0x00000010ff457435 */ /* 0x000fe200000001ff */
[----:B0-----:R-:W-:Y:S02]  /*cfa0*/  MOV R208, R71 ;  /* 0x0000004700d07202 */ /* 0x001fe40000000f00 */
[----:B------:R-:W-:Y:S02]  /*cfb0*/  MOV R209, RZ ;  /* 0x000000ff00d17202 */ /* 0x000fe40000000f00 */
[----:B------:R-:W-:-:S02]  /*cfc0*/  MOV R210, 0xffffffff ;  /* 0xffffffff00d27802 */ /* 0x000fc40000000f00 */
[----:B------:R-:W-:Y:S02]  /*cfd0*/  MOV R64, 0xcff0 ;  /* 0x0000cff000407802 */ /* 0x000fe40000000f00 */
[----:B------:R-:W-:Y:S05]  /*cfe0*/  CALL.REL.NOINC `($__internal_104_$__cuda_sm70_shflsync_up) ;  /* 0x000012a000007944 */ /* 0x000fea0003c00000 */
[----:B01----:R-:W-:Y:S05]  /*cff0*/  BRA `(.L_x_4269) ;  /* 0xffff8fd000007947 */ /* 0x003fea000383ffff */
.L_x_4230:
[----:B------:R-:W-:Y:S01]  /*d000*/  HFMA2.MMA R69, -RZ, RZ, 0, 5.9604644775390625e-08 ;  /* 0x00000001ff457435 */ /* 0x000fe200000001ff */
[----:B------:R-:W-:Y:S02]  /*d010*/  MOV R209, RZ ;  /* 0x000000ff00d17202 */ /* 0x000fe40000000f00 */
[----:B------:R-:W-:Y:S02]  /*d020*/  MOV R210, 0xffffffff ;  /* 0xffffffff00d27802 */ /* 0x000fe40000000f00 */
[----:B------:R-:W-:Y:S02]  /*d030*/  MOV R64, 0xd050 ;  /* 0x0000d05000407802 */ /* 0x000fe40000000f00 */
[----:B01---5:R-:W-:Y:S05]  /*d040*/  CALL.REL.NOINC `($__internal_104_$__cuda_sm70_shflsync_up) ;  /* 0x0000124000007944 */ /* 0x023fea0003c00000 */
[----:B-1----:R-:W-:Y:S01]  /*d050*/  MOV R66, R69 ;  /* 0x0000004500427202 */ /* 0x002fe20000000f00 */
[----:B------:R-:W-:Y:S01]  /*d060*/  HFMA2.MMA R69, -RZ, RZ, 0, 5.9604644775390625e-08 ;  /* 0x00000001ff457435 */ /* 0x000fe200000001ff */
[----:B0-----:R-:W-:Y:S02]  /*d070*/  MOV R208, R68 ;  /* 0x0000004400d07202 */ /* 0x001fe40000000f00 */
[----:B------:R-:W-:Y:S02]  /*d080*/  MOV R209, RZ ;  /* 0x000000ff00d17202 */ /* 0x000fe40000000f00 */
[----:B------:R-:W-:-:S02]  /*d090*/  MOV R210, 0xffffffff ;  /* 0xffffffff00d27802 */ /* 0x000fc40000000f00 */
[----:B------:R-:W-:Y:S02]  /*d0a0*/  MOV R64, 0xd0c0 ;  /* 0x0000d0c000407802 */ /* 0x000fe40000000f00 */
[----:B------:R-:W-:Y:S05]  /*d0b0*/  CALL.REL.NOINC `($__internal_104_$__cuda_sm70_shflsync_up) ;  /* 0x000011d000007944 */ /* 0x000fea0003c00000 */
[----:B-1----:R-:W-:Y:S01]  /*d0c0*/  MOV R68, R69 ;  /* 0x0000004500447202 */ /* 0x002fe20000000f00 */
[----:B------:R-:W-:Y:S01]  /*d0d0*/  HFMA2.MMA R69, -RZ, RZ, 0, 5.9604644775390625e-08 ;  /* 0x00000001ff457435 */ /* 0x000fe200000001ff */
[----:B0-----:R-:W-:Y:S02]  /*d0e0*/  MOV R208, R70 ;  /* 0x0000004600d07202 */ /* 0x001fe40000000f00 */
[----:B------:R-:W-:Y:S02]  /*d0f0*/  MOV R209, RZ ;  /* 0x000000ff00d17202 */ /* 0x000fe40000000f00 */
[----:B------:R-:W-:Y:S02]  /*d100*/  MOV R210, 0xffffffff ;  /* 0xffffffff00d27802 */ /* 0x000fe40000000f00 */
[----:B------:R-:W-:Y:S02]  /*d110*/  MOV R64, 0xd130 ;  /* 0x0000d13000407802 */ /* 0x000fe40000000f00 */
[----:B------:R-:W-:Y:S05]  /*d120*/  CALL.REL.NOINC `($__internal_104_$__cuda_sm70_shflsync_up) ;  /* 0x0000116000007944 */ /* 0x000fea0003c00000 */
[----:B-1----:R-:W-:Y:S01]  /*d130*/  MOV R70, R69 ;  /* 0x0000004500467202 */ /* 0x002fe20000000f00 */
[----:B------:R-:W-:Y:S01]  /*d140*/  HFMA2.MMA R69, -RZ, RZ, 0, 5.9604644775390625e-08 ;  /* 0x00000001ff457435 */ /* 0x000fe200000001ff */
[----:B0-----:R-:W-:-:S02]  /*d150*/  MOV R208, R206 ;  /* 0x000000ce00d07202 */ /* 0x001fc40000000f00 */
[----:B------:R-:W-:Y:S02]  /*d160*/  MOV R209, RZ ;  /* 0x000000ff00d17202 */ /* 0x000fe40000000f00 */
[----:B------:R-:W-:Y:S02]  /*d170*/  MOV R210, 0xffffffff ;  /* 0xffffffff00d27802 */ /* 0x000fe40000000f00 */
[----:B------:R-:W-:Y:S02]  /*d180*/  MOV R64, 0xd1a0 ;  /* 0x0000d1a000407802 */ /* 0x000fe40000000f00 */
[----:B------:R-:W-:Y:S05]  /*d190*/  CALL.REL.NOINC `($__internal_104_$__cuda_sm70_shflsync_up) ;  /* 0x000010f000007944 */ /* 0x000fea0003c00000 */
[----:B------:R-:W-:Y:S01]  /*d1a0*/  HFMA2.MMA R71, -RZ, RZ, 0, 0 ;  /* 0x00000000ff477435 */ /* 0x000fe200000001ff */
[----:B------:R-:W-:Y:S02]  /*d1b0*/  MOV R204, R66 ;  /* 0x0000004200cc7202 */ /* 0x000fe40000000f00 */
[----:B------:R-:W-:Y:S02]  /*d1c0*/  MOV R67, R60 ;  /* 0x0000003c00437202 */ /* 0x000fe40000000f00 */
[----:B------:R-:W-:Y:S02]  /*d1d0*/  MOV R246, 0x1f ;  /* 0x0000001f00f67802 */ /* 0x000fe40000000f00 */
[----:B------:R-:W-:-:S02]  /*d1e0*/  MOV R66, 0xffffffff ;  /* 0xffffffff00427802 */ /* 0x000fc40000000f00 */
[----:B------:R-:W-:Y:S02]  /*d1f0*/  MOV R64, 0xd210 ;  /* 0x0000d21000407802 */ /* 0x000fe40000000f00 */
[----:B01----:R-:W-:Y:S05]  /*d200*/  CALL.REL.NOINC `($__internal_103_$__cuda_sm70_shflsync_idx_p) ;  /* 0x0000104000007944 */ /* 0x003fea0003c00000 */
[----:B0-----:R-:W-:Y:S01]  /*d210*/  HFMA2.MMA R71, -RZ, RZ, 0, 0 ;  /* 0x00000000ff477435 */ /* 0x001fe200000001ff */
[----:B-1----:R-:W-:Y:S02]  /*d220*/  MOV R60, R66 ;  /* 0x00000042003c7202 */ /* 0x002fe40000000f00 */
[----:B------:R-:W-:Y:S02]  /*d230*/  MOV R67, R61 ;  /* 0x0000003d00437202 */ /* 0x000fe40000000f00 */
[----:B------:R-:W-:Y:S02]  /*d240*/  MOV R246, 0x1f ;  /* 0x0000001f00f67802 */ /* 0x000fe40000000f00 */
[----:B------:R-:W-:Y:S02]  /*d250*/  MOV R66, 0xffffffff ;  /* 0xffffffff00427802 */ /* 0x000fe40000000f00 */
[----:B------:R-:W-:Y:S02]  /*d260*/  MOV R64, 0xd280 ;  /* 0x0000d28000407802 */ /* 0x000fe40000000f00 */
[----:B------:R-:W-:Y:S05]  /*d270*/  CALL.REL.NOINC `($__internal_103_$__cuda_sm70_shflsync_idx_p) ;  /* 0x00000fd000007944 */ /* 0x000fea0003c00000 */
[----:B0-----:R-:W-:Y:S01]  /*d280*/  HFMA2.MMA R71, -RZ, RZ, 0, 0 ;  /* 0x00000000ff477435 */ /* 0x001fe200000001ff */
[----:B-1----:R-:W-:-:S02]  /*d290*/  MOV R61, R66 ;  /* 0x00000042003d7202 */ /* 0x002fc40000000f00 */
[----:B------:R-:W-:Y:S02]  /*d2a0*/  MOV R67, R62 ;  /* 0x0000003e00437202 */ /* 0x000fe40000000f00 */
[----:B------:R-:W-:Y:S02]  /*d2b0*/  MOV R246, 0x1f ;  /* 0x0000001f00f67802 */ /* 0x000fe40000000f00 */
[----:B------:R-:W-:Y:S02]  /*d2c0*/  MOV R66, 0xffffffff ;  /* 0xffffffff00427802 */ /* 0x000fe40000000f00 */
[----:B------:R-:W-:Y:S02]  /*d2d0*/  MOV R64, 0xd2f0 ;  /* 0x0000d2f000407802 */ /* 0x000fe40000000f00 */
[----:B------:R-:W-:Y:S05]  /*d2e0*/  CALL.REL.NOINC `($__internal_103_$__cuda_sm70_shflsync_idx_p) ;  /* 0x00000f6000007944 */ /* 0x000fea0003c00000 */
[----:B0-----:R-:W-:Y:S01]  /*d2f0*/  HFMA2.MMA R71, -RZ, RZ, 0, 0 ;  /* 0x00000000ff477435 */ /* 0x001fe200000001ff */
[----:B-1----:R-:W-:Y:S02]  /*d300*/  MOV R62, R66 ;  /* 0x00000042003e7202 */ /* 0x002fe40000000f00 */
[----:B------:R-:W-:Y:S02]  /*d310*/  MOV R67, R63 ;  /* 0x0000003f00437202 */ /* 0x000fe40000000f00 */
[----:B------:R-:W-:-:S02]  /*d320*/  MOV R246, 0x1f ;  /* 0x0000001f00f67802 */ /* 0x000fc40000000f00 */
[----:B------:R-:W-:Y:S02]  /*d330*/  MOV R66, 0xffffffff ;  /* 0xffffffff00427802 */ /* 0x000fe40000000f00 */
[----:B------:R-:W-:Y:S02]  /*d340*/  MOV R64, 0xd360 ;  /* 0x0000d36000407802 */ /* 0x000fe40000000f00 */
[----:B------:R-:W-:Y:S05]  /*d350*/  CALL.REL.NOINC `($__internal_103_$__cuda_sm70_shflsync_idx_p) ;  /* 0x00000ef000007944 */ /* 0x000fea0003c00000 */
[----:B-1----:R-:W-:Y:S01]  /*d360*/  MOV R63, R66 ;  /* 0x00000042003f7202 */ /* 0x002fe20000000f00 */
[----:B0-----:R-:W-:Y:S05]  /*d370*/  BRA `(.L_x_4270) ;  /* 0xffff8f8000007947 */ /* 0x001fea000383ffff */
.L_x_4233:
[----:B------:R-:W-:Y:S01]  /*d380*/  HFMA2.MMA R67, -RZ, RZ, 0, 5.9604644775390625e-08 ;  /* 0x00000001ff437435 */ /* 0x000fe200000001ff */
[----:B------:R-:W-:Y:S02]  /*d390*/  MOV R66, 0x1f ;  /* 0x0000001f00427802 */ /* 0x000fe40000000f00 */
[----:B------:R-:W-:Y:S02]  /*d3a0*/  MOV R241, 0xffffffff ;  /* 0xffffffff00f17802 */ /* 0x000fe40000000f00 */
[----:B------:R-:W-:Y:S02]  /*d3b0*/  MOV R64, 0xd3d0 ;  /* 0x0000d3d000407802 */ /* 0x000fe40000000f00 */
[----:B0-----:R-:W-:Y:S05]  /*d3c0*/  CALL.REL.NOINC `($__internal_102_$__cuda_sm70_shflsync_down) ;  /* 0x00000e4000007944 */ /* 0x001fea0003c00000 */
[----:B-1----:R-:W-:Y:S01]  /*d3d0*/  MOV R69, R241 ;  /* 0x000000f100457202 */ /* 0x002fe20000000f00 */
[----:B0-----:R-:W-:Y:S05]  /*d3e0*/  BRA `(.L_x_4271) ;  /* 0xffffa1b000007947 */ /* 0x001fea000383ffff */
.L_x_4234:
[----:B------:R-:W-:Y:S01]  /*d3f0*/  HFMA2.MMA R67, -RZ, RZ, 0, 5.9604644775390625e-08 ;  /* 0x00000001ff437435 */ /* 0x000fe200000001ff */
[----:B-1----:R-:W-:-:S02]  /*d400*/  MOV R68, R236 ;  /* 0x000000ec00447202 */ /* 0x002fc40000000f00 */
[----:B------:R-:W-:Y:S02]  /*d410*/  MOV R66, 0x1f ;  /* 0x0000001f00427802 */ /* 0x000fe40000000f00 */
[----:B------:R-:W-:Y:S02]  /*d420*/  MOV R241, 0xffffffff ;  /* 0xffffffff00f17802 */ /* 0x000fe40000000f00 */
[----:B------:R-:W-:Y:S02]  /*d430*/  MOV R64, 0xd450 ;  /* 0x0000d45000407802 */ /* 0x000fe40000000f00 */
[----:B0-2---:R-:W-:Y:S05]  /*d440*/  CALL.REL.NOINC `($__internal_102_$__cuda_sm70_shflsync_down) ;  /* 0x00000dc000007944 */ /* 0x005fea0003c00000 */
[----:B0-----:R-:W-:Y:S01]  /*d450*/  HFMA2.MMA R67, -RZ, RZ, 0, 5.9604644775390625e-08 ;  /* 0x00000001ff437435 */ /* 0x001fe200000001ff */
[----:B-1----:R-:W-:Y:S02]  /*d460*/  MOV R70, R241 ;  /* 0x000000f100467202 */ /* 0x002fe40000000f00 */
[----:B------:R-:W-:Y:S02]  /*d470*/  MOV R68, R238 ;  /* 0x000000ee00447202 */ /* 0x000fe40000000f00 */
[----:B------:R-:W-:Y:S02]  /*d480*/  MOV R66, 0x1f ;  /* 0x0000001f00427802 */ /* 0x000fe40000000f00 */
[----:B------:R-:W-:-:S02]  /*d490*/  MOV R241, 0xffffffff ;  /* 0xffffffff00f17802 */ /* 0x000fc40000000f00 */
[----:B------:R-:W-:Y:S02]  /*d4a0*/  MOV R64, 0xd4c0 ;  /* 0x0000d4c000407802 */ /* 0x000fe40000000f00 */
[----:B------:R-:W-:Y:S05]  /*d4b0*/  CALL.REL.NOINC `($__internal_102_$__cuda_sm70_shflsync_down) ;  /* 0x00000d5000007944 */ /* 0x000fea0003c00000 */
[----:B0-----:R-:W-:Y:S01]  /*d4c0*/  HFMA2.MMA R67, -RZ, RZ, 0, 5.9604644775390625e-08 ;  /* 0x00000001ff437435 */ /* 0x001fe200000001ff */
[----:B-1----:R-:W-:Y:S02]  /*d4d0*/  MOV R71, R241 ;  /* 0x000000f100477202 */ /* 0x002fe40000000f00 */
[----:B------:R-:W-:Y:S02]  /*d4e0*/  MOV R68, R245 ;  /* 0x000000f500447202 */ /* 0x000fe40000000f00 */
[----:B------:R-:W-:Y:S02]  /*d4f0*/  MOV R66, 0x1f ;  /* 0x0000001f00427802 */ /* 0x000fe40000000f00 */
[----:B------:R-:W-:Y:S02]  /*d500*/  MOV R241, 0xffffffff ;  /* 0xffffffff00f17802 */ /* 0x000fe40000000f00 */
[----:B------:R-:W-:Y:S02]  /*d510*/  MOV R64, 0xd530 ;  /* 0x0000d53000407802 */ /* 0x000fe40000000f00 */
[----:B------:R-:W-:Y:S05]  /*d520*/  CALL.REL.NOINC `($__internal_102_$__cuda_sm70_shflsync_down) ;  /* 0x00000ce000007944 */ /* 0x000fea0003c00000 */
[----:B01----:R-:W-:Y:S05]  /*d530*/  BRA `(.L_x_4272) ;  /* 0xffffa0a000007947 */ /* 0x003fea000383ffff */
.L_x_4237:
[----:B------:R-:W-:Y:S01]  /*d540*/  HFMA2.MMA R67, -RZ, RZ, 0, 1.1920928955078125e-07 ;  /* 0x00000002ff437435 */ /* 0x000fe200000001ff */
[----:B-1----:R-:W-:-:S02]  /*d550*/  MOV R68, R237 ;  /* 0x000000ed00447202 */ /* 0x002fc40000000f00 */
[----:B------:R-:W-:Y:S02]  /*d560*/  MOV R66, 0x1f ;  /* 0x0000001f00427802 */ /* 0x000fe40000000f00 */
[----:B------:R-:W-:Y:S02]  /*d570*/  MOV R241, 0xffffffff ;  /* 0xffffffff00f17802 */ /* 0x000fe40000000f00 */
[----:B------:R-:W-:Y:S02]  /*d580*/  MOV R64, 0xd5a0 ;  /* 0x0000d5a000407802 */ /* 0x000fe40000000f00 */
[----:B0-234-:R-:W-:Y:S05]  /*d590*/  CALL.REL.NOINC `($__internal_102_$__cuda_sm70_shflsync_down) ;  /* 0x00000c7000007944 */ /* 0x01dfea0003c00000 */
[----:B0-----:R-:W-:Y:S01]  /*d5a0*/  HFMA2.MMA R67, -RZ, RZ, 0, 1.1920928955078125e-07 ;  /* 0x00000002ff437435 */ /* 0x001fe200000001ff */
[----:B-1----:R-:W-:Y:S02]  /*d5b0*/  MOV R69, R241 ;  /* 0x000000f100457202 */ /* 0x002fe40000000f00 */
[----:B------:R-:W-:Y:S02]  /*d5c0*/  MOV R68, R236 ;  /* 0x000000ec00447202 */ /* 0x000fe40000000f00 */
[----:B------:R-:W-:Y:S02]  /*d5d0*/  MOV R66, 0x1f ;  /* 0x0000001f00427802 */ /* 0x000fe40000000f00 */
[----:B------:R-:W-:-:S02]  /*d5e0*/  MOV R241, 0xffffffff ;  /* 0xffffffff00f17802 */ /* 0x000fc40000000f00 */
[----:B------:R-:W-:Y:S02]  /*d5f0*/  MOV R64, 0xd610 ;  /* 0x0000d61000407802 */ /* 0x000fe40000000f00 */
[----:B------:R-:W-:Y:S05]  /*d600*/  CALL.REL.NOINC `($__internal_102_$__cuda_sm70_shflsync_down) ;  /* 0x00000c0000007944 */ /* 0x000fea0003c00000 */
[----:B0-----:R-:W-:Y:S01]  /*d610*/  HFMA2.MMA R67, -RZ, RZ, 0, 1.1920928955078125e-07 ;  /* 0x00000002ff437435 */ /* 0x001fe200000001ff */
[----:B-1----:R-:W-:Y:S02]  /*d620*/  MOV R70, R241 ;  /* 0x000000f100467202 */ /* 0x002fe40000000f00 */
[----:B------:R-:W-:Y:S02]  /*d630*/  MOV R68, R238 ;  /* 0x000000ee00447202 */ /* 0x000fe40000000f00 */
[----:B------:R-:W-:Y:S02]  /*d640*/  MOV R66, 0x1f ;  /* 0x0000001f00427802 */ /* 0x000fe40000000f00 */
[----:B------:R-:W-:Y:S02]  /*d650*/  MOV R241, 0xffffffff ;  /* 0xffffffff00f17802 */ /* 0x000fe40000000f00 */
[----:B------:R-:W-:Y:S02]  /*d660*/  MOV R64, 0xd680 ;  /* 0x0000d68000407802 */ /* 0x000fe40000000f00 */
[----:B------:R-:W-:Y:S05]  /*d670*/  CALL.REL.NOINC `($__internal_102_$__cuda_sm70_shflsync_down) ;  /* 0x00000b9000007944 */ /* 0x000fea0003c00000 */
[----:B0-----:R-:W-:Y:S01]  /*d680*/  HFMA2.MMA R67, -RZ, RZ, 0, 1.1920928955078125e-07 ;  /* 0x00000002ff437435 */ /* 0x001fe200000001ff */
[----:B-1----:R-:W-:-:S02]  /*d690*/  MOV R71, R241 ;  /* 0x000000f100477202 */ /* 0x002fc40000000f00 */
[----:B------:R-:W-:Y:S02]  /*d6a0*/  MOV R68, R245 ;  /* 0x000000f500447202 */ /* 0x000fe40000000f00 */
[----:B------:R-:W-:Y:S02]  /*d6b0*/  MOV R66, 0x1f ;  /* 0x0000001f00427802 */ /* 0x000fe40000000f00 */
[----:B------:R-:W-:Y:S02]  /*d6c0*/  MOV R241, 0xffffffff ;  /* 0xffffffff00f17802 */ /* 0x000fe40000000f00 */
[----:B------:R-:W-:Y:S02]  /*d6d0*/  MOV R64, 0xd6f0 ;  /* 0x0000d6f000407802 */ /* 0x000fe40000000f00 */
[----:B------:R-:W-:Y:S05]  /*d6e0*/  CALL.REL.NOINC `($__internal_102_$__cuda_sm70_shflsync_down) ;  /* 0x00000b2000007944 */ /* 0x000fea0003c00000 */
[----:B01----:R-:W-:Y:S05]  /*d6f0*/  BRA `(.L_x_4273) ;  /* 0xffffa02000007947 */ /* 0x003fea000383ffff */
.L_x_4240:
[----:B------:R-:W-:Y:S01]  /*d700*/  HFMA2.MMA R67, -RZ, RZ, 0, 2.384185791015625e-07 ;  /* 0x00000004ff437435 */ /* 0x000fe200000001ff */
[----:B------:R-:W-:Y:S02]  /*d710*/  MOV R68, R237 ;  /* 0x000000ed00447202 */ /* 0x000fe40000000f00 */
[----:B------:R-:W-:Y:S02]  /*d720*/  MOV R66, 0x1f ;  /* 0x0000001f00427802 */ /* 0x000fe40000000f00 */
[----:B-1----:R-:W-:-:S02]  /*d730*/  MOV R241, 0xffffffff ;  /* 0xffffffff00f17802 */ /* 0x002fc40000000f00 */
[----:B------:R-:W-:Y:S02]  /*d740*/  MOV R64, 0xd760 ;  /* 0x0000d76000407802 */ /* 0x000fe40000000f00 */
[----:B0-234-:R-:W-:Y:S05]  /*d750*/  CALL.REL.NOINC `($__internal_102_$__cuda_sm70_shflsync_down) ;  /* 0x00000ab000007944 */ /* 0x01dfea0003c00000 */
[----:B-1----:R-:W-:Y:S01]  /*d760*/  MOV R69, R241 ;  /* 0x000000f100457202 */ /* 0x002fe20000000f00 */
[----:B0-----:R-:W-:Y:S05]  /*d770*/  BRA `(.L_x_4274) ;  /* 0xffffa0b000007947 */ /* 0x001fea000383ffff */
.L_x_4241:
[----:B------:R-:W-:Y:S01]  /*d780*/  HFMA2.MMA R67, -RZ, RZ, 0, 2.384185791015625e-07 ;  /* 0x00000004ff437435 */ /* 0x000fe200000001ff */
[----:B------:R-:W-:Y:S02]  /*d790*/  MOV R68, R236 ;  /* 0x000000ec00447202 */ /* 0x000fe40000000f00 */
[----:B------:R-:W-:Y:S02]  /*d7a0*/  MOV R66, 0x1f ;  /* 0x0000001f00427802 */ /* 0x000fe40000000f00 */
[----:B-1----:R-:W-:Y:S02]  /*d7b0*/  MOV R241, 0xffffffff ;  /* 0xffffffff00f17802 */ /* 0x002fe40000000f00 */
[----:B------:R-:W-:Y:S02]  /*d7c0*/  MOV R64, 0xd7e0 ;  /* 0x0000d7e000407802 */ /* 0x000fe40000000f00 */
[----:B0-234-:R-:W-:Y:S05]  /*d7d0*/  CALL.REL.NOINC `($__internal_102_$__cuda_sm70_shflsync_down) ;  /* 0x00000a3000007944 */ /* 0x01dfea0003c00000 */
[----:B0-----:R-:W-:Y:S01]  /*d7e0*/  HFMA2.MMA R67, -RZ, RZ, 0, 2.384185791015625e-07 ;  /* 0x00000004ff437435 */ /* 0x001fe200000001ff */
[----:B-1----:R-:W-:Y:S02]  /*d7f0*/  MOV R70, R241 ;  /* 0x000000f100467202 */ /* 0x002fe40000000f00 */
[----:B------:R-:W-:-:S02]  /*d800*/  MOV R68, R238 ;  /* 0x000000ee00447202 */ /* 0x000fc40000000f00 */
[----:B------:R-:W-:Y:S02]  /*d810*/  MOV R66, 0x1f ;  /* 0x0000001f00427802 */ /* 0x000fe40000000f00 */
[----:B------:R-:W-:Y:S02]  /*d820*/  MOV R241, 0xffffffff ;  /* 0xffffffff00f17802 */ /* 0x000fe40000000f00 */
[----:B------:R-:W-:Y:S02]  /*d830*/  MOV R64, 0xd850 ;  /* 0x0000d85000407802 */ /* 0x000fe40000000f00 */
[----:B------:R-:W-:Y:S05]  /*d840*/  CALL.REL.NOINC `($__internal_102_$__cuda_sm70_shflsync_down) ;  /* 0x000009c000007944 */ /* 0x000fea0003c00000 */
[----:B0-----:R-:W-:Y:S01]  /*d850*/  HFMA2.MMA R67, -RZ, RZ, 0, 2.384185791015625e-07 ;  /* 0x00000004ff437435 */ /* 0x001fe200000001ff */
[----:B-1----:R-:W-:Y:S02]  /*d860*/  MOV R71, R241 ;  /* 0x000000f100477202 */ /* 0x002fe40000000f00 */
[----:B------:R-:W-:Y:S02]  /*d870*/  MOV R68, R245 ;  /* 0x000000f500447202 */ /* 0x000fe40000000f00 */
[----:B------:R-:W-:Y:S02]  /*d880*/  MOV R66, 0x1f ;  /* 0x0000001f00427802 */ /* 0x000fe40000000f00 */
[----:B------:R-:W-:-:S02]  /*d890*/  MOV R241, 0xffffffff ;  /* 0xffffffff00f17802 */ /* 0x000fc40000000f00 */
[----:B------:R-:W-:Y:S02]  /*d8a0*/  MOV R64, 0xd8c0 ;  /* 0x0000d8c000407802 */ /* 0x000fe40000000f00 */
[----:B------:R-:W-:Y:S05]  /*d8b0*/  CALL.REL.NOINC `($__internal_102_$__cuda_sm70_shflsync_down) ;  /* 0x0000095000007944 */ /* 0x000fea0003c00000 */
[----:B01----:R-:W-:Y:S05]  /*d8c0*/  BRA `(.L_x_4275) ;  /* 0xffff9fa000007947 */ /* 0x003fea000383ffff */
.L_x_4244:
[----:B------:R-:W-:Y:S01]  /*d8d0*/  HFMA2.MMA R67, -RZ, RZ, 0, 4.76837158203125e-07 ;  /* 0x00000008ff437435 */ /* 0x000fe200000001ff */
[----:B------:R-:W-:Y:S02]  /*d8e0*/  MOV R68, R237 ;  /* 0x000000ed00447202 */ /* 0x000fe40000000f00 */
[----:B------:R-:W-:Y:S02]  /*d8f0*/  MOV R66, 0x1f ;  /* 0x0000001f00427802 */ /* 0x000fe40000000f00 */
[----:B-1----:R-:W-:Y:S02]  /*d900*/  MOV R241, 0xffffffff ;  /* 0xffffffff00f17802 */ /* 0x002fe40000000f00 */
[----:B------:R-:W-:Y:S02]  /*d910*/  MOV R64, 0xd930 ;  /* 0x0000d93000407802 */ /* 0x000fe40000000f00 */
[----:B0-234-:R-:W-:Y:S05]  /*d920*/  CALL.REL.NOINC `($__internal_102_$__cuda_sm70_shflsync_down) ;  /* 0x000008e000007944 */ /* 0x01dfea0003c00000 */
[----:B0-----:R-:W-:Y:S01]  /*d930*/  HFMA2.MMA R67, -RZ, RZ, 0, 4.76837158203125e-07 ;  /* 0x00000008ff437435 */ /* 0x001fe200000001ff */
[----:B-1----:R-:W-:Y:S02]  /*d940*/  MOV R69, R241 ;  /* 0x000000f100457202 */ /* 0x002fe40000000f00 */
[----:B------:R-:W-:-:S02]  /*d950*/  MOV R68, R236 ;  /* 0x000000ec00447202 */ /* 0x000fc40000000f00 */
[----:B------:R-:W-:Y:S02]  /*d960*/  MOV R66, 0x1f ;  /* 0x0000001f00427802 */ /* 0x000fe40000000f00 */
[----:B------:R-:W-:Y:S02]  /*d970*/  MOV R241, 0xffffffff ;  /* 0xffffffff00f17802 */ /* 0x000fe40000000f00 */
[----:B------:R-:W-:Y:S02]  /*d980*/  MOV R64, 0xd9a0 ;  /* 0x0000d9a000407802 */ /* 0x000fe40000000f00 */
[----:B------:R-:W-:Y:S05]  /*d990*/  CALL.REL.NOINC `($__internal_102_$__cuda_sm70_shflsync_down) ;  /* 0x0000087000007944 */ /* 0x000fea0003c00000 */
[----:B0-----:R-:W-:Y:S01]  /*d9a0*/  HFMA2.MMA R67, -RZ, RZ, 0, 4.76837158203125e-07 ;  /* 0x00000008ff437435 */ /* 0x001fe200000001ff */
[----:B-1----:R-:W-:Y:S02]  /*d9b0*/  MOV R70, R241 ;  /* 0x000000f100467202 */ /* 0x002fe40000000f00 */
[----:B------:R-:W-:Y:S02]  /*d9c0*/  MOV R68, R238 ;  /* 0x000000ee00447202 */ /* 0x000fe40000000f00 */
[----:B------:R-:W-:Y:S02]  /*d9d0*/  MOV R66, 0x1f ;  /* 0x0000001f00427802 */ /* 0x000fe40000000f00 */
[----:B------:R-:W-:-:S02]  /*d9e0*/  MOV R241, 0xffffffff ;  /* 0xffffffff00f17802 */ /* 0x000fc40000000f00 */
[----:B------:R-:W-:Y:S02]  /*d9f0*/  MOV R64, 0xda10 ;  /* 0x0000da1000407802 */ /* 0x000fe40000000f00 */
[----:B------:R-:W-:Y:S05]  /*da00*/  CALL.REL.NOINC `($__internal_102_$__cuda_sm70_shflsync_down) ;  /* 0x0000080000007944 */ /* 0x000fea0003c00000 */
[----:B0-----:R-:W-:Y:S01]  /*da10*/  HFMA2.MMA R67, -RZ, RZ, 0, 4.76837158203125e-07 ;  /* 0x00000008ff437435 */ /* 0x001fe200000001ff */
[----:B-1----:R-:W-:Y:S02]  /*da20*/  MOV R71, R241 ;  /* 0x000000f100477202 */ /* 0x002fe40000000f00 */
[----:B------:R-:W-:Y:S02]  /*da30*/  MOV R68, R245 ;  /* 0x000000f500447202 */ /* 0x000fe40000000f00 */
[----:B------:R-:W-:Y:S02]  /*da40*/  MOV R66, 0x1f ;  /* 0x0000001f00427802 */ /* 0x000fe40000000f00 */
[----:B------:R-:W-:Y:S02]  /*da50*/  MOV R241, 0xffffffff ;  /* 0xffffffff00f17802 */ /* 0x000fe40000000f00 */
[----:B------:R-:W-:Y:S02]  /*da60*/  MOV R64, 0xda80 ;  /* 0x0000da8000407802 */ /* 0x000fe40000000f00 */
[----:B------:R-:W-:Y:S05]  /*da70*/  CALL.REL.NOINC `($__internal_102_$__cuda_sm70_shflsync_down) ;  /* 0x0000079000007944 */ /* 0x000fea0003c00000 */
[----:B01----:R-:W-:Y:S05]  /*da80*/  BRA `(.L_x_4276) ;  /* 0xffff9f2000007947 */ /* 0x003fea000383ffff */
.L_x_4247:
[----:B------:R-:W-:Y:S01]  /*da90*/  HFMA2.MMA R67, -RZ, RZ, 0, 9.5367431640625e-07 ;  /* 0x00000010ff437435 */ /* 0x000fe200000001ff */
[----:B------:R-:W-:-:S02]  /*daa0*/  MOV R68, R237 ;  /* 0x000000ed00447202 */ /* 0x000fc40000000f00 */
[----:B------:R-:W-:Y:S02]  /*dab0*/  MOV R66, 0x1f ;  /* 0x0000001f00427802 */ /* 0x000fe40000000f00 */
[----:B-1----:R-:W-:Y:S02]  /*dac0*/  MOV R241, 0xffffffff ;  /* 0xffffffff00f17802 */ /* 0x002fe40000000f00 */
[----:B------:R-:W-:Y:S02]  /*dad0*/  MOV R64, 0xdaf0 ;  /* 0x0000daf000407802 */ /* 0x000fe40000000f00 */
[----:B0-234-:R-:W-:Y:S05]  /*dae0*/  CALL.REL.NOINC `($__internal_102_$__cuda_sm70_shflsync_down) ;  /* 0x0000072000007944 */ /* 0x01dfea0003c00000 */
[----:B-1----:R-:W-:Y:S01]  /*daf0*/  MOV R69, R241 ;  /* 0x000000f100457202 */ /* 0x002fe20000000f00 */
[----:B0-----:R-:W-:Y:S05]  /*db00*/  BRA `(.L_x_4277) ;  /* 0xffff9fb000007947 */ /* 0x001fea000383ffff */
.L_x_4248:
[----:B------:R-:W-:Y:S01]  /*db10*/  HFMA2.MMA R67, -RZ, RZ, 0, 9.5367431640625e-07 ;  /* 0x00000010ff437435 */ /* 0x000fe200000001ff */
[----:B------:R-:W-:Y:S02]  /*db20*/  MOV R68, R236 ;  /* 0x000000ec00447202 */ /* 0x000fe40000000f00 */
[----:B------:R-:W-:Y:S02]  /*db30*/  MOV R66, 0x1f ;  /* 0x0000001f00427802 */ /* 0x000fe40000000f00 */
[----:B-1----:R-:W-:-:S02]  /*db40*/  MOV R241, 0xffffffff ;  /* 0xffffffff00f17802 */ /* 0x002fc40000000f00 */
[----:B------:R-:W-:Y:S02]  /*db50*/  MOV R64, 0xdb70 ;  /* 0x0000db7000407802 */ /* 0x000fe40000000f00 */
[----:B0-234-:R-:W-:Y:S05]  /*db60*/  CALL.REL.NOINC `($__internal_102_$__cuda_sm70_shflsync_down) ;  /* 0x000006a000007944 */ /* 0x01dfea0003c00000 */
[----:B0-----:R-:W-:Y:S01]  /*db70*/  HFMA2.MMA R67, -RZ, RZ, 0, 9.5367431640625e-07 ;  /* 0x00000010ff437435 */ /* 0x001fe200000001ff */
[----:B-1----:R-:W-:Y:S02]  /*db80*/  MOV R70, R241 ;  /* 0x000000f100467202 */ /* 0x002fe40000000f00 */
[----:B------:R-:W-:Y:S02]  /*db90*/  MOV R68, R238 ;  /* 0x000000ee00447202 */ /* 0x000fe40000000f00 */
[----:B------:R-:W-:Y:S02]  /*dba0*/  MOV R66, 0x1f ;  /* 0x0000001f00427802 */ /* 0x000fe40000000f00 */
[----:B------:R-:W-:Y:S02]  /*dbb0*/  MOV R241, 0xffffffff ;  /* 0xffffffff00f17802 */ /* 0x000fe40000000f00 */
[----:B------:R-:W-:Y:S02]  /*dbc0*/  MOV R64, 0xdbe0 ;  /* 0x0000dbe000407802 */ /* 0x000fe40000000f00 */
[----:B------:R-:W-:Y:S05]  /*dbd0*/  CALL.REL.NOINC `($__internal_102_$__cuda_sm70_shflsync_down) ;  /* 0x0000063000007944 */ /* 0x000fea0003c00000 */
[----:B0-----:R-:W-:Y:S01]  /*dbe0*/  HFMA2.MMA R67, -RZ, RZ, 0, 9.5367431640625e-07 ;  /* 0x00000010ff437435 */ /* 0x001fe200000001ff */
[----:B-1----:R-:W-:-:S02]  /*dbf0*/  MOV R71, R241 ;  /* 0x000000f100477202 */ /* 0x002fc40000000f00 */
[----:B------:R-:W-:Y:S02]  /*dc00*/  MOV R68, R245 ;  /* 0x000000f500447202 */ /* 0x000fe40000000f00 */
[----:B------:R-:W-:Y:S02]  /*dc10*/  MOV R66, 0x1f ;  /* 0x0000001f00427802 */ /* 0x000fe40000000f00 */
[----:B------:R-:W-:Y:S02]  /*dc20*/  MOV R241, 0xffffffff ;  /* 0xffffffff00f17802 */ /* 0x000fe40000000f00 */
[----:B------:R-:W-:Y:S02]  /*dc30*/  MOV R64, 0xdc50 ;  /* 0x0000dc5000407802 */ /* 0x000fe40000000f00 */
[----:B------:R-:W-:Y:S05]  /*dc40*/  CALL.REL.NOINC `($__internal_102_$__cuda_sm70_shflsync_down) ;  /* 0x000005c000007944 */ /* 0x000fea0003c00000 */
[----:B01----:R-:W-:Y:S05]  /*dc50*/  BRA `(.L_x_4278) ;  /* 0xffff9ea000007947 */ /* 0x003fea000383ffff */
.L_x_4251:
[----:B0-----:R-:W-:Y:S01]  /*dc60*/  HFMA2.MMA R71, -RZ, RZ, 0, 0 ;  /* 0x00000000ff477435 */ /* 0x001fe200000001ff */
[----:B------:R-:W-:Y:S02]  /*dc70*/  MOV R67, R237 ;  /* 0x000000ed00437202 */ /* 0x000fe40000000f00 */
[----:B------:R-:W-:Y:S02]  /*dc80*/  MOV R246, 0x1f ;  /* 0x0000001f00f67802 */ /* 0x000fe40000000f00 */
[----:B------:R-:W-:-:S02]  /*dc90*/  MOV R66, 0xffffffff ;  /* 0xffffffff00427802 */ /* 0x000fc40000000f00 */
[----:B------:R-:W-:Y:S02]  /*dca0*/  MOV R64, 0xdcc0 ;  /* 0x0000dcc000407802 */ /* 0x000fe40000000f00 */
[----:B-1234-:R-:W-:Y:S05]  /*dcb0*/  CALL.REL.NOINC `($__internal_103_$__cuda_sm70_shflsync_idx_p) ;  /* 0x0000059000007944 */ /* 0x01efea0003c00000 */
        /* <DEDUP_REMOVED lines=21> */
[----:B0-----:R-:W-:Y:S01]  /*de10*/  HFMA2.MMA R67, -RZ, RZ, 0, 5.9604644775390625e-08 ;  /* 0x00000001ff437435 */ /* 0x001fe200000001ff */
[----:B-1----:R-:W-:Y:S02]  /*de20*/  MOV R233, R66 ;  /* 0x0000004200e97202 */ /* 0x002fe40000000f00 */
[----:B------:R-:W-:Y:S02]  /*de30*/  MOV R68, R237 ;  /* 0x000000ed00447202 */ /* 0x000fe40000000f00 */
[----:B------:R-:W-:Y:S02]  /*de40*/  MOV R66, 0x1f ;  /* 0x0000001f00427802 */ /* 0x000fe40000000f00 */
[----:B------:R-:W-:Y:S02]  /*de50*/  MOV R241, 0xffffffff ;  /* 0xffffffff00f17802 */ /* 0x000fe40000000f00 */
[----:B------:R-:W-:-:S02]  /*de60*/  MOV R64, 0xde80 ;  /* 0x0000de8000407802 */ /* 0x000fc40000000f00 */
[----:B------:R-:W-:Y:S05]  /*de70*/  CALL.REL.NOINC `($__internal_102_$__cuda_sm70_shflsync_down) ;  /* 0x0000039000007944 */ /* 0x000fea0003c00000 */
[----:B0-----:R-:W-:Y:S01]  /*de80*/  HFMA2.MMA R67, -RZ, RZ, 0, 5.9604644775390625e-08 ;  /* 0x00000001ff437435 */ /* 0x001fe200000001ff */
[----:B-1----:R-:W-:-:S02]  /*de90*/  MOV R243, R241 ;  /* 0x000000f100f37202 */ /* 0x002fc40000000f00 */
[----:B------:R-:W-:Y:S02]  /*dea0*/  MOV R68, R236 ;  /* 0x000000ec00447202 */ /* 0x000fe40000000f00 */
[----:B------:R-:W-:Y:S02]  /*deb0*/  MOV R66, 0x1f ;  /* 0x0000001f00427802 */ /* 0x000fe40000000f00 */
[----:B------:R-:W-:Y:S02]  /*dec0*/  MOV R241, 0xffffffff ;  /* 0xffffffff00f17802 */ /* 0x000fe40000000f00 */
[----:B------:R-:W-:Y:S02]  /*ded0*/  MOV R64, 0xdef0 ;  /* 0x0000def000407802 */ /* 0x000fe40000000f00 */
[----:B------:R-:W-:Y:S05]  /*dee0*/  CALL.REL.NOINC `($__internal_102_$__cuda_sm70_shflsync_down) ;  /* 0x0000032000007944 */ /* 0x000fea0003c00000 */
[----:B0-----:R-:W-:Y:S01]  /*def0*/  HFMA2.MMA R67, -RZ, RZ, 0, 5.9604644775390625e-08 ;  /* 0x00000001ff437435 */ /* 0x001fe200000001ff */
[----:B-1----:R-:W-:Y:S02]  /*df00*/  MOV R244, R241 ;  /* 0x000000f100f47202 */ /* 0x002fe40000000f00 */
[----:B------:R-:W-:Y:S02]  /*df10*/  MOV R68, R238 ;  /* 0x000000ee00447202 */ /* 0x000fe40000000f00 */
[----:B------:R-:W-:-:S02]  /*df20*/  MOV R66, 0x1f ;  /* 0x0000001f00427802 */ /* 0x000fc40000000f00 */
[----:B------:R-:W-:Y:S02]  /*df30*/  MOV R241, 0xffffffff ;  /* 0xffffffff00f17802 */ /* 0x000fe40000000f00 */
[----:B------:R-:W-:Y:S02]  /*df40*/  MOV R64, 0xdf60 ;  /* 0x0000df6000407802 */ /* 0x000fe40000000f00 */
[----:B------:R-:W-:Y:S05]  /*df50*/  CALL.REL.NOINC `($__internal_102_$__cuda_sm70_shflsync_down) ;  /* 0x000002b000007944 */ /* 0x000fea0003c00000 */
[----:B0-----:R-:W-:Y:S01]  /*df60*/  HFMA2.MMA R67, -RZ, RZ, 0, 5.9604644775390625e-08 ;  /* 0x00000001ff437435 */ /* 0x001fe200000001ff */
[----:B-1----:R-:W-:Y:S02]  /*df70*/  MOV R240, R241 ;  /* 0x000000f100f07202 */ /* 0x002fe40000000f00 */
[----:B------:R-:W-:Y:S02]  /*df80*/  MOV R68, R245 ;  /* 0x000000f500447202 */ /* 0x000fe40000000f00 */
[----:B------:R-:W-:Y:S02]  /*df90*/  MOV R66, 0x1f ;  /* 0x0000001f00427802 */ /* 0x000fe40000000f00 */
[----:B------:R-:W-:Y:S02]  /*dfa0*/  MOV R241, 0xffffffff ;  /* 0xffffffff00f17802 */ /* 0x000fe40000000f00 */
[----:B------:R-:W-:-:S02]  /*dfb0*/  MOV R64, 0xdfd0 ;  /* 0x0000dfd000407802 */ /* 0x000fc40000000f00 */
[----:B------:R-:W-:Y:S05]  /*dfc0*/  CALL.REL.NOINC `($__internal_102_$__cuda_sm70_shflsync_down) ;  /* 0x0000024000007944 */ /* 0x000fea0003c00000 */
        /* <DEDUP_REMOVED lines=12> */
[----:B-1----:R-:W-:Y:S05]  /*e090*/  CALL.REL.NOINC `($__internal_103_$__cuda_sm70_shflsync_idx_p) ;  /* 0x000001b000007944 */ /* 0x002fea0003c00000 */
        /* <DEDUP_REMOVED lines=21> */
[----:B01----:R-:W-:Y:S01]  /*e1f0*/  MOV R71, R66 ;  /* 0x0000004200477202 */ /* 0x003fe20000000f00 */
[----:B------:R-:W-:Y:S05]  /*e200*/  BRA `(.L_x_4279) ;  /* 0xffff9b1000007947 */ /* 0x000fea000383ffff */
        .weak           $__internal_102_$__cuda_sm70_shflsync_down
        .type           $__internal_102_$__cuda_sm70_shflsync_down,@function
        .size           $__internal_102_$__cuda_sm70_shflsync_down,($__internal_103_$__cuda_sm70_shflsync_idx_p - $__internal_102_$__cuda_sm70_shflsync_down)
$__internal_102_$__cuda_sm70_shflsync_down:
[----:B------:R-:W-:Y:S01]  /*e210*/  HFMA2.MMA R65, -RZ, RZ, 0, 0 ;  /* 0x00000000ff417435 */ /* 0x000fe200000001ff */
[----:B------:R-:W-:Y:S04]  /*e220*/  WARPSYNC R241 ;  /* 0x000000f100007348 */ /* 0x000fe80003800000 */
[----:B------:R0:W1:Y:S01]  /*e230*/  SHFL.DOWN PT, R241, R68, R67, R66 ;  /* 0x0800004344f17389 */ /* 0x00006200000e0042 */
[----:B------:R-:W-:Y:S05]  /*e240*/  RET.REL.NODEC R64 `(_Z25selective_scan_bwd_kernelI32Selective_Scan_bwd_kernel_traitsILi64ELi16ELb0ELb0ELb0ELb1ELb0EfN3c107complexIfEEEEv12SSMParamsBwd) ;  /* 0xffff1db040007950 */ /* 0x000fea0003c3ffff */
        .weak           $__internal_103_$__cuda_sm70_shflsync_idx_p
        .type           $__internal_103_$__cuda_sm70_shflsync_idx_p,@function
        .size           $__internal_103_$__cuda_sm70_shflsync_idx_p,($__internal_104_$__cuda_sm70_shflsync_up - $__internal_103_$__cuda_sm70_shflsync_idx_p)
$__internal_103_$__cuda_sm70_shflsync_idx_p:
[----:B------:R-:W-:Y:S01]  /*e250*/  MOV R65, 0x0 ;  /* 0x0000000000417802 */ /* 0x000fe20000000f00 */
[----:B------:R-:W-:Y:S04]  /*e260*/  WARPSYNC R66 ;  /* 0x0000004200007348 */ /* 0x000fe80003800000 */
[----:B------:R0:W1:Y:S01]  /*e270*/  SHFL.IDX PT, R66, R67, R71, R246 ;  /* 0x0000004743427389 */ /* 0x00006200000e00f6 */
[----:B------:R-:W-:Y:S05]  /*e280*/  RET.REL.NODEC R64 `(_Z25selective_scan_bwd_kernelI32Selective_Scan_bwd_kernel_traitsILi64ELi16ELb0ELb0ELb0ELb1ELb0EfN3c107complexIfEEEEv12SSMParamsBwd) ;  /* 0xffff1d7040007950 */ /* 0x000fea0003c3ffff */
        .weak           $__internal_104_$__cuda_sm70_shflsync_up
        .type           $__internal_104_$__cuda_sm70_shflsync_up,@function
        .size           $__internal_104_$__cuda_sm70_shflsync_up,(.L_x_14539 - $__internal_104_$__cuda_sm70_shflsync_up)
$__internal_104_$__cuda_sm70_shflsync_up:
[----:B------:R-:W-:Y:S01]  /*e290*/  HFMA2.MMA R65, -RZ, RZ, 0, 0 ;  /* 0x00000000ff417435 */ /* 0x000fe200000001ff */
[----:B------:R-:W-:Y:S04]  /*e2a0*/  WARPSYNC R210 ;  /* 0x000000d200007348 */ /* 0x000fe80003800000 */
[----:B------:R0:W1:Y:S01]  /*e2b0*/  SHFL.UP PT, R69, R208, R69, R209 ;  /* 0x04000045d0457389 */ /* 0x00006200000e00d1 */
[----:B------:R-:W-:Y:S05]  /*e2c0*/  RET.REL.NODEC R64 `(_Z25selective_scan_bwd_kernelI32Selective_Scan_bwd_kernel_traitsILi64ELi16ELb0ELb0ELb0ELb1ELb0EfN3c107complexIfEEEEv12SSMParamsBwd) ;  /* 0xffff1d3040007950 */ /* 0x000fea0003c3ffff */
.L_x_4280:
        /* <DEDUP_REMOVED lines=11> */
.L_x_14539:


//--------------------- .text._Z25selective_scan_bwd_kernelI32Selective_Scan_bwd_kernel_traitsILi64ELi16ELb0ELb0ELb0ELb1ELb1EfN3c107complexIfEEEEv12SSMParamsBwd --------------------------
	.section	.text._Z25selective_scan_bwd_kernelI32Selective_Scan_bwd_kernel_traitsILi64ELi16ELb0ELb0ELb0ELb1ELb1EfN3c107complexIfEEEEv12SSMParamsBwd,"ax",@progbits
	.sectioninfo	@"SHI_REGISTERS=255"
	.align	128
        .global         _Z25selective_scan_bwd_kernelI32Selective_Scan_bwd_kernel_traitsILi64ELi16ELb0ELb0ELb0ELb1ELb1EfN3c107complexIfEEEEv12SSMParamsBwd
        .type           _Z25selective_scan_bwd_kernelI32Selective_Scan_bwd_kernel_traitsILi64ELi16ELb0ELb0ELb0ELb1ELb1EfN3c107complexIfEEEEv12SSMParamsBwd,@function
        .size           _Z25selective_scan_bwd_kernelI32Selective_Scan_bwd_kernel_traitsILi64ELi16ELb0ELb0ELb0ELb1ELb1EfN3c107complexIfEEEEv12SSMParamsBwd,(.L_x_14542 - _Z25selective_scan_bwd_kernelI32Selective_Scan_bwd_kernel_traitsILi64ELi16ELb0ELb0ELb0ELb1ELb1EfN3c107complexIfEEEEv12SSMParamsBwd)
        .other          _Z25selective_scan_bwd_kernelI32Selective_Scan_bwd_kernel_traitsILi64ELi16ELb0ELb0ELb0ELb1ELb1EfN3c107complexIfEEEEv12SSMParamsBwd,@"STO_CUDA_ENTRY STV_DEFAULT"
_Z25selective_scan_bwd_kernelI32Selective_Scan_bwd_kernel_traitsILi64ELi16ELb0ELb0ELb0ELb1ELb1EfN3c107complexIfEEEEv12SSMParamsBwd:
.text._Z25selective_scan_bwd_kernelI32Selective_Scan_bwd_kernel_traitsILi64ELi16ELb0ELb0ELb0ELb1ELb1EfN3c107complexIfEEEEv12SSMParamsBwd:
        /* <DEDUP_REMOVED lines=26> */
[----:B------:R-:W-:Y:S02]  /*01a0*/  IMAD R12, R143, c[0x0][0x278], RZ ;  /* 0x00009e008f0c7a24 */ /* 0x000fe400078e02ff */
[----:B------:R-:W-:Y:S02]  /*01b0*/  IMAD R9, R145, c[0x0][0x1d4], R10 ;  /* 0x0000750091097a24 */ /* 0x000fe400078e020a */
        /* <DEDUP_REMOVED lines=10> */
[----:B------:R-:W-:Y:S01]  /*0260*/  IMAD R15, R145, c[0x0][0x27c], R12 ;  /* 0x00009f00910f7a24 */ /* 0x000fe200078e020c */
[----:B------:R-:W-:Y:S01]  /*0270*/  IADD3 R12, P0, R9, R2, RZ ;  /* 0x00000002090c7210 */ /* 0x000fe20007f1e0ff */
[----:B------:R-:W-:Y:S02]  /*0280*/  IMAD R10, R147, c[0x0][0x1dc], R10 ;  /* 0x00007700930a7a24 */ /* 0x000fe400078e020a */
[----:B------:R-:W-:Y:S01]  /*0290*/  IMAD R14, R144, c[0x0][0x280], RZ ;  /* 0x0000a000900e7a24 */ /* 0x000fe200078e02ff */
[----:B------:R-:W-:Y:S02]  /*02a0*/  IADD3 R7, R7, R15, RZ ;  /* 0x0000000f07077210 */ /* 0x000fe40007ffe0ff */
[----:B------:R-:W-:Y:S01]  /*02b0*/  IADD3.X R13, R11, R3, R10, P0, !PT ;  /* 0x000000030b0d7210 */ /* 0x000fe200007fe40a */
[----:B------:R-:W-:Y:S01]  /*02c0*/  IMAD.WIDE.U32 R2, R147, c[0x0][0x1e8], R4 ;  /* 0x00007a0093027a25 */ /* 0x000fe200078e0004 */
[----:B------:R-:W-:-:S03]  /*02d0*/  ISETP.NE.U32.AND P0, PT, RZ, c[0x0][0x260], PT ;  /* 0x00009800ff007a0c */ /* 0x000fc60003f05070 */
[----:B------:R-:W-:Y:S01]  /*02e0*/  IMAD R10, R144, c[0x0][0x1e8], RZ ;  /* 0x00007a00900a7a24 */ /* 0x000fe200078e02ff */
[----:B------:R-:W-:Y:S01]  /*02f0*/  IADD3 R2, P6, R9, R2, RZ ;  /* 0x0000000209027210 */ /* 0x000fe20007fde0ff */
[----:B------:R-:W-:Y:S01]  /*0300*/  IMAD.WIDE.U32 R4, R147, c[0x0][0x280], R6 ;  /* 0x0000a00093047a25 */ /* 0x000fe200078e0006 */
[----:B------:R-:W-:-:S03]  /*0310*/  ISETP.NE.AND.EX P0, PT, RZ, c[0x0][0x264], PT, P0 ;  /* 0x00009900ff007a0c */ /* 0x000fc60003f05300 */
[----:B------:R-:W-:Y:S01]  /*0320*/  IMAD R7, R147, c[0x0][0x1ec], R10 ;  /* 0x00007b0093077a24 */ /* 0x000fe200078e020a */
[----:B------:R-:W-:Y:S01]  /*0330*/  IADD3 R6, P3, R9, R4, RZ ;  /* 0x0000000409067210 */ /* 0x000fe20007f7e0ff */
[----:B------:R-:W-:Y:S01]  /*0340*/  IMAD R14, R147, c[0x0][0x284], R14 ;  /* 0x0000a100930e7a24 */ /* 0x000fe200078e020e */
[C---:B------:R-:W-:Y:S02]  /*0350*/  LEA R10, P4, R12.reuse, c[0x0][0x240], 0x2 ;  /* 0x000090000c0a7a11 */ /* 0x040fe400078810ff */
[C---:B------:R-:W-:Y:S02]  /*0360*/  IADD3.X R9, R11.reuse, R3, R7, P6, !PT ;  /* 0x000000030b097210 */ /* 0x040fe400037fe407 */
[----:B------:R-:W-:Y:S02]  /*0370*/  IADD3.X R5, R11, R5, R14, P3, !PT ;  /* 0x000000050b057210 */ /* 0x000fe40001ffe40e */
[----:B------:R-:W-:Y:S02]  /*0380*/  LEA.HI.X R11, R12, c[0x0][0x244], R13, 0x2, P4 ;  /* 0x000091000c0b7a11 */ /* 0x000fe400020f140d */
[----:B------:R-:W-:-:S02]  /*0390*/  ISETP.NE.U32.AND P3, PT, RZ, c[0x0][0x328], PT ;  /* 0x0000ca00ff007a0c */ /* 0x000fc40003f65070 */
[----:B------:R-:W-:Y:S02]  /*03a0*/  ISETP.NE.U32.AND P4, PT, RZ, c[0x0][0x348], PT ;  /* 0x0000d200ff007a0c */ /* 0x000fe40003f85070 */
[C---:B------:R-:W-:Y:S02]  /*03b0*/  LEA R7, P6, R2.reuse, c[0x0][0x248], 0x2 ;  /* 0x0000920002077a11 */ /* 0x040fe400078c10ff */
[----:B------:R-:W-:Y:S02]  /*03c0*/  ISETP.NE.AND.EX P3, PT, RZ, c[0x0][0x32c], PT, P3 ;  /* 0x0000cb00ff007a0c */ /* 0x000fe40003f65330 */
[----:B------:R-:W-:Y:S02]  /*03d0*/  ISETP.NE.AND.EX P4, PT, RZ, c[0x0][0x34c], PT, P4 ;  /* 0x0000d300ff007a0c */ /* 0x000fe40003f85340 */
[----:B------:R-:W-:Y:S01]  /*03e0*/  LEA.HI.X R9, R2, c[0x0][0x24c], R9, 0x2, P6 ;  /* 0x0000930002097a11 */ /* 0x000fe200030f1409 */
[----:B------:R-:W-:Y:S01]  /*03f0*/  @P0 IMAD R2, R145, c[0x0][0x164], R147 ;  /* 0x0000590091020a24 */ /* 0x000fe200078e0293 */
[----:B------:R-:W-:-:S02]  /*0400*/  @P0 MOV R107, 0x10 ;  /* 0x00000010006b0802 */ /* 0x000fc40000000f00 */
        /* <DEDUP_REMOVED lines=15> */
[----:B------:R-:W-:Y:S02]  /*0500*/  MOV R142, RZ ;  /* 0x000000ff008e7202 */ /* 0x000fe40000000f00 */
[----:B------:R-:W2:Y:S01]  /*0510*/  S2R R139, SR_LANEID ;  /* 0x00000000008b7919 */ /* 0x000ea20000000000 */
[----:B------:R-:W-:Y:S02]  /*0520*/  MOV R137, RZ ;  /* 0x000000ff00897202 */ /* 0x000fe40000000f00 */
[----:B------:R-:W-:Y:S02]  /*0530*/  MOV R141, RZ ;  /* 0x000000ff008d7202 */ /* 0x000fe40000000f00 */
[----:B------:R4:W1:Y:S08]  /*0540*/  R2UR UR13, R11 ;  /* 0x000000000b0d73c2 */ /* 0x00087000000e0000 */
[----:B------:R4:W0:Y:S02]  /*0550*/  R2UR UR10, R7 ;  /* 0x00000000070a73c2 */ /* 0x00082400000e0000 */
[----:B0--3--:R-:W-:-:S06]  /*0560*/  SHF.L.U32 R0, R140, 0x4, RZ ;  /* 0x000000048c007819 */ /* 0x009fcc00000006ff */
[----:B------:R4:W0:Y:S01]  /*0570*/  R2UR UR11, R9 ;  /* 0x00000000090b73c2 */ /* 0x00082200000e0000 */
[--C-:B------:R-:W-:Y:S02]  /*0580*/  SHF.R.S32.HI R5, RZ, 0x1f, R140.reuse ;  /* 0x0000001fff057819 */ /* 0x100fe4000001148c */
[----:B------:R-:W-:Y:S02]  /*0590*/  LOP3.LUT R3, R0, 0xfffffe00, RZ, 0xc0, !PT ;  /* 0xfffffe0000037812 */ /* 0x000fe400078ec0ff */
[----:B------:R-:W-:Y:S02]  /*05a0*/  LEA.HI R5, R5, R140, RZ, 0x5 ;  /* 0x0000008c05057211 */ /* 0x000fe400078f28ff */
[----:B------:R-:W-:Y:S01]  /*05b0*/  LOP3.LUT R138, R3, 0x1f, R140, 0xf8, !PT ;  /* 0x0000001f038a7812 */ /* 0x000fe200078ef88c */
[----:B------:R4:W3:Y:S01]  /*05c0*/  R2UR UR8, R4 ;  /* 0x00000000040873c2 */ /* 0x0008e200000e0000 */
[----:B------:R-:W-:Y:S02]  /*05d0*/  LOP3.LUT R136, R140, 0x1f, RZ, 0xc0, !PT ;  /* 0x0000001f8c887812 */ /* 0x000fe400078ec0ff */
[----:B------:R-:W-:-:S02]  /*05e0*/  SHF.R.S32.HI R134, RZ, 0x5, R5 ;  /* 0x00000005ff867819 */ /* 0x000fc40000011405 */
[----:B------:R-:W-:-:S03]  /*05f0*/  SHF.R.S32.HI R135, RZ, 0x1f, R138 ;  /* 0x0000001fff877819 */ /* 0x000fc6000001148a */
[----:B-12---:R4:W0:Y:S04]  /*0600*/  R2UR UR9, R6 ;  /* 0x00000000060973c2 */ /* 0x00682800000e0000 */
.L_x_4361:
[----:B------:R-:W-:Y:S01]  /*0610*/  IADD3 R133, -R137, c[0x0][0x174], RZ ;  /* 0x00005d0089857a10 */ /* 0x000fe20007ffe1ff */
[----:B------:R-:W-:Y:S01]  /*0620*/  BAR.SYNC.DEFER_BLOCKING 0x0 ;  /* 0x0000000000007b1d */ /* 0x000fe20000010000 */
[C---:B------:R-:W-:Y:S01]  /*0630*/  LOP3.LUT R17, R138.reuse, 0x20, RZ, 0xfc, !PT ;  /* 0x000000208a117812 */ /* 0x040fe200078efcff */
[----:B----4-:R-:W-:Y:S01]  /*0640*/  CS2R R4, SRZ ;  /* 0x0000000000047805 */ /* 0x010fe2000001ff00 */
[----:B------:R-:W-:Y:S01]  /*0650*/  LEA R100, R133, 0xfffffc00, 0xa ;  /* 0xfffffc0085647811 */ /* 0x000fe200078e50ff */
[----:B------:R-:W-:Y:S01]  /*0660*/  HFMA2.MMA R22, -RZ, RZ, 0, 0 ;  /* 0x00000000ff167435 */ /* 0x000fe200000001ff */
[----:B------:R-:W-:Y:S01]  /*0670*/  LEA R2, P3, R138, UR12, 0x2 ;  /* 0x0000000c8a027c11 */ /* 0x000fe2000f8610ff */
[----:B------:R-:W-:Y:S01]  /*0680*/  CS2R R6, SRZ ;  /* 0x0000000000067805 */ /* 0x000fe2000001ff00 */
[----:B------:R-:W-:Y:S01]  /*0690*/  IADD3 R23, -R100, c[0x0][0x168], RZ ;  /* 0x00005a0064177a10 */ /* 0x000fe20007ffe1ff */
[----:B------:R-:W-:Y:S01]  /*06a0*/  CS2R R24, SRZ ;  /* 0x0000000000187805 */ /* 0x000fe2000001ff00 */
[C---:B------:R-:W-:Y:S01]  /*06b0*/  LOP3.LUT R18, R138.reuse, 0x40, RZ, 0xfc, !PT ;  /* 0x000000408a127812 */ /* 0x040fe200078efcff */
[----:B------:R-:W-:Y:S01]  /*06c0*/  CS2R R26, SRZ ;  /* 0x00000000001a7805 */ /* 0x000fe2000001ff00 */
[CC--:B------:R-:W-:Y:S01]  /*06d0*/  ISETP.GE.AND P2, PT, R138.reuse, R23.reuse, PT ;  /* 0x000000178a00720c */ /* 0x0c0fe20003f46270 */
[----:B------:R-:W-:Y:S01]  /*06e0*/  CS2R R28, SRZ ;  /* 0x00000000001c7805 */ /* 0x000fe2000001ff00 */
[----:B------:R-:W-:Y:S01]  /*06f0*/  ISETP.GE.AND P1, PT, R17, R23, PT ;  /* 0x000000171100720c */ /* 0x000fe20003f26270 */
[----:B------:R-:W-:Y:S01]  /*0700*/  CS2R R30, SRZ ;  /* 0x00000000001e7805 */ /* 0x000fe2000001ff00 */
[----:B------:R-:W-:-:S02]  /*0710*/  LOP3.LUT R19, R138, 0x60, RZ, 0xfc, !PT ;  /* 0x000000608a137812 */ /* 0x000fc400078efcff */
[C---:B------:R-:W-:Y:S02]  /*0720*/  LOP3.LUT R20, R138.reuse, 0x80, RZ, 0xfc, !PT ;  /* 0x000000808a147812 */ /* 0x040fe400078efcff */
[C---:B------:R-:W-:Y:S02]  /*0730*/  LOP3.LUT R21, R138.reuse, 0xa0, RZ, 0xfc, !PT ;  /* 0x000000a08a157812 */ /* 0x040fe400078efcff */
[C---:B------:R-:W-:Y:S02]  /*0740*/  LEA.HI.X R3, R138.reuse, UR13, R135, 0x2, P3 ;  /* 0x0000000d8a037c11 */ /* 0x040fe400098f1487 */
[----:B------:R-:W-:Y:S02]  /*0750*/  LOP3.LUT R0, R138, 0xc0, RZ, 0xfc, !PT ;  /* 0x000000c08a007812 */ /* 0x000fe400078efcff */
[----:B------:R-:W-:Y:S01]  /*0760*/  ISETP.GE.AND P0, PT, R18, R23, PT ;  /* 0x000000171200720c */ /* 0x000fe20003f06270 */
[----:B------:R1:W2:Y:S01]  /*0770*/  @!P2 LDG.E R5, [R2.64] ;  /* 0x000000060205a981 */ /* 0x0002a2000c1e1900 */
        /* <DEDUP_REMOVED lines=10> */
[----:B---3--:R1:W3:Y:S01]  /*0820*/  @!P4 LDG.E R6, [R2.64+0x180] ;  /* 0x000180060206c981 */ /* 0x0082e2000c1e1900 */
[C---:B------:R-:W-:Y:S02]  /*0830*/  LOP3.LUT R10, R138.reuse, 0x120, RZ, 0xfc, !PT ;  /* 0x000001208a0a7812 */ /* 0x040fe400078efcff */
[C---:B------:R-:W-:Y:S01]  /*0840*/  LOP3.LUT R11, R138.reuse, 0x140, RZ, 0xfc, !PT ;  /* 0x000001408a0b7812 */ /* 0x040fe200078efcff */
[----:B------:R1:W3:Y:S01]  /*0850*/  @!P6 LDG.E R25, [R2.64+0x200] ;  /* 0x000200060219e981 */ /* 0x0002e2000c1e1900 */
[C---:B------:R-:W-:Y:S02]  /*0860*/  LOP3.LUT R12, R138.reuse, 0x160, RZ, 0xfc, !PT ;  /* 0x000001608a0c7812 */ /* 0x040fe400078efcff */
[C---:B------:R-:W-:Y:S01]  /*0870*/  LOP3.LUT R13, R138.reuse, 0x180, RZ, 0xfc, !PT ;  /* 0x000001808a0d7812 */ /* 0x040fe200078efcff */
[----:B------:R1:W3:Y:S01]  /*0880*/  @!P5 LDG.E R22, [R2.64+0x280] ;  /* 0x000280060216d981 */ /* 0x0002e2000c1e1900 */
[----:B------:R-:W-:-:S02]  /*0890*/  LOP3.LUT R14, R138, 0x1a0, RZ, 0xfc, !PT ;  /* 0x000001a08a0e7812 */ /* 0x000fc400078efcff */
[-C--:B------:R-:W-:Y:S01]  /*08a0*/  ISETP.GE.AND P0, PT, R10, R23.reuse, PT ;  /* 0x000000170a00720c */ /* 0x080fe20003f06270 */
[----:B------:R1:W3:Y:S01]  /*08b0*/  @!P3 LDG.E R27, [R2.64+0x300] ;  /* 0x00030006021bb981 */ /* 0x0002e2000c1e1900 */
[C---:B------:R-:W-:Y:S02]  /*08c0*/  LOP3.LUT R15, R138.reuse, 0x1c0, RZ, 0xfc, !PT ;  /* 0x000001c08a0f7812 */ /* 0x040fe400078efcff */
[-C--:B------:R-:W-:Y:S01]  /*08d0*/  ISETP.GE.AND P4, PT, R11, R23.reuse, PT ;  /* 0x000000170b00720c */ /* 0x080fe20003f86270 */
[----:B------:R1:W3:Y:S01]  /*08e0*/  @!P2 LDG.E R24, [R2.64+0x380] ;  /* 0x000380060218a981 */ /* 0x0002e2000c1e1900 */
[----:B------:R-:W-:Y:S02]  /*08f0*/  LOP3.LUT R16, R138, 0x1e0, RZ, 0xfc, !PT ;  /* 0x000001e08a107812 */ /* 0x000fe400078efcff */
[-C--:B------:R-:W-:Y:S01]  /*0900*/  ISETP.GE.AND P6, PT, R12, R23.reuse, PT ;  /* 0x000000170c00720c */ /* 0x080fe20003fc6270 */
[----:B------:R1:W3:Y:S01]  /*0910*/  @!P1 LDG.E R29, [R2.64+0x400] ;  /* 0x00040006021d9981 */ /* 0x0002e2000c1e1900 */
[----:B------:R-:W-:-:S02]  /*0920*/  ISETP.GE.AND P5, PT, R13, R23, PT ;  /* 0x000000170d00720c */ /* 0x000fc40003fa6270 */
[-C--:B------:R-:W-:Y:S01]  /*0930*/  ISETP.GE.AND P3, PT, R14, R23.reuse, PT ;  /* 0x000000170e00720c */ /* 0x080fe20003f66270 */
[----:B------:R-:W-:Y:S01]  /*0940*/  CS2R R32, SRZ ;  /* 0x0000000000207805 */ /* 0x000fe2000001ff00 */
[-C--:B------:R-:W-:Y:S01]  /*0950*/  ISETP.GE.AND P2, PT, R15, R23.reuse, PT ;  /* 0x000000170f00720c */ /* 0x080fe20003f46270 */
[----:B------:R1:W3:Y:S01]  /*0960*/  @!P0 LDG.E R26, [R2.64+0x480] ;  /* 0x00048006021a8981 */ /* 0x0002e2000c1e1900 */
[----:B------:R-:W-:Y:S02]  /*0970*/  ISETP.GE.AND P1, PT, R16, R23, PT ;  /* 0x000000171000720c */ /* 0x000fe40003f26270 */
[----:B------:R-:W-:Y:S01]  /*0980*/  MOV R35, RZ ;  /* 0x000000ff00237202 */ /* 0x000fe20000000f00 */
[----:B------:R1:W3:Y:S04]  /*0990*/  @!P4 LDG.E R31, [R2.64+0x500] ;  /* 0x00050006021fc981 */ /* 0x0002e8000c1e1900 */
[----:B------:R1:W3:Y:S04]  /*09a0*/  @!P6 LDG.E R28, [R2.64+0x580] ;  /* 0x00058006021ce981 */ /* 0x0002e8000c1e1900 */
[----:B------:R1:W3:Y:S04]  /*09b0*/  @!P5 LDG.E R33, [R2.64+0x600] ;  /* 0x000600060221d981 */ /* 0x0002e8000c1e1900 */
[----:B------:R1:W3:Y:S04]  /*09c0*/  @!P3 LDG.E R30, [R2.64+0x680] ;  /* 0x00068006021eb981 */ /* 0x0002e8000c1e1900 */
[----:B------:R1:W3:Y:S04]  /*09d0*/  @!P2 LDG.E R35, [R2.64+0x700] ;  /* 0x000700060223a981 */ /* 0x0002e8000c1e1900 */
[----:B------:R1:W3:Y:S01]  /*09e0*/  @!P1 LDG.E R32, [R2.64+0x780] ;  /* 0x0007800602209981 */ /* 0x0002e2000c1e1900 */
        /* <DEDUP_REMOVED lines=39> */
[----:B0-----:R-:W-:Y:S02]  /*0c60*/  IADD3.X R109, R112, UR11, RZ, P0, !PT ;  /* 0x0000000b706d7c10 */ /* 0x001fe400087fe4ff */
[-C--:B------:R-:W-:Y:S01]  /*0c70*/  ISETP.GE.AND P0, PT, R17, R23.reuse, PT ;  /* 0x000000171100720c */ /* 0x080fe20003f06270 */
[----:B------:R-:W-:Y:S01]  /*0c80*/  CS2R R2, SRZ ;  /* 0x0000000000027805 */ /* 0x000fe2000001ff00 */
[-C--:B------:R-:W-:Y:S02]  /*0c90*/  ISETP.GE.AND P2, PT, R18, R23.reuse, PT ;  /* 0x000000171200720c */ /* 0x080fe40003f46270 */
[-C--:B------:R-:W-:Y:S02]  /*0ca0*/  ISETP.GE.AND P3, PT, R19, R23.reuse, PT ;  /* 0x000000171300720c */ /* 0x080fe40003f66270 */
[-C--:B------:R-:W-:Y:S02]  /*0cb0*/  ISETP.GE.AND P4, PT, R0, R23.reuse, PT ;  /* 0x000000170000720c */ /* 0x080fe40003f86270 */
[----:B------:R-:W-:-:S02]  /*0cc0*/  ISETP.GE.AND P5, PT, R20, R23, PT ;  /* 0x000000171400720c */ /* 0x000fc40003fa6270 */
[----:B------:R-:W-:Y:S01]  /*0cd0*/  ISETP.GE.AND P6, PT, R21, R23, PT ;  /* 0x000000171500720c */ /* 0x000fe20003fc6270 */
[----:B--2---:R-:W-:Y:S04]  /*0ce0*/  STS [R132.X4], R5 ;  /* 0x0000000584007388 */ /* 0x004fe80000004800 */
[----:B----4-:R-:W-:Y:S04]  /*0cf0*/  STS [R129.X4+0x80], R4 ;  /* 0x0000800481007388 */ /* 0x010fe80000004800 */
[----:B-----5:R-:W-:Y:S04]  /*0d00*/  STS [R128.X4+0x100], R7 ;  /* 0x0001000780007388 */ /* 0x020fe80000004800 */
[----:B---3--:R-:W-:Y:S04]  /*0d10*/  STS [R127.X4+0x180], R6 ;  /* 0x000180067f007388 */ /* 0x008fe80000004800 */
        /* <DEDUP_REMOVED lines=31> */
[----:B------:R-:W-:-:S04]  /*0f10*/  LEA R6, P1, R138, UR8, 0x2 ;  /* 0x000000088a067c11 */ /* 0x000fc8000f8210ff */
[C---:B------:R-:W-:Y:S02]  /*0f20*/  LEA.HI.X R7, R138.reuse, UR9, R135, 0x2, P1 ;  /* 0x000000098a077c11 */ /* 0x040fe400088f1487 */
[-C--:B------:R-:W-:Y:S01]  /*0f30*/  ISETP.GE.AND P1, PT, R138, R23.reuse, PT ;  /* 0x000000178a00720c */ /* 0x080fe20003f26270 */
[----:B------:R-:W4:Y:S01]  /*0f40*/  @!P0 LDG.E R2, [R108.64+0x80] ;  /* 0x000080066c028981 */ /* 0x000f22000c1e1900 */
[----:B------:R-:W-:Y:S01]  /*0f50*/  ISETP.GE.AND P0, PT, R8, R23, PT ;  /* 0x000000170800720c */ /* 0x000fe20003f06270 */
[----:B-1----:R-:W-:Y:S01]  /*0f60*/  CS2R R28, SRZ ;  /* 0x00000000001c7805 */ /* 0x002fe2000001ff00 */
[----:B------:R-:W-:Y:S01]  /*0f70*/  CS2R R4, SRZ ;  /* 0x0000000000047805 */ /* 0x000fe2000001ff00 */
[----:B------:R-:W-:Y:S01]  /*0f80*/  HFMA2.MMA R22, -RZ, RZ, 0, 0 ;  /* 0x00000000ff167435 */ /* 0x000fe200000001ff */
[----:B------:R-:W-:-:S07]  /*0f90*/  CS2R R26, SRZ ;  /* 0x00000000001a7805 */ /* 0x000fce000001ff00 */
[----:B------:R-:W5:Y:S04]  /*0fa0*/  @!P1 LDG.E R3, [R108.64] ;  /* 0x000000066c039981 */ /* 0x000f68000c1e1900 */
[----:B------:R-:W4:Y:S04]  /*0fb0*/  @!P5 LDG.E R25, [R108.64+0x200] ;  /* 0x000200066c19d981 */ /* 0x000f28000c1e1900 */
[----:B------:R-:W4:Y:S01]  /*0fc0*/  @!P0 LDG.E R24, [R108.64+0x380] ;  /* 0x000380066c188981 */ /* 0x000f22000c1e1900 */
[-C--:B------:R-:W-:Y:S02]  /*0fd0*/  ISETP.GE.AND P0, PT, R9, R23.reuse, PT ;  /* 0x000000170900720c */ /* 0x080fe40003f06270 */
[-C--:B------:R-:W-:Y:S01]  /*0fe0*/  ISETP.GE.AND P1, PT, R11, R23.reuse, PT ;  /* 0x000000170b00720c */ /* 0x080fe20003f26270 */
[----:B------:R-:W4:Y:S01]  /*0ff0*/  @!P2 LDG.E R5, [R108.64+0x100] ;  /* 0x000100066c05a981 */ /* 0x000f22000c1e1900 */
[----:B------:R-:W-:-:S03]  /*1000*/  ISETP.GE.AND P2, PT, R12, R23, PT ;  /* 0x000000170c00720c */ /* 0x000fc60003f46270 */
[----:B------:R-:W4:Y:S01]  /*1010*/  @!P3 LDG.E R4, [R108.64+0x180] ;  /* 0x000180066c04b981 */ /* 0x000f22000c1e1900 */
[----:B------:R-:W-:-:S03]  /*1020*/  ISETP.GE.AND P3, PT, R13, R23, PT ;  /* 0x000000170d00720c */ /* 0x000fc60003f66270 */
[----:B------:R-:W4:Y:S04]  /*1030*/  @!P4 LDG.E R27, [R108.64+0x300] ;  /* 0x000300066c1bc981 */ /* 0x000f28000c1e1900 */
[----:B------:R-:W4:Y:S01]  /*1040*/  @!P0 LDG.E R29, [R108.64+0x400] ;  /* 0x000400066c1d8981 */ /* 0x000f22000c1e1900 */
[-C--:B------:R-:W-:Y:S02]  /*1050*/  ISETP.GE.AND P0, PT, R10, R23.reuse, PT ;  /* 0x000000170a00720c */ /* 0x080fe40003f06270 */
[-C--:B------:R-:W-:Y:S01]  /*1060*/  ISETP.GE.AND P4, PT, R14, R23.reuse, PT ;  /* 0x000000170e00720c */ /* 0x080fe20003f86270 */
[----:B------:R-:W4:Y:S01]  /*1070*/  @!P6 LDG.E R22, [R108.64+0x280] ;  /* 0x000280066c16e981 */ /* 0x000f22000c1e1900 */
[-C--:B------:R-:W-:Y:S02]  /*1080*/  ISETP.GE.AND P5, PT, R15, R23.reuse, PT ;  /* 0x000000170f00720c */ /* 0x080fe40003fa6270 */
[----:B------:R-:W-:Y:S01]  /*1090*/  ISETP.GE.AND P6, PT, R16, R23, PT ;  /* 0x000000171000720c */ /* 0x000fe20003fc6270 */
[----:B--2---:R-:W-:Y:S01]  /*10a0*/  CS2R R30, SRZ ;  /* 0x00000000001e7805 */ /* 0x004fe2000001ff00 */
[----:B---3--:R-:W-:Y:S01]  /*10b0*/  CS2R R32, SRZ ;  /* 0x0000000000207805 */ /* 0x008fe2000001ff00 */
[----:B------:R-:W-:Y:S01]  /*10c0*/  MOV R35, RZ ;  /* 0x000000ff00237202 */ /* 0x000fe20000000f00 */
[----:B------:R-:W2:Y:S04]  /*10d0*/  @!P2 LDG.E R28, [R108.64+0x580] ;  /* 0x000580066c1ca981 */ /* 0x000ea8000c1e1900 */
[----:B------:R-:W3:Y:S04]  /*10e0*/  @!P0 LDG.E R26, [R108.64+0x480] ;  /* 0x000480066c1a8981 */ /* 0x000ee8000c1e1900 */
[----:B------:R-:W2:Y:S04]  /*10f0*/  @!P1 LDG.E R31, [R108.64+0x500] ;  /* 0x000500066c1f9981 */ /* 0x000ea8000c1e1900 */
[----:B------:R-:W2:Y:S04]  /*1100*/  @!P3 LDG.E R33, [R108.64+0x600] ;  /* 0x000600066c21b981 */ /* 0x000ea8000c1e1900 */
[----:B------:R-:W2:Y:S04]  /*1110*/  @!P4 LDG.E R30, [R108.64+0x680] ;  /* 0x000680066c1ec981 */ /* 0x000ea8000c1e1900 */
[----:B------:R-:W2:Y:S04]  /*1120*/  @!P5 LDG.E R35, [R108.64+0x700] ;  /* 0x000700066c23d981 */ /* 0x000ea8000c1e1900 */
[----:B------:R-:W2:Y:S01]  /*1130*/  @!P6 LDG.E R32, [R108.64+0x780] ;  /* 0x000780066c20e981 */ /* 0x000ea2000c1e1900 */
[----:B------:R-:W-:-:S02]  /*1140*/  P2R R36, PR, RZ, 0x1 ;  /* 0x00000001ff247803 */ /* 0x000fc40000000000 */
[-C--:B------:R-:W-:Y:S01]  /*1150*/  ISETP.GE.AND P0, PT, R138, R23.reuse, PT ;  /* 0x000000178a00720c */ /* 0x080fe20003f06270 */
[----:B------:R-:W-:Y:S01]  /*1160*/  HFMA2.MMA R37, -RZ, RZ, 0, 0 ;  /* 0x00000000ff257435 */ /* 0x000fe200000001ff */
[----:B------:R-:W-:Y:S02]  /*1170*/  P2R R34, PR, RZ, 0x2 ;  /* 0x00000002ff227803 */ /* 0x000fe40000000000 */
[----:B------:R-:W-:Y:S01]  /*1180*/  ISETP.GE.AND P1, PT, R18, R23, PT ;  /* 0x000000171200720c */ /* 0x000fe20003f26270 */
[----:B------:R-:W-:Y:S01]  /*1190*/  HFMA2.MMA R41, -RZ, RZ, 0, 0 ;  /* 0x00000000ff297435 */ /* 0x000fe200000001ff */
[----:B------:R-:W-:Y:S01]  /*11a0*/  CS2R R42, SRZ ;  /* 0x00000000002a7805 */ /* 0x000fe2000001ff00 */
[----:B------:R-:W-:Y:S01]  /*11b0*/  MOV R44, RZ ;  /* 0x000000ff002c7202 */ /* 0x000fe20000000f00 */
[----:B-----5:R-:W-:Y:S04]  /*11c0*/  STS [R132.X4], R3 ;  /* 0x0000000384007388 */ /* 0x020fe80000004800 */
[----:B----4-:R-:W-:Y:S04]  /*11d0*/  STS [R129.X4+0x80], R2 ;  /* 0x0000800281007388 */ /* 0x010fe80000004800 */
[----:B------:R-:W-:Y:S04]  /*11e0*/  STS [R128.X4+0x100], R5 ;  /* 0x0001000580007388 */ /* 0x000fe80000004800 */
[----:B------:R-:W-:Y:S04]  /*11f0*/  STS [R127.X4+0x180], R4 ;  /* 0x000180047f007388 */ /* 0x000fe80000004800 */
[----:B------:R-:W-:Y:S04]  /*1200*/  STS [R126.X4+0x200], R25 ;  /* 0x000200197e007388 */ /* 0x000fe80000004800 */
[----:B------:R0:W-:Y:S04]  /*1210*/  STS [R125.X4+0x280], R22 ;  /* 0x000280167d007388 */ /* 0x0001e80000004800 */
[----:B------:R-:W-:Y:S04]  /*1220*/  STS [R124.X4+0x300], R27 ;  /* 0x0003001b7c007388 */ /* 0x000fe80000004800 */
[----:B------:R-:W-:Y:S04]  /*1230*/  STS [R123.X4+0x380], R24 ;  /* 0x000380187b007388 */ /* 0x000fe80000004800 */
[----:B------:R-:W-:Y:S04]  /*1240*/  STS [R122.X4+0x400], R29 ;  /* 0x0004001d7a007388 */ /* 0x000fe80000004800 */
[----:B---3--:R1:W-:Y:S04]  /*1250*/  STS [R121.X4+0x480], R26 ;  /* 0x0004801a79007388 */ /* 0x0083e80000004800 */
[----:B--2---:R-:W-:Y:S04]  /*1260*/  STS [R120.X4+0x500], R31 ;  /* 0x0005001f78007388 */ /* 0x004fe80000004800 */
[----:B------:R2:W-:Y:S04]  /*1270*/  STS [R119.X4+0x580], R28 ;  /* 0x0005801c77007388 */ /* 0x0005e80000004800 */
[----:B------:R-:W-:Y:S04]  /*1280*/  STS [R118.X4+0x600], R33 ;  /* 0x0006002176007388 */ /* 0x000fe80000004800 */
[----:B------:R3:W-:Y:S04]  /*1290*/  STS [R115.X4+0x680], R30 ;  /* 0x0006801e73007388 */ /* 0x0007e80000004800 */
[----:B------:R-:W-:Y:S04]  /*12a0*/  STS [R114.X4+0x700], R35 ;  /* 0x0007002372007388 */ /* 0x000fe80000004800 */
[----:B------:R4:W-:Y:S01]  /*12b0*/  STS [R113.X4+0x780], R32 ;  /* 0x0007802071007388 */ /* 0x0009e20000004800 */
[----:B------:R-:W-:-:S06]  /*12c0*/  NOP ;  /* 0x0000000000007918 */ /* 0x000fcc0000000000 */
[----:B------:R-:W4:Y:S04]  /*12d0*/  LDS R79, [R98.X4] ;  /* 0x00000000624f7984 */ /* 0x000f280000004800 */
[----:B------:R-:W0:Y:S04]  /*12e0*/  LDS R78, [R98.X4+0x4] ;  /* 0x00000400624e7984 */ /* 0x000e280000004800 */
[----:B------:R-:W0:Y:S04]  /*12f0*/  LDS R77, [R98.X4+0x8] ;  /* 0x00000800624d7984 */ /* 0x000e280000004800 */
[----:B------:R-:W0:Y:S04]  /*1300*/  LDS R76, [R98.X4+0xc] ;  /* 0x00000c00624c7984 */ /* 0x000e280000004800 */
[----:B------:R-:W0:Y:S04]  /*1310*/  LDS R75, [R98.X4+0x10] ;  /* 0x00001000624b7984 */ /* 0x000e280000004800 */
[----:B------:R-:W0:Y:S04]  /*1320*/  LDS R74, [R98.X4+0x14] ;  /* 0x00001400624a7984 */ /* 0x000e280000004800 */
        /* <DEDUP_REMOVED lines=8> */
[----:B------:R-:W4:Y:S04]  /*13b0*/  LDS R53, [R98.X4+0x38] ;  /* 0x0000380062357984 */ /* 0x000f280000004800 */
[----:B------:R-:W4:Y:S04]  /*13c0*/  LDS R52, [R98.X4+0x3c] ;  /* 0x00003c0062347984 */ /* 0x000f280000004800 */
[----:B------:R-:W-:Y:S01]  /*13d0*/  BAR.SYNC.DEFER_BLOCKING 0x0 ;  /* 0x0000000000007b1d */ /* 0x000fe20000010000 */
[----:B0-----:R-:W-:Y:S01]  /*13e0*/  MOV R22, RZ ;  /* 0x000000ff00167202 */ /* 0x001fe20000000f00 */
[----:B-1----:R-:W-:-:S04]  /*13f0*/  CS2R R26, SRZ ;  /* 0x00000000001a7805 */ /* 0x002fc8000001ff00 */
[----:B------:R0:W5:Y:S01]  /*1400*/  @!P0 LDG.E R37, [R6.64] ;  /* 0x0000000606258981 */ /* 0x000162000c1e1900 */
[----:B------:R-:W-:-:S03]  /*1410*/  ISETP.GE.AND P0, PT, R17, R23, PT ;  /* 0x000000171100720c */ /* 0x000fc60003f06270 */
[----:B------:R0:W5:Y:S01]  /*1420*/  @!P1 LDG.E R27, [R6.64+0x100] ;  /* 0x00010006061b9981 */ /* 0x000162000c1e1900 */
[-C--:B------:R-:W-:Y:S01]  /*1430*/  ISETP.GE.AND P1, PT, R20, R23.reuse, PT ;  /* 0x000000171400720c */ /* 0x080fe20003f26270 */
[----:B--2---:R-:W-:Y:S01]  /*1440*/  CS2R R28, SRZ ;  /* 0x00000000001c7805 */ /* 0x004fe2000001ff00 */
[----:B---3--:R-:W-:Y:S01]  /*1450*/  CS2R R30, SRZ ;  /* 0x00000000001e7805 */ /* 0x008fe2000001ff00 */
[----:B----4-:R-:W-:Y:S01]  /*1460*/  CS2R R32, SRZ ;  /* 0x0000000000207805 */ /* 0x010fe2000001ff00 */
[----:B------:R0:W2:Y:S04]  /*1470*/  @!P3 LDG.E R41, [R6.64+0x600] ;  /* 0x000600060629b981 */ /* 0x0000a8000c1e1900 */
[----:B------:R0:W3:Y:S04]  /*1480*/  @!P4 LDG.E R42, [R6.64+0x680] ;  /* 0x00068006062ac981 */ /* 0x0000e8000c1e1900 */
[----:B------:R0:W4:Y:S01]  /*1490*/  @!P0 LDG.E R22, [R6.64+0x80] ;  /* 0x0000800606168981 */ /* 0x000122000c1e1900 */
[----:B------:R-:W-:-:S03]  /*14a0*/  ISETP.GE.AND P0, PT, R19, R23, PT ;  /* 0x000000171300720c */ /* 0x000fc60003f06270 */
[----:B------:R0:W2:Y:S01]  /*14b0*/  @!P1 LDG.E R29, [R6.64+0x200] ;  /* 0x00020006061d9981 */ /* 0x0000a2000c1e1900 */
[----:B------:R-:W-:-:S03]  /*14c0*/  ISETP.GE.AND P1, PT, R0, R23, PT ;  /* 0x000000170000720c */ /* 0x000fc60003f26270 */
[----:B------:R0:W2:Y:S04]  /*14d0*/  @!P5 LDG.E R43, [R6.64+0x700] ;  /* 0x00070006062bd981 */ /* 0x0000a8000c1e1900 */
[----:B------:R0:W2:Y:S04]  /*14e0*/  @!P6 LDG.E R44, [R6.64+0x780] ;  /* 0x00078006062ce981 */ /* 0x0000a8000c1e1900 */
[----:B------:R0:W2:Y:S01]  /*14f0*/  @!P0 LDG.E R26, [R6.64+0x180] ;  /* 0x00018006061a8981 */ /* 0x0000a2000c1e1900 */
[----:B------:R-:W-:-:S03]  /*1500*/  ISETP.GE.AND P0, PT, R21, R23, PT ;  /* 0x000000171500720c */ /* 0x000fc60003f06270 */
[----:B------:R0:W3:Y:S01]  /*1510*/  @!P1 LDG.E R31, [R6.64+0x300] ;  /* 0x00030006061f9981 */ /* 0x0000e2000c1e1900 */
[----:B------:R-:W-:-:S09]  /*1520*/  ISETP.GE.AND P1, PT, R9, R23, PT ;  /* 0x000000170900720c */ /* 0x000fd20003f26270 */
[----:B------:R0:W3:Y:S01]  /*1530*/  @!P0 LDG.E R28, [R6.64+0x280] ;  /* 0x00028006061c8981 */ /* 0x0000e2000c1e1900 */
[----:B------:R-:W-:-:S03]  /*1540*/  ISETP.GE.AND P0, PT, R8, R23, PT ;  /* 0x000000170800720c */ /* 0x000fc60003f06270 */
[----:B------:R0:W3:Y:S01]  /*1550*/  @!P1 LDG.E R33, [R6.64+0x400] ;  /* 0x0004000606219981 */ /* 0x0000e2000c1e1900 */
[----:B------:R-:W-:-:S09]  /*1560*/  ISETP.NE.AND P1, PT, R34, RZ, PT ;  /* 0x000000ff2200720c */ /* 0x000fd20003f25270 */
[----:B------:R0:W3:Y:S01]  /*1570*/  @!P0 LDG.E R30, [R6.64+0x380] ;  /* 0x00038006061e8981 */ /* 0x0000e2000c1e1900 */
[----:B------:R-:W-:Y:S01]  /*1580*/  ISETP.NE.AND P0, PT, R36, RZ, PT ;  /* 0x000000ff2400720c */ /* 0x000fe20003f05270 */
[----:B------:R-:W-:-:S06]  /*1590*/  CS2R R34, SRZ ;  /* 0x0000000000227805 */ /* 0x000fcc000001ff00 */
[----:B------:R0:W3:Y:S04]  /*15a0*/  @!P1 LDG.E R35, [R6.64+0x500] ;  /* 0x0005000606239981 */ /* 0x0000e8000c1e1900 */
[----:B------:R0:W3:Y:S04]  /*15b0*/  @!P2 LDG.E R34, [R6.64+0x580] ;  /* 0x000580060622a981 */ /* 0x0000e8000c1e1900 */
[----:B------:R0:W3:Y:S01]  /*15c0*/  @!P0 LDG.E R32, [R6.64+0x480] ;  /* 0x0004800606208981 */ /* 0x0000e2000c1e1900 */
[C---:B------:R-:W-:Y:S01]  /*15d0*/  IMAD R4, R143.reuse, c[0x0][0x1f0], RZ ;  /* 0x00007c008f047a24 */ /* 0x040fe200078e02ff */
[----:B------:R-:W-:Y:S01]  /*15e0*/  ISETP.GE.AND P0, PT, R138, R23, PT ;  /* 0x000000178a00720c */ /* 0x000fe20003f06270 */
[----:B------:R-:W-:-:S02]  /*15f0*/  IMAD R24, R143, c[0x0][0x200], RZ ;  /* 0x000080008f187a24 */ /* 0x000fc400078e02ff */
[C---:B------:R-:W-:Y:S02]  /*1600*/  IMAD R39, R145.reuse, c[0x0][0x1f4], R4 ;  /* 0x00007d0091277a24 */ /* 0x040fe400078e0204 */
[----:B------:R-:W-:-:S04]  /*1610*/  IMAD.WIDE.U32 R4, R145, c[0x0][0x200], RZ ;  /* 0x0000800091047a25 */ /* 0x000fc800078e00ff */
[----:B------:R-:W-:Y:S01]  /*1620*/  IMAD.WIDE.U32 R2, R145, c[0x0][0x1f0], RZ ;  /* 0x00007c0091027a25 */ /* 0x000fe200078e00ff */
[----:B------:R-:W-:-:S03]  /*1630*/  SHF.R.S32.HI R101, RZ, 0x1f, R100 ;  /* 0x0000001fff657819 */ /* 0x000fc60000011464 */
[----:B------:R-:W-:Y:S01]  /*1640*/  IMAD R51, R145, c[0x0][0x204], R24 ;  /* 0x0000810091337a24 */ /* 0x000fe200078e0218 */
[----:B------:R-:W-:Y:S01]  /*1650*/  MOV R24, R4 ;  /* 0x0000000400187202 */ /* 0x000fe20000000f00 */
[----:B------:R-:W-:Y:S01]  /*1660*/  IMAD R4, R144, c[0x0][0x208], RZ ;  /* 0x0000820090047a24 */ /* 0x000fe200078e02ff */
[----:B------:R-:W-:Y:S02]  /*1670*/  IADD3 R3, R3, R39, RZ ;  /* 0x0000002703037210 */ /* 0x000fe40007ffe0ff */
[----:B------:R-:W-:Y:S01]  /*1680*/  IADD3 R25, R5, R51, RZ ;  /* 0x0000003305197210 */ /* 0x000fe20007ffe0ff */
[C---:B------:R-:W-:Y:S02]  /*1690*/  IMAD R61, R147.reuse, c[0x0][0x20c], R4 ;  /* 0x00008300933d7a24 */ /* 0x040fe400078e0204 */
[----:B------:R-:W-:-:S04]  /*16a0*/  IMAD.WIDE.U32 R4, R147, c[0x0][0x1f8], R2 ;  /* 0x00007e0093047a25 */ /* 0x000fc800078e0002 */
[----:B------:R-:W-:-:S04]  /*16b0*/  @!P0 IMAD.WIDE.U32 R2, R145, c[0x0][0x1f0], R100 ;  /* 0x00007c0091028a25 */ /* 0x000fc800078e0064 */
[----:B0-----:R-:W-:Y:S01]  /*16c0*/  IMAD R6, R144, c[0x0][0x1f8], RZ ;  /* 0x00007e0090067a24 */ /* 0x001fe200078e02ff */
[----:B------:R-:W-:Y:S02]  /*16d0*/  @!P0 IADD3 R3, R39, R3, RZ ;  /* 0x0000000327038210 */ /* 0x000fe40007ffe0ff */
[----:B------:R-:W-:Y:S01]  /*16e0*/  IADD3 R81, R137, -c[0x0][0x174], RZ ;  /* 0x80005d0089517a10 */ /* 0x000fe20007ffe0ff */
[----:B------:R-:W-:Y:S01]  /*16f0*/  IMAD R49, R147, c[0x0][0x1fc], R6 ;  /* 0x00007f0093317a24 */ /* 0x000fe200078e0206 */
[----:B------:R-:W-:Y:S02]  /*1700*/  @!P0 MOV R6, R100 ;  /* 0x0000006400068202 */ /* 0x000fe40000000f00 */
[----:B------:R-:W-:Y:S01]  /*1710*/  @!P0 MOV R7, R101 ;  /* 0x0000006500078202 */ /* 0x000fe20000000f00 */
[----:B------:R-:W-:-:S04]  /*1720*/  IMAD R81, R81, -0x400, RZ ;  /* 0xfffffc0051517824 */ /* 0x000fc800078e02ff */
[----:B------:R-:W-:Y:S01]  /*1730*/  @!P0 IMAD.WIDE.U32 R6, R145, c[0x0][0x200], R6 ;  /* 0x0000800091068a25 */ /* 0x000fe200078e0006 */
[----:B------:R-:W-:Y:S02]  /*1740*/  SHF.R.S32.HI R80, RZ, 0x1f, R81 ;  /* 0x0000001fff507819 */ /* 0x000fe40000011451 */
[----:B------:R-:W-:Y:S01]  /*1750*/  IADD3 R47, P1, R81, R4, RZ ;  /* 0x00000004512f7210 */ /* 0x000fe20007f3e0ff */
[----:B------:R-:W-:Y:S01]  /*1760*/  IMAD.WIDE.U32 R24, R147, c[0x0][0x208], R24 ;  /* 0x0000820093187a25 */ /* 0x000fe200078e0018 */
[----:B------:R-:W-:Y:S02]  /*1770*/  @!P0 IADD3 R7, R51, R7, RZ ;  /* 0x0000000733078210 */ /* 0x000fe40007ffe0ff */
[----:B------:R-:W-:Y:S01]  /*1780*/  IADD3.X R48, R80, R49, R5, P1, !PT ;  /* 0x0000003150307210 */ /* 0x000fe20000ffe405 */
[----:B------:R-:W-:Y:S01]  /*1790*/  FADD.FTZ R79, R79, UR5 ;  /* 0x000000054f4f7e21 */ /* 0x000fe20008010000 */
[----:B------:R-:W-:Y:S01]  /*17a0*/  IADD3 R45, P2, R81, R24, RZ ;  /* 0x00000018512d7210 */ /* 0x000fe20007f5e0ff */
[----:B------:R-:W-:-:S04]  /*17b0*/  @!P0 IMAD.WIDE.U32 R4, R147, c[0x0][0x208], R6 ;  /* 0x0000820093048a25 */ /* 0x000fc800078e0006 */
[----:B------:R-:W-:Y:S01]  /*17c0*/  @!P0 IMAD.WIDE.U32 R2, R147, c[0x0][0x1f8], R2 ;  /* 0x00007e0093028a25 */ /* 0x000fe200078e0002 */
[----:B------:R-:W-:Y:S02]  /*17d0*/  FSETP.GTU.FTZ.AND P5, PT, R79, 20, PT ;  /* 0x41a000004f00780b */ /* 0x000fe40003fbc000 */
[----:B------:R-:W-:Y:S02]  /*17e0*/  IADD3.X R46, R80, R61, R25, P2, !PT ;  /* 0x0000003d502e7210 */ /* 0x000fe400017fe419 */
[C---:B------:R-:W-:Y:S02]  /*17f0*/  @!P0 IADD3 R25, P1, R138.reuse, R2, RZ ;  /* 0x000000028a198210 */ /* 0x040fe40007f3e0ff */
[----:B------:R-:W-:Y:S01]  /*1800*/  LEA R6, P2, R138, c[0x0][0x268], 0x2 ;  /* 0x00009a008a067a11 */ /* 0x000fe200078410ff */
[----:B------:R-:W-:Y:S02]  /*1810*/  FADD.FTZ R78, R78, UR5 ;  /* 0x000000054e4e7e21 */ /* 0x000fe40008010000 */
[----:B------:R-:W-:-:S02]  /*1820*/  FADD.FTZ R77, R77, UR5 ;  /* 0x000000054d4d7e21 */ /* 0x000fc40008010000 */
[----:B------:R-:W-:Y:S02]  /*1830*/  FADD.FTZ R76, R76, UR5 ;  /* 0x000000054c4c7e21 */ /* 0x000fe40008010000 */
[----:B------:R-:W-:Y:S02]  /*1840*/  FADD.FTZ R75, R75, UR5 ;  /* 0x000000054b4b7e21 */ /* 0x000fe40008010000 */
[----:B------:R-:W-:Y:S01]  /*1850*/  FADD.FTZ R74, R74, UR5 ;  /* 0x000000054a4a7e21 */ /* 0x000fe20008010000 */
[----:B------:R-:W-:Y:S01]  /*1860*/  BSSY B0, `(.L_x_4282) ;  /* 0x0000056000007945 */ /* 0x000fe20003800000 */
[----:B------:R-:W-:-:S03]  /*1870*/  FADD.FTZ R73, R73, UR5 ;  /* 0x0000000549497e21 */ /* 0x000fc60008010000 */
[----:B------:R-:W-:Y:S01]  /*1880*/  FSETP.GTU.FTZ.AND P6, PT, R74, 20, PT ;  /* 0x41a000004a00780b */ /* 0x000fe20003fdc000 */
[----:B-----5:R-:W-:Y:S04]  /*1890*/  STS [R132.X4], R37 ;  /* 0x0000002584007388 */ /* 0x020fe80000004800 */
[----:B----4-:R-:W-:Y:S04]  /*18a0*/  STS [R129.X4+0x80], R22 ;  /* 0x0000801681007388 */ /* 0x010fe80000004800 */
[----:B------:R-:W-:Y:S04]  /*18b0*/  STS [R128.X4+0x100], R27 ;  /* 0x0001001b80007388 */ /* 0x000fe80000004800 */
[----:B--2---:R-:W-:Y:S04]  /*18c0*/  STS [R127.X4+0x180], R26 ;  /* 0x0001801a7f007388 */ /* 0x004fe80000004800 */
[----:B------:R-:W-:Y:S04]  /*18d0*/  STS [R126.X4+0x200], R29 ;  /* 0x0002001d7e007388 */ /* 0x000fe80000004800 */
[----:B---3--:R-:W-:Y:S04]  /*18e0*/  STS [R125.X4+0x280], R28 ;  /* 0x0002801c7d007388 */ /* 0x008fe80000004800 */
        /* <DEDUP_REMOVED lines=11> */
[----:B------:R3:W4:Y:S04]  /*19a0*/  LDS R40, [R98.X4] ;  /* 0x0000000062287984 */ /* 0x0007280000004800 */
[----:B------:R3:W0:Y:S04]  /*19b0*/  LDS R39, [R98.X4+0x4] ;  /* 0x0000040062277984 */ /* 0x0006280000004800 */
[----:B------:R3:W0:Y:S04]  /*19c0*/  LDS R38, [R98.X4+0x8] ;  /* 0x0000080062267984 */ /* 0x0006280000004800 */
[----:B------:R3:W0:Y:S04]  /*19d0*/  LDS R37, [R98.X4+0xc] ;  /* 0x00000c0062257984 */ /* 0x0006280000004800 */
[----:B------:R3:W0:Y:S04]  /*19e0*/  LDS R36, [R98.X4+0x10] ;  /* 0x0000100062247984 */ /* 0x0006280000004800 */
[----:B------:R3:W0:Y:S04]  /*19f0*/  LDS R35, [R98.X4+0x14] ;  /* 0x0000140062237984 */ /* 0x0006280000004800 */
[----:B------:R3:W1:Y:S04]  /*1a00*/  LDS R34, [R98.X4+0x18] ;  /* 0x0000180062227984 */ /* 0x0006680000004800 */
[----:B------:R3:W3:Y:S04]  /*1a10*/  LDS R33, [R98.X4+0x1c] ;  /* 0x00001c0062217984 */ /* 0x0006e80000004800 */
        /* <DEDUP_REMOVED lines=8> */
[----:B0-----:R-:W-:-:S02]  /*1aa0*/  @!P0 IADD3 R41, P3, R138, R4, RZ ;  /* 0x000000048a298210 */ /* 0x001fc40007f7e0ff */
[C---:B------:R-:W-:Y:S02]  /*1ab0*/  LEA R4, P4, R138.reuse, c[0x0][0x258], 0x2 ;  /* 0x000096008a047a11 */ /* 0x040fe400078810ff */
[C---:B-1----:R-:W-:Y:S02]  /*1ac0*/  @!P0 IADD3.X R42, R135.reuse, R5, R61, P3, !PT ;  /* 0x00000005872a8210 */ /* 0x042fe40001ffe43d */
[----:B--2---:R-:W-:Y:S02]  /*1ad0*/  @!P0 IADD3.X R44, R135, R3, R49, P1, !PT ;  /* 0x00000003872c8210 */ /* 0x004fe40000ffe431 */
[C-C-:B------:R-:W-:Y:S02]  /*1ae0*/  LEA.HI.X R5, R138.reuse, c[0x0][0x26c], R135.reuse, 0x2, P2 ;  /* 0x00009b008a057a11 */ /* 0x140fe400010f1487 */
[----:B------:R-:W-:Y:S02]  /*1af0*/  LEA.HI.X R3, R138, c[0x0][0x25c], R135, 0x2, P4 ;  /* 0x000097008a037a11 */ /* 0x000fe400020f1487 */
[----:B------:R-:W-:-:S02]  /*1b00*/  LEA R6, P2, R47, R6, 0x2 ;  /* 0x000000062f067211 */ /* 0x000fc400078410ff */
[----:B------:R-:W-:Y:S02]  /*1b10*/  LEA R4, P4, R45, R4, 0x2 ;  /* 0x000000042d047211 */ /* 0x000fe400078810ff */
[----:B------:R-:W-:Y:S02]  /*1b20*/  @!P0 LEA R24, P1, R25, c[0x0][0x268], 0x2 ;  /* 0x00009a0019188a11 */ /* 0x000fe400078210ff */
[----:B------:R-:W-:Y:S02]  /*1b30*/  @!P0 LEA R2, P3, R41, c[0x0][0x258], 0x2 ;  /* 0x0000960029028a11 */ /* 0x000fe400078610ff */
[----:B------:R-:W-:Y:S02]  /*1b40*/  LEA.HI.X R7, R47, R5, R48, 0x2, P2 ;  /* 0x000000052f077211 */ /* 0x000fe400010f1430 */
[----:B------:R-:W-:Y:S02]  /*1b50*/  LEA.HI.X R5, R45, R3, R46, 0x2, P4 ;  /* 0x000000032d057211 */ /* 0x000fe400020f142e */
[----:B------:R-:W-:-:S02]  /*1b60*/  @!P0 LEA.HI.X R25, R25, c[0x0][0x26c], R44, 0x2, P1 ;  /* 0x00009b0019198a11 */ /* 0x000fc400008f142c */
[----:B------:R-:W-:Y:S02]  /*1b70*/  @!P0 LEA.HI.X R3, R41, c[0x0][0x25c], R42, 0x2, P3 ;  /* 0x0000970029038a11 */ /* 0x000fe400018f142a */
[----:B------:R-:W-:Y:S02]  /*1b80*/  FSETP.GTU.FTZ.AND P4, PT, R78, 20, PT ;  /* 0x41a000004e00780b */ /* 0x000fe40003f9c000 */
[----:B------:R-:W-:Y:S02]  /*1b90*/  FSETP.GTU.FTZ.AND P3, PT, R77, 20, PT ;  /* 0x41a000004d00780b */ /* 0x000fe40003f7c000 */
[----:B------:R-:W-:Y:S02]  /*1ba0*/  FSETP.GTU.FTZ.AND P2, PT, R76, 20, PT ;  /* 0x41a000004c00780b */ /* 0x000fe40003f5c000 */
[----:B------:R-:W-:Y:S01]  /*1bb0*/  FSETP.GTU.FTZ.AND P1, PT, R75, 20, PT ;  /* 0x41a000004b00780b */ /* 0x000fe20003f3c000 */
[----:B------:R-:W-:Y:S07]  /*1bc0*/  @P5 BRA `(.L_x_4283) ;  /* 0x000001f000005947 */ /* 0x000fee0003800000 */
[----:B----4-:R-:W-:Y:S01]  /*1bd0*/  FMUL.FTZ R79, R79, 1.4426950216293334961 ;  /* 0x3fb8aa3b4f4f7820 */ /* 0x010fe20000410000 */
        /* <DEDUP_REMOVED lines=30> */
.L_x_4283:
[----:B----4-:R-:W-:Y:S05]  /*1dc0*/  BSYNC B0 ;  /* 0x0000000000007941 */ /* 0x010fea0003800000 */
.L_x_4282:
        /* <DEDUP_REMOVED lines=35> */
.L_x_4285:
[----:B------:R-:W-:Y:S05]  /*2000*/  BSYNC B0 ;  /* 0x0000000000007941 */ /* 0x000fea0003800000 */
.L_x_4284:
        /* <DEDUP_REMOVED lines=35> */
.L_x_4287:
[----:B------:R-:W-:Y:S05]  /*2240*/  BSYNC B0 ;  /* 0x0000000000007941 */ /* 0x000fea0003800000 */
.L_x_4286:
        /* <DEDUP_REMOVED lines=35> */
.L_x_4289:
[----:B------:R-:W-:Y:S05]  /*2480*/  BSYNC B0 ;  /* 0x0000000000007941 */ /* 0x000fea0003800000 */
.L_x_4288:
        /* <DEDUP_REMOVED lines=35> */
.L_x_4291:
[----:B------:R-:W-:Y:S05]  /*26c0*/  BSYNC B0 ;  /* 0x0000000000007941 */ /* 0x000fea0003800000 */
.L_x_4290:
        /* <DEDUP_REMOVED lines=35> */
.L_x_4293:
[----:B------:R-:W-:Y:S05]  /*2900*/  BSYNC B0 ;  /* 0x0000000000007941 */ /* 0x000fea0003800000 */
.L_x_4292:
        /* <DEDUP_REMOVED lines=35> */
.L_x_4295:
[----:B------:R-:W-:Y:S05]  /*2b40*/  BSYNC B0 ;  /* 0x0000000000007941 */ /* 0x000fea0003800000 */
.L_x_4294:
        /* <DEDUP_REMOVED lines=35> */
.L_x_4297:
[----:B------:R-:W-:Y:S05]  /*2d80*/  BSYNC B0 ;  /* 0x0000000000007941 */ /* 0x000fea0003800000 */
.L_x_4296:
        /* <DEDUP_REMOVED lines=35> */
.L_x_4299:
[----:B------:R-:W-:Y:S05]  /*2fc0*/  BSYNC B0 ;  /* 0x0000000000007941 */ /* 0x000fea0003800000 */
.L_x_4298:
        /* <DEDUP_REMOVED lines=35> */
.L_x_4301:
[----:B------:R-:W-:Y:S05]  /*3200*/  BSYNC B0 ;  /* 0x0000000000007941 */ /* 0x000fea0003800000 */
.L_x_4300:
        /* <DEDUP_REMOVED lines=35> */
.L_x_4303:
[----:B------:R-:W-:Y:S05]  /*3440*/  BSYNC B0 ;  /* 0x0000000000007941 */ /* 0x000fea0003800000 */
.L_x_4302:
        /* <DEDUP_REMOVED lines=33> */
.L_x_4305:
[----:B------:R-:W-:Y:S05]  /*3660*/  BSYNC B0 ;  /* 0x0000000000007941 */ /* 0x000fea0003800000 */
.L_x_4304:
        /* <DEDUP_REMOVED lines=33> */
.L_x_4307:
[----:B------:R-:W-:Y:S05]  /*3880*/  BSYNC B0 ;  /* 0x0000000000007941 */ /* 0x000fea0003800000 */
.L_x_4306:
        /* <DEDUP_REMOVED lines=33> */
.L_x_4309:
[----:B------:R-:W-:Y:S05]  /*3aa0*/  BSYNC B0 ;  /* 0x0000000000007941 */ /* 0x000fea0003800000 */
.L_x_4308:
        /* <DEDUP_REMOVED lines=33> */
.L_x_4311:
[----:B------:R-:W-:Y:S05]  /*3cc0*/  BSYNC B0 ;  /* 0x0000000000007941 */ /* 0x000fea0003800000 */
.L_x_4310:
        /* <DEDUP_REMOVED lines=33> */
.L_x_4313:
[----:B------:R-:W-:Y:S05]  /*3ee0*/  BSYNC B0 ;  /* 0x0000000000007941 */ /* 0x000fea0003800000 */
.L_x_4312:
[----:B------:R-:W-:Y:S01]  /*3ef0*/  BAR.SYNC.DEFER_BLOCKING 0x0 ;  /* 0x0000000000007b1d */ /* 0x000fe20000010000 */
[----:B------:R-:W-:Y:S01]  /*3f00*/  ISETP.GE.AND P1, PT, R0, R23, PT ;  /* 0x000000170000720c */ /* 0x000fe20003f26270 */
[----:B------:R-:W-:Y:S01]  /*3f10*/  CS2R R46, SRZ ;  /* 0x00000000002e7805 */ /* 0x000fe2000001ff00 */
[----:B------:R-:W-:-:S11]  /*3f20*/  CS2R R48, SRZ ;  /* 0x0000000000307805 */ /* 0x000fd6000001ff00 */
[----:B------:R-:W2:Y:S01]  /*3f30*/  @!P1 LDG.E R47, [R6.64+-0xd00] ;  /* 0xfff30006062f9981 */ /* 0x000ea2000c1e1900 */
[-C--:B------:R-:W-:Y:S02]  /*3f40*/  ISETP.GE.AND P1, PT, R8, R23.reuse, PT ;  /* 0x000000170800720c */ /* 0x080fe40003f26270 */
[-C--:B------:R-:W-:Y:S01]  /*3f50*/  ISETP.GE.AND P2, PT, R21, R23.reuse, PT ;  /* 0x000000171500720c */ /* 0x080fe20003f46270 */
[----:B------:R-:W-:Y:S01]  /*3f60*/  HFMA2.MMA R50, -RZ, RZ, 0, 0 ;  /* 0x00000000ff327435 */ /* 0x000fe200000001ff */
[-C--:B------:R-:W-:Y:S01]  /*3f70*/  ISETP.GE.AND P3, PT, R20, R23.reuse, PT ;  /* 0x000000171400720c */ /* 0x080fe20003f66270 */
[----:B------:R-:W-:Y:S01]  /*3f80*/  CS2R R44, SRZ ;  /* 0x00000000002c7805 */ /* 0x000fe2000001ff00 */
[-C--:B------:R-:W-:Y:S01]  /*3f90*/  ISETP.GE.AND P4, PT, R19, R23.reuse, PT ;  /* 0x000000171300720c */ /* 0x080fe20003f86270 */
[----:B------:R-:W-:Y:S01]  /*3fa0*/  CS2R R42, SRZ ;  /* 0x00000000002a7805 */ /* 0x000fe2000001ff00 */
[-C--:B------:R-:W-:Y:S01]  /*3fb0*/  ISETP.GE.AND P5, PT, R18, R23.reuse, PT ;  /* 0x000000171200720c */ /* 0x080fe20003fa6270 */
[----:B------:R0:W4:Y:S01]  /*3fc0*/  @!P0 LDG.E R41, [R24.64] ;  /* 0x0000000618298981 */ /* 0x000122000c1e1900 */
[-C--:B------:R-:W-:Y:S01]  /*3fd0*/  ISETP.GE.AND P6, PT, R17, R23.reuse, PT ;  /* 0x000000171100720c */ /* 0x080fe20003fc6270 */
[----:B------:R-:W-:Y:S01]  /*3fe0*/  CS2R R62, SRZ ;  /* 0x00000000003e7805 */ /* 0x000fe2000001ff00 */
[----:B------:R-:W-:Y:S01]  /*3ff0*/  MOV R61, RZ ;  /* 0x000000ff003d7202 */ /* 0x000fe20000000f00 */
[----:B------:R-:W5:Y:S01]  /*4000*/  @!P1 LDG.E R48, [R6.64+-0xc80] ;  /* 0xfff3800606309981 */ /* 0x000f62000c1e1900 */
[----:B------:R-:W-:Y:S01]  /*4010*/  ISETP.GE.AND P1, PT, R9, R23, PT ;  /* 0x000000170900720c */ /* 0x000fe20003f26270 */
[----:B------:R-:W-:-:S02]  /*4020*/  CS2R R64, SRZ ;  /* 0x0000000000407805 */ /* 0x000fc4000001ff00 */
[----:B---3--:R-:W3:Y:S01]  /*4030*/  @!P2 LDG.E R46, [R6.64+-0xd80] ;  /* 0xfff28006062ea981 */ /* 0x008ee2000c1e1900 */
        /* <DEDUP_REMOVED lines=11> */
[----:B------:R-:W3:Y:S01]  /*40f0*/  @!P1 LDG.E R50, [R6.64+-0xb80] ;  /* 0xfff4800606329981 */ /* 0x000ee2000c1e1900 */
[-C--:B------:R-:W-:Y:S02]  /*4100*/  ISETP.GE.AND P1, PT, R11, R23.reuse, PT ;  /* 0x000000170b00720c */ /* 0x080fe40003f26270 */
[----:B------:R-:W-:Y:S01]  /*4110*/  ISETP.GE.AND P6, PT, R16, R23, PT ;  /* 0x000000171000720c */ /* 0x000fe20003fc6270 */
[----:B------:R-:W3:Y:S04]  /*4120*/  @!P2 LDG.E R24, [R6.64+-0xa80] ;  /* 0xfff580060618a981 */ /* 0x000ee8000c1e1900 */
[----:B------:R-:W3:Y:S04]  /*4130*/  @!P3 LDG.E R61, [R6.64+-0xa00] ;  /* 0xfff60006063db981 */ /* 0x000ee8000c1e1900 */
[----:B------:R-:W5:Y:S04]  /*4140*/  @!P4 LDG.E R62, [R6.64+-0x980] ;  /* 0xfff68006063ec981 */ /* 0x000f68000c1e1900 */
[----:B------:R-:W5:Y:S04]  /*4150*/  @!P1 LDG.E R25, [R6.64+-0xb00] ;  /* 0xfff5000606199981 */ /* 0x000f68000c1e1900 */
[----:B------:R-:W5:Y:S04]  /*4160*/  @!P5 LDG.E R63, [R6.64+-0x900] ;  /* 0xfff70006063fd981 */ /* 0x000f68000c1e1900 */
[----:B------:R-:W5:Y:S01]  /*4170*/  @!P6 LDG.E R64, [R6.64+-0x880] ;  /* 0xfff780060640e981 */ /* 0x000f62000c1e1900 */
[----:B------:R-:W-:-:S02]  /*4180*/  P2R R67, PR, RZ, 0x2 ;  /* 0x00000002ff437803 */ /* 0x000fc40000000000 */
[----:B------:R-:W-:Y:S01]  /*4190*/  ISETP.GE.AND P1, PT, R17, R23, PT ;  /* 0x000000171100720c */ /* 0x000fe20003f26270 */
[----:B------:R-:W-:Y:S01]  /*41a0*/  HFMA2.MMA R66, -RZ, RZ, 0, 0 ;  /* 0x00000000ff427435 */ /* 0x000fe200000001ff */
[----:B------:R-:W-:Y:S01]  /*41b0*/  MOV R68, RZ ;  /* 0x000000ff00447202 */ /* 0x000fe20000000f00 */
[----:B------:R-:W-:Y:S01]  /*41c0*/  CS2R R110, SRZ ;  /* 0x00000000006e7805 */ /* 0x000fe2000001ff00 */
[----:B------:R-:W-:Y:S01]  /*41d0*/  HFMA2.MMA R146, -RZ, RZ, 0, 0 ;  /* 0x00000000ff927435 */ /* 0x000fe200000001ff */
[----:B------:R-:W-:Y:S01]  /*41e0*/  MOV R117, RZ ;  /* 0x000000ff00757202 */ /* 0x000fe20000000f00 */
[----:B------:R-:W-:Y:S01]  /*41f0*/  CS2R R130, SRZ ;  /* 0x0000000000827805 */ /* 0x000fe2000001ff00 */
[----:B----4-:R-:W-:Y:S04]  /*4200*/  STS [R132.X4], R41 ;  /* 0x0000002984007388 */ /* 0x010fe80000004800 */
[----:B--2---:R-:W-:Y:S04]  /*4210*/  STS [R129.X4+0x80], R42 ;  /* 0x0000802a81007388 */ /* 0x004fe80000004800 */
[----:B------:R-:W-:Y:S04]  /*4220*/  STS [R128.X4+0x100], R43 ;  /* 0x0001002b80007388 */ /* 0x000fe80000004800 */
[----:B------:R-:W-:Y:S04]  /*4230*/  STS [R127.X4+0x180], R44 ;  /* 0x0001802c7f007388 */ /* 0x000fe80000004800 */
[----:B------:R-:W-:Y:S04]  /*4240*/  STS [R126.X4+0x200], R45 ;  /* 0x0002002d7e007388 */ /* 0x000fe80000004800 */
[----:B---3--:R-:W-:Y:S04]  /*4250*/  STS [R125.X4+0x280], R46 ;  /* 0x0002802e7d007388 */ /* 0x008fe80000004800 */
        /* <DEDUP_REMOVED lines=18> */
[----:B------:R-:W-:Y:S04]  /*4380*/  LDS R47, [R98.X4+0x1c] ;  /* 0x00001c00622f7984 */ /* 0x000fe80000004800 */
[----:B------:R-:W-:Y:S04]  /*4390*/  LDS R46, [R98.X4+0x20] ;  /* 0x00002000622e7984 */ /* 0x000fe80000004800 */
[----:B------:R-:W-:Y:S04]  /*43a0*/  LDS R45, [R98.X4+0x24] ;  /* 0x00002400622d7984 */ /* 0x000fe80000004800 */
[----:B------:R-:W-:Y:S04]  /*43b0*/  LDS R44, [R98.X4+0x28] ;  /* 0x00002800622c7984 */ /* 0x000fe80000004800 */
[----:B------:R-:W2:Y:S04]  /*43c0*/  LDS R43, [R98.X4+0x2c] ;  /* 0x00002c00622b7984 */ /* 0x000ea80000004800 */
[----:B------:R-:W-:Y:S04]  /*43d0*/  LDS R42, [R98.X4+0x30] ;  /* 0x00003000622a7984 */ /* 0x000fe80000004800 */
[----:B------:R-:W1:Y:S04]  /*43e0*/  LDS R41, [R98.X4+0x34] ;  /* 0x0000340062297984 */ /* 0x000e680000004800 */
[----:B------:R-:W-:Y:S04]  /*43f0*/  LDS R25, [R98.X4+0x38] ;  /* 0x0000380062197984 */ /* 0x000fe80000004800 */
[----:B------:R-:W1:Y:S04]  /*4400*/  LDS R24, [R98.X4+0x3c] ;  /* 0x00003c0062187984 */ /* 0x000e680000004800 */
[----:B------:R-:W-:Y:S01]  /*4410*/  BAR.SYNC.DEFER_BLOCKING 0x0 ;  /* 0x0000000000007b1d */ /* 0x000fe20000010000 */
[----:B0-----:R-:W-:Y:S01]  /*4420*/  HFMA2.MMA R64, -RZ, RZ, 0, 0 ;  /* 0x00000000ff407435 */ /* 0x001fe200000001ff */
[----:B------:R-:W-:-:S04]  /*4430*/  CS2R R62, SRZ ;  /* 0x00000000003e7805 */ /* 0x000fc8000001ff00 */
[----:B------:R0:W5:Y:S01]  /*4440*/  @!P0 LDG.E R65, [R2.64] ;  /* 0x0000000602418981 */ /* 0x000162000c1e1900 */
[----:B------:R-:W-:-:S03]  /*4450*/  ISETP.GE.AND P0, PT, R19, R23, PT ;  /* 0x000000171300720c */ /* 0x000fc60003f06270 */
[----:B------:R3:W5:Y:S01]  /*4460*/  @!P1 LDG.E R62, [R4.64+-0xf80] ;  /* 0xfff08006043e9981 */ /* 0x000762000c1e1900 */
[-C--:B------:R-:W-:Y:S02]  /*4470*/  ISETP.GE.AND P1, PT, R18, R23.reuse, PT ;  /* 0x000000171200720c */ /* 0x080fe40003f26270 */
[----:B------:R-:W-:Y:S01]  /*4480*/  MOV R61, RZ ;  /* 0x000000ff003d7202 */ /* 0x000fe20000000f00 */
        /* <DEDUP_REMOVED lines=17> */
[----:B------:R-:W-:Y:S01]  /*45a0*/  ISETP.NE.AND P1, PT, R67, RZ, PT ;  /* 0x000000ff4300720c */ /* 0x000fe20003f25270 */
[----:B------:R-:W-:-:S08]  /*45b0*/  HFMA2.MMA R67, -RZ, RZ, 0, 0 ;  /* 0x00000000ff437435 */ /* 0x000fd000000001ff */
[----:B------:R3:W5:Y:S01]  /*45c0*/  @!P0 LDG.E R68, [R4.64+-0xb80] ;  /* 0xfff4800604448981 */ /* 0x000762000c1e1900 */
[----:B------:R-:W-:-:S03]  /*45d0*/  ISETP.GE.AND P0, PT, R9, R23, PT ;  /* 0x000000170900720c */ /* 0x000fc60003f06270 */
[----:B------:R3:W5:Y:S10]  /*45e0*/  @!P1 LDG.E R111, [R4.64+-0xb00] ;  /* 0xfff50006046f9981 */ /* 0x000774000c1e1900 */
[----:B------:R3:W5:Y:S01]  /*45f0*/  @!P0 LDG.E R67, [R4.64+-0xc00] ;  /* 0xfff4000604438981 */ /* 0x000762000c1e1900 */
[----:B-1----:R-:W-:-:S02]  /*4600*/  FMUL.FTZ R70, R51, -1.4426950216293334961 ;  /* 0xbfb8aa3b33467820 */ /* 0x002fc40000410000 */
[----:B------:R-:W-:-:S04]  /*4610*/  FMUL.FTZ R69, R60, -1.4426950216293334961 ;  /* 0xbfb8aa3b3c457820 */ /* 0x000fc80000410000 */
[----:B------:R-:W0:Y:S01]  /*4620*/  MUFU.EX2 R70, R70 ;  /* 0x0000004600467308 */ /* 0x000e220000000800 */
[----:B--2---:R-:W-:Y:S02]  /*4630*/  FMUL.FTZ R148, R50, -1.4426950216293334961 ;  /* 0xbfb8aa3b32947820 */ /* 0x004fe40000410000 */
[----:B---3--:R-:W-:Y:S02]  /*4640*/  FMUL.FTZ R4, R49, -1.4426950216293334961 ;  /* 0xbfb8aa3b31047820 */ /* 0x008fe40000410000 */
[----:B------:R-:W-:-:S03]  /*4650*/  FMUL.FTZ R71, R7, -1.4426950216293334961 ;  /* 0xbfb8aa3b07477820 */ /* 0x000fc60000410000 */
[----:B------:R-:W1:Y:S01]  /*4660*/  MUFU.EX2 R69, R69 ;  /* 0x0000004500457308 */ /* 0x000e620000000800 */
[----:B------:R-:W-:-:S07]  /*4670*/  FMUL.FTZ R116, R6, -1.4426950216293334961 ;  /* 0xbfb8aa3b06747820 */ /* 0x000fce0000410000 */
[----:B------:R-:W2:Y:S01]  /*4680*/  MUFU.EX2 R148, R148 ;  /* 0x0000009400947308 */ /* 0x000ea20000000800 */
[----:B----4-:R-:W-:-:S07]  /*4690*/  FMUL.FTZ R5, R48, -1.4426950216293334961 ;  /* 0xbfb8aa3b30057820 */ /* 0x010fce0000410000 */
[----:B------:R3:W-:Y:S02]  /*46a0*/  MUFU.EX2 R149, R4 ;  /* 0x0000000400957308 */ /* 0x0007e40000000800 */
[----:B---3--:R-:W-:-:S06]  /*46b0*/  FMUL.FTZ R4, R43, -1.4426950216293334961 ;  /* 0xbfb8aa3b2b047820 */ /* 0x008fcc0000410000 */
[----:B------:R-:W3:Y:S08]  /*46c0*/  MUFU.EX2 R71, R71 ;  /* 0x0000004700477308 */ /* 0x000ef00000000800 */
[----:B------:R-:W4:Y:S08]  /*46d0*/  MUFU.EX2 R116, R116 ;  /* 0x0000007400747308 */ /* 0x000f300000000800 */
[----:B------:R0:W-:Y:S02]  /*46e0*/  MUFU.EX2 R155, R4 ;  /* 0x00000004009b7308 */ /* 0x0001e40000000800 */
[----:B0-----:R-:W-:-:S06]  /*46f0*/  FADD.FTZ R4, R70, 1 ;  /* 0x3f80000046047421 */ /* 0x001fcc0000010000 */
[----:B------:R1:W-:Y:S01]  /*4700*/  MUFU.EX2 R150, R5 ;  /* 0x0000000500967308 */ /* 0x0003e20000000800 */
[----:B------:R-:W-:-:S07]  /*4710*/  FMUL.FTZ R151, R47, -1.4426950216293334961 ;  /* 0xbfb8aa3b2f977820 */ /* 0x000fce0000410000 */
[----:B------:R-:W-:Y:S01]  /*4720*/  MUFU.RCP R4, R4 ;  /* 0x0000000400047308 */ /* 0x000fe20000001000 */
[----:B-1----:R-:W-:Y:S02]  /*4730*/  FADD.FTZ R5, R69, 1 ;  /* 0x3f80000045057421 */ /* 0x002fe40000010000 */
[----:B--2---:R-:W-:Y:S02]  /*4740*/  FADD.FTZ R69, R148, 1 ;  /* 0x3f80000094457421 */ /* 0x004fe40000010000 */
[----:B------:R-:W-:-:S03]  /*4750*/  FMUL.FTZ R152, R46, -1.4426950216293334961 ;  /* 0xbfb8aa3b2e987820 */ /* 0x000fc60000410000 */
[----:B------:R-:W-:Y:S01]  /*4760*/  MUFU.RCP R5, R5 ;  /* 0x0000000500057308 */ /* 0x000fe20000001000 */
[----:B---3--:R-:W-:Y:S02]  /*4770*/  FADD.FTZ R70, R71, 1 ;  /* 0x3f80000047467421 */ /* 0x008fe40000010000 */
[----:B----4-:R-:W-:Y:S02]  /*4780*/  FADD.FTZ R71, R116, 1 ;  /* 0x3f80000074477421 */ /* 0x010fe40000010000 */
[----:B------:R-:W-:-:S03]  /*4790*/  FMUL.FTZ R153, R45, -1.4426950216293334961 ;  /* 0xbfb8aa3b2d997820 */ /* 0x000fc60000410000 */
[----:B------:R-:W0:Y:S01]  /*47a0*/  MUFU.RCP R69, R69 ;  /* 0x0000004500457308 */ /* 0x000e220000001000 */
[----:B------:R-:W-:Y:S02]  /*47b0*/  FMUL.FTZ R154, R44, -1.4426950216293334961 ;  /* 0xbfb8aa3b2c9a7820 */ /* 0x000fe40000410000 */
[----:B------:R-:W-:-:S05]  /*47c0*/  FMUL.FTZ R157, R41, -1.4426950216293334961 ;  /* 0xbfb8aa3b299d7820 */ /* 0x000fca0000410000 */
[----:B------:R-:W1:Y:S08]  /*47d0*/  MUFU.EX2 R151, R151 ;  /* 0x0000009700977308 */ /* 0x000e700000000800 */
[----:B------:R-:W2:Y:S08]  /*47e0*/  MUFU.EX2 R152, R152 ;  /* 0x0000009800987308 */ /* 0x000eb00000000800 */
[----:B------:R-:W-:Y:S08]  /*47f0*/  MUFU.RCP R70, R70 ;  /* 0x0000004600467308 */ /* 0x000ff00000001000 */
[----:B------:R-:W3:Y:S01]  /*4800*/  MUFU.RCP R71, R71 ;  /* 0x0000004700477308 */ /* 0x000ee20000001000 */
[----:B------:R-:W-:-:S07]  /*4810*/  FADD.FTZ R116, R149, 1 ;  /* 0x3f80000095747421 */ /* 0x000fce0000010000 */
[----:B------:R-:W4:Y:S01]  /*4820*/  MUFU.EX2 R153, R153 ;  /* 0x0000009900997308 */ /* 0x000f220000000800 */
[----:B------:R-:W-:-:S07]  /*4830*/  FMUL.FTZ R159, R24, -1.4426950216293334961 ;  /* 0xbfb8aa3b189f7820 */ /* 0x000fce0000410000 */
[----:B------:R-:W3:Y:S01]  /*4840*/  MUFU.EX2 R154, R154 ;  /* 0x0000009a009a7308 */ /* 0x000ee20000000800 */
[----:B0-----:R-:W-:-:S07]  /*4850*/  FADD.FTZ R149, -R69, 1 ;  /* 0x3f80000045957421 */ /* 0x001fce0000010100 */
[----:B------:R-:W0:Y:S01]  /*4860*/  MUFU.EX2 R157, R157 ;  /* 0x0000009d009d7308 */ /* 0x000e220000000800 */
[----:B-1----:R-:W-:Y:S02]  /*4870*/  FADD.FTZ R148, R151, 1 ;  /* 0x3f80000097947421 */ /* 0x002fe40000010000 */
[----:B--2---:R-:W-:Y:S02]  /*4880*/  FADD.FTZ R151, R152, 1 ;  /* 0x3f80000098977421 */ /* 0x004fe40000010000 */
[----:B------:R-:W-:-:S03]  /*4890*/  FADD.FTZ R152, R155, 1 ;  /* 0x3f8000009b987421 */ /* 0x000fc60000010000 */
[----:B------:R1:W-:Y:S01]  /*48a0*/  MUFU.EX2 R162, R159 ;  /* 0x0000009f00a27308 */ /* 0x0003e20000000800 */
        /* <DEDUP_REMOVED lines=18> */
[----:B------:R-:W0:Y:S04]  /*49d0*/  LDS R61, [R98.X4] ;  /* 0x00000000623d7984 */ /* 0x000e280000004800 */
[----:B------:R-:W4:Y:S04]  /*49e0*/  LDS R62, [R98.X4+0x4] ;  /* 0x00000400623e7984 */ /* 0x000f280000004800 */
[----:B------:R-:W4:Y:S04]  /*49f0*/  LDS R63, [R98.X4+0x8] ;  /* 0x00000800623f7984 */ /* 0x000f280000004800 */
[----:B------:R-:W4:Y:S04]  /*4a00*/  LDS R65, [R98.X4+0x10] ;  /* 0x0000100062417984 */ /* 0x000f280000004800 */
[----:B------:R-:W4:Y:S01]  /*4a10*/  LDS R64, [R98.X4+0xc] ;  /* 0x00000c0062407984 */ /* 0x000f220000004800 */
[----:B--2---:R-:W-:-:S03]  /*4a20*/  FADD.FTZ R2, -R4, 1 ;  /* 0x3f80000004027421 */ /* 0x004fc60000010100 */
[----:B------:R-:W2:Y:S01]  /*4a30*/  LDS R66, [R98.X4+0x14] ;  /* 0x0000140062427984 */ /* 0x000ea20000004800 */
[----:B-----5:R-:W-:-:S03]  /*4a40*/  FADD.FTZ R117, R150, 1 ;  /* 0x3f80000096757421 */ /* 0x020fc60000010000 */
[----:B------:R-:W5:Y:S01]  /*4a50*/  LDS R68, [R98.X4+0x1c] ;  /* 0x00001c0062447984 */ /* 0x000f620000004800 */
[----:B------:R-:W-:Y:S02]  /*4a60*/  FFMA.FTZ R110, R51, R2, 1 ;  /* 0x3f800000336e7423 */ /* 0x000fe40000010002 */
[----:B------:R-:W-:Y:S01]  /*4a70*/  FADD.FTZ R3, -R5, 1 ;  /* 0x3f80000005037421 */ /* 0x000fe20000010100 */
[----:B------:R-:W2:Y:S01]  /*4a80*/  LDS R67, [R98.X4+0x18] ;  /* 0x0000180062437984 */ /* 0x000ea20000004800 */
[----:B------:R-:W2:Y:S02]  /*4a90*/  MUFU.RCP R117, R117 ;  /* 0x0000007500757308 */ /* 0x000ea40000001000 */
[----:B------:R-:W-:Y:S01]  /*4aa0*/  FFMA.FTZ R3, R60, R3, 1 ;  /* 0x3f8000003c037423 */ /* 0x000fe20000010003 */
[----:B------:R-:W-:Y:S01]  /*4ab0*/  LDS R146, [R98.X4+0x24] ;  /* 0x0000240062927984 */ /* 0x000fe20000004800 */
[----:B---3--:R-:W-:Y:S02]  /*4ac0*/  FADD.FTZ R131, -R71, 1 ;  /* 0x3f80000047837421 */ /* 0x008fe40000010100 */
[----:B-1----:R-:W-:Y:S01]  /*4ad0*/  FFMA.FTZ R159, R50, R149, 1 ;  /* 0x3f800000329f7423 */ /* 0x002fe20000010095 */
[----:B------:R-:W-:Y:S01]  /*4ae0*/  LDS R130, [R98.X4+0x2c] ;  /* 0x00002c0062827984 */ /* 0x000fe20000004800 */
[----:B0-----:R-:W-:-:S03]  /*4af0*/  FMUL.FTZ R2, R40, R61 ;  /* 0x0000003d28027220 */ /* 0x001fc60000410000 */
[----:B------:R-:W0:Y:S01]  /*4b00*/  LDS R149, [R98.X4+0x20] ;  /* 0x0000200062957984 */ /* 0x000e220000004800 */
[----:B------:R-:W-:Y:S02]  /*4b10*/  FMUL.FTZ R2, R5, R2 ;  /* 0x0000000205027220 */ /* 0x000fe40000410000 */
[----:B----4-:R-:W-:Y:S02]  /*4b20*/  FMUL.FTZ R111, R39, R62 ;  /* 0x0000003e276f7220 */ /* 0x010fe40000410000 */
[----:B------:R-:W-:Y:S02]  /*4b30*/  FMUL.FTZ R3, R2, R3 ;  /* 0x0000000302037220 */ /* 0x000fe40000410000 */
[----:B------:R-:W-:Y:S02]  /*4b40*/  FADD.FTZ R2, -R70, 1 ;  /* 0x3f80000046027421 */ /* 0x000fe40000010100 */
[----:B------:R-:W-:Y:S02]  /*4b50*/  FMUL.FTZ R155, R38, R63 ;  /* 0x0000003f269b7220 */ /* 0x000fe40000410000 */
[----:B------:R-:W-:-:S02]  /*4b60*/  FMUL.FTZ R111, R4, R111 ;  /* 0x0000006f046f7220 */ /* 0x000fc40000410000 */
[----:B------:R-:W-:Y:S02]  /*4b70*/  FADD.FTZ R150, R153, 1 ;  /* 0x3f80000099967421 */ /* 0x000fe40000010000 */
[----:B------:R-:W-:Y:S02]  /*4b80*/  FADD.FTZ R153, R154, 1 ;  /* 0x3f8000009a997421 */ /* 0x000fe40000010000 */
[----:B------:R-:W-:Y:S02]  /*4b90*/  FADD.FTZ R160, R157, 1 ;  /* 0x3f8000009da07421 */ /* 0x000fe40000010000 */
[----:B------:R-:W-:Y:S02]  /*4ba0*/  FFMA.FTZ R2, R7, R2, 1 ;  /* 0x3f80000007027423 */ /* 0x000fe40000010002 */
[----:B------:R-:W-:Y:S02]  /*4bb0*/  FMUL.FTZ R155, R70, R155 ;  /* 0x0000009b469b7220 */ /* 0x000fe40000410000 */
[----:B------:R-:W-:-:S02]  /*4bc0*/  FMUL.FTZ R111, R111, R110 ;  /* 0x0000006e6f6f7220 */ /* 0x000fc40000410000 */
[----:B------:R-:W-:Y:S02]  /*4bd0*/  FFMA.FTZ R157, R6, R131, 1 ;  /* 0x3f800000069d7423 */ /* 0x000fe40000010083 */
[----:B------:R-:W-:Y:S01]  /*4be0*/  FMUL.FTZ R154, R36, R65 ;  /* 0x00000041249a7220 */ /* 0x000fe20000410000 */
[----:B------:R-:W1:Y:S01]  /*4bf0*/  LDS R131, [R98.X4+0x28] ;  /* 0x0000280062837984 */ /* 0x000e620000004800 */
[----:B------:R-:W-:Y:S01]  /*4c00*/  FMUL.FTZ R110, R37, R64 ;  /* 0x00000040256e7220 */ /* 0x000fe20000410000 */
[----:B------:R-:W3:Y:S01]  /*4c10*/  MUFU.EX2 R156, R156 ;  /* 0x0000009c009c7308 */ /* 0x000ee20000000800 */
[----:B------:R-:W-:Y:S02]  /*4c20*/  FMUL.FTZ R165, R155, R2 ;  /* 0x000000029ba57220 */ /* 0x000fe40000410000 */
[----:B------:R-:W-:Y:S02]  /*4c30*/  FMUL.FTZ R154, R69, R154 ;  /* 0x0000009a459a7220 */ /* 0x000fe40000410000 */
[----:B--2---:R-:W-:-:S02]  /*4c40*/  FADD.FTZ R155, -R117, 1 ;  /* 0x3f800000759b7421 */ /* 0x004fc40000010100 */
[----:B------:R-:W-:Y:S01]  /*4c50*/  FMUL.FTZ R110, R71, R110 ;  /* 0x0000006e476e7220 */ /* 0x000fe20000410000 */
[----:B------:R-:W2:Y:S01]  /*4c60*/  MUFU.RCP R116, R116 ;  /* 0x0000007400747308 */ /* 0x000ea20000001000 */
[----:B------:R-:W-:Y:S02]  /*4c70*/  FMUL.FTZ R158, R25, -1.4426950216293334961 ;  /* 0xbfb8aa3b199e7820 */ /* 0x000fe40000410000 */
[----:B------:R-:W-:-:S05]  /*4c80*/  FMUL.FTZ R167, R110, R157 ;  /* 0x0000009d6ea77220 */ /* 0x000fca0000410000 */
[----:B------:R-:W4:Y:S01]  /*4c90*/  MUFU.RCP R148, R148 ;  /* 0x0000009400947308 */ /* 0x000f220000001000 */
[----:B------:R-:W-:Y:S01]  /*4ca0*/  FMUL.FTZ R169, R154, R159 ;  /* 0x0000009f9aa97220 */ /* 0x000fe20000410000 */
[----:B------:R-:W-:Y:S01]  /*4cb0*/  LDS R157, [R98.X4+0x38] ;  /* 0x00003800629d7984 */ /* 0x000fe20000004800 */
[----:B------:R-:W-:-:S03]  /*4cc0*/  FFMA.FTZ R173, R48, R155, 1 ;  /* 0x3f80000030ad7423 */ /* 0x000fc6000001009b */
[----:B------:R-:W0:Y:S02]  /*4cd0*/  LDS R159, [R98.X4+0x30] ;  /* 0x00003000629f7984 */ /* 0x000e240000004800 */
[----:B------:R-:W1:Y:S02]  /*4ce0*/  MUFU.EX2 R158, R158 ;  /* 0x0000009e009e7308 */ /* 0x000e640000000800 */
[----:B------:R-:W0:Y:S04]  /*4cf0*/  LDS R154, [R98.X4+0x34] ;  /* 0x00003400629a7984 */ /* 0x000e280000004800 */
[----:B------:R-:W0:Y:S02]  /*4d00*/  LDS R155, [R98.X4+0x3c] ;  /* 0x00003c00629b7984 */ /* 0x000e240000004800 */
[----:B------:R-:W0:Y:S01]  /*4d10*/  MUFU.RCP R150, R150 ;  /* 0x0000009600967308 */ /* 0x000e220000001000 */
[----:B------:R-:W-:Y:S01]  /*4d20*/  FMUL.FTZ R163, R35, R66 ;  /* 0x0000004223a37220 */ /* 0x000fe20000410000 */
[----:B------:R-:W-:Y:S01]  /*4d30*/  BAR.SYNC.DEFER_BLOCKING 0x0 ;  /* 0x0000000000007b1d */ /* 0x000fe20000010000 */
[----:B---3--:R-:W-:-:S02]  /*4d40*/  FADD.FTZ R156, R156, 1 ;  /* 0x3f8000009c9c7421 */ /* 0x008fc40000010000 */
[----:B--2---:R-:W-:-:S03]  /*4d50*/  FADD.FTZ R2, -R116, 1 ;  /* 0x3f80000074027421 */ /* 0x004fc60000010100 */
[----:B------:R-:W2:Y:S01]  /*4d60*/  MUFU.RCP R153, R153 ;  /* 0x0000009900997308 */ /* 0x000ea20000001000 */
[----:B----4-:R-:W-:Y:S02]  /*4d70*/  FADD.FTZ R110, -R148, 1 ;  /* 0x3f800000946e7421 */ /* 0x010fe40000010100 */
[----:B-----5:R-:W-:Y:S02]  /*4d80*/  FMUL.FTZ R171, R33, R68 ;  /* 0x0000004421ab7220 */ /* 0x020fe40000410000 */
[----:B------:R-:W-:-:S03]  /*4d90*/  FMUL.FTZ R163, R116, R163 ;  /* 0x000000a374a37220 */ /* 0x000fc60000410000 */
[----:B------:R-:W3:Y:S01]  /*4da0*/  MUFU.RCP R151, R151 ;  /* 0x0000009700977308 */ /* 0x000ee20000001000 */
[----:B------:R-:W-:Y:S02]  /*4db0*/  FFMA.FTZ R2, R49, R2, 1 ;  /* 0x3f80000031027423 */ /* 0x000fe40000010002 */
[----:B------:R-:W-:-:S05]  /*4dc0*/  FFMA.FTZ R175, R47, R110, 1 ;  /* 0x3f8000002faf7423 */ /* 0x000fca000001006e */
[----:B------:R-:W4:Y:S01]  /*4dd0*/  MUFU.RCP R152, R152 ;  /* 0x0000009800987308 */ /* 0x000f220000001000 */
[----:B------:R-:W-:Y:S02]  /*4de0*/  FADD.FTZ R164, R162, 1 ;  /* 0x3f800000a2a47421 */ /* 0x000fe40000010000 */
[----:B------:R-:W-:Y:S02]  /*4df0*/  FMUL.FTZ R110, R34, R67 ;  /* 0x00000043226e7220 */ /* 0x000fe40000410000 */
[----:B-1----:R-:W-:-:S03]  /*4e00*/  FADD.FTZ R158, R158, 1 ;  /* 0x3f8000009e9e7421 */ /* 0x002fc60000010000 */
[----:B------:R-:W-:Y:S01]  /*4e10*/  MUFU.RCP R161, R156 ;  /* 0x0000009c00a17308 */ /* 0x000fe20000001000 */
[----:B------:R-:W-:-:S07]  /*4e20*/  FMUL.FTZ R110, R117, R110 ;  /* 0x0000006e756e7220 */ /* 0x000fce0000410000 */
[----:B------:R1:W5:Y:S01]  /*4e30*/  MUFU.RCP R156, R160 ;  /* 0x000000a0009c7308 */ /* 0x0003620000001000 */
[----:B------:R-:W-:Y:S02]  /*4e40*/  FMUL.FTZ R173, R110, R173 ;  /* 0x000000ad6ead7220 */ /* 0x000fe40000410000 */
[----:B-1----:R-:W-:Y:S02]  /*4e50*/  FMUL.FTZ R160, R148, R171 ;  /* 0x000000ab94a07220 */ /* 0x002fe40000410000 */
[----:B------:R-:W-:-:S03]  /*4e60*/  FMUL.FTZ R171, R163, R2 ;  /* 0x00000002a3ab7220 */ /* 0x000fc60000410000 */
[----:B------:R-:W1:Y:S01]  /*4e70*/  MUFU.RCP R163, R164 ;  /* 0x000000a400a37308 */ /* 0x000e620000001000 */
[----:B0-----:R-:W-:Y:S02]  /*4e80*/  FADD.FTZ R2, -R150, 1 ;  /* 0x3f80000096027421 */ /* 0x001fe40000010100 */
[----:B------:R-:W-:Y:S02]  /*4e90*/  FMUL.FTZ R175, R160, R175 ;  /* 0x000000afa0af7220 */ /* 0x000fe40000410000 */
[----:B--2---:R-:W-:Y:S02]  /*4ea0*/  FADD.FTZ R179, -R153, 1 ;  /* 0x3f80000099b37421 */ /* 0x004fe40000010100 */
[----:B------:R-:W-:Y:S01]  /*4eb0*/  FFMA.FTZ R110, R45, R2, 1 ;  /* 0x3f8000002d6e7423 */ /* 0x000fe20000010002 */
[----:B------:R-:W0:Y:S01]  /*4ec0*/  MUFU.RCP R158, R158 ;  /* 0x0000009e009e7308 */ /* 0x000e220000001000 */
[----:B---3--:R-:W-:Y:S02]  /*4ed0*/  FADD.FTZ R177, -R151, 1 ;  /* 0x3f80000097b17421 */ /* 0x008fe40000010100 */
[----:B----4-:R-:W-:-:S02]  /*4ee0*/  FADD.FTZ R160, -R152, 1 ;  /* 0x3f80000098a07421 */ /* 0x010fc40000010100 */
[----:B------:R-:W-:Y:S02]  /*4ef0*/  FMUL.FTZ R2, R32, R149 ;  /* 0x0000009520027220 */ /* 0x000fe40000410000 */
[----:B------:R-:W-:Y:S02]  /*4f00*/  FFMA.FTZ R181, R44, R179, 1 ;  /* 0x3f8000002cb57423 */ /* 0x000fe400000100b3 */
[----:B------:R-:W-:Y:S02]  /*4f10*/  FFMA.FTZ R177, R46, R177, 1 ;  /* 0x3f8000002eb17423 */ /* 0x000fe400000100b1 */
[----:B------:R-:W-:Y:S02]  /*4f20*/  FFMA.FTZ R162, R43, R160, 1 ;  /* 0x3f8000002ba27423 */ /* 0x000fe400000100a0 */
        /* <DEDUP_REMOVED lines=8> */
[----:B-----5:R-:W-:Y:S02]  /*4fb0*/  FADD.FTZ R2, -R156, 1 ;  /* 0x3f8000009c027421 */ /* 0x020fe40000010100 */
[----:B-1----:R-:W-:Y:S02]  /*4fc0*/  FADD.FTZ R187, -R163, 1 ;  /* 0x3f800000a3bb7421 */ /* 0x002fe40000010100 */
[----:B------:R-:W-:Y:S02]  /*4fd0*/  FMUL.FTZ R179, R179, R110 ;  /* 0x0000006eb3b37220 */ /* 0x000fe40000410000 */
[----:B------:R-:W-:Y:S02]  /*4fe0*/  FMUL.FTZ R181, R160, R181 ;  /* 0x000000b5a0b57220 */ /* 0x000fe40000410000 */
[----:B------:R-:W-:Y:S02]  /*4ff0*/  FMUL.FTZ R183, R183, R162 ;  /* 0x000000a2b7b77220 */ /* 0x000fe40000410000 */
[----:B------:R-:W-:-:S02]  /*5000*/  FFMA.FTZ R110, R41, R2, 1 ;  /* 0x3f800000296e7423 */ /* 0x000fc40000010002 */
[----:B------:R-:W-:Y:S02]  /*5010*/  FFMA.FTZ R191, R24, R187, 1 ;  /* 0x3f80000018bf7423 */ /* 0x000fe400000100bb */
[----:B------:R-:W-:Y:S02]  /*5020*/  FADD.FTZ R185, -R161, 1 ;  /* 0x3f800000a1b97421 */ /* 0x000fe40000010100 */
[----:B0-----:R-:W-:Y:S02]  /*5030*/  FADD.FTZ R160, -R158, 1 ;  /* 0x3f8000009ea07421 */ /* 0x001fe40000010100 */
[----:B------:R-:W-:Y:S02]  /*5040*/  FMUL.FTZ R2, R28, R159 ;  /* 0x0000009f1c027220 */ /* 0x000fe40000410000 */
[----:B------:R-:W-:Y:S02]  /*5050*/  FMUL.FTZ R187, R27, R154 ;  /* 0x0000009a1bbb7220 */ /* 0x000fe40000410000 */
[----:B------:R-:W-:-:S02]  /*5060*/  FMUL.FTZ R189, R26, R157 ;  /* 0x0000009d1abd7220 */ /* 0x000fc40000410000 */
[----:B------:R-:W-:Y:S01]  /*5070*/  FMUL.FTZ R162, R22, R155 ;  /* 0x0000009b16a27220 */ /* 0x000fe20000410000 */
[----:B------:R-:W-:Y:S01]  /*5080*/  ISETP.NE.AND P1, PT, R140, RZ, PT ;  /* 0x000000ff8c00720c */ /* 0x000fe20003f25270 */
        /* <DEDUP_REMOVED lines=45> */
[----:B------:R-:W-:-:S05]  /*5360*/  IMAD R110, R143, c[0x0][0x2e8], RZ ;  /* 0x0000ba008f6e7a24 */ /* 0x000fca00078e02ff */
[----:B------:R-:W2:Y:S01]  /*5370*/  LDS R197, [0x1080] ;  /* 0x00108000ffc57984 */ /* 0x000ea20000000800 */
[----:B0-----:R-:W-:-:S04]  /*5380*/  IMAD.WIDE.U32 R2, R145, c[0x0][0x2e8], RZ ;  /* 0x0000ba0091027a25 */ /* 0x001fc800078e00ff */
[----:B------:R-:W-:-:S05]  /*5390*/  IMAD R199, R145, c[0x0][0x2ec], R110 ;  /* 0x0000bb0091c77a24 */ /* 0x000fca00078e026e */
[----:B------:R-:W-:Y:S01]  /*53a0*/  IADD3 R3, R3, R199, RZ ;  /* 0x000000c703037210 */ /* 0x000fe20007ffe0ff */
[----:B------:R-:W-:-:S04]  /*53b0*/  IMAD R110, R144, c[0x0][0x2f0], RZ ;  /* 0x0000bc00906e7a24 */ /* 0x000fc800078e02ff */
[----:B------:R-:W-:Y:S01]  /*53c0*/  IMAD.WIDE.U32 R2, R147, c[0x0][0x2f0], R2 ;  /* 0x0000bc0093027a25 */ /* 0x000fe200078e0002 */
[----:B-1----:R-:W-:-:S03]  /*53d0*/  LEA R111, P0, R138, c[0x0][0x338], 0x2 ;  /* 0x0000ce008a6f7a11 */ /* 0x002fc600078010ff */
[----:B------:R-:W-:Y:S01]  /*53e0*/  IMAD R201, R147, c[0x0][0x2f4], R110 ;  /* 0x0000bd0093c97a24 */ /* 0x000fe200078e026e */
[----:B------:R-:W-:Y:S02]  /*53f0*/  IADD3 R110, P2, R81, R2, RZ ;  /* 0x00000002516e7210 */ /* 0x000fe40007f5e0ff */
[----:B------:R-:W-:Y:S02]  /*5400*/  LEA.HI.X R160, R138, c[0x0][0x33c], R135, 0x2, P0 ;  /* 0x0000cf008aa07a11 */ /* 0x000fe400000f1487 */
[----:B------:R-:W-:Y:S02]  /*5410*/  IADD3.X R3, R80, R201, R3, P2, !PT ;  /* 0x000000c950037210 */ /* 0x000fe400017fe403 */
[C---:B------:R-:W-:Y:S01]  /*5420*/  LEA R2, P5, R110.reuse, R111, 0x2 ;  /* 0x0000006f6e027211 */ /* 0x040fe200078a10ff */
[----:B------:R-:W-:Y:S03]  /*5430*/  BSSY B0, `(.L_x_4314) ;  /* 0x0000016000007945 */ /* 0x000fe60003800000 */
[----:B------:R-:W-:-:S02]  /*5440*/  LEA.HI.X R3, R110, R160, R3, 0x2, P5 ;  /* 0x000000a06e037211 */ /* 0x000fc400028f1403 */
[C---:B--2---:R-:W-:Y:S02]  /*5450*/  ISETP.GE.AND P4, PT, R138.reuse, R197, PT ;  /* 0x000000c58a00720c */ /* 0x044fe40003f86270 */
[----:B------:R-:W-:Y:S01]  /*5460*/  IADD3 R110, P5, R138, R100, RZ ;  /* 0x000000648a6e7210 */ /* 0x000fe20007fbe0ff */
[----:B------:R-:W-:Y:S01]  /*5470*/  FMUL.FTZ R160, R60, R5 ;  /* 0x000000053ca07220 */ /* 0x000fe20000410000 */
[-C--:B------:R-:W-:Y:S01]  /*5480*/  ISETP.GE.AND P3, PT, R18, R197.reuse, PT ;  /* 0x000000c51200720c */ /* 0x080fe20003f66270 */
        /* <DEDUP_REMOVED lines=16> */
.L_x_4315:
[----:B------:R-:W-:Y:S05]  /*5590*/  BSYNC B0 ;  /* 0x0000000000007941 */ /* 0x000fea0003800000 */
.L_x_4314:
[----:B------:R1:W-:Y:S01]  /*55a0*/  @!P3 STG.E [R2.64+-0xf00], R169 ;  /* 0xfff100a90200b986 */ /* 0x0003e2000c101906 */
[----:B------:R-:W-:Y:S01]  /*55b0*/  ISETP.GE.AND P3, PT, R0, R197, PT ;  /* 0x000000c50000720c */ /* 0x000fe20003f66270 */
[----:B------:R-:W-:Y:S01]  /*55c0*/  FMUL.FTZ R50, R50, R69 ;  /* 0x0000004532327220 */ /* 0x000fe20000410000 */
[-C--:B------:R-:W-:Y:S01]  /*55d0*/  ISETP.GE.AND P4, PT, R8, R197.reuse, PT ;  /* 0x000000c50800720c */ /* 0x080fe20003f86270 */
[----:B------:R1:W-:Y:S01]  /*55e0*/  @!P0 STG.E [R2.64+-0xe80], R171 ;  /* 0xfff180ab02008986 */ /* 0x0003e2000c101906 */
[-C--:B------:R-:W-:Y:S01]  /*55f0*/  ISETP.GE.AND P0, PT, R21, R197.reuse, PT ;  /* 0x000000c51500720c */ /* 0x080fe20003f06270 */
[----:B------:R-:W-:Y:S01]  /*5600*/  FMUL.FTZ R49, R49, R116 ;  /* 0x0000007431317220 */ /* 0x000fe20000410000 */
[-C--:B------:R-:W-:Y:S01]  /*5610*/  ISETP.GE.AND P5, PT, R9, R197.reuse, PT ;  /* 0x000000c50900720c */ /* 0x080fe20003fa6270 */
[----:B------:R1:W-:Y:S01]  /*5620*/  @!P2 STG.E [R2.64+-0xe00], R173 ;  /* 0xfff200ad0200a986 */ /* 0x0003e2000c101906 */
[----:B------:R-:W-:Y:S01]  /*5630*/  ISETP.GE.AND P6, PT, R10, R197, PT ;  /* 0x000000c50a00720c */ /* 0x000fe20003fc6270 */
        /* <DEDUP_REMOVED lines=34> */
[----:B0-----:R-:W-:Y:S02]  /*5860*/  FMUL.FTZ R7, R36, R50 ;  /* 0x0000003224077220 */ /* 0x001fe40000410000 */
        /* <DEDUP_REMOVED lines=14> */
[----:B------:R-:W-:Y:S02]  /*5950*/  FMUL.FTZ R61, R160, R61 ;  /* 0x0000003da03d7220 */ /* 0x000fe40000410000 */
[----:B------:R-:W-:Y:S02]  /*5960*/  FMUL.FTZ R51, R51, R62 ;  /* 0x0000003e33337220 */ /* 0x000fe40000410000 */
[----:B------:R-:W-:Y:S01]  /*5970*/  FMUL.FTZ R63, R162, R63 ;  /* 0x0000003fa23f7220 */ /* 0x000fe20000410000 */
[----:B------:R-:W-:Y:S01]  /*5980*/  BSSY B0, `(.L_x_4317) ;  /* 0x0000051000007945 */ /* 0x000fe20003800000 */
        /* <DEDUP_REMOVED lines=17> */
[----:B------:R0:W-:Y:S04]  /*5aa0*/  STS [R98.X4+0xc], R3 ;  /* 0x00000c0362007388 */ /* 0x0001e80000004800 */
[----:B------:R-:W-:Y:S04]  /*5ab0*/  STS [R98.X4+0x10], R65 ;  /* 0x0000104162007388 */ /* 0x000fe80000004800 */
[----:B------:R-:W-:Y:S01]  /*5ac0*/  STS [R98.X4+0x14], R49 ;  /* 0x0000143162007388 */ /* 0x000fe20000004800 */
[----:B0-----:R-:W-:-:S03]  /*5ad0*/  IMAD.WIDE.U32 R2, R145, c[0x0][0x210], RZ ;  /* 0x0000840091027a25 */ /* 0x001fc600078e00ff */
[----:B------:R0:W-:Y:S04]  /*5ae0*/  STS [R98.X4+0x18], R67 ;  /* 0x0000184362007388 */ /* 0x0001e80000004800 */
[----:B------:R-:W-:Y:S04]  /*5af0*/  STS [R98.X4+0x1c], R47 ;  /* 0x00001c2f62007388 */ /* 0x000fe80000004800 */
[----:B------:R-:W-:Y:S01]  /*5b00*/  STS [R98.X4+0x20], R149 ;  /* 0x0000209562007388 */ /* 0x000fe20000004800 */
[----:B0-----:R-:W-:-:S03]  /*5b10*/  LEA R67, P0, R138, c[0x0][0x270], 0x2 ;  /* 0x00009c008a437a11 */ /* 0x001fc600078010ff */
[----:B------:R-:W-:Y:S04]  /*5b20*/  STS [R98.X4+0x24], R45 ;  /* 0x0000242d62007388 */ /* 0x000fe80000004800 */
[----:B------:R0:W-:Y:S04]  /*5b30*/  STS [R98.X4+0x28], R131 ;  /* 0x0000288362007388 */ /* 0x0001e80000004800 */
[----:B------:R-:W-:Y:S04]  /*5b40*/  STS [R98.X4+0x2c], R43 ;  /* 0x00002c2b62007388 */ /* 0x000fe80000004800 */
[----:B------:R-:W-:Y:S01]  /*5b50*/  STS [R98.X4+0x30], R159 ;  /* 0x0000309f62007388 */ /* 0x000fe20000004800 */
[----:B0-----:R-:W-:-:S03]  /*5b60*/  IMAD R131, R145, c[0x0][0x214], R22 ;  /* 0x0000850091837a24 */ /* 0x001fc600078e0216 */
[----:B------:R-:W-:Y:S01]  /*5b70*/  STS [R98.X4+0x34], R41 ;  /* 0x0000342962007388 */ /* 0x000fe20000004800 */
[----:B------:R-:W-:Y:S01]  /*5b80*/  IMAD R22, R144, c[0x0][0x218], RZ ;  /* 0x0000860090167a24 */ /* 0x000fe200078e02ff */
[----:B------:R-:W-:Y:S02]  /*5b90*/  IADD3 R3, R3, R131, RZ ;  /* 0x0000008303037210 */ /* 0x000fe40007ffe0ff */
[----:B------:R-:W-:Y:S01]  /*5ba0*/  STS [R98.X4+0x38], R25 ;  /* 0x0000381962007388 */ /* 0x000fe20000004800 */
[----:B------:R-:W-:-:S03]  /*5bb0*/  IMAD R149, R147, c[0x0][0x21c], R22 ;  /* 0x0000870093957a24 */ /* 0x000fc600078e0216 */
[----:B------:R-:W-:Y:S01]  /*5bc0*/  STS [R98.X4+0x3c], R155 ;  /* 0x00003c9b62007388 */ /* 0x000fe20000004800 */
[----:B------:R-:W-:-:S06]  /*5bd0*/  NOP ;  /* 0x0000000000007918 */ /* 0x000fcc0000000000 */
[----:B------:R-:W-:Y:S01]  /*5be0*/  LDS R27, [R132.X4] ;  /* 0x00000000841b7984 */ /* 0x000fe20000004800 */
[----:B------:R-:W-:-:S03]  /*5bf0*/  IMAD.WIDE.U32 R2, R147, c[0x0][0x218], R2 ;  /* 0x0000860093027a25 */ /* 0x000fc600078e0002 */
[----:B------:R-:W-:Y:S02]  /*5c00*/  LDS R29, [R129.X4+0x80] ;  /* 0x00008000811d7984 */ /* 0x000fe40000004800 */
[----:B------:R-:W-:Y:S02]  /*5c10*/  IADD3 R22, P2, R81, R2, RZ ;  /* 0x0000000251167210 */ /* 0x000fe40007f5e0ff */
[----:B------:R-:W-:Y:S02]  /*5c20*/  LDS R31, [R128.X4+0x100] ;  /* 0x00010000801f7984 */ /* 0x000fe40000004800 */
[----:B------:R-:W-:Y:S02]  /*5c30*/  IADD3.X R3, R80, R149, R3, P2, !PT ;  /* 0x0000009550037210 */ /* 0x000fe400017fe403 */
        /* <DEDUP_REMOVED lines=15> */
[----:B0-----:R-:W-:-:S02]  /*5d30*/  LEA.HI.X R23, R138, c[0x0][0x274], R135, 0x2, P0 ;  /* 0x00009d008a177a11 */ /* 0x001fc400000f1487 */
        /* <DEDUP_REMOVED lines=21> */
.L_x_4318:
[----:B------:R-:W-:Y:S05]  /*5e90*/  BSYNC B0 ;  /* 0x0000000000007941 */ /* 0x000fea0003800000 */
.L_x_4317:
        /* <DEDUP_REMOVED lines=25> */
.L_x_4316:
        /* <DEDUP_REMOVED lines=72> */
[----:B------:R-:W-:-:S02]  /*64b0*/  FADD.FTZ R4, R148, R148 ;  /* 0x0000009494047221 */ /* 0x000fc40000010000 */
[----:B------:R-:W-:Y:S02]  /*64c0*/  FADD.FTZ R3, R153, R153 ;  /* 0x0000009999037221 */ /* 0x000fe40000010000 */
[----:B------:R-:W-:Y:S02]  /*64d0*/  FADD.FTZ R2, R150, R150 ;  /* 0x0000009696027221 */ /* 0x000fe40000010000 */
.L_x_4356:
        /* <DEDUP_REMOVED lines=12> */
[C---:B------:R-:W-:Y:S01]  /*65a0*/  IMAD R70, R144.reuse, c[0x0][0x198], RZ ;  /* 0x0000660090467a24 */ /* 0x040fe200078e02ff */
[----:B------:R-:W-:Y:S01]  /*65b0*/  ISETP.GE.AND P0, PT, R133, 0x2, PT ;  /* 0x000000028500780c */ /* 0x000fe20003f06270 */
[----:B------:R-:W-:-:S03]  /*65c0*/  IMAD R116, R144, c[0x0][0x1b8], RZ ;  /* 0x00006e0090747a24 */ /* 0x000fc600078e02ff */
[----:B------:R-:W-:Y:S01]  /*65d0*/  ISETP.NE.OR P0, PT, R136, RZ, !P0 ;  /* 0x000000ff8800720c */ /* 0x000fe20004705670 */
[----:B------:R-:W-:Y:S02]  /*65e0*/  IMAD R71, R147, c[0x0][0x1bc], R116 ;  /* 0x00006f0093477a24 */ /* 0x000fe400078e0274 */
[----:B------:R-:W-:Y:S01]  /*65f0*/  FMUL.FTZ R162, R96, R79 ;  /* 0x0000004f60a27220 */ /* 0x000fe20000410000 */
[----:B--2---:R-:W0:Y:S08]  /*6600*/  R2UR UR15, R65 ;  /* 0x00000000410f73c2 */ /* 0x004e3000000e0000 */
[----:B------:R1:W2:Y:S01]  /*6610*/  R2UR UR14, R64 ;  /* 0x00000000400e73c2 */ /* 0x0002a200000e0000 */
[----:B0-----:R-:W-:-:S02]  /*6620*/  FMUL.FTZ R62, R79, UR15 ;  /* 0x0000000f4f3e7c20 */ /* 0x001fc40008410000 */
[----:B------:R-:W-:Y:S02]  /*6630*/  FMUL.FTZ R60, R76, UR15 ;  /* 0x0000000f4c3c7c20 */ /* 0x000fe40008410000 */
[----:B------:R-:W-:Y:S02]  /*6640*/  FMUL.RZ R63, R62, 0.15915493667125701904 ;  /* 0x3e22f9833e3f7820 */ /* 0x000fe4000040c000 */
[----:B------:R-:W-:Y:S02]  /*6650*/  FMUL.RZ R61, R60, 0.15915493667125701904 ;  /* 0x3e22f9833c3d7820 */ /* 0x000fe4000040c000 */
[----:B------:R-:W-:Y:S01]  /*6660*/  FMUL.FTZ R62, R78, UR15 ;  /* 0x0000000f4e3e7c20 */ /* 0x000fe20008410000 */
[----:B------:R-:W-:Y:S01]  /*6670*/  MUFU.SIN R68, R63 ;  /* 0x0000003f00447308 */ /* 0x000fe20000000400 */
[----:B------:R-:W-:Y:S02]  /*6680*/  FMUL.FTZ R60, R75, UR15 ;  /* 0x0000000f4b3c7c20 */ /* 0x000fe40008410000 */
[----:B------:R-:W-:-:S02]  /*6690*/  FMUL.RZ R66, R62, 0.15915493667125701904 ;  /* 0x3e22f9833e427820 */ /* 0x000fc4000040c000 */
[----:B------:R-:W-:Y:S02]  /*66a0*/  FMUL.RZ R65, R60, 0.15915493667125701904 ;  /* 0x3e22f9833c417820 */ /* 0x000fe4000040c000 */
[----:B------:R-:W-:Y:S01]  /*66b0*/  FMUL.FTZ R60, R74, UR15 ;  /* 0x0000000f4a3c7c20 */ /* 0x000fe20008410000 */
[----:B------:R-:W-:Y:S01]  /*66c0*/  MUFU.SIN R175, R66 ;  /* 0x0000004200af7308 */ /* 0x000fe20000000400 */
[----:B------:R-:W-:Y:S02]  /*66d0*/  FMUL.FTZ R62, R77, UR15 ;  /* 0x0000000f4d3e7c20 */ /* 0x000fe40008410000 */
[----:B-1----:R-:W-:Y:S02]  /*66e0*/  FMUL.FTZ R64, R72, UR15 ;  /* 0x0000000f48407c20 */ /* 0x002fe40008410000 */
[----:B------:R-:W-:Y:S02]  /*66f0*/  FMUL.RZ R62, R62, 0.15915493667125701904 ;  /* 0x3e22f9833e3e7820 */ /* 0x000fe4000040c000 */
[----:B------:R-:W-:Y:S01]  /*6700*/  FMUL.RZ R164, R64, 0.15915493667125701904 ;  /* 0x3e22f98340a47820 */ /* 0x000fe2000040c000 */
[----:B------:R0:W-:Y:S08]  /*6710*/  MUFU.COS R176, R66 ;  /* 0x0000004200b07308 */ /* 0x0001f00000000000 */
[----:B------:R-:W-:Y:S01]  /*6720*/  MUFU.COS R130, R63 ;  /* 0x0000003f00827308 */ /* 0x000fe20000000000 */
[----:B0-----:R-:W-:-:S02]  /*6730*/  FMUL.RZ R66, R60, 0.15915493667125701904 ;  /* 0x3e22f9833c427820 */ /* 0x001fc4000040c000 */
[----:B------:R-:W-:-:S04]  /*6740*/  FMUL.FTZ R60, R73, UR15 ;  /* 0x0000000f493c7c20 */ /* 0x000fc80008410000 */
[----:B------:R-:W-:Y:S01]  /*6750*/  FMUL.RZ R69, R60, 0.15915493667125701904 ;  /* 0x3e22f9833c457820 */ /* 0x000fe2000040c000 */
[----:B------:R-:W-:Y:S08]  /*6760*/  MUFU.SIN R173, R62 ;  /* 0x0000003e00ad7308 */ /* 0x000ff00000000400 */
[----:B------:R0:W-:Y:S08]  /*6770*/  MUFU.COS R174, R62 ;  /* 0x0000003e00ae7308 */ /* 0x0001f00000000000 */
[----:B------:R-:W-:Y:S01]  /*6780*/  MUFU.SIN R171, R61 ;  /* 0x0000003d00ab7308 */ /* 0x000fe20000000400 */
[----:B0-----:R-:W-:-:S07]  /*6790*/  IMAD.WIDE.U32 R62, R147, c[0x0][0x198], RZ ;  /* 0x00006600933e7a25 */ /* 0x001fce00078e00ff */
[----:B------:R0:W-:Y:S08]  /*67a0*/  MUFU.COS R172, R61 ;  /* 0x0000003d00ac7308 */ /* 0x0001f00000000000 */
[----:B------:R-:W-:Y:S01]  /*67b0*/  MUFU.SIN R169, R65 ;  /* 0x0000004100a97308 */ /* 0x000fe20000000400 */
[----:B0-----:R-:W-:-:S05]  /*67c0*/  IMAD.WIDE.U32 R60, R147, c[0x0][0x1b8], RZ ;  /* 0x00006e00933c7a25 */ /* 0x001fca00078e00ff */
[----:B------:R-:W-:Y:S02]  /*67d0*/  IADD3 R61, R61, R71, RZ ;  /* 0x000000473d3d7210 */ /* 0x000fe40007ffe0ff */
[----:B------:R0:W-:Y:S03]  /*67e0*/  MUFU.COS R170, R65 ;  /* 0x0000004100aa7308 */ /* 0x0001e60000000000 */
[----:B------:R-:W-:-:S05]  /*67f0*/  IMAD.WIDE.U32 R60, R0, c[0x0][0x1c0], R60 ;  /* 0x00007000003c7a25 */ /* 0x000fca00078e003c */
[----:B------:R-:W-:Y:S01]  /*6800*/  MUFU.SIN R165, R69 ;  /* 0x0000004500a57308 */ /* 0x000fe20000000400 */
[----:B0-----:R-:W-:Y:S01]  /*6810*/  IMAD R65, R147, c[0x0][0x19c], R70 ;  /* 0x0000670093417a24 */ /* 0x001fe200078e0246 */
[----:B--2---:R-:W-:-:S04]  /*6820*/  MOV R70, UR14 ;  /* 0x0000000e00467c02 */ /* 0x004fc80008000f00 */
[----:B------:R-:W-:Y:S01]  /*6830*/  IADD3 R63, R63, R65, RZ ;  /* 0x000000413f3f7210 */ /* 0x000fe20007ffe0ff */
[----:B------:R-:W-:Y:S01]  /*6840*/  FMUL.FTZ R70, R70, 1.4426950216293334961 ;  /* 0x3fb8aa3b46467820 */ /* 0x000fe20000410000 */
[----:B------:R0:W-:Y:S01]  /*6850*/  MUFU.COS R166, R69 ;  /* 0x0000004500a67308 */ /* 0x0001e20000000000 */
[----:B------:R-:W-:Y:S02]  /*6860*/  IMAD R65, R67, c[0x0][0x1a0], RZ ;  /* 0x0000680043417a24 */ /* 0x000fe400078e02ff */
[----:B------:R-:W-:-:S05]  /*6870*/  IMAD.WIDE.U32 R62, R0, c[0x0][0x1a0], R62 ;  /* 0x00006800003e7a25 */ /* 0x000fca00078e003e */
[----:B------:R-:W-:Y:S01]  /*6880*/  MUFU.SIN R167, R66 ;  /* 0x0000004200a77308 */ /* 0x000fe20000000400 */
[----:B0-----:R-:W-:Y:S01]  /*6890*/  IMAD R69, R67, c[0x0][0x1c0], RZ ;  /* 0x0000700043457a24 */ /* 0x001fe200078e02ff */
[----:B------:R-:W-:Y:S01]  /*68a0*/  LEA R64, P2, R62, c[0x0][0x228], 0x3 ;  /* 0x00008a003e407a11 */ /* 0x000fe200078418ff */
[C---:B------:R-:W-:Y:S02]  /*68b0*/  IMAD R67, R0.reuse, c[0x0][0x1a4], R65 ;  /* 0x0000690000437a24 */ /* 0x040fe400078e0241 */
[----:B------:R-:W-:Y:S02]  /*68c0*/  IMAD R69, R0, c[0x0][0x1c4], R69 ;  /* 0x0000710000457a24 */ /* 0x000fe400078e0245 */
[----:B------:R-:W-:Y:S01]  /*68d0*/  FMUL.FTZ R65, R59, UR15 ;  /* 0x0000000f3b417c20 */ /* 0x000fe20008410000 */
[----:B------:R0:W-:Y:S01]  /*68e0*/  MUFU.COS R168, R66 ;  /* 0x0000004200a87308 */ /* 0x0001e20000000000 */
[----:B------:R-:W-:Y:S02]  /*68f0*/  IADD3 R63, R63, R67, RZ ;  /* 0x000000433f3f7210 */ /* 0x000fe40007ffe0ff */
[----:B------:R-:W-:Y:S01]  /*6900*/  IADD3 R61, R61, R69, RZ ;  /* 0x000000453d3d7210 */ /* 0x000fe20007ffe0ff */
[----:B------:R-:W-:Y:S01]  /*6910*/  FMUL.RZ R71, R65, 0.15915493667125701904 ;  /* 0x3e22f98341477820 */ /* 0x000fe2000040c000 */
[----:B------:R-:W-:-:S02]  /*6920*/  LEA.HI.X R65, R62, c[0x0][0x22c], R63, 0x3, P2 ;  /* 0x00008b003e417a11 */ /* 0x000fc400010f1c3f */
[----:B------:R-:W-:Y:S01]  /*6930*/  ISETP.NE.AND P2, PT, R140, RZ, PT ;  /* 0x000000ff8c00720c */ /* 0x000fe20003f45270 */
[----:B------:R-:W-:Y:S01]  /*6940*/  MUFU.SIN R161, R71 ;  /* 0x0000004700a17308 */ /* 0x000fe20000000400 */
[----:B0-----:R-:W-:Y:S01]  /*6950*/  FMUL.FTZ R66, R70, R79 ;  /* 0x0000004f46427220 */ /* 0x001fe20000410000 */
[----:B------:R-:W-:Y:S01]  /*6960*/  IADD3 R63, R140, 0x200, RZ ;  /* 0x000002008c3f7810 */ /* 0x000fe20007ffe0ff */
[----:B------:R-:W2:Y:S05]  /*6970*/  LDG.E.64 R64, [R64.64] ;  /* 0x0000000640407981 */ /* 0x000eaa000c1e1b00 */
[----:B------:R0:W1:Y:S01]  /*6980*/  MUFU.EX2 R131, R66 ;  /* 0x0000004200837308 */ /* 0x0000620000000800 */
[----:B------:R-:W-:-:S07]  /*6990*/  @!P0 IADD3 R69, R133, -0x2, RZ ;  /* 0xfffffffe85458810 */ /* 0x000fce0007ffe0ff */
[----:B------:R3:W-:Y:S01]  /*69a0*/  MUFU.COS R177, R71 ;  /* 0x0000004700b17308 */ /* 0x0007e20000000000 */
[----:B0-----:R-:W-:-:S04]  /*69b0*/  LEA R66, P3, R60, c[0x0][0x230], 0x3 ;  /* 0x00008c003c427a11 */ /* 0x001fc800078618ff */
[----:B------:R-:W-:Y:S01]  /*69c0*/  LEA.HI.X R67, R60, c[0x0][0x234], R61, 0x3, P3 ;  /* 0x00008d003c437a11 */ /* 0x000fe200018f1c3d */
[----:B------:R-:W-:Y:S01]  /*69d0*/  FMUL.FTZ R60, R58, UR15 ;  /* 0x0000000f3a3c7c20 */ /* 0x000fe20008410000 */
[----:B------:R-:W-:Y:S01]  /*69e0*/  @!P2 LEA R63, R17, R0, 0x8 ;  /* 0x00000000113fa211 */ /* 0x000fe200078e40ff */
[C---:B-1----:R-:W-:Y:S01]  /*69f0*/  FMUL.FTZ R130, R131.reuse, R130 ;  /* 0x0000008283827220 */ /* 0x042fe20000410000 */
[----:B------:R-:W-:Y:S01]  /*6a00*/  MUFU.SIN R163, R164 ;  /* 0x000000a400a37308 */ /* 0x000fe20000000400 */
[----:B------:R-:W-:Y:S01]  /*6a10*/  FMUL.FTZ R131, R131, R68 ;  /* 0x0000004483837220 */ /* 0x000fe20000410000 */
[----:B------:R-:W2:Y:S01]  /*6a20*/  LDG.E.64 R66, [R66.64] ;  /* 0x0000000642427981 */ /* 0x000ea2000c1e1b00 */
[----:B------:R-:W-:-:S05]  /*6a30*/  SHF.L.U32 R116, R63, 0x3, RZ ;  /* 0x000000033f747819 */ /* 0x000fca00000006ff */
[----:B------:R0:W-:Y:S01]  /*6a40*/  STS.64 [R116+0x18f0], R130 ;  /* 0x0018f08274007388 */ /* 0x0001e20000000a00 */
[----:B------:R-:W-:Y:S01]  /*6a50*/  FMUL.RZ R117, R60, 0.15915493667125701904 ;  /* 0x3e22f9833c757820 */ /* 0x000fe2000040c000 */
[----:B------:R-:W-:Y:S01]  /*6a60*/  HFMA2.MMA R60, -RZ, RZ, 1.875, 0 ;  /* 0x3f800000ff3c7435 */ /* 0x000fe200000001ff */
[----:B------:R-:W-:Y:S01]  /*6a70*/  @!P0 IMAD R69, R69, c[0x0][0x16c], R0 ;  /* 0x00005b0045458a24 */ /* 0x000fe200078e0200 */
[----:B------:R-:W-:Y:S01]  /*6a80*/  MOV R61, RZ ;  /* 0x000000ff003d7202 */ /* 0x000fe20000000f00 */
[----:B------:R-:W-:Y:S01]  /*6a90*/  CS2R R62, SRZ ;  /* 0x00000000003e7805 */ /* 0x000fe2000001ff00 */
[----:B---3--:R-:W-:Y:S01]  /*6aa0*/  FMUL.FTZ R71, R57, UR15 ;  /* 0x0000000f39477c20 */ /* 0x008fe20008410000 */
[----:B------:R-:W-:Y:S01]  /*6ab0*/  MUFU.COS R164, R164 ;  /* 0x000000a400a47308 */ /* 0x000fe20000000000 */
[----:B------:R-:W-:Y:S01]  /*6ac0*/  @!P0 IMAD.WIDE R68, R69, 0x10, R106 ;  /* 0x0000001045448825 */ /* 0x000fe200078e026a */
[----:B------:R-:W-:Y:S03]  /*6ad0*/  BAR.SYNC.DEFER_BLOCKING 0x0 ;  /* 0x0000000000007b1d */ /* 0x000fe60000010000 */
[----:B------:R-:W-:-:S02]  /*6ae0*/  FMUL.RZ R146, R71, 0.15915493667125701904 ;  /* 0x3e22f98347927820 */ /* 0x000fc4000040c000 */
[----:B------:R-:W-:Y:S01]  /*6af0*/  FMUL.FTZ R71, R56, UR15 ;  /* 0x0000000f38477c20 */ /* 0x000fe20008410000 */
[----:B------:R-:W-:Y:S03]  /*6b00*/  MUFU.SIN R159, R117 ;  /* 0x00000075009f7308 */ /* 0x000fe60000000400 */
[----:B------:R-:W-:Y:S02]  /*6b10*/  FMUL.RZ R148, R71, 0.15915493667125701904 ;  /* 0x3e22f98347947820 */ /* 0x000fe4000040c000 */
[----:B------:R-:W-:-:S03]  /*6b20*/  FMUL.FTZ R71, R55, UR15 ;  /* 0x0000000f37477c20 */ /* 0x000fc60008410000 */
[----:B------:R1:W-:Y:S01]  /*6b30*/  MUFU.COS R179, R117 ;  /* 0x0000007500b37308 */ /* 0x0003e20000000000 */
[----:B------:R3:W5:Y:S02]  /*6b40*/  @!P0 LDG.E.128 R60, [R68.64] ;  /* 0x00000006443c8981 */ /* 0x000764000c1e1d00 */
[----:B---3--:R-:W-:-:S04]  /*6b50*/  FMUL.FTZ R68, R54, UR15 ;  /* 0x0000000f36447c20 */ /* 0x008fc80008410000 */
[----:B0-----:R-:W-:Y:S02]  /*6b60*/  FMUL.RZ R116, R68, 0.15915493667125701904 ;  /* 0x3e22f98344747820 */ /* 0x001fe4000040c000 */
[----:B------:R-:W-:-:S04]  /*6b70*/  FMUL.FTZ R68, R53, UR15 ;  /* 0x0000000f35447c20 */ /* 0x000fc80008410000 */
[----:B-1----:R-:W-:Y:S02]  /*6b80*/  FMUL.RZ R117, R68, 0.15915493667125701904 ;  /* 0x3e22f98344757820 */ /* 0x002fe4000040c000 */
[----:B------:R-:W-:Y:S02]  /*6b90*/  FMUL.FTZ R68, R52, UR15 ;  /* 0x0000000f34447c20 */ /* 0x000fe40008410000 */
[----:B------:R-:W-:Y:S02]  /*6ba0*/  FMUL.RZ R71, R71, 0.15915493667125701904 ;  /* 0x3e22f98347477820 */ /* 0x000fe4000040c000 */
[----:B------:R-:W-:Y:S02]  /*6bb0*/  FMUL.RZ R180, R68, 0.15915493667125701904 ;  /* 0x3e22f98344b47820 */ /* 0x000fe4000040c000 */
[C---:B------:R-:W-:Y:S01]  /*6bc0*/  FMUL.FTZ R68, R70.reuse, R78 ;  /* 0x0000004e46447220 */ /* 0x040fe20000410000 */
[----:B------:R-:W-:Y:S08]  /*6bd0*/  MUFU.SIN R153, R71 ;  /* 0x0000004700997308 */ /* 0x000ff00000000400 */
[----:B------:R0:W-:Y:S02]  /*6be0*/  MUFU.COS R154, R71 ;  /* 0x00000047009a7308 */ /* 0x0001e40000000000 */
[----:B0-----:R-:W-:-:S06]  /*6bf0*/  FMUL.FTZ R71, R70, R76 ;  /* 0x0000004c46477220 */ /* 0x001fcc0000410000 */
[----:B------:R-:W0:Y:S01]  /*6c00*/  MUFU.EX2 R68, R68 ;  /* 0x0000004400447308 */ /* 0x000e220000000800 */
[----:B------:R-:W-:-:S07]  /*6c10*/  FMUL.FTZ R69, R70, R77 ;  /* 0x0000004d46457220 */ /* 0x000fce0000410000 */
[----:B------:R-:W1:Y:S01]  /*6c20*/  MUFU.EX2 R71, R71 ;  /* 0x0000004700477308 */ /* 0x000e620000000800 */
[----:B------:R-:W-:-:S07]  /*6c30*/  FMUL.FTZ R157, R70, R59 ;  /* 0x0000003b469d7220 */ /* 0x000fce0000410000 */
[----:B------:R-:W-:Y:S01]  /*6c40*/  MUFU.SIN R149, R117 ;  /* 0x0000007500957308 */ /* 0x000fe20000000400 */
[----:B0-----:R-:W-:-:S07]  /*6c50*/  FMUL.FTZ R175, R68, R175 ;  /* 0x000000af44af7220 */ /* 0x001fce0000410000 */
[----:B------:R0:W-:Y:S01]  /*6c60*/  MUFU.COS R150, R117 ;  /* 0x0000007500967308 */ /* 0x0001e20000000000 */
[----:B-1----:R-:W-:-:S07]  /*6c70*/  FMUL.FTZ R172, R71, R172 ;  /* 0x000000ac47ac7220 */ /* 0x002fce0000410000 */
[----:B------:R-:W1:Y:S01]  /*6c80*/  MUFU.EX2 R69, R69 ;  /* 0x0000004500457308 */ /* 0x000e620000000800 */
[----:B0-----:R-:W-:Y:S02]  /*6c90*/  FMUL.FTZ R117, R70, R74 ;  /* 0x0000004a46757220 */ /* 0x001fe40000410000 */
[----:B------:R-:W-:Y:S02]  /*6ca0*/  FMUL.FTZ R171, R71, R171 ;  /* 0x000000ab47ab7220 */ /* 0x000fe40000410000 */
[----:B------:R-:W-:-:S03]  /*6cb0*/  FMUL.FTZ R176, R68, R176 ;  /* 0x000000b044b07220 */ /* 0x000fc60000410000 */
[----:B------:R-:W0:Y:S01]  /*6cc0*/  MUFU.EX2 R117, R117 ;  /* 0x0000007500757308 */ /* 0x000e220000000800 */
[----:B------:R-:W-:-:S07]  /*6cd0*/  FMUL.FTZ R71, RZ, R175 ;  /* 0x000000afff477220 */ /* 0x000fce0000410000 */
[----:B------:R-:W-:Y:S08]  /*6ce0*/  MUFU.SIN R181, R146 ;  /* 0x0000009200b57308 */ /* 0x000ff00000000400 */
[----:B------:R3:W-:Y:S01]  /*6cf0*/  MUFU.COS R183, R146 ;  /* 0x0000009200b77308 */ /* 0x0007e20000000000 */
[C---:B------:R-:W-:Y:S02]  /*6d00*/  FMUL.FTZ R160, R70.reuse, R58 ;  /* 0x0000003a46a07220 */ /* 0x040fe40000410000 */
[----:B---3--:R-:W-:-:S05]  /*6d10*/  FMUL.FTZ R146, R70, R73 ;  /* 0x0000004946927220 */ /* 0x008fca0000410000 */
[----:B------:R3:W-:Y:S01]  /*6d20*/  MUFU.EX2 R158, R157 ;  /* 0x0000009d009e7308 */ /* 0x0007e20000000800 */
[----:B-1----:R-:W-:Y:S02]  /*6d30*/  FMUL.FTZ R173, R69, R173 ;  /* 0x000000ad45ad7220 */ /* 0x002fe40000410000 */
[----:B---3--:R-:W-:-:S05]  /*6d40*/  FMUL.FTZ R157, R175, R162 ;  /* 0x000000a2af9d7220 */ /* 0x008fca0000410000 */
[----:B------:R-:W1:Y:S01]  /*6d50*/  MUFU.EX2 R146, R146 ;  /* 0x0000009200927308 */ /* 0x000e620000000800 */
[----:B------:R-:W-:Y:S02]  /*6d60*/  FFMA.FTZ R162, R176, R162, -R71 ;  /* 0x000000a2b0a27223 */ /* 0x000fe40000010847 */
[----:B------:R-:W-:Y:S02]  /*6d70*/  FFMA.FTZ R157, RZ, R176, R157 ;  /* 0x000000b0ff9d7223 */ /* 0x000fe4000001009d */
[----:B------:R-:W-:Y:S02]  /*6d80*/  FFMA.FTZ R162, R97, R78, R162 ;  /* 0x0000004e61a27223 */ /* 0x000fe400000100a2 */
[----:B------:R-:W-:Y:S01]  /*6d90*/  FADD.FTZ R157, RZ, R157 ;  /* 0x0000009dff9d7221 */ /* 0x000fe20000010000 */
[----:B------:R-:W-:Y:S01]  /*6da0*/  MUFU.SIN R151, R116 ;  /* 0x0000007400977308 */ /* 0x000fe20000000400 */
[----:B------:R-:W-:Y:S02]  /*6db0*/  FMUL.FTZ R156, R70, R72 ;  /* 0x00000048469c7220 */ /* 0x000fe40000410000 */
[----:B------:R-:W-:-:S05]  /*6dc0*/  FMUL.FTZ R174, R69, R174 ;  /* 0x000000ae45ae7220 */ /* 0x000fca0000410000 */
[----:B------:R3:W-:Y:S01]  /*6dd0*/  MUFU.COS R152, R116 ;  /* 0x0000007400987308 */ /* 0x0007e20000000000 */
[C---:B0-----:R-:W-:Y:S02]  /*6de0*/  FMUL.FTZ R168, R117.reuse, R168 ;  /* 0x000000a875a87220 */ /* 0x041fe40000410000 */
[----:B------:R-:W-:Y:S02]  /*6df0*/  FMUL.FTZ R167, R117, R167 ;  /* 0x000000a775a77220 */ /* 0x000fe40000410000 */
[----:B------:R-:W-:-:S03]  /*6e00*/  FMUL.FTZ R117, R173, R157 ;  /* 0x0000009dad757220 */ /* 0x000fc60000410000 */
[----:B------:R0:W-:Y:S01]  /*6e10*/  MUFU.EX2 R178, R160 ;  /* 0x000000a000b27308 */ /* 0x0001e20000000800 */
[----:B---3--:R-:W-:Y:S02]  /*6e20*/  FMUL.FTZ R116, R70, R75 ;  /* 0x0000004b46747220 */ /* 0x008fe40000410000 */
[-C--:B------:R-:W-:Y:S02]  /*6e30*/  FFMA.FTZ R117, R174, R162.reuse, -R117 ;  /* 0x000000a2ae757223 */ /* 0x080fe40000010875 */
[----:B0-----:R-:W-:-:S03]  /*6e40*/  FMUL.FTZ R160, R173, R162 ;  /* 0x000000a2ada07220 */ /* 0x001fc60000410000 */
[----:B------:R-:W0:Y:S01]  /*6e50*/  MUFU.EX2 R116, R116 ;  /* 0x0000007400747308 */ /* 0x000e220000000800 */
[----:B------:R-:W-:-:S07]  /*6e60*/  FFMA.FTZ R160, R174, R157, R160 ;  /* 0x0000009daea07223 */ /* 0x000fce00000100a0 */
[----:B------:R-:W3:Y:S01]  /*6e70*/  MUFU.EX2 R156, R156 ;  /* 0x0000009c009c7308 */ /* 0x000ee20000000800 */
[----:B------:R-:W-:Y:S02]  /*6e80*/  FADD.FTZ R160, RZ, R160 ;  /* 0x000000a0ffa07221 */ /* 0x000fe40000010000 */
[C---:B-1----:R-:W-:Y:S02]  /*6e90*/  FMUL.FTZ R166, R146.reuse, R166 ;  /* 0x000000a692a67220 */ /* 0x042fe40000410000 */
[----:B------:R-:W-:Y:S02]  /*6ea0*/  FMUL.FTZ R165, R146, R165 ;  /* 0x000000a592a57220 */ /* 0x000fe40000410000 */
[----:B------:R-:W-:Y:S02]  /*6eb0*/  FFMA.FTZ R146, R94, R77, R117 ;  /* 0x0000004d5e927223 */ /* 0x000fe40000010075 */
[----:B------:R-:W-:Y:S02]  /*6ec0*/  FMUL.FTZ R157, R171, R160 ;  /* 0x000000a0ab9d7220 */ /* 0x000fe40000410000 */
[----:B------:R-:W-:-:S02]  /*6ed0*/  FMUL.FTZ R68, R70, R57 ;  /* 0x0000003946447220 */ /* 0x000fc40000410000 */
[----:B------:R-:W-:Y:S02]  /*6ee0*/  FMUL.FTZ R162, R158, R177 ;  /* 0x000000b19ea27220 */ /* 0x000fe40000410000 */
[-C--:B------:R-:W-:Y:S02]  /*6ef0*/  FMUL.FTZ R177, R171, R146.reuse ;  /* 0x00000092abb17220 */ /* 0x080fe40000410000 */
[C---:B------:R-:W-:Y:S01]  /*6f00*/  FFMA.FTZ R157, R172.reuse, R146, -R157 ;  /* 0x00000092ac9d7223 */ /* 0x040fe2000001089d */
[----:B------:R-:W1:Y:S01]  /*6f10*/  MUFU.EX2 R68, R68 ;  /* 0x0000004400447308 */ /* 0x000e620000000800 */
[----:B------:R-:W-:Y:S02]  /*6f20*/  FFMA.FTZ R177, R172, R160, R177 ;  /* 0x000000a0acb17223 */ /* 0x000fe400000100b1 */
[----:B0-----:R-:W-:Y:S02]  /*6f30*/  FMUL.FTZ R169, R116, R169 ;  /* 0x000000a974a97220 */ /* 0x001fe40000410000 */
[----:B------:R-:W-:-:S02]  /*6f40*/  FFMA.FTZ R146, R95, R76, R157 ;  /* 0x0000004c5f927223 */ /* 0x000fc4000001009d */
[----:B------:R-:W-:Y:S02]  /*6f50*/  FMUL.FTZ R71, R70, R55 ;  /* 0x0000003746477220 */ /* 0x000fe40000410000 */
[C---:B---3--:R-:W-:Y:S02]  /*6f60*/  FMUL.FTZ R164, R156.reuse, R164 ;  /* 0x000000a49ca47220 */ /* 0x048fe40000410000 */
[----:B------:R-:W-:Y:S02]  /*6f70*/  FMUL.FTZ R163, R156, R163 ;  /* 0x000000a39ca37220 */ /* 0x000fe40000410000 */
[----:B------:R-:W-:Y:S02]  /*6f80*/  FMUL.FTZ R69, R70, R56 ;  /* 0x0000003846457220 */ /* 0x000fe40000410000 */
[----:B------:R-:W-:Y:S02]  /*6f90*/  FADD.FTZ R156, RZ, R177 ;  /* 0x000000b1ff9c7221 */ /* 0x000fe40000010000 */
[----:B------:R-:W-:-:S02]  /*6fa0*/  FMUL.FTZ R170, R116, R170 ;  /* 0x000000aa74aa7220 */ /* 0x000fc40000410000 */
[C---:B------:R-:W-:Y:S01]  /*6fb0*/  FMUL.FTZ R187, R169.reuse, R146 ;  /* 0x00000092a9bb7220 */ /* 0x040fe20000410000 */
[----:B------:R0:W-:Y:S01]  /*6fc0*/  MUFU.EX2 R116, R69 ;  /* 0x0000004500747308 */ /* 0x0001e20000000800 */
[----:B------:R-:W-:Y:S02]  /*6fd0*/  FMUL.FTZ R117, R70, R53 ;  /* 0x0000003546757220 */ /* 0x000fe40000410000 */
[----:B------:R-:W-:Y:S02]  /*6fe0*/  FMUL.FTZ R160, R178, R179 ;  /* 0x000000b3b2a07220 */ /* 0x000fe40000410000 */
[-C--:B------:R-:W-:Y:S02]  /*6ff0*/  FMUL.FTZ R179, R169, R156.reuse ;  /* 0x0000009ca9b37220 */ /* 0x080fe40000410000 */
[----:B------:R-:W-:Y:S01]  /*7000*/  FFMA.FTZ R187, R170, R156, R187 ;  /* 0x0000009caabb7223 */ /* 0x000fe200000100bb */
[----:B------:R-:W3:Y:S01]  /*7010*/  MUFU.EX2 R71, R71 ;  /* 0x0000004700477308 */ /* 0x000ee20000000800 */
[----:B0-----:R-:W-:-:S02]  /*7020*/  FMUL.FTZ R69, R70, R54 ;  /* 0x0000003646457220 */ /* 0x001fc40000410000 */
[----:B------:R-:W-:Y:S02]  /*7030*/  FFMA.FTZ R179, R170, R146, -R179 ;  /* 0x00000092aab37223 */ /* 0x000fe400000108b3 */
[----:B------:R-:W-:-:S03]  /*7040*/  FADD.FTZ R187, RZ, R187 ;  /* 0x000000bbffbb7221 */ /* 0x000fc60000010000 */
[----:B------:R-:W0:Y:S01]  /*7050*/  MUFU.EX2 R117, R117 ;  /* 0x0000007500757308 */ /* 0x000e220000000800 */
[----:B------:R-:W-:Y:S02]  /*7060*/  FMUL.FTZ R70, R70, R52 ;  /* 0x0000003446467220 */ /* 0x000fe40000410000 */
[----:B------:R-:W-:Y:S02]  /*7070*/  FMUL.FTZ R161, R158, R161 ;  /* 0x000000a19ea17220 */ /* 0x000fe40000410000 */
[----:B------:R-:W-:-:S03]  /*7080*/  FFMA.FTZ R179, R92, R75, R179 ;  /* 0x0000004b5cb37223 */ /* 0x000fc600000100b3 */
[----:B------:R-:W-:Y:S01]  /*7090*/  MUFU.SIN R155, R148 ;  /* 0x00000094009b7308 */ /* 0x000fe20000000400 */
[C---:B-1----:R-:W-:Y:S02]  /*70a0*/  FMUL.FTZ R158, R68.reuse, R183 ;  /* 0x000000b7449e7220 */ /* 0x042fe40000410000 */
[----:B------:R-:W-:Y:S02]  /*70b0*/  FMUL.FTZ R157, R68, R181 ;  /* 0x000000b5449d7220 */ /* 0x000fe40000410000 */
[----:B------:R-:W-:-:S03]  /*70c0*/  FMUL.FTZ R68, R167, R187 ;  /* 0x000000bba7447220 */ /* 0x000fc60000410000 */
[----:B------:R-:W1:Y:S01]  /*70d0*/  MUFU.COS R185, R148 ;  /* 0x0000009400b97308 */ /* 0x000e620000000000 */
[----:B------:R-:W-:-:S07]  /*70e0*/  FFMA.FTZ R68, R168, R179, -R68 ;  /* 0x000000b3a8447223 */ /* 0x000fce0000010844 */
[----:B------:R-:W4:Y:S01]  /*70f0*/  MUFU.EX2 R69, R69 ;  /* 0x0000004500457308 */ /* 0x000f220000000800 */
[----:B---3--:R-:W-:-:S07]  /*7100*/  FMUL.FTZ R154, R71, R154 ;  /* 0x0000009a479a7220 */ /* 0x008fce0000410000 */
[----:B------:R3:W-:Y:S01]  /*7110*/  MUFU.EX2 R177, R70 ;  /* 0x0000004600b17308 */ /* 0x0007e20000000800 */
[----:B------:R-:W-:Y:S02]  /*7120*/  FMUL.FTZ R153, R71, R153 ;  /* 0x0000009947997220 */ /* 0x000fe40000410000 */
[----:B------:R-:W-:Y:S02]  /*7130*/  FFMA.FTZ R71, R93, R74, R68 ;  /* 0x0000004a5d477223 */ /* 0x000fe40000010044 */
[----:B---3--:R-:W-:-:S03]  /*7140*/  FMUL.FTZ R70, R167, R179 ;  /* 0x000000b3a7467220 */ /* 0x008fc60000410000 */
[----:B------:R-:W3:Y:S01]  /*7150*/  MUFU.COS R148, R180 ;  /* 0x000000b400947308 */ /* 0x000ee20000000000 */
[----:B------:R-:W-:Y:S02]  /*7160*/  FFMA.FTZ R70, R168, R187, R70 ;  /* 0x000000bba8467223 */ /* 0x000fe40000010046 */
[----:B0-----:R-:W-:Y:S02]  /*7170*/  FMUL.FTZ R150, R117, R150 ;  /* 0x0000009675967220 */ /* 0x001fe40000410000 */
[----:B------:R-:W-:-:S03]  /*7180*/  FADD.FTZ R70, RZ, R70 ;  /* 0x00000046ff467221 */ /* 0x000fc60000010000 */
[----:B------:R-:W0:Y:S01]  /*7190*/  MUFU.SIN R146, R180 ;  /* 0x000000b400927308 */ /* 0x000e220000000400 */
[----:B------:R-:W-:Y:S02]  /*71a0*/  FMUL.FTZ R149, R117, R149 ;  /* 0x0000009575957220 */ /* 0x000fe40000410000 */
[----:B------:R-:W-:Y:S02]  /*71b0*/  FMUL.FTZ R68, R130, R175 ;  /* 0x000000af82447220 */ /* 0x000fe40000410000 */
[----:B------:R-:W-:Y:S02]  /*71c0*/  FMUL.FTZ R117, R165, R71 ;  /* 0x00000047a5757220 */ /* 0x000fe40000410000 */
[C---:B-1----:R-:W-:Y:S02]  /*71d0*/  FMUL.FTZ R156, R116.reuse, R185 ;  /* 0x000000b9749c7220 */ /* 0x042fe40000410000 */
[----:B------:R-:W-:Y:S02]  /*71e0*/  FMUL.FTZ R155, R116, R155 ;  /* 0x0000009b749b7220 */ /* 0x000fe40000410000 */
[----:B----4-:R-:W-:-:S02]  /*71f0*/  FMUL.FTZ R152, R69, R152 ;  /* 0x0000009845987220 */ /* 0x010fc40000410000 */
[----:B------:R-:W-:Y:S02]  /*7200*/  FMUL.FTZ R151, R69, R151 ;  /* 0x0000009745977220 */ /* 0x000fe40000410000 */
[----:B------:R-:W-:Y:S02]  /*7210*/  FMUL.FTZ R116, R165, R70 ;  /* 0x00000046a5747220 */ /* 0x000fe40000410000 */
[C---:B------:R-:W-:Y:S02]  /*7220*/  FMUL.FTZ R69, R131.reuse, R175 ;  /* 0x000000af83457220 */ /* 0x040fe40000410000 */
[----:B------:R-:W-:Y:S02]  /*7230*/  FFMA.FTZ R68, R131, R176, R68 ;  /* 0x000000b083447223 */ /* 0x000fe40000010044 */
[C---:B------:R-:W-:Y:S02]  /*7240*/  FFMA.FTZ R117, R166.reuse, R70, R117 ;  /* 0x00000046a6757223 */ /* 0x040fe40000010075 */
[----:B------:R-:W-:-:S02]  /*7250*/  FFMA.FTZ R116, R166, R71, -R116 ;  /* 0x00000047a6747223 */ /* 0x000fc40000010874 */
[----:B------:R-:W-:Y:S02]  /*7260*/  FFMA.FTZ R69, R130, R176, -R69 ;  /* 0x000000b082457223 */ /* 0x000fe40000010845 */
[C---:B------:R-:W-:Y:S02]  /*7270*/  FMUL.FTZ R70, R173.reuse, R68 ;  /* 0x00000044ad467220 */ /* 0x040fe40000410000 */
[----:B------:R-:W-:Y:S02]  /*7280*/  FADD.FTZ R117, RZ, R117 ;  /* 0x00000075ff757221 */ /* 0x000fe40000010000 */
[----:B------:R-:W-:Y:S02]  /*7290*/  FFMA.FTZ R116, R90, R73, R116 ;  /* 0x000000495a747223 */ /* 0x000fe40000010074 */
[-C--:B------:R-:W-:Y:S02]  /*72a0*/  FMUL.FTZ R71, R173, R69.reuse ;  /* 0x00000045ad477220 */ /* 0x080fe40000410000 */
[----:B------:R-:W-:-:S02]  /*72b0*/  FFMA.FTZ R70, R174, R69, -R70 ;  /* 0x00000045ae467223 */ /* 0x000fc40000010846 */
[----:B------:R-:W-:Y:S02]  /*72c0*/  FMUL.FTZ R69, R163, R117 ;  /* 0x00000075a3457220 */ /* 0x000fe40000410000 */
[C---:B---3--:R-:W-:Y:S02]  /*72d0*/  FMUL.FTZ R148, R177.reuse, R148 ;  /* 0x00000094b1947220 */ /* 0x048fe40000410000 */
[----:B0-----:R-:W-:Y:S02]  /*72e0*/  FMUL.FTZ R146, R177, R146 ;  /* 0x00000092b1927220 */ /* 0x001fe40000410000 */
        /* <DEDUP_REMOVED lines=11> */
[----:B------:R-:W-:Y:S02]  /*73a0*/  FMUL.FTZ R70, R169, R68 ;  /* 0x00000044a9467220 */ /* 0x000fe40000410000 */
[C---:B------:R-:W-:Y:S02]  /*73b0*/  FMUL.FTZ R178, R161.reuse, R116 ;  /* 0x00000074a1b27220 */ /* 0x040fe40000410000 */
[----:B------:R-:W-:Y:S02]  /*73c0*/  FMUL.FTZ R117, R161, R177 ;  /* 0x000000b1a1757220 */ /* 0x000fe40000410000 */
[----:B------:R-:W-:-:S02]  /*73d0*/  FMUL.FTZ R71, R169, R69 ;  /* 0x00000045a9477220 */ /* 0x000fc40000410000 */
[----:B------:R-:W-:Y:S02]  /*73e0*/  FFMA.FTZ R70, R170, R69, -R70 ;  /* 0x00000045aa467223 */ /* 0x000fe40000010846 */
[C---:B------:R-:W-:Y:S02]  /*73f0*/  FFMA.FTZ R178, R162.reuse, R177, R178 ;  /* 0x000000b1a2b27223 */ /* 0x040fe400000100b2 */
[----:B------:R-:W-:Y:S02]  /*7400*/  FFMA.FTZ R117, R162, R116, -R117 ;  /* 0x00000074a2757223 */ /* 0x000fe40000010875 */
[----:B------:R-:W-:Y:S02]  /*7410*/  FFMA.FTZ R71, R170, R68, R71 ;  /* 0x00000044aa477223 */ /* 0x000fe40000010047 */
[----:B------:R-:W-:Y:S02]  /*7420*/  FMUL.FTZ R68, R167, R70 ;  /* 0x00000046a7447220 */ /* 0x000fe40000410000 */
[----:B------:R-:W-:-:S02]  /*7430*/  FADD.FTZ R178, RZ, R178 ;  /* 0x000000b2ffb27221 */ /* 0x000fc40000010000 */
[----:B------:R-:W-:Y:S02]  /*7440*/  FFMA.FTZ R117, R88, R59, R117 ;  /* 0x0000003b58757223 */ /* 0x000fe40000010075 */
[-C--:B------:R-:W-:Y:S02]  /*7450*/  FMUL.FTZ R69, R167, R71.reuse ;  /* 0x00000047a7457220 */ /* 0x080fe40000410000 */
[C---:B------:R-:W-:Y:S02]  /*7460*/  FFMA.FTZ R68, R168.reuse, R71, R68 ;  /* 0x00000047a8447223 */ /* 0x040fe40000010044 */
[C---:B------:R-:W-:Y:S02]  /*7470*/  FMUL.FTZ R71, R159.reuse, R178 ;  /* 0x000000b29f477220 */ /* 0x040fe40000410000 */
[----:B------:R-:W-:Y:S02]  /*7480*/  FMUL.FTZ R177, R159, R117 ;  /* 0x000000759fb17220 */ /* 0x000fe40000410000 */
[----:B------:R-:W-:-:S02]  /*7490*/  FFMA.FTZ R69, R168, R70, -R69 ;  /* 0x00000046a8457223 */ /* 0x000fc40000010845 */
[C---:B------:R-:W-:Y:S02]  /*74a0*/  FMUL.FTZ R70, R165.reuse, R68 ;  /* 0x00000044a5467220 */ /* 0x040fe40000410000 */
[C---:B------:R-:W-:Y:S02]  /*74b0*/  FFMA.FTZ R117, R160.reuse, R117, -R71 ;  /* 0x00000075a0757223 */ /* 0x040fe40000010847 */
[----:B------:R-:W-:Y:S02]  /*74c0*/  FFMA.FTZ R177, R160, R178, R177 ;  /* 0x000000b2a0b17223 */ /* 0x000fe400000100b1 */
[-C--:B------:R-:W-:Y:S02]  /*74d0*/  FMUL.FTZ R71, R165, R69.reuse ;  /* 0x00000045a5477220 */ /* 0x080fe40000410000 */
[----:B------:R-:W-:Y:S02]  /*74e0*/  FFMA.FTZ R70, R166, R69, -R70 ;  /* 0x00000045a6467223 */ /* 0x000fe40000010846 */
[----:B------:R-:W-:-:S02]  /*74f0*/  FFMA.FTZ R117, R89, R58, R117 ;  /* 0x0000003a59757223 */ /* 0x000fc40000010075 */
[----:B------:R-:W-:Y:S02]  /*7500*/  FADD.FTZ R177, RZ, R177 ;  /* 0x000000b1ffb17221 */ /* 0x000fe40000010000 */
[----:B------:R-:W-:Y:S02]  /*7510*/  FFMA.FTZ R71, R166, R68, R71 ;  /* 0x00000044a6477223 */ /* 0x000fe40000010047 */
[----:B------:R-:W-:Y:S02]  /*7520*/  FMUL.FTZ R68, R163, R70 ;  /* 0x00000046a3447220 */ /* 0x000fe40000410000 */
[C---:B------:R-:W-:Y:S02]  /*7530*/  FMUL.FTZ R178, R157.reuse, R117 ;  /* 0x000000759db27220 */ /* 0x040fe40000410000 */
[----:B------:R-:W-:Y:S02]  /*7540*/  FMUL.FTZ R116, R157, R177 ;  /* 0x000000b19d747220 */ /* 0x000fe40000410000 */
[----:B------:R-:W-:-:S02]  /*7550*/  FMUL.FTZ R69, R163, R71 ;  /* 0x00000047a3457220 */ /* 0x000fc40000410000 */
[----:B------:R-:W-:Y:S02]  /*7560*/  FFMA.FTZ R68, R164, R71, R68 ;  /* 0x00000047a4447223 */ /* 0x000fe40000010044 */
[C---:B------:R-:W-:Y:S02]  /*7570*/  FFMA.FTZ R178, R158.reuse, R177, R178 ;  /* 0x000000b19eb27223 */ /* 0x040fe400000100b2 */
[----:B------:R-:W-:Y:S02]  /*7580*/  FFMA.FTZ R116, R158, R117, -R116 ;  /* 0x000000759e747223 */ /* 0x000fe40000010874 */
[----:B------:R-:W-:Y:S02]  /*7590*/  FFMA.FTZ R69, R164, R70, -R69 ;  /* 0x00000046a4457223 */ /* 0x000fe40000010845 */
[----:B------:R-:W-:Y:S02]  /*75a0*/  FMUL.FTZ R70, R161, R68 ;  /* 0x00000044a1467220 */ /* 0x000fe40000410000 */
[----:B------:R-:W-:-:S02]  /*75b0*/  FADD.FTZ R178, RZ, R178 ;  /* 0x000000b2ffb27221 */ /* 0x000fc40000010000 */
[----:B------:R-:W-:Y:S02]  /*75c0*/  FFMA.FTZ R116, R86, R57, R116 ;  /* 0x0000003956747223 */ /* 0x000fe40000010074 */
[-C--:B------:R-:W-:Y:S02]  /*75d0*/  FMUL.FTZ R71, R161, R69.reuse ;  /* 0x00000045a1477220 */ /* 0x080fe40000410000 */
[C---:B------:R-:W-:Y:S02]  /*75e0*/  FFMA.FTZ R70, R162.reuse, R69, -R70 ;  /* 0x00000045a2467223 */ /* 0x040fe40000010846 */
[C---:B------:R-:W-:Y:S02]  /*75f0*/  FMUL.FTZ R69, R155.reuse, R178 ;  /* 0x000000b29b457220 */ /* 0x040fe40000410000 */
[----:B------:R-:W-:Y:S02]  /*7600*/  FMUL.FTZ R117, R155, R116 ;  /* 0x000000749b757220 */ /* 0x000fe40000410000 */
[----:B------:R-:W-:-:S02]  /*7610*/  FFMA.FTZ R71, R162, R68, R71 ;  /* 0x00000044a2477223 */ /* 0x000fc40000010047 */
[C---:B------:R-:W-:Y:S02]  /*7620*/  FMUL.FTZ R68, R159.reuse, R70 ;  /* 0x000000469f447220 */ /* 0x040fe40000410000 */
[C---:B------:R-:W-:Y:S02]  /*7630*/  FFMA.FTZ R116, R156.reuse, R116, -R69 ;  /* 0x000000749c747223 */ /* 0x040fe40000010845 */
[----:B------:R-:W-:Y:S02]  /*7640*/  FFMA.FTZ R117, R156, R178, R117 ;  /* 0x000000b29c757223 */ /* 0x000fe40000010075 */
[-C--:B------:R-:W-:Y:S02]  /*7650*/  FMUL.FTZ R69, R159, R71.reuse ;  /* 0x000000479f457220 */ /* 0x080fe40000410000 */
[----:B------:R-:W-:Y:S02]  /*7660*/  FFMA.FTZ R68, R160, R71, R68 ;  /* 0x00000047a0447223 */ /* 0x000fe40000010044 */
[----:B------:R-:W-:-:S02]  /*7670*/  FFMA.FTZ R116, R87, R56, R116 ;  /* 0x0000003857747223 */ /* 0x000fc40000010074 */
[----:B------:R-:W-:Y:S02]  /*7680*/  FADD.FTZ R117, RZ, R117 ;  /* 0x00000075ff757221 */ /* 0x000fe40000010000 */
[----:B------:R-:W-:Y:S02]  /*7690*/  FFMA.FTZ R69, R160, R70, -R69 ;  /* 0x00000046a0457223 */ /* 0x000fe40000010845 */
        /* <DEDUP_REMOVED lines=33> */
[----:B------:R-:W-:Y:S01]  /*78b0*/  FADD.FTZ R179, RZ, R178 ;  /* 0x000000b2ffb37221 */ /* 0x000fe20000010000 */
[----:B------:R-:W-:Y:S01]  /*78c0*/  ISETP.NE.AND P0, PT, R140, 0x3f, PT ;  /* 0x0000003f8c00780c */ /* 0x000fe20003f05270 */
[----:B------:R-:W-:-:S02]  /*78d0*/  FFMA.FTZ R177, R82, R53, R116 ;  /* 0x0000003552b17223 */ /* 0x000fc40000010074 */
[-C--:B------:R-:W-:Y:S02]  /*78e0*/  FMUL.FTZ R117, R149, R69.reuse ;  /* 0x0000004595757220 */ /* 0x080fe40000410000 */
[----:B------:R-:W-:Y:S02]  /*78f0*/  FFMA.FTZ R71, R150, R69, -R70 ;  /* 0x0000004596477223 */ /* 0x000fe40000010846 */
[C---:B------:R-:W-:Y:S02]  /*7900*/  FMUL.FTZ R69, R146.reuse, R179 ;  /* 0x000000b392457220 */ /* 0x040fe40000410000 */
[-C--:B------:R-:W-:Y:S02]  /*7910*/  FMUL.FTZ R70, R146, R177.reuse ;  /* 0x000000b192467220 */ /* 0x080fe40000410000 */
[----:B------:R-:W-:Y:S02]  /*7920*/  FFMA.FTZ R116, R148, R177, -R69 ;  /* 0x000000b194747223 */ /* 0x000fe40000010845 */
[----:B--2---:R-:W-:-:S02]  /*7930*/  FMUL.FTZ R69, R65, R67 ;  /* 0x0000004341457220 */ /* 0x004fc40000410000 */
[----:B------:R-:W-:Y:S02]  /*7940*/  FFMA.FTZ R117, R150, R68, R117 ;  /* 0x0000004496757223 */ /* 0x000fe40000010075 */
[----:B------:R-:W-:Y:S02]  /*7950*/  FFMA.FTZ R179, R148, R179, R70 ;  /* 0x000000b394b37223 */ /* 0x000fe40000010046 */
[-C--:B------:R-:W-:Y:S02]  /*7960*/  FMUL.FTZ R65, R65, R66.reuse ;  /* 0x0000004241417220 */ /* 0x080fe40000410000 */
[----:B------:R-:W-:Y:S02]  /*7970*/  FMUL.FTZ R70, R146, R71 ;  /* 0x0000004792467220 */ /* 0x000fe40000410000 */
[C---:B------:R-:W-:Y:S02]  /*7980*/  FFMA.FTZ R69, R64.reuse, R66, -R69 ;  /* 0x0000004240457223 */ /* 0x040fe40000010845 */
[----:B------:R-:W-:-:S02]  /*7990*/  FFMA.FTZ R177, R64, R67, R65 ;  /* 0x0000004340b17223 */ /* 0x000fc40000010041 */
[-C--:B------:R-:W-:Y:S02]  /*79a0*/  FMUL.FTZ R68, R146, R117.reuse ;  /* 0x0000007592447220 */ /* 0x080fe40000410000 */
[C---:B------:R-:W-:Y:S02]  /*79b0*/  FFMA.FTZ R65, R148.reuse, R117, R70 ;  /* 0x0000007594417223 */ /* 0x040fe40000010046 */
[----:B------:R-:W-:Y:S02]  /*79c0*/  FFMA.FTZ R66, R83, R52, R116 ;  /* 0x0000003453427223 */ /* 0x000fe40000010074 */
[----:B------:R0:W1:Y:S01]  /*79d0*/  @P0 LDS.64 R116, [R140.X8+0x28f8] ;  /* 0x0028f8008c740984 */ /* 0x0000620000008a00 */
[----:B------:R-:W-:Y:S01]  /*79e0*/  BSSY B0, `(.L_x_4320) ;  /* 0x000000d000007945 */ /* 0x000fe20003800000 */
[----:B------:R-:W-:Y:S02]  /*79f0*/  FFMA.FTZ R64, R148, R71, -R68 ;  /* 0x0000004794407223 */ /* 0x000fe40000010844 */
[----:B------:R-:W-:Y:S01]  /*7a00*/  FADD.FTZ R67, RZ, R179 ;  /* 0x000000b3ff437221 */ /* 0x000fe20000010000 */
[----:B------:R-:W-:Y:S05]  /*7a10*/  @P0 BRA `(.L_x_4321) ;  /* 0x0000009000000947 */ /* 0x000fea0003800000 */
[----:B------:R-:W-:Y:S02]  /*7a20*/  ISETP.NE.AND P0, PT, R133, c[0x0][0x174], PT ;  /* 0x00005d0085007a0c */ /* 0x000fe40003f05270 */
[----:B-1----:R-:W-:-:S02]  /*7a30*/  MOV R116, 0x3f800000 ;  /* 0x3f80000000747802 */ /* 0x002fc40000000f00 */
[----:B------:R-:W-:-:S09]  /*7a40*/  MOV R117, RZ ;  /* 0x000000ff00757202 */ /* 0x000fd20000000f00 */
[----:B------:R-:W-:-:S04]  /*7a50*/  @P0 IADD3 R71, -R137, c[0x0][0x174], RZ ;  /* 0x00005d0089470a10 */ /* 0x000fc80007ffe1ff */
[----:B------:R-:W-:-:S04]  /*7a60*/  @P0 LEA.HI R68, R71, R71, RZ, 0x1 ;  /* 0x0000004747440211 */ /* 0x000fc800078f08ff */
[----:B------:R-:W-:-:S04]  /*7a70*/  @P0 LOP3.LUT R68, R68, 0xfffffe, RZ, 0xc0, !PT ;  /* 0x00fffffe44440812 */ /* 0x000fc800078ec0ff */
[----:B------:R-:W-:-:S04]  /*7a80*/  @P0 IADD3 R71, -R68, R71, RZ ;  /* 0x0000004744470210 */ /* 0x000fc80007ffe1ff */
[----:B------:R-:W-:-:S05]  /*7a90*/  @P0 LEA R71, R71, R0, 0x8 ;  /* 0x0000000047470211 */ /* 0x000fca00078e40ff */
[----:B------:R1:W2:Y:S02]  /*7aa0*/  @P0 LDS.64 R116, [R71.X8+0x18f0] ;  /* 0x0018f00047740984 */ /* 0x0002a40000008a00 */
.L_x_4321:
[----:B------:R-:W-:Y:S05]  /*7ab0*/  BSYNC B0 ;  /* 0x0000000000007941 */ /* 0x000fea0003800000 */
.L_x_4320:
        /* <DEDUP_REMOVED lines=52> */
.L_x_4368:
        /* <DEDUP_REMOVED lines=68> */
.L_x_4369:
[----:B------:R-:W-:Y:S01]  /*8240*/  ISETP.GE.AND P0, PT, R139, 0x10, PT ;  /* 0x000000108b00780c */ /* 0x000fe20003f06270 */
[----:B-1----:R-:W-:Y:S01]  /*8250*/  FMUL.FTZ R64, R69, R210 ;  /* 0x000000d245407220 */ /* 0x002fe20000410000 */
[----:B------:R-:W-:Y:S01]  /*8260*/  MOV R214, R66 ;  /* 0x0000004200d67202 */ /* 0x000fe20000000f00 */
[----:B0--3--:R-:W-:Y:S01]  /*8270*/  FMUL.FTZ R66, R213, R210 ;  /* 0x000000d2d5427220 */ /* 0x009fe20000410000 */
[----:B------:R-:W-:-:S03]  /*8280*/  MOV R212, R71 ;  /* 0x0000004700d47202 */ /* 0x000fc60000000f00 */
[C---:B----4-:R-:W-:Y:S02]  /*8290*/  FFMA.FTZ R65, R67.reuse, R214, R66 ;  /* 0x000000d643417223 */ /* 0x050fe40000010042 */
[----:B------:R-:W-:Y:S02]  /*82a0*/  FMUL.FTZ R66, R67, R210 ;  /* 0x000000d243427220 */ /* 0x000fe40000410000 */
[C---:B--2---:R-:W-:Y:S02]  /*82b0*/  FFMA.FTZ R67, R211.reuse, R214, R64 ;  /* 0x000000d6d3437223 */ /* 0x044fe40000010040 */
        /* <DEDUP_REMOVED lines=12> */
[----:B-----5:R-:W-:Y:S05]  /*8380*/  CALL.REL.NOINC `($__internal_106_$__cuda_sm70_shflsync_idx_p) ;  /* 0x000080d000007944 */ /* 0x020fea0003c00000 */
.L_x_4326:
[----:B------:R-:W-:Y:S05]  /*8390*/  BRA.CONV ~URZ, `(.L_x_4327) ;  /* 0x000000637f007947 */ /* 0x000fea000b800000 */
[----:B-1----:R-:W-:Y:S01]  /*83a0*/  HFMA2.MMA R65, -RZ, RZ, 0, 1.847743988037109375e-06 ;  /* 0x0000001fff417435 */ /* 0x002fe200000001ff */
[----:B------:R-:W-:Y:S02]  /*83b0*/  MOV R68, R69 ;  /* 0x0000004500447202 */ /* 0x000fe40000000f00 */
[----:B------:R-:W-:-:S02]  /*83c0*/  MOV R66, 0x1f ;  /* 0x0000001f00427802 */ /* 0x000fc40000000f00 */
[----:B------:R-:W-:Y:S02]  /*83d0*/  MOV R67, 0xffffffff ;  /* 0xffffffff00437802 */ /* 0x000fe40000000f00 */
[----:B------:R-:W-:Y:S02]  /*83e0*/  MOV R64, 0x8400 ;  /* 0x0000840000407802 */ /* 0x000fe40000000f00 */
[----:B-----5:R-:W-:Y:S05]  /*83f0*/  CALL.REL.NOINC `($__internal_106_$__cuda_sm70_shflsync_idx_p) ;  /* 0x0000806000007944 */ /* 0x020fea0003c00000 */
.L_x_4327:
[----:B------:R-:W-:Y:S05]  /*8400*/  BRA.CONV ~URZ, `(.L_x_4328) ;  /* 0x000000637f007947 */ /* 0x000fea000b800000 */
[----:B-1----:R-:W-:Y:S01]  /*8410*/  HFMA2.MMA R65, -RZ, RZ, 0, 1.847743988037109375e-06 ;  /* 0x0000001fff417435 */ /* 0x002fe200000001ff */
[----:B------:R-:W-:Y:S02]  /*8420*/  MOV R68, R70 ;  /* 0x0000004600447202 */ /* 0x000fe40000000f00 */
[----:B------:R-:W-:Y:S02]  /*8430*/  MOV R66, 0x1f ;  /* 0x0000001f00427802 */ /* 0x000fe40000000f00 */
[----:B------:R-:W-:Y:S02]  /*8440*/  MOV R67, 0xffffffff ;  /* 0xffffffff00437802 */ /* 0x000fe40000000f00 */
[----:B------:R-:W-:Y:S02]  /*8450*/  MOV R64, 0x8470 ;  /* 0x0000847000407802 */ /* 0x000fe40000000f00 */
[----:B-----5:R-:W-:Y:S05]  /*8460*/  CALL.REL.NOINC `($__internal_106_$__cuda_sm70_shflsync_idx_p) ;  /* 0x00007ff000007944 */ /* 0x020fea0003c00000 */
.L_x_4328:
[----:B------:R-:W-:Y:S05]  /*8470*/  BRA.CONV ~URZ, `(.L_x_4329) ;  /* 0x000000637f007947 */ /* 0x000fea000b800000 */
[----:B-1----:R-:W-:Y:S01]  /*8480*/  HFMA2.MMA R65, -RZ, RZ, 0, 1.847743988037109375e-06 ;  /* 0x0000001fff417435 */ /* 0x002fe200000001ff */
[----:B------:R-:W-:-:S02]  /*8490*/  MOV R68, R212 ;  /* 0x000000d400447202 */ /* 0x000fc40000000f00 */
[----:B------:R-:W-:Y:S02]  /*84a0*/  MOV R66, 0x1f ;  /* 0x0000001f00427802 */ /* 0x000fe40000000f00 */
[----:B------:R-:W-:Y:S02]  /*84b0*/  MOV R67, 0xffffffff ;  /* 0xffffffff00437802 */ /* 0x000fe40000000f00 */
[----:B------:R-:W-:Y:S02]  /*84c0*/  MOV R64, 0x84e0 ;  /* 0x000084e000407802 */ /* 0x000fe40000000f00 */
[----:B-----5:R-:W-:Y:S05]  /*84d0*/  CALL.REL.NOINC `($__internal_106_$__cuda_sm70_shflsync_idx_p) ;  /* 0x00007f8000007944 */ /* 0x020fea0003c00000 */
.L_x_4329:
[----:B------:R-:W-:Y:S05]  /*84e0*/  BRA.DIV ~URZ, `(.L_x_4330) ;  /* 0x00006d027f007947 */ /* 0x000fea000b800000 */
[----:B-----5:R-:W0:Y:S04]  /*84f0*/  SHFL.IDX PT, R60, R60, RZ, 0x1f ;  /* 0x00001fff3c3c7589 */ /* 0x020e2800000e0000 */
[----:B------:R-:W2:Y:S04]  /*8500*/  SHFL.IDX PT, R61, R61, RZ, 0x1f ;  /* 0x00001fff3d3d7589 */ /* 0x000ea800000e0000 */
[----:B------:R-:W3:Y:S04]  /*8510*/  SHFL.IDX PT, R62, R62, RZ, 0x1f ;  /* 0x00001fff3e3e7589 */ /* 0x000ee800000e0000 */
[----:B------:R-:W4:Y:S04]  /*8520*/  SHFL.IDX PT, R63, R63, RZ, 0x1f ;  /* 0x00001fff3f3f7589 */ /* 0x000f2800000e0000 */
[----:B------:R1:W0:Y:S04]  /*8530*/  SHFL.UP PT, R71, R214, 0x1, RZ ;  /* 0x04200000d6477989 */ /* 0x00022800000e00ff */
[----:B------:R-:W0:Y:S04]  /*8540*/  SHFL.UP PT, R69, R69, 0x1, RZ ;  /* 0x0420000045457989 */ /* 0x000e2800000e00ff */
[----:B------:R-:W0:Y:S04]  /*8550*/  SHFL.UP PT, R70, R70, 0x1, RZ ;  /* 0x0420000046467989 */ /* 0x000e2800000e00ff */
[----:B------:R1:W0:Y:S02]  /*8560*/  SHFL.UP PT, R210, R212, 0x1, RZ ;  /* 0x04200000d4d27989 */ /* 0x00022400000e00ff */
.L_x_4370:
[----:B-12---:R-:W1:Y:S01]  /*8570*/  LDS.128 R64, [R209+0x10e0] ;  /* 0x0010e000d1407984 */ /* 0x006e620000000c00 */
[----:B0--3--:R-:W-:-:S02]  /*8580*/  FMUL.FTZ R212, R62, R69 ;  /* 0x000000453ed47220 */ /* 0x009fc40000410000 */
[C---:B----4-:R-:W-:Y:S02]  /*8590*/  FMUL.FTZ R68, R63.reuse, R69 ;  /* 0x000000453f447220 */ /* 0x050fe40000410000 */
        /* <DEDUP_REMOVED lines=9> */
[C---:B-1----:R-:W-:Y:S02]  /*8630*/  FMUL.FTZ R71, R65.reuse, R63 ;  /* 0x0000003f41477220 */ /* 0x042fe40000410000 */
        /* <DEDUP_REMOVED lines=10> */
.L_x_4323:
[----:B---3--:R-:W-:Y:S05]  /*86e0*/  BSYNC B0 ;  /* 0x0000000000007941 */ /* 0x008fea0003800000 */
.L_x_4322:
[CC--:B012--5:R-:W-:Y:S01]  /*86f0*/  FMUL.FTZ R60, R146.reuse, -R116.reuse ;  /* 0x80000074923c7220 */ /* 0x0e7fe20000410000 */
[----:B------:R-:W-:Y:S01]  /*8700*/  WARPSYNC 0xffffffff ;  /* 0xffffffff00007948 */ /* 0x000fe20003800000 */
[-C--:B------:R-:W-:Y:S01]  /*8710*/  FMUL.FTZ R61, R146, R117.reuse ;  /* 0x00000075923d7220 */ /* 0x080fe20000410000 */
[----:B------:R-:W-:Y:S01]  /*8720*/  BAR.SYNC.DEFER_BLOCKING 0x0 ;  /* 0x0000000000007b1d */ /* 0x000fe20000010000 */
[C---:B------:R-:W-:Y:S01]  /*8730*/  FFMA.FTZ R60, R148.reuse, -R117, R60 ;  /* 0x80000075943c7223 */ /* 0x040fe2000001003c */
[----:B------:R-:W-:Y:S01]  /*8740*/  ISETP.GE.AND P0, PT, R133, c[0x0][0x174], PT ;  /* 0x00005d0085007a0c */ /* 0x000fe20003f06270 */
[CC--:B------:R-:W-:Y:S02]  /*8750*/  FMUL.FTZ R63, R148.reuse, R177.reuse ;  /* 0x000000b1943f7220 */ /* 0x0c0fe40000410000 */
[----:B------:R-:W-:Y:S01]  /*8760*/  FFMA.FTZ R61, R148, R116, -R61 ;  /* 0x00000074943d7223 */ /* 0x000fe2000001083d */
[----:B------:R-:W-:Y:S01]  /*8770*/  ISETP.NE.OR P0, PT, R136, RZ, P0 ;  /* 0x000000ff8800720c */ /* 0x000fe20000705670 */
[----:B------:R-:W-:Y:S01]  /*8780*/  FMUL.FTZ R64, R149, -R60 ;  /* 0x8000003c95407220 */ /* 0x000fe20000410000 */
[----:B------:R-:W-:Y:S01]  /*8790*/  BSSY B0, `(.L_x_4331) ;  /* 0x00001a1000007945 */ /* 0x000fe20003800000 */
[----:B------:R-:W-:-:S02]  /*87a0*/  FMUL.FTZ R62, R146, R177 ;  /* 0x000000b1923e7220 */ /* 0x000fc40000410000 */
[----:B------:R-:W-:Y:S02]  /*87b0*/  FFMA.FTZ R63, -R146, R193, -R63 ;  /* 0x000000c1923f7223 */ /* 0x000fe4000001093f */
        /* <DEDUP_REMOVED lines=13> */
[----:B------:R-:W-:Y:S02]  /*8890*/  FMUL.FTZ R61, R153, -R65 ;  /* 0x80000041993d7220 */ /* 0x000fe40000410000 */
[----:B------:R-:W-:Y:S02]  /*88a0*/  FFMA.FTZ R62, R150, R63, R62 ;  /* 0x0000003f963e7223 */ /* 0x000fe4000001003e */
[----:B------:R-:W-:Y:S02]  /*88b0*/  FADD.FTZ R63, R195, R60 ;  /* 0x0000003cc33f7221 */ /* 0x000fe40000010000 */
[----:B------:R-:W-:-:S02]  /*88c0*/  FMUL.FTZ R64, R153, -R67 ;  /* 0x8000004399407220 */ /* 0x000fc40000410000 */
[C---:B------:R-:W-:Y:S02]  /*88d0*/  FFMA.FTZ R67, R154.reuse, R67, -R61 ;  /* 0x000000439a437223 */ /* 0x040fe4000001083d */
[----:B------:R-:W-:Y:S02]  /*88e0*/  FMUL.FTZ R61, R151, -R63 ;  /* 0x8000003f973d7220 */ /* 0x000fe40000410000 */
[----:B------:R-:W-:Y:S02]  /*88f0*/  FADD.FTZ R62, -R179, R62 ;  /* 0x0000003eb33e7221 */ /* 0x000fe40000010100 */
[----:B------:R-:W-:Y:S02]  /*8900*/  FFMA.FTZ R64, R154, R65, R64 ;  /* 0x000000419a407223 */ /* 0x000fe40000010040 */
        /* <DEDUP_REMOVED lines=8> */
[----:B------:R-:W-:-:S02]  /*8990*/  FADD.FTZ R65, -R180, R65 ;  /* 0x00000041b4417221 */ /* 0x000fc40000010100 */
[C---:B------:R-:W-:Y:S02]  /*89a0*/  FMUL.FTZ R67, R157.reuse, -R69 ;  /* 0x800000459d437220 */ /* 0x040fe40000410000 */
[-C--:B------:R-:W-:Y:S02]  /*89b0*/  FMUL.FTZ R66, R157, -R64.reuse ;  /* 0x800000409d427220 */ /* 0x080fe40000410000 */
[----:B------:R-:W-:Y:S02]  /*89c0*/  FADD.FTZ R63, R196, R63 ;  /* 0x0000003fc43f7221 */ /* 0x000fe40000010000 */
[----:B------:R-:W-:Y:S02]  /*89d0*/  FMUL.FTZ R62, R153, -R65 ;  /* 0x80000041993e7220 */ /* 0x000fe40000410000 */
[C---:B------:R-:W-:Y:S02]  /*89e0*/  FFMA.FTZ R67, R158.reuse, R64, -R67 ;  /* 0x000000409e437223 */ /* 0x040fe40000010843 */
[----:B------:R-:W-:-:S02]  /*89f0*/  FFMA.FTZ R66, R158, R69, R66 ;  /* 0x000000459e427223 */ /* 0x000fc40000010042 */
[-C--:B------:R-:W-:Y:S02]  /*8a00*/  FMUL.FTZ R64, R153, -R63.reuse ;  /* 0x8000003f99407220 */ /* 0x080fe40000410000 */
[C---:B------:R-:W-:Y:S02]  /*8a10*/  FFMA.FTZ R62, R154.reuse, R63, -R62 ;  /* 0x0000003f9a3e7223 */ /* 0x040fe4000001083e */
[----:B------:R-:W-:Y:S02]  /*8a20*/  FMUL.FTZ R63, R159, -R66 ;  /* 0x800000429f3f7220 */ /* 0x000fe40000410000 */
[----:B------:R-:W-:Y:S02]  /*8a30*/  FFMA.FTZ R64, R154, R65, R64 ;  /* 0x000000419a407223 */ /* 0x000fe40000010040 */
[----:B------:R-:W-:Y:S02]  /*8a40*/  FADD.FTZ R62, R197, R62 ;  /* 0x0000003ec53e7221 */ /* 0x000fe40000010000 */
[----:B------:R-:W-:-:S02]  /*8a50*/  FMUL.FTZ R69, R159, -R67 ;  /* 0x800000439f457220 */ /* 0x000fc40000410000 */
[C---:B------:R-:W-:Y:S02]  /*8a60*/  FFMA.FTZ R67, R160.reuse, R67, -R63 ;  /* 0x00000043a0437223 */ /* 0x040fe4000001083f */
[----:B------:R-:W-:Y:S02]  /*8a70*/  FADD.FTZ R64, -R181, R64 ;  /* 0x00000040b5407221 */ /* 0x000fe40000010100 */
[----:B------:R-:W-:Y:S02]  /*8a80*/  FMUL.FTZ R65, R155, -R62 ;  /* 0x8000003e9b417220 */ /* 0x000fe40000410000 */
[----:B------:R-:W-:Y:S02]  /*8a90*/  FFMA.FTZ R69, R160, R66, R69 ;  /* 0x00000042a0457223 */ /* 0x000fe40000010045 */
[----:B------:R-:W-:Y:S02]  /*8aa0*/  FMUL.FTZ R68, R161, -R67 ;  /* 0x80000043a1447220 */ /* 0x000fe40000410000 */
[----:B------:R-:W-:-:S02]  /*8ab0*/  FMUL.FTZ R63, R155, -R64 ;  /* 0x800000409b3f7220 */ /* 0x000fc40000410000 */
[----:B------:R-:W-:Y:S02]  /*8ac0*/  FFMA.FTZ R65, R156, R64, R65 ;  /* 0x000000409c417223 */ /* 0x000fe40000010041 */
[-C--:B------:R-:W-:Y:S02]  /*8ad0*/  FMUL.FTZ R66, R161, -R69.reuse ;  /* 0x80000045a1427220 */ /* 0x080fe40000410000 */
[----:B------:R-:W-:Y:S02]  /*8ae0*/  FFMA.FTZ R68, R162, R69, R68 ;  /* 0x00000045a2447223 */ /* 0x000fe40000010044 */
[----:B------:R-:W-:Y:S02]  /*8af0*/  FFMA.FTZ R63, R156, R62, -R63 ;  /* 0x0000003e9c3f7223 */ /* 0x000fe4000001083f */
[----:B------:R-:W-:Y:S02]  /*8b00*/  FADD.FTZ R65, -R182, R65 ;  /* 0x00000041b6417221 */ /* 0x000fe40000010100 */
[----:B------:R-:W-:-:S02]  /*8b10*/  FFMA.FTZ R66, R162, R67, -R66 ;  /* 0x00000043a2427223 */ /* 0x000fc40000010842 */
[----:B------:R-:W-:Y:S02]  /*8b20*/  FMUL.FTZ R67, R163, -R68 ;  /* 0x80000044a3437220 */ /* 0x000fe40000410000 */
[----:B------:R-:W-:Y:S02]  /*8b30*/  FADD.FTZ R63, R198, R63 ;  /* 0x0000003fc63f7221 */ /* 0x000fe40000010000 */
[----:B------:R-:W-:Y:S02]  /*8b40*/  FMUL.FTZ R62, R157, -R65 ;  /* 0x800000419d3e7220 */ /* 0x000fe40000410000 */
[-C--:B------:R-:W-:Y:S02]  /*8b50*/  FMUL.FTZ R69, R163, -R66.reuse ;  /* 0x80000042a3457220 */ /* 0x080fe40000410000 */
[----:B------:R-:W-:Y:S02]  /*8b60*/  FFMA.FTZ R67, R164, R66, -R67 ;  /* 0x00000042a4437223 */ /* 0x000fe40000010843 */
[----:B------:R-:W-:-:S02]  /*8b70*/  FMUL.FTZ R66, R157, -R63 ;  /* 0x8000003f9d427220 */ /* 0x000fc40000410000 */
[C---:B------:R-:W-:Y:S02]  /*8b80*/  FFMA.FTZ R64, R158.reuse, R63, -R62 ;  /* 0x0000003f9e407223 */ /* 0x040fe4000001083e */
[C---:B0-----:R-:W-:Y:S02]  /*8b90*/  FMUL.FTZ R62, R131.reuse, R60 ;  /* 0x0000003c833e7220 */ /* 0x041fe40000410000 */
[----:B------:R-:W-:Y:S02]  /*8ba0*/  FFMA.FTZ R66, R158, R65, R66 ;  /* 0x000000419e427223 */ /* 0x000fe40000010042 */
[-C--:B------:R-:W-:Y:S02]  /*8bb0*/  FMUL.FTZ R131, R131, R61.reuse ;  /* 0x0000003d83837220 */ /* 0x080fe40000410000 */
[----:B------:R-:W-:Y:S02]  /*8bc0*/  FFMA.FTZ R62, R130, R61, R62 ;  /* 0x0000003d823e7223 */ /* 0x000fe4000001003e */
[----:B------:R-:W-:-:S02]  /*8bd0*/  FADD.FTZ R66, -R183, R66 ;  /* 0x00000042b7427221 */ /* 0x000fc40000010100 */
[----:B------:R-:W-:Y:S02]  /*8be0*/  FFMA.FTZ R131, R130, R60, -R131 ;  /* 0x0000003c82837223 */ /* 0x000fe40000010883 */
[----:B------:R-:W-:Y:S02]  /*8bf0*/  FFMA.FTZ R69, R164, R68, R69 ;  /* 0x00000044a4457223 */ /* 0x000fe40000010045 */
[----:B------:R-:W-:Y:S02]  /*8c00*/  FADD.FTZ R209, RZ, R62 ;  /* 0x0000003effd17221 */ /* 0x000fe40000010000 */
[----:B------:R-:W-:Y:S02]  /*8c10*/  FMUL.FTZ R63, R165, -R67 ;  /* 0x80000043a53f7220 */ /* 0x000fe40000410000 */
[----:B------:R-:W-:Y:S02]  /*8c20*/  FADD.FTZ R64, R199, R64 ;  /* 0x00000040c7407221 */ /* 0x000fe40000010000 */
[----:B------:R-:W-:-:S02]  /*8c30*/  FMUL.FTZ R61, R159, -R66 ;  /* 0x800000429f3d7220 */ /* 0x000fc40000410000 */
[----:B------:R-:W-:Y:S02]  /*8c40*/  FFMA.FTZ R237, R96, R79, R131 ;  /* 0x0000004f60ed7223 */ /* 0x000fe40000010083 */
[----:B------:R-:W-:Y:S02]  /*8c50*/  FMUL.FTZ R68, R165, -R69 ;  /* 0x80000045a5447220 */ /* 0x000fe40000410000 */
[C---:B------:R-:W-:Y:S02]  /*8c60*/  FMUL.FTZ R60, R175.reuse, R209 ;  /* 0x000000d1af3c7220 */ /* 0x040fe40000410000 */
[----:B------:R-:W-:Y:S02]  /*8c70*/  FFMA.FTZ R69, R166, R69, R63 ;  /* 0x00000045a6457223 */ /* 0x000fe4000001003f */
[----:B------:R-:W-:Y:S02]  /*8c80*/  FFMA.FTZ R63, R160, R64, -R61 ;  /* 0x00000040a03f7223 */ /* 0x000fe4000001083d */
[----:B------:R-:W-:-:S02]  /*8c90*/  FMUL.FTZ R61, R175, R237 ;  /* 0x000000edaf3d7220 */ /* 0x000fc40000410000 */
[C---:B------:R-:W-:Y:S02]  /*8ca0*/  FFMA.FTZ R60, R176.reuse, R237, -R60 ;  /* 0x000000edb03c7223 */ /* 0x040fe4000001083c */
[----:B------:R-:W-:Y:S02]  /*8cb0*/  FMUL.FTZ R65, R159, -R64 ;  /* 0x800000409f417220 */ /* 0x000fe40000410000 */
[----:B------:R-:W-:Y:S02]  /*8cc0*/  FFMA.FTZ R61, R176, R209, R61 ;  /* 0x000000d1b03d7223 */ /* 0x000fe4000001003d */
[----:B------:R-:W-:Y:S02]  /*8cd0*/  FFMA.FTZ R68, R166, R67, -R68 ;  /* 0x00000043a6447223 */ /* 0x000fe40000010844 */
[----:B------:R-:W-:Y:S02]  /*8ce0*/  FFMA.FTZ R235, R97, R78, R60 ;  /* 0x0000004e61eb7223 */ /* 0x000fe4000001003c */
[----:B------:R-:W-:-:S02]  /*8cf0*/  FFMA.FTZ R65, R160, R66, R65 ;  /* 0x00000042a0417223 */ /* 0x000fc40000010041 */
[----:B------:R-:W-:Y:S02]  /*8d00*/  FADD.FTZ R131, RZ, R61 ;  /* 0x0000003dff837221 */ /* 0x000fe40000010000 */
[----:B------:R-:W-:Y:S02]  /*8d10*/  FMUL.FTZ R62, R167, -R68 ;  /* 0x80000044a73e7220 */ /* 0x000fe40000410000 */
[----:B------:R-:W-:Y:S02]  /*8d20*/  FMUL.FTZ R61, R173, R235 ;  /* 0x000000ebad3d7220 */ /* 0x000fe40000410000 */
        /* <DEDUP_REMOVED lines=17> */
[-C--:B------:R-:W-:Y:S02]  /*8e40*/  FMUL.FTZ R63, R171, R230.reuse ;  /* 0x000000e6ab3f7220 */ /* 0x080fe40000410000 */
[C---:B------:R-:W-:Y:S02]  /*8e50*/  FFMA.FTZ R61, R172.reuse, R230, -R61 ;  /* 0x000000e6ac3d7223 */ /* 0x040fe4000001083d */
[----:B------:R-:W-:Y:S02]  /*8e60*/  FFMA.FTZ R63, R172, R130, R63 ;  /* 0x00000082ac3f7223 */ /* 0x000fe4000001003f */
[----:B------:R-:W-:-:S02]  /*8e70*/  FFMA.FTZ R233, R95, R76, R61 ;  /* 0x0000004c5fe97223 */ /* 0x000fc4000001003d */
[----:B------:R-:W-:Y:S02]  /*8e80*/  FFMA.FTZ R64, R162, R65, R64 ;  /* 0x00000041a2407223 */ /* 0x000fe40000010040 */
[----:B------:R-:W-:Y:S02]  /*8e90*/  FFMA.FTZ R60, R170, R67, -R60 ;  /* 0x00000043aa3c7223 */ /* 0x000fe4000001083c */
[----:B------:R-:W-:Y:S02]  /*8ea0*/  FMUL.FTZ R65, R171, -R69 ;  /* 0x80000045ab417220 */ /* 0x000fe40000410000 */
[----:B------:R-:W-:Y:S02]  /*8eb0*/  FADD.FTZ R211, RZ, R63 ;  /* 0x0000003fffd37221 */ /* 0x000fe40000010000 */
[----:B------:R-:W-:Y:S02]  /*8ec0*/  FMUL.FTZ R61, R169, R233 ;  /* 0x000000e9a93d7220 */ /* 0x000fe40000410000 */
[----:B------:R-:W-:-:S02]  /*8ed0*/  FMUL.FTZ R67, R171, -R60 ;  /* 0x8000003cab437220 */ /* 0x000fc40000410000 */
        /* <DEDUP_REMOVED lines=8> */
[----:B------:R-:W-:Y:S02]  /*8f60*/  FFMA.FTZ R228, R92, R75, R60 ;  /* 0x0000004b5ce47223 */ /* 0x000fe4000001003c */
[----:B------:R-:W-:Y:S02]  /*8f70*/  FMUL.FTZ R61, R167, R210 ;  /* 0x000000d2a73d7220 */ /* 0x000fe40000410000 */
[----:B------:R-:W-:Y:S02]  /*8f80*/  FFMA.FTZ R68, R172, R69, R67 ;  /* 0x00000045ac447223 */ /* 0x000fe40000010043 */
[----:B------:R-:W-:-:S02]  /*8f90*/  FFMA.FTZ R67, R164, R62, -R63 ;  /* 0x0000003ea4437223 */ /* 0x000fc4000001083f */
[-C--:B------:R-:W-:Y:S02]  /*8fa0*/  FMUL.FTZ R63, R167, R228.reuse ;  /* 0x000000e4a73f7220 */ /* 0x080fe40000410000 */
[C---:B------:R-:W-:Y:S02]  /*8fb0*/  FFMA.FTZ R61, R168.reuse, R228, -R61 ;  /* 0x000000e4a83d7223 */ /* 0x040fe4000001083d */
[----:B------:R-:W-:Y:S02]  /*8fc0*/  FFMA.FTZ R63, R168, R210, R63 ;  /* 0x000000d2a83f7223 */ /* 0x000fe4000001003f */
[----:B------:R-:W-:Y:S02]  /*8fd0*/  FFMA.FTZ R231, R93, R74, R61 ;  /* 0x0000004a5de77223 */ /* 0x000fe4000001003d */
[----:B------:R-:W-:Y:S02]  /*8fe0*/  FMUL.FTZ R65, R163, -R62 ;  /* 0x8000003ea3417220 */ /* 0x000fe40000410000 */
[----:B------:R-:W-:-:S02]  /*8ff0*/  FADD.FTZ R213, RZ, R63 ;  /* 0x0000003fffd57221 */ /* 0x000fc40000010000 */
[C---:B------:R-:W-:Y:S02]  /*9000*/  FMUL.FTZ R61, R165.reuse, R231 ;  /* 0x000000e7a53d7220 */ /* 0x040fe40000410000 */
[----:B------:R-:W-:Y:S02]  /*9010*/  FFMA.FTZ R69, R164, R64, R65 ;  /* 0x00000040a4457223 */ /* 0x000fe40000010041 */
[----:B------:R-:W-:Y:S02]  /*9020*/  FADD.FTZ R67, R202, R67 ;  /* 0x00000043ca437221 */ /* 0x000fe40000010000 */
[-C--:B------:R-:W-:Y:S02]  /*9030*/  FMUL.FTZ R60, R165, R213.reuse ;  /* 0x000000d5a53c7220 */ /* 0x080fe40000410000 */
[----:B------:R-:W-:Y:S02]  /*9040*/  FFMA.FTZ R61, R166, R213, R61 ;  /* 0x000000d5a63d7223 */ /* 0x000fe4000001003d */
[----:B------:R-:W-:-:S02]  /*9050*/  FMUL.FTZ R65, R173, -R68 ;  /* 0x80000044ad417220 */ /* 0x000fc40000410000 */
[----:B------:R-:W-:Y:S02]  /*9060*/  FADD.FTZ R69, -R186, R69 ;  /* 0x00000045ba457221 */ /* 0x000fe40000010100 */
[----:B------:R-:W-:Y:S02]  /*9070*/  FMUL.FTZ R63, R165, -R67 ;  /* 0x80000043a53f7220 */ /* 0x000fe40000410000 */
[----:B------:R-:W-:Y:S02]  /*9080*/  FFMA.FTZ R60, R166, R231, -R60 ;  /* 0x000000e7a63c7223 */ /* 0x000fe4000001083c */
[----:B------:R-:W-:Y:S02]  /*9090*/  FADD.FTZ R212, RZ, R61 ;  /* 0x0000003dffd47221 */ /* 0x000fe40000010000 */
[-C--:B------:R-:W-:Y:S02]  /*90a0*/  FMUL.FTZ R71, R173, -R66.reuse ;  /* 0x80000042ad477220 */ /* 0x080fe40000410000 */
[----:B------:R-:W-:-:S02]  /*90b0*/  FFMA.FTZ R64, R174, R66, -R65 ;  /* 0x00000042ae407223 */ /* 0x000fc40000010841 */
[-C--:B------:R-:W-:Y:S02]  /*90c0*/  FMUL.FTZ R62, R165, -R69.reuse ;  /* 0x80000045a53e7220 */ /* 0x080fe40000410000 */
[----:B------:R-:W-:Y:S02]  /*90d0*/  FFMA.FTZ R66, R166, R69, R63 ;  /* 0x00000045a6427223 */ /* 0x000fe4000001003f */
[----:B------:R-:W-:Y:S02]  /*90e0*/  FFMA.FTZ R226, R90, R73, R60 ;  /* 0x000000495ae27223 */ /* 0x000fe4000001003c */
[----:B------:R-:W-:Y:S02]  /*90f0*/  FMUL.FTZ R61, R163, R212 ;  /* 0x000000d4a33d7220 */ /* 0x000fe40000410000 */
[----:B------:R-:W-:Y:S02]  /*9100*/  FFMA.FTZ R62, R166, R67, -R62 ;  /* 0x00000043a63e7223 */ /* 0x000fe4000001083e */
[----:B------:R-:W-:-:S02]  /*9110*/  FADD.FTZ R66, -R187, R66 ;  /* 0x00000042bb427221 */ /* 0x000fc40000010100 */
[-C--:B------:R-:W-:Y:S02]  /*9120*/  FMUL.FTZ R63, R163, R226.reuse ;  /* 0x000000e2a33f7220 */ /* 0x080fe40000410000 */
[C---:B------:R-:W-:Y:S02]  /*9130*/  FFMA.FTZ R61, R164.reuse, R226, -R61 ;  /* 0x000000e2a43d7223 */ /* 0x040fe4000001083d */
[----:B------:R-:W-:Y:S02]  /*9140*/  FADD.FTZ R62, R203, R62 ;  /* 0x0000003ecb3e7221 */ /* 0x000fe40000010000 */
[----:B------:R-:W-:Y:S02]  /*9150*/  FMUL.FTZ R67, R167, -R66 ;  /* 0x80000042a7437220 */ /* 0x000fe40000410000 */
[----:B------:R-:W-:Y:S02]  /*9160*/  FFMA.FTZ R63, R164, R212, R63 ;  /* 0x000000d4a43f7223 */ /* 0x000fe4000001003f */
[----:B------:R-:W-:-:S02]  /*9170*/  FFMA.FTZ R229, R91, R72, R61 ;  /* 0x000000485be57223 */ /* 0x000fc4000001003d */
[-C--:B------:R-:W-:Y:S02]  /*9180*/  FMUL.FTZ R69, R167, -R62.reuse ;  /* 0x8000003ea7457220 */ /* 0x080fe40000410000 */
[C---:B------:R-:W-:Y:S02]  /*9190*/  FFMA.FTZ R67, R168.reuse, R62, -R67 ;  /* 0x0000003ea8437223 */ /* 0x040fe40000010843 */
[----:B------:R-:W-:Y:S02]  /*91a0*/  FADD.FTZ R215, RZ, R63 ;  /* 0x0000003fffd77221 */ /* 0x000fe40000010000 */
[----:B------:R-:W-:Y:S02]  /*91b0*/  FMUL.FTZ R61, R161, R229 ;  /* 0x000000e5a13d7220 */ /* 0x000fe40000410000 */
[----:B------:R-:W-:Y:S02]  /*91c0*/  FFMA.FTZ R69, R168, R66, R69 ;  /* 0x00000042a8457223 */ /* 0x000fe40000010045 */
[----:B------:R-:W-:-:S02]  /*91d0*/  FADD.FTZ R67, R204, R67 ;  /* 0x00000043cc437221 */ /* 0x000fc40000010000 */
[-C--:B------:R-:W-:Y:S02]  /*91e0*/  FMUL.FTZ R60, R161, R215.reuse ;  /* 0x000000d7a13c7220 */ /* 0x080fe40000410000 */
[----:B------:R-:W-:Y:S02]  /*91f0*/  FFMA.FTZ R61, R162, R215, R61 ;  /* 0x000000d7a23d7223 */ /* 0x000fe4000001003d */
[----:B------:R-:W-:Y:S02]  /*9200*/  FADD.FTZ R69, -R188, R69 ;  /* 0x00000045bc457221 */ /* 0x000fe40000010100 */
[----:B------:R-:W-:Y:S02]  /*9210*/  FMUL.FTZ R63, R169, -R67 ;  /* 0x80000043a93f7220 */ /* 0x000fe40000410000 */
[----:B------:R-:W-:Y:S02]  /*9220*/  FFMA.FTZ R60, R162, R229, -R60 ;  /* 0x000000e5a23c7223 */ /* 0x000fe4000001083c */
[----:B------:R-:W-:-:S02]  /*9230*/  FADD.FTZ R214, RZ, R61 ;  /* 0x0000003dffd67221 */ /* 0x000fc40000010000 */
        /* <DEDUP_REMOVED lines=23> */
[----:B------:R-:W-:Y:S01]  /*93b0*/  FADD.FTZ R216, RZ, R61 ;  /* 0x0000003dffd87221 */ /* 0x000fe20000010000 */
[----:B------:R-:W-:Y:S01]  /*93c0*/  HFMA2.MMA R61, -RZ, RZ, 0, 0 ;  /* 0x00000000ff3d7435 */ /* 0x000fe200000001ff */
[----:B------:R-:W-:-:S02]  /*93d0*/  FFMA.FTZ R65, R174, R68, R71 ;  /* 0x00000044ae417223 */ /* 0x000fc40000010047 */
[-C--:B------:R-:W-:Y:S02]  /*93e0*/  FMUL.FTZ R62, R173, -R69.reuse ;  /* 0x80000045ad3e7220 */ /* 0x080fe40000410000 */
[----:B------:R-:W-:Y:S02]  /*93f0*/  FFMA.FTZ R68, R174, R69, R63 ;  /* 0x00000045ae447223 */ /* 0x000fe4000001003f */
[----:B------:R-:W-:Y:S01]  /*9400*/  FFMA.FTZ R222, R86, R57, R60 ;  /* 0x0000003956de7223 */ /* 0x000fe2000001003c */
[----:B------:R-:W-:Y:S01]  /*9410*/  MOV R60, 0x3f800000 ;  /* 0x3f800000003c7802 */ /* 0x000fe20000000f00 */
[C---:B------:R-:W-:Y:S02]  /*9420*/  FMUL.FTZ R63, R155.reuse, R216 ;  /* 0x000000d89b3f7220 */ /* 0x040fe40000410000 */
[----:B------:R-:W-:Y:S02]  /*9430*/  FFMA.FTZ R66, R174, R67, -R62 ;  /* 0x00000043ae427223 */ /* 0x000fe4000001083e */
[----:B------:R-:W-:-:S02]  /*9440*/  FMUL.FTZ R67, R155, R222 ;  /* 0x000000de9b437220 */ /* 0x000fc40000410000 */
[C---:B------:R-:W-:Y:S02]  /*9450*/  FFMA.FTZ R225, R156.reuse, R222, -R63 ;  /* 0x000000de9ce17223 */ /* 0x040fe4000001083f */
[----:B------:R-:W-:Y:S01]  /*9460*/  FFMA.FTZ R67, R156, R216, R67 ;  /* 0x000000d89c437223 */ /* 0x000fe20000010043 */
[----:B------:R-:W-:Y:S01]  /*9470*/  CS2R R62, SRZ ;  /* 0x00000000003e7805 */ /* 0x000fe2000001ff00 */
[----:B------:R-:W-:Y:S02]  /*9480*/  FFMA.FTZ R225, R87, R56, R225 ;  /* 0x0000003857e17223 */ /* 0x000fe400000100e1 */
[----:B------:R-:W-:Y:S02]  /*9490*/  FADD.FTZ R219, RZ, R67 ;  /* 0x00000043ffdb7221 */ /* 0x000fe40000010000 */
[----:B------:R-:W-:Y:S01]  /*94a0*/  FMUL.FTZ R67, R153, R225 ;  /* 0x000000e199437220 */ /* 0x000fe20000410000 */
[----:B------:R0:W1:Y:S01]  /*94b0*/  @!P0 LDS.128 R60, [R0.X16+0x2af0] ;  /* 0x002af000003c8984 */ /* 0x000062000000cc00 */
[----:B------:R-:W-:Y:S01]  /*94c0*/  FADD.FTZ R69, -R191, R68 ;  /* 0x00000044bf457221 */ /* 0x000fe20000010100 */
[----:B------:R-:W-:Y:S01]  /*94d0*/  ISETP.GT.U32.AND P0, PT, R140, 0x1f, PT ;  /* 0x0000001f8c00780c */ /* 0x000fe20003f04070 */
[----:B------:R-:W-:-:S02]  /*94e0*/  FADD.FTZ R68, R207, R66 ;  /* 0x00000042cf447221 */ /* 0x000fc40000010000 */
[-C--:B------:R-:W-:Y:S02]  /*94f0*/  FMUL.FTZ R66, R153, R219.reuse ;  /* 0x000000db99427220 */ /* 0x080fe40000410000 */
[C---:B------:R-:W-:Y:S02]  /*9500*/  FFMA.FTZ R67, R154.reuse, R219, R67 ;  /* 0x000000db9a437223 */ /* 0x040fe40000010043 */
[----:B------:R-:W-:Y:S02]  /*9510*/  FFMA.FTZ R66, R154, R225, -R66 ;  /* 0x000000e19a427223 */ /* 0x000fe40000010842 */
[----:B------:R-:W-:Y:S02]  /*9520*/  FADD.FTZ R220, RZ, R67 ;  /* 0x00000043ffdc7221 */ /* 0x000fe40000010000 */
[----:B------:R-:W-:Y:S02]  /*9530*/  FMUL.FTZ R70, R175, -R68 ;  /* 0x80000044af467220 */ /* 0x000fe40000410000 */
[----:B------:R-:W-:-:S02]  /*9540*/  FFMA.FTZ R218, R84, R55, R66 ;  /* 0x0000003754da7223 */ /* 0x000fc40000010042 */
[----:B------:R-:W-:Y:S02]  /*9550*/  FMUL.FTZ R67, R151, R220 ;  /* 0x000000dc97437220 */ /* 0x000fe40000410000 */
[-C--:B------:R-:W-:Y:S02]  /*9560*/  FMUL.FTZ R71, R175, -R69.reuse ;  /* 0x80000045af477220 */ /* 0x080fe40000410000 */
[----:B------:R-:W-:Y:S02]  /*9570*/  FFMA.FTZ R239, R176, R69, R70 ;  /* 0x00000045b0ef7223 */ /* 0x000fe40000010046 */
[-C--:B------:R-:W-:Y:S02]  /*9580*/  FMUL.FTZ R69, R151, R218.reuse ;  /* 0x000000da97457220 */ /* 0x080fe40000410000 */
[----:B------:R-:W-:Y:S02]  /*9590*/  FFMA.FTZ R67, R152, R218, -R67 ;  /* 0x000000da98437223 */ /* 0x000fe40000010843 */
[----:B------:R-:W-:-:S02]  /*95a0*/  FMUL.FTZ R66, R175, -R64 ;  /* 0x80000040af427220 */ /* 0x000fc40000410000 */
[----:B------:R-:W-:Y:S02]  /*95b0*/  FFMA.FTZ R221, R176, R68, -R71 ;  /* 0x00000044b0dd7223 */ /* 0x000fe40000010847 */
[----:B------:R-:W-:Y:S02]  /*95c0*/  FFMA.FTZ R69, R152, R220, R69 ;  /* 0x000000dc98457223 */ /* 0x000fe40000010045 */
[-C--:B------:R-:W-:Y:S02]  /*95d0*/  FMUL.FTZ R71, R175, -R65.reuse ;  /* 0x80000041af477220 */ /* 0x080fe40000410000 */
[----:B------:R-:W-:Y:S02]  /*95e0*/  FFMA.FTZ R223, R85, R54, R67 ;  /* 0x0000003655df7223 */ /* 0x000fe40000010043 */
[----:B------:R-:W-:Y:S02]  /*95f0*/  FFMA.FTZ R65, R176, R65, R66 ;  /* 0x00000041b0417223 */ /* 0x000fe40000010042 */
[----:B------:R-:W-:-:S02]  /*9600*/  FADD.FTZ R66, R208, R221 ;  /* 0x000000ddd0427221 */ /* 0x000fc40000010000 */
[----:B------:R-:W-:Y:S02]  /*9610*/  FADD.FTZ R221, RZ, R69 ;  /* 0x00000045ffdd7221 */ /* 0x000fe40000010000 */
[C---:B------:R-:W-:Y:S02]  /*9620*/  FMUL.FTZ R69, R149.reuse, R223 ;  /* 0x000000df95457220 */ /* 0x040fe40000410000 */
[-C--:B------:R-:W-:Y:S02]  /*9630*/  FMUL.FTZ R68, R149, R221.reuse ;  /* 0x000000dd95447220 */ /* 0x080fe40000410000 */
[C---:B------:R-:W-:Y:S02]  /*9640*/  FFMA.FTZ R69, R150.reuse, R221, R69 ;  /* 0x000000dd96457223 */ /* 0x040fe40000010045 */
[----:B------:R-:W-:Y:S02]  /*9650*/  FFMA.FTZ R68, R150, R223, -R68 ;  /* 0x000000df96447223 */ /* 0x000fe40000010844 */
[----:B------:R-:W-:-:S02]  /*9660*/  FADD.FTZ R243, RZ, R69 ;  /* 0x00000045fff37221 */ /* 0x000fc40000010000 */
[----:B------:R-:W-:Y:S02]  /*9670*/  FFMA.FTZ R64, R176, R64, -R71 ;  /* 0x00000040b0407223 */ /* 0x000fe40000010847 */
        /* <DEDUP_REMOVED lines=15> */
[----:B------:R-:W-:Y:S02]  /*9770*/  FFMA.FTZ R234, R64, R71, R234 ;  /* 0x0000004740ea7223 */ /* 0x000fe400000100ea */
[C---:B------:R-:W-:Y:S02]  /*9780*/  FMUL.FTZ R71, R65.reuse, R69 ;  /* 0x0000004541477220 */ /* 0x040fe40000410000 */
[----:B------:R-:W-:Y:S02]  /*9790*/  FADD.FTZ R245, R66, R245 ;  /* 0x000000f542f57221 */ /* 0x000fe40000010000 */
[-C--:B------:R-:W-:Y:S02]  /*97a0*/  FMUL.FTZ R65, R65, R68.reuse ;  /* 0x0000004441417220 */ /* 0x080fe40000410000 */
[----:B------:R-:W-:Y:S01]  /*97b0*/  FADD.FTZ R252, R67, R234 ;  /* 0x000000ea43fc7221 */ /* 0x000fe20000010000 */
[----:B------:R-:W-:Y:S01]  /*97c0*/  MOV R234, R245 ;  /* 0x000000f500ea7202 */ /* 0x000fe20000000f00 */
[----:B------:R-:W-:-:S02]  /*97d0*/  FFMA.FTZ R247, R64, R68, -R71 ;  /* 0x0000004440f77223 */ /* 0x000fc40000010847 */
[----:B------:R-:W-:Y:S01]  /*97e0*/  FFMA.FTZ R236, R64, R69, R65 ;  /* 0x0000004540ec7223 */ /* 0x000fe20000010041 */
[----:B------:R-:W-:Y:S05]  /*97f0*/  BRA.DIV ~URZ, `(.L_x_4333) ;  /* 0x00005d827f007947 */ /* 0x000fea000b800000 */
[----:B------:R0:W1:Y:S02]  /*9800*/  SHFL.DOWN PT, R68, R247, 0x1, 0x1f ;  /* 0x08201f00f7447f89 */ /* 0x00006400000e0000 */
.L_x_4371:
[----:B------:R-:W-:Y:S05]  /*9810*/  BRA.DIV ~URZ, `(.L_x_4334) ;  /* 0x00005de27f007947 */ /* 0x000fea000b800000 */
[----:B------:R2:W3:Y:S04]  /*9820*/  SHFL.DOWN PT, R70, R236, 0x1, 0x1f ;  /* 0x08201f00ec467f89 */ /* 0x0004e800000e0000 */
[----:B------:R2:W4:Y:S04]  /*9830*/  SHFL.DOWN PT, R71, R245, 0x1, 0x1f ;  /* 0x08201f00f5477f89 */ /* 0x00052800000e0000 */
[----:B------:R2:W0:Y:S02]  /*9840*/  SHFL.DOWN PT, R244, R252, 0x1, 0x1f ;  /* 0x08201f00fcf47f89 */ /* 0x00042400000e0000 */
.L_x_4372:
[----:B------:R-:W-:Y:S01]  /*9850*/  BSSY B1, `(.L_x_4335) ;  /* 0x000000d000017945 */ /* 0x000fe20003800000 */
[----:B------:R-:W-:Y:S05]  /*9860*/  @!P0 BRA `(.L_x_4336) ;  /* 0x000000b000008947 */ /* 0x000fea0003800000 */
        /* <DEDUP_REMOVED lines=11> */
.L_x_4336:
[----:B------:R-:W-:Y:S05]  /*9920*/  BSYNC B1 ;  /* 0x0000000000017941 */ /* 0x000fea0003800000 */
.L_x_4335:
[----:B------:R-:W-:Y:S01]  /*9930*/  ISETP.GT.U32.AND P0, PT, R136, 0x1d, PT ;  /* 0x0000001d8800780c */ /* 0x000fe20003f04070 */
[----:B------:R-:W-:Y:S05]  /*9940*/  BRA.DIV ~URZ, `(.L_x_4337) ;  /* 0x00005e027f007947 */ /* 0x000fea000b800000 */
[----:B-1----:R1:W2:Y:S04]  /*9950*/  SHFL.DOWN PT, R68, R247, 0x2, 0x1f ;  /* 0x08401f00f7447f89 */ /* 0x0022a800000e0000 */
[----:B---3--:R1:W3:Y:S04]  /*9960*/  SHFL.DOWN PT, R70, R236, 0x2, 0x1f ;  /* 0x08401f00ec467f89 */ /* 0x0082e800000e0000 */
[----:B----4-:R1:W4:Y:S04]  /*9970*/  SHFL.DOWN PT, R71, R234, 0x2, 0x1f ;  /* 0x08401f00ea477f89 */ /* 0x01032800000e0000 */
[----:B0-----:R1:W0:Y:S02]  /*9980*/  SHFL.DOWN PT, R244, R252, 0x2, 0x1f ;  /* 0x08401f00fcf47f89 */ /* 0x00122400000e0000 */
.L_x_4373:
        /* <DEDUP_REMOVED lines=13> */
.L_x_4339:
[----:B------:R-:W-:Y:S05]  /*9a60*/  BSYNC B1 ;  /* 0x0000000000017941 */ /* 0x000fea0003800000 */
.L_x_4338:
[----:B------:R-:W-:Y:S01]  /*9a70*/  ISETP.GT.U32.AND P0, PT, R136, 0x1b, PT ;  /* 0x0000001b8800780c */ /* 0x000fe20003f04070 */
[----:B------:R-:W-:Y:S10]  /*9a80*/  BRA.DIV ~URZ, `(.L_x_4340) ;  /* 0x00005e827f007947 */ /* 0x000ff4000b800000 */
[----:B--2---:R2:W1:Y:S02]  /*9a90*/  SHFL.DOWN PT, R68, R247, 0x4, 0x1f ;  /* 0x08801f00f7447f89 */ /* 0x00446400000e0000 */
.L_x_4374:
[----:B------:R-:W-:Y:S05]  /*9aa0*/  BRA.DIV ~URZ, `(.L_x_4341) ;  /* 0x00005ee27f007947 */ /* 0x000fea000b800000 */
[----:B---3--:R3:W2:Y:S04]  /*9ab0*/  SHFL.DOWN PT, R70, R236, 0x4, 0x1f ;  /* 0x08801f00ec467f89 */ /* 0x0086a800000e0000 */
[----:B----4-:R3:W4:Y:S04]  /*9ac0*/  SHFL.DOWN PT, R71, R234, 0x4, 0x1f ;  /* 0x08801f00ea477f89 */ /* 0x01072800000e0000 */
[----:B0-----:R3:W0:Y:S02]  /*9ad0*/  SHFL.DOWN PT, R244, R252, 0x4, 0x1f ;  /* 0x08801f00fcf47f89 */ /* 0x00162400000e0000 */
.L_x_4375:
[----:B------:R-:W-:Y:S01]  /*9ae0*/  BSSY B1, `(.L_x_4342) ;  /* 0x000000d000017945 */ /* 0x000fe20003800000 */
[----:B------:R-:W-:Y:S05]  /*9af0*/  @P0 BRA `(.L_x_4343) ;  /* 0x000000b000000947 */ /* 0x000fea0003800000 */
        /* <DEDUP_REMOVED lines=11> */
.L_x_4343:
[----:B------:R-:W-:Y:S05]  /*9bb0*/  BSYNC B1 ;  /* 0x0000000000017941 */ /* 0x000fea0003800000 */
.L_x_4342:
[----:B------:R-:W-:Y:S01]  /*9bc0*/  ISETP.GT.U32.AND P0, PT, R136, 0x17, PT ;  /* 0x000000178800780c */ /* 0x000fe20003f04070 */
[----:B------:R-:W-:Y:S05]  /*9bd0*/  BRA.DIV ~URZ, `(.L_x_4344) ;  /* 0x00005f027f007947 */ /* 0x000fea000b800000 */
[----:B-1----:R1:W3:Y:S04]  /*9be0*/  SHFL.DOWN PT, R68, R247, 0x8, 0x1f ;  /* 0x09001f00f7447f89 */ /* 0x0022e800000e0000 */
[----:B--2---:R1:W2:Y:S04]  /*9bf0*/  SHFL.DOWN PT, R70, R236, 0x8, 0x1f ;  /* 0x09001f00ec467f89 */ /* 0x0042a800000e0000 */
[----:B----4-:R1:W4:Y:S04]  /*9c00*/  SHFL.DOWN PT, R71, R234, 0x8, 0x1f ;  /* 0x09001f00ea477f89 */ /* 0x01032800000e0000 */
[----:B0-----:R1:W0:Y:S02]  /*9c10*/  SHFL.DOWN PT, R244, R252, 0x8, 0x1f ;  /* 0x09001f00fcf47f89 */ /* 0x00122400000e0000 */
.L_x_4376:
        /* <DEDUP_REMOVED lines=13> */
.L_x_4346:
[----:B------:R-:W-:Y:S05]  /*9cf0*/  BSYNC B1 ;  /* 0x0000000000017941 */ /* 0x000fea0003800000 */
.L_x_4345:
[----:B------:R-:W-:Y:S01]  /*9d00*/  ISETP.GT.U32.AND P0, PT, R136, 0xf, PT ;  /* 0x0000000f8800780c */ /* 0x000fe20003f04070 */
[----:B------:R-:W-:Y:S10]  /*9d10*/  BRA.DIV ~URZ, `(.L_x_4347) ;  /* 0x00005f827f007947 */ /* 0x000ff4000b800000 */
[----:B---3--:R3:W1:Y:S02]  /*9d20*/  SHFL.DOWN PT, R68, R247, 0x10, 0x1f ;  /* 0x0a001f00f7447f89 */ /* 0x00866400000e0000 */
.L_x_4377:
[----:B------:R-:W-:Y:S05]  /*9d30*/  BRA.DIV ~URZ, `(.L_x_4348) ;  /* 0x00005fe27f007947 */ /* 0x000fea000b800000 */
[----:B--2---:R2:W3:Y:S04]  /*9d40*/  SHFL.DOWN PT, R70, R236, 0x10, 0x1f ;  /* 0x0a001f00ec467f89 */ /* 0x0044e800000e0000 */
[----:B----4-:R2:W4:Y:S04]  /*9d50*/  SHFL.DOWN PT, R71, R234, 0x10, 0x1f ;  /* 0x0a001f00ea477f89 */ /* 0x01052800000e0000 */
[----:B0-----:R2:W0:Y:S02]  /*9d60*/  SHFL.DOWN PT, R244, R252, 0x10, 0x1f ;  /* 0x0a001f00fcf47f89 */ /* 0x00142400000e0000 */
.L_x_4378:
        /* <DEDUP_REMOVED lines=13> */
.L_x_4350:
[----:B------:R-:W-:Y:S05]  /*9e40*/  BSYNC B1 ;  /* 0x0000000000017941 */ /* 0x000fea0003800000 */
.L_x_4349:
[----:B------:R-:W-:Y:S05]  /*9e50*/  BRA.DIV ~URZ, `(.L_x_4351) ;  /* 0x000060127f007947 */ /* 0x000fea000b800000 */
[----:B------:R-:W5:Y:S04]  /*9e60*/  SHFL.IDX PT, R251, R236, RZ, 0x1f ;  /* 0x00001fffecfb7589 */ /* 0x000f6800000e0000 */
[----:B------:R-:W2:Y:S04]  /*9e70*/  SHFL.IDX PT, R245, R247, RZ, 0x1f ;  /* 0x00001ffff7f57589 */ /* 0x000ea800000e0000 */
[----:B------:R-:W4:Y:S04]  /*9e80*/  SHFL.IDX PT, R238, R252, RZ, 0x1f ;  /* 0x00001ffffcee7589 */ /* 0x000f2800000e0000 */
[----:B0-----:R-:W0:Y:S04]  /*9e90*/  SHFL.DOWN PT, R244, R252, 0x1, 0x1f ;  /* 0x08201f00fcf47f89 */ /* 0x001e2800000e0000 */
[----:B----4-:R-:W4:Y:S04]  /*9ea0*/  SHFL.IDX PT, R71, R60, RZ, 0x1f ;  /* 0x00001fff3c477589 */ /* 0x010f2800000e0000 */
[----:B---3--:R-:W3:Y:S04]  /*9eb0*/  SHFL.IDX PT, R70, R62, RZ, 0x1f ;  /* 0x00001fff3e467589 */ /* 0x008ee800000e0000 */
[----:B------:R-:W1:Y:S01]  /*9ec0*/  SHFL.IDX PT, R250, R63, RZ, 0x1f ;  /* 0x00001fff3ffa7589 */ /* 0x000e6200000e0000 */
[----:B-----5:R-:W-:-:S02]  /*9ed0*/  FMUL.FTZ R64, R63, R251 ;  /* 0x000000fb3f407220 */ /* 0x020fc40000410000 */
[----:B------:R-:W-:Y:S01]  /*9ee0*/  FMUL.FTZ R66, R62, R251 ;  /* 0x000000fb3e427220 */ /* 0x000fe20000410000 */
[----:B------:R-:W0:Y:S03]  /*9ef0*/  SHFL.IDX PT, R69, R61, RZ, 0x1f ;  /* 0x00001fff3d457589 */ /* 0x000e2600000e0000 */
[----:B--2---:R-:W-:Y:S01]  /*9f00*/  FFMA.FTZ R249, R63, R245, R66 ;  /* 0x000000f53ff97223 */ /* 0x004fe20000010042 */
[----:B------:R-:W2:Y:S04]  /*9f10*/  SHFL.IDX PT, R240, R234, RZ, 0x1f ;  /* 0x00001fffeaf07589 */ /* 0x000ea800000e0000 */
[----:B------:R5:W0:Y:S04]  /*9f20*/  SHFL.DOWN PT, R242, R234, 0x1, 0x1f ;  /* 0x08201f00eaf27f89 */ /* 0x000a2800000e0000 */
[----:B------:R1:W0:Y:S04]  /*9f30*/  SHFL.DOWN PT, R246, R247, 0x1, 0x1f ;  /* 0x08201f00f7f67f89 */ /* 0x00022800000e0000 */
[----:B------:R3:W0:Y:S01]  /*9f40*/  SHFL.DOWN PT, R248, R236, 0x1, 0x1f ;  /* 0x08201f00ecf87f89 */ /* 0x00062200000e0000 */
[----:B-1---5:R-:W-:-:S02]  /*9f50*/  FMUL.FTZ R234, R60, R251 ;  /* 0x000000fb3cea7220 */ /* 0x022fc40000410000 */
[----:B------:R-:W-:Y:S02]  /*9f60*/  FMUL.FTZ R251, R61, R251 ;  /* 0x000000fb3dfb7220 */ /* 0x000fe40000410000 */
[-C--:B------:R-:W-:Y:S02]  /*9f70*/  FFMA.FTZ R247, R62, R245.reuse, -R64 ;  /* 0x000000f53ef77223 */ /* 0x080fe40000010840 */
[----:B---3--:R-:W-:Y:S02]  /*9f80*/  FMUL.FTZ R236, R60, R245 ;  /* 0x000000f53cec7220 */ /* 0x008fe40000410000 */
.L_x_4379:
[----:B----4-:R1:W3:Y:S01]  /*9f90*/  LDS.128 R64, [R232+0x1500] ;  /* 0x00150000e8407984 */ /* 0x0102e20000000c00 */
[----:B------:R-:W-:Y:S01]  /*9fa0*/  ISETP.NE.AND P0, PT, R140, 0x1f, PT ;  /* 0x0000001f8c00780c */ /* 0x000fe20003f05270 */
[----:B------:R-:W-:Y:S01]  /*9fb0*/  BSSY B1, `(.L_x_4352) ;  /* 0x000000e000017945 */ /* 0x000fe20003800000 */
[----:B------:R-:W-:Y:S02]  /*9fc0*/  MOV R68, R71 ;  /* 0x0000004700447202 */ /* 0x000fe40000000f00 */
[----:B------:R-:W-:-:S09]  /*9fd0*/  MOV R71, R250 ;  /* 0x000000fa00477202 */ /* 0x000fd20000000f00 */
[----:B------:R-:W-:Y:S05]  /*9fe0*/  @!P0 BRA `(.L_x_4353) ;  /* 0x000000a000008947 */ /* 0x000fea0003800000 */
[-C--:B01----:R-:W-:Y:S02]  /*9ff0*/  FMUL.FTZ R63, R71, R248.reuse ;  /* 0x000000f8473f7220 */ /* 0x083fe40000410000 */
        /* <DEDUP_REMOVED lines=9> */
.L_x_4353:
[----:B-1----:R-:W-:Y:S05]  /*a090*/  BSYNC B1 ;  /* 0x0000000000017941 */ /* 0x002fea0003800000 */
.L_x_4352:
        /* <DEDUP_REMOVED lines=16> */
.L_x_4332:
[----:B-1----:R-:W-:Y:S05]  /*a1a0*/  BSYNC B0 ;  /* 0x0000000000007941 */ /* 0x002fea0003800000 */
.L_x_4331:
        /* <DEDUP_REMOVED lines=77> */
[----:B------:R-:W-:Y:S02]  /*a680*/  FFMA.FTZ R65, R168, R203, -R64 ;  /* 0x000000cba8417223 */ /* 0x000fe40000010840 */
[----:B------:R-:W-:Y:S02]  /*a690*/  FFMA.FTZ R66, R14, R233, R66 ;  /* 0x000000e90e427223 */ /* 0x000fe40000010042 */
[----:B------:R-:W-:Y:S02]  /*a6a0*/  FFMA.FTZ R64, R18, -R209, RZ ;  /* 0x800000d112407223 */ /* 0x000fe400000100ff */
[----:B------:R-:W-:Y:S02]  /*a6b0*/  FMUL.FTZ R167, R167, -R203 ;  /* 0x800000cba7a77220 */ /* 0x000fe40000410000 */
[----:B------:R-:W-:-:S02]  /*a6c0*/  FFMA.FTZ R67, R13, R228, R66 ;  /* 0x000000e40d437223 */ /* 0x000fc40000010042 */
[----:B------:R-:W-:Y:S02]  /*a6d0*/  FFMA.FTZ R66, R16, -R131, R64 ;  /* 0x8000008310427223 */ /* 0x000fe40000010040 */
[----:B------:R-:W-:Y:S02]  /*a6e0*/  FFMA.FTZ R167, R168, R187, R167 ;  /* 0x000000bba8a77223 */ /* 0x000fe400000100a7 */
[----:B------:R-:W-:Y:S02]  /*a6f0*/  FFMA.FTZ R66, R15, -R130, R66 ;  /* 0x800000820f427223 */ /* 0x000fe40000010042 */
[----:B------:R-:W-:Y:S02]  /*a700*/  FADD.FTZ R204, R204, R65 ;  /* 0x00000041cccc7221 */ /* 0x000fe40000010000 */
[----:B------:R-:W-:Y:S02]  /*a710*/  FADD.FTZ R188, -R188, R167 ;  /* 0x000000a7bcbc7221 */ /* 0x000fe40000010100 */
[----:B------:R-:W-:-:S02]  /*a720*/  FFMA.FTZ R66, R14, -R211, R66 ;  /* 0x800000d30e427223 */ /* 0x000fc40000010042 */
[C---:B------:R-:W-:Y:S02]  /*a730*/  FMUL.FTZ R65, R169.reuse, -R204 ;  /* 0x800000cca9417220 */ /* 0x040fe40000410000 */
[----:B------:R-:W-:Y:S02]  /*a740*/  FMUL.FTZ R169, R169, -R188 ;  /* 0x800000bca9a97220 */ /* 0x000fe40000410000 */
[----:B------:R-:W-:Y:S02]  /*a750*/  FFMA.FTZ R66, R13, -R210, R66 ;  /* 0x800000d20d427223 */ /* 0x000fe40000010042 */
[C---:B------:R-:W-:Y:S02]  /*a760*/  FFMA.FTZ R64, R170.reuse, R188, R65 ;  /* 0x000000bcaa407223 */ /* 0x040fe40000010041 */
[----:B------:R-:W-:Y:S02]  /*a770*/  FFMA.FTZ R170, R170, R204, -R169 ;  /* 0x000000ccaaaa7223 */ /* 0x000fe400000108a9 */
[----:B------:R-:W-:-:S02]  /*a780*/  FFMA.FTZ R66, R12, -R213, R66 ;  /* 0x800000d50c427223 */ /* 0x000fc40000010042 */
[----:B------:R-:W-:Y:S02]  /*a790*/  FADD.FTZ R189, -R189, R64 ;  /* 0x00000040bdbd7221 */ /* 0x000fe40000010100 */
[----:B------:R-:W-:Y:S02]  /*a7a0*/  FADD.FTZ R205, R205, R170 ;  /* 0x000000aacdcd7221 */ /* 0x000fe40000010000 */
[----:B------:R-:W-:Y:S02]  /*a7b0*/  FFMA.FTZ R66, R11, -R212, R66 ;  /* 0x800000d40b427223 */ /* 0x000fe40000010042 */
[C---:B-1----:R-:W-:Y:S02]  /*a7c0*/  FMUL.FTZ R60, R171.reuse, -R189 ;  /* 0x800000bdab3c7220 */ /* 0x042fe40000410000 */
[----:B------:R-:W-:Y:S02]  /*a7d0*/  FMUL.FTZ R171, R171, -R205 ;  /* 0x800000cdabab7220 */ /* 0x000fe40000410000 */
[----:B------:R-:W-:-:S02]  /*a7e0*/  FFMA.FTZ R66, R10, -R215, R66 ;  /* 0x800000d70a427223 */ /* 0x000fc40000010042 */
[C---:B------:R-:W-:Y:S02]  /*a7f0*/  FFMA.FTZ R61, R172.reuse, R205, -R60 ;  /* 0x000000cdac3d7223 */ /* 0x040fe4000001083c */
[----:B------:R-:W-:Y:S02]  /*a800*/  FFMA.FTZ R171, R172, R189, R171 ;  /* 0x000000bdacab7223 */ /* 0x000fe400000100ab */
[----:B------:R-:W-:Y:S02]  /*a810*/  FFMA.FTZ R66, R9, -R214, R66 ;  /* 0x800000d609427223 */ /* 0x000fe40000010042 */
[----:B------:R-:W-:Y:S02]  /*a820*/  FFMA.FTZ R67, R12, R231, R67 ;  /* 0x000000e70c437223 */ /* 0x000fe40000010043 */
[----:B------:R-:W-:Y:S02]  /*a830*/  FADD.FTZ R206, R206, R61 ;  /* 0x0000003dcece7221 */ /* 0x000fe40000010000 */
[----:B------:R-:W-:-:S02]  /*a840*/  FADD.FTZ R190, -R190, R171 ;  /* 0x000000abbebe7221 */ /* 0x000fc40000010100 */
[----:B------:R-:W-:Y:S02]  /*a850*/  FFMA.FTZ R66, R8, -R217, R66 ;  /* 0x800000d908427223 */ /* 0x000fe40000010042 */
[----:B------:R-:W-:Y:S02]  /*a860*/  FFMA.FTZ R67, R11, R226, R67 ;  /* 0x000000e20b437223 */ /* 0x000fe40000010043 */
[C---:B------:R-:W-:Y:S02]  /*a870*/  FMUL.FTZ R61, R173.reuse, -R206 ;  /* 0x800000cead3d7220 */ /* 0x040fe40000410000 */
[----:B------:R-:W-:Y:S02]  /*a880*/  FMUL.FTZ R173, R173, -R190 ;  /* 0x800000beadad7220 */ /* 0x000fe40000410000 */
[----:B------:R-:W-:Y:S02]  /*a890*/  FFMA.FTZ R66, R7, -R216, R66 ;  /* 0x800000d807427223 */ /* 0x000fe40000010042 */
[----:B------:R-:W-:-:S02]  /*a8a0*/  FFMA.FTZ R67, R10, R229, R67 ;  /* 0x000000e50a437223 */ /* 0x000fc40000010043 */
[C---:B------:R-:W-:Y:S02]  /*a8b0*/  FFMA.FTZ R60, R174.reuse, R190, R61 ;  /* 0x000000beae3c7223 */ /* 0x040fe4000001003d */
[----:B------:R-:W-:Y:S02]  /*a8c0*/  FFMA.FTZ R174, R174, R206, -R173 ;  /* 0x000000ceaeae7223 */ /* 0x000fe400000108ad */
[----:B------:R-:W-:Y:S02]  /*a8d0*/  FFMA.FTZ R66, R6, -R219, R66 ;  /* 0x800000db06427223 */ /* 0x000fe40000010042 */
[----:B------:R-:W-:Y:S02]  /*a8e0*/  FMUL.FTZ R146, R146, R241 ;  /* 0x000000f192927220 */ /* 0x000fe40000410000 */
[----:B------:R-:W-:Y:S02]  /*a8f0*/  FFMA.FTZ R67, R9, R224, R67 ;  /* 0x000000e009437223 */ /* 0x000fe40000010043 */
[----:B------:R-:W-:-:S02]  /*a900*/  FADD.FTZ R191, -R191, R60 ;  /* 0x0000003cbfbf7221 */ /* 0x000fc40000010100 */
[----:B------:R-:W-:Y:S02]  /*a910*/  FADD.FTZ R207, R207, R174 ;  /* 0x000000aecfcf7221 */ /* 0x000fe40000010000 */
[----:B------:R-:W-:Y:S02]  /*a920*/  FFMA.FTZ R66, R5, -R220, R66 ;  /* 0x800000dc05427223 */ /* 0x000fe40000010042 */
[----:B------:R-:W-:Y:S02]  /*a930*/  FFMA.FTZ R148, R148, R243, R146 ;  /* 0x000000f394947223 */ /* 0x000fe40000010092 */
[----:B------:R-:W-:Y:S02]  /*a940*/  FFMA.FTZ R67, R8, R227, R67 ;  /* 0x000000e308437223 */ /* 0x000fe40000010043 */
[----:B------:R-:W-:Y:S02]  /*a950*/  FMUL.FTZ R60, R175, -R191 ;  /* 0x800000bfaf3c7220 */ /* 0x000fe40000410000 */
[----:B------:R-:W-:-:S02]  /*a960*/  FMUL.FTZ R68, R193, UR15 ;  /* 0x0000000fc1447c20 */ /* 0x000fc40008410000 */
[----:B------:R-:W-:Y:S02]  /*a970*/  FMUL.FTZ R175, R175, -R207 ;  /* 0x800000cfafaf7220 */ /* 0x000fe40000410000 */
[----:B------:R-:W-:Y:S02]  /*a980*/  FFMA.FTZ R66, R4, -R221, R66 ;  /* 0x800000dd04427223 */ /* 0x000fe40000010042 */
[----:B------:R-:W-:Y:S02]  /*a990*/  FFMA.FTZ R67, R7, R222, R67 ;  /* 0x000000de07437223 */ /* 0x000fe40000010043 */
[----:B------:R-:W-:Y:S02]  /*a9a0*/  FADD.FTZ R153, RZ, R148 ;  /* 0x00000094ff997221 */ /* 0x000fe40000010000 */
[C---:B------:R-:W-:Y:S02]  /*a9b0*/  FMUL.FTZ R64, R177.reuse, UR15 ;  /* 0x0000000fb1407c20 */ /* 0x040fe40008410000 */
[----:B------:R-:W-:-:S02]  /*a9c0*/  FFMA.FTZ R68, R177, UR14, -R68 ;  /* 0x0000000eb1447c23 */ /* 0x000fc40008010844 */
[-C--:B------:R-:W-:Y:S02]  /*a9d0*/  FMUL.FTZ R70, R177, R52.reuse ;  /* 0x00000034b1467220 */ /* 0x080fe40000410000 */
[C---:B------:R-:W-:Y:S02]  /*a9e0*/  FFMA.FTZ R175, R176.reuse, R191, R175 ;  /* 0x000000bfb0af7223 */ /* 0x040fe400000100af */
[----:B------:R-:W-:Y:S02]  /*a9f0*/  FFMA.FTZ R65, R176, R207, -R60 ;  /* 0x000000cfb0417223 */ /* 0x000fe4000001083c */
[----:B------:R-:W-:Y:S02]  /*aa00*/  FFMA.FTZ R63, R3, -R243, R66 ;  /* 0x800000f3033f7223 */ /* 0x000fe40000010042 */
[----:B------:R-:W-:Y:S02]  /*aa10*/  FMUL.FTZ R60, R193, R52 ;  /* 0x00000034c13c7220 */ /* 0x000fe40000410000 */
[----:B------:R-:W-:-:S02]  /*aa20*/  FFMA.FTZ R67, R6, R225, R67 ;  /* 0x000000e106437223 */ /* 0x000fc40000010043 */
[----:B------:R-:W-:Y:S02]  /*aa30*/  FFMA.FTZ R61, R83, -R52, R239 ;  /* 0x80000034533d7223 */ /* 0x000fe400000100ef */
[----:B------:R-:W-:Y:S02]  /*aa40*/  FFMA.FTZ R64, R193, UR14, R64 ;  /* 0x0000000ec1407c23 */ /* 0x000fe40008010040 */
[C---:B------:R-:W-:Y:S02]  /*aa50*/  FMUL.FTZ R66, R153.reuse, R70 ;  /* 0x0000004699427220 */ /* 0x040fe40000410000 */
[----:B------:R-:W-:Y:S02]  /*aa60*/  FMUL.FTZ R68, R153, R68 ;  /* 0x0000004499447220 */ /* 0x000fe40000410000 */
[----:B------:R-:W-:Y:S02]  /*aa70*/  FADD.FTZ R192, -R192, R175 ;  /* 0x000000afc0c07221 */ /* 0x000fe40000010100 */
[----:B------:R-:W-:-:S02]  /*aa80*/  FMUL.FTZ R116, R191, R78 ;  /* 0x0000004ebf747220 */ /* 0x000fc40000410000 */
[----:B------:R-:W-:Y:S02]  /*aa90*/  FFMA.FTZ R63, R2, -R153, R63 ;  /* 0x80000099023f7223 */ /* 0x000fe4000001003f */
[----:B------:R-:W-:Y:S02]  /*aaa0*/  FADD.FTZ R208, R208, R65 ;  /* 0x00000041d0d07221 */ /* 0x000fe40000010000 */
[C---:B------:R-:W-:Y:S02]  /*aab0*/  FADD.FTZ R36, R60.reuse, R36 ;  /* 0x000000243c247221 */ /* 0x040fe40000010000 */
[----:B------:R-:W-:Y:S02]  /*aac0*/  FMUL.FTZ R153, R153, R60 ;  /* 0x0000003c99997220 */ /* 0x000fe40000410000 */
[----:B------:R-:W-:Y:S02]  /*aad0*/  FFMA.FTZ R67, R5, R218, R67 ;  /* 0x000000da05437223 */ /* 0x000fe40000010043 */
[----:B------:R-:W-:-:S02]  /*aae0*/  FFMA.FTZ R60, R60, R61, R66 ;  /* 0x0000003d3c3c7223 */ /* 0x000fc40000010042 */
[----:B------:R-:W-:Y:S02]  /*aaf0*/  FFMA.FTZ R152, R64, R61, R68 ;  /* 0x0000003d40987223 */ /* 0x000fe40000010044 */
[-C--:B------:R-:W-:Y:S02]  /*ab00*/  FFMA.FTZ R66, R97, -R78.reuse, R235 ;  /* 0x8000004e61427223 */ /* 0x080fe400000100eb */
[-C--:B------:R-:W-:Y:S02]  /*ab10*/  FMUL.FTZ R68, R192, R79.reuse ;  /* 0x0000004fc0447220 */ /* 0x080fe40000410000 */
[----:B------:R-:W-:Y:S02]  /*ab20*/  FMUL.FTZ R65, R207, R78 ;  /* 0x0000004ecf417220 */ /* 0x000fe40000410000 */
[----:B------:R-:W-:Y:S02]  /*ab30*/  FMUL.FTZ R71, R131, R116 ;  /* 0x0000007483477220 */ /* 0x000fe40000410000 */
[----:B------:R-:W-:-:S02]  /*ab40*/  FMUL.FTZ R64, R208, R79 ;  /* 0x0000004fd0407220 */ /* 0x000fc40000410000 */
[----:B------:R-:W-:Y:S02]  /*ab50*/  FFMA.FTZ R62, R4, R223, R67 ;  /* 0x000000df043e7223 */ /* 0x000fe40000010043 */
[----:B------:R-:W-:Y:S02]  /*ab60*/  FFMA.FTZ R237, R96, -R79, R237 ;  /* 0x8000004f60ed7223 */ /* 0x000fe400000100ed */
[----:B------:R-:W-:Y:S02]  /*ab70*/  FMUL.FTZ R67, R206, R77 ;  /* 0x0000004dce437220 */ /* 0x000fe40000410000 */
[----:B------:R-:W-:Y:S02]  /*ab80*/  FMUL.FTZ R69, R209, R68 ;  /* 0x00000044d1457220 */ /* 0x000fe40000410000 */
[----:B------:R-:W-:Y:S02]  /*ab90*/  FFMA.FTZ R146, R65, R66, R71 ;  /* 0x0000004241927223 */ /* 0x000fe40000010047 */
[----:B------:R-:W-:-:S02]  /*aba0*/  FMUL.FTZ R71, R209, R64 ;  /* 0x00000040d1477220 */ /* 0x000fc40000410000 */
[-C--:B------:R-:W-:Y:S02]  /*abb0*/  FFMA.FTZ R230, R94, -R77.reuse, R230 ;  /* 0x8000004d5ee67223 */ /* 0x080fe400000100e6 */
[----:B------:R-:W-:Y:S02]  /*abc0*/  FMUL.FTZ R149, R190, R77 ;  /* 0x0000004dbe957220 */ /* 0x000fe40000410000 */
[----:B------:R-:W-:Y:S02]  /*abd0*/  FFMA.FTZ R69, R64, R237, R69 ;  /* 0x000000ed40457223 */ /* 0x000fe40000010045 */
[----:B------:R-:W-:Y:S02]  /*abe0*/  FMUL.FTZ R148, R130, R67 ;  /* 0x0000004382947220 */ /* 0x000fe40000410000 */
[----:B------:R-:W-:Y:S02]  /*abf0*/  FMUL.FTZ R117, R131, R65 ;  /* 0x0000004183757220 */ /* 0x000fe40000410000 */
[----:B------:R-:W-:-:S02]  /*ac00*/  FFMA.FTZ R71, R237, R68, -R71 ;  /* 0x00000044ed477223 */ /* 0x000fc40000010847 */
[----:B------:R-:W-:Y:S02]  /*ac10*/  FMUL.FTZ R68, R205, R76 ;  /* 0x0000004ccd447220 */ /* 0x000fe40000410000 */
[----:B------:R-:W-:Y:S02]  /*ac20*/  FADD.FTZ R69, RZ, R69 ;  /* 0x00000045ff457221 */ /* 0x000fe40000010000 */
[-C--:B------:R-:W-:Y:S02]  /*ac30*/  FFMA.FTZ R148, R230, R149.reuse, -R148 ;  /* 0x00000095e6947223 */ /* 0x080fe40000010894 */
[----:B------:R-:W-:Y:S02]  /*ac40*/  FFMA.FTZ R116, R66, R116, -R117 ;  /* 0x0000007442747223 */ /* 0x000fe40000010875 */
[----:B------:R-:W-:Y:S02]  /*ac50*/  FMUL.FTZ R149, R130, R149 ;  /* 0x0000009582957220 */ /* 0x000fe40000410000 */
[----:B------:R-:W-:-:S02]  /*ac60*/  FADD.FTZ R71, RZ, R71 ;  /* 0x00000047ff477221 */ /* 0x000fc40000010000 */
[-C--:B------:R-:W-:Y:S02]  /*ac70*/  FFMA.FTZ R233, R95, -R76.reuse, R233 ;  /* 0x8000004c5fe97223 */ /* 0x080fe400000100e9 */
[----:B------:R-:W-:Y:S02]  /*ac80*/  FMUL.FTZ R150, R189, R76 ;  /* 0x0000004cbd967220 */ /* 0x000fe40000410000 */
[----:B------:R-:W-:Y:S02]  /*ac90*/  FMUL.FTZ R117, R211, R68 ;  /* 0x00000044d3757220 */ /* 0x000fe40000410000 */
[----:B------:R-:W-:Y:S02]  /*aca0*/  FADD.FTZ R69, R69, R146 ;  /* 0x0000009245457221 */ /* 0x000fe40000010000 */
[----:B------:R-:W-:Y:S02]  /*acb0*/  FFMA.FTZ R146, R67, R230, R149 ;  /* 0x000000e643927223 */ /* 0x000fe40000010095 */
[----:B------:R-:W-:-:S02]  /*acc0*/  FADD.FTZ R71, R71, R116 ;  /* 0x0000007447477221 */ /* 0x000fc40000010000 */
[-C--:B------:R-:W-:Y:S02]  /*acd0*/  FFMA.FTZ R116, R233, R150.reuse, -R117 ;  /* 0x00000096e9747223 */ /* 0x080fe40000010875 */
[----:B------:R-:W-:Y:S02]  /*ace0*/  FMUL.FTZ R150, R211, R150 ;  /* 0x00000096d3967220 */ /* 0x000fe40000410000 */
[-C--:B------:R-:W-:Y:S02]  /*acf0*/  FMUL.FTZ R149, R188, R75.reuse ;  /* 0x0000004bbc957220 */ /* 0x080fe40000410000 */
[----:B------:R-:W-:Y:S02]  /*ad00*/  FADD.FTZ R146, R69, R146 ;  /* 0x0000009245927221 */ /* 0x000fe40000010000 */
[----:B------:R-:W-:Y:S02]  /*ad10*/  FMUL.FTZ R69, R204, R75 ;  /* 0x0000004bcc457220 */ /* 0x000fe40000410000 */
[----:B------:R-:W-:-:S02]  /*ad20*/  FFMA.FTZ R117, R68, R233, R150 ;  /* 0x000000e944757223 */ /* 0x000fc40000010096 */
[----:B------:R-:W-:Y:S02]  /*ad30*/  FFMA.FTZ R228, R92, -R75, R228 ;  /* 0x8000004b5ce47223 */ /* 0x000fe400000100e4 */
[C---:B------:R-:W-:Y:S02]  /*ad40*/  FMUL.FTZ R150, R210.reuse, R149 ;  /* 0x00000095d2967220 */ /* 0x040fe40000410000 */
[----:B------:R-:W-:Y:S02]  /*ad50*/  FADD.FTZ R71, R71, R148 ;  /* 0x0000009447477221 */ /* 0x000fe40000010000 */
[----:B------:R-:W-:Y:S02]  /*ad60*/  FFMA.FTZ R61, R61, R70, -R153 ;  /* 0x000000463d3d7223 */ /* 0x000fe40000010899 */
[----:B------:R-:W-:Y:S02]  /*ad70*/  FMUL.FTZ R70, R203, R74 ;  /* 0x0000004acb467220 */ /* 0x000fe40000410000 */
[----:B------:R-:W-:-:S02]  /*ad80*/  FMUL.FTZ R151, R210, R69 ;  /* 0x00000045d2977220 */ /* 0x000fc40000410000 */
[----:B------:R-:W-:Y:S02]  /*ad90*/  FADD.FTZ R117, R146, R117 ;  /* 0x0000007592757221 */ /* 0x000fe40000010000 */
[----:B------:R-:W-:Y:S02]  /*ada0*/  FFMA.FTZ R150, R69, R228, R150 ;  /* 0x000000e445967223 */ /* 0x000fe40000010096 */
[----:B------:R-:W-:Y:S02]  /*adb0*/  FADD.FTZ R71, R71, R116 ;  /* 0x0000007447477221 */ /* 0x000fe40000010000 */
[-C--:B------:R-:W-:Y:S02]  /*adc0*/  FFMA.FTZ R231, R93, -R74.reuse, R231 ;  /* 0x8000004a5de77223 */ /* 0x080fe400000100e7 */
[----:B------:R-:W-:Y:S02]  /*add0*/  FMUL.FTZ R116, R187, R74 ;  /* 0x0000004abb747220 */ /* 0x000fe40000410000 */
[----:B------:R-:W-:-:S02]  /*ade0*/  FMUL.FTZ R146, R213, R70 ;  /* 0x00000046d5927220 */ /* 0x000fc40000410000 */
[----:B------:R-:W-:Y:S02]  /*adf0*/  FFMA.FTZ R148, R228, R149, -R151 ;  /* 0x00000095e4947223 */ /* 0x000fe40000010897 */
[----:B------:R-:W-:Y:S02]  /*ae00*/  FMUL.FTZ R149, R194, UR15 ;  /* 0x0000000fc2957c20 */ /* 0x000fe40008410000 */
[----:B------:R-:W-:Y:S02]  /*ae10*/  FFMA.FTZ R193, R83, R193, R152 ;  /* 0x000000c153c17223 */ /* 0x000fe40000010098 */
[----:B------:R-:W-:Y:S02]  /*ae20*/  FADD.FTZ R117, R117, R150 ;  /* 0x0000009675757221 */ /* 0x000fe40000010000 */
[----:B------:R-:W-:Y:S02]  /*ae30*/  FMUL.FTZ R150, R178, R53 ;  /* 0x00000035b2967220 */ /* 0x000fe40000410000 */
[----:B------:R-:W-:-:S02]  /*ae40*/  FFMA.FTZ R152, R231, R116, -R146 ;  /* 0x00000074e7987223 */ /* 0x000fc40000010892 */
[----:B------:R-:W-:Y:S02]  /*ae50*/  FADD.FTZ R71, R71, R148 ;  /* 0x0000009447477221 */ /* 0x000fe40000010000 */
[----:B------:R-:W-:Y:S02]  /*ae60*/  FMUL.FTZ R116, R213, R116 ;  /* 0x00000074d5747220 */ /* 0x000fe40000410000 */
[----:B------:R-:W-:Y:S02]  /*ae70*/  FFMA.FTZ R146, R178, UR14, -R149 ;  /* 0x0000000eb2927c23 */ /* 0x000fe40008010895 */
[----:B------:R-:W-:Y:S02]  /*ae80*/  FFMA.FTZ R62, R3, R241, R62 ;  /* 0x000000f1033e7223 */ /* 0x000fe4000001003e */
[-C--:B------:R-:W-:Y:S02]  /*ae90*/  FMUL.FTZ R148, R194, R53.reuse ;  /* 0x00000035c2947220 */ /* 0x080fe40000410000 */
[----:B------:R-:W-:-:S02]  /*aea0*/  FFMA.FTZ R241, R82, -R53, R241 ;  /* 0x8000003552f17223 */ /* 0x000fc400000100f1 */
[----:B------:R-:W-:Y:S02]  /*aeb0*/  FMUL.FTZ R149, R243, R150 ;  /* 0x00000096f3957220 */ /* 0x000fe40000410000 */
[----:B------:R-:W-:Y:S02]  /*aec0*/  FFMA.FTZ R116, R70, R231, R116 ;  /* 0x000000e746747223 */ /* 0x000fe40000010074 */
[----:B------:R-:W-:Y:S02]  /*aed0*/  FADD.FTZ R152, R71, R152 ;  /* 0x0000009847987221 */ /* 0x000fe40000010000 */
[----:B------:R-:W-:Y:S02]  /*aee0*/  FMUL.FTZ R146, R243, R146 ;  /* 0x00000092f3927220 */ /* 0x000fe40000410000 */
[----:B------:R-:W-:Y:S02]  /*aef0*/  FMUL.FTZ R71, R202, R73 ;  /* 0x00000049ca477220 */ /* 0x000fe40000410000 */
[----:B------:R-:W-:-:S02]  /*af00*/  FADD.FTZ R37, R148, R37 ;  /* 0x0000002594257221 */ /* 0x000fc40000010000 */
[----:B------:R-:W-:Y:S02]  /*af10*/  FMUL.FTZ R243, R243, R148 ;  /* 0x00000094f3f37220 */ /* 0x000fe40000410000 */
[----:B------:R-:W-:Y:S02]  /*af20*/  FFMA.FTZ R148, R148, R241, R149 ;  /* 0x000000f194947223 */ /* 0x000fe40000010095 */
[----:B------:R-:W-:Y:S02]  /*af30*/  FADD.FTZ R149, R117, R116 ;  /* 0x0000007475957221 */ /* 0x000fe40000010000 */
[-C--:B------:R-:W-:Y:S02]  /*af40*/  FFMA.FTZ R226, R90, -R73.reuse, R226 ;  /* 0x800000495ae27223 */ /* 0x080fe400000100e2 */
[----:B------:R-:W-:Y:S02]  /*af50*/  FMUL.FTZ R116, R201, R72 ;  /* 0x00000048c9747220 */ /* 0x000fe40000410000 */
[----:B------:R-:W-:-:S02]  /*af60*/  FMUL.FTZ R117, R186, R73 ;  /* 0x00000049ba757220 */ /* 0x000fc40000410000 */
[----:B------:R-:W-:Y:S02]  /*af70*/  FMUL.FTZ R151, R212, R71 ;  /* 0x00000047d4977220 */ /* 0x000fe40000410000 */
[-C--:B------:R-:W-:Y:S02]  /*af80*/  FFMA.FTZ R229, R91, -R72.reuse, R229 ;  /* 0x800000485be57223 */ /* 0x080fe400000100e5 */
[----:B------:R-:W-:Y:S02]  /*af90*/  FMUL.FTZ R156, R185, R72 ;  /* 0x00000048b99c7220 */ /* 0x000fe40000410000 */
[----:B------:R-:W-:Y:S02]  /*afa0*/  FMUL.FTZ R154, R215, R116 ;  /* 0x00000074d79a7220 */ /* 0x000fe40000410000 */
[-C--:B------:R-:W-:Y:S02]  /*afb0*/  FFMA.FTZ R153, R226, R117.reuse, -R151 ;  /* 0x00000075e2997223 */ /* 0x080fe40000010897 */
[----:B------:R-:W-:-:S02]  /*afc0*/  FMUL.FTZ R151, R212, R117 ;  /* 0x00000075d4977220 */ /* 0x000fc40000410000 */
[-C--:B------:R-:W-:Y:S02]  /*afd0*/  FMUL.FTZ R117, R200, R59.reuse ;  /* 0x0000003bc8757220 */ /* 0x080fe40000410000 */
[----:B------:R-:W-:Y:S02]  /*afe0*/  FFMA.FTZ R158, R229, R156, -R154 ;  /* 0x0000009ce59e7223 */ /* 0x000fe4000001089a */
[----:B------:R-:W-:Y:S02]  /*aff0*/  FFMA.FTZ R154, R71, R226, R151 ;  /* 0x000000e2479a7223 */ /* 0x000fe40000010097 */
[-C--:B------:R-:W-:Y:S02]  /*b000*/  FFMA.FTZ R224, R88, -R59.reuse, R224 ;  /* 0x8000003b58e07223 */ /* 0x080fe400000100e0 */
[----:B------:R-:W-:Y:S02]  /*b010*/  FMUL.FTZ R151, R184, R59 ;  /* 0x0000003bb8977220 */ /* 0x000fe40000410000 */
[----:B------:R-:W-:-:S02]  /*b020*/  FMUL.FTZ R155, R214, R117 ;  /* 0x00000075d69b7220 */ /* 0x000fc40000410000 */
[----:B------:R-:W-:Y:S02]  /*b030*/  FMUL.FTZ R156, R215, R156 ;  /* 0x0000009cd79c7220 */ /* 0x000fe40000410000 */
[----:B------:R-:W-:Y:S02]  /*b040*/  FFMA.FTZ R160, R224, R151, -R155 ;  /* 0x00000097e0a07223 */ /* 0x000fe4000001089b */
[----:B------:R-:W-:Y:S02]  /*b050*/  FADD.FTZ R149, R149, R154 ;  /* 0x0000009a95957221 */ /* 0x000fe40000010000 */
[----:B------:R-:W-:Y:S02]  /*b060*/  FFMA.FTZ R156, R116, R229, R156 ;  /* 0x000000e5749c7223 */ /* 0x000fe4000001009c */
[----:B------:R-:W-:Y:S02]  /*b070*/  FADD.FTZ R153, R152, R153 ;  /* 0x0000009998997221 */ /* 0x000fe40000010000 */
[----:B------:R-:W-:-:S02]  /*b080*/  FMUL.FTZ R151, R214, R151 ;  /* 0x00000097d6977220 */ /* 0x000fc40000410000 */
[----:B------:R-:W-:Y:S02]  /*b090*/  FMUL.FTZ R152, R199, R58 ;  /* 0x0000003ac7987220 */ /* 0x000fe40000410000 */
[----:B------:R-:W-:Y:S02]  /*b0a0*/  FADD.FTZ R149, R149, R156 ;  /* 0x0000009c95957221 */ /* 0x000fe40000010000 */
[----:B------:R-:W-:Y:S02]  /*b0b0*/  FFMA.FTZ R154, R117, R224, R151 ;  /* 0x000000e0759a7223 */ /* 0x000fe40000010097 */
[-C--:B------:R-:W-:Y:S02]  /*b0c0*/  FFMA.FTZ R227, R89, -R58.reuse, R227 ;  /* 0x8000003a59e37223 */ /* 0x080fe400000100e3 */
[----:B------:R-:W-:Y:S02]  /*b0d0*/  FMUL.FTZ R156, R183, R58 ;  /* 0x0000003ab79c7220 */ /* 0x000fe40000410000 */
[----:B------:R-:W-:-:S02]  /*b0e0*/  FMUL.FTZ R151, R217, R152 ;  /* 0x00000098d9977220 */ /* 0x000fc40000410000 */
[----:B------:R-:W-:Y:S02]  /*b0f0*/  FADD.FTZ R153, R153, R158 ;  /* 0x0000009e99997221 */ /* 0x000fe40000010000 */
[-C--:B------:R-:W-:Y:S02]  /*b100*/  FFMA.FTZ R158, R227, R156.reuse, -R151 ;  /* 0x0000009ce39e7223 */ /* 0x080fe40000010897 */
[----:B------:R-:W-:Y:S02]  /*b110*/  FMUL.FTZ R156, R217, R156 ;  /* 0x0000009cd99c7220 */ /* 0x000fe40000410000 */
[----:B------:R-:W-:Y:S02]  /*b120*/  FMUL.FTZ R155, R182, R57 ;  /* 0x00000039b69b7220 */ /* 0x000fe40000410000 */
[----:B------:R-:W-:Y:S02]  /*b130*/  FADD.FTZ R154, R149, R154 ;  /* 0x0000009a959a7221 */ /* 0x000fe40000010000 */
[----:B------:R-:W-:-:S02]  /*b140*/  FFMA.FTZ R151, R152, R227, R156 ;  /* 0x000000e398977223 */ /* 0x000fc4000001009c */
[-C--:B------:R-:W-:Y:S02]  /*b150*/  FMUL.FTZ R149, R198, R57.reuse ;  /* 0x00000039c6957220 */ /* 0x080fe40000410000 */
[----:B------:R-:W-:Y:S02]  /*b160*/  FFMA.FTZ R222, R86, -R57, R222 ;  /* 0x8000003956de7223 */ /* 0x000fe400000100de */
[C---:B------:R-:W-:Y:S02]  /*b170*/  FMUL.FTZ R156, R216.reuse, R155 ;  /* 0x0000009bd89c7220 */ /* 0x040fe40000410000 */
[----:B------:R-:W-:Y:S02]  /*b180*/  FMUL.FTZ R157, R216, R149 ;  /* 0x00000095d89d7220 */ /* 0x000fe40000410000 */
[----:B------:R-:W-:Y:S02]  /*b190*/  FADD.FTZ R151, R154, R151 ;  /* 0x000000979a977221 */ /* 0x000fe40000010000 */
[----:B------:R-:W-:-:S02]  /*b1a0*/  FFMA.FTZ R156, R149, R222, R156 ;  /* 0x000000de959c7223 */ /* 0x000fc4000001009c */
[----:B------:R-:W-:Y:S02]  /*b1b0*/  FFMA.FTZ R164, R241, R150, -R243 ;  /* 0x00000096f1a47223 */ /* 0x000fe400000108f3 */
[-C--:B------:R-:W-:Y:S02]  /*b1c0*/  FMUL.FTZ R150, R197, R56.reuse ;  /* 0x00000038c5967220 */ /* 0x080fe40000410000 */
[----:B------:R-:W-:Y:S02]  /*b1d0*/  FADD.FTZ R153, R153, R160 ;  /* 0x000000a099997221 */ /* 0x000fe40000010000 */
[----:B------:R-:W-:Y:S02]  /*b1e0*/  FFMA.FTZ R160, R222, R155, -R157 ;  /* 0x0000009bdea07223 */ /* 0x000fe4000001089d */
[----:B------:R-:W-:Y:S02]  /*b1f0*/  FADD.FTZ R156, R151, R156 ;  /* 0x0000009c979c7221 */ /* 0x000fe40000010000 */
[----:B------:R-:W-:-:S02]  /*b200*/  FFMA.FTZ R225, R87, -R56, R225 ;  /* 0x8000003857e17223 */ /* 0x000fc400000100e1 */
[----:B------:R-:W-:Y:S02]  /*b210*/  FMUL.FTZ R154, R181, R56 ;  /* 0x00000038b59a7220 */ /* 0x000fe40000410000 */
[----:B------:R-:W-:Y:S02]  /*b220*/  FMUL.FTZ R155, R219, R150 ;  /* 0x00000096db9b7220 */ /* 0x000fe40000410000 */
[-C--:B------:R-:W-:Y:S02]  /*b230*/  FMUL.FTZ R151, R196, R55.reuse ;  /* 0x00000037c4977220 */ /* 0x080fe40000410000 */
[----:B------:R-:W-:Y:S02]  /*b240*/  FADD.FTZ R153, R153, R158 ;  /* 0x0000009e99997221 */ /* 0x000fe40000010000 */
[-C--:B------:R-:W-:Y:S02]  /*b250*/  FFMA.FTZ R218, R84, -R55.reuse, R218 ;  /* 0x8000003754da7223 */ /* 0x080fe400000100da */
[----:B------:R-:W-:-:S02]  /*b260*/  FMUL.FTZ R157, R180, R55 ;  /* 0x00000037b49d7220 */ /* 0x000fc40000410000 */
[-C--:B------:R-:W-:Y:S02]  /*b270*/  FFMA.FTZ R158, R225, R154.reuse, -R155 ;  /* 0x0000009ae19e7223 */ /* 0x080fe4000001089b */
[----:B------:R-:W-:Y:S02]  /*b280*/  FMUL.FTZ R159, R220, R151 ;  /* 0x00000097dc9f7220 */ /* 0x000fe40000410000 */
[----:B------:R-:W-:Y:S02]  /*b290*/  FMUL.FTZ R154, R219, R154 ;  /* 0x0000009adb9a7220 */ /* 0x000fe40000410000 */
[----:B------:R-:W-:Y:S02]  /*b2a0*/  FMUL.FTZ R161, R195, R54 ;  /* 0x00000036c3a17220 */ /* 0x000fe40000410000 */
[----:B------:R-:W-:Y:S02]  /*b2b0*/  FADD.FTZ R153, R153, R160 ;  /* 0x000000a099997221 */ /* 0x000fe40000010000 */
[----:B------:R-:W-:-:S02]  /*b2c0*/  FFMA.FTZ R160, R218, R157, -R159 ;  /* 0x0000009ddaa07223 */ /* 0x000fc4000001089f */
[-C--:B------:R-:W-:Y:S02]  /*b2d0*/  FFMA.FTZ R223, R85, -R54.reuse, R223 ;  /* 0x8000003655df7223 */ /* 0x080fe400000100df */
[----:B------:R-:W-:Y:S02]  /*b2e0*/  FMUL.FTZ R162, R179, R54 ;  /* 0x00000036b3a27220 */ /* 0x000fe40000410000 */
[----:B------:R-:W-:Y:S02]  /*b2f0*/  FFMA.FTZ R155, R150, R225, R154 ;  /* 0x000000e1969b7223 */ /* 0x000fe4000001009a */
[----:B------:R-:W-:Y:S02]  /*b300*/  FMUL.FTZ R157, R220, R157 ;  /* 0x0000009ddc9d7220 */ /* 0x000fe40000410000 */
[----:B------:R-:W-:Y:S02]  /*b310*/  FMUL.FTZ R159, R221, R161 ;  /* 0x000000a1dd9f7220 */ /* 0x000fe40000410000 */
[----:B------:R-:W-:-:S02]  /*b320*/  FADD.FTZ R153, R153, R158 ;  /* 0x0000009e99997221 */ /* 0x000fc40000010000 */
[----:B------:R-:W-:Y:S02]  /*b330*/  FADD.FTZ R155, R156, R155 ;  /* 0x0000009b9c9b7221 */ /* 0x000fe40000010000 */
[----:B------:R-:W-:Y:S02]  /*b340*/  FFMA.FTZ R154, R151, R218, R157 ;  /* 0x000000da979a7223 */ /* 0x000fe4000001009d */
[-C--:B------:R-:W-:Y:S02]  /*b350*/  FFMA.FTZ R158, R223, R162.reuse, -R159 ;  /* 0x000000a2df9e7223 */ /* 0x080fe4000001089f */
[----:B------:R-:W-:Y:S02]  /*b360*/  FMUL.FTZ R162, R221, R162 ;  /* 0x000000a2dda27220 */ /* 0x000fe40000410000 */
[----:B------:R-:W-:Y:S02]  /*b370*/  FADD.FTZ R154, R155, R154 ;  /* 0x0000009a9b9a7221 */ /* 0x000fe40000010000 */
[----:B------:R-:W-:-:S02]  /*b380*/  FADD.FTZ R153, R153, R160 ;  /* 0x000000a099997221 */ /* 0x000fc40000010000 */
[----:B------:R-:W-:Y:S02]  /*b390*/  FFMA.FTZ R155, R161, R223, R162 ;  /* 0x000000dfa19b7223 */ /* 0x000fe400000100a2 */
[----:B------:R-:W-:Y:S02]  /*b3a0*/  FADD.FTZ R153, R153, R158 ;  /* 0x0000009e99997221 */ /* 0x000fe40000010000 */
[----:B------:R-:W-:Y:S02]  /*b3b0*/  FADD.FTZ R155, R154, R155 ;  /* 0x0000009b9a9b7221 */ /* 0x000fe40000010000 */
[----:B------:R-:W-:Y:S01]  /*b3c0*/  FADD.FTZ R164, R153, R164 ;  /* 0x000000a499a47221 */ /* 0x000fe20000010000 */
[----:B------:R-:W0:Y:S01]  /*b3d0*/  SHFL.DOWN PT, R154, R63, 0x1, 0x1f ;  /* 0x08201f003f9a7f89 */ /* 0x000e2200000e0000 */
[----:B------:R-:W-:Y:S02]  /*b3e0*/  FADD.FTZ R155, R155, R148 ;  /* 0x000000949b9b7221 */ /* 0x000fe40000010000 */
[----:B------:R-:W-:-:S02]  /*b3f0*/  FFMA.FTZ R62, R2, R239, R62 ;  /* 0x000000ef023e7223 */ /* 0x000fc4000001003e */
[----:B------:R-:W-:Y:S02]  /*b400*/  FADD.FTZ R164, R164, R61 ;  /* 0x0000003da4a47221 */ /* 0x000fe40000010000 */
[----:B------:R-:W-:Y:S01]  /*b410*/  FADD.FTZ R60, R155, R60 ;  /* 0x0000003c9b3c7221 */ /* 0x000fe20000010000 */
[----:B------:R-:W1:Y:S01]  /*b420*/  SHFL.DOWN PT, R159, R62, 0x1, 0x1f ;  /* 0x08201f003e9f7f89 */ /* 0x000e6200000e0000 */
[----:B------:R-:W-:Y:S02]  /*b430*/  FMUL.FTZ R61, R196, UR15 ;  /* 0x0000000fc43d7c20 */ /* 0x000fe40008410000 */
[----:B------:R-:W-:Y:S01]  /*b440*/  FMUL.FTZ R157, R178, UR15 ;  /* 0x0000000fb29d7c20 */ /* 0x000fe20008410000 */
[----:B------:R-:W2:Y:S01]  /*b450*/  SHFL.DOWN PT, R148, R164, 0x1, 0x1f ;  /* 0x08201f00a4947f89 */ /* 0x000ea200000e0000 */
[C---:B------:R-:W-:Y:S02]  /*b460*/  FFMA.FTZ R153, R180.reuse, UR14, -R61 ;  /* 0x0000000eb4997c23 */ /* 0x040fe4000801083d */
[----:B------:R-:W-:Y:S01]  /*b470*/  FMUL.FTZ R61, R180, UR15 ;  /* 0x0000000fb43d7c20 */ /* 0x000fe20008410000 */
[----:B------:R-:W3:Y:S01]  /*b480*/  SHFL.DOWN PT, R155, R60, 0x1, 0x1f ;  /* 0x08201f003c9b7f89 */ /* 0x000ee200000e0000 */
[----:B------:R-:W-:-:S02]  /*b490*/  FMUL.FTZ R153, R220, R153 ;  /* 0x00000099dc997220 */ /* 0x000fc40000410000 */
[----:B------:R-:W-:Y:S02]  /*b4a0*/  FFMA.FTZ R61, R196, UR14, R61 ;  /* 0x0000000ec43d7c23 */ /* 0x000fe4000801003d */
[----:B------:R-:W-:Y:S02]  /*b4b0*/  FFMA.FTZ R157, R194, UR14, R157 ;  /* 0x0000000ec29d7c23 */ /* 0x000fe4000801009d */
[----:B------:R-:W-:Y:S01]  /*b4c0*/  FFMA.FTZ R153, R61, R218, R153 ;  /* 0x000000da3d997223 */ /* 0x000fe20000010099 */
[----:B------:R-:W-:Y:S01]  /*b4d0*/  MOV R61, R164 ;  /* 0x000000a4003d7202 */ /* 0x000fe20000000f00 */
[----:B------:R-:W-:Y:S02]  /*b4e0*/  FFMA.FTZ R157, R157, R241, R146 ;  /* 0x000000f19d9d7223 */ /* 0x000fe40000010092 */
[----:B------:R-:W-:Y:S02]  /*b4f0*/  FMUL.FTZ R156, R195, UR15 ;  /* 0x0000000fc39c7c20 */ /* 0x000fe40008410000 */
[----:B0-----:R-:W-:-:S02]  /*b500*/  @!P0 FADD.FTZ R63, R63, R154 ;  /* 0x0000009a3f3f8221 */ /* 0x001fc40000010000 */
[C---:B------:R-:W-:Y:S02]  /*b510*/  FFMA.FTZ R156, R179.reuse, UR14, -R156 ;  /* 0x0000000eb39c7c23 */ /* 0x040fe4000801089c */
[----:B-1----:R-:W-:Y:S01]  /*b520*/  @!P0 FADD.FTZ R62, R62, R159 ;  /* 0x0000009f3e3e8221 */ /* 0x002fe20000010000 */
[----:B------:R-:W-:Y:S01]  /*b530*/  SHFL.DOWN PT, R154, R63, 0x2, 0x1f ;  /* 0x08401f003f9a7f89 */ /* 0x000fe200000e0000 */
[----:B------:R-:W-:Y:S02]  /*b540*/  FMUL.FTZ R146, R179, UR15 ;  /* 0x0000000fb3927c20 */ /* 0x000fe40008410000 */
[----:B--2---:R-:W-:Y:S02]  /*b550*/  @!P0 FADD.FTZ R61, R61, R148 ;  /* 0x000000943d3d8221 */ /* 0x004fe40000010000 */
[----:B------:R-:W-:Y:S02]  /*b560*/  FFMA.FTZ R194, R82, R194, R157 ;  /* 0x000000c252c27223 */ /* 0x000fe4000001009d */
[----:B---3--:R-:W-:Y:S01]  /*b570*/  @!P0 FADD.FTZ R60, R60, R155 ;  /* 0x0000009b3c3c8221 */ /* 0x008fe20000010000 */
[----:B------:R-:W0:Y:S01]  /*b580*/  SHFL.DOWN PT, R157, R62, 0x2, 0x1f ;  /* 0x08401f003e9d7f89 */ /* 0x000e2200000e0000 */
[----:B------:R-:W-:Y:S01]  /*b590*/  FADD.FTZ R40, R150, R40 ;  /* 0x0000002896287221 */ /* 0x000fe20000010000 */
[----:B------:R-:W-:Y:S01]  /*b5a0*/  ISETP.GT.AND P0, PT, R139, 0x1d, PT ;  /* 0x0000001d8b00780c */ /* 0x000fe20003f04270 */
[----:B------:R-:W-:Y:S01]  /*b5b0*/  FMUL.FTZ R156, R221, R156 ;  /* 0x0000009cdd9c7220 */ /* 0x000fe20000410000 */
[----:B------:R-:W1:Y:S01]  /*b5c0*/  SHFL.DOWN PT, R150, R61, 0x2, 0x1f ;  /* 0x08401f003d967f89 */ /* 0x000e6200000e0000 */
[----:B------:R-:W-:-:S02]  /*b5d0*/  FFMA.FTZ R146, R195, UR14, R146 ;  /* 0x0000000ec3927c23 */ /* 0x000fc40008010092 */
[----:B------:R-:W-:Y:S01]  /*b5e0*/  FADD.FTZ R39, R151, R39 ;  /* 0x0000002797277221 */ /* 0x000fe20000010000 */
[----:B------:R-:W2:Y:S01]  /*b5f0*/  SHFL.DOWN PT, R155, R60, 0x2, 0x1f ;  /* 0x08401f003c9b7f89 */ /* 0x000ea200000e0000 */
[----:B------:R-:W-:Y:S02]  /*b600*/  FFMA.FTZ R146, R146, R223, R156 ;  /* 0x000000df92927223 */ /* 0x000fe4000001009c */
[----:B------:R-:W-:Y:S02]  /*b610*/  FMUL.FTZ R151, R198, UR15 ;  /* 0x0000000fc6977c20 */ /* 0x000fe40008410000 */
[----:B------:R-:W-:Y:S02]  /*b620*/  FFMA.FTZ R195, R85, R195, R146 ;  /* 0x000000c355c37223 */ /* 0x000fe40000010092 */
        /* <DEDUP_REMOVED lines=10> */
[----:B0-----:R-:W-:Y:S02]  /*b6d0*/  @!P0 FADD.FTZ R62, R62, R157 ;  /* 0x0000009d3e3e8221 */ /* 0x001fe40000010000 */
[----:B------:R-:W-:Y:S02]  /*b6e0*/  @!P0 FADD.FTZ R63, R63, R154 ;  /* 0x0000009a3f3f8221 */ /* 0x000fe40000010000 */
[----:B-1----:R-:W-:Y:S02]  /*b6f0*/  @!P0 FADD.FTZ R61, R61, R150 ;  /* 0x000000963d3d8221 */ /* 0x002fe40000010000 */
[----:B--2---:R-:W-:Y:S01]  /*b700*/  @!P0 FADD.FTZ R60, R60, R155 ;  /* 0x0000009b3c3c8221 */ /* 0x004fe20000010000 */
[----:B------:R-:W-:Y:S01]  /*b710*/  SHFL.DOWN PT, R154, R63, 0x4, 0x1f ;  /* 0x08801f003f9a7f89 */ /* 0x000fe200000e0000 */
[----:B------:R-:W-:Y:S01]  /*b720*/  FFMA.FTZ R148, R146, R225, R148 ;  /* 0x000000e192947223 */ /* 0x000fe20000010094 */
[----:B------:R-:W-:Y:S01]  /*b730*/  ISETP.GT.AND P0, PT, R139, 0x1b, PT ;  /* 0x0000001b8b00780c */ /* 0x000fe20003f04270 */
[----:B------:R-:W-:Y:S01]  /*b740*/  FMUL.FTZ R146, R199, UR15 ;  /* 0x0000000fc7927c20 */ /* 0x000fe20008410000 */
[----:B------:R-:W0:Y:S01]  /*b750*/  SHFL.DOWN PT, R155, R62, 0x4, 0x1f ;  /* 0x08801f003e9b7f89 */ /* 0x000e2200000e0000 */
[----:B------:R-:W-:-:S02]  /*b760*/  FFMA.FTZ R151, R151, R222, R153 ;  /* 0x000000de97977223 */ /* 0x000fc40000010099 */
[----:B------:R-:W-:Y:S01]  /*b770*/  FADD.FTZ R42, R152, R42 ;  /* 0x0000002a982a7221 */ /* 0x000fe20000010000 */
[----:B------:R-:W-:Y:S01]  /*b780*/  SHFL.DOWN PT, R153, R60, 0x4, 0x1f ;  /* 0x08801f003c997f89 */ /* 0x000fe200000e0000 */
[----:B------:R-:W-:Y:S02]  /*b790*/  FFMA.FTZ R146, R183, UR14, -R146 ;  /* 0x0000000eb7927c23 */ /* 0x000fe40008010892 */
[----:B------:R-:W-:Y:S01]  /*b7a0*/  FADD.FTZ R41, R149, R41 ;  /* 0x0000002995297221 */ /* 0x000fe20000010000 */
[----:B------:R-:W1:Y:S01]  /*b7b0*/  SHFL.DOWN PT, R152, R61, 0x4, 0x1f ;  /* 0x08801f003d987f89 */ /* 0x000e6200000e0000 */
[----:B------:R-:W-:Y:S02]  /*b7c0*/  FMUL.FTZ R217, R217, R146 ;  /* 0x00000092d9d97220 */ /* 0x000fe40000410000 */
[----:B------:R-:W-:Y:S02]  /*b7d0*/  FMUL.FTZ R146, R183, UR15 ;  /* 0x0000000fb7927c20 */ /* 0x000fe40008410000 */
[----:B------:R-:W-:-:S02]  /*b7e0*/  FMUL.FTZ R149, R200, UR15 ;  /* 0x0000000fc8957c20 */ /* 0x000fc40008410000 */
[----:B------:R-:W-:Y:S02]  /*b7f0*/  FFMA.FTZ R146, R199, UR14, R146 ;  /* 0x0000000ec7927c23 */ /* 0x000fe40008010092 */
[----:B------:R-:W-:Y:S02]  /*b800*/  FFMA.FTZ R198, R86, R198, R151 ;  /* 0x000000c656c67223 */ /* 0x000fe40000010097 */
[----:B------:R-:W-:Y:S02]  /*b810*/  FFMA.FTZ R151, R184, UR14, -R149 ;  /* 0x0000000eb8977c23 */ /* 0x000fe40008010895 */
[----:B------:R-:W-:Y:S02]  /*b820*/  FFMA.FTZ R150, R146, R227, R217 ;  /* 0x000000e392967223 */ /* 0x000fe400000100d9 */
[----:B------:R-:W-:Y:S02]  /*b830*/  FMUL.FTZ R149, R184, UR15 ;  /* 0x0000000fb8957c20 */ /* 0x000fe40008410000 */
[----:B------:R-:W-:-:S02]  /*b840*/  FMUL.FTZ R146, R201, UR15 ;  /* 0x0000000fc9927c20 */ /* 0x000fc40008410000 */
[----:B------:R-:W-:Y:S02]  /*b850*/  FFMA.FTZ R197, R87, R197, R148 ;  /* 0x000000c557c57223 */ /* 0x000fe40000010094 */
[----:B------:R-:W-:Y:S02]  /*b860*/  FMUL.FTZ R151, R214, R151 ;  /* 0x00000097d6977220 */ /* 0x000fe40000410000 */
[----:B------:R-:W-:Y:S02]  /*b870*/  FFMA.FTZ R149, R200, UR14, R149 ;  /* 0x0000000ec8957c23 */ /* 0x000fe40008010095 */
[C---:B------:R-:W-:Y:S02]  /*b880*/  FFMA.FTZ R148, R185.reuse, UR14, -R146 ;  /* 0x0000000eb9947c23 */ /* 0x040fe40008010892 */
[----:B------:R-:W-:Y:S02]  /*b890*/  FMUL.FTZ R146, R185, UR15 ;  /* 0x0000000fb9927c20 */ /* 0x000fe40008410000 */
[----:B------:R-:W-:-:S02]  /*b8a0*/  FFMA.FTZ R149, R149, R224, R151 ;  /* 0x000000e095957223 */ /* 0x000fc40000010097 */
[----:B------:R-:W-:Y:S02]  /*b8b0*/  FMUL.FTZ R148, R215, R148 ;  /* 0x00000094d7947220 */ /* 0x000fe40000410000 */
[----:B------:R-:W-:Y:S02]  /*b8c0*/  FFMA.FTZ R146, R201, UR14, R146 ;  /* 0x0000000ec9927c23 */ /* 0x000fe40008010092 */
[----:B0-----:R-:W-:Y:S02]  /*b8d0*/  @!P0 FADD.FTZ R62, R62, R155 ;  /* 0x0000009b3e3e8221 */ /* 0x001fe40000010000 */
[----:B------:R-:W-:Y:S02]  /*b8e0*/  @!P0 FADD.FTZ R63, R63, R154 ;  /* 0x0000009a3f3f8221 */ /* 0x000fe40000010000 */
[----:B-1----:R-:W-:Y:S01]  /*b8f0*/  @!P0 FADD.FTZ R61, R61, R152 ;  /* 0x000000983d3d8221 */ /* 0x002fe20000010000 */
[----:B------:R-:W0:Y:S01]  /*b900*/  SHFL.DOWN PT, R151, R62, 0x8, 0x1f ;  /* 0x09001f003e977f89 */ /* 0x000e2200000e0000 */
[----:B------:R-:W-:Y:S01]  /*b910*/  @!P0 FADD.FTZ R60, R60, R153 ;  /* 0x000000993c3c8221 */ /* 0x000fe20000010000 */
[----:B------:R-:W-:Y:S01]  /*b920*/  ISETP.GT.AND P0, PT, R139, 0x17, PT ;  /* 0x000000178b00780c */ /* 0x000fe20003f04270 */
[----:B------:R-:W-:-:S02]  /*b930*/  FFMA.FTZ R199, R89, R199, R150 ;  /* 0x000000c759c77223 */ /* 0x000fc40000010096 */
[----:B------:R-:W-:Y:S01]  /*b940*/  FFMA.FTZ R200, R88, R200, R149 ;  /* 0x000000c858c87223 */ /* 0x000fe20000010095 */
[----:B------:R-:W1:Y:S01]  /*b950*/  SHFL.DOWN PT, R150, R63, 0x8, 0x1f ;  /* 0x09001f003f967f89 */ /* 0x000e6200000e0000 */
[----:B------:R-:W-:Y:S02]  /*b960*/  FFMA.FTZ R146, R146, R229, R148 ;  /* 0x000000e592927223 */ /* 0x000fe40000010094 */
[----:B------:R-:W-:Y:S01]  /*b970*/  FADD.FTZ R45, R71, R45 ;  /* 0x0000002d472d7221 */ /* 0x000fe20000010000 */
[----:B------:R-:W2:Y:S01]  /*b980*/  SHFL.DOWN PT, R148, R61, 0x8, 0x1f ;  /* 0x09001f003d947f89 */ /* 0x000ea200000e0000 */
[----:B------:R-:W-:Y:S02]  /*b990*/  FMUL.FTZ R71, R202, UR15 ;  /* 0x0000000fca477c20 */ /* 0x000fe40008410000 */
[----:B------:R-:W-:Y:S01]  /*b9a0*/  FADD.FTZ R43, R117, R43 ;  /* 0x0000002b752b7221 */ /* 0x000fe20000010000 */
[----:B------:R-:W3:Y:S01]  /*b9b0*/  SHFL.DOWN PT, R149, R60, 0x8, 0x1f ;  /* 0x09001f003c957f89 */ /* 0x000ee200000e0000 */
[----:B------:R-:W-:-:S02]  /*b9c0*/  FFMA.FTZ R117, R186, UR14, -R71 ;  /* 0x0000000eba757c23 */ /* 0x000fc40008010847 */
[----:B------:R-:W-:Y:S02]  /*b9d0*/  FMUL.FTZ R71, R186, UR15 ;  /* 0x0000000fba477c20 */ /* 0x000fe40008410000 */
[----:B------:R-:W-:Y:S02]  /*b9e0*/  FMUL.FTZ R117, R212, R117 ;  /* 0x00000075d4757220 */ /* 0x000fe40000410000 */
[----:B------:R-:W-:Y:S02]  /*b9f0*/  FFMA.FTZ R71, R202, UR14, R71 ;  /* 0x0000000eca477c23 */ /* 0x000fe40008010047 */
[----:B------:R-:W-:Y:S02]  /*ba00*/  FADD.FTZ R44, R116, R44 ;  /* 0x0000002c742c7221 */ /* 0x000fe40000010000 */
[----:B------:R-:W-:Y:S02]  /*ba10*/  FMUL.FTZ R116, R203, UR15 ;  /* 0x0000000fcb747c20 */ /* 0x000fe40008410000 */
[----:B------:R-:W-:-:S02]  /*ba20*/  FFMA.FTZ R71, R71, R226, R117 ;  /* 0x000000e247477223 */ /* 0x000fc40000010075 */
[----:B------:R-:W-:Y:S02]  /*ba30*/  FFMA.FTZ R201, R91, R201, R146 ;  /* 0x000000c95bc97223 */ /* 0x000fe40000010092 */
[C---:B------:R-:W-:Y:S02]  /*ba40*/  FFMA.FTZ R146, R187.reuse, UR14, -R116 ;  /* 0x0000000ebb927c23 */ /* 0x040fe40008010874 */
[----:B------:R-:W-:Y:S02]  /*ba50*/  FFMA.FTZ R202, R90, R202, R71 ;  /* 0x000000ca5aca7223 */ /* 0x000fe40000010047 */
[----:B------:R-:W-:Y:S02]  /*ba60*/  FMUL.FTZ R116, R187, UR15 ;  /* 0x0000000fbb747c20 */ /* 0x000fe40008410000 */
[----:B------:R-:W-:Y:S02]  /*ba70*/  FMUL.FTZ R71, R204, UR15 ;  /* 0x0000000fcc477c20 */ /* 0x000fe40008410000 */
[----:B------:R-:W-:-:S02]  /*ba80*/  FADD.FTZ R47, R69, R47 ;  /* 0x0000002f452f7221 */ /* 0x000fc40000010000 */
[----:B------:R-:W-:Y:S02]  /*ba90*/  FMUL.FTZ R146, R213, R146 ;  /* 0x00000092d5927220 */ /* 0x000fe40000410000 */
[----:B------:R-:W-:Y:S02]  /*baa0*/  FFMA.FTZ R116, R203, UR14, R116 ;  /* 0x0000000ecb747c23 */ /* 0x000fe40008010074 */
[C---:B------:R-:W-:Y:S02]  /*bab0*/  FFMA.FTZ R71, R188.reuse, UR14, -R71 ;  /* 0x0000000ebc477c23 */ /* 0x040fe40008010847 */
[----:B------:R-:W-:Y:S02]  /*bac0*/  FMUL.FTZ R69, R188, UR15 ;  /* 0x0000000fbc457c20 */ /* 0x000fe40008410000 */
[----:B0-----:R-:W-:Y:S02]  /*bad0*/  @!P0 FADD.FTZ R62, R62, R151 ;  /* 0x000000973e3e8221 */ /* 0x001fe40000010000 */
[----:B-1----:R-:W-:-:S02]  /*bae0*/  @!P0 FADD.FTZ R63, R63, R150 ;  /* 0x000000963f3f8221 */ /* 0x002fc40000010000 */
[----:B--2---:R-:W-:Y:S02]  /*baf0*/  @!P0 FADD.FTZ R61, R61, R148 ;  /* 0x000000943d3d8221 */ /* 0x004fe40000010000 */
[----:B---3--:R-:W-:Y:S01]  /*bb00*/  @!P0 FADD.FTZ R60, R60, R149 ;  /* 0x000000953c3c8221 */ /* 0x008fe20000010000 */
[----:B------:R-:W-:Y:S01]  /*bb10*/  SHFL.DOWN PT, R148, R63, 0x10, 0x1f ;  /* 0x0a001f003f947f89 */ /* 0x000fe200000e0000 */
[----:B------:R-:W-:Y:S01]  /*bb20*/  FADD.FTZ R46, R70, R46 ;  /* 0x0000002e462e7221 */ /* 0x000fe20000010000 */
[----:B------:R-:W-:Y:S01]  /*bb30*/  ISETP.GT.AND P0, PT, R139, 0xf, PT ;  /* 0x0000000f8b00780c */ /* 0x000fe20003f04270 */
[----:B------:R-:W-:Y:S01]  /*bb40*/  FFMA.FTZ R116, R116, R231, R146 ;  /* 0x000000e774747223 */ /* 0x000fe20000010092 */
[----:B------:R-:W0:Y:S01]  /*bb50*/  SHFL.DOWN PT, R149, R62, 0x10, 0x1f ;  /* 0x0a001f003e957f89 */ /* 0x000e2200000e0000 */
[----:B------:R-:W-:Y:S02]  /*bb60*/  FMUL.FTZ R71, R210, R71 ;  /* 0x00000047d2477220 */ /* 0x000fe40000410000 */
[----:B------:R-:W-:Y:S01]  /*bb70*/  FFMA.FTZ R69, R204, UR14, R69 ;  /* 0x0000000ecc457c23 */ /* 0x000fe20008010045 */
[----:B------:R-:W1:Y:S01]  /*bb80*/  SHFL.DOWN PT, R146, R61, 0x10, 0x1f ;  /* 0x0a001f003d927f89 */ /* 0x000e6200000e0000 */
[----:B------:R-:W-:-:S02]  /*bb90*/  FMUL.FTZ R70, R205, UR15 ;  /* 0x0000000fcd467c20 */ /* 0x000fc40008410000 */
[----:B------:R-:W-:Y:S01]  /*bba0*/  FFMA.FTZ R203, R93, R203, R116 ;  /* 0x000000cb5dcb7223 */ /* 0x000fe20000010074 */
[----:B------:R-:W2:Y:S01]  /*bbb0*/  SHFL.DOWN PT, R117, R60, 0x10, 0x1f ;  /* 0x0a001f003c757f89 */ /* 0x000ea200000e0000 */
[----:B------:R-:W-:Y:S02]  /*bbc0*/  FFMA.FTZ R69, R69, R228, R71 ;  /* 0x000000e445457223 */ /* 0x000fe40000010047 */
[C---:B------:R-:W-:Y:S02]  /*bbd0*/  FFMA.FTZ R116, R189.reuse, UR14, -R70 ;  /* 0x0000000ebd747c23 */ /* 0x040fe40008010846 */
[----:B------:R-:W-:Y:S02]  /*bbe0*/  FMUL.FTZ R70, R189, UR15 ;  /* 0x0000000fbd467c20 */ /* 0x000fe40008410000 */
[----:B------:R-:W-:Y:S02]  /*bbf0*/  FFMA.FTZ R204, R92, R204, R69 ;  /* 0x000000cc5ccc7223 */ /* 0x000fe40000010045 */
[----:B------:R-:W-:-:S02]  /*bc00*/  FADD.FTZ R48, R68, R48 ;  /* 0x0000003044307221 */ /* 0x000fc40000010000 */
[----:B------:R-:W-:Y:S02]  /*bc10*/  FMUL.FTZ R69, R206, UR15 ;  /* 0x0000000fce457c20 */ /* 0x000fe40008410000 */
[----:B------:R-:W-:Y:S02]  /*bc20*/  FMUL.FTZ R68, R207, UR15 ;  /* 0x0000000fcf447c20 */ /* 0x000fe40008410000 */
[----:B------:R-:W-:Y:S02]  /*bc30*/  FMUL.FTZ R116, R211, R116 ;  /* 0x00000074d3747220 */ /* 0x000fe40000410000 */
[----:B------:R-:W-:Y:S02]  /*bc40*/  FFMA.FTZ R70, R205, UR14, R70 ;  /* 0x0000000ecd467c23 */ /* 0x000fe40008010046 */
[----:B------:R-:W-:Y:S02]  /*bc50*/  FADD.FTZ R49, R67, R49 ;  /* 0x0000003143317221 */ /* 0x000fe40000010000 */
[----:B------:R-:W-:-:S02]  /*bc60*/  FFMA.FTZ R69, R190, UR14, -R69 ;  /* 0x0000000ebe457c23 */ /* 0x000fc40008010845 */
[----:B------:R-:W-:Y:S02]  /*bc70*/  FFMA.FTZ R68, R191, UR14, -R68 ;  /* 0x0000000ebf447c23 */ /* 0x000fe40008010844 */
[----:B------:R-:W-:Y:S02]  /*bc80*/  FFMA.FTZ R70, R70, R233, R116 ;  /* 0x000000e946467223 */ /* 0x000fe40000010074 */
[----:B------:R-:W-:Y:S02]  /*bc90*/  FMUL.FTZ R67, R208, UR15 ;  /* 0x0000000fd0437c20 */ /* 0x000fe40008410000 */
[----:B------:R-:W-:Y:S02]  /*bca0*/  FMUL.FTZ R130, R130, R69 ;  /* 0x0000004582827220 */ /* 0x000fe40000410000 */
[----:B------:R-:W-:Y:S02]  /*bcb0*/  FMUL.FTZ R131, R131, R68 ;  /* 0x0000004483837220 */ /* 0x000fe40000410000 */
[----:B------:R-:W-:-:S02]  /*bcc0*/  FFMA.FTZ R205, R95, R205, R70 ;  /* 0x000000cd5fcd7223 */ /* 0x000fc40000010046 */
[----:B------:R-:W-:Y:S02]  /*bcd0*/  FMUL.FTZ R69, R190, UR15 ;  /* 0x0000000fbe457c20 */ /* 0x000fe40008410000 */
[C---:B------:R-:W-:Y:S02]  /*bce0*/  FFMA.FTZ R68, R192.reuse, UR14, -R67 ;  /* 0x0000000ec0447c23 */ /* 0x040fe40008010843 */
[----:B------:R-:W-:Y:S02]  /*bcf0*/  FMUL.FTZ R70, R191, UR15 ;  /* 0x0000000fbf467c20 */ /* 0x000fe40008410000 */
[----:B------:R-:W-:Y:S02]  /*bd00*/  FMUL.FTZ R67, R192, UR15 ;  /* 0x0000000fc0437c20 */ /* 0x000fe40008410000 */
[----:B------:R-:W-:Y:S02]  /*bd10*/  FFMA.FTZ R71, R206, UR14, R69 ;  /* 0x0000000ece477c23 */ /* 0x000fe40008010045 */
[----:B------:R-:W-:-:S02]  /*bd20*/  FMUL.FTZ R209, R209, R68 ;  /* 0x00000044d1d17220 */ /* 0x000fc40000410000 */
[----:B------:R-:W-:Y:S02]  /*bd30*/  FFMA.FTZ R69, R207, UR14, R70 ;  /* 0x0000000ecf457c23 */ /* 0x000fe40008010046 */
[----:B------:R-:W-:Y:S02]  /*bd40*/  FFMA.FTZ R68, R208, UR14, R67 ;  /* 0x0000000ed0447c23 */ /* 0x000fe40008010043 */
[----:B0-----:R-:W-:Y:S02]  /*bd50*/  @!P0 FADD.FTZ R62, R62, R149 ;  /* 0x000000953e3e8221 */ /* 0x001fe40000010000 */
[----:B------:R-:W-:Y:S02]  /*bd60*/  @!P0 FADD.FTZ R63, R63, R148 ;  /* 0x000000943f3f8221 */ /* 0x000fe40000010000 */
[----:B-1----:R-:W-:Y:S02]  /*bd70*/  @!P0 FADD.FTZ R61, R61, R146 ;  /* 0x000000923d3d8221 */ /* 0x002fe40000010000 */
[----:B--2---:R-:W-:-:S02]  /*bd80*/  @!P0 FADD.FTZ R60, R60, R117 ;  /* 0x000000753c3c8221 */ /* 0x004fc40000010000 */
[----:B------:R-:W-:Y:S02]  /*bd90*/  FFMA.FTZ R71, R71, R230, R130 ;  /* 0x000000e647477223 */ /* 0x000fe40000010082 */
[----:B------:R-:W-:Y:S01]  /*bda0*/  FFMA.FTZ R66, R69, R66, R131 ;  /* 0x0000004245427223 */ /* 0x000fe20000010083 */
[----:B------:R0:W-:Y:S01]  /*bdb0*/  @!P2 STS.128 [R134.X16+0x10a0], R60 ;  /* 0x0010a03c8600a388 */ /* 0x0001e2000000cc00 */
        /* <DEDUP_REMOVED lines=40> */
.L_x_4355:
[----:B0-----:R-:W-:Y:S05]  /*c040*/  BSYNC B0 ;  /* 0x0000000000007941 */ /* 0x001fea0003800000 */
.L_x_4354:
[----:B------:R-:W-:-:S04]  /*c050*/  IADD3 R0, R0, 0x1, RZ ;  /* 0x0000000100007810 */ /* 0x000fc80007ffe0ff */
[----:B------:R-:W-:-:S13]  /*c060*/  ISETP.GE.AND P0, PT, R0, c[0x0][0x16c], PT ;  /* 0x00005b0000007a0c */ /* 0x000fda0003f06270 */
[----:B------:R-:W-:Y:S01]  /*c070*/  @P0 CALL.REL.NOINC `(.L_x_4319) ;  /* 0x0000001000000944 */ /* 0x000fe20003c00000 */
[----:B------:R-:W-:Y:S05]  /*c080*/  BRA `(.L_x_4356) ;  /* 0xffffa45000007947 */ /* 0x000fea000383ffff */
.L_x_4319:
        /* <DEDUP_REMOVED lines=9> */
[-C--:B------:R-:W-:Y:S02]  /*c120*/  ISETP.GE.AND P2, PT, R138, R101.reuse, PT ;  /* 0x000000658a00720c */ /* 0x080fe40003f46270 */
[----:B------:R-:W-:-:S02]  /*c130*/  ISETP.GE.AND P3, PT, R15, R101, PT ;  /* 0x000000650f00720c */ /* 0x000fc40003f66270 */
[-C--:B------:R-:W-:Y:S02]  /*c140*/  ISETP.GE.AND P4, PT, R14, R101.reuse, PT ;  /* 0x000000650e00720c */ /* 0x080fe40003f86270 */
[----:B------:R-:W-:Y:S02]  /*c150*/  ISETP.GE.AND P5, PT, R0, R101, PT ;  /* 0x000000650000720c */ /* 0x000fe40003fa6270 */
[C---:B------:R-:W-:Y:S02]  /*c160*/  LOP3.LUT R2, R138.reuse, 0x80, RZ, 0xfc, !PT ;  /* 0x000000808a027812 */ /* 0x040fe400078efcff */
[C---:B------:R-:W-:Y:S02]  /*c170*/  LOP3.LUT R3, R138.reuse, 0xa0, RZ, 0xfc, !PT ;  /* 0x000000a08a037812 */ /* 0x040fe400078efcff */
[----:B------:R-:W-:Y:S02]  /*c180*/  MOV R18, RZ ;  /* 0x000000ff00127202 */ /* 0x000fe40000000f00 */
[C---:B------:R-:W-:Y:S01]  /*c190*/  LOP3.LUT R4, R138.reuse, 0xc0, RZ, 0xfc, !PT ;  /* 0x000000c08a047812 */ /* 0x040fe200078efcff */
[----:B------:R-:W2:Y:S01]  /*c1a0*/  @!P2 LDG.E R35, [R108.64] ;  /* 0x000000066c23a981 */ /* 0x000ea2000c1e1900 */
[----:B------:R-:W-:-:S02]  /*c1b0*/  LOP3.LUT R5, R138, 0xe0, RZ, 0xfc, !PT ;  /* 0x000000e08a057812 */ /* 0x000fc400078efcff */
[----:B------:R-:W-:Y:S01]  /*c1c0*/  LOP3.LUT R6, R138, 0x100, RZ, 0xfc, !PT ;  /* 0x000001008a067812 */ /* 0x000fe200078efcff */
        /* <DEDUP_REMOVED lines=28> */
[----:B------:R-:W-:Y:S01]  /*c390*/  CS2R R58, SRZ ;  /* 0x00000000003a7805 */ /* 0x000fe2000001ff00 */
[----:B------:R-:W-:Y:S01]  /*c3a0*/  CS2R R60, SRZ ;  /* 0x00000000003c7805 */ /* 0x000fe2000001ff00 */
[----:B------:R-:W-:-:S04]  /*c3b0*/  CS2R R62, SRZ ;  /* 0x00000000003e7805 */ /* 0x000fc8000001ff00 */
        /* <DEDUP_REMOVED lines=29> */
[----:B-1----:R-:W-:Y:S01]  /*c590*/  FADD.FTZ R55, R17, UR5 ;  /* 0x0000000511377e21 */ /* 0x002fe20008010000 */
[----:B------:R-:W-:Y:S02]  /*c5a0*/  FSETP.GTU.FTZ.AND P5, PT, R52, 20, PT ;  /* 0x41a000003400780b */ /* 0x000fe40003fbc000 */
[----:B------:R-:W0:Y:S01]  /*c5b0*/  LDS R17, [R98.X4+0x18] ;  /* 0x0000180062117984 */ /* 0x000e220000004800 */
[----:B--2---:R-:W-:-:S03]  /*c5c0*/  FADD.FTZ R56, R18, UR5 ;  /* 0x0000000512387e21 */ /* 0x004fc60008010000 */
[----:B------:R-:W1:Y:S02]  /*c5d0*/  LDS R18, [R98.X4+0x1c] ;  /* 0x00001c0062127984 */ /* 0x000e640000004800 */
[----:B------:R-:W-:-:S05]  /*c5e0*/  FSETP.GTU.FTZ.AND P0, PT, R56, 20, PT ;  /* 0x41a000003800780b */ /* 0x000fca0003f1c000 */
[----:B------:R-:W-:Y:S02]  /*c5f0*/  @!P5 FMUL.FTZ R52, R52, -1.4426950216293334961 ;  /* 0xbfb8aa3b3434d820 */ /* 0x000fe40000410000 */
[----:B---3--:R-:W-:Y:S02]  /*c600*/  FADD.FTZ R35, R35, UR5 ;  /* 0x0000000523237e21 */ /* 0x008fe40008010000 */
[----:B------:R2:W3:Y:S04]  /*c610*/  @!P5 MUFU.EX2 R53, R52 ;  /* 0x000000340035d308 */ /* 0x0004e80000000800 */
[----:B------:R-:W-:Y:S01]  /*c620*/  @!P0 FMUL.FTZ R56, R56, -1.4426950216293334961 ;  /* 0xbfb8aa3b38388820 */ /* 0x000fe20000410000 */
[----:B--2---:R-:W2:Y:S01]  /*c630*/  LDS R52, [R98.X4+0x24] ;  /* 0x0000240062347984 */ /* 0x004ea20000004800 */
[----:B------:R-:W-:-:S04]  /*c640*/  FSETP.GTU.FTZ.AND P2, PT, R35, 20, PT ;  /* 0x41a000002300780b */ /* 0x000fc80003f5c000 */
[----:B------:R-:W4:Y:S01]  /*c650*/  @!P0 MUFU.EX2 R56, R56 ;  /* 0x0000003800388308 */ /* 0x000f220000000800 */
[----:B------:R-:W-:Y:S01]  /*c660*/  FSETP.GTU.FTZ.AND P6, PT, R55, 20, PT ;  /* 0x41a000003700780b */ /* 0x000fe20003fdc000 */
[----:B---3--:R-:W-:Y:S02]  /*c670*/  @!P5 FADD.FTZ R54, R53, 1 ;  /* 0x3f8000003536d421 */ /* 0x008fe40000010000 */
[----:B------:R-:W-:Y:S05]  /*c680*/  LDS R53, [R98.X4+0x28] ;  /* 0x0000280062357984 */ /* 0x000fea0000004800 */
[----:B------:R-:W-:Y:S02]  /*c690*/  @!P2 FMUL.FTZ R57, R35, -1.4426950216293334961 ;  /* 0xbfb8aa3b2339a820 */ /* 0x000fe40000410000 */
[----:B------:R-:W3:Y:S03]  /*c6a0*/  LDS R35, [R98.X4+0x20] ;  /* 0x0000200062237984 */ /* 0x000ee60000004800 */
[----:B------:R-:W-:-:S02]  /*c6b0*/  @!P6 FMUL.FTZ R55, R55, -1.4426950216293334961 ;  /* 0xbfb8aa3b3737e820 */ /* 0x000fc40000410000 */
[----:B0-----:R-:W-:Y:S02]  /*c6c0*/  FADD.FTZ R17, R17, UR5 ;  /* 0x0000000511117e21 */ /* 0x001fe40008010000 */
[----:B----4-:R-:W-:Y:S01]  /*c6d0*/  @!P0 FADD.FTZ R56, R56, 1 ;  /* 0x3f80000038388421 */ /* 0x010fe20000010000 */
[----:B------:R-:W-:Y:S02]  /*c6e0*/  @!P5 MUFU.RCP R59, R54 ;  /* 0x00000036003bd308 */ /* 0x000fe40000001000 */
[----:B------:R-:W-:-:S06]  /*c6f0*/  FSETP.GTU.FTZ.AND P4, PT, R17, 20, PT ;  /* 0x41a000001100780b */ /* 0x000fcc0003f9c000 */
[----:B------:R-:W0:Y:S08]  /*c700*/  @!P6 MUFU.EX2 R55, R55 ;  /* 0x000000370037e308 */ /* 0x000e300000000800 */
[----:B------:R-:W4:Y:S08]  /*c710*/  @!P2 MUFU.EX2 R57, R57 ;  /* 0x000000390039a308 */ /* 0x000f300000000800 */
[----:B------:R-:W5:Y:S01]  /*c720*/  @!P0 MUFU.RCP R61, R56 ;  /* 0x00000038003d8308 */ /* 0x000f620000001000 */
[----:B------:R-:W-:-:S02]  /*c730*/  FADD.FTZ R16, R16, UR5 ;  /* 0x0000000510107e21 */ /* 0x000fc40008010000 */
[----:B-1----:R-:W-:Y:S02]  /*c740*/  FADD.FTZ R18, R18, UR5 ;  /* 0x0000000512127e21 */ /* 0x002fe40008010000 */
[----:B------:R-:W-:Y:S02]  /*c750*/  @!P4 FMUL.FTZ R17, R17, -1.4426950216293334961 ;  /* 0xbfb8aa3b1111c820 */ /* 0x000fe40000410000 */
[----:B--2---:R-:W-:Y:S01]  /*c760*/  FADD.FTZ R52, R52, UR5 ;  /* 0x0000000534347e21 */ /* 0x004fe20008010000 */
[----:B------:R-:W-:Y:S01]  /*c770*/  FSETP.GTU.FTZ.AND P3, PT, R16, 20, PT ;  /* 0x41a000001000780b */ /* 0x000fe20003f7c000 */
[----:B0-----:R-:W-:Y:S02]  /*c780*/  @!P6 FADD.FTZ R55, R55, 1 ;  /* 0x3f8000003737e421 */ /* 0x001fe40000010000 */
[----:B------:R-:W-:Y:S01]  /*c790*/  @!P5 FMUL.FTZ R20, R20, R59 ;  /* 0x0000003b1414d220 */ /* 0x000fe20000410000 */
[----:B------:R-:W-:Y:S01]  /*c7a0*/  FSETP.GTU.FTZ.AND P5, PT, R18, 20, PT ;  /* 0x41a000001200780b */ /* 0x000fe20003fbc000 */
[----:B----4-:R-:W-:Y:S01]  /*c7b0*/  @!P2 FADD.FTZ R57, R57, 1 ;  /* 0x3f8000003939a421 */ /* 0x010fe20000010000 */
[----:B------:R-:W0:Y:S01]  /*c7c0*/  @!P4 MUFU.EX2 R17, R17 ;  /* 0x000000110011c308 */ /* 0x000e220000000800 */
[----:B-----5:R-:W-:Y:S01]  /*c7d0*/  @!P0 FMUL.FTZ R22, R22, R61 ;  /* 0x0000003d16168220 */ /* 0x020fe20000410000 */
[----:B------:R-:W-:-:S06]  /*c7e0*/  FSETP.GTU.FTZ.AND P0, PT, R52, 20, PT ;  /* 0x41a000003400780b */ /* 0x000fcc0003f1c000 */
[----:B------:R1:W2:Y:S08]  /*c7f0*/  @!P6 MUFU.RCP R58, R55 ;  /* 0x00000037003ae308 */ /* 0x0002b00000001000 */
[----:B------:R-:W4:Y:S01]  /*c800*/  @!P2 MUFU.RCP R60, R57 ;  /* 0x00000039003ca308 */ /* 0x000f220000001000 */
[----:B------:R-:W-:Y:S02]  /*c810*/  @!P3 FMUL.FTZ R16, R16, -1.4426950216293334961 ;  /* 0xbfb8aa3b1010b820 */ /* 0x000fe40000410000 */
[----:B------:R-:W-:-:S02]  /*c820*/  @!P5 FMUL.FTZ R18, R18, -1.4426950216293334961 ;  /* 0xbfb8aa3b1212d820 */ /* 0x000fc40000410000 */
[----:B-1----:R-:W-:Y:S02]  /*c830*/  @!P0 FMUL.FTZ R55, R52, -1.4426950216293334961 ;  /* 0xbfb8aa3b34378820 */ /* 0x002fe40000410000 */
[----:B---3--:R-:W-:Y:S02]  /*c840*/  FADD.FTZ R35, R35, UR5 ;  /* 0x0000000523237e21 */ /* 0x008fe40008010000 */
[----:B------:R-:W-:Y:S01]  /*c850*/  FADD.FTZ R53, R53, UR5 ;  /* 0x0000000535357e21 */ /* 0x000fe20008010000 */
[----:B------:R-:W1:Y:S01]  /*c860*/  @!P3 MUFU.EX2 R16, R16 ;  /* 0x000000100010b308 */ /* 0x000e620000000800 */
[----:B0-----:R-:W-:Y:S02]  /*c870*/  @!P4 FADD.FTZ R52, R17, 1 ;  /* 0x3f8000001134c421 */ /* 0x001fe40000010000 */
[----:B--2---:R-:W-:Y:S01]  /*c880*/  @!P6 FMUL.FTZ R21, R21, R58 ;  /* 0x0000003a1515e220 */ /* 0x004fe20000410000 */
[----:B------:R-:W0:Y:S01]  /*c890*/  LDS R17, [R98.X4+0x30] ;  /* 0x0000300062117984 */ /* 0x000e220000004800 */
[----:B------:R-:W-:Y:S01]  /*c8a0*/  FSETP.GTU.FTZ.AND P6, PT, R35, 20, PT ;  /* 0x41a000002300780b */ /* 0x000fe20003fdc000 */
[----:B----4-:R-:W-:-:S02]  /*c8b0*/  @!P2 FMUL.FTZ R23, R23, R60 ;  /* 0x0000003c1717a220 */ /* 0x010fc40000410000 */
[----:B------:R-:W2:Y:S01]  /*c8c0*/  @!P5 MUFU.EX2 R18, R18 ;  /* 0x000000120012d308 */ /* 0x000ea20000000800 */
[----:B------:R-:W-:-:S07]  /*c8d0*/  FSETP.GTU.FTZ.AND P2, PT, R53, 20, PT ;  /* 0x41a000003500780b */ /* 0x000fce0003f5c000 */
[----:B------:R-:W3:Y:S02]  /*c8e0*/  @!P0 MUFU.EX2 R55, R55 ;  /* 0x0000003700378308 */ /* 0x000ee40000000800 */
[----:B------:R-:W-:Y:S02]  /*c8f0*/  @!P6 FMUL.FTZ R54, R35, -1.4426950216293334961 ;  /* 0xbfb8aa3b2336e820 */ /* 0x000fe40000410000 */
[----:B-1----:R-:W-:Y:S02]  /*c900*/  @!P3 FADD.FTZ R35, R16, 1 ;  /* 0x3f8000001023b421 */ /* 0x002fe40000010000 */
[----:B------:R-:W-:Y:S01]  /*c910*/  @!P2 FMUL.FTZ R56, R53, -1.4426950216293334961 ;  /* 0xbfb8aa3b3538a820 */ /* 0x000fe20000410000 */
[----:B------:R-:W-:Y:S01]  /*c920*/  LDS R16, [R98.X4+0x2c] ;  /* 0x00002c0062107984 */ /* 0x000fe20000004800 */
[----:B--2---:R-:W-:-:S03]  /*c930*/  @!P5 FADD.FTZ R53, R18, 1 ;  /* 0x3f8000001235d421 */ /* 0x004fc60000010000 */
[----:B------:R-:W1:Y:S01]  /*c940*/  LDS R18, [R98.X4+0x34] ;  /* 0x0000340062127984 */ /* 0x000e620000004800 */
[----:B------:R-:W2:Y:S01]  /*c950*/  @!P6 MUFU.EX2 R54, R54 ;  /* 0x000000360036e308 */ /* 0x000ea20000000800 */
[----:B---3--:R-:W-:-:S07]  /*c960*/  @!P0 FADD.FTZ R55, R55, 1 ;  /* 0x3f80000037378421 */ /* 0x008fce0000010000 */
[----:B------:R3:W-:Y:S08]  /*c970*/  @!P3 MUFU.RCP R57, R35 ;  /* 0x000000230039b308 */ /* 0x0007f00000001000 */
[----:B------:R-:W4:Y:S01]  /*c980*/  @!P2 MUFU.EX2 R56, R56 ;  /* 0x000000380038a308 */ /* 0x000f220000000800 */
[----:B---3--:R-:W3:Y:S07]  /*c990*/  LDS R35, [R98.X4+0x38] ;  /* 0x0000380062237984 */ /* 0x008eee0000004800 */
[----:B------:R-:W5:Y:S08]  /*c9a0*/  @!P0 MUFU.RCP R55, R55 ;  /* 0x0000003700378308 */ /* 0x000f700000001000 */
[----:B------:R-:W1:Y:S01]  /*c9b0*/  @!P5 MUFU.RCP R53, R53 ;  /* 0x000000350035d308 */ /* 0x000e620000001000 */
[----:B--2---:R-:W-:-:S02]  /*c9c0*/  @!P6 FADD.FTZ R54, R54, 1 ;  /* 0x3f8000003636e421 */ /* 0x004fc40000010000 */
[----:B----4-:R-:W-:-:S05]  /*c9d0*/  @!P2 FADD.FTZ R56, R56, 1 ;  /* 0x3f8000003838a421 */ /* 0x010fca0000010000 */
[----:B------:R2:W4:Y:S01]  /*c9e0*/  @!P4 MUFU.RCP R58, R52 ;  /* 0x00000034003ac308 */ /* 0x0005220000001000 */
[----:B-----5:R-:W-:Y:S02]  /*c9f0*/  @!P0 FMUL.FTZ R28, R28, R55 ;  /* 0x000000371c1c8220 */ /* 0x020fe40000410000 */
[----:B0-----:R-:W-:Y:S02]  /*ca00*/  FADD.FTZ R55, R17, UR5 ;  /* 0x0000000511377e21 */ /* 0x001fe40008010000 */
[----:B-1----:R-:W-:-:S03]  /*ca10*/  @!P5 FMUL.FTZ R26, R26, R53 ;  /* 0x000000351a1ad220 */ /* 0x002fc60000410000 */
[----:B------:R-:W0:Y:S01]  /*ca20*/  @!P6 MUFU.RCP R54, R54 ;  /* 0x000000360036e308 */ /* 0x000e220000001000 */
[----:B--2---:R-:W1:Y:S01]  /*ca30*/  LDS R52, [R98.X4+0x3c] ;  /* 0x00003c0062347984 */ /* 0x004e620000004800 */
[----:B------:R-:W-:-:S03]  /*ca40*/  FSETP.GTU.FTZ.AND P5, PT, R55, 20, PT ;  /* 0x41a000003700780b */ /* 0x000fc60003fbc000 */
[----:B------:R-:W2:Y:S03]  /*ca50*/  LDS R53, [R98.X4] ;  /* 0x0000000062357984 */ /* 0x000ea60000004800 */
[----:B------:R-:W5:Y:S01]  /*ca60*/  @!P2 MUFU.RCP R56, R56 ;  /* 0x000000380038a308 */ /* 0x000f620000001000 */
[----:B------:R-:W-:Y:S01]  /*ca70*/  BAR.SYNC.DEFER_BLOCKING 0x0 ;  /* 0x0000000000007b1d */ /* 0x000fe20000010000 */
[----:B------:R-:W-:Y:S01]  /*ca80*/  SHF.L.U32 R59, R140, 0x4, RZ ;  /* 0x000000048c3b7819 */ /* 0x000fe200000006ff */
[----:B----4-:R-:W-:-:S03]  /*ca90*/  @!P4 FMUL.FTZ R25, R25, R58 ;  /* 0x0000003a1919c220 */ /* 0x010fc60000410000 */
[----:B------:R-:W-:Y:S01]  /*caa0*/  LOP3.LUT R58, R59, 0xfffffe00, RZ, 0xc0, !PT ;  /* 0xfffffe003b3a7812 */ /* 0x000fe200078ec0ff */
[----:B------:R-:W-:-:S03]  /*cab0*/  FADD.FTZ R70, R18, UR5 ;  /* 0x0000000512467e21 */ /* 0x000fc60008010000 */
[----:B------:R-:W-:Y:S01]  /*cac0*/  LEA R73, R139, R58, 0x4 ;  /* 0x0000003a8b497211 */ /* 0x000fe200078e20ff */
[----:B0-----:R-:W-:Y:S02]  /*cad0*/  @!P6 FMUL.FTZ R27, R27, R54 ;  /* 0x000000361b1be220 */ /* 0x001fe40000410000 */
[----:B------:R-:W-:Y:S01]  /*cae0*/  @!P5 FMUL.FTZ R18, R55, -1.4426950216293334961 ;  /* 0xbfb8aa3b3712d820 */ /* 0x000fe20000410000 */
[----:B------:R-:W-:Y:S01]  /*caf0*/  IADD3 R54, R73, 0x1, RZ ;  /* 0x0000000149367810 */ /* 0x000fe20007ffe0ff */
[----:B------:R-:W-:Y:S02]  /*cb00*/  @!P3 FMUL.FTZ R24, R24, R57 ;  /* 0x000000391818b220 */ /* 0x000fe40000410000 */
[----:B-----5:R-:W-:Y:S01]  /*cb10*/  @!P2 FMUL.FTZ R29, R29, R56 ;  /* 0x000000381d1da220 */ /* 0x020fe20000410000 */
[----:B------:R-:W-:Y:S01]  /*cb20*/  IADD3 R56, R73, 0x2, RZ ;  /* 0x0000000249387810 */ /* 0x000fe20007ffe0ff */
[----:B---3--:R-:W-:Y:S01]  /*cb30*/  FADD.FTZ R71, R35, UR5 ;  /* 0x0000000523477e21 */ /* 0x008fe20008010000 */
[C---:B------:R-:W-:Y:S01]  /*cb40*/  IADD3 R57, R73.reuse, 0x3, RZ ;  /* 0x0000000349397810 */ /* 0x040fe20007ffe0ff */
[----:B------:R-:W0:Y:S01]  /*cb50*/  @!P5 MUFU.EX2 R35, R18 ;  /* 0x000000120023d308 */ /* 0x000e220000000800 */
[----:B------:R-:W-:-:S02]  /*cb60*/  IADD3 R58, R73, 0x4, RZ ;  /* 0x00000004493a7810 */ /* 0x000fc40007ffe0ff */
[C---:B------:R-:W-:Y:S02]  /*cb70*/  IADD3 R59, R73.reuse, 0x5, RZ ;  /* 0x00000005493b7810 */ /* 0x040fe40007ffe0ff */
        /* <DEDUP_REMOVED lines=18> */
[----:B------:R-:W-:Y:S02]  /*cca0*/  IADD3 R66, R73, 0xc, RZ ;  /* 0x0000000c49427810 */ /* 0x000fe40007ffe0ff */
        /* <DEDUP_REMOVED lines=8> */
[----:B------:R3:W-:Y:S01]  /*cd30*/  STS [R61.X4+0x1c], R44 ;  /* 0x00001c2c3d007388 */ /* 0x0007e20000004800 */
[----:B------:R-:W-:Y:S02]  /*cd40*/  IADD3 R69, R73, 0xf, RZ ;  /* 0x0000000f49457810 */ /* 0x000fe40007ffe0ff */
[-C--:B------:R-:W-:Y:S01]  /*cd50*/  LEA.HI.SX32 R65, R65, R73.reuse, 0x1b ;  /* 0x0000004941417211 */ /* 0x080fe200078fdaff */
[----:B------:R-:W-:Y:S01]  /*cd60*/  STS [R62.X4+0x20], R43 ;  /* 0x0000202b3e007388 */ /* 0x000fe20000004800 */
[-C--:B------:R-:W-:Y:S02]  /*cd70*/  LEA.HI.SX32 R66, R66, R73.reuse, 0x1b ;  /* 0x0000004942427211 */ /* 0x080fe400078fdaff */
[-C--:B------:R-:W-:Y:S01]  /*cd80*/  LEA.HI.SX32 R67, R67, R73.reuse, 0x1b ;  /* 0x0000004943437211 */ /* 0x080fe200078fdaff */
[----:B------:R-:W-:Y:S01]  /*cd90*/  STS [R63.X4+0x24], R42 ;  /* 0x0000242a3f007388 */ /* 0x000fe20000004800 */
[-C--:B------:R-:W-:Y:S01]  /*cda0*/  LEA.HI.SX32 R68, R68, R73.reuse, 0x1b ;  /* 0x0000004944447211 */ /* 0x080fe200078fdaff */
[----:B0-----:R-:W-:Y:S01]  /*cdb0*/  @!P5 FADD.FTZ R35, R35, 1 ;  /* 0x3f8000002323d421 */ /* 0x001fe20000010000 */
[----:B------:R-:W-:Y:S01]  /*cdc0*/  LEA.HI.SX32 R69, R69, R73, 0x1b ;  /* 0x0000004945457211 */ /* 0x000fe200078fdaff */
[----:B------:R-:W-:Y:S01]  /*cdd0*/  STS [R64.X4+0x28], R41 ;  /* 0x0000282940007388 */ /* 0x000fe20000004800 */
[----:B------:R-:W-:-:S03]  /*cde0*/  FADD.FTZ R16, R16, UR5 ;  /* 0x0000000510107e21 */ /* 0x000fc60008010000 */
[----:B------:R-:W-:Y:S04]  /*cdf0*/  STS [R65.X4+0x2c], R40 ;  /* 0x00002c2841007388 */ /* 0x000fe80000004800 */
[----:B------:R-:W-:Y:S01]  /*ce00*/  STS [R66.X4+0x30], R39 ;  /* 0x0000302742007388 */ /* 0x000fe20000004800 */
[----:B------:R-:W-:-:S03]  /*ce10*/  @!P3 FMUL.FTZ R18, R71, -1.4426950216293334961 ;  /* 0xbfb8aa3b4712b820 */ /* 0x000fc60000410000 */
[----:B------:R-:W-:Y:S01]  /*ce20*/  STS [R67.X4+0x34], R38 ;  /* 0x0000342643007388 */ /* 0x000fe20000004800 */
[----:B---3--:R0:W-:Y:S03]  /*ce30*/  @!P5 MUFU.RCP R44, R35 ;  /* 0x00000023002cd308 */ /* 0x0081e60000001000 */
[----:B------:R-:W-:Y:S04]  /*ce40*/  STS [R68.X4+0x38], R37 ;  /* 0x0000382544007388 */ /* 0x000fe80000004800 */
[----:B------:R3:W-:Y:S01]  /*ce50*/  STS [R69.X4+0x3c], R36 ;  /* 0x00003c2445007388 */ /* 0x0007e20000004800 */
[----:B------:R-:W-:-:S06]  /*ce60*/  NOP ;  /* 0x0000000000007918 */ /* 0x000fcc0000000000 */
[----:B------:R-:W-:Y:S01]  /*ce70*/  LDS R43, [R132.X4] ;  /* 0x00000000842b7984 */ /* 0x000fe20000004800 */
[----:B------:R-:W-:-:S03]  /*ce80*/  FSETP.GTU.FTZ.AND P6, PT, R16, 20, PT ;  /* 0x41a000001000780b */ /* 0x000fc60003fdc000 */
        /* <DEDUP_REMOVED lines=8> */
[----:B0-----:R-:W-:Y:S04]  /*cf10*/  LDS R35, [R121.X4+0x480] ;  /* 0x0004800079237984 */ /* 0x001fe80000004800 */
        /* <DEDUP_REMOVED lines=9> */
[----:B------:R-:W-:-:S02]  /*cfb0*/  @!P6 FMUL.FTZ R16, R16, -1.4426950216293334961 ;  /* 0xbfb8aa3b1010e820 */ /* 0x000fc40000410000 */
[----:B-1----:R-:W-:Y:S02]  /*cfc0*/  FADD.FTZ R54, R52, UR5 ;  /* 0x0000000534367e21 */ /* 0x002fe40008010000 */
[----:B------:R0:W-:Y:S03]  /*cfd0*/  @!P6 MUFU.EX2 R17, R16 ;  /* 0x000000100011e308 */ /* 0x0001e60000000800 */
[----:B------:R-:W-:-:S05]  /*cfe0*/  FSETP.GTU.FTZ.AND P2, PT, R54, 20, PT ;  /* 0x41a000003600780b */ /* 0x000fca0003f5c000 */
[----:B0-----:R-:W-:Y:S02]  /*cff0*/  @!P4 FMUL.FTZ R16, R70, -1.4426950216293334961 ;  /* 0xbfb8aa3b4610c820 */ /* 0x001fe40000410000 */
[----:B--2---:R-:W-:Y:S02]  /*d000*/  FADD.FTZ R70, R53, UR5 ;  /* 0x0000000535467e21 */ /* 0x004fe40008010000 */
[----:B------:R0:W1:Y:S03]  /*d010*/  @!P4 MUFU.EX2 R52, R16 ;  /* 0x000000100034c308 */ /* 0x0000660000000800 */
[----:B------:R-:W-:Y:S01]  /*d020*/  FSETP.GTU.FTZ.AND P0, PT, R70, 20, PT ;  /* 0x41a000004600780b */ /* 0x000fe20003f1c000 */
[----:B------:R-:W2:Y:S01]  /*d030*/  LDS R91, [0x1080] ;  /* 0x00108000ff5b7984 */ /* 0x000ea20000000800 */
[----:B------:R-:W-:-:S03]  /*d040*/  @!P2 FMUL.FTZ R54, R54, -1.4426950216293334961 ;  /* 0xbfb8aa3b3636a820 */ /* 0x000fc60000410000 */
[----:B------:R-:W4:Y:S08]  /*d050*/  @!P3 MUFU.EX2 R53, R18 ;  /* 0x000000120035b308 */ /* 0x000f300000000800 */
[----:B0-----:R-:W-:Y:S01]  /*d060*/  @!P0 FMUL.FTZ R16, R70, -1.4426950216293334961 ;  /* 0xbfb8aa3b46108820 */ /* 0x001fe20000410000 */
[----:B------:R-:W-:Y:S01]  /*d070*/  @!P2 MUFU.EX2 R54, R54 ;  /* 0x000000360036a308 */ /* 0x000fe20000000800 */
[----:B-1----:R-:W-:-:S07]  /*d080*/  @!P4 FADD.FTZ R52, R52, 1 ;  /* 0x3f8000003434c421 */ /* 0x002fce0000010000 */
[----:B------:R-:W0:Y:S01]  /*d090*/  @!P0 MUFU.EX2 R18, R16 ;  /* 0x0000001000128308 */ /* 0x000e220000000800 */
[----:B------:R-:W-:Y:S02]  /*d0a0*/  @!P6 FADD.FTZ R17, R17, 1 ;  /* 0x3f8000001111e421 */ /* 0x000fe40000010000 */
[----:B---3--:R-:W-:-:S05]  /*d0b0*/  IMAD R36, R143, c[0x0][0x2d8], RZ ;  /* 0x0000b6008f247a24 */ /* 0x008fca00078e02ff */
[----:B------:R-:W1:Y:S01]  /*d0c0*/  @!P4 MUFU.RCP R37, R52 ;  /* 0x000000340025c308 */ /* 0x000e620000001000 */
[----:B----4-:R-:W-:Y:S02]  /*d0d0*/  @!P3 FADD.FTZ R53, R53, 1 ;  /* 0x3f8000003535b421 */ /* 0x010fe40000010000 */
[----:B------:R-:W-:-:S05]  /*d0e0*/  IMAD R95, R145, c[0x0][0x2dc], R36 ;  /* 0x0000b700915f7a24 */ /* 0x000fca00078e0224 */
[----:B------:R3:W4:Y:S01]  /*d0f0*/  @!P6 MUFU.RCP R93, R17 ;  /* 0x00000011005de308 */ /* 0x0007220000001000 */
[----:B0-----:R-:W-:Y:S02]  /*d100*/  @!P0 FADD.FTZ R18, R18, 1 ;  /* 0x3f80000012128421 */ /* 0x001fe40000010000 */
[----:B------:R-:W-:-:S05]  /*d110*/  @!P2 FADD.FTZ R54, R54, 1 ;  /* 0x3f8000003636a421 */ /* 0x000fca0000010000 */
[----:B------:R0:W5:Y:S01]  /*d120*/  @!P3 MUFU.RCP R36, R53 ;  /* 0x000000350024b308 */ /* 0x0001620000001000 */
[----:B---3--:R-:W-:-:S05]  /*d130*/  IMAD.WIDE.U32 R16, R145, c[0x0][0x2d8], RZ ;  /* 0x0000b60091107a25 */ /* 0x008fca00078e00ff */
[----:B------:R-:W-:Y:S01]  /*d140*/  IADD3 R17, R17, R95, RZ ;  /* 0x0000005f11117210 */ /* 0x000fe20007ffe0ff */
[----:B-1----:R-:W-:Y:S01]  /*d150*/  @!P4 FMUL.FTZ R32, R32, R37 ;  /* 0x000000252020c220 */ /* 0x002fe20000410000 */
[----:B------:R-:W1:Y:S01]  /*d160*/  @!P2 MUFU.RCP R39, R54 ;  /* 0x000000360027a308 */ /* 0x000e620000001000 */
[----:B--2---:R-:W-:Y:S01]  /*d170*/  ISETP.GE.AND P4, PT, R138, R91, PT ;  /* 0x0000005b8a00720c */ /* 0x004fe20003f86270 */
[----:B------:R-:W-:Y:S02]  /*d180*/  IMAD R38, R144, c[0x0][0x2e0], RZ ;  /* 0x0000b80090267a24 */ /* 0x000fe400078e02ff */
[----:B------:R-:W-:-:S04]  /*d190*/  IMAD.WIDE.U32 R16, R147, c[0x0][0x2e0], R16 ;  /* 0x0000b80093107a25 */ /* 0x000fc800078e0010 */
[----:B------:R-:W2:Y:S01]  /*d1a0*/  @!P0 MUFU.RCP R18, R18 ;  /* 0x0000001200128308 */ /* 0x000ea20000001000 */
[----:B----4-:R-:W-:Y:S02]  /*d1b0*/  @!P6 FMUL.FTZ R30, R30, R93 ;  /* 0x0000005d1e1ee220 */ /* 0x010fe40000410000 */
[----:B------:R-:W-:Y:S01]  /*d1c0*/  @!P5 FMUL.FTZ R31, R31, R44 ;  /* 0x0000002c1f1fd220 */ /* 0x000fe20000410000 */
[C---:B0-----:R-:W-:Y:S01]  /*d1d0*/  LEA R53, P5, R138.reuse, c[0x0][0x330], 0x2 ;  /* 0x0000cc008a357a11 */ /* 0x041fe200078a10ff */
[----:B------:R-:W-:Y:S01]  /*d1e0*/  IMAD R93, R147, c[0x0][0x2e4], R38 ;  /* 0x0000b900935d7a24 */ /* 0x000fe200078e0226 */
[----:B------:R-:W-:Y:S01]  /*d1f0*/  IADD3 R16, P6, R81, R16, RZ ;  /* 0x0000001051107210 */ /* 0x000fe20007fde0ff */
[----:B-----5:R-:W-:Y:S01]  /*d200*/  @!P3 FMUL.FTZ R33, R33, R36 ;  /* 0x000000242121b220 */ /* 0x020fe20000410000 */
[----:B------:R-:W-:Y:S01]  /*d210*/  LEA.HI.X R36, R138, c[0x0][0x334], R135, 0x2, P5 ;  /* 0x0000cd008a247a11 */ /* 0x000fe200028f1487 */
[----:B------:R-:W-:Y:S01]  /*d220*/  BSSY B0, `(.L_x_4357) ;  /* 0x0000015000007945 */ /* 0x000fe20003800000 */
[----:B------:R-:W-:-:S02]  /*d230*/  IADD3.X R17, R80, R93, R17, P6, !PT ;  /* 0x0000005d50117210 */ /* 0x000fc400037fe411 */
[----:B------:R-:W-:Y:S01]  /*d240*/  LEA R38, P5, R16, R53, 0x2 ;  /* 0x0000003510267211 */ /* 0x000fe200078a10ff */
[----:B-1----:R-:W-:Y:S01]  /*d250*/  @!P2 FMUL.FTZ R34, R34, R39 ;  /* 0x000000272222a220 */ /* 0x002fe20000410000 */
[-C--:B------:R-:W-:Y:S02]  /*d260*/  ISETP.GE.AND P2, PT, R14, R91.reuse, PT ;  /* 0x0000005b0e00720c */ /* 0x080fe40003f46270 */
[-C--:B------:R-:W-:Y:S01]  /*d270*/  ISETP.GE.AND P3, PT, R0, R91.reuse, PT ;  /* 0x0000005b0000720c */ /* 0x080fe20003f66270 */
[----:B--2---:R-:W-:Y:S01]  /*d280*/  @!P0 FMUL.FTZ R19, R19, R18 ;  /* 0x0000001213138220 */ /* 0x004fe20000410000 */
[----:B------:R-:W-:Y:S02]  /*d290*/  ISETP.GE.AND P6, PT, R2, R91, PT ;  /* 0x0000005b0200720c */ /* 0x000fe40003fc6270 */
        /* <DEDUP_REMOVED lines=13> */
.L_x_4358:
[----:B------:R-:W-:Y:S05]  /*d370*/  BSYNC B0 ;  /* 0x0000000000007941 */ /* 0x000fea0003800000 */
.L_x_4357:
        /* <DEDUP_REMOVED lines=12> */
[----:B------:R-:W-:Y:S01]  /*d440*/  IMAD R18, R143, c[0x0][0x2f8], RZ ;  /* 0x0000be008f127a24 */ /* 0x000fe200078e02ff */
[----:B------:R-:W-:Y:S01]  /*d450*/  BSSY B0, `(.L_x_4359) ;  /* 0x0000055000007945 */ /* 0x000fe20003800000 */
[----:B------:R-:W-:Y:S01]  /*d460*/  @!P5 STG.E [R38.64+-0xd80], R51 ;  /* 0xfff280332600d986 */ /* 0x000fe2000c101906 */
[----:B------:R-:W-:Y:S01]  /*d470*/  ISETP.GE.AND P5, PT, R12, R91, PT ;  /* 0x0000005b0c00720c */ /* 0x000fe20003fa6270 */
[----:B------:R-:W-:-:S02]  /*d480*/  FADD.FTZ R16, R17, R22 ;  /* 0x0000001611107221 */ /* 0x000fc40000010000 */
        /* <DEDUP_REMOVED lines=19> */
[----:B------:R1:W-:Y:S04]  /*d5c0*/  STS [R56.X4+0x8], R21 ;  /* 0x0000081538007388 */ /* 0x0003e80000004800 */
[----:B------:R-:W-:Y:S04]  /*d5d0*/  STS [R57.X4+0xc], R22 ;  /* 0x00000c1639007388 */ /* 0x000fe80000004800 */
[----:B------:R2:W-:Y:S01]  /*d5e0*/  STS [R58.X4+0x10], R23 ;  /* 0x000010173a007388 */ /* 0x0005e20000004800 */
[----:B-1----:R-:W-:-:S03]  /*d5f0*/  IMAD R21, R145, c[0x0][0x2fc], R18 ;  /* 0x0000bf0091157a24 */ /* 0x002fc600078e0212 */
[----:B------:R1:W-:Y:S04]  /*d600*/  STS [R59.X4+0x14], R24 ;  /* 0x000014183b007388 */ /* 0x0003e80000004800 */
[----:B------:R3:W-:Y:S01]  /*d610*/  STS [R60.X4+0x18], R25 ;  /* 0x000018193c007388 */ /* 0x0007e20000004800 */
[----:B--2---:R-:W-:-:S03]  /*d620*/  FADD.FTZ R23, R16, R23 ;  /* 0x0000001710177221 */ /* 0x004fc60000010000 */
[----:B------:R2:W-:Y:S01]  /*d630*/  STS [R61.X4+0x1c], R26 ;  /* 0x00001c1a3d007388 */ /* 0x0005e20000004800 */
[----:B------:R-:W-:-:S03]  /*d640*/  IMAD.WIDE.U32 R16, R145, c[0x0][0x2f8], RZ ;  /* 0x0000be0091107a25 */ /* 0x000fc600078e00ff */
[----:B------:R4:W-:Y:S01]  /*d650*/  STS [R62.X4+0x20], R27 ;  /* 0x0000201b3e007388 */ /* 0x0009e20000004800 */
[----:B-1----:R-:W-:Y:S01]  /*d660*/  FADD.FTZ R24, R23, R24 ;  /* 0x0000001817187221 */ /* 0x002fe20000010000 */
[----:B------:R-:W-:Y:S02]  /*d670*/  IADD3 R23, R17, R21, RZ ;  /* 0x0000001511177210 */ /* 0x000fe40007ffe0ff */
[----:B------:R1:W-:Y:S01]  /*d680*/  STS [R63.X4+0x24], R28 ;  /* 0x0000241c3f007388 */ /* 0x0003e20000004800 */
[----:B---3--:R-:W-:-:S03]  /*d690*/  FADD.FTZ R25, R24, R25 ;  /* 0x0000001918197221 */ /* 0x008fc60000010000 */
[----:B------:R3:W-:Y:S01]  /*d6a0*/  STS [R64.X4+0x28], R29 ;  /* 0x0000281d40007388 */ /* 0x0007e20000004800 */
[----:B--2---:R-:W-:-:S03]  /*d6b0*/  FADD.FTZ R26, R25, R26 ;  /* 0x0000001a191a7221 */ /* 0x004fc60000010000 */
[----:B------:R2:W-:Y:S01]  /*d6c0*/  STS [R65.X4+0x2c], R30 ;  /* 0x00002c1e41007388 */ /* 0x0005e20000004800 */
[----:B----4-:R-:W-:-:S03]  /*d6d0*/  FADD.FTZ R27, R26, R27 ;  /* 0x0000001b1a1b7221 */ /* 0x010fc60000010000 */
[----:B------:R4:W-:Y:S01]  /*d6e0*/  STS [R66.X4+0x30], R31 ;  /* 0x0000301f42007388 */ /* 0x0009e20000004800 */
[----:B-1----:R-:W-:-:S03]  /*d6f0*/  FADD.FTZ R28, R27, R28 ;  /* 0x0000001c1b1c7221 */ /* 0x002fc60000010000 */
[----:B------:R1:W-:Y:S01]  /*d700*/  STS [R67.X4+0x34], R32 ;  /* 0x0000342043007388 */ /* 0x0003e20000004800 */
[----:B---3--:R-:W-:-:S03]  /*d710*/  FADD.FTZ R29, R28, R29 ;  /* 0x0000001d1c1d7221 */ /* 0x008fc60000010000 */
[----:B------:R3:W-:Y:S01]  /*d720*/  STS [R68.X4+0x38], R33 ;  /* 0x0000382144007388 */ /* 0x0007e20000004800 */
[----:B--2---:R-:W-:-:S03]  /*d730*/  FADD.FTZ R30, R29, R30 ;  /* 0x0000001e1d1e7221 */ /* 0x004fc60000010000 */
[----:B------:R-:W-:Y:S01]  /*d740*/  STS [R69.X4+0x3c], R34 ;  /* 0x00003c2245007388 */ /* 0x000fe20000004800 */
[----:B------:R-:W-:-:S06]  /*d750*/  NOP ;  /* 0x0000000000007918 */ /* 0x000fcc0000000000 */
[----:B------:R-:W-:Y:S01]  /*d760*/  LDS R35, [R132.X4] ;  /* 0x0000000084237984 */ /* 0x000fe20000004800 */
[----:B----4-:R-:W-:-:S03]  /*d770*/  FADD.FTZ R31, R30, R31 ;  /* 0x0000001f1e1f7221 */ /* 0x010fc60000010000 */
[----:B------:R-:W-:Y:S01]  /*d780*/  LDS R129, [R129.X4+0x80] ;  /* 0x0000800081817984 */ /* 0x000fe20000004800 */
[----:B-1----:R-:W-:-:S03]  /*d790*/  FADD.FTZ R32, R31, R32 ;  /* 0x000000201f207221 */ /* 0x002fc60000010000 */
[----:B0-----:R-:W-:Y:S01]  /*d7a0*/  LDS R37, [R128.X4+0x100] ;  /* 0x0001000080257984 */ /* 0x001fe20000004800 */
[----:B---3--:R-:W-:-:S03]  /*d7b0*/  FADD.FTZ R33, R32, R33 ;  /* 0x0000002120217221 */ /* 0x008fc60000010000 */
        /* <DEDUP_REMOVED lines=30> */
.L_x_4360:
[----:B------:R-:W-:Y:S05]  /*d9a0*/  BSYNC B0 ;  /* 0x0000000000007941 */ /* 0x000fea0003800000 */
.L_x_4359:
[----:B------:R-:W-:Y:S01]  /*d9b0*/  MOV R17, R23 ;  /* 0x0000001700117202 */ /* 0x000fe20000000f00 */
[----:B------:R-:W-:Y:S01]  /*d9c0*/  IMAD R18, R144, c[0x0][0x300], RZ ;  /* 0x0000c00090127a24 */ /* 0x000fe200078e02ff */
[----:B------:R-:W-:Y:S01]  /*d9d0*/  IADD3 R99, P0, R99, -0xf80, RZ ;  /* 0xfffff08063637810 */ /* 0x000fe20007f1e0ff */
[----:B------:R-:W-:Y:S01]  /*d9e0*/  UIADD3 UR10, UP0, UR10, -0x1000, URZ ;  /* 0xfffff0000a0a7890 */ /* 0x000fe2000ff1e03f */
[-C--:B------:R-:W-:Y:S01]  /*d9f0*/  ISETP.GE.AND P3, PT, R15, R51.reuse, PT ;  /* 0x000000330f00720c */ /* 0x080fe20003f66270 */
[C---:B------:R-:W-:Y:S01]  /*da00*/  IMAD.WIDE.U32 R16, R147.reuse, c[0x0][0x300], R16 ;  /* 0x0000c00093107a25 */ /* 0x040fe200078e0010 */
[----:B------:R-:W-:Y:S01]  /*da10*/  IADD3.X R112, R112, -0x1, RZ, P0, !PT ;  /* 0xffffffff70707810 */ /* 0x000fe200007fe4ff */
[----:B------:R-:W-:Y:S01]  /*da20*/  UIADD3 UR12, UP1, UR12, -0x1000, URZ ;  /* 0xfffff0000c0c7890 */ /* 0x000fe2000ff3e03f */
[----:B------:R-:W-:Y:S01]  /*da30*/  ISETP.GE.AND P4, PT, R14, R51, PT ;  /* 0x000000330e00720c */ /* 0x000fe20003f86270 */
[----:B------:R-:W-:Y:S01]  /*da40*/  IMAD R19, R147, c[0x0][0x304], R18 ;  /* 0x0000c10093137a24 */ /* 0x000fe200078e0212 */
[----:B------:R-:W-:Y:S01]  /*da50*/  IADD3 R81, P0, R81, R16, RZ ;  /* 0x0000001051517210 */ /* 0x000fe20007f1e0ff */
[----:B------:R-:W-:Y:S01]  /*da60*/  UIADD3 UR8, UP2, UR8, -0x1000, URZ ;  /* 0xfffff00008087890 */ /* 0x000fe2000ff5e03f */
[----:B------:R-:W-:Y:S01]  /*da70*/  IADD3 R16, P1, R99, c[0x0][0x340], RZ ;  /* 0x0000d00063107a10 */ /* 0x000fe20007f3e0ff */
[----:B------:R-:W-:Y:S01]  /*da80*/  UIADD3.X UR11, UR11, -0x1, URZ, UP0, !UPT ;  /* 0xffffffff0b0b7890 */ /* 0x000fe200087fe43f */
[----:B------:R-:W-:Y:S01]  /*da90*/  IADD3.X R80, R80, R19, R17, P0, !PT ;  /* 0x0000001350507210 */ /* 0x000fe200007fe411 */
[----:B------:R-:W-:Y:S01]  /*daa0*/  UIADD3.X UR13, UR13, -0x1, URZ, UP1, !UPT ;  /* 0xffffffff0d0d7890 */ /* 0x000fe20008ffe43f */
[----:B------:R-:W-:Y:S01]  /*dab0*/  IADD3.X R15, R112, c[0x0][0x344], RZ, P1, !PT ;  /* 0x0000d100700f7a10 */ /* 0x000fe20000ffe4ff */
        /* <DEDUP_REMOVED lines=35> */
.L_x_4281:
        /* <DEDUP_REMOVED lines=29> */
.L_x_4363:
[----:B------:R-:W-:Y:S05]  /*dec0*/  BSYNC B0 ;  /* 0x0000000000007941 */ /* 0x000fea0003800000 */
.L_x_4362:
        /* <DEDUP_REMOVED lines=28> */
.L_x_4365:
[----:B------:R-:W3:Y:S02]  /*e090*/  S2R R21, SR_TID.X ;  /* 0x0000000000157919 */ /* 0x000ee40000002100 */
.L_x_4366:
[----:B------:R-:W-:Y:S05]  /*e0a0*/  BSYNC B0 ;  /* 0x0000000000007941 */ /* 0x000fea0003800000 */
.L_x_4364:
[----:B---3--:R-:W-:-:S13]  /*e0b0*/  ISETP.GE.AND P0, PT, R21, c[0x0][0x16c], PT ;  /* 0x00005b0015007a0c */ /* 0x008fda0003f06270 */
[----:B------:R-:W-:Y:S05]  /*e0c0*/  @P0 EXIT ;  /* 0x000000000000094d */ /* 0x000fea0003800000 */
[C---:B0-----:R-:W-:Y:S02]  /*e0d0*/  IMAD R0, R144.reuse, c[0x0][0x288], RZ ;  /* 0x0000a20090007a24 */ /* 0x041fe400078e02ff */
        /* <DEDUP_REMOVED lines=19> */
.L_x_4367:
        /* <DEDUP_REMOVED lines=64> */
.L_x_4324:
[----:B------:R-:W-:Y:S01]  /*e610*/  HFMA2.MMA R67, -RZ, RZ, 0, 5.9604644775390625e-08 ;  /* 0x00000001ff437435 */ /* 0x000fe200000001ff */
[----:B------:R-:W-:Y:S02]  /*e620*/  MOV R214, R66 ;  /* 0x0000004200d67202 */ /* 0x000fe40000000f00 */
[----:B------:R-:W-:Y:S02]  /*e630*/  MOV R215, RZ ;  /* 0x000000ff00d77202 */ /* 0x000fe40000000f00 */
[----:B------:R-:W-:-:S02]  /*e640*/  MOV R216, 0xffffffff ;  /* 0xffffffff00d87802 */ /* 0x000fc40000000f00 */
[----:B------:R-:W-:Y:S02]  /*e650*/  MOV R64, 0xe670 ;  /* 0x0000e67000407802 */ /* 0x000fe40000000f00 */
[----:B0-2--5:R-:W-:Y:S05]  /*e660*/  CALL.REL.NOINC `($__internal_107_$__cuda_sm70_shflsync_up) ;  /* 0x00001e4000007944 */ /* 0x025fea0003c00000 */
[----:B-1----:R-:W-:Y:S01]  /*e670*/  MOV R69, R67 ;  /* 0x0000004300457202 */ /* 0x002fe20000000f00 */
[----:B0-----:R-:W-:Y:S05]  /*e680*/  BRA `(.L_x_4368) ;  /* 0xffff977000007947 */ /* 0x001fea000383ffff */
.L_x_4325:
[----:B------:R-:W-:Y:S01]  /*e690*/  HFMA2.MMA R67, -RZ, RZ, 0, 5.9604644775390625e-08 ;  /* 0x00000001ff437435 */ /* 0x000fe200000001ff */
[----:B------:R-:W-:Y:S02]  /*e6a0*/  MOV R214, R68 ;  /* 0x0000004400d67202 */ /* 0x000fe40000000f00 */
[----:B------:R-:W-:Y:S02]  /*e6b0*/  MOV R215, RZ ;  /* 0x000000ff00d77202 */ /* 0x000fe40000000f00 */
[----:B------:R-:W-:Y:S02]  /*e6c0*/  MOV R216, 0xffffffff ;  /* 0xffffffff00d87802 */ /* 0x000fe40000000f00 */
[----:B------:R-:W-:Y:S02]  /*e6d0*/  MOV R64, 0xe6f0 ;  /* 0x0000e6f000407802 */ /* 0x000fe40000000f00 */
[----:B0123-5:R-:W-:Y:S05]  /*e6e0*/  CALL.REL.NOINC `($__internal_107_$__cuda_sm70_shflsync_up) ;  /* 0x00001dc000007944 */ /* 0x02ffea0003c00000 */
[----:B-1----:R-:W-:Y:S01]  /*e6f0*/  MOV R211, R67 ;  /* 0x0000004300d37202 */ /* 0x002fe20000000f00 */
[----:B------:R-:W-:Y:S01]  /*e700*/  HFMA2.MMA R67, -RZ, RZ, 0, 5.9604644775390625e-08 ;  /* 0x00000001ff437435 */ /* 0x000fe200000001ff */
[----:B0-----:R-:W-:-:S02]  /*e710*/  MOV R214, R70 ;  /* 0x0000004600d67202 */ /* 0x001fc40000000f00 */
[----:B------:R-:W-:Y:S02]  /*e720*/  MOV R215, RZ ;  /* 0x000000ff00d77202 */ /* 0x000fe40000000f00 */
[----:B------:R-:W-:Y:S02]  /*e730*/  MOV R216, 0xffffffff ;  /* 0xffffffff00d87802 */ /* 0x000fe40000000f00 */
[----:B------:R-:W-:Y:S02]  /*e740*/  MOV R64, 0xe760 ;  /* 0x0000e76000407802 */ /* 0x000fe40000000f00 */
[----:B------:R-:W-:Y:S05]  /*e750*/  CALL.REL.NOINC `($__internal_107_$__cuda_sm70_shflsync_up) ;  /* 0x00001d5000007944 */ /* 0x000fea0003c00000 */
[----:B-1----:R-:W-:Y:S01]  /*e760*/  MOV R213, R67 ;  /* 0x0000004300d57202 */ /* 0x002fe20000000f00 */
[----:B------:R-:W-:Y:S01]  /*e770*/  HFMA2.MMA R67, -RZ, RZ, 0, 5.9604644775390625e-08 ;  /* 0x00000001ff437435 */ /* 0x000fe200000001ff */
[----:B0-----:R-:W-:Y:S02]  /*e780*/  MOV R214, R71 ;  /* 0x0000004700d67202 */ /* 0x001fe40000000f00 */
[----:B------:R-:W-:Y:S02]  /*e790*/  MOV R215, RZ ;  /* 0x000000ff00d77202 */ /* 0x000fe40000000f00 */
[----:B------:R-:W-:-:S02]  /*e7a0*/  MOV R216, 0xffffffff ;  /* 0xffffffff00d87802 */ /* 0x000fc40000000f00 */
[----:B------:R-:W-:Y:S02]  /*e7b0*/  MOV R64, 0xe7d0 ;  /* 0x0000e7d000407802 */ /* 0x000fe40000000f00 */
[----:B------:R-:W-:Y:S05]  /*e7c0*/  CALL.REL.NOINC `($__internal_107_$__cuda_sm70_shflsync_up) ;  /* 0x00001ce000007944 */ /* 0x000fea0003c00000 */
        /* <DEDUP_REMOVED lines=20> */
[----:B------:R-:W-:Y:S05]  /*e910*/  CALL.REL.NOINC `($__internal_107_$__cuda_sm70_shflsync_up) ;  /* 0x00001b9000007944 */ /* 0x000fea0003c00000 */
[----:B-1----:R-:W-:Y:S01]  /*e920*/  MOV R66, R67 ;  /* 0x0000004300427202 */ /* 0x002fe20000000f00 */
[----:B------:R-:W-:Y:S01]  /*e930*/  HFMA2.MMA R67, -RZ, RZ, 0, 1.1920928955078125e-07 ;  /* 0x00000002ff437435 */ /* 0x000fe200000001ff */
[----:B0-----:R-:W-:Y:S02]  /*e940*/  MOV R214, R217 ;  /* 0x000000d900d67202 */ /* 0x001fe40000000f00 */
[----:B------:R-:W-:Y:S02]  /*e950*/  MOV R215, RZ ;  /* 0x000000ff00d77202 */ /* 0x000fe40000000f00 */
[----:B------:R-:W-:Y:S02]  /*e960*/  MOV R216, 0xffffffff ;  /* 0xffffffff00d87802 */ /* 0x000fe40000000f00 */
[----:B------:R-:W-:Y:S02]  /*e970*/  MOV R64, 0xe990 ;  /* 0x0000e99000407802 */ /* 0x000fe40000000f00 */
[----:B------:R-:W-:Y:S05]  /*e980*/  CALL.REL.NOINC `($__internal_107_$__cuda_sm70_shflsync_up) ;  /* 0x00001b2000007944 */ /* 0x000fea0003c00000 */
[----:B-1----:R-:W-:Y:S01]  /*e990*/  MOV R68, R67 ;  /* 0x0000004300447202 */ /* 0x002fe20000000f00 */
[----:B------:R-:W-:Y:S01]  /*e9a0*/  HFMA2.MMA R67, -RZ, RZ, 0, 1.1920928955078125e-07 ;  /* 0x00000002ff437435 */ /* 0x000fe200000001ff */
[----:B0-----:R-:W-:-:S02]  /*e9b0*/  MOV R214, R70 ;  /* 0x0000004600d67202 */ /* 0x001fc40000000f00 */
[----:B------:R-:W-:Y:S02]  /*e9c0*/  MOV R215, RZ ;  /* 0x000000ff00d77202 */ /* 0x000fe40000000f00 */
[----:B------:R-:W-:Y:S02]  /*e9d0*/  MOV R216, 0xffffffff ;  /* 0xffffffff00d87802 */ /* 0x000fe40000000f00 */
[----:B------:R-:W-:Y:S02]  /*e9e0*/  MOV R64, 0xea00 ;  /* 0x0000ea0000407802 */ /* 0x000fe40000000f00 */
[----:B------:R-:W-:Y:S05]  /*e9f0*/  CALL.REL.NOINC `($__internal_107_$__cuda_sm70_shflsync_up) ;  /* 0x00001ab000007944 */ /* 0x000fea0003c00000 */
[----:B-1----:R-:W-:Y:S01]  /*ea00*/  MOV R69, R67 ;  /* 0x0000004300457202 */ /* 0x002fe20000000f00 */
[----:B------:R-:W-:Y:S01]  /*ea10*/  HFMA2.MMA R67, -RZ, RZ, 0, 1.1920928955078125e-07 ;  /* 0x00000002ff437435 */ /* 0x000fe200000001ff */
[----:B0-----:R-:W-:Y:S02]  /*ea20*/  MOV R214, R71 ;  /* 0x0000004700d67202 */ /* 0x001fe40000000f00 */
[----:B------:R-:W-:Y:S02]  /*ea30*/  MOV R215, RZ ;  /* 0x000000ff00d77202 */ /* 0x000fe40000000f00 */
[----:B------:R-:W-:-:S02]  /*ea40*/  MOV R216, 0xffffffff ;  /* 0xffffffff00d87802 */ /* 0x000fc40000000f00 */
[----:B------:R-:W-:Y:S02]  /*ea50*/  MOV R64, 0xea70 ;  /* 0x0000ea7000407802 */ /* 0x000fe40000000f00 */
[----:B------:R-:W-:Y:S05]  /*ea60*/  CALL.REL.NOINC `($__internal_107_$__cuda_sm70_shflsync_up) ;  /* 0x00001a4000007944 */ /* 0x000fea0003c00000 */
[----:B------:R-:W-:Y:S01]  /*ea70*/  ISETP.GE.AND P0, PT, R139, 0x2, PT ;  /* 0x000000028b00780c */ /* 0x000fe20003f06270 */
[----:B------:R-:W-:Y:S01]  /*ea80*/  FMUL.FTZ R65, R66, R217 ;  /* 0x000000d942417220 */ /* 0x000fe20000410000 */
[----:B0-----:R-:W-:Y:S01]  /*ea90*/  MOV R215, RZ ;  /* 0x000000ff00d77202 */ /* 0x001fe20000000f00 */
[----:B-1----:R-:W-:Y:S01]  /*eaa0*/  FMUL.FTZ R64, R217, R67 ;  /* 0x00000043d9407220 */ /* 0x002fe20000410000 */
[----:B------:R-:W-:Y:S01]  /*eab0*/  MOV R216, 0xffffffff ;  /* 0xffffffff00d87802 */ /* 0x000fe20000000f00 */
[CC--:B------:R-:W-:Y:S02]  /*eac0*/  FMUL.FTZ R211, R69.reuse, R217.reuse ;  /* 0x000000d945d37220 */ /* 0x0c0fe40000410000 */
[CC--:B------:R-:W-:Y:S02]  /*ead0*/  FFMA.FTZ R212, R68.reuse, R210.reuse, R65 ;  /* 0x000000d244d47223 */ /* 0x0c0fe40000010041 */
[----:B------:R-:W-:Y:S02]  /*eae0*/  FMUL.FTZ R65, R68, R217 ;  /* 0x000000d944417220 */ /* 0x000fe40000410000 */
[----:B------:R-:W-:Y:S01]  /*eaf0*/  FFMA.FTZ R69, R69, R210, -R64 ;  /* 0x000000d245457223 */ /* 0x000fe20000010840 */
[----:B------:R-:W-:Y:S01]  /*eb00*/  FSEL R217, R217, R212, !P0 ;  /* 0x000000d4d9d97208 */ /* 0x000fe20004000000 */
[----:B------:R-:W-:Y:S01]  /*eb10*/  FFMA.FTZ R64, R210, R67, R211 ;  /* 0x00000043d2407223 */ /* 0x000fe200000100d3 */
[----:B------:R-:W-:Y:S01]  /*eb20*/  HFMA2.MMA R67, -RZ, RZ, 0, 2.384185791015625e-07 ;  /* 0x00000004ff437435 */ /* 0x000fe200000001ff */
[----:B------:R-:W-:-:S02]  /*eb30*/  @P0 FFMA.FTZ R210, R66, R210, -R65 ;  /* 0x000000d242d20223 */ /* 0x000fc40000010841 */
[----:B------:R-:W-:Y:S01]  /*eb40*/  @P0 FADD.FTZ R71, R71, R64 ;  /* 0x0000004047470221 */ /* 0x000fe20000010000 */
[----:B------:R-:W-:Y:S01]  /*eb50*/  MOV R64, 0xeb90 ;  /* 0x0000eb9000407802 */ /* 0x000fe20000000f00 */
[----:B------:R-:W-:Y:S01]  /*eb60*/  @P0 FADD.FTZ R70, R70, R69 ;  /* 0x0000004546460221 */ /* 0x000fe20000010000 */
[----:B------:R-:W-:Y:S02]  /*eb70*/  MOV R214, R210 ;  /* 0x000000d200d67202 */ /* 0x000fe40000000f00 */
[----:B------:R-:W-:Y:S05]  /*eb80*/  CALL.REL.NOINC `($__internal_107_$__cuda_sm70_shflsync_up) ;  /* 0x0000192000007944 */ /* 0x000fea0003c00000 */
[----:B-1----:R-:W-:Y:S01]  /*eb90*/  MOV R66, R67 ;  /* 0x0000004300427202 */ /* 0x002fe20000000f00 */
[----:B------:R-:W-:Y:S01]  /*eba0*/  HFMA2.MMA R67, -RZ, RZ, 0, 2.384185791015625e-07 ;  /* 0x00000004ff437435 */ /* 0x000fe200000001ff */
[----:B0-----:R-:W-:Y:S02]  /*ebb0*/  MOV R214, R217 ;  /* 0x000000d900d67202 */ /* 0x001fe40000000f00 */
[----:B------:R-:W-:Y:S02]  /*ebc0*/  MOV R215, RZ ;  /* 0x000000ff00d77202 */ /* 0x000fe40000000f00 */
[----:B------:R-:W-:Y:S02]  /*ebd0*/  MOV R216, 0xffffffff ;  /* 0xffffffff00d87802 */ /* 0x000fe40000000f00 */
[----:B------:R-:W-:-:S02]  /*ebe0*/  MOV R64, 0xec00 ;  /* 0x0000ec0000407802 */ /* 0x000fc40000000f00 */
[----:B------:R-:W-:Y:S05]  /*ebf0*/  CALL.REL.NOINC `($__internal_107_$__cuda_sm70_shflsync_up) ;  /* 0x000018b000007944 */ /* 0x000fea0003c00000 */
[----:B-1----:R-:W-:Y:S01]  /*ec00*/  MOV R68, R67 ;  /* 0x0000004300447202 */ /* 0x002fe20000000f00 */
[----:B------:R-:W-:Y:S01]  /*ec10*/  HFMA2.MMA R67, -RZ, RZ, 0, 2.384185791015625e-07 ;  /* 0x00000004ff437435 */ /* 0x000fe200000001ff */
[----:B0-----:R-:W-:-:S02]  /*ec20*/  MOV R214, R70 ;  /* 0x0000004600d67202 */ /* 0x001fc40000000f00 */
[----:B------:R-:W-:Y:S02]  /*ec30*/  MOV R215, RZ ;  /* 0x000000ff00d77202 */ /* 0x000fe40000000f00 */
[----:B------:R-:W-:Y:S02]  /*ec40*/  MOV R216, 0xffffffff ;  /* 0xffffffff00d87802 */ /* 0x000fe40000000f00 */
[----:B------:R-:W-:Y:S02]  /*ec50*/  MOV R64, 0xec70 ;  /* 0x0000ec7000407802 */ /* 0x000fe40000000f00 */
[----:B------:R-:W-:Y:S05]  /*ec60*/  CALL.REL.NOINC `($__internal_107_$__cuda_sm70_shflsync_up) ;  /* 0x0000184000007944 */ /* 0x000fea0003c00000 */
[----:B-1----:R-:W-:Y:S01]  /*ec70*/  MOV R69, R67 ;  /* 0x0000004300457202 */ /* 0x002fe20000000f00 */
[----:B------:R-:W-:Y:S01]  /*ec80*/  HFMA2.MMA R67, -RZ, RZ, 0, 2.384185791015625e-07 ;  /* 0x00000004ff437435 */ /* 0x000fe200000001ff */
[----:B0-----:R-:W-:Y:S02]  /*ec90*/  MOV R214, R71 ;  /* 0x0000004700d67202 */ /* 0x001fe40000000f00 */
[----:B------:R-:W-:Y:S02]  /*eca0*/  MOV R215, RZ ;  /* 0x000000ff00d77202 */ /* 0x000fe40000000f00 */
[----:B------:R-:W-:-:S02]  /*ecb0*/  MOV R216, 0xffffffff ;  /* 0xffffffff00d87802 */ /* 0x000fc40000000f00 */
[----:B------:R-:W-:Y:S02]  /*ecc0*/  MOV R64, 0xece0 ;  /* 0x0000ece000407802 */ /* 0x000fe40000000f00 */
[----:B------:R-:W-:Y:S05]  /*ecd0*/  CALL.REL.NOINC `($__internal_107_$__cuda_sm70_shflsync_up) ;  /* 0x000017d000007944 */ /* 0x000fea0003c00000 */
[----:B------:R-:W-:Y:S01]  /*ece0*/  ISETP.GE.AND P0, PT, R139, 0x4, PT ;  /* 0x000000048b00780c */ /* 0x000fe20003f06270 */
[-C--:B------:R-:W-:Y:S01]  /*ecf0*/  FMUL.FTZ R65, R66, R217.reuse ;  /* 0x000000d942417220 */ /* 0x080fe20000410000 */
[----:B0-----:R-:W-:Y:S01]  /*ed00*/  MOV R215, RZ ;  /* 0x000000ff00d77202 */ /* 0x001fe20000000f00 */
[----:B------:R-:W-:Y:S01]  /*ed10*/  FMUL.FTZ R211, R69, R217 ;  /* 0x000000d945d37220 */ /* 0x000fe20000410000 */
[----:B------:R-:W-:Y:S01]  /*ed20*/  MOV R216, 0xffffffff ;  /* 0xffffffff00d87802 */ /* 0x000fe20000000f00 */
[----:B-1----:R-:W-:Y:S02]  /*ed30*/  FMUL.FTZ R64, R217, R67 ;  /* 0x00000043d9407220 */ /* 0x002fe40000410000 */
[CC--:B------:R-:W-:Y:S02]  /*ed40*/  FFMA.FTZ R212, R68.reuse, R210.reuse, R65 ;  /* 0x000000d244d47223 */ /* 0x0c0fe40000010041 */
[----:B------:R-:W-:Y:S02]  /*ed50*/  FMUL.FTZ R65, R68, R217 ;  /* 0x000000d944417220 */ /* 0x000fe40000410000 */
[----:B------:R-:W-:Y:S01]  /*ed60*/  FFMA.FTZ R68, R210, R67, R211 ;  /* 0x00000043d2447223 */ /* 0x000fe200000100d3 */
[----:B------:R-:W-:Y:S01]  /*ed70*/  HFMA2.MMA R67, -RZ, RZ, 0, 4.76837158203125e-07 ;  /* 0x00000008ff437435 */ /* 0x000fe200000001ff */
[----:B------:R-:W-:Y:S01]  /*ed80*/  FFMA.FTZ R69, R69, R210, -R64 ;  /* 0x000000d245457223 */ /* 0x000fe20000010840 */
[----:B------:R-:W-:Y:S01]  /*ed90*/  FSEL R217, R217, R212, !P0 ;  /* 0x000000d4d9d97208 */ /* 0x000fe20004000000 */
[----:B------:R-:W-:Y:S01]  /*eda0*/  @P0 FFMA.FTZ R210, R66, R210, -R65 ;  /* 0x000000d242d20223 */ /* 0x000fe20000010841 */
[----:B------:R-:W-:Y:S01]  /*edb0*/  MOV R64, 0xee00 ;  /* 0x0000ee0000407802 */ /* 0x000fe20000000f00 */
[----:B------:R-:W-:-:S02]  /*edc0*/  @P0 FADD.FTZ R71, R71, R68 ;  /* 0x0000004447470221 */ /* 0x000fc40000010000 */
[----:B------:R-:W-:Y:S01]  /*edd0*/  @P0 FADD.FTZ R70, R70, R69 ;  /* 0x0000004546460221 */ /* 0x000fe20000010000 */
[----:B------:R-:W-:Y:S02]  /*ede0*/  MOV R214, R210 ;  /* 0x000000d200d67202 */ /* 0x000fe40000000f00 */
[----:B------:R-:W-:Y:S05]  /*edf0*/  CALL.REL.NOINC `($__internal_107_$__cuda_sm70_shflsync_up) ;  /* 0x000016b000007944 */ /* 0x000fea0003c00000 */
[----:B-1----:R-:W-:Y:S01]  /*ee00*/  MOV R66, R67 ;  /* 0x0000004300427202 */ /* 0x002fe20000000f00 */
[----:B------:R-:W-:Y:S01]  /*ee10*/  HFMA2.MMA R67, -RZ, RZ, 0, 4.76837158203125e-07 ;  /* 0x00000008ff437435 */ /* 0x000fe200000001ff */
[----:B0-----:R-:W-:Y:S02]  /*ee20*/  MOV R214, R217 ;  /* 0x000000d900d67202 */ /* 0x001fe40000000f00 */
[----:B------:R-:W-:Y:S02]  /*ee30*/  MOV R215, RZ ;  /* 0x000000ff00d77202 */ /* 0x000fe40000000f00 */
[----:B------:R-:W-:Y:S02]  /*ee40*/  MOV R216, 0xffffffff ;  /* 0xffffffff00d87802 */ /* 0x000fe40000000f00 */
[----:B------:R-:W-:Y:S02]  /*ee50*/  MOV R64, 0xee70 ;  /* 0x0000ee7000407802 */ /* 0x000fe40000000f00 */
[----:B------:R-:W-:Y:S05]  /*ee60*/  CALL.REL.NOINC `($__internal_107_$__cuda_sm70_shflsync_up) ;  /* 0x0000164000007944 */ /* 0x000fea0003c00000 */
[----:B-1----:R-:W-:Y:S01]  /*ee70*/  MOV R68, R67 ;  /* 0x0000004300447202 */ /* 0x002fe20000000f00 */
[----:B------:R-:W-:Y:S01]  /*ee80*/  HFMA2.MMA R67, -RZ, RZ, 0, 4.76837158203125e-07 ;  /* 0x00000008ff437435 */ /* 0x000fe200000001ff */
[----:B0-----:R-:W-:-:S02]  /*ee90*/  MOV R214, R70 ;  /* 0x0000004600d67202 */ /* 0x001fc40000000f00 */
[----:B------:R-:W-:Y:S02]  /*eea0*/  MOV R215, RZ ;  /* 0x000000ff00d77202 */ /* 0x000fe40000000f00 */
[----:B------:R-:W-:Y:S02]  /*eeb0*/  MOV R216, 0xffffffff ;  /* 0xffffffff00d87802 */ /* 0x000fe40000000f00 */
[----:B------:R-:W-:Y:S02]  /*eec0*/  MOV R64, 0xeee0 ;  /* 0x0000eee000407802 */ /* 0x000fe40000000f00 */
[----:B------:R-:W-:Y:S05]  /*eed0*/  CALL.REL.NOINC `($__internal_107_$__cuda_sm70_shflsync_up) ;  /* 0x000015d000007944 */ /* 0x000fea0003c00000 */
[----:B-1----:R-:W-:Y:S01]  /*eee0*/  MOV R69, R67 ;  /* 0x0000004300457202 */ /* 0x002fe20000000f00 */
[----:B------:R-:W-:Y:S01]  /*eef0*/  HFMA2.MMA R67, -RZ, RZ, 0, 4.76837158203125e-07 ;  /* 0x00000008ff437435 */ /* 0x000fe200000001ff */
        /* <DEDUP_REMOVED lines=16> */
[----:B------:R-:W-:Y:S01]  /*f000*/  HFMA2.MMA R67, -RZ, RZ, 0, 9.5367431640625e-07 ;  /* 0x00000010ff437435 */ /* 0x000fe200000001ff */
[----:B------:R-:W-:-:S02]  /*f010*/  @P0 FFMA.FTZ R210, R66, R210, -R65 ;  /* 0x000000d242d20223 */ /* 0x000fc40000010841 */
[----:B------:R-:W-:Y:S01]  /*f020*/  @P0 FADD.FTZ R71, R71, R64 ;  /* 0x0000004047470221 */ /* 0x000fe20000010000 */
[----:B------:R-:W-:Y:S01]  /*f030*/  MOV R64, 0xf090 ;  /* 0x0000f09000407802 */ /* 0x000fe20000000f00 */
[----:B------:R-:W-:Y:S01]  /*f040*/  @P0 FADD.FTZ R70, R70, R69 ;  /* 0x0000004546460221 */ /* 0x000fe20000010000 */
[-C--:B------:R-:W-:Y:S02]  /*f050*/  MOV R66, R210.reuse ;  /* 0x000000d200427202 */ /* 0x080fe40000000f00 */
[----:B------:R-:W-:Y:S02]  /*f060*/  MOV R214, R210 ;  /* 0x000000d200d67202 */ /* 0x000fe40000000f00 */
[----:B------:R-:W-:Y:S02]  /*f070*/  MOV R210, R212 ;  /* 0x000000d400d27202 */ /* 0x000fe40000000f00 */
[----:B------:R-:W-:Y:S05]  /*f080*/  CALL.REL.NOINC `($__internal_107_$__cuda_sm70_shflsync_up) ;  /* 0x0000142000007944 */ /* 0x000fea0003c00000 */
[----:B-1----:R-:W-:Y:S01]  /*f090*/  MOV R69, R67 ;  /* 0x0000004300457202 */ /* 0x002fe20000000f00 */
[----:B------:R-:W-:Y:S01]  /*f0a0*/  HFMA2.MMA R67, -RZ, RZ, 0, 9.5367431640625e-07 ;  /* 0x00000010ff437435 */ /* 0x000fe200000001ff */
[----:B0-----:R-:W-:Y:S02]  /*f0b0*/  MOV R214, R212 ;  /* 0x000000d400d67202 */ /* 0x001fe40000000f00 */
[----:B------:R-:W-:-:S02]  /*f0c0*/  MOV R215, RZ ;  /* 0x000000ff00d77202 */ /* 0x000fc40000000f00 */
[----:B------:R-:W-:Y:S02]  /*f0d0*/  MOV R216, 0xffffffff ;  /* 0xffffffff00d87802 */ /* 0x000fe40000000f00 */
[----:B------:R-:W-:Y:S02]  /*f0e0*/  MOV R64, 0xf100 ;  /* 0x0000f10000407802 */ /* 0x000fe40000000f00 */
[----:B------:R-:W-:Y:S05]  /*f0f0*/  CALL.REL.NOINC `($__internal_107_$__cuda_sm70_shflsync_up) ;  /* 0x000013b000007944 */ /* 0x000fea0003c00000 */
[----:B-1----:R-:W-:Y:S01]  /*f100*/  MOV R211, R67 ;  /* 0x0000004300d37202 */ /* 0x002fe20000000f00 */
[----:B------:R-:W-:Y:S01]  /*f110*/  HFMA2.MMA R67, -RZ, RZ, 0, 9.5367431640625e-07 ;  /* 0x00000010ff437435 */ /* 0x000fe200000001ff */
[----:B0-----:R-:W-:Y:S02]  /*f120*/  MOV R214, R70 ;  /* 0x0000004600d67202 */ /* 0x001fe40000000f00 */
[----:B------:R-:W-:Y:S02]  /*f130*/  MOV R215, RZ ;  /* 0x000000ff00d77202 */ /* 0x000fe40000000f00 */
[----:B------:R-:W-:Y:S02]  /*f140*/  MOV R216, 0xffffffff ;  /* 0xffffffff00d87802 */ /* 0x000fe40000000f00 */
[----:B------:R-:W-:-:S02]  /*f150*/  MOV R64, 0xf170 ;  /* 0x0000f17000407802 */ /* 0x000fc40000000f00 */
[----:B------:R-:W-:Y:S05]  /*f160*/  CALL.REL.NOINC `($__internal_107_$__cuda_sm70_shflsync_up) ;  /* 0x0000134000007944 */ /* 0x000fea0003c00000 */
[----:B-1----:R-:W-:Y:S01]  /*f170*/  MOV R213, R67 ;  /* 0x0000004300d57202 */ /* 0x002fe20000000f00 */
[----:B------:R-:W-:Y:S01]  /*f180*/  HFMA2.MMA R67, -RZ, RZ, 0, 9.5367431640625e-07 ;  /* 0x00000010ff437435 */ /* 0x000fe200000001ff */
[----:B0-----:R-:W-:-:S02]  /*f190*/  MOV R214, R71 ;  /* 0x0000004700d67202 */ /* 0x001fc40000000f00 */
[----:B------:R-:W-:Y:S02]  /*f1a0*/  MOV R215, RZ ;  /* 0x000000ff00d77202 */ /* 0x000fe40000000f00 */
[----:B------:R-:W-:Y:S02]  /*f1b0*/  MOV R216, 0xffffffff ;  /* 0xffffffff00d87802 */ /* 0x000fe40000000f00 */
[----:B------:R-:W-:Y:S02]  /*f1c0*/  MOV R64, 0xf1e0 ;  /* 0x0000f1e000407802 */ /* 0x000fe40000000f00 */
[----:B------:R-:W-:Y:S05]  /*f1d0*/  CALL.REL.NOINC `($__internal_107_$__cuda_sm70_shflsync_up) ;  /* 0x000012d000007944 */ /* 0x000fea0003c00000 */
[----:B01----:R-:W-:Y:S05]  /*f1e0*/  BRA `(.L_x_4369) ;  /* 0xffff905000007947 */ /* 0x003fea000383ffff */
.L_x_4330:
[----:B------:R-:W-:Y:S01]  /*f1f0*/  HFMA2.MMA R67, -RZ, RZ, 0, 5.9604644775390625e-08 ;  /* 0x00000001ff437435 */ /* 0x000fe200000001ff */
[----:B------:R-:W-:Y:S02]  /*f200*/  MOV R215, RZ ;  /* 0x000000ff00d77202 */ /* 0x000fe40000000f00 */
[----:B------:R-:W-:Y:S02]  /*f210*/  MOV R216, 0xffffffff ;  /* 0xffffffff00d87802 */ /* 0x000fe40000000f00 */
[----:B------:R-:W-:Y:S02]  /*f220*/  MOV R64, 0xf240 ;  /* 0x0000f24000407802 */ /* 0x000fe40000000f00 */
[----:B-1---5:R-:W-:Y:S05]  /*f230*/  CALL.REL.NOINC `($__internal_107_$__cuda_sm70_shflsync_up) ;  /* 0x0000127000007944 */ /* 0x022fea0003c00000 */
        /* <DEDUP_REMOVED lines=14> */
[----:B-1----:R-:W-:Y:S01]  /*f320*/  MOV R70, R67 ;  /* 0x0000004300467202 */ /* 0x002fe20000000f00 */
[----:B------:R-:W-:Y:S01]  /*f330*/  HFMA2.MMA R67, -RZ, RZ, 0, 5.9604644775390625e-08 ;  /* 0x00000001ff437435 */ /* 0x000fe200000001ff */
[----:B0-----:R-:W-:Y:S02]  /*f340*/  MOV R214, R212 ;  /* 0x000000d400d67202 */ /* 0x001fe40000000f00 */
[----:B------:R-:W-:Y:S02]  /*f350*/  MOV R215, RZ ;  /* 0x000000ff00d77202 */ /* 0x000fe40000000f00 */
[----:B------:R-:W-:Y:S02]  /*f360*/  MOV R216, 0xffffffff ;  /* 0xffffffff00d87802 */ /* 0x000fe40000000f00 */
[----:B------:R-:W-:Y:S02]  /*f370*/  MOV R64, 0xf390 ;  /* 0x0000f39000407802 */ /* 0x000fe40000000f00 */
[----:B------:R-:W-:Y:S05]  /*f380*/  CALL.REL.NOINC `($__internal_107_$__cuda_sm70_shflsync_up) ;  /* 0x0000112000007944 */ /* 0x000fea0003c00000 */
[----:B------:R-:W-:Y:S01]  /*f390*/  MOV R71, R66 ;  /* 0x0000004200477202 */ /* 0x000fe20000000f00 */
[----:B------:R-:W-:Y:S01]  /*f3a0*/  HFMA2.MMA R66, -RZ, RZ, 0, 0 ;  /* 0x00000000ff427435 */ /* 0x000fe200000001ff */
[----:B-1----:R-:W-:-:S02]  /*f3b0*/  MOV R210, R67 ;  /* 0x0000004300d27202 */ /* 0x002fc40000000f00 */
[----:B------:R-:W-:Y:S02]  /*f3c0*/  MOV R68, R60 ;  /* 0x0000003c00447202 */ /* 0x000fe40000000f00 */
[----:B------:R-:W-:Y:S02]  /*f3d0*/  MOV R65, 0x1f ;  /* 0x0000001f00417802 */ /* 0x000fe40000000f00 */
[----:B------:R-:W-:Y:S02]  /*f3e0*/  MOV R67, 0xffffffff ;  /* 0xffffffff00437802 */ /* 0x000fe40000000f00 */
[----:B------:R-:W-:Y:S02]  /*f3f0*/  MOV R64, 0xf410 ;  /* 0x0000f41000407802 */ /* 0x000fe40000000f00 */
[----:B0-----:R-:W-:Y:S05]  /*f400*/  CALL.REL.NOINC `($__internal_106_$__cuda_sm70_shflsync_idx_p) ;  /* 0x0000105000007944 */ /* 0x001fea0003c00000 */
[----:B------:R-:W-:Y:S01]  /*f410*/  HFMA2.MMA R66, -RZ, RZ, 0, 0 ;  /* 0x00000000ff427435 */ /* 0x000fe200000001ff */
[----:B-1----:R-:W-:Y:S02]  /*f420*/  MOV R60, R65 ;  /* 0x00000041003c7202 */ /* 0x002fe40000000f00 */
[----:B------:R-:W-:Y:S02]  /*f430*/  MOV R68, R61 ;  /* 0x0000003d00447202 */ /* 0x000fe40000000f00 */
[----:B------:R-:W-:-:S02]  /*f440*/  MOV R65, 0x1f ;  /* 0x0000001f00417802 */ /* 0x000fc40000000f00 */
[----:B------:R-:W-:Y:S02]  /*f450*/  MOV R67, 0xffffffff ;  /* 0xffffffff00437802 */ /* 0x000fe40000000f00 */
[----:B------:R-:W-:Y:S02]  /*f460*/  MOV R64, 0xf480 ;  /* 0x0000f48000407802 */ /* 0x000fe40000000f00 */
[----:B------:R-:W-:Y:S05]  /*f470*/  CALL.REL.NOINC `($__internal_106_$__cuda_sm70_shflsync_idx_p) ;  /* 0x00000fe000007944 */ /* 0x000fea0003c00000 */
[----:B------:R-:W-:Y:S01]  /*f480*/  HFMA2.MMA R66, -RZ, RZ, 0, 0 ;  /* 0x00000000ff427435 */ /* 0x000fe200000001ff */
[----:B-1----:R-:W-:Y:S02]  /*f490*/  MOV R61, R65 ;  /* 0x00000041003d7202 */ /* 0x002fe40000000f00 */
[----:B------:R-:W-:Y:S02]  /*f4a0*/  MOV R68, R62 ;  /* 0x0000003e00447202 */ /* 0x000fe40000000f00 */
[----:B------:R-:W-:Y:S02]  /*f4b0*/  MOV R65, 0x1f ;  /* 0x0000001f00417802 */ /* 0x000fe40000000f00 */
[----:B------:R-:W-:Y:S02]  /*f4c0*/  MOV R67, 0xffffffff ;  /* 0xffffffff00437802 */ /* 0x000fe40000000f00 */
[----:B------:R-:W-:-:S02]  /*f4d0*/  MOV R64, 0xf4f0 ;  /* 0x0000f4f000407802 */ /* 0x000fc40000000f00 */
[----:B------:R-:W-:Y:S05]  /*f4e0*/  CALL.REL.NOINC `($__internal_106_$__cuda_sm70_shflsync_idx_p) ;  /* 0x00000f7000007944 */ /* 0x000fea0003c00000 */
[----:B------:R-:W-:Y:S01]  /*f4f0*/  HFMA2.MMA R66, -RZ, RZ, 0, 0 ;  /* 0x00000000ff427435 */ /* 0x000fe200000001ff */
[----:B-1----:R-:W-:-:S02]  /*f500*/  MOV R62, R65 ;  /* 0x00000041003e7202 */ /* 0x002fc40000000f00 */
[----:B------:R-:W-:Y:S02]  /*f510*/  MOV R68, R63 ;  /* 0x0000003f00447202 */ /* 0x000fe40000000f00 */
[----:B------:R-:W-:Y:S02]  /*f520*/  MOV R65, 0x1f ;  /* 0x0000001f00417802 */ /* 0x000fe40000000f00 */
[----:B------:R-:W-:Y:S02]  /*f530*/  MOV R67, 0xffffffff ;  /* 0xffffffff00437802 */ /* 0x000fe40000000f00 */
[----:B------:R-:W-:Y:S02]  /*f540*/  MOV R64, 0xf560 ;  /* 0x0000f56000407802 */ /* 0x000fe40000000f00 */
[----:B------:R-:W-:Y:S05]  /*f550*/  CALL.REL.NOINC `($__internal_106_$__cuda_sm70_shflsync_idx_p) ;  /* 0x00000f0000007944 */ /* 0x000fea0003c00000 */
[----:B-1----:R-:W-:Y:S01]  /*f560*/  MOV R63, R65 ;  /* 0x00000041003f7202 */ /* 0x002fe20000000f00 */
[----:B------:R-:W-:Y:S05]  /*f570*/  BRA `(.L_x_4370) ;  /* 0xffff8ff000007947 */ /* 0x000fea000383ffff */
.L_x_4333:
[----:B------:R-:W-:Y:S01]  /*f580*/  HFMA2.MMA R66, -RZ, RZ, 0, 5.9604644775390625e-08 ;  /* 0x00000001ff427435 */ /* 0x000fe200000001ff */
[----:B------:R-:W-:Y:S02]  /*f590*/  MOV R69, R247 ;  /* 0x000000f700457202 */ /* 0x000fe40000000f00 */
[----:B------:R-:W-:-:S02]  /*f5a0*/  MOV R67, 0x1f ;  /* 0x0000001f00437802 */ /* 0x000fc40000000f00 */
[----:B------:R-:W-:Y:S02]  /*f5b0*/  MOV R244, 0xffffffff ;  /* 0xffffffff00f47802 */ /* 0x000fe40000000f00 */
[----:B------:R-:W-:Y:S02]  /*f5c0*/  MOV R64, 0xf5e0 ;  /* 0x0000f5e000407802 */ /* 0x000fe40000000f00 */
[----:B------:R-:W-:Y:S05]  /*f5d0*/  CALL.REL.NOINC `($__internal_105_$__cuda_sm70_shflsync_down) ;  /* 0x00000e4000007944 */ /* 0x000fea0003c00000 */
[----:B-1----:R-:W-:Y:S01]  /*f5e0*/  MOV R68, R244 ;  /* 0x000000f400447202 */ /* 0x002fe20000000f00 */
[----:B0-----:R-:W-:Y:S05]  /*f5f0*/  BRA `(.L_x_4371) ;  /* 0xffffa21000007947 */ /* 0x001fea000383ffff */
.L_x_4334:
[----:B------:R-:W-:Y:S01]  /*f600*/  HFMA2.MMA R66, -RZ, RZ, 0, 5.9604644775390625e-08 ;  /* 0x00000001ff427435 */ /* 0x000fe200000001ff */
[----:B------:R-:W-:Y:S02]  /*f610*/  MOV R69, R236 ;  /* 0x000000ec00457202 */ /* 0x000fe40000000f00 */
[----:B------:R-:W-:Y:S02]  /*f620*/  MOV R67, 0x1f ;  /* 0x0000001f00437802 */ /* 0x000fe40000000f00 */
[----:B------:R-:W-:Y:S02]  /*f630*/  MOV R244, 0xffffffff ;  /* 0xffffffff00f47802 */ /* 0x000fe40000000f00 */
[----:B------:R-:W-:-:S02]  /*f640*/  MOV R64, 0xf660 ;  /* 0x0000f66000407802 */ /* 0x000fc40000000f00 */
[----:B01----:R-:W-:Y:S05]  /*f650*/  CALL.REL.NOINC `($__internal_105_$__cuda_sm70_shflsync_down) ;  /* 0x00000dc000007944 */ /* 0x003fea0003c00000 */
[----:B0-----:R-:W-:Y:S01]  /*f660*/  HFMA2.MMA R66, -RZ, RZ, 0, 5.9604644775390625e-08 ;  /* 0x00000001ff427435 */ /* 0x001fe200000001ff */
[----:B-1----:R-:W-:-:S02]  /*f670*/  MOV R70, R244 ;  /* 0x000000f400467202 */ /* 0x002fc40000000f00 */
[----:B------:R-:W-:Y:S02]  /*f680*/  MOV R69, R245 ;  /* 0x000000f500457202 */ /* 0x000fe40000000f00 */
[----:B------:R-:W-:Y:S02]  /*f690*/  MOV R67, 0x1f ;  /* 0x0000001f00437802 */ /* 0x000fe40000000f00 */
[----:B------:R-:W-:Y:S02]  /*f6a0*/  MOV R244, 0xffffffff ;  /* 0xffffffff00f47802 */ /* 0x000fe40000000f00 */
[----:B------:R-:W-:Y:S02]  /*f6b0*/  MOV R64, 0xf6d0 ;  /* 0x0000f6d000407802 */ /* 0x000fe40000000f00 */
[----:B------:R-:W-:Y:S05]  /*f6c0*/  CALL.REL.NOINC `($__internal_105_$__cuda_sm70_shflsync_down) ;  /* 0x00000d5000007944 */ /* 0x000fea0003c00000 */
[----:B0-----:R-:W-:Y:S01]  /*f6d0*/  HFMA2.MMA R66, -RZ, RZ, 0, 5.9604644775390625e-08 ;  /* 0x00000001ff427435 */ /* 0x001fe200000001ff */
[----:B-1----:R-:W-:Y:S02]  /*f6e0*/  MOV R71, R244 ;  /* 0x000000f400477202 */ /* 0x002fe40000000f00 */
[----:B------:R-:W-:Y:S02]  /*f6f0*/  MOV R69, R252 ;  /* 0x000000fc00457202 */ /* 0x000fe40000000f00 */
[----:B------:R-:W-:-:S02]  /*f700*/  MOV R67, 0x1f ;  /* 0x0000001f00437802 */ /* 0x000fc40000000f00 */
[----:B------:R-:W-:Y:S02]  /*f710*/  MOV R244, 0xffffffff ;  /* 0xffffffff00f47802 */ /* 0x000fe40000000f00 */
[----:B------:R-:W-:Y:S02]  /*f720*/  MOV R64, 0xf740 ;  /* 0x0000f74000407802 */ /* 0x000fe40000000f00 */
[----:B------:R-:W-:Y:S05]  /*f730*/  CALL.REL.NOINC `($__internal_105_$__cuda_sm70_shflsync_down) ;  /* 0x00000ce000007944 */ /* 0x000fea0003c00000 */
[----:B01----:R-:W-:Y:S05]  /*f740*/  BRA `(.L_x_4372) ;  /* 0xffffa10000007947 */ /* 0x003fea000383ffff */
.L_x_4337:
[----:B------:R-:W-:Y:S01]  /*f750*/  HFMA2.MMA R66, -RZ, RZ, 0, 1.1920928955078125e-07 ;  /* 0x00000002ff427435 */ /* 0x000fe200000001ff */
[----:B------:R-:W-:Y:S02]  /*f760*/  MOV R69, R247 ;  /* 0x000000f700457202 */ /* 0x000fe40000000f00 */
[----:B------:R-:W-:Y:S02]  /*f770*/  MOV R67, 0x1f ;  /* 0x0000001f00437802 */ /* 0x000fe40000000f00 */
[----:B0-----:R-:W-:Y:S02]  /*f780*/  MOV R244, 0xffffffff ;  /* 0xffffffff00f47802 */ /* 0x001fe40000000f00 */
[----:B------:R-:W-:Y:S02]  /*f790*/  MOV R64, 0xf7b0 ;  /* 0x0000f7b000407802 */ /* 0x000fe40000000f00 */
[----:B-1234-:R-:W-:Y:S05]  /*f7a0*/  CALL.REL.NOINC `($__internal_105_$__cuda_sm70_shflsync_down) ;  /* 0x00000c7000007944 */ /* 0x01efea0003c00000 */
[----:B0-----:R-:W-:Y:S01]  /*f7b0*/  HFMA2.MMA R66, -RZ, RZ, 0, 1.1920928955078125e-07 ;  /* 0x00000002ff427435 */ /* 0x001fe200000001ff */
[----:B-1----:R-:W-:-:S02]  /*f7c0*/  MOV R68, R244 ;  /* 0x000000f400447202 */ /* 0x002fc40000000f00 */
[----:B------:R-:W-:Y:S02]  /*f7d0*/  MOV R69, R236 ;  /* 0x000000ec00457202 */ /* 0x000fe40000000f00 */
[----:B------:R-:W-:Y:S02]  /*f7e0*/  MOV R67, 0x1f ;  /* 0x0000001f00437802 */ /* 0x000fe40000000f00 */
[----:B------:R-:W-:Y:S02]  /*f7f0*/  MOV R244, 0xffffffff ;  /* 0xffffffff00f47802 */ /* 0x000fe40000000f00 */
[----:B------:R-:W-:Y:S02]  /*f800*/  MOV R64, 0xf820 ;  /* 0x0000f82000407802 */ /* 0x000fe40000000f00 */
[----:B------:R-:W-:Y:S05]  /*f810*/  CALL.REL.NOINC `($__internal_105_$__cuda_sm70_shflsync_down) ;  /* 0x00000c0000007944 */ /* 0x000fea0003c00000 */
[----:B0-----:R-:W-:Y:S01]  /*f820*/  HFMA2.MMA R66, -RZ, RZ, 0, 1.1920928955078125e-07 ;  /* 0x00000002ff427435 */ /* 0x001fe200000001ff */
[----:B-1----:R-:W-:Y:S02]  /*f830*/  MOV R70, R244 ;  /* 0x000000f400467202 */ /* 0x002fe40000000f00 */
[----:B------:R-:W-:Y:S02]  /*f840*/  MOV R69, R234 ;  /* 0x000000ea00457202 */ /* 0x000fe40000000f00 */
[----:B------:R-:W-:-:S02]  /*f850*/  MOV R67, 0x1f ;  /* 0x0000001f00437802 */ /* 0x000fc40000000f00 */
[----:B------:R-:W-:Y:S02]  /*f860*/  MOV R244, 0xffffffff ;  /* 0xffffffff00f47802 */ /* 0x000fe40000000f00 */
[----:B------:R-:W-:Y:S02]  /*f870*/  MOV R64, 0xf890 ;  /* 0x0000f89000407802 */ /* 0x000fe40000000f00 */
[----:B------:R-:W-:Y:S05]  /*f880*/  CALL.REL.NOINC `($__internal_105_$__cuda_sm70_shflsync_down) ;  /* 0x00000b9000007944 */ /* 0x000fea0003c00000 */
[----:B0-----:R-:W-:Y:S01]  /*f890*/  HFMA2.MMA R66, -RZ, RZ, 0, 1.1920928955078125e-07 ;  /* 0x00000002ff427435 */ /* 0x001fe200000001ff */
[----:B-1----:R-:W-:Y:S02]  /*f8a0*/  MOV R71, R244 ;  /* 0x000000f400477202 */ /* 0x002fe40000000f00 */
[----:B------:R-:W-:Y:S02]  /*f8b0*/  MOV R69, R252 ;  /* 0x000000fc00457202 */ /* 0x000fe40000000f00 */
[----:B------:R-:W-:Y:S02]  /*f8c0*/  MOV R67, 0x1f ;  /* 0x0000001f00437802 */ /* 0x000fe40000000f00 */
[----:B------:R-:W-:Y:S02]  /*f8d0*/  MOV R244, 0xffffffff ;  /* 0xffffffff00f47802 */ /* 0x000fe40000000f00 */
[----:B------:R-:W-:-:S02]  /*f8e0*/  MOV R64, 0xf900 ;  /* 0x0000f90000407802 */ /* 0x000fc40000000f00 */
[----:B------:R-:W-:Y:S05]  /*f8f0*/  CALL.REL.NOINC `($__internal_105_$__cuda_sm70_shflsync_down) ;  /* 0x00000b2000007944 */ /* 0x000fea0003c00000 */
[----:B01----:R-:W-:Y:S05]  /*f900*/  BRA `(.L_x_4373) ;  /* 0xffffa08000007947 */ /* 0x003fea000383ffff */
.L_x_4340:
[----:B------:R-:W-:Y:S01]  /*f910*/  HFMA2.MMA R66, -RZ, RZ, 0, 2.384185791015625e-07 ;  /* 0x00000004ff427435 */ /* 0x000fe200000001ff */
[----:B------:R-:W-:-:S02]  /*f920*/  MOV R69, R247 ;  /* 0x000000f700457202 */ /* 0x000fc40000000f00 */
[----:B------:R-:W-:Y:S02]  /*f930*/  MOV R67, 0x1f ;  /* 0x0000001f00437802 */ /* 0x000fe40000000f00 */
[----:B0-----:R-:W-:Y:S02]  /*f940*/  MOV R244, 0xffffffff ;  /* 0xffffffff00f47802 */ /* 0x001fe40000000f00 */
[----:B------:R-:W-:Y:S02]  /*f950*/  MOV R64, 0xf970 ;  /* 0x0000f97000407802 */ /* 0x000fe40000000f00 */
[----:B-1234-:R-:W-:Y:S05]  /*f960*/  CALL.REL.NOINC `($__internal_105_$__cuda_sm70_shflsync_down) ;  /* 0x00000ab000007944 */ /* 0x01efea0003c00000 */
[----:B-1----:R-:W-:Y:S01]  /*f970*/  MOV R68, R244 ;  /* 0x000000f400447202 */ /* 0x002fe20000000f00 */
[----:B0-----:R-:W-:Y:S05]  /*f980*/  BRA `(.L_x_4374) ;  /* 0xffffa11000007947 */ /* 0x001fea000383ffff */
.L_x_4341:
[----:B------:R-:W-:Y:S01]  /*f990*/  HFMA2.MMA R66, -RZ, RZ, 0, 2.384185791015625e-07 ;  /* 0x00000004ff427435 */ /* 0x000fe200000001ff */
[----:B------:R-:W-:Y:S02]  /*f9a0*/  MOV R69, R236 ;  /* 0x000000ec00457202 */ /* 0x000fe40000000f00 */
[----:B------:R-:W-:Y:S02]  /*f9b0*/  MOV R67, 0x1f ;  /* 0x0000001f00437802 */ /* 0x000fe40000000f00 */
[----:B0-----:R-:W-:-:S02]  /*f9c0*/  MOV R244, 0xffffffff ;  /* 0xffffffff00f47802 */ /* 0x001fc40000000f00 */
[----:B------:R-:W-:Y:S02]  /*f9d0*/  MOV R64, 0xf9f0 ;  /* 0x0000f9f000407802 */ /* 0x000fe40000000f00 */
[----:B-1234-:R-:W-:Y:S05]  /*f9e0*/  CALL.REL.NOINC `($__internal_105_$__cuda_sm70_shflsync_down) ;  /* 0x00000a3000007944 */ /* 0x01efea0003c00000 */
[----:B0-----:R-:W-:Y:S01]  /*f9f0*/  HFMA2.MMA R66, -RZ, RZ, 0, 2.384185791015625e-07 ;  /* 0x00000004ff427435 */ /* 0x001fe200000001ff */
[----:B-1----:R-:W-:Y:S02]  /*fa00*/  MOV R70, R244 ;  /* 0x000000f400467202 */ /* 0x002fe40000000f00 */
[----:B------:R-:W-:Y:S02]  /*fa10*/  MOV R69, R234 ;  /* 0x000000ea00457202 */ /* 0x000fe40000000f00 */
[----:B------:R-:W-:Y:S02]  /*fa20*/  MOV R67, 0x1f ;  /* 0x0000001f00437802 */ /* 0x000fe40000000f00 */
[----:B------:R-:W-:Y:S02]  /*fa30*/  MOV R244, 0xffffffff ;  /* 0xffffffff00f47802 */ /* 0x000fe40000000f00 */
[----:B------:R-:W-:Y:S02]  /*fa40*/  MOV R64, 0xfa60 ;  /* 0x0000fa6000407802 */ /* 0x000fe40000000f00 */
[----:B------:R-:W-:Y:S05]  /*fa50*/  CALL.REL.NOINC `($__internal_105_$__cuda_sm70_shflsync_down) ;  /* 0x000009c000007944 */ /* 0x000fea0003c00000 */
[----:B0-----:R-:W-:Y:S01]  /*fa60*/  HFMA2.MMA R66, -RZ, RZ, 0, 2.384185791015625e-07 ;  /* 0x00000004ff427435 */ /* 0x001fe200000001ff */
[----:B-1----:R-:W-:-:S02]  /*fa70*/  MOV R71, R244 ;  /* 0x000000f400477202 */ /* 0x002fc40000000f00 */
[----:B------:R-:W-:Y:S02]  /*fa80*/  MOV R69, R252 ;  /* 0x000000fc00457202 */ /* 0x000fe40000000f00 */
[----:B------:R-:W-:Y:S02]  /*fa90*/  MOV R67, 0x1f ;  /* 0x0000001f00437802 */ /* 0x000fe40000000f00 */
[----:B------:R-:W-:Y:S02]  /*faa0*/  MOV R244, 0xffffffff ;  /* 0xffffffff00f47802 */ /* 0x000fe40000000f00 */
[----:B------:R-:W-:Y:S02]  /*fab0*/  MOV R64, 0xfad0 ;  /* 0x0000fad000407802 */ /* 0x000fe40000000f00 */
[----:B------:R-:W-:Y:S05]  /*fac0*/  CALL.REL.NOINC `($__internal_105_$__cuda_sm70_shflsync_down) ;  /* 0x0000095000007944 */ /* 0x000fea0003c00000 */
[----:B01----:R-:W-:Y:S05]  /*fad0*/  BRA `(.L_x_4375) ;  /* 0xffffa00000007947 */ /* 0x003fea000383ffff */
.L_x_4344:
[----:B------:R-:W-:Y:S01]  /*fae0*/  HFMA2.MMA R66, -RZ, RZ, 0, 4.76837158203125e-07 ;  /* 0x00000008ff427435 */ /* 0x000fe200000001ff */
[----:B------:R-:W-:Y:S02]  /*faf0*/  MOV R69, R247 ;  /* 0x000000f700457202 */ /* 0x000fe40000000f00 */
[----:B------:R-:W-:Y:S02]  /*fb00*/  MOV R67, 0x1f ;  /* 0x0000001f00437802 */ /* 0x000fe40000000f00 */
[----:B0-----:R-:W-:-:S02]  /*fb10*/  MOV R244, 0xffffffff ;  /* 0xffffffff00f47802 */ /* 0x001fc40000000f00 */
[----:B------:R-:W-:Y:S02]  /*fb20*/  MOV R64, 0xfb40 ;  /* 0x0000fb4000407802 */ /* 0x000fe40000000f00 */
[----:B-1234-:R-:W-:Y:S05]  /*fb30*/  CALL.REL.NOINC `($__internal_105_$__cuda_sm70_shflsync_down) ;  /* 0x000008e000007944 */ /* 0x01efea0003c00000 */
[----:B0-----:R-:W-:Y:S01]  /*fb40*/  HFMA2.MMA R66, -RZ, RZ, 0, 4.76837158203125e-07 ;  /* 0x00000008ff427435 */ /* 0x001fe200000001ff */
[----:B-1----:R-:W-:Y:S02]  /*fb50*/  MOV R68, R244 ;  /* 0x000000f400447202 */ /* 0x002fe40000000f00 */
[----:B------:R-:W-:Y:S02]  /*fb60*/  MOV R69, R236 ;  /* 0x000000ec00457202 */ /* 0x000fe40000000f00 */
[----:B------:R-:W-:Y:S02]  /*fb70*/  MOV R67, 0x1f ;  /* 0x0000001f00437802 */ /* 0x000fe40000000f00 */
[----:B------:R-:W-:Y:S02]  /*fb80*/  MOV R244, 0xffffffff ;  /* 0xffffffff00f47802 */ /* 0x000fe40000000f00 */
[----:B------:R-:W-:Y:S02]  /*fb90*/  MOV R64, 0xfbb0 ;  /* 0x0000fbb000407802 */ /* 0x000fe40000000f00 */
[----:B------:R-:W-:Y:S05]  /*fba0*/  CALL.REL.NOINC `($__internal_105_$__cuda_sm70_shflsync_down) ;  /* 0x0000087000007944 */ /* 0x000fea0003c00000 */
[----:B0-----:R-:W-:Y:S01]  /*fbb0*/  HFMA2.MMA R66, -RZ, RZ, 0, 4.76837158203125e-07 ;  /* 0x00000008ff427435 */ /* 0x001fe200000001ff */
[----:B-1----:R-:W-:-:S02]  /*fbc0*/  MOV R70, R244 ;  /* 0x000000f400467202 */ /* 0x002fc40000000f00 */
[----:B------:R-:W-:Y:S02]  /*fbd0*/  MOV R69, R234 ;  /* 0x000000ea00457202 */ /* 0x000fe40000000f00 */
[----:B------:R-:W-:Y:S02]  /*fbe0*/  MOV R67, 0x1f ;  /* 0x0000001f00437802 */ /* 0x000fe40000000f00 */
[----:B------:R-:W-:Y:S02]  /*fbf0*/  MOV R244, 0xffffffff ;  /* 0xffffffff00f47802 */ /* 0x000fe40000000f00 */
[----:B------:R-:W-:Y:S02]  /*fc00*/  MOV R64, 0xfc20 ;  /* 0x0000fc2000407802 */ /* 0x000fe40000000f00 */
[----:B------:R-:W-:Y:S05]  /*fc10*/  CALL.REL.NOINC `($__internal_105_$__cuda_sm70_shflsync_down) ;  /* 0x0000080000007944 */ /* 0x000fea0003c00000 */
[----:B0-----:R-:W-:Y:S01]  /*fc20*/  HFMA2.MMA R66, -RZ, RZ, 0, 4.76837158203125e-07 ;  /* 0x00000008ff427435 */ /* 0x001fe200000001ff */
[----:B-1----:R-:W-:Y:S02]  /*fc30*/  MOV R71, R244 ;  /* 0x000000f400477202 */ /* 0x002fe40000000f00 */
[----:B------:R-:W-:Y:S02]  /*fc40*/  MOV R69, R252 ;  /* 0x000000fc00457202 */ /* 0x000fe40000000f00 */
[----:B------:R-:W-:-:S02]  /*fc50*/  MOV R67, 0x1f ;  /* 0x0000001f00437802 */ /* 0x000fc40000000f00 */
[----:B------:R-:W-:Y:S02]  /*fc60*/  MOV R244, 0xffffffff ;  /* 0xffffffff00f47802 */ /* 0x000fe40000000f00 */
[----:B------:R-:W-:Y:S02]  /*fc70*/  MOV R64, 0xfc90 ;  /* 0x0000fc9000407802 */ /* 0x000fe40000000f00 */
[----:B------:R-:W-:Y:S05]  /*fc80*/  CALL.REL.NOINC `($__internal_105_$__cuda_sm70_shflsync_down) ;  /* 0x0000079000007944 */ /* 0x000fea0003c00000 */
[----:B01----:R-:W-:Y:S05]  /*fc90*/  BRA `(.L_x_4376) ;  /* 0xffff9f8000007947 */ /* 0x003fea000383ffff */
.L_x_4347:
[----:B------:R-:W-:Y:S01]  /*fca0*/  HFMA2.MMA R66, -RZ, RZ, 0, 9.5367431640625e-07 ;  /* 0x00000010ff427435 */ /* 0x000fe200000001ff */
[----:B------:R-:W-:Y:S02]  /*fcb0*/  MOV R69, R247 ;  /* 0x000000f700457202 */ /* 0x000fe40000000f00 */
[----:B------:R-:W-:Y:S02]  /*fcc0*/  MOV R67, 0x1f ;  /* 0x0000001f00437802 */ /* 0x000fe40000000f00 */
[----:B0-----:R-:W-:Y:S02]  /*fcd0*/  MOV R244, 0xffffffff ;  /* 0xffffffff00f47802 */ /* 0x001fe40000000f00 */
[----:B------:R-:W-:Y:S02]  /*fce0*/  MOV R64, 0xfd00 ;  /* 0x0000fd0000407802 */ /* 0x000fe40000000f00 */
[----:B-1234-:R-:W-:Y:S05]  /*fcf0*/  CALL.REL.NOINC `($__internal_105_$__cuda_sm70_shflsync_down) ;  /* 0x0000072000007944 */ /* 0x01efea0003c00000 */
[----:B-1----:R-:W-:Y:S01]  /*fd00*/  MOV R68, R244 ;  /* 0x000000f400447202 */ /* 0x002fe20000000f00 */
[----:B0-----:R-:W-:Y:S05]  /*fd10*/  BRA `(.L_x_4377) ;  /* 0xffffa01000007947 */ /* 0x001fea000383ffff */
.L_x_4348:
[----:B------:R-:W-:Y:S01]  /*fd20*/  HFMA2.MMA R66, -RZ, RZ, 0, 9.5367431640625e-07 ;  /* 0x00000010ff427435 */ /* 0x000fe200000001ff */
[----:B------:R-:W-:-:S02]  /*fd30*/  MOV R69, R236 ;  /* 0x000000ec00457202 */ /* 0x000fc40000000f00 */
[----:B------:R-:W-:Y:S02]  /*fd40*/  MOV R67, 0x1f ;  /* 0x0000001f00437802 */ /* 0x000fe40000000f00 */
[----:B0-----:R-:W-:Y:S02]  /*fd50*/  MOV R244, 0xffffffff ;  /* 0xffffffff00f47802 */ /* 0x001fe40000000f00 */
[----:B------:R-:W-:Y:S02]  /*fd60*/  MOV R64, 0xfd80 ;  /* 0x0000fd8000407802 */ /* 0x000fe40000000f00 */
[----:B-1234-:R-:W-:Y:S05]  /*fd70*/  CALL.REL.NOINC `($__internal_105_$__cuda_sm70_shflsync_down) ;  /* 0x000006a000007944 */ /* 0x01efea0003c00000 */
[----:B0-----:R-:W-:Y:S01]  /*fd80*/  HFMA2.MMA R66, -RZ, RZ, 0, 9.5367431640625e-07 ;  /* 0x00000010ff427435 */ /* 0x001fe200000001ff */
[----:B-1----:R-:W-:Y:S02]  /*fd90*/  MOV R70, R244 ;  /* 0x000000f400467202 */ /* 0x002fe40000000f00 */
[----:B------:R-:W-:Y:S02]  /*fda0*/  MOV R69, R234 ;  /* 0x000000ea00457202 */ /* 0x000fe40000000f00 */
[----:B------:R-:W-:Y:S02]  /*fdb0*/  MOV R67, 0x1f ;  /* 0x0000001f00437802 */ /* 0x000fe40000000f00 */
[----:B------:R-:W-:-:S02]  /*fdc0*/  MOV R244, 0xffffffff ;  /* 0xffffffff00f47802 */ /* 0x000fc40000000f00 */
[----:B------:R-:W-:Y:S02]  /*fdd0*/  MOV R64, 0xfdf0 ;  /* 0x0000fdf000407802 */ /* 0x000fe40000000f00 */
[----:B------:R-:W-:Y:S05]  /*fde0*/  CALL.REL.NOINC `($__internal_105_$__cuda_sm70_shflsync_down) ;  /* 0x0000063000007944 */ /* 0x000fea0003c00000 */
[----:B0-----:R-:W-:Y:S01]  /*fdf0*/  HFMA2.MMA R66, -RZ, RZ, 0, 9.5367431640625e-07 ;  /* 0x00000010ff427435 */ /* 0x001fe200000001ff */
[----:B-1----:R-:W-:Y:S02]  /*fe00*/  MOV R71, R244 ;  /* 0x000000f400477202 */ /* 0x002fe40000000f00 */
[----:B------:R-:W-:Y:S02]  /*fe10*/  MOV R69, R252 ;  /* 0x000000fc00457202 */ /* 0x000fe40000000f00 */
[----:B------:R-:W-:Y:S02]  /*fe20*/  MOV R67, 0x1f ;  /* 0x0000001f00437802 */ /* 0x000fe40000000f00 */
[----:B------:R-:W-:Y:S02]  /*fe30*/  MOV R244, 0xffffffff ;  /* 0xffffffff00f47802 */ /* 0x000fe40000000f00 */
[----:B------:R-:W-:Y:S02]  /*fe40*/  MOV R64, 0xfe60 ;  /* 0x0000fe6000407802 */ /* 0x000fe40000000f00 */
[----:B------:R-:W-:Y:S05]  /*fe50*/  CALL.REL.NOINC `($__internal_105_$__cuda_sm70_shflsync_down) ;  /* 0x000005c000007944 */ /* 0x000fea0003c00000 */
[----:B01----:R-:W-:Y:S05]  /*fe60*/  BRA `(.L_x_4378) ;  /* 0xffff9f0000007947 */ /* 0x003fea000383ffff */
.L_x_4351:
[----:B------:R-:W-:Y:S01]  /*fe70*/  HFMA2.MMA R66, -RZ, RZ, 0, 0 ;  /* 0x00000000ff427435 */ /* 0x000fe200000001ff */
[----:B-1----:R-:W-:-:S02]  /*fe80*/  MOV R68, R247 ;  /* 0x000000f700447202 */ /* 0x002fc40000000f00 */
[----:B------:R-:W-:Y:S02]  /*fe90*/  MOV R65, 0x1f ;  /* 0x0000001f00417802 */ /* 0x000fe40000000f00 */
[----:B------:R-:W-:Y:S02]  /*fea0*/  MOV R67, 0xffffffff ;  /* 0xffffffff00437802 */ /* 0x000fe40000000f00 */
[----:B------:R-:W-:Y:S02]  /*feb0*/  MOV R64, 0xfed0 ;  /* 0x0000fed000407802 */ /* 0x000fe40000000f00 */
[----:B0-234-:R-:W-:Y:S05]  /*fec0*/  CALL.REL.NOINC `($__internal_106_$__cuda_sm70_shflsync_idx_p) ;  /* 0x0000059000007944 */ /* 0x01dfea0003c00000 */
[----:B------:R-:W-:Y:S01]  /*fed0*/  HFMA2.MMA R66, -RZ, RZ, 0, 0 ;  /* 0x00000000ff427435 */ /* 0x000fe200000001ff */
[----:B-1----:R-:W-:Y:S02]  /*fee0*/  MOV R245, R65 ;  /* 0x0000004100f57202 */ /* 0x002fe40000000f00 */
[----:B------:R-:W-:Y:S02]  /*fef0*/  MOV R68, R236 ;  /* 0x000000ec00447202 */ /* 0x000fe40000000f00 */
[----:B------:R-:W-:Y:S02]  /*ff00*/  MOV R65, 0x1f ;  /* 0x0000001f00417802 */ /* 0x000fe40000000f00 */
[----:B------:R-:W-:-:S02]  /*ff10*/  MOV R67, 0xffffffff ;  /* 0xffffffff00437802 */ /* 0x000fc40000000f00 */
[----:B------:R-:W-:Y:S02]  /*ff20*/  MOV R64, 0xff40 ;  /* 0x0000ff4000407802 */ /* 0x000fe40000000f00 */
[----:B------:R-:W-:Y:S05]  /*ff30*/  CALL.REL.NOINC `($__internal_106_$__cuda_sm70_shflsync_idx_p) ;  /* 0x0000052000007944 */ /* 0x000fea0003c00000 */
[----:B------:R-:W-:Y:S01]  /*ff40*/  HFMA2.MMA R66, -RZ, RZ, 0, 0 ;  /* 0x00000000ff427435 */ /* 0x000fe200000001ff */
[----:B-1----:R-:W-:Y:S02]  /*ff50*/  MOV R251, R65 ;  /* 0x0000004100fb7202 */ /* 0x002fe40000000f00 */
[----:B------:R-:W-:Y:S02]  /*ff60*/  MOV R68, R234 ;  /* 0x000000ea00447202 */ /* 0x000fe40000000f00 */
[----:B------:R-:W-:Y:S02]  /*ff70*/  MOV R65, 0x1f ;  /* 0x0000001f00417802 */ /* 0x000fe40000000f00 */
[----:B------:R-:W-:Y:S02]  /*ff80*/  MOV R67, 0xffffffff ;  /* 0xffffffff00437802 */ /* 0x000fe40000000f00 */
[----:B------:R-:W-:Y:S02]  /*ff90*/  MOV R64, 0xffb0 ;  /* 0x0000ffb000407802 */ /* 0x000fe40000000f00 */
        /* <DEDUP_REMOVED lines=8> */
[----:B------:R-:W-:Y:S01]  /*10020*/  HFMA2.MMA R66, -RZ, RZ, 0, 5.9604644775390625e-08 ;  /* 0x00000001ff427435 */ /* 0x000fe200000001ff */
[----:B-1----:R-:W-:Y:S02]  /*10030*/  MOV R238, R65 ;  /* 0x0000004100ee7202 */ /* 0x002fe40000000f00 */
[----:B------:R-:W-:Y:S02]  /*10040*/  MOV R69, R247 ;  /* 0x000000f700457202 */ /* 0x000fe40000000f00 */
[----:B------:R-:W-:-:S02]  /*10050*/  MOV R67, 0x1f ;  /* 0x0000001f00437802 */ /* 0x000fc40000000f00 */
[----:B------:R-:W-:Y:S02]  /*10060*/  MOV R244, 0xffffffff ;  /* 0xffffffff00f47802 */ /* 0x000fe40000000f00 */
[----:B------:R-:W-:Y:S02]  /*10070*/  MOV R64, 0x10090 ;  /* 0x0001009000407802 */ /* 0x000fe40000000f00 */
[----:B------:R-:W-:Y:S05]  /*10080*/  CALL.REL.NOINC `($__internal_105_$__cuda_sm70_shflsync_down) ;  /* 0x0000039000007944 */ /* 0x000fea0003c00000 */
[----:B0-----:R-:W-:Y:S01]  /*10090*/  HFMA2.MMA R66, -RZ, RZ, 0, 5.9604644775390625e-08 ;  /* 0x00000001ff427435 */ /* 0x001fe200000001ff */
[----:B-1----:R-:W-:Y:S02]  /*100a0*/  MOV R246, R244 ;  /* 0x000000f400f67202 */ /* 0x002fe40000000f00 */
[----:B------:R-:W-:Y:S02]  /*100b0*/  MOV R69, R236 ;  /* 0x000000ec00457202 */ /* 0x000fe40000000f00 */
[----:B------:R-:W-:Y:S02]  /*100c0*/  MOV R67, 0x1f ;  /* 0x0000001f00437802 */ /* 0x000fe40000000f00 */
[----:B------:R-:W-:Y:S02]  /*100d0*/  MOV R244, 0xffffffff ;  /* 0xffffffff00f47802 */ /* 0x000fe40000000f00 */
[----:B------:R-:W-:-:S02]  /*100e0*/  MOV R64, 0x10100 ;  /* 0x0001010000407802 */ /* 0x000fc40000000f00 */
[----:B------:R-:W-:Y:S05]  /*100f0*/  CALL.REL.NOINC `($__internal_105_$__cuda_sm70_shflsync_down) ;  /* 0x0000032000007944 */ /* 0x000fea0003c00000 */
        /* <DEDUP_REMOVED lines=14> */
[C---:B------:R-:W-:Y:S01]  /*101e0*/  FMUL.FTZ R236, R60.reuse, R245 ;  /* 0x000000f53cec7220 */ /* 0x040fe20000410000 */
        /* <DEDUP_REMOVED lines=11> */
[----:B-1----:R-:W-:Y:S05]  /*102a0*/  CALL.REL.NOINC `($__internal_106_$__cuda_sm70_shflsync_idx_p) ;  /* 0x000001b000007944 */ /* 0x002fea0003c00000 */
        /* <DEDUP_REMOVED lines=14> */
[----:B------:R-:W-:Y:S01]  /*10390*/  HFMA2.MMA R66, -RZ, RZ, 0, 0 ;  /* 0x00000000ff427435 */ /* 0x000fe200000001ff */
[----:B-1----:R-:W-:Y:S02]  /*103a0*/  MOV R70, R65 ;  /* 0x0000004100467202 */ /* 0x002fe40000000f00 */
[----:B------:R-:W-:Y:S02]  /*103b0*/  MOV R68, R63 ;  /* 0x0000003f00447202 */ /* 0x000fe40000000f00 */
[----:B------:R-:W-:-:S02]  /*103c0*/  MOV R65, 0x1f ;  /* 0x0000001f00417802 */ /* 0x000fc40000000f00 */
[----:B------:R-:W-:Y:S02]  /*103d0*/  MOV R67, 0xffffffff ;  /* 0xffffffff00437802 */ /* 0x000fe40000000f00 */
[----:B------:R-:W-:Y:S02]  /*103e0*/  MOV R64, 0x10400 ;  /* 0x0001040000407802 */ /* 0x000fe40000000f00 */
[----:B------:R-:W-:Y:S05]  /*103f0*/  CALL.REL.NOINC `($__internal_106_$__cuda_sm70_shflsync_idx_p) ;  /* 0x0000006000007944 */ /* 0x000fea0003c00000 */
[----:B-1----:R-:W-:Y:S01]  /*10400*/  MOV R250, R65 ;  /* 0x0000004100fa7202 */ /* 0x002fe20000000f00 */
[----:B------:R-:W-:Y:S05]  /*10410*/  BRA `(.L_x_4379) ;  /* 0xffff9b7000007947 */ /* 0x000fea000383ffff */
        .weak           $__internal_105_$__cuda_sm70_shflsync_down
        .type           $__internal_105_$__cuda_sm70_shflsync_down,@function
        .size           $__internal_105_$__cuda_sm70_shflsync_down,($__internal_106_$__cuda_sm70_shflsync_idx_p - $__internal_105_$__cuda_sm70_shflsync_down)
$__internal_105_$__cuda_sm70_shflsync_down:
[----:B------:R-:W-:Y:S01]  /*10420*/  HFMA2.MMA R65, -RZ, RZ, 0, 0 ;  /* 0x00000000ff417435 */ /* 0x000fe200000001ff */
[----:B------:R-:W-:Y:S04]  /*10430*/  WARPSYNC R244 ;  /* 0x000000f400007348 */ /* 0x000fe80003800000 */
[----:B------:R0:W1:Y:S01]  /*10440*/  SHFL.DOWN PT, R244, R69, R66, R67 ;  /* 0x0800004245f47389 */ /* 0x00006200000e0043 */
[----:B------:R-:W-:Y:S05]  /*10450*/  RET.REL.NODEC R64 `(_Z25selective_scan_bwd_kernelI32Selective_Scan_bwd_kernel_traitsILi64ELi16ELb0ELb0ELb0ELb1ELb1EfN3c107complexIfEEEEv12SSMParamsBwd) ;  /* 0xfffefba040007950 */ /* 0x000fea0003c3ffff */
        .weak           $__internal_106_$__cuda_sm70_shflsync_idx_p
        .type           $__internal_106_$__cuda_sm70_shflsync_idx_p,@function
        .size           $__internal_106_$__cuda_sm70_shflsync_idx_p,($__internal_107_$__cuda_sm70_shflsync_up - $__internal_106_$__cuda_sm70_shflsync_idx_p)
$__internal_106_$__cuda_sm70_shflsync_idx_p:
[----:B------:R-:W-:Y:S04]  /*10460*/  WARPSYNC R67 ;  /* 0x0000004300007348 */ /* 0x000fe80003800000 */
[----:B------:R0:W1:Y:S02]  /*10470*/  SHFL.IDX PT, R65, R68, R66, R65 ;  /* 0x0000004244417389 */ /* 0x00006400000e0041 */
[----:B0-----:R-:W-:Y:S01]  /*10480*/  HFMA2.MMA R67, -RZ, RZ, 0, 0 ;  /* 0x00000000ff437435 */ /* 0x001fe200000001ff */
[----:B------:R-:W-:-:S05]  /*10490*/  MOV R66, R64 ;  /* 0x0000004000427202 */ /* 0x000fca0000000f00 */
[----:B------:R-:W-:Y:S05]  /*104a0*/  RET.REL.NODEC R66 `(_Z25selective_scan_bwd_kernelI32Selective_Scan_bwd_kernel_traitsILi64ELi16ELb0ELb0ELb0ELb1ELb1EfN3c107complexIfEEEEv12SSMParamsBwd) ;  /* 0xfffefb5042007950 */ /* 0x000fea0003c3ffff */
        .weak           $__internal_107_$__cuda_sm70_shflsync_up
        .type           $__internal_107_$__cuda_sm70_shflsync_up,@function
        .size           $__internal_107_$__cuda_sm70_shflsync_up,(.L_x_14542 - $__internal_107_$__cuda_sm70_shflsync_up)
$__internal_107_$__cuda_sm70_shflsync_up:
[----:B------:R-:W-:Y:S01]  /*104b0*/  MOV R65, 0x0 ;  /* 0x0000000000417802 */ /* 0x000fe20000000f00 */
[----:B------:R-:W-:Y:S04]  /*104c0*/  WARPSYNC R216 ;  /* 0x000000d800007348 */ /* 0x000fe80003800000 */
[----:B------:R0:W1:Y:S01]  /*104d0*/  SHFL.UP PT, R67, R214, R67, R215 ;  /* 0x04000043d6437389 */ /* 0x00006200000e00d7 */
[----:B------:R-:W-:Y:S05]  /*104e0*/  RET.REL.NODEC R64 `(_Z25selective_scan_bwd_kernelI32Selective_Scan_bwd_kernel_traitsILi64ELi16ELb0ELb0ELb0ELb1ELb1EfN3c107complexIfEEEEv12SSMParamsBwd) ;  /* 0xfffefb1040007950 */ /* 0x000fea0003c3ffff */
.L_x_4380:
        /* <DEDUP_REMOVED lines=9> */
.L_x_14542:


//--------------------- .text._Z25selective_scan_bwd_kernelI32Selective_Scan_bwd_kernel_traitsILi64ELi16ELb0ELb0ELb1ELb0ELb0EfN3c107complexIfEEEEv12SSMParamsBwd --------------------------
	.section	.text._Z25selective_scan_bwd_kernelI32Selective_Scan_bwd_kernel_traitsILi64ELi16ELb0ELb0ELb1ELb0ELb0EfN3c107complexIfEEEEv12SSMParamsBwd,"ax",@progbits
	.sectioninfo	@"SHI_REGISTERS=255"
	.align	128
        .global         _Z25selective_scan_bwd_kernelI32Selective_Scan_bwd_kernel_traitsILi64ELi16ELb0ELb0ELb1ELb0ELb0EfN3c107complexIfEEEEv12SSMParamsBwd
        .type           _Z25selective_scan_bwd_kernelI32Selective_Scan_bwd_kernel_traitsILi64ELi16ELb0ELb0ELb1ELb0ELb0EfN3c107complexIfEEEEv12SSMParamsBwd,@function
        .size           _Z25selective_scan_bwd_kernelI32Selective_Scan_bwd_kernel_traitsILi64ELi16ELb0ELb0ELb1ELb0ELb0EfN3c107complexIfEEEEv12SSMParamsBwd,(.L_x_14545 - _Z25selective_scan_bwd_kernelI32Selective_Scan_bwd_kernel_traitsILi64ELi16ELb0ELb0ELb1ELb0ELb0EfN3c107complexIfEEEEv12SSMParamsBwd)
        .other          _Z25selective_scan_bwd_kernelI32Selective_Scan_bwd_kernel_traitsILi64ELi16ELb0ELb0ELb1ELb0ELb0EfN3c107complexIfEEEEv12SSMParamsBwd,@"STO_CUDA_ENTRY STV_DEFAULT"
_Z25selective_scan_bwd_kernelI32Selective_Scan_bwd_kernel_traitsILi64ELi16ELb0ELb0ELb1ELb0ELb0EfN3c107complexIfEEEEv12SSMParamsBwd:
.text._Z25selective_scan_bwd_kernelI32Selective_Scan_bwd_kernel_traitsILi64ELi16ELb0ELb0ELb1ELb0ELb0EfN3c107complexIfEEEEv12SSMParamsBwd:
        /* <DEDUP_REMOVED lines=165> */
.L_x_4488:
        /* <DEDUP_REMOVED lines=57> */
[----:B------:R1:W3:Y:S01]  /*0de0*/  @!P1 LDG.E R17, [R2.64+0x400] ;  /* 0x0004001e02119981 */ /* 0x0002e2000c1e1900 */
[----:B------:R-:W-:-:S02]  /*0df0*/  ISETP.GE.AND P6, PT, R26, R119, PT ;  /* 0x000000771a00720c */ /* 0x000fc40003fc6270 */
[-C--:B------:R-:W-:Y:S02]  /*0e00*/  ISETP.GE.AND P5, PT, R28, R119.reuse, PT ;  /* 0x000000771c00720c */ /* 0x080fe40003fa6270 */
[-C--:B------:R-:W-:Y:S01]  /*0e10*/  ISETP.GE.AND P3, PT, R30, R119.reuse, PT ;  /* 0x000000771e00720c */ /* 0x080fe20003f66270 */
[----:B------:R-:W-:Y:S01]  /*0e20*/  HFMA2.MMA R25, -RZ, RZ, 0, 0 ;  /* 0x00000000ff197435 */ /* 0x000fe200000001ff */
[-C--:B------:R-:W-:Y:S02]  /*0e30*/  ISETP.GE.AND P2, PT, R32, R119.reuse, PT ;  /* 0x000000772000720c */ /* 0x080fe40003f46270 */
[----:B------:R-:W-:Y:S01]  /*0e40*/  ISETP.GE.AND P1, PT, R34, R119, PT ;  /* 0x000000772200720c */ /* 0x000fe20003f26270 */
[----:B------:R-:W-:Y:S01]  /*0e50*/  HFMA2.MMA R29, -RZ, RZ, 0, 0 ;  /* 0x00000000ff1d7435 */ /* 0x000fe200000001ff */
[----:B------:R-:W-:Y:S01]  /*0e60*/  MOV R23, RZ ;  /* 0x000000ff00177202 */ /* 0x000fe20000000f00 */
[----:B------:R1:W3:Y:S01]  /*0e70*/  @!P4 LDG.E R21, [R2.64+0x500] ;  /* 0x0005001e0215c981 */ /* 0x0002e2000c1e1900 */
[----:B------:R-:W-:-:S02]  /*0e80*/  MOV R27, RZ ;  /* 0x000000ff001b7202 */ /* 0x000fc40000000f00 */
        /* <DEDUP_REMOVED lines=128> */
[----:B0-----:R-:W-:Y:S02]  /*1690*/  MOV R2, UR27 ;  /* 0x0000001b00027c02 */ /* 0x001fe40008000f00 */
        /* <DEDUP_REMOVED lines=100> */
[----:B------:R-:W-:Y:S01]  /*1ce0*/  MOV R48, RZ ;  /* 0x000000ff00307202 */ /* 0x000fe20000000f00 */
        /* <DEDUP_REMOVED lines=52> */
[----:B------:R-:W-:Y:S01]  /*2030*/  HFMA2.MMA R47, -RZ, RZ, 0, 0 ;  /* 0x00000000ff2f7435 */ /* 0x000fe200000001ff */
[----:B------:R-:W-:Y:S01]  /*2040*/  CS2R R44, SRZ ;  /* 0x00000000002c7805 */ /* 0x000fe2000001ff00 */
[----:B------:R-:W-:Y:S01]  /*2050*/  CS2R R42, SRZ ;  /* 0x00000000002a7805 */ /* 0x000fe2000001ff00 */
[----:B------:R-:W-:Y:S01]  /*2060*/  CS2R R40, SRZ ;  /* 0x0000000000287805 */ /* 0x000fe2000001ff00 */
[----:B------:R-:W-:Y:S01]  /*2070*/  CS2R R38, SRZ ;  /* 0x0000000000267805 */ /* 0x000fe2000001ff00 */
[----:B------:R-:W-:Y:S01]  /*2080*/  CS2R R36, SRZ ;  /* 0x0000000000247805 */ /* 0x000fe2000001ff00 */
        /* <DEDUP_REMOVED lines=15> */
[----:B------:R-:W-:Y:S01]  /*2180*/  FMUL.FTZ R17, R46, UR4 ;  /* 0x000000042e117c20 */ /* 0x000fe20008410000 */
[----:B------:R-:W-:Y:S06]  /*2190*/  BAR.SYNC.DEFER_BLOCKING 0x0 ;  /* 0x0000000000007b1d */ /* 0x000fec0000010000 */
[----:B------:R-:W-:Y:S05]  /*21a0*/  @!P0 BRA `(.L_x_4382) ;  /* 0x000098c000008947 */ /* 0x000fea0003800000 */
[----:B0-----:R-:W-:Y:S01]  /*21b0*/  FADD.FTZ R14, R91, UR5 ;  /* 0x000000055b0e7e21 */ /* 0x001fe20008010000 */
[----:B------:R-:W-:Y:S01]  /*21c0*/  UIADD3 UR34, UR33, -0x1, URZ ;  /* 0xffffffff21227890 */ /* 0x000fe2000fffe03f */
[----:B------:R-:W-:Y:S01]  /*21d0*/  FADD.FTZ R11, R90, UR5 ;  /* 0x000000055a0b7e21 */ /* 0x000fe20008010000 */
[----:B------:R-:W-:Y:S01]  /*21e0*/  LOP3.LUT R252, R98, 0x1f, RZ, 0xc0, !PT ;  /* 0x0000001f62fc7812 */ /* 0x000fe200078ec0ff */
[----:B------:R-:W-:Y:S01]  /*21f0*/  FADD.FTZ R10, R87, UR5 ;  /* 0x00000005570a7e21 */ /* 0x000fe20008010000 */
[----:B------:R-:W-:Y:S01]  /*2200*/  ULEA.HI UR9, UR34, UR34, URZ, 0x1 ;  /* 0x0000002222097291 */ /* 0x000fe2000f8f083f */
[----:B------:R-:W-:Y:S01]  /*2210*/  FADD.FTZ R7, R86, UR5 ;  /* 0x0000000556077e21 */ /* 0x000fe20008010000 */
[----:B------:R-:W-:Y:S01]  /*2220*/  MOV R50, RZ ;  /* 0x000000ff00327202 */ /* 0x000fe20000000f00 */
[----:B------:R-:W-:Y:S01]  /*2230*/  FADD.FTZ R6, R83, UR5 ;  /* 0x0000000553067e21 */ /* 0x000fe20008010000 */
[----:B------:R-:W-:Y:S01]  /*2240*/  ULOP3.LUT UR9, UR9, 0xfffffe, URZ, 0xc0, !UPT ;  /* 0x00fffffe09097892 */ /* 0x000fe2000f8ec03f */
[----:B------:R-:W-:Y:S01]  /*2250*/  FMUL.FTZ R15, R249, R14 ;  /* 0x0000000ef90f7220 */ /* 0x000fe20000410000 */
[----:B------:R-:W-:Y:S01]  /*2260*/  MOV R48, RZ ;  /* 0x000000ff00307202 */ /* 0x000fe20000000f00 */
[----:B------:R-:W-:Y:S01]  /*2270*/  FADD.FTZ R5, R82, UR5 ;  /* 0x0000000552057e21 */ /* 0x000fe20008010000 */
[----:B------:R-:W-:Y:S01]  /*2280*/  MOV R47, RZ ;  /* 0x000000ff002f7202 */ /* 0x000fe20000000f00 */
[----:B------:R-:W-:Y:S01]  /*2290*/  FMUL.FTZ R14, R248, R11 ;  /* 0x0000000bf80e7220 */ /* 0x000fe20000410000 */
[----:B------:R-:W-:Y:S01]  /*22a0*/  CS2R R44, SRZ ;  /* 0x00000000002c7805 */ /* 0x000fe2000001ff00 */
[----:B------:R-:W-:Y:S01]  /*22b0*/  FADD.FTZ R13, R92, UR5 ;  /* 0x000000055c0d7e21 */ /* 0x000fe20008010000 */
[----:B------:R-:W-:Y:S01]  /*22c0*/  CS2R R42, SRZ ;  /* 0x00000000002a7805 */ /* 0x000fe2000001ff00 */
[----:B------:R-:W-:Y:S01]  /*22d0*/  FADD.FTZ R4, R81, UR5 ;  /* 0x0000000551047e21 */ /* 0x000fe20008010000 */
[----:B------:R-:W-:Y:S01]  /*22e0*/  CS2R R40, SRZ ;  /* 0x0000000000287805 */ /* 0x000fe2000001ff00 */
[----:B------:R-:W-:Y:S01]  /*22f0*/  FMUL.FTZ R11, R235, R10 ;  /* 0x0000000aeb0b7220 */ /* 0x000fe20000410000 */
[----:B------:R-:W-:Y:S01]  /*2300*/  CS2R R38, SRZ ;  /* 0x0000000000267805 */ /* 0x000fe2000001ff00 */
[----:B------:R-:W-:Y:S01]  /*2310*/  FADD.FTZ R12, R89, UR5 ;  /* 0x00000005590c7e21 */ /* 0x000fe20008010000 */
[----:B------:R-:W-:Y:S01]  /*2320*/  CS2R R36, SRZ ;  /* 0x0000000000247805 */ /* 0x000fe2000001ff00 */
[----:B------:R-:W-:Y:S01]  /*2330*/  FADD.FTZ R3, R80, UR5 ;  /* 0x0000000550037e21 */ /* 0x000fe20008010000 */
[----:B------:R-:W-:Y:S01]  /*2340*/  CS2R R34, SRZ ;  /* 0x0000000000227805 */ /* 0x000fe2000001ff00 */
[----:B------:R-:W-:Y:S01]  /*2350*/  FMUL.FTZ R10, R234, R7 ;  /* 0x00000007ea0a7220 */ /* 0x000fe20000410000 */
[----:B------:R-:W-:Y:S01]  /*2360*/  MOV R33, RZ ;  /* 0x000000ff00217202 */ /* 0x000fe20000000f00 */
[----:B------:R-:W-:Y:S01]  /*2370*/  FADD.FTZ R9, R88, UR5 ;  /* 0x0000000558097e21 */ /* 0x000fe20008010000 */
[----:B------:R-:W-:Y:S01]  /*2380*/  UIADD3 UR34, UR34, -UR9, URZ ;  /* 0x8000000922227290 */ /* 0x000fe2000fffe03f */
[----:B------:R-:W-:Y:S01]  /*2390*/  FADD.FTZ R2, R79, UR5 ;  /* 0x000000054f027e21 */ /* 0x000fe20008010000 */
[----:B------:R-:W-:Y:S01]  /*23a0*/  UMOV UR7, URZ ;  /* 0x0000003f00077c82 */ /* 0x000fe20008000000 */
[----:B------:R-:W-:Y:S01]  /*23b0*/  FMUL.FTZ R7, R201, R6 ;  /* 0x00000006c9077220 */ /* 0x000fe20000410000 */
[----:B------:R-:W-:Y:S01]  /*23c0*/  UMOV UR8, URZ ;  /* 0x0000003f00087c82 */ /* 0x000fe20008000000 */
[----:B------:R-:W-:Y:S01]  /*23d0*/  FADD.FTZ R60, R85, UR5 ;  /* 0x00000005553c7e21 */ /* 0x000fe20008010000 */
[----:B------:R-:W-:Y:S01]  /*23e0*/  UMOV UR9, URZ ;  /* 0x0000003f00097c82 */ /* 0x000fe20008000000 */
[----:B------:R-:W-:-:S02]  /*23f0*/  FADD.FTZ R8, R84, UR5 ;  /* 0x0000000554087e21 */ /* 0x000fc40008010000 */
[----:B------:R-:W-:Y:S02]  /*2400*/  FADD.FTZ R61, R78, UR5 ;  /* 0x000000054e3d7e21 */ /* 0x000fe40008010000 */
[----:B------:R-:W-:Y:S02]  /*2410*/  FADD.FTZ R0, R77, UR5 ;  /* 0x000000054d007e21 */ /* 0x000fe40008010000 */
        /* <DEDUP_REMOVED lines=11> */
.L_x_4483:
        /* <DEDUP_REMOVED lines=18> */
[----:B------:R-:W-:Y:S01]  /*25f0*/  LOP3.LUT R62, R98, 0x7ffffe0, RZ, 0xc0, !PT ;  /* 0x07ffffe0623e7812 */ /* 0x000fe200078ec0ff */
[----:B------:R-:W-:Y:S01]  /*2600*/  ULDC UR22, c[0x0][0x168] ;  /* 0x00005a0000167ab9 */ /* 0x000fe20000000800 */
[----:B------:R-:W-:Y:S01]  /*2610*/  MOV R67, UR7 ;  /* 0x0000000700437c02 */ /* 0x000fe20008000f00 */
[----:B------:R-:W-:Y:S01]  /*2620*/  UIADD3 UR22, -UR38, UR22, URZ ;  /* 0x0000001626167290 */ /* 0x000fe2000fffe13f */
[----:B------:R-:W-:Y:S01]  /*2630*/  SHF.L.U32 R65, R62, 0x5, RZ ;  /* 0x000000053e417819 */ /* 0x000fe200000006ff */
[----:B------:R-:W-:Y:S01]  /*2640*/  UIMAD UR20, UR39, UR20, URZ ;  /* 0x00000014271472a4 */ /* 0x000fe2000f8e023f */
[----:B------:R-:W-:Y:S01]  /*2650*/  MOV R68, RZ ;  /* 0x000000ff00447202 */ /* 0x000fe20000000f00 */
[----:B------:R-:W-:Y:S01]  /*2660*/  USHF.L.U32 UR22, UR22, 0x1, URZ ;  /* 0x0000000116167899 */ /* 0x000fe2000800063f */
[----:B------:R-:W-:Y:S01]  /*2670*/  LOP3.LUT R64, R65, 0xffffffe0, R252, 0xe2, !PT ;  /* 0xffffffe041407812 */ /* 0x000fe200078ee2fc */
[----:B------:R-:W-:-:S03]  /*2680*/  UIMAD UR20, UR7, UR21, UR20 ;  /* 0x00000015071472a4 */ /* 0x000fc6000f8e0214 */
[--C-:B------:R-:W-:Y:S02]  /*2690*/  SHF.R.S32.HI R65, RZ, 0x1f, R64.reuse ;  /* 0x0000001fff417819 */ /* 0x100fe40000011440 */
[C---:B------:R-:W-:Y:S02]  /*26a0*/  LOP3.LUT R62, R64.reuse, 0x20, RZ, 0xfc, !PT ;  /* 0x00000020403e7812 */ /* 0x040fe400078efcff */
[----:B------:R-:W-:Y:S01]  /*26b0*/  ISETP.GE.AND P0, PT, R64, UR22, PT ;  /* 0x0000001640007c0c */ /* 0x000fe2000bf06270 */
[----:B------:R-:W-:Y:S01]  /*26c0*/  IMAD.WIDE.U32 R66, R67, c[0x0][0x1c0], R64 ;  /* 0x0000700043427a25 */ /* 0x000fe200078e0040 */
[----:B------:R-:W-:Y:S01]  /*26d0*/  ISETP.GE.AND P1, PT, R62, UR22, PT ;  /* 0x000000163e007c0c */ /* 0x000fe2000bf26270 */
[----:B------:R-:W-:-:S03]  /*26e0*/  HFMA2.MMA R65, -RZ, RZ, 0, 0 ;  /* 0x00000000ff417435 */ /* 0x000fc600000001ff */
[----:B------:R-:W-:Y:S02]  /*26f0*/  IADD3 R63, R67, UR20, RZ ;  /* 0x00000014433f7c10 */ /* 0x000fe4000fffe0ff */
[----:B------:R-:W-:Y:S02]  /*2700*/  LEA R62, P2, R66, UR29, 0x2 ;  /* 0x0000001d423e7c11 */ /* 0x000fe4000f8410ff */
[----:B------:R-:W-:Y:S02]  /*2710*/  SHF.L.U32 R67, R98, 0x5, RZ ;  /* 0x0000000562437819 */ /* 0x000fe400000006ff */
[----:B------:R-:W-:Y:S02]  /*2720*/  LEA.HI.X R63, R66, UR32, R63, 0x2, P2 ;  /* 0x00000020423f7c11 */ /* 0x000fe400090f143f */
[----:B------:R-:W-:Y:S02]  /*2730*/  LOP3.LUT R66, R64, 0x40, RZ, 0xfc, !PT ;  /* 0x0000004040427812 */ /* 0x000fe400078efcff */
[----:B------:R-:W-:Y:S01]  /*2740*/  LOP3.LUT R67, R67, 0xffffffe0, R252, 0xe2, !PT ;  /* 0xffffffe043437812 */ /* 0x000fe200078ee2fc */
[----:B------:R0:W3:Y:S01]  /*2750*/  @!P1 LDG.E R68, [R62.64+0x80] ;  /* 0x0000801e3e449981 */ /* 0x0000e2000c1e1900 */
[----:B------:R-:W-:-:S02]  /*2760*/  ISETP.GE.AND P5, PT, R66, UR22, PT ;  /* 0x0000001642007c0c */ /* 0x000fc4000bfa6270 */
[C---:B------:R-:W-:Y:S01]  /*2770*/  LOP3.LUT R66, R64.reuse, 0x60, RZ, 0xfc, !PT ;  /* 0x0000006040427812 */ /* 0x040fe200078efcff */
[----:B------:R0:W4:Y:S01]  /*2780*/  @!P0 LDG.E R65, [R62.64] ;  /* 0x0000001e3e418981 */ /* 0x000122000c1e1900 */
[----:B------:R-:W-:Y:S02]  /*2790*/  LOP3.LUT R69, R67, 0x3e0, RZ, 0xfc, !PT ;  /* 0x000003e043457812 */ /* 0x000fe400078efcff */
[----:B------:R-:W-:Y:S02]  /*27a0*/  LOP3.LUT R67, R64, 0x80, RZ, 0xfc, !PT ;  /* 0x0000008040437812 */ /* 0x000fe400078efcff */
[----:B------:R-:W-:Y:S02]  /*27b0*/  ISETP.GE.AND P1, PT, R66, UR22, PT ;  /* 0x0000001642007c0c */ /* 0x000fe4000bf26270 */
[----:B------:R-:W-:Y:S02]  /*27c0*/  ISETP.GE.AND P0, PT, R69, UR22, PT ;  /* 0x0000001645007c0c */ /* 0x000fe4000bf06270 */
[C---:B------:R-:W-:Y:S01]  /*27d0*/  LOP3.LUT R66, R64.reuse, 0xc0, RZ, 0xfc, !PT ;  /* 0x000000c040427812 */ /* 0x040fe200078efcff */
[----:B------:R-:W-:Y:S01]  /*27e0*/  CS2R R104, SRZ ;  /* 0x0000000000687805 */ /* 0x000fe2000001ff00 */
[----:B------:R-:W-:-:S02]  /*27f0*/  LOP3.LUT R69, R64, 0xa0, RZ, 0xfc, !PT ;  /* 0x000000a040457812 */ /* 0x000fc400078efcff */
[----:B------:R-:W-:Y:S02]  /*2800*/  ISETP.GE.AND P4, PT, R67, UR22, PT ;  /* 0x0000001643007c0c */ /* 0x000fe4000bf86270 */
[----:B------:R-:W-:Y:S01]  /*2810*/  ISETP.GE.AND P2, PT, R66, UR22, PT ;  /* 0x0000001642007c0c */ /* 0x000fe2000bf46270 */
[----:B------:R-:W-:Y:S01]  /*2820*/  CS2R R106, SRZ ;  /* 0x00000000006a7805 */ /* 0x000fe2000001ff00 */
[----:B------:R-:W-:Y:S01]  /*2830*/  ISETP.GE.AND P3, PT, R69, UR22, PT ;  /* 0x0000001645007c0c */ /* 0x000fe2000bf66270 */
[----:B------:R0:W3:Y:S01]  /*2840*/  @!P5 LDG.E R105, [R62.64+0x100] ;  /* 0x0001001e3e69d981 */ /* 0x0000e2000c1e1900 */
[C---:B------:R-:W-:Y:S02]  /*2850*/  LOP3.LUT R66, R64.reuse, 0x100, RZ, 0xfc, !PT ;  /* 0x0000010040427812 */ /* 0x040fe400078efcff */
[----:B------:R-:W-:Y:S01]  /*2860*/  LOP3.LUT R67, R64, 0xe0, RZ, 0xfc, !PT ;  /* 0x000000e040437812 */ /* 0x000fe200078efcff */
[----:B------:R-:W-:Y:S01]  /*2870*/  CS2R R108, SRZ ;  /* 0x00000000006c7805 */ /* 0x000fe2000001ff00 */
[----:B------:R-:W-:Y:S01]  /*2880*/  ISETP.GE.AND P5, PT, R66, UR22, PT ;  /* 0x0000001642007c0c */ /* 0x000fe2000bfa6270 */
[----:B------:R0:W3:Y:S01]  /*2890*/  @!P1 LDG.E R107, [R62.64+0x180] ;  /* 0x0001801e3e6b9981 */ /* 0x0000e2000c1e1900 */
[----:B------:R-:W-:-:S02]  /*28a0*/  ISETP.GE.AND P6, PT, R67, UR22, PT ;  /* 0x0000001643007c0c */ /* 0x000fc4000bfc6270 */
[C---:B------:R-:W-:Y:S01]  /*28b0*/  LOP3.LUT R66, R64.reuse, 0x120, RZ, 0xfc, !PT ;  /* 0x0000012040427812 */ /* 0x040fe200078efcff */
[----:B------:R-:W-:Y:S01]  /*28c0*/  HFMA2.MMA R111, -RZ, RZ, 0, 0 ;  /* 0x00000000ff6f7435 */ /* 0x000fe200000001ff */
[----:B------:R-:W-:Y:S01]  /*28d0*/  LOP3.LUT R67, R64, 0x140, RZ, 0xfc, !PT ;  /* 0x0000014040437812 */ /* 0x000fe200078efcff */
[----:B------:R0:W3:Y:S01]  /*28e0*/  @!P4 LDG.E R106, [R62.64+0x200] ;  /* 0x0002001e3e6ac981 */ /* 0x0000e2000c1e1900 */
[----:B------:R-:W-:Y:S02]  /*28f0*/  ISETP.GE.AND P1, PT, R66, UR22, PT ;  /* 0x0000001642007c0c */ /* 0x000fe4000bf26270 */
[C---:B------:R-:W-:Y:S01]  /*2900*/  LOP3.LUT R66, R64.reuse, 0x160, RZ, 0xfc, !PT ;  /* 0x0000016040427812 */ /* 0x040fe200078efcff */
[----:B------:R0:W3:Y:S01]  /*2910*/  @!P3 LDG.E R108, [R62.64+0x280] ;  /* 0x0002801e3e6cb981 */ /* 0x0000e2000c1e1900 */
[----:B------:R-:W-:Y:S02]  /*2920*/  ISETP.GE.AND P4, PT, R67, UR22, PT ;  /* 0x0000001643007c0c */ /* 0x000fe4000bf86270 */
[----:B------:R-:W-:Y:S01]  /*2930*/  LOP3.LUT R67, R64, 0x180, RZ, 0xfc, !PT ;  /* 0x0000018040437812 */ /* 0x000fe200078efcff */
[----:B------:R-:W-:Y:S01]  /*2940*/  CS2R R112, SRZ ;  /* 0x0000000000707805 */ /* 0x000fe2000001ff00 */
[----:B------:R-:W-:Y:S01]  /*2950*/  ISETP.GE.AND P3, PT, R66, UR22, PT ;  /* 0x0000001642007c0c */ /* 0x000fe2000bf66270 */
[----:B------:R0:W3:Y:S01]  /*2960*/  @!P2 LDG.E R109, [R62.64+0x300] ;  /* 0x0003001e3e6da981 */ /* 0x0000e2000c1e1900 */
[----:B------:R-:W-:-:S02]  /*2970*/  LOP3.LUT R66, R64, 0x1a0, RZ, 0xfc, !PT ;  /* 0x000001a040427812 */ /* 0x000fc400078efcff */
[----:B------:R-:W-:Y:S01]  /*2980*/  ISETP.GE.AND P2, PT, R67, UR22, PT ;  /* 0x0000001643007c0c */ /* 0x000fe2000bf46270 */
[----:B------:R0:W3:Y:S01]  /*2990*/  @!P6 LDG.E R111, [R62.64+0x380] ;  /* 0x0003801e3e6fe981 */ /* 0x0000e2000c1e1900 */
[----:B------:R-:W-:Y:S01]  /*29a0*/  LOP3.LUT R67, R64, 0x1c0, RZ, 0xfc, !PT ;  /* 0x000001c040437812 */ /* 0x000fe200078efcff */
[----:B------:R-:W-:Y:S01]  /*29b0*/  CS2R R114, SRZ ;  /* 0x0000000000727805 */ /* 0x000fe2000001ff00 */
[----:B------:R-:W-:Y:S01]  /*29c0*/  ISETP.GE.AND P6, PT, R66, UR22, PT ;  /* 0x0000001642007c0c */ /* 0x000fe2000bfc6270 */
[----:B------:R0:W3:Y:S01]  /*29d0*/  @!P5 LDG.E R112, [R62.64+0x400] ;  /* 0x0004001e3e70d981 */ /* 0x0000e2000c1e1900 */
[C---:B------:R-:W-:Y:S02]  /*29e0*/  LOP3.LUT R66, R64.reuse, 0x1e0, RZ, 0xfc, !PT ;  /* 0x000001e040427812 */ /* 0x040fe400078efcff */
[----:B------:R-:W-:Y:S01]  /*29f0*/  ISETP.GE.AND P5, PT, R67, UR22, PT ;  /* 0x0000001643007c0c */ /* 0x000fe2000bfa6270 */
[----:B------:R0:W3:Y:S01]  /*2a00*/  @!P1 LDG.E R113, [R62.64+0x480] ;  /* 0x0004801e3e719981 */ /* 0x0000e2000c1e1900 */
        /* <DEDUP_REMOVED lines=31> */
[C---:B------:R-:W-:Y:S01]  /*2c00*/  LOP3.LUT R66, R64.reuse, 0x320, RZ, 0xfc, !PT ;  /* 0x0000032040427812 */ /* 0x040fe200078efcff */
[----:B------:R-:W-:Y:S01]  /*2c10*/  CS2R R124, SRZ ;  /* 0x00000000007c7805 */ /* 0x000fe2000001ff00 */
[----:B------:R-:W-:Y:S01]  /*2c20*/  ISETP.GE.AND P2, PT, R67, UR22, PT ;  /* 0x0000001643007c0c */ /* 0x000fe2000bf46270 */
[----:B------:R0:W3:Y:S01]  /*2c30*/  @!P6 LDG.E R123, [R62.64+0x980] ;  /* 0x0009801e3e7be981 */ /* 0x0000e2000c1e1900 */
[----:B------:R-:W-:Y:S02]  /*2c40*/  LOP3.LUT R67, R64, 0x340, RZ, 0xfc, !PT ;  /* 0x0000034040437812 */ /* 0x000fe400078efcff */
[----:B------:R-:W-:Y:S01]  /*2c50*/  ISETP.GE.AND P6, PT, R66, UR22, PT ;  /* 0x0000001642007c0c */ /* 0x000fe2000bfc6270 */
[----:B------:R-:W-:Y:S01]  /*2c60*/  CS2R R126, SRZ ;  /* 0x00000000007e7805 */ /* 0x000fe2000001ff00 */
[----:B------:R-:W-:Y:S01]  /*2c70*/  LOP3.LUT R66, R64, 0x360, RZ, 0xfc, !PT ;  /* 0x0000036040427812 */ /* 0x000fe200078efcff */
[----:B------:R0:W3:Y:S01]  /*2c80*/  @!P5 LDG.E R124, [R62.64+0xa00] ;  /* 0x000a001e3e7cd981 */ /* 0x0000e2000c1e1900 */
[----:B------:R-:W-:-:S02]  /*2c90*/  MOV R103, RZ ;  /* 0x000000ff00677202 */ /* 0x000fc40000000f00 */
[----:B------:R-:W-:Y:S01]  /*2ca0*/  ISETP.GE.AND P5, PT, R67, UR22, PT ;  /* 0x0000001643007c0c */ /* 0x000fe2000bfa6270 */
[----:B------:R0:W3:Y:S01]  /*2cb0*/  @!P1 LDG.E R125, [R62.64+0xa80] ;  /* 0x000a801e3e7d9981 */ /* 0x0000e2000c1e1900 */
[----:B------:R-:W-:Y:S02]  /*2cc0*/  LOP3.LUT R67, R64, 0x380, RZ, 0xfc, !PT ;  /* 0x0000038040437812 */ /* 0x000fe400078efcff */
[----:B------:R-:W-:Y:S01]  /*2cd0*/  ISETP.GE.AND P1, PT, R66, UR22, PT ;  /* 0x0000001642007c0c */ /* 0x000fe2000bf26270 */
[----:B------:R0:W3:Y:S01]  /*2ce0*/  @!P4 LDG.E R126, [R62.64+0xb00] ;  /* 0x000b001e3e7ec981 */ /* 0x0000e2000c1e1900 */
[C---:B------:R-:W-:Y:S02]  /*2cf0*/  LOP3.LUT R66, R64.reuse, 0x3a0, RZ, 0xfc, !PT ;  /* 0x000003a040427812 */ /* 0x040fe400078efcff */
[----:B------:R-:W-:Y:S01]  /*2d00*/  LOP3.LUT R64, R64, 0x3c0, RZ, 0xfc, !PT ;  /* 0x000003c040407812 */ /* 0x000fe200078efcff */
[----:B------:R0:W3:Y:S01]  /*2d10*/  @!P3 LDG.E R103, [R62.64+0xb80] ;  /* 0x000b801e3e67b981 */ /* 0x0000e2000c1e1900 */
[----:B------:R-:W-:Y:S01]  /*2d20*/  ISETP.GE.AND P4, PT, R67, UR22, PT ;  /* 0x0000001643007c0c */ /* 0x000fe2000bf86270 */
[----:B------:R-:W-:Y:S01]  /*2d30*/  HFMA2.MMA R134, -RZ, RZ, 0, 0 ;  /* 0x00000000ff867435 */ /* 0x000fe200000001ff */
[----:B------:R-:W-:Y:S01]  /*2d40*/  ISETP.GE.AND P3, PT, R66, UR22, PT ;  /* 0x0000001642007c0c */ /* 0x000fe2000bf66270 */
[----:B------:R0:W3:Y:S01]  /*2d50*/  @!P2 LDG.E R104, [R62.64+0xc00] ;  /* 0x000c001e3e68a981 */ /* 0x0000e2000c1e1900 */
[----:B------:R-:W-:Y:S01]  /*2d60*/  ISETP.GE.AND P2, PT, R64, UR22, PT ;  /* 0x0000001640007c0c */ /* 0x000fe2000bf46270 */
[----:B------:R-:W-:Y:S01]  /*2d70*/  CS2R R132, SRZ ;  /* 0x0000000000847805 */ /* 0x000fe2000001ff00 */
[----:B------:R-:W-:Y:S01]  /*2d80*/  MOV R136, RZ ;  /* 0x000000ff00887202 */ /* 0x000fe20000000f00 */
[----:B------:R-:W-:Y:S01]  /*2d90*/  CS2R R130, SRZ ;  /* 0x0000000000827805 */ /* 0x000fe2000001ff00 */
        /* <DEDUP_REMOVED lines=13> */
[----:B------:R-:W-:Y:S02]  /*2e70*/  FADD.FTZ R165, R87, UR5 ;  /* 0x0000000557a57e21 */ /* 0x000fe40008010000 */
[----:B------:R-:W-:Y:S02]  /*2e80*/  FADD.FTZ R129, R86, UR5 ;  /* 0x0000000556817e21 */ /* 0x000fe40008010000 */
[----:B------:R-:W-:Y:S01]  /*2e90*/  FADD.FTZ R110, R85, UR5 ;  /* 0x00000005556e7e21 */ /* 0x000fe20008010000 */
[----:B------:R-:W-:-:S02]  /*2ea0*/  UIMAD UR40, UR17, UR22, URZ ;  /* 0x00000016112872a4 */ /* 0x000fc4000f8e023f */
[----:B------:R-:W-:Y:S02]  /*2eb0*/  UIMAD.WIDE.U32 UR20, UR16, UR22, URZ ;  /* 0x00000016101472a5 */ /* 0x000fe4000f8e003f */
[----:B------:R-:W-:-:S03]  /*2ec0*/  UIMAD UR40, UR16, UR23, UR40 ;  /* 0x00000017102872a4 */ /* 0x000fc6000f8e0228 */
[----:B------:R-:W-:Y:S02]  /*2ed0*/  ULDC.64 UR22, c[0x0][0x1a0] ;  /* 0x0000680000167ab9 */ /* 0x000fe40000000a00 */
[----:B------:R-:W-:Y:S01]  /*2ee0*/  UIMAD UR39, UR39, UR22, URZ ;  /* 0x00000016272772a4 */ /* 0x000fe2000f8e023f */
[----:B------:R-:W-:Y:S01]  /*2ef0*/  SHF.L.U32 R202, R98, 0x5, RZ ;  /* 0x0000000562ca7819 */ /* 0x000fe200000006ff */
[----:B------:R-:W-:Y:S02]  /*2f00*/  UIADD3 UR21, UR21, UR40, URZ ;  /* 0x0000002815157290 */ /* 0x000fe4000fffe03f */
[----:B------:R-:W-:Y:S01]  /*2f10*/  UIMAD UR39, UR7, UR23, UR39 ;  /* 0x00000017072772a4 */ /* 0x000fe2000f8e0227 */
[----:B------:R-:W-:Y:S01]  /*2f20*/  LOP3.LUT R128, R202, 0xfffffc00, RZ, 0xc0, !PT ;  /* 0xfffffc00ca807812 */ /* 0x000fe200078ec0ff */
[----:B------:R-:W-:-:S03]  /*2f30*/  UIMAD.WIDE.U32 UR20, UR7, UR22, UR20 ;  /* 0x00000016071472a5 */ /* 0x000fc6000f8e0014 */
[----:B------:R-:W-:Y:S01]  /*2f40*/  IADD3 R138, R128, R97, RZ ;  /* 0x00000061808a7210 */ /* 0x000fe20007ffe0ff */
[----:B------:R-:W-:Y:S01]  /*2f50*/  UIADD3 UR21, UR21, UR39, URZ ;  /* 0x0000002715157290 */ /* 0x000fe2000fffe03f */
[----:B------:R-:W-:Y:S01]  /*2f60*/  FADD.FTZ R69, R79, UR5 ;  /* 0x000000054f457e21 */ /* 0x000fe20008010000 */
[----:B--2---:R-:W1:Y:S01]  /*2f70*/  R2UR UR41, R61 ;  /* 0x000000003d2973c2 */ /* 0x004e6200000e0000 */
[----:B------:R-:W-:Y:S01]  /*2f80*/  FADD.FTZ R70, R78, UR5 ;  /* 0x000000054e467e21 */ /* 0x000fe20008010000 */
[----:B------:R-:W-:Y:S01]  /*2f90*/  ISETP.NE.AND P1, PT, R98, RZ, PT ;  /* 0x000000ff6200720c */ /* 0x000fe20003f25270 */
[----:B------:R-:W-:Y:S01]  /*2fa0*/  ULDC.64 UR22, c[0x0][0x228] ;  /* 0x00008a0000167ab9 */ /* 0x000fe20000000a00 */
[----:B-1----:R-:W-:Y:S02]  /*2fb0*/  FMUL.FTZ R64, R139, UR41 ;  /* 0x000000298b407c20 */ /* 0x002fe40008410000 */
[----:B------:R-:W-:Y:S02]  /*2fc0*/  FMUL.FTZ R61, R171, UR41 ;  /* 0x00000029ab3d7c20 */ /* 0x000fe40008410000 */
[----:B------:R-:W-:-:S02]  /*2fd0*/  FMUL.RZ R66, R64, 0.15915493667125701904 ;  /* 0x3e22f98340427820 */ /* 0x000fc4000040c000 */
[----:B0-----:R-:W-:Y:S02]  /*2fe0*/  FMUL.RZ R62, R61, 0.15915493667125701904 ;  /* 0x3e22f9833d3e7820 */ /* 0x001fe4000040c000 */
[----:B------:R-:W-:Y:S02]  /*2ff0*/  FMUL.FTZ R64, R173, UR41 ;  /* 0x00000029ad407c20 */ /* 0x000fe40008410000 */
[----:B------:R-:W-:Y:S02]  /*3000*/  FMUL.FTZ R61, R169, UR41 ;  /* 0x00000029a93d7c20 */ /* 0x000fe40008410000 */
[----:B------:R-:W-:Y:S02]  /*3010*/  FMUL.RZ R64, R64, 0.15915493667125701904 ;  /* 0x3e22f98340407820 */ /* 0x000fe4000040c000 */
        /* <DEDUP_REMOVED lines=17> */
[----:B------:R-:W-:-:S04]  /*3130*/  FADD.FTZ R61, R84, UR5 ;  /* 0x00000005543d7e21 */ /* 0x000fc80008010000 */
[----:B------:R-:W-:Y:S08]  /*3140*/  MUFU.SIN R159, R62 ;  /* 0x0000003e009f7308 */ /* 0x000ff00000000400 */
[----:B------:R0:W-:Y:S02]  /*3150*/  MUFU.COS R160, R62 ;  /* 0x0000003e00a07308 */ /* 0x0001e40000000000 */
[----:B0-----:R-:W-:-:S04]  /*3160*/  FMUL.FTZ R62, R61, UR41 ;  /* 0x000000293d3e7c20 */ /* 0x001fc80008410000 */
[----:B------:R-:W-:Y:S02]  /*3170*/  FMUL.RZ R67, R62, 0.15915493667125701904 ;  /* 0x3e22f9833e437820 */ /* 0x000fe4000040c000 */
[----:B------:R-:W-:Y:S01]  /*3180*/  FADD.FTZ R62, R83, UR5 ;  /* 0x00000005533e7e21 */ /* 0x000fe20008010000 */
[----:B------:R-:W-:Y:S01]  /*3190*/  MUFU.SIN R135, R66 ;  /* 0x0000004200877308 */ /* 0x000fe20000000400 */
[----:B------:R0:W1:Y:S07]  /*31a0*/  R2UR UR39, R60 ;  /* 0x000000003c2773c2 */ /* 0x00006e00000e0000 */
[----:B------:R2:W-:Y:S02]  /*31b0*/  MUFU.COS R137, R66 ;  /* 0x0000004200897308 */ /* 0x0005e40000000000 */
[----:B--2---:R-:W-:-:S06]  /*31c0*/  FMUL.FTZ R66, R62, UR41 ;  /* 0x000000293e427c20 */ /* 0x004fcc0008410000 */
[----:B------:R-:W-:Y:S01]  /*31d0*/  MUFU.SIN R155, R64 ;  /* 0x00000040009b7308 */ /* 0x000fe20000000400 */
[----:B------:R-:W-:Y:S02]  /*31e0*/  FMUL.RZ R142, R66, 0.15915493667125701904 ;  /* 0x3e22f983428e7820 */ /* 0x000fe4000040c000 */
[----:B------:R-:W-:-:S05]  /*31f0*/  FADD.FTZ R66, R81, UR5 ;  /* 0x0000000551427e21 */ /* 0x000fca0008010000 */
[----:B------:R2:W-:Y:S01]  /*3200*/  MUFU.COS R156, R64 ;  /* 0x00000040009c7308 */ /* 0x0005e20000000000 */
[----:B0-----:R-:W-:-:S07]  /*3210*/  FMUL.FTZ R60, R66, UR41 ;  /* 0x00000029423c7c20 */ /* 0x001fce0008410000 */
[----:B------:R-:W-:Y:S01]  /*3220*/  MUFU.SIN R157, R63 ;  /* 0x0000003f009d7308 */ /* 0x000fe20000000400 */
[----:B--2---:R-:W-:-:S07]  /*3230*/  LEA.HI.SX32 R64, R138, R138, 0x1b ;  /* 0x0000008a8a407211 */ /* 0x004fce00078fdaff */
[----:B------:R0:W-:Y:S01]  /*3240*/  MUFU.COS R158, R63 ;  /* 0x0000003f009e7308 */ /* 0x0001e20000000000 */
[----:B----4-:R2:W-:Y:S07]  /*3250*/  STS [R64.X4], R65 ;  /* 0x0000004140007388 */ /* 0x0105ee0000004800 */
[----:B------:R-:W-:Y:S01]  /*3260*/  MUFU.SIN R153, R67 ;  /* 0x0000004300997308 */ /* 0x000fe20000000400 */
[----:B0-----:R-:W-:Y:S01]  /*3270*/  IADD3 R63, R138, 0x20, RZ ;  /* 0x000000208a3f7810 */ /* 0x001fe20007ffe0ff */
[----:B--2---:R-:W-:-:S03]  /*3280*/  FMUL.RZ R64, R60, 0.15915493667125701904 ;  /* 0x3e22f9833c407820 */ /* 0x004fc6000040c000 */
[----:B------:R-:W-:-:S03]  /*3290*/  LEA.HI.SX32 R141, R63, R138, 0x1b ;  /* 0x0000008a3f8d7211 */ /* 0x000fc600078fdaff */
[----:B------:R0:W-:Y:S02]  /*32a0*/  MUFU.COS R154, R67 ;  /* 0x00000043009a7308 */ /* 0x0001e40000000000 */
[----:B---3--:R2:W-:Y:S01]  /*32b0*/  STS [R141.X4+0x80], R68 ;  /* 0x000080448d007388 */ /* 0x0085e20000004800 */
[----:B0-----:R-:W-:-:S04]  /*32c0*/  FADD.FTZ R67, R80, UR5 ;  /* 0x0000000550437e21 */ /* 0x001fc80008010000 */
[----:B------:R-:W-:-:S04]  /*32d0*/  FMUL.FTZ R60, R67, UR41 ;  /* 0x00000029433c7c20 */ /* 0x000fc80008410000 */
[----:B--2---:R-:W-:Y:S02]  /*32e0*/  FMUL.RZ R68, R60, 0.15915493667125701904 ;  /* 0x3e22f9833c447820 */ /* 0x004fe4000040c000 */
[----:B------:R-:W-:Y:S01]  /*32f0*/  FMUL.FTZ R60, R69, UR41 ;  /* 0x00000029453c7c20 */ /* 0x000fe20008410000 */
[----:B------:R-:W-:Y:S01]  /*3300*/  MUFU.SIN R147, R64 ;  /* 0x0000004000937308 */ /* 0x000fe20000000400 */
[C---:B------:R-:W-:Y:S02]  /*3310*/  IADD3 R143, R138.reuse, 0x40, RZ ;  /* 0x000000408a8f7810 */ /* 0x040fe40007ffe0ff */
[----:B------:R-:W-:-:S05]  /*3320*/  IADD3 R185, R138, 0x60, RZ ;  /* 0x000000608ab97810 */ /* 0x000fca0007ffe0ff */
[----:B------:R0:W-:Y:S01]  /*3330*/  MUFU.COS R148, R64 ;  /* 0x0000004000947308 */ /* 0x0001e20000000000 */
[C---:B------:R-:W-:Y:S02]  /*3340*/  IADD3 R187, R138.reuse, 0x80, RZ ;  /* 0x000000808abb7810 */ /* 0x040fe40007ffe0ff */
[----:B------:R-:W-:Y:S01]  /*3350*/  IADD3 R191, R138, 0xa0, RZ ;  /* 0x000000a08abf7810 */ /* 0x000fe20007ffe0ff */
[----:B0-----:R-:W-:Y:S02]  /*3360*/  FMUL.RZ R64, R60, 0.15915493667125701904 ;  /* 0x3e22f9833c407820 */ /* 0x001fe4000040c000 */
[----:B------:R-:W-:Y:S01]  /*3370*/  FMUL.FTZ R60, R70, UR41 ;  /* 0x00000029463c7c20 */ /* 0x000fe20008410000 */
[----:B------:R-:W-:Y:S02]  /*3380*/  IADD3 R195, R138, 0xc0, RZ ;  /* 0x000000c08ac37810 */ /* 0x000fe40007ffe0ff */
[----:B------:R-:W-:Y:S01]  /*3390*/  LEA.HI.SX32 R166, R143, R138, 0x1b ;  /* 0x0000008a8fa67211 */ /* 0x000fe200078fdaff */
[----:B------:R-:W-:Y:S01]  /*33a0*/  FMUL.RZ R196, R60, 0.15915493667125701904 ;  /* 0x3e22f9833cc47820 */ /* 0x000fe2000040c000 */
[----:B------:R-:W-:-:S02]  /*33b0*/  IADD3 R203, R138, 0xe0, RZ ;  /* 0x000000e08acb7810 */ /* 0x000fc40007ffe0ff */
[-C--:B------:R-:W-:Y:S02]  /*33c0*/  LEA.HI.SX32 R168, R185, R138.reuse, 0x1b ;  /* 0x0000008ab9a87211 */ /* 0x080fe400078fdaff */
[----:B-1----:R-:W-:Y:S02]  /*33d0*/  MOV R60, UR39 ;  /* 0x00000027003c7c02 */ /* 0x002fe40008000f00 */
[C---:B------:R-:W-:Y:S02]  /*33e0*/  IADD3 R205, R138.reuse, 0x100, RZ ;  /* 0x000001008acd7810 */ /* 0x040fe40007ffe0ff */
[-C--:B------:R-:W-:Y:S02]  /*33f0*/  LEA.HI.SX32 R185, R187, R138.reuse, 0x1b ;  /* 0x0000008abbb97211 */ /* 0x080fe400078fdaff */
[C---:B------:R-:W-:Y:S02]  /*3400*/  IADD3 R207, R138.reuse, 0x120, RZ ;  /* 0x000001208acf7810 */ /* 0x040fe40007ffe0ff */
[----:B------:R-:W-:Y:S01]  /*3410*/  LEA.HI.SX32 R187, R191, R138, 0x1b ;  /* 0x0000008abfbb7211 */ /* 0x000fe200078fdaff */
[----:B------:R0:W-:Y:S01]  /*3420*/  STS [R166.X4+0x100], R105 ;  /* 0x00010069a6007388 */ /* 0x0001e20000004800 */
[----:B------:R-:W-:-:S02]  /*3430*/  IADD3 R209, R138, 0x140, RZ ;  /* 0x000001408ad17810 */ /* 0x000fc40007ffe0ff */
[C---:B------:R-:W-:Y:S02]  /*3440*/  IADD3 R211, R138.reuse, 0x160, RZ ;  /* 0x000001608ad37810 */ /* 0x040fe40007ffe0ff */
[----:B------:R-:W-:Y:S02]  /*3450*/  IADD3 R215, R138, 0x2e0, RZ ;  /* 0x000002e08ad77810 */ /* 0x000fe40007ffe0ff */
[----:B------:R-:W-:Y:S01]  /*3460*/  LEA.HI.SX32 R170, R195, R138, 0x1b ;  /* 0x0000008ac3aa7211 */ /* 0x000fe200078fdaff */
[----:B------:R-:W-:Y:S01]  /*3470*/  FMUL.FTZ R60, R60, 1.4426950216293334961 ;  /* 0x3fb8aa3b3c3c7820 */ /* 0x000fe20000410000 */
[C---:B------:R-:W-:Y:S01]  /*3480*/  IADD3 R217, R138.reuse, 0x180, RZ ;  /* 0x000001808ad97810 */ /* 0x040fe20007ffe0ff */
[----:B------:R1:W-:Y:S01]  /*3490*/  STS [R168.X4+0x180], R107 ;  /* 0x0001806ba8007388 */ /* 0x0003e20000004800 */
        /* <DEDUP_REMOVED lines=17> */
[----:B------:R-:W-:Y:S02]  /*35b0*/  IADD3 R179, R138, 0x3e0, RZ ;  /* 0x000003e08ab37810 */ /* 0x000fe40007ffe0ff */
[-C--:B------:R-:W-:Y:S01]  /*35c0*/  LEA.HI.SX32 R172, R203, R138.reuse, 0x1b ;  /* 0x0000008acbac7211 */ /* 0x080fe200078fdaff */
[----:B------:R-:W-:Y:S01]  /*35d0*/  STS [R185.X4+0x200], R106 ;  /* 0x0002006ab9007388 */ /* 0x000fe20000004800 */
[----:B------:R-:W-:-:S02]  /*35e0*/  LEA.HI.SX32 R191, R205, R138, 0x1b ;  /* 0x0000008acdbf7211 */ /* 0x000fc400078fdaff */
[-C--:B------:R-:W-:Y:S01]  /*35f0*/  LEA.HI.SX32 R174, R207, R138.reuse, 0x1b ;  /* 0x0000008acfae7211 */ /* 0x080fe200078fdaff */
[----:B------:R-:W-:Y:S01]  /*3600*/  STS [R187.X4+0x280], R108 ;  /* 0x0002806cbb007388 */ /* 0x000fe20000004800 */
[-C--:B------:R-:W-:Y:S02]  /*3610*/  LEA.HI.SX32 R176, R209, R138.reuse, 0x1b ;  /* 0x0000008ad1b07211 */ /* 0x080fe400078fdaff */
[-C--:B------:R-:W-:Y:S01]  /*3620*/  LEA.HI.SX32 R195, R211, R138.reuse, 0x1b ;  /* 0x0000008ad3c37211 */ /* 0x080fe200078fdaff */
[----:B------:R-:W-:Y:S01]  /*3630*/  STS [R170.X4+0x300], R109 ;  /* 0x0003006daa007388 */ /* 0x000fe20000004800 */
[-C--:B------:R-:W-:Y:S02]  /*3640*/  LEA.HI.SX32 R188, R215, R138.reuse, 0x1b ;  /* 0x0000008ad7bc7211 */ /* 0x080fe400078fdaff */
[-C--:B------:R-:W-:Y:S01]  /*3650*/  LEA.HI.SX32 R203, R217, R138.reuse, 0x1b ;  /* 0x0000008ad9cb7211 */ /* 0x080fe200078fdaff */
[----:B------:R-:W-:Y:S01]  /*3660*/  STS [R172.X4+0x380], R111 ;  /* 0x0003806fac007388 */ /* 0x000fe20000004800 */
        /* <DEDUP_REMOVED lines=18> */
[----:B------:R-:W-:Y:S01]  /*3790*/  FMUL.FTZ R138, R139, R60 ;  /* 0x0000003c8b8a7220 */ /* 0x000fe20000410000 */
[----:B------:R-:W-:Y:S04]  /*37a0*/  STS [R191.X4+0x400], R112 ;  /* 0x00040070bf007388 */ /* 0x000fe80000004800 */
[----:B------:R-:W-:Y:S01]  /*37b0*/  STS [R174.X4+0x480], R113 ;  /* 0x00048071ae007388 */ /* 0x000fe20000004800 */
[----:B------:R-:W2:Y:S03]  /*37c0*/  MUFU.EX2 R138, R138 ;  /* 0x0000008a008a7308 */ /* 0x000ea60000000800 */
[----:B------:R-:W-:Y:S04]  /*37d0*/  STS [R176.X4+0x500], R115 ;  /* 0x00050073b0007388 */ /* 0x000fe80000004800 */
[----:B------:R-:W-:Y:S01]  /*37e0*/  STS [R195.X4+0x580], R114 ;  /* 0x00058072c3007388 */ /* 0x000fe20000004800 */
[----:B------:R-:W-:-:S03]  /*37f0*/  ULEA UR22, UP0, UR20, UR22, 0x3 ;  /* 0x0000001614167291 */ /* 0x000fc6000f80183f */
[----:B------:R-:W-:Y:S04]  /*3800*/  STS [R203.X4+0x600], R116 ;  /* 0x00060074cb007388 */ /* 0x000fe80000004800 */
[----:B------:R-:W-:Y:S04]  /*3810*/  STS [R178.X4+0x680], R117 ;  /* 0x00068075b2007388 */ /* 0x000fe80000004800 */
[----:B------:R-:W-:Y:S04]  /*3820*/  STS [R205.X4+0x700], R118 ;  /* 0x00070076cd007388 */ /* 0x000fe80000004800 */
[----:B------:R-:W-:Y:S01]  /*3830*/  STS [R180.X4+0x780], R119 ;  /* 0x00078077b4007388 */ /* 0x000fe20000004800 */
[----:B------:R-:W-:-:S03]  /*3840*/  ULEA.HI.X UR23, UR20, UR23, UR21, 0x3, UP0 ;  /* 0x0000001714177291 */ /* 0x000fc600080f1c15 */
[----:B------:R-:W-:Y:S01]  /*3850*/  STS [R207.X4+0x800], R120 ;  /* 0x00080078cf007388 */ /* 0x000fe20000004800 */
[----:B0-----:R-:W-:-:S03]  /*3860*/  MOV R105, UR34 ;  /* 0x0000002200697c02 */ /* 0x001fc60008000f00 */
[----:B------:R-:W-:Y:S04]  /*3870*/  STS [R182.X4+0x880], R121 ;  /* 0x00088079b6007388 */ /* 0x000fe80000004800 */
[----:B------:R-:W-:Y:S04]  /*3880*/  STS [R209.X4+0x900], R122 ;  /* 0x0009007ad1007388 */ /* 0x000fe80000004800 */
[----:B------:R-:W-:Y:S04]  /*3890*/  STS [R184.X4+0x980], R123 ;  /* 0x0009807bb8007388 */ /* 0x000fe80000004800 */
[----:B------:R-:W-:Y:S01]  /*38a0*/  STS [R211.X4+0xa00], R124 ;  /* 0x000a007cd3007388 */ /* 0x000fe20000004800 */
[----:B------:R-:W0:Y:S03]  /*38b0*/  MUFU.SIN R143, R64 ;  /* 0x00000040008f7308 */ /* 0x000e260000000400 */
[----:B------:R-:W-:Y:S01]  /*38c0*/  STS [R186.X4+0xa80], R125 ;  /* 0x000a807dba007388 */ /* 0x000fe20000004800 */
[----:B------:R-:W-:-:S03]  /*38d0*/  LEA R128, R97, R128, 0x5 ;  /* 0x0000008061807211 */ /* 0x000fc600078e28ff */
[----:B------:R-:W-:Y:S01]  /*38e0*/  STS [R213.X4+0xb00], R126 ;  /* 0x000b007ed5007388 */ /* 0x000fe20000004800 */
[----:B------:R3:W4:Y:S01]  /*38f0*/  MUFU.COS R144, R64 ;  /* 0x0000004000907308 */ /* 0x0007220000000000 */
[----:B------:R-:W-:Y:S02]  /*3900*/  MOV R65, UR23 ;  /* 0x0000001700417c02 */ /* 0x000fe40008000f00 */
[----:B------:R0:W-:Y:S01]  /*3910*/  STS [R188.X4+0xb80], R103 ;  /* 0x000b8067bc007388 */ /* 0x0001e20000004800 */
[----:B-1----:R-:W-:-:S03]  /*3920*/  FMUL.FTZ R168, R169, R60 ;  /* 0x0000003ca9a87220 */ /* 0x002fc60000410000 */
[----:B------:R1:W-:Y:S01]  /*3930*/  STS [R215.X4+0xc00], R104 ;  /* 0x000c0068d7007388 */ /* 0x0003e20000004800 */
[----:B---3--:R-:W-:-:S03]  /*3940*/  MOV R64, UR22 ;  /* 0x0000001600407c02 */ /* 0x008fc60008000f00 */
[----:B------:R1:W-:Y:S01]  /*3950*/  STS [R190.X4+0xc80], R127 ;  /* 0x000c807fbe007388 */ /* 0x0003e20000004800 */
[----:B0-----:R-:W-:Y:S02]  /*3960*/  LEA R103, R105, UR7, 0x8 ;  /* 0x0000000769677c11 */ /* 0x001fe4000f8e40ff */
[----:B------:R-:W-:Y:S01]  /*3970*/  @P1 IADD3 R103, R98, 0x200, RZ ;  /* 0x0000020062671810 */ /* 0x000fe20007ffe0ff */
[----:B------:R1:W-:Y:S01]  /*3980*/  STS [R189.X4+0xd00], R134 ;  /* 0x000d0086bd007388 */ /* 0x0003e20000004800 */
[----:B------:R-:W-:Y:S01]  /*3990*/  FMUL.FTZ R166, R171, R60 ;  /* 0x0000003caba67220 */ /* 0x000fe20000410000 */
[----:B------:R-:W-:Y:S02]  /*39a0*/  LEA.HI.SX32 R169, R128, R128, 0x1b ;  /* 0x0000008080a97211 */ /* 0x000fe400078fdaff */
[----:B------:R1:W-:Y:S01]  /*39b0*/  STS [R181.X4+0xd80], R136 ;  /* 0x000d8088b5007388 */ /* 0x0003e20000004800 */
[C---:B--2---:R-:W-:Y:S01]  /*39c0*/  FMUL.FTZ R124, R138.reuse, R137 ;  /* 0x000000898a7c7220 */ /* 0x044fe20000410000 */
[----:B------:R-:W-:Y:S01]  /*39d0*/  SHF.L.U32 R171, R103, 0x3, RZ ;  /* 0x0000000367ab7819 */ /* 0x000fe200000006ff */
[----:B------:R-:W-:Y:S01]  /*39e0*/  FMUL.FTZ R125, R138, R135 ;  /* 0x000000878a7d7220 */ /* 0x000fe20000410000 */
[----:B------:R1:W-:Y:S01]  /*39f0*/  STS [R192.X4+0xe00], R133 ;  /* 0x000e0085c0007388 */ /* 0x0003e20000004800 */
[----:B------:R-:W-:-:S03]  /*3a00*/  FMUL.FTZ R172, R129, R60 ;  /* 0x0000003c81ac7220 */ /* 0x000fc60000410000 */
[----:B------:R1:W-:Y:S04]  /*3a10*/  STS [R175.X4+0xe80], R132 ;  /* 0x000e8084af007388 */ /* 0x0003e80000004800 */
[----:B------:R1:W-:Y:S04]  /*3a20*/  STS [R194.X4+0xf00], R131 ;  /* 0x000f0083c2007388 */ /* 0x0003e80000004800 */
[----:B------:R-:W5:Y:S04]  /*3a30*/  LDG.E.64 R64, [R64.64] ;  /* 0x0000001e40407981 */ /* 0x000f68000c1e1b00 */
[----:B------:R1:W-:Y:S01]  /*3a40*/  STS [R179.X4+0xf80], R130 ;  /* 0x000f8082b3007388 */ /* 0x0003e20000004800 */
[----:B------:R-:W-:-:S06]  /*3a50*/  NOP ;  /* 0x0000000000007918 */ /* 0x000fcc0000000000 */
[----:B------:R1:W0:Y:S04]  /*3a60*/  LDS R138, [R169.X4] ;  /* 0x00000000a98a7984 */ /* 0x0002280000004800 */
[----:B------:R1:W2:Y:S04]  /*3a70*/  LDS R137, [R169.X4+0x4] ;  /* 0x00000400a9897984 */ /* 0x0002a80000004800 */
[----:B------:R1:W3:Y:S04]  /*3a80*/  LDS R136, [R169.X4+0x8] ;  /* 0x00000800a9887984 */ /* 0x0002e80000004800 */
        /* <DEDUP_REMOVED lines=30> */
[----:B------:R-:W-:Y:S01]  /*3c70*/  ISETP.NE.AND P0, PT, R98, 0x3f, PT ;  /* 0x0000003f6200780c */ /* 0x000fe20003f05270 */
[----:B------:R-:W-:-:S02]  /*3c80*/  FMUL.FTZ R170, R110, R60 ;  /* 0x0000003c6eaa7220 */ /* 0x000fc40000410000 */
[----:B------:R-:W-:Y:S01]  /*3c90*/  BAR.SYNC.DEFER_BLOCKING 0x0 ;  /* 0x0000000000007b1d */ /* 0x000fe20000010000 */
[----:B------:R-:W-:Y:S02]  /*3ca0*/  FADD.FTZ R63, R82, UR5 ;  /* 0x00000005523f7e21 */ /* 0x000fe40008010000 */
[----:B------:R-:W-:Y:S02]  /*3cb0*/  FADD.FTZ R71, R77, UR5 ;  /* 0x000000054d477e21 */ /* 0x000fe40008010000 */
[----:B------:R-:W-:Y:S01]  /*3cc0*/  FMUL.FTZ R140, R63, UR41 ;  /* 0x000000293f8c7c20 */ /* 0x000fe20008410000 */
[----:B------:R-:W0:Y:S04]  /*3cd0*/  MUFU.SIN R145, R68 ;  /* 0x0000004400917308 */ /* 0x000e280000000400 */
[----:B------:R1:W0:Y:S04]  /*3ce0*/  @P0 LDS.64 R110, [R98.X8+0x5a68] ;  /* 0x005a6800626e0984 */ /* 0x0002280000008a00 */
[----:B------:R1:W0:Y:S01]  /*3cf0*/  MUFU.COS R146, R68 ;  /* 0x0000004400927308 */ /* 0x0002220000000000 */
[----:B------:R-:W-:-:S02]  /*3d00*/  FMUL.RZ R140, R140, 0.15915493667125701904 ;  /* 0x3e22f9838c8c7820 */ /* 0x000fc4000040c000 */
[-C--:B------:R-:W-:Y:S02]  /*3d10*/  FMUL.FTZ R139, R173, R60.reuse ;  /* 0x0000003cad8b7220 */ /* 0x080fe40000410000 */
[-C--:B------:R-:W-:Y:S02]  /*3d20*/  FMUL.FTZ R167, R167, R60.reuse ;  /* 0x0000003ca7a77220 */ /* 0x080fe40000410000 */
[----:B------:R-:W-:Y:S02]  /*3d30*/  FMUL.FTZ R165, R165, R60 ;  /* 0x0000003ca5a57220 */ /* 0x000fe40000410000 */
[----:B-1----:R-:W-:Y:S01]  /*3d40*/  FMUL.FTZ R68, R71, UR41 ;  /* 0x0000002947447c20 */ /* 0x002fe20008410000 */
[----:B------:R1:W0:Y:S03]  /*3d50*/  MUFU.SIN R151, R142 ;  /* 0x0000008e00977308 */ /* 0x0002260000000400 */
[----:B------:R-:W-:-:S05]  /*3d60*/  FMUL.RZ R68, R68, 0.15915493667125701904 ;  /* 0x3e22f98344447820 */ /* 0x000fca000040c000 */
[----:B------:R1:W0:Y:S08]  /*3d70*/  MUFU.COS R152, R142 ;  /* 0x0000008e00987308 */ /* 0x0002300000000000 */
[----:B------:R1:W0:Y:S08]  /*3d80*/  MUFU.SIN R149, R140 ;  /* 0x0000008c00957308 */ /* 0x0002300000000400 */
[----:B------:R1:W0:Y:S08]  /*3d90*/  MUFU.COS R150, R140 ;  /* 0x0000008c00967308 */ /* 0x0002300000000000 */
[----:B------:R1:W0:Y:S08]  /*3da0*/  MUFU.SIN R141, R196 ;  /* 0x000000c4008d7308 */ /* 0x0002300000000400 */
[----:B------:R1:W0:Y:S08]  /*3db0*/  MUFU.COS R142, R196 ;  /* 0x000000c4008e7308 */ /* 0x0002300000000000 */
[----:B------:R1:W0:Y:S08]  /*3dc0*/  MUFU.COS R140, R68 ;  /* 0x00000044008c7308 */ /* 0x0002300000000000 */
[----:B------:R-:W0:Y:S08]  /*3dd0*/  MUFU.EX2 R139, R139 ;  /* 0x0000008b008b7308 */ /* 0x000e300000000800 */
[----:B------:R-:W0:Y:S08]  /*3de0*/  MUFU.EX2 R166, R166 ;  /* 0x000000a600a67308 */ /* 0x000e300000000800 */
[----:B------:R-:W0:Y:S08]  /*3df0*/  MUFU.EX2 R168, R168 ;  /* 0x000000a800a87308 */ /* 0x000e300000000800 */
[----:B------:R-:W0:Y:S08]  /*3e00*/  MUFU.EX2 R167, R167 ;  /* 0x000000a700a77308 */ /* 0x000e300000000800 */
[----:B------:R-:W0:Y:S08]  /*3e10*/  MUFU.EX2 R165, R165 ;  /* 0x000000a500a57308 */ /* 0x000e300000000800 */
[----:B------:R-:W0:Y:S01]  /*3e20*/  MUFU.EX2 R172, R172 ;  /* 0x000000ac00ac7308 */ /* 0x000e220000000800 */
[----:B------:R-:W-:Y:S01]  /*3e30*/  BSSY B0, `(.L_x_4383) ;  /* 0x000000e000007945 */ /* 0x000fe20003800000 */
        /* <DEDUP_REMOVED lines=13> */
.L_x_4384:
[----:B-1234-:R-:W-:Y:S05]  /*3f10*/  BSYNC B0 ;  /* 0x0000000000007941 */ /* 0x01efea0003800000 */
.L_x_4383:
[----:B------:R-:W-:Y:S01]  /*3f20*/  UISETP.GE.AND UP0, UPT, UR33, 0x2, UPT ;  /* 0x000000022100788c */ /* 0x000fe2000bf06270 */
[----:B------:R-:W-:Y:S01]  /*3f30*/  FMUL.FTZ R171, R61, R60 ;  /* 0x0000003c3dab7220 */ /* 0x000fe20000410000 */
[----:B------:R-:W-:Y:S01]  /*3f40*/  MOV R61, UR33 ;  /* 0x00000021003d7c02 */ /* 0x000fe20008000f00 */
[----:B0-----:R-:W-:Y:S01]  /*3f50*/  FMUL.FTZ R102, R139, R102 ;  /* 0x000000668b667220 */ /* 0x001fe20000410000 */
[----:B------:R-:W-:Y:S01]  /*3f60*/  MUFU.EX2 R170, R170 ;  /* 0x000000aa00aa7308 */ /* 0x000fe20000000800 */
[-C--:B------:R-:W-:Y:S01]  /*3f70*/  FMUL.FTZ R175, R67, R60.reuse ;  /* 0x0000003c43af7220 */ /* 0x080fe20000410000 */
[----:B------:R-:W-:Y:S01]  /*3f80*/  PLOP3.LUT P0, PT, PT, PT, UP0, 0x80, 0x0 ;  /* 0x000000000000781c */ /* 0x000fe20003f0f008 */
[----:B------:R-:W-:Y:S01]  /*3f90*/  FMUL.FTZ R101, R139, R101 ;  /* 0x000000658b657220 */ /* 0x000fe20000410000 */
[----:B------:R-:W-:Y:S01]  /*3fa0*/  HFMA2.MMA R67, -RZ, RZ, 0, 9.5367431640625e-07 ;  /* 0x00000010ff437435 */ /* 0x000fe200000001ff */
[----:B------:R-:W-:Y:S01]  /*3fb0*/  FMUL.FTZ R169, R62, R60 ;  /* 0x0000003c3ea97220 */ /* 0x000fe20000410000 */
[----:B------:R-:W-:Y:S01]  /*3fc0*/  ISETP.NE.OR P0, PT, R252, RZ, !P0 ;  /* 0x000000fffc00720c */ /* 0x000fe20004705670 */
[----:B------:R-:W-:Y:S01]  /*3fd0*/  FMUL.FTZ R139, RZ, R102 ;  /* 0x00000066ff8b7220 */ /* 0x000fe20000410000 */
[----:B------:R-:W-:Y:S01]  /*3fe0*/  MOV R62, c[0x0][0x16c] ;  /* 0x00005b00003e7a02 */ /* 0x000fe20000000f00 */
[----:B------:R-:W-:-:S02]  /*3ff0*/  FMUL.FTZ R100, R166, R100 ;  /* 0x00000064a6647220 */ /* 0x000fc40000410000 */
[----:B------:R-:W-:Y:S02]  /*4000*/  FMUL.FTZ R99, R166, R99 ;  /* 0x00000063a6637220 */ /* 0x000fe40000410000 */
[-C--:B------:R-:W-:Y:S02]  /*4010*/  FMUL.FTZ R173, R63, R60.reuse ;  /* 0x0000003c3fad7220 */ /* 0x080fe40000410000 */
[-C--:B------:R-:W-:Y:S02]  /*4020*/  FMUL.FTZ R174, R66, R60.reuse ;  /* 0x0000003c42ae7220 */ /* 0x080fe40000410000 */
[-C--:B------:R-:W-:Y:S02]  /*4030*/  FMUL.FTZ R176, R69, R60.reuse ;  /* 0x0000003c45b07220 */ /* 0x080fe40000410000 */
[-C--:B------:R-:W-:Y:S01]  /*4040*/  FMUL.FTZ R177, R70, R60.reuse ;  /* 0x0000003c46b17220 */ /* 0x080fe20000410000 */
[----:B------:R-:W-:Y:S01]  /*4050*/  @!P0 IADD3 R61, R61, -0x2, RZ ;  /* 0xfffffffe3d3d8810 */ /* 0x000fe20007ffe0ff */
[----:B------:R-:W-:Y:S01]  /*4060*/  FMUL.FTZ R71, R71, R60 ;  /* 0x0000003c47477220 */ /* 0x000fe20000410000 */
[----:B------:R-:W-:Y:S01]  /*4070*/  HFMA2.MMA R60, -RZ, RZ, 1.875, 0 ;  /* 0x3f800000ff3c7435 */ /* 0x000fe200000001ff */
[C---:B------:R-:W-:Y:S01]  /*4080*/  FMUL.FTZ R178, R16.reuse, R102 ;  /* 0x0000006610b27220 */ /* 0x040fe20000410000 */
[----:B------:R-:W0:Y:S01]  /*4090*/  MUFU.EX2 R69, R173 ;  /* 0x000000ad00457308 */ /* 0x000e220000000800 */
[----:B------:R-:W-:-:S02]  /*40a0*/  FFMA.FTZ R166, R16, R101, -R139 ;  /* 0x0000006510a67223 */ /* 0x000fc4000001088b */
[----:B------:R-:W-:Y:S01]  /*40b0*/  @!P0 IMAD R66, R61, R62, UR7 ;  /* 0x000000073d428e24 */ /* 0x000fe2000f8e023e */
[----:B------:R-:W-:Y:S01]  /*40c0*/  MOV R61, RZ ;  /* 0x000000ff003d7202 */ /* 0x000fe20000000f00 */
[----:B------:R-:W-:Y:S01]  /*40d0*/  FFMA.FTZ R178, RZ, R101, R178 ;  /* 0x00000065ffb27223 */ /* 0x000fe200000100b2 */
[----:B------:R-:W-:Y:S01]  /*40e0*/  CS2R R62, SRZ ;  /* 0x00000000003e7805 */ /* 0x000fe2000001ff00 */
[----:B------:R-:W-:Y:S02]  /*40f0*/  FADD.FTZ R166, R15, R166 ;  /* 0x000000a60fa67221 */ /* 0x000fe40000010000 */
[C---:B------:R-:W-:Y:S02]  /*4100*/  FMUL.FTZ R163, R168.reuse, R163 ;  /* 0x000000a3a8a37220 */ /* 0x040fe40000410000 */
[----:B------:R-:W-:Y:S02]  /*4110*/  FMUL.FTZ R164, R168, R164 ;  /* 0x000000a4a8a47220 */ /* 0x000fe40000410000 */
[----:B------:R-:W-:-:S02]  /*4120*/  FMUL.FTZ R160, R165, R160 ;  /* 0x000000a0a5a07220 */ /* 0x000fc40000410000 */
[----:B------:R-:W-:Y:S02]  /*4130*/  FMUL.FTZ R159, R165, R159 ;  /* 0x0000009fa59f7220 */ /* 0x000fe40000410000 */
[C---:B------:R-:W-:Y:S02]  /*4140*/  FMUL.FTZ R161, R167.reuse, R161 ;  /* 0x000000a1a7a17220 */ /* 0x040fe40000410000 */
[----:B------:R-:W-:Y:S01]  /*4150*/  FMUL.FTZ R162, R167, R162 ;  /* 0x000000a2a7a27220 */ /* 0x000fe20000410000 */
[----:B------:R-:W-:Y:S01]  /*4160*/  MUFU.SIN R68, R68 ;  /* 0x0000004400447308 */ /* 0x000fe20000000400 */
[----:B------:R-:W-:-:S04]  /*4170*/  @!P0 IMAD.WIDE R66, R66, R67, UR10 ;  /* 0x0000000a42428e25 */ /* 0x000fc8000f8e0243 */
[----:B------:R-:W-:Y:S01]  /*4180*/  FADD.FTZ R178, RZ, R178 ;  /* 0x000000b2ffb27221 */ /* 0x000fe20000010000 */
[----:B------:R1:W5:Y:S01]  /*4190*/  @!P0 LDG.E.128 R60, [R66.64] ;  /* 0x0000001e423c8981 */ /* 0x000362000c1e1d00 */
[C---:B------:R-:W-:Y:S01]  /*41a0*/  FMUL.FTZ R139, R99.reuse, R166 ;  /* 0x000000a6638b7220 */ /* 0x040fe20000410000 */
[----:B------:R-:W-:Y:S03]  /*41b0*/  MUFU.EX2 R70, R174 ;  /* 0x000000ae00467308 */ /* 0x000fe60000000800 */
[-C--:B------:R-:W-:Y:S02]  /*41c0*/  FFMA.FTZ R139, R100, R178.reuse, R139 ;  /* 0x000000b2648b7223 */ /* 0x080fe4000001008b */
[----:B-1----:R-:W-:-:S03]  /*41d0*/  FMUL.FTZ R67, R99, R178 ;  /* 0x000000b263437220 */ /* 0x002fc60000410000 */
[----:B------:R-:W-:Y:S01]  /*41e0*/  MUFU.EX2 R171, R171 ;  /* 0x000000ab00ab7308 */ /* 0x000fe20000000800 */
[----:B------:R-:W-:Y:S02]  /*41f0*/  FADD.FTZ R139, RZ, R139 ;  /* 0x0000008bff8b7221 */ /* 0x000fe40000010000 */
[----:B------:R-:W-:Y:S02]  /*4200*/  FFMA.FTZ R67, R100, R166, -R67 ;  /* 0x000000a664437223 */ /* 0x000fe40000010843 */
[C---:B------:R-:W-:Y:S02]  /*4210*/  FMUL.FTZ R66, R163.reuse, R139 ;  /* 0x0000008ba3427220 */ /* 0x040fe40000410000 */
[----:B------:R-:W-:Y:S01]  /*4220*/  FADD.FTZ R67, R14, R67 ;  /* 0x000000430e437221 */ /* 0x000fe20000010000 */
[----:B------:R-:W-:Y:S03]  /*4230*/  MUFU.EX2 R169, R169 ;  /* 0x000000a900a97308 */ /* 0x000fe60000000800 */
[----:B------:R-:W-:-:S02]  /*4240*/  FMUL.FTZ R165, R163, R67 ;  /* 0x00000043a3a57220 */ /* 0x000fc40000410000 */
[C---:B------:R-:W-:Y:S02]  /*4250*/  FFMA.FTZ R66, R164.reuse, R67, -R66 ;  /* 0x00000043a4427223 */ /* 0x040fe40000010842 */
[----:B------:R-:W-:Y:S02]  /*4260*/  FFMA.FTZ R165, R164, R139, R165 ;  /* 0x0000008ba4a57223 */ /* 0x000fe400000100a5 */
[----:B------:R-:W-:Y:S02]  /*4270*/  FADD.FTZ R66, R13, R66 ;  /* 0x000000420d427221 */ /* 0x000fe40000010000 */
[----:B------:R-:W-:Y:S02]  /*4280*/  FADD.FTZ R165, RZ, R165 ;  /* 0x000000a5ffa57221 */ /* 0x000fe40000010000 */
[----:B------:R-:W-:-:S04]  /*4290*/  FMUL.FTZ R67, R161, R66 ;  /* 0x00000042a1437220 */ /* 0x000fc80000410000 */
[CC--:B------:R-:W-:Y:S02]  /*42a0*/  FFMA.FTZ R67, R162.reuse, R165.reuse, R67 ;  /* 0x000000a5a2437223 */ /* 0x0c0fe40000010043 */
[----:B------:R-:W-:Y:S01]  /*42b0*/  FMUL.FTZ R165, R161, R165 ;  /* 0x000000a5a1a57220 */ /* 0x000fe20000410000 */
[----:B------:R-:W1:Y:S01]  /*42c0*/  MUFU.EX2 R71, R71 ;  /* 0x0000004700477308 */ /* 0x000e620000000800 */
[----:B------:R-:W-:Y:S02]  /*42d0*/  FADD.FTZ R67, RZ, R67 ;  /* 0x00000043ff437221 */ /* 0x000fe40000010000 */
[----:B------:R-:W-:Y:S02]  /*42e0*/  FFMA.FTZ R165, R162, R66, -R165 ;  /* 0x00000042a2a57223 */ /* 0x000fe400000108a5 */
[----:B------:R-:W-:Y:S02]  /*42f0*/  FMUL.FTZ R66, R159, R67 ;  /* 0x000000439f427220 */ /* 0x000fe40000410000 */
[----:B------:R-:W-:-:S02]  /*4300*/  FADD.FTZ R165, R12, R165 ;  /* 0x000000a50ca57221 */ /* 0x000fc40000010000 */
[C---:B0-----:R-:W-:Y:S02]  /*4310*/  FMUL.FTZ R150, R69.reuse, R150 ;  /* 0x0000009645967220 */ /* 0x041fe40000410000 */
[----:B------:R-:W-:Y:S02]  /*4320*/  FMUL.FTZ R149, R69, R149 ;  /* 0x0000009545957220 */ /* 0x000fe40000410000 */
[-C--:B------:R-:W-:Y:S02]  /*4330*/  FMUL.FTZ R69, R159, R165.reuse ;  /* 0x000000a59f457220 */ /* 0x080fe40000410000 */
[C---:B------:R-:W-:Y:S02]  /*4340*/  FFMA.FTZ R66, R160.reuse, R165, -R66 ;  /* 0x000000a5a0427223 */ /* 0x040fe40000010842 */
[----:B------:R-:W-:Y:S02]  /*4350*/  FFMA.FTZ R69, R160, R67, R69 ;  /* 0x00000043a0457223 */ /* 0x000fe40000010045 */
[----:B------:R-:W-:-:S02]  /*4360*/  FMUL.FTZ R157, R172, R157 ;  /* 0x0000009dac9d7220 */ /* 0x000fc40000410000 */
[----:B------:R-:W-:Y:S02]  /*4370*/  FADD.FTZ R67, R11, R66 ;  /* 0x000000420b437221 */ /* 0x000fe40000010000 */
[C---:B-1----:R-:W-:Y:S02]  /*4380*/  FMUL.FTZ R140, R71.reuse, R140 ;  /* 0x0000008c478c7220 */ /* 0x042fe40000410000 */
[----:B------:R-:W-:Y:S02]  /*4390*/  FMUL.FTZ R139, R71, R68 ;  /* 0x00000044478b7220 */ /* 0x000fe40000410000 */
[----:B------:R-:W-:Y:S02]  /*43a0*/  FADD.FTZ R69, RZ, R69 ;  /* 0x00000045ff457221 */ /* 0x000fe40000010000 */
[----:B------:R-:W-:Y:S02]  /*43b0*/  FMUL.FTZ R158, R172, R158 ;  /* 0x0000009eac9e7220 */ /* 0x000fe40000410000 */
[----:B------:R-:W-:-:S02]  /*43c0*/  FMUL.FTZ R71, R157, R67 ;  /* 0x000000439d477220 */ /* 0x000fc40000410000 */
[C---:B------:R-:W-:Y:S02]  /*43d0*/  FMUL.FTZ R148, R70.reuse, R148 ;  /* 0x0000009446947220 */ /* 0x040fe40000410000 */
[----:B------:R-:W-:Y:S02]  /*43e0*/  FMUL.FTZ R147, R70, R147 ;  /* 0x0000009346937220 */ /* 0x000fe40000410000 */
[-C--:B------:R-:W-:Y:S02]  /*43f0*/  FMUL.FTZ R68, R124, R102.reuse ;  /* 0x000000667c447220 */ /* 0x080fe40000410000 */
[-C--:B------:R-:W-:Y:S02]  /*4400*/  FMUL.FTZ R70, R157, R69.reuse ;  /* 0x000000459d467220 */ /* 0x080fe40000410000 */
[----:B------:R-:W-:Y:S02]  /*4410*/  FMUL.FTZ R66, R125, R102 ;  /* 0x000000667d427220 */ /* 0x000fe40000410000 */
[----:B------:R-:W-:-:S02]  /*4420*/  FFMA.FTZ R69, R158, R69, R71 ;  /* 0x000000459e457223 */ /* 0x000fc40000010047 */
[----:B------:R-:W-:Y:S02]  /*4430*/  FFMA.FTZ R68, R125, R101, R68 ;  /* 0x000000657d447223 */ /* 0x000fe40000010044 */
[----:B------:R-:W-:Y:S02]  /*4440*/  FFMA.FTZ R71, R158, R67, -R70 ;  /* 0x000000439e477223 */ /* 0x000fe40000010846 */
[----:B------:R-:W-:Y:S02]  /*4450*/  FMUL.FTZ R155, R170, R155 ;  /* 0x0000009baa9b7220 */ /* 0x000fe40000410000 */
[----:B------:R-:W-:Y:S02]  /*4460*/  FFMA.FTZ R66, R124, R101, -R66 ;  /* 0x000000657c427223 */ /* 0x000fe40000010842 */
[----:B------:R-:W-:Y:S02]  /*4470*/  FADD.FTZ R70, RZ, R69 ;  /* 0x00000045ff467221 */ /* 0x000fe40000010000 */
[----:B------:R-:W-:-:S02]  /*4480*/  FMUL.FTZ R67, R99, R68 ;  /* 0x0000004463437220 */ /* 0x000fc40000410000 */
[----:B------:R-:W-:Y:S02]  /*4490*/  FMUL.FTZ R156, R170, R156 ;  /* 0x0000009caa9c7220 */ /* 0x000fe40000410000 */
[----:B------:R-:W-:Y:S02]  /*44a0*/  FMUL.FTZ R69, R99, R66 ;  /* 0x0000004263457220 */ /* 0x000fe40000410000 */
[----:B------:R-:W-:Y:S02]  /*44b0*/  FADD.FTZ R71, R10, R71 ;  /* 0x000000470a477221 */ /* 0x000fe40000010000 */
[----:B------:R-:W-:Y:S02]  /*44c0*/  FMUL.FTZ R165, R155, R70 ;  /* 0x000000469ba57220 */ /* 0x000fe40000410000 */
[C---:B------:R-:W-:Y:S02]  /*44d0*/  FFMA.FTZ R67, R100.reuse, R66, -R67 ;  /* 0x0000004264437223 */ /* 0x040fe40000010843 */
[----:B------:R-:W-:-:S02]  /*44e0*/  FFMA.FTZ R69, R100, R68, R69 ;  /* 0x0000004464457223 */ /* 0x000fc40000010045 */
[-C--:B------:R-:W-:Y:S02]  /*44f0*/  FMUL.FTZ R167, R155, R71.reuse ;  /* 0x000000479ba77220 */ /* 0x080fe40000410000 */
[C---:B------:R-:W-:Y:S02]  /*4500*/  FFMA.FTZ R166, R156.reuse, R71, -R165 ;  /* 0x000000479ca67223 */ /* 0x040fe400000108a5 */
[----:B------:R-:W-:Y:S02]  /*4510*/  FMUL.FTZ R68, R163, R67 ;  /* 0x00000043a3447220 */ /* 0x000fe40000410000 */
[----:B------:R-:W-:Y:S02]  /*4520*/  FMUL.FTZ R153, R171, R153 ;  /* 0x00000099ab997220 */ /* 0x000fe40000410000 */
[----:B------:R-:W-:Y:S02]  /*4530*/  FMUL.FTZ R66, R163, R69 ;  /* 0x00000045a3427220 */ /* 0x000fe40000410000 */
[----:B------:R-:W-:-:S02]  /*4540*/  FFMA.FTZ R167, R156, R70, R167 ;  /* 0x000000469ca77223 */ /* 0x000fc400000100a7 */
[----:B------:R-:W-:Y:S02]  /*4550*/  FADD.FTZ R166, R9, R166 ;  /* 0x000000a609a67221 */ /* 0x000fe40000010000 */
[C---:B------:R-:W-:Y:S02]  /*4560*/  FFMA.FTZ R68, R164.reuse, R69, R68 ;  /* 0x00000045a4447223 */ /* 0x040fe40000010044 */
[----:B------:R-:W-:Y:S02]  /*4570*/  FMUL.FTZ R154, R171, R154 ;  /* 0x0000009aab9a7220 */ /* 0x000fe40000410000 */
[----:B------:R-:W-:Y:S02]  /*4580*/  FFMA.FTZ R66, R164, R67, -R66 ;  /* 0x00000043a4427223 */ /* 0x000fe40000010842 */
[----:B------:R-:W-:Y:S02]  /*4590*/  FADD.FTZ R167, RZ, R167 ;  /* 0x000000a7ffa77221 */ /* 0x000fe40000010000 */
[----:B------:R-:W-:-:S02]  /*45a0*/  FMUL.FTZ R70, R153, R166 ;  /* 0x000000a699467220 */ /* 0x000fc40000410000 */
[C---:B------:R-:W-:Y:S02]  /*45b0*/  FMUL.FTZ R67, R161.reuse, R68 ;  /* 0x00000044a1437220 */ /* 0x040fe40000410000 */
[-C--:B------:R-:W-:Y:S02]  /*45c0*/  FMUL.FTZ R69, R161, R66.reuse ;  /* 0x00000042a1457220 */ /* 0x080fe40000410000 */
[-C--:B------:R-:W-:Y:S02]  /*45d0*/  FMUL.FTZ R71, R153, R167.reuse ;  /* 0x000000a799477220 */ /* 0x080fe40000410000 */
[----:B------:R-:W-:Y:S02]  /*45e0*/  FFMA.FTZ R70, R154, R167, R70 ;  /* 0x000000a79a467223 */ /* 0x000fe40000010046 */
[----:B------:R-:W-:Y:S02]  /*45f0*/  FFMA.FTZ R67, R162, R66, -R67 ;  /* 0x00000042a2437223 */ /* 0x000fe40000010843 */
[----:B------:R-:W-:-:S02]  /*4600*/  FMUL.FTZ R151, R169, R151 ;  /* 0x00000097a9977220 */ /* 0x000fc40000410000 */
[----:B------:R-:W-:Y:S02]  /*4610*/  FFMA.FTZ R69, R162, R68, R69 ;  /* 0x00000044a2457223 */ /* 0x000fe40000010045 */
[----:B------:R-:W-:Y:S02]  /*4620*/  FFMA.FTZ R71, R154, R166, -R71 ;  /* 0x000000a69a477223 */ /* 0x000fe40000010847 */
[----:B------:R-:W-:Y:S02]  /*4630*/  FADD.FTZ R70, RZ, R70 ;  /* 0x00000046ff467221 */ /* 0x000fe40000010000 */
[----:B------:R-:W-:Y:S02]  /*4640*/  FMUL.FTZ R68, R159, R67 ;  /* 0x000000439f447220 */ /* 0x000fe40000410000 */
[----:B------:R-:W-:Y:S02]  /*4650*/  FMUL.FTZ R152, R169, R152 ;  /* 0x00000098a9987220 */ /* 0x000fe40000410000 */
[----:B------:R-:W-:-:S02]  /*4660*/  FMUL.FTZ R66, R159, R69 ;  /* 0x000000459f427220 */ /* 0x000fc40000410000 */
[----:B------:R-:W-:Y:S02]  /*4670*/  FADD.FTZ R71, R8, R71 ;  /* 0x0000004708477221 */ /* 0x000fe40000010000 */
[C---:B------:R-:W-:Y:S02]  /*4680*/  FMUL.FTZ R165, R151.reuse, R70 ;  /* 0x0000004697a57220 */ /* 0x040fe40000410000 */
[C---:B------:R-:W-:Y:S02]  /*4690*/  FFMA.FTZ R68, R160.reuse, R69, R68 ;  /* 0x00000045a0447223 */ /* 0x040fe40000010044 */
[----:B------:R-:W-:Y:S02]  /*46a0*/  FFMA.FTZ R66, R160, R67, -R66 ;  /* 0x00000043a0427223 */ /* 0x000fe40000010842 */
[-C--:B------:R-:W-:Y:S02]  /*46b0*/  FMUL.FTZ R167, R151, R71.reuse ;  /* 0x0000004797a77220 */ /* 0x080fe40000410000 */
[----:B------:R-:W-:-:S02]  /*46c0*/  FFMA.FTZ R166, R152, R71, -R165 ;  /* 0x0000004798a67223 */ /* 0x000fc400000108a5 */
[C---:B------:R-:W-:Y:S02]  /*46d0*/  FMUL.FTZ R67, R157.reuse, R68 ;  /* 0x000000449d437220 */ /* 0x040fe40000410000 */
[----:B------:R-:W-:Y:S02]  /*46e0*/  FMUL.FTZ R69, R157, R66 ;  /* 0x000000429d457220 */ /* 0x000fe40000410000 */
[----:B------:R-:W-:Y:S02]  /*46f0*/  FFMA.FTZ R167, R152, R70, R167 ;  /* 0x0000004698a77223 */ /* 0x000fe400000100a7 */
[----:B------:R-:W-:Y:S02]  /*4700*/  FADD.FTZ R166, R7, R166 ;  /* 0x000000a607a67221 */ /* 0x000fe40000010000 */
[C---:B------:R-:W-:Y:S02]  /*4710*/  FFMA.FTZ R67, R158.reuse, R66, -R67 ;  /* 0x000000429e437223 */ /* 0x040fe40000010843 */
[----:B------:R-:W-:-:S02]  /*4720*/  FFMA.FTZ R69, R158, R68, R69 ;  /* 0x000000449e457223 */ /* 0x000fc40000010045 */
[----:B------:R-:W-:Y:S02]  /*4730*/  FADD.FTZ R167, RZ, R167 ;  /* 0x000000a7ffa77221 */ /* 0x000fe40000010000 */
[----:B------:R-:W-:Y:S01]  /*4740*/  FMUL.FTZ R70, R149, R166 ;  /* 0x000000a695467220 */ /* 0x000fe20000410000 */
[----:B------:R-:W0:Y:S01]  /*4750*/  MUFU.EX2 R175, R175 ;  /* 0x000000af00af7308 */ /* 0x000e220000000800 */
[C---:B------:R-:W-:Y:S02]  /*4760*/  FMUL.FTZ R68, R155.reuse, R67 ;  /* 0x000000439b447220 */ /* 0x040fe40000410000 */
[----:B------:R-:W-:Y:S02]  /*4770*/  FMUL.FTZ R66, R155, R69 ;  /* 0x000000459b427220 */ /* 0x000fe40000410000 */
[-C--:B------:R-:W-:Y:S02]  /*4780*/  FMUL.FTZ R71, R149, R167.reuse ;  /* 0x000000a795477220 */ /* 0x080fe40000410000 */
[----:B------:R-:W-:-:S02]  /*4790*/  FFMA.FTZ R70, R150, R167, R70 ;  /* 0x000000a796467223 */ /* 0x000fc40000010046 */
[C---:B------:R-:W-:Y:S02]  /*47a0*/  FFMA.FTZ R68, R156.reuse, R69, R68 ;  /* 0x000000459c447223 */ /* 0x040fe40000010044 */
[----:B------:R-:W-:Y:S02]  /*47b0*/  FFMA.FTZ R66, R156, R67, -R66 ;  /* 0x000000439c427223 */ /* 0x000fe40000010842 */
[----:B------:R-:W-:Y:S02]  /*47c0*/  FFMA.FTZ R71, R150, R166, -R71 ;  /* 0x000000a696477223 */ /* 0x000fe40000010847 */
[----:B------:R-:W-:Y:S02]  /*47d0*/  FADD.FTZ R70, RZ, R70 ;  /* 0x00000046ff467221 */ /* 0x000fe40000010000 */
[C---:B------:R-:W-:Y:S02]  /*47e0*/  FMUL.FTZ R67, R153.reuse, R68 ;  /* 0x0000004499437220 */ /* 0x040fe40000410000 */
[----:B------:R-:W-:-:S02]  /*47f0*/  FMUL.FTZ R69, R153, R66 ;  /* 0x0000004299457220 */ /* 0x000fc40000410000 */
[----:B------:R-:W-:Y:S02]  /*4800*/  FADD.FTZ R71, R6, R71 ;  /* 0x0000004706477221 */ /* 0x000fe40000010000 */
[C---:B------:R-:W-:Y:S01]  /*4810*/  FMUL.FTZ R165, R147.reuse, R70 ;  /* 0x0000004693a57220 */ /* 0x040fe20000410000 */
[----:B------:R-:W1:Y:S01]  /*4820*/  MUFU.EX2 R176, R176 ;  /* 0x000000b000b07308 */ /* 0x000e620000000800 */
[C---:B------:R-:W-:Y:S02]  /*4830*/  FFMA.FTZ R67, R154.reuse, R66, -R67 ;  /* 0x000000429a437223 */ /* 0x040fe40000010843 */
[----:B------:R-:W-:Y:S02]  /*4840*/  FFMA.FTZ R69, R154, R68, R69 ;  /* 0x000000449a457223 */ /* 0x000fe40000010045 */
[-C--:B------:R-:W-:Y:S02]  /*4850*/  FMUL.FTZ R167, R147, R71.reuse ;  /* 0x0000004793a77220 */ /* 0x080fe40000410000 */
[----:B------:R-:W-:-:S02]  /*4860*/  FFMA.FTZ R166, R148, R71, -R165 ;  /* 0x0000004794a67223 */ /* 0x000fc400000108a5 */
[----:B------:R-:W-:Y:S02]  /*4870*/  FMUL.FTZ R68, R151, R67 ;  /* 0x0000004397447220 */ /* 0x000fe40000410000 */
[----:B0-----:R-:W-:Y:S02]  /*4880*/  FMUL.FTZ R145, R175, R145 ;  /* 0x00000091af917220 */ /* 0x001fe40000410000 */
[-C--:B------:R-:W-:Y:S02]  /*4890*/  FMUL.FTZ R66, R151, R69.reuse ;  /* 0x0000004597427220 */ /* 0x080fe40000410000 */
[----:B------:R-:W-:Y:S02]  /*48a0*/  FFMA.FTZ R167, R148, R70, R167 ;  /* 0x0000004694a77223 */ /* 0x000fe400000100a7 */
[----:B------:R-:W-:Y:S02]  /*48b0*/  FADD.FTZ R166, R5, R166 ;  /* 0x000000a605a67221 */ /* 0x000fe40000010000 */
[----:B------:R-:W-:-:S02]  /*48c0*/  FFMA.FTZ R68, R152, R69, R68 ;  /* 0x0000004598447223 */ /* 0x000fc40000010044 */
[----:B------:R-:W-:Y:S02]  /*48d0*/  FMUL.FTZ R146, R175, R146 ;  /* 0x00000092af927220 */ /* 0x000fe40000410000 */
[----:B------:R-:W-:Y:S02]  /*48e0*/  FFMA.FTZ R66, R152, R67, -R66 ;  /* 0x0000004398427223 */ /* 0x000fe40000010842 */
[----:B------:R-:W-:Y:S02]  /*48f0*/  FADD.FTZ R167, RZ, R167 ;  /* 0x000000a7ffa77221 */ /* 0x000fe40000010000 */
[----:B------:R-:W-:Y:S02]  /*4900*/  FMUL.FTZ R70, R145, R166 ;  /* 0x000000a691467220 */ /* 0x000fe40000410000 */
[C---:B------:R-:W-:Y:S01]  /*4910*/  FMUL.FTZ R67, R149.reuse, R68 ;  /* 0x0000004495437220 */ /* 0x040fe20000410000 */
[----:B------:R-:W0:Y:S01]  /*4920*/  MUFU.EX2 R177, R177 ;  /* 0x000000b100b17308 */ /* 0x000e220000000800 */
[----:B------:R-:W-:-:S02]  /*4930*/  FMUL.FTZ R69, R149, R66 ;  /* 0x0000004295457220 */ /* 0x000fc40000410000 */
[-C--:B------:R-:W-:Y:S02]  /*4940*/  FMUL.FTZ R71, R145, R167.reuse ;  /* 0x000000a791477220 */ /* 0x080fe40000410000 */
[----:B------:R-:W-:Y:S01]  /*4950*/  FFMA.FTZ R70, R146, R167, R70 ;  /* 0x000000a792467223 */ /* 0x000fe20000010046 */
[----:B-----5:R2:W3:Y:S01]  /*4960*/  R2UR UR21, R65 ;  /* 0x00000000411573c2 */ /* 0x0204e200000e0000 */
[----:B------:R-:W-:Y:S02]  /*4970*/  FFMA.FTZ R67, R150, R66, -R67 ;  /* 0x0000004296437223 */ /* 0x000fe40000010843 */
[----:B-1----:R-:W-:Y:S02]  /*4980*/  FMUL.FTZ R143, R176, R143 ;  /* 0x0000008fb08f7220 */ /* 0x002fe40000410000 */
[----:B------:R-:W-:Y:S02]  /*4990*/  FFMA.FTZ R69, R150, R68, R69 ;  /* 0x0000004496457223 */ /* 0x000fe40000010045 */
[----:B------:R-:W-:-:S02]  /*49a0*/  FFMA.FTZ R71, R146, R166, -R71 ;  /* 0x000000a692477223 */ /* 0x000fc40000010847 */
[----:B------:R-:W-:Y:S01]  /*49b0*/  FADD.FTZ R70, RZ, R70 ;  /* 0x00000046ff467221 */ /* 0x000fe20000010000 */
[----:B------:R1:W4:Y:S01]  /*49c0*/  R2UR UR20, R64 ;  /* 0x00000000401473c2 */ /* 0x00032200000e0000 */
[C---:B------:R-:W-:Y:S02]  /*49d0*/  FMUL.FTZ R68, R147.reuse, R67 ;  /* 0x0000004393447220 */ /* 0x040fe40000410000 */
[----:B------:R-:W-:Y:S02]  /*49e0*/  FMUL.FTZ R144, R176, R144 ;  /* 0x00000090b0907220 */ /* 0x000fe40000410000 */
[----:B------:R-:W-:Y:S02]  /*49f0*/  FMUL.FTZ R66, R147, R69 ;  /* 0x0000004593427220 */ /* 0x000fe40000410000 */
[----:B------:R-:W-:Y:S02]  /*4a00*/  FADD.FTZ R71, R4, R71 ;  /* 0x0000004704477221 */ /* 0x000fe40000010000 */
[----:B------:R-:W-:-:S02]  /*4a10*/  FMUL.FTZ R165, R143, R70 ;  /* 0x000000468fa57220 */ /* 0x000fc40000410000 */
[C---:B------:R-:W-:Y:S02]  /*4a20*/  FFMA.FTZ R68, R148.reuse, R69, R68 ;  /* 0x0000004594447223 */ /* 0x040fe40000010044 */
[----:B------:R-:W-:Y:S02]  /*4a30*/  FFMA.FTZ R66, R148, R67, -R66 ;  /* 0x0000004394427223 */ /* 0x000fe40000010842 */
[-C--:B------:R-:W-:Y:S02]  /*4a40*/  FFMA.FTZ R166, R144, R71.reuse, -R165 ;  /* 0x0000004790a67223 */ /* 0x080fe400000108a5 */
[----:B------:R-:W-:Y:S02]  /*4a50*/  FMUL.FTZ R71, R143, R71 ;  /* 0x000000478f477220 */ /* 0x000fe40000410000 */
[C---:B------:R-:W-:Y:S02]  /*4a60*/  FMUL.FTZ R67, R145.reuse, R68 ;  /* 0x0000004491437220 */ /* 0x040fe40000410000 */
[----:B------:R-:W-:-:S02]  /*4a70*/  FMUL.FTZ R69, R145, R66 ;  /* 0x0000004291457220 */ /* 0x000fc40000410000 */
[----:B0-----:R-:W-:Y:S02]  /*4a80*/  FMUL.FTZ R141, R177, R141 ;  /* 0x0000008db18d7220 */ /* 0x001fe40000410000 */
[----:B------:R-:W-:Y:S02]  /*4a90*/  FFMA.FTZ R71, R144, R70, R71 ;  /* 0x0000004690477223 */ /* 0x000fe40000010047 */
[----:B------:R-:W-:Y:S02]  /*4aa0*/  FADD.FTZ R166, R3, R166 ;  /* 0x000000a603a67221 */ /* 0x000fe40000010000 */
[C---:B------:R-:W-:Y:S02]  /*4ab0*/  FFMA.FTZ R67, R146.reuse, R66, -R67 ;  /* 0x0000004292437223 */ /* 0x040fe40000010843 */
[----:B------:R-:W-:Y:S02]  /*4ac0*/  FFMA.FTZ R69, R146, R68, R69 ;  /* 0x0000004492457223 */ /* 0x000fe40000010045 */
[----:B------:R-:W-:-:S02]  /*4ad0*/  FMUL.FTZ R142, R177, R142 ;  /* 0x0000008eb18e7220 */ /* 0x000fc40000410000 */
[----:B------:R-:W-:Y:S02]  /*4ae0*/  FADD.FTZ R71, RZ, R71 ;  /* 0x00000047ff477221 */ /* 0x000fe40000010000 */
[----:B------:R-:W-:Y:S02]  /*4af0*/  FMUL.FTZ R68, R141, R166 ;  /* 0x000000a68d447220 */ /* 0x000fe40000410000 */
[C---:B------:R-:W-:Y:S02]  /*4b00*/  FMUL.FTZ R66, R143.reuse, R67 ;  /* 0x000000438f427220 */ /* 0x040fe40000410000 */
[----:B--2---:R-:W-:Y:S02]  /*4b10*/  FMUL.FTZ R65, R143, R69 ;  /* 0x000000458f417220 */ /* 0x004fe40000410000 */
[-C--:B------:R-:W-:Y:S02]  /*4b20*/  FMUL.FTZ R165, R141, R71.reuse ;  /* 0x000000478da57220 */ /* 0x080fe40000410000 */
[----:B------:R-:W-:-:S02]  /*4b30*/  FFMA.FTZ R68, R142, R71, R68 ;  /* 0x000000478e447223 */ /* 0x000fc40000010044 */
[C---:B------:R-:W-:Y:S02]  /*4b40*/  FFMA.FTZ R66, R144.reuse, R69, R66 ;  /* 0x0000004590427223 */ /* 0x040fe40000010042 */
[----:B------:R-:W-:Y:S02]  /*4b50*/  FFMA.FTZ R65, R144, R67, -R65 ;  /* 0x0000004390417223 */ /* 0x000fe40000010841 */
[----:B---3--:R-:W-:Y:S02]  /*4b60*/  FMUL.FTZ R71, R137, UR21 ;  /* 0x0000001589477c20 */ /* 0x008fe40008410000 */
[----:B------:R-:W-:Y:S02]  /*4b70*/  FFMA.FTZ R165, R142, R166, -R165 ;  /* 0x000000a68ea57223 */ /* 0x000fe400000108a5 */
[----:B------:R-:W-:Y:S02]  /*4b80*/  FADD.FTZ R68, RZ, R68 ;  /* 0x00000044ff447221 */ /* 0x000fe40000010000 */
[----:B-1----:R-:W-:-:S02]  /*4b90*/  FMUL.FTZ R64, R141, R66 ;  /* 0x000000428d407220 */ /* 0x002fc40000410000 */
[-C--:B------:R-:W-:Y:S02]  /*4ba0*/  FMUL.FTZ R67, R141, R65.reuse ;  /* 0x000000418d437220 */ /* 0x080fe40000410000 */
[----:B----4-:R-:W-:Y:S02]  /*4bb0*/  FFMA.FTZ R190, R138, UR20, -R71 ;  /* 0x000000148abe7c23 */ /* 0x010fe40008010847 */
[----:B------:R-:W-:Y:S02]  /*4bc0*/  FADD.FTZ R165, R2, R165 ;  /* 0x000000a502a57221 */ /* 0x000fe40000010000 */
[----:B------:R-:W-:Y:S02]  /*4bd0*/  FMUL.FTZ R69, R139, R68 ;  /* 0x000000448b457220 */ /* 0x000fe40000410000 */
[----:B------:R-:W-:Y:S02]  /*4be0*/  FMUL.FTZ R71, R135, UR21 ;  /* 0x0000001587477c20 */ /* 0x000fe40008410000 */
[----:B------:R-:W-:-:S02]  /*4bf0*/  FFMA.FTZ R64, R142, R65, -R64 ;  /* 0x000000418e407223 */ /* 0x000fc40000010840 */
[----:B------:R-:W-:Y:S02]  /*4c00*/  FFMA.FTZ R65, R142, R66, R67 ;  /* 0x000000428e417223 */ /* 0x000fe40000010043 */
[-C--:B------:R-:W-:Y:S02]  /*4c10*/  FMUL.FTZ R67, R139, R165.reuse ;  /* 0x000000a58b437220 */ /* 0x080fe40000410000 */
[----:B------:R-:W-:Y:S02]  /*4c20*/  FFMA.FTZ R69, R140, R165, -R69 ;  /* 0x000000a58c457223 */ /* 0x000fe40000010845 */
[----:B------:R-:W-:Y:S02]  /*4c30*/  FFMA.FTZ R188, R136, UR20, -R71 ;  /* 0x0000001488bc7c23 */ /* 0x000fe40008010847 */
[----:B------:R-:W-:Y:S02]  /*4c40*/  FMUL.FTZ R165, R137, UR20 ;  /* 0x0000001489a57c20 */ /* 0x000fe40008410000 */
[----:B------:R-:W-:-:S02]  /*4c50*/  FMUL.FTZ R71, R133, UR21 ;  /* 0x0000001585477c20 */ /* 0x000fc40008410000 */
[----:B------:R-:W-:Y:S02]  /*4c60*/  FADD.FTZ R189, R76, R76 ;  /* 0x0000004c4cbd7221 */ /* 0x000fe40000010000 */
[----:B------:R-:W-:Y:S02]  /*4c70*/  FFMA.FTZ R66, R138, UR21, R165 ;  /* 0x000000158a427c23 */ /* 0x000fe400080100a5 */
[----:B------:R-:W-:Y:S02]  /*4c80*/  FFMA.FTZ R186, R134, UR20, -R71 ;  /* 0x0000001486ba7c23 */ /* 0x000fe40008010847 */
[----:B------:R-:W-:Y:S02]  /*4c90*/  FMUL.FTZ R165, R135, UR20 ;  /* 0x0000001487a57c20 */ /* 0x000fe40008410000 */
[----:B------:R-:W-:Y:S02]  /*4ca0*/  FMUL.FTZ R71, R131, UR21 ;  /* 0x0000001583477c20 */ /* 0x000fe40008410000 */
[----:B------:R-:W-:-:S02]  /*4cb0*/  FMUL.FTZ R190, R189, R190 ;  /* 0x000000bebdbe7220 */ /* 0x000fc40000410000 */
[----:B------:R-:W-:Y:S02]  /*4cc0*/  FMUL.FTZ R189, R189, R66 ;  /* 0x00000042bdbd7220 */ /* 0x000fe40000410000 */
[----:B------:R-:W-:Y:S02]  /*4cd0*/  FADD.FTZ R187, R75, R75 ;  /* 0x0000004b4bbb7221 */ /* 0x000fe40000010000 */
[----:B------:R-:W-:Y:S02]  /*4ce0*/  FFMA.FTZ R66, R136, UR21, R165 ;  /* 0x0000001588427c23 */ /* 0x000fe400080100a5 */
[----:B------:R-:W-:Y:S02]  /*4cf0*/  FFMA.FTZ R184, R132, UR20, -R71 ;  /* 0x0000001484b87c23 */ /* 0x000fe40008010847 */
[----:B------:R-:W-:Y:S02]  /*4d00*/  FMUL.FTZ R165, R133, UR20 ;  /* 0x0000001485a57c20 */ /* 0x000fe40008410000 */
[----:B------:R-:W-:-:S02]  /*4d10*/  FMUL.FTZ R71, R129, UR21 ;  /* 0x0000001581477c20 */ /* 0x000fc40008410000 */
[C---:B------:R-:W-:Y:S02]  /*4d20*/  FMUL.FTZ R188, R187.reuse, R188 ;  /* 0x000000bcbbbc7220 */ /* 0x040fe40000410000 */
[----:B------:R-:W-:Y:S02]  /*4d30*/  FMUL.FTZ R187, R187, R66 ;  /* 0x00000042bbbb7220 */ /* 0x000fe40000410000 */
[----:B------:R-:W-:Y:S02]  /*4d40*/  FADD.FTZ R185, R74, R74 ;  /* 0x0000004a4ab97221 */ /* 0x000fe40000010000 */
[----:B------:R-:W-:Y:S02]  /*4d50*/  FFMA.FTZ R66, R134, UR21, R165 ;  /* 0x0000001586427c23 */ /* 0x000fe400080100a5 */
[----:B------:R-:W-:Y:S02]  /*4d60*/  FFMA.FTZ R182, R130, UR20, -R71 ;  /* 0x0000001482b67c23 */ /* 0x000fe40008010847 */
[----:B------:R-:W-:-:S02]  /*4d70*/  FMUL.FTZ R165, R131, UR20 ;  /* 0x0000001483a57c20 */ /* 0x000fc40008410000 */
[----:B------:R-:W-:Y:S02]  /*4d80*/  FMUL.FTZ R71, R127, UR21 ;  /* 0x000000157f477c20 */ /* 0x000fe40008410000 */
[C---:B------:R-:W-:Y:S02]  /*4d90*/  FMUL.FTZ R186, R185.reuse, R186 ;  /* 0x000000bab9ba7220 */ /* 0x040fe40000410000 */
[----:B------:R-:W-:Y:S02]  /*4da0*/  FMUL.FTZ R185, R185, R66 ;  /* 0x00000042b9b97220 */ /* 0x000fe40000410000 */
[----:B------:R-:W-:Y:S02]  /*4db0*/  FADD.FTZ R183, R73, R73 ;  /* 0x0000004949b77221 */ /* 0x000fe40000010000 */
[----:B------:R-:W-:Y:S02]  /*4dc0*/  FFMA.FTZ R66, R132, UR21, R165 ;  /* 0x0000001584427c23 */ /* 0x000fe400080100a5 */
[----:B------:R-:W-:-:S02]  /*4dd0*/  FFMA.FTZ R180, R128, UR20, -R71 ;  /* 0x0000001480b47c23 */ /* 0x000fc40008010847 */
[----:B------:R-:W-:Y:S02]  /*4de0*/  FMUL.FTZ R165, R129, UR20 ;  /* 0x0000001481a57c20 */ /* 0x000fe40008410000 */
[----:B------:R-:W-:Y:S02]  /*4df0*/  FMUL.FTZ R71, R123, UR21 ;  /* 0x000000157b477c20 */ /* 0x000fe40008410000 */
[C---:B------:R-:W-:Y:S02]  /*4e00*/  FMUL.FTZ R184, R183.reuse, R184 ;  /* 0x000000b8b7b87220 */ /* 0x040fe40000410000 */
[----:B------:R-:W-:Y:S02]  /*4e10*/  FMUL.FTZ R183, R183, R66 ;  /* 0x00000042b7b77220 */ /* 0x000fe40000410000 */
[----:B------:R-:W-:Y:S02]  /*4e20*/  FADD.FTZ R181, R72, R72 ;  /* 0x0000004848b57221 */ /* 0x000fe40000010000 */
[----:B------:R-:W-:-:S02]  /*4e30*/  FFMA.FTZ R66, R130, UR21, R165 ;  /* 0x0000001582427c23 */ /* 0x000fc400080100a5 */
[----:B------:R-:W-:Y:S02]  /*4e40*/  FFMA.FTZ R178, R126, UR20, -R71 ;  /* 0x000000147eb27c23 */ /* 0x000fe40008010847 */
[----:B------:R-:W-:Y:S02]  /*4e50*/  FMUL.FTZ R165, R127, UR20 ;  /* 0x000000147fa57c20 */ /* 0x000fe40008410000 */
[----:B------:R-:W-:Y:S02]  /*4e60*/  FMUL.FTZ R71, R121, UR21 ;  /* 0x0000001579477c20 */ /* 0x000fe40008410000 */
[C---:B------:R-:W-:Y:S02]  /*4e70*/  FMUL.FTZ R182, R181.reuse, R182 ;  /* 0x000000b6b5b67220 */ /* 0x040fe40000410000 */
[----:B------:R-:W-:Y:S02]  /*4e80*/  FMUL.FTZ R181, R181, R66 ;  /* 0x00000042b5b57220 */ /* 0x000fe40000410000 */
[----:B------:R-:W-:-:S02]  /*4e90*/  FADD.FTZ R179, R59, R59 ;  /* 0x0000003b3bb37221 */ /* 0x000fc40000010000 */
[----:B------:R-:W-:Y:S02]  /*4ea0*/  FFMA.FTZ R66, R128, UR21, R165 ;  /* 0x0000001580427c23 */ /* 0x000fe400080100a5 */
[----:B------:R-:W-:Y:S02]  /*4eb0*/  FFMA.FTZ R176, R122, UR20, -R71 ;  /* 0x000000147ab07c23 */ /* 0x000fe40008010847 */
[----:B------:R-:W-:Y:S02]  /*4ec0*/  FMUL.FTZ R165, R123, UR20 ;  /* 0x000000147ba57c20 */ /* 0x000fe40008410000 */
[----:B------:R-:W-:Y:S02]  /*4ed0*/  FMUL.FTZ R71, R119, UR21 ;  /* 0x0000001577477c20 */ /* 0x000fe40008410000 */
[C---:B------:R-:W-:Y:S02]  /*4ee0*/  FMUL.FTZ R180, R179.reuse, R180 ;  /* 0x000000b4b3b47220 */ /* 0x040fe40000410000 */
[----:B------:R-:W-:-:S02]  /*4ef0*/  FMUL.FTZ R179, R179, R66 ;  /* 0x00000042b3b37220 */ /* 0x000fc40000410000 */
        /* <DEDUP_REMOVED lines=32> */
[C---:B------:R-:W-:Y:S02]  /*5100*/  FMUL.FTZ R71, R107.reuse, UR21 ;  /* 0x000000156b477c20 */ /* 0x040fe40008410000 */
[----:B------:R-:W-:Y:S02]  /*5110*/  FFMA.FTZ R67, R140, R68, R67 ;  /* 0x000000448c437223 */ /* 0x000fe40000010043 */
[----:B------:R-:W-:Y:S02]  /*5120*/  FMUL.FTZ R193, R107, UR20 ;  /* 0x000000146bc17c20 */ /* 0x000fe40008410000 */
[----:B------:R-:W-:-:S02]  /*5130*/  FMUL.FTZ R170, R169, R170 ;  /* 0x000000aaa9aa7220 */ /* 0x000fc40000410000 */
[----:B------:R-:W-:Y:S01]  /*5140*/  FMUL.FTZ R68, R139, R64 ;  /* 0x000000408b447220 */ /* 0x000fe20000410000 */
[----:B------:R-:W-:Y:S01]  /*5150*/  ISETP.GT.U32.AND P0, PT, R98, 0x1f, PT ;  /* 0x0000001f6200780c */ /* 0x000fe20003f04070 */
[----:B------:R-:W-:Y:S02]  /*5160*/  FMUL.FTZ R169, R169, R66 ;  /* 0x00000042a9a97220 */ /* 0x000fe40000410000 */
[----:B------:R-:W-:Y:S02]  /*5170*/  FADD.FTZ R167, R53, R53 ;  /* 0x0000003535a77221 */ /* 0x000fe40000010000 */
[----:B------:R-:W-:Y:S02]  /*5180*/  FMUL.FTZ R191, R109, UR20 ;  /* 0x000000146dbf7c20 */ /* 0x000fe40008410000 */
[----:B------:R-:W-:Y:S02]  /*5190*/  FFMA.FTZ R66, R114, UR21, R165 ;  /* 0x0000001572427c23 */ /* 0x000fe400080100a5 */
[----:B------:R-:W-:-:S02]  /*51a0*/  FADD.FTZ R192, R51, R51 ;  /* 0x0000003333c07221 */ /* 0x000fc40000010000 */
[C---:B------:R-:W-:Y:S02]  /*51b0*/  FFMA.FTZ R71, R108.reuse, UR20, -R71 ;  /* 0x000000146c477c23 */ /* 0x040fe40008010847 */
[-C--:B------:R-:W-:Y:S02]  /*51c0*/  FMUL.FTZ R165, R139, R65.reuse ;  /* 0x000000418ba57220 */ /* 0x080fe40000410000 */
[----:B------:R-:W-:Y:S02]  /*51d0*/  FFMA.FTZ R193, R108, UR21, R193 ;  /* 0x000000156cc17c23 */ /* 0x000fe400080100c1 */
[----:B------:R-:W-:Y:S02]  /*51e0*/  FFMA.FTZ R65, R140, R65, R68 ;  /* 0x000000418c417223 */ /* 0x000fe40000010044 */
[----:B------:R-:W-:Y:S02]  /*51f0*/  FMUL.FTZ R168, R167, R168 ;  /* 0x000000a8a7a87220 */ /* 0x000fe40000410000 */
[----:B------:R-:W-:-:S02]  /*5200*/  FFMA.FTZ R68, R112, UR21, R191 ;  /* 0x0000001570447c23 */ /* 0x000fc400080100bf */
[----:B------:R-:W-:Y:S02]  /*5210*/  FMUL.FTZ R167, R167, R66 ;  /* 0x00000042a7a77220 */ /* 0x000fe40000410000 */
[----:B------:R-:W-:Y:S02]  /*5220*/  FMUL.FTZ R191, R192, R71 ;  /* 0x00000047c0bf7220 */ /* 0x000fe40000410000 */
[----:B------:R-:W-:Y:S02]  /*5230*/  FADD.FTZ R66, R0, R69 ;  /* 0x0000004500427221 */ /* 0x000fe40000010000 */
[----:B------:R-:W-:Y:S02]  /*5240*/  FMUL.FTZ R192, R192, R193 ;  /* 0x000000c1c0c07220 */ /* 0x000fe40000410000 */
[----:B------:R-:W-:Y:S02]  /*5250*/  FFMA.FTZ R64, R140, R64, -R165 ;  /* 0x000000408c407223 */ /* 0x000fe400000108a5 */
[----:B------:R-:W-:-:S02]  /*5260*/  FADD.FTZ R67, RZ, R67 ;  /* 0x00000043ff437221 */ /* 0x000fc40000010000 */
[----:B------:R-:W-:Y:S02]  /*5270*/  FMUL.FTZ R69, R105, UR21 ;  /* 0x0000001569457c20 */ /* 0x000fe40008410000 */
[----:B------:R-:W-:Y:S02]  /*5280*/  FMUL.FTZ R193, R103, UR21 ;  /* 0x0000001567c17c20 */ /* 0x000fe40008410000 */
[----:B------:R-:W-:Y:S02]  /*5290*/  FMUL.FTZ R71, R105, UR20 ;  /* 0x0000001469477c20 */ /* 0x000fe40008410000 */
[----:B------:R-:W-:Y:S01]  /*52a0*/  FMUL.FTZ R203, R103, UR20 ;  /* 0x0000001467cb7c20 */ /* 0x000fe20008410000 */
[----:B------:R0:W-:Y:S01]  /*52b0*/  STS.128 [R98.X16+0x4250], R64 ;  /* 0x0042504062007388 */ /* 0x0001e2000000cc00 */
[----:B------:R-:W-:Y:S02]  /*52c0*/  FADD.FTZ R165, R52, R52 ;  /* 0x0000003434a57221 */ /* 0x000fe40000010000 */
[----:B------:R-:W-:-:S02]  /*52d0*/  FADD.FTZ R194, R49, R49 ;  /* 0x0000003131c27221 */ /* 0x000fc40000010000 */
[----:B------:R-:W-:Y:S02]  /*52e0*/  FADD.FTZ R196, R46, R46 ;  /* 0x0000002e2ec47221 */ /* 0x000fe40000010000 */
[----:B------:R-:W-:Y:S02]  /*52f0*/  FFMA.FTZ R69, R106, UR20, -R69 ;  /* 0x000000146a457c23 */ /* 0x000fe40008010845 */
[----:B------:R-:W-:Y:S01]  /*5300*/  FFMA.FTZ R195, R104, UR20, -R193 ;  /* 0x0000001468c37c23 */ /* 0x000fe200080108c1 */
[----:B------:R-:W-:Y:S01]  /*5310*/  BSSY B0, `(.L_x_4385) ;  /* 0x00000a5000007945 */ /* 0x000fe20003800000 */
[----:B------:R-:W-:Y:S02]  /*5320*/  FFMA.FTZ R71, R106, UR21, R71 ;  /* 0x000000156a477c23 */ /* 0x000fe40008010047 */
[----:B------:R-:W-:Y:S02]  /*5330*/  FFMA.FTZ R203, R104, UR21, R203 ;  /* 0x0000001568cb7c23 */ /* 0x000fe400080100cb */
[----:B------:R-:W-:-:S02]  /*5340*/  FMUL.FTZ R166, R165, R166 ;  /* 0x000000a6a5a67220 */ /* 0x000fc40000410000 */
[----:B------:R-:W-:Y:S02]  /*5350*/  FMUL.FTZ R193, R194, R69 ;  /* 0x00000045c2c17220 */ /* 0x000fe40000410000 */
[----:B------:R-:W-:Y:S02]  /*5360*/  FMUL.FTZ R195, R196, R195 ;  /* 0x000000c3c4c37220 */ /* 0x000fe40000410000 */
[----:B------:R-:W-:Y:S02]  /*5370*/  FMUL.FTZ R165, R165, R68 ;  /* 0x00000044a5a57220 */ /* 0x000fe40000410000 */
[----:B------:R-:W-:Y:S02]  /*5380*/  FMUL.FTZ R194, R194, R71 ;  /* 0x00000047c2c27220 */ /* 0x000fe40000410000 */
[----:B------:R-:W-:Y:S01]  /*5390*/  FMUL.FTZ R196, R196, R203 ;  /* 0x000000cbc4c47220 */ /* 0x000fe20000410000 */
[----:B------:R-:W-:Y:S06]  /*53a0*/  BAR.SYNC.DEFER_BLOCKING 0x0 ;  /* 0x0000000000007b1d */ /* 0x000fec0000010000 */
[----:B------:R-:W-:Y:S05]  /*53b0*/  @P0 BRA `(.L_x_4386) ;  /* 0x000009a000000947 */ /* 0x000fea0003800000 */
[----:B0-----:R-:W-:Y:S04]  /*53c0*/  LDS.128 R64, [R202+0x4250] ;  /* 0x00425000ca407984 */ /* 0x001fe80000000c00 */
[----:B------:R-:W0:Y:S02]  /*53d0*/  LDS.128 R68, [R202+0x4260] ;  /* 0x00426000ca447984 */ /* 0x000e240000000c00 */
[----:B0-----:R-:W-:-:S02]  /*53e0*/  FMUL.FTZ R203, R67, R69 ;  /* 0x0000004543cb7220 */ /* 0x001fc40000410000 */
[CC--:B------:R-:W-:Y:S02]  /*53f0*/  FMUL.FTZ R204, R66.reuse, R69.reuse ;  /* 0x0000004542cc7220 */ /* 0x0c0fe40000410000 */
[-C--:B------:R-:W-:Y:S02]  /*5400*/  FFMA.FTZ R205, R66, R68.reuse, -R203 ;  /* 0x0000004442cd7223 */ /* 0x080fe400000108cb */
[-C--:B------:R-:W-:Y:S02]  /*5410*/  FMUL.FTZ R203, R65, R69.reuse ;  /* 0x0000004541cb7220 */ /* 0x080fe40000410000 */
[C---:B------:R-:W-:Y:S02]  /*5420*/  FMUL.FTZ R69, R64.reuse, R69 ;  /* 0x0000004540457220 */ /* 0x040fe40000410000 */
[-C--:B------:R-:W-:Y:S02]  /*5430*/  FFMA.FTZ R204, R67, R68.reuse, R204 ;  /* 0x0000004443cc7223 */ /* 0x080fe400000100cc */
[----:B------:R-:W-:-:S02]  /*5440*/  FFMA.FTZ R66, R64, R68, -R203 ;  /* 0x0000004440427223 */ /* 0x000fc400000108cb */
[----:B------:R-:W-:Y:S02]  /*5450*/  FFMA.FTZ R68, R65, R68, R69 ;  /* 0x0000004441447223 */ /* 0x000fe40000010045 */
[----:B------:R-:W-:Y:S02]  /*5460*/  FADD.FTZ R70, R70, R205 ;  /* 0x000000cd46467221 */ /* 0x000fe40000010000 */
[----:B------:R-:W-:Y:S01]  /*5470*/  FADD.FTZ R71, R71, R204 ;  /* 0x000000cc47477221 */ /* 0x000fe20000010000 */
[----:B------:R-:W-:Y:S05]  /*5480*/  BRA.DIV ~URZ, `(.L_x_4387) ;  /* 0x000080027f007947 */ /* 0x000fea000b800000 */
[----:B------:R0:W1:Y:S02]  /*5490*/  SHFL.UP PT, R67, R66, 0x1, RZ ;  /* 0x0420000042437989 */ /* 0x00006400000e00ff */
.L_x_4495:
        /* <DEDUP_REMOVED lines=21> */
[C---:B-1----:R-:W-:Y:S02]  /*55f0*/  FMUL.FTZ R68, R65.reuse, R203 ;  /* 0x000000cb41447220 */ /* 0x042fe40000410000 */
[-C--:B--2---:R-:W-:Y:S02]  /*5600*/  FMUL.FTZ R204, R65, R69.reuse ;  /* 0x0000004541cc7220 */ /* 0x084fe40000410000 */
[C---:B------:R-:W-:Y:S02]  /*5610*/  FFMA.FTZ R69, R66.reuse, R69, -R68 ;  /* 0x0000004542457223 */ /* 0x040fe40000010844 */
[----:B------:R-:W-:-:S03]  /*5620*/  FFMA.FTZ R204, R66, R203, R204 ;  /* 0x000000cb42cc7223 */ /* 0x000fc600000100cc */
[----:B------:R-:W-:Y:S02]  /*5630*/  @P0 FADD.FTZ R70, R70, R69 ;  /* 0x0000004546460221 */ /* 0x000fe40000010000 */
[CC--:B0-----:R-:W-:Y:S02]  /*5640*/  FMUL.FTZ R68, R65.reuse, R64.reuse ;  /* 0x0000004041447220 */ /* 0x0c1fe40000410000 */
        /* <DEDUP_REMOVED lines=12> */
[C---:B------:R-:W-:Y:S02]  /*5710*/  FFMA.FTZ R204, R66.reuse, R69, R204 ;  /* 0x0000004542cc7223 */ /* 0x040fe400000100cc */
[----:B------:R-:W-:Y:S02]  /*5720*/  FFMA.FTZ R203, R66, R203, -R64 ;  /* 0x000000cb42cb7223 */ /* 0x000fe40000010840 */
[C---:B--2---:R-:W-:Y:S02]  /*5730*/  FMUL.FTZ R69, R68.reuse, R65 ;  /* 0x0000004144457220 */ /* 0x044fe40000410000 */
[----:B------:R-:W-:Y:S02]  /*5740*/  @P0 FADD.FTZ R71, R71, R204 ;  /* 0x000000cc47470221 */ /* 0x000fe40000010000 */
[-C--:B---3--:R-:W-:Y:S02]  /*5750*/  FMUL.FTZ R64, R68, R67.reuse ;  /* 0x0000004344407220 */ /* 0x088fe40000410000 */
[----:B------:R-:W-:-:S02]  /*5760*/  FFMA.FTZ R69, R66, R67, R69 ;  /* 0x0000004342457223 */ /* 0x000fc40000010045 */
[----:B------:R-:W-:Y:S02]  /*5770*/  @P0 FADD.FTZ R70, R70, R203 ;  /* 0x000000cb46460221 */ /* 0x000fe40000010000 */
[----:B------:R-:W-:Y:S01]  /*5780*/  @P0 FFMA.FTZ R66, R66, R65, -R64 ;  /* 0x0000004142420223 */ /* 0x000fe20000010840 */
[----:B------:R-:W0:Y:S01]  /*5790*/  SHFL.UP PT, R203, R71, 0x8, RZ ;  /* 0x0500000047cb7989 */ /* 0x000e2200000e00ff */
[----:B------:R-:W-:Y:S02]  /*57a0*/  FSEL R69, R68, R69, !P0 ;  /* 0x0000004544457208 */ /* 0x000fe40004000000 */
[----:B------:R-:W-:Y:S01]  /*57b0*/  ISETP.GE.AND P0, PT, R97, 0x8, PT ;  /* 0x000000086100780c */ /* 0x000fe20003f06270 */
[----:B------:R-:W1:Y:S04]  /*57c0*/  SHFL.UP PT, R67, R70, 0x8, RZ ;  /* 0x0500000046437989 */ /* 0x000e6800000e00ff */
        /* <DEDUP_REMOVED lines=18> */
.L_x_4496:
[----:B------:R-:W-:Y:S01]  /*58f0*/  MOV R206, R207 ;  /* 0x000000cf00ce7202 */ /* 0x000fe20000000f00 */
[-C--:B-1----:R-:W-:Y:S01]  /*5900*/  FMUL.FTZ R64, R210, R205.reuse ;  /* 0x000000cdd2407220 */ /* 0x082fe20000410000 */
[----:B------:R-:W-:Y:S01]  /*5910*/  ISETP.GE.AND P0, PT, R97, 0x10, PT ;  /* 0x000000106100780c */ /* 0x000fe20003f06270 */
[----:B--2---:R-:W-:Y:S01]  /*5920*/  FMUL.FTZ R65, R208, R205 ;  /* 0x000000cdd0417220 */ /* 0x004fe20000410000 */
[----:B------:R-:W-:Y:S01]  /*5930*/  MOV R67, R71 ;  /* 0x0000004700437202 */ /* 0x000fe20000000f00 */
[----:B---3--:R-:W-:-:S02]  /*5940*/  FFMA.FTZ R64, R69, R206, R64 ;  /* 0x000000ce45407223 */ /* 0x008fc40000010040 */
[-C--:B------:R-:W-:Y:S02]  /*5950*/  FMUL.FTZ R69, R69, R205.reuse ;  /* 0x000000cd45457220 */ /* 0x080fe40000410000 */
[C---:B0---4-:R-:W-:Y:S02]  /*5960*/  FFMA.FTZ R66, R68.reuse, R206, R65 ;  /* 0x000000ce44427223 */ /* 0x051fe40000010041 */
[----:B------:R-:W-:Y:S01]  /*5970*/  FMUL.FTZ R65, R68, R205 ;  /* 0x000000cd44417220 */ /* 0x000fe20000410000 */
[----:B------:R-:W-:Y:S01]  /*5980*/  MOV R68, R70 ;  /* 0x0000004600447202 */ /* 0x000fe20000000f00 */
[----:B------:R-:W-:Y:S01]  /*5990*/  FFMA.FTZ R69, R210, R206, -R69 ;  /* 0x000000ced2457223 */ /* 0x000fe20000010845 */
        /* <DEDUP_REMOVED lines=9> */
[----:B------:R-:W-:Y:S05]  /*5a30*/  CALL.REL.NOINC `($__internal_109_$__cuda_sm70_shflsync_idx_p) ;  /* 0x000098a000007944 */ /* 0x000fea0003c00000 */
.L_x_4389:
[----:B------:R-:W-:Y:S05]  /*5a40*/  BRA.CONV ~URZ, `(.L_x_4390) ;  /* 0x000000537f007947 */ /* 0x000fea000b800000 */
[----:B-1----:R-:W-:Y:S01]  /*5a50*/  HFMA2.MMA R66, -RZ, RZ, 0, 1.847743988037109375e-06 ;  /* 0x0000001fff427435 */ /* 0x002fe200000001ff */
[----:B------:R-:W-:Y:S02]  /*5a60*/  MOV R241, R205 ;  /* 0x000000cd00f17202 */ /* 0x000fe40000000f00 */
[----:B------:R-:W-:Y:S02]  /*5a70*/  MOV R65, 0xffffffff ;  /* 0xffffffff00417802 */ /* 0x000fe40000000f00 */
[----:B------:R-:W-:-:S02]  /*5a80*/  MOV R64, 0x5aa0 ;  /* 0x00005aa000407802 */ /* 0x000fc40000000f00 */
[----:B0-----:R-:W-:Y:S05]  /*5a90*/  CALL.REL.NOINC `($__internal_109_$__cuda_sm70_shflsync_idx_p) ;  /* 0x0000984000007944 */ /* 0x001fea0003c00000 */
.L_x_4390:
[----:B------:R-:W-:Y:S05]  /*5aa0*/  BRA.CONV ~URZ, `(.L_x_4391) ;  /* 0x000000537f007947 */ /* 0x000fea000b800000 */
[----:B-1----:R-:W-:Y:S01]  /*5ab0*/  HFMA2.MMA R66, -RZ, RZ, 0, 1.847743988037109375e-06 ;  /* 0x0000001fff427435 */ /* 0x002fe200000001ff */
[----:B------:R-:W-:-:S02]  /*5ac0*/  MOV R241, R68 ;  /* 0x0000004400f17202 */ /* 0x000fc40000000f00 */
[----:B------:R-:W-:Y:S02]  /*5ad0*/  MOV R65, 0xffffffff ;  /* 0xffffffff00417802 */ /* 0x000fe40000000f00 */
[----:B------:R-:W-:Y:S02]  /*5ae0*/  MOV R64, 0x5b00 ;  /* 0x00005b0000407802 */ /* 0x000fe40000000f00 */
[----:B0-----:R-:W-:Y:S05]  /*5af0*/  CALL.REL.NOINC `($__internal_109_$__cuda_sm70_shflsync_idx_p) ;  /* 0x000097e000007944 */ /* 0x001fea0003c00000 */
.L_x_4391:
[----:B------:R-:W-:Y:S05]  /*5b00*/  BRA.CONV ~URZ, `(.L_x_4392) ;  /* 0x000000537f007947 */ /* 0x000fea000b800000 */
[----:B-1----:R-:W-:Y:S01]  /*5b10*/  HFMA2.MMA R66, -RZ, RZ, 0, 1.847743988037109375e-06 ;  /* 0x0000001fff427435 */ /* 0x002fe200000001ff */
[----:B------:R-:W-:Y:S02]  /*5b20*/  MOV R241, R67 ;  /* 0x0000004300f17202 */ /* 0x000fe40000000f00 */
[----:B------:R-:W-:Y:S02]  /*5b30*/  MOV R65, 0xffffffff ;  /* 0xffffffff00417802 */ /* 0x000fe40000000f00 */
[----:B------:R-:W-:Y:S02]  /*5b40*/  MOV R64, 0x5b60 ;  /* 0x00005b6000407802 */ /* 0x000fe40000000f00 */
[----:B0-----:R-:W-:Y:S05]  /*5b50*/  CALL.REL.NOINC `($__internal_109_$__cuda_sm70_shflsync_idx_p) ;  /* 0x0000978000007944 */ /* 0x001fea0003c00000 */
.L_x_4392:
[----:B------:R-:W-:Y:S05]  /*5b60*/  BRA.DIV ~URZ, `(.L_x_4393) ;  /* 0x000085527f007947 */ /* 0x000fea000b800000 */
[----:B------:R-:W2:Y:S04]  /*5b70*/  SHFL.IDX PT, R60, R60, RZ, 0x1f ;  /* 0x00001fff3c3c7589 */ /* 0x000ea800000e0000 */
[----:B------:R-:W3:Y:S04]  /*5b80*/  SHFL.IDX PT, R61, R61, RZ, 0x1f ;  /* 0x00001fff3d3d7589 */ /* 0x000ee800000e0000 */
[----:B------:R-:W4:Y:S04]  /*5b90*/  SHFL.IDX PT, R62, R62, RZ, 0x1f ;  /* 0x00001fff3e3e7589 */ /* 0x000f2800000e0000 */
[----:B------:R-:W1:Y:S04]  /*5ba0*/  SHFL.IDX PT, R63, R63, RZ, 0x1f ;  /* 0x00001fff3f3f7589 */ /* 0x000e6800000e0000 */
[----:B------:R-:W0:Y:S04]  /*5bb0*/  SHFL.UP PT, R206, R206, 0x1, RZ ;  /* 0x04200000cece7989 */ /* 0x000e2800000e00ff */
[----:B------:R-:W0:Y:S04]  /*5bc0*/  SHFL.UP PT, R205, R205, 0x1, RZ ;  /* 0x04200000cdcd7989 */ /* 0x000e2800000e00ff */
[----:B------:R-:W0:Y:S04]  /*5bd0*/  SHFL.UP PT, R68, R68, 0x1, RZ ;  /* 0x0420000044447989 */ /* 0x000e2800000e00ff */
[----:B------:R0:W0:Y:S02]  /*5be0*/  SHFL.UP PT, R69, R67, 0x1, RZ ;  /* 0x0420000043457989 */ /* 0x00002400000e00ff */
.L_x_4497:
[----:B0123--:R-:W0:Y:S01]  /*5bf0*/  LDS.128 R64, [R202+0x4250] ;  /* 0x00425000ca407984 */ /* 0x00fe220000000c00 */
[----:B----4-:R-:W-:-:S02]  /*5c00*/  FMUL.FTZ R70, R62, R205 ;  /* 0x000000cd3e467220 */ /* 0x010fc40000410000 */
[CC--:B------:R-:W-:Y:S02]  /*5c10*/  FMUL.FTZ R71, R63.reuse, R205.reuse ;  /* 0x000000cd3f477220 */ /* 0x0c0fe40000410000 */
[-C--:B------:R-:W-:Y:S02]  /*5c20*/  FFMA.FTZ R70, R63, R206.reuse, R70 ;  /* 0x000000ce3f467223 */ /* 0x080fe40000010046 */
[----:B------:R-:W-:Y:S02]  /*5c30*/  FFMA.FTZ R71, R62, R206, -R71 ;  /* 0x000000ce3e477223 */ /* 0x000fe40000010847 */
[----:B------:R-:W-:Y:S02]  /*5c40*/  @P1 FADD.FTZ R63, R70, R69 ;  /* 0x00000045463f1221 */ /* 0x000fe40000010000 */
[-C--:B------:R-:W-:Y:S02]  /*5c50*/  FMUL.FTZ R69, R61, R205.reuse ;  /* 0x000000cd3d457220 */ /* 0x080fe40000410000 */
[----:B------:R-:W-:-:S02]  /*5c60*/  FMUL.FTZ R205, R60, R205 ;  /* 0x000000cd3ccd7220 */ /* 0x000fc40000410000 */
        /* <DEDUP_REMOVED lines=15> */
.L_x_4386:
[----:B0-----:R-:W-:Y:S05]  /*5d60*/  BSYNC B0 ;  /* 0x0000000000007941 */ /* 0x001fea0003800000 */
.L_x_4385:
[CC--:B-1----:R-:W-:Y:S01]  /*5d70*/  FMUL.FTZ R60, R139.reuse, R196.reuse ;  /* 0x000000c48b3c7220 */ /* 0x0c2fe20000410000 */
        /* <DEDUP_REMOVED lines=146> */
[C---:B------:R-:W-:Y:S02]  /*66a0*/  FMUL.FTZ R61, R99.reuse, -R63 ;  /* 0x8000003f633d7220 */ /* 0x040fe40000410000 */
        /* <DEDUP_REMOVED lines=13> */
[----:B------:R-:W-:Y:S02]  /*6780*/  FMUL.FTZ R61, R99, R215 ;  /* 0x000000d7633d7220 */ /* 0x000fe40000410000 */
[----:B------:R-:W-:Y:S02]  /*6790*/  FFMA.FTZ R69, R101, R63, -R60 ;  /* 0x0000003f65457223 */ /* 0x000fe4000001083c */
[----:B------:R-:W-:-:S02]  /*67a0*/  FMUL.FTZ R60, R99, R203 ;  /* 0x000000cb633c7220 */ /* 0x000fc40000410000 */
[----:B------:R-:W-:Y:S02]  /*67b0*/  FFMA.FTZ R202, R100, R203, R61 ;  /* 0x000000cb64ca7223 */ /* 0x000fe4000001003d */
[----:B------:R-:W-:Y:S02]  /*67c0*/  FMUL.FTZ R62, R102, -R63 ;  /* 0x8000003f663e7220 */ /* 0x000fe40000410000 */
[----:B------:R-:W-:Y:S02]  /*67d0*/  FFMA.FTZ R61, R100, R215, -R60 ;  /* 0x000000d7643d7223 */ /* 0x000fe4000001083c */
[----:B------:R-:W-:Y:S02]  /*67e0*/  FADD.FTZ R202, RZ, R202 ;  /* 0x000000caffca7221 */ /* 0x000fe40000010000 */
[----:B------:R-:W-:Y:S02]  /*67f0*/  FFMA.FTZ R70, R101, R66, R62 ;  /* 0x0000004265467223 */ /* 0x000fe4000001003e */
[----:B------:R-:W-:-:S02]  /*6800*/  FMUL.FTZ R62, R102, -R64 ;  /* 0x80000040663e7220 */ /* 0x000fc40000410000 */
[----:B------:R-:W-:Y:S02]  /*6810*/  FADD.FTZ R214, R14, R61 ;  /* 0x0000003d0ed67221 */ /* 0x000fe40000010000 */
[----:B------:R-:W-:Y:S02]  /*6820*/  FMUL.FTZ R61, R163, R202 ;  /* 0x000000caa33d7220 */ /* 0x000fe40000410000 */
[-C--:B------:R-:W-:Y:S02]  /*6830*/  FMUL.FTZ R60, R102, -R65.reuse ;  /* 0x80000041663c7220 */ /* 0x080fe40000410000 */
[----:B------:R-:W-:Y:S02]  /*6840*/  FFMA.FTZ R65, R101, R65, R62 ;  /* 0x0000004165417223 */ /* 0x000fe4000001003e */
[-C--:B------:R-:W-:Y:S02]  /*6850*/  FMUL.FTZ R63, R163, R214.reuse ;  /* 0x000000d6a33f7220 */ /* 0x080fe40000410000 */
[C---:B------:R-:W-:Y:S01]  /*6860*/  FFMA.FTZ R62, R164.reuse, R214, -R61 ;  /* 0x000000d6a43e7223 */ /* 0x040fe2000001083d */
[----:B------:R-:W-:Y:S01]  /*6870*/  HFMA2.MMA R61, -RZ, RZ, 0, 0 ;  /* 0x00000000ff3d7435 */ /* 0x000fe200000001ff */
[----:B------:R-:W-:-:S02]  /*6880*/  FFMA.FTZ R125, R164, R202, R63 ;  /* 0x000000caa47d7223 */ /* 0x000fc4000001003f */
[----:B------:R-:W-:Y:S02]  /*6890*/  FADD.FTZ R213, R13, R62 ;  /* 0x0000003e0dd57221 */ /* 0x000fe40000010000 */
[----:B------:R-:W-:Y:S01]  /*68a0*/  FADD.FTZ R125, RZ, R125 ;  /* 0x0000007dff7d7221 */ /* 0x000fe20000010000 */
[----:B------:R-:W-:Y:S01]  /*68b0*/  CS2R R62, SRZ ;  /* 0x00000000003e7805 */ /* 0x000fe2000001ff00 */
[C---:B------:R-:W-:Y:S02]  /*68c0*/  FMUL.FTZ R66, R161.reuse, R213 ;  /* 0x000000d5a1427220 */ /* 0x040fe40000410000 */
[-C--:B------:R-:W-:Y:S02]  /*68d0*/  FMUL.FTZ R68, R161, R125.reuse ;  /* 0x0000007da1447220 */ /* 0x080fe40000410000 */
[C---:B------:R-:W-:Y:S02]  /*68e0*/  FFMA.FTZ R124, R162.reuse, R125, R66 ;  /* 0x0000007da27c7223 */ /* 0x040fe40000010042 */
[----:B------:R-:W-:-:S02]  /*68f0*/  FFMA.FTZ R217, R162, R213, -R68 ;  /* 0x000000d5a2d97223 */ /* 0x000fc40000010844 */
[----:B------:R-:W-:Y:S02]  /*6900*/  FADD.FTZ R124, RZ, R124 ;  /* 0x0000007cff7c7221 */ /* 0x000fe40000010000 */
[----:B------:R-:W-:Y:S02]  /*6910*/  FADD.FTZ R217, R12, R217 ;  /* 0x000000d90cd97221 */ /* 0x000fe40000010000 */
[C---:B------:R-:W-:Y:S02]  /*6920*/  FMUL.FTZ R68, R159.reuse, R124 ;  /* 0x0000007c9f447220 */ /* 0x040fe40000410000 */
[----:B------:R-:W-:Y:S02]  /*6930*/  FADD.FTZ R66, R190, R69 ;  /* 0x00000045be427221 */ /* 0x000fe40000010000 */
[-C--:B------:R-:W-:Y:S02]  /*6940*/  FMUL.FTZ R69, R159, R217.reuse ;  /* 0x000000d99f457220 */ /* 0x080fe40000410000 */
[----:B------:R-:W-:Y:S01]  /*6950*/  FFMA.FTZ R64, R101, R64, -R60 ;  /* 0x0000004065407223 */ /* 0x000fe2000001083c */
[----:B------:R-:W-:Y:S01]  /*6960*/  MOV R60, 0x3f800000 ;  /* 0x3f800000003c7802 */ /* 0x000fe20000000f00 */
[----:B------:R-:W-:-:S02]  /*6970*/  FFMA.FTZ R68, R160, R217, -R68 ;  /* 0x000000d9a0447223 */ /* 0x000fc40000010844 */
[----:B------:R-:W-:Y:S02]  /*6980*/  FFMA.FTZ R69, R160, R124, R69 ;  /* 0x0000007ca0457223 */ /* 0x000fe40000010045 */
[----:B------:R-:W-:Y:S01]  /*6990*/  FADD.FTZ R218, R11, R68 ;  /* 0x000000440bda7221 */ /* 0x000fe20000010000 */
[----:B------:R0:W1:Y:S01]  /*69a0*/  @!P0 LDS.128 R60, [R71.X16+0x5c60] ;  /* 0x005c6000473c8984 */ /* 0x000062000000cc00 */
[----:B------:R-:W-:Y:S01]  /*69b0*/  FADD.FTZ R212, RZ, R69 ;  /* 0x00000045ffd47221 */ /* 0x000fe20000010000 */
[----:B------:R-:W-:Y:S01]  /*69c0*/  ISETP.GT.U32.AND P0, PT, R98, 0x1f, PT ;  /* 0x0000001f6200780c */ /* 0x000fe20003f04070 */
[----:B------:R-:W-:Y:S02]  /*69d0*/  FADD.FTZ R67, -R189, R70 ;  /* 0x00000046bd437221 */ /* 0x000fe40000010100 */
[C---:B------:R-:W-:Y:S02]  /*69e0*/  FMUL.FTZ R69, R157.reuse, R212 ;  /* 0x000000d49d457220 */ /* 0x040fe40000410000 */
[-C--:B0-----:R-:W-:Y:S01]  /*69f0*/  FMUL.FTZ R71, R157, R218.reuse ;  /* 0x000000da9d477220 */ /* 0x081fe20000410000 */
[----:B------:R0:W-:Y:S01]  /*6a00*/  STS.128 [R98.X16+0x4660], R64 ;  /* 0x0046604062007388 */ /* 0x0001e2000000cc00 */
[----:B------:R-:W-:-:S02]  /*6a10*/  FFMA.FTZ R69, R158, R218, -R69 ;  /* 0x000000da9e457223 */ /* 0x000fc40000010845 */
[----:B------:R-:W-:Y:S02]  /*6a20*/  FFMA.FTZ R71, R158, R212, R71 ;  /* 0x000000d49e477223 */ /* 0x000fe40000010047 */
[----:B------:R-:W-:Y:S02]  /*6a30*/  FADD.FTZ R219, R10, R69 ;  /* 0x000000450adb7221 */ /* 0x000fe40000010000 */
[----:B------:R-:W-:-:S04]  /*6a40*/  FADD.FTZ R211, RZ, R71 ;  /* 0x00000047ffd37221 */ /* 0x000fc80000010000 */
        /* <DEDUP_REMOVED lines=42> */
[----:B------:R-:W-:-:S02]  /*6cf0*/  FMUL.FTZ R64, R141, R226 ;  /* 0x000000e28d407220 */ /* 0x000fc40000410000 */
        /* <DEDUP_REMOVED lines=12> */
[----:B-1----:R-:W-:Y:S02]  /*6dc0*/  SHF.L.U32 R68, R98, 0x5, RZ ;  /* 0x0000000562447819 */ /* 0x002fe400000006ff */
[----:B------:R-:W-:-:S03]  /*6dd0*/  ISETP.NE.AND P0, PT, R252, 0x1f, PT ;  /* 0x0000001ffc00780c */ /* 0x000fc60003f05270 */
[----:B------:R-:W-:Y:S04]  /*6de0*/  LDS.128 R64, [R68+0x4660] ;  /* 0x0046600044407984 */ /* 0x000fe80000000c00 */
        /* <DEDUP_REMOVED lines=10> */
[----:B------:R-:W-:Y:S01]  /*6e90*/  MOV R71, R239 ;  /* 0x000000ef00477202 */ /* 0x000fe20000000f00 */
[----:B------:R-:W-:-:S02]  /*6ea0*/  FADD.FTZ R68, R66, R68 ;  /* 0x0000004442447221 */ /* 0x000fc40000010000 */
[----:B------:R-:W-:-:S05]  /*6eb0*/  FADD.FTZ R70, R67, R65 ;  /* 0x0000004143467221 */ /* 0x000fca0000010000 */
[----:B------:R-:W-:Y:S01]  /*6ec0*/  MOV R238, R70 ;  /* 0x0000004600ee7202 */ /* 0x000fe20000000f00 */
[----:B------:R-:W-:Y:S05]  /*6ed0*/  BRA.DIV ~URZ, `(.L_x_4396) ;  /* 0x000075227f007947 */ /* 0x000fea000b800000 */
[----:B------:R0:W1:Y:S02]  /*6ee0*/  SHFL.DOWN PT, R67, R239, 0x1, 0x1f ;  /* 0x08201f00ef437f89 */ /* 0x00006400000e0000 */
.L_x_4498:
[----:B------:R-:W-:Y:S05]  /*6ef0*/  BRA.DIV ~URZ, `(.L_x_4397) ;  /* 0x000075827f007947 */ /* 0x000fea000b800000 */
[----:B------:R-:W2:Y:S04]  /*6f00*/  SHFL.DOWN PT, R69, R69, 0x1, 0x1f ;  /* 0x08201f0045457f89 */ /* 0x000ea800000e0000 */
[----:B0-----:R0:W3:Y:S04]  /*6f10*/  SHFL.DOWN PT, R239, R68, 0x1, 0x1f ;  /* 0x08201f0044ef7f89 */ /* 0x0010e800000e0000 */
[----:B------:R0:W4:Y:S02]  /*6f20*/  SHFL.DOWN PT, R64, R70, 0x1, 0x1f ;  /* 0x08201f0046407f89 */ /* 0x00012400000e0000 */
.L_x_4499:
[----:B------:R-:W-:Y:S01]  /*6f30*/  BSSY B1, `(.L_x_4398) ;  /* 0x000000d000017945 */ /* 0x000fe20003800000 */
[----:B------:R-:W-:Y:S05]  /*6f40*/  @!P0 BRA `(.L_x_4399) ;  /* 0x000000b000008947 */ /* 0x000fea0003800000 */
        /* <DEDUP_REMOVED lines=11> */
.L_x_4399:
[----:B------:R-:W-:Y:S05]  /*7000*/  BSYNC B1 ;  /* 0x0000000000017941 */ /* 0x000fea0003800000 */
.L_x_4398:
[----:B------:R-:W-:Y:S01]  /*7010*/  ISETP.GT.U32.AND P0, PT, R252, 0x1d, PT ;  /* 0x0000001dfc00780c */ /* 0x000fe20003f04070 */
[----:B------:R-:W-:Y:S05]  /*7020*/  BRA.DIV ~URZ, `(.L_x_4400) ;  /* 0x000075b27f007947 */ /* 0x000fea000b800000 */
[----:B-1----:R1:W0:Y:S04]  /*7030*/  SHFL.DOWN PT, R67, R71, 0x2, 0x1f ;  /* 0x08401f0047437f89 */ /* 0x00222800000e0000 */
[----:B--2---:R1:W2:Y:S04]  /*7040*/  SHFL.DOWN PT, R69, R240, 0x2, 0x1f ;  /* 0x08401f00f0457f89 */ /* 0x0042a800000e0000 */
[----:B0-----:R1:W0:Y:S04]  /*7050*/  SHFL.DOWN PT, R70, R68, 0x2, 0x1f ;  /* 0x08401f0044467f89 */ /* 0x00122800000e0000 */
[----:B----4-:R1:W4:Y:S02]  /*7060*/  SHFL.DOWN PT, R64, R238, 0x2, 0x1f ;  /* 0x08401f00ee407f89 */ /* 0x01032400000e0000 */
.L_x_4500:
[----:B------:R-:W-:Y:S01]  /*7070*/  BSSY B1, `(.L_x_4401) ;  /* 0x000000d000017945 */ /* 0x000fe20003800000 */
[----:B------:R-:W-:Y:S05]  /*7080*/  @P0 BRA `(.L_x_4402) ;  /* 0x000000b000000947 */ /* 0x000fea0003800000 */
[----:B----4-:R-:W-:-:S04]  /*7090*/  FMUL.FTZ R65, R240, R64 ;  /* 0x00000040f0417220 */ /* 0x010fc80000410000 */
[CC--:B0-----:R-:W-:Y:S02]  /*70a0*/  FFMA.FTZ R65, R71.reuse, R70.reuse, -R65 ;  /* 0x0000004647417223 */ /* 0x0c1fe40000010841 */
        /* <DEDUP_REMOVED lines=9> */
.L_x_4402:
[----:B------:R-:W-:Y:S05]  /*7140*/  BSYNC B1 ;  /* 0x0000000000017941 */ /* 0x000fea0003800000 */
.L_x_4401:
[----:B------:R-:W-:Y:S01]  /*7150*/  ISETP.GT.U32.AND P0, PT, R252, 0x1b, PT ;  /* 0x0000001bfc00780c */ /* 0x000fe20003f04070 */
[----:B------:R-:W-:Y:S10]  /*7160*/  BRA.DIV ~URZ, `(.L_x_4403) ;  /* 0x000076427f007947 */ /* 0x000ff4000b800000 */
[----:B------:R1:W4:Y:S02]  /*7170*/  SHFL.DOWN PT, R67, R71, 0x4, 0x1f ;  /* 0x08801f0047437f89 */ /* 0x00032400000e0000 */
.L_x_4501:
[----:B------:R-:W-:Y:S05]  /*7180*/  BRA.DIV ~URZ, `(.L_x_4404) ;  /* 0x000076a27f007947 */ /* 0x000fea000b800000 */
[----:B--2---:R2:W1:Y:S04]  /*7190*/  SHFL.DOWN PT, R69, R240, 0x4, 0x1f ;  /* 0x08801f00f0457f89 */ /* 0x00446800000e0000 */
[----:B0-----:R2:W0:Y:S04]  /*71a0*/  SHFL.DOWN PT, R70, R68, 0x4, 0x1f ;  /* 0x08801f0044467f89 */ /* 0x00142800000e0000 */
[----:B----4-:R2:W4:Y:S02]  /*71b0*/  SHFL.DOWN PT, R64, R238, 0x4, 0x1f ;  /* 0x08801f00ee407f89 */ /* 0x01052400000e0000 */
.L_x_4502:
[----:B------:R-:W-:Y:S01]  /*71c0*/  BSSY B1, `(.L_x_4405) ;  /* 0x000000d000017945 */ /* 0x000fe20003800000 */
[----:B------:R-:W-:Y:S05]  /*71d0*/  @P0 BRA `(.L_x_4406) ;  /* 0x000000b000000947 */ /* 0x000fea0003800000 */
[----:B----4-:R-:W-:-:S04]  /*71e0*/  FMUL.FTZ R65, R240, R64 ;  /* 0x00000040f0417220 */ /* 0x010fc80000410000 */
[CC--:B0-----:R-:W-:Y:S02]  /*71f0*/  FFMA.FTZ R65, R71.reuse, R70.reuse, -R65 ;  /* 0x0000004647417223 */ /* 0x0c1fe40000010841 */
[----:B------:R-:W-:Y:S02]  /*7200*/  FMUL.FTZ R70, R240, R70 ;  /* 0x00000046f0467220 */ /* 0x000fe40000410000 */
[----:B-12---:R-:W-:Y:S02]  /*7210*/  FADD.FTZ R68, R68, R65 ;  /* 0x0000004144447221 */ /* 0x006fe40000010000 */
[----:B------:R-:W-:Y:S02]  /*7220*/  FFMA.FTZ R70, R71, R64, R70 ;  /* 0x0000004047467223 */ /* 0x000fe40000010046 */
[C---:B------:R-:W-:Y:S02]  /*7230*/  FMUL.FTZ R64, R240.reuse, R69 ;  /* 0x00000045f0407220 */ /* 0x040fe40000410000 */
[----:B------:R-:W-:-:S02]  /*7240*/  FMUL.FTZ R240, R240, R67 ;  /* 0x00000043f0f07220 */ /* 0x000fc40000410000 */
[C---:B------:R-:W-:Y:S02]  /*7250*/  FFMA.FTZ R64, R71.reuse, R67, -R64 ;  /* 0x0000004347407223 */ /* 0x040fe40000010840 */
[----:B------:R-:W-:Y:S02]  /*7260*/  FFMA.FTZ R240, R71, R69, R240 ;  /* 0x0000004547f07223 */ /* 0x000fe400000100f0 */
[----:B------:R-:W-:Y:S01]  /*7270*/  FADD.FTZ R238, R238, R70 ;  /* 0x00000046eeee7221 */ /* 0x000fe20000010000 */
[----:B------:R-:W-:Y:S02]  /*7280*/  MOV R71, R64 ;  /* 0x0000004000477202 */ /* 0x000fe40000000f00 */
.L_x_4406:
[----:B------:R-:W-:Y:S05]  /*7290*/  BSYNC B1 ;  /* 0x0000000000017941 */ /* 0x000fea0003800000 */
.L_x_4405:
[----:B------:R-:W-:Y:S01]  /*72a0*/  ISETP.GT.U32.AND P0, PT, R252, 0x17, PT ;  /* 0x00000017fc00780c */ /* 0x000fe20003f04070 */
[----:B------:R-:W-:Y:S05]  /*72b0*/  BRA.DIV ~URZ, `(.L_x_4407) ;  /* 0x000076d27f007947 */ /* 0x000fea000b800000 */
[----:B------:R2:W4:Y:S04]  /*72c0*/  SHFL.DOWN PT, R67, R71, 0x8, 0x1f ;  /* 0x09001f0047437f89 */ /* 0x00052800000e0000 */
[----:B-1----:R2:W1:Y:S04]  /*72d0*/  SHFL.DOWN PT, R69, R240, 0x8, 0x1f ;  /* 0x09001f00f0457f89 */ /* 0x00246800000e0000 */
[----:B0-----:R2:W0:Y:S04]  /*72e0*/  SHFL.DOWN PT, R70, R68, 0x8, 0x1f ;  /* 0x09001f0044467f89 */ /* 0x00142800000e0000 */
[----:B----4-:R2:W4:Y:S02]  /*72f0*/  SHFL.DOWN PT, R64, R238, 0x8, 0x1f ;  /* 0x09001f00ee407f89 */ /* 0x01052400000e0000 */
.L_x_4503:
[----:B------:R-:W-:Y:S01]  /*7300*/  BSSY B1, `(.L_x_4408) ;  /* 0x000000d000017945 */ /* 0x000fe20003800000 */
[----:B------:R-:W-:Y:S05]  /*7310*/  @P0 BRA `(.L_x_4409) ;  /* 0x000000b000000947 */ /* 0x000fea0003800000 */
[----:B----4-:R-:W-:-:S04]  /*7320*/  FMUL.FTZ R65, R240, R64 ;  /* 0x00000040f0417220 */ /* 0x010fc80000410000 */
[CC--:B0-----:R-:W-:Y:S02]  /*7330*/  FFMA.FTZ R65, R71.reuse, R70.reuse, -R65 ;  /* 0x0000004647417223 */ /* 0x0c1fe40000010841 */
[----:B------:R-:W-:Y:S02]  /*7340*/  FMUL.FTZ R70, R240, R70 ;  /* 0x00000046f0467220 */ /* 0x000fe40000410000 */
[----:B--2---:R-:W-:Y:S02]  /*7350*/  FADD.FTZ R68, R68, R65 ;  /* 0x0000004144447221 */ /* 0x004fe40000010000 */
[----:B------:R-:W-:Y:S02]  /*7360*/  FFMA.FTZ R70, R71, R64, R70 ;  /* 0x0000004047467223 */ /* 0x000fe40000010046 */
[C---:B-1----:R-:W-:Y:S02]  /*7370*/  FMUL.FTZ R64, R240.reuse, R69 ;  /* 0x00000045f0407220 */ /* 0x042fe40000410000 */
[----:B------:R-:W-:-:S02]  /*7380*/  FMUL.FTZ R240, R240, R67 ;  /* 0x00000043f0f07220 */ /* 0x000fc40000410000 */
[C---:B------:R-:W-:Y:S02]  /*7390*/  FFMA.FTZ R64, R71.reuse, R67, -R64 ;  /* 0x0000004347407223 */ /* 0x040fe40000010840 */
[----:B------:R-:W-:Y:S02]  /*73a0*/  FFMA.FTZ R240, R71, R69, R240 ;  /* 0x0000004547f07223 */ /* 0x000fe400000100f0 */
[----:B------:R-:W-:Y:S01]  /*73b0*/  FADD.FTZ R238, R238, R70 ;  /* 0x00000046eeee7221 */ /* 0x000fe20000010000 */
[----:B------:R-:W-:Y:S02]  /*73c0*/  MOV R71, R64 ;  /* 0x0000004000477202 */ /* 0x000fe40000000f00 */
.L_x_4409:
[----:B------:R-:W-:Y:S05]  /*73d0*/  BSYNC B1 ;  /* 0x0000000000017941 */ /* 0x000fea0003800000 */
.L_x_4408:
[----:B------:R-:W-:Y:S01]  /*73e0*/  ISETP.GT.U32.AND P0, PT, R252, 0xf, PT ;  /* 0x0000000ffc00780c */ /* 0x000fe20003f04070 */
[----:B------:R-:W-:Y:S10]  /*73f0*/  BRA.DIV ~URZ, `(.L_x_4410) ;  /* 0x000077627f007947 */ /* 0x000ff4000b800000 */
[----:B------:R2:W4:Y:S02]  /*7400*/  SHFL.DOWN PT, R67, R71, 0x10, 0x1f ;  /* 0x0a001f0047437f89 */ /* 0x00052400000e0000 */
.L_x_4504:
[----:B------:R-:W-:Y:S05]  /*7410*/  BRA.DIV ~URZ, `(.L_x_4411) ;  /* 0x000077c27f007947 */ /* 0x000fea000b800000 */
[----:B-1----:R1:W2:Y:S04]  /*7420*/  SHFL.DOWN PT, R69, R240, 0x10, 0x1f ;  /* 0x0a001f00f0457f89 */ /* 0x0022a800000e0000 */
[----:B0-----:R1:W0:Y:S04]  /*7430*/  SHFL.DOWN PT, R70, R68, 0x10, 0x1f ;  /* 0x0a001f0044467f89 */ /* 0x00122800000e0000 */
[----:B----4-:R1:W4:Y:S02]  /*7440*/  SHFL.DOWN PT, R64, R238, 0x10, 0x1f ;  /* 0x0a001f00ee407f89 */ /* 0x01032400000e0000 */
.L_x_4505:
        /* <DEDUP_REMOVED lines=13> */
.L_x_4413:
[----:B------:R-:W-:Y:S05]  /*7520*/  BSYNC B1 ;  /* 0x0000000000017941 */ /* 0x000fea0003800000 */
.L_x_4412:
[----:B------:R-:W-:Y:S05]  /*7530*/  BRA.DIV ~URZ, `(.L_x_4414) ;  /* 0x000078027f007947 */ /* 0x000fea000b800000 */
[----:B----4-:R-:W4:Y:S04]  /*7540*/  SHFL.IDX PT, R64, R240, RZ, 0x1f ;  /* 0x00001ffff0407589 */ /* 0x010f2800000e0000 */
[----:B0-----:R-:W0:Y:S04]  /*7550*/  SHFL.IDX PT, R70, R71, RZ, 0x1f ;  /* 0x00001fff47467589 */ /* 0x001e2800000e0000 */
[----:B--2---:R-:W2:Y:S04]  /*7560*/  SHFL.IDX PT, R69, R68, RZ, 0x1f ;  /* 0x00001fff44457589 */ /* 0x004ea800000e0000 */
[----:B------:R-:W1:Y:S04]  /*7570*/  SHFL.IDX PT, R67, R238, RZ, 0x1f ;  /* 0x00001fffee437589 */ /* 0x000e6800000e0000 */
[----:B---3--:R-:W3:Y:S04]  /*7580*/  SHFL.IDX PT, R239, R62, RZ, 0x1f ;  /* 0x00001fff3eef7589 */ /* 0x008ee800000e0000 */
[----:B------:R-:W1:Y:S04]  /*7590*/  SHFL.IDX PT, R241, R63, RZ, 0x1f ;  /* 0x00001fff3ff17589 */ /* 0x000e6800000e0000 */
[----:B------:R-:W1:Y:S01]  /*75a0*/  SHFL.DOWN PT, R71, R71, 0x1, 0x1f ;  /* 0x08201f0047477f89 */ /* 0x000e6200000e0000 */
[----:B----4-:R-:W-:-:S02]  /*75b0*/  FMUL.FTZ R242, R63, R64 ;  /* 0x000000403ff27220 */ /* 0x010fc40000410000 */
[----:B------:R-:W-:Y:S01]  /*75c0*/  FMUL.FTZ R243, R62, R64 ;  /* 0x000000403ef37220 */ /* 0x000fe20000410000 */
[----:B-1----:R-:W1:Y:S01]  /*75d0*/  SHFL.DOWN PT, R240, R240, 0x1, 0x1f ;  /* 0x08201f00f0f07f89 */ /* 0x002e6200000e0000 */
[C---:B0-----:R-:W-:Y:S02]  /*75e0*/  FMUL.FTZ R245, R60.reuse, R70 ;  /* 0x000000463cf57220 */ /* 0x041fe40000410000 */
[----:B------:R-:W-:Y:S01]  /*75f0*/  FMUL.FTZ R244, R60, R64 ;  /* 0x000000403cf47220 */ /* 0x000fe20000410000 */
[----:B------:R-:W0:Y:S01]  /*7600*/  SHFL.DOWN PT, R68, R68, 0x1, 0x1f ;  /* 0x08201f0044447f89 */ /* 0x000e2200000e0000 */
[-C--:B------:R-:W-:Y:S02]  /*7610*/  FFMA.FTZ R242, R62, R70.reuse, -R242 ;  /* 0x000000463ef27223 */ /* 0x080fe400000108f2 */
[----:B------:R-:W-:Y:S01]  /*7620*/  FFMA.FTZ R243, R63, R70, R243 ;  /* 0x000000463ff37223 */ /* 0x000fe200000100f3 */
[----:B------:R-:W4:Y:S04]  /*7630*/  SHFL.DOWN PT, R238, R238, 0x1, 0x1f ;  /* 0x08201f00eeee7f89 */ /* 0x000f2800000e0000 */
[----:B------:R-:W0:Y:S04]  /*7640*/  SHFL.IDX PT, R246, R61, RZ, 0x1f ;  /* 0x00001fff3df67589 */ /* 0x000e2800000e0000 */
[----:B------:R5:W0:Y:S02]  /*7650*/  SHFL.IDX PT, R247, R60, RZ, 0x1f ;  /* 0x00001fff3cf77589 */ /* 0x000a2400000e0000 */
[----:B-----5:R-:W-:-:S02]  /*7660*/  FMUL.FTZ R60, R61, R64 ;  /* 0x000000403d3c7220 */ /* 0x020fc40000410000 */
.L_x_4506:
[----:B-123--:R-:W-:Y:S01]  /*7670*/  ISETP.NE.AND P0, PT, R98, 0x1f, PT ;  /* 0x0000001f6200780c */ /* 0x00efe20003f05270 */
[----:B------:R-:W-:Y:S01]  /*7680*/  BSSY B1, `(.L_x_4415) ;  /* 0x0000014000017945 */ /* 0x000fe20003800000 */
[----:B------:R-:W-:Y:S01]  /*7690*/  FADD.FTZ R63, R243, R67 ;  /* 0x00000043f33f7221 */ /* 0x000fe20000010000 */
[----:B0-----:R-:W-:Y:S01]  /*76a0*/  MOV R64, R247 ;  /* 0x000000f700407202 */ /* 0x001fe20000000f00 */
[----:B------:R-:W-:Y:S01]  /*76b0*/  FADD.FTZ R60, -R60, R245 ;  /* 0x000000f53c3c7221 */ /* 0x000fe20000010100 */
[----:B------:R-:W-:Y:S01]  /*76c0*/  MOV R65, R246 ;  /* 0x000000f600417202 */ /* 0x000fe20000000f00 */
[----:B------:R-:W-:Y:S01]  /*76d0*/  FFMA.FTZ R61, R61, R70, R244 ;  /* 0x000000463d3d7223 */ /* 0x000fe200000100f4 */
        /* <DEDUP_REMOVED lines=13> */
[----:B----4-:R-:W-:Y:S02]  /*77b0*/  FADD.FTZ R67, R67, R238 ;  /* 0x000000ee43437221 */ /* 0x010fe40000010000 */
.L_x_4416:
[----:B------:R-:W-:Y:S05]  /*77c0*/  BSYNC B1 ;  /* 0x0000000000017941 */ /* 0x000fea0003800000 */
.L_x_4415:
[----:B------:R-:W-:-:S05]  /*77d0*/  SHF.L.U32 R239, R98, 0x5, RZ ;  /* 0x0000000562ef7819 */ /* 0x000fca00000006ff */
[----:B------:R-:W0:Y:S04]  /*77e0*/  LDS.128 R68, [R239+0x4670] ;  /* 0x00467000ef447984 */ /* 0x000e280000000c00 */
[----:B------:R1:W-:Y:S01]  /*77f0*/  STS.128 [R239+0x4670], R64 ;  /* 0x00467040ef007388 */ /* 0x0003e20000000c00 */
[----:B0---4-:R-:W-:-:S04]  /*7800*/  FMUL.FTZ R238, R69, R67 ;  /* 0x0000004345ee7220 */ /* 0x011fc80000410000 */
[----:B------:R-:W-:-:S04]  /*7810*/  FFMA.FTZ R238, R68, R66, -R238 ;  /* 0x0000004244ee7223 */ /* 0x000fc800000108ee */
[----:B------:R-:W-:Y:S02]  /*7820*/  FADD.FTZ R70, R70, R238 ;  /* 0x000000ee46467221 */ /* 0x000fe40000010000 */
[C---:B------:R-:W-:Y:S02]  /*7830*/  FMUL.FTZ R238, R69.reuse, R66 ;  /* 0x0000004245ee7220 */ /* 0x040fe40000410000 */
[C---:B-1----:R-:W-:Y:S02]  /*7840*/  FMUL.FTZ R66, R69.reuse, R64 ;  /* 0x0000004045427220 */ /* 0x042fe40000410000 */
[C---:B------:R-:W-:Y:S02]  /*7850*/  FFMA.FTZ R67, R68.reuse, R67, R238 ;  /* 0x0000004344437223 */ /* 0x040fe400000100ee */
[-C--:B------:R-:W-:Y:S02]  /*7860*/  FMUL.FTZ R238, R69, R65.reuse ;  /* 0x0000004145ee7220 */ /* 0x080fe40000410000 */
[----:B------:R-:W-:-:S02]  /*7870*/  FFMA.FTZ R69, R68, R65, R66 ;  /* 0x0000004144457223 */ /* 0x000fc40000010042 */
[----:B------:R-:W-:Y:S02]  /*7880*/  FFMA.FTZ R68, R68, R64, -R238 ;  /* 0x0000004044447223 */ /* 0x000fe400000108ee */
[----:B------:R-:W-:-:S05]  /*7890*/  FADD.FTZ R71, R71, R67 ;  /* 0x0000004347477221 */ /* 0x000fca0000010000 */
[----:B------:R0:W-:Y:S02]  /*78a0*/  STS.128 [R239+0x4660], R68 ;  /* 0x00466044ef007388 */ /* 0x0001e40000000c00 */
.L_x_4395:
[----:B-1----:R-:W-:Y:S05]  /*78b0*/  BSYNC B0 ;  /* 0x0000000000007941 */ /* 0x002fea0003800000 */
.L_x_4394:
[----:B------:R-:W-:Y:S01]  /*78c0*/  WARPSYNC 0xffffffff ;  /* 0xffffffff00007948 */ /* 0x000fe20003800000 */
[----:B------:R-:W-:Y:S01]  /*78d0*/  ISETP.NE.AND P0, PT, R98, RZ, PT ;  /* 0x000000ff6200720c */ /* 0x000fe20003f05270 */
[----:B------:R-:W-:Y:S02]  /*78e0*/  FADD.FTZ R232, RZ, R232 ;  /* 0x000000e8ffe87221 */ /* 0x000fe40000010000 */
[----:B------:R-:W-:Y:S01]  /*78f0*/  BAR.SYNC.DEFER_BLOCKING 0x0 ;  /* 0x0000000000007b1d */ /* 0x000fe20000010000 */
[----:B0-----:R-:W-:Y:S01]  /*7900*/  FMUL.FTZ R71, R117, R208 ;  /* 0x000000d075477220 */ /* 0x001fe20000410000 */
[----:B------:R-:W-:Y:S01]  /*7910*/  MOV R68, UR7 ;  /* 0x0000000700447c02 */ /* 0x000fe20008000f00 */
[----:B------:R-:W-:Y:S02]  /*7920*/  FMUL.FTZ R69, R121, R210 ;  /* 0x000000d279457220 */ /* 0x000fe40000410000 */
[----:B------:R-:W-:Y:S01]  /*7930*/  FFMA.FTZ R70, R118, R222, -R71 ;  /* 0x000000de76467223 */ /* 0x000fe20000010847 */
[----:B------:R-:W-:Y:S01]  /*7940*/  BSSY B0, `(.L_x_4417) ;  /* 0x000024d000007945 */ /* 0x000fe20003800000 */
[C---:B------:R-:W-:Y:S02]  /*7950*/  FMUL.FTZ R71, R115.reuse, R207 ;  /* 0x000000cf73477220 */ /* 0x040fe40000410000 */
[----:B------:R-:W-:-:S02]  /*7960*/  FMUL.FTZ R115, R115, R223 ;  /* 0x000000df73737220 */ /* 0x000fc40000410000 */
[C---:B------:R-:W-:Y:S02]  /*7970*/  FFMA.FTZ R71, R116.reuse, R223, -R71 ;  /* 0x000000df74477223 */ /* 0x040fe40000010847 */
[----:B------:R-:W-:Y:S02]  /*7980*/  FFMA.FTZ R116, R116, R207, R115 ;  /* 0x000000cf74747223 */ /* 0x000fe40000010073 */
[----:B------:R-:W-:Y:S02]  /*7990*/  FMUL.FTZ R117, R117, R222 ;  /* 0x000000de75757220 */ /* 0x000fe40000410000 */
[----:B------:R-:W-:Y:S02]  /*79a0*/  FMUL.FTZ R115, R204, UR20 ;  /* 0x00000014cc737c20 */ /* 0x000fe40008410000 */
[----:B------:R-:W-:Y:S02]  /*79b0*/  FFMA.FTZ R118, R118, R208, R117 ;  /* 0x000000d076767223 */ /* 0x000fe40000010075 */
[----:B------:R-:W-:-:S02]  /*79c0*/  FFMA.FTZ R238, R216, UR21, R115 ;  /* 0x00000015d8ee7c23 */ /* 0x000fc40008010073 */
[----:B------:R-:W-:Y:S01]  /*79d0*/  FADD.FTZ R117, R75, R75 ;  /* 0x0000004b4b757221 */ /* 0x000fe20000010000 */
[----:B------:R-:W0:Y:S01]  /*79e0*/  LDS.64 R64, [R98.X16+0x4668] ;  /* 0x0046680062407984 */ /* 0x000e22000000ca00 */
[C---:B------:R-:W-:Y:S02]  /*79f0*/  FMUL.FTZ R67, R133.reuse, R202 ;  /* 0x000000ca85437220 */ /* 0x040fe40000410000 */
[----:B------:R-:W-:Y:S01]  /*7a00*/  FMUL.FTZ R133, R133, R214 ;  /* 0x000000d685857220 */ /* 0x000fe20000410000 */
[----:B------:R1:W-:Y:S01]  /*7a10*/  @!P0 STS.128 [R68.X16+0x5c60], R60 ;  /* 0x005c603c44008388 */ /* 0x0003e2000000cc00 */
[-C--:B------:R-:W-:Y:S02]  /*7a20*/  FMUL.FTZ R121, R121, R220.reuse ;  /* 0x000000dc79797220 */ /* 0x080fe40000410000 */
[----:B-1----:R-:W-:Y:S02]  /*7a30*/  FFMA.FTZ R68, R122, R220, -R69 ;  /* 0x000000dc7a447223 */ /* 0x002fe40000010845 */
[----:B------:R-:W-:-:S02]  /*7a40*/  FMUL.FTZ R69, R119, R209 ;  /* 0x000000d177457220 */ /* 0x000fc40000410000 */
[-C--:B------:R-:W-:Y:S02]  /*7a50*/  FMUL.FTZ R119, R119, R221.reuse ;  /* 0x000000dd77777220 */ /* 0x080fe40000410000 */
[C---:B------:R-:W-:Y:S02]  /*7a60*/  FFMA.FTZ R69, R120.reuse, R221, -R69 ;  /* 0x000000dd78457223 */ /* 0x040fe40000010845 */
[----:B------:R-:W-:Y:S02]  /*7a70*/  FFMA.FTZ R120, R120, R209, R119 ;  /* 0x000000d178787223 */ /* 0x000fe40000010077 */
[C---:B------:R-:W-:Y:S02]  /*7a80*/  FFMA.FTZ R60, R134.reuse, R214, -R67 ;  /* 0x000000d6863c7223 */ /* 0x040fe40000010843 */
[----:B------:R-:W-:Y:S02]  /*7a90*/  FFMA.FTZ R134, R134, R202, R133 ;  /* 0x000000ca86867223 */ /* 0x000fe40000010085 */
[----:B------:R-:W-:-:S02]  /*7aa0*/  FMUL.FTZ R61, R131, R125 ;  /* 0x0000007d833d7220 */ /* 0x000fc40000410000 */
[-C--:B------:R-:W-:Y:S02]  /*7ab0*/  FMUL.FTZ R131, R131, R213.reuse ;  /* 0x000000d583837220 */ /* 0x080fe40000410000 */
[----:B------:R-:W-:Y:S02]  /*7ac0*/  FFMA.FTZ R61, R132, R213, -R61 ;  /* 0x000000d5843d7223 */ /* 0x000fe4000001083d */
[-C--:B0-----:R-:W-:Y:S02]  /*7ad0*/  FMUL.FTZ R66, R65, -R111.reuse ;  /* 0x8000006f41427220 */ /* 0x081fe40000410000 */
[----:B------:R-:W-:Y:S02]  /*7ae0*/  FFMA.FTZ R122, R122, R210, R121 ;  /* 0x000000d27a7a7223 */ /* 0x000fe40000010079 */
[C---:B------:R-:W-:Y:S02]  /*7af0*/  FFMA.FTZ R66, R64.reuse, R110, -R66 ;  /* 0x0000006e40427223 */ /* 0x040fe40000010842 */
[----:B------:R-:W-:-:S02]  /*7b00*/  FMUL.FTZ R64, R64, -R111 ;  /* 0x8000006f40407220 */ /* 0x000fc40000410000 */
[C---:B------:R-:W-:Y:S02]  /*7b10*/  FMUL.FTZ R111, R113.reuse, R206 ;  /* 0x000000ce716f7220 */ /* 0x040fe40000410000 */
[----:B------:R-:W-:Y:S02]  /*7b20*/  FMUL.FTZ R113, R113, R224 ;  /* 0x000000e071717220 */ /* 0x000fe40000410000 */
[----:B------:R-:W-:Y:S02]  /*7b30*/  FFMA.FTZ R64, R65, R110, R64 ;  /* 0x0000006e41407223 */ /* 0x000fe40000010040 */
        /* <DEDUP_REMOVED lines=10> */
[C---:B------:R-:W-:Y:S02]  /*7be0*/  FMUL.FTZ R111, R105.reuse, R228 ;  /* 0x000000e4696f7220 */ /* 0x040fe40000410000 */
[-C--:B------:R-:W-:Y:S02]  /*7bf0*/  FMUL.FTZ R113, R105, R229.reuse ;  /* 0x000000e569717220 */ /* 0x080fe40000410000 */
[C---:B------:R-:W-:Y:S02]  /*7c00*/  FMUL.FTZ R65, R137.reuse, R204 ;  /* 0x000000cc89417220 */ /* 0x040fe40000410000 */
[----:B------:R-:W-:Y:S02]  /*7c10*/  FMUL.FTZ R137, R137, R216 ;  /* 0x000000d889897220 */ /* 0x000fe40000410000 */
[----:B------:R-:W-:-:S02]  /*7c20*/  FFMA.FTZ R105, R106, R229, -R111 ;  /* 0x000000e56a697223 */ /* 0x000fc4000001086f */
[----:B------:R-:W-:Y:S02]  /*7c30*/  FADD.FTZ R195, R195, R66 ;  /* 0x00000042c3c37221 */ /* 0x000fe40000010000 */
[----:B------:R-:W-:Y:S02]  /*7c40*/  FFMA.FTZ R106, R106, R228, R113 ;  /* 0x000000e46a6a7223 */ /* 0x000fe40000010071 */
[----:B------:R-:W-:Y:S02]  /*7c50*/  FFMA.FTZ R65, R138, R216, -R65 ;  /* 0x000000d88a417223 */ /* 0x000fe40000010841 */
[----:B------:R-:W-:Y:S02]  /*7c60*/  FMUL.FTZ R66, R135, R203 ;  /* 0x000000cb87427220 */ /* 0x000fe40000410000 */
[----:B------:R-:W-:Y:S02]  /*7c70*/  FMUL.FTZ R113, R204, UR21 ;  /* 0x00000015cc717c20 */ /* 0x000fe40008410000 */
[----:B------:R-:W-:-:S02]  /*7c80*/  FADD.FTZ R111, R76, R76 ;  /* 0x0000004c4c6f7221 */ /* 0x000fc40000010000 */
[----:B------:R-:W-:Y:S02]  /*7c90*/  FFMA.FTZ R138, R138, R204, R137 ;  /* 0x000000cc8a8a7223 */ /* 0x000fe40000010089 */
[-C--:B------:R-:W-:Y:S02]  /*7ca0*/  FMUL.FTZ R135, R135, R215.reuse ;  /* 0x000000d787877220 */ /* 0x080fe40000410000 */
[----:B------:R-:W-:Y:S02]  /*7cb0*/  FFMA.FTZ R66, R136, R215, -R66 ;  /* 0x000000d788427223 */ /* 0x000fe40000010842 */
[----:B------:R-:W-:Y:S02]  /*7cc0*/  FFMA.FTZ R240, R216, UR20, -R113 ;  /* 0x00000014d8f07c23 */ /* 0x000fe40008010871 */
[----:B------:R-:W-:Y:S02]  /*7cd0*/  FFMA.FTZ R115, R111, R65, RZ ;  /* 0x000000416f737223 */ /* 0x000fe400000100ff */
[----:B------:R-:W-:-:S02]  /*7ce0*/  FFMA.FTZ R136, R136, R203, R135 ;  /* 0x000000cb88887223 */ /* 0x000fc40000010087 */
[----:B------:R-:W-:Y:S02]  /*7cf0*/  FFMA.FTZ R113, -R111, R138, RZ ;  /* 0x0000008a6f717223 */ /* 0x000fe400000101ff */
[C---:B------:R-:W-:Y:S02]  /*7d00*/  FFMA.FTZ R115, R117.reuse, R66, R115 ;  /* 0x0000004275737223 */ /* 0x040fe40000010073 */
[----:B------:R-:W-:Y:S02]  /*7d10*/  FFMA.FTZ R119, -R117, R136, R113 ;  /* 0x0000008875777223 */ /* 0x000fe40000010171 */
[C---:B------:R-:W-:Y:S02]  /*7d20*/  FMUL.FTZ R66, R203.reuse, UR21 ;  /* 0x00000015cb427c20 */ /* 0x040fe40008410000 */
[----:B------:R-:W-:Y:S02]  /*7d30*/  FMUL.FTZ R136, R203, UR20 ;  /* 0x00000014cb887c20 */ /* 0x000fe40008410000 */
[----:B------:R-:W-:-:S02]  /*7d40*/  FFMA.FTZ R66, R215, UR20, -R66 ;  /* 0x00000014d7427c23 */ /* 0x000fc40008010842 */
[----:B------:R-:W-:Y:S02]  /*7d50*/  FFMA.FTZ R136, R215, UR21, R136 ;  /* 0x00000015d7887c23 */ /* 0x000fe40008010088 */
[C---:B------:R-:W-:Y:S02]  /*7d60*/  FMUL.FTZ R113, R117.reuse, R66 ;  /* 0x0000004275717220 */ /* 0x040fe40000410000 */
[----:B------:R-:W-:Y:S02]  /*7d70*/  FFMA.FTZ R66, -R117, R136, -RZ ;  /* 0x0000008875427223 */ /* 0x000fe400000109ff */
[----:B------:R-:W-:Y:S02]  /*7d80*/  FADD.FTZ R117, R74, R74 ;  /* 0x0000004a4a757221 */ /* 0x000fe40000010000 */
[----:B------:R-:W-:Y:S02]  /*7d90*/  FFMA.FTZ R132, R132, R125, R131 ;  /* 0x0000007d84847223 */ /* 0x000fe40000010083 */
[----:B------:R-:W-:-:S02]  /*7da0*/  FFMA.FTZ R134, -R117, R134, R119 ;  /* 0x0000008675867223 */ /* 0x000fc40000010177 */
[C---:B------:R-:W-:Y:S02]  /*7db0*/  FMUL.FTZ R119, R202.reuse, UR20 ;  /* 0x00000014ca777c20 */ /* 0x040fe40008410000 */
[----:B------:R-:W-:Y:S02]  /*7dc0*/  FFMA.FTZ R136, R117, R60, R115 ;  /* 0x0000003c75887223 */ /* 0x000fe40000010073 */
[----:B------:R-:W-:Y:S02]  /*7dd0*/  FADD.FTZ R121, R73, R73 ;  /* 0x0000004949797221 */ /* 0x000fe40000010000 */
[----:B------:R-:W-:Y:S02]  /*7de0*/  FMUL.FTZ R115, R202, UR21 ;  /* 0x00000015ca737c20 */ /* 0x000fe40008410000 */
[----:B------:R-:W-:Y:S02]  /*7df0*/  FFMA.FTZ R138, R214, UR21, R119 ;  /* 0x00000015d68a7c23 */ /* 0x000fe40008010077 */
[----:B------:R-:W-:-:S02]  /*7e00*/  FFMA.FTZ R119, R121, R61, R136 ;  /* 0x0000003d79777223 */ /* 0x000fc40000010088 */
[----:B------:R-:W-:Y:S02]  /*7e10*/  FFMA.FTZ R134, -R121, R132, R134 ;  /* 0x0000008479867223 */ /* 0x000fe40000010186 */
[C---:B------:R-:W-:Y:S02]  /*7e20*/  FMUL.FTZ R132, R125.reuse, UR21 ;  /* 0x000000157d847c20 */ /* 0x040fe40008410000 */
[----:B------:R-:W-:Y:S02]  /*7e30*/  FMUL.FTZ R136, R125, UR20 ;  /* 0x000000147d887c20 */ /* 0x000fe40008410000 */
[----:B------:R-:W-:Y:S02]  /*7e40*/  FFMA.FTZ R60, R214, UR20, -R115 ;  /* 0x00000014d63c7c23 */ /* 0x000fe40008010873 */
[C---:B------:R-:W-:Y:S02]  /*7e50*/  FFMA.FTZ R132, R213.reuse, UR20, -R132 ;  /* 0x00000014d5847c23 */ /* 0x040fe40008010884 */
[----:B------:R-:W-:-:S02]  /*7e60*/  FFMA.FTZ R136, R213, UR21, R136 ;  /* 0x00000015d5887c23 */ /* 0x000fc40008010088 */
[C---:B------:R-:W-:Y:S02]  /*7e70*/  FMUL.FTZ R62, R129.reuse, R124 ;  /* 0x0000007c813e7220 */ /* 0x040fe40000410000 */
[----:B------:R-:W-:Y:S02]  /*7e80*/  FMUL.FTZ R129, R129, R217 ;  /* 0x000000d981817220 */ /* 0x000fe40000410000 */
[C---:B------:R-:W-:Y:S02]  /*7e90*/  FMUL.FTZ R115, R117.reuse, R60 ;  /* 0x0000003c75737220 */ /* 0x040fe40000410000 */
[----:B------:R-:W-:Y:S02]  /*7ea0*/  FFMA.FTZ R60, -R117, R138, -RZ ;  /* 0x0000008a753c7223 */ /* 0x000fe400000109ff */
[C---:B------:R-:W-:Y:S02]  /*7eb0*/  FMUL.FTZ R117, R121.reuse, R132 ;  /* 0x0000008479757220 */ /* 0x040fe40000410000 */
[----:B------:R-:W-:-:S02]  /*7ec0*/  FFMA.FTZ R61, -R121, R136, -RZ ;  /* 0x00000088793d7223 */ /* 0x000fc400000109ff */
[----:B------:R-:W-:Y:S02]  /*7ed0*/  FFMA.FTZ R62, R130, R217, -R62 ;  /* 0x000000d9823e7223 */ /* 0x000fe4000001083e */
[----:B------:R-:W-:Y:S02]  /*7ee0*/  FADD.FTZ R121, R72, R72 ;  /* 0x0000004848797221 */ /* 0x000fe40000010000 */
[----:B------:R-:W-:Y:S02]  /*7ef0*/  FFMA.FTZ R130, R130, R124, R129 ;  /* 0x0000007c82827223 */ /* 0x000fe40000010081 */
[----:B------:R-:W-:Y:S02]  /*7f00*/  FMUL.FTZ R67, R123, R211 ;  /* 0x000000d37b437220 */ /* 0x000fe40000410000 */
[----:B------:R-:W-:Y:S02]  /*7f10*/  FFMA.FTZ R132, R121, R62, R119 ;  /* 0x0000003e79847223 */ /* 0x000fe40000010077 */
[----:B------:R-:W-:-:S02]  /*7f20*/  FMUL.FTZ R123, R123, R219 ;  /* 0x000000db7b7b7220 */ /* 0x000fc40000410000 */
[----:B------:R-:W-:Y:S02]  /*7f30*/  FFMA.FTZ R130, -R121, R130, R134 ;  /* 0x0000008279827223 */ /* 0x000fe40000010186 */
[C---:B------:R-:W-:Y:S02]  /*7f40*/  FMUL.FTZ R62, R124.reuse, UR21 ;  /* 0x000000157c3e7c20 */ /* 0x040fe40008410000 */
[----:B------:R-:W-:Y:S02]  /*7f50*/  FMUL.FTZ R63, R127, R212 ;  /* 0x000000d47f3f7220 */ /* 0x000fe40000410000 */
[----:B------:R-:W-:Y:S02]  /*7f60*/  FMUL.FTZ R134, R124, UR20 ;  /* 0x000000147c867c20 */ /* 0x000fe40008410000 */
[C---:B------:R-:W-:Y:S02]  /*7f70*/  FFMA.FTZ R67, R126.reuse, R219, -R67 ;  /* 0x000000db7e437223 */ /* 0x040fe40000010843 */
[----:B------:R-:W-:-:S02]  /*7f80*/  FFMA.FTZ R126, R126, R211, R123 ;  /* 0x000000d37e7e7223 */ /* 0x000fc4000001007b */
[----:B------:R-:W-:Y:S02]  /*7f90*/  FFMA.FTZ R62, R217, UR20, -R62 ;  /* 0x00000014d93e7c23 */ /* 0x000fe4000801083e */
[-C--:B------:R-:W-:Y:S02]  /*7fa0*/  FMUL.FTZ R127, R127, R218.reuse ;  /* 0x000000da7f7f7220 */ /* 0x080fe40000410000 */
[----:B------:R-:W-:Y:S02]  /*7fb0*/  FFMA.FTZ R63, R128, R218, -R63 ;  /* 0x000000da803f7223 */ /* 0x000fe4000001083f */
[----:B------:R-:W-:Y:S02]  /*7fc0*/  FFMA.FTZ R134, R217, UR21, R134 ;  /* 0x00000015d9867c23 */ /* 0x000fe40008010086 */
[----:B------:R-:W-:Y:S02]  /*7fd0*/  FADD.FTZ R123, R59, R59 ;  /* 0x0000003b3b7b7221 */ /* 0x000fe40000010000 */
[----:B------:R-:W-:-:S02]  /*7fe0*/  FMUL.FTZ R119, R121, R62 ;  /* 0x0000003e79777220 */ /* 0x000fc40000410000 */
[----:B------:R-:W-:Y:S02]  /*7ff0*/  FFMA.FTZ R128, R128, R212, R127 ;  /* 0x000000d480807223 */ /* 0x000fe4000001007f */
[----:B------:R-:W-:Y:S02]  /*8000*/  FFMA.FTZ R62, -R121, R134, -RZ ;  /* 0x00000086793e7223 */ /* 0x000fe400000109ff */
[C---:B------:R-:W-:Y:S02]  /*8010*/  FFMA.FTZ R132, R123.reuse, R63, R132 ;  /* 0x0000003f7b847223 */ /* 0x040fe40000010084 */
[C---:B------:R-:W-:Y:S02]  /*8020*/  FMUL.FTZ R63, R212.reuse, UR21 ;  /* 0x00000015d43f7c20 */ /* 0x040fe40008410000 */
[----:B------:R-:W-:Y:S02]  /*8030*/  FMUL.FTZ R121, R212, UR20 ;  /* 0x00000014d4797c20 */ /* 0x000fe40008410000 */
[----:B------:R-:W-:-:S02]  /*8040*/  FFMA.FTZ R128, -R123, R128, R130 ;  /* 0x000000807b807223 */ /* 0x000fc40000010182 */
[C---:B------:R-:W-:Y:S02]  /*8050*/  FFMA.FTZ R130, R218.reuse, UR20, -R63 ;  /* 0x00000014da827c23 */ /* 0x040fe4000801083f */
[----:B------:R-:W-:Y:S02]  /*8060*/  FFMA.FTZ R134, R218, UR21, R121 ;  /* 0x00000015da867c23 */ /* 0x000fe40008010079 */
[C---:B------:R-:W-:Y:S02]  /*8070*/  FMUL.FTZ R121, R123.reuse, R130 ;  /* 0x000000827b797220 */ /* 0x040fe40000410000 */
[----:B------:R-:W-:Y:S02]  /*8080*/  FFMA.FTZ R63, -R123, R134, -RZ ;  /* 0x000000867b3f7223 */ /* 0x000fe400000109ff */
[----:B------:R-:W-:Y:S02]  /*8090*/  FADD.FTZ R123, R58, R58 ;  /* 0x0000003a3a7b7221 */ /* 0x000fe40000010000 */
[----:B------:R-:W-:-:S02]  /*80a0*/  FADD.FTZ R129, R57, R57 ;  /* 0x0000003939817221 */ /* 0x000fc40000010000 */
[----:B------:R-:W-:Y:S02]  /*80b0*/  FFMA.FTZ R126, -R123, R126, R128 ;  /* 0x0000007e7b7e7223 */ /* 0x000fe40000010180 */
[----:B------:R-:W-:Y:S02]  /*80c0*/  FMUL.FTZ R128, R211, UR21 ;  /* 0x00000015d3807c20 */ /* 0x000fe40008410000 */
[----:B------:R-:W-:Y:S02]  /*80d0*/  FFMA.FTZ R127, R123, R67, R132 ;  /* 0x000000437b7f7223 */ /* 0x000fe40000010084 */
[----:B------:R-:W-:Y:S02]  /*80e0*/  FFMA.FTZ R128, R219, UR20, -R128 ;  /* 0x00000014db807c23 */ /* 0x000fe40008010880 */
[----:B------:R-:W-:Y:S02]  /*80f0*/  FMUL.FTZ R131, R210, UR21 ;  /* 0x00000015d2837c20 */ /* 0x000fe40008410000 */
[----:B------:R-:W-:-:S02]  /*8100*/  FMUL.FTZ R67, R123, R128 ;  /* 0x000000807b437220 */ /* 0x000fc40000410000 */
[----:B------:R-:W-:Y:S02]  /*8110*/  FMUL.FTZ R133, R210, UR20 ;  /* 0x00000014d2857c20 */ /* 0x000fe40008410000 */
[----:B------:R-:W-:Y:S02]  /*8120*/  FMUL.FTZ R130, R211, UR20 ;  /* 0x00000014d3827c20 */ /* 0x000fe40008410000 */
[C---:B------:R-:W-:Y:S02]  /*8130*/  FFMA.FTZ R68, R129.reuse, R68, R127 ;  /* 0x0000004481447223 */ /* 0x040fe4000001007f */
[----:B------:R-:W-:Y:S02]  /*8140*/  FADD.FTZ R128, R56, R56 ;  /* 0x0000003838807221 */ /* 0x000fe40000010000 */
[----:B------:R-:W-:Y:S02]  /*8150*/  FADD.FTZ R64, -R196, R64 ;  /* 0x00000040c4407221 */ /* 0x000fe40000010100 */
[----:B------:R-:W-:-:S02]  /*8160*/  FFMA.FTZ R127, -R129, R122, R126 ;  /* 0x0000007a817f7223 */ /* 0x000fc4000001017e */
[C---:B------:R-:W-:Y:S02]  /*8170*/  FFMA.FTZ R126, R220.reuse, UR20, -R131 ;  /* 0x00000014dc7e7c23 */ /* 0x040fe40008010883 */
[----:B------:R-:W-:Y:S02]  /*8180*/  FFMA.FTZ R122, R220, UR21, R133 ;  /* 0x00000015dc7a7c23 */ /* 0x000fe40008010085 */
[----:B------:R-:W-:Y:S02]  /*8190*/  FFMA.FTZ R130, R219, UR21, R130 ;  /* 0x00000015db827c23 */ /* 0x000fe40008010082 */
[----:B------:R-:W-:Y:S02]  /*81a0*/  FFMA.FTZ R69, R128, R69, R68 ;  /* 0x0000004580457223 */ /* 0x000fe40000010044 */
[----:B------:R-:W-:Y:S02]  /*81b0*/  FMUL.FTZ R68, R139, -R64 ;  /* 0x800000408b447220 */ /* 0x000fe40000410000 */
[----:B------:R-:W-:-:S02]  /*81c0*/  FMUL.FTZ R126, R129, R126 ;  /* 0x0000007e817e7220 */ /* 0x000fc40000410000 */
[----:B------:R-:W-:Y:S02]  /*81d0*/  FFMA.FTZ R122, -R129, R122, -RZ ;  /* 0x0000007a817a7223 */ /* 0x000fe400000109ff */
[----:B------:R-:W-:Y:S02]  /*81e0*/  FFMA.FTZ R123, -R123, R130, -RZ ;  /* 0x000000827b7b7223 */ /* 0x000fe400000109ff */
[----:B------:R-:W-:Y:S02]  /*81f0*/  FFMA.FTZ R129, -R128, R120, R127 ;  /* 0x0000007880817223 */ /* 0x000fe4000001017f */
[----:B------:R-:W-:Y:S02]  /*8200*/  FFMA.FTZ R68, R140, R195, -R68 ;  /* 0x000000c38c447223 */ /* 0x000fe40000010844 */
[C---:B------:R-:W-:Y:S02]  /*8210*/  FMUL.FTZ R120, R209.reuse, UR21 ;  /* 0x00000015d1787c20 */ /* 0x040fe40008410000 */
[----:B------:R-:W-:-:S02]  /*8220*/  FMUL.FTZ R130, R209, UR20 ;  /* 0x00000014d1827c20 */ /* 0x000fc40008410000 */
[----:B------:R-:W-:Y:S02]  /*8230*/  FMUL.FTZ R131, R139, -R195 ;  /* 0x800000c38b837220 */ /* 0x000fe40000410000 */
[C---:B------:R-:W-:Y:S02]  /*8240*/  FFMA.FTZ R127, R221.reuse, UR20, -R120 ;  /* 0x00000014dd7f7c23 */ /* 0x040fe40008010878 */
[----:B------:R-:W-:Y:S02]  /*8250*/  FFMA.FTZ R133, R221, UR21, R130 ;  /* 0x00000015dd857c23 */ /* 0x000fe40008010082 */
[----:B------:R-:W-:Y:S02]  /*8260*/  FADD.FTZ R193, R193, R68 ;  /* 0x00000044c1c17221 */ /* 0x000fe40000010000 */
[----:B------:R-:W-:Y:S02]  /*8270*/  FFMA.FTZ R131, R140, R64, R131 ;  /* 0x000000408c837223 */ /* 0x000fe40000010083 */
[----:B------:R-:W-:-:S02]  /*8280*/  FADD.FTZ R68, R55, R55 ;  /* 0x0000003737447221 */ /* 0x000fc40000010000 */
[C---:B------:R-:W-:Y:S02]  /*8290*/  FMUL.FTZ R127, R128.reuse, R127 ;  /* 0x0000007f807f7220 */ /* 0x040fe40000410000 */
[----:B------:R-:W-:Y:S02]  /*82a0*/  FFMA.FTZ R120, -R128, R133, -RZ ;  /* 0x0000008580787223 */ /* 0x000fe400000109ff */
[----:B------:R-:W-:Y:S02]  /*82b0*/  FADD.FTZ R194, -R194, R131 ;  /* 0x00000083c2c27221 */ /* 0x000fe40000010100 */
[----:B------:R-:W-:Y:S02]  /*82c0*/  FFMA.FTZ R128, R68, R70, R69 ;  /* 0x0000004644807223 */ /* 0x000fe40000010045 */
[----:B------:R-:W-:Y:S02]  /*82d0*/  FMUL.FTZ R69, R208, UR21 ;  /* 0x00000015d0457c20 */ /* 0x000fe40008410000 */
[----:B------:R-:W-:-:S02]  /*82e0*/  FMUL.FTZ R130, R141, -R194 ;  /* 0x800000c28d827220 */ /* 0x000fc40000410000 */
[----:B------:R-:W-:Y:S02]  /*82f0*/  FMUL.FTZ R141, R141, -R193 ;  /* 0x800000c18d8d7220 */ /* 0x000fe40000410000 */
[----:B------:R-:W-:Y:S02]  /*8300*/  FFMA.FTZ R69, R222, UR20, -R69 ;  /* 0x00000014de457c23 */ /* 0x000fe40008010845 */
[----:B------:R-:W-:Y:S02]  /*8310*/  FMUL.FTZ R131, R208, UR20 ;  /* 0x00000014d0837c20 */ /* 0x000fe40008410000 */
[----:B------:R-:W-:Y:S02]  /*8320*/  FFMA.FTZ R129, -R68, R118, R129 ;  /* 0x0000007644817223 */ /* 0x000fe40000010181 */
[----:B------:R-:W-:Y:S02]  /*8330*/  FFMA.FTZ R141, R142, R194, R141 ;  /* 0x000000c28e8d7223 */ /* 0x000fe4000001008d */
[----:B------:R-:W-:-:S02]  /*8340*/  FMUL.FTZ R118, R68, R69 ;  /* 0x0000004544767220 */ /* 0x000fc40000410000 */
[----:B------:R-:W-:Y:S02]  /*8350*/  FFMA.FTZ R131, R222, UR21, R131 ;  /* 0x00000015de837c23 */ /* 0x000fe40008010083 */
[----:B------:R-:W-:Y:S02]  /*8360*/  FADD.FTZ R69, R54, R54 ;  /* 0x0000003636457221 */ /* 0x000fe40000010000 */
[----:B------:R-:W-:Y:S02]  /*8370*/  FFMA.FTZ R130, R142, R193, -R130 ;  /* 0x000000c18e827223 */ /* 0x000fe40000010882 */
[----:B------:R-:W-:Y:S02]  /*8380*/  FADD.FTZ R192, -R192, R141 ;  /* 0x0000008dc0c07221 */ /* 0x000fe40000010100 */
[----:B------:R-:W-:Y:S02]  /*8390*/  FFMA.FTZ R70, -R68, R131, -RZ ;  /* 0x0000008344467223 */ /* 0x000fe400000109ff */
[----:B------:R-:W-:-:S02]  /*83a0*/  FFMA.FTZ R129, -R69, R116, R129 ;  /* 0x0000007445817223 */ /* 0x000fc40000010181 */
[----:B------:R-:W-:Y:S02]  /*83b0*/  FADD.FTZ R68, R191, R130 ;  /* 0x00000082bf447221 */ /* 0x000fe40000010000 */
[----:B------:R-:W-:Y:S02]  /*83c0*/  FFMA.FTZ R71, R69, R71, R128 ;  /* 0x0000004745477223 */ /* 0x000fe40000010080 */
[C---:B------:R-:W-:Y:S02]  /*83d0*/  FMUL.FTZ R116, R207.reuse, UR21 ;  /* 0x00000015cf747c20 */ /* 0x040fe40008410000 */
[----:B------:R-:W-:Y:S02]  /*83e0*/  FMUL.FTZ R128, R207, UR20 ;  /* 0x00000014cf807c20 */ /* 0x000fe40008410000 */
[C---:B------:R-:W-:Y:S02]  /*83f0*/  FMUL.FTZ R131, R143.reuse, -R192 ;  /* 0x800000c08f837220 */ /* 0x040fe40000410000 */
[----:B------:R-:W-:-:S02]  /*8400*/  FMUL.FTZ R143, R143, -R68 ;  /* 0x800000448f8f7220 */ /* 0x000fc40000410000 */
[C---:B------:R-:W-:Y:S02]  /*8410*/  FFMA.FTZ R116, R223.reuse, UR20, -R116 ;  /* 0x00000014df747c23 */ /* 0x040fe40008010874 */
[----:B------:R-:W-:Y:S02]  /*8420*/  FFMA.FTZ R130, R223, UR21, R128 ;  /* 0x00000015df827c23 */ /* 0x000fe40008010080 */
[C---:B------:R-:W-:Y:S02]  /*8430*/  FFMA.FTZ R131, R144.reuse, R68, -R131 ;  /* 0x0000004490837223 */ /* 0x040fe40000010883 */
[----:B------:R-:W-:Y:S02]  /*8440*/  FFMA.FTZ R144, R144, R192, R143 ;  /* 0x000000c090907223 */ /* 0x000fe4000001008f */
[C---:B------:R-:W-:Y:S02]  /*8450*/  FMUL.FTZ R128, R69.reuse, R116 ;  /* 0x0000007445807220 */ /* 0x040fe40000410000 */
[----:B------:R-:W-:-:S02]  /*8460*/  FFMA.FTZ R116, -R69, R130, -RZ ;  /* 0x0000008245747223 */ /* 0x000fc400000109ff */
[----:B------:R-:W-:Y:S02]  /*8470*/  FADD.FTZ R69, R166, R131 ;  /* 0x00000083a6457221 */ /* 0x000fe40000010000 */
[----:B------:R-:W-:Y:S02]  /*8480*/  FADD.FTZ R131, R53, R53 ;  /* 0x0000003535837221 */ /* 0x000fe40000010000 */
[----:B------:R-:W-:Y:S02]  /*8490*/  FADD.FTZ R165, -R165, R144 ;  /* 0x00000090a5a57221 */ /* 0x000fe40000010100 */
[----:B------:R-:W-:Y:S02]  /*84a0*/  FFMA.FTZ R130, R131, R110, R71 ;  /* 0x0000006e83827223 */ /* 0x000fe40000010047 */
[C---:B------:R-:W-:Y:S02]  /*84b0*/  FMUL.FTZ R71, R145.reuse, -R165 ;  /* 0x800000a591477220 */ /* 0x040fe40000410000 */
[----:B------:R-:W-:-:S02]  /*84c0*/  FMUL.FTZ R145, R145, -R69 ;  /* 0x8000004591917220 */ /* 0x000fc40000410000 */
[C---:B------:R-:W-:Y:S02]  /*84d0*/  FFMA.FTZ R71, R146.reuse, R69, -R71 ;  /* 0x0000004592477223 */ /* 0x040fe40000010847 */
[----:B------:R-:W-:Y:S02]  /*84e0*/  FFMA.FTZ R146, R146, R165, R145 ;  /* 0x000000a592927223 */ /* 0x000fe40000010091 */
[C---:B------:R-:W-:Y:S02]  /*84f0*/  FMUL.FTZ R133, R206.reuse, UR21 ;  /* 0x00000015ce857c20 */ /* 0x040fe40008410000 */
[----:B------:R-:W-:Y:S02]  /*8500*/  FMUL.FTZ R135, R206, UR20 ;  /* 0x00000014ce877c20 */ /* 0x000fe40008410000 */
[----:B------:R-:W-:Y:S02]  /*8510*/  FFMA.FTZ R129, -R131, R114, R129 ;  /* 0x0000007283817223 */ /* 0x000fe40000010181 */
[----:B------:R-:W-:-:S02]  /*8520*/  FADD.FTZ R167, -R167, R146 ;  /* 0x00000092a7a77221 */ /* 0x000fc40000010100 */
[C---:B------:R-:W-:Y:S02]  /*8530*/  FFMA.FTZ R114, R224.reuse, UR20, -R133 ;  /* 0x00000014e0727c23 */ /* 0x040fe40008010885 */
[----:B------:R-:W-:Y:S02]  /*8540*/  FFMA.FTZ R110, R224, UR21, R135 ;  /* 0x00000015e06e7c23 */ /* 0x000fe40008010087 */
[----:B------:R-:W-:Y:S02]  /*8550*/  FADD.FTZ R168, R168, R71 ;  /* 0x00000047a8a87221 */ /* 0x000fe40000010000 */
[----:B------:R-:W-:Y:S02]  /*8560*/  FMUL.FTZ R71, R147, -R167 ;  /* 0x800000a793477220 */ /* 0x000fe40000410000 */
[C---:B------:R-:W-:Y:S02]  /*8570*/  FMUL.FTZ R114, R131.reuse, R114 ;  /* 0x0000007283727220 */ /* 0x040fe40000410000 */
[----:B------:R-:W-:-:S02]  /*8580*/  FFMA.FTZ R110, -R131, R110, -RZ ;  /* 0x0000006e836e7223 */ /* 0x000fc400000109ff */
[-C--:B------:R-:W-:Y:S02]  /*8590*/  FMUL.FTZ R147, R147, -R168.reuse ;  /* 0x800000a893937220 */ /* 0x080fe40000410000 */
[----:B------:R-:W-:Y:S02]  /*85a0*/  FADD.FTZ R131, R52, R52 ;  /* 0x0000003434837221 */ /* 0x000fe40000010000 */
[----:B------:R-:W-:Y:S02]  /*85b0*/  FMUL.FTZ R132, R205, UR20 ;  /* 0x00000014cd847c20 */ /* 0x000fe40008410000 */
[C---:B------:R-:W-:Y:S02]  /*85c0*/  FFMA.FTZ R71, R148.reuse, R168, -R71 ;  /* 0x000000a894477223 */ /* 0x040fe40000010847 */
[----:B------:R-:W-:Y:S02]  /*85d0*/  FFMA.FTZ R148, R148, R167, R147 ;  /* 0x000000a794947223 */ /* 0x000fe40000010093 */
[----:B------:R-:W-:-:S02]  /*85e0*/  FFMA.FTZ R130, R131, R109, R130 ;  /* 0x0000006d83827223 */ /* 0x000fc40000010082 */
[----:B------:R-:W-:Y:S02]  /*85f0*/  FFMA.FTZ R129, -R131, R112, R129 ;  /* 0x0000007083817223 */ /* 0x000fe40000010181 */
[----:B------:R-:W-:Y:S02]  /*8600*/  FFMA.FTZ R109, R225, UR21, R132 ;  /* 0x00000015e16d7c23 */ /* 0x000fe40008010084 */
[----:B------:R-:W-:Y:S02]  /*8610*/  FMUL.FTZ R112, R205, UR21 ;  /* 0x00000015cd707c20 */ /* 0x000fe40008410000 */
[----:B------:R-:W-:Y:S02]  /*8620*/  FADD.FTZ R132, R51, R51 ;  /* 0x0000003333847221 */ /* 0x000fe40000010000 */
[----:B------:R-:W-:Y:S02]  /*8630*/  FADD.FTZ R169, -R169, R148 ;  /* 0x00000094a9a97221 */ /* 0x000fe40000010100 */
[----:B------:R-:W-:-:S02]  /*8640*/  FADD.FTZ R71, R170, R71 ;  /* 0x00000047aa477221 */ /* 0x000fc40000010000 */
[----:B------:R-:W-:Y:S02]  /*8650*/  FFMA.FTZ R112, R225, UR20, -R112 ;  /* 0x00000014e1707c23 */ /* 0x000fe40008010870 */
[----:B------:R-:W-:Y:S02]  /*8660*/  FFMA.FTZ R130, R132, R107, R130 ;  /* 0x0000006b84827223 */ /* 0x000fe40000010082 */
[C---:B------:R-:W-:Y:S02]  /*8670*/  FMUL.FTZ R107, R149.reuse, -R169 ;  /* 0x800000a9956b7220 */ /* 0x040fe40000410000 */
[----:B------:R-:W-:Y:S02]  /*8680*/  FMUL.FTZ R149, R149, -R71 ;  /* 0x8000004795957220 */ /* 0x000fe40000410000 */
[C---:B------:R-:W-:Y:S02]  /*8690*/  FMUL.FTZ R112, R131.reuse, R112 ;  /* 0x0000007083707220 */ /* 0x040fe40000410000 */
[----:B------:R-:W-:-:S02]  /*86a0*/  FFMA.FTZ R109, -R131, R109, -RZ ;  /* 0x0000006d836d7223 */ /* 0x000fc400000109ff */
[C---:B------:R-:W-:Y:S02]  /*86b0*/  FFMA.FTZ R131, R150.reuse, R71, -R107 ;  /* 0x0000004796837223 */ /* 0x040fe4000001086b */
[----:B------:R-:W-:Y:S02]  /*86c0*/  FFMA.FTZ R150, R150, R169, R149 ;  /* 0x000000a996967223 */ /* 0x000fe40000010095 */
[C---:B------:R-:W-:Y:S02]  /*86d0*/  FMUL.FTZ R133, R227.reuse, UR20 ;  /* 0x00000014e3857c20 */ /* 0x040fe40008410000 */
[----:B------:R-:W-:Y:S02]  /*86e0*/  FMUL.FTZ R107, R227, UR21 ;  /* 0x00000015e36b7c20 */ /* 0x000fe40008410000 */
[----:B------:R-:W-:Y:S02]  /*86f0*/  FADD.FTZ R171, -R171, R150 ;  /* 0x00000096abab7221 */ /* 0x000fe40000010100 */
[----:B------:R-:W-:-:S02]  /*8700*/  FFMA.FTZ R129, -R132, R108, R129 ;  /* 0x0000006c84817223 */ /* 0x000fc40000010181 */
[----:B------:R-:W-:Y:S02]  /*8710*/  FFMA.FTZ R108, R226, UR21, R133 ;  /* 0x00000015e26c7c23 */ /* 0x000fe40008010085 */
[----:B------:R-:W-:Y:S02]  /*8720*/  FADD.FTZ R172, R172, R131 ;  /* 0x00000083acac7221 */ /* 0x000fe40000010000 */
[----:B------:R-:W-:Y:S02]  /*8730*/  FADD.FTZ R133, R49, R49 ;  /* 0x0000003131857221 */ /* 0x000fe40000010000 */
[----:B------:R-:W-:Y:S02]  /*8740*/  FFMA.FTZ R107, R226, UR20, -R107 ;  /* 0x00000014e26b7c23 */ /* 0x000fe4000801086b */
[C---:B------:R-:W-:Y:S02]  /*8750*/  FMUL.FTZ R131, R151.reuse, -R171 ;  /* 0x800000ab97837220 */ /* 0x040fe40000410000 */
[----:B------:R-:W-:-:S02]  /*8760*/  FMUL.FTZ R151, R151, -R172 ;  /* 0x800000ac97977220 */ /* 0x000fc40000410000 */
[----:B------:R-:W-:Y:S02]  /*8770*/  FFMA.FTZ R105, R133, R105, R130 ;  /* 0x0000006985697223 */ /* 0x000fe40000010082 */
[C---:B------:R-:W-:Y:S02]  /*8780*/  FMUL.FTZ R107, R132.reuse, R107 ;  /* 0x0000006b846b7220 */ /* 0x040fe40000410000 */
[----:B------:R-:W-:Y:S02]  /*8790*/  FFMA.FTZ R108, -R132, R108, -RZ ;  /* 0x0000006c846c7223 */ /* 0x000fe400000109ff */
[----:B------:R-:W-:Y:S02]  /*87a0*/  FFMA.FTZ R131, R152, R172, -R131 ;  /* 0x000000ac98837223 */ /* 0x000fe40000010883 */
[C---:B------:R-:W-:Y:S02]  /*87b0*/  FMUL.FTZ R130, R228.reuse, UR21 ;  /* 0x00000015e4827c20 */ /* 0x040fe40008410000 */
[----:B------:R-:W-:-:S02]  /*87c0*/  FMUL.FTZ R132, R228, UR20 ;  /* 0x00000014e4847c20 */ /* 0x000fc40008410000 */
[----:B------:R-:W-:Y:S02]  /*87d0*/  FFMA.FTZ R152, R152, R171, R151 ;  /* 0x000000ab98987223 */ /* 0x000fe40000010097 */
[----:B------:R-:W-:Y:S02]  /*87e0*/  FADD.FTZ R174, R174, R131 ;  /* 0x00000083aeae7221 */ /* 0x000fe40000010000 */
[C---:B------:R-:W-:Y:S02]  /*87f0*/  FFMA.FTZ R130, R229.reuse, UR20, -R130 ;  /* 0x00000014e5827c23 */ /* 0x040fe40008010882 */
[----:B------:R-:W-:Y:S02]  /*8800*/  FFMA.FTZ R131, R229, UR21, R132 ;  /* 0x00000015e5837c23 */ /* 0x000fe40008010084 */
[----:B------:R-:W-:Y:S02]  /*8810*/  FADD.FTZ R173, -R173, R152 ;  /* 0x00000098adad7221 */ /* 0x000fe40000010100 */
[----:B------:R-:W-:-:S02]  /*8820*/  FMUL.FTZ R132, R133, R130 ;  /* 0x0000008285847220 */ /* 0x000fc40000410000 */
[----:B------:R-:W-:Y:S02]  /*8830*/  FFMA.FTZ R130, -R133, R131, -RZ ;  /* 0x0000008385827223 */ /* 0x000fe400000109ff */
[CC--:B------:R-:W-:Y:S02]  /*8840*/  FMUL.FTZ R131, R153.reuse, -R173.reuse ;  /* 0x800000ad99837220 */ /* 0x0c0fe40000410000 */
[-C--:B------:R-:W-:Y:S02]  /*8850*/  FMUL.FTZ R153, R153, -R174.reuse ;  /* 0x800000ae99997220 */ /* 0x080fe40000410000 */
[C---:B------:R-:W-:Y:S02]  /*8860*/  FFMA.FTZ R131, R154.reuse, R174, -R131 ;  /* 0x000000ae9a837223 */ /* 0x040fe40000010883 */
[----:B------:R-:W-:Y:S02]  /*8870*/  FFMA.FTZ R154, R154, R173, R153 ;  /* 0x000000ad9a9a7223 */ /* 0x000fe40000010099 */
[----:B------:R-:W-:Y:S01]  /*8880*/  FFMA.FTZ R106, -R133, R106, R129 ;  /* 0x0000006a856a7223 */ /* 0x000fe20000010181 */
[----:B------:R-:W-:Y:S01]  /*8890*/  SHF.L.U32 R129, R98, 0x5, RZ ;  /* 0x0000000562817819 */ /* 0x000fe200000006ff */
[----:B------:R-:W-:-:S02]  /*88a0*/  FADD.FTZ R176, R176, R131 ;  /* 0x00000083b0b07221 */ /* 0x000fc40000010000 */
[----:B------:R-:W-:Y:S01]  /*88b0*/  FADD.FTZ R175, -R175, R154 ;  /* 0x0000009aafaf7221 */ /* 0x000fe20000010100 */
[----:B------:R-:W-:Y:S01]  /*88c0*/  LEA.HI.SX32 R129, R129, R129, 0x1b ;  /* 0x0000008181817211 */ /* 0x000fe200078fdaff */
[----:B------:R-:W-:Y:S02]  /*88d0*/  FMUL.FTZ R65, R111, R240 ;  /* 0x000000f06f417220 */ /* 0x000fe40000410000 */
[C---:B------:R-:W-:Y:S02]  /*88e0*/  FMUL.FTZ R131, R155.reuse, -R176 ;  /* 0x800000b09b837220 */ /* 0x040fe40000410000 */
[-C--:B------:R-:W-:Y:S01]  /*88f0*/  FMUL.FTZ R155, R155, -R175.reuse ;  /* 0x800000af9b9b7220 */ /* 0x080fe20000410000 */
[----:B------:R0:W-:Y:S01]  /*8900*/  STS [R129.X4+0x2100], R65 ;  /* 0x0021004181007388 */ /* 0x0001e20000004800 */
[----:B------:R-:W-:Y:S02]  /*8910*/  FFMA.FTZ R134, R156, R175, R131 ;  /* 0x000000af9c867223 */ /* 0x000fe40000010083 */
[----:B------:R-:W-:Y:S01]  /*8920*/  FFMA.FTZ R111, -R111, R238, -RZ ;  /* 0x000000ee6f6f7223 */ /* 0x000fe200000109ff */
[----:B------:R1:W-:Y:S01]  /*8930*/  STS [R129.X4+0x210c], R66 ;  /* 0x00210c4281007388 */ /* 0x0003e20000004800 */
[----:B------:R-:W-:-:S02]  /*8940*/  FADD.FTZ R177, -R177, R134 ;  /* 0x00000086b1b17221 */ /* 0x000fc40000010100 */
[----:B------:R-:W-:Y:S01]  /*8950*/  FADD.FTZ R215, -R15, R215 ;  /* 0x000000d70fd77221 */ /* 0x000fe20000010100 */
[----:B------:R2:W-:Y:S01]  /*8960*/  STS [R129.X4+0x2104], R111 ;  /* 0x0021046f81007388 */ /* 0x0005e20000004800 */
[----:B------:R-:W-:Y:S02]  /*8970*/  FADD.FTZ R216, -R16, R216 ;  /* 0x000000d810d87221 */ /* 0x000fe40000010100 */
[----:B0-----:R-:W-:Y:S01]  /*8980*/  FFMA.FTZ R65, R156, R176, -R155 ;  /* 0x000000b09c417223 */ /* 0x001fe2000001089b */
[----:B------:R0:W-:Y:S01]  /*8990*/  STS [R129.X4+0x2114], R60 ;  /* 0x0021143c81007388 */ /* 0x0001e20000004800 */
[----:B------:R-:W-:Y:S02]  /*89a0*/  FADD.FTZ R214, -R14, R214 ;  /* 0x000000d60ed67221 */ /* 0x000fe40000010100 */
[----:B------:R-:W-:Y:S01]  /*89b0*/  FADD.FTZ R65, R178, R65 ;  /* 0x00000041b2417221 */ /* 0x000fe20000010000 */
[----:B------:R3:W-:Y:S01]  /*89c0*/  STS [R129.X4+0x2130], R67 ;  /* 0x0021304381007388 */ /* 0x0007e20000004800 */
[----:B-1----:R-:W-:-:S02]  /*89d0*/  FMUL.FTZ R66, R157, -R177 ;  /* 0x800000b19d427220 */ /* 0x002fc40000410000 */
[-C--:B------:R-:W-:Y:S01]  /*89e0*/  FMUL.FTZ R157, R157, -R65.reuse ;  /* 0x800000419d9d7220 */ /* 0x080fe20000410000 */
[----:B------:R1:W-:Y:S01]  /*89f0*/  STS [R129.X4+0x211c], R61 ;  /* 0x00211c3d81007388 */ /* 0x0003e20000004800 */
[C---:B--2---:R-:W-:Y:S02]  /*8a00*/  FFMA.FTZ R111, R158.reuse, R65, -R66 ;  /* 0x000000419e6f7223 */ /* 0x044fe40000010842 */
[----:B------:R-:W-:Y:S01]  /*8a10*/  FFMA.FTZ R158, R158, R177, R157 ;  /* 0x000000b19e9e7223 */ /* 0x000fe2000001009d */
[----:B------:R2:W-:Y:S01]  /*8a20*/  STS [R129.X4+0x2168], R107 ;  /* 0x0021686b81007388 */ /* 0x0005e20000004800 */
[----:B------:R-:W-:Y:S02]  /*8a30*/  FADD.FTZ R180, R180, R111 ;  /* 0x0000006fb4b47221 */ /* 0x000fe40000010000 */
[----:B------:R-:W-:Y:S01]  /*8a40*/  FADD.FTZ R179, -R179, R158 ;  /* 0x0000009eb3b37221 */ /* 0x000fe20000010100 */
[----:B------:R4:W-:Y:S01]  /*8a50*/  STS [R129.X4+0x212c], R63 ;  /* 0x00212c3f81007388 */ /* 0x0009e20000004800 */
[----:B0-----:R-:W-:-:S02]  /*8a60*/  FMUL.FTZ R60, R159, -R180 ;  /* 0x800000b49f3c7220 */ /* 0x001fc40000410000 */
[-C--:B------:R-:W-:Y:S01]  /*8a70*/  FMUL.FTZ R159, R159, -R179.reuse ;  /* 0x800000b39f9f7220 */ /* 0x080fe20000410000 */
[----:B------:R0:W-:Y:S01]  /*8a80*/  STS [R129.X4+0x2124], R62 ;  /* 0x0021243e81007388 */ /* 0x0001e20000004800 */
[C---:B------:R-:W-:Y:S02]  /*8a90*/  FFMA.FTZ R60, R160.reuse, R179, R60 ;  /* 0x000000b3a03c7223 */ /* 0x040fe4000001003c */
[----:B---3--:R-:W-:Y:S01]  /*8aa0*/  FFMA.FTZ R67, R160, R180, -R159 ;  /* 0x000000b4a0437223 */ /* 0x008fe2000001089f */
[----:B------:R3:W-:Y:S01]  /*8ab0*/  STS [R129.X4+0x2164], R109 ;  /* 0x0021646d81007388 */ /* 0x0007e20000004800 */
[----:B------:R-:W-:Y:S02]  /*8ac0*/  FADD.FTZ R181, -R181, R60 ;  /* 0x0000003cb5b57221 */ /* 0x000fe40000010100 */
[----:B------:R-:W-:Y:S01]  /*8ad0*/  FADD.FTZ R67, R182, R67 ;  /* 0x00000043b6437221 */ /* 0x000fe20000010000 */
[----:B------:R5:W-:Y:S01]  /*8ae0*/  STS [R129.X4+0x214c], R70 ;  /* 0x00214c4681007388 */ /* 0x000be20000004800 */
[----:B------:R-:W-:-:S02]  /*8af0*/  FMUL.FTZ R60, R161, -R181 ;  /* 0x800000b5a13c7220 */ /* 0x000fc40000410000 */
[-C--:B------:R-:W-:Y:S01]  /*8b00*/  FMUL.FTZ R161, R161, -R67.reuse ;  /* 0x80000043a1a17220 */ /* 0x080fe20000410000 */
[----:B------:R-:W-:Y:S01]  /*8b10*/  STS [R129.X4+0x216c], R108 ;  /* 0x00216c6c81007388 */ /* 0x000fe20000004800 */
[C---:B-1----:R-:W-:Y:S02]  /*8b20*/  FFMA.FTZ R61, R162.reuse, R67, -R60 ;  /* 0x00000043a23d7223 */ /* 0x042fe4000001083c */
[----:B------:R-:W-:Y:S01]  /*8b30*/  FFMA.FTZ R162, R162, R181, R161 ;  /* 0x000000b5a2a27223 */ /* 0x000fe200000100a1 */
[----:B------:R-:W-:Y:S01]  /*8b40*/  STS [R129.X4+0x215c], R110 ;  /* 0x00215c6e81007388 */ /* 0x000fe20000004800 */
[----:B------:R-:W-:Y:S02]  /*8b50*/  FADD.FTZ R184, R184, R61 ;  /* 0x0000003db8b87221 */ /* 0x000fe40000010000 */
[----:B------:R-:W-:Y:S01]  /*8b60*/  FADD.FTZ R183, -R183, R162 ;  /* 0x000000a2b7b77221 */ /* 0x000fe20000010100 */
[----:B------:R-:W-:Y:S01]  /*8b70*/  STS [R129.X4+0x2160], R112 ;  /* 0x0021607081007388 */ /* 0x000fe20000004800 */
[----:B------:R-:W-:-:S02]  /*8b80*/  FMUL.FTZ R60, R163, -R184 ;  /* 0x800000b8a33c7220 */ /* 0x000fc40000410000 */
[-C--:B------:R-:W-:Y:S01]  /*8b90*/  FMUL.FTZ R163, R163, -R183.reuse ;  /* 0x800000b7a3a37220 */ /* 0x080fe20000410000 */
[----:B------:R-:W-:Y:S01]  /*8ba0*/  STS [R129.X4+0x2108], R113 ;  /* 0x0021087181007388 */ /* 0x000fe20000004800 */
[C---:B------:R-:W-:Y:S02]  /*8bb0*/  FFMA.FTZ R60, R164.reuse, R183, R60 ;  /* 0x000000b7a43c7223 */ /* 0x040fe4000001003c */
[----:B------:R-:W-:Y:S01]  /*8bc0*/  FFMA.FTZ R163, R164, R184, -R163 ;  /* 0x000000b8a4a37223 */ /* 0x000fe200000108a3 */
[----:B------:R-:W-:Y:S01]  /*8bd0*/  STS [R129.X4+0x2110], R115 ;  /* 0x0021107381007388 */ /* 0x000fe20000004800 */
[----:B------:R-:W-:Y:S02]  /*8be0*/  FMUL.FTZ R61, R232, UR21 ;  /* 0x00000015e83d7c20 */ /* 0x000fe40008410000 */
[----:B------:R-:W-:Y:S01]  /*8bf0*/  FADD.FTZ R185, -R185, R60 ;  /* 0x0000003cb9b97221 */ /* 0x000fe20000010100 */
[----:B------:R-:W-:Y:S01]  /*8c00*/  STS [R129.X4+0x2158], R114 ;  /* 0x0021587281007388 */ /* 0x000fe20000004800 */
[----:B--2---:R-:W-:-:S02]  /*8c10*/  FADD.FTZ R107, R186, R163 ;  /* 0x000000a3ba6b7221 */ /* 0x004fc40000010000 */
[----:B------:R-:W-:Y:S01]  /*8c20*/  FADD.FTZ R66, R46, R46 ;  /* 0x0000002e2e427221 */ /* 0x000fe20000010000 */
[----:B------:R-:W-:Y:S01]  /*8c30*/  STS [R129.X4+0x2154], R116 ;  /* 0x0021547481007388 */ /* 0x000fe20000004800 */
[----:B------:R-:W-:Y:S02]  /*8c40*/  FFMA.FTZ R61, R230, UR20, -R61 ;  /* 0x00000014e63d7c23 */ /* 0x000fe4000801083d */
[C---:B------:R-:W-:Y:S01]  /*8c50*/  FMUL.FTZ R60, R99.reuse, -R185 ;  /* 0x800000b9633c7220 */ /* 0x040fe20000410000 */
[----:B------:R-:W-:Y:S01]  /*8c60*/  STS [R129.X4+0x2148], R118 ;  /* 0x0021487681007388 */ /* 0x000fe20000004800 */
[----:B------:R-:W-:Y:S02]  /*8c70*/  FMUL.FTZ R99, R99, -R107 ;  /* 0x8000006b63637220 */ /* 0x000fe40000410000 */
[----:B----4-:R-:W-:Y:S01]  /*8c80*/  FMUL.FTZ R63, R195, UR41 ;  /* 0x00000029c33f7c20 */ /* 0x010fe20008410000 */
[----:B------:R-:W-:Y:S01]  /*8c90*/  STS [R129.X4+0x2120], R119 ;  /* 0x0021207781007388 */ /* 0x000fe20000004800 */
[----:B0-----:R-:W-:-:S02]  /*8ca0*/  FMUL.FTZ R62, R66, R61 ;  /* 0x0000003d423e7220 */ /* 0x001fc40000410000 */
[C---:B------:R-:W-:Y:S01]  /*8cb0*/  FFMA.FTZ R61, R100.reuse, R107, -R60 ;  /* 0x0000006b643d7223 */ /* 0x040fe2000001083c */
[----:B------:R-:W-:Y:S01]  /*8cc0*/  STS [R129.X4+0x2118], R117 ;  /* 0x0021187581007388 */ /* 0x000fe20000004800 */
[----:B------:R-:W-:Y:S02]  /*8cd0*/  FFMA.FTZ R100, R100, R185, R99 ;  /* 0x000000b964647223 */ /* 0x000fe40000010063 */
[----:B---3--:R-:W-:Y:S01]  /*8ce0*/  FMUL.FTZ R109, R232, UR20 ;  /* 0x00000014e86d7c20 */ /* 0x008fe20008410000 */
[----:B------:R0:W-:Y:S01]  /*8cf0*/  STS [R129.X4+0x2178], R62 ;  /* 0x0021783e81007388 */ /* 0x0001e20000004800 */
[C---:B------:R-:W-:Y:S01]  /*8d00*/  FMUL.FTZ R60, R64.reuse, UR41 ;  /* 0x00000029403c7c20 */ /* 0x040fe20008410000 */
[----:B------:R-:W-:Y:S01]  /*8d10*/  ULDC UR20, c[0x0][0x168] ;  /* 0x00005a0000147ab9 */ /* 0x000fe20000000800 */
[----:B------:R-:W-:Y:S01]  /*8d20*/  FFMA.FTZ R99, R64, UR39, -R63 ;  /* 0x0000002740637c23 */ /* 0x000fe2000801083f */
[----:B------:R-:W-:Y:S01]  /*8d30*/  STS [R129.X4+0x2144], R120 ;  /* 0x0021447881007388 */ /* 0x000fe20000004800 */
[----:B------:R-:W-:Y:S01]  /*8d40*/  FFMA.FTZ R109, R230, UR21, R109 ;  /* 0x00000015e66d7c23 */ /* 0x000fe2000801006d */
[----:B------:R-:W-:Y:S01]  /*8d50*/  UIADD3 UR20, -UR38, UR20, URZ ;  /* 0x0000001426147290 */ /* 0x000fe2000fffe13f */
[----:B-----5:R-:W-:Y:S01]  /*8d60*/  FADD.FTZ R70, -R0, R230 ;  /* 0x000000e600467221 */ /* 0x020fe20000010100 */
[----:B------:R-:W-:Y:S01]  /*8d70*/  STS [R129.X4+0x213c], R122 ;  /* 0x00213c7a81007388 */ /* 0x000fe20000004800 */
[----:B------:R-:W-:-:S02]  /*8d80*/  FFMA.FTZ R63, R195, UR39, R60 ;  /* 0x00000027c33f7c23 */ /* 0x000fc4000801003c */
[----:B------:R-:W-:Y:S01]  /*8d90*/  FMUL.FTZ R99, R232, R99 ;  /* 0x00000063e8637220 */ /* 0x000fe20000410000 */
[----:B------:R-:W-:Y:S01]  /*8da0*/  STS [R129.X4+0x2128], R121 ;  /* 0x0021287981007388 */ /* 0x000fe20000004800 */
[----:B------:R-:W-:Y:S02]  /*8db0*/  FADD.FTZ R187, -R187, R100 ;  /* 0x00000064bbbb7221 */ /* 0x000fe40000010100 */
[----:B------:R-:W-:Y:S01]  /*8dc0*/  FADD.FTZ R188, R188, R61 ;  /* 0x0000003dbcbc7221 */ /* 0x000fe20000010000 */
[----:B------:R-:W-:Y:S01]  /*8dd0*/  STS [R129.X4+0x2140], R127 ;  /* 0x0021407f81007388 */ /* 0x000fe20000004800 */
[----:B0-----:R-:W-:Y:S02]  /*8de0*/  FFMA.FTZ R62, -R66, R109, -RZ ;  /* 0x0000006d423e7223 */ /* 0x001fe400000109ff */
[----:B------:R-:W-:Y:S01]  /*8df0*/  FFMA.FTZ R108, R63, R70, R99 ;  /* 0x000000463f6c7223 */ /* 0x000fe20000010063 */
[----:B------:R-:W-:Y:S01]  /*8e00*/  STS [R129.X4+0x2134], R123 ;  /* 0x0021347b81007388 */ /* 0x000fe20000004800 */
[----:B------:R-:W-:-:S02]  /*8e10*/  FMUL.FTZ R60, R102, -R187 ;  /* 0x800000bb663c7220 */ /* 0x000fc40000410000 */
[----:B------:R-:W-:Y:S01]  /*8e20*/  FMUL.FTZ R102, R102, -R188 ;  /* 0x800000bc66667220 */ /* 0x000fe20000410000 */
[----:B------:R0:W-:Y:S01]  /*8e30*/  STS [R129.X4+0x217c], R62 ;  /* 0x00217c3e81007388 */ /* 0x0001e20000004800 */
[----:B------:R-:W-:Y:S02]  /*8e40*/  FADD.FTZ R63, R78, UR5 ;  /* 0x000000054e3f7e21 */ /* 0x000fe40008010000 */
[----:B------:R-:W-:Y:S01]  /*8e50*/  FMUL.FTZ R99, R193, UR41 ;  /* 0x00000029c1637c20 */ /* 0x000fe20008410000 */
[----:B------:R1:W-:Y:S01]  /*8e60*/  STS [R129.X4+0x2150], R128 ;  /* 0x0021508081007388 */ /* 0x0003e20000004800 */
[----:B------:R-:W-:Y:S02]  /*8e70*/  FFMA.FTZ R102, R101, R187, R102 ;  /* 0x000000bb65667223 */ /* 0x000fe40000010066 */
[----:B------:R-:W-:Y:S01]  /*8e80*/  FMUL.FTZ R137, R63, R194 ;  /* 0x000000c23f897220 */ /* 0x000fe20000410000 */
[----:B------:R2:W-:Y:S01]  /*8e90*/  STS [R129.X4+0x2138], R126 ;  /* 0x0021387e81007388 */ /* 0x0005e20000004800 */
[----:B------:R-:W-:-:S02]  /*8ea0*/  FFMA.FTZ R99, R194, UR39, -R99 ;  /* 0x00000027c2637c23 */ /* 0x000fc40008010863 */
[----:B0-----:R-:W-:Y:S01]  /*8eb0*/  FADD.FTZ R62, R91, UR5 ;  /* 0x000000055b3e7e21 */ /* 0x001fe20008010000 */
[----:B------:R-:W-:Y:S01]  /*8ec0*/  STS [R129.X4+0x2170], R132 ;  /* 0x0021708481007388 */ /* 0x000fe20000004800 */
[----:B------:R-:W-:Y:S02]  /*8ed0*/  FMUL.FTZ R63, R63, R193 ;  /* 0x000000c13f3f7220 */ /* 0x000fe40000410000 */
[----:B------:R-:W-:Y:S01]  /*8ee0*/  FADD.FTZ R100, -R2, R229 ;  /* 0x000000e502647221 */ /* 0x000fe20000010100 */
[----:B------:R0:W-:Y:S01]  /*8ef0*/  STS [R129.X4+0x2174], R130 ;  /* 0x0021748281007388 */ /* 0x0001e20000004800 */
[----:B------:R-:W-:Y:S02]  /*8f00*/  FMUL.FTZ R110, R228, R137 ;  /* 0x00000089e46e7220 */ /* 0x000fe40000410000 */
[----:B------:R-:W-:Y:S02]  /*8f10*/  FADD.FTZ R189, -R189, R102 ;  /* 0x00000066bdbd7221 */ /* 0x000fe40000010100 */
[----:B------:R-:W-:-:S02]  /*8f20*/  FMUL.FTZ R102, R62, R188 ;  /* 0x000000bc3e667220 */ /* 0x000fc40000410000 */
[----:B------:R-:W-:Y:S02]  /*8f30*/  FFMA.FTZ R61, R101, R188, -R60 ;  /* 0x000000bc653d7223 */ /* 0x000fe4000001083c */
[C---:B------:R-:W-:Y:S02]  /*8f40*/  FMUL.FTZ R99, R228.reuse, R99 ;  /* 0x00000063e4637220 */ /* 0x040fe40000410000 */
[C---:B------:R-:W-:Y:S02]  /*8f50*/  FADD.FTZ R18, R63.reuse, R18 ;  /* 0x000000123f127221 */ /* 0x040fe40000010000 */
[----:B------:R-:W-:Y:S02]  /*8f60*/  FMUL.FTZ R228, R228, R63 ;  /* 0x0000003fe4e47220 */ /* 0x000fe40000410000 */
[----:B------:R-:W-:Y:S02]  /*8f70*/  FFMA.FTZ R110, R63, R100, R110 ;  /* 0x000000643f6e7223 */ /* 0x000fe4000001006e */
[----:B------:R-:W-:-:S02]  /*8f80*/  FADD.FTZ R60, R92, UR5 ;  /* 0x000000055c3c7e21 */ /* 0x000fc40008010000 */
[----:B------:R-:W-:Y:S02]  /*8f90*/  FMUL.FTZ R62, R62, R187 ;  /* 0x000000bb3e3e7220 */ /* 0x000fe40000410000 */
[----:B------:R-:W-:Y:S02]  /*8fa0*/  FMUL.FTZ R63, R203, R102 ;  /* 0x00000066cb3f7220 */ /* 0x000fe40000410000 */
[----:B------:R-:W-:Y:S02]  /*8fb0*/  FADD.FTZ R101, R190, R61 ;  /* 0x0000003dbe657221 */ /* 0x000fe40000010000 */
[----:B------:R-:W-:Y:S02]  /*8fc0*/  FMUL.FTZ R61, R60, R189 ;  /* 0x000000bd3c3d7220 */ /* 0x000fe40000410000 */
[----:B------:R-:W-:Y:S02]  /*8fd0*/  FADD.FTZ R112, R90, UR5 ;  /* 0x000000055a707e21 */ /* 0x000fe40008010000 */
[----:B------:R-:W-:-:S02]  /*8fe0*/  FFMA.FTZ R113, R215, R62, -R63 ;  /* 0x0000003ed7717223 */ /* 0x000fc4000001083f */
[----:B------:R-:W-:Y:S02]  /*8ff0*/  FMUL.FTZ R62, R203, R62 ;  /* 0x0000003ecb3e7220 */ /* 0x000fe40000410000 */
[----:B------:R-:W-:Y:S02]  /*9000*/  FMUL.FTZ R109, R60, R101 ;  /* 0x000000653c6d7220 */ /* 0x000fe40000410000 */
[----:B------:R-:W-:Y:S02]  /*9010*/  FMUL.FTZ R60, R204, R61 ;  /* 0x0000003dcc3c7220 */ /* 0x000fe40000410000 */
[----:B------:R-:W-:Y:S02]  /*9020*/  FMUL.FTZ R111, R112, R107 ;  /* 0x0000006b706f7220 */ /* 0x000fe40000410000 */
[----:B------:R-:W-:Y:S02]  /*9030*/  FFMA.FTZ R63, R102, R215, R62 ;  /* 0x000000d7663f7223 */ /* 0x000fe4000001003e */
[----:B------:R-:W-:-:S02]  /*9040*/  FMUL.FTZ R62, R204, R109 ;  /* 0x0000006dcc3e7220 */ /* 0x000fc40000410000 */
[----:B------:R-:W-:Y:S02]  /*9050*/  FMUL.FTZ R115, R112, R185 ;  /* 0x000000b970737220 */ /* 0x000fe40000410000 */
[----:B------:R-:W-:Y:S02]  /*9060*/  FFMA.FTZ R60, R109, R216, R60 ;  /* 0x000000d86d3c7223 */ /* 0x000fe4000001003c */
[----:B------:R-:W-:Y:S02]  /*9070*/  FMUL.FTZ R112, R202, R111 ;  /* 0x0000006fca707220 */ /* 0x000fe40000410000 */
[----:B------:R-:W-:Y:S02]  /*9080*/  FADD.FTZ R114, R89, UR5 ;  /* 0x0000000559727e21 */ /* 0x000fe40008010000 */
[----:B------:R-:W-:Y:S02]  /*9090*/  FFMA.FTZ R62, R216, R61, -R62 ;  /* 0x0000003dd83e7223 */ /* 0x000fe4000001083e */
[----:B------:R-:W-:-:S02]  /*90a0*/  FADD.FTZ R60, RZ, R60 ;  /* 0x0000003cff3c7221 */ /* 0x000fc40000010000 */
[-C--:B------:R-:W-:Y:S02]  /*90b0*/  FFMA.FTZ R61, R214, R115.reuse, -R112 ;  /* 0x00000073d63d7223 */ /* 0x080fe40000010870 */
[----:B------:R-:W-:Y:S02]  /*90c0*/  FMUL.FTZ R112, R114, R184 ;  /* 0x000000b872707220 */ /* 0x000fe40000410000 */
[----:B------:R-:W-:Y:S02]  /*90d0*/  FADD.FTZ R60, R60, R63 ;  /* 0x0000003f3c3c7221 */ /* 0x000fe40000010000 */
[----:B------:R-:W-:Y:S02]  /*90e0*/  FMUL.FTZ R115, R202, R115 ;  /* 0x00000073ca737220 */ /* 0x000fe40000410000 */
[----:B------:R-:W-:Y:S02]  /*90f0*/  FADD.FTZ R213, -R13, R213 ;  /* 0x000000d50dd57221 */ /* 0x000fe40000010100 */
[----:B------:R-:W-:-:S02]  /*9100*/  FADD.FTZ R62, RZ, R62 ;  /* 0x0000003eff3e7221 */ /* 0x000fc40000010000 */
        /* <DEDUP_REMOVED lines=8> */
[----:B------:R-:W-:Y:S02]  /*9190*/  FADD.FTZ R119, R87, UR5 ;  /* 0x0000000557777e21 */ /* 0x000fe40008010000 */
[----:B------:R-:W-:Y:S02]  /*91a0*/  FADD.FTZ R60, R60, R115 ;  /* 0x000000733c3c7221 */ /* 0x000fe40000010000 */
[----:B------:R-:W-:Y:S02]  /*91b0*/  FADD.FTZ R61, R62, R61 ;  /* 0x0000003d3e3d7221 */ /* 0x000fe40000010000 */
[----:B------:R-:W-:-:S02]  /*91c0*/  FADD.FTZ R114, -R12, R217 ;  /* 0x000000d90c727221 */ /* 0x000fc40000010100 */
[----:B------:R-:W-:Y:S02]  /*91d0*/  FFMA.FTZ R63, R112, R213, R63 ;  /* 0x000000d5703f7223 */ /* 0x000fe4000001003f */
[----:B------:R-:W-:Y:S02]  /*91e0*/  FMUL.FTZ R115, R116, R181 ;  /* 0x000000b574737220 */ /* 0x000fe40000410000 */
[----:B------:R-:W-:Y:S02]  /*91f0*/  FMUL.FTZ R62, R124, R113 ;  /* 0x000000717c3e7220 */ /* 0x000fe40000410000 */
[----:B------:R-:W-:Y:S02]  /*9200*/  FMUL.FTZ R116, R119, R180 ;  /* 0x000000b477747220 */ /* 0x000fe40000410000 */
[----:B------:R-:W-:Y:S02]  /*9210*/  FADD.FTZ R60, R60, R63 ;  /* 0x0000003f3c3c7221 */ /* 0x000fe40000010000 */
[----:B------:R-:W-:-:S02]  /*9220*/  FFMA.FTZ R62, R114, R115, -R62 ;  /* 0x00000073723e7223 */ /* 0x000fc4000001083e */
[----:B------:R-:W-:Y:S02]  /*9230*/  FADD.FTZ R117, -R11, R218 ;  /* 0x000000da0b757221 */ /* 0x000fe40000010100 */
[----:B------:R-:W-:Y:S02]  /*9240*/  FMUL.FTZ R115, R124, R115 ;  /* 0x000000737c737220 */ /* 0x000fe40000410000 */
[----:B------:R-:W-:Y:S02]  /*9250*/  FMUL.FTZ R63, R119, R179 ;  /* 0x000000b3773f7220 */ /* 0x000fe40000410000 */
[----:B------:R-:W-:Y:S02]  /*9260*/  FMUL.FTZ R120, R212, R116 ;  /* 0x00000074d4787220 */ /* 0x000fe40000410000 */
[----:B------:R-:W-:Y:S02]  /*9270*/  FFMA.FTZ R115, R113, R114, R115 ;  /* 0x0000007271737223 */ /* 0x000fe40000010073 */
[----:B------:R-:W-:-:S02]  /*9280*/  FFMA.FTZ R120, R117, R63, -R120 ;  /* 0x0000003f75787223 */ /* 0x000fc40000010878 */
[----:B------:R-:W-:Y:S02]  /*9290*/  FADD.FTZ R122, R86, UR5 ;  /* 0x00000005567a7e21 */ /* 0x000fe40008010000 */
[----:B------:R-:W-:Y:S02]  /*92a0*/  FMUL.FTZ R63, R212, R63 ;  /* 0x0000003fd43f7220 */ /* 0x000fe40000410000 */
[----:B------:R-:W-:Y:S02]  /*92b0*/  FADD.FTZ R60, R60, R115 ;  /* 0x000000733c3c7221 */ /* 0x000fe40000010000 */
[----:B------:R-:W-:Y:S02]  /*92c0*/  FADD.FTZ R61, R61, R118 ;  /* 0x000000763d3d7221 */ /* 0x000fe40000010000 */
[----:B------:R-:W-:Y:S02]  /*92d0*/  FMUL.FTZ R115, R122, R65 ;  /* 0x000000417a737220 */ /* 0x000fe40000410000 */
[----:B------:R-:W-:-:S02]  /*92e0*/  FFMA.FTZ R63, R116, R117, R63 ;  /* 0x00000075743f7223 */ /* 0x000fc4000001003f */
[----:B------:R-:W-:Y:S02]  /*92f0*/  FADD.FTZ R118, -R10, R219 ;  /* 0x000000db0a767221 */ /* 0x000fe40000010100 */
[----:B------:R-:W-:Y:S02]  /*9300*/  FMUL.FTZ R119, R122, R177 ;  /* 0x000000b17a777220 */ /* 0x000fe40000410000 */
[----:B------:R-:W-:Y:S02]  /*9310*/  FMUL.FTZ R121, R211, R115 ;  /* 0x00000073d3797220 */ /* 0x000fe40000410000 */
[----:B------:R-:W-:Y:S02]  /*9320*/  FADD.FTZ R61, R61, R62 ;  /* 0x0000003e3d3d7221 */ /* 0x000fe40000010000 */
[----:B------:R-:W-:Y:S02]  /*9330*/  FADD.FTZ R60, R60, R63 ;  /* 0x0000003f3c3c7221 */ /* 0x000fe40000010000 */
[----:B------:R-:W-:-:S02]  /*9340*/  FADD.FTZ R63, R85, UR5 ;  /* 0x00000005553f7e21 */ /* 0x000fc40008010000 */
[-C--:B------:R-:W-:Y:S02]  /*9350*/  FFMA.FTZ R62, R118, R119.reuse, -R121 ;  /* 0x00000077763e7223 */ /* 0x080fe40000010879 */
[----:B------:R-:W-:Y:S02]  /*9360*/  FADD.FTZ R61, R61, R120 ;  /* 0x000000783d3d7221 */ /* 0x000fe40000010000 */
[----:B------:R-:W-:Y:S02]  /*9370*/  FMUL.FTZ R119, R211, R119 ;  /* 0x00000077d3777220 */ /* 0x000fe40000410000 */
[----:B------:R-:W-:Y:S02]  /*9380*/  FMUL.FTZ R120, R63, R176 ;  /* 0x000000b03f787220 */ /* 0x000fe40000410000 */
[----:B------:R-:W-:Y:S02]  /*9390*/  FADD.FTZ R127, R84, UR5 ;  /* 0x00000005547f7e21 */ /* 0x000fe40008010000 */
[----:B------:R-:W-:-:S02]  /*93a0*/  FADD.FTZ R121, -R9, R220 ;  /* 0x000000dc09797221 */ /* 0x000fc40000010100 */
[----:B------:R-:W-:Y:S02]  /*93b0*/  FFMA.FTZ R119, R115, R118, R119 ;  /* 0x0000007673777223 */ /* 0x000fe40000010077 */
[----:B------:R-:W-:Y:S02]  /*93c0*/  FMUL.FTZ R63, R63, R175 ;  /* 0x000000af3f3f7220 */ /* 0x000fe40000410000 */
[----:B------:R-:W-:Y:S02]  /*93d0*/  FMUL.FTZ R122, R210, R120 ;  /* 0x00000078d27a7220 */ /* 0x000fe40000410000 */
[----:B------:R-:W-:Y:S02]  /*93e0*/  FMUL.FTZ R123, R127, R174 ;  /* 0x000000ae7f7b7220 */ /* 0x000fe40000410000 */
[----:B------:R-:W-:Y:S02]  /*93f0*/  FADD.FTZ R60, R60, R119 ;  /* 0x000000773c3c7221 */ /* 0x000fe40000010000 */
[----:B-1----:R-:W-:-:S02]  /*9400*/  FFMA.FTZ R128, R121, R63, -R122 ;  /* 0x0000003f79807223 */ /* 0x002fc4000001087a */
[----:B--2---:R-:W-:Y:S02]  /*9410*/  FADD.FTZ R126, -R8, R221 ;  /* 0x000000dd087e7221 */ /* 0x004fe40000010100 */
[----:B------:R-:W-:Y:S02]  /*9420*/  FMUL.FTZ R63, R210, R63 ;  /* 0x0000003fd23f7220 */ /* 0x000fe40000410000 */
[----:B------:R-:W-:Y:S02]  /*9430*/  FMUL.FTZ R119, R127, R173 ;  /* 0x000000ad7f777220 */ /* 0x000fe40000410000 */
[----:B------:R-:W-:Y:S02]  /*9440*/  FMUL.FTZ R122, R209, R123 ;  /* 0x0000007bd17a7220 */ /* 0x000fe40000410000 */
[----:B0-----:R-:W-:Y:S02]  /*9450*/  FADD.FTZ R129, R83, UR5 ;  /* 0x0000000553817e21 */ /* 0x001fe40008010000 */
[----:B------:R-:W-:-:S02]  /*9460*/  FADD.FTZ R61, R61, R62 ;  /* 0x0000003e3d3d7221 */ /* 0x000fc40000010000 */
[----:B------:R-:W-:Y:S02]  /*9470*/  FFMA.FTZ R63, R120, R121, R63 ;  /* 0x00000079783f7223 */ /* 0x000fe4000001003f */
[-C--:B------:R-:W-:Y:S02]  /*9480*/  FFMA.FTZ R62, R126, R119.reuse, -R122 ;  /* 0x000000777e3e7223 */ /* 0x080fe4000001087a */
[----:B------:R-:W-:Y:S02]  /*9490*/  FMUL.FTZ R122, R129, R172 ;  /* 0x000000ac817a7220 */ /* 0x000fe40000410000 */
[----:B------:R-:W-:Y:S02]  /*94a0*/  FADD.FTZ R60, R60, R63 ;  /* 0x0000003f3c3c7221 */ /* 0x000fe40000010000 */
[----:B------:R-:W-:Y:S02]  /*94b0*/  FMUL.FTZ R119, R209, R119 ;  /* 0x00000077d1777220 */ /* 0x000fe40000410000 */
[----:B------:R-:W-:-:S02]  /*94c0*/  FADD.FTZ R127, -R7, R222 ;  /* 0x000000de077f7221 */ /* 0x000fc40000010100 */
[----:B------:R-:W-:Y:S02]  /*94d0*/  FMUL.FTZ R63, R129, R171 ;  /* 0x000000ab813f7220 */ /* 0x000fe40000410000 */
[----:B------:R-:W-:Y:S02]  /*94e0*/  FMUL.FTZ R130, R208, R122 ;  /* 0x0000007ad0827220 */ /* 0x000fe40000410000 */
[----:B------:R-:W-:Y:S02]  /*94f0*/  FADD.FTZ R61, R61, R128 ;  /* 0x000000803d3d7221 */ /* 0x000fe40000010000 */
[----:B------:R-:W-:Y:S02]  /*9500*/  FADD.FTZ R128, R82, UR5 ;  /* 0x0000000552807e21 */ /* 0x000fe40008010000 */
[----:B------:R-:W-:Y:S02]  /*9510*/  FFMA.FTZ R119, R123, R126, R119 ;  /* 0x0000007e7b777223 */ /* 0x000fe40000010077 */
[----:B------:R-:W-:-:S02]  /*9520*/  FFMA.FTZ R132, R127, R63, -R130 ;  /* 0x0000003f7f847223 */ /* 0x000fc40000010882 */
[----:B------:R-:W-:Y:S02]  /*9530*/  FMUL.FTZ R63, R208, R63 ;  /* 0x0000003fd03f7220 */ /* 0x000fe40000410000 */
[----:B------:R-:W-:Y:S02]  /*9540*/  FMUL.FTZ R129, R128, R71 ;  /* 0x0000004780817220 */ /* 0x000fe40000410000 */
[----:B------:R-:W-:Y:S02]  /*9550*/  FADD.FTZ R60, R60, R119 ;  /* 0x000000773c3c7221 */ /* 0x000fe40000010000 */
[----:B------:R-:W-:Y:S02]  /*9560*/  FADD.FTZ R130, -R6, R223 ;  /* 0x000000df06827221 */ /* 0x000fe40000010100 */
[----:B------:R-:W-:Y:S02]  /*9570*/  FFMA.FTZ R63, R122, R127, R63 ;  /* 0x0000007f7a3f7223 */ /* 0x000fe4000001003f */
[----:B------:R-:W-:-:S02]  /*9580*/  FMUL.FTZ R119, R128, R169 ;  /* 0x000000a980777220 */ /* 0x000fc40000410000 */
[----:B------:R-:W-:Y:S02]  /*9590*/  FMUL.FTZ R131, R207, R129 ;  /* 0x00000081cf837220 */ /* 0x000fe40000410000 */
[----:B------:R-:W-:Y:S02]  /*95a0*/  FADD.FTZ R133, R81, UR5 ;  /* 0x0000000551857e21 */ /* 0x000fe40008010000 */
[----:B------:R-:W-:Y:S02]  /*95b0*/  FADD.FTZ R61, R61, R62 ;  /* 0x0000003e3d3d7221 */ /* 0x000fe40000010000 */
[----:B------:R-:W-:Y:S02]  /*95c0*/  FADD.FTZ R60, R60, R63 ;  /* 0x0000003f3c3c7221 */ /* 0x000fe40000010000 */
[-C--:B------:R-:W-:Y:S02]  /*95d0*/  FFMA.FTZ R62, R130, R119.reuse, -R131 ;  /* 0x00000077823e7223 */ /* 0x080fe40000010883 */
[----:B------:R-:W-:-:S02]  /*95e0*/  FMUL.FTZ R119, R207, R119 ;  /* 0x00000077cf777220 */ /* 0x000fc40000410000 */
[C---:B------:R-:W-:Y:S02]  /*95f0*/  FMUL.FTZ R63, R133.reuse, R167 ;  /* 0x000000a7853f7220 */ /* 0x040fe40000410000 */
[----:B------:R-:W-:Y:S02]  /*9600*/  FMUL.FTZ R128, R133, R168 ;  /* 0x000000a885807220 */ /* 0x000fe40000410000 */
[----:B------:R-:W-:Y:S02]  /*9610*/  FADD.FTZ R133, -R5, R224 ;  /* 0x000000e005857221 */ /* 0x000fe40000010100 */
[----:B------:R-:W-:Y:S02]  /*9620*/  FFMA.FTZ R119, R129, R130, R119 ;  /* 0x0000008281777223 */ /* 0x000fe40000010077 */
[----:B------:R-:W-:Y:S02]  /*9630*/  FMUL.FTZ R131, R206, R63 ;  /* 0x0000003fce837220 */ /* 0x000fe40000410000 */
[----:B------:R-:W-:-:S02]  /*9640*/  FADD.FTZ R61, R61, R132 ;  /* 0x000000843d3d7221 */ /* 0x000fc40000010000 */
[----:B------:R-:W-:Y:S02]  /*9650*/  FMUL.FTZ R134, R206, R128 ;  /* 0x00000080ce867220 */ /* 0x000fe40000410000 */
[----:B------:R-:W-:Y:S02]  /*9660*/  FADD.FTZ R60, R60, R119 ;  /* 0x000000773c3c7221 */ /* 0x000fe40000010000 */
[----:B------:R-:W-:Y:S02]  /*9670*/  FFMA.FTZ R131, R128, R133, R131 ;  /* 0x0000008580837223 */ /* 0x000fe40000010083 */
[----:B------:R-:W-:Y:S02]  /*9680*/  FADD.FTZ R61, R61, R62 ;  /* 0x0000003e3d3d7221 */ /* 0x000fe40000010000 */
[----:B------:R-:W-:Y:S02]  /*9690*/  FADD.FTZ R62, R80, UR5 ;  /* 0x00000005503e7e21 */ /* 0x000fe40008010000 */
[----:B------:R-:W-:-:S02]  /*96a0*/  FFMA.FTZ R134, R133, R63, -R134 ;  /* 0x0000003f85867223 */ /* 0x000fc40000010886 */
[----:B------:R-:W-:Y:S02]  /*96b0*/  FADD.FTZ R60, R60, R131 ;  /* 0x000000833c3c7221 */ /* 0x000fe40000010000 */
[----:B------:R-:W-:Y:S02]  /*96c0*/  FMUL.FTZ R131, R62, R69 ;  /* 0x000000453e837220 */ /* 0x000fe40000410000 */
[----:B------:R-:W-:Y:S02]  /*96d0*/  FADD.FTZ R119, R79, UR5 ;  /* 0x000000054f777e21 */ /* 0x000fe40008010000 */
[----:B------:R-:W-:Y:S02]  /*96e0*/  FADD.FTZ R61, R61, R134 ;  /* 0x000000863d3d7221 */ /* 0x000fe40000010000 */
[----:B------:R-:W-:Y:S02]  /*96f0*/  FADD.FTZ R132, -R4, R225 ;  /* 0x000000e104847221 */ /* 0x000fe40000010100 */
[----:B------:R-:W-:-:S02]  /*9700*/  FMUL.FTZ R62, R62, R165 ;  /* 0x000000a53e3e7220 */ /* 0x000fc40000410000 */
[----:B------:R-:W-:Y:S02]  /*9710*/  FMUL.FTZ R63, R205, R131 ;  /* 0x00000083cd3f7220 */ /* 0x000fe40000410000 */
[C---:B------:R-:W-:Y:S02]  /*9720*/  FMUL.FTZ R134, R119.reuse, R68 ;  /* 0x0000004477867220 */ /* 0x040fe40000410000 */
[----:B------:R-:W-:Y:S02]  /*9730*/  FMUL.FTZ R138, R119, R192 ;  /* 0x000000c0778a7220 */ /* 0x000fe40000410000 */
[----:B------:R-:W-:Y:S02]  /*9740*/  FADD.FTZ R135, -R3, R226 ;  /* 0x000000e203877221 */ /* 0x000fe40000010100 */
[----:B------:R-:W-:Y:S02]  /*9750*/  FFMA.FTZ R136, R132, R62, -R63 ;  /* 0x0000003e84887223 */ /* 0x000fe4000001083f */
[----:B------:R-:W-:-:S02]  /*9760*/  FMUL.FTZ R119, R227, R134 ;  /* 0x00000086e3777220 */ /* 0x000fc40000410000 */
[----:B------:R-:W-:Y:S02]  /*9770*/  FMUL.FTZ R62, R205, R62 ;  /* 0x0000003ecd3e7220 */ /* 0x000fe40000410000 */
[----:B------:R-:W-:Y:S01]  /*9780*/  FFMA.FTZ R144, R135, R138, -R119 ;  /* 0x0000008a87907223 */ /* 0x000fe20000010877 */
[----:B------:R-:W-:Y:S01]  /*9790*/  MOV R119, UR20 ;  /* 0x0000001400777c02 */ /* 0x000fe20008000f00 */
[----:B------:R-:W-:Y:S02]  /*97a0*/  FFMA.FTZ R63, R131, R132, R62 ;  /* 0x00000084833f7223 */ /* 0x000fe4000001003e */
[----:B------:R-:W-:Y:S01]  /*97b0*/  FMUL.FTZ R138, R227, R138 ;  /* 0x0000008ae38a7220 */ /* 0x000fe20000410000 */
[----:B------:R-:W-:Y:S01]  /*97c0*/  LEA R164, R119, -R98, 0x1 ;  /* 0x8000006277a47211 */ /* 0x000fe200078e08ff */
[----:B------:R-:W-:Y:S02]  /*97d0*/  FADD.FTZ R60, R60, R63 ;  /* 0x0000003f3c3c7221 */ /* 0x000fe40000010000 */
[----:B------:R-:W-:Y:S01]  /*97e0*/  FFMA.FTZ R143, R134, R135, R138 ;  /* 0x00000087868f7223 */ /* 0x000fe2000001008a */
[----:B------:R-:W-:Y:S01]  /*97f0*/  ISETP.GE.AND P0, PT, R164, 0x1, PT ;  /* 0x00000001a400780c */ /* 0x000fe20003f06270 */
[----:B------:R-:W-:-:S02]  /*9800*/  FMUL.FTZ R139, R68, UR41 ;  /* 0x00000029448b7c20 */ /* 0x000fc40008410000 */
[----:B------:R-:W-:Y:S02]  /*9810*/  FADD.FTZ R143, R60, R143 ;  /* 0x0000008f3c8f7221 */ /* 0x000fe40000010000 */
[----:B------:R-:W-:Y:S02]  /*9820*/  FMUL.FTZ R60, R168, UR41 ;  /* 0x00000029a83c7c20 */ /* 0x000fe40008410000 */
[----:B------:R-:W-:Y:S02]  /*9830*/  FFMA.FTZ R62, R192, UR39, -R139 ;  /* 0x00000027c03e7c23 */ /* 0x000fe4000801088b */
[----:B------:R-:W-:Y:S02]  /*9840*/  FFMA.FTZ R141, R167, UR39, -R60 ;  /* 0x00000027a78d7c23 */ /* 0x000fe4000801083c */
[----:B------:R-:W-:Y:S02]  /*9850*/  FMUL.FTZ R60, R172, UR41 ;  /* 0x00000029ac3c7c20 */ /* 0x000fe40008410000 */
[----:B------:R-:W-:-:S02]  /*9860*/  FADD.FTZ R61, R61, R136 ;  /* 0x000000883d3d7221 */ /* 0x000fc40000010000 */
[----:B------:R-:W-:Y:S02]  /*9870*/  FFMA.FTZ R145, R171, UR39, -R60 ;  /* 0x00000027ab917c23 */ /* 0x000fe4000801083c */
[----:B------:R-:W-:Y:S02]  /*9880*/  FMUL.FTZ R60, R176, UR41 ;  /* 0x00000029b03c7c20 */ /* 0x000fe40008410000 */
[----:B------:R-:W-:Y:S02]  /*9890*/  FMUL.FTZ R136, R227, R62 ;  /* 0x0000003ee3887220 */ /* 0x000fe40000410000 */
[----:B------:R-:W-:Y:S02]  /*98a0*/  FFMA.FTZ R151, R175, UR39, -R60 ;  /* 0x00000027af977c23 */ /* 0x000fe4000801083c */
[----:B------:R-:W-:Y:S02]  /*98b0*/  FMUL.FTZ R60, R67, UR41 ;  /* 0x00000029433c7c20 */ /* 0x000fe40008410000 */
[----:B------:R-:W-:-:S02]  /*98c0*/  FMUL.FTZ R62, R169, UR41 ;  /* 0x00000029a93e7c20 */ /* 0x000fc40008410000 */
[C---:B------:R-:W-:Y:S02]  /*98d0*/  FFMA.FTZ R157, R181.reuse, UR39, -R60 ;  /* 0x00000027b59d7c23 */ /* 0x040fe4000801083c */
[----:B------:R-:W-:Y:S02]  /*98e0*/  FMUL.FTZ R60, R181, UR41 ;  /* 0x00000029b53c7c20 */ /* 0x000fe40008410000 */
[----:B------:R-:W-:Y:S02]  /*98f0*/  FMUL.FTZ R140, R69, UR41 ;  /* 0x00000029458c7c20 */ /* 0x000fe40008410000 */
[----:B------:R-:W-:Y:S02]  /*9900*/  FFMA.FTZ R161, R67, UR39, R60 ;  /* 0x0000002743a17c23 */ /* 0x000fe4000801003c */
[----:B------:R-:W-:Y:S02]  /*9910*/  FMUL.FTZ R60, R107, UR41 ;  /* 0x000000296b3c7c20 */ /* 0x000fe40008410000 */
[----:B------:R-:W-:-:S02]  /*9920*/  FFMA.FTZ R147, R71, UR39, R62 ;  /* 0x0000002747937c23 */ /* 0x000fc4000801003e */
[----:B------:R-:W-:Y:S02]  /*9930*/  FFMA.FTZ R163, R185, UR39, -R60 ;  /* 0x00000027b9a37c23 */ /* 0x000fe4000801083c */
[----:B------:R-:W-:Y:S02]  /*9940*/  FMUL.FTZ R62, R180, UR41 ;  /* 0x00000029b43e7c20 */ /* 0x000fe40008410000 */
[----:B------:R-:W-:Y:S02]  /*9950*/  FMUL.FTZ R158, R184, UR41 ;  /* 0x00000029b89e7c20 */ /* 0x000fe40008410000 */
[----:B------:R-:W-:Y:S02]  /*9960*/  FMUL.FTZ R160, R188, UR41 ;  /* 0x00000029bca07c20 */ /* 0x000fe40008410000 */
[----:B------:R-:W-:Y:S02]  /*9970*/  FMUL.FTZ R60, R101, UR41 ;  /* 0x00000029653c7c20 */ /* 0x000fe40008410000 */
[----:B------:R-:W-:-:S02]  /*9980*/  FFMA.FTZ R140, R165, UR39, -R140 ;  /* 0x00000027a58c7c23 */ /* 0x000fc4000801088c */
[----:B------:R-:W-:Y:S02]  /*9990*/  FMUL.FTZ R146, R165, UR41 ;  /* 0x00000029a5927c20 */ /* 0x000fe40008410000 */
[----:B------:R-:W-:Y:S02]  /*99a0*/  FMUL.FTZ R142, R71, UR41 ;  /* 0x00000029478e7c20 */ /* 0x000fe40008410000 */
[----:B------:R-:W-:Y:S02]  /*99b0*/  FMUL.FTZ R167, R167, UR41 ;  /* 0x00000029a7a77c20 */ /* 0x000fe40008410000 */
[----:B------:R-:W-:Y:S02]  /*99c0*/  FMUL.FTZ R156, R177, UR41 ;  /* 0x00000029b19c7c20 */ /* 0x000fe40008410000 */
[----:B------:R-:W-:Y:S02]  /*99d0*/  FFMA.FTZ R155, R179, UR39, -R62 ;  /* 0x00000027b39b7c23 */ /* 0x000fe4000801083e */
[----:B------:R-:W-:-:S02]  /*99e0*/  FFMA.FTZ R158, R183, UR39, -R158 ;  /* 0x00000027b79e7c23 */ /* 0x000fc4000801089e */
[----:B------:R-:W-:Y:S02]  /*99f0*/  FFMA.FTZ R160, R187, UR39, -R160 ;  /* 0x00000027bba07c23 */ /* 0x000fe400080108a0 */
[----:B------:R-:W-:Y:S02]  /*9a00*/  FFMA.FTZ R165, R189, UR39, -R60 ;  /* 0x00000027bda57c23 */ /* 0x000fe4000801083c */
        /* <DEDUP_REMOVED lines=15> */
[----:B------:R-:W-:-:S02]  /*9b00*/  FFMA.FTZ R159, R65, UR39, R156 ;  /* 0x00000027419f7c23 */ /* 0x000fc4000801009c */
[----:B------:R-:W-:Y:S02]  /*9b10*/  FFMA.FTZ R137, R100, R137, -R228 ;  /* 0x0000008964897223 */ /* 0x000fe400000108e4 */
[----:B------:R-:W-:Y:S02]  /*9b20*/  FADD.FTZ R144, R61, R144 ;  /* 0x000000903d907221 */ /* 0x000fe40000010000 */
[----:B------:R-:W-:Y:S02]  /*9b30*/  FFMA.FTZ R138, R193, UR39, R138 ;  /* 0x00000027c18a7c23 */ /* 0x000fe4000801008a */
[----:B------:R-:W-:Y:S02]  /*9b40*/  FFMA.FTZ R139, R68, UR39, R139 ;  /* 0x00000027448b7c23 */ /* 0x000fe4000801008b */
[----:B------:R-:W-:Y:S02]  /*9b50*/  FFMA.FTZ R148, R173, UR39, -R148 ;  /* 0x00000027ad947c23 */ /* 0x000fe40008010894 */
[----:B------:R-:W-:-:S02]  /*9b60*/  FFMA.FTZ R154, R172, UR39, R171 ;  /* 0x00000027ac9a7c23 */ /* 0x000fc400080100ab */
[----:B------:R-:W-:Y:S02]  /*9b70*/  FFMA.FTZ R153, R174, UR39, R153 ;  /* 0x00000027ae997c23 */ /* 0x000fe40008010099 */
[----:B------:R-:W-:Y:S02]  /*9b80*/  FFMA.FTZ R152, R176, UR39, R175 ;  /* 0x00000027b0987c23 */ /* 0x000fe400080100af */
[----:B------:R-:W-:Y:S02]  /*9b90*/  FFMA.FTZ R150, R177, UR39, -R150 ;  /* 0x00000027b1967c23 */ /* 0x000fe40008010896 */
[----:B------:R-:W-:Y:S02]  /*9ba0*/  FFMA.FTZ R156, R180, UR39, R179 ;  /* 0x00000027b49c7c23 */ /* 0x000fe400080100b3 */
[----:B------:R-:W-:Y:S02]  /*9bb0*/  FFMA.FTZ R166, R184, UR39, R183 ;  /* 0x00000027b8a67c23 */ /* 0x000fe400080100b7 */
[----:B------:R-:W-:-:S02]  /*9bc0*/  FFMA.FTZ R169, R107, UR39, R62 ;  /* 0x000000276ba97c23 */ /* 0x000fc4000801003e */
        /* <DEDUP_REMOVED lines=36> */
.L_x_4418:
[----:B------:R-:W-:Y:S05]  /*9e10*/  BSYNC B0 ;  /* 0x0000000000007941 */ /* 0x000fea0003800000 */
.L_x_4417:
[C---:B------:R-:W-:Y:S01]  /*9e20*/  FMUL.FTZ R61, R103.reuse, R232 ;  /* 0x000000e8673d7220 */ /* 0x040fe20000410000 */
[----:B------:R-:W-:Y:S01]  /*9e30*/  ULDC.64 UR20, c[0x0][0x2b8] ;  /* 0x0000ae0000147ab9 */ /* 0x000fe20000000a00 */
[-C--:B------:R-:W-:Y:S01]  /*9e40*/  FMUL.FTZ R103, R103, R230.reuse ;  /* 0x000000e667677220 */ /* 0x080fe20000410000 */
[----:B------:R-:W-:Y:S01]  /*9e50*/  USHF.R.U32.HI UR22, URZ, 0x1, UR21 ;  /* 0x000000013f167899 */ /* 0x000fe20008011615 */
[C---:B0-----:R-:W-:Y:S01]  /*9e60*/  FFMA.FTZ R63, R104.reuse, R230, -R61 ;  /* 0x000000e6683f7223 */ /* 0x041fe2000001083d */
[----:B------:R-:W-:Y:S01]  /*9e70*/  USHF.R.U64 UR20, UR20, 0x1, UR21 ;  /* 0x0000000114147899 */ /* 0x000fe20008001215 */
[----:B------:R-:W-:Y:S01]  /*9e80*/  FFMA.FTZ R103, R104, R232, R103 ;  /* 0x000000e868677223 */ /* 0x000fe20000010067 */
[----:B------:R-:W-:Y:S01]  /*9e90*/  UIMAD UR39, UR22, UR35, URZ ;  /* 0x00000023162772a4 */ /* 0x000fe2000f8e023f */
[C---:B------:R-:W-:Y:S01]  /*9ea0*/  FMUL.FTZ R62, R66.reuse, R63 ;  /* 0x0000003f423e7220 */ /* 0x040fe20000410000 */
[----:B------:R-:W-:Y:S01]  /*9eb0*/  UIMAD.WIDE.U32 UR22, UR20, UR35, URZ ;  /* 0x00000023141672a5 */ /* 0x000fe2000f8e003f */
[----:B------:R-:W-:Y:S01]  /*9ec0*/  FADD.FTZ R63, R77, UR5 ;  /* 0x000000054d3f7e21 */ /* 0x000fe20008010000 */
[----:B------:R-:W-:Y:S01]  /*9ed0*/  UIMAD UR39, UR36, UR20, UR39 ;  /* 0x00000014242772a4 */ /* 0x000fe2000f8e0227 */
[----:B------:R-:W-:Y:S01]  /*9ee0*/  FMUL.FTZ R171, R66, R103 ;  /* 0x0000006742ab7220 */ /* 0x000fe20000410000 */
[----:B------:R-:W-:Y:S01]  /*9ef0*/  BSSY B0, `(.L_x_4419) ;  /* 0x0000032000007945 */ /* 0x000fe20003800000 */
[----:B------:R-:W-:Y:S01]  /*9f00*/  FMUL.FTZ R103, R63, R64 ;  /* 0x000000403f677220 */ /* 0x000fe20000410000 */
[----:B------:R-:W-:Y:S01]  /*9f10*/  ULDC.64 UR20, c[0x0][0x2c0] ;  /* 0x0000b00000147ab9 */ /* 0x000fe20000000a00 */
[----:B------:R-:W-:Y:S01]  /*9f20*/  FADD.FTZ R105, R105, R62 ;  /* 0x0000003e69697221 */ /* 0x000fe20000010000 */
[----:B------:R-:W-:Y:S01]  /*9f30*/  UIADD3 UR23, UR23, UR39, URZ ;  /* 0x0000002717177290 */ /* 0x000fe2000fffe03f */
[----:B------:R-:W-:Y:S01]  /*9f40*/  FMUL.FTZ R63, R63, R195 ;  /* 0x000000c33f3f7220 */ /* 0x000fe20000410000 */
[----:B------:R-:W-:Y:S01]  /*9f50*/  UIMAD UR39, UR37, UR20, URZ ;  /* 0x00000014252772a4 */ /* 0x000fe2000f8e023f */
[----:B------:R-:W-:Y:S01]  /*9f60*/  FMUL.FTZ R62, R232, R103 ;  /* 0x00000067e83e7220 */ /* 0x000fe20000410000 */
[----:B------:R-:W-:Y:S01]  /*9f70*/  ISETP.GE.AND P1, PT, R164, 0x81, PT ;  /* 0x00000081a400780c */ /* 0x000fe20003f26270 */
[----:B------:R-:W-:Y:S01]  /*9f80*/  FADD.FTZ R106, R106, -R171 ;  /* 0x800000ab6a6a7221 */ /* 0x000fe20000010000 */
[----:B------:R-:W-:Y:S01]  /*9f90*/  UIMAD UR39, UR18, UR21, UR39 ;  /* 0x00000015122772a4 */ /* 0x000fe2000f8e0227 */
[----:B------:R-:W-:Y:S01]  /*9fa0*/  FMUL.FTZ R232, R232, R63 ;  /* 0x0000003fe8e87220 */ /* 0x000fe20000410000 */
[----:B------:R-:W-:Y:S01]  /*9fb0*/  UIMAD.WIDE.U32 UR20, UR18, UR20, UR22 ;  /* 0x00000014121472a5 */ /* 0x000fe2000f8e0016 */
[C---:B------:R-:W-:Y:S01]  /*9fc0*/  FADD.FTZ R17, R63.reuse, R17 ;  /* 0x000000113f117221 */ /* 0x040fe20000010000 */
[----:B------:R-:W-:Y:S01]  /*9fd0*/  ISETP.GE.AND P2, PT, R164, 0xc1, PT ;  /* 0x000000c1a400780c */ /* 0x000fe20003f46270 */
[----:B------:R-:W-:Y:S01]  /*9fe0*/  FFMA.FTZ R171, R63, R70, R62 ;  /* 0x000000463fab7223 */ /* 0x000fe2000001003e */
[----:B------:R-:W-:Y:S01]  /*9ff0*/  IADD3 R63, R98, 0x40, RZ ;  /* 0x00000040623f7810 */ /* 0x000fe20007ffe0ff */
[----:B------:R-:W-:Y:S01]  /*a000*/  ULDC.64 UR22, c[0x0][0x320] ;  /* 0x0000c80000167ab9 */ /* 0x000fe20000000a00 */
[----:B------:R-:W-:Y:S01]  /*a010*/  FADD.FTZ R64, R143, R110 ;  /* 0x0000006e8f407221 */ /* 0x000fe20000010000 */
[----:B------:R-:W-:Y:S01]  /*a020*/  UIADD3 UR39, UR39, UR21, URZ ;  /* 0x0000001527277290 */ /* 0x000fe2000fffe03f */
[----:B------:R-:W-:Y:S01]  /*a030*/  LEA.HI.SX32 R63, R63, R98, 0x1b ;  /* 0x000000623f3f7211 */ /* 0x000fe200078fdaff */
[----:B------:R-:W-:Y:S01]  /*a040*/  ULEA UR22, UP0, UR20, UR22, 0x3 ;  /* 0x0000001614167291 */ /* 0x000fe2000f80183f */
[----:B------:R-:W-:Y:S01]  /*a050*/  FADD.FTZ R66, R144, R137 ;  /* 0x0000008990427221 */ /* 0x000fe20000010000 */
[----:B------:R-:W-:Y:S01]  /*a060*/  ULDC UR21, c[0x0][0x174] ;  /* 0x00005d0000157ab9 */ /* 0x000fe20000000800 */
[----:B------:R-:W-:Y:S01]  /*a070*/  FFMA.FTZ R195, R93, R195, R108 ;  /* 0x000000c35dc37223 */ /* 0x000fe2000001006c */
[----:B------:R-:W-:Y:S01]  /*a080*/  UIADD3 UR21, UR6, -UR21, URZ ;  /* 0x8000001506157290 */ /* 0x000fe2000fffe03f */
[----:B------:R-:W0:Y:S01]  /*a090*/  LDS R63, [R63.X4+0x2200] ;  /* 0x002200003f3f7984 */ /* 0x000e220000004800 */
[----:B------:R-:W-:Y:S01]  /*a0a0*/  ULEA.HI.X UR23, UR20, UR23, UR39, 0x3, UP0 ;  /* 0x0000001714177291 */ /* 0x000fe200080f1c27 */
[----:B------:R-:W-:Y:S01]  /*a0b0*/  LEA R60, P0, R98, UR22, 0x2 ;  /* 0x00000016623c7c11 */ /* 0x000fe2000f8010ff */
[----:B------:R-:W-:Y:S01]  /*a0c0*/  UIMAD UR20, UR21, -0x800, URZ ;  /* 0xfffff800151478a4 */ /* 0x000fe2000f8e023f */
[----:B------:R-:W-:Y:S01]  /*a0d0*/  FADD.FTZ R64, R64, R171 ;  /* 0x000000ab40407221 */ /* 0x000fe20000010000 */
[----:B------:R-:W-:Y:S01]  /*a0e0*/  USHF.L.U32 UR22, UR8, 0x2, URZ ;  /* 0x0000000208167899 */ /* 0x000fe2000800063f */
[----:B------:R-:W-:-:S02]  /*a0f0*/  IADD3 R137, R98, 0xc0, RZ ;  /* 0x000000c062897810 */ /* 0x000fc40007ffe0ff */
        /* <DEDUP_REMOVED lines=9> */
[----:B------:R-:W-:-:S04]  /*a190*/  IMAD.WIDE.U32 R60, R173, c[0x0][0x2d0], R60 ;  /* 0x0000b400ad3c7a25 */ /* 0x000fc800078e003c */
[----:B------:R-:W-:Y:S01]  /*a1a0*/  FFMA.FTZ R173, R70, R103, -R232 ;  /* 0x0000006746ad7223 */ /* 0x000fe200000108e8 */
[----:B------:R-:W-:Y:S02]  /*a1b0*/  IADD3 R103, R98, 0x80, RZ ;  /* 0x0000008062677810 */ /* 0x000fe40007ffe0ff */
[----:B------:R-:W-:Y:S01]  /*a1c0*/  IADD3 R61, R61, UR20, RZ ;  /* 0x000000143d3d7c10 */ /* 0x000fe2000fffe0ff */
[----:B------:R-:W-:Y:S01]  /*a1d0*/  FADD.FTZ R66, R66, R173 ;  /* 0x000000ad42427221 */ /* 0x000fe20000010000 */
[----:B------:R-:W-:Y:S01]  /*a1e0*/  LEA.HI.SX32 R103, R103, R98, 0x1b ;  /* 0x0000006267677211 */ /* 0x000fe200078fdaff */
[----:B------:R-:W-:Y:S05]  /*a1f0*/  @!P0 BRA `(.L_x_4420) ;  /* 0x0000001000008947 */ /* 0x000fea0003800000 */
[----:B0-----:R0:W-:Y:S02]  /*a200*/  RED.E.ADD.F32.FTZ.RN.STRONG.GPU [R60.64+-0x1f00], R63 ;  /* 0xffe1003f3c00798e */ /* 0x0011e4000c10e79e */
.L_x_4420:
[----:B------:R-:W-:Y:S05]  /*a210*/  BSYNC B0 ;  /* 0x0000000000007941 */ /* 0x000fea0003800000 */
.L_x_4419:
[----:B------:R-:W1:Y:S01]  /*a220*/  LDS R103, [R103.X4+0x2300] ;  /* 0x0023000067677984 */ /* 0x000e620000004800 */
[----:B------:R-:W-:Y:S01]  /*a230*/  BSSY B0, `(.L_x_4421) ;  /* 0x0000004000007945 */ /* 0x000fe20003800000 */
[----:B------:R-:W-:Y:S01]  /*a240*/  LEA.HI.SX32 R137, R137, R98, 0x1b ;  /* 0x0000006289897211 */ /* 0x000fe200078fdaff */
[----:B------:R-:W-:Y:S05]  /*a250*/  @!P1 BRA `(.L_x_4422) ;  /* 0x0000001000009947 */ /* 0x000fea0003800000 */
[----:B-1----:R1:W-:Y:S02]  /*a260*/  RED.E.ADD.F32.FTZ.RN.STRONG.GPU [R60.64+-0x1e00], R103 ;  /* 0xffe200673c00798e */ /* 0x0023e4000c10e79e */
.L_x_4422:
[----:B------:R-:W-:Y:S05]  /*a270*/  BSYNC B0 ;  /* 0x0000000000007941 */ /* 0x000fea0003800000 */
.L_x_4421:
[----:B------:R-:W2:Y:S01]  /*a280*/  LDS R137, [R137.X4+0x2400] ;  /* 0x0024000089897984 */ /* 0x000ea20000004800 */
[----:B------:R-:W-:Y:S01]  /*a290*/  BSSY B0, `(.L_x_4423) ;  /* 0x0000005000007945 */ /* 0x000fe20003800000 */
[----:B0-----:R-:W-:-:S02]  /*a2a0*/  IADD3 R63, R98, 0x100, RZ ;  /* 0x00000100623f7810 */ /* 0x001fc40007ffe0ff */
[----:B-1----:R-:W-:Y:S01]  /*a2b0*/  IADD3 R103, R98, 0x140, RZ ;  /* 0x0000014062677810 */ /* 0x002fe20007ffe0ff */
[----:B------:R-:W-:Y:S05]  /*a2c0*/  @!P2 BRA `(.L_x_4424) ;  /* 0x000000100000a947 */ /* 0x000fea0003800000 */
[----:B--2---:R0:W-:Y:S02]  /*a2d0*/  RED.E.ADD.F32.FTZ.RN.STRONG.GPU [R60.64+-0x1d00], R137 ;  /* 0xffe300893c00798e */ /* 0x0041e4000c10e79e */
.L_x_4424:
[----:B------:R-:W-:Y:S05]  /*a2e0*/  BSYNC B0 ;  /* 0x0000000000007941 */ /* 0x000fea0003800000 */
.L_x_4423:
[-C--:B------:R-:W-:Y:S01]  /*a2f0*/  LEA.HI.SX32 R63, R63, R98.reuse, 0x1b ;  /* 0x000000623f3f7211 */ /* 0x080fe200078fdaff */
[----:B------:R-:W-:Y:S01]  /*a300*/  BSSY B0, `(.L_x_4425) ;  /* 0x000000d000007945 */ /* 0x000fe20003800000 */
[----:B------:R-:W-:Y:S02]  /*a310*/  ISETP.GE.AND P6, PT, R164, 0x101, PT ;  /* 0x00000101a400780c */ /* 0x000fe40003fc6270 */
[----:B0-2---:R-:W-:Y:S02]  /*a320*/  IADD3 R137, R98, 0x180, RZ ;  /* 0x0000018062897810 */ /* 0x005fe40007ffe0ff */
        /* <DEDUP_REMOVED lines=10> */
.L_x_4426:
[----:B------:R-:W-:Y:S05]  /*a3d0*/  BSYNC B0 ;  /* 0x0000000000007941 */ /* 0x000fea0003800000 */
.L_x_4425:
[----:B------:R-:W1:Y:S01]  /*a3e0*/  LDS R103, [R103.X4+0x2600] ;  /* 0x0026000067677984 */ /* 0x000e620000004800 */
[----:B------:R-:W-:Y:S01]  /*a3f0*/  BSSY B0, `(.L_x_4427) ;  /* 0x0000005000007945 */ /* 0x000fe20003800000 */
[----:B0-----:R-:W-:-:S02]  /*a400*/  IADD3 R63, R98, 0x1c0, RZ ;  /* 0x000001c0623f7810 */ /* 0x001fc40007ffe0ff */
[----:B------:R-:W-:Y:S01]  /*a410*/  LEA.HI.SX32 R137, R137, R98, 0x1b ;  /* 0x0000006289897211 */ /* 0x000fe200078fdaff */
[----:B------:R-:W-:Y:S05]  /*a420*/  @!P0 BRA `(.L_x_4428) ;  /* 0x0000001000008947 */ /* 0x000fea0003800000 */
[----:B-1----:R0:W-:Y:S02]  /*a430*/  RED.E.ADD.F32.FTZ.RN.STRONG.GPU [R60.64+-0x1b00], R103 ;  /* 0xffe500673c00798e */ /* 0x0021e4000c10e79e */
.L_x_4428:
[----:B------:R-:W-:Y:S05]  /*a440*/  BSYNC B0 ;  /* 0x0000000000007941 */ /* 0x000fea0003800000 */
.L_x_4427:
[----:B------:R-:W2:Y:S01]  /*a450*/  LDS R137, [R137.X4+0x2700] ;  /* 0x0027000089897984 */ /* 0x000ea20000004800 */
[----:B------:R-:W-:Y:S01]  /*a460*/  BSSY B0, `(.L_x_4429) ;  /* 0x0000005000007945 */ /* 0x000fe20003800000 */
[----:B------:R-:W-:Y:S02]  /*a470*/  IADD3 R143, R98, 0x200, RZ ;  /* 0x00000200628f7810 */ /* 0x000fe40007ffe0ff */
[----:B------:R-:W-:Y:S01]  /*a480*/  LEA.HI.SX32 R63, R63, R98, 0x1b ;  /* 0x000000623f3f7211 */ /* 0x000fe200078fdaff */
[----:B------:R-:W-:Y:S05]  /*a490*/  @!P1 BRA `(.L_x_4430) ;  /* 0x0000001000009947 */ /* 0x000fea0003800000 */
[----:B--2---:R2:W-:Y:S02]  /*a4a0*/  RED.E.ADD.F32.FTZ.RN.STRONG.GPU [R60.64+-0x1a00], R137 ;  /* 0xffe600893c00798e */ /* 0x0045e4000c10e79e */
.L_x_4430:
[----:B------:R-:W-:Y:S05]  /*a4b0*/  BSYNC B0 ;  /* 0x0000000000007941 */ /* 0x000fea0003800000 */
.L_x_4429:
[----:B------:R-:W3:Y:S01]  /*a4c0*/  LDS R63, [R63.X4+0x2800] ;  /* 0x002800003f3f7984 */ /* 0x000ee20000004800 */
[----:B------:R-:W-:Y:S01]  /*a4d0*/  BSSY B0, `(.L_x_4431) ;  /* 0x0000005000007945 */ /* 0x000fe20003800000 */
[----:B01----:R-:W-:Y:S02]  /*a4e0*/  IADD3 R103, R98, 0x240, RZ ;  /* 0x0000024062677810 */ /* 0x003fe40007ffe0ff */
[----:B------:R-:W-:Y:S01]  /*a4f0*/  LEA.HI.SX32 R62, R143, R98, 0x1b ;  /* 0x000000628f3e7211 */ /* 0x000fe200078fdaff */
[----:B------:R-:W-:Y:S05]  /*a500*/  @!P2 BRA `(.L_x_4432) ;  /* 0x000000100000a947 */ /* 0x000fea0003800000 */
[----:B---3--:R0:W-:Y:S02]  /*a510*/  RED.E.ADD.F32.FTZ.RN.STRONG.GPU [R60.64+-0x1900], R63 ;  /* 0xffe7003f3c00798e */ /* 0x0081e4000c10e79e */
.L_x_4432:
[----:B------:R-:W-:Y:S05]  /*a520*/  BSYNC B0 ;  /* 0x0000000000007941 */ /* 0x000fea0003800000 */
.L_x_4431:
[----:B0--3--:R0:W1:Y:S01]  /*a530*/  LDS R63, [R62.X4+0x2900] ;  /* 0x002900003e3f7984 */ /* 0x0090620000004800 */
[----:B------:R-:W-:Y:S01]  /*a540*/  BSSY B0, `(.L_x_4433) ;  /* 0x0000005000007945 */ /* 0x000fe20003800000 */
[----:B--2---:R-:W-:-:S02]  /*a550*/  IADD3 R137, R98, 0x280, RZ ;  /* 0x0000028062897810 */ /* 0x004fc40007ffe0ff */
[----:B------:R-:W-:Y:S01]  /*a560*/  LEA.HI.SX32 R103, R103, R98, 0x1b ;  /* 0x0000006267677211 */ /* 0x000fe200078fdaff */
[----:B------:R-:W-:Y:S05]  /*a570*/  @!P3 BRA `(.L_x_4434) ;  /* 0x000000100000b947 */ /* 0x000fea0003800000 */
[----:B-1----:R1:W-:Y:S02]  /*a580*/  RED.E.ADD.F32.FTZ.RN.STRONG.GPU [R60.64+-0x1800], R63 ;  /* 0xffe8003f3c00798e */ /* 0x0023e4000c10e79e */
.L_x_4434:
[----:B------:R-:W-:Y:S05]  /*a590*/  BSYNC B0 ;  /* 0x0000000000007941 */ /* 0x000fea0003800000 */
.L_x_4433:
[----:B------:R-:W2:Y:S01]  /*a5a0*/  LDS R103, [R103.X4+0x2a00] ;  /* 0x002a000067677984 */ /* 0x000ea20000004800 */
[----:B------:R-:W-:Y:S01]  /*a5b0*/  BSSY B0, `(.L_x_4435) ;  /* 0x0000004000007945 */ /* 0x000fe20003800000 */
[----:B------:R-:W-:Y:S01]  /*a5c0*/  LEA.HI.SX32 R137, R137, R98, 0x1b ;  /* 0x0000006289897211 */ /* 0x000fe200078fdaff */
[----:B------:R-:W-:Y:S05]  /*a5d0*/  @!P4 BRA `(.L_x_4436) ;  /* 0x000000100000c947 */ /* 0x000fea0003800000 */
[----:B--2---:R2:W-:Y:S02]  /*a5e0*/  RED.E.ADD.F32.FTZ.RN.STRONG.GPU [R60.64+-0x1700], R103 ;  /* 0xffe900673c00798e */ /* 0x0045e4000c10e79e */
.L_x_4436:
[----:B------:R-:W-:Y:S05]  /*a5f0*/  BSYNC B0 ;  /* 0x0000000000007941 */ /* 0x000fea0003800000 */
.L_x_4435:
[----:B------:R-:W3:Y:S01]  /*a600*/  LDS R137, [R137.X4+0x2b00] ;  /* 0x002b000089897984 */ /* 0x000ee20000004800 */
[----:B------:R-:W-:Y:S01]  /*a610*/  BSSY B0, `(.L_x_4437) ;  /* 0x0000005000007945 */ /* 0x000fe20003800000 */
[C---:B-1----:R-:W-:Y:S02]  /*a620*/  IADD3 R63, R98.reuse, 0x2c0, RZ ;  /* 0x000002c0623f7810 */ /* 0x042fe40007ffe0ff */
[----:B--2---:R-:W-:Y:S01]  /*a630*/  IADD3 R103, R98, 0x300, RZ ;  /* 0x0000030062677810 */ /* 0x004fe20007ffe0ff */
[----:B------:R-:W-:Y:S05]  /*a640*/  @!P5 BRA `(.L_x_4438) ;  /* 0x000000100000d947 */ /* 0x000fea0003800000 */
[----:B---3--:R1:W-:Y:S02]  /*a650*/  RED.E.ADD.F32.FTZ.RN.STRONG.GPU [R60.64+-0x1600], R137 ;  /* 0xffea00893c00798e */ /* 0x0083e4000c10e79e */
.L_x_4438:
[----:B------:R-:W-:Y:S05]  /*a660*/  BSYNC B0 ;  /* 0x0000000000007941 */ /* 0x000fea0003800000 */
.L_x_4437:
[----:B------:R-:W-:Y:S01]  /*a670*/  LEA.HI.SX32 R63, R63, R98, 0x1b ;  /* 0x000000623f3f7211 */ /* 0x000fe200078fdaff */
[----:B------:R-:W-:Y:S01]  /*a680*/  BSSY B0, `(.L_x_4439) ;  /* 0x000000d000007945 */ /* 0x000fe20003800000 */
[----:B------:R-:W-:-:S02]  /*a690*/  ISETP.GE.AND P6, PT, R164, 0x2c1, PT ;  /* 0x000002c1a400780c */ /* 0x000fc40003fc6270 */
[----:B-1-3--:R-:W-:Y:S02]  /*a6a0*/  IADD3 R137, R98, 0x340, RZ ;  /* 0x0000034062897810 */ /* 0x00afe40007ffe0ff */
        /* <DEDUP_REMOVED lines=10> */
.L_x_4440:
[----:B------:R-:W-:Y:S05]  /*a750*/  BSYNC B0 ;  /* 0x0000000000007941 */ /* 0x000fea0003800000 */
.L_x_4439:
[----:B------:R-:W2:Y:S01]  /*a760*/  LDS R103, [R103.X4+0x2d00] ;  /* 0x002d000067677984 */ /* 0x000ea20000004800 */
[----:B------:R-:W-:Y:S01]  /*a770*/  BSSY B0, `(.L_x_4441) ;  /* 0x0000005000007945 */ /* 0x000fe20003800000 */
[----:B-1----:R-:W-:Y:S02]  /*a780*/  IADD3 R63, R98, 0x380, RZ ;  /* 0x00000380623f7810 */ /* 0x002fe40007ffe0ff */
[----:B------:R-:W-:Y:S01]  /*a790*/  LEA.HI.SX32 R137, R137, R98, 0x1b ;  /* 0x0000006289897211 */ /* 0x000fe200078fdaff */
[----:B------:R-:W-:Y:S05]  /*a7a0*/  @!P0 BRA `(.L_x_4442) ;  /* 0x0000001000008947 */ /* 0x000fea0003800000 */
[----:B--2---:R1:W-:Y:S02]  /*a7b0*/  RED.E.ADD.F32.FTZ.RN.STRONG.GPU [R60.64+-0x1400], R103 ;  /* 0xffec00673c00798e */ /* 0x0043e4000c10e79e */
.L_x_4442:
[----:B------:R-:W-:Y:S05]  /*a7c0*/  BSYNC B0 ;  /* 0x0000000000007941 */ /* 0x000fea0003800000 */
.L_x_4441:
[----:B------:R-:W3:Y:S01]  /*a7d0*/  LDS R137, [R137.X4+0x2e00] ;  /* 0x002e000089897984 */ /* 0x000ee20000004800 */
[----:B------:R-:W-:Y:S01]  /*a7e0*/  BSSY B0, `(.L_x_4443) ;  /* 0x0000005000007945 */ /* 0x000fe20003800000 */
[----:B-12---:R-:W-:-:S02]  /*a7f0*/  IADD3 R103, R98, 0x3c0, RZ ;  /* 0x000003c062677810 */ /* 0x006fc40007ffe0ff */
[----:B------:R-:W-:Y:S01]  /*a800*/  LEA.HI.SX32 R63, R63, R98, 0x1b ;  /* 0x000000623f3f7211 */ /* 0x000fe200078fdaff */
[----:B------:R-:W-:Y:S05]  /*a810*/  @!P1 BRA `(.L_x_4444) ;  /* 0x0000001000009947 */ /* 0x000fea0003800000 */
[----:B---3--:R1:W-:Y:S02]  /*a820*/  RED.E.ADD.F32.FTZ.RN.STRONG.GPU [R60.64+-0x1300], R137 ;  /* 0xffed00893c00798e */ /* 0x0083e4000c10e79e */
.L_x_4444:
[----:B------:R-:W-:Y:S05]  /*a830*/  BSYNC B0 ;  /* 0x0000000000007941 */ /* 0x000fea0003800000 */
.L_x_4443:
[----:B------:R-:W2:Y:S01]  /*a840*/  LDS R63, [R63.X4+0x2f00] ;  /* 0x002f00003f3f7984 */ /* 0x000ea20000004800 */
[----:B------:R-:W-:Y:S01]  /*a850*/  BSSY B0, `(.L_x_4445) ;  /* 0x0000005000007945 */ /* 0x000fe20003800000 */
[----:B-1-3--:R-:W-:Y:S02]  /*a860*/  IADD3 R137, R98, 0x400, RZ ;  /* 0x0000040062897810 */ /* 0x00afe40007ffe0ff */
[----:B------:R-:W-:Y:S01]  /*a870*/  LEA.HI.SX32 R103, R103, R98, 0x1b ;  /* 0x0000006267677211 */ /* 0x000fe200078fdaff */
[----:B------:R-:W-:Y:S05]  /*a880*/  @!P2 BRA `(.L_x_4446) ;  /* 0x000000100000a947 */ /* 0x000fea0003800000 */
[----:B--2---:R1:W-:Y:S02]  /*a890*/  RED.E.ADD.F32.FTZ.RN.STRONG.GPU [R60.64+-0x1200], R63 ;  /* 0xffee003f3c00798e */ /* 0x0043e4000c10e79e */
.L_x_4446:
[----:B------:R-:W-:Y:S05]  /*a8a0*/  BSYNC B0 ;  /* 0x0000000000007941 */ /* 0x000fea0003800000 */
.L_x_4445:
[----:B------:R-:W3:Y:S01]  /*a8b0*/  LDS R103, [R103.X4+0x3000] ;  /* 0x0030000067677984 */ /* 0x000ee20000004800 */
[----:B------:R-:W-:Y:S01]  /*a8c0*/  BSSY B0, `(.L_x_4447) ;  /* 0x0000005000007945 */ /* 0x000fe20003800000 */
[----:B-12---:R-:W-:Y:S02]  /*a8d0*/  IADD3 R63, R98, 0x440, RZ ;  /* 0x00000440623f7810 */ /* 0x006fe40007ffe0ff */
[----:B------:R-:W-:Y:S01]  /*a8e0*/  LEA.HI.SX32 R137, R137, R98, 0x1b ;  /* 0x0000006289897211 */ /* 0x000fe200078fdaff */
[----:B------:R-:W-:Y:S05]  /*a8f0*/  @!P3 BRA `(.L_x_4448) ;  /* 0x000000100000b947 */ /* 0x000fea0003800000 */
[----:B---3--:R1:W-:Y:S02]  /*a900*/  RED.E.ADD.F32.FTZ.RN.STRONG.GPU [R60.64+-0x1100], R103 ;  /* 0xffef00673c00798e */ /* 0x0083e4000c10e79e */
.L_x_4448:
[----:B------:R-:W-:Y:S05]  /*a910*/  BSYNC B0 ;  /* 0x0000000000007941 */ /* 0x000fea0003800000 */
.L_x_4447:
[----:B------:R-:W2:Y:S01]  /*a920*/  LDS R137, [R137.X4+0x3100] ;  /* 0x0031000089897984 */ /* 0x000ea20000004800 */
[----:B------:R-:W-:Y:S01]  /*a930*/  BSSY B0, `(.L_x_4449) ;  /* 0x0000004000007945 */ /* 0x000fe20003800000 */
[----:B------:R-:W-:Y:S01]  /*a940*/  LEA.HI.SX32 R63, R63, R98, 0x1b ;  /* 0x000000623f3f7211 */ /* 0x000fe200078fdaff */
[----:B------:R-:W-:Y:S05]  /*a950*/  @!P4 BRA `(.L_x_4450) ;  /* 0x000000100000c947 */ /* 0x000fea0003800000 */
[----:B--2---:R2:W-:Y:S02]  /*a960*/  RED.E.ADD.F32.FTZ.RN.STRONG.GPU [R60.64+-0x1000], R137 ;  /* 0xfff000893c00798e */ /* 0x0045e4000c10e79e */
.L_x_4450:
[----:B------:R-:W-:Y:S05]  /*a970*/  BSYNC B0 ;  /* 0x0000000000007941 */ /* 0x000fea0003800000 */
.L_x_4449:
[----:B------:R-:W4:Y:S01]  /*a980*/  LDS R63, [R63.X4+0x3200] ;  /* 0x003200003f3f7984 */ /* 0x000f220000004800 */
[----:B------:R-:W-:Y:S01]  /*a990*/  BSSY B0, `(.L_x_4451) ;  /* 0x0000005000007945 */ /* 0x000fe20003800000 */
[----:B-1-3--:R-:W-:-:S02]  /*a9a0*/  IADD3 R103, R98, 0x480, RZ ;  /* 0x0000048062677810 */ /* 0x00afc40007ffe0ff */
[----:B--2---:R-:W-:Y:S01]  /*a9b0*/  IADD3 R137, R98, 0x4c0, RZ ;  /* 0x000004c062897810 */ /* 0x004fe20007ffe0ff */
[----:B------:R-:W-:Y:S05]  /*a9c0*/  @!P5 BRA `(.L_x_4452) ;  /* 0x000000100000d947 */ /* 0x000fea0003800000 */
[----:B----4-:R1:W-:Y:S02]  /*a9d0*/  RED.E.ADD.F32.FTZ.RN.STRONG.GPU [R60.64+-0xf00], R63 ;  /* 0xfff1003f3c00798e */ /* 0x0103e4000c10e79e */
.L_x_4452:
[----:B------:R-:W-:Y:S05]  /*a9e0*/  BSYNC B0 ;  /* 0x0000000000007941 */ /* 0x000fea0003800000 */
.L_x_4451:
        /* <DEDUP_REMOVED lines=14> */
.L_x_4454:
[----:B------:R-:W-:Y:S05]  /*aad0*/  BSYNC B0 ;  /* 0x0000000000007941 */ /* 0x000fea0003800000 */
.L_x_4453:
[----:B------:R-:W2:Y:S01]  /*aae0*/  LDS R137, [R137.X4+0x3400] ;  /* 0x0034000089897984 */ /* 0x000ea20000004800 */
[----:B------:R-:W-:Y:S01]  /*aaf0*/  BSSY B0, `(.L_x_4455) ;  /* 0x0000005000007945 */ /* 0x000fe20003800000 */
[----:B-1----:R-:W-:-:S02]  /*ab00*/  IADD3 R103, R98, 0x540, RZ ;  /* 0x0000054062677810 */ /* 0x002fc40007ffe0ff */
[----:B------:R-:W-:Y:S01]  /*ab10*/  LEA.HI.SX32 R63, R63, R98, 0x1b ;  /* 0x000000623f3f7211 */ /* 0x000fe200078fdaff */
[----:B------:R-:W-:Y:S05]  /*ab20*/  @!P0 BRA `(.L_x_4456) ;  /* 0x0000001000008947 */ /* 0x000fea0003800000 */
[----:B--2---:R1:W-:Y:S02]  /*ab30*/  RED.E.ADD.F32.FTZ.RN.STRONG.GPU [R60.64+-0xd00], R137 ;  /* 0xfff300893c00798e */ /* 0x0043e4000c10e79e */
.L_x_4456:
[----:B------:R-:W-:Y:S05]  /*ab40*/  BSYNC B0 ;  /* 0x0000000000007941 */ /* 0x000fea0003800000 */
.L_x_4455:
[----:B------:R-:W3:Y:S01]  /*ab50*/  LDS R63, [R63.X4+0x3500] ;  /* 0x003500003f3f7984 */ /* 0x000ee20000004800 */
[----:B------:R-:W-:Y:S01]  /*ab60*/  BSSY B0, `(.L_x_4457) ;  /* 0x0000005000007945 */ /* 0x000fe20003800000 */
[----:B-12---:R-:W-:Y:S02]  /*ab70*/  IADD3 R137, R98, 0x580, RZ ;  /* 0x0000058062897810 */ /* 0x006fe40007ffe0ff */
[----:B------:R-:W-:Y:S01]  /*ab80*/  LEA.HI.SX32 R103, R103, R98, 0x1b ;  /* 0x0000006267677211 */ /* 0x000fe200078fdaff */
[----:B------:R-:W-:Y:S05]  /*ab90*/  @!P1 BRA `(.L_x_4458) ;  /* 0x0000001000009947 */ /* 0x000fea0003800000 */
[----:B---3--:R1:W-:Y:S02]  /*aba0*/  RED.E.ADD.F32.FTZ.RN.STRONG.GPU [R60.64+-0xc00], R63 ;  /* 0xfff4003f3c00798e */ /* 0x0083e4000c10e79e */
.L_x_4458:
[----:B------:R-:W-:Y:S05]  /*abb0*/  BSYNC B0 ;  /* 0x0000000000007941 */ /* 0x000fea0003800000 */
.L_x_4457:
[----:B------:R-:W2:Y:S01]  /*abc0*/  LDS R103, [R103.X4+0x3600] ;  /* 0x0036000067677984 */ /* 0x000ea20000004800 */
[----:B------:R-:W-:Y:S01]  /*abd0*/  BSSY B0, `(.L_x_4459) ;  /* 0x0000005000007945 */ /* 0x000fe20003800000 */
[----:B-1-3--:R-:W-:Y:S02]  /*abe0*/  IADD3 R63, R98, 0x5c0, RZ ;  /* 0x000005c0623f7810 */ /* 0x00afe40007ffe0ff */
[----:B------:R-:W-:Y:S01]  /*abf0*/  LEA.HI.SX32 R137, R137, R98, 0x1b ;  /* 0x0000006289897211 */ /* 0x000fe200078fdaff */
[----:B------:R-:W-:Y:S05]  /*ac00*/  @!P2 BRA `(.L_x_4460) ;  /* 0x000000100000a947 */ /* 0x000fea0003800000 */
[----:B--2---:R1:W-:Y:S02]  /*ac10*/  RED.E.ADD.F32.FTZ.RN.STRONG.GPU [R60.64+-0xb00], R103 ;  /* 0xfff500673c00798e */ /* 0x0043e4000c10e79e */
.L_x_4460:
[----:B------:R-:W-:Y:S05]  /*ac20*/  BSYNC B0 ;  /* 0x0000000000007941 */ /* 0x000fea0003800000 */
.L_x_4459:
[----:B------:R-:W3:Y:S01]  /*ac30*/  LDS R137, [R137.X4+0x3700] ;  /* 0x0037000089897984 */ /* 0x000ee20000004800 */
[----:B------:R-:W-:Y:S01]  /*ac40*/  BSSY B0, `(.L_x_4461) ;  /* 0x0000005000007945 */ /* 0x000fe20003800000 */
[----:B-12---:R-:W-:-:S02]  /*ac50*/  IADD3 R103, R98, 0x600, RZ ;  /* 0x0000060062677810 */ /* 0x006fc40007ffe0ff */
[----:B------:R-:W-:Y:S01]  /*ac60*/  LEA.HI.SX32 R63, R63, R98, 0x1b ;  /* 0x000000623f3f7211 */ /* 0x000fe200078fdaff */
[----:B------:R-:W-:Y:S05]  /*ac70*/  @!P3 BRA `(.L_x_4462) ;  /* 0x000000100000b947 */ /* 0x000fea0003800000 */
[----:B---3--:R1:W-:Y:S02]  /*ac80*/  RED.E.ADD.F32.FTZ.RN.STRONG.GPU [R60.64+-0xa00], R137 ;  /* 0xfff600893c00798e */ /* 0x0083e4000c10e79e */
.L_x_4462:
[----:B------:R-:W-:Y:S05]  /*ac90*/  BSYNC B0 ;  /* 0x0000000000007941 */ /* 0x000fea0003800000 */
.L_x_4461:
[----:B------:R-:W2:Y:S01]  /*aca0*/  LDS R63, [R63.X4+0x3800] ;  /* 0x003800003f3f7984 */ /* 0x000ea20000004800 */
[----:B------:R-:W-:Y:S01]  /*acb0*/  BSSY B0, `(.L_x_4463) ;  /* 0x0000004000007945 */ /* 0x000fe20003800000 */
[----:B------:R-:W-:Y:S01]  /*acc0*/  LEA.HI.SX32 R103, R103, R98, 0x1b ;  /* 0x0000006267677211 */ /* 0x000fe200078fdaff */
[----:B------:R-:W-:Y:S05]  /*acd0*/  @!P4 BRA `(.L_x_4464) ;  /* 0x000000100000c947 */ /* 0x000fea0003800000 */
[----:B--2---:R2:W-:Y:S02]  /*ace0*/  RED.E.ADD.F32.FTZ.RN.STRONG.GPU [R60.64+-0x900], R63 ;  /* 0xfff7003f3c00798e */ /* 0x0045e4000c10e79e */
.L_x_4464:
[----:B------:R-:W-:Y:S05]  /*acf0*/  BSYNC B0 ;  /* 0x0000000000007941 */ /* 0x000fea0003800000 */
.L_x_4463:
[----:B------:R-:W4:Y:S01]  /*ad00*/  LDS R103, [R103.X4+0x3900] ;  /* 0x0039000067677984 */ /* 0x000f220000004800 */
[----:B------:R-:W-:Y:S01]  /*ad10*/  BSSY B0, `(.L_x_4465) ;  /* 0x0000005000007945 */ /* 0x000fe20003800000 */
[C---:B--2---:R-:W-:Y:S02]  /*ad20*/  IADD3 R63, R98.reuse, 0x640, RZ ;  /* 0x00000640623f7810 */ /* 0x044fe40007ffe0ff */
[----:B-1-3--:R-:W-:Y:S01]  /*ad30*/  IADD3 R137, R98, 0x680, RZ ;  /* 0x0000068062897810 */ /* 0x00afe20007ffe0ff */
[----:B------:R-:W-:Y:S05]  /*ad40*/  @!P5 BRA `(.L_x_4466) ;  /* 0x000000100000d947 */ /* 0x000fea0003800000 */
[----:B----4-:R1:W-:Y:S02]  /*ad50*/  RED.E.ADD.F32.FTZ.RN.STRONG.GPU [R60.64+-0x800], R103 ;  /* 0xfff800673c00798e */ /* 0x0103e4000c10e79e */
.L_x_4466:
[----:B------:R-:W-:Y:S05]  /*ad60*/  BSYNC B0 ;  /* 0x0000000000007941 */ /* 0x000fea0003800000 */
.L_x_4465:
        /* <DEDUP_REMOVED lines=14> */
.L_x_4468:
[----:B------:R-:W-:Y:S05]  /*ae50*/  BSYNC B0 ;  /* 0x0000000000007941 */ /* 0x000fea0003800000 */
.L_x_4467:
[----:B------:R-:W2:Y:S01]  /*ae60*/  LDS R137, [R137.X4+0x3b00] ;  /* 0x003b000089897984 */ /* 0x000ea20000004800 */
[----:B------:R-:W-:Y:S01]  /*ae70*/  BSSY B0, `(.L_x_4469) ;  /* 0x0000005000007945 */ /* 0x000fe20003800000 */
[----:B-1----:R-:W-:Y:S02]  /*ae80*/  IADD3 R63, R98, 0x700, RZ ;  /* 0x00000700623f7810 */ /* 0x002fe40007ffe0ff */
[----:B------:R-:W-:Y:S01]  /*ae90*/  LEA.HI.SX32 R103, R103, R98, 0x1b ;  /* 0x0000006267677211 */ /* 0x000fe200078fdaff */
[----:B------:R-:W-:Y:S05]  /*aea0*/  @!P0 BRA `(.L_x_4470) ;  /* 0x0000001000008947 */ /* 0x000fea0003800000 */
[----:B--2---:R1:W-:Y:S02]  /*aeb0*/  RED.E.ADD.F32.FTZ.RN.STRONG.GPU [R60.64+-0x600], R137 ;  /* 0xfffa00893c00798e */ /* 0x0043e4000c10e79e */
.L_x_4470:
[----:B------:R-:W-:Y:S05]  /*aec0*/  BSYNC B0 ;  /* 0x0000000000007941 */ /* 0x000fea0003800000 */
.L_x_4469:
[----:B------:R-:W3:Y:S01]  /*aed0*/  LDS R103, [R103.X4+0x3c00] ;  /* 0x003c000067677984 */ /* 0x000ee20000004800 */
[----:B------:R-:W-:Y:S01]  /*aee0*/  BSSY B0, `(.L_x_4471) ;  /* 0x0000005000007945 */ /* 0x000fe20003800000 */
[----:B-12---:R-:W-:-:S02]  /*aef0*/  IADD3 R137, R98, 0x740, RZ ;  /* 0x0000074062897810 */ /* 0x006fc40007ffe0ff */
[----:B------:R-:W-:Y:S01]  /*af00*/  LEA.HI.SX32 R63, R63, R98, 0x1b ;  /* 0x000000623f3f7211 */ /* 0x000fe200078fdaff */
[----:B------:R-:W-:Y:S05]  /*af10*/  @!P1 BRA `(.L_x_4472) ;  /* 0x0000001000009947 */ /* 0x000fea0003800000 */
[----:B---3--:R1:W-:Y:S02]  /*af20*/  RED.E.ADD.F32.FTZ.RN.STRONG.GPU [R60.64+-0x500], R103 ;  /* 0xfffb00673c00798e */ /* 0x0083e4000c10e79e */
.L_x_4472:
[----:B------:R-:W-:Y:S05]  /*af30*/  BSYNC B0 ;  /* 0x0000000000007941 */ /* 0x000fea0003800000 */
.L_x_4471:
[----:B------:R-:W2:Y:S01]  /*af40*/  LDS R63, [R63.X4+0x3d00] ;  /* 0x003d00003f3f7984 */ /* 0x000ea20000004800 */
[----:B------:R-:W-:Y:S01]  /*af50*/  BSSY B0, `(.L_x_4473) ;  /* 0x0000005000007945 */ /* 0x000fe20003800000 */
[----:B-1-3--:R-:W-:Y:S02]  /*af60*/  IADD3 R103, R98, 0x780, RZ ;  /* 0x0000078062677810 */ /* 0x00afe40007ffe0ff */
[----:B------:R-:W-:Y:S01]  /*af70*/  LEA.HI.SX32 R137, R137, R98, 0x1b ;  /* 0x0000006289897211 */ /* 0x000fe200078fdaff */
[----:B------:R-:W-:Y:S05]  /*af80*/  @!P2 BRA `(.L_x_4474) ;  /* 0x000000100000a947 */ /* 0x000fea0003800000 */
[----:B--2---:R1:W-:Y:S02]  /*af90*/  RED.E.ADD.F32.FTZ.RN.STRONG.GPU [R60.64+-0x400], R63 ;  /* 0xfffc003f3c00798e */ /* 0x0043e4000c10e79e */
.L_x_4474:
[----:B------:R-:W-:Y:S05]  /*afa0*/  BSYNC B0 ;  /* 0x0000000000007941 */ /* 0x000fea0003800000 */
.L_x_4473:
[----:B------:R-:W3:Y:S01]  /*afb0*/  LDS R137, [R137.X4+0x3e00] ;  /* 0x003e000089897984 */ /* 0x000ee20000004800 */
[----:B------:R-:W-:Y:S01]  /*afc0*/  BSSY B0, `(.L_x_4475) ;  /* 0x0000005000007945 */ /* 0x000fe20003800000 */
[----:B-12---:R-:W-:Y:S02]  /*afd0*/  IADD3 R63, R98, 0x7c0, RZ ;  /* 0x000007c0623f7810 */ /* 0x006fe40007ffe0ff */
[----:B------:R-:W-:Y:S01]  /*afe0*/  LEA.HI.SX32 R103, R103, R98, 0x1b ;  /* 0x0000006267677211 */ /* 0x000fe200078fdaff */
[----:B------:R-:W-:Y:S05]  /*aff0*/  @!P3 BRA `(.L_x_4476) ;  /* 0x000000100000b947 */ /* 0x000fea0003800000 */
[----:B---3--:R1:W-:Y:S02]  /*b000*/  RED.E.ADD.F32.FTZ.RN.STRONG.GPU [R60.64+-0x300], R137 ;  /* 0xfffd00893c00798e */ /* 0x0083e4000c10e79e */
.L_x_4476:
[----:B------:R-:W-:Y:S05]  /*b010*/  BSYNC B0 ;  /* 0x0000000000007941 */ /* 0x000fea0003800000 */
.L_x_4475:
[----:B------:R-:W2:Y:S01]  /*b020*/  LDS R103, [R103.X4+0x3f00] ;  /* 0x003f000067677984 */ /* 0x000ea20000004800 */
[----:B------:R-:W-:Y:S01]  /*b030*/  BSSY B0, `(.L_x_4477) ;  /* 0x0000004000007945 */ /* 0x000fe20003800000 */
[----:B------:R-:W-:Y:S01]  /*b040*/  LEA.HI.SX32 R63, R63, R98, 0x1b ;  /* 0x000000623f3f7211 */ /* 0x000fe200078fdaff */
[----:B------:R-:W-:Y:S05]  /*b050*/  @!P4 BRA `(.L_x_4478) ;  /* 0x000000100000c947 */ /* 0x000fea0003800000 */
[----:B--2---:R2:W-:Y:S02]  /*b060*/  RED.E.ADD.F32.FTZ.RN.STRONG.GPU [R60.64+-0x200], R103 ;  /* 0xfffe00673c00798e */ /* 0x0045e4000c10e79e */
.L_x_4478:
[----:B------:R-:W-:Y:S05]  /*b070*/  BSYNC B0 ;  /* 0x0000000000007941 */ /* 0x000fea0003800000 */
.L_x_4477:
[----:B------:R-:W4:Y:S01]  /*b080*/  LDS R63, [R63.X4+0x4000] ;  /* 0x004000003f3f7984 */ /* 0x000f220000004800 */
[----:B------:R-:W-:Y:S01]  /*b090*/  BSSY B0, `(.L_x_4479) ;  /* 0x0000003000007945 */ /* 0x000fe20003800000 */
[----:B------:R-:W-:Y:S05]  /*b0a0*/  @!P5 BRA `(.L_x_4480) ;  /* 0x000000100000d947 */ /* 0x000fea0003800000 */
[----:B----4-:R4:W-:Y:S02]  /*b0b0*/  RED.E.ADD.F32.FTZ.RN.STRONG.GPU [R60.64+-0x100], R63 ;  /* 0xffff003f3c00798e */ /* 0x0109e4000c10e79e */
.L_x_4480:
[----:B------:R-:W-:Y:S05]  /*b0c0*/  BSYNC B0 ;  /* 0x0000000000007941 */ /* 0x000fea0003800000 */
.L_x_4479:
[----:B------:R-:W5:Y:S01]  /*b0d0*/  SHFL.DOWN PT, R70, R66, 0x1, 0x1f ;  /* 0x08201f0042467f89 */ /* 0x000f6200000e0000 */
[----:B------:R-:W-:Y:S01]  /*b0e0*/  ISETP.GT.AND P0, PT, R97, 0x1e, PT ;  /* 0x0000001e6100780c */ /* 0x000fe20003f04270 */
[----:B------:R-:W-:Y:S01]  /*b0f0*/  FFMA.FTZ R99, R138, R100, R99 ;  /* 0x000000648a637223 */ /* 0x000fe20000010063 */
[----:B-12-4-:R-:W-:Y:S01]  /*b100*/  MOV R61, R66 ;  /* 0x00000042003d7202 */ /* 0x016fe20000000f00 */
[----:B---3--:R-:W1:Y:S01]  /*b110*/  SHFL.DOWN PT, R137, R105, 0x1, 0x1f ;  /* 0x08201f0069897f89 */ /* 0x008e6200000e0000 */
[----:B0-----:R-:W-:Y:S01]  /*b120*/  MOV R62, R105 ;  /* 0x00000069003e7202 */ /* 0x001fe20000000f00 */
[----:B------:R-:W-:Y:S01]  /*b130*/  FMUL.FTZ R140, R205, R140 ;  /* 0x0000008ccd8c7220 */ /* 0x000fe20000410000 */
[----:B------:R-:W-:Y:S01]  /*b140*/  MOV R63, R106 ;  /* 0x0000006a003f7202 */ /* 0x000fe20000000f00 */
[----:B------:R-:W0:Y:S01]  /*b150*/  SHFL.DOWN PT, R104, R106, 0x1, 0x1f ;  /* 0x08201f006a687f89 */ /* 0x000e2200000e0000 */
[----:B------:R-:W-:Y:S01]  /*b160*/  MOV R60, R64 ;  /* 0x00000040003c7202 */ /* 0x000fe20000000f00 */
[----:B------:R-:W-:Y:S01]  /*b170*/  FFMA.FTZ R99, R94, R193, R99 ;  /* 0x000000c15e637223 */ /* 0x000fe20000010063 */
[----:B------:R-:W-:Y:S01]  /*b180*/  ISETP.NE.AND P1, PT, R97, RZ, PT ;  /* 0x000000ff6100720c */ /* 0x000fe20003f25270 */
[----:B------:R-:W2:Y:S01]  /*b190*/  SHFL.DOWN PT, R103, R64, 0x1, 0x1f ;  /* 0x08201f0040677f89 */ /* 0x000ea200000e0000 */
[----:B------:R-:W-:Y:S01]  /*b1a0*/  FFMA.FTZ R140, R149, R132, R140 ;  /* 0x00000084958c7223 */ /* 0x000fe2000001008c */
[----:B------:R-:W-:Y:S01]  /*b1b0*/  ISETP.NE.AND P2, PT, R98, RZ, PT ;  /* 0x000000ff6200720c */ /* 0x000fe20003f45270 */
[----:B------:R-:W-:Y:S01]  /*b1c0*/  FADD.FTZ R48, R99, R48 ;  /* 0x0000003063307221 */ /* 0x000fe20000010000 */
[----:B------:R-:W-:Y:S01]  /*b1d0*/  BSSY B0, `(.L_x_4481) ;  /* 0x0000081000007945 */ /* 0x000fe20003800000 */
[----:B------:R-:W-:-:S02]  /*b1e0*/  FFMA.FTZ R140, R198, R69, R140 ;  /* 0x00000045c68c7223 */ /* 0x000fc4000001008c */
[----:B------:R-:W-:Y:S02]  /*b1f0*/  FMUL.FTZ R142, R207, R142 ;  /* 0x0000008ecf8e7220 */ /* 0x000fe40000410000 */
[----:B------:R-:W-:Y:S02]  /*b200*/  FFMA.FTZ R136, R139, R135, R136 ;  /* 0x000000878b887223 */ /* 0x000fe40000010088 */
[----:B------:R-:W-:Y:S02]  /*b210*/  FFMA.FTZ R142, R147, R130, R142 ;  /* 0x00000082938e7223 */ /* 0x000fe4000001008e */
[----:B-----5:R-:W-:Y:S02]  /*b220*/  @!P0 FADD.FTZ R61, R61, R70 ;  /* 0x000000463d3d8221 */ /* 0x020fe40000010000 */
[----:B------:R-:W-:Y:S02]  /*b230*/  FFMA.FTZ R136, R197, R68, R136 ;  /* 0x00000044c5887223 */ /* 0x000fe40000010088 */
[----:B-1----:R-:W-:Y:S01]  /*b240*/  @!P0 FADD.FTZ R62, R62, R137 ;  /* 0x000000893e3e8221 */ /* 0x002fe20000010000 */
[----:B------:R-:W1:Y:S01]  /*b250*/  SHFL.DOWN PT, R66, R61, 0x2, 0x1f ;  /* 0x08401f003d427f89 */ /* 0x000e6200000e0000 */
[----:B------:R-:W-:-:S02]  /*b260*/  FFMA.FTZ R142, R200, R71, R142 ;  /* 0x00000047c88e7223 */ /* 0x000fc4000001008e */
[----:B0-----:R-:W-:Y:S01]  /*b270*/  @!P0 FADD.FTZ R63, R63, R104 ;  /* 0x000000683f3f8221 */ /* 0x001fe20000010000 */
[----:B------:R-:W0:Y:S01]  /*b280*/  SHFL.DOWN PT, R105, R62, 0x2, 0x1f ;  /* 0x08401f003e697f89 */ /* 0x000e2200000e0000 */
[----:B------:R-:W-:Y:S02]  /*b290*/  FMUL.FTZ R150, R211, R150 ;  /* 0x00000096d3967220 */ /* 0x000fe40000410000 */
[----:B--2---:R-:W-:Y:S01]  /*b2a0*/  @!P0 FADD.FTZ R60, R60, R103 ;  /* 0x000000673c3c8221 */ /* 0x004fe20000010000 */
[----:B------:R-:W2:Y:S01]  /*b2b0*/  SHFL.DOWN PT, R64, R63, 0x2, 0x1f ;  /* 0x08401f003f407f89 */ /* 0x000ea200000e0000 */
[----:B------:R-:W-:Y:S01]  /*b2c0*/  ISETP.GT.AND P0, PT, R97, 0x1d, PT ;  /* 0x0000001d6100780c */ /* 0x000fe20003f04270 */
[----:B------:R-:W-:Y:S02]  /*b2d0*/  FMUL.FTZ R157, R124, R157 ;  /* 0x0000009d7c9d7220 */ /* 0x000fe40000410000 */
[----:B------:R-:W3:Y:S01]  /*b2e0*/  SHFL.DOWN PT, R103, R60, 0x2, 0x1f ;  /* 0x08401f003c677f89 */ /* 0x000ee200000e0000 */
[----:B------:R-:W-:-:S02]  /*b2f0*/  FMUL.FTZ R158, R125, R158 ;  /* 0x0000009e7d9e7220 */ /* 0x000fc40000410000 */
[----:B------:R-:W-:Y:S02]  /*b300*/  FFMA.FTZ R150, R159, R118, R150 ;  /* 0x000000769f967223 */ /* 0x000fe40000010096 */
[----:B------:R-:W-:Y:S02]  /*b310*/  FFMA.FTZ R157, R161, R114, R157 ;  /* 0x00000072a19d7223 */ /* 0x000fe4000001009d */
[----:B------:R-:W-:Y:S02]  /*b320*/  FFMA.FTZ R158, R166, R213, R158 ;  /* 0x000000d5a69e7223 */ /* 0x000fe4000001009e */
[----:B------:R-:W-:Y:S02]  /*b330*/  FMUL.FTZ R141, R206, R141 ;  /* 0x0000008dce8d7220 */ /* 0x000fe40000410000 */
[----:B------:R-:W-:Y:S02]  /*b340*/  FMUL.FTZ R145, R208, R145 ;  /* 0x00000091d0917220 */ /* 0x000fe40000410000 */
[----:B-1----:R-:W-:-:S02]  /*b350*/  @!P0 FADD.FTZ R61, R61, R66 ;  /* 0x000000423d3d8221 */ /* 0x002fc40000010000 */
[----:B------:R-:W-:Y:S02]  /*b360*/  FMUL.FTZ R148, R209, R148 ;  /* 0x00000094d1947220 */ /* 0x000fe40000410000 */
[----:B0-----:R-:W-:Y:S02]  /*b370*/  @!P0 FADD.FTZ R62, R62, R105 ;  /* 0x000000693e3e8221 */ /* 0x001fe40000010000 */
[----:B------:R-:W-:Y:S02]  /*b380*/  FMUL.FTZ R151, R210, R151 ;  /* 0x00000097d2977220 */ /* 0x000fe40000410000 */
[----:B--2---:R-:W-:Y:S01]  /*b390*/  @!P0 FADD.FTZ R63, R63, R64 ;  /* 0x000000403f3f8221 */ /* 0x004fe20000010000 */
[----:B------:R-:W0:Y:S01]  /*b3a0*/  SHFL.DOWN PT, R105, R62, 0x4, 0x1f ;  /* 0x08801f003e697f89 */ /* 0x000e2200000e0000 */
[----:B------:R-:W-:Y:S02]  /*b3b0*/  FMUL.FTZ R155, R212, R155 ;  /* 0x0000009bd49b7220 */ /* 0x000fe40000410000 */
[----:B---3--:R-:W-:Y:S01]  /*b3c0*/  @!P0 FADD.FTZ R60, R60, R103 ;  /* 0x000000673c3c8221 */ /* 0x008fe20000010000 */
[----:B------:R-:W1:Y:S01]  /*b3d0*/  SHFL.DOWN PT, R64, R61, 0x4, 0x1f ;  /* 0x08801f003d407f89 */ /* 0x000e6200000e0000 */
[----:B------:R-:W-:Y:S01]  /*b3e0*/  ISETP.GT.AND P0, PT, R97, 0x1b, PT ;  /* 0x0000001b6100780c */ /* 0x000fe20003f04270 */
[----:B------:R-:W-:-:S02]  /*b3f0*/  FMUL.FTZ R163, R202, R163 ;  /* 0x000000a3caa37220 */ /* 0x000fc40000410000 */
[----:B------:R-:W2:Y:S01]  /*b400*/  SHFL.DOWN PT, R66, R63, 0x4, 0x1f ;  /* 0x08801f003f427f89 */ /* 0x000ea200000e0000 */
[----:B------:R-:W-:Y:S02]  /*b410*/  FMUL.FTZ R160, R203, R160 ;  /* 0x000000a0cba07220 */ /* 0x000fe40000410000 */
[----:B------:R-:W-:Y:S01]  /*b420*/  FMUL.FTZ R165, R204, R165 ;  /* 0x000000a5cca57220 */ /* 0x000fe20000410000 */
[----:B------:R-:W3:Y:S01]  /*b430*/  SHFL.DOWN PT, R103, R60, 0x4, 0x1f ;  /* 0x08801f003c677f89 */ /* 0x000ee200000e0000 */
[----:B------:R-:W-:Y:S02]  /*b440*/  FFMA.FTZ R150, R234, R65, R150 ;  /* 0x00000041ea967223 */ /* 0x000fe40000010096 */
[----:B------:R-:W-:Y:S02]  /*b450*/  FFMA.FTZ R65, R237, R184, R158 ;  /* 0x000000b8ed417223 */ /* 0x000fe4000001009e */
[----:B------:R-:W-:Y:S02]  /*b460*/  FFMA.FTZ R141, R146, R133, R141 ;  /* 0x00000085928d7223 */ /* 0x000fe4000001008d */
[----:B------:R-:W-:-:S02]  /*b470*/  FFMA.FTZ R145, R154, R127, R145 ;  /* 0x0000007f9a917223 */ /* 0x000fc40000010091 */
        /* <DEDUP_REMOVED lines=15> */
[----:B------:R-:W-:-:S02]  /*b570*/  FADD.FTZ R36, R65, R36 ;  /* 0x0000002441247221 */ /* 0x000fc40000010000 */
        /* <DEDUP_REMOVED lines=10> */
[----:B--2---:R-:W-:Y:S02]  /*b620*/  @!P0 FADD.FTZ R63, R63, R66 ;  /* 0x000000423f3f8221 */ /* 0x004fe40000010000 */
[----:B------:R-:W1:Y:S01]  /*b630*/  SHFL.DOWN PT, R66, R61, 0x10, 0x1f ;  /* 0x0a001f003d427f89 */ /* 0x000e6200000e0000 */
[----:B---3--:R-:W-:Y:S01]  /*b640*/  @!P0 FADD.FTZ R60, R60, R69 ;  /* 0x000000453c3c8221 */ /* 0x008fe20000010000 */
[----:B------:R-:W-:Y:S01]  /*b650*/  ISETP.GT.AND P0, PT, R97, 0xf, PT ;  /* 0x0000000f6100780c */ /* 0x000fe20003f04270 */
[----:B------:R-:W-:Y:S01]  /*b660*/  FADD.FTZ R37, R64, R37 ;  /* 0x0000002540257221 */ /* 0x000fe20000010000 */
[----:B------:R-:W2:Y:S01]  /*b670*/  SHFL.DOWN PT, R68, R63, 0x10, 0x1f ;  /* 0x0a001f003f447f89 */ /* 0x000ea200000e0000 */
[----:B------:R-:W-:-:S02]  /*b680*/  FFMA.FTZ R64, R250, R101, R165 ;  /* 0x00000065fa407223 */ /* 0x000fc400000100a5 */
[----:B------:R-:W-:Y:S01]  /*b690*/  FADD.FTZ R50, R195, R50 ;  /* 0x00000032c3327221 */ /* 0x000fe20000010000 */
[----:B------:R-:W3:Y:S01]  /*b6a0*/  SHFL.DOWN PT, R69, R60, 0x10, 0x1f ;  /* 0x0a001f003c457f89 */ /* 0x000ee200000e0000 */
[----:B------:R-:W-:Y:S02]  /*b6b0*/  FADD.FTZ R19, R134, R19 ;  /* 0x0000001386137221 */ /* 0x000fe40000010000 */
[----:B------:R-:W-:Y:S02]  /*b6c0*/  FADD.FTZ R20, R131, R20 ;  /* 0x0000001483147221 */ /* 0x000fe40000010000 */
[----:B------:R-:W-:Y:S02]  /*b6d0*/  FADD.FTZ R47, R136, R47 ;  /* 0x0000002f882f7221 */ /* 0x000fe40000010000 */
[----:B------:R-:W-:Y:S02]  /*b6e0*/  FADD.FTZ R21, R128, R21 ;  /* 0x0000001580157221 */ /* 0x000fe40000010000 */
[----:B------:R-:W-:-:S02]  /*b6f0*/  FADD.FTZ R45, R140, R45 ;  /* 0x0000002d8c2d7221 */ /* 0x000fc40000010000 */
[----:B0-----:R-:W-:Y:S02]  /*b700*/  @!P0 FADD.FTZ R62, R62, R71 ;  /* 0x000000473e3e8221 */ /* 0x001fe40000010000 */
[----:B------:R-:W-:Y:S02]  /*b710*/  FADD.FTZ R22, R129, R22 ;  /* 0x0000001681167221 */ /* 0x000fe40000010000 */
[----:B------:R-:W-:Y:S02]  /*b720*/  FADD.FTZ R44, R141, R44 ;  /* 0x0000002c8d2c7221 */ /* 0x000fe40000010000 */
[----:B-1----:R-:W-:Y:S02]  /*b730*/  @!P0 FADD.FTZ R61, R61, R66 ;  /* 0x000000423d3d8221 */ /* 0x002fe40000010000 */
[----:B------:R-:W-:Y:S02]  /*b740*/  FFMA.FTZ R66, R248, R107, R163 ;  /* 0x0000006bf8427223 */ /* 0x000fe400000100a3 */
        /* <DEDUP_REMOVED lines=41> */
.L_x_4482:
[----:B0-----:R-:W-:Y:S05]  /*b9e0*/  BSYNC B0 ;  /* 0x0000000000007941 */ /* 0x001fea0003800000 */
.L_x_4481:
        /* <DEDUP_REMOVED lines=8> */
.L_x_4382:
        /* <DEDUP_REMOVED lines=82> */
.L_x_4485:
[----:B------:R-:W-:Y:S05]  /*bf90*/  BSYNC B0 ;  /* 0x0000000000007941 */ /* 0x000fea0003800000 */
.L_x_4484:
        /* <DEDUP_REMOVED lines=45> */
[----:B------:R-:W-:Y:S01]  /*c270*/  @!P1 STG.E [R4.64+-0xe00], R21 ;  /* 0xfff2001504009986 */ /* 0x000fe2000c10191e */
[C---:B------:R-:W-:Y:S02]  /*c280*/  LOP3.LUT R64, R96.reuse, 0x1a0, RZ, 0xfc, !PT ;  /* 0x000001a060407812 */ /* 0x040fe400078efcff */
[C---:B------:R-:W-:Y:S01]  /*c290*/  LOP3.LUT R66, R96.reuse, 0x1c0, RZ, 0xfc, !PT ;  /* 0x000001c060427812 */ /* 0x040fe200078efcff */
[----:B------:R-:W-:Y:S01]  /*c2a0*/  @!P2 STG.E [R4.64+-0xd80], R23 ;  /* 0xfff280170400a986 */ /* 0x000fe2000c10191e */
[----:B------:R-:W-:Y:S02]  /*c2b0*/  LOP3.LUT R68, R96, 0x1e0, RZ, 0xfc, !PT ;  /* 0x000001e060447812 */ /* 0x000fe400078efcff */
[-C--:B------:R-:W-:Y:S01]  /*c2c0*/  ISETP.GE.AND P1, PT, R58, R57.reuse, PT ;  /* 0x000000393a00720c */ /* 0x080fe20003f26270 */
[----:B------:R-:W-:Y:S01]  /*c2d0*/  @!P3 STG.E [R4.64+-0xd00], R19 ;  /* 0xfff300130400b986 */ /* 0x000fe2000c10191e */
[----:B------:R-:W-:-:S02]  /*c2e0*/  ISETP.GE.AND P2, PT, R60, R57, PT ;  /* 0x000000393c00720c */ /* 0x000fc40003f46270 */
[-C--:B------:R-:W-:Y:S01]  /*c2f0*/  ISETP.GE.AND P3, PT, R62, R57.reuse, PT ;  /* 0x000000393e00720c */ /* 0x080fe20003f66270 */
[----:B------:R1:W-:Y:S01]  /*c300*/  @!P5 STG.E [R4.64+-0xc00], R17 ;  /* 0xfff400110400d986 */ /* 0x0003e2000c10191e */
        /* <DEDUP_REMOVED lines=30> */
[----:B------:R-:W-:Y:S02]  /*c4f0*/  IADD3 R19, R25, 0xb, RZ ;  /* 0x0000000b19137810 */ /* 0x000fe40007ffe0ff */
[-C--:B------:R-:W-:Y:S02]  /*c500*/  LEA.HI.SX32 R15, R15, R25.reuse, 0x1b ;  /* 0x000000190f0f7211 */ /* 0x080fe400078fdaff */
        /* <DEDUP_REMOVED lines=44> */
[----:B------:R-:W-:-:S04]  /*c7d0*/  FADD.FTZ R0, R7, R34 ;  /* 0x0000002207007221 */ /* 0x000fc80000010000 */
[----:B------:R-:W-:Y:S02]  /*c7e0*/  FADD.FTZ R7, R0, R35 ;  /* 0x0000002300077221 */ /* 0x000fe40000010000 */
[----:B------:R-:W-:Y:S02]  /*c7f0*/  LDS R35, [R65.X4+0x680] ;  /* 0x0006800041237984 */ /* 0x000fe40000004800 */
[----:B------:R-:W-:-:S04]  /*c800*/  FADD.FTZ R0, R7, R36 ;  /* 0x0000002407007221 */ /* 0x000fc80000010000 */
[----:B------:R-:W-:Y:S01]  /*c810*/  FADD.FTZ R7, R0, R37 ;  /* 0x0000002500077221 */ /* 0x000fe20000010000 */
[----:B------:R-:W-:Y:S01]  /*c820*/  IADD3 R0, P1, R96, -0x3e0, RZ ;  /* 0xfffffc2060007810 */ /* 0x000fe20007f3e0ff */
[----:B------:R-:W-:Y:S02]  /*c830*/  LDS R37, [R63.X4+0x700] ;  /* 0x000700003f257984 */ /* 0x000fe40000004800 */
[----:B0-----:R-:W-:Y:S01]  /*c840*/  FADD.FTZ R38, R7, R38 ;  /* 0x0000002607267221 */ /* 0x001fe20000010000 */
[----:B------:R-:W-:Y:S01]  /*c850*/  IADD3.X R59, R59, -0x1, RZ, P1, !PT ;  /* 0xffffffff3b3b7810 */ /* 0x000fe20000ffe4ff */
[----:B------:R-:W-:Y:S02]  /*c860*/  @!P0 STS [0x1080], R119 ;  /* 0x00108077ff008388 */ /* 0x000fe40000000800 */
[----:B-1----:R-:W-:Y:S02]  /*c870*/  FADD.FTZ R39, R38, R39 ;  /* 0x0000002726277221 */ /* 0x002fe40000010000 */
[----:B------:R-:W-:Y:S02]  /*c880*/  BAR.SYNC.DEFER_BLOCKING 0x0 ;  /* 0x0000000000007b1d */ /* 0x000fe40000010000 */
[----:B---3--:R-:W-:-:S04]  /*c890*/  FADD.FTZ R40, R39, R40 ;  /* 0x0000002827287221 */ /* 0x008fc80000010000 */
[----:B----4-:R-:W-:-:S04]  /*c8a0*/  FADD.FTZ R41, R40, R41 ;  /* 0x0000002928297221 */ /* 0x010fc80000010000 */
[----:B-----5:R-:W-:-:S04]  /*c8b0*/  FADD.FTZ R42, R41, R42 ;  /* 0x0000002a292a7221 */ /* 0x020fc80000010000 */
        /* <DEDUP_REMOVED lines=22> */
.L_x_4487:
[----:B-1----:R-:W-:Y:S05]  /*ca20*/  BSYNC B0 ;  /* 0x0000000000007941 */ /* 0x002fea0003800000 */
.L_x_4486:
        /* <DEDUP_REMOVED lines=56> */
.L_x_4381:
        /* <DEDUP_REMOVED lines=9> */
[----:B----4-:R-:W-:Y:S02]  /*ce40*/  ISETP.NE.AND P2, PT, R6, RZ, PT ;  /* 0x000000ff0600720c */ /* 0x010fe40003f45270 */
[----:B-----5:R-:W-:-:S11]  /*ce50*/  ISETP.NE.AND P3, PT, R7, RZ, PT ;  /* 0x000000ff0700720c */ /* 0x020fd60003f65270 */
[----:B------:R-:W-:-:S04]  /*ce60*/  @!P2 SHF.R.S32.HI R6, RZ, 0x1f, R7 ;  /* 0x0000001fff06a819 */ /* 0x000fc80000011407 */
        /* <DEDUP_REMOVED lines=11> */
[----:B-1----:R-:W-:-:S05]  /*cf20*/  @P1 FADD R4, R5, R4 ;  /* 0x0000000405041221 */ /* 0x002fca0000000000 */
[----:B------:R-:W-:Y:S04]  /*cf30*/  @!P2 STS [R7.X4+0x4204], R4 ;  /* 0x004204040700a388 */ /* 0x000fe80000004800 */
[----:B------:R-:W-:Y:S06]  /*cf40*/  BAR.SYNC.DEFER_BLOCKING 0x0 ;  /* 0x0000000000007b1d */ /* 0x000fec0000010000 */
[----:B------:R-:W1:Y:S02]  /*cf50*/  @!P3 LDS R3, [0x4208] ;  /* 0x00420800ff03b984 */ /* 0x000e640000000800 */
[----:B-1----:R-:W-:Y:S01]  /*cf60*/  @!P3 FADD.FTZ R4, R4, R3 ;  /* 0x000000030404b221 */ /* 0x002fe20000010000 */
[----:B------:R-:W-:Y:S05]  /*cf70*/  @P3 BRA `(.L_x_4490) ;  /* 0x0000003000003947 */ /* 0x000fea0003800000 */
[----:B------:R-:W-:Y:S02]  /*cf80*/  MOV R2, UR12 ;  /* 0x0000000c00027c02 */ /* 0x000fe40008000f00 */
[----:B------:R-:W-:-:S05]  /*cf90*/  MOV R3, UR13 ;  /* 0x0000000d00037c02 */ /* 0x000fca0008000f00 */
[----:B------:R1:W-:Y:S02]  /*cfa0*/  RED.E.ADD.F32.FTZ.RN.STRONG.GPU [R2.64], R4 ;  /* 0x000000040200798e */ /* 0x0003e4000c10e79e */
.L_x_4490:
[----:B------:R-:W-:Y:S05]  /*cfb0*/  BSYNC B0 ;  /* 0x0000000000007941 */ /* 0x000fea0003800000 */
.L_x_4489:
[----:B------:R-:W-:Y:S01]  /*cfc0*/  BSSY B0, `(.L_x_4491) ;  /* 0x0000020000007945 */ /* 0x000fe20003800000 */
[----:B------:R-:W-:Y:S05]  /*cfd0*/  @!P0 BRA `(.L_x_4492) ;  /* 0x000001d000008947 */ /* 0x000fea0003800000 */
[----:B-1----:R-:W3:Y:S04]  /*cfe0*/  LDL.LU R2, [R1+0x40] ;  /* 0x0000400001027983 */ /* 0x002ee80000300800 */
[----:B------:R-:W1:Y:S04]  /*cff0*/  S2R R6, SR_LANEID ;  /* 0x0000000000067919 */ /* 0x000e680000000000 */
[----:B------:R-:W4:Y:S04]  /*d000*/  S2R R11, SR_TID.X ;  /* 0x00000000000b7919 */ /* 0x000f280000002100 */
[----:B------:R-:W-:Y:S01]  /*d010*/  BAR.SYNC.DEFER_BLOCKING 0x0 ;  /* 0x0000000000007b1d */ /* 0x000fe20000010000 */
[----:B-1----:R-:W-:-:S02]  /*d020*/  ISETP.NE.AND P2, PT, R6, RZ, PT ;  /* 0x000000ff0600720c */ /* 0x002fc40003f45270 */
[----:B----4-:R-:W-:-:S11]  /*d030*/  ISETP.NE.AND P1, PT, R11, RZ, PT ;  /* 0x000000ff0b00720c */ /* 0x010fd60003f25270 */
[----:B------:R-:W-:-:S04]  /*d040*/  @!P2 SHF.R.S32.HI R6, RZ, 0x1f, R11 ;  /* 0x0000001fff06a819 */ /* 0x000fc8000001140b */
[----:B------:R-:W-:Y:S01]  /*d050*/  @!P2 LEA.HI R6, R6, R11, RZ, 0x5 ;  /* 0x0000000b0606a211 */ /* 0x000fe200078f28ff */
[----:B---3--:R-:W1:Y:S02]  /*d060*/  SHFL.DOWN P0, R0, R2, 0x1, 0x1f ;  /* 0x08201f0002007f89 */ /* 0x008e640000000000 */
[----:B-1----:R-:W-:-:S05]  /*d070*/  @P0 FADD R0, R0, R2 ;  /* 0x0000000200000221 */ /* 0x002fca0000000000 */
[----:B------:R-:W1:Y:S02]  /*d080*/  SHFL.DOWN P0, R3, R0, 0x2, 0x1f ;  /* 0x08401f0000037f89 */ /* 0x000e640000000000 */
[----:B-1----:R-:W-:-:S05]  /*d090*/  @P0 FADD R3, R0, R3 ;  /* 0x0000000300030221 */ /* 0x002fca0000000000 */
[----:B------:R-:W1:Y:S02]  /*d0a0*/  SHFL.DOWN P0, R2, R3, 0x4, 0x1f ;  /* 0x08801f0003027f89 */ /* 0x000e640000000000 */
[----:B-1----:R-:W-:Y:S01]  /*d0b0*/  @P0 FADD R2, R3, R2 ;  /* 0x0000000203020221 */ /* 0x002fe20000000000 */
[----:B------:R-:W-:-:S04]  /*d0c0*/  @!P2 SHF.R.S32.HI R3, RZ, 0x5, R6 ;  /* 0x00000005ff03a819 */ /* 0x000fc80000011406 */
        /* <DEDUP_REMOVED lines=11> */
[----:B------:R1:W-:Y:S01]  /*d180*/  RED.E.ADD.F32.FTZ.RN.STRONG.GPU [R2.64], R4 ;  /* 0x000000040200798e */ /* 0x0003e2000c10e79e */
[----:B------:R-:W-:Y:S01]  /*d190*/  HFMA2.MMA R11, -RZ, RZ, 0, 0 ;  /* 0x00000000ff0b7435 */ /* 0x000fe200000001ff */
[----:B------:R-:W-:Y:S05]  /*d1a0*/  BRA `(.L_x_4493) ;  /* 0x0000001000007947 */ /* 0x000fea0003800000 */
.L_x_4492:
[----:B------:R-:W3:Y:S02]  /*d1b0*/  S2R R11, SR_TID.X ;  /* 0x00000000000b7919 */ /* 0x000ee40000002100 */
.L_x_4493:
[----:B------:R-:W-:Y:S05]  /*d1c0*/  BSYNC B0 ;  /* 0x0000000000007941 */ /* 0x000fea0003800000 */
.L_x_4491:
        /* <DEDUP_REMOVED lines=12> */
.L_x_4494:
[----:B0-----:R-:W0:Y:S01]  /*d290*/  LDS.64 R12, [R11.X8+0x6c60] ;  /* 0x006c60000b0c7984 */ /* 0x001e220000008a00 */
[----:B-1----:R-:W-:Y:S02]  /*d2a0*/  MOV R2, UR4 ;  /* 0x0000000400027c02 */ /* 0x002fe40008000f00 */
        /* <DEDUP_REMOVED lines=30> */
.L_x_4387:
[----:B------:R-:W-:Y:S01]  /*d490*/  HFMA2.MMA R203, -RZ, RZ, 0, 5.9604644775390625e-08 ;  /* 0x00000001ffcb7435 */ /* 0x000fe200000001ff */
[----:B------:R-:W-:-:S02]  /*d4a0*/  MOV R206, R66 ;  /* 0x0000004200ce7202 */ /* 0x000fc40000000f00 */
[----:B------:R-:W-:Y:S02]  /*d4b0*/  MOV R204, RZ ;  /* 0x000000ff00cc7202 */ /* 0x000fe40000000f00 */
[----:B------:R-:W-:Y:S02]  /*d4c0*/  MOV R69, 0xffffffff ;  /* 0xffffffff00457802 */ /* 0x000fe40000000f00 */
[----:B------:R-:W-:Y:S02]  /*d4d0*/  MOV R64, 0xd4f0 ;  /* 0x0000d4f000407802 */ /* 0x000fe40000000f00 */
[----:B------:R-:W-:Y:S05]  /*d4e0*/  CALL.REL.NOINC `($__internal_110_$__cuda_sm70_shflsync_up) ;  /* 0x00001e5000007944 */ /* 0x000fea0003c00000 */
[----:B-1----:R-:W-:Y:S01]  /*d4f0*/  MOV R67, R69 ;  /* 0x0000004500437202 */ /* 0x002fe20000000f00 */
[----:B0-----:R-:W-:Y:S05]  /*d500*/  BRA `(.L_x_4495) ;  /* 0xffff7f9000007947 */ /* 0x001fea000383ffff */
.L_x_4388:
[----:B------:R-:W-:Y:S01]  /*d510*/  HFMA2.MMA R203, -RZ, RZ, 0, 5.9604644775390625e-08 ;  /* 0x00000001ffcb7435 */ /* 0x000fe200000001ff */
[----:B------:R-:W-:Y:S02]  /*d520*/  MOV R206, R68 ;  /* 0x0000004400ce7202 */ /* 0x000fe40000000f00 */
[----:B------:R-:W-:Y:S02]  /*d530*/  MOV R204, RZ ;  /* 0x000000ff00cc7202 */ /* 0x000fe40000000f00 */
[----:B------:R-:W-:-:S02]  /*d540*/  MOV R69, 0xffffffff ;  /* 0xffffffff00457802 */ /* 0x000fc40000000f00 */
[----:B------:R-:W-:Y:S02]  /*d550*/  MOV R64, 0xd570 ;  /* 0x0000d57000407802 */ /* 0x000fe40000000f00 */
[----:B01----:R-:W-:Y:S05]  /*d560*/  CALL.REL.NOINC `($__internal_110_$__cuda_sm70_shflsync_up) ;  /* 0x00001dd000007944 */ /* 0x003fea0003c00000 */
[----:B0-----:R-:W-:Y:S01]  /*d570*/  HFMA2.MMA R203, -RZ, RZ, 0, 5.9604644775390625e-08 ;  /* 0x00000001ffcb7435 */ /* 0x001fe200000001ff */
[----:B-1----:R-:W-:Y:S02]  /*d580*/  MOV R205, R69 ;  /* 0x0000004500cd7202 */ /* 0x002fe40000000f00 */
[----:B------:R-:W-:Y:S02]  /*d590*/  MOV R206, R70 ;  /* 0x0000004600ce7202 */ /* 0x000fe40000000f00 */
[----:B------:R-:W-:Y:S02]  /*d5a0*/  MOV R204, RZ ;  /* 0x000000ff00cc7202 */ /* 0x000fe40000000f00 */
[----:B------:R-:W-:Y:S02]  /*d5b0*/  MOV R69, 0xffffffff ;  /* 0xffffffff00457802 */ /* 0x000fe40000000f00 */
[----:B------:R-:W-:Y:S02]  /*d5c0*/  MOV R64, 0xd5e0 ;  /* 0x0000d5e000407802 */ /* 0x000fe40000000f00 */
[----:B------:R-:W-:Y:S05]  /*d5d0*/  CALL.REL.NOINC `($__internal_110_$__cuda_sm70_shflsync_up) ;  /* 0x00001d6000007944 */ /* 0x000fea0003c00000 */
[----:B0-----:R-:W-:Y:S01]  /*d5e0*/  HFMA2.MMA R203, -RZ, RZ, 0, 5.9604644775390625e-08 ;  /* 0x00000001ffcb7435 */ /* 0x001fe200000001ff */
[----:B-1----:R-:W-:-:S02]  /*d5f0*/  MOV R207, R69 ;  /* 0x0000004500cf7202 */ /* 0x002fc40000000f00 */
[----:B------:R-:W-:Y:S02]  /*d600*/  MOV R206, R71 ;  /* 0x0000004700ce7202 */ /* 0x000fe40000000f00 */
[----:B------:R-:W-:Y:S02]  /*d610*/  MOV R204, RZ ;  /* 0x000000ff00cc7202 */ /* 0x000fe40000000f00 */
[----:B------:R-:W-:Y:S02]  /*d620*/  MOV R69, 0xffffffff ;  /* 0xffffffff00457802 */ /* 0x000fe40000000f00 */
[----:B------:R-:W-:Y:S02]  /*d630*/  MOV R64, 0xd650 ;  /* 0x0000d65000407802 */ /* 0x000fe40000000f00 */
[----:B------:R-:W-:Y:S05]  /*d640*/  CALL.REL.NOINC `($__internal_110_$__cuda_sm70_shflsync_up) ;  /* 0x00001cf000007944 */ /* 0x000fea0003c00000 */
[C---:B------:R-:W-:Y:S01]  /*d650*/  FMUL.FTZ R64, R68.reuse, R67 ;  /* 0x0000004344407220 */ /* 0x040fe20000410000 */
[----:B------:R-:W-:Y:S01]  /*d660*/  ISETP.GE.AND P0, PT, R97, 0x1, PT ;  /* 0x000000016100780c */ /* 0x000fe20003f06270 */
[----:B0-----:R-:W-:Y:S02]  /*d670*/  FMUL.FTZ R203, R68, R207 ;  /* 0x000000cf44cb7220 */ /* 0x001fe40000410000 */
[----:B------:R-:W-:-:S02]  /*d680*/  FFMA.FTZ R209, R66, R205, R64 ;  /* 0x000000cd42d17223 */ /* 0x000fc40000010040 */
[C---:B-1----:R-:W-:Y:S02]  /*d690*/  FMUL.FTZ R65, R68.reuse, R69 ;  /* 0x0000004544417220 */ /* 0x042fe40000410000 */
[C---:B------:R-:W-:Y:S01]  /*d6a0*/  FMUL.FTZ R64, R68.reuse, R205 ;  /* 0x000000cd44407220 */ /* 0x040fe20000410000 */
[----:B------:R-:W-:Y:S01]  /*d6b0*/  FSEL R208, R68, R209, !P0 ;  /* 0x000000d144d07208 */ /* 0x000fe20004000000 */
[C---:B------:R-:W-:Y:S01]  /*d6c0*/  FFMA.FTZ R204, R66.reuse, R69, R203 ;  /* 0x0000004542cc7223 */ /* 0x040fe200000100cb */
[----:B------:R-:W-:Y:S01]  /*d6d0*/  HFMA2.MMA R203, -RZ, RZ, 0, 1.1920928955078125e-07 ;  /* 0x00000002ffcb7435 */ /* 0x000fe200000001ff */
[C---:B------:R-:W-:Y:S01]  /*d6e0*/  FFMA.FTZ R65, R66.reuse, R207, -R65 ;  /* 0x000000cf42417223 */ /* 0x040fe20000010841 */
[----:B------:R-:W-:Y:S01]  /*d6f0*/  MOV R69, 0xffffffff ;  /* 0xffffffff00457802 */ /* 0x000fe20000000f00 */
[----:B------:R-:W-:Y:S01]  /*d700*/  FFMA.FTZ R67, R66, R67, -R64 ;  /* 0x0000004342437223 */ /* 0x000fe20000010840 */
[----:B------:R-:W-:Y:S01]  /*d710*/  MOV R64, 0xd7a0 ;  /* 0x0000d7a000407802 */ /* 0x000fe20000000f00 */
[----:B------:R-:W-:-:S02]  /*d720*/  FADD.FTZ R204, R71, R204 ;  /* 0x000000cc47cc7221 */ /* 0x000fc40000010000 */
[----:B------:R-:W-:Y:S01]  /*d730*/  FADD.FTZ R65, R70, R65 ;  /* 0x0000004146417221 */ /* 0x000fe20000010000 */
[----:B------:R-:W-:Y:S02]  /*d740*/  FSEL R66, R66, R67, !P0 ;  /* 0x0000004342427208 */ /* 0x000fe40004000000 */
[----:B------:R-:W-:Y:S02]  /*d750*/  FSEL R68, R71, R204, !P0 ;  /* 0x000000cc47447208 */ /* 0x000fe40004000000 */
[----:B------:R-:W-:Y:S02]  /*d760*/  FSEL R70, R70, R65, !P0 ;  /* 0x0000004146467208 */ /* 0x000fe40004000000 */
[----:B------:R-:W-:Y:S02]  /*d770*/  MOV R204, RZ ;  /* 0x000000ff00cc7202 */ /* 0x000fe40000000f00 */
[----:B------:R-:W-:Y:S02]  /*d780*/  MOV R206, R66 ;  /* 0x0000004200ce7202 */ /* 0x000fe40000000f00 */
[----:B------:R-:W-:Y:S05]  /*d790*/  CALL.REL.NOINC `($__internal_110_$__cuda_sm70_shflsync_up) ;  /* 0x00001ba000007944 */ /* 0x000fea0003c00000 */
[----:B0-----:R-:W-:Y:S01]  /*d7a0*/  HFMA2.MMA R203, -RZ, RZ, 0, 1.1920928955078125e-07 ;  /* 0x00000002ffcb7435 */ /* 0x001fe200000001ff */
[----:B-1----:R-:W-:-:S02]  /*d7b0*/  MOV R67, R69 ;  /* 0x0000004500437202 */ /* 0x002fc40000000f00 */
[----:B------:R-:W-:Y:S02]  /*d7c0*/  MOV R206, R208 ;  /* 0x000000d000ce7202 */ /* 0x000fe40000000f00 */
[----:B------:R-:W-:Y:S02]  /*d7d0*/  MOV R204, RZ ;  /* 0x000000ff00cc7202 */ /* 0x000fe40000000f00 */
[----:B------:R-:W-:Y:S02]  /*d7e0*/  MOV R69, 0xffffffff ;  /* 0xffffffff00457802 */ /* 0x000fe40000000f00 */
[----:B------:R-:W-:Y:S02]  /*d7f0*/  MOV R64, 0xd810 ;  /* 0x0000d81000407802 */ /* 0x000fe40000000f00 */
[----:B------:R-:W-:Y:S05]  /*d800*/  CALL.REL.NOINC `($__internal_110_$__cuda_sm70_shflsync_up) ;  /* 0x00001b3000007944 */ /* 0x000fea0003c00000 */
[----:B0-----:R-:W-:Y:S01]  /*d810*/  HFMA2.MMA R203, -RZ, RZ, 0, 1.1920928955078125e-07 ;  /* 0x00000002ffcb7435 */ /* 0x001fe200000001ff */
[----:B-1----:R-:W-:Y:S02]  /*d820*/  MOV R71, R69 ;  /* 0x0000004500477202 */ /* 0x002fe40000000f00 */
[----:B------:R-:W-:Y:S02]  /*d830*/  MOV R206, R70 ;  /* 0x0000004600ce7202 */ /* 0x000fe40000000f00 */
[----:B------:R-:W-:-:S02]  /*d840*/  MOV R204, RZ ;  /* 0x000000ff00cc7202 */ /* 0x000fc40000000f00 */
[----:B------:R-:W-:Y:S02]  /*d850*/  MOV R69, 0xffffffff ;  /* 0xffffffff00457802 */ /* 0x000fe40000000f00 */
[----:B------:R-:W-:Y:S02]  /*d860*/  MOV R64, 0xd880 ;  /* 0x0000d88000407802 */ /* 0x000fe40000000f00 */
[----:B------:R-:W-:Y:S05]  /*d870*/  CALL.REL.NOINC `($__internal_110_$__cuda_sm70_shflsync_up) ;  /* 0x00001ac000007944 */ /* 0x000fea0003c00000 */
[----:B0-----:R-:W-:Y:S01]  /*d880*/  HFMA2.MMA R203, -RZ, RZ, 0, 1.1920928955078125e-07 ;  /* 0x00000002ffcb7435 */ /* 0x001fe200000001ff */
[----:B-1----:R-:W-:Y:S02]  /*d890*/  MOV R205, R69 ;  /* 0x0000004500cd7202 */ /* 0x002fe40000000f00 */
[----:B------:R-:W-:Y:S02]  /*d8a0*/  MOV R206, R68 ;  /* 0x0000004400ce7202 */ /* 0x000fe40000000f00 */
[----:B------:R-:W-:Y:S02]  /*d8b0*/  MOV R204, RZ ;  /* 0x000000ff00cc7202 */ /* 0x000fe40000000f00 */
[----:B------:R-:W-:Y:S02]  /*d8c0*/  MOV R69, 0xffffffff ;  /* 0xffffffff00457802 */ /* 0x000fe40000000f00 */
[----:B------:R-:W-:-:S02]  /*d8d0*/  MOV R64, 0xd8f0 ;  /* 0x0000d8f000407802 */ /* 0x000fc40000000f00 */
[----:B------:R-:W-:Y:S05]  /*d8e0*/  CALL.REL.NOINC `($__internal_110_$__cuda_sm70_shflsync_up) ;  /* 0x00001a5000007944 */ /* 0x000fea0003c00000 */
[----:B------:R-:W-:Y:S01]  /*d8f0*/  ISETP.GE.AND P0, PT, R97, 0x2, PT ;  /* 0x000000026100780c */ /* 0x000fe20003f06270 */
[----:B------:R-:W-:-:S02]  /*d900*/  FMUL.FTZ R64, R67, R208 ;  /* 0x000000d043407220 */ /* 0x000fc40000410000 */
[CC--:B-1----:R-:W-:Y:S02]  /*d910*/  FMUL.FTZ R65, R208.reuse, R69.reuse ;  /* 0x00000045d0417220 */ /* 0x0c2fe40000410000 */
[----:B0-----:R-:W-:Y:S02]  /*d920*/  FMUL.FTZ R203, R205, R208 ;  /* 0x000000d0cdcb7220 */ /* 0x001fe40000410000 */
[C---:B------:R-:W-:Y:S02]  /*d930*/  FFMA.FTZ R204, R71.reuse, R66, R64 ;  /* 0x0000004247cc7223 */ /* 0x040fe40000010040 */
[----:B------:R-:W-:Y:S02]  /*d940*/  FMUL.FTZ R64, R71, R208 ;  /* 0x000000d047407220 */ /* 0x000fe40000410000 */
[----:B------:R-:W-:Y:S01]  /*d950*/  FFMA.FTZ R65, R205, R66, -R65 ;  /* 0x00000042cd417223 */ /* 0x000fe20000010841 */
[----:B------:R-:W-:Y:S01]  /*d960*/  FSEL R208, R208, R204, !P0 ;  /* 0x000000ccd0d07208 */ /* 0x000fe20004000000 */
[----:B------:R-:W-:Y:S01]  /*d970*/  FFMA.FTZ R203, R66, R69, R203 ;  /* 0x0000004542cb7223 */ /* 0x000fe200000100cb */
[----:B------:R-:W-:Y:S01]  /*d980*/  MOV R204, RZ ;  /* 0x000000ff00cc7202 */ /* 0x000fe20000000f00 */
        /* <DEDUP_REMOVED lines=8> */
[----:B------:R-:W-:Y:S02]  /*da10*/  MOV R64, 0xda30 ;  /* 0x0000da3000407802 */ /* 0x000fe40000000f00 */
[----:B------:R-:W-:Y:S05]  /*da20*/  CALL.REL.NOINC `($__internal_110_$__cuda_sm70_shflsync_up) ;  /* 0x0000191000007944 */ /* 0x000fea0003c00000 */
[----:B0-----:R-:W-:Y:S01]  /*da30*/  HFMA2.MMA R203, -RZ, RZ, 0, 2.384185791015625e-07 ;  /* 0x00000004ffcb7435 */ /* 0x001fe200000001ff */
[----:B-1----:R-:W-:Y:S02]  /*da40*/  MOV R66, R69 ;  /* 0x0000004500427202 */ /* 0x002fe40000000f00 */
[----:B------:R-:W-:Y:S02]  /*da50*/  MOV R206, R208 ;  /* 0x000000d000ce7202 */ /* 0x000fe40000000f00 */
[----:B------:R-:W-:Y:S02]  /*da60*/  MOV R204, RZ ;  /* 0x000000ff00cc7202 */ /* 0x000fe40000000f00 */
[----:B------:R-:W-:-:S02]  /*da70*/  MOV R69, 0xffffffff ;  /* 0xffffffff00457802 */ /* 0x000fc40000000f00 */
[----:B------:R-:W-:Y:S02]  /*da80*/  MOV R64, 0xdaa0 ;  /* 0x0000daa000407802 */ /* 0x000fe40000000f00 */
[----:B------:R-:W-:Y:S05]  /*da90*/  CALL.REL.NOINC `($__internal_110_$__cuda_sm70_shflsync_up) ;  /* 0x000018a000007944 */ /* 0x000fea0003c00000 */
[----:B0-----:R-:W-:Y:S01]  /*daa0*/  HFMA2.MMA R203, -RZ, RZ, 0, 2.384185791015625e-07 ;  /* 0x00000004ffcb7435 */ /* 0x001fe200000001ff */
[----:B-1----:R-:W-:Y:S02]  /*dab0*/  MOV R67, R69 ;  /* 0x0000004500437202 */ /* 0x002fe40000000f00 */
[----:B------:R-:W-:Y:S02]  /*dac0*/  MOV R206, R70 ;  /* 0x0000004600ce7202 */ /* 0x000fe40000000f00 */
[----:B------:R-:W-:Y:S02]  /*dad0*/  MOV R204, RZ ;  /* 0x000000ff00cc7202 */ /* 0x000fe40000000f00 */
[----:B------:R-:W-:Y:S02]  /*dae0*/  MOV R69, 0xffffffff ;  /* 0xffffffff00457802 */ /* 0x000fe40000000f00 */
[----:B------:R-:W-:Y:S02]  /*daf0*/  MOV R64, 0xdb10 ;  /* 0x0000db1000407802 */ /* 0x000fe40000000f00 */
[----:B------:R-:W-:Y:S05]  /*db00*/  CALL.REL.NOINC `($__internal_110_$__cuda_sm70_shflsync_up) ;  /* 0x0000183000007944 */ /* 0x000fea0003c00000 */
[----:B0-----:R-:W-:Y:S01]  /*db10*/  HFMA2.MMA R203, -RZ, RZ, 0, 2.384185791015625e-07 ;  /* 0x00000004ffcb7435 */ /* 0x001fe200000001ff */
[----:B-1----:R-:W-:-:S02]  /*db20*/  MOV R68, R69 ;  /* 0x0000004500447202 */ /* 0x002fc40000000f00 */
[----:B------:R-:W-:Y:S02]  /*db30*/  MOV R206, R205 ;  /* 0x000000cd00ce7202 */ /* 0x000fe40000000f00 */
[----:B------:R-:W-:Y:S02]  /*db40*/  MOV R204, RZ ;  /* 0x000000ff00cc7202 */ /* 0x000fe40000000f00 */
[----:B------:R-:W-:Y:S02]  /*db50*/  MOV R69, 0xffffffff ;  /* 0xffffffff00457802 */ /* 0x000fe40000000f00 */
[----:B------:R-:W-:Y:S02]  /*db60*/  MOV R64, 0xdb80 ;  /* 0x0000db8000407802 */ /* 0x000fe40000000f00 */
[----:B------:R-:W-:Y:S05]  /*db70*/  CALL.REL.NOINC `($__internal_110_$__cuda_sm70_shflsync_up) ;  /* 0x000017c000007944 */ /* 0x000fea0003c00000 */
        /* <DEDUP_REMOVED lines=9> */
[----:B------:R-:W-:Y:S01]  /*dc10*/  HFMA2.MMA R203, -RZ, RZ, 0, 4.76837158203125e-07 ;  /* 0x00000008ffcb7435 */ /* 0x000fe200000001ff */
        /* <DEDUP_REMOVED lines=10> */
[----:B------:R-:W-:Y:S05]  /*dcc0*/  CALL.REL.NOINC `($__internal_110_$__cuda_sm70_shflsync_up) ;  /* 0x0000167000007944 */ /* 0x000fea0003c00000 */
[----:B0-----:R-:W-:Y:S01]  /*dcd0*/  HFMA2.MMA R203, -RZ, RZ, 0, 4.76837158203125e-07 ;  /* 0x00000008ffcb7435 */ /* 0x001fe200000001ff */
[----:B-1----:R-:W-:Y:S02]  /*dce0*/  MOV R68, R69 ;  /* 0x0000004500447202 */ /* 0x002fe40000000f00 */
[----:B------:R-:W-:Y:S02]  /*dcf0*/  MOV R206, R208 ;  /* 0x000000d000ce7202 */ /* 0x000fe40000000f00 */
[----:B------:R-:W-:-:S02]  /*dd00*/  MOV R204, RZ ;  /* 0x000000ff00cc7202 */ /* 0x000fc40000000f00 */
[----:B------:R-:W-:Y:S02]  /*dd10*/  MOV R69, 0xffffffff ;  /* 0xffffffff00457802 */ /* 0x000fe40000000f00 */
[----:B------:R-:W-:Y:S02]  /*dd20*/  MOV R64, 0xdd40 ;  /* 0x0000dd4000407802 */ /* 0x000fe40000000f00 */
[----:B------:R-:W-:Y:S05]  /*dd30*/  CALL.REL.NOINC `($__internal_110_$__cuda_sm70_shflsync_up) ;  /* 0x0000160000007944 */ /* 0x000fea0003c00000 */
[----:B0-----:R-:W-:Y:S01]  /*dd40*/  HFMA2.MMA R203, -RZ, RZ, 0, 4.76837158203125e-07 ;  /* 0x00000008ffcb7435 */ /* 0x001fe200000001ff */
[----:B-1----:R-:W-:Y:S02]  /*dd50*/  MOV R70, R69 ;  /* 0x0000004500467202 */ /* 0x002fe40000000f00 */
[----:B------:R-:W-:Y:S02]  /*dd60*/  MOV R206, R67 ;  /* 0x0000004300ce7202 */ /* 0x000fe40000000f00 */
[----:B------:R-:W-:Y:S02]  /*dd70*/  MOV R204, RZ ;  /* 0x000000ff00cc7202 */ /* 0x000fe40000000f00 */
[----:B------:R-:W-:Y:S02]  /*dd80*/  MOV R69, 0xffffffff ;  /* 0xffffffff00457802 */ /* 0x000fe40000000f00 */
[----:B------:R-:W-:-:S02]  /*dd90*/  MOV R64, 0xddb0 ;  /* 0x0000ddb000407802 */ /* 0x000fc40000000f00 */
[----:B------:R-:W-:Y:S05]  /*dda0*/  CALL.REL.NOINC `($__internal_110_$__cuda_sm70_shflsync_up) ;  /* 0x0000159000007944 */ /* 0x000fea0003c00000 */
[----:B0-----:R-:W-:Y:S01]  /*ddb0*/  HFMA2.MMA R203, -RZ, RZ, 0, 4.76837158203125e-07 ;  /* 0x00000008ffcb7435 */ /* 0x001fe200000001ff */
        /* <DEDUP_REMOVED lines=8> */
[----:B01----:R-:W-:Y:S02]  /*de40*/  FMUL.FTZ R204, R208, R69 ;  /* 0x00000045d0cc7220 */ /* 0x003fe40000410000 */
[----:B------:R-:W-:-:S02]  /*de50*/  FMUL.FTZ R206, R71, R208 ;  /* 0x000000d047ce7220 */ /* 0x000fc40000410000 */
        /* <DEDUP_REMOVED lines=15> */
[----:B------:R-:W-:Y:S05]  /*df50*/  CALL.REL.NOINC `($__internal_110_$__cuda_sm70_shflsync_up) ;  /* 0x000013e000007944 */ /* 0x000fea0003c00000 */
[----:B0-----:R-:W-:Y:S01]  /*df60*/  HFMA2.MMA R203, -RZ, RZ, 0, 9.5367431640625e-07 ;  /* 0x00000010ffcb7435 */ /* 0x001fe200000001ff */
[----:B-1----:R-:W-:Y:S02]  /*df70*/  MOV R208, R69 ;  /* 0x0000004500d07202 */ /* 0x002fe40000000f00 */
[----:B------:R-:W-:Y:S02]  /*df80*/  MOV R206, R205 ;  /* 0x000000cd00ce7202 */ /* 0x000fe40000000f00 */
[----:B------:R-:W-:Y:S02]  /*df90*/  MOV R204, RZ ;  /* 0x000000ff00cc7202 */ /* 0x000fe40000000f00 */
[----:B------:R-:W-:-:S02]  /*dfa0*/  MOV R69, 0xffffffff ;  /* 0xffffffff00457802 */ /* 0x000fc40000000f00 */
[----:B------:R-:W-:Y:S02]  /*dfb0*/  MOV R64, 0xdfd0 ;  /* 0x0000dfd000407802 */ /* 0x000fe40000000f00 */
[----:B------:R-:W-:Y:S05]  /*dfc0*/  CALL.REL.NOINC `($__internal_110_$__cuda_sm70_shflsync_up) ;  /* 0x0000137000007944 */ /* 0x000fea0003c00000 */
[----:B0-----:R-:W-:Y:S01]  /*dfd0*/  HFMA2.MMA R203, -RZ, RZ, 0, 9.5367431640625e-07 ;  /* 0x00000010ffcb7435 */ /* 0x001fe200000001ff */
[----:B-1----:R-:W-:Y:S02]  /*dfe0*/  MOV R68, R69 ;  /* 0x0000004500447202 */ /* 0x002fe40000000f00 */
[----:B------:R-:W-:Y:S02]  /*dff0*/  MOV R206, R67 ;  /* 0x0000004300ce7202 */ /* 0x000fe40000000f00 */
[----:B------:R-:W-:Y:S02]  /*e000*/  MOV R204, RZ ;  /* 0x000000ff00cc7202 */ /* 0x000fe40000000f00 */
[----:B------:R-:W-:Y:S02]  /*e010*/  MOV R69, 0xffffffff ;  /* 0xffffffff00457802 */ /* 0x000fe40000000f00 */
[----:B------:R-:W-:Y:S02]  /*e020*/  MOV R64, 0xe040 ;  /* 0x0000e04000407802 */ /* 0x000fe40000000f00 */
[----:B------:R-:W-:Y:S05]  /*e030*/  CALL.REL.NOINC `($__internal_110_$__cuda_sm70_shflsync_up) ;  /* 0x0000130000007944 */ /* 0x000fea0003c00000 */
[----:B0-----:R-:W-:Y:S01]  /*e040*/  HFMA2.MMA R203, -RZ, RZ, 0, 9.5367431640625e-07 ;  /* 0x00000010ffcb7435 */ /* 0x001fe200000001ff */
[----:B-1----:R-:W-:-:S02]  /*e050*/  MOV R210, R69 ;  /* 0x0000004500d27202 */ /* 0x002fc40000000f00 */
[----:B------:R-:W-:Y:S02]  /*e060*/  MOV R206, R66 ;  /* 0x0000004200ce7202 */ /* 0x000fe40000000f00 */
[----:B------:R-:W-:Y:S02]  /*e070*/  MOV R204, RZ ;  /* 0x000000ff00cc7202 */ /* 0x000fe40000000f00 */
[----:B------:R-:W-:Y:S02]  /*e080*/  MOV R69, 0xffffffff ;  /* 0xffffffff00457802 */ /* 0x000fe40000000f00 */
[----:B------:R-:W-:Y:S02]  /*e090*/  MOV R64, 0xe0b0 ;  /* 0x0000e0b000407802 */ /* 0x000fe40000000f00 */
[----:B------:R-:W-:Y:S05]  /*e0a0*/  CALL.REL.NOINC `($__internal_110_$__cuda_sm70_shflsync_up) ;  /* 0x0000129000007944 */ /* 0x000fea0003c00000 */
[----:B01----:R-:W-:Y:S05]  /*e0b0*/  BRA `(.L_x_4496) ;  /* 0xffff783000007947 */ /* 0x003fea000383ffff */
.L_x_4393:
[----:B------:R-:W-:Y:S01]  /*e0c0*/  HFMA2.MMA R203, -RZ, RZ, 0, 5.9604644775390625e-08 ;  /* 0x00000001ffcb7435 */ /* 0x000fe200000001ff */
[----:B------:R-:W-:Y:S02]  /*e0d0*/  MOV R204, RZ ;  /* 0x000000ff00cc7202 */ /* 0x000fe40000000f00 */
[----:B------:R-:W-:Y:S02]  /*e0e0*/  MOV R69, 0xffffffff ;  /* 0xffffffff00457802 */ /* 0x000fe40000000f00 */
[----:B------:R-:W-:-:S02]  /*e0f0*/  MOV R64, 0xe110 ;  /* 0x0000e11000407802 */ /* 0x000fc40000000f00 */
[----:B01----:R-:W-:Y:S05]  /*e100*/  CALL.REL.NOINC `($__internal_110_$__cuda_sm70_shflsync_up) ;  /* 0x0000123000007944 */ /* 0x003fea0003c00000 */
[----:B0-----:R-:W-:Y:S01]  /*e110*/  HFMA2.MMA R203, -RZ, RZ, 0, 5.9604644775390625e-08 ;  /* 0x00000001ffcb7435 */ /* 0x001fe200000001ff */
[----:B-1----:R-:W-:-:S02]  /*e120*/  MOV R66, R69 ;  /* 0x0000004500427202 */ /* 0x002fc40000000f00 */
[----:B------:R-:W-:Y:S02]  /*e130*/  MOV R206, R205 ;  /* 0x000000cd00ce7202 */ /* 0x000fe40000000f00 */
[----:B------:R-:W-:Y:S02]  /*e140*/  MOV R204, RZ ;  /* 0x000000ff00cc7202 */ /* 0x000fe40000000f00 */
[----:B------:R-:W-:Y:S02]  /*e150*/  MOV R69, 0xffffffff ;  /* 0xffffffff00457802 */ /* 0x000fe40000000f00 */
[----:B------:R-:W-:Y:S02]  /*e160*/  MOV R64, 0xe180 ;  /* 0x0000e18000407802 */ /* 0x000fe40000000f00 */
[----:B------:R-:W-:Y:S05]  /*e170*/  CALL.REL.NOINC `($__internal_110_$__cuda_sm70_shflsync_up) ;  /* 0x000011c000007944 */ /* 0x000fea0003c00000 */
[----:B0-----:R-:W-:Y:S01]  /*e180*/  HFMA2.MMA R203, -RZ, RZ, 0, 5.9604644775390625e-08 ;  /* 0x00000001ffcb7435 */ /* 0x001fe200000001ff */
[----:B-1----:R-:W-:Y:S02]  /*e190*/  MOV R205, R69 ;  /* 0x0000004500cd7202 */ /* 0x002fe40000000f00 */
[----:B------:R-:W-:Y:S02]  /*e1a0*/  MOV R206, R68 ;  /* 0x0000004400ce7202 */ /* 0x000fe40000000f00 */
[----:B------:R-:W-:-:S02]  /*e1b0*/  MOV R204, RZ ;  /* 0x000000ff00cc7202 */ /* 0x000fc40000000f00 */
[----:B------:R-:W-:Y:S02]  /*e1c0*/  MOV R69, 0xffffffff ;  /* 0xffffffff00457802 */ /* 0x000fe40000000f00 */
[----:B------:R-:W-:Y:S02]  /*e1d0*/  MOV R64, 0xe1f0 ;  /* 0x0000e1f000407802 */ /* 0x000fe40000000f00 */
[----:B------:R-:W-:Y:S05]  /*e1e0*/  CALL.REL.NOINC `($__internal_110_$__cuda_sm70_shflsync_up) ;  /* 0x0000115000007944 */ /* 0x000fea0003c00000 */
[----:B0-----:R-:W-:Y:S01]  /*e1f0*/  HFMA2.MMA R203, -RZ, RZ, 0, 5.9604644775390625e-08 ;  /* 0x00000001ffcb7435 */ /* 0x001fe200000001ff */
[----:B-1----:R-:W-:Y:S02]  /*e200*/  MOV R68, R69 ;  /* 0x0000004500447202 */ /* 0x002fe40000000f00 */
[----:B------:R-:W-:Y:S02]  /*e210*/  MOV R206, R67 ;  /* 0x0000004300ce7202 */ /* 0x000fe40000000f00 */
[----:B------:R-:W-:Y:S02]  /*e220*/  MOV R204, RZ ;  /* 0x000000ff00cc7202 */ /* 0x000fe40000000f00 */
[----:B------:R-:W-:Y:S02]  /*e230*/  MOV R69, 0xffffffff ;  /* 0xffffffff00457802 */ /* 0x000fe40000000f00 */
[----:B------:R-:W-:-:S02]  /*e240*/  MOV R64, 0xe260 ;  /* 0x0000e26000407802 */ /* 0x000fc40000000f00 */
[----:B------:R-:W-:Y:S05]  /*e250*/  CALL.REL.NOINC `($__internal_110_$__cuda_sm70_shflsync_up) ;  /* 0x000010e000007944 */ /* 0x000fea0003c00000 */
[----:B0-----:R-:W-:Y:S01]  /*e260*/  MOV R206, R66 ;  /* 0x0000004200ce7202 */ /* 0x001fe20000000f00 */
[----:B------:R-:W-:Y:S01]  /*e270*/  HFMA2.MMA R66, -RZ, RZ, 0, 0 ;  /* 0x00000000ff427435 */ /* 0x000fe200000001ff */
[----:B------:R-:W-:-:S02]  /*e280*/  MOV R241, R60 ;  /* 0x0000003c00f17202 */ /* 0x000fc40000000f00 */
[----:B------:R-:W-:Y:S02]  /*e290*/  MOV R65, 0xffffffff ;  /* 0xffffffff00417802 */ /* 0x000fe40000000f00 */
[----:B------:R-:W-:Y:S02]  /*e2a0*/  MOV R64, 0xe2c0 ;  /* 0x0000e2c000407802 */ /* 0x000fe40000000f00 */
[----:B-1----:R-:W-:Y:S05]  /*e2b0*/  CALL.REL.NOINC `($__internal_109_$__cuda_sm70_shflsync_idx_p) ;  /* 0x0000102000007944 */ /* 0x002fea0003c00000 */
[----:B-1----:R-:W-:Y:S01]  /*e2c0*/  MOV R60, R66 ;  /* 0x00000042003c7202 */ /* 0x002fe20000000f00 */
[----:B------:R-:W-:Y:S01]  /*e2d0*/  HFMA2.MMA R66, -RZ, RZ, 0, 0 ;  /* 0x00000000ff427435 */ /* 0x000fe200000001ff */
[----:B------:R-:W-:Y:S02]  /*e2e0*/  MOV R241, R61 ;  /* 0x0000003d00f17202 */ /* 0x000fe40000000f00 */
[----:B------:R-:W-:Y:S02]  /*e2f0*/  MOV R65, 0xffffffff ;  /* 0xffffffff00417802 */ /* 0x000fe40000000f00 */
[----:B------:R-:W-:Y:S02]  /*e300*/  MOV R64, 0xe320 ;  /* 0x0000e32000407802 */ /* 0x000fe40000000f00 */
[----:B0-----:R-:W-:Y:S05]  /*e310*/  CALL.REL.NOINC `($__internal_109_$__cuda_sm70_shflsync_idx_p) ;  /* 0x00000fc000007944 */ /* 0x001fea0003c00000 */
[----:B-1----:R-:W-:Y:S01]  /*e320*/  MOV R61, R66 ;  /* 0x00000042003d7202 */ /* 0x002fe20000000f00 */
[----:B------:R-:W-:Y:S01]  /*e330*/  HFMA2.MMA R66, -RZ, RZ, 0, 0 ;  /* 0x00000000ff427435 */ /* 0x000fe200000001ff */
[----:B------:R-:W-:-:S02]  /*e340*/  MOV R241, R62 ;  /* 0x0000003e00f17202 */ /* 0x000fc40000000f00 */
[----:B------:R-:W-:Y:S02]  /*e350*/  MOV R65, 0xffffffff ;  /* 0xffffffff00417802 */ /* 0x000fe40000000f00 */
[----:B------:R-:W-:Y:S02]  /*e360*/  MOV R64, 0xe380 ;  /* 0x0000e38000407802 */ /* 0x000fe40000000f00 */
[----:B0-----:R-:W-:Y:S05]  /*e370*/  CALL.REL.NOINC `($__internal_109_$__cuda_sm70_shflsync_idx_p) ;  /* 0x00000f6000007944 */ /* 0x001fea0003c00000 */
[----:B-1----:R-:W-:Y:S01]  /*e380*/  MOV R62, R66 ;  /* 0x00000042003e7202 */ /* 0x002fe20000000f00 */
[----:B------:R-:W-:Y:S01]  /*e390*/  HFMA2.MMA R66, -RZ, RZ, 0, 0 ;  /* 0x00000000ff427435 */ /* 0x000fe200000001ff */
[----:B------:R-:W-:Y:S02]  /*e3a0*/  MOV R241, R63 ;  /* 0x0000003f00f17202 */ /* 0x000fe40000000f00 */
[----:B------:R-:W-:Y:S02]  /*e3b0*/  MOV R65, 0xffffffff ;  /* 0xffffffff00417802 */ /* 0x000fe40000000f00 */
[----:B------:R-:W-:Y:S02]  /*e3c0*/  MOV R64, 0xe3e0 ;  /* 0x0000e3e000407802 */ /* 0x000fe40000000f00 */
[----:B0-----:R-:W-:Y:S05]  /*e3d0*/  CALL.REL.NOINC `($__internal_109_$__cuda_sm70_shflsync_idx_p) ;  /* 0x00000f0000007944 */ /* 0x001fea0003c00000 */
[----:B-1----:R-:W-:Y:S01]  /*e3e0*/  MOV R63, R66 ;  /* 0x00000042003f7202 */ /* 0x002fe20000000f00 */
[----:B0-----:R-:W-:Y:S05]  /*e3f0*/  BRA `(.L_x_4497) ;  /* 0xffff77f000007947 */ /* 0x001fea000383ffff */
.L_x_4396:
[----:B------:R-:W-:Y:S01]  /*e400*/  HFMA2.MMA R66, -RZ, RZ, 0, 5.9604644775390625e-08 ;  /* 0x00000001ff427435 */ /* 0x000fe200000001ff */
[----:B------:R-:W-:-:S02]  /*e410*/  MOV R241, R239 ;  /* 0x000000ef00f17202 */ /* 0x000fc40000000f00 */
[----:B------:R-:W-:Y:S02]  /*e420*/  MOV R242, 0x1f ;  /* 0x0000001f00f27802 */ /* 0x000fe40000000f00 */
[----:B------:R-:W-:Y:S02]  /*e430*/  MOV R65, 0xffffffff ;  /* 0xffffffff00417802 */ /* 0x000fe40000000f00 */
[----:B------:R-:W-:Y:S02]  /*e440*/  MOV R64, 0xe460 ;  /* 0x0000e46000407802 */ /* 0x000fe40000000f00 */
[----:B------:R-:W-:Y:S05]  /*e450*/  CALL.REL.NOINC `($__internal_108_$__cuda_sm70_shflsync_down) ;  /* 0x00000e4000007944 */ /* 0x000fea0003c00000 */
[----:B-1----:R-:W-:Y:S01]  /*e460*/  MOV R67, R66 ;  /* 0x0000004200437202 */ /* 0x002fe20000000f00 */
[----:B------:R-:W-:Y:S05]  /*e470*/  BRA `(.L_x_4498) ;  /* 0xffff8a7000007947 */ /* 0x000fea000383ffff */
.L_x_4397:
[----:B------:R-:W-:Y:S01]  /*e480*/  HFMA2.MMA R66, -RZ, RZ, 0, 5.9604644775390625e-08 ;  /* 0x00000001ff427435 */ /* 0x000fe200000001ff */
[----:B------:R-:W-:Y:S02]  /*e490*/  MOV R241, R69 ;  /* 0x0000004500f17202 */ /* 0x000fe40000000f00 */
[----:B------:R-:W-:Y:S02]  /*e4a0*/  MOV R242, 0x1f ;  /* 0x0000001f00f27802 */ /* 0x000fe40000000f00 */
[----:B------:R-:W-:-:S02]  /*e4b0*/  MOV R65, 0xffffffff ;  /* 0xffffffff00417802 */ /* 0x000fc40000000f00 */
[----:B------:R-:W-:Y:S02]  /*e4c0*/  MOV R64, 0xe4e0 ;  /* 0x0000e4e000407802 */ /* 0x000fe40000000f00 */
[----:B01----:R-:W-:Y:S05]  /*e4d0*/  CALL.REL.NOINC `($__internal_108_$__cuda_sm70_shflsync_down) ;  /* 0x00000dc000007944 */ /* 0x003fea0003c00000 */
[----:B-1----:R-:W-:Y:S01]  /*e4e0*/  MOV R69, R66 ;  /* 0x0000004200457202 */ /* 0x002fe20000000f00 */
[----:B------:R-:W-:Y:S01]  /*e4f0*/  HFMA2.MMA R66, -RZ, RZ, 0, 5.9604644775390625e-08 ;  /* 0x00000001ff427435 */ /* 0x000fe200000001ff */
[----:B------:R-:W-:Y:S02]  /*e500*/  MOV R241, R68 ;  /* 0x0000004400f17202 */ /* 0x000fe40000000f00 */
[----:B------:R-:W-:Y:S02]  /*e510*/  MOV R242, 0x1f ;  /* 0x0000001f00f27802 */ /* 0x000fe40000000f00 */
[----:B------:R-:W-:Y:S02]  /*e520*/  MOV R65, 0xffffffff ;  /* 0xffffffff00417802 */ /* 0x000fe40000000f00 */
[----:B------:R-:W-:Y:S02]  /*e530*/  MOV R64, 0xe550 ;  /* 0x0000e55000407802 */ /* 0x000fe40000000f00 */
[----:B------:R-:W-:Y:S05]  /*e540*/  CALL.REL.NOINC `($__internal_108_$__cuda_sm70_shflsync_down) ;  /* 0x00000d5000007944 */ /* 0x000fea0003c00000 */
[----:B-1----:R-:W-:Y:S01]  /*e550*/  MOV R239, R66 ;  /* 0x0000004200ef7202 */ /* 0x002fe20000000f00 */
        /* <DEDUP_REMOVED lines=8> */
.L_x_4400:
[----:B------:R-:W-:Y:S01]  /*e5e0*/  HFMA2.MMA R66, -RZ, RZ, 0, 1.1920928955078125e-07 ;  /* 0x00000002ff427435 */ /* 0x000fe200000001ff */
[----:B------:R-:W-:Y:S02]  /*e5f0*/  MOV R241, R71 ;  /* 0x0000004700f17202 */ /* 0x000fe40000000f00 */
[----:B------:R-:W-:Y:S02]  /*e600*/  MOV R242, 0x1f ;  /* 0x0000001f00f27802 */ /* 0x000fe40000000f00 */
[----:B------:R-:W-:-:S02]  /*e610*/  MOV R65, 0xffffffff ;  /* 0xffffffff00417802 */ /* 0x000fc40000000f00 */
[----:B----4-:R-:W-:Y:S02]  /*e620*/  MOV R64, 0xe640 ;  /* 0x0000e64000407802 */ /* 0x010fe40000000f00 */
[----:B0123--:R-:W-:Y:S05]  /*e630*/  CALL.REL.NOINC `($__internal_108_$__cuda_sm70_shflsync_down) ;  /* 0x00000c6000007944 */ /* 0x00ffea0003c00000 */
[----:B-1----:R-:W-:Y:S01]  /*e640*/  MOV R67, R66 ;  /* 0x0000004200437202 */ /* 0x002fe20000000f00 */
[----:B------:R-:W-:Y:S01]  /*e650*/  HFMA2.MMA R66, -RZ, RZ, 0, 1.1920928955078125e-07 ;  /* 0x00000002ff427435 */ /* 0x000fe200000001ff */
[----:B------:R-:W-:Y:S02]  /*e660*/  MOV R241, R240 ;  /* 0x000000f000f17202 */ /* 0x000fe40000000f00 */
[----:B------:R-:W-:Y:S02]  /*e670*/  MOV R242, 0x1f ;  /* 0x0000001f00f27802 */ /* 0x000fe40000000f00 */
[----:B------:R-:W-:Y:S02]  /*e680*/  MOV R65, 0xffffffff ;  /* 0xffffffff00417802 */ /* 0x000fe40000000f00 */
[----:B------:R-:W-:Y:S02]  /*e690*/  MOV R64, 0xe6b0 ;  /* 0x0000e6b000407802 */ /* 0x000fe40000000f00 */
[----:B------:R-:W-:Y:S05]  /*e6a0*/  CALL.REL.NOINC `($__internal_108_$__cuda_sm70_shflsync_down) ;  /* 0x00000bf000007944 */ /* 0x000fea0003c00000 */
[----:B-1----:R-:W-:Y:S01]  /*e6b0*/  MOV R69, R66 ;  /* 0x0000004200457202 */ /* 0x002fe20000000f00 */
[----:B------:R-:W-:Y:S01]  /*e6c0*/  HFMA2.MMA R66, -RZ, RZ, 0, 1.1920928955078125e-07 ;  /* 0x00000002ff427435 */ /* 0x000fe200000001ff */
[----:B------:R-:W-:-:S02]  /*e6d0*/  MOV R241, R68 ;  /* 0x0000004400f17202 */ /* 0x000fc40000000f00 */
[----:B------:R-:W-:Y:S02]  /*e6e0*/  MOV R242, 0x1f ;  /* 0x0000001f00f27802 */ /* 0x000fe40000000f00 */
[----:B------:R-:W-:Y:S02]  /*e6f0*/  MOV R65, 0xffffffff ;  /* 0xffffffff00417802 */ /* 0x000fe40000000f00 */
[----:B------:R-:W-:Y:S02]  /*e700*/  MOV R64, 0xe720 ;  /* 0x0000e72000407802 */ /* 0x000fe40000000f00 */
[----:B------:R-:W-:Y:S05]  /*e710*/  CALL.REL.NOINC `($__internal_108_$__cuda_sm70_shflsync_down) ;  /* 0x00000b8000007944 */ /* 0x000fea0003c00000 */
[----:B-1----:R-:W-:Y:S01]  /*e720*/  MOV R70, R66 ;  /* 0x0000004200467202 */ /* 0x002fe20000000f00 */
[----:B------:R-:W-:Y:S01]  /*e730*/  HFMA2.MMA R66, -RZ, RZ, 0, 1.1920928955078125e-07 ;  /* 0x00000002ff427435 */ /* 0x000fe200000001ff */
[----:B------:R-:W-:Y:S02]  /*e740*/  MOV R241, R238 ;  /* 0x000000ee00f17202 */ /* 0x000fe40000000f00 */
[----:B------:R-:W-:Y:S02]  /*e750*/  MOV R242, 0x1f ;  /* 0x0000001f00f27802 */ /* 0x000fe40000000f00 */
[----:B------:R-:W-:-:S02]  /*e760*/  MOV R65, 0xffffffff ;  /* 0xffffffff00417802 */ /* 0x000fc40000000f00 */
[----:B------:R-:W-:Y:S02]  /*e770*/  MOV R64, 0xe790 ;  /* 0x0000e79000407802 */ /* 0x000fe40000000f00 */
[----:B------:R-:W-:Y:S05]  /*e780*/  CALL.REL.NOINC `($__internal_108_$__cuda_sm70_shflsync_down) ;  /* 0x00000b1000007944 */ /* 0x000fea0003c00000 */
[----:B-1----:R-:W-:Y:S01]  /*e790*/  MOV R64, R66 ;  /* 0x0000004200407202 */ /* 0x002fe20000000f00 */
[----:B------:R-:W-:Y:S05]  /*e7a0*/  BRA `(.L_x_4500) ;  /* 0xffff88c000007947 */ /* 0x000fea000383ffff */
.L_x_4403:
[----:B------:R-:W-:Y:S01]  /*e7b0*/  HFMA2.MMA R66, -RZ, RZ, 0, 2.384185791015625e-07 ;  /* 0x00000004ff427435 */ /* 0x000fe200000001ff */
[----:B------:R-:W-:Y:S02]  /*e7c0*/  MOV R241, R71 ;  /* 0x0000004700f17202 */ /* 0x000fe40000000f00 */
[----:B------:R-:W-:Y:S02]  /*e7d0*/  MOV R242, 0x1f ;  /* 0x0000001f00f27802 */ /* 0x000fe40000000f00 */
[----:B------:R-:W-:Y:S02]  /*e7e0*/  MOV R65, 0xffffffff ;  /* 0xffffffff00417802 */ /* 0x000fe40000000f00 */
[----:B----4-:R-:W-:Y:S02]  /*e7f0*/  MOV R64, 0xe810 ;  /* 0x0000e81000407802 */ /* 0x010fe40000000f00 */
[----:B0123--:R-:W-:Y:S05]  /*e800*/  CALL.REL.NOINC `($__internal_108_$__cuda_sm70_shflsync_down) ;  /* 0x00000a9000007944 */ /* 0x00ffea0003c00000 */
[----:B-1----:R-:W-:Y:S01]  /*e810*/  MOV R67, R66 ;  /* 0x0000004200437202 */ /* 0x002fe20000000f00 */
[----:B------:R-:W-:Y:S05]  /*e820*/  BRA `(.L_x_4501) ;  /* 0xffff895000007947 */ /* 0x000fea000383ffff */
.L_x_4404:
[----:B------:R-:W-:Y:S01]  /*e830*/  HFMA2.MMA R66, -RZ, RZ, 0, 2.384185791015625e-07 ;  /* 0x00000004ff427435 */ /* 0x000fe200000001ff */
[----:B------:R-:W-:-:S02]  /*e840*/  MOV R241, R240 ;  /* 0x000000f000f17202 */ /* 0x000fc40000000f00 */
[----:B------:R-:W-:Y:S02]  /*e850*/  MOV R242, 0x1f ;  /* 0x0000001f00f27802 */ /* 0x000fe40000000f00 */
[----:B------:R-:W-:Y:S02]  /*e860*/  MOV R65, 0xffffffff ;  /* 0xffffffff00417802 */ /* 0x000fe40000000f00 */
[----:B----4-:R-:W-:Y:S02]  /*e870*/  MOV R64, 0xe890 ;  /* 0x0000e89000407802 */ /* 0x010fe40000000f00 */
[----:B0123--:R-:W-:Y:S05]  /*e880*/  CALL.REL.NOINC `($__internal_108_$__cuda_sm70_shflsync_down) ;  /* 0x00000a1000007944 */ /* 0x00ffea0003c00000 */
[----:B-1----:R-:W-:Y:S01]  /*e890*/  MOV R69, R66 ;  /* 0x0000004200457202 */ /* 0x002fe20000000f00 */
[----:B------:R-:W-:Y:S01]  /*e8a0*/  HFMA2.MMA R66, -RZ, RZ, 0, 2.384185791015625e-07 ;  /* 0x00000004ff427435 */ /* 0x000fe200000001ff */
[----:B------:R-:W-:Y:S02]  /*e8b0*/  MOV R241, R68 ;  /* 0x0000004400f17202 */ /* 0x000fe40000000f00 */
[----:B------:R-:W-:Y:S02]  /*e8c0*/  MOV R242, 0x1f ;  /* 0x0000001f00f27802 */ /* 0x000fe40000000f00 */
[----:B------:R-:W-:-:S02]  /*e8d0*/  MOV R65, 0xffffffff ;  /* 0xffffffff00417802 */ /* 0x000fc40000000f00 */
[----:B------:R-:W-:Y:S02]  /*e8e0*/  MOV R64, 0xe900 ;  /* 0x0000e90000407802 */ /* 0x000fe40000000f00 */
[----:B------:R-:W-:Y:S05]  /*e8f0*/  CALL.REL.NOINC `($__internal_108_$__cuda_sm70_shflsync_down) ;  /* 0x000009a000007944 */ /* 0x000fea0003c00000 */
[----:B-1----:R-:W-:Y:S01]  /*e900*/  MOV R70, R66 ;  /* 0x0000004200467202 */ /* 0x002fe20000000f00 */
[----:B------:R-:W-:Y:S01]  /*e910*/  HFMA2.MMA R66, -RZ, RZ, 0, 2.384185791015625e-07 ;  /* 0x00000004ff427435 */ /* 0x000fe200000001ff */
[----:B------:R-:W-:Y:S02]  /*e920*/  MOV R241, R238 ;  /* 0x000000ee00f17202 */ /* 0x000fe40000000f00 */
[----:B------:R-:W-:Y:S02]  /*e930*/  MOV R242, 0x1f ;  /* 0x0000001f00f27802 */ /* 0x000fe40000000f00 */
[----:B------:R-:W-:Y:S02]  /*e940*/  MOV R65, 0xffffffff ;  /* 0xffffffff00417802 */ /* 0x000fe40000000f00 */
[----:B------:R-:W-:Y:S02]  /*e950*/  MOV R64, 0xe970 ;  /* 0x0000e97000407802 */ /* 0x000fe40000000f00 */
[----:B------:R-:W-:Y:S05]  /*e960*/  CALL.REL.NOINC `($__internal_108_$__cuda_sm70_shflsync_down) ;  /* 0x0000093000007944 */ /* 0x000fea0003c00000 */
[----:B-1----:R-:W-:Y:S01]  /*e970*/  MOV R64, R66 ;  /* 0x0000004200407202 */ /* 0x002fe20000000f00 */
[----:B------:R-:W-:Y:S05]  /*e980*/  BRA `(.L_x_4502) ;  /* 0xffff883000007947 */ /* 0x000fea000383ffff */
.L_x_4407:
[----:B------:R-:W-:Y:S01]  /*e990*/  HFMA2.MMA R66, -RZ, RZ, 0, 4.76837158203125e-07 ;  /* 0x00000008ff427435 */ /* 0x000fe200000001ff */
[----:B------:R-:W-:-:S02]  /*e9a0*/  MOV R241, R71 ;  /* 0x0000004700f17202 */ /* 0x000fc40000000f00 */
[----:B------:R-:W-:Y:S02]  /*e9b0*/  MOV R242, 0x1f ;  /* 0x0000001f00f27802 */ /* 0x000fe40000000f00 */
[----:B------:R-:W-:Y:S02]  /*e9c0*/  MOV R65, 0xffffffff ;  /* 0xffffffff00417802 */ /* 0x000fe40000000f00 */
[----:B----4-:R-:W-:Y:S02]  /*e9d0*/  MOV R64, 0xe9f0 ;  /* 0x0000e9f000407802 */ /* 0x010fe40000000f00 */
[----:B0123--:R-:W-:Y:S05]  /*e9e0*/  CALL.REL.NOINC `($__internal_108_$__cuda_sm70_shflsync_down) ;  /* 0x000008b000007944 */ /* 0x00ffea0003c00000 */
[----:B-1----:R-:W-:Y:S01]  /*e9f0*/  MOV R67, R66 ;  /* 0x0000004200437202 */ /* 0x002fe20000000f00 */
[----:B------:R-:W-:Y:S01]  /*ea00*/  HFMA2.MMA R66, -RZ, RZ, 0, 4.76837158203125e-07 ;  /* 0x00000008ff427435 */ /* 0x000fe200000001ff */
[----:B------:R-:W-:Y:S02]  /*ea10*/  MOV R241, R240 ;  /* 0x000000f000f17202 */ /* 0x000fe40000000f00 */
[----:B------:R-:W-:Y:S02]  /*ea20*/  MOV R242, 0x1f ;  /* 0x0000001f00f27802 */ /* 0x000fe40000000f00 */
[----:B------:R-:W-:-:S02]  /*ea30*/  MOV R65, 0xffffffff ;  /* 0xffffffff00417802 */ /* 0x000fc40000000f00 */
[----:B------:R-:W-:Y:S02]  /*ea40*/  MOV R64, 0xea60 ;  /* 0x0000ea6000407802 */ /* 0x000fe40000000f00 */
[----:B------:R-:W-:Y:S05]  /*ea50*/  CALL.REL.NOINC `($__internal_108_$__cuda_sm70_shflsync_down) ;  /* 0x0000084000007944 */ /* 0x000fea0003c00000 */
[----:B-1----:R-:W-:Y:S01]  /*ea60*/  MOV R69, R66 ;  /* 0x0000004200457202 */ /* 0x002fe20000000f00 */
[----:B------:R-:W-:Y:S01]  /*ea70*/  HFMA2.MMA R66, -RZ, RZ, 0, 4.76837158203125e-07 ;  /* 0x00000008ff427435 */ /* 0x000fe200000001ff */
[----:B------:R-:W-:Y:S02]  /*ea80*/  MOV R241, R68 ;  /* 0x0000004400f17202 */ /* 0x000fe40000000f00 */
[----:B------:R-:W-:Y:S02]  /*ea90*/  MOV R242, 0x1f ;  /* 0x0000001f00f27802 */ /* 0x000fe40000000f00 */
[----:B------:R-:W-:Y:S02]  /*eaa0*/  MOV R65, 0xffffffff ;  /* 0xffffffff00417802 */ /* 0x000fe40000000f00 */
[----:B------:R-:W-:Y:S02]  /*eab0*/  MOV R64, 0xead0 ;  /* 0x0000ead000407802 */ /* 0x000fe40000000f00 */
[----:B------:R-:W-:Y:S05]  /*eac0*/  CALL.REL.NOINC `($__internal_108_$__cuda_sm70_shflsync_down) ;  /* 0x000007d000007944 */ /* 0x000fea0003c00000 */
[----:B-1----:R-:W-:Y:S01]  /*ead0*/  MOV R70, R66 ;  /* 0x0000004200467202 */ /* 0x002fe20000000f00 */
[----:B------:R-:W-:Y:S01]  /*eae0*/  HFMA2.MMA R66, -RZ, RZ, 0, 4.76837158203125e-07 ;  /* 0x00000008ff427435 */ /* 0x000fe200000001ff */
[----:B------:R-:W-:-:S02]  /*eaf0*/  MOV R241, R238 ;  /* 0x000000ee00f17202 */ /* 0x000fc40000000f00 */
[----:B------:R-:W-:Y:S02]  /*eb00*/  MOV R242, 0x1f ;  /* 0x0000001f00f27802 */ /* 0x000fe40000000f00 */
[----:B------:R-:W-:Y:S02]  /*eb10*/  MOV R65, 0xffffffff ;  /* 0xffffffff00417802 */ /* 0x000fe40000000f00 */
[----:B------:R-:W-:Y:S02]  /*eb20*/  MOV R64, 0xeb40 ;  /* 0x0000eb4000407802 */ /* 0x000fe40000000f00 */
[----:B------:R-:W-:Y:S05]  /*eb30*/  CALL.REL.NOINC `($__internal_108_$__cuda_sm70_shflsync_down) ;  /* 0x0000076000007944 */ /* 0x000fea0003c00000 */
[----:B-1----:R-:W-:Y:S01]  /*eb40*/  MOV R64, R66 ;  /* 0x0000004200407202 */ /* 0x002fe20000000f00 */
[----:B------:R-:W-:Y:S05]  /*eb50*/  BRA `(.L_x_4503) ;  /* 0xffff87a000007947 */ /* 0x000fea000383ffff */
.L_x_4410:
[----:B------:R-:W-:Y:S01]  /*eb60*/  HFMA2.MMA R66, -RZ, RZ, 0, 9.5367431640625e-07 ;  /* 0x00000010ff427435 */ /* 0x000fe200000001ff */
[----:B------:R-:W-:Y:S02]  /*eb70*/  MOV R241, R71 ;  /* 0x0000004700f17202 */ /* 0x000fe40000000f00 */
[----:B------:R-:W-:Y:S02]  /*eb80*/  MOV R242, 0x1f ;  /* 0x0000001f00f27802 */ /* 0x000fe40000000f00 */
[----:B------:R-:W-:-:S02]  /*eb90*/  MOV R65, 0xffffffff ;  /* 0xffffffff00417802 */ /* 0x000fc40000000f00 */
[----:B----4-:R-:W-:Y:S02]  /*eba0*/  MOV R64, 0xebc0 ;  /* 0x0000ebc000407802 */ /* 0x010fe40000000f00 */
[----:B0123--:R-:W-:Y:S05]  /*ebb0*/  CALL.REL.NOINC `($__internal_108_$__cuda_sm70_shflsync_down) ;  /* 0x000006e000007944 */ /* 0x00ffea0003c00000 */
[----:B-1----:R-:W-:Y:S01]  /*ebc0*/  MOV R67, R66 ;  /* 0x0000004200437202 */ /* 0x002fe20000000f00 */
[----:B------:R-:W-:Y:S05]  /*ebd0*/  BRA `(.L_x_4504) ;  /* 0xffff883000007947 */ /* 0x000fea000383ffff */
.L_x_4411:
[----:B------:R-:W-:Y:S01]  /*ebe0*/  HFMA2.MMA R66, -RZ, RZ, 0, 9.5367431640625e-07 ;  /* 0x00000010ff427435 */ /* 0x000fe200000001ff */
[----:B------:R-:W-:Y:S02]  /*ebf0*/  MOV R241, R240 ;  /* 0x000000f000f17202 */ /* 0x000fe40000000f00 */
[----:B------:R-:W-:Y:S02]  /*ec00*/  MOV R242, 0x1f ;  /* 0x0000001f00f27802 */ /* 0x000fe40000000f00 */
[----:B------:R-:W-:Y:S02]  /*ec10*/  MOV R65, 0xffffffff ;  /* 0xffffffff00417802 */ /* 0x000fe40000000f00 */
[----:B----4-:R-:W-:Y:S02]  /*ec20*/  MOV R64, 0xec40 ;  /* 0x0000ec4000407802 */ /* 0x010fe40000000f00 */
[----:B0123--:R-:W-:Y:S05]  /*ec30*/  CALL.REL.NOINC `($__internal_108_$__cuda_sm70_shflsync_down) ;  /* 0x0000066000007944 */ /* 0x00ffea0003c00000 */
[----:B-1----:R-:W-:Y:S01]  /*ec40*/  MOV R69, R66 ;  /* 0x0000004200457202 */ /* 0x002fe20000000f00 */
[----:B------:R-:W-:Y:S01]  /*ec50*/  HFMA2.MMA R66, -RZ, RZ, 0, 9.5367431640625e-07 ;  /* 0x00000010ff427435 */ /* 0x000fe200000001ff */
[----:B------:R-:W-:-:S02]  /*ec60*/  MOV R241, R68 ;  /* 0x0000004400f17202 */ /* 0x000fc40000000f00 */
[----:B------:R-:W-:Y:S02]  /*ec70*/  MOV R242, 0x1f ;  /* 0x0000001f00f27802 */ /* 0x000fe40000000f00 */
[----:B------:R-:W-:Y:S02]  /*ec80*/  MOV R65, 0xffffffff ;  /* 0xffffffff00417802 */ /* 0x000fe40000000f00 */
[----:B------:R-:W-:Y:S02]  /*ec90*/  MOV R64, 0xecb0 ;  /* 0x0000ecb000407802 */ /* 0x000fe40000000f00 */
[----:B------:R-:W-:Y:S05]  /*eca0*/  CALL.REL.NOINC `($__internal_108_$__cuda_sm70_shflsync_down) ;  /* 0x000005f000007944 */ /* 0x000fea0003c00000 */
[----:B-1----:R-:W-:Y:S01]  /*ecb0*/  MOV R70, R66 ;  /* 0x0000004200467202 */ /* 0x002fe20000000f00 */
[----:B------:R-:W-:Y:S01]  /*ecc0*/  HFMA2.MMA R66, -RZ, RZ, 0, 9.5367431640625e-07 ;  /* 0x00000010ff427435 */ /* 0x000fe200000001ff */
[----:B------:R-:W-:Y:S02]  /*ecd0*/  MOV R241, R238 ;  /* 0x000000ee00f17202 */ /* 0x000fe40000000f00 */
[----:B------:R-:W-:Y:S02]  /*ece0*/  MOV R242, 0x1f ;  /* 0x0000001f00f27802 */ /* 0x000fe40000000f00 */
[----:B------:R-:W-:-:S02]  /*ecf0*/  MOV R65, 0xffffffff ;  /* 0xffffffff00417802 */ /* 0x000fc40000000f00 */
[----:B------:R-:W-:Y:S02]  /*ed00*/  MOV R64, 0xed20 ;  /* 0x0000ed2000407802 */ /* 0x000fe40000000f00 */
[----:B------:R-:W-:Y:S05]  /*ed10*/  CALL.REL.NOINC `($__internal_108_$__cuda_sm70_shflsync_down) ;  /* 0x0000058000007944 */ /* 0x000fea0003c00000 */
[----:B-1----:R-:W-:Y:S01]  /*ed20*/  MOV R64, R66 ;  /* 0x0000004200407202 */ /* 0x002fe20000000f00 */
[----:B------:R-:W-:Y:S05]  /*ed30*/  BRA `(.L_x_4505) ;  /* 0xffff871000007947 */ /* 0x000fea000383ffff */
.L_x_4414:
[----:B------:R-:W-:Y:S01]  /*ed40*/  HFMA2.MMA R66, -RZ, RZ, 0, 0 ;  /* 0x00000000ff427435 */ /* 0x000fe200000001ff */
[----:B------:R-:W-:Y:S02]  /*ed50*/  MOV R241, R71 ;  /* 0x0000004700f17202 */ /* 0x000fe40000000f00 */
[----:B------:R-:W-:Y:S02]  /*ed60*/  MOV R65, 0xffffffff ;  /* 0xffffffff00417802 */ /* 0x000fe40000000f00 */
[----:B----4-:R-:W-:Y:S02]  /*ed70*/  MOV R64, 0xed90 ;  /* 0x0000ed9000407802 */ /* 0x010fe40000000f00 */
[----:B0123--:R-:W-:Y:S05]  /*ed80*/  CALL.REL.NOINC `($__internal_109_$__cuda_sm70_shflsync_idx_p) ;  /* 0x0000055000007944 */ /* 0x00ffea0003c00000 */
[----:B-1----:R-:W-:Y:S01]  /*ed90*/  MOV R69, R66 ;  /* 0x0000004200457202 */ /* 0x002fe20000000f00 */
[----:B------:R-:W-:Y:S01]  /*eda0*/  HFMA2.MMA R66, -RZ, RZ, 0, 0 ;  /* 0x00000000ff427435 */ /* 0x000fe200000001ff */
[----:B------:R-:W-:Y:S02]  /*edb0*/  MOV R241, R240 ;  /* 0x000000f000f17202 */ /* 0x000fe40000000f00 */
[----:B------:R-:W-:-:S02]  /*edc0*/  MOV R65, 0xffffffff ;  /* 0xffffffff00417802 */ /* 0x000fc40000000f00 */
        /* <DEDUP_REMOVED lines=10> */
[----:B------:R-:W-:Y:S02]  /*ee70*/  MOV R241, R238 ;  /* 0x000000ee00f17202 */ /* 0x000fe40000000f00 */
[----:B------:R-:W-:-:S02]  /*ee80*/  MOV R65, 0xffffffff ;  /* 0xffffffff00417802 */ /* 0x000fc40000000f00 */
[----:B------:R-:W-:Y:S02]  /*ee90*/  MOV R64, 0xeeb0 ;  /* 0x0000eeb000407802 */ /* 0x000fe40000000f00 */
[----:B0-----:R-:W-:Y:S05]  /*eea0*/  CALL.REL.NOINC `($__internal_109_$__cuda_sm70_shflsync_idx_p) ;  /* 0x0000043000007944 */ /* 0x001fea0003c00000 */
        /* <DEDUP_REMOVED lines=8> */
[----:B0-----:R-:W-:Y:S05]  /*ef30*/  CALL.REL.NOINC `($__internal_108_$__cuda_sm70_shflsync_down) ;  /* 0x0000036000007944 */ /* 0x001fea0003c00000 */
        /* <DEDUP_REMOVED lines=15> */
[----:B------:R-:W-:Y:S01]  /*f030*/  HFMA2.MMA R66, -RZ, RZ, 0, 5.9604644775390625e-08 ;  /* 0x00000001ff427435 */ /* 0x000fe200000001ff */
[----:B------:R-:W-:Y:S02]  /*f040*/  MOV R241, R238 ;  /* 0x000000ee00f17202 */ /* 0x000fe40000000f00 */
[----:B------:R-:W-:Y:S02]  /*f050*/  MOV R242, 0x1f ;  /* 0x0000001f00f27802 */ /* 0x000fe40000000f00 */
[----:B------:R-:W-:-:S02]  /*f060*/  MOV R65, 0xffffffff ;  /* 0xffffffff00417802 */ /* 0x000fc40000000f00 */
[----:B------:R-:W-:Y:S02]  /*f070*/  MOV R64, 0xf090 ;  /* 0x0000f09000407802 */ /* 0x000fe40000000f00 */
[----:B------:R-:W-:Y:S05]  /*f080*/  CALL.REL.NOINC `($__internal_108_$__cuda_sm70_shflsync_down) ;  /* 0x0000021000007944 */ /* 0x000fea0003c00000 */
        /* <DEDUP_REMOVED lines=12> */
[----:B------:R-:W-:Y:S05]  /*f150*/  CALL.REL.NOINC `($__internal_109_$__cuda_sm70_shflsync_idx_p) ;  /* 0x0000018000007944 */ /* 0x000fea0003c00000 */
        /* <DEDUP_REMOVED lines=20> */
        .weak           $__internal_108_$__cuda_sm70_shflsync_down
        .type           $__internal_108_$__cuda_sm70_shflsync_down,@function
        .size           $__internal_108_$__cuda_sm70_shflsync_down,($__internal_109_$__cuda_sm70_shflsync_idx_p - $__internal_108_$__cuda_sm70_shflsync_down)
$__internal_108_$__cuda_sm70_shflsync_down:
[----:B------:R-:W-:Y:S04]  /*f2a0*/  WARPSYNC R65 ;  /* 0x0000004100007348 */ /* 0x000fe80003800000 */
[----:B------:R0:W1:Y:S02]  /*f2b0*/  SHFL.DOWN PT, R66, R241, R66, R242 ;  /* 0x08000042f1427389 */ /* 0x00006400000e00f2 */
[----:B0-----:R-:W-:-:S06]  /*f2c0*/  HFMA2.MMA R65, -RZ, RZ, 0, 0 ;  /* 0x00000000ff417435 */ /* 0x001fcc00000001ff */
[----:B------:R-:W-:Y:S05]  /*f2d0*/  RET.REL.NODEC R64 `(_Z25selective_scan_bwd_kernelI32Selective_Scan_bwd_kernel_traitsILi64ELi16ELb0ELb0ELb1ELb0ELb0EfN3c107complexIfEEEEv12SSMParamsBwd) ;  /* 0xffff0d2040007950 */ /* 0x000fea0003c3ffff */
        .weak           $__internal_109_$__cuda_sm70_shflsync_idx_p
        .type           $__internal_109_$__cuda_sm70_shflsync_idx_p,@function
        .size           $__internal_109_$__cuda_sm70_shflsync_idx_p,($__internal_110_$__cuda_sm70_shflsync_up - $__internal_109_$__cuda_sm70_shflsync_idx_p)
$__internal_109_$__cuda_sm70_shflsync_idx_p:
[----:B------:R-:W-:Y:S01]  /*f2e0*/  MOV R97, 0x1f ;  /* 0x0000001f00617802 */ /* 0x000fe20000000f00 */
[----:B------:R-:W-:Y:S04]  /*f2f0*/  WARPSYNC R65 ;  /* 0x0000004100007348 */ /* 0x000fe80003800000 */
[----:B------:R0:W1:Y:S04]  /*f300*/  SHFL.IDX PT, R66, R241, R66, R97 ;  /* 0x00000042f1427389 */ /* 0x00006800000e0061 */
[----:B0-----:R-:W0:Y:S01]  /*f310*/  S2R R97, SR_LANEID ;  /* 0x0000000000617919 */ /* 0x001e220000000000 */
[----:B------:R-:W-:-:S06]  /*f320*/  HFMA2.MMA R65, -RZ, RZ, 0, 0 ;  /* 0x00000000ff417435 */ /* 0x000fcc00000001ff */
[----:B------:R-:W-:Y:S05]  /*f330*/  RET.REL.NODEC R64 `(_Z25selective_scan_bwd_kernelI32Selective_Scan_bwd_kernel_traitsILi64ELi16ELb0ELb0ELb1ELb0ELb0EfN3c107complexIfEEEEv12SSMParamsBwd) ;  /* 0xffff0cc040007950 */ /* 0x000fea0003c3ffff */
        .weak           $__internal_110_$__cuda_sm70_shflsync_up
        .type           $__internal_110_$__cuda_sm70_shflsync_up,@function
        .size           $__internal_110_$__cuda_sm70_shflsync_up,(.L_x_14545 - $__internal_110_$__cuda_sm70_shflsync_up)
$__internal_110_$__cuda_sm70_shflsync_up:
[----:B------:R-:W-:Y:S01]  /*f340*/  MOV R65, 0x0 ;  /* 0x0000000000417802 */ /* 0x000fe20000000f00 */
[----:B------:R-:W-:Y:S04]  /*f350*/  WARPSYNC R69 ;  /* 0x0000004500007348 */ /* 0x000fe80003800000 */
[----:B------:R0:W1:Y:S01]  /*f360*/  SHFL.UP PT, R69, R206, R203, R204 ;  /* 0x040000cbce457389 */ /* 0x00006200000e00cc */
[----:B------:R-:W-:Y:S05]  /*f370*/  RET.REL.NODEC R64 `(_Z25selective_scan_bwd_kernelI32Selective_Scan_bwd_kernel_traitsILi64ELi16ELb0ELb0ELb1ELb0ELb0EfN3c107complexIfEEEEv12SSMParamsBwd) ;  /* 0xffff0c8040007950 */ /* 0x000fea0003c3ffff */
.L_x_4507:
        /* <DEDUP_REMOVED lines=16> */
.L_x_14545:


//--------------------- .text._Z25selective_scan_bwd_kernelI32Selective_Scan_bwd_kernel_traitsILi64ELi16ELb0ELb0ELb1ELb0ELb1EfN3c107complexIfEEEEv12SSMParamsBwd --------------------------
	.section	.text._Z25selective_scan_bwd_kernelI32Selective_Scan_bwd_kernel_traitsILi64ELi16ELb0ELb0ELb1ELb0ELb1EfN3c107complexIfEEEEv12SSMParamsBwd,"ax",@progbits
	.sectioninfo	@"SHI_REGISTERS=255"
	.align	128
        .global         _Z25selective_scan_bwd_kernelI32Selective_Scan_bwd_kernel_traitsILi64ELi16ELb0ELb0ELb1ELb0ELb1EfN3c107complexIfEEEEv12SSMParamsBwd
        .type           _Z25selective_scan_bwd_kernelI32Selective_Scan_bwd_kernel_traitsILi64ELi16ELb0ELb0ELb1ELb0ELb1EfN3c107complexIfEEEEv12SSMParamsBwd,@function
        .size           _Z25selective_scan_bwd_kernelI32Selective_Scan_bwd_kernel_traitsILi64ELi16ELb0ELb0ELb1ELb0ELb1EfN3c107complexIfEEEEv12SSMParamsBwd,(.L_x_14548 - _Z25selective_scan_bwd_kernelI32Selective_Scan_bwd_kernel_traitsILi64ELi16ELb0ELb0ELb1ELb0ELb1EfN3c107complexIfEEEEv12SSMParamsBwd)
        .other          _Z25selective_scan_bwd_kernelI32Selective_Scan_bwd_kernel_traitsILi64ELi16ELb0ELb0ELb1ELb0ELb1EfN3c107complexIfEEEEv12SSMParamsBwd,@"STO_CUDA_ENTRY STV_DEFAULT"
_Z25selective_scan_bwd_kernelI32Selective_Scan_bwd_kernel_traitsILi64ELi16ELb0ELb0ELb1ELb0ELb1EfN3c107complexIfEEEEv12SSMParamsBwd:
.text._Z25selective_scan_bwd_kernelI32Selective_Scan_bwd_kernel_traitsILi64ELi16ELb0ELb0ELb1ELb0ELb1EfN3c107complexIfEEEEv12SSMParamsBwd:
        /* <DEDUP_REMOVED lines=167> */
.L_x_4620:
        /* <DEDUP_REMOVED lines=268> */
[-C--:B------:R-:W-:Y:S02]  /*1b30*/  ISETP.GE.AND P1, PT, R28, R109.reuse, PT ;  /* 0x0000006d1c00720c */ /* 0x080fe40003f26270 */
        /* <DEDUP_REMOVED lines=25> */
[----:B------:R-:W-:-:S02]  /*1cd0*/  MOV R35, UR10 ;  /* 0x0000000a00237c02 */ /* 0x000fc40008000f00 */
[----:B------:R-:W-:Y:S01]  /*1ce0*/  @!P0 IADD3 R3, R3, UR7, RZ ;  /* 0x0000000703038c10 */ /* 0x000fe2000fffe0ff */
[----:B------:R-:W-:Y:S01]  /*1cf0*/  @!P0 IMAD.WIDE.U32 R4, R37, c[0x0][0x200], R4 ;  /* 0x0000800025048a25 */ /* 0x000fe200078e0004 */
[----:B------:R-:W-:Y:S01]  /*1d00*/  UIMAD UR38, UR11, UR36, URZ ;  /* 0x000000240b2672a4 */ /* 0x000fe2000f8e023f */
[----:B------:R-:W-:Y:S01]  /*1d10*/  MOV R37, UR10 ;  /* 0x0000000a00257c02 */ /* 0x000fe20008000f00 */
[----:B------:R-:W-:Y:S01]  /*1d20*/  UIADD3 UR35, UR35, UR7, URZ ;  /* 0x0000000723237290 */ /* 0x000fe2000fffe03f */
[----:B------:R-:W-:Y:S01]  /*1d30*/  @!P0 IMAD.WIDE.U32 R2, R35, c[0x0][0x1f8], R2 ;  /* 0x00007e0023028a25 */ /* 0x000fe200078e0002 */
[----:B------:R-:W-:Y:S01]  /*1d40*/  @!P0 IADD3 R5, R5, UR27, RZ ;  /* 0x0000001b05058c10 */ /* 0x000fe2000fffe0ff */
[----:B------:R-:W-:Y:S02]  /*1d50*/  UIMAD UR38, UR10, UR37, UR38 ;  /* 0x000000250a2672a4 */ /* 0x000fe4000f8e0226 */
[----:B------:R-:W-:Y:S02]  /*1d60*/  ULDC UR26, c[0x0][0x174] ;  /* 0x00005d00001a7ab9 */ /* 0x000fe40000000800 */
[----:B------:R-:W-:Y:S01]  /*1d70*/  @!P0 IMAD.WIDE.U32 R4, R37, c[0x0][0x208], R4 ;  /* 0x0000820025048a25 */ /* 0x000fe200078e0004 */
[----:B------:R-:W-:Y:S01]  /*1d80*/  UIMAD.WIDE.U32 UR34, UR10, UR36, UR34 ;  /* 0x000000240a2272a5 */ /* 0x000fe2000f8e0022 */
[----:B------:R-:W-:Y:S01]  /*1d90*/  @!P0 IADD3 R37, P1, R96, R2, RZ ;  /* 0x0000000260258210 */ /* 0x000fe20007f3e0ff */
[----:B------:R-:W-:-:S02]  /*1da0*/  UIADD3 UR26, UR6, -UR26, URZ ;  /* 0x8000001a061a7290 */ /* 0x000fc4000fffe03f */
[----:B------:R-:W-:Y:S01]  /*1db0*/  ULDC.64 UR36, c[0x0][0x208] ;  /* 0x0000820000247ab9 */ /* 0x000fe20000000a00 */
[----:B------:R-:W-:Y:S01]  /*1dc0*/  @!P0 IADD3.X R42, R129, UR38, R3, P1, !PT ;  /* 0x00000026812a8c10 */ /* 0x000fe20008ffe403 */
[----:B------:R-:W-:Y:S01]  /*1dd0*/  UIMAD UR7, UR11, UR36, URZ ;  /* 0x000000240b0772a4 */ /* 0x000fe2000f8e023f */
[C---:B------:R-:W-:Y:S01]  /*1de0*/  LEA R34, P1, R96.reuse, c[0x0][0x268], 0x2 ;  /* 0x00009a0060227a11 */ /* 0x040fe200078210ff */
[----:B------:R-:W-:Y:S02]  /*1df0*/  UIMAD UR26, UR26, -0x400, URZ ;  /* 0xfffffc001a1a78a4 */ /* 0x000fe4000f8e023f */
[----:B------:R-:W-:Y:S01]  /*1e00*/  UIMAD UR7, UR10, UR37, UR7 ;  /* 0x000000250a0772a4 */ /* 0x000fe2000f8e0207 */
[C---:B------:R-:W-:Y:S01]  /*1e10*/  @!P0 IADD3 R40, P2, R96.reuse, R4, RZ ;  /* 0x0000000460288210 */ /* 0x040fe20007f5e0ff */
[----:B------:R-:W-:Y:S01]  /*1e20*/  UIADD3 UR9, UR9, UR27, URZ ;  /* 0x0000001b09097290 */ /* 0x000fe2000fffe03f */
[----:B------:R-:W-:Y:S01]  /*1e30*/  LEA.HI.X R35, R96, c[0x0][0x26c], R129, 0x2, P1 ;  /* 0x00009b0060237a11 */ /* 0x000fe200008f1481 */
[----:B------:R-:W-:Y:S01]  /*1e40*/  USHF.R.S32.HI UR27, URZ, 0x1f, UR26 ;  /* 0x0000001f3f1b7899 */ /* 0x000fe2000801141a */
[----:B------:R-:W-:Y:S01]  /*1e50*/  @!P0 LEA R36, P1, R37, c[0x0][0x268], 0x2 ;  /* 0x00009a0025248a11 */ /* 0x000fe200078210ff */
[----:B------:R-:W-:Y:S01]  /*1e60*/  UIADD3 UR37, UP0, UR26, UR34, URZ ;  /* 0x000000221a257290 */ /* 0x000fe2000ff1e03f */
[----:B------:R-:W-:-:S02]  /*1e70*/  @!P0 IADD3.X R5, R129, UR7, R5, P2, !PT ;  /* 0x0000000781058c10 */ /* 0x000fc400097fe405 */
[----:B------:R-:W-:Y:S01]  /*1e80*/  LEA R2, P2, R96, c[0x0][0x258], 0x2 ;  /* 0x0000960060027a11 */ /* 0x000fe200078410ff */
[----:B------:R-:W-:Y:S01]  /*1e90*/  UIADD3.X UR34, UR27, UR38, UR35, UP0, !UPT ;  /* 0x000000261b227290 */ /* 0x000fe200087fe423 */
[----:B------:R-:W-:Y:S02]  /*1ea0*/  @!P0 LEA.HI.X R37, R37, c[0x0][0x26c], R42, 0x2, P1 ;  /* 0x00009b0025258a11 */ /* 0x000fe400008f142a */
[----:B------:R-:W-:Y:S02]  /*1eb0*/  MOV R41, UR37 ;  /* 0x0000002500297c02 */ /* 0x000fe40008000f00 */
[----:B------:R-:W-:Y:S02]  /*1ec0*/  ISETP.GE.AND P1, PT, R32, R109, PT ;  /* 0x0000006d2000720c */ /* 0x000fe40003f26270 */
[----:B------:R-:W-:Y:S02]  /*1ed0*/  LEA.HI.X R3, R96, c[0x0][0x25c], R129, 0x2, P2 ;  /* 0x0000970060037a11 */ /* 0x000fe400010f1481 */
[----:B------:R-:W-:-:S02]  /*1ee0*/  LEA R34, P2, R41, R34, 0x2 ;  /* 0x0000002229227211 */ /* 0x000fc400078410ff */
        /* <DEDUP_REMOVED lines=12> */
[----:B------:R-:W-:Y:S01]  /*1fb0*/  @!P0 LEA.HI.X R5, R40, c[0x0][0x25c], R5, 0x2, P3 ;  /* 0x0000970028058a11 */ /* 0x000fe200018f1405 */
[----:B------:R-:W-:Y:S01]  /*1fc0*/  CS2R R44, SRZ ;  /* 0x00000000002c7805 */ /* 0x000fe2000001ff00 */
[----:B------:R-:W-:Y:S01]  /*1fd0*/  ISETP.GE.AND P2, PT, R6, R109, PT ;  /* 0x0000006d0600720c */ /* 0x000fe20003f46270 */
[----:B---3--:R-:W-:Y:S01]  /*1fe0*/  STS [R155.X4+0x80], R11 ;  /* 0x0000800b9b007388 */ /* 0x008fe20000004800 */
[----:B------:R-:W-:Y:S01]  /*1ff0*/  CS2R R62, SRZ ;  /* 0x00000000003e7805 */ /* 0x000fe2000001ff00 */
[----:B------:R-:W-:Y:S01]  /*2000*/  MOV R61, RZ ;  /* 0x000000ff003d7202 */ /* 0x000fe20000000f00 */
[----:B------:R-:W-:Y:S01]  /*2010*/  CS2R R64, SRZ ;  /* 0x0000000000407805 */ /* 0x000fe2000001ff00 */
[----:B----4-:R0:W-:Y:S01]  /*2020*/  STS [R154.X4+0x100], R9 ;  /* 0x000100099a007388 */ /* 0x0101e20000004800 */
[----:B------:R-:W-:-:S03]  /*2030*/  ULDC.64 UR8, c[0x0][0x2e8] ;  /* 0x0000ba0000087ab9 */ /* 0x000fc60000000a00 */
        /* <DEDUP_REMOVED lines=64> */
[----:B0-----:R-:W-:Y:S01]  /*2440*/  CS2R R36, SRZ ;  /* 0x0000000000247805 */ /* 0x001fe2000001ff00 */
[----:B-----5:R-:W-:Y:S01]  /*2450*/  MOV R29, RZ ;  /* 0x000000ff001d7202 */ /* 0x020fe20000000f00 */
[----:B------:R-:W-:Y:S01]  /*2460*/  CS2R R38, SRZ ;  /* 0x0000000000267805 */ /* 0x000fe2000001ff00 */
[----:B------:R-:W5:Y:S04]  /*2470*/  @!P1 LDG.E R25, [R34.64+-0xb00] ;  /* 0xfff5002022199981 */ /* 0x000f68000c1e1900 */
[----:B------:R-:W5:Y:S04]  /*2480*/  @!P2 LDG.E R29, [R34.64+-0xa80] ;  /* 0xfff58020221da981 */ /* 0x000f68000c1e1900 */
[----:B------:R-:W5:Y:S04]  /*2490*/  @!P3 LDG.E R36, [R34.64+-0xa00] ;  /* 0xfff600202224b981 */ /* 0x000f68000c1e1900 */
[----:B------:R-:W5:Y:S04]  /*24a0*/  @!P4 LDG.E R38, [R34.64+-0x980] ;  /* 0xfff680202226c981 */ /* 0x000f68000c1e1900 */
[----:B------:R-:W5:Y:S04]  /*24b0*/  @!P5 LDG.E R37, [R34.64+-0x900] ;  /* 0xfff700202225d981 */ /* 0x000f68000c1e1900 */
[----:B------:R-:W5:Y:S01]  /*24c0*/  @!P6 LDG.E R39, [R34.64+-0x880] ;  /* 0xfff780202227e981 */ /* 0x000f62000c1e1900 */
[----:B------:R-:W-:Y:S01]  /*24d0*/  CS2R R40, SRZ ;  /* 0x0000000000287805 */ /* 0x000fe2000001ff00 */
[----:B------:R-:W-:-:S02]  /*24e0*/  P2R R42, PR, RZ, 0x2 ;  /* 0x00000002ff2a7803 */ /* 0x000fc40000000000 */
[----:B------:R-:W-:Y:S01]  /*24f0*/  ISETP.GE.AND P1, PT, R32, R109, PT ;  /* 0x0000006d2000720c */ /* 0x000fe20003f26270 */
[----:B------:R-:W-:Y:S01]  /*2500*/  HFMA2.MMA R43, -RZ, RZ, 0, 0 ;  /* 0x00000000ff2b7435 */ /* 0x000fe200000001ff */
        /* <DEDUP_REMOVED lines=22> */
[----:B------:R-:W-:Y:S04]  /*2670*/  LDS R29, [R95.X4+0x10] ;  /* 0x000010005f1d7984 */ /* 0x000fe80000004800 */
[----:B------:R-:W-:Y:S04]  /*2680*/  LDS R27, [R95.X4+0x14] ;  /* 0x000014005f1b7984 */ /* 0x000fe80000004800 */
[----:B------:R-:W4:Y:S04]  /*2690*/  LDS R25, [R95.X4+0x18] ;  /* 0x000018005f197984 */ /* 0x000f280000004800 */
[----:B------:R-:W-:Y:S04]  /*26a0*/  LDS R23, [R95.X4+0x1c] ;  /* 0x00001c005f177984 */ /* 0x000fe80000004800 */
[----:B------:R-:W2:Y:S04]  /*26b0*/  LDS R21, [R95.X4+0x20] ;  /* 0x000020005f157984 */ /* 0x000ea80000004800 */
[----:B------:R-:W-:Y:S04]  /*26c0*/  LDS R7, [R95.X4+0x24] ;  /* 0x000024005f077984 */ /* 0x000fe80000004800 */
[----:B------:R-:W-:Y:S04]  /*26d0*/  LDS R9, [R95.X4+0x28] ;  /* 0x000028005f097984 */ /* 0x000fe80000004800 */
[----:B------:R-:W-:Y:S04]  /*26e0*/  LDS R11, [R95.X4+0x2c] ;  /* 0x00002c005f0b7984 */ /* 0x000fe80000004800 */
[----:B------:R-:W-:Y:S04]  /*26f0*/  LDS R13, [R95.X4+0x30] ;  /* 0x000030005f0d7984 */ /* 0x000fe80000004800 */
[----:B------:R-:W-:Y:S04]  /*2700*/  LDS R15, [R95.X4+0x34] ;  /* 0x000034005f0f7984 */ /* 0x000fe80000004800 */
[----:B------:R-:W1:Y:S04]  /*2710*/  LDS R17, [R95.X4+0x38] ;  /* 0x000038005f117984 */ /* 0x000e680000004800 */
[----:B------:R-:W-:Y:S04]  /*2720*/  LDS R19, [R95.X4+0x3c] ;  /* 0x00003c005f137984 */ /* 0x000fe80000004800 */
[----:B------:R-:W-:Y:S01]  /*2730*/  BAR.SYNC.DEFER_BLOCKING 0x0 ;  /* 0x0000000000007b1d */ /* 0x000fe20000010000 */
[----:B0-----:R-:W-:-:S05]  /*2740*/  CS2R R36, SRZ ;  /* 0x0000000000247805 */ /* 0x001fca000001ff00 */
        /* <DEDUP_REMOVED lines=30> */
[----:B---3--:R-:W-:-:S05]  /*2930*/  FMUL.FTZ R48, R31, -1.4426950216293334961 ;  /* 0xbfb8aa3b1f307820 */ /* 0x008fca0000410000 */
[----:B------:R-:W1:Y:S01]  /*2940*/  MUFU.EX2 R38, R38 ;  /* 0x0000002600267308 */ /* 0x000e620000000800 */
[----:B----4-:R-:W-:Y:S02]  /*2950*/  FMUL.FTZ R3, R25, -1.4426950216293334961 ;  /* 0xbfb8aa3b19037820 */ /* 0x010fe40000410000 */
[----:B------:R-:W-:Y:S02]  /*2960*/  FMUL.FTZ R60, R29, -1.4426950216293334961 ;  /* 0xbfb8aa3b1d3c7820 */ /* 0x000fe40000410000 */
[----:B------:R-:W-:-:S03]  /*2970*/  FMUL.FTZ R2, R27, -1.4426950216293334961 ;  /* 0xbfb8aa3b1b027820 */ /* 0x000fc60000410000 */
[----:B------:R-:W2:Y:S01]  /*2980*/  MUFU.EX2 R42, R42 ;  /* 0x0000002a002a7308 */ /* 0x000ea20000000800 */
[----:B0-----:R-:W-:-:S07]  /*2990*/  FADD.FTZ R39, R39, 1 ;  /* 0x3f80000027277421 */ /* 0x001fce0000010000 */
[----:B------:R-:W0:Y:S01]  /*29a0*/  MUFU.EX2 R48, R48 ;  /* 0x0000003000307308 */ /* 0x000e220000000800 */
[----:B-1----:R-:W-:-:S07]  /*29b0*/  FADD.FTZ R38, R38, 1 ;  /* 0x3f80000026267421 */ /* 0x002fce0000010000 */
[----:B------:R-:W1:Y:S01]  /*29c0*/  MUFU.EX2 R3, R3 ;  /* 0x0000000300037308 */ /* 0x000e620000000800 */
[----:B------:R-:W-:-:S07]  /*29d0*/  FMUL.FTZ R68, R21, -1.4426950216293334961 ;  /* 0xbfb8aa3b15447820 */ /* 0x000fce0000410000 */
[----:B------:R-:W3:Y:S08]  /*29e0*/  MUFU.EX2 R60, R60 ;  /* 0x0000003c003c7308 */ /* 0x000ef00000000800 */
[----:B------:R-:W4:Y:S08]  /*29f0*/  MUFU.EX2 R2, R2 ;  /* 0x0000000200027308 */ /* 0x000f300000000800 */
[----:B------:R-:W3:Y:S01]  /*2a00*/  MUFU.RCP R39, R39 ;  /* 0x0000002700277308 */ /* 0x000ee20000001000 */
[----:B--2---:R-:W-:-:S02]  /*2a10*/  FADD.FTZ R42, R42, 1 ;  /* 0x3f8000002a2a7421 */ /* 0x004fc40000010000 */
[----:B0-----:R-:W-:-:S05]  /*2a20*/  FADD.FTZ R48, R48, 1 ;  /* 0x3f80000030307421 */ /* 0x001fca0000010000 */
[----:B------:R-:W0:Y:S01]  /*2a30*/  MUFU.RCP R38, R38 ;  /* 0x0000002600267308 */ /* 0x000e220000001000 */
[----:B------:R-:W-:Y:S02]  /*2a40*/  FMUL.FTZ R66, R23, -1.4426950216293334961 ;  /* 0xbfb8aa3b17427820 */ /* 0x000fe40000410000 */
[----:B-1----:R-:W-:-:S05]  /*2a50*/  FADD.FTZ R3, R3, 1 ;  /* 0x3f80000003037421 */ /* 0x002fca0000010000 */
[----:B------:R1:W-:Y:S01]  /*2a60*/  MUFU.EX2 R69, R68 ;  /* 0x0000004400457308 */ /* 0x0003e20000000800 */
[----:B---3--:R-:W-:Y:S02]  /*2a70*/  FADD.FTZ R60, R60, 1 ;  /* 0x3f8000003c3c7421 */ /* 0x008fe40000010000 */
[----:B-1----:R-:W-:-:S05]  /*2a80*/  FMUL.FTZ R68, R17, -1.4426950216293334961 ;  /* 0xbfb8aa3b11447820 */ /* 0x002fca0000410000 */
[----:B------:R1:W-:Y:S01]  /*2a90*/  MUFU.EX2 R67, R66 ;  /* 0x0000004200437308 */ /* 0x0003e20000000800 */
[----:B----4-:R-:W-:-:S07]  /*2aa0*/  FADD.FTZ R2, R2, 1 ;  /* 0x3f80000002027421 */ /* 0x010fce0000010000 */
[----:B------:R-:W-:Y:S01]  /*2ab0*/  MUFU.EX2 R107, R68 ;  /* 0x00000044006b7308 */ /* 0x000fe20000000800 */
[----:B-1----:R-:W-:-:S07]  /*2ac0*/  FMUL.FTZ R66, R15, -1.4426950216293334961 ;  /* 0xbfb8aa3b0f427820 */ /* 0x002fce0000410000 */
[----:B------:R-:W1:Y:S08]  /*2ad0*/  MUFU.RCP R42, R42 ;  /* 0x0000002a002a7308 */ /* 0x000e700000001000 */
[----:B------:R-:W2:Y:S08]  /*2ae0*/  MUFU.RCP R48, R48 ;  /* 0x0000003000307308 */ /* 0x000eb00000001000 */
[----:B------:R3:W-:Y:S02]  /*2af0*/  MUFU.RCP R68, R3 ;  /* 0x0000000300447308 */ /* 0x0007e40000001000 */
[----:B---3--:R-:W-:-:S06]  /*2b00*/  FADD.FTZ R3, -R39, 1 ;  /* 0x3f80000027037421 */ /* 0x008fcc0000010100 */
[----:B------:R-:W-:Y:S08]  /*2b10*/  MUFU.EX2 R105, R66 ;  /* 0x0000004200697308 */ /* 0x000ff00000000800 */
[----:B------:R-:W3:Y:S08]  /*2b20*/  MUFU.RCP R60, R60 ;  /* 0x0000003c003c7308 */ /* 0x000ef00000001000 */
[----:B------:R0:W4:Y:S02]  /*2b30*/  MUFU.RCP R66, R2 ;  /* 0x0000000200427308 */ /* 0x0001240000001000 */
[----:B0-----:R-:W-:-:S04]  /*2b40*/  FADD.FTZ R2, -R38, 1 ;  /* 0x3f80000026027421 */ /* 0x001fc80000010100 */
[----:B------:R-:W-:Y:S01]  /*2b50*/  FFMA.FTZ R2, R35, R2, 1 ;  /* 0x3f80000023027423 */ /* 0x000fe20000010002 */
        /* <DEDUP_REMOVED lines=18> */
[----:B------:R-:W4:Y:S04]  /*2c80*/  LDS R36, [R95.X4+0x4] ;  /* 0x000004005f247984 */ /* 0x000f280000004800 */
        /* <DEDUP_REMOVED lines=12> */
[----:B------:R-:W-:Y:S02]  /*2d50*/  FMUL.FTZ R100, R11, -1.4426950216293334961 ;  /* 0xbfb8aa3b0b647820 */ /* 0x000fe40000410000 */
[----:B---3--:R-:W-:Y:S01]  /*2d60*/  FADD.FTZ R114, -R60, 1 ;  /* 0x3f8000003c727421 */ /* 0x008fe20000010100 */
[----:B------:R-:W-:Y:S01]  /*2d70*/  LDS R61, [R95.X4+0x28] ;  /* 0x000028005f3d7984 */ /* 0x000fe20000004800 */
[----:B-----5:R-:W-:-:S03]  /*2d80*/  FMUL.FTZ R3, R76, R37 ;  /* 0x000000254c037220 */ /* 0x020fc60000410000 */
[----:B------:R-:W-:Y:S01]  /*2d90*/  LDS R65, [R95.X4+0x30] ;  /* 0x000030005f417984 */ /* 0x000fe20000004800 */
[----:B----4-:R-:W-:Y:S02]  /*2da0*/  FMUL.FTZ R4, R75, R36 ;  /* 0x000000244b047220 */ /* 0x010fe40000410000 */
[----:B------:R-:W-:Y:S02]  /*2db0*/  FMUL.FTZ R3, R38, R3 ;  /* 0x0000000326037220 */ /* 0x000fe40000410000 */
[----:B------:R-:W-:Y:S02]  /*2dc0*/  FMUL.FTZ R4, R39, R4 ;  /* 0x0000000427047220 */ /* 0x000fe40000410000 */
[----:B------:R-:W-:Y:S02]  /*2dd0*/  FMUL.FTZ R2, R3, R2 ;  /* 0x0000000203027220 */ /* 0x000fe40000410000 */
[----:B------:R-:W-:Y:S02]  /*2de0*/  FMUL.FTZ R4, R4, R5 ;  /* 0x0000000504047220 */ /* 0x000fe40000410000 */
[----:B------:R-:W-:-:S02]  /*2df0*/  FMUL.FTZ R3, R74, R41 ;  /* 0x000000294a037220 */ /* 0x000fc40000410000 */
[----:B------:R-:W-:Y:S02]  /*2e00*/  FMUL.FTZ R5, R73, R40 ;  /* 0x0000002849057220 */ /* 0x000fe40000410000 */
[----:B------:R-:W-:Y:S02]  /*2e10*/  FFMA.FTZ R108, R33, R62, 1 ;  /* 0x3f800000216c7423 */ /* 0x000fe4000001003e */
[----:B------:R-:W-:Y:S01]  /*2e20*/  FFMA.FTZ R110, R31, R64, 1 ;  /* 0x3f8000001f6e7423 */ /* 0x000fe20000010040 */
[----:B------:R-:W3:Y:S01]  /*2e30*/  LDS R62, [R95.X4+0x24] ;  /* 0x000024005f3e7984 */ /* 0x000ee20000004800 */
[----:B------:R-:W-:Y:S02]  /*2e40*/  FMUL.FTZ R3, R42, R3 ;  /* 0x000000032a037220 */ /* 0x000fe40000410000 */
[----:B------:R-:W-:Y:S01]  /*2e50*/  FMUL.FTZ R5, R48, R5 ;  /* 0x0000000530057220 */ /* 0x000fe20000410000 */
[----:B------:R-:W4:Y:S01]  /*2e60*/  LDS R64, [R95.X4+0x2c] ;  /* 0x00002c005f407984 */ /* 0x000f220000004800 */
[----:B------:R-:W-:-:S02]  /*2e70*/  FMUL.FTZ R63, R72, R43 ;  /* 0x0000002b483f7220 */ /* 0x000fc40000410000 */
[----:B------:R-:W-:Y:S02]  /*2e80*/  FMUL.FTZ R116, R3, R108 ;  /* 0x0000006c03747220 */ /* 0x000fe40000410000 */
[----:B------:R-:W-:Y:S01]  /*2e90*/  FMUL.FTZ R118, R5, R110 ;  /* 0x0000006e05767220 */ /* 0x000fe20000410000 */
[----:B------:R5:W0:Y:S01]  /*2ea0*/  MUFU.EX2 R71, R70 ;  /* 0x0000004600477308 */ /* 0x000a220000000800 */
[----:B------:R-:W-:Y:S02]  /*2eb0*/  FMUL.FTZ R63, R60, R63 ;  /* 0x0000003f3c3f7220 */ /* 0x000fe40000410000 */
[----:B------:R-:W-:Y:S02]  /*2ec0*/  FADD.FTZ R108, -R66, 1 ;  /* 0x3f800000426c7421 */ /* 0x000fe40000010100 */
[----:B------:R-:W-:Y:S02]  /*2ed0*/  FADD.FTZ R110, -R68, 1 ;  /* 0x3f800000446e7421 */ /* 0x000fe40000010100 */
[----:B------:R-:W-:Y:S01]  /*2ee0*/  FFMA.FTZ R120, R29, R114, 1 ;  /* 0x3f8000001d787423 */ /* 0x000fe20000010072 */
[----:B------:R-:W0:Y:S01]  /*2ef0*/  MUFU.EX2 R99, R99 ;  /* 0x0000006300637308 */ /* 0x000e220000000800 */
[----:B------:R-:W-:-:S02]  /*2f00*/  FFMA.FTZ R122, R27, R108, 1 ;  /* 0x3f8000001b7a7423 */ /* 0x000fc4000001006c */
[----:B------:R-:W-:Y:S01]  /*2f10*/  FMUL.FTZ R120, R63, R120 ;  /* 0x000000783f787220 */ /* 0x000fe20000410000 */
[----:B------:R-:W-:Y:S04]  /*2f20*/  LDS R108, [R95.X4+0x3c] ;  /* 0x00003c005f6c7984 */ /* 0x000fe80000004800 */
[----:B------:R-:W0:Y:S01]  /*2f30*/  MUFU.EX2 R101, R100 ;  /* 0x0000006400657308 */ /* 0x000e220000000800 */
[----:B------:R-:W-:Y:S01]  /*2f40*/  FFMA.FTZ R124, R25, R110, 1 ;  /* 0x3f800000197c7423 */ /* 0x000fe2000001006e */
[----:B------:R-:W-:Y:S01]  /*2f50*/  LDS R63, [R95.X4+0x38] ;  /* 0x000038005f3f7984 */ /* 0x000fe20000004800 */
[----:B------:R-:W-:Y:S02]  /*2f60*/  FMUL.FTZ R102, R13, -1.4426950216293334961 ;  /* 0xbfb8aa3b0d667820 */ /* 0x000fe40000410000 */
        /* <DEDUP_REMOVED lines=149> */
.L_x_4510:
[----:B-1----:R-:W-:Y:S05]  /*38c0*/  BSYNC B0 ;  /* 0x0000000000007941 */ /* 0x002fea0003800000 */
.L_x_4509:
        /* <DEDUP_REMOVED lines=153> */
.L_x_4513:
[----:B------:R-:W-:Y:S05]  /*4260*/  BSYNC B0 ;  /* 0x0000000000007941 */ /* 0x000fea0003800000 */
.L_x_4512:
        /* <DEDUP_REMOVED lines=43> */
.L_x_4511:
[----:B0-----:R-:W2:Y:S01]  /*4520*/  LDL.LU R0, [R1+0x4c] ;  /* 0x00004c0001007983 */ /* 0x001ea20000300800 */
[----:B------:R-:W-:Y:S01]  /*4530*/  MOV R2, c[0x0][0x16c] ;  /* 0x00005b0000027a02 */ /* 0x000fe20000000f00 */
[----:B------:R-:W-:Y:S01]  /*4540*/  HFMA2.MMA R32, -RZ, RZ, 0, 0 ;  /* 0x00000000ff207435 */ /* 0x000fe200000001ff */
[----:B------:R-:W-:Y:S01]  /*4550*/  FMUL.FTZ R48, R76, UR4 ;  /* 0x000000044c307c20 */ /* 0x000fe20008410000 */
[----:B------:R-:W-:Y:S01]  /*4560*/  CS2R R30, SRZ ;  /* 0x00000000001e7805 */ /* 0x000fe2000001ff00 */
        /* <DEDUP_REMOVED lines=42> */
[----:B------:R-:W-:Y:S01]  /*4810*/  FADD.FTZ R14, R91, UR5 ;  /* 0x000000055b0e7e21 */ /* 0x000fe20008010000 */
        /* <DEDUP_REMOVED lines=9> */
[----:B------:R-:W-:Y:S01]  /*48b0*/  FMUL.FTZ R15, R249, R14 ;  /* 0x0000000ef90f7220 */ /* 0x000fe20000410000 */
[----:B------:R-:W-:Y:S01]  /*48c0*/  UMOV UR8, URZ ;  /* 0x0000003f00087c82 */ /* 0x000fe20008000000 */
[----:B------:R-:W-:Y:S01]  /*48d0*/  FADD.FTZ R5, R82, UR5 ;  /* 0x0000000552057e21 */ /* 0x000fe20008010000 */
[----:B------:R-:W-:Y:S01]  /*48e0*/  UIADD3 UR38, UR38, -UR9, URZ ;  /* 0x8000000926267290 */ /* 0x000fe2000fffe03f */
[----:B------:R-:W-:-:S02]  /*48f0*/  FMUL.FTZ R14, R248, R11 ;  /* 0x0000000bf80e7220 */ /* 0x000fc40000410000 */
[----:B------:R-:W-:Y:S01]  /*4900*/  FADD.FTZ R13, R92, UR5 ;  /* 0x000000055c0d7e21 */ /* 0x000fe20008010000 */
[----:B------:R-:W-:Y:S01]  /*4910*/  UMOV UR9, URZ ;  /* 0x0000003f00097c82 */ /* 0x000fe20008000000 */
[----:B------:R-:W-:Y:S02]  /*4920*/  FADD.FTZ R4, R81, UR5 ;  /* 0x0000000551047e21 */ /* 0x000fe40008010000 */
[----:B------:R-:W-:Y:S02]  /*4930*/  FMUL.FTZ R11, R235, R10 ;  /* 0x0000000aeb0b7220 */ /* 0x000fe40000410000 */
[----:B------:R-:W-:Y:S02]  /*4940*/  FADD.FTZ R12, R89, UR5 ;  /* 0x00000005590c7e21 */ /* 0x000fe40008010000 */
[----:B------:R-:W-:Y:S02]  /*4950*/  FADD.FTZ R3, R80, UR5 ;  /* 0x0000000550037e21 */ /* 0x000fe40008010000 */
[----:B------:R-:W-:-:S02]  /*4960*/  FMUL.FTZ R10, R234, R7 ;  /* 0x00000007ea0a7220 */ /* 0x000fc40000410000 */
[----:B------:R-:W-:Y:S02]  /*4970*/  FADD.FTZ R9, R88, UR5 ;  /* 0x0000000558097e21 */ /* 0x000fe40008010000 */
[----:B------:R-:W-:Y:S02]  /*4980*/  FADD.FTZ R2, R79, UR5 ;  /* 0x000000054f027e21 */ /* 0x000fe40008010000 */
[----:B------:R-:W-:Y:S02]  /*4990*/  FMUL.FTZ R7, R201, R6 ;  /* 0x00000006c9077220 */ /* 0x000fe40000410000 */
[----:B------:R-:W-:Y:S02]  /*49a0*/  FADD.FTZ R60, R85, UR5 ;  /* 0x00000005553c7e21 */ /* 0x000fe40008010000 */
[----:B------:R-:W-:Y:S02]  /*49b0*/  FADD.FTZ R8, R84, UR5 ;  /* 0x0000000554087e21 */ /* 0x000fe40008010000 */
[----:B------:R-:W-:-:S02]  /*49c0*/  FADD.FTZ R61, R78, UR5 ;  /* 0x000000054e3d7e21 */ /* 0x000fc40008010000 */
[----:B0-----:R-:W-:Y:S02]  /*49d0*/  FADD.FTZ R0, R77, UR5 ;  /* 0x000000054d007e21 */ /* 0x001fe40008010000 */
        /* <DEDUP_REMOVED lines=11> */
.L_x_4615:
[----:B------:R-:W-:Y:S02]  /*4a90*/  ULDC.64 UR34, c[0x0][0x180] ;  /* 0x0000600000227ab9 */ /* 0x000fe40000000a00 */
[----:B------:R-:W-:-:S02]  /*4aa0*/  UIMAD UR39, UR11, UR34, URZ ;  /* 0x000000220b2772a4 */ /* 0x000fc4000f8e023f */
[----:B------:R-:W-:Y:S02]  /*4ab0*/  UIMAD.WIDE.U32 UR36, UR10, UR34, URZ ;  /* 0x000000220a2472a5 */ /* 0x000fe4000f8e003f */
[----:B------:R-:W-:Y:S02]  /*4ac0*/  UIMAD UR42, UR10, UR35, UR39 ;  /* 0x000000230a2a72a4 */ /* 0x000fe4000f8e0227 */
[----:B------:R-:W-:Y:S02]  /*4ad0*/  USHF.R.S32.HI UR39, URZ, 0x1f, UR7 ;  /* 0x0000001f3f277899 */ /* 0x000fe40008011407 */
[----:B------:R-:W-:Y:S02]  /*4ae0*/  ULDC.64 UR34, c[0x0][0x188] ;  /* 0x0000620000227ab9 */ /* 0x000fe40000000a00 */
[----:B------:R-:W-:Y:S02]  /*4af0*/  UIADD3 UR37, UR37, UR42, URZ ;  /* 0x0000002a25257290 */ /* 0x000fe4000fffe03f */
[----:B------:R-:W-:-:S02]  /*4b00*/  UIMAD UR42, UR39, UR34, URZ ;  /* 0x00000022272a72a4 */ /* 0x000fc4000f8e023f */
[----:B------:R-:W-:Y:S02]  /*4b10*/  UIMAD.WIDE.U32 UR36, UR7, UR34, UR36 ;  /* 0x00000022072472a5 */ /* 0x000fe4000f8e0024 */
[----:B------:R-:W-:-:S03]  /*4b20*/  UIMAD UR42, UR7, UR35, UR42 ;  /* 0x00000023072a72a4 */ /* 0x000fc6000f8e022a */
[----:B------:R-:W-:Y:S02]  /*4b30*/  ULDC.64 UR34, c[0x0][0x220] ;  /* 0x0000880000227ab9 */ /* 0x000fe40000000a00 */
[----:B------:R-:W-:Y:S02]  /*4b40*/  UIADD3 UR37, UR37, UR42, URZ ;  /* 0x0000002a25257290 */ /* 0x000fe4000fffe03f */
[----:B------:R-:W-:Y:S01]  /*4b50*/  ULEA UR34, UP0, UR36, UR34, 0x3 ;  /* 0x0000002224227291 */ /* 0x000fe2000f80183f */
[----:B------:R-:W-:-:S03]  /*4b60*/  LOP3.LUT R62, R98, 0x7ffffe0, RZ, 0xc0, !PT ;  /* 0x07ffffe0623e7812 */ /* 0x000fc600078ec0ff */
[----:B------:R-:W-:Y:S01]  /*4b70*/  ULEA.HI.X UR35, UR36, UR35, UR37, 0x3, UP0 ;  /* 0x0000002324237291 */ /* 0x000fe200080f1c25 */
[----:B------:R-:W-:Y:S02]  /*4b80*/  SHF.L.U32 R63, R62, 0x5, RZ ;  /* 0x000000053e3f7819 */ /* 0x000fe400000006ff */
[----:B------:R-:W-:-:S03]  /*4b90*/  MOV R60, UR34 ;  /* 0x00000022003c7c02 */ /* 0x000fc60008000f00 */
[----:B------:R-:W-:Y:S01]  /*4ba0*/  MOV R61, UR35 ;  /* 0x00000023003d7c02 */ /* 0x000fe20008000f00 */
[----:B------:R-:W-:Y:S01]  /*4bb0*/  ULDC.64 UR34, c[0x0][0x1c0] ;  /* 0x0000700000227ab9 */ /* 0x000fe20000000a00 */
[----:B------:R-:W-:Y:S01]  /*4bc0*/  LOP3.LUT R62, R63, 0xffffffe0, R252, 0xe2, !PT ;  /* 0xffffffe03f3e7812 */ /* 0x000fe200078ee2fc */
[----:B------:R-:W-:Y:S01]  /*4bd0*/  ULDC UR36, c[0x0][0x168] ;  /* 0x00005a0000247ab9 */ /* 0x000fe20000000800 */
[----:B------:R-:W-:Y:S01]  /*4be0*/  MOV R65, UR7 ;  /* 0x0000000700417c02 */ /* 0x000fe20008000f00 */
[----:B------:R-:W-:Y:S01]  /*4bf0*/  UIMAD UR34, UR39, UR34, URZ ;  /* 0x00000022272272a4 */ /* 0x000fe2000f8e023f */
[----:B------:R-:W2:Y:S01]  /*4c00*/  LDG.E.64 R60, [R60.64] ;  /* 0x000000203c3c7981 */ /* 0x000ea2000c1e1b00 */
[----:B------:R-:W-:Y:S01]  /*4c10*/  SHF.R.S32.HI R63, RZ, 0x1f, R62 ;  /* 0x0000001fff3f7819 */ /* 0x000fe2000001143e */
[----:B------:R-:W-:Y:S02]  /*4c20*/  UIADD3 UR36, -UR25, UR36, URZ ;  /* 0x0000002419247290 */ /* 0x000fe4000fffe13f */
[----:B------:R-:W-:-:S02]  /*4c30*/  UIMAD UR34, UR7, UR35, UR34 ;  /* 0x00000023072272a4 */ /* 0x000fc4000f8e0222 */
[----:B------:R-:W-:Y:S01]  /*4c40*/  IMAD.WIDE.U32 R64, R65, c[0x0][0x1c0], R62 ;  /* 0x0000700041407a25 */ /* 0x000fe200078e003e */
[----:B------:R-:W-:-:S04]  /*4c50*/  USHF.L.U32 UR36, UR36, 0x1, URZ ;  /* 0x0000000124247899 */ /* 0x000fc8000800063f */
[----:B------:R-:W-:Y:S01]  /*4c60*/  IADD3 R63, R65, UR34, RZ ;  /* 0x00000022413f7c10 */ /* 0x000fe2000fffe0ff */
[----:B------:R-:W-:Y:S01]  /*4c70*/  CS2R R68, SRZ ;  /* 0x0000000000447805 */ /* 0x000fe2000001ff00 */
[----:B------:R-:W-:Y:S02]  /*4c80*/  LEA R66, P1, R64, UR22, 0x2 ;  /* 0x0000001640427c11 */ /* 0x000fe4000f8210ff */
[----:B------:R-:W-:Y:S02]  /*4c90*/  SHF.L.U32 R99, R98, 0x5, RZ ;  /* 0x0000000562637819 */ /* 0x000fe400000006ff */
[----:B------:R-:W-:Y:S01]  /*4ca0*/  MOV R103, RZ ;  /* 0x000000ff00677202 */ /* 0x000fe20000000f00 */
[----:B------:R-:W-:Y:S01]  /*4cb0*/  CS2R R104, SRZ ;  /* 0x0000000000687805 */ /* 0x000fe2000001ff00 */
[----:B------:R-:W-:Y:S01]  /*4cc0*/  ISETP.GE.AND P0, PT, R62, UR36, PT ;  /* 0x000000243e007c0c */ /* 0x000fe2000bf06270 */
[----:B------:R-:W-:Y:S01]  /*4cd0*/  CS2R R106, SRZ ;  /* 0x00000000006a7805 */ /* 0x000fe2000001ff00 */
[----:B------:R-:W-:Y:S01]  /*4ce0*/  LEA.HI.X R67, R64, UR23, R63, 0x2, P1 ;  /* 0x0000001740437c11 */ /* 0x000fe200088f143f */
[----:B------:R-:W-:Y:S01]  /*4cf0*/  HFMA2.MMA R63, -RZ, RZ, 0, 0 ;  /* 0x00000000ff3f7435 */ /* 0x000fe200000001ff */
[C---:B------:R-:W-:Y:S01]  /*4d00*/  LOP3.LUT R65, R62.reuse, 0x20, RZ, 0xfc, !PT ;  /* 0x000000203e417812 */ /* 0x040fe200078efcff */
[----:B------:R-:W-:Y:S01]  /*4d10*/  CS2R R108, SRZ ;  /* 0x00000000006c7805 */ /* 0x000fe2000001ff00 */
[C---:B------:R-:W-:Y:S01]  /*4d20*/  LOP3.LUT R64, R62.reuse, 0x40, RZ, 0xfc, !PT ;  /* 0x000000403e407812 */ /* 0x040fe200078efcff */
[----:B------:R-:W-:Y:S01]  /*4d30*/  HFMA2.MMA R111, -RZ, RZ, 0, 0 ;  /* 0x00000000ff6f7435 */ /* 0x000fe200000001ff */
[----:B------:R-:W-:Y:S01]  /*4d40*/  ISETP.GE.AND P1, PT, R65, UR36, PT ;  /* 0x0000002441007c0c */ /* 0x000fe2000bf26270 */
[----:B------:R-:W-:Y:S01]  /*4d50*/  CS2R R112, SRZ ;  /* 0x0000000000707805 */ /* 0x000fe2000001ff00 */
[C---:B------:R-:W-:Y:S01]  /*4d60*/  LOP3.LUT R70, R62.reuse, 0xa0, RZ, 0xfc, !PT ;  /* 0x000000a03e467812 */ /* 0x040fe200078efcff */
[----:B------:R-:W-:Y:S01]  /*4d70*/  CS2R R114, SRZ ;  /* 0x0000000000727805 */ /* 0x000fe2000001ff00 */
[----:B------:R-:W-:Y:S01]  /*4d80*/  LOP3.LUT R71, R62, 0xc0, RZ, 0xfc, !PT ;  /* 0x000000c03e477812 */ /* 0x000fe200078efcff */
[----:B------:R0:W3:Y:S01]  /*4d90*/  @!P0 LDG.E R63, [R66.64] ;  /* 0x00000020423f8981 */ /* 0x0000e2000c1e1900 */
[----:B------:R-:W-:Y:S01]  /*4da0*/  ISETP.GE.AND P0, PT, R64, UR36, PT ;  /* 0x0000002440007c0c */ /* 0x000fe2000bf06270 */
[----:B------:R-:W-:Y:S01]  /*4db0*/  CS2R R116, SRZ ;  /* 0x0000000000747805 */ /* 0x000fe2000001ff00 */
[----:B------:R-:W-:Y:S01]  /*4dc0*/  LOP3.LUT R64, R62, 0x60, RZ, 0xfc, !PT ;  /* 0x000000603e407812 */ /* 0x000fe200078efcff */
[----:B------:R-:W-:Y:S01]  /*4dd0*/  CS2R R118, SRZ ;  /* 0x0000000000767805 */ /* 0x000fe2000001ff00 */
[----:B------:R-:W-:Y:S01]  /*4de0*/  CS2R R120, SRZ ;  /* 0x0000000000787805 */ /* 0x000fe2000001ff00 */
[----:B------:R-:W-:Y:S01]  /*4df0*/  CS2R R124, SRZ ;  /* 0x00000000007c7805 */ /* 0x000fe2000001ff00 */
[----:B------:R-:W-:Y:S01]  /*4e00*/  CS2R R122, SRZ ;  /* 0x00000000007a7805 */ /* 0x000fe2000001ff00 */
[----:B------:R0:W4:Y:S01]  /*4e10*/  @!P1 LDG.E R69, [R66.64+0x80] ;  /* 0x0000802042459981 */ /* 0x000122000c1e1900 */
[----:B------:R-:W-:Y:S01]  /*4e20*/  ISETP.GE.AND P1, PT, R64, UR36, PT ;  /* 0x0000002440007c0c */ /* 0x000fe2000bf26270 */
[----:B------:R-:W-:Y:S01]  /*4e30*/  CS2R R130, SRZ ;  /* 0x0000000000827805 */ /* 0x000fe2000001ff00 */
[----:B------:R-:W-:-:S02]  /*4e40*/  LOP3.LUT R64, R62, 0x80, RZ, 0xfc, !PT ;  /* 0x000000803e407812 */ /* 0x000fc400078efcff */
[----:B------:R-:W-:Y:S01]  /*4e50*/  MOV R133, RZ ;  /* 0x000000ff00857202 */ /* 0x000fe20000000f00 */
[----:B------:R0:W3:Y:S01]  /*4e60*/  @!P0 LDG.E R68, [R66.64+0x100] ;  /* 0x0001002042448981 */ /* 0x0000e2000c1e1900 */
[----:B------:R-:W-:Y:S01]  /*4e70*/  ISETP.GE.AND P5, PT, R70, UR36, PT ;  /* 0x0000002446007c0c */ /* 0x000fe2000bfa6270 */
[----:B------:R-:W-:Y:S01]  /*4e80*/  CS2R R128, SRZ ;  /* 0x0000000000807805 */ /* 0x000fe2000001ff00 */
[----:B------:R-:W-:Y:S01]  /*4e90*/  LOP3.LUT R70, R62, 0xe0, RZ, 0xfc, !PT ;  /* 0x000000e03e467812 */ /* 0x000fe200078efcff */
[----:B------:R-:W-:Y:S01]  /*4ea0*/  FADD.FTZ R169, R92, UR5 ;  /* 0x000000055ca97e21 */ /* 0x000fe20008010000 */
[----:B------:R-:W-:Y:S01]  /*4eb0*/  ISETP.GE.AND P0, PT, R64, UR36, PT ;  /* 0x0000002440007c0c */ /* 0x000fe2000bf06270 */
[----:B------:R-:W-:Y:S01]  /*4ec0*/  FADD.FTZ R165, R90, UR5 ;  /* 0x000000055aa57e21 */ /* 0x000fe20008010000 */
[----:B------:R-:W-:Y:S01]  /*4ed0*/  CS2R R64, SRZ ;  /* 0x0000000000407805 */ /* 0x000fe2000001ff00 */
[----:B------:R-:W-:Y:S01]  /*4ee0*/  ISETP.GE.AND P4, PT, R71, UR36, PT ;  /* 0x0000002447007c0c */ /* 0x000fe2000bf86270 */
[----:B------:R-:W-:Y:S01]  /*4ef0*/  FADD.FTZ R139, R91, UR5 ;  /* 0x000000055b8b7e21 */ /* 0x000fe20008010000 */
[----:B------:R-:W-:Y:S01]  /*4f00*/  ISETP.GE.AND P2, PT, R70, UR36, PT ;  /* 0x0000002446007c0c */ /* 0x000fe2000bf46270 */
[----:B------:R-:W-:Y:S01]  /*4f10*/  FADD.FTZ R167, R89, UR5 ;  /* 0x0000000559a77e21 */ /* 0x000fe20008010000 */
[----:B------:R-:W-:Y:S01]  /*4f20*/  LOP3.LUT R71, R62, 0x100, RZ, 0xfc, !PT ;  /* 0x000001003e477812 */ /* 0x000fe200078efcff */
[----:B------:R0:W3:Y:S01]  /*4f30*/  @!P1 LDG.E R65, [R66.64+0x180] ;  /* 0x0001802042419981 */ /* 0x0000e2000c1e1900 */
[----:B------:R-:W-:Y:S01]  /*4f40*/  LOP3.LUT R99, R99, 0xffffffe0, R252, 0xe2, !PT ;  /* 0xffffffe063637812 */ /* 0x000fe200078ee2fc */
[----:B------:R-:W-:Y:S01]  /*4f50*/  FADD.FTZ R137, R88, UR5 ;  /* 0x0000000558897e21 */ /* 0x000fe20008010000 */
[----:B------:R-:W-:Y:S01]  /*4f60*/  ISETP.GE.AND P1, PT, R71, UR36, PT ;  /* 0x0000002447007c0c */ /* 0x000fe2000bf26270 */
[----:B------:R0:W3:Y:S01]  /*4f70*/  @!P5 LDG.E R103, [R66.64+0x280] ;  /* 0x000280204267d981 */ /* 0x0000e2000c1e1900 */
[C---:B------:R-:W-:Y:S01]  /*4f80*/  LOP3.LUT R70, R62.reuse, 0x140, RZ, 0xfc, !PT ;  /* 0x000001403e467812 */ /* 0x040fe200078efcff */
[----:B------:R-:W-:Y:S01]  /*4f90*/  FADD.FTZ R135, R87, UR5 ;  /* 0x0000000557877e21 */ /* 0x000fe20008010000 */
[----:B------:R-:W-:Y:S01]  /*4fa0*/  LOP3.LUT R100, R99, 0x3e0, RZ, 0xfc, !PT ;  /* 0x000003e063647812 */ /* 0x000fe200078efcff */
[----:B------:R0:W3:Y:S01]  /*4fb0*/  @!P4 LDG.E R104, [R66.64+0x300] ;  /* 0x000300204268c981 */ /* 0x0000e2000c1e1900 */
[----:B------:R-:W-:Y:S01]  /*4fc0*/  LOP3.LUT R99, R62, 0x120, RZ, 0xfc, !PT ;  /* 0x000001203e637812 */ /* 0x000fe200078efcff */
[----:B------:R-:W-:Y:S01]  /*4fd0*/  FADD.FTZ R127, R86, UR5 ;  /* 0x00000005567f7e21 */ /* 0x000fe20008010000 */
[----:B------:R-:W-:Y:S01]  /*4fe0*/  ISETP.GE.AND P5, PT, R70, UR36, PT ;  /* 0x0000002446007c0c */ /* 0x000fe2000bfa6270 */
[----:B------:R0:W3:Y:S01]  /*4ff0*/  @!P2 LDG.E R105, [R66.64+0x380] ;  /* 0x000380204269a981 */ /* 0x0000e2000c1e1900 */
[C---:B------:R-:W-:Y:S01]  /*5000*/  LOP3.LUT R70, R62.reuse, 0x180, RZ, 0xfc, !PT ;  /* 0x000001803e467812 */ /* 0x040fe200078efcff */
[----:B------:R-:W-:Y:S01]  /*5010*/  FADD.FTZ R110, R85, UR5 ;  /* 0x00000005556e7e21 */ /* 0x000fe20008010000 */
[----:B------:R-:W-:Y:S01]  /*5020*/  ISETP.GE.AND P3, PT, R99, UR36, PT ;  /* 0x0000002463007c0c */ /* 0x000fe2000bf66270 */
[----:B------:R0:W3:Y:S01]  /*5030*/  @!P1 LDG.E R107, [R66.64+0x400] ;  /* 0x00040020426b9981 */ /* 0x0000e2000c1e1900 */
[----:B------:R-:W-:Y:S01]  /*5040*/  LOP3.LUT R71, R62, 0x160, RZ, 0xfc, !PT ;  /* 0x000001603e477812 */ /* 0x000fe200078efcff */
[----:B------:R-:W-:Y:S01]  /*5050*/  ULDC.64 UR34, c[0x0][0x198] ;  /* 0x0000660000227ab9 */ /* 0x000fe20000000a00 */
[----:B------:R-:W-:Y:S01]  /*5060*/  ISETP.GE.AND P2, PT, R70, UR36, PT ;  /* 0x0000002446007c0c */ /* 0x000fe2000bf46270 */
[----:B------:R0:W3:Y:S01]  /*5070*/  @!P0 LDG.E R64, [R66.64+0x200] ;  /* 0x0002002042408981 */ /* 0x0000e2000c1e1900 */
[----:B------:R-:W-:-:S02]  /*5080*/  ISETP.GE.AND P4, PT, R71, UR36, PT ;  /* 0x0000002447007c0c */ /* 0x000fc4000bf86270 */
        /* <DEDUP_REMOVED lines=27> */
[----:B------:R-:W-:Y:S01]  /*5240*/  LOP3.LUT R70, R62, 0x2c0, RZ, 0xfc, !PT ;  /* 0x000002c03e467812 */ /* 0x000fe200078efcff */
[----:B------:R0:W3:Y:S01]  /*5250*/  @!P1 LDG.E R117, [R66.64+0x900] ;  /* 0x0009002042759981 */ /* 0x0000e2000c1e1900 */
[----:B------:R-:W-:Y:S02]  /*5260*/  ISETP.GE.AND P0, PT, R100, UR36, PT ;  /* 0x0000002464007c0c */ /* 0x000fe4000bf06270 */
        /* <DEDUP_REMOVED lines=20> */
[----:B------:R-:W-:Y:S02]  /*53b0*/  LOP3.LUT R62, R62, 0x3c0, RZ, 0xfc, !PT ;  /* 0x000003c03e3e7812 */ /* 0x000fe400078efcff */
[----:B------:R-:W-:Y:S01]  /*53c0*/  ISETP.GE.AND P1, PT, R70, UR36, PT ;  /* 0x0000002446007c0c */ /* 0x000fe2000bf26270 */
[----:B------:R0:W3:Y:S01]  /*53d0*/  @!P5 LDG.E R122, [R66.64+0xc80] ;  /* 0x000c8020427ad981 */ /* 0x0000e2000c1e1900 */
[----:B------:R-:W-:-:S02]  /*53e0*/  ISETP.GE.AND P3, PT, R71, UR36, PT ;  /* 0x0000002447007c0c */ /* 0x000fc4000bf66270 */
[----:B------:R-:W-:Y:S01]  /*53f0*/  ISETP.GE.AND P5, PT, R62, UR36, PT ;  /* 0x000000243e007c0c */ /* 0x000fe2000bfa6270 */
[----:B------:R0:W3:Y:S04]  /*5400*/  @!P4 LDG.E R125, [R66.64+0xd00] ;  /* 0x000d0020427dc981 */ /* 0x0000e8000c1e1900 */
[----:B------:R0:W3:Y:S04]  /*5410*/  @!P2 LDG.E R133, [R66.64+0xd80] ;  /* 0x000d80204285a981 */ /* 0x0000e8000c1e1900 */
[----:B------:R0:W3:Y:S04]  /*5420*/  @!P1 LDG.E R131, [R66.64+0xe00] ;  /* 0x000e002042839981 */ /* 0x0000e8000c1e1900 */
[----:B------:R0:W4:Y:S04]  /*5430*/  @!P3 LDG.E R130, [R66.64+0xe80] ;  /* 0x000e80204282b981 */ /* 0x000128000c1e1900 */
[----:B------:R0:W4:Y:S01]  /*5440*/  @!P5 LDG.E R129, [R66.64+0xf00] ;  /* 0x000f00204281d981 */ /* 0x000122000c1e1900 */
[----:B------:R-:W-:Y:S01]  /*5450*/  SHF.L.U32 R202, R98, 0x5, RZ ;  /* 0x0000000562ca7819 */ /* 0x000fe200000006ff */
[----:B------:R-:W-:-:S02]  /*5460*/  UIMAD UR42, UR11, UR34, URZ ;  /* 0x000000220b2a72a4 */ /* 0x000fc4000f8e023f */
[----:B------:R-:W-:Y:S01]  /*5470*/  UIMAD.WIDE.U32 UR36, UR10, UR34, URZ ;  /* 0x000000220a2472a5 */ /* 0x000fe2000f8e003f */
[----:B------:R-:W-:Y:S01]  /*5480*/  LOP3.LUT R126, R202, 0xfffffc00, RZ, 0xc0, !PT ;  /* 0xfffffc00ca7e7812 */ /* 0x000fe200078ec0ff */
[----:B------:R-:W-:-:S03]  /*5490*/  UIMAD UR42, UR10, UR35, UR42 ;  /* 0x000000230a2a72a4 */ /* 0x000fc6000f8e022a */
[----:B------:R-:W-:Y:S01]  /*54a0*/  ULDC.64 UR34, c[0x0][0x1a0] ;  /* 0x0000680000227ab9 */ /* 0x000fe20000000a00 */
[----:B------:R-:W-:Y:S01]  /*54b0*/  IADD3 R136, R126, R97, RZ ;  /* 0x000000617e887210 */ /* 0x000fe20007ffe0ff */
[----:B------:R-:W-:Y:S02]  /*54c0*/  UIMAD UR39, UR39, UR34, URZ ;  /* 0x00000022272772a4 */ /* 0x000fe4000f8e023f */
[----:B------:R-:W-:Y:S02]  /*54d0*/  UIADD3 UR37, UR37, UR42, URZ ;  /* 0x0000002a25257290 */ /* 0x000fe4000fffe03f */
[----:B------:R-:W-:Y:S02]  /*54e0*/  UIMAD UR39, UR7, UR35, UR39 ;  /* 0x00000023072772a4 */ /* 0x000fe4000f8e0227 */
[----:B------:R-:W-:Y:S01]  /*54f0*/  UIMAD.WIDE.U32 UR36, UR7, UR34, UR36 ;  /* 0x00000022072472a5 */ /* 0x000fe2000f8e0024 */
[C---:B------:R-:W-:Y:S02]  /*5500*/  IADD3 R71, R136.reuse, 0x40, RZ ;  /* 0x0000004088477810 */ /* 0x040fe40007ffe0ff */
[----:B------:R-:W-:Y:S01]  /*5510*/  IADD3 R141, R136, 0x80, RZ ;  /* 0x00000080888d7810 */ /* 0x000fe20007ffe0ff */
[----:B------:R-:W-:Y:S01]  /*5520*/  UIADD3 UR37, UR37, UR39, URZ ;  /* 0x0000002725257290 */ /* 0x000fe2000fffe03f */
[-C--:B------:R-:W-:Y:S01]  /*5530*/  LEA.HI.SX32 R71, R71, R136.reuse, 0x1b ;  /* 0x0000008847477211 */ /* 0x080fe200078fdaff */
[----:B------:R-:W-:Y:S01]  /*5540*/  ULDC.64 UR34, c[0x0][0x228] ;  /* 0x00008a0000227ab9 */ /* 0x000fe20000000a00 */
[----:B------:R-:W-:-:S02]  /*5550*/  LEA.HI.SX32 R141, R141, R136, 0x1b ;  /* 0x000000888d8d7211 */ /* 0x000fc400078fdaff */
[C---:B------:R-:W-:Y:S02]  /*5560*/  IADD3 R183, R136.reuse, 0xc0, RZ ;  /* 0x000000c088b77810 */ /* 0x040fe40007ffe0ff */
[----:B------:R-:W-:Y:S01]  /*5570*/  IADD3 R187, R136, 0x100, RZ ;  /* 0x0000010088bb7810 */ /* 0x000fe20007ffe0ff */
[----:B--2---:R-:W1:Y:S02]  /*5580*/  R2UR UR43, R61 ;  /* 0x000000003d2b73c2 */ /* 0x004e6400000e0000 */
[----:B-1----:R-:W-:Y:S02]  /*5590*/  FMUL.FTZ R62, R169, UR43 ;  /* 0x0000002ba93e7c20 */ /* 0x002fe40008410000 */
[----:B------:R-:W-:Y:S02]  /*55a0*/  FMUL.FTZ R61, R165, UR43 ;  /* 0x0000002ba53d7c20 */ /* 0x000fe40008410000 */
[----:B------:R-:W-:Y:S02]  /*55b0*/  FMUL.RZ R70, R62, 0.15915493667125701904 ;  /* 0x3e22f9833e467820 */ /* 0x000fe4000040c000 */
[----:B0-----:R-:W-:-:S02]  /*55c0*/  FMUL.RZ R66, R61, 0.15915493667125701904 ;  /* 0x3e22f9833d427820 */ /* 0x001fc4000040c000 */
        /* <DEDUP_REMOVED lines=23> */
[----:B0-----:R-:W-:-:S06]  /*5740*/  FMUL.FTZ R62, R61, UR43 ;  /* 0x0000002b3d3e7c20 */ /* 0x001fcc0008410000 */
[----:B------:R-:W-:Y:S01]  /*5750*/  MUFU.SIN R159, R66 ;  /* 0x00000042009f7308 */ /* 0x000fe20000000400 */
[----:B------:R-:W-:Y:S02]  /*5760*/  FMUL.RZ R138, R62, 0.15915493667125701904 ;  /* 0x3e22f9833e8a7820 */ /* 0x000fe4000040c000 */
[----:B------:R-:W-:-:S05]  /*5770*/  FADD.FTZ R62, R83, UR5 ;  /* 0x00000005533e7e21 */ /* 0x000fca0008010000 */
[----:B------:R0:W-:Y:S08]  /*5780*/  MUFU.COS R160, R66 ;  /* 0x0000004200a07308 */ /* 0x0001f00000000000 */
[----:B------:R-:W-:Y:S01]  /*5790*/  MUFU.SIN R157, R67 ;  /* 0x00000043009d7308 */ /* 0x000fe20000000400 */
[----:B0-----:R-:W-:-:S07]  /*57a0*/  LEA.HI.SX32 R66, R136, R136, 0x1b ;  /* 0x0000008888427211 */ /* 0x001fce00078fdaff */
[----:B------:R0:W-:Y:S01]  /*57b0*/  MUFU.COS R158, R67 ;  /* 0x00000043009e7308 */ /* 0x0001e20000000000 */
[----:B---3--:R1:W-:Y:S01]  /*57c0*/  STS [R66.X4], R63 ;  /* 0x0000003f42007388 */ /* 0x0083e20000004800 */
[----:B0-----:R-:W-:-:S06]  /*57d0*/  IADD3 R67, R136, 0x20, RZ ;  /* 0x0000002088437810 */ /* 0x001fcc0007ffe0ff */
[----:B------:R-:W-:Y:S01]  /*57e0*/  MUFU.SIN R155, R70 ;  /* 0x00000046009b7308 */ /* 0x000fe20000000400 */
[----:B-1----:R-:W-:-:S07]  /*57f0*/  FADD.FTZ R63, R82, UR5 ;  /* 0x00000005523f7e21 */ /* 0x002fce0008010000 */
[----:B------:R0:W-:Y:S01]  /*5800*/  MUFU.COS R156, R70 ;  /* 0x00000046009c7308 */ /* 0x0001e20000000000 */
[----:B------:R-:W-:Y:S01]  /*5810*/  FMUL.FTZ R66, R63, UR43 ;  /* 0x0000002b3f427c20 */ /* 0x000fe20008410000 */
[----:B------:R1:W2:Y:S01]  /*5820*/  R2UR UR39, R60 ;  /* 0x000000003c2773c2 */ /* 0x0002a200000e0000 */
[----:B0-----:R-:W-:Y:S01]  /*5830*/  LEA.HI.SX32 R70, R67, R136, 0x1b ;  /* 0x0000008843467211 */ /* 0x001fe200078fdaff */
[----:B------:R-:W-:-:S04]  /*5840*/  FMUL.FTZ R67, R62, UR43 ;  /* 0x0000002b3e437c20 */ /* 0x000fc80008410000 */
[----:B------:R-:W-:Y:S01]  /*5850*/  FMUL.RZ R140, R67, 0.15915493667125701904 ;  /* 0x3e22f983438c7820 */ /* 0x000fe2000040c000 */
[----:B------:R-:W-:Y:S01]  /*5860*/  IADD3 R67, R136, 0x60, RZ ;  /* 0x0000006088437810 */ /* 0x000fe20007ffe0ff */
[----:B------:R-:W-:Y:S01]  /*5870*/  MUFU.SIN R153, R138 ;  /* 0x0000008a00997308 */ /* 0x000fe20000000400 */
[----:B----4-:R0:W-:Y:S07]  /*5880*/  STS [R70.X4+0x80], R69 ;  /* 0x0000804546007388 */ /* 0x0101ee0000004800 */
[----:B------:R3:W-:Y:S01]  /*5890*/  MUFU.COS R154, R138 ;  /* 0x0000008a009a7308 */ /* 0x0007e20000000000 */
[----:B0-----:R-:W-:Y:S01]  /*58a0*/  LEA.HI.SX32 R70, R67, R136, 0x1b ;  /* 0x0000008843467211 */ /* 0x001fe200078fdaff */
[----:B------:R-:W-:Y:S01]  /*58b0*/  FADD.FTZ R67, R80, UR5 ;  /* 0x0000000550437e21 */ /* 0x000fe20008010000 */
[----:B------:R0:W-:Y:S01]  /*58c0*/  STS [R71.X4+0x100], R68 ;  /* 0x0001004447007388 */ /* 0x0001e20000004800 */
[----:B---3--:R-:W-:-:S02]  /*58d0*/  FMUL.RZ R138, R66, 0.15915493667125701904 ;  /* 0x3e22f983428a7820 */ /* 0x008fc4000040c000 */
[----:B------:R-:W-:Y:S02]  /*58e0*/  FADD.FTZ R66, R81, UR5 ;  /* 0x0000000551427e21 */ /* 0x000fe40008010000 */
[----:B-1----:R-:W-:Y:S02]  /*58f0*/  FMUL.FTZ R60, R67, UR43 ;  /* 0x0000002b433c7c20 */ /* 0x002fe40008410000 */
[----:B0-----:R-:W-:Y:S01]  /*5900*/  FMUL.FTZ R68, R66, UR43 ;  /* 0x0000002b42447c20 */ /* 0x001fe20008410000 */
[----:B------:R0:W-:Y:S01]  /*5910*/  STS [R70.X4+0x180], R65 ;  /* 0x0001804146007388 */ /* 0x0001e20000004800 */
[----:B------:R-:W-:Y:S02]  /*5920*/  FADD.FTZ R69, R79, UR5 ;  /* 0x000000054f457e21 */ /* 0x000fe40008010000 */
[----:B------:R-:W-:Y:S01]  /*5930*/  FMUL.RZ R68, R68, 0.15915493667125701904 ;  /* 0x3e22f98344447820 */ /* 0x000fe2000040c000 */
[----:B------:R1:W-:Y:S03]  /*5940*/  STS [R141.X4+0x200], R64 ;  /* 0x000200408d007388 */ /* 0x0003e60000004800 */
[----:B------:R-:W-:Y:S01]  /*5950*/  MUFU.SIN R147, R68 ;  /* 0x0000004400937308 */ /* 0x000fe20000000400 */
[----:B0-----:R-:W-:-:S02]  /*5960*/  FADD.FTZ R70, R78, UR5 ;  /* 0x000000054e467e21 */ /* 0x001fc40008010000 */
[----:B-1----:R-:W-:Y:S02]  /*5970*/  FMUL.RZ R64, R60, 0.15915493667125701904 ;  /* 0x3e22f9833c407820 */ /* 0x002fe4000040c000 */
[----:B------:R-:W-:-:S03]  /*5980*/  FMUL.FTZ R60, R69, UR43 ;  /* 0x0000002b453c7c20 */ /* 0x000fc60008410000 */
[----:B------:R0:W-:Y:S01]  /*5990*/  MUFU.COS R148, R68 ;  /* 0x0000004400947308 */ /* 0x0001e20000000000 */
[----:B------:R-:W-:Y:S01]  /*59a0*/  IADD3 R65, R136, 0xa0, RZ ;  /* 0x000000a088417810 */ /* 0x000fe20007ffe0ff */
[----:B0-----:R-:W-:Y:S02]  /*59b0*/  FMUL.RZ R68, R60, 0.15915493667125701904 ;  /* 0x3e22f9833c447820 */ /* 0x001fe4000040c000 */
[----:B------:R-:W-:Y:S01]  /*59c0*/  FMUL.FTZ R60, R70, UR43 ;  /* 0x0000002b463c7c20 */ /* 0x000fe20008410000 */
[----:B------:R-:W-:-:S03]  /*59d0*/  IADD3 R141, R136, 0xe0, RZ ;  /* 0x000000e0888d7810 */ /* 0x000fc60007ffe0ff */
[----:B------:R-:W-:Y:S01]  /*59e0*/  FMUL.RZ R192, R60, 0.15915493667125701904 ;  /* 0x3e22f9833cc07820 */ /* 0x000fe2000040c000 */
[----:B--2---:R-:W-:Y:S01]  /*59f0*/  MOV R60, UR39 ;  /* 0x00000027003c7c02 */ /* 0x004fe20008000f00 */
[----:B------:R-:W-:Y:S01]  /*5a00*/  MUFU.SIN R149, R138 ;  /* 0x0000008a00957308 */ /* 0x000fe20000000400 */
[C---:B------:R-:W-:Y:S02]  /*5a10*/  IADD3 R189, R136.reuse, 0x120, RZ ;  /* 0x0000012088bd7810 */ /* 0x040fe40007ffe0ff */
[----:B------:R-:W-:Y:S01]  /*5a20*/  IADD3 R191, R136, 0x140, RZ ;  /* 0x0000014088bf7810 */ /* 0x000fe20007ffe0ff */
[----:B------:R-:W-:Y:S01]  /*5a30*/  FMUL.FTZ R60, R60, 1.4426950216293334961 ;  /* 0x3fb8aa3b3c3c7820 */ /* 0x000fe20000410000 */
[----:B------:R-:W-:-:S03]  /*5a40*/  LEA.HI.SX32 R183, R183, R136, 0x1b ;  /* 0x00000088b7b77211 */ /* 0x000fc600078fdaff */
[----:B------:R0:W-:Y:S01]  /*5a50*/  MUFU.COS R150, R138 ;  /* 0x0000008a00967308 */ /* 0x0001e20000000000 */
[C---:B------:R-:W-:Y:S02]  /*5a60*/  IADD3 R193, R136.reuse, 0x160, RZ ;  /* 0x0000016088c17810 */ /* 0x040fe40007ffe0ff */
[-C--:B------:R-:W-:Y:S02]  /*5a70*/  LEA.HI.SX32 R166, R141, R136.reuse, 0x1b ;  /* 0x000000888da67211 */ /* 0x080fe400078fdaff */
[C---:B------:R-:W-:Y:S02]  /*5a80*/  IADD3 R195, R136.reuse, 0x180, RZ ;  /* 0x0000018088c37810 */ /* 0x040fe40007ffe0ff */
[-C--:B0-----:R-:W-:Y:S02]  /*5a90*/  LEA.HI.SX32 R138, R65, R136.reuse, 0x1b ;  /* 0x00000088418a7211 */ /* 0x081fe400078fdaff */
[----:B------:R-:W-:Y:S01]  /*5aa0*/  LEA.HI.SX32 R168, R187, R136, 0x1b ;  /* 0x00000088bba87211 */ /* 0x000fe200078fdaff */
[----:B------:R-:W-:Y:S01]  /*5ab0*/  FMUL.FTZ R169, R169, R60 ;  /* 0x0000003ca9a97220 */ /* 0x000fe20000410000 */
[----:B------:R-:W-:Y:S01]  /*5ac0*/  IADD3 R203, R136, 0x1a0, RZ ;  /* 0x000001a088cb7810 */ /* 0x000fe20007ffe0ff */
[----:B------:R0:W-:Y:S01]  /*5ad0*/  STS [R138.X4+0x280], R103 ;  /* 0x000280678a007388 */ /* 0x0001e20000004800 */
        /* <DEDUP_REMOVED lines=30> */
[----:B------:R-:W-:Y:S01]  /*5cc0*/  ULEA UR34, UP0, UR36, UR34, 0x3 ;  /* 0x0000002224227291 */ /* 0x000fe2000f80183f */
        /* <DEDUP_REMOVED lines=11> */
[-C--:B------:R-:W-:Y:S01]  /*5d80*/  LEA.HI.SX32 R207, R223, R136.reuse, 0x1b ;  /* 0x00000088dfcf7211 */ /* 0x080fe200078fdaff */
[----:B------:R-:W-:Y:S01]  /*5d90*/  ULEA.HI.X UR35, UR36, UR35, UR37, 0x3, UP0 ;  /* 0x0000002324237291 */ /* 0x000fe200080f1c25 */
        /* <DEDUP_REMOVED lines=9> */
[----:B0-----:R-:W-:Y:S01]  /*5e30*/  MOV R103, UR38 ;  /* 0x0000002600677c02 */ /* 0x001fe20008000f00 */
[----:B------:R-:W-:Y:S01]  /*5e40*/  STS [R207.X4+0xb00], R120 ;  /* 0x000b0078cf007388 */ /* 0x000fe20000004800 */
[C---:B------:R-:W-:Y:S02]  /*5e50*/  IADD3 R179, R136.reuse, 0x3c0, RZ ;  /* 0x000003c088b37810 */ /* 0x040fe40007ffe0ff */
[----:B------:R-:W-:Y:S01]  /*5e60*/  LEA.HI.SX32 R186, R171, R136, 0x1b ;  /* 0x00000088abba7211 */ /* 0x000fe200078fdaff */
[----:B------:R1:W-:Y:S01]  /*5e70*/  STS [R209.X4+0xb80], R124 ;  /* 0x000b807cd1007388 */ /* 0x0003e20000004800 */
[----:B------:R-:W-:-:S02]  /*5e80*/  IADD3 R181, R136, 0x3e0, RZ ;  /* 0x000003e088b57810 */ /* 0x000fc40007ffe0ff */
[-C--:B------:R-:W-:Y:S01]  /*5e90*/  LEA.HI.SX32 R188, R173, R136.reuse, 0x1b ;  /* 0x00000088adbc7211 */ /* 0x080fe200078fdaff */
[----:B------:R-:W0:Y:S01]  /*5ea0*/  MUFU.SIN R145, R64 ;  /* 0x0000004000917308 */ /* 0x000e220000000400 */
[-C--:B------:R-:W-:Y:S01]  /*5eb0*/  LEA.HI.SX32 R190, R175, R136.reuse, 0x1b ;  /* 0x00000088afbe7211 */ /* 0x080fe200078fdaff */
[----:B------:R-:W-:Y:S01]  /*5ec0*/  STS [R184.X4+0xc00], R123 ;  /* 0x000c007bb8007388 */ /* 0x000fe20000004800 */
[----:B------:R-:W-:Y:S02]  /*5ed0*/  LEA.HI.SX32 R177, R177, R136, 0x1b ;  /* 0x00000088b1b17211 */ /* 0x000fe400078fdaff */
[----:B------:R-:W-:Y:S01]  /*5ee0*/  LEA R103, R103, UR7, 0x8 ;  /* 0x0000000767677c11 */ /* 0x000fe2000f8e40ff */
[----:B------:R-:W-:Y:S01]  /*5ef0*/  STS [R185.X4+0xc80], R122 ;  /* 0x000c807ab9007388 */ /* 0x000fe20000004800 */
[----:B------:R-:W-:Y:S01]  /*5f00*/  LEA R126, R97, R126, 0x5 ;  /* 0x0000007e617e7211 */ /* 0x000fe200078e28ff */
[----:B------:R2:W3:Y:S01]  /*5f10*/  MUFU.COS R146, R64 ;  /* 0x0000004000927308 */ /* 0x0004e20000000000 */
[----:B------:R-:W-:Y:S01]  /*5f20*/  MOV R65, UR35 ;  /* 0x0000002300417c02 */ /* 0x000fe20008000f00 */
[----:B------:R4:W-:Y:S01]  /*5f30*/  STS [R186.X4+0xd00], R125 ;  /* 0x000d007dba007388 */ /* 0x0009e20000004800 */
[----:B------:R-:W-:Y:S01]  /*5f40*/  @P1 IADD3 R103, R98, 0x200, RZ ;  /* 0x0000020062671810 */ /* 0x000fe20007ffe0ff */
[----:B-1----:R-:W-:Y:S01]  /*5f50*/  FMUL.FTZ R124, R169, R134 ;  /* 0x00000086a97c7220 */ /* 0x002fe20000410000 */
[----:B------:R-:W-:-:S03]  /*5f60*/  LEA.HI.SX32 R181, R181, R136, 0x1b ;  /* 0x00000088b5b57211 */ /* 0x000fc600078fdaff */
[----:B------:R-:W1:Y:S01]  /*5f70*/  MUFU.SIN R141, R192 ;  /* 0x000000c0008d7308 */ /* 0x000e620000000400 */
[----:B--2---:R-:W-:Y:S01]  /*5f80*/  MOV R64, UR34 ;  /* 0x0000002200407c02 */ /* 0x004fe20008000f00 */
[----:B------:R2:W-:Y:S01]  /*5f90*/  STS [R188.X4+0xd80], R133 ;  /* 0x000d8085bc007388 */ /* 0x0005e20000004800 */
[----:B----4-:R-:W-:-:S05]  /*5fa0*/  FMUL.FTZ R125, R169, R132 ;  /* 0x00000084a97d7220 */ /* 0x010fca0000410000 */
[----:B------:R4:W0:Y:S01]  /*5fb0*/  MUFU.COS R142, R192 ;  /* 0x000000c0008e7308 */ /* 0x0008220000000000 */
[----:B------:R2:W-:Y:S01]  /*5fc0*/  STS [R190.X4+0xe00], R131 ;  /* 0x000e0083be007388 */ /* 0x0005e20000004800 */
[----:B------:R-:W-:Y:S02]  /*5fd0*/  LEA.HI.SX32 R169, R126, R126, 0x1b ;  /* 0x0000007e7ea97211 */ /* 0x000fe400078fdaff */
[----:B------:R-:W-:Y:S01]  /*5fe0*/  SHF.L.U32 R171, R103, 0x3, RZ ;  /* 0x0000000367ab7819 */ /* 0x000fe200000006ff */
[----:B------:R2:W-:Y:S01]  /*5ff0*/  STS [R177.X4+0xe80], R130 ;  /* 0x000e8082b1007388 */ /* 0x0005e20000004800 */
[----:B----4-:R-:W-:-:S03]  /*6000*/  LEA.HI.SX32 R192, R179, R136, 0x1b ;  /* 0x00000088b3c07211 */ /* 0x010fc600078fdaff */
[----:B------:R-:W5:Y:S01]  /*6010*/  LDG.E.64 R64, [R64.64] ;  /* 0x0000002040407981 */ /* 0x000f62000c1e1b00 */
[----:B------:R-:W-:-:S03]  /*6020*/  FMUL.FTZ R166, R167, R60 ;  /* 0x0000003ca7a67220 */ /* 0x000fc60000410000 */
[----:B------:R2:W-:Y:S01]  /*6030*/  STS [R192.X4+0xf00], R129 ;  /* 0x000f0081c0007388 */ /* 0x0005e20000004800 */
[-C--:B------:R-:W-:Y:S02]  /*6040*/  FMUL.FTZ R167, R137, R60.reuse ;  /* 0x0000003c89a77220 */ /* 0x080fe40000410000 */
[-C--:B------:R-:W-:Y:S01]  /*6050*/  FMUL.FTZ R168, R135, R60.reuse ;  /* 0x0000003c87a87220 */ /* 0x080fe20000410000 */
[----:B------:R2:W-:Y:S01]  /*6060*/  STS [R181.X4+0xf80], R128 ;  /* 0x000f8080b5007388 */ /* 0x0005e20000004800 */
[----:B------:R-:W-:Y:S01]  /*6070*/  FMUL.FTZ R172, R127, R60 ;  /* 0x0000003c7fac7220 */ /* 0x000fe20000410000 */
[----:B------:R-:W-:-:S06]  /*6080*/  NOP ;  /* 0x0000000000007918 */ /* 0x000fcc0000000000 */
[----:B------:R2:W4:Y:S04]  /*6090*/  LDS R138, [R169.X4] ;  /* 0x00000000a98a7984 */ /* 0x0005280000004800 */
        /* <DEDUP_REMOVED lines=36> */
[----:B------:R-:W-:-:S03]  /*62e0*/  FMUL.FTZ R139, R139, R60 ;  /* 0x0000003c8b8b7220 */ /* 0x000fc60000410000 */
[----:B------:R-:W0:Y:S04]  /*62f0*/  MUFU.SIN R143, R68 ;  /* 0x00000044008f7308 */ /* 0x000e280000000400 */
[----:B------:R2:W0:Y:S04]  /*6300*/  @P0 LDS.64 R110, [R98.X8+0x5a68] ;  /* 0x005a6800626e0984 */ /* 0x0004280000008a00 */
[----:B------:R1:W0:Y:S01]  /*6310*/  MUFU.COS R144, R68 ;  /* 0x0000004400907308 */ /* 0x0002220000000000 */
[----:B------:R-:W-:Y:S02]  /*6320*/  FMUL.FTZ R165, R165, R60 ;  /* 0x0000003ca5a57220 */ /* 0x000fe40000410000 */
[----:B-1----:R-:W-:-:S05]  /*6330*/  FMUL.FTZ R68, R71, UR43 ;  /* 0x0000002b47447c20 */ /* 0x002fca0008410000 */
[----:B------:R2:W1:Y:S01]  /*6340*/  MUFU.SIN R151, R140 ;  /* 0x0000008c00977308 */ /* 0x0004620000000400 */
[----:B------:R-:W-:-:S07]  /*6350*/  FMUL.RZ R68, R68, 0.15915493667125701904 ;  /* 0x3e22f98344447820 */ /* 0x000fce000040c000 */
        /* <DEDUP_REMOVED lines=22> */
.L_x_4516:
[----:B-1234-:R-:W-:Y:S05]  /*64c0*/  BSYNC B0 ;  /* 0x0000000000007941 */ /* 0x01efea0003800000 */
.L_x_4515:
        /* <DEDUP_REMOVED lines=14> */
[-C--:B------:R-:W-:Y:S02]  /*65b0*/  FMUL.FTZ R174, R66, R60.reuse ;  /* 0x0000003c42ae7220 */ /* 0x080fe40000410000 */
[-C--:B------:R-:W-:Y:S02]  /*65c0*/  FMUL.FTZ R176, R69, R60.reuse ;  /* 0x0000003c45b07220 */ /* 0x080fe40000410000 */
[-C--:B------:R-:W-:Y:S01]  /*65d0*/  FMUL.FTZ R177, R70, R60.reuse ;  /* 0x0000003c46b17220 */ /* 0x080fe20000410000 */
[----:B------:R-:W0:Y:S01]  /*65e0*/  MUFU.EX2 R69, R173 ;  /* 0x000000ad00457308 */ /* 0x000e220000000800 */
[----:B------:R-:W-:Y:S01]  /*65f0*/  FMUL.FTZ R71, R71, R60 ;  /* 0x0000003c47477220 */ /* 0x000fe20000410000 */
[----:B------:R-:W-:Y:S01]  /*6600*/  HFMA2.MMA R60, -RZ, RZ, 1.875, 0 ;  /* 0x3f800000ff3c7435 */ /* 0x000fe200000001ff */
[----:B------:R-:W-:Y:S01]  /*6610*/  @!P0 IADD3 R61, R61, -0x2, RZ ;  /* 0xfffffffe3d3d8810 */ /* 0x000fe20007ffe0ff */
[C---:B------:R-:W-:Y:S02]  /*6620*/  FMUL.FTZ R180, R16.reuse, R102 ;  /* 0x0000006610b47220 */ /* 0x040fe40000410000 */
[----:B------:R-:W-:-:S02]  /*6630*/  FFMA.FTZ R178, R16, R101, -R139 ;  /* 0x0000006510b27223 */ /* 0x000fc4000001088b */
[----:B------:R-:W-:Y:S01]  /*6640*/  @!P0 IMAD R66, R61, R62, UR7 ;  /* 0x000000073d428e24 */ /* 0x000fe2000f8e023e */
[----:B------:R-:W-:Y:S01]  /*6650*/  MOV R61, RZ ;  /* 0x000000ff003d7202 */ /* 0x000fe20000000f00 */
[----:B------:R-:W-:Y:S01]  /*6660*/  FMUL.FTZ R99, R165, R99 ;  /* 0x00000063a5637220 */ /* 0x000fe20000410000 */
[----:B------:R-:W-:Y:S01]  /*6670*/  CS2R R62, SRZ ;  /* 0x00000000003e7805 */ /* 0x000fe2000001ff00 */
[----:B------:R-:W-:Y:S01]  /*6680*/  FFMA.FTZ R180, RZ, R101, R180 ;  /* 0x00000065ffb47223 */ /* 0x000fe200000100b4 */
[----:B------:R-:W1:Y:S01]  /*6690*/  MUFU.EX2 R70, R174 ;  /* 0x000000ae00467308 */ /* 0x000e620000000800 */
[----:B------:R-:W-:Y:S02]  /*66a0*/  FADD.FTZ R178, R15, R178 ;  /* 0x000000b20fb27221 */ /* 0x000fe40000010000 */
[----:B------:R-:W-:-:S04]  /*66b0*/  @!P0 IMAD.WIDE R66, R66, R67, UR40 ;  /* 0x0000002842428e25 */ /* 0x000fc8000f8e0243 */
[----:B------:R-:W-:Y:S01]  /*66c0*/  FMUL.FTZ R100, R165, R100 ;  /* 0x00000064a5647220 */ /* 0x000fe20000410000 */
[----:B------:R2:W5:Y:S01]  /*66d0*/  @!P0 LDG.E.128 R60, [R66.64] ;  /* 0x00000020423c8981 */ /* 0x000562000c1e1d00 */
[----:B------:R-:W-:Y:S02]  /*66e0*/  FADD.FTZ R180, RZ, R180 ;  /* 0x000000b4ffb47221 */ /* 0x000fe40000010000 */
[C---:B------:R-:W-:Y:S02]  /*66f0*/  FMUL.FTZ R163, R166.reuse, R163 ;  /* 0x000000a3a6a37220 */ /* 0x040fe40000410000 */
        /* <DEDUP_REMOVED lines=21> */
[-C--:B------:R-:W-:Y:S02]  /*6850*/  FFMA.FTZ R69, R162, R166.reuse, R67 ;  /* 0x000000a6a2457223 */ /* 0x080fe40000010043 */
[----:B------:R-:W-:Y:S01]  /*6860*/  FMUL.FTZ R67, R161, R166 ;  /* 0x000000a6a1437220 */ /* 0x000fe20000410000 */
[----:B------:R-:W0:Y:S01]  /*6870*/  MUFU.EX2 R139, R175 ;  /* 0x000000af008b7308 */ /* 0x000e220000000800 */
[----:B------:R-:W-:Y:S02]  /*6880*/  FMUL.FTZ R159, R168, R159 ;  /* 0x0000009fa89f7220 */ /* 0x000fe40000410000 */
[----:B------:R-:W-:-:S02]  /*6890*/  FFMA.FTZ R67, R162, R66, -R67 ;  /* 0x00000042a2437223 */ /* 0x000fc40000010843 */
[----:B------:R-:W-:-:S03]  /*68a0*/  FADD.FTZ R69, RZ, R69 ;  /* 0x00000045ff457221 */ /* 0x000fc60000010000 */
[----:B------:R-:W2:Y:S01]  /*68b0*/  MUFU.EX2 R71, R71 ;  /* 0x0000004700477308 */ /* 0x000ea20000000800 */
[----:B------:R-:W-:Y:S02]  /*68c0*/  FADD.FTZ R67, R12, R67 ;  /* 0x000000430c437221 */ /* 0x000fe40000010000 */
[----:B------:R-:W-:Y:S02]  /*68d0*/  FMUL.FTZ R160, R168, R160 ;  /* 0x000000a0a8a07220 */ /* 0x000fe40000410000 */
[C---:B------:R-:W-:Y:S02]  /*68e0*/  FMUL.FTZ R66, R159.reuse, R69 ;  /* 0x000000459f427220 */ /* 0x040fe40000410000 */
[C---:B-1----:R-:W-:Y:S02]  /*68f0*/  FMUL.FTZ R148, R70.reuse, R148 ;  /* 0x0000009446947220 */ /* 0x042fe40000410000 */
[----:B------:R-:W-:Y:S02]  /*6900*/  FMUL.FTZ R147, R70, R147 ;  /* 0x0000009346937220 */ /* 0x000fe40000410000 */
[----:B------:R-:W-:-:S02]  /*6910*/  FMUL.FTZ R70, R159, R67 ;  /* 0x000000439f467220 */ /* 0x000fc40000410000 */
[C---:B------:R-:W-:Y:S02]  /*6920*/  FFMA.FTZ R66, R160.reuse, R67, -R66 ;  /* 0x00000043a0427223 */ /* 0x040fe40000010842 */
[----:B------:R-:W-:Y:S02]  /*6930*/  FFMA.FTZ R70, R160, R69, R70 ;  /* 0x00000045a0467223 */ /* 0x000fe40000010046 */
[----:B------:R-:W-:Y:S02]  /*6940*/  FMUL.FTZ R157, R172, R157 ;  /* 0x0000009dac9d7220 */ /* 0x000fe40000410000 */
[----:B------:R-:W-:Y:S02]  /*6950*/  FADD.FTZ R67, R11, R66 ;  /* 0x000000420b437221 */ /* 0x000fe40000010000 */
[C---:B0-----:R-:W-:Y:S02]  /*6960*/  FMUL.FTZ R146, R139.reuse, R146 ;  /* 0x000000928b927220 */ /* 0x041fe40000410000 */
[----:B------:R-:W-:-:S02]  /*6970*/  FMUL.FTZ R145, R139, R145 ;  /* 0x000000918b917220 */ /* 0x000fc40000410000 */
[C---:B--2---:R-:W-:Y:S02]  /*6980*/  FMUL.FTZ R140, R71.reuse, R140 ;  /* 0x0000008c478c7220 */ /* 0x044fe40000410000 */
[----:B------:R-:W-:Y:S02]  /*6990*/  FMUL.FTZ R139, R71, R68 ;  /* 0x00000044478b7220 */ /* 0x000fe40000410000 */
[----:B------:R-:W-:Y:S02]  /*69a0*/  FADD.FTZ R70, RZ, R70 ;  /* 0x00000046ff467221 */ /* 0x000fe40000010000 */
[----:B------:R-:W-:Y:S02]  /*69b0*/  FMUL.FTZ R158, R172, R158 ;  /* 0x0000009eac9e7220 */ /* 0x000fe40000410000 */
[----:B------:R-:W-:Y:S02]  /*69c0*/  FMUL.FTZ R71, R157, R67 ;  /* 0x000000439d477220 */ /* 0x000fe40000410000 */
[----:B------:R-:W-:-:S02]  /*69d0*/  FMUL.FTZ R68, R124, R102 ;  /* 0x000000667c447220 */ /* 0x000fc40000410000 */
[----:B------:R-:W-:Y:S02]  /*69e0*/  FMUL.FTZ R69, R157, R70 ;  /* 0x000000469d457220 */ /* 0x000fe40000410000 */
[C---:B------:R-:W-:Y:S02]  /*69f0*/  FMUL.FTZ R66, R125.reuse, R102 ;  /* 0x000000667d427220 */ /* 0x040fe40000410000 */
[----:B------:R-:W-:Y:S02]  /*6a00*/  FFMA.FTZ R70, R158, R70, R71 ;  /* 0x000000469e467223 */ /* 0x000fe40000010047 */
[----:B------:R-:W-:Y:S02]  /*6a10*/  FFMA.FTZ R68, R125, R101, R68 ;  /* 0x000000657d447223 */ /* 0x000fe40000010044 */
[----:B------:R-:W-:Y:S02]  /*6a20*/  FMUL.FTZ R155, R170, R155 ;  /* 0x0000009baa9b7220 */ /* 0x000fe40000410000 */
[----:B------:R-:W-:-:S02]  /*6a30*/  FFMA.FTZ R66, R124, R101, -R66 ;  /* 0x000000657c427223 */ /* 0x000fc40000010842 */
[----:B------:R-:W-:Y:S02]  /*6a40*/  FFMA.FTZ R71, R158, R67, -R69 ;  /* 0x000000439e477223 */ /* 0x000fe40000010845 */
[----:B------:R-:W-:Y:S02]  /*6a50*/  FADD.FTZ R70, RZ, R70 ;  /* 0x00000046ff467221 */ /* 0x000fe40000010000 */
[C---:B------:R-:W-:Y:S02]  /*6a60*/  FMUL.FTZ R67, R99.reuse, R68 ;  /* 0x0000004463437220 */ /* 0x040fe40000410000 */
[----:B------:R-:W-:Y:S02]  /*6a70*/  FMUL.FTZ R156, R170, R156 ;  /* 0x0000009caa9c7220 */ /* 0x000fe40000410000 */
[----:B------:R-:W-:Y:S02]  /*6a80*/  FMUL.FTZ R69, R99, R66 ;  /* 0x0000004263457220 */ /* 0x000fe40000410000 */
[----:B------:R-:W-:-:S02]  /*6a90*/  FADD.FTZ R71, R10, R71 ;  /* 0x000000470a477221 */ /* 0x000fc40000010000 */
[C---:B------:R-:W-:Y:S02]  /*6aa0*/  FMUL.FTZ R165, R155.reuse, R70 ;  /* 0x000000469ba57220 */ /* 0x040fe40000410000 */
[C---:B------:R-:W-:Y:S02]  /*6ab0*/  FFMA.FTZ R67, R100.reuse, R66, -R67 ;  /* 0x0000004264437223 */ /* 0x040fe40000010843 */
[----:B------:R-:W-:Y:S02]  /*6ac0*/  FFMA.FTZ R69, R100, R68, R69 ;  /* 0x0000004464457223 */ /* 0x000fe40000010045 */
[-C--:B------:R-:W-:Y:S02]  /*6ad0*/  FMUL.FTZ R167, R155, R71.reuse ;  /* 0x000000479ba77220 */ /* 0x080fe40000410000 */
[----:B------:R-:W-:Y:S02]  /*6ae0*/  FFMA.FTZ R166, R156, R71, -R165 ;  /* 0x000000479ca67223 */ /* 0x000fe400000108a5 */
[----:B------:R-:W-:-:S02]  /*6af0*/  FMUL.FTZ R68, R163, R67 ;  /* 0x00000043a3447220 */ /* 0x000fc40000410000 */
[----:B------:R-:W-:Y:S02]  /*6b00*/  FMUL.FTZ R153, R171, R153 ;  /* 0x00000099ab997220 */ /* 0x000fe40000410000 */
[-C--:B------:R-:W-:Y:S02]  /*6b10*/  FMUL.FTZ R66, R163, R69.reuse ;  /* 0x00000045a3427220 */ /* 0x080fe40000410000 */
[----:B------:R-:W-:Y:S02]  /*6b20*/  FFMA.FTZ R167, R156, R70, R167 ;  /* 0x000000469ca77223 */ /* 0x000fe400000100a7 */
[----:B------:R-:W-:Y:S02]  /*6b30*/  FADD.FTZ R166, R9, R166 ;  /* 0x000000a609a67221 */ /* 0x000fe40000010000 */
[----:B------:R-:W-:Y:S02]  /*6b40*/  FFMA.FTZ R68, R164, R69, R68 ;  /* 0x00000045a4447223 */ /* 0x000fe40000010044 */
[----:B------:R-:W-:-:S02]  /*6b50*/  FMUL.FTZ R154, R171, R154 ;  /* 0x0000009aab9a7220 */ /* 0x000fc40000410000 */
[----:B------:R-:W-:Y:S02]  /*6b60*/  FFMA.FTZ R66, R164, R67, -R66 ;  /* 0x00000043a4427223 */ /* 0x000fe40000010842 */
[----:B------:R-:W-:Y:S02]  /*6b70*/  FADD.FTZ R167, RZ, R167 ;  /* 0x000000a7ffa77221 */ /* 0x000fe40000010000 */
[----:B------:R-:W-:Y:S02]  /*6b80*/  FMUL.FTZ R70, R153, R166 ;  /* 0x000000a699467220 */ /* 0x000fe40000410000 */
[C---:B------:R-:W-:Y:S02]  /*6b90*/  FMUL.FTZ R67, R161.reuse, R68 ;  /* 0x00000044a1437220 */ /* 0x040fe40000410000 */
[----:B------:R-:W-:Y:S02]  /*6ba0*/  FMUL.FTZ R69, R161, R66 ;  /* 0x00000042a1457220 */ /* 0x000fe40000410000 */
[----:B------:R-:W-:-:S02]  /*6bb0*/  FMUL.FTZ R71, R153, R167 ;  /* 0x000000a799477220 */ /* 0x000fc40000410000 */
[----:B------:R-:W-:Y:S02]  /*6bc0*/  FFMA.FTZ R70, R154, R167, R70 ;  /* 0x000000a79a467223 */ /* 0x000fe40000010046 */
[C---:B------:R-:W-:Y:S02]  /*6bd0*/  FFMA.FTZ R67, R162.reuse, R66, -R67 ;  /* 0x00000042a2437223 */ /* 0x040fe40000010843 */
[----:B------:R-:W-:Y:S02]  /*6be0*/  FMUL.FTZ R151, R169, R151 ;  /* 0x00000097a9977220 */ /* 0x000fe40000410000 */
[----:B------:R-:W-:Y:S02]  /*6bf0*/  FFMA.FTZ R69, R162, R68, R69 ;  /* 0x00000044a2457223 */ /* 0x000fe40000010045 */
[----:B------:R-:W-:Y:S02]  /*6c00*/  FFMA.FTZ R71, R154, R166, -R71 ;  /* 0x000000a69a477223 */ /* 0x000fe40000010847 */
[----:B------:R-:W-:-:S02]  /*6c10*/  FADD.FTZ R70, RZ, R70 ;  /* 0x00000046ff467221 */ /* 0x000fc40000010000 */
[----:B------:R-:W-:Y:S02]  /*6c20*/  FMUL.FTZ R68, R159, R67 ;  /* 0x000000439f447220 */ /* 0x000fe40000410000 */
[----:B------:R-:W-:Y:S02]  /*6c30*/  FMUL.FTZ R152, R169, R152 ;  /* 0x00000098a9987220 */ /* 0x000fe40000410000 */
[-C--:B------:R-:W-:Y:S02]  /*6c40*/  FMUL.FTZ R66, R159, R69.reuse ;  /* 0x000000459f427220 */ /* 0x080fe40000410000 */
[----:B------:R-:W-:Y:S02]  /*6c50*/  FADD.FTZ R71, R8, R71 ;  /* 0x0000004708477221 */ /* 0x000fe40000010000 */
[----:B------:R-:W-:Y:S02]  /*6c60*/  FMUL.FTZ R165, R151, R70 ;  /* 0x0000004697a57220 */ /* 0x000fe40000410000 */
[----:B------:R-:W-:-:S02]  /*6c70*/  FFMA.FTZ R68, R160, R69, R68 ;  /* 0x00000045a0447223 */ /* 0x000fc40000010044 */
[----:B------:R-:W-:Y:S02]  /*6c80*/  FFMA.FTZ R66, R160, R67, -R66 ;  /* 0x00000043a0427223 */ /* 0x000fe40000010842 */
[-C--:B------:R-:W-:Y:S02]  /*6c90*/  FMUL.FTZ R167, R151, R71.reuse ;  /* 0x0000004797a77220 */ /* 0x080fe40000410000 */
[C---:B------:R-:W-:Y:S02]  /*6ca0*/  FFMA.FTZ R166, R152.reuse, R71, -R165 ;  /* 0x0000004798a67223 */ /* 0x040fe400000108a5 */
[C---:B------:R-:W-:Y:S02]  /*6cb0*/  FMUL.FTZ R67, R157.reuse, R68 ;  /* 0x000000449d437220 */ /* 0x040fe40000410000 */
[----:B------:R-:W-:Y:S02]  /*6cc0*/  FMUL.FTZ R69, R157, R66 ;  /* 0x000000429d457220 */ /* 0x000fe40000410000 */
[----:B------:R-:W-:-:S02]  /*6cd0*/  FFMA.FTZ R167, R152, R70, R167 ;  /* 0x0000004698a77223 */ /* 0x000fc400000100a7 */
[----:B------:R-:W-:Y:S02]  /*6ce0*/  FADD.FTZ R166, R7, R166 ;  /* 0x000000a607a67221 */ /* 0x000fe40000010000 */
[C---:B------:R-:W-:Y:S02]  /*6cf0*/  FFMA.FTZ R67, R158.reuse, R66, -R67 ;  /* 0x000000429e437223 */ /* 0x040fe40000010843 */
[----:B------:R-:W-:Y:S02]  /*6d00*/  FFMA.FTZ R69, R158, R68, R69 ;  /* 0x000000449e457223 */ /* 0x000fe40000010045 */
[----:B------:R-:W-:Y:S02]  /*6d10*/  FADD.FTZ R167, RZ, R167 ;  /* 0x000000a7ffa77221 */ /* 0x000fe40000010000 */
        /* <DEDUP_REMOVED lines=8> */
[----:B------:R-:W-:Y:S02]  /*6da0*/  FADD.FTZ R70, RZ, R70 ;  /* 0x00000046ff467221 */ /* 0x000fe40000010000 */
[C---:B------:R-:W-:Y:S02]  /*6db0*/  FMUL.FTZ R67, R153.reuse, R68 ;  /* 0x0000004499437220 */ /* 0x040fe40000410000 */
[----:B------:R-:W-:Y:S02]  /*6dc0*/  FMUL.FTZ R69, R153, R66 ;  /* 0x0000004299457220 */ /* 0x000fe40000410000 */
[----:B------:R-:W-:Y:S02]  /*6dd0*/  FADD.FTZ R71, R6, R71 ;  /* 0x0000004706477221 */ /* 0x000fe40000010000 */
[----:B------:R-:W-:Y:S01]  /*6de0*/  FMUL.FTZ R165, R147, R70 ;  /* 0x0000004693a57220 */ /* 0x000fe20000410000 */
[----:B------:R-:W0:Y:S01]  /*6df0*/  MUFU.EX2 R176, R176 ;  /* 0x000000b000b07308 */ /* 0x000e220000000800 */
[----:B------:R-:W-:-:S02]  /*6e00*/  FFMA.FTZ R67, R154, R66, -R67 ;  /* 0x000000429a437223 */ /* 0x000fc40000010843 */
[----:B------:R-:W-:Y:S02]  /*6e10*/  FFMA.FTZ R69, R154, R68, R69 ;  /* 0x000000449a457223 */ /* 0x000fe40000010045 */
[-C--:B------:R-:W-:Y:S02]  /*6e20*/  FMUL.FTZ R167, R147, R71.reuse ;  /* 0x0000004793a77220 */ /* 0x080fe40000410000 */
[C---:B------:R-:W-:Y:S02]  /*6e30*/  FFMA.FTZ R166, R148.reuse, R71, -R165 ;  /* 0x0000004794a67223 */ /* 0x040fe400000108a5 */
[C---:B------:R-:W-:Y:S02]  /*6e40*/  FMUL.FTZ R68, R151.reuse, R67 ;  /* 0x0000004397447220 */ /* 0x040fe40000410000 */
[----:B------:R-:W-:Y:S02]  /*6e50*/  FMUL.FTZ R66, R151, R69 ;  /* 0x0000004597427220 */ /* 0x000fe40000410000 */
[----:B------:R-:W-:-:S02]  /*6e60*/  FFMA.FTZ R167, R148, R70, R167 ;  /* 0x0000004694a77223 */ /* 0x000fc400000100a7 */
[----:B------:R-:W-:Y:S02]  /*6e70*/  FADD.FTZ R166, R5, R166 ;  /* 0x000000a605a67221 */ /* 0x000fe40000010000 */
[C---:B------:R-:W-:Y:S02]  /*6e80*/  FFMA.FTZ R68, R152.reuse, R69, R68 ;  /* 0x0000004598447223 */ /* 0x040fe40000010044 */
[----:B------:R-:W-:Y:S02]  /*6e90*/  FFMA.FTZ R66, R152, R67, -R66 ;  /* 0x0000004398427223 */ /* 0x000fe40000010842 */
[----:B------:R-:W-:Y:S02]  /*6ea0*/  FADD.FTZ R167, RZ, R167 ;  /* 0x000000a7ffa77221 */ /* 0x000fe40000010000 */
[----:B------:R-:W-:Y:S02]  /*6eb0*/  FMUL.FTZ R70, R145, R166 ;  /* 0x000000a691467220 */ /* 0x000fe40000410000 */
[C---:B------:R-:W-:Y:S01]  /*6ec0*/  FMUL.FTZ R67, R149.reuse, R68 ;  /* 0x0000004495437220 */ /* 0x040fe20000410000 */
[----:B------:R-:W1:Y:S01]  /*6ed0*/  MUFU.EX2 R177, R177 ;  /* 0x000000b100b17308 */ /* 0x000e620000000800 */
[----:B------:R-:W-:-:S02]  /*6ee0*/  FMUL.FTZ R69, R149, R66 ;  /* 0x0000004295457220 */ /* 0x000fc40000410000 */
[-C--:B------:R-:W-:Y:S02]  /*6ef0*/  FMUL.FTZ R71, R145, R167.reuse ;  /* 0x000000a791477220 */ /* 0x080fe40000410000 */
[----:B------:R-:W-:Y:S01]  /*6f00*/  FFMA.FTZ R70, R146, R167, R70 ;  /* 0x000000a792467223 */ /* 0x000fe20000010046 */
[----:B-----5:R2:W3:Y:S01]  /*6f10*/  R2UR UR35, R65 ;  /* 0x00000000412373c2 */ /* 0x0204e200000e0000 */
[----:B------:R-:W-:Y:S02]  /*6f20*/  FFMA.FTZ R67, R150, R66, -R67 ;  /* 0x0000004296437223 */ /* 0x000fe40000010843 */
[----:B0-----:R-:W-:Y:S02]  /*6f30*/  FMUL.FTZ R143, R176, R143 ;  /* 0x0000008fb08f7220 */ /* 0x001fe40000410000 */
        /* <DEDUP_REMOVED lines=15> */
[----:B-1----:R-:W-:Y:S02]  /*7030*/  FMUL.FTZ R141, R177, R141 ;  /* 0x0000008db18d7220 */ /* 0x002fe40000410000 */
        /* <DEDUP_REMOVED lines=16> */
[----:B0-----:R-:W-:-:S02]  /*7140*/  FMUL.FTZ R64, R141, R66 ;  /* 0x000000428d407220 */ /* 0x001fc40000410000 */
        /* <DEDUP_REMOVED lines=134> */
[-C--:B------:R-:W-:Y:S02]  /*79b0*/  FFMA.FTZ R204, R67, R68.reuse, R204 ;  /* 0x0000004443cc7223 */ /* 0x080fe400000100cc */
[-C--:B------:R-:W-:Y:S02]  /*79c0*/  FMUL.FTZ R67, R65, R69.reuse ;  /* 0x0000004541437220 */ /* 0x080fe40000410000 */
[----:B------:R-:W-:Y:S02]  /*79d0*/  FMUL.FTZ R205, R64, R69 ;  /* 0x0000004540cd7220 */ /* 0x000fe40000410000 */
[-C--:B------:R-:W-:Y:S02]  /*79e0*/  FFMA.FTZ R203, R66, R68.reuse, -R203 ;  /* 0x0000004442cb7223 */ /* 0x080fe400000108cb */
[----:B------:R-:W-:-:S02]  /*79f0*/  FFMA.FTZ R67, R64, R68, -R67 ;  /* 0x0000004440437223 */ /* 0x000fc40000010843 */
[----:B------:R-:W-:Y:S02]  /*7a00*/  FFMA.FTZ R205, R65, R68, R205 ;  /* 0x0000004441cd7223 */ /* 0x000fe400000100cd */
[----:B------:R-:W-:Y:S02]  /*7a10*/  FADD.FTZ R68, R70, R203 ;  /* 0x000000cb46447221 */ /* 0x000fe40000010000 */
[----:B------:R-:W-:Y:S01]  /*7a20*/  FADD.FTZ R69, R71, R204 ;  /* 0x000000cc47457221 */ /* 0x000fe20000010000 */
[----:B------:R-:W-:Y:S05]  /*7a30*/  BRA.DIV ~URZ, `(.L_x_4519) ;  /* 0x000080127f007947 */ /* 0x000fea000b800000 */
[----:B------:R0:W1:Y:S02]  /*7a40*/  SHFL.UP PT, R204, R67, 0x1, RZ ;  /* 0x0420000043cc7989 */ /* 0x00006400000e00ff */
.L_x_4627:
        /* <DEDUP_REMOVED lines=10> */
[----:B-1----:R-:W-:Y:S02]  /*7af0*/  FMUL.FTZ R66, R205, R204 ;  /* 0x000000cccd427220 */ /* 0x002fe40000410000 */
[----:B------:R-:W-:Y:S02]  /*7b00*/  @P0 FADD.FTZ R69, R69, R70 ;  /* 0x0000004645450221 */ /* 0x000fe40000010000 */
[-C--:B----4-:R-:W-:Y:S01]  /*7b10*/  FMUL.FTZ R65, R205, R64.reuse ;  /* 0x00000040cd417220 */ /* 0x090fe20000410000 */
[----:B------:R-:W1:Y:S01]  /*7b20*/  SHFL.UP PT, R70, R68, 0x2, RZ ;  /* 0x0440000044467989 */ /* 0x000e6200000e00ff */
        /* <DEDUP_REMOVED lines=9> */
[C---:B------:R-:W-:Y:S02]  /*7bc0*/  FFMA.FTZ R204, R67.reuse, R71, R204 ;  /* 0x0000004743cc7223 */ /* 0x040fe400000100cc */
[----:B------:R-:W-:-:S03]  /*7bd0*/  FFMA.FTZ R203, R67, R70, -R203 ;  /* 0x0000004643cb7223 */ /* 0x000fc600000108cb */
        /* <DEDUP_REMOVED lines=19> */
[----:B------:R-:W-:Y:S02]  /*7d10*/  FMUL.FTZ R66, R71, R66 ;  /* 0x0000004247427220 */ /* 0x000fe40000410000 */
        /* <DEDUP_REMOVED lines=8> */
[----:B0-----:R-:W-:-:S02]  /*7da0*/  FMUL.FTZ R204, R70, R66 ;  /* 0x0000004246cc7220 */ /* 0x001fc40000410000 */
[CC--:B-1----:R-:W-:Y:S02]  /*7db0*/  FMUL.FTZ R203, R70.reuse, R71.reuse ;  /* 0x0000004746cb7220 */ /* 0x0c2fe40000410000 */
[C---:B------:R-:W-:Y:S02]  /*7dc0*/  FFMA.FTZ R206, R67.reuse, R71, R204 ;  /* 0x0000004743ce7223 */ /* 0x040fe400000100cc */
[C---:B--2---:R-:W-:Y:S02]  /*7dd0*/  FMUL.FTZ R204, R70.reuse, R64 ;  /* 0x0000004046cc7220 */ /* 0x044fe40000410000 */
[C---:B------:R-:W-:Y:S02]  /*7de0*/  FFMA.FTZ R203, R67.reuse, R66, -R203 ;  /* 0x0000004243cb7223 */ /* 0x040fe400000108cb */
[-C--:B---3--:R-:W-:Y:S02]  /*7df0*/  FMUL.FTZ R66, R70, R65.reuse ;  /* 0x0000004146427220 */ /* 0x088fe40000410000 */
[----:B------:R-:W-:-:S02]  /*7e00*/  FFMA.FTZ R65, R67, R65, R204 ;  /* 0x0000004143417223 */ /* 0x000fc400000100cc */
[----:B------:R-:W-:Y:S02]  /*7e10*/  @P0 FADD.FTZ R68, R68, R203 ;  /* 0x000000cb44440221 */ /* 0x000fe40000010000 */
[----:B------:R-:W-:Y:S01]  /*7e20*/  @P0 FADD.FTZ R69, R69, R206 ;  /* 0x000000ce45450221 */ /* 0x000fe20000010000 */
[----:B------:R-:W-:Y:S01]  /*7e30*/  FSEL R204, R70, R65, !P0 ;  /* 0x0000004146cc7208 */ /* 0x000fe20004000000 */
[----:B------:R-:W-:Y:S01]  /*7e40*/  @P0 FFMA.FTZ R67, R67, R64, -R66 ;  /* 0x0000004043430223 */ /* 0x000fe20000010842 */
[----:B------:R-:W0:Y:S04]  /*7e50*/  SHFL.UP PT, R206, R68, 0x10, RZ ;  /* 0x0600000044ce7989 */ /* 0x000e2800000e00ff */
[----:B------:R-:W1:Y:S01]  /*7e60*/  SHFL.UP PT, R66, R69, 0x10, RZ ;  /* 0x0600000045427989 */ /* 0x000e6200000e00ff */
[----:B------:R-:W-:-:S03]  /*7e70*/  MOV R208, R67 ;  /* 0x0000004300d07202 */ /* 0x000fc60000000f00 */
[----:B------:R-:W2:Y:S04]  /*7e80*/  SHFL.UP PT, R207, R204, 0x10, RZ ;  /* 0x06000000cccf7989 */ /* 0x000ea800000e00ff */
[----:B------:R3:W4:Y:S02]  /*7e90*/  SHFL.UP PT, R205, R67, 0x10, RZ ;  /* 0x0600000043cd7989 */ /* 0x00072400000e00ff */
[----:B---3--:R-:W-:Y:S02]  /*7ea0*/  MOV R67, R69 ;  /* 0x0000004500437202 */ /* 0x008fe40000000f00 */
.L_x_4628:
[----:B------:R-:W-:Y:S01]  /*7eb0*/  MOV R203, R208 ;  /* 0x000000d000cb7202 */ /* 0x000fe20000000f00 */
[-C--:B0-----:R-:W-:Y:S01]  /*7ec0*/  FMUL.FTZ R69, R206, R204.reuse ;  /* 0x000000ccce457220 */ /* 0x081fe20000410000 */
[----:B------:R-:W-:Y:S01]  /*7ed0*/  ISETP.GE.AND P0, PT, R97, 0x10, PT ;  /* 0x000000106100780c */ /* 0x000fe20003f06270 */
[C---:B-1----:R-:W-:Y:S02]  /*7ee0*/  FMUL.FTZ R64, R66.reuse, R204 ;  /* 0x000000cc42407220 */ /* 0x042fe40000410000 */
[----:B------:R-:W-:-:S02]  /*7ef0*/  FFMA.FTZ R70, R66, R203, R69 ;  /* 0x000000cb42467223 */ /* 0x000fc40000010045 */
[-C--:B----4-:R-:W-:Y:S02]  /*7f00*/  FMUL.FTZ R66, R205, R204.reuse ;  /* 0x000000cccd427220 */ /* 0x090fe40000410000 */
[-C--:B------:R-:W-:Y:S02]  /*7f10*/  FFMA.FTZ R65, R206, R203.reuse, -R64 ;  /* 0x000000cbce417223 */ /* 0x080fe40000010840 */
[C---:B--2---:R-:W-:Y:S02]  /*7f20*/  FFMA.FTZ R69, R207.reuse, R203, R66 ;  /* 0x000000cbcf457223 */ /* 0x044fe40000010042 */
[----:B------:R-:W-:Y:S02]  /*7f30*/  FMUL.FTZ R64, R207, R204 ;  /* 0x000000cccf407220 */ /* 0x000fe40000410000 */
[----:B------:R-:W-:Y:S01]  /*7f40*/  @P0 FADD.FTZ R67, R70, R67 ;  /* 0x0000004346430221 */ /* 0x000fe20000010000 */
[----:B------:R-:W-:Y:S01]  /*7f50*/  FSEL R69, R204, R69, !P0 ;  /* 0x00000045cc457208 */ /* 0x000fe20004000000 */
[----:B------:R-:W-:-:S02]  /*7f60*/  @P0 FFMA.FTZ R203, R205, R203, -R64 ;  /* 0x000000cbcdcb0223 */ /* 0x000fc40000010840 */
[----:B------:R-:W-:Y:S01]  /*7f70*/  @P0 FADD.FTZ R68, R65, R68 ;  /* 0x0000004441440221 */ /* 0x000fe20000010000 */
[----:B------:R-:W-:Y:S05]  /*7f80*/  BRA.CONV ~URZ, `(.L_x_4521) ;  /* 0x000000537f007947 */ /* 0x000fea000b800000 */
[----:B------:R-:W-:Y:S01]  /*7f90*/  HFMA2.MMA R66, -RZ, RZ, 0, 1.847743988037109375e-06 ;  /* 0x0000001fff427435 */ /* 0x000fe200000001ff */
[----:B------:R-:W-:Y:S02]  /*7fa0*/  MOV R241, R203 ;  /* 0x000000cb00f17202 */ /* 0x000fe40000000f00 */
[----:B------:R-:W-:Y:S02]  /*7fb0*/  MOV R65, 0xffffffff ;  /* 0xffffffff00417802 */ /* 0x000fe40000000f00 */
[----:B------:R-:W-:Y:S02]  /*7fc0*/  MOV R64, 0x7fe0 ;  /* 0x00007fe000407802 */ /* 0x000fe40000000f00 */
[----:B------:R-:W-:Y:S05]  /*7fd0*/  CALL.REL.NOINC `($__internal_112_$__cuda_sm70_shflsync_idx_p) ;  /* 0x0000988000007944 */ /* 0x000fea0003c00000 */
.L_x_4521:
[----:B------:R-:W-:Y:S05]  /*7fe0*/  BRA.CONV ~URZ, `(.L_x_4522) ;  /* 0x000000537f007947 */ /* 0x000fea000b800000 */
[----:B-1----:R-:W-:Y:S01]  /*7ff0*/  HFMA2.MMA R66, -RZ, RZ, 0, 1.847743988037109375e-06 ;  /* 0x0000001fff427435 */ /* 0x002fe200000001ff */
[----:B------:R-:W-:Y:S02]  /*8000*/  MOV R241, R69 ;  /* 0x0000004500f17202 */ /* 0x000fe40000000f00 */
[----:B------:R-:W-:Y:S02]  /*8010*/  MOV R65, 0xffffffff ;  /* 0xffffffff00417802 */ /* 0x000fe40000000f00 */
[----:B------:R-:W-:-:S02]  /*8020*/  MOV R64, 0x8040 ;  /* 0x0000804000407802 */ /* 0x000fc40000000f00 */
[----:B0-----:R-:W-:Y:S05]  /*8030*/  CALL.REL.NOINC `($__internal_112_$__cuda_sm70_shflsync_idx_p) ;  /* 0x0000982000007944 */ /* 0x001fea0003c00000 */
.L_x_4522:
[----:B------:R-:W-:Y:S05]  /*8040*/  BRA.CONV ~URZ, `(.L_x_4523) ;  /* 0x000000537f007947 */ /* 0x000fea000b800000 */
[----:B-1----:R-:W-:Y:S01]  /*8050*/  HFMA2.MMA R66, -RZ, RZ, 0, 1.847743988037109375e-06 ;  /* 0x0000001fff427435 */ /* 0x002fe200000001ff */
[----:B------:R-:W-:-:S02]  /*8060*/  MOV R241, R68 ;  /* 0x0000004400f17202 */ /* 0x000fc40000000f00 */
[----:B------:R-:W-:Y:S02]  /*8070*/  MOV R65, 0xffffffff ;  /* 0xffffffff00417802 */ /* 0x000fe40000000f00 */
[----:B------:R-:W-:Y:S02]  /*8080*/  MOV R64, 0x80a0 ;  /* 0x000080a000407802 */ /* 0x000fe40000000f00 */
[----:B0-----:R-:W-:Y:S05]  /*8090*/  CALL.REL.NOINC `($__internal_112_$__cuda_sm70_shflsync_idx_p) ;  /* 0x000097c000007944 */ /* 0x001fea0003c00000 */
.L_x_4523:
[----:B------:R-:W-:Y:S05]  /*80a0*/  BRA.CONV ~URZ, `(.L_x_4524) ;  /* 0x000000537f007947 */ /* 0x000fea000b800000 */
[----:B-1----:R-:W-:Y:S01]  /*80b0*/  HFMA2.MMA R66, -RZ, RZ, 0, 1.847743988037109375e-06 ;  /* 0x0000001fff427435 */ /* 0x002fe200000001ff */
[----:B------:R-:W-:Y:S02]  /*80c0*/  MOV R241, R67 ;  /* 0x0000004300f17202 */ /* 0x000fe40000000f00 */
[----:B------:R-:W-:Y:S02]  /*80d0*/  MOV R65, 0xffffffff ;  /* 0xffffffff00417802 */ /* 0x000fe40000000f00 */
[----:B------:R-:W-:Y:S02]  /*80e0*/  MOV R64, 0x8100 ;  /* 0x0000810000407802 */ /* 0x000fe40000000f00 */
[----:B0-----:R-:W-:Y:S05]  /*80f0*/  CALL.REL.NOINC `($__internal_112_$__cuda_sm70_shflsync_idx_p) ;  /* 0x0000976000007944 */ /* 0x001fea0003c00000 */
.L_x_4524:
[----:B------:R-:W-:Y:S05]  /*8100*/  BRA.DIV ~URZ, `(.L_x_4525) ;  /* 0x000085227f007947 */ /* 0x000fea000b800000 */
[----:B------:R-:W2:Y:S04]  /*8110*/  SHFL.IDX PT, R60, R60, RZ, 0x1f ;  /* 0x00001fff3c3c7589 */ /* 0x000ea800000e0000 */
[----:B------:R-:W3:Y:S04]  /*8120*/  SHFL.IDX PT, R61, R61, RZ, 0x1f ;  /* 0x00001fff3d3d7589 */ /* 0x000ee800000e0000 */
[----:B------:R-:W4:Y:S04]  /*8130*/  SHFL.IDX PT, R62, R62, RZ, 0x1f ;  /* 0x00001fff3e3e7589 */ /* 0x000f2800000e0000 */
[----:B------:R-:W1:Y:S04]  /*8140*/  SHFL.IDX PT, R63, R63, RZ, 0x1f ;  /* 0x00001fff3f3f7589 */ /* 0x000e6800000e0000 */
[----:B------:R0:W0:Y:S04]  /*8150*/  SHFL.UP PT, R70, R203, 0x1, RZ ;  /* 0x04200000cb467989 */ /* 0x00002800000e00ff */
[----:B------:R-:W0:Y:S04]  /*8160*/  SHFL.UP PT, R69, R69, 0x1, RZ ;  /* 0x0420000045457989 */ /* 0x000e2800000e00ff */
[----:B------:R-:W0:Y:S04]  /*8170*/  SHFL.UP PT, R68, R68, 0x1, RZ ;  /* 0x0420000044447989 */ /* 0x000e2800000e00ff */
[----:B------:R0:W0:Y:S02]  /*8180*/  SHFL.UP PT, R71, R67, 0x1, RZ ;  /* 0x0420000043477989 */ /* 0x00002400000e00ff */
.L_x_4629:
        /* <DEDUP_REMOVED lines=23> */
.L_x_4518:
[----:B0-----:R-:W-:Y:S05]  /*8300*/  BSYNC B0 ;  /* 0x0000000000007941 */ /* 0x001fea0003800000 */
.L_x_4517:
[CC--:B-1----:R-:W-:Y:S01]  /*8310*/  FMUL.FTZ R60, R139.reuse, R196.reuse ;  /* 0x000000c48b3c7220 */ /* 0x0c2fe20000410000 */
[----:B------:R-:W-:Y:S01]  /*8320*/  WARPSYNC 0xffffffff ;  /* 0xffffffff00007948 */ /* 0x000fe20003800000 */
[C---:B------:R-:W-:Y:S01]  /*8330*/  FMUL.FTZ R62, R140.reuse, R196 ;  /* 0x000000c48c3e7220 */ /* 0x040fe20000410000 */
[----:B------:R-:W-:Y:S01]  /*8340*/  BAR.SYNC.DEFER_BLOCKING 0x0 ;  /* 0x0000000000007b1d */ /* 0x000fe20000010000 */
[-C--:B------:R-:W-:Y:S01]  /*8350*/  FFMA.FTZ R60, R140, R195.reuse, -R60 ;  /* 0x000000c38c3c7223 */ /* 0x080fe2000001083c */
[----:B------:R-:W-:Y:S01]  /*8360*/  MOV R70, UR7 ;  /* 0x0000000700467c02 */ /* 0x000fe20008000f00 */
[----:B------:R-:W-:Y:S02]  /*8370*/  FFMA.FTZ R61, -R139, R195, -R62 ;  /* 0x000000c38b3d7223 */ /* 0x000fe4000001093e */
        /* <DEDUP_REMOVED lines=174> */
[----:B------:R-:W-:Y:S02]  /*8e60*/  FADD.FTZ R66, R190, R69 ;  /* 0x00000045be427221 */ /* 0x000fe40000010000 */
[----:B------:R-:W-:Y:S02]  /*8e70*/  FADD.FTZ R124, RZ, R124 ;  /* 0x0000007cff7c7221 */ /* 0x000fe40000010000 */
[----:B------:R-:W-:Y:S02]  /*8e80*/  FMUL.FTZ R69, R161, R213 ;  /* 0x000000d5a1457220 */ /* 0x000fe40000410000 */
[----:B------:R-:W-:Y:S02]  /*8e90*/  FADD.FTZ R67, -R189, R68 ;  /* 0x00000044bd437221 */ /* 0x000fe40000010100 */
        /* <DEDUP_REMOVED lines=77> */
[----:B0-----:R-:W-:Y:S02]  /*9370*/  SHF.L.U32 R68, R98, 0x5, RZ ;  /* 0x0000000562447819 */ /* 0x001fe400000006ff */
        /* <DEDUP_REMOVED lines=18> */
.L_x_4630:
[----:B------:R-:W-:Y:S05]  /*94a0*/  BRA.DIV ~URZ, `(.L_x_4529) ;  /* 0x000075527f007947 */ /* 0x000fea000b800000 */
[----:B------:R-:W2:Y:S04]  /*94b0*/  SHFL.DOWN PT, R69, R69, 0x1, 0x1f ;  /* 0x08201f0045457f89 */ /* 0x000ea800000e0000 */
[----:B0-----:R0:W3:Y:S04]  /*94c0*/  SHFL.DOWN PT, R239, R68, 0x1, 0x1f ;  /* 0x08201f0044ef7f89 */ /* 0x0010e800000e0000 */
[----:B------:R0:W4:Y:S02]  /*94d0*/  SHFL.DOWN PT, R64, R70, 0x1, 0x1f ;  /* 0x08201f0046407f89 */ /* 0x00012400000e0000 */
.L_x_4631:
        /* <DEDUP_REMOVED lines=13> */
.L_x_4531:
[----:B------:R-:W-:Y:S05]  /*95b0*/  BSYNC B1 ;  /* 0x0000000000017941 */ /* 0x000fea0003800000 */
.L_x_4530:
[----:B------:R-:W-:Y:S01]  /*95c0*/  ISETP.GT.U32.AND P0, PT, R252, 0x1d, PT ;  /* 0x0000001dfc00780c */ /* 0x000fe20003f04070 */
[----:B------:R-:W-:Y:S05]  /*95d0*/  BRA.DIV ~URZ, `(.L_x_4532) ;  /* 0x000075827f007947 */ /* 0x000fea000b800000 */
[----:B-1----:R1:W0:Y:S04]  /*95e0*/  SHFL.DOWN PT, R67, R71, 0x2, 0x1f ;  /* 0x08401f0047437f89 */ /* 0x00222800000e0000 */
[----:B--2---:R1:W2:Y:S04]  /*95f0*/  SHFL.DOWN PT, R69, R240, 0x2, 0x1f ;  /* 0x08401f00f0457f89 */ /* 0x0042a800000e0000 */
[----:B0-----:R1:W0:Y:S04]  /*9600*/  SHFL.DOWN PT, R70, R68, 0x2, 0x1f ;  /* 0x08401f0044467f89 */ /* 0x00122800000e0000 */
[----:B----4-:R1:W4:Y:S02]  /*9610*/  SHFL.DOWN PT, R64, R238, 0x2, 0x1f ;  /* 0x08401f00ee407f89 */ /* 0x01032400000e0000 */
.L_x_4632:
        /* <DEDUP_REMOVED lines=13> */
.L_x_4534:
[----:B------:R-:W-:Y:S05]  /*96f0*/  BSYNC B1 ;  /* 0x0000000000017941 */ /* 0x000fea0003800000 */
.L_x_4533:
[----:B------:R-:W-:Y:S01]  /*9700*/  ISETP.GT.U32.AND P0, PT, R252, 0x1b, PT ;  /* 0x0000001bfc00780c */ /* 0x000fe20003f04070 */
[----:B------:R-:W-:Y:S10]  /*9710*/  BRA.DIV ~URZ, `(.L_x_4535) ;  /* 0x000076127f007947 */ /* 0x000ff4000b800000 */
[----:B------:R1:W4:Y:S02]  /*9720*/  SHFL.DOWN PT, R67, R71, 0x4, 0x1f ;  /* 0x08801f0047437f89 */ /* 0x00032400000e0000 */
.L_x_4633:
[----:B------:R-:W-:Y:S05]  /*9730*/  BRA.DIV ~URZ, `(.L_x_4536) ;  /* 0x000076727f007947 */ /* 0x000fea000b800000 */
[----:B--2---:R2:W1:Y:S04]  /*9740*/  SHFL.DOWN PT, R69, R240, 0x4, 0x1f ;  /* 0x08801f00f0457f89 */ /* 0x00446800000e0000 */
[----:B0-----:R2:W0:Y:S04]  /*9750*/  SHFL.DOWN PT, R70, R68, 0x4, 0x1f ;  /* 0x08801f0044467f89 */ /* 0x00142800000e0000 */
[----:B----4-:R2:W4:Y:S02]  /*9760*/  SHFL.DOWN PT, R64, R238, 0x4, 0x1f ;  /* 0x08801f00ee407f89 */ /* 0x01052400000e0000 */
.L_x_4634:
        /* <DEDUP_REMOVED lines=13> */
.L_x_4538:
[----:B------:R-:W-:Y:S05]  /*9840*/  BSYNC B1 ;  /* 0x0000000000017941 */ /* 0x000fea0003800000 */
.L_x_4537:
[----:B------:R-:W-:Y:S01]  /*9850*/  ISETP.GT.U32.AND P0, PT, R252, 0x17, PT ;  /* 0x00000017fc00780c */ /* 0x000fe20003f04070 */
[----:B------:R-:W-:Y:S05]  /*9860*/  BRA.DIV ~URZ, `(.L_x_4539) ;  /* 0x000076a27f007947 */ /* 0x000fea000b800000 */
[----:B------:R2:W4:Y:S04]  /*9870*/  SHFL.DOWN PT, R67, R71, 0x8, 0x1f ;  /* 0x09001f0047437f89 */ /* 0x00052800000e0000 */
[----:B-1----:R2:W1:Y:S04]  /*9880*/  SHFL.DOWN PT, R69, R240, 0x8, 0x1f ;  /* 0x09001f00f0457f89 */ /* 0x00246800000e0000 */
[----:B0-----:R2:W0:Y:S04]  /*9890*/  SHFL.DOWN PT, R70, R68, 0x8, 0x1f ;  /* 0x09001f0044467f89 */ /* 0x00142800000e0000 */
[----:B----4-:R2:W4:Y:S02]  /*98a0*/  SHFL.DOWN PT, R64, R238, 0x8, 0x1f ;  /* 0x09001f00ee407f89 */ /* 0x01052400000e0000 */
.L_x_4635:
        /* <DEDUP_REMOVED lines=13> */
.L_x_4541:
[----:B------:R-:W-:Y:S05]  /*9980*/  BSYNC B1 ;  /* 0x0000000000017941 */ /* 0x000fea0003800000 */
.L_x_4540:
[----:B------:R-:W-:Y:S01]  /*9990*/  ISETP.GT.U32.AND P0, PT, R252, 0xf, PT ;  /* 0x0000000ffc00780c */ /* 0x000fe20003f04070 */
[----:B------:R-:W-:Y:S10]  /*99a0*/  BRA.DIV ~URZ, `(.L_x_4542) ;  /* 0x000077327f007947 */ /* 0x000ff4000b800000 */
[----:B------:R2:W4:Y:S02]  /*99b0*/  SHFL.DOWN PT, R67, R71, 0x10, 0x1f ;  /* 0x0a001f0047437f89 */ /* 0x00052400000e0000 */
.L_x_4636:
[----:B------:R-:W-:Y:S05]  /*99c0*/  BRA.DIV ~URZ, `(.L_x_4543) ;  /* 0x000077927f007947 */ /* 0x000fea000b800000 */
[----:B-1----:R1:W2:Y:S04]  /*99d0*/  SHFL.DOWN PT, R69, R240, 0x10, 0x1f ;  /* 0x0a001f00f0457f89 */ /* 0x0022a800000e0000 */
[----:B0-----:R1:W0:Y:S04]  /*99e0*/  SHFL.DOWN PT, R70, R68, 0x10, 0x1f ;  /* 0x0a001f0044467f89 */ /* 0x00122800000e0000 */
[----:B----4-:R1:W4:Y:S02]  /*99f0*/  SHFL.DOWN PT, R64, R238, 0x10, 0x1f ;  /* 0x0a001f00ee407f89 */ /* 0x01032400000e0000 */
.L_x_4637:
        /* <DEDUP_REMOVED lines=13> */
.L_x_4545:
[----:B------:R-:W-:Y:S05]  /*9ad0*/  BSYNC B1 ;  /* 0x0000000000017941 */ /* 0x000fea0003800000 */
.L_x_4544:
        /* <DEDUP_REMOVED lines=20> */
.L_x_4638:
        /* <DEDUP_REMOVED lines=21> */
.L_x_4548:
[----:B------:R-:W-:Y:S05]  /*9d70*/  BSYNC B1 ;  /* 0x0000000000017941 */ /* 0x000fea0003800000 */
.L_x_4547:
        /* <DEDUP_REMOVED lines=14> */
.L_x_4527:
[----:B0-----:R-:W-:Y:S05]  /*9e60*/  BSYNC B0 ;  /* 0x0000000000007941 */ /* 0x001fea0003800000 */
.L_x_4526:
[----:B------:R-:W-:Y:S01]  /*9e70*/  WARPSYNC 0xffffffff ;  /* 0xffffffff00007948 */ /* 0x000fe20003800000 */
[----:B------:R-:W-:Y:S02]  /*9e80*/  FADD.FTZ R232, RZ, R232 ;  /* 0x000000e8ffe87221 */ /* 0x000fe40000010000 */
[----:B------:R-:W-:Y:S01]  /*9e90*/  BAR.SYNC.DEFER_BLOCKING 0x0 ;  /* 0x0000000000007b1d */ /* 0x000fe20000010000 */
[----:B------:R-:W-:Y:S01]  /*9ea0*/  ISETP.NE.AND P0, PT, R98, RZ, PT ;  /* 0x000000ff6200720c */ /* 0x000fe20003f05270 */
[CC--:B------:R-:W-:Y:S02]  /*9eb0*/  FMUL.FTZ R71, R115.reuse, R206.reuse ;  /* 0x000000ce73477220 */ /* 0x0c0fe40000410000 */
[-C--:B------:R-:W-:Y:S02]  /*9ec0*/  FMUL.FTZ R115, R115, R223.reuse ;  /* 0x000000df73737220 */ /* 0x080fe40000410000 */
[C---:B------:R-:W-:Y:S01]  /*9ed0*/  FFMA.FTZ R71, R116.reuse, R223, -R71 ;  /* 0x000000df74477223 */ /* 0x040fe20000010847 */
[----:B------:R-:W-:Y:S01]  /*9ee0*/  BSSY B0, `(.L_x_4549) ;  /* 0x000024e000007945 */ /* 0x000fe20003800000 */
[----:B------:R-:W-:Y:S02]  /*9ef0*/  FFMA.FTZ R116, R116, R206, R115 ;  /* 0x000000ce74747223 */ /* 0x000fe40000010073 */
[----:B------:R-:W-:-:S02]  /*9f00*/  FMUL.FTZ R115, R203, UR35 ;  /* 0x00000023cb737c20 */ /* 0x000fc40008410000 */
[CC--:B------:R-:W-:Y:S02]  /*9f10*/  FMUL.FTZ R70, R117.reuse, R207.reuse ;  /* 0x000000cf75467220 */ /* 0x0c0fe40000410000 */
[----:B------:R-:W-:Y:S02]  /*9f20*/  FFMA.FTZ R115, R216, UR34, -R115 ;  /* 0x00000022d8737c23 */ /* 0x000fe40008010873 */
[-C--:B------:R-:W-:Y:S02]  /*9f30*/  FMUL.FTZ R117, R117, R222.reuse ;  /* 0x000000de75757220 */ /* 0x080fe40000410000 */
[C---:B------:R-:W-:Y:S02]  /*9f40*/  FFMA.FTZ R70, R118.reuse, R222, -R70 ;  /* 0x000000de76467223 */ /* 0x040fe40000010846 */
[----:B------:R-:W-:Y:S02]  /*9f50*/  FFMA.FTZ R118, R118, R207, R117 ;  /* 0x000000cf76767223 */ /* 0x000fe40000010075 */
[----:B------:R-:W-:Y:S01]  /*9f60*/  FMUL.FTZ R117, R202, UR34 ;  /* 0x00000022ca757c20 */ /* 0x000fe20008410000 */
[----:B------:R-:W0:Y:S01]  /*9f70*/  LDS.64 R64, [R98.X16+0x4668] ;  /* 0x0046680062407984 */ /* 0x000e22000000ca00 */
[----:B------:R-:W-:-:S02]  /*9f80*/  FMUL.FTZ R69, R119, R208 ;  /* 0x000000d077457220 */ /* 0x000fc40000410000 */
[----:B------:R-:W-:Y:S02]  /*9f90*/  FFMA.FTZ R117, R215, UR35, R117 ;  /* 0x00000023d7757c23 */ /* 0x000fe40008010075 */
[-C--:B------:R-:W-:Y:S02]  /*9fa0*/  FMUL.FTZ R119, R119, R221.reuse ;  /* 0x000000dd77777220 */ /* 0x080fe40000410000 */
[C---:B------:R-:W-:Y:S02]  /*9fb0*/  FFMA.FTZ R69, R120.reuse, R221, -R69 ;  /* 0x000000dd78457223 */ /* 0x040fe40000010845 */
[----:B------:R-:W-:Y:S02]  /*9fc0*/  FFMA.FTZ R120, R120, R208, R119 ;  /* 0x000000d078787223 */ /* 0x000fe40000010077 */
[----:B------:R-:W-:Y:S02]  /*9fd0*/  FMUL.FTZ R119, R125, UR34 ;  /* 0x000000227d777c20 */ /* 0x000fe40008410000 */
        /* <DEDUP_REMOVED lines=11> */
[----:B------:R-:W-:-:S04]  /*a090*/  FMUL.FTZ R123, R212, UR34 ;  /* 0x00000022d47b7c20 */ /* 0x000fc80008410000 */
[----:B------:R-:W-:Y:S02]  /*a0a0*/  FFMA.FTZ R123, R217, UR35, R123 ;  /* 0x00000023d97b7c23 */ /* 0x000fe4000801007b */
[----:B0-----:R-:W-:-:S04]  /*a0b0*/  FMUL.FTZ R66, R65, -R111 ;  /* 0x8000006f41427220 */ /* 0x001fc80000410000 */
[C---:B------:R-:W-:Y:S02]  /*a0c0*/  FFMA.FTZ R66, R64.reuse, R110, -R66 ;  /* 0x0000006e40427223 */ /* 0x040fe40000010842 */
[----:B------:R-:W-:Y:S02]  /*a0d0*/  FMUL.FTZ R64, R64, -R111 ;  /* 0x8000006f40407220 */ /* 0x000fe40000410000 */
[----:B------:R-:W-:Y:S02]  /*a0e0*/  FMUL.FTZ R111, R109, R204 ;  /* 0x000000cc6d6f7220 */ /* 0x000fe40000410000 */
[----:B------:R-:W-:Y:S01]  /*a0f0*/  FFMA.FTZ R64, R65, R110, R64 ;  /* 0x0000006e41407223 */ /* 0x000fe20000010040 */
[----:B------:R-:W-:Y:S01]  /*a100*/  MOV R65, UR7 ;  /* 0x0000000700417c02 */ /* 0x000fe20008000f00 */
[C---:B------:R-:W-:Y:S02]  /*a110*/  FMUL.FTZ R110, R113.reuse, R205 ;  /* 0x000000cd716e7220 */ /* 0x040fe40000410000 */
[----:B------:R-:W-:-:S02]  /*a120*/  FMUL.FTZ R113, R113, R224 ;  /* 0x000000e071717220 */ /* 0x000fc40000410000 */
[C---:B------:R-:W-:Y:S01]  /*a130*/  FFMA.FTZ R110, R114.reuse, R224, -R110 ;  /* 0x000000e0726e7223 */ /* 0x040fe2000001086e */
[----:B------:R0:W-:Y:S01]  /*a140*/  @!P0 STS.128 [R65.X16+0x5c60], R60 ;  /* 0x005c603c41008388 */ /* 0x0001e2000000cc00 */
[----:B------:R-:W-:Y:S02]  /*a150*/  FFMA.FTZ R114, R114, R205, R113 ;  /* 0x000000cd72727223 */ /* 0x000fe40000010071 */
        /* <DEDUP_REMOVED lines=10> */
[CC--:B0-----:R-:W-:Y:S02]  /*a200*/  FMUL.FTZ R60, R137.reuse, R203.reuse ;  /* 0x000000cb893c7220 */ /* 0x0c1fe40000410000 */
[----:B------:R-:W-:Y:S02]  /*a210*/  FFMA.FTZ R111, R106, R228, R113 ;  /* 0x000000e46a6f7223 */ /* 0x000fe40000010071 */
[-C--:B------:R-:W-:Y:S02]  /*a220*/  FMUL.FTZ R137, R137, R216.reuse ;  /* 0x000000d889897220 */ /* 0x080fe40000410000 */
[----:B------:R-:W-:Y:S02]  /*a230*/  FMUL.FTZ R106, R203, UR34 ;  /* 0x00000022cb6a7c20 */ /* 0x000fe40008410000 */
[C---:B------:R-:W-:Y:S02]  /*a240*/  FFMA.FTZ R60, R138.reuse, R216, -R60 ;  /* 0x000000d88a3c7223 */ /* 0x040fe4000001083c */
[----:B------:R-:W-:-:S02]  /*a250*/  FFMA.FTZ R138, R138, R203, R137 ;  /* 0x000000cb8a8a7223 */ /* 0x000fc40000010089 */
[----:B------:R-:W-:Y:S02]  /*a260*/  FADD.FTZ R113, R76, R76 ;  /* 0x0000004c4c717221 */ /* 0x000fe40000010000 */
[----:B------:R-:W-:Y:S02]  /*a270*/  FFMA.FTZ R106, R216, UR35, R106 ;  /* 0x00000023d86a7c23 */ /* 0x000fe4000801006a */
[----:B------:R-:W-:Y:S02]  /*a280*/  FMUL.FTZ R61, R135, R202 ;  /* 0x000000ca873d7220 */ /* 0x000fe40000410000 */
[C---:B------:R-:W-:Y:S02]  /*a290*/  FFMA.FTZ R60, R113.reuse, R60, RZ ;  /* 0x0000003c713c7223 */ /* 0x040fe400000100ff */
[C---:B------:R-:W-:Y:S02]  /*a2a0*/  FFMA.FTZ R138, -R113.reuse, R138, RZ ;  /* 0x0000008a718a7223 */ /* 0x040fe400000101ff */
[----:B------:R-:W-:-:S02]  /*a2b0*/  FMUL.FTZ R115, R113, R115 ;  /* 0x0000007371737220 */ /* 0x000fc40000410000 */
[----:B------:R-:W-:Y:S02]  /*a2c0*/  FFMA.FTZ R106, -R113, R106, -RZ ;  /* 0x0000006a716a7223 */ /* 0x000fe400000109ff */
[-C--:B------:R-:W-:Y:S02]  /*a2d0*/  FFMA.FTZ R61, R136, R215.reuse, -R61 ;  /* 0x000000d7883d7223 */ /* 0x080fe4000001083d */
[----:B------:R-:W-:Y:S02]  /*a2e0*/  FADD.FTZ R113, R75, R75 ;  /* 0x0000004b4b717221 */ /* 0x000fe40000010000 */
[----:B------:R-:W-:Y:S02]  /*a2f0*/  FMUL.FTZ R135, R135, R215 ;  /* 0x000000d787877220 */ /* 0x000fe40000410000 */
[----:B------:R-:W-:Y:S02]  /*a300*/  FFMA.FTZ R60, R113, R61, R60 ;  /* 0x0000003d713c7223 */ /* 0x000fe4000001003c */
[----:B------:R-:W-:-:S02]  /*a310*/  FMUL.FTZ R61, R202, UR35 ;  /* 0x00000023ca3d7c20 */ /* 0x000fc40008410000 */
[----:B------:R-:W-:Y:S02]  /*a320*/  FFMA.FTZ R136, R136, R202, R135 ;  /* 0x000000ca88887223 */ /* 0x000fe40000010087 */
[----:B------:R-:W-:Y:S02]  /*a330*/  FFMA.FTZ R61, R215, UR34, -R61 ;  /* 0x00000022d73d7c23 */ /* 0x000fe4000801083d */
[----:B------:R-:W-:Y:S02]  /*a340*/  FMUL.FTZ R62, R133, R125 ;  /* 0x0000007d853e7220 */ /* 0x000fe40000410000 */
[C---:B------:R-:W-:Y:S02]  /*a350*/  FFMA.FTZ R136, -R113.reuse, R136, R138 ;  /* 0x0000008871887223 */ /* 0x040fe4000001018a */
[C---:B------:R-:W-:Y:S02]  /*a360*/  FMUL.FTZ R61, R113.reuse, R61 ;  /* 0x0000003d713d7220 */ /* 0x040fe40000410000 */
[----:B------:R-:W-:-:S02]  /*a370*/  FFMA.FTZ R113, -R113, R117, -RZ ;  /* 0x0000007571717223 */ /* 0x000fc400000109ff */
[-C--:B------:R-:W-:Y:S02]  /*a380*/  FFMA.FTZ R62, R134, R214.reuse, -R62 ;  /* 0x000000d6863e7223 */ /* 0x080fe4000001083e */
[----:B------:R-:W-:Y:S02]  /*a390*/  FADD.FTZ R117, R74, R74 ;  /* 0x0000004a4a757221 */ /* 0x000fe40000010000 */
[----:B------:R-:W-:Y:S02]  /*a3a0*/  FMUL.FTZ R133, R133, R214 ;  /* 0x000000d685857220 */ /* 0x000fe40000410000 */
[----:B------:R-:W-:Y:S02]  /*a3b0*/  FFMA.FTZ R60, R117, R62, R60 ;  /* 0x0000003e753c7223 */ /* 0x000fe4000001003c */
[----:B------:R-:W-:Y:S02]  /*a3c0*/  FMUL.FTZ R62, R125, UR35 ;  /* 0x000000237d3e7c20 */ /* 0x000fe40008410000 */
[----:B------:R-:W-:-:S02]  /*a3d0*/  FFMA.FTZ R134, R134, R125, R133 ;  /* 0x0000007d86867223 */ /* 0x000fc40000010085 */
[----:B------:R-:W-:Y:S02]  /*a3e0*/  FFMA.FTZ R62, R214, UR34, -R62 ;  /* 0x00000022d63e7c23 */ /* 0x000fe4000801083e */
[----:B------:R-:W-:Y:S02]  /*a3f0*/  FMUL.FTZ R63, R131, R124 ;  /* 0x0000007c833f7220 */ /* 0x000fe40000410000 */
[C---:B------:R-:W-:Y:S02]  /*a400*/  FFMA.FTZ R134, -R117.reuse, R134, R136 ;  /* 0x0000008675867223 */ /* 0x040fe40000010188 */
[C---:B------:R-:W-:Y:S02]  /*a410*/  FMUL.FTZ R62, R117.reuse, R62 ;  /* 0x0000003e753e7220 */ /* 0x040fe40000410000 */
[----:B------:R-:W-:Y:S02]  /*a420*/  FFMA.FTZ R117, -R117, R119, -RZ ;  /* 0x0000007775757223 */ /* 0x000fe400000109ff */
[----:B------:R-:W-:-:S02]  /*a430*/  FFMA.FTZ R63, R132, R213, -R63 ;  /* 0x000000d5843f7223 */ /* 0x000fc4000001083f */
[----:B------:R-:W-:Y:S02]  /*a440*/  FADD.FTZ R119, R73, R73 ;  /* 0x0000004949777221 */ /* 0x000fe40000010000 */
[----:B------:R-:W-:Y:S02]  /*a450*/  FMUL.FTZ R131, R131, R213 ;  /* 0x000000d583837220 */ /* 0x000fe40000410000 */
[----:B------:R-:W-:Y:S02]  /*a460*/  FFMA.FTZ R60, R119, R63, R60 ;  /* 0x0000003f773c7223 */ /* 0x000fe4000001003c */
[----:B------:R-:W-:Y:S02]  /*a470*/  FMUL.FTZ R63, R124, UR35 ;  /* 0x000000237c3f7c20 */ /* 0x000fe40008410000 */
[----:B------:R-:W-:Y:S02]  /*a480*/  FFMA.FTZ R132, R132, R124, R131 ;  /* 0x0000007c84847223 */ /* 0x000fe40000010083 */
[----:B------:R-:W-:-:S02]  /*a490*/  FFMA.FTZ R63, R213, UR34, -R63 ;  /* 0x00000022d53f7c23 */ /* 0x000fc4000801083f */
        /* <DEDUP_REMOVED lines=10> */
[----:B------:R-:W-:Y:S02]  /*a540*/  FFMA.FTZ R65, R217, UR34, -R65 ;  /* 0x00000022d9417c23 */ /* 0x000fe40008010841 */
[----:B------:R-:W-:-:S02]  /*a550*/  FADD.FTZ R195, R195, R66 ;  /* 0x00000042c3c37221 */ /* 0x000fc40000010000 */
        /* <DEDUP_REMOVED lines=8> */
[----:B------:R-:W-:Y:S02]  /*a5e0*/  FFMA.FTZ R128, R128, R211, R127 ;  /* 0x000000d380807223 */ /* 0x000fe4000001007f */
[C---:B------:R-:W-:Y:S02]  /*a5f0*/  FMUL.FTZ R66, R211.reuse, UR35 ;  /* 0x00000023d3427c20 */ /* 0x040fe40008410000 */
[----:B------:R-:W-:Y:S02]  /*a600*/  FMUL.FTZ R127, R211, UR34 ;  /* 0x00000022d37f7c20 */ /* 0x000fe40008410000 */
[----:B------:R-:W-:-:S02]  /*a610*/  FFMA.FTZ R66, R218, UR34, -R66 ;  /* 0x00000022da427c23 */ /* 0x000fc40008010842 */
[----:B------:R-:W-:Y:S02]  /*a620*/  FFMA.FTZ R127, R218, UR35, R127 ;  /* 0x00000023da7f7c23 */ /* 0x000fe4000801007f */
[C---:B------:R-:W-:Y:S02]  /*a630*/  FFMA.FTZ R128, -R123.reuse, R128, R130 ;  /* 0x000000807b807223 */ /* 0x040fe40000010182 */
[C---:B------:R-:W-:Y:S02]  /*a640*/  FMUL.FTZ R66, R123.reuse, R66 ;  /* 0x000000427b427220 */ /* 0x040fe40000410000 */
[----:B------:R-:W-:Y:S02]  /*a650*/  FFMA.FTZ R123, -R123, R127, -RZ ;  /* 0x0000007f7b7b7223 */ /* 0x000fe400000109ff */
[----:B------:R-:W-:Y:S02]  /*a660*/  FADD.FTZ R127, R58, R58 ;  /* 0x0000003a3a7f7221 */ /* 0x000fe40000010000 */
[----:B------:R-:W-:-:S02]  /*a670*/  FADD.FTZ R64, -R196, R64 ;  /* 0x00000040c4407221 */ /* 0x000fc40000010100 */
[C---:B------:R-:W-:Y:S02]  /*a680*/  FFMA.FTZ R60, R127.reuse, R67, R60 ;  /* 0x000000437f3c7223 */ /* 0x040fe4000001003c */
[----:B------:R-:W-:Y:S02]  /*a690*/  FFMA.FTZ R126, -R127, R126, R128 ;  /* 0x0000007e7f7e7223 */ /* 0x000fe40000010180 */
[C---:B------:R-:W-:Y:S02]  /*a6a0*/  FMUL.FTZ R67, R210.reuse, UR35 ;  /* 0x00000023d2437c20 */ /* 0x040fe40008410000 */
[----:B------:R-:W-:Y:S02]  /*a6b0*/  FMUL.FTZ R128, R210, UR34 ;  /* 0x00000022d2807c20 */ /* 0x000fe40008410000 */
[C---:B------:R-:W-:Y:S02]  /*a6c0*/  FFMA.FTZ R67, R219.reuse, UR34, -R67 ;  /* 0x00000022db437c23 */ /* 0x040fe40008010843 */
[----:B------:R-:W-:-:S02]  /*a6d0*/  FFMA.FTZ R128, R219, UR35, R128 ;  /* 0x00000023db807c23 */ /* 0x000fc40008010080 */
[C---:B------:R-:W-:Y:S02]  /*a6e0*/  FMUL.FTZ R67, R127.reuse, R67 ;  /* 0x000000437f437220 */ /* 0x040fe40000410000 */
[----:B------:R-:W-:Y:S02]  /*a6f0*/  FFMA.FTZ R127, -R127, R128, -RZ ;  /* 0x000000807f7f7223 */ /* 0x000fe400000109ff */
[----:B------:R-:W-:Y:S02]  /*a700*/  FADD.FTZ R128, R57, R57 ;  /* 0x0000003939807221 */ /* 0x000fe40000010000 */
[----:B------:R-:W-:Y:S02]  /*a710*/  FMUL.FTZ R130, R204, UR34 ;  /* 0x00000022cc827c20 */ /* 0x000fe40008410000 */
[C---:B------:R-:W-:Y:S02]  /*a720*/  FFMA.FTZ R60, R128.reuse, R68, R60 ;  /* 0x00000044803c7223 */ /* 0x040fe4000001003c */
[----:B------:R-:W-:-:S02]  /*a730*/  FFMA.FTZ R122, -R128, R122, R126 ;  /* 0x0000007a807a7223 */ /* 0x000fc4000001017e */
[C---:B------:R-:W-:Y:S02]  /*a740*/  FMUL.FTZ R68, R209.reuse, UR35 ;  /* 0x00000023d1447c20 */ /* 0x040fe40008410000 */
[----:B------:R-:W-:Y:S02]  /*a750*/  FMUL.FTZ R126, R209, UR34 ;  /* 0x00000022d17e7c20 */ /* 0x000fe40008410000 */
[C---:B------:R-:W-:Y:S02]  /*a760*/  FFMA.FTZ R68, R220.reuse, UR34, -R68 ;  /* 0x00000022dc447c23 */ /* 0x040fe40008010844 */
[----:B------:R-:W-:Y:S02]  /*a770*/  FFMA.FTZ R126, R220, UR35, R126 ;  /* 0x00000023dc7e7c23 */ /* 0x000fe4000801007e */
[C---:B------:R-:W-:Y:S02]  /*a780*/  FMUL.FTZ R68, R128.reuse, R68 ;  /* 0x0000004480447220 */ /* 0x040fe40000410000 */
[----:B------:R-:W-:-:S02]  /*a790*/  FFMA.FTZ R128, -R128, R126, -RZ ;  /* 0x0000007e80807223 */ /* 0x000fc400000109ff */
[----:B------:R-:W-:Y:S02]  /*a7a0*/  FADD.FTZ R126, R56, R56 ;  /* 0x00000038387e7221 */ /* 0x000fe40000010000 */
[----:B------:R-:W-:Y:S02]  /*a7b0*/  FFMA.FTZ R131, R225, UR35, R130 ;  /* 0x00000023e1837c23 */ /* 0x000fe40008010082 */
        /* <DEDUP_REMOVED lines=19> */
[----:B------:R-:W-:Y:S02]  /*a8f0*/  FADD.FTZ R214, -R14, R214 ;  /* 0x000000d60ed67221 */ /* 0x000fe40000010100 */
        /* <DEDUP_REMOVED lines=9> */
[----:B------:R-:W-:Y:S02]  /*a990*/  FADD.FTZ R213, -R13, R213 ;  /* 0x000000d50dd57221 */ /* 0x000fe40000010100 */
        /* <DEDUP_REMOVED lines=8> */
[C---:B------:R-:W-:Y:S02]  /*aa20*/  FMUL.FTZ R116, R139.reuse, -R195 ;  /* 0x800000c38b747220 */ /* 0x040fe40000410000 */
[----:B------:R-:W-:-:S02]  /*aa30*/  FMUL.FTZ R139, R139, -R64 ;  /* 0x800000408b8b7220 */ /* 0x000fc40000410000 */
[C---:B------:R-:W-:Y:S02]  /*aa40*/  FFMA.FTZ R116, R140.reuse, R64, R116 ;  /* 0x000000408c747223 */ /* 0x040fe40000010074 */
[----:B------:R-:W-:Y:S02]  /*aa50*/  FFMA.FTZ R139, R140, R195, -R139 ;  /* 0x000000c38c8b7223 */ /* 0x000fe4000001088b */
[----:B------:R-:W-:Y:S02]  /*aa60*/  FADD.FTZ R194, -R194, R116 ;  /* 0x00000074c2c27221 */ /* 0x000fe40000010100 */
[----:B------:R-:W-:Y:S02]  /*aa70*/  FADD.FTZ R116, R52, R52 ;  /* 0x0000003434747221 */ /* 0x000fe40000010000 */
[----:B------:R-:W-:Y:S02]  /*aa80*/  FADD.FTZ R193, R193, R139 ;  /* 0x0000008bc1c17221 */ /* 0x000fe40000010000 */
[----:B------:R-:W-:-:S02]  /*aa90*/  FFMA.FTZ R71, R116, R109, R71 ;  /* 0x0000006d74477223 */ /* 0x000fc40000010047 */
[C---:B------:R-:W-:Y:S02]  /*aaa0*/  FMUL.FTZ R109, R141.reuse, -R194 ;  /* 0x800000c28d6d7220 */ /* 0x040fe40000410000 */
[----:B------:R-:W-:Y:S02]  /*aab0*/  FFMA.FTZ R112, -R116, R112, R114 ;  /* 0x0000007074707223 */ /* 0x000fe40000010172 */
[-C--:B------:R-:W-:Y:S02]  /*aac0*/  FFMA.FTZ R114, R142, R193.reuse, -R109 ;  /* 0x000000c18e727223 */ /* 0x080fe4000001086d */
[----:B------:R-:W-:Y:S02]  /*aad0*/  FMUL.FTZ R129, R141, -R193 ;  /* 0x800000c18d817220 */ /* 0x000fe40000410000 */
[----:B------:R-:W-:Y:S02]  /*aae0*/  FADD.FTZ R191, R191, R114 ;  /* 0x00000072bfbf7221 */ /* 0x000fe40000010000 */
[----:B------:R-:W-:-:S02]  /*aaf0*/  FMUL.FTZ R114, R204, UR35 ;  /* 0x00000023cc727c20 */ /* 0x000fc40008410000 */
[----:B------:R-:W-:Y:S02]  /*ab00*/  FFMA.FTZ R129, R142, R194, R129 ;  /* 0x000000c28e817223 */ /* 0x000fe40000010081 */
[----:B------:R-:W-:Y:S02]  /*ab10*/  FFMA.FTZ R109, R225, UR34, -R114 ;  /* 0x00000022e16d7c23 */ /* 0x000fe40008010872 */
[----:B------:R-:W-:Y:S02]  /*ab20*/  FADD.FTZ R192, -R192, R129 ;  /* 0x00000081c0c07221 */ /* 0x000fe40000010100 */
[C---:B------:R-:W-:Y:S02]  /*ab30*/  FMUL.FTZ R109, R116.reuse, R109 ;  /* 0x0000006d746d7220 */ /* 0x040fe40000410000 */
[----:B------:R-:W-:Y:S02]  /*ab40*/  FFMA.FTZ R116, -R116, R131, -RZ ;  /* 0x0000008374747223 */ /* 0x000fe400000109ff */
[----:B------:R-:W-:-:S02]  /*ab50*/  FMUL.FTZ R131, R143, -R191 ;  /* 0x800000bf8f837220 */ /* 0x000fc40000410000 */
[-C--:B------:R-:W-:Y:S02]  /*ab60*/  FMUL.FTZ R129, R143, -R192.reuse ;  /* 0x800000c08f817220 */ /* 0x080fe40000410000 */
[C---:B------:R-:W-:Y:S02]  /*ab70*/  FFMA.FTZ R114, R144.reuse, R192, R131 ;  /* 0x000000c090727223 */ /* 0x040fe40000010083 */
[----:B------:R-:W-:Y:S02]  /*ab80*/  FFMA.FTZ R129, R144, R191, -R129 ;  /* 0x000000bf90817223 */ /* 0x000fe40000010881 */
[----:B------:R-:W-:Y:S02]  /*ab90*/  FADD.FTZ R165, -R165, R114 ;  /* 0x00000072a5a57221 */ /* 0x000fe40000010100 */
[----:B------:R-:W-:Y:S02]  /*aba0*/  FADD.FTZ R114, R51, R51 ;  /* 0x0000003333727221 */ /* 0x000fe40000010000 */
[----:B------:R-:W-:-:S02]  /*abb0*/  FADD.FTZ R166, R166, R129 ;  /* 0x00000081a6a67221 */ /* 0x000fc40000010000 */
[----:B------:R-:W-:Y:S02]  /*abc0*/  FFMA.FTZ R130, R114, R107, R71 ;  /* 0x0000006b72827223 */ /* 0x000fe40000010047 */
[C---:B------:R-:W-:Y:S02]  /*abd0*/  FMUL.FTZ R71, R145.reuse, -R165 ;  /* 0x800000a591477220 */ /* 0x040fe40000410000 */
[-C--:B------:R-:W-:Y:S02]  /*abe0*/  FMUL.FTZ R145, R145, -R166.reuse ;  /* 0x800000a691917220 */ /* 0x080fe40000410000 */
[----:B------:R-:W-:Y:S02]  /*abf0*/  FFMA.FTZ R71, R146, R166, -R71 ;  /* 0x000000a692477223 */ /* 0x000fe40000010847 */
[----:B------:R-:W-:Y:S02]  /*ac00*/  FMUL.FTZ R107, R227, UR34 ;  /* 0x00000022e36b7c20 */ /* 0x000fe40008410000 */
[----:B------:R-:W-:-:S02]  /*ac10*/  FADD.FTZ R168, R168, R71 ;  /* 0x00000047a8a87221 */ /* 0x000fc40000010000 */
[----:B------:R-:W-:Y:S02]  /*ac20*/  FMUL.FTZ R71, R227, UR35 ;  /* 0x00000023e3477c20 */ /* 0x000fe40008410000 */
[----:B------:R-:W-:Y:S02]  /*ac30*/  FFMA.FTZ R146, R146, R165, R145 ;  /* 0x000000a592927223 */ /* 0x000fe40000010091 */
[C---:B------:R-:W-:Y:S02]  /*ac40*/  FFMA.FTZ R71, R226.reuse, UR34, -R71 ;  /* 0x00000022e2477c23 */ /* 0x040fe40008010847 */
[----:B------:R-:W-:Y:S02]  /*ac50*/  FFMA.FTZ R129, R226, UR35, R107 ;  /* 0x00000023e2817c23 */ /* 0x000fe4000801006b */
[----:B------:R-:W-:Y:S02]  /*ac60*/  FMUL.FTZ R107, R114, R71 ;  /* 0x00000047726b7220 */ /* 0x000fe40000410000 */
[----:B------:R-:W-:-:S02]  /*ac70*/  FADD.FTZ R167, -R167, R146 ;  /* 0x00000092a7a77221 */ /* 0x000fc40000010100 */
[C---:B------:R-:W-:Y:S02]  /*ac80*/  FMUL.FTZ R71, R147.reuse, -R168 ;  /* 0x800000a893477220 */ /* 0x040fe40000410000 */
[----:B------:R-:W-:Y:S02]  /*ac90*/  FFMA.FTZ R108, -R114, R108, R112 ;  /* 0x0000006c726c7223 */ /* 0x000fe40000010170 */
[CC--:B------:R-:W-:Y:S02]  /*aca0*/  FFMA.FTZ R112, R148.reuse, R167.reuse, R71 ;  /* 0x000000a794707223 */ /* 0x0c0fe40000010047 */
[----:B------:R-:W-:Y:S02]  /*acb0*/  FMUL.FTZ R147, R147, -R167 ;  /* 0x800000a793937220 */ /* 0x000fe40000410000 */
[----:B------:R-:W-:Y:S02]  /*acc0*/  FADD.FTZ R169, -R169, R112 ;  /* 0x00000070a9a97221 */ /* 0x000fe40000010100 */
[----:B------:R-:W-:-:S02]  /*acd0*/  FFMA.FTZ R71, R148, R168, -R147 ;  /* 0x000000a894477223 */ /* 0x000fc40000010893 */
[----:B------:R-:W-:Y:S02]  /*ace0*/  FADD.FTZ R112, R50, R50 ;  /* 0x0000003232707221 */ /* 0x000fe40000010000 */
[----:B------:R-:W-:Y:S02]  /*acf0*/  FADD.FTZ R71, R170, R71 ;  /* 0x00000047aa477221 */ /* 0x000fe40000010000 */
[----:B------:R-:W-:Y:S02]  /*ad00*/  FFMA.FTZ R111, -R112, R111, R108 ;  /* 0x0000006f706f7223 */ /* 0x000fe4000001016c */
[C---:B------:R-:W-:Y:S02]  /*ad10*/  FMUL.FTZ R108, R149.reuse, -R169 ;  /* 0x800000a9956c7220 */ /* 0x040fe40000410000 */
[----:B------:R-:W-:Y:S02]  /*ad20*/  FFMA.FTZ R114, -R114, R129, -RZ ;  /* 0x0000008172727223 */ /* 0x000fe400000109ff */
[----:B------:R-:W-:-:S02]  /*ad30*/  FMUL.FTZ R149, R149, -R71 ;  /* 0x8000004795957220 */ /* 0x000fc40000410000 */
[----:B------:R-:W-:Y:S02]  /*ad40*/  FFMA.FTZ R129, R150, R71, -R108 ;  /* 0x0000004796817223 */ /* 0x000fe4000001086c */
[----:B------:R-:W-:Y:S02]  /*ad50*/  FMUL.FTZ R108, R228, UR35 ;  /* 0x00000023e46c7c20 */ /* 0x000fe40008410000 */
[----:B------:R-:W-:Y:S02]  /*ad60*/  FFMA.FTZ R150, R150, R169, R149 ;  /* 0x000000a996967223 */ /* 0x000fe40000010095 */
[----:B------:R-:W-:Y:S02]  /*ad70*/  FADD.FTZ R172, R172, R129 ;  /* 0x00000081acac7221 */ /* 0x000fe40000010000 */
[----:B------:R-:W-:Y:S02]  /*ad80*/  FFMA.FTZ R129, R229, UR34, -R108 ;  /* 0x00000022e5817c23 */ /* 0x000fe4000801086c */
[----:B------:R-:W-:-:S02]  /*ad90*/  FADD.FTZ R171, -R171, R150 ;  /* 0x00000096abab7221 */ /* 0x000fc40000010100 */
[----:B------:R-:W-:Y:S02]  /*ada0*/  FFMA.FTZ R105, R112, R105, R130 ;  /* 0x0000006970697223 */ /* 0x000fe40000010082 */
[----:B------:R-:W-:Y:S02]  /*adb0*/  FMUL.FTZ R130, R228, UR34 ;  /* 0x00000022e4827c20 */ /* 0x000fe40008410000 */
[----:B------:R-:W-:Y:S02]  /*adc0*/  FMUL.FTZ R108, R112, R129 ;  /* 0x00000081706c7220 */ /* 0x000fe40000410000 */
[C---:B------:R-:W-:Y:S02]  /*add0*/  FMUL.FTZ R129, R151.reuse, -R172 ;  /* 0x800000ac97817220 */ /* 0x040fe40000410000 */
[----:B------:R-:W-:Y:S02]  /*ade0*/  FMUL.FTZ R151, R151, -R171 ;  /* 0x800000ab97977220 */ /* 0x000fe40000410000 */
[----:B------:R-:W-:-:S02]  /*adf0*/  FFMA.FTZ R131, R229, UR35, R130 ;  /* 0x00000023e5837c23 */ /* 0x000fc40008010082 */
[----:B------:R-:W-:Y:S01]  /*ae00*/  FFMA.FTZ R130, R152, R171, R129 ;  /* 0x000000ab98827223 */ /* 0x000fe20000010081 */
[----:B------:R-:W-:Y:S01]  /*ae10*/  SHF.L.U32 R129, R98, 0x5, RZ ;  /* 0x0000000562817819 */ /* 0x000fe200000006ff */
[----:B------:R-:W-:Y:S02]  /*ae20*/  FFMA.FTZ R151, R152, R172, -R151 ;  /* 0x000000ac98977223 */ /* 0x000fe40000010897 */
[----:B------:R-:W-:Y:S01]  /*ae30*/  FADD.FTZ R173, -R173, R130 ;  /* 0x00000082adad7221 */ /* 0x000fe20000010100 */
[----:B------:R-:W-:Y:S01]  /*ae40*/  LEA.HI.SX32 R129, R129, R129, 0x1b ;  /* 0x0000008181817211 */ /* 0x000fe200078fdaff */
[----:B------:R-:W-:Y:S02]  /*ae50*/  FADD.FTZ R174, R174, R151 ;  /* 0x00000097aeae7221 */ /* 0x000fe40000010000 */
[----:B------:R-:W-:Y:S02]  /*ae60*/  FFMA.FTZ R112, -R112, R131, -RZ ;  /* 0x0000008370707223 */ /* 0x000fe400000109ff */
        /* <DEDUP_REMOVED lines=9> */
[C---:B------:R-:W-:Y:S01]  /*af00*/  FMUL.FTZ R130, R155.reuse, -R176 ;  /* 0x800000b09b827220 */ /* 0x040fe20000410000 */
[----:B------:R3:W-:Y:S01]  /*af10*/  STS [R129.X4+0x2120], R65 ;  /* 0x0021204181007388 */ /* 0x0007e20000004800 */
[----:B------:R-:W-:-:S02]  /*af20*/  FMUL.FTZ R155, R155, -R175 ;  /* 0x800000af9b9b7220 */ /* 0x000fc40000410000 */
[C---:B------:R-:W-:Y:S01]  /*af30*/  FFMA.FTZ R130, R156.reuse, R175, R130 ;  /* 0x000000af9c827223 */ /* 0x040fe20000010082 */
[----:B------:R4:W-:Y:S01]  /*af40*/  STS [R129.X4+0x2140], R60 ;  /* 0x0021403c81007388 */ /* 0x0009e20000004800 */
[----:B------:R-:W-:Y:S02]  /*af50*/  FFMA.FTZ R155, R156, R176, -R155 ;  /* 0x000000b09c9b7223 */ /* 0x000fe4000001089b */
[----:B------:R-:W-:Y:S01]  /*af60*/  FADD.FTZ R177, -R177, R130 ;  /* 0x00000082b1b17221 */ /* 0x000fe20000010100 */
[----:B------:R5:W-:Y:S01]  /*af70*/  STS [R129.X4+0x2130], R67 ;  /* 0x0021304381007388 */ /* 0x000be20000004800 */
[----:B0-----:R-:W-:Y:S02]  /*af80*/  FADD.FTZ R113, R178, R155 ;  /* 0x0000009bb2717221 */ /* 0x001fe40000010000 */
[C---:B-1----:R-:W-:Y:S01]  /*af90*/  FMUL.FTZ R61, R157.reuse, -R177 ;  /* 0x800000b19d3d7220 */ /* 0x042fe20000410000 */
        /* <DEDUP_REMOVED lines=11> */
[C---:B--2---:R-:W-:Y:S01]  /*b050*/  FFMA.FTZ R62, R160.reuse, R179, R61 ;  /* 0x000000b3a03e7223 */ /* 0x044fe2000001003d */
[----:B------:R2:W-:Y:S01]  /*b060*/  STS [R129.X4+0x2150], R70 ;  /* 0x0021504681007388 */ /* 0x0005e20000004800 */
[----:B---3--:R-:W-:Y:S02]  /*b070*/  FFMA.FTZ R65, R160, R180, -R159 ;  /* 0x000000b4a0417223 */ /* 0x008fe4000001089f */
[----:B------:R-:W-:Y:S01]  /*b080*/  FADD.FTZ R181, -R181, R62 ;  /* 0x0000003eb5b57221 */ /* 0x000fe20000010100 */
[----:B------:R-:W-:Y:S01]  /*b090*/  STS [R129.X4+0x2158], R110 ;  /* 0x0021586e81007388 */ /* 0x000fe20000004800 */
[----:B------:R-:W-:Y:S02]  /*b0a0*/  FADD.FTZ R65, R182, R65 ;  /* 0x00000041b6417221 */ /* 0x000fe40000010000 */
[C---:B----4-:R-:W-:Y:S01]  /*b0b0*/  FMUL.FTZ R60, R161.reuse, -R181 ;  /* 0x800000b5a13c7220 */ /* 0x050fe20000410000 */
[----:B------:R-:W-:Y:S01]  /*b0c0*/  STS [R129.X4+0x2104], R106 ;  /* 0x0021046a81007388 */ /* 0x000fe20000004800 */
[----:B------:R-:W-:-:S02]  /*b0d0*/  FMUL.FTZ R161, R161, -R65 ;  /* 0x80000041a1a17220 */ /* 0x000fc40000410000 */
[C---:B------:R-:W-:Y:S01]  /*b0e0*/  FFMA.FTZ R61, R162.reuse, R65, -R60 ;  /* 0x00000041a23d7223 */ /* 0x040fe2000001083c */
[----:B------:R-:W-:Y:S01]  /*b0f0*/  STS [R129.X4+0x2170], R108 ;  /* 0x0021706c81007388 */ /* 0x000fe20000004800 */
[----:B------:R-:W-:Y:S02]  /*b100*/  FFMA.FTZ R162, R162, R181, R161 ;  /* 0x000000b5a2a27223 */ /* 0x000fe400000100a1 */
[----:B------:R-:W-:Y:S01]  /*b110*/  FADD.FTZ R184, R184, R61 ;  /* 0x0000003db8b87221 */ /* 0x000fe20000010000 */
[----:B------:R-:W-:Y:S01]  /*b120*/  STS [R129.X4+0x2168], R107 ;  /* 0x0021686b81007388 */ /* 0x000fe20000004800 */
[----:B------:R-:W-:Y:S02]  /*b130*/  FADD.FTZ R183, -R183, R162 ;  /* 0x000000a2b7b77221 */ /* 0x000fe40000010100 */
[C---:B------:R-:W-:Y:S01]  /*b140*/  FMUL.FTZ R60, R163.reuse, -R184 ;  /* 0x800000b8a33c7220 */ /* 0x040fe20000410000 */
[----:B------:R-:W-:Y:S01]  /*b150*/  STS [R129.X4+0x2160], R109 ;  /* 0x0021606d81007388 */ /* 0x000fe20000004800 */
[----:B------:R-:W-:-:S02]  /*b160*/  FMUL.FTZ R163, R163, -R183 ;  /* 0x800000b7a3a37220 */ /* 0x000fc40000410000 */
[C---:B------:R-:W-:Y:S01]  /*b170*/  FFMA.FTZ R60, R164.reuse, R183, R60 ;  /* 0x000000b7a43c7223 */ /* 0x040fe2000001003c */
[----:B------:R-:W-:Y:S01]  /*b180*/  STS [R129.X4+0x2174], R112 ;  /* 0x0021747081007388 */ /* 0x000fe20000004800 */
[----:B-----5:R-:W-:Y:S02]  /*b190*/  FFMA.FTZ R67, R164, R184, -R163 ;  /* 0x000000b8a4437223 */ /* 0x020fe400000108a3 */
[----:B------:R-:W-:Y:S01]  /*b1a0*/  FMUL.FTZ R61, R232, UR35 ;  /* 0x00000023e83d7c20 */ /* 0x000fe20008410000 */
[----:B------:R-:W-:Y:S01]  /*b1b0*/  STS [R129.X4+0x216c], R114 ;  /* 0x00216c7281007388 */ /* 0x000fe20000004800 */
[----:B------:R-:W-:Y:S02]  /*b1c0*/  FADD.FTZ R185, -R185, R60 ;  /* 0x0000003cb9b97221 */ /* 0x000fe40000010100 */
[----:B------:R-:W-:Y:S01]  /*b1d0*/  FADD.FTZ R67, R186, R67 ;  /* 0x00000043ba437221 */ /* 0x000fe20000010000 */
[----:B------:R-:W-:Y:S01]  /*b1e0*/  STS [R129.X4+0x2100], R115 ;  /* 0x0021007381007388 */ /* 0x000fe20000004800 */
[----:B0-----:R-:W-:-:S02]  /*b1f0*/  FADD.FTZ R66, R49, R49 ;  /* 0x0000003131427221 */ /* 0x001fc40000010000 */
[----:B------:R-:W-:Y:S01]  /*b200*/  FFMA.FTZ R61, R230, UR34, -R61 ;  /* 0x00000022e63d7c23 */ /* 0x000fe2000801083d */
[----:B------:R-:W-:Y:S01]  /*b210*/  STS [R129.X4+0x2114], R117 ;  /* 0x0021147581007388 */ /* 0x000fe20000004800 */
[C---:B------:R-:W-:Y:S02]  /*b220*/  FMUL.FTZ R60, R99.reuse, -R185 ;  /* 0x800000b9633c7220 */ /* 0x040fe40000410000 */
[----:B------:R-:W-:Y:S01]  /*b230*/  FMUL.FTZ R99, R99, -R67 ;  /* 0x8000004363637220 */ /* 0x000fe20000410000 */
[----:B------:R-:W-:Y:S01]  /*b240*/  STS [R129.X4+0x2164], R116 ;  /* 0x0021647481007388 */ /* 0x000fe20000004800 */
[----:B-1----:R-:W-:Y:S01]  /*b250*/  FMUL.FTZ R69, R232, UR34 ;  /* 0x00000022e8457c20 */ /* 0x002fe20008410000 */
[----:B------:R-:W-:Y:S01]  /*b260*/  ULDC UR34, c[0x0][0x168] ;  /* 0x00005a0000227ab9 */ /* 0x000fe20000000800 */
[----:B------:R-:W-:Y:S01]  /*b270*/  FMUL.FTZ R62, R66, R61 ;  /* 0x0000003d423e7220 */ /* 0x000fe20000410000 */
[----:B------:R-:W-:Y:S01]  /*b280*/  STS [R129.X4+0x211c], R119 ;  /* 0x00211c7781007388 */ /* 0x000fe20000004800 */
[----:B------:R-:W-:Y:S01]  /*b290*/  FMUL.FTZ R63, R195, UR43 ;  /* 0x0000002bc33f7c20 */ /* 0x000fe20008410000 */
[----:B------:R-:W-:Y:S01]  /*b2a0*/  UIADD3 UR34, -UR25, UR34, URZ ;  /* 0x0000002219227290 */ /* 0x000fe2000fffe13f */
[C---:B------:R-:W-:Y:S01]  /*b2b0*/  FFMA.FTZ R61, R100.reuse, R67, -R60 ;  /* 0x00000043643d7223 */ /* 0x040fe2000001083c */
[----:B------:R0:W-:Y:S01]  /*b2c0*/  STS [R129.X4+0x2178], R62 ;  /* 0x0021783e81007388 */ /* 0x0001e20000004800 */
[----:B------:R-:W-:-:S02]  /*b2d0*/  FFMA.FTZ R100, R100, R185, R99 ;  /* 0x000000b964647223 */ /* 0x000fc40000010063 */
[----:B------:R-:W-:Y:S01]  /*b2e0*/  FFMA.FTZ R99, R230, UR35, R69 ;  /* 0x00000023e6637c23 */ /* 0x000fe20008010045 */
[----:B------:R-:W-:Y:S01]  /*b2f0*/  STS [R129.X4+0x2154], R120 ;  /* 0x0021547881007388 */ /* 0x000fe20000004800 */
[C---:B------:R-:W-:Y:S02]  /*b300*/  FMUL.FTZ R60, R64.reuse, UR43 ;  /* 0x0000002b403c7c20 */ /* 0x040fe40008410000 */
[----:B------:R-:W-:Y:S01]  /*b310*/  FFMA.FTZ R69, R64, UR39, -R63 ;  /* 0x0000002740457c23 */ /* 0x000fe2000801083f */
[----:B------:R-:W-:Y:S01]  /*b320*/  STS [R129.X4+0x215c], R118 ;  /* 0x00215c7681007388 */ /* 0x000fe20000004800 */
[----:B------:R-:W-:Y:S02]  /*b330*/  FADD.FTZ R68, -R0, R230 ;  /* 0x000000e600447221 */ /* 0x000fe40000010100 */
[----:B------:R-:W-:Y:S01]  /*b340*/  FFMA.FTZ R63, R195, UR39, R60 ;  /* 0x00000027c33f7c23 */ /* 0x000fe2000801003c */
[----:B------:R-:W-:Y:S01]  /*b350*/  STS [R129.X4+0x2144], R126 ;  /* 0x0021447e81007388 */ /* 0x000fe20000004800 */
[----:B------:R-:W-:-:S02]  /*b360*/  FMUL.FTZ R69, R232, R69 ;  /* 0x00000045e8457220 */ /* 0x000fc40000410000 */
[----:B------:R-:W-:Y:S01]  /*b370*/  FADD.FTZ R187, -R187, R100 ;  /* 0x00000064bbbb7221 */ /* 0x000fe20000010100 */
[----:B------:R-:W-:Y:S01]  /*b380*/  STS [R129.X4+0x2124], R121 ;  /* 0x0021247981007388 */ /* 0x000fe20000004800 */
[----:B------:R-:W-:Y:S02]  /*b390*/  FFMA.FTZ R100, R63, R68, R69 ;  /* 0x000000443f647223 */ /* 0x000fe40000010045 */
[----:B------:R-:W-:Y:S01]  /*b3a0*/  FMUL.FTZ R63, R193, UR43 ;  /* 0x0000002bc13f7c20 */ /* 0x000fe20008410000 */
[----:B------:R-:W-:Y:S01]  /*b3b0*/  STS [R129.X4+0x212c], R123 ;  /* 0x00212c7b81007388 */ /* 0x000fe20000004800 */
[----:B------:R-:W-:Y:S02]  /*b3c0*/  FADD.FTZ R188, R188, R61 ;  /* 0x0000003dbcbc7221 */ /* 0x000fe40000010000 */
[----:B------:R-:W-:Y:S01]  /*b3d0*/  FFMA.FTZ R63, R194, UR39, -R63 ;  /* 0x00000027c23f7c23 */ /* 0x000fe2000801083f */
[----:B------:R-:W-:Y:S01]  /*b3e0*/  STS [R129.X4+0x214c], R122 ;  /* 0x00214c7a81007388 */ /* 0x000fe20000004800 */
[----:B------:R-:W-:-:S02]  /*b3f0*/  FMUL.FTZ R60, R102, -R187 ;  /* 0x800000bb663c7220 */ /* 0x000fc40000410000 */
[----:B------:R-:W-:Y:S01]  /*b400*/  FMUL.FTZ R102, R102, -R188 ;  /* 0x800000bc66667220 */ /* 0x000fe20000410000 */
[----:B------:R-:W-:Y:S01]  /*b410*/  STS [R129.X4+0x213c], R128 ;  /* 0x00213c8081007388 */ /* 0x000fe20000004800 */
[----:B--2---:R-:W-:Y:S02]  /*b420*/  FMUL.FTZ R70, R228, R63 ;  /* 0x0000003fe4467220 */ /* 0x004fe40000410000 */
[----:B------:R-:W-:Y:S01]  /*b430*/  FADD.FTZ R63, R91, UR5 ;  /* 0x000000055b3f7e21 */ /* 0x000fe20008010000 */
[----:B------:R-:W-:Y:S01]  /*b440*/  STS [R129.X4+0x2134], R127 ;  /* 0x0021347f81007388 */ /* 0x000fe20000004800 */
[----:B------:R-:W-:Y:S02]  /*b450*/  FADD.FTZ R61, R78, UR5 ;  /* 0x000000054e3d7e21 */ /* 0x000fe40008010000 */
[----:B0-----:R-:W-:Y:S02]  /*b460*/  FFMA.FTZ R62, -R66, R99, -RZ ;  /* 0x00000063423e7223 */ /* 0x001fe400000109ff */
[----:B------:R-:W-:-:S02]  /*b470*/  FFMA.FTZ R102, R101, R187, R102 ;  /* 0x000000bb65667223 */ /* 0x000fc40000010066 */
[-C--:B------:R-:W-:Y:S01]  /*b480*/  FFMA.FTZ R69, R101, R188.reuse, -R60 ;  /* 0x000000bc65457223 */ /* 0x080fe2000001083c */
[----:B------:R0:W-:Y:S01]  /*b490*/  STS [R129.X4+0x217c], R62 ;  /* 0x00217c3e81007388 */ /* 0x0001e20000004800 */
[----:B------:R-:W-:Y:S02]  /*b4a0*/  FMUL.FTZ R99, R63, R188 ;  /* 0x000000bc3f637220 */ /* 0x000fe40000410000 */
[----:B------:R-:W-:Y:S02]  /*b4b0*/  FMUL.FTZ R134, R61, R194 ;  /* 0x000000c23d867220 */ /* 0x000fe40000410000 */
[----:B------:R-:W-:Y:S02]  /*b4c0*/  FADD.FTZ R189, -R189, R102 ;  /* 0x00000066bdbd7221 */ /* 0x000fe40000010100 */
[----:B------:R-:W-:Y:S02]  /*b4d0*/  FADD.FTZ R110, R92, UR5 ;  /* 0x000000055c6e7e21 */ /* 0x000fe40008010000 */
[----:B------:R-:W-:-:S02]  /*b4e0*/  FADD.FTZ R69, R190, R69 ;  /* 0x00000045be457221 */ /* 0x000fc40000010000 */
[----:B------:R-:W-:Y:S02]  /*b4f0*/  FADD.FTZ R102, -R15, R215 ;  /* 0x000000d70f667221 */ /* 0x000fe40000010100 */
[----:B------:R-:W-:Y:S02]  /*b500*/  FMUL.FTZ R63, R63, R187 ;  /* 0x000000bb3f3f7220 */ /* 0x000fe40000410000 */
[----:B0-----:R-:W-:Y:S02]  /*b510*/  FMUL.FTZ R62, R202, R99 ;  /* 0x00000063ca3e7220 */ /* 0x001fe40000410000 */
[----:B------:R-:W-:Y:S02]  /*b520*/  FMUL.FTZ R61, R61, R193 ;  /* 0x000000c13d3d7220 */ /* 0x000fe40000410000 */
[----:B------:R-:W-:Y:S02]  /*b530*/  FADD.FTZ R229, -R2, R229 ;  /* 0x000000e502e57221 */ /* 0x000fe40000010100 */
[----:B------:R-:W-:-:S02]  /*b540*/  FMUL.FTZ R106, R228, R134 ;  /* 0x00000086e46a7220 */ /* 0x000fc40000410000 */
[C---:B------:R-:W-:Y:S02]  /*b550*/  FMUL.FTZ R60, R110.reuse, R189 ;  /* 0x000000bd6e3c7220 */ /* 0x040fe40000410000 */
[----:B------:R-:W-:Y:S02]  /*b560*/  FMUL.FTZ R101, R110, R69 ;  /* 0x000000456e657220 */ /* 0x000fe40000410000 */
[----:B------:R-:W-:Y:S02]  /*b570*/  FFMA.FTZ R110, R102, R63, -R62 ;  /* 0x0000003f666e7223 */ /* 0x000fe4000001083e */
[C---:B------:R-:W-:Y:S02]  /*b580*/  FADD.FTZ R34, R61.reuse, R34 ;  /* 0x000000223d227221 */ /* 0x040fe40000010000 */
[----:B------:R-:W-:Y:S02]  /*b590*/  FMUL.FTZ R228, R228, R61 ;  /* 0x0000003de4e47220 */ /* 0x000fe40000410000 */
[----:B------:R-:W-:-:S02]  /*b5a0*/  FFMA.FTZ R106, R61, R229, R106 ;  /* 0x000000e53d6a7223 */ /* 0x000fc4000001006a */
[----:B------:R-:W-:Y:S02]  /*b5b0*/  FMUL.FTZ R63, R202, R63 ;  /* 0x0000003fca3f7220 */ /* 0x000fe40000410000 */
[----:B------:R-:W-:Y:S02]  /*b5c0*/  FMUL.FTZ R61, R203, R60 ;  /* 0x0000003ccb3d7220 */ /* 0x000fe40000410000 */
[----:B------:R-:W-:Y:S02]  /*b5d0*/  FADD.FTZ R108, R90, UR5 ;  /* 0x000000055a6c7e21 */ /* 0x000fe40008010000 */
[----:B------:R-:W-:Y:S02]  /*b5e0*/  FFMA.FTZ R62, R99, R102, R63 ;  /* 0x00000066633e7223 */ /* 0x000fe4000001003f */
[----:B------:R-:W-:Y:S02]  /*b5f0*/  FFMA.FTZ R61, R101, R216, R61 ;  /* 0x000000d8653d7223 */ /* 0x000fe4000001003d */
[----:B------:R-:W-:-:S02]  /*b600*/  FMUL.FTZ R63, R203, R101 ;  /* 0x00000065cb3f7220 */ /* 0x000fc40000410000 */
[----:B------:R-:W-:Y:S02]  /*b610*/  FMUL.FTZ R107, R108, R67 ;  /* 0x000000436c6b7220 */ /* 0x000fe40000410000 */
[----:B------:R-:W-:Y:S02]  /*b620*/  FADD.FTZ R61, RZ, R61 ;  /* 0x0000003dff3d7221 */ /* 0x000fe40000010000 */
[----:B------:R-:W-:Y:S02]  /*b630*/  FFMA.FTZ R63, R216, R60, -R63 ;  /* 0x0000003cd83f7223 */ /* 0x000fe4000001083f */
[----:B------:R-:W-:Y:S02]  /*b640*/  FMUL.FTZ R108, R108, R185 ;  /* 0x000000b96c6c7220 */ /* 0x000fe40000410000 */
[----:B------:R-:W-:Y:S02]  /*b650*/  FMUL.FTZ R109, R125, R107 ;  /* 0x0000006b7d6d7220 */ /* 0x000fe40000410000 */
[----:B------:R-:W-:-:S02]  /*b660*/  FADD.FTZ R112, R89, UR5 ;  /* 0x0000000559707e21 */ /* 0x000fc40008010000 */
[----:B------:R-:W-:Y:S02]  /*b670*/  FADD.FTZ R61, R61, R62 ;  /* 0x0000003e3d3d7221 */ /* 0x000fe40000010000 */
[----:B------:R-:W-:Y:S02]  /*b680*/  FADD.FTZ R63, RZ, R63 ;  /* 0x0000003fff3f7221 */ /* 0x000fe40000010000 */
[-C--:B------:R-:W-:Y:S02]  /*b690*/  FFMA.FTZ R62, R214, R108.reuse, -R109 ;  /* 0x0000006cd63e7223 */ /* 0x080fe4000001086d */
[----:B------:R-:W-:Y:S02]  /*b6a0*/  FMUL.FTZ R60, R125, R108 ;  /* 0x0000006c7d3c7220 */ /* 0x000fe40000410000 */
[----:B------:R-:W-:Y:S02]  /*b6b0*/  FMUL.FTZ R108, R112, R184 ;  /* 0x000000b8706c7220 */ /* 0x000fe40000410000 */
[----:B------:R-:W-:-:S02]  /*b6c0*/  FADD.FTZ R114, R88, UR5 ;  /* 0x0000000558727e21 */ /* 0x000fc40008010000 */
[----:B------:R-:W-:Y:S02]  /*b6d0*/  FADD.FTZ R63, R63, R110 ;  /* 0x0000006e3f3f7221 */ /* 0x000fe40000010000 */
[----:B------:R-:W-:Y:S02]  /*b6e0*/  FFMA.FTZ R60, R107, R214, R60 ;  /* 0x000000d66b3c7223 */ /* 0x000fe4000001003c */
[----:B------:R-:W-:Y:S02]  /*b6f0*/  FMUL.FTZ R109, R112, R183 ;  /* 0x000000b7706d7220 */ /* 0x000fe40000410000 */
[----:B------:R-:W-:Y:S02]  /*b700*/  FMUL.FTZ R112, R124, R108 ;  /* 0x0000006c7c707220 */ /* 0x000fe40000410000 */
[----:B------:R-:W-:Y:S02]  /*b710*/  FMUL.FTZ R115, R114, R65 ;  /* 0x0000004172737220 */ /* 0x000fe40000410000 */
[----:B------:R-:W-:-:S02]  /*b720*/  FADD.FTZ R62, R63, R62 ;  /* 0x0000003e3f3e7221 */ /* 0x000fc40000010000 */
[----:B------:R-:W-:Y:S02]  /*b730*/  FADD.FTZ R60, R61, R60 ;  /* 0x0000003c3d3c7221 */ /* 0x000fe40000010000 */
[----:B------:R-:W-:Y:S02]  /*b740*/  FMUL.FTZ R63, R114, R181 ;  /* 0x000000b5723f7220 */ /* 0x000fe40000410000 */
[----:B------:R-:W-:Y:S02]  /*b750*/  FFMA.FTZ R61, R213, R109, -R112 ;  /* 0x0000006dd53d7223 */ /* 0x000fe40000010870 */
[----:B------:R-:W-:Y:S02]  /*b760*/  FADD.FTZ R110, -R12, R217 ;  /* 0x000000d90c6e7221 */ /* 0x000fe40000010100 */
[----:B------:R-:W-:Y:S02]  /*b770*/  FMUL.FTZ R114, R212, R115 ;  /* 0x00000073d4727220 */ /* 0x000fe40000410000 */
[----:B------:R-:W-:-:S02]  /*b780*/  FMUL.FTZ R109, R124, R109 ;  /* 0x0000006d7c6d7220 */ /* 0x000fc40000410000 */
[----:B------:R-:W-:Y:S02]  /*b790*/  FADD.FTZ R117, R87, UR5 ;  /* 0x0000000557757e21 */ /* 0x000fe40008010000 */
[----:B------:R-:W-:Y:S02]  /*b7a0*/  FFMA.FTZ R116, R110, R63, -R114 ;  /* 0x0000003f6e747223 */ /* 0x000fe40000010872 */
[----:B------:R-:W-:Y:S02]  /*b7b0*/  FFMA.FTZ R109, R108, R213, R109 ;  /* 0x000000d56c6d7223 */ /* 0x000fe4000001006d */
[----:B------:R-:W-:Y:S02]  /*b7c0*/  FMUL.FTZ R63, R212, R63 ;  /* 0x0000003fd43f7220 */ /* 0x000fe40000410000 */
[----:B------:R-:W-:Y:S02]  /*b7d0*/  FMUL.FTZ R114, R117, R179 ;  /* 0x000000b375727220 */ /* 0x000fe40000410000 */
[----:B------:R-:W-:-:S02]  /*b7e0*/  FADD.FTZ R60, R60, R109 ;  /* 0x0000006d3c3c7221 */ /* 0x000fc40000010000 */
[----:B------:R-:W-:Y:S02]  /*b7f0*/  FMUL.FTZ R112, R117, R180 ;  /* 0x000000b475707220 */ /* 0x000fe40000410000 */
[----:B------:R-:W-:Y:S02]  /*b800*/  FADD.FTZ R61, R62, R61 ;  /* 0x0000003d3e3d7221 */ /* 0x000fe40000010000 */
[----:B------:R-:W-:Y:S02]  /*b810*/  FFMA.FTZ R63, R115, R110, R63 ;  /* 0x0000006e733f7223 */ /* 0x000fe4000001003f */
[----:B------:R-:W-:Y:S02]  /*b820*/  FADD.FTZ R119, -R11, R218 ;  /* 0x000000da0b777221 */ /* 0x000fe40000010100 */
[----:B------:R-:W-:Y:S02]  /*b830*/  FADD.FTZ R120, R86, UR5 ;  /* 0x0000000556787e21 */ /* 0x000fe40008010000 */
[----:B------:R-:W-:-:S02]  /*b840*/  FMUL.FTZ R62, R211, R114 ;  /* 0x00000072d33e7220 */ /* 0x000fc40000410000 */
[----:B------:R-:W-:Y:S02]  /*b850*/  FMUL.FTZ R109, R211, R112 ;  /* 0x00000070d36d7220 */ /* 0x000fe40000410000 */
[----:B------:R-:W-:Y:S02]  /*b860*/  FADD.FTZ R60, R60, R63 ;  /* 0x0000003f3c3c7221 */ /* 0x000fe40000010000 */
[----:B------:R-:W-:Y:S02]  /*b870*/  FMUL.FTZ R117, R120, R113 ;  /* 0x0000007178757220 */ /* 0x000fe40000410000 */
[----:B------:R-:W-:Y:S02]  /*b880*/  FFMA.FTZ R63, R112, R119, R62 ;  /* 0x00000077703f7223 */ /* 0x000fe4000001003e */
[----:B------:R-:W-:Y:S02]  /*b890*/  FFMA.FTZ R118, R119, R114, -R109 ;  /* 0x0000007277767223 */ /* 0x000fe4000001086d */
        /* <DEDUP_REMOVED lines=8> */
[----:B------:R-:W-:Y:S02]  /*b920*/  FMUL.FTZ R116, R63, R176 ;  /* 0x000000b03f747220 */ /* 0x000fe40000410000 */
[----:B------:R-:W-:Y:S02]  /*b930*/  FADD.FTZ R61, R61, R118 ;  /* 0x000000763d3d7221 */ /* 0x000fe40000010000 */
[----:B------:R-:W-:Y:S02]  /*b940*/  FADD.FTZ R126, R84, UR5 ;  /* 0x00000005547e7e21 */ /* 0x000fe40008010000 */
[----:B------:R-:W-:Y:S02]  /*b950*/  FMUL.FTZ R118, R63, R175 ;  /* 0x000000af3f767220 */ /* 0x000fe40000410000 */
[----:B------:R-:W-:-:S02]  /*b960*/  FADD.FTZ R121, -R9, R220 ;  /* 0x000000dc09797221 */ /* 0x000fc40000010100 */
[----:B------:R-:W-:Y:S02]  /*b970*/  FFMA.FTZ R109, R117, R114, R109 ;  /* 0x00000072756d7223 */ /* 0x000fe4000001006d */
[----:B------:R-:W-:Y:S02]  /*b980*/  FMUL.FTZ R63, R209, R116 ;  /* 0x00000074d13f7220 */ /* 0x000fe40000410000 */
[----:B------:R-:W-:Y:S02]  /*b990*/  FMUL.FTZ R123, R126, R174 ;  /* 0x000000ae7e7b7220 */ /* 0x000fe40000410000 */
[----:B------:R-:W-:Y:S02]  /*b9a0*/  FADD.FTZ R60, R60, R109 ;  /* 0x0000006d3c3c7221 */ /* 0x000fe40000010000 */
[-C--:B------:R-:W-:Y:S02]  /*b9b0*/  FFMA.FTZ R122, R121, R118.reuse, -R63 ;  /* 0x00000076797a7223 */ /* 0x080fe4000001083f */
[----:B------:R-:W-:-:S02]  /*b9c0*/  FMUL.FTZ R118, R209, R118 ;  /* 0x00000076d1767220 */ /* 0x000fc40000410000 */
[----:B------:R-:W-:Y:S02]  /*b9d0*/  FMUL.FTZ R109, R126, R173 ;  /* 0x000000ad7e6d7220 */ /* 0x000fe40000410000 */
[----:B------:R-:W-:Y:S02]  /*b9e0*/  FADD.FTZ R120, -R8, R221 ;  /* 0x000000dd08787221 */ /* 0x000fe40000010100 */
[----:B------:R-:W-:Y:S02]  /*b9f0*/  FMUL.FTZ R126, R208, R123 ;  /* 0x0000007bd07e7220 */ /* 0x000fe40000410000 */
[----:B------:R-:W-:Y:S02]  /*ba00*/  FADD.FTZ R128, R83, UR5 ;  /* 0x0000000553807e21 */ /* 0x000fe40008010000 */
[----:B------:R-:W-:Y:S02]  /*ba10*/  FADD.FTZ R61, R61, R62 ;  /* 0x0000003e3d3d7221 */ /* 0x000fe40000010000 */
[----:B------:R-:W-:-:S02]  /*ba20*/  FFMA.FTZ R63, R116, R121, R118 ;  /* 0x00000079743f7223 */ /* 0x000fc40000010076 */
[-C--:B------:R-:W-:Y:S02]  /*ba30*/  FFMA.FTZ R62, R120, R109.reuse, -R126 ;  /* 0x0000006d783e7223 */ /* 0x080fe4000001087e */
[----:B------:R-:W-:Y:S02]  /*ba40*/  FMUL.FTZ R118, R128, R172 ;  /* 0x000000ac80767220 */ /* 0x000fe40000410000 */
[----:B------:R-:W-:Y:S02]  /*ba50*/  FMUL.FTZ R109, R208, R109 ;  /* 0x0000006dd06d7220 */ /* 0x000fe40000410000 */
[----:B------:R-:W-:Y:S02]  /*ba60*/  FADD.FTZ R61, R61, R122 ;  /* 0x0000007a3d3d7221 */ /* 0x000fe40000010000 */
[----:B------:R-:W-:Y:S02]  /*ba70*/  FADD.FTZ R122, R82, UR5 ;  /* 0x00000005527a7e21 */ /* 0x000fe40008010000 */
[----:B------:R-:W-:-:S02]  /*ba80*/  FADD.FTZ R60, R60, R63 ;  /* 0x0000003f3c3c7221 */ /* 0x000fc40000010000 */
[----:B------:R-:W-:Y:S02]  /*ba90*/  FADD.FTZ R127, -R7, R222 ;  /* 0x000000de077f7221 */ /* 0x000fe40000010100 */
[----:B------:R-:W-:Y:S02]  /*baa0*/  FMUL.FTZ R126, R128, R171 ;  /* 0x000000ab807e7220 */ /* 0x000fe40000410000 */
[----:B------:R-:W-:Y:S02]  /*bab0*/  FMUL.FTZ R63, R207, R118 ;  /* 0x00000076cf3f7220 */ /* 0x000fe40000410000 */
[----:B------:R-:W-:Y:S02]  /*bac0*/  FFMA.FTZ R109, R123, R120, R109 ;  /* 0x000000787b6d7223 */ /* 0x000fe4000001006d */
[----:B------:R-:W-:Y:S02]  /*bad0*/  FMUL.FTZ R129, R122, R71 ;  /* 0x000000477a817220 */ /* 0x000fe40000410000 */
[----:B------:R-:W-:-:S02]  /*bae0*/  FFMA.FTZ R128, R127, R126, -R63 ;  /* 0x0000007e7f807223 */ /* 0x000fc4000001083f */
[----:B------:R-:W-:Y:S02]  /*baf0*/  FADD.FTZ R60, R60, R109 ;  /* 0x0000006d3c3c7221 */ /* 0x000fe40000010000 */
[----:B------:R-:W-:Y:S02]  /*bb00*/  FMUL.FTZ R63, R207, R126 ;  /* 0x0000007ecf3f7220 */ /* 0x000fe40000410000 */
[----:B------:R-:W-:Y:S02]  /*bb10*/  FADD.FTZ R126, -R6, R223 ;  /* 0x000000df067e7221 */ /* 0x000fe40000010100 */
[----:B------:R-:W-:Y:S02]  /*bb20*/  FMUL.FTZ R109, R122, R169 ;  /* 0x000000a97a6d7220 */ /* 0x000fe40000410000 */
[----:B------:R-:W-:Y:S02]  /*bb30*/  FMUL.FTZ R130, R206, R129 ;  /* 0x00000081ce827220 */ /* 0x000fe40000410000 */
[----:B------:R-:W-:-:S02]  /*bb40*/  FADD.FTZ R131, R81, UR5 ;  /* 0x0000000551837e21 */ /* 0x000fc40008010000 */
[----:B------:R-:W-:Y:S02]  /*bb50*/  FFMA.FTZ R130, R126, R109, -R130 ;  /* 0x0000006d7e827223 */ /* 0x000fe40000010882 */
[----:B------:R-:W-:Y:S02]  /*bb60*/  FFMA.FTZ R63, R118, R127, R63 ;  /* 0x0000007f763f7223 */ /* 0x000fe4000001003f */
[----:B------:R-:W-:Y:S02]  /*bb70*/  FMUL.FTZ R109, R206, R109 ;  /* 0x0000006dce6d7220 */ /* 0x000fe40000410000 */
[----:B------:R-:W-:Y:S02]  /*bb80*/  FADD.FTZ R61, R61, R62 ;  /* 0x0000003e3d3d7221 */ /* 0x000fe40000010000 */
[----:B------:R-:W-:Y:S02]  /*bb90*/  FADD.FTZ R60, R60, R63 ;  /* 0x0000003f3c3c7221 */ /* 0x000fe40000010000 */
[----:B------:R-:W-:-:S02]  /*bba0*/  FMUL.FTZ R122, R131, R168 ;  /* 0x000000a8837a7220 */ /* 0x000fc40000410000 */
[----:B------:R-:W-:Y:S02]  /*bbb0*/  FMUL.FTZ R62, R131, R167 ;  /* 0x000000a7833e7220 */ /* 0x000fe40000410000 */
[----:B------:R-:W-:Y:S02]  /*bbc0*/  FFMA.FTZ R109, R129, R126, R109 ;  /* 0x0000007e816d7223 */ /* 0x000fe4000001006d */
[----:B------:R-:W-:Y:S02]  /*bbd0*/  FADD.FTZ R133, -R5, R224 ;  /* 0x000000e005857221 */ /* 0x000fe40000010100 */
[C---:B------:R-:W-:Y:S02]  /*bbe0*/  FMUL.FTZ R131, R205.reuse, R122 ;  /* 0x0000007acd837220 */ /* 0x040fe40000410000 */
[----:B------:R-:W-:Y:S02]  /*bbf0*/  FMUL.FTZ R63, R205, R62 ;  /* 0x0000003ecd3f7220 */ /* 0x000fe40000410000 */
[----:B------:R-:W-:-:S02]  /*bc00*/  FADD.FTZ R61, R61, R128 ;  /* 0x000000803d3d7221 */ /* 0x000fc40000010000 */
[----:B------:R-:W-:Y:S02]  /*bc10*/  FADD.FTZ R60, R60, R109 ;  /* 0x0000006d3c3c7221 */ /* 0x000fe40000010000 */
[----:B------:R-:W-:Y:S02]  /*bc20*/  FADD.FTZ R109, R80, UR5 ;  /* 0x00000005506d7e21 */ /* 0x000fe40008010000 */
[----:B------:R-:W-:Y:S02]  /*bc30*/  FFMA.FTZ R62, R133, R62, -R131 ;  /* 0x0000003e853e7223 */ /* 0x000fe40000010883 */
[----:B------:R-:W-:Y:S02]  /*bc40*/  FFMA.FTZ R63, R122, R133, R63 ;  /* 0x000000857a3f7223 */ /* 0x000fe4000001003f */
[----:B------:R-:W-:Y:S02]  /*bc50*/  FADD.FTZ R61, R61, R130 ;  /* 0x000000823d3d7221 */ /* 0x000fe40000010000 */
[----:B------:R-:W-:-:S02]  /*bc60*/  FMUL.FTZ R131, R109, R166 ;  /* 0x000000a66d837220 */ /* 0x000fc40000410000 */
[----:B------:R-:W-:Y:S02]  /*bc70*/  FADD.FTZ R60, R60, R63 ;  /* 0x0000003f3c3c7221 */ /* 0x000fe40000010000 */
[----:B------:R-:W-:Y:S02]  /*bc80*/  FADD.FTZ R61, R61, R62 ;  /* 0x0000003e3d3d7221 */ /* 0x000fe40000010000 */
[----:B------:R-:W-:Y:S02]  /*bc90*/  FADD.FTZ R128, -R4, R225 ;  /* 0x000000e104807221 */ /* 0x000fe40000010100 */
[----:B------:R-:W-:Y:S02]  /*bca0*/  FADD.FTZ R132, R79, UR5 ;  /* 0x000000054f847e21 */ /* 0x000fe40008010000 */
[----:B------:R-:W-:Y:S02]  /*bcb0*/  FMUL.FTZ R63, R109, R165 ;  /* 0x000000a56d3f7220 */ /* 0x000fe40000410000 */
[----:B------:R-:W-:-:S02]  /*bcc0*/  FMUL.FTZ R62, R204, R131 ;  /* 0x00000083cc3e7220 */ /* 0x000fc40000410000 */
[----:B------:R-:W-:Y:S02]  /*bcd0*/  FMUL.FTZ R130, R132, R191 ;  /* 0x000000bf84827220 */ /* 0x000fe40000410000 */
[-C--:B------:R-:W-:Y:S02]  /*bce0*/  FFMA.FTZ R62, R128, R63.reuse, -R62 ;  /* 0x0000003f803e7223 */ /* 0x080fe4000001083e */
[----:B------:R-:W-:Y:S02]  /*bcf0*/  FMUL.FTZ R63, R204, R63 ;  /* 0x0000003fcc3f7220 */ /* 0x000fe40000410000 */
[----:B------:R-:W-:Y:S02]  /*bd00*/  FMUL.FTZ R132, R132, R192 ;  /* 0x000000c084847220 */ /* 0x000fe40000410000 */
[----:B------:R-:W-:Y:S02]  /*bd10*/  FADD.FTZ R135, -R3, R226 ;  /* 0x000000e203877221 */ /* 0x000fe40000010100 */
[----:B------:R-:W-:-:S02]  /*bd20*/  FFMA.FTZ R63, R131, R128, R63 ;  /* 0x00000080833f7223 */ /* 0x000fc4000001003f */
[C---:B------:R-:W-:Y:S02]  /*bd30*/  FMUL.FTZ R136, R227.reuse, R132 ;  /* 0x00000084e3887220 */ /* 0x040fe40000410000 */
[----:B------:R-:W-:Y:S02]  /*bd40*/  FADD.FTZ R60, R60, R63 ;  /* 0x0000003f3c3c7221 */ /* 0x000fe40000010000 */
[----:B------:R-:W-:Y:S02]  /*bd50*/  FFMA.FTZ R145, R130, R135, R136 ;  /* 0x0000008782917223 */ /* 0x000fe40000010088 */
[----:B------:R-:W-:Y:S02]  /*bd60*/  FMUL.FTZ R109, R227, R130 ;  /* 0x00000082e36d7220 */ /* 0x000fe40000410000 */
[----:B------:R-:W-:Y:S02]  /*bd70*/  FADD.FTZ R145, R60, R145 ;  /* 0x000000913c917221 */ /* 0x000fe40000010000 */
[----:B------:R-:W-:-:S02]  /*bd80*/  FMUL.FTZ R60, R166, UR43 ;  /* 0x0000002ba63c7c20 */ /* 0x000fc40008410000 */
[----:B------:R-:W-:Y:S01]  /*bd90*/  FFMA.FTZ R138, R135, R132, -R109 ;  /* 0x00000084878a7223 */ /* 0x000fe2000001086d */
[----:B------:R-:W-:Y:S01]  /*bda0*/  MOV R109, UR34 ;  /* 0x00000022006d7c02 */ /* 0x000fe20008000f00 */
[----:B------:R-:W-:Y:S02]  /*bdb0*/  FFMA.FTZ R139, R165, UR39, -R60 ;  /* 0x00000027a58b7c23 */ /* 0x000fe4000801083c */
[----:B------:R-:W-:Y:S01]  /*bdc0*/  FMUL.FTZ R60, R71, UR43 ;  /* 0x0000002b473c7c20 */ /* 0x000fe20008410000 */
[----:B------:R-:W-:Y:S01]  /*bdd0*/  LEA R154, R109, -R98, 0x1 ;  /* 0x800000626d9a7211 */ /* 0x000fe200078e08ff */
[----:B------:R-:W-:Y:S02]  /*bde0*/  FADD.FTZ R61, R61, R62 ;  /* 0x0000003e3d3d7221 */ /* 0x000fe40000010000 */
[C---:B------:R-:W-:Y:S01]  /*bdf0*/  FFMA.FTZ R141, R169.reuse, UR39, -R60 ;  /* 0x00000027a98d7c23 */ /* 0x040fe2000801083c */
[----:B------:R-:W-:Y:S01]  /*be00*/  ISETP.GE.AND P0, PT, R154, 0x1, PT ;  /* 0x000000019a00780c */ /* 0x000fe20003f06270 */
[----:B------:R-:W-:-:S02]  /*be10*/  FMUL.FTZ R60, R169, UR43 ;  /* 0x0000002ba93c7c20 */ /* 0x000fc40008410000 */
[----:B------:R-:W-:Y:S02]  /*be20*/  FADD.FTZ R143, R61, R138 ;  /* 0x0000008a3d8f7221 */ /* 0x000fe40000010000 */
[----:B------:R-:W-:Y:S02]  /*be30*/  FFMA.FTZ R147, R71, UR39, R60 ;  /* 0x0000002747937c23 */ /* 0x000fe4000801003c */
[----:B------:R-:W-:Y:S02]  /*be40*/  FMUL.FTZ R60, R174, UR43 ;  /* 0x0000002bae3c7c20 */ /* 0x000fe40008410000 */
[----:B------:R-:W-:Y:S02]  /*be50*/  FMUL.FTZ R138, R168, UR43 ;  /* 0x0000002ba88a7c20 */ /* 0x000fe40008410000 */
[----:B------:R-:W-:Y:S02]  /*be60*/  FFMA.FTZ R151, R173, UR39, -R60 ;  /* 0x00000027ad977c23 */ /* 0x000fe4000801083c */
[----:B------:R-:W-:-:S02]  /*be70*/  FMUL.FTZ R60, R113, UR43 ;  /* 0x0000002b713c7c20 */ /* 0x000fc40008410000 */
[----:B------:R-:W-:Y:S02]  /*be80*/  FFMA.FTZ R138, R167, UR39, -R138 ;  /* 0x00000027a78a7c23 */ /* 0x000fe4000801088a */
[----:B------:R-:W-:Y:S02]  /*be90*/  FFMA.FTZ R153, R177, UR39, -R60 ;  /* 0x00000027b1997c23 */ /* 0x000fe4000801083c */
[----:B------:R-:W-:Y:S02]  /*bea0*/  FMUL.FTZ R60, R65, UR43 ;  /* 0x0000002b413c7c20 */ /* 0x000fe40008410000 */
[----:B------:R-:W-:Y:S02]  /*beb0*/  FMUL.FTZ R140, R172, UR43 ;  /* 0x0000002bac8c7c20 */ /* 0x000fe40008410000 */
[----:B------:R-:W-:Y:S02]  /*bec0*/  FFMA.FTZ R157, R181, UR39, -R60 ;  /* 0x00000027b59d7c23 */ /* 0x000fe4000801083c */
[----:B------:R-:W-:-:S02]  /*bed0*/  FMUL.FTZ R60, R184, UR43 ;  /* 0x0000002bb83c7c20 */ /* 0x000fc40008410000 */
[----:B------:R-:W-:Y:S02]  /*bee0*/  FMUL.FTZ R137, R191, UR43 ;  /* 0x0000002bbf897c20 */ /* 0x000fe40008410000 */
[----:B------:R-:W-:Y:S02]  /*bef0*/  FFMA.FTZ R159, R183, UR39, -R60 ;  /* 0x00000027b79f7c23 */ /* 0x000fe4000801083c */
[----:B------:R-:W-:Y:S02]  /*bf00*/  FMUL.FTZ R167, R167, UR43 ;  /* 0x0000002ba7a77c20 */ /* 0x000fe40008410000 */
[----:B------:R-:W-:Y:S02]  /*bf10*/  FMUL.FTZ R144, R176, UR43 ;  /* 0x0000002bb0907c20 */ /* 0x000fe40008410000 */
[----:B------:R-:W-:Y:S02]  /*bf20*/  FMUL.FTZ R150, R180, UR43 ;  /* 0x0000002bb4967c20 */ /* 0x000fe40008410000 */
[----:B------:R-:W-:-:S02]  /*bf30*/  FMUL.FTZ R62, R181, UR43 ;  /* 0x0000002bb53e7c20 */ /* 0x000fc40008410000 */
[----:B------:R-:W-:Y:S02]  /*bf40*/  FMUL.FTZ R60, R188, UR43 ;  /* 0x0000002bbc3c7c20 */ /* 0x000fe40008410000 */
[----:B------:R-:W-:Y:S02]  /*bf50*/  FMUL.FTZ R149, R165, UR43 ;  /* 0x0000002ba5957c20 */ /* 0x000fe40008410000 */
[C---:B------:R-:W-:Y:S02]  /*bf60*/  FFMA.FTZ R140, R171.reuse, UR39, -R140 ;  /* 0x00000027ab8c7c23 */ /* 0x040fe4000801088c */
[----:B------:R-:W-:Y:S02]  /*bf70*/  FFMA.FTZ R132, R192, UR39, -R137 ;  /* 0x00000027c0847c23 */ /* 0x000fe40008010889 */
[----:B------:R-:W-:Y:S02]  /*bf80*/  FFMA.FTZ R142, R168, UR39, R167 ;  /* 0x00000027a88e7c23 */ /* 0x000fe400080100a7 */
[----:B------:R-:W-:-:S02]  /*bf90*/  FMUL.FTZ R171, R171, UR43 ;  /* 0x0000002babab7c20 */ /* 0x000fc40008410000 */
[----:B------:R-:W-:Y:S02]  /*bfa0*/  FFMA.FTZ R144, R175, UR39, -R144 ;  /* 0x00000027af907c23 */ /* 0x000fe40008010890 */
[----:B------:R-:W-:Y:S02]  /*bfb0*/  FMUL.FTZ R152, R177, UR43 ;  /* 0x0000002bb1987c20 */ /* 0x000fe40008410000 */
[----:B------:R-:W-:Y:S02]  /*bfc0*/  FFMA.FTZ R150, R179, UR39, -R150 ;  /* 0x00000027b3967c23 */ /* 0x000fe40008010896 */
[----:B------:R-:W-:Y:S02]  /*bfd0*/  FFMA.FTZ R161, R65, UR39, R62 ;  /* 0x0000002741a17c23 */ /* 0x000fe4000801003e */
        /* <DEDUP_REMOVED lines=12> */
[----:B------:R-:W-:Y:S02]  /*c0a0*/  FFMA.FTZ R148, R172, UR39, R171 ;  /* 0x00000027ac947c23 */ /* 0x000fe400080100ab */
[----:B------:R-:W-:-:S02]  /*c0b0*/  FFMA.FTZ R163, R113, UR39, R152 ;  /* 0x0000002771a37c23 */ /* 0x000fc40008010098 */
[----:B------:R-:W-:Y:S02]  /*c0c0*/  FFMA.FTZ R134, R229, R134, -R228 ;  /* 0x00000086e5867223 */ /* 0x000fe400000108e4 */
[----:B------:R-:W-:Y:S02]  /*c0d0*/  FMUL.FTZ R132, R227, R132 ;  /* 0x00000084e3847220 */ /* 0x000fe40000410000 */
        /* <DEDUP_REMOVED lines=9> */
[----:B------:R-:W-:-:S02]  /*c170*/  FFMA.FTZ R169, R67, UR39, R62 ;  /* 0x0000002743a97c23 */ /* 0x000fc4000801003e */
        /* <DEDUP_REMOVED lines=36> */
.L_x_4550:
[----:B------:R-:W-:Y:S05]  /*c3c0*/  BSYNC B0 ;  /* 0x0000000000007941 */ /* 0x000fea0003800000 */
.L_x_4549:
[----:B------:R-:W-:Y:S01]  /*c3d0*/  ULDC.64 UR34, c[0x0][0x2b8] ;  /* 0x0000ae0000227ab9 */ /* 0x000fe20000000a00 */
[C---:B------:R-:W-:Y:S01]  /*c3e0*/  FMUL.FTZ R61, R103.reuse, R232 ;  /* 0x000000e8673d7220 */ /* 0x040fe20000410000 */
[----:B------:R-:W-:Y:S01]  /*c3f0*/  USHF.R.U32.HI UR36, URZ, 0x1, UR35 ;  /* 0x000000013f247899 */ /* 0x000fe20008011623 */
[-C--:B------:R-:W-:Y:S01]  /*c400*/  FMUL.FTZ R103, R103, R230.reuse ;  /* 0x000000e667677220 */ /* 0x080fe20000410000 */
[----:B------:R-:W-:Y:S01]  /*c410*/  USHF.R.U64 UR34, UR34, 0x1, UR35 ;  /* 0x0000000122227899 */ /* 0x000fe20008001223 */
[C---:B0-----:R-:W-:Y:S01]  /*c420*/  FFMA.FTZ R63, R104.reuse, R230, -R61 ;  /* 0x000000e6683f7223 */ /* 0x041fe2000001083d */
[----:B------:R-:W-:Y:S01]  /*c430*/  UIMAD UR39, UR36, UR12, URZ ;  /* 0x0000000c242772a4 */ /* 0x000fe2000f8e023f */
[----:B------:R-:W-:Y:S01]  /*c440*/  FFMA.FTZ R103, R104, R232, R103 ;  /* 0x000000e868677223 */ /* 0x000fe20000010067 */
[----:B------:R-:W-:Y:S01]  /*c450*/  UIMAD.WIDE.U32 UR36, UR34, UR12, URZ ;  /* 0x0000000c222472a5 */ /* 0x000fe2000f8e003f */
[C---:B------:R-:W-:Y:S01]  /*c460*/  FMUL.FTZ R62, R66.reuse, R63 ;  /* 0x0000003f423e7220 */ /* 0x040fe20000410000 */
[----:B------:R-:W-:Y:S01]  /*c470*/  UIMAD UR39, UR13, UR34, UR39 ;  /* 0x000000220d2772a4 */ /* 0x000fe2000f8e0227 */
[----:B------:R-:W-:Y:S01]  /*c480*/  FADD.FTZ R63, R77, UR5 ;  /* 0x000000054d3f7e21 */ /* 0x000fe20008010000 */
[----:B------:R-:W-:Y:S01]  /*c490*/  BSSY B0, `(.L_x_4551) ;  /* 0x0000033000007945 */ /* 0x000fe20003800000 */
[----:B------:R-:W-:Y:S01]  /*c4a0*/  ULDC.64 UR34, c[0x0][0x2c0] ;  /* 0x0000b00000227ab9 */ /* 0x000fe20000000a00 */
[----:B------:R-:W-:Y:S01]  /*c4b0*/  FMUL.FTZ R66, R66, R103 ;  /* 0x0000006742427220 */ /* 0x000fe20000410000 */
[----:B------:R-:W-:Y:S01]  /*c4c0*/  UIADD3 UR37, UR37, UR39, URZ ;  /* 0x0000002725257290 */ /* 0x000fe2000fffe03f */
[----:B------:R-:W-:Y:S01]  /*c4d0*/  FMUL.FTZ R103, R63, R64 ;  /* 0x000000403f677220 */ /* 0x000fe20000410000 */
[----:B------:R-:W-:Y:S01]  /*c4e0*/  UIMAD UR39, UR15, UR34, URZ ;  /* 0x000000220f2772a4 */ /* 0x000fe2000f8e023f */
[----:B------:R-:W-:Y:S01]  /*c4f0*/  FADD.FTZ R105, R105, R62 ;  /* 0x0000003e69697221 */ /* 0x000fe20000010000 */
[----:B------:R-:W-:Y:S01]  /*c500*/  UIMAD.WIDE.U32 UR36, UR14, UR34, UR36 ;  /* 0x000000220e2472a5 */ /* 0x000fe2000f8e0024 */
[----:B------:R-:W-:Y:S01]  /*c510*/  FMUL.FTZ R63, R63, R195 ;  /* 0x000000c33f3f7220 */ /* 0x000fe20000410000 */
[----:B------:R-:W-:Y:S01]  /*c520*/  UIMAD UR39, UR14, UR35, UR39 ;  /* 0x000000230e2772a4 */ /* 0x000fe2000f8e0227 */
[----:B------:R-:W-:Y:S01]  /*c530*/  FMUL.FTZ R62, R232, R103 ;  /* 0x00000067e83e7220 */ /* 0x000fe20000410000 */
[----:B------:R-:W-:Y:S01]  /*c540*/  ISETP.GE.AND P1, PT, R154, 0x81, PT ;  /* 0x000000819a00780c */ /* 0x000fe20003f26270 */
[----:B------:R-:W-:Y:S01]  /*c550*/  ULDC.64 UR34, c[0x0][0x320] ;  /* 0x0000c80000227ab9 */ /* 0x000fe20000000a00 */
[----:B------:R-:W-:Y:S01]  /*c560*/  FMUL.FTZ R232, R232, R63 ;  /* 0x0000003fe8e87220 */ /* 0x000fe20000410000 */
[----:B------:R-:W-:Y:S01]  /*c570*/  UIADD3 UR39, UR39, UR37, URZ ;  /* 0x0000002527277290 */ /* 0x000fe2000fffe03f */
[----:B------:R-:W-:Y:S01]  /*c580*/  FADD.FTZ R33, R63, R33 ;  /* 0x000000213f217221 */ /* 0x000fe20000010000 */
[----:B------:R-:W-:Y:S01]  /*c590*/  ULEA UR37, UP0, UR36, UR34, 0x3 ;  /* 0x0000002224257291 */ /* 0x000fe2000f80183f */
[----:B------:R-:W-:Y:S01]  /*c5a0*/  FADD.FTZ R111, R111, -R66 ;  /* 0x800000426f6f7221 */ /* 0x000fe20000010000 */
[----:B------:R-:W-:Y:S01]  /*c5b0*/  ISETP.GE.AND P2, PT, R154, 0xc1, PT ;  /* 0x000000c19a00780c */ /* 0x000fe20003f46270 */
[----:B------:R-:W-:Y:S01]  /*c5c0*/  ULDC UR34, c[0x0][0x174] ;  /* 0x00005d0000227ab9 */ /* 0x000fe20000000800 */
[----:B------:R-:W-:Y:S01]  /*c5d0*/  FFMA.FTZ R175, R68, R103, -R232 ;  /* 0x0000006744af7223 */ /* 0x000fe200000108e8 */
[----:B------:R-:W-:Y:S01]  /*c5e0*/  UIADD3 UR34, UR6, -UR34, URZ ;  /* 0x8000002206227290 */ /* 0x000fe2000fffe03f */
[C---:B------:R-:W-:Y:S01]  /*c5f0*/  LEA R60, P0, R98.reuse, UR37, 0x2 ;  /* 0x00000025623c7c11 */ /* 0x040fe2000f8010ff */
[----:B------:R-:W-:Y:S01]  /*c600*/  ULEA.HI.X UR35, UR36, UR35, UR39, 0x3, UP0 ;  /* 0x0000002324237291 */ /* 0x000fe200080f1c27 */
[----:B------:R-:W-:Y:S01]  /*c610*/  FADD.FTZ R64, R145, R106 ;  /* 0x0000006a91407221 */ /* 0x000fe20000010000 */
[----:B------:R-:W-:Y:S01]  /*c620*/  UIMAD UR34, UR34, -0x800, URZ ;  /* 0xfffff800222278a4 */ /* 0x000fe2000f8e023f */
[----:B------:R-:W-:Y:S01]  /*c630*/  FADD.FTZ R66, R143, R134 ;  /* 0x000000868f427221 */ /* 0x000fe20000010000 */
[----:B------:R-:W-:Y:S01]  /*c640*/  USHF.L.U32 UR36, UR8, 0x2, URZ ;  /* 0x0000000208247899 */ /* 0x000fe2000800063f */
[C---:B------:R-:W-:Y:S01]  /*c650*/  IADD3 R103, R98.reuse, 0x80, RZ ;  /* 0x0000008062677810 */ /* 0x040fe20007ffe0ff */
[----:B------:R-:W-:Y:S01]  /*c660*/  USHF.L.U64.HI UR37, UR8, 0x2, UR9 ;  /* 0x0000000208257899 */ /* 0x000fe20008010209 */
[----:B------:R-:W-:Y:S01]  /*c670*/  LEA.HI.X R61, R98, UR35, RZ, 0x2, P0 ;  /* 0x00000023623d7c11 */ /* 0x000fe200080f14ff */
[----:B------:R-:W-:Y:S01]  /*c680*/  FFMA.FTZ R195, R93, R195, R100 ;  /* 0x000000c35dc37223 */ /* 0x000fe20000010064 */
[----:B------:R-:W-:Y:S01]  /*c690*/  MOV R173, UR34 ;  /* 0x0000002200ad7c02 */ /* 0x000fe20008000f00 */
[----:B------:R-:W-:Y:S01]  /*c6a0*/  ULDC.64 UR34, c[0x0][0x2d0] ;  /* 0x0000b40000227ab9 */ /* 0x000fe20000000a00 */
[----:B------:R-:W-:Y:S01]  /*c6b0*/  ISETP.GE.AND P0, PT, R154, 0x41, PT ;  /* 0x000000419a00780c */ /* 0x000fe20003f06270 */
[----:B------:R-:W-:Y:S01]  /*c6c0*/  UIMAD UR34, UR37, UR34, URZ ;  /* 0x00000022252272a4 */ /* 0x000fe2000f8e023f */
[----:B------:R-:W-:Y:S01]  /*c6d0*/  FADD.FTZ R66, R66, R175 ;  /* 0x000000af42427221 */ /* 0x000fe20000010000 */
[----:B------:R-:W-:Y:S01]  /*c6e0*/  IADD3 R143, R98, 0xc0, RZ ;  /* 0x000000c0628f7810 */ /* 0x000fe20007ffe0ff */
[----:B------:R-:W-:Y:S01]  /*c6f0*/  IMAD.WIDE R60, R173, 0x4, R60 ;  /* 0x00000004ad3c7825 */ /* 0x000fe200078e023c */
[----:B------:R-:W-:Y:S01]  /*c700*/  MOV R173, UR36 ;  /* 0x0000002400ad7c02 */ /* 0x000fe20008000f00 */
[----:B------:R-:W-:Y:S01]  /*c710*/  UIMAD UR34, UR36, UR35, UR34 ;  /* 0x00000023242272a4 */ /* 0x000fe2000f8e0222 */
[----:B------:R-:W-:-:S03]  /*c720*/  LEA.HI.SX32 R103, R103, R98, 0x1b ;  /* 0x0000006267677211 */ /* 0x000fc600078fdaff */
[----:B------:R-:W-:-:S04]  /*c730*/  IMAD.WIDE.U32 R60, R173, c[0x0][0x2d0], R60 ;  /* 0x0000b400ad3c7a25 */ /* 0x000fc800078e003c */
[----:B------:R-:W-:Y:S01]  /*c740*/  FFMA.FTZ R173, R63, R68, R62 ;  /* 0x000000443fad7223 */ /* 0x000fe2000001003e */
[----:B------:R-:W-:Y:S02]  /*c750*/  IADD3 R63, R98, 0x40, RZ ;  /* 0x00000040623f7810 */ /* 0x000fe40007ffe0ff */
[----:B------:R-:W-:Y:S01]  /*c760*/  IADD3 R61, R61, UR34, RZ ;  /* 0x000000223d3d7c10 */ /* 0x000fe2000fffe0ff */
[----:B------:R-:W-:Y:S01]  /*c770*/  FADD.FTZ R64, R64, R173 ;  /* 0x000000ad40407221 */ /* 0x000fe20000010000 */
[----:B------:R-:W-:-:S06]  /*c780*/  LEA.HI.SX32 R63, R63, R98, 0x1b ;  /* 0x000000623f3f7211 */ /* 0x000fcc00078fdaff */
[----:B------:R-:W0:Y:S01]  /*c790*/  LDS R63, [R63.X4+0x2200] ;  /* 0x002200003f3f7984 */ /* 0x000e220000004800 */
[----:B------:R-:W-:Y:S05]  /*c7a0*/  @!P0 BRA `(.L_x_4552) ;  /* 0x0000001000008947 */ /* 0x000fea0003800000 */
[----:B0-----:R0:W-:Y:S02]  /*c7b0*/  RED.E.ADD.F32.FTZ.RN.STRONG.GPU [R60.64+-0x1f00], R63 ;  /* 0xffe1003f3c00798e */ /* 0x0011e4000c10e7a0 */
.L_x_4552:
[----:B------:R-:W-:Y:S05]  /*c7c0*/  BSYNC B0 ;  /* 0x0000000000007941 */ /* 0x000fea0003800000 */
.L_x_4551:
[----:B------:R-:W1:Y:S01]  /*c7d0*/  LDS R103, [R103.X4+0x2300] ;  /* 0x0023000067677984 */ /* 0x000e620000004800 */
[----:B------:R-:W-:Y:S01]  /*c7e0*/  BSSY B0, `(.L_x_4553) ;  /* 0x0000004000007945 */ /* 0x000fe20003800000 */
[----:B------:R-:W-:Y:S01]  /*c7f0*/  LEA.HI.SX32 R143, R143, R98, 0x1b ;  /* 0x000000628f8f7211 */ /* 0x000fe200078fdaff */
[----:B------:R-:W-:Y:S05]  /*c800*/  @!P1 BRA `(.L_x_4554) ;  /* 0x0000001000009947 */ /* 0x000fea0003800000 */
[----:B-1----:R1:W-:Y:S02]  /*c810*/  RED.E.ADD.F32.FTZ.RN.STRONG.GPU [R60.64+-0x1e00], R103 ;  /* 0xffe200673c00798e */ /* 0x0023e4000c10e7a0 */
.L_x_4554:
[----:B------:R-:W-:Y:S05]  /*c820*/  BSYNC B0 ;  /* 0x0000000000007941 */ /* 0x000fea0003800000 */
.L_x_4553:
[----:B------:R-:W2:Y:S01]  /*c830*/  LDS R143, [R143.X4+0x2400] ;  /* 0x002400008f8f7984 */ /* 0x000ea20000004800 */
[----:B------:R-:W-:Y:S01]  /*c840*/  BSSY B0, `(.L_x_4555) ;  /* 0x0000005000007945 */ /* 0x000fe20003800000 */
[C---:B0-----:R-:W-:Y:S02]  /*c850*/  IADD3 R63, R98.reuse, 0x100, RZ ;  /* 0x00000100623f7810 */ /* 0x041fe40007ffe0ff */
[----:B-1----:R-:W-:Y:S01]  /*c860*/  IADD3 R103, R98, 0x140, RZ ;  /* 0x0000014062677810 */ /* 0x002fe20007ffe0ff */
[----:B------:R-:W-:Y:S05]  /*c870*/  @!P2 BRA `(.L_x_4556) ;  /* 0x000000100000a947 */ /* 0x000fea0003800000 */
[----:B--2---:R0:W-:Y:S02]  /*c880*/  RED.E.ADD.F32.FTZ.RN.STRONG.GPU [R60.64+-0x1d00], R143 ;  /* 0xffe3008f3c00798e */ /* 0x0041e4000c10e7a0 */
.L_x_4556:
[----:B------:R-:W-:Y:S05]  /*c890*/  BSYNC B0 ;  /* 0x0000000000007941 */ /* 0x000fea0003800000 */
.L_x_4555:
[----:B------:R-:W-:Y:S01]  /*c8a0*/  LEA.HI.SX32 R63, R63, R98, 0x1b ;  /* 0x000000623f3f7211 */ /* 0x000fe200078fdaff */
[----:B------:R-:W-:Y:S01]  /*c8b0*/  BSSY B0, `(.L_x_4557) ;  /* 0x000000d000007945 */ /* 0x000fe20003800000 */
[----:B------:R-:W-:-:S02]  /*c8c0*/  ISETP.GE.AND P6, PT, R154, 0x101, PT ;  /* 0x000001019a00780c */ /* 0x000fc40003fc6270 */
[----:B0-2---:R-:W-:Y:S02]  /*c8d0*/  IADD3 R143, R98, 0x180, RZ ;  /* 0x00000180628f7810 */ /* 0x005fe40007ffe0ff */
        /* <DEDUP_REMOVED lines=10> */
.L_x_4558:
[----:B------:R-:W-:Y:S05]  /*c980*/  BSYNC B0 ;  /* 0x0000000000007941 */ /* 0x000fea0003800000 */
.L_x_4557:
[----:B------:R-:W1:Y:S01]  /*c990*/  LDS R103, [R103.X4+0x2600] ;  /* 0x0026000067677984 */ /* 0x000e620000004800 */
[----:B------:R-:W-:Y:S01]  /*c9a0*/  BSSY B0, `(.L_x_4559) ;  /* 0x0000005000007945 */ /* 0x000fe20003800000 */
[----:B0-----:R-:W-:Y:S02]  /*c9b0*/  IADD3 R63, R98, 0x1c0, RZ ;  /* 0x000001c0623f7810 */ /* 0x001fe40007ffe0ff */
[----:B------:R-:W-:Y:S01]  /*c9c0*/  LEA.HI.SX32 R143, R143, R98, 0x1b ;  /* 0x000000628f8f7211 */ /* 0x000fe200078fdaff */
[----:B------:R-:W-:Y:S05]  /*c9d0*/  @!P0 BRA `(.L_x_4560) ;  /* 0x0000001000008947 */ /* 0x000fea0003800000 */
[----:B-1----:R0:W-:Y:S02]  /*c9e0*/  RED.E.ADD.F32.FTZ.RN.STRONG.GPU [R60.64+-0x1b00], R103 ;  /* 0xffe500673c00798e */ /* 0x0021e4000c10e7a0 */
.L_x_4560:
[----:B------:R-:W-:Y:S05]  /*c9f0*/  BSYNC B0 ;  /* 0x0000000000007941 */ /* 0x000fea0003800000 */
.L_x_4559:
[----:B------:R-:W2:Y:S01]  /*ca00*/  LDS R143, [R143.X4+0x2700] ;  /* 0x002700008f8f7984 */ /* 0x000ea20000004800 */
[----:B------:R-:W-:Y:S01]  /*ca10*/  BSSY B0, `(.L_x_4561) ;  /* 0x0000005000007945 */ /* 0x000fe20003800000 */
[----:B------:R-:W-:-:S02]  /*ca20*/  IADD3 R145, R98, 0x200, RZ ;  /* 0x0000020062917810 */ /* 0x000fc40007ffe0ff */
[----:B------:R-:W-:Y:S01]  /*ca30*/  LEA.HI.SX32 R63, R63, R98, 0x1b ;  /* 0x000000623f3f7211 */ /* 0x000fe200078fdaff */
[----:B------:R-:W-:Y:S05]  /*ca40*/  @!P1 BRA `(.L_x_4562) ;  /* 0x0000001000009947 */ /* 0x000fea0003800000 */
[----:B--2---:R2:W-:Y:S02]  /*ca50*/  RED.E.ADD.F32.FTZ.RN.STRONG.GPU [R60.64+-0x1a00], R143 ;  /* 0xffe6008f3c00798e */ /* 0x0045e4000c10e7a0 */
.L_x_4562:
[----:B------:R-:W-:Y:S05]  /*ca60*/  BSYNC B0 ;  /* 0x0000000000007941 */ /* 0x000fea0003800000 */
.L_x_4561:
[----:B------:R-:W3:Y:S01]  /*ca70*/  LDS R63, [R63.X4+0x2800] ;  /* 0x002800003f3f7984 */ /* 0x000ee20000004800 */
[----:B------:R-:W-:Y:S01]  /*ca80*/  BSSY B0, `(.L_x_4563) ;  /* 0x0000005000007945 */ /* 0x000fe20003800000 */
[----:B01----:R-:W-:Y:S02]  /*ca90*/  IADD3 R103, R98, 0x240, RZ ;  /* 0x0000024062677810 */ /* 0x003fe40007ffe0ff */
[----:B------:R-:W-:Y:S01]  /*caa0*/  LEA.HI.SX32 R62, R145, R98, 0x1b ;  /* 0x00000062913e7211 */ /* 0x000fe200078fdaff */
[----:B------:R-:W-:Y:S05]  /*cab0*/  @!P2 BRA `(.L_x_4564) ;  /* 0x000000100000a947 */ /* 0x000fea0003800000 */
[----:B---3--:R0:W-:Y:S02]  /*cac0*/  RED.E.ADD.F32.FTZ.RN.STRONG.GPU [R60.64+-0x1900], R63 ;  /* 0xffe7003f3c00798e */ /* 0x0081e4000c10e7a0 */
.L_x_4564:
[----:B------:R-:W-:Y:S05]  /*cad0*/  BSYNC B0 ;  /* 0x0000000000007941 */ /* 0x000fea0003800000 */
.L_x_4563:
[----:B0--3--:R0:W1:Y:S01]  /*cae0*/  LDS R63, [R62.X4+0x2900] ;  /* 0x002900003e3f7984 */ /* 0x0090620000004800 */
[----:B------:R-:W-:Y:S01]  /*caf0*/  BSSY B0, `(.L_x_4565) ;  /* 0x0000005000007945 */ /* 0x000fe20003800000 */
[----:B--2---:R-:W-:Y:S02]  /*cb00*/  IADD3 R143, R98, 0x280, RZ ;  /* 0x00000280628f7810 */ /* 0x004fe40007ffe0ff */
[----:B------:R-:W-:Y:S01]  /*cb10*/  LEA.HI.SX32 R103, R103, R98, 0x1b ;  /* 0x0000006267677211 */ /* 0x000fe200078fdaff */
[----:B------:R-:W-:Y:S05]  /*cb20*/  @!P3 BRA `(.L_x_4566) ;  /* 0x000000100000b947 */ /* 0x000fea0003800000 */
[----:B-1----:R1:W-:Y:S02]  /*cb30*/  RED.E.ADD.F32.FTZ.RN.STRONG.GPU [R60.64+-0x1800], R63 ;  /* 0xffe8003f3c00798e */ /* 0x0023e4000c10e7a0 */
.L_x_4566:
[----:B------:R-:W-:Y:S05]  /*cb40*/  BSYNC B0 ;  /* 0x0000000000007941 */ /* 0x000fea0003800000 */
.L_x_4565:
[----:B------:R-:W2:Y:S01]  /*cb50*/  LDS R103, [R103.X4+0x2a00] ;  /* 0x002a000067677984 */ /* 0x000ea20000004800 */
[----:B------:R-:W-:Y:S01]  /*cb60*/  BSSY B0, `(.L_x_4567) ;  /* 0x0000004000007945 */ /* 0x000fe20003800000 */
[----:B------:R-:W-:Y:S01]  /*cb70*/  LEA.HI.SX32 R143, R143, R98, 0x1b ;  /* 0x000000628f8f7211 */ /* 0x000fe200078fdaff */
[----:B------:R-:W-:Y:S05]  /*cb80*/  @!P4 BRA `(.L_x_4568) ;  /* 0x000000100000c947 */ /* 0x000fea0003800000 */
[----:B--2---:R2:W-:Y:S02]  /*cb90*/  RED.E.ADD.F32.FTZ.RN.STRONG.GPU [R60.64+-0x1700], R103 ;  /* 0xffe900673c00798e */ /* 0x0045e4000c10e7a0 */
.L_x_4568:
[----:B------:R-:W-:Y:S05]  /*cba0*/  BSYNC B0 ;  /* 0x0000000000007941 */ /* 0x000fea0003800000 */
.L_x_4567:
[----:B------:R-:W3:Y:S01]  /*cbb0*/  LDS R143, [R143.X4+0x2b00] ;  /* 0x002b00008f8f7984 */ /* 0x000ee20000004800 */
[----:B------:R-:W-:Y:S01]  /*cbc0*/  BSSY B0, `(.L_x_4569) ;  /* 0x0000005000007945 */ /* 0x000fe20003800000 */
[----:B-1----:R-:W-:-:S02]  /*cbd0*/  IADD3 R63, R98, 0x2c0, RZ ;  /* 0x000002c0623f7810 */ /* 0x002fc40007ffe0ff */
[----:B--2---:R-:W-:Y:S01]  /*cbe0*/  IADD3 R103, R98, 0x300, RZ ;  /* 0x0000030062677810 */ /* 0x004fe20007ffe0ff */
[----:B------:R-:W-:Y:S05]  /*cbf0*/  @!P5 BRA `(.L_x_4570) ;  /* 0x000000100000d947 */ /* 0x000fea0003800000 */
[----:B---3--:R1:W-:Y:S02]  /*cc00*/  RED.E.ADD.F32.FTZ.RN.STRONG.GPU [R60.64+-0x1600], R143 ;  /* 0xffea008f3c00798e */ /* 0x0083e4000c10e7a0 */
.L_x_4570:
[----:B------:R-:W-:Y:S05]  /*cc10*/  BSYNC B0 ;  /* 0x0000000000007941 */ /* 0x000fea0003800000 */
.L_x_4569:
[-C--:B------:R-:W-:Y:S01]  /*cc20*/  LEA.HI.SX32 R63, R63, R98.reuse, 0x1b ;  /* 0x000000623f3f7211 */ /* 0x080fe200078fdaff */
[----:B------:R-:W-:Y:S01]  /*cc30*/  BSSY B0, `(.L_x_4571) ;  /* 0x000000d000007945 */ /* 0x000fe20003800000 */
[----:B------:R-:W-:Y:S02]  /*cc40*/  ISETP.GE.AND P6, PT, R154, 0x2c1, PT ;  /* 0x000002c19a00780c */ /* 0x000fe40003fc6270 */
[----:B-1-3--:R-:W-:Y:S02]  /*cc50*/  IADD3 R143, R98, 0x340, RZ ;  /* 0x00000340628f7810 */ /* 0x00afe40007ffe0ff */
        /* <DEDUP_REMOVED lines=10> */
.L_x_4572:
[----:B------:R-:W-:Y:S05]  /*cd00*/  BSYNC B0 ;  /* 0x0000000000007941 */ /* 0x000fea0003800000 */
.L_x_4571:
[----:B------:R-:W2:Y:S01]  /*cd10*/  LDS R103, [R103.X4+0x2d00] ;  /* 0x002d000067677984 */ /* 0x000ea20000004800 */
[----:B------:R-:W-:Y:S01]  /*cd20*/  BSSY B0, `(.L_x_4573) ;  /* 0x0000005000007945 */ /* 0x000fe20003800000 */
[----:B-1----:R-:W-:-:S02]  /*cd30*/  IADD3 R63, R98, 0x380, RZ ;  /* 0x00000380623f7810 */ /* 0x002fc40007ffe0ff */
[----:B------:R-:W-:Y:S01]  /*cd40*/  LEA.HI.SX32 R143, R143, R98, 0x1b ;  /* 0x000000628f8f7211 */ /* 0x000fe200078fdaff */
[----:B------:R-:W-:Y:S05]  /*cd50*/  @!P0 BRA `(.L_x_4574) ;  /* 0x0000001000008947 */ /* 0x000fea0003800000 */
[----:B--2---:R1:W-:Y:S02]  /*cd60*/  RED.E.ADD.F32.FTZ.RN.STRONG.GPU [R60.64+-0x1400], R103 ;  /* 0xffec00673c00798e */ /* 0x0043e4000c10e7a0 */
.L_x_4574:
[----:B------:R-:W-:Y:S05]  /*cd70*/  BSYNC B0 ;  /* 0x0000000000007941 */ /* 0x000fea0003800000 */
.L_x_4573:
[----:B------:R-:W3:Y:S01]  /*cd80*/  LDS R143, [R143.X4+0x2e00] ;  /* 0x002e00008f8f7984 */ /* 0x000ee20000004800 */
[----:B------:R-:W-:Y:S01]  /*cd90*/  BSSY B0, `(.L_x_4575) ;  /* 0x0000005000007945 */ /* 0x000fe20003800000 */
[----:B-12---:R-:W-:Y:S02]  /*cda0*/  IADD3 R103, R98, 0x3c0, RZ ;  /* 0x000003c062677810 */ /* 0x006fe40007ffe0ff */
[----:B------:R-:W-:Y:S01]  /*cdb0*/  LEA.HI.SX32 R63, R63, R98, 0x1b ;  /* 0x000000623f3f7211 */ /* 0x000fe200078fdaff */
[----:B------:R-:W-:Y:S05]  /*cdc0*/  @!P1 BRA `(.L_x_4576) ;  /* 0x0000001000009947 */ /* 0x000fea0003800000 */
[----:B---3--:R1:W-:Y:S02]  /*cdd0*/  RED.E.ADD.F32.FTZ.RN.STRONG.GPU [R60.64+-0x1300], R143 ;  /* 0xffed008f3c00798e */ /* 0x0083e4000c10e7a0 */
.L_x_4576:
[----:B------:R-:W-:Y:S05]  /*cde0*/  BSYNC B0 ;  /* 0x0000000000007941 */ /* 0x000fea0003800000 */
.L_x_4575:
[----:B------:R-:W2:Y:S01]  /*cdf0*/  LDS R63, [R63.X4+0x2f00] ;  /* 0x002f00003f3f7984 */ /* 0x000ea20000004800 */
[----:B------:R-:W-:Y:S01]  /*ce00*/  BSSY B0, `(.L_x_4577) ;  /* 0x0000005000007945 */ /* 0x000fe20003800000 */
[----:B-1-3--:R-:W-:Y:S02]  /*ce10*/  IADD3 R143, R98, 0x400, RZ ;  /* 0x00000400628f7810 */ /* 0x00afe40007ffe0ff */
[----:B------:R-:W-:Y:S01]  /*ce20*/  LEA.HI.SX32 R103, R103, R98, 0x1b ;  /* 0x0000006267677211 */ /* 0x000fe200078fdaff */
[----:B------:R-:W-:Y:S05]  /*ce30*/  @!P2 BRA `(.L_x_4578) ;  /* 0x000000100000a947 */ /* 0x000fea0003800000 */
[----:B--2---:R1:W-:Y:S02]  /*ce40*/  RED.E.ADD.F32.FTZ.RN.STRONG.GPU [R60.64+-0x1200], R63 ;  /* 0xffee003f3c00798e */ /* 0x0043e4000c10e7a0 */
.L_x_4578:
[----:B------:R-:W-:Y:S05]  /*ce50*/  BSYNC B0 ;  /* 0x0000000000007941 */ /* 0x000fea0003800000 */
.L_x_4577:
[----:B------:R-:W3:Y:S01]  /*ce60*/  LDS R103, [R103.X4+0x3000] ;  /* 0x0030000067677984 */ /* 0x000ee20000004800 */
[----:B------:R-:W-:Y:S01]  /*ce70*/  BSSY B0, `(.L_x_4579) ;  /* 0x0000005000007945 */ /* 0x000fe20003800000 */
[----:B-12---:R-:W-:-:S02]  /*ce80*/  IADD3 R63, R98, 0x440, RZ ;  /* 0x00000440623f7810 */ /* 0x006fc40007ffe0ff */
[----:B------:R-:W-:Y:S01]  /*ce90*/  LEA.HI.SX32 R143, R143, R98, 0x1b ;  /* 0x000000628f8f7211 */ /* 0x000fe200078fdaff */
[----:B------:R-:W-:Y:S05]  /*cea0*/  @!P3 BRA `(.L_x_4580) ;  /* 0x000000100000b947 */ /* 0x000fea0003800000 */
[----:B---3--:R1:W-:Y:S02]  /*ceb0*/  RED.E.ADD.F32.FTZ.RN.STRONG.GPU [R60.64+-0x1100], R103 ;  /* 0xffef00673c00798e */ /* 0x0083e4000c10e7a0 */
.L_x_4580:
[----:B------:R-:W-:Y:S05]  /*cec0*/  BSYNC B0 ;  /* 0x0000000000007941 */ /* 0x000fea0003800000 */
.L_x_4579:
[----:B------:R-:W2:Y:S01]  /*ced0*/  LDS R143, [R143.X4+0x3100] ;  /* 0x003100008f8f7984 */ /* 0x000ea20000004800 */
[----:B------:R-:W-:Y:S01]  /*cee0*/  BSSY B0, `(.L_x_4581) ;  /* 0x0000004000007945 */ /* 0x000fe20003800000 */
[----:B------:R-:W-:Y:S01]  /*cef0*/  LEA.HI.SX32 R63, R63, R98, 0x1b ;  /* 0x000000623f3f7211 */ /* 0x000fe200078fdaff */
[----:B------:R-:W-:Y:S05]  /*cf00*/  @!P4 BRA `(.L_x_4582) ;  /* 0x000000100000c947 */ /* 0x000fea0003800000 */
[----:B--2---:R2:W-:Y:S02]  /*cf10*/  RED.E.ADD.F32.FTZ.RN.STRONG.GPU [R60.64+-0x1000], R143 ;  /* 0xfff0008f3c00798e */ /* 0x0045e4000c10e7a0 */
.L_x_4582:
[----:B------:R-:W-:Y:S05]  /*cf20*/  BSYNC B0 ;  /* 0x0000000000007941 */ /* 0x000fea0003800000 */
.L_x_4581:
[----:B------:R-:W4:Y:S01]  /*cf30*/  LDS R63, [R63.X4+0x3200] ;  /* 0x003200003f3f7984 */ /* 0x000f220000004800 */
[----:B------:R-:W-:Y:S01]  /*cf40*/  BSSY B0, `(.L_x_4583) ;  /* 0x0000005000007945 */ /* 0x000fe20003800000 */
[C---:B-1-3--:R-:W-:Y:S02]  /*cf50*/  IADD3 R103, R98.reuse, 0x480, RZ ;  /* 0x0000048062677810 */ /* 0x04afe40007ffe0ff */
[----:B--2---:R-:W-:Y:S01]  /*cf60*/  IADD3 R143, R98, 0x4c0, RZ ;  /* 0x000004c0628f7810 */ /* 0x004fe20007ffe0ff */
[----:B------:R-:W-:Y:S05]  /*cf70*/  @!P5 BRA `(.L_x_4584) ;  /* 0x000000100000d947 */ /* 0x000fea0003800000 */
[----:B----4-:R1:W-:Y:S02]  /*cf80*/  RED.E.ADD.F32.FTZ.RN.STRONG.GPU [R60.64+-0xf00], R63 ;  /* 0xfff1003f3c00798e */ /* 0x0103e4000c10e7a0 */
.L_x_4584:
[----:B------:R-:W-:Y:S05]  /*cf90*/  BSYNC B0 ;  /* 0x0000000000007941 */ /* 0x000fea0003800000 */
.L_x_4583:
        /* <DEDUP_REMOVED lines=14> */
.L_x_4586:
[----:B------:R-:W-:Y:S05]  /*d080*/  BSYNC B0 ;  /* 0x0000000000007941 */ /* 0x000fea0003800000 */
.L_x_4585:
[----:B------:R-:W2:Y:S01]  /*d090*/  LDS R143, [R143.X4+0x3400] ;  /* 0x003400008f8f7984 */ /* 0x000ea20000004800 */
[----:B------:R-:W-:Y:S01]  /*d0a0*/  BSSY B0, `(.L_x_4587) ;  /* 0x0000005000007945 */ /* 0x000fe20003800000 */
[----:B-1----:R-:W-:Y:S02]  /*d0b0*/  IADD3 R103, R98, 0x540, RZ ;  /* 0x0000054062677810 */ /* 0x002fe40007ffe0ff */
[----:B------:R-:W-:Y:S01]  /*d0c0*/  LEA.HI.SX32 R63, R63, R98, 0x1b ;  /* 0x000000623f3f7211 */ /* 0x000fe200078fdaff */
[----:B------:R-:W-:Y:S05]  /*d0d0*/  @!P0 BRA `(.L_x_4588) ;  /* 0x0000001000008947 */ /* 0x000fea0003800000 */
[----:B--2---:R1:W-:Y:S02]  /*d0e0*/  RED.E.ADD.F32.FTZ.RN.STRONG.GPU [R60.64+-0xd00], R143 ;  /* 0xfff3008f3c00798e */ /* 0x0043e4000c10e7a0 */
.L_x_4588:
[----:B------:R-:W-:Y:S05]  /*d0f0*/  BSYNC B0 ;  /* 0x0000000000007941 */ /* 0x000fea0003800000 */
.L_x_4587:
[----:B------:R-:W3:Y:S01]  /*d100*/  LDS R63, [R63.X4+0x3500] ;  /* 0x003500003f3f7984 */ /* 0x000ee20000004800 */
[----:B------:R-:W-:Y:S01]  /*d110*/  BSSY B0, `(.L_x_4589) ;  /* 0x0000005000007945 */ /* 0x000fe20003800000 */
[----:B-12---:R-:W-:-:S02]  /*d120*/  IADD3 R143, R98, 0x580, RZ ;  /* 0x00000580628f7810 */ /* 0x006fc40007ffe0ff */
[----:B------:R-:W-:Y:S01]  /*d130*/  LEA.HI.SX32 R103, R103, R98, 0x1b ;  /* 0x0000006267677211 */ /* 0x000fe200078fdaff */
[----:B------:R-:W-:Y:S05]  /*d140*/  @!P1 BRA `(.L_x_4590) ;  /* 0x0000001000009947 */ /* 0x000fea0003800000 */
[----:B---3--:R1:W-:Y:S02]  /*d150*/  RED.E.ADD.F32.FTZ.RN.STRONG.GPU [R60.64+-0xc00], R63 ;  /* 0xfff4003f3c00798e */ /* 0x0083e4000c10e7a0 */
.L_x_4590:
[----:B------:R-:W-:Y:S05]  /*d160*/  BSYNC B0 ;  /* 0x0000000000007941 */ /* 0x000fea0003800000 */
.L_x_4589:
[----:B------:R-:W2:Y:S01]  /*d170*/  LDS R103, [R103.X4+0x3600] ;  /* 0x0036000067677984 */ /* 0x000ea20000004800 */
[----:B------:R-:W-:Y:S01]  /*d180*/  BSSY B0, `(.L_x_4591) ;  /* 0x0000005000007945 */ /* 0x000fe20003800000 */
[----:B-1-3--:R-:W-:Y:S02]  /*d190*/  IADD3 R63, R98, 0x5c0, RZ ;  /* 0x000005c0623f7810 */ /* 0x00afe40007ffe0ff */
[----:B------:R-:W-:Y:S01]  /*d1a0*/  LEA.HI.SX32 R143, R143, R98, 0x1b ;  /* 0x000000628f8f7211 */ /* 0x000fe200078fdaff */
[----:B------:R-:W-:Y:S05]  /*d1b0*/  @!P2 BRA `(.L_x_4592) ;  /* 0x000000100000a947 */ /* 0x000fea0003800000 */
[----:B--2---:R1:W-:Y:S02]  /*d1c0*/  RED.E.ADD.F32.FTZ.RN.STRONG.GPU [R60.64+-0xb00], R103 ;  /* 0xfff500673c00798e */ /* 0x0043e4000c10e7a0 */
.L_x_4592:
[----:B------:R-:W-:Y:S05]  /*d1d0*/  BSYNC B0 ;  /* 0x0000000000007941 */ /* 0x000fea0003800000 */
.L_x_4591:
[----:B------:R-:W3:Y:S01]  /*d1e0*/  LDS R143, [R143.X4+0x3700] ;  /* 0x003700008f8f7984 */ /* 0x000ee20000004800 */
[----:B------:R-:W-:Y:S01]  /*d1f0*/  BSSY B0, `(.L_x_4593) ;  /* 0x0000005000007945 */ /* 0x000fe20003800000 */
[----:B-12---:R-:W-:Y:S02]  /*d200*/  IADD3 R103, R98, 0x600, RZ ;  /* 0x0000060062677810 */ /* 0x006fe40007ffe0ff */
[----:B------:R-:W-:Y:S01]  /*d210*/  LEA.HI.SX32 R63, R63, R98, 0x1b ;  /* 0x000000623f3f7211 */ /* 0x000fe200078fdaff */
[----:B------:R-:W-:Y:S05]  /*d220*/  @!P3 BRA `(.L_x_4594) ;  /* 0x000000100000b947 */ /* 0x000fea0003800000 */
[----:B---3--:R1:W-:Y:S02]  /*d230*/  RED.E.ADD.F32.FTZ.RN.STRONG.GPU [R60.64+-0xa00], R143 ;  /* 0xfff6008f3c00798e */ /* 0x0083e4000c10e7a0 */
.L_x_4594:
[----:B------:R-:W-:Y:S05]  /*d240*/  BSYNC B0 ;  /* 0x0000000000007941 */ /* 0x000fea0003800000 */
.L_x_4593:
[----:B------:R-:W2:Y:S01]  /*d250*/  LDS R63, [R63.X4+0x3800] ;  /* 0x003800003f3f7984 */ /* 0x000ea20000004800 */
[----:B------:R-:W-:Y:S01]  /*d260*/  BSSY B0, `(.L_x_4595) ;  /* 0x0000004000007945 */ /* 0x000fe20003800000 */
[----:B------:R-:W-:Y:S01]  /*d270*/  LEA.HI.SX32 R103, R103, R98, 0x1b ;  /* 0x0000006267677211 */ /* 0x000fe200078fdaff */
[----:B------:R-:W-:Y:S05]  /*d280*/  @!P4 BRA `(.L_x_4596) ;  /* 0x000000100000c947 */ /* 0x000fea0003800000 */
[----:B--2---:R2:W-:Y:S02]  /*d290*/  RED.E.ADD.F32.FTZ.RN.STRONG.GPU [R60.64+-0x900], R63 ;  /* 0xfff7003f3c00798e */ /* 0x0045e4000c10e7a0 */
.L_x_4596:
[----:B------:R-:W-:Y:S05]  /*d2a0*/  BSYNC B0 ;  /* 0x0000000000007941 */ /* 0x000fea0003800000 */
.L_x_4595:
[----:B------:R-:W4:Y:S01]  /*d2b0*/  LDS R103, [R103.X4+0x3900] ;  /* 0x0039000067677984 */ /* 0x000f220000004800 */
[----:B------:R-:W-:Y:S01]  /*d2c0*/  BSSY B0, `(.L_x_4597) ;  /* 0x0000005000007945 */ /* 0x000fe20003800000 */
[----:B--2---:R-:W-:-:S02]  /*d2d0*/  IADD3 R63, R98, 0x640, RZ ;  /* 0x00000640623f7810 */ /* 0x004fc40007ffe0ff */
[----:B-1-3--:R-:W-:Y:S01]  /*d2e0*/  IADD3 R143, R98, 0x680, RZ ;  /* 0x00000680628f7810 */ /* 0x00afe20007ffe0ff */
[----:B------:R-:W-:Y:S05]  /*d2f0*/  @!P5 BRA `(.L_x_4598) ;  /* 0x000000100000d947 */ /* 0x000fea0003800000 */
[----:B----4-:R1:W-:Y:S02]  /*d300*/  RED.E.ADD.F32.FTZ.RN.STRONG.GPU [R60.64+-0x800], R103 ;  /* 0xfff800673c00798e */ /* 0x0103e4000c10e7a0 */
.L_x_4598:
[----:B------:R-:W-:Y:S05]  /*d310*/  BSYNC B0 ;  /* 0x0000000000007941 */ /* 0x000fea0003800000 */
.L_x_4597:
        /* <DEDUP_REMOVED lines=14> */
.L_x_4600:
[----:B------:R-:W-:Y:S05]  /*d400*/  BSYNC B0 ;  /* 0x0000000000007941 */ /* 0x000fea0003800000 */
.L_x_4599:
[----:B------:R-:W2:Y:S01]  /*d410*/  LDS R143, [R143.X4+0x3b00] ;  /* 0x003b00008f8f7984 */ /* 0x000ea20000004800 */
[----:B------:R-:W-:Y:S01]  /*d420*/  BSSY B0, `(.L_x_4601) ;  /* 0x0000005000007945 */ /* 0x000fe20003800000 */
[----:B-1----:R-:W-:-:S02]  /*d430*/  IADD3 R63, R98, 0x700, RZ ;  /* 0x00000700623f7810 */ /* 0x002fc40007ffe0ff */
[----:B------:R-:W-:Y:S01]  /*d440*/  LEA.HI.SX32 R103, R103, R98, 0x1b ;  /* 0x0000006267677211 */ /* 0x000fe200078fdaff */
[----:B------:R-:W-:Y:S05]  /*d450*/  @!P0 BRA `(.L_x_4602) ;  /* 0x0000001000008947 */ /* 0x000fea0003800000 */
[----:B--2---:R1:W-:Y:S02]  /*d460*/  RED.E.ADD.F32.FTZ.RN.STRONG.GPU [R60.64+-0x600], R143 ;  /* 0xfffa008f3c00798e */ /* 0x0043e4000c10e7a0 */
.L_x_4602:
[----:B------:R-:W-:Y:S05]  /*d470*/  BSYNC B0 ;  /* 0x0000000000007941 */ /* 0x000fea0003800000 */
.L_x_4601:
[----:B------:R-:W3:Y:S01]  /*d480*/  LDS R103, [R103.X4+0x3c00] ;  /* 0x003c000067677984 */ /* 0x000ee20000004800 */
[----:B------:R-:W-:Y:S01]  /*d490*/  BSSY B0, `(.L_x_4603) ;  /* 0x0000005000007945 */ /* 0x000fe20003800000 */
[----:B-12---:R-:W-:Y:S02]  /*d4a0*/  IADD3 R143, R98, 0x740, RZ ;  /* 0x00000740628f7810 */ /* 0x006fe40007ffe0ff */
[----:B------:R-:W-:Y:S01]  /*d4b0*/  LEA.HI.SX32 R63, R63, R98, 0x1b ;  /* 0x000000623f3f7211 */ /* 0x000fe200078fdaff */
[----:B------:R-:W-:Y:S05]  /*d4c0*/  @!P1 BRA `(.L_x_4604) ;  /* 0x0000001000009947 */ /* 0x000fea0003800000 */
[----:B---3--:R1:W-:Y:S02]  /*d4d0*/  RED.E.ADD.F32.FTZ.RN.STRONG.GPU [R60.64+-0x500], R103 ;  /* 0xfffb00673c00798e */ /* 0x0083e4000c10e7a0 */
.L_x_4604:
[----:B------:R-:W-:Y:S05]  /*d4e0*/  BSYNC B0 ;  /* 0x0000000000007941 */ /* 0x000fea0003800000 */
.L_x_4603:
[----:B------:R-:W2:Y:S01]  /*d4f0*/  LDS R63, [R63.X4+0x3d00] ;  /* 0x003d00003f3f7984 */ /* 0x000ea20000004800 */
[----:B------:R-:W-:Y:S01]  /*d500*/  BSSY B0, `(.L_x_4605) ;  /* 0x0000005000007945 */ /* 0x000fe20003800000 */
[----:B-1-3--:R-:W-:Y:S02]  /*d510*/  IADD3 R103, R98, 0x780, RZ ;  /* 0x0000078062677810 */ /* 0x00afe40007ffe0ff */
[----:B------:R-:W-:Y:S01]  /*d520*/  LEA.HI.SX32 R143, R143, R98, 0x1b ;  /* 0x000000628f8f7211 */ /* 0x000fe200078fdaff */
[----:B------:R-:W-:Y:S05]  /*d530*/  @!P2 BRA `(.L_x_4606) ;  /* 0x000000100000a947 */ /* 0x000fea0003800000 */
[----:B--2---:R1:W-:Y:S02]  /*d540*/  RED.E.ADD.F32.FTZ.RN.STRONG.GPU [R60.64+-0x400], R63 ;  /* 0xfffc003f3c00798e */ /* 0x0043e4000c10e7a0 */
.L_x_4606:
[----:B------:R-:W-:Y:S05]  /*d550*/  BSYNC B0 ;  /* 0x0000000000007941 */ /* 0x000fea0003800000 */
.L_x_4605:
[----:B------:R-:W3:Y:S01]  /*d560*/  LDS R143, [R143.X4+0x3e00] ;  /* 0x003e00008f8f7984 */ /* 0x000ee20000004800 */
[----:B------:R-:W-:Y:S01]  /*d570*/  BSSY B0, `(.L_x_4607) ;  /* 0x0000005000007945 */ /* 0x000fe20003800000 */
[----:B-12---:R-:W-:-:S02]  /*d580*/  IADD3 R63, R98, 0x7c0, RZ ;  /* 0x000007c0623f7810 */ /* 0x006fc40007ffe0ff */
[----:B------:R-:W-:Y:S01]  /*d590*/  LEA.HI.SX32 R103, R103, R98, 0x1b ;  /* 0x0000006267677211 */ /* 0x000fe200078fdaff */
[----:B------:R-:W-:Y:S05]  /*d5a0*/  @!P3 BRA `(.L_x_4608) ;  /* 0x000000100000b947 */ /* 0x000fea0003800000 */
[----:B---3--:R1:W-:Y:S02]  /*d5b0*/  RED.E.ADD.F32.FTZ.RN.STRONG.GPU [R60.64+-0x300], R143 ;  /* 0xfffd008f3c00798e */ /* 0x0083e4000c10e7a0 */
.L_x_4608:
[----:B------:R-:W-:Y:S05]  /*d5c0*/  BSYNC B0 ;  /* 0x0000000000007941 */ /* 0x000fea0003800000 */
.L_x_4607:
[----:B------:R-:W2:Y:S01]  /*d5d0*/  LDS R103, [R103.X4+0x3f00] ;  /* 0x003f000067677984 */ /* 0x000ea20000004800 */
[----:B------:R-:W-:Y:S01]  /*d5e0*/  BSSY B0, `(.L_x_4609) ;  /* 0x0000004000007945 */ /* 0x000fe20003800000 */
[----:B------:R-:W-:Y:S01]  /*d5f0*/  LEA.HI.SX32 R63, R63, R98, 0x1b ;  /* 0x000000623f3f7211 */ /* 0x000fe200078fdaff */
[----:B------:R-:W-:Y:S05]  /*d600*/  @!P4 BRA `(.L_x_4610) ;  /* 0x000000100000c947 */ /* 0x000fea0003800000 */
[----:B--2---:R2:W-:Y:S02]  /*d610*/  RED.E.ADD.F32.FTZ.RN.STRONG.GPU [R60.64+-0x200], R103 ;  /* 0xfffe00673c00798e */ /* 0x0045e4000c10e7a0 */
.L_x_4610:
[----:B------:R-:W-:Y:S05]  /*d620*/  BSYNC B0 ;  /* 0x0000000000007941 */ /* 0x000fea0003800000 */
.L_x_4609:
[----:B------:R-:W4:Y:S01]  /*d630*/  LDS R63, [R63.X4+0x4000] ;  /* 0x004000003f3f7984 */ /* 0x000f220000004800 */
[----:B------:R-:W-:Y:S01]  /*d640*/  BSSY B0, `(.L_x_4611) ;  /* 0x0000003000007945 */ /* 0x000fe20003800000 */
[----:B------:R-:W-:Y:S05]  /*d650*/  @!P5 BRA `(.L_x_4612) ;  /* 0x000000100000d947 */ /* 0x000fea0003800000 */
[----:B----4-:R4:W-:Y:S02]  /*d660*/  RED.E.ADD.F32.FTZ.RN.STRONG.GPU [R60.64+-0x100], R63 ;  /* 0xffff003f3c00798e */ /* 0x0109e4000c10e7a0 */
.L_x_4612:
[----:B------:R-:W-:Y:S05]  /*d670*/  BSYNC B0 ;  /* 0x0000000000007941 */ /* 0x000fea0003800000 */
.L_x_4611:
[----:B------:R-:W5:Y:S01]  /*d680*/  SHFL.DOWN PT, R68, R66, 0x1, 0x1f ;  /* 0x08201f0042447f89 */ /* 0x000f6200000e0000 */
[----:B------:R-:W-:Y:S01]  /*d690*/  ISETP.GT.AND P0, PT, R97, 0x1e, PT ;  /* 0x0000001e6100780c */ /* 0x000fe20003f04270 */
[----:B------:R-:W-:Y:S01]  /*d6a0*/  FMUL.FTZ R138, R205, R138 ;  /* 0x0000008acd8a7220 */ /* 0x000fe20000410000 */
[----:B-12-4-:R-:W-:Y:S01]  /*d6b0*/  MOV R61, R66 ;  /* 0x00000042003d7202 */ /* 0x016fe20000000f00 */
[----:B---3--:R-:W1:Y:S01]  /*d6c0*/  SHFL.DOWN PT, R143, R105, 0x1, 0x1f ;  /* 0x08201f00698f7f89 */ /* 0x008e6200000e0000 */
[----:B0-----:R-:W-:Y:S01]  /*d6d0*/  MOV R62, R105 ;  /* 0x00000069003e7202 */ /* 0x001fe20000000f00 */
[----:B------:R-:W-:Y:S01]  /*d6e0*/  FFMA.FTZ R138, R142, R133, R138 ;  /* 0x000000858e8a7223 */ /* 0x000fe2000001008a */
[----:B------:R-:W-:Y:S01]  /*d6f0*/  MOV R63, R111 ;  /* 0x0000006f003f7202 */ /* 0x000fe20000000f00 */
[----:B------:R-:W0:Y:S01]  /*d700*/  SHFL.DOWN PT, R100, R111, 0x1, 0x1f ;  /* 0x08201f006f647f89 */ /* 0x000e2200000e0000 */
[----:B------:R-:W-:Y:S01]  /*d710*/  MOV R60, R64 ;  /* 0x00000040003c7202 */ /* 0x000fe20000000f00 */
        /* <DEDUP_REMOVED lines=11> */
[----:B-----5:R-:W-:Y:S02]  /*d7d0*/  @!P0 FADD.FTZ R61, R61, R68 ;  /* 0x000000443d3d8221 */ /* 0x020fe40000010000 */
[----:B------:R-:W-:Y:S02]  /*d7e0*/  FFMA.FTZ R153, R163, R114, R153 ;  /* 0x00000072a3997223 */ /* 0x000fe40000010099 */
[----:B-1----:R-:W-:Y:S01]  /*d7f0*/  @!P0 FADD.FTZ R62, R62, R143 ;  /* 0x0000008f3e3e8221 */ /* 0x002fe20000010000 */
[----:B------:R-:W1:Y:S01]  /*d800*/  SHFL.DOWN PT, R66, R61, 0x2, 0x1f ;  /* 0x08401f003d427f89 */ /* 0x000e6200000e0000 */
[----:B------:R-:W-:-:S02]  /*d810*/  FMUL.FTZ R139, R204, R139 ;  /* 0x0000008bcc8b7220 */ /* 0x000fc40000410000 */
        /* <DEDUP_REMOVED lines=16> */
[----:B0-----:R-:W-:Y:S02]  /*d920*/  @!P0 FADD.FTZ R62, R62, R105 ;  /* 0x000000693e3e8221 */ /* 0x001fe40000010000 */
[----:B------:R-:W-:Y:S02]  /*d930*/  FFMA.FTZ R139, R149, R128, R139 ;  /* 0x00000080958b7223 */ /* 0x000fe4000001008b */
[----:B--2---:R-:W-:Y:S01]  /*d940*/  @!P0 FADD.FTZ R63, R63, R64 ;  /* 0x000000403f3f8221 */ /* 0x004fe20000010000 */
[----:B------:R-:W0:Y:S01]  /*d950*/  SHFL.DOWN PT, R105, R62, 0x4, 0x1f ;  /* 0x08801f003e697f89 */ /* 0x000e2200000e0000 */
[----:B------:R-:W-:Y:S02]  /*d960*/  FFMA.FTZ R151, R155, R120, R151 ;  /* 0x000000789b977223 */ /* 0x000fe40000010097 */
[----:B---3--:R-:W-:Y:S01]  /*d970*/  @!P0 FADD.FTZ R60, R60, R103 ;  /* 0x000000673c3c8221 */ /* 0x008fe20000010000 */
[----:B------:R-:W1:Y:S01]  /*d980*/  SHFL.DOWN PT, R64, R61, 0x4, 0x1f ;  /* 0x08801f003d407f89 */ /* 0x000e6200000e0000 */
[----:B------:R-:W-:Y:S01]  /*d990*/  ISETP.GT.AND P0, PT, R97, 0x1b, PT ;  /* 0x0000001b6100780c */ /* 0x000fe20003f04270 */
[----:B------:R-:W-:-:S02]  /*d9a0*/  FFMA.FTZ R150, R152, R119, R150 ;  /* 0x0000007798967223 */ /* 0x000fc40000010096 */
[----:B------:R-:W2:Y:S01]  /*d9b0*/  SHFL.DOWN PT, R66, R63, 0x4, 0x1f ;  /* 0x08801f003f427f89 */ /* 0x000ea200000e0000 */
[----:B------:R-:W-:Y:S02]  /*d9c0*/  FFMA.FTZ R157, R161, R110, R157 ;  /* 0x0000006ea19d7223 */ /* 0x000fe4000001009d */
[----:B------:R-:W-:Y:S01]  /*d9d0*/  FFMA.FTZ R159, R160, R213, R159 ;  /* 0x000000d5a09f7223 */ /* 0x000fe2000001009f */
        /* <DEDUP_REMOVED lines=13> */
[----:B------:R-:W1:Y:S01]  /*dab0*/  SHFL.DOWN PT, R66, R61, 0x8, 0x1f ;  /* 0x09001f003d427f89 */ /* 0x000e6200000e0000 */
[----:B---3--:R-:W-:Y:S01]  /*dac0*/  @!P0 FADD.FTZ R60, R60, R103 ;  /* 0x000000673c3c8221 */ /* 0x008fe20000010000 */
[----:B------:R-:W-:Y:S01]  /*dad0*/  ISETP.GT.AND P0, PT, R97, 0x17, PT ;  /* 0x000000176100780c */ /* 0x000fe20003f04270 */
[----:B------:R-:W-:Y:S01]  /*dae0*/  FFMA.FTZ R103, R199, R168, R138 ;  /* 0x000000a8c7677223 */ /* 0x000fe2000001008a */
[----:B------:R-:W2:Y:S01]  /*daf0*/  SHFL.DOWN PT, R68, R63, 0x8, 0x1f ;  /* 0x09001f003f447f89 */ /* 0x000ea200000e0000 */
[----:B------:R-:W-:Y:S02]  /*db00*/  FFMA.FTZ R71, R201, R172, R140 ;  /* 0x000000acc9477223 */ /* 0x000fe4000001008c */
[----:B------:R-:W-:Y:S01]  /*db10*/  FADD.FTZ R28, R103, R28 ;  /* 0x0000001c671c7221 */ /* 0x000fe20000010000 */
[----:B------:R-:W3:Y:S01]  /*db20*/  SHFL.DOWN PT, R105, R60, 0x8, 0x1f ;  /* 0x09001f003c697f89 */ /* 0x000ee200000e0000 */
[----:B------:R-:W-:-:S02]  /*db30*/  FADD.FTZ R27, R64, R27 ;  /* 0x0000001b401b7221 */ /* 0x000fc40000010000 */
[----:B------:R-:W-:Y:S02]  /*db40*/  FADD.FTZ R26, R71, R26 ;  /* 0x0000001a471a7221 */ /* 0x000fe40000010000 */
[----:B------:R-:W-:Y:S02]  /*db50*/  FFMA.FTZ R71, R233, R176, R144 ;  /* 0x000000b0e9477223 */ /* 0x000fe40000010090 */
[----:B------:R-:W-:Y:S02]  /*db60*/  FFMA.FTZ R64, R234, R113, R153 ;  /* 0x00000071ea407223 */ /* 0x000fe40000010099 */
[----:B------:R-:W-:Y:S02]  /*db70*/  FADD.FTZ R24, R71, R24 ;  /* 0x0000001847187221 */ /* 0x000fe40000010000 */
[----:B0-----:R-:W-:Y:S02]  /*db80*/  @!P0 FADD.FTZ R62, R62, R111 ;  /* 0x0000006f3e3e8221 */ /* 0x001fe40000010000 */
[----:B------:R-:W-:-:S02]  /*db90*/  FADD.FTZ R23, R64, R23 ;  /* 0x0000001740177221 */ /* 0x000fc40000010000 */
[----:B------:R-:W-:Y:S02]  /*dba0*/  FFMA.FTZ R71, R235, R180, R150 ;  /* 0x000000b4eb477223 */ /* 0x000fe40000010096 */
[----:B-1----:R-:W-:Y:S02]  /*dbb0*/  @!P0 FADD.FTZ R61, R61, R66 ;  /* 0x000000423d3d8221 */ /* 0x002fe40000010000 */
        /* <DEDUP_REMOVED lines=12> */
[----:B------:R-:W-:Y:S02]  /*dc80*/  FADD.FTZ R32, R195, R32 ;  /* 0x00000020c3207221 */ /* 0x000fe40000010000 */
[----:B------:R-:W-:Y:S02]  /*dc90*/  FADD.FTZ R35, R130, R35 ;  /* 0x0000002382237221 */ /* 0x000fe40000010000 */
[----:B------:R-:W-:Y:S02]  /*dca0*/  FADD.FTZ R31, R70, R31 ;  /* 0x0000001f461f7221 */ /* 0x000fe40000010000 */
[----:B------:R-:W-:-:S02]  /*dcb0*/  FADD.FTZ R36, R131, R36 ;  /* 0x0000002483247221 */ /* 0x000fc40000010000 */
[----:B------:R-:W-:Y:S02]  /*dcc0*/  FADD.FTZ R30, R191, R30 ;  /* 0x0000001ebf1e7221 */ /* 0x000fe40000010000 */
[----:B------:R-:W-:Y:S02]  /*dcd0*/  FADD.FTZ R37, R122, R37 ;  /* 0x000000257a257221 */ /* 0x000fe40000010000 */
[----:B0-----:R-:W-:Y:S02]  /*dce0*/  @!P0 FADD.FTZ R61, R61, R66 ;  /* 0x000000423d3d8221 */ /* 0x001fe40000010000 */
[----:B------:R-:W-:Y:S02]  /*dcf0*/  FADD.FTZ R29, R166, R29 ;  /* 0x0000001da61d7221 */ /* 0x000fe40000010000 */
[----:B-1----:R-:W-:Y:S02]  /*dd00*/  @!P0 FADD.FTZ R63, R63, R68 ;  /* 0x000000443f3f8221 */ /* 0x002fe40000010000 */
[----:B------:R-:W-:-:S02]  /*dd10*/  FADD.FTZ R38, R129, R38 ;  /* 0x0000002681267221 */ /* 0x000fc40000010000 */
[----:B--2---:R-:W-:Y:S02]  /*dd20*/  @!P0 FADD.FTZ R62, R62, R105 ;  /* 0x000000693e3e8221 */ /* 0x004fe40000010000 */
[----:B------:R-:W-:Y:S02]  /*dd30*/  FADD.FTZ R39, R118, R39 ;  /* 0x0000002776277221 */ /* 0x000fe40000010000 */
[----:B---3--:R-:W-:Y:S02]  /*dd40*/  @!P0 FADD.FTZ R60, R60, R103 ;  /* 0x000000673c3c8221 */ /* 0x008fe40000010000 */
[----:B------:R-:W-:Y:S02]  /*dd50*/  FADD.FTZ R40, R123, R40 ;  /* 0x000000287b287221 */ /* 0x000fe40000010000 */
[----:B------:R-:W-:Y:S01]  /*dd60*/  FADD.FTZ R41, R116, R41 ;  /* 0x0000002974297221 */ /* 0x000fe20000010000 */
[----:B------:R0:W-:Y:S01]  /*dd70*/  @!P1 STS.128 [R251.X16+0x4210], R60 ;  /* 0x0042103cfb009388 */ /* 0x0001e2000000cc00 */
        /* <DEDUP_REMOVED lines=16> */
[----:B0-----:R-:W-:Y:S01]  /*de80*/  ULDC UR34, c[0x0][0x174] ;  /* 0x00005d0000227ab9 */ /* 0x001fe20000000800 */
[----:B------:R-:W0:Y:S01]  /*de90*/  LDS.128 R64, [0x4220] ;  /* 0x00422000ff407984 */ /* 0x000e220000000c00 */
[----:B------:R-:W-:Y:S02]  /*dea0*/  UISETP.NE.AND UP0, UPT, UR24, UR34, UPT ;  /* 0x000000221800728c */ /* 0x000fe4000bf05270 */
        /* <DEDUP_REMOVED lines=14> */
.L_x_4614:
[----:B0-----:R-:W-:Y:S05]  /*df90*/  BSYNC B0 ;  /* 0x0000000000007941 */ /* 0x001fea0003800000 */
.L_x_4613:
        /* <DEDUP_REMOVED lines=8> */
.L_x_4514:
        /* <DEDUP_REMOVED lines=81> */
.L_x_4617:
[----:B-1----:R-:W-:Y:S05]  /*e530*/  BSYNC B0 ;  /* 0x0000000000007941 */ /* 0x002fea0003800000 */
.L_x_4616:
        /* <DEDUP_REMOVED lines=52> */
[----:B------:R1:W-:Y:S01]  /*e880*/  @!P5 STG.E [R2.64+-0xb80], R33 ;  /* 0xfff480210200d986 */ /* 0x0003e2000c101920 */
        /* <DEDUP_REMOVED lines=31> */
[C---:B-1----:R-:W-:Y:S02]  /*ea80*/  IADD3 R33, R39.reuse, 0xb, RZ ;  /* 0x0000000b27217810 */ /* 0x042fe40007ffe0ff */
[----:B------:R-:W-:Y:S01]  /*ea90*/  LEA.HI.SX32 R13, R12, R39, 0x1b ;  /* 0x000000270c0d7211 */ /* 0x000fe200078fdaff */
[----:B------:R0:W-:Y:S01]  /*eaa0*/  STS [R6.X4+0x10], R21 ;  /* 0x0000101506007388 */ /* 0x0001e20000004800 */
[----:B------:R-:W-:-:S02]  /*eab0*/  IADD3 R34, R39, 0xc, RZ ;  /* 0x0000000c27227810 */ /* 0x000fc40007ffe0ff */
[-C--:B------:R-:W-:Y:S01]  /*eac0*/  LEA.HI.SX32 R14, R14, R39.reuse, 0x1b ;  /* 0x000000270e0e7211 */ /* 0x080fe200078fdaff */
[----:B------:R1:W-:Y:S01]  /*ead0*/  STS [R11.X4+0x14], R22 ;  /* 0x000014160b007388 */ /* 0x0003e20000004800 */
[----:B------:R-:W-:Y:S02]  /*eae0*/  IADD3 R35, R39, 0xd, RZ ;  /* 0x0000000d27237810 */ /* 0x000fe40007ffe0ff */
[-C--:B------:R-:W-:Y:S01]  /*eaf0*/  LEA.HI.SX32 R15, R15, R39.reuse, 0x1b ;  /* 0x000000270f0f7211 */ /* 0x080fe200078fdaff */
[----:B------:R3:W-:Y:S01]  /*eb00*/  STS [R10.X4+0x18], R23 ;  /* 0x000018170a007388 */ /* 0x0007e20000004800 */
[C---:B------:R-:W-:Y:S02]  /*eb10*/  IADD3 R36, R39.reuse, 0xe, RZ ;  /* 0x0000000e27247810 */ /* 0x040fe40007ffe0ff */
        /* <DEDUP_REMOVED lines=35> */
[----:B------:R-:W-:Y:S04]  /*ed50*/  LDS R19, [R102.X4+0x300] ;  /* 0x0003000066137984 */ /* 0x000fe80000004800 */
[----:B------:R-:W-:Y:S04]  /*ed60*/  @!P6 STS [0x1080], R109 ;  /* 0x0010806dff00e388 */ /* 0x000fe80000000800 */
[----:B------:R-:W-:Y:S01]  /*ed70*/  BAR.SYNC.DEFER_BLOCKING 0x0 ;  /* 0x0000000000007b1d */ /* 0x000fe20000010000 */
[----:B------:R-:W-:-:S04]  /*ed80*/  FADD.FTZ R0, R5, R20 ;  /* 0x0000001405007221 */ /* 0x000fc80000010000 */
        /* <DEDUP_REMOVED lines=32> */
.L_x_4619:
[----:B-1----:R-:W-:Y:S05]  /*ef90*/  BSYNC B0 ;  /* 0x0000000000007941 */ /* 0x002fea0003800000 */
.L_x_4618:
        /* <DEDUP_REMOVED lines=61> */
.L_x_4508:
        /* <DEDUP_REMOVED lines=32> */
.L_x_4622:
[----:B------:R-:W-:Y:S05]  /*f570*/  BSYNC B0 ;  /* 0x0000000000007941 */ /* 0x000fea0003800000 */
.L_x_4621:
        /* <DEDUP_REMOVED lines=31> */
.L_x_4624:
[----:B------:R-:W3:Y:S02]  /*f770*/  S2R R11, SR_TID.X ;  /* 0x00000000000b7919 */ /* 0x000ee40000002100 */
.L_x_4625:
[----:B------:R-:W-:Y:S05]  /*f780*/  BSYNC B0 ;  /* 0x0000000000007941 */ /* 0x000fea0003800000 */
.L_x_4623:
        /* <DEDUP_REMOVED lines=12> */
.L_x_4626:
        /* <DEDUP_REMOVED lines=32> */
.L_x_4519:
[----:B------:R-:W-:Y:S01]  /*fa50*/  HFMA2.MMA R70, -RZ, RZ, 0, 5.9604644775390625e-08 ;  /* 0x00000001ff467435 */ /* 0x000fe200000001ff */
[----:B------:R-:W-:-:S02]  /*fa60*/  MOV R203, R67 ;  /* 0x0000004300cb7202 */ /* 0x000fc40000000f00 */
[----:B------:R-:W-:Y:S02]  /*fa70*/  MOV R71, RZ ;  /* 0x000000ff00477202 */ /* 0x000fe40000000f00 */
[----:B------:R-:W-:Y:S02]  /*fa80*/  MOV R66, 0xffffffff ;  /* 0xffffffff00427802 */ /* 0x000fe40000000f00 */
[----:B------:R-:W-:Y:S02]  /*fa90*/  MOV R64, 0xfab0 ;  /* 0x0000fab000407802 */ /* 0x000fe40000000f00 */
[----:B------:R-:W-:Y:S05]  /*faa0*/  CALL.REL.NOINC `($__internal_113_$__cuda_sm70_shflsync_up) ;  /* 0x00001e1000007944 */ /* 0x000fea0003c00000 */
[----:B-1----:R-:W-:Y:S01]  /*fab0*/  MOV R204, R66 ;  /* 0x0000004200cc7202 */ /* 0x002fe20000000f00 */
[----:B0-----:R-:W-:Y:S05]  /*fac0*/  BRA `(.L_x_4627) ;  /* 0xffff7f8000007947 */ /* 0x001fea000383ffff */
.L_x_4520:
[----:B------:R-:W-:Y:S01]  /*fad0*/  HFMA2.MMA R70, -RZ, RZ, 0, 5.9604644775390625e-08 ;  /* 0x00000001ff467435 */ /* 0x000fe200000001ff */
[----:B------:R-:W-:Y:S02]  /*fae0*/  MOV R203, R205 ;  /* 0x000000cd00cb7202 */ /* 0x000fe40000000f00 */
[----:B------:R-:W-:Y:S02]  /*faf0*/  MOV R71, RZ ;  /* 0x000000ff00477202 */ /* 0x000fe40000000f00 */
[----:B------:R-:W-:-:S02]  /*fb00*/  MOV R66, 0xffffffff ;  /* 0xffffffff00427802 */ /* 0x000fc40000000f00 */
[----:B------:R-:W-:Y:S02]  /*fb10*/  MOV R64, 0xfb30 ;  /* 0x0000fb3000407802 */ /* 0x000fe40000000f00 */
[----:B01----:R-:W-:Y:S05]  /*fb20*/  CALL.REL.NOINC `($__internal_113_$__cuda_sm70_shflsync_up) ;  /* 0x00001d9000007944 */ /* 0x003fea0003c00000 */
[----:B0-----:R-:W-:Y:S01]  /*fb30*/  HFMA2.MMA R70, -RZ, RZ, 0, 5.9604644775390625e-08 ;  /* 0x00000001ff467435 */ /* 0x001fe200000001ff */
[----:B-1----:R-:W-:Y:S02]  /*fb40*/  MOV R206, R66 ;  /* 0x0000004200ce7202 */ /* 0x002fe40000000f00 */
[----:B------:R-:W-:Y:S02]  /*fb50*/  MOV R203, R68 ;  /* 0x0000004400cb7202 */ /* 0x000fe40000000f00 */
[----:B------:R-:W-:Y:S02]  /*fb60*/  MOV R71, RZ ;  /* 0x000000ff00477202 */ /* 0x000fe40000000f00 */
[----:B------:R-:W-:Y:S02]  /*fb70*/  MOV R66, 0xffffffff ;  /* 0xffffffff00427802 */ /* 0x000fe40000000f00 */
[----:B------:R-:W-:Y:S02]  /*fb80*/  MOV R64, 0xfba0 ;  /* 0x0000fba000407802 */ /* 0x000fe40000000f00 */
[----:B------:R-:W-:Y:S05]  /*fb90*/  CALL.REL.NOINC `($__internal_113_$__cuda_sm70_shflsync_up) ;  /* 0x00001d2000007944 */ /* 0x000fea0003c00000 */
[----:B0-----:R-:W-:Y:S01]  /*fba0*/  HFMA2.MMA R70, -RZ, RZ, 0, 5.9604644775390625e-08 ;  /* 0x00000001ff467435 */ /* 0x001fe200000001ff */
[----:B-1----:R-:W-:-:S02]  /*fbb0*/  MOV R208, R66 ;  /* 0x0000004200d07202 */ /* 0x002fc40000000f00 */
[----:B------:R-:W-:Y:S02]  /*fbc0*/  MOV R203, R69 ;  /* 0x0000004500cb7202 */ /* 0x000fe40000000f00 */
[----:B------:R-:W-:Y:S02]  /*fbd0*/  MOV R71, RZ ;  /* 0x000000ff00477202 */ /* 0x000fe40000000f00 */
[----:B------:R-:W-:Y:S02]  /*fbe0*/  MOV R66, 0xffffffff ;  /* 0xffffffff00427802 */ /* 0x000fe40000000f00 */
[----:B------:R-:W-:Y:S02]  /*fbf0*/  MOV R64, 0xfc10 ;  /* 0x0000fc1000407802 */ /* 0x000fe40000000f00 */
[----:B------:R-:W-:Y:S05]  /*fc00*/  CALL.REL.NOINC `($__internal_113_$__cuda_sm70_shflsync_up) ;  /* 0x00001cb000007944 */ /* 0x000fea0003c00000 */
        /* <DEDUP_REMOVED lines=20> */
[----:B------:R-:W-:Y:S05]  /*fd50*/  CALL.REL.NOINC `($__internal_113_$__cuda_sm70_shflsync_up) ;  /* 0x00001b6000007944 */ /* 0x000fea0003c00000 */
[----:B0-----:R-:W-:Y:S01]  /*fd60*/  HFMA2.MMA R70, -RZ, RZ, 0, 1.1920928955078125e-07 ;  /* 0x00000002ff467435 */ /* 0x001fe200000001ff */
[----:B-1----:R-:W-:Y:S02]  /*fd70*/  MOV R204, R66 ;  /* 0x0000004200cc7202 */ /* 0x002fe40000000f00 */
[----:B------:R-:W-:Y:S02]  /*fd80*/  MOV R203, R205 ;  /* 0x000000cd00cb7202 */ /* 0x000fe40000000f00 */
[----:B------:R-:W-:Y:S02]  /*fd90*/  MOV R71, RZ ;  /* 0x000000ff00477202 */ /* 0x000fe40000000f00 */
[----:B------:R-:W-:-:S02]  /*fda0*/  MOV R66, 0xffffffff ;  /* 0xffffffff00427802 */ /* 0x000fc40000000f00 */
[----:B------:R-:W-:Y:S02]  /*fdb0*/  MOV R64, 0xfdd0 ;  /* 0x0000fdd000407802 */ /* 0x000fe40000000f00 */
[----:B------:R-:W-:Y:S05]  /*fdc0*/  CALL.REL.NOINC `($__internal_113_$__cuda_sm70_shflsync_up) ;  /* 0x00001af000007944 */ /* 0x000fea0003c00000 */
[----:B0-----:R-:W-:Y:S01]  /*fdd0*/  HFMA2.MMA R70, -RZ, RZ, 0, 1.1920928955078125e-07 ;  /* 0x00000002ff467435 */ /* 0x001fe200000001ff */
[----:B-1----:R-:W-:Y:S02]  /*fde0*/  MOV R206, R66 ;  /* 0x0000004200ce7202 */ /* 0x002fe40000000f00 */
[----:B------:R-:W-:Y:S02]  /*fdf0*/  MOV R203, R68 ;  /* 0x0000004400cb7202 */ /* 0x000fe40000000f00 */
[----:B------:R-:W-:Y:S02]  /*fe00*/  MOV R71, RZ ;  /* 0x000000ff00477202 */ /* 0x000fe40000000f00 */
[----:B------:R-:W-:Y:S02]  /*fe10*/  MOV R66, 0xffffffff ;  /* 0xffffffff00427802 */ /* 0x000fe40000000f00 */
[----:B------:R-:W-:Y:S02]  /*fe20*/  MOV R64, 0xfe40 ;  /* 0x0000fe4000407802 */ /* 0x000fe40000000f00 */
[----:B------:R-:W-:Y:S05]  /*fe30*/  CALL.REL.NOINC `($__internal_113_$__cuda_sm70_shflsync_up) ;  /* 0x00001a8000007944 */ /* 0x000fea0003c00000 */
[----:B0-----:R-:W-:Y:S01]  /*fe40*/  HFMA2.MMA R70, -RZ, RZ, 0, 1.1920928955078125e-07 ;  /* 0x00000002ff467435 */ /* 0x001fe200000001ff */
[----:B-1----:R-:W-:-:S02]  /*fe50*/  MOV R208, R66 ;  /* 0x0000004200d07202 */ /* 0x002fc40000000f00 */
[----:B------:R-:W-:Y:S02]  /*fe60*/  MOV R203, R69 ;  /* 0x0000004500cb7202 */ /* 0x000fe40000000f00 */
[----:B------:R-:W-:Y:S02]  /*fe70*/  MOV R71, RZ ;  /* 0x000000ff00477202 */ /* 0x000fe40000000f00 */
[----:B------:R-:W-:Y:S02]  /*fe80*/  MOV R66, 0xffffffff ;  /* 0xffffffff00427802 */ /* 0x000fe40000000f00 */
[----:B------:R-:W-:Y:S02]  /*fe90*/  MOV R64, 0xfeb0 ;  /* 0x0000feb000407802 */ /* 0x000fe40000000f00 */
[----:B------:R-:W-:Y:S05]  /*fea0*/  CALL.REL.NOINC `($__internal_113_$__cuda_sm70_shflsync_up) ;  /* 0x00001a1000007944 */ /* 0x000fea0003c00000 */
        /* <DEDUP_REMOVED lines=17> */
[----:B------:R-:W-:Y:S05]  /*ffc0*/  CALL.REL.NOINC `($__internal_113_$__cuda_sm70_shflsync_up) ;  /* 0x000018f000007944 */ /* 0x000fea0003c00000 */
[----:B0-----:R-:W-:Y:S01]  /*ffd0*/  HFMA2.MMA R70, -RZ, RZ, 0, 2.384185791015625e-07 ;  /* 0x00000004ff467435 */ /* 0x001fe200000001ff */
[----:B-1----:R-:W-:Y:S02]  /*ffe0*/  MOV R204, R66 ;  /* 0x0000004200cc7202 */ /* 0x002fe40000000f00 */
[----:B------:R-:W-:Y:S02]  /*fff0*/  MOV R203, R205 ;  /* 0x000000cd00cb7202 */ /* 0x000fe40000000f00 */
[----:B------:R-:W-:Y:S02]  /*10000*/  MOV R71, RZ ;  /* 0x000000ff00477202 */ /* 0x000fe40000000f00 */
[----:B------:R-:W-:Y:S02]  /*10010*/  MOV R66, 0xffffffff ;  /* 0xffffffff00427802 */ /* 0x000fe40000000f00 */
[----:B------:R-:W-:-:S02]  /*10020*/  MOV R64, 0x10040 ;  /* 0x0001004000407802 */ /* 0x000fc40000000f00 */
[----:B------:R-:W-:Y:S05]  /*10030*/  CALL.REL.NOINC `($__internal_113_$__cuda_sm70_shflsync_up) ;  /* 0x0000188000007944 */ /* 0x000fea0003c00000 */
[----:B0-----:R-:W-:Y:S01]  /*10040*/  HFMA2.MMA R70, -RZ, RZ, 0, 2.384185791015625e-07 ;  /* 0x00000004ff467435 */ /* 0x001fe200000001ff */
[----:B-1----:R-:W-:-:S02]  /*10050*/  MOV R206, R66 ;  /* 0x0000004200ce7202 */ /* 0x002fc40000000f00 */
[----:B------:R-:W-:Y:S02]  /*10060*/  MOV R203, R68 ;  /* 0x0000004400cb7202 */ /* 0x000fe40000000f00 */
[----:B------:R-:W-:Y:S02]  /*10070*/  MOV R71, RZ ;  /* 0x000000ff00477202 */ /* 0x000fe40000000f00 */
[----:B------:R-:W-:Y:S02]  /*10080*/  MOV R66, 0xffffffff ;  /* 0xffffffff00427802 */ /* 0x000fe40000000f00 */
[----:B------:R-:W-:Y:S02]  /*10090*/  MOV R64, 0x100b0 ;  /* 0x000100b000407802 */ /* 0x000fe40000000f00 */
[----:B------:R-:W-:Y:S05]  /*100a0*/  CALL.REL.NOINC `($__internal_113_$__cuda_sm70_shflsync_up) ;  /* 0x0000181000007944 */ /* 0x000fea0003c00000 */
[----:B0-----:R-:W-:Y:S01]  /*100b0*/  HFMA2.MMA R70, -RZ, RZ, 0, 2.384185791015625e-07 ;  /* 0x00000004ff467435 */ /* 0x001fe200000001ff */
[----:B-1----:R-:W-:Y:S02]  /*100c0*/  MOV R208, R66 ;  /* 0x0000004200d07202 */ /* 0x002fe40000000f00 */
[----:B------:R-:W-:Y:S02]  /*100d0*/  MOV R203, R69 ;  /* 0x0000004500cb7202 */ /* 0x000fe40000000f00 */
[----:B------:R-:W-:-:S02]  /*100e0*/  MOV R71, RZ ;  /* 0x000000ff00477202 */ /* 0x000fc40000000f00 */
[----:B------:R-:W-:Y:S02]  /*100f0*/  MOV R66, 0xffffffff ;  /* 0xffffffff00427802 */ /* 0x000fe40000000f00 */
[----:B------:R-:W-:Y:S02]  /*10100*/  MOV R64, 0x10120 ;  /* 0x0001012000407802 */ /* 0x000fe40000000f00 */
[----:B------:R-:W-:Y:S05]  /*10110*/  CALL.REL.NOINC `($__internal_113_$__cuda_sm70_shflsync_up) ;  /* 0x000017a000007944 */ /* 0x000fea0003c00000 */
        /* <DEDUP_REMOVED lines=17> */
[----:B------:R-:W-:Y:S05]  /*10230*/  CALL.REL.NOINC `($__internal_113_$__cuda_sm70_shflsync_up) ;  /* 0x0000168000007944 */ /* 0x000fea0003c00000 */
[----:B0-----:R-:W-:Y:S01]  /*10240*/  HFMA2.MMA R70, -RZ, RZ, 0, 4.76837158203125e-07 ;  /* 0x00000008ff467435 */ /* 0x001fe200000001ff */
[----:B-1----:R-:W-:Y:S02]  /*10250*/  MOV R204, R66 ;  /* 0x0000004200cc7202 */ /* 0x002fe40000000f00 */
[----:B------:R-:W-:Y:S02]  /*10260*/  MOV R203, R205 ;  /* 0x000000cd00cb7202 */ /* 0x000fe40000000f00 */
[----:B------:R-:W-:Y:S02]  /*10270*/  MOV R71, RZ ;  /* 0x000000ff00477202 */ /* 0x000fe40000000f00 */
[----:B------:R-:W-:Y:S02]  /*10280*/  MOV R66, 0xffffffff ;  /* 0xffffffff00427802 */ /* 0x000fe40000000f00 */
[----:B------:R-:W-:Y:S02]  /*10290*/  MOV R64, 0x102b0 ;  /* 0x000102b000407802 */ /* 0x000fe40000000f00 */
[----:B------:R-:W-:Y:S05]  /*102a0*/  CALL.REL.NOINC `($__internal_113_$__cuda_sm70_shflsync_up) ;  /* 0x0000161000007944 */ /* 0x000fea0003c00000 */
[----:B0-----:R-:W-:Y:S01]  /*102b0*/  HFMA2.MMA R70, -RZ, RZ, 0, 4.76837158203125e-07 ;  /* 0x00000008ff467435 */ /* 0x001fe200000001ff */
[----:B-1----:R-:W-:-:S02]  /*102c0*/  MOV R206, R66 ;  /* 0x0000004200ce7202 */ /* 0x002fc40000000f00 */
[----:B------:R-:W-:Y:S02]  /*102d0*/  MOV R203, R68 ;  /* 0x0000004400cb7202 */ /* 0x000fe40000000f00 */
[----:B------:R-:W-:Y:S02]  /*102e0*/  MOV R71, RZ ;  /* 0x000000ff00477202 */ /* 0x000fe40000000f00 */
[----:B------:R-:W-:Y:S02]  /*102f0*/  MOV R66, 0xffffffff ;  /* 0xffffffff00427802 */ /* 0x000fe40000000f00 */
[----:B------:R-:W-:Y:S02]  /*10300*/  MOV R64, 0x10320 ;  /* 0x0001032000407802 */ /* 0x000fe40000000f00 */
[----:B------:R-:W-:Y:S05]  /*10310*/  CALL.REL.NOINC `($__internal_113_$__cuda_sm70_shflsync_up) ;  /* 0x000015a000007944 */ /* 0x000fea0003c00000 */
[----:B0-----:R-:W-:Y:S01]  /*10320*/  HFMA2.MMA R70, -RZ, RZ, 0, 4.76837158203125e-07 ;  /* 0x00000008ff467435 */ /* 0x001fe200000001ff */
        /* <DEDUP_REMOVED lines=20> */
[-C--:B------:R-:W-:Y:S02]  /*10470*/  MOV R208, R67.reuse ;  /* 0x0000004300d07202 */ /* 0x080fe40000000f00 */
[----:B------:R-:W-:-:S02]  /*10480*/  MOV R203, R67 ;  /* 0x0000004300cb7202 */ /* 0x000fc40000000f00 */
[----:B------:R-:W-:Y:S02]  /*10490*/  MOV R71, RZ ;  /* 0x000000ff00477202 */ /* 0x000fe40000000f00 */
[----:B------:R-:W-:Y:S02]  /*104a0*/  MOV R66, 0xffffffff ;  /* 0xffffffff00427802 */ /* 0x000fe40000000f00 */
[----:B------:R-:W-:Y:S02]  /*104b0*/  MOV R67, R69 ;  /* 0x0000004500437202 */ /* 0x000fe40000000f00 */
[----:B------:R-:W-:Y:S05]  /*104c0*/  CALL.REL.NOINC `($__internal_113_$__cuda_sm70_shflsync_up) ;  /* 0x000013f000007944 */ /* 0x000fea0003c00000 */
[----:B0-----:R-:W-:Y:S01]  /*104d0*/  HFMA2.MMA R70, -RZ, RZ, 0, 9.5367431640625e-07 ;  /* 0x00000010ff467435 */ /* 0x001fe200000001ff */
[----:B-1----:R-:W-:Y:S02]  /*104e0*/  MOV R205, R66 ;  /* 0x0000004200cd7202 */ /* 0x002fe40000000f00 */
[----:B------:R-:W-:Y:S02]  /*104f0*/  MOV R203, R204 ;  /* 0x000000cc00cb7202 */ /* 0x000fe40000000f00 */
[----:B------:R-:W-:Y:S02]  /*10500*/  MOV R71, RZ ;  /* 0x000000ff00477202 */ /* 0x000fe40000000f00 */
[----:B------:R-:W-:-:S02]  /*10510*/  MOV R66, 0xffffffff ;  /* 0xffffffff00427802 */ /* 0x000fc40000000f00 */
[----:B------:R-:W-:Y:S02]  /*10520*/  MOV R64, 0x10540 ;  /* 0x0001054000407802 */ /* 0x000fe40000000f00 */
[----:B------:R-:W-:Y:S05]  /*10530*/  CALL.REL.NOINC `($__internal_113_$__cuda_sm70_shflsync_up) ;  /* 0x0000138000007944 */ /* 0x000fea0003c00000 */
[----:B0-----:R-:W-:Y:S01]  /*10540*/  HFMA2.MMA R70, -RZ, RZ, 0, 9.5367431640625e-07 ;  /* 0x00000010ff467435 */ /* 0x001fe200000001ff */
[----:B-1----:R-:W-:Y:S02]  /*10550*/  MOV R207, R66 ;  /* 0x0000004200cf7202 */ /* 0x002fe40000000f00 */
[----:B------:R-:W-:Y:S02]  /*10560*/  MOV R203, R68 ;  /* 0x0000004400cb7202 */ /* 0x000fe40000000f00 */
[----:B------:R-:W-:Y:S02]  /*10570*/  MOV R71, RZ ;  /* 0x000000ff00477202 */ /* 0x000fe40000000f00 */
[----:B------:R-:W-:Y:S02]  /*10580*/  MOV R66, 0xffffffff ;  /* 0xffffffff00427802 */ /* 0x000fe40000000f00 */
[----:B------:R-:W-:Y:S02]  /*10590*/  MOV R64, 0x105b0 ;  /* 0x000105b000407802 */ /* 0x000fe40000000f00 */
[----:B------:R-:W-:Y:S05]  /*105a0*/  CALL.REL.NOINC `($__internal_113_$__cuda_sm70_shflsync_up) ;  /* 0x0000131000007944 */ /* 0x000fea0003c00000 */
[----:B0-----:R-:W-:Y:S01]  /*105b0*/  HFMA2.MMA R70, -RZ, RZ, 0, 9.5367431640625e-07 ;  /* 0x00000010ff467435 */ /* 0x001fe200000001ff */
[----:B-1----:R-:W-:-:S02]  /*105c0*/  MOV R206, R66 ;  /* 0x0000004200ce7202 */ /* 0x002fc40000000f00 */
[----:B------:R-:W-:Y:S02]  /*105d0*/  MOV R203, R69 ;  /* 0x0000004500cb7202 */ /* 0x000fe40000000f00 */
[----:B------:R-:W-:Y:S02]  /*105e0*/  MOV R71, RZ ;  /* 0x000000ff00477202 */ /* 0x000fe40000000f00 */
[----:B------:R-:W-:Y:S02]  /*105f0*/  MOV R66, 0xffffffff ;  /* 0xffffffff00427802 */ /* 0x000fe40000000f00 */
[----:B------:R-:W-:Y:S02]  /*10600*/  MOV R64, 0x10620 ;  /* 0x0001062000407802 */ /* 0x000fe40000000f00 */
[----:B------:R-:W-:Y:S05]  /*10610*/  CALL.REL.NOINC `($__internal_113_$__cuda_sm70_shflsync_up) ;  /* 0x000012a000007944 */ /* 0x000fea0003c00000 */
[----:B01----:R-:W-:Y:S05]  /*10620*/  BRA `(.L_x_4628) ;  /* 0xffff788000007947 */ /* 0x003fea000383ffff */
.L_x_4525:
[----:B------:R-:W-:Y:S01]  /*10630*/  HFMA2.MMA R70, -RZ, RZ, 0, 5.9604644775390625e-08 ;  /* 0x00000001ff467435 */ /* 0x000fe200000001ff */
[----:B------:R-:W-:Y:S02]  /*10640*/  MOV R71, RZ ;  /* 0x000000ff00477202 */ /* 0x000fe40000000f00 */
[----:B-1----:R-:W-:Y:S02]  /*10650*/  MOV R66, 0xffffffff ;  /* 0xffffffff00427802 */ /* 0x002fe40000000f00 */
[----:B------:R-:W-:-:S02]  /*10660*/  MOV R64, 0x10680 ;  /* 0x0001068000407802 */ /* 0x000fc40000000f00 */
[----:B0-----:R-:W-:Y:S05]  /*10670*/  CALL.REL.NOINC `($__internal_113_$__cuda_sm70_shflsync_up) ;  /* 0x0000124000007944 */ /* 0x001fea0003c00000 */
[----:B0-----:R-:W-:Y:S01]  /*10680*/  HFMA2.MMA R70, -RZ, RZ, 0, 5.9604644775390625e-08 ;  /* 0x00000001ff467435 */ /* 0x001fe200000001ff */
[----:B-1----:R-:W-:-:S02]  /*10690*/  MOV R204, R66 ;  /* 0x0000004200cc7202 */ /* 0x002fc40000000f00 */
[----:B------:R-:W-:Y:S02]  /*106a0*/  MOV R203, R69 ;  /* 0x0000004500cb7202 */ /* 0x000fe40000000f00 */
[----:B------:R-:W-:Y:S02]  /*106b0*/  MOV R71, RZ ;  /* 0x000000ff00477202 */ /* 0x000fe40000000f00 */
[----:B------:R-:W-:Y:S02]  /*106c0*/  MOV R66, 0xffffffff ;  /* 0xffffffff00427802 */ /* 0x000fe40000000f00 */
[----:B------:R-:W-:Y:S02]  /*106d0*/  MOV R64, 0x106f0 ;  /* 0x000106f000407802 */ /* 0x000fe40000000f00 */
[----:B------:R-:W-:Y:S05]  /*106e0*/  CALL.REL.NOINC `($__internal_113_$__cuda_sm70_shflsync_up) ;  /* 0x000011d000007944 */ /* 0x000fea0003c00000 */
[----:B0-----:R-:W-:Y:S01]  /*106f0*/  HFMA2.MMA R70, -RZ, RZ, 0, 5.9604644775390625e-08 ;  /* 0x00000001ff467435 */ /* 0x001fe200000001ff */
[----:B-1----:R-:W-:Y:S02]  /*10700*/  MOV R69, R66 ;  /* 0x0000004200457202 */ /* 0x002fe40000000f00 */
[----:B------:R-:W-:Y:S02]  /*10710*/  MOV R203, R68 ;  /* 0x0000004400cb7202 */ /* 0x000fe40000000f00 */
[----:B------:R-:W-:-:S02]  /*10720*/  MOV R71, RZ ;  /* 0x000000ff00477202 */ /* 0x000fc40000000f00 */
[----:B------:R-:W-:Y:S02]  /*10730*/  MOV R66, 0xffffffff ;  /* 0xffffffff00427802 */ /* 0x000fe40000000f00 */
[----:B------:R-:W-:Y:S02]  /*10740*/  MOV R64, 0x10760 ;  /* 0x0001076000407802 */ /* 0x000fe40000000f00 */
[----:B------:R-:W-:Y:S05]  /*10750*/  CALL.REL.NOINC `($__internal_113_$__cuda_sm70_shflsync_up) ;  /* 0x0000116000007944 */ /* 0x000fea0003c00000 */
[----:B0-----:R-:W-:Y:S01]  /*10760*/  HFMA2.MMA R70, -RZ, RZ, 0, 5.9604644775390625e-08 ;  /* 0x00000001ff467435 */ /* 0x001fe200000001ff */
[----:B-1----:R-:W-:Y:S02]  /*10770*/  MOV R68, R66 ;  /* 0x0000004200447202 */ /* 0x002fe40000000f00 */
[----:B------:R-:W-:Y:S02]  /*10780*/  MOV R203, R67 ;  /* 0x0000004300cb7202 */ /* 0x000fe40000000f00 */
[----:B------:R-:W-:Y:S02]  /*10790*/  MOV R71, RZ ;  /* 0x000000ff00477202 */ /* 0x000fe40000000f00 */
[----:B------:R-:W-:Y:S02]  /*107a0*/  MOV R66, 0xffffffff ;  /* 0xffffffff00427802 */ /* 0x000fe40000000f00 */
[----:B------:R-:W-:-:S02]  /*107b0*/  MOV R64, 0x107d0 ;  /* 0x000107d000407802 */ /* 0x000fc40000000f00 */
[----:B------:R-:W-:Y:S05]  /*107c0*/  CALL.REL.NOINC `($__internal_113_$__cuda_sm70_shflsync_up) ;  /* 0x000010f000007944 */ /* 0x000fea0003c00000 */
[----:B01----:R-:W-:Y:S01]  /*107d0*/  MOV R71, R66 ;  /* 0x0000004200477202 */ /* 0x003fe20000000f00 */
[----:B------:R-:W-:Y:S01]  /*107e0*/  HFMA2.MMA R66, -RZ, RZ, 0, 0 ;  /* 0x00000000ff427435 */ /* 0x000fe200000001ff */
[----:B------:R-:W-:-:S02]  /*107f0*/  MOV R241, R60 ;  /* 0x0000003c00f17202 */ /* 0x000fc40000000f00 */
[----:B------:R-:W-:Y:S02]  /*10800*/  MOV R70, R204 ;  /* 0x000000cc00467202 */ /* 0x000fe40000000f00 */
[----:B------:R-:W-:Y:S02]  /*10810*/  MOV R65, 0xffffffff ;  /* 0xffffffff00417802 */ /* 0x000fe40000000f00 */
[----:B------:R-:W-:Y:S02]  /*10820*/  MOV R64, 0x10840 ;  /* 0x0001084000407802 */ /* 0x000fe40000000f00 */
[----:B------:R-:W-:Y:S05]  /*10830*/  CALL.REL.NOINC `($__internal_112_$__cuda_sm70_shflsync_idx_p) ;  /* 0x0000102000007944 */ /* 0x000fea0003c00000 */
[----:B-1----:R-:W-:Y:S01]  /*10840*/  MOV R60, R66 ;  /* 0x00000042003c7202 */ /* 0x002fe20000000f00 */
[----:B------:R-:W-:Y:S01]  /*10850*/  HFMA2.MMA R66, -RZ, RZ, 0, 0 ;  /* 0x00000000ff427435 */ /* 0x000fe200000001ff */
[----:B------:R-:W-:Y:S02]  /*10860*/  MOV R241, R61 ;  /* 0x0000003d00f17202 */ /* 0x000fe40000000f00 */
[----:B------:R-:W-:Y:S02]  /*10870*/  MOV R65, 0xffffffff ;  /* 0xffffffff00417802 */ /* 0x000fe40000000f00 */
[----:B------:R-:W-:-:S02]  /*10880*/  MOV R64, 0x108a0 ;  /* 0x000108a000407802 */ /* 0x000fc40000000f00 */
[----:B0-----:R-:W-:Y:S05]  /*10890*/  CALL.REL.NOINC `($__internal_112_$__cuda_sm70_shflsync_idx_p) ;  /* 0x00000fc000007944 */ /* 0x001fea0003c00000 */
[----:B-1----:R-:W-:Y:S01]  /*108a0*/  MOV R61, R66 ;  /* 0x00000042003d7202 */ /* 0x002fe20000000f00 */
[----:B------:R-:W-:Y:S01]  /*108b0*/  HFMA2.MMA R66, -RZ, RZ, 0, 0 ;  /* 0x00000000ff427435 */ /* 0x000fe200000001ff */
[----:B------:R-:W-:-:S02]  /*108c0*/  MOV R241, R62 ;  /* 0x0000003e00f17202 */ /* 0x000fc40000000f00 */
[----:B------:R-:W-:Y:S02]  /*108d0*/  MOV R65, 0xffffffff ;  /* 0xffffffff00417802 */ /* 0x000fe40000000f00 */
[----:B------:R-:W-:Y:S02]  /*108e0*/  MOV R64, 0x10900 ;  /* 0x0001090000407802 */ /* 0x000fe40000000f00 */
[----:B0-----:R-:W-:Y:S05]  /*108f0*/  CALL.REL.NOINC `($__internal_112_$__cuda_sm70_shflsync_idx_p) ;  /* 0x00000f6000007944 */ /* 0x001fea0003c00000 */
[----:B-1----:R-:W-:Y:S01]  /*10900*/  MOV R62, R66 ;  /* 0x00000042003e7202 */ /* 0x002fe20000000f00 */
[----:B------:R-:W-:Y:S01]  /*10910*/  HFMA2.MMA R66, -RZ, RZ, 0, 0 ;  /* 0x00000000ff427435 */ /* 0x000fe200000001ff */
[----:B------:R-:W-:Y:S02]  /*10920*/  MOV R241, R63 ;  /* 0x0000003f00f17202 */ /* 0x000fe40000000f00 */
[----:B------:R-:W-:Y:S02]  /*10930*/  MOV R65, 0xffffffff ;  /* 0xffffffff00417802 */ /* 0x000fe40000000f00 */
[----:B------:R-:W-:Y:S02]  /*10940*/  MOV R64, 0x10960 ;  /* 0x0001096000407802 */ /* 0x000fe40000000f00 */
[----:B0-----:R-:W-:Y:S05]  /*10950*/  CALL.REL.NOINC `($__internal_112_$__cuda_sm70_shflsync_idx_p) ;  /* 0x00000f0000007944 */ /* 0x001fea0003c00000 */
[----:B-1----:R-:W-:Y:S01]  /*10960*/  MOV R63, R66 ;  /* 0x00000042003f7202 */ /* 0x002fe20000000f00 */
[----:B0-----:R-:W-:Y:S05]  /*10970*/  BRA `(.L_x_4629) ;  /* 0xffff781000007947 */ /* 0x001fea000383ffff */
.L_x_4528:
[----:B------:R-:W-:Y:S01]  /*10980*/  HFMA2.MMA R66, -RZ, RZ, 0, 5.9604644775390625e-08 ;  /* 0x00000001ff427435 */ /* 0x000fe200000001ff */
[----:B------:R-:W-:-:S02]  /*10990*/  MOV R241, R239 ;  /* 0x000000ef00f17202 */ /* 0x000fc40000000f00 */
[----:B------:R-:W-:Y:S02]  /*109a0*/  MOV R242, 0x1f ;  /* 0x0000001f00f27802 */ /* 0x000fe40000000f00 */
[----:B------:R-:W-:Y:S02]  /*109b0*/  MOV R65, 0xffffffff ;  /* 0xffffffff00417802 */ /* 0x000fe40000000f00 */
[----:B------:R-:W-:Y:S02]  /*109c0*/  MOV R64, 0x109e0 ;  /* 0x000109e000407802 */ /* 0x000fe40000000f00 */
[----:B------:R-:W-:Y:S05]  /*109d0*/  CALL.REL.NOINC `($__internal_111_$__cuda_sm70_shflsync_down) ;  /* 0x00000e4000007944 */ /* 0x000fea0003c00000 */
[----:B-1----:R-:W-:Y:S01]  /*109e0*/  MOV R67, R66 ;  /* 0x0000004200437202 */ /* 0x002fe20000000f00 */
[----:B------:R-:W-:Y:S05]  /*109f0*/  BRA `(.L_x_4630) ;  /* 0xffff8aa000007947 */ /* 0x000fea000383ffff */
.L_x_4529:
[----:B------:R-:W-:Y:S01]  /*10a00*/  HFMA2.MMA R66, -RZ, RZ, 0, 5.9604644775390625e-08 ;  /* 0x00000001ff427435 */ /* 0x000fe200000001ff */
[----:B------:R-:W-:Y:S02]  /*10a10*/  MOV R241, R69 ;  /* 0x0000004500f17202 */ /* 0x000fe40000000f00 */
[----:B------:R-:W-:Y:S02]  /*10a20*/  MOV R242, 0x1f ;  /* 0x0000001f00f27802 */ /* 0x000fe40000000f00 */
[----:B------:R-:W-:-:S02]  /*10a30*/  MOV R65, 0xffffffff ;  /* 0xffffffff00417802 */ /* 0x000fc40000000f00 */
[----:B------:R-:W-:Y:S02]  /*10a40*/  MOV R64, 0x10a60 ;  /* 0x00010a6000407802 */ /* 0x000fe40000000f00 */
[----:B01----:R-:W-:Y:S05]  /*10a50*/  CALL.REL.NOINC `($__internal_111_$__cuda_sm70_shflsync_down) ;  /* 0x00000dc000007944 */ /* 0x003fea0003c00000 */
[----:B-1----:R-:W-:Y:S01]  /*10a60*/  MOV R69, R66 ;  /* 0x0000004200457202 */ /* 0x002fe20000000f00 */
[----:B------:R-:W-:Y:S01]  /*10a70*/  HFMA2.MMA R66, -RZ, RZ, 0, 5.9604644775390625e-08 ;  /* 0x00000001ff427435 */ /* 0x000fe200000001ff */
[----:B------:R-:W-:Y:S02]  /*10a80*/  MOV R241, R68 ;  /* 0x0000004400f17202 */ /* 0x000fe40000000f00 */
[----:B------:R-:W-:Y:S02]  /*10a90*/  MOV R242, 0x1f ;  /* 0x0000001f00f27802 */ /* 0x000fe40000000f00 */
[----:B------:R-:W-:Y:S02]  /*10aa0*/  MOV R65, 0xffffffff ;  /* 0xffffffff00417802 */ /* 0x000fe40000000f00 */
[----:B------:R-:W-:Y:S02]  /*10ab0*/  MOV R64, 0x10ad0 ;  /* 0x00010ad000407802 */ /* 0x000fe40000000f00 */
[----:B------:R-:W-:Y:S05]  /*10ac0*/  CALL.REL.NOINC `($__internal_111_$__cuda_sm70_shflsync_down) ;  /* 0x00000d5000007944 */ /* 0x000fea0003c00000 */
[----:B-1----:R-:W-:Y:S01]  /*10ad0*/  MOV R239, R66 ;  /* 0x0000004200ef7202 */ /* 0x002fe20000000f00 */
        /* <DEDUP_REMOVED lines=8> */
.L_x_4532:
[----:B------:R-:W-:Y:S01]  /*10b60*/  HFMA2.MMA R66, -RZ, RZ, 0, 1.1920928955078125e-07 ;  /* 0x00000002ff427435 */ /* 0x000fe200000001ff */
[----:B------:R-:W-:Y:S02]  /*10b70*/  MOV R241, R71 ;  /* 0x0000004700f17202 */ /* 0x000fe40000000f00 */
[----:B------:R-:W-:Y:S02]  /*10b80*/  MOV R242, 0x1f ;  /* 0x0000001f00f27802 */ /* 0x000fe40000000f00 */
[----:B------:R-:W-:-:S02]  /*10b90*/  MOV R65, 0xffffffff ;  /* 0xffffffff00417802 */ /* 0x000fc40000000f00 */
[----:B----4-:R-:W-:Y:S02]  /*10ba0*/  MOV R64, 0x10bc0 ;  /* 0x00010bc000407802 */ /* 0x010fe40000000f00 */
[----:B0123--:R-:W-:Y:S05]  /*10bb0*/  CALL.REL.NOINC `($__internal_111_$__cuda_sm70_shflsync_down) ;  /* 0x00000c6000007944 */ /* 0x00ffea0003c00000 */
[----:B-1----:R-:W-:Y:S01]  /*10bc0*/  MOV R67, R66 ;  /* 0x0000004200437202 */ /* 0x002fe20000000f00 */
[----:B------:R-:W-:Y:S01]  /*10bd0*/  HFMA2.MMA R66, -RZ, RZ, 0, 1.1920928955078125e-07 ;  /* 0x00000002ff427435 */ /* 0x000fe200000001ff */
[----:B------:R-:W-:Y:S02]  /*10be0*/  MOV R241, R240 ;  /* 0x000000f000f17202 */ /* 0x000fe40000000f00 */
[----:B------:R-:W-:Y:S02]  /*10bf0*/  MOV R242, 0x1f ;  /* 0x0000001f00f27802 */ /* 0x000fe40000000f00 */
[----:B------:R-:W-:Y:S02]  /*10c00*/  MOV R65, 0xffffffff ;  /* 0xffffffff00417802 */ /* 0x000fe40000000f00 */
[----:B------:R-:W-:Y:S02]  /*10c10*/  MOV R64, 0x10c30 ;  /* 0x00010c3000407802 */ /* 0x000fe40000000f00 */
[----:B------:R-:W-:Y:S05]  /*10c20*/  CALL.REL.NOINC `($__internal_111_$__cuda_sm70_shflsync_down) ;  /* 0x00000bf000007944 */ /* 0x000fea0003c00000 */
[----:B-1----:R-:W-:Y:S01]  /*10c30*/  MOV R69, R66 ;  /* 0x0000004200457202 */ /* 0x002fe20000000f00 */
[----:B------:R-:W-:Y:S01]  /*10c40*/  HFMA2.MMA R66, -RZ, RZ, 0, 1.1920928955078125e-07 ;  /* 0x00000002ff427435 */ /* 0x000fe200000001ff */
[----:B------:R-:W-:-:S02]  /*10c50*/  MOV R241, R68 ;  /* 0x0000004400f17202 */ /* 0x000fc40000000f00 */
[----:B------:R-:W-:Y:S02]  /*10c60*/  MOV R242, 0x1f ;  /* 0x0000001f00f27802 */ /* 0x000fe40000000f00 */
[----:B------:R-:W-:Y:S02]  /*10c70*/  MOV R65, 0xffffffff ;  /* 0xffffffff00417802 */ /* 0x000fe40000000f00 */
[----:B------:R-:W-:Y:S02]  /*10c80*/  MOV R64, 0x10ca0 ;  /* 0x00010ca000407802 */ /* 0x000fe40000000f00 */
[----:B------:R-:W-:Y:S05]  /*10c90*/  CALL.REL.NOINC `($__internal_111_$__cuda_sm70_shflsync_down) ;  /* 0x00000b8000007944 */ /* 0x000fea0003c00000 */
[----:B-1----:R-:W-:Y:S01]  /*10ca0*/  MOV R70, R66 ;  /* 0x0000004200467202 */ /* 0x002fe20000000f00 */
[----:B------:R-:W-:Y:S01]  /*10cb0*/  HFMA2.MMA R66, -RZ, RZ, 0, 1.1920928955078125e-07 ;  /* 0x00000002ff427435 */ /* 0x000fe200000001ff */
[----:B------:R-:W-:Y:S02]  /*10cc0*/  MOV R241, R238 ;  /* 0x000000ee00f17202 */ /* 0x000fe40000000f00 */
[----:B------:R-:W-:Y:S02]  /*10cd0*/  MOV R242, 0x1f ;  /* 0x0000001f00f27802 */ /* 0x000fe40000000f00 */
[----:B------:R-:W-:-:S02]  /*10ce0*/  MOV R65, 0xffffffff ;  /* 0xffffffff00417802 */ /* 0x000fc40000000f00 */
[----:B------:R-:W-:Y:S02]  /*10cf0*/  MOV R64, 0x10d10 ;  /* 0x00010d1000407802 */ /* 0x000fe40000000f00 */
[----:B------:R-:W-:Y:S05]  /*10d00*/  CALL.REL.NOINC `($__internal_111_$__cuda_sm70_shflsync_down) ;  /* 0x00000b1000007944 */ /* 0x000fea0003c00000 */
[----:B-1----:R-:W-:Y:S01]  /*10d10*/  MOV R64, R66 ;  /* 0x0000004200407202 */ /* 0x002fe20000000f00 */
[----:B------:R-:W-:Y:S05]  /*10d20*/  BRA `(.L_x_4632) ;  /* 0xffff88f000007947 */ /* 0x000fea000383ffff */
.L_x_4535:
[----:B------:R-:W-:Y:S01]  /*10d30*/  HFMA2.MMA R66, -RZ, RZ, 0, 2.384185791015625e-07 ;  /* 0x00000004ff427435 */ /* 0x000fe200000001ff */
[----:B------:R-:W-:Y:S02]  /*10d40*/  MOV R241, R71 ;  /* 0x0000004700f17202 */ /* 0x000fe40000000f00 */
[----:B------:R-:W-:Y:S02]  /*10d50*/  MOV R242, 0x1f ;  /* 0x0000001f00f27802 */ /* 0x000fe40000000f00 */
[----:B------:R-:W-:Y:S02]  /*10d60*/  MOV R65, 0xffffffff ;  /* 0xffffffff00417802 */ /* 0x000fe40000000f00 */
[----:B----4-:R-:W-:Y:S02]  /*10d70*/  MOV R64, 0x10d90 ;  /* 0x00010d9000407802 */ /* 0x010fe40000000f00 */
[----:B0123--:R-:W-:Y:S05]  /*10d80*/  CALL.REL.NOINC `($__internal_111_$__cuda_sm70_shflsync_down) ;  /* 0x00000a9000007944 */ /* 0x00ffea0003c00000 */
[----:B-1----:R-:W-:Y:S01]  /*10d90*/  MOV R67, R66 ;  /* 0x0000004200437202 */ /* 0x002fe20000000f00 */
[----:B------:R-:W-:Y:S05]  /*10da0*/  BRA `(.L_x_4633) ;  /* 0xffff898000007947 */ /* 0x000fea000383ffff */
.L_x_4536:
[----:B------:R-:W-:Y:S01]  /*10db0*/  HFMA2.MMA R66, -RZ, RZ, 0, 2.384185791015625e-07 ;  /* 0x00000004ff427435 */ /* 0x000fe200000001ff */
[----:B------:R-:W-:-:S02]  /*10dc0*/  MOV R241, R240 ;  /* 0x000000f000f17202 */ /* 0x000fc40000000f00 */
[----:B------:R-:W-:Y:S02]  /*10dd0*/  MOV R242, 0x1f ;  /* 0x0000001f00f27802 */ /* 0x000fe40000000f00 */
[----:B------:R-:W-:Y:S02]  /*10de0*/  MOV R65, 0xffffffff ;  /* 0xffffffff00417802 */ /* 0x000fe40000000f00 */
[----:B----4-:R-:W-:Y:S02]  /*10df0*/  MOV R64, 0x10e10 ;  /* 0x00010e1000407802 */ /* 0x010fe40000000f00 */
[----:B0123--:R-:W-:Y:S05]  /*10e00*/  CALL.REL.NOINC `($__internal_111_$__cuda_sm70_shflsync_down) ;  /* 0x00000a1000007944 */ /* 0x00ffea0003c00000 */
[----:B-1----:R-:W-:Y:S01]  /*10e10*/  MOV R69, R66 ;  /* 0x0000004200457202 */ /* 0x002fe20000000f00 */
[----:B------:R-:W-:Y:S01]  /*10e20*/  HFMA2.MMA R66, -RZ, RZ, 0, 2.384185791015625e-07 ;  /* 0x00000004ff427435 */ /* 0x000fe200000001ff */
[----:B------:R-:W-:Y:S02]  /*10e30*/  MOV R241, R68 ;  /* 0x0000004400f17202 */ /* 0x000fe40000000f00 */
[----:B------:R-:W-:Y:S02]  /*10e40*/  MOV R242, 0x1f ;  /* 0x0000001f00f27802 */ /* 0x000fe40000000f00 */
[----:B------:R-:W-:-:S02]  /*10e50*/  MOV R65, 0xffffffff ;  /* 0xffffffff00417802 */ /* 0x000fc40000000f00 */
[----:B------:R-:W-:Y:S02]  /*10e60*/  MOV R64, 0x10e80 ;  /* 0x00010e8000407802 */ /* 0x000fe40000000f00 */
[----:B------:R-:W-:Y:S05]  /*10e70*/  CALL.REL.NOINC `($__internal_111_$__cuda_sm70_shflsync_down) ;  /* 0x000009a000007944 */ /* 0x000fea0003c00000 */
[----:B-1----:R-:W-:Y:S01]  /*10e80*/  MOV R70, R66 ;  /* 0x0000004200467202 */ /* 0x002fe20000000f00 */
[----:B------:R-:W-:Y:S01]  /*10e90*/  HFMA2.MMA R66, -RZ, RZ, 0, 2.384185791015625e-07 ;  /* 0x00000004ff427435 */ /* 0x000fe200000001ff */
[----:B------:R-:W-:Y:S02]  /*10ea0*/  MOV R241, R238 ;  /* 0x000000ee00f17202 */ /* 0x000fe40000000f00 */
[----:B------:R-:W-:Y:S02]  /*10eb0*/  MOV R242, 0x1f ;  /* 0x0000001f00f27802 */ /* 0x000fe40000000f00 */
[----:B------:R-:W-:Y:S02]  /*10ec0*/  MOV R65, 0xffffffff ;  /* 0xffffffff00417802 */ /* 0x000fe40000000f00 */
[----:B------:R-:W-:Y:S02]  /*10ed0*/  MOV R64, 0x10ef0 ;  /* 0x00010ef000407802 */ /* 0x000fe40000000f00 */
[----:B------:R-:W-:Y:S05]  /*10ee0*/  CALL.REL.NOINC `($__internal_111_$__cuda_sm70_shflsync_down) ;  /* 0x0000093000007944 */ /* 0x000fea0003c00000 */
[----:B-1----:R-:W-:Y:S01]  /*10ef0*/  MOV R64, R66 ;  /* 0x0000004200407202 */ /* 0x002fe20000000f00 */
[----:B------:R-:W-:Y:S05]  /*10f00*/  BRA `(.L_x_4634) ;  /* 0xffff886000007947 */ /* 0x000fea000383ffff */
.L_x_4539:
[----:B------:R-:W-:Y:S01]  /*10f10*/  HFMA2.MMA R66, -RZ, RZ, 0, 4.76837158203125e-07 ;  /* 0x00000008ff427435 */ /* 0x000fe200000001ff */
[----:B------:R-:W-:-:S02]  /*10f20*/  MOV R241, R71 ;  /* 0x0000004700f17202 */ /* 0x000fc40000000f00 */
[----:B------:R-:W-:Y:S02]  /*10f30*/  MOV R242, 0x1f ;  /* 0x0000001f00f27802 */ /* 0x000fe40000000f00 */
[----:B------:R-:W-:Y:S02]  /*10f40*/  MOV R65, 0xffffffff ;  /* 0xffffffff00417802 */ /* 0x000fe40000000f00 */
[----:B----4-:R-:W-:Y:S02]  /*10f50*/  MOV R64, 0x10f70 ;  /* 0x00010f7000407802 */ /* 0x010fe40000000f00 */
[----:B0123--:R-:W-:Y:S05]  /*10f60*/  CALL.REL.NOINC `($__internal_111_$__cuda_sm70_shflsync_down) ;  /* 0x000008b000007944 */ /* 0x00ffea0003c00000 */
[----:B-1----:R-:W-:Y:S01]  /*10f70*/  MOV R67, R66 ;  /* 0x0000004200437202 */ /* 0x002fe20000000f00 */
[----:B------:R-:W-:Y:S01]  /*10f80*/  HFMA2.MMA R66, -RZ, RZ, 0, 4.76837158203125e-07 ;  /* 0x00000008ff427435 */ /* 0x000fe200000001ff */
[----:B------:R-:W-:Y:S02]  /*10f90*/  MOV R241, R240 ;  /* 0x000000f000f17202 */ /* 0x000fe40000000f00 */
[----:B------:R-:W-:Y:S02]  /*10fa0*/  MOV R242, 0x1f ;  /* 0x0000001f00f27802 */ /* 0x000fe40000000f00 */
[----:B------:R-:W-:-:S02]  /*10fb0*/  MOV R65, 0xffffffff ;  /* 0xffffffff00417802 */ /* 0x000fc40000000f00 */
[----:B------:R-:W-:Y:S02]  /*10fc0*/  MOV R64, 0x10fe0 ;  /* 0x00010fe000407802 */ /* 0x000fe40000000f00 */
[----:B------:R-:W-:Y:S05]  /*10fd0*/  CALL.REL.NOINC `($__internal_111_$__cuda_sm70_shflsync_down) ;  /* 0x0000084000007944 */ /* 0x000fea0003c00000 */
[----:B-1----:R-:W-:Y:S01]  /*10fe0*/  MOV R69, R66 ;  /* 0x0000004200457202 */ /* 0x002fe20000000f00 */
[----:B------:R-:W-:Y:S01]  /*10ff0*/  HFMA2.MMA R66, -RZ, RZ, 0, 4.76837158203125e-07 ;  /* 0x00000008ff427435 */ /* 0x000fe200000001ff */
[----:B------:R-:W-:Y:S02]  /*11000*/  MOV R241, R68 ;  /* 0x0000004400f17202 */ /* 0x000fe40000000f00 */
[----:B------:R-:W-:Y:S02]  /*11010*/  MOV R242, 0x1f ;  /* 0x0000001f00f27802 */ /* 0x000fe40000000f00 */
[----:B------:R-:W-:Y:S02]  /*11020*/  MOV R65, 0xffffffff ;  /* 0xffffffff00417802 */ /* 0x000fe40000000f00 */
[----:B------:R-:W-:Y:S02]  /*11030*/  MOV R64, 0x11050 ;  /* 0x0001105000407802 */ /* 0x000fe40000000f00 */
[----:B------:R-:W-:Y:S05]  /*11040*/  CALL.REL.NOINC `($__internal_111_$__cuda_sm70_shflsync_down) ;  /* 0x000007d000007944 */ /* 0x000fea0003c00000 */
[----:B-1----:R-:W-:Y:S01]  /*11050*/  MOV R70, R66 ;  /* 0x0000004200467202 */ /* 0x002fe20000000f00 */
[----:B------:R-:W-:Y:S01]  /*11060*/  HFMA2.MMA R66, -RZ, RZ, 0, 4.76837158203125e-07 ;  /* 0x00000008ff427435 */ /* 0x000fe200000001ff */
[----:B------:R-:W-:-:S02]  /*11070*/  MOV R241, R238 ;  /* 0x000000ee00f17202 */ /* 0x000fc40000000f00 */
[----:B------:R-:W-:Y:S02]  /*11080*/  MOV R242, 0x1f ;  /* 0x0000001f00f27802 */ /* 0x000fe40000000f00 */
[----:B------:R-:W-:Y:S02]  /*11090*/  MOV R65, 0xffffffff ;  /* 0xffffffff00417802 */ /* 0x000fe40000000f00 */
[----:B------:R-:W-:Y:S02]  /*110a0*/  MOV R64, 0x110c0 ;  /* 0x000110c000407802 */ /* 0x000fe40000000f00 */
[----:B------:R-:W-:Y:S05]  /*110b0*/  CALL.REL.NOINC `($__internal_111_$__cuda_sm70_shflsync_down) ;  /* 0x0000076000007944 */ /* 0x000fea0003c00000 */
[----:B-1----:R-:W-:Y:S01]  /*110c0*/  MOV R64, R66 ;  /* 0x0000004200407202 */ /* 0x002fe20000000f00 */
[----:B------:R-:W-:Y:S05]  /*110d0*/  BRA `(.L_x_4635) ;  /* 0xffff87d000007947 */ /* 0x000fea000383ffff */
.L_x_4542:
[----:B------:R-:W-:Y:S01]  /*110e0*/  HFMA2.MMA R66, -RZ, RZ, 0, 9.5367431640625e-07 ;  /* 0x00000010ff427435 */ /* 0x000fe200000001ff */
[----:B------:R-:W-:Y:S02]  /*110f0*/  MOV R241, R71 ;  /* 0x0000004700f17202 */ /* 0x000fe40000000f00 */
[----:B------:R-:W-:Y:S02]  /*11100*/  MOV R242, 0x1f ;  /* 0x0000001f00f27802 */ /* 0x000fe40000000f00 */
[----:B------:R-:W-:-:S02]  /*11110*/  MOV R65, 0xffffffff ;  /* 0xffffffff00417802 */ /* 0x000fc40000000f00 */
[----:B----4-:R-:W-:Y:S02]  /*11120*/  MOV R64, 0x11140 ;  /* 0x0001114000407802 */ /* 0x010fe40000000f00 */
[----:B0123--:R-:W-:Y:S05]  /*11130*/  CALL.REL.NOINC `($__internal_111_$__cuda_sm70_shflsync_down) ;  /* 0x000006e000007944 */ /* 0x00ffea0003c00000 */
[----:B-1----:R-:W-:Y:S01]  /*11140*/  MOV R67, R66 ;  /* 0x0000004200437202 */ /* 0x002fe20000000f00 */
[----:B------:R-:W-:Y:S05]  /*11150*/  BRA `(.L_x_4636) ;  /* 0xffff886000007947 */ /* 0x000fea000383ffff */
.L_x_4543:
[----:B------:R-:W-:Y:S01]  /*11160*/  HFMA2.MMA R66, -RZ, RZ, 0, 9.5367431640625e-07 ;  /* 0x00000010ff427435 */ /* 0x000fe200000001ff */
[----:B------:R-:W-:Y:S02]  /*11170*/  MOV R241, R240 ;  /* 0x000000f000f17202 */ /* 0x000fe40000000f00 */
[----:B------:R-:W-:Y:S02]  /*11180*/  MOV R242, 0x1f ;  /* 0x0000001f00f27802 */ /* 0x000fe40000000f00 */
[----:B------:R-:W-:Y:S02]  /*11190*/  MOV R65, 0xffffffff ;  /* 0xffffffff00417802 */ /* 0x000fe40000000f00 */
[----:B----4-:R-:W-:Y:S02]  /*111a0*/  MOV R64, 0x111c0 ;  /* 0x000111c000407802 */ /* 0x010fe40000000f00 */
[----:B0123--:R-:W-:Y:S05]  /*111b0*/  CALL.REL.NOINC `($__internal_111_$__cuda_sm70_shflsync_down) ;  /* 0x0000066000007944 */ /* 0x00ffea0003c00000 */
[----:B-1----:R-:W-:Y:S01]  /*111c0*/  MOV R69, R66 ;  /* 0x0000004200457202 */ /* 0x002fe20000000f00 */
[----:B------:R-:W-:Y:S01]  /*111d0*/  HFMA2.MMA R66, -RZ, RZ, 0, 9.5367431640625e-07 ;  /* 0x00000010ff427435 */ /* 0x000fe200000001ff */
[----:B------:R-:W-:-:S02]  /*111e0*/  MOV R241, R68 ;  /* 0x0000004400f17202 */ /* 0x000fc40000000f00 */
[----:B------:R-:W-:Y:S02]  /*111f0*/  MOV R242, 0x1f ;  /* 0x0000001f00f27802 */ /* 0x000fe40000000f00 */
[----:B------:R-:W-:Y:S02]  /*11200*/  MOV R65, 0xffffffff ;  /* 0xffffffff00417802 */ /* 0x000fe40000000f00 */
[----:B------:R-:W-:Y:S02]  /*11210*/  MOV R64, 0x11230 ;  /* 0x0001123000407802 */ /* 0x000fe40000000f00 */
[----:B------:R-:W-:Y:S05]  /*11220*/  CALL.REL.NOINC `($__internal_111_$__cuda_sm70_shflsync_down) ;  /* 0x000005f000007944 */ /* 0x000fea0003c00000 */
[----:B-1----:R-:W-:Y:S01]  /*11230*/  MOV R70, R66 ;  /* 0x0000004200467202 */ /* 0x002fe20000000f00 */
[----:B------:R-:W-:Y:S01]  /*11240*/  HFMA2.MMA R66, -RZ, RZ, 0, 9.5367431640625e-07 ;  /* 0x00000010ff427435 */ /* 0x000fe200000001ff */
[----:B------:R-:W-:Y:S02]  /*11250*/  MOV R241, R238 ;  /* 0x000000ee00f17202 */ /* 0x000fe40000000f00 */
[----:B------:R-:W-:Y:S02]  /*11260*/  MOV R242, 0x1f ;  /* 0x0000001f00f27802 */ /* 0x000fe40000000f00 */
[----:B------:R-:W-:-:S02]  /*11270*/  MOV R65, 0xffffffff ;  /* 0xffffffff00417802 */ /* 0x000fc40000000f00 */
[----:B------:R-:W-:Y:S02]  /*11280*/  MOV R64, 0x112a0 ;  /* 0x000112a000407802 */ /* 0x000fe40000000f00 */
[----:B------:R-:W-:Y:S05]  /*11290*/  CALL.REL.NOINC `($__internal_111_$__cuda_sm70_shflsync_down) ;  /* 0x0000058000007944 */ /* 0x000fea0003c00000 */
[----:B-1----:R-:W-:Y:S01]  /*112a0*/  MOV R64, R66 ;  /* 0x0000004200407202 */ /* 0x002fe20000000f00 */
[----:B------:R-:W-:Y:S05]  /*112b0*/  BRA `(.L_x_4637) ;  /* 0xffff874000007947 */ /* 0x000fea000383ffff */
.L_x_4546:
[----:B------:R-:W-:Y:S01]  /*112c0*/  HFMA2.MMA R66, -RZ, RZ, 0, 0 ;  /* 0x00000000ff427435 */ /* 0x000fe200000001ff */
[----:B------:R-:W-:Y:S02]  /*112d0*/  MOV R241, R71 ;  /* 0x0000004700f17202 */ /* 0x000fe40000000f00 */
[----:B------:R-:W-:Y:S02]  /*112e0*/  MOV R65, 0xffffffff ;  /* 0xffffffff00417802 */ /* 0x000fe40000000f00 */
[----:B----4-:R-:W-:Y:S02]  /*112f0*/  MOV R64, 0x11310 ;  /* 0x0001131000407802 */ /* 0x010fe40000000f00 */
[----:B0123--:R-:W-:Y:S05]  /*11300*/  CALL.REL.NOINC `($__internal_112_$__cuda_sm70_shflsync_idx_p) ;  /* 0x0000055000007944 */ /* 0x00ffea0003c00000 */
[----:B-1----:R-:W-:Y:S01]  /*11310*/  MOV R69, R66 ;  /* 0x0000004200457202 */ /* 0x002fe20000000f00 */
[----:B------:R-:W-:Y:S01]  /*11320*/  HFMA2.MMA R66, -RZ, RZ, 0, 0 ;  /* 0x00000000ff427435 */ /* 0x000fe200000001ff */
[----:B------:R-:W-:Y:S02]  /*11330*/  MOV R241, R240 ;  /* 0x000000f000f17202 */ /* 0x000fe40000000f00 */
[----:B------:R-:W-:-:S02]  /*11340*/  MOV R65, 0xffffffff ;  /* 0xffffffff00417802 */ /* 0x000fc40000000f00 */
        /* <DEDUP_REMOVED lines=9> */
[----:B------:R-:W-:Y:S01]  /*113e0*/  HFMA2.MMA R66, -RZ, RZ, 0, 0 ;  /* 0x00000000ff427435 */ /* 0x000fe200000001ff */
[----:B------:R-:W-:Y:S02]  /*113f0*/  MOV R241, R238 ;  /* 0x000000ee00f17202 */ /* 0x000fe40000000f00 */
[----:B------:R-:W-:-:S02]  /*11400*/  MOV R65, 0xffffffff ;  /* 0xffffffff00417802 */ /* 0x000fc40000000f00 */
[----:B------:R-:W-:Y:S02]  /*11410*/  MOV R64, 0x11430 ;  /* 0x0001143000407802 */ /* 0x000fe40000000f00 */
[----:B0-----:R-:W-:Y:S05]  /*11420*/  CALL.REL.NOINC `($__internal_112_$__cuda_sm70_shflsync_idx_p) ;  /* 0x0000043000007944 */ /* 0x001fea0003c00000 */
        /* <DEDUP_REMOVED lines=8> */
[----:B0-----:R-:W-:Y:S05]  /*114b0*/  CALL.REL.NOINC `($__internal_111_$__cuda_sm70_shflsync_down) ;  /* 0x0000036000007944 */ /* 0x001fea0003c00000 */
        /* <DEDUP_REMOVED lines=15> */
[----:B------:R-:W-:Y:S01]  /*115b0*/  HFMA2.MMA R66, -RZ, RZ, 0, 5.9604644775390625e-08 ;  /* 0x00000001ff427435 */ /* 0x000fe200000001ff */
[----:B------:R-:W-:Y:S02]  /*115c0*/  MOV R241, R238 ;  /* 0x000000ee00f17202 */ /* 0x000fe40000000f00 */
[----:B------:R-:W-:Y:S02]  /*115d0*/  MOV R242, 0x1f ;  /* 0x0000001f00f27802 */ /* 0x000fe40000000f00 */
[----:B------:R-:W-:-:S02]  /*115e0*/  MOV R65, 0xffffffff ;  /* 0xffffffff00417802 */ /* 0x000fc40000000f00 */
[----:B------:R-:W-:Y:S02]  /*115f0*/  MOV R64, 0x11610 ;  /* 0x0001161000407802 */ /* 0x000fe40000000f00 */
[----:B------:R-:W-:Y:S05]  /*11600*/  CALL.REL.NOINC `($__internal_111_$__cuda_sm70_shflsync_down) ;  /* 0x0000021000007944 */ /* 0x000fea0003c00000 */
        /* <DEDUP_REMOVED lines=12> */
[----:B------:R-:W-:Y:S05]  /*116d0*/  CALL.REL.NOINC `($__internal_112_$__cuda_sm70_shflsync_idx_p) ;  /* 0x0000018000007944 */ /* 0x000fea0003c00000 */
        /* <DEDUP_REMOVED lines=20> */
        .weak           $__internal_111_$__cuda_sm70_shflsync_down
        .type           $__internal_111_$__cuda_sm70_shflsync_down,@function
        .size           $__internal_111_$__cuda_sm70_shflsync_down,($__internal_112_$__cuda_sm70_shflsync_idx_p - $__internal_111_$__cuda_sm70_shflsync_down)
$__internal_111_$__cuda_sm70_shflsync_down:
[----:B------:R-:W-:Y:S04]  /*11820*/  WARPSYNC R65 ;  /* 0x0000004100007348 */ /* 0x000fe80003800000 */
[----:B------:R0:W1:Y:S02]  /*11830*/  SHFL.DOWN PT, R66, R241, R66, R242 ;  /* 0x08000042f1427389 */ /* 0x00006400000e00f2 */
[----:B0-----:R-:W-:-:S06]  /*11840*/  HFMA2.MMA R65, -RZ, RZ, 0, 0 ;  /* 0x00000000ff417435 */ /* 0x001fcc00000001ff */
[----:B------:R-:W-:Y:S05]  /*11850*/  RET.REL.NODEC R64 `(_Z25selective_scan_bwd_kernelI32Selective_Scan_bwd_kernel_traitsILi64ELi16ELb0ELb0ELb1ELb0ELb1EfN3c107complexIfEEEEv12SSMParamsBwd) ;  /* 0xfffee7a040007950 */ /* 0x000fea0003c3ffff */
        .weak           $__internal_112_$__cuda_sm70_shflsync_idx_p
        .type           $__internal_112_$__cuda_sm70_shflsync_idx_p,@function
        .size           $__internal_112_$__cuda_sm70_shflsync_idx_p,($__internal_113_$__cuda_sm70_shflsync_up - $__internal_112_$__cuda_sm70_shflsync_idx_p)
$__internal_112_$__cuda_sm70_shflsync_idx_p:
[----:B------:R-:W-:Y:S01]  /*11860*/  MOV R97, 0x1f ;  /* 0x0000001f00617802 */ /* 0x000fe20000000f00 */
[----:B------:R-:W-:Y:S04]  /*11870*/  WARPSYNC R65 ;  /* 0x0000004100007348 */ /* 0x000fe80003800000 */
[----:B------:R0:W1:Y:S04]  /*11880*/  SHFL.IDX PT, R66, R241, R66, R97 ;  /* 0x00000042f1427389 */ /* 0x00006800000e0061 */
[----:B0-----:R-:W0:Y:S01]  /*11890*/  S2R R97, SR_LANEID ;  /* 0x0000000000617919 */ /* 0x001e220000000000 */
[----:B------:R-:W-:-:S06]  /*118a0*/  HFMA2.MMA R65, -RZ, RZ, 0, 0 ;  /* 0x00000000ff417435 */ /* 0x000fcc00000001ff */
[----:B------:R-:W-:Y:S05]  /*118b0*/  RET.REL.NODEC R64 `(_Z25selective_scan_bwd_kernelI32Selective_Scan_bwd_kernel_traitsILi64ELi16ELb0ELb0ELb1ELb0ELb1EfN3c107complexIfEEEEv12SSMParamsBwd) ;  /* 0xfffee74040007950 */ /* 0x000fea0003c3ffff */
        .weak           $__internal_113_$__cuda_sm70_shflsync_up
        .type           $__internal_113_$__cuda_sm70_shflsync_up,@function
        .size           $__internal_113_$__cuda_sm70_shflsync_up,(.L_x_14548 - $__internal_113_$__cuda_sm70_shflsync_up)
$__internal_113_$__cuda_sm70_shflsync_up:
[----:B------:R-:W-:Y:S01]  /*118c0*/  MOV R65, 0x0 ;  /* 0x0000000000417802 */ /* 0x000fe20000000f00 */
[----:B------:R-:W-:Y:S04]  /*118d0*/  WARPSYNC R66 ;  /* 0x0000004200007348 */ /* 0x000fe80003800000 */
[----:B------:R0:W1:Y:S01]  /*118e0*/  SHFL.UP PT, R66, R203, R70, R71 ;  /* 0x04000046cb427389 */ /* 0x00006200000e0047 */
[----:B------:R-:W-:Y:S05]  /*118f0*/  RET.REL.NODEC R64 `(_Z25selective_scan_bwd_kernelI32Selective_Scan_bwd_kernel_traitsILi64ELi16ELb0ELb0ELb1ELb0ELb1EfN3c107complexIfEEEEv12SSMParamsBwd) ;  /* 0xfffee70040007950 */ /* 0x000fea0003c3ffff */
.L_x_4639:
        /* <DEDUP_REMOVED lines=16> */
.L_x_14548:


//--------------------- .text._Z25selective_scan_bwd_kernelI32Selective_Scan_bwd_kernel_traitsILi64ELi16ELb0ELb0ELb1ELb1ELb0EfN3c107complexIfEEEEv12SSMParamsBwd --------------------------
	.section	.text._Z25selective_scan_bwd_kernelI32Selective_Scan_bwd_kernel_traitsILi64ELi16ELb0ELb0ELb1ELb1ELb0EfN3c107complexIfEEEEv12SSMParamsBwd,"ax",@progbits
	.sectioninfo	@"SHI_REGISTERS=255"
	.align	128
        .global         _Z25selective_scan_bwd_kernelI32Selective_Scan_bwd_kernel_traitsILi64ELi16ELb0ELb0ELb1ELb1ELb0EfN3c107complexIfEEEEv12SSMParamsBwd
        .type           _Z25selective_scan_bwd_kernelI32Selective_Scan_bwd_kernel_traitsILi64ELi16ELb0ELb0ELb1ELb1ELb0EfN3c107complexIfEEEEv12SSMParamsBwd,@function
        .size           _Z25selective_scan_bwd_kernelI32Selective_Scan_bwd_kernel_traitsILi64ELi16ELb0ELb0ELb1ELb1ELb0EfN3c107complexIfEEEEv12SSMParamsBwd,(.L_x_14551 - _Z25selective_scan_bwd_kernelI32Selective_Scan_bwd_kernel_traitsILi64ELi16ELb0ELb0ELb1ELb1ELb0EfN3c107complexIfEEEEv12SSMParamsBwd)
        .other          _Z25selective_scan_bwd_kernelI32Selective_Scan_bwd_kernel_traitsILi64ELi16ELb0ELb0ELb1ELb1ELb0EfN3c107complexIfEEEEv12SSMParamsBwd,@"STO_CUDA_ENTRY STV_DEFAULT"
_Z25selective_scan_bwd_kernelI32Selective_Scan_bwd_kernel_traitsILi64ELi16ELb0ELb0ELb1ELb1ELb0EfN3c107complexIfEEEEv12SSMParamsBwd:
.text._Z25selective_scan_bwd_kernelI32Selective_Scan_bwd_kernel_traitsILi64ELi16ELb0ELb0ELb1ELb1ELb0EfN3c107complexIfEEEEv12SSMParamsBwd:
        /* <DEDUP_REMOVED lines=90> */
[----:B------:R-:W-:-:S02]  /*05a0*/  ULDC UR20, c[0x0][0x164] ;  /* 0x0000590000147ab9 */ /* 0x000fc40000000800 */
        /* <DEDUP_REMOVED lines=23> */
[----:B------:R-:W-:Y:S02]  /*0720*/  ULDC.64 UR12, c[0x0][0x248] ;  /* 0x00009200000c7ab9 */ /* 0x000fe40000000a00 */
[----:B------:R-:W-:Y:S02]  /*0730*/  ULEA UR23, UP4, UR24, UR12, 0x2 ;  /* 0x0000000c18177291 */ /* 0x000fe4000f88103f */
[----:B------:R-:W-:-:S02]  /*0740*/  UIADD3 UR26, UP2, UR26, UR4, URZ ;  /* 0x000000041a1a7290 */ /* 0x000fc4000ff5e03f */
[----:B------:R-:W-:Y:S02]  /*0750*/  UMOV UR18, UR25 ;  /* 0x0000001900127c82 */ /* 0x000fe40008000000 */
[----:B------:R-:W-:Y:S02]  /*0760*/  @!UP3 UIADD3 UR18, -UR18, URZ, URZ ;  /* 0x0000003f1212b290 */ /* 0x000fe4000fffe13f */
[----:B------:R-:W-:Y:S02]  /*0770*/  @!UP1 ULOP3.LUT UR18, URZ, UR35, URZ, 0x33, !UPT ;  /* 0x000000233f129292 */ /* 0x000fe4000f8e333f */
[----:B------:R-:W-:Y:S02]  /*0780*/  ULEA.HI.X UR24, UR24, UR13, UR14, 0x2, UP4 ;  /* 0x0000000d18187291 */ /* 0x000fe4000a0f140e */
[----:B------:R-:W-:Y:S02]  /*0790*/  USHF.R.S32.HI UR37, URZ, 0x1f, UR18 ;  /* 0x0000001f3f257899 */ /* 0x000fe40008011412 */
[----:B------:R-:W-:-:S02]  /*07a0*/  ULDC.64 UR12, c[0x0][0x308] ;  /* 0x0000c200000c7ab9 */ /* 0x000fc40000000a00 */
[----:B------:R-:W-:Y:S02]  /*07b0*/  UIADD3.X UR4, UR27, UR5, UR34, UP2, !UPT ;  /* 0x000000051b047290 */ /* 0x000fe400097fe422 */
[----:B------:R-:W-:Y:S02]  /*07c0*/  ULEA UR25, UP1, UR26, UR12, 0x2 ;  /* 0x0000000c1a197291 */ /* 0x000fe4000f82103f */
[----:B------:R-:W-:Y:S02]  /*07d0*/  ULDC.64 UR14, c[0x0][0x1c8] ;  /* 0x00007200000e7ab9 */ /* 0x000fe40000000a00 */
[----:B------:R-:W-:Y:S02]  /*07e0*/  UIMAD UR5, UR37, UR14, URZ ;  /* 0x0000000e250572a4 */ /* 0x000fe4000f8e023f */
[----:B------:R-:W-:Y:S02]  /*07f0*/  ULEA.HI.X UR26, UR26, UR13, UR4, 0x2, UP1 ;  /* 0x0000000d1a1a7291 */ /* 0x000fe400088f1404 */
[----:B------:R-:W-:-:S02]  /*0800*/  UIMAD.WIDE.U32 UR12, UR18, UR14, UR10 ;  /* 0x0000000e120c72a5 */ /* 0x000fc4000f8e000a */
[----:B------:R-:W-:Y:S02]  /*0810*/  ULEA UR14, UR29, 0xfffff800, 0xb ;  /* 0xfffff8001d0e7891 */ /* 0x000fe4000f8e583f */
[----:B------:R-:W-:Y:S02]  /*0820*/  UIMAD UR15, UR18, UR15, UR5 ;  /* 0x0000000f120f72a4 */ /* 0x000fe4000f8e0205 */
[----:B------:R-:W-:Y:S02]  /*0830*/  UIADD3 UR28, UP1, UR14, UR12, URZ ;  /* 0x0000000c0e1c7290 */ /* 0x000fe4000ff3e03f */
[----:B------:R-:W-:Y:S02]  /*0840*/  UIADD3 UR15, UR13, UR15, URZ ;  /* 0x0000000f0d0f7290 */ /* 0x000fe4000fffe03f */
[----:B------:R-:W-:Y:S02]  /*0850*/  ULDC.64 UR10, c[0x0][0x230] ;  /* 0x00008c00000a7ab9 */ /* 0x000fe40000000a00 */
[----:B------:R-:W-:-:S02]  /*0860*/  ULEA UR27, UP2, UR28, UR10, 0x2 ;  /* 0x0000000a1c1b7291 */ /* 0x000fc4000f84103f */
[----:B------:R-:W-:Y:S02]  /*0870*/  ULEA.HI.X.SX32 UR14, UR14, UR15, 0x1, UP1 ;  /* 0x0000000f0e0e7291 */ /* 0x000fe400088f0e3f */
[----:B------:R-:W-:Y:S02]  /*0880*/  @UP0 UIMAD UR10, UR33, UR20, UR16 ;  /* 0x00000014210a02a4 */ /* 0x000fe4000f8e0210 */
[----:B------:R-:W-:Y:S02]  /*0890*/  UISETP.GE.AND UP1, UPT, UR29, 0x1, UPT ;  /* 0x000000011d00788c */ /* 0x000fe4000bf26270 */
[----:B------:R-:W-:Y:S02]  /*08a0*/  UMOV UR4, URZ ;  /* 0x0000003f00047c82 */ /* 0x000fe40008000000 */
[----:B------:R-:W-:Y:S02]  /*08b0*/  @UP0 UIMAD UR12, UR10, UR29, URZ ;  /* 0x0000001d0a0c02a4 */ /* 0x000fe4000f8e023f */
[----:B------:R-:W-:-:S02]  /*08c0*/  ULDC UR13, c[0x0][0x16c] ;  /* 0x00005b00000d7ab9 */ /* 0x000fc40000000800 */
[----:B------:R-:W-:Y:S02]  /*08d0*/  @UP0 UIMAD UR12, UR12, UR13, URZ ;  /* 0x0000000d0c0c02a4 */ /* 0x000fe4000f8e023f */
[----:B------:R-:W-:Y:S02]  /*08e0*/  ULEA.HI.X UR28, UR28, UR11, UR14, 0x2, UP2 ;  /* 0x0000000b1c1c7291 */ /* 0x000fe400090f140e */
[----:B------:R-:W-:Y:S02]  /*08f0*/  @UP0 UMOV UR13, 0x10 ;  /* 0x00000010000d0882 */ /* 0x000fe40000000000 */
[----:B------:R-:W-:Y:S02]  /*0900*/  ULDC.64 UR10, c[0x0][0x260] ;  /* 0x00009800000a7ab9 */ /* 0x000fe40000000a00 */
[----:B------:R-:W-:Y:S02]  /*0910*/  @UP0 UIMAD.WIDE UR10, UR12, UR13, UR10 ;  /* 0x0000000d0c0a02a5 */ /* 0x000fe4000f8e020a */
[----:B------:R-:W-:-:S02]  /*0920*/  UMOV UR5, URZ ;  /* 0x0000003f00057c82 */ /* 0x000fc40008000000 */
[----:B------:R-:W-:Y:S02]  /*0930*/  UMOV UR12, UR8 ;  /* 0x00000008000c7c82 */ /* 0x000fe40008000000 */
        /* <DEDUP_REMOVED lines=17> */
.L_x_4779:
[----:B------:R-:W-:Y:S01]  /*0a50*/  ULDC UR29, c[0x0][0x174] ;  /* 0x00005d00001d7ab9 */ /* 0x000fe20000000800 */
[----:B------:R-:W-:Y:S01]  /*0a60*/  SHF.L.U32 R0, R96, 0x4, RZ ;  /* 0x0000000460007819 */ /* 0x000fe200000006ff */
[----:B------:R-:W-:Y:S01]  /*0a70*/  UIADD3 UR29, -UR6, UR29, URZ ;  /* 0x0000001d061d7290 */ /* 0x000fe2000fffe13f */
[----:B------:R-:W-:Y:S01]  /*0a80*/  BAR.SYNC.DEFER_BLOCKING 0x0 ;  /* 0x0000000000007b1d */ /* 0x000fe20000010000 */
[----:B------:R-:W-:Y:S01]  /*0a90*/  MOV R2, UR19 ;  /* 0x0000001300027c02 */ /* 0x000fe20008000f00 */
[----:B------:R-:W-:Y:S01]  /*0aa0*/  CS2R R4, SRZ ;  /* 0x0000000000047805 */ /* 0x000fe2000001ff00 */
[----:B------:R-:W-:Y:S01]  /*0ab0*/  ULEA UR38, UR29, 0xfffffc00, 0xa ;  /* 0xfffffc001d267891 */ /* 0x000fe2000f8e503f */
[----:B------:R-:W-:Y:S01]  /*0ac0*/  LOP3.LUT R0, R0, 0xfffffe00, RZ, 0xc0, !PT ;  /* 0xfffffe0000007812 */ /* 0x000fe200078ec0ff */
[----:B------:R-:W-:Y:S01]  /*0ad0*/  HFMA2.MMA R7, -RZ, RZ, 0, 0 ;  /* 0x00000000ff077435 */ /* 0x000fe200000001ff */
[----:B------:R-:W-:Y:S01]  /*0ae0*/  ULDC UR7, c[0x0][0x168] ;  /* 0x00005a0000077ab9 */ /* 0x000fe20000000800 */
[----:B------:R-:W-:Y:S01]  /*0af0*/  MOV R3, UR22 ;  /* 0x0000001600037c02 */ /* 0x000fe20008000f00 */
[----:B------:R-:W-:Y:S01]  /*0b00*/  UIADD3 UR7, -UR38, UR7, URZ ;  /* 0x0000000726077290 */ /* 0x000fe2000fffe13f */
[----:B------:R-:W-:Y:S01]  /*0b10*/  LOP3.LUT R94, R0, 0x1f, R96, 0xf8, !PT ;  /* 0x0000001f005e7812 */ /* 0x000fe200078ef860 */
[----:B------:R-:W-:Y:S01]  /*0b20*/  CS2R R8, SRZ ;  /* 0x0000000000087805 */ /* 0x000fe2000001ff00 */
[----:B------:R-:W-:Y:S01]  /*0b30*/  HFMA2.MMA R11, -RZ, RZ, 0, 0 ;  /* 0x00000000ff0b7435 */ /* 0x000fe200000001ff */
[----:B------:R-:W-:Y:S01]  /*0b40*/  CS2R R14, SRZ ;  /* 0x00000000000e7805 */ /* 0x000fe2000001ff00 */
[C---:B------:R-:W-:Y:S01]  /*0b50*/  LOP3.LUT R6, R94.reuse, 0x20, RZ, 0xfc, !PT ;  /* 0x000000205e067812 */ /* 0x040fe200078efcff */
[C---:B------:R-:W-:Y:S01]  /*0b60*/  IMAD.WIDE R2, R94.reuse, 0x4, R2 ;  /* 0x000000045e027825 */ /* 0x040fe200078e0202 */
[----:B------:R-:W-:Y:S01]  /*0b70*/  MOV R99, UR7 ;  /* 0x0000000700637c02 */ /* 0x000fe20008000f00 */
[----:B------:R-:W-:Y:S01]  /*0b80*/  HFMA2.MMA R13, -RZ, RZ, 0, 0 ;  /* 0x00000000ff0d7435 */ /* 0x000fe200000001ff */
[----:B------:R-:W-:-:S02]  /*0b90*/  LOP3.LUT R10, R94, 0x40, RZ, 0xfc, !PT ;  /* 0x000000405e0a7812 */ /* 0x000fc400078efcff */
[-C--:B------:R-:W-:Y:S02]  /*0ba0*/  ISETP.GE.AND P2, PT, R94, R99.reuse, PT ;  /* 0x000000635e00720c */ /* 0x080fe40003f46270 */
[----:B------:R-:W-:Y:S02]  /*0bb0*/  ISETP.GE.AND P1, PT, R6, R99, PT ;  /* 0x000000630600720c */ /* 0x000fe40003f26270 */
[C---:B------:R-:W-:Y:S02]  /*0bc0*/  LOP3.LUT R12, R94.reuse, 0x60, RZ, 0xfc, !PT ;  /* 0x000000605e0c7812 */ /* 0x040fe400078efcff */
[C---:B------:R-:W-:Y:S02]  /*0bd0*/  LOP3.LUT R16, R94.reuse, 0x80, RZ, 0xfc, !PT ;  /* 0x000000805e107812 */ /* 0x040fe400078efcff */
[C---:B------:R-:W-:Y:S02]  /*0be0*/  LOP3.LUT R18, R94.reuse, 0xa0, RZ, 0xfc, !PT ;  /* 0x000000a05e127812 */ /* 0x040fe400078efcff */
[----:B------:R-:W-:-:S02]  /*0bf0*/  LOP3.LUT R22, R94, 0xc0, RZ, 0xfc, !PT ;  /* 0x000000c05e167812 */ /* 0x000fc400078efcff */
[-C--:B------:R-:W-:Y:S01]  /*0c00*/  ISETP.GE.AND P0, PT, R10, R99.reuse, PT ;  /* 0x000000630a00720c */ /* 0x080fe20003f06270 */
[----:B------:R1:W3:Y:S01]  /*0c10*/  @!P2 LDG.E R4, [R2.64] ;  /* 0x0000001e0204a981 */ /* 0x0002e2000c1e1900 */
[----:B------:R-:W-:Y:S02]  /*0c20*/  LOP3.LUT R24, R94, 0xe0, RZ, 0xfc, !PT ;  /* 0x000000e05e187812 */ /* 0x000fe400078efcff */
[-C--:B------:R-:W-:Y:S01]  /*0c30*/  ISETP.GE.AND P4, PT, R12, R99.reuse, PT ;  /* 0x000000630c00720c */ /* 0x080fe20003f86270 */
[----:B------:R1:W4:Y:S01]  /*0c40*/  @!P1 LDG.E R5, [R2.64+0x80] ;  /* 0x0000801e02059981 */ /* 0x000322000c1e1900 */
[----:B------:R-:W-:Y:S02]  /*0c50*/  LOP3.LUT R28, R94, 0x100, RZ, 0xfc, !PT ;  /* 0x000001005e1c7812 */ /* 0x000fe400078efcff */
[-C--:B------:R-:W-:Y:S02]  /*0c60*/  ISETP.GE.AND P6, PT, R16, R99.reuse, PT ;  /* 0x000000631000720c */ /* 0x080fe40003fc6270 */
[----:B------:R-:W-:-:S02]  /*0c70*/  ISETP.GE.AND P5, PT, R18, R99, PT ;  /* 0x000000631200720c */ /* 0x000fc40003fa6270 */
[-C--:B------:R-:W-:Y:S01]  /*0c80*/  ISETP.GE.AND P3, PT, R22, R99.reuse, PT ;  /* 0x000000631600720c */ /* 0x080fe20003f66270 */
[----:B------:R1:W5:Y:S01]  /*0c90*/  @!P0 LDG.E R8, [R2.64+0x100] ;  /* 0x0001001e02088981 */ /* 0x000362000c1e1900 */
[-C--:B------:R-:W-:Y:S02]  /*0ca0*/  ISETP.GE.AND P2, PT, R24, R99.reuse, PT ;  /* 0x000000631800720c */ /* 0x080fe40003f46270 */
[----:B------:R-:W-:Y:S01]  /*0cb0*/  ISETP.GE.AND P1, PT, R28, R99, PT ;  /* 0x000000631c00720c */ /* 0x000fe20003f26270 */
[----:B--2---:R1:W2:Y:S01]  /*0cc0*/  @!P4 LDG.E R7, [R2.64+0x180] ;  /* 0x0001801e0207c981 */ /* 0x0042a2000c1e1900 */
[C---:B------:R-:W-:Y:S02]  /*0cd0*/  LOP3.LUT R30, R94.reuse, 0x120, RZ, 0xfc, !PT ;  /* 0x000001205e1e7812 */ /* 0x040fe400078efcff */
[----:B------:R-:W-:Y:S01]  /*0ce0*/  MOV R20, RZ ;  /* 0x000000ff00147202 */ /* 0x000fe20000000f00 */
[----:B------:R1:W2:Y:S01]  /*0cf0*/  @!P6 LDG.E R14, [R2.64+0x200] ;  /* 0x0002001e020ee981 */ /* 0x0002a2000c1e1900 */
[----:B------:R-:W-:-:S02]  /*0d00*/  LOP3.LUT R34, R94, 0x140, RZ, 0xfc, !PT ;  /* 0x000001405e227812 */ /* 0x000fc400078efcff */
[C---:B------:R-:W-:Y:S01]  /*0d10*/  LOP3.LUT R36, R94.reuse, 0x160, RZ, 0xfc, !PT ;  /* 0x000001605e247812 */ /* 0x040fe200078efcff */
[----:B------:R1:W2:Y:S01]  /*0d20*/  @!P5 LDG.E R9, [R2.64+0x280] ;  /* 0x0002801e0209d981 */ /* 0x0002a2000c1e1900 */
[----:B------:R-:W-:Y:S02]  /*0d30*/  MOV R26, RZ ;  /* 0x000000ff001a7202 */ /* 0x000fe40000000f00 */
[C---:B------:R-:W-:Y:S01]  /*0d40*/  LOP3.LUT R40, R94.reuse, 0x180, RZ, 0xfc, !PT ;  /* 0x000001805e287812 */ /* 0x040fe200078efcff */
[----:B------:R1:W2:Y:S01]  /*0d50*/  @!P3 LDG.E R20, [R2.64+0x300] ;  /* 0x0003001e0214b981 */ /* 0x0002a2000c1e1900 */
[----:B------:R-:W-:Y:S02]  /*0d60*/  LOP3.LUT R42, R94, 0x1a0, RZ, 0xfc, !PT ;  /* 0x000001a05e2a7812 */ /* 0x000fe400078efcff */
[----:B------:R-:W-:Y:S01]  /*0d70*/  ISETP.GE.AND P0, PT, R30, R99, PT ;  /* 0x000000631e00720c */ /* 0x000fe20003f06270 */
[----:B------:R1:W2:Y:S01]  /*0d80*/  @!P2 LDG.E R11, [R2.64+0x380] ;  /* 0x0003801e020ba981 */ /* 0x0002a2000c1e1900 */
[----:B------:R-:W-:-:S02]  /*0d90*/  LOP3.LUT R46, R94, 0x1c0, RZ, 0xfc, !PT ;  /* 0x000001c05e2e7812 */ /* 0x000fc400078efcff */
[-C--:B------:R-:W-:Y:S01]  /*0da0*/  ISETP.GE.AND P4, PT, R34, R99.reuse, PT ;  /* 0x000000632200720c */ /* 0x080fe20003f86270 */
[----:B------:R1:W2:Y:S01]  /*0db0*/  @!P1 LDG.E R26, [R2.64+0x400] ;  /* 0x0004001e021a9981 */ /* 0x0002a2000c1e1900 */
[----:B------:R-:W-:Y:S02]  /*0dc0*/  LOP3.LUT R48, R94, 0x1e0, RZ, 0xfc, !PT ;  /* 0x000001e05e307812 */ /* 0x000fe400078efcff */
[-C--:B------:R-:W-:Y:S02]  /*0dd0*/  ISETP.GE.AND P6, PT, R36, R99.reuse, PT ;  /* 0x000000632400720c */ /* 0x080fe40003fc6270 */
[-C--:B------:R-:W-:Y:S02]  /*0de0*/  ISETP.GE.AND P5, PT, R40, R99.reuse, PT ;  /* 0x000000632800720c */ /* 0x080fe40003fa6270 */
[-C--:B------:R-:W-:Y:S01]  /*0df0*/  ISETP.GE.AND P3, PT, R42, R99.reuse, PT ;  /* 0x000000632a00720c */ /* 0x080fe20003f66270 */
[----:B------:R-:W-:Y:S01]  /*0e00*/  HFMA2.MMA R38, -RZ, RZ, 0, 0 ;  /* 0x00000000ff267435 */ /* 0x000fe200000001ff */
[-C--:B------:R-:W-:Y:S01]  /*0e10*/  ISETP.GE.AND P2, PT, R46, R99.reuse, PT ;  /* 0x000000632e00720c */ /* 0x080fe20003f46270 */
[----:B------:R-:W-:Y:S01]  /*0e20*/  HFMA2.MMA R17, -RZ, RZ, 0, 0 ;  /* 0x00000000ff117435 */ /* 0x000fe200000001ff */
[----:B------:R-:W-:Y:S01]  /*0e30*/  ISETP.GE.AND P1, PT, R48, R99, PT ;  /* 0x000000633000720c */ /* 0x000fe20003f26270 */
[----:B------:R1:W2:Y:S01]  /*0e40*/  @!P0 LDG.E R13, [R2.64+0x480] ;  /* 0x0004801e020d8981 */ /* 0x0002a2000c1e1900 */
[----:B------:R-:W-:-:S02]  /*0e50*/  MOV R32, RZ ;  /* 0x000000ff00207202 */ /* 0x000fc40000000f00 */
        /* <DEDUP_REMOVED lines=88> */
[----:B------:R-:W-:-:S05]  /*13e0*/  CS2R R8, SRZ ;  /* 0x0000000000087805 */ /* 0x000fca000001ff00 */
[----:B------:R-:W4:Y:S01]  /*13f0*/  @!P0 LDG.E R14, [R106.64+0x300] ;  /* 0x0003001e6a0e8981 */ /* 0x000f22000c1e1900 */
[----:B------:R-:W-:Y:S01]  /*1400*/  ISETP.GE.AND P0, PT, R24, R99, PT ;  /* 0x000000631800720c */ /* 0x000fe20003f06270 */
[----:B------:R-:W-:Y:S01]  /*1410*/  HFMA2.MMA R7, -RZ, RZ, 0, 0 ;  /* 0x00000000ff077435 */ /* 0x000fe200000001ff */
[----:B------:R-:W-:Y:S01]  /*1420*/  MOV R20, RZ ;  /* 0x000000ff00147202 */ /* 0x000fe20000000f00 */
[----:B------:R-:W-:Y:S01]  /*1430*/  CS2R R4, SRZ ;  /* 0x0000000000047805 */ /* 0x000fe2000001ff00 */
[----:B------:R-:W5:Y:S01]  /*1440*/  @!P1 LDG.E R2, [R106.64] ;  /* 0x0000001e6a029981 */ /* 0x000f62000c1e1900 */
[----:B------:R-:W-:-:S03]  /*1450*/  HFMA2.MMA R11, -RZ, RZ, 0, 0 ;  /* 0x00000000ff0b7435 */ /* 0x000fc600000001ff */
[----:B------:R-:W4:Y:S01]  /*1460*/  @!P2 LDG.E R3, [R106.64+0x80] ;  /* 0x0000801e6a03a981 */ /* 0x000f22000c1e1900 */
[----:B------:R-:W-:-:S03]  /*1470*/  HFMA2.MMA R13, -RZ, RZ, 0, 0 ;  /* 0x00000000ff0d7435 */ /* 0x000fc600000001ff */
[----:B------:R-:W4:Y:S04]  /*1480*/  @!P6 LDG.E R8, [R106.64+0x200] ;  /* 0x0002001e6a08e981 */ /* 0x000f28000c1e1900 */
[----:B------:R-:W4:Y:S01]  /*1490*/  @!P0 LDG.E R9, [R106.64+0x380] ;  /* 0x0003801e6a098981 */ /* 0x000f22000c1e1900 */
[-C--:B------:R-:W-:Y:S02]  /*14a0*/  ISETP.GE.AND P0, PT, R28, R99.reuse, PT ;  /* 0x000000631c00720c */ /* 0x080fe40003f06270 */
[-C--:B------:R-:W-:Y:S01]  /*14b0*/  ISETP.GE.AND P1, PT, R34, R99.reuse, PT ;  /* 0x000000632200720c */ /* 0x080fe20003f26270 */
[----:B------:R-:W4:Y:S01]  /*14c0*/  @!P3 LDG.E R4, [R106.64+0x100] ;  /* 0x0001001e6a04b981 */ /* 0x000f22000c1e1900 */
[-C--:B------:R-:W-:Y:S02]  /*14d0*/  ISETP.GE.AND P2, PT, R36, R99.reuse, PT ;  /* 0x000000632400720c */ /* 0x080fe40003f46270 */
[-C--:B------:R-:W-:Y:S01]  /*14e0*/  ISETP.GE.AND P3, PT, R40, R99.reuse, PT ;  /* 0x000000632800720c */ /* 0x080fe20003f66270 */
[----:B------:R-:W4:Y:S01]  /*14f0*/  @!P4 LDG.E R7, [R106.64+0x280] ;  /* 0x0002801e6a07c981 */ /* 0x000f22000c1e1900 */
[----:B------:R-:W-:-:S03]  /*1500*/  ISETP.GE.AND P4, PT, R42, R99, PT ;  /* 0x000000632a00720c */ /* 0x000fc60003f86270 */
[----:B------:R-:W4:Y:S04]  /*1510*/  @!P5 LDG.E R5, [R106.64+0x180] ;  /* 0x0001801e6a05d981 */ /* 0x000f28000c1e1900 */
[----:B------:R-:W4:Y:S01]  /*1520*/  @!P0 LDG.E R20, [R106.64+0x400] ;  /* 0x0004001e6a148981 */ /* 0x000f22000c1e1900 */
[-C--:B------:R-:W-:Y:S02]  /*1530*/  ISETP.GE.AND P0, PT, R30, R99.reuse, PT ;  /* 0x000000631e00720c */ /* 0x080fe40003f06270 */
[-C--:B------:R-:W-:Y:S01]  /*1540*/  ISETP.GE.AND P5, PT, R46, R99.reuse, PT ;  /* 0x000000632e00720c */ /* 0x080fe20003fa6270 */
[----:B--2---:R-:W-:Y:S01]  /*1550*/  HFMA2.MMA R38, -RZ, RZ, 0, 0 ;  /* 0x00000000ff267435 */ /* 0x004fe200000001ff */
[----:B------:R-:W-:Y:S01]  /*1560*/  ISETP.GE.AND P6, PT, R48, R99, PT ;  /* 0x000000633000720c */ /* 0x000fe20003fc6270 */
[----:B------:R-:W2:Y:S01]  /*1570*/  @!P2 LDG.E R13, [R106.64+0x580] ;  /* 0x0005801e6a0da981 */ /* 0x000ea2000c1e1900 */
[----:B------:R-:W-:-:S02]  /*1580*/  MOV R26, RZ ;  /* 0x000000ff001a7202 */ /* 0x000fc40000000f00 */
[----:B------:R-:W-:Y:S02]  /*1590*/  MOV R32, RZ ;  /* 0x000000ff00207202 */ /* 0x000fe40000000f00 */
[----:B---3--:R-:W-:Y:S02]  /*15a0*/  MOV R44, RZ ;  /* 0x000000ff002c7202 */ /* 0x008fe40000000f00 */
[----:B------:R-:W3:Y:S04]  /*15b0*/  @!P1 LDG.E R26, [R106.64+0x500] ;  /* 0x0005001e6a1a9981 */ /* 0x000ee8000c1e1900 */
[----:B------:R-:W2:Y:S04]  /*15c0*/  @!P0 LDG.E R11, [R106.64+0x480] ;  /* 0x0004801e6a0b8981 */ /* 0x000ea8000c1e1900 */
[----:B------:R-:W3:Y:S04]  /*15d0*/  @!P3 LDG.E R32, [R106.64+0x600] ;  /* 0x0006001e6a20b981 */ /* 0x000ee8000c1e1900 */
[----:B------:R-:W3:Y:S04]  /*15e0*/  @!P4 LDG.E R38, [R106.64+0x680] ;  /* 0x0006801e6a26c981 */ /* 0x000ee8000c1e1900 */
[----:B------:R-:W3:Y:S04]  /*15f0*/  @!P5 LDG.E R15, [R106.64+0x700] ;  /* 0x0007001e6a0fd981 */ /* 0x000ee8000c1e1900 */
[----:B------:R-:W3:Y:S01]  /*1600*/  @!P6 LDG.E R44, [R106.64+0x780] ;  /* 0x0007801e6a2ce981 */ /* 0x000ee2000c1e1900 */
[----:B------:R-:W-:-:S02]  /*1610*/  P2R R23, PR, RZ, 0x1 ;  /* 0x00000001ff177803 */ /* 0x000fc40000000000 */
[-C--:B------:R-:W-:Y:S01]  /*1620*/  ISETP.GE.AND P0, PT, R94, R99.reuse, PT ;  /* 0x000000635e00720c */ /* 0x080fe20003f06270 */
[----:B------:R-:W-:Y:S01]  /*1630*/  HFMA2.MMA R0, -RZ, RZ, 0, 0 ;  /* 0x00000000ff007435 */ /* 0x000fe200000001ff */
[----:B------:R-:W-:Y:S02]  /*1640*/  P2R R19, PR, RZ, 0x2 ;  /* 0x00000002ff137803 */ /* 0x000fe40000000000 */
[----:B------:R-:W-:Y:S01]  /*1650*/  ISETP.GE.AND P1, PT, R10, R99, PT ;  /* 0x000000630a00720c */ /* 0x000fe20003f26270 */
[----:B------:R-:W-:Y:S01]  /*1660*/  HFMA2.MMA R10, -RZ, RZ, 0, 0 ;  /* 0x00000000ff0a7435 */ /* 0x000fe200000001ff */
[----:B-----5:R1:W-:Y:S04]  /*1670*/  STS [R27.X4], R2 ;  /* 0x000000021b007388 */ /* 0x0203e80000004800 */
[----:B----4-:R4:W-:Y:S04]  /*1680*/  STS [R252.X4+0x80], R3 ;  /* 0x00008003fc007388 */ /* 0x0109e80000004800 */
[----:B------:R-:W-:Y:S04]  /*1690*/  STS [R251.X4+0x100], R4 ;  /* 0x00010004fb007388 */ /* 0x000fe80000004800 */
[----:B------:R5:W-:Y:S04]  /*16a0*/  STS [R250.X4+0x180], R5 ;  /* 0x00018005fa007388 */ /* 0x000be80000004800 */
[----:B------:R-:W-:Y:S04]  /*16b0*/  STS [R249.X4+0x200], R8 ;  /* 0x00020008f9007388 */ /* 0x000fe80000004800 */
[----:B------:R-:W-:Y:S04]  /*16c0*/  STS [R248.X4+0x280], R7 ;  /* 0x00028007f8007388 */ /* 0x000fe80000004800 */
[----:B------:R-:W-:Y:S04]  /*16d0*/  STS [R237.X4+0x300], R14 ;  /* 0x0003000eed007388 */ /* 0x000fe80000004800 */
[----:B------:R0:W-:Y:S04]  /*16e0*/  STS [R236.X4+0x380], R9 ;  /* 0x00038009ec007388 */ /* 0x0001e80000004800 */
[----:B------:R-:W-:Y:S04]  /*16f0*/  STS [R235.X4+0x400], R20 ;  /* 0x00040014eb007388 */ /* 0x000fe80000004800 */
[----:B--2---:R2:W-:Y:S04]  /*1700*/  STS [R234.X4+0x480], R11 ;  /* 0x0004800bea007388 */ /* 0x0045e80000004800 */
[----:B---3--:R-:W-:Y:S04]  /*1710*/  STS [R233.X4+0x500], R26 ;  /* 0x0005001ae9007388 */ /* 0x008fe80000004800 */
[----:B------:R3:W-:Y:S04]  /*1720*/  STS [R232.X4+0x580], R13 ;  /* 0x0005800de8007388 */ /* 0x0007e80000004800 */
[----:B------:R-:W-:Y:S04]  /*1730*/  STS [R231.X4+0x600], R32 ;  /* 0x00060020e7007388 */ /* 0x000fe80000004800 */
        /* <DEDUP_REMOVED lines=20> */
[----:B-1----:R-:W-:-:S02]  /*1880*/  MOV R2, UR25 ;  /* 0x0000001900027c02 */ /* 0x002fc40008000f00 */
[----:B----4-:R-:W-:-:S05]  /*1890*/  MOV R3, UR26 ;  /* 0x0000001a00037c02 */ /* 0x010fca0008000f00 */
[----:B------:R-:W-:Y:S01]  /*18a0*/  IMAD.WIDE R2, R94, 0x4, R2 ;  /* 0x000000045e027825 */ /* 0x000fe200078e0202 */
[----:B------:R-:W-:Y:S01]  /*18b0*/  BAR.SYNC.DEFER_BLOCKING 0x0 ;  /* 0x0000000000007b1d */ /* 0x000fe20000010000 */
[----:B-----5:R-:W-:Y:S01]  /*18c0*/  MOV R5, RZ ;  /* 0x000000ff00057202 */ /* 0x020fe20000000f00 */
[----:B0-----:R-:W-:-:S04]  /*18d0*/  CS2R R8, SRZ ;  /* 0x0000000000087805 */ /* 0x001fc8000001ff00 */
[----:B------:R-:W4:Y:S01]  /*18e0*/  @!P0 LDG.E R0, [R2.64] ;  /* 0x0000001e02008981 */ /* 0x000f22000c1e1900 */
[----:B------:R-:W-:-:S03]  /*18f0*/  ISETP.GE.AND P0, PT, R6, R99, PT ;  /* 0x000000630600720c */ /* 0x000fc60003f06270 */
[----:B------:R-:W5:Y:S01]  /*1900*/  @!P1 LDG.E R8, [R2.64+0x100] ;  /* 0x0001001e02089981 */ /* 0x000f62000c1e1900 */
[----:B------:R-:W-:Y:S01]  /*1910*/  ISETP.GE.AND P1, PT, R16, R99, PT ;  /* 0x000000631000720c */ /* 0x000fe20003f26270 */
[----:B------:R-:W-:-:S08]  /*1920*/  HFMA2.MMA R6, -RZ, RZ, 0, 0 ;  /* 0x00000000ff067435 */ /* 0x000fd000000001ff */
[----:B------:R-:W5:Y:S01]  /*1930*/  @!P0 LDG.E R5, [R2.64+0x80] ;  /* 0x0000801e02058981 */ /* 0x000f62000c1e1900 */
[-C--:B------:R-:W-:Y:S02]  /*1940*/  ISETP.GE.AND P0, PT, R12, R99.reuse, PT ;  /* 0x000000630c00720c */ /* 0x080fe40003f06270 */
[----:B------:R-:W-:Y:S01]  /*1950*/  MOV R7, RZ ;  /* 0x000000ff00077202 */ /* 0x000fe20000000f00 */
[----:B------:R-:W5:Y:S01]  /*1960*/  @!P1 LDG.E R6, [R2.64+0x200] ;  /* 0x0002001e02069981 */ /* 0x000f62000c1e1900 */
[----:B------:R-:W-:-:S09]  /*1970*/  ISETP.GE.AND P1, PT, R22, R99, PT ;  /* 0x000000631600720c */ /* 0x000fd20003f26270 */
[----:B------:R-:W5:Y:S01]  /*1980*/  @!P0 LDG.E R7, [R2.64+0x180] ;  /* 0x0001801e02078981 */ /* 0x000f62000c1e1900 */
[----:B------:R-:W-:-:S03]  /*1990*/  ISETP.GE.AND P0, PT, R18, R99, PT ;  /* 0x000000631200720c */ /* 0x000fc60003f06270 */
[----:B------:R-:W5:Y:S01]  /*19a0*/  @!P1 LDG.E R10, [R2.64+0x300] ;  /* 0x0003001e020a9981 */ /* 0x000f62000c1e1900 */
[----:B------:R-:W-:Y:S01]  /*19b0*/  ISETP.GE.AND P1, PT, R28, R99, PT ;  /* 0x000000631c00720c */ /* 0x000fe20003f26270 */
[----:B--2---:R-:W-:-:S08]  /*19c0*/  HFMA2.MMA R11, -RZ, RZ, 0, 0 ;  /* 0x00000000ff0b7435 */ /* 0x004fd000000001ff */
[----:B------:R-:W2:Y:S01]  /*19d0*/  @!P0 LDG.E R9, [R2.64+0x280] ;  /* 0x0002801e02098981 */ /* 0x000ea2000c1e1900 */
[----:B------:R-:W-:Y:S02]  /*19e0*/  ISETP.GE.AND P0, PT, R24, R99, PT ;  /* 0x000000631800720c */ /* 0x000fe40003f06270 */
[----:B------:R-:W-:-:S06]  /*19f0*/  MOV R12, RZ ;  /* 0x000000ff000c7202 */ /* 0x000fcc0000000f00 */
[----:B------:R-:W2:Y:S01]  /*1a00*/  @!P1 LDG.E R12, [R2.64+0x400] ;  /* 0x0004001e020c9981 */ /* 0x000ea2000c1e1900 */
[----:B------:R-:W-:-:S04]  /*1a10*/  ISETP.NE.AND P1, PT, R19, RZ, PT ;  /* 0x000000ff1300720c */ /* 0x000fc80003f25270 */
[----:B------:R-:W2:Y:S01]  /*1a20*/  @!P0 LDG.E R11, [R2.64+0x380] ;  /* 0x0003801e020b8981 */ /* 0x000ea2000c1e1900 */
[----:B------:R-:W-:Y:S01]  /*1a30*/  ISETP.NE.AND P0, PT, R23, RZ, PT ;  /* 0x000000ff1700720c */ /* 0x000fe20003f05270 */
[----:B------:R-:W-:Y:S01]  /*1a40*/  HFMA2.MMA R16, -RZ, RZ, 0, 0 ;  /* 0x00000000ff107435 */ /* 0x000fe200000001ff */
[----:B---3--:R-:W-:Y:S01]  /*1a50*/  MOV R13, RZ ;  /* 0x000000ff000d7202 */ /* 0x008fe20000000f00 */
[----:B------:R-:W-:Y:S01]  /*1a60*/  CS2R R14, SRZ ;  /* 0x00000000000e7805 */ /* 0x000fe2000001ff00 */
[----:B------:R-:W-:Y:S01]  /*1a70*/  CS2R R18, SRZ ;  /* 0x0000000000127805 */ /* 0x000fe2000001ff00 */
[----:B------:R-:W-:-:S04]  /*1a80*/  MOV R20, RZ ;  /* 0x000000ff00147202 */ /* 0x000fc80000000f00 */
[----:B------:R-:W3:Y:S04]  /*1a90*/  @!P1 LDG.E R14, [R2.64+0x500] ;  /* 0x0005001e020e9981 */ /* 0x000ee8000c1e1900 */
[----:B------:R-:W3:Y:S04]  /*1aa0*/  @!P0 LDG.E R13, [R2.64+0x480] ;  /* 0x0004801e020d8981 */ /* 0x000ee8000c1e1900 */
[----:B------:R-:W3:Y:S04]  /*1ab0*/  @!P2 LDG.E R15, [R2.64+0x580] ;  /* 0x0005801e020fa981 */ /* 0x000ee8000c1e1900 */
[----:B------:R-:W3:Y:S04]  /*1ac0*/  @!P3 LDG.E R16, [R2.64+0x600] ;  /* 0x0006001e0210b981 */ /* 0x000ee8000c1e1900 */
[----:B------:R-:W3:Y:S04]  /*1ad0*/  @!P4 LDG.E R18, [R2.64+0x680] ;  /* 0x0006801e0212c981 */ /* 0x000ee8000c1e1900 */
[----:B------:R-:W3:Y:S04]  /*1ae0*/  @!P5 LDG.E R19, [R2.64+0x700] ;  /* 0x0007001e0213d981 */ /* 0x000ee8000c1e1900 */
[----:B------:R-:W3:Y:S01]  /*1af0*/  @!P6 LDG.E R20, [R2.64+0x780] ;  /* 0x0007801e0214e981 */ /* 0x000ee2000c1e1900 */
[----:B------:R-:W-:-:S03]  /*1b00*/  FADD.FTZ R48, R48, UR5 ;  /* 0x0000000530307e21 */ /* 0x000fc60008010000 */
[----:B------:R-:W-:Y:S02]  /*1b10*/  STL [R1], R27 ;  /* 0x0000001b01007387 */ /* 0x000fe40000100800 */
        /* <DEDUP_REMOVED lines=13> */
[----:B----4-:R0:W-:Y:S04]  /*1bf0*/  STS [R27.X4], R0 ;  /* 0x000000001b007388 */ /* 0x0101e80000004800 */
[----:B-----5:R1:W-:Y:S04]  /*1c00*/  STS [R252.X4+0x80], R5 ;  /* 0x00008005fc007388 */ /* 0x0203e80000004800 */
[----:B------:R1:W-:Y:S04]  /*1c10*/  STS [R251.X4+0x100], R8 ;  /* 0x00010008fb007388 */ /* 0x0003e80000004800 */
[----:B------:R1:W-:Y:S04]  /*1c20*/  STS [R250.X4+0x180], R7 ;  /* 0x00018007fa007388 */ /* 0x0003e80000004800 */
[----:B------:R1:W-:Y:S04]  /*1c30*/  STS [R249.X4+0x200], R6 ;  /* 0x00020006f9007388 */ /* 0x0003e80000004800 */
[----:B--2---:R1:W-:Y:S04]  /*1c40*/  STS [R248.X4+0x280], R9 ;  /* 0x00028009f8007388 */ /* 0x0043e80000004800 */
[----:B------:R1:W-:Y:S04]  /*1c50*/  STS [R237.X4+0x300], R10 ;  /* 0x0003000aed007388 */ /* 0x0003e80000004800 */
[----:B------:R1:W-:Y:S04]  /*1c60*/  STS [R236.X4+0x380], R11 ;  /* 0x0003800bec007388 */ /* 0x0003e80000004800 */
[----:B------:R1:W-:Y:S04]  /*1c70*/  STS [R235.X4+0x400], R12 ;  /* 0x0004000ceb007388 */ /* 0x0003e80000004800 */
[----:B---3--:R1:W-:Y:S04]  /*1c80*/  STS [R234.X4+0x480], R13 ;  /* 0x0004800dea007388 */ /* 0x0083e80000004800 */
        /* <DEDUP_REMOVED lines=27> */
[----:B------:R-:W-:Y:S02]  /*1e40*/  MOV R4, 0x3e800000 ;  /* 0x3e80000000047802 */ /* 0x000fe40000000f00 */
[----:B-1----:R-:W-:Y:S01]  /*1e50*/  MOV R5, 0x3d39bf78 ;  /* 0x3d39bf7800057802 */ /* 0x002fe20000000f00 */
        /* <DEDUP_REMOVED lines=28> */
.L_x_4642:
[----:B--234-:R-:W-:Y:S05]  /*2020*/  BSYNC B0 ;  /* 0x0000000000007941 */ /* 0x01cfea0003800000 */
.L_x_4641:
        /* <DEDUP_REMOVED lines=35> */
.L_x_4644:
[----:B------:R-:W-:Y:S05]  /*2260*/  BSYNC B0 ;  /* 0x0000000000007941 */ /* 0x000fea0003800000 */
.L_x_4643:
        /* <DEDUP_REMOVED lines=35> */
.L_x_4646:
[----:B------:R-:W-:Y:S05]  /*24a0*/  BSYNC B0 ;  /* 0x0000000000007941 */ /* 0x000fea0003800000 */
.L_x_4645:
        /* <DEDUP_REMOVED lines=35> */
.L_x_4648:
[----:B------:R-:W-:Y:S05]  /*26e0*/  BSYNC B0 ;  /* 0x0000000000007941 */ /* 0x000fea0003800000 */
.L_x_4647:
[----:B------:R0:W-:Y:S01]  /*26f0*/  STL [R1+0x4], RZ ;  /* 0x000004ff01007387 */ /* 0x0001e20000100800 */
[----:B------:R-:W-:Y:S01]  /*2700*/  BSSY B0, `(.L_x_4649) ;  /* 0x0000024000007945 */ /* 0x000fe20003800000 */
[----:B------:R-:W-:Y:S01]  /*2710*/  FSETP.GTU.FTZ.AND P1, PT, R39, 20, PT ;  /* 0x41a000002700780b */ /* 0x000fe20003f3c000 */
[----:B------:R-:W-:Y:S01]  /*2720*/  FADD.FTZ R38, R38, UR5 ;  /* 0x0000000526267e21 */ /* 0x000fe20008010000 */
[----:B------:R-:W-:Y:S01]  /*2730*/  LOP3.LUT R198, R96, 0x1f, RZ, 0xc0, !PT ;  /* 0x0000001f60c67812 */ /* 0x000fe200078ec0ff */
[----:B------:R-:W-:Y:S05]  /*2740*/  @P0 BRA `(.L_x_4650) ;  /* 0x000001f000000947 */ /* 0x000fea0003800000 */
        /* <DEDUP_REMOVED lines=31> */
.L_x_4650:
[----:B------:R-:W-:Y:S05]  /*2940*/  BSYNC B0 ;  /* 0x0000000000007941 */ /* 0x000fea0003800000 */
.L_x_4649:
[----:B------:R-:W2:Y:S01]  /*2950*/  LDL.LU R0, [R1+0xc] ;  /* 0x00000c0001007983 */ /* 0x000ea20000300800 */
[----:B------:R-:W-:Y:S01]  /*2960*/  BSSY B0, `(.L_x_4651) ;  /* 0x0000026000007945 */ /* 0x000fe20003800000 */
[----:B------:R-:W-:Y:S01]  /*2970*/  FSETP.GTU.FTZ.AND P0, PT, R38, 20, PT ;  /* 0x41a000002600780b */ /* 0x000fe20003f1c000 */
[----:B------:R-:W-:Y:S01]  /*2980*/  CS2R R36, SRZ ;  /* 0x0000000000247805 */ /* 0x000fe2000001ff00 */
[----:B------:R-:W-:Y:S01]  /*2990*/  CS2R R34, SRZ ;  /* 0x0000000000227805 */ /* 0x000fe2000001ff00 */
[----:B------:R-:W-:Y:S02]  /*29a0*/  FADD.FTZ R33, R33, UR5 ;  /* 0x0000000521217e21 */ /* 0x000fe40008010000 */
[----:B--2---:R-:W-:Y:S01]  /*29b0*/  FFMA.FTZ R4, R92, R76, R0 ;  /* 0x0000004c5c047223 */ /* 0x004fe20000010000 */
[----:B------:R-:W-:Y:S05]  /*29c0*/  @P6 BRA `(.L_x_4652) ;  /* 0x000001f000006947 */ /* 0x000fea0003800000 */
[----:B------:R-:W-:Y:S01]  /*29d0*/  FMUL.FTZ R43, R43, 1.4426950216293334961 ;  /* 0x3fb8aa3b2b2b7820 */ /* 0x000fe20000410000 */
[----:B-1----:R-:W-:Y:S01]  /*29e0*/  HFMA2.MMA R6, -RZ, RZ, 1.625, 0 ;  /* 0x3e800000ff067435 */ /* 0x002fe200000001ff */
        /* <DEDUP_REMOVED lines=29> */
.L_x_4652:
[----:B------:R-:W-:Y:S05]  /*2bc0*/  BSYNC B0 ;  /* 0x0000000000007941 */ /* 0x000fea0003800000 */
.L_x_4651:
        /* <DEDUP_REMOVED lines=39> */
.L_x_4654:
[----:B------:R-:W-:Y:S05]  /*2e40*/  BSYNC B0 ;  /* 0x0000000000007941 */ /* 0x000fea0003800000 */
.L_x_4653:
        /* <DEDUP_REMOVED lines=39> */
.L_x_4656:
[----:B------:R-:W-:Y:S05]  /*30c0*/  BSYNC B0 ;  /* 0x0000000000007941 */ /* 0x000fea0003800000 */
.L_x_4655:
        /* <DEDUP_REMOVED lines=39> */
.L_x_4658:
[----:B------:R-:W-:Y:S05]  /*3340*/  BSYNC B0 ;  /* 0x0000000000007941 */ /* 0x000fea0003800000 */
.L_x_4657:
        /* <DEDUP_REMOVED lines=39> */
.L_x_4660:
[----:B------:R-:W-:Y:S05]  /*35c0*/  BSYNC B0 ;  /* 0x0000000000007941 */ /* 0x000fea0003800000 */
.L_x_4659:
        /* <DEDUP_REMOVED lines=40> */
.L_x_4662:
[----:B------:R-:W-:Y:S05]  /*3850*/  BSYNC B0 ;  /* 0x0000000000007941 */ /* 0x000fea0003800000 */
.L_x_4661:
        /* <DEDUP_REMOVED lines=33> */
.L_x_4664:
[----:B------:R-:W-:Y:S05]  /*3a70*/  BSYNC B0 ;  /* 0x0000000000007941 */ /* 0x000fea0003800000 */
.L_x_4663:
        /* <DEDUP_REMOVED lines=33> */
.L_x_4666:
[----:B------:R-:W-:Y:S05]  /*3c90*/  BSYNC B0 ;  /* 0x0000000000007941 */ /* 0x000fea0003800000 */
.L_x_4665:
        /* <DEDUP_REMOVED lines=33> */
.L_x_4668:
[----:B------:R-:W-:Y:S05]  /*3eb0*/  BSYNC B0 ;  /* 0x0000000000007941 */ /* 0x000fea0003800000 */
.L_x_4667:
        /* <DEDUP_REMOVED lines=33> */
.L_x_4670:
[----:B------:R-:W-:Y:S05]  /*40d0*/  BSYNC B0 ;  /* 0x0000000000007941 */ /* 0x000fea0003800000 */
.L_x_4669:
        /* <DEDUP_REMOVED lines=33> */
.L_x_4672:
[----:B------:R-:W-:Y:S05]  /*42f0*/  BSYNC B0 ;  /* 0x0000000000007941 */ /* 0x000fea0003800000 */
.L_x_4671:
        /* <DEDUP_REMOVED lines=23> */
[----:B------:R-:W-:Y:S01]  /*4470*/  HFMA2.MMA R24, -RZ, RZ, 0, 0 ;  /* 0x00000000ff187435 */ /* 0x000fe200000001ff */
[----:B------:R-:W-:Y:S01]  /*4480*/  ULEA.HI UR9, UR32, UR32, URZ, 0x1 ;  /* 0x0000002020097291 */ /* 0x000fe2000f8f083f */
[----:B------:R-:W-:Y:S01]  /*4490*/  CS2R R34, SRZ ;  /* 0x0000000000227805 */ /* 0x000fe2000001ff00 */
[----:B------:R-:W-:Y:S01]  /*44a0*/  CS2R R30, SRZ ;  /* 0x00000000001e7805 */ /* 0x000fe2000001ff00 */
[----:B------:R-:W-:Y:S01]  /*44b0*/  MOV R28, RZ ;  /* 0x000000ff001c7202 */ /* 0x000fe20000000f00 */
[----:B------:R-:W-:Y:S01]  /*44c0*/  ULOP3.LUT UR9, UR9, 0xfffffe, URZ, 0xc0, !UPT ;  /* 0x00fffffe09097892 */ /* 0x000fe2000f8ec03f */
[----:B------:R-:W-:Y:S01]  /*44d0*/  CS2R R26, SRZ ;  /* 0x00000000001a7805 */ /* 0x000fe2000001ff00 */
[----:B------:R-:W-:Y:S01]  /*44e0*/  CS2R R22, SRZ ;  /* 0x0000000000167805 */ /* 0x000fe2000001ff00 */
[----:B------:R-:W-:Y:S01]  /*44f0*/  MOV R20, RZ ;  /* 0x000000ff00147202 */ /* 0x000fe20000000f00 */
[----:B------:R-:W-:Y:S01]  /*4500*/  CS2R R18, SRZ ;  /* 0x0000000000127805 */ /* 0x000fe2000001ff00 */
[----:B------:R-:W-:-:S02]  /*4510*/  UIADD3 UR32, UR32, -UR9, URZ ;  /* 0x8000000920207290 */ /* 0x000fc4000fffe03f */
[----:B------:R-:W-:Y:S02]  /*4520*/  UMOV UR7, URZ ;  /* 0x0000003f00077c82 */ /* 0x000fe40008000000 */
[----:B------:R-:W-:Y:S02]  /*4530*/  UMOV UR8, URZ ;  /* 0x0000003f00087c82 */ /* 0x000fe40008000000 */
[----:B------:R-:W-:Y:S02]  /*4540*/  UMOV UR9, URZ ;  /* 0x0000003f00097c82 */ /* 0x000fe40008000000 */
.L_x_4774:
        /* <DEDUP_REMOVED lines=11> */
[----:B------:R-:W-:Y:S02]  /*4600*/  ULEA UR34, UP0, UR20, UR34, 0x3 ;  /* 0x0000002214227291 */ /* 0x000fe4000f80183f */
[----:B------:R-:W-:Y:S01]  /*4610*/  UIADD3 UR21, UR21, UR40, URZ ;  /* 0x0000002815157290 */ /* 0x000fe2000fffe03f */
[----:B------:R-:W-:-:S03]  /*4620*/  SHF.L.U32 R63, R96, 0x5, RZ ;  /* 0x00000005603f7819 */ /* 0x000fc600000006ff */
[----:B------:R-:W-:Y:S01]  /*4630*/  ULEA.HI.X UR35, UR20, UR35, UR21, 0x3, UP0 ;  /* 0x0000002314237291 */ /* 0x000fe200080f1c15 */
[----:B------:R-:W-:Y:S01]  /*4640*/  MOV R60, UR34 ;  /* 0x00000022003c7c02 */ /* 0x000fe20008000f00 */
[----:B------:R-:W-:Y:S01]  /*4650*/  ULDC UR34, c[0x0][0x168] ;  /* 0x00005a0000227ab9 */ /* 0x000fe20000000800 */
[----:B------:R-:W-:Y:S01]  /*4660*/  LOP3.LUT R62, R96, 0x7ffffe0, RZ, 0xc0, !PT ;  /* 0x07ffffe0603e7812 */ /* 0x000fe200078ec0ff */
[----:B------:R-:W-:Y:S01]  /*4670*/  UIADD3 UR34, -UR38, UR34, URZ ;  /* 0x0000002226227290 */ /* 0x000fe2000fffe13f */
[----:B------:R-:W-:Y:S01]  /*4680*/  LOP3.LUT R63, R63, 0xffffffe0, R198, 0xe2, !PT ;  /* 0xffffffe03f3f7812 */ /* 0x000fe200078ee2c6 */
[----:B------:R-:W-:Y:S01]  /*4690*/  ULDC.64 UR20, c[0x0][0x1c0] ;  /* 0x0000700000147ab9 */ /* 0x000fe20000000a00 */
[----:B------:R-:W-:Y:S01]  /*46a0*/  MOV R61, UR35 ;  /* 0x00000023003d7c02 */ /* 0x000fe20008000f00 */
[----:B------:R-:W-:Y:S01]  /*46b0*/  USHF.L.U32 UR34, UR34, 0x1, URZ ;  /* 0x0000000122227899 */ /* 0x000fe2000800063f */
[----:B------:R-:W-:Y:S02]  /*46c0*/  SHF.L.U32 R65, R62, 0x5, RZ ;  /* 0x000000053e417819 */ /* 0x000fe400000006ff */
[----:B------:R-:W-:-:S02]  /*46d0*/  LOP3.LUT R63, R63, 0x3e0, RZ, 0xfc, !PT ;  /* 0x000003e03f3f7812 */ /* 0x000fc400078efcff */
[----:B------:R-:W-:Y:S01]  /*46e0*/  LOP3.LUT R62, R65, 0xffffffe0, R198, 0xe2, !PT ;  /* 0xffffffe0413e7812 */ /* 0x000fe200078ee2c6 */
[----:B------:R-:W2:Y:S01]  /*46f0*/  LDG.E.64 R60, [R60.64] ;  /* 0x0000001e3c3c7981 */ /* 0x000ea2000c1e1b00 */
[----:B------:R-:W-:Y:S01]  /*4700*/  ISETP.GE.AND P0, PT, R63, UR34, PT ;  /* 0x000000223f007c0c */ /* 0x000fe2000bf06270 */
[----:B------:R-:W-:Y:S01]  /*4710*/  UIMAD UR20, UR39, UR20, URZ ;  /* 0x00000014271472a4 */ /* 0x000fe2000f8e023f */
[----:B------:R-:W-:Y:S01]  /*4720*/  LOP3.LUT R64, R62, 0x20, RZ, 0xfc, !PT ;  /* 0x000000203e407812 */ /* 0x000fe200078efcff */
[----:B------:R-:W-:Y:S01]  /*4730*/  CS2R R70, SRZ ;  /* 0x0000000000467805 */ /* 0x000fe2000001ff00 */
[----:B------:R-:W-:Y:S01]  /*4740*/  SHF.R.S32.HI R63, RZ, 0x1f, R62 ;  /* 0x0000001fff3f7819 */ /* 0x000fe2000001143e */
[----:B------:R-:W-:Y:S01]  /*4750*/  UIMAD UR20, UR7, UR21, UR20 ;  /* 0x00000015071472a4 */ /* 0x000fe2000f8e0214 */
[----:B------:R-:W-:Y:S02]  /*4760*/  MOV R67, UR7 ;  /* 0x0000000700437c02 */ /* 0x000fe40008000f00 */
[----:B------:R-:W-:-:S02]  /*4770*/  ISETP.GE.AND P5, PT, R64, UR34, PT ;  /* 0x0000002240007c0c */ /* 0x000fc4000bfa6270 */
[C---:B------:R-:W-:Y:S01]  /*4780*/  LOP3.LUT R64, R62.reuse, 0x40, RZ, 0xfc, !PT ;  /* 0x000000403e407812 */ /* 0x040fe200078efcff */
[----:B------:R-:W-:Y:S01]  /*4790*/  IMAD.WIDE.U32 R66, R67, c[0x0][0x1c0], R62 ;  /* 0x0000700043427a25 */ /* 0x000fe200078e003e */
[----:B------:R-:W-:Y:S02]  /*47a0*/  ISETP.GE.AND P6, PT, R62, UR34, PT ;  /* 0x000000223e007c0c */ /* 0x000fe4000bfc6270 */
[----:B------:R-:W-:Y:S02]  /*47b0*/  ISETP.GE.AND P2, PT, R64, UR34, PT ;  /* 0x0000002240007c0c */ /* 0x000fe4000bf46270 */
[----:B------:R-:W-:Y:S02]  /*47c0*/  LOP3.LUT R65, R62, 0x60, RZ, 0xfc, !PT ;  /* 0x000000603e417812 */ /* 0x000fe400078efcff */
[----:B------:R-:W-:Y:S02]  /*47d0*/  IADD3 R63, R67, UR20, RZ ;  /* 0x00000014433f7c10 */ /* 0x000fe4000fffe0ff */
[----:B------:R-:W-:-:S02]  /*47e0*/  LEA R64, P3, R66, UR27, 0x2 ;  /* 0x0000001b42407c11 */ /* 0x000fc4000f8610ff */
[----:B------:R-:W-:Y:S02]  /*47f0*/  ISETP.GE.AND P1, PT, R65, UR34, PT ;  /* 0x0000002241007c0c */ /* 0x000fe4000bf26270 */
[----:B------:R-:W-:Y:S02]  /*4800*/  LEA.HI.X R65, R66, UR28, R63, 0x2, P3 ;  /* 0x0000001c42417c11 */ /* 0x000fe400098f143f */
[C---:B------:R-:W-:Y:S02]  /*4810*/  LOP3.LUT R68, R62.reuse, 0x80, RZ, 0xfc, !PT ;  /* 0x000000803e447812 */ /* 0x040fe400078efcff */
[C---:B------:R-:W-:Y:S01]  /*4820*/  LOP3.LUT R67, R62.reuse, 0xa0, RZ, 0xfc, !PT ;  /* 0x000000a03e437812 */ /* 0x040fe200078efcff */
[----:B------:R1:W3:Y:S01]  /*4830*/  @!P6 LDG.E R71, [R64.64] ;  /* 0x0000001e4047e981 */ /* 0x0002e2000c1e1900 */
[----:B------:R-:W-:Y:S02]  /*4840*/  LOP3.LUT R63, R62, 0xc0, RZ, 0xfc, !PT ;  /* 0x000000c03e3f7812 */ /* 0x000fe400078efcff */
[----:B------:R-:W-:-:S02]  /*4850*/  MOV R69, RZ ;  /* 0x000000ff00457202 */ /* 0x000fc40000000f00 */
[----:B------:R-:W-:Y:S02]  /*4860*/  ISETP.GE.AND P4, PT, R68, UR34, PT ;  /* 0x0000002244007c0c */ /* 0x000fe4000bf86270 */
[----:B------:R-:W-:Y:S02]  /*4870*/  ISETP.GE.AND P3, PT, R67, UR34, PT ;  /* 0x0000002243007c0c */ /* 0x000fe4000bf66270 */
[----:B------:R-:W-:Y:S01]  /*4880*/  ISETP.GE.AND P6, PT, R63, UR34, PT ;  /* 0x000000223f007c0c */ /* 0x000fe2000bfc6270 */
[----:B------:R-:W-:Y:S01]  /*4890*/  CS2R R66, SRZ ;  /* 0x0000000000427805 */ /* 0x000fe2000001ff00 */
[C---:B------:R-:W-:Y:S01]  /*48a0*/  LOP3.LUT R63, R62.reuse, 0xe0, RZ, 0xfc, !PT ;  /* 0x000000e03e3f7812 */ /* 0x040fe200078efcff */
[----:B------:R1:W4:Y:S01]  /*48b0*/  @!P5 LDG.E R69, [R64.64+0x80] ;  /* 0x0000801e4045d981 */ /* 0x000322000c1e1900 */
        /* <DEDUP_REMOVED lines=9> */
[----:B------:R-:W-:Y:S02]  /*4950*/  MOV R63, RZ ;  /* 0x000000ff003f7202 */ /* 0x000fe40000000f00 */
[----:B------:R-:W-:Y:S02]  /*4960*/  MOV R105, RZ ;  /* 0x000000ff00697202 */ /* 0x000fe40000000f00 */
[----:B------:R-:W-:-:S02]  /*4970*/  ISETP.GE.AND P4, PT, R68, UR34, PT ;  /* 0x0000002244007c0c */ /* 0x000fc4000bf86270 */
[C---:B------:R-:W-:Y:S01]  /*4980*/  LOP3.LUT R68, R62.reuse, 0x160, RZ, 0xfc, !PT ;  /* 0x000001603e447812 */ /* 0x040fe200078efcff */
[----:B------:R-:W-:Y:S01]  /*4990*/  CS2R R108, SRZ ;  /* 0x00000000006c7805 */ /* 0x000fe2000001ff00 */
[----:B------:R-:W-:Y:S01]  /*49a0*/  LOP3.LUT R97, R62, 0x180, RZ, 0xfc, !PT ;  /* 0x000001803e617812 */ /* 0x000fe200078efcff */
[----:B------:R1:W3:Y:S01]  /*49b0*/  @!P3 LDG.E R63, [R64.64+0x280] ;  /* 0x0002801e403fb981 */ /* 0x0002e2000c1e1900 */
[----:B------:R-:W-:Y:S02]  /*49c0*/  ISETP.GE.AND P3, PT, R68, UR34, PT ;  /* 0x0000002244007c0c */ /* 0x000fe4000bf66270 */
[C---:B------:R-:W-:Y:S01]  /*49d0*/  LOP3.LUT R68, R62.reuse, 0x1a0, RZ, 0xfc, !PT ;  /* 0x000001a03e447812 */ /* 0x040fe200078efcff */
[----:B------:R1:W3:Y:S01]  /*49e0*/  @!P6 LDG.E R105, [R64.64+0x300] ;  /* 0x0003001e4069e981 */ /* 0x0002e2000c1e1900 */
[----:B------:R-:W-:Y:S01]  /*49f0*/  ISETP.GE.AND P6, PT, R97, UR34, PT ;  /* 0x0000002261007c0c */ /* 0x000fe2000bfc6270 */
[----:B------:R-:W-:Y:S01]  /*4a00*/  CS2R R110, SRZ ;  /* 0x00000000006e7805 */ /* 0x000fe2000001ff00 */
[----:B------:R-:W-:Y:S01]  /*4a10*/  LOP3.LUT R97, R62, 0x1c0, RZ, 0xfc, !PT ;  /* 0x000001c03e617812 */ /* 0x000fe200078efcff */
[----:B------:R1:W3:Y:S01]  /*4a20*/  @!P5 LDG.E R108, [R64.64+0x380] ;  /* 0x0003801e406cd981 */ /* 0x0002e2000c1e1900 */
[----:B------:R-:W-:-:S02]  /*4a30*/  ISETP.GE.AND P5, PT, R68, UR34, PT ;  /* 0x0000002244007c0c */ /* 0x000fc4000bfa6270 */
[C---:B------:R-:W-:Y:S01]  /*4a40*/  LOP3.LUT R68, R62.reuse, 0x1e0, RZ, 0xfc, !PT ;  /* 0x000001e03e447812 */ /* 0x040fe200078efcff */
[----:B------:R1:W3:Y:S01]  /*4a50*/  @!P2 LDG.E R109, [R64.64+0x400] ;  /* 0x0004001e406da981 */ /* 0x0002e2000c1e1900 */
[----:B------:R-:W-:Y:S01]  /*4a60*/  ISETP.GE.AND P2, PT, R97, UR34, PT ;  /* 0x0000002261007c0c */ /* 0x000fe2000bf46270 */
        /* <DEDUP_REMOVED lines=46> */
[----:B------:R-:W-:Y:S01]  /*4d50*/  LOP3.LUT R68, R62, 0x3a0, RZ, 0xfc, !PT ;  /* 0x000003a03e447812 */ /* 0x000fe200078efcff */
[----:B------:R1:W3:Y:S01]  /*4d60*/  @!P4 LDG.E R123, [R64.64+0xb00] ;  /* 0x000b001e407bc981 */ /* 0x0002e2000c1e1900 */
[----:B------:R-:W-:-:S02]  /*4d70*/  ISETP.GE.AND P4, PT, R97, UR34, PT ;  /* 0x0000002261007c0c */ /* 0x000fc4000bf86270 */
[----:B------:R-:W-:Y:S01]  /*4d80*/  LOP3.LUT R97, R62, 0x3c0, RZ, 0xfc, !PT ;  /* 0x000003c03e617812 */ /* 0x000fe200078efcff */
[----:B------:R1:W3:Y:S01]  /*4d90*/  @!P3 LDG.E R124, [R64.64+0xb80] ;  /* 0x000b801e407cb981 */ /* 0x0002e2000c1e1900 */
[----:B------:R-:W-:-:S03]  /*4da0*/  ISETP.GE.AND P3, PT, R68, UR34, PT ;  /* 0x0000002244007c0c */ /* 0x000fc6000bf66270 */
[----:B------:R1:W3:Y:S01]  /*4db0*/  @!P6 LDG.E R125, [R64.64+0xc00] ;  /* 0x000c001e407de981 */ /* 0x0002e2000c1e1900 */
[----:B------:R-:W-:Y:S01]  /*4dc0*/  ISETP.GE.AND P6, PT, R97, UR34, PT ;  /* 0x0000002261007c0c */ /* 0x000fe2000bfc6270 */
[----:B------:R-:W-:Y:S01]  /*4dd0*/  CS2R R126, SRZ ;  /* 0x00000000007e7805 */ /* 0x000fe2000001ff00 */
[----:B------:R-:W-:Y:S01]  /*4de0*/  MOV R62, RZ ;  /* 0x000000ff003e7202 */ /* 0x000fe20000000f00 */
[----:B------:R-:W-:Y:S01]  /*4df0*/  CS2R R130, SRZ ;  /* 0x0000000000827805 */ /* 0x000fe2000001ff00 */
[----:B------:R-:W-:Y:S01]  /*4e00*/  CS2R R128, SRZ ;  /* 0x0000000000807805 */ /* 0x000fe2000001ff00 */
[----:B------:R-:W-:Y:S02]  /*4e10*/  ULDC.64 UR34, c[0x0][0x198] ;  /* 0x0000660000227ab9 */ /* 0x000fe40000000a00 */
        /* <DEDUP_REMOVED lines=15> */
[C---:B------:R-:W-:Y:S02]  /*4f10*/  SHF.L.U32 R202, R96.reuse, 0x5, RZ ;  /* 0x0000000560ca7819 */ /* 0x040fe400000006ff */
[----:B------:R-:W-:Y:S01]  /*4f20*/  ISETP.NE.AND P1, PT, R96, RZ, PT ;  /* 0x000000ff6000720c */ /* 0x000fe20003f25270 */
[----:B------:R-:W-:-:S02]  /*4f30*/  UIADD3 UR35, UR35, UR39, URZ ;  /* 0x0000002723237290 */ /* 0x000fc4000fffe03f */
[----:B------:R-:W-:Y:S02]  /*4f40*/  ULDC.64 UR20, c[0x0][0x228] ;  /* 0x00008a0000147ab9 */ /* 0x000fe40000000a00 */
[----:B------:R-:W-:-:S04]  /*4f50*/  ULEA UR20, UP0, UR34, UR20, 0x3 ;  /* 0x0000001422147291 */ /* 0x000fc8000f80183f */
[----:B------:R-:W-:Y:S01]  /*4f60*/  ULEA.HI.X UR21, UR34, UR21, UR35, 0x3, UP0 ;  /* 0x0000001522157291 */ /* 0x000fe200080f1c23 */
[----:B--2---:R-:W2:Y:S02]  /*4f70*/  R2UR UR41, R61 ;  /* 0x000000003d2973c2 */ /* 0x004ea400000e0000 */
[----:B--2---:R-:W-:Y:S02]  /*4f80*/  FMUL.FTZ R68, R48, UR41 ;  /* 0x0000002930447c20 */ /* 0x004fe40008410000 */
[----:B------:R-:W-:Y:S02]  /*4f90*/  FMUL.FTZ R61, R45, UR41 ;  /* 0x000000292d3d7c20 */ /* 0x000fe40008410000 */
[----:B------:R-:W-:Y:S02]  /*4fa0*/  FMUL.RZ R97, R68, 0.15915493667125701904 ;  /* 0x3e22f98344617820 */ /* 0x000fe4000040c000 */
[----:B-1----:R-:W-:Y:S02]  /*4fb0*/  FMUL.RZ R64, R61, 0.15915493667125701904 ;  /* 0x3e22f9833d407820 */ /* 0x002fe4000040c000 */
[----:B------:R-:W-:-:S02]  /*4fc0*/  FMUL.FTZ R68, R47, UR41 ;  /* 0x000000292f447c20 */ /* 0x000fc40008410000 */
[----:B------:R-:W-:Y:S02]  /*4fd0*/  FMUL.FTZ R61, R44, UR41 ;  /* 0x000000292c3d7c20 */ /* 0x000fe40008410000 */
[----:B------:R-:W-:Y:S02]  /*4fe0*/  FMUL.RZ R98, R68, 0.15915493667125701904 ;  /* 0x3e22f98344627820 */ /* 0x000fe4000040c000 */
[----:B------:R-:W-:Y:S02]  /*4ff0*/  FMUL.RZ R65, R61, 0.15915493667125701904 ;  /* 0x3e22f9833d417820 */ /* 0x000fe4000040c000 */
[----:B------:R-:W-:Y:S02]  /*5000*/  FMUL.FTZ R68, R46, UR41 ;  /* 0x000000292e447c20 */ /* 0x000fe40008410000 */
[----:B------:R-:W-:Y:S02]  /*5010*/  FMUL.FTZ R61, R43, UR41 ;  /* 0x000000292b3d7c20 */ /* 0x000fe40008410000 */
[----:B------:R-:W-:-:S02]  /*5020*/  FMUL.RZ R68, R68, 0.15915493667125701904 ;  /* 0x3e22f98344447820 */ /* 0x000fc4000040c000 */
[----:B------:R-:W-:Y:S02]  /*5030*/  FMUL.RZ R134, R61, 0.15915493667125701904 ;  /* 0x3e22f9833d867820 */ /* 0x000fe4000040c000 */
[----:B------:R-:W-:Y:S01]  /*5040*/  FMUL.FTZ R61, R42, UR41 ;  /* 0x000000292a3d7c20 */ /* 0x000fe20008410000 */
[----:B------:R1:W2:Y:S01]  /*5050*/  R2UR UR39, R60 ;  /* 0x000000003c2773c2 */ /* 0x0002a200000e0000 */
[----:B------:R-:W-:Y:S08]  /*5060*/  MUFU.SIN R101, R68 ;  /* 0x0000004400657308 */ /* 0x000ff00000000400 */
[----:B------:R0:W-:Y:S02]  /*5070*/  MUFU.COS R102, R68 ;  /* 0x0000004400667308 */ /* 0x0001e40000000000 */
[----:B0-----:R-:W-:-:S02]  /*5080*/  FMUL.RZ R68, R61, 0.15915493667125701904 ;  /* 0x3e22f9833d447820 */ /* 0x001fc4000040c000 */
[----:B------:R-:W-:-:S04]  /*5090*/  FMUL.FTZ R61, R41, UR41 ;  /* 0x00000029293d7c20 */ /* 0x000fc80008410000 */
[----:B------:R-:W-:Y:S01]  /*50a0*/  MUFU.SIN R99, R64 ;  /* 0x0000004000637308 */ /* 0x000fe20000000400 */
[----:B-1----:R-:W-:-:S07]  /*50b0*/  FMUL.FTZ R60, R38, UR41 ;  /* 0x00000029263c7c20 */ /* 0x002fce0008410000 */
[----:B------:R0:W-:Y:S02]  /*50c0*/  MUFU.COS R100, R64 ;  /* 0x0000004000647308 */ /* 0x0001e40000000000 */
[----:B0-----:R-:W-:Y:S02]  /*50d0*/  FMUL.RZ R64, R61, 0.15915493667125701904 ;  /* 0x3e22f9833d407820 */ /* 0x001fe4000040c000 */
[----:B------:R-:W-:-:S04]  /*50e0*/  FMUL.FTZ R61, R40, UR41 ;  /* 0x00000029283d7c20 */ /* 0x000fc80008410000 */
[----:B------:R-:W-:Y:S08]  /*50f0*/  MUFU.SIN R132, R97 ;  /* 0x0000006100847308 */ /* 0x000ff00000000400 */
[----:B------:R-:W-:Y:S08]  /*5100*/  MUFU.COS R133, R97 ;  /* 0x0000006100857308 */ /* 0x000ff00000000000 */
[----:B------:R-:W-:Y:S08]  /*5110*/  MUFU.SIN R103, R98 ;  /* 0x0000006200677308 */ /* 0x000ff00000000400 */
[----:B------:R-:W-:Y:S08]  /*5120*/  MUFU.COS R104, R98 ;  /* 0x0000006200687308 */ /* 0x000ff00000000000 */
[----:B------:R-:W-:Y:S08]  /*5130*/  MUFU.SIN R163, R134 ;  /* 0x0000008600a37308 */ /* 0x000ff00000000400 */
[----:B------:R0:W-:Y:S08]  /*5140*/  MUFU.COS R164, R134 ;  /* 0x0000008600a47308 */ /* 0x0001f00000000000 */
[----:B------:R-:W-:Y:S01]  /*5150*/  MUFU.SIN R97, R65 ;  /* 0x0000004100617308 */ /* 0x000fe20000000400 */
[----:B0-----:R-:W-:-:S07]  /*5160*/  LOP3.LUT R134, R202, 0xfffffc00, RZ, 0xc0, !PT ;  /* 0xfffffc00ca867812 */ /* 0x001fce00078ec0ff */
[----:B------:R0:W-:Y:S08]  /*5170*/  MUFU.COS R98, R65 ;  /* 0x0000004100627308 */ /* 0x0001f00000000000 */
[----:B------:R-:W-:Y:S01]  /*5180*/  MUFU.SIN R159, R64 ;  /* 0x00000040009f7308 */ /* 0x000fe20000000400 */
[----:B0-----:R-:W-:Y:S01]  /*5190*/  FMUL.RZ R65, R61, 0.15915493667125701904 ;  /* 0x3e22f9833d417820 */ /* 0x001fe2000040c000 */
[----:B------:R-:W-:-:S06]  /*51a0*/  IADD3 R61, R134, R95, RZ ;  /* 0x0000005f863d7210 */ /* 0x000fcc0007ffe0ff */
[----:B------:R0:W-:Y:S01]  /*51b0*/  MUFU.COS R160, R64 ;  /* 0x0000004000a07308 */ /* 0x0001e20000000000 */
[----:B------:R-:W-:Y:S01]  /*51c0*/  IADD3 R166, R61, 0x140, RZ ;  /* 0x000001403da67810 */ /* 0x000fe20007ffe0ff */
[----:B0-----:R-:W-:-:S06]  /*51d0*/  FMUL.FTZ R64, R39, UR41 ;  /* 0x0000002927407c20 */ /* 0x001fcc0008410000 */
[----:B------:R-:W-:Y:S01]  /*51e0*/  MUFU.SIN R157, R65 ;  /* 0x00000041009d7308 */ /* 0x000fe20000000400 */
[----:B------:R-:W-:Y:S01]  /*51f0*/  FMUL.RZ R135, R64, 0.15915493667125701904 ;  /* 0x3e22f98340877820 */ /* 0x000fe2000040c000 */
[----:B------:R-:W-:-:S06]  /*5200*/  IADD3 R64, R61, 0x20, RZ ;  /* 0x000000203d407810 */ /* 0x000fcc0007ffe0ff */
[----:B------:R0:W-:Y:S01]  /*5210*/  MUFU.COS R158, R65 ;  /* 0x00000041009e7308 */ /* 0x0001e20000000000 */
[C---:B------:R-:W-:Y:S02]  /*5220*/  IADD3 R138, R61.reuse, 0x60, RZ ;  /* 0x000000603d8a7810 */ /* 0x040fe40007ffe0ff */
[----:B------:R-:W-:Y:S01]  /*5230*/  LEA.HI.SX32 R136, R61, R61, 0x1b ;  /* 0x0000003d3d887211 */ /* 0x000fe200078fdaff */
[----:B0-----:R-:W-:-:S04]  /*5240*/  FMUL.RZ R65, R60, 0.15915493667125701904 ;  /* 0x3e22f9833c417820 */ /* 0x001fc8000040c000 */
[----:B------:R-:W-:Y:S01]  /*5250*/  MUFU.SIN R161, R68 ;  /* 0x0000004400a17308 */ /* 0x000fe20000000400 */
[----:B------:R-:W-:Y:S01]  /*5260*/  FMUL.FTZ R60, R33, UR41 ;  /* 0x00000029213c7c20 */ /* 0x000fe20008410000 */
[C---:B------:R-:W-:Y:S02]  /*5270*/  IADD3 R140, R61.reuse, 0x80, RZ ;  /* 0x000000803d8c7810 */ /* 0x040fe40007ffe0ff */
[----:B------:R-:W-:Y:S01]  /*5280*/  IADD3 R142, R61, 0xa0, RZ ;  /* 0x000000a03d8e7810 */ /* 0x000fe20007ffe0ff */
[----:B------:R-:W-:-:S03]  /*5290*/  FMUL.RZ R141, R60, 0.15915493667125701904 ;  /* 0x3e22f9833c8d7820 */ /* 0x000fc6000040c000 */
[----:B------:R0:W-:Y:S01]  /*52a0*/  MUFU.COS R162, R68 ;  /* 0x0000004400a27308 */ /* 0x0001e20000000000 */
[-C--:B------:R-:W-:Y:S02]  /*52b0*/  LEA.HI.SX32 R60, R64, R61.reuse, 0x1b ;  /* 0x0000003d403c7211 */ /* 0x080fe400078fdaff */
[----:B------:R-:W-:Y:S02]  /*52c0*/  LEA.HI.SX32 R170, R166, R61, 0x1b ;  /* 0x0000003da6aa7211 */ /* 0x000fe400078fdaff */
[C---:B------:R-:W-:Y:S02]  /*52d0*/  IADD3 R144, R61.reuse, 0xc0, RZ ;  /* 0x000000c03d907810 */ /* 0x040fe40007ffe0ff */
[C---:B0-----:R-:W-:Y:S01]  /*52e0*/  IADD3 R68, R61.reuse, 0x40, RZ ;  /* 0x000000403d447810 */ /* 0x041fe20007ffe0ff */
[----:B------:R-:W-:Y:S01]  /*52f0*/  MUFU.SIN R155, R135 ;  /* 0x00000087009b7308 */ /* 0x000fe20000000400 */
[----:B--2---:R-:W-:Y:S02]  /*5300*/  MOV R166, UR39 ;  /* 0x0000002700a67c02 */ /* 0x004fe40008000f00 */
[----:B------:R-:W-:-:S02]  /*5310*/  IADD3 R146, R61, 0xe0, RZ ;  /* 0x000000e03d927810 */ /* 0x000fc40007ffe0ff */
[----:B------:R-:W-:-:S03]  /*5320*/  LEA.HI.SX32 R138, R138, R61, 0x1b ;  /* 0x0000003d8a8a7211 */ /* 0x000fc600078fdaff */
[----:B------:R0:W-:Y:S01]  /*5330*/  MUFU.COS R156, R135 ;  /* 0x00000087009c7308 */ /* 0x0001e20000000000 */
[C---:B------:R-:W-:Y:S01]  /*5340*/  IADD3 R148, R61.reuse, 0x100, RZ ;  /* 0x000001003d947810 */ /* 0x040fe20007ffe0ff */
[----:B---3--:R-:W-:Y:S01]  /*5350*/  STS [R136.X4], R71 ;  /* 0x0000004788007388 */ /* 0x008fe20000004800 */
[-C--:B------:R-:W-:Y:S02]  /*5360*/  LEA.HI.SX32 R137, R140, R61.reuse, 0x1b ;  /* 0x0000003d8c897211 */ /* 0x080fe400078fdaff */
[C---:B------:R-:W-:Y:S02]  /*5370*/  IADD3 R150, R61.reuse, 0x120, RZ ;  /* 0x000001203d967810 */ /* 0x040fe40007ffe0ff */
[-C--:B0-----:R-:W-:Y:S01]  /*5380*/  LEA.HI.SX32 R135, R68, R61.reuse, 0x1b ;  /* 0x0000003d44877211 */ /* 0x081fe200078fdaff */
[----:B----4-:R0:W-:Y:S01]  /*5390*/  STS [R60.X4+0x80], R69 ;  /* 0x000080453c007388 */ /* 0x0101e20000004800 */
[-C--:B------:R-:W-:Y:S01]  /*53a0*/  LEA.HI.SX32 R142, R142, R61.reuse, 0x1b ;  /* 0x0000003d8e8e7211 */ /* 0x080fe200078fdaff */
[----:B------:R-:W-:Y:S01]  /*53b0*/  FMUL.FTZ R166, R166, 1.4426950216293334961 ;  /* 0x3fb8aa3ba6a67820 */ /* 0x000fe20000410000 */
[-C--:B------:R-:W-:Y:S01]  /*53c0*/  LEA.HI.SX32 R140, R144, R61.reuse, 0x1b ;  /* 0x0000003d908c7211 */ /* 0x080fe200078fdaff */
[----:B------:R-:W-:Y:S01]  /*53d0*/  STS [R135.X4+0x100], R66 ;  /* 0x0001004287007388 */ /* 0x000fe20000004800 */
[C---:B------:R-:W-:Y:S01]  /*53e0*/  IADD3 R172, R61.reuse, 0x160, RZ ;  /* 0x000001603dac7810 */ /* 0x040fe20007ffe0ff */
[----:B------:R-:W-:Y:S01]  /*53f0*/  MUFU.SIN R151, R141 ;  /* 0x0000008d00977308 */ /* 0x000fe20000000400 */
[----:B------:R-:W-:Y:S01]  /*5400*/  LEA.HI.SX32 R139, R146, R61, 0x1b ;  /* 0x0000003d928b7211 */ /* 0x000fe200078fdaff */
[----:B------:R-:W-:Y:S01]  /*5410*/  STS [R138.X4+0x180], R67 ;  /* 0x000180438a007388 */ /* 0x000fe20000004800 */
[----:B------:R-:W-:-:S02]  /*5420*/  IADD3 R174, R61, 0x180, RZ ;  /* 0x000001803dae7810 */ /* 0x000fc40007ffe0ff */
[-C--:B------:R-:W-:Y:S01]  /*5430*/  LEA.HI.SX32 R168, R148, R61.reuse, 0x1b ;  /* 0x0000003d94a87211 */ /* 0x080fe200078fdaff */
[----:B------:R-:W-:Y:S01]  /*5440*/  STS [R137.X4+0x200], R70 ;  /* 0x0002004689007388 */ /* 0x000fe20000004800 */
[C---:B------:R-:W-:Y:S01]  /*5450*/  IADD3 R176, R61.reuse, 0x1a0, RZ ;  /* 0x000001a03db07810 */ /* 0x040fe20007ffe0ff */
[----:B------:R1:W-:Y:S01]  /*5460*/  MUFU.COS R152, R141 ;  /* 0x0000008d00987308 */ /* 0x0003e20000000000 */
[C---:B------:R-:W-:Y:S01]  /*5470*/  IADD3 R178, R61.reuse, 0x1c0, RZ ;  /* 0x000001c03db27810 */ /* 0x040fe20007ffe0ff */
[----:B------:R2:W-:Y:S01]  /*5480*/  STS [R142.X4+0x280], R63 ;  /* 0x0002803f8e007388 */ /* 0x0005e20000004800 */
[----:B------:R-:W-:Y:S01]  /*5490*/  IADD3 R180, R61, 0x1e0, RZ ;  /* 0x000001e03db47810 */ /* 0x000fe20007ffe0ff */
[----:B0-----:R-:W-:Y:S01]  /*54a0*/  FMUL.FTZ R60, R166, R48 ;  /* 0x00000030a63c7220 */ /* 0x001fe20000410000 */
[-C--:B------:R-:W-:Y:S01]  /*54b0*/  LEA.HI.SX32 R143, R172, R61.reuse, 0x1b ;  /* 0x0000003dac8f7211 */ /* 0x080fe200078fdaff */
[----:B------:R-:W-:Y:S01]  /*54c0*/  STS [R140.X4+0x300], R105 ;  /* 0x000300698c007388 */ /* 0x000fe20000004800 */
[----:B-1----:R-:W-:-:S03]  /*54d0*/  LEA.HI.SX32 R141, R150, R61, 0x1b ;  /* 0x0000003d968d7211 */ /* 0x002fc600078fdaff */
[----:B------:R-:W-:Y:S01]  /*54e0*/  STS [R139.X4+0x380], R108 ;  /* 0x0003806c8b007388 */ /* 0x000fe20000004800 */
[C---:B------:R-:W-:Y:S02]  /*54f0*/  IADD3 R182, R61.reuse, 0x200, RZ ;  /* 0x000002003db67810 */ /* 0x040fe40007ffe0ff */
        /* <DEDUP_REMOVED lines=9> */
[----:B------:R-:W-:Y:S01]  /*5590*/  LEA.HI.SX32 R167, R180, R61, 0x1b ;  /* 0x0000003db4a77211 */ /* 0x000fe200078fdaff */
[----:B------:R-:W-:Y:S01]  /*55a0*/  STS [R143.X4+0x580], R112 ;  /* 0x000580708f007388 */ /* 0x000fe20000004800 */
[C---:B------:R-:W-:Y:S01]  /*55b0*/  IADD3 R190, R61.reuse, 0x280, RZ ;  /* 0x000002803dbe7810 */ /* 0x040fe20007ffe0ff */
[----:B------:R-:W0:Y:S01]  /*55c0*/  MUFU.EX2 R60, R60 ;  /* 0x0000003c003c7308 */ /* 0x000e220000000800 */
[C---:B------:R-:W-:Y:S01]  /*55d0*/  IADD3 R192, R61.reuse, 0x2a0, RZ ;  /* 0x000002a03dc07810 */ /* 0x040fe20007ffe0ff */
[----:B------:R-:W-:Y:S01]  /*55e0*/  STS [R174.X4+0x600], R113 ;  /* 0x00060071ae007388 */ /* 0x000fe20000004800 */
        /* <DEDUP_REMOVED lines=9> */
[----:B------:R-:W-:Y:S02]  /*5680*/  IADD3 R218, R61, 0x3e0, RZ ;  /* 0x000003e03dda7810 */ /* 0x000fe40007ffe0ff */
[-C--:B------:R-:W-:Y:S01]  /*5690*/  LEA.HI.SX32 R182, R182, R61.reuse, 0x1b ;  /* 0x0000003db6b67211 */ /* 0x080fe200078fdaff */
[----:B------:R-:W-:Y:S01]  /*56a0*/  STS [R165.X4+0x680], R114 ;  /* 0x00068072a5007388 */ /* 0x000fe20000004800 */
[-C--:B------:R-:W-:Y:S02]  /*56b0*/  LEA.HI.SX32 R169, R184, R61.reuse, 0x1b ;  /* 0x0000003db8a97211 */ /* 0x080fe400078fdaff */
[-C--:B------:R-:W-:Y:S01]  /*56c0*/  LEA.HI.SX32 R186, R186, R61.reuse, 0x1b ;  /* 0x0000003dbaba7211 */ /* 0x080fe200078fdaff */
[----:B------:R-:W-:Y:S01]  /*56d0*/  STS [R178.X4+0x700], R115 ;  /* 0x00070073b2007388 */ /* 0x000fe20000004800 */
[-C--:B------:R-:W-:Y:S01]  /*56e0*/  LEA.HI.SX32 R171, R188, R61.reuse, 0x1b ;  /* 0x0000003dbcab7211 */ /* 0x080fe200078fdaff */
[----:B------:R-:W1:Y:S01]  /*56f0*/  MUFU.SIN R153, R65 ;  /* 0x0000004100997308 */ /* 0x000e620000000400 */
[-C--:B------:R-:W-:Y:S01]  /*5700*/  LEA.HI.SX32 R190, R190, R61.reuse, 0x1b ;  /* 0x0000003dbebe7211 */ /* 0x080fe200078fdaff */
[----:B------:R-:W-:Y:S01]  /*5710*/  STS [R167.X4+0x780], R116 ;  /* 0x00078074a7007388 */ /* 0x000fe20000004800 */
[-C--:B------:R-:W-:Y:S01]  /*5720*/  LEA.HI.SX32 R173, R192, R61.reuse, 0x1b ;  /* 0x0000003dc0ad7211 */ /* 0x080fe200078fdaff */
[----:B------:R-:W-:Y:S01]  /*5730*/  FMUL.FTZ R64, R25, UR41 ;  /* 0x0000002919407c20 */ /* 0x000fe20008410000 */
[-C--:B------:R-:W-:Y:S01]  /*5740*/  LEA.HI.SX32 R194, R194, R61.reuse, 0x1b ;  /* 0x0000003dc2c27211 */ /* 0x080fe200078fdaff */
[----:B------:R-:W-:Y:S01]  /*5750*/  STS [R182.X4+0x800], R117 ;  /* 0x00080075b6007388 */ /* 0x000fe20000004800 */
[-C--:B------:R-:W-:Y:S01]  /*5760*/  LEA.HI.SX32 R175, R196, R61.reuse, 0x1b ;  /* 0x0000003dc4af7211 */ /* 0x080fe200078fdaff */
[----:B------:R3:W4:Y:S01]  /*5770*/  MUFU.COS R154, R65 ;  /* 0x00000041009a7308 */ /* 0x0007220000000000 */
[----:B------:R-:W-:-:S02]  /*5780*/  LEA.HI.SX32 R204, R204, R61, 0x1b ;  /* 0x0000003dcccc7211 */ /* 0x000fc400078fdaff */
[-C--:B------:R-:W-:Y:S02]  /*5790*/  LEA.HI.SX32 R177, R206, R61.reuse, 0x1b ;  /* 0x0000003dceb17211 */ /* 0x080fe400078fdaff */
[-C--:B------:R-:W-:Y:S02]  /*57a0*/  LEA.HI.SX32 R179, R208, R61.reuse, 0x1b ;  /* 0x0000003dd0b37211 */ /* 0x080fe400078fdaff */
[-C--:B------:R-:W-:Y:S02]  /*57b0*/  LEA.HI.SX32 R210, R210, R61.reuse, 0x1b ;  /* 0x0000003dd2d27211 */ /* 0x080fe400078fdaff */
[-C--:B------:R-:W-:Y:S02]  /*57c0*/  LEA.HI.SX32 R212, R212, R61.reuse, 0x1b ;  /* 0x0000003dd4d47211 */ /* 0x080fe400078fdaff */
[-C--:B------:R-:W-:Y:S02]  /*57d0*/  LEA.HI.SX32 R181, R214, R61.reuse, 0x1b ;  /* 0x0000003dd6b57211 */ /* 0x080fe400078fdaff */
[----:B------:R-:W-:-:S02]  /*57e0*/  LEA.HI.SX32 R183, R216, R61, 0x1b ;  /* 0x0000003dd8b77211 */ /* 0x000fc400078fdaff */
[----:B------:R-:W-:Y:S01]  /*57f0*/  LEA.HI.SX32 R218, R218, R61, 0x1b ;  /* 0x0000003ddada7211 */ /* 0x000fe200078fdaff */
[----:B------:R-:W-:Y:S01]  /*5800*/  FMUL.FTZ R61, R166, R47 ;  /* 0x0000002fa63d7220 */ /* 0x000fe20000410000 */
[----:B------:R-:W-:Y:S01]  /*5810*/  STS [R169.X4+0x880], R118 ;  /* 0x00088076a9007388 */ /* 0x000fe20000004800 */
[----:B---3--:R-:W-:-:S03]  /*5820*/  FMUL.FTZ R65, R29, UR41 ;  /* 0x000000291d417c20 */ /* 0x008fc60008410000 */
[----:B------:R-:W-:Y:S01]  /*5830*/  STS [R186.X4+0x900], R119 ;  /* 0x00090077ba007388 */ /* 0x000fe20000004800 */
[----:B------:R-:W-:Y:S01]  /*5840*/  FMUL.RZ R68, R64, 0.15915493667125701904 ;  /* 0x3e22f98340447820 */ /* 0x000fe2000040c000 */
[----:B--2---:R2:W3:Y:S02]  /*5850*/  MUFU.EX2 R63, R61 ;  /* 0x0000003d003f7308 */ /* 0x0044e40000000800 */
[----:B------:R-:W-:Y:S01]  /*5860*/  STS [R171.X4+0x980], R120 ;  /* 0x00098078ab007388 */ /* 0x000fe20000004800 */
[----:B------:R-:W-:Y:S02]  /*5870*/  FMUL.RZ R65, R65, 0.15915493667125701904 ;  /* 0x3e22f98341417820 */ /* 0x000fe4000040c000 */
[----:B------:R-:W-:Y:S01]  /*5880*/  FMUL.FTZ R64, R21, UR41 ;  /* 0x0000002915407c20 */ /* 0x000fe20008410000 */
[----:B------:R-:W-:Y:S01]  /*5890*/  STS [R190.X4+0xa00], R121 ;  /* 0x000a0079be007388 */ /* 0x000fe20000004800 */
[----:B--2---:R-:W-:-:S03]  /*58a0*/  MOV R61, UR32 ;  /* 0x00000020003d7c02 */ /* 0x004fc60008000f00 */
[----:B------:R-:W-:Y:S01]  /*58b0*/  STS [R173.X4+0xa80], R122 ;  /* 0x000a807aad007388 */ /* 0x000fe20000004800 */
[----:B------:R-:W2:Y:S03]  /*58c0*/  MUFU.SIN R149, R65 ;  /* 0x0000004100957308 */ /* 0x000ea60000000400 */
[----:B------:R-:W-:Y:S01]  /*58d0*/  STS [R194.X4+0xb00], R123 ;  /* 0x000b007bc2007388 */ /* 0x000fe20000004800 */
[----:B------:R-:W-:Y:S01]  /*58e0*/  FMUL.RZ R172, R64, 0.15915493667125701904 ;  /* 0x3e22f98340ac7820 */ /* 0x000fe2000040c000 */
[----:B------:R-:W-:Y:S02]  /*58f0*/  LEA R61, R61, UR7, 0x8 ;  /* 0x000000073d3d7c11 */ /* 0x000fe4000f8e40ff */
[----:B------:R-:W-:Y:S01]  /*5900*/  STS [R175.X4+0xb80], R124 ;  /* 0x000b807caf007388 */ /* 0x000fe20000004800 */
[----:B------:R0:W1:Y:S01]  /*5910*/  MUFU.COS R150, R65 ;  /* 0x0000004100967308 */ /* 0x0000620000000000 */
[----:B------:R-:W-:-:S02]  /*5920*/  LEA R134, R95, R134, 0x5 ;  /* 0x000000865f867211 */ /* 0x000fc400078e28ff */
[----:B------:R-:W-:Y:S01]  /*5930*/  STS [R204.X4+0xc00], R125 ;  /* 0x000c007dcc007388 */ /* 0x000fe20000004800 */
[----:B------:R-:W-:Y:S02]  /*5940*/  MOV R64, UR20 ;  /* 0x0000001400407c02 */ /* 0x000fe40008000f00 */
[----:B------:R-:W-:Y:S01]  /*5950*/  @P1 IADD3 R61, R96, 0x200, RZ ;  /* 0x00000200603d1810 */ /* 0x000fe20007ffe0ff */
[----:B------:R-:W-:Y:S01]  /*5960*/  STS [R177.X4+0xc80], R62 ;  /* 0x000c803eb1007388 */ /* 0x000fe20000004800 */
[----:B0-----:R-:W-:-:S03]  /*5970*/  MOV R65, UR21 ;  /* 0x0000001500417c02 */ /* 0x001fc60008000f00 */
[----:B------:R0:W-:Y:S01]  /*5980*/  STS [R179.X4+0xd00], R126 ;  /* 0x000d007eb3007388 */ /* 0x0001e20000004800 */
[----:B------:R-:W-:-:S03]  /*5990*/  SHF.L.U32 R71, R61, 0x3, RZ ;  /* 0x000000033d477819 */ /* 0x000fc600000006ff */
[----:B------:R1:W-:Y:S04]  /*59a0*/  STS [R210.X4+0xd80], R127 ;  /* 0x000d807fd2007388 */ /* 0x0003e80000004800 */
[----:B------:R2:W-:Y:S01]  /*59b0*/  STS [R212.X4+0xe00], R131 ;  /* 0x000e0083d4007388 */ /* 0x0005e20000004800 */
[----:B0-----:R-:W-:-:S03]  /*59c0*/  FMUL.FTZ R126, R60, R133 ;  /* 0x000000853c7e7220 */ /* 0x001fc60000410000 */
[----:B------:R0:W-:Y:S01]  /*59d0*/  STS [R181.X4+0xe80], R130 ;  /* 0x000e8082b5007388 */ /* 0x0001e20000004800 */
[----:B-1----:R-:W-:Y:S01]  /*59e0*/  FMUL.FTZ R127, R60, R132 ;  /* 0x000000843c7f7220 */ /* 0x002fe20000410000 */
[----:B------:R-:W-:Y:S02]  /*59f0*/  LEA.HI.SX32 R60, R134, R134, 0x1b ;  /* 0x00000086863c7211 */ /* 0x000fe400078fdaff */
[----:B------:R0:W-:Y:S04]  /*5a00*/  STS [R183.X4+0xf00], R128 ;  /* 0x000f0080b7007388 */ /* 0x0001e80000004800 */
[----:B------:R-:W5:Y:S04]  /*5a10*/  LDG.E.64 R64, [R64.64] ;  /* 0x0000001e40407981 */ /* 0x000f68000c1e1b00 */
[----:B------:R0:W-:Y:S01]  /*5a20*/  STS [R218.X4+0xf80], R129 ;  /* 0x000f8081da007388 */ /* 0x0001e20000004800 */
[----:B------:R-:W-:-:S06]  /*5a30*/  NOP ;  /* 0x0000000000007918 */ /* 0x000fcc0000000000 */
[----:B------:R0:W1:Y:S04]  /*5a40*/  LDS R142, [R60.X4] ;  /* 0x000000003c8e7984 */ /* 0x0000680000004800 */
        /* <DEDUP_REMOVED lines=34> */
[C---:B------:R-:W-:Y:S02]  /*5c70*/  FMUL.FTZ R66, R166.reuse, R46 ;  /* 0x0000002ea6427220 */ /* 0x040fe40000410000 */
[----:B------:R-:W-:-:S03]  /*5c80*/  FMUL.FTZ R67, R166, R45 ;  /* 0x0000002da6437220 */ /* 0x000fc60000410000 */
[----:B------:R-:W0:Y:S04]  /*5c90*/  MUFU.SIN R147, R68 ;  /* 0x0000004400937308 */ /* 0x000e280000000400 */
[----:B------:R0:W0:Y:S04]  /*5ca0*/  @P0 LDS.64 R110, [R96.X8+0x5a68] ;  /* 0x005a6800606e0984 */ /* 0x0000280000008a00 */
[----:B------:R1:W0:Y:S01]  /*5cb0*/  MUFU.COS R148, R68 ;  /* 0x0000004400947308 */ /* 0x0002220000000000 */
[C---:B------:R-:W-:Y:S02]  /*5cc0*/  FMUL.FTZ R69, R166.reuse, R44 ;  /* 0x0000002ca6457220 */ /* 0x040fe40000410000 */
[----:B------:R-:W-:-:S02]  /*5cd0*/  FMUL.FTZ R62, R166, R43 ;  /* 0x0000002ba63e7220 */ /* 0x000fc40000410000 */
[----:B-1----:R-:W-:-:S04]  /*5ce0*/  FMUL.FTZ R68, R17, UR41 ;  /* 0x0000002911447c20 */ /* 0x002fc80008410000 */
[----:B------:R-:W-:Y:S01]  /*5cf0*/  FMUL.RZ R68, R68, 0.15915493667125701904 ;  /* 0x3e22f98344447820 */ /* 0x000fe2000040c000 */
[----:B------:R1:W0:Y:S08]  /*5d00*/  MUFU.SIN R145, R172 ;  /* 0x000000ac00917308 */ /* 0x0002300000000400 */
[----:B------:R1:W0:Y:S08]  /*5d10*/  MUFU.COS R146, R172 ;  /* 0x000000ac00927308 */ /* 0x0002300000000000 */
[----:B------:R1:W0:Y:S08]  /*5d20*/  MUFU.COS R144, R68 ;  /* 0x0000004400907308 */ /* 0x0002300000000000 */
[----:B------:R-:W0:Y:S08]  /*5d30*/  MUFU.EX2 R66, R66 ;  /* 0x0000004200427308 */ /* 0x000e300000000800 */
[----:B------:R-:W0:Y:S08]  /*5d40*/  MUFU.EX2 R67, R67 ;  /* 0x0000004300437308 */ /* 0x000e300000000800 */
[----:B------:R-:W0:Y:S08]  /*5d50*/  MUFU.EX2 R69, R69 ;  /* 0x0000004500457308 */ /* 0x000e300000000800 */
[----:B------:R1:W0:Y:S01]  /*5d60*/  MUFU.EX2 R70, R62 ;  /* 0x0000003e00467308 */ /* 0x0002220000000800 */
[----:B------:R-:W-:Y:S01]  /*5d70*/  BSSY B0, `(.L_x_4674) ;  /* 0x000000f000007945 */ /* 0x000fe20003800000 */
[----:B------:R-:W-:Y:S01]  /*5d80*/  FMUL.FTZ R61, R166, R42 ;  /* 0x0000002aa63d7220 */ /* 0x000fe20000410000 */
[----:B------:R-:W-:Y:S05]  /*5d90*/  @P0 BRA `(.L_x_4675) ;  /* 0x000000c000000947 */ /* 0x000fea0003800000 */
[----:B--234-:R-:W-:Y:S01]  /*5da0*/  ULDC UR21, c[0x0][0x174] ;  /* 0x00005d0000157ab9 */ /* 0x01cfe20000000800 */
[----:B0-----:R-:W-:Y:S01]  /*5db0*/  HFMA2.MMA R110, -RZ, RZ, 1.875, 0 ;  /* 0x3f800000ff6e7435 */ /* 0x001fe200000001ff */
        /* <DEDUP_REMOVED lines=10> */
.L_x_4675:
[----:B--234-:R-:W-:Y:S05]  /*5e60*/  BSYNC B0 ;  /* 0x0000000000007941 */ /* 0x01cfea0003800000 */
.L_x_4674:
[----:B------:R-:W-:Y:S01]  /*5e70*/  UISETP.GE.AND UP0, UPT, UR29, 0x2, UPT ;  /* 0x000000021d00788c */ /* 0x000fe2000bf06270 */
[C---:B------:R-:W-:Y:S01]  /*5e80*/  FMUL.FTZ R103, R63.reuse, R103 ;  /* 0x000000673f677220 */ /* 0x040fe20000410000 */
[----:B0-----:R0:W-:Y:S01]  /*5e90*/  MUFU.EX2 R71, R61 ;  /* 0x0000003d00477308 */ /* 0x0011e20000000800 */
[----:B------:R-:W-:Y:S01]  /*5ea0*/  FMUL.FTZ R170, R92, R48 ;  /* 0x000000305caa7220 */ /* 0x000fe20000410000 */
[----:B-1----:R-:W-:Y:S01]  /*5eb0*/  HFMA2.MMA R172, -RZ, RZ, 0, 9.5367431640625e-07 ;  /* 0x00000010ffac7435 */ /* 0x002fe200000001ff */
[----:B------:R-:W-:Y:S01]  /*5ec0*/  FMUL.FTZ R104, R63, R104 ;  /* 0x000000683f687220 */ /* 0x000fe20000410000 */
[----:B------:R-:W-:Y:S01]  /*5ed0*/  PLOP3.LUT P0, PT, PT, PT, UP0, 0x80, 0x0 ;  /* 0x000000000000781c */ /* 0x000fe20003f0f008 */
[----:B------:R-:W-:Y:S01]  /*5ee0*/  FMUL.FTZ R171, RZ, R103 ;  /* 0x00000067ffab7220 */ /* 0x000fe20000410000 */
[----:B------:R-:W-:Y:S01]  /*5ef0*/  MOV R63, UR29 ;  /* 0x0000001d003f7c02 */ /* 0x000fe20008000f00 */
[----:B------:R-:W-:Y:S01]  /*5f00*/  FMUL.FTZ R60, R166, R41 ;  /* 0x00000029a63c7220 */ /* 0x000fe20000410000 */
[----:B------:R-:W-:Y:S01]  /*5f10*/  ISETP.NE.OR P0, PT, R198, RZ, !P0 ;  /* 0x000000ffc600720c */ /* 0x000fe20004705670 */
[-C--:B------:R-:W-:Y:S01]  /*5f20*/  FMUL.FTZ R173, R103, R170.reuse ;  /* 0x000000aa67ad7220 */ /* 0x080fe20000410000 */
[----:B0-----:R-:W-:Y:S01]  /*5f30*/  MOV R61, c[0x0][0x16c] ;  /* 0x00005b00003d7a02 */ /* 0x001fe20000000f00 */
[----:B------:R-:W-:Y:S01]  /*5f40*/  FFMA.FTZ R170, R104, R170, -R171 ;  /* 0x000000aa68aa7223 */ /* 0x000fe200000108ab */
[----:B------:R0:W1:Y:S01]  /*5f50*/  MUFU.EX2 R143, R60 ;  /* 0x0000003c008f7308 */ /* 0x0000620000000800 */
[----:B------:R-:W-:-:S02]  /*5f60*/  FMUL.FTZ R101, R66, R101 ;  /* 0x0000006542657220 */ /* 0x000fc40000410000 */
[----:B------:R-:W-:Y:S02]  /*5f70*/  FFMA.FTZ R173, RZ, R104, R173 ;  /* 0x00000068ffad7223 */ /* 0x000fe400000100ad */
[----:B------:R-:W-:Y:S02]  /*5f80*/  FFMA.FTZ R171, R91, R47, R170 ;  /* 0x0000002f5bab7223 */ /* 0x000fe400000100aa */
[----:B------:R-:W-:Y:S02]  /*5f90*/  FMUL.FTZ R102, R66, R102 ;  /* 0x0000006642667220 */ /* 0x000fe40000410000 */
[----:B0-----:R-:W-:Y:S01]  /*5fa0*/  @!P0 IADD3 R60, R63, -0x2, RZ ;  /* 0xfffffffe3f3c8810 */ /* 0x001fe20007ffe0ff */
[----:B------:R-:W-:Y:S02]  /*5fb0*/  FMUL.FTZ R66, R166, R38 ;  /* 0x00000026a6427220 */ /* 0x000fe40000410000 */
[C---:B------:R-:W-:Y:S02]  /*5fc0*/  FMUL.FTZ R100, R67.reuse, R100 ;  /* 0x0000006443647220 */ /* 0x040fe40000410000 */
[----:B------:R-:W-:Y:S01]  /*5fd0*/  FMUL.FTZ R99, R67, R99 ;  /* 0x0000006343637220 */ /* 0x000fe20000410000 */
[----:B------:R0:W-:Y:S01]  /*5fe0*/  MUFU.EX2 R168, R66 ;  /* 0x0000004200a87308 */ /* 0x0001e20000000800 */
[----:B------:R-:W-:Y:S01]  /*5ff0*/  @!P0 IMAD R67, R60, R61, UR7 ;  /* 0x000000073c438e24 */ /* 0x000fe2000f8e023d */
[----:B------:R-:W-:Y:S01]  /*6000*/  HFMA2.MMA R60, -RZ, RZ, 1.875, 0 ;  /* 0x3f800000ff3c7435 */ /* 0x000fe200000001ff */
[----:B------:R-:W-:Y:S01]  /*6010*/  FMUL.FTZ R62, R166, R40 ;  /* 0x00000028a63e7220 */ /* 0x000fe20000410000 */
[----:B------:R-:W-:Y:S01]  /*6020*/  MOV R61, RZ ;  /* 0x000000ff003d7202 */ /* 0x000fe20000000f00 */
[----:B------:R-:W-:-:S02]  /*6030*/  FADD.FTZ R173, RZ, R173 ;  /* 0x000000adffad7221 */ /* 0x000fc40000010000 */
[----:B------:R-:W-:Y:S01]  /*6040*/  FMUL.FTZ R174, R101, R171 ;  /* 0x000000ab65ae7220 */ /* 0x000fe20000410000 */
[----:B------:R2:W-:Y:S01]  /*6050*/  MUFU.EX2 R165, R62 ;  /* 0x0000003e00a57308 */ /* 0x0005e20000000800 */
[----:B0-----:R-:W-:-:S04]  /*6060*/  @!P0 IMAD.WIDE R66, R67, R172, UR10 ;  /* 0x0000000a43428e25 */ /* 0x001fc8000f8e02ac */
[-C--:B------:R-:W-:Y:S02]  /*6070*/  FMUL.FTZ R172, R101, R173.reuse ;  /* 0x000000ad65ac7220 */ /* 0x080fe40000410000 */
[C---:B------:R-:W-:Y:S01]  /*6080*/  FFMA.FTZ R174, R102.reuse, R173, R174 ;  /* 0x000000ad66ae7223 */ /* 0x040fe200000100ae */
[----:B--2---:R-:W-:Y:S01]  /*6090*/  CS2R R62, SRZ ;  /* 0x00000000003e7805 */ /* 0x004fe2000001ff00 */
[----:B------:R-:W-:Y:S02]  /*60a0*/  FFMA.FTZ R171, R102, R171, -R172 ;  /* 0x000000ab66ab7223 */ /* 0x000fe400000108ac */
[----:B------:R-:W-:Y:S02]  /*60b0*/  FADD.FTZ R174, RZ, R174 ;  /* 0x000000aeffae7221 */ /* 0x000fe40000010000 */
[----:B------:R-:W-:Y:S01]  /*60c0*/  FFMA.FTZ R171, R90, R46, R171 ;  /* 0x0000002e5aab7223 */ /* 0x000fe200000100ab */
[----:B------:R0:W5:Y:S01]  /*60d0*/  @!P0 LDG.E.128 R60, [R66.64] ;  /* 0x0000001e423c8981 */ /* 0x000162000c1e1d00 */
[----:B------:R-:W-:-:S02]  /*60e0*/  FMUL.FTZ R98, R69, R98 ;  /* 0x0000006245627220 */ /* 0x000fc40000410000 */
[----:B------:R-:W-:Y:S02]  /*60f0*/  FMUL.FTZ R97, R69, R97 ;  /* 0x0000006145617220 */ /* 0x000fe40000410000 */
[C---:B------:R-:W-:Y:S02]  /*6100*/  FMUL.FTZ R164, R70.reuse, R164 ;  /* 0x000000a446a47220 */ /* 0x040fe40000410000 */
[----:B------:R-:W-:Y:S02]  /*6110*/  FMUL.FTZ R163, R70, R163 ;  /* 0x000000a346a37220 */ /* 0x000fe40000410000 */
[C---:B------:R-:W-:Y:S02]  /*6120*/  FMUL.FTZ R69, R166.reuse, R29 ;  /* 0x0000001da6457220 */ /* 0x040fe40000410000 */
[----:B0-----:R-:W-:Y:S02]  /*6130*/  FMUL.FTZ R67, R99, R174 ;  /* 0x000000ae63437220 */ /* 0x001fe40000410000 */
[----:B------:R-:W-:-:S02]  /*6140*/  FMUL.FTZ R167, R166, R39 ;  /* 0x00000027a6a77220 */ /* 0x000fc40000410000 */
[CC--:B------:R-:W-:Y:S02]  /*6150*/  FFMA.FTZ R70, R100.reuse, R171.reuse, -R67 ;  /* 0x000000ab64467223 */ /* 0x0c0fe40000010843 */
[----:B------:R-:W-:Y:S01]  /*6160*/  FMUL.FTZ R171, R99, R171 ;  /* 0x000000ab63ab7220 */ /* 0x000fe20000410000 */
[----:B------:R-:W0:Y:S01]  /*6170*/  MUFU.EX2 R69, R69 ;  /* 0x0000004500457308 */ /* 0x000e220000000800 */
[----:B------:R-:W-:Y:S02]  /*6180*/  FFMA.FTZ R70, R89, R45, R70 ;  /* 0x0000002d59467223 */ /* 0x000fe40000010046 */
[----:B------:R-:W-:Y:S02]  /*6190*/  FFMA.FTZ R171, R100, R174, R171 ;  /* 0x000000ae64ab7223 */ /* 0x000fe400000100ab */
[----:B------:R-:W-:Y:S02]  /*61a0*/  FMUL.FTZ R67, R97, R70 ;  /* 0x0000004661437220 */ /* 0x000fe40000410000 */
[----:B------:R-:W-:-:S02]  /*61b0*/  FADD.FTZ R171, RZ, R171 ;  /* 0x000000abffab7221 */ /* 0x000fc40000010000 */
[C---:B------:R-:W-:Y:S01]  /*61c0*/  FMUL.FTZ R169, R166.reuse, R33 ;  /* 0x00000021a6a97220 */ /* 0x040fe20000410000 */
[----:B------:R-:W-:Y:S01]  /*61d0*/  MUFU.SIN R68, R68 ;  /* 0x0000004400447308 */ /* 0x000fe20000000400 */
[C---:B------:R-:W-:Y:S02]  /*61e0*/  FMUL.FTZ R170, R166.reuse, R25 ;  /* 0x00000019a6aa7220 */ /* 0x040fe40000410000 */
[C---:B------:R-:W-:Y:S02]  /*61f0*/  FMUL.FTZ R66, R166.reuse, R21 ;  /* 0x00000015a6427220 */ /* 0x040fe40000410000 */
[----:B------:R-:W-:Y:S02]  /*6200*/  FMUL.FTZ R166, R166, R17 ;  /* 0x00000011a6a67220 */ /* 0x000fe40000410000 */
[-C--:B------:R-:W-:Y:S01]  /*6210*/  FFMA.FTZ R67, R98, R171.reuse, R67 ;  /* 0x000000ab62437223 */ /* 0x080fe20000010043 */
[----:B------:R-:W-:Y:S01]  /*6220*/  MUFU.EX2 R167, R167 ;  /* 0x000000a700a77308 */ /* 0x000fe20000000800 */
[----:B------:R-:W-:-:S02]  /*6230*/  FMUL.FTZ R171, R97, R171 ;  /* 0x000000ab61ab7220 */ /* 0x000fc40000410000 */
[C---:B-1----:R-:W-:Y:S02]  /*6240*/  FMUL.FTZ R160, R143.reuse, R160 ;  /* 0x000000a08fa07220 */ /* 0x042fe40000410000 */
[----:B------:R-:W-:Y:S02]  /*6250*/  FMUL.FTZ R159, R143, R159 ;  /* 0x0000009f8f9f7220 */ /* 0x000fe40000410000 */
[----:B------:R-:W-:Y:S01]  /*6260*/  FFMA.FTZ R171, R98, R70, -R171 ;  /* 0x0000004662ab7223 */ /* 0x000fe200000108ab */
[----:B------:R-:W1:Y:S01]  /*6270*/  MUFU.EX2 R143, R166 ;  /* 0x000000a6008f7308 */ /* 0x000e620000000800 */
[----:B------:R-:W-:Y:S02]  /*6280*/  FADD.FTZ R67, RZ, R67 ;  /* 0x00000043ff437221 */ /* 0x000fe40000010000 */
[C---:B0-----:R-:W-:Y:S02]  /*6290*/  FMUL.FTZ R150, R69.reuse, R150 ;  /* 0x0000009645967220 */ /* 0x041fe40000410000 */
[----:B------:R-:W-:-:S02]  /*62a0*/  FMUL.FTZ R149, R69, R149 ;  /* 0x0000009545957220 */ /* 0x000fc40000410000 */
[----:B------:R-:W-:Y:S01]  /*62b0*/  FFMA.FTZ R171, R88, R44, R171 ;  /* 0x0000002c58ab7223 */ /* 0x000fe200000100ab */
[----:B------:R-:W0:Y:S01]  /*62c0*/  MUFU.EX2 R66, R66 ;  /* 0x0000004200427308 */ /* 0x000e220000000800 */
[----:B------:R-:W-:Y:S02]  /*62d0*/  FMUL.FTZ R69, R163, R67 ;  /* 0x00000043a3457220 */ /* 0x000fe40000410000 */
[C---:B------:R-:W-:Y:S02]  /*62e0*/  FMUL.FTZ R162, R71.reuse, R162 ;  /* 0x000000a247a27220 */ /* 0x040fe40000410000 */
[----:B------:R-:W-:Y:S02]  /*62f0*/  FMUL.FTZ R161, R71, R161 ;  /* 0x000000a147a17220 */ /* 0x000fe40000410000 */
[-C--:B------:R-:W-:Y:S01]  /*6300*/  FMUL.FTZ R71, R163, R171.reuse ;  /* 0x000000aba3477220 */ /* 0x080fe20000410000 */
[----:B------:R-:W2:Y:S01]  /*6310*/  MUFU.EX2 R169, R169 ;  /* 0x000000a900a97308 */ /* 0x000ea20000000800 */
[----:B------:R-:W-:-:S02]  /*6320*/  FFMA.FTZ R70, R164, R171, -R69 ;  /* 0x000000aba4467223 */ /* 0x000fc40000010845 */
[----:B------:R-:W-:Y:S02]  /*6330*/  FFMA.FTZ R71, R164, R67, R71 ;  /* 0x00000043a4477223 */ /* 0x000fe40000010047 */
[----:B------:R-:W-:Y:S02]  /*6340*/  FFMA.FTZ R70, R87, R43, R70 ;  /* 0x0000002b57467223 */ /* 0x000fe40000010046 */
[C---:B-1----:R-:W-:Y:S02]  /*6350*/  FMUL.FTZ R144, R143.reuse, R144 ;  /* 0x000000908f907220 */ /* 0x042fe40000410000 */
[----:B------:R-:W-:Y:S02]  /*6360*/  FMUL.FTZ R143, R143, R68 ;  /* 0x000000448f8f7220 */ /* 0x000fe40000410000 */
[----:B------:R-:W-:Y:S02]  /*6370*/  FADD.FTZ R71, RZ, R71 ;  /* 0x00000047ff477221 */ /* 0x000fe40000010000 */
[----:B------:R-:W-:-:S02]  /*6380*/  FMUL.FTZ R68, R161, R70 ;  /* 0x00000046a1447220 */ /* 0x000fc40000410000 */
[C---:B0-----:R-:W-:Y:S02]  /*6390*/  FMUL.FTZ R146, R66.reuse, R146 ;  /* 0x0000009242927220 */ /* 0x041fe40000410000 */
[----:B------:R-:W-:Y:S02]  /*63a0*/  FMUL.FTZ R145, R66, R145 ;  /* 0x0000009142917220 */ /* 0x000fe40000410000 */
[----:B------:R-:W-:Y:S02]  /*63b0*/  FMUL.FTZ R66, R126, R103 ;  /* 0x000000677e427220 */ /* 0x000fe40000410000 */
[----:B------:R-:W-:Y:S02]  /*63c0*/  FMUL.FTZ R69, R161, R71 ;  /* 0x00000047a1457220 */ /* 0x000fe40000410000 */
[----:B------:R-:W-:Y:S02]  /*63d0*/  FMUL.FTZ R67, R127, R103 ;  /* 0x000000677f437220 */ /* 0x000fe40000410000 */
[----:B------:R-:W-:-:S02]  /*63e0*/  FFMA.FTZ R68, R162, R71, R68 ;  /* 0x00000047a2447223 */ /* 0x000fc40000010044 */
[----:B------:R-:W-:Y:S02]  /*63f0*/  FFMA.FTZ R66, R127, R104, R66 ;  /* 0x000000687f427223 */ /* 0x000fe40000010042 */
[----:B------:R-:W-:Y:S02]  /*6400*/  FFMA.FTZ R71, R162, R70, -R69 ;  /* 0x00000046a2477223 */ /* 0x000fe40000010845 */
[----:B------:R-:W-:Y:S02]  /*6410*/  FFMA.FTZ R67, R126, R104, -R67 ;  /* 0x000000687e437223 */ /* 0x000fe40000010843 */
[----:B------:R-:W-:Y:S02]  /*6420*/  FADD.FTZ R70, RZ, R68 ;  /* 0x00000044ff467221 */ /* 0x000fe40000010000 */
[C---:B------:R-:W-:Y:S02]  /*6430*/  FMUL.FTZ R158, R165.reuse, R158 ;  /* 0x0000009ea59e7220 */ /* 0x040fe40000410000 */
[----:B------:R-:W-:-:S02]  /*6440*/  FMUL.FTZ R157, R165, R157 ;  /* 0x0000009da59d7220 */ /* 0x000fc40000410000 */
[C---:B------:R-:W-:Y:S02]  /*6450*/  FMUL.FTZ R68, R101.reuse, R66 ;  /* 0x0000004265447220 */ /* 0x040fe40000410000 */
[----:B------:R-:W-:Y:S02]  /*6460*/  FMUL.FTZ R69, R101, R67 ;  /* 0x0000004365457220 */ /* 0x000fe40000410000 */
[----:B------:R-:W-:Y:S02]  /*6470*/  FFMA.FTZ R71, R86, R42, R71 ;  /* 0x0000002a56477223 */ /* 0x000fe40000010047 */
[----:B------:R-:W-:Y:S02]  /*6480*/  FMUL.FTZ R165, R159, R70 ;  /* 0x000000469fa57220 */ /* 0x000fe40000410000 */
[C---:B------:R-:W-:Y:S02]  /*6490*/  FMUL.FTZ R156, R167.reuse, R156 ;  /* 0x0000009ca79c7220 */ /* 0x040fe40000410000 */
[----:B------:R-:W-:-:S02]  /*64a0*/  FMUL.FTZ R155, R167, R155 ;  /* 0x0000009ba79b7220 */ /* 0x000fc40000410000 */
[C---:B------:R-:W-:Y:S02]  /*64b0*/  FFMA.FTZ R68, R102.reuse, R67, -R68 ;  /* 0x0000004366447223 */ /* 0x040fe40000010844 */
[----:B------:R-:W-:Y:S02]  /*64c0*/  FFMA.FTZ R69, R102, R66, R69 ;  /* 0x0000004266457223 */ /* 0x000fe40000010045 */
[-C--:B------:R-:W-:Y:S02]  /*64d0*/  FMUL.FTZ R167, R159, R71.reuse ;  /* 0x000000479fa77220 */ /* 0x080fe40000410000 */
[----:B------:R-:W-:Y:S02]  /*64e0*/  FFMA.FTZ R166, R160, R71, -R165 ;  /* 0x00000047a0a67223 */ /* 0x000fe400000108a5 */
[C---:B------:R-:W-:Y:S02]  /*64f0*/  FMUL.FTZ R66, R99.reuse, R68 ;  /* 0x0000004463427220 */ /* 0x040fe40000410000 */
[----:B------:R-:W-:-:S02]  /*6500*/  FMUL.FTZ R67, R99, R69 ;  /* 0x0000004563437220 */ /* 0x000fc40000410000 */
[----:B------:R-:W-:Y:S02]  /*6510*/  FFMA.FTZ R167, R160, R70, R167 ;  /* 0x00000046a0a77223 */ /* 0x000fe400000100a7 */
[----:B------:R-:W-:Y:S02]  /*6520*/  FFMA.FTZ R166, R85, R41, R166 ;  /* 0x0000002955a67223 */ /* 0x000fe400000100a6 */
[C---:B------:R-:W-:Y:S02]  /*6530*/  FFMA.FTZ R66, R100.reuse, R69, R66 ;  /* 0x0000004564427223 */ /* 0x040fe40000010042 */
[----:B------:R-:W-:Y:S02]  /*6540*/  FFMA.FTZ R67, R100, R68, -R67 ;  /* 0x0000004464437223 */ /* 0x000fe40000010843 */
[----:B------:R-:W-:Y:S02]  /*6550*/  FADD.FTZ R167, RZ, R167 ;  /* 0x000000a7ffa77221 */ /* 0x000fe40000010000 */
[----:B------:R-:W-:-:S02]  /*6560*/  FMUL.FTZ R70, R157, R166 ;  /* 0x000000a69d467220 */ /* 0x000fc40000410000 */
[CC--:B------:R-:W-:Y:S02]  /*6570*/  FMUL.FTZ R68, R97.reuse, R66.reuse ;  /* 0x0000004261447220 */ /* 0x0c0fe40000410000 */
[----:B------:R-:W-:Y:S02]  /*6580*/  FMUL.FTZ R69, R97, R67 ;  /* 0x0000004361457220 */ /* 0x000fe40000410000 */
[-C--:B------:R-:W-:Y:S02]  /*6590*/  FMUL.FTZ R71, R157, R167.reuse ;  /* 0x000000a79d477220 */ /* 0x080fe40000410000 */
[----:B------:R-:W-:Y:S02]  /*65a0*/  FFMA.FTZ R70, R158, R167, R70 ;  /* 0x000000a79e467223 */ /* 0x000fe40000010046 */
[C---:B------:R-:W-:Y:S02]  /*65b0*/  FFMA.FTZ R68, R98.reuse, R67, -R68 ;  /* 0x0000004362447223 */ /* 0x040fe40000010844 */
[----:B------:R-:W-:-:S02]  /*65c0*/  FFMA.FTZ R69, R98, R66, R69 ;  /* 0x0000004262457223 */ /* 0x000fc40000010045 */
[----:B------:R-:W-:Y:S02]  /*65d0*/  FFMA.FTZ R71, R158, R166, -R71 ;  /* 0x000000a69e477223 */ /* 0x000fe40000010847 */
[----:B------:R-:W-:Y:S02]  /*65e0*/  FADD.FTZ R70, RZ, R70 ;  /* 0x00000046ff467221 */ /* 0x000fe40000010000 */
[C---:B------:R-:W-:Y:S02]  /*65f0*/  FMUL.FTZ R66, R163.reuse, R68 ;  /* 0x00000044a3427220 */ /* 0x040fe40000410000 */
[----:B------:R-:W-:Y:S02]  /*6600*/  FMUL.FTZ R67, R163, R69 ;  /* 0x00000045a3437220 */ /* 0x000fe40000410000 */
[----:B------:R-:W-:Y:S02]  /*6610*/  FFMA.FTZ R71, R84, R40, R71 ;  /* 0x0000002854477223 */ /* 0x000fe40000010047 */
[----:B------:R-:W-:-:S02]  /*6620*/  FMUL.FTZ R165, R155, R70 ;  /* 0x000000469ba57220 */ /* 0x000fc40000410000 */
[C---:B------:R-:W-:Y:S02]  /*6630*/  FFMA.FTZ R66, R164.reuse, R69, R66 ;  /* 0x00000045a4427223 */ /* 0x040fe40000010042 */
[----:B------:R-:W-:Y:S02]  /*6640*/  FFMA.FTZ R67, R164, R68, -R67 ;  /* 0x00000044a4437223 */ /* 0x000fe40000010843 */
[-C--:B------:R-:W-:Y:S02]  /*6650*/  FMUL.FTZ R167, R155, R71.reuse ;  /* 0x000000479ba77220 */ /* 0x080fe40000410000 */
[----:B------:R-:W-:Y:S02]  /*6660*/  FFMA.FTZ R166, R156, R71, -R165 ;  /* 0x000000479ca67223 */ /* 0x000fe400000108a5 */
[----:B------:R-:W-:Y:S02]  /*6670*/  FMUL.FTZ R68, R161, R66 ;  /* 0x00000042a1447220 */ /* 0x000fe40000410000 */
[----:B------:R-:W-:-:S02]  /*6680*/  FMUL.FTZ R153, R168, R153 ;  /* 0x00000099a8997220 */ /* 0x000fc40000410000 */
[----:B------:R-:W-:Y:S02]  /*6690*/  FMUL.FTZ R69, R161, R67 ;  /* 0x00000043a1457220 */ /* 0x000fe40000410000 */
[----:B------:R-:W-:Y:S02]  /*66a0*/  FFMA.FTZ R167, R156, R70, R167 ;  /* 0x000000469ca77223 */ /* 0x000fe400000100a7 */
[----:B------:R-:W-:Y:S02]  /*66b0*/  FFMA.FTZ R166, R83, R39, R166 ;  /* 0x0000002753a67223 */ /* 0x000fe400000100a6 */
[----:B------:R-:W-:Y:S02]  /*66c0*/  FFMA.FTZ R68, R162, R67, -R68 ;  /* 0x00000043a2447223 */ /* 0x000fe40000010844 */
[----:B------:R-:W-:Y:S02]  /*66d0*/  FMUL.FTZ R154, R168, R154 ;  /* 0x0000009aa89a7220 */ /* 0x000fe40000410000 */
[----:B------:R-:W-:-:S02]  /*66e0*/  FFMA.FTZ R69, R162, R66, R69 ;  /* 0x00000042a2457223 */ /* 0x000fc40000010045 */
[----:B------:R-:W-:Y:S02]  /*66f0*/  FADD.FTZ R167, RZ, R167 ;  /* 0x000000a7ffa77221 */ /* 0x000fe40000010000 */
[----:B------:R-:W-:Y:S02]  /*6700*/  FMUL.FTZ R70, R153, R166 ;  /* 0x000000a699467220 */ /* 0x000fe40000410000 */
[C---:B------:R-:W-:Y:S02]  /*6710*/  FMUL.FTZ R66, R159.reuse, R68 ;  /* 0x000000449f427220 */ /* 0x040fe40000410000 */
[----:B------:R-:W-:Y:S02]  /*6720*/  FMUL.FTZ R67, R159, R69 ;  /* 0x000000459f437220 */ /* 0x000fe40000410000 */
[-C--:B------:R-:W-:Y:S02]  /*6730*/  FMUL.FTZ R71, R153, R167.reuse ;  /* 0x000000a799477220 */ /* 0x080fe40000410000 */
[----:B------:R-:W-:-:S02]  /*6740*/  FFMA.FTZ R70, R154, R167, R70 ;  /* 0x000000a79a467223 */ /* 0x000fc40000010046 */
[C---:B------:R-:W-:Y:S02]  /*6750*/  FFMA.FTZ R66, R160.reuse, R69, R66 ;  /* 0x00000045a0427223 */ /* 0x040fe40000010042 */
[----:B--2---:R-:W-:Y:S02]  /*6760*/  FMUL.FTZ R151, R169, R151 ;  /* 0x00000097a9977220 */ /* 0x004fe40000410000 */
[----:B------:R-:W-:Y:S02]  /*6770*/  FFMA.FTZ R67, R160, R68, -R67 ;  /* 0x00000044a0437223 */ /* 0x000fe40000010843 */
[----:B------:R-:W-:Y:S02]  /*6780*/  FFMA.FTZ R71, R154, R166, -R71 ;  /* 0x000000a69a477223 */ /* 0x000fe40000010847 */
[----:B------:R-:W-:Y:S02]  /*6790*/  FADD.FTZ R70, RZ, R70 ;  /* 0x00000046ff467221 */ /* 0x000fe40000010000 */
[----:B------:R-:W-:-:S02]  /*67a0*/  FMUL.FTZ R68, R157, R66 ;  /* 0x000000429d447220 */ /* 0x000fc40000410000 */
[----:B------:R-:W-:Y:S02]  /*67b0*/  FMUL.FTZ R152, R169, R152 ;  /* 0x00000098a9987220 */ /* 0x000fe40000410000 */
[-C--:B------:R-:W-:Y:S02]  /*67c0*/  FMUL.FTZ R69, R157, R67.reuse ;  /* 0x000000439d457220 */ /* 0x080fe40000410000 */
[----:B------:R-:W-:Y:S02]  /*67d0*/  FFMA.FTZ R71, R82, R38, R71 ;  /* 0x0000002652477223 */ /* 0x000fe40000010047 */
[----:B------:R-:W-:Y:S01]  /*67e0*/  FMUL.FTZ R165, R151, R70 ;  /* 0x0000004697a57220 */ /* 0x000fe20000410000 */
[----:B------:R-:W0:Y:S01]  /*67f0*/  MUFU.EX2 R170, R170 ;  /* 0x000000aa00aa7308 */ /* 0x000e220000000800 */
[C---:B------:R-:W-:Y:S02]  /*6800*/  FFMA.FTZ R68, R158.reuse, R67, -R68 ;  /* 0x000000439e447223 */ /* 0x040fe40000010844 */
[----:B------:R-:W-:-:S02]  /*6810*/  FFMA.FTZ R69, R158, R66, R69 ;  /* 0x000000429e457223 */ /* 0x000fc40000010045 */
[-C--:B------:R-:W-:Y:S02]  /*6820*/  FMUL.FTZ R167, R151, R71.reuse ;  /* 0x0000004797a77220 */ /* 0x080fe40000410000 */
[C---:B------:R-:W-:Y:S02]  /*6830*/  FFMA.FTZ R166, R152.reuse, R71, -R165 ;  /* 0x0000004798a67223 */ /* 0x040fe400000108a5 */
[C---:B------:R-:W-:Y:S02]  /*6840*/  FMUL.FTZ R66, R155.reuse, R68 ;  /* 0x000000449b427220 */ /* 0x040fe40000410000 */
[----:B------:R-:W-:Y:S02]  /*6850*/  FMUL.FTZ R67, R155, R69 ;  /* 0x000000459b437220 */ /* 0x000fe40000410000 */
[----:B------:R-:W-:Y:S02]  /*6860*/  FFMA.FTZ R167, R152, R70, R167 ;  /* 0x0000004698a77223 */ /* 0x000fe400000100a7 */
[----:B------:R-:W-:-:S02]  /*6870*/  FFMA.FTZ R166, R81, R33, R166 ;  /* 0x0000002151a67223 */ /* 0x000fc400000100a6 */
[C---:B------:R-:W-:Y:S02]  /*6880*/  FFMA.FTZ R66, R156.reuse, R69, R66 ;  /* 0x000000459c427223 */ /* 0x040fe40000010042 */
[----:B------:R-:W-:Y:S02]  /*6890*/  FFMA.FTZ R67, R156, R68, -R67 ;  /* 0x000000449c437223 */ /* 0x000fe40000010843 */
[----:B------:R-:W-:Y:S02]  /*68a0*/  FADD.FTZ R167, RZ, R167 ;  /* 0x000000a7ffa77221 */ /* 0x000fe40000010000 */
[----:B------:R-:W-:Y:S02]  /*68b0*/  FMUL.FTZ R70, R149, R166 ;  /* 0x000000a695467220 */ /* 0x000fe40000410000 */
[C---:B------:R-:W-:Y:S02]  /*68c0*/  FMUL.FTZ R68, R153.reuse, R66 ;  /* 0x0000004299447220 */ /* 0x040fe40000410000 */
[----:B------:R-:W-:-:S02]  /*68d0*/  FMUL.FTZ R69, R153, R67 ;  /* 0x0000004399457220 */ /* 0x000fc40000410000 */
[-C--:B------:R-:W-:Y:S02]  /*68e0*/  FMUL.FTZ R71, R149, R167.reuse ;  /* 0x000000a795477220 */ /* 0x080fe40000410000 */
[----:B------:R-:W-:Y:S02]  /*68f0*/  FFMA.FTZ R70, R150, R167, R70 ;  /* 0x000000a796467223 */ /* 0x000fe40000010046 */
[----:B------:R-:W-:Y:S02]  /*6900*/  FFMA.FTZ R68, R154, R67, -R68 ;  /* 0x000000439a447223 */ /* 0x000fe40000010844 */
[----:B0-----:R-:W-:Y:S02]  /*6910*/  FMUL.FTZ R147, R170, R147 ;  /* 0x00000093aa937220 */ /* 0x001fe40000410000 */
[----:B------:R-:W-:Y:S02]  /*6920*/  FFMA.FTZ R69, R154, R66, R69 ;  /* 0x000000429a457223 */ /* 0x000fe40000010045 */
[----:B------:R-:W-:-:S02]  /*6930*/  FFMA.FTZ R71, R150, R166, -R71 ;  /* 0x000000a696477223 */ /* 0x000fc40000010847 */
[----:B------:R-:W-:Y:S02]  /*6940*/  FADD.FTZ R70, RZ, R70 ;  /* 0x00000046ff467221 */ /* 0x000fe40000010000 */
[C---:B------:R-:W-:Y:S02]  /*6950*/  FMUL.FTZ R66, R151.reuse, R68 ;  /* 0x0000004497427220 */ /* 0x040fe40000410000 */
[----:B------:R-:W-:Y:S02]  /*6960*/  FMUL.FTZ R148, R170, R148 ;  /* 0x00000094aa947220 */ /* 0x000fe40000410000 */
[----:B------:R-:W-:Y:S02]  /*6970*/  FMUL.FTZ R67, R151, R69 ;  /* 0x0000004597437220 */ /* 0x000fe40000410000 */
[----:B------:R-:W-:Y:S02]  /*6980*/  FFMA.FTZ R71, R80, R29, R71 ;  /* 0x0000001d50477223 */ /* 0x000fe40000010047 */
[----:B------:R-:W-:-:S02]  /*6990*/  FMUL.FTZ R165, R147, R70 ;  /* 0x0000004693a57220 */ /* 0x000fc40000410000 */
[C---:B------:R-:W-:Y:S02]  /*69a0*/  FFMA.FTZ R66, R152.reuse, R69, R66 ;  /* 0x0000004598427223 */ /* 0x040fe40000010042 */
[----:B------:R-:W-:Y:S02]  /*69b0*/  FFMA.FTZ R67, R152, R68, -R67 ;  /* 0x0000004498437223 */ /* 0x000fe40000010843 */
[-C--:B------:R-:W-:Y:S01]  /*69c0*/  FFMA.FTZ R166, R148, R71.reuse, -R165 ;  /* 0x0000004794a67223 */ /* 0x080fe200000108a5 */
[----:B-----5:R0:W1:Y:S01]  /*69d0*/  R2UR UR21, R65 ;  /* 0x00000000411573c2 */ /* 0x02006200000e0000 */
[----:B------:R-:W-:Y:S02]  /*69e0*/  FMUL.FTZ R71, R147, R71 ;  /* 0x0000004793477220 */ /* 0x000fe40000410000 */
[C---:B------:R-:W-:Y:S02]  /*69f0*/  FMUL.FTZ R68, R149.reuse, R66 ;  /* 0x0000004295447220 */ /* 0x040fe40000410000 */
[----:B------:R-:W-:-:S02]  /*6a00*/  FMUL.FTZ R69, R149, R67 ;  /* 0x0000004395457220 */ /* 0x000fc40000410000 */
[----:B------:R-:W-:Y:S01]  /*6a10*/  FFMA.FTZ R71, R148, R70, R71 ;  /* 0x0000004694477223 */ /* 0x000fe20000010047 */
[----:B------:R2:W3:Y:S01]  /*6a20*/  R2UR UR20, R64 ;  /* 0x00000000401473c2 */ /* 0x0004e200000e0000 */
[----:B------:R-:W-:Y:S02]  /*6a30*/  FFMA.FTZ R166, R79, R25, R166 ;  /* 0x000000194fa67223 */ /* 0x000fe400000100a6 */
[C---:B------:R-:W-:Y:S02]  /*6a40*/  FFMA.FTZ R68, R150.reuse, R67, -R68 ;  /* 0x0000004396447223 */ /* 0x040fe40000010844 */
[----:B------:R-:W-:Y:S02]  /*6a50*/  FFMA.FTZ R69, R150, R66, R69 ;  /* 0x0000004296457223 */ /* 0x000fe40000010045 */
[----:B------:R-:W-:Y:S02]  /*6a60*/  FADD.FTZ R71, RZ, R71 ;  /* 0x00000047ff477221 */ /* 0x000fe40000010000 */
[----:B------:R-:W-:-:S02]  /*6a70*/  FMUL.FTZ R70, R145, R166 ;  /* 0x000000a691467220 */ /* 0x000fc40000410000 */
[CC--:B------:R-:W-:Y:S02]  /*6a80*/  FMUL.FTZ R66, R147.reuse, R68.reuse ;  /* 0x0000004493427220 */ /* 0x0c0fe40000410000 */
[----:B0-----:R-:W-:Y:S02]  /*6a90*/  FMUL.FTZ R65, R147, R69 ;  /* 0x0000004593417220 */ /* 0x001fe40000410000 */
[-C--:B------:R-:W-:Y:S02]  /*6aa0*/  FMUL.FTZ R67, R145, R71.reuse ;  /* 0x0000004791437220 */ /* 0x080fe40000410000 */
[----:B------:R-:W-:Y:S02]  /*6ab0*/  FFMA.FTZ R70, R146, R71, R70 ;  /* 0x0000004792467223 */ /* 0x000fe40000010046 */
[C---:B------:R-:W-:Y:S02]  /*6ac0*/  FFMA.FTZ R66, R148.reuse, R69, R66 ;  /* 0x0000004594427223 */ /* 0x040fe40000010042 */
[----:B------:R-:W-:-:S02]  /*6ad0*/  FFMA.FTZ R65, R148, R68, -R65 ;  /* 0x0000004494417223 */ /* 0x000fc40000010841 */
[----:B------:R-:W-:Y:S02]  /*6ae0*/  FFMA.FTZ R166, R146, R166, -R67 ;  /* 0x000000a692a67223 */ /* 0x000fe40000010843 */
[----:B------:R-:W-:Y:S02]  /*6af0*/  FADD.FTZ R70, RZ, R70 ;  /* 0x00000046ff467221 */ /* 0x000fe40000010000 */
[C---:B--2---:R-:W-:Y:S02]  /*6b00*/  FMUL.FTZ R64, R145.reuse, R66 ;  /* 0x0000004291407220 */ /* 0x044fe40000410000 */
[----:B------:R-:W-:Y:S02]  /*6b10*/  FMUL.FTZ R67, R145, R65 ;  /* 0x0000004191437220 */ /* 0x000fe40000410000 */
[----:B------:R-:W-:Y:S02]  /*6b20*/  FFMA.FTZ R166, R78, R21, R166 ;  /* 0x000000154ea67223 */ /* 0x000fe400000100a6 */
[----:B------:R-:W-:-:S02]  /*6b30*/  FMUL.FTZ R69, R143, R70 ;  /* 0x000000468f457220 */ /* 0x000fc40000410000 */
[C---:B------:R-:W-:Y:S02]  /*6b40*/  FFMA.FTZ R64, R146.reuse, R65, -R64 ;  /* 0x0000004192407223 */ /* 0x040fe40000010840 */
[----:B------:R-:W-:Y:S02]  /*6b50*/  FFMA.FTZ R65, R146, R66, R67 ;  /* 0x0000004292417223 */ /* 0x000fe40000010043 */
[----:B------:R-:W-:Y:S02]  /*6b60*/  FFMA.FTZ R66, R144, R166, -R69 ;  /* 0x000000a690427223 */ /* 0x000fe40000010845 */
[C---:B-1----:R-:W-:Y:S02]  /*6b70*/  FMUL.FTZ R69, R141.reuse, UR21 ;  /* 0x000000158d457c20 */ /* 0x042fe40008410000 */
[----:B---3--:R-:W-:Y:S02]  /*6b80*/  FMUL.FTZ R71, R141, UR20 ;  /* 0x000000148d477c20 */ /* 0x008fe40008410000 */
[----:B------:R-:W-:-:S02]  /*6b90*/  FFMA.FTZ R190, R142, UR20, -R69 ;  /* 0x000000148ebe7c23 */ /* 0x000fc40008010845 */
[C---:B------:R-:W-:Y:S02]  /*6ba0*/  FMUL.FTZ R69, R139.reuse, UR21 ;  /* 0x000000158b457c20 */ /* 0x040fe40008410000 */
[----:B------:R-:W-:Y:S02]  /*6bb0*/  FADD.FTZ R189, R76, R76 ;  /* 0x0000004c4cbd7221 */ /* 0x000fe40000010000 */
[----:B------:R-:W-:Y:S02]  /*6bc0*/  FFMA.FTZ R68, R142, UR21, R71 ;  /* 0x000000158e447c23 */ /* 0x000fe40008010047 */
[----:B------:R-:W-:Y:S02]  /*6bd0*/  FMUL.FTZ R71, R139, UR20 ;  /* 0x000000148b477c20 */ /* 0x000fe40008410000 */
[----:B------:R-:W-:Y:S02]  /*6be0*/  FFMA.FTZ R188, R140, UR20, -R69 ;  /* 0x000000148cbc7c23 */ /* 0x000fe40008010845 */
[----:B------:R-:W-:-:S02]  /*6bf0*/  FMUL.FTZ R190, R189, R190 ;  /* 0x000000bebdbe7220 */ /* 0x000fc40000410000 */
[----:B------:R-:W-:Y:S02]  /*6c00*/  FMUL.FTZ R69, R137, UR21 ;  /* 0x0000001589457c20 */ /* 0x000fe40008410000 */
[----:B------:R-:W-:Y:S02]  /*6c10*/  FMUL.FTZ R189, R189, R68 ;  /* 0x00000044bdbd7220 */ /* 0x000fe40000410000 */
[----:B------:R-:W-:Y:S02]  /*6c20*/  FADD.FTZ R187, R75, R75 ;  /* 0x0000004b4bbb7221 */ /* 0x000fe40000010000 */
[----:B------:R-:W-:Y:S02]  /*6c30*/  FFMA.FTZ R68, R140, UR21, R71 ;  /* 0x000000158c447c23 */ /* 0x000fe40008010047 */
[----:B------:R-:W-:Y:S02]  /*6c40*/  FMUL.FTZ R71, R137, UR20 ;  /* 0x0000001489477c20 */ /* 0x000fe40008410000 */
[----:B------:R-:W-:-:S02]  /*6c50*/  FFMA.FTZ R186, R138, UR20, -R69 ;  /* 0x000000148aba7c23 */ /* 0x000fc40008010845 */
[----:B------:R-:W-:Y:S02]  /*6c60*/  FMUL.FTZ R188, R187, R188 ;  /* 0x000000bcbbbc7220 */ /* 0x000fe40000410000 */
[----:B------:R-:W-:Y:S02]  /*6c70*/  FMUL.FTZ R69, R135, UR21 ;  /* 0x0000001587457c20 */ /* 0x000fe40008410000 */
[----:B------:R-:W-:Y:S02]  /*6c80*/  FMUL.FTZ R187, R187, R68 ;  /* 0x00000044bbbb7220 */ /* 0x000fe40000410000 */
[----:B------:R-:W-:Y:S02]  /*6c90*/  FADD.FTZ R185, R74, R74 ;  /* 0x0000004a4ab97221 */ /* 0x000fe40000010000 */
[----:B------:R-:W-:Y:S02]  /*6ca0*/  FFMA.FTZ R68, R138, UR21, R71 ;  /* 0x000000158a447c23 */ /* 0x000fe40008010047 */
[----:B------:R-:W-:-:S02]  /*6cb0*/  FMUL.FTZ R71, R135, UR20 ;  /* 0x0000001487477c20 */ /* 0x000fc40008410000 */
[C---:B------:R-:W-:Y:S02]  /*6cc0*/  FFMA.FTZ R184, R136.reuse, UR20, -R69 ;  /* 0x0000001488b87c23 */ /* 0x040fe40008010845 */
[----:B------:R-:W-:Y:S02]  /*6cd0*/  FMUL.FTZ R186, R185, R186 ;  /* 0x000000bab9ba7220 */ /* 0x000fe40000410000 */
[----:B------:R-:W-:Y:S02]  /*6ce0*/  FMUL.FTZ R69, R133, UR21 ;  /* 0x0000001585457c20 */ /* 0x000fe40008410000 */
[----:B------:R-:W-:Y:S02]  /*6cf0*/  FMUL.FTZ R185, R185, R68 ;  /* 0x00000044b9b97220 */ /* 0x000fe40000410000 */
[----:B------:R-:W-:Y:S02]  /*6d00*/  FADD.FTZ R183, R73, R73 ;  /* 0x0000004949b77221 */ /* 0x000fe40000010000 */
[----:B------:R-:W-:-:S02]  /*6d10*/  FFMA.FTZ R68, R136, UR21, R71 ;  /* 0x0000001588447c23 */ /* 0x000fc40008010047 */
[----:B------:R-:W-:Y:S02]  /*6d20*/  FMUL.FTZ R71, R133, UR20 ;  /* 0x0000001485477c20 */ /* 0x000fe40008410000 */
[----:B------:R-:W-:Y:S02]  /*6d30*/  FFMA.FTZ R182, R134, UR20, -R69 ;  /* 0x0000001486b67c23 */ /* 0x000fe40008010845 */
[----:B------:R-:W-:Y:S02]  /*6d40*/  FMUL.FTZ R184, R183, R184 ;  /* 0x000000b8b7b87220 */ /* 0x000fe40000410000 */
[----:B------:R-:W-:Y:S02]  /*6d50*/  FMUL.FTZ R69, R131, UR21 ;  /* 0x0000001583457c20 */ /* 0x000fe40008410000 */
[----:B------:R-:W-:Y:S02]  /*6d60*/  FMUL.FTZ R183, R183, R68 ;  /* 0x00000044b7b77220 */ /* 0x000fe40000410000 */
[----:B------:R-:W-:-:S02]  /*6d70*/  FADD.FTZ R181, R72, R72 ;  /* 0x0000004848b57221 */ /* 0x000fc40000010000 */
[----:B------:R-:W-:Y:S02]  /*6d80*/  FFMA.FTZ R68, R134, UR21, R71 ;  /* 0x0000001586447c23 */ /* 0x000fe40008010047 */
[----:B------:R-:W-:Y:S02]  /*6d90*/  FMUL.FTZ R71, R131, UR20 ;  /* 0x0000001483477c20 */ /* 0x000fe40008410000 */
[----:B------:R-:W-:Y:S02]  /*6da0*/  FFMA.FTZ R180, R132, UR20, -R69 ;  /* 0x0000001484b47c23 */ /* 0x000fe40008010845 */
[----:B------:R-:W-:Y:S02]  /*6db0*/  FMUL.FTZ R182, R181, R182 ;  /* 0x000000b6b5b67220 */ /* 0x000fe40000410000 */
[----:B------:R-:W-:Y:S02]  /*6dc0*/  FMUL.FTZ R69, R129, UR21 ;  /* 0x0000001581457c20 */ /* 0x000fe40008410000 */
[----:B------:R-:W-:-:S02]  /*6dd0*/  FMUL.FTZ R181, R181, R68 ;  /* 0x00000044b5b57220 */ /* 0x000fc40000410000 */
[----:B------:R-:W-:Y:S02]  /*6de0*/  FADD.FTZ R179, R59, R59 ;  /* 0x0000003b3bb37221 */ /* 0x000fe40000010000 */
[----:B------:R-:W-:Y:S02]  /*6df0*/  FFMA.FTZ R68, R132, UR21, R71 ;  /* 0x0000001584447c23 */ /* 0x000fe40008010047 */
[----:B------:R-:W-:Y:S02]  /*6e00*/  FMUL.FTZ R71, R129, UR20 ;  /* 0x0000001481477c20 */ /* 0x000fe40008410000 */
[----:B------:R-:W-:Y:S02]  /*6e10*/  FFMA.FTZ R178, R130, UR20, -R69 ;  /* 0x0000001482b27c23 */ /* 0x000fe40008010845 */
[----:B------:R-:W-:Y:S02]  /*6e20*/  FMUL.FTZ R180, R179, R180 ;  /* 0x000000b4b3b47220 */ /* 0x000fe40000410000 */
[----:B------:R-:W-:-:S02]  /*6e30*/  FMUL.FTZ R69, R125, UR21 ;  /* 0x000000157d457c20 */ /* 0x000fc40008410000 */
[----:B------:R-:W-:Y:S02]  /*6e40*/  FMUL.FTZ R179, R179, R68 ;  /* 0x00000044b3b37220 */ /* 0x000fe40000410000 */
        /* <DEDUP_REMOVED lines=33> */
[----:B------:R-:W-:Y:S02]  /*7060*/  FMUL.FTZ R69, R143, R64 ;  /* 0x000000408f457220 */ /* 0x000fe40000410000 */
[----:B------:R-:W-:-:S02]  /*7070*/  FMUL.FTZ R169, R169, R68 ;  /* 0x00000044a9a97220 */ /* 0x000fc40000410000 */
[----:B------:R-:W-:Y:S02]  /*7080*/  FFMA.FTZ R68, R118, UR21, R71 ;  /* 0x0000001576447c23 */ /* 0x000fe40008010047 */
[-C--:B------:R-:W-:Y:S02]  /*7090*/  FMUL.FTZ R71, R143, R65.reuse ;  /* 0x000000418f477220 */ /* 0x080fe40000410000 */
[----:B------:R-:W-:Y:S02]  /*70a0*/  FFMA.FTZ R65, R144, R65, R69 ;  /* 0x0000004190417223 */ /* 0x000fe40000010045 */
[----:B------:R-:W-:Y:S02]  /*70b0*/  FMUL.FTZ R69, R115, UR21 ;  /* 0x0000001573457c20 */ /* 0x000fe40008410000 */
[----:B------:R-:W-:Y:S02]  /*70c0*/  FMUL.FTZ R67, R143, R166 ;  /* 0x000000a68f437220 */ /* 0x000fe40000410000 */
[----:B------:R-:W-:-:S02]  /*70d0*/  FADD.FTZ R167, R53, R53 ;  /* 0x0000003535a77221 */ /* 0x000fc40000010000 */
[----:B------:R-:W-:Y:S02]  /*70e0*/  FFMA.FTZ R64, R144, R64, -R71 ;  /* 0x0000004090407223 */ /* 0x000fe40000010847 */
[----:B------:R-:W-:Y:S02]  /*70f0*/  FFMA.FTZ R166, R116, UR20, -R69 ;  /* 0x0000001474a67c23 */ /* 0x000fe40008010845 */
[----:B------:R-:W-:Y:S02]  /*7100*/  FMUL.FTZ R71, R115, UR20 ;  /* 0x0000001473477c20 */ /* 0x000fe40008410000 */
[C---:B------:R-:W-:Y:S02]  /*7110*/  FMUL.FTZ R69, R113.reuse, UR21 ;  /* 0x0000001571457c20 */ /* 0x040fe40008410000 */
[----:B------:R-:W-:Y:S01]  /*7120*/  FMUL.FTZ R191, R113, UR20 ;  /* 0x0000001471bf7c20 */ /* 0x000fe20008410000 */
[----:B------:R-:W-:Y:S01]  /*7130*/  ISETP.GT.U32.AND P0, PT, R96, 0x1f, PT ;  /* 0x0000001f6000780c */ /* 0x000fe20003f04070 */
[----:B------:R-:W-:-:S02]  /*7140*/  FMUL.FTZ R168, R167, R168 ;  /* 0x000000a8a7a87220 */ /* 0x000fc40000410000 */
[----:B------:R-:W-:Y:S02]  /*7150*/  FMUL.FTZ R167, R167, R68 ;  /* 0x00000044a7a77220 */ /* 0x000fe40000410000 */
[----:B------:R-:W-:Y:S02]  /*7160*/  FFMA.FTZ R68, R116, UR21, R71 ;  /* 0x0000001574447c23 */ /* 0x000fe40008010047 */
[----:B------:R-:W-:Y:S02]  /*7170*/  FADD.FTZ R192, R51, R51 ;  /* 0x0000003333c07221 */ /* 0x000fe40000010000 */
[----:B------:R-:W-:Y:S02]  /*7180*/  FFMA.FTZ R69, R114, UR20, -R69 ;  /* 0x0000001472457c23 */ /* 0x000fe40008010845 */
[----:B------:R-:W-:Y:S02]  /*7190*/  FFMA.FTZ R67, R144, R70, R67 ;  /* 0x0000004690437223 */ /* 0x000fe40000010043 */
[----:B------:R-:W-:-:S02]  /*71a0*/  FFMA.FTZ R71, R114, UR21, R191 ;  /* 0x0000001572477c23 */ /* 0x000fc400080100bf */
[C---:B------:R-:W-:Y:S02]  /*71b0*/  FMUL.FTZ R191, R192.reuse, R69 ;  /* 0x00000045c0bf7220 */ /* 0x040fe40000410000 */
[----:B------:R-:W-:Y:S02]  /*71c0*/  FFMA.FTZ R66, R77, R17, R66 ;  /* 0x000000114d427223 */ /* 0x000fe40000010042 */
[----:B------:R-:W-:Y:S02]  /*71d0*/  FADD.FTZ R67, RZ, R67 ;  /* 0x00000043ff437221 */ /* 0x000fe40000010000 */
[----:B------:R-:W-:Y:S02]  /*71e0*/  FMUL.FTZ R192, R192, R71 ;  /* 0x00000047c0c07220 */ /* 0x000fe40000410000 */
[----:B------:R-:W-:Y:S02]  /*71f0*/  FMUL.FTZ R69, R109, UR21 ;  /* 0x000000156d457c20 */ /* 0x000fe40008410000 */
[----:B------:R-:W-:-:S02]  /*7200*/  FMUL.FTZ R193, R105, UR21 ;  /* 0x0000001569c17c20 */ /* 0x000fc40008410000 */
[----:B------:R-:W-:Y:S02]  /*7210*/  FMUL.FTZ R71, R109, UR20 ;  /* 0x000000146d477c20 */ /* 0x000fe40008410000 */
[----:B------:R-:W-:Y:S01]  /*7220*/  FMUL.FTZ R203, R105, UR20 ;  /* 0x0000001469cb7c20 */ /* 0x000fe20008410000 */
[----:B------:R0:W-:Y:S01]  /*7230*/  STS.128 [R96.X16+0x4250], R64 ;  /* 0x0042504060007388 */ /* 0x0001e2000000cc00 */
[----:B------:R-:W-:Y:S02]  /*7240*/  FADD.FTZ R165, R52, R52 ;  /* 0x0000003434a57221 */ /* 0x000fe40000010000 */
        /* <DEDUP_REMOVED lines=18> */
[-C--:B------:R-:W-:Y:S02]  /*7370*/  FMUL.FTZ R204, R66, R69.reuse ;  /* 0x0000004542cc7220 */ /* 0x080fe40000410000 */
[-C--:B------:R-:W-:Y:S02]  /*7380*/  FMUL.FTZ R203, R65, R69.reuse ;  /* 0x0000004541cb7220 */ /* 0x080fe40000410000 */
[----:B------:R-:W-:Y:S02]  /*7390*/  FMUL.FTZ R69, R64, R69 ;  /* 0x0000004540457220 */ /* 0x000fe40000410000 */
[-C--:B------:R-:W-:Y:S02]  /*73a0*/  FFMA.FTZ R205, R66, R68.reuse, -R205 ;  /* 0x0000004442cd7223 */ /* 0x080fe400000108cd */
[-C--:B------:R-:W-:Y:S02]  /*73b0*/  FFMA.FTZ R204, R67, R68.reuse, R204 ;  /* 0x0000004443cc7223 */ /* 0x080fe400000100cc */
[----:B------:R-:W-:-:S02]  /*73c0*/  FFMA.FTZ R66, R64, R68, -R203 ;  /* 0x0000004440427223 */ /* 0x000fc400000108cb */
[----:B------:R-:W-:Y:S02]  /*73d0*/  FFMA.FTZ R206, R65, R68, R69 ;  /* 0x0000004441ce7223 */ /* 0x000fe40000010045 */
[----:B------:R-:W-:Y:S02]  /*73e0*/  FADD.FTZ R70, R70, R205 ;  /* 0x000000cd46467221 */ /* 0x000fe40000010000 */
[----:B------:R-:W-:Y:S01]  /*73f0*/  FADD.FTZ R71, R71, R204 ;  /* 0x000000cc47477221 */ /* 0x000fe20000010000 */
[----:B------:R-:W-:Y:S05]  /*7400*/  BRA.DIV ~URZ, `(.L_x_4678) ;  /* 0x00008a627f007947 */ /* 0x000fea000b800000 */
[----:B------:R0:W1:Y:S02]  /*7410*/  SHFL.UP PT, R67, R66, 0x1, RZ ;  /* 0x0420000042437989 */ /* 0x00006400000e00ff */
.L_x_4786:
        /* <DEDUP_REMOVED lines=64> */
[----:B------:R0:W1:Y:S04]  /*7820*/  SHFL.UP PT, R210, R70, 0x10, RZ ;  /* 0x0600000046d27989 */ /* 0x00006800000e00ff */
[----:B------:R0:W2:Y:S01]  /*7830*/  SHFL.UP PT, R206, R66, 0x10, RZ ;  /* 0x0600000042ce7989 */ /* 0x0000a200000e00ff */
[----:B------:R-:W-:-:S03]  /*7840*/  MOV R67, R71 ;  /* 0x0000004700437202 */ /* 0x000fc60000000f00 */
[----:B------:R0:W3:Y:S04]  /*7850*/  SHFL.UP PT, R69, R71, 0x10, RZ ;  /* 0x0600000047457989 */ /* 0x0000e800000e00ff */
[----:B------:R0:W4:Y:S02]  /*7860*/  SHFL.UP PT, R208, R205, 0x10, RZ ;  /* 0x06000000cdd07989 */ /* 0x00012400000e00ff */
.L_x_4787:
[----:B------:R-:W-:Y:S01]  /*7870*/  MOV R204, R66 ;  /* 0x0000004200cc7202 */ /* 0x000fe20000000f00 */
[-C--:B-1----:R-:W-:Y:S01]  /*7880*/  FMUL.FTZ R64, R210, R205.reuse ;  /* 0x000000cdd2407220 */ /* 0x082fe20000410000 */
[----:B------:R-:W-:Y:S01]  /*7890*/  ISETP.GE.AND P0, PT, R95, 0x10, PT ;  /* 0x000000105f00780c */ /* 0x000fe20003f06270 */
[-C--:B--2---:R-:W-:Y:S02]  /*78a0*/  FMUL.FTZ R65, R206, R205.reuse ;  /* 0x000000cdce417220 */ /* 0x084fe40000410000 */
[C---:B---3--:R-:W-:Y:S02]  /*78b0*/  FFMA.FTZ R64, R69.reuse, R204, R64 ;  /* 0x000000cc45407223 */ /* 0x048fe40000010040 */
[----:B------:R-:W-:-:S02]  /*78c0*/  FMUL.FTZ R69, R69, R205 ;  /* 0x000000cd45457220 */ /* 0x000fc40000410000 */
[C---:B0---4-:R-:W-:Y:S02]  /*78d0*/  FFMA.FTZ R66, R208.reuse, R204, R65 ;  /* 0x000000ccd0427223 */ /* 0x051fe40000010041 */
[----:B------:R-:W-:Y:S01]  /*78e0*/  FMUL.FTZ R65, R208, R205 ;  /* 0x000000cdd0417220 */ /* 0x000fe20000410000 */
[----:B------:R-:W-:Y:S01]  /*78f0*/  MOV R208, R70 ;  /* 0x0000004600d07202 */ /* 0x000fe20000000f00 */
[----:B------:R-:W-:Y:S01]  /*7900*/  FFMA.FTZ R69, R210, R204, -R69 ;  /* 0x000000ccd2457223 */ /* 0x000fe20000010845 */
        /* <DEDUP_REMOVED lines=9> */
[----:B------:R-:W-:Y:S05]  /*79a0*/  CALL.REL.NOINC `($__internal_115_$__cuda_sm70_shflsync_idx_p) ;  /* 0x0000a29000007944 */ /* 0x000fea0003c00000 */
.L_x_4680:
[----:B------:R-:W-:Y:S05]  /*79b0*/  BRA.CONV ~URZ, `(.L_x_4681) ;  /* 0x000000537f007947 */ /* 0x000fea000b800000 */
[----:B-1----:R-:W-:Y:S01]  /*79c0*/  HFMA2.MMA R66, -RZ, RZ, 0, 1.847743988037109375e-06 ;  /* 0x0000001fff427435 */ /* 0x002fe200000001ff */
[----:B------:R-:W-:Y:S02]  /*79d0*/  MOV R241, R70 ;  /* 0x0000004600f17202 */ /* 0x000fe40000000f00 */
[----:B------:R-:W-:Y:S02]  /*79e0*/  MOV R65, 0xffffffff ;  /* 0xffffffff00417802 */ /* 0x000fe40000000f00 */
[----:B------:R-:W-:Y:S02]  /*79f0*/  MOV R64, 0x7a10 ;  /* 0x00007a1000407802 */ /* 0x000fe40000000f00 */
[----:B0-----:R-:W-:Y:S05]  /*7a00*/  CALL.REL.NOINC `($__internal_115_$__cuda_sm70_shflsync_idx_p) ;  /* 0x0000a23000007944 */ /* 0x001fea0003c00000 */
.L_x_4681:
[----:B------:R-:W-:Y:S05]  /*7a10*/  BRA.CONV ~URZ, `(.L_x_4682) ;  /* 0x000000537f007947 */ /* 0x000fea000b800000 */
[----:B-1----:R-:W-:Y:S01]  /*7a20*/  HFMA2.MMA R66, -RZ, RZ, 0, 1.847743988037109375e-06 ;  /* 0x0000001fff427435 */ /* 0x002fe200000001ff */
[----:B------:R-:W-:Y:S02]  /*7a30*/  MOV R241, R208 ;  /* 0x000000d000f17202 */ /* 0x000fe40000000f00 */
[----:B------:R-:W-:-:S02]  /*7a40*/  MOV R65, 0xffffffff ;  /* 0xffffffff00417802 */ /* 0x000fc40000000f00 */
[----:B------:R-:W-:Y:S02]  /*7a50*/  MOV R64, 0x7a70 ;  /* 0x00007a7000407802 */ /* 0x000fe40000000f00 */
[----:B0-----:R-:W-:Y:S05]  /*7a60*/  CALL.REL.NOINC `($__internal_115_$__cuda_sm70_shflsync_idx_p) ;  /* 0x0000a1d000007944 */ /* 0x001fea0003c00000 */
.L_x_4682:
[----:B------:R-:W-:Y:S05]  /*7a70*/  BRA.CONV ~URZ, `(.L_x_4683) ;  /* 0x000000537f007947 */ /* 0x000fea000b800000 */
[----:B-1----:R-:W-:Y:S01]  /*7a80*/  HFMA2.MMA R66, -RZ, RZ, 0, 1.847743988037109375e-06 ;  /* 0x0000001fff427435 */ /* 0x002fe200000001ff */
[----:B------:R-:W-:Y:S02]  /*7a90*/  MOV R241, R67 ;  /* 0x0000004300f17202 */ /* 0x000fe40000000f00 */
[----:B------:R-:W-:Y:S02]  /*7aa0*/  MOV R65, 0xffffffff ;  /* 0xffffffff00417802 */ /* 0x000fe40000000f00 */
[----:B------:R-:W-:Y:S02]  /*7ab0*/  MOV R64, 0x7ad0 ;  /* 0x00007ad000407802 */ /* 0x000fe40000000f00 */
[----:B0-----:R-:W-:Y:S05]  /*7ac0*/  CALL.REL.NOINC `($__internal_115_$__cuda_sm70_shflsync_idx_p) ;  /* 0x0000a17000007944 */ /* 0x001fea0003c00000 */
.L_x_4683:
[----:B------:R-:W-:Y:S05]  /*7ad0*/  BRA.DIV ~URZ, `(.L_x_4684) ;  /* 0x00008f927f007947 */ /* 0x000fea000b800000 */
[----:B------:R-:W2:Y:S04]  /*7ae0*/  SHFL.IDX PT, R60, R60, RZ, 0x1f ;  /* 0x00001fff3c3c7589 */ /* 0x000ea800000e0000 */
[----:B------:R-:W3:Y:S04]  /*7af0*/  SHFL.IDX PT, R61, R61, RZ, 0x1f ;  /* 0x00001fff3d3d7589 */ /* 0x000ee800000e0000 */
[----:B------:R-:W4:Y:S04]  /*7b00*/  SHFL.IDX PT, R62, R62, RZ, 0x1f ;  /* 0x00001fff3e3e7589 */ /* 0x000f2800000e0000 */
[----:B------:R-:W1:Y:S04]  /*7b10*/  SHFL.IDX PT, R63, R63, RZ, 0x1f ;  /* 0x00001fff3f3f7589 */ /* 0x000e6800000e0000 */
[----:B------:R0:W0:Y:S04]  /*7b20*/  SHFL.UP PT, R68, R204, 0x1, RZ ;  /* 0x04200000cc447989 */ /* 0x00002800000e00ff */
[----:B------:R-:W0:Y:S04]  /*7b30*/  SHFL.UP PT, R70, R70, 0x1, RZ ;  /* 0x0420000046467989 */ /* 0x000e2800000e00ff */
[----:B------:R0:W0:Y:S04]  /*7b40*/  SHFL.UP PT, R71, R208, 0x1, RZ ;  /* 0x04200000d0477989 */ /* 0x00002800000e00ff */
[----:B------:R0:W0:Y:S02]  /*7b50*/  SHFL.UP PT, R69, R67, 0x1, RZ ;  /* 0x0420000043457989 */ /* 0x00002400000e00ff */
.L_x_4788:
        /* <DEDUP_REMOVED lines=23> */
.L_x_4677:
[----:B0-----:R-:W-:Y:S05]  /*7cd0*/  BSYNC B0 ;  /* 0x0000000000007941 */ /* 0x001fea0003800000 */
.L_x_4676:
[----:B------:R-:W-:Y:S01]  /*7ce0*/  LOP3.LUT P0, RZ, R96, 0x1f, RZ, 0xc0, !PT ;  /* 0x0000001f60ff7812 */ /* 0x000fe2000780c0ff */
[C---:B-1----:R-:W-:Y:S01]  /*7cf0*/  FMUL.FTZ R60, R143.reuse, -R110 ;  /* 0x8000006e8f3c7220 */ /* 0x042fe20000410000 */
[----:B------:R-:W-:Y:S01]  /*7d00*/  MOV R62, UR29 ;  /* 0x0000001d003e7c02 */ /* 0x000fe20008000f00 */
[-C--:B------:R-:W-:Y:S01]  /*7d10*/  FMUL.FTZ R64, R144, R196.reuse ;  /* 0x000000c490407220 */ /* 0x080fe20000410000 */
        /* <DEDUP_REMOVED lines=48> */
[----:B------:R-:W-:Y:S02]  /*8020*/  FFMA.FTZ R66, R154, R65, R66 ;  /* 0x000000419a427223 */ /* 0x000fe40000010042 */
[----:B------:R-:W-:-:S02]  /*8030*/  FADD.FTZ R63, -R167, R60 ;  /* 0x0000003ca73f7221 */ /* 0x000fc40000010100 */
[----:B------:R-:W-:Y:S01]  /*8040*/  FFMA.FTZ R67, R154, R64, -R67 ;  /* 0x000000409a437223 */ /* 0x000fe20000010843 */
[----:B------:R-:W0:Y:S01]  /*8050*/  LDS.64 R60, [R96.X16+0x4258] ;  /* 0x00425800603c7984 */ /* 0x000e22000000ca00 */
[----:B------:R-:W-:Y:S02]  /*8060*/  FMUL.FTZ R64, R151, -R62 ;  /* 0x8000003e97407220 */ /* 0x000fe40000410000 */
[----:B------:R-:W-:Y:S02]  /*8070*/  FMUL.FTZ R68, R155, -R66 ;  /* 0x800000429b447220 */ /* 0x000fe40000410000 */
[----:B------:R-:W-:Y:S02]  /*8080*/  FMUL.FTZ R65, R151, -R63 ;  /* 0x8000003f97417220 */ /* 0x000fe40000410000 */
        /* <DEDUP_REMOVED lines=200> */
[----:B0-----:R-:W-:Y:S02]  /*8d10*/  SHF.L.U32 R68, R96, 0x5, RZ ;  /* 0x0000000560447819 */ /* 0x001fe400000006ff */
[----:B------:R-:W-:-:S03]  /*8d20*/  ISETP.NE.AND P0, PT, R198, 0x1f, PT ;  /* 0x0000001fc600780c */ /* 0x000fc60003f05270 */
[----:B------:R-:W-:Y:S04]  /*8d30*/  LDS.128 R64, [R68+0x4660] ;  /* 0x0046600044407984 */ /* 0x000fe80000000c00 */
[----:B------:R-:W0:Y:S02]  /*8d40*/  LDS.128 R68, [R68+0x4670] ;  /* 0x0046700044447984 */ /* 0x000e240000000c00 */
[C---:B0-----:R-:W-:Y:S02]  /*8d50*/  FMUL.FTZ R239, R65.reuse, R69 ;  /* 0x0000004541ef7220 */ /* 0x041fe40000410000 */
[----:B------:R-:W-:Y:S02]  /*8d60*/  FMUL.FTZ R241, R65, R71 ;  /* 0x0000004741f17220 */ /* 0x000fe40000410000 */
[----:B------:R-:W-:-:S02]  /*8d70*/  FFMA.FTZ R239, R64, R68, -R239 ;  /* 0x0000004440ef7223 */ /* 0x000fc400000108ef */
[C---:B------:R-:W-:Y:S02]  /*8d80*/  FMUL.FTZ R68, R65.reuse, R68 ;  /* 0x0000004441447220 */ /* 0x040fe40000410000 */
[-C--:B------:R-:W-:Y:S02]  /*8d90*/  FMUL.FTZ R65, R65, R70.reuse ;  /* 0x0000004641417220 */ /* 0x080fe40000410000 */
[C---:B------:R-:W-:Y:S02]  /*8da0*/  FFMA.FTZ R241, R64.reuse, R70, -R241 ;  /* 0x0000004640f17223 */ /* 0x040fe400000108f1 */
[C---:B------:R-:W-:Y:S01]  /*8db0*/  FFMA.FTZ R70, R64.reuse, R71, R65 ;  /* 0x0000004740467223 */ /* 0x040fe20000010041 */
[----:B------:R-:W-:Y:S01]  /*8dc0*/  MOV R71, R239 ;  /* 0x000000ef00477202 */ /* 0x000fe20000000f00 */
[----:B------:R-:W-:Y:S02]  /*8dd0*/  FFMA.FTZ R69, R64, R69, R68 ;  /* 0x0000004540457223 */ /* 0x000fe40000010044 */
[----:B------:R-:W-:-:S02]  /*8de0*/  FADD.FTZ R70, R67, R70 ;  /* 0x0000004643467221 */ /* 0x000fc40000010000 */
[----:B------:R-:W-:Y:S01]  /*8df0*/  FADD.FTZ R68, R66, R241 ;  /* 0x000000f142447221 */ /* 0x000fe20000010000 */
[----:B------:R-:W-:Y:S02]  /*8e00*/  MOV R240, R69 ;  /* 0x0000004500f07202 */ /* 0x000fe40000000f00 */
[----:B------:R-:W-:Y:S01]  /*8e10*/  MOV R238, R70 ;  /* 0x0000004600ee7202 */ /* 0x000fe20000000f00 */
[----:B------:R-:W-:Y:S05]  /*8e20*/  BRA.DIV ~URZ, `(.L_x_4687) ;  /* 0x00007f827f007947 */ /* 0x000fea000b800000 */
[----:B------:R0:W1:Y:S02]  /*8e30*/  SHFL.DOWN PT, R67, R239, 0x1, 0x1f ;  /* 0x08201f00ef437f89 */ /* 0x00006400000e0000 */
.L_x_4789:
[----:B------:R-:W-:Y:S05]  /*8e40*/  BRA.DIV ~URZ, `(.L_x_4688) ;  /* 0x00007fe27f007947 */ /* 0x000fea000b800000 */
[----:B------:R-:W2:Y:S04]  /*8e50*/  SHFL.DOWN PT, R69, R69, 0x1, 0x1f ;  /* 0x08201f0045457f89 */ /* 0x000ea800000e0000 */
[----:B0-----:R0:W3:Y:S04]  /*8e60*/  SHFL.DOWN PT, R239, R68, 0x1, 0x1f ;  /* 0x08201f0044ef7f89 */ /* 0x0010e800000e0000 */
[----:B------:R0:W4:Y:S02]  /*8e70*/  SHFL.DOWN PT, R66, R70, 0x1, 0x1f ;  /* 0x08201f0046427f89 */ /* 0x00012400000e0000 */
.L_x_4790:
[----:B------:R-:W-:Y:S01]  /*8e80*/  BSSY B1, `(.L_x_4689) ;  /* 0x000000d000017945 */ /* 0x000fe20003800000 */
[----:B------:R-:W-:Y:S05]  /*8e90*/  @!P0 BRA `(.L_x_4690) ;  /* 0x000000b000008947 */ /* 0x000fea0003800000 */
[C---:B----4-:R-:W-:Y:S02]  /*8ea0*/  FMUL.FTZ R64, R240.reuse, R66 ;  /* 0x00000042f0407220 */ /* 0x050fe40000410000 */
[----:B---3--:R-:W-:-:S02]  /*8eb0*/  FMUL.FTZ R65, R240, R239 ;  /* 0x000000eff0417220 */ /* 0x008fc40000410000 */
[C---:B------:R-:W-:Y:S02]  /*8ec0*/  FFMA.FTZ R239, R71.reuse, R239, -R64 ;  /* 0x000000ef47ef7223 */ /* 0x040fe40000010840 */
[C---:B--2---:R-:W-:Y:S02]  /*8ed0*/  FMUL.FTZ R64, R240.reuse, R69 ;  /* 0x00000045f0407220 */ /* 0x044fe40000410000 */
[-C--:B-1----:R-:W-:Y:S02]  /*8ee0*/  FMUL.FTZ R240, R240, R67.reuse ;  /* 0x00000043f0f07220 */ /* 0x082fe40000410000 */
[C---:B------:R-:W-:Y:S02]  /*8ef0*/  FFMA.FTZ R64, R71.reuse, R67, -R64 ;  /* 0x0000004347407223 */ /* 0x040fe40000010840 */
[C---:B------:R-:W-:Y:S02]  /*8f00*/  FFMA.FTZ R65, R71.reuse, R66, R65 ;  /* 0x0000004247417223 */ /* 0x040fe40000010041 */
[----:B------:R-:W-:Y:S01]  /*8f10*/  FFMA.FTZ R240, R71, R69, R240 ;  /* 0x0000004547f07223 */ /* 0x000fe200000100f0 */
[----:B------:R-:W-:Y:S01]  /*8f20*/  MOV R71, R64 ;  /* 0x0000004000477202 */ /* 0x000fe20000000f00 */
[----:B0-----:R-:W-:-:S02]  /*8f30*/  FADD.FTZ R68, R68, R239 ;  /* 0x000000ef44447221 */ /* 0x001fc40000010000 */
[----:B------:R-:W-:Y:S02]  /*8f40*/  FADD.FTZ R238, R238, R65 ;  /* 0x00000041eeee7221 */ /* 0x000fe40000010000 */
.L_x_4690:
[----:B------:R-:W-:Y:S05]  /*8f50*/  BSYNC B1 ;  /* 0x0000000000017941 */ /* 0x000fea0003800000 */
.L_x_4689:
[----:B------:R-:W-:Y:S01]  /*8f60*/  ISETP.GT.U32.AND P0, PT, R198, 0x1d, PT ;  /* 0x0000001dc600780c */ /* 0x000fe20003f04070 */
[----:B------:R-:W-:Y:S05]  /*8f70*/  BRA.DIV ~URZ, `(.L_x_4691) ;  /* 0x000080027f007947 */ /* 0x000fea000b800000 */
[----:B-1----:R1:W0:Y:S04]  /*8f80*/  SHFL.DOWN PT, R67, R71, 0x2, 0x1f ;  /* 0x08401f0047437f89 */ /* 0x00222800000e0000 */
[----:B--2---:R1:W2:Y:S04]  /*8f90*/  SHFL.DOWN PT, R69, R240, 0x2, 0x1f ;  /* 0x08401f00f0457f89 */ /* 0x0042a800000e0000 */
[----:B0-----:R1:W0:Y:S04]  /*8fa0*/  SHFL.DOWN PT, R70, R68, 0x2, 0x1f ;  /* 0x08401f0044467f89 */ /* 0x00122800000e0000 */
[----:B----4-:R1:W4:Y:S02]  /*8fb0*/  SHFL.DOWN PT, R66, R238, 0x2, 0x1f ;  /* 0x08401f00ee427f89 */ /* 0x01032400000e0000 */
.L_x_4791:
[----:B------:R-:W-:Y:S01]  /*8fc0*/  BSSY B1, `(.L_x_4692) ;  /* 0x000000d000017945 */ /* 0x000fe20003800000 */
[----:B------:R-:W-:Y:S05]  /*8fd0*/  @P0 BRA `(.L_x_4693) ;  /* 0x000000b000000947 */ /* 0x000fea0003800000 */
[C---:B----4-:R-:W-:Y:S02]  /*8fe0*/  FMUL.FTZ R64, R240.reuse, R66 ;  /* 0x00000042f0407220 */ /* 0x050fe40000410000 */
[----:B0--3--:R-:W-:-:S02]  /*8ff0*/  FMUL.FTZ R239, R240, R70 ;  /* 0x00000046f0ef7220 */ /* 0x009fc40000410000 */
        /* <DEDUP_REMOVED lines=9> */
.L_x_4693:
[----:B------:R-:W-:Y:S05]  /*9090*/  BSYNC B1 ;  /* 0x0000000000017941 */ /* 0x000fea0003800000 */
.L_x_4692:
[----:B------:R-:W-:Y:S01]  /*90a0*/  ISETP.GT.U32.AND P0, PT, R198, 0x1b, PT ;  /* 0x0000001bc600780c */ /* 0x000fe20003f04070 */
[----:B------:R-:W-:Y:S10]  /*90b0*/  BRA.DIV ~URZ, `(.L_x_4694) ;  /* 0x000080827f007947 */ /* 0x000ff4000b800000 */
[----:B------:R1:W4:Y:S02]  /*90c0*/  SHFL.DOWN PT, R67, R71, 0x4, 0x1f ;  /* 0x08801f0047437f89 */ /* 0x00032400000e0000 */
.L_x_4792:
[----:B------:R-:W-:Y:S05]  /*90d0*/  BRA.DIV ~URZ, `(.L_x_4695) ;  /* 0x000080e27f007947 */ /* 0x000fea000b800000 */
[----:B--2---:R2:W1:Y:S04]  /*90e0*/  SHFL.DOWN PT, R69, R240, 0x4, 0x1f ;  /* 0x08801f00f0457f89 */ /* 0x00446800000e0000 */
[----:B0-----:R2:W0:Y:S04]  /*90f0*/  SHFL.DOWN PT, R70, R68, 0x4, 0x1f ;  /* 0x08801f0044467f89 */ /* 0x00142800000e0000 */
[----:B----4-:R2:W4:Y:S02]  /*9100*/  SHFL.DOWN PT, R66, R238, 0x4, 0x1f ;  /* 0x08801f00ee427f89 */ /* 0x01052400000e0000 */
.L_x_4793:
[----:B------:R-:W-:Y:S01]  /*9110*/  BSSY B1, `(.L_x_4696) ;  /* 0x000000d000017945 */ /* 0x000fe20003800000 */
[----:B------:R-:W-:Y:S05]  /*9120*/  @P0 BRA `(.L_x_4697) ;  /* 0x000000b000000947 */ /* 0x000fea0003800000 */
[C---:B----4-:R-:W-:Y:S02]  /*9130*/  FMUL.FTZ R64, R240.reuse, R66 ;  /* 0x00000042f0407220 */ /* 0x050fe40000410000 */
[----:B0--3--:R-:W-:-:S02]  /*9140*/  FMUL.FTZ R239, R240, R70 ;  /* 0x00000046f0ef7220 */ /* 0x009fc40000410000 */
        /* <DEDUP_REMOVED lines=9> */
.L_x_4697:
[----:B------:R-:W-:Y:S05]  /*91e0*/  BSYNC B1 ;  /* 0x0000000000017941 */ /* 0x000fea0003800000 */
.L_x_4696:
[----:B------:R-:W-:Y:S01]  /*91f0*/  ISETP.GT.U32.AND P0, PT, R198, 0x17, PT ;  /* 0x00000017c600780c */ /* 0x000fe20003f04070 */
[----:B------:R-:W-:Y:S05]  /*9200*/  BRA.DIV ~URZ, `(.L_x_4698) ;  /* 0x000081027f007947 */ /* 0x000fea000b800000 */
[----:B------:R2:W4:Y:S04]  /*9210*/  SHFL.DOWN PT, R67, R71, 0x8, 0x1f ;  /* 0x09001f0047437f89 */ /* 0x00052800000e0000 */
[----:B-1----:R2:W1:Y:S04]  /*9220*/  SHFL.DOWN PT, R69, R240, 0x8, 0x1f ;  /* 0x09001f00f0457f89 */ /* 0x00246800000e0000 */
[----:B0-----:R2:W0:Y:S04]  /*9230*/  SHFL.DOWN PT, R70, R68, 0x8, 0x1f ;  /* 0x09001f0044467f89 */ /* 0x00142800000e0000 */
[----:B----4-:R2:W4:Y:S02]  /*9240*/  SHFL.DOWN PT, R66, R238, 0x8, 0x1f ;  /* 0x09001f00ee427f89 */ /* 0x01052400000e0000 */
.L_x_4794:
        /* <DEDUP_REMOVED lines=13> */
.L_x_4700:
[----:B------:R-:W-:Y:S05]  /*9320*/  BSYNC B1 ;  /* 0x0000000000017941 */ /* 0x000fea0003800000 */
.L_x_4699:
[----:B------:R-:W-:Y:S01]  /*9330*/  ISETP.GT.U32.AND P0, PT, R198, 0xf, PT ;  /* 0x0000000fc600780c */ /* 0x000fe20003f04070 */
[----:B------:R-:W-:Y:S10]  /*9340*/  BRA.DIV ~URZ, `(.L_x_4701) ;  /* 0x000081827f007947 */ /* 0x000ff4000b800000 */
[----:B------:R2:W4:Y:S02]  /*9350*/  SHFL.DOWN PT, R67, R71, 0x10, 0x1f ;  /* 0x0a001f0047437f89 */ /* 0x00052400000e0000 */
.L_x_4795:
[----:B------:R-:W-:Y:S05]  /*9360*/  BRA.DIV ~URZ, `(.L_x_4702) ;  /* 0x000081e27f007947 */ /* 0x000fea000b800000 */
[----:B-1----:R1:W2:Y:S04]  /*9370*/  SHFL.DOWN PT, R69, R240, 0x10, 0x1f ;  /* 0x0a001f00f0457f89 */ /* 0x0022a800000e0000 */
[----:B0-----:R1:W0:Y:S04]  /*9380*/  SHFL.DOWN PT, R70, R68, 0x10, 0x1f ;  /* 0x0a001f0044467f89 */ /* 0x00122800000e0000 */
[----:B----4-:R1:W4:Y:S02]  /*9390*/  SHFL.DOWN PT, R66, R238, 0x10, 0x1f ;  /* 0x0a001f00ee427f89 */ /* 0x01032400000e0000 */
.L_x_4796:
        /* <DEDUP_REMOVED lines=13> */
.L_x_4704:
[----:B------:R-:W-:Y:S05]  /*9470*/  BSYNC B1 ;  /* 0x0000000000017941 */ /* 0x000fea0003800000 */
.L_x_4703:
[----:B------:R-:W-:Y:S05]  /*9480*/  BRA.DIV ~URZ, `(.L_x_4705) ;  /* 0x000082127f007947 */ /* 0x000fea000b800000 */
[----:B------:R-:W5:Y:S04]  /*9490*/  SHFL.IDX PT, R64, R240, RZ, 0x1f ;  /* 0x00001ffff0407589 */ /* 0x000f6800000e0000 */
[----:B0-----:R-:W0:Y:S04]  /*94a0*/  SHFL.IDX PT, R70, R71, RZ, 0x1f ;  /* 0x00001fff47467589 */ /* 0x001e2800000e0000 */
[----:B--2---:R-:W2:Y:S04]  /*94b0*/  SHFL.IDX PT, R69, R68, RZ, 0x1f ;  /* 0x00001fff44457589 */ /* 0x004ea800000e0000 */
[----:B------:R-:W1:Y:S04]  /*94c0*/  SHFL.IDX PT, R67, R238, RZ, 0x1f ;  /* 0x00001fffee437589 */ /* 0x000e6800000e0000 */
[----:B---3--:R-:W3:Y:S04]  /*94d0*/  SHFL.IDX PT, R239, R62, RZ, 0x1f ;  /* 0x00001fff3eef7589 */ /* 0x008ee800000e0000 */
[----:B------:R-:W4:Y:S04]  /*94e0*/  SHFL.IDX PT, R241, R63, RZ, 0x1f ;  /* 0x00001fff3ff17589 */ /* 0x000f2800000e0000 */
[----:B------:R-:W1:Y:S01]  /*94f0*/  SHFL.DOWN PT, R71, R71, 0x1, 0x1f ;  /* 0x08201f0047477f89 */ /* 0x000e6200000e0000 */
[----:B-----5:R-:W-:-:S02]  /*9500*/  FMUL.FTZ R65, R63, R64 ;  /* 0x000000403f417220 */ /* 0x020fc40000410000 */
[----:B------:R-:W-:Y:S01]  /*9510*/  FMUL.FTZ R243, R62, R64 ;  /* 0x000000403ef37220 */ /* 0x000fe20000410000 */
[----:B-1----:R-:W1:Y:S01]  /*9520*/  SHFL.DOWN PT, R240, R240, 0x1, 0x1f ;  /* 0x08201f00f0f07f89 */ /* 0x002e6200000e0000 */
[C---:B0-----:R-:W-:Y:S02]  /*9530*/  FMUL.FTZ R245, R60.reuse, R70 ;  /* 0x000000463cf57220 */ /* 0x041fe40000410000 */
[----:B------:R-:W-:Y:S01]  /*9540*/  FMUL.FTZ R244, R60, R64 ;  /* 0x000000403cf47220 */ /* 0x000fe20000410000 */
[----:B------:R-:W0:Y:S01]  /*9550*/  SHFL.DOWN PT, R68, R68, 0x1, 0x1f ;  /* 0x08201f0044447f89 */ /* 0x000e2200000e0000 */
[-C--:B------:R-:W-:Y:S02]  /*9560*/  FFMA.FTZ R242, R62, R70.reuse, -R65 ;  /* 0x000000463ef27223 */ /* 0x080fe40000010841 */
[----:B------:R-:W-:Y:S01]  /*9570*/  FFMA.FTZ R243, R63, R70, R243 ;  /* 0x000000463ff37223 */ /* 0x000fe200000100f3 */
[----:B------:R-:W0:Y:S04]  /*9580*/  SHFL.DOWN PT, R238, R238, 0x1, 0x1f ;  /* 0x08201f00eeee7f89 */ /* 0x000e2800000e0000 */
[----:B------:R-:W0:Y:S04]  /*9590*/  SHFL.IDX PT, R246, R61, RZ, 0x1f ;  /* 0x00001fff3df67589 */ /* 0x000e2800000e0000 */
[----:B------:R5:W0:Y:S02]  /*95a0*/  SHFL.IDX PT, R247, R60, RZ, 0x1f ;  /* 0x00001fff3cf77589 */ /* 0x000a2400000e0000 */
[----:B-----5:R-:W-:-:S02]  /*95b0*/  FMUL.FTZ R60, R61, R64 ;  /* 0x000000403d3c7220 */ /* 0x020fc40000410000 */
.L_x_4797:
[----:B-1234-:R-:W-:Y:S01]  /*95c0*/  ISETP.NE.AND P0, PT, R96, 0x1f, PT ;  /* 0x0000001f6000780c */ /* 0x01efe20003f05270 */
        /* <DEDUP_REMOVED lines=20> */
.L_x_4707:
[----:B------:R-:W-:Y:S05]  /*9710*/  BSYNC B1 ;  /* 0x0000000000017941 */ /* 0x000fea0003800000 */
.L_x_4706:
[----:B------:R-:W-:-:S05]  /*9720*/  SHF.L.U32 R241, R96, 0x5, RZ ;  /* 0x0000000560f17819 */ /* 0x000fca00000006ff */
[----:B------:R-:W0:Y:S04]  /*9730*/  LDS.128 R68, [R241+0x4670] ;  /* 0x00467000f1447984 */ /* 0x000e280000000c00 */
[----:B------:R1:W-:Y:S01]  /*9740*/  STS.128 [R241+0x4670], R64 ;  /* 0x00467040f1007388 */ /* 0x0003e20000000c00 */
[CC--:B0-----:R-:W-:Y:S02]  /*9750*/  FMUL.FTZ R239, R69.reuse, R67.reuse ;  /* 0x0000004345ef7220 */ /* 0x0c1fe40000410000 */
[-C--:B------:R-:W-:Y:S02]  /*9760*/  FMUL.FTZ R238, R69, R66.reuse ;  /* 0x0000004245ee7220 */ /* 0x080fe40000410000 */
[C---:B------:R-:W-:Y:S02]  /*9770*/  FFMA.FTZ R239, R68.reuse, R66, -R239 ;  /* 0x0000004244ef7223 */ /* 0x040fe400000108ef */
[----:B------:R-:W-:-:S02]  /*9780*/  FFMA.FTZ R240, R68, R67, R238 ;  /* 0x0000004344f07223 */ /* 0x000fc400000100ee */
[----:B------:R-:W-:Y:S02]  /*9790*/  FADD.FTZ R70, R70, R239 ;  /* 0x000000ef46467221 */ /* 0x000fe40000010000 */
[CC--:B------:R-:W-:Y:S02]  /*97a0*/  FMUL.FTZ R238, R69.reuse, R64.reuse ;  /* 0x0000004045ee7220 */ /* 0x0c0fe40000410000 */
[-C--:B------:R-:W-:Y:S02]  /*97b0*/  FMUL.FTZ R239, R69, R65.reuse ;  /* 0x0000004145ef7220 */ /* 0x080fe40000410000 */
[C---:B------:R-:W-:Y:S02]  /*97c0*/  FFMA.FTZ R69, R68.reuse, R65, R238 ;  /* 0x0000004144457223 */ /* 0x040fe400000100ee */
[----:B------:R-:W-:Y:S02]  /*97d0*/  FFMA.FTZ R68, R68, R64, -R239 ;  /* 0x0000004044447223 */ /* 0x000fe400000108ef */
[----:B------:R-:W-:-:S05]  /*97e0*/  FADD.FTZ R71, R71, R240 ;  /* 0x000000f047477221 */ /* 0x000fca0000010000 */
[----:B------:R1:W-:Y:S02]  /*97f0*/  STS.128 [R241+0x4660], R68 ;  /* 0x00466044f1007388 */ /* 0x0003e40000000c00 */
.L_x_4686:
[----:B0-----:R-:W-:Y:S05]  /*9800*/  BSYNC B0 ;  /* 0x0000000000007941 */ /* 0x001fea0003800000 */
.L_x_4685:
[----:B-1----:R-:W-:Y:S01]  /*9810*/  FMUL.FTZ R64, R143, R229 ;  /* 0x000000e58f407220 */ /* 0x002fe20000410000 */
[----:B------:R-:W-:Y:S01]  /*9820*/  WARPSYNC 0xffffffff ;  /* 0xffffffff00007948 */ /* 0x000fe20003800000 */
[----:B------:R-:W-:Y:S02]  /*9830*/  ISETP.NE.AND P0, PT, R96, RZ, PT ;  /* 0x000000ff6000720c */ /* 0x000fe40003f05270 */
[----:B------:R-:W-:-:S04]  /*9840*/  FFMA.FTZ R64, R144, R225, R64 ;  /* 0x000000e190407223 */ /* 0x000fc80000010040 */
[----:B------:R-:W-:Y:S02]  /*9850*/  FADD.FTZ R66, RZ, R64 ;  /* 0x00000040ff427221 */ /* 0x000fe40000010000 */
[----:B------:R-:W-:Y:S01]  /*9860*/  BAR.SYNC.DEFER_BLOCKING 0x0 ;  /* 0x0000000000007b1d */ /* 0x000fe20000010000 */
[----:B------:R-:W-:Y:S02]  /*9870*/  FMUL.FTZ R69, R139, R127 ;  /* 0x0000007f8b457220 */ /* 0x000fe40000410000 */
[C---:B------:R-:W-:Y:S02]  /*9880*/  FMUL.FTZ R71, R135.reuse, R203 ;  /* 0x000000cb87477220 */ /* 0x040fe40000410000 */
[----:B------:R-:W-:Y:S01]  /*9890*/  FMUL.FTZ R135, R135, R220 ;  /* 0x000000dc87877220 */ /* 0x000fe20000410000 */
[----:B------:R-:W-:Y:S01]  /*98a0*/  BSSY B0, `(.L_x_4708) ;  /* 0x0000214000007945 */ /* 0x000fe20003800000 */
[----:B------:R-:W-:Y:S02]  /*98b0*/  FFMA.FTZ R68, R140, R222, -R69 ;  /* 0x000000de8c447223 */ /* 0x000fe40000010845 */
[----:B------:R-:W-:Y:S02]  /*98c0*/  FMUL.FTZ R69, R137, R202 ;  /* 0x000000ca89457220 */ /* 0x000fe40000410000 */
[----:B------:R-:W-:-:S02]  /*98d0*/  FFMA.FTZ R70, R136, R220, -R71 ;  /* 0x000000dc88467223 */ /* 0x000fc40000010847 */
[----:B------:R-:W-:Y:S02]  /*98e0*/  FMUL.FTZ R137, R137, R221 ;  /* 0x000000dd89897220 */ /* 0x000fe40000410000 */
[----:B------:R-:W-:Y:S02]  /*98f0*/  FFMA.FTZ R136, R136, R203, R135 ;  /* 0x000000cb88887223 */ /* 0x000fe40000010087 */
[----:B------:R-:W-:Y:S02]  /*9900*/  FADD.FTZ R135, R76, R76 ;  /* 0x0000004c4c877221 */ /* 0x000fe40000010000 */
[----:B------:R-:W-:Y:S02]  /*9910*/  FMUL.FTZ R71, R133, R204 ;  /* 0x000000cc85477220 */ /* 0x000fe40000410000 */
[C---:B------:R-:W-:Y:S02]  /*9920*/  FMUL.FTZ R238, R126.reuse, UR21 ;  /* 0x000000157eee7c20 */ /* 0x040fe40008410000 */
[----:B------:R-:W-:Y:S01]  /*9930*/  FMUL.FTZ R240, R126, UR20 ;  /* 0x000000147ef07c20 */ /* 0x000fe20008410000 */
[----:B------:R-:W0:Y:S01]  /*9940*/  LDS.64 R64, [R96.X16+0x4668] ;  /* 0x0046680060407984 */ /* 0x000e22000000ca00 */
[----:B------:R-:W-:-:S02]  /*9950*/  FFMA.FTZ R69, R138, R221, -R69 ;  /* 0x000000dd8a457223 */ /* 0x000fc40000010845 */
[-C--:B------:R-:W-:Y:S02]  /*9960*/  FMUL.FTZ R133, R133, R219.reuse ;  /* 0x000000db85857220 */ /* 0x080fe40000410000 */
[----:B------:R-:W-:Y:S02]  /*9970*/  FFMA.FTZ R138, R138, R202, R137 ;  /* 0x000000ca8a8a7223 */ /* 0x000fe40000010089 */
[----:B------:R-:W-:Y:S02]  /*9980*/  FADD.FTZ R137, R75, R75 ;  /* 0x0000004b4b897221 */ /* 0x000fe40000010000 */
[C---:B------:R-:W-:Y:S02]  /*9990*/  FFMA.FTZ R71, R134.reuse, R219, -R71 ;  /* 0x000000db86477223 */ /* 0x040fe40000010847 */
[----:B------:R-:W-:Y:S02]  /*99a0*/  FFMA.FTZ R238, R223, UR20, -R238 ;  /* 0x00000014dfee7c23 */ /* 0x000fe400080108ee */
[----:B------:R-:W-:-:S02]  /*99b0*/  FFMA.FTZ R134, R134, R204, R133 ;  /* 0x000000cc86867223 */ /* 0x000fc40000010085 */
[----:B------:R-:W-:Y:S02]  /*99c0*/  FMUL.FTZ R139, R139, R222 ;  /* 0x000000de8b8b7220 */ /* 0x000fe40000410000 */
[----:B------:R-:W-:Y:S02]  /*99d0*/  FADD.FTZ R239, R59, R59 ;  /* 0x0000003b3bef7221 */ /* 0x000fe40000010000 */
[----:B------:R-:W-:Y:S02]  /*99e0*/  FFMA.FTZ R140, R140, R127, R139 ;  /* 0x0000007f8c8c7223 */ /* 0x000fe4000001008b */
[----:B------:R-:W-:Y:S02]  /*99f0*/  FMUL.FTZ R139, R203, UR20 ;  /* 0x00000014cb8b7c20 */ /* 0x000fe40008410000 */
[-C--:B0-----:R-:W-:Y:S02]  /*9a00*/  FMUL.FTZ R67, R65, -R111.reuse ;  /* 0x8000006f41437220 */ /* 0x081fe40000410000 */
[----:B------:R-:W-:-:S02]  /*9a10*/  FMUL.FTZ R111, R64, -R111 ;  /* 0x8000006f406f7220 */ /* 0x000fc40000410000 */
[-C--:B------:R-:W-:Y:S02]  /*9a20*/  FFMA.FTZ R64, R64, R110.reuse, -R67 ;  /* 0x0000006e40407223 */ /* 0x080fe40000010843 */
[----:B------:R-:W-:Y:S02]  /*9a30*/  FFMA.FTZ R65, R65, R110, R111 ;  /* 0x0000006e41417223 */ /* 0x000fe4000001006f */
[C---:B------:R-:W-:Y:S02]  /*9a40*/  FMUL.FTZ R111, R131.reuse, R205 ;  /* 0x000000cd836f7220 */ /* 0x040fe40000410000 */
[-C--:B------:R-:W-:Y:S02]  /*9a50*/  FMUL.FTZ R131, R131, R218.reuse ;  /* 0x000000da83837220 */ /* 0x080fe40000410000 */
[----:B------:R-:W-:Y:S02]  /*9a60*/  FFMA.FTZ R110, R132, R218, -R111 ;  /* 0x000000da846e7223 */ /* 0x000fe4000001086f */
[----:B------:R-:W-:-:S02]  /*9a70*/  FMUL.FTZ R111, R129, R206 ;  /* 0x000000ce816f7220 */ /* 0x000fc40000410000 */
[-C--:B------:R-:W-:Y:S02]  /*9a80*/  FMUL.FTZ R129, R129, R217.reuse ;  /* 0x000000d981817220 */ /* 0x080fe40000410000 */
[C---:B------:R-:W-:Y:S02]  /*9a90*/  FFMA.FTZ R111, R130.reuse, R217, -R111 ;  /* 0x000000d9826f7223 */ /* 0x040fe4000001086f */
[----:B------:R-:W-:Y:S02]  /*9aa0*/  FFMA.FTZ R130, R130, R206, R129 ;  /* 0x000000ce82827223 */ /* 0x000fe40000010081 */
        /* <DEDUP_REMOVED lines=17> */
[C---:B------:R-:W-:Y:S02]  /*9bc0*/  FMUL.FTZ R129, R117.reuse, R212 ;  /* 0x000000d475817220 */ /* 0x040fe40000410000 */
[-C--:B------:R-:W-:Y:S02]  /*9bd0*/  FMUL.FTZ R131, R117, R226.reuse ;  /* 0x000000e275837220 */ /* 0x080fe40000410000 */
[C---:B------:R-:W-:Y:S02]  /*9be0*/  FFMA.FTZ R117, R118.reuse, R226, -R129 ;  /* 0x000000e276757223 */ /* 0x040fe40000010881 */
[----:B------:R-:W-:-:S02]  /*9bf0*/  FFMA.FTZ R118, R118, R212, R131 ;  /* 0x000000d476767223 */ /* 0x000fc40000010083 */
[C---:B------:R-:W-:Y:S02]  /*9c00*/  FMUL.FTZ R129, R115.reuse, R211 ;  /* 0x000000d373817220 */ /* 0x040fe40000410000 */
        /* <DEDUP_REMOVED lines=9> */
[----:B------:R-:W-:Y:S02]  /*9ca0*/  FMUL.FTZ R67, R141, R126 ;  /* 0x0000007e8d437220 */ /* 0x000fe40000410000 */
[----:B------:R-:W-:-:S02]  /*9cb0*/  FFMA.FTZ R109, R112, R229, -R129 ;  /* 0x000000e5706d7223 */ /* 0x000fc40000010881 */
[----:B------:R-:W-:Y:S02]  /*9cc0*/  FFMA.FTZ R112, R112, R225, R131 ;  /* 0x000000e170707223 */ /* 0x000fe40000010083 */
[----:B------:R-:W-:Y:S02]  /*9cd0*/  FMUL.FTZ R129, R105, R66 ;  /* 0x0000004269817220 */ /* 0x000fe40000410000 */
[-C--:B------:R-:W-:Y:S02]  /*9ce0*/  FMUL.FTZ R141, R141, R223.reuse ;  /* 0x000000df8d8d7220 */ /* 0x080fe40000410000 */
[-C--:B------:R-:W-:Y:S02]  /*9cf0*/  FMUL.FTZ R131, R105, R230.reuse ;  /* 0x000000e669837220 */ /* 0x080fe40000410000 */
[----:B------:R-:W-:Y:S02]  /*9d00*/  FFMA.FTZ R67, R142, R223, -R67 ;  /* 0x000000df8e437223 */ /* 0x000fe40000010843 */
[----:B------:R-:W-:-:S02]  /*9d10*/  FFMA.FTZ R105, R108, R230, -R129 ;  /* 0x000000e66c697223 */ /* 0x000fc40000010881 */
[----:B------:R-:W-:Y:S02]  /*9d20*/  FFMA.FTZ R142, R142, R126, R141 ;  /* 0x0000007e8e8e7223 */ /* 0x000fe4000001008d */
[----:B------:R-:W-:Y:S02]  /*9d30*/  FFMA.FTZ R108, R108, R66, R131 ;  /* 0x000000426c6c7223 */ /* 0x000fe40000010083 */
[----:B------:R-:W-:Y:S02]  /*9d40*/  FFMA.FTZ R131, R135, R67, RZ ;  /* 0x0000004387837223 */ /* 0x000fe400000100ff */
[----:B------:R-:W-:Y:S02]  /*9d50*/  FFMA.FTZ R129, R223, UR21, R240 ;  /* 0x00000015df817c23 */ /* 0x000fe400080100f0 */
[----:B------:R-:W-:Y:S02]  /*9d60*/  FFMA.FTZ R133, -R135, R142, RZ ;  /* 0x0000008e87857223 */ /* 0x000fe400000101ff */
[----:B------:R-:W-:-:S02]  /*9d70*/  FFMA.FTZ R142, R137, R68, R131 ;  /* 0x00000044898e7223 */ /* 0x000fc40000010083 */
[C---:B------:R-:W-:Y:S02]  /*9d80*/  FMUL.FTZ R67, R135.reuse, R238 ;  /* 0x000000ee87437220 */ /* 0x040fe40000410000 */
[----:B------:R-:W-:Y:S02]  /*9d90*/  FFMA.FTZ R129, -R135, R129, -RZ ;  /* 0x0000008187817223 */ /* 0x000fe400000109ff */
[C---:B------:R-:W-:Y:S02]  /*9da0*/  FMUL.FTZ R131, R127.reuse, UR21 ;  /* 0x000000157f837c20 */ /* 0x040fe40008410000 */
[----:B------:R-:W-:Y:S02]  /*9db0*/  FMUL.FTZ R135, R127, UR20 ;  /* 0x000000147f877c20 */ /* 0x000fe40008410000 */
[C---:B------:R-:W-:Y:S02]  /*9dc0*/  FFMA.FTZ R68, R222.reuse, UR20, -R131 ;  /* 0x00000014de447c23 */ /* 0x040fe40008010883 */
[----:B------:R-:W-:-:S02]  /*9dd0*/  FFMA.FTZ R131, R222, UR21, R135 ;  /* 0x00000015de837c23 */ /* 0x000fc40008010087 */
[C---:B------:R-:W-:Y:S02]  /*9de0*/  FFMA.FTZ R133, -R137.reuse, R140, R133 ;  /* 0x0000008c89857223 */ /* 0x040fe40000010185 */
[----:B------:R-:W-:Y:S02]  /*9df0*/  FADD.FTZ R238, R74, R74 ;  /* 0x0000004a4aee7221 */ /* 0x000fe40000010000 */
[----:B------:R-:W-:Y:S02]  /*9e00*/  FMUL.FTZ R140, R202, UR20 ;  /* 0x00000014ca8c7c20 */ /* 0x000fe40008410000 */
[C---:B------:R-:W-:Y:S02]  /*9e10*/  FMUL.FTZ R68, R137.reuse, R68 ;  /* 0x0000004489447220 */ /* 0x040fe40000410000 */
[----:B------:R-:W-:Y:S02]  /*9e20*/  FFMA.FTZ R131, -R137, R131, -RZ ;  /* 0x0000008389837223 */ /* 0x000fe400000109ff */
[----:B------:R-:W-:-:S02]  /*9e30*/  FFMA.FTZ R137, -R238, R138, R133 ;  /* 0x0000008aee897223 */ /* 0x000fc40000010185 */
[----:B------:R-:W-:Y:S02]  /*9e40*/  FMUL.FTZ R138, R202, UR21 ;  /* 0x00000015ca8a7c20 */ /* 0x000fe40008410000 */
[----:B------:R-:W-:Y:S02]  /*9e50*/  FFMA.FTZ R133, R221, UR21, R140 ;  /* 0x00000015dd857c23 */ /* 0x000fe4000801008c */
[----:B------:R-:W-:Y:S02]  /*9e60*/  FFMA.FTZ R135, R238, R69, R142 ;  /* 0x00000045ee877223 */ /* 0x000fe4000001008e */
[----:B------:R-:W-:Y:S02]  /*9e70*/  FADD.FTZ R140, R73, R73 ;  /* 0x00000049498c7221 */ /* 0x000fe40000010000 */
[----:B------:R-:W-:Y:S02]  /*9e80*/  FFMA.FTZ R69, R221, UR20, -R138 ;  /* 0x00000014dd457c23 */ /* 0x000fe4000801088a */
[----:B------:R-:W-:-:S02]  /*9e90*/  FFMA.FTZ R138, R140, R70, R135 ;  /* 0x000000468c8a7223 */ /* 0x000fc40000010087 */
[----:B------:R-:W-:Y:S02]  /*9ea0*/  FMUL.FTZ R135, R203, UR21 ;  /* 0x00000015cb877c20 */ /* 0x000fe40008410000 */
[----:B------:R-:W-:Y:S02]  /*9eb0*/  FFMA.FTZ R137, -R140, R136, R137 ;  /* 0x000000888c897223 */ /* 0x000fe40000010189 */
        /* <DEDUP_REMOVED lines=8> */
[----:B------:R-:W-:Y:S02]  /*9f40*/  FFMA.FTZ R110, R239, R110, R139 ;  /* 0x0000006eef6e7223 */ /* 0x000fe4000001008b */
[----:B------:R-:W-:-:S02]  /*9f50*/  FMUL.FTZ R139, R205, UR21 ;  /* 0x00000015cd8b7c20 */ /* 0x000fc40008410000 */
[----:B------:R-:W-:Y:S02]  /*9f60*/  FFMA.FTZ R137, -R239, R132, R137 ;  /* 0x00000084ef897223 */ /* 0x000fe40000010189 */
[----:B------:R-:W-:Y:S02]  /*9f70*/  FFMA.FTZ R132, R218, UR20, -R139 ;  /* 0x00000014da847c23 */ /* 0x000fe4000801088b */
[----:B------:R-:W-:Y:S02]  /*9f80*/  FADD.FTZ R139, R58, R58 ;  /* 0x0000003a3a8b7221 */ /* 0x000fe40000010000 */
[C---:B------:R-:W-:Y:S02]  /*9f90*/  FMUL.FTZ R138, R206.reuse, UR20 ;  /* 0x00000014ce8a7c20 */ /* 0x040fe40008410000 */
[----:B------:R-:W-:Y:S02]  /*9fa0*/  FFMA.FTZ R137, -R139, R130, R137 ;  /* 0x000000828b897223 */ /* 0x000fe40000010189 */
[----:B------:R-:W-:-:S02]  /*9fb0*/  FMUL.FTZ R130, R206, UR21 ;  /* 0x00000015ce827c20 */ /* 0x000fc40008410000 */
[----:B------:R-:W-:Y:S02]  /*9fc0*/  FADD.FTZ R64, R195, R64 ;  /* 0x00000040c3407221 */ /* 0x000fe40000010000 */
[----:B------:R-:W-:Y:S02]  /*9fd0*/  FFMA.FTZ R110, R139, R111, R110 ;  /* 0x0000006f8b6e7223 */ /* 0x000fe4000001006e */
[C---:B------:R-:W-:Y:S02]  /*9fe0*/  FFMA.FTZ R111, R217.reuse, UR20, -R130 ;  /* 0x00000014d96f7c23 */ /* 0x040fe40008010882 */
[----:B------:R-:W-:Y:S02]  /*9ff0*/  FFMA.FTZ R130, R217, UR21, R138 ;  /* 0x00000015d9827c23 */ /* 0x000fe4000801008a */
[----:B------:R-:W-:Y:S02]  /*a000*/  FMUL.FTZ R65, R143, -R196 ;  /* 0x800000c48f417220 */ /* 0x000fe40000410000 */
[----:B------:R-:W-:-:S02]  /*a010*/  FADD.FTZ R138, R57, R57 ;  /* 0x00000039398a7221 */ /* 0x000fc40000010000 */
[----:B------:R-:W-:Y:S02]  /*a020*/  FMUL.FTZ R143, R143, -R64 ;  /* 0x800000408f8f7220 */ /* 0x000fe40000410000 */
[----:B------:R-:W-:Y:S02]  /*a030*/  FFMA.FTZ R137, -R138, R128, R137 ;  /* 0x000000808a897223 */ /* 0x000fe40000010189 */
[----:B------:R-:W-:Y:S02]  /*a040*/  FFMA.FTZ R143, R144, R196, R143 ;  /* 0x000000c4908f7223 */ /* 0x000fe4000001008f */
[----:B------:R-:W-:Y:S02]  /*a050*/  FFMA.FTZ R110, R138, R125, R110 ;  /* 0x0000007d8a6e7223 */ /* 0x000fe4000001006e */
[----:B------:R-:W-:Y:S02]  /*a060*/  FFMA.FTZ R128, R144, R64, -R65 ;  /* 0x0000004090807223 */ /* 0x000fe40000010841 */
[----:B------:R-:W-:-:S02]  /*a070*/  FMUL.FTZ R111, R139, R111 ;  /* 0x0000006f8b6f7220 */ /* 0x000fc40000410000 */
[----:B------:R-:W-:Y:S02]  /*a080*/  FFMA.FTZ R130, -R139, R130, -RZ ;  /* 0x000000828b827223 */ /* 0x000fe400000109ff */
[C---:B------:R-:W-:Y:S02]  /*a090*/  FMUL.FTZ R65, R207.reuse, UR21 ;  /* 0x00000015cf417c20 */ /* 0x040fe40008410000 */
[----:B------:R-:W-:Y:S02]  /*a0a0*/  FMUL.FTZ R125, R207, UR20 ;  /* 0x00000014cf7d7c20 */ /* 0x000fe40008410000 */
[----:B------:R-:W-:Y:S02]  /*a0b0*/  FADD.FTZ R139, R56, R56 ;  /* 0x00000038388b7221 */ /* 0x000fe40000010000 */
[----:B------:R-:W-:Y:S02]  /*a0c0*/  FADD.FTZ R194, -R194, R143 ;  /* 0x0000008fc2c27221 */ /* 0x000fe40000010100 */
[----:B------:R-:W-:-:S02]  /*a0d0*/  FADD.FTZ R193, R193, R128 ;  /* 0x00000080c1c17221 */ /* 0x000fc40000010000 */
[C---:B------:R-:W-:Y:S02]  /*a0e0*/  FFMA.FTZ R65, R216.reuse, UR20, -R65 ;  /* 0x00000014d8417c23 */ /* 0x040fe40008010841 */
[----:B------:R-:W-:Y:S02]  /*a0f0*/  FFMA.FTZ R125, R216, UR21, R125 ;  /* 0x00000015d87d7c23 */ /* 0x000fe4000801007d */
[----:B------:R-:W-:Y:S02]  /*a100*/  FFMA.FTZ R128, R139, R123, R110 ;  /* 0x0000007b8b807223 */ /* 0x000fe4000001006e */
[----:B------:R-:W-:Y:S02]  /*a110*/  FMUL.FTZ R110, R145, -R194 ;  /* 0x800000c2916e7220 */ /* 0x000fe40000410000 */
[----:B------:R-:W-:Y:S02]  /*a120*/  FFMA.FTZ R137, -R139, R124, R137 ;  /* 0x0000007c8b897223 */ /* 0x000fe40000010189 */
[----:B------:R-:W-:-:S02]  /*a130*/  FMUL.FTZ R145, R145, -R193 ;  /* 0x800000c191917220 */ /* 0x000fc40000410000 */
[----:B------:R-:W-:Y:S02]  /*a140*/  FMUL.FTZ R134, R204, UR21 ;  /* 0x00000015cc867c20 */ /* 0x000fe40008410000 */
[C---:B------:R-:W-:Y:S02]  /*a150*/  FMUL.FTZ R65, R138.reuse, R65 ;  /* 0x000000418a417220 */ /* 0x040fe40000410000 */
[----:B------:R-:W-:Y:S02]  /*a160*/  FFMA.FTZ R125, -R138, R125, -RZ ;  /* 0x0000007d8a7d7223 */ /* 0x000fe400000109ff */
[----:B------:R-:W-:Y:S02]  /*a170*/  FMUL.FTZ R124, R208, UR21 ;  /* 0x00000015d07c7c20 */ /* 0x000fe40008410000 */
[----:B------:R-:W-:Y:S02]  /*a180*/  FMUL.FTZ R136, R204, UR20 ;  /* 0x00000014cc887c20 */ /* 0x000fe40008410000 */
[----:B------:R-:W-:-:S02]  /*a190*/  FMUL.FTZ R138, R208, UR20 ;  /* 0x00000014d08a7c20 */ /* 0x000fc40008410000 */
[C---:B------:R-:W-:Y:S02]  /*a1a0*/  FFMA.FTZ R145, R146.reuse, R194, R145 ;  /* 0x000000c292917223 */ /* 0x040fe40000010091 */
[----:B------:R-:W-:Y:S02]  /*a1b0*/  FFMA.FTZ R71, R219, UR20, -R134 ;  /* 0x00000014db477c23 */ /* 0x000fe40008010886 */
[----:B------:R-:W-:Y:S02]  /*a1c0*/  FFMA.FTZ R123, R215, UR20, -R124 ;  /* 0x00000014d77b7c23 */ /* 0x000fe4000801087c */
[----:B------:R-:W-:Y:S02]  /*a1d0*/  FFMA.FTZ R134, R219, UR21, R136 ;  /* 0x00000015db867c23 */ /* 0x000fe40008010088 */
[----:B------:R-:W-:Y:S02]  /*a1e0*/  FFMA.FTZ R124, R215, UR21, R138 ;  /* 0x00000015d77c7c23 */ /* 0x000fe4000801008a */
[----:B------:R-:W-:-:S02]  /*a1f0*/  FFMA.FTZ R110, R146, R193, -R110 ;  /* 0x000000c1926e7223 */ /* 0x000fc4000001086e */
[----:B------:R-:W-:Y:S02]  /*a200*/  FADD.FTZ R138, R55, R55 ;  /* 0x00000037378a7221 */ /* 0x000fe40000010000 */
[----:B------:R-:W-:Y:S02]  /*a210*/  FADD.FTZ R192, -R192, R145 ;  /* 0x00000091c0c07221 */ /* 0x000fe40000010100 */
[C---:B------:R-:W-:Y:S02]  /*a220*/  FMUL.FTZ R71, R140.reuse, R71 ;  /* 0x000000478c477220 */ /* 0x040fe40000410000 */
[----:B------:R-:W-:Y:S02]  /*a230*/  FFMA.FTZ R134, -R140, R134, -RZ ;  /* 0x000000868c867223 */ /* 0x000fe400000109ff */
[----:B------:R-:W-:Y:S02]  /*a240*/  FADD.FTZ R110, R191, R110 ;  /* 0x0000006ebf6e7221 */ /* 0x000fe40000010000 */
[----:B------:R-:W-:-:S02]  /*a250*/  FFMA.FTZ R140, R138, R121, R128 ;  /* 0x000000798a8c7223 */ /* 0x000fc40000010080 */
[C---:B------:R-:W-:Y:S02]  /*a260*/  FMUL.FTZ R121, R147.reuse, -R192 ;  /* 0x800000c093797220 */ /* 0x040fe40000410000 */
[----:B------:R-:W-:Y:S02]  /*a270*/  FFMA.FTZ R143, -R138, R122, R137 ;  /* 0x0000007a8a8f7223 */ /* 0x000fe40000010189 */
[-C--:B------:R-:W-:Y:S02]  /*a280*/  FMUL.FTZ R147, R147, -R110.reuse ;  /* 0x8000006e93937220 */ /* 0x080fe40000410000 */
[C---:B------:R-:W-:Y:S02]  /*a290*/  FFMA.FTZ R137, R148.reuse, R110, -R121 ;  /* 0x0000006e94897223 */ /* 0x040fe40000010879 */
[----:B------:R-:W-:Y:S02]  /*a2a0*/  FFMA.FTZ R122, R148, R192, R147 ;  /* 0x000000c0947a7223 */ /* 0x000fe40000010093 */
[----:B------:R-:W-:-:S02]  /*a2b0*/  FMUL.FTZ R123, R139, R123 ;  /* 0x0000007b8b7b7220 */ /* 0x000fc40000410000 */
[----:B------:R-:W-:Y:S02]  /*a2c0*/  FFMA.FTZ R124, -R139, R124, -RZ ;  /* 0x0000007c8b7c7223 */ /* 0x000fe400000109ff */
[----:B------:R-:W-:Y:S02]  /*a2d0*/  FADD.FTZ R166, R166, R137 ;  /* 0x00000089a6a67221 */ /* 0x000fe40000010000 */
[C---:B------:R-:W-:Y:S02]  /*a2e0*/  FMUL.FTZ R121, R209.reuse, UR21 ;  /* 0x00000015d1797c20 */ /* 0x040fe40008410000 */
[----:B------:R-:W-:Y:S02]  /*a2f0*/  FMUL.FTZ R139, R209, UR20 ;  /* 0x00000014d18b7c20 */ /* 0x000fe40008410000 */
[----:B------:R-:W-:Y:S02]  /*a300*/  FADD.FTZ R137, R54, R54 ;  /* 0x0000003636897221 */ /* 0x000fe40000010000 */
[----:B------:R-:W-:-:S02]  /*a310*/  FADD.FTZ R122, -R165, R122 ;  /* 0x0000007aa57a7221 */ /* 0x000fc40000010100 */
[C---:B------:R-:W-:Y:S02]  /*a320*/  FFMA.FTZ R121, R214.reuse, UR20, -R121 ;  /* 0x00000014d6797c23 */ /* 0x040fe40008010879 */
[----:B------:R-:W-:Y:S02]  /*a330*/  FFMA.FTZ R128, R214, UR21, R139 ;  /* 0x00000015d6807c23 */ /* 0x000fe4000801008b */
[----:B------:R-:W-:Y:S02]  /*a340*/  FFMA.FTZ R140, R137, R119, R140 ;  /* 0x00000077898c7223 */ /* 0x000fe4000001008c */
[C---:B------:R-:W-:Y:S02]  /*a350*/  FMUL.FTZ R119, R149.reuse, -R166 ;  /* 0x800000a695777220 */ /* 0x040fe40000410000 */
[----:B------:R-:W-:Y:S02]  /*a360*/  FMUL.FTZ R149, R149, -R122 ;  /* 0x8000007a95957220 */ /* 0x000fe40000410000 */
[----:B------:R-:W-:-:S02]  /*a370*/  FMUL.FTZ R121, R138, R121 ;  /* 0x000000798a797220 */ /* 0x000fc40000410000 */
[----:B------:R-:W-:Y:S02]  /*a380*/  FFMA.FTZ R128, -R138, R128, -RZ ;  /* 0x000000808a807223 */ /* 0x000fe400000109ff */
[C---:B------:R-:W-:Y:S02]  /*a390*/  FFMA.FTZ R138, R150.reuse, R122, R119 ;  /* 0x0000007a968a7223 */ /* 0x040fe40000010077 */
[----:B------:R-:W-:Y:S02]  /*a3a0*/  FFMA.FTZ R149, R150, R166, -R149 ;  /* 0x000000a696957223 */ /* 0x000fe40000010895 */
[----:B------:R-:W-:Y:S02]  /*a3b0*/  FFMA.FTZ R143, -R137, R120, R143 ;  /* 0x00000078898f7223 */ /* 0x000fe4000001018f */
[----:B------:R-:W-:Y:S02]  /*a3c0*/  FADD.FTZ R120, -R167, R138 ;  /* 0x0000008aa7787221 */ /* 0x000fe40000010100 */
[----:B------:R-:W-:-:S02]  /*a3d0*/  FADD.FTZ R168, R168, R149 ;  /* 0x00000095a8a87221 */ /* 0x000fc40000010000 */
[C---:B------:R-:W-:Y:S02]  /*a3e0*/  FMUL.FTZ R119, R151.reuse, -R120 ;  /* 0x8000007897777220 */ /* 0x040fe40000410000 */
[-C--:B------:R-:W-:Y:S02]  /*a3f0*/  FMUL.FTZ R151, R151, -R168.reuse ;  /* 0x800000a897977220 */ /* 0x080fe40000410000 */
[----:B------:R-:W-:Y:S02]  /*a400*/  FMUL.FTZ R141, R205, UR20 ;  /* 0x00000014cd8d7c20 */ /* 0x000fe40008410000 */
[C---:B------:R-:W-:Y:S02]  /*a410*/  FMUL.FTZ R138, R210.reuse, UR21 ;  /* 0x00000015d28a7c20 */ /* 0x040fe40008410000 */
[----:B------:R-:W-:Y:S02]  /*a420*/  FMUL.FTZ R142, R210, UR20 ;  /* 0x00000014d28e7c20 */ /* 0x000fe40008410000 */
[----:B------:R-:W-:-:S02]  /*a430*/  FFMA.FTZ R119, R152, R168, -R119 ;  /* 0x000000a898777223 */ /* 0x000fc40000010877 */
[----:B------:R-:W-:Y:S02]  /*a440*/  FFMA.FTZ R152, R152, R120, R151 ;  /* 0x0000007898987223 */ /* 0x000fe40000010097 */
[----:B------:R-:W-:Y:S02]  /*a450*/  FFMA.FTZ R136, R218, UR21, R141 ;  /* 0x00000015da887c23 */ /* 0x000fe4000801008d */
[C---:B------:R-:W-:Y:S02]  /*a460*/  FFMA.FTZ R138, R213.reuse, UR20, -R138 ;  /* 0x00000014d58a7c23 */ /* 0x040fe4000801088a */
[----:B------:R-:W-:Y:S02]  /*a470*/  FFMA.FTZ R141, R213, UR21, R142 ;  /* 0x00000015d58d7c23 */ /* 0x000fe4000801008e */
[----:B------:R-:W-:Y:S02]  /*a480*/  FADD.FTZ R144, R49, R49 ;  /* 0x0000003131907221 */ /* 0x000fe40000010000 */
[----:B------:R-:W-:-:S02]  /*a490*/  FADD.FTZ R169, -R169, R152 ;  /* 0x00000098a9a97221 */ /* 0x000fc40000010100 */
[----:B------:R-:W-:Y:S02]  /*a4a0*/  FADD.FTZ R119, R170, R119 ;  /* 0x00000077aa777221 */ /* 0x000fe40000010000 */
[C---:B------:R-:W-:Y:S02]  /*a4b0*/  FMUL.FTZ R139, R137.reuse, R138 ;  /* 0x0000008a898b7220 */ /* 0x040fe40000410000 */
[----:B------:R-:W-:Y:S02]  /*a4c0*/  FFMA.FTZ R141, -R137, R141, -RZ ;  /* 0x0000008d898d7223 */ /* 0x000fe400000109ff */
[C---:B------:R-:W-:Y:S02]  /*a4d0*/  FMUL.FTZ R137, R66.reuse, UR21 ;  /* 0x0000001542897c20 */ /* 0x040fe40008410000 */
[----:B------:R-:W-:Y:S02]  /*a4e0*/  FMUL.FTZ R145, R66, UR20 ;  /* 0x0000001442917c20 */ /* 0x000fe40008410000 */
[----:B------:R-:W-:-:S02]  /*a4f0*/  FMUL.FTZ R142, R144, R105 ;  /* 0x00000069908e7220 */ /* 0x000fc40000410000 */
[C---:B------:R-:W-:Y:S02]  /*a500*/  FMUL.FTZ R105, R153.reuse, -R169 ;  /* 0x800000a999697220 */ /* 0x040fe40000410000 */
[-C--:B------:R-:W-:Y:S02]  /*a510*/  FMUL.FTZ R153, R153, -R119.reuse ;  /* 0x8000007799997220 */ /* 0x080fe40000410000 */
[C---:B------:R-:W-:Y:S02]  /*a520*/  FFMA.FTZ R137, R230.reuse, UR20, -R137 ;  /* 0x00000014e6897c23 */ /* 0x040fe40008010889 */
[----:B------:R-:W-:Y:S02]  /*a530*/  FFMA.FTZ R138, R230, UR21, R145 ;  /* 0x00000015e68a7c23 */ /* 0x000fe40008010091 */
[----:B------:R-:W-:Y:S02]  /*a540*/  FADD.FTZ R146, R53, R53 ;  /* 0x0000003535927221 */ /* 0x000fe40000010000 */
[----:B------:R-:W-:-:S02]  /*a550*/  FFMA.FTZ R105, R154, R119, -R105 ;  /* 0x000000779a697223 */ /* 0x000fc40000010869 */
[----:B------:R-:W-:Y:S02]  /*a560*/  FFMA.FTZ R154, R154, R169, R153 ;  /* 0x000000a99a9a7223 */ /* 0x000fe40000010099 */
[C---:B------:R-:W-:Y:S02]  /*a570*/  FMUL.FTZ R108, R144.reuse, R108 ;  /* 0x0000006c906c7220 */ /* 0x040fe40000410000 */
[C---:B------:R-:W-:Y:S02]  /*a580*/  FMUL.FTZ R137, R144.reuse, R137 ;  /* 0x0000008990897220 */ /* 0x040fe40000410000 */
[----:B------:R-:W-:Y:S02]  /*a590*/  FFMA.FTZ R138, -R144, R138, -RZ ;  /* 0x0000008a908a7223 */ /* 0x000fe400000109ff */
[----:B------:R-:W-:Y:S02]  /*a5a0*/  FFMA.FTZ R144, R146, R117, R140 ;  /* 0x0000007592907223 */ /* 0x000fe4000001008c */
[----:B------:R-:W-:-:S02]  /*a5b0*/  FADD.FTZ R140, -R171, R154 ;  /* 0x0000009aab8c7221 */ /* 0x000fc40000010100 */
[----:B------:R-:W-:Y:S02]  /*a5c0*/  FADD.FTZ R172, R172, R105 ;  /* 0x00000069acac7221 */ /* 0x000fe40000010000 */
[C---:B------:R-:W-:Y:S02]  /*a5d0*/  FMUL.FTZ R145, R212.reuse, UR21 ;  /* 0x00000015d4917c20 */ /* 0x040fe40008410000 */
[----:B------:R-:W-:Y:S02]  /*a5e0*/  FMUL.FTZ R147, R212, UR20 ;  /* 0x00000014d4937c20 */ /* 0x000fe40008410000 */
[C---:B------:R-:W-:Y:S02]  /*a5f0*/  FMUL.FTZ R105, R155.reuse, -R140 ;  /* 0x8000008c9b697220 */ /* 0x040fe40000410000 */
[----:B------:R-:W-:Y:S02]  /*a600*/  FMUL.FTZ R155, R155, -R172 ;  /* 0x800000ac9b9b7220 */ /* 0x000fe40000410000 */
[----:B------:R-:W-:-:S02]  /*a610*/  FFMA.FTZ R117, R226, UR20, -R145 ;  /* 0x00000014e2757c23 */ /* 0x000fc40008010891 */
[----:B------:R-:W-:Y:S02]  /*a620*/  FFMA.FTZ R145, R226, UR21, R147 ;  /* 0x00000015e2917c23 */ /* 0x000fe40008010093 */
[C---:B------:R-:W-:Y:S02]  /*a630*/  FFMA.FTZ R105, R156.reuse, R172, -R105 ;  /* 0x000000ac9c697223 */ /* 0x040fe40000010869 */
[----:B------:R-:W-:Y:S02]  /*a640*/  FFMA.FTZ R156, R156, R140, R155 ;  /* 0x0000008c9c9c7223 */ /* 0x000fe4000001009b */
[----:B------:R-:W-:Y:S02]  /*a650*/  FADD.FTZ R153, R52, R52 ;  /* 0x0000003434997221 */ /* 0x000fe40000010000 */
[C---:B------:R-:W-:Y:S02]  /*a660*/  FMUL.FTZ R117, R146.reuse, R117 ;  /* 0x0000007592757220 */ /* 0x040fe40000410000 */
[----:B------:R-:W-:-:S02]  /*a670*/  FFMA.FTZ R145, -R146, R145, -RZ ;  /* 0x0000009192917223 */ /* 0x000fc400000109ff */
[----:B------:R-:W-:Y:S02]  /*a680*/  FFMA.FTZ R149, -R146, R118, R143 ;  /* 0x0000007692957223 */ /* 0x000fe4000001018f */
[C---:B------:R-:W-:Y:S02]  /*a690*/  FMUL.FTZ R118, R211.reuse, UR21 ;  /* 0x00000015d3767c20 */ /* 0x040fe40008410000 */
[----:B------:R-:W-:Y:S02]  /*a6a0*/  FMUL.FTZ R146, R211, UR20 ;  /* 0x00000014d3927c20 */ /* 0x000fe40008410000 */
[----:B------:R-:W-:Y:S02]  /*a6b0*/  FADD.FTZ R173, -R173, R156 ;  /* 0x0000009cadad7221 */ /* 0x000fe40000010100 */
[----:B------:R-:W-:Y:S02]  /*a6c0*/  FADD.FTZ R105, R174, R105 ;  /* 0x00000069ae697221 */ /* 0x000fe40000010000 */
[----:B------:R-:W-:-:S02]  /*a6d0*/  FFMA.FTZ R144, R153, R115, R144 ;  /* 0x0000007399907223 */ /* 0x000fc40000010090 */
[C---:B------:R-:W-:Y:S02]  /*a6e0*/  FFMA.FTZ R118, R227.reuse, UR20, -R118 ;  /* 0x00000014e3767c23 */ /* 0x040fe40008010876 */
[----:B------:R-:W-:Y:S02]  /*a6f0*/  FFMA.FTZ R146, R227, UR21, R146 ;  /* 0x00000015e3927c23 */ /* 0x000fe40008010092 */
[C---:B------:R-:W-:Y:S02]  /*a700*/  FMUL.FTZ R115, R157.reuse, -R173 ;  /* 0x800000ad9d737220 */ /* 0x040fe40000410000 */
[----:B------:R-:W-:Y:S02]  /*a710*/  FMUL.FTZ R157, R157, -R105 ;  /* 0x800000699d9d7220 */ /* 0x000fe40000410000 */
[C---:B------:R-:W-:Y:S02]  /*a720*/  FMUL.FTZ R143, R153.reuse, R118 ;  /* 0x00000076998f7220 */ /* 0x040fe40000410000 */
[----:B------:R-:W-:-:S02]  /*a730*/  FFMA.FTZ R147, -R153, R146, -RZ ;  /* 0x0000009299937223 */ /* 0x000fc400000109ff */
[C---:B------:R-:W-:Y:S02]  /*a740*/  FFMA.FTZ R115, R158.reuse, R105, -R115 ;  /* 0x000000699e737223 */ /* 0x040fe40000010873 */
[----:B------:R-:W-:Y:S02]  /*a750*/  FADD.FTZ R148, R51, R51 ;  /* 0x0000003333947221 */ /* 0x000fe40000010000 */
[----:B------:R-:W-:Y:S02]  /*a760*/  FFMA.FTZ R153, -R153, R116, R149 ;  /* 0x0000007499997223 */ /* 0x000fe40000010195 */
[----:B------:R-:W-:Y:S02]  /*a770*/  FFMA.FTZ R116, R158, R173, R157 ;  /* 0x000000ad9e747223 */ /* 0x000fe4000001009d */
[----:B------:R-:W-:Y:S02]  /*a780*/  FADD.FTZ R176, R176, R115 ;  /* 0x00000073b0b07221 */ /* 0x000fe40000010000 */
[----:B------:R-:W-:-:S02]  /*a790*/  FFMA.FTZ R144, R148, R113, R144 ;  /* 0x0000007194907223 */ /* 0x000fc40000010090 */
[----:B------:R-:W-:Y:S02]  /*a7a0*/  FADD.FTZ R115, R50, R50 ;  /* 0x0000003232737221 */ /* 0x000fe40000010000 */
[----:B------:R-:W-:Y:S02]  /*a7b0*/  FADD.FTZ R116, -R175, R116 ;  /* 0x00000074af747221 */ /* 0x000fe40000010100 */
[----:B------:R-:W-:Y:S02]  /*a7c0*/  FMUL.FTZ R113, R224, UR21 ;  /* 0x00000015e0717c20 */ /* 0x000fe40008410000 */
[----:B------:R-:W-:Y:S01]  /*a7d0*/  FFMA.FTZ R157, R115, R109, R144 ;  /* 0x0000006d739d7223 */ /* 0x000fe20000010090 */
[----:B------:R-:W-:Y:S01]  /*a7e0*/  MOV R144, UR7 ;  /* 0x0000000700907c02 */ /* 0x000fe20008000f00 */
[C---:B------:R-:W-:Y:S02]  /*a7f0*/  FMUL.FTZ R109, R159.reuse, -R116 ;  /* 0x800000749f6d7220 */ /* 0x040fe40000410000 */
[----:B------:R-:W-:-:S02]  /*a800*/  FMUL.FTZ R159, R159, -R176 ;  /* 0x800000b09f9f7220 */ /* 0x000fc40000410000 */
[----:B------:R-:W-:Y:S01]  /*a810*/  FMUL.FTZ R149, R224, UR20 ;  /* 0x00000014e0957c20 */ /* 0x000fe20008410000 */
[----:B------:R0:W-:Y:S01]  /*a820*/  @!P0 STS.128 [R144.X16+0x5c60], R60 ;  /* 0x005c603c90008388 */ /* 0x0001e2000000cc00 */
[----:B------:R-:W-:Y:S02]  /*a830*/  FFMA.FTZ R113, R228, UR20, -R113 ;  /* 0x00000014e4717c23 */ /* 0x000fe40008010871 */
[C---:B------:R-:W-:Y:S02]  /*a840*/  FFMA.FTZ R109, R160.reuse, R176, -R109 ;  /* 0x000000b0a06d7223 */ /* 0x040fe4000001086d */
[----:B------:R-:W-:Y:S02]  /*a850*/  FFMA.FTZ R160, R160, R116, R159 ;  /* 0x00000074a0a07223 */ /* 0x000fe4000001009f */
[----:B------:R-:W-:Y:S02]  /*a860*/  FFMA.FTZ R151, R228, UR21, R149 ;  /* 0x00000015e4977c23 */ /* 0x000fe40008010095 */
[----:B------:R-:W-:-:S02]  /*a870*/  FMUL.FTZ R149, R148, R113 ;  /* 0x0000007194957220 */ /* 0x000fc40000410000 */
[----:B------:R-:W-:Y:S02]  /*a880*/  FFMA.FTZ R113, -R148, R114, R153 ;  /* 0x0000007294717223 */ /* 0x000fe40000010199 */
[----:B------:R-:W-:Y:S02]  /*a890*/  FMUL.FTZ R114, R225, UR21 ;  /* 0x00000015e1727c20 */ /* 0x000fe40008410000 */
[----:B------:R-:W-:Y:S02]  /*a8a0*/  FADD.FTZ R177, -R177, R160 ;  /* 0x000000a0b1b17221 */ /* 0x000fe40000010100 */
[----:B------:R-:W-:Y:S02]  /*a8b0*/  FMUL.FTZ R118, R225, UR20 ;  /* 0x00000014e1767c20 */ /* 0x000fe40008410000 */
[----:B------:R-:W-:Y:S02]  /*a8c0*/  FADD.FTZ R109, R178, R109 ;  /* 0x0000006db26d7221 */ /* 0x000fe40000010000 */
[----:B------:R-:W-:-:S02]  /*a8d0*/  FFMA.FTZ R113, -R115, R112, R113 ;  /* 0x0000007073717223 */ /* 0x000fc40000010171 */
[----:B------:R-:W-:Y:S01]  /*a8e0*/  FFMA.FTZ R114, R229, UR20, -R114 ;  /* 0x00000014e5727c23 */ /* 0x000fe20008010872 */
[----:B------:R-:W-:Y:S01]  /*a8f0*/  ULDC UR20, c[0x0][0x168] ;  /* 0x00005a0000147ab9 */ /* 0x000fe20000000800 */
[----:B------:R-:W-:Y:S01]  /*a900*/  FMUL.FTZ R112, R161, -R177 ;  /* 0x800000b1a1707220 */ /* 0x000fe20000410000 */
[----:B------:R-:W-:Y:S01]  /*a910*/  UIADD3 UR20, -UR38, UR20, URZ ;  /* 0x0000001426147290 */ /* 0x000fe2000fffe13f */
[----:B------:R-:W-:Y:S02]  /*a920*/  FFMA.FTZ R118, R229, UR21, R118 ;  /* 0x00000015e5767c23 */ /* 0x000fe40008010076 */
[----:B------:R-:W-:Y:S02]  /*a930*/  FMUL.FTZ R161, R161, -R109 ;  /* 0x8000006da1a17220 */ /* 0x000fe40000410000 */
[C---:B------:R-:W-:Y:S02]  /*a940*/  FMUL.FTZ R153, R115.reuse, R114 ;  /* 0x0000007273997220 */ /* 0x040fe40000410000 */
[----:B------:R-:W-:Y:S01]  /*a950*/  FFMA.FTZ R155, -R115, R118, -RZ ;  /* 0x00000076739b7223 */ /* 0x000fe200000109ff */
[----:B------:R-:W-:Y:S01]  /*a960*/  SHF.L.U32 R118, R96, 0x5, RZ ;  /* 0x0000000560767819 */ /* 0x000fe200000006ff */
[----:B------:R-:W-:-:S02]  /*a970*/  FFMA.FTZ R114, R162, R177, R161 ;  /* 0x000000b1a2727223 */ /* 0x000fc400000100a1 */
[----:B------:R-:W-:Y:S01]  /*a980*/  FFMA.FTZ R115, R162, R109, -R112 ;  /* 0x0000006da2737223 */ /* 0x000fe20000010870 */
[----:B------:R-:W-:Y:S01]  /*a990*/  LEA.HI.SX32 R118, R118, R118, 0x1b ;  /* 0x0000007676767211 */ /* 0x000fe200078fdaff */
[----:B------:R-:W-:Y:S02]  /*a9a0*/  FADD.FTZ R114, -R179, R114 ;  /* 0x00000072b3727221 */ /* 0x000fe40000010100 */
[----:B------:R-:W-:Y:S02]  /*a9b0*/  FADD.FTZ R180, R180, R115 ;  /* 0x00000073b4b47221 */ /* 0x000fe40000010000 */
[C---:B------:R-:W-:Y:S01]  /*a9c0*/  FMUL.FTZ R115, R163.reuse, -R114 ;  /* 0x80000072a3737220 */ /* 0x040fe20000410000 */
[----:B------:R1:W-:Y:S01]  /*a9d0*/  STS [R118.X4+0x2100], R67 ;  /* 0x0021004376007388 */ /* 0x0003e20000004800 */
[-C--:B------:R-:W-:Y:S02]  /*a9e0*/  FMUL.FTZ R163, R163, -R180.reuse ;  /* 0x800000b4a3a37220 */ /* 0x080fe40000410000 */
[C---:B------:R-:W-:Y:S01]  /*a9f0*/  FFMA.FTZ R115, R164.reuse, R180, -R115 ;  /* 0x000000b4a4737223 */ /* 0x040fe20000010873 */
[----:B------:R2:W-:Y:S01]  /*aa00*/  STS [R118.X4+0x2108], R68 ;  /* 0x0021084476007388 */ /* 0x0005e20000004800 */
[----:B------:R-:W-:-:S02]  /*aa10*/  FFMA.FTZ R164, R164, R114, R163 ;  /* 0x00000072a4a47223 */ /* 0x000fc400000100a3 */
[----:B------:R-:W-:Y:S01]  /*aa20*/  FADD.FTZ R115, R182, R115 ;  /* 0x00000073b6737221 */ /* 0x000fe20000010000 */
[----:B------:R3:W-:Y:S01]  /*aa30*/  STS [R118.X4+0x2138], R65 ;  /* 0x0021384176007388 */ /* 0x0007e20000004800 */
[----:B------:R-:W-:Y:S02]  /*aa40*/  FADD.FTZ R181, -R181, R164 ;  /* 0x000000a4b5b57221 */ /* 0x000fe40000010100 */
[C---:B0-----:R-:W-:Y:S01]  /*aa50*/  FMUL.FTZ R60, R97.reuse, -R115 ;  /* 0x80000073613c7220 */ /* 0x041fe20000410000 */
[----:B------:R0:W-:Y:S01]  /*aa60*/  STS [R118.X4+0x2118], R70 ;  /* 0x0021184676007388 */ /* 0x0001e20000004800 */
        /* <DEDUP_REMOVED lines=13> */
[----:B-1----:R-:W-:Y:S01]  /*ab40*/  FADD.FTZ R67, R186, R61 ;  /* 0x0000003dba437221 */ /* 0x002fe20000010000 */
        /* <DEDUP_REMOVED lines=17> */
[----:B------:R-:W-:Y:S01]  /*ac60*/  FMUL.FTZ R69, R238, R69 ;  /* 0x00000045ee457220 */ /* 0x000fe20000410000 */
[----:B------:R-:W-:Y:S01]  /*ac70*/  STS [R118.X4+0x213c], R125 ;  /* 0x00213c7d76007388 */ /* 0x000fe20000004800 */
[----:B------:R-:W-:Y:S02]  /*ac80*/  FADD.FTZ R189, -R189, R104 ;  /* 0x00000068bdbd7221 */ /* 0x000fe40000010100 */
[-C--:B--2---:R-:W-:Y:S01]  /*ac90*/  FMUL.FTZ R68, R188, R47.reuse ;  /* 0x0000002fbc447220 */ /* 0x084fe20000410000 */
[----:B------:R1:W-:Y:S01]  /*aca0*/  STS [R118.X4+0x2110], R69 ;  /* 0x0021104576007388 */ /* 0x0003e20000004800 */
[----:B---3--:R-:W-:Y:S02]  /*acb0*/  FADD.FTZ R65, R190, R61 ;  /* 0x0000003dbe417221 */ /* 0x008fe40000010000 */
[----:B------:R-:W-:Y:S01]  /*acc0*/  FMUL.FTZ R98, R62, R47 ;  /* 0x0000002f3e627220 */ /* 0x000fe20000410000 */
[----:B------:R-:W-:Y:S01]  /*acd0*/  STS [R118.X4+0x217c], R138 ;  /* 0x00217c8a76007388 */ /* 0x000fe20000004800 */
[----:B------:R-:W-:-:S02]  /*ace0*/  FMUL.FTZ R61, R189, R48 ;  /* 0x00000030bd3d7220 */ /* 0x000fc40000410000 */
[----:B------:R-:W-:Y:S01]  /*acf0*/  FMUL.FTZ R97, R127, R68 ;  /* 0x000000447f617220 */ /* 0x000fe20000410000 */
[----:B------:R-:W-:Y:S01]  /*ad00*/  STS [R118.X4+0x210c], R131 ;  /* 0x00210c8376007388 */ /* 0x000fe20000004800 */
[-C--:B0-----:R-:W-:Y:S02]  /*ad10*/  FFMA.FTZ R70, R92, -R48.reuse, R223 ;  /* 0x800000305c467223 */ /* 0x081fe400000100df */
[----:B-1----:R-:W-:Y:S01]  /*ad20*/  FFMA.FTZ R69, R91, -R47, R222 ;  /* 0x8000002f5b457223 */ /* 0x002fe200000100de */
[----:B------:R-:W-:Y:S01]  /*ad30*/  STS [R118.X4+0x211c], R135 ;  /* 0x00211c8776007388 */ /* 0x000fe20000004800 */
[----:B------:R-:W-:Y:S02]  /*ad40*/  FMUL.FTZ R71, R65, R48 ;  /* 0x0000003041477220 */ /* 0x000fe40000410000 */
[----:B------:R-:W-:Y:S01]  /*ad50*/  FMUL.FTZ R63, R126, R61 ;  /* 0x0000003d7e3f7220 */ /* 0x000fe20000410000 */
[----:B------:R-:W-:Y:S01]  /*ad60*/  STS [R118.X4+0x2150], R139 ;  /* 0x0021508b76007388 */ /* 0x000fe20000004800 */
[----:B------:R-:W-:-:S02]  /*ad70*/  FFMA.FTZ R102, R69, R98, -R97 ;  /* 0x0000006245667223 */ /* 0x000fc40000010861 */
[----:B------:R-:W-:Y:S01]  /*ad80*/  FMUL.FTZ R99, R127, R98 ;  /* 0x000000627f637220 */ /* 0x000fe20000410000 */
[----:B------:R-:W-:Y:S01]  /*ad90*/  STS [R118.X4+0x2154], R141 ;  /* 0x0021548d76007388 */ /* 0x000fe20000004800 */
[----:B------:R-:W-:Y:S02]  /*ada0*/  FMUL.FTZ R97, R67, R46 ;  /* 0x0000002e43617220 */ /* 0x000fe40000410000 */
[----:B------:R-:W-:Y:S01]  /*adb0*/  FFMA.FTZ R63, R71, R70, R63 ;  /* 0x00000046473f7223 */ /* 0x000fe2000001003f */
[----:B------:R-:W-:Y:S01]  /*adc0*/  STS [R118.X4+0x215c], R145 ;  /* 0x00215c9176007388 */ /* 0x000fe20000004800 */
[----:B------:R-:W-:Y:S02]  /*add0*/  FFMA.FTZ R100, R68, R69, R99 ;  /* 0x0000004544647223 */ /* 0x000fe40000010063 */
[----:B------:R-:W-:Y:S01]  /*ade0*/  FFMA.FTZ R98, R90, -R46, R221 ;  /* 0x8000002e5a627223 */ /* 0x000fe200000100dd */
[----:B------:R-:W-:Y:S01]  /*adf0*/  STS [R118.X4+0x2160], R143 ;  /* 0x0021608f76007388 */ /* 0x000fe20000004800 */
[----:B------:R-:W-:-:S02]  /*ae00*/  FMUL.FTZ R99, R126, R71 ;  /* 0x000000477e637220 */ /* 0x000fc40000410000 */
[----:B------:R-:W-:Y:S01]  /*ae10*/  FMUL.FTZ R103, R185, R46 ;  /* 0x0000002eb9677220 */ /* 0x000fe20000410000 */
[----:B------:R-:W-:Y:S01]  /*ae20*/  STS [R118.X4+0x2164], R147 ;  /* 0x0021649376007388 */ /* 0x000fe20000004800 */
[----:B------:R-:W-:Y:S02]  /*ae30*/  FMUL.FTZ R104, R202, R97 ;  /* 0x00000061ca687220 */ /* 0x000fe40000410000 */
[----:B------:R-:W-:Y:S01]  /*ae40*/  FADD.FTZ R63, RZ, R63 ;  /* 0x0000003fff3f7221 */ /* 0x000fe20000010000 */
[----:B------:R-:W-:Y:S01]  /*ae50*/  STS [R118.X4+0x2168], R149 ;  /* 0x0021689576007388 */ /* 0x000fe20000004800 */
[----:B------:R-:W-:Y:S02]  /*ae60*/  FFMA.FTZ R99, R70, R61, -R99 ;  /* 0x0000003d46637223 */ /* 0x000fe40000010863 */
[-C--:B------:R-:W-:Y:S01]  /*ae70*/  FFMA.FTZ R124, R98, R103.reuse, -R104 ;  /* 0x00000067627c7223 */ /* 0x080fe20000010868 */
[----:B------:R-:W-:Y:S01]  /*ae80*/  STS [R118.X4+0x2170], R153 ;  /* 0x0021709976007388 */ /* 0x000fe20000004800 */
[----:B------:R-:W-:-:S02]  /*ae90*/  FMUL.FTZ R103, R202, R103 ;  /* 0x00000067ca677220 */ /* 0x000fc40000410000 */
[-C--:B------:R-:W-:Y:S01]  /*aea0*/  FMUL.FTZ R128, R60, R45.reuse ;  /* 0x0000002d3c807220 */ /* 0x080fe20000410000 */
[----:B------:R-:W-:Y:S01]  /*aeb0*/  STS [R118.X4+0x2174], R155 ;  /* 0x0021749b76007388 */ /* 0x000fe20000004800 */
[----:B------:R-:W-:Y:S02]  /*aec0*/  FADD.FTZ R63, R63, R100 ;  /* 0x000000643f3f7221 */ /* 0x000fe40000010000 */
[----:B------:R-:W-:Y:S01]  /*aed0*/  FADD.FTZ R99, RZ, R99 ;  /* 0x00000063ff637221 */ /* 0x000fe20000010000 */
[----:B------:R-:W-:Y:S01]  /*aee0*/  STS [R118.X4+0x2178], R137 ;  /* 0x0021788976007388 */ /* 0x000fe20000004800 */
[-C--:B------:R-:W-:Y:S02]  /*aef0*/  FMUL.FTZ R100, R184, R45.reuse ;  /* 0x0000002db8647220 */ /* 0x080fe40000410000 */
[----:B------:R-:W-:Y:S02]  /*af00*/  FFMA.FTZ R101, R89, -R45, R220 ;  /* 0x8000002d59657223 */ /* 0x000fe400000100dc */
[----:B------:R-:W-:-:S02]  /*af10*/  FFMA.FTZ R104, R97, R98, R103 ;  /* 0x0000006261687223 */ /* 0x000fc40000010067 */
[----:B------:R-:W-:Y:S02]  /*af20*/  FMUL.FTZ R61, R203, R128 ;  /* 0x00000080cb3d7220 */ /* 0x000fe40000410000 */
[----:B------:R-:W-:Y:S02]  /*af30*/  FADD.FTZ R99, R99, R102 ;  /* 0x0000006663637221 */ /* 0x000fe40000010000 */
[----:B------:R-:W-:Y:S02]  /*af40*/  FMUL.FTZ R103, R203, R100 ;  /* 0x00000064cb677220 */ /* 0x000fe40000410000 */
[----:B------:R-:W-:Y:S02]  /*af50*/  FADD.FTZ R63, R63, R104 ;  /* 0x000000683f3f7221 */ /* 0x000fe40000010000 */
[----:B------:R-:W-:Y:S02]  /*af60*/  FFMA.FTZ R102, R100, R101, R61 ;  /* 0x0000006564667223 */ /* 0x000fe4000001003d */
[----:B------:R-:W-:-:S02]  /*af70*/  FMUL.FTZ R61, R181, R44 ;  /* 0x0000002cb53d7220 */ /* 0x000fc40000410000 */
[----:B------:R-:W-:Y:S02]  /*af80*/  FFMA.FTZ R128, R101, R128, -R103 ;  /* 0x0000008065807223 */ /* 0x000fe40000010867 */
[----:B------:R-:W-:Y:S02]  /*af90*/  FMUL.FTZ R132, R239, R132 ;  /* 0x00000084ef847220 */ /* 0x000fe40000410000 */
[----:B------:R-:W-:Y:S02]  /*afa0*/  FADD.FTZ R63, R63, R102 ;  /* 0x000000663f3f7221 */ /* 0x000fe40000010000 */
[-C--:B------:R-:W-:Y:S01]  /*afb0*/  FMUL.FTZ R103, R115, R44.reuse ;  /* 0x0000002c73677220 */ /* 0x080fe20000410000 */
[----:B------:R0:W-:Y:S01]  /*afc0*/  STS [R118.X4+0x2128], R132 ;  /* 0x0021288476007388 */ /* 0x0001e20000004800 */
[----:B------:R-:W-:Y:S02]  /*afd0*/  FFMA.FTZ R102, R88, -R44, R219 ;  /* 0x8000002c58667223 */ /* 0x000fe400000100db */
[----:B------:R-:W-:-:S02]  /*afe0*/  FMUL.FTZ R111, R204, R61 ;  /* 0x0000003dcc6f7220 */ /* 0x000fc40000410000 */
[----:B------:R-:W-:Y:S02]  /*aff0*/  FMUL.FTZ R104, R180, R43 ;  /* 0x0000002bb4687220 */ /* 0x000fe40000410000 */
[----:B------:R-:W-:Y:S02]  /*b000*/  FADD.FTZ R99, R99, R124 ;  /* 0x0000007c63637221 */ /* 0x000fe40000010000 */
[----:B------:R-:W-:Y:S02]  /*b010*/  FMUL.FTZ R121, R204, R103 ;  /* 0x00000067cc797220 */ /* 0x000fe40000410000 */
[----:B------:R-:W-:Y:S02]  /*b020*/  FFMA.FTZ R124, R103, R102, R111 ;  /* 0x00000066677c7223 */ /* 0x000fe4000001006f */
[-C--:B------:R-:W-:Y:S02]  /*b030*/  FFMA.FTZ R117, R87, -R43.reuse, R218 ;  /* 0x8000002b57757223 */ /* 0x080fe400000100da */
[----:B0-----:R-:W-:-:S02]  /*b040*/  FMUL.FTZ R132, R114, R43 ;  /* 0x0000002b72847220 */ /* 0x001fc40000410000 */
[----:B------:R-:W-:Y:S02]  /*b050*/  FMUL.FTZ R111, R205, R104 ;  /* 0x00000068cd6f7220 */ /* 0x000fe40000410000 */
[----:B------:R-:W-:Y:S02]  /*b060*/  FFMA.FTZ R130, R102, R61, -R121 ;  /* 0x0000003d66827223 */ /* 0x000fe40000010879 */
[----:B------:R-:W-:Y:S02]  /*b070*/  FADD.FTZ R99, R99, R128 ;  /* 0x0000008063637221 */ /* 0x000fe40000010000 */
        /* <DEDUP_REMOVED lines=12> */
[----:B------:R-:W-:Y:S02]  /*b140*/  FFMA.FTZ R136, -R239, R136, -RZ ;  /* 0x00000088ef887223 */ /* 0x000fe400000109ff */
[----:B------:R-:W-:Y:S02]  /*b150*/  FADD.FTZ R63, R63, R132 ;  /* 0x000000843f3f7221 */ /* 0x000fe40000010000 */
[----:B------:R-:W-:Y:S01]  /*b160*/  FFMA.FTZ R130, R111, R128, R121 ;  /* 0x000000806f827223 */ /* 0x000fe20000010079 */
[----:B------:R0:W-:Y:S01]  /*b170*/  STS [R118.X4+0x212c], R136 ;  /* 0x00212c8876007388 */ /* 0x0001e20000004800 */
[----:B------:R-:W-:-:S02]  /*b180*/  FFMA.FTZ R132, R128, R61, -R123 ;  /* 0x0000003d80847223 */ /* 0x000fc4000001087b */
[-C--:B------:R-:W-:Y:S02]  /*b190*/  FFMA.FTZ R121, R85, -R41.reuse, R216 ;  /* 0x8000002955797223 */ /* 0x080fe400000100d8 */
[----:B------:R-:W-:Y:S02]  /*b1a0*/  FMUL.FTZ R134, R116, R41 ;  /* 0x0000002974867220 */ /* 0x000fe40000410000 */
[----:B------:R-:W-:Y:S02]  /*b1b0*/  FMUL.FTZ R61, R207, R124 ;  /* 0x0000007ccf3d7220 */ /* 0x000fe40000410000 */
[----:B------:R-:W-:Y:S02]  /*b1c0*/  FMUL.FTZ R123, R105, R40 ;  /* 0x00000028697b7220 */ /* 0x000fe40000410000 */
[----:B------:R-:W-:Y:S02]  /*b1d0*/  FADD.FTZ R63, R63, R130 ;  /* 0x000000823f3f7221 */ /* 0x000fe40000010000 */
[----:B0-----:R-:W-:-:S02]  /*b1e0*/  FFMA.FTZ R136, R121, R134, -R61 ;  /* 0x0000008679887223 */ /* 0x001fc4000001083d */
[-C--:B------:R-:W-:Y:S02]  /*b1f0*/  FFMA.FTZ R130, R84, -R40.reuse, R215 ;  /* 0x8000002854827223 */ /* 0x080fe400000100d7 */
[----:B------:R-:W-:Y:S02]  /*b200*/  FMUL.FTZ R61, R173, R40 ;  /* 0x00000028ad3d7220 */ /* 0x000fe40000410000 */
[C---:B------:R-:W-:Y:S02]  /*b210*/  FMUL.FTZ R129, R208.reuse, R123 ;  /* 0x0000007bd0817220 */ /* 0x040fe40000410000 */
[-C--:B------:R-:W-:Y:S02]  /*b220*/  FMUL.FTZ R125, R208, R61.reuse ;  /* 0x0000003dd07d7220 */ /* 0x080fe40000410000 */
[----:B------:R-:W-:Y:S02]  /*b230*/  FFMA.FTZ R129, R130, R61, -R129 ;  /* 0x0000003d82817223 */ /* 0x000fe40000010881 */
[----:B------:R-:W-:-:S02]  /*b240*/  FMUL.FTZ R134, R207, R134 ;  /* 0x00000086cf867220 */ /* 0x000fc40000410000 */
[----:B------:R-:W-:Y:S02]  /*b250*/  FMUL.FTZ R61, R193, UR41 ;  /* 0x00000029c13d7c20 */ /* 0x000fe40008410000 */
[----:B------:R-:W-:Y:S02]  /*b260*/  FFMA.FTZ R134, R124, R121, R134 ;  /* 0x000000797c867223 */ /* 0x000fe40000010086 */
[----:B------:R-:W-:Y:S02]  /*b270*/  FFMA.FTZ R138, R194, UR39, -R61 ;  /* 0x00000027c28a7c23 */ /* 0x000fe4000801083d */
[----:B------:R-:W-:Y:S02]  /*b280*/  FMUL.FTZ R61, R166, UR41 ;  /* 0x00000029a63d7c20 */ /* 0x000fe40008410000 */
[----:B------:R-:W-:Y:S02]  /*b290*/  FFMA.FTZ R133, -R238, R133, -RZ ;  /* 0x00000085ee857223 */ /* 0x000fe400000109ff */
[----:B------:R-:W-:-:S02]  /*b2a0*/  FFMA.FTZ R151, -R148, R151, -RZ ;  /* 0x0000009794977223 */ /* 0x000fc400000109ff */
[----:B------:R-:W-:Y:S01]  /*b2b0*/  FADD.FTZ R63, R63, R134 ;  /* 0x000000863f3f7221 */ /* 0x000fe20000010000 */
[----:B------:R-:W-:Y:S01]  /*b2c0*/  STS [R118.X4+0x2114], R133 ;  /* 0x0021148576007388 */ /* 0x000fe20000004800 */
[----:B------:R-:W-:Y:S02]  /*b2d0*/  FFMA.FTZ R134, R122, UR39, -R61 ;  /* 0x000000277a867c23 */ /* 0x000fe4000801083d */
[----:B------:R-:W-:Y:S01]  /*b2e0*/  FMUL.FTZ R61, R120, UR41 ;  /* 0x00000029783d7c20 */ /* 0x000fe20008410000 */
[----:B------:R0:W-:Y:S01]  /*b2f0*/  STS [R118.X4+0x216c], R151 ;  /* 0x00216c9776007388 */ /* 0x0001e20000004800 */
[----:B------:R-:W-:Y:S02]  /*b300*/  FMUL.FTZ R146, R119, UR41 ;  /* 0x0000002977927c20 */ /* 0x000fe40008410000 */
[----:B------:R-:W-:Y:S02]  /*b310*/  FMUL.FTZ R144, R169, UR41 ;  /* 0x00000029a9907c20 */ /* 0x000fe40008410000 */
[----:B------:R-:W-:-:S02]  /*b320*/  FFMA.FTZ R158, R123, R130, R125 ;  /* 0x000000827b9e7223 */ /* 0x000fc4000001007d */
[----:B------:R-:W-:Y:S02]  /*b330*/  FFMA.FTZ R125, R169, UR39, -R146 ;  /* 0x00000027a97d7c23 */ /* 0x000fe40008010892 */
[----:B------:R-:W-:Y:S02]  /*b340*/  FFMA.FTZ R141, R119, UR39, R144 ;  /* 0x00000027778d7c23 */ /* 0x000fe40008010090 */
[----:B0-----:R-:W-:Y:S02]  /*b350*/  FFMA.FTZ R118, R168, UR39, R61 ;  /* 0x00000027a8767c23 */ /* 0x001fe4000801003d */
[----:B------:R-:W-:Y:S02]  /*b360*/  FMUL.FTZ R61, R172, UR41 ;  /* 0x00000029ac3d7c20 */ /* 0x000fe40008410000 */
[----:B------:R-:W-:Y:S02]  /*b370*/  FMUL.FTZ R146, R105, UR41 ;  /* 0x0000002969927c20 */ /* 0x000fe40008410000 */
[----:B------:R-:W-:-:S02]  /*b380*/  FFMA.FTZ R144, R140, UR39, -R61 ;  /* 0x000000278c907c23 */ /* 0x000fc4000801083d */
[----:B------:R-:W-:Y:S02]  /*b390*/  FMUL.FTZ R61, R176, UR41 ;  /* 0x00000029b03d7c20 */ /* 0x000fe40008410000 */
[----:B------:R-:W-:Y:S02]  /*b3a0*/  FADD.FTZ R99, R99, R132 ;  /* 0x0000008463637221 */ /* 0x000fe40000010000 */
[C---:B------:R-:W-:Y:S02]  /*b3b0*/  FFMA.FTZ R147, R173.reuse, UR39, -R146 ;  /* 0x00000027ad937c23 */ /* 0x040fe40008010892 */
[----:B------:R-:W-:Y:S02]  /*b3c0*/  FMUL.FTZ R150, R173, UR41 ;  /* 0x00000029ad967c20 */ /* 0x000fe40008410000 */
[C---:B------:R-:W-:Y:S02]  /*b3d0*/  FFMA.FTZ R146, R116.reuse, UR39, -R61 ;  /* 0x0000002774927c23 */ /* 0x040fe4000801083d */
[----:B------:R-:W-:Y:S01]  /*b3e0*/  FADD.FTZ R136, R99, R136 ;  /* 0x0000008863887221 */ /* 0x000fe20000010000 */
[----:B------:R-:W-:Y:S01]  /*b3f0*/  MOV R99, UR20 ;  /* 0x0000001400637c02 */ /* 0x000fe20008000f00 */
[----:B------:R-:W-:-:S02]  /*b400*/  FMUL.FTZ R61, R116, UR41 ;  /* 0x00000029743d7c20 */ /* 0x000fc40008410000 */
[----:B------:R-:W-:Y:S01]  /*b410*/  FADD.FTZ R158, R63, R158 ;  /* 0x0000009e3f9e7221 */ /* 0x000fe20000010000 */
[----:B------:R-:W-:Y:S01]  /*b420*/  LEA R143, R99, -R96, 0x1 ;  /* 0x80000060638f7211 */ /* 0x000fe200078e08ff */
[----:B------:R-:W-:Y:S02]  /*b430*/  FFMA.FTZ R149, R105, UR39, R150 ;  /* 0x0000002769957c23 */ /* 0x000fe40008010096 */
[----:B------:R-:W-:Y:S01]  /*b440*/  FMUL.FTZ R63, R122, UR41 ;  /* 0x000000297a3f7c20 */ /* 0x000fe20008410000 */
[----:B------:R-:W-:Y:S01]  /*b450*/  ISETP.GE.AND P0, PT, R143, 0x1, PT ;  /* 0x000000018f00780c */ /* 0x000fe20003f06270 */
[----:B------:R-:W-:Y:S02]  /*b460*/  FMUL.FTZ R148, R109, UR41 ;  /* 0x000000296d947c20 */ /* 0x000fe40008410000 */
[----:B------:R-:W-:Y:S02]  /*b470*/  FFMA.FTZ R116, R176, UR39, R61 ;  /* 0x00000027b0747c23 */ /* 0x000fe4000801003d */
[----:B------:R-:W-:-:S02]  /*b480*/  FMUL.FTZ R150, R115, UR41 ;  /* 0x0000002973967c20 */ /* 0x000fc40008410000 */
[----:B------:R-:W-:Y:S02]  /*b490*/  FMUL.FTZ R61, R180, UR41 ;  /* 0x00000029b43d7c20 */ /* 0x000fe40008410000 */
[----:B------:R-:W-:Y:S02]  /*b4a0*/  FFMA.FTZ R132, R166, UR39, R63 ;  /* 0x00000027a6847c23 */ /* 0x000fe4000801003f */
[----:B------:R-:W-:Y:S02]  /*b4b0*/  FFMA.FTZ R151, R177, UR39, -R148 ;  /* 0x00000027b1977c23 */ /* 0x000fe40008010894 */
[----:B------:R-:W-:Y:S02]  /*b4c0*/  FFMA.FTZ R153, R181, UR39, -R150 ;  /* 0x00000027b5997c23 */ /* 0x000fe40008010896 */
[----:B------:R-:W-:Y:S02]  /*b4d0*/  FMUL.FTZ R152, R177, UR41 ;  /* 0x00000029b1987c20 */ /* 0x000fe40008410000 */
[----:B------:R-:W-:-:S02]  /*b4e0*/  FFMA.FTZ R148, R114, UR39, -R61 ;  /* 0x0000002772947c23 */ /* 0x000fc4000801083d */
[----:B------:R-:W-:Y:S02]  /*b4f0*/  FMUL.FTZ R63, R114, UR41 ;  /* 0x00000029723f7c20 */ /* 0x000fe40008410000 */
[----:B------:R-:W-:Y:S02]  /*b500*/  FMUL.FTZ R150, R181, UR41 ;  /* 0x00000029b5967c20 */ /* 0x000fe40008410000 */
[----:B------:R-:W-:Y:S02]  /*b510*/  FMUL.FTZ R61, R184, UR41 ;  /* 0x00000029b83d7c20 */ /* 0x000fe40008410000 */
[----:B------:R-:W-:Y:S02]  /*b520*/  FADD.FTZ R112, R157, R142 ;  /* 0x0000008e9d707221 */ /* 0x000fe40000010000 */
[----:B------:R-:W-:Y:S02]  /*b530*/  FFMA.FTZ R155, R109, UR39, R152 ;  /* 0x000000276d9b7c23 */ /* 0x000fe40008010098 */
[----:B------:R-:W-:-:S02]  /*b540*/  FFMA.FTZ R114, R180, UR39, R63 ;  /* 0x00000027b4727c23 */ /* 0x000fc4000801003f */
[----:B------:R-:W-:Y:S02]  /*b550*/  FFMA.FTZ R157, R115, UR39, R150 ;  /* 0x00000027739d7c23 */ /* 0x000fe40008010096 */
[----:B------:R-:W-:Y:S02]  /*b560*/  FMUL.FTZ R152, R67, UR41 ;  /* 0x0000002943987c20 */ /* 0x000fe40008410000 */
[C---:B------:R-:W-:Y:S02]  /*b570*/  FFMA.FTZ R150, R60.reuse, UR39, -R61 ;  /* 0x000000273c967c23 */ /* 0x040fe4000801083d */
[----:B------:R-:W-:Y:S02]  /*b580*/  FMUL.FTZ R63, R60, UR41 ;  /* 0x000000293c3f7c20 */ /* 0x000fe40008410000 */
[----:B------:R-:W-:Y:S02]  /*b590*/  FMUL.FTZ R61, R188, UR41 ;  /* 0x00000029bc3d7c20 */ /* 0x000fe40008410000 */
[----:B------:R-:W-:-:S02]  /*b5a0*/  FMUL.FTZ R60, R65, UR41 ;  /* 0x00000029413c7c20 */ /* 0x000fc40008410000 */
[C---:B------:R-:W-:Y:S02]  /*b5b0*/  FFMA.FTZ R159, R185.reuse, UR39, -R152 ;  /* 0x00000027b99f7c23 */ /* 0x040fe40008010898 */
[----:B------:R-:W-:Y:S02]  /*b5c0*/  FADD.FTZ R160, R136, R129 ;  /* 0x0000008188a07221 */ /* 0x000fe40000010000 */
[C---:B------:R-:W-:Y:S02]  /*b5d0*/  FMUL.FTZ R145, R140.reuse, UR41 ;  /* 0x000000298c917c20 */ /* 0x040fe40008410000 */
[----:B------:R-:W-:Y:S02]  /*b5e0*/  FMUL.FTZ R164, R140, R39 ;  /* 0x000000278ca47220 */ /* 0x000fe40000410000 */
[----:B------:R-:W-:Y:S02]  /*b5f0*/  FMUL.FTZ R154, R185, UR41 ;  /* 0x00000029b99a7c20 */ /* 0x000fe40008410000 */
[----:B------:R-:W-:-:S02]  /*b600*/  FFMA.FTZ R152, R62, UR39, -R61 ;  /* 0x000000273e987c23 */ /* 0x000fc4000801083d */
[----:B------:R-:W-:Y:S02]  /*b610*/  FFMA.FTZ R161, R189, UR39, -R60 ;  /* 0x00000027bda17c23 */ /* 0x000fe4000801083c */
[----:B------:R-:W-:Y:S02]  /*b620*/  FMUL.FTZ R139, R64, UR41 ;  /* 0x00000029408b7c20 */ /* 0x000fe40008410000 */
[----:B------:R-:W-:Y:S02]  /*b630*/  FMUL.FTZ R137, R196, UR41 ;  /* 0x00000029c4897c20 */ /* 0x000fe40008410000 */
        /* <DEDUP_REMOVED lines=8> */
[----:B------:R-:W-:-:S02]  /*b6c0*/  FFMA.FTZ R165, R67, UR39, R154 ;  /* 0x0000002743a57c23 */ /* 0x000fc4000801009a */
[----:B------:R-:W-:Y:S02]  /*b6d0*/  FFMA.FTZ R214, R83, -R39, R214 ;  /* 0x8000002753d67223 */ /* 0x000fe400000100d6 */
[----:B------:R-:W-:Y:S02]  /*b6e0*/  FFMA.FTZ R142, R82, -R38, R213 ;  /* 0x80000026528e7223 */ /* 0x000fe400000100d5 */
[----:B------:R-:W-:Y:S02]  /*b6f0*/  FFMA.FTZ R139, R196, UR39, -R139 ;  /* 0x00000027c48b7c23 */ /* 0x000fe4000801088b */
[----:B------:R-:W-:Y:S02]  /*b700*/  FFMA.FTZ R137, R64, UR39, R137 ;  /* 0x0000002740897c23 */ /* 0x000fe40008010089 */
[----:B------:R-:W-:Y:S02]  /*b710*/  FFMA.FTZ R136, R193, UR39, R136 ;  /* 0x00000027c1887c23 */ /* 0x000fe40008010088 */
[----:B------:R-:W-:-:S02]  /*b720*/  FFMA.FTZ R135, R192, UR39, -R135 ;  /* 0x00000027c0877c23 */ /* 0x000fc40008010887 */
[----:B------:R-:W-:Y:S02]  /*b730*/  FFMA.FTZ R133, R110, UR39, R133 ;  /* 0x000000276e857c23 */ /* 0x000fe40008010085 */
[----:B------:R-:W-:Y:S02]  /*b740*/  FFMA.FTZ R131, R120, UR39, -R131 ;  /* 0x0000002778837c23 */ /* 0x000fe40008010883 */
[----:B------:R-:W-:Y:S02]  /*b750*/  FMUL.FTZ R169, R169, R38 ;  /* 0x00000026a9a97220 */ /* 0x000fe40000410000 */
[----:B------:R-:W-:Y:S02]  /*b760*/  FMUL.FTZ R162, R210, R129 ;  /* 0x00000081d2a27220 */ /* 0x000fe40000410000 */
[----:B------:R-:W-:Y:S02]  /*b770*/  FFMA.FTZ R145, R172, UR39, R145 ;  /* 0x00000027ac917c23 */ /* 0x000fe40008010091 */
[----:B------:R-:W-:-:S02]  /*b780*/  FMUL.FTZ R167, R209, R140 ;  /* 0x0000008cd1a77220 */ /* 0x000fc40000410000 */
        /* <DEDUP_REMOVED lines=37> */
.L_x_4709:
[----:B------:R-:W-:Y:S05]  /*b9e0*/  BSYNC B0 ;  /* 0x0000000000007941 */ /* 0x000fea0003800000 */
.L_x_4708:
[----:B------:R-:W-:Y:S01]  /*b9f0*/  ULDC.64 UR20, c[0x0][0x2b8] ;  /* 0x0000ae0000147ab9 */ /* 0x000fe20000000a00 */
[-C--:B------:R-:W-:Y:S01]  /*ba00*/  FMUL.FTZ R61, R209, R164.reuse ;  /* 0x000000a4d13d7220 */ /* 0x080fe20000410000 */
[----:B------:R-:W-:Y:S01]  /*ba10*/  USHF.R.U32.HI UR34, URZ, 0x1, UR21 ;  /* 0x000000013f227899 */ /* 0x000fe20008011615 */
[----:B------:R-:W-:Y:S01]  /*ba20*/  FFMA.FTZ R167, R214, R164, -R167 ;  /* 0x000000a4d6a77223 */ /* 0x000fe200000108a7 */
[----:B------:R-:W-:Y:S01]  /*ba30*/  USHF.R.U64 UR20, UR20, 0x1, UR21 ;  /* 0x0000000114147899 */ /* 0x000fe20008001215 */
[-C--:B------:R-:W-:Y:S01]  /*ba40*/  FFMA.FTZ R162, R142, R169.reuse, -R162 ;  /* 0x000000a98ea27223 */ /* 0x080fe200000108a2 */
        /* <DEDUP_REMOVED lines=17> */
[----:B------:R-:W-:Y:S01]  /*bb60*/  FFMA.FTZ R113, R81, -R33, R226 ;  /* 0x8000002151717223 */ /* 0x000fe200000100e2 */
[----:B------:R-:W-:Y:S01]  /*bb70*/  UIMAD.WIDE.U32 UR20, UR18, UR20, UR34 ;  /* 0x00000014121472a5 */ /* 0x000fe2000f8e0022 */
[----:B------:R-:W-:Y:S01]  /*bb80*/  FMUL.FTZ R158, R166, R29 ;  /* 0x0000001da69e7220 */ /* 0x000fe20000410000 */
[----:B------:R-:W-:Y:S01]  /*bb90*/  ISETP.GE.AND P1, PT, R143, 0x81, PT ;  /* 0x000000818f00780c */ /* 0x000fe20003f26270 */
[----:B------:R-:W-:Y:S01]  /*bba0*/  FMUL.FTZ R120, R120, R33 ;  /* 0x0000002178787220 */ /* 0x000fe20000410000 */
[----:B------:R-:W-:Y:S01]  /*bbb0*/  ULDC.64 UR34, c[0x0][0x320] ;  /* 0x0000c80000227ab9 */ /* 0x000fe20000000a00 */
[----:B------:R-:W-:Y:S01]  /*bbc0*/  FMUL.FTZ R61, R212, R108 ;  /* 0x0000006cd43d7220 */ /* 0x000fe20000410000 */
[----:B------:R-:W-:Y:S01]  /*bbd0*/  UIADD3 UR39, UR39, UR21, URZ ;  /* 0x0000001527277290 */ /* 0x000fe2000fffe03f */
[-C--:B------:R-:W-:Y:S01]  /*bbe0*/  FFMA.FTZ R227, R80, -R29.reuse, R227 ;  /* 0x8000001d50e37223 */ /* 0x080fe200000100e3 */
        /* <DEDUP_REMOVED lines=10> */
[----:B------:R-:W-:Y:S01]  /*bc90*/  FFMA.FTZ R61, R108, R113, R120 ;  /* 0x000000716c3d7223 */ /* 0x000fe20000010078 */
[----:B------:R-:W-:Y:S01]  /*bca0*/  MOV R169, UR20 ;  /* 0x0000001400a97c02 */ /* 0x000fe20008000f00 */
[----:B------:R-:W-:Y:S01]  /*bcb0*/  FMUL.FTZ R122, R211, R122 ;  /* 0x0000007ad37a7220 */ /* 0x000fe20000410000 */
[----:B------:R-:W-:Y:S01]  /*bcc0*/  ULDC.64 UR20, c[0x0][0x2d0] ;  /* 0x0000b40000147ab9 */ /* 0x000fe20000000a00 */
[----:B------:R-:W-:Y:S02]  /*bcd0*/  FADD.FTZ R162, R167, R162 ;  /* 0x000000a2a7a27221 */ /* 0x000fe40000010000 */
[----:B------:R-:W-:Y:S01]  /*bce0*/  FADD.FTZ R61, R60, R61 ;  /* 0x0000003d3c3d7221 */ /* 0x000fe20000010000 */
[----:B------:R-:W-:Y:S01]  /*bcf0*/  LEA R60, P0, R96, UR34, 0x2 ;  /* 0x00000022603c7c11 */ /* 0x000fe2000f8010ff */
[----:B------:R-:W-:Y:S01]  /*bd00*/  FFMA.FTZ R122, R158, R227, R122 ;  /* 0x000000e39e7a7223 */ /* 0x000fe2000001007a */
[----:B------:R-:W-:Y:S01]  /*bd10*/  USHF.L.U32 UR34, UR8, 0x2, URZ ;  /* 0x0000000208227899 */ /* 0x000fe2000800063f */
[----:B------:R-:W-:-:S02]  /*bd20*/  FMUL.FTZ R120, R110, R25 ;  /* 0x000000196e787220 */ /* 0x000fc40000410000 */
[----:B------:R-:W-:Y:S02]  /*bd30*/  FADD.FTZ R63, R162, R63 ;  /* 0x0000003fa23f7221 */ /* 0x000fe40000010000 */
[----:B------:R-:W-:Y:S01]  /*bd40*/  FADD.FTZ R162, R61, R122 ;  /* 0x0000007a3da27221 */ /* 0x000fe20000010000 */
[----:B------:R-:W-:Y:S01]  /*bd50*/  LEA.HI.X R61, R96, UR35, RZ, 0x2, P0 ;  /* 0x00000023603d7c11 */ /* 0x000fe200080f14ff */
[-C--:B------:R-:W-:Y:S01]  /*bd60*/  FFMA.FTZ R228, R79, -R25.reuse, R228 ;  /* 0x800000194fe47223 */ /* 0x080fe200000100e4 */
[----:B------:R-:W-:Y:S01]  /*bd70*/  USHF.L.U64.HI UR35, UR8, 0x2, UR9 ;  /* 0x0000000208237899 */ /* 0x000fe20008010209 */
        /* <DEDUP_REMOVED lines=8> */
[----:B------:R-:W-:Y:S01]  /*be00*/  IMAD.WIDE R60, R169, 0x4, R60 ;  /* 0x00000004a93c7825 */ /* 0x000fe200078e023c */
[----:B------:R-:W-:-:S03]  /*be10*/  MOV R169, UR34 ;  /* 0x0000002200a97c02 */ /* 0x000fc60008000f00 */
[-C--:B------:R-:W-:Y:S02]  /*be20*/  FFMA.FTZ R229, R78, -R21.reuse, R229 ;  /* 0x800000154ee57223 */ /* 0x080fe400000100e5 */
[----:B------:R-:W-:Y:S02]  /*be30*/  FMUL.FTZ R194, R194, R21 ;  /* 0x00000015c2c27220 */ /* 0x000fe40000410000 */
[----:B------:R-:W-:Y:S02]  /*be40*/  FMUL.FTZ R164, R225, R122 ;  /* 0x0000007ae1a47220 */ /* 0x000fe40000410000 */
[----:B------:R-:W-:Y:S02]  /*be50*/  FMUL.FTZ R167, R224, R167 ;  /* 0x000000a7e0a77220 */ /* 0x000fe40000410000 */
[----:B------:R-:W-:-:S04]  /*be60*/  IMAD.WIDE.U32 R60, R169, c[0x0][0x2d0], R60 ;  /* 0x0000b400a93c7a25 */ /* 0x000fc800078e003c */
[----:B------:R-:W-:Y:S01]  /*be70*/  FFMA.FTZ R169, R229, R194, -R164 ;  /* 0x000000c2e5a97223 */ /* 0x000fe200000108a4 */
[----:B------:R-:W-:Y:S01]  /*be80*/  IADD3 R61, R61, UR20, RZ ;  /* 0x000000143d3d7c10 */ /* 0x000fe2000fffe0ff */
[----:B------:R-:W-:Y:S02]  /*be90*/  FFMA.FTZ R167, R120, R228, R167 ;  /* 0x000000e478a77223 */ /* 0x000fe400000100a7 */
[----:B------:R-:W-:Y:S02]  /*bea0*/  FMUL.FTZ R194, R225, R194 ;  /* 0x000000c2e1c27220 */ /* 0x000fe40000410000 */
[----:B------:R-:W-:Y:S02]  /*beb0*/  FADD.FTZ R62, R62, R63 ;  /* 0x0000003f3e3e7221 */ /* 0x000fe40000010000 */
[----:B------:R-:W-:Y:S02]  /*bec0*/  FADD.FTZ R162, R162, R167 ;  /* 0x000000a7a2a27221 */ /* 0x000fe40000010000 */
[----:B------:R-:W-:-:S02]  /*bed0*/  FFMA.FTZ R63, R122, R229, R194 ;  /* 0x000000e57a3f7223 */ /* 0x000fc400000100c2 */
[-C--:B------:R-:W-:Y:S02]  /*bee0*/  FMUL.FTZ R167, R64, R17.reuse ;  /* 0x0000001140a77220 */ /* 0x080fe40000410000 */
[----:B------:R-:W-:Y:S01]  /*bef0*/  FADD.FTZ R162, R162, R63 ;  /* 0x0000003fa2a27221 */ /* 0x000fe20000010000 */
[----:B------:R-:W-:Y:S01]  /*bf00*/  IADD3 R63, R96, 0x40, RZ ;  /* 0x00000040603f7810 */ /* 0x000fe20007ffe0ff */
[-C--:B------:R-:W-:Y:S02]  /*bf10*/  FFMA.FTZ R230, R77, -R17.reuse, R230 ;  /* 0x800000114de67223 */ /* 0x080fe400000100e6 */
[----:B------:R-:W-:Y:S01]  /*bf20*/  FMUL.FTZ R171, R196, R17 ;  /* 0x00000011c4ab7220 */ /* 0x000fe20000410000 */
[-C--:B------:R-:W-:Y:S01]  /*bf30*/  LEA.HI.SX32 R63, R63, R96.reuse, 0x1b ;  /* 0x000000603f3f7211 */ /* 0x080fe200078fdaff */
[----:B------:R-:W-:Y:S02]  /*bf40*/  FMUL.FTZ R164, R66, R167 ;  /* 0x000000a742a47220 */ /* 0x000fe40000410000 */
[----:B------:R-:W-:Y:S01]  /*bf50*/  FADD.FTZ R62, R62, R169 ;  /* 0x000000a93e3e7221 */ /* 0x000fe20000010000 */
[----:B------:R-:W-:Y:S01]  /*bf60*/  IADD3 R169, R96, 0x80, RZ ;  /* 0x0000008060a97810 */ /* 0x000fe20007ffe0ff */
[-C--:B------:R-:W-:Y:S01]  /*bf70*/  FFMA.FTZ R173, R230, R171.reuse, -R164 ;  /* 0x000000abe6ad7223 */ /* 0x080fe200000108a4 */
[----:B------:R-:W0:Y:S01]  /*bf80*/  LDS R63, [R63.X4+0x2200] ;  /* 0x002200003f3f7984 */ /* 0x000e220000004800 */
[----:B------:R-:W-:Y:S01]  /*bf90*/  FMUL.FTZ R171, R66, R171 ;  /* 0x000000ab42ab7220 */ /* 0x000fe20000410000 */
[----:B------:R-:W-:Y:S01]  /*bfa0*/  LEA.HI.SX32 R169, R169, R96, 0x1b ;  /* 0x00000060a9a97211 */ /* 0x000fe200078fdaff */
[----:B------:R-:W-:-:S02]  /*bfb0*/  FADD.FTZ R164, R62, R173 ;  /* 0x000000ad3ea47221 */ /* 0x000fc40000010000 */
[----:B------:R-:W-:-:S04]  /*bfc0*/  FFMA.FTZ R171, R167, R230, R171 ;  /* 0x000000e6a7ab7223 */ /* 0x000fc800000100ab */
[----:B------:R-:W-:Y:S01]  /*bfd0*/  FADD.FTZ R162, R162, R171 ;  /* 0x000000aba2a27221 */ /* 0x000fe20000010000 */
[----:B------:R-:W-:Y:S01]  /*bfe0*/  IADD3 R171, R96, 0xc0, RZ ;  /* 0x000000c060ab7810 */ /* 0x000fe20007ffe0ff */
[----:B------:R-:W-:Y:S05]  /*bff0*/  @!P0 BRA `(.L_x_4711) ;  /* 0x0000001000008947 */ /* 0x000fea0003800000 */
[----:B0-----:R0:W-:Y:S02]  /*c000*/  RED.E.ADD.F32.FTZ.RN.STRONG.GPU [R60.64+-0x1f00], R63 ;  /* 0xffe1003f3c00798e */ /* 0x0011e4000c10e79e */
.L_x_4711:
[----:B------:R-:W-:Y:S05]  /*c010*/  BSYNC B0 ;  /* 0x0000000000007941 */ /* 0x000fea0003800000 */
.L_x_4710:
[----:B------:R-:W1:Y:S01]  /*c020*/  LDS R169, [R169.X4+0x2300] ;  /* 0x00230000a9a97984 */ /* 0x000e620000004800 */
[----:B------:R-:W-:Y:S01]  /*c030*/  BSSY B0, `(.L_x_4712) ;  /* 0x0000004000007945 */ /* 0x000fe20003800000 */
[----:B------:R-:W-:Y:S01]  /*c040*/  LEA.HI.SX32 R171, R171, R96, 0x1b ;  /* 0x00000060abab7211 */ /* 0x000fe200078fdaff */
[----:B------:R-:W-:Y:S05]  /*c050*/  @!P1 BRA `(.L_x_4713) ;  /* 0x0000001000009947 */ /* 0x000fea0003800000 */
[----:B-1----:R1:W-:Y:S02]  /*c060*/  RED.E.ADD.F32.FTZ.RN.STRONG.GPU [R60.64+-0x1e00], R169 ;  /* 0xffe200a93c00798e */ /* 0x0023e4000c10e79e */
.L_x_4713:
[----:B------:R-:W-:Y:S05]  /*c070*/  BSYNC B0 ;  /* 0x0000000000007941 */ /* 0x000fea0003800000 */
.L_x_4712:
[----:B------:R-:W2:Y:S01]  /*c080*/  LDS R171, [R171.X4+0x2400] ;  /* 0x00240000abab7984 */ /* 0x000ea20000004800 */
[----:B------:R-:W-:Y:S01]  /*c090*/  BSSY B0, `(.L_x_4714) ;  /* 0x0000005000007945 */ /* 0x000fe20003800000 */
[C---:B0-----:R-:W-:Y:S02]  /*c0a0*/  IADD3 R63, R96.reuse, 0x100, RZ ;  /* 0x00000100603f7810 */ /* 0x041fe40007ffe0ff */
[----:B-1----:R-:W-:Y:S01]  /*c0b0*/  IADD3 R169, R96, 0x140, RZ ;  /* 0x0000014060a97810 */ /* 0x002fe20007ffe0ff */
[----:B------:R-:W-:Y:S05]  /*c0c0*/  @!P2 BRA `(.L_x_4715) ;  /* 0x000000100000a947 */ /* 0x000fea0003800000 */
[----:B--2---:R0:W-:Y:S02]  /*c0d0*/  RED.E.ADD.F32.FTZ.RN.STRONG.GPU [R60.64+-0x1d00], R171 ;  /* 0xffe300ab3c00798e */ /* 0x0041e4000c10e79e */
.L_x_4715:
[----:B------:R-:W-:Y:S05]  /*c0e0*/  BSYNC B0 ;  /* 0x0000000000007941 */ /* 0x000fea0003800000 */
.L_x_4714:
        /* <DEDUP_REMOVED lines=14> */
.L_x_4717:
[----:B------:R-:W-:Y:S05]  /*c1d0*/  BSYNC B0 ;  /* 0x0000000000007941 */ /* 0x000fea0003800000 */
.L_x_4716:
[----:B------:R-:W1:Y:S01]  /*c1e0*/  LDS R169, [R169.X4+0x2600] ;  /* 0x00260000a9a97984 */ /* 0x000e620000004800 */
[----:B------:R-:W-:Y:S01]  /*c1f0*/  BSSY B0, `(.L_x_4718) ;  /* 0x0000005000007945 */ /* 0x000fe20003800000 */
[----:B0-----:R-:W-:Y:S02]  /*c200*/  IADD3 R63, R96, 0x1c0, RZ ;  /* 0x000001c0603f7810 */ /* 0x001fe40007ffe0ff */
[----:B------:R-:W-:Y:S01]  /*c210*/  LEA.HI.SX32 R171, R171, R96, 0x1b ;  /* 0x00000060abab7211 */ /* 0x000fe200078fdaff */
[----:B------:R-:W-:Y:S05]  /*c220*/  @!P0 BRA `(.L_x_4719) ;  /* 0x0000001000008947 */ /* 0x000fea0003800000 */
[----:B-1----:R0:W-:Y:S02]  /*c230*/  RED.E.ADD.F32.FTZ.RN.STRONG.GPU [R60.64+-0x1b00], R169 ;  /* 0xffe500a93c00798e */ /* 0x0021e4000c10e79e */
.L_x_4719:
[----:B------:R-:W-:Y:S05]  /*c240*/  BSYNC B0 ;  /* 0x0000000000007941 */ /* 0x000fea0003800000 */
.L_x_4718:
[----:B------:R-:W2:Y:S01]  /*c250*/  LDS R171, [R171.X4+0x2700] ;  /* 0x00270000abab7984 */ /* 0x000ea20000004800 */
[----:B------:R-:W-:Y:S01]  /*c260*/  BSSY B0, `(.L_x_4720) ;  /* 0x0000005000007945 */ /* 0x000fe20003800000 */
[----:B------:R-:W-:-:S02]  /*c270*/  IADD3 R173, R96, 0x200, RZ ;  /* 0x0000020060ad7810 */ /* 0x000fc40007ffe0ff */
[----:B------:R-:W-:Y:S01]  /*c280*/  LEA.HI.SX32 R63, R63, R96, 0x1b ;  /* 0x000000603f3f7211 */ /* 0x000fe200078fdaff */
[----:B------:R-:W-:Y:S05]  /*c290*/  @!P1 BRA `(.L_x_4721) ;  /* 0x0000001000009947 */ /* 0x000fea0003800000 */
[----:B--2---:R2:W-:Y:S02]  /*c2a0*/  RED.E.ADD.F32.FTZ.RN.STRONG.GPU [R60.64+-0x1a00], R171 ;  /* 0xffe600ab3c00798e */ /* 0x0045e4000c10e79e */
.L_x_4721:
[----:B------:R-:W-:Y:S05]  /*c2b0*/  BSYNC B0 ;  /* 0x0000000000007941 */ /* 0x000fea0003800000 */
.L_x_4720:
[----:B------:R-:W3:Y:S01]  /*c2c0*/  LDS R63, [R63.X4+0x2800] ;  /* 0x002800003f3f7984 */ /* 0x000ee20000004800 */
[----:B------:R-:W-:Y:S01]  /*c2d0*/  BSSY B0, `(.L_x_4722) ;  /* 0x0000005000007945 */ /* 0x000fe20003800000 */
[----:B01----:R-:W-:Y:S02]  /*c2e0*/  IADD3 R169, R96, 0x240, RZ ;  /* 0x0000024060a97810 */ /* 0x003fe40007ffe0ff */
[----:B------:R-:W-:Y:S01]  /*c2f0*/  LEA.HI.SX32 R62, R173, R96, 0x1b ;  /* 0x00000060ad3e7211 */ /* 0x000fe200078fdaff */
[----:B------:R-:W-:Y:S05]  /*c300*/  @!P2 BRA `(.L_x_4723) ;  /* 0x000000100000a947 */ /* 0x000fea0003800000 */
[----:B---3--:R0:W-:Y:S02]  /*c310*/  RED.E.ADD.F32.FTZ.RN.STRONG.GPU [R60.64+-0x1900], R63 ;  /* 0xffe7003f3c00798e */ /* 0x0081e4000c10e79e */
.L_x_4723:
[----:B------:R-:W-:Y:S05]  /*c320*/  BSYNC B0 ;  /* 0x0000000000007941 */ /* 0x000fea0003800000 */
.L_x_4722:
[----:B0--3--:R0:W1:Y:S01]  /*c330*/  LDS R63, [R62.X4+0x2900] ;  /* 0x002900003e3f7984 */ /* 0x0090620000004800 */
[----:B------:R-:W-:Y:S01]  /*c340*/  BSSY B0, `(.L_x_4724) ;  /* 0x0000005000007945 */ /* 0x000fe20003800000 */
[----:B--2---:R-:W-:Y:S02]  /*c350*/  IADD3 R171, R96, 0x280, RZ ;  /* 0x0000028060ab7810 */ /* 0x004fe40007ffe0ff */
[----:B------:R-:W-:Y:S01]  /*c360*/  LEA.HI.SX32 R169, R169, R96, 0x1b ;  /* 0x00000060a9a97211 */ /* 0x000fe200078fdaff */
[----:B------:R-:W-:Y:S05]  /*c370*/  @!P3 BRA `(.L_x_4725) ;  /* 0x000000100000b947 */ /* 0x000fea0003800000 */
[----:B-1----:R1:W-:Y:S02]  /*c380*/  RED.E.ADD.F32.FTZ.RN.STRONG.GPU [R60.64+-0x1800], R63 ;  /* 0xffe8003f3c00798e */ /* 0x0023e4000c10e79e */
.L_x_4725:
[----:B------:R-:W-:Y:S05]  /*c390*/  BSYNC B0 ;  /* 0x0000000000007941 */ /* 0x000fea0003800000 */
.L_x_4724:
[----:B------:R-:W2:Y:S01]  /*c3a0*/  LDS R169, [R169.X4+0x2a00] ;  /* 0x002a0000a9a97984 */ /* 0x000ea20000004800 */
[----:B------:R-:W-:Y:S01]  /*c3b0*/  BSSY B0, `(.L_x_4726) ;  /* 0x0000004000007945 */ /* 0x000fe20003800000 */
[----:B------:R-:W-:Y:S01]  /*c3c0*/  LEA.HI.SX32 R171, R171, R96, 0x1b ;  /* 0x00000060abab7211 */ /* 0x000fe200078fdaff */
[----:B------:R-:W-:Y:S05]  /*c3d0*/  @!P4 BRA `(.L_x_4727) ;  /* 0x000000100000c947 */ /* 0x000fea0003800000 */
[----:B--2---:R2:W-:Y:S02]  /*c3e0*/  RED.E.ADD.F32.FTZ.RN.STRONG.GPU [R60.64+-0x1700], R169 ;  /* 0xffe900a93c00798e */ /* 0x0045e4000c10e79e */
.L_x_4727:
[----:B------:R-:W-:Y:S05]  /*c3f0*/  BSYNC B0 ;  /* 0x0000000000007941 */ /* 0x000fea0003800000 */
.L_x_4726:
[----:B------:R-:W3:Y:S01]  /*c400*/  LDS R171, [R171.X4+0x2b00] ;  /* 0x002b0000abab7984 */ /* 0x000ee20000004800 */
[----:B------:R-:W-:Y:S01]  /*c410*/  BSSY B0, `(.L_x_4728) ;  /* 0x0000005000007945 */ /* 0x000fe20003800000 */
[----:B-1----:R-:W-:-:S02]  /*c420*/  IADD3 R63, R96, 0x2c0, RZ ;  /* 0x000002c0603f7810 */ /* 0x002fc40007ffe0ff */
[----:B--2---:R-:W-:Y:S01]  /*c430*/  IADD3 R169, R96, 0x300, RZ ;  /* 0x0000030060a97810 */ /* 0x004fe20007ffe0ff */
[----:B------:R-:W-:Y:S05]  /*c440*/  @!P5 BRA `(.L_x_4729) ;  /* 0x000000100000d947 */ /* 0x000fea0003800000 */
[----:B---3--:R1:W-:Y:S02]  /*c450*/  RED.E.ADD.F32.FTZ.RN.STRONG.GPU [R60.64+-0x1600], R171 ;  /* 0xffea00ab3c00798e */ /* 0x0083e4000c10e79e */
.L_x_4729:
[----:B------:R-:W-:Y:S05]  /*c460*/  BSYNC B0 ;  /* 0x0000000000007941 */ /* 0x000fea0003800000 */
.L_x_4728:
        /* <DEDUP_REMOVED lines=14> */
.L_x_4731:
[----:B------:R-:W-:Y:S05]  /*c550*/  BSYNC B0 ;  /* 0x0000000000007941 */ /* 0x000fea0003800000 */
.L_x_4730:
[----:B------:R-:W2:Y:S01]  /*c560*/  LDS R169, [R169.X4+0x2d00] ;  /* 0x002d0000a9a97984 */ /* 0x000ea20000004800 */
[----:B------:R-:W-:Y:S01]  /*c570*/  BSSY B0, `(.L_x_4732) ;  /* 0x0000005000007945 */ /* 0x000fe20003800000 */
[----:B-1----:R-:W-:-:S02]  /*c580*/  IADD3 R63, R96, 0x380, RZ ;  /* 0x00000380603f7810 */ /* 0x002fc40007ffe0ff */
[----:B------:R-:W-:Y:S01]  /*c590*/  LEA.HI.SX32 R171, R171, R96, 0x1b ;  /* 0x00000060abab7211 */ /* 0x000fe200078fdaff */
[----:B------:R-:W-:Y:S05]  /*c5a0*/  @!P0 BRA `(.L_x_4733) ;  /* 0x0000001000008947 */ /* 0x000fea0003800000 */
[----:B--2---:R1:W-:Y:S02]  /*c5b0*/  RED.E.ADD.F32.FTZ.RN.STRONG.GPU [R60.64+-0x1400], R169 ;  /* 0xffec00a93c00798e */ /* 0x0043e4000c10e79e */
.L_x_4733:
[----:B------:R-:W-:Y:S05]  /*c5c0*/  BSYNC B0 ;  /* 0x0000000000007941 */ /* 0x000fea0003800000 */
.L_x_4732:
[----:B------:R-:W3:Y:S01]  /*c5d0*/  LDS R171, [R171.X4+0x2e00] ;  /* 0x002e0000abab7984 */ /* 0x000ee20000004800 */
[----:B------:R-:W-:Y:S01]  /*c5e0*/  BSSY B0, `(.L_x_4734) ;  /* 0x0000005000007945 */ /* 0x000fe20003800000 */
[----:B-12---:R-:W-:Y:S02]  /*c5f0*/  IADD3 R169, R96, 0x3c0, RZ ;  /* 0x000003c060a97810 */ /* 0x006fe40007ffe0ff */
[----:B------:R-:W-:Y:S01]  /*c600*/  LEA.HI.SX32 R63, R63, R96, 0x1b ;  /* 0x000000603f3f7211 */ /* 0x000fe200078fdaff */
[----:B------:R-:W-:Y:S05]  /*c610*/  @!P1 BRA `(.L_x_4735) ;  /* 0x0000001000009947 */ /* 0x000fea0003800000 */
[----:B---3--:R1:W-:Y:S02]  /*c620*/  RED.E.ADD.F32.FTZ.RN.STRONG.GPU [R60.64+-0x1300], R171 ;  /* 0xffed00ab3c00798e */ /* 0x0083e4000c10e79e */
.L_x_4735:
[----:B------:R-:W-:Y:S05]  /*c630*/  BSYNC B0 ;  /* 0x0000000000007941 */ /* 0x000fea0003800000 */
.L_x_4734:
[----:B------:R-:W2:Y:S01]  /*c640*/  LDS R63, [R63.X4+0x2f00] ;  /* 0x002f00003f3f7984 */ /* 0x000ea20000004800 */
[----:B------:R-:W-:Y:S01]  /*c650*/  BSSY B0, `(.L_x_4736) ;  /* 0x0000005000007945 */ /* 0x000fe20003800000 */
[----:B-1-3--:R-:W-:Y:S02]  /*c660*/  IADD3 R171, R96, 0x400, RZ ;  /* 0x0000040060ab7810 */ /* 0x00afe40007ffe0ff */
[----:B------:R-:W-:Y:S01]  /*c670*/  LEA.HI.SX32 R169, R169, R96, 0x1b ;  /* 0x00000060a9a97211 */ /* 0x000fe200078fdaff */
[----:B------:R-:W-:Y:S05]  /*c680*/  @!P2 BRA `(.L_x_4737) ;  /* 0x000000100000a947 */ /* 0x000fea0003800000 */
[----:B--2---:R1:W-:Y:S02]  /*c690*/  RED.E.ADD.F32.FTZ.RN.STRONG.GPU [R60.64+-0x1200], R63 ;  /* 0xffee003f3c00798e */ /* 0x0043e4000c10e79e */
.L_x_4737:
[----:B------:R-:W-:Y:S05]  /*c6a0*/  BSYNC B0 ;  /* 0x0000000000007941 */ /* 0x000fea0003800000 */
.L_x_4736:
[----:B------:R-:W3:Y:S01]  /*c6b0*/  LDS R169, [R169.X4+0x3000] ;  /* 0x00300000a9a97984 */ /* 0x000ee20000004800 */
[----:B------:R-:W-:Y:S01]  /*c6c0*/  BSSY B0, `(.L_x_4738) ;  /* 0x0000005000007945 */ /* 0x000fe20003800000 */
[----:B-12---:R-:W-:-:S02]  /*c6d0*/  IADD3 R63, R96, 0x440, RZ ;  /* 0x00000440603f7810 */ /* 0x006fc40007ffe0ff */
[----:B------:R-:W-:Y:S01]  /*c6e0*/  LEA.HI.SX32 R171, R171, R96, 0x1b ;  /* 0x00000060abab7211 */ /* 0x000fe200078fdaff */
[----:B------:R-:W-:Y:S05]  /*c6f0*/  @!P3 BRA `(.L_x_4739) ;  /* 0x000000100000b947 */ /* 0x000fea0003800000 */
[----:B---3--:R1:W-:Y:S02]  /*c700*/  RED.E.ADD.F32.FTZ.RN.STRONG.GPU [R60.64+-0x1100], R169 ;  /* 0xffef00a93c00798e */ /* 0x0083e4000c10e79e */
.L_x_4739:
[----:B------:R-:W-:Y:S05]  /*c710*/  BSYNC B0 ;  /* 0x0000000000007941 */ /* 0x000fea0003800000 */
.L_x_4738:
[----:B------:R-:W2:Y:S01]  /*c720*/  LDS R171, [R171.X4+0x3100] ;  /* 0x00310000abab7984 */ /* 0x000ea20000004800 */
[----:B------:R-:W-:Y:S01]  /*c730*/  BSSY B0, `(.L_x_4740) ;  /* 0x0000004000007945 */ /* 0x000fe20003800000 */
[----:B------:R-:W-:Y:S01]  /*c740*/  LEA.HI.SX32 R63, R63, R96, 0x1b ;  /* 0x000000603f3f7211 */ /* 0x000fe200078fdaff */
[----:B------:R-:W-:Y:S05]  /*c750*/  @!P4 BRA `(.L_x_4741) ;  /* 0x000000100000c947 */ /* 0x000fea0003800000 */
[----:B--2---:R2:W-:Y:S02]  /*c760*/  RED.E.ADD.F32.FTZ.RN.STRONG.GPU [R60.64+-0x1000], R171 ;  /* 0xfff000ab3c00798e */ /* 0x0045e4000c10e79e */
.L_x_4741:
[----:B------:R-:W-:Y:S05]  /*c770*/  BSYNC B0 ;  /* 0x0000000000007941 */ /* 0x000fea0003800000 */
.L_x_4740:
[----:B------:R-:W4:Y:S01]  /*c780*/  LDS R63, [R63.X4+0x3200] ;  /* 0x003200003f3f7984 */ /* 0x000f220000004800 */
[----:B------:R-:W-:Y:S01]  /*c790*/  BSSY B0, `(.L_x_4742) ;  /* 0x0000005000007945 */ /* 0x000fe20003800000 */
[C---:B-1-3--:R-:W-:Y:S02]  /*c7a0*/  IADD3 R169, R96.reuse, 0x480, RZ ;  /* 0x0000048060a97810 */ /* 0x04afe40007ffe0ff */
[----:B--2---:R-:W-:Y:S01]  /*c7b0*/  IADD3 R171, R96, 0x4c0, RZ ;  /* 0x000004c060ab7810 */ /* 0x004fe20007ffe0ff */
[----:B------:R-:W-:Y:S05]  /*c7c0*/  @!P5 BRA `(.L_x_4743) ;  /* 0x000000100000d947 */ /* 0x000fea0003800000 */
[----:B----4-:R1:W-:Y:S02]  /*c7d0*/  RED.E.ADD.F32.FTZ.RN.STRONG.GPU [R60.64+-0xf00], R63 ;  /* 0xfff1003f3c00798e */ /* 0x0103e4000c10e79e */
.L_x_4743:
[----:B------:R-:W-:Y:S05]  /*c7e0*/  BSYNC B0 ;  /* 0x0000000000007941 */ /* 0x000fea0003800000 */
.L_x_4742:
        /* <DEDUP_REMOVED lines=14> */
.L_x_4745:
[----:B------:R-:W-:Y:S05]  /*c8d0*/  BSYNC B0 ;  /* 0x0000000000007941 */ /* 0x000fea0003800000 */
.L_x_4744:
[----:B------:R-:W2:Y:S01]  /*c8e0*/  LDS R171, [R171.X4+0x3400] ;  /* 0x00340000abab7984 */ /* 0x000ea20000004800 */
[----:B------:R-:W-:Y:S01]  /*c8f0*/  BSSY B0, `(.L_x_4746) ;  /* 0x0000005000007945 */ /* 0x000fe20003800000 */
[----:B-1----:R-:W-:Y:S02]  /*c900*/  IADD3 R169, R96, 0x540, RZ ;  /* 0x0000054060a97810 */ /* 0x002fe40007ffe0ff */
[----:B------:R-:W-:Y:S01]  /*c910*/  LEA.HI.SX32 R63, R63, R96, 0x1b ;  /* 0x000000603f3f7211 */ /* 0x000fe200078fdaff */
[----:B------:R-:W-:Y:S05]  /*c920*/  @!P0 BRA `(.L_x_4747) ;  /* 0x0000001000008947 */ /* 0x000fea0003800000 */
[----:B--2---:R1:W-:Y:S02]  /*c930*/  RED.E.ADD.F32.FTZ.RN.STRONG.GPU [R60.64+-0xd00], R171 ;  /* 0xfff300ab3c00798e */ /* 0x0043e4000c10e79e */
.L_x_4747:
[----:B------:R-:W-:Y:S05]  /*c940*/  BSYNC B0 ;  /* 0x0000000000007941 */ /* 0x000fea0003800000 */
.L_x_4746:
[----:B------:R-:W3:Y:S01]  /*c950*/  LDS R63, [R63.X4+0x3500] ;  /* 0x003500003f3f7984 */ /* 0x000ee20000004800 */
[----:B------:R-:W-:Y:S01]  /*c960*/  BSSY B0, `(.L_x_4748) ;  /* 0x0000005000007945 */ /* 0x000fe20003800000 */
[----:B-12---:R-:W-:-:S02]  /*c970*/  IADD3 R171, R96, 0x580, RZ ;  /* 0x0000058060ab7810 */ /* 0x006fc40007ffe0ff */
[----:B------:R-:W-:Y:S01]  /*c980*/  LEA.HI.SX32 R169, R169, R96, 0x1b ;  /* 0x00000060a9a97211 */ /* 0x000fe200078fdaff */
[----:B------:R-:W-:Y:S05]  /*c990*/  @!P1 BRA `(.L_x_4749) ;  /* 0x0000001000009947 */ /* 0x000fea0003800000 */
[----:B---3--:R1:W-:Y:S02]  /*c9a0*/  RED.E.ADD.F32.FTZ.RN.STRONG.GPU [R60.64+-0xc00], R63 ;  /* 0xfff4003f3c00798e */ /* 0x0083e4000c10e79e */
.L_x_4749:
[----:B------:R-:W-:Y:S05]  /*c9b0*/  BSYNC B0 ;  /* 0x0000000000007941 */ /* 0x000fea0003800000 */
.L_x_4748:
[----:B------:R-:W2:Y:S01]  /*c9c0*/  LDS R169, [R169.X4+0x3600] ;  /* 0x00360000a9a97984 */ /* 0x000ea20000004800 */
[----:B------:R-:W-:Y:S01]  /*c9d0*/  BSSY B0, `(.L_x_4750) ;  /* 0x0000005000007945 */ /* 0x000fe20003800000 */
[----:B-1-3--:R-:W-:Y:S02]  /*c9e0*/  IADD3 R63, R96, 0x5c0, RZ ;  /* 0x000005c0603f7810 */ /* 0x00afe40007ffe0ff */
[----:B------:R-:W-:Y:S01]  /*c9f0*/  LEA.HI.SX32 R171, R171, R96, 0x1b ;  /* 0x00000060abab7211 */ /* 0x000fe200078fdaff */
[----:B------:R-:W-:Y:S05]  /*ca00*/  @!P2 BRA `(.L_x_4751) ;  /* 0x000000100000a947 */ /* 0x000fea0003800000 */
[----:B--2---:R1:W-:Y:S02]  /*ca10*/  RED.E.ADD.F32.FTZ.RN.STRONG.GPU [R60.64+-0xb00], R169 ;  /* 0xfff500a93c00798e */ /* 0x0043e4000c10e79e */
.L_x_4751:
[----:B------:R-:W-:Y:S05]  /*ca20*/  BSYNC B0 ;  /* 0x0000000000007941 */ /* 0x000fea0003800000 */
.L_x_4750:
[----:B------:R-:W3:Y:S01]  /*ca30*/  LDS R171, [R171.X4+0x3700] ;  /* 0x00370000abab7984 */ /* 0x000ee20000004800 */
[----:B------:R-:W-:Y:S01]  /*ca40*/  BSSY B0, `(.L_x_4752) ;  /* 0x0000005000007945 */ /* 0x000fe20003800000 */
[----:B-12---:R-:W-:Y:S02]  /*ca50*/  IADD3 R169, R96, 0x600, RZ ;  /* 0x0000060060a97810 */ /* 0x006fe40007ffe0ff */
[----:B------:R-:W-:Y:S01]  /*ca60*/  LEA.HI.SX32 R63, R63, R96, 0x1b ;  /* 0x000000603f3f7211 */ /* 0x000fe200078fdaff */
[----:B------:R-:W-:Y:S05]  /*ca70*/  @!P3 BRA `(.L_x_4753) ;  /* 0x000000100000b947 */ /* 0x000fea0003800000 */
[----:B---3--:R1:W-:Y:S02]  /*ca80*/  RED.E.ADD.F32.FTZ.RN.STRONG.GPU [R60.64+-0xa00], R171 ;  /* 0xfff600ab3c00798e */ /* 0x0083e4000c10e79e */
.L_x_4753:
[----:B------:R-:W-:Y:S05]  /*ca90*/  BSYNC B0 ;  /* 0x0000000000007941 */ /* 0x000fea0003800000 */
.L_x_4752:
[----:B------:R-:W2:Y:S01]  /*caa0*/  LDS R63, [R63.X4+0x3800] ;  /* 0x003800003f3f7984 */ /* 0x000ea20000004800 */
[----:B------:R-:W-:Y:S01]  /*cab0*/  BSSY B0, `(.L_x_4754) ;  /* 0x0000004000007945 */ /* 0x000fe20003800000 */
[----:B------:R-:W-:Y:S01]  /*cac0*/  LEA.HI.SX32 R169, R169, R96, 0x1b ;  /* 0x00000060a9a97211 */ /* 0x000fe200078fdaff */
[----:B------:R-:W-:Y:S05]  /*cad0*/  @!P4 BRA `(.L_x_4755) ;  /* 0x000000100000c947 */ /* 0x000fea0003800000 */
[----:B--2---:R2:W-:Y:S02]  /*cae0*/  RED.E.ADD.F32.FTZ.RN.STRONG.GPU [R60.64+-0x900], R63 ;  /* 0xfff7003f3c00798e */ /* 0x0045e4000c10e79e */
.L_x_4755:
[----:B------:R-:W-:Y:S05]  /*caf0*/  BSYNC B0 ;  /* 0x0000000000007941 */ /* 0x000fea0003800000 */
.L_x_4754:
[----:B------:R-:W4:Y:S01]  /*cb00*/  LDS R169, [R169.X4+0x3900] ;  /* 0x00390000a9a97984 */ /* 0x000f220000004800 */
[----:B------:R-:W-:Y:S01]  /*cb10*/  BSSY B0, `(.L_x_4756) ;  /* 0x0000005000007945 */ /* 0x000fe20003800000 */
[----:B--2---:R-:W-:-:S02]  /*cb20*/  IADD3 R63, R96, 0x640, RZ ;  /* 0x00000640603f7810 */ /* 0x004fc40007ffe0ff */
[----:B-1-3--:R-:W-:Y:S01]  /*cb30*/  IADD3 R171, R96, 0x680, RZ ;  /* 0x0000068060ab7810 */ /* 0x00afe20007ffe0ff */
[----:B------:R-:W-:Y:S05]  /*cb40*/  @!P5 BRA `(.L_x_4757) ;  /* 0x000000100000d947 */ /* 0x000fea0003800000 */
[----:B----4-:R1:W-:Y:S02]  /*cb50*/  RED.E.ADD.F32.FTZ.RN.STRONG.GPU [R60.64+-0x800], R169 ;  /* 0xfff800a93c00798e */ /* 0x0103e4000c10e79e */
.L_x_4757:
[----:B------:R-:W-:Y:S05]  /*cb60*/  BSYNC B0 ;  /* 0x0000000000007941 */ /* 0x000fea0003800000 */
.L_x_4756:
        /* <DEDUP_REMOVED lines=14> */
.L_x_4759:
[----:B------:R-:W-:Y:S05]  /*cc50*/  BSYNC B0 ;  /* 0x0000000000007941 */ /* 0x000fea0003800000 */
.L_x_4758:
[----:B------:R-:W2:Y:S01]  /*cc60*/  LDS R171, [R171.X4+0x3b00] ;  /* 0x003b0000abab7984 */ /* 0x000ea20000004800 */
[----:B------:R-:W-:Y:S01]  /*cc70*/  BSSY B0, `(.L_x_4760) ;  /* 0x0000005000007945 */ /* 0x000fe20003800000 */
[----:B-1----:R-:W-:-:S02]  /*cc80*/  IADD3 R63, R96, 0x700, RZ ;  /* 0x00000700603f7810 */ /* 0x002fc40007ffe0ff */
[----:B------:R-:W-:Y:S01]  /*cc90*/  LEA.HI.SX32 R169, R169, R96, 0x1b ;  /* 0x00000060a9a97211 */ /* 0x000fe200078fdaff */
[----:B------:R-:W-:Y:S05]  /*cca0*/  @!P0 BRA `(.L_x_4761) ;  /* 0x0000001000008947 */ /* 0x000fea0003800000 */
[----:B--2---:R1:W-:Y:S02]  /*ccb0*/  RED.E.ADD.F32.FTZ.RN.STRONG.GPU [R60.64+-0x600], R171 ;  /* 0xfffa00ab3c00798e */ /* 0x0043e4000c10e79e */
.L_x_4761:
[----:B------:R-:W-:Y:S05]  /*ccc0*/  BSYNC B0 ;  /* 0x0000000000007941 */ /* 0x000fea0003800000 */
.L_x_4760:
[----:B------:R-:W3:Y:S01]  /*ccd0*/  LDS R169, [R169.X4+0x3c00] ;  /* 0x003c0000a9a97984 */ /* 0x000ee20000004800 */
[----:B------:R-:W-:Y:S01]  /*cce0*/  BSSY B0, `(.L_x_4762) ;  /* 0x0000005000007945 */ /* 0x000fe20003800000 */
[----:B------:R-:W-:Y:S02]  /*ccf0*/  IADD3 R143, R96, 0x740, RZ ;  /* 0x00000740608f7810 */ /* 0x000fe40007ffe0ff */
[----:B------:R-:W-:Y:S01]  /*cd00*/  LEA.HI.SX32 R63, R63, R96, 0x1b ;  /* 0x000000603f3f7211 */ /* 0x000fe200078fdaff */
[----:B------:R-:W-:Y:S05]  /*cd10*/  @!P1 BRA `(.L_x_4763) ;  /* 0x0000001000009947 */ /* 0x000fea0003800000 */
[----:B---3--:R3:W-:Y:S02]  /*cd20*/  RED.E.ADD.F32.FTZ.RN.STRONG.GPU [R60.64+-0x500], R169 ;  /* 0xfffb00a93c00798e */ /* 0x0087e4000c10e79e */
.L_x_4763:
[----:B------:R-:W-:Y:S05]  /*cd30*/  BSYNC B0 ;  /* 0x0000000000007941 */ /* 0x000fea0003800000 */
.L_x_4762:
[----:B------:R-:W4:Y:S01]  /*cd40*/  LDS R63, [R63.X4+0x3d00] ;  /* 0x003d00003f3f7984 */ /* 0x000f220000004800 */
[----:B------:R-:W-:Y:S01]  /*cd50*/  BSSY B0, `(.L_x_4764) ;  /* 0x0000005000007945 */ /* 0x000fe20003800000 */
[----:B---3--:R-:W-:Y:S02]  /*cd60*/  IADD3 R169, R96, 0x780, RZ ;  /* 0x0000078060a97810 */ /* 0x008fe40007ffe0ff */
[----:B------:R-:W-:Y:S01]  /*cd70*/  LEA.HI.SX32 R143, R143, R96, 0x1b ;  /* 0x000000608f8f7211 */ /* 0x000fe200078fdaff */
[----:B------:R-:W-:Y:S05]  /*cd80*/  @!P2 BRA `(.L_x_4765) ;  /* 0x000000100000a947 */ /* 0x000fea0003800000 */
[----:B----4-:R3:W-:Y:S02]  /*cd90*/  RED.E.ADD.F32.FTZ.RN.STRONG.GPU [R60.64+-0x400], R63 ;  /* 0xfffc003f3c00798e */ /* 0x0107e4000c10e79e */
.L_x_4765:
[----:B------:R-:W-:Y:S05]  /*cda0*/  BSYNC B0 ;  /* 0x0000000000007941 */ /* 0x000fea0003800000 */
.L_x_4764:
[----:B------:R-:W0:Y:S01]  /*cdb0*/  LDS R143, [R143.X4+0x3e00] ;  /* 0x003e00008f8f7984 */ /* 0x000e220000004800 */
[----:B------:R-:W-:Y:S01]  /*cdc0*/  BSSY B0, `(.L_x_4766) ;  /* 0x0000005000007945 */ /* 0x000fe20003800000 */
[----:B---34-:R-:W-:-:S02]  /*cdd0*/  IADD3 R63, R96, 0x7c0, RZ ;  /* 0x000007c0603f7810 */ /* 0x018fc40007ffe0ff */
[----:B------:R-:W-:Y:S01]  /*cde0*/  LEA.HI.SX32 R169, R169, R96, 0x1b ;  /* 0x00000060a9a97211 */ /* 0x000fe200078fdaff */
[----:B------:R-:W-:Y:S05]  /*cdf0*/  @!P3 BRA `(.L_x_4767) ;  /* 0x000000100000b947 */ /* 0x000fea0003800000 */
[----:B0-----:R0:W-:Y:S02]  /*ce00*/  RED.E.ADD.F32.FTZ.RN.STRONG.GPU [R60.64+-0x300], R143 ;  /* 0xfffd008f3c00798e */ /* 0x0011e4000c10e79e */
.L_x_4767:
[----:B------:R-:W-:Y:S05]  /*ce10*/  BSYNC B0 ;  /* 0x0000000000007941 */ /* 0x000fea0003800000 */
.L_x_4766:
[----:B------:R-:W3:Y:S01]  /*ce20*/  LDS R169, [R169.X4+0x3f00] ;  /* 0x003f0000a9a97984 */ /* 0x000ee20000004800 */
[----:B------:R-:W-:Y:S01]  /*ce30*/  BSSY B0, `(.L_x_4768) ;  /* 0x0000004000007945 */ /* 0x000fe20003800000 */
[----:B------:R-:W-:Y:S01]  /*ce40*/  LEA.HI.SX32 R63, R63, R96, 0x1b ;  /* 0x000000603f3f7211 */ /* 0x000fe200078fdaff */
[----:B------:R-:W-:Y:S05]  /*ce50*/  @!P4 BRA `(.L_x_4769) ;  /* 0x000000100000c947 */ /* 0x000fea0003800000 */
[----:B---3--:R3:W-:Y:S02]  /*ce60*/  RED.E.ADD.F32.FTZ.RN.STRONG.GPU [R60.64+-0x200], R169 ;  /* 0xfffe00a93c00798e */ /* 0x0087e4000c10e79e */
.L_x_4769:
[----:B------:R-:W-:Y:S05]  /*ce70*/  BSYNC B0 ;  /* 0x0000000000007941 */ /* 0x000fea0003800000 */
.L_x_4768:
[----:B------:R-:W4:Y:S01]  /*ce80*/  LDS R63, [R63.X4+0x4000] ;  /* 0x004000003f3f7984 */ /* 0x000f220000004800 */
[----:B------:R-:W-:Y:S01]  /*ce90*/  BSSY B0, `(.L_x_4770) ;  /* 0x0000003000007945 */ /* 0x000fe20003800000 */
[----:B------:R-:W-:Y:S05]  /*cea0*/  @!P5 BRA `(.L_x_4771) ;  /* 0x000000100000d947 */ /* 0x000fea0003800000 */
[----:B----4-:R4:W-:Y:S02]  /*ceb0*/  RED.E.ADD.F32.FTZ.RN.STRONG.GPU [R60.64+-0x100], R63 ;  /* 0xffff003f3c00798e */ /* 0x0109e4000c10e79e */
.L_x_4771:
[----:B------:R-:W-:Y:S05]  /*cec0*/  BSYNC B0 ;  /* 0x0000000000007941 */ /* 0x000fea0003800000 */
.L_x_4770:
[----:B------:R-:W5:Y:S01]  /*ced0*/  SHFL.DOWN PT, R170, R164, 0x1, 0x1f ;  /* 0x08201f00a4aa7f89 */ /* 0x000f6200000e0000 */
[----:B------:R-:W-:Y:S01]  /*cee0*/  ISETP.GT.AND P0, PT, R95, 0x1e, PT ;  /* 0x0000001e5f00780c */ /* 0x000fe20003f04270 */
[----:B------:R-:W-:Y:S01]  /*cef0*/  FMUL.FTZ R139, R66, R139 ;  /* 0x0000008b428b7220 */ /* 0x000fe20000410000 */
[----:B01-34-:R-:W-:Y:S01]  /*cf00*/  MOV R61, R164 ;  /* 0x000000a4003d7202 */ /* 0x01bfe20000000f00 */
[----:B------:R-:W0:Y:S01]  /*cf10*/  SHFL.DOWN PT, R169, R112, 0x1, 0x1f ;  /* 0x08201f0070a97f89 */ /* 0x000e2200000e0000 */
[----:B------:R-:W-:Y:S01]  /*cf20*/  MOV R62, R112 ;  /* 0x00000070003e7202 */ /* 0x000fe20000000f00 */
[----:B------:R-:W-:Y:S01]  /*cf30*/  FMUL.FTZ R135, R224, R135 ;  /* 0x00000087e0877220 */ /* 0x000fe20000410000 */
[----:B------:R-:W-:Y:S01]  /*cf40*/  MOV R63, R160 ;  /* 0x000000a0003f7202 */ /* 0x000fe20000000f00 */
[----:B------:R-:W1:Y:S01]  /*cf50*/  SHFL.DOWN PT, R174, R160, 0x1, 0x1f ;  /* 0x08201f00a0ae7f89 */ /* 0x000e6200000e0000 */
[----:B------:R-:W-:Y:S01]  /*cf60*/  MOV R60, R162 ;  /* 0x000000a2003c7202 */ /* 0x000fe20000000f00 */
[----:B------:R-:W-:Y:S01]  /*cf70*/  FFMA.FTZ R133, R133, R228, R135 ;  /* 0x000000e485857223 */ /* 0x000fe20000010087 */
[----:B------:R-:W-:Y:S01]  /*cf80*/  ISETP.NE.AND P1, PT, R95, RZ, PT ;  /* 0x000000ff5f00720c */ /* 0x000fe20003f25270 */
[----:B------:R-:W3:Y:S01]  /*cf90*/  SHFL.DOWN PT, R143, R162, 0x1, 0x1f ;  /* 0x08201f00a28f7f89 */ /* 0x000ee200000e0000 */
[----:B------:R-:W-:Y:S01]  /*cfa0*/  FADD.FTZ R5, R108, R5 ;  /* 0x000000056c057221 */ /* 0x000fe20000010000 */
[----:B------:R-:W-:Y:S01]  /*cfb0*/  ISETP.NE.AND P2, PT, R96, RZ, PT ;  /* 0x000000ff6000720c */ /* 0x000fe20003f45270 */
[----:B------:R-:W-:Y:S01]  /*cfc0*/  FFMA.FTZ R110, R79, R110, R133 ;  /* 0x0000006e4f6e7223 */ /* 0x000fe20000010085 */
[----:B------:R-:W-:Y:S01]  /*cfd0*/  BSSY B0, `(.L_x_4772) ;  /* 0x0000088000007945 */ /* 0x000fe20003800000 */
[----:B------:R-:W-:-:S02]  /*cfe0*/  FMUL.FTZ R131, R212, R131 ;  /* 0x00000083d4837220 */ /* 0x000fc40000410000 */
[----:B------:R-:W-:Y:S02]  /*cff0*/  FMUL.FTZ R144, R209, R144 ;  /* 0x00000090d1907220 */ /* 0x000fe40000410000 */
[----:B------:R-:W-:Y:S02]  /*d000*/  FFMA.FTZ R118, R118, R113, R131 ;  /* 0x0000007176767223 */ /* 0x000fe40000010083 */
[----:B------:R-:W-:Y:S02]  /*d010*/  FFMA.FTZ R144, R145, R214, R144 ;  /* 0x000000d691907223 */ /* 0x000fe40000010090 */
[----:B-----5:R-:W-:Y:S02]  /*d020*/  @!P0 FADD.FTZ R61, R61, R170 ;  /* 0x000000aa3d3d8221 */ /* 0x020fe40000010000 */
[----:B------:R-:W-:Y:S02]  /*d030*/  FFMA.FTZ R113, R81, R168, R118 ;  /* 0x000000a851717223 */ /* 0x000fe40000010076 */
[----:B0-----:R-:W-:Y:S01]  /*d040*/  @!P0 FADD.FTZ R62, R62, R169 ;  /* 0x000000a93e3e8221 */ /* 0x001fe20000010000 */
[----:B------:R-:W0:Y:S01]  /*d050*/  SHFL.DOWN PT, R112, R61, 0x2, 0x1f ;  /* 0x08401f003d707f89 */ /* 0x000e2200000e0000 */
[----:B------:R-:W-:-:S02]  /*d060*/  FMUL.FTZ R147, R208, R147 ;  /* 0x00000093d0937220 */ /* 0x000fc40000410000 */
[----:B-1----:R-:W-:Y:S01]  /*d070*/  @!P0 FADD.FTZ R63, R63, R174 ;  /* 0x000000ae3f3f8221 */ /* 0x002fe20000010000 */
[----:B------:R-:W1:Y:S01]  /*d080*/  SHFL.DOWN PT, R169, R62, 0x2, 0x1f ;  /* 0x08401f003ea97f89 */ /* 0x000e6200000e0000 */
[----:B------:R-:W-:Y:S02]  /*d090*/  FADD.FTZ R32, R113, R32 ;  /* 0x0000002071207221 */ /* 0x000fe40000010000 */
[----:B---3--:R-:W-:Y:S01]  /*d0a0*/  @!P0 FADD.FTZ R60, R60, R143 ;  /* 0x0000008f3c3c8221 */ /* 0x008fe20000010000 */
[----:B------:R-:W3:Y:S01]  /*d0b0*/  SHFL.DOWN PT, R160, R63, 0x2, 0x1f ;  /* 0x08401f003fa07f89 */ /* 0x000ee200000e0000 */
[----:B------:R-:W-:Y:S01]  /*d0c0*/  ISETP.GT.AND P0, PT, R95, 0x1d, PT ;  /* 0x0000001d5f00780c */ /* 0x000fe20003f04270 */
[----:B------:R-:W-:Y:S02]  /*d0d0*/  FFMA.FTZ R113, R83, R172, R144 ;  /* 0x000000ac53717223 */ /* 0x000fe40000010090 */
[----:B------:R-:W4:Y:S01]  /*d0e0*/  SHFL.DOWN PT, R143, R60, 0x2, 0x1f ;  /* 0x08401f003c8f7f89 */ /* 0x000f2200000e0000 */
[----:B------:R-:W-:-:S02]  /*d0f0*/  FFMA.FTZ R147, R149, R130, R147 ;  /* 0x0000008295937223 */ /* 0x000fc40000010093 */
[----:B------:R-:W-:Y:S02]  /*d100*/  FADD.FTZ R30, R113, R30 ;  /* 0x0000001e711e7221 */ /* 0x000fe40000010000 */
[----:B------:R-:W-:Y:S02]  /*d110*/  FFMA.FTZ R147, R84, R105, R147 ;  /* 0x0000006954937223 */ /* 0x000fe40000010093 */
[----:B------:R-:W-:Y:S02]  /*d120*/  FFMA.FTZ R137, R137, R230, R139 ;  /* 0x000000e689897223 */ /* 0x000fe4000001008b */
[----:B------:R-:W-:Y:S02]  /*d130*/  FMUL.FTZ R125, R210, R125 ;  /* 0x0000007dd27d7220 */ /* 0x000fe40000410000 */
[----:B------:R-:W-:Y:S02]  /*d140*/  FFMA.FTZ R64, R77, R64, R137 ;  /* 0x000000404d407223 */ /* 0x000fe40000010089 */
[----:B0-----:R-:W-:-:S02]  /*d150*/  @!P0 FADD.FTZ R61, R61, R112 ;  /* 0x000000703d3d8221 */ /* 0x001fc40000010000 */
[----:B------:R-:W-:Y:S02]  /*d160*/  FFMA.FTZ R125, R141, R142, R125 ;  /* 0x0000008e8d7d7223 */ /* 0x000fe4000001007d */
        /* <DEDUP_REMOVED lines=17> */
[----:B0-----:R-:W-:Y:S02]  /*d280*/  @!P0 FADD.FTZ R61, R61, R66 ;  /* 0x000000423d3d8221 */ /* 0x001fe40000010000 */
[----:B------:R-:W-:Y:S02]  /*d290*/  FMUL.FTZ R161, R126, R161 ;  /* 0x000000a17ea17220 */ /* 0x000fe40000410000 */
[----:B-1----:R-:W-:Y:S01]  /*d2a0*/  @!P0 FADD.FTZ R62, R62, R169 ;  /* 0x000000a93e3e8221 */ /* 0x002fe20000010000 */
[----:B------:R-:W0:Y:S01]  /*d2b0*/  SHFL.DOWN PT, R66, R61, 0x8, 0x1f ;  /* 0x09001f003d427f89 */ /* 0x000e2200000e0000 */
[----:B------:R-:W-:Y:S02]  /*d2c0*/  FADD.FTZ R37, R64, R37 ;  /* 0x0000002540257221 */ /* 0x000fe40000010000 */
        /* <DEDUP_REMOVED lines=25> */
[----:B------:R-:W-:Y:S02]  /*d460*/  FADD.FTZ R31, R64, R31 ;  /* 0x0000001f401f7221 */ /* 0x000fe40000010000 */
[----:B------:R-:W4:Y:S01]  /*d470*/  SHFL.DOWN PT, R105, R60, 0x10, 0x1f ;  /* 0x0a001f003c697f89 */ /* 0x000f2200000e0000 */
[----:B------:R-:W-:-:S02]  /*d480*/  FADD.FTZ R12, R103, R12 ;  /* 0x0000000c670c7221 */ /* 0x000fc40000010000 */
[----:B------:R-:W-:Y:S02]  /*d490*/  FADD.FTZ R14, R97, R14 ;  /* 0x0000000e610e7221 */ /* 0x000fe40000010000 */
        /* <DEDUP_REMOVED lines=48> */
[----:B------:R-:W3:Y:S01]  /*d7a0*/  @P0 LDS.64 R70, [UR20+0x6c60] ;  /* 0x006c6014ff460984 */ /* 0x000ee20008000a00 */
[----:B0-----:R-:W-:Y:S02]  /*d7b0*/  FADD.FTZ R63, R63, R67 ;  /* 0x000000433f3f7221 */ /* 0x001fe40000010000 */
[----:B------:R-:W-:Y:S02]  /*d7c0*/  FADD.FTZ R62, R62, R66 ;  /* 0x000000423e3e7221 */ /* 0x000fe40000010000 */
[----:B------:R-:W-:Y:S02]  /*d7d0*/  FADD.FTZ R61, R61, R65 ;  /* 0x000000413d3d7221 */ /* 0x000fe40000010000 */
[----:B------:R-:W-:-:S02]  /*d7e0*/  FADD.FTZ R60, R60, R64 ;  /* 0x000000403c3c7221 */ /* 0x000fc40000010000 */
[----:B-1----:R-:W-:Y:S02]  /*d7f0*/  @P0 FADD.FTZ R63, R63, R69 ;  /* 0x000000453f3f0221 */ /* 0x002fe40000010000 */
[----:B------:R-:W-:Y:S02]  /*d800*/  @P0 FADD.FTZ R62, R62, R68 ;  /* 0x000000443e3e0221 */ /* 0x000fe40000010000 */
[----:B---3--:R-:W-:Y:S02]  /*d810*/  @P0 FADD.FTZ R61, R61, R71 ;  /* 0x000000473d3d0221 */ /* 0x008fe40000010000 */
[----:B------:R-:W-:Y:S01]  /*d820*/  @P0 FADD.FTZ R60, R60, R70 ;  /* 0x000000463c3c0221 */ /* 0x000fe20000010000 */
[----:B------:R0:W-:Y:S04]  /*d830*/  STS.64 [UR20+0x7460], R62 ;  /* 0x0074603eff007988 */ /* 0x0001e80008000a14 */
[----:B------:R0:W-:Y:S02]  /*d840*/  STS.64 [UR20+0x6c60], R60 ;  /* 0x006c603cff007988 */ /* 0x0001e40008000a14 */
.L_x_4773:
[----:B0-----:R-:W-:Y:S05]  /*d850*/  BSYNC B0 ;  /* 0x0000000000007941 */ /* 0x001fea0003800000 */
.L_x_4772:
        /* <DEDUP_REMOVED lines=8> */
.L_x_4673:
[----:B-1----:R1:W2:Y:S01]  /*d8e0*/  LDL.LU R61, [R1+0x4] ;  /* 0x00000400013d7983 */ /* 0x0022a20000300800 */
[----:B------:R-:W-:-:S03]  /*d8f0*/  ISETP.GE.AND P2, PT, R94, R99, PT ;  /* 0x000000635e00720c */ /* 0x000fc60003f46270 */
[----:B------:R-:W-:Y:S01]  /*d900*/  BAR.SYNC.DEFER_BLOCKING 0x0 ;  /* 0x0000000000007b1d */ /* 0x000fe20000010000 */
[----:B------:R-:W-:Y:S01]  /*d910*/  LOP3.LUT R66, R94, 0x20, RZ, 0xfc, !PT ;  /* 0x000000205e427812 */ /* 0x000fe200078efcff */
[----:B------:R-:W-:-:S03]  /*d920*/  HFMA2.MMA R17, -RZ, RZ, 0, 0 ;  /* 0x00000000ff117435 */ /* 0x000fc600000001ff */
[----:B------:R-:W-:Y:S01]  /*d930*/  ISETP.GE.AND P1, PT, R66, R99, PT ;  /* 0x000000634200720c */ /* 0x000fe20003f26270 */
[----:B------:R-:W3:Y:S01]  /*d940*/  LDL R97, [R1] ;  /* 0x0000000001617983 */ /* 0x000ee20000100800 */
[C---:B------:R-:W-:Y:S01]  /*d950*/  LOP3.LUT R64, R94.reuse, 0x40, RZ, 0xfc, !PT ;  /* 0x000000405e407812 */ /* 0x040fe200078efcff */
[----:B------:R-:W-:Y:S01]  /*d960*/  HFMA2.MMA R21, -RZ, RZ, 0, 0 ;  /* 0x00000000ff157435 */ /* 0x000fe200000001ff */
[C---:B------:R-:W-:Y:S01]  /*d970*/  LOP3.LUT R62, R94.reuse, 0x60, RZ, 0xfc, !PT ;  /* 0x000000605e3e7812 */ /* 0x040fe200078efcff */
[----:B------:R-:W-:Y:S01]  /*d980*/  HFMA2.MMA R25, -RZ, RZ, 0, 0 ;  /* 0x00000000ff197435 */ /* 0x000fe200000001ff */
[C---:B------:R-:W-:Y:S01]  /*d990*/  LOP3.LUT R60, R94.reuse, 0x80, RZ, 0xfc, !PT ;  /* 0x000000805e3c7812 */ /* 0x040fe200078efcff */
[----:B------:R-:W-:Y:S01]  /*d9a0*/  HFMA2.MMA R29, -RZ, RZ, 0, 0 ;  /* 0x00000000ff1d7435 */ /* 0x000fe200000001ff */
[C---:B------:R-:W-:Y:S01]  /*d9b0*/  LOP3.LUT R58, R94.reuse, 0xa0, RZ, 0xfc, !PT ;  /* 0x000000a05e3a7812 */ /* 0x040fe200078efcff */
[----:B------:R-:W-:Y:S01]  /*d9c0*/  HFMA2.MMA R33, -RZ, RZ, 0, 0 ;  /* 0x00000000ff217435 */ /* 0x000fe200000001ff */
[----:B------:R-:W-:-:S02]  /*d9d0*/  LOP3.LUT R56, R94, 0xc0, RZ, 0xfc, !PT ;  /* 0x000000c05e387812 */ /* 0x000fc400078efcff */
[C---:B------:R-:W-:Y:S02]  /*d9e0*/  LOP3.LUT R54, R94.reuse, 0xe0, RZ, 0xfc, !PT ;  /* 0x000000e05e367812 */ /* 0x040fe400078efcff */
[----:B------:R-:W-:Y:S02]  /*d9f0*/  LOP3.LUT R52, R94, 0x100, RZ, 0xfc, !PT ;  /* 0x000001005e347812 */ /* 0x000fe400078efcff */
[----:B------:R-:W-:Y:S02]  /*da00*/  MOV R68, RZ ;  /* 0x000000ff00447202 */ /* 0x000fe40000000f00 */
[----:B------:R-:W-:Y:S01]  /*da10*/  MOV R70, RZ ;  /* 0x000000ff00467202 */ /* 0x000fe20000000f00 */
[----:B------:R-:W4:Y:S01]  /*da20*/  @!P1 LDG.E R17, [R106.64+0x80] ;  /* 0x0000801e6a119981 */ /* 0x000f22000c1e1900 */
[----:B------:R-:W-:Y:S02]  /*da30*/  ISETP.GE.AND P0, PT, R64, R99, PT ;  /* 0x000000634000720c */ /* 0x000fe40003f06270 */
[----:B------:R-:W-:-:S02]  /*da40*/  LOP3.LUT R50, R94, 0x120, RZ, 0xfc, !PT ;  /* 0x000001205e327812 */ /* 0x000fc400078efcff */
[----:B------:R-:W-:Y:S02]  /*da50*/  MOV R72, RZ ;  /* 0x000000ff00487202 */ /* 0x000fe40000000f00 */
[C---:B------:R-:W-:Y:S02]  /*da60*/  LOP3.LUT R48, R94.reuse, 0x140, RZ, 0xfc, !PT ;  /* 0x000001405e307812 */ /* 0x040fe400078efcff */
[C---:B------:R-:W-:Y:S02]  /*da70*/  LOP3.LUT R46, R94.reuse, 0x160, RZ, 0xfc, !PT ;  /* 0x000001605e2e7812 */ /* 0x040fe400078efcff */
[----:B------:R-:W-:Y:S02]  /*da80*/  MOV R74, RZ ;  /* 0x000000ff004a7202 */ /* 0x000fe40000000f00 */
[----:B------:R-:W-:Y:S01]  /*da90*/  LOP3.LUT R44, R94, 0x180, RZ, 0xfc, !PT ;  /* 0x000001805e2c7812 */ /* 0x000fe200078efcff */
[----:B------:R-:W5:Y:S01]  /*daa0*/  @!P0 LDG.E R68, [R106.64+0x100] ;  /* 0x0001001e6a448981 */ /* 0x000f62000c1e1900 */
[----:B------:R-:W-:-:S02]  /*dab0*/  ISETP.GE.AND P4, PT, R62, R99, PT ;  /* 0x000000633e00720c */ /* 0x000fc40003f86270 */
[C---:B------:R-:W-:Y:S02]  /*dac0*/  LOP3.LUT R42, R94.reuse, 0x1a0, RZ, 0xfc, !PT ;  /* 0x000001a05e2a7812 */ /* 0x040fe400078efcff */
[C---:B------:R-:W-:Y:S02]  /*dad0*/  LOP3.LUT R40, R94.reuse, 0x1c0, RZ, 0xfc, !PT ;  /* 0x000001c05e287812 */ /* 0x040fe400078efcff */
[----:B------:R-:W-:Y:S01]  /*dae0*/  LOP3.LUT R38, R94, 0x1e0, RZ, 0xfc, !PT ;  /* 0x000001e05e267812 */ /* 0x000fe200078efcff */
[----:B------:R-:W-:Y:S01]  /*daf0*/  HFMA2.MMA R39, -RZ, RZ, 0, 0 ;  /* 0x00000000ff277435 */ /* 0x000fe200000001ff */
[-C--:B------:R-:W-:Y:S01]  /*db00*/  ISETP.GE.AND P6, PT, R60, R99.reuse, PT ;  /* 0x000000633c00720c */ /* 0x080fe20003fc6270 */
[----:B------:R-:W-:Y:S01]  /*db10*/  HFMA2.MMA R80, -RZ, RZ, 0, 0 ;  /* 0x00000000ff507435 */ /* 0x000fe200000001ff */
[-C--:B------:R-:W-:Y:S01]  /*db20*/  ISETP.GE.AND P5, PT, R58, R99.reuse, PT ;  /* 0x000000633a00720c */ /* 0x080fe20003fa6270 */
[----:B------:R-:W-:Y:S01]  /*db30*/  HFMA2.MMA R82, -RZ, RZ, 0, 0 ;  /* 0x00000000ff527435 */ /* 0x000fe200000001ff */
[-C--:B------:R-:W-:Y:S01]  /*db40*/  ISETP.GE.AND P3, PT, R56, R99.reuse, PT ;  /* 0x000000633800720c */ /* 0x080fe20003f66270 */
[----:B------:R-:W3:Y:S01]  /*db50*/  @!P4 LDG.E R21, [R106.64+0x180] ;  /* 0x0001801e6a15c981 */ /* 0x000ee2000c1e1900 */
[----:B------:R-:W-:Y:S01]  /*db60*/  MOV R76, RZ ;  /* 0x000000ff004c7202 */ /* 0x000fe20000000f00 */
[----:B------:R-:W-:Y:S01]  /*db70*/  ULDC.64 UR8, c[0x0][0x2d8] ;  /* 0x0000b60000087ab9 */ /* 0x000fe20000000a00 */
[----:B------:R-:W-:Y:S01]  /*db80*/  MOV R78, RZ ;  /* 0x000000ff004e7202 */ /* 0x000fe20000000f00 */
[----:B------:R-:W-:Y:S01]  /*db90*/  ULDC.64 UR34, c[0x0][0x2f8] ;  /* 0x0000be0000227ab9 */ /* 0x000fe20000000a00 */
[----:B--2---:R-:W2:Y:S01]  /*dba0*/  @!P2 LDG.E R61, [R106.64] ;  /* 0x0000001e6a3da981 */ /* 0x004ea2000c1e1900 */
[----:B------:R-:W-:-:S02]  /*dbb0*/  ISETP.GE.AND P1, PT, R52, R99, PT ;  /* 0x000000633400720c */ /* 0x000fc40003f26270 */
[-C--:B------:R-:W-:Y:S01]  /*dbc0*/  ISETP.GE.AND P0, PT, R50, R99.reuse, PT ;  /* 0x000000633200720c */ /* 0x080fe20003f06270 */
[----:B------:R-:W3:Y:S01]  /*dbd0*/  @!P6 LDG.E R70, [R106.64+0x200] ;  /* 0x0002001e6a46e981 */ /* 0x000ee2000c1e1900 */
[-C--:B------:R-:W-:Y:S02]  /*dbe0*/  ISETP.GE.AND P4, PT, R48, R99.reuse, PT ;  /* 0x000000633000720c */ /* 0x080fe40003f86270 */
[-C--:B------:R-:W-:Y:S01]  /*dbf0*/  ISETP.GE.AND P6, PT, R46, R99.reuse, PT ;  /* 0x000000632e00720c */ /* 0x080fe20003fc6270 */
[----:B------:R-:W3:Y:S01]  /*dc00*/  @!P5 LDG.E R25, [R106.64+0x280] ;  /* 0x0002801e6a19d981 */ /* 0x000ee2000c1e1900 */
[----:B------:R-:W-:-:S03]  /*dc10*/  ISETP.GE.AND P5, PT, R44, R99, PT ;  /* 0x000000632c00720c */ /* 0x000fc60003fa6270 */
[----:B------:R-:W3:Y:S01]  /*dc20*/  @!P3 LDG.E R72, [R106.64+0x300] ;  /* 0x0003001e6a48b981 */ /* 0x000ee2000c1e1900 */
[----:B------:R-:W-:-:S03]  /*dc30*/  ISETP.GE.AND P3, PT, R42, R99, PT ;  /* 0x000000632a00720c */ /* 0x000fc60003f66270 */
[----:B------:R-:W3:Y:S01]  /*dc40*/  @!P1 LDG.E R74, [R106.64+0x400] ;  /* 0x0004001e6a4a9981 */ /* 0x000ee2000c1e1900 */
[-C--:B------:R-:W-:Y:S02]  /*dc50*/  ISETP.GE.AND P1, PT, R38, R99.reuse, PT ;  /* 0x000000632600720c */ /* 0x080fe40003f26270 */
[----:B------:R-:W-:Y:S01]  /*dc60*/  MOV R41, RZ ;  /* 0x000000ff00297202 */ /* 0x000fe20000000f00 */
        /* <DEDUP_REMOVED lines=33> */
[----:B------:R-:W-:Y:S01]  /*de80*/  LDS R39, [R93.X4+0x28] ;  /* 0x000028005d277984 */ /* 0x000fe20000004800 */
[----:B--2---:R-:W-:-:S03]  /*de90*/  FADD.FTZ R33, R17, UR5 ;  /* 0x0000000511217e21 */ /* 0x004fc60008010000 */
[----:B------:R-:W2:Y:S01]  /*dea0*/  LDS R17, [R93.X4+0x14] ;  /* 0x000014005d117984 */ /* 0x000ea20000004800 */
[----:B---3--:R-:W-:-:S03]  /*deb0*/  FADD.FTZ R43, R21, UR5 ;  /* 0x00000005152b7e21 */ /* 0x008fc60008010000 */
[----:B------:R-:W3:Y:S01]  /*dec0*/  LDS R21, [R93.X4+0x18] ;  /* 0x000018005d157984 */ /* 0x000ee20000004800 */
[----:B----4-:R-:W-:-:S03]  /*ded0*/  FADD.FTZ R45, R25, UR5 ;  /* 0x00000005192d7e21 */ /* 0x010fc60008010000 */
[----:B------:R-:W4:Y:S01]  /*dee0*/  LDS R25, [R93.X4+0x1c] ;  /* 0x00001c005d197984 */ /* 0x000f220000004800 */
[----:B------:R-:W-:Y:S02]  /*def0*/  FSETP.GTU.FTZ.AND P1, PT, R33, 20, PT ;  /* 0x41a000002100780b */ /* 0x000fe40003f3c000 */
[----:B------:R-:W-:Y:S02]  /*df00*/  FSETP.GTU.FTZ.AND P6, PT, R43, 20, PT ;  /* 0x41a000002b00780b */ /* 0x000fe40003fdc000 */
[----:B------:R-:W-:Y:S01]  /*df10*/  FSETP.GTU.FTZ.AND P5, PT, R45, 20, PT ;  /* 0x41a000002d00780b */ /* 0x000fe20003fbc000 */
[----:B-----5:R-:W-:Y:S02]  /*df20*/  FADD.FTZ R47, R29, UR5 ;  /* 0x000000051d2f7e21 */ /* 0x020fe40008010000 */
[----:B------:R-:W5:Y:S06]  /*df30*/  LDS R29, [R93.X4+0x20] ;  /* 0x000020005d1d7984 */ /* 0x000f6c0000004800 */
[----:B------:R-:W-:-:S02]  /*df40*/  @!P1 FMUL.FTZ R41, R33, -1.4426950216293334961 ;  /* 0xbfb8aa3b21299820 */ /* 0x000fc40000410000 */
[----:B------:R-:W-:Y:S01]  /*df50*/  @!P6 FMUL.FTZ R43, R43, -1.4426950216293334961 ;  /* 0xbfb8aa3b2b2be820 */ /* 0x000fe20000410000 */
[----:B------:R-:W0:Y:S01]  /*df60*/  LDS R33, [R93.X4+0x24] ;  /* 0x000024005d217984 */ /* 0x000e220000004800 */
[----:B------:R-:W-:Y:S02]  /*df70*/  @!P5 FMUL.FTZ R45, R45, -1.4426950216293334961 ;  /* 0xbfb8aa3b2d2dd820 */ /* 0x000fe40000410000 */
[----:B------:R-:W-:Y:S08]  /*df80*/  @!P1 MUFU.EX2 R41, R41 ;  /* 0x0000002900299308 */ /* 0x000ff00000000800 */
[----:B------:R-:W1:Y:S08]  /*df90*/  @!P6 MUFU.EX2 R43, R43 ;  /* 0x0000002b002be308 */ /* 0x000e700000000800 */
[----:B------:R-:W5:Y:S01]  /*dfa0*/  @!P5 MUFU.EX2 R45, R45 ;  /* 0x0000002d002dd308 */ /* 0x000f620000000800 */
[----:B--2---:R-:W-:-:S02]  /*dfb0*/  FADD.FTZ R17, R17, UR5 ;  /* 0x0000000511117e21 */ /* 0x004fc40008010000 */
[----:B---3--:R-:W-:Y:S02]  /*dfc0*/  FADD.FTZ R21, R21, UR5 ;  /* 0x0000000515157e21 */ /* 0x008fe40008010000 */
[----:B----4-:R-:W-:Y:S02]  /*dfd0*/  FADD.FTZ R25, R25, UR5 ;  /* 0x0000000519197e21 */ /* 0x010fe40008010000 */
[----:B-1----:R-:W-:Y:S02]  /*dfe0*/  @!P6 FADD.FTZ R43, R43, 1 ;  /* 0x3f8000002b2be421 */ /* 0x002fe40000010000 */
[----:B------:R-:W-:Y:S01]  /*dff0*/  @!P1 FADD.FTZ R41, R41, 1 ;  /* 0x3f80000029299421 */ /* 0x000fe20000010000 */
[----:B------:R-:W-:Y:S02]  /*e000*/  FSETP.GTU.FTZ.AND P4, PT, R17, 20, PT ;  /* 0x41a000001100780b */ /* 0x000fe40003f9c000 */
[----:B------:R-:W-:Y:S01]  /*e010*/  FSETP.GTU.FTZ.AND P3, PT, R21, 20, PT ;  /* 0x41a000001500780b */ /* 0x000fe20003f7c000 */
[----:B------:R-:W1:Y:S01]  /*e020*/  @!P1 MUFU.RCP R68, R41 ;  /* 0x0000002900449308 */ /* 0x000e620000001000 */
[----:B------:R-:W-:Y:S01]  /*e030*/  FSETP.GTU.FTZ.AND P2, PT, R25, 20, PT ;  /* 0x41a000001900780b */ /* 0x000fe20003f5c000 */
[----:B-----5:R-:W-:-:S06]  /*e040*/  @!P5 FADD.FTZ R45, R45, 1 ;  /* 0x3f8000002d2dd421 */ /* 0x020fcc0000010000 */
[----:B------:R-:W2:Y:S01]  /*e050*/  @!P6 MUFU.RCP R43, R43 ;  /* 0x0000002b002be308 */ /* 0x000ea20000001000 */
[----:B------:R-:W-:-:S07]  /*e060*/  FADD.FTZ R29, R29, UR5 ;  /* 0x000000051d1d7e21 */ /* 0x000fce0008010000 */
[----:B------:R-:W3:Y:S01]  /*e070*/  @!P5 MUFU.RCP R45, R45 ;  /* 0x0000002d002dd308 */ /* 0x000ee20000001000 */
[----:B0-----:R-:W-:Y:S02]  /*e080*/  FADD.FTZ R33, R33, UR5 ;  /* 0x0000000521217e21 */ /* 0x001fe40008010000 */
[----:B------:R-:W-:Y:S02]  /*e090*/  @!P4 FMUL.FTZ R17, R17, -1.4426950216293334961 ;  /* 0xbfb8aa3b1111c820 */ /* 0x000fe40000410000 */
[----:B------:R-:W-:Y:S02]  /*e0a0*/  @!P3 FMUL.FTZ R21, R21, -1.4426950216293334961 ;  /* 0xbfb8aa3b1515b820 */ /* 0x000fe40000410000 */
[----:B------:R-:W-:Y:S02]  /*e0b0*/  @!P2 FMUL.FTZ R25, R25, -1.4426950216293334961 ;  /* 0xbfb8aa3b1919a820 */ /* 0x000fe40000410000 */
[----:B-1----:R-:W-:Y:S01]  /*e0c0*/  @!P1 FMUL.FTZ R19, R19, R68 ;  /* 0x0000004413139220 */ /* 0x002fe20000410000 */
[----:B------:R-:W-:Y:S01]  /*e0d0*/  FSETP.GTU.FTZ.AND P1, PT, R29, 20, PT ;  /* 0x41a000001d00780b */ /* 0x000fe20003f3c000 */
[----:B--2---:R-:W-:Y:S01]  /*e0e0*/  @!P6 FMUL.FTZ R20, R20, R43 ;  /* 0x0000002b1414e220 */ /* 0x004fe20000410000 */
[----:B------:R-:W-:Y:S01]  /*e0f0*/  FSETP.GTU.FTZ.AND P6, PT, R33, 20, PT ;  /* 0x41a000002100780b */ /* 0x000fe20003fdc000 */
[----:B------:R-:W-:Y:S01]  /*e100*/  FADD.FTZ R39, R39, UR5 ;  /* 0x0000000527277e21 */ /* 0x000fe20008010000 */
[----:B------:R-:W0:Y:S01]  /*e110*/  @!P4 MUFU.EX2 R17, R17 ;  /* 0x000000110011c308 */ /* 0x000e220000000800 */
[----:B---3--:R-:W-:-:S03]  /*e120*/  @!P5 FMUL.FTZ R22, R22, R45 ;  /* 0x0000002d1616d220 */ /* 0x008fc60000410000 */
[----:B------:R-:W-:-:S04]  /*e130*/  FSETP.GTU.FTZ.AND P5, PT, R39, 20, PT ;  /* 0x41a000002700780b */ /* 0x000fc80003fbc000 */
[----:B------:R-:W1:Y:S08]  /*e140*/  @!P3 MUFU.EX2 R21, R21 ;  /* 0x000000150015b308 */ /* 0x000e700000000800 */
[----:B------:R-:W2:Y:S01]  /*e150*/  @!P2 MUFU.EX2 R25, R25 ;  /* 0x000000190019a308 */ /* 0x000ea20000000800 */
[----:B------:R-:W-:Y:S01]  /*e160*/  FSETP.GTU.FTZ.AND P0, PT, R47, 20, PT ;  /* 0x41a000002f00780b */ /* 0x000fe20003f1c000 */
[----:B------:R-:W-:-:S02]  /*e170*/  @!P1 FMUL.FTZ R29, R29, -1.4426950216293334961 ;  /* 0xbfb8aa3b1d1d9820 */ /* 0x000fc40000410000 */
[----:B------:R-:W-:Y:S02]  /*e180*/  @!P6 FMUL.FTZ R33, R33, -1.4426950216293334961 ;  /* 0xbfb8aa3b2121e820 */ /* 0x000fe40000410000 */
[----:B------:R-:W-:Y:S02]  /*e190*/  @!P5 FMUL.FTZ R39, R39, -1.4426950216293334961 ;  /* 0xbfb8aa3b2727d820 */ /* 0x000fe40000410000 */
[----:B0-----:R-:W-:Y:S01]  /*e1a0*/  @!P4 FADD.FTZ R17, R17, 1 ;  /* 0x3f8000001111c421 */ /* 0x001fe20000010000 */
[----:B------:R-:W0:Y:S01]  /*e1b0*/  @!P1 MUFU.EX2 R29, R29 ;  /* 0x0000001d001d9308 */ /* 0x000e220000000800 */
[----:B-1----:R-:W-:Y:S01]  /*e1c0*/  @!P3 FADD.FTZ R21, R21, 1 ;  /* 0x3f8000001515b421 */ /* 0x002fe20000010000 */
[----:B------:R-:W-:Y:S01]  /*e1d0*/  SHF.L.U32 R41, R96, 0x4, RZ ;  /* 0x0000000460297819 */ /* 0x000fe200000006ff */
[----:B--2---:R-:W-:-:S05]  /*e1e0*/  @!P2 FADD.FTZ R25, R25, 1 ;  /* 0x3f8000001919a421 */ /* 0x004fca0000010000 */
[----:B------:R-:W1:Y:S01]  /*e1f0*/  @!P6 MUFU.EX2 R33, R33 ;  /* 0x000000210021e308 */ /* 0x000e620000000800 */
[----:B------:R-:W-:Y:S01]  /*e200*/  @!P0 FMUL.FTZ R47, R47, -1.4426950216293334961 ;  /* 0xbfb8aa3b2f2f8820 */ /* 0x000fe20000410000 */
[----:B------:R-:W-:-:S06]  /*e210*/  LOP3.LUT R68, R41, 0xfffffe00, RZ, 0xc0, !PT ;  /* 0xfffffe0029447812 */ /* 0x000fcc00078ec0ff */
[----:B------:R2:W-:Y:S08]  /*e220*/  @!P4 MUFU.RCP R71, R17 ;  /* 0x000000110047c308 */ /* 0x0005f00000001000 */
[----:B------:R3:W-:Y:S01]  /*e230*/  @!P3 MUFU.RCP R73, R21 ;  /* 0x000000150049b308 */ /* 0x0007e20000001000 */
[----:B--2---:R-:W2:Y:S07]  /*e240*/  LDS R17, [R93.X4+0x2c] ;  /* 0x00002c005d117984 */ /* 0x004eae0000004800 */
[----:B------:R4:W-:Y:S01]  /*e250*/  @!P2 MUFU.RCP R76, R25 ;  /* 0x00000019004ca308 */ /* 0x0009e20000001000 */
[----:B---3--:R-:W3:Y:S07]  /*e260*/  LDS R21, [R93.X4+0x30] ;  /* 0x000030005d157984 */ /* 0x008eee0000004800 */
[----:B------:R-:W5:Y:S01]  /*e270*/  @!P5 MUFU.EX2 R39, R39 ;  /* 0x000000270027d308 */ /* 0x000f620000000800 */
[----:B----4-:R-:W4:Y:S01]  /*e280*/  LDS R25, [R93.X4+0x34] ;  /* 0x000034005d197984 */ /* 0x010f220000004800 */
[----:B------:R-:W-:Y:S01]  /*e290*/  LEA R80, R95, R68, 0x4 ;  /* 0x000000445f507211 */ /* 0x000fe200078e20ff */
[----:B0-----:R-:W-:-:S02]  /*e2a0*/  @!P1 FADD.FTZ R29, R29, 1 ;  /* 0x3f8000001d1d9421 */ /* 0x001fc40000010000 */
[----:B-1----:R-:W-:-:S03]  /*e2b0*/  @!P6 FADD.FTZ R33, R33, 1 ;  /* 0x3f8000002121e421 */ /* 0x002fc60000010000 */
[----:B------:R-:W0:Y:S01]  /*e2c0*/  @!P0 MUFU.EX2 R47, R47 ;  /* 0x0000002f002f8308 */ /* 0x000e220000000800 */
[----:B------:R-:W-:-:S04]  /*e2d0*/  IADD3 R41, R80, 0x1, RZ ;  /* 0x0000000150297810 */ /* 0x000fc80007ffe0ff */
[----:B------:R-:W-:-:S03]  /*e2e0*/  LEA.HI.SX32 R68, R41, R80, 0x1b ;  /* 0x0000005029447211 */ /* 0x000fc600078fdaff */
[----:B------:R1:W-:Y:S01]  /*e2f0*/  @!P1 MUFU.RCP R75, R29 ;  /* 0x0000001d004b9308 */ /* 0x0003e20000001000 */
[----:B-----5:R-:W-:Y:S02]  /*e300*/  @!P5 FADD.FTZ R41, R39, 1 ;  /* 0x3f8000002729d421 */ /* 0x020fe40000010000 */
[----:B------:R-:W-:Y:S05]  /*e310*/  LDS R39, [R93.X4] ;  /* 0x000000005d277984 */ /* 0x000fea0000004800 */
[----:B------:R5:W-:Y:S01]  /*e320*/  @!P6 MUFU.RCP R77, R33 ;  /* 0x00000021004de308 */ /* 0x000be20000001000 */
[----:B-1----:R-:W1:Y:S01]  /*e330*/  LDS R29, [R93.X4+0x38] ;  /* 0x000038005d1d7984 */ /* 0x002e620000004800 */
[----:B0-----:R-:W-:-:S03]  /*e340*/  @!P0 FADD.FTZ R47, R47, 1 ;  /* 0x3f8000002f2f8421 */ /* 0x001fc60000010000 */
[----:B-----5:R-:W0:Y:S04]  /*e350*/  LDS R33, [R93.X4+0x3c] ;  /* 0x00003c005d217984 */ /* 0x020e280000004800 */
[----:B------:R-:W-:Y:S06]  /*e360*/  BAR.SYNC.DEFER_BLOCKING 0x0 ;  /* 0x0000000000007b1d */ /* 0x000fec0000010000 */
[----:B------:R5:W1:Y:S01]  /*e370*/  @!P0 MUFU.RCP R74, R47 ;  /* 0x0000002f004a8308 */ /* 0x000a620000001000 */
[----:B------:R-:W-:-:S02]  /*e380*/  IADD3 R43, R80, 0x2, RZ ;  /* 0x00000002502b7810 */ /* 0x000fc40007ffe0ff */
[C---:B------:R-:W-:Y:S02]  /*e390*/  IADD3 R45, R80.reuse, 0x3, RZ ;  /* 0x00000003502d7810 */ /* 0x040fe40007ffe0ff */
[C---:B------:R-:W-:Y:S01]  /*e3a0*/  IADD3 R49, R80.reuse, 0x5, RZ ;  /* 0x0000000550317810 */ /* 0x040fe20007ffe0ff */
[----:B--2---:R-:W-:Y:S01]  /*e3b0*/  FADD.FTZ R17, R17, UR5 ;  /* 0x0000000511117e21 */ /* 0x004fe20008010000 */
[C---:B------:R-:W-:Y:S02]  /*e3c0*/  IADD3 R51, R80.reuse, 0x6, RZ ;  /* 0x0000000650337810 */ /* 0x040fe40007ffe0ff */
[C---:B-----5:R-:W-:Y:S01]  /*e3d0*/  IADD3 R47, R80.reuse, 0x4, RZ ;  /* 0x00000004502f7810 */ /* 0x060fe20007ffe0ff */
[----:B---3--:R-:W-:Y:S01]  /*e3e0*/  FADD.FTZ R21, R21, UR5 ;  /* 0x0000000515157e21 */ /* 0x008fe20008010000 */
[----:B------:R-:W-:Y:S01]  /*e3f0*/  LEA.HI.SX32 R43, R43, R80, 0x1b ;  /* 0x000000502b2b7211 */ /* 0x000fe200078fdaff */
[----:B----4-:R-:W-:Y:S01]  /*e400*/  FADD.FTZ R25, R25, UR5 ;  /* 0x0000000519197e21 */ /* 0x010fe20008010000 */
[----:B------:R-:W-:-:S02]  /*e410*/  IADD3 R53, R80, 0x7, RZ ;  /* 0x0000000750357810 */ /* 0x000fc40007ffe0ff */
[-C--:B------:R-:W-:Y:S02]  /*e420*/  LEA.HI.SX32 R45, R45, R80.reuse, 0x1b ;  /* 0x000000502d2d7211 */ /* 0x080fe400078fdaff */
[C---:B------:R-:W-:Y:S01]  /*e430*/  IADD3 R55, R80.reuse, 0x8, RZ ;  /* 0x0000000850377810 */ /* 0x040fe20007ffe0ff */
[----:B------:R-:W-:Y:S01]  /*e440*/  STS [R93.X4], R16 ;  /* 0x000000105d007388 */ /* 0x000fe20000004800 */
[-C--:B------:R-:W-:Y:S02]  /*e450*/  LEA.HI.SX32 R47, R47, R80.reuse, 0x1b ;  /* 0x000000502f2f7211 */ /* 0x080fe400078fdaff */
[C---:B------:R-:W-:Y:S01]  /*e460*/  IADD3 R57, R80.reuse, 0x9, RZ ;  /* 0x0000000950397810 */ /* 0x040fe20007ffe0ff */
[----:B------:R-:W-:Y:S01]  /*e470*/  STS [R68.X4+0x4], R15 ;  /* 0x0000040f44007388 */ /* 0x000fe20000004800 */
[----:B------:R-:W-:Y:S01]  /*e480*/  LEA.HI.SX32 R49, R49, R80, 0x1b ;  /* 0x0000005031317211 */ /* 0x000fe200078fdaff */
[----:B-1----:R-:W-:Y:S01]  /*e490*/  @!P0 FMUL.FTZ R23, R23, R74 ;  /* 0x0000004a17178220 */ /* 0x002fe20000410000 */
[----:B------:R-:W-:Y:S01]  /*e4a0*/  IADD3 R59, R80, 0xa, RZ ;  /* 0x0000000a503b7810 */ /* 0x000fe20007ffe0ff */
[----:B------:R-:W-:Y:S01]  /*e4b0*/  @!P2 FMUL.FTZ R27, R27, R76 ;  /* 0x0000004c1b1ba220 */ /* 0x000fe20000410000 */
[-C--:B------:R-:W-:Y:S01]  /*e4c0*/  LEA.HI.SX32 R51, R51, R80.reuse, 0x1b ;  /* 0x0000005033337211 */ /* 0x080fe200078fdaff */
[----:B------:R-:W-:Y:S01]  /*e4d0*/  @!P1 FMUL.FTZ R28, R28, R75 ;  /* 0x0000004b1c1c9220 */ /* 0x000fe20000410000 */
[----:B------:R-:W-:Y:S01]  /*e4e0*/  IADD3 R61, R80, 0xb, RZ ;  /* 0x0000000b503d7810 */ /* 0x000fe20007ffe0ff */
[----:B------:R-:W-:Y:S01]  /*e4f0*/  STS [R43.X4+0x8], R14 ;  /* 0x0000080e2b007388 */ /* 0x000fe20000004800 */
[-C--:B------:R-:W-:Y:S01]  /*e500*/  LEA.HI.SX32 R70, R53, R80.reuse, 0x1b ;  /* 0x0000005035467211 */ /* 0x080fe200078fdaff */
[----:B------:R-:W-:Y:S01]  /*e510*/  @!P6 FMUL.FTZ R30, R30, R77 ;  /* 0x0000004d1e1ee220 */ /* 0x000fe20000410000 */
[----:B------:R-:W-:Y:S01]  /*e520*/  IADD3 R63, R80, 0xc, RZ ;  /* 0x0000000c503f7810 */ /* 0x000fe20007ffe0ff */
[----:B------:R-:W-:Y:S01]  /*e530*/  STS [R45.X4+0xc], R13 ;  /* 0x00000c0d2d007388 */ /* 0x000fe20000004800 */
[----:B------:R-:W-:-:S02]  /*e540*/  LEA.HI.SX32 R55, R55, R80, 0x1b ;  /* 0x0000005037377211 */ /* 0x000fc400078fdaff */
[----:B------:R-:W-:Y:S01]  /*e550*/  FSETP.GTU.FTZ.AND P0, PT, R17, 20, PT ;  /* 0x41a000001100780b */ /* 0x000fe20003f1c000 */
[----:B------:R-:W-:Y:S01]  /*e560*/  STS [R47.X4+0x10], R12 ;  /* 0x0000100c2f007388 */ /* 0x000fe20000004800 */
[----:B------:R-:W-:Y:S02]  /*e570*/  FSETP.GTU.FTZ.AND P1, PT, R21, 20, PT ;  /* 0x41a000001500780b */ /* 0x000fe40003f3c000 */
[----:B------:R-:W-:Y:S01]  /*e580*/  FSETP.GTU.FTZ.AND P2, PT, R25, 20, PT ;  /* 0x41a000001900780b */ /* 0x000fe20003f5c000 */
[----:B------:R-:W-:Y:S01]  /*e590*/  STS [R49.X4+0x14], R11 ;  /* 0x0000140b31007388 */ /* 0x000fe20000004800 */
[C---:B------:R-:W-:Y:S02]  /*e5a0*/  IADD3 R65, R80.reuse, 0xd, RZ ;  /* 0x0000000d50417810 */ /* 0x040fe40007ffe0ff */
[----:B------:R-:W-:Y:S01]  /*e5b0*/  LEA.HI.SX32 R57, R57, R80, 0x1b ;  /* 0x0000005039397211 */ /* 0x000fe200078fdaff */
[----:B------:R1:W-:Y:S01]  /*e5c0*/  STS [R51.X4+0x18], R10 ;  /* 0x0000180a33007388 */ /* 0x0003e20000004800 */
[----:B------:R-:W-:-:S02]  /*e5d0*/  IADD3 R67, R80, 0xe, RZ ;  /* 0x0000000e50437810 */ /* 0x000fc40007ffe0ff */
[-C--:B------:R-:W-:Y:S02]  /*e5e0*/  LEA.HI.SX32 R59, R59, R80.reuse, 0x1b ;  /* 0x000000503b3b7211 */ /* 0x080fe400078fdaff */
[----:B------:R-:W-:Y:S01]  /*e5f0*/  ISETP.NE.AND P6, PT, R96, RZ, PT ;  /* 0x000000ff6000720c */ /* 0x000fe20003fc5270 */
        /* <DEDUP_REMOVED lines=8> */
[----:B------:R-:W-:Y:S01]  /*e680*/  @!P3 FMUL.FTZ R26, R26, R73 ;  /* 0x000000491a1ab220 */ /* 0x000fe20000410000 */
[----:B------:R-:W-:Y:S01]  /*e690*/  LEA.HI.SX32 R69, R69, R80, 0x1b ;  /* 0x0000005045457211 */ /* 0x000fe200078fdaff */
[----:B------:R2:W-:Y:S01]  /*e6a0*/  STS [R59.X4+0x28], R6 ;  /* 0x000028063b007388 */ /* 0x0005e20000004800 */
[----:B-1----:R-:W-:-:S03]  /*e6b0*/  MOV R10, UR38 ;  /* 0x00000026000a7c02 */ /* 0x002fc60008000f00 */
[----:B------:R1:W-:Y:S04]  /*e6c0*/  STS [R61.X4+0x2c], R5 ;  /* 0x00002c053d007388 */ /* 0x0003e80000004800 */
[----:B------:R3:W-:Y:S01]  /*e6d0*/  STS [R63.X4+0x30], R4 ;  /* 0x000030043f007388 */ /* 0x0007e20000004800 */
[----:B--2---:R-:W-:-:S03]  /*e6e0*/  IADD3 R6, P3, R94, UR38, RZ ;  /* 0x000000265e067c10 */ /* 0x004fc6000ff7e0ff */
[----:B------:R-:W-:Y:S01]  /*e6f0*/  STS [R72.X4+0x34], R3 ;  /* 0x0000340348007388 */ /* 0x000fe20000004800 */
[----:B------:R2:W4:Y:S01]  /*e700*/  @!P5 MUFU.RCP R78, R41 ;  /* 0x00000029004ed308 */ /* 0x0005220000001000 */
[----:B------:R-:W-:Y:S02]  /*e710*/  LEA.HI.X.SX32 R7, R10, R85, 0x1, P3 ;  /* 0x000000550a077211 */ /* 0x000fe400018f0eff */
[----:B------:R-:W-:Y:S01]  /*e720*/  STS [R67.X4+0x38], R2 ;  /* 0x0000380243007388 */ /* 0x000fe20000004800 */
[----:B------:R-:W-:Y:S02]  /*e730*/  @!P4 FMUL.FTZ R24, R24, R71 ;  /* 0x000000471818c220 */ /* 0x000fe40000410000 */
[----:B-1----:R-:W-:Y:S01]  /*e740*/  @!P0 FMUL.FTZ R5, R17, -1.4426950216293334961 ;  /* 0xbfb8aa3b11058820 */ /* 0x002fe20000410000 */
[----:B------:R1:W-:Y:S01]  /*e750*/  STS [R69.X4+0x3c], R0 ;  /* 0x00003c0045007388 */ /* 0x0003e20000004800 */
[----:B---3--:R-:W-:Y:S01]  /*e760*/  FADD.FTZ R4, R29, UR5 ;  /* 0x000000051d047e21 */ /* 0x008fe20008010000 */
[----:B------:R-:W-:-:S06]  /*e770*/  NOP ;  /* 0x0000000000007918 */ /* 0x000fcc0000000000 */
[----:B0-----:R-:W-:Y:S01]  /*e780*/  FADD.FTZ R8, R33, UR5 ;  /* 0x0000000521087e21 */ /* 0x001fe20008010000 */
[----:B------:R-:W-:Y:S01]  /*e790*/  LDS R11, [R97.X4] ;  /* 0x00000000610b7984 */ /* 0x000fe20000004800 */
[----:B------:R-:W-:Y:S02]  /*e7a0*/  FADD.FTZ R10, R39, UR5 ;  /* 0x00000005270a7e21 */ /* 0x000fe40008010000 */
[----:B-1----:R-:W-:Y:S01]  /*e7b0*/  @!P1 FMUL.FTZ R0, R21, -1.4426950216293334961 ;  /* 0xbfb8aa3b15009820 */ /* 0x002fe20000410000 */
[----:B------:R-:W-:Y:S01]  /*e7c0*/  LDS R13, [R252.X4+0x80] ;  /* 0x00008000fc0d7984 */ /* 0x000fe20000004800 */
[----:B------:R-:W-:-:S03]  /*e7d0*/  @!P2 FMUL.FTZ R3, R25, -1.4426950216293334961 ;  /* 0xbfb8aa3b1903a820 */ /* 0x000fc60000410000 */
[----:B------:R-:W-:Y:S04]  /*e7e0*/  LDS R15, [R251.X4+0x100] ;  /* 0x00010000fb0f7984 */ /* 0x000fe80000004800 */
[----:B------:R-:W-:Y:S04]  /*e7f0*/  LDS R17, [R250.X4+0x180] ;  /* 0x00018000fa117984 */ /* 0x000fe80000004800 */
[----:B------:R-:W-:Y:S04]  /*e800*/  LDS R21, [R249.X4+0x200] ;  /* 0x00020000f9157984 */ /* 0x000fe80000004800 */
[----:B------:R-:W-:Y:S04]  /*e810*/  LDS R25, [R248.X4+0x280] ;  /* 0x00028000f8197984 */ /* 0x000fe80000004800 */
[----:B------:R-:W-:Y:S04]  /*e820*/  LDS R29, [R237.X4+0x300] ;  /* 0x00030000ed1d7984 */ /* 0x000fe80000004800 */
[----:B------:R-:W-:Y:S04]  /*e830*/  LDS R33, [R236.X4+0x380] ;  /* 0x00038000ec217984 */ /* 0x000fe80000004800 */
[----:B------:R-:W-:Y:S04]  /*e840*/  LDS R39, [R235.X4+0x400] ;  /* 0x00040000eb277984 */ /* 0x000fe80000004800 */
[----:B--2---:R-:W-:Y:S04]  /*e850*/  LDS R41, [R234.X4+0x480] ;  /* 0x00048000ea297984 */ /* 0x004fe80000004800 */
        /* <DEDUP_REMOVED lines=8> */
[----:B------:R-:W-:-:S05]  /*e8e0*/  FSETP.GTU.FTZ.AND P3, PT, R4, 20, PT ;  /* 0x41a000000400780b */ /* 0x000fca0003f7c000 */
[----:B------:R-:W0:Y:S01]  /*e8f0*/  LDS R79, [0x1080] ;  /* 0x00108000ff4f7984 */ /* 0x000e220000000800 */
[----:B----4-:R-:W-:Y:S01]  /*e900*/  @!P5 FMUL.FTZ R31, R31, R78 ;  /* 0x0000004e1f1fd220 */ /* 0x010fe20000410000 */
[----:B------:R-:W1:Y:S01]  /*e910*/  @!P0 MUFU.EX2 R5, R5 ;  /* 0x0000000500058308 */ /* 0x000e620000000800 */
[----:B------:R-:W-:-:S07]  /*e920*/  FSETP.GTU.FTZ.AND P5, PT, R10, 20, PT ;  /* 0x41a000000a00780b */ /* 0x000fce0003fbc000 */
[----:B------:R2:W3:Y:S08]  /*e930*/  @!P1 MUFU.EX2 R2, R0 ;  /* 0x0000000000029308 */ /* 0x0004f00000000800 */
[----:B------:R-:W4:Y:S01]  /*e940*/  @!P2 MUFU.EX2 R3, R3 ;  /* 0x000000030003a308 */ /* 0x000f220000000800 */
[----:B------:R-:W-:Y:S01]  /*e950*/  @!P3 FMUL.FTZ R4, R4, -1.4426950216293334961 ;  /* 0xbfb8aa3b0404b820 */ /* 0x000fe20000410000 */
[----:B------:R-:W-:Y:S01]  /*e960*/  FSETP.GTU.FTZ.AND P4, PT, R8, 20, PT ;  /* 0x41a000000800780b */ /* 0x000fe20003f9c000 */
[----:B--2---:R-:W-:-:S02]  /*e970*/  @!P5 FMUL.FTZ R0, R10, -1.4426950216293334961 ;  /* 0xbfb8aa3b0a00d820 */ /* 0x004fc40000410000 */
[----:B-1----:R-:W-:-:S03]  /*e980*/  @!P0 FADD.FTZ R5, R5, 1 ;  /* 0x3f80000005058421 */ /* 0x002fc60000010000 */
[----:B------:R-:W1:Y:S01]  /*e990*/  @!P3 MUFU.EX2 R4, R4 ;  /* 0x000000040004b308 */ /* 0x000e620000000800 */
[----:B---3--:R-:W-:Y:S01]  /*e9a0*/  @!P1 FADD.FTZ R2, R2, 1 ;  /* 0x3f80000002029421 */ /* 0x008fe20000010000 */
[----:B------:R-:W-:Y:S01]  /*e9b0*/  UIMAD UR7, UR36, UR8, URZ ;  /* 0x00000008240772a4 */ /* 0x000fe2000f8e023f */
[----:B----4-:R-:W-:-:S05]  /*e9c0*/  @!P2 FADD.FTZ R3, R3, 1 ;  /* 0x3f8000000303a421 */ /* 0x010fca0000010000 */
[----:B------:R-:W2:Y:S01]  /*e9d0*/  @!P5 MUFU.EX2 R0, R0 ;  /* 0x000000000000d308 */ /* 0x000ea20000000800 */
[----:B0-----:R-:W-:-:S07]  /*e9e0*/  ISETP.GE.AND P6, PT, R94, R79, PT ;  /* 0x0000004f5e00720c */ /* 0x001fce0003fc6270 */
[----:B------:R-:W0:Y:S01]  /*e9f0*/  @!P0 MUFU.RCP R81, R5 ;  /* 0x0000000500518308 */ /* 0x000e220000001000 */
[----:B------:R-:W-:Y:S02]  /*ea00*/  UIMAD UR32, UR33, UR9, UR7 ;  /* 0x00000009212072a4 */ /* 0x000fe4000f8e0207 */
[----:B------:R-:W-:-:S05]  /*ea10*/  UIMAD UR7, UR36, UR34, URZ ;  /* 0x00000022240772a4 */ /* 0x000fca000f8e023f */
[----:B------:R-:W3:Y:S01]  /*ea20*/  @!P1 MUFU.RCP R83, R2 ;  /* 0x0000000200539308 */ /* 0x000ee20000001000 */
[----:B------:R-:W-:-:S07]  /*ea30*/  UIMAD.WIDE.U32 UR20, UR33, UR8, URZ ;  /* 0x00000008211472a5 */ /* 0x000fce000f8e003f */
[----:B------:R-:W4:Y:S01]  /*ea40*/  @!P2 MUFU.RCP R10, R3 ;  /* 0x00000003000aa308 */ /* 0x000f220000001000 */
[----:B------:R-:W-:Y:S01]  /*ea50*/  @!P4 FMUL.FTZ R8, R8, -1.4426950216293334961 ;  /* 0xbfb8aa3b0808c820 */ /* 0x000fe20000410000 */
[----:B------:R-:W-:Y:S01]  /*ea60*/  UIMAD UR38, UR33, UR35, UR7 ;  /* 0x00000023212672a4 */ /* 0x000fe2000f8e0207 */
[----:B------:R-:W-:Y:S01]  /*ea70*/  BSSY B0, `(.L_x_4775) ;  /* 0x0000012000007945 */ /* 0x000fe20003800000 */
[----:B------:R-:W-:Y:S02]  /*ea80*/  UIMAD.WIDE.U32 UR8, UR33, UR34, URZ ;  /* 0x00000022210872a5 */ /* 0x000fe4000f8e003f */
[----:B------:R-:W-:Y:S02]  /*ea90*/  UIADD3 UR7, UR21, UR32, URZ ;  /* 0x0000002015077290 */ /* 0x000fe4000fffe03f */
[----:B------:R1:W0:Y:S02]  /*eaa0*/  @!P4 MUFU.EX2 R9, R8 ;  /* 0x000000080009c308 */ /* 0x0002240000000800 */
[----:B-1----:R-:W-:Y:S01]  /*eab0*/  @!P3 FADD.FTZ R8, R4, 1 ;  /* 0x3f8000000408b421 */ /* 0x002fe20000010000 */
[----:B------:R-:W-:Y:S05]  /*eac0*/  @P6 BRA `(.L_x_4776) ;  /* 0x000000c000006947 */ /* 0x000fea0003800000 */
[----:B--234-:R-:W-:Y:S01]  /*ead0*/  MOV R3, UR33 ;  /* 0x0000002100037c02 */ /* 0x01cfe20008000f00 */
[----:B------:R-:W-:Y:S01]  /*eae0*/  ULDC.64 UR34, c[0x0][0x2e0] ;  /* 0x0000b80000227ab9 */ /* 0x000fe20000000a00 */
[----:B------:R-:W-:Y:S01]  /*eaf0*/  MOV R5, UR16 ;  /* 0x0000001000057c02 */ /* 0x000fe20008000f00 */
[----:B------:R-:W-:-:S02]  /*eb00*/  UIMAD UR34, UR17, UR34, URZ ;  /* 0x00000022112272a4 */ /* 0x000fc4000f8e023f */
        /* <DEDUP_REMOVED lines=8> */
.L_x_4776:
[----:B--234-:R-:W-:Y:S05]  /*eb90*/  BSYNC B0 ;  /* 0x0000000000007941 */ /* 0x01cfea0003800000 */
.L_x_4775:
[----:B------:R-:W2:Y:S01]  /*eba0*/  LDL.LU R12, [R1+0x8] ;  /* 0x00000800010c7983 */ /* 0x000ea20000300800 */
[----:B------:R-:W-:Y:S01]  /*ebb0*/  ULDC UR32, c[0x0][0x174] ;  /* 0x00005d0000207ab9 */ /* 0x000fe20000000800 */
[----:B-1----:R-:W1:Y:S01]  /*ebc0*/  @!P3 MUFU.RCP R11, R8 ;  /* 0x00000008000bb308 */ /* 0x002e620000001000 */
[----:B------:R-:W-:Y:S01]  /*ebd0*/  ULDC.64 UR34, c[0x0][0x2e0] ;  /* 0x0000b80000227ab9 */ /* 0x000fe20000000a00 */
[----:B0-----:R-:W-:Y:S01]  /*ebe0*/  @!P4 FADD.FTZ R9, R9, 1 ;  /* 0x3f8000000909c421 */ /* 0x001fe20000010000 */
[----:B------:R-:W-:Y:S01]  /*ebf0*/  UIADD3 UR32, UR6, -UR32, URZ ;  /* 0x8000002006207290 */ /* 0x000fe2000fffe03f */
[----:B------:R-:W-:Y:S01]  /*ec00*/  @!P0 FMUL.FTZ R32, R32, R81 ;  /* 0x0000005120208220 */ /* 0x000fe20000410000 */
[----:B------:R-:W-:Y:S01]  /*ec10*/  UMOV UR21, UR7 ;  /* 0x0000000700157c82 */ /* 0x000fe20008000000 */
[----:B------:R-:W-:Y:S01]  /*ec20*/  LEA R2, P0, R94, c[0x0][0x330], 0x2 ;  /* 0x0000cc005e027a11 */ /* 0x000fe200078010ff */
[----:B------:R-:W-:Y:S01]  /*ec30*/  UIMAD.WIDE.U32 UR20, UR16, UR34, UR20 ;  /* 0x00000022101472a5 */ /* 0x000fe2000f8e0014 */
[----:B------:R-:W-:Y:S01]  /*ec40*/  @!P5 FADD.FTZ R0, R0, 1 ;  /* 0x3f8000000000d421 */ /* 0x000fe20000010000 */
        /* <DEDUP_REMOVED lines=10> */
[----:B------:R-:W-:Y:S01]  /*ecf0*/  ISETP.GE.AND P2, PT, R64, R79, PT ;  /* 0x0000004f4000720c */ /* 0x000fe20003f46270 */
        /* <DEDUP_REMOVED lines=11> */
[----:B------:R-:W-:Y:S01]  /*edb0*/  ISETP.GE.AND P1, PT, R60, R79, PT ;  /* 0x0000004f3c00720c */ /* 0x000fe20003f26270 */
        /* <DEDUP_REMOVED lines=61> */
[----:B------:R-:W-:Y:S02]  /*f190*/  FADD.FTZ R5, R0, R19 ;  /* 0x0000001300057221 */ /* 0x000fe40000010000 */
[----:B------:R-:W-:Y:S02]  /*f1a0*/  LDS R19, [R234.X4+0x480] ;  /* 0x00048000ea137984 */ /* 0x000fe40000004800 */
[----:B------:R-:W-:-:S04]  /*f1b0*/  FADD.FTZ R5, R5, R20 ;  /* 0x0000001405057221 */ /* 0x000fc80000010000 */
[----:B------:R-:W-:-:S04]  /*f1c0*/  FADD.FTZ R0, R5, R22 ;  /* 0x0000001605007221 */ /* 0x000fc80000010000 */
[----:B------:R-:W-:Y:S01]  /*f1d0*/  FADD.FTZ R5, R0, R23 ;  /* 0x0000001700057221 */ /* 0x000fe20000010000 */
[----:B------:R-:W-:Y:S01]  /*f1e0*/  IADD3 R0, P1, R94, -0x3e0, RZ ;  /* 0xfffffc205e007810 */ /* 0x000fe20007f3e0ff */
[----:B------:R-:W-:Y:S02]  /*f1f0*/  LDS R23, [R200.X4+0x700] ;  /* 0x00070000c8177984 */ /* 0x000fe40000004800 */
[----:B------:R-:W-:Y:S01]  /*f200*/  FADD.FTZ R5, R5, R24 ;  /* 0x0000001805057221 */ /* 0x000fe20000010000 */
[----:B------:R-:W-:Y:S01]  /*f210*/  IADD3.X R85, R85, -0x1, RZ, P1, !PT ;  /* 0xffffffff55557810 */ /* 0x000fe20000ffe4ff */
[----:B------:R-:W-:Y:S02]  /*f220*/  @!P6 STS [0x1080], R99 ;  /* 0x00108063ff00e388 */ /* 0x000fe40000000800 */
[----:B0-----:R-:W-:Y:S02]  /*f230*/  FADD.FTZ R26, R5, R26 ;  /* 0x0000001a051a7221 */ /* 0x001fe40000010000 */
[----:B------:R-:W-:Y:S02]  /*f240*/  BAR.SYNC.DEFER_BLOCKING 0x0 ;  /* 0x0000000000007b1d */ /* 0x000fe40000010000 */
[----:B-1----:R-:W-:-:S04]  /*f250*/  FADD.FTZ R27, R26, R27 ;  /* 0x0000001b1a1b7221 */ /* 0x002fc80000010000 */
[----:B------:R-:W-:-:S04]  /*f260*/  FADD.FTZ R27, R27, R28 ;  /* 0x0000001c1b1b7221 */ /* 0x000fc80000010000 */
[----:B---3--:R-:W-:-:S04]  /*f270*/  FADD.FTZ R30, R27, R30 ;  /* 0x0000001e1b1e7221 */ /* 0x008fc80000010000 */
[----:B----4-:R-:W-:-:S04]  /*f280*/  FADD.FTZ R31, R30, R31 ;  /* 0x0000001f1e1f7221 */ /* 0x010fc80000010000 */
[----:B------:R-:W-:-:S04]  /*f290*/  FADD.FTZ R31, R31, R32 ;  /* 0x000000201f1f7221 */ /* 0x000fc80000010000 */
[----:B-----5:R-:W-:Y:S01]  /*f2a0*/  FADD.FTZ R34, R31, R34 ;  /* 0x000000221f227221 */ /* 0x020fe20000010000 */
        /* <DEDUP_REMOVED lines=21> */
.L_x_4778:
[----:B-1----:R-:W-:Y:S05]  /*f400*/  BSYNC B0 ;  /* 0x0000000000007941 */ /* 0x002fea0003800000 */
.L_x_4777:
        /* <DEDUP_REMOVED lines=56> */
.L_x_4640:
        /* <DEDUP_REMOVED lines=32> */
.L_x_4781:
[----:B------:R-:W-:Y:S05]  /*f990*/  BSYNC B0 ;  /* 0x0000000000007941 */ /* 0x000fea0003800000 */
.L_x_4780:
        /* <DEDUP_REMOVED lines=31> */
.L_x_4783:
[----:B------:R-:W3:Y:S02]  /*fb90*/  S2R R11, SR_TID.X ;  /* 0x00000000000b7919 */ /* 0x000ee40000002100 */
.L_x_4784:
[----:B------:R-:W-:Y:S05]  /*fba0*/  BSYNC B0 ;  /* 0x0000000000007941 */ /* 0x000fea0003800000 */
.L_x_4782:
        /* <DEDUP_REMOVED lines=12> */
.L_x_4785:
        /* <DEDUP_REMOVED lines=32> */
.L_x_4678:
[----:B------:R-:W-:Y:S01]  /*fe70*/  HFMA2.MMA R203, -RZ, RZ, 0, 5.9604644775390625e-08 ;  /* 0x00000001ffcb7435 */ /* 0x000fe200000001ff */
[----:B------:R-:W-:-:S02]  /*fe80*/  MOV R204, R66 ;  /* 0x0000004200cc7202 */ /* 0x000fc40000000f00 */
[----:B------:R-:W-:Y:S02]  /*fe90*/  MOV R68, RZ ;  /* 0x000000ff00447202 */ /* 0x000fe40000000f00 */
[----:B------:R-:W-:Y:S02]  /*fea0*/  MOV R69, 0xffffffff ;  /* 0xffffffff00457802 */ /* 0x000fe40000000f00 */
[----:B------:R-:W-:Y:S02]  /*feb0*/  MOV R64, 0xfed0 ;  /* 0x0000fed000407802 */ /* 0x000fe40000000f00 */
[----:B------:R-:W-:Y:S05]  /*fec0*/  CALL.REL.NOINC `($__internal_116_$__cuda_sm70_shflsync_up) ;  /* 0x00001dd000007944 */ /* 0x000fea0003c00000 */
[----:B-1----:R-:W-:Y:S01]  /*fed0*/  MOV R67, R69 ;  /* 0x0000004500437202 */ /* 0x002fe20000000f00 */
[----:B0-----:R-:W-:Y:S05]  /*fee0*/  BRA `(.L_x_4786) ;  /* 0xffff753000007947 */ /* 0x001fea000383ffff */
.L_x_4679:
[----:B------:R-:W-:Y:S01]  /*fef0*/  HFMA2.MMA R203, -RZ, RZ, 0, 5.9604644775390625e-08 ;  /* 0x00000001ffcb7435 */ /* 0x000fe200000001ff */
[----:B------:R-:W-:Y:S02]  /*ff00*/  MOV R204, R206 ;  /* 0x000000ce00cc7202 */ /* 0x000fe40000000f00 */
[----:B------:R-:W-:Y:S02]  /*ff10*/  MOV R68, RZ ;  /* 0x000000ff00447202 */ /* 0x000fe40000000f00 */
[----:B------:R-:W-:-:S02]  /*ff20*/  MOV R69, 0xffffffff ;  /* 0xffffffff00457802 */ /* 0x000fc40000000f00 */
[----:B------:R-:W-:Y:S02]  /*ff30*/  MOV R64, 0xff50 ;  /* 0x0000ff5000407802 */ /* 0x000fe40000000f00 */
[----:B01----:R-:W-:Y:S05]  /*ff40*/  CALL.REL.NOINC `($__internal_116_$__cuda_sm70_shflsync_up) ;  /* 0x00001d5000007944 */ /* 0x003fea0003c00000 */
[----:B0-----:R-:W-:Y:S01]  /*ff50*/  HFMA2.MMA R203, -RZ, RZ, 0, 5.9604644775390625e-08 ;  /* 0x00000001ffcb7435 */ /* 0x001fe200000001ff */
[----:B-1----:R-:W-:Y:S02]  /*ff60*/  MOV R205, R69 ;  /* 0x0000004500cd7202 */ /* 0x002fe40000000f00 */
[----:B------:R-:W-:Y:S02]  /*ff70*/  MOV R204, R70 ;  /* 0x0000004600cc7202 */ /* 0x000fe40000000f00 */
[----:B------:R-:W-:Y:S02]  /*ff80*/  MOV R68, RZ ;  /* 0x000000ff00447202 */ /* 0x000fe40000000f00 */
[----:B------:R-:W-:Y:S02]  /*ff90*/  MOV R69, 0xffffffff ;  /* 0xffffffff00457802 */ /* 0x000fe40000000f00 */
[----:B------:R-:W-:Y:S02]  /*ffa0*/  MOV R64, 0xffc0 ;  /* 0x0000ffc000407802 */ /* 0x000fe40000000f00 */
[----:B------:R-:W-:Y:S05]  /*ffb0*/  CALL.REL.NOINC `($__internal_116_$__cuda_sm70_shflsync_up) ;  /* 0x00001ce000007944 */ /* 0x000fea0003c00000 */
[----:B0-----:R-:W-:Y:S01]  /*ffc0*/  HFMA2.MMA R203, -RZ, RZ, 0, 5.9604644775390625e-08 ;  /* 0x00000001ffcb7435 */ /* 0x001fe200000001ff */
[----:B-1----:R-:W-:-:S02]  /*ffd0*/  MOV R207, R69 ;  /* 0x0000004500cf7202 */ /* 0x002fc40000000f00 */
[----:B------:R-:W-:Y:S02]  /*ffe0*/  MOV R204, R71 ;  /* 0x0000004700cc7202 */ /* 0x000fe40000000f00 */
[----:B------:R-:W-:Y:S02]  /*fff0*/  MOV R68, RZ ;  /* 0x000000ff00447202 */ /* 0x000fe40000000f00 */
[----:B------:R-:W-:Y:S02]  /*10000*/  MOV R69, 0xffffffff ;  /* 0xffffffff00457802 */ /* 0x000fe40000000f00 */
[----:B------:R-:W-:Y:S02]  /*10010*/  MOV R64, 0x10030 ;  /* 0x0001003000407802 */ /* 0x000fe40000000f00 */
[----:B------:R-:W-:Y:S05]  /*10020*/  CALL.REL.NOINC `($__internal_116_$__cuda_sm70_shflsync_up) ;  /* 0x00001c7000007944 */ /* 0x000fea0003c00000 */
[C---:B0-----:R-:W-:Y:S01]  /*10030*/  FMUL.FTZ R203, R206.reuse, R207 ;  /* 0x000000cfcecb7220 */ /* 0x041fe20000410000 */
[----:B------:R-:W-:Y:S01]  /*10040*/  ISETP.GE.AND P0, PT, R95, 0x1, PT ;  /* 0x000000015f00780c */ /* 0x000fe20003f06270 */
[C---:B-1----:R-:W-:Y:S02]  /*10050*/  FMUL.FTZ R68, R206.reuse, R69 ;  /* 0x00000045ce447220 */ /* 0x042fe40000410000 */
[----:B------:R-:W-:-:S02]  /*10060*/  FMUL.FTZ R64, R206, R205 ;  /* 0x000000cdce407220 */ /* 0x000fc40000410000 */
[----:B------:R-:W-:Y:S02]  /*10070*/  FMUL.FTZ R65, R206, R67 ;  /* 0x00000043ce417220 */ /* 0x000fe40000410000 */
[C---:B------:R-:W-:Y:S01]  /*10080*/  FFMA.FTZ R204, R66.reuse, R69, R203 ;  /* 0x0000004542cc7223 */ /* 0x040fe200000100cb */
[----:B------:R-:W-:Y:S01]  /*10090*/  HFMA2.MMA R203, -RZ, RZ, 0, 1.1920928955078125e-07 ;  /* 0x00000002ffcb7435 */ /* 0x000fe200000001ff */
[C---:B------:R-:W-:Y:S01]  /*100a0*/  FFMA.FTZ R207, R66.reuse, R207, -R68 ;  /* 0x000000cf42cf7223 */ /* 0x040fe20000010844 */
[----:B------:R-:W-:Y:S01]  /*100b0*/  MOV R68, RZ ;  /* 0x000000ff00447202 */ /* 0x000fe20000000f00 */
[C---:B------:R-:W-:Y:S01]  /*100c0*/  FFMA.FTZ R67, R66.reuse, R67, -R64 ;  /* 0x0000004342437223 */ /* 0x040fe20000010840 */
[----:B------:R-:W-:Y:S01]  /*100d0*/  MOV R69, 0xffffffff ;  /* 0xffffffff00457802 */ /* 0x000fe20000000f00 */
[C---:B------:R-:W-:Y:S01]  /*100e0*/  FADD.FTZ R204, R71.reuse, R204 ;  /* 0x000000cc47cc7221 */ /* 0x040fe20000010000 */
[----:B------:R-:W-:Y:S01]  /*100f0*/  MOV R64, 0x10180 ;  /* 0x0001018000407802 */ /* 0x000fe20000000f00 */
[C---:B------:R-:W-:Y:S01]  /*10100*/  FFMA.FTZ R65, R66.reuse, R205, R65 ;  /* 0x000000cd42417223 */ /* 0x040fe20000010041 */
[----:B------:R-:W-:Y:S01]  /*10110*/  FSEL R205, R66, R67, !P0 ;  /* 0x0000004342cd7208 */ /* 0x000fe20004000000 */
[----:B------:R-:W-:Y:S01]  /*10120*/  FADD.FTZ R207, R70, R207 ;  /* 0x000000cf46cf7221 */ /* 0x000fe20000010000 */
[----:B------:R-:W-:-:S02]  /*10130*/  FSEL R71, R71, R204, !P0 ;  /* 0x000000cc47477208 */ /* 0x000fc40004000000 */
[----:B------:R-:W-:Y:S02]  /*10140*/  FSEL R206, R206, R65, !P0 ;  /* 0x00000041cece7208 */ /* 0x000fe40004000000 */
[----:B------:R-:W-:Y:S02]  /*10150*/  FSEL R207, R70, R207, !P0 ;  /* 0x000000cf46cf7208 */ /* 0x000fe40004000000 */
[----:B------:R-:W-:Y:S02]  /*10160*/  MOV R204, R205 ;  /* 0x000000cd00cc7202 */ /* 0x000fe40000000f00 */
[----:B------:R-:W-:Y:S05]  /*10170*/  CALL.REL.NOINC `($__internal_116_$__cuda_sm70_shflsync_up) ;  /* 0x00001b2000007944 */ /* 0x000fea0003c00000 */
[----:B0-----:R-:W-:Y:S01]  /*10180*/  HFMA2.MMA R203, -RZ, RZ, 0, 1.1920928955078125e-07 ;  /* 0x00000002ffcb7435 */ /* 0x001fe200000001ff */
[----:B-1----:R-:W-:Y:S02]  /*10190*/  MOV R66, R69 ;  /* 0x0000004500427202 */ /* 0x002fe40000000f00 */
[----:B------:R-:W-:Y:S02]  /*101a0*/  MOV R204, R206 ;  /* 0x000000ce00cc7202 */ /* 0x000fe40000000f00 */
[----:B------:R-:W-:Y:S02]  /*101b0*/  MOV R68, RZ ;  /* 0x000000ff00447202 */ /* 0x000fe40000000f00 */
[----:B------:R-:W-:-:S02]  /*101c0*/  MOV R69, 0xffffffff ;  /* 0xffffffff00457802 */ /* 0x000fc40000000f00 */
[----:B------:R-:W-:Y:S02]  /*101d0*/  MOV R64, 0x101f0 ;  /* 0x000101f000407802 */ /* 0x000fe40000000f00 */
[----:B------:R-:W-:Y:S05]  /*101e0*/  CALL.REL.NOINC `($__internal_116_$__cuda_sm70_shflsync_up) ;  /* 0x00001ab000007944 */ /* 0x000fea0003c00000 */
[----:B0-----:R-:W-:Y:S01]  /*101f0*/  HFMA2.MMA R203, -RZ, RZ, 0, 1.1920928955078125e-07 ;  /* 0x00000002ffcb7435 */ /* 0x001fe200000001ff */
[----:B-1----:R-:W-:Y:S02]  /*10200*/  MOV R67, R69 ;  /* 0x0000004500437202 */ /* 0x002fe40000000f00 */
[----:B------:R-:W-:Y:S02]  /*10210*/  MOV R204, R207 ;  /* 0x000000cf00cc7202 */ /* 0x000fe40000000f00 */
[----:B------:R-:W-:Y:S02]  /*10220*/  MOV R68, RZ ;  /* 0x000000ff00447202 */ /* 0x000fe40000000f00 */
[----:B------:R-:W-:Y:S02]  /*10230*/  MOV R69, 0xffffffff ;  /* 0xffffffff00457802 */ /* 0x000fe40000000f00 */
[----:B------:R-:W-:Y:S02]  /*10240*/  MOV R64, 0x10260 ;  /* 0x0001026000407802 */ /* 0x000fe40000000f00 */
[----:B------:R-:W-:Y:S05]  /*10250*/  CALL.REL.NOINC `($__internal_116_$__cuda_sm70_shflsync_up) ;  /* 0x00001a4000007944 */ /* 0x000fea0003c00000 */
[----:B0-----:R-:W-:Y:S01]  /*10260*/  HFMA2.MMA R203, -RZ, RZ, 0, 1.1920928955078125e-07 ;  /* 0x00000002ffcb7435 */ /* 0x001fe200000001ff */
[----:B-1----:R-:W-:-:S02]  /*10270*/  MOV R70, R69 ;  /* 0x0000004500467202 */ /* 0x002fc40000000f00 */
[----:B------:R-:W-:Y:S02]  /*10280*/  MOV R204, R71 ;  /* 0x0000004700cc7202 */ /* 0x000fe40000000f00 */
[----:B------:R-:W-:Y:S02]  /*10290*/  MOV R68, RZ ;  /* 0x000000ff00447202 */ /* 0x000fe40000000f00 */
[----:B------:R-:W-:Y:S02]  /*102a0*/  MOV R69, 0xffffffff ;  /* 0xffffffff00457802 */ /* 0x000fe40000000f00 */
[----:B------:R-:W-:Y:S02]  /*102b0*/  MOV R64, 0x102d0 ;  /* 0x000102d000407802 */ /* 0x000fe40000000f00 */
[----:B------:R-:W-:Y:S05]  /*102c0*/  CALL.REL.NOINC `($__internal_116_$__cuda_sm70_shflsync_up) ;  /* 0x000019d000007944 */ /* 0x000fea0003c00000 */
[----:B------:R-:W-:Y:S01]  /*102d0*/  ISETP.GE.AND P0, PT, R95, 0x2, PT ;  /* 0x000000025f00780c */ /* 0x000fe20003f06270 */
[-C--:B------:R-:W-:Y:S02]  /*102e0*/  FMUL.FTZ R64, R66, R206.reuse ;  /* 0x000000ce42407220 */ /* 0x080fe40000410000 */
[----:B-1----:R-:W-:Y:S02]  /*102f0*/  FMUL.FTZ R65, R206, R69 ;  /* 0x00000045ce417220 */ /* 0x002fe40000410000 */
[----:B0-----:R-:W-:-:S02]  /*10300*/  FMUL.FTZ R204, R70, R206 ;  /* 0x000000ce46cc7220 */ /* 0x001fc40000410000 */
[CC--:B------:R-:W-:Y:S02]  /*10310*/  FFMA.FTZ R203, R67.reuse, R205.reuse, R64 ;  /* 0x000000cd43cb7223 */ /* 0x0c0fe40000010040 */
[----:B------:R-:W-:Y:S02]  /*10320*/  FMUL.FTZ R64, R67, R206 ;  /* 0x000000ce43407220 */ /* 0x000fe40000410000 */
[----:B------:R-:W-:Y:S01]  /*10330*/  FFMA.FTZ R68, R70, R205, -R65 ;  /* 0x000000cd46447223 */ /* 0x000fe20000010841 */
[----:B------:R-:W-:Y:S01]  /*10340*/  FSEL R206, R206, R203, !P0 ;  /* 0x000000cbcece7208 */ /* 0x000fe20004000000 */
[----:B------:R-:W-:Y:S01]  /*10350*/  FFMA.FTZ R204, R205, R69, R204 ;  /* 0x00000045cdcc7223 */ /* 0x000fe200000100cc */
        /* <DEDUP_REMOVED lines=8> */
[----:B------:R-:W-:Y:S05]  /*103e0*/  CALL.REL.NOINC `($__internal_116_$__cuda_sm70_shflsync_up) ;  /* 0x000018b000007944 */ /* 0x000fea0003c00000 */
[----:B0-----:R-:W-:Y:S01]  /*103f0*/  HFMA2.MMA R203, -RZ, RZ, 0, 2.384185791015625e-07 ;  /* 0x00000004ffcb7435 */ /* 0x001fe200000001ff */
[----:B-1----:R-:W-:Y:S02]  /*10400*/  MOV R66, R69 ;  /* 0x0000004500427202 */ /* 0x002fe40000000f00 */
[----:B------:R-:W-:Y:S02]  /*10410*/  MOV R204, R206 ;  /* 0x000000ce00cc7202 */ /* 0x000fe40000000f00 */
[----:B------:R-:W-:Y:S02]  /*10420*/  MOV R68, RZ ;  /* 0x000000ff00447202 */ /* 0x000fe40000000f00 */
[----:B------:R-:W-:Y:S02]  /*10430*/  MOV R69, 0xffffffff ;  /* 0xffffffff00457802 */ /* 0x000fe40000000f00 */
[----:B------:R-:W-:Y:S02]  /*10440*/  MOV R64, 0x10460 ;  /* 0x0001046000407802 */ /* 0x000fe40000000f00 */
[----:B------:R-:W-:Y:S05]  /*10450*/  CALL.REL.NOINC `($__internal_116_$__cuda_sm70_shflsync_up) ;  /* 0x0000184000007944 */ /* 0x000fea0003c00000 */
[----:B0-----:R-:W-:Y:S01]  /*10460*/  HFMA2.MMA R203, -RZ, RZ, 0, 2.384185791015625e-07 ;  /* 0x00000004ffcb7435 */ /* 0x001fe200000001ff */
[----:B-1----:R-:W-:-:S02]  /*10470*/  MOV R67, R69 ;  /* 0x0000004500437202 */ /* 0x002fc40000000f00 */
[----:B------:R-:W-:Y:S02]  /*10480*/  MOV R204, R207 ;  /* 0x000000cf00cc7202 */ /* 0x000fe40000000f00 */
[----:B------:R-:W-:Y:S02]  /*10490*/  MOV R68, RZ ;  /* 0x000000ff00447202 */ /* 0x000fe40000000f00 */
[----:B------:R-:W-:Y:S02]  /*104a0*/  MOV R69, 0xffffffff ;  /* 0xffffffff00457802 */ /* 0x000fe40000000f00 */
[----:B------:R-:W-:Y:S02]  /*104b0*/  MOV R64, 0x104d0 ;  /* 0x000104d000407802 */ /* 0x000fe40000000f00 */
[----:B------:R-:W-:Y:S05]  /*104c0*/  CALL.REL.NOINC `($__internal_116_$__cuda_sm70_shflsync_up) ;  /* 0x000017d000007944 */ /* 0x000fea0003c00000 */
[----:B0-----:R-:W-:Y:S01]  /*104d0*/  HFMA2.MMA R203, -RZ, RZ, 0, 2.384185791015625e-07 ;  /* 0x00000004ffcb7435 */ /* 0x001fe200000001ff */
[----:B-1----:R-:W-:Y:S02]  /*104e0*/  MOV R70, R69 ;  /* 0x0000004500467202 */ /* 0x002fe40000000f00 */
[----:B------:R-:W-:Y:S02]  /*104f0*/  MOV R204, R71 ;  /* 0x0000004700cc7202 */ /* 0x000fe40000000f00 */
[----:B------:R-:W-:-:S02]  /*10500*/  MOV R68, RZ ;  /* 0x000000ff00447202 */ /* 0x000fc40000000f00 */
[----:B------:R-:W-:Y:S02]  /*10510*/  MOV R69, 0xffffffff ;  /* 0xffffffff00457802 */ /* 0x000fe40000000f00 */
[----:B------:R-:W-:Y:S02]  /*10520*/  MOV R64, 0x10540 ;  /* 0x0001054000407802 */ /* 0x000fe40000000f00 */
[----:B------:R-:W-:Y:S05]  /*10530*/  CALL.REL.NOINC `($__internal_116_$__cuda_sm70_shflsync_up) ;  /* 0x0000176000007944 */ /* 0x000fea0003c00000 */
[----:B------:R-:W-:Y:S01]  /*10540*/  ISETP.GE.AND P0, PT, R95, 0x4, PT ;  /* 0x000000045f00780c */ /* 0x000fe20003f06270 */
[-C--:B------:R-:W-:Y:S02]  /*10550*/  FMUL.FTZ R64, R66, R206.reuse ;  /* 0x000000ce42407220 */ /* 0x080fe40000410000 */
[-C--:B0-----:R-:W-:Y:S02]  /*10560*/  FMUL.FTZ R68, R70, R206.reuse ;  /* 0x000000ce46447220 */ /* 0x081fe40000410000 */
[----:B-1----:R-:W-:Y:S02]  /*10570*/  FMUL.FTZ R65, R206, R69 ;  /* 0x00000045ce417220 */ /* 0x002fe40000410000 */
[C---:B------:R-:W-:Y:S02]  /*10580*/  FFMA.FTZ R203, R67.reuse, R205, R64 ;  /* 0x000000cd43cb7223 */ /* 0x040fe40000010040 */
[----:B------:R-:W-:-:S02]  /*10590*/  FMUL.FTZ R64, R67, R206 ;  /* 0x000000ce43407220 */ /* 0x000fc40000410000 */
        /* <DEDUP_REMOVED lines=11> */
[----:B------:R-:W-:Y:S05]  /*10650*/  CALL.REL.NOINC `($__internal_116_$__cuda_sm70_shflsync_up) ;  /* 0x0000164000007944 */ /* 0x000fea0003c00000 */
[----:B0-----:R-:W-:Y:S01]  /*10660*/  HFMA2.MMA R203, -RZ, RZ, 0, 4.76837158203125e-07 ;  /* 0x00000008ffcb7435 */ /* 0x001fe200000001ff */
[----:B-1----:R-:W-:-:S02]  /*10670*/  MOV R66, R69 ;  /* 0x0000004500427202 */ /* 0x002fc40000000f00 */
[----:B------:R-:W-:Y:S02]  /*10680*/  MOV R204, R206 ;  /* 0x000000ce00cc7202 */ /* 0x000fe40000000f00 */
[----:B------:R-:W-:Y:S02]  /*10690*/  MOV R68, RZ ;  /* 0x000000ff00447202 */ /* 0x000fe40000000f00 */
[----:B------:R-:W-:Y:S02]  /*106a0*/  MOV R69, 0xffffffff ;  /* 0xffffffff00457802 */ /* 0x000fe40000000f00 */
[----:B------:R-:W-:Y:S02]  /*106b0*/  MOV R64, 0x106d0 ;  /* 0x000106d000407802 */ /* 0x000fe40000000f00 */
[----:B------:R-:W-:Y:S05]  /*106c0*/  CALL.REL.NOINC `($__internal_116_$__cuda_sm70_shflsync_up) ;  /* 0x000015d000007944 */ /* 0x000fea0003c00000 */
[----:B0-----:R-:W-:Y:S01]  /*106d0*/  HFMA2.MMA R203, -RZ, RZ, 0, 4.76837158203125e-07 ;  /* 0x00000008ffcb7435 */ /* 0x001fe200000001ff */
[----:B-1----:R-:W-:Y:S02]  /*106e0*/  MOV R67, R69 ;  /* 0x0000004500437202 */ /* 0x002fe40000000f00 */
[----:B------:R-:W-:Y:S02]  /*106f0*/  MOV R204, R207 ;  /* 0x000000cf00cc7202 */ /* 0x000fe40000000f00 */
[----:B------:R-:W-:-:S02]  /*10700*/  MOV R68, RZ ;  /* 0x000000ff00447202 */ /* 0x000fc40000000f00 */
[----:B------:R-:W-:Y:S02]  /*10710*/  MOV R69, 0xffffffff ;  /* 0xffffffff00457802 */ /* 0x000fe40000000f00 */
[----:B------:R-:W-:Y:S02]  /*10720*/  MOV R64, 0x10740 ;  /* 0x0001074000407802 */ /* 0x000fe40000000f00 */
[----:B------:R-:W-:Y:S05]  /*10730*/  CALL.REL.NOINC `($__internal_116_$__cuda_sm70_shflsync_up) ;  /* 0x0000156000007944 */ /* 0x000fea0003c00000 */
[----:B0-----:R-:W-:Y:S01]  /*10740*/  HFMA2.MMA R203, -RZ, RZ, 0, 4.76837158203125e-07 ;  /* 0x00000008ffcb7435 */ /* 0x001fe200000001ff */
[----:B-1----:R-:W-:Y:S02]  /*10750*/  MOV R70, R69 ;  /* 0x0000004500467202 */ /* 0x002fe40000000f00 */
[----:B------:R-:W-:Y:S02]  /*10760*/  MOV R204, R71 ;  /* 0x0000004700cc7202 */ /* 0x000fe40000000f00 */
[----:B------:R-:W-:Y:S02]  /*10770*/  MOV R68, RZ ;  /* 0x000000ff00447202 */ /* 0x000fe40000000f00 */
[----:B------:R-:W-:Y:S02]  /*10780*/  MOV R69, 0xffffffff ;  /* 0xffffffff00457802 */ /* 0x000fe40000000f00 */
[----:B------:R-:W-:-:S02]  /*10790*/  MOV R64, 0x107b0 ;  /* 0x000107b000407802 */ /* 0x000fc40000000f00 */
[----:B------:R-:W-:Y:S05]  /*107a0*/  CALL.REL.NOINC `($__internal_116_$__cuda_sm70_shflsync_up) ;  /* 0x000014f000007944 */ /* 0x000fea0003c00000 */
        /* <DEDUP_REMOVED lines=21> */
[----:B------:R-:W-:Y:S05]  /*10900*/  CALL.REL.NOINC `($__internal_116_$__cuda_sm70_shflsync_up) ;  /* 0x0000139000007944 */ /* 0x000fea0003c00000 */
[----:B0-----:R-:W-:Y:S01]  /*10910*/  HFMA2.MMA R203, -RZ, RZ, 0, 9.5367431640625e-07 ;  /* 0x00000010ffcb7435 */ /* 0x001fe200000001ff */
[----:B-1----:R-:W-:Y:S02]  /*10920*/  MOV R206, R69 ;  /* 0x0000004500ce7202 */ /* 0x002fe40000000f00 */
[----:B------:R-:W-:-:S02]  /*10930*/  MOV R204, R208 ;  /* 0x000000d000cc7202 */ /* 0x000fc40000000f00 */
[----:B------:R-:W-:Y:S02]  /*10940*/  MOV R68, RZ ;  /* 0x000000ff00447202 */ /* 0x000fe40000000f00 */
[----:B------:R-:W-:Y:S02]  /*10950*/  MOV R69, 0xffffffff ;  /* 0xffffffff00457802 */ /* 0x000fe40000000f00 */
[----:B------:R-:W-:Y:S02]  /*10960*/  MOV R64, 0x10980 ;  /* 0x0001098000407802 */ /* 0x000fe40000000f00 */
[----:B------:R-:W-:Y:S05]  /*10970*/  CALL.REL.NOINC `($__internal_116_$__cuda_sm70_shflsync_up) ;  /* 0x0000132000007944 */ /* 0x000fea0003c00000 */
[----:B0-----:R-:W-:Y:S01]  /*10980*/  HFMA2.MMA R203, -RZ, RZ, 0, 9.5367431640625e-07 ;  /* 0x00000010ffcb7435 */ /* 0x001fe200000001ff */
[----:B-1----:R-:W-:Y:S02]  /*10990*/  MOV R208, R69 ;  /* 0x0000004500d07202 */ /* 0x002fe40000000f00 */
[----:B------:R-:W-:Y:S02]  /*109a0*/  MOV R204, R207 ;  /* 0x000000cf00cc7202 */ /* 0x000fe40000000f00 */
[----:B------:R-:W-:Y:S02]  /*109b0*/  MOV R68, RZ ;  /* 0x000000ff00447202 */ /* 0x000fe40000000f00 */
[----:B------:R-:W-:-:S02]  /*109c0*/  MOV R69, 0xffffffff ;  /* 0xffffffff00457802 */ /* 0x000fc40000000f00 */
[----:B------:R-:W-:Y:S02]  /*109d0*/  MOV R64, 0x109f0 ;  /* 0x000109f000407802 */ /* 0x000fe40000000f00 */
[----:B------:R-:W-:Y:S05]  /*109e0*/  CALL.REL.NOINC `($__internal_116_$__cuda_sm70_shflsync_up) ;  /* 0x000012b000007944 */ /* 0x000fea0003c00000 */
[----:B0-----:R-:W-:Y:S01]  /*109f0*/  HFMA2.MMA R203, -RZ, RZ, 0, 9.5367431640625e-07 ;  /* 0x00000010ffcb7435 */ /* 0x001fe200000001ff */
[----:B-1----:R-:W-:Y:S02]  /*10a00*/  MOV R210, R69 ;  /* 0x0000004500d27202 */ /* 0x002fe40000000f00 */
[----:B------:R-:W-:Y:S02]  /*10a10*/  MOV R204, R71 ;  /* 0x0000004700cc7202 */ /* 0x000fe40000000f00 */
[----:B------:R-:W-:Y:S02]  /*10a20*/  MOV R68, RZ ;  /* 0x000000ff00447202 */ /* 0x000fe40000000f00 */
[----:B------:R-:W-:Y:S02]  /*10a30*/  MOV R69, 0xffffffff ;  /* 0xffffffff00457802 */ /* 0x000fe40000000f00 */
[----:B------:R-:W-:Y:S02]  /*10a40*/  MOV R64, 0x10a60 ;  /* 0x00010a6000407802 */ /* 0x000fe40000000f00 */
[----:B------:R-:W-:Y:S05]  /*10a50*/  CALL.REL.NOINC `($__internal_116_$__cuda_sm70_shflsync_up) ;  /* 0x0000124000007944 */ /* 0x000fea0003c00000 */
[----:B01----:R-:W-:Y:S05]  /*10a60*/  BRA `(.L_x_4787) ;  /* 0xffff6e0000007947 */ /* 0x003fea000383ffff */
.L_x_4684:
[----:B------:R-:W-:Y:S01]  /*10a70*/  HFMA2.MMA R203, -RZ, RZ, 0, 5.9604644775390625e-08 ;  /* 0x00000001ffcb7435 */ /* 0x000fe200000001ff */
[----:B------:R-:W-:-:S02]  /*10a80*/  MOV R68, RZ ;  /* 0x000000ff00447202 */ /* 0x000fc40000000f00 */
[----:B------:R-:W-:Y:S02]  /*10a90*/  MOV R69, 0xffffffff ;  /* 0xffffffff00457802 */ /* 0x000fe40000000f00 */
[----:B------:R-:W-:Y:S02]  /*10aa0*/  MOV R64, 0x10ac0 ;  /* 0x00010ac000407802 */ /* 0x000fe40000000f00 */
[----:B01----:R-:W-:Y:S05]  /*10ab0*/  CALL.REL.NOINC `($__internal_116_$__cuda_sm70_shflsync_up) ;  /* 0x000011e000007944 */ /* 0x003fea0003c00000 */
[----:B0-----:R-:W-:Y:S01]  /*10ac0*/  HFMA2.MMA R203, -RZ, RZ, 0, 5.9604644775390625e-08 ;  /* 0x00000001ffcb7435 */ /* 0x001fe200000001ff */
[----:B-1----:R-:W-:Y:S02]  /*10ad0*/  MOV R66, R69 ;  /* 0x0000004500427202 */ /* 0x002fe40000000f00 */
[----:B------:R-:W-:Y:S02]  /*10ae0*/  MOV R204, R70 ;  /* 0x0000004600cc7202 */ /* 0x000fe40000000f00 */
[----:B------:R-:W-:Y:S02]  /*10af0*/  MOV R68, RZ ;  /* 0x000000ff00447202 */ /* 0x000fe40000000f00 */
[----:B------:R-:W-:Y:S02]  /*10b00*/  MOV R69, 0xffffffff ;  /* 0xffffffff00457802 */ /* 0x000fe40000000f00 */
[----:B------:R-:W-:-:S02]  /*10b10*/  MOV R64, 0x10b30 ;  /* 0x00010b3000407802 */ /* 0x000fc40000000f00 */
        /* <DEDUP_REMOVED lines=8> */
[----:B0-----:R-:W-:Y:S01]  /*10ba0*/  HFMA2.MMA R203, -RZ, RZ, 0, 5.9604644775390625e-08 ;  /* 0x00000001ffcb7435 */ /* 0x001fe200000001ff */
[----:B-1----:R-:W-:Y:S02]  /*10bb0*/  MOV R71, R69 ;  /* 0x0000004500477202 */ /* 0x002fe40000000f00 */
[----:B------:R-:W-:Y:S02]  /*10bc0*/  MOV R204, R67 ;  /* 0x0000004300cc7202 */ /* 0x000fe40000000f00 */
[----:B------:R-:W-:-:S02]  /*10bd0*/  MOV R68, RZ ;  /* 0x000000ff00447202 */ /* 0x000fc40000000f00 */
[----:B------:R-:W-:Y:S02]  /*10be0*/  MOV R69, 0xffffffff ;  /* 0xffffffff00457802 */ /* 0x000fe40000000f00 */
[----:B------:R-:W-:Y:S02]  /*10bf0*/  MOV R64, 0x10c10 ;  /* 0x00010c1000407802 */ /* 0x000fe40000000f00 */
[----:B------:R-:W-:Y:S05]  /*10c00*/  CALL.REL.NOINC `($__internal_116_$__cuda_sm70_shflsync_up) ;  /* 0x0000109000007944 */ /* 0x000fea0003c00000 */
[----:B0-----:R-:W-:Y:S01]  /*10c10*/  MOV R68, R66 ;  /* 0x0000004200447202 */ /* 0x001fe20000000f00 */
[----:B------:R-:W-:Y:S01]  /*10c20*/  HFMA2.MMA R66, -RZ, RZ, 0, 0 ;  /* 0x00000000ff427435 */ /* 0x000fe200000001ff */
[----:B------:R-:W-:Y:S02]  /*10c30*/  MOV R241, R60 ;  /* 0x0000003c00f17202 */ /* 0x000fe40000000f00 */
[----:B------:R-:W-:Y:S02]  /*10c40*/  MOV R65, 0xffffffff ;  /* 0xffffffff00417802 */ /* 0x000fe40000000f00 */
[----:B------:R-:W-:Y:S02]  /*10c50*/  MOV R64, 0x10c70 ;  /* 0x00010c7000407802 */ /* 0x000fe40000000f00 */
[----:B-1----:R-:W-:Y:S05]  /*10c60*/  CALL.REL.NOINC `($__internal_115_$__cuda_sm70_shflsync_idx_p) ;  /* 0x00000fd000007944 */ /* 0x002fea0003c00000 */
[----:B-1----:R-:W-:Y:S01]  /*10c70*/  MOV R60, R66 ;  /* 0x00000042003c7202 */ /* 0x002fe20000000f00 */
[----:B------:R-:W-:Y:S01]  /*10c80*/  HFMA2.MMA R66, -RZ, RZ, 0, 0 ;  /* 0x00000000ff427435 */ /* 0x000fe200000001ff */
[----:B------:R-:W-:-:S02]  /*10c90*/  MOV R241, R61 ;  /* 0x0000003d00f17202 */ /* 0x000fc40000000f00 */
[----:B------:R-:W-:Y:S02]  /*10ca0*/  MOV R65, 0xffffffff ;  /* 0xffffffff00417802 */ /* 0x000fe40000000f00 */
[----:B------:R-:W-:Y:S02]  /*10cb0*/  MOV R64, 0x10cd0 ;  /* 0x00010cd000407802 */ /* 0x000fe40000000f00 */
[----:B0-----:R-:W-:Y:S05]  /*10cc0*/  CALL.REL.NOINC `($__internal_115_$__cuda_sm70_shflsync_idx_p) ;  /* 0x00000f7000007944 */ /* 0x001fea0003c00000 */
[----:B-1----:R-:W-:Y:S01]  /*10cd0*/  MOV R61, R66 ;  /* 0x00000042003d7202 */ /* 0x002fe20000000f00 */
[----:B------:R-:W-:Y:S01]  /*10ce0*/  HFMA2.MMA R66, -RZ, RZ, 0, 0 ;  /* 0x00000000ff427435 */ /* 0x000fe200000001ff */
[----:B------:R-:W-:Y:S02]  /*10cf0*/  MOV R241, R62 ;  /* 0x0000003e00f17202 */ /* 0x000fe40000000f00 */
[----:B------:R-:W-:Y:S02]  /*10d00*/  MOV R65, 0xffffffff ;  /* 0xffffffff00417802 */ /* 0x000fe40000000f00 */
[----:B------:R-:W-:Y:S02]  /*10d10*/  MOV R64, 0x10d30 ;  /* 0x00010d3000407802 */ /* 0x000fe40000000f00 */
[----:B0-----:R-:W-:Y:S05]  /*10d20*/  CALL.REL.NOINC `($__internal_115_$__cuda_sm70_shflsync_idx_p) ;  /* 0x00000f1000007944 */ /* 0x001fea0003c00000 */
[----:B-1----:R-:W-:Y:S01]  /*10d30*/  MOV R62, R66 ;  /* 0x00000042003e7202 */ /* 0x002fe20000000f00 */
[----:B------:R-:W-:Y:S01]  /*10d40*/  HFMA2.MMA R66, -RZ, RZ, 0, 0 ;  /* 0x00000000ff427435 */ /* 0x000fe200000001ff */
[----:B------:R-:W-:-:S02]  /*10d50*/  MOV R241, R63 ;  /* 0x0000003f00f17202 */ /* 0x000fc40000000f00 */
[----:B------:R-:W-:Y:S02]  /*10d60*/  MOV R65, 0xffffffff ;  /* 0xffffffff00417802 */ /* 0x000fe40000000f00 */
[----:B------:R-:W-:Y:S02]  /*10d70*/  MOV R64, 0x10d90 ;  /* 0x00010d9000407802 */ /* 0x000fe40000000f00 */
[----:B0-----:R-:W-:Y:S05]  /*10d80*/  CALL.REL.NOINC `($__internal_115_$__cuda_sm70_shflsync_idx_p) ;  /* 0x00000eb000007944 */ /* 0x001fea0003c00000 */
[----:B-1----:R-:W-:Y:S01]  /*10d90*/  MOV R63, R66 ;  /* 0x00000042003f7202 */ /* 0x002fe20000000f00 */
[----:B0-----:R-:W-:Y:S05]  /*10da0*/  BRA `(.L_x_4788) ;  /* 0xffff6db000007947 */ /* 0x001fea000383ffff */
.L_x_4687:
[----:B------:R-:W-:Y:S01]  /*10db0*/  HFMA2.MMA R66, -RZ, RZ, 0, 5.9604644775390625e-08 ;  /* 0x00000001ff427435 */ /* 0x000fe200000001ff */
[----:B------:R-:W-:Y:S02]  /*10dc0*/  MOV R241, R239 ;  /* 0x000000ef00f17202 */ /* 0x000fe40000000f00 */
[----:B------:R-:W-:Y:S02]  /*10dd0*/  MOV R242, 0x1f ;  /* 0x0000001f00f27802 */ /* 0x000fe40000000f00 */
[----:B------:R-:W-:Y:S02]  /*10de0*/  MOV R65, 0xffffffff ;  /* 0xffffffff00417802 */ /* 0x000fe40000000f00 */
[----:B------:R-:W-:-:S02]  /*10df0*/  MOV R64, 0x10e10 ;  /* 0x00010e1000407802 */ /* 0x000fc40000000f00 */
[----:B------:R-:W-:Y:S05]  /*10e00*/  CALL.REL.NOINC `($__internal_114_$__cuda_sm70_shflsync_down) ;  /* 0x00000df000007944 */ /* 0x000fea0003c00000 */
[----:B-1----:R-:W-:Y:S01]  /*10e10*/  MOV R67, R66 ;  /* 0x0000004200437202 */ /* 0x002fe20000000f00 */
[----:B------:R-:W-:Y:S05]  /*10e20*/  BRA `(.L_x_4789) ;  /* 0xffff801000007947 */ /* 0x000fea000383ffff */
.L_x_4688:
[----:B------:R-:W-:Y:S01]  /*10e30*/  HFMA2.MMA R66, -RZ, RZ, 0, 5.9604644775390625e-08 ;  /* 0x00000001ff427435 */ /* 0x000fe200000001ff */
[----:B------:R-:W-:-:S02]  /*10e40*/  MOV R241, R69 ;  /* 0x0000004500f17202 */ /* 0x000fc40000000f00 */
[----:B------:R-:W-:Y:S02]  /*10e50*/  MOV R242, 0x1f ;  /* 0x0000001f00f27802 */ /* 0x000fe40000000f00 */
[----:B------:R-:W-:Y:S02]  /*10e60*/  MOV R65, 0xffffffff ;  /* 0xffffffff00417802 */ /* 0x000fe40000000f00 */
[----:B------:R-:W-:Y:S02]  /*10e70*/  MOV R64, 0x10e90 ;  /* 0x00010e9000407802 */ /* 0x000fe40000000f00 */
[----:B01----:R-:W-:Y:S05]  /*10e80*/  CALL.REL.NOINC `($__internal_114_$__cuda_sm70_shflsync_down) ;  /* 0x00000d7000007944 */ /* 0x003fea0003c00000 */
[----:B-1----:R-:W-:Y:S01]  /*10e90*/  MOV R69, R66 ;  /* 0x0000004200457202 */ /* 0x002fe20000000f00 */
[----:B------:R-:W-:Y:S01]  /*10ea0*/  HFMA2.MMA R66, -RZ, RZ, 0, 5.9604644775390625e-08 ;  /* 0x00000001ff427435 */ /* 0x000fe200000001ff */
[----:B------:R-:W-:Y:S02]  /*10eb0*/  MOV R241, R68 ;  /* 0x0000004400f17202 */ /* 0x000fe40000000f00 */
[----:B------:R-:W-:Y:S02]  /*10ec0*/  MOV R242, 0x1f ;  /* 0x0000001f00f27802 */ /* 0x000fe40000000f00 */
[----:B------:R-:W-:-:S02]  /*10ed0*/  MOV R65, 0xffffffff ;  /* 0xffffffff00417802 */ /* 0x000fc40000000f00 */
[----:B------:R-:W-:Y:S02]  /*10ee0*/  MOV R64, 0x10f00 ;  /* 0x00010f0000407802 */ /* 0x000fe40000000f00 */
[----:B------:R-:W-:Y:S05]  /*10ef0*/  CALL.REL.NOINC `($__internal_114_$__cuda_sm70_shflsync_down) ;  /* 0x00000d0000007944 */ /* 0x000fea0003c00000 */
[----:B-1----:R-:W-:Y:S01]  /*10f00*/  MOV R239, R66 ;  /* 0x0000004200ef7202 */ /* 0x002fe20000000f00 */
[----:B------:R-:W-:Y:S01]  /*10f10*/  HFMA2.MMA R66, -RZ, RZ, 0, 5.9604644775390625e-08 ;  /* 0x00000001ff427435 */ /* 0x000fe200000001ff */
[----:B------:R-:W-:Y:S02]  /*10f20*/  MOV R241, R70 ;  /* 0x0000004600f17202 */ /* 0x000fe40000000f00 */
[----:B------:R-:W-:Y:S02]  /*10f30*/  MOV R242, 0x1f ;  /* 0x0000001f00f27802 */ /* 0x000fe40000000f00 */
[----:B------:R-:W-:Y:S02]  /*10f40*/  MOV R65, 0xffffffff ;  /* 0xffffffff00417802 */ /* 0x000fe40000000f00 */
[----:B------:R-:W-:Y:S02]  /*10f50*/  MOV R64, 0x10f70 ;  /* 0x00010f7000407802 */ /* 0x000fe40000000f00 */
[----:B------:R-:W-:Y:S05]  /*10f60*/  CALL.REL.NOINC `($__internal_114_$__cuda_sm70_shflsync_down) ;  /* 0x00000c9000007944 */ /* 0x000fea0003c00000 */
[----:B-1----:R-:W-:Y:S05]  /*10f70*/  BRA `(.L_x_4790) ;  /* 0xffff7f0000007947 */ /* 0x002fea000383ffff */
.L_x_4691:
[----:B----4-:R-:W-:Y:S01]  /*10f80*/  HFMA2.MMA R66, -RZ, RZ, 0, 1.1920928955078125e-07 ;  /* 0x00000002ff427435 */ /* 0x010fe200000001ff */
[----:B------:R-:W-:Y:S02]  /*10f90*/  MOV R241, R71 ;  /* 0x0000004700f17202 */ /* 0x000fe40000000f00 */
[----:B------:R-:W-:-:S02]  /*10fa0*/  MOV R242, 0x1f ;  /* 0x0000001f00f27802 */ /* 0x000fc40000000f00 */
[----:B------:R-:W-:Y:S02]  /*10fb0*/  MOV R65, 0xffffffff ;  /* 0xffffffff00417802 */ /* 0x000fe40000000f00 */
[----:B------:R-:W-:Y:S02]  /*10fc0*/  MOV R64, 0x10fe0 ;  /* 0x00010fe000407802 */ /* 0x000fe40000000f00 */
[----:B0123--:R-:W-:Y:S05]  /*10fd0*/  CALL.REL.NOINC `($__internal_114_$__cuda_sm70_shflsync_down) ;  /* 0x00000c2000007944 */ /* 0x00ffea0003c00000 */
[----:B-1----:R-:W-:Y:S01]  /*10fe0*/  MOV R67, R66 ;  /* 0x0000004200437202 */ /* 0x002fe20000000f00 */
[----:B------:R-:W-:Y:S01]  /*10ff0*/  HFMA2.MMA R66, -RZ, RZ, 0, 1.1920928955078125e-07 ;  /* 0x00000002ff427435 */ /* 0x000fe200000001ff */
[----:B------:R-:W-:Y:S02]  /*11000*/  MOV R241, R240 ;  /* 0x000000f000f17202 */ /* 0x000fe40000000f00 */
[----:B------:R-:W-:Y:S02]  /*11010*/  MOV R242, 0x1f ;  /* 0x0000001f00f27802 */ /* 0x000fe40000000f00 */
[----:B------:R-:W-:Y:S02]  /*11020*/  MOV R65, 0xffffffff ;  /* 0xffffffff00417802 */ /* 0x000fe40000000f00 */
[----:B------:R-:W-:-:S02]  /*11030*/  MOV R64, 0x11050 ;  /* 0x0001105000407802 */ /* 0x000fc40000000f00 */
[----:B------:R-:W-:Y:S05]  /*11040*/  CALL.REL.NOINC `($__internal_114_$__cuda_sm70_shflsync_down) ;  /* 0x00000bb000007944 */ /* 0x000fea0003c00000 */
[----:B-1----:R-:W-:Y:S01]  /*11050*/  MOV R69, R66 ;  /* 0x0000004200457202 */ /* 0x002fe20000000f00 */
[----:B------:R-:W-:Y:S01]  /*11060*/  HFMA2.MMA R66, -RZ, RZ, 0, 1.1920928955078125e-07 ;  /* 0x00000002ff427435 */ /* 0x000fe200000001ff */
[----:B------:R-:W-:-:S02]  /*11070*/  MOV R241, R68 ;  /* 0x0000004400f17202 */ /* 0x000fc40000000f00 */
[----:B------:R-:W-:Y:S02]  /*11080*/  MOV R242, 0x1f ;  /* 0x0000001f00f27802 */ /* 0x000fe40000000f00 */
[----:B------:R-:W-:Y:S02]  /*11090*/  MOV R65, 0xffffffff ;  /* 0xffffffff00417802 */ /* 0x000fe40000000f00 */
[----:B------:R-:W-:Y:S02]  /*110a0*/  MOV R64, 0x110c0 ;  /* 0x000110c000407802 */ /* 0x000fe40000000f00 */
[----:B------:R-:W-:Y:S05]  /*110b0*/  CALL.REL.NOINC `($__internal_114_$__cuda_sm70_shflsync_down) ;  /* 0x00000b4000007944 */ /* 0x000fea0003c00000 */
[----:B-1----:R-:W-:Y:S01]  /*110c0*/  MOV R70, R66 ;  /* 0x0000004200467202 */ /* 0x002fe20000000f00 */
[----:B------:R-:W-:Y:S01]  /*110d0*/  HFMA2.MMA R66, -RZ, RZ, 0, 1.1920928955078125e-07 ;  /* 0x00000002ff427435 */ /* 0x000fe200000001ff */
[----:B------:R-:W-:Y:S02]  /*110e0*/  MOV R241, R238 ;  /* 0x000000ee00f17202 */ /* 0x000fe40000000f00 */
[----:B------:R-:W-:Y:S02]  /*110f0*/  MOV R242, 0x1f ;  /* 0x0000001f00f27802 */ /* 0x000fe40000000f00 */
[----:B------:R-:W-:-:S02]  /*11100*/  MOV R65, 0xffffffff ;  /* 0xffffffff00417802 */ /* 0x000fc40000000f00 */
[----:B------:R-:W-:Y:S02]  /*11110*/  MOV R64, 0x11130 ;  /* 0x0001113000407802 */ /* 0x000fe40000000f00 */
[----:B------:R-:W-:Y:S05]  /*11120*/  CALL.REL.NOINC `($__internal_114_$__cuda_sm70_shflsync_down) ;  /* 0x00000ad000007944 */ /* 0x000fea0003c00000 */
[----:B-1----:R-:W-:Y:S05]  /*11130*/  BRA `(.L_x_4791) ;  /* 0xffff7e8000007947 */ /* 0x002fea000383ffff */
.L_x_4694:
[----:B----4-:R-:W-:Y:S01]  /*11140*/  HFMA2.MMA R66, -RZ, RZ, 0, 2.384185791015625e-07 ;  /* 0x00000004ff427435 */ /* 0x010fe200000001ff */
[----:B------:R-:W-:Y:S02]  /*11150*/  MOV R241, R71 ;  /* 0x0000004700f17202 */ /* 0x000fe40000000f00 */
[----:B------:R-:W-:Y:S02]  /*11160*/  MOV R242, 0x1f ;  /* 0x0000001f00f27802 */ /* 0x000fe40000000f00 */
[----:B------:R-:W-:Y:S02]  /*11170*/  MOV R65, 0xffffffff ;  /* 0xffffffff00417802 */ /* 0x000fe40000000f00 */
[----:B------:R-:W-:Y:S02]  /*11180*/  MOV R64, 0x111a0 ;  /* 0x000111a000407802 */ /* 0x000fe40000000f00 */
[----:B0123--:R-:W-:Y:S05]  /*11190*/  CALL.REL.NOINC `($__internal_114_$__cuda_sm70_shflsync_down) ;  /* 0x00000a6000007944 */ /* 0x00ffea0003c00000 */
[----:B-1----:R-:W-:Y:S01]  /*111a0*/  MOV R67, R66 ;  /* 0x0000004200437202 */ /* 0x002fe20000000f00 */
[----:B------:R-:W-:Y:S05]  /*111b0*/  BRA `(.L_x_4792) ;  /* 0xffff7f1000007947 */ /* 0x000fea000383ffff */
.L_x_4695:
[----:B----4-:R-:W-:Y:S01]  /*111c0*/  HFMA2.MMA R66, -RZ, RZ, 0, 2.384185791015625e-07 ;  /* 0x00000004ff427435 */ /* 0x010fe200000001ff */
[----:B------:R-:W-:Y:S02]  /*111d0*/  MOV R241, R240 ;  /* 0x000000f000f17202 */ /* 0x000fe40000000f00 */
[----:B------:R-:W-:-:S02]  /*111e0*/  MOV R242, 0x1f ;  /* 0x0000001f00f27802 */ /* 0x000fc40000000f00 */
[----:B------:R-:W-:Y:S02]  /*111f0*/  MOV R65, 0xffffffff ;  /* 0xffffffff00417802 */ /* 0x000fe40000000f00 */
[----:B------:R-:W-:Y:S02]  /*11200*/  MOV R64, 0x11220 ;  /* 0x0001122000407802 */ /* 0x000fe40000000f00 */
[----:B0123--:R-:W-:Y:S05]  /*11210*/  CALL.REL.NOINC `($__internal_114_$__cuda_sm70_shflsync_down) ;  /* 0x000009e000007944 */ /* 0x00ffea0003c00000 */
[----:B-1----:R-:W-:Y:S01]  /*11220*/  MOV R69, R66 ;  /* 0x0000004200457202 */ /* 0x002fe20000000f00 */
[----:B------:R-:W-:Y:S01]  /*11230*/  HFMA2.MMA R66, -RZ, RZ, 0, 2.384185791015625e-07 ;  /* 0x00000004ff427435 */ /* 0x000fe200000001ff */
[----:B------:R-:W-:Y:S02]  /*11240*/  MOV R241, R68 ;  /* 0x0000004400f17202 */ /* 0x000fe40000000f00 */
[----:B------:R-:W-:Y:S02]  /*11250*/  MOV R242, 0x1f ;  /* 0x0000001f00f27802 */ /* 0x000fe40000000f00 */
[----:B------:R-:W-:Y:S02]  /*11260*/  MOV R65, 0xffffffff ;  /* 0xffffffff00417802 */ /* 0x000fe40000000f00 */
[----:B------:R-:W-:-:S02]  /*11270*/  MOV R64, 0x11290 ;  /* 0x0001129000407802 */ /* 0x000fc40000000f00 */
[----:B------:R-:W-:Y:S05]  /*11280*/  CALL.REL.NOINC `($__internal_114_$__cuda_sm70_shflsync_down) ;  /* 0x0000097000007944 */ /* 0x000fea0003c00000 */
[----:B-1----:R-:W-:Y:S01]  /*11290*/  MOV R70, R66 ;  /* 0x0000004200467202 */ /* 0x002fe20000000f00 */
[----:B------:R-:W-:Y:S01]  /*112a0*/  HFMA2.MMA R66, -RZ, RZ, 0, 2.384185791015625e-07 ;  /* 0x00000004ff427435 */ /* 0x000fe200000001ff */
[----:B------:R-:W-:-:S02]  /*112b0*/  MOV R241, R238 ;  /* 0x000000ee00f17202 */ /* 0x000fc40000000f00 */
[----:B------:R-:W-:Y:S02]  /*112c0*/  MOV R242, 0x1f ;  /* 0x0000001f00f27802 */ /* 0x000fe40000000f00 */
[----:B------:R-:W-:Y:S02]  /*112d0*/  MOV R65, 0xffffffff ;  /* 0xffffffff00417802 */ /* 0x000fe40000000f00 */
[----:B------:R-:W-:Y:S02]  /*112e0*/  MOV R64, 0x11300 ;  /* 0x0001130000407802 */ /* 0x000fe40000000f00 */
[----:B------:R-:W-:Y:S05]  /*112f0*/  CALL.REL.NOINC `($__internal_114_$__cuda_sm70_shflsync_down) ;  /* 0x0000090000007944 */ /* 0x000fea0003c00000 */
[----:B-1----:R-:W-:Y:S05]  /*11300*/  BRA `(.L_x_4793) ;  /* 0xffff7e0000007947 */ /* 0x002fea000383ffff */
.L_x_4698:
[----:B----4-:R-:W-:Y:S01]  /*11310*/  HFMA2.MMA R66, -RZ, RZ, 0, 4.76837158203125e-07 ;  /* 0x00000008ff427435 */ /* 0x010fe200000001ff */
[----:B------:R-:W-:Y:S02]  /*11320*/  MOV R241, R71 ;  /* 0x0000004700f17202 */ /* 0x000fe40000000f00 */
[----:B------:R-:W-:Y:S02]  /*11330*/  MOV R242, 0x1f ;  /* 0x0000001f00f27802 */ /* 0x000fe40000000f00 */
[----:B------:R-:W-:Y:S02]  /*11340*/  MOV R65, 0xffffffff ;  /* 0xffffffff00417802 */ /* 0x000fe40000000f00 */
[----:B------:R-:W-:-:S02]  /*11350*/  MOV R64, 0x11370 ;  /* 0x0001137000407802 */ /* 0x000fc40000000f00 */
[----:B0123--:R-:W-:Y:S05]  /*11360*/  CALL.REL.NOINC `($__internal_114_$__cuda_sm70_shflsync_down) ;  /* 0x0000089000007944 */ /* 0x00ffea0003c00000 */
[----:B-1----:R-:W-:Y:S01]  /*11370*/  MOV R67, R66 ;  /* 0x0000004200437202 */ /* 0x002fe20000000f00 */
[----:B------:R-:W-:Y:S01]  /*11380*/  HFMA2.MMA R66, -RZ, RZ, 0, 4.76837158203125e-07 ;  /* 0x00000008ff427435 */ /* 0x000fe200000001ff */
[----:B------:R-:W-:-:S02]  /*11390*/  MOV R241, R240 ;  /* 0x000000f000f17202 */ /* 0x000fc40000000f00 */
[----:B------:R-:W-:Y:S02]  /*113a0*/  MOV R242, 0x1f ;  /* 0x0000001f00f27802 */ /* 0x000fe40000000f00 */
[----:B------:R-:W-:Y:S02]  /*113b0*/  MOV R65, 0xffffffff ;  /* 0xffffffff00417802 */ /* 0x000fe40000000f00 */
[----:B------:R-:W-:Y:S02]  /*113c0*/  MOV R64, 0x113e0 ;  /* 0x000113e000407802 */ /* 0x000fe40000000f00 */
[----:B------:R-:W-:Y:S05]  /*113d0*/  CALL.REL.NOINC `($__internal_114_$__cuda_sm70_shflsync_down) ;  /* 0x0000082000007944 */ /* 0x000fea0003c00000 */
[----:B-1----:R-:W-:Y:S01]  /*113e0*/  MOV R69, R66 ;  /* 0x0000004200457202 */ /* 0x002fe20000000f00 */
[----:B------:R-:W-:Y:S01]  /*113f0*/  HFMA2.MMA R66, -RZ, RZ, 0, 4.76837158203125e-07 ;  /* 0x00000008ff427435 */ /* 0x000fe200000001ff */
[----:B------:R-:W-:Y:S02]  /*11400*/  MOV R241, R68 ;  /* 0x0000004400f17202 */ /* 0x000fe40000000f00 */
[----:B------:R-:W-:Y:S02]  /*11410*/  MOV R242, 0x1f ;  /* 0x0000001f00f27802 */ /* 0x000fe40000000f00 */
[----:B------:R-:W-:-:S02]  /*11420*/  MOV R65, 0xffffffff ;  /* 0xffffffff00417802 */ /* 0x000fc40000000f00 */
[----:B------:R-:W-:Y:S02]  /*11430*/  MOV R64, 0x11450 ;  /* 0x0001145000407802 */ /* 0x000fe40000000f00 */
[----:B------:R-:W-:Y:S05]  /*11440*/  CALL.REL.NOINC `($__internal_114_$__cuda_sm70_shflsync_down) ;  /* 0x000007b000007944 */ /* 0x000fea0003c00000 */
[----:B-1----:R-:W-:Y:S01]  /*11450*/  MOV R70, R66 ;  /* 0x0000004200467202 */ /* 0x002fe20000000f00 */
[----:B------:R-:W-:Y:S01]  /*11460*/  HFMA2.MMA R66, -RZ, RZ, 0, 4.76837158203125e-07 ;  /* 0x00000008ff427435 */ /* 0x000fe200000001ff */
[----:B------:R-:W-:Y:S02]  /*11470*/  MOV R241, R238 ;  /* 0x000000ee00f17202 */ /* 0x000fe40000000f00 */
[----:B------:R-:W-:Y:S02]  /*11480*/  MOV R242, 0x1f ;  /* 0x0000001f00f27802 */ /* 0x000fe40000000f00 */
[----:B------:R-:W-:Y:S02]  /*11490*/  MOV R65, 0xffffffff ;  /* 0xffffffff00417802 */ /* 0x000fe40000000f00 */
[----:B------:R-:W-:Y:S02]  /*114a0*/  MOV R64, 0x114c0 ;  /* 0x000114c000407802 */ /* 0x000fe40000000f00 */
[----:B------:R-:W-:Y:S05]  /*114b0*/  CALL.REL.NOINC `($__internal_114_$__cuda_sm70_shflsync_down) ;  /* 0x0000074000007944 */ /* 0x000fea0003c00000 */
[----:B-1----:R-:W-:Y:S05]  /*114c0*/  BRA `(.L_x_4794) ;  /* 0xffff7d8000007947 */ /* 0x002fea000383ffff */
.L_x_4701:
[----:B----4-:R-:W-:Y:S01]  /*114d0*/  HFMA2.MMA R66, -RZ, RZ, 0, 9.5367431640625e-07 ;  /* 0x00000010ff427435 */ /* 0x010fe200000001ff */
[----:B------:R-:W-:Y:S02]  /*114e0*/  MOV R241, R71 ;  /* 0x0000004700f17202 */ /* 0x000fe40000000f00 */
[----:B------:R-:W-:-:S02]  /*114f0*/  MOV R242, 0x1f ;  /* 0x0000001f00f27802 */ /* 0x000fc40000000f00 */
[----:B------:R-:W-:Y:S02]  /*11500*/  MOV R65, 0xffffffff ;  /* 0xffffffff00417802 */ /* 0x000fe40000000f00 */
[----:B------:R-:W-:Y:S02]  /*11510*/  MOV R64, 0x11530 ;  /* 0x0001153000407802 */ /* 0x000fe40000000f00 */
[----:B0123--:R-:W-:Y:S05]  /*11520*/  CALL.REL.NOINC `($__internal_114_$__cuda_sm70_shflsync_down) ;  /* 0x000006d000007944 */ /* 0x00ffea0003c00000 */
[----:B-1----:R-:W-:Y:S01]  /*11530*/  MOV R67, R66 ;  /* 0x0000004200437202 */ /* 0x002fe20000000f00 */
[----:B------:R-:W-:Y:S05]  /*11540*/  BRA `(.L_x_4795) ;  /* 0xffff7e1000007947 */ /* 0x000fea000383ffff */
.L_x_4702:
[----:B----4-:R-:W-:Y:S01]  /*11550*/  HFMA2.MMA R66, -RZ, RZ, 0, 9.5367431640625e-07 ;  /* 0x00000010ff427435 */ /* 0x010fe200000001ff */
[----:B------:R-:W-:Y:S02]  /*11560*/  MOV R241, R240 ;  /* 0x000000f000f17202 */ /* 0x000fe40000000f00 */
[----:B------:R-:W-:Y:S02]  /*11570*/  MOV R242, 0x1f ;  /* 0x0000001f00f27802 */ /* 0x000fe40000000f00 */
[----:B------:R-:W-:Y:S02]  /*11580*/  MOV R65, 0xffffffff ;  /* 0xffffffff00417802 */ /* 0x000fe40000000f00 */
[----:B------:R-:W-:-:S02]  /*11590*/  MOV R64, 0x115b0 ;  /* 0x000115b000407802 */ /* 0x000fc40000000f00 */
[----:B0123--:R-:W-:Y:S05]  /*115a0*/  CALL.REL.NOINC `($__internal_114_$__cuda_sm70_shflsync_down) ;  /* 0x0000065000007944 */ /* 0x00ffea0003c00000 */
[----:B-1----:R-:W-:Y:S01]  /*115b0*/  MOV R69, R66 ;  /* 0x0000004200457202 */ /* 0x002fe20000000f00 */
[----:B------:R-:W-:Y:S01]  /*115c0*/  HFMA2.MMA R66, -RZ, RZ, 0, 9.5367431640625e-07 ;  /* 0x00000010ff427435 */ /* 0x000fe200000001ff */
[----:B------:R-:W-:-:S02]  /*115d0*/  MOV R241, R68 ;  /* 0x0000004400f17202 */ /* 0x000fc40000000f00 */
[----:B------:R-:W-:Y:S02]  /*115e0*/  MOV R242, 0x1f ;  /* 0x0000001f00f27802 */ /* 0x000fe40000000f00 */
[----:B------:R-:W-:Y:S02]  /*115f0*/  MOV R65, 0xffffffff ;  /* 0xffffffff00417802 */ /* 0x000fe40000000f00 */
[----:B------:R-:W-:Y:S02]  /*11600*/  MOV R64, 0x11620 ;  /* 0x0001162000407802 */ /* 0x000fe40000000f00 */
[----:B------:R-:W-:Y:S05]  /*11610*/  CALL.REL.NOINC `($__internal_114_$__cuda_sm70_shflsync_down) ;  /* 0x000005e000007944 */ /* 0x000fea0003c00000 */
[----:B-1----:R-:W-:Y:S01]  /*11620*/  MOV R70, R66 ;  /* 0x0000004200467202 */ /* 0x002fe20000000f00 */
[----:B------:R-:W-:Y:S01]  /*11630*/  HFMA2.MMA R66, -RZ, RZ, 0, 9.5367431640625e-07 ;  /* 0x00000010ff427435 */ /* 0x000fe200000001ff */
[----:B------:R-:W-:Y:S02]  /*11640*/  MOV R241, R238 ;  /* 0x000000ee00f17202 */ /* 0x000fe40000000f00 */
[----:B------:R-:W-:Y:S02]  /*11650*/  MOV R242, 0x1f ;  /* 0x0000001f00f27802 */ /* 0x000fe40000000f00 */
[----:B------:R-:W-:-:S02]  /*11660*/  MOV R65, 0xffffffff ;  /* 0xffffffff00417802 */ /* 0x000fc40000000f00 */
[----:B------:R-:W-:Y:S02]  /*11670*/  MOV R64, 0x11690 ;  /* 0x0001169000407802 */ /* 0x000fe40000000f00 */
[----:B------:R-:W-:Y:S05]  /*11680*/  CALL.REL.NOINC `($__internal_114_$__cuda_sm70_shflsync_down) ;  /* 0x0000057000007944 */ /* 0x000fea0003c00000 */
[----:B-1----:R-:W-:Y:S05]  /*11690*/  BRA `(.L_x_4796) ;  /* 0xffff7d0000007947 */ /* 0x002fea000383ffff */
.L_x_4705:
[----:B----4-:R-:W-:Y:S01]  /*116a0*/  HFMA2.MMA R66, -RZ, RZ, 0, 0 ;  /* 0x00000000ff427435 */ /* 0x010fe200000001ff */
[----:B------:R-:W-:Y:S02]  /*116b0*/  MOV R241, R71 ;  /* 0x0000004700f17202 */ /* 0x000fe40000000f00 */
[----:B------:R-:W-:Y:S02]  /*116c0*/  MOV R65, 0xffffffff ;  /* 0xffffffff00417802 */ /* 0x000fe40000000f00 */
[----:B------:R-:W-:Y:S02]  /*116d0*/  MOV R64, 0x116f0 ;  /* 0x000116f000407802 */ /* 0x000fe40000000f00 */
[----:B0123--:R-:W-:Y:S05]  /*116e0*/  CALL.REL.NOINC `($__internal_115_$__cuda_sm70_shflsync_idx_p) ;  /* 0x0000055000007944 */ /* 0x00ffea0003c00000 */
[----:B-1----:R-:W-:Y:S01]  /*116f0*/  MOV R69, R66 ;  /* 0x0000004200457202 */ /* 0x002fe20000000f00 */
[----:B------:R-:W-:Y:S01]  /*11700*/  HFMA2.MMA R66, -RZ, RZ, 0, 0 ;  /* 0x00000000ff427435 */ /* 0x000fe200000001ff */
[----:B------:R-:W-:Y:S02]  /*11710*/  MOV R241, R240 ;  /* 0x000000f000f17202 */ /* 0x000fe40000000f00 */
[----:B------:R-:W-:Y:S02]  /*11720*/  MOV R65, 0xffffffff ;  /* 0xffffffff00417802 */ /* 0x000fe40000000f00 */
[----:B------:R-:W-:-:S02]  /*11730*/  MOV R64, 0x11750 ;  /* 0x0001175000407802 */ /* 0x000fc40000000f00 */
        /* <DEDUP_REMOVED lines=21> */
[----:B0-----:R-:W-:Y:S05]  /*11890*/  CALL.REL.NOINC `($__internal_114_$__cuda_sm70_shflsync_down) ;  /* 0x0000036000007944 */ /* 0x001fea0003c00000 */
[----:B-1----:R-:W-:Y:S01]  /*118a0*/  MOV R71, R66 ;  /* 0x0000004200477202 */ /* 0x002fe20000000f00 */
[----:B------:R-:W-:Y:S01]  /*118b0*/  HFMA2.MMA R66, -RZ, RZ, 0, 5.9604644775390625e-08 ;  /* 0x00000001ff427435 */ /* 0x000fe200000001ff */
[----:B------:R-:W-:-:S02]  /*118c0*/  MOV R241, R240 ;  /* 0x000000f000f17202 */ /* 0x000fc40000000f00 */
[----:B------:R-:W-:Y:S02]  /*118d0*/  MOV R242, 0x1f ;  /* 0x0000001f00f27802 */ /* 0x000fe40000000f00 */
[----:B------:R-:W-:Y:S02]  /*118e0*/  MOV R65, 0xffffffff ;  /* 0xffffffff00417802 */ /* 0x000fe40000000f00 */
[----:B------:R-:W-:Y:S02]  /*118f0*/  MOV R64, 0x11910 ;  /* 0x0001191000407802 */ /* 0x000fe40000000f00 */
[----:B------:R-:W-:Y:S05]  /*11900*/  CALL.REL.NOINC `($__internal_114_$__cuda_sm70_shflsync_down) ;  /* 0x000002f000007944 */ /* 0x000fea0003c00000 */
        /* <DEDUP_REMOVED lines=26> */
[----:B------:R-:W-:Y:S05]  /*11ab0*/  CALL.REL.NOINC `($__internal_115_$__cuda_sm70_shflsync_idx_p) ;  /* 0x0000018000007944 */ /* 0x000fea0003c00000 */
        /* <DEDUP_REMOVED lines=8> */
[----:B------:R-:W-:Y:S02]  /*11b40*/  MOV R241, R62 ;  /* 0x0000003e00f17202 */ /* 0x000fe40000000f00 */
[----:B------:R-:W-:-:S02]  /*11b50*/  MOV R65, 0xffffffff ;  /* 0xffffffff00417802 */ /* 0x000fc40000000f00 */
        /* <DEDUP_REMOVED lines=9> */
[----:B0-----:R-:W-:Y:S05]  /*11bf0*/  BRA `(.L_x_4797) ;  /* 0xffff79c000007947 */ /* 0x001fea000383ffff */
        .weak           $__internal_114_$__cuda_sm70_shflsync_down
        .type           $__internal_114_$__cuda_sm70_shflsync_down,@function
        .size           $__internal_114_$__cuda_sm70_shflsync_down,($__internal_115_$__cuda_sm70_shflsync_idx_p - $__internal_114_$__cuda_sm70_shflsync_down)
$__internal_114_$__cuda_sm70_shflsync_down:
[----:B------:R-:W-:Y:S04]  /*11c00*/  WARPSYNC R65 ;  /* 0x0000004100007348 */ /* 0x000fe80003800000 */
[----:B------:R0:W1:Y:S02]  /*11c10*/  SHFL.DOWN PT, R66, R241, R66, R242 ;  /* 0x08000042f1427389 */ /* 0x00006400000e00f2 */
[----:B0-----:R-:W-:-:S06]  /*11c20*/  HFMA2.MMA R65, -RZ, RZ, 0, 0 ;  /* 0x00000000ff417435 */ /* 0x001fcc00000001ff */
[----:B------:R-:W-:Y:S05]  /*11c30*/  RET.REL.NODEC R64 `(_Z25selective_scan_bwd_kernelI32Selective_Scan_bwd_kernel_traitsILi64ELi16ELb0ELb0ELb1ELb1ELb0EfN3c107complexIfEEEEv12SSMParamsBwd) ;  /* 0xfffee3c040007950 */ /* 0x000fea0003c3ffff */
        .weak           $__internal_115_$__cuda_sm70_shflsync_idx_p
        .type           $__internal_115_$__cuda_sm70_shflsync_idx_p,@function
        .size           $__internal_115_$__cuda_sm70_shflsync_idx_p,($__internal_116_$__cuda_sm70_shflsync_up - $__internal_115_$__cuda_sm70_shflsync_idx_p)
$__internal_115_$__cuda_sm70_shflsync_idx_p:
[----:B------:R-:W-:Y:S01]  /*11c40*/  MOV R95, 0x1f ;  /* 0x0000001f005f7802 */ /* 0x000fe20000000f00 */
[----:B------:R-:W-:Y:S04]  /*11c50*/  WARPSYNC R65 ;  /* 0x0000004100007348 */ /* 0x000fe80003800000 */
[----:B------:R0:W1:Y:S04]  /*11c60*/  SHFL.IDX PT, R66, R241, R66, R95 ;  /* 0x00000042f1427389 */ /* 0x00006800000e005f */
[----:B0-----:R-:W0:Y:S01]  /*11c70*/  S2R R95, SR_LANEID ;  /* 0x00000000005f7919 */ /* 0x001e220000000000 */
[----:B------:R-:W-:-:S06]  /*11c80*/  HFMA2.MMA R65, -RZ, RZ, 0, 0 ;  /* 0x00000000ff417435 */ /* 0x000fcc00000001ff */
[----:B------:R-:W-:Y:S05]  /*11c90*/  RET.REL.NODEC R64 `(_Z25selective_scan_bwd_kernelI32Selective_Scan_bwd_kernel_traitsILi64ELi16ELb0ELb0ELb1ELb1ELb0EfN3c107complexIfEEEEv12SSMParamsBwd) ;  /* 0xfffee36040007950 */ /* 0x000fea0003c3ffff */
        .weak           $__internal_116_$__cuda_sm70_shflsync_up
        .type           $__internal_116_$__cuda_sm70_shflsync_up,@function
        .size           $__internal_116_$__cuda_sm70_shflsync_up,(.L_x_14551 - $__internal_116_$__cuda_sm70_shflsync_up)
$__internal_116_$__cuda_sm70_shflsync_up:
[----:B------:R-:W-:Y:S01]  /*11ca0*/  MOV R65, 0x0 ;  /* 0x0000000000417802 */ /* 0x000fe20000000f00 */
[----:B------:R-:W-:Y:S04]  /*11cb0*/  WARPSYNC R69 ;  /* 0x0000004500007348 */ /* 0x000fe80003800000 */
[----:B------:R0:W1:Y:S01]  /*11cc0*/  SHFL.UP PT, R69, R204, R203, R68 ;  /* 0x040000cbcc457389 */ /* 0x00006200000e0044 */
[----:B------:R-:W-:Y:S05]  /*11cd0*/  RET.REL.NODEC R64 `(_Z25selective_scan_bwd_kernelI32Selective_Scan_bwd_kernel_traitsILi64ELi16ELb0ELb0ELb1ELb1ELb0EfN3c107complexIfEEEEv12SSMParamsBwd) ;  /* 0xfffee32040007950 */ /* 0x000fea0003c3ffff */
.L_x_4798:
        /* <DEDUP_REMOVED lines=10> */
.L_x_14551:


//--------------------- .text._Z25selective_scan_bwd_kernelI32Selective_Scan_bwd_kernel_traitsILi64ELi16ELb0ELb0ELb1ELb1ELb1EfN3c107complexIfEEEEv12SSMParamsBwd --------------------------
	.section	.text._Z25selective_scan_bwd_kernelI32Selective_Scan_bwd_kernel_traitsILi64ELi16ELb0ELb0ELb1ELb1ELb1EfN3c107complexIfEEEEv12SSMParamsBwd,"ax",@progbits
	.sectioninfo	@"SHI_REGISTERS=255"
	.align	128
        .global         _Z25selective_scan_bwd_kernelI32Selective_Scan_bwd_kernel_traitsILi64ELi16ELb0ELb0ELb1ELb1ELb1EfN3c107complexIfEEEEv12SSMParamsBwd
        .type           _Z25selective_scan_bwd_kernelI32Selective_Scan_bwd_kernel_traitsILi64ELi16ELb0ELb0ELb1ELb1ELb1EfN3c107complexIfEEEEv12SSMParamsBwd,@function
        .size           _Z25selective_scan_bwd_kernelI32Selective_Scan_bwd_kernel_traitsILi64ELi16ELb0ELb0ELb1ELb1ELb1EfN3c107complexIfEEEEv12SSMParamsBwd,(.L_x_14554 - _Z25selective_scan_bwd_kernelI32Selective_Scan_bwd_kernel_traitsILi64ELi16ELb0ELb0ELb1ELb1ELb1EfN3c107complexIfEEEEv12SSMParamsBwd)
        .other          _Z25selective_scan_bwd_kernelI32Selective_Scan_bwd_kernel_traitsILi64ELi16ELb0ELb0ELb1ELb1ELb1EfN3c107complexIfEEEEv12SSMParamsBwd,@"STO_CUDA_ENTRY STV_DEFAULT"
_Z25selective_scan_bwd_kernelI32Selective_Scan_bwd_kernel_traitsILi64ELi16ELb0ELb0ELb1ELb1ELb1EfN3c107complexIfEEEEv12SSMParamsBwd:
.text._Z25selective_scan_bwd_kernelI32Selective_Scan_bwd_kernel_traitsILi64ELi16ELb0ELb0ELb1ELb1ELb1EfN3c107complexIfEEEEv12SSMParamsBwd:
        /* <DEDUP_REMOVED lines=167> */
.L_x_4943:
        /* <DEDUP_REMOVED lines=12> */
[----:B------:R-:W-:Y:S01]  /*0b30*/  HFMA2.MMA R34, -RZ, RZ, 0, 0 ;  /* 0x00000000ff227435 */ /* 0x000fe200000001ff */
        /* <DEDUP_REMOVED lines=150> */
[----:B------:R-:W-:Y:S01]  /*14a0*/  MOV R7, RZ ;  /* 0x000000ff00077202 */ /* 0x000fe20000000f00 */
        /* <DEDUP_REMOVED lines=34> */
[----:B------:R-:W-:Y:S01]  /*16d0*/  ISETP.GE.AND P1, PT, R32, R69, PT ;  /* 0x000000452000720c */ /* 0x000fe20003f26270 */
[----:B---3--:R-:W-:Y:S04]  /*16e0*/  STS [R147.X4], R4 ;  /* 0x0000000493007388 */ /* 0x008fe80000004800 */
[----:B--2---:R0:W-:Y:S04]  /*16f0*/  STS [R252.X4+0x80], R5 ;  /* 0x00008005fc007388 */ /* 0x0041e80000004800 */
[----:B------:R1:W-:Y:S04]  /*1700*/  STS [R251.X4+0x100], R34 ;  /* 0x00010022fb007388 */ /* 0x0003e80000004800 */
[----:B------:R2:W-:Y:S04]  /*1710*/  STS [R250.X4+0x180], R7 ;  /* 0x00018007fa007388 */ /* 0x0005e80000004800 */
[----:B-----5:R3:W-:Y:S04]  /*1720*/  STS [R249.X4+0x200], R36 ;  /* 0x00020024f9007388 */ /* 0x0207e80000004800 */
[----:B----4-:R4:W-:Y:S04]  /*1730*/  STS [R248.X4+0x280], R9 ;  /* 0x00028009f8007388 */ /* 0x0109e80000004800 */
        /* <DEDUP_REMOVED lines=29> */
[----:B-1----:R-:W-:Y:S02]  /*1910*/  HFMA2.MMA R34, -RZ, RZ, 0, 0 ;  /* 0x00000000ff227435 */ /* 0x002fe400000001ff */
[----:B--2---:R-:W-:-:S03]  /*1920*/  HFMA2.MMA R7, -RZ, RZ, 0, 0 ;  /* 0x00000000ff077435 */ /* 0x004fc600000001ff */
[----:B------:R-:W2:Y:S01]  /*1930*/  @!P0 LDG.E R4, [R2.64] ;  /* 0x0000002002048981 */ /* 0x000ea2000c1e1900 */
[----:B------:R-:W-:-:S04]  /*1940*/  ISETP.GE.AND P0, PT, R30, R69, PT ;  /* 0x000000451e00720c */ /* 0x000fc80003f06270 */
[----:B------:R-:W2:Y:S01]  /*1950*/  @!P1 LDG.E R34, [R2.64+0x100] ;  /* 0x0001002002229981 */ /* 0x000ea2000c1e1900 */
[----:B------:R-:W-:-:S08]  /*1960*/  ISETP.GE.AND P1, PT, R6, R69, PT ;  /* 0x000000450600720c */ /* 0x000fd00003f26270 */
[----:B------:R-:W2:Y:S01]  /*1970*/  @!P0 LDG.E R5, [R2.64+0x80] ;  /* 0x0000802002058981 */ /* 0x000ea2000c1e1900 */
[----:B------:R-:W-:Y:S02]  /*1980*/  ISETP.GE.AND P0, PT, R0, R69, PT ;  /* 0x000000450000720c */ /* 0x000fe40003f06270 */
[----:B---3--:R-:W-:Y:S01]  /*1990*/  MOV R36, RZ ;  /* 0x000000ff00247202 */ /* 0x008fe20000000f00 */
[----:B----4-:R-:W-:-:S05]  /*19a0*/  HFMA2.MMA R9, -RZ, RZ, 0, 0 ;  /* 0x00000000ff097435 */ /* 0x010fca00000001ff */
[----:B------:R-:W3:Y:S01]  /*19b0*/  @!P1 LDG.E R36, [R2.64+0x200] ;  /* 0x0002002002249981 */ /* 0x000ee2000c1e1900 */
[----:B------:R-:W-:-:S04]  /*19c0*/  ISETP.GE.AND P1, PT, R10, R69, PT ;  /* 0x000000450a00720c */ /* 0x000fc80003f26270 */
[----:B------:R-:W4:Y:S01]  /*19d0*/  @!P0 LDG.E R7, [R2.64+0x180] ;  /* 0x0001802002078981 */ /* 0x000f22000c1e1900 */
[----:B------:R-:W-:Y:S02]  /*19e0*/  ISETP.GE.AND P0, PT, R8, R69, PT ;  /* 0x000000450800720c */ /* 0x000fe40003f06270 */
[----:B-----5:R-:W-:Y:S01]  /*19f0*/  MOV R38, RZ ;  /* 0x000000ff00267202 */ /* 0x020fe20000000f00 */
[----:B------:R-:W-:-:S05]  /*1a00*/  HFMA2.MMA R11, -RZ, RZ, 0, 0 ;  /* 0x00000000ff0b7435 */ /* 0x000fca00000001ff */
[----:B------:R-:W5:Y:S01]  /*1a10*/  @!P1 LDG.E R38, [R2.64+0x300] ;  /* 0x0003002002269981 */ /* 0x000f62000c1e1900 */
[----:B------:R-:W-:-:S04]  /*1a20*/  ISETP.GE.AND P1, PT, R14, R69, PT ;  /* 0x000000450e00720c */ /* 0x000fc80003f26270 */
[----:B------:R-:W5:Y:S01]  /*1a30*/  @!P0 LDG.E R9, [R2.64+0x280] ;  /* 0x0002802002098981 */ /* 0x000f62000c1e1900 */
[----:B------:R-:W-:Y:S02]  /*1a40*/  ISETP.GE.AND P0, PT, R12, R69, PT ;  /* 0x000000450c00720c */ /* 0x000fe40003f06270 */
[----:B------:R-:W-:Y:S01]  /*1a50*/  MOV R40, RZ ;  /* 0x000000ff00287202 */ /* 0x000fe20000000f00 */
[----:B------:R-:W-:-:S05]  /*1a60*/  HFMA2.MMA R13, -RZ, RZ, 0, 0 ;  /* 0x00000000ff0d7435 */ /* 0x000fca00000001ff */
[----:B------:R-:W5:Y:S01]  /*1a70*/  @!P1 LDG.E R40, [R2.64+0x400] ;  /* 0x0004002002289981 */ /* 0x000f62000c1e1900 */
[----:B------:R-:W-:-:S04]  /*1a80*/  ISETP.NE.AND P1, PT, R19, RZ, PT ;  /* 0x000000ff1300720c */ /* 0x000fc80003f25270 */
[----:B------:R-:W5:Y:S01]  /*1a90*/  @!P0 LDG.E R11, [R2.64+0x380] ;  /* 0x00038020020b8981 */ /* 0x000f62000c1e1900 */
[----:B------:R-:W-:Y:S01]  /*1aa0*/  ISETP.NE.AND P0, PT, R21, RZ, PT ;  /* 0x000000ff1500720c */ /* 0x000fe20003f05270 */
[----:B------:R-:W-:Y:S01]  /*1ab0*/  HFMA2.MMA R15, -RZ, RZ, 0, 0 ;  /* 0x00000000ff0f7435 */ /* 0x000fe200000001ff */
[----:B------:R-:W-:Y:S01]  /*1ac0*/  MOV R42, RZ ;  /* 0x000000ff002a7202 */ /* 0x000fe20000000f00 */
[----:B------:R-:W-:Y:S01]  /*1ad0*/  HFMA2.MMA R46, -RZ, RZ, 0, 0 ;  /* 0x00000000ff2e7435 */ /* 0x000fe200000001ff */
        /* <DEDUP_REMOVED lines=11> */
[----:B------:R0:W-:Y:S02]  /*1b90*/  STL [R1], R147 ;  /* 0x0000009301007387 */ /* 0x0001e40000100800 */
[----:B------:R-:W-:Y:S01]  /*1ba0*/  FSETP.GTU.FTZ.AND P2, PT, R76, 20, PT ;  /* 0x41a000004c00780b */ /* 0x000fe20003f5c000 */
[----:B------:R-:W-:Y:S02]  /*1bb0*/  FADD.FTZ R75, R75, UR5 ;  /* 0x000000054b4b7e21 */ /* 0x000fe40008010000 */
[----:B------:R-:W-:Y:S02]  /*1bc0*/  FADD.FTZ R74, R74, UR5 ;  /* 0x000000054a4a7e21 */ /* 0x000fe40008010000 */
[----:B------:R-:W-:Y:S02]  /*1bd0*/  FADD.FTZ R73, R73, UR5 ;  /* 0x0000000549497e21 */ /* 0x000fe40008010000 */
[----:B------:R-:W-:Y:S02]  /*1be0*/  FADD.FTZ R72, R72, UR5 ;  /* 0x0000000548487e21 */ /* 0x000fe40008010000 */
[----:B------:R-:W-:-:S02]  /*1bf0*/  FADD.FTZ R59, R59, UR5 ;  /* 0x000000053b3b7e21 */ /* 0x000fc40008010000 */
[----:B------:R-:W-:Y:S01]  /*1c00*/  FADD.FTZ R58, R58, UR5 ;  /* 0x000000053a3a7e21 */ /* 0x000fe20008010000 */
[----:B------:R-:W-:Y:S01]  /*1c10*/  BSSY B0, `(.L_x_4800) ;  /* 0x0000039000007945 */ /* 0x000fe20003800000 */
[----:B------:R-:W-:Y:S01]  /*1c20*/  FSETP.GTU.FTZ.AND P3, PT, R75, 20, PT ;  /* 0x41a000004b00780b */ /* 0x000fe20003f7c000 */
[----:B------:R-:W-:Y:S01]  /*1c30*/  FADD.FTZ R57, R57, UR5 ;  /* 0x0000000539397e21 */ /* 0x000fe20008010000 */
[----:B------:R-:W-:Y:S02]  /*1c40*/  FSETP.GTU.FTZ.AND P4, PT, R74, 20, PT ;  /* 0x41a000004a00780b */ /* 0x000fe40003f9c000 */
[----:B------:R-:W-:Y:S02]  /*1c50*/  FSETP.GTU.FTZ.AND P5, PT, R73, 20, PT ;  /* 0x41a000004900780b */ /* 0x000fe40003fbc000 */
[----:B------:R-:W-:Y:S02]  /*1c60*/  FSETP.GTU.FTZ.AND P6, PT, R72, 20, PT ;  /* 0x41a000004800780b */ /* 0x000fe40003fdc000 */
[----:B------:R-:W-:-:S02]  /*1c70*/  FSETP.GTU.FTZ.AND P0, PT, R59, 20, PT ;  /* 0x41a000003b00780b */ /* 0x000fc40003f1c000 */
[----:B------:R-:W-:Y:S01]  /*1c80*/  FSETP.GTU.FTZ.AND P1, PT, R58, 20, PT ;  /* 0x41a000003a00780b */ /* 0x000fe20003f3c000 */
[----:B--2---:R0:W-:Y:S04]  /*1c90*/  STS [R147.X4], R4 ;  /* 0x0000000493007388 */ /* 0x0041e80000004800 */
[----:B------:R0:W-:Y:S04]  /*1ca0*/  STS [R252.X4+0x80], R5 ;  /* 0x00008005fc007388 */ /* 0x0001e80000004800 */
[----:B------:R0:W-:Y:S04]  /*1cb0*/  STS [R251.X4+0x100], R34 ;  /* 0x00010022fb007388 */ /* 0x0001e80000004800 */
[----:B----4-:R0:W-:Y:S04]  /*1cc0*/  STS [R250.X4+0x180], R7 ;  /* 0x00018007fa007388 */ /* 0x0101e80000004800 */
[----:B---3--:R0:W-:Y:S04]  /*1cd0*/  STS [R249.X4+0x200], R36 ;  /* 0x00020024f9007388 */ /* 0x0081e80000004800 */
        /* <DEDUP_REMOVED lines=44> */
.L_x_4801:
[----:B------:R-:W-:Y:S05]  /*1fa0*/  BSYNC B0 ;  /* 0x0000000000007941 */ /* 0x000fea0003800000 */
.L_x_4800:
        /* <DEDUP_REMOVED lines=35> */
.L_x_4803:
[----:B------:R-:W-:Y:S05]  /*21e0*/  BSYNC B0 ;  /* 0x0000000000007941 */ /* 0x000fea0003800000 */
.L_x_4802:
        /* <DEDUP_REMOVED lines=35> */
.L_x_4805:
[----:B------:R-:W-:Y:S05]  /*2420*/  BSYNC B0 ;  /* 0x0000000000007941 */ /* 0x000fea0003800000 */
.L_x_4804:
        /* <DEDUP_REMOVED lines=35> */
.L_x_4807:
[----:B------:R-:W-:Y:S05]  /*2660*/  BSYNC B0 ;  /* 0x0000000000007941 */ /* 0x000fea0003800000 */
.L_x_4806:
        /* <DEDUP_REMOVED lines=35> */
.L_x_4809:
[----:B------:R-:W-:Y:S05]  /*28a0*/  BSYNC B0 ;  /* 0x0000000000007941 */ /* 0x000fea0003800000 */
.L_x_4808:
        /* <DEDUP_REMOVED lines=35> */
.L_x_4811:
[----:B------:R-:W-:Y:S05]  /*2ae0*/  BSYNC B0 ;  /* 0x0000000000007941 */ /* 0x000fea0003800000 */
.L_x_4810:
        /* <DEDUP_REMOVED lines=35> */
.L_x_4813:
[----:B------:R-:W-:Y:S05]  /*2d20*/  BSYNC B0 ;  /* 0x0000000000007941 */ /* 0x000fea0003800000 */
.L_x_4812:
        /* <DEDUP_REMOVED lines=35> */
.L_x_4815:
[----:B------:R-:W-:Y:S05]  /*2f60*/  BSYNC B0 ;  /* 0x0000000000007941 */ /* 0x000fea0003800000 */
.L_x_4814:
        /* <DEDUP_REMOVED lines=35> */
.L_x_4817:
[----:B------:R-:W-:Y:S05]  /*31a0*/  BSYNC B0 ;  /* 0x0000000000007941 */ /* 0x000fea0003800000 */
.L_x_4816:
        /* <DEDUP_REMOVED lines=34> */
.L_x_4819:
[----:B------:R-:W-:Y:S05]  /*33d0*/  BSYNC B0 ;  /* 0x0000000000007941 */ /* 0x000fea0003800000 */
.L_x_4818:
        /* <DEDUP_REMOVED lines=33> */
.L_x_4821:
[----:B------:R-:W-:Y:S05]  /*35f0*/  BSYNC B0 ;  /* 0x0000000000007941 */ /* 0x000fea0003800000 */
.L_x_4820:
        /* <DEDUP_REMOVED lines=33> */
.L_x_4823:
[----:B------:R-:W-:Y:S05]  /*3810*/  BSYNC B0 ;  /* 0x0000000000007941 */ /* 0x000fea0003800000 */
.L_x_4822:
        /* <DEDUP_REMOVED lines=33> */
.L_x_4825:
[----:B------:R-:W-:Y:S05]  /*3a30*/  BSYNC B0 ;  /* 0x0000000000007941 */ /* 0x000fea0003800000 */
.L_x_4824:
        /* <DEDUP_REMOVED lines=33> */
.L_x_4827:
[----:B------:R-:W-:Y:S05]  /*3c50*/  BSYNC B0 ;  /* 0x0000000000007941 */ /* 0x000fea0003800000 */
.L_x_4826:
        /* <DEDUP_REMOVED lines=33> */
.L_x_4829:
[----:B------:R-:W-:Y:S05]  /*3e70*/  BSYNC B0 ;  /* 0x0000000000007941 */ /* 0x000fea0003800000 */
.L_x_4828:
        /* <DEDUP_REMOVED lines=33> */
.L_x_4831:
[----:B------:R-:W-:Y:S05]  /*4090*/  BSYNC B0 ;  /* 0x0000000000007941 */ /* 0x000fea0003800000 */
.L_x_4830:
[----:B------:R-:W-:Y:S01]  /*40a0*/  ULDC.64 UR8, c[0x0][0x1f0] ;  /* 0x00007c0000087ab9 */ /* 0x000fe20000000a00 */
[C---:B------:R-:W-:Y:S01]  /*40b0*/  ISETP.GE.AND P0, PT, R94.reuse, R69, PT ;  /* 0x000000455e00720c */ /* 0x040fe20003f06270 */
[----:B------:R-:W-:Y:S01]  /*40c0*/  UIMAD UR7, UR13, UR8, URZ ;  /* 0x000000080d0772a4 */ /* 0x000fe2000f8e023f */
[----:B0-----:R-:W-:Y:S01]  /*40d0*/  MOV R9, UR12 ;  /* 0x0000000c00097c02 */ /* 0x001fe20008000f00 */
[----:B------:R-:W-:Y:S01]  /*40e0*/  USHF.R.S32.HI UR39, URZ, 0x1f, UR25 ;  /* 0x0000001f3f277899 */ /* 0x000fe20008011419 */
        /* <DEDUP_REMOVED lines=8> */
[----:B------:R-:W-:Y:S01]  /*4170*/  MOV R3, UR39 ;  /* 0x0000002700037c02 */ /* 0x000fe20008000f00 */
[----:B------:R-:W-:Y:S01]  /*4180*/  UIMAD UR26, UR13, UR26, URZ ;  /* 0x0000001a0d1a72a4 */ /* 0x000fe2000f8e023f */
[----:B------:R-:W-:Y:S01]  /*4190*/  LDS R48, [R93.X4] ;  /* 0x000000005d307984 */ /* 0x000fe20000004800 */
[----:B------:R-:W-:Y:S01]  /*41a0*/  ULDC.64 UR36, c[0x0][0x1f8] ;  /* 0x00007e0000247ab9 */ /* 0x000fe20000000a00 */
[----:B------:R-:W-:Y:S01]  /*41b0*/  @!P0 IMAD.WIDE.U32 R4, R9, c[0x0][0x200], R4 ;  /* 0x0000800009048a25 */ /* 0x000fe200078e0004 */
[----:B------:R-:W-:Y:S01]  /*41c0*/  UIMAD UR27, UR12, UR27, UR26 ;  /* 0x0000001b0c1b72a4 */ /* 0x000fe2000f8e021a */
[----:B------:R-:W-:Y:S01]  /*41d0*/  MOV R9, UR10 ;  /* 0x0000000a00097c02 */ /* 0x000fe20008000f00 */
[----:B------:R-:W-:Y:S01]  /*41e0*/  UIMAD UR38, UR11, UR36, URZ ;  /* 0x000000240b2672a4 */ /* 0x000fe2000f8e023f */
[----:B------:R-:W-:Y:S01]  /*41f0*/  @!P0 IMAD.WIDE.U32 R2, R7, c[0x0][0x1f0], R2 ;  /* 0x00007c0007028a25 */ /* 0x000fe200078e0002 */
[----:B------:R-:W-:Y:S01]  /*4200*/  UIADD3 UR35, UR35, UR7, URZ ;  /* 0x0000000723237290 */ /* 0x000fe2000fffe03f */
[----:B------:R-:W-:Y:S01]  /*4210*/  MOV R7, UR10 ;  /* 0x0000000a00077c02 */ /* 0x000fe20008000f00 */
[----:B------:R-:W-:Y:S01]  /*4220*/  ULDC UR26, c[0x0][0x174] ;  /* 0x00005d00001a7ab9 */ /* 0x000fe20000000800 */
[----:B------:R-:W-:Y:S01]  /*4230*/  @!P0 IADD3 R5, R5, UR27, RZ ;  /* 0x0000001b05058c10 */ /* 0x000fe2000fffe0ff */
[----:B------:R-:W-:Y:S01]  /*4240*/  UIMAD UR38, UR10, UR37, UR38 ;  /* 0x000000250a2672a4 */ /* 0x000fe2000f8e0226 */
[----:B------:R-:W-:Y:S01]  /*4250*/  @!P0 IADD3 R3, R3, UR7, RZ ;  /* 0x0000000703038c10 */ /* 0x000fe2000fffe0ff */
[----:B------:R-:W-:Y:S01]  /*4260*/  UIMAD.WIDE.U32 UR34, UR10, UR36, UR34 ;  /* 0x000000240a2272a5 */ /* 0x000fe2000f8e0022 */
[----:B------:R-:W-:Y:S01]  /*4270*/  LDS R47, [R93.X4+0x4] ;  /* 0x000004005d2f7984 */ /* 0x000fe20000004800 */
[----:B------:R-:W-:Y:S01]  /*4280*/  UIADD3 UR26, UR6, -UR26, URZ ;  /* 0x8000001a061a7290 */ /* 0x000fe2000fffe03f */
[----:B------:R-:W-:Y:S01]  /*4290*/  @!P0 IMAD.WIDE.U32 R4, R9, c[0x0][0x208], R4 ;  /* 0x0000820009048a25 */ /* 0x000fe200078e0004 */
[----:B------:R-:W-:Y:S01]  /*42a0*/  ULDC.64 UR36, c[0x0][0x208] ;  /* 0x0000820000247ab9 */ /* 0x000fe20000000a00 */
[----:B------:R-:W-:Y:S01]  /*42b0*/  LDS R46, [R93.X4+0x8] ;  /* 0x000008005d2e7984 */ /* 0x000fe20000004800 */
[----:B------:R-:W-:Y:S01]  /*42c0*/  UIADD3 UR9, UR9, UR27, URZ ;  /* 0x0000001b09097290 */ /* 0x000fe2000fffe03f */
[----:B------:R-:W-:Y:S01]  /*42d0*/  @!P0 IMAD.WIDE.U32 R2, R7, c[0x0][0x1f8], R2 ;  /* 0x00007e0007028a25 */ /* 0x000fe200078e0002 */
[----:B------:R-:W-:Y:S01]  /*42e0*/  UIMAD UR7, UR11, UR36, URZ ;  /* 0x000000240b0772a4 */ /* 0x000fe2000f8e023f */
[C---:B------:R-:W-:Y:S01]  /*42f0*/  @!P0 IADD3 R7, P2, R94.reuse, R4, RZ ;  /* 0x000000045e078210 */ /* 0x040fe20007f5e0ff */
[----:B------:R-:W-:Y:S01]  /*4300*/  UIMAD UR26, UR26, -0x400, URZ ;  /* 0xfffffc001a1a78a4 */ /* 0x000fe2000f8e023f */
[----:B------:R-:W-:Y:S01]  /*4310*/  LDS R45, [R93.X4+0xc] ;  /* 0x00000c005d2d7984 */ /* 0x000fe20000004800 */
[----:B------:R-:W-:Y:S01]  /*4320*/  UIMAD.WIDE.U32 UR8, UR10, UR36, UR8 ;  /* 0x000000240a0872a5 */ /* 0x000fe2000f8e0008 */
[C---:B------:R-:W-:Y:S01]  /*4330*/  @!P0 IADD3 R9, P1, R94.reuse, R2, RZ ;  /* 0x000000025e098210 */ /* 0x040fe20007f3e0ff */
[----:B------:R-:W-:Y:S01]  /*4340*/  UIMAD UR7, UR10, UR37, UR7 ;  /* 0x000000250a0772a4 */ /* 0x000fe2000f8e0207 */
[----:B------:R-:W-:Y:S01]  /*4350*/  @!P0 LEA R2, P3, R7, c[0x0][0x258], 0x2 ;  /* 0x0000960007028a11 */ /* 0x000fe200078610ff */
[----:B------:R-:W-:Y:S01]  /*4360*/  USHF.R.S32.HI UR27, URZ, 0x1f, UR26 ;  /* 0x0000001f3f1b7899 */ /* 0x000fe2000801141a */
[C---:B------:R-:W-:Y:S01]  /*4370*/  @!P0 IADD3.X R36, R145.reuse, UR38, R3, P1, !PT ;  /* 0x0000002691248c10 */ /* 0x040fe20008ffe403 */
[----:B------:R-:W-:Y:S01]  /*4380*/  UIADD3 UR37, UP0, UR26, UR34, URZ ;  /* 0x000000221a257290 */ /* 0x000fe2000ff1e03f */
[C---:B------:R-:W-:Y:S01]  /*4390*/  LEA R62, P1, R94.reuse, c[0x0][0x268], 0x2 ;  /* 0x00009a005e3e7a11 */ /* 0x040fe200078210ff */
        /* <DEDUP_REMOVED lines=13> */
[----:B------:R-:W-:Y:S02]  /*4470*/  MOV R38, UR34 ;  /* 0x0000002200267c02 */ /* 0x000fe40008000f00 */
[----:B------:R-:W-:Y:S01]  /*4480*/  LEA R4, P4, R13, R4, 0x2 ;  /* 0x000000040d047211 */ /* 0x000fe200078810ff */
[----:B------:R-:W-:Y:S01]  /*4490*/  LDS R41, [R93.X4+0x1c] ;  /* 0x00001c005d297984 */ /* 0x000fe20000004800 */
[----:B------:R-:W-:-:S03]  /*44a0*/  MOV R40, UR8 ;  /* 0x0000000800287c02 */ /* 0x000fc60008000f00 */
[----:B------:R-:W-:Y:S01]  /*44b0*/  LDS R39, [R93.X4+0x24] ;  /* 0x000024005d277984 */ /* 0x000fe20000004800 */
[----:B------:R-:W-:-:S03]  /*44c0*/  @!P0 LEA R60, P1, R9, c[0x0][0x268], 0x2 ;  /* 0x00009a00093c8a11 */ /* 0x000fc600078210ff */
[----:B------:R-:W-:Y:S01]  /*44d0*/  LDS R37, [R93.X4+0x2c] ;  /* 0x00002c005d257984 */ /* 0x000fe20000004800 */
[----:B------:R-:W-:-:S03]  /*44e0*/  LEA.HI.X R63, R11, R5, R38, 0x2, P2 ;  /* 0x000000050b3f7211 */ /* 0x000fc600010f1426 */
[----:B------:R-:W-:Y:S01]  /*44f0*/  LDS R35, [R93.X4+0x34] ;  /* 0x000034005d237984 */ /* 0x000fe20000004800 */
[----:B------:R-:W-:-:S03]  /*4500*/  LEA.HI.X R5, R13, R3, R40, 0x2, P4 ;  /* 0x000000030d057211 */ /* 0x000fc600020f1428 */
[----:B------:R-:W-:Y:S01]  /*4510*/  LDS R33, [R93.X4+0x3c] ;  /* 0x00003c005d217984 */ /* 0x000fe20000004800 */
[----:B------:R-:W-:Y:S01]  /*4520*/  @!P0 LEA.HI.X R61, R9, c[0x0][0x26c], R36, 0x2, P1 ;  /* 0x00009b00093d8a11 */ /* 0x000fe200008f1424 */
[----:B------:R-:W-:Y:S01]  /*4530*/  HFMA2.MMA R64, -RZ, RZ, 0, 0 ;  /* 0x00000000ff407435 */ /* 0x000fe200000001ff */
[----:B------:R-:W-:Y:S01]  /*4540*/  @!P0 LEA.HI.X R3, R7, c[0x0][0x25c], R34, 0x2, P3 ;  /* 0x0000970007038a11 */ /* 0x000fe200018f1422 */
[----:B------:R-:W-:Y:S01]  /*4550*/  LDS R40, [R93.X4+0x20] ;  /* 0x000020005d287984 */ /* 0x000fe20000004800 */
[----:B------:R-:W-:Y:S01]  /*4560*/  HFMA2.MMA R15, -RZ, RZ, 0, 0 ;  /* 0x00000000ff0f7435 */ /* 0x000fe200000001ff */
[----:B------:R-:W-:Y:S01]  /*4570*/  CS2R R70, SRZ ;  /* 0x0000000000467805 */ /* 0x000fe2000001ff00 */
[-C--:B------:R-:W-:Y:S01]  /*4580*/  ISETP.GE.AND P5, PT, R10, R69.reuse, PT ;  /* 0x000000450a00720c */ /* 0x080fe20003fa6270 */
[----:B------:R-:W-:Y:S01]  /*4590*/  LDS R38, [R93.X4+0x28] ;  /* 0x000028005d267984 */ /* 0x000fe20000004800 */
[-C--:B------:R-:W-:Y:S01]  /*45a0*/  ISETP.GE.AND P2, PT, R6, R69.reuse, PT ;  /* 0x000000450600720c */ /* 0x080fe20003f46270 */
[----:B------:R-:W-:Y:S01]  /*45b0*/  HFMA2.MMA R9, -RZ, RZ, 0, 0 ;  /* 0x00000000ff097435 */ /* 0x000fe200000001ff */
[-C--:B------:R-:W-:Y:S01]  /*45c0*/  ISETP.GE.AND P6, PT, R8, R69.reuse, PT ;  /* 0x000000450800720c */ /* 0x080fe20003fc6270 */
[----:B------:R-:W-:Y:S01]  /*45d0*/  LDS R36, [R93.X4+0x30] ;  /* 0x000030005d247984 */ /* 0x000fe20000004800 */
[----:B------:R-:W-:Y:S01]  /*45e0*/  MOV R17, RZ ;  /* 0x000000ff00117202 */ /* 0x000fe20000000f00 */
[----:B------:R-:W-:Y:S01]  /*45f0*/  CS2R R66, SRZ ;  /* 0x0000000000427805 */ /* 0x000fe2000001ff00 */
[----:B------:R-:W-:Y:S01]  /*4600*/  MOV R68, RZ ;  /* 0x000000ff00447202 */ /* 0x000fe20000000f00 */
[----:B------:R-:W-:Y:S01]  /*4610*/  LDS R34, [R93.X4+0x38] ;  /* 0x000038005d227984 */ /* 0x000fe20000004800 */
[----:B------:R-:W-:Y:S01]  /*4620*/  HFMA2.MMA R19, -RZ, RZ, 0, 0 ;  /* 0x00000000ff137435 */ /* 0x000fe200000001ff */
[----:B------:R-:W-:Y:S01]  /*4630*/  CS2R R98, SRZ ;  /* 0x0000000000627805 */ /* 0x000fe2000001ff00 */
[----:B------:R-:W-:Y:S01]  /*4640*/  HFMA2.MMA R104, -RZ, RZ, 0, 0 ;  /* 0x00000000ff687435 */ /* 0x000fe200000001ff */
[----:B------:R-:W-:Y:S01]  /*4650*/  BAR.SYNC.DEFER_BLOCKING 0x0 ;  /* 0x0000000000007b1d */ /* 0x000fe20000010000 */
[----:B------:R-:W-:Y:S01]  /*4660*/  ISETP.GE.AND P1, PT, R32, R69, PT ;  /* 0x000000452000720c */ /* 0x000fe20003f26270 */
[----:B------:R-:W-:Y:S01]  /*4670*/  CS2R R102, SRZ ;  /* 0x0000000000667805 */ /* 0x000fe2000001ff00 */
[----:B------:R-:W-:Y:S01]  /*4680*/  CS2R R100, SRZ ;  /* 0x0000000000647805 */ /* 0x000fe2000001ff00 */
[----:B------:R-:W-:Y:S01]  /*4690*/  MOV R21, RZ ;  /* 0x000000ff00157202 */ /* 0x000fe20000000f00 */
[----:B------:R-:W-:Y:S01]  /*46a0*/  HFMA2.MMA R112, -RZ, RZ, 0, 0 ;  /* 0x00000000ff707435 */ /* 0x000fe200000001ff */
[----:B------:R-:W-:Y:S01]  /*46b0*/  MOV R108, RZ ;  /* 0x000000ff006c7202 */ /* 0x000fe20000000f00 */
[----:B------:R-:W-:-:S07]  /*46c0*/  ULDC.64 UR8, c[0x0][0x2e8] ;  /* 0x0000ba0000087ab9 */ /* 0x000fce0000000a00 */
[----:B------:R0:W2:Y:S01]  /*46d0*/  @!P1 LDG.E R64, [R62.64+-0xf00] ;  /* 0xfff100203e409981 */ /* 0x0000a2000c1e1900 */
[-C--:B------:R-:W-:Y:S02]  /*46e0*/  ISETP.GE.AND P1, PT, R12, R69.reuse, PT ;  /* 0x000000450c00720c */ /* 0x080fe40003f26270 */
[-C--:B------:R-:W-:Y:S01]  /*46f0*/  ISETP.GE.AND P3, PT, R30, R69.reuse, PT ;  /* 0x000000451e00720c */ /* 0x080fe20003f66270 */
[----:B------:R-:W-:Y:S01]  /*4700*/  HFMA2.MMA R13, -RZ, RZ, 0, 0 ;  /* 0x00000000ff0d7435 */ /* 0x000fe200000001ff */
[-C--:B------:R-:W-:Y:S01]  /*4710*/  ISETP.GE.AND P4, PT, R0, R69.reuse, PT ;  /* 0x000000450000720c */ /* 0x080fe20003f86270 */
[----:B------:R0:W3:Y:S01]  /*4720*/  @!P2 LDG.E R66, [R62.64+-0xe00] ;  /* 0xfff200203e42a981 */ /* 0x0000e2000c1e1900 */
[----:B------:R-:W-:Y:S02]  /*4730*/  MOV R7, RZ ;  /* 0x000000ff00077202 */ /* 0x000fe40000000f00 */
[----:B------:R-:W-:Y:S01]  /*4740*/  MOV R11, RZ ;  /* 0x000000ff000b7202 */ /* 0x000fe20000000f00 */
[----:B------:R-:W4:Y:S04]  /*4750*/  @!P0 LDG.E R9, [R60.64] ;  /* 0x000000203c098981 */ /* 0x000f28000c1e1900 */
[----:B------:R0:W5:Y:S01]  /*4760*/  @!P1 LDG.E R15, [R62.64+-0xc80] ;  /* 0xfff380203e0f9981 */ /* 0x000162000c1e1900 */
[----:B------:R-:W-:-:S02]  /*4770*/  ISETP.GE.AND P1, PT, R14, R69, PT ;  /* 0x000000450e00720c */ /* 0x000fc40003f26270 */
[-C--:B------:R-:W-:Y:S01]  /*4780*/  ISETP.GE.AND P2, PT, R20, R69.reuse, PT ;  /* 0x000000451400720c */ /* 0x080fe20003f46270 */
[----:B------:R0:W2:Y:S04]  /*4790*/  @!P3 LDG.E R7, [R62.64+-0xf80] ;  /* 0xfff080203e07b981 */ /* 0x0000a8000c1e1900 */
[----:B------:R0:W3:Y:S04]  /*47a0*/  @!P4 LDG.E R11, [R62.64+-0xe80] ;  /* 0xfff180203e0bc981 */ /* 0x0000e8000c1e1900 */
[----:B------:R0:W3:Y:S04]  /*47b0*/  @!P5 LDG.E R68, [R62.64+-0xd00] ;  /* 0xfff300203e44d981 */ /* 0x0000e8000c1e1900 */
[----:B------:R0:W5:Y:S01]  /*47c0*/  @!P1 LDG.E R70, [R62.64+-0xc00] ;  /* 0xfff400203e469981 */ /* 0x000162000c1e1900 */
[----:B------:R-:W-:-:S02]  /*47d0*/  ISETP.GE.AND P1, PT, R16, R69, PT ;  /* 0x000000451000720c */ /* 0x000fc40003f26270 */
[-C--:B------:R-:W-:Y:S01]  /*47e0*/  ISETP.GE.AND P3, PT, R22, R69.reuse, PT ;  /* 0x000000451600720c */ /* 0x080fe20003f66270 */
[----:B------:R0:W5:Y:S01]  /*47f0*/  @!P6 LDG.E R13, [R62.64+-0xd80] ;  /* 0xfff280203e0de981 */ /* 0x000162000c1e1900 */
[-C--:B------:R-:W-:Y:S02]  /*4800*/  ISETP.GE.AND P4, PT, R24, R69.reuse, PT ;  /* 0x000000451800720c */ /* 0x080fe40003f86270 */
[-C--:B------:R-:W-:Y:S01]  /*4810*/  ISETP.GE.AND P5, PT, R26, R69.reuse, PT ;  /* 0x000000451a00720c */ /* 0x080fe20003fa6270 */
[----:B------:R0:W5:Y:S06]  /*4820*/  @!P2 LDG.E R19, [R62.64+-0xa80] ;  /* 0xfff580203e13a981 */ /* 0x00016c000c1e1900 */
[----:B------:R0:W5:Y:S01]  /*4830*/  @!P1 LDG.E R17, [R62.64+-0xb80] ;  /* 0xfff480203e119981 */ /* 0x000162000c1e1900 */
[----:B------:R-:W-:-:S02]  /*4840*/  ISETP.GE.AND P1, PT, R18, R69, PT ;  /* 0x000000451200720c */ /* 0x000fc40003f26270 */
[----:B------:R-:W-:Y:S01]  /*4850*/  ISETP.GE.AND P6, PT, R28, R69, PT ;  /* 0x000000451c00720c */ /* 0x000fe20003fc6270 */
        /* <DEDUP_REMOVED lines=9> */
[----:B----4-:R-:W-:Y:S04]  /*48f0*/  STS [R147.X4], R9 ;  /* 0x0000000993007388 */ /* 0x010fe80000004800 */
[----:B--2---:R-:W-:Y:S04]  /*4900*/  STS [R252.X4+0x80], R7 ;  /* 0x00008007fc007388 */ /* 0x004fe80000004800 */
[----:B------:R0:W-:Y:S04]  /*4910*/  STS [R251.X4+0x100], R64 ;  /* 0x00010040fb007388 */ /* 0x0001e80000004800 */
[----:B---3--:R-:W-:Y:S04]  /*4920*/  STS [R250.X4+0x180], R11 ;  /* 0x0001800bfa007388 */ /* 0x008fe80000004800 */
[----:B------:R-:W-:Y:S04]  /*4930*/  STS [R249.X4+0x200], R66 ;  /* 0x00020042f9007388 */ /* 0x000fe80000004800 */
[----:B-----5:R-:W-:Y:S04]  /*4940*/  STS [R248.X4+0x280], R13 ;  /* 0x0002800df8007388 */ /* 0x020fe80000004800 */
        /* <DEDUP_REMOVED lines=9> */
[----:B------:R4:W-:Y:S01]  /*49e0*/  STS [R199.X4+0x780], R104 ;  /* 0x00078068c7007388 */ /* 0x0009e20000004800 */
[----:B------:R-:W-:-:S06]  /*49f0*/  NOP ;  /* 0x0000000000007918 */ /* 0x000fcc0000000000 */
[----:B------:R-:W-:Y:S04]  /*4a00*/  LDS R62, [R93.X4] ;  /* 0x000000005d3e7984 */ /* 0x000fe80000004800 */
[----:B------:R-:W4:Y:S04]  /*4a10*/  LDS R61, [R93.X4+0x4] ;  /* 0x000004005d3d7984 */ /* 0x000f280000004800 */
[----:B------:R-:W0:Y:S04]  /*4a20*/  LDS R60, [R93.X4+0x8] ;  /* 0x000008005d3c7984 */ /* 0x000e280000004800 */
[----:B------:R-:W0:Y:S04]  /*4a30*/  LDS R31, [R93.X4+0xc] ;  /* 0x00000c005d1f7984 */ /* 0x000e280000004800 */
[----:B------:R-:W0:Y:S04]  /*4a40*/  LDS R29, [R93.X4+0x10] ;  /* 0x000010005d1d7984 */ /* 0x000e280000004800 */
[----:B------:R-:W0:Y:S04]  /*4a50*/  LDS R27, [R93.X4+0x14] ;  /* 0x000014005d1b7984 */ /* 0x000e280000004800 */
[----:B------:R-:W0:Y:S04]  /*4a60*/  LDS R25, [R93.X4+0x18] ;  /* 0x000018005d197984 */ /* 0x000e280000004800 */
[----:B------:R-:W1:Y:S04]  /*4a70*/  LDS R23, [R93.X4+0x1c] ;  /* 0x00001c005d177984 */ /* 0x000e680000004800 */
[----:B------:R-:W-:Y:S04]  /*4a80*/  LDS R21, [R93.X4+0x20] ;  /* 0x000020005d157984 */ /* 0x000fe80000004800 */
[----:B------:R-:W1:Y:S04]  /*4a90*/  LDS R7, [R93.X4+0x24] ;  /* 0x000024005d077984 */ /* 0x000e680000004800 */
[----:B------:R-:W-:Y:S04]  /*4aa0*/  LDS R9, [R93.X4+0x28] ;  /* 0x000028005d097984 */ /* 0x000fe80000004800 */
[----:B------:R-:W-:Y:S04]  /*4ab0*/  LDS R11, [R93.X4+0x2c] ;  /* 0x00002c005d0b7984 */ /* 0x000fe80000004800 */
[----:B------:R-:W-:Y:S04]  /*4ac0*/  LDS R13, [R93.X4+0x30] ;  /* 0x000030005d0d7984 */ /* 0x000fe80000004800 */
[----:B------:R-:W-:Y:S04]  /*4ad0*/  LDS R15, [R93.X4+0x34] ;  /* 0x000034005d0f7984 */ /* 0x000fe80000004800 */
[----:B------:R-:W-:Y:S04]  /*4ae0*/  LDS R17, [R93.X4+0x38] ;  /* 0x000038005d117984 */ /* 0x000fe80000004800 */
[----:B------:R-:W4:Y:S04]  /*4af0*/  LDS R19, [R93.X4+0x3c] ;  /* 0x00003c005d137984 */ /* 0x000f280000004800 */
[----:B------:R-:W-:Y:S01]  /*4b00*/  BAR.SYNC.DEFER_BLOCKING 0x0 ;  /* 0x0000000000007b1d */ /* 0x000fe20000010000 */
[----:B0-----:R-:W-:-:S06]  /*4b10*/  MOV R64, RZ ;  /* 0x000000ff00407202 */ /* 0x001fcc0000000f00 */
[----:B------:R0:W5:Y:S01]  /*4b20*/  @!P0 LDG.E R64, [R2.64] ;  /* 0x0000002002408981 */ /* 0x000162000c1e1900 */
[----:B------:R-:W-:-:S03]  /*4b30*/  ISETP.GE.AND P0, PT, R0, R69, PT ;  /* 0x000000450000720c */ /* 0x000fc60003f06270 */
[----:B------:R0:W5:Y:S01]  /*4b40*/  @!P1 LDG.E R63, [R4.64+-0xf80] ;  /* 0xfff08020043f9981 */ /* 0x000162000c1e1900 */
[-C--:B------:R-:W-:Y:S02]  /*4b50*/  ISETP.GE.AND P1, PT, R32, R69.reuse, PT ;  /* 0x000000452000720c */ /* 0x080fe40003f26270 */
[----:B-1----:R-:W-:Y:S01]  /*4b60*/  MOV R68, RZ ;  /* 0x000000ff00447202 */ /* 0x002fe20000000f00 */
[----:B--2---:R-:W-:Y:S01]  /*4b70*/  HFMA2.MMA R70, -RZ, RZ, 0, 0 ;  /* 0x00000000ff467435 */ /* 0x004fe200000001ff */
[----:B---3--:R-:W-:Y:S01]  /*4b80*/  MOV R98, RZ ;  /* 0x000000ff00627202 */ /* 0x008fe20000000f00 */
[----:B----4-:R-:W-:Y:S01]  /*4b90*/  HFMA2.MMA R104, -RZ, RZ, 0, 0 ;  /* 0x00000000ff687435 */ /* 0x010fe200000001ff */
[----:B------:R1:W2:Y:S04]  /*4ba0*/  @!P2 LDG.E R101, [R4.64+-0xa80] ;  /* 0xfff580200465a981 */ /* 0x0002a8000c1e1900 */
[----:B------:R1:W3:Y:S01]  /*4bb0*/  @!P0 LDG.E R67, [R4.64+-0xe80] ;  /* 0xfff1802004438981 */ /* 0x0002e2000c1e1900 */
[----:B------:R-:W-:-:S03]  /*4bc0*/  ISETP.GE.AND P0, PT, R8, R69, PT ;  /* 0x000000450800720c */ /* 0x000fc60003f06270 */
[----:B------:R1:W4:Y:S01]  /*4bd0*/  @!P1 LDG.E R68, [R4.64+-0xf00] ;  /* 0xfff1002004449981 */ /* 0x000322000c1e1900 */
[-C--:B------:R-:W-:Y:S01]  /*4be0*/  ISETP.GE.AND P1, PT, R6, R69.reuse, PT ;  /* 0x000000450600720c */ /* 0x080fe20003f26270 */
[----:B0-----:R-:W-:Y:S02]  /*4bf0*/  CS2R R2, SRZ ;  /* 0x0000000000027805 */ /* 0x001fe4000001ff00 */
[----:B------:R1:W2:Y:S04]  /*4c00*/  @!P3 LDG.E R112, [R4.64+-0xa00] ;  /* 0xfff600200470b981 */ /* 0x0002a8000c1e1900 */
[----:B------:R1:W2:Y:S04]  /*4c10*/  @!P4 LDG.E R108, [R4.64+-0x980] ;  /* 0xfff68020046cc981 */ /* 0x0002a8000c1e1900 */
[----:B------:R1:W2:Y:S01]  /*4c20*/  @!P0 LDG.E R71, [R4.64+-0xd80] ;  /* 0xfff2802004478981 */ /* 0x0002a2000c1e1900 */
[----:B------:R-:W-:-:S03]  /*4c30*/  ISETP.GE.AND P0, PT, R12, R69, PT ;  /* 0x000000450c00720c */ /* 0x000fc60003f06270 */
[----:B------:R1:W2:Y:S01]  /*4c40*/  @!P1 LDG.E R70, [R4.64+-0xe00] ;  /* 0xfff2002004469981 */ /* 0x0002a2000c1e1900 */
[----:B------:R-:W-:-:S03]  /*4c50*/  ISETP.GE.AND P1, PT, R10, R69, PT ;  /* 0x000000450a00720c */ /* 0x000fc60003f26270 */
[----:B------:R1:W2:Y:S04]  /*4c60*/  @!P5 LDG.E R103, [R4.64+-0x900] ;  /* 0xfff700200467d981 */ /* 0x0002a8000c1e1900 */
[----:B------:R1:W2:Y:S04]  /*4c70*/  @!P6 LDG.E R116, [R4.64+-0x880] ;  /* 0xfff780200474e981 */ /* 0x0002a8000c1e1900 */
[----:B------:R1:W2:Y:S01]  /*4c80*/  @!P0 LDG.E R3, [R4.64+-0xc80] ;  /* 0xfff3802004038981 */ /* 0x0002a2000c1e1900 */
[----:B------:R-:W-:-:S03]  /*4c90*/  ISETP.GE.AND P0, PT, R16, R69, PT ;  /* 0x000000451000720c */ /* 0x000fc60003f06270 */
[----:B------:R1:W2:Y:S01]  /*4ca0*/  @!P1 LDG.E R2, [R4.64+-0xd00] ;  /* 0xfff3002004029981 */ /* 0x0002a2000c1e1900 */
[----:B------:R-:W-:-:S09]  /*4cb0*/  ISETP.NE.AND P1, PT, R65, RZ, PT ;  /* 0x000000ff4100720c */ /* 0x000fd20003f25270 */
[----:B------:R1:W2:Y:S01]  /*4cc0*/  @!P0 LDG.E R99, [R4.64+-0xb80] ;  /* 0xfff4802004638981 */ /* 0x0002a2000c1e1900 */
[----:B------:R-:W-:-:S03]  /*4cd0*/  ISETP.GE.AND P0, PT, R14, R69, PT ;  /* 0x000000450e00720c */ /* 0x000fc60003f06270 */
[----:B------:R1:W2:Y:S10]  /*4ce0*/  @!P1 LDG.E R104, [R4.64+-0xb00] ;  /* 0xfff5002004689981 */ /* 0x0002b4000c1e1900 */
[----:B------:R1:W2:Y:S01]  /*4cf0*/  @!P0 LDG.E R98, [R4.64+-0xc00] ;  /* 0xfff4002004628981 */ /* 0x0002a2000c1e1900 */
[----:B------:R-:W-:-:S02]  /*4d00*/  FMUL.FTZ R66, R61, -1.4426950216293334961 ;  /* 0xbfb8aa3b3d427820 */ /* 0x000fc40000410000 */
[----:B------:R-:W-:-:S04]  /*4d10*/  FMUL.FTZ R65, R62, -1.4426950216293334961 ;  /* 0xbfb8aa3b3e417820 */ /* 0x000fc80000410000 */
[----:B------:R-:W0:Y:S01]  /*4d20*/  MUFU.EX2 R66, R66 ;  /* 0x0000004200427308 */ /* 0x000e220000000800 */
[----:B------:R-:W-:Y:S02]  /*4d30*/  FMUL.FTZ R97, R60, -1.4426950216293334961 ;  /* 0xbfb8aa3b3c617820 */ /* 0x000fe40000410000 */
[----:B------:R-:W-:Y:S02]  /*4d40*/  FMUL.FTZ R100, R31, -1.4426950216293334961 ;  /* 0xbfb8aa3b1f647820 */ /* 0x000fe40000410000 */
[----:B------:R-:W-:-:S03]  /*4d50*/  FMUL.FTZ R102, R29, -1.4426950216293334961 ;  /* 0xbfb8aa3b1d667820 */ /* 0x000fc60000410000 */
[----:B------:R-:W0:Y:S01]  /*4d60*/  MUFU.EX2 R65, R65 ;  /* 0x0000004100417308 */ /* 0x000e220000000800 */
[----:B-1----:R-:W-:Y:S02]  /*4d70*/  FMUL.FTZ R4, R27, -1.4426950216293334961 ;  /* 0xbfb8aa3b1b047820 */ /* 0x002fe40000410000 */
[----:B------:R-:W-:-:S05]  /*4d80*/  FMUL.FTZ R5, R25, -1.4426950216293334961 ;  /* 0xbfb8aa3b19057820 */ /* 0x000fca0000410000 */
[----:B------:R-:W1:Y:S01]  /*4d90*/  MUFU.EX2 R97, R97 ;  /* 0x0000006100617308 */ /* 0x000e620000000800 */
[----:B0-----:R-:W-:-:S07]  /*4da0*/  FADD.FTZ R66, R66, 1 ;  /* 0x3f80000042427421 */ /* 0x001fce0000010000 */
[----:B------:R-:W0:Y:S01]  /*4db0*/  MUFU.EX2 R100, R100 ;  /* 0x0000006400647308 */ /* 0x000e220000000800 */
[----:B------:R-:W-:-:S07]  /*4dc0*/  FADD.FTZ R65, R65, 1 ;  /* 0x3f80000041417421 */ /* 0x000fce0000010000 */
[----:B------:R-:W0:Y:S08]  /*4dd0*/  MUFU.EX2 R102, R102 ;  /* 0x0000006600667308 */ /* 0x000e300000000800 */
[----:B------:R-:W0:Y:S08]  /*4de0*/  MUFU.EX2 R4, R4 ;  /* 0x0000000400047308 */ /* 0x000e300000000800 */
[----:B------:R-:W0:Y:S08]  /*4df0*/  MUFU.EX2 R5, R5 ;  /* 0x0000000500057308 */ /* 0x000e300000000800 */
[----:B------:R-:W-:Y:S01]  /*4e00*/  MUFU.RCP R66, R66 ;  /* 0x0000004200427308 */ /* 0x000fe20000001000 */
[----:B------:R-:W-:-:S02]  /*4e10*/  FMUL.FTZ R105, R23, -1.4426950216293334961 ;  /* 0xbfb8aa3b17697820 */ /* 0x000fc40000410000 */
[----:B------:R-:W-:Y:S02]  /*4e20*/  FMUL.FTZ R110, R7, -1.4426950216293334961 ;  /* 0xbfb8aa3b076e7820 */ /* 0x000fe40000410000 */
[----:B-1----:R-:W-:-:S03]  /*4e30*/  FADD.FTZ R97, R97, 1 ;  /* 0x3f80000061617421 */ /* 0x002fc60000010000 */
[----:B------:R-:W-:Y:S01]  /*4e40*/  MUFU.RCP R65, R65 ;  /* 0x0000004100417308 */ /* 0x000fe20000001000 */
[----:B0-----:R-:W-:Y:S02]  /*4e50*/  FADD.FTZ R100, R100, 1 ;  /* 0x3f80000064647421 */ /* 0x001fe40000010000 */
[----:B------:R-:W-:Y:S02]  /*4e60*/  FADD.FTZ R102, R102, 1 ;  /* 0x3f80000066667421 */ /* 0x000fe40000010000 */
[----:B------:R-:W-:-:S03]  /*4e70*/  FADD.FTZ R4, R4, 1 ;  /* 0x3f80000004047421 */ /* 0x000fc60000010000 */
[----:B------:R0:W-:Y:S01]  /*4e80*/  MUFU.EX2 R111, R110 ;  /* 0x0000006e006f7308 */ /* 0x0001e20000000800 */
[----:B------:R-:W-:Y:S02]  /*4e90*/  FADD.FTZ R5, R5, 1 ;  /* 0x3f80000005057421 */ /* 0x000fe40000010000 */
[----:B------:R-:W-:-:S05]  /*4ea0*/  FMUL.FTZ R109, R21, -1.4426950216293334961 ;  /* 0xbfb8aa3b156d7820 */ /* 0x000fca0000410000 */
[----:B------:R-:W1:Y:S01]  /*4eb0*/  MUFU.EX2 R105, R105 ;  /* 0x0000006900697308 */ /* 0x000e620000000800 */
[----:B0-----:R-:W-:-:S07]  /*4ec0*/  FMUL.FTZ R110, R19, -1.4426950216293334961 ;  /* 0xbfb8aa3b136e7820 */ /* 0x001fce0000410000 */
[----:B------:R-:W-:Y:S08]  /*4ed0*/  MUFU.RCP R97, R97 ;  /* 0x0000006100617308 */ /* 0x000ff00000001000 */
[----:B------:R-:W0:Y:S08]  /*4ee0*/  MUFU.RCP R100, R100 ;  /* 0x0000006400647308 */ /* 0x000e300000001000 */
[----:B------:R-:W0:Y:S08]  /*4ef0*/  MUFU.RCP R102, R102 ;  /* 0x0000006600667308 */ /* 0x000e300000001000 */
[----:B------:R-:W-:Y:S08]  /*4f00*/  MUFU.EX2 R123, R110 ;  /* 0x0000006e007b7308 */ /* 0x000ff00000000800 */
[----:B------:R0:W-:Y:S01]  /*4f10*/  MUFU.RCP R110, R4 ;  /* 0x00000004006e7308 */ /* 0x0001e20000001000 */
[----:B------:R-:W-:-:S07]  /*4f20*/  FMUL.FTZ R114, R11, -1.4426950216293334961 ;  /* 0xbfb8aa3b0b727820 */ /* 0x000fce0000410000 */
[----:B------:R-:W0:Y:S01]  /*4f30*/  MUFU.EX2 R109, R109 ;  /* 0x0000006d006d7308 */ /* 0x000e220000000800 */
[----:B-1----:R-:W-:Y:S02]  /*4f40*/  FADD.FTZ R105, R105, 1 ;  /* 0x3f80000069697421 */ /* 0x002fe40000010000 */
[----:B------:R-:W-:-:S05]  /*4f50*/  FMUL.FTZ R113, R9, -1.4426950216293334961 ;  /* 0xbfb8aa3b09717820 */ /* 0x000fca0000410000 */
[----:B------:R-:W-:Y:S08]  /*4f60*/  MUFU.EX2 R115, R114 ;  /* 0x0000007200737308 */ /* 0x000ff00000000800 */
[----:B------:R-:W-:Y:S01]  /*4f70*/  MUFU.RCP R114, R105 ;  /* 0x0000006900727308 */ /* 0x000fe20000001000 */
[----:B-----5:R-:W-:Y:S04]  /*4f80*/  STS [R147.X4], R64 ;  /* 0x0000004093007388 */ /* 0x020fe80000004800 */
[----:B------:R-:W-:Y:S04]  /*4f90*/  STS [R252.X4+0x80], R63 ;  /* 0x0000803ffc007388 */ /* 0x000fe80000004800 */
[----:B----4-:R-:W-:Y:S04]  /*4fa0*/  STS [R251.X4+0x100], R68 ;  /* 0x00010044fb007388 */ /* 0x010fe80000004800 */
[----:B---3--:R-:W-:Y:S04]  /*4fb0*/  STS [R250.X4+0x180], R67 ;  /* 0x00018043fa007388 */ /* 0x008fe80000004800 */
[----:B--2---:R-:W-:Y:S04]  /*4fc0*/  STS [R249.X4+0x200], R70 ;  /* 0x00020046f9007388 */ /* 0x004fe80000004800 */
        /* <DEDUP_REMOVED lines=12> */
[----:B------:R-:W4:Y:S04]  /*5090*/  LDS R63, [R93.X4] ;  /* 0x000000005d3f7984 */ /* 0x000f280000004800 */
[----:B------:R-:W5:Y:S04]  /*50a0*/  LDS R64, [R93.X4+0x4] ;  /* 0x000004005d407984 */ /* 0x000f680000004800 */
[----:B------:R-:W5:Y:S04]  /*50b0*/  LDS R67, [R93.X4+0x8] ;  /* 0x000008005d437984 */ /* 0x000f680000004800 */
[----:B------:R-:W5:Y:S04]  /*50c0*/  LDS R68, [R93.X4+0xc] ;  /* 0x00000c005d447984 */ /* 0x000f680000004800 */
[----:B------:R-:W5:Y:S01]  /*50d0*/  LDS R71, [R93.X4+0x10] ;  /* 0x000010005d477984 */ /* 0x000f620000004800 */
[----:B-1----:R-:W-:Y:S01]  /*50e0*/  FADD.FTZ R2, -R66, 1 ;  /* 0x3f80000042027421 */ /* 0x002fe20000010100 */
[----:B--2---:R5:W1:Y:S01]  /*50f0*/  MUFU.RCP R112, R5 ;  /* 0x0000000500707308 */ /* 0x004a620000001000 */
[----:B------:R-:W-:Y:S01]  /*5100*/  FADD.FTZ R3, -R65, 1 ;  /* 0x3f80000041037421 */ /* 0x000fe20000010100 */
[----:B------:R-:W2:Y:S01]  /*5110*/  LDS R70, [R93.X4+0x14] ;  /* 0x000014005d467984 */ /* 0x000ea20000004800 */
[----:B0-----:R-:W-:-:S02]  /*5120*/  FFMA.FTZ R4, R61, R2, 1 ;  /* 0x3f8000003d047423 */ /* 0x001fc40000010002 */
[----:B------:R-:W-:Y:S01]  /*5130*/  FFMA.FTZ R3, R62, R3, 1 ;  /* 0x3f8000003e037423 */ /* 0x000fe20000010003 */
[----:B------:R-:W0:Y:S01]  /*5140*/  LDS R99, [R93.X4+0x18] ;  /* 0x000018005d637984 */ /* 0x000e220000004800 */
[----:B------:R-:W-:-:S03]  /*5150*/  FADD.FTZ R104, -R100, 1 ;  /* 0x3f80000064687421 */ /* 0x000fc60000010100 */
[----:B------:R-:W0:Y:S01]  /*5160*/  LDS R98, [R93.X4+0x1c] ;  /* 0x00001c005d627984 */ /* 0x000e220000004800 */
[----:B---3--:R-:W-:-:S03]  /*5170*/  FADD.FTZ R108, -R102, 1 ;  /* 0x3f800000666c7421 */ /* 0x008fc60000010100 */
[----:B------:R-:W3:Y:S01]  /*5180*/  LDS R103, [R93.X4+0x20] ;  /* 0x000020005d677984 */ /* 0x000ee20000004800 */
[----:B------:R-:W-:-:S03]  /*5190*/  FADD.FTZ R109, R109, 1 ;  /* 0x3f8000006d6d7421 */ /* 0x000fc60000010000 */
[----:B------:R-:W-:Y:S01]  /*51a0*/  LDS R101, [R93.X4+0x28] ;  /* 0x000028005d657984 */ /* 0x000fe20000004800 */
[----:B----4-:R-:W-:Y:S02]  /*51b0*/  FMUL.FTZ R2, R48, R63 ;  /* 0x0000003f30027220 */ /* 0x010fe40000410000 */
        /* <DEDUP_REMOVED lines=15> */
[----:B------:R-:W4:Y:S01]  /*52b0*/  LDS R108, [R93.X4+0x24] ;  /* 0x000024005d6c7984 */ /* 0x000f220000004800 */
[----:B------:R-:W-:Y:S02]  /*52c0*/  FMUL.FTZ R134, R124, R3 ;  /* 0x000000037c867220 */ /* 0x000fe40000410000 */
[----:B------:R-:W-:Y:S01]  /*52d0*/  FMUL.FTZ R136, R5, R126 ;  /* 0x0000007e05887220 */ /* 0x000fe20000410000 */
[----:B------:R-:W5:Y:S01]  /*52e0*/  MUFU.EX2 R113, R113 ;  /* 0x0000007100717308 */ /* 0x000f620000000800 */
[----:B------:R-:W-:Y:S02]  /*52f0*/  FMUL.FTZ R105, R102, R105 ;  /* 0x0000006966697220 */ /* 0x000fe40000410000 */
[----:B------:R-:W-:-:S02]  /*5300*/  FADD.FTZ R124, -R110, 1 ;  /* 0x3f8000006e7c7421 */ /* 0x000fc40000010100 */
[----:B-1----:R-:W-:Y:S02]  /*5310*/  FADD.FTZ R126, -R112, 1 ;  /* 0x3f800000707e7421 */ /* 0x002fe40000010100 */
[----:B------:R-:W-:Y:S01]  /*5320*/  FMUL.FTZ R117, R13, -1.4426950216293334961 ;  /* 0xbfb8aa3b0d757820 */ /* 0x000fe20000410000 */
[----:B------:R1:W-:Y:S01]  /*5330*/  MUFU.RCP R116, R109 ;  /* 0x0000006d00747308 */ /* 0x0003e20000001000 */
[----:B------:R-:W-:Y:S02]  /*5340*/  FMUL.FTZ R138, R105, R132 ;  /* 0x00000084698a7220 */ /* 0x000fe40000410000 */
[----:B------:R-:W-:Y:S01]  /*5350*/  FFMA.FTZ R140, R27, R124, 1 ;  /* 0x3f8000001b8c7423 */ /* 0x000fe2000001007c */
[----:B------:R-:W-:Y:S01]  /*5360*/  LDS R105, [R93.X4+0x38] ;  /* 0x000038005d697984 */ /* 0x000fe20000004800 */
[----:B------:R-:W-:Y:S02]  /*5370*/  FFMA.FTZ R142, R25, R126, 1 ;  /* 0x3f800000198e7423 */ /* 0x000fe4000001007e */
[----:B------:R-:W-:Y:S01]  /*5380*/  FMUL.FTZ R118, R15, -1.4426950216293334961 ;  /* 0xbfb8aa3b0f767820 */ /* 0x000fe20000410000 */
[----:B------:R-:W-:Y:S01]  /*5390*/  LDS R126, [R93.X4+0x34] ;  /* 0x000034005d7e7984 */ /* 0x000fe20000004800 */
[----:B------:R-:W-:-:S03]  /*53a0*/  FMUL.FTZ R120, R17, -1.4426950216293334961 ;  /* 0xbfb8aa3b11787820 */ /* 0x000fc60000410000 */
[----:B-1----:R-:W1:Y:S04]  /*53b0*/  LDS R109, [R93.X4+0x30] ;  /* 0x000030005d6d7984 */ /* 0x002e680000004800 */
[----:B------:R-:W0:Y:S01]  /*53c0*/  LDS R124, [R93.X4+0x3c] ;  /* 0x00003c005d7c7984 */ /* 0x000e220000004800 */
[----:B------:R-:W2:Y:S01]  /*53d0*/  MUFU.EX2 R117, R117 ;  /* 0x0000007500757308 */ /* 0x000ea20000000800 */
[----:B------:R-:W-:Y:S02]  /*53e0*/  FADD.FTZ R111, R111, 1 ;  /* 0x3f8000006f6f7421 */ /* 0x000fe40000010000 */
[----:B-----5:R-:W-:Y:S01]  /*53f0*/  FADD.FTZ R113, R113, 1 ;  /* 0x3f80000071717421 */ /* 0x020fe20000010000 */
[----:B------:R-:W-:Y:S06]  /*5400*/  BAR.SYNC.DEFER_BLOCKING 0x0 ;  /* 0x0000000000007b1d */ /* 0x000fec0000010000 */
[----:B------:R-:W5:Y:S01]  /*5410*/  MUFU.EX2 R119, R118 ;  /* 0x0000007600777308 */ /* 0x000f620000000800 */
[----:B------:R-:W-:-:S07]  /*5420*/  FADD.FTZ R115, R115, 1 ;  /* 0x3f80000073737421 */ /* 0x000fce0000010000 */
[----:B------:R-:W1:Y:S01]  /*5430*/  MUFU.EX2 R121, R120 ;  /* 0x0000007800797308 */ /* 0x000e620000000800 */
[----:B--2---:R-:W-:Y:S02]  /*5440*/  FADD.FTZ R117, R117, 1 ;  /* 0x3f80000075757421 */ /* 0x004fe40000010000 */
[----:B------:R-:W-:-:S05]  /*5450*/  FADD.FTZ R123, R123, 1 ;  /* 0x3f8000007b7b7421 */ /* 0x000fca0000010000 */
[----:B------:R2:W0:Y:S01]  /*5460*/  MUFU.RCP R118, R111 ;  /* 0x0000006f00767308 */ /* 0x0004220000001000 */
[----:B-----5:R-:W-:-:S07]  /*5470*/  FADD.FTZ R119, R119, 1 ;  /* 0x3f80000077777421 */ /* 0x020fce0000010000 */
[----:B------:R-:W5:Y:S01]  /*5480*/  MUFU.RCP R120, R113 ;  /* 0x0000007100787308 */ /* 0x000f620000001000 */
[----:B-1----:R-:W-:-:S07]  /*5490*/  FADD.FTZ R121, R121, 1 ;  /* 0x3f80000079797421 */ /* 0x002fce0000010000 */
[----:B------:R-:W1:Y:S01]  /*54a0*/  MUFU.RCP R122, R115 ;  /* 0x00000073007a7308 */ /* 0x000e620000001000 */
[----:B------:R-:W-:Y:S02]  /*54b0*/  FADD.FTZ R144, -R114, 1 ;  /* 0x3f80000072907421 */ /* 0x000fe40000010100 */
[----:B------:R-:W-:Y:S02]  /*54c0*/  FMUL.FTZ R3, R43, R70 ;  /* 0x000000462b037220 */ /* 0x000fe40000410000 */
[----:B0-----:R-:W-:Y:S02]  /*54d0*/  FMUL.FTZ R5, R42, R99 ;  /* 0x000000632a057220 */ /* 0x001fe40000410000 */
[----:B--2---:R-:W-:Y:S01]  /*54e0*/  FMUL.FTZ R111, R41, R98 ;  /* 0x00000062296f7220 */ /* 0x004fe20000410000 */
[----:B------:R-:W0:Y:S01]  /*54f0*/  MUFU.RCP R128, R117 ;  /* 0x0000007500807308 */ /* 0x000e220000001000 */
[----:B------:R-:W-:Y:S02]  /*5500*/  FFMA.FTZ R144, R23, R144, 1 ;  /* 0x3f80000017907423 */ /* 0x000fe40000010090 */
[----:B------:R-:W-:-:S02]  /*5510*/  FMUL.FTZ R3, R110, R3 ;  /* 0x000000036e037220 */ /* 0x000fc40000410000 */
[----:B------:R-:W-:-:S03]  /*5520*/  FMUL.FTZ R5, R112, R5 ;  /* 0x0000000570057220 */ /* 0x000fc60000410000 */
[----:B------:R-:W2:Y:S01]  /*5530*/  MUFU.RCP R130, R119 ;  /* 0x0000007700827308 */ /* 0x000ea20000001000 */
[----:B------:R-:W-:-:S07]  /*5540*/  FMUL.FTZ R111, R114, R111 ;  /* 0x0000006f726f7220 */ /* 0x000fce0000410000 */
[----:B------:R-:W0:Y:S01]  /*5550*/  MUFU.RCP R132, R121 ;  /* 0x0000007900847308 */ /* 0x000e220000001000 */
[----:B------:R-:W-:-:S07]  /*5560*/  FMUL.FTZ R140, R3, R140 ;  /* 0x0000008c038c7220 */ /* 0x000fce0000410000 */
[----:B------:R-:W0:Y:S01]  /*5570*/  MUFU.RCP R160, R123 ;  /* 0x0000007b00a07308 */ /* 0x000e220000001000 */
[----:B------:R-:W-:Y:S02]  /*5580*/  FMUL.FTZ R142, R5, R142 ;  /* 0x0000008e058e7220 */ /* 0x000fe40000410000 */
[----:B------:R-:W-:Y:S02]  /*5590*/  FMUL.FTZ R144, R111, R144 ;  /* 0x000000906f907220 */ /* 0x000fe40000410000 */
[----:B------:R-:W-:Y:S02]  /*55a0*/  FADD.FTZ R146, -R116, 1 ;  /* 0x3f80000074927421 */ /* 0x000fe40000010100 */
[----:B------:R-:W-:Y:S02]  /*55b0*/  FADD.FTZ R148, -R118, 1 ;  /* 0x3f80000076947421 */ /* 0x000fe40000010100 */
[----:B-----5:R-:W-:Y:S02]  /*55c0*/  FADD.FTZ R150, -R120, 1 ;  /* 0x3f80000078967421 */ /* 0x020fe40000010100 */
[----:B-1----:R-:W-:-:S02]  /*55d0*/  FADD.FTZ R152, -R122, 1 ;  /* 0x3f8000007a987421 */ /* 0x002fc40000010100 */
[----:B---3--:R-:W-:Y:S02]  /*55e0*/  FMUL.FTZ R3, R40, R103 ;  /* 0x0000006728037220 */ /* 0x008fe40000410000 */
[----:B----4-:R-:W-:Y:S02]  /*55f0*/  FMUL.FTZ R5, R39, R108 ;  /* 0x0000006c27057220 */ /* 0x010fe40000410000 */
        /* <DEDUP_REMOVED lines=14> */
[----:B0-----:R-:W-:Y:S02]  /*56e0*/  FADD.FTZ R154, -R128, 1 ;  /* 0x3f800000809a7421 */ /* 0x001fe40000010100 */
[----:B--2---:R-:W-:-:S02]  /*56f0*/  FADD.FTZ R156, -R130, 1 ;  /* 0x3f800000829c7421 */ /* 0x004fc40000010100 */
        /* <DEDUP_REMOVED lines=77> */
.L_x_4833:
[----:B-1----:R-:W-:Y:S05]  /*5bd0*/  BSYNC B0 ;  /* 0x0000000000007941 */ /* 0x002fea0003800000 */
.L_x_4832:
        /* <DEDUP_REMOVED lines=153> */
.L_x_4836:
[----:B------:R-:W-:Y:S05]  /*6570*/  BSYNC B0 ;  /* 0x0000000000007941 */ /* 0x000fea0003800000 */
.L_x_4835:
        /* <DEDUP_REMOVED lines=43> */
.L_x_4834:
        /* <DEDUP_REMOVED lines=41> */
[----:B------:R-:W-:Y:S01]  /*6ac0*/  FFMA.FTZ R3, R79, R35, R0 ;  /* 0x000000234f037223 */ /* 0x000fe20000010000 */
[----:B------:R-:W-:-:S03]  /*6ad0*/  MOV R0, RZ ;  /* 0x000000ff00007202 */ /* 0x000fc60000000f00 */
[----:B------:R-:W-:Y:S02]  /*6ae0*/  FFMA.FTZ R60, R78, R34, R3 ;  /* 0x000000224e3c7223 */ /* 0x000fe40000010003 */
[----:B------:R-:W-:Y:S02]  /*6af0*/  CS2R R2, SRZ ;  /* 0x0000000000027805 */ /* 0x000fe4000001ff00 */
[----:B------:R-:W-:-:S05]  /*6b00*/  FFMA.FTZ R60, R77, R33, R60 ;  /* 0x000000214d3c7223 */ /* 0x000fca000001003c */
[----:B------:R0:W-:Y:S01]  /*6b10*/  STL [R1+0x18], R60 ;  /* 0x0000183c01007387 */ /* 0x0001e20000100800 */
[----:B------:R-:W-:Y:S05]  /*6b20*/  @!P0 BRA `(.L_x_4837) ;  /* 0x000094b000008947 */ /* 0x000fea0003800000 */
[----:B------:R-:W-:Y:S01]  /*6b30*/  UIADD3 UR38, UR24, -0x1, URZ ;  /* 0xffffffff18267890 */ /* 0x000fe2000fffe03f */
[----:B------:R-:W-:Y:S01]  /*6b40*/  MOV R16, RZ ;  /* 0x000000ff00107202 */ /* 0x000fe20000000f00 */
        /* <DEDUP_REMOVED lines=14> */
.L_x_4938:
        /* <DEDUP_REMOVED lines=11> */
[C---:B------:R-:W-:Y:S01]  /*6ce0*/  LOP3.LUT R62, R96.reuse, 0x7ffffe0, RZ, 0xc0, !PT ;  /* 0x07ffffe0603e7812 */ /* 0x040fe200078ec0ff */
[----:B------:R-:W-:Y:S02]  /*6cf0*/  UIADD3 UR37, UR37, UR42, URZ ;  /* 0x0000002a25257290 */ /* 0x000fe4000fffe03f */
[----:B------:R-:W-:Y:S01]  /*6d00*/  ULEA UR34, UP0, UR36, UR34, 0x3 ;  /* 0x0000002224227291 */ /* 0x000fe2000f80183f */
[----:B------:R-:W-:Y:S02]  /*6d10*/  SHF.L.U32 R63, R96, 0x5, RZ ;  /* 0x00000005603f7819 */ /* 0x000fe400000006ff */
[----:B------:R-:W-:Y:S01]  /*6d20*/  SHF.L.U32 R65, R62, 0x5, RZ ;  /* 0x000000053e417819 */ /* 0x000fe200000006ff */
[----:B------:R-:W-:Y:S02]  /*6d30*/  ULEA.HI.X UR35, UR36, UR35, UR37, 0x3, UP0 ;  /* 0x0000002324237291 */ /* 0x000fe400080f1c25 */
[----:B0-----:R-:W-:Y:S01]  /*6d40*/  MOV R60, UR34 ;  /* 0x00000022003c7c02 */ /* 0x001fe20008000f00 */
[----:B------:R-:W-:Y:S01]  /*6d50*/  ULDC UR36, c[0x0][0x168] ;  /* 0x00005a0000247ab9 */ /* 0x000fe20000000800 */
[--C-:B------:R-:W-:Y:S01]  /*6d60*/  LOP3.LUT R63, R63, 0xffffffe0, R198.reuse, 0xe2, !PT ;  /* 0xffffffe03f3f7812 */ /* 0x100fe200078ee2c6 */
[----:B------:R-:W-:Y:S01]  /*6d70*/  UIADD3 UR36, -UR25, UR36, URZ ;  /* 0x0000002419247290 */ /* 0x000fe2000fffe13f */
[----:B------:R-:W-:-:S02]  /*6d80*/  LOP3.LUT R62, R65, 0xffffffe0, R198, 0xe2, !PT ;  /* 0xffffffe0413e7812 */ /* 0x000fc400078ee2c6 */
[----:B------:R-:W-:Y:S01]  /*6d90*/  MOV R61, UR35 ;  /* 0x00000023003d7c02 */ /* 0x000fe20008000f00 */
[----:B------:R-:W-:Y:S01]  /*6da0*/  USHF.L.U32 UR36, UR36, 0x1, URZ ;  /* 0x0000000124247899 */ /* 0x000fe2000800063f */
[----:B------:R-:W-:Y:S01]  /*6db0*/  LOP3.LUT R64, R63, 0x3e0, RZ, 0xfc, !PT ;  /* 0x000003e03f407812 */ /* 0x000fe200078efcff */
[----:B------:R-:W-:Y:S01]  /*6dc0*/  ULDC.64 UR34, c[0x0][0x1c0] ;  /* 0x0000700000227ab9 */ /* 0x000fe20000000a00 */
[--C-:B------:R-:W-:Y:S01]  /*6dd0*/  SHF.R.S32.HI R63, RZ, 0x1f, R62.reuse ;  /* 0x0000001fff3f7819 */ /* 0x100fe2000001143e */
[----:B------:R-:W-:Y:S01]  /*6de0*/  UIMAD UR34, UR39, UR34, URZ ;  /* 0x00000022272272a4 */ /* 0x000fe2000f8e023f */
[----:B------:R-:W-:Y:S01]  /*6df0*/  MOV R67, UR7 ;  /* 0x0000000700437c02 */ /* 0x000fe20008000f00 */
[----:B------:R-:W-:Y:S01]  /*6e00*/  CS2R R108, SRZ ;  /* 0x00000000006c7805 */ /* 0x000fe2000001ff00 */
[----:B------:R-:W-:Y:S01]  /*6e10*/  ISETP.GE.AND P0, PT, R64, UR36, PT ;  /* 0x0000002440007c0c */ /* 0x000fe2000bf06270 */
[----:B------:R-:W-:Y:S01]  /*6e20*/  UIMAD UR34, UR7, UR35, UR34 ;  /* 0x00000023072272a4 */ /* 0x000fe2000f8e0222 */
[C---:B------:R-:W-:Y:S01]  /*6e30*/  LOP3.LUT R64, R62.reuse, 0x20, RZ, 0xfc, !PT ;  /* 0x000000203e407812 */ /* 0x040fe200078efcff */
[----:B------:R-:W-:Y:S01]  /*6e40*/  IMAD.WIDE.U32 R66, R67, c[0x0][0x1c0], R62 ;  /* 0x0000700043427a25 */ /* 0x000fe200078e003e */
[----:B------:R-:W-:Y:S01]  /*6e50*/  ISETP.GE.AND P3, PT, R62, UR36, PT ;  /* 0x000000243e007c0c */ /* 0x000fe2000bf66270 */
[----:B------:R-:W-:Y:S01]  /*6e60*/  HFMA2.MMA R105, -RZ, RZ, 0, 0 ;  /* 0x00000000ff697435 */ /* 0x000fe200000001ff */
[----:B------:R-:W-:Y:S01]  /*6e70*/  ISETP.GE.AND P4, PT, R64, UR36, PT ;  /* 0x0000002440007c0c */ /* 0x000fe2000bf86270 */
[----:B------:R-:W2:Y:S01]  /*6e80*/  LDG.E.64 R60, [R60.64] ;  /* 0x000000203c3c7981 */ /* 0x000ea2000c1e1b00 */
[----:B------:R-:W-:-:S02]  /*6e90*/  LOP3.LUT R65, R62, 0x40, RZ, 0xfc, !PT ;  /* 0x000000403e417812 */ /* 0x000fc400078efcff */
[----:B------:R-:W-:Y:S01]  /*6ea0*/  IADD3 R63, R67, UR34, RZ ;  /* 0x00000022433f7c10 */ /* 0x000fe2000fffe0ff */
[----:B------:R-:W-:Y:S01]  /*6eb0*/  CS2R R70, SRZ ;  /* 0x0000000000467805 */ /* 0x000fe2000001ff00 */
[----:B------:R-:W-:Y:S01]  /*6ec0*/  LEA R64, P2, R66, UR22, 0x2 ;  /* 0x0000001642407c11 */ /* 0x000fe2000f8410ff */
[----:B------:R-:W-:Y:S01]  /*6ed0*/  HFMA2.MMA R69, -RZ, RZ, 0, 0 ;  /* 0x00000000ff457435 */ /* 0x000fe200000001ff */
[----:B------:R-:W-:Y:S01]  /*6ee0*/  ISETP.GE.AND P5, PT, R65, UR36, PT ;  /* 0x0000002441007c0c */ /* 0x000fe2000bfa6270 */
[----:B------:R-:W-:Y:S01]  /*6ef0*/  CS2R R110, SRZ ;  /* 0x00000000006e7805 */ /* 0x000fe2000001ff00 */
[----:B------:R-:W-:Y:S01]  /*6f00*/  LOP3.LUT R67, R62, 0x80, RZ, 0xfc, !PT ;  /* 0x000000803e437812 */ /* 0x000fe200078efcff */
[----:B------:R-:W-:Y:S01]  /*6f10*/  CS2R R114, SRZ ;  /* 0x0000000000727805 */ /* 0x000fe2000001ff00 */
[----:B------:R-:W-:Y:S01]  /*6f20*/  LEA.HI.X R65, R66, UR23, R63, 0x2, P2 ;  /* 0x0000001742417c11 */ /* 0x000fe200090f143f */
[----:B------:R-:W-:Y:S01]  /*6f30*/  CS2R R112, SRZ ;  /* 0x0000000000707805 */ /* 0x000fe2000001ff00 */
[C---:B------:R-:W-:Y:S01]  /*6f40*/  LOP3.LUT R63, R62.reuse, 0xa0, RZ, 0xfc, !PT ;  /* 0x000000a03e3f7812 */ /* 0x040fe200078efcff */
[----:B------:R-:W-:Y:S01]  /*6f50*/  CS2R R116, SRZ ;  /* 0x0000000000747805 */ /* 0x000fe2000001ff00 */
[----:B------:R-:W-:Y:S01]  /*6f60*/  LOP3.LUT R68, R62, 0x60, RZ, 0xfc, !PT ;  /* 0x000000603e447812 */ /* 0x000fe200078efcff */
[----:B------:R0:W3:Y:S01]  /*6f70*/  @!P3 LDG.E R108, [R64.64] ;  /* 0x00000020406cb981 */ /* 0x0000e2000c1e1900 */
[----:B------:R-:W-:Y:S01]  /*6f80*/  ISETP.GE.AND P2, PT, R67, UR36, PT ;  /* 0x0000002443007c0c */ /* 0x000fe2000bf46270 */
[----:B------:R-:W-:Y:S01]  /*6f90*/  CS2R R120, SRZ ;  /* 0x0000000000787805 */ /* 0x000fe2000001ff00 */
[----:B------:R-:W-:Y:S01]  /*6fa0*/  ISETP.GE.AND P3, PT, R63, UR36, PT ;  /* 0x000000243f007c0c */ /* 0x000fe2000bf66270 */
[----:B------:R-:W-:Y:S01]  /*6fb0*/  HFMA2.MMA R63, -RZ, RZ, 0, 0 ;  /* 0x00000000ff3f7435 */ /* 0x000fe200000001ff */
[----:B------:R-:W-:Y:S01]  /*6fc0*/  ISETP.GE.AND P1, PT, R68, UR36, PT ;  /* 0x0000002444007c0c */ /* 0x000fe2000bf26270 */
[----:B------:R0:W4:Y:S01]  /*6fd0*/  @!P4 LDG.E R105, [R64.64+0x80] ;  /* 0x000080204069c981 */ /* 0x000122000c1e1900 */
[C---:B------:R-:W-:Y:S01]  /*6fe0*/  LOP3.LUT R66, R62.reuse, 0xc0, RZ, 0xfc, !PT ;  /* 0x000000c03e427812 */ /* 0x040fe200078efcff */
[----:B------:R-:W-:Y:S01]  /*6ff0*/  CS2R R118, SRZ ;  /* 0x0000000000767805 */ /* 0x000fe2000001ff00 */
[----:B------:R-:W-:Y:S01]  /*7000*/  LOP3.LUT R67, R62, 0xe0, RZ, 0xfc, !PT ;  /* 0x000000e03e437812 */ /* 0x000fe200078efcff */
[----:B------:R0:W3:Y:S01]  /*7010*/  @!P5 LDG.E R71, [R64.64+0x100] ;  /* 0x000100204047d981 */ /* 0x0000e2000c1e1900 */
[----:B------:R-:W-:Y:S01]  /*7020*/  ISETP.GE.AND P4, PT, R66, UR36, PT ;  /* 0x0000002442007c0c */ /* 0x000fe2000bf86270 */
[----:B------:R-:W-:Y:S01]  /*7030*/  CS2R R122, SRZ ;  /* 0x00000000007a7805 */ /* 0x000fe2000001ff00 */
[----:B------:R-:W-:Y:S01]  /*7040*/  ISETP.GE.AND P5, PT, R67, UR36, PT ;  /* 0x0000002443007c0c */ /* 0x000fe2000bfa6270 */
[----:B------:R0:W3:Y:S01]  /*7050*/  @!P2 LDG.E R63, [R64.64+0x200] ;  /* 0x00020020403fa981 */ /* 0x0000e2000c1e1900 */
[----:B------:R-:W-:Y:S01]  /*7060*/  MOV R66, RZ ;  /* 0x000000ff00427202 */ /* 0x000fe20000000f00 */
[----:B------:R-:W-:Y:S01]  /*7070*/  CS2R R126, SRZ ;  /* 0x00000000007e7805 */ /* 0x000fe2000001ff00 */
[C---:B------:R-:W-:Y:S01]  /*7080*/  LOP3.LUT R67, R62.reuse, 0x120, RZ, 0xfc, !PT ;  /* 0x000001203e437812 */ /* 0x040fe200078efcff */
[----:B------:R-:W-:Y:S01]  /*7090*/  CS2R R124, SRZ ;  /* 0x00000000007c7805 */ /* 0x000fe2000001ff00 */
[----:B------:R-:W-:Y:S01]  /*70a0*/  LOP3.LUT R68, R62, 0x100, RZ, 0xfc, !PT ;  /* 0x000001003e447812 */ /* 0x000fe200078efcff */
[----:B------:R-:W-:Y:S01]  /*70b0*/  CS2R R130, SRZ ;  /* 0x0000000000827805 */ /* 0x000fe2000001ff00 */
[----:B------:R-:W-:Y:S01]  /*70c0*/  ISETP.GE.AND P2, PT, R67, UR36, PT ;  /* 0x0000002443007c0c */ /* 0x000fe2000bf46270 */
[----:B------:R0:W3:Y:S01]  /*70d0*/  @!P1 LDG.E R66, [R64.64+0x180] ;  /* 0x0001802040429981 */ /* 0x0000e2000c1e1900 */
[----:B------:R-:W-:Y:S01]  /*70e0*/  MOV R67, RZ ;  /* 0x000000ff00437202 */ /* 0x000fe20000000f00 */
[----:B------:R-:W-:Y:S01]  /*70f0*/  CS2R R128, SRZ ;  /* 0x0000000000807805 */ /* 0x000fe2000001ff00 */
[----:B------:R-:W-:Y:S01]  /*7100*/  ISETP.GE.AND P1, PT, R68, UR36, PT ;  /* 0x0000002444007c0c */ /* 0x000fe2000bf26270 */
[----:B------:R0:W3:Y:S01]  /*7110*/  @!P5 LDG.E R70, [R64.64+0x380] ;  /* 0x000380204046d981 */ /* 0x0000e2000c1e1900 */
[----:B------:R-:W-:Y:S01]  /*7120*/  LOP3.LUT R68, R62, 0x140, RZ, 0xfc, !PT ;  /* 0x000001403e447812 */ /* 0x000fe200078efcff */
[----:B------:R-:W-:-:S02]  /*7130*/  ULDC.64 UR34, c[0x0][0x198] ;  /* 0x0000660000227ab9 */ /* 0x000fc40000000a00 */
[----:B------:R0:W3:Y:S01]  /*7140*/  @!P3 LDG.E R67, [R64.64+0x280] ;  /* 0x000280204043b981 */ /* 0x0000e2000c1e1900 */
[----:B------:R-:W-:Y:S02]  /*7150*/  ISETP.GE.AND P3, PT, R68, UR36, PT ;  /* 0x0000002444007c0c */ /* 0x000fe4000bf66270 */
[C---:B------:R-:W-:Y:S01]  /*7160*/  LOP3.LUT R68, R62.reuse, 0x180, RZ, 0xfc, !PT ;  /* 0x000001803e447812 */ /* 0x040fe200078efcff */
[----:B------:R0:W3:Y:S01]  /*7170*/  @!P4 LDG.E R69, [R64.64+0x300] ;  /* 0x000300204045c981 */ /* 0x0000e2000c1e1900 */
[----:B------:R-:W-:Y:S02]  /*7180*/  LOP3.LUT R97, R62, 0x160, RZ, 0xfc, !PT ;  /* 0x000001603e617812 */ /* 0x000fe400078efcff */
[----:B------:R-:W-:Y:S01]  /*7190*/  ISETP.GE.AND P5, PT, R68, UR36, PT ;  /* 0x0000002444007c0c */ /* 0x000fe2000bfa6270 */
[----:B------:R0:W3:Y:S01]  /*71a0*/  @!P1 LDG.E R111, [R64.64+0x400] ;  /* 0x00040020406f9981 */ /* 0x0000e2000c1e1900 */
[----:B------:R-:W-:Y:S02]  /*71b0*/  ISETP.GE.AND P4, PT, R97, UR36, PT ;  /* 0x0000002461007c0c */ /* 0x000fe4000bf86270 */
[C---:B------:R-:W-:Y:S01]  /*71c0*/  LOP3.LUT R68, R62.reuse, 0x1a0, RZ, 0xfc, !PT ;  /* 0x000001a03e447812 */ /* 0x040fe200078efcff */
        /* <DEDUP_REMOVED lines=26> */
[----:B------:R-:W-:Y:S01]  /*7370*/  LOP3.LUT R68, R62, 0x2c0, RZ, 0xfc, !PT ;  /* 0x000002c03e447812 */ /* 0x000fe200078efcff */
[----:B------:R0:W3:Y:S03]  /*7380*/  @!P1 LDG.E R119, [R64.64+0x900] ;  /* 0x0009002040779981 */ /* 0x0000e6000c1e1900 */
[----:B------:R-:W-:Y:S01]  /*7390*/  ISETP.GE.AND P5, PT, R68, UR36, PT ;  /* 0x0000002444007c0c */ /* 0x000fe2000bfa6270 */
[----:B------:R0:W3:Y:S01]  /*73a0*/  @!P2 LDG.E R118, [R64.64+0x980] ;  /* 0x000980204076a981 */ /* 0x0000e2000c1e1900 */
[----:B------:R-:W-:-:S02]  /*73b0*/  LOP3.LUT R68, R62, 0x300, RZ, 0xfc, !PT ;  /* 0x000003003e447812 */ /* 0x000fc400078efcff */
[----:B------:R-:W-:Y:S01]  /*73c0*/  LOP3.LUT R97, R62, 0x2e0, RZ, 0xfc, !PT ;  /* 0x000002e03e617812 */ /* 0x000fe200078efcff */
[----:B------:R0:W3:Y:S01]  /*73d0*/  @!P3 LDG.E R123, [R64.64+0xa00] ;  /* 0x000a0020407bb981 */ /* 0x0000e2000c1e1900 */
[----:B------:R-:W-:Y:S02]  /*73e0*/  ISETP.GE.AND P2, PT, R68, UR36, PT ;  /* 0x0000002444007c0c */ /* 0x000fe4000bf46270 */
[----:B------:R-:W-:Y:S01]  /*73f0*/  LOP3.LUT R68, R62, 0x320, RZ, 0xfc, !PT ;  /* 0x000003203e447812 */ /* 0x000fe200078efcff */
[----:B------:R0:W3:Y:S01]  /*7400*/  @!P4 LDG.E R122, [R64.64+0xa80] ;  /* 0x000a8020407ac981 */ /* 0x0000e2000c1e1900 */
[----:B------:R-:W-:Y:S02]  /*7410*/  ISETP.GE.AND P1, PT, R97, UR36, PT ;  /* 0x0000002461007c0c */ /* 0x000fe4000bf26270 */
[----:B------:R-:W-:Y:S01]  /*7420*/  ISETP.GE.AND P3, PT, R68, UR36, PT ;  /* 0x0000002444007c0c */ /* 0x000fe2000bf66270 */
[----:B------:R0:W3:Y:S01]  /*7430*/  @!P5 LDG.E R121, [R64.64+0xb00] ;  /* 0x000b00204079d981 */ /* 0x0000e2000c1e1900 */
[----:B------:R-:W-:-:S02]  /*7440*/  LOP3.LUT R68, R62, 0x360, RZ, 0xfc, !PT ;  /* 0x000003603e447812 */ /* 0x000fc400078efcff */
[----:B------:R-:W-:Y:S01]  /*7450*/  LOP3.LUT R97, R62, 0x340, RZ, 0xfc, !PT ;  /* 0x000003403e617812 */ /* 0x000fe200078efcff */
[----:B------:R0:W3:Y:S01]  /*7460*/  @!P0 LDG.E R128, [R64.64+0xf80] ;  /* 0x000f802040808981 */ /* 0x0000e2000c1e1900 */
[----:B------:R-:W-:Y:S02]  /*7470*/  ISETP.GE.AND P5, PT, R68, UR36, PT ;  /* 0x0000002444007c0c */ /* 0x000fe4000bfa6270 */
[----:B------:R-:W-:Y:S01]  /*7480*/  ISETP.GE.AND P4, PT, R97, UR36, PT ;  /* 0x0000002461007c0c */ /* 0x000fe2000bf86270 */
[----:B------:R0:W3:Y:S01]  /*7490*/  @!P2 LDG.E R125, [R64.64+0xc00] ;  /* 0x000c0020407da981 */ /* 0x0000e2000c1e1900 */
[C---:B------:R-:W-:Y:S02]  /*74a0*/  LOP3.LUT R68, R62.reuse, 0x380, RZ, 0xfc, !PT ;  /* 0x000003803e447812 */ /* 0x040fe400078efcff */
[C---:B------:R-:W-:Y:S01]  /*74b0*/  LOP3.LUT R97, R62.reuse, 0x3a0, RZ, 0xfc, !PT ;  /* 0x000003a03e617812 */ /* 0x040fe200078efcff */
[----:B------:R0:W3:Y:S01]  /*74c0*/  @!P1 LDG.E R126, [R64.64+0xb80] ;  /* 0x000b8020407e9981 */ /* 0x0000e2000c1e1900 */
[----:B------:R-:W-:-:S02]  /*74d0*/  LOP3.LUT R62, R62, 0x3c0, RZ, 0xfc, !PT ;  /* 0x000003c03e3e7812 */ /* 0x000fc400078efcff */
        /* <DEDUP_REMOVED lines=24> */
[----:B------:R-:W-:Y:S01]  /*7660*/  ISETP.NE.AND P0, PT, R96, 0x3f, PT ;  /* 0x0000003f6000780c */ /* 0x000fe20003f05270 */
        /* <DEDUP_REMOVED lines=9> */
[----:B------:R-:W-:Y:S02]  /*7700*/  FMUL.FTZ R68, R74, UR43 ;  /* 0x0000002b4a447c20 */ /* 0x000fe40008410000 */
[----:B------:R-:W-:-:S02]  /*7710*/  FMUL.FTZ R61, R59, UR43 ;  /* 0x0000002b3b3d7c20 */ /* 0x000fc40008410000 */
[----:B------:R-:W-:Y:S02]  /*7720*/  FMUL.RZ R68, R68, 0.15915493667125701904 ;  /* 0x3e22f98344447820 */ /* 0x000fe4000040c000 */
[----:B------:R-:W-:Y:S02]  /*7730*/  FMUL.RZ R132, R61, 0.15915493667125701904 ;  /* 0x3e22f9833d847820 */ /* 0x000fe4000040c000 */
[----:B------:R-:W-:Y:S01]  /*7740*/  FMUL.FTZ R61, R58, UR43 ;  /* 0x0000002b3a3d7c20 */ /* 0x000fe20008410000 */
[----:B------:R0:W1:Y:S01]  /*7750*/  R2UR UR39, R60 ;  /* 0x000000003c2773c2 */ /* 0x00006200000e0000 */
[----:B------:R-:W-:Y:S08]  /*7760*/  MUFU.SIN R101, R68 ;  /* 0x0000004400657308 */ /* 0x000ff00000000400 */
[----:B------:R2:W-:Y:S02]  /*7770*/  MUFU.COS R102, R68 ;  /* 0x0000004400667308 */ /* 0x0005e40000000000 */
[----:B--2---:R-:W-:-:S02]  /*7780*/  FMUL.RZ R68, R61, 0.15915493667125701904 ;  /* 0x3e22f9833d447820 */ /* 0x004fc4000040c000 */
[----:B------:R-:W-:-:S04]  /*7790*/  FMUL.FTZ R61, R57, UR43 ;  /* 0x0000002b393d7c20 */ /* 0x000fc80008410000 */
[----:B------:R-:W-:Y:S01]  /*77a0*/  MUFU.SIN R99, R64 ;  /* 0x0000004000637308 */ /* 0x000fe20000000400 */
[----:B0-----:R-:W-:-:S07]  /*77b0*/  FMUL.FTZ R60, R54, UR43 ;  /* 0x0000002b363c7c20 */ /* 0x001fce0008410000 */
        /* <DEDUP_REMOVED lines=22> */
[C---:B------:R-:W-:Y:S02]  /*7920*/  LEA.HI.SX32 R135, R61.reuse, R61, 0x1b ;  /* 0x0000003d3d877211 */ /* 0x040fe400078fdaff */
[----:B------:R-:W-:Y:S01]  /*7930*/  IADD3 R140, R61, 0x80, RZ ;  /* 0x000000803d8c7810 */ /* 0x000fe20007ffe0ff */
[----:B0-----:R-:W-:-:S04]  /*7940*/  FMUL.RZ R65, R60, 0.15915493667125701904 ;  /* 0x3e22f9833c417820 */ /* 0x001fc8000040c000 */
[----:B------:R-:W-:Y:S01]  /*7950*/  MUFU.SIN R161, R68 ;  /* 0x0000004400a17308 */ /* 0x000fe20000000400 */
[----:B------:R-:W-:Y:S01]  /*7960*/  FMUL.FTZ R60, R53, UR43 ;  /* 0x0000002b353c7c20 */ /* 0x000fe20008410000 */
[----:B------:R-:W-:-:S03]  /*7970*/  IADD3 R142, R61, 0xa0, RZ ;  /* 0x000000a03d8e7810 */ /* 0x000fc60007ffe0ff */
[----:B------:R-:W-:-:S03]  /*7980*/  FMUL.RZ R141, R60, 0.15915493667125701904 ;  /* 0x3e22f9833c8d7820 */ /* 0x000fc6000040c000 */
[----:B------:R0:W-:Y:S01]  /*7990*/  MUFU.COS R162, R68 ;  /* 0x0000004400a27308 */ /* 0x0001e20000000000 */
[-C--:B------:R-:W-:Y:S02]  /*79a0*/  LEA.HI.SX32 R60, R64, R61.reuse, 0x1b ;  /* 0x0000003d403c7211 */ /* 0x080fe400078fdaff */
[C---:B------:R-:W-:Y:S02]  /*79b0*/  IADD3 R144, R61.reuse, 0xc0, RZ ;  /* 0x000000c03d907810 */ /* 0x040fe40007ffe0ff */
[----:B-1----:R-:W-:Y:S02]  /*79c0*/  MOV R143, UR39 ;  /* 0x00000027008f7c02 */ /* 0x002fe40008000f00 */
[C---:B0-----:R-:W-:Y:S01]  /*79d0*/  IADD3 R68, R61.reuse, 0x40, RZ ;  /* 0x000000403d447810 */ /* 0x041fe20007ffe0ff */
[----:B------:R-:W-:Y:S01]  /*79e0*/  MUFU.SIN R155, R136 ;  /* 0x00000088009b7308 */ /* 0x000fe20000000400 */
[C---:B------:R-:W-:Y:S02]  /*79f0*/  IADD3 R146, R61.reuse, 0xe0, RZ ;  /* 0x000000e03d927810 */ /* 0x040fe40007ffe0ff */
[----:B------:R-:W-:Y:S01]  /*7a00*/  LEA.HI.SX32 R137, R138, R61, 0x1b ;  /* 0x0000003d8a897211 */ /* 0x000fe200078fdaff */
[----:B---3--:R-:W-:Y:S01]  /*7a10*/  STS [R135.X4], R108 ;  /* 0x0000006c87007388 */ /* 0x008fe20000004800 */
[----:B------:R-:W-:-:S03]  /*7a20*/  IADD3 R148, R61, 0x100, RZ ;  /* 0x000001003d947810 */ /* 0x000fc60007ffe0ff */
[----:B------:R0:W-:Y:S01]  /*7a30*/  MUFU.COS R156, R136 ;  /* 0x00000088009c7308 */ /* 0x0001e20000000000 */
[-C--:B------:R-:W-:Y:S01]  /*7a40*/  LEA.HI.SX32 R140, R140, R61.reuse, 0x1b ;  /* 0x0000003d8c8c7211 */ /* 0x080fe200078fdaff */
[----:B----4-:R1:W-:Y:S01]  /*7a50*/  STS [R60.X4+0x80], R105 ;  /* 0x000080693c007388 */ /* 0x0103e20000004800 */
[----:B------:R-:W-:Y:S02]  /*7a60*/  IADD3 R150, R61, 0x120, RZ ;  /* 0x000001203d967810 */ /* 0x000fe40007ffe0ff */
[-C--:B------:R-:W-:Y:S02]  /*7a70*/  LEA.HI.SX32 R142, R142, R61.reuse, 0x1b ;  /* 0x0000003d8e8e7211 */ /* 0x080fe400078fdaff */
[-C--:B0-----:R-:W-:Y:S01]  /*7a80*/  LEA.HI.SX32 R136, R68, R61.reuse, 0x1b ;  /* 0x0000003d44887211 */ /* 0x081fe200078fdaff */
[----:B------:R-:W-:Y:S01]  /*7a90*/  FMUL.FTZ R143, R143, 1.4426950216293334961 ;  /* 0x3fb8aa3b8f8f7820 */ /* 0x000fe20000410000 */
[C---:B------:R-:W-:Y:S02]  /*7aa0*/  IADD3 R168, R61.reuse, 0x140, RZ ;  /* 0x000001403da87810 */ /* 0x040fe40007ffe0ff */
        /* <DEDUP_REMOVED lines=11> */
[----:B------:R-:W-:Y:S01]  /*7b60*/  IADD3 R176, R61, 0x1c0, RZ ;  /* 0x000001c03db07810 */ /* 0x000fe20007ffe0ff */
[----:B------:R-:W-:Y:S01]  /*7b70*/  STS [R142.X4+0x280], R67 ;  /* 0x000280438e007388 */ /* 0x000fe20000004800 */
[-C--:B------:R-:W-:Y:S01]  /*7b80*/  LEA.HI.SX32 R168, R168, R61.reuse, 0x1b ;  /* 0x0000003da8a87211 */ /* 0x080fe200078fdaff */
[----:B-1----:R-:W-:Y:S01]  /*7b90*/  FMUL.FTZ R60, R143, R76 ;  /* 0x0000004c8f3c7220 */ /* 0x002fe20000410000 */
[----:B------:R-:W-:Y:S01]  /*7ba0*/  IADD3 R178, R61, 0x1e0, RZ ;  /* 0x000001e03db27810 */ /* 0x000fe20007ffe0ff */
[----:B------:R-:W-:Y:S01]  /*7bb0*/  STS [R138.X4+0x300], R69 ;  /* 0x000300458a007388 */ /* 0x000fe20000004800 */
[----:B------:R-:W-:-:S02]  /*7bc0*/  LEA.HI.SX32 R165, R170, R61, 0x1b ;  /* 0x0000003daaa57211 */ /* 0x000fc400078fdaff */
[-C--:B--2---:R-:W-:Y:S01]  /*7bd0*/  LEA.HI.SX32 R141, R150, R61.reuse, 0x1b ;  /* 0x0000003d968d7211 */ /* 0x084fe200078fdaff */
        /* <DEDUP_REMOVED lines=14> */
[----:B------:R-:W1:Y:S01]  /*7cc0*/  MUFU.EX2 R60, R60 ;  /* 0x0000003c003c7308 */ /* 0x000e620000000800 */
        /* <DEDUP_REMOVED lines=8> */
[C---:B------:R-:W-:Y:S02]  /*7d50*/  IADD3 R194, R61.reuse, 0x2e0, RZ ;  /* 0x000002e03dc27810 */ /* 0x040fe40007ffe0ff */
[-C--:B------:R-:W-:Y:S01]  /*7d60*/  LEA.HI.SX32 R173, R186, R61.reuse, 0x1b ;  /* 0x0000003dbaad7211 */ /* 0x080fe200078fdaff */
[----:B------:R-:W-:Y:S01]  /*7d70*/  STS [R169.X4+0x780], R116 ;  /* 0x00078074a9007388 */ /* 0x000fe20000004800 */
[----:B------:R-:W-:Y:S01]  /*7d80*/  IADD3 R196, R61, 0x300, RZ ;  /* 0x000003003dc47810 */ /* 0x000fe20007ffe0ff */
[----:B------:R-:W2:Y:S01]  /*7d90*/  MUFU.SIN R153, R65 ;  /* 0x0000004100997308 */ /* 0x000ea20000000400 */
[----:B------:R-:W-:Y:S01]  /*7da0*/  LEA.HI.SX32 R188, R188, R61, 0x1b ;  /* 0x0000003dbcbc7211 */ /* 0x000fe200078fdaff */
[----:B------:R-:W-:Y:S01]  /*7db0*/  FMUL.FTZ R64, R51, UR43 ;  /* 0x0000002b33407c20 */ /* 0x000fe20008410000 */
[----:B------:R-:W-:Y:S01]  /*7dc0*/  IADD3 R204, R61, 0x320, RZ ;  /* 0x000003203dcc7810 */ /* 0x000fe20007ffe0ff */
[----:B0-----:R-:W-:Y:S01]  /*7dd0*/  FMUL.FTZ R63, R143, R75 ;  /* 0x0000004b8f3f7220 */ /* 0x001fe20000410000 */
[-C--:B------:R-:W-:Y:S01]  /*7de0*/  LEA.HI.SX32 R175, R190, R61.reuse, 0x1b ;  /* 0x0000003dbeaf7211 */ /* 0x080fe200078fdaff */
[----:B------:R-:W-:Y:S01]  /*7df0*/  STS [R180.X4+0x800], R115 ;  /* 0x00080073b4007388 */ /* 0x000fe20000004800 */
[C---:B------:R-:W-:Y:S01]  /*7e00*/  IADD3 R206, R61.reuse, 0x340, RZ ;  /* 0x000003403dce7810 */ /* 0x040fe20007ffe0ff */
[----:B------:R0:W3:Y:S01]  /*7e10*/  MUFU.COS R154, R65 ;  /* 0x00000041009a7308 */ /* 0x0000e20000000000 */
[----:B------:R-:W-:Y:S01]  /*7e20*/  LEA.HI.SX32 R192, R192, R61, 0x1b ;  /* 0x0000003dc0c07211 */ /* 0x000fe200078fdaff */
[----:B------:R-:W-:Y:S01]  /*7e30*/  STS [R171.X4+0x880], R120 ;  /* 0x00088078ab007388 */ /* 0x000fe20000004800 */
[----:B------:R-:W-:-:S02]  /*7e40*/  IADD3 R208, R61, 0x360, RZ ;  /* 0x000003603dd07810 */ /* 0x000fc40007ffe0ff */
[-C--:B------:R-:W-:Y:S01]  /*7e50*/  LEA.HI.SX32 R177, R194, R61.reuse, 0x1b ;  /* 0x0000003dc2b17211 */ /* 0x080fe200078fdaff */
[----:B------:R-:W-:Y:S01]  /*7e60*/  STS [R184.X4+0x900], R119 ;  /* 0x00090077b8007388 */ /* 0x000fe20000004800 */
[-C--:B------:R-:W-:Y:S01]  /*7e70*/  LEA.HI.SX32 R196, R196, R61.reuse, 0x1b ;  /* 0x0000003dc4c47211 */ /* 0x080fe200078fdaff */
[----:B0-----:R-:W-:Y:S02]  /*7e80*/  FMUL.FTZ R65, R52, UR43 ;  /* 0x0000002b34417c20 */ /* 0x001fe40008410000 */
[----:B------:R-:W-:Y:S01]  /*7e90*/  STS [R173.X4+0x980], R118 ;  /* 0x00098076ad007388 */ /* 0x000fe20000004800 */
[C---:B------:R-:W-:Y:S01]  /*7ea0*/  IADD3 R210, R61.reuse, 0x380, RZ ;  /* 0x000003803dd27810 */ /* 0x040fe20007ffe0ff */
[----:B------:R-:W-:Y:S01]  /*7eb0*/  FMUL.RZ R68, R64, 0.15915493667125701904 ;  /* 0x3e22f98340447820 */ /* 0x000fe2000040c000 */
[-C--:B------:R-:W-:Y:S01]  /*7ec0*/  LEA.HI.SX32 R179, R204, R61.reuse, 0x1b ;  /* 0x0000003dccb37211 */ /* 0x080fe200078fdaff */
[----:B------:R0:W4:Y:S01]  /*7ed0*/  MUFU.EX2 R66, R63 ;  /* 0x0000003f00427308 */ /* 0x0001220000000800 */
[----:B------:R-:W-:Y:S01]  /*7ee0*/  STS [R188.X4+0xa00], R123 ;  /* 0x000a007bbc007388 */ /* 0x000fe20000004800 */
[----:B------:R-:W-:Y:S01]  /*7ef0*/  IADD3 R212, R61, 0x3a0, RZ ;  /* 0x000003a03dd47810 */ /* 0x000fe20007ffe0ff */
[----:B------:R-:W-:Y:S01]  /*7f00*/  FMUL.RZ R65, R65, 0.15915493667125701904 ;  /* 0x3e22f98341417820 */ /* 0x000fe2000040c000 */
[----:B------:R-:W-:Y:S01]  /*7f10*/  LEA.HI.SX32 R206, R206, R61, 0x1b ;  /* 0x0000003dcece7211 */ /* 0x000fe200078fdaff */
[----:B------:R-:W-:Y:S01]  /*7f20*/  FMUL.FTZ R64, R50, UR43 ;  /* 0x0000002b32407c20 */ /* 0x000fe20008410000 */
[----:B------:R-:W-:Y:S01]  /*7f30*/  STS [R175.X4+0xa80], R122 ;  /* 0x000a807aaf007388 */ /* 0x000fe20000004800 */
[----:B------:R-:W-:-:S02]  /*7f40*/  IADD3 R214, R61, 0x3c0, RZ ;  /* 0x000003c03dd67810 */ /* 0x000fc40007ffe0ff */
[----:B0-----:R-:W-:Y:S01]  /*7f50*/  MOV R63, UR38 ;  /* 0x00000026003f7c02 */ /* 0x001fe20008000f00 */
[----:B------:R-:W-:Y:S01]  /*7f60*/  STS [R192.X4+0xb00], R121 ;  /* 0x000b0079c0007388 */ /* 0x000fe20000004800 */
[-C--:B------:R-:W-:Y:S02]  /*7f70*/  LEA.HI.SX32 R208, R208, R61.reuse, 0x1b ;  /* 0x0000003dd0d07211 */ /* 0x080fe400078fdaff */
[----:B------:R-:W-:Y:S01]  /*7f80*/  IADD3 R216, R61, 0x3e0, RZ ;  /* 0x000003e03dd87810 */ /* 0x000fe20007ffe0ff */
[----:B------:R1:W-:Y:S01]  /*7f90*/  STS [R177.X4+0xb80], R126 ;  /* 0x000b807eb1007388 */ /* 0x0003e20000004800 */
[-C--:B------:R-:W-:Y:S01]  /*7fa0*/  LEA.HI.SX32 R181, R210, R61.reuse, 0x1b ;  /* 0x0000003dd2b57211 */ /* 0x080fe200078fdaff */
[----:B------:R-:W0:Y:S01]  /*7fb0*/  MUFU.SIN R149, R65 ;  /* 0x0000004100957308 */ /* 0x000e220000000400 */
[----:B------:R-:W-:Y:S01]  /*7fc0*/  FMUL.RZ R170, R64, 0.15915493667125701904 ;  /* 0x3e22f98340aa7820 */ /* 0x000fe2000040c000 */
[----:B------:R-:W-:Y:S01]  /*7fd0*/  STS [R196.X4+0xc00], R125 ;  /* 0x000c007dc4007388 */ /* 0x000fe20000004800 */
[----:B------:R-:W-:-:S02]  /*7fe0*/  LEA.HI.SX32 R212, R212, R61, 0x1b ;  /* 0x0000003dd4d47211 */ /* 0x000fc400078fdaff */
[----:B------:R-:W-:Y:S01]  /*7ff0*/  LEA R63, R63, UR7, 0x8 ;  /* 0x000000073f3f7c11 */ /* 0x000fe2000f8e40ff */
[----:B------:R-:W-:Y:S01]  /*8000*/  STS [R179.X4+0xc80], R124 ;  /* 0x000c807cb3007388 */ /* 0x000fe20000004800 */
[----:B------:R-:W-:Y:S01]  /*8010*/  LEA R132, R95, R132, 0x5 ;  /* 0x000000845f847211 */ /* 0x000fe200078e28ff */
[----:B------:R0:W2:Y:S01]  /*8020*/  MUFU.COS R150, R65 ;  /* 0x0000004100967308 */ /* 0x0000a20000000000 */
[----:B------:R-:W-:Y:S01]  /*8030*/  MOV R64, UR34 ;  /* 0x0000002200407c02 */ /* 0x000fe20008000f00 */
[----:B------:R-:W-:Y:S01]  /*8040*/  STS [R206.X4+0xd00], R131 ;  /* 0x000d0083ce007388 */ /* 0x000fe20000004800 */
[-C--:B------:R-:W-:Y:S02]  /*8050*/  LEA.HI.SX32 R183, R214, R61.reuse, 0x1b ;  /* 0x0000003dd6b77211 */ /* 0x080fe400078fdaff */
[----:B------:R-:W-:Y:S01]  /*8060*/  @P1 IADD3 R63, R96, 0x200, RZ ;  /* 0x00000200603f1810 */ /* 0x000fe20007ffe0ff */
[----:B------:R2:W-:Y:S01]  /*8070*/  STS [R208.X4+0xd80], R127 ;  /* 0x000d807fd0007388 */ /* 0x0005e20000004800 */
[----:B------:R-:W-:-:S02]  /*8080*/  LEA.HI.SX32 R61, R216, R61, 0x1b ;  /* 0x0000003dd83d7211 */ /* 0x000fc400078fdaff */
[----:B0-----:R-:W-:Y:S01]  /*8090*/  MOV R65, UR35 ;  /* 0x0000002300417c02 */ /* 0x001fe20008000f00 */
[C---:B-1----:R-:W-:Y:S01]  /*80a0*/  FMUL.FTZ R126, R60.reuse, R134 ;  /* 0x000000863c7e7220 */ /* 0x042fe20000410000 */
[----:B------:R-:W-:Y:S01]  /*80b0*/  STS [R181.X4+0xe00], R130 ;  /* 0x000e0082b5007388 */ /* 0x000fe20000004800 */
[----:B------:R-:W-:Y:S01]  /*80c0*/  SHF.L.U32 R63, R63, 0x3, RZ ;  /* 0x000000033f3f7819 */ /* 0x000fe200000006ff */
[----:B--2---:R-:W-:Y:S01]  /*80d0*/  FMUL.FTZ R127, R60, R133 ;  /* 0x000000853c7f7220 */ /* 0x004fe20000410000 */
[----:B------:R-:W-:Y:S01]  /*80e0*/  LEA.HI.SX32 R60, R132, R132, 0x1b ;  /* 0x00000084843c7211 */ /* 0x000fe200078fdaff */
[----:B------:R-:W-:Y:S04]  /*80f0*/  STS [R212.X4+0xe80], R129 ;  /* 0x000e8081d4007388 */ /* 0x000fe80000004800 */
[----:B------:R-:W-:Y:S04]  /*8100*/  STS [R183.X4+0xf00], R62 ;  /* 0x000f003eb7007388 */ /* 0x000fe80000004800 */
[----:B------:R-:W5:Y:S04]  /*8110*/  LDG.E.64 R64, [R64.64] ;  /* 0x0000002040407981 */ /* 0x000f68000c1e1b00 */
[----:B------:R0:W-:Y:S01]  /*8120*/  STS [R61.X4+0xf80], R128 ;  /* 0x000f80803d007388 */ /* 0x0001e20000004800 */
[----:B------:R-:W-:-:S06]  /*8130*/  NOP ;  /* 0x0000000000007918 */ /* 0x000fcc0000000000 */
[----:B------:R1:W2:Y:S04]  /*8140*/  LDS R142, [R60.X4] ;  /* 0x000000003c8e7984 */ /* 0x0002a80000004800 */
        /* <DEDUP_REMOVED lines=33> */
[----:B------:R-:W-:-:S02]  /*8360*/  FMUL.FTZ R67, R143, R74 ;  /* 0x0000004a8f437220 */ /* 0x000fc40000410000 */
[----:B------:R-:W-:-:S03]  /*8370*/  FMUL.FTZ R69, R143, R73 ;  /* 0x000000498f457220 */ /* 0x000fc60000410000 */
[----:B------:R-:W0:Y:S01]  /*8380*/  MUFU.SIN R147, R68 ;  /* 0x0000004400937308 */ /* 0x000e220000000400 */
[----:B------:R1:W0:Y:S07]  /*8390*/  @P0 LDS.64 R110, [R96.X8+0x5a68] ;  /* 0x005a6800606e0984 */ /* 0x00022e0000008a00 */
        /* <DEDUP_REMOVED lines=27> */
.L_x_4839:
[----:B--234-:R-:W-:Y:S05]  /*8550*/  BSYNC B0 ;  /* 0x0000000000007941 */ /* 0x01cfea0003800000 */
.L_x_4838:
[----:B------:R-:W-:Y:S01]  /*8560*/  UISETP.GE.AND UP0, UPT, UR24, 0x2, UPT ;  /* 0x000000021800788c */ /* 0x000fe2000bf06270 */
[----:B------:R-:W-:Y:S01]  /*8570*/  FMUL.FTZ R103, R66, R103 ;  /* 0x0000006742677220 */ /* 0x000fe20000410000 */
[----:B------:R2:W-:Y:S01]  /*8580*/  MUFU.EX2 R165, R61 ;  /* 0x0000003d00a57308 */ /* 0x0005e20000000800 */
[----:B-1----:R-:W-:Y:S01]  /*8590*/  FMUL.FTZ R170, R92, R76 ;  /* 0x0000004c5caa7220 */ /* 0x002fe20000410000 */
[----:B------:R-:W-:Y:S01]  /*85a0*/  HFMA2.MMA R172, -RZ, RZ, 0, 9.5367431640625e-07 ;  /* 0x00000010ffac7435 */ /* 0x000fe200000001ff */
[----:B------:R-:W-:Y:S01]  /*85b0*/  FMUL.FTZ R104, R66, R104 ;  /* 0x0000006842687220 */ /* 0x000fe20000410000 */
[----:B------:R-:W-:Y:S01]  /*85c0*/  PLOP3.LUT P0, PT, PT, PT, UP0, 0x80, 0x0 ;  /* 0x000000000000781c */ /* 0x000fe20003f0f008 */
[----:B------:R-:W-:Y:S01]  /*85d0*/  FMUL.FTZ R171, RZ, R103 ;  /* 0x00000067ffab7220 */ /* 0x000fe20000410000 */
[----:B------:R-:W-:Y:S01]  /*85e0*/  MOV R66, UR24 ;  /* 0x0000001800427c02 */ /* 0x000fe20008000f00 */
[----:B0-----:R-:W-:Y:S01]  /*85f0*/  FMUL.FTZ R60, R143, R57 ;  /* 0x000000398f3c7220 */ /* 0x001fe20000410000 */
[----:B------:R-:W-:Y:S01]  /*8600*/  ISETP.NE.OR P0, PT, R198, RZ, !P0 ;  /* 0x000000ffc600720c */ /* 0x000fe20004705670 */
[-C--:B------:R-:W-:Y:S01]  /*8610*/  FMUL.FTZ R173, R103, R170.reuse ;  /* 0x000000aa67ad7220 */ /* 0x080fe20000410000 */
[----:B--2---:R-:W-:Y:S01]  /*8620*/  MOV R61, c[0x0][0x16c] ;  /* 0x00005b00003d7a02 */ /* 0x004fe20000000f00 */
[----:B------:R-:W-:Y:S01]  /*8630*/  FFMA.FTZ R170, R104, R170, -R171 ;  /* 0x000000aa68aa7223 */ /* 0x000fe200000108ab */
[----:B------:R0:W1:Y:S01]  /*8640*/  MUFU.EX2 R166, R60 ;  /* 0x0000003c00a67308 */ /* 0x0000620000000800 */
[----:B------:R-:W-:-:S02]  /*8650*/  FMUL.FTZ R101, R67, R101 ;  /* 0x0000006543657220 */ /* 0x000fc40000410000 */
[----:B------:R-:W-:Y:S02]  /*8660*/  FFMA.FTZ R173, RZ, R104, R173 ;  /* 0x00000068ffad7223 */ /* 0x000fe400000100ad */
[----:B------:R-:W-:Y:S02]  /*8670*/  FFMA.FTZ R171, R91, R75, R170 ;  /* 0x0000004b5bab7223 */ /* 0x000fe400000100aa */
[----:B------:R-:W-:Y:S02]  /*8680*/  FMUL.FTZ R102, R67, R102 ;  /* 0x0000006643667220 */ /* 0x000fe40000410000 */
[----:B0-----:R-:W-:Y:S01]  /*8690*/  @!P0 IADD3 R60, R66, -0x2, RZ ;  /* 0xfffffffe423c8810 */ /* 0x001fe20007ffe0ff */
[C---:B------:R-:W-:Y:S02]  /*86a0*/  FMUL.FTZ R66, R143.reuse, R54 ;  /* 0x000000368f427220 */ /* 0x040fe40000410000 */
[C---:B------:R-:W-:Y:S02]  /*86b0*/  FMUL.FTZ R62, R143.reuse, R56 ;  /* 0x000000388f3e7220 */ /* 0x040fe40000410000 */
[----:B------:R-:W-:Y:S01]  /*86c0*/  @!P0 IMAD R67, R60, R61, UR7 ;  /* 0x000000073c438e24 */ /* 0x000fe2000f8e023d */
[----:B------:R-:W-:Y:S01]  /*86d0*/  HFMA2.MMA R60, -RZ, RZ, 1.875, 0 ;  /* 0x3f800000ff3c7435 */ /* 0x000fe200000001ff */
[----:B------:R-:W-:Y:S01]  /*86e0*/  FMUL.FTZ R63, R143, R55 ;  /* 0x000000378f3f7220 */ /* 0x000fe20000410000 */
[----:B------:R-:W-:Y:S01]  /*86f0*/  MUFU.EX2 R167, R62 ;  /* 0x0000003e00a77308 */ /* 0x000fe20000000800 */
[----:B------:R-:W-:Y:S01]  /*8700*/  FADD.FTZ R173, RZ, R173 ;  /* 0x000000adffad7221 */ /* 0x000fe20000010000 */
[----:B------:R-:W-:Y:S01]  /*8710*/  MOV R61, RZ ;  /* 0x000000ff003d7202 */ /* 0x000fe20000000f00 */
[----:B------:R-:W-:-:S02]  /*8720*/  FMUL.FTZ R174, R101, R171 ;  /* 0x000000ab65ae7220 */ /* 0x000fc40000410000 */
[C---:B------:R-:W-:Y:S02]  /*8730*/  FMUL.FTZ R100, R69.reuse, R100 ;  /* 0x0000006445647220 */ /* 0x040fe40000410000 */
[----:B------:R-:W-:Y:S01]  /*8740*/  FMUL.FTZ R99, R69, R99 ;  /* 0x0000006345637220 */ /* 0x000fe20000410000 */
[----:B------:R0:W-:Y:S01]  /*8750*/  MUFU.EX2 R168, R63 ;  /* 0x0000003f00a87308 */ /* 0x0001e20000000800 */
[----:B------:R-:W-:Y:S02]  /*8760*/  FFMA.FTZ R174, R102, R173, R174 ;  /* 0x000000ad66ae7223 */ /* 0x000fe400000100ae */
[C---:B------:R-:W-:Y:S02]  /*8770*/  FMUL.FTZ R98, R70.reuse, R98 ;  /* 0x0000006246627220 */ /* 0x040fe40000410000 */
[----:B------:R-:W-:Y:S02]  /*8780*/  FMUL.FTZ R97, R70, R97 ;  /* 0x0000006146617220 */ /* 0x000fe40000410000 */
[----:B------:R-:W-:Y:S01]  /*8790*/  FMUL.FTZ R169, R143, R53 ;  /* 0x000000358fa97220 */ /* 0x000fe20000410000 */
[----:B------:R2:W3:Y:S01]  /*87a0*/  MUFU.EX2 R69, R66 ;  /* 0x0000004200457308 */ /* 0x0004e20000000800 */
[----:B0-----:R-:W-:Y:S01]  /*87b0*/  CS2R R62, SRZ ;  /* 0x00000000003e7805 */ /* 0x001fe2000001ff00 */
[----:B------:R-:W-:-:S02]  /*87c0*/  FADD.FTZ R174, RZ, R174 ;  /* 0x000000aeffae7221 */ /* 0x000fc40000010000 */
[C---:B-1----:R-:W-:Y:S02]  /*87d0*/  FMUL.FTZ R160, R166.reuse, R160 ;  /* 0x000000a0a6a07220 */ /* 0x042fe40000410000 */
[----:B------:R-:W-:Y:S02]  /*87e0*/  FMUL.FTZ R159, R166, R159 ;  /* 0x0000009fa69f7220 */ /* 0x000fe40000410000 */
[----:B------:R-:W-:Y:S01]  /*87f0*/  FMUL.FTZ R70, R143, R52 ;  /* 0x000000348f467220 */ /* 0x000fe20000410000 */
[----:B------:R-:W-:Y:S01]  /*8800*/  MUFU.SIN R68, R68 ;  /* 0x0000004400447308 */ /* 0x000fe20000000400 */
[----:B--2---:R-:W-:-:S04]  /*8810*/  @!P0 IMAD.WIDE R66, R67, R172, UR40 ;  /* 0x0000002843428e25 */ /* 0x004fc8000f8e02ac */
[----:B------:R-:W-:Y:S01]  /*8820*/  FMUL.FTZ R172, R101, R173 ;  /* 0x000000ad65ac7220 */ /* 0x000fe20000410000 */
[----:B------:R0:W5:Y:S01]  /*8830*/  @!P0 LDG.E.128 R60, [R66.64] ;  /* 0x00000020423c8981 */ /* 0x000162000c1e1d00 */
[----:B------:R-:W-:Y:S01]  /*8840*/  FMUL.FTZ R170, R143, R51 ;  /* 0x000000338faa7220 */ /* 0x000fe20000410000 */
[----:B------:R-:W-:Y:S01]  /*8850*/  MUFU.EX2 R169, R169 ;  /* 0x000000a900a97308 */ /* 0x000fe20000000800 */
[----:B------:R-:W-:-:S04]  /*8860*/  FFMA.FTZ R171, R102, R171, -R172 ;  /* 0x000000ab66ab7223 */ /* 0x000fc800000108ac */
[----:B------:R-:W-:Y:S02]  /*8870*/  FFMA.FTZ R171, R90, R74, R171 ;  /* 0x0000004a5aab7223 */ /* 0x000fe400000100ab */
[----:B0-----:R-:W-:-:S04]  /*8880*/  FMUL.FTZ R67, R99, R174 ;  /* 0x000000ae63437220 */ /* 0x001fc80000410000 */
[CC--:B------:R-:W-:Y:S02]  /*8890*/  FFMA.FTZ R166, R100.reuse, R171.reuse, -R67 ;  /* 0x000000ab64a67223 */ /* 0x0c0fe40000010843 */
[----:B------:R-:W-:Y:S02]  /*88a0*/  FMUL.FTZ R171, R99, R171 ;  /* 0x000000ab63ab7220 */ /* 0x000fe40000410000 */
[----:B------:R-:W-:Y:S02]  /*88b0*/  FFMA.FTZ R166, R89, R73, R166 ;  /* 0x0000004959a67223 */ /* 0x000fe400000100a6 */
[----:B------:R-:W-:Y:S01]  /*88c0*/  FFMA.FTZ R171, R100, R174, R171 ;  /* 0x000000ae64ab7223 */ /* 0x000fe200000100ab */
[----:B------:R-:W0:Y:S01]  /*88d0*/  MUFU.EX2 R70, R70 ;  /* 0x0000004600467308 */ /* 0x000e220000000800 */
[----:B------:R-:W-:Y:S02]  /*88e0*/  FMUL.FTZ R67, R97, R166 ;  /* 0x000000a661437220 */ /* 0x000fe40000410000 */
[----:B------:R-:W-:-:S02]  /*88f0*/  FADD.FTZ R171, RZ, R171 ;  /* 0x000000abffab7221 */ /* 0x000fc40000010000 */
[C---:B------:R-:W-:Y:S02]  /*8900*/  FMUL.FTZ R66, R143.reuse, R50 ;  /* 0x000000328f427220 */ /* 0x040fe40000410000 */
[----:B------:R-:W-:Y:S02]  /*8910*/  FMUL.FTZ R143, R143, R49 ;  /* 0x000000318f8f7220 */ /* 0x000fe40000410000 */
[CC--:B------:R-:W-:Y:S02]  /*8920*/  FFMA.FTZ R67, R98.reuse, R171.reuse, R67 ;  /* 0x000000ab62437223 */ /* 0x0c0fe40000010043 */
[----:B------:R-:W-:Y:S02]  /*8930*/  FMUL.FTZ R171, R97, R171 ;  /* 0x000000ab61ab7220 */ /* 0x000fe40000410000 */
[----:B------:R-:W1:Y:S01]  /*8940*/  MUFU.EX2 R143, R143 ;  /* 0x0000008f008f7308 */ /* 0x000e620000000800 */
[----:B------:R-:W-:Y:S02]  /*8950*/  FMUL.FTZ R163, R71, R163 ;  /* 0x000000a347a37220 */ /* 0x000fe40000410000 */
[----:B------:R-:W-:-:S02]  /*8960*/  FFMA.FTZ R171, R98, R166, -R171 ;  /* 0x000000a662ab7223 */ /* 0x000fc400000108ab */
[----:B------:R-:W-:Y:S02]  /*8970*/  FADD.FTZ R67, RZ, R67 ;  /* 0x00000043ff437221 */ /* 0x000fe40000010000 */
[C---:B---3--:R-:W-:Y:S01]  /*8980*/  FMUL.FTZ R154, R69.reuse, R154 ;  /* 0x0000009a459a7220 */ /* 0x048fe20000410000 */
[----:B------:R-:W2:Y:S01]  /*8990*/  MUFU.EX2 R66, R66 ;  /* 0x0000004200427308 */ /* 0x000ea20000000800 */
[----:B------:R-:W-:Y:S02]  /*89a0*/  FMUL.FTZ R153, R69, R153 ;  /* 0x0000009945997220 */ /* 0x000fe40000410000 */
[----:B------:R-:W-:Y:S02]  /*89b0*/  FFMA.FTZ R171, R88, R72, R171 ;  /* 0x0000004858ab7223 */ /* 0x000fe400000100ab */
[----:B------:R-:W-:Y:S02]  /*89c0*/  FMUL.FTZ R164, R71, R164 ;  /* 0x000000a447a47220 */ /* 0x000fe40000410000 */
[----:B------:R-:W-:-:S02]  /*89d0*/  FMUL.FTZ R69, R163, R67 ;  /* 0x00000043a3457220 */ /* 0x000fc40000410000 */
[C---:B0-----:R-:W-:Y:S02]  /*89e0*/  FMUL.FTZ R150, R70.reuse, R150 ;  /* 0x0000009646967220 */ /* 0x041fe40000410000 */
[----:B------:R-:W-:Y:S02]  /*89f0*/  FMUL.FTZ R149, R70, R149 ;  /* 0x0000009546957220 */ /* 0x000fe40000410000 */
[-C--:B------:R-:W-:Y:S02]  /*8a00*/  FMUL.FTZ R71, R163, R171.reuse ;  /* 0x000000aba3477220 */ /* 0x080fe40000410000 */
[C---:B------:R-:W-:Y:S02]  /*8a10*/  FFMA.FTZ R70, R164.reuse, R171, -R69 ;  /* 0x000000aba4467223 */ /* 0x040fe40000010845 */
[----:B------:R-:W-:Y:S02]  /*8a20*/  FFMA.FTZ R71, R164, R67, R71 ;  /* 0x00000043a4477223 */ /* 0x000fe40000010047 */
[----:B------:R-:W-:-:S02]  /*8a30*/  FMUL.FTZ R161, R165, R161 ;  /* 0x000000a1a5a17220 */ /* 0x000fc40000410000 */
[----:B------:R-:W-:Y:S02]  /*8a40*/  FFMA.FTZ R70, R87, R59, R70 ;  /* 0x0000003b57467223 */ /* 0x000fe40000010046 */
[C---:B-1----:R-:W-:Y:S02]  /*8a50*/  FMUL.FTZ R144, R143.reuse, R144 ;  /* 0x000000908f907220 */ /* 0x042fe40000410000 */
[----:B------:R-:W-:Y:S02]  /*8a60*/  FMUL.FTZ R143, R143, R68 ;  /* 0x000000448f8f7220 */ /* 0x000fe40000410000 */
[----:B------:R-:W-:Y:S02]  /*8a70*/  FADD.FTZ R71, RZ, R71 ;  /* 0x00000047ff477221 */ /* 0x000fe40000010000 */
[----:B------:R-:W-:Y:S02]  /*8a80*/  FMUL.FTZ R162, R165, R162 ;  /* 0x000000a2a5a27220 */ /* 0x000fe40000410000 */
[----:B------:R-:W-:-:S02]  /*8a90*/  FMUL.FTZ R68, R161, R70 ;  /* 0x00000046a1447220 */ /* 0x000fc40000410000 */
[C---:B--2---:R-:W-:Y:S02]  /*8aa0*/  FMUL.FTZ R146, R66.reuse, R146 ;  /* 0x0000009242927220 */ /* 0x044fe40000410000 */
        /* <DEDUP_REMOVED lines=11> */
[----:B------:R-:W-:Y:S02]  /*8b60*/  FFMA.FTZ R71, R86, R58, R71 ;  /* 0x0000003a56477223 */ /* 0x000fe40000010047 */
[----:B------:R-:W-:Y:S02]  /*8b70*/  FMUL.FTZ R165, R159, R70 ;  /* 0x000000469fa57220 */ /* 0x000fe40000410000 */
[C---:B------:R-:W-:Y:S02]  /*8b80*/  FMUL.FTZ R158, R167.reuse, R158 ;  /* 0x0000009ea79e7220 */ /* 0x040fe40000410000 */
[----:B------:R-:W-:Y:S02]  /*8b90*/  FMUL.FTZ R157, R167, R157 ;  /* 0x0000009da79d7220 */ /* 0x000fe40000410000 */
        /* <DEDUP_REMOVED lines=17> */
[----:B------:R-:W-:Y:S02]  /*8cb0*/  FMUL.FTZ R155, R168, R155 ;  /* 0x0000009ba89b7220 */ /* 0x000fe40000410000 */
        /* <DEDUP_REMOVED lines=10> */
[-C--:B------:R-:W-:Y:S02]  /*8d60*/  FMUL.FTZ R167, R155, R71.reuse ;  /* 0x000000479ba77220 */ /* 0x080fe40000410000 */
[----:B------:R-:W-:Y:S02]  /*8d70*/  FFMA.FTZ R166, R156, R71, -R165 ;  /* 0x000000479ca67223 */ /* 0x000fe400000108a5 */
[C---:B------:R-:W-:Y:S02]  /*8d80*/  FMUL.FTZ R68, R161.reuse, R66 ;  /* 0x00000042a1447220 */ /* 0x040fe40000410000 */
[----:B------:R-:W-:-:S02]  /*8d90*/  FMUL.FTZ R69, R161, R67 ;  /* 0x00000043a1457220 */ /* 0x000fc40000410000 */
[----:B------:R-:W-:Y:S02]  /*8da0*/  FFMA.FTZ R167, R156, R70, R167 ;  /* 0x000000469ca77223 */ /* 0x000fe400000100a7 */
[----:B------:R-:W-:Y:S02]  /*8db0*/  FFMA.FTZ R166, R83, R55, R166 ;  /* 0x0000003753a67223 */ /* 0x000fe400000100a6 */
[C---:B------:R-:W-:Y:S02]  /*8dc0*/  FFMA.FTZ R68, R162.reuse, R67, -R68 ;  /* 0x00000043a2447223 */ /* 0x040fe40000010844 */
[----:B------:R-:W-:Y:S02]  /*8dd0*/  FFMA.FTZ R69, R162, R66, R69 ;  /* 0x00000042a2457223 */ /* 0x000fe40000010045 */
[----:B------:R-:W-:Y:S02]  /*8de0*/  FADD.FTZ R167, RZ, R167 ;  /* 0x000000a7ffa77221 */ /* 0x000fe40000010000 */
[----:B------:R-:W-:-:S02]  /*8df0*/  FMUL.FTZ R70, R153, R166 ;  /* 0x000000a699467220 */ /* 0x000fc40000410000 */
[C---:B------:R-:W-:Y:S02]  /*8e00*/  FMUL.FTZ R66, R159.reuse, R68 ;  /* 0x000000449f427220 */ /* 0x040fe40000410000 */
[----:B------:R-:W-:Y:S02]  /*8e10*/  FMUL.FTZ R67, R159, R69 ;  /* 0x000000459f437220 */ /* 0x000fe40000410000 */
[-C--:B------:R-:W-:Y:S02]  /*8e20*/  FMUL.FTZ R71, R153, R167.reuse ;  /* 0x000000a799477220 */ /* 0x080fe40000410000 */
[----:B------:R-:W-:Y:S02]  /*8e30*/  FFMA.FTZ R70, R154, R167, R70 ;  /* 0x000000a79a467223 */ /* 0x000fe40000010046 */
[----:B------:R-:W-:Y:S02]  /*8e40*/  FFMA.FTZ R66, R160, R69, R66 ;  /* 0x00000045a0427223 */ /* 0x000fe40000010042 */
[----:B------:R-:W-:-:S02]  /*8e50*/  FMUL.FTZ R151, R169, R151 ;  /* 0x00000097a9977220 */ /* 0x000fc40000410000 */
[----:B------:R-:W-:Y:S02]  /*8e60*/  FFMA.FTZ R67, R160, R68, -R67 ;  /* 0x00000044a0437223 */ /* 0x000fe40000010843 */
[----:B------:R-:W-:Y:S02]  /*8e70*/  FFMA.FTZ R71, R154, R166, -R71 ;  /* 0x000000a69a477223 */ /* 0x000fe40000010847 */
[----:B------:R-:W-:Y:S02]  /*8e80*/  FADD.FTZ R70, RZ, R70 ;  /* 0x00000046ff467221 */ /* 0x000fe40000010000 */
[----:B------:R-:W-:Y:S02]  /*8e90*/  FMUL.FTZ R68, R157, R66 ;  /* 0x000000429d447220 */ /* 0x000fe40000410000 */
[----:B------:R-:W-:Y:S02]  /*8ea0*/  FMUL.FTZ R152, R169, R152 ;  /* 0x00000098a9987220 */ /* 0x000fe40000410000 */
[----:B------:R-:W-:-:S02]  /*8eb0*/  FMUL.FTZ R69, R157, R67 ;  /* 0x000000439d457220 */ /* 0x000fc40000410000 */
[----:B------:R-:W-:Y:S02]  /*8ec0*/  FFMA.FTZ R71, R82, R54, R71 ;  /* 0x0000003652477223 */ /* 0x000fe40000010047 */
[C---:B------:R-:W-:Y:S01]  /*8ed0*/  FMUL.FTZ R165, R151.reuse, R70 ;  /* 0x0000004697a57220 */ /* 0x040fe20000410000 */
[----:B------:R-:W0:Y:S01]  /*8ee0*/  MUFU.EX2 R170, R170 ;  /* 0x000000aa00aa7308 */ /* 0x000e220000000800 */
[C---:B------:R-:W-:Y:S02]  /*8ef0*/  FFMA.FTZ R68, R158.reuse, R67, -R68 ;  /* 0x000000439e447223 */ /* 0x040fe40000010844 */
[----:B------:R-:W-:Y:S02]  /*8f00*/  FFMA.FTZ R69, R158, R66, R69 ;  /* 0x000000429e457223 */ /* 0x000fe40000010045 */
[-C--:B------:R-:W-:Y:S02]  /*8f10*/  FMUL.FTZ R167, R151, R71.reuse ;  /* 0x0000004797a77220 */ /* 0x080fe40000410000 */
[----:B------:R-:W-:-:S02]  /*8f20*/  FFMA.FTZ R166, R152, R71, -R165 ;  /* 0x0000004798a67223 */ /* 0x000fc400000108a5 */
[C---:B------:R-:W-:Y:S02]  /*8f30*/  FMUL.FTZ R66, R155.reuse, R68 ;  /* 0x000000449b427220 */ /* 0x040fe40000410000 */
[----:B------:R-:W-:Y:S02]  /*8f40*/  FMUL.FTZ R67, R155, R69 ;  /* 0x000000459b437220 */ /* 0x000fe40000410000 */
[----:B------:R-:W-:Y:S02]  /*8f50*/  FFMA.FTZ R167, R152, R70, R167 ;  /* 0x0000004698a77223 */ /* 0x000fe400000100a7 */
[----:B------:R-:W-:Y:S02]  /*8f60*/  FFMA.FTZ R166, R81, R53, R166 ;  /* 0x0000003551a67223 */ /* 0x000fe400000100a6 */
[C---:B------:R-:W-:Y:S02]  /*8f70*/  FFMA.FTZ R66, R156.reuse, R69, R66 ;  /* 0x000000459c427223 */ /* 0x040fe40000010042 */
[----:B------:R-:W-:-:S02]  /*8f80*/  FFMA.FTZ R67, R156, R68, -R67 ;  /* 0x000000449c437223 */ /* 0x000fc40000010843 */
[----:B------:R-:W-:Y:S02]  /*8f90*/  FADD.FTZ R167, RZ, R167 ;  /* 0x000000a7ffa77221 */ /* 0x000fe40000010000 */
[----:B------:R-:W-:Y:S02]  /*8fa0*/  FMUL.FTZ R70, R149, R166 ;  /* 0x000000a695467220 */ /* 0x000fe40000410000 */
[C---:B------:R-:W-:Y:S02]  /*8fb0*/  FMUL.FTZ R68, R153.reuse, R66 ;  /* 0x0000004299447220 */ /* 0x040fe40000410000 */
[----:B------:R-:W-:Y:S02]  /*8fc0*/  FMUL.FTZ R69, R153, R67 ;  /* 0x0000004399457220 */ /* 0x000fe40000410000 */
[-C--:B------:R-:W-:Y:S02]  /*8fd0*/  FMUL.FTZ R71, R149, R167.reuse ;  /* 0x000000a795477220 */ /* 0x080fe40000410000 */
[----:B------:R-:W-:-:S02]  /*8fe0*/  FFMA.FTZ R70, R150, R167, R70 ;  /* 0x000000a796467223 */ /* 0x000fc40000010046 */
[----:B------:R-:W-:Y:S02]  /*8ff0*/  FFMA.FTZ R68, R154, R67, -R68 ;  /* 0x000000439a447223 */ /* 0x000fe40000010844 */
[----:B0-----:R-:W-:Y:S02]  /*9000*/  FMUL.FTZ R147, R170, R147 ;  /* 0x00000093aa937220 */ /* 0x001fe40000410000 */
[----:B------:R-:W-:Y:S02]  /*9010*/  FFMA.FTZ R69, R154, R66, R69 ;  /* 0x000000429a457223 */ /* 0x000fe40000010045 */
[----:B------:R-:W-:Y:S02]  /*9020*/  FFMA.FTZ R71, R150, R166, -R71 ;  /* 0x000000a696477223 */ /* 0x000fe40000010847 */
[----:B------:R-:W-:Y:S02]  /*9030*/  FADD.FTZ R70, RZ, R70 ;  /* 0x00000046ff467221 */ /* 0x000fe40000010000 */
[----:B------:R-:W-:-:S02]  /*9040*/  FMUL.FTZ R66, R151, R68 ;  /* 0x0000004497427220 */ /* 0x000fc40000410000 */
[----:B------:R-:W-:Y:S02]  /*9050*/  FMUL.FTZ R148, R170, R148 ;  /* 0x00000094aa947220 */ /* 0x000fe40000410000 */
[-C--:B------:R-:W-:Y:S02]  /*9060*/  FMUL.FTZ R67, R151, R69.reuse ;  /* 0x0000004597437220 */ /* 0x080fe40000410000 */
[----:B------:R-:W-:Y:S02]  /*9070*/  FFMA.FTZ R71, R80, R52, R71 ;  /* 0x0000003450477223 */ /* 0x000fe40000010047 */
[----:B------:R-:W-:Y:S02]  /*9080*/  FMUL.FTZ R165, R147, R70 ;  /* 0x0000004693a57220 */ /* 0x000fe40000410000 */
[C---:B------:R-:W-:Y:S02]  /*9090*/  FFMA.FTZ R66, R152.reuse, R69, R66 ;  /* 0x0000004598427223 */ /* 0x040fe40000010042 */
[----:B------:R-:W-:-:S02]  /*90a0*/  FFMA.FTZ R67, R152, R68, -R67 ;  /* 0x0000004498437223 */ /* 0x000fc40000010843 */
[CC--:B------:R-:W-:Y:S01]  /*90b0*/  FFMA.FTZ R166, R148.reuse, R71.reuse, -R165 ;  /* 0x0000004794a67223 */ /* 0x0c0fe200000108a5 */
[----:B-----5:R0:W1:Y:S01]  /*90c0*/  R2UR UR35, R65 ;  /* 0x00000000412373c2 */ /* 0x02006200000e0000 */
[----:B------:R-:W-:Y:S02]  /*90d0*/  FMUL.FTZ R71, R147, R71 ;  /* 0x0000004793477220 */ /* 0x000fe40000410000 */
[C---:B------:R-:W-:Y:S02]  /*90e0*/  FMUL.FTZ R68, R149.reuse, R66 ;  /* 0x0000004295447220 */ /* 0x040fe40000410000 */
[----:B------:R-:W-:Y:S02]  /*90f0*/  FMUL.FTZ R69, R149, R67 ;  /* 0x0000004395457220 */ /* 0x000fe40000410000 */
[----:B------:R-:W-:Y:S01]  /*9100*/  FFMA.FTZ R71, R148, R70, R71 ;  /* 0x0000004694477223 */ /* 0x000fe20000010047 */
[----:B------:R2:W3:Y:S01]  /*9110*/  R2UR UR34, R64 ;  /* 0x00000000402273c2 */ /* 0x0004e200000e0000 */
[----:B------:R-:W-:-:S02]  /*9120*/  FFMA.FTZ R166, R79, R51, R166 ;  /* 0x000000334fa67223 */ /* 0x000fc400000100a6 */
[C---:B------:R-:W-:Y:S02]  /*9130*/  FFMA.FTZ R68, R150.reuse, R67, -R68 ;  /* 0x0000004396447223 */ /* 0x040fe40000010844 */
[----:B------:R-:W-:Y:S02]  /*9140*/  FFMA.FTZ R69, R150, R66, R69 ;  /* 0x0000004296457223 */ /* 0x000fe40000010045 */
[----:B------:R-:W-:Y:S02]  /*9150*/  FADD.FTZ R71, RZ, R71 ;  /* 0x00000047ff477221 */ /* 0x000fe40000010000 */
[----:B------:R-:W-:Y:S02]  /*9160*/  FMUL.FTZ R70, R145, R166 ;  /* 0x000000a691467220 */ /* 0x000fe40000410000 */
[C---:B------:R-:W-:Y:S02]  /*9170*/  FMUL.FTZ R66, R147.reuse, R68 ;  /* 0x0000004493427220 */ /* 0x040fe40000410000 */
[----:B0-----:R-:W-:-:S02]  /*9180*/  FMUL.FTZ R65, R147, R69 ;  /* 0x0000004593417220 */ /* 0x001fc40000410000 */
[-C--:B------:R-:W-:Y:S02]  /*9190*/  FMUL.FTZ R67, R145, R71.reuse ;  /* 0x0000004791437220 */ /* 0x080fe40000410000 */
[----:B------:R-:W-:Y:S02]  /*91a0*/  FFMA.FTZ R70, R146, R71, R70 ;  /* 0x0000004792467223 */ /* 0x000fe40000010046 */
[C---:B------:R-:W-:Y:S02]  /*91b0*/  FFMA.FTZ R66, R148.reuse, R69, R66 ;  /* 0x0000004594427223 */ /* 0x040fe40000010042 */
[----:B------:R-:W-:Y:S02]  /*91c0*/  FFMA.FTZ R65, R148, R68, -R65 ;  /* 0x0000004494417223 */ /* 0x000fe40000010841 */
[----:B------:R-:W-:Y:S02]  /*91d0*/  FFMA.FTZ R69, R146, R166, -R67 ;  /* 0x000000a692457223 */ /* 0x000fe40000010843 */
[----:B------:R-:W-:-:S02]  /*91e0*/  FADD.FTZ R70, RZ, R70 ;  /* 0x00000046ff467221 */ /* 0x000fc40000010000 */
[C---:B--2---:R-:W-:Y:S02]  /*91f0*/  FMUL.FTZ R64, R145.reuse, R66 ;  /* 0x0000004291407220 */ /* 0x044fe40000410000 */
[-C--:B------:R-:W-:Y:S02]  /*9200*/  FMUL.FTZ R67, R145, R65.reuse ;  /* 0x0000004191437220 */ /* 0x080fe40000410000 */
[----:B------:R-:W-:Y:S02]  /*9210*/  FFMA.FTZ R69, R78, R50, R69 ;  /* 0x000000324e457223 */ /* 0x000fe40000010045 */
[----:B------:R-:W-:Y:S02]  /*9220*/  FMUL.FTZ R68, R143, R70 ;  /* 0x000000468f447220 */ /* 0x000fe40000410000 */
[C---:B------:R-:W-:Y:S02]  /*9230*/  FFMA.FTZ R64, R146.reuse, R65, -R64 ;  /* 0x0000004192407223 */ /* 0x040fe40000010840 */
[----:B------:R-:W-:-:S02]  /*9240*/  FFMA.FTZ R65, R146, R66, R67 ;  /* 0x0000004292417223 */ /* 0x000fc40000010043 */
[-C--:B------:R-:W-:Y:S02]  /*9250*/  FMUL.FTZ R67, R143, R69.reuse ;  /* 0x000000458f437220 */ /* 0x080fe40000410000 */
[----:B------:R-:W-:Y:S02]  /*9260*/  FFMA.FTZ R66, R144, R69, -R68 ;  /* 0x0000004590427223 */ /* 0x000fe40000010844 */
[C---:B-1----:R-:W-:Y:S02]  /*9270*/  FMUL.FTZ R69, R141.reuse, UR35 ;  /* 0x000000238d457c20 */ /* 0x042fe40008410000 */
[----:B---3--:R-:W-:Y:S02]  /*9280*/  FMUL.FTZ R71, R141, UR34 ;  /* 0x000000228d477c20 */ /* 0x008fe40008410000 */
[----:B------:R-:W-:Y:S02]  /*9290*/  FFMA.FTZ R190, R142, UR34, -R69 ;  /* 0x000000228ebe7c23 */ /* 0x000fe40008010845 */
[----:B------:R-:W-:-:S02]  /*92a0*/  FMUL.FTZ R69, R139, UR35 ;  /* 0x000000238b457c20 */ /* 0x000fc40008410000 */
        /* <DEDUP_REMOVED lines=24> */
[----:B------:R-:W-:Y:S02]  /*9430*/  FFMA.FTZ R182, R134, UR34, -R69 ;  /* 0x0000002286b67c23 */ /* 0x000fe40008010845 */
        /* <DEDUP_REMOVED lines=48> */
[C---:B------:R-:W-:Y:S02]  /*9740*/  FFMA.FTZ R168, R118.reuse, UR34, -R69 ;  /* 0x0000002276a87c23 */ /* 0x040fe40008010845 */
[----:B------:R-:W-:Y:S02]  /*9750*/  FMUL.FTZ R170, R169, R170 ;  /* 0x000000aaa9aa7220 */ /* 0x000fe40000410000 */
[----:B------:R-:W-:Y:S02]  /*9760*/  FMUL.FTZ R69, R143, R64 ;  /* 0x000000408f457220 */ /* 0x000fe40000410000 */
[----:B------:R-:W-:Y:S02]  /*9770*/  FMUL.FTZ R169, R169, R68 ;  /* 0x00000044a9a97220 */ /* 0x000fe40000410000 */
[----:B------:R-:W-:-:S02]  /*9780*/  FFMA.FTZ R68, R118, UR35, R71 ;  /* 0x0000002376447c23 */ /* 0x000fc40008010047 */
[-C--:B------:R-:W-:Y:S02]  /*9790*/  FMUL.FTZ R71, R143, R65.reuse ;  /* 0x000000418f477220 */ /* 0x080fe40000410000 */
[C---:B------:R-:W-:Y:S02]  /*97a0*/  FFMA.FTZ R65, R144.reuse, R65, R69 ;  /* 0x0000004190417223 */ /* 0x040fe40000010045 */
[----:B------:R-:W-:Y:S02]  /*97b0*/  FMUL.FTZ R69, R115, UR35 ;  /* 0x0000002373457c20 */ /* 0x000fe40008410000 */
[----:B------:R-:W-:Y:S02]  /*97c0*/  FADD.FTZ R167, R37, R37 ;  /* 0x0000002525a77221 */ /* 0x000fe40000010000 */
[----:B------:R-:W-:Y:S02]  /*97d0*/  FFMA.FTZ R64, R144, R64, -R71 ;  /* 0x0000004090407223 */ /* 0x000fe40000010847 */
[----:B------:R-:W-:-:S02]  /*97e0*/  FFMA.FTZ R166, R116, UR34, -R69 ;  /* 0x0000002274a67c23 */ /* 0x000fc40008010845 */
[----:B------:R-:W-:Y:S02]  /*97f0*/  FMUL.FTZ R71, R115, UR34 ;  /* 0x0000002273477c20 */ /* 0x000fe40008410000 */
[C---:B------:R-:W-:Y:S02]  /*9800*/  FMUL.FTZ R69, R113.reuse, UR35 ;  /* 0x0000002371457c20 */ /* 0x040fe40008410000 */
[----:B------:R-:W-:Y:S01]  /*9810*/  FMUL.FTZ R191, R113, UR34 ;  /* 0x0000002271bf7c20 */ /* 0x000fe20008410000 */
[----:B------:R-:W-:Y:S01]  /*9820*/  ISETP.GT.U32.AND P0, PT, R96, 0x1f, PT ;  /* 0x0000001f6000780c */ /* 0x000fe20003f04070 */
[C---:B------:R-:W-:Y:S02]  /*9830*/  FMUL.FTZ R168, R167.reuse, R168 ;  /* 0x000000a8a7a87220 */ /* 0x040fe40000410000 */
[----:B------:R-:W-:Y:S02]  /*9840*/  FMUL.FTZ R167, R167, R68 ;  /* 0x00000044a7a77220 */ /* 0x000fe40000410000 */
[----:B------:R-:W-:-:S02]  /*9850*/  FFMA.FTZ R68, R116, UR35, R71 ;  /* 0x0000002374447c23 */ /* 0x000fc40008010047 */
[----:B------:R-:W-:Y:S02]  /*9860*/  FADD.FTZ R192, R35, R35 ;  /* 0x0000002323c07221 */ /* 0x000fe40000010000 */
[----:B------:R-:W-:Y:S02]  /*9870*/  FFMA.FTZ R69, R114, UR34, -R69 ;  /* 0x0000002272457c23 */ /* 0x000fe40008010845 */
[----:B------:R-:W-:Y:S02]  /*9880*/  FFMA.FTZ R67, R144, R70, R67 ;  /* 0x0000004690437223 */ /* 0x000fe40000010043 */
[----:B------:R-:W-:Y:S02]  /*9890*/  FFMA.FTZ R71, R114, UR35, R191 ;  /* 0x0000002372477c23 */ /* 0x000fe400080100bf */
[----:B------:R-:W-:Y:S02]  /*98a0*/  FMUL.FTZ R191, R192, R69 ;  /* 0x00000045c0bf7220 */ /* 0x000fe40000410000 */
[----:B------:R-:W-:-:S02]  /*98b0*/  FFMA.FTZ R66, R77, R49, R66 ;  /* 0x000000314d427223 */ /* 0x000fc40000010042 */
[----:B------:R-:W-:Y:S02]  /*98c0*/  FADD.FTZ R67, RZ, R67 ;  /* 0x00000043ff437221 */ /* 0x000fe40000010000 */
[----:B------:R-:W-:Y:S02]  /*98d0*/  FMUL.FTZ R192, R192, R71 ;  /* 0x00000047c0c07220 */ /* 0x000fe40000410000 */
[----:B------:R-:W-:Y:S02]  /*98e0*/  FMUL.FTZ R69, R109, UR35 ;  /* 0x000000236d457c20 */ /* 0x000fe40008410000 */
[----:B------:R-:W-:Y:S02]  /*98f0*/  FMUL.FTZ R193, R105, UR35 ;  /* 0x0000002369c17c20 */ /* 0x000fe40008410000 */
[----:B------:R-:W-:Y:S02]  /*9900*/  FMUL.FTZ R71, R109, UR34 ;  /* 0x000000226d477c20 */ /* 0x000fe40008410000 */
[----:B------:R-:W-:Y:S01]  /*9910*/  FMUL.FTZ R203, R105, UR34 ;  /* 0x0000002269cb7c20 */ /* 0x000fe20008410000 */
[----:B------:R0:W-:Y:S01]  /*9920*/  STS.128 [R96.X16+0x4250], R64 ;  /* 0x0042504060007388 */ /* 0x0001e2000000cc00 */
[----:B------:R-:W-:-:S02]  /*9930*/  FADD.FTZ R165, R36, R36 ;  /* 0x0000002424a57221 */ /* 0x000fc40000010000 */
[----:B------:R-:W-:Y:S02]  /*9940*/  FADD.FTZ R194, R34, R34 ;  /* 0x0000002222c27221 */ /* 0x000fe40000010000 */
[----:B------:R-:W-:Y:S02]  /*9950*/  FADD.FTZ R196, R33, R33 ;  /* 0x0000002121c47221 */ /* 0x000fe40000010000 */
[----:B------:R-:W-:Y:S02]  /*9960*/  FFMA.FTZ R69, R112, UR34, -R69 ;  /* 0x0000002270457c23 */ /* 0x000fe40008010845 */
[----:B------:R-:W-:Y:S01]  /*9970*/  FFMA.FTZ R195, R108, UR34, -R193 ;  /* 0x000000226cc37c23 */ /* 0x000fe200080108c1 */
[----:B------:R-:W-:Y:S01]  /*9980*/  BSSY B0, `(.L_x_4840) ;  /* 0x00000a4000007945 */ /* 0x000fe20003800000 */
[----:B------:R-:W-:Y:S02]  /*9990*/  FFMA.FTZ R71, R112, UR35, R71 ;  /* 0x0000002370477c23 */ /* 0x000fe40008010047 */
[----:B------:R-:W-:-:S02]  /*99a0*/  FFMA.FTZ R203, R108, UR35, R203 ;  /* 0x000000236ccb7c23 */ /* 0x000fc400080100cb */
[C---:B------:R-:W-:Y:S02]  /*99b0*/  FMUL.FTZ R166, R165.reuse, R166 ;  /* 0x000000a6a5a67220 */ /* 0x040fe40000410000 */
        /* <DEDUP_REMOVED lines=21> */
.L_x_4950:
        /* <DEDUP_REMOVED lines=70> */
.L_x_4951:
[----:B------:R-:W-:Y:S01]  /*9f70*/  MOV R206, R66 ;  /* 0x0000004200ce7202 */ /* 0x000fe20000000f00 */
[-C--:B-1----:R-:W-:Y:S01]  /*9f80*/  FMUL.FTZ R64, R212, R205.reuse ;  /* 0x000000cdd4407220 */ /* 0x082fe20000410000 */
[----:B------:R-:W-:Y:S01]  /*9f90*/  ISETP.GE.AND P0, PT, R95, 0x10, PT ;  /* 0x000000105f00780c */ /* 0x000fe20003f06270 */
[-C--:B--2---:R-:W-:Y:S02]  /*9fa0*/  FMUL.FTZ R65, R208, R205.reuse ;  /* 0x000000cdd0417220 */ /* 0x084fe40000410000 */
[C---:B---3--:R-:W-:Y:S02]  /*9fb0*/  FFMA.FTZ R64, R69.reuse, R206, R64 ;  /* 0x000000ce45407223 */ /* 0x048fe40000010040 */
[----:B------:R-:W-:-:S02]  /*9fc0*/  FMUL.FTZ R69, R69, R205 ;  /* 0x000000cd45457220 */ /* 0x000fc40000410000 */
[CC--:B0---4-:R-:W-:Y:S02]  /*9fd0*/  FFMA.FTZ R66, R210.reuse, R206.reuse, R65 ;  /* 0x000000ced2427223 */ /* 0x0d1fe40000010041 */
[----:B------:R-:W-:Y:S02]  /*9fe0*/  FMUL.FTZ R65, R210, R205 ;  /* 0x000000cdd2417220 */ /* 0x000fe40000410000 */
        /* <DEDUP_REMOVED lines=10> */
[----:B------:R-:W-:Y:S05]  /*a090*/  CALL.REL.NOINC `($__internal_118_$__cuda_sm70_shflsync_idx_p) ;  /* 0x0000a2e000007944 */ /* 0x000fea0003c00000 */
.L_x_4844:
[----:B------:R-:W-:Y:S05]  /*a0a0*/  BRA.CONV ~URZ, `(.L_x_4845) ;  /* 0x000000537f007947 */ /* 0x000fea000b800000 */
[----:B-1----:R-:W-:Y:S01]  /*a0b0*/  HFMA2.MMA R66, -RZ, RZ, 0, 1.847743988037109375e-06 ;  /* 0x0000001fff427435 */ /* 0x002fe200000001ff */
[----:B------:R-:W-:Y:S02]  /*a0c0*/  MOV R241, R70 ;  /* 0x0000004600f17202 */ /* 0x000fe40000000f00 */
[----:B------:R-:W-:Y:S02]  /*a0d0*/  MOV R65, 0xffffffff ;  /* 0xffffffff00417802 */ /* 0x000fe40000000f00 */
[----:B------:R-:W-:Y:S02]  /*a0e0*/  MOV R64, 0xa100 ;  /* 0x0000a10000407802 */ /* 0x000fe40000000f00 */
[----:B0-----:R-:W-:Y:S05]  /*a0f0*/  CALL.REL.NOINC `($__internal_118_$__cuda_sm70_shflsync_idx_p) ;  /* 0x0000a28000007944 */ /* 0x001fea0003c00000 */
.L_x_4845:
[----:B------:R-:W-:Y:S05]  /*a100*/  BRA.CONV ~URZ, `(.L_x_4846) ;  /* 0x000000537f007947 */ /* 0x000fea000b800000 */
[----:B-1----:R-:W-:Y:S01]  /*a110*/  HFMA2.MMA R66, -RZ, RZ, 0, 1.847743988037109375e-06 ;  /* 0x0000001fff427435 */ /* 0x002fe200000001ff */
[----:B------:R-:W-:Y:S02]  /*a120*/  MOV R241, R68 ;  /* 0x0000004400f17202 */ /* 0x000fe40000000f00 */
[----:B------:R-:W-:-:S02]  /*a130*/  MOV R65, 0xffffffff ;  /* 0xffffffff00417802 */ /* 0x000fc40000000f00 */
[----:B------:R-:W-:Y:S02]  /*a140*/  MOV R64, 0xa160 ;  /* 0x0000a16000407802 */ /* 0x000fe40000000f00 */
[----:B0-----:R-:W-:Y:S05]  /*a150*/  CALL.REL.NOINC `($__internal_118_$__cuda_sm70_shflsync_idx_p) ;  /* 0x0000a22000007944 */ /* 0x001fea0003c00000 */
.L_x_4846:
[----:B------:R-:W-:Y:S05]  /*a160*/  BRA.CONV ~URZ, `(.L_x_4847) ;  /* 0x000000537f007947 */ /* 0x000fea000b800000 */
[----:B-1----:R-:W-:Y:S01]  /*a170*/  HFMA2.MMA R66, -RZ, RZ, 0, 1.847743988037109375e-06 ;  /* 0x0000001fff427435 */ /* 0x002fe200000001ff */
[----:B------:R-:W-:Y:S02]  /*a180*/  MOV R241, R67 ;  /* 0x0000004300f17202 */ /* 0x000fe40000000f00 */
[----:B------:R-:W-:Y:S02]  /*a190*/  MOV R65, 0xffffffff ;  /* 0xffffffff00417802 */ /* 0x000fe40000000f00 */
[----:B------:R-:W-:Y:S02]  /*a1a0*/  MOV R64, 0xa1c0 ;  /* 0x0000a1c000407802 */ /* 0x000fe40000000f00 */
[----:B0-----:R-:W-:Y:S05]  /*a1b0*/  CALL.REL.NOINC `($__internal_118_$__cuda_sm70_shflsync_idx_p) ;  /* 0x0000a1c000007944 */ /* 0x001fea0003c00000 */
.L_x_4847:
        /* <DEDUP_REMOVED lines=9> */
.L_x_4952:
        /* <DEDUP_REMOVED lines=23> */
.L_x_4841:
[----:B0-----:R-:W-:Y:S05]  /*a3c0*/  BSYNC B0 ;  /* 0x0000000000007941 */ /* 0x001fea0003800000 */
.L_x_4840:
[C---:B-1----:R-:W-:Y:S01]  /*a3d0*/  FMUL.FTZ R60, R143.reuse, -R110 ;  /* 0x8000006e8f3c7220 */ /* 0x042fe20000410000 */
[----:B------:R-:W-:Y:S01]  /*a3e0*/  WARPSYNC 0xffffffff ;  /* 0xffffffff00007948 */ /* 0x000fe20003800000 */
[CC--:B------:R-:W-:Y:S01]  /*a3f0*/  FMUL.FTZ R61, R143.reuse, R111.reuse ;  /* 0x0000006f8f3d7220 */ /* 0x0c0fe20000410000 */
[----:B------:R-:W-:Y:S01]  /*a400*/  BAR.SYNC.DEFER_BLOCKING 0x0 ;  /* 0x0000000000007b1d */ /* 0x000fe20000010000 */
[CC--:B------:R-:W-:Y:S01]  /*a410*/  FMUL.FTZ R64, R144.reuse, R196.reuse ;  /* 0x000000c490407220 */ /* 0x0c0fe20000410000 */
[----:B------:R-:W-:Y:S01]  /*a420*/  MOV R71, UR7 ;  /* 0x0000000700477c02 */ /* 0x000fe20008000f00 */
[C---:B------:R-:W-:Y:S02]  /*a430*/  FMUL.FTZ R62, R143.reuse, R196 ;  /* 0x000000c48f3e7220 */ /* 0x040fe40000410000 */
[C---:B------:R-:W-:Y:S01]  /*a440*/  FFMA.FTZ R60, R144.reuse, -R111, R60 ;  /* 0x8000006f903c7223 */ /* 0x040fe2000001003c */
[----:B------:R-:W-:Y:S01]  /*a450*/  ULDC UR36, c[0x0][0x174] ;  /* 0x00005d0000247ab9 */ /* 0x000fe20000000800 */
[C---:B------:R-:W-:Y:S01]  /*a460*/  FFMA.FTZ R61, R144.reuse, R110, -R61 ;  /* 0x0000006e903d7223 */ /* 0x040fe2000001083d */
[----:B------:R-:W-:Y:S01]  /*a470*/  UISETP.GE.AND UP0, UPT, UR24, UR36, UPT ;  /* 0x000000241800728c */ /* 0x000fe2000bf06270 */
[-C--:B------:R-:W-:Y:S01]  /*a480*/  FFMA.FTZ R63, -R143, R195.reuse, -R64 ;  /* 0x000000c38f3f7223 */ /* 0x080fe20000010940 */
[----:B------:R-:W-:Y:S01]  /*a490*/  BSSY B0, `(.L_x_4849) ;  /* 0x00001a7000007945 */ /* 0x000fe20003800000 */
[----:B------:R-:W-:-:S02]  /*a4a0*/  FFMA.FTZ R62, R144, R195, -R62 ;  /* 0x000000c3903e7223 */ /* 0x000fc4000001083e */
[CC--:B------:R-:W-:Y:S01]  /*a4b0*/  FMUL.FTZ R64, R145.reuse, -R60.reuse ;  /* 0x8000003c91407220 */ /* 0x0c0fe20000410000 */
[----:B------:R-:W-:Y:S01]  /*a4c0*/  PLOP3.LUT P0, PT, PT, PT, UP0, 0x80, 0x0 ;  /* 0x000000000000781c */ /* 0x000fe20003f0f008 */
[-C--:B------:R-:W-:Y:S02]  /*a4d0*/  FMUL.FTZ R65, R145, -R61.reuse ;  /* 0x8000003d91417220 */ /* 0x080fe40000410000 */
[----:B------:R-:W-:Y:S01]  /*a4e0*/  FADD.FTZ R63, -R194, R63 ;  /* 0x0000003fc23f7221 */ /* 0x000fe20000010100 */
[----:B------:R-:W-:Y:S01]  /*a4f0*/  ISETP.NE.OR P0, PT, R198, RZ, P0 ;  /* 0x000000ffc600720c */ /* 0x000fe20000705670 */
[----:B------:R-:W-:Y:S02]  /*a500*/  FADD.FTZ R62, R193, R62 ;  /* 0x0000003ec13e7221 */ /* 0x000fe40000010000 */
[C---:B------:R-:W-:Y:S02]  /*a510*/  FFMA.FTZ R64, R146.reuse, R61, -R64 ;  /* 0x0000003d92407223 */ /* 0x040fe40000010840 */
[----:B------:R-:W-:-:S02]  /*a520*/  FFMA.FTZ R65, R146, R60, R65 ;  /* 0x0000003c92417223 */ /* 0x000fc40000010041 */
[C---:B------:R-:W-:Y:S02]  /*a530*/  FMUL.FTZ R61, R145.reuse, -R63 ;  /* 0x8000003f913d7220 */ /* 0x040fe40000410000 */
[----:B------:R-:W-:Y:S02]  /*a540*/  FMUL.FTZ R60, R145, -R62 ;  /* 0x8000003e913c7220 */ /* 0x000fe40000410000 */
[C---:B------:R-:W-:Y:S02]  /*a550*/  FMUL.FTZ R66, R147.reuse, -R64 ;  /* 0x8000004093427220 */ /* 0x040fe40000410000 */
[----:B------:R-:W-:Y:S02]  /*a560*/  FMUL.FTZ R67, R147, -R65 ;  /* 0x8000004193437220 */ /* 0x000fe40000410000 */
[C---:B------:R-:W-:Y:S02]  /*a570*/  FFMA.FTZ R62, R146.reuse, R62, -R61 ;  /* 0x0000003e923e7223 */ /* 0x040fe4000001083d */
[----:B------:R-:W-:-:S02]  /*a580*/  FFMA.FTZ R63, R146, R63, R60 ;  /* 0x0000003f923f7223 */ /* 0x000fc4000001003c */
[C---:B------:R-:W-:Y:S02]  /*a590*/  FFMA.FTZ R66, R148.reuse, R65, R66 ;  /* 0x0000004194427223 */ /* 0x040fe40000010042 */
[----:B------:R-:W-:Y:S02]  /*a5a0*/  FFMA.FTZ R67, R148, R64, -R67 ;  /* 0x0000004094437223 */ /* 0x000fe40000010843 */
[----:B------:R-:W-:Y:S02]  /*a5b0*/  FADD.FTZ R62, R191, R62 ;  /* 0x0000003ebf3e7221 */ /* 0x000fe40000010000 */
[----:B------:R-:W-:Y:S02]  /*a5c0*/  FADD.FTZ R63, -R192, R63 ;  /* 0x0000003fc03f7221 */ /* 0x000fe40000010100 */
        /* <DEDUP_REMOVED lines=14> */
[C---:B------:R-:W-:Y:S02]  /*a6b0*/  FMUL.FTZ R62, R149.reuse, -R60 ;  /* 0x8000003c953e7220 */ /* 0x040fe40000410000 */
[----:B------:R-:W-:Y:S02]  /*a6c0*/  FMUL.FTZ R63, R149, -R61 ;  /* 0x8000003d953f7220 */ /* 0x000fe40000410000 */
[C---:B------:R-:W-:Y:S02]  /*a6d0*/  FMUL.FTZ R67, R153.reuse, -R65 ;  /* 0x8000004199437220 */ /* 0x040fe40000410000 */
[----:B------:R-:W-:Y:S02]  /*a6e0*/  FMUL.FTZ R66, R153, -R64 ;  /* 0x8000004099427220 */ /* 0x000fe40000410000 */
[C---:B------:R-:W-:Y:S02]  /*a6f0*/  FFMA.FTZ R61, R150.reuse, R61, -R62 ;  /* 0x0000003d963d7223 */ /* 0x040fe4000001083e */
[----:B------:R-:W-:-:S02]  /*a700*/  FFMA.FTZ R60, R150, R60, R63 ;  /* 0x0000003c963c7223 */ /* 0x000fc4000001003f */
[C---:B------:R-:W-:Y:S02]  /*a710*/  FFMA.FTZ R67, R154.reuse, R64, -R67 ;  /* 0x000000409a437223 */ /* 0x040fe40000010843 */
[----:B------:R-:W-:Y:S02]  /*a720*/  FFMA.FTZ R66, R154, R65, R66 ;  /* 0x000000419a427223 */ /* 0x000fe40000010042 */
[----:B------:R-:W-:Y:S02]  /*a730*/  FADD.FTZ R61, R168, R61 ;  /* 0x0000003da83d7221 */ /* 0x000fe40000010000 */
[----:B------:R-:W-:Y:S02]  /*a740*/  FADD.FTZ R60, -R167, R60 ;  /* 0x0000003ca73c7221 */ /* 0x000fe40000010100 */
[C---:B------:R-:W-:Y:S02]  /*a750*/  FMUL.FTZ R65, R155.reuse, -R67 ;  /* 0x800000439b417220 */ /* 0x040fe40000410000 */
[----:B------:R-:W-:-:S02]  /*a760*/  FMUL.FTZ R64, R155, -R66 ;  /* 0x800000429b407220 */ /* 0x000fc40000410000 */
[C---:B------:R-:W-:Y:S02]  /*a770*/  FMUL.FTZ R63, R151.reuse, -R61 ;  /* 0x8000003d973f7220 */ /* 0x040fe40000410000 */
[----:B------:R-:W-:Y:S02]  /*a780*/  FMUL.FTZ R62, R151, -R60 ;  /* 0x8000003c973e7220 */ /* 0x000fe40000410000 */
[C---:B------:R-:W-:Y:S02]  /*a790*/  FFMA.FTZ R65, R156.reuse, R66, R65 ;  /* 0x000000429c417223 */ /* 0x040fe40000010041 */
[----:B------:R-:W-:Y:S02]  /*a7a0*/  FFMA.FTZ R64, R156, R67, -R64 ;  /* 0x000000439c407223 */ /* 0x000fe40000010840 */
[C---:B------:R-:W-:Y:S02]  /*a7b0*/  FFMA.FTZ R60, R152.reuse, R60, R63 ;  /* 0x0000003c983c7223 */ /* 0x040fe4000001003f */
[----:B------:R-:W-:-:S02]  /*a7c0*/  FFMA.FTZ R61, R152, R61, -R62 ;  /* 0x0000003d983d7223 */ /* 0x000fc4000001083e */
[CC--:B------:R-:W-:Y:S02]  /*a7d0*/  FMUL.FTZ R63, R157.reuse, -R65.reuse ;  /* 0x800000419d3f7220 */ /* 0x0c0fe40000410000 */
[-C--:B------:R-:W-:Y:S02]  /*a7e0*/  FMUL.FTZ R62, R157, -R64.reuse ;  /* 0x800000409d3e7220 */ /* 0x080fe40000410000 */
[----:B------:R-:W-:Y:S02]  /*a7f0*/  FADD.FTZ R60, -R169, R60 ;  /* 0x0000003ca93c7221 */ /* 0x000fe40000010100 */
[----:B------:R-:W-:Y:S02]  /*a800*/  FADD.FTZ R61, R170, R61 ;  /* 0x0000003daa3d7221 */ /* 0x000fe40000010000 */
[C---:B------:R-:W-:Y:S02]  /*a810*/  FFMA.FTZ R64, R158.reuse, R64, -R63 ;  /* 0x000000409e407223 */ /* 0x040fe4000001083f */
[----:B------:R-:W-:-:S02]  /*a820*/  FFMA.FTZ R66, R158, R65, R62 ;  /* 0x000000419e427223 */ /* 0x000fc4000001003e */
[C---:B------:R-:W-:Y:S02]  /*a830*/  FMUL.FTZ R62, R153.reuse, -R60 ;  /* 0x8000003c993e7220 */ /* 0x040fe40000410000 */
[-C--:B------:R-:W-:Y:S02]  /*a840*/  FMUL.FTZ R65, R153, -R61.reuse ;  /* 0x8000003d99417220 */ /* 0x080fe40000410000 */
[C---:B------:R-:W-:Y:S02]  /*a850*/  FMUL.FTZ R69, R159.reuse, -R64 ;  /* 0x800000409f457220 */ /* 0x040fe40000410000 */
[----:B------:R-:W-:Y:S02]  /*a860*/  FMUL.FTZ R67, R159, -R66 ;  /* 0x800000429f437220 */ /* 0x000fe40000410000 */
[C---:B------:R-:W-:Y:S02]  /*a870*/  FFMA.FTZ R63, R154.reuse, R61, -R62 ;  /* 0x0000003d9a3f7223 */ /* 0x040fe4000001083e */
[----:B------:R-:W-:-:S02]  /*a880*/  FFMA.FTZ R62, R154, R60, R65 ;  /* 0x0000003c9a3e7223 */ /* 0x000fc40000010041 */
[C---:B------:R-:W-:Y:S01]  /*a890*/  FFMA.FTZ R69, R160.reuse, R66, R69 ;  /* 0x00000042a0457223 */ /* 0x040fe20000010045 */
[----:B------:R-:W0:Y:S01]  /*a8a0*/  LDS.64 R60, [R96.X16+0x4258] ;  /* 0x00425800603c7984 */ /* 0x000e22000000ca00 */
[----:B------:R-:W-:Y:S02]  /*a8b0*/  FFMA.FTZ R67, R160, R64, -R67 ;  /* 0x00000040a0437223 */ /* 0x000fe40000010843 */
[----:B------:R-:W-:Y:S02]  /*a8c0*/  FMUL.FTZ R64, R161, -R69 ;  /* 0x80000045a1407220 */ /* 0x000fe40000410000 */
[----:B------:R-:W-:Y:S02]  /*a8d0*/  FADD.FTZ R62, -R171, R62 ;  /* 0x0000003eab3e7221 */ /* 0x000fe40000010100 */
[----:B------:R-:W-:Y:S02]  /*a8e0*/  FMUL.FTZ R65, R161, -R67 ;  /* 0x80000043a1417220 */ /* 0x000fe40000410000 */
[----:B------:R-:W-:-:S02]  /*a8f0*/  FADD.FTZ R63, R172, R63 ;  /* 0x0000003fac3f7221 */ /* 0x000fc40000010000 */
[C---:B------:R-:W-:Y:S02]  /*a900*/  FFMA.FTZ R67, R162.reuse, R67, -R64 ;  /* 0x00000043a2437223 */ /* 0x040fe40000010840 */
[C---:B------:R-:W-:Y:S02]  /*a910*/  FMUL.FTZ R64, R155.reuse, -R62 ;  /* 0x8000003e9b407220 */ /* 0x040fe40000410000 */
[----:B------:R-:W-:Y:S02]  /*a920*/  FFMA.FTZ R69, R162, R69, R65 ;  /* 0x00000045a2457223 */ /* 0x000fe40000010041 */
[-C--:B------:R-:W-:Y:S02]  /*a930*/  FMUL.FTZ R65, R155, -R63.reuse ;  /* 0x8000003f9b417220 */ /* 0x080fe40000410000 */
[----:B------:R-:W-:Y:S02]  /*a940*/  FFMA.FTZ R63, R156, R63, -R64 ;  /* 0x0000003f9c3f7223 */ /* 0x000fe40000010840 */
[----:B------:R-:W-:-:S02]  /*a950*/  FMUL.FTZ R64, R163, -R69 ;  /* 0x80000045a3407220 */ /* 0x000fc40000410000 */
[----:B------:R-:W-:Y:S02]  /*a960*/  FFMA.FTZ R62, R156, R62, R65 ;  /* 0x0000003e9c3e7223 */ /* 0x000fe40000010041 */
[-C--:B------:R-:W-:Y:S02]  /*a970*/  FMUL.FTZ R66, R163, -R67.reuse ;  /* 0x80000043a3427220 */ /* 0x080fe40000410000 */
[C---:B------:R-:W-:Y:S02]  /*a980*/  FFMA.FTZ R67, R164.reuse, R67, -R64 ;  /* 0x00000043a4437223 */ /* 0x040fe40000010840 */
[----:B------:R-:W-:Y:S02]  /*a990*/  FADD.FTZ R62, -R173, R62 ;  /* 0x0000003ead3e7221 */ /* 0x000fe40000010100 */
[----:B------:R-:W-:Y:S02]  /*a9a0*/  FFMA.FTZ R66, R164, R69, R66 ;  /* 0x00000045a4427223 */ /* 0x000fe40000010042 */
[----:B------:R-:W-:-:S02]  /*a9b0*/  FADD.FTZ R63, R174, R63 ;  /* 0x0000003fae3f7221 */ /* 0x000fc40000010000 */
[----:B------:R-:W-:Y:S02]  /*a9c0*/  FMUL.FTZ R69, R97, -R67 ;  /* 0x8000004361457220 */ /* 0x000fe40000410000 */
[----:B------:R-:W-:Y:S02]  /*a9d0*/  FMUL.FTZ R64, R157, -R62 ;  /* 0x8000003e9d407220 */ /* 0x000fe40000410000 */
[-C--:B------:R-:W-:Y:S02]  /*a9e0*/  FMUL.FTZ R68, R97, -R66.reuse ;  /* 0x8000004261447220 */ /* 0x080fe40000410000 */
[-C--:B------:R-:W-:Y:S02]  /*a9f0*/  FMUL.FTZ R65, R157, -R63.reuse ;  /* 0x8000003f9d417220 */ /* 0x080fe40000410000 */
[----:B------:R-:W-:Y:S02]  /*aa00*/  FFMA.FTZ R69, R98, R66, R69 ;  /* 0x0000004262457223 */ /* 0x000fe40000010045 */
[----:B------:R-:W-:-:S02]  /*aa10*/  FFMA.FTZ R63, R158, R63, -R64 ;  /* 0x0000003f9e3f7223 */ /* 0x000fc40000010840 */
[----:B------:R-:W-:Y:S02]  /*aa20*/  FFMA.FTZ R68, R98, R67, -R68 ;  /* 0x0000004362447223 */ /* 0x000fe40000010844 */
[----:B------:R-:W-:Y:S02]  /*aa30*/  FFMA.FTZ R62, R158, R62, R65 ;  /* 0x0000003e9e3e7223 */ /* 0x000fe40000010041 */
[C---:B------:R-:W-:Y:S02]  /*aa40*/  FMUL.FTZ R65, R99.reuse, -R69 ;  /* 0x8000004563417220 */ /* 0x040fe40000410000 */
[----:B------:R-:W-:Y:S02]  /*aa50*/  FADD.FTZ R63, R176, R63 ;  /* 0x0000003fb03f7221 */ /* 0x000fe40000010000 */
[----:B------:R-:W-:Y:S02]  /*aa60*/  FMUL.FTZ R64, R99, -R68 ;  /* 0x8000004463407220 */ /* 0x000fe40000410000 */
[----:B------:R-:W-:-:S02]  /*aa70*/  FADD.FTZ R62, -R175, R62 ;  /* 0x0000003eaf3e7221 */ /* 0x000fc40000010100 */
[C---:B------:R-:W-:Y:S02]  /*aa80*/  FFMA.FTZ R68, R100.reuse, R68, -R65 ;  /* 0x0000004464447223 */ /* 0x040fe40000010841 */
[C---:B------:R-:W-:Y:S02]  /*aa90*/  FMUL.FTZ R65, R159.reuse, -R63 ;  /* 0x8000003f9f417220 */ /* 0x040fe40000410000 */
[----:B------:R-:W-:Y:S02]  /*aaa0*/  FFMA.FTZ R69, R100, R69, R64 ;  /* 0x0000004564457223 */ /* 0x000fe40000010040 */
[-C--:B------:R-:W-:Y:S02]  /*aab0*/  FMUL.FTZ R64, R159, -R62.reuse ;  /* 0x8000003e9f407220 */ /* 0x080fe40000410000 */
[----:B------:R-:W-:Y:S02]  /*aac0*/  FFMA.FTZ R66, R160, R62, R65 ;  /* 0x0000003ea0427223 */ /* 0x000fe40000010041 */
[----:B0-----:R-:W-:-:S02]  /*aad0*/  FMUL.FTZ R62, R127, R60 ;  /* 0x0000003c7f3e7220 */ /* 0x001fc40000410000 */
[----:B------:R-:W-:Y:S02]  /*aae0*/  FFMA.FTZ R63, R160, R63, -R64 ;  /* 0x0000003fa03f7223 */ /* 0x000fe40000010840 */
[----:B------:R-:W-:Y:S02]  /*aaf0*/  FADD.FTZ R66, -R177, R66 ;  /* 0x00000042b1427221 */ /* 0x000fe40000010100 */
[----:B------:R-:W-:Y:S02]  /*ab00*/  FMUL.FTZ R127, R127, R61 ;  /* 0x0000003d7f7f7220 */ /* 0x000fe40000410000 */
[----:B------:R-:W-:Y:S02]  /*ab10*/  FMUL.FTZ R67, R101, -R69 ;  /* 0x8000004565437220 */ /* 0x000fe40000410000 */
[----:B------:R-:W-:Y:S02]  /*ab20*/  FFMA.FTZ R62, R126, R61, R62 ;  /* 0x0000003d7e3e7223 */ /* 0x000fe4000001003e */
[----:B------:R-:W-:-:S02]  /*ab30*/  FADD.FTZ R63, R178, R63 ;  /* 0x0000003fb23f7221 */ /* 0x000fc40000010000 */
[C---:B------:R-:W-:Y:S02]  /*ab40*/  FMUL.FTZ R61, R161.reuse, -R66 ;  /* 0x80000042a13d7220 */ /* 0x040fe40000410000 */
[----:B------:R-:W-:Y:S02]  /*ab50*/  FFMA.FTZ R127, R126, R60, -R127 ;  /* 0x0000003c7e7f7223 */ /* 0x000fe4000001087f */
[----:B------:R-:W-:Y:S02]  /*ab60*/  FFMA.FTZ R64, R102, R68, -R67 ;  /* 0x0000004466407223 */ /* 0x000fe40000010843 */
[----:B------:R-:W-:Y:S02]  /*ab70*/  FADD.FTZ R208, RZ, R62 ;  /* 0x0000003effd07221 */ /* 0x000fe40000010000 */
[-C--:B------:R-:W-:Y:S02]  /*ab80*/  FMUL.FTZ R67, R161, -R63.reuse ;  /* 0x8000003fa1437220 */ /* 0x080fe40000410000 */
[----:B------:R-:W-:-:S02]  /*ab90*/  FFMA.FTZ R63, R162, R63, -R61 ;  /* 0x0000003fa23f7223 */ /* 0x000fc4000001083d */
[----:B------:R-:W-:Y:S02]  /*aba0*/  FFMA.FTZ R220, R92, R76, R127 ;  /* 0x0000004c5cdc7223 */ /* 0x000fe4000001007f */
[C---:B------:R-:W-:Y:S02]  /*abb0*/  FMUL.FTZ R61, R103.reuse, R208 ;  /* 0x000000d0673d7220 */ /* 0x040fe40000410000 */
[----:B------:R-:W-:Y:S02]  /*abc0*/  FFMA.FTZ R66, R162, R66, R67 ;  /* 0x00000042a2427223 */ /* 0x000fe40000010043 */
[----:B------:R-:W-:Y:S02]  /*abd0*/  FADD.FTZ R62, R180, R63 ;  /* 0x0000003fb43e7221 */ /* 0x000fe40000010000 */
[-C--:B------:R-:W-:Y:S02]  /*abe0*/  FMUL.FTZ R63, R103, R220.reuse ;  /* 0x000000dc673f7220 */ /* 0x080fe40000410000 */
[----:B------:R-:W-:-:S02]  /*abf0*/  FFMA.FTZ R60, R104, R220, -R61 ;  /* 0x000000dc683c7223 */ /* 0x000fc4000001083d */
[----:B------:R-:W-:Y:S02]  /*ac00*/  FADD.FTZ R66, -R179, R66 ;  /* 0x00000042b3427221 */ /* 0x000fe40000010100 */
[----:B------:R-:W-:Y:S02]  /*ac10*/  FMUL.FTZ R61, R163, -R62 ;  /* 0x8000003ea33d7220 */ /* 0x000fe40000410000 */
[----:B------:R-:W-:Y:S02]  /*ac20*/  FFMA.FTZ R63, R104, R208, R63 ;  /* 0x000000d0683f7223 */ /* 0x000fe4000001003f */
[----:B------:R-:W-:Y:S02]  /*ac30*/  FFMA.FTZ R219, R91, R75, R60 ;  /* 0x0000004b5bdb7223 */ /* 0x000fe4000001003c */
[-C--:B------:R-:W-:Y:S02]  /*ac40*/  FMUL.FTZ R67, R163, -R66.reuse ;  /* 0x80000042a3437220 */ /* 0x080fe40000410000 */
[----:B------:R-:W-:-:S02]  /*ac50*/  FFMA.FTZ R66, R164, R66, R61 ;  /* 0x00000042a4427223 */ /* 0x000fc4000001003d */
[----:B------:R-:W-:Y:S02]  /*ac60*/  FADD.FTZ R207, RZ, R63 ;  /* 0x0000003fffcf7221 */ /* 0x000fe40000010000 */
[----:B------:R-:W-:Y:S02]  /*ac70*/  FMUL.FTZ R61, R101, R219 ;  /* 0x000000db653d7220 */ /* 0x000fe40000410000 */
[----:B------:R-:W-:Y:S02]  /*ac80*/  FFMA.FTZ R67, R164, R62, -R67 ;  /* 0x0000003ea4437223 */ /* 0x000fe40000010843 */
[----:B------:R-:W-:Y:S02]  /*ac90*/  FADD.FTZ R66, -R181, R66 ;  /* 0x00000042b5427221 */ /* 0x000fe40000010100 */
[-C--:B------:R-:W-:Y:S02]  /*aca0*/  FMUL.FTZ R60, R101, R207.reuse ;  /* 0x000000cf653c7220 */ /* 0x080fe40000410000 */
[----:B------:R-:W-:-:S02]  /*acb0*/  FFMA.FTZ R206, R102, R207, R61 ;  /* 0x000000cf66ce7223 */ /* 0x000fc4000001003d */
[----:B------:R-:W-:Y:S02]  /*acc0*/  FADD.FTZ R67, R182, R67 ;  /* 0x00000043b6437221 */ /* 0x000fe40000010000 */
[C---:B------:R-:W-:Y:S02]  /*acd0*/  FMUL.FTZ R62, R97.reuse, -R66 ;  /* 0x80000042613e7220 */ /* 0x040fe40000410000 */
        /* <DEDUP_REMOVED lines=12> */
[C---:B------:R-:W-:Y:S02]  /*ada0*/  FFMA.FTZ R63, R100.reuse, R206, R63 ;  /* 0x000000ce643f7223 */ /* 0x040fe4000001003f */
        /* <DEDUP_REMOVED lines=21> */
[----:B------:R-:W-:Y:S02]  /*af00*/  FMUL.FTZ R70, R101, -R68 ;  /* 0x8000004465467220 */ /* 0x000fe40000410000 */
[----:B------:R-:W-:Y:S02]  /*af10*/  FADD.FTZ R66, -R187, R66 ;  /* 0x00000042bb427221 */ /* 0x000fe40000010100 */
[----:B------:R-:W-:Y:S02]  /*af20*/  FMUL.FTZ R61, R103, -R67 ;  /* 0x80000043673d7220 */ /* 0x000fe40000410000 */
[----:B------:R-:W-:Y:S02]  /*af30*/  FFMA.FTZ R63, R164, R204, R63 ;  /* 0x000000cca43f7223 */ /* 0x000fe4000001003f */
[----:B------:R-:W-:Y:S02]  /*af40*/  FFMA.FTZ R215, R87, R59, R60 ;  /* 0x0000003b57d77223 */ /* 0x000fe4000001003c */
[----:B------:R-:W-:-:S02]  /*af50*/  FFMA.FTZ R65, R102, R69, R70 ;  /* 0x0000004566417223 */ /* 0x000fc40000010046 */
[----:B------:R-:W-:Y:S02]  /*af60*/  FFMA.FTZ R70, R104, R66, R61 ;  /* 0x0000004268467223 */ /* 0x000fe4000001003d */
[----:B------:R-:W-:Y:S02]  /*af70*/  FADD.FTZ R203, RZ, R63 ;  /* 0x0000003fffcb7221 */ /* 0x000fe40000010000 */
[C---:B------:R-:W-:Y:S02]  /*af80*/  FMUL.FTZ R61, R161.reuse, R215 ;  /* 0x000000d7a13d7220 */ /* 0x040fe40000410000 */
[-C--:B------:R-:W-:Y:S02]  /*af90*/  FMUL.FTZ R60, R161, R203.reuse ;  /* 0x000000cba13c7220 */ /* 0x080fe40000410000 */
[C---:B------:R-:W-:Y:S02]  /*afa0*/  FFMA.FTZ R202, R162.reuse, R203, R61 ;  /* 0x000000cba2ca7223 */ /* 0x040fe4000001003d */
[----:B------:R-:W-:Y:S01]  /*afb0*/  FFMA.FTZ R61, R162, R215, -R60 ;  /* 0x000000d7a23d7223 */ /* 0x000fe2000001083c */
[----:B------:R-:W-:Y:S01]  /*afc0*/  MOV R60, 0x3f800000 ;  /* 0x3f800000003c7802 */ /* 0x000fe20000000f00 */
[----:B------:R-:W-:-:S02]  /*afd0*/  FADD.FTZ R202, RZ, R202 ;  /* 0x000000caffca7221 */ /* 0x000fc40000010000 */
[CC--:B------:R-:W-:Y:S02]  /*afe0*/  FMUL.FTZ R63, R103.reuse, -R65.reuse ;  /* 0x80000041673f7220 */ /* 0x0c0fe40000410000 */
[----:B------:R-:W-:Y:S02]  /*aff0*/  FMUL.FTZ R62, R103, -R64 ;  /* 0x80000040673e7220 */ /* 0x000fe40000410000 */
[----:B------:R-:W-:Y:S02]  /*b000*/  FFMA.FTZ R214, R86, R58, R61 ;  /* 0x0000003a56d67223 */ /* 0x000fe4000001003d */
[----:B------:R-:W-:Y:S02]  /*b010*/  FMUL.FTZ R61, R159, R202 ;  /* 0x000000ca9f3d7220 */ /* 0x000fe40000410000 */
[C---:B------:R-:W-:Y:S02]  /*b020*/  FFMA.FTZ R64, R104.reuse, R64, -R63 ;  /* 0x0000004068407223 */ /* 0x040fe4000001083f */
[----:B------:R-:W-:-:S02]  /*b030*/  FFMA.FTZ R65, R104, R65, R62 ;  /* 0x0000004168417223 */ /* 0x000fc4000001003e */
[-C--:B------:R-:W-:Y:S02]  /*b040*/  FMUL.FTZ R63, R159, R214.reuse ;  /* 0x000000d69f3f7220 */ /* 0x080fe40000410000 */
[C---:B------:R-:W-:Y:S01]  /*b050*/  FFMA.FTZ R62, R160.reuse, R214, -R61 ;  /* 0x000000d6a03e7223 */ /* 0x040fe2000001083d */
[----:B------:R-:W-:Y:S01]  /*b060*/  HFMA2.MMA R61, -RZ, RZ, 0, 0 ;  /* 0x00000000ff3d7435 */ /* 0x000fe200000001ff */
[----:B------:R-:W-:Y:S02]  /*b070*/  FFMA.FTZ R127, R160, R202, R63 ;  /* 0x000000caa07f7223 */ /* 0x000fe4000001003f */
[----:B------:R-:W-:Y:S02]  /*b080*/  FFMA.FTZ R213, R85, R57, R62 ;  /* 0x0000003955d57223 */ /* 0x000fe4000001003e */
[----:B------:R-:W-:Y:S01]  /*b090*/  FMUL.FTZ R69, R103, -R66 ;  /* 0x8000004267457220 */ /* 0x000fe20000410000 */
[----:B------:R-:W-:Y:S01]  /*b0a0*/  CS2R R62, SRZ ;  /* 0x00000000003e7805 */ /* 0x000fe2000001ff00 */
[----:B------:R-:W-:-:S02]  /*b0b0*/  FADD.FTZ R127, RZ, R127 ;  /* 0x0000007fff7f7221 */ /* 0x000fc40000010000 */
[C---:B------:R-:W-:Y:S02]  /*b0c0*/  FMUL.FTZ R66, R157.reuse, R213 ;  /* 0x000000d59d427220 */ /* 0x040fe40000410000 */
[-C--:B------:R-:W-:Y:S01]  /*b0d0*/  FMUL.FTZ R68, R157, R127.reuse ;  /* 0x0000007f9d447220 */ /* 0x080fe20000410000 */
[----:B------:R0:W1:Y:S01]  /*b0e0*/  @!P0 LDS.128 R60, [R71.X16+0x5c60] ;  /* 0x005c6000473c8984 */ /* 0x000062000000cc00 */
[----:B------:R-:W-:Y:S01]  /*b0f0*/  FFMA.FTZ R126, R158, R127, R66 ;  /* 0x0000007f9e7e7223 */ /* 0x000fe20000010042 */
[----:B------:R-:W-:Y:S01]  /*b100*/  ISETP.GT.U32.AND P0, PT, R96, 0x1f, PT ;  /* 0x0000001f6000780c */ /* 0x000fe20003f04070 */
[----:B------:R-:W-:Y:S02]  /*b110*/  FFMA.FTZ R223, R158, R213, -R68 ;  /* 0x000000d59edf7223 */ /* 0x000fe40000010844 */
[----:B------:R-:W-:Y:S02]  /*b120*/  FADD.FTZ R126, RZ, R126 ;  /* 0x0000007eff7e7221 */ /* 0x000fe40000010000 */
[----:B------:R-:W-:-:S02]  /*b130*/  FFMA.FTZ R69, R104, R67, -R69 ;  /* 0x0000004368457223 */ /* 0x000fc40000010845 */
[----:B------:R-:W-:Y:S02]  /*b140*/  FFMA.FTZ R223, R84, R56, R223 ;  /* 0x0000003854df7223 */ /* 0x000fe400000100df */
[CC--:B------:R-:W-:Y:S02]  /*b150*/  FMUL.FTZ R68, R155.reuse, R126.reuse ;  /* 0x0000007e9b447220 */ /* 0x0c0fe40000410000 */
[----:B------:R-:W-:Y:S02]  /*b160*/  FADD.FTZ R66, R190, R69 ;  /* 0x00000045be427221 */ /* 0x000fe40000010000 */
[-C--:B------:R-:W-:Y:S02]  /*b170*/  FMUL.FTZ R69, R155, R223.reuse ;  /* 0x000000df9b457220 */ /* 0x080fe40000410000 */
[C---:B------:R-:W-:Y:S02]  /*b180*/  FFMA.FTZ R68, R156.reuse, R223, -R68 ;  /* 0x000000df9c447223 */ /* 0x040fe40000010844 */
[----:B------:R-:W-:-:S02]  /*b190*/  FFMA.FTZ R69, R156, R126, R69 ;  /* 0x0000007e9c457223 */ /* 0x000fc40000010045 */
[----:B------:R-:W-:Y:S02]  /*b1a0*/  FFMA.FTZ R224, R83, R55, R68 ;  /* 0x0000003753e07223 */ /* 0x000fe40000010044 */
[----:B------:R-:W-:Y:S02]  /*b1b0*/  FADD.FTZ R212, RZ, R69 ;  /* 0x00000045ffd47221 */ /* 0x000fe40000010000 */
[C---:B0-----:R-:W-:Y:S02]  /*b1c0*/  FMUL.FTZ R71, R153.reuse, R224 ;  /* 0x000000e099477220 */ /* 0x041fe40000410000 */
[-C--:B------:R-:W-:Y:S02]  /*b1d0*/  FMUL.FTZ R69, R153, R212.reuse ;  /* 0x000000d499457220 */ /* 0x080fe40000410000 */
[----:B------:R-:W-:Y:S02]  /*b1e0*/  FFMA.FTZ R71, R154, R212, R71 ;  /* 0x000000d49a477223 */ /* 0x000fe40000010047 */
[----:B------:R-:W-:-:S02]  /*b1f0*/  FADD.FTZ R67, -R189, R70 ;  /* 0x00000046bd437221 */ /* 0x000fc40000010100 */
[----:B------:R-:W-:Y:S02]  /*b200*/  FFMA.FTZ R69, R154, R224, -R69 ;  /* 0x000000e09a457223 */ /* 0x000fe40000010845 */
[----:B------:R-:W-:Y:S01]  /*b210*/  FADD.FTZ R211, RZ, R71 ;  /* 0x00000047ffd37221 */ /* 0x000fe20000010000 */
[----:B------:R0:W-:Y:S01]  /*b220*/  STS.128 [R96.X16+0x4660], R64 ;  /* 0x0046604060007388 */ /* 0x0001e2000000cc00 */
[----:B------:R-:W-:Y:S02]  /*b230*/  FFMA.FTZ R225, R82, R54, R69 ;  /* 0x0000003652e17223 */ /* 0x000fe40000010045 */
[C---:B0-----:R-:W-:Y:S02]  /*b240*/  FMUL.FTZ R64, R151.reuse, R211 ;  /* 0x000000d397407220 */ /* 0x041fe40000410000 */
[-C--:B------:R-:W-:Y:S02]  /*b250*/  FMUL.FTZ R65, R151, R225.reuse ;  /* 0x000000e197417220 */ /* 0x080fe40000410000 */
[----:B------:R-:W-:-:S02]  /*b260*/  FFMA.FTZ R64, R152, R225, -R64 ;  /* 0x000000e198407223 */ /* 0x000fc40000010840 */
[----:B------:R-:W-:Y:S02]  /*b270*/  FFMA.FTZ R65, R152, R211, R65 ;  /* 0x000000d398417223 */ /* 0x000fe40000010041 */
[----:B------:R-:W-:Y:S02]  /*b280*/  FFMA.FTZ R226, R81, R53, R64 ;  /* 0x0000003551e27223 */ /* 0x000fe40000010040 */
        /* <DEDUP_REMOVED lines=8> */
[CC--:B------:R-:W-:Y:S02]  /*b310*/  FFMA.FTZ R64, R148.reuse, R227.reuse, -R64 ;  /* 0x000000e394407223 */ /* 0x0c0fe40000010840 */
[----:B------:R-:W-:Y:S02]  /*b320*/  FMUL.FTZ R65, R147, R227 ;  /* 0x000000e393417220 */ /* 0x000fe40000410000 */
[----:B------:R-:W-:Y:S02]  /*b330*/  FFMA.FTZ R228, R79, R51, R64 ;  /* 0x000000334fe47223 */ /* 0x000fe40000010040 */
        /* <DEDUP_REMOVED lines=32> */
.L_x_4953:
[----:B------:R-:W-:Y:S05]  /*b540*/  BRA.DIV ~URZ, `(.L_x_4852) ;  /* 0x00007fd27f007947 */ /* 0x000fea000b800000 */
[----:B------:R-:W2:Y:S04]  /*b550*/  SHFL.DOWN PT, R69, R69, 0x1, 0x1f ;  /* 0x08201f0045457f89 */ /* 0x000ea800000e0000 */
[----:B0-----:R0:W3:Y:S04]  /*b560*/  SHFL.DOWN PT, R239, R68, 0x1, 0x1f ;  /* 0x08201f0044ef7f89 */ /* 0x0010e800000e0000 */
[----:B------:R0:W4:Y:S02]  /*b570*/  SHFL.DOWN PT, R64, R70, 0x1, 0x1f ;  /* 0x08201f0046407f89 */ /* 0x00012400000e0000 */
.L_x_4954:
        /* <DEDUP_REMOVED lines=13> */
.L_x_4854:
[----:B------:R-:W-:Y:S05]  /*b650*/  BSYNC B1 ;  /* 0x0000000000017941 */ /* 0x000fea0003800000 */
.L_x_4853:
[----:B------:R-:W-:Y:S01]  /*b660*/  ISETP.GT.U32.AND P0, PT, R198, 0x1d, PT ;  /* 0x0000001dc600780c */ /* 0x000fe20003f04070 */
[----:B------:R-:W-:Y:S05]  /*b670*/  BRA.DIV ~URZ, `(.L_x_4855) ;  /* 0x000080027f007947 */ /* 0x000fea000b800000 */
[----:B-1----:R1:W0:Y:S04]  /*b680*/  SHFL.DOWN PT, R67, R71, 0x2, 0x1f ;  /* 0x08401f0047437f89 */ /* 0x00222800000e0000 */
[----:B--2---:R1:W2:Y:S04]  /*b690*/  SHFL.DOWN PT, R69, R240, 0x2, 0x1f ;  /* 0x08401f00f0457f89 */ /* 0x0042a800000e0000 */
[----:B0-----:R1:W0:Y:S04]  /*b6a0*/  SHFL.DOWN PT, R70, R68, 0x2, 0x1f ;  /* 0x08401f0044467f89 */ /* 0x00122800000e0000 */
[----:B----4-:R1:W4:Y:S02]  /*b6b0*/  SHFL.DOWN PT, R64, R238, 0x2, 0x1f ;  /* 0x08401f00ee407f89 */ /* 0x01032400000e0000 */
.L_x_4955:
[----:B------:R-:W-:Y:S01]  /*b6c0*/  BSSY B1, `(.L_x_4856) ;  /* 0x000000d000017945 */ /* 0x000fe20003800000 */
[----:B------:R-:W-:Y:S05]  /*b6d0*/  @P0 BRA `(.L_x_4857) ;  /* 0x000000b000000947 */ /* 0x000fea0003800000 */
[----:B----4-:R-:W-:-:S04]  /*b6e0*/  FMUL.FTZ R65, R240, R64 ;  /* 0x00000040f0417220 */ /* 0x010fc80000410000 */
[CC--:B0-----:R-:W-:Y:S02]  /*b6f0*/  FFMA.FTZ R65, R71.reuse, R70.reuse, -R65 ;  /* 0x0000004647417223 */ /* 0x0c1fe40000010841 */
[----:B------:R-:W-:Y:S02]  /*b700*/  FMUL.FTZ R70, R240, R70 ;  /* 0x00000046f0467220 */ /* 0x000fe40000410000 */
[----:B-1----:R-:W-:Y:S02]  /*b710*/  FADD.FTZ R68, R68, R65 ;  /* 0x0000004144447221 */ /* 0x002fe40000010000 */
[----:B---3--:R-:W-:Y:S02]  /*b720*/  FFMA.FTZ R239, R71, R64, R70 ;  /* 0x0000004047ef7223 */ /* 0x008fe40000010046 */
[C---:B--2---:R-:W-:Y:S02]  /*b730*/  FMUL.FTZ R64, R240.reuse, R69 ;  /* 0x00000045f0407220 */ /* 0x044fe40000410000 */
[----:B------:R-:W-:-:S02]  /*b740*/  FMUL.FTZ R240, R240, R67 ;  /* 0x00000043f0f07220 */ /* 0x000fc40000410000 */
[C---:B------:R-:W-:Y:S02]  /*b750*/  FFMA.FTZ R64, R71.reuse, R67, -R64 ;  /* 0x0000004347407223 */ /* 0x040fe40000010840 */
[----:B------:R-:W-:Y:S02]  /*b760*/  FFMA.FTZ R240, R71, R69, R240 ;  /* 0x0000004547f07223 */ /* 0x000fe400000100f0 */
[----:B------:R-:W-:Y:S01]  /*b770*/  FADD.FTZ R238, R238, R239 ;  /* 0x000000efeeee7221 */ /* 0x000fe20000010000 */
[----:B------:R-:W-:Y:S02]  /*b780*/  MOV R71, R64 ;  /* 0x0000004000477202 */ /* 0x000fe40000000f00 */
.L_x_4857:
[----:B------:R-:W-:Y:S05]  /*b790*/  BSYNC B1 ;  /* 0x0000000000017941 */ /* 0x000fea0003800000 */
.L_x_4856:
[----:B------:R-:W-:Y:S01]  /*b7a0*/  ISETP.GT.U32.AND P0, PT, R198, 0x1b, PT ;  /* 0x0000001bc600780c */ /* 0x000fe20003f04070 */
[----:B------:R-:W-:Y:S10]  /*b7b0*/  BRA.DIV ~URZ, `(.L_x_4858) ;  /* 0x000080927f007947 */ /* 0x000ff4000b800000 */
[----:B------:R1:W4:Y:S02]  /*b7c0*/  SHFL.DOWN PT, R67, R71, 0x4, 0x1f ;  /* 0x08801f0047437f89 */ /* 0x00032400000e0000 */
.L_x_4956:
[----:B------:R-:W-:Y:S05]  /*b7d0*/  BRA.DIV ~URZ, `(.L_x_4859) ;  /* 0x000080f27f007947 */ /* 0x000fea000b800000 */
[----:B--2---:R2:W1:Y:S04]  /*b7e0*/  SHFL.DOWN PT, R69, R240, 0x4, 0x1f ;  /* 0x08801f00f0457f89 */ /* 0x00446800000e0000 */
[----:B0-----:R2:W0:Y:S04]  /*b7f0*/  SHFL.DOWN PT, R70, R68, 0x4, 0x1f ;  /* 0x08801f0044467f89 */ /* 0x00142800000e0000 */
[----:B----4-:R2:W4:Y:S02]  /*b800*/  SHFL.DOWN PT, R64, R238, 0x4, 0x1f ;  /* 0x08801f00ee407f89 */ /* 0x01052400000e0000 */
.L_x_4957:
[----:B------:R-:W-:Y:S01]  /*b810*/  BSSY B1, `(.L_x_4860) ;  /* 0x000000d000017945 */ /* 0x000fe20003800000 */
[----:B------:R-:W-:Y:S05]  /*b820*/  @P0 BRA `(.L_x_4861) ;  /* 0x000000b000000947 */ /* 0x000fea0003800000 */
[----:B----4-:R-:W-:-:S04]  /*b830*/  FMUL.FTZ R65, R240, R64 ;  /* 0x00000040f0417220 */ /* 0x010fc80000410000 */
[CC--:B0-----:R-:W-:Y:S02]  /*b840*/  FFMA.FTZ R65, R71.reuse, R70.reuse, -R65 ;  /* 0x0000004647417223 */ /* 0x0c1fe40000010841 */
[----:B------:R-:W-:Y:S02]  /*b850*/  FMUL.FTZ R70, R240, R70 ;  /* 0x00000046f0467220 */ /* 0x000fe40000410000 */
[----:B-12---:R-:W-:Y:S02]  /*b860*/  FADD.FTZ R68, R68, R65 ;  /* 0x0000004144447221 */ /* 0x006fe40000010000 */
[----:B---3--:R-:W-:Y:S02]  /*b870*/  FFMA.FTZ R239, R71, R64, R70 ;  /* 0x0000004047ef7223 */ /* 0x008fe40000010046 */
[C---:B------:R-:W-:Y:S02]  /*b880*/  FMUL.FTZ R64, R240.reuse, R69 ;  /* 0x00000045f0407220 */ /* 0x040fe40000410000 */
[----:B------:R-:W-:-:S02]  /*b890*/  FMUL.FTZ R240, R240, R67 ;  /* 0x00000043f0f07220 */ /* 0x000fc40000410000 */
[C---:B------:R-:W-:Y:S02]  /*b8a0*/  FFMA.FTZ R64, R71.reuse, R67, -R64 ;  /* 0x0000004347407223 */ /* 0x040fe40000010840 */
[----:B------:R-:W-:Y:S02]  /*b8b0*/  FFMA.FTZ R240, R71, R69, R240 ;  /* 0x0000004547f07223 */ /* 0x000fe400000100f0 */
[----:B------:R-:W-:Y:S01]  /*b8c0*/  FADD.FTZ R238, R238, R239 ;  /* 0x000000efeeee7221 */ /* 0x000fe20000010000 */
[----:B------:R-:W-:Y:S02]  /*b8d0*/  MOV R71, R64 ;  /* 0x0000004000477202 */ /* 0x000fe40000000f00 */
.L_x_4861:
[----:B------:R-:W-:Y:S05]  /*b8e0*/  BSYNC B1 ;  /* 0x0000000000017941 */ /* 0x000fea0003800000 */
.L_x_4860:
[----:B------:R-:W-:Y:S01]  /*b8f0*/  ISETP.GT.U32.AND P0, PT, R198, 0x17, PT ;  /* 0x00000017c600780c */ /* 0x000fe20003f04070 */
[----:B------:R-:W-:Y:S05]  /*b900*/  BRA.DIV ~URZ, `(.L_x_4862) ;  /* 0x000081227f007947 */ /* 0x000fea000b800000 */
[----:B------:R2:W4:Y:S04]  /*b910*/  SHFL.DOWN PT, R67, R71, 0x8, 0x1f ;  /* 0x09001f0047437f89 */ /* 0x00052800000e0000 */
[----:B-1----:R2:W1:Y:S04]  /*b920*/  SHFL.DOWN PT, R69, R240, 0x8, 0x1f ;  /* 0x09001f00f0457f89 */ /* 0x00246800000e0000 */
[----:B0-----:R2:W0:Y:S04]  /*b930*/  SHFL.DOWN PT, R70, R68, 0x8, 0x1f ;  /* 0x09001f0044467f89 */ /* 0x00142800000e0000 */
[----:B----4-:R2:W4:Y:S02]  /*b940*/  SHFL.DOWN PT, R64, R238, 0x8, 0x1f ;  /* 0x09001f00ee407f89 */ /* 0x01052400000e0000 */
.L_x_4958:
[----:B------:R-:W-:Y:S01]  /*b950*/  BSSY B1, `(.L_x_4863) ;  /* 0x000000d000017945 */ /* 0x000fe20003800000 */
[----:B------:R-:W-:Y:S05]  /*b960*/  @P0 BRA `(.L_x_4864) ;  /* 0x000000b000000947 */ /* 0x000fea0003800000 */
[----:B----4-:R-:W-:-:S04]  /*b970*/  FMUL.FTZ R65, R240, R64 ;  /* 0x00000040f0417220 */ /* 0x010fc80000410000 */
[CC--:B0-----:R-:W-:Y:S02]  /*b980*/  FFMA.FTZ R65, R71.reuse, R70.reuse, -R65 ;  /* 0x0000004647417223 */ /* 0x0c1fe40000010841 */
[----:B------:R-:W-:Y:S02]  /*b990*/  FMUL.FTZ R70, R240, R70 ;  /* 0x00000046f0467220 */ /* 0x000fe40000410000 */
[----:B--2---:R-:W-:Y:S02]  /*b9a0*/  FADD.FTZ R68, R68, R65 ;  /* 0x0000004144447221 */ /* 0x004fe40000010000 */
[----:B---3--:R-:W-:Y:S02]  /*b9b0*/  FFMA.FTZ R239, R71, R64, R70 ;  /* 0x0000004047ef7223 */ /* 0x008fe40000010046 */
[C---:B-1----:R-:W-:Y:S02]  /*b9c0*/  FMUL.FTZ R64, R240.reuse, R69 ;  /* 0x00000045f0407220 */ /* 0x042fe40000410000 */
[----:B------:R-:W-:-:S02]  /*b9d0*/  FMUL.FTZ R240, R240, R67 ;  /* 0x00000043f0f07220 */ /* 0x000fc40000410000 */
[C---:B------:R-:W-:Y:S02]  /*b9e0*/  FFMA.FTZ R64, R71.reuse, R67, -R64 ;  /* 0x0000004347407223 */ /* 0x040fe40000010840 */
[----:B------:R-:W-:Y:S02]  /*b9f0*/  FFMA.FTZ R240, R71, R69, R240 ;  /* 0x0000004547f07223 */ /* 0x000fe400000100f0 */
[----:B------:R-:W-:Y:S01]  /*ba00*/  FADD.FTZ R238, R238, R239 ;  /* 0x000000efeeee7221 */ /* 0x000fe20000010000 */
[----:B------:R-:W-:Y:S02]  /*ba10*/  MOV R71, R64 ;  /* 0x0000004000477202 */ /* 0x000fe40000000f00 */
.L_x_4864:
[----:B------:R-:W-:Y:S05]  /*ba20*/  BSYNC B1 ;  /* 0x0000000000017941 */ /* 0x000fea0003800000 */
.L_x_4863:
[----:B------:R-:W-:Y:S01]  /*ba30*/  ISETP.GT.U32.AND P0, PT, R198, 0xf, PT ;  /* 0x0000000fc600780c */ /* 0x000fe20003f04070 */
[----:B------:R-:W-:Y:S10]  /*ba40*/  BRA.DIV ~URZ, `(.L_x_4865) ;  /* 0x000081b27f007947 */ /* 0x000ff4000b800000 */
[----:B------:R2:W4:Y:S02]  /*ba50*/  SHFL.DOWN PT, R67, R71, 0x10, 0x1f ;  /* 0x0a001f0047437f89 */ /* 0x00052400000e0000 */
.L_x_4959:
[----:B------:R-:W-:Y:S05]  /*ba60*/  BRA.DIV ~URZ, `(.L_x_4866) ;  /* 0x000082127f007947 */ /* 0x000fea000b800000 */
[----:B-1----:R1:W2:Y:S04]  /*ba70*/  SHFL.DOWN PT, R69, R240, 0x10, 0x1f ;  /* 0x0a001f00f0457f89 */ /* 0x0022a800000e0000 */
[----:B0-----:R1:W0:Y:S04]  /*ba80*/  SHFL.DOWN PT, R70, R68, 0x10, 0x1f ;  /* 0x0a001f0044467f89 */ /* 0x00122800000e0000 */
[----:B----4-:R1:W4:Y:S02]  /*ba90*/  SHFL.DOWN PT, R64, R238, 0x10, 0x1f ;  /* 0x0a001f00ee407f89 */ /* 0x01032400000e0000 */
.L_x_4960:
        /* <DEDUP_REMOVED lines=13> */
.L_x_4868:
[----:B------:R-:W-:Y:S05]  /*bb70*/  BSYNC B1 ;  /* 0x0000000000017941 */ /* 0x000fea0003800000 */
.L_x_4867:
        /* <DEDUP_REMOVED lines=20> */
.L_x_4961:
        /* <DEDUP_REMOVED lines=21> */
.L_x_4871:
[----:B------:R-:W-:Y:S05]  /*be10*/  BSYNC B1 ;  /* 0x0000000000017941 */ /* 0x000fea0003800000 */
.L_x_4870:
        /* <DEDUP_REMOVED lines=14> */
.L_x_4850:
[----:B-1----:R-:W-:Y:S05]  /*bf00*/  BSYNC B0 ;  /* 0x0000000000007941 */ /* 0x002fea0003800000 */
.L_x_4849:
[----:B------:R-:W-:Y:S01]  /*bf10*/  FMUL.FTZ R65, R143, R229 ;  /* 0x000000e58f417220 */ /* 0x000fe20000410000 */
[----:B------:R-:W-:Y:S03]  /*bf20*/  WARPSYNC 0xffffffff ;  /* 0xffffffff00007948 */ /* 0x000fe60003800000 */
[----:B------:R-:W-:-:S04]  /*bf30*/  FFMA.FTZ R65, R144, R222, R65 ;  /* 0x000000de90417223 */ /* 0x000fc80000010041 */
[----:B------:R-:W-:Y:S02]  /*bf40*/  FADD.FTZ R66, RZ, R65 ;  /* 0x00000041ff427221 */ /* 0x000fe40000010000 */
[----:B------:R-:W-:Y:S01]  /*bf50*/  BAR.SYNC.DEFER_BLOCKING 0x0 ;  /* 0x0000000000007b1d */ /* 0x000fe20000010000 */
[C---:B0-----:R-:W-:Y:S01]  /*bf60*/  FMUL.FTZ R71, R133.reuse, R204 ;  /* 0x000000cc85477220 */ /* 0x041fe20000410000 */
[----:B------:R-:W-:Y:S01]  /*bf70*/  ISETP.NE.AND P0, PT, R96, RZ, PT ;  /* 0x000000ff6000720c */ /* 0x000fe20003f05270 */
[-C--:B------:R-:W-:Y:S02]  /*bf80*/  FMUL.FTZ R133, R133, R216.reuse ;  /* 0x000000d885857220 */ /* 0x080fe40000410000 */
[C---:B------:R-:W-:Y:S01]  /*bf90*/  FFMA.FTZ R71, R134.reuse, R216, -R71 ;  /* 0x000000d886477223 */ /* 0x040fe20000010847 */
[----:B------:R-:W-:Y:S01]  /*bfa0*/  BSSY B0, `(.L_x_4872) ;  /* 0x000020b000007945 */ /* 0x000fe20003800000 */
[----:B------:R-:W-:Y:S02]  /*bfb0*/  FFMA.FTZ R134, R134, R204, R133 ;  /* 0x000000cc86867223 */ /* 0x000fe40000010085 */
[----:B------:R-:W-:Y:S02]  /*bfc0*/  FADD.FTZ R238, R48, R48 ;  /* 0x0000003030ee7221 */ /* 0x000fe40000010000 */
[----:B------:R-:W-:-:S02]  /*bfd0*/  FMUL.FTZ R70, R135, R205 ;  /* 0x000000cd87467220 */ /* 0x000fc40000410000 */
[----:B------:R-:W-:Y:S02]  /*bfe0*/  FMUL.FTZ R68, R139, R207 ;  /* 0x000000cf8b447220 */ /* 0x000fe40000410000 */
[----:B------:R-:W-:Y:S02]  /*bff0*/  FMUL.FTZ R135, R135, R217 ;  /* 0x000000d987877220 */ /* 0x000fe40000410000 */
[----:B------:R-:W-:Y:S02]  /*c000*/  FMUL.FTZ R139, R139, R219 ;  /* 0x000000db8b8b7220 */ /* 0x000fe40000410000 */
[----:B------:R-:W-:Y:S02]  /*c010*/  FFMA.FTZ R70, R136, R217, -R70 ;  /* 0x000000d988467223 */ /* 0x000fe40000010846 */
[----:B------:R-:W-:Y:S02]  /*c020*/  FFMA.FTZ R68, R140, R219, -R68 ;  /* 0x000000db8c447223 */ /* 0x000fe40000010844 */
[----:B------:R-:W-:Y:S01]  /*c030*/  FFMA.FTZ R136, R136, R205, R135 ;  /* 0x000000cd88887223 */ /* 0x000fe20000010087 */
[----:B------:R-:W0:Y:S01]  /*c040*/  LDS.64 R64, [R96.X16+0x4668] ;  /* 0x0046680060407984 */ /* 0x000e22000000ca00 */
[----:B------:R-:W-:-:S02]  /*c050*/  FFMA.FTZ R140, R140, R207, R139 ;  /* 0x000000cf8c8c7223 */ /* 0x000fc4000001008b */
[C---:B------:R-:W-:Y:S02]  /*c060*/  FMUL.FTZ R69, R137.reuse, R206 ;  /* 0x000000ce89457220 */ /* 0x040fe40000410000 */
[-C--:B------:R-:W-:Y:S02]  /*c070*/  FMUL.FTZ R137, R137, R218.reuse ;  /* 0x000000da89897220 */ /* 0x080fe40000410000 */
[C---:B------:R-:W-:Y:S02]  /*c080*/  FFMA.FTZ R69, R138.reuse, R218, -R69 ;  /* 0x000000da8a457223 */ /* 0x040fe40000010845 */
[----:B------:R-:W-:Y:S02]  /*c090*/  FFMA.FTZ R138, R138, R206, R137 ;  /* 0x000000ce8a8a7223 */ /* 0x000fe40000010089 */
[----:B------:R-:W-:Y:S02]  /*c0a0*/  FMUL.FTZ R139, R206, UR34 ;  /* 0x00000022ce8b7c20 */ /* 0x000fe40008410000 */
[----:B0-----:R-:W-:-:S02]  /*c0b0*/  FMUL.FTZ R67, R65, -R111 ;  /* 0x8000006f41437220 */ /* 0x001fc40000410000 */
[C---:B------:R-:W-:Y:S02]  /*c0c0*/  FMUL.FTZ R111, R64.reuse, -R111 ;  /* 0x8000006f406f7220 */ /* 0x040fe40000410000 */
[-C--:B------:R-:W-:Y:S02]  /*c0d0*/  FFMA.FTZ R64, R64, R110.reuse, -R67 ;  /* 0x0000006e40407223 */ /* 0x080fe40000010843 */
[----:B------:R-:W-:Y:S02]  /*c0e0*/  FFMA.FTZ R65, R65, R110, R111 ;  /* 0x0000006e41417223 */ /* 0x000fe4000001006f */
[----:B------:R-:W-:Y:S02]  /*c0f0*/  FMUL.FTZ R111, R129, R202 ;  /* 0x000000ca816f7220 */ /* 0x000fe40000410000 */
[----:B------:R-:W-:Y:S02]  /*c100*/  FMUL.FTZ R110, R131, R203 ;  /* 0x000000cb836e7220 */ /* 0x000fe40000410000 */
[----:B------:R-:W-:-:S02]  /*c110*/  FMUL.FTZ R129, R129, R214 ;  /* 0x000000d681817220 */ /* 0x000fc40000410000 */
[-C--:B------:R-:W-:Y:S02]  /*c120*/  FMUL.FTZ R131, R131, R215.reuse ;  /* 0x000000d783837220 */ /* 0x080fe40000410000 */
[----:B------:R-:W-:Y:S02]  /*c130*/  FFMA.FTZ R111, R130, R214, -R111 ;  /* 0x000000d6826f7223 */ /* 0x000fe4000001086f */
[----:B------:R-:W-:Y:S02]  /*c140*/  FFMA.FTZ R110, R132, R215, -R110 ;  /* 0x000000d7846e7223 */ /* 0x000fe4000001086e */
[----:B------:R-:W-:Y:S02]  /*c150*/  FFMA.FTZ R130, R130, R202, R129 ;  /* 0x000000ca82827223 */ /* 0x000fe40000010081 */
        /* <DEDUP_REMOVED lines=36> */
[----:B------:R-:W-:Y:S02]  /*c3a0*/  FMUL.FTZ R67, R141, R208 ;  /* 0x000000d08d437220 */ /* 0x000fe40000410000 */
[----:B------:R-:W-:-:S02]  /*c3b0*/  FFMA.FTZ R108, R108, R66, R131 ;  /* 0x000000426c6c7223 */ /* 0x000fc40000010083 */
[----:B------:R-:W-:Y:S02]  /*c3c0*/  FMUL.FTZ R131, R208, UR34 ;  /* 0x00000022d0837c20 */ /* 0x000fe40008410000 */
[-C--:B------:R-:W-:Y:S02]  /*c3d0*/  FMUL.FTZ R141, R141, R220.reuse ;  /* 0x000000dc8d8d7220 */ /* 0x080fe40000410000 */
[----:B------:R-:W-:Y:S02]  /*c3e0*/  FFMA.FTZ R67, R142, R220, -R67 ;  /* 0x000000dc8e437223 */ /* 0x000fe40000010843 */
[----:B------:R-:W-:Y:S02]  /*c3f0*/  FFMA.FTZ R133, R220, UR35, R131 ;  /* 0x00000023dc857c23 */ /* 0x000fe40008010083 */
[----:B------:R-:W-:Y:S02]  /*c400*/  FFMA.FTZ R142, R142, R208, R141 ;  /* 0x000000d08e8e7223 */ /* 0x000fe4000001008d */
[----:B------:R-:W-:-:S02]  /*c410*/  FFMA.FTZ R131, R238, R67, RZ ;  /* 0x00000043ee837223 */ /* 0x000fc400000100ff */
[C---:B------:R-:W-:Y:S02]  /*c420*/  FFMA.FTZ R67, -R238.reuse, R133, -RZ ;  /* 0x00000085ee437223 */ /* 0x040fe400000109ff */
[----:B------:R-:W-:Y:S02]  /*c430*/  FADD.FTZ R133, R47, R47 ;  /* 0x0000002f2f857221 */ /* 0x000fe40000010000 */
[----:B------:R-:W-:Y:S02]  /*c440*/  FFMA.FTZ R135, -R238, R142, RZ ;  /* 0x0000008eee877223 */ /* 0x000fe400000101ff */
        /* <DEDUP_REMOVED lines=9> */
[----:B------:R-:W-:Y:S02]  /*c4e0*/  FFMA.FTZ R140, R218, UR35, R139 ;  /* 0x00000023da8c7c23 */ /* 0x000fe4000801008b */
[C---:B------:R-:W-:Y:S02]  /*c4f0*/  FFMA.FTZ R137, R133.reuse, R69, R142 ;  /* 0x0000004585897223 */ /* 0x040fe4000001008e */
[----:B------:R-:W-:Y:S02]  /*c500*/  FMUL.FTZ R69, R206, UR35 ;  /* 0x00000023ce457c20 */ /* 0x000fe40008410000 */
[----:B------:R-:W-:Y:S02]  /*c510*/  FFMA.FTZ R135, -R133, R138, R135 ;  /* 0x0000008a85877223 */ /* 0x000fe40000010187 */
[----:B------:R-:W-:Y:S02]  /*c520*/  FFMA.FTZ R138, R218, UR34, -R69 ;  /* 0x00000022da8a7c23 */ /* 0x000fe40008010845 */
[----:B------:R-:W-:-:S02]  /*c530*/  FADD.FTZ R139, R45, R45 ;  /* 0x0000002d2d8b7221 */ /* 0x000fc40000010000 */
[----:B------:R-:W-:Y:S02]  /*c540*/  FMUL.FTZ R69, R133, R138 ;  /* 0x0000008a85457220 */ /* 0x000fe40000410000 */
        /* <DEDUP_REMOVED lines=9> */
[----:B------:R-:W-:Y:S02]  /*c5e0*/  FMUL.FTZ R141, R204, UR34 ;  /* 0x00000022cc8d7c20 */ /* 0x000fe40008410000 */
[----:B------:R-:W-:-:S02]  /*c5f0*/  FFMA.FTZ R139, R136, R71, R138 ;  /* 0x00000047888b7223 */ /* 0x000fc4000001008a */
        /* <DEDUP_REMOVED lines=16> */
[----:B------:R-:W-:Y:S02]  /*c700*/  FADD.FTZ R196, -R196, R65 ;  /* 0x00000041c4c47221 */ /* 0x000fe40000010100 */
[----:B------:R-:W-:-:S02]  /*c710*/  FMUL.FTZ R65, R202, UR35 ;  /* 0x00000023ca417c20 */ /* 0x000fc40008410000 */
[C---:B------:R-:W-:Y:S02]  /*c720*/  FFMA.FTZ R110, R138.reuse, R111, R110 ;  /* 0x0000006f8a6e7223 */ /* 0x040fe4000001006e */
[----:B------:R-:W-:Y:S02]  /*c730*/  FFMA.FTZ R111, -R138, R130, R137 ;  /* 0x000000828a6f7223 */ /* 0x000fe40000010189 */
[----:B------:R-:W-:Y:S02]  /*c740*/  FMUL.FTZ R137, R202, UR34 ;  /* 0x00000022ca897c20 */ /* 0x000fe40008410000 */
[C---:B------:R-:W-:Y:S02]  /*c750*/  FFMA.FTZ R65, R214.reuse, UR34, -R65 ;  /* 0x00000022d6417c23 */ /* 0x040fe40008010841 */
[----:B------:R-:W-:Y:S02]  /*c760*/  FFMA.FTZ R139, R214, UR35, R137 ;  /* 0x00000023d68b7c23 */ /* 0x000fe40008010089 */
[----:B------:R-:W-:-:S02]  /*c770*/  FMUL.FTZ R137, R138, R65 ;  /* 0x000000418a897220 */ /* 0x000fc40000410000 */
[----:B------:R-:W-:Y:S02]  /*c780*/  FADD.FTZ R64, R195, R64 ;  /* 0x00000040c3407221 */ /* 0x000fe40000010000 */
[----:B------:R-:W-:Y:S02]  /*c790*/  FMUL.FTZ R65, R143, -R196 ;  /* 0x800000c48f417220 */ /* 0x000fe40000410000 */
[----:B------:R-:W-:Y:S02]  /*c7a0*/  FFMA.FTZ R133, -R133, R140, -RZ ;  /* 0x0000008c85857223 */ /* 0x000fe400000109ff */
[----:B------:R-:W-:Y:S02]  /*c7b0*/  FFMA.FTZ R130, -R138, R139, -RZ ;  /* 0x0000008b8a827223 */ /* 0x000fe400000109ff */
[----:B------:R-:W-:Y:S02]  /*c7c0*/  FFMA.FTZ R140, R144, R64, -R65 ;  /* 0x00000040908c7223 */ /* 0x000fe40000010841 */
[----:B------:R-:W-:-:S02]  /*c7d0*/  FADD.FTZ R138, R41, R41 ;  /* 0x00000029298a7221 */ /* 0x000fc40000010000 */
[----:B------:R-:W-:Y:S02]  /*c7e0*/  FMUL.FTZ R143, R143, -R64 ;  /* 0x800000408f8f7220 */ /* 0x000fe40000410000 */
[----:B------:R-:W-:Y:S02]  /*c7f0*/  FFMA.FTZ R111, -R138, R128, R111 ;  /* 0x000000808a6f7223 */ /* 0x000fe4000001016f */
[----:B------:R-:W-:Y:S02]  /*c800*/  FADD.FTZ R193, R193, R140 ;  /* 0x0000008cc1c17221 */ /* 0x000fe40000010000 */
[C---:B------:R-:W-:Y:S02]  /*c810*/  FMUL.FTZ R128, R127.reuse, UR35 ;  /* 0x000000237f807c20 */ /* 0x040fe40008410000 */
[----:B------:R-:W-:Y:S02]  /*c820*/  FMUL.FTZ R140, R127, UR34 ;  /* 0x000000227f8c7c20 */ /* 0x000fe40008410000 */
[----:B------:R-:W-:-:S02]  /*c830*/  FFMA.FTZ R65, R144, R196, R143 ;  /* 0x000000c490417223 */ /* 0x000fc4000001008f */
[----:B------:R-:W-:Y:S02]  /*c840*/  FFMA.FTZ R110, R138, R125, R110 ;  /* 0x0000007d8a6e7223 */ /* 0x000fe4000001006e */
[C---:B------:R-:W-:Y:S02]  /*c850*/  FFMA.FTZ R125, R213.reuse, UR34, -R128 ;  /* 0x00000022d57d7c23 */ /* 0x040fe40008010880 */
[----:B------:R-:W-:Y:S02]  /*c860*/  FFMA.FTZ R139, R213, UR35, R140 ;  /* 0x00000023d58b7c23 */ /* 0x000fe4000801008c */
[----:B------:R-:W-:Y:S02]  /*c870*/  FADD.FTZ R65, -R194, R65 ;  /* 0x00000041c2417221 */ /* 0x000fe40000010100 */
[C---:B------:R-:W-:Y:S02]  /*c880*/  FMUL.FTZ R125, R138.reuse, R125 ;  /* 0x0000007d8a7d7220 */ /* 0x040fe40000410000 */
[----:B------:R-:W-:-:S02]  /*c890*/  FFMA.FTZ R128, -R138, R139, -RZ ;  /* 0x0000008b8a807223 */ /* 0x000fc400000109ff */
[C---:B------:R-:W-:Y:S02]  /*c8a0*/  FMUL.FTZ R138, R145.reuse, -R65 ;  /* 0x80000041918a7220 */ /* 0x040fe40000410000 */
[----:B------:R-:W-:Y:S02]  /*c8b0*/  FADD.FTZ R139, R40, R40 ;  /* 0x00000028288b7221 */ /* 0x000fe40000010000 */
[-C--:B------:R-:W-:Y:S02]  /*c8c0*/  FFMA.FTZ R140, R146, R193.reuse, -R138 ;  /* 0x000000c1928c7223 */ /* 0x080fe4000001088a */
[----:B------:R-:W-:Y:S02]  /*c8d0*/  FMUL.FTZ R145, R145, -R193 ;  /* 0x800000c191917220 */ /* 0x000fe40000410000 */
[C---:B------:R-:W-:Y:S02]  /*c8e0*/  FFMA.FTZ R138, R139.reuse, R123, R110 ;  /* 0x0000007b8b8a7223 */ /* 0x040fe4000001006e */
[----:B------:R-:W-:-:S02]  /*c8f0*/  FFMA.FTZ R111, -R139, R124, R111 ;  /* 0x0000007c8b6f7223 */ /* 0x000fc4000001016f */
[----:B------:R-:W-:Y:S02]  /*c900*/  FADD.FTZ R110, R191, R140 ;  /* 0x0000008cbf6e7221 */ /* 0x000fe40000010000 */
[C---:B------:R-:W-:Y:S02]  /*c910*/  FMUL.FTZ R124, R126.reuse, UR35 ;  /* 0x000000237e7c7c20 */ /* 0x040fe40008410000 */
[----:B------:R-:W-:Y:S02]  /*c920*/  FMUL.FTZ R140, R126, UR34 ;  /* 0x000000227e8c7c20 */ /* 0x000fe40008410000 */
[----:B------:R-:W-:Y:S02]  /*c930*/  FFMA.FTZ R145, R146, R65, R145 ;  /* 0x0000004192917223 */ /* 0x000fe40000010091 */
[C---:B------:R-:W-:Y:S02]  /*c940*/  FFMA.FTZ R124, R223.reuse, UR34, -R124 ;  /* 0x00000022df7c7c23 */ /* 0x040fe4000801087c */
[----:B------:R-:W-:-:S02]  /*c950*/  FFMA.FTZ R123, R223, UR35, R140 ;  /* 0x00000023df7b7c23 */ /* 0x000fc4000801008c */
[----:B------:R-:W-:Y:S02]  /*c960*/  FADD.FTZ R192, -R192, R145 ;  /* 0x00000091c0c07221 */ /* 0x000fe40000010100 */
[C---:B------:R-:W-:Y:S02]  /*c970*/  FMUL.FTZ R124, R139.reuse, R124 ;  /* 0x0000007c8b7c7220 */ /* 0x040fe40000410000 */
[----:B------:R-:W-:Y:S02]  /*c980*/  FFMA.FTZ R123, -R139, R123, -RZ ;  /* 0x0000007b8b7b7223 */ /* 0x000fe400000109ff */
[----:B------:R-:W-:Y:S02]  /*c990*/  FMUL.FTZ R139, R147, -R192 ;  /* 0x800000c0938b7220 */ /* 0x000fe40000410000 */
[----:B------:R-:W-:Y:S02]  /*c9a0*/  FADD.FTZ R140, R39, R39 ;  /* 0x00000027278c7221 */ /* 0x000fe40000010000 */
[----:B------:R-:W-:-:S02]  /*c9b0*/  FFMA.FTZ R141, R148, R110, -R139 ;  /* 0x0000006e948d7223 */ /* 0x000fc4000001088b */
[----:B------:R-:W-:Y:S02]  /*c9c0*/  FMUL.FTZ R147, R147, -R110 ;  /* 0x8000006e93937220 */ /* 0x000fe40000410000 */
[C---:B------:R-:W-:Y:S02]  /*c9d0*/  FFMA.FTZ R139, -R140.reuse, R122, R111 ;  /* 0x0000007a8c8b7223 */ /* 0x040fe4000001016f */
[----:B------:R-:W-:Y:S02]  /*c9e0*/  FFMA.FTZ R138, R140, R121, R138 ;  /* 0x000000798c8a7223 */ /* 0x000fe4000001008a */
[----:B------:R-:W-:Y:S02]  /*c9f0*/  FADD.FTZ R111, R166, R141 ;  /* 0x0000008da66f7221 */ /* 0x000fe40000010000 */
[C---:B------:R-:W-:Y:S02]  /*ca00*/  FMUL.FTZ R121, R212.reuse, UR35 ;  /* 0x00000023d4797c20 */ /* 0x040fe40008410000 */
[----:B------:R-:W-:-:S02]  /*ca10*/  FMUL.FTZ R141, R212, UR34 ;  /* 0x00000022d48d7c20 */ /* 0x000fc40008410000 */
[----:B------:R-:W-:Y:S02]  /*ca20*/  FFMA.FTZ R148, R148, R192, R147 ;  /* 0x000000c094947223 */ /* 0x000fe40000010093 */
[C---:B------:R-:W-:Y:S02]  /*ca30*/  FFMA.FTZ R121, R224.reuse, UR34, -R121 ;  /* 0x00000022e0797c23 */ /* 0x040fe40008010879 */
[----:B------:R-:W-:Y:S02]  /*ca40*/  FFMA.FTZ R122, R224, UR35, R141 ;  /* 0x00000023e07a7c23 */ /* 0x000fe4000801008d */
[----:B------:R-:W-:Y:S02]  /*ca50*/  FADD.FTZ R165, -R165, R148 ;  /* 0x00000094a5a57221 */ /* 0x000fe40000010100 */
[C---:B------:R-:W-:Y:S02]  /*ca60*/  FMUL.FTZ R121, R140.reuse, R121 ;  /* 0x000000798c797220 */ /* 0x040fe40000410000 */
[----:B------:R-:W-:-:S02]  /*ca70*/  FFMA.FTZ R122, -R140, R122, -RZ ;  /* 0x0000007a8c7a7223 */ /* 0x000fc400000109ff */
[C---:B------:R-:W-:Y:S02]  /*ca80*/  FMUL.FTZ R140, R149.reuse, -R165 ;  /* 0x800000a5958c7220 */ /* 0x040fe40000410000 */
[-C--:B------:R-:W-:Y:S02]  /*ca90*/  FMUL.FTZ R149, R149, -R111.reuse ;  /* 0x8000006f95957220 */ /* 0x080fe40000410000 */
[----:B------:R-:W-:Y:S02]  /*caa0*/  FFMA.FTZ R141, R150, R111, -R140 ;  /* 0x0000006f968d7223 */ /* 0x000fe4000001088c */
[----:B------:R-:W-:Y:S02]  /*cab0*/  FADD.FTZ R144, R38, R38 ;  /* 0x0000002626907221 */ /* 0x000fe40000010000 */
[----:B------:R-:W-:Y:S02]  /*cac0*/  FFMA.FTZ R150, R150, R165, R149 ;  /* 0x000000a596967223 */ /* 0x000fe40000010095 */
[----:B------:R-:W-:-:S02]  /*cad0*/  FFMA.FTZ R140, R144, R119, R138 ;  /* 0x00000077908c7223 */ /* 0x000fc4000001008a */
[----:B------:R-:W-:Y:S02]  /*cae0*/  FFMA.FTZ R143, -R144, R120, R139 ;  /* 0x00000078908f7223 */ /* 0x000fe4000001018b */
[----:B------:R-:W-:Y:S02]  /*caf0*/  FADD.FTZ R120, -R167, R150 ;  /* 0x00000096a7787221 */ /* 0x000fe40000010100 */
[C---:B------:R-:W-:Y:S02]  /*cb00*/  FMUL.FTZ R138, R211.reuse, UR35 ;  /* 0x00000023d38a7c20 */ /* 0x040fe40008410000 */
[----:B------:R-:W-:Y:S02]  /*cb10*/  FMUL.FTZ R142, R211, UR34 ;  /* 0x00000022d38e7c20 */ /* 0x000fe40008410000 */
[----:B------:R-:W-:Y:S02]  /*cb20*/  FADD.FTZ R168, R168, R141 ;  /* 0x0000008da8a87221 */ /* 0x000fe40000010000 */
[----:B------:R-:W-:-:S02]  /*cb30*/  FFMA.FTZ R138, R225, UR34, -R138 ;  /* 0x00000022e18a7c23 */ /* 0x000fc4000801088a */
[----:B------:R-:W-:Y:S02]  /*cb40*/  FFMA.FTZ R119, R225, UR35, R142 ;  /* 0x00000023e1777c23 */ /* 0x000fe4000801008e */
[C---:B------:R-:W-:Y:S02]  /*cb50*/  FMUL.FTZ R139, R151.reuse, -R120 ;  /* 0x80000078978b7220 */ /* 0x040fe40000410000 */
[----:B------:R-:W-:Y:S02]  /*cb60*/  FMUL.FTZ R151, R151, -R168 ;  /* 0x800000a897977220 */ /* 0x000fe40000410000 */
[C---:B------:R-:W-:Y:S02]  /*cb70*/  FMUL.FTZ R138, R144.reuse, R138 ;  /* 0x0000008a908a7220 */ /* 0x040fe40000410000 */
[----:B------:R-:W-:Y:S02]  /*cb80*/  FFMA.FTZ R119, -R144, R119, -RZ ;  /* 0x0000007790777223 */ /* 0x000fe400000109ff */
[----:B------:R-:W-:-:S02]  /*cb90*/  FFMA.FTZ R139, R152, R168, -R139 ;  /* 0x000000a8988b7223 */ /* 0x000fc4000001088b */
[----:B------:R-:W-:Y:S02]  /*cba0*/  FFMA.FTZ R152, R152, R120, R151 ;  /* 0x0000007898987223 */ /* 0x000fe40000010097 */
[----:B------:R-:W-:Y:S02]  /*cbb0*/  FADD.FTZ R144, R37, R37 ;  /* 0x0000002525907221 */ /* 0x000fe40000010000 */
[----:B------:R-:W-:Y:S02]  /*cbc0*/  FADD.FTZ R169, -R169, R152 ;  /* 0x00000098a9a97221 */ /* 0x000fe40000010100 */
[----:B------:R-:W-:Y:S02]  /*cbd0*/  FFMA.FTZ R142, R144, R117, R140 ;  /* 0x00000075908e7223 */ /* 0x000fe4000001008c */
[----:B------:R-:W-:Y:S02]  /*cbe0*/  FADD.FTZ R117, R170, R139 ;  /* 0x0000008baa757221 */ /* 0x000fe40000010000 */
[----:B------:R-:W-:-:S02]  /*cbf0*/  FMUL.FTZ R141, R210, UR34 ;  /* 0x00000022d28d7c20 */ /* 0x000fc40008410000 */
[C---:B------:R-:W-:Y:S02]  /*cc00*/  FMUL.FTZ R140, R153.reuse, -R169 ;  /* 0x800000a9998c7220 */ /* 0x040fe40000410000 */
[-C--:B------:R-:W-:Y:S02]  /*cc10*/  FMUL.FTZ R153, R153, -R117.reuse ;  /* 0x8000007599997220 */ /* 0x080fe40000410000 */
[----:B------:R-:W-:Y:S02]  /*cc20*/  FFMA.FTZ R143, -R144, R118, R143 ;  /* 0x00000076908f7223 */ /* 0x000fe4000001018f */
[----:B------:R-:W-:Y:S02]  /*cc30*/  FFMA.FTZ R118, R226, UR35, R141 ;  /* 0x00000023e2767c23 */ /* 0x000fe4000801008d */
[----:B------:R-:W-:Y:S02]  /*cc40*/  FFMA.FTZ R141, R154, R117, -R140 ;  /* 0x000000759a8d7223 */ /* 0x000fe4000001088c */
[----:B------:R-:W-:-:S02]  /*cc50*/  FADD.FTZ R147, R36, R36 ;  /* 0x0000002424937221 */ /* 0x000fc40000010000 */
[----:B------:R-:W-:Y:S02]  /*cc60*/  FFMA.FTZ R154, R154, R169, R153 ;  /* 0x000000a99a9a7223 */ /* 0x000fe40000010099 */
[----:B------:R-:W-:Y:S02]  /*cc70*/  FFMA.FTZ R143, -R147, R116, R143 ;  /* 0x00000074938f7223 */ /* 0x000fe4000001018f */
[----:B------:R-:W-:Y:S02]  /*cc80*/  FADD.FTZ R116, -R171, R154 ;  /* 0x0000009aab747221 */ /* 0x000fe40000010100 */
[----:B------:R-:W-:Y:S02]  /*cc90*/  FADD.FTZ R172, R172, R141 ;  /* 0x0000008dacac7221 */ /* 0x000fe40000010000 */
[----:B------:R-:W-:Y:S02]  /*cca0*/  FFMA.FTZ R142, R147, R115, R142 ;  /* 0x00000073938e7223 */ /* 0x000fe4000001008e */
[----:B------:R-:W-:-:S02]  /*ccb0*/  FMUL.FTZ R139, R210, UR35 ;  /* 0x00000023d28b7c20 */ /* 0x000fc40008410000 */
[C---:B------:R-:W-:Y:S02]  /*ccc0*/  FMUL.FTZ R115, R155.reuse, -R116 ;  /* 0x800000749b737220 */ /* 0x040fe40000410000 */
[-C--:B------:R-:W-:Y:S02]  /*ccd0*/  FMUL.FTZ R155, R155, -R172.reuse ;  /* 0x800000ac9b9b7220 */ /* 0x080fe40000410000 */
[----:B------:R-:W-:Y:S02]  /*cce0*/  FFMA.FTZ R139, R226, UR34, -R139 ;  /* 0x00000022e28b7c23 */ /* 0x000fe4000801088b */
[----:B------:R-:W-:Y:S02]  /*ccf0*/  FMUL.FTZ R140, R209, UR35 ;  /* 0x00000023d18c7c20 */ /* 0x000fe40008410000 */
[C---:B------:R-:W-:Y:S02]  /*cd00*/  FFMA.FTZ R115, R156.reuse, R172, -R115 ;  /* 0x000000ac9c737223 */ /* 0x040fe40000010873 */
[----:B------:R-:W-:-:S02]  /*cd10*/  FFMA.FTZ R156, R156, R116, R155 ;  /* 0x000000749c9c7223 */ /* 0x000fc4000001009b */
[C---:B------:R-:W-:Y:S02]  /*cd20*/  FMUL.FTZ R139, R144.reuse, R139 ;  /* 0x0000008b908b7220 */ /* 0x040fe40000410000 */
[----:B------:R-:W-:Y:S02]  /*cd30*/  FFMA.FTZ R118, -R144, R118, -RZ ;  /* 0x0000007690767223 */ /* 0x000fe400000109ff */
[----:B------:R-:W-:Y:S02]  /*cd40*/  FFMA.FTZ R140, R227, UR34, -R140 ;  /* 0x00000022e38c7c23 */ /* 0x000fe4000801088c */
[----:B------:R-:W-:Y:S02]  /*cd50*/  FMUL.FTZ R144, R209, UR34 ;  /* 0x00000022d1907c20 */ /* 0x000fe40008410000 */
[----:B------:R-:W-:Y:S02]  /*cd60*/  FADD.FTZ R173, -R173, R156 ;  /* 0x0000009cadad7221 */ /* 0x000fe40000010100 */
[----:B------:R-:W-:-:S02]  /*cd70*/  FMUL.FTZ R145, R147, R140 ;  /* 0x0000008c93917220 */ /* 0x000fc40000410000 */
[----:B------:R-:W-:Y:S02]  /*cd80*/  FADD.FTZ R148, R33, R33 ;  /* 0x0000002121947221 */ /* 0x000fe40000010000 */
[----:B------:R-:W-:Y:S02]  /*cd90*/  FFMA.FTZ R144, R227, UR35, R144 ;  /* 0x00000023e3907c23 */ /* 0x000fe40008010090 */
[----:B------:R-:W-:Y:S02]  /*cda0*/  FADD.FTZ R115, R174, R115 ;  /* 0x00000073ae737221 */ /* 0x000fe40000010000 */
[----:B------:R-:W-:Y:S02]  /*cdb0*/  FMUL.FTZ R140, R157, -R173 ;  /* 0x800000ad9d8c7220 */ /* 0x000fe40000410000 */
[----:B------:R-:W-:Y:S02]  /*cdc0*/  FMUL.FTZ R146, R148, R105 ;  /* 0x0000006994927220 */ /* 0x000fe40000410000 */
[----:B------:R-:W-:-:S02]  /*cdd0*/  FFMA.FTZ R144, -R147, R144, -RZ ;  /* 0x0000009093907223 */ /* 0x000fc400000109ff */
[-C--:B------:R-:W-:Y:S02]  /*cde0*/  FFMA.FTZ R105, R158, R115.reuse, -R140 ;  /* 0x000000739e697223 */ /* 0x080fe4000001088c */
[C---:B------:R-:W-:Y:S02]  /*cdf0*/  FMUL.FTZ R141, R66.reuse, UR35 ;  /* 0x00000023428d7c20 */ /* 0x040fe40008410000 */
[----:B------:R-:W-:Y:S02]  /*ce00*/  FMUL.FTZ R147, R66, UR34 ;  /* 0x0000002242937c20 */ /* 0x000fe40008410000 */
[----:B------:R-:W-:Y:S02]  /*ce10*/  FMUL.FTZ R157, R157, -R115 ;  /* 0x800000739d9d7220 */ /* 0x000fe40000410000 */
[----:B------:R-:W-:Y:S02]  /*ce20*/  FADD.FTZ R176, R176, R105 ;  /* 0x00000069b0b07221 */ /* 0x000fe40000010000 */
[----:B------:R-:W-:-:S02]  /*ce30*/  FFMA.FTZ R141, R230, UR34, -R141 ;  /* 0x00000022e68d7c23 */ /* 0x000fc4000801088d */
[----:B------:R-:W-:Y:S02]  /*ce40*/  FFMA.FTZ R147, R230, UR35, R147 ;  /* 0x00000023e6937c23 */ /* 0x000fe40008010093 */
[----:B------:R-:W-:Y:S02]  /*ce50*/  FMUL.FTZ R105, R221, UR35 ;  /* 0x00000023dd697c20 */ /* 0x000fe40008410000 */
[----:B------:R-:W-:Y:S02]  /*ce60*/  FADD.FTZ R150, R35, R35 ;  /* 0x0000002323967221 */ /* 0x000fe40000010000 */
[----:B------:R-:W-:Y:S02]  /*ce70*/  FFMA.FTZ R158, R158, R173, R157 ;  /* 0x000000ad9e9e7223 */ /* 0x000fe4000001009d */
[C---:B------:R-:W-:Y:S02]  /*ce80*/  FMUL.FTZ R108, R148.reuse, R108 ;  /* 0x0000006c946c7220 */ /* 0x040fe40000410000 */
[----:B------:R-:W-:-:S02]  /*ce90*/  FMUL.FTZ R141, R148, R141 ;  /* 0x0000008d948d7220 */ /* 0x000fc40000410000 */
[----:B------:R-:W-:Y:S02]  /*cea0*/  FFMA.FTZ R140, -R148, R147, -RZ ;  /* 0x00000093948c7223 */ /* 0x000fe400000109ff */
[----:B------:R-:W-:Y:S02]  /*ceb0*/  FFMA.FTZ R105, R228, UR34, -R105 ;  /* 0x00000022e4697c23 */ /* 0x000fe40008010869 */
[C---:B------:R-:W-:Y:S02]  /*cec0*/  FFMA.FTZ R148, R150.reuse, R113, R142 ;  /* 0x0000007196947223 */ /* 0x040fe4000001008e */
[----:B------:R-:W-:Y:S02]  /*ced0*/  FADD.FTZ R142, -R175, R158 ;  /* 0x0000009eaf8e7221 */ /* 0x000fe40000010100 */
[----:B------:R-:W-:Y:S02]  /*cee0*/  FMUL.FTZ R149, R150, R105 ;  /* 0x0000006996957220 */ /* 0x000fe40000410000 */
[----:B------:R-:W-:-:S02]  /*cef0*/  FMUL.FTZ R105, R159, -R176 ;  /* 0x800000b09f697220 */ /* 0x000fc40000410000 */
[----:B------:R-:W-:Y:S02]  /*cf00*/  FMUL.FTZ R159, R159, -R142 ;  /* 0x8000008e9f9f7220 */ /* 0x000fe40000410000 */
[----:B------:R-:W-:Y:S02]  /*cf10*/  FFMA.FTZ R113, -R150, R114, R143 ;  /* 0x0000007296717223 */ /* 0x000fe4000001018f */
[C---:B------:R-:W-:Y:S02]  /*cf20*/  FFMA.FTZ R114, R160.reuse, R142, R105 ;  /* 0x0000008ea0727223 */ /* 0x040fe40000010069 */
[----:B------:R-:W-:Y:S02]  /*cf30*/  FFMA.FTZ R105, R160, R176, -R159 ;  /* 0x000000b0a0697223 */ /* 0x000fe4000001089f */
[----:B------:R-:W-:Y:S02]  /*cf40*/  FADD.FTZ R157, R34, R34 ;  /* 0x00000022229d7221 */ /* 0x000fe40000010000 */
[----:B------:R-:W-:Y:S01]  /*cf50*/  FADD.FTZ R177, -R177, R114 ;  /* 0x00000072b1b17221 */ /* 0x000fe20000010100 */
[----:B------:R-:W-:Y:S01]  /*cf60*/  SHF.L.U32 R114, R96, 0x5, RZ ;  /* 0x0000000560727819 */ /* 0x000fe200000006ff */
[----:B------:R-:W-:-:S02]  /*cf70*/  FADD.FTZ R105, R178, R105 ;  /* 0x00000069b2697221 */ /* 0x000fc40000010000 */
[----:B------:R-:W-:Y:S01]  /*cf80*/  FFMA.FTZ R155, R157, R109, R148 ;  /* 0x0000006d9d9b7223 */ /* 0x000fe20000010094 */
[----:B------:R-:W-:Y:S01]  /*cf90*/  LEA.HI.SX32 R114, R114, R114, 0x1b ;  /* 0x0000007272727211 */ /* 0x000fe200078fdaff */
[C---:B------:R-:W-:Y:S02]  /*cfa0*/  FMUL.FTZ R109, R161.reuse, -R177 ;  /* 0x800000b1a16d7220 */ /* 0x040fe40000410000 */
[----:B------:R-:W-:Y:S02]  /*cfb0*/  FMUL.FTZ R161, R161, -R105 ;  /* 0x80000069a1a17220 */ /* 0x000fe40000410000 */
[----:B------:R-:W-:Y:S02]  /*cfc0*/  FFMA.FTZ R113, -R157, R112, R113 ;  /* 0x000000709d717223 */ /* 0x000fe40000010171 */
[C---:B------:R-:W-:Y:S02]  /*cfd0*/  FFMA.FTZ R112, R162.reuse, R177, R161 ;  /* 0x000000b1a2707223 */ /* 0x040fe400000100a1 */
[----:B------:R-:W-:-:S02]  /*cfe0*/  FFMA.FTZ R143, R162, R105, -R109 ;  /* 0x00000069a28f7223 */ /* 0x000fc4000001086d */
[----:B------:R-:W-:Y:S02]  /*cff0*/  FADD.FTZ R112, -R179, R112 ;  /* 0x00000070b3707221 */ /* 0x000fe40000010100 */
[----:B------:R-:W-:Y:S02]  /*d000*/  FMUL.FTZ R148, R222, UR35 ;  /* 0x00000023de947c20 */ /* 0x000fe40008410000 */
[----:B------:R-:W-:Y:S02]  /*d010*/  FADD.FTZ R180, R180, R143 ;  /* 0x0000008fb4b47221 */ /* 0x000fe40000010000 */
[----:B------:R-:W-:Y:S02]  /*d020*/  FMUL.FTZ R143, R163, -R112 ;  /* 0x80000070a38f7220 */ /* 0x000fe40000410000 */
[----:B------:R-:W-:Y:S02]  /*d030*/  FFMA.FTZ R148, R229, UR34, -R148 ;  /* 0x00000022e5947c23 */ /* 0x000fe40008010894 */
[----:B------:R-:W-:-:S02]  /*d040*/  FMUL.FTZ R163, R163, -R180 ;  /* 0x800000b4a3a37220 */ /* 0x000fc40000410000 */
[C---:B------:R-:W-:Y:S02]  /*d050*/  FFMA.FTZ R143, R164.reuse, R180, -R143 ;  /* 0x000000b4a48f7223 */ /* 0x040fe4000001088f */
[----:B------:R-:W-:Y:S01]  /*d060*/  FMUL.FTZ R153, R157, R148 ;  /* 0x000000949d997220 */ /* 0x000fe20000410000 */
[----:B------:R-:W-:Y:S01]  /*d070*/  MOV R148, UR7 ;  /* 0x0000000700947c02 */ /* 0x000fe20008000f00 */
[----:B------:R-:W-:Y:S02]  /*d080*/  FFMA.FTZ R164, R164, R112, R163 ;  /* 0x00000070a4a47223 */ /* 0x000fe400000100a3 */
[----:B------:R-:W-:Y:S02]  /*d090*/  FADD.FTZ R143, R182, R143 ;  /* 0x0000008fb68f7221 */ /* 0x000fe40000010000 */
[----:B------:R-:W-:Y:S01]  /*d0a0*/  FADD.FTZ R181, -R181, R164 ;  /* 0x000000a4b5b57221 */ /* 0x000fe20000010100 */
[----:B------:R0:W-:Y:S01]  /*d0b0*/  @!P0 STS.128 [R148.X16+0x5c60], R60 ;  /* 0x005c603c94008388 */ /* 0x0001e2000000cc00 */
[----:B------:R-:W-:-:S02]  /*d0c0*/  FMUL.FTZ R129, R208, UR35 ;  /* 0x00000023d0817c20 */ /* 0x000fc40008410000 */
[----:B------:R-:W-:Y:S01]  /*d0d0*/  FFMA.FTZ R219, R91, -R75, R219 ;  /* 0x8000004b5bdb7223 */ /* 0x000fe200000100db */
[----:B------:R1:W-:Y:S01]  /*d0e0*/  STS [R114.X4+0x2104], R67 ;  /* 0x0021044372007388 */ /* 0x0003e20000004800 */
[----:B------:R-:W-:Y:S02]  /*d0f0*/  FFMA.FTZ R129, R220, UR34, -R129 ;  /* 0x00000022dc817c23 */ /* 0x000fe40008010881 */
[----:B------:R-:W-:Y:S01]  /*d100*/  FFMA.FTZ R220, R92, -R76, R220 ;  /* 0x8000004c5cdc7223 */ /* 0x000fe200000100dc */
[----:B------:R2:W-:Y:S01]  /*d110*/  STS [R114.X4+0x2120], R71 ;  /* 0x0021204772007388 */ /* 0x0005e20000004800 */
[----:B------:R-:W-:Y:S02]  /*d120*/  FFMA.FTZ R218, R90, -R74, R218 ;  /* 0x8000004a5ada7223 */ /* 0x000fe400000100da */
[----:B------:R-:W-:Y:S01]  /*d130*/  FFMA.FTZ R217, R89, -R73, R217 ;  /* 0x8000004959d97223 */ /* 0x000fe200000100d9 */
[----:B------:R3:W-:Y:S01]  /*d140*/  STS [R114.X4+0x210c], R68 ;  /* 0x00210c4472007388 */ /* 0x0007e20000004800 */
[----:B------:R-:W-:-:S02]  /*d150*/  FFMA.FTZ R216, R88, -R72, R216 ;  /* 0x8000004858d87223 */ /* 0x000fc400000100d8 */
[----:B------:R-:W-:Y:S01]  /*d160*/  FMUL.FTZ R147, R221, UR34 ;  /* 0x00000022dd937c20 */ /* 0x000fe20008410000 */
[----:B------:R4:W-:Y:S01]  /*d170*/  STS [R114.X4+0x211c], R70 ;  /* 0x00211c4672007388 */ /* 0x0009e20000004800 */
[C---:B0-----:R-:W-:Y:S02]  /*d180*/  FMUL.FTZ R60, R97.reuse, -R143 ;  /* 0x8000008f613c7220 */ /* 0x041fe40000410000 */
[-C--:B------:R-:W-:Y:S01]  /*d190*/  FMUL.FTZ R97, R97, -R181.reuse ;  /* 0x800000b561617220 */ /* 0x080fe20000410000 */
[----:B------:R0:W-:Y:S01]  /*d1a0*/  STS [R114.X4+0x2110], R69 ;  /* 0x0021104572007388 */ /* 0x0001e20000004800 */
[C---:B------:R-:W-:Y:S02]  /*d1b0*/  FFMA.FTZ R60, R98.reuse, R181, R60 ;  /* 0x000000b5623c7223 */ /* 0x040fe4000001003c */
[----:B------:R-:W-:Y:S01]  /*d1c0*/  FFMA.FTZ R97, R98, R143, -R97 ;  /* 0x0000008f62617223 */ /* 0x000fe20000010861 */
[----:B------:R5:W-:Y:S01]  /*d1d0*/  STS [R114.X4+0x2154], R119 ;  /* 0x0021547772007388 */ /* 0x000be20000004800 */
[----:B------:R-:W-:-:S02]  /*d1e0*/  FADD.FTZ R60, -R183, R60 ;  /* 0x0000003cb73c7221 */ /* 0x000fc40000010100 */
[----:B------:R-:W-:Y:S01]  /*d1f0*/  FADD.FTZ R184, R184, R97 ;  /* 0x00000061b8b87221 */ /* 0x000fe20000010000 */
[----:B------:R0:W-:Y:S01]  /*d200*/  STS [R114.X4+0x215c], R118 ;  /* 0x00215c7672007388 */ /* 0x0001e20000004800 */
[C---:B------:R-:W-:Y:S02]  /*d210*/  FMUL.FTZ R61, R99.reuse, -R60 ;  /* 0x8000003c633d7220 */ /* 0x040fe40000410000 */
[-C--:B------:R-:W-:Y:S01]  /*d220*/  FMUL.FTZ R99, R99, -R184.reuse ;  /* 0x800000b863637220 */ /* 0x080fe20000410000 */
[----:B------:R0:W-:Y:S01]  /*d230*/  STS [R114.X4+0x214c], R122 ;  /* 0x00214c7a72007388 */ /* 0x0001e20000004800 */
[C---:B------:R-:W-:Y:S02]  /*d240*/  FFMA.FTZ R61, R100.reuse, R184, -R61 ;  /* 0x000000b8643d7223 */ /* 0x040fe4000001083d */
[----:B------:R-:W-:Y:S01]  /*d250*/  FFMA.FTZ R100, R100, R60, R99 ;  /* 0x0000003c64647223 */ /* 0x000fe20000010063 */
[----:B------:R-:W-:Y:S01]  /*d260*/  STS [R114.X4+0x213c], R128 ;  /* 0x00213c8072007388 */ /* 0x000fe20000004800 */
[----:B-1----:R-:W-:-:S02]  /*d270*/  FADD.FTZ R67, R186, R61 ;  /* 0x0000003dba437221 */ /* 0x002fc40000010000 */
        /* <DEDUP_REMOVED lines=11> */
[C---:B------:R-:W-:Y:S02]  /*d330*/  FMUL.FTZ R61, R103.reuse, -R62 ;  /* 0x8000003e673d7220 */ /* 0x040fe40000410000 */
[-C--:B------:R-:W-:Y:S01]  /*d340*/  FMUL.FTZ R103, R103, -R188.reuse ;  /* 0x800000bc67677220 */ /* 0x080fe20000410000 */
[----:B------:R1:W-:Y:S01]  /*d350*/  STS [R114.X4+0x212c], R132 ;  /* 0x00212c8472007388 */ /* 0x0003e20000004800 */
[C---:B------:R-:W-:Y:S02]  /*d360*/  FFMA.FTZ R61, R104.reuse, R188, -R61 ;  /* 0x000000bc683d7223 */ /* 0x040fe4000001083d */
[----:B------:R-:W-:Y:S01]  /*d370*/  FFMA.FTZ R104, R104, R62, R103 ;  /* 0x0000003e68687223 */ /* 0x000fe20000010067 */
[----:B------:R0:W-:Y:S01]  /*d380*/  STS [R114.X4+0x2130], R137 ;  /* 0x0021308972007388 */ /* 0x0001e20000004800 */
[----:B--2---:R-:W-:-:S02]  /*d390*/  FADD.FTZ R71, R190, R61 ;  /* 0x0000003dbe477221 */ /* 0x004fc40000010000 */
[----:B------:R-:W-:Y:S01]  /*d3a0*/  FADD.FTZ R189, -R189, R104 ;  /* 0x00000068bdbd7221 */ /* 0x000fe20000010100 */
[----:B------:R2:W-:Y:S01]  /*d3b0*/  STS [R114.X4+0x217c], R140 ;  /* 0x00217c8c72007388 */ /* 0x0005e20000004800 */
[-C--:B---3--:R-:W-:Y:S02]  /*d3c0*/  FMUL.FTZ R68, R188, R75.reuse ;  /* 0x0000004bbc447220 */ /* 0x088fe40000410000 */
[-C--:B------:R-:W-:Y:S01]  /*d3d0*/  FMUL.FTZ R61, R189, R76.reuse ;  /* 0x0000004cbd3d7220 */ /* 0x080fe20000410000 */
[----:B------:R3:W-:Y:S01]  /*d3e0*/  STS [R114.X4+0x2178], R141 ;  /* 0x0021788d72007388 */ /* 0x0007e20000004800 */
[----:B------:R-:W-:Y:S02]  /*d3f0*/  FMUL.FTZ R97, R71, R76 ;  /* 0x0000004c47617220 */ /* 0x000fe40000410000 */
[----:B----4-:R-:W-:Y:S01]  /*d400*/  FMUL.FTZ R70, R62, R75 ;  /* 0x0000004b3e467220 */ /* 0x010fe20000410000 */
[----:B------:R-:W-:Y:S01]  /*d410*/  STS [R114.X4+0x2160], R145 ;  /* 0x0021609172007388 */ /* 0x000fe20000004800 */
[----:B------:R-:W-:-:S02]  /*d420*/  FMUL.FTZ R98, R207, R68 ;  /* 0x00000044cf627220 */ /* 0x000fc40000410000 */
[C---:B------:R-:W-:Y:S01]  /*d430*/  FMUL.FTZ R63, R208.reuse, R61 ;  /* 0x0000003dd03f7220 */ /* 0x040fe20000410000 */
[----:B------:R-:W-:Y:S01]  /*d440*/  STS [R114.X4+0x2168], R149 ;  /* 0x0021689572007388 */ /* 0x000fe20000004800 */
[----:B0-----:R-:W-:Y:S02]  /*d450*/  FMUL.FTZ R69, R208, R97 ;  /* 0x00000061d0457220 */ /* 0x001fe40000410000 */
[-C--:B------:R-:W-:Y:S01]  /*d460*/  FFMA.FTZ R98, R219, R70.reuse, -R98 ;  /* 0x00000046db627223 */ /* 0x080fe20000010862 */
[----:B------:R-:W-:Y:S01]  /*d470*/  STS [R114.X4+0x2138], R125 ;  /* 0x0021387d72007388 */ /* 0x000fe20000004800 */
[----:B------:R-:W-:Y:S02]  /*d480*/  FMUL.FTZ R70, R207, R70 ;  /* 0x00000046cf467220 */ /* 0x000fe40000410000 */
[----:B------:R-:W-:Y:S01]  /*d490*/  FFMA.FTZ R63, R97, R220, R63 ;  /* 0x000000dc613f7223 */ /* 0x000fe2000001003f */
[----:B------:R-:W-:Y:S01]  /*d4a0*/  STS [R114.X4+0x2164], R144 ;  /* 0x0021649072007388 */ /* 0x000fe20000004800 */
[----:B------:R-:W-:-:S02]  /*d4b0*/  FFMA.FTZ R69, R220, R61, -R69 ;  /* 0x0000003ddc457223 */ /* 0x000fc40000010845 */
[----:B------:R-:W-:Y:S01]  /*d4c0*/  FFMA.FTZ R70, R68, R219, R70 ;  /* 0x000000db44467223 */ /* 0x000fe20000010046 */
[----:B------:R-:W-:Y:S01]  /*d4d0*/  STS [R114.X4+0x2108], R131 ;  /* 0x0021088372007388 */ /* 0x000fe20000004800 */
[----:B------:R-:W-:Y:S02]  /*d4e0*/  FADD.FTZ R63, RZ, R63 ;  /* 0x0000003fff3f7221 */ /* 0x000fe40000010000 */
[-C--:B------:R-:W-:Y:S01]  /*d4f0*/  FMUL.FTZ R61, R185, R74.reuse ;  /* 0x0000004ab93d7220 */ /* 0x080fe20000410000 */
[----:B------:R-:W-:Y:S01]  /*d500*/  STS [R114.X4+0x2118], R135 ;  /* 0x0021188772007388 */ /* 0x000fe20000004800 */
[----:B------:R-:W-:Y:S02]  /*d510*/  FMUL.FTZ R99, R67, R74 ;  /* 0x0000004a43637220 */ /* 0x000fe40000410000 */
[----:B------:R-:W-:Y:S01]  /*d520*/  FADD.FTZ R69, RZ, R69 ;  /* 0x00000045ff457221 */ /* 0x000fe20000010000 */
[----:B------:R-:W-:Y:S01]  /*d530*/  STS [R114.X4+0x2128], R136 ;  /* 0x0021288872007388 */ /* 0x000fe20000004800 */
[----:B------:R-:W-:-:S02]  /*d540*/  FADD.FTZ R63, R63, R70 ;  /* 0x000000463f3f7221 */ /* 0x000fc40000010000 */
[C---:B------:R-:W-:Y:S01]  /*d550*/  FMUL.FTZ R100, R206.reuse, R61 ;  /* 0x0000003dce647220 */ /* 0x040fe20000410000 */
[----:B------:R-:W-:Y:S01]  /*d560*/  STS [R114.X4+0x2140], R124 ;  /* 0x0021407c72007388 */ /* 0x000fe20000004800 */
[----:B------:R-:W-:Y:S02]  /*d570*/  FMUL.FTZ R70, R206, R99 ;  /* 0x00000063ce467220 */ /* 0x000fe40000410000 */
[----:B------:R-:W-:Y:S01]  /*d580*/  FADD.FTZ R69, R69, R98 ;  /* 0x0000006245457221 */ /* 0x000fe20000010000 */
[----:B------:R-:W-:Y:S01]  /*d590*/  STS [R114.X4+0x2144], R123 ;  /* 0x0021447b72007388 */ /* 0x000fe20000004800 */
[----:B------:R-:W-:Y:S02]  /*d5a0*/  FMUL.FTZ R98, R60, R73 ;  /* 0x000000493c627220 */ /* 0x000fe40000410000 */
[----:B------:R-:W-:Y:S01]  /*d5b0*/  FFMA.FTZ R100, R99, R218, R100 ;  /* 0x000000da63647223 */ /* 0x000fe20000010064 */
[----:B------:R-:W-:Y:S01]  /*d5c0*/  STS [R114.X4+0x2148], R121 ;  /* 0x0021487972007388 */ /* 0x000fe20000004800 */
[----:B------:R-:W-:-:S02]  /*d5d0*/  FFMA.FTZ R102, R218, R61, -R70 ;  /* 0x0000003dda667223 */ /* 0x000fc40000010846 */
[----:B------:R-:W-:Y:S01]  /*d5e0*/  FMUL.FTZ R70, R184, R73 ;  /* 0x00000049b8467220 */ /* 0x000fe20000410000 */
[----:B------:R-:W-:Y:S01]  /*d5f0*/  STS [R114.X4+0x2158], R139 ;  /* 0x0021588b72007388 */ /* 0x000fe20000004800 */
[----:B------:R-:W-:Y:S02]  /*d600*/  FMUL.FTZ R61, R205, R98 ;  /* 0x00000062cd3d7220 */ /* 0x000fe40000410000 */
[-C--:B------:R-:W-:Y:S01]  /*d610*/  FMUL.FTZ R101, R143, R72.reuse ;  /* 0x000000488f657220 */ /* 0x080fe20000410000 */
[----:B------:R-:W-:Y:S01]  /*d620*/  STS [R114.X4+0x2170], R153 ;  /* 0x0021709972007388 */ /* 0x000fe20000004800 */
[----:B------:R-:W-:Y:S02]  /*d630*/  FADD.FTZ R63, R63, R100 ;  /* 0x000000643f3f7221 */ /* 0x000fe40000010000 */
[----:B------:R-:W-:Y:S02]  /*d640*/  FFMA.FTZ R100, R70, R217, R61 ;  /* 0x000000d946647223 */ /* 0x000fe4000001003d */
[----:B-----5:R-:W-:-:S02]  /*d650*/  FMUL.FTZ R119, R181, R72 ;  /* 0x00000048b5777220 */ /* 0x020fc40000410000 */
[----:B------:R-:W-:Y:S02]  /*d660*/  FMUL.FTZ R61, R204, R101 ;  /* 0x00000065cc3d7220 */ /* 0x000fe40000410000 */
[----:B------:R-:W-:Y:S02]  /*d670*/  FMUL.FTZ R103, R205, R70 ;  /* 0x00000046cd677220 */ /* 0x000fe40000410000 */
[----:B------:R-:W-:Y:S02]  /*d680*/  FADD.FTZ R69, R69, R102 ;  /* 0x0000006645457221 */ /* 0x000fe40000010000 */
[-C--:B------:R-:W-:Y:S02]  /*d690*/  FFMA.FTZ R102, R216, R119.reuse, -R61 ;  /* 0x00000077d8667223 */ /* 0x080fe4000001083d */
[----:B------:R-:W-:Y:S02]  /*d6a0*/  FFMA.FTZ R104, R217, R98, -R103 ;  /* 0x00000062d9687223 */ /* 0x000fe40000010867 */
        /* <DEDUP_REMOVED lines=8> */
[----:B------:R-:W-:Y:S02]  /*d730*/  FFMA.FTZ R147, R228, UR35, R147 ;  /* 0x00000023e4937c23 */ /* 0x000fe40008010093 */
[----:B------:R-:W-:Y:S02]  /*d740*/  FADD.FTZ R63, R63, R100 ;  /* 0x000000643f3f7221 */ /* 0x000fe40000010000 */
[----:B------:R-:W-:Y:S02]  /*d750*/  FFMA.FTZ R100, R98, R215, R61 ;  /* 0x000000d762647223 */ /* 0x000fe4000001003d */
[----:B------:R-:W-:Y:S02]  /*d760*/  FFMA.FTZ R118, R215, R118, -R103 ;  /* 0x00000076d7767223 */ /* 0x000fe40000010867 */
[----:B------:R-:W-:-:S02]  /*d770*/  FADD.FTZ R69, R69, R104 ;  /* 0x0000006845457221 */ /* 0x000fc40000010000 */
[-C--:B------:R-:W-:Y:S02]  /*d780*/  FMUL.FTZ R103, R105, R58.reuse ;  /* 0x0000003a69677220 */ /* 0x080fe40000410000 */
[----:B------:R-:W-:Y:S02]  /*d790*/  FFMA.FTZ R147, -R150, R147, -RZ ;  /* 0x0000009396937223 */ /* 0x000fe400000109ff */
[----:B------:R-:W-:Y:S01]  /*d7a0*/  FMUL.FTZ R150, R222, UR34 ;  /* 0x00000022de967c20 */ /* 0x000fe20008410000 */
[----:B------:R-:W-:Y:S01]  /*d7b0*/  ULDC UR34, c[0x0][0x168] ;  /* 0x00005a0000227ab9 */ /* 0x000fe20000000800 */
[----:B------:R-:W-:Y:S01]  /*d7c0*/  FADD.FTZ R63, R63, R100 ;  /* 0x000000643f3f7221 */ /* 0x000fe20000010000 */
[----:B------:R-:W-:Y:S01]  /*d7d0*/  UIADD3 UR34, -UR25, UR34, URZ ;  /* 0x0000002219227290 */ /* 0x000fe2000fffe13f */
[----:B------:R-:W-:Y:S01]  /*d7e0*/  FMUL.FTZ R61, R177, R58 ;  /* 0x0000003ab13d7220 */ /* 0x000fe20000410000 */
[----:B------:R0:W-:Y:S01]  /*d7f0*/  STS [R114.X4+0x216c], R147 ;  /* 0x00216c9372007388 */ /* 0x0001e20000004800 */
[----:B------:R-:W-:-:S02]  /*d800*/  FADD.FTZ R69, R69, R102 ;  /* 0x0000006645457221 */ /* 0x000fc40000010000 */
[----:B------:R-:W-:Y:S02]  /*d810*/  FFMA.FTZ R214, R86, -R58, R214 ;  /* 0x8000003a56d67223 */ /* 0x000fe400000100d6 */
[----:B------:R-:W-:Y:S02]  /*d820*/  FMUL.FTZ R100, R176, R57 ;  /* 0x00000039b0647220 */ /* 0x000fe40000410000 */
[C---:B------:R-:W-:Y:S02]  /*d830*/  FMUL.FTZ R104, R202.reuse, R103 ;  /* 0x00000067ca687220 */ /* 0x040fe40000410000 */
[----:B------:R-:W-:Y:S02]  /*d840*/  FFMA.FTZ R150, R229, UR35, R150 ;  /* 0x00000023e5967c23 */ /* 0x000fe40008010096 */
[----:B------:R-:W-:Y:S02]  /*d850*/  FMUL.FTZ R102, R202, R61 ;  /* 0x0000003dca667220 */ /* 0x000fe40000410000 */
[----:B------:R-:W-:-:S02]  /*d860*/  FFMA.FTZ R213, R85, -R57, R213 ;  /* 0x8000003955d57223 */ /* 0x000fc400000100d5 */
[----:B------:R-:W-:Y:S02]  /*d870*/  FMUL.FTZ R122, R142, R57 ;  /* 0x000000398e7a7220 */ /* 0x000fe40000410000 */
[----:B------:R-:W-:Y:S02]  /*d880*/  FMUL.FTZ R119, R127, R100 ;  /* 0x000000647f777220 */ /* 0x000fe40000410000 */
[----:B------:R-:W-:Y:S02]  /*d890*/  FFMA.FTZ R61, R214, R61, -R104 ;  /* 0x0000003dd63d7223 */ /* 0x000fe40000010868 */
[----:B------:R-:W-:Y:S01]  /*d8a0*/  FADD.FTZ R118, R69, R118 ;  /* 0x0000007645767221 */ /* 0x000fe20000010000 */
[----:B------:R-:W-:Y:S01]  /*d8b0*/  MOV R69, UR34 ;  /* 0x0000002200457c02 */ /* 0x000fe20008000f00 */
[----:B------:R-:W-:Y:S02]  /*d8c0*/  FFMA.FTZ R151, -R157, R150, -RZ ;  /* 0x000000969d977223 */ /* 0x000fe400000109ff */
[----:B------:R-:W-:Y:S01]  /*d8d0*/  FFMA.FTZ R150, R213, R122, -R119 ;  /* 0x0000007ad5967223 */ /* 0x000fe20000010877 */
[----:B-1----:R-:W-:Y:S01]  /*d8e0*/  LEA R132, R69, -R96, 0x1 ;  /* 0x8000006045847211 */ /* 0x002fe200078e08ff */
[----:B------:R-:W-:Y:S01]  /*d8f0*/  FADD.FTZ R61, R118, R61 ;  /* 0x0000003d763d7221 */ /* 0x000fe20000010000 */
[----:B------:R-:W-:Y:S01]  /*d900*/  STS [R114.X4+0x2174], R151 ;  /* 0x0021749772007388 */ /* 0x000fe20000004800 */
[----:B------:R-:W-:Y:S01]  /*d910*/  FMUL.FTZ R119, R172, UR43 ;  /* 0x0000002bac777c20 */ /* 0x000fe20008410000 */
[----:B------:R-:W-:Y:S01]  /*d920*/  ISETP.GE.AND P0, PT, R132, 0x1, PT ;  /* 0x000000018400780c */ /* 0x000fe20003f06270 */
[----:B------:R-:W-:-:S02]  /*d930*/  FADD.FTZ R150, R61, R150 ;  /* 0x000000963d967221 */ /* 0x000fc40000010000 */
[----:B------:R-:W-:Y:S02]  /*d940*/  FMUL.FTZ R61, R110, UR43 ;  /* 0x0000002b6e3d7c20 */ /* 0x000fe40008410000 */
[----:B------:R-:W-:Y:S02]  /*d950*/  FFMA.FTZ R119, R116, UR39, -R119 ;  /* 0x0000002774777c23 */ /* 0x000fe40008010877 */
[----:B------:R-:W-:Y:S02]  /*d960*/  FFMA.FTZ R128, R192, UR39, -R61 ;  /* 0x00000027c0807c23 */ /* 0x000fe4000801083d */
[----:B------:R-:W-:Y:S02]  /*d970*/  FMUL.FTZ R61, R120, UR43 ;  /* 0x0000002b783d7c20 */ /* 0x000fe40008410000 */
[----:B------:R-:W-:Y:S02]  /*d980*/  FMUL.FTZ R152, R116, R55 ;  /* 0x0000003774987220 */ /* 0x000fe40000410000 */
[----:B------:R-:W-:-:S02]  /*d990*/  FFMA.FTZ R118, R168, UR39, R61 ;  /* 0x00000027a8767c23 */ /* 0x000fc4000801003d */
[----:B------:R-:W-:Y:S02]  /*d9a0*/  FMUL.FTZ R61, R116, UR43 ;  /* 0x0000002b743d7c20 */ /* 0x000fe40008410000 */
[----:B------:R-:W-:Y:S02]  /*d9b0*/  FMUL.FTZ R130, R115, UR43 ;  /* 0x0000002b73827c20 */ /* 0x000fe40008410000 */
[----:B------:R-:W-:Y:S02]  /*d9c0*/  FFMA.FTZ R116, R172, UR39, R61 ;  /* 0x00000027ac747c23 */ /* 0x000fe4000801003d */
[----:B------:R-:W-:Y:S02]  /*d9d0*/  FMUL.FTZ R61, R176, UR43 ;  /* 0x0000002bb03d7c20 */ /* 0x000fe40008410000 */
[----:B------:R-:W-:Y:S02]  /*d9e0*/  FFMA.FTZ R133, R173, UR39, -R130 ;  /* 0x00000027ad857c23 */ /* 0x000fe40008010882 */
[----:B------:R-:W-:-:S02]  /*d9f0*/  FFMA.FTZ R130, R142, UR39, -R61 ;  /* 0x000000278e827c23 */ /* 0x000fc4000801083d */
[----:B------:R-:W-:Y:S02]  /*da00*/  FFMA.FTZ R102, R103, R214, R102 ;  /* 0x000000d667667223 */ /* 0x000fe40000010066 */
[----:B------:R-:W-:Y:S02]  /*da10*/  FMUL.FTZ R122, R127, R122 ;  /* 0x0000007a7f7a7220 */ /* 0x000fe40000410000 */
[----:B------:R-:W-:Y:S02]  /*da20*/  FMUL.FTZ R61, R142, UR43 ;  /* 0x0000002b8e3d7c20 */ /* 0x000fe40008410000 */
[----:B------:R-:W-:Y:S02]  /*da30*/  FADD.FTZ R63, R63, R102 ;  /* 0x000000663f3f7221 */ /* 0x000fe40000010000 */
[----:B------:R-:W-:Y:S02]  /*da40*/  FFMA.FTZ R122, R100, R213, R122 ;  /* 0x000000d5647a7223 */ /* 0x000fe4000001007a */
[----:B------:R-:W-:-:S02]  /*da50*/  FMUL.FTZ R138, R105, UR43 ;  /* 0x0000002b698a7c20 */ /* 0x000fc40008410000 */
[----:B------:R-:W-:Y:S02]  /*da60*/  FFMA.FTZ R134, R176, UR39, R61 ;  /* 0x00000027b0867c23 */ /* 0x000fe4000801003d */
[----:B------:R-:W-:Y:S02]  /*da70*/  FMUL.FTZ R61, R180, UR43 ;  /* 0x0000002bb43d7c20 */ /* 0x000fe40008410000 */
[----:B------:R-:W-:Y:S02]  /*da80*/  FADD.FTZ R148, R63, R122 ;  /* 0x0000007a3f947221 */ /* 0x000fe40000010000 */
[----:B------:R-:W-:Y:S02]  /*da90*/  FFMA.FTZ R137, R177, UR39, -R138 ;  /* 0x00000027b1897c23 */ /* 0x000fe4000801088a */
[----:B--2---:R-:W-:Y:S02]  /*daa0*/  FMUL.FTZ R140, R143, UR43 ;  /* 0x0000002b8f8c7c20 */ /* 0x004fe40008410000 */
[----:B------:R-:W-:-:S02]  /*dab0*/  FFMA.FTZ R138, R112, UR39, -R61 ;  /* 0x00000027708a7c23 */ /* 0x000fc4000801083d */
[----:B------:R-:W-:Y:S02]  /*dac0*/  FMUL.FTZ R63, R112, UR43 ;  /* 0x0000002b703f7c20 */ /* 0x000fe40008410000 */
[----:B------:R-:W-:Y:S02]  /*dad0*/  FMUL.FTZ R142, R177, UR43 ;  /* 0x0000002bb18e7c20 */ /* 0x000fe40008410000 */
[C---:B------:R-:W-:Y:S02]  /*dae0*/  FMUL.FTZ R112, R181.reuse, UR43 ;  /* 0x0000002bb5707c20 */ /* 0x040fe40008410000 */
[----:B------:R-:W-:Y:S02]  /*daf0*/  FMUL.FTZ R61, R184, UR43 ;  /* 0x0000002bb83d7c20 */ /* 0x000fe40008410000 */
[----:B---3--:R-:W-:Y:S02]  /*db00*/  FFMA.FTZ R141, R181, UR39, -R140 ;  /* 0x00000027b58d7c23 */ /* 0x008fe4000801088c */
[----:B------:R-:W-:-:S02]  /*db10*/  FMUL.FTZ R129, R238, R129 ;  /* 0x00000081ee817220 */ /* 0x000fc40000410000 */
[----:B0-----:R-:W-:Y:S02]  /*db20*/  FFMA.FTZ R147, R105, UR39, R142 ;  /* 0x0000002769937c23 */ /* 0x001fe4000801008e */
[----:B------:R-:W-:Y:S01]  /*db30*/  FFMA.FTZ R140, R180, UR39, R63 ;  /* 0x00000027b48c7c23 */ /* 0x000fe2000801003f */
[----:B------:R0:W-:Y:S01]  /*db40*/  STS [R114.X4+0x2100], R129 ;  /* 0x0021008172007388 */ /* 0x0001e20000004800 */
[----:B------:R-:W-:Y:S02]  /*db50*/  FFMA.FTZ R145, R143, UR39, R112 ;  /* 0x000000278f917c23 */ /* 0x000fe40008010070 */
[----:B------:R-:W-:Y:S02]  /*db60*/  FMUL.FTZ R142, R67, UR43 ;  /* 0x0000002b438e7c20 */ /* 0x000fe40008410000 */
[C---:B------:R-:W-:Y:S02]  /*db70*/  FFMA.FTZ R112, R60.reuse, UR39, -R61 ;  /* 0x000000273c707c23 */ /* 0x040fe4000801083d */
[----:B------:R-:W-:-:S02]  /*db80*/  FMUL.FTZ R63, R60, UR43 ;  /* 0x0000002b3c3f7c20 */ /* 0x000fc40008410000 */
[----:B------:R-:W-:Y:S02]  /*db90*/  FMUL.FTZ R104, R193, UR43 ;  /* 0x0000002bc1687c20 */ /* 0x000fe40008410000 */
[----:B------:R-:W-:Y:S02]  /*dba0*/  FMUL.FTZ R102, R65, UR43 ;  /* 0x0000002b41667c20 */ /* 0x000fe40008410000 */
[----:B------:R-:W-:Y:S02]  /*dbb0*/  FMUL.FTZ R61, R188, UR43 ;  /* 0x0000002bbc3d7c20 */ /* 0x000fe40008410000 */
[----:B------:R-:W-:Y:S02]  /*dbc0*/  FMUL.FTZ R60, R71, UR43 ;  /* 0x0000002b473c7c20 */ /* 0x000fe40008410000 */
[----:B------:R-:W-:Y:S02]  /*dbd0*/  FFMA.FTZ R149, R185, UR39, -R142 ;  /* 0x00000027b9957c23 */ /* 0x000fe4000801088e */
[----:B0-----:R-:W-:-:S02]  /*dbe0*/  FFMA.FTZ R129, R65, UR39, -R104 ;  /* 0x0000002741817c23 */ /* 0x001fc40008010868 */
[----:B------:R-:W-:Y:S02]  /*dbf0*/  FFMA.FTZ R125, R193, UR39, R102 ;  /* 0x00000027c17d7c23 */ /* 0x000fe40008010066 */
[----:B------:R-:W-:Y:S02]  /*dc00*/  FMUL.FTZ R144, R185, UR43 ;  /* 0x0000002bb9907c20 */ /* 0x000fe40008410000 */
[----:B------:R-:W-:Y:S02]  /*dc10*/  FFMA.FTZ R142, R62, UR39, -R61 ;  /* 0x000000273e8e7c23 */ /* 0x000fe4000801083d */
        /* <DEDUP_REMOVED lines=9> */
[----:B------:R-:W-:Y:S02]  /*dcb0*/  FMUL.FTZ R102, R172, R55 ;  /* 0x00000037ac667220 */ /* 0x000fe40000410000 */
[----:B------:R-:W-:Y:S02]  /*dcc0*/  FMUL.FTZ R136, R173, UR43 ;  /* 0x0000002bad887c20 */ /* 0x000fe40008410000 */
[----:B------:R-:W-:Y:S02]  /*dcd0*/  FMUL.FTZ R135, R115, R56 ;  /* 0x0000003873877220 */ /* 0x000fe40000410000 */
[----:B------:R-:W-:Y:S02]  /*dce0*/  FMUL.FTZ R61, R62, UR43 ;  /* 0x0000002b3e3d7c20 */ /* 0x000fe40008410000 */
[----:B------:R-:W-:Y:S02]  /*dcf0*/  FMUL.FTZ R60, R189, UR43 ;  /* 0x0000002bbd3c7c20 */ /* 0x000fe40008410000 */
[----:B------:R-:W-:-:S02]  /*dd00*/  FADD.FTZ R109, R155, R146 ;  /* 0x000000929b6d7221 */ /* 0x000fc40000010000 */
[----:B------:R-:W-:Y:S02]  /*dd10*/  FFMA.FTZ R153, R67, UR39, R144 ;  /* 0x0000002743997c23 */ /* 0x000fe40008010090 */
[----:B------:R-:W-:Y:S02]  /*dd20*/  FFMA.FTZ R223, R84, -R56, R223 ;  /* 0x8000003854df7223 */ /* 0x000fe400000100df */
[----:B------:R-:W-:Y:S02]  /*dd30*/  FFMA.FTZ R131, R83, -R55, R224 ;  /* 0x8000003753837223 */ /* 0x000fe400000100e0 */
[----:B------:R-:W-:Y:S02]  /*dd40*/  FFMA.FTZ R157, R196, UR39, -R157 ;  /* 0x00000027c49d7c23 */ /* 0x000fe4000801089d */
[----:B------:R-:W-:Y:S02]  /*dd50*/  FFMA.FTZ R139, R64, UR39, R139 ;  /* 0x00000027408b7c23 */ /* 0x000fe4000801008b */
[----:B------:R-:W-:-:S02]  /*dd60*/  FFMA.FTZ R123, R110, UR39, R123 ;  /* 0x000000276e7b7c23 */ /* 0x000fc4000801007b */
[----:B------:R-:W-:Y:S02]  /*dd70*/  FFMA.FTZ R124, R165, UR39, -R124 ;  /* 0x00000027a57c7c23 */ /* 0x000fe4000801087c */
[----:B------:R-:W-:Y:S02]  /*dd80*/  FFMA.FTZ R122, R111, UR39, R122 ;  /* 0x000000276f7a7c23 */ /* 0x000fe4000801007a */
[----:B------:R-:W-:Y:S02]  /*dd90*/  FFMA.FTZ R121, R120, UR39, -R121 ;  /* 0x0000002778797c23 */ /* 0x000fe40008010879 */
[----:B------:R-:W-:Y:S02]  /*dda0*/  FFMA.FTZ R114, R169, UR39, -R114 ;  /* 0x00000027a9727c23 */ /* 0x000fe40008010872 */
[----:B------:R-:W-:Y:S02]  /*ddb0*/  FFMA.FTZ R104, R117, UR39, R104 ;  /* 0x0000002775687c23 */ /* 0x000fe40008010068 */
[----:B------:R-:W-:-:S02]  /*ddc0*/  FMUL.FTZ R154, R212, R102 ;  /* 0x00000066d49a7220 */ /* 0x000fc40000410000 */
[----:B------:R-:W-:Y:S02]  /*ddd0*/  FMUL.FTZ R173, R173, R56 ;  /* 0x00000038adad7220 */ /* 0x000fe40000410000 */
[----:B------:R-:W-:Y:S02]  /*dde0*/  FFMA.FTZ R136, R115, UR39, R136 ;  /* 0x0000002773887c23 */ /* 0x000fe40008010088 */
[----:B------:R-:W-:Y:S02]  /*ddf0*/  FMUL.FTZ R156, R126, R135 ;  /* 0x000000877e9c7220 */ /* 0x000fe40000410000 */
        /* <DEDUP_REMOVED lines=37> */
.L_x_4873:
[----:B------:R-:W-:Y:S05]  /*e050*/  BSYNC B0 ;  /* 0x0000000000007941 */ /* 0x000fea0003800000 */
.L_x_4872:
[----:B------:R-:W-:Y:S01]  /*e060*/  ULDC.64 UR34, c[0x0][0x2b8] ;  /* 0x0000ae0000227ab9 */ /* 0x000fe20000000a00 */
[----:B------:R-:W-:Y:S01]  /*e070*/  FMUL.FTZ R60, R126, R173 ;  /* 0x000000ad7e3c7220 */ /* 0x000fe20000410000 */
[----:B------:R-:W-:Y:S01]  /*e080*/  USHF.R.U32.HI UR36, URZ, 0x1, UR35 ;  /* 0x000000013f247899 */ /* 0x000fe20008011623 */
[----:B------:R-:W-:Y:S01]  /*e090*/  FADD.FTZ R113, R113, -R108 ;  /* 0x8000006c71717221 */ /* 0x000fe20000010000 */
[----:B------:R-:W-:Y:S01]  /*e0a0*/  USHF.R.U64 UR34, UR34, 0x1, UR35 ;  /* 0x0000000122227899 */ /* 0x000fe20008001223 */
[----:B------:R-:W-:Y:S01]  /*e0b0*/  FFMA.FTZ R61, R135, R223, R60 ;  /* 0x000000df873d7223 */ /* 0x000fe2000001003c */
[----:B------:R-:W-:Y:S01]  /*e0c0*/  UIMAD UR39, UR36, UR12, URZ ;  /* 0x0000000c242772a4 */ /* 0x000fe2000f8e023f */
[----:B------:R-:W-:Y:S01]  /*e0d0*/  FMUL.FTZ R108, R117, R54 ;  /* 0x00000036756c7220 */ /* 0x000fe20000410000 */
[----:B------:R-:W-:Y:S01]  /*e0e0*/  UIMAD.WIDE.U32 UR36, UR34, UR12, URZ ;  /* 0x0000000c222472a5 */ /* 0x000fe2000f8e003f */
[----:B0-----:R-:W-:Y:S01]  /*e0f0*/  FFMA.FTZ R63, R223, R173, -R156 ;  /* 0x000000addf3f7223 */ /* 0x001fe2000001089c */
[----:B------:R-:W-:Y:S01]  /*e100*/  UIMAD UR39, UR13, UR34, UR39 ;  /* 0x000000220d2772a4 */ /* 0x000fe2000f8e0227 */
[----:B------:R-:W-:Y:S01]  /*e110*/  FADD.FTZ R61, R148, R61 ;  /* 0x0000003d943d7221 */ /* 0x000fe20000010000 */
[----:B------:R-:W-:Y:S01]  /*e120*/  ULDC UR42, c[0x0][0x174] ;  /* 0x00005d00002a7ab9 */ /* 0x000fe20000000800 */
[----:B------:R-:W-:Y:S01]  /*e130*/  FFMA.FTZ R154, R131, R152, -R154 ;  /* 0x00000098839a7223 */ /* 0x000fe2000001089a */
[----:B------:R-:W-:Y:S01]  /*e140*/  ULDC.64 UR34, c[0x0][0x2c0] ;  /* 0x0000b00000227ab9 */ /* 0x000fe20000000a00 */
[-C--:B------:R-:W-:Y:S01]  /*e150*/  FFMA.FTZ R225, R82, -R54.reuse, R225 ;  /* 0x8000003652e17223 */ /* 0x080fe200000100e1 */
[----:B------:R-:W-:Y:S01]  /*e160*/  UIADD3 UR37, UR37, UR39, URZ ;  /* 0x0000002725257290 */ /* 0x000fe2000fffe03f */
[-C--:B------:R-:W-:Y:S01]  /*e170*/  FMUL.FTZ R148, R168, R53.reuse ;  /* 0x00000035a8947220 */ /* 0x080fe20000410000 */
[----:B------:R-:W-:Y:S01]  /*e180*/  UIMAD UR39, UR15, UR34, URZ ;  /* 0x000000220f2772a4 */ /* 0x000fe2000f8e023f */
[----:B------:R-:W-:Y:S01]  /*e190*/  FMUL.FTZ R60, R169, R54 ;  /* 0x00000036a93c7220 */ /* 0x000fe20000410000 */
[----:B------:R-:W-:Y:S01]  /*e1a0*/  UIMAD.WIDE.U32 UR36, UR14, UR34, UR36 ;  /* 0x000000220e2472a5 */ /* 0x000fe2000f8e0024 */
[----:B------:R-:W-:Y:S01]  /*e1b0*/  FMUL.FTZ R62, R211, R108 ;  /* 0x0000006cd33e7220 */ /* 0x000fe20000410000 */
[----:B------:R-:W-:Y:S01]  /*e1c0*/  UIMAD UR39, UR14, UR35, UR39 ;  /* 0x000000230e2772a4 */ /* 0x000fe2000f8e0227 */
[----:B------:R-:W-:Y:S01]  /*e1d0*/  FMUL.FTZ R152, R212, R152 ;  /* 0x00000098d4987220 */ /* 0x000fe20000410000 */
[----:B------:R-:W-:Y:S01]  /*e1e0*/  BSSY B0, `(.L_x_4874) ;  /* 0x0000055000007945 */ /* 0x000fe20003800000 */
[----:B------:R-:W-:Y:S01]  /*e1f0*/  FADD.FTZ R63, R150, R63 ;  /* 0x0000003f963f7221 */ /* 0x000fe20000010000 */
[----:B------:R-:W-:Y:S01]  /*e200*/  ULDC.64 UR34, c[0x0][0x320] ;  /* 0x0000c80000227ab9 */ /* 0x000fe20000000a00 */
[-C--:B------:R-:W-:Y:S01]  /*e210*/  FFMA.FTZ R159, R81, -R53.reuse, R226 ;  /* 0x80000035519f7223 */ /* 0x080fe200000100e2 */
[----:B------:R-:W-:Y:S01]  /*e220*/  UIADD3 UR39, UR39, UR37, URZ ;  /* 0x0000002527277290 */ /* 0x000fe2000fffe03f */
[----:B------:R-:W-:Y:S01]  /*e230*/  FMUL.FTZ R120, R120, R53 ;  /* 0x0000003578787220 */ /* 0x000fe20000410000 */
[----:B------:R-:W-:Y:S01]  /*e240*/  ULEA UR37, UP0, UR36, UR34, 0x3 ;  /* 0x0000002224257291 */ /* 0x000fe2000f80183f */
[----:B------:R-:W-:Y:S01]  /*e250*/  FMUL.FTZ R150, R210, R148 ;  /* 0x00000094d2967220 */ /* 0x000fe20000410000 */
[----:B------:R-:W-:Y:S01]  /*e260*/  UIADD3 UR34, UR6, -UR42, URZ ;  /* 0x8000002a06227290 */ /* 0x000fe2000fffe03f */
[-C--:B------:R-:W-:Y:S01]  /*e270*/  FFMA.FTZ R62, R225, R60.reuse, -R62 ;  /* 0x0000003ce13e7223 */ /* 0x080fe2000001083e */
[----:B------:R-:W-:Y:S01]  /*e280*/  ULEA.HI.X UR35, UR36, UR35, UR39, 0x3, UP0 ;  /* 0x0000002324237291 */ /* 0x000fe200080f1c27 */
[----:B------:R-:W-:Y:S01]  /*e290*/  FFMA.FTZ R152, R102, R131, R152 ;  /* 0x0000008366987223 */ /* 0x000fe20000010098 */
[----:B------:R-:W-:Y:S01]  /*e2a0*/  UIMAD UR34, UR34, -0x800, URZ ;  /* 0xfffff800222278a4 */ /* 0x000fe2000f8e023f */
[----:B------:R-:W-:Y:S01]  /*e2b0*/  FMUL.FTZ R60, R211, R60 ;  /* 0x0000003cd33c7220 */ /* 0x000fe20000410000 */
[----:B------:R-:W-:Y:S01]  /*e2c0*/  USHF.L.U32 UR36, UR8, 0x2, URZ ;  /* 0x0000000208247899 */ /* 0x000fe2000800063f */
[----:B------:R-:W-:Y:S01]  /*e2d0*/  FFMA.FTZ R161, R159, R120, -R150 ;  /* 0x000000789fa17223 */ /* 0x000fe20000010896 */
[C---:B------:R-:W-:Y:S01]  /*e2e0*/  ISETP.GE.AND P1, PT, R132.reuse, 0x81, PT ;  /* 0x000000818400780c */ /* 0x040fe20003f26270 */
[----:B------:R-:W-:Y:S01]  /*e2f0*/  FADD.FTZ R61, R61, R152 ;  /* 0x000000983d3d7221 */ /* 0x000fe20000010000 */
[----:B------:R-:W-:Y:S01]  /*e300*/  ISETP.GE.AND P2, PT, R132, 0xc1, PT ;  /* 0x000000c18400780c */ /* 0x000fe20003f46270 */
[----:B------:R-:W-:-:S02]  /*e310*/  FFMA.FTZ R60, R108, R225, R60 ;  /* 0x000000e16c3c7223 */ /* 0x000fc4000001003c */
[----:B------:R-:W-:Y:S02]  /*e320*/  FMUL.FTZ R120, R210, R120 ;  /* 0x00000078d2787220 */ /* 0x000fe40000410000 */
[----:B------:R-:W-:Y:S02]  /*e330*/  FADD.FTZ R63, R63, R154 ;  /* 0x0000009a3f3f7221 */ /* 0x000fe40000010000 */
        /* <DEDUP_REMOVED lines=8> */
[----:B------:R-:W-:Y:S01]  /*e3c0*/  ISETP.GE.AND P0, PT, R132, 0x41, PT ;  /* 0x000000418400780c */ /* 0x000fe20003f06270 */
[----:B------:R-:W-:Y:S01]  /*e3d0*/  FADD.FTZ R62, R62, R161 ;  /* 0x000000a13e3e7221 */ /* 0x000fe20000010000 */
[----:B------:R-:W-:Y:S01]  /*e3e0*/  MOV R161, UR34 ;  /* 0x0000002200a17c02 */ /* 0x000fe20008000f00 */
[-C--:B------:R-:W-:Y:S01]  /*e3f0*/  FFMA.FTZ R227, R80, -R52.reuse, R227 ;  /* 0x8000003450e37223 */ /* 0x080fe200000100e3 */
[----:B------:R-:W-:Y:S01]  /*e400*/  ULDC.64 UR34, c[0x0][0x2d0] ;  /* 0x0000b40000227ab9 */ /* 0x000fe20000000a00 */
[----:B------:R-:W-:Y:S01]  /*e410*/  FMUL.FTZ R152, R165, R52 ;  /* 0x00000034a5987220 */ /* 0x000fe20000410000 */
[----:B------:R-:W-:Y:S01]  /*e420*/  UIMAD UR34, UR37, UR34, URZ ;  /* 0x00000022252272a4 */ /* 0x000fe2000f8e023f */
[----:B------:R-:W-:-:S02]  /*e430*/  FMUL.FTZ R154, R209, R120 ;  /* 0x00000078d19a7220 */ /* 0x000fc40000410000 */
[-C--:B------:R-:W-:Y:S01]  /*e440*/  FMUL.FTZ R150, R64, R49.reuse ;  /* 0x0000003140967220 */ /* 0x080fe20000410000 */
[----:B------:R-:W-:Y:S01]  /*e450*/  UIMAD UR34, UR36, UR35, UR34 ;  /* 0x00000023242272a4 */ /* 0x000fe2000f8e0222 */
[----:B------:R-:W-:Y:S02]  /*e460*/  FMUL.FTZ R163, R196, R49 ;  /* 0x00000031c4a37220 */ /* 0x000fe40000410000 */
[----:B------:R-:W-:-:S04]  /*e470*/  IMAD.WIDE R60, R161, 0x4, R60 ;  /* 0x00000004a13c7825 */ /* 0x000fc800078e023c */
[----:B------:R-:W-:Y:S02]  /*e480*/  FFMA.FTZ R161, R227, R152, -R154 ;  /* 0x00000098e3a17223 */ /* 0x000fe4000001089a */
[C---:B------:R-:W-:Y:S02]  /*e490*/  FMUL.FTZ R154, R66.reuse, R150 ;  /* 0x00000096429a7220 */ /* 0x040fe40000410000 */
[C---:B------:R-:W-:Y:S01]  /*e4a0*/  FMUL.FTZ R160, R66.reuse, R157 ;  /* 0x0000009d42a07220 */ /* 0x040fe20000410000 */
[----:B------:R-:W-:Y:S01]  /*e4b0*/  MOV R157, UR36 ;  /* 0x00000024009d7c02 */ /* 0x000fe20008000f00 */
[----:B------:R-:W-:Y:S02]  /*e4c0*/  FMUL.FTZ R165, R66, R163 ;  /* 0x000000a342a57220 */ /* 0x000fe40000410000 */
[----:B------:R-:W-:Y:S02]  /*e4d0*/  FMUL.FTZ R66, R110, R51 ;  /* 0x000000336e427220 */ /* 0x000fe40000410000 */
[----:B------:R-:W-:-:S02]  /*e4e0*/  FFMA.FTZ R230, R77, -R49, R230 ;  /* 0x800000314de67223 */ /* 0x000fc400000100e6 */
[----:B------:R-:W-:Y:S02]  /*e4f0*/  FADD.FTZ R62, R62, R161 ;  /* 0x000000a13e3e7221 */ /* 0x000fe40000010000 */
[----:B------:R-:W-:Y:S02]  /*e500*/  FMUL.FTZ R152, R209, R152 ;  /* 0x00000098d1987220 */ /* 0x000fe40000410000 */
[-C--:B------:R-:W-:Y:S02]  /*e510*/  FFMA.FTZ R228, R79, -R51.reuse, R228 ;  /* 0x800000334fe47223 */ /* 0x080fe400000100e4 */
[----:B------:R-:W-:Y:S02]  /*e520*/  FMUL.FTZ R192, R192, R51 ;  /* 0x00000033c0c07220 */ /* 0x000fe40000410000 */
[----:B------:R-:W-:Y:S02]  /*e530*/  FMUL.FTZ R161, R221, R66 ;  /* 0x00000042dda17220 */ /* 0x000fe40000410000 */
[----:B------:R-:W-:-:S02]  /*e540*/  FFMA.FTZ R167, R230, R163, -R154 ;  /* 0x000000a3e6a77223 */ /* 0x000fc4000001089a */
[----:B------:R-:W-:Y:S02]  /*e550*/  FFMA.FTZ R152, R120, R227, R152 ;  /* 0x000000e378987223 */ /* 0x000fe40000010098 */
[-C--:B------:R-:W-:Y:S02]  /*e560*/  FFMA.FTZ R163, R228, R192.reuse, -R161 ;  /* 0x000000c0e4a37223 */ /* 0x080fe400000108a1 */
[----:B------:R-:W-:Y:S02]  /*e570*/  FMUL.FTZ R161, R221, R192 ;  /* 0x000000c0dda17220 */ /* 0x000fe40000410000 */
[----:B------:R-:W-:Y:S02]  /*e580*/  FMUL.FTZ R65, R65, R50 ;  /* 0x0000003241417220 */ /* 0x000fe40000410000 */
[----:B------:R-:W-:Y:S02]  /*e590*/  FADD.FTZ R63, R63, R152 ;  /* 0x000000983f3f7221 */ /* 0x000fe40000010000 */
[----:B------:R-:W-:-:S04]  /*e5a0*/  IMAD.WIDE.U32 R60, R157, c[0x0][0x2d0], R60 ;  /* 0x0000b4009d3c7a25 */ /* 0x000fc800078e003c */
[-C--:B------:R-:W-:Y:S01]  /*e5b0*/  FFMA.FTZ R152, R78, -R50.reuse, R229 ;  /* 0x800000324e987223 */ /* 0x080fe200000100e5 */
[----:B------:R-:W-:Y:S01]  /*e5c0*/  IADD3 R61, R61, UR34, RZ ;  /* 0x000000223d3d7c10 */ /* 0x000fe2000fffe0ff */
[----:B------:R-:W-:Y:S02]  /*e5d0*/  FMUL.FTZ R157, R193, R50 ;  /* 0x00000032c19d7220 */ /* 0x000fe40000410000 */
[----:B------:R-:W-:Y:S01]  /*e5e0*/  FFMA.FTZ R154, R66, R228, R161 ;  /* 0x000000e4429a7223 */ /* 0x000fe200000100a1 */
[----:B------:R-:W-:Y:S01]  /*e5f0*/  IADD3 R161, R96, 0x80, RZ ;  /* 0x0000008060a17810 */ /* 0x000fe20007ffe0ff */
[----:B------:R-:W-:Y:S02]  /*e600*/  FMUL.FTZ R156, R222, R65 ;  /* 0x00000041de9c7220 */ /* 0x000fe40000410000 */
[----:B------:R-:W-:Y:S01]  /*e610*/  FADD.FTZ R63, R63, R154 ;  /* 0x0000009a3f3f7221 */ /* 0x000fe20000010000 */
[----:B------:R-:W-:Y:S01]  /*e620*/  LEA.HI.SX32 R161, R161, R96, 0x1b ;  /* 0x00000060a1a17211 */ /* 0x000fe200078fdaff */
[----:B------:R-:W-:-:S02]  /*e630*/  FFMA.FTZ R156, R157, R152, R156 ;  /* 0x000000989d9c7223 */ /* 0x000fc4000001009c */
[----:B------:R-:W-:Y:S02]  /*e640*/  FMUL.FTZ R158, R222, R157 ;  /* 0x0000009dde9e7220 */ /* 0x000fe40000410000 */
[----:B------:R-:W-:Y:S01]  /*e650*/  FADD.FTZ R156, R63, R156 ;  /* 0x0000009c3f9c7221 */ /* 0x000fe20000010000 */
[----:B------:R-:W-:Y:S01]  /*e660*/  IADD3 R63, R96, 0x40, RZ ;  /* 0x00000040603f7810 */ /* 0x000fe20007ffe0ff */
[----:B------:R-:W-:Y:S02]  /*e670*/  FFMA.FTZ R65, R152, R65, -R158 ;  /* 0x0000004198417223 */ /* 0x000fe4000001089e */
[----:B------:R-:W-:Y:S01]  /*e680*/  FADD.FTZ R62, R62, R163 ;  /* 0x000000a33e3e7221 */ /* 0x000fe20000010000 */
[----:B------:R-:W-:Y:S01]  /*e690*/  LEA.HI.SX32 R63, R63, R96, 0x1b ;  /* 0x000000603f3f7211 */ /* 0x000fe200078fdaff */
[----:B------:R-:W-:Y:S01]  /*e6a0*/  FFMA.FTZ R165, R150, R230, R165 ;  /* 0x000000e696a57223 */ /* 0x000fe200000100a5 */
[----:B------:R-:W-:Y:S01]  /*e6b0*/  IADD3 R163, R96, 0xc0, RZ ;  /* 0x000000c060a37810 */ /* 0x000fe20007ffe0ff */
[----:B------:R-:W-:-:S02]  /*e6c0*/  FADD.FTZ R62, R62, R65 ;  /* 0x000000413e3e7221 */ /* 0x000fc40000010000 */
[----:B------:R-:W-:Y:S01]  /*e6d0*/  FFMA.FTZ R139, R139, R230, R160 ;  /* 0x000000e68b8b7223 */ /* 0x000fe200000100a0 */
[----:B------:R-:W0:Y:S01]  /*e6e0*/  LDS R63, [R63.X4+0x2200] ;  /* 0x002200003f3f7984 */ /* 0x000e220000004800 */
[----:B------:R-:W-:Y:S02]  /*e6f0*/  FADD.FTZ R65, R156, R165 ;  /* 0x000000a59c417221 */ /* 0x000fe40000010000 */
[----:B------:R-:W-:Y:S01]  /*e700*/  FADD.FTZ R154, R62, R167 ;  /* 0x000000a73e9a7221 */ /* 0x000fe20000010000 */
[----:B------:R-:W-:Y:S05]  /*e710*/  @!P0 BRA `(.L_x_4875) ;  /* 0x0000001000008947 */ /* 0x000fea0003800000 */
[----:B0-----:R0:W-:Y:S02]  /*e720*/  RED.E.ADD.F32.FTZ.RN.STRONG.GPU [R60.64+-0x1f00], R63 ;  /* 0xffe1003f3c00798e */ /* 0x0011e4000c10e7a0 */
.L_x_4875:
[----:B------:R-:W-:Y:S05]  /*e730*/  BSYNC B0 ;  /* 0x0000000000007941 */ /* 0x000fea0003800000 */
.L_x_4874:
[----:B------:R-:W1:Y:S01]  /*e740*/  LDS R161, [R161.X4+0x2300] ;  /* 0x00230000a1a17984 */ /* 0x000e620000004800 */
[----:B------:R-:W-:Y:S01]  /*e750*/  BSSY B0, `(.L_x_4876) ;  /* 0x0000004000007945 */ /* 0x000fe20003800000 */
[----:B------:R-:W-:Y:S01]  /*e760*/  LEA.HI.SX32 R163, R163, R96, 0x1b ;  /* 0x00000060a3a37211 */ /* 0x000fe200078fdaff */
[----:B------:R-:W-:Y:S05]  /*e770*/  @!P1 BRA `(.L_x_4877) ;  /* 0x0000001000009947 */ /* 0x000fea0003800000 */
[----:B-1----:R1:W-:Y:S02]  /*e780*/  RED.E.ADD.F32.FTZ.RN.STRONG.GPU [R60.64+-0x1e00], R161 ;  /* 0xffe200a13c00798e */ /* 0x0023e4000c10e7a0 */
.L_x_4877:
[----:B------:R-:W-:Y:S05]  /*e790*/  BSYNC B0 ;  /* 0x0000000000007941 */ /* 0x000fea0003800000 */
.L_x_4876:
[----:B------:R-:W2:Y:S01]  /*e7a0*/  LDS R163, [R163.X4+0x2400] ;  /* 0x00240000a3a37984 */ /* 0x000ea20000004800 */
[----:B------:R-:W-:Y:S01]  /*e7b0*/  BSSY B0, `(.L_x_4878) ;  /* 0x0000005000007945 */ /* 0x000fe20003800000 */
[----:B0-----:R-:W-:-:S02]  /*e7c0*/  IADD3 R63, R96, 0x100, RZ ;  /* 0x00000100603f7810 */ /* 0x001fc40007ffe0ff */
[----:B-1----:R-:W-:Y:S01]  /*e7d0*/  IADD3 R161, R96, 0x140, RZ ;  /* 0x0000014060a17810 */ /* 0x002fe20007ffe0ff */
[----:B------:R-:W-:Y:S05]  /*e7e0*/  @!P2 BRA `(.L_x_4879) ;  /* 0x000000100000a947 */ /* 0x000fea0003800000 */
[----:B--2---:R0:W-:Y:S02]  /*e7f0*/  RED.E.ADD.F32.FTZ.RN.STRONG.GPU [R60.64+-0x1d00], R163 ;  /* 0xffe300a33c00798e */ /* 0x0041e4000c10e7a0 */
.L_x_4879:
[----:B------:R-:W-:Y:S05]  /*e800*/  BSYNC B0 ;  /* 0x0000000000007941 */ /* 0x000fea0003800000 */
.L_x_4878:
        /* <DEDUP_REMOVED lines=14> */
.L_x_4881:
[----:B------:R-:W-:Y:S05]  /*e8f0*/  BSYNC B0 ;  /* 0x0000000000007941 */ /* 0x000fea0003800000 */
.L_x_4880:
[----:B------:R-:W1:Y:S01]  /*e900*/  LDS R161, [R161.X4+0x2600] ;  /* 0x00260000a1a17984 */ /* 0x000e620000004800 */
[----:B------:R-:W-:Y:S01]  /*e910*/  BSSY B0, `(.L_x_4882) ;  /* 0x0000005000007945 */ /* 0x000fe20003800000 */
[----:B0-----:R-:W-:-:S02]  /*e920*/  IADD3 R63, R96, 0x1c0, RZ ;  /* 0x000001c0603f7810 */ /* 0x001fc40007ffe0ff */
[----:B------:R-:W-:Y:S01]  /*e930*/  LEA.HI.SX32 R163, R163, R96, 0x1b ;  /* 0x00000060a3a37211 */ /* 0x000fe200078fdaff */
[----:B------:R-:W-:Y:S05]  /*e940*/  @!P0 BRA `(.L_x_4883) ;  /* 0x0000001000008947 */ /* 0x000fea0003800000 */
[----:B-1----:R0:W-:Y:S02]  /*e950*/  RED.E.ADD.F32.FTZ.RN.STRONG.GPU [R60.64+-0x1b00], R161 ;  /* 0xffe500a13c00798e */ /* 0x0021e4000c10e7a0 */
.L_x_4883:
[----:B------:R-:W-:Y:S05]  /*e960*/  BSYNC B0 ;  /* 0x0000000000007941 */ /* 0x000fea0003800000 */
.L_x_4882:
[----:B------:R-:W2:Y:S01]  /*e970*/  LDS R163, [R163.X4+0x2700] ;  /* 0x00270000a3a37984 */ /* 0x000ea20000004800 */
[----:B------:R-:W-:Y:S01]  /*e980*/  BSSY B0, `(.L_x_4884) ;  /* 0x0000005000007945 */ /* 0x000fe20003800000 */
[----:B------:R-:W-:Y:S02]  /*e990*/  IADD3 R165, R96, 0x200, RZ ;  /* 0x0000020060a57810 */ /* 0x000fe40007ffe0ff */
[----:B------:R-:W-:Y:S01]  /*e9a0*/  LEA.HI.SX32 R63, R63, R96, 0x1b ;  /* 0x000000603f3f7211 */ /* 0x000fe200078fdaff */
[----:B------:R-:W-:Y:S05]  /*e9b0*/  @!P1 BRA `(.L_x_4885) ;  /* 0x0000001000009947 */ /* 0x000fea0003800000 */
[----:B--2---:R2:W-:Y:S02]  /*e9c0*/  RED.E.ADD.F32.FTZ.RN.STRONG.GPU [R60.64+-0x1a00], R163 ;  /* 0xffe600a33c00798e */ /* 0x0045e4000c10e7a0 */
.L_x_4885:
[----:B------:R-:W-:Y:S05]  /*e9d0*/  BSYNC B0 ;  /* 0x0000000000007941 */ /* 0x000fea0003800000 */
.L_x_4884:
[----:B------:R-:W3:Y:S01]  /*e9e0*/  LDS R63, [R63.X4+0x2800] ;  /* 0x002800003f3f7984 */ /* 0x000ee20000004800 */
[----:B------:R-:W-:Y:S01]  /*e9f0*/  BSSY B0, `(.L_x_4886) ;  /* 0x0000005000007945 */ /* 0x000fe20003800000 */
[----:B01----:R-:W-:Y:S02]  /*ea00*/  IADD3 R161, R96, 0x240, RZ ;  /* 0x0000024060a17810 */ /* 0x003fe40007ffe0ff */
[----:B------:R-:W-:Y:S01]  /*ea10*/  LEA.HI.SX32 R62, R165, R96, 0x1b ;  /* 0x00000060a53e7211 */ /* 0x000fe200078fdaff */
[----:B------:R-:W-:Y:S05]  /*ea20*/  @!P2 BRA `(.L_x_4887) ;  /* 0x000000100000a947 */ /* 0x000fea0003800000 */
[----:B---3--:R0:W-:Y:S02]  /*ea30*/  RED.E.ADD.F32.FTZ.RN.STRONG.GPU [R60.64+-0x1900], R63 ;  /* 0xffe7003f3c00798e */ /* 0x0081e4000c10e7a0 */
.L_x_4887:
[----:B------:R-:W-:Y:S05]  /*ea40*/  BSYNC B0 ;  /* 0x0000000000007941 */ /* 0x000fea0003800000 */
.L_x_4886:
[----:B0--3--:R0:W1:Y:S01]  /*ea50*/  LDS R63, [R62.X4+0x2900] ;  /* 0x002900003e3f7984 */ /* 0x0090620000004800 */
[----:B------:R-:W-:Y:S01]  /*ea60*/  BSSY B0, `(.L_x_4888) ;  /* 0x0000005000007945 */ /* 0x000fe20003800000 */
[----:B--2---:R-:W-:-:S02]  /*ea70*/  IADD3 R163, R96, 0x280, RZ ;  /* 0x0000028060a37810 */ /* 0x004fc40007ffe0ff */
[----:B------:R-:W-:Y:S01]  /*ea80*/  LEA.HI.SX32 R161, R161, R96, 0x1b ;  /* 0x00000060a1a17211 */ /* 0x000fe200078fdaff */
[----:B------:R-:W-:Y:S05]  /*ea90*/  @!P3 BRA `(.L_x_4889) ;  /* 0x000000100000b947 */ /* 0x000fea0003800000 */
[----:B-1----:R1:W-:Y:S02]  /*eaa0*/  RED.E.ADD.F32.FTZ.RN.STRONG.GPU [R60.64+-0x1800], R63 ;  /* 0xffe8003f3c00798e */ /* 0x0023e4000c10e7a0 */
.L_x_4889:
[----:B------:R-:W-:Y:S05]  /*eab0*/  BSYNC B0 ;  /* 0x0000000000007941 */ /* 0x000fea0003800000 */
.L_x_4888:
[----:B------:R-:W2:Y:S01]  /*eac0*/  LDS R161, [R161.X4+0x2a00] ;  /* 0x002a0000a1a17984 */ /* 0x000ea20000004800 */
[----:B------:R-:W-:Y:S01]  /*ead0*/  BSSY B0, `(.L_x_4890) ;  /* 0x0000004000007945 */ /* 0x000fe20003800000 */
[----:B------:R-:W-:Y:S01]  /*eae0*/  LEA.HI.SX32 R163, R163, R96, 0x1b ;  /* 0x00000060a3a37211 */ /* 0x000fe200078fdaff */
[----:B------:R-:W-:Y:S05]  /*eaf0*/  @!P4 BRA `(.L_x_4891) ;  /* 0x000000100000c947 */ /* 0x000fea0003800000 */
[----:B--2---:R2:W-:Y:S02]  /*eb00*/  RED.E.ADD.F32.FTZ.RN.STRONG.GPU [R60.64+-0x1700], R161 ;  /* 0xffe900a13c00798e */ /* 0x0045e4000c10e7a0 */
.L_x_4891:
[----:B------:R-:W-:Y:S05]  /*eb10*/  BSYNC B0 ;  /* 0x0000000000007941 */ /* 0x000fea0003800000 */
.L_x_4890:
[----:B------:R-:W3:Y:S01]  /*eb20*/  LDS R163, [R163.X4+0x2b00] ;  /* 0x002b0000a3a37984 */ /* 0x000ee20000004800 */
[----:B------:R-:W-:Y:S01]  /*eb30*/  BSSY B0, `(.L_x_4892) ;  /* 0x0000005000007945 */ /* 0x000fe20003800000 */
[C---:B-1----:R-:W-:Y:S02]  /*eb40*/  IADD3 R63, R96.reuse, 0x2c0, RZ ;  /* 0x000002c0603f7810 */ /* 0x042fe40007ffe0ff */
[----:B--2---:R-:W-:Y:S01]  /*eb50*/  IADD3 R161, R96, 0x300, RZ ;  /* 0x0000030060a17810 */ /* 0x004fe20007ffe0ff */
[----:B------:R-:W-:Y:S05]  /*eb60*/  @!P5 BRA `(.L_x_4893) ;  /* 0x000000100000d947 */ /* 0x000fea0003800000 */
[----:B---3--:R1:W-:Y:S02]  /*eb70*/  RED.E.ADD.F32.FTZ.RN.STRONG.GPU [R60.64+-0x1600], R163 ;  /* 0xffea00a33c00798e */ /* 0x0083e4000c10e7a0 */
.L_x_4893:
[----:B------:R-:W-:Y:S05]  /*eb80*/  BSYNC B0 ;  /* 0x0000000000007941 */ /* 0x000fea0003800000 */
.L_x_4892:
        /* <DEDUP_REMOVED lines=14> */
.L_x_4895:
[----:B------:R-:W-:Y:S05]  /*ec70*/  BSYNC B0 ;  /* 0x0000000000007941 */ /* 0x000fea0003800000 */
.L_x_4894:
[----:B------:R-:W2:Y:S01]  /*ec80*/  LDS R161, [R161.X4+0x2d00] ;  /* 0x002d0000a1a17984 */ /* 0x000ea20000004800 */
[----:B------:R-:W-:Y:S01]  /*ec90*/  BSSY B0, `(.L_x_4896) ;  /* 0x0000005000007945 */ /* 0x000fe20003800000 */
[----:B-1----:R-:W-:Y:S02]  /*eca0*/  IADD3 R63, R96, 0x380, RZ ;  /* 0x00000380603f7810 */ /* 0x002fe40007ffe0ff */
[----:B------:R-:W-:Y:S01]  /*ecb0*/  LEA.HI.SX32 R163, R163, R96, 0x1b ;  /* 0x00000060a3a37211 */ /* 0x000fe200078fdaff */
[----:B------:R-:W-:Y:S05]  /*ecc0*/  @!P0 BRA `(.L_x_4897) ;  /* 0x0000001000008947 */ /* 0x000fea0003800000 */
[----:B--2---:R1:W-:Y:S02]  /*ecd0*/  RED.E.ADD.F32.FTZ.RN.STRONG.GPU [R60.64+-0x1400], R161 ;  /* 0xffec00a13c00798e */ /* 0x0043e4000c10e7a0 */
.L_x_4897:
[----:B------:R-:W-:Y:S05]  /*ece0*/  BSYNC B0 ;  /* 0x0000000000007941 */ /* 0x000fea0003800000 */
.L_x_4896:
[----:B------:R-:W3:Y:S01]  /*ecf0*/  LDS R163, [R163.X4+0x2e00] ;  /* 0x002e0000a3a37984 */ /* 0x000ee20000004800 */
[----:B------:R-:W-:Y:S01]  /*ed00*/  BSSY B0, `(.L_x_4898) ;  /* 0x0000005000007945 */ /* 0x000fe20003800000 */
[----:B-12---:R-:W-:-:S02]  /*ed10*/  IADD3 R161, R96, 0x3c0, RZ ;  /* 0x000003c060a17810 */ /* 0x006fc40007ffe0ff */
[----:B------:R-:W-:Y:S01]  /*ed20*/  LEA.HI.SX32 R63, R63, R96, 0x1b ;  /* 0x000000603f3f7211 */ /* 0x000fe200078fdaff */
[----:B------:R-:W-:Y:S05]  /*ed30*/  @!P1 BRA `(.L_x_4899) ;  /* 0x0000001000009947 */ /* 0x000fea0003800000 */
[----:B---3--:R1:W-:Y:S02]  /*ed40*/  RED.E.ADD.F32.FTZ.RN.STRONG.GPU [R60.64+-0x1300], R163 ;  /* 0xffed00a33c00798e */ /* 0x0083e4000c10e7a0 */
.L_x_4899:
[----:B------:R-:W-:Y:S05]  /*ed50*/  BSYNC B0 ;  /* 0x0000000000007941 */ /* 0x000fea0003800000 */
.L_x_4898:
[----:B------:R-:W2:Y:S01]  /*ed60*/  LDS R63, [R63.X4+0x2f00] ;  /* 0x002f00003f3f7984 */ /* 0x000ea20000004800 */
[----:B------:R-:W-:Y:S01]  /*ed70*/  BSSY B0, `(.L_x_4900) ;  /* 0x0000005000007945 */ /* 0x000fe20003800000 */
[----:B-1-3--:R-:W-:Y:S02]  /*ed80*/  IADD3 R163, R96, 0x400, RZ ;  /* 0x0000040060a37810 */ /* 0x00afe40007ffe0ff */
[----:B------:R-:W-:Y:S01]  /*ed90*/  LEA.HI.SX32 R161, R161, R96, 0x1b ;  /* 0x00000060a1a17211 */ /* 0x000fe200078fdaff */
[----:B------:R-:W-:Y:S05]  /*eda0*/  @!P2 BRA `(.L_x_4901) ;  /* 0x000000100000a947 */ /* 0x000fea0003800000 */
[----:B--2---:R1:W-:Y:S02]  /*edb0*/  RED.E.ADD.F32.FTZ.RN.STRONG.GPU [R60.64+-0x1200], R63 ;  /* 0xffee003f3c00798e */ /* 0x0043e4000c10e7a0 */
.L_x_4901:
[----:B------:R-:W-:Y:S05]  /*edc0*/  BSYNC B0 ;  /* 0x0000000000007941 */ /* 0x000fea0003800000 */
.L_x_4900:
[----:B------:R-:W3:Y:S01]  /*edd0*/  LDS R161, [R161.X4+0x3000] ;  /* 0x00300000a1a17984 */ /* 0x000ee20000004800 */
[----:B------:R-:W-:Y:S01]  /*ede0*/  BSSY B0, `(.L_x_4902) ;  /* 0x0000005000007945 */ /* 0x000fe20003800000 */
[----:B-12---:R-:W-:Y:S02]  /*edf0*/  IADD3 R63, R96, 0x440, RZ ;  /* 0x00000440603f7810 */ /* 0x006fe40007ffe0ff */
[----:B------:R-:W-:Y:S01]  /*ee00*/  LEA.HI.SX32 R163, R163, R96, 0x1b ;  /* 0x00000060a3a37211 */ /* 0x000fe200078fdaff */
[----:B------:R-:W-:Y:S05]  /*ee10*/  @!P3 BRA `(.L_x_4903) ;  /* 0x000000100000b947 */ /* 0x000fea0003800000 */
[----:B---3--:R1:W-:Y:S02]  /*ee20*/  RED.E.ADD.F32.FTZ.RN.STRONG.GPU [R60.64+-0x1100], R161 ;  /* 0xffef00a13c00798e */ /* 0x0083e4000c10e7a0 */
.L_x_4903:
[----:B------:R-:W-:Y:S05]  /*ee30*/  BSYNC B0 ;  /* 0x0000000000007941 */ /* 0x000fea0003800000 */
.L_x_4902:
[----:B------:R-:W2:Y:S01]  /*ee40*/  LDS R163, [R163.X4+0x3100] ;  /* 0x00310000a3a37984 */ /* 0x000ea20000004800 */
[----:B------:R-:W-:Y:S01]  /*ee50*/  BSSY B0, `(.L_x_4904) ;  /* 0x0000004000007945 */ /* 0x000fe20003800000 */
[----:B------:R-:W-:Y:S01]  /*ee60*/  LEA.HI.SX32 R63, R63, R96, 0x1b ;  /* 0x000000603f3f7211 */ /* 0x000fe200078fdaff */
[----:B------:R-:W-:Y:S05]  /*ee70*/  @!P4 BRA `(.L_x_4905) ;  /* 0x000000100000c947 */ /* 0x000fea0003800000 */
[----:B--2---:R2:W-:Y:S02]  /*ee80*/  RED.E.ADD.F32.FTZ.RN.STRONG.GPU [R60.64+-0x1000], R163 ;  /* 0xfff000a33c00798e */ /* 0x0045e4000c10e7a0 */
.L_x_4905:
[----:B------:R-:W-:Y:S05]  /*ee90*/  BSYNC B0 ;  /* 0x0000000000007941 */ /* 0x000fea0003800000 */
.L_x_4904:
[----:B------:R-:W4:Y:S01]  /*eea0*/  LDS R63, [R63.X4+0x3200] ;  /* 0x003200003f3f7984 */ /* 0x000f220000004800 */
[----:B------:R-:W-:Y:S01]  /*eeb0*/  BSSY B0, `(.L_x_4906) ;  /* 0x0000005000007945 */ /* 0x000fe20003800000 */
[----:B-1-3--:R-:W-:-:S02]  /*eec0*/  IADD3 R161, R96, 0x480, RZ ;  /* 0x0000048060a17810 */ /* 0x00afc40007ffe0ff */
[----:B--2---:R-:W-:Y:S01]  /*eed0*/  IADD3 R163, R96, 0x4c0, RZ ;  /* 0x000004c060a37810 */ /* 0x004fe20007ffe0ff */
[----:B------:R-:W-:Y:S05]  /*eee0*/  @!P5 BRA `(.L_x_4907) ;  /* 0x000000100000d947 */ /* 0x000fea0003800000 */
[----:B----4-:R1:W-:Y:S02]  /*eef0*/  RED.E.ADD.F32.FTZ.RN.STRONG.GPU [R60.64+-0xf00], R63 ;  /* 0xfff1003f3c00798e */ /* 0x0103e4000c10e7a0 */
.L_x_4907:
[----:B------:R-:W-:Y:S05]  /*ef00*/  BSYNC B0 ;  /* 0x0000000000007941 */ /* 0x000fea0003800000 */
.L_x_4906:
        /* <DEDUP_REMOVED lines=14> */
.L_x_4909:
[----:B------:R-:W-:Y:S05]  /*eff0*/  BSYNC B0 ;  /* 0x0000000000007941 */ /* 0x000fea0003800000 */
.L_x_4908:
[----:B------:R-:W2:Y:S01]  /*f000*/  LDS R163, [R163.X4+0x3400] ;  /* 0x00340000a3a37984 */ /* 0x000ea20000004800 */
[----:B------:R-:W-:Y:S01]  /*f010*/  BSSY B0, `(.L_x_4910) ;  /* 0x0000005000007945 */ /* 0x000fe20003800000 */
[----:B-1----:R-:W-:-:S02]  /*f020*/  IADD3 R161, R96, 0x540, RZ ;  /* 0x0000054060a17810 */ /* 0x002fc40007ffe0ff */
[----:B------:R-:W-:Y:S01]  /*f030*/  LEA.HI.SX32 R63, R63, R96, 0x1b ;  /* 0x000000603f3f7211 */ /* 0x000fe200078fdaff */
[----:B------:R-:W-:Y:S05]  /*f040*/  @!P0 BRA `(.L_x_4911) ;  /* 0x0000001000008947 */ /* 0x000fea0003800000 */
[----:B--2---:R1:W-:Y:S02]  /*f050*/  RED.E.ADD.F32.FTZ.RN.STRONG.GPU [R60.64+-0xd00], R163 ;  /* 0xfff300a33c00798e */ /* 0x0043e4000c10e7a0 */
.L_x_4911:
[----:B------:R-:W-:Y:S05]  /*f060*/  BSYNC B0 ;  /* 0x0000000000007941 */ /* 0x000fea0003800000 */
.L_x_4910:
[----:B------:R-:W3:Y:S01]  /*f070*/  LDS R63, [R63.X4+0x3500] ;  /* 0x003500003f3f7984 */ /* 0x000ee20000004800 */
[----:B------:R-:W-:Y:S01]  /*f080*/  BSSY B0, `(.L_x_4912) ;  /* 0x0000005000007945 */ /* 0x000fe20003800000 */
[----:B-12---:R-:W-:Y:S02]  /*f090*/  IADD3 R163, R96, 0x580, RZ ;  /* 0x0000058060a37810 */ /* 0x006fe40007ffe0ff */
[----:B------:R-:W-:Y:S01]  /*f0a0*/  LEA.HI.SX32 R161, R161, R96, 0x1b ;  /* 0x00000060a1a17211 */ /* 0x000fe200078fdaff */
[----:B------:R-:W-:Y:S05]  /*f0b0*/  @!P1 BRA `(.L_x_4913) ;  /* 0x0000001000009947 */ /* 0x000fea0003800000 */
[----:B---3--:R1:W-:Y:S02]  /*f0c0*/  RED.E.ADD.F32.FTZ.RN.STRONG.GPU [R60.64+-0xc00], R63 ;  /* 0xfff4003f3c00798e */ /* 0x0083e4000c10e7a0 */
.L_x_4913:
[----:B------:R-:W-:Y:S05]  /*f0d0*/  BSYNC B0 ;  /* 0x0000000000007941 */ /* 0x000fea0003800000 */
.L_x_4912:
[----:B------:R-:W2:Y:S01]  /*f0e0*/  LDS R161, [R161.X4+0x3600] ;  /* 0x00360000a1a17984 */ /* 0x000ea20000004800 */
[----:B------:R-:W-:Y:S01]  /*f0f0*/  BSSY B0, `(.L_x_4914) ;  /* 0x0000005000007945 */ /* 0x000fe20003800000 */
[----:B-1-3--:R-:W-:Y:S02]  /*f100*/  IADD3 R63, R96, 0x5c0, RZ ;  /* 0x000005c0603f7810 */ /* 0x00afe40007ffe0ff */
[----:B------:R-:W-:Y:S01]  /*f110*/  LEA.HI.SX32 R163, R163, R96, 0x1b ;  /* 0x00000060a3a37211 */ /* 0x000fe200078fdaff */
[----:B------:R-:W-:Y:S05]  /*f120*/  @!P2 BRA `(.L_x_4915) ;  /* 0x000000100000a947 */ /* 0x000fea0003800000 */
[----:B--2---:R1:W-:Y:S02]  /*f130*/  RED.E.ADD.F32.FTZ.RN.STRONG.GPU [R60.64+-0xb00], R161 ;  /* 0xfff500a13c00798e */ /* 0x0043e4000c10e7a0 */
.L_x_4915:
[----:B------:R-:W-:Y:S05]  /*f140*/  BSYNC B0 ;  /* 0x0000000000007941 */ /* 0x000fea0003800000 */
.L_x_4914:
[----:B------:R-:W3:Y:S01]  /*f150*/  LDS R163, [R163.X4+0x3700] ;  /* 0x00370000a3a37984 */ /* 0x000ee20000004800 */
[----:B------:R-:W-:Y:S01]  /*f160*/  BSSY B0, `(.L_x_4916) ;  /* 0x0000005000007945 */ /* 0x000fe20003800000 */
[----:B-12---:R-:W-:-:S02]  /*f170*/  IADD3 R161, R96, 0x600, RZ ;  /* 0x0000060060a17810 */ /* 0x006fc40007ffe0ff */
[----:B------:R-:W-:Y:S01]  /*f180*/  LEA.HI.SX32 R63, R63, R96, 0x1b ;  /* 0x000000603f3f7211 */ /* 0x000fe200078fdaff */
[----:B------:R-:W-:Y:S05]  /*f190*/  @!P3 BRA `(.L_x_4917) ;  /* 0x000000100000b947 */ /* 0x000fea0003800000 */
[----:B---3--:R1:W-:Y:S02]  /*f1a0*/  RED.E.ADD.F32.FTZ.RN.STRONG.GPU [R60.64+-0xa00], R163 ;  /* 0xfff600a33c00798e */ /* 0x0083e4000c10e7a0 */
.L_x_4917:
[----:B------:R-:W-:Y:S05]  /*f1b0*/  BSYNC B0 ;  /* 0x0000000000007941 */ /* 0x000fea0003800000 */
.L_x_4916:
[----:B------:R-:W2:Y:S01]  /*f1c0*/  LDS R63, [R63.X4+0x3800] ;  /* 0x003800003f3f7984 */ /* 0x000ea20000004800 */
[----:B------:R-:W-:Y:S01]  /*f1d0*/  BSSY B0, `(.L_x_4918) ;  /* 0x0000004000007945 */ /* 0x000fe20003800000 */
[----:B------:R-:W-:Y:S01]  /*f1e0*/  LEA.HI.SX32 R161, R161, R96, 0x1b ;  /* 0x00000060a1a17211 */ /* 0x000fe200078fdaff */
[----:B------:R-:W-:Y:S05]  /*f1f0*/  @!P4 BRA `(.L_x_4919) ;  /* 0x000000100000c947 */ /* 0x000fea0003800000 */
[----:B--2---:R2:W-:Y:S02]  /*f200*/  RED.E.ADD.F32.FTZ.RN.STRONG.GPU [R60.64+-0x900], R63 ;  /* 0xfff7003f3c00798e */ /* 0x0045e4000c10e7a0 */
.L_x_4919:
[----:B------:R-:W-:Y:S05]  /*f210*/  BSYNC B0 ;  /* 0x0000000000007941 */ /* 0x000fea0003800000 */
.L_x_4918:
[----:B------:R-:W4:Y:S01]  /*f220*/  LDS R161, [R161.X4+0x3900] ;  /* 0x00390000a1a17984 */ /* 0x000f220000004800 */
[----:B------:R-:W-:Y:S01]  /*f230*/  BSSY B0, `(.L_x_4920) ;  /* 0x0000005000007945 */ /* 0x000fe20003800000 */
[C---:B--2---:R-:W-:Y:S02]  /*f240*/  IADD3 R63, R96.reuse, 0x640, RZ ;  /* 0x00000640603f7810 */ /* 0x044fe40007ffe0ff */
[----:B-1-3--:R-:W-:Y:S01]  /*f250*/  IADD3 R163, R96, 0x680, RZ ;  /* 0x0000068060a37810 */ /* 0x00afe20007ffe0ff */
[----:B------:R-:W-:Y:S05]  /*f260*/  @!P5 BRA `(.L_x_4921) ;  /* 0x000000100000d947 */ /* 0x000fea0003800000 */
[----:B----4-:R1:W-:Y:S02]  /*f270*/  RED.E.ADD.F32.FTZ.RN.STRONG.GPU [R60.64+-0x800], R161 ;  /* 0xfff800a13c00798e */ /* 0x0103e4000c10e7a0 */
.L_x_4921:
[----:B------:R-:W-:Y:S05]  /*f280*/  BSYNC B0 ;  /* 0x0000000000007941 */ /* 0x000fea0003800000 */
.L_x_4920:
        /* <DEDUP_REMOVED lines=14> */
.L_x_4923:
[----:B------:R-:W-:Y:S05]  /*f370*/  BSYNC B0 ;  /* 0x0000000000007941 */ /* 0x000fea0003800000 */
.L_x_4922:
[----:B------:R-:W2:Y:S01]  /*f380*/  LDS R163, [R163.X4+0x3b00] ;  /* 0x003b0000a3a37984 */ /* 0x000ea20000004800 */
[----:B------:R-:W-:Y:S01]  /*f390*/  BSSY B0, `(.L_x_4924) ;  /* 0x0000005000007945 */ /* 0x000fe20003800000 */
[----:B-1----:R-:W-:Y:S02]  /*f3a0*/  IADD3 R63, R96, 0x700, RZ ;  /* 0x00000700603f7810 */ /* 0x002fe40007ffe0ff */
[----:B------:R-:W-:Y:S01]  /*f3b0*/  LEA.HI.SX32 R161, R161, R96, 0x1b ;  /* 0x00000060a1a17211 */ /* 0x000fe200078fdaff */
[----:B------:R-:W-:Y:S05]  /*f3c0*/  @!P0 BRA `(.L_x_4925) ;  /* 0x0000001000008947 */ /* 0x000fea0003800000 */
[----:B--2---:R1:W-:Y:S02]  /*f3d0*/  RED.E.ADD.F32.FTZ.RN.STRONG.GPU [R60.64+-0x600], R163 ;  /* 0xfffa00a33c00798e */ /* 0x0043e4000c10e7a0 */
.L_x_4925:
[----:B------:R-:W-:Y:S05]  /*f3e0*/  BSYNC B0 ;  /* 0x0000000000007941 */ /* 0x000fea0003800000 */
.L_x_4924:
[----:B------:R-:W3:Y:S01]  /*f3f0*/  LDS R161, [R161.X4+0x3c00] ;  /* 0x003c0000a1a17984 */ /* 0x000ee20000004800 */
[----:B------:R-:W-:Y:S01]  /*f400*/  BSSY B0, `(.L_x_4926) ;  /* 0x0000005000007945 */ /* 0x000fe20003800000 */
[----:B-12---:R-:W-:-:S02]  /*f410*/  IADD3 R163, R96, 0x740, RZ ;  /* 0x0000074060a37810 */ /* 0x006fc40007ffe0ff */
[----:B------:R-:W-:Y:S01]  /*f420*/  LEA.HI.SX32 R63, R63, R96, 0x1b ;  /* 0x000000603f3f7211 */ /* 0x000fe200078fdaff */
[----:B------:R-:W-:Y:S05]  /*f430*/  @!P1 BRA `(.L_x_4927) ;  /* 0x0000001000009947 */ /* 0x000fea0003800000 */
[----:B---3--:R1:W-:Y:S02]  /*f440*/  RED.E.ADD.F32.FTZ.RN.STRONG.GPU [R60.64+-0x500], R161 ;  /* 0xfffb00a13c00798e */ /* 0x0083e4000c10e7a0 */
.L_x_4927:
[----:B------:R-:W-:Y:S05]  /*f450*/  BSYNC B0 ;  /* 0x0000000000007941 */ /* 0x000fea0003800000 */
.L_x_4926:
[----:B------:R-:W2:Y:S01]  /*f460*/  LDS R63, [R63.X4+0x3d00] ;  /* 0x003d00003f3f7984 */ /* 0x000ea20000004800 */
[----:B------:R-:W-:Y:S01]  /*f470*/  BSSY B0, `(.L_x_4928) ;  /* 0x0000005000007945 */ /* 0x000fe20003800000 */
[----:B-1-3--:R-:W-:Y:S02]  /*f480*/  IADD3 R161, R96, 0x780, RZ ;  /* 0x0000078060a17810 */ /* 0x00afe40007ffe0ff */
[----:B------:R-:W-:Y:S01]  /*f490*/  LEA.HI.SX32 R163, R163, R96, 0x1b ;  /* 0x00000060a3a37211 */ /* 0x000fe200078fdaff */
[----:B------:R-:W-:Y:S05]  /*f4a0*/  @!P2 BRA `(.L_x_4929) ;  /* 0x000000100000a947 */ /* 0x000fea0003800000 */
[----:B--2---:R1:W-:Y:S02]  /*f4b0*/  RED.E.ADD.F32.FTZ.RN.STRONG.GPU [R60.64+-0x400], R63 ;  /* 0xfffc003f3c00798e */ /* 0x0043e4000c10e7a0 */
.L_x_4929:
[----:B------:R-:W-:Y:S05]  /*f4c0*/  BSYNC B0 ;  /* 0x0000000000007941 */ /* 0x000fea0003800000 */
.L_x_4928:
[----:B------:R-:W3:Y:S01]  /*f4d0*/  LDS R163, [R163.X4+0x3e00] ;  /* 0x003e0000a3a37984 */ /* 0x000ee20000004800 */
[----:B------:R-:W-:Y:S01]  /*f4e0*/  BSSY B0, `(.L_x_4930) ;  /* 0x0000005000007945 */ /* 0x000fe20003800000 */
[----:B-12---:R-:W-:Y:S02]  /*f4f0*/  IADD3 R63, R96, 0x7c0, RZ ;  /* 0x000007c0603f7810 */ /* 0x006fe40007ffe0ff */
[----:B------:R-:W-:Y:S01]  /*f500*/  LEA.HI.SX32 R161, R161, R96, 0x1b ;  /* 0x00000060a1a17211 */ /* 0x000fe200078fdaff */
[----:B------:R-:W-:Y:S05]  /*f510*/  @!P3 BRA `(.L_x_4931) ;  /* 0x000000100000b947 */ /* 0x000fea0003800000 */
[----:B---3--:R1:W-:Y:S02]  /*f520*/  RED.E.ADD.F32.FTZ.RN.STRONG.GPU [R60.64+-0x300], R163 ;  /* 0xfffd00a33c00798e */ /* 0x0083e4000c10e7a0 */
.L_x_4931:
[----:B------:R-:W-:Y:S05]  /*f530*/  BSYNC B0 ;  /* 0x0000000000007941 */ /* 0x000fea0003800000 */
.L_x_4930:
[----:B------:R-:W2:Y:S01]  /*f540*/  LDS R161, [R161.X4+0x3f00] ;  /* 0x003f0000a1a17984 */ /* 0x000ea20000004800 */
[----:B------:R-:W-:Y:S01]  /*f550*/  BSSY B0, `(.L_x_4932) ;  /* 0x0000004000007945 */ /* 0x000fe20003800000 */
[----:B------:R-:W-:Y:S01]  /*f560*/  LEA.HI.SX32 R63, R63, R96, 0x1b ;  /* 0x000000603f3f7211 */ /* 0x000fe200078fdaff */
[----:B------:R-:W-:Y:S05]  /*f570*/  @!P4 BRA `(.L_x_4933) ;  /* 0x000000100000c947 */ /* 0x000fea0003800000 */
[----:B--2---:R2:W-:Y:S02]  /*f580*/  RED.E.ADD.F32.FTZ.RN.STRONG.GPU [R60.64+-0x200], R161 ;  /* 0xfffe00a13c00798e */ /* 0x0045e4000c10e7a0 */
.L_x_4933:
[----:B------:R-:W-:Y:S05]  /*f590*/  BSYNC B0 ;  /* 0x0000000000007941 */ /* 0x000fea0003800000 */
.L_x_4932:
[----:B------:R-:W4:Y:S01]  /*f5a0*/  LDS R63, [R63.X4+0x4000] ;  /* 0x004000003f3f7984 */ /* 0x000f220000004800 */
[----:B------:R-:W-:Y:S01]  /*f5b0*/  BSSY B0, `(.L_x_4934) ;  /* 0x0000003000007945 */ /* 0x000fe20003800000 */
[----:B------:R-:W-:Y:S05]  /*f5c0*/  @!P5 BRA `(.L_x_4935) ;  /* 0x000000100000d947 */ /* 0x000fea0003800000 */
[----:B----4-:R4:W-:Y:S02]  /*f5d0*/  RED.E.ADD.F32.FTZ.RN.STRONG.GPU [R60.64+-0x100], R63 ;  /* 0xffff003f3c00798e */ /* 0x0109e4000c10e7a0 */
.L_x_4935:
[----:B------:R-:W-:Y:S05]  /*f5e0*/  BSYNC B0 ;  /* 0x0000000000007941 */ /* 0x000fea0003800000 */
.L_x_4934:
[----:B------:R-:W5:Y:S01]  /*f5f0*/  SHFL.DOWN PT, R132, R154, 0x1, 0x1f ;  /* 0x08201f009a847f89 */ /* 0x000f6200000e0000 */
[----:B------:R-:W-:Y:S01]  /*f600*/  ISETP.GT.AND P0, PT, R95, 0x1e, PT ;  /* 0x0000001e5f00780c */ /* 0x000fe20003f04270 */
[----:B------:R-:W-:Y:S01]  /*f610*/  FMUL.FTZ R128, R221, R128 ;  /* 0x00000080dd807220 */ /* 0x000fe20000410000 */
        /* <DEDUP_REMOVED lines=15> */
[----:B------:R-:W-:Y:S02]  /*f710*/  FFMA.FTZ R122, R80, R111, R122 ;  /* 0x0000006f507a7223 */ /* 0x000fe4000001007a */
[----:B------:R-:W-:Y:S02]  /*f720*/  FMUL.FTZ R121, R210, R121 ;  /* 0x00000079d2797220 */ /* 0x000fe40000410000 */
[----:B------:R-:W-:Y:S02]  /*f730*/  FADD.FTZ R23, R102, R23 ;  /* 0x0000001766177221 */ /* 0x000fe40000010000 */
        /* <DEDUP_REMOVED lines=11> */
[----:B------:R-:W-:Y:S02]  /*f7f0*/  FFMA.FTZ R125, R125, R152, R129 ;  /* 0x000000987d7d7223 */ /* 0x000fe40000010081 */
[----:B------:R-:W3:Y:S01]  /*f800*/  SHFL.DOWN PT, R65, R60, 0x2, 0x1f ;  /* 0x08401f003c417f89 */ /* 0x000ee200000e0000 */
[----:B------:R-:W-:-:S02]  /*f810*/  FFMA.FTZ R116, R116, R131, R119 ;  /* 0x0000008374747223 */ /* 0x000fc40000010077 */
[----:B------:R-:W-:Y:S02]  /*f820*/  FMUL.FTZ R133, R126, R133 ;  /* 0x000000857e857220 */ /* 0x000fe40000410000 */
[----:B------:R-:W-:Y:S02]  /*f830*/  FMUL.FTZ R130, R127, R130 ;  /* 0x000000827f827220 */ /* 0x000fe40000410000 */
[----:B------:R-:W-:Y:S02]  /*f840*/  FFMA.FTZ R139, R77, R64, R139 ;  /* 0x000000404d8b7223 */ /* 0x000fe4000001008b */
[----:B------:R-:W-:Y:S02]  /*f850*/  FFMA.FTZ R64, R78, R193, R125 ;  /* 0x000000c14e407223 */ /* 0x000fe4000001007d */
[----:B------:R-:W-:Y:S02]  /*f860*/  FFMA.FTZ R133, R136, R223, R133 ;  /* 0x000000df88857223 */ /* 0x000fe40000010085 */
[----:B-1----:R-:W-:-:S02]  /*f870*/  @!P0 FADD.FTZ R61, R61, R132 ;  /* 0x000000843d3d8221 */ /* 0x002fc40000010000 */
[----:B------:R-:W-:Y:S02]  /*f880*/  FFMA.FTZ R130, R134, R213, R130 ;  /* 0x000000d586827223 */ /* 0x000fe40000010082 */
[----:B0-----:R-:W-:Y:S01]  /*f890*/  @!P0 FADD.FTZ R62, R62, R109 ;  /* 0x0000006d3e3e8221 */ /* 0x001fe20000010000 */
        /* <DEDUP_REMOVED lines=8> */
[----:B------:R-:W-:-:S02]  /*f920*/  FADD.FTZ R15, R64, R15 ;  /* 0x0000000f400f7221 */ /* 0x000fc40000010000 */
[----:B------:R-:W3:Y:S01]  /*f930*/  SHFL.DOWN PT, R65, R60, 0x4, 0x1f ;  /* 0x08801f003c417f89 */ /* 0x000ee200000e0000 */
[----:B------:R-:W-:Y:S02]  /*f940*/  FFMA.FTZ R64, R84, R115, R133 ;  /* 0x0000007354407223 */ /* 0x000fe40000010085 */
[----:B------:R-:W-:Y:S02]  /*f950*/  FFMA.FTZ R137, R147, R214, R137 ;  /* 0x000000d693897223 */ /* 0x000fe40000010089 */
[----:B------:R-:W-:Y:S02]  /*f960*/  FFMA.FTZ R138, R140, R215, R138 ;  /* 0x000000d78c8a7223 */ /* 0x000fe4000001008a */
[----:B------:R-:W-:Y:S02]  /*f970*/  FMUL.FTZ R141, R204, R141 ;  /* 0x0000008dcc8d7220 */ /* 0x000fe40000410000 */
[----:B------:R-:W-:Y:S02]  /*f980*/  FMUL.FTZ R112, R205, R112 ;  /* 0x00000070cd707220 */ /* 0x000fe40000410000 */
[----:B------:R-:W-:-:S02]  /*f990*/  FADD.FTZ R9, R64, R9 ;  /* 0x0000000940097221 */ /* 0x000fc40000010000 */
        /* <DEDUP_REMOVED lines=13> */
[----:B------:R-:W-:Y:S02]  /*fa70*/  FMUL.FTZ R114, R211, R114 ;  /* 0x00000072d3727220 */ /* 0x000fe40000410000 */
[----:B------:R-:W-:Y:S02]  /*fa80*/  FADD.FTZ R12, R65, R12 ;  /* 0x0000000c410c7221 */ /* 0x000fe40000010000 */
[----:B------:R-:W-:-:S02]  /*fa90*/  FFMA.FTZ R65, R83, R172, R116 ;  /* 0x000000ac53417223 */ /* 0x000fc40000010074 */
[----:B------:R-:W-:Y:S02]  /*faa0*/  FMUL.FTZ R149, R206, R149 ;  /* 0x00000095ce957220 */ /* 0x000fe40000410000 */
[----:B------:R-:W-:Y:S02]  /*fab0*/  FADD.FTZ R10, R65, R10 ;  /* 0x0000000a410a7221 */ /* 0x000fe40000010000 */
[----:B------:R-:W-:Y:S02]  /*fac0*/  FFMA.FTZ R65, R85, R176, R130 ;  /* 0x000000b055417223 */ /* 0x000fe40000010082 */
[----:B0-----:R-:W-:Y:S02]  /*fad0*/  @!P0 FADD.FTZ R61, R61, R66 ;  /* 0x000000423d3d8221 */ /* 0x001fe40000010000 */
[----:B------:R-:W-:Y:S02]  /*fae0*/  FADD.FTZ R8, R65, R8 ;  /* 0x0000000841087221 */ /* 0x000fe40000010000 */
[----:B-1----:R-:W-:Y:S01]  /*faf0*/  @!P0 FADD.FTZ R62, R62, R111 ;  /* 0x0000006f3e3e8221 */ /* 0x002fe20000010000 */
[----:B------:R-:W0:Y:S01]  /*fb00*/  SHFL.DOWN PT, R66, R61, 0x10, 0x1f ;  /* 0x0a001f003d427f89 */ /* 0x000e2200000e0000 */
[----:B------:R-:W-:-:S02]  /*fb10*/  FFMA.FTZ R65, R87, R180, R138 ;  /* 0x000000b457417223 */ /* 0x000fc4000001008a */
        /* <DEDUP_REMOVED lines=19> */
[----:B------:R-:W-:Y:S02]  /*fc50*/  FADD.FTZ R5, R64, R5 ;  /* 0x0000000540057221 */ /* 0x000fe40000010000 */
[----:B---3--:R-:W-:-:S02]  /*fc60*/  @!P0 FADD.FTZ R60, R60, R109 ;  /* 0x0000006d3c3c8221 */ /* 0x008fc40000010000 */
[----:B------:R-:W-:Y:S02]  /*fc70*/  FADD.FTZ R4, R65, R4 ;  /* 0x0000000441047221 */ /* 0x000fe40000010000 */
[----:B------:R-:W-:Y:S01]  /*fc80*/  FFMA.FTZ R104, R82, R117, R104 ;  /* 0x0000007552687223 */ /* 0x000fe20000010068 */
[----:B------:R0:W-:Y:S01]  /*fc90*/  @!P1 STS.128 [R197.X16+0x4210], R60 ;  /* 0x0042103cc5009388 */ /* 0x0001e2000000cc00 */
        /* <DEDUP_REMOVED lines=43> */
.L_x_4937:
[----:B0-----:R-:W-:Y:S05]  /*ff50*/  BSYNC B0 ;  /* 0x0000000000007941 */ /* 0x001fea0003800000 */
.L_x_4936:
        /* <DEDUP_REMOVED lines=8> */
.L_x_4837:
[----:B------:R1:W2:Y:S01]  /*ffe0*/  LDL.LU R61, [R1+0x10] ;  /* 0x00001000013d7983 */ /* 0x0002a20000300800 */
[CC--:B------:R-:W-:Y:S01]  /*fff0*/  ISETP.GE.AND P1, PT, R94.reuse, R69.reuse, PT ;  /* 0x000000455e00720c */ /* 0x0c0fe20003f26270 */
[----:B------:R-:W-:Y:S02]  /*10000*/  ULDC.64 UR8, c[0x0][0x2d8] ;  /* 0x0000b60000087ab9 */ /* 0x000fe40000000a00 */
[----:B------:R-:W-:Y:S01]  /*10010*/  BAR.SYNC.DEFER_BLOCKING 0x0 ;  /* 0x0000000000007b1d */ /* 0x000fe20000010000 */
[C---:B------:R-:W-:Y:S02]  /*10020*/  LOP3.LUT R62, R94.reuse, 0x20, RZ, 0xfc, !PT ;  /* 0x000000205e3e7812 */ /* 0x040fe400078efcff */
[C---:B0-----:R-:W-:Y:S02]  /*10030*/  LOP3.LUT R60, R94.reuse, 0x40, RZ, 0xfc, !PT ;  /* 0x000000405e3c7812 */ /* 0x041fe400078efcff */
[----:B------:R-:W-:Y:S01]  /*10040*/  LOP3.LUT R58, R94, 0x60, RZ, 0xfc, !PT ;  /* 0x000000605e3a7812 */ /* 0x000fe200078efcff */
[----:B------:R-:W3:Y:S01]  /*10050*/  LDL R97, [R1] ;  /* 0x0000000001617983 */ /* 0x000ee20000100800 */
[-C--:B------:R-:W-:Y:S01]  /*10060*/  ISETP.GE.AND P2, PT, R62, R69.reuse, PT ;  /* 0x000000453e00720c */ /* 0x080fe20003f46270 */
[----:B------:R-:W-:Y:S01]  /*10070*/  ULDC.64 UR34, c[0x0][0x2f8] ;  /* 0x0000be0000227ab9 */ /* 0x000fe20000000a00 */
[----:B------:R-:W-:-:S02]  /*10080*/  ISETP.GE.AND P3, PT, R60, R69, PT ;  /* 0x000000453c00720c */ /* 0x000fc40003f66270 */
[----:B------:R-:W-:Y:S02]  /*10090*/  ISETP.GE.AND P4, PT, R58, R69, PT ;  /* 0x000000453a00720c */ /* 0x000fe40003f86270 */
[----:B------:R-:W-:Y:S02]  /*100a0*/  MOV R33, RZ ;  /* 0x000000ff00217202 */ /* 0x000fe40000000f00 */
[C---:B------:R-:W-:Y:S02]  /*100b0*/  LOP3.LUT R56, R94.reuse, 0x80, RZ, 0xfc, !PT ;  /* 0x000000805e387812 */ /* 0x040fe400078efcff */
[----:B------:R-:W-:Y:S02]  /*100c0*/  MOV R64, RZ ;  /* 0x000000ff00407202 */ /* 0x000fe40000000f00 */
[----:B------:R-:W-:Y:S02]  /*100d0*/  LOP3.LUT R54, R94, 0xa0, RZ, 0xfc, !PT ;  /* 0x000000a05e367812 */ /* 0x000fe400078efcff */
[----:B------:R-:W-:-:S02]  /*100e0*/  MOV R35, RZ ;  /* 0x000000ff00237202 */ /* 0x000fc40000000f00 */
[C---:B------:R-:W-:Y:S01]  /*100f0*/  LOP3.LUT R52, R94.reuse, 0xc0, RZ, 0xfc, !PT ;  /* 0x000000c05e347812 */ /* 0x040fe200078efcff */
[----:B------:R-:W4:Y:S01]  /*10100*/  @!P2 LDG.E R33, [R106.64+0x80] ;  /* 0x000080206a21a981 */ /* 0x000f22000c1e1900 */
[C---:B------:R-:W-:Y:S02]  /*10110*/  LOP3.LUT R50, R94.reuse, 0xe0, RZ, 0xfc, !PT ;  /* 0x000000e05e327812 */ /* 0x040fe400078efcff */
[----:B------:R-:W-:Y:S01]  /*10120*/  LOP3.LUT R48, R94, 0x100, RZ, 0xfc, !PT ;  /* 0x000001005e307812 */ /* 0x000fe200078efcff */
[----:B------:R-:W3:Y:S01]  /*10130*/  @!P3 LDG.E R64, [R106.64+0x100] ;  /* 0x000100206a40b981 */ /* 0x000ee2000c1e1900 */
[-C--:B------:R-:W-:Y:S02]  /*10140*/  ISETP.GE.AND P5, PT, R56, R69.reuse, PT ;  /* 0x000000453800720c */ /* 0x080fe40003fa6270 */
[----:B------:R-:W-:Y:S01]  /*10150*/  LOP3.LUT R46, R94, 0x120, RZ, 0xfc, !PT ;  /* 0x000001205e2e7812 */ /* 0x000fe200078efcff */
[----:B------:R-:W3:Y:S01]  /*10160*/  @!P4 LDG.E R35, [R106.64+0x180] ;  /* 0x000180206a23c981 */ /* 0x000ee2000c1e1900 */
[----:B------:R-:W-:-:S02]  /*10170*/  ISETP.GE.AND P0, PT, R54, R69, PT ;  /* 0x000000453600720c */ /* 0x000fc40003f06270 */
[----:B------:R-:W-:Y:S02]  /*10180*/  MOV R66, RZ ;  /* 0x000000ff00427202 */ /* 0x000fe40000000f00 */
[----:B------:R-:W-:Y:S02]  /*10190*/  MOV R37, RZ ;  /* 0x000000ff00257202 */ /* 0x000fe40000000f00 */
[----:B------:R-:W-:Y:S02]  /*101a0*/  MOV R68, RZ ;  /* 0x000000ff00447202 */ /* 0x000fe40000000f00 */
[----:B------:R-:W-:Y:S01]  /*101b0*/  MOV R39, RZ ;  /* 0x000000ff00277202 */ /* 0x000fe20000000f00 */
[----:B------:R-:W3:Y:S01]  /*101c0*/  @!P5 LDG.E R66, [R106.64+0x200] ;  /* 0x000200206a42d981 */ /* 0x000ee2000c1e1900 */
[C---:B------:R-:W-:Y:S02]  /*101d0*/  LOP3.LUT R44, R94.reuse, 0x140, RZ, 0xfc, !PT ;  /* 0x000001405e2c7812 */ /* 0x040fe400078efcff */
[----:B------:R-:W-:Y:S01]  /*101e0*/  MOV R70, RZ ;  /* 0x000000ff00467202 */ /* 0x000fe20000000f00 */
[----:B------:R-:W3:Y:S01]  /*101f0*/  @!P0 LDG.E R37, [R106.64+0x280] ;  /* 0x000280206a258981 */ /* 0x000ee2000c1e1900 */
[----:B------:R-:W-:-:S02]  /*10200*/  LOP3.LUT R42, R94, 0x160, RZ, 0xfc, !PT ;  /* 0x000001605e2a7812 */ /* 0x000fc400078efcff */
[----:B------:R-:W-:Y:S02]  /*10210*/  MOV R41, RZ ;  /* 0x000000ff00297202 */ /* 0x000fe40000000f00 */
[C---:B------:R-:W-:Y:S02]  /*10220*/  LOP3.LUT R40, R94.reuse, 0x180, RZ, 0xfc, !PT ;  /* 0x000001805e287812 */ /* 0x040fe400078efcff */
[----:B------:R-:W-:Y:S01]  /*10230*/  LOP3.LUT R38, R94, 0x1a0, RZ, 0xfc, !PT ;  /* 0x000001a05e267812 */ /* 0x000fe200078efcff */
[----:B--2---:R-:W2:Y:S01]  /*10240*/  @!P1 LDG.E R61, [R106.64] ;  /* 0x000000206a3d9981 */ /* 0x004ea2000c1e1900 */
[-C--:B------:R-:W-:Y:S02]  /*10250*/  ISETP.GE.AND P2, PT, R50, R69.reuse, PT ;  /* 0x000000453200720c */ /* 0x080fe40003f46270 */
[-C--:B------:R-:W-:Y:S02]  /*10260*/  ISETP.GE.AND P3, PT, R48, R69.reuse, PT ;  /* 0x000000453000720c */ /* 0x080fe40003f66270 */
[----:B------:R-:W-:-:S02]  /*10270*/  ISETP.GE.AND P4, PT, R46, R69, PT ;  /* 0x000000452e00720c */ /* 0x000fc40003f86270 */
[----:B------:R-:W-:Y:S02]  /*10280*/  LOP3.LUT R36, R94, 0x1c0, RZ, 0xfc, !PT ;  /* 0x000001c05e247812 */ /* 0x000fe400078efcff */
[-C--:B------:R-:W-:Y:S02]  /*10290*/  ISETP.GE.AND P5, PT, R44, R69.reuse, PT ;  /* 0x000000452c00720c */ /* 0x080fe40003fa6270 */
[----:B------:R-:W-:Y:S02]  /*102a0*/  LOP3.LUT R34, R94, 0x1e0, RZ, 0xfc, !PT ;  /* 0x000001e05e227812 */ /* 0x000fe400078efcff */
        /* <DEDUP_REMOVED lines=49> */
[----:B------:R-:W-:Y:S01]  /*105c0*/  FSETP.GTU.FTZ.AND P4, PT, R41, 20, PT ;  /* 0x41a000002900780b */ /* 0x000fe20003f9c000 */
[----:B---3--:R-:W-:-:S03]  /*105d0*/  FADD.FTZ R47, R35, UR5 ;  /* 0x00000005232f7e21 */ /* 0x008fc60008010000 */
[----:B------:R-:W-:Y:S01]  /*105e0*/  FSETP.GTU.FTZ.AND P1, PT, R39, 20, PT ;  /* 0x41a000002700780b */ /* 0x000fe20003f3c000 */
[----:B------:R-:W2:Y:S01]  /*105f0*/  LDS R35, [R93.X4+0x18] ;  /* 0x000018005d237984 */ /* 0x000ea20000004800 */
[----:B------:R-:W-:Y:S01]  /*10600*/  FSETP.GTU.FTZ.AND P5, PT, R47, 20, PT ;  /* 0x41a000002f00780b */ /* 0x000fe20003fbc000 */
[----:B----4-:R-:W-:Y:S02]  /*10610*/  FADD.FTZ R49, R37, UR5 ;  /* 0x0000000525317e21 */ /* 0x010fe40008010000 */
[----:B------:R-:W3:Y:S04]  /*10620*/  LDS R37, [R93.X4+0x1c] ;  /* 0x00001c005d257984 */ /* 0x000ee80000004800 */
[----:B------:R-:W-:Y:S01]  /*10630*/  @!P4 FMUL.FTZ R41, R41, -1.4426950216293334961 ;  /* 0xbfb8aa3b2929c820 */ /* 0x000fe20000410000 */
[----:B------:R-:W-:-:S03]  /*10640*/  FSETP.GTU.FTZ.AND P0, PT, R49, 20, PT ;  /* 0x41a000003100780b */ /* 0x000fc60003f1c000 */
[----:B------:R-:W-:Y:S01]  /*10650*/  @!P1 FMUL.FTZ R51, R39, -1.4426950216293334961 ;  /* 0xbfb8aa3b27339820 */ /* 0x000fe20000410000 */
[----:B------:R4:W1:Y:S01]  /*10660*/  @!P4 MUFU.EX2 R43, R41 ;  /* 0x00000029002bc308 */ /* 0x0008620000000800 */
[----:B------:R-:W3:Y:S01]  /*10670*/  LDS R39, [R93.X4+0x20] ;  /* 0x000020005d277984 */ /* 0x000ee20000004800 */
[----:B------:R-:W-:-:S06]  /*10680*/  @!P5 FMUL.FTZ R47, R47, -1.4426950216293334961 ;  /* 0xbfb8aa3b2f2fd820 */ /* 0x000fcc0000410000 */
[----:B------:R-:W0:Y:S01]  /*10690*/  @!P5 MUFU.EX2 R47, R47 ;  /* 0x0000002f002fd308 */ /* 0x000e220000000800 */
[----:B------:R-:W-:Y:S01]  /*106a0*/  @!P0 FMUL.FTZ R49, R49, -1.4426950216293334961 ;  /* 0xbfb8aa3b31318820 */ /* 0x000fe20000410000 */
[----:B----4-:R-:W4:Y:S01]  /*106b0*/  LDS R41, [R93.X4+0x24] ;  /* 0x000024005d297984 */ /* 0x010f220000004800 */
[----:B-1----:R-:W-:-:S05]  /*106c0*/  @!P4 FADD.FTZ R45, R43, 1 ;  /* 0x3f8000002b2dc421 */ /* 0x002fca0000010000 */
[----:B------:R-:W1:Y:S01]  /*106d0*/  @!P0 MUFU.EX2 R49, R49 ;  /* 0x0000003100318308 */ /* 0x000e620000000800 */
[----:B------:R-:W4:Y:S07]  /*106e0*/  LDS R43, [R93.X4+0x28] ;  /* 0x000028005d2b7984 */ /* 0x000f2e0000004800 */
[----:B------:R-:W1:Y:S01]  /*106f0*/  @!P4 MUFU.RCP R45, R45 ;  /* 0x0000002d002dc308 */ /* 0x000e620000001000 */
[----:B0-----:R-:W-:-:S07]  /*10700*/  @!P5 FADD.FTZ R47, R47, 1 ;  /* 0x3f8000002f2fd421 */ /* 0x001fce0000010000 */
[----:B------:R-:W0:Y:S01]  /*10710*/  @!P5 MUFU.RCP R64, R47 ;  /* 0x0000002f0040d308 */ /* 0x000e220000001000 */
[----:B------:R-:W-:Y:S02]  /*10720*/  FADD.FTZ R33, R33, UR5 ;  /* 0x0000000521217e21 */ /* 0x000fe40008010000 */
[----:B--2---:R-:W-:Y:S02]  /*10730*/  FADD.FTZ R35, R35, UR5 ;  /* 0x0000000523237e21 */ /* 0x004fe40008010000 */
[----:B---3--:R-:W-:-:S03]  /*10740*/  FADD.FTZ R37, R37, UR5 ;  /* 0x0000000525257e21 */ /* 0x008fc60008010000 */
[----:B------:R-:W2:Y:S01]  /*10750*/  @!P1 MUFU.EX2 R51, R51 ;  /* 0x0000003300339308 */ /* 0x000ea20000000800 */
[----:B-1----:R-:W-:Y:S01]  /*10760*/  @!P0 FADD.FTZ R49, R49, 1 ;  /* 0x3f80000031318421 */ /* 0x002fe20000010000 */
[----:B------:R-:W-:Y:S01]  /*10770*/  FSETP.GTU.FTZ.AND P2, PT, R33, 20, PT ;  /* 0x41a000002100780b */ /* 0x000fe20003f5c000 */
[----:B------:R-:W-:Y:S01]  /*10780*/  @!P4 FMUL.FTZ R2, R2, R45 ;  /* 0x0000002d0202c220 */ /* 0x000fe20000410000 */
[----:B------:R-:W-:Y:S01]  /*10790*/  FSETP.GTU.FTZ.AND P3, PT, R35, 20, PT ;  /* 0x41a000002300780b */ /* 0x000fe20003f7c000 */
[----:B------:R-:W-:Y:S01]  /*107a0*/  FADD.FTZ R39, R39, UR5 ;  /* 0x0000000527277e21 */ /* 0x000fe20008010000 */
[----:B------:R-:W-:Y:S02]  /*107b0*/  FSETP.GTU.FTZ.AND P4, PT, R37, 20, PT ;  /* 0x41a000002500780b */ /* 0x000fe40003f9c000 */
[----:B------:R-:W1:Y:S01]  /*107c0*/  @!P0 MUFU.RCP R49, R49 ;  /* 0x0000003100318308 */ /* 0x000e620000001000 */
[----:B0-----:R-:W-:Y:S01]  /*107d0*/  @!P5 FMUL.FTZ R3, R3, R64 ;  /* 0x000000400303d220 */ /* 0x001fe20000410000 */
[----:B------:R-:W-:Y:S01]  /*107e0*/  FSETP.GTU.FTZ.AND P5, PT, R39, 20, PT ;  /* 0x41a000002700780b */ /* 0x000fe20003fbc000 */
[----:B----4-:R-:W-:-:S02]  /*107f0*/  FADD.FTZ R41, R41, UR5 ;  /* 0x0000000529297e21 */ /* 0x010fc40008010000 */
[----:B--2---:R-:W-:Y:S02]  /*10800*/  @!P1 FADD.FTZ R51, R51, 1 ;  /* 0x3f80000033339421 */ /* 0x004fe40000010000 */
[----:B------:R-:W-:Y:S02]  /*10810*/  @!P2 FMUL.FTZ R33, R33, -1.4426950216293334961 ;  /* 0xbfb8aa3b2121a820 */ /* 0x000fe40000410000 */
[----:B------:R-:W0:Y:S01]  /*10820*/  @!P1 MUFU.RCP R66, R51 ;  /* 0x0000003300429308 */ /* 0x000e220000001000 */
[----:B------:R-:W-:Y:S02]  /*10830*/  @!P3 FMUL.FTZ R35, R35, -1.4426950216293334961 ;  /* 0xbfb8aa3b2323b820 */ /* 0x000fe40000410000 */
[----:B------:R-:W-:Y:S02]  /*10840*/  @!P4 FMUL.FTZ R37, R37, -1.4426950216293334961 ;  /* 0xbfb8aa3b2525c820 */ /* 0x000fe40000410000 */
[----:B-1----:R-:W-:Y:S01]  /*10850*/  @!P0 FMUL.FTZ R4, R4, R49 ;  /* 0x0000003104048220 */ /* 0x002fe20000410000 */
[----:B------:R-:W-:Y:S01]  /*10860*/  FSETP.GTU.FTZ.AND P0, PT, R41, 20, PT ;  /* 0x41a000002900780b */ /* 0x000fe20003f1c000 */
[----:B------:R-:W-:Y:S01]  /*10870*/  @!P5 FMUL.FTZ R39, R39, -1.4426950216293334961 ;  /* 0xbfb8aa3b2727d820 */ /* 0x000fe20000410000 */
[----:B------:R-:W1:Y:S01]  /*10880*/  @!P2 MUFU.EX2 R33, R33 ;  /* 0x000000210021a308 */ /* 0x000e620000000800 */
[----:B------:R-:W-:-:S07]  /*10890*/  FADD.FTZ R45, R43, UR5 ;  /* 0x000000052b2d7e21 */ /* 0x000fce0008010000 */
[----:B------:R-:W2:Y:S08]  /*108a0*/  @!P3 MUFU.EX2 R35, R35 ;  /* 0x000000230023b308 */ /* 0x000eb00000000800 */
[----:B------:R-:W3:Y:S01]  /*108b0*/  @!P4 MUFU.EX2 R37, R37 ;  /* 0x000000250025c308 */ /* 0x000ee20000000800 */
[----:B0-----:R-:W-:Y:S01]  /*108c0*/  @!P1 FMUL.FTZ R5, R5, R66 ;  /* 0x0000004205059220 */ /* 0x001fe20000410000 */
[----:B------:R-:W-:-:S06]  /*108d0*/  FSETP.GTU.FTZ.AND P1, PT, R45, 20, PT ;  /* 0x41a000002d00780b */ /* 0x000fcc0003f3c000 */
[----:B------:R-:W0:Y:S01]  /*108e0*/  @!P5 MUFU.EX2 R39, R39 ;  /* 0x000000270027d308 */ /* 0x000e220000000800 */
[----:B------:R-:W-:Y:S02]  /*108f0*/  @!P0 FMUL.FTZ R41, R41, -1.4426950216293334961 ;  /* 0xbfb8aa3b29298820 */ /* 0x000fe40000410000 */
[----:B-1----:R-:W-:Y:S02]  /*10900*/  @!P2 FADD.FTZ R33, R33, 1 ;  /* 0x3f8000002121a421 */ /* 0x002fe40000010000 */
[----:B--2---:R-:W-:Y:S02]  /*10910*/  @!P3 FADD.FTZ R35, R35, 1 ;  /* 0x3f8000002323b421 */ /* 0x004fe40000010000 */
[----:B---3--:R-:W-:Y:S01]  /*10920*/  @!P4 FADD.FTZ R37, R37, 1 ;  /* 0x3f8000002525c421 */ /* 0x008fe20000010000 */
[----:B------:R0:W1:Y:S01]  /*10930*/  @!P0 MUFU.EX2 R43, R41 ;  /* 0x00000029002b8308 */ /* 0x0000620000000800 */
[----:B------:R-:W-:-:S07]  /*10940*/  @!P1 FMUL.FTZ R45, R45, -1.4426950216293334961 ;  /* 0xbfb8aa3b2d2d9820 */ /* 0x000fce0000410000 */
[----:B------:R2:W-:Y:S01]  /*10950*/  @!P2 MUFU.RCP R71, R33 ;  /* 0x000000210047a308 */ /* 0x0005e20000001000 */
[----:B0-----:R-:W-:Y:S02]  /*10960*/  @!P5 FADD.FTZ R41, R39, 1 ;  /* 0x3f8000002729d421 */ /* 0x001fe40000010000 */
[----:B------:R-:W-:Y:S05]  /*10970*/  LDS R39, [R93.X4+0x38] ;  /* 0x000038005d277984 */ /* 0x000fea0000004800 */
[----:B------:R0:W-:Y:S01]  /*10980*/  @!P3 MUFU.RCP R72, R35 ;  /* 0x000000230048b308 */ /* 0x0001e20000001000 */
[----:B--2---:R-:W2:Y:S07]  /*10990*/  LDS R33, [R93.X4+0x2c] ;  /* 0x00002c005d217984 */ /* 0x004eae0000004800 */
[----:B------:R3:W-:Y:S01]  /*109a0*/  @!P4 MUFU.RCP R73, R37 ;  /* 0x000000250049c308 */ /* 0x0007e20000001000 */
[----:B0-----:R-:W0:Y:S04]  /*109b0*/  LDS R35, [R93.X4+0x30] ;  /* 0x000030005d237984 */ /* 0x001e280000004800 */
[----:B---3--:R-:W3:Y:S03]  /*109c0*/  LDS R37, [R93.X4+0x34] ;  /* 0x000034005d257984 */ /* 0x008ee60000004800 */
[----:B------:R-:W4:Y:S01]  /*109d0*/  @!P1 MUFU.EX2 R45, R45 ;  /* 0x0000002d002d9308 */ /* 0x000f220000000800 */
[----:B-1----:R-:W-:Y:S01]  /*109e0*/  @!P0 FADD.FTZ R43, R43, 1 ;  /* 0x3f8000002b2b8421 */ /* 0x002fe20000010000 */
[----:B------:R-:W-:-:S06]  /*109f0*/  SHF.L.U32 R47, R96, 0x4, RZ ;  /* 0x00000004602f7819 */ /* 0x000fcc00000006ff */
[----:B------:R1:W-:Y:S08]  /*10a00*/  @!P5 MUFU.RCP R74, R41 ;  /* 0x00000029004ad308 */ /* 0x0003f00000001000 */
[----:B------:R2:W0:Y:S01]  /*10a10*/  @!P0 MUFU.RCP R75, R43 ;  /* 0x0000002b004b8308 */ /* 0x0004220000001000 */
[----:B-1----:R-:W1:Y:S01]  /*10a20*/  LDS R41, [R93.X4+0x3c] ;  /* 0x00003c005d297984 */ /* 0x002e620000004800 */
[----:B----4-:R-:W-:-:S03]  /*10a30*/  @!P1 FADD.FTZ R45, R45, 1 ;  /* 0x3f8000002d2d9421 */ /* 0x010fc60000010000 */
[----:B--2---:R-:W2:Y:S04]  /*10a40*/  LDS R43, [R93.X4] ;  /* 0x000000005d2b7984 */ /* 0x004ea80000004800 */
[----:B------:R-:W-:Y:S01]  /*10a50*/  BAR.SYNC.DEFER_BLOCKING 0x0 ;  /* 0x0000000000007b1d */ /* 0x000fe20000010000 */
[----:B------:R-:W-:-:S05]  /*10a60*/  LOP3.LUT R64, R47, 0xfffffe00, RZ, 0xc0, !PT ;  /* 0xfffffe002f407812 */ /* 0x000fca00078ec0ff */
[----:B------:R-:W4:Y:S01]  /*10a70*/  @!P1 MUFU.RCP R76, R45 ;  /* 0x0000002d004c9308 */ /* 0x000f220000001000 */
[----:B------:R-:W-:-:S04]  /*10a80*/  LEA R78, R95, R64, 0x4 ;  /* 0x000000405f4e7211 */ /* 0x000fc800078e20ff */
[C---:B------:R-:W-:Y:S02]  /*10a90*/  IADD3 R47, R78.reuse, 0x1, RZ ;  /* 0x000000014e2f7810 */ /* 0x040fe40007ffe0ff */
[C---:B------:R-:W-:Y:S02]  /*10aa0*/  IADD3 R49, R78.reuse, 0x2, RZ ;  /* 0x000000024e317810 */ /* 0x040fe40007ffe0ff */
[C---:B------:R-:W-:Y:S02]  /*10ab0*/  IADD3 R51, R78.reuse, 0x3, RZ ;  /* 0x000000034e337810 */ /* 0x040fe40007ffe0ff */
[C---:B------:R-:W-:Y:S02]  /*10ac0*/  IADD3 R53, R78.reuse, 0x4, RZ ;  /* 0x000000044e357810 */ /* 0x040fe40007ffe0ff */
[C---:B------:R-:W-:Y:S02]  /*10ad0*/  IADD3 R55, R78.reuse, 0x5, RZ ;  /* 0x000000054e377810 */ /* 0x040fe40007ffe0ff */
[-C--:B------:R-:W-:Y:S01]  /*10ae0*/  LEA.HI.SX32 R47, R47, R78.reuse, 0x1b ;  /* 0x0000004e2f2f7211 */ /* 0x080fe200078fdaff */
[----:B------:R-:W-:Y:S01]  /*10af0*/  FADD.FTZ R33, R33, UR5 ;  /* 0x0000000521217e21 */ /* 0x000fe20008010000 */
[C---:B------:R-:W-:Y:S01]  /*10b00*/  IADD3 R57, R78.reuse, 0x6, RZ ;  /* 0x000000064e397810 */ /* 0x040fe20007ffe0ff */
[----:B0-----:R-:W-:Y:S01]  /*10b10*/  FADD.FTZ R35, R35, UR5 ;  /* 0x0000000523237e21 */ /* 0x001fe20008010000 */
[-C--:B------:R-:W-:Y:S01]  /*10b20*/  LEA.HI.SX32 R49, R49, R78.reuse, 0x1b ;  /* 0x0000004e31317211 */ /* 0x080fe200078fdaff */
[----:B---3--:R-:W-:Y:S01]  /*10b30*/  FADD.FTZ R37, R37, UR5 ;  /* 0x0000000525257e21 */ /* 0x008fe20008010000 */
[C---:B------:R-:W-:Y:S01]  /*10b40*/  IADD3 R59, R78.reuse, 0x7, RZ ;  /* 0x000000074e3b7810 */ /* 0x040fe20007ffe0ff */
[----:B------:R-:W-:Y:S01]  /*10b50*/  FADD.FTZ R39, R39, UR5 ;  /* 0x0000000527277e21 */ /* 0x000fe20008010000 */
[----:B------:R-:W-:Y:S01]  /*10b60*/  LEA.HI.SX32 R51, R51, R78, 0x1b ;  /* 0x0000004e33337211 */ /* 0x000fe200078fdaff */
[----:B------:R-:W-:Y:S01]  /*10b70*/  STS [R93.X4], R32 ;  /* 0x000000205d007388 */ /* 0x000fe20000004800 */
[----:B------:R-:W-:-:S02]  /*10b80*/  IADD3 R61, R78, 0x8, RZ ;  /* 0x000000084e3d7810 */ /* 0x000fc40007ffe0ff */
[-C--:B------:R-:W-:Y:S01]  /*10b90*/  LEA.HI.SX32 R53, R53, R78.reuse, 0x1b ;  /* 0x0000004e35357211 */ /* 0x080fe200078fdaff */
[----:B------:R0:W-:Y:S01]  /*10ba0*/  STS [R47.X4+0x4], R31 ;  /* 0x0000041f2f007388 */ /* 0x0001e20000004800 */
[----:B------:R-:W-:Y:S02]  /*10bb0*/  IADD3 R63, R78, 0x9, RZ ;  /* 0x000000094e3f7810 */ /* 0x000fe40007ffe0ff */
[----:B------:R-:W-:Y:S01]  /*10bc0*/  LEA.HI.SX32 R55, R55, R78, 0x1b ;  /* 0x0000004e37377211 */ /* 0x000fe200078fdaff */
[----:B------:R-:W-:Y:S01]  /*10bd0*/  @!P2 FMUL.FTZ R6, R6, R71 ;  /* 0x000000470606a220 */ /* 0x000fe20000410000 */
[----:B------:R-:W-:Y:S01]  /*10be0*/  IADD3 R64, R78, 0xa, RZ ;  /* 0x0000000a4e407810 */ /* 0x000fe20007ffe0ff */
[----:B------:R-:W-:Y:S01]  /*10bf0*/  @!P3 FMUL.FTZ R7, R7, R72 ;  /* 0x000000480707b220 */ /* 0x000fe20000410000 */
[----:B------:R-:W-:Y:S01]  /*10c00*/  LEA.HI.SX32 R57, R57, R78, 0x1b ;  /* 0x0000004e39397211 */ /* 0x000fe200078fdaff */
[----:B------:R-:W-:Y:S01]  /*10c10*/  @!P0 FMUL.FTZ R10, R10, R75 ;  /* 0x0000004b0a0a8220 */ /* 0x000fe20000410000 */
[C---:B------:R-:W-:Y:S01]  /*10c20*/  IADD3 R65, R78.reuse, 0xb, RZ ;  /* 0x0000000b4e417810 */ /* 0x040fe20007ffe0ff */
[----:B----4-:R-:W-:Y:S01]  /*10c30*/  @!P1 FMUL.FTZ R11, R11, R76 ;  /* 0x0000004c0b0b9220 */ /* 0x010fe20000410000 */
[----:B------:R-:W-:Y:S01]  /*10c40*/  LEA.HI.SX32 R59, R59, R78, 0x1b ;  /* 0x0000004e3b3b7211 */ /* 0x000fe200078fdaff */
[----:B------:R-:W-:Y:S01]  /*10c50*/  STS [R49.X4+0x8], R30 ;  /* 0x0000081e31007388 */ /* 0x000fe20000004800 */
[----:B------:R-:W-:-:S02]  /*10c60*/  IADD3 R66, R78, 0xc, RZ ;  /* 0x0000000c4e427810 */ /* 0x000fc40007ffe0ff */
[----:B------:R-:W-:Y:S01]  /*10c70*/  LEA.HI.SX32 R61, R61, R78, 0x1b ;  /* 0x0000004e3d3d7211 */ /* 0x000fe200078fdaff */
[----:B------:R-:W-:Y:S01]  /*10c80*/  STS [R51.X4+0xc], R29 ;  /* 0x00000c1d33007388 */ /* 0x000fe20000004800 */
[----:B------:R-:W-:Y:S02]  /*10c90*/  FSETP.GTU.FTZ.AND P0, PT, R33, 20, PT ;  /* 0x41a000002100780b */ /* 0x000fe40003f1c000 */
[----:B------:R-:W-:Y:S01]  /*10ca0*/  FSETP.GTU.FTZ.AND P1, PT, R35, 20, PT ;  /* 0x41a000002300780b */ /* 0x000fe20003f3c000 */
[----:B------:R-:W-:Y:S01]  /*10cb0*/  STS [R53.X4+0x10], R28 ;  /* 0x0000101c35007388 */ /* 0x000fe20000004800 */
[----:B------:R-:W-:Y:S02]  /*10cc0*/  FSETP.GTU.FTZ.AND P2, PT, R37, 20, PT ;  /* 0x41a000002500780b */ /* 0x000fe40003f5c000 */
[----:B------:R-:W-:Y:S01]  /*10cd0*/  FSETP.GTU.FTZ.AND P3, PT, R39, 20, PT ;  /* 0x41a000002700780b */ /* 0x000fe20003f7c000 */
[----:B------:R-:W-:Y:S01]  /*10ce0*/  STS [R55.X4+0x14], R27 ;  /* 0x0000141b37007388 */ /* 0x000fe20000004800 */
[----:B------:R-:W-:-:S02]  /*10cf0*/  IADD3 R67, R78, 0xd, RZ ;  /* 0x0000000d4e437810 */ /* 0x000fc40007ffe0ff */
[-C--:B------:R-:W-:Y:S01]  /*10d00*/  LEA.HI.SX32 R63, R63, R78.reuse, 0x1b ;  /* 0x0000004e3f3f7211 */ /* 0x080fe200078fdaff */
[----:B------:R-:W-:Y:S01]  /*10d10*/  STS [R57.X4+0x18], R26 ;  /* 0x0000181a39007388 */ /* 0x000fe20000004800 */
[----:B------:R-:W-:Y:S02]  /*10d20*/  IADD3 R68, R78, 0xe, RZ ;  /* 0x0000000e4e447810 */ /* 0x000fe40007ffe0ff */
[-C--:B------:R-:W-:Y:S01]  /*10d30*/  LEA.HI.SX32 R64, R64, R78.reuse, 0x1b ;  /* 0x0000004e40407211 */ /* 0x080fe200078fdaff */
[----:B------:R3:W-:Y:S01]  /*10d40*/  STS [R59.X4+0x1c], R25 ;  /* 0x00001c193b007388 */ /* 0x0007e20000004800 */
[----:B------:R-:W-:Y:S02]  /*10d50*/  IADD3 R70, R78, 0xf, RZ ;  /* 0x0000000f4e467810 */ /* 0x000fe40007ffe0ff */
[-C--:B------:R-:W-:Y:S01]  /*10d60*/  LEA.HI.SX32 R65, R65, R78.reuse, 0x1b ;  /* 0x0000004e41417211 */ /* 0x080fe200078fdaff */
[----:B------:R1:W-:Y:S01]  /*10d70*/  STS [R61.X4+0x20], R24 ;  /* 0x000020183d007388 */ /* 0x0003e20000004800 */
[----:B------:R-:W-:-:S02]  /*10d80*/  LEA.HI.SX32 R66, R66, R78, 0x1b ;  /* 0x0000004e42427211 */ /* 0x000fc400078fdaff */
[-C--:B------:R-:W-:Y:S01]  /*10d90*/  LEA.HI.SX32 R67, R67, R78.reuse, 0x1b ;  /* 0x0000004e43437211 */ /* 0x080fe200078fdaff */
[----:B------:R2:W-:Y:S01]  /*10da0*/  STS [R63.X4+0x24], R23 ;  /* 0x000024173f007388 */ /* 0x0005e20000004800 */
[-C--:B------:R-:W-:Y:S02]  /*10db0*/  LEA.HI.SX32 R68, R68, R78.reuse, 0x1b ;  /* 0x0000004e44447211 */ /* 0x080fe400078fdaff */
[----:B------:R-:W-:Y:S01]  /*10dc0*/  LEA.HI.SX32 R70, R70, R78, 0x1b ;  /* 0x0000004e46467211 */ /* 0x000fe200078fdaff */
[----:B------:R4:W-:Y:S04]  /*10dd0*/  STS [R64.X4+0x28], R22 ;  /* 0x0000281640007388 */ /* 0x0009e80000004800 */
[----:B------:R1:W-:Y:S04]  /*10de0*/  STS [R65.X4+0x2c], R21 ;  /* 0x00002c1541007388 */ /* 0x0003e80000004800 */
[----:B------:R-:W-:Y:S01]  /*10df0*/  STS [R66.X4+0x30], R20 ;  /* 0x0000301442007388 */ /* 0x000fe20000004800 */
[----:B------:R-:W-:-:S03]  /*10e00*/  @!P4 FMUL.FTZ R8, R8, R73 ;  /* 0x000000490808c220 */ /* 0x000fc60000410000 */
[----:B------:R-:W-:Y:S01]  /*10e10*/  STS [R67.X4+0x34], R19 ;  /* 0x0000341343007388 */ /* 0x000fe20000004800 */
[----:B0-----:R-:W-:-:S03]  /*10e20*/  @!P0 FMUL.FTZ R31, R33, -1.4426950216293334961 ;  /* 0xbfb8aa3b211f8820 */ /* 0x001fc60000410000 */
[----:B------:R0:W-:Y:S01]  /*10e30*/  STS [R68.X4+0x38], R18 ;  /* 0x0000381244007388 */ /* 0x0001e20000004800 */
[----:B---3--:R-:W-:Y:S02]  /*10e40*/  @!P1 FMUL.FTZ R25, R35, -1.4426950216293334961 ;  /* 0xbfb8aa3b23199820 */ /* 0x008fe40000410000 */
[----:B-1----:R-:W-:Y:S01]  /*10e50*/  FADD.FTZ R24, R41, UR5 ;  /* 0x0000000529187e21 */ /* 0x002fe20008010000 */
[----:B------:R1:W-:Y:S01]  /*10e60*/  STS [R70.X4+0x3c], R17 ;  /* 0x00003c1146007388 */ /* 0x0003e20000004800 */
[----:B--2---:R-:W-:Y:S01]  /*10e70*/  FADD.FTZ R23, R43, UR5 ;  /* 0x000000052b177e21 */ /* 0x004fe20008010000 */
[----:B------:R-:W-:-:S06]  /*10e80*/  NOP ;  /* 0x0000000000007918 */ /* 0x000fcc0000000000 */
[----:B----4-:R-:W-:Y:S01]  /*10e90*/  @!P2 FMUL.FTZ R22, R37, -1.4426950216293334961 ;  /* 0xbfb8aa3b2516a820 */ /* 0x010fe20000410000 */
[----:B------:R-:W-:Y:S01]  /*10ea0*/  LDS R27, [R97.X4] ;  /* 0x00000000611b7984 */ /* 0x000fe20000004800 */
        /* <DEDUP_REMOVED lines=19> */
[----:B------:R-:W2:Y:S01]  /*10fe0*/  LDS R85, [0x1080] ;  /* 0x00108000ff557984 */ /* 0x000ea20000000800 */
[----:B------:R-:W3:Y:S01]  /*10ff0*/  @!P0 MUFU.EX2 R31, R31 ;  /* 0x0000001f001f8308 */ /* 0x000ee20000000800 */
[----:B------:R-:W-:Y:S01]  /*11000*/  @!P5 FMUL.FTZ R9, R9, R74 ;  /* 0x0000004a0909d220 */ /* 0x000fe20000410000 */
[----:B------:R-:W-:-:S06]  /*11010*/  FSETP.GTU.FTZ.AND P5, PT, R23, 20, PT ;  /* 0x41a000001700780b */ /* 0x000fcc0003fbc000 */
[----:B------:R-:W4:Y:S08]  /*11020*/  @!P1 MUFU.EX2 R25, R25 ;  /* 0x0000001900199308 */ /* 0x000f300000000800 */
[----:B------:R-:W4:Y:S08]  /*11030*/  @!P2 MUFU.EX2 R22, R22 ;  /* 0x000000160016a308 */ /* 0x000f300000000800 */
[----:B------:R-:W2:Y:S01]  /*11040*/  @!P3 MUFU.EX2 R21, R21 ;  /* 0x000000150015b308 */ /* 0x000ea20000000800 */
[----:B0-----:R-:W-:-:S02]  /*11050*/  @!P4 FMUL.FTZ R18, R24, -1.4426950216293334961 ;  /* 0xbfb8aa3b1812c820 */ /* 0x001fc40000410000 */
[----:B-1----:R-:W-:Y:S02]  /*11060*/  @!P5 FMUL.FTZ R17, R23, -1.4426950216293334961 ;  /* 0xbfb8aa3b1711d820 */ /* 0x002fe40000410000 */
[----:B---3--:R-:W-:Y:S02]  /*11070*/  @!P0 FADD.FTZ R31, R31, 1 ;  /* 0x3f8000001f1f8421 */ /* 0x008fe40000010000 */
[----:B----4-:R-:W-:Y:S01]  /*11080*/  @!P1 FADD.FTZ R25, R25, 1 ;  /* 0x3f80000019199421 */ /* 0x010fe20000010000 */
[----:B------:R-:W0:Y:S01]  /*11090*/  @!P4 MUFU.EX2 R18, R18 ;  /* 0x000000120012c308 */ /* 0x000e220000000800 */
[----:B------:R-:W-:Y:S01]  /*110a0*/  @!P2 FADD.FTZ R22, R22, 1 ;  /* 0x3f8000001616a421 */ /* 0x000fe20000010000 */
[----:B------:R-:W-:Y:S01]  /*110b0*/  UIMAD UR7, UR13, UR8, URZ ;  /* 0x000000080d0772a4 */ /* 0x000fe2000f8e023f */
[----:B--2---:R-:W-:Y:S01]  /*110c0*/  ISETP.GE.AND P6, PT, R94, R85, PT ;  /* 0x000000555e00720c */ /* 0x004fe20003fc6270 */
[----:B------:R-:W-:-:S04]  /*110d0*/  @!P3 FADD.FTZ R21, R21, 1 ;  /* 0x3f8000001515b421 */ /* 0x000fc80000010000 */
[----:B------:R-:W1:Y:S01]  /*110e0*/  @!P5 MUFU.EX2 R17, R17 ;  /* 0x000000110011d308 */ /* 0x000e620000000800 */
[----:B------:R-:W-:Y:S02]  /*110f0*/  UIMAD UR25, UR12, UR9, UR7 ;  /* 0x000000090c1972a4 */ /* 0x000fe4000f8e0207 */
[----:B------:R-:W-:-:S05]  /*11100*/  UIMAD UR7, UR13, UR34, URZ ;  /* 0x000000220d0772a4 */ /* 0x000fca000f8e023f */
[----:B------:R-:W2:Y:S01]  /*11110*/  @!P0 MUFU.RCP R31, R31 ;  /* 0x0000001f001f8308 */ /* 0x000ea20000001000 */
        /* <DEDUP_REMOVED lines=24> */
.L_x_4940:
[----:B--2-4-:R-:W-:Y:S05]  /*112a0*/  BSYNC B0 ;  /* 0x0000000000007941 */ /* 0x014fea0003800000 */
.L_x_4939:
[----:B---3--:R-:W2:Y:S01]  /*112b0*/  LDL.LU R22, [R1+0x14] ;  /* 0x0000140001167983 */ /* 0x008ea20000300800 */
[----:B------:R-:W-:Y:S01]  /*112c0*/  ULDC.64 UR34, c[0x0][0x2e0] ;  /* 0x0000b80000227ab9 */ /* 0x000fe20000000a00 */
[----:B------:R-:W-:Y:S01]  /*112d0*/  @!P0 FMUL.FTZ R12, R12, R31 ;  /* 0x0000001f0c0c8220 */ /* 0x000fe20000410000 */
[----:B------:R-:W-:Y:S01]  /*112e0*/  UMOV UR37, UR7 ;  /* 0x0000000700257c82 */ /* 0x000fe20008000000 */
[C---:B------:R-:W-:Y:S01]  /*112f0*/  LEA R18, P0, R94.reuse, c[0x0][0x330], 0x2 ;  /* 0x0000cc005e127a11 */ /* 0x040fe200078010ff */
[----:B------:R-:W-:Y:S01]  /*11300*/  UIMAD.WIDE.U32 UR36, UR10, UR34, UR36 ;  /* 0x000000220a2472a5 */ /* 0x000fe2000f8e0024 */
[----:B------:R-:W-:Y:S01]  /*11310*/  SHF.R.S32.HI R19, RZ, 0x1f, R94 ;  /* 0x0000001fff137819 */ /* 0x000fe2000001145e */
[----:B------:R-:W-:Y:S01]  /*11320*/  UIMAD UR34, UR11, UR34, URZ ;  /* 0x000000220b2272a4 */ /* 0x000fe2000f8e023f */
[----:B-1----:R-:W-:Y:S01]  /*11330*/  @!P5 FADD.FTZ R17, R17, 1 ;  /* 0x3f8000001111d421 */ /* 0x002fe20000010000 */
[----:B------:R-:W-:Y:S01]  /*11340*/  UIADD3 UR7, UP0, UR26, UR36, URZ ;  /* 0x000000241a077290 */ /* 0x000fe2000ff1e03f */
[----:B------:R-:W-:Y:S01]  /*11350*/  LEA.HI.X R19, R94, c[0x0][0x334], R19, 0x2, P0 ;  /* 0x0000cd005e137a11 */ /* 0x000fe200000f1413 */
[----:B------:R-:W-:Y:S01]  /*11360*/  UIMAD UR34, UR10, UR35, UR34 ;  /* 0x000000230a2272a4 */ /* 0x000fe2000f8e0222 */
[----:B------:R-:W1:Y:S01]  /*11370*/  @!P4 MUFU.RCP R23, R23 ;  /* 0x000000170017c308 */ /* 0x000e620000001000 */
[----:B------:R-:W-:-:S02]  /*11380*/  @!P1 FMUL.FTZ R13, R13, R24 ;  /* 0x000000180d0d9220 */ /* 0x000fc40000410000 */
[----:B------:R-:W-:Y:S01]  /*11390*/  UIADD3.X UR36, UR27, UR34, UR37, UP0, !UPT ;  /* 0x000000221b247290 */ /* 0x000fe200087fe425 */
[----:B0-----:R-:W-:Y:S01]  /*113a0*/  MOV R20, UR7 ;  /* 0x0000000700147c02 */ /* 0x001fe20008000f00 */
[----:B------:R-:W-:-:S03]  /*113b0*/  @!P2 FMUL.FTZ R14, R14, R87 ;  /* 0x000000570e0ea220 */ /* 0x000fc60000410000 */
[----:B------:R-:W-:Y:S01]  /*113c0*/  LEA R18, P0, R20, R18, 0x2 ;  /* 0x0000001214127211 */ /* 0x000fe200078010ff */
[----:B------:R-:W0:Y:S01]  /*113d0*/  @!P5 MUFU.RCP R17, R17 ;  /* 0x000000110011d308 */ /* 0x000e220000001000 */
        /* <DEDUP_REMOVED lines=8> */
[----:B------:R-:W-:Y:S01]  /*11460*/  ISETP.GE.AND P4, PT, R52, R85, PT ;  /* 0x000000553400720c */ /* 0x000fe20003f86270 */
[----:B0-----:R-:W-:-:S02]  /*11470*/  @!P5 FMUL.FTZ R0, R0, R17 ;  /* 0x000000110000d220 */ /* 0x001fc40000410000 */
        /* <DEDUP_REMOVED lines=64> */
[----:B------:R-:W-:Y:S04]  /*11880*/  @!P6 STS [0x1080], R69 ;  /* 0x00108045ff00e388 */ /* 0x000fe80000000800 */
        /* <DEDUP_REMOVED lines=33> */
.L_x_4942:
[----:B-1----:R-:W-:Y:S05]  /*11aa0*/  BSYNC B0 ;  /* 0x0000000000007941 */ /* 0x002fea0003800000 */
.L_x_4941:
        /* <DEDUP_REMOVED lines=61> */
.L_x_4799:
        /* <DEDUP_REMOVED lines=32> */
.L_x_4945:
[----:B------:R-:W-:Y:S05]  /*12080*/  BSYNC B0 ;  /* 0x0000000000007941 */ /* 0x000fea0003800000 */
.L_x_4944:
        /* <DEDUP_REMOVED lines=31> */
.L_x_4947:
[----:B------:R-:W3:Y:S02]  /*12280*/  S2R R11, SR_TID.X ;  /* 0x00000000000b7919 */ /* 0x000ee40000002100 */
.L_x_4948:
[----:B------:R-:W-:Y:S05]  /*12290*/  BSYNC B0 ;  /* 0x0000000000007941 */ /* 0x000fea0003800000 */
.L_x_4946:
        /* <DEDUP_REMOVED lines=12> */
.L_x_4949:
        /* <DEDUP_REMOVED lines=32> */
.L_x_4842:
[----:B------:R-:W-:Y:S01]  /*12560*/  HFMA2.MMA R203, -RZ, RZ, 0, 5.9604644775390625e-08 ;  /* 0x00000001ffcb7435 */ /* 0x000fe200000001ff */
[----:B------:R-:W-:-:S02]  /*12570*/  MOV R206, R66 ;  /* 0x0000004200ce7202 */ /* 0x000fc40000000f00 */
[----:B------:R-:W-:Y:S02]  /*12580*/  MOV R204, RZ ;  /* 0x000000ff00cc7202 */ /* 0x000fe40000000f00 */
[----:B------:R-:W-:Y:S02]  /*12590*/  MOV R69, 0xffffffff ;  /* 0xffffffff00457802 */ /* 0x000fe40000000f00 */
[----:B------:R-:W-:Y:S02]  /*125a0*/  MOV R64, 0x125c0 ;  /* 0x000125c000407802 */ /* 0x000fe40000000f00 */
[----:B------:R-:W-:Y:S05]  /*125b0*/  CALL.REL.NOINC `($__internal_119_$__cuda_sm70_shflsync_up) ;  /* 0x00001e2000007944 */ /* 0x000fea0003c00000 */
[----:B-1----:R-:W-:Y:S01]  /*125c0*/  MOV R67, R69 ;  /* 0x0000004500437202 */ /* 0x002fe20000000f00 */
[----:B0-----:R-:W-:Y:S05]  /*125d0*/  BRA `(.L_x_4950) ;  /* 0xffff753000007947 */ /* 0x001fea000383ffff */
.L_x_4843:
[----:B------:R-:W-:Y:S01]  /*125e0*/  HFMA2.MMA R203, -RZ, RZ, 0, 5.9604644775390625e-08 ;  /* 0x00000001ffcb7435 */ /* 0x000fe200000001ff */
[----:B------:R-:W-:Y:S02]  /*125f0*/  MOV R206, R68 ;  /* 0x0000004400ce7202 */ /* 0x000fe40000000f00 */
[----:B------:R-:W-:Y:S02]  /*12600*/  MOV R204, RZ ;  /* 0x000000ff00cc7202 */ /* 0x000fe40000000f00 */
[----:B------:R-:W-:-:S02]  /*12610*/  MOV R69, 0xffffffff ;  /* 0xffffffff00457802 */ /* 0x000fc40000000f00 */
[----:B------:R-:W-:Y:S02]  /*12620*/  MOV R64, 0x12640 ;  /* 0x0001264000407802 */ /* 0x000fe40000000f00 */
[----:B01----:R-:W-:Y:S05]  /*12630*/  CALL.REL.NOINC `($__internal_119_$__cuda_sm70_shflsync_up) ;  /* 0x00001da000007944 */ /* 0x003fea0003c00000 */
[----:B0-----:R-:W-:Y:S01]  /*12640*/  HFMA2.MMA R203, -RZ, RZ, 0, 5.9604644775390625e-08 ;  /* 0x00000001ffcb7435 */ /* 0x001fe200000001ff */
[----:B-1----:R-:W-:Y:S02]  /*12650*/  MOV R205, R69 ;  /* 0x0000004500cd7202 */ /* 0x002fe40000000f00 */
[----:B------:R-:W-:Y:S02]  /*12660*/  MOV R206, R70 ;  /* 0x0000004600ce7202 */ /* 0x000fe40000000f00 */
[----:B------:R-:W-:Y:S02]  /*12670*/  MOV R204, RZ ;  /* 0x000000ff00cc7202 */ /* 0x000fe40000000f00 */
[----:B------:R-:W-:Y:S02]  /*12680*/  MOV R69, 0xffffffff ;  /* 0xffffffff00457802 */ /* 0x000fe40000000f00 */
[----:B------:R-:W-:Y:S02]  /*12690*/  MOV R64, 0x126b0 ;  /* 0x000126b000407802 */ /* 0x000fe40000000f00 */
[----:B------:R-:W-:Y:S05]  /*126a0*/  CALL.REL.NOINC `($__internal_119_$__cuda_sm70_shflsync_up) ;  /* 0x00001d3000007944 */ /* 0x000fea0003c00000 */
[----:B0-----:R-:W-:Y:S01]  /*126b0*/  HFMA2.MMA R203, -RZ, RZ, 0, 5.9604644775390625e-08 ;  /* 0x00000001ffcb7435 */ /* 0x001fe200000001ff */
[----:B-1----:R-:W-:-:S02]  /*126c0*/  MOV R207, R69 ;  /* 0x0000004500cf7202 */ /* 0x002fc40000000f00 */
[----:B------:R-:W-:Y:S02]  /*126d0*/  MOV R206, R71 ;  /* 0x0000004700ce7202 */ /* 0x000fe40000000f00 */
[----:B------:R-:W-:Y:S02]  /*126e0*/  MOV R204, RZ ;  /* 0x000000ff00cc7202 */ /* 0x000fe40000000f00 */
[----:B------:R-:W-:Y:S02]  /*126f0*/  MOV R69, 0xffffffff ;  /* 0xffffffff00457802 */ /* 0x000fe40000000f00 */
[----:B------:R-:W-:Y:S02]  /*12700*/  MOV R64, 0x12720 ;  /* 0x0001272000407802 */ /* 0x000fe40000000f00 */
[----:B------:R-:W-:Y:S05]  /*12710*/  CALL.REL.NOINC `($__internal_119_$__cuda_sm70_shflsync_up) ;  /* 0x00001cc000007944 */ /* 0x000fea0003c00000 */
[C---:B01----:R-:W-:Y:S01]  /*12720*/  FMUL.FTZ R203, R68.reuse, R69 ;  /* 0x0000004544cb7220 */ /* 0x043fe20000410000 */
[----:B------:R-:W-:Y:S01]  /*12730*/  ISETP.GE.AND P0, PT, R95, 0x1, PT ;  /* 0x000000015f00780c */ /* 0x000fe20003f06270 */
[C---:B------:R-:W-:Y:S02]  /*12740*/  FMUL.FTZ R204, R68.reuse, R207 ;  /* 0x000000cf44cc7220 */ /* 0x040fe40000410000 */
        /* <DEDUP_REMOVED lines=17> */
[----:B------:R-:W-:Y:S05]  /*12860*/  CALL.REL.NOINC `($__internal_119_$__cuda_sm70_shflsync_up) ;  /* 0x00001b7000007944 */ /* 0x000fea0003c00000 */
[----:B0-----:R-:W-:Y:S01]  /*12870*/  HFMA2.MMA R203, -RZ, RZ, 0, 1.1920928955078125e-07 ;  /* 0x00000002ffcb7435 */ /* 0x001fe200000001ff */
[----:B-1----:R-:W-:-:S02]  /*12880*/  MOV R66, R69 ;  /* 0x0000004500427202 */ /* 0x002fc40000000f00 */
[----:B------:R-:W-:Y:S02]  /*12890*/  MOV R206, R208 ;  /* 0x000000d000ce7202 */ /* 0x000fe40000000f00 */
[----:B------:R-:W-:Y:S02]  /*128a0*/  MOV R204, RZ ;  /* 0x000000ff00cc7202 */ /* 0x000fe40000000f00 */
[----:B------:R-:W-:Y:S02]  /*128b0*/  MOV R69, 0xffffffff ;  /* 0xffffffff00457802 */ /* 0x000fe40000000f00 */
[----:B------:R-:W-:Y:S02]  /*128c0*/  MOV R64, 0x128e0 ;  /* 0x000128e000407802 */ /* 0x000fe40000000f00 */
[----:B------:R-:W-:Y:S05]  /*128d0*/  CALL.REL.NOINC `($__internal_119_$__cuda_sm70_shflsync_up) ;  /* 0x00001b0000007944 */ /* 0x000fea0003c00000 */
[----:B0-----:R-:W-:Y:S01]  /*128e0*/  HFMA2.MMA R203, -RZ, RZ, 0, 1.1920928955078125e-07 ;  /* 0x00000002ffcb7435 */ /* 0x001fe200000001ff */
[----:B-1----:R-:W-:Y:S02]  /*128f0*/  MOV R67, R69 ;  /* 0x0000004500437202 */ /* 0x002fe40000000f00 */
[----:B------:R-:W-:Y:S02]  /*12900*/  MOV R206, R70 ;  /* 0x0000004600ce7202 */ /* 0x000fe40000000f00 */
[----:B------:R-:W-:-:S02]  /*12910*/  MOV R204, RZ ;  /* 0x000000ff00cc7202 */ /* 0x000fc40000000f00 */
[----:B------:R-:W-:Y:S02]  /*12920*/  MOV R69, 0xffffffff ;  /* 0xffffffff00457802 */ /* 0x000fe40000000f00 */
[----:B------:R-:W-:Y:S02]  /*12930*/  MOV R64, 0x12950 ;  /* 0x0001295000407802 */ /* 0x000fe40000000f00 */
[----:B------:R-:W-:Y:S05]  /*12940*/  CALL.REL.NOINC `($__internal_119_$__cuda_sm70_shflsync_up) ;  /* 0x00001a9000007944 */ /* 0x000fea0003c00000 */
[----:B0-----:R-:W-:Y:S01]  /*12950*/  HFMA2.MMA R203, -RZ, RZ, 0, 1.1920928955078125e-07 ;  /* 0x00000002ffcb7435 */ /* 0x001fe200000001ff */
[----:B-1----:R-:W-:Y:S02]  /*12960*/  MOV R68, R69 ;  /* 0x0000004500447202 */ /* 0x002fe40000000f00 */
[----:B------:R-:W-:Y:S02]  /*12970*/  MOV R206, R71 ;  /* 0x0000004700ce7202 */ /* 0x000fe40000000f00 */
[----:B------:R-:W-:Y:S02]  /*12980*/  MOV R204, RZ ;  /* 0x000000ff00cc7202 */ /* 0x000fe40000000f00 */
[----:B------:R-:W-:Y:S02]  /*12990*/  MOV R69, 0xffffffff ;  /* 0xffffffff00457802 */ /* 0x000fe40000000f00 */
[----:B------:R-:W-:-:S02]  /*129a0*/  MOV R64, 0x129c0 ;  /* 0x000129c000407802 */ /* 0x000fc40000000f00 */
[----:B------:R-:W-:Y:S05]  /*129b0*/  CALL.REL.NOINC `($__internal_119_$__cuda_sm70_shflsync_up) ;  /* 0x00001a2000007944 */ /* 0x000fea0003c00000 */
        /* <DEDUP_REMOVED lines=17> */
[----:B------:R-:W-:Y:S05]  /*12ad0*/  CALL.REL.NOINC `($__internal_119_$__cuda_sm70_shflsync_up) ;  /* 0x0000190000007944 */ /* 0x000fea0003c00000 */
[----:B0-----:R-:W-:Y:S01]  /*12ae0*/  HFMA2.MMA R203, -RZ, RZ, 0, 2.384185791015625e-07 ;  /* 0x00000004ffcb7435 */ /* 0x001fe200000001ff */
[----:B-1----:R-:W-:Y:S02]  /*12af0*/  MOV R66, R69 ;  /* 0x0000004500427202 */ /* 0x002fe40000000f00 */
[----:B------:R-:W-:Y:S02]  /*12b00*/  MOV R206, R208 ;  /* 0x000000d000ce7202 */ /* 0x000fe40000000f00 */
[----:B------:R-:W-:Y:S02]  /*12b10*/  MOV R204, RZ ;  /* 0x000000ff00cc7202 */ /* 0x000fe40000000f00 */
[----:B------:R-:W-:Y:S02]  /*12b20*/  MOV R69, 0xffffffff ;  /* 0xffffffff00457802 */ /* 0x000fe40000000f00 */
[----:B------:R-:W-:Y:S02]  /*12b30*/  MOV R64, 0x12b50 ;  /* 0x00012b5000407802 */ /* 0x000fe40000000f00 */
[----:B------:R-:W-:Y:S05]  /*12b40*/  CALL.REL.NOINC `($__internal_119_$__cuda_sm70_shflsync_up) ;  /* 0x0000189000007944 */ /* 0x000fea0003c00000 */
[----:B0-----:R-:W-:Y:S01]  /*12b50*/  HFMA2.MMA R203, -RZ, RZ, 0, 2.384185791015625e-07 ;  /* 0x00000004ffcb7435 */ /* 0x001fe200000001ff */
[----:B-1----:R-:W-:-:S02]  /*12b60*/  MOV R67, R69 ;  /* 0x0000004500437202 */ /* 0x002fc40000000f00 */
[----:B------:R-:W-:Y:S02]  /*12b70*/  MOV R206, R70 ;  /* 0x0000004600ce7202 */ /* 0x000fe40000000f00 */
[----:B------:R-:W-:Y:S02]  /*12b80*/  MOV R204, RZ ;  /* 0x000000ff00cc7202 */ /* 0x000fe40000000f00 */
[----:B------:R-:W-:Y:S02]  /*12b90*/  MOV R69, 0xffffffff ;  /* 0xffffffff00457802 */ /* 0x000fe40000000f00 */
[----:B------:R-:W-:Y:S02]  /*12ba0*/  MOV R64, 0x12bc0 ;  /* 0x00012bc000407802 */ /* 0x000fe40000000f00 */
[----:B------:R-:W-:Y:S05]  /*12bb0*/  CALL.REL.NOINC `($__internal_119_$__cuda_sm70_shflsync_up) ;  /* 0x0000182000007944 */ /* 0x000fea0003c00000 */
[----:B0-----:R-:W-:Y:S01]  /*12bc0*/  HFMA2.MMA R203, -RZ, RZ, 0, 2.384185791015625e-07 ;  /* 0x00000004ffcb7435 */ /* 0x001fe200000001ff */
[----:B-1----:R-:W-:Y:S02]  /*12bd0*/  MOV R68, R69 ;  /* 0x0000004500447202 */ /* 0x002fe40000000f00 */
[----:B------:R-:W-:Y:S02]  /*12be0*/  MOV R206, R71 ;  /* 0x0000004700ce7202 */ /* 0x000fe40000000f00 */
[----:B------:R-:W-:-:S02]  /*12bf0*/  MOV R204, RZ ;  /* 0x000000ff00cc7202 */ /* 0x000fc40000000f00 */
[----:B------:R-:W-:Y:S02]  /*12c00*/  MOV R69, 0xffffffff ;  /* 0xffffffff00457802 */ /* 0x000fe40000000f00 */
[----:B------:R-:W-:Y:S02]  /*12c10*/  MOV R64, 0x12c30 ;  /* 0x00012c3000407802 */ /* 0x000fe40000000f00 */
[----:B------:R-:W-:Y:S05]  /*12c20*/  CALL.REL.NOINC `($__internal_119_$__cuda_sm70_shflsync_up) ;  /* 0x000017b000007944 */ /* 0x000fea0003c00000 */
        /* <DEDUP_REMOVED lines=17> */
[----:B------:R-:W-:Y:S05]  /*12d40*/  CALL.REL.NOINC `($__internal_119_$__cuda_sm70_shflsync_up) ;  /* 0x0000169000007944 */ /* 0x000fea0003c00000 */
[----:B0-----:R-:W-:Y:S01]  /*12d50*/  HFMA2.MMA R203, -RZ, RZ, 0, 4.76837158203125e-07 ;  /* 0x00000008ffcb7435 */ /* 0x001fe200000001ff */
[----:B-1----:R-:W-:-:S02]  /*12d60*/  MOV R66, R69 ;  /* 0x0000004500427202 */ /* 0x002fc40000000f00 */
[----:B------:R-:W-:Y:S02]  /*12d70*/  MOV R206, R208 ;  /* 0x000000d000ce7202 */ /* 0x000fe40000000f00 */
[----:B------:R-:W-:Y:S02]  /*12d80*/  MOV R204, RZ ;  /* 0x000000ff00cc7202 */ /* 0x000fe40000000f00 */
[----:B------:R-:W-:Y:S02]  /*12d90*/  MOV R69, 0xffffffff ;  /* 0xffffffff00457802 */ /* 0x000fe40000000f00 */
[----:B------:R-:W-:Y:S02]  /*12da0*/  MOV R64, 0x12dc0 ;  /* 0x00012dc000407802 */ /* 0x000fe40000000f00 */
[----:B------:R-:W-:Y:S05]  /*12db0*/  CALL.REL.NOINC `($__internal_119_$__cuda_sm70_shflsync_up) ;  /* 0x0000162000007944 */ /* 0x000fea0003c00000 */
[----:B0-----:R-:W-:Y:S01]  /*12dc0*/  HFMA2.MMA R203, -RZ, RZ, 0, 4.76837158203125e-07 ;  /* 0x00000008ffcb7435 */ /* 0x001fe200000001ff */
[----:B-1----:R-:W-:Y:S02]  /*12dd0*/  MOV R67, R69 ;  /* 0x0000004500437202 */ /* 0x002fe40000000f00 */
[----:B------:R-:W-:Y:S02]  /*12de0*/  MOV R206, R70 ;  /* 0x0000004600ce7202 */ /* 0x000fe40000000f00 */
[----:B------:R-:W-:-:S02]  /*12df0*/  MOV R204, RZ ;  /* 0x000000ff00cc7202 */ /* 0x000fc40000000f00 */
[----:B------:R-:W-:Y:S02]  /*12e00*/  MOV R69, 0xffffffff ;  /* 0xffffffff00457802 */ /* 0x000fe40000000f00 */
[----:B------:R-:W-:Y:S02]  /*12e10*/  MOV R64, 0x12e30 ;  /* 0x00012e3000407802 */ /* 0x000fe40000000f00 */
[----:B------:R-:W-:Y:S05]  /*12e20*/  CALL.REL.NOINC `($__internal_119_$__cuda_sm70_shflsync_up) ;  /* 0x000015b000007944 */ /* 0x000fea0003c00000 */
[----:B0-----:R-:W-:Y:S01]  /*12e30*/  HFMA2.MMA R203, -RZ, RZ, 0, 4.76837158203125e-07 ;  /* 0x00000008ffcb7435 */ /* 0x001fe200000001ff */
        /* <DEDUP_REMOVED lines=21> */
[----:B------:R-:W-:-:S02]  /*12f90*/  MOV R66, R205 ;  /* 0x000000cd00427202 */ /* 0x000fc40000000f00 */
[----:B------:R-:W-:Y:S02]  /*12fa0*/  MOV R206, R205 ;  /* 0x000000cd00ce7202 */ /* 0x000fe40000000f00 */
[----:B------:R-:W-:Y:S02]  /*12fb0*/  MOV R204, RZ ;  /* 0x000000ff00cc7202 */ /* 0x000fe40000000f00 */
[----:B------:R-:W-:Y:S02]  /*12fc0*/  MOV R68, R70 ;  /* 0x0000004600447202 */ /* 0x000fe40000000f00 */
[----:B------:R-:W-:Y:S02]  /*12fd0*/  MOV R67, R71 ;  /* 0x0000004700437202 */ /* 0x000fe40000000f00 */
[----:B------:R-:W-:Y:S02]  /*12fe0*/  MOV R205, R207 ;  /* 0x000000cf00cd7202 */ /* 0x000fe40000000f00 */
[----:B------:R-:W-:Y:S05]  /*12ff0*/  CALL.REL.NOINC `($__internal_119_$__cuda_sm70_shflsync_up) ;  /* 0x000013e000007944 */ /* 0x000fea0003c00000 */
[----:B0-----:R-:W-:Y:S01]  /*13000*/  HFMA2.MMA R203, -RZ, RZ, 0, 9.5367431640625e-07 ;  /* 0x00000010ffcb7435 */ /* 0x001fe200000001ff */
[----:B-1----:R-:W-:Y:S02]  /*13010*/  MOV R208, R69 ;  /* 0x0000004500d07202 */ /* 0x002fe40000000f00 */
[----:B------:R-:W-:-:S02]  /*13020*/  MOV R206, R207 ;  /* 0x000000cf00ce7202 */ /* 0x000fc40000000f00 */
[----:B------:R-:W-:Y:S02]  /*13030*/  MOV R204, RZ ;  /* 0x000000ff00cc7202 */ /* 0x000fe40000000f00 */
[----:B------:R-:W-:Y:S02]  /*13040*/  MOV R69, 0xffffffff ;  /* 0xffffffff00457802 */ /* 0x000fe40000000f00 */
[----:B------:R-:W-:Y:S02]  /*13050*/  MOV R64, 0x13070 ;  /* 0x0001307000407802 */ /* 0x000fe40000000f00 */
[----:B------:R-:W-:Y:S05]  /*13060*/  CALL.REL.NOINC `($__internal_119_$__cuda_sm70_shflsync_up) ;  /* 0x0000137000007944 */ /* 0x000fea0003c00000 */
[----:B0-----:R-:W-:Y:S01]  /*13070*/  HFMA2.MMA R203, -RZ, RZ, 0, 9.5367431640625e-07 ;  /* 0x00000010ffcb7435 */ /* 0x001fe200000001ff */
[----:B-1----:R-:W-:Y:S02]  /*13080*/  MOV R210, R69 ;  /* 0x0000004500d27202 */ /* 0x002fe40000000f00 */
[----:B------:R-:W-:Y:S02]  /*13090*/  MOV R206, R70 ;  /* 0x0000004600ce7202 */ /* 0x000fe40000000f00 */
[----:B------:R-:W-:Y:S02]  /*130a0*/  MOV R204, RZ ;  /* 0x000000ff00cc7202 */ /* 0x000fe40000000f00 */
[----:B------:R-:W-:-:S02]  /*130b0*/  MOV R69, 0xffffffff ;  /* 0xffffffff00457802 */ /* 0x000fc40000000f00 */
[----:B------:R-:W-:Y:S02]  /*130c0*/  MOV R64, 0x130e0 ;  /* 0x000130e000407802 */ /* 0x000fe40000000f00 */
[----:B------:R-:W-:Y:S05]  /*130d0*/  CALL.REL.NOINC `($__internal_119_$__cuda_sm70_shflsync_up) ;  /* 0x0000130000007944 */ /* 0x000fea0003c00000 */
[----:B0-----:R-:W-:Y:S01]  /*130e0*/  HFMA2.MMA R203, -RZ, RZ, 0, 9.5367431640625e-07 ;  /* 0x00000010ffcb7435 */ /* 0x001fe200000001ff */
[----:B-1----:R-:W-:Y:S02]  /*130f0*/  MOV R212, R69 ;  /* 0x0000004500d47202 */ /* 0x002fe40000000f00 */
[----:B------:R-:W-:Y:S02]  /*13100*/  MOV R206, R71 ;  /* 0x0000004700ce7202 */ /* 0x000fe40000000f00 */
[----:B------:R-:W-:Y:S02]  /*13110*/  MOV R204, RZ ;  /* 0x000000ff00cc7202 */ /* 0x000fe40000000f00 */
[----:B------:R-:W-:Y:S02]  /*13120*/  MOV R69, 0xffffffff ;  /* 0xffffffff00457802 */ /* 0x000fe40000000f00 */
[----:B------:R-:W-:Y:S02]  /*13130*/  MOV R64, 0x13150 ;  /* 0x0001315000407802 */ /* 0x000fe40000000f00 */
[----:B------:R-:W-:Y:S05]  /*13140*/  CALL.REL.NOINC `($__internal_119_$__cuda_sm70_shflsync_up) ;  /* 0x0000129000007944 */ /* 0x000fea0003c00000 */
[----:B01----:R-:W-:Y:S05]  /*13150*/  BRA `(.L_x_4951) ;  /* 0xffff6e1000007947 */ /* 0x003fea000383ffff */
.L_x_4848:
[----:B------:R-:W-:Y:S01]  /*13160*/  HFMA2.MMA R203, -RZ, RZ, 0, 5.9604644775390625e-08 ;  /* 0x00000001ffcb7435 */ /* 0x000fe200000001ff */
[----:B------:R-:W-:-:S02]  /*13170*/  MOV R204, RZ ;  /* 0x000000ff00cc7202 */ /* 0x000fc40000000f00 */
[----:B------:R-:W-:Y:S02]  /*13180*/  MOV R69, 0xffffffff ;  /* 0xffffffff00457802 */ /* 0x000fe40000000f00 */
[----:B------:R-:W-:Y:S02]  /*13190*/  MOV R64, 0x131b0 ;  /* 0x000131b000407802 */ /* 0x000fe40000000f00 */
[----:B01----:R-:W-:Y:S05]  /*131a0*/  CALL.REL.NOINC `($__internal_119_$__cuda_sm70_shflsync_up) ;  /* 0x0000123000007944 */ /* 0x003fea0003c00000 */
[----:B0-----:R-:W-:Y:S01]  /*131b0*/  HFMA2.MMA R203, -RZ, RZ, 0, 5.9604644775390625e-08 ;  /* 0x00000001ffcb7435 */ /* 0x001fe200000001ff */
[----:B-1----:R-:W-:Y:S02]  /*131c0*/  MOV R66, R69 ;  /* 0x0000004500427202 */ /* 0x002fe40000000f00 */
[----:B------:R-:W-:Y:S02]  /*131d0*/  MOV R206, R70 ;  /* 0x0000004600ce7202 */ /* 0x000fe40000000f00 */
[----:B------:R-:W-:Y:S02]  /*131e0*/  MOV R204, RZ ;  /* 0x000000ff00cc7202 */ /* 0x000fe40000000f00 */
[----:B------:R-:W-:Y:S02]  /*131f0*/  MOV R69, 0xffffffff ;  /* 0xffffffff00457802 */ /* 0x000fe40000000f00 */
[----:B------:R-:W-:-:S02]  /*13200*/  MOV R64, 0x13220 ;  /* 0x0001322000407802 */ /* 0x000fc40000000f00 */
        /* <DEDUP_REMOVED lines=8> */
[----:B0-----:R-:W-:Y:S01]  /*13290*/  HFMA2.MMA R203, -RZ, RZ, 0, 5.9604644775390625e-08 ;  /* 0x00000001ffcb7435 */ /* 0x001fe200000001ff */
[----:B-1----:R-:W-:Y:S02]  /*132a0*/  MOV R68, R69 ;  /* 0x0000004500447202 */ /* 0x002fe40000000f00 */
[----:B------:R-:W-:Y:S02]  /*132b0*/  MOV R206, R67 ;  /* 0x0000004300ce7202 */ /* 0x000fe40000000f00 */
[----:B------:R-:W-:-:S02]  /*132c0*/  MOV R204, RZ ;  /* 0x000000ff00cc7202 */ /* 0x000fc40000000f00 */
[----:B------:R-:W-:Y:S02]  /*132d0*/  MOV R69, 0xffffffff ;  /* 0xffffffff00457802 */ /* 0x000fe40000000f00 */
[----:B------:R-:W-:Y:S02]  /*132e0*/  MOV R64, 0x13300 ;  /* 0x0001330000407802 */ /* 0x000fe40000000f00 */
[----:B------:R-:W-:Y:S05]  /*132f0*/  CALL.REL.NOINC `($__internal_119_$__cuda_sm70_shflsync_up) ;  /* 0x000010e000007944 */ /* 0x000fea0003c00000 */
[----:B------:R-:W-:Y:S01]  /*13300*/  MOV R71, R66 ;  /* 0x0000004200477202 */ /* 0x000fe20000000f00 */
[----:B------:R-:W-:Y:S01]  /*13310*/  HFMA2.MMA R66, -RZ, RZ, 0, 0 ;  /* 0x00000000ff427435 */ /* 0x000fe200000001ff */
[----:B------:R-:W-:Y:S02]  /*13320*/  MOV R241, R60 ;  /* 0x0000003c00f17202 */ /* 0x000fe40000000f00 */
[----:B------:R-:W-:Y:S02]  /*13330*/  MOV R65, 0xffffffff ;  /* 0xffffffff00417802 */ /* 0x000fe40000000f00 */
[----:B------:R-:W-:Y:S02]  /*13340*/  MOV R64, 0x13360 ;  /* 0x0001336000407802 */ /* 0x000fe40000000f00 */
[----:B01----:R-:W-:Y:S05]  /*13350*/  CALL.REL.NOINC `($__internal_118_$__cuda_sm70_shflsync_idx_p) ;  /* 0x0000102000007944 */ /* 0x003fea0003c00000 */
[----:B-1----:R-:W-:Y:S01]  /*13360*/  MOV R60, R66 ;  /* 0x00000042003c7202 */ /* 0x002fe20000000f00 */
[----:B------:R-:W-:Y:S01]  /*13370*/  HFMA2.MMA R66, -RZ, RZ, 0, 0 ;  /* 0x00000000ff427435 */ /* 0x000fe200000001ff */
[----:B------:R-:W-:-:S02]  /*13380*/  MOV R241, R61 ;  /* 0x0000003d00f17202 */ /* 0x000fc40000000f00 */
[----:B------:R-:W-:Y:S02]  /*13390*/  MOV R65, 0xffffffff ;  /* 0xffffffff00417802 */ /* 0x000fe40000000f00 */
[----:B------:R-:W-:Y:S02]  /*133a0*/  MOV R64, 0x133c0 ;  /* 0x000133c000407802 */ /* 0x000fe40000000f00 */
[----:B0-----:R-:W-:Y:S05]  /*133b0*/  CALL.REL.NOINC `($__internal_118_$__cuda_sm70_shflsync_idx_p) ;  /* 0x00000fc000007944 */ /* 0x001fea0003c00000 */
[----:B-1----:R-:W-:Y:S01]  /*133c0*/  MOV R61, R66 ;  /* 0x00000042003d7202 */ /* 0x002fe20000000f00 */
[----:B------:R-:W-:Y:S01]  /*133d0*/  HFMA2.MMA R66, -RZ, RZ, 0, 0 ;  /* 0x00000000ff427435 */ /* 0x000fe200000001ff */
[----:B------:R-:W-:Y:S02]  /*133e0*/  MOV R241, R62 ;  /* 0x0000003e00f17202 */ /* 0x000fe40000000f00 */
[----:B------:R-:W-:Y:S02]  /*133f0*/  MOV R65, 0xffffffff ;  /* 0xffffffff00417802 */ /* 0x000fe40000000f00 */
[----:B------:R-:W-:Y:S02]  /*13400*/  MOV R64, 0x13420 ;  /* 0x0001342000407802 */ /* 0x000fe40000000f00 */
[----:B0-----:R-:W-:Y:S05]  /*13410*/  CALL.REL.NOINC `($__internal_118_$__cuda_sm70_shflsync_idx_p) ;  /* 0x00000f6000007944 */ /* 0x001fea0003c00000 */
[----:B-1----:R-:W-:Y:S01]  /*13420*/  MOV R62, R66 ;  /* 0x00000042003e7202 */ /* 0x002fe20000000f00 */
[----:B------:R-:W-:Y:S01]  /*13430*/  HFMA2.MMA R66, -RZ, RZ, 0, 0 ;  /* 0x00000000ff427435 */ /* 0x000fe200000001ff */
[----:B------:R-:W-:-:S02]  /*13440*/  MOV R241, R63 ;  /* 0x0000003f00f17202 */ /* 0x000fc40000000f00 */
[----:B------:R-:W-:Y:S02]  /*13450*/  MOV R65, 0xffffffff ;  /* 0xffffffff00417802 */ /* 0x000fe40000000f00 */
[----:B------:R-:W-:Y:S02]  /*13460*/  MOV R64, 0x13480 ;  /* 0x0001348000407802 */ /* 0x000fe40000000f00 */
[----:B0-----:R-:W-:Y:S05]  /*13470*/  CALL.REL.NOINC `($__internal_118_$__cuda_sm70_shflsync_idx_p) ;  /* 0x00000f0000007944 */ /* 0x001fea0003c00000 */
[----:B-1----:R-:W-:Y:S01]  /*13480*/  MOV R63, R66 ;  /* 0x00000042003f7202 */ /* 0x002fe20000000f00 */
[----:B0-----:R-:W-:Y:S05]  /*13490*/  BRA `(.L_x_4952) ;  /* 0xffff6db000007947 */ /* 0x001fea000383ffff */
.L_x_4851:
[----:B------:R-:W-:Y:S01]  /*134a0*/  HFMA2.MMA R65, -RZ, RZ, 0, 5.9604644775390625e-08 ;  /* 0x00000001ff417435 */ /* 0x000fe200000001ff */
[----:B------:R-:W-:Y:S02]  /*134b0*/  MOV R66, R239 ;  /* 0x000000ef00427202 */ /* 0x000fe40000000f00 */
[----:B------:R-:W-:Y:S02]  /*134c0*/  MOV R242, 0x1f ;  /* 0x0000001f00f27802 */ /* 0x000fe40000000f00 */
[----:B------:R-:W-:Y:S02]  /*134d0*/  MOV R241, 0xffffffff ;  /* 0xffffffff00f17802 */ /* 0x000fe40000000f00 */
[----:B------:R-:W-:-:S02]  /*134e0*/  MOV R64, 0x13500 ;  /* 0x0001350000407802 */ /* 0x000fc40000000f00 */
[----:B------:R-:W-:Y:S05]  /*134f0*/  CALL.REL.NOINC `($__internal_117_$__cuda_sm70_shflsync_down) ;  /* 0x00000e4000007944 */ /* 0x000fea0003c00000 */
[----:B-1----:R-:W-:Y:S01]  /*13500*/  MOV R67, R66 ;  /* 0x0000004200437202 */ /* 0x002fe20000000f00 */
[----:B------:R-:W-:Y:S05]  /*13510*/  BRA `(.L_x_4953) ;  /* 0xffff802000007947 */ /* 0x000fea000383ffff */
.L_x_4852:
[----:B------:R-:W-:Y:S01]  /*13520*/  HFMA2.MMA R65, -RZ, RZ, 0, 5.9604644775390625e-08 ;  /* 0x00000001ff417435 */ /* 0x000fe200000001ff */
[----:B------:R-:W-:-:S02]  /*13530*/  MOV R66, R69 ;  /* 0x0000004500427202 */ /* 0x000fc40000000f00 */
[----:B------:R-:W-:Y:S02]  /*13540*/  MOV R242, 0x1f ;  /* 0x0000001f00f27802 */ /* 0x000fe40000000f00 */
[----:B------:R-:W-:Y:S02]  /*13550*/  MOV R241, 0xffffffff ;  /* 0xffffffff00f17802 */ /* 0x000fe40000000f00 */
[----:B------:R-:W-:Y:S02]  /*13560*/  MOV R64, 0x13580 ;  /* 0x0001358000407802 */ /* 0x000fe40000000f00 */
[----:B01----:R-:W-:Y:S05]  /*13570*/  CALL.REL.NOINC `($__internal_117_$__cuda_sm70_shflsync_down) ;  /* 0x00000dc000007944 */ /* 0x003fea0003c00000 */
[----:B------:R-:W-:Y:S01]  /*13580*/  HFMA2.MMA R65, -RZ, RZ, 0, 5.9604644775390625e-08 ;  /* 0x00000001ff417435 */ /* 0x000fe200000001ff */
[----:B-1----:R-:W-:Y:S02]  /*13590*/  MOV R69, R66 ;  /* 0x0000004200457202 */ /* 0x002fe40000000f00 */
[----:B------:R-:W-:Y:S02]  /*135a0*/  MOV R66, R68 ;  /* 0x0000004400427202 */ /* 0x000fe40000000f00 */
[----:B------:R-:W-:Y:S02]  /*135b0*/  MOV R242, 0x1f ;  /* 0x0000001f00f27802 */ /* 0x000fe40000000f00 */
[----:B------:R-:W-:-:S02]  /*135c0*/  MOV R241, 0xffffffff ;  /* 0xffffffff00f17802 */ /* 0x000fc40000000f00 */
[----:B------:R-:W-:Y:S02]  /*135d0*/  MOV R64, 0x135f0 ;  /* 0x000135f000407802 */ /* 0x000fe40000000f00 */
[----:B------:R-:W-:Y:S05]  /*135e0*/  CALL.REL.NOINC `($__internal_117_$__cuda_sm70_shflsync_down) ;  /* 0x00000d5000007944 */ /* 0x000fea0003c00000 */
[----:B------:R-:W-:Y:S01]  /*135f0*/  HFMA2.MMA R65, -RZ, RZ, 0, 5.9604644775390625e-08 ;  /* 0x00000001ff417435 */ /* 0x000fe200000001ff */
[----:B-1----:R-:W-:Y:S02]  /*13600*/  MOV R239, R66 ;  /* 0x0000004200ef7202 */ /* 0x002fe40000000f00 */
[----:B------:R-:W-:Y:S02]  /*13610*/  MOV R66, R70 ;  /* 0x0000004600427202 */ /* 0x000fe40000000f00 */
[----:B------:R-:W-:Y:S02]  /*13620*/  MOV R242, 0x1f ;  /* 0x0000001f00f27802 */ /* 0x000fe40000000f00 */
[----:B------:R-:W-:Y:S02]  /*13630*/  MOV R241, 0xffffffff ;  /* 0xffffffff00f17802 */ /* 0x000fe40000000f00 */
[----:B------:R-:W-:Y:S02]  /*13640*/  MOV R64, 0x13660 ;  /* 0x0001366000407802 */ /* 0x000fe40000000f00 */
[----:B------:R-:W-:Y:S05]  /*13650*/  CALL.REL.NOINC `($__internal_117_$__cuda_sm70_shflsync_down) ;  /* 0x00000ce000007944 */ /* 0x000fea0003c00000 */
[----:B-1----:R-:W-:Y:S01]  /*13660*/  MOV R64, R66 ;  /* 0x0000004200407202 */ /* 0x002fe20000000f00 */
[----:B------:R-:W-:Y:S05]  /*13670*/  BRA `(.L_x_4954) ;  /* 0xffff7f0000007947 */ /* 0x000fea000383ffff */
.L_x_4855:
[----:B------:R-:W-:Y:S01]  /*13680*/  HFMA2.MMA R65, -RZ, RZ, 0, 1.1920928955078125e-07 ;  /* 0x00000002ff417435 */ /* 0x000fe200000001ff */
[----:B------:R-:W-:-:S02]  /*13690*/  MOV R66, R71 ;  /* 0x0000004700427202 */ /* 0x000fc40000000f00 */
[----:B------:R-:W-:Y:S02]  /*136a0*/  MOV R242, 0x1f ;  /* 0x0000001f00f27802 */ /* 0x000fe40000000f00 */
[----:B------:R-:W-:Y:S02]  /*136b0*/  MOV R241, 0xffffffff ;  /* 0xffffffff00f17802 */ /* 0x000fe40000000f00 */
[----:B----4-:R-:W-:Y:S02]  /*136c0*/  MOV R64, 0x136e0 ;  /* 0x000136e000407802 */ /* 0x010fe40000000f00 */
[----:B0123--:R-:W-:Y:S05]  /*136d0*/  CALL.REL.NOINC `($__internal_117_$__cuda_sm70_shflsync_down) ;  /* 0x00000c6000007944 */ /* 0x00ffea0003c00000 */
[----:B------:R-:W-:Y:S01]  /*136e0*/  HFMA2.MMA R65, -RZ, RZ, 0, 1.1920928955078125e-07 ;  /* 0x00000002ff417435 */ /* 0x000fe200000001ff */
[----:B-1----:R-:W-:Y:S02]  /*136f0*/  MOV R67, R66 ;  /* 0x0000004200437202 */ /* 0x002fe40000000f00 */
[----:B------:R-:W-:Y:S02]  /*13700*/  MOV R66, R240 ;  /* 0x000000f000427202 */ /* 0x000fe40000000f00 */
[----:B------:R-:W-:Y:S02]  /*13710*/  MOV R242, 0x1f ;  /* 0x0000001f00f27802 */ /* 0x000fe40000000f00 */
[----:B------:R-:W-:-:S02]  /*13720*/  MOV R241, 0xffffffff ;  /* 0xffffffff00f17802 */ /* 0x000fc40000000f00 */
[----:B------:R-:W-:Y:S02]  /*13730*/  MOV R64, 0x13750 ;  /* 0x0001375000407802 */ /* 0x000fe40000000f00 */
[----:B------:R-:W-:Y:S05]  /*13740*/  CALL.REL.NOINC `($__internal_117_$__cuda_sm70_shflsync_down) ;  /* 0x00000bf000007944 */ /* 0x000fea0003c00000 */
[----:B------:R-:W-:Y:S01]  /*13750*/  HFMA2.MMA R65, -RZ, RZ, 0, 1.1920928955078125e-07 ;  /* 0x00000002ff417435 */ /* 0x000fe200000001ff */
[----:B-1----:R-:W-:Y:S02]  /*13760*/  MOV R69, R66 ;  /* 0x0000004200457202 */ /* 0x002fe40000000f00 */
[----:B------:R-:W-:Y:S02]  /*13770*/  MOV R66, R68 ;  /* 0x0000004400427202 */ /* 0x000fe40000000f00 */
[----:B------:R-:W-:Y:S02]  /*13780*/  MOV R242, 0x1f ;  /* 0x0000001f00f27802 */ /* 0x000fe40000000f00 */
[----:B------:R-:W-:Y:S02]  /*13790*/  MOV R241, 0xffffffff ;  /* 0xffffffff00f17802 */ /* 0x000fe40000000f00 */
[----:B------:R-:W-:Y:S02]  /*137a0*/  MOV R64, 0x137c0 ;  /* 0x000137c000407802 */ /* 0x000fe40000000f00 */
[----:B------:R-:W-:Y:S05]  /*137b0*/  CALL.REL.NOINC `($__internal_117_$__cuda_sm70_shflsync_down) ;  /* 0x00000b8000007944 */ /* 0x000fea0003c00000 */
[----:B------:R-:W-:Y:S01]  /*137c0*/  HFMA2.MMA R65, -RZ, RZ, 0, 1.1920928955078125e-07 ;  /* 0x00000002ff417435 */ /* 0x000fe200000001ff */
[----:B-1----:R-:W-:-:S02]  /*137d0*/  MOV R70, R66 ;  /* 0x0000004200467202 */ /* 0x002fc40000000f00 */
[----:B------:R-:W-:Y:S02]  /*137e0*/  MOV R66, R238 ;  /* 0x000000ee00427202 */ /* 0x000fe40000000f00 */
[----:B------:R-:W-:Y:S02]  /*137f0*/  MOV R242, 0x1f ;  /* 0x0000001f00f27802 */ /* 0x000fe40000000f00 */
[----:B------:R-:W-:Y:S02]  /*13800*/  MOV R241, 0xffffffff ;  /* 0xffffffff00f17802 */ /* 0x000fe40000000f00 */
[----:B------:R-:W-:Y:S02]  /*13810*/  MOV R64, 0x13830 ;  /* 0x0001383000407802 */ /* 0x000fe40000000f00 */
[----:B------:R-:W-:Y:S05]  /*13820*/  CALL.REL.NOINC `($__internal_117_$__cuda_sm70_shflsync_down) ;  /* 0x00000b1000007944 */ /* 0x000fea0003c00000 */
[----:B-1----:R-:W-:Y:S01]  /*13830*/  MOV R64, R66 ;  /* 0x0000004200407202 */ /* 0x002fe20000000f00 */
[----:B------:R-:W-:Y:S05]  /*13840*/  BRA `(.L_x_4955) ;  /* 0xffff7e7000007947 */ /* 0x000fea000383ffff */
.L_x_4858:
[----:B------:R-:W-:Y:S01]  /*13850*/  HFMA2.MMA R65, -RZ, RZ, 0, 2.384185791015625e-07 ;  /* 0x00000004ff417435 */ /* 0x000fe200000001ff */
[----:B------:R-:W-:Y:S02]  /*13860*/  MOV R66, R71 ;  /* 0x0000004700427202 */ /* 0x000fe40000000f00 */
[----:B------:R-:W-:-:S02]  /*13870*/  MOV R242, 0x1f ;  /* 0x0000001f00f27802 */ /* 0x000fc40000000f00 */
[----:B------:R-:W-:Y:S02]  /*13880*/  MOV R241, 0xffffffff ;  /* 0xffffffff00f17802 */ /* 0x000fe40000000f00 */
[----:B----4-:R-:W-:Y:S02]  /*13890*/  MOV R64, 0x138b0 ;  /* 0x000138b000407802 */ /* 0x010fe40000000f00 */
[----:B0123--:R-:W-:Y:S05]  /*138a0*/  CALL.REL.NOINC `($__internal_117_$__cuda_sm70_shflsync_down) ;  /* 0x00000a9000007944 */ /* 0x00ffea0003c00000 */
[----:B-1----:R-:W-:Y:S01]  /*138b0*/  MOV R67, R66 ;  /* 0x0000004200437202 */ /* 0x002fe20000000f00 */
[----:B------:R-:W-:Y:S05]  /*138c0*/  BRA `(.L_x_4956) ;  /* 0xffff7f0000007947 */ /* 0x000fea000383ffff */
.L_x_4859:
[----:B------:R-:W-:Y:S01]  /*138d0*/  HFMA2.MMA R65, -RZ, RZ, 0, 2.384185791015625e-07 ;  /* 0x00000004ff417435 */ /* 0x000fe200000001ff */
[----:B------:R-:W-:Y:S02]  /*138e0*/  MOV R66, R240 ;  /* 0x000000f000427202 */ /* 0x000fe40000000f00 */
[----:B------:R-:W-:Y:S02]  /*138f0*/  MOV R242, 0x1f ;  /* 0x0000001f00f27802 */ /* 0x000fe40000000f00 */
[----:B------:R-:W-:Y:S02]  /*13900*/  MOV R241, 0xffffffff ;  /* 0xffffffff00f17802 */ /* 0x000fe40000000f00 */
[----:B----4-:R-:W-:-:S02]  /*13910*/  MOV R64, 0x13930 ;  /* 0x0001393000407802 */ /* 0x010fc40000000f00 */
[----:B0123--:R-:W-:Y:S05]  /*13920*/  CALL.REL.NOINC `($__internal_117_$__cuda_sm70_shflsync_down) ;  /* 0x00000a1000007944 */ /* 0x00ffea0003c00000 */
[----:B------:R-:W-:Y:S01]  /*13930*/  HFMA2.MMA R65, -RZ, RZ, 0, 2.384185791015625e-07 ;  /* 0x00000004ff417435 */ /* 0x000fe200000001ff */
[----:B-1----:R-:W-:-:S02]  /*13940*/  MOV R69, R66 ;  /* 0x0000004200457202 */ /* 0x002fc40000000f00 */
[----:B------:R-:W-:Y:S02]  /*13950*/  MOV R66, R68 ;  /* 0x0000004400427202 */ /* 0x000fe40000000f00 */
[----:B------:R-:W-:Y:S02]  /*13960*/  MOV R242, 0x1f ;  /* 0x0000001f00f27802 */ /* 0x000fe40000000f00 */
[----:B------:R-:W-:Y:S02]  /*13970*/  MOV R241, 0xffffffff ;  /* 0xffffffff00f17802 */ /* 0x000fe40000000f00 */
[----:B------:R-:W-:Y:S02]  /*13980*/  MOV R64, 0x139a0 ;  /* 0x000139a000407802 */ /* 0x000fe40000000f00 */
[----:B------:R-:W-:Y:S05]  /*13990*/  CALL.REL.NOINC `($__internal_117_$__cuda_sm70_shflsync_down) ;  /* 0x000009a000007944 */ /* 0x000fea0003c00000 */
[----:B------:R-:W-:Y:S01]  /*139a0*/  HFMA2.MMA R65, -RZ, RZ, 0, 2.384185791015625e-07 ;  /* 0x00000004ff417435 */ /* 0x000fe200000001ff */
[----:B-1----:R-:W-:Y:S02]  /*139b0*/  MOV R70, R66 ;  /* 0x0000004200467202 */ /* 0x002fe40000000f00 */
[----:B------:R-:W-:Y:S02]  /*139c0*/  MOV R66, R238 ;  /* 0x000000ee00427202 */ /* 0x000fe40000000f00 */
[----:B------:R-:W-:-:S02]  /*139d0*/  MOV R242, 0x1f ;  /* 0x0000001f00f27802 */ /* 0x000fc40000000f00 */
[----:B------:R-:W-:Y:S02]  /*139e0*/  MOV R241, 0xffffffff ;  /* 0xffffffff00f17802 */ /* 0x000fe40000000f00 */
[----:B------:R-:W-:Y:S02]  /*139f0*/  MOV R64, 0x13a10 ;  /* 0x00013a1000407802 */ /* 0x000fe40000000f00 */
[----:B------:R-:W-:Y:S05]  /*13a00*/  CALL.REL.NOINC `($__internal_117_$__cuda_sm70_shflsync_down) ;  /* 0x0000093000007944 */ /* 0x000fea0003c00000 */
[----:B-1----:R-:W-:Y:S01]  /*13a10*/  MOV R64, R66 ;  /* 0x0000004200407202 */ /* 0x002fe20000000f00 */
[----:B------:R-:W-:Y:S05]  /*13a20*/  BRA `(.L_x_4957) ;  /* 0xffff7de000007947 */ /* 0x000fea000383ffff */
.L_x_4862:
[----:B------:R-:W-:Y:S01]  /*13a30*/  HFMA2.MMA R65, -RZ, RZ, 0, 4.76837158203125e-07 ;  /* 0x00000008ff417435 */ /* 0x000fe200000001ff */
[----:B------:R-:W-:Y:S02]  /*13a40*/  MOV R66, R71 ;  /* 0x0000004700427202 */ /* 0x000fe40000000f00 */
[----:B------:R-:W-:Y:S02]  /*13a50*/  MOV R242, 0x1f ;  /* 0x0000001f00f27802 */ /* 0x000fe40000000f00 */
[----:B------:R-:W-:Y:S02]  /*13a60*/  MOV R241, 0xffffffff ;  /* 0xffffffff00f17802 */ /* 0x000fe40000000f00 */
[----:B----4-:R-:W-:-:S02]  /*13a70*/  MOV R64, 0x13a90 ;  /* 0x00013a9000407802 */ /* 0x010fc40000000f00 */
[----:B0123--:R-:W-:Y:S05]  /*13a80*/  CALL.REL.NOINC `($__internal_117_$__cuda_sm70_shflsync_down) ;  /* 0x000008b000007944 */ /* 0x00ffea0003c00000 */
[----:B------:R-:W-:Y:S01]  /*13a90*/  HFMA2.MMA R65, -RZ, RZ, 0, 4.76837158203125e-07 ;  /* 0x00000008ff417435 */ /* 0x000fe200000001ff */
[----:B-1----:R-:W-:-:S02]  /*13aa0*/  MOV R67, R66 ;  /* 0x0000004200437202 */ /* 0x002fc40000000f00 */
[----:B------:R-:W-:Y:S02]  /*13ab0*/  MOV R66, R240 ;  /* 0x000000f000427202 */ /* 0x000fe40000000f00 */
[----:B------:R-:W-:Y:S02]  /*13ac0*/  MOV R242, 0x1f ;  /* 0x0000001f00f27802 */ /* 0x000fe40000000f00 */
[----:B------:R-:W-:Y:S02]  /*13ad0*/  MOV R241, 0xffffffff ;  /* 0xffffffff00f17802 */ /* 0x000fe40000000f00 */
[----:B------:R-:W-:Y:S02]  /*13ae0*/  MOV R64, 0x13b00 ;  /* 0x00013b0000407802 */ /* 0x000fe40000000f00 */
[----:B------:R-:W-:Y:S05]  /*13af0*/  CALL.REL.NOINC `($__internal_117_$__cuda_sm70_shflsync_down) ;  /* 0x0000084000007944 */ /* 0x000fea0003c00000 */
[----:B------:R-:W-:Y:S01]  /*13b00*/  HFMA2.MMA R65, -RZ, RZ, 0, 4.76837158203125e-07 ;  /* 0x00000008ff417435 */ /* 0x000fe200000001ff */
[----:B-1----:R-:W-:Y:S02]  /*13b10*/  MOV R69, R66 ;  /* 0x0000004200457202 */ /* 0x002fe40000000f00 */
[----:B------:R-:W-:Y:S02]  /*13b20*/  MOV R66, R68 ;  /* 0x0000004400427202 */ /* 0x000fe40000000f00 */
[----:B------:R-:W-:-:S02]  /*13b30*/  MOV R242, 0x1f ;  /* 0x0000001f00f27802 */ /* 0x000fc40000000f00 */
[----:B------:R-:W-:Y:S02]  /*13b40*/  MOV R241, 0xffffffff ;  /* 0xffffffff00f17802 */ /* 0x000fe40000000f00 */
[----:B------:R-:W-:Y:S02]  /*13b50*/  MOV R64, 0x13b70 ;  /* 0x00013b7000407802 */ /* 0x000fe40000000f00 */
[----:B------:R-:W-:Y:S05]  /*13b60*/  CALL.REL.NOINC `($__internal_117_$__cuda_sm70_shflsync_down) ;  /* 0x000007d000007944 */ /* 0x000fea0003c00000 */
[----:B------:R-:W-:Y:S01]  /*13b70*/  HFMA2.MMA R65, -RZ, RZ, 0, 4.76837158203125e-07 ;  /* 0x00000008ff417435 */ /* 0x000fe200000001ff */
[----:B-1----:R-:W-:Y:S02]  /*13b80*/  MOV R70, R66 ;  /* 0x0000004200467202 */ /* 0x002fe40000000f00 */
[----:B------:R-:W-:Y:S02]  /*13b90*/  MOV R66, R238 ;  /* 0x000000ee00427202 */ /* 0x000fe40000000f00 */
[----:B------:R-:W-:Y:S02]  /*13ba0*/  MOV R242, 0x1f ;  /* 0x0000001f00f27802 */ /* 0x000fe40000000f00 */
[----:B------:R-:W-:Y:S02]  /*13bb0*/  MOV R241, 0xffffffff ;  /* 0xffffffff00f17802 */ /* 0x000fe40000000f00 */
[----:B------:R-:W-:-:S02]  /*13bc0*/  MOV R64, 0x13be0 ;  /* 0x00013be000407802 */ /* 0x000fc40000000f00 */
[----:B------:R-:W-:Y:S05]  /*13bd0*/  CALL.REL.NOINC `($__internal_117_$__cuda_sm70_shflsync_down) ;  /* 0x0000076000007944 */ /* 0x000fea0003c00000 */
[----:B-1----:R-:W-:Y:S01]  /*13be0*/  MOV R64, R66 ;  /* 0x0000004200407202 */ /* 0x002fe20000000f00 */
[----:B------:R-:W-:Y:S05]  /*13bf0*/  BRA `(.L_x_4958) ;  /* 0xffff7d5000007947 */ /* 0x000fea000383ffff */
.L_x_4865:
[----:B------:R-:W-:Y:S01]  /*13c00*/  HFMA2.MMA R65, -RZ, RZ, 0, 9.5367431640625e-07 ;  /* 0x00000010ff417435 */ /* 0x000fe200000001ff */
[----:B------:R-:W-:-:S02]  /*13c10*/  MOV R66, R71 ;  /* 0x0000004700427202 */ /* 0x000fc40000000f00 */
[----:B------:R-:W-:Y:S02]  /*13c20*/  MOV R242, 0x1f ;  /* 0x0000001f00f27802 */ /* 0x000fe40000000f00 */
[----:B------:R-:W-:Y:S02]  /*13c30*/  MOV R241, 0xffffffff ;  /* 0xffffffff00f17802 */ /* 0x000fe40000000f00 */
[----:B----4-:R-:W-:Y:S02]  /*13c40*/  MOV R64, 0x13c60 ;  /* 0x00013c6000407802 */ /* 0x010fe40000000f00 */
[----:B0123--:R-:W-:Y:S05]  /*13c50*/  CALL.REL.NOINC `($__internal_117_$__cuda_sm70_shflsync_down) ;  /* 0x000006e000007944 */ /* 0x00ffea0003c00000 */
[----:B-1----:R-:W-:Y:S01]  /*13c60*/  MOV R67, R66 ;  /* 0x0000004200437202 */ /* 0x002fe20000000f00 */
[----:B------:R-:W-:Y:S05]  /*13c70*/  BRA `(.L_x_4959) ;  /* 0xffff7de000007947 */ /* 0x000fea000383ffff */
.L_x_4866:
[----:B------:R-:W-:Y:S01]  /*13c80*/  HFMA2.MMA R65, -RZ, RZ, 0, 9.5367431640625e-07 ;  /* 0x00000010ff417435 */ /* 0x000fe200000001ff */
[----:B------:R-:W-:Y:S02]  /*13c90*/  MOV R66, R240 ;  /* 0x000000f000427202 */ /* 0x000fe40000000f00 */
[----:B------:R-:W-:Y:S02]  /*13ca0*/  MOV R242, 0x1f ;  /* 0x0000001f00f27802 */ /* 0x000fe40000000f00 */
[----:B------:R-:W-:-:S02]  /*13cb0*/  MOV R241, 0xffffffff ;  /* 0xffffffff00f17802 */ /* 0x000fc40000000f00 */
[----:B----4-:R-:W-:Y:S02]  /*13cc0*/  MOV R64, 0x13ce0 ;  /* 0x00013ce000407802 */ /* 0x010fe40000000f00 */
[----:B0123--:R-:W-:Y:S05]  /*13cd0*/  CALL.REL.NOINC `($__internal_117_$__cuda_sm70_shflsync_down) ;  /* 0x0000066000007944 */ /* 0x00ffea0003c00000 */
[----:B------:R-:W-:Y:S01]  /*13ce0*/  HFMA2.MMA R65, -RZ, RZ, 0, 9.5367431640625e-07 ;  /* 0x00000010ff417435 */ /* 0x000fe200000001ff */
[----:B-1----:R-:W-:Y:S02]  /*13cf0*/  MOV R69, R66 ;  /* 0x0000004200457202 */ /* 0x002fe40000000f00 */
[----:B------:R-:W-:Y:S02]  /*13d00*/  MOV R66, R68 ;  /* 0x0000004400427202 */ /* 0x000fe40000000f00 */
[----:B------:R-:W-:Y:S02]  /*13d10*/  MOV R242, 0x1f ;  /* 0x0000001f00f27802 */ /* 0x000fe40000000f00 */
[----:B------:R-:W-:Y:S02]  /*13d20*/  MOV R241, 0xffffffff ;  /* 0xffffffff00f17802 */ /* 0x000fe40000000f00 */
[----:B------:R-:W-:Y:S02]  /*13d30*/  MOV R64, 0x13d50 ;  /* 0x00013d5000407802 */ /* 0x000fe40000000f00 */
[----:B------:R-:W-:Y:S05]  /*13d40*/  CALL.REL.NOINC `($__internal_117_$__cuda_sm70_shflsync_down) ;  /* 0x000005f000007944 */ /* 0x000fea0003c00000 */
[----:B------:R-:W-:Y:S01]  /*13d50*/  HFMA2.MMA R65, -RZ, RZ, 0, 9.5367431640625e-07 ;  /* 0x00000010ff417435 */ /* 0x000fe200000001ff */
        /* <DEDUP_REMOVED lines=8> */
.L_x_4869:
[----:B------:R-:W-:Y:S01]  /*13de0*/  HFMA2.MMA R66, -RZ, RZ, 0, 0 ;  /* 0x00000000ff427435 */ /* 0x000fe200000001ff */
[----:B------:R-:W-:Y:S02]  /*13df0*/  MOV R241, R71 ;  /* 0x0000004700f17202 */ /* 0x000fe40000000f00 */
[----:B------:R-:W-:-:S02]  /*13e00*/  MOV R65, 0xffffffff ;  /* 0xffffffff00417802 */ /* 0x000fc40000000f00 */
[----:B----4-:R-:W-:Y:S02]  /*13e10*/  MOV R64, 0x13e30 ;  /* 0x00013e3000407802 */ /* 0x010fe40000000f00 */
[----:B0123--:R-:W-:Y:S05]  /*13e20*/  CALL.REL.NOINC `($__internal_118_$__cuda_sm70_shflsync_idx_p) ;  /* 0x0000055000007944 */ /* 0x00ffea0003c00000 */
        /* <DEDUP_REMOVED lines=8> */
[----:B------:R-:W-:Y:S02]  /*13eb0*/  MOV R241, R68 ;  /* 0x0000004400f17202 */ /* 0x000fe40000000f00 */
[----:B------:R-:W-:-:S02]  /*13ec0*/  MOV R65, 0xffffffff ;  /* 0xffffffff00417802 */ /* 0x000fc40000000f00 */
        /* <DEDUP_REMOVED lines=8> */
[----:B------:R-:W-:Y:S01]  /*13f50*/  MOV R70, R69 ;  /* 0x0000004500467202 */ /* 0x000fe20000000f00 */
[----:B------:R-:W-:Y:S01]  /*13f60*/  HFMA2.MMA R65, -RZ, RZ, 0, 5.9604644775390625e-08 ;  /* 0x00000001ff417435 */ /* 0x000fe200000001ff */
[----:B------:R-:W-:Y:S02]  /*13f70*/  MOV R69, R67 ;  /* 0x0000004300457202 */ /* 0x000fe40000000f00 */
[----:B-1----:R-:W-:-:S02]  /*13f80*/  MOV R67, R66 ;  /* 0x0000004200437202 */ /* 0x002fc40000000f00 */
[----:B------:R-:W-:Y:S02]  /*13f90*/  MOV R66, R71 ;  /* 0x0000004700427202 */ /* 0x000fe40000000f00 */
[----:B------:R-:W-:Y:S02]  /*13fa0*/  MOV R242, 0x1f ;  /* 0x0000001f00f27802 */ /* 0x000fe40000000f00 */
[----:B------:R-:W-:Y:S02]  /*13fb0*/  MOV R241, 0xffffffff ;  /* 0xffffffff00f17802 */ /* 0x000fe40000000f00 */
[----:B------:R-:W-:Y:S02]  /*13fc0*/  MOV R64, 0x13fe0 ;  /* 0x00013fe000407802 */ /* 0x000fe40000000f00 */
[----:B0-----:R-:W-:Y:S05]  /*13fd0*/  CALL.REL.NOINC `($__internal_117_$__cuda_sm70_shflsync_down) ;  /* 0x0000036000007944 */ /* 0x001fea0003c00000 */
[----:B------:R-:W-:Y:S01]  /*13fe0*/  HFMA2.MMA R65, -RZ, RZ, 0, 5.9604644775390625e-08 ;  /* 0x00000001ff417435 */ /* 0x000fe200000001ff */
[----:B-1----:R-:W-:Y:S02]  /*13ff0*/  MOV R71, R66 ;  /* 0x0000004200477202 */ /* 0x002fe40000000f00 */
[----:B------:R-:W-:Y:S02]  /*14000*/  MOV R66, R240 ;  /* 0x000000f000427202 */ /* 0x000fe40000000f00 */
[----:B------:R-:W-:-:S02]  /*14010*/  MOV R242, 0x1f ;  /* 0x0000001f00f27802 */ /* 0x000fc40000000f00 */
[----:B------:R-:W-:Y:S02]  /*14020*/  MOV R241, 0xffffffff ;  /* 0xffffffff00f17802 */ /* 0x000fe40000000f00 */
[----:B------:R-:W-:Y:S02]  /*14030*/  MOV R64, 0x14050 ;  /* 0x0001405000407802 */ /* 0x000fe40000000f00 */
[----:B------:R-:W-:Y:S05]  /*14040*/  CALL.REL.NOINC `($__internal_117_$__cuda_sm70_shflsync_down) ;  /* 0x000002f000007944 */ /* 0x000fea0003c00000 */
[----:B------:R-:W-:Y:S01]  /*14050*/  HFMA2.MMA R65, -RZ, RZ, 0, 5.9604644775390625e-08 ;  /* 0x00000001ff417435 */ /* 0x000fe200000001ff */
[----:B-1----:R-:W-:Y:S02]  /*14060*/  MOV R240, R66 ;  /* 0x0000004200f07202 */ /* 0x002fe40000000f00 */
[----:B------:R-:W-:Y:S02]  /*14070*/  MOV R66, R68 ;  /* 0x0000004400427202 */ /* 0x000fe40000000f00 */
[----:B------:R-:W-:Y:S02]  /*14080*/  MOV R242, 0x1f ;  /* 0x0000001f00f27802 */ /* 0x000fe40000000f00 */
[----:B------:R-:W-:Y:S02]  /*14090*/  MOV R241, 0xffffffff ;  /* 0xffffffff00f17802 */ /* 0x000fe40000000f00 */
[----:B------:R-:W-:-:S02]  /*140a0*/  MOV R64, 0x140c0 ;  /* 0x000140c000407802 */ /* 0x000fc40000000f00 */
[----:B------:R-:W-:Y:S05]  /*140b0*/  CALL.REL.NOINC `($__internal_117_$__cuda_sm70_shflsync_down) ;  /* 0x0000028000007944 */ /* 0x000fea0003c00000 */
[----:B------:R-:W-:Y:S01]  /*140c0*/  HFMA2.MMA R65, -RZ, RZ, 0, 5.9604644775390625e-08 ;  /* 0x00000001ff417435 */ /* 0x000fe200000001ff */
[----:B-1----:R-:W-:-:S02]  /*140d0*/  MOV R68, R66 ;  /* 0x0000004200447202 */ /* 0x002fc40000000f00 */
[----:B------:R-:W-:Y:S02]  /*140e0*/  MOV R66, R238 ;  /* 0x000000ee00427202 */ /* 0x000fe40000000f00 */
[----:B------:R-:W-:Y:S02]  /*140f0*/  MOV R242, 0x1f ;  /* 0x0000001f00f27802 */ /* 0x000fe40000000f00 */
[----:B------:R-:W-:Y:S02]  /*14100*/  MOV R241, 0xffffffff ;  /* 0xffffffff00f17802 */ /* 0x000fe40000000f00 */
[----:B------:R-:W-:Y:S02]  /*14110*/  MOV R64, 0x14130 ;  /* 0x0001413000407802 */ /* 0x000fe40000000f00 */
[----:B------:R-:W-:Y:S05]  /*14120*/  CALL.REL.NOINC `($__internal_117_$__cuda_sm70_shflsync_down) ;  /* 0x0000021000007944 */ /* 0x000fea0003c00000 */
        /* <DEDUP_REMOVED lines=12> */
[----:B------:R-:W-:Y:S05]  /*141f0*/  CALL.REL.NOINC `($__internal_118_$__cuda_sm70_shflsync_idx_p) ;  /* 0x0000018000007944 */ /* 0x000fea0003c00000 */
        /* <DEDUP_REMOVED lines=19> */
[----:B0-----:R-:W-:Y:S05]  /*14330*/  BRA `(.L_x_4961) ;  /* 0xffff798000007947 */ /* 0x001fea000383ffff */
        .weak           $__internal_117_$__cuda_sm70_shflsync_down
        .type           $__internal_117_$__cuda_sm70_shflsync_down,@function
        .size           $__internal_117_$__cuda_sm70_shflsync_down,($__internal_118_$__cuda_sm70_shflsync_idx_p - $__internal_117_$__cuda_sm70_shflsync_down)
$__internal_117_$__cuda_sm70_shflsync_down:
[----:B------:R-:W-:Y:S04]  /*14340*/  WARPSYNC R241 ;  /* 0x000000f100007348 */ /* 0x000fe80003800000 */
[----:B------:R0:W1:Y:S02]  /*14350*/  SHFL.DOWN PT, R66, R66, R65, R242 ;  /* 0x0800004142427389 */ /* 0x00006400000e00f2 */
[----:B0-----:R-:W-:-:S06]  /*14360*/  HFMA2.MMA R65, -RZ, RZ, 0, 0 ;  /* 0x00000000ff417435 */ /* 0x001fcc00000001ff */
[----:B------:R-:W-:Y:S05]  /*14370*/  RET.REL.NODEC R64 `(_Z25selective_scan_bwd_kernelI32Selective_Scan_bwd_kernel_traitsILi64ELi16ELb0ELb0ELb1ELb1ELb1EfN3c107complexIfEEEEv12SSMParamsBwd) ;  /* 0xfffebc8040007950 */ /* 0x000fea0003c3ffff */
        .weak           $__internal_118_$__cuda_sm70_shflsync_idx_p
        .type           $__internal_118_$__cuda_sm70_shflsync_idx_p,@function
        .size           $__internal_118_$__cuda_sm70_shflsync_idx_p,($__internal_119_$__cuda_sm70_shflsync_up - $__internal_118_$__cuda_sm70_shflsync_idx_p)
$__internal_118_$__cuda_sm70_shflsync_idx_p:
[----:B------:R-:W-:Y:S01]  /*14380*/  MOV R95, 0x1f ;  /* 0x0000001f005f7802 */ /* 0x000fe20000000f00 */
[----:B------:R-:W-:Y:S04]  /*14390*/  WARPSYNC R65 ;  /* 0x0000004100007348 */ /* 0x000fe80003800000 */
[----:B------:R0:W1:Y:S04]  /*143a0*/  SHFL.IDX PT, R66, R241, R66, R95 ;  /* 0x00000042f1427389 */ /* 0x00006800000e005f */
[----:B0-----:R-:W0:Y:S01]  /*143b0*/  S2R R95, SR_LANEID ;  /* 0x00000000005f7919 */ /* 0x001e220000000000 */
[----:B------:R-:W-:-:S06]  /*143c0*/  HFMA2.MMA R65, -RZ, RZ, 0, 0 ;  /* 0x00000000ff417435 */ /* 0x000fcc00000001ff */
[----:B------:R-:W-:Y:S05]  /*143d0*/  RET.REL.NODEC R64 `(_Z25selective_scan_bwd_kernelI32Selective_Scan_bwd_kernel_traitsILi64ELi16ELb0ELb0ELb1ELb1ELb1EfN3c107complexIfEEEEv12SSMParamsBwd) ;  /* 0xfffebc2040007950 */ /* 0x000fea0003c3ffff */
        .weak           $__internal_119_$__cuda_sm70_shflsync_up
        .type           $__internal_119_$__cuda_sm70_shflsync_up,@function
        .size           $__internal_119_$__cuda_sm70_shflsync_up,(.L_x_14554 - $__internal_119_$__cuda_sm70_shflsync_up)
$__internal_119_$__cuda_sm70_shflsync_up:
[----:B------:R-:W-:Y:S01]  /*143e0*/  MOV R65, 0x0 ;  /* 0x0000000000417802 */ /* 0x000fe20000000f00 */
[----:B------:R-:W-:Y:S04]  /*143f0*/  WARPSYNC R69 ;  /* 0x0000004500007348 */ /* 0x000fe80003800000 */
[----:B------:R0:W1:Y:S01]  /*14400*/  SHFL.UP PT, R69, R206, R203, R204 ;  /* 0x040000cbce457389 */ /* 0x00006200000e00cc */
[----:B------:R-:W-:Y:S05]  /*14410*/  RET.REL.NODEC R64 `(_Z25selective_scan_bwd_kernelI32Selective_Scan_bwd_kernel_traitsILi64ELi16ELb0ELb0ELb1ELb1ELb1EfN3c107complexIfEEEEv12SSMParamsBwd) ;  /* 0xfffebbe040007950 */ /* 0x000fea0003c3ffff */
.L_x_4962:
        /* <DEDUP_REMOVED lines=14> */
.L_x_14554:


//--------------------- .text._Z25selective_scan_bwd_kernelI32Selective_Scan_bwd_kernel_traitsILi64ELi16ELb0ELb1ELb0ELb0ELb0EfN3c107complexIfEEEEv12SSMParamsBwd --------------------------
	.section	.text._Z25selective_scan_bwd_kernelI32Selective_Scan_bwd_kernel_traitsILi64ELi16ELb0ELb1ELb0ELb0ELb0EfN3c107complexIfEEEEv12SSMParamsBwd,"ax",@progbits
	.sectioninfo	@"SHI_REGISTERS=255"
	.align	128
        .global         _Z25selective_scan_bwd_kernelI32Selective_Scan_bwd_kernel_traitsILi64ELi16ELb0ELb1ELb0ELb0ELb0EfN3c107complexIfEEEEv12SSMParamsBwd
        .type           _Z25selective_scan_bwd_kernelI32Selective_Scan_bwd_kernel_traitsILi64ELi16ELb0ELb1ELb0ELb0ELb0EfN3c107complexIfEEEEv12SSMParamsBwd,@function
        .size           _Z25selective_scan_bwd_kernelI32Selective_Scan_bwd_kernel_traitsILi64ELi16ELb0ELb1ELb0ELb0ELb0EfN3c107complexIfEEEEv12SSMParamsBwd,(.L_x_14557 - _Z25selective_scan_bwd_kernelI32Selective_Scan_bwd_kernel_traitsILi64ELi16ELb0ELb1ELb0ELb0ELb0EfN3c107complexIfEEEEv12SSMParamsBwd)
        .other          _Z25selective_scan_bwd_kernelI32Selective_Scan_bwd_kernel_traitsILi64ELi16ELb0ELb1ELb0ELb0ELb0EfN3c107complexIfEEEEv12SSMParamsBwd,@"STO_CUDA_ENTRY STV_DEFAULT"
_Z25selective_scan_bwd_kernelI32Selective_Scan_bwd_kernel_traitsILi64ELi16ELb0ELb1ELb0ELb0ELb0EfN3c107complexIfEEEEv12SSMParamsBwd:
.text._Z25selective_scan_bwd_kernelI32Selective_Scan_bwd_kernel_traitsILi64ELi16ELb0ELb1ELb0ELb0ELb0EfN3c107complexIfEEEEv12SSMParamsBwd:
        /* <DEDUP_REMOVED lines=165> */
.L_x_5070:
        /* <DEDUP_REMOVED lines=159> */
[----:B------:R-:W-:Y:S01]  /*1440*/  CS2R R24, SRZ ;  /* 0x0000000000187805 */ /* 0x000fe2000001ff00 */
        /* <DEDUP_REMOVED lines=19> */
[----:B------:R-:W-:Y:S01]  /*1580*/  CS2R R30, SRZ ;  /* 0x00000000001e7805 */ /* 0x000fe2000001ff00 */
[----:B------:R-:W-:Y:S01]  /*1590*/  MOV R15, RZ ;  /* 0x000000ff000f7202 */ /* 0x000fe20000000f00 */
[----:B------:R-:W-:Y:S01]  /*15a0*/  HFMA2.MMA R36, -RZ, RZ, 0, 0 ;  /* 0x00000000ff247435 */ /* 0x000fe200000001ff */
[----:B0-----:R-:W-:Y:S01]  /*15b0*/  MOV R21, RZ ;  /* 0x000000ff00157202 */ /* 0x001fe20000000f00 */
[----:B------:R1:W5:Y:S04]  /*15c0*/  @!P6 LDG.E R17, [R2.64+0x580] ;  /* 0x0005801e0211e981 */ /* 0x000368000c1e1900 */
        /* <DEDUP_REMOVED lines=85> */
[----:B------:R-:W-:-:S02]  /*1b20*/  HFMA2.MMA R38, -RZ, RZ, 0, 0 ;  /* 0x00000000ff267435 */ /* 0x000fc400000001ff */
[----:B------:R-:W-:Y:S02]  /*1b30*/  HFMA2.MMA R36, -RZ, RZ, 0, 0 ;  /* 0x00000000ff247435 */ /* 0x000fe400000001ff */
[----:B------:R-:W-:Y:S01]  /*1b40*/  HFMA2.MMA R24, -RZ, RZ, 0, 0 ;  /* 0x00000000ff187435 */ /* 0x000fe200000001ff */
[----:B------:R-:W-:Y:S01]  /*1b50*/  CS2R R34, SRZ ;  /* 0x0000000000227805 */ /* 0x000fe2000001ff00 */
[----:B------:R-:W-:Y:S01]  /*1b60*/  CS2R R32, SRZ ;  /* 0x0000000000207805 */ /* 0x000fe2000001ff00 */
[----:B------:R-:W-:Y:S01]  /*1b70*/  MOV R30, RZ ;  /* 0x000000ff001e7202 */ /* 0x000fe20000000f00 */
        /* <DEDUP_REMOVED lines=51> */
[----:B----4-:R-:W-:Y:S01]  /*1eb0*/  FFMA.FTZ R8, R55, R66, R8 ;  /* 0x0000004237087223 */ /* 0x010fe20000010008 */
[----:B------:R-:W-:-:S04]  /*1ec0*/  MOV R10, c[0x0][0x16c] ;  /* 0x00005b00000a7a02 */ /* 0x000fc80000000f00 */
[----:B------:R0:W-:Y:S01]  /*1ed0*/  STL [R1+0x4], R8 ;  /* 0x0000040801007387 */ /* 0x0001e20000100800 */
[----:B------:R-:W-:Y:S01]  /*1ee0*/  ISETP.GE.AND P0, PT, R10, 0x1, PT ;  /* 0x000000010a00780c */ /* 0x000fe20003f06270 */
[----:B------:R-:W-:Y:S01]  /*1ef0*/  FMUL.FTZ R226, R3, UR4 ;  /* 0x0000000403e27c20 */ /* 0x000fe20008410000 */
[----:B------:R-:W-:Y:S01]  /*1f00*/  MOV R37, RZ ;  /* 0x000000ff00257202 */ /* 0x000fe20000000f00 */
        /* <DEDUP_REMOVED lines=50> */
.L_x_5065:
        /* <DEDUP_REMOVED lines=11> */
[----:B------:R-:W-:Y:S01]  /*22e0*/  ULEA UR22, UP0, UR20, UR22, 0x3 ;  /* 0x0000001614167291 */ /* 0x000fe2000f80183f */
[----:B------:R-:W-:Y:S01]  /*22f0*/  LOP3.LUT R62, R86, 0x7ffffe0, RZ, 0xc0, !PT ;  /* 0x07ffffe0563e7812 */ /* 0x000fe200078ec0ff */
[----:B------:R-:W-:-:S03]  /*2300*/  UIADD3 UR21, UR21, UR40, URZ ;  /* 0x0000002815157290 */ /* 0x000fc6000fffe03f */
[----:B------:R-:W-:Y:S01]  /*2310*/  SHF.L.U32 R65, R62, 0x5, RZ ;  /* 0x000000053e417819 */ /* 0x000fe200000006ff */
[----:B------:R-:W-:Y:S01]  /*2320*/  ULEA.HI.X UR23, UR20, UR23, UR21, 0x3, UP0 ;  /* 0x0000001714177291 */ /* 0x000fe200080f1c15 */
[----:B------:R-:W-:Y:S01]  /*2330*/  MOV R60, UR22 ;  /* 0x00000016003c7c02 */ /* 0x000fe20008000f00 */
[----:B------:R-:W-:Y:S02]  /*2340*/  ULDC UR22, c[0x0][0x168] ;  /* 0x00005a0000167ab9 */ /* 0x000fe40000000800 */
[----:B------:R-:W-:Y:S01]  /*2350*/  UIADD3 UR22, -UR38, UR22, URZ ;  /* 0x0000001626167290 */ /* 0x000fe2000fffe13f */
[----:B------:R-:W-:Y:S01]  /*2360*/  LOP3.LUT R64, R65, 0xffffffe0, R228, 0xe2, !PT ;  /* 0xffffffe041407812 */ /* 0x000fe200078ee2e4 */
[----:B------:R-:W-:Y:S01]  /*2370*/  ULDC.64 UR20, c[0x0][0x1a0] ;  /* 0x0000680000147ab9 */ /* 0x000fe20000000a00 */
[----:B------:R-:W-:Y:S01]  /*2380*/  MOV R67, UR7 ;  /* 0x0000000700437c02 */ /* 0x000fe20008000f00 */
[----:B------:R-:W-:Y:S01]  /*2390*/  USHF.L.U32 UR22, UR22, 0x1, URZ ;  /* 0x0000000116167899 */ /* 0x000fe2000800063f */
[----:B------:R-:W-:Y:S01]  /*23a0*/  LOP3.LUT R62, R64, 0x20, RZ, 0xfc, !PT ;  /* 0x00000020403e7812 */ /* 0x000fe200078efcff */
[----:B------:R-:W-:Y:S01]  /*23b0*/  UIMAD UR20, UR39, UR20, URZ ;  /* 0x00000014271472a4 */ /* 0x000fe2000f8e023f */
[----:B------:R-:W-:Y:S01]  /*23c0*/  SHF.R.S32.HI R65, RZ, 0x1f, R64 ;  /* 0x0000001fff417819 */ /* 0x000fe20000011440 */
[----:B------:R-:W-:Y:S01]  /*23d0*/  HFMA2.MMA R87, -RZ, RZ, 0, 0 ;  /* 0x00000000ff577435 */ /* 0x000fe200000001ff */
[----:B------:R-:W-:-:S02]  /*23e0*/  MOV R61, UR23 ;  /* 0x00000017003d7c02 */ /* 0x000fc40008000f00 */
[----:B------:R-:W-:Y:S02]  /*23f0*/  ISETP.GE.AND P3, PT, R62, UR22, PT ;  /* 0x000000163e007c0c */ /* 0x000fe4000bf66270 */
[C---:B------:R-:W-:Y:S01]  /*2400*/  LOP3.LUT R62, R64.reuse, 0x40, RZ, 0xfc, !PT ;  /* 0x00000040403e7812 */ /* 0x040fe200078efcff */
[----:B------:R-:W-:Y:S01]  /*2410*/  UIMAD UR20, UR7, UR21, UR20 ;  /* 0x00000015071472a4 */ /* 0x000fe2000f8e0214 */
[----:B------:R-:W-:Y:S01]  /*2420*/  IMAD.WIDE.U32 R66, R67, c[0x0][0x1a0], R64 ;  /* 0x0000680043427a25 */ /* 0x000fe200078e0040 */
[----:B------:R-:W-:Y:S01]  /*2430*/  ISETP.GE.AND P2, PT, R64, UR22, PT ;  /* 0x0000001640007c0c */ /* 0x000fe2000bf46270 */
[----:B------:R-:W-:Y:S01]  /*2440*/  CS2R R88, SRZ ;  /* 0x0000000000587805 */ /* 0x000fe2000001ff00 */
[----:B------:R-:W-:Y:S01]  /*2450*/  ISETP.GE.AND P4, PT, R62, UR22, PT ;  /* 0x000000163e007c0c */ /* 0x000fe2000bf86270 */
[----:B------:R-:W2:Y:S01]  /*2460*/  LDG.E.64 R60, [R60.64] ;  /* 0x0000001e3c3c7981 */ /* 0x000ea2000c1e1b00 */
[----:B------:R-:W-:Y:S02]  /*2470*/  LOP3.LUT R62, R64, 0x60, RZ, 0xfc, !PT ;  /* 0x00000060403e7812 */ /* 0x000fe400078efcff */
[----:B------:R-:W-:-:S02]  /*2480*/  IADD3 R63, R67, UR20, RZ ;  /* 0x00000014433f7c10 */ /* 0x000fc4000fffe0ff */
[----:B------:R-:W-:Y:S02]  /*2490*/  ISETP.GE.AND P5, PT, R62, UR22, PT ;  /* 0x000000163e007c0c */ /* 0x000fe4000bfa6270 */
[----:B------:R-:W-:Y:S02]  /*24a0*/  LEA R62, P1, R66, UR29, 0x2 ;  /* 0x0000001d423e7c11 */ /* 0x000fe4000f8210ff */
[C---:B------:R-:W-:Y:S02]  /*24b0*/  LOP3.LUT R65, R64.reuse, 0x80, RZ, 0xfc, !PT ;  /* 0x0000008040417812 */ /* 0x040fe400078efcff */
[----:B------:R-:W-:Y:S02]  /*24c0*/  LOP3.LUT R68, R64, 0xa0, RZ, 0xfc, !PT ;  /* 0x000000a040447812 */ /* 0x000fe400078efcff */
[----:B------:R-:W-:Y:S02]  /*24d0*/  LEA.HI.X R63, R66, UR32, R63, 0x2, P1 ;  /* 0x00000020423f7c11 */ /* 0x000fe400088f143f */
[----:B------:R-:W-:-:S02]  /*24e0*/  ISETP.GE.AND P6, PT, R65, UR22, PT ;  /* 0x0000001641007c0c */ /* 0x000fc4000bfc6270 */
[----:B------:R-:W-:Y:S01]  /*24f0*/  LOP3.LUT R66, R64, 0x100, RZ, 0xfc, !PT ;  /* 0x0000010040427812 */ /* 0x000fe200078efcff */
[----:B------:R0:W3:Y:S01]  /*2500*/  @!P3 LDG.E R88, [R62.64+0x80] ;  /* 0x0000801e3e58b981 */ /* 0x0000e2000c1e1900 */
[----:B------:R-:W-:Y:S02]  /*2510*/  ISETP.GE.AND P0, PT, R68, UR22, PT ;  /* 0x0000001644007c0c */ /* 0x000fe4000bf06270 */
[----:B------:R-:W-:Y:S01]  /*2520*/  LOP3.LUT R65, R64, 0xe0, RZ, 0xfc, !PT ;  /* 0x000000e040417812 */ /* 0x000fe200078efcff */
[----:B------:R-:W-:Y:S01]  /*2530*/  CS2R R68, SRZ ;  /* 0x0000000000447805 */ /* 0x000fe2000001ff00 */
[----:B------:R-:W-:Y:S01]  /*2540*/  ISETP.GE.AND P3, PT, R66, UR22, PT ;  /* 0x0000001642007c0c */ /* 0x000fe2000bf66270 */
[----:B------:R0:W4:Y:S01]  /*2550*/  @!P2 LDG.E R87, [R62.64] ;  /* 0x0000001e3e57a981 */ /* 0x000122000c1e1900 */
[----:B------:R-:W-:Y:S02]  /*2560*/  LOP3.LUT R66, R64, 0x120, RZ, 0xfc, !PT ;  /* 0x0000012040427812 */ /* 0x000fe400078efcff */
[----:B------:R-:W-:Y:S01]  /*2570*/  ISETP.GE.AND P2, PT, R65, UR22, PT ;  /* 0x0000001641007c0c */ /* 0x000fe2000bf46270 */
[----:B------:R0:W3:Y:S01]  /*2580*/  @!P4 LDG.E R69, [R62.64+0x100] ;  /* 0x0001001e3e45c981 */ /* 0x0000e2000c1e1900 */
[----:B------:R-:W-:-:S02]  /*2590*/  MOV R65, RZ ;  /* 0x000000ff00417202 */ /* 0x000fc40000000f00 */
[----:B------:R-:W-:Y:S01]  /*25a0*/  ISETP.GE.AND P4, PT, R66, UR22, PT ;  /* 0x0000001642007c0c */ /* 0x000fe2000bf86270 */
[----:B------:R-:W-:Y:S01]  /*25b0*/  CS2R R90, SRZ ;  /* 0x00000000005a7805 */ /* 0x000fe2000001ff00 */
[C---:B------:R-:W-:Y:S01]  /*25c0*/  LOP3.LUT R66, R64.reuse, 0x160, RZ, 0xfc, !PT ;  /* 0x0000016040427812 */ /* 0x040fe200078efcff */
[----:B------:R0:W3:Y:S01]  /*25d0*/  @!P5 LDG.E R68, [R62.64+0x180] ;  /* 0x0001801e3e44d981 */ /* 0x0000e2000c1e1900 */
[----:B------:R-:W-:-:S03]  /*25e0*/  LOP3.LUT R67, R64, 0xc0, RZ, 0xfc, !PT ;  /* 0x000000c040437812 */ /* 0x000fc600078efcff */
[----:B------:R0:W3:Y:S01]  /*25f0*/  @!P6 LDG.E R65, [R62.64+0x200] ;  /* 0x0002001e3e41e981 */ /* 0x0000e2000c1e1900 */
[----:B------:R-:W-:Y:S02]  /*2600*/  ISETP.GE.AND P6, PT, R66, UR22, PT ;  /* 0x0000001642007c0c */ /* 0x000fe4000bfc6270 */
        /* <DEDUP_REMOVED lines=9> */
[----:B------:R-:W-:Y:S01]  /*26a0*/  CS2R R92, SRZ ;  /* 0x00000000005c7805 */ /* 0x000fe2000001ff00 */
[----:B------:R-:W-:Y:S01]  /*26b0*/  LOP3.LUT R67, R64, 0x1a0, RZ, 0xfc, !PT ;  /* 0x000001a040437812 */ /* 0x000fe200078efcff */
[----:B------:R0:W3:Y:S01]  /*26c0*/  @!P3 LDG.E R94, [R62.64+0x400] ;  /* 0x0004001e3e5eb981 */ /* 0x0000e2000c1e1900 */
[----:B------:R-:W-:Y:S02]  /*26d0*/  ISETP.GE.AND P2, PT, R66, UR22, PT ;  /* 0x0000001642007c0c */ /* 0x000fe4000bf46270 */
[----:B------:R-:W-:Y:S01]  /*26e0*/  LOP3.LUT R66, R64, 0x1e0, RZ, 0xfc, !PT ;  /* 0x000001e040427812 */ /* 0x000fe200078efcff */
[----:B------:R0:W3:Y:S01]  /*26f0*/  @!P1 LDG.E R90, [R62.64+0x300] ;  /* 0x0003001e3e5a9981 */ /* 0x0000e2000c1e1900 */
[----:B------:R-:W-:Y:S02]  /*2700*/  ISETP.GE.AND P1, PT, R67, UR22, PT ;  /* 0x0000001643007c0c */ /* 0x000fe4000bf26270 */
[----:B------:R-:W-:Y:S01]  /*2710*/  ISETP.GE.AND P3, PT, R66, UR22, PT ;  /* 0x0000001642007c0c */ /* 0x000fe2000bf66270 */
[----:B------:R-:W-:Y:S01]  /*2720*/  CS2R R96, SRZ ;  /* 0x0000000000607805 */ /* 0x000fe2000001ff00 */
[C---:B------:R-:W-:Y:S01]  /*2730*/  LOP3.LUT R66, R64.reuse, 0x220, RZ, 0xfc, !PT ;  /* 0x0000022040427812 */ /* 0x040fe200078efcff */
[----:B------:R0:W3:Y:S01]  /*2740*/  @!P5 LDG.E R92, [R62.64+0x500] ;  /* 0x0005001e3e5cd981 */ /* 0x0000e2000c1e1900 */
[----:B------:R-:W-:-:S02]  /*2750*/  LOP3.LUT R67, R64, 0x200, RZ, 0xfc, !PT ;  /* 0x0000020040437812 */ /* 0x000fc400078efcff */
[----:B------:R-:W-:Y:S01]  /*2760*/  ISETP.GE.AND P5, PT, R66, UR22, PT ;  /* 0x0000001642007c0c */ /* 0x000fe2000bfa6270 */
[----:B------:R0:W3:Y:S01]  /*2770*/  @!P6 LDG.E R97, [R62.64+0x580] ;  /* 0x0005801e3e61e981 */ /* 0x0000e2000c1e1900 */
[----:B------:R-:W-:-:S03]  /*2780*/  LOP3.LUT R66, R64, 0x240, RZ, 0xfc, !PT ;  /* 0x0000024040427812 */ /* 0x000fc600078efcff */
        /* <DEDUP_REMOVED lines=8> */
[----:B------:R-:W-:Y:S01]  /*2810*/  CS2R R98, SRZ ;  /* 0x0000000000627805 */ /* 0x000fe2000001ff00 */
[----:B------:R-:W-:Y:S01]  /*2820*/  LOP3.LUT R66, R64, 0x2a0, RZ, 0xfc, !PT ;  /* 0x000002a040427812 */ /* 0x000fe200078efcff */
[----:B------:R0:W3:Y:S01]  /*2830*/  @!P2 LDG.E R100, [R62.64+0x700] ;  /* 0x0007001e3e64a981 */ /* 0x0000e2000c1e1900 */
[----:B------:R-:W-:-:S02]  /*2840*/  HFMA2.MMA R102, -RZ, RZ, 0, 0 ;  /* 0x00000000ff667435 */ /* 0x000fc400000001ff */
[----:B------:R-:W-:Y:S01]  /*2850*/  ISETP.GE.AND P2, PT, R66, UR22, PT ;  /* 0x0000001642007c0c */ /* 0x000fe2000bf46270 */
[----:B------:R0:W3:Y:S01]  /*2860*/  @!P0 LDG.E R96, [R62.64+0x600] ;  /* 0x0006001e3e608981 */ /* 0x0000e2000c1e1900 */
[----:B------:R-:W-:Y:S02]  /*2870*/  ISETP.GE.AND P0, PT, R67, UR22, PT ;  /* 0x0000001643007c0c */ /* 0x000fe4000bf06270 */
[C---:B------:R-:W-:Y:S01]  /*2880*/  LOP3.LUT R66, R64.reuse, 0x2e0, RZ, 0xfc, !PT ;  /* 0x000002e040427812 */ /* 0x040fe200078efcff */
[----:B------:R0:W3:Y:S01]  /*2890*/  @!P4 LDG.E R98, [R62.64+0x800] ;  /* 0x0008001e3e62c981 */ /* 0x0000e2000c1e1900 */
[----:B------:R-:W-:Y:S02]  /*28a0*/  LOP3.LUT R67, R64, 0x2c0, RZ, 0xfc, !PT ;  /* 0x000002c040437812 */ /* 0x000fe400078efcff */
[----:B------:R-:W-:Y:S01]  /*28b0*/  ISETP.GE.AND P4, PT, R66, UR22, PT ;  /* 0x0000001642007c0c */ /* 0x000fe2000bf86270 */
[----:B------:R0:W3:Y:S01]  /*28c0*/  @!P5 LDG.E R102, [R62.64+0x880] ;  /* 0x0008801e3e66d981 */ /* 0x0000e2000c1e1900 */
[----:B------:R-:W-:-:S02]  /*28d0*/  LOP3.LUT R66, R64, 0x300, RZ, 0xfc, !PT ;  /* 0x0000030040427812 */ /* 0x000fc400078efcff */
[----:B------:R-:W-:Y:S01]  /*28e0*/  MOV R105, RZ ;  /* 0x000000ff00697202 */ /* 0x000fe20000000f00 */
[----:B------:R0:W3:Y:S01]  /*28f0*/  @!P3 LDG.E R99, [R62.64+0x780] ;  /* 0x0007801e3e63b981 */ /* 0x0000e2000c1e1900 */
[----:B------:R-:W-:Y:S01]  /*2900*/  ISETP.GE.AND P5, PT, R66, UR22, PT ;  /* 0x0000001642007c0c */ /* 0x000fe2000bfa6270 */
[----:B------:R-:W-:Y:S01]  /*2910*/  HFMA2.MMA R106, -RZ, RZ, 0, 0 ;  /* 0x00000000ff6a7435 */ /* 0x000fe200000001ff */
[----:B------:R-:W-:Y:S01]  /*2920*/  ISETP.GE.AND P3, PT, R67, UR22, PT ;  /* 0x0000001643007c0c */ /* 0x000fe2000bf66270 */
[----:B------:R-:W-:Y:S01]  /*2930*/  CS2R R120, SRZ ;  /* 0x0000000000787805 */ /* 0x000fe2000001ff00 */
[C---:B------:R-:W-:Y:S01]  /*2940*/  LOP3.LUT R66, R64.reuse, 0x340, RZ, 0xfc, !PT ;  /* 0x0000034040427812 */ /* 0x040fe200078efcff */
        /* <DEDUP_REMOVED lines=8> */
[----:B------:R-:W-:Y:S01]  /*29d0*/  MOV R108, RZ ;  /* 0x000000ff006c7202 */ /* 0x000fe20000000f00 */
[----:B------:R0:W3:Y:S01]  /*29e0*/  @!P2 LDG.E R106, [R62.64+0xa80] ;  /* 0x000a801e3e6aa981 */ /* 0x0000e2000c1e1900 */
[----:B------:R-:W-:Y:S02]  /*29f0*/  ISETP.GE.AND P1, PT, R66, UR22, PT ;  /* 0x0000001642007c0c */ /* 0x000fe4000bf26270 */
[----:B------:R-:W-:Y:S02]  /*2a00*/  LOP3.LUT R66, R64, 0x3a0, RZ, 0xfc, !PT ;  /* 0x000003a040427812 */ /* 0x000fe400078efcff */
[----:B------:R-:W-:Y:S01]  /*2a10*/  ISETP.GE.AND P2, PT, R67, UR22, PT ;  /* 0x0000001643007c0c */ /* 0x000fe2000bf46270 */
[----:B------:R0:W3:Y:S01]  /*2a20*/  @!P3 LDG.E R108, [R62.64+0xb00] ;  /* 0x000b001e3e6cb981 */ /* 0x0000e2000c1e1900 */
[----:B------:R-:W-:-:S02]  /*2a30*/  SHF.L.U32 R67, R86, 0x5, RZ ;  /* 0x0000000556437819 */ /* 0x000fc400000006ff */
[----:B------:R-:W-:Y:S02]  /*2a40*/  ISETP.GE.AND P3, PT, R66, UR22, PT ;  /* 0x0000001642007c0c */ /* 0x000fe4000bf66270 */
[----:B------:R-:W-:Y:S02]  /*2a50*/  MOV R131, RZ ;  /* 0x000000ff00837202 */ /* 0x000fe40000000f00 */
[----:B------:R-:W-:Y:S01]  /*2a60*/  LOP3.LUT R66, R67, 0xffffffe0, R228, 0xe2, !PT ;  /* 0xffffffe043427812 */ /* 0x000fe200078ee2e4 */
[----:B------:R-:W-:Y:S01]  /*2a70*/  HFMA2.MMA R140, -RZ, RZ, 0, 0 ;  /* 0x00000000ff8c7435 */ /* 0x000fe200000001ff */
[----:B------:R-:W-:Y:S01]  /*2a80*/  LOP3.LUT R64, R64, 0x3c0, RZ, 0xfc, !PT ;  /* 0x000003c040407812 */ /* 0x000fe200078efcff */
[----:B------:R0:W3:Y:S01]  /*2a90*/  @!P1 LDG.E R120, [R62.64+0xd80] ;  /* 0x000d801e3e789981 */ /* 0x0000e2000c1e1900 */
[----:B------:R-:W-:Y:S01]  /*2aa0*/  LOP3.LUT R66, R66, 0x3e0, RZ, 0xfc, !PT ;  /* 0x000003e042427812 */ /* 0x000fe200078efcff */
[----:B------:R-:W-:Y:S02]  /*2ab0*/  CS2R R138, SRZ ;  /* 0x00000000008a7805 */ /* 0x000fe4000001ff00 */
[----:B------:R0:W3:Y:S01]  /*2ac0*/  @!P0 LDG.E R131, [R62.64+0xd00] ;  /* 0x000d001e3e838981 */ /* 0x0000e2000c1e1900 */
[----:B------:R-:W-:Y:S01]  /*2ad0*/  ISETP.GE.AND P0, PT, R64, UR22, PT ;  /* 0x0000001640007c0c */ /* 0x000fe2000bf06270 */
[----:B------:R-:W-:Y:S01]  /*2ae0*/  HFMA2.MMA R137, -RZ, RZ, 0, 0 ;  /* 0x00000000ff897435 */ /* 0x000fe200000001ff */
[----:B------:R-:W-:Y:S01]  /*2af0*/  ISETP.GE.AND P1, PT, R66, UR22, PT ;  /* 0x0000001642007c0c */ /* 0x000fe2000bf26270 */
[----:B------:R-:W-:Y:S01]  /*2b00*/  CS2R R134, SRZ ;  /* 0x0000000000867805 */ /* 0x000fe2000001ff00 */
[----:B------:R0:W3:Y:S01]  /*2b10*/  @!P4 LDG.E R140, [R62.64+0xb80] ;  /* 0x000b801e3e8cc981 */ /* 0x0000e2000c1e1900 */
[----:B------:R-:W-:Y:S01]  /*2b20*/  MOV R133, RZ ;  /* 0x000000ff00857202 */ /* 0x000fe20000000f00 */
[----:B------:R-:W-:-:S02]  /*2b30*/  FADD.FTZ R148, R52, UR5 ;  /* 0x0000000534947e21 */ /* 0x000fc40008010000 */
[----:B------:R-:W-:Y:S01]  /*2b40*/  FADD.FTZ R104, R54, UR5 ;  /* 0x0000000536687e21 */ /* 0x000fe20008010000 */
[----:B------:R0:W3:Y:S01]  /*2b50*/  @!P5 LDG.E R139, [R62.64+0xc00] ;  /* 0x000c001e3e8bd981 */ /* 0x0000e2000c1e1900 */
[----:B------:R-:W-:Y:S02]  /*2b60*/  FADD.FTZ R103, R53, UR5 ;  /* 0x0000000535677e21 */ /* 0x000fe40008010000 */
[----:B------:R-:W-:Y:S01]  /*2b70*/  FADD.FTZ R147, R51, UR5 ;  /* 0x0000000533937e21 */ /* 0x000fe20008010000 */
[----:B------:R0:W3:Y:S01]  /*2b80*/  @!P6 LDG.E R138, [R62.64+0xc80] ;  /* 0x000c801e3e8ae981 */ /* 0x0000e2000c1e1900 */
[----:B------:R-:W-:Y:S01]  /*2b90*/  FADD.FTZ R150, R50, UR5 ;  /* 0x0000000532967e21 */ /* 0x000fe20008010000 */
[----:B------:R-:W-:Y:S01]  /*2ba0*/  SHF.L.U32 R229, R86, 0x5, RZ ;  /* 0x0000000556e57819 */ /* 0x000fe200000006ff */
[----:B------:R-:W-:Y:S01]  /*2bb0*/  FADD.FTZ R149, R49, UR5 ;  /* 0x0000000531957e21 */ /* 0x000fe20008010000 */
[----:B------:R0:W3:Y:S01]  /*2bc0*/  @!P2 LDG.E R135, [R62.64+0xe00] ;  /* 0x000e001e3e87a981 */ /* 0x0000e2000c1e1900 */
[----:B------:R-:W-:Y:S01]  /*2bd0*/  MOV R71, c[0x0][0x16c] ;  /* 0x00005b0000477a02 */ /* 0x000fe20000000f00 */
[----:B------:R-:W-:Y:S01]  /*2be0*/  FADD.FTZ R110, R48, UR5 ;  /* 0x00000005306e7e21 */ /* 0x000fe20008010000 */
[----:B------:R-:W-:Y:S01]  /*2bf0*/  ULDC.64 UR22, c[0x0][0x1b8] ;  /* 0x00006e0000167ab9 */ /* 0x000fe20000000a00 */
[----:B------:R0:W3:Y:S04]  /*2c00*/  @!P3 LDG.E R137, [R62.64+0xe80] ;  /* 0x000e801e3e89b981 */ /* 0x0000e8000c1e1900 */
[----:B------:R0:W3:Y:S04]  /*2c10*/  @!P0 LDG.E R134, [R62.64+0xf00] ;  /* 0x000f001e3e868981 */ /* 0x0000e8000c1e1900 */
[----:B------:R0:W3:Y:S01]  /*2c20*/  @!P1 LDG.E R133, [R62.64+0xf80] ;  /* 0x000f801e3e859981 */ /* 0x0000e2000c1e1900 */
[----:B------:R-:W-:-:S02]  /*2c30*/  LOP3.LUT P0, RZ, R86, 0x1f, RZ, 0xc0, !PT ;  /* 0x0000001f56ff7812 */ /* 0x000fc4000780c0ff */
[----:B0-----:R-:W-:-:S04]  /*2c40*/  MOV R62, UR33 ;  /* 0x00000021003e7c02 */ /* 0x001fc80008000f00 */
[----:B------:R-:W-:Y:S02]  /*2c50*/  ISETP.LT.OR P0, PT, R62, 0x2, P0 ;  /* 0x000000023e00780c */ /* 0x000fe40000701670 */
[----:B------:R-:W-:Y:S01]  /*2c60*/  LOP3.LUT R62, R229, 0xfffffc00, RZ, 0xc0, !PT ;  /* 0xfffffc00e53e7812 */ /* 0x000fe200078ec0ff */
[----:B------:R-:W-:Y:S01]  /*2c70*/  FADD.FTZ R70, R46, UR5 ;  /* 0x000000052e467e21 */ /* 0x000fe20008010000 */
[----:B------:R-:W-:Y:S02]  /*2c80*/  UIMAD UR40, UR17, UR22, URZ ;  /* 0x00000016112872a4 */ /* 0x000fe4000f8e023f */
        /* <DEDUP_REMOVED lines=10> */
[----:B------:R-:W-:Y:S01]  /*2d30*/  ULEA UR22, UP0, UR20, UR22, 0x3 ;  /* 0x0000001614167291 */ /* 0x000fe2000f80183f */
[----:B--2---:R-:W0:Y:S02]  /*2d40*/  R2UR UR42, R61 ;  /* 0x000000003d2a73c2 */ /* 0x004e2400000e0000 */
[----:B0-----:R-:W-:Y:S02]  /*2d50*/  FMUL.FTZ R61, R148, UR42 ;  /* 0x0000002a943d7c20 */ /* 0x001fe40008410000 */
[----:B------:R-:W-:Y:S02]  /*2d60*/  FMUL.FTZ R64, R104, UR42 ;  /* 0x0000002a68407c20 */ /* 0x000fe40008410000 */
[----:B------:R-:W-:-:S02]  /*2d70*/  FMUL.RZ R63, R61, 0.15915493667125701904 ;  /* 0x3e22f9833d3f7820 */ /* 0x000fc4000040c000 */
[----:B------:R-:W-:Y:S02]  /*2d80*/  FMUL.RZ R66, R64, 0.15915493667125701904 ;  /* 0x3e22f98340427820 */ /* 0x000fe4000040c000 */
[----:B------:R-:W-:Y:S01]  /*2d90*/  FMUL.FTZ R64, R103, UR42 ;  /* 0x0000002a67407c20 */ /* 0x000fe20008410000 */
[----:B------:R-:W-:Y:S01]  /*2da0*/  MUFU.SIN R127, R63 ;  /* 0x0000003f007f7308 */ /* 0x000fe20000000400 */
[----:B------:R-:W-:Y:S02]  /*2db0*/  FMUL.FTZ R61, R147, UR42 ;  /* 0x0000002a933d7c20 */ /* 0x000fe40008410000 */
[----:B------:R-:W-:Y:S01]  /*2dc0*/  FMUL.RZ R67, R64, 0.15915493667125701904 ;  /* 0x3e22f98340437820 */ /* 0x000fe2000040c000 */
[----:B------:R-:W-:-:S04]  /*2dd0*/  MOV R64, UR33 ;  /* 0x0000002100407c02 */ /* 0x000fc80008000f00 */
[----:B------:R0:W-:Y:S01]  /*2de0*/  MUFU.COS R128, R63 ;  /* 0x0000003f00807308 */ /* 0x0001e20000000000 */
[----:B------:R-:W-:Y:S01]  /*2df0*/  FMUL.RZ R107, R61, 0.15915493667125701904 ;  /* 0x3e22f9833d6b7820 */ /* 0x000fe2000040c000 */
[----:B------:R-:W-:Y:S01]  /*2e00*/  @!P0 IADD3 R64, R64, -0x2, RZ ;  /* 0xfffffffe40408810 */ /* 0x000fe20007ffe0ff */
[----:B0-----:R-:W-:Y:S01]  /*2e10*/  FMUL.FTZ R63, R150, UR42 ;  /* 0x0000002a963f7c20 */ /* 0x001fe20008410000 */
[----:B------:R-:W-:-:S03]  /*2e20*/  IADD3 R61, R62, R85, RZ ;  /* 0x000000553e3d7210 */ /* 0x000fc60007ffe0ff */
[----:B------:R-:W-:Y:S02]  /*2e30*/  FMUL.RZ R109, R63, 0.15915493667125701904 ;  /* 0x3e22f9833f6d7820 */ /* 0x000fe4000040c000 */
[----:B------:R-:W-:Y:S01]  /*2e40*/  FMUL.FTZ R63, R149, UR42 ;  /* 0x0000002a953f7c20 */ /* 0x000fe20008410000 */
[----:B------:R-:W-:Y:S01]  /*2e50*/  MUFU.SIN R125, R107 ;  /* 0x0000006b007d7308 */ /* 0x000fe20000000400 */
[----:B------:R-:W-:Y:S01]  /*2e60*/  @!P0 IMAD R64, R64, R71, UR7 ;  /* 0x0000000740408e24 */ /* 0x000fe2000f8e0247 */
[----:B------:R-:W0:Y:S01]  /*2e70*/  R2UR UR41, R60 ;  /* 0x000000003c2973c2 */ /* 0x000e2200000e0000 */
[----:B------:R-:W-:-:S05]  /*2e80*/  FADD.FTZ R71, R47, UR5 ;  /* 0x000000052f477e21 */ /* 0x000fca0008010000 */
[----:B------:R1:W-:Y:S01]  /*2e90*/  MUFU.COS R126, R107 ;  /* 0x0000006b007e7308 */ /* 0x0003e20000000000 */
[----:B------:R-:W-:-:S07]  /*2ea0*/  IADD3 R112, R61, 0x40, RZ ;  /* 0x000000403d707810 */ /* 0x000fce0007ffe0ff */
[----:B------:R-:W-:Y:S01]  /*2eb0*/  MUFU.SIN R132, R66 ;  /* 0x0000004200847308 */ /* 0x000fe20000000400 */
[----:B-1----:R-:W-:Y:S02]  /*2ec0*/  FMUL.RZ R107, R63, 0.15915493667125701904 ;  /* 0x3e22f9833f6b7820 */ /* 0x002fe4000040c000 */
[----:B------:R-:W-:-:S05]  /*2ed0*/  FMUL.FTZ R63, R110, UR42 ;  /* 0x0000002a6e3f7c20 */ /* 0x000fca0008410000 */
[----:B------:R1:W-:Y:S01]  /*2ee0*/  MUFU.COS R136, R66 ;  /* 0x0000004200887308 */ /* 0x0003e20000000000 */
[C---:B------:R-:W-:Y:S02]  /*2ef0*/  IADD3 R114, R61.reuse, 0x60, RZ ;  /* 0x000000603d727810 */ /* 0x040fe40007ffe0ff */
[C---:B------:R-:W-:Y:S02]  /*2f00*/  LEA.HI.SX32 R142, R61.reuse, R61, 0x1b ;  /* 0x0000003d3d8e7211 */ /* 0x040fe400078fdaff */
[----:B-1----:R-:W-:-:S03]  /*2f10*/  IADD3 R66, R61, 0x20, RZ ;  /* 0x000000203d427810 */ /* 0x002fc60007ffe0ff */
[----:B------:R-:W-:Y:S01]  /*2f20*/  MUFU.SIN R123, R109 ;  /* 0x0000006d007b7308 */ /* 0x000fe20000000400 */
[C---:B------:R-:W-:Y:S02]  /*2f30*/  IADD3 R116, R61.reuse, 0x80, RZ ;  /* 0x000000803d747810 */ /* 0x040fe40007ffe0ff */
[----:B------:R-:W-:-:S05]  /*2f40*/  IADD3 R152, R61, 0xa0, RZ ;  /* 0x000000a03d987810 */ /* 0x000fca0007ffe0ff */
[----:B------:R1:W-:Y:S01]  /*2f50*/  MUFU.COS R124, R109 ;  /* 0x0000006d007c7308 */ /* 0x0003e20000000000 */
[----:B------:R-:W-:Y:S02]  /*2f60*/  IADD3 R154, R61, 0xc0, RZ ;  /* 0x000000c03d9a7810 */ /* 0x000fe40007ffe0ff */
[-C--:B------:R-:W-:Y:S01]  /*2f70*/  LEA.HI.SX32 R144, R112, R61.reuse, 0x1b ;  /* 0x0000003d70907211 */ /* 0x080fe200078fdaff */
[----:B-1----:R-:W-:Y:S01]  /*2f80*/  FMUL.RZ R109, R63, 0.15915493667125701904 ;  /* 0x3e22f9833f6d7820 */ /* 0x002fe2000040c000 */
[-C--:B------:R-:W-:Y:S01]  /*2f90*/  LEA.HI.SX32 R63, R66, R61.reuse, 0x1b ;  /* 0x0000003d423f7211 */ /* 0x080fe200078fdaff */
[----:B------:R-:W-:Y:S02]  /*2fa0*/  FMUL.FTZ R66, R71, UR42 ;  /* 0x0000002a47427c20 */ /* 0x000fe40008410000 */
[----:B------:R-:W-:Y:S01]  /*2fb0*/  MUFU.SIN R119, R107 ;  /* 0x0000006b00777308 */ /* 0x000fe20000000400 */
[C---:B------:R-:W-:Y:S01]  /*2fc0*/  IADD3 R156, R61.reuse, 0xe0, RZ ;  /* 0x000000e03d9c7810 */ /* 0x040fe20007ffe0ff */
[----:B------:R-:W-:Y:S01]  /*2fd0*/  FMUL.RZ R111, R66, 0.15915493667125701904 ;  /* 0x3e22f983426f7820 */ /* 0x000fe2000040c000 */
[----:B------:R-:W-:Y:S01]  /*2fe0*/  IADD3 R158, R61, 0x100, RZ ;  /* 0x000001003d9e7810 */ /* 0x000fe20007ffe0ff */
[----:B------:R-:W-:Y:S01]  /*2ff0*/  FMUL.FTZ R66, R70, UR42 ;  /* 0x0000002a46427c20 */ /* 0x000fe20008410000 */
[----:B------:R-:W-:-:S03]  /*3000*/  LEA.HI.SX32 R146, R116, R61, 0x1b ;  /* 0x0000003d74927211 */ /* 0x000fc600078fdaff */
[----:B------:R1:W-:Y:S01]  /*3010*/  MUFU.COS R122, R107 ;  /* 0x0000006b007a7308 */ /* 0x0003e20000000000 */
[C---:B------:R-:W-:Y:S01]  /*3020*/  IADD3 R160, R61.reuse, 0x120, RZ ;  /* 0x000001203da07810 */ /* 0x040fe20007ffe0ff */
[----:B----4-:R-:W-:Y:S01]  /*3030*/  STS [R142.X4], R87 ;  /* 0x000000578e007388 */ /* 0x010fe20000004800 */
[-C--:B------:R-:W-:Y:S02]  /*3040*/  LEA.HI.SX32 R152, R152, R61.reuse, 0x1b ;  /* 0x0000003d98987211 */ /* 0x080fe400078fdaff */
[C---:B------:R-:W-:Y:S01]  /*3050*/  IADD3 R162, R61.reuse, 0x140, RZ ;  /* 0x000001403da27810 */ /* 0x040fe20007ffe0ff */
[----:B---3--:R-:W-:Y:S02]  /*3060*/  STS [R63.X4+0x80], R88 ;  /* 0x000080583f007388 */ /* 0x008fe40000004800 */
[----:B------:R-:W-:Y:S01]  /*3070*/  MUFU.SIN R129, R67 ;  /* 0x0000004300817308 */ /* 0x000fe20000000400 */
[-C--:B-1----:R-:W-:Y:S01]  /*3080*/  LEA.HI.SX32 R107, R114, R61.reuse, 0x1b ;  /* 0x0000003d726b7211 */ /* 0x082fe200078fdaff */
[----:B------:R-:W-:Y:S01]  /*3090*/  STS [R144.X4+0x100], R69 ;  /* 0x0001004590007388 */ /* 0x000fe20000004800 */
[----:B------:R-:W-:Y:S01]  /*30a0*/  LEA.HI.SX32 R141, R154, R61, 0x1b ;  /* 0x0000003d9a8d7211 */ /* 0x000fe200078fdaff */
[----:B------:R-:W-:Y:S01]  /*30b0*/  FMUL.RZ R112, R66, 0.15915493667125701904 ;  /* 0x3e22f98342707820 */ /* 0x000fe2000040c000 */
[----:B------:R-:W-:-:S03]  /*30c0*/  IADD3 R164, R61, 0x160, RZ ;  /* 0x000001603da47810 */ /* 0x000fc60007ffe0ff */
[----:B------:R1:W-:Y:S01]  /*30d0*/  MUFU.COS R130, R67 ;  /* 0x0000004300827308 */ /* 0x0003e20000000000 */
[-C--:B------:R-:W-:Y:S01]  /*30e0*/  LEA.HI.SX32 R156, R156, R61.reuse, 0x1b ;  /* 0x0000003d9c9c7211 */ /* 0x080fe200078fdaff */
[----:B------:R-:W-:Y:S01]  /*30f0*/  STS [R107.X4+0x180], R68 ;  /* 0x000180446b007388 */ /* 0x000fe20000004800 */
[----:B------:R-:W-:Y:S02]  /*3100*/  IADD3 R166, R61, 0x180, RZ ;  /* 0x000001803da67810 */ /* 0x000fe40007ffe0ff */
[-C--:B------:R-:W-:Y:S01]  /*3110*/  LEA.HI.SX32 R143, R158, R61.reuse, 0x1b ;  /* 0x0000003d9e8f7211 */ /* 0x080fe200078fdaff */
[----:B-1----:R-:W-:Y:S01]  /*3120*/  FADD.FTZ R67, R45, UR5 ;  /* 0x000000052d437e21 */ /* 0x002fe20008010000 */
[-C--:B------:R-:W-:Y:S01]  /*3130*/  LEA.HI.SX32 R160, R160, R61.reuse, 0x1b ;  /* 0x0000003da0a07211 */ /* 0x080fe200078fdaff */
[----:B------:R-:W-:Y:S01]  /*3140*/  STS [R146.X4+0x200], R65 ;  /* 0x0002004192007388 */ /* 0x000fe20000004800 */
[-C--:B------:R-:W-:Y:S01]  /*3150*/  LEA.HI.SX32 R145, R162, R61.reuse, 0x1b ;  /* 0x0000003da2917211 */ /* 0x080fe200078fdaff */
[----:B------:R-:W-:Y:S01]  /*3160*/  FMUL.FTZ R66, R67, UR42 ;  /* 0x0000002a43427c20 */ /* 0x000fe20008410000 */
[-C--:B------:R-:W-:Y:S01]  /*3170*/  LEA.HI.SX32 R164, R164, R61.reuse, 0x1b ;  /* 0x0000003da4a47211 */ /* 0x080fe200078fdaff */
[----:B------:R-:W-:Y:S01]  /*3180*/  STS [R152.X4+0x280], R91 ;  /* 0x0002805b98007388 */ /* 0x000fe20000004800 */
[----:B------:R-:W-:Y:S01]  /*3190*/  MUFU.SIN R115, R111 ;  /* 0x0000006f00737308 */ /* 0x000fe20000000400 */
[----:B------:R-:W-:-:S02]  /*31a0*/  LEA.HI.SX32 R151, R166, R61, 0x1b ;  /* 0x0000003da6977211 */ /* 0x000fc400078fdaff */
[----:B------:R-:W-:Y:S01]  /*31b0*/  STS [R141.X4+0x300], R90 ;  /* 0x0003005a8d007388 */ /* 0x000fe20000004800 */
[----:B------:R-:W-:-:S03]  /*31c0*/  IADD3 R168, R61, 0x1a0, RZ ;  /* 0x000001a03da87810 */ /* 0x000fc60007ffe0ff */
[----:B------:R-:W-:Y:S01]  /*31d0*/  STS [R156.X4+0x380], R89 ;  /* 0x000380599c007388 */ /* 0x000fe20000004800 */
[----:B------:R1:W-:Y:S01]  /*31e0*/  MUFU.COS R116, R111 ;  /* 0x0000006f00747308 */ /* 0x0003e20000000000 */
[C---:B------:R-:W-:Y:S02]  /*31f0*/  IADD3 R170, R61.reuse, 0x1c0, RZ ;  /* 0x000001c03daa7810 */ /* 0x040fe40007ffe0ff */
[----:B------:R-:W-:Y:S01]  /*3200*/  STS [R143.X4+0x400], R94 ;  /* 0x0004005e8f007388 */ /* 0x000fe20000004800 */
[----:B------:R-:W-:-:S03]  /*3210*/  IADD3 R172, R61, 0x1e0, RZ ;  /* 0x000001e03dac7810 */ /* 0x000fc60007ffe0ff */
[----:B------:R-:W-:Y:S01]  /*3220*/  STS [R160.X4+0x480], R93 ;  /* 0x0004805da0007388 */ /* 0x000fe20000004800 */
[----:B-1----:R-:W-:Y:S01]  /*3230*/  FMUL.RZ R111, R66, 0.15915493667125701904 ;  /* 0x3e22f983426f7820 */ /* 0x002fe2000040c000 */
[----:B------:R-:W-:Y:S02]  /*3240*/  MUFU.SIN R117, R109 ;  /* 0x0000006d00757308 */ /* 0x000fe40000000400 */
[----:B------:R-:W-:Y:S01]  /*3250*/  STS [R145.X4+0x500], R92 ;  /* 0x0005005c91007388 */ /* 0x000fe20000004800 */
[----:B------:R-:W-:-:S03]  /*3260*/  IADD3 R174, R61, 0x200, RZ ;  /* 0x000002003dae7810 */ /* 0x000fc60007ffe0ff */
[----:B------:R-:W-:Y:S01]  /*3270*/  STS [R164.X4+0x580], R97 ;  /* 0x00058061a4007388 */ /* 0x000fe20000004800 */
[C---:B------:R-:W-:Y:S01]  /*3280*/  IADD3 R176, R61.reuse, 0x220, RZ ;  /* 0x000002203db07810 */ /* 0x040fe20007ffe0ff */
[----:B------:R-:W-:Y:S02]  /*3290*/  MUFU.COS R118, R109 ;  /* 0x0000006d00767308 */ /* 0x000fe40000000000 */
[----:B------:R0:W-:Y:S01]  /*32a0*/  STS [R151.X4+0x600], R96 ;  /* 0x0006006097007388 */ /* 0x0001e20000004800 */
[----:B------:R-:W-:Y:S02]  /*32b0*/  LEA.HI.SX32 R168, R168, R61, 0x1b ;  /* 0x0000003da8a87211 */ /* 0x000fe400078fdaff */
[----:B------:R-:W-:-:S03]  /*32c0*/  IADD3 R178, R61, 0x240, RZ ;  /* 0x000002403db27810 */ /* 0x000fc60007ffe0ff */
[----:B------:R-:W-:Y:S01]  /*32d0*/  MUFU.SIN R113, R112 ;  /* 0x0000007000717308 */ /* 0x000fe20000000400 */
[----:B------:R-:W-:Y:S02]  /*32e0*/  LEA.HI.SX32 R155, R170, R61, 0x1b ;  /* 0x0000003daa9b7211 */ /* 0x000fe400078fdaff */
[----:B0-----:R-:W-:-:S05]  /*32f0*/  MOV R151, UR41 ;  /* 0x0000002900977c02 */ /* 0x001fca0008000f00 */
[----:B------:R-:W-:Y:S01]  /*3300*/  MUFU.COS R114, R112 ;  /* 0x0000007000727308 */ /* 0x000fe20000000000 */
[----:B------:R-:W-:Y:S02]  /*3310*/  IADD3 R180, R61, 0x260, RZ ;  /* 0x000002603db47810 */ /* 0x000fe40007ffe0ff */
[----:B------:R-:W-:-:S05]  /*3320*/  LEA.HI.SX32 R172, R172, R61, 0x1b ;  /* 0x0000003dacac7211 */ /* 0x000fca00078fdaff */
[----:B------:R-:W-:Y:S01]  /*3330*/  MUFU.SIN R109, R111 ;  /* 0x0000006f006d7308 */ /* 0x000fe20000000400 */
[----:B------:R-:W-:Y:S02]  /*3340*/  IADD3 R182, R61, 0x280, RZ ;  /* 0x000002803db67810 */ /* 0x000fe40007ffe0ff */
[----:B------:R-:W-:-:S05]  /*3350*/  LEA.HI.SX32 R157, R174, R61, 0x1b ;  /* 0x0000003dae9d7211 */ /* 0x000fca00078fdaff */
[----:B------:R0:W-:Y:S01]  /*3360*/  MUFU.COS R112, R111 ;  /* 0x0000006f00707308 */ /* 0x0001e20000000000 */
[-C--:B------:R-:W-:Y:S01]  /*3370*/  LEA.HI.SX32 R159, R176, R61.reuse, 0x1b ;  /* 0x0000003db09f7211 */ /* 0x080fe200078fdaff */
[----:B------:R-:W-:Y:S01]  /*3380*/  STS [R168.X4+0x680], R95 ;  /* 0x0006805fa8007388 */ /* 0x000fe20000004800 */
[-C--:B------:R-:W-:Y:S01]  /*3390*/  LEA.HI.SX32 R178, R178, R61.reuse, 0x1b ;  /* 0x0000003db2b27211 */ /* 0x080fe200078fdaff */
[----:B------:R-:W-:Y:S02]  /*33a0*/  FMUL.FTZ R151, R151, 1.4426950216293334961 ;  /* 0x3fb8aa3b97977820 */ /* 0x000fe40000410000 */
[----:B0-----:R-:W-:Y:S01]  /*33b0*/  FADD.FTZ R111, R43, UR5 ;  /* 0x000000052b6f7e21 */ /* 0x001fe20008010000 */
[----:B------:R-:W-:Y:S01]  /*33c0*/  IADD3 R184, R61, 0x2a0, RZ ;  /* 0x000002a03db87810 */ /* 0x000fe20007ffe0ff */
[----:B------:R-:W-:Y:S02]  /*33d0*/  STS [R155.X4+0x700], R100 ;  /* 0x000700649b007388 */ /* 0x000fe40000004800 */
[----:B------:R-:W-:Y:S01]  /*33e0*/  FMUL.FTZ R60, R111, UR42 ;  /* 0x0000002a6f3c7c20 */ /* 0x000fe20008410000 */
[-C--:B------:R-:W-:Y:S01]  /*33f0*/  LEA.HI.SX32 R180, R180, R61.reuse, 0x1b ;  /* 0x0000003db4b47211 */ /* 0x080fe200078fdaff */
[----:B------:R-:W-:Y:S01]  /*3400*/  STS [R172.X4+0x780], R99 ;  /* 0x00078063ac007388 */ /* 0x000fe20000004800 */
[C---:B------:R-:W-:Y:S01]  /*3410*/  IADD3 R186, R61.reuse, 0x2c0, RZ ;  /* 0x000002c03dba7810 */ /* 0x040fe20007ffe0ff */
[----:B------:R-:W-:Y:S01]  /*3420*/  FMUL.RZ R63, R60, 0.15915493667125701904 ;  /* 0x3e22f9833c3f7820 */ /* 0x000fe2000040c000 */
[----:B------:R-:W-:Y:S01]  /*3430*/  LEA.HI.SX32 R182, R182, R61, 0x1b ;  /* 0x0000003db6b67211 */ /* 0x000fe200078fdaff */
[----:B------:R-:W-:Y:S01]  /*3440*/  STS [R157.X4+0x800], R98 ;  /* 0x000800629d007388 */ /* 0x000fe20000004800 */
[C---:B------:R-:W-:Y:S01]  /*3450*/  IADD3 R188, R61.reuse, 0x2e0, RZ ;  /* 0x000002e03dbc7810 */ /* 0x040fe20007ffe0ff */
[----:B------:R-:W-:Y:S01]  /*3460*/  FMUL.FTZ R60, R104, R151 ;  /* 0x00000097683c7220 */ /* 0x000fe20000410000 */
[C---:B------:R-:W-:Y:S01]  /*3470*/  IADD3 R190, R61.reuse, 0x300, RZ ;  /* 0x000003003dbe7810 */ /* 0x040fe20007ffe0ff */
        /* <DEDUP_REMOVED lines=15> */
[----:B0-----:R0:W1:Y:S01]  /*3570*/  MUFU.EX2 R121, R60 ;  /* 0x0000003c00797308 */ /* 0x0010620000000800 */
        /* <DEDUP_REMOVED lines=9> */
[----:B------:R-:W-:Y:S01]  /*3610*/  LEA R62, R85, R62, 0x5 ;  /* 0x0000003e553e7211 */ /* 0x000fe200078e28ff */
[----:B------:R-:W-:Y:S01]  /*3620*/  STS [R167.X4+0xc80], R138 ;  /* 0x000c808aa7007388 */ /* 0x000fe20000004800 */
[-C--:B------:R-:W-:Y:S01]  /*3630*/  LEA.HI.SX32 R171, R202, R61.reuse, 0x1b ;  /* 0x0000003dcaab7211 */ /* 0x080fe200078fdaff */
[----:B------:R-:W-:Y:S01]  /*3640*/  FADD.FTZ R66, R44, UR5 ;  /* 0x000000052c427e21 */ /* 0x000fe20008010000 */
[----:B------:R-:W-:Y:S01]  /*3650*/  LEA.HI.SX32 R204, R204, R61, 0x1b ;  /* 0x0000003dcccc7211 */ /* 0x000fe200078fdaff */
[----:B------:R-:W-:Y:S01]  /*3660*/  STS [R194.X4+0xd00], R131 ;  /* 0x000d0083c2007388 */ /* 0x000fe20000004800 */
[----:B------:R-:W-:Y:S01]  /*3670*/  MUFU.SIN R154, R63 ;  /* 0x0000003f009a7308 */ /* 0x000fe20000000400 */
[----:B0-----:R-:W-:-:S02]  /*3680*/  MOV R60, UR34 ;  /* 0x00000022003c7c02 */ /* 0x001fc40008000f00 */
[----:B------:R1:W-:Y:S01]  /*3690*/  STS [R169.X4+0xd80], R120 ;  /* 0x000d8078a9007388 */ /* 0x0003e20000004800 */
[----:B------:R-:W-:Y:S01]  /*36a0*/  ULEA.HI.X UR23, UR20, UR23, UR21, 0x3, UP0 ;  /* 0x0000001714177291 */ /* 0x000fe200080f1c15 */
[----:B------:R-:W-:Y:S02]  /*36b0*/  FMUL.FTZ R61, R66, UR42 ;  /* 0x0000002a423d7c20 */ /* 0x000fe40008410000 */
[----:B------:R-:W-:Y:S01]  /*36c0*/  STS [R198.X4+0xe00], R135 ;  /* 0x000e0087c6007388 */ /* 0x000fe20000004800 */
[----:B------:R0:W-:Y:S01]  /*36d0*/  MUFU.COS R155, R63 ;  /* 0x0000003f009b7308 */ /* 0x0001e20000000000 */
[----:B------:R-:W-:Y:S02]  /*36e0*/  LEA R60, R60, UR7, 0x8 ;  /* 0x000000073c3c7c11 */ /* 0x000fe4000f8e40ff */
[----:B------:R-:W-:Y:S01]  /*36f0*/  STS [R200.X4+0xe80], R137 ;  /* 0x000e8089c8007388 */ /* 0x000fe20000004800 */
[----:B------:R-:W-:-:S03]  /*3700*/  @P1 IADD3 R60, R86, 0x200, RZ ;  /* 0x00000200563c1810 */ /* 0x000fc60007ffe0ff */
[----:B------:R-:W-:Y:S01]  /*3710*/  STS [R171.X4+0xf00], R134 ;  /* 0x000f0086ab007388 */ /* 0x000fe20000004800 */
[----:B0-----:R-:W-:-:S03]  /*3720*/  LEA.HI.SX32 R63, R62, R62, 0x1b ;  /* 0x0000003e3e3f7211 */ /* 0x001fc600078fdaff */
[----:B------:R-:W-:Y:S01]  /*3730*/  STS [R204.X4+0xf80], R133 ;  /* 0x000f8085cc007388 */ /* 0x000fe20000004800 */
[----:B------:R-:W-:-:S06]  /*3740*/  NOP ;  /* 0x0000000000007918 */ /* 0x000fcc0000000000 */
[----:B------:R-:W-:Y:S01]  /*3750*/  FMUL.FTZ R65, R148, R151 ;  /* 0x0000009794417220 */ /* 0x000fe20000410000 */
[----:B------:R-:W0:Y:S01]  /*3760*/  LDS R88, [R63.X4] ;  /* 0x000000003f587984 */ /* 0x000e220000004800 */
[----:B------:R-:W-:Y:S01]  /*3770*/  FMUL.RZ R61, R61, 0.15915493667125701904 ;  /* 0x3e22f9833d3d7820 */ /* 0x000fe2000040c000 */
[----:B------:R-:W-:Y:S01]  /*3780*/  MOV R68, UR22 ;  /* 0x0000001600447c02 */ /* 0x000fe20008000f00 */
[----:B------:R-:W-:Y:S01]  /*3790*/  FADD.FTZ R152, R42, UR5 ;  /* 0x000000052a987e21 */ /* 0x000fe20008010000 */
[----:B------:R-:W2:Y:S01]  /*37a0*/  LDS R87, [R63.X4+0x4] ;  /* 0x000004003f577984 */ /* 0x000ea20000004800 */
[C---:B-1----:R-:W-:Y:S01]  /*37b0*/  FMUL.FTZ R120, R121.reuse, R136 ;  /* 0x0000008879787220 */ /* 0x042fe20000410000 */
[----:B------:R-:W-:Y:S01]  /*37c0*/  MOV R69, UR23 ;  /* 0x0000001700457c02 */ /* 0x000fe20008000f00 */
[----:B------:R-:W-:Y:S01]  /*37d0*/  FMUL.FTZ R121, R121, R132 ;  /* 0x0000008479797220 */ /* 0x000fe20000410000 */
[----:B------:R-:W-:Y:S01]  /*37e0*/  SHF.L.U32 R159, R60, 0x3, RZ ;  /* 0x000000033c9f7819 */ /* 0x000fe200000006ff */
[----:B------:R-:W1:Y:S01]  /*37f0*/  MUFU.EX2 R106, R65 ;  /* 0x00000041006a7308 */ /* 0x000e620000000800 */
[----:B------:R-:W3:Y:S04]  /*3800*/  LDS R102, [R63.X4+0x8] ;  /* 0x000008003f667984 */ /* 0x000ee80000004800 */
[----:B------:R-:W4:Y:S03]  /*3810*/  LDS R101, [R63.X4+0xc] ;  /* 0x00000c003f657984 */ /* 0x000f260000004800 */
[----:B------:R-:W-:Y:S01]  /*3820*/  MUFU.SIN R107, R61 ;  /* 0x0000003d006b7308 */ /* 0x000fe20000000400 */
[----:B------:R-:W-:Y:S04]  /*3830*/  LDS R100, [R63.X4+0x10] ;  /* 0x000010003f647984 */ /* 0x000fe80000004800 */
[----:B------:R-:W0:Y:S03]  /*3840*/  LDS R99, [R63.X4+0x14] ;  /* 0x000014003f637984 */ /* 0x000e260000004800 */
[----:B------:R1:W-:Y:S01]  /*3850*/  MUFU.COS R153, R61 ;  /* 0x0000003d00997308 */ /* 0x0003e20000000000 */
[----:B------:R-:W0:Y:S04]  /*3860*/  LDS R98, [R63.X4+0x18] ;  /* 0x000018003f627984 */ /* 0x000e280000004800 */
[----:B------:R-:W0:Y:S01]  /*3870*/  LDS R97, [R63.X4+0x1c] ;  /* 0x00001c003f617984 */ /* 0x000e220000004800 */
[----:B-1----:R-:W-:-:S03]  /*3880*/  FMUL.FTZ R61, R152, UR42 ;  /* 0x0000002a983d7c20 */ /* 0x002fc60008410000 */
[----:B------:R-:W1:Y:S04]  /*3890*/  LDS R96, [R63.X4+0x20] ;  /* 0x000020003f607984 */ /* 0x000e680000004800 */
[----:B------:R-:W0:Y:S01]  /*38a0*/  LDS R95, [R63.X4+0x24] ;  /* 0x000024003f5f7984 */ /* 0x000e220000004800 */
[----:B------:R-:W-:-:S03]  /*38b0*/  FMUL.RZ R164, R61, 0.15915493667125701904 ;  /* 0x3e22f9833da47820 */ /* 0x000fc6000040c000 */
        /* <DEDUP_REMOVED lines=20> */
[----:B------:R-:W-:Y:S04]  /*3a00*/  LDS R132, [R63.X4+0x78] ;  /* 0x000078003f847984 */ /* 0x000fe80000004800 */
[----:B------:R0:W1:Y:S01]  /*3a10*/  LDS R131, [R63.X4+0x7c] ;  /* 0x00007c003f837984 */ /* 0x0000620000004800 */
[----:B------:R-:W-:-:S03]  /*3a20*/  FMUL.FTZ R61, R103, R151 ;  /* 0x00000097673d7220 */ /* 0x000fc60000410000 */
[----:B------:R0:W-:Y:S04]  /*3a30*/  STS.64 [R159+0x4a60], R120 ;  /* 0x004a60789f007388 */ /* 0x0001e80000000a00 */
[----:B------:R-:W5:Y:S01]  /*3a40*/  LDG.E.64 R68, [R68.64] ;  /* 0x0000001e44447981 */ /* 0x000f62000c1e1b00 */
[----:B------:R2:W-:Y:S01]  /*3a50*/  MUFU.EX2 R105, R61 ;  /* 0x0000003d00697308 */ /* 0x0005e20000000800 */
[-C--:B------:R-:W-:Y:S01]  /*3a60*/  FMUL.FTZ R163, R66, R151.reuse ;  /* 0x0000009742a37220 */ /* 0x080fe20000410000 */
[----:B------:R-:W-:Y:S01]  /*3a70*/  HFMA2.MMA R65, -RZ, RZ, 0, 9.5367431640625e-07 ;  /* 0x00000010ff417435 */ /* 0x000fe200000001ff */
[----:B------:R-:W-:Y:S02]  /*3a80*/  FMUL.FTZ R161, R70, R151 ;  /* 0x0000009746a17220 */ /* 0x000fe40000410000 */
[----:B------:R-:W-:-:S02]  /*3a90*/  FMUL.FTZ R128, R106, R128 ;  /* 0x000000806a807220 */ /* 0x000fc40000410000 */
[----:B--2---:R-:W-:Y:S02]  /*3aa0*/  FMUL.FTZ R61, R147, R151 ;  /* 0x00000097933d7220 */ /* 0x004fe40000410000 */
[----:B------:R-:W-:Y:S02]  /*3ab0*/  FMUL.FTZ R127, R106, R127 ;  /* 0x0000007f6a7f7220 */ /* 0x000fe40000410000 */
[----:B------:R2:W1:Y:S01]  /*3ac0*/  MUFU.EX2 R108, R61 ;  /* 0x0000003d006c7308 */ /* 0x0004620000000800 */
[----:B------:R-:W-:Y:S01]  /*3ad0*/  HFMA2.MMA R60, -RZ, RZ, 1.875, 0 ;  /* 0x3f800000ff3c7435 */ /* 0x000fe200000001ff */
[----:B------:R-:W-:-:S06]  /*3ae0*/  FMUL.FTZ R158, R149, R151 ;  /* 0x00000097959e7220 */ /* 0x000fcc0000410000 */
[----:B------:R-:W3:Y:S01]  /*3af0*/  MUFU.EX2 R106, R163 ;  /* 0x000000a3006a7308 */ /* 0x000ee20000000800 */
[----:B--2---:R-:W-:Y:S01]  /*3b00*/  MOV R61, RZ ;  /* 0x000000ff003d7202 */ /* 0x004fe20000000f00 */
[----:B0-----:R-:W-:Y:S01]  /*3b10*/  CS2R R62, SRZ ;  /* 0x00000000003e7805 */ /* 0x001fe2000001ff00 */
[----:B------:R-:W-:Y:S01]  /*3b20*/  @!P0 IMAD.WIDE R64, R64, R65, UR10 ;  /* 0x0000000a40408e25 */ /* 0x000fe2000f8e0241 */
[----:B------:R-:W-:Y:S06]  /*3b30*/  BAR.SYNC.DEFER_BLOCKING 0x0 ;  /* 0x0000000000007b1d */ /* 0x000fec0000010000 */
[----:B------:R-:W0:Y:S01]  /*3b40*/  MUFU.EX2 R161, R161 ;  /* 0x000000a100a17308 */ /* 0x000e220000000800 */
[----:B------:R-:W-:-:S02]  /*3b50*/  FMUL.FTZ R157, R150, R151 ;  /* 0x00000097969d7220 */ /* 0x000fc40000410000 */
[----:B-1----:R-:W-:-:S05]  /*3b60*/  FMUL.FTZ R126, R108, R126 ;  /* 0x0000007e6c7e7220 */ /* 0x002fca0000410000 */
[----:B------:R-:W1:Y:S01]  /*3b70*/  MUFU.EX2 R158, R158 ;  /* 0x0000009e009e7308 */ /* 0x000e620000000800 */
[----:B------:R-:W-:Y:S02]  /*3b80*/  FMUL.FTZ R125, R108, R125 ;  /* 0x0000007d6c7d7220 */ /* 0x000fe40000410000 */
[----:B------:R-:W-:Y:S02]  /*3b90*/  FMUL.FTZ R159, R110, R151 ;  /* 0x000000976e9f7220 */ /* 0x000fe40000410000 */
[C---:B------:R-:W-:Y:S01]  /*3ba0*/  FMUL.FTZ R130, R105.reuse, R130 ;  /* 0x0000008269827220 */ /* 0x040fe20000410000 */
[----:B------:R2:W5:Y:S01]  /*3bb0*/  @!P0 LDG.E.128 R60, [R64.64] ;  /* 0x0000001e403c8981 */ /* 0x000562000c1e1d00 */
[----:B------:R-:W-:Y:S02]  /*3bc0*/  FMUL.FTZ R129, R105, R129 ;  /* 0x0000008169817220 */ /* 0x000fe40000410000 */
[----:B---3--:R-:W-:Y:S01]  /*3bd0*/  FMUL.FTZ R108, R106, R153 ;  /* 0x000000996a6c7220 */ /* 0x008fe20000410000 */
[----:B------:R-:W3:Y:S01]  /*3be0*/  MUFU.EX2 R157, R157 ;  /* 0x0000009d009d7308 */ /* 0x000ee20000000800 */
[----:B------:R-:W-:-:S02]  /*3bf0*/  FMUL.FTZ R160, R71, R151 ;  /* 0x0000009747a07220 */ /* 0x000fc40000410000 */
[----:B--2---:R-:W-:Y:S02]  /*3c00*/  FADD.FTZ R64, R41, UR5 ;  /* 0x0000000529407e21 */ /* 0x004fe40008010000 */
[----:B------:R-:W-:Y:S02]  /*3c10*/  FMUL.FTZ R105, R111, R151 ;  /* 0x000000976f697220 */ /* 0x000fe40000410000 */
[----:B------:R-:W-:Y:S02]  /*3c20*/  FMUL.FTZ R153, R64, UR42 ;  /* 0x0000002a40997c20 */ /* 0x000fe40008410000 */
[----:B------:R-:W-:Y:S02]  /*3c30*/  FMUL.FTZ R107, R106, R107 ;  /* 0x0000006b6a6b7220 */ /* 0x000fe40000410000 */
[----:B------:R-:W-:Y:S02]  /*3c40*/  FMUL.FTZ R106, R152, R151 ;  /* 0x00000097986a7220 */ /* 0x000fe40000410000 */
[----:B------:R-:W-:-:S02]  /*3c50*/  FMUL.FTZ R185, R104, R88 ;  /* 0x0000005868b97220 */ /* 0x000fc40000410000 */
[----:B------:R-:W-:Y:S01]  /*3c60*/  FMUL.FTZ R65, R104, R87 ;  /* 0x0000005768417220 */ /* 0x000fe20000410000 */
[----:B------:R-:W2:Y:S01]  /*3c70*/  MUFU.EX2 R159, R159 ;  /* 0x0000009f009f7308 */ /* 0x000ea20000000800 */
[C---:B0-----:R-:W-:Y:S02]  /*3c80*/  FMUL.FTZ R114, R161.reuse, R114 ;  /* 0x00000072a1727220 */ /* 0x041fe40000410000 */
[----:B------:R-:W-:Y:S02]  /*3c90*/  FMUL.FTZ R113, R161, R113 ;  /* 0x00000071a1717220 */ /* 0x000fe40000410000 */
[----:B------:R-:W-:Y:S02]  /*3ca0*/  FMUL.RZ R161, R153, 0.15915493667125701904 ;  /* 0x3e22f98399a17820 */ /* 0x000fe4000040c000 */
[C---:B------:R-:W-:Y:S01]  /*3cb0*/  FMUL.FTZ R185, R82.reuse, R185 ;  /* 0x000000b952b97220 */ /* 0x040fe20000410000 */
[----:B------:R-:W-:Y:S01]  /*3cc0*/  MUFU.SIN R156, R164 ;  /* 0x000000a4009c7308 */ /* 0x000fe20000000400 */
[----:B------:R-:W-:-:S02]  /*3cd0*/  FMUL.FTZ R186, R82, R65 ;  /* 0x0000004152ba7220 */ /* 0x000fc40000410000 */
[C---:B-1----:R-:W-:Y:S02]  /*3ce0*/  FMUL.FTZ R122, R158.reuse, R122 ;  /* 0x0000007a9e7a7220 */ /* 0x042fe40000410000 */
[----:B------:R-:W-:-:S03]  /*3cf0*/  FMUL.FTZ R119, R158, R119 ;  /* 0x000000779e777220 */ /* 0x000fc60000410000 */
[----:B------:R-:W0:Y:S01]  /*3d00*/  MUFU.EX2 R160, R160 ;  /* 0x000000a000a07308 */ /* 0x000e220000000800 */
[C---:B------:R-:W-:Y:S02]  /*3d10*/  FMUL.FTZ R104, R103.reuse, R102 ;  /* 0x0000006667687220 */ /* 0x040fe40000410000 */
[----:B----4-:R-:W-:-:S05]  /*3d20*/  FMUL.FTZ R188, R103, R101 ;  /* 0x0000006567bc7220 */ /* 0x010fca0000410000 */
[----:B------:R-:W1:Y:S01]  /*3d30*/  MUFU.EX2 R105, R105 ;  /* 0x0000006900697308 */ /* 0x000e620000000800 */
[-C--:B------:R-:W-:Y:S02]  /*3d40*/  FMUL.FTZ R103, R185, R129.reuse ;  /* 0x00000081b9677220 */ /* 0x080fe40000410000 */
[----:B------:R-:W-:-:S05]  /*3d50*/  FMUL.FTZ R65, R186, R129 ;  /* 0x00000081ba417220 */ /* 0x000fca0000410000 */
[----:B------:R1:W4:Y:S01]  /*3d60*/  MUFU.EX2 R153, R106 ;  /* 0x0000006a00997308 */ /* 0x0003220000000800 */
[C---:B------:R-:W-:Y:S02]  /*3d70*/  FMUL.FTZ R187, R81.reuse, R104 ;  /* 0x0000006851bb7220 */ /* 0x040fe40000410000 */
[----:B------:R-:W-:-:S05]  /*3d80*/  FMUL.FTZ R188, R81, R188 ;  /* 0x000000bc51bc7220 */ /* 0x000fca0000410000 */
[----:B------:R-:W0:Y:S01]  /*3d90*/  MUFU.COS R158, R164 ;  /* 0x000000a4009e7308 */ /* 0x000e220000000000 */
[-C--:B------:R-:W-:Y:S02]  /*3da0*/  FFMA.FTZ R103, R186, R130.reuse, R103 ;  /* 0x00000082ba677223 */ /* 0x080fe40000010067 */
[----:B------:R-:W-:Y:S02]  /*3db0*/  FFMA.FTZ R104, R185, R130, -R65 ;  /* 0x00000082b9687223 */ /* 0x000fe40000010841 */
[C---:B---3--:R-:W-:Y:S02]  /*3dc0*/  FMUL.FTZ R124, R157.reuse, R124 ;  /* 0x0000007c9d7c7220 */ /* 0x048fe40000410000 */
[----:B------:R-:W-:Y:S02]  /*3dd0*/  FMUL.FTZ R123, R157, R123 ;  /* 0x0000007b9d7b7220 */ /* 0x000fe40000410000 */
[----:B------:R-:W-:Y:S02]  /*3de0*/  FADD.FTZ R157, R188, R103 ;  /* 0x00000067bc9d7221 */ /* 0x000fe40000010000 */
[----:B------:R-:W-:-:S02]  /*3df0*/  FADD.FTZ R65, R187, R104 ;  /* 0x00000068bb417221 */ /* 0x000fc40000010000 */
[C---:B--2---:R-:W-:Y:S02]  /*3e00*/  FMUL.FTZ R118, R159.reuse, R118 ;  /* 0x000000769f767220 */ /* 0x044fe40000410000 */
[----:B------:R-:W-:Y:S02]  /*3e10*/  FMUL.FTZ R117, R159, R117 ;  /* 0x000000759f757220 */ /* 0x000fe40000410000 */
[C---:B0-----:R-:W-:Y:S02]  /*3e20*/  FMUL.FTZ R116, R160.reuse, R116 ;  /* 0x00000074a0747220 */ /* 0x041fe40000410000 */
[----:B------:R-:W-:Y:S02]  /*3e30*/  FMUL.FTZ R115, R160, R115 ;  /* 0x00000073a0737220 */ /* 0x000fe40000410000 */
[----:B-1----:R-:W-:Y:S02]  /*3e40*/  FMUL.FTZ R106, R105, R155 ;  /* 0x0000009b696a7220 */ /* 0x002fe40000410000 */
[----:B------:R-:W-:-:S02]  /*3e50*/  FMUL.FTZ R159, R127, R157 ;  /* 0x0000009d7f9f7220 */ /* 0x000fc40000410000 */
[----:B----4-:R-:W-:Y:S02]  /*3e60*/  FMUL.FTZ R103, R153, R156 ;  /* 0x0000009c99677220 */ /* 0x010fe40000410000 */
[----:B------:R-:W-:Y:S02]  /*3e70*/  FMUL.FTZ R105, R105, R154 ;  /* 0x0000009a69697220 */ /* 0x000fe40000410000 */
[----:B------:R-:W-:Y:S02]  /*3e80*/  FMUL.FTZ R160, R127, R65 ;  /* 0x000000417fa07220 */ /* 0x000fe40000410000 */
[----:B------:R-:W-:Y:S02]  /*3e90*/  FMUL.FTZ R189, R148, R99 ;  /* 0x0000006394bd7220 */ /* 0x000fe40000410000 */
[----:B------:R-:W-:Y:S02]  /*3ea0*/  FMUL.FTZ R156, R120, R129 ;  /* 0x00000081789c7220 */ /* 0x000fe40000410000 */
[----:B------:R-:W-:-:S02]  /*3eb0*/  FMUL.FTZ R154, R64, R151 ;  /* 0x00000097409a7220 */ /* 0x000fc40000410000 */
[----:B------:R-:W-:Y:S02]  /*3ec0*/  FMUL.FTZ R104, R153, R158 ;  /* 0x0000009e99687220 */ /* 0x000fe40000410000 */
[C---:B------:R-:W-:Y:S02]  /*3ed0*/  FFMA.FTZ R159, R128.reuse, R65, -R159 ;  /* 0x00000041809f7223 */ /* 0x040fe4000001089f */
[----:B------:R-:W-:Y:S02]  /*3ee0*/  FFMA.FTZ R160, R128, R157, R160 ;  /* 0x0000009d80a07223 */ /* 0x000fe400000100a0 */
[----:B------:R-:W-:Y:S02]  /*3ef0*/  FMUL.FTZ R153, R121, R129 ;  /* 0x0000008179997220 */ /* 0x000fe40000410000 */
[----:B------:R-:W-:Y:S02]  /*3f00*/  FMUL.FTZ R65, R148, R100 ;  /* 0x0000006494417220 */ /* 0x000fe40000410000 */
[----:B------:R-:W-:-:S02]  /*3f10*/  FMUL.FTZ R189, R80, R189 ;  /* 0x000000bd50bd7220 */ /* 0x000fc40000410000 */
[-C--:B------:R-:W-:Y:S01]  /*3f20*/  FFMA.FTZ R156, R121, R130.reuse, R156 ;  /* 0x00000082799c7223 */ /* 0x080fe2000001009c */
[----:B------:R-:W-:Y:S01]  /*3f30*/  MUFU.COS R155, R161 ;  /* 0x000000a1009b7308 */ /* 0x000fe20000000000 */
[----:B------:R-:W-:Y:S02]  /*3f40*/  FFMA.FTZ R153, R120, R130, -R153 ;  /* 0x0000008278997223 */ /* 0x000fe40000010899 */
[----:B------:R-:W-:Y:S02]  /*3f50*/  FMUL.FTZ R190, R80, R65 ;  /* 0x0000004150be7220 */ /* 0x000fe40000410000 */
[----:B------:R-:W-:Y:S02]  /*3f60*/  FADD.FTZ R160, R189, R160 ;  /* 0x000000a0bda07221 */ /* 0x000fe40000010000 */
[----:B------:R-:W-:Y:S01]  /*3f70*/  FMUL.FTZ R148, R127, R156 ;  /* 0x0000009c7f947220 */ /* 0x000fe20000410000 */
[----:B------:R-:W0:Y:S01]  /*3f80*/  MUFU.EX2 R154, R154 ;  /* 0x0000009a009a7308 */ /* 0x000e220000000800 */
[----:B------:R-:W-:-:S02]  /*3f90*/  FADD.FTZ R159, R190, R159 ;  /* 0x0000009fbe9f7221 */ /* 0x000fc40000010000 */
[----:B------:R-:W-:Y:S02]  /*3fa0*/  FMUL.FTZ R158, R125, R160 ;  /* 0x000000a07d9e7220 */ /* 0x000fe40000410000 */
[----:B------:R-:W-:Y:S02]  /*3fb0*/  FFMA.FTZ R157, R128, R153, -R148 ;  /* 0x00000099809d7223 */ /* 0x000fe40000010894 */
[----:B------:R-:W-:Y:S01]  /*3fc0*/  FMUL.FTZ R148, R147, R98 ;  /* 0x0000006293947220 */ /* 0x000fe20000410000 */
[----:B------:R-:W1:Y:S01]  /*3fd0*/  MUFU.SIN R65, R161 ;  /* 0x000000a100417308 */ /* 0x000e620000000400 */
[-C--:B------:R-:W-:Y:S02]  /*3fe0*/  FFMA.FTZ R158, R126, R159.reuse, -R158 ;  /* 0x0000009f7e9e7223 */ /* 0x080fe4000001089e */
[----:B------:R-:W-:Y:S02]  /*3ff0*/  FMUL.FTZ R159, R125, R159 ;  /* 0x0000009f7d9f7220 */ /* 0x000fe40000410000 */
[----:B------:R-:W-:-:S02]  /*4000*/  FMUL.FTZ R192, R147, R97 ;  /* 0x0000006193c07220 */ /* 0x000fc40000410000 */
[----:B------:R-:W-:Y:S02]  /*4010*/  FMUL.FTZ R191, R79, R148 ;  /* 0x000000944fbf7220 */ /* 0x000fe40000410000 */
[----:B------:R-:W-:Y:S02]  /*4020*/  FMUL.FTZ R153, R127, R153 ;  /* 0x000000997f997220 */ /* 0x000fe40000410000 */
[----:B------:R-:W-:Y:S02]  /*4030*/  FFMA.FTZ R159, R126, R160, R159 ;  /* 0x000000a07e9f7223 */ /* 0x000fe4000001009f */
[----:B------:R-:W-:Y:S02]  /*4040*/  FMUL.FTZ R192, R79, R192 ;  /* 0x000000c04fc07220 */ /* 0x000fe40000410000 */
[----:B------:R-:W-:Y:S02]  /*4050*/  FADD.FTZ R158, R191, R158 ;  /* 0x0000009ebf9e7221 */ /* 0x000fe40000010000 */
[----:B0-----:R-:W-:-:S02]  /*4060*/  FMUL.FTZ R147, R154, R155 ;  /* 0x0000009b9a937220 */ /* 0x001fc40000410000 */
[----:B------:R-:W-:Y:S02]  /*4070*/  FFMA.FTZ R153, R128, R156, R153 ;  /* 0x0000009c80997223 */ /* 0x000fe40000010099 */
[----:B------:R-:W-:Y:S02]  /*4080*/  FMUL.FTZ R155, R125, R157 ;  /* 0x0000009d7d9b7220 */ /* 0x000fe40000410000 */
[----:B------:R-:W-:Y:S02]  /*4090*/  FADD.FTZ R159, R192, R159 ;  /* 0x0000009fc09f7221 */ /* 0x000fe40000010000 */
[----:B------:R-:W-:Y:S02]  /*40a0*/  FMUL.FTZ R156, R123, R158 ;  /* 0x0000009e7b9c7220 */ /* 0x000fe40000410000 */
[----:B------:R-:W-:Y:S02]  /*40b0*/  FFMA.FTZ R155, R126, R153, R155 ;  /* 0x000000997e9b7223 */ /* 0x000fe4000001009b */
[----:B-1----:R-:W-:-:S02]  /*40c0*/  FMUL.FTZ R148, R154, R65 ;  /* 0x000000419a947220 */ /* 0x002fc40000410000 */
[----:B------:R-:W-:Y:S02]  /*40d0*/  FFMA.FTZ R156, R124, R159, R156 ;  /* 0x0000009f7c9c7223 */ /* 0x000fe4000001009c */
[----:B------:R-:W-:Y:S02]  /*40e0*/  FMUL.FTZ R153, R125, R153 ;  /* 0x000000997d997220 */ /* 0x000fe40000410000 */
[----:B------:R-:W-:Y:S02]  /*40f0*/  FMUL.FTZ R159, R123, R159 ;  /* 0x0000009f7b9f7220 */ /* 0x000fe40000410000 */
[C---:B------:R-:W-:Y:S02]  /*4100*/  FMUL.FTZ R65, R150.reuse, R96 ;  /* 0x0000006096417220 */ /* 0x040fe40000410000 */
[----:B------:R-:W-:Y:S02]  /*4110*/  FMUL.FTZ R193, R150, R95 ;  /* 0x0000005f96c17220 */ /* 0x000fe40000410000 */
[----:B------:R-:W-:-:S02]  /*4120*/  FFMA.FTZ R153, R126, R157, -R153 ;  /* 0x0000009d7e997223 */ /* 0x000fc40000010899 */
        /* <DEDUP_REMOVED lines=9> */
[----:B------:R-:W-:Y:S02]  /*41c0*/  FMUL.FTZ R153, R119, R159 ;  /* 0x0000009f77997220 */ /* 0x000fe40000410000 */
[----:B------:R-:W-:Y:S02]  /*41d0*/  FMUL.FTZ R150, R149, R93 ;  /* 0x0000005d95967220 */ /* 0x000fe40000410000 */
[----:B------:R-:W-:-:S02]  /*41e0*/  FMUL.FTZ R154, R119, R156 ;  /* 0x0000009c779a7220 */ /* 0x000fc40000410000 */
[C---:B------:R-:W-:Y:S02]  /*41f0*/  FFMA.FTZ R158, R122.reuse, R156, R153 ;  /* 0x0000009c7a9e7223 */ /* 0x040fe40000010099 */
[----:B------:R-:W-:Y:S02]  /*4200*/  FMUL.FTZ R196, R149, R94 ;  /* 0x0000005e95c47220 */ /* 0x000fe40000410000 */
[----:B------:R-:W-:Y:S02]  /*4210*/  FMUL.FTZ R195, R77, R150 ;  /* 0x000000964dc37220 */ /* 0x000fe40000410000 */
[----:B------:R-:W-:Y:S02]  /*4220*/  FFMA.FTZ R159, R122, R159, -R154 ;  /* 0x0000009f7a9f7223 */ /* 0x000fe4000001089a */
[----:B------:R-:W-:Y:S02]  /*4230*/  FMUL.FTZ R153, R119, R155 ;  /* 0x0000009b77997220 */ /* 0x000fe40000410000 */
[----:B------:R-:W-:-:S02]  /*4240*/  FADD.FTZ R154, R40, UR5 ;  /* 0x00000005289a7e21 */ /* 0x000fc40008010000 */
[----:B------:R-:W-:Y:S02]  /*4250*/  FMUL.FTZ R196, R77, R196 ;  /* 0x000000c44dc47220 */ /* 0x000fe40000410000 */
[----:B------:R-:W-:Y:S02]  /*4260*/  FADD.FTZ R158, R195, R158 ;  /* 0x0000009ec39e7221 */ /* 0x000fe40000010000 */
[-C--:B------:R-:W-:Y:S02]  /*4270*/  FFMA.FTZ R156, R122, R65.reuse, -R153 ;  /* 0x000000417a9c7223 */ /* 0x080fe40000010899 */
[----:B------:R-:W-:Y:S02]  /*4280*/  FMUL.FTZ R149, R119, R65 ;  /* 0x0000004177957220 */ /* 0x000fe40000410000 */
[----:B------:R-:W-:Y:S02]  /*4290*/  FMUL.FTZ R65, R154, UR42 ;  /* 0x0000002a9a417c20 */ /* 0x000fe40008410000 */
[----:B------:R-:W-:-:S02]  /*42a0*/  FADD.FTZ R159, R196, R159 ;  /* 0x0000009fc49f7221 */ /* 0x000fc40000010000 */
[----:B------:R-:W-:Y:S02]  /*42b0*/  FMUL.FTZ R150, R117, R158 ;  /* 0x0000009e75967220 */ /* 0x000fe40000410000 */
[----:B------:R-:W-:Y:S02]  /*42c0*/  FMUL.FTZ R197, R110, R92 ;  /* 0x0000005c6ec57220 */ /* 0x000fe40000410000 */
[----:B------:R-:W-:Y:S02]  /*42d0*/  FMUL.RZ R161, R65, 0.15915493667125701904 ;  /* 0x3e22f98341a17820 */ /* 0x000fe4000040c000 */
[-C--:B------:R-:W-:Y:S02]  /*42e0*/  FFMA.FTZ R150, R118, R159.reuse, -R150 ;  /* 0x0000009f76967223 */ /* 0x080fe40000010896 */
[----:B------:R-:W-:Y:S02]  /*42f0*/  FMUL.FTZ R159, R117, R159 ;  /* 0x0000009f759f7220 */ /* 0x000fe40000410000 */
[----:B------:R-:W-:-:S02]  /*4300*/  FMUL.FTZ R65, R110, R91 ;  /* 0x0000005b6e417220 */ /* 0x000fc40000410000 */
[----:B------:R-:W-:Y:S02]  /*4310*/  FMUL.FTZ R197, R76, R197 ;  /* 0x000000c54cc57220 */ /* 0x000fe40000410000 */
[----:B------:R-:W-:Y:S02]  /*4320*/  FFMA.FTZ R155, R122, R155, R149 ;  /* 0x0000009b7a9b7223 */ /* 0x000fe40000010095 */
[----:B------:R-:W-:Y:S02]  /*4330*/  FFMA.FTZ R159, R118, R158, R159 ;  /* 0x0000009e769f7223 */ /* 0x000fe4000001009f */
[----:B------:R-:W-:Y:S02]  /*4340*/  FMUL.FTZ R198, R76, R65 ;  /* 0x000000414cc67220 */ /* 0x000fe40000410000 */
[----:B------:R-:W-:Y:S02]  /*4350*/  FADD.FTZ R157, R197, R150 ;  /* 0x00000096c59d7221 */ /* 0x000fe40000010000 */
[----:B------:R-:W-:-:S02]  /*4360*/  FMUL.FTZ R162, R67, R151 ;  /* 0x0000009743a27220 */ /* 0x000fc40000410000 */
[----:B------:R-:W-:Y:S02]  /*4370*/  FMUL.FTZ R65, R117, R155 ;  /* 0x0000009b75417220 */ /* 0x000fe40000410000 */
[----:B------:R-:W-:Y:S02]  /*4380*/  FADD.FTZ R159, R198, R159 ;  /* 0x0000009fc69f7221 */ /* 0x000fe40000010000 */
[----:B------:R-:W-:Y:S02]  /*4390*/  FMUL.FTZ R158, R115, R157 ;  /* 0x0000009d739e7220 */ /* 0x000fe40000410000 */
[----:B------:R-:W-:Y:S02]  /*43a0*/  FMUL.FTZ R110, R71, R89 ;  /* 0x00000059476e7220 */ /* 0x000fe40000410000 */
[----:B------:R-:W-:Y:S02]  /*43b0*/  FFMA.FTZ R65, R118, R156, -R65 ;  /* 0x0000009c76417223 */ /* 0x000fe40000010841 */
[----:B------:R-:W-:Y:S01]  /*43c0*/  FFMA.FTZ R158, R116, R159, R158 ;  /* 0x0000009f749e7223 */ /* 0x000fe2000001009e */
[----:B------:R-:W0:Y:S01]  /*43d0*/  MUFU.EX2 R162, R162 ;  /* 0x000000a200a27308 */ /* 0x000e220000000800 */
[----:B------:R-:W-:-:S02]  /*43e0*/  FMUL.FTZ R149, R154, R151 ;  /* 0x000000979a957220 */ /* 0x000fc40000410000 */
[----:B------:R-:W-:Y:S02]  /*43f0*/  FMUL.FTZ R156, R117, R156 ;  /* 0x0000009c759c7220 */ /* 0x000fe40000410000 */
[----:B------:R-:W-:Y:S02]  /*4400*/  FMUL.FTZ R159, R115, R159 ;  /* 0x0000009f739f7220 */ /* 0x000fe40000410000 */
[----:B------:R-:W-:Y:S02]  /*4410*/  FMUL.FTZ R200, R71, R90 ;  /* 0x0000005a47c87220 */ /* 0x000fe40000410000 */
[----:B------:R-:W-:Y:S01]  /*4420*/  FMUL.FTZ R199, R75, R110 ;  /* 0x0000006e4bc77220 */ /* 0x000fe20000410000 */
[----:B------:R-:W-:Y:S01]  /*4430*/  MUFU.COS R153, R161 ;  /* 0x000000a100997308 */ /* 0x000fe20000000000 */
[----:B------:R-:W-:Y:S02]  /*4440*/  FFMA.FTZ R156, R118, R155, R156 ;  /* 0x0000009b769c7223 */ /* 0x000fe4000001009c */
[----:B------:R-:W-:-:S02]  /*4450*/  FFMA.FTZ R159, R116, R157, -R159 ;  /* 0x0000009d749f7223 */ /* 0x000fc4000001089f */
[----:B------:R-:W-:Y:S02]  /*4460*/  FMUL.FTZ R200, R75, R200 ;  /* 0x000000c84bc87220 */ /* 0x000fe40000410000 */
[----:B------:R-:W-:Y:S01]  /*4470*/  FADD.FTZ R158, R199, R158 ;  /* 0x0000009ec79e7221 */ /* 0x000fe20000010000 */
[----:B------:R1:W2:Y:S01]  /*4480*/  MUFU.EX2 R150, R149 ;  /* 0x0000009500967308 */ /* 0x0002a20000000800 */
[----:B------:R-:W-:Y:S02]  /*4490*/  FMUL.FTZ R110, R115, R156 ;  /* 0x0000009c736e7220 */ /* 0x000fe40000410000 */
[----:B------:R-:W-:Y:S02]  /*44a0*/  FADD.FTZ R159, R200, R159 ;  /* 0x0000009fc89f7221 */ /* 0x000fe40000010000 */
[----:B------:R-:W-:Y:S02]  /*44b0*/  FMUL.FTZ R155, R113, R158 ;  /* 0x0000009e719b7220 */ /* 0x000fe40000410000 */
[----:B------:R-:W-:Y:S01]  /*44c0*/  FMUL.FTZ R201, R70, R146 ;  /* 0x0000009246c97220 */ /* 0x000fe20000410000 */
[----:B------:R-:W3:Y:S01]  /*44d0*/  MUFU.SIN R71, R161 ;  /* 0x000000a100477308 */ /* 0x000ee20000000400 */
[----:B------:R-:W-:-:S02]  /*44e0*/  FFMA.FTZ R110, R116, R65, -R110 ;  /* 0x00000041746e7223 */ /* 0x000fc4000001086e */
[----:B-1----:R-:W-:Y:S02]  /*44f0*/  FMUL.FTZ R149, R115, R65 ;  /* 0x0000004173957220 */ /* 0x002fe40000410000 */
[-C--:B------:R-:W-:Y:S02]  /*4500*/  FFMA.FTZ R160, R114, R159.reuse, -R155 ;  /* 0x0000009f72a07223 */ /* 0x080fe4000001089b */
[----:B------:R-:W-:Y:S02]  /*4510*/  FMUL.FTZ R159, R113, R159 ;  /* 0x0000009f719f7220 */ /* 0x000fe40000410000 */
[----:B------:R-:W-:Y:S02]  /*4520*/  FMUL.FTZ R65, R70, R145 ;  /* 0x0000009146417220 */ /* 0x000fe40000410000 */
[----:B------:R-:W-:Y:S02]  /*4530*/  FMUL.FTZ R201, R74, R201 ;  /* 0x000000c94ac97220 */ /* 0x000fe40000410000 */
[----:B0-----:R-:W-:-:S02]  /*4540*/  FMUL.FTZ R109, R162, R109 ;  /* 0x0000006da26d7220 */ /* 0x001fc40000410000 */
[----:B------:R-:W-:Y:S02]  /*4550*/  FFMA.FTZ R159, R114, R158, R159 ;  /* 0x0000009e729f7223 */ /* 0x000fe4000001009f */
[----:B------:R-:W-:Y:S02]  /*4560*/  FMUL.FTZ R202, R74, R65 ;  /* 0x000000414aca7220 */ /* 0x000fe40000410000 */
[----:B------:R-:W-:Y:S02]  /*4570*/  FADD.FTZ R160, R201, R160 ;  /* 0x000000a0c9a07221 */ /* 0x000fe40000010000 */
[----:B------:R-:W-:Y:S02]  /*4580*/  FFMA.FTZ R156, R116, R156, R149 ;  /* 0x0000009c749c7223 */ /* 0x000fe40000010095 */
[----:B--2---:R-:W-:Y:S02]  /*4590*/  FMUL.FTZ R149, R150, R153 ;  /* 0x0000009996957220 */ /* 0x004fe40000410000 */
[----:B------:R-:W-:-:S02]  /*45a0*/  FMUL.FTZ R112, R162, R112 ;  /* 0x00000070a2707220 */ /* 0x000fc40000410000 */
[----:B------:R-:W-:Y:S02]  /*45b0*/  FMUL.FTZ R65, R113, R110 ;  /* 0x0000006e71417220 */ /* 0x000fe40000410000 */
[----:B------:R-:W-:Y:S02]  /*45c0*/  FADD.FTZ R159, R202, R159 ;  /* 0x0000009fca9f7221 */ /* 0x000fe40000010000 */
[----:B------:R-:W-:Y:S02]  /*45d0*/  FMUL.FTZ R153, R109, R160 ;  /* 0x000000a06d997220 */ /* 0x000fe40000410000 */
[----:B---3--:R-:W-:Y:S02]  /*45e0*/  FMUL.FTZ R150, R150, R71 ;  /* 0x0000004796967220 */ /* 0x008fe40000410000 */
[----:B------:R-:W-:Y:S02]  /*45f0*/  FFMA.FTZ R71, R114, R156, R65 ;  /* 0x0000009c72477223 */ /* 0x000fe40000010041 */
[----:B------:R-:W-:-:S02]  /*4600*/  FFMA.FTZ R158, R112, R159, R153 ;  /* 0x0000009f709e7223 */ /* 0x000fc40000010099 */
[----:B------:R-:W-:Y:S02]  /*4610*/  FMUL.FTZ R159, R109, R159 ;  /* 0x0000009f6d9f7220 */ /* 0x000fe40000410000 */
[----:B------:R-:W-:Y:S02]  /*4620*/  FMUL.FTZ R204, R67, R144 ;  /* 0x0000009043cc7220 */ /* 0x000fe40000410000 */
[----:B------:R-:W-:Y:S02]  /*4630*/  FMUL.FTZ R65, R113, R156 ;  /* 0x0000009c71417220 */ /* 0x000fe40000410000 */
[----:B------:R-:W-:Y:S02]  /*4640*/  FMUL.FTZ R70, R67, R143 ;  /* 0x0000008f43467220 */ /* 0x000fe40000410000 */
[----:B------:R-:W-:Y:S02]  /*4650*/  FFMA.FTZ R159, R112, R160, -R159 ;  /* 0x000000a0709f7223 */ /* 0x000fe4000001089f */
[----:B------:R-:W-:-:S02]  /*4660*/  FMUL.FTZ R204, R73, R204 ;  /* 0x000000cc49cc7220 */ /* 0x000fc40000410000 */
[----:B------:R-:W-:Y:S02]  /*4670*/  FFMA.FTZ R65, R114, R110, -R65 ;  /* 0x0000006e72417223 */ /* 0x000fe40000010841 */
[----:B------:R-:W-:Y:S02]  /*4680*/  FMUL.FTZ R203, R73, R70 ;  /* 0x0000004649cb7220 */ /* 0x000fe40000410000 */
[C---:B------:R-:W-:Y:S02]  /*4690*/  FMUL.FTZ R67, R109.reuse, R71 ;  /* 0x000000476d437220 */ /* 0x040fe40000410000 */
[----:B------:R-:W-:Y:S02]  /*46a0*/  FADD.FTZ R159, R204, R159 ;  /* 0x0000009fcc9f7221 */ /* 0x000fe40000010000 */
[----:B------:R-:W-:Y:S02]  /*46b0*/  FMUL.FTZ R70, R109, R65 ;  /* 0x000000416d467220 */ /* 0x000fe40000410000 */
[----:B------:R-:W-:-:S02]  /*46c0*/  FADD.FTZ R158, R203, R158 ;  /* 0x0000009ecb9e7221 */ /* 0x000fc40000010000 */
[C---:B------:R-:W-:Y:S02]  /*46d0*/  FFMA.FTZ R67, R112.reuse, R65, -R67 ;  /* 0x0000004170437223 */ /* 0x040fe40000010843 */
[C---:B------:R-:W-:Y:S02]  /*46e0*/  FMUL.FTZ R65, R107.reuse, R159 ;  /* 0x0000009f6b417220 */ /* 0x040fe40000410000 */
[----:B------:R-:W-:Y:S02]  /*46f0*/  FFMA.FTZ R70, R112, R71, R70 ;  /* 0x0000004770467223 */ /* 0x000fe40000010046 */
[----:B------:R-:W-:Y:S02]  /*4700*/  FMUL.FTZ R205, R66, R141 ;  /* 0x0000008d42cd7220 */ /* 0x000fe40000410000 */
[-C--:B------:R-:W-:Y:S02]  /*4710*/  FMUL.FTZ R110, R107, R158.reuse ;  /* 0x0000009e6b6e7220 */ /* 0x080fe40000410000 */
[----:B------:R-:W-:-:S02]  /*4720*/  FFMA.FTZ R158, R108, R158, R65 ;  /* 0x0000009e6c9e7223 */ /* 0x000fc40000010041 */
[----:B------:R-:W-:Y:S02]  /*4730*/  FMUL.FTZ R71, R107, R70 ;  /* 0x000000466b477220 */ /* 0x000fe40000410000 */
[----:B------:R-:W-:Y:S02]  /*4740*/  FMUL.FTZ R65, R66, R142 ;  /* 0x0000008e42417220 */ /* 0x000fe40000410000 */
[----:B------:R-:W-:Y:S02]  /*4750*/  FMUL.FTZ R205, R72, R205 ;  /* 0x000000cd48cd7220 */ /* 0x000fe40000410000 */
[C---:B------:R-:W-:Y:S02]  /*4760*/  FFMA.FTZ R71, R108.reuse, R67, -R71 ;  /* 0x000000436c477223 */ /* 0x040fe40000010847 */
[----:B------:R-:W-:Y:S02]  /*4770*/  FFMA.FTZ R159, R108, R159, -R110 ;  /* 0x0000009f6c9f7223 */ /* 0x000fe4000001086e */
[----:B------:R-:W-:-:S02]  /*4780*/  FMUL.FTZ R206, R72, R65 ;  /* 0x0000004148ce7220 */ /* 0x000fc40000410000 */
[----:B------:R-:W-:Y:S02]  /*4790*/  FADD.FTZ R158, R205, R158 ;  /* 0x0000009ecd9e7221 */ /* 0x000fe40000010000 */
[----:B------:R-:W-:Y:S02]  /*47a0*/  FMUL.FTZ R67, R107, R67 ;  /* 0x000000436b437220 */ /* 0x000fe40000410000 */
[----:B------:R-:W-:Y:S02]  /*47b0*/  FADD.FTZ R66, R39, UR5 ;  /* 0x0000000527427e21 */ /* 0x000fe40008010000 */
[----:B------:R-:W-:Y:S02]  /*47c0*/  FADD.FTZ R159, R206, R159 ;  /* 0x0000009fce9f7221 */ /* 0x000fe40000010000 */
[----:B------:R-:W-:Y:S02]  /*47d0*/  FMUL.FTZ R110, R105, R158 ;  /* 0x0000009e696e7220 */ /* 0x000fe40000410000 */
[----:B------:R-:W-:-:S02]  /*47e0*/  FFMA.FTZ R153, R108, R70, R67 ;  /* 0x000000466c997223 */ /* 0x000fc40000010043 */
[----:B------:R-:W-:Y:S02]  /*47f0*/  FMUL.FTZ R70, R111, R140 ;  /* 0x0000008c6f467220 */ /* 0x000fe40000410000 */
[----:B------:R-:W-:Y:S02]  /*4800*/  FMUL.FTZ R65, R66, UR42 ;  /* 0x0000002a42417c20 */ /* 0x000fe40008410000 */
[-C--:B------:R-:W-:Y:S02]  /*4810*/  FFMA.FTZ R156, R106, R159.reuse, -R110 ;  /* 0x0000009f6a9c7223 */ /* 0x080fe4000001086e */
[----:B------:R-:W-:Y:S02]  /*4820*/  FMUL.FTZ R159, R105, R159 ;  /* 0x0000009f699f7220 */ /* 0x000fe40000410000 */
[----:B------:R-:W-:Y:S02]  /*4830*/  FMUL.FTZ R208, R111, R139 ;  /* 0x0000008b6fd07220 */ /* 0x000fe40000410000 */
[----:B------:R-:W-:-:S02]  /*4840*/  FMUL.FTZ R207, R59, R70 ;  /* 0x000000463bcf7220 */ /* 0x000fc40000410000 */
[----:B------:R-:W-:Y:S02]  /*4850*/  FMUL.RZ R155, R65, 0.15915493667125701904 ;  /* 0x3e22f983419b7820 */ /* 0x000fe4000040c000 */
[----:B------:R-:W-:Y:S02]  /*4860*/  FMUL.FTZ R65, R105, R153 ;  /* 0x0000009969417220 */ /* 0x000fe40000410000 */
[C---:B------:R-:W-:Y:S02]  /*4870*/  FFMA.FTZ R159, R106.reuse, R158, R159 ;  /* 0x0000009e6a9f7223 */ /* 0x040fe4000001009f */
[----:B------:R-:W-:Y:S02]  /*4880*/  FMUL.FTZ R208, R59, R208 ;  /* 0x000000d03bd07220 */ /* 0x000fe40000410000 */
[----:B------:R-:W-:Y:S02]  /*4890*/  FADD.FTZ R156, R207, R156 ;  /* 0x0000009ccf9c7221 */ /* 0x000fe40000010000 */
[----:B------:R-:W-:-:S02]  /*48a0*/  FFMA.FTZ R70, R106, R71, -R65 ;  /* 0x000000476a467223 */ /* 0x000fc40000010841 */
[----:B------:R-:W-:Y:S02]  /*48b0*/  FADD.FTZ R159, R208, R159 ;  /* 0x0000009fd09f7221 */ /* 0x000fe40000010000 */
[----:B------:R-:W-:Y:S02]  /*48c0*/  FMUL.FTZ R111, R103, R156 ;  /* 0x0000009c676f7220 */ /* 0x000fe40000410000 */
[----:B------:R-:W-:Y:S02]  /*48d0*/  FMUL.FTZ R71, R105, R71 ;  /* 0x0000004769477220 */ /* 0x000fe40000410000 */
[C---:B------:R-:W-:Y:S02]  /*48e0*/  FMUL.FTZ R209, R152.reuse, R137 ;  /* 0x0000008998d17220 */ /* 0x040fe40000410000 */
[----:B------:R-:W-:Y:S02]  /*48f0*/  FMUL.FTZ R65, R152, R138 ;  /* 0x0000008a98417220 */ /* 0x000fe40000410000 */
[----:B------:R-:W-:-:S02]  /*4900*/  FFMA.FTZ R158, R104, R159, R111 ;  /* 0x0000009f689e7223 */ /* 0x000fc4000001006f */
[----:B------:R-:W-:Y:S02]  /*4910*/  FFMA.FTZ R71, R106, R153, R71 ;  /* 0x000000996a477223 */ /* 0x000fe40000010047 */
[C---:B------:R-:W-:Y:S02]  /*4920*/  FMUL.FTZ R159, R103.reuse, R159 ;  /* 0x0000009f679f7220 */ /* 0x040fe40000410000 */
[C---:B------:R-:W-:Y:S02]  /*4930*/  FMUL.FTZ R209, R58.reuse, R209 ;  /* 0x000000d13ad17220 */ /* 0x040fe40000410000 */
[----:B------:R-:W-:Y:S02]  /*4940*/  FMUL.FTZ R210, R58, R65 ;  /* 0x000000413ad27220 */ /* 0x000fe40000410000 */
[----:B------:R-:W-:Y:S02]  /*4950*/  FMUL.FTZ R65, R103, R71 ;  /* 0x0000004767417220 */ /* 0x000fe40000410000 */
[----:B------:R-:W-:-:S02]  /*4960*/  FFMA.FTZ R159, R104, R156, -R159 ;  /* 0x0000009c689f7223 */ /* 0x000fc4000001089f */
[----:B------:R-:W-:Y:S02]  /*4970*/  FADD.FTZ R158, R209, R158 ;  /* 0x0000009ed19e7221 */ /* 0x000fe40000010000 */
[----:B------:R-:W-:Y:S02]  /*4980*/  FMUL.FTZ R151, R66, R151 ;  /* 0x0000009742977220 */ /* 0x000fe40000410000 */
[----:B------:R-:W-:Y:S01]  /*4990*/  FFMA.FTZ R111, R104, R70, -R65 ;  /* 0x00000046686f7223 */ /* 0x000fe20000010841 */
[----:B------:R-:W-:Y:S01]  /*49a0*/  MUFU.COS R110, R155 ;  /* 0x0000009b006e7308 */ /* 0x000fe20000000000 */
[----:B------:R-:W-:Y:S02]  /*49b0*/  FADD.FTZ R159, R210, R159 ;  /* 0x0000009fd29f7221 */ /* 0x000fe40000010000 */
[----:B------:R-:W-:Y:S02]  /*49c0*/  FMUL.FTZ R156, R148, R158 ;  /* 0x0000009e949c7220 */ /* 0x000fe40000410000 */
[----:B------:R-:W-:-:S02]  /*49d0*/  FMUL.FTZ R65, R103, R70 ;  /* 0x0000004667417220 */ /* 0x000fc40000410000 */
[----:B------:R-:W-:Y:S01]  /*49e0*/  FMUL.FTZ R70, R64, R136 ;  /* 0x0000008840467220 */ /* 0x000fe20000410000 */
[----:B------:R-:W0:Y:S01]  /*49f0*/  MUFU.EX2 R67, R151 ;  /* 0x0000009700437308 */ /* 0x000e220000000800 */
[-C--:B------:R-:W-:Y:S02]  /*4a00*/  FFMA.FTZ R156, R147, R159.reuse, -R156 ;  /* 0x0000009f939c7223 */ /* 0x080fe4000001089c */
[----:B------:R-:W-:-:S05]  /*4a10*/  FMUL.FTZ R159, R148, R159 ;  /* 0x0000009f949f7220 */ /* 0x000fca0000410000 */
[----:B------:R-:W1:Y:S01]  /*4a20*/  MUFU.SIN R152, R155 ;  /* 0x0000009b00987308 */ /* 0x000e620000000400 */
[----:B------:R-:W-:Y:S02]  /*4a30*/  FMUL.FTZ R212, R64, R135 ;  /* 0x0000008740d47220 */ /* 0x000fe40000410000 */
[----:B------:R-:W-:Y:S02]  /*4a40*/  FMUL.FTZ R211, R57, R70 ;  /* 0x0000004639d37220 */ /* 0x000fe40000410000 */
[----:B------:R-:W-:Y:S02]  /*4a50*/  FFMA.FTZ R159, R147, R158, R159 ;  /* 0x0000009e939f7223 */ /* 0x000fe4000001009f */
[----:B------:R-:W-:Y:S02]  /*4a60*/  FMUL.FTZ R212, R57, R212 ;  /* 0x000000d439d47220 */ /* 0x000fe40000410000 */
[----:B------:R-:W-:Y:S02]  /*4a70*/  FADD.FTZ R156, R211, R156 ;  /* 0x0000009cd39c7221 */ /* 0x000fe40000010000 */
[----:B------:R-:W-:-:S02]  /*4a80*/  FADD.FTZ R159, R212, R159 ;  /* 0x0000009fd49f7221 */ /* 0x000fc40000010000 */
[----:B------:R-:W-:Y:S02]  /*4a90*/  FMUL.FTZ R70, R150, R156 ;  /* 0x0000009c96467220 */ /* 0x000fe40000410000 */
[----:B------:R-:W-:Y:S02]  /*4aa0*/  FFMA.FTZ R71, R104, R71, R65 ;  /* 0x0000004768477223 */ /* 0x000fe40000010041 */
[----:B------:R-:W-:Y:S02]  /*4ab0*/  FMUL.FTZ R64, R148, R111 ;  /* 0x0000006f94407220 */ /* 0x000fe40000410000 */
[C---:B0-----:R-:W-:Y:S02]  /*4ac0*/  FMUL.FTZ R151, R67.reuse, R110 ;  /* 0x0000006e43977220 */ /* 0x041fe40000410000 */
[----:B-1----:R-:W-:Y:S02]  /*4ad0*/  FMUL.FTZ R152, R67, R152 ;  /* 0x0000009843987220 */ /* 0x002fe40000410000 */
[----:B------:R-:W-:-:S02]  /*4ae0*/  FMUL.FTZ R213, R154, R133 ;  /* 0x000000859ad57220 */ /* 0x000fc40000410000 */
[----:B------:R-:W-:Y:S02]  /*4af0*/  FFMA.FTZ R70, R149, R159, R70 ;  /* 0x0000009f95467223 */ /* 0x000fe40000010046 */
[----:B------:R-:W-:Y:S02]  /*4b00*/  FFMA.FTZ R67, R147, R71, R64 ;  /* 0x0000004793437223 */ /* 0x000fe40000010040 */
[----:B------:R-:W-:Y:S02]  /*4b10*/  FMUL.FTZ R159, R150, R159 ;  /* 0x0000009f969f7220 */ /* 0x000fe40000410000 */
[----:B------:R-:W-:Y:S02]  /*4b20*/  FMUL.FTZ R65, R154, R134 ;  /* 0x000000869a417220 */ /* 0x000fe40000410000 */
[----:B------:R-:W-:Y:S02]  /*4b30*/  FMUL.FTZ R64, R148, R71 ;  /* 0x0000004794407220 */ /* 0x000fe40000410000 */
[----:B------:R-:W-:-:S02]  /*4b40*/  FMUL.FTZ R213, R56, R213 ;  /* 0x000000d538d57220 */ /* 0x000fc40000410000 */
[----:B------:R-:W-:Y:S02]  /*4b50*/  FFMA.FTZ R159, R149, R156, -R159 ;  /* 0x0000009c959f7223 */ /* 0x000fe4000001089f */
[----:B------:R-:W-:Y:S01]  /*4b60*/  FMUL.FTZ R214, R56, R65 ;  /* 0x0000004138d67220 */ /* 0x000fe20000410000 */
[----:B------:R-:W-:Y:S01]  /*4b70*/  ISETP.NE.AND P0, PT, R86, 0x3f, PT ;  /* 0x0000003f5600780c */ /* 0x000fe20003f05270 */
[----:B------:R-:W-:Y:S02]  /*4b80*/  FFMA.FTZ R64, R147, R111, -R64 ;  /* 0x0000006f93407223 */ /* 0x000fe40000010840 */
[----:B------:R-:W-:Y:S02]  /*4b90*/  FMUL.FTZ R65, R150, R67 ;  /* 0x0000004396417220 */ /* 0x000fe40000410000 */
[----:B------:R-:W-:Y:S02]  /*4ba0*/  FADD.FTZ R71, R213, R70 ;  /* 0x00000046d5477221 */ /* 0x000fe40000010000 */
[----:B------:R-:W-:-:S02]  /*4bb0*/  FADD.FTZ R159, R214, R159 ;  /* 0x0000009fd69f7221 */ /* 0x000fc40000010000 */
[-C--:B------:R-:W-:Y:S02]  /*4bc0*/  FMUL.FTZ R110, R150, R64.reuse ;  /* 0x00000040966e7220 */ /* 0x080fe40000410000 */
[C---:B------:R-:W-:Y:S02]  /*4bd0*/  FFMA.FTZ R70, R149.reuse, R64, -R65 ;  /* 0x0000004095467223 */ /* 0x040fe40000010841 */
[C---:B------:R-:W-:Y:S02]  /*4be0*/  FMUL.FTZ R154, R152.reuse, R71 ;  /* 0x00000047989a7220 */ /* 0x040fe40000410000 */
[C---:B------:R-:W-:Y:S02]  /*4bf0*/  FMUL.FTZ R64, R152.reuse, R159 ;  /* 0x0000009f98407220 */ /* 0x040fe40000410000 */
[----:B------:R-:W-:Y:S02]  /*4c00*/  FFMA.FTZ R110, R149, R67, R110 ;  /* 0x00000043956e7223 */ /* 0x000fe4000001006e */
[----:B------:R-:W-:-:S02]  /*4c10*/  FMUL.FTZ R65, R152, R70 ;  /* 0x0000004698417220 */ /* 0x000fc40000410000 */
[C---:B------:R-:W-:Y:S02]  /*4c20*/  FFMA.FTZ R159, R151.reuse, R159, -R154 ;  /* 0x0000009f979f7223 */ /* 0x040fe4000001089a */
[C---:B------:R-:W-:Y:S02]  /*4c30*/  FFMA.FTZ R154, R151.reuse, R71, R64 ;  /* 0x00000047979a7223 */ /* 0x040fe40000010040 */
[C---:B------:R-:W-:Y:S02]  /*4c40*/  FMUL.FTZ R64, R66.reuse, R131 ;  /* 0x0000008342407220 */ /* 0x040fe40000410000 */
[----:B------:R-:W-:Y:S02]  /*4c50*/  FMUL.FTZ R216, R66, R132 ;  /* 0x0000008442d87220 */ /* 0x000fe40000410000 */
[-C--:B------:R-:W-:Y:S02]  /*4c60*/  FMUL.FTZ R66, R152, R110.reuse ;  /* 0x0000006e98427220 */ /* 0x080fe40000410000 */
[----:B------:R-:W-:-:S02]  /*4c70*/  FFMA.FTZ R65, R151, R110, R65 ;  /* 0x0000006e97417223 */ /* 0x000fc40000010041 */
[----:B------:R0:W1:Y:S01]  /*4c80*/  @P0 LDS.64 R110, [R86.X8+0x5a68] ;  /* 0x005a6800566e0984 */ /* 0x0000620000008a00 */
[C---:B------:R-:W-:Y:S01]  /*4c90*/  FMUL.FTZ R215, R55.reuse, R64 ;  /* 0x0000004037d77220 */ /* 0x040fe20000410000 */
[----:B------:R-:W-:Y:S01]  /*4ca0*/  BSSY B0, `(.L_x_4965) ;  /* 0x0000013000007945 */ /* 0x000fe20003800000 */
[----:B------:R-:W-:Y:S01]  /*4cb0*/  FMUL.FTZ R216, R55, R216 ;  /* 0x000000d837d87220 */ /* 0x000fe20000410000 */
[----:B------:R-:W-:Y:S01]  /*4cc0*/  ISETP.GT.U32.AND P2, PT, R86, 0x1f, PT ;  /* 0x0000001f5600780c */ /* 0x000fe20003f44070 */
[----:B------:R-:W-:Y:S02]  /*4cd0*/  FFMA.FTZ R64, R151, R70, -R66 ;  /* 0x0000004697407223 */ /* 0x000fe40000010842 */
        /* <DEDUP_REMOVED lines=15> */
.L_x_4966:
[----:B0-----:R-:W-:Y:S05]  /*4dd0*/  BSYNC B0 ;  /* 0x0000000000007941 */ /* 0x001fea0003800000 */
.L_x_4965:
        /* <DEDUP_REMOVED lines=36> */
[----:B0-----:R-:W-:Y:S04]  /*5020*/  LDS.128 R64, [R229+0x4250] ;  /* 0x00425000e5407984 */ /* 0x001fe80000000c00 */
[----:B------:R-:W0:Y:S02]  /*5030*/  LDS.128 R68, [R229+0x4260] ;  /* 0x00426000e5447984 */ /* 0x000e240000000c00 */
[----:B0-----:R-:W-:-:S02]  /*5040*/  FMUL.FTZ R241, R65, R69 ;  /* 0x0000004541f17220 */ /* 0x001fc40000410000 */
[CC--:B------:R-:W-:Y:S02]  /*5050*/  FMUL.FTZ R243, R67.reuse, R69.reuse ;  /* 0x0000004543f37220 */ /* 0x0c0fe40000410000 */
[CC--:B------:R-:W-:Y:S02]  /*5060*/  FFMA.FTZ R241, R64.reuse, R68.reuse, -R241 ;  /* 0x0000004440f17223 */ /* 0x0c0fe400000108f1 */
[-C--:B------:R-:W-:Y:S02]  /*5070*/  FMUL.FTZ R64, R64, R69.reuse ;  /* 0x0000004540407220 */ /* 0x080fe40000410000 */
[C---:B------:R-:W-:Y:S02]  /*5080*/  FMUL.FTZ R69, R66.reuse, R69 ;  /* 0x0000004542457220 */ /* 0x040fe40000410000 */
[-C--:B------:R-:W-:Y:S02]  /*5090*/  FFMA.FTZ R243, R66, R68.reuse, -R243 ;  /* 0x0000004442f37223 */ /* 0x080fe400000108f3 */
[----:B------:R-:W-:-:S02]  /*50a0*/  FFMA.FTZ R242, R67, R68, R69 ;  /* 0x0000004443f27223 */ /* 0x000fc40000010045 */
[----:B------:R-:W-:Y:S02]  /*50b0*/  FFMA.FTZ R68, R65, R68, R64 ;  /* 0x0000004441447223 */ /* 0x000fe40000010040 */
[----:B------:R-:W-:Y:S02]  /*50c0*/  FADD.FTZ R69, R70, R243 ;  /* 0x000000f346457221 */ /* 0x000fe40000010000 */
[----:B------:R-:W-:Y:S01]  /*50d0*/  FADD.FTZ R242, R71, R242 ;  /* 0x000000f247f27221 */ /* 0x000fe20000010000 */
[----:B------:R-:W-:Y:S05]  /*50e0*/  BRA.DIV ~URZ, `(.L_x_4969) ;  /* 0x000079b27f007947 */ /* 0x000fea000b800000 */
[----:B------:R0:W2:Y:S02]  /*50f0*/  SHFL.UP PT, R67, R241, 0x1, RZ ;  /* 0x04200000f1437989 */ /* 0x0000a400000e00ff */
.L_x_5077:
[----:B------:R-:W-:Y:S05]  /*5100*/  BRA.DIV ~URZ, `(.L_x_4970) ;  /* 0x00007a127f007947 */ /* 0x000fea000b800000 */
[----:B------:R-:W3:Y:S01]  /*5110*/  SHFL.UP PT, R65, R69, 0x1, RZ ;  /* 0x0420000045417989 */ /* 0x000ee200000e00ff */
[----:B------:R-:W-:-:S03]  /*5120*/  ISETP.GE.AND P0, PT, R85, 0x1, PT ;  /* 0x000000015500780c */ /* 0x000fc60003f06270 */
[----:B------:R-:W4:Y:S04]  /*5130*/  SHFL.UP PT, R66, R242, 0x1, RZ ;  /* 0x04200000f2427989 */ /* 0x000f2800000e00ff */
[----:B------:R-:W5:Y:S01]  /*5140*/  SHFL.UP PT, R64, R68, 0x1, RZ ;  /* 0x0420000044407989 */ /* 0x000f6200000e00ff */
[CC--:B---3--:R-:W-:Y:S02]  /*5150*/  FMUL.FTZ R71, R68.reuse, R65.reuse ;  /* 0x0000004144477220 */ /* 0x0c8fe40000410000 */
[-C--:B----4-:R-:W-:Y:S02]  /*5160*/  FMUL.FTZ R70, R68, R66.reuse ;  /* 0x0000004244467220 */ /* 0x090fe40000410000 */
[C---:B------:R-:W-:Y:S02]  /*5170*/  FFMA.FTZ R71, R241.reuse, R66, R71 ;  /* 0x00000042f1477223 */ /* 0x040fe40000010047 */
[----:B------:R-:W-:-:S02]  /*5180*/  FFMA.FTZ R70, R241, R65, -R70 ;  /* 0x00000041f1467223 */ /* 0x000fc40000010846 */
[----:B------:R-:W-:Y:S02]  /*5190*/  @P0 FADD.FTZ R242, R242, R71 ;  /* 0x00000047f2f20221 */ /* 0x000fe40000010000 */
[C---:B--2---:R-:W-:Y:S02]  /*51a0*/  FMUL.FTZ R65, R68.reuse, R67 ;  /* 0x0000004344417220 */ /* 0x044fe40000410000 */
[----:B------:R-:W-:Y:S01]  /*51b0*/  @P0 FADD.FTZ R69, R69, R70 ;  /* 0x0000004645450221 */ /* 0x000fe20000010000 */
[----:B------:R-:W2:Y:S01]  /*51c0*/  SHFL.UP PT, R244, R242, 0x2, RZ ;  /* 0x04400000f2f47989 */ /* 0x000ea200000e00ff */
[CC--:B-----5:R-:W-:Y:S02]  /*51d0*/  FFMA.FTZ R65, R241.reuse, R64.reuse, R65 ;  /* 0x00000040f1417223 */ /* 0x0e0fe40000010041 */
        /* <DEDUP_REMOVED lines=9> */
[C---:B------:R-:W-:Y:S02]  /*5270*/  FFMA.FTZ R70, R241.reuse, R70, -R67 ;  /* 0x00000046f1467223 */ /* 0x040fe40000010843 */
[----:B------:R-:W-:-:S02]  /*5280*/  FFMA.FTZ R67, R241, R244, R68 ;  /* 0x000000f4f1437223 */ /* 0x000fc40000010044 */
        /* <DEDUP_REMOVED lines=12> */
[C---:B0-----:R-:W-:Y:S02]  /*5350*/  FMUL.FTZ R68, R65.reuse, R70 ;  /* 0x0000004641447220 */ /* 0x041fe40000410000 */
[-C--:B--2---:R-:W-:Y:S02]  /*5360*/  FMUL.FTZ R67, R65, R244.reuse ;  /* 0x000000f441437220 */ /* 0x084fe40000410000 */
[C---:B------:R-:W-:Y:S02]  /*5370*/  FFMA.FTZ R71, R241.reuse, R244, R68 ;  /* 0x000000f4f1477223 */ /* 0x040fe40000010044 */
[----:B------:R-:W-:-:S03]  /*5380*/  FFMA.FTZ R70, R241, R70, -R67 ;  /* 0x00000046f1467223 */ /* 0x000fc60000010843 */
[----:B------:R-:W-:Y:S02]  /*5390*/  @P0 FADD.FTZ R242, R242, R71 ;  /* 0x00000047f2f20221 */ /* 0x000fe40000010000 */
[----:B---3--:R-:W-:Y:S02]  /*53a0*/  FMUL.FTZ R67, R65, R64 ;  /* 0x0000004041437220 */ /* 0x008fe40000410000 */
[----:B------:R-:W-:Y:S02]  /*53b0*/  @P0 FADD.FTZ R69, R69, R70 ;  /* 0x0000004645450221 */ /* 0x000fe40000010000 */
[-C--:B----4-:R-:W-:Y:S01]  /*53c0*/  FFMA.FTZ R68, R241, R66.reuse, R67 ;  /* 0x00000042f1447223 */ /* 0x090fe20000010043 */
[----:B------:R-:W0:Y:S01]  /*53d0*/  SHFL.UP PT, R70, R242, 0x8, RZ ;  /* 0x05000000f2467989 */ /* 0x000e2200000e00ff */
[----:B------:R-:W-:-:S03]  /*53e0*/  FMUL.FTZ R66, R65, R66 ;  /* 0x0000004241427220 */ /* 0x000fc60000410000 */
        /* <DEDUP_REMOVED lines=8> */
[----:B------:R-:W-:Y:S02]  /*5470*/  FFMA.FTZ R244, R241, R68, -R67 ;  /* 0x00000044f1f47223 */ /* 0x000fe40000010843 */
[----:B---3--:R-:W-:-:S02]  /*5480*/  FMUL.FTZ R68, R65, R66 ;  /* 0x0000004241447220 */ /* 0x008fc40000410000 */
[C---:B------:R-:W-:Y:S02]  /*5490*/  FFMA.FTZ R71, R241.reuse, R70, R71 ;  /* 0x00000046f1477223 */ /* 0x040fe40000010047 */
[-C--:B----4-:R-:W-:Y:S02]  /*54a0*/  FFMA.FTZ R68, R241, R64.reuse, R68 ;  /* 0x00000040f1447223 */ /* 0x090fe40000010044 */
[----:B------:R-:W-:Y:S02]  /*54b0*/  FMUL.FTZ R67, R65, R64 ;  /* 0x0000004041437220 */ /* 0x000fe40000410000 */
[----:B------:R-:W-:Y:S01]  /*54c0*/  @P0 FADD.FTZ R69, R69, R244 ;  /* 0x000000f445450221 */ /* 0x000fe20000010000 */
[----:B------:R-:W-:Y:S01]  /*54d0*/  FSEL R68, R65, R68, !P0 ;  /* 0x0000004441447208 */ /* 0x000fe20004000000 */
[----:B------:R-:W-:Y:S02]  /*54e0*/  @P0 FFMA.FTZ R241, R241, R66, -R67 ;  /* 0x00000042f1f10223 */ /* 0x000fe40000010843 */
[----:B------:R-:W-:Y:S01]  /*54f0*/  @P0 FADD.FTZ R242, R242, R71 ;  /* 0x00000047f2f20221 */ /* 0x000fe20000010000 */
[----:B------:R-:W-:Y:S01]  /*5500*/  MOV R243, R69 ;  /* 0x0000004500f37202 */ /* 0x000fe20000000f00 */
[----:B------:R0:W2:Y:S04]  /*5510*/  SHFL.UP PT, R71, R69, 0x10, RZ ;  /* 0x0600000045477989 */ /* 0x0000a800000e00ff */
[----:B------:R0:W3:Y:S04]  /*5520*/  SHFL.UP PT, R67, R241, 0x10, RZ ;  /* 0x06000000f1437989 */ /* 0x0000e800000e00ff */
[----:B------:R0:W4:Y:S04]  /*5530*/  SHFL.UP PT, R66, R242, 0x10, RZ ;  /* 0x06000000f2427989 */ /* 0x00012800000e00ff */
[----:B------:R0:W1:Y:S02]  /*5540*/  SHFL.UP PT, R70, R68, 0x10, RZ ;  /* 0x0600000044467989 */ /* 0x00006400000e00ff */
.L_x_5078:
[----:B0-----:R-:W-:Y:S01]  /*5550*/  MOV R69, R241 ;  /* 0x000000f100457202 */ /* 0x001fe20000000f00 */
[-C--:B----4-:R-:W-:Y:S01]  /*5560*/  FMUL.FTZ R64, R66, R68.reuse ;  /* 0x0000004442407220 */ /* 0x090fe20000410000 */
[----:B------:R-:W-:Y:S01]  /*5570*/  ISETP.GE.AND P0, PT, R85, 0x10, PT ;  /* 0x000000105500780c */ /* 0x000fe20003f06270 */
[----:B---3--:R-:W-:Y:S01]  /*5580*/  FMUL.FTZ R65, R67, R68 ;  /* 0x0000004443417220 */ /* 0x008fe20000410000 */
[----:B------:R-:W-:Y:S01]  /*5590*/  MOV R241, R242 ;  /* 0x000000f200f17202 */ /* 0x000fe20000000f00 */
[----:B--2---:R-:W-:-:S02]  /*55a0*/  FFMA.FTZ R64, R71, R69, -R64 ;  /* 0x0000004547407223 */ /* 0x004fc40000010840 */
[-C--:B------:R-:W-:Y:S02]  /*55b0*/  FMUL.FTZ R71, R71, R68.reuse ;  /* 0x0000004447477220 */ /* 0x080fe40000410000 */
[-C--:B-1----:R-:W-:Y:S02]  /*55c0*/  FFMA.FTZ R65, R70, R69.reuse, R65 ;  /* 0x0000004546417223 */ /* 0x082fe40000010041 */
[----:B------:R-:W-:Y:S01]  /*55d0*/  FFMA.FTZ R66, R66, R69, R71 ;  /* 0x0000004542427223 */ /* 0x000fe20000010047 */
[----:B------:R-:W-:Y:S01]  /*55e0*/  MOV R71, R243 ;  /* 0x000000f300477202 */ /* 0x000fe20000000f00 */
[----:B------:R-:W-:Y:S01]  /*55f0*/  FMUL.FTZ R70, R70, R68 ;  /* 0x0000004446467220 */ /* 0x000fe20000410000 */
[----:B------:R-:W-:Y:S01]  /*5600*/  FSEL R68, R68, R65, !P0 ;  /* 0x0000004144447208 */ /* 0x000fe20004000000 */
[----:B------:R-:W-:Y:S02]  /*5610*/  @P0 FADD.FTZ R241, R66, R241 ;  /* 0x000000f142f10221 */ /* 0x000fe40000010000 */
[----:B------:R-:W-:-:S02]  /*5620*/  @P0 FFMA.FTZ R69, R67, R69, -R70 ;  /* 0x0000004543450223 */ /* 0x000fc40000010846 */
[----:B------:R-:W-:Y:S01]  /*5630*/  @P0 FADD.FTZ R71, R64, R71 ;  /* 0x0000004740470221 */ /* 0x000fe20000010000 */
[----:B------:R-:W-:Y:S05]  /*5640*/  BRA.CONV ~URZ, `(.L_x_4971) ;  /* 0x000000437f007947 */ /* 0x000fea000b800000 */
[----:B------:R-:W-:Y:S01]  /*5650*/  HFMA2.MMA R66, -RZ, RZ, 0, 1.847743988037109375e-06 ;  /* 0x0000001fff427435 */ /* 0x000fe200000001ff */
[----:B------:R-:W-:Y:S02]  /*5660*/  MOV R64, R69 ;  /* 0x0000004500407202 */ /* 0x000fe40000000f00 */
[----:B------:R-:W-:-:S03]  /*5670*/  MOV R65, 0x5690 ;  /* 0x0000569000417802 */ /* 0x000fc60000000f00 */
[----:B------:R-:W-:Y:S05]  /*5680*/  CALL.REL.NOINC `($__internal_121_$__cuda_sm70_shflsync_idx_p) ;  /* 0x0000913000007944 */ /* 0x000fea0003c00000 */
.L_x_4971:
[----:B------:R-:W-:Y:S05]  /*5690*/  BRA.CONV ~URZ, `(.L_x_4972) ;  /* 0x000000437f007947 */ /* 0x000fea000b800000 */
[----:B-1----:R-:W-:Y:S01]  /*56a0*/  HFMA2.MMA R66, -RZ, RZ, 0, 1.847743988037109375e-06 ;  /* 0x0000001fff427435 */ /* 0x002fe200000001ff */
[----:B------:R-:W-:Y:S02]  /*56b0*/  MOV R64, R68 ;  /* 0x0000004400407202 */ /* 0x000fe40000000f00 */
[----:B------:R-:W-:-:S03]  /*56c0*/  MOV R65, 0x56e0 ;  /* 0x000056e000417802 */ /* 0x000fc60000000f00 */
[----:B0-2---:R-:W-:Y:S05]  /*56d0*/  CALL.REL.NOINC `($__internal_121_$__cuda_sm70_shflsync_idx_p) ;  /* 0x000090e000007944 */ /* 0x005fea0003c00000 */
.L_x_4972:
[----:B------:R-:W-:Y:S05]  /*56e0*/  BRA.CONV ~URZ, `(.L_x_4973) ;  /* 0x000000437f007947 */ /* 0x000fea000b800000 */
[----:B-1----:R-:W-:Y:S01]  /*56f0*/  HFMA2.MMA R66, -RZ, RZ, 0, 1.847743988037109375e-06 ;  /* 0x0000001fff427435 */ /* 0x002fe200000001ff */
[----:B------:R-:W-:Y:S02]  /*5700*/  MOV R64, R71 ;  /* 0x0000004700407202 */ /* 0x000fe40000000f00 */
[----:B------:R-:W-:-:S03]  /*5710*/  MOV R65, 0x5730 ;  /* 0x0000573000417802 */ /* 0x000fc60000000f00 */
[----:B0-2---:R-:W-:Y:S05]  /*5720*/  CALL.REL.NOINC `($__internal_121_$__cuda_sm70_shflsync_idx_p) ;  /* 0x0000909000007944 */ /* 0x005fea0003c00000 */
.L_x_4973:
[----:B------:R-:W-:Y:S05]  /*5730*/  BRA.CONV ~URZ, `(.L_x_4974) ;  /* 0x000000437f007947 */ /* 0x000fea000b800000 */
[----:B-1----:R-:W-:Y:S01]  /*5740*/  HFMA2.MMA R66, -RZ, RZ, 0, 1.847743988037109375e-06 ;  /* 0x0000001fff427435 */ /* 0x002fe200000001ff */
[----:B------:R-:W-:-:S02]  /*5750*/  MOV R64, R241 ;  /* 0x000000f100407202 */ /* 0x000fc40000000f00 */
[----:B------:R-:W-:-:S03]  /*5760*/  MOV R65, 0x5780 ;  /* 0x0000578000417802 */ /* 0x000fc60000000f00 */
[----:B0-2---:R-:W-:Y:S05]  /*5770*/  CALL.REL.NOINC `($__internal_121_$__cuda_sm70_shflsync_idx_p) ;  /* 0x0000904000007944 */ /* 0x005fea0003c00000 */
.L_x_4974:
        /* <DEDUP_REMOVED lines=9> */
.L_x_5079:
[----:B--234-:R-:W2:Y:S01]  /*5810*/  LDS.128 R60, [R229+0x4250] ;  /* 0x00425000e53c7984 */ /* 0x01cea20000000c00 */
[----:B-1----:R-:W-:Y:S01]  /*5820*/  MOV R66, R243 ;  /* 0x000000f300427202 */ /* 0x002fe20000000f00 */
[----:B0-----:R-:W-:Y:S01]  /*5830*/  FMUL.FTZ R64, R67, R68 ;  /* 0x0000004443407220 */ /* 0x001fe20000410000 */
[----:B------:R-:W-:-:S03]  /*5840*/  MOV R65, R242 ;  /* 0x000000f200417202 */ /* 0x000fc60000000f00 */
[CC--:B------:R-:W-:Y:S02]  /*5850*/  FFMA.FTZ R64, R66.reuse, R69.reuse, -R64 ;  /* 0x0000004542407223 */ /* 0x0c0fe40000010840 */
[----:B------:R-:W-:Y:S02]  /*5860*/  FMUL.FTZ R244, R66, R68 ;  /* 0x0000004442f47220 */ /* 0x000fe40000410000 */
[----:B------:R-:W-:Y:S01]  /*5870*/  @P1 FADD.FTZ R66, R64, R71 ;  /* 0x0000004740421221 */ /* 0x000fe20000010000 */
[----:B------:R-:W-:Y:S01]  /*5880*/  MOV R64, R70 ;  /* 0x0000004600407202 */ /* 0x000fe20000000f00 */
[----:B------:R-:W-:Y:S02]  /*5890*/  FFMA.FTZ R244, R67, R69, R244 ;  /* 0x0000004543f47223 */ /* 0x000fe400000100f4 */
[-C--:B------:R-:W-:Y:S02]  /*58a0*/  FMUL.FTZ R70, R65, R68.reuse ;  /* 0x0000004441467220 */ /* 0x080fe40000410000 */
[----:B------:R-:W-:-:S02]  /*58b0*/  FMUL.FTZ R68, R64, R68 ;  /* 0x0000004440447220 */ /* 0x000fc40000410000 */
[----:B------:R-:W-:Y:S02]  /*58c0*/  @P1 FADD.FTZ R67, R244, R241 ;  /* 0x000000f1f4431221 */ /* 0x000fe40000010000 */
[-C--:B------:R-:W-:Y:S02]  /*58d0*/  @P1 FFMA.FTZ R65, R65, R69.reuse, R68 ;  /* 0x0000004541411223 */ /* 0x080fe40000010044 */
[----:B------:R-:W-:-:S05]  /*58e0*/  @P1 FFMA.FTZ R64, R64, R69, -R70 ;  /* 0x0000004540401223 */ /* 0x000fca0000010846 */
[----:B------:R0:W-:Y:S01]  /*58f0*/  STS.128 [R229+0x4250], R64 ;  /* 0x00425040e5007388 */ /* 0x0001e20000000c00 */
[CC--:B--2---:R-:W-:Y:S02]  /*5900*/  FMUL.FTZ R68, R61.reuse, R66.reuse ;  /* 0x000000423d447220 */ /* 0x0c4fe40000410000 */
        /* <DEDUP_REMOVED lines=10> */
.L_x_4968:
[----:B0-----:R-:W-:Y:S05]  /*59b0*/  BSYNC B0 ;  /* 0x0000000000007941 */ /* 0x001fea0003800000 */
.L_x_4967:
[----:B------:R-:W-:Y:S01]  /*59c0*/  WARPSYNC 0xffffffff ;  /* 0xffffffff00007948 */ /* 0x000fe20003800000 */
[----:B------:R-:W-:Y:S02]  /*59d0*/  LOP3.LUT P0, RZ, R86, 0x1f, RZ, 0xc0, !PT ;  /* 0x0000001f56ff7812 */ /* 0x000fe4000780c0ff */
[CC--:B-1----:R-:W-:Y:S01]  /*59e0*/  FMUL.FTZ R62, R152.reuse, -R110.reuse ;  /* 0x8000006e983e7220 */ /* 0x0c2fe20000410000 */
        /* <DEDUP_REMOVED lines=8> */
[----:B------:R-:W-:Y:S02]  /*5a70*/  FFMA.FTZ R63, R149, R60, -R61 ;  /* 0x0000003c953f7223 */ /* 0x000fe4000001083d */
[CC--:B------:R-:W-:Y:S02]  /*5a80*/  FMUL.FTZ R60, R152.reuse, R184.reuse ;  /* 0x000000b8983c7220 */ /* 0x0c0fe40000410000 */
[C---:B------:R-:W-:Y:S02]  /*5a90*/  FMUL.FTZ R61, R151.reuse, R184 ;  /* 0x000000b8973d7220 */ /* 0x040fe40000410000 */
[----:B------:R-:W-:Y:S02]  /*5aa0*/  FFMA.FTZ R60, R151, R168, -R60 ;  /* 0x000000a8973c7223 */ /* 0x000fe4000001083c */
[----:B------:R-:W-:Y:S02]  /*5ab0*/  FFMA.FTZ R64, R149, R62, R64 ;  /* 0x0000003e95407223 */ /* 0x000fe40000010040 */
[----:B------:R-:W-:-:S02]  /*5ac0*/  FFMA.FTZ R62, -R152, R168, -R61 ;  /* 0x000000a8983e7223 */ /* 0x000fc4000001093d */
[----:B------:R-:W-:Y:S02]  /*5ad0*/  FADD.FTZ R60, R167, R60 ;  /* 0x0000003ca73c7221 */ /* 0x000fe40000010000 */
[----:B------:R-:W-:Y:S02]  /*5ae0*/  FADD.FTZ R62, -R183, R62 ;  /* 0x0000003eb73e7221 */ /* 0x000fe40000010100 */
        /* <DEDUP_REMOVED lines=10> */
[-C--:B------:R-:W-:Y:S02]  /*5b90*/  FMUL.FTZ R66, R148, -R61.reuse ;  /* 0x8000003d94427220 */ /* 0x080fe40000410000 */
[C---:B------:R-:W-:Y:S02]  /*5ba0*/  FFMA.FTZ R64, R147.reuse, R61, -R64 ;  /* 0x0000003d93407223 */ /* 0x040fe40000010840 */
[C---:B------:R-:W-:Y:S02]  /*5bb0*/  FFMA.FTZ R60, R147.reuse, R63, -R60 ;  /* 0x0000003f933c7223 */ /* 0x040fe4000001083c */
[----:B------:R-:W-:Y:S02]  /*5bc0*/  FFMA.FTZ R66, R147, R65, R66 ;  /* 0x0000004193427223 */ /* 0x000fe40000010042 */
[----:B------:R-:W-:Y:S02]  /*5bd0*/  FADD.FTZ R64, R165, R64 ;  /* 0x00000040a5407221 */ /* 0x000fe40000010000 */
[----:B------:R-:W-:-:S02]  /*5be0*/  FMUL.FTZ R63, R103, -R60 ;  /* 0x8000003c673f7220 */ /* 0x000fc40000410000 */
[----:B------:R-:W-:Y:S02]  /*5bf0*/  FADD.FTZ R66, -R181, R66 ;  /* 0x00000042b5427221 */ /* 0x000fe40000010100 */
[C---:B------:R-:W-:Y:S02]  /*5c00*/  FMUL.FTZ R67, R103.reuse, -R64 ;  /* 0x8000004067437220 */ /* 0x040fe40000410000 */
[CC--:B------:R-:W-:Y:S02]  /*5c10*/  FMUL.FTZ R61, R103.reuse, -R62.reuse ;  /* 0x8000003e673d7220 */ /* 0x0c0fe40000410000 */
[C---:B------:R-:W-:Y:S02]  /*5c20*/  FFMA.FTZ R63, R104.reuse, R62, R63 ;  /* 0x0000003e683f7223 */ /* 0x040fe4000001003f */
[-C--:B------:R-:W-:Y:S02]  /*5c30*/  FMUL.FTZ R65, R103, -R66.reuse ;  /* 0x8000004267417220 */ /* 0x080fe40000410000 */
[----:B------:R-:W-:-:S02]  /*5c40*/  FFMA.FTZ R67, R104, R66, R67 ;  /* 0x0000004268437223 */ /* 0x000fc40000010043 */
[C---:B------:R-:W-:Y:S02]  /*5c50*/  FFMA.FTZ R61, R104.reuse, R60, -R61 ;  /* 0x0000003c683d7223 */ /* 0x040fe4000001083d */
[----:B------:R-:W-:Y:S02]  /*5c60*/  FFMA.FTZ R65, R104, R64, -R65 ;  /* 0x0000004068417223 */ /* 0x000fe40000010841 */
[C---:B------:R-:W-:Y:S02]  /*5c70*/  FMUL.FTZ R60, R105.reuse, -R63 ;  /* 0x8000003f693c7220 */ /* 0x040fe40000410000 */
[----:B------:R-:W-:Y:S02]  /*5c80*/  FADD.FTZ R67, -R180, R67 ;  /* 0x00000043b4437221 */ /* 0x000fe40000010100 */
[-C--:B------:R-:W-:Y:S02]  /*5c90*/  FMUL.FTZ R62, R105, -R61.reuse ;  /* 0x8000003d693e7220 */ /* 0x080fe40000410000 */
[----:B------:R-:W-:-:S02]  /*5ca0*/  FFMA.FTZ R60, R106, R61, -R60 ;  /* 0x0000003d6a3c7223 */ /* 0x000fc4000001083c */
[----:B------:R-:W-:Y:S02]  /*5cb0*/  FADD.FTZ R65, R164, R65 ;  /* 0x00000041a4417221 */ /* 0x000fe40000010000 */
[C---:B------:R-:W-:Y:S02]  /*5cc0*/  FMUL.FTZ R61, R105.reuse, -R67 ;  /* 0x80000043693d7220 */ /* 0x040fe40000410000 */
[C---:B------:R-:W-:Y:S02]  /*5cd0*/  FFMA.FTZ R62, R106.reuse, R63, R62 ;  /* 0x0000003f6a3e7223 */ /* 0x040fe4000001003e */
[-C--:B------:R-:W-:Y:S02]  /*5ce0*/  FMUL.FTZ R63, R105, -R65.reuse ;  /* 0x80000041693f7220 */ /* 0x080fe40000410000 */
[C---:B------:R-:W-:Y:S02]  /*5cf0*/  FFMA.FTZ R64, R106.reuse, R65, -R61 ;  /* 0x000000416a407223 */ /* 0x040fe4000001083d */
[----:B------:R-:W-:-:S02]  /*5d00*/  FFMA.FTZ R66, R106, R67, R63 ;  /* 0x000000436a427223 */ /* 0x000fc4000001003f */
[----:B------:R-:W-:Y:S02]  /*5d10*/  FADD.FTZ R64, R163, R64 ;  /* 0x00000040a3407221 */ /* 0x000fe40000010000 */
[----:B------:R-:W-:Y:S02]  /*5d20*/  FMUL.FTZ R63, R107, -R60 ;  /* 0x8000003c6b3f7220 */ /* 0x000fe40000410000 */
[----:B------:R-:W-:Y:S02]  /*5d30*/  FADD.FTZ R66, -R179, R66 ;  /* 0x00000042b3427221 */ /* 0x000fe40000010100 */
[C---:B------:R-:W-:Y:S02]  /*5d40*/  FMUL.FTZ R67, R107.reuse, -R64 ;  /* 0x800000406b437220 */ /* 0x040fe40000410000 */
[-C--:B------:R-:W-:Y:S02]  /*5d50*/  FMUL.FTZ R61, R107, -R62.reuse ;  /* 0x8000003e6b3d7220 */ /* 0x080fe40000410000 */
[----:B------:R-:W-:-:S02]  /*5d60*/  FFMA.FTZ R63, R108, R62, R63 ;  /* 0x0000003e6c3f7223 */ /* 0x000fc4000001003f */
[-C--:B------:R-:W-:Y:S02]  /*5d70*/  FMUL.FTZ R65, R107, -R66.reuse ;  /* 0x800000426b417220 */ /* 0x080fe40000410000 */
[C---:B------:R-:W-:Y:S02]  /*5d80*/  FFMA.FTZ R67, R108.reuse, R66, R67 ;  /* 0x000000426c437223 */ /* 0x040fe40000010043 */
[C---:B------:R-:W-:Y:S02]  /*5d90*/  FFMA.FTZ R61, R108.reuse, R60, -R61 ;  /* 0x0000003c6c3d7223 */ /* 0x040fe4000001083d */
[----:B------:R-:W-:Y:S02]  /*5da0*/  FFMA.FTZ R65, R108, R64, -R65 ;  /* 0x000000406c417223 */ /* 0x000fe40000010841 */
[----:B------:R-:W-:Y:S02]  /*5db0*/  FMUL.FTZ R60, R109, -R63 ;  /* 0x8000003f6d3c7220 */ /* 0x000fe40000410000 */
[----:B------:R-:W-:-:S02]  /*5dc0*/  FADD.FTZ R67, -R178, R67 ;  /* 0x00000043b2437221 */ /* 0x000fc40000010100 */
[CC--:B------:R-:W-:Y:S02]  /*5dd0*/  FMUL.FTZ R62, R109.reuse, -R61.reuse ;  /* 0x8000003d6d3e7220 */ /* 0x0c0fe40000410000 */
[----:B------:R-:W-:Y:S02]  /*5de0*/  FFMA.FTZ R60, R112, R61, -R60 ;  /* 0x0000003d703c7223 */ /* 0x000fe4000001083c */
[----:B------:R-:W-:Y:S02]  /*5df0*/  FADD.FTZ R65, R162, R65 ;  /* 0x00000041a2417221 */ /* 0x000fe40000010000 */
[C---:B------:R-:W-:Y:S02]  /*5e00*/  FMUL.FTZ R61, R109.reuse, -R67 ;  /* 0x800000436d3d7220 */ /* 0x040fe40000410000 */
[----:B------:R-:W-:Y:S02]  /*5e10*/  FFMA.FTZ R62, R112, R63, R62 ;  /* 0x0000003f703e7223 */ /* 0x000fe4000001003e */
[----:B------:R-:W-:-:S02]  /*5e20*/  FMUL.FTZ R63, R109, -R65 ;  /* 0x800000416d3f7220 */ /* 0x000fc40000410000 */
[C---:B------:R-:W-:Y:S02]  /*5e30*/  FFMA.FTZ R64, R112.reuse, R65, -R61 ;  /* 0x0000004170407223 */ /* 0x040fe4000001083d */
[----:B------:R-:W-:Y:S02]  /*5e40*/  FFMA.FTZ R66, R112, R67, R63 ;  /* 0x0000004370427223 */ /* 0x000fe4000001003f */
[----:B------:R-:W-:Y:S02]  /*5e50*/  FADD.FTZ R64, R161, R64 ;  /* 0x00000040a1407221 */ /* 0x000fe40000010000 */
[----:B------:R-:W-:Y:S02]  /*5e60*/  FMUL.FTZ R63, R113, -R60 ;  /* 0x8000003c713f7220 */ /* 0x000fe40000410000 */
[----:B------:R-:W-:Y:S02]  /*5e70*/  FADD.FTZ R66, -R177, R66 ;  /* 0x00000042b1427221 */ /* 0x000fe40000010100 */
[----:B------:R-:W-:-:S02]  /*5e80*/  FMUL.FTZ R67, R113, -R64 ;  /* 0x8000004071437220 */ /* 0x000fc40000410000 */
[CC--:B------:R-:W-:Y:S02]  /*5e90*/  FMUL.FTZ R61, R113.reuse, -R62.reuse ;  /* 0x8000003e713d7220 */ /* 0x0c0fe40000410000 */
[C---:B------:R-:W-:Y:S02]  /*5ea0*/  FFMA.FTZ R63, R114.reuse, R62, R63 ;  /* 0x0000003e723f7223 */ /* 0x040fe4000001003f */
[-C--:B------:R-:W-:Y:S02]  /*5eb0*/  FMUL.FTZ R65, R113, -R66.reuse ;  /* 0x8000004271417220 */ /* 0x080fe40000410000 */
[C---:B------:R-:W-:Y:S02]  /*5ec0*/  FFMA.FTZ R67, R114.reuse, R66, R67 ;  /* 0x0000004272437223 */ /* 0x040fe40000010043 */
[C---:B------:R-:W-:Y:S02]  /*5ed0*/  FFMA.FTZ R61, R114.reuse, R60, -R61 ;  /* 0x0000003c723d7223 */ /* 0x040fe4000001083d */
[----:B------:R-:W-:-:S02]  /*5ee0*/  FFMA.FTZ R65, R114, R64, -R65 ;  /* 0x0000004072417223 */ /* 0x000fc40000010841 */
[C---:B------:R-:W-:Y:S02]  /*5ef0*/  FMUL.FTZ R60, R115.reuse, -R63 ;  /* 0x8000003f733c7220 */ /* 0x040fe40000410000 */
[----:B------:R-:W-:Y:S02]  /*5f00*/  FADD.FTZ R67, -R176, R67 ;  /* 0x00000043b0437221 */ /* 0x000fe40000010100 */
[CC--:B------:R-:W-:Y:S02]  /*5f10*/  FMUL.FTZ R62, R115.reuse, -R61.reuse ;  /* 0x8000003d733e7220 */ /* 0x0c0fe40000410000 */
[----:B------:R-:W-:Y:S02]  /*5f20*/  FFMA.FTZ R60, R116, R61, -R60 ;  /* 0x0000003d743c7223 */ /* 0x000fe4000001083c */
[----:B------:R-:W-:Y:S02]  /*5f30*/  FADD.FTZ R65, R160, R65 ;  /* 0x00000041a0417221 */ /* 0x000fe40000010000 */
[----:B------:R-:W-:-:S02]  /*5f40*/  FMUL.FTZ R61, R115, -R67 ;  /* 0x80000043733d7220 */ /* 0x000fc40000410000 */
[C---:B------:R-:W-:Y:S02]  /*5f50*/  FFMA.FTZ R62, R116.reuse, R63, R62 ;  /* 0x0000003f743e7223 */ /* 0x040fe4000001003e */
[-C--:B------:R-:W-:Y:S02]  /*5f60*/  FMUL.FTZ R63, R115, -R65.reuse ;  /* 0x80000041733f7220 */ /* 0x080fe40000410000 */
        /* <DEDUP_REMOVED lines=46> */
[C---:B------:R-:W-:Y:S02]  /*6250*/  FFMA.FTZ R64, R128.reuse, R60, -R61 ;  /* 0x0000003c80407223 */ /* 0x040fe4000001083d */
[CC--:B------:R-:W-:Y:S02]  /*6260*/  FMUL.FTZ R61, R127.reuse, -R68.reuse ;  /* 0x800000447f3d7220 */ /* 0x0c0fe40000410000 */
[C---:B------:R-:W-:Y:S02]  /*6270*/  FFMA.FTZ R63, R128.reuse, R68, R63 ;  /* 0x00000044803f7223 */ /* 0x040fe4000001003f */
[----:B------:R-:W0:Y:S01]  /*6280*/  LDS.64 R68, [R86.X16+0x4258] ;  /* 0x0042580056447984 */ /* 0x000e22000000ca00 */
[----:B------:R-:W-:Y:S02]  /*6290*/  FFMA.FTZ R61, R128, R66, -R61 ;  /* 0x00000042803d7223 */ /* 0x000fe4000001083d */
[----:B------:R-:W-:Y:S02]  /*62a0*/  FADD.FTZ R63, -R170, R63 ;  /* 0x0000003faa3f7221 */ /* 0x000fe40000010100 */
[----:B------:R-:W-:-:S02]  /*62b0*/  FMUL.FTZ R65, R127, -R60 ;  /* 0x8000003c7f417220 */ /* 0x000fc40000410000 */
[----:B------:R-:W-:Y:S02]  /*62c0*/  FADD.FTZ R61, R154, R61 ;  /* 0x0000003d9a3d7221 */ /* 0x000fe40000010000 */
[C---:B------:R-:W-:Y:S02]  /*62d0*/  FMUL.FTZ R60, R129.reuse, -R63 ;  /* 0x8000003f813c7220 */ /* 0x040fe40000410000 */
[----:B------:R-:W-:Y:S02]  /*62e0*/  FFMA.FTZ R65, R128, R62, R65 ;  /* 0x0000003e80417223 */ /* 0x000fe40000010041 */
[-C--:B------:R-:W-:Y:S01]  /*62f0*/  FFMA.FTZ R66, R130, R61.reuse, -R60 ;  /* 0x0000003d82427223 */ /* 0x080fe2000001083c */
[----:B------:R-:W-:Y:S01]  /*6300*/  MOV R60, UR33 ;  /* 0x00000021003c7c02 */ /* 0x000fe20008000f00 */
[C---:B------:R-:W-:Y:S02]  /*6310*/  FMUL.FTZ R62, R129.reuse, -R61 ;  /* 0x8000003d813e7220 */ /* 0x040fe40000410000 */
[C---:B------:R-:W-:Y:S01]  /*6320*/  FMUL.FTZ R61, R129.reuse, -R65 ;  /* 0x80000041813d7220 */ /* 0x040fe20000410000 */
[----:B------:R-:W-:Y:S01]  /*6330*/  ISETP.GE.OR P0, PT, R60, c[0x0][0x174], P0 ;  /* 0x00005d003c007a0c */ /* 0x000fe20000706670 */
[----:B------:R-:W-:-:S02]  /*6340*/  FMUL.FTZ R60, R129, -R64 ;  /* 0x80000040813c7220 */ /* 0x000fc40000410000 */
[C---:B------:R-:W-:Y:S02]  /*6350*/  FFMA.FTZ R62, R130.reuse, R63, R62 ;  /* 0x0000003f823e7223 */ /* 0x040fe4000001003e */
[C---:B------:R-:W-:Y:S01]  /*6360*/  FFMA.FTZ R64, R130.reuse, R64, -R61 ;  /* 0x0000004082407223 */ /* 0x040fe2000001083d */
[----:B------:R-:W-:Y:S01]  /*6370*/  HFMA2.MMA R61, -RZ, RZ, 0, 0 ;  /* 0x00000000ff3d7435 */ /* 0x000fe200000001ff */
[----:B------:R-:W-:Y:S01]  /*6380*/  FFMA.FTZ R65, R130, R65, R60 ;  /* 0x0000004182417223 */ /* 0x000fe2000001003c */
[----:B------:R-:W-:Y:S01]  /*6390*/  MOV R60, 0x3f800000 ;  /* 0x3f800000003c7802 */ /* 0x000fe20000000f00 */
[----:B------:R-:W-:Y:S02]  /*63a0*/  FADD.FTZ R67, -R169, R62 ;  /* 0x0000003ea9437221 */ /* 0x000fe40000010100 */
[----:B------:R-:W-:Y:S01]  /*63b0*/  CS2R R62, SRZ ;  /* 0x00000000003e7805 */ /* 0x000fe2000001ff00 */
[----:B------:R-:W-:-:S05]  /*63c0*/  FADD.FTZ R66, R153, R66 ;  /* 0x0000004299427221 */ /* 0x000fca0000010000 */
        /* <DEDUP_REMOVED lines=9> */
[CC--:B------:R-:W-:Y:S02]  /*6460*/  FMUL.FTZ R68, R129.reuse, R186.reuse ;  /* 0x000000ba81447220 */ /* 0x0c0fe40000410000 */
[-C--:B------:R-:W-:Y:S02]  /*6470*/  FMUL.FTZ R69, R129, R185.reuse ;  /* 0x000000b981457220 */ /* 0x080fe40000410000 */
[C---:B------:R-:W-:Y:S02]  /*6480*/  FFMA.FTZ R68, R130.reuse, R185, -R68 ;  /* 0x000000b982447223 */ /* 0x040fe40000010844 */
[----:B------:R-:W-:Y:S02]  /*6490*/  FFMA.FTZ R69, R130, R186, R69 ;  /* 0x000000ba82457223 */ /* 0x000fe40000010045 */
[----:B------:R-:W-:Y:S02]  /*64a0*/  FADD.FTZ R187, R187, R68 ;  /* 0x00000044bbbb7221 */ /* 0x000fe40000010000 */
[----:B------:R-:W-:-:S02]  /*64b0*/  FADD.FTZ R188, R188, R69 ;  /* 0x00000045bcbc7221 */ /* 0x000fc40000010000 */
[----:B--2---:R-:W-:-:S04]  /*64c0*/  FMUL.FTZ R65, R127, R187 ;  /* 0x000000bb7f417220 */ /* 0x004fc80000410000 */
        /* <DEDUP_REMOVED lines=85> */
[----:B-1----:R-:W-:Y:S02]  /*6a20*/  SHF.L.U32 R120, R86, 0x5, RZ ;  /* 0x0000000556787819 */ /* 0x002fe400000006ff */
[----:B------:R-:W-:-:S03]  /*6a30*/  ISETP.NE.AND P0, PT, R228, 0x1f, PT ;  /* 0x0000001fe400780c */ /* 0x000fc60003f05270 */
        /* <DEDUP_REMOVED lines=10> */
[----:B------:R-:W-:-:S02]  /*6ae0*/  FADD.FTZ R68, R66, R121 ;  /* 0x0000007942447221 */ /* 0x000fc40000010000 */
[----:B------:R-:W-:Y:S01]  /*6af0*/  FADD.FTZ R67, R67, R70 ;  /* 0x0000004643437221 */ /* 0x000fe20000010000 */
[----:B------:R-:W-:Y:S01]  /*6b00*/  MOV R241, R69 ;  /* 0x0000004500f17202 */ /* 0x000fe20000000f00 */
[----:B------:R-:W-:Y:S05]  /*6b10*/  BRA.DIV ~URZ, `(.L_x_4978) ;  /* 0x00006eb27f007947 */ /* 0x000fea000b800000 */
[----:B------:R0:W1:Y:S02]  /*6b20*/  SHFL.DOWN PT, R70, R71, 0x1, 0x1f ;  /* 0x08201f0047467f89 */ /* 0x00006400000e0000 */
.L_x_5080:
[----:B------:R-:W-:Y:S05]  /*6b30*/  BRA.DIV ~URZ, `(.L_x_4979) ;  /* 0x00006f127f007947 */ /* 0x000fea000b800000 */
[----:B------:R-:W2:Y:S04]  /*6b40*/  SHFL.DOWN PT, R69, R69, 0x1, 0x1f ;  /* 0x08201f0045457f89 */ /* 0x000ea800000e0000 */
[----:B------:R3:W4:Y:S04]  /*6b50*/  SHFL.DOWN PT, R121, R68, 0x1, 0x1f ;  /* 0x08201f0044797f89 */ /* 0x00072800000e0000 */
[----:B------:R3:W0:Y:S02]  /*6b60*/  SHFL.DOWN PT, R66, R67, 0x1, 0x1f ;  /* 0x08201f0043427f89 */ /* 0x00062400000e0000 */
.L_x_5081:
[----:B------:R-:W-:Y:S01]  /*6b70*/  BSSY B1, `(.L_x_4980) ;  /* 0x000000d000017945 */ /* 0x000fe20003800000 */
[----:B------:R-:W-:Y:S05]  /*6b80*/  @!P0 BRA `(.L_x_4981) ;  /* 0x000000b000008947 */ /* 0x000fea0003800000 */
[C---:B0-----:R-:W-:Y:S02]  /*6b90*/  FMUL.FTZ R64, R241.reuse, R66 ;  /* 0x00000042f1407220 */ /* 0x041fe40000410000 */
[----:B----4-:R-:W-:-:S02]  /*6ba0*/  FMUL.FTZ R65, R241, R121 ;  /* 0x00000079f1417220 */ /* 0x010fc40000410000 */
[----:B------:R-:W-:Y:S02]  /*6bb0*/  FFMA.FTZ R121, R71, R121, -R64 ;  /* 0x0000007947797223 */ /* 0x000fe40000010840 */
[-C--:B--2---:R-:W-:Y:S02]  /*6bc0*/  FMUL.FTZ R64, R241, R69.reuse ;  /* 0x00000045f1407220 */ /* 0x084fe40000410000 */
[----:B------:R-:W-:Y:S02]  /*6bd0*/  FFMA.FTZ R242, R71, R66, R65 ;  /* 0x0000004247f27223 */ /* 0x000fe40000010041 */
[-C--:B-1----:R-:W-:Y:S02]  /*6be0*/  FMUL.FTZ R66, R241, R70.reuse ;  /* 0x00000046f1427220 */ /* 0x082fe40000410000 */
[C---:B------:R-:W-:Y:S02]  /*6bf0*/  FFMA.FTZ R64, R71.reuse, R70, -R64 ;  /* 0x0000004647407223 */ /* 0x040fe40000010840 */
[----:B------:R-:W-:-:S02]  /*6c00*/  FFMA.FTZ R241, R71, R69, R66 ;  /* 0x0000004547f17223 */ /* 0x000fc40000010042 */
[----:B---3--:R-:W-:Y:S01]  /*6c10*/  FADD.FTZ R68, R68, R121 ;  /* 0x0000007944447221 */ /* 0x008fe20000010000 */
[----:B------:R-:W-:Y:S01]  /*6c20*/  MOV R71, R64 ;  /* 0x0000004000477202 */ /* 0x000fe20000000f00 */
[----:B------:R-:W-:Y:S02]  /*6c30*/  FADD.FTZ R67, R67, R242 ;  /* 0x000000f243437221 */ /* 0x000fe40000010000 */
.L_x_4981:
[----:B------:R-:W-:Y:S05]  /*6c40*/  BSYNC B1 ;  /* 0x0000000000017941 */ /* 0x000fea0003800000 */
.L_x_4980:
[----:B------:R-:W-:Y:S01]  /*6c50*/  ISETP.GT.U32.AND P0, PT, R228, 0x1d, PT ;  /* 0x0000001de400780c */ /* 0x000fe20003f04070 */
[----:B------:R-:W-:Y:S05]  /*6c60*/  BRA.DIV ~URZ, `(.L_x_4982) ;  /* 0x00006f327f007947 */ /* 0x000fea000b800000 */
[----:B--2---:R2:W3:Y:S04]  /*6c70*/  SHFL.DOWN PT, R69, R71, 0x2, 0x1f ;  /* 0x08401f0047457f89 */ /* 0x0044e800000e0000 */
[----:B-1----:R2:W1:Y:S04]  /*6c80*/  SHFL.DOWN PT, R70, R241, 0x2, 0x1f ;  /* 0x08401f00f1467f89 */ /* 0x00246800000e0000 */
[----:B----4-:R2:W4:Y:S04]  /*6c90*/  SHFL.DOWN PT, R121, R68, 0x2, 0x1f ;  /* 0x08401f0044797f89 */ /* 0x01052800000e0000 */
[----:B0-----:R2:W0:Y:S02]  /*6ca0*/  SHFL.DOWN PT, R66, R67, 0x2, 0x1f ;  /* 0x08401f0043427f89 */ /* 0x00142400000e0000 */
.L_x_5082:
[----:B------:R-:W-:Y:S01]  /*6cb0*/  BSSY B1, `(.L_x_4983) ;  /* 0x000000d000017945 */ /* 0x000fe20003800000 */
[----:B------:R-:W-:Y:S05]  /*6cc0*/  @P0 BRA `(.L_x_4984) ;  /* 0x000000b000000947 */ /* 0x000fea0003800000 */
[C---:B0-----:R-:W-:Y:S02]  /*6cd0*/  FMUL.FTZ R64, R241.reuse, R66 ;  /* 0x00000042f1407220 */ /* 0x041fe40000410000 */
[----:B----4-:R-:W-:-:S02]  /*6ce0*/  FMUL.FTZ R65, R241, R121 ;  /* 0x00000079f1417220 */ /* 0x010fc40000410000 */
[----:B------:R-:W-:Y:S02]  /*6cf0*/  FFMA.FTZ R121, R71, R121, -R64 ;  /* 0x0000007947797223 */ /* 0x000fe40000010840 */
        /* <DEDUP_REMOVED lines=8> */
.L_x_4984:
[----:B------:R-:W-:Y:S05]  /*6d80*/  BSYNC B1 ;  /* 0x0000000000017941 */ /* 0x000fea0003800000 */
.L_x_4983:
[----:B------:R-:W-:Y:S01]  /*6d90*/  ISETP.GT.U32.AND P0, PT, R228, 0x1b, PT ;  /* 0x0000001be400780c */ /* 0x000fe20003f04070 */
[----:B------:R-:W-:Y:S10]  /*6da0*/  BRA.DIV ~URZ, `(.L_x_4985) ;  /* 0x00006fb27f007947 */ /* 0x000ff4000b800000 */
[----:B---3--:R3:W2:Y:S02]  /*6db0*/  SHFL.DOWN PT, R69, R71, 0x4, 0x1f ;  /* 0x08801f0047457f89 */ /* 0x0086a400000e0000 */
.L_x_5083:
[----:B------:R-:W-:Y:S05]  /*6dc0*/  BRA.DIV ~URZ, `(.L_x_4986) ;  /* 0x000070127f007947 */ /* 0x000fea000b800000 */
[----:B-1----:R1:W3:Y:S04]  /*6dd0*/  SHFL.DOWN PT, R70, R241, 0x4, 0x1f ;  /* 0x08801f00f1467f89 */ /* 0x0022e800000e0000 */
[----:B----4-:R1:W4:Y:S04]  /*6de0*/  SHFL.DOWN PT, R121, R68, 0x4, 0x1f ;  /* 0x08801f0044797f89 */ /* 0x01032800000e0000 */
[----:B0-----:R1:W0:Y:S02]  /*6df0*/  SHFL.DOWN PT, R66, R67, 0x4, 0x1f ;  /* 0x08801f0043427f89 */ /* 0x00122400000e0000 */
.L_x_5084:
        /* <DEDUP_REMOVED lines=13> */
.L_x_4988:
[----:B------:R-:W-:Y:S05]  /*6ed0*/  BSYNC B1 ;  /* 0x0000000000017941 */ /* 0x000fea0003800000 */
.L_x_4987:
[----:B------:R-:W-:Y:S01]  /*6ee0*/  ISETP.GT.U32.AND P0, PT, R228, 0x17, PT ;  /* 0x00000017e400780c */ /* 0x000fe20003f04070 */
[----:B------:R-:W-:Y:S05]  /*6ef0*/  BRA.DIV ~URZ, `(.L_x_4989) ;  /* 0x000070327f007947 */ /* 0x000fea000b800000 */
[----:B--2---:R2:W1:Y:S04]  /*6f00*/  SHFL.DOWN PT, R69, R71, 0x8, 0x1f ;  /* 0x09001f0047457f89 */ /* 0x00446800000e0000 */
[----:B---3--:R2:W3:Y:S04]  /*6f10*/  SHFL.DOWN PT, R70, R241, 0x8, 0x1f ;  /* 0x09001f00f1467f89 */ /* 0x0084e800000e0000 */
[----:B----4-:R2:W4:Y:S04]  /*6f20*/  SHFL.DOWN PT, R121, R68, 0x8, 0x1f ;  /* 0x09001f0044797f89 */ /* 0x01052800000e0000 */
[----:B0-----:R2:W0:Y:S02]  /*6f30*/  SHFL.DOWN PT, R66, R67, 0x8, 0x1f ;  /* 0x09001f0043427f89 */ /* 0x00142400000e0000 */
.L_x_5085:
        /* <DEDUP_REMOVED lines=13> */
.L_x_4991:
[----:B------:R-:W-:Y:S05]  /*7010*/  BSYNC B1 ;  /* 0x0000000000017941 */ /* 0x000fea0003800000 */
.L_x_4990:
[----:B------:R-:W-:Y:S01]  /*7020*/  ISETP.GT.U32.AND P0, PT, R228, 0xf, PT ;  /* 0x0000000fe400780c */ /* 0x000fe20003f04070 */
[----:B------:R-:W-:Y:S10]  /*7030*/  BRA.DIV ~URZ, `(.L_x_4992) ;  /* 0x000070b27f007947 */ /* 0x000ff4000b800000 */
[----:B-1----:R1:W2:Y:S02]  /*7040*/  SHFL.DOWN PT, R69, R71, 0x10, 0x1f ;  /* 0x0a001f0047457f89 */ /* 0x0022a400000e0000 */
.L_x_5086:
[----:B------:R-:W-:Y:S05]  /*7050*/  BRA.DIV ~URZ, `(.L_x_4993) ;  /* 0x000071127f007947 */ /* 0x000fea000b800000 */
[----:B---3--:R3:W1:Y:S04]  /*7060*/  SHFL.DOWN PT, R70, R241, 0x10, 0x1f ;  /* 0x0a001f00f1467f89 */ /* 0x00866800000e0000 */
[----:B----4-:R3:W4:Y:S04]  /*7070*/  SHFL.DOWN PT, R121, R68, 0x10, 0x1f ;  /* 0x0a001f0044797f89 */ /* 0x01072800000e0000 */
[----:B0-----:R3:W0:Y:S02]  /*7080*/  SHFL.DOWN PT, R66, R67, 0x10, 0x1f ;  /* 0x0a001f0043427f89 */ /* 0x00162400000e0000 */
.L_x_5087:
        /* <DEDUP_REMOVED lines=13> */
.L_x_4995:
[----:B------:R-:W-:Y:S05]  /*7160*/  BSYNC B1 ;  /* 0x0000000000017941 */ /* 0x000fea0003800000 */
.L_x_4994:
[----:B------:R-:W-:Y:S05]  /*7170*/  BRA.DIV ~URZ, `(.L_x_4996) ;  /* 0x000071427f007947 */ /* 0x000fea000b800000 */
[----:B------:R-:W5:Y:S04]  /*7180*/  SHFL.IDX PT, R64, R241, RZ, 0x1f ;  /* 0x00001ffff1407589 */ /* 0x000f6800000e0000 */
[----:B--2---:R-:W2:Y:S04]  /*7190*/  SHFL.IDX PT, R69, R71, RZ, 0x1f ;  /* 0x00001fff47457589 */ /* 0x004ea800000e0000 */
[----:B-1----:R-:W1:Y:S04]  /*71a0*/  SHFL.IDX PT, R70, R68, RZ, 0x1f ;  /* 0x00001fff44467589 */ /* 0x002e6800000e0000 */
[----:B------:R-:W3:Y:S04]  /*71b0*/  SHFL.IDX PT, R242, R62, RZ, 0x1f ;  /* 0x00001fff3ef27589 */ /* 0x000ee800000e0000 */
[----:B------:R-:W4:Y:S04]  /*71c0*/  SHFL.DOWN PT, R71, R71, 0x1, 0x1f ;  /* 0x08201f0047477f89 */ /* 0x000f2800000e0000 */
[----:B---3--:R-:W3:Y:S01]  /*71d0*/  SHFL.DOWN PT, R241, R241, 0x1, 0x1f ;  /* 0x08201f00f1f17f89 */ /* 0x008ee200000e0000 */
[----:B0----5:R-:W-:-:S03]  /*71e0*/  FMUL.FTZ R66, R62, R64 ;  /* 0x000000403e427220 */ /* 0x021fc60000410000 */
[----:B------:R-:W0:Y:S01]  /*71f0*/  SHFL.DOWN PT, R68, R68, 0x1, 0x1f ;  /* 0x08201f0044447f89 */ /* 0x000e2200000e0000 */
[CC--:B------:R-:W-:Y:S02]  /*7200*/  FMUL.FTZ R244, R63.reuse, R64.reuse ;  /* 0x000000403ff47220 */ /* 0x0c0fe40000410000 */
[-C--:B--2---:R-:W-:Y:S01]  /*7210*/  FFMA.FTZ R229, R63, R69.reuse, R66 ;  /* 0x000000453fe57223 */ /* 0x084fe20000010042 */
[----:B------:R-:W2:Y:S01]  /*7220*/  SHFL.IDX PT, R246, R61, RZ, 0x1f ;  /* 0x00001fff3df67589 */ /* 0x000ea200000e0000 */
[-C--:B------:R-:W-:Y:S02]  /*7230*/  FMUL.FTZ R245, R60, R69.reuse ;  /* 0x000000453cf57220 */ /* 0x080fe40000410000 */
[----:B------:R-:W-:Y:S01]  /*7240*/  FFMA.FTZ R244, R62, R69, -R244 ;  /* 0x000000453ef47223 */ /* 0x000fe200000108f4 */
[----:B------:R-:W0:Y:S04]  /*7250*/  SHFL.IDX PT, R63, R63, RZ, 0x1f ;  /* 0x00001fff3f3f7589 */ /* 0x000e2800000e0000 */
[----:B----4-:R-:W4:Y:S04]  /*7260*/  SHFL.IDX PT, R121, R67, RZ, 0x1f ;  /* 0x00001fff43797589 */ /* 0x010f2800000e0000 */
[----:B------:R5:W0:Y:S04]  /*7270*/  SHFL.DOWN PT, R243, R67, 0x1, 0x1f ;  /* 0x08201f0043f37f89 */ /* 0x000a2800000e0000 */
[----:B------:R1:W0:Y:S01]  /*7280*/  SHFL.IDX PT, R247, R60, RZ, 0x1f ;  /* 0x00001fff3cf77589 */ /* 0x00022200000e0000 */
[----:B-----5:R-:W-:-:S02]  /*7290*/  FMUL.FTZ R67, R60, R64 ;  /* 0x000000403c437220 */ /* 0x020fc40000410000 */
[----:B-1----:R-:W-:Y:S02]  /*72a0*/  FMUL.FTZ R60, R61, R64 ;  /* 0x000000403d3c7220 */ /* 0x002fe40000410000 */
.L_x_5088:
[----:B--23--:R-:W-:Y:S01]  /*72b0*/  ISETP.NE.AND P0, PT, R86, 0x1f, PT ;  /* 0x0000001f5600780c */ /* 0x00cfe20003f05270 */
        /* <DEDUP_REMOVED lines=9> */
[CC--:B------:R-:W-:Y:S02]  /*7350*/  FMUL.FTZ R63, R67.reuse, R241.reuse ;  /* 0x000000f1433f7220 */ /* 0x0c0fe40000410000 */
[C---:B------:R-:W-:Y:S02]  /*7360*/  FMUL.FTZ R70, R66.reuse, R241 ;  /* 0x000000f142467220 */ /* 0x040fe40000410000 */
[----:B------:R-:W-:Y:S02]  /*7370*/  FFMA.FTZ R69, R66, R71, -R63 ;  /* 0x0000004742457223 */ /* 0x000fe4000001083f */
[----:B------:R-:W-:Y:S02]  /*7380*/  FMUL.FTZ R66, R64, R241 ;  /* 0x000000f140427220 */ /* 0x000fe40000410000 */
[----:B------:R-:W-:Y:S02]  /*7390*/  FFMA.FTZ R70, R67, R71, R70 ;  /* 0x0000004743467223 */ /* 0x000fe40000010046 */
[----:B------:R-:W-:-:S02]  /*73a0*/  FMUL.FTZ R63, R65, R241 ;  /* 0x000000f1413f7220 */ /* 0x000fc40000410000 */
[-C--:B------:R-:W-:Y:S02]  /*73b0*/  FFMA.FTZ R65, R65, R71.reuse, R66 ;  /* 0x0000004741417223 */ /* 0x080fe40000010042 */
[----:B------:R-:W-:Y:S02]  /*73c0*/  FFMA.FTZ R64, R64, R71, -R63 ;  /* 0x0000004740407223 */ /* 0x000fe4000001083f */
[----:B------:R-:W-:Y:S02]  /*73d0*/  FADD.FTZ R66, R69, R68 ;  /* 0x0000004445427221 */ /* 0x000fe40000010000 */
[----:B------:R-:W-:Y:S02]  /*73e0*/  FADD.FTZ R67, R70, R243 ;  /* 0x000000f346437221 */ /* 0x000fe40000010000 */
.L_x_4998:
[----:B------:R-:W-:Y:S05]  /*73f0*/  BSYNC B1 ;  /* 0x0000000000017941 */ /* 0x000fea0003800000 */
.L_x_4997:
[----:B------:R-:W0:Y:S04]  /*7400*/  LDS.128 R68, [R120+0x4670] ;  /* 0x0046700078447984 */ /* 0x000e280000000c00 */
[----:B------:R1:W-:Y:S01]  /*7410*/  STS.128 [R120+0x4670], R64 ;  /* 0x0046704078007388 */ /* 0x0003e20000000c00 */
[----:B0-----:R-:W-:-:S02]  /*7420*/  FMUL.FTZ R241, R69, R66 ;  /* 0x0000004245f17220 */ /* 0x001fc40000410000 */
[CC--:B------:R-:W-:Y:S02]  /*7430*/  FMUL.FTZ R63, R69.reuse, R67.reuse ;  /* 0x00000043453f7220 */ /* 0x0c0fe40000410000 */
[C---:B------:R-:W-:Y:S02]  /*7440*/  FFMA.FTZ R242, R68.reuse, R67, R241 ;  /* 0x0000004344f27223 */ /* 0x040fe400000100f1 */
[C---:B------:R-:W-:Y:S02]  /*7450*/  FFMA.FTZ R243, R68.reuse, R66, -R63 ;  /* 0x0000004244f37223 */ /* 0x040fe4000001083f */
[C---:B------:R-:W-:Y:S02]  /*7460*/  FMUL.FTZ R241, R69.reuse, R64 ;  /* 0x0000004045f17220 */ /* 0x040fe40000410000 */
[-C--:B------:R-:W-:Y:S02]  /*7470*/  FMUL.FTZ R63, R69, R65.reuse ;  /* 0x00000041453f7220 */ /* 0x080fe40000410000 */
[----:B------:R-:W-:-:S02]  /*7480*/  FFMA.FTZ R69, R68, R65, R241 ;  /* 0x0000004144457223 */ /* 0x000fc400000100f1 */
[----:B------:R-:W-:Y:S02]  /*7490*/  FFMA.FTZ R68, R68, R64, -R63 ;  /* 0x0000004044447223 */ /* 0x000fe4000001083f */
[----:B------:R-:W-:Y:S02]  /*74a0*/  FADD.FTZ R70, R70, R243 ;  /* 0x000000f346467221 */ /* 0x000fe40000010000 */
[----:B------:R-:W-:Y:S02]  /*74b0*/  FADD.FTZ R71, R71, R242 ;  /* 0x000000f247477221 */ /* 0x000fe40000010000 */
[----:B----4-:R-:W-:-:S03]  /*74c0*/  FADD.FTZ R63, R229, R121 ;  /* 0x00000079e53f7221 */ /* 0x010fc60000010000 */
[----:B------:R1:W-:Y:S04]  /*74d0*/  STS.128 [R120+0x4660], R68 ;  /* 0x0046604478007388 */ /* 0x0003e80000000c00 */
.L_x_4977:
[----:B-1----:R-:W-:Y:S05]  /*74e0*/  BSYNC B0 ;  /* 0x0000000000007941 */ /* 0x002fea0003800000 */
.L_x_4976:
[----:B------:R-:W-:Y:S01]  /*74f0*/  WARPSYNC 0xffffffff ;  /* 0xffffffff00007948 */ /* 0x000fe20003800000 */
[----:B------:R-:W-:Y:S02]  /*7500*/  ISETP.NE.AND P0, PT, R86, RZ, PT ;  /* 0x000000ff5600720c */ /* 0x000fe40003f05270 */
[----:B------:R-:W-:Y:S01]  /*7510*/  BAR.SYNC.DEFER_BLOCKING 0x0 ;  /* 0x0000000000007b1d */ /* 0x000fe20000010000 */
[----:B------:R-:W-:Y:S01]  /*7520*/  SHF.L.U32 R68, R86, 0x4, RZ ;  /* 0x0000000456447819 */ /* 0x000fe200000006ff */
[----:B------:R-:W-:Y:S02]  /*7530*/  FFMA.FTZ R70, R16, R185, RZ ;  /* 0x000000b910467223 */ /* 0x000fe400000100ff */
[----:B------:R-:W-:Y:S02]  /*7540*/  FADD.FTZ R69, R51, UR5 ;  /* 0x0000000533457e21 */ /* 0x000fe40008010000 */
[----:B------:R-:W-:Y:S01]  /*7550*/  FADD.FTZ R121, R48, UR5 ;  /* 0x0000000530797e21 */ /* 0x000fe20008010000 */
[----:B------:R-:W-:Y:S01]  /*7560*/  BSSY B0, `(.L_x_4999) ;  /* 0x00001fd000007945 */ /* 0x000fe20003800000 */
[----:B------:R-:W-:Y:S02]  /*7570*/  FADD.FTZ R66, R53, UR5 ;  /* 0x0000000535427e21 */ /* 0x000fe40008010000 */
[----:B------:R-:W-:Y:S01]  /*7580*/  FADD.FTZ R71, R50, UR5 ;  /* 0x0000000532477e21 */ /* 0x000fe20008010000 */
[----:B------:R-:W0:Y:S04]  /*7590*/  LDS.64 R64, [R68+0x4668] ;  /* 0x0046680044407984 */ /* 0x000e280000000a00 */
[----:B------:R1:W-:Y:S01]  /*75a0*/  @!P0 STS.128 [UR20+0x5c60], R60 ;  /* 0x005c603cff008988 */ /* 0x0003e20008000c14 */
[----:B------:R-:W-:-:S02]  /*75b0*/  ULDC UR20, c[0x0][0x168] ;  /* 0x00005a0000147ab9 */ /* 0x000fc40000000800 */
[----:B------:R-:W-:Y:S01]  /*75c0*/  UIADD3 UR20, -UR38, UR20, URZ ;  /* 0x0000001426147290 */ /* 0x000fe2000fffe13f */
[----:B-1----:R-:W-:Y:S02]  /*75d0*/  FFMA.FTZ R63, R15, R187, R70 ;  /* 0x000000bb0f3f7223 */ /* 0x002fe40000010046 */
[----:B------:R-:W-:Y:S02]  /*75e0*/  FMUL.FTZ R70, R79, R69 ;  /* 0x000000454f467220 */ /* 0x000fe40000410000 */
[----:B------:R-:W-:-:S04]  /*75f0*/  FMUL.FTZ R62, R81, R66 ;  /* 0x00000042513e7220 */ /* 0x000fc80000410000 */
[----:B------:R-:W-:Y:S02]  /*7600*/  FFMA.FTZ R187, R102, -R62, R187 ;  /* 0x8000003e66bb7223 */ /* 0x000fe400000100bb */
[CC--:B0-----:R-:W-:Y:S02]  /*7610*/  FMUL.FTZ R67, R65.reuse, -R111.reuse ;  /* 0x8000006f41437220 */ /* 0x0c1fe40000410000 */
[C---:B------:R-:W-:Y:S02]  /*7620*/  FMUL.FTZ R111, R64.reuse, -R111 ;  /* 0x8000006f406f7220 */ /* 0x040fe40000410000 */
[-C--:B------:R-:W-:Y:S02]  /*7630*/  FFMA.FTZ R60, R64, R110.reuse, -R67 ;  /* 0x0000006e403c7223 */ /* 0x080fe40000010843 */
[----:B------:R-:W-:Y:S02]  /*7640*/  FADD.FTZ R64, R54, UR5 ;  /* 0x0000000536407e21 */ /* 0x000fe40008010000 */
[----:B------:R-:W-:-:S02]  /*7650*/  FFMA.FTZ R61, R65, R110, R111 ;  /* 0x0000006e413d7223 */ /* 0x000fc4000001006f */
[----:B------:R-:W-:Y:S02]  /*7660*/  FMUL.FTZ R65, R82, R64 ;  /* 0x0000004052417220 */ /* 0x000fe40000410000 */
[----:B------:R-:W-:Y:S02]  /*7670*/  FFMA.FTZ R110, R14, R190, R63 ;  /* 0x000000be0e6e7223 */ /* 0x000fe4000001003f */
[-C--:B------:R-:W-:Y:S02]  /*7680*/  FFMA.FTZ R185, R88, -R65.reuse, R185 ;  /* 0x8000004158b97223 */ /* 0x080fe400000100b9 */
[----:B------:R-:W-:Y:S02]  /*7690*/  FFMA.FTZ R65, R87, -R65, R186 ;  /* 0x8000004157417223 */ /* 0x000fe400000100ba */
[----:B------:R-:W-:Y:S02]  /*76a0*/  FFMA.FTZ R186, R16, -R186, RZ ;  /* 0x800000ba10ba7223 */ /* 0x000fe400000100ff */
[----:B------:R-:W-:-:S02]  /*76b0*/  FFMA.FTZ R63, R13, R191, R110 ;  /* 0x000000bf0d3f7223 */ /* 0x000fc4000001006e */
[----:B------:R-:W-:Y:S02]  /*76c0*/  FFMA.FTZ R186, R15, -R188, R186 ;  /* 0x800000bc0fba7223 */ /* 0x000fe400000100ba */
[----:B------:R-:W-:Y:S02]  /*76d0*/  FADD.FTZ R111, R49, UR5 ;  /* 0x00000005316f7e21 */ /* 0x000fe40008010000 */
[----:B------:R-:W-:Y:S02]  /*76e0*/  FFMA.FTZ R186, R14, -R189, R186 ;  /* 0x800000bd0eba7223 */ /* 0x000fe400000100ba */
[----:B------:R-:W-:Y:S02]  /*76f0*/  FFMA.FTZ R63, R12, R194, R63 ;  /* 0x000000c20c3f7223 */ /* 0x000fe4000001003f */
[----:B------:R-:W-:Y:S02]  /*7700*/  FFMA.FTZ R186, R13, -R192, R186 ;  /* 0x800000c00dba7223 */ /* 0x000fe400000100ba */
[----:B------:R-:W-:-:S02]  /*7710*/  FMUL.FTZ R120, R77, R111 ;  /* 0x0000006f4d787220 */ /* 0x000fc40000410000 */
[----:B------:R-:W-:Y:S02]  /*7720*/  FFMA.FTZ R186, R12, -R193, R186 ;  /* 0x800000c10cba7223 */ /* 0x000fe400000100ba */
[----:B------:R-:W-:Y:S02]  /*7730*/  FFMA.FTZ R63, R11, R196, R63 ;  /* 0x000000c40b3f7223 */ /* 0x000fe4000001003f */
[-C--:B------:R-:W-:Y:S02]  /*7740*/  FFMA.FTZ R196, R94, -R120.reuse, R196 ;  /* 0x800000785ec47223 */ /* 0x080fe400000100c4 */
[----:B------:R-:W-:Y:S02]  /*7750*/  FFMA.FTZ R120, R93, -R120, R195 ;  /* 0x800000785d787223 */ /* 0x000fe400000100c3 */
[----:B------:R-:W-:Y:S02]  /*7760*/  FFMA.FTZ R195, R11, -R195, R186 ;  /* 0x800000c30bc37223 */ /* 0x000fe400000100ba */
[----:B------:R-:W-:-:S02]  /*7770*/  FMUL.FTZ R186, R76, R121 ;  /* 0x000000794cba7220 */ /* 0x000fc40000410000 */
[-C--:B------:R-:W-:Y:S02]  /*7780*/  FFMA.FTZ R191, R98, -R70.reuse, R191 ;  /* 0x8000004662bf7223 */ /* 0x080fe400000100bf */
[----:B------:R-:W-:Y:S02]  /*7790*/  FMUL.FTZ R110, R78, R71 ;  /* 0x000000474e6e7220 */ /* 0x000fe40000410000 */
[----:B------:R-:W-:Y:S02]  /*77a0*/  FADD.FTZ R67, R52, UR5 ;  /* 0x0000000534437e21 */ /* 0x000fe40008010000 */
[----:B------:R-:W-:Y:S02]  /*77b0*/  FFMA.FTZ R70, R97, -R70, R192 ;  /* 0x8000004661467223 */ /* 0x000fe400000100c0 */
[----:B------:R-:W-:Y:S02]  /*77c0*/  FFMA.FTZ R63, R10, R197, R63 ;  /* 0x000000c50a3f7223 */ /* 0x000fe4000001003f */
[----:B------:R-:W-:-:S02]  /*77d0*/  FADD.FTZ R192, R47, UR5 ;  /* 0x000000052fc07e21 */ /* 0x000fc40008010000 */
[----:B------:R-:W-:Y:S02]  /*77e0*/  FFMA.FTZ R197, R92, -R186, R197 ;  /* 0x800000ba5cc57223 */ /* 0x000fe400000100c5 */
[----:B------:R-:W-:Y:S02]  /*77f0*/  FFMA.FTZ R188, R101, -R62, R188 ;  /* 0x8000003e65bc7223 */ /* 0x000fe400000100bc */
[----:B------:R-:W-:Y:S02]  /*7800*/  FFMA.FTZ R194, R96, -R110, R194 ;  /* 0x8000006e60c27223 */ /* 0x000fe400000100c2 */
[----:B------:R-:W-:Y:S02]  /*7810*/  FFMA.FTZ R186, R91, -R186, R198 ;  /* 0x800000ba5bba7223 */ /* 0x000fe400000100c6 */
[----:B------:R-:W-:Y:S02]  /*7820*/  FMUL.FTZ R62, R80, R67 ;  /* 0x00000043503e7220 */ /* 0x000fe40000410000 */
[----:B------:R-:W-:-:S02]  /*7830*/  FFMA.FTZ R110, R95, -R110, R193 ;  /* 0x8000006e5f6e7223 */ /* 0x000fc400000100c1 */
[----:B------:R-:W-:Y:S02]  /*7840*/  FFMA.FTZ R198, R10, -R198, R195 ;  /* 0x800000c60ac67223 */ /* 0x000fe400000100c3 */
[----:B------:R-:W-:Y:S02]  /*7850*/  FMUL.FTZ R193, R75, R192 ;  /* 0x000000c04bc17220 */ /* 0x000fe40000410000 */
[----:B------:R-:W-:Y:S02]  /*7860*/  FADD.FTZ R195, R46, UR5 ;  /* 0x000000052ec37e21 */ /* 0x000fe40008010000 */
[-C--:B------:R-:W-:Y:S02]  /*7870*/  FFMA.FTZ R190, R100, -R62.reuse, R190 ;  /* 0x8000003e64be7223 */ /* 0x080fe400000100be */
[----:B------:R-:W-:Y:S02]  /*7880*/  FFMA.FTZ R189, R99, -R62, R189 ;  /* 0x8000003e63bd7223 */ /* 0x000fe400000100bd */
[----:B------:R-:W-:-:S02]  /*7890*/  FFMA.FTZ R63, R9, R200, R63 ;  /* 0x000000c8093f7223 */ /* 0x000fc4000001003f */
[----:B------:R-:W-:Y:S02]  /*78a0*/  FFMA.FTZ R200, R90, -R193, R200 ;  /* 0x800000c15ac87223 */ /* 0x000fe400000100c8 */
[----:B------:R-:W-:Y:S02]  /*78b0*/  FMUL.FTZ R62, R74, R195 ;  /* 0x000000c34a3e7220 */ /* 0x000fe40000410000 */
[----:B------:R-:W-:Y:S02]  /*78c0*/  FFMA.FTZ R193, R89, -R193, R199 ;  /* 0x800000c159c17223 */ /* 0x000fe400000100c7 */
[----:B------:R-:W-:Y:S02]  /*78d0*/  FFMA.FTZ R199, R9, -R199, R198 ;  /* 0x800000c709c77223 */ /* 0x000fe400000100c6 */
[----:B------:R-:W-:Y:S02]  /*78e0*/  FFMA.FTZ R229, R8, R201, R63 ;  /* 0x000000c908e57223 */ /* 0x000fe4000001003f */
[----:B------:R-:W-:-:S02]  /*78f0*/  FFMA.FTZ R201, R146, -R62, R201 ;  /* 0x8000003e92c97223 */ /* 0x000fc400000100c9 */
[----:B------:R-:W-:Y:S02]  /*7900*/  FFMA.FTZ R62, R145, -R62, R202 ;  /* 0x8000003e913e7223 */ /* 0x000fe400000100ca */
[----:B------:R-:W-:Y:S02]  /*7910*/  FFMA.FTZ R202, R8, -R202, R199 ;  /* 0x800000ca08ca7223 */ /* 0x000fe400000100c7 */
[----:B------:R-:W-:Y:S02]  /*7920*/  FADD.FTZ R184, -R184, R61 ;  /* 0x0000003db8b87221 */ /* 0x000fe40000010100 */
[----:B------:R-:W-:Y:S02]  /*7930*/  FADD.FTZ R198, R45, UR5 ;  /* 0x000000052dc67e21 */ /* 0x000fe40008010000 */
[----:B------:R-:W-:Y:S02]  /*7940*/  FADD.FTZ R199, R168, R60 ;  /* 0x0000003ca8c77221 */ /* 0x000fe40000010000 */
[----:B------:R-:W-:-:S02]  /*7950*/  FMUL.FTZ R242, R152, -R184 ;  /* 0x800000b898f27220 */ /* 0x000fc40000410000 */
[----:B------:R-:W-:Y:S02]  /*7960*/  FMUL.FTZ R63, R73, R198 ;  /* 0x000000c6493f7220 */ /* 0x000fe40000410000 */
[----:B------:R-:W-:Y:S02]  /*7970*/  FADD.FTZ R168, R44, UR5 ;  /* 0x000000052ca87e21 */ /* 0x000fe40008010000 */
[-C--:B------:R-:W-:Y:S02]  /*7980*/  FMUL.FTZ R61, R152, -R199.reuse ;  /* 0x800000c7983d7220 */ /* 0x080fe40000410000 */
[----:B------:R-:W-:Y:S02]  /*7990*/  FFMA.FTZ R229, R7, R204, R229 ;  /* 0x000000cc07e57223 */ /* 0x000fe400000100e5 */
[----:B------:R-:W-:Y:S02]  /*79a0*/  FFMA.FTZ R152, R151, R199, -R242 ;  /* 0x000000c797987223 */ /* 0x000fe400000108f2 */
[----:B------:R-:W-:-:S02]  /*79b0*/  FFMA.FTZ R204, R144, -R63, R204 ;  /* 0x8000003f90cc7223 */ /* 0x000fc400000100cc */
[----:B------:R-:W-:Y:S02]  /*79c0*/  FMUL.FTZ R60, R72, R168 ;  /* 0x000000a8483c7220 */ /* 0x000fe40000410000 */
[----:B------:R-:W-:Y:S02]  /*79d0*/  FFMA.FTZ R242, R151, R184, R61 ;  /* 0x000000b897f27223 */ /* 0x000fe4000001003d */
[----:B------:R-:W-:Y:S02]  /*79e0*/  FFMA.FTZ R63, R143, -R63, R203 ;  /* 0x8000003f8f3f7223 */ /* 0x000fe400000100cb */
[----:B------:R-:W-:Y:S02]  /*79f0*/  FADD.FTZ R151, R43, UR5 ;  /* 0x000000052b977e21 */ /* 0x000fe40008010000 */
[----:B------:R-:W-:Y:S02]  /*7a00*/  FFMA.FTZ R203, R7, -R203, R202 ;  /* 0x800000cb07cb7223 */ /* 0x000fe400000100ca */
[----:B------:R-:W-:-:S02]  /*7a10*/  FFMA.FTZ R202, R6, R206, R229 ;  /* 0x000000ce06ca7223 */ /* 0x000fc400000100e5 */
[-C--:B------:R-:W-:Y:S02]  /*7a20*/  FFMA.FTZ R206, R142, -R60.reuse, R206 ;  /* 0x8000003c8ece7223 */ /* 0x080fe400000100ce */
[----:B------:R-:W-:Y:S02]  /*7a30*/  FADD.FTZ R152, R167, R152 ;  /* 0x00000098a7987221 */ /* 0x000fe40000010000 */
[----:B------:R-:W-:Y:S02]  /*7a40*/  FFMA.FTZ R60, R141, -R60, R205 ;  /* 0x8000003c8d3c7223 */ /* 0x000fe400000100cd */
[----:B------:R-:W-:Y:S02]  /*7a50*/  FMUL.FTZ R61, R59, R151 ;  /* 0x000000973b3d7220 */ /* 0x000fe40000410000 */
[----:B------:R-:W-:Y:S02]  /*7a60*/  FADD.FTZ R167, R42, UR5 ;  /* 0x000000052aa77e21 */ /* 0x000fe40008010000 */
[----:B------:R-:W-:-:S02]  /*7a70*/  FFMA.FTZ R205, R6, -R205, R203 ;  /* 0x800000cd06cd7223 */ /* 0x000fc400000100cb */
[----:B------:R-:W-:Y:S02]  /*7a80*/  FFMA.FTZ R203, R5, R207, R202 ;  /* 0x000000cf05cb7223 */ /* 0x000fe400000100ca */
[----:B------:R-:W-:Y:S02]  /*7a90*/  FADD.FTZ R202, -R183, R242 ;  /* 0x000000f2b7ca7221 */ /* 0x000fe40000010100 */
[----:B------:R-:W-:Y:S02]  /*7aa0*/  FFMA.FTZ R207, R140, -R61, R207 ;  /* 0x8000003d8ccf7223 */ /* 0x000fe400000100cf */
[----:B------:R-:W-:Y:S02]  /*7ab0*/  FMUL.FTZ R183, R58, R167 ;  /* 0x000000a73ab77220 */ /* 0x000fe40000410000 */
[----:B------:R-:W-:Y:S02]  /*7ac0*/  FFMA.FTZ R61, R139, -R61, R208 ;  /* 0x8000003d8b3d7223 */ /* 0x000fe400000100d0 */
[----:B------:R-:W-:-:S02]  /*7ad0*/  FFMA.FTZ R205, R5, -R208, R205 ;  /* 0x800000d005cd7223 */ /* 0x000fc400000100cd */
[----:B------:R-:W-:Y:S02]  /*7ae0*/  FFMA.FTZ R208, R4, R210, R203 ;  /* 0x000000d204d07223 */ /* 0x000fe400000100cb */
[----:B------:R-:W-:Y:S02]  /*7af0*/  FMUL.FTZ R203, R150, -R202 ;  /* 0x800000ca96cb7220 */ /* 0x000fe40000410000 */
[-C--:B------:R-:W-:Y:S02]  /*7b00*/  FFMA.FTZ R210, R138, -R183.reuse, R210 ;  /* 0x800000b78ad27223 */ /* 0x080fe400000100d2 */
[----:B------:R-:W-:Y:S02]  /*7b10*/  FMUL.FTZ R150, R150, -R152 ;  /* 0x8000009896967220 */ /* 0x000fe40000410000 */
[----:B------:R-:W-:Y:S02]  /*7b20*/  FFMA.FTZ R183, R137, -R183, R209 ;  /* 0x800000b789b77223 */ /* 0x000fe400000100d1 */
[----:B------:R-:W-:-:S02]  /*7b30*/  FFMA.FTZ R209, R4, -R209, R205 ;  /* 0x800000d104d17223 */ /* 0x000fc400000100cd */
[C---:B------:R-:W-:Y:S02]  /*7b40*/  FFMA.FTZ R205, R149.reuse, R152, -R203 ;  /* 0x0000009895cd7223 */ /* 0x040fe400000108cb */
[----:B------:R-:W-:Y:S02]  /*7b50*/  FFMA.FTZ R149, R149, R202, R150 ;  /* 0x000000ca95957223 */ /* 0x000fe40000010096 */
[----:B------:R-:W-:Y:S02]  /*7b60*/  FADD.FTZ R150, R41, UR5 ;  /* 0x0000000529967e21 */ /* 0x000fe40008010000 */
[----:B------:R-:W-:Y:S02]  /*7b70*/  FFMA.FTZ R203, R3, R211, R208 ;  /* 0x000000d303cb7223 */ /* 0x000fe400000100d0 */
[----:B------:R-:W-:Y:S02]  /*7b80*/  FMUL.FTZ R229, R57, R150 ;  /* 0x0000009639e57220 */ /* 0x000fe40000410000 */
[----:B------:R-:W-:-:S02]  /*7b90*/  FFMA.FTZ R241, R3, -R212, R209 ;  /* 0x800000d403f17223 */ /* 0x000fc400000100d1 */
[----:B------:R-:W-:Y:S02]  /*7ba0*/  FFMA.FTZ R208, R135, -R229, R212 ;  /* 0x800000e587d07223 */ /* 0x000fe400000100d4 */
[----:B------:R-:W-:Y:S02]  /*7bb0*/  FADD.FTZ R209, R166, R205 ;  /* 0x000000cda6d17221 */ /* 0x000fe40000010000 */
[----:B------:R-:W-:Y:S02]  /*7bc0*/  FADD.FTZ R212, -R182, R149 ;  /* 0x00000095b6d47221 */ /* 0x000fe40000010100 */
[C---:B------:R-:W-:Y:S02]  /*7bd0*/  FMUL.FTZ R244, R148.reuse, -R209 ;  /* 0x800000d194f47220 */ /* 0x040fe40000410000 */
[----:B------:R-:W-:Y:S02]  /*7be0*/  FMUL.FTZ R242, R148, -R212 ;  /* 0x800000d494f27220 */ /* 0x000fe40000410000 */
[----:B------:R-:W-:-:S02]  /*7bf0*/  FADD.FTZ R148, R39, UR5 ;  /* 0x0000000527947e21 */ /* 0x000fc40008010000 */
[C---:B------:R-:W-:Y:S02]  /*7c00*/  FFMA.FTZ R242, R147.reuse, R209, -R242 ;  /* 0x000000d193f27223 */ /* 0x040fe400000108f2 */
[----:B------:R-:W-:Y:S02]  /*7c10*/  FFMA.FTZ R244, R147, R212, R244 ;  /* 0x000000d493f47223 */ /* 0x000fe400000100f4 */
[----:B------:R-:W-:Y:S02]  /*7c20*/  FFMA.FTZ R166, R2, R214, R203 ;  /* 0x000000d602a67223 */ /* 0x000fe400000100cb */
[----:B------:R-:W-:Y:S02]  /*7c30*/  FMUL.FTZ R147, R199, UR42 ;  /* 0x0000002ac7937c20 */ /* 0x000fe40008410000 */
[----:B------:R-:W-:Y:S02]  /*7c40*/  FADD.FTZ R149, R40, UR5 ;  /* 0x0000000528957e21 */ /* 0x000fe40008010000 */
[----:B------:R-:W-:-:S02]  /*7c50*/  FMUL.FTZ R203, R55, R148 ;  /* 0x0000009437cb7220 */ /* 0x000fc40000410000 */
[----:B------:R-:W-:Y:S02]  /*7c60*/  FFMA.FTZ R211, R136, -R229, R211 ;  /* 0x800000e588d37223 */ /* 0x000fe400000100d3 */
[----:B------:R-:W-:Y:S02]  /*7c70*/  FFMA.FTZ R246, R184, UR41, -R147 ;  /* 0x00000029b8f67c23 */ /* 0x000fe40008010893 */
[----:B------:R-:W-:Y:S02]  /*7c80*/  FMUL.FTZ R229, R56, R149 ;  /* 0x0000009538e57220 */ /* 0x000fe40000410000 */
[C---:B------:R-:W-:Y:S02]  /*7c90*/  FFMA.FTZ R205, R131.reuse, -R203, R215 ;  /* 0x800000cb83cd7223 */ /* 0x040fe400000100d7 */
[----:B------:R-:W-:Y:S02]  /*7ca0*/  FMUL.FTZ R147, R131, R184 ;  /* 0x000000b883937220 */ /* 0x000fe40000410000 */
[----:B------:R-:W-:-:S02]  /*7cb0*/  FMUL.FTZ R131, R152, UR42 ;  /* 0x0000002a98837c20 */ /* 0x000fc40008410000 */
[----:B------:R-:W-:Y:S02]  /*7cc0*/  FADD.FTZ R165, R165, R242 ;  /* 0x000000f2a5a57221 */ /* 0x000fe40000010000 */
[----:B------:R-:W-:Y:S02]  /*7cd0*/  FFMA.FTZ R214, R134, -R229, R214 ;  /* 0x800000e586d67223 */ /* 0x000fe400000100d6 */
[C---:B------:R-:W-:Y:S02]  /*7ce0*/  FFMA.FTZ R203, R132.reuse, -R203, R216 ;  /* 0x800000cb84cb7223 */ /* 0x040fe400000100d8 */
[----:B------:R-:W-:Y:S02]  /*7cf0*/  FFMA.FTZ R147, R132, R199, R147 ;  /* 0x000000c784937223 */ /* 0x000fe40000010093 */
[----:B------:R-:W-:Y:S02]  /*7d00*/  FADD.FTZ R242, -R181, R244 ;  /* 0x000000f4b5f27221 */ /* 0x000fe40000010100 */
[----:B------:R-:W-:-:S02]  /*7d10*/  FFMA.FTZ R229, R133, -R229, R213 ;  /* 0x800000e585e57223 */ /* 0x000fc400000100d5 */
[C---:B------:R-:W-:Y:S02]  /*7d20*/  FFMA.FTZ R132, R202.reuse, UR41, -R131 ;  /* 0x00000029ca847c23 */ /* 0x040fe40008010883 */
[----:B------:R-:W-:Y:S02]  /*7d30*/  FMUL.FTZ R181, R202, UR42 ;  /* 0x0000002acab57c20 */ /* 0x000fe40008410000 */
[----:B------:R-:W-:Y:S02]  /*7d40*/  FMUL.FTZ R132, R229, R132 ;  /* 0x00000084e5847220 */ /* 0x000fe40000410000 */
[----:B------:R-:W-:Y:S02]  /*7d50*/  FFMA.FTZ R181, R152, UR41, R181 ;  /* 0x0000002998b57c23 */ /* 0x000fe400080100b5 */
[----:B------:R-:W-:Y:S02]  /*7d60*/  FMUL.FTZ R131, R133, R202 ;  /* 0x000000ca85837220 */ /* 0x000fe40000410000 */
[----:B------:R-:W-:-:S02]  /*7d70*/  FMUL.FTZ R133, R103, -R242 ;  /* 0x800000f267857220 */ /* 0x000fc40000410000 */
[----:B------:R-:W-:Y:S02]  /*7d80*/  FMUL.FTZ R103, R103, -R165 ;  /* 0x800000a567677220 */ /* 0x000fe40000410000 */
[----:B------:R-:W-:Y:S02]  /*7d90*/  FFMA.FTZ R132, R214, R181, R132 ;  /* 0x000000b5d6847223 */ /* 0x000fe40000010084 */
[----:B------:R-:W-:Y:S02]  /*7da0*/  FFMA.FTZ R213, R2, -R213, R241 ;  /* 0x800000d502d57223 */ /* 0x000fe400000100f1 */
[C---:B------:R-:W-:Y:S02]  /*7db0*/  FMUL.FTZ R181, R149.reuse, R202 ;  /* 0x000000ca95b57220 */ /* 0x040fe40000410000 */
[----:B------:R-:W-:Y:S02]  /*7dc0*/  FMUL.FTZ R241, R149, R152 ;  /* 0x0000009895f17220 */ /* 0x000fe40000410000 */
[----:B------:R-:W-:-:S02]  /*7dd0*/  FFMA.FTZ R243, R104, R242, R103 ;  /* 0x000000f268f37223 */ /* 0x000fc40000010067 */
[----:B------:R-:W-:Y:S02]  /*7de0*/  FFMA.FTZ R133, R104, R165, -R133 ;  /* 0x000000a568857223 */ /* 0x000fe40000010885 */
[C---:B------:R-:W-:Y:S02]  /*7df0*/  FMUL.FTZ R103, R229.reuse, R181 ;  /* 0x000000b5e5677220 */ /* 0x040fe40000410000 */
[-C--:B------:R-:W-:Y:S02]  /*7e00*/  FMUL.FTZ R229, R229, R241.reuse ;  /* 0x000000f1e5e57220 */ /* 0x080fe40000410000 */
[----:B------:R-:W-:Y:S02]  /*7e10*/  FADD.FTZ R180, -R180, R243 ;  /* 0x000000f3b4b47221 */ /* 0x000fe40000010100 */
[----:B------:R-:W-:Y:S01]  /*7e20*/  FADD.FTZ R164, R164, R133 ;  /* 0x00000085a4a47221 */ /* 0x000fe20000010000 */
[----:B------:R-:W-:Y:S01]  /*7e30*/  SHF.L.U32 R133, R86, 0x5, RZ ;  /* 0x0000000556857819 */ /* 0x000fe200000006ff */
[----:B------:R-:W-:-:S02]  /*7e40*/  FFMA.FTZ R103, R214, R241, R103 ;  /* 0x000000f1d6677223 */ /* 0x000fc40000010067 */
[----:B------:R-:W-:Y:S01]  /*7e50*/  FFMA.FTZ R214, R214, R181, -R229 ;  /* 0x000000b5d6d67223 */ /* 0x000fe200000108e5 */
[----:B------:R-:W-:Y:S01]  /*7e60*/  LEA.HI.SX32 R133, R133, R133, 0x1b ;  /* 0x0000008585857211 */ /* 0x000fe200078fdaff */
[C---:B------:R-:W-:Y:S02]  /*7e70*/  FMUL.FTZ R229, R105.reuse, -R180 ;  /* 0x800000b469e57220 */ /* 0x040fe40000410000 */
[-C--:B------:R-:W-:Y:S02]  /*7e80*/  FMUL.FTZ R105, R105, -R164.reuse ;  /* 0x800000a469697220 */ /* 0x080fe40000410000 */
[C---:B------:R-:W-:Y:S02]  /*7e90*/  FFMA.FTZ R104, R106.reuse, R164, -R229 ;  /* 0x000000a46a687223 */ /* 0x040fe400000108e5 */
[----:B------:R-:W-:Y:S02]  /*7ea0*/  FFMA.FTZ R106, R106, R180, R105 ;  /* 0x000000b46a6a7223 */ /* 0x000fe40000010069 */
[----:B------:R-:W-:-:S02]  /*7eb0*/  FMUL.FTZ R105, R209, UR42 ;  /* 0x0000002ad1697c20 */ /* 0x000fc40008410000 */
[----:B------:R-:W-:Y:S02]  /*7ec0*/  FADD.FTZ R163, R163, R104 ;  /* 0x00000068a3a37221 */ /* 0x000fe40000010000 */
[C---:B------:R-:W-:Y:S02]  /*7ed0*/  FFMA.FTZ R105, R212.reuse, UR41, -R105 ;  /* 0x00000029d4697c23 */ /* 0x040fe40008010869 */
[----:B------:R-:W-:Y:S02]  /*7ee0*/  FMUL.FTZ R104, R212, UR42 ;  /* 0x0000002ad4687c20 */ /* 0x000fe40008410000 */
[----:B------:R-:W-:Y:S02]  /*7ef0*/  FMUL.FTZ R105, R208, R105 ;  /* 0x00000069d0697220 */ /* 0x000fe40000410000 */
[----:B------:R-:W-:Y:S02]  /*7f00*/  FFMA.FTZ R104, R209, UR41, R104 ;  /* 0x00000029d1687c23 */ /* 0x000fe40008010068 */
[----:B------:R-:W-:-:S02]  /*7f10*/  FADD.FTZ R179, -R179, R106 ;  /* 0x0000006ab3b37221 */ /* 0x000fc40000010100 */
[----:B------:R-:W-:Y:S02]  /*7f20*/  FFMA.FTZ R104, R211, R104, R105 ;  /* 0x00000068d3687223 */ /* 0x000fe40000010069 */
[C---:B------:R-:W-:Y:S02]  /*7f30*/  FMUL.FTZ R105, R107.reuse, -R179 ;  /* 0x800000b36b697220 */ /* 0x040fe40000410000 */
[-C--:B------:R-:W-:Y:S02]  /*7f40*/  FMUL.FTZ R107, R107, -R163.reuse ;  /* 0x800000a36b6b7220 */ /* 0x080fe40000410000 */
[----:B------:R-:W-:Y:S02]  /*7f50*/  FMUL.FTZ R135, R135, R212 ;  /* 0x000000d487877220 */ /* 0x000fe40000410000 */
[C---:B------:R-:W-:Y:S02]  /*7f60*/  FFMA.FTZ R105, R108.reuse, R163, -R105 ;  /* 0x000000a36c697223 */ /* 0x040fe40000010869 */
[----:B------:R-:W-:-:S02]  /*7f70*/  FFMA.FTZ R107, R108, R179, R107 ;  /* 0x000000b36c6b7223 */ /* 0x000fc4000001006b */
[----:B------:R-:W-:Y:S02]  /*7f80*/  FFMA.FTZ R136, R136, R209, R135 ;  /* 0x000000d188887223 */ /* 0x000fe40000010087 */
[----:B------:R-:W-:Y:S02]  /*7f90*/  FADD.FTZ R135, R162, R105 ;  /* 0x00000069a2877221 */ /* 0x000fe40000010000 */
[----:B------:R-:W-:Y:S02]  /*7fa0*/  FFMA.FTZ R131, R134, R152, R131 ;  /* 0x0000009886837223 */ /* 0x000fe40000010083 */
[----:B------:R-:W-:Y:S02]  /*7fb0*/  FMUL.FTZ R212, R150, R212 ;  /* 0x000000d496d47220 */ /* 0x000fe40000410000 */
[----:B------:R-:W-:Y:S02]  /*7fc0*/  FADD.FTZ R178, -R178, R107 ;  /* 0x0000006bb2b27221 */ /* 0x000fe40000010100 */
[----:B------:R-:W-:-:S02]  /*7fd0*/  FMUL.FTZ R134, R56, R241 ;  /* 0x000000f138867220 */ /* 0x000fc40000410000 */
[C---:B------:R-:W-:Y:S02]  /*7fe0*/  FMUL.FTZ R105, R109.reuse, -R135 ;  /* 0x800000876d697220 */ /* 0x040fe40000410000 */
[----:B------:R-:W-:Y:S01]  /*7ff0*/  FMUL.FTZ R106, R150, R209 ;  /* 0x000000d1966a7220 */ /* 0x000fe20000410000 */
[----:B------:R0:W-:Y:S01]  /*8000*/  STS [R133.X4+0x2170], R134 ;  /* 0x0021708685007388 */ /* 0x0001e20000004800 */
[C---:B------:R-:W-:Y:S02]  /*8010*/  FMUL.FTZ R108, R208.reuse, R212 ;  /* 0x000000d4d06c7220 */ /* 0x040fe40000410000 */
[----:B------:R-:W-:Y:S02]  /*8020*/  FMUL.FTZ R109, R109, -R178 ;  /* 0x800000b26d6d7220 */ /* 0x000fe40000410000 */
[-C--:B------:R-:W-:Y:S02]  /*8030*/  FMUL.FTZ R208, R208, R106.reuse ;  /* 0x0000006ad0d07220 */ /* 0x080fe40000410000 */
[----:B------:R-:W-:-:S02]  /*8040*/  FFMA.FTZ R108, R211, R106, R108 ;  /* 0x0000006ad36c7223 */ /* 0x000fc4000001006c */
[----:B------:R-:W-:Y:S02]  /*8050*/  FMUL.FTZ R106, R57, R106 ;  /* 0x0000006a396a7220 */ /* 0x000fe40000410000 */
[C---:B0-----:R-:W-:Y:S02]  /*8060*/  FFMA.FTZ R134, R112.reuse, R178, R105 ;  /* 0x000000b270867223 */ /* 0x041fe40000010069 */
[----:B------:R-:W-:Y:S01]  /*8070*/  FFMA.FTZ R112, R112, R135, -R109 ;  /* 0x0000008770707223 */ /* 0x000fe2000001086d */
[----:B------:R0:W-:Y:S01]  /*8080*/  STS [R133.X4+0x2168], R106 ;  /* 0x0021686a85007388 */ /* 0x0001e20000004800 */
[----:B------:R-:W-:Y:S02]  /*8090*/  FADD.FTZ R134, -R177, R134 ;  /* 0x00000086b1867221 */ /* 0x000fe40000010100 */
[----:B------:R-:W-:Y:S02]  /*80a0*/  FADD.FTZ R161, R161, R112 ;  /* 0x00000070a1a17221 */ /* 0x000fe40000010000 */
[----:B------:R-:W-:-:S02]  /*80b0*/  FMUL.FTZ R109, R165, UR42 ;  /* 0x0000002aa56d7c20 */ /* 0x000fc40008410000 */
[----:B------:R-:W-:Y:S02]  /*80c0*/  FMUL.FTZ R105, R137, R242 ;  /* 0x000000f289697220 */ /* 0x000fe40000410000 */
[----:B------:R-:W-:Y:S02]  /*80d0*/  FFMA.FTZ R112, R242, UR41, -R109 ;  /* 0x00000029f2707c23 */ /* 0x000fe4000801086d */
[CC--:B0-----:R-:W-:Y:S02]  /*80e0*/  FMUL.FTZ R106, R113.reuse, -R134.reuse ;  /* 0x80000086716a7220 */ /* 0x0c1fe40000410000 */
[-C--:B------:R-:W-:Y:S02]  /*80f0*/  FMUL.FTZ R113, R113, -R161.reuse ;  /* 0x800000a171717220 */ /* 0x080fe40000410000 */
[C---:B------:R-:W-:Y:S02]  /*8100*/  FFMA.FTZ R107, R114.reuse, R161, -R106 ;  /* 0x000000a1726b7223 */ /* 0x040fe4000001086a */
[----:B------:R-:W-:-:S02]  /*8110*/  FFMA.FTZ R113, R114, R134, R113 ;  /* 0x0000008672717223 */ /* 0x000fc40000010071 */
[----:B------:R-:W-:Y:S02]  /*8120*/  FMUL.FTZ R106, R242, UR42 ;  /* 0x0000002af26a7c20 */ /* 0x000fe40008410000 */
[----:B------:R-:W-:Y:S02]  /*8130*/  FADD.FTZ R176, -R176, R113 ;  /* 0x00000071b0b07221 */ /* 0x000fe40000010100 */
[----:B------:R-:W-:Y:S02]  /*8140*/  FADD.FTZ R107, R160, R107 ;  /* 0x0000006ba06b7221 */ /* 0x000fe40000010000 */
[----:B------:R-:W-:Y:S02]  /*8150*/  FFMA.FTZ R109, R165, UR41, R106 ;  /* 0x00000029a56d7c23 */ /* 0x000fe4000801006a */
[----:B------:R-:W-:Y:S02]  /*8160*/  FMUL.FTZ R106, R183, R112 ;  /* 0x00000070b76a7220 */ /* 0x000fe40000410000 */
[----:B------:R-:W-:-:S02]  /*8170*/  FMUL.FTZ R112, R115, -R176 ;  /* 0x800000b073707220 */ /* 0x000fc40000410000 */
[----:B------:R-:W-:Y:S02]  /*8180*/  FMUL.FTZ R115, R115, -R107 ;  /* 0x8000006b73737220 */ /* 0x000fe40000410000 */
[----:B------:R-:W-:Y:S02]  /*8190*/  FFMA.FTZ R105, R138, R165, R105 ;  /* 0x000000a58a697223 */ /* 0x000fe40000010069 */
[C---:B------:R-:W-:Y:S02]  /*81a0*/  FMUL.FTZ R137, R167.reuse, R242 ;  /* 0x000000f2a7897220 */ /* 0x040fe40000410000 */
[C---:B------:R-:W-:Y:S02]  /*81b0*/  FFMA.FTZ R114, R116.reuse, R107, -R112 ;  /* 0x0000006b74727223 */ /* 0x040fe40000010870 */
[----:B------:R-:W-:Y:S02]  /*81c0*/  FMUL.FTZ R165, R167, R165 ;  /* 0x000000a5a7a57220 */ /* 0x000fe40000410000 */
[----:B------:R-:W-:-:S02]  /*81d0*/  FFMA.FTZ R112, R116, R176, R115 ;  /* 0x000000b074707223 */ /* 0x000fc40000010073 */
[C---:B------:R-:W-:Y:S02]  /*81e0*/  FMUL.FTZ R113, R183.reuse, R137 ;  /* 0x00000089b7717220 */ /* 0x040fe40000410000 */
[----:B------:R-:W-:Y:S02]  /*81f0*/  FMUL.FTZ R183, R183, R165 ;  /* 0x000000a5b7b77220 */ /* 0x000fe40000410000 */
[----:B------:R-:W-:Y:S02]  /*8200*/  FADD.FTZ R112, -R175, R112 ;  /* 0x00000070af707221 */ /* 0x000fe40000010100 */
[----:B------:R-:W-:Y:S02]  /*8210*/  FADD.FTZ R159, R159, R114 ;  /* 0x000000729f9f7221 */ /* 0x000fe40000010000 */
[-C--:B------:R-:W-:Y:S02]  /*8220*/  FFMA.FTZ R115, R210, R137.reuse, -R183 ;  /* 0x00000089d2737223 */ /* 0x080fe400000108b7 */
[----:B------:R-:W-:-:S02]  /*8230*/  FMUL.FTZ R116, R58, R137 ;  /* 0x000000893a747220 */ /* 0x000fc40000410000 */
[CC--:B------:R-:W-:Y:S02]  /*8240*/  FMUL.FTZ R114, R117.reuse, -R112.reuse ;  /* 0x8000007075727220 */ /* 0x0c0fe40000410000 */
[-C--:B------:R-:W-:Y:S01]  /*8250*/  FMUL.FTZ R137, R117, -R159.reuse ;  /* 0x8000009f75897220 */ /* 0x080fe20000410000 */
[----:B------:R-:W-:Y:S01]  /*8260*/  STS [R133.X4+0x2164], R116 ;  /* 0x0021647485007388 */ /* 0x000fe20000004800 */
[C---:B------:R-:W-:Y:S02]  /*8270*/  FFMA.FTZ R117, R118.reuse, R159, -R114 ;  /* 0x0000009f76757223 */ /* 0x040fe40000010872 */
[----:B------:R-:W-:Y:S02]  /*8280*/  FFMA.FTZ R137, R118, R112, R137 ;  /* 0x0000007076897223 */ /* 0x000fe40000010089 */
[-C--:B------:R-:W-:Y:S02]  /*8290*/  FMUL.FTZ R138, R58, R165.reuse ;  /* 0x000000a53a8a7220 */ /* 0x080fe40000410000 */
[----:B------:R-:W-:-:S02]  /*82a0*/  FFMA.FTZ R113, R210, R165, R113 ;  /* 0x000000a5d2717223 */ /* 0x000fc40000010071 */
[----:B------:R-:W-:Y:S01]  /*82b0*/  FMUL.FTZ R165, R164, UR42 ;  /* 0x0000002aa4a57c20 */ /* 0x000fe20008410000 */
[----:B------:R0:W-:Y:S01]  /*82c0*/  STS [R133.X4+0x2160], R138 ;  /* 0x0021608a85007388 */ /* 0x0001e20000004800 */
[----:B------:R-:W-:Y:S02]  /*82d0*/  FMUL.FTZ R139, R139, R180 ;  /* 0x000000b48b8b7220 */ /* 0x000fe40000410000 */
[----:B------:R-:W-:Y:S02]  /*82e0*/  FADD.FTZ R158, R158, R117 ;  /* 0x000000759e9e7221 */ /* 0x000fe40000010000 */
[----:B------:R-:W-:Y:S02]  /*82f0*/  FADD.FTZ R174, -R174, R137 ;  /* 0x00000089aeae7221 */ /* 0x000fe40000010100 */
[----:B------:R-:W-:Y:S02]  /*8300*/  FFMA.FTZ R114, R180, UR41, -R165 ;  /* 0x00000029b4727c23 */ /* 0x000fe400080108a5 */
[----:B------:R-:W-:-:S02]  /*8310*/  FFMA.FTZ R140, R140, R164, R139 ;  /* 0x000000a48c8c7223 */ /* 0x000fc4000001008b */
[C---:B------:R-:W-:Y:S02]  /*8320*/  FMUL.FTZ R117, R119.reuse, -R158 ;  /* 0x8000009e77757220 */ /* 0x040fe40000410000 */
[----:B------:R-:W-:Y:S02]  /*8330*/  FMUL.FTZ R139, R180, UR42 ;  /* 0x0000002ab48b7c20 */ /* 0x000fe40008410000 */
[----:B------:R-:W-:Y:S02]  /*8340*/  FMUL.FTZ R119, R119, -R174 ;  /* 0x800000ae77777220 */ /* 0x000fe40000410000 */
[----:B------:R-:W-:Y:S02]  /*8350*/  FMUL.FTZ R180, R151, R180 ;  /* 0x000000b497b47220 */ /* 0x000fe40000410000 */
[----:B0-----:R-:W-:Y:S02]  /*8360*/  FMUL.FTZ R138, R61, R114 ;  /* 0x000000723d8a7220 */ /* 0x001fe40000410000 */
[----:B------:R-:W-:-:S02]  /*8370*/  FFMA.FTZ R114, R122, R174, R117 ;  /* 0x000000ae7a727223 */ /* 0x000fc40000010075 */
[----:B------:R-:W-:Y:S02]  /*8380*/  FFMA.FTZ R118, R164, UR41, R139 ;  /* 0x00000029a4767c23 */ /* 0x000fe4000801008b */
[----:B------:R-:W-:Y:S02]  /*8390*/  FFMA.FTZ R122, R122, R158, -R119 ;  /* 0x0000009e7a7a7223 */ /* 0x000fe40000010877 */
[----:B------:R-:W-:Y:S02]  /*83a0*/  FMUL.FTZ R164, R151, R164 ;  /* 0x000000a497a47220 */ /* 0x000fe40000410000 */
[----:B------:R-:W-:Y:S02]  /*83b0*/  FMUL.FTZ R116, R61, R180 ;  /* 0x000000b43d747220 */ /* 0x000fe40000410000 */
[----:B------:R-:W-:Y:S02]  /*83c0*/  FADD.FTZ R114, -R173, R114 ;  /* 0x00000072ad727221 */ /* 0x000fe40000010100 */
[----:B------:R-:W-:-:S02]  /*83d0*/  FADD.FTZ R157, R157, R122 ;  /* 0x0000007a9d9d7221 */ /* 0x000fc40000010000 */
[-C--:B------:R-:W-:Y:S02]  /*83e0*/  FMUL.FTZ R137, R61, R164.reuse ;  /* 0x000000a43d897220 */ /* 0x080fe40000410000 */
[----:B------:R-:W-:Y:S02]  /*83f0*/  FFMA.FTZ R61, R207, R164, R116 ;  /* 0x000000a4cf3d7223 */ /* 0x000fe40000010074 */
[C---:B------:R-:W-:Y:S02]  /*8400*/  FMUL.FTZ R116, R123.reuse, -R114 ;  /* 0x800000727b747220 */ /* 0x040fe40000410000 */
[----:B------:R-:W-:Y:S02]  /*8410*/  FMUL.FTZ R123, R123, -R157 ;  /* 0x8000009d7b7b7220 */ /* 0x000fe40000410000 */
[C---:B------:R-:W-:Y:S02]  /*8420*/  FFMA.FTZ R137, R207.reuse, R180, -R137 ;  /* 0x000000b4cf897223 */ /* 0x040fe40000010889 */
[----:B------:R-:W-:-:S02]  /*8430*/  FFMA.FTZ R207, R207, R118, R138 ;  /* 0x00000076cfcf7223 */ /* 0x000fc4000001008a */
[----:B------:R-:W-:Y:S02]  /*8440*/  FMUL.FTZ R118, R163, UR42 ;  /* 0x0000002aa3767c20 */ /* 0x000fe40008410000 */
[C---:B------:R-:W-:Y:S02]  /*8450*/  FFMA.FTZ R123, R124.reuse, R114, R123 ;  /* 0x000000727c7b7223 */ /* 0x040fe4000001007b */
[----:B------:R-:W-:Y:S02]  /*8460*/  FFMA.FTZ R119, R124, R157, -R116 ;  /* 0x0000009d7c777223 */ /* 0x000fe40000010874 */
[----:B------:R-:W-:Y:S02]  /*8470*/  FMUL.FTZ R117, R141, R179 ;  /* 0x000000b38d757220 */ /* 0x000fe40000410000 */
[C---:B------:R-:W-:Y:S02]  /*8480*/  FMUL.FTZ R116, R179.reuse, UR42 ;  /* 0x0000002ab3747c20 */ /* 0x040fe40008410000 */
[----:B------:R-:W-:-:S02]  /*8490*/  FFMA.FTZ R139, R179, UR41, -R118 ;  /* 0x00000029b38b7c23 */ /* 0x000fc40008010876 */
[----:B------:R-:W-:Y:S02]  /*84a0*/  FMUL.FTZ R179, R168, R179 ;  /* 0x000000b3a8b37220 */ /* 0x000fe40000410000 */
[----:B------:R-:W-:Y:S02]  /*84b0*/  FADD.FTZ R172, -R172, R123 ;  /* 0x0000007bacac7221 */ /* 0x000fe40000010100 */
[----:B------:R-:W-:Y:S02]  /*84c0*/  FADD.FTZ R156, R156, R119 ;  /* 0x000000779c9c7221 */ /* 0x000fe40000010000 */
[-C--:B------:R-:W-:Y:S02]  /*84d0*/  FFMA.FTZ R117, R142, R163.reuse, R117 ;  /* 0x000000a38e757223 */ /* 0x080fe40000010075 */
[----:B------:R-:W-:Y:S02]  /*84e0*/  FFMA.FTZ R119, R163, UR41, R116 ;  /* 0x00000029a3777c23 */ /* 0x000fe40008010074 */
[----:B------:R-:W-:-:S02]  /*84f0*/  FMUL.FTZ R163, R168, R163 ;  /* 0x000000a3a8a37220 */ /* 0x000fc40000410000 */
[C---:B------:R-:W-:Y:S02]  /*8500*/  FMUL.FTZ R118, R60.reuse, R179 ;  /* 0x000000b33c767220 */ /* 0x040fe40000410000 */
[C---:B------:R-:W-:Y:S02]  /*8510*/  FMUL.FTZ R123, R125.reuse, -R172 ;  /* 0x800000ac7d7b7220 */ /* 0x040fe40000410000 */
[----:B------:R-:W-:Y:S02]  /*8520*/  FMUL.FTZ R125, R125, -R156 ;  /* 0x8000009c7d7d7220 */ /* 0x000fe40000410000 */
[C---:B------:R-:W-:Y:S02]  /*8530*/  FMUL.FTZ R116, R60.reuse, R139 ;  /* 0x0000008b3c747220 */ /* 0x040fe40000410000 */
[-C--:B------:R-:W-:Y:S02]  /*8540*/  FMUL.FTZ R138, R60, R163.reuse ;  /* 0x000000a33c8a7220 */ /* 0x080fe40000410000 */
[----:B------:R-:W-:-:S02]  /*8550*/  FFMA.FTZ R60, R206, R163, R118 ;  /* 0x000000a3ce3c7223 */ /* 0x000fc40000010076 */
[C---:B------:R-:W-:Y:S02]  /*8560*/  FFMA.FTZ R118, R126.reuse, R172, R125 ;  /* 0x000000ac7e767223 */ /* 0x040fe4000001007d */
[----:B------:R-:W-:Y:S02]  /*8570*/  FFMA.FTZ R122, R126, R156, -R123 ;  /* 0x0000009c7e7a7223 */ /* 0x000fe4000001087b */
[----:B------:R-:W-:Y:S02]  /*8580*/  FADD.FTZ R118, -R171, R118 ;  /* 0x00000076ab767221 */ /* 0x000fe40000010100 */
[----:B------:R-:W-:Y:S02]  /*8590*/  FADD.FTZ R155, R155, R122 ;  /* 0x0000007a9b9b7221 */ /* 0x000fe40000010000 */
[----:B------:R-:W-:Y:S02]  /*85a0*/  FMUL.FTZ R124, R72, R163 ;  /* 0x000000a3487c7220 */ /* 0x000fe40000410000 */
[----:B------:R-:W-:-:S02]  /*85b0*/  FMUL.FTZ R122, R127, -R118 ;  /* 0x800000767f7a7220 */ /* 0x000fc40000410000 */
[----:B------:R-:W-:Y:S01]  /*85c0*/  FMUL.FTZ R125, R135, UR42 ;  /* 0x0000002a877d7c20 */ /* 0x000fe20008410000 */
[----:B------:R0:W-:Y:S01]  /*85d0*/  STS [R133.X4+0x2150], R124 ;  /* 0x0021507c85007388 */ /* 0x0001e20000004800 */
[-C--:B------:R-:W-:Y:S02]  /*85e0*/  FMUL.FTZ R127, R127, -R155.reuse ;  /* 0x8000009b7f7f7220 */ /* 0x080fe40000410000 */
[----:B------:R-:W-:Y:S02]  /*85f0*/  FFMA.FTZ R123, R128, R155, -R122 ;  /* 0x0000009b807b7223 */ /* 0x000fe4000001087a */
[----:B------:R-:W-:Y:S02]  /*8600*/  FMUL.FTZ R122, R178, UR42 ;  /* 0x0000002ab27a7c20 */ /* 0x000fe40008410000 */
[----:B------:R-:W-:Y:S02]  /*8610*/  FMUL.FTZ R143, R143, R178 ;  /* 0x000000b28f8f7220 */ /* 0x000fe40000410000 */
[----:B------:R-:W-:-:S02]  /*8620*/  FFMA.FTZ R127, R128, R118, R127 ;  /* 0x00000076807f7223 */ /* 0x000fc4000001007f */
[----:B0-----:R-:W-:Y:S02]  /*8630*/  FFMA.FTZ R124, R178, UR41, -R125 ;  /* 0x00000029b27c7c23 */ /* 0x001fe4000801087d */
[----:B------:R-:W-:Y:S02]  /*8640*/  FMUL.FTZ R178, R198, R178 ;  /* 0x000000b2c6b27220 */ /* 0x000fe40000410000 */
[----:B------:R-:W-:Y:S02]  /*8650*/  FMUL.FTZ R126, R72, R179 ;  /* 0x000000b3487e7220 */ /* 0x000fe40000410000 */
[----:B------:R-:W-:Y:S02]  /*8660*/  FFMA.FTZ R125, R135, UR41, R122 ;  /* 0x00000029877d7c23 */ /* 0x000fe4000801007a */
[-C--:B------:R-:W-:Y:S01]  /*8670*/  FFMA.FTZ R144, R144, R135.reuse, R143 ;  /* 0x0000008790907223 */ /* 0x080fe2000001008f */
[----:B------:R0:W-:Y:S01]  /*8680*/  STS [R133.X4+0x2154], R126 ;  /* 0x0021547e85007388 */ /* 0x0001e20000004800 */
[----:B------:R-:W-:-:S02]  /*8690*/  FMUL.FTZ R122, R198, R135 ;  /* 0x00000087c67a7220 */ /* 0x000fc40000410000 */
[C---:B------:R-:W-:Y:S02]  /*86a0*/  FMUL.FTZ R135, R63.reuse, R178 ;  /* 0x000000b23f877220 */ /* 0x040fe40000410000 */
[----:B------:R-:W-:Y:S02]  /*86b0*/  FADD.FTZ R170, -R170, R127 ;  /* 0x0000007faaaa7221 */ /* 0x000fe40000010100 */
[----:B------:R-:W-:Y:S02]  /*86c0*/  FADD.FTZ R123, R154, R123 ;  /* 0x0000007b9a7b7221 */ /* 0x000fe40000010000 */
[C---:B------:R-:W-:Y:S02]  /*86d0*/  FMUL.FTZ R124, R63.reuse, R124 ;  /* 0x0000007c3f7c7220 */ /* 0x040fe40000410000 */
[-C--:B------:R-:W-:Y:S02]  /*86e0*/  FMUL.FTZ R127, R63, R122.reuse ;  /* 0x0000007a3f7f7220 */ /* 0x080fe40000410000 */
[----:B------:R-:W-:-:S02]  /*86f0*/  FFMA.FTZ R63, R204, R122, R135 ;  /* 0x0000007acc3f7223 */ /* 0x000fc40000010087 */
[----:B0-----:R-:W-:Y:S02]  /*8700*/  FMUL.FTZ R126, R73, R122 ;  /* 0x0000007a497e7220 */ /* 0x001fe40000410000 */
[CC--:B------:R-:W-:Y:S02]  /*8710*/  FMUL.FTZ R122, R129.reuse, -R170.reuse ;  /* 0x800000aa817a7220 */ /* 0x0c0fe40000410000 */
[----:B------:R-:W-:Y:S01]  /*8720*/  FMUL.FTZ R129, R129, -R123 ;  /* 0x8000007b81817220 */ /* 0x000fe20000410000 */
[----:B------:R-:W-:Y:S01]  /*8730*/  STS [R133.X4+0x2148], R126 ;  /* 0x0021487e85007388 */ /* 0x000fe20000004800 */
[----:B------:R-:W-:Y:S02]  /*8740*/  FMUL.FTZ R152, R56, R181 ;  /* 0x000000b538987220 */ /* 0x000fe40000410000 */
[C---:B------:R-:W-:Y:S02]  /*8750*/  FFMA.FTZ R122, R130.reuse, R123, -R122 ;  /* 0x0000007b827a7223 */ /* 0x040fe4000001087a */
[----:B------:R-:W-:Y:S01]  /*8760*/  FFMA.FTZ R130, R130, R170, R129 ;  /* 0x000000aa82827223 */ /* 0x000fe20000010081 */
[----:B------:R0:W-:Y:S01]  /*8770*/  STS [R133.X4+0x2174], R152 ;  /* 0x0021749885007388 */ /* 0x0001e20000004800 */
[----:B------:R-:W-:-:S02]  /*8780*/  FADD.FTZ R153, R153, R122 ;  /* 0x0000007a99997221 */ /* 0x000fc40000010000 */
[----:B------:R-:W-:Y:S02]  /*8790*/  FADD.FTZ R169, -R169, R130 ;  /* 0x00000082a9a97221 */ /* 0x000fe40000010100 */
[C---:B------:R-:W-:Y:S02]  /*87a0*/  FMUL.FTZ R130, R64.reuse, R153 ;  /* 0x0000009940827220 */ /* 0x040fe40000410000 */
[----:B------:R-:W-:Y:S02]  /*87b0*/  FMUL.FTZ R128, R64, R169 ;  /* 0x000000a940807220 */ /* 0x000fe40000410000 */
[----:B------:R-:W-:Y:S02]  /*87c0*/  FMUL.FTZ R142, R66, R170 ;  /* 0x000000aa428e7220 */ /* 0x000fe40000410000 */
[----:B0-----:R-:W-:Y:S02]  /*87d0*/  FMUL.FTZ R152, R59, R180 ;  /* 0x000000b43b987220 */ /* 0x001fe40000410000 */
[----:B------:R-:W-:-:S02]  /*87e0*/  FMUL.FTZ R122, R65, R128 ;  /* 0x00000080417a7220 */ /* 0x000fc40000410000 */
[C---:B------:R-:W-:Y:S01]  /*87f0*/  FFMA.FTZ R127, R204.reuse, R178, -R127 ;  /* 0x000000b2cc7f7223 */ /* 0x040fe2000001087f */
[----:B------:R0:W-:Y:S01]  /*8800*/  STS [R133.X4+0x215c], R152 ;  /* 0x00215c9885007388 */ /* 0x0001e20000004800 */
[----:B------:R-:W-:Y:S02]  /*8810*/  FFMA.FTZ R204, R204, R125, R124 ;  /* 0x0000007dcccc7223 */ /* 0x000fe4000001007c */
[----:B------:R-:W-:Y:S02]  /*8820*/  FMUL.FTZ R129, R67, R118 ;  /* 0x0000007643817220 */ /* 0x000fe40000410000 */
[----:B------:R-:W-:Y:S02]  /*8830*/  FMUL.FTZ R124, R65, R130 ;  /* 0x00000082417c7220 */ /* 0x000fe40000410000 */
[----:B------:R-:W-:Y:S02]  /*8840*/  FMUL.FTZ R125, R188, R142 ;  /* 0x0000008ebc7d7220 */ /* 0x000fe40000410000 */
[----:B------:R-:W-:-:S02]  /*8850*/  FFMA.FTZ R122, R185, R130, R122 ;  /* 0x00000082b97a7223 */ /* 0x000fc4000001007a */
[----:B0-----:R-:W-:Y:S02]  /*8860*/  FMUL.FTZ R152, R73, R178 ;  /* 0x000000b249987220 */ /* 0x001fe40000410000 */
[----:B------:R-:W-:Y:S02]  /*8870*/  FMUL.FTZ R135, R67, R155 ;  /* 0x0000009b43877220 */ /* 0x000fe40000410000 */
[----:B------:R-:W-:Y:S01]  /*8880*/  FMUL.FTZ R143, R189, R129 ;  /* 0x00000081bd8f7220 */ /* 0x000fe20000410000 */
[----:B------:R0:W-:Y:S01]  /*8890*/  STS [R133.X4+0x214c], R152 ;  /* 0x00214c9885007388 */ /* 0x0001e20000004800 */
[----:B------:R-:W-:Y:S02]  /*88a0*/  FFMA.FTZ R124, R185, R128, -R124 ;  /* 0x00000080b97c7223 */ /* 0x000fe4000001087c */
[----:B------:R-:W-:Y:S02]  /*88b0*/  FADD.FTZ R122, RZ, R122 ;  /* 0x0000007aff7a7221 */ /* 0x000fe40000010000 */
[----:B------:R-:W-:-:S02]  /*88c0*/  FADD.FTZ R124, RZ, R124 ;  /* 0x0000007cff7c7221 */ /* 0x000fc40000010000 */
[----:B------:R-:W-:Y:S02]  /*88d0*/  FFMA.FTZ R143, R190, R135, R143 ;  /* 0x00000087be8f7223 */ /* 0x000fe4000001008f */
[-C--:B------:R-:W-:Y:S02]  /*88e0*/  FMUL.FTZ R145, R145, R134.reuse ;  /* 0x0000008691917220 */ /* 0x080fe40000410000 */
[----:B0-----:R-:W-:Y:S02]  /*88f0*/  FMUL.FTZ R152, R66, R123 ;  /* 0x0000007b42987220 */ /* 0x001fe40000410000 */
[----:B------:R-:W-:Y:S02]  /*8900*/  FMUL.FTZ R163, R195, R134 ;  /* 0x00000086c3a37220 */ /* 0x000fe40000410000 */
[-C--:B------:R-:W-:Y:S02]  /*8910*/  FMUL.FTZ R126, R188, R152.reuse ;  /* 0x00000098bc7e7220 */ /* 0x080fe40000410000 */
[----:B------:R-:W-:-:S02]  /*8920*/  FFMA.FTZ R139, R187, R152, R125 ;  /* 0x00000098bb8b7223 */ /* 0x000fc4000001007d */
[----:B------:R-:W-:Y:S02]  /*8930*/  FFMA.FTZ R141, R187, R142, -R126 ;  /* 0x0000008ebb8d7223 */ /* 0x000fe4000001087e */
[----:B------:R-:W-:Y:S02]  /*8940*/  FADD.FTZ R122, R122, R139 ;  /* 0x0000008b7a7a7221 */ /* 0x000fe40000010000 */
[----:B------:R-:W-:Y:S02]  /*8950*/  FMUL.FTZ R139, R161, UR42 ;  /* 0x0000002aa18b7c20 */ /* 0x000fe40008410000 */
[----:B------:R-:W-:Y:S02]  /*8960*/  FMUL.FTZ R126, R189, R135 ;  /* 0x00000087bd7e7220 */ /* 0x000fe40000410000 */
[----:B------:R-:W-:Y:S02]  /*8970*/  FADD.FTZ R124, R124, R141 ;  /* 0x0000008d7c7c7221 */ /* 0x000fe40000010000 */
[----:B------:R-:W-:-:S02]  /*8980*/  FADD.FTZ R143, R122, R143 ;  /* 0x0000008f7a8f7221 */ /* 0x000fc40000010000 */
[----:B------:R-:W-:Y:S02]  /*8990*/  FFMA.FTZ R125, R146, R161, R145 ;  /* 0x000000a1927d7223 */ /* 0x000fe40000010091 */
[C---:B------:R-:W-:Y:S02]  /*89a0*/  FMUL.FTZ R122, R134.reuse, UR42 ;  /* 0x0000002a867a7c20 */ /* 0x040fe40008410000 */
[----:B------:R-:W-:Y:S02]  /*89b0*/  FFMA.FTZ R141, R134, UR41, -R139 ;  /* 0x00000029868d7c23 */ /* 0x000fe4000801088b */
[----:B------:R-:W-:Y:S02]  /*89c0*/  FFMA.FTZ R139, R190, R129, -R126 ;  /* 0x00000081be8b7223 */ /* 0x000fe4000001087e */
[----:B------:R-:W-:Y:S02]  /*89d0*/  FMUL.FTZ R146, R69, R172 ;  /* 0x000000ac45927220 */ /* 0x000fe40000410000 */
[----:B------:R-:W-:-:S02]  /*89e0*/  FFMA.FTZ R122, R161, UR41, R122 ;  /* 0x00000029a17a7c23 */ /* 0x000fc4000801007a */
[----:B------:R-:W-:Y:S02]  /*89f0*/  FMUL.FTZ R161, R195, R161 ;  /* 0x000000a1c3a17220 */ /* 0x000fe40000410000 */
[----:B------:R-:W-:Y:S02]  /*8a00*/  FADD.FTZ R126, R124, R139 ;  /* 0x0000008b7c7e7221 */ /* 0x000fe40000010000 */
[----:B------:R-:W-:Y:S02]  /*8a10*/  FMUL.FTZ R134, R62, R163 ;  /* 0x000000a33e867220 */ /* 0x000fe40000410000 */
[----:B------:R-:W-:Y:S02]  /*8a20*/  FMUL.FTZ R154, R69, R156 ;  /* 0x0000009c459a7220 */ /* 0x000fe40000410000 */
[----:B------:R-:W-:Y:S02]  /*8a30*/  FMUL.FTZ R145, R70, R146 ;  /* 0x0000009246917220 */ /* 0x000fe40000410000 */
[----:B------:R-:W-:-:S02]  /*8a40*/  FMUL.FTZ R139, R71, R114 ;  /* 0x00000072478b7220 */ /* 0x000fc40000410000 */
[C---:B------:R-:W-:Y:S02]  /*8a50*/  FMUL.FTZ R124, R62.reuse, R141 ;  /* 0x0000008d3e7c7220 */ /* 0x040fe40000410000 */
[-C--:B------:R-:W-:Y:S02]  /*8a60*/  FMUL.FTZ R62, R62, R161.reuse ;  /* 0x000000a13e3e7220 */ /* 0x080fe40000410000 */
[-C--:B------:R-:W-:Y:S02]  /*8a70*/  FFMA.FTZ R134, R201, R161.reuse, R134 ;  /* 0x000000a1c9867223 */ /* 0x080fe40000010086 */
[----:B------:R-:W-:Y:S02]  /*8a80*/  FMUL.FTZ R180, R74, R161 ;  /* 0x000000a14ab47220 */ /* 0x000fe40000410000 */
[----:B------:R-:W-:Y:S02]  /*8a90*/  FFMA.FTZ R160, R191, R154, R145 ;  /* 0x0000009abfa07223 */ /* 0x000fe40000010091 */
[----:B------:R-:W-:Y:S01]  /*8aa0*/  FMUL.FTZ R141, R71, R157 ;  /* 0x0000009d478d7220 */ /* 0x000fe20000410000 */
[----:B------:R-:W-:Y:S01]  /*8ab0*/  STS [R133.X4+0x2140], R180 ;  /* 0x002140b485007388 */ /* 0x000fe20000004800 */
[----:B------:R-:W-:-:S02]  /*8ac0*/  FMUL.FTZ R161, R110, R139 ;  /* 0x0000008b6ea17220 */ /* 0x000fc40000410000 */
[----:B------:R-:W-:Y:S02]  /*8ad0*/  FADD.FTZ R143, R143, R160 ;  /* 0x000000a08f8f7221 */ /* 0x000fe40000010000 */
[-C--:B------:R-:W-:Y:S02]  /*8ae0*/  FFMA.FTZ R160, R194, R141.reuse, R161 ;  /* 0x0000008dc2a07223 */ /* 0x080fe400000100a1 */
[----:B------:R-:W-:Y:S02]  /*8af0*/  FMUL.FTZ R145, R70, R154 ;  /* 0x0000009a46917220 */ /* 0x000fe40000410000 */
[----:B------:R-:W-:Y:S02]  /*8b00*/  FADD.FTZ R162, R143, R160 ;  /* 0x000000a08fa27221 */ /* 0x000fe40000010000 */
[----:B------:R-:W-:Y:S02]  /*8b10*/  FFMA.FTZ R145, R191, R146, -R145 ;  /* 0x00000092bf917223 */ /* 0x000fe40000010891 */
[----:B------:R-:W-:-:S02]  /*8b20*/  FMUL.FTZ R160, R110, R141 ;  /* 0x0000008d6ea07220 */ /* 0x000fc40000410000 */
[C---:B------:R-:W-:Y:S02]  /*8b30*/  FMUL.FTZ R143, R111.reuse, R174 ;  /* 0x000000ae6f8f7220 */ /* 0x040fe40000410000 */
[----:B------:R-:W-:Y:S02]  /*8b40*/  FADD.FTZ R126, R126, R145 ;  /* 0x000000917e7e7221 */ /* 0x000fe40000010000 */
[----:B------:R-:W-:Y:S02]  /*8b50*/  FFMA.FTZ R161, R194, R139, -R160 ;  /* 0x0000008bc2a17223 */ /* 0x000fe400000108a0 */
[----:B------:R-:W-:Y:S02]  /*8b60*/  FMUL.FTZ R145, R111, R158 ;  /* 0x0000009e6f917220 */ /* 0x000fe40000410000 */
[----:B------:R-:W-:Y:S02]  /*8b70*/  FMUL.FTZ R160, R120, R143 ;  /* 0x0000008f78a07220 */ /* 0x000fe40000410000 */
[----:B------:R-:W-:-:S02]  /*8b80*/  FMUL.FTZ R164, R59, R164 ;  /* 0x000000a43ba47220 */ /* 0x000fc40000410000 */
[----:B------:R-:W-:Y:S02]  /*8b90*/  FADD.FTZ R126, R126, R161 ;  /* 0x000000a17e7e7221 */ /* 0x000fe40000010000 */
[----:B------:R-:W-:Y:S01]  /*8ba0*/  FMUL.FTZ R178, R192, R176 ;  /* 0x000000b0c0b27220 */ /* 0x000fe20000410000 */
[----:B------:R0:W-:Y:S01]  /*8bb0*/  STS [R133.X4+0x2158], R164 ;  /* 0x002158a485007388 */ /* 0x0001e20000004800 */
[-C--:B------:R-:W-:Y:S02]  /*8bc0*/  FFMA.FTZ R161, R196, R145.reuse, R160 ;  /* 0x00000091c4a17223 */ /* 0x080fe400000100a0 */
[----:B------:R-:W-:Y:S02]  /*8bd0*/  FMUL.FTZ R160, R120, R145 ;  /* 0x0000009178a07220 */ /* 0x000fe40000410000 */
[-C--:B------:R-:W-:Y:S02]  /*8be0*/  FFMA.FTZ R62, R201, R163.reuse, -R62 ;  /* 0x000000a3c93e7223 */ /* 0x080fe4000001083e */
[----:B------:R-:W-:-:S02]  /*8bf0*/  FMUL.FTZ R202, R74, R163 ;  /* 0x000000a34aca7220 */ /* 0x000fc40000410000 */
[----:B------:R-:W-:Y:S02]  /*8c00*/  FMUL.FTZ R163, R193, R178 ;  /* 0x000000b2c1a37220 */ /* 0x000fe40000410000 */
[----:B0-----:R-:W-:Y:S01]  /*8c10*/  FMUL.FTZ R164, R192, R107 ;  /* 0x0000006bc0a47220 */ /* 0x001fe20000410000 */
[----:B------:R-:W-:Y:S01]  /*8c20*/  STS [R133.X4+0x2144], R202 ;  /* 0x002144ca85007388 */ /* 0x000fe20000004800 */
[----:B------:R-:W-:Y:S02]  /*8c30*/  FADD.FTZ R162, R162, R161 ;  /* 0x000000a1a2a27221 */ /* 0x000fe40000010000 */
[----:B------:R-:W-:Y:S02]  /*8c40*/  FFMA.FTZ R161, R196, R143, -R160 ;  /* 0x0000008fc4a17223 */ /* 0x000fe400000108a0 */
[----:B------:R-:W-:Y:S02]  /*8c50*/  FMUL.FTZ R171, R121, R112 ;  /* 0x0000007079ab7220 */ /* 0x000fe40000410000 */
[----:B------:R-:W-:-:S02]  /*8c60*/  FFMA.FTZ R160, R200, R164, R163 ;  /* 0x000000a4c8a07223 */ /* 0x000fc400000100a3 */
[----:B------:R-:W-:Y:S02]  /*8c70*/  FMUL.FTZ R173, R193, R164 ;  /* 0x000000a4c1ad7220 */ /* 0x000fe40000410000 */
[----:B------:R-:W-:Y:S02]  /*8c80*/  FADD.FTZ R163, R126, R161 ;  /* 0x000000a17ea37221 */ /* 0x000fe40000010000 */
[----:B------:R-:W-:Y:S02]  /*8c90*/  FMUL.FTZ R165, R121, R159 ;  /* 0x0000009f79a57220 */ /* 0x000fe40000410000 */
[----:B------:R-:W-:Y:S02]  /*8ca0*/  FMUL.FTZ R126, R186, R171 ;  /* 0x000000abba7e7220 */ /* 0x000fe40000410000 */
[----:B------:R-:W-:Y:S02]  /*8cb0*/  FFMA.FTZ R161, R200, R178, -R173 ;  /* 0x000000b2c8a17223 */ /* 0x000fe400000108ad */
[----:B------:R-:W-:-:S02]  /*8cc0*/  FFMA.FTZ R173, R197, R165, R126 ;  /* 0x000000a5c5ad7223 */ /* 0x000fc4000001007e */
[----:B------:R-:W-:Y:S02]  /*8cd0*/  FFMA.FTZ R211, R211, R212, -R208 ;  /* 0x000000d4d3d37223 */ /* 0x000fe400000108d0 */
[----:B------:R-:W-:Y:S02]  /*8ce0*/  FADD.FTZ R173, R162, R173 ;  /* 0x000000ada2ad7221 */ /* 0x000fe40000010000 */
[----:B------:R-:W-:Y:S02]  /*8cf0*/  FMUL.FTZ R162, R186, R165 ;  /* 0x000000a5baa27220 */ /* 0x000fe40000410000 */
[----:B------:R-:W-:Y:S02]  /*8d00*/  FADD.FTZ R173, R173, R160 ;  /* 0x000000a0adad7221 */ /* 0x000fe40000010000 */
[----:B------:R-:W-:Y:S02]  /*8d10*/  FFMA.FTZ R208, R197, R171, -R162 ;  /* 0x000000abc5d07223 */ /* 0x000fe400000108a2 */
[----:B------:R-:W-:-:S02]  /*8d20*/  FADD.FTZ R160, R173, R134 ;  /* 0x00000086ada07221 */ /* 0x000fc40000010000 */
[----:B------:R-:W-:Y:S02]  /*8d30*/  FADD.FTZ R208, R163, R208 ;  /* 0x000000d0a3d07221 */ /* 0x000fe40000010000 */
[----:B------:R-:W-:Y:S02]  /*8d40*/  FADD.FTZ R63, R160, R63 ;  /* 0x0000003fa03f7221 */ /* 0x000fe40000010000 */
[----:B------:R-:W-:Y:S02]  /*8d50*/  FMUL.FTZ R178, R75, R178 ;  /* 0x000000b24bb27220 */ /* 0x000fe40000410000 */
[----:B------:R-:W-:Y:S02]  /*8d60*/  FADD.FTZ R60, R63, R60 ;  /* 0x0000003c3f3c7221 */ /* 0x000fe40000010000 */
[----:B------:R-:W-:Y:S01]  /*8d70*/  FADD.FTZ R161, R208, R161 ;  /* 0x000000a1d0a17221 */ /* 0x000fe20000010000 */
[----:B------:R0:W-:Y:S01]  /*8d80*/  STS [R133.X4+0x213c], R178 ;  /* 0x00213cb285007388 */ /* 0x0001e20000004800 */
[----:B------:R-:W-:-:S02]  /*8d90*/  FADD.FTZ R60, R60, R61 ;  /* 0x0000003d3c3c7221 */ /* 0x000fc40000010000 */
[----:B------:R-:W-:Y:S02]  /*8da0*/  FADD.FTZ R62, R161, R62 ;  /* 0x0000003ea13e7221 */ /* 0x000fe40000010000 */
[----:B------:R-:W-:Y:S01]  /*8db0*/  FADD.FTZ R61, R60, R113 ;  /* 0x000000713c3d7221 */ /* 0x000fe20000010000 */
[----:B------:R-:W-:Y:S01]  /*8dc0*/  MOV R113, UR20 ;  /* 0x0000001400717c02 */ /* 0x000fe20008000f00 */
[----:B------:R-:W-:Y:S02]  /*8dd0*/  FMUL.FTZ R182, R184, UR42 ;  /* 0x0000002ab8b67c20 */ /* 0x000fe40008410000 */
[----:B------:R-:W-:Y:S02]  /*8de0*/  FFMA.FTZ R138, R206, R179, -R138 ;  /* 0x000000b3ce8a7223 */ /* 0x000fe4000001088a */
[----:B0-----:R-:W-:Y:S01]  /*8df0*/  FMUL.FTZ R178, R78, R139 ;  /* 0x0000008b4eb27220 */ /* 0x001fe20000410000 */
[----:B------:R-:W-:Y:S01]  /*8e00*/  LEA R139, R113, -R86, 0x1 ;  /* 0x80000056718b7211 */ /* 0x000fe200078e08ff */
[----:B------:R-:W-:-:S02]  /*8e10*/  FADD.FTZ R127, R62, R127 ;  /* 0x0000007f3e7f7221 */ /* 0x000fc40000010000 */
[----:B------:R-:W-:Y:S01]  /*8e20*/  FMUL.FTZ R212, R57, R212 ;  /* 0x000000d439d47220 */ /* 0x000fe20000410000 */
[----:B------:R-:W-:Y:S01]  /*8e30*/  ISETP.GE.AND P0, PT, R139, 0x1, PT ;  /* 0x000000018b00780c */ /* 0x000fe20003f06270 */
[----:B------:R-:W-:Y:S01]  /*8e40*/  FMUL.FTZ R180, R75, R164 ;  /* 0x000000a44bb47220 */ /* 0x000fe20000410000 */
[----:B------:R-:W-:Y:S01]  /*8e50*/  STS [R133.X4+0x2124], R178 ;  /* 0x002124b285007388 */ /* 0x000fe20000004800 */
[----:B------:R-:W-:Y:S02]  /*8e60*/  FFMA.FTZ R182, R199, UR41, R182 ;  /* 0x00000029c7b67c23 */ /* 0x000fe400080100b6 */
[----:B------:R-:W-:Y:S01]  /*8e70*/  FMUL.FTZ R246, R205, R246 ;  /* 0x000000f6cdf67220 */ /* 0x000fe20000410000 */
[----:B------:R0:W-:Y:S01]  /*8e80*/  STS [R133.X4+0x216c], R212 ;  /* 0x00216cd485007388 */ /* 0x0001e20000004800 */
[C---:B------:R-:W-:Y:S02]  /*8e90*/  FMUL.FTZ R126, R148.reuse, R199 ;  /* 0x000000c7947e7220 */ /* 0x040fe40000410000 */
[----:B------:R-:W-:Y:S01]  /*8ea0*/  FMUL.FTZ R184, R148, R184 ;  /* 0x000000b894b87220 */ /* 0x000fe20000410000 */
[----:B------:R1:W-:Y:S01]  /*8eb0*/  STS [R133.X4+0x2138], R180 ;  /* 0x002138b485007388 */ /* 0x0003e20000004800 */
[----:B------:R-:W-:-:S02]  /*8ec0*/  FMUL.FTZ R60, R176, UR42 ;  /* 0x0000002ab03c7c20 */ /* 0x000fc40008410000 */
[----:B------:R-:W-:Y:S02]  /*8ed0*/  FADD.FTZ R138, R127, R138 ;  /* 0x0000008a7f8a7221 */ /* 0x000fe40000010000 */
[----:B------:R-:W-:Y:S02]  /*8ee0*/  FFMA.FTZ R182, R203, R182, R246 ;  /* 0x000000b6cbb67223 */ /* 0x000fe400000100f6 */
[----:B------:R-:W-:Y:S02]  /*8ef0*/  FMUL.FTZ R164, R78, R141 ;  /* 0x0000008d4ea47220 */ /* 0x000fe40000410000 */
[----:B------:R-:W-:Y:S02]  /*8f00*/  FMUL.FTZ R162, R79, R146 ;  /* 0x000000924fa27220 */ /* 0x000fe40000410000 */
[----:B------:R-:W-:Y:S01]  /*8f10*/  FMUL.FTZ R142, R81, R142 ;  /* 0x0000008e518e7220 */ /* 0x000fe20000410000 */
[----:B------:R-:W-:Y:S01]  /*8f20*/  STS [R133.X4+0x2120], R164 ;  /* 0x002120a485007388 */ /* 0x000fe20000004800 */
[----:B------:R-:W-:-:S02]  /*8f30*/  FMUL.FTZ R244, R55, R126 ;  /* 0x0000007e37f47220 */ /* 0x000fc40000410000 */
[----:B------:R-:W-:Y:S01]  /*8f40*/  FMUL.FTZ R246, R55, R184 ;  /* 0x000000b837f67220 */ /* 0x000fe20000410000 */
[----:B------:R2:W-:Y:S01]  /*8f50*/  STS [R133.X4+0x210c], R142 ;  /* 0x00210c8e85007388 */ /* 0x0005e20000004800 */
[C---:B0-----:R-:W-:Y:S02]  /*8f60*/  FMUL.FTZ R212, R76.reuse, R165 ;  /* 0x000000a54cd47220 */ /* 0x041fe40000410000 */
[----:B------:R-:W-:Y:S01]  /*8f70*/  FMUL.FTZ R242, R76, R171 ;  /* 0x000000ab4cf27220 */ /* 0x000fe20000410000 */
[----:B------:R-:W-:Y:S01]  /*8f80*/  STS [R133.X4+0x2178], R244 ;  /* 0x002178f485007388 */ /* 0x000fe20000004800 */
[C---:B-1----:R-:W-:Y:S02]  /*8f90*/  FMUL.FTZ R180, R77.reuse, R145 ;  /* 0x000000914db47220 */ /* 0x042fe40000410000 */
[----:B------:R-:W-:Y:S01]  /*8fa0*/  FMUL.FTZ R202, R77, R143 ;  /* 0x0000008f4dca7220 */ /* 0x000fe20000410000 */
[----:B------:R-:W-:Y:S01]  /*8fb0*/  STS [R133.X4+0x217c], R246 ;  /* 0x00217cf685007388 */ /* 0x000fe20000004800 */
[----:B------:R-:W-:-:S02]  /*8fc0*/  FMUL.FTZ R154, R79, R154 ;  /* 0x0000009a4f9a7220 */ /* 0x000fc40000410000 */
[C---:B------:R-:W-:Y:S01]  /*8fd0*/  FMUL.FTZ R146, R80.reuse, R135 ;  /* 0x0000008750927220 */ /* 0x040fe20000410000 */
[----:B------:R-:W-:Y:S01]  /*8fe0*/  STS [R133.X4+0x2130], R212 ;  /* 0x002130d485007388 */ /* 0x000fe20000004800 */
[----:B------:R-:W-:Y:S02]  /*8ff0*/  FMUL.FTZ R134, R80, R129 ;  /* 0x0000008150867220 */ /* 0x000fe40000410000 */
[----:B------:R-:W-:Y:S01]  /*9000*/  FMUL.FTZ R152, R81, R152 ;  /* 0x0000009851987220 */ /* 0x000fe20000410000 */
[----:B------:R-:W-:Y:S01]  /*9010*/  STS [R133.X4+0x2134], R242 ;  /* 0x002134f285007388 */ /* 0x000fe20000004800 */
[C---:B------:R-:W-:Y:S02]  /*9020*/  FMUL.FTZ R130, R82.reuse, R130 ;  /* 0x0000008252827220 */ /* 0x040fe40000410000 */
[----:B------:R-:W-:Y:S01]  /*9030*/  FMUL.FTZ R128, R82, R128 ;  /* 0x0000008052807220 */ /* 0x000fe20000410000 */
[----:B------:R-:W-:Y:S01]  /*9040*/  STS [R133.X4+0x2128], R180 ;  /* 0x002128b485007388 */ /* 0x000fe20000004800 */
[----:B------:R-:W-:-:S02]  /*9050*/  FADD.FTZ R108, R61, R108 ;  /* 0x0000006c3d6c7221 */ /* 0x000fc40000010000 */
[C---:B------:R-:W-:Y:S01]  /*9060*/  FFMA.FTZ R141, R107.reuse, UR41, R60 ;  /* 0x000000296b8d7c23 */ /* 0x040fe2000801003c */
[----:B------:R-:W-:Y:S01]  /*9070*/  STS [R133.X4+0x212c], R202 ;  /* 0x00212cca85007388 */ /* 0x000fe20000004800 */
[----:B------:R-:W-:Y:S02]  /*9080*/  FADD.FTZ R138, R138, R137 ;  /* 0x000000898a8a7221 */ /* 0x000fe40000010000 */
[----:B------:R-:W-:Y:S01]  /*9090*/  FMUL.FTZ R61, R107, UR42 ;  /* 0x0000002a6b3d7c20 */ /* 0x000fe20008410000 */
[----:B------:R-:W-:Y:S01]  /*90a0*/  STS [R133.X4+0x2118], R154 ;  /* 0x0021189a85007388 */ /* 0x000fe20000004800 */
[----:B------:R-:W-:Y:S02]  /*90b0*/  FMUL.FTZ R60, R114, UR42 ;  /* 0x0000002a723c7c20 */ /* 0x000fe40008410000 */
[----:B------:R-:W-:Y:S01]  /*90c0*/  FADD.FTZ R138, R138, R115 ;  /* 0x000000738a8a7221 */ /* 0x000fe20000010000 */
[----:B------:R-:W-:Y:S01]  /*90d0*/  STS [R133.X4+0x211c], R162 ;  /* 0x00211ca285007388 */ /* 0x000fe20000004800 */
[----:B------:R-:W-:-:S02]  /*90e0*/  FADD.FTZ R145, R108, R103 ;  /* 0x000000676c917221 */ /* 0x000fc40000010000 */
[----:B--2---:R-:W-:Y:S01]  /*90f0*/  FFMA.FTZ R142, R176, UR41, -R61 ;  /* 0x00000029b08e7c23 */ /* 0x004fe2000801083d */
[----:B------:R0:W-:Y:S01]  /*9100*/  STS [R133.X4+0x2110], R146 ;  /* 0x0021109285007388 */ /* 0x0001e20000004800 */
[----:B------:R-:W-:Y:S02]  /*9110*/  FFMA.FTZ R127, R157, UR41, R60 ;  /* 0x000000299d7f7c23 */ /* 0x000fe4000801003c */
[----:B------:R-:W-:Y:S01]  /*9120*/  FMUL.FTZ R143, R159, UR42 ;  /* 0x0000002a9f8f7c20 */ /* 0x000fe20008410000 */
[----:B------:R-:W-:Y:S01]  /*9130*/  STS [R133.X4+0x2114], R134 ;  /* 0x0021148685007388 */ /* 0x000fe20000004800 */
[----:B------:R-:W-:Y:S02]  /*9140*/  FMUL.FTZ R137, R158, UR42 ;  /* 0x0000002a9e897c20 */ /* 0x000fe40008410000 */
[----:B------:R-:W-:Y:S01]  /*9150*/  FMUL.FTZ R135, R174, UR42 ;  /* 0x0000002aae877c20 */ /* 0x000fe20008410000 */
[----:B------:R-:W-:Y:S01]  /*9160*/  STS [R133.X4+0x2108], R152 ;  /* 0x0021089885007388 */ /* 0x000fe20000004800 */
[----:B------:R-:W-:-:S02]  /*9170*/  FMUL.FTZ R129, R156, UR42 ;  /* 0x0000002a9c817c20 */ /* 0x000fc40008410000 */
[----:B0-----:R-:W-:Y:S01]  /*9180*/  FMUL.FTZ R146, R112, UR42 ;  /* 0x0000002a70927c20 */ /* 0x001fe20008410000 */
[----:B------:R0:W-:Y:S01]  /*9190*/  STS [R133.X4+0x2100], R130 ;  /* 0x0021008285007388 */ /* 0x0001e20000004800 */
[----:B------:R-:W-:Y:S02]  /*91a0*/  FMUL.FTZ R63, R172, UR42 ;  /* 0x0000002aac3f7c20 */ /* 0x000fe40008410000 */
[----:B------:R-:W-:Y:S01]  /*91b0*/  FMUL.FTZ R61, R155, UR42 ;  /* 0x0000002a9b3d7c20 */ /* 0x000fe20008410000 */
[----:B------:R1:W-:Y:S01]  /*91c0*/  STS [R133.X4+0x2104], R128 ;  /* 0x0021048085007388 */ /* 0x0003e20000004800 */
[----:B------:R-:W-:Y:S02]  /*91d0*/  FMUL.FTZ R60, R118, UR42 ;  /* 0x0000002a763c7c20 */ /* 0x000fe40008410000 */
[----:B------:R-:W-:Y:S02]  /*91e0*/  FMUL.FTZ R103, R123, UR42 ;  /* 0x0000002a7b677c20 */ /* 0x000fe40008410000 */
[----:B------:R-:W-:-:S02]  /*91f0*/  FMUL.FTZ R108, R169, UR42 ;  /* 0x0000002aa96c7c20 */ /* 0x000fc40008410000 */
[----:B0-----:R-:W-:Y:S02]  /*9200*/  FMUL.FTZ R130, R153, UR42 ;  /* 0x0000002a99827c20 */ /* 0x001fe40008410000 */
[----:B------:R-:W-:Y:S02]  /*9210*/  FADD.FTZ R211, R138, R211 ;  /* 0x000000d38ad37221 */ /* 0x000fe40000010000 */
[----:B-1----:R-:W-:Y:S02]  /*9220*/  FMUL.FTZ R133, R157, UR42 ;  /* 0x0000002a9d857c20 */ /* 0x002fe40008410000 */
[----:B------:R-:W-:Y:S02]  /*9230*/  FMUL.FTZ R128, R170, UR42 ;  /* 0x0000002aaa807c20 */ /* 0x000fe40008410000 */
[----:B------:R-:W-:Y:S02]  /*9240*/  FFMA.FTZ R143, R112, UR41, -R143 ;  /* 0x00000029708f7c23 */ /* 0x000fe4000801088f */
[----:B------:R-:W-:-:S02]  /*9250*/  FFMA.FTZ R146, R159, UR41, R146 ;  /* 0x000000299f927c23 */ /* 0x000fc40008010092 */
[----:B------:R-:W-:Y:S02]  /*9260*/  FFMA.FTZ R137, R174, UR41, -R137 ;  /* 0x00000029ae897c23 */ /* 0x000fe40008010889 */
        /* <DEDUP_REMOVED lines=44> */
.L_x_5000:
[----:B------:R-:W-:Y:S05]  /*9530*/  BSYNC B0 ;  /* 0x0000000000007941 */ /* 0x000fea0003800000 */
.L_x_4999:
[----:B------:R-:W-:Y:S01]  /*9540*/  ULDC.64 UR20, c[0x0][0x298] ;  /* 0x0000a60000147ab9 */ /* 0x000fe20000000a00 */
[C---:B------:R-:W-:Y:S01]  /*9550*/  FMUL.FTZ R61, R0.reuse, R216 ;  /* 0x000000d8003d7220 */ /* 0x040fe20000410000 */
[----:B------:R-:W-:Y:S01]  /*9560*/  USHF.R.U32.HI UR22, URZ, 0x1, UR21 ;  /* 0x000000013f167899 */ /* 0x000fe20008011615 */
[----:B------:R-:W-:Y:S01]  /*9570*/  FMUL.FTZ R60, R0, R215 ;  /* 0x000000d7003c7220 */ /* 0x000fe20000410000 */
[----:B------:R-:W-:Y:S01]  /*9580*/  USHF.R.U64 UR20, UR20, 0x1, UR21 ;  /* 0x0000000114147899 */ /* 0x000fe20008001215 */
[----:B------:R-:W-:Y:S01]  /*9590*/  FADD.FTZ R166, R166, R61 ;  /* 0x0000003da6a67221 */ /* 0x000fe20000010000 */
[----:B------:R-:W-:Y:S01]  /*95a0*/  UIMAD UR39, UR22, UR35, URZ ;  /* 0x00000023162772a4 */ /* 0x000fe2000f8e023f */
[----:B------:R-:W-:Y:S01]  /*95b0*/  FADD.FTZ R213, R213, -R60 ;  /* 0x8000003cd5d57221 */ /* 0x000fe20000010000 */
[----:B------:R-:W-:Y:S01]  /*95c0*/  UIMAD.WIDE.U32 UR22, UR20, UR35, URZ ;  /* 0x00000023141672a5 */ /* 0x000fe2000f8e003f */
[C---:B------:R-:W-:Y:S01]  /*95d0*/  FMUL.FTZ R61, R205.reuse, R184 ;  /* 0x000000b8cd3d7220 */ /* 0x040fe20000410000 */
[----:B------:R-:W-:Y:S01]  /*95e0*/  UIMAD UR39, UR36, UR20, UR39 ;  /* 0x00000014242772a4 */ /* 0x000fe2000f8e0227 */
[-C--:B------:R-:W-:Y:S01]  /*95f0*/  FMUL.FTZ R205, R205, R126.reuse ;  /* 0x0000007ecdcd7220 */ /* 0x080fe20000410000 */
[----:B------:R-:W-:Y:S01]  /*9600*/  ULDC UR40, c[0x0][0x174] ;  /* 0x00005d0000287ab9 */ /* 0x000fe20000000800 */
[C---:B0-----:R-:W-:Y:S01]  /*9610*/  FFMA.FTZ R62, R203.reuse, R126, R61 ;  /* 0x0000007ecb3e7223 */ /* 0x041fe2000001003d */
[----:B------:R-:W-:Y:S01]  /*9620*/  ULDC.64 UR20, c[0x0][0x2a0] ;  /* 0x0000a80000147ab9 */ /* 0x000fe20000000a00 */
[----:B------:R-:W-:Y:S01]  /*9630*/  FFMA.FTZ R205, R203, R184, -R205 ;  /* 0x000000b8cbcd7223 */ /* 0x000fe200000108cd */
[----:B------:R-:W-:Y:S01]  /*9640*/  UIADD3 UR23, UR23, UR39, URZ ;  /* 0x0000002717177290 */ /* 0x000fe2000fffe03f */
[----:B------:R-:W-:Y:S01]  /*9650*/  FADD.FTZ R126, R211, R214 ;  /* 0x000000d6d37e7221 */ /* 0x000fe20000010000 */
[----:B------:R-:W-:Y:S01]  /*9660*/  UIMAD UR39, UR37, UR20, URZ ;  /* 0x00000014252772a4 */ /* 0x000fe2000f8e023f */
[----:B------:R-:W-:Y:S01]  /*9670*/  IADD3 R161, R86, 0x80, RZ ;  /* 0x0000008056a17810 */ /* 0x000fe20007ffe0ff */
[----:B------:R-:W-:Y:S01]  /*9680*/  BSSY B0, `(.L_x_5001) ;  /* 0x0000023000007945 */ /* 0x000fe20003800000 */
[-C--:B------:R-:W-:Y:S01]  /*9690*/  FFMA.FTZ R17, R148, R147.reuse, R17 ;  /* 0x0000009394117223 */ /* 0x080fe20000010011 */
[----:B------:R-:W-:Y:S01]  /*96a0*/  UIMAD UR39, UR18, UR21, UR39 ;  /* 0x00000015122772a4 */ /* 0x000fe2000f8e0227 */
[----:B------:R-:W-:Y:S01]  /*96b0*/  FFMA.FTZ R147, R55, R147, R182 ;  /* 0x0000009337937223 */ /* 0x000fe200000100b6 */
[----:B------:R-:W-:Y:S01]  /*96c0*/  UIMAD.WIDE.U32 UR20, UR18, UR20, UR22 ;  /* 0x00000014121472a5 */ /* 0x000fe2000f8e0016 */
[----:B------:R-:W-:Y:S01]  /*96d0*/  FADD.FTZ R145, R145, R62 ;  /* 0x0000003e91917221 */ /* 0x000fe20000010000 */
[C---:B------:R-:W-:Y:S01]  /*96e0*/  ISETP.GE.AND P1, PT, R139.reuse, 0x81, PT ;  /* 0x000000818b00780c */ /* 0x040fe20003f26270 */
[----:B------:R-:W-:Y:S01]  /*96f0*/  ULDC.64 UR22, c[0x0][0x318] ;  /* 0x0000c60000167ab9 */ /* 0x000fe20000000a00 */
[----:B------:R-:W-:Y:S01]  /*9700*/  ISETP.GE.AND P2, PT, R139, 0xc1, PT ;  /* 0x000000c18b00780c */ /* 0x000fe20003f46270 */
[----:B------:R-:W-:Y:S01]  /*9710*/  UIADD3 UR39, UR39, UR21, URZ ;  /* 0x0000001527277290 */ /* 0x000fe2000fffe03f */
[----:B------:R-:W-:Y:S01]  /*9720*/  FADD.FTZ R126, R126, R205 ;  /* 0x000000cd7e7e7221 */ /* 0x000fe20000010000 */
[----:B------:R-:W-:Y:S01]  /*9730*/  ULEA UR22, UP0, UR20, UR22, 0x3 ;  /* 0x0000001614167291 */ /* 0x000fe2000f80183f */
[----:B------:R-:W-:Y:S01]  /*9740*/  IADD3 R163, R86, 0xc0, RZ ;  /* 0x000000c056a37810 */ /* 0x000fe20007ffe0ff */
[----:B------:R-:W-:Y:S01]  /*9750*/  UIADD3 UR21, UR6, -UR40, URZ ;  /* 0x8000002806157290 */ /* 0x000fe2000fffe03f */
[----:B------:R-:W-:Y:S01]  /*9760*/  LEA.HI.SX32 R161, R161, R86, 0x1b ;  /* 0x00000056a1a17211 */ /* 0x000fe200078fdaff */
[----:B------:R-:W-:-:S02]  /*9770*/  ULEA.HI.X UR23, UR20, UR23, UR39, 0x3, UP0 ;  /* 0x0000001714177291 */ /* 0x000fc400080f1c27 */
[----:B------:R-:W-:Y:S01]  /*9780*/  UIMAD UR20, UR21, -0x800, URZ ;  /* 0xfffff800151478a4 */ /* 0x000fe2000f8e023f */
[C---:B------:R-:W-:Y:S01]  /*9790*/  LEA R60, P0, R86.reuse, UR22, 0x2 ;  /* 0x00000016563c7c11 */ /* 0x040fe2000f8010ff */
[----:B------:R-:W-:Y:S02]  /*97a0*/  USHF.L.U32 UR22, UR8, 0x2, URZ ;  /* 0x0000000208167899 */ /* 0x000fe4000800063f */
[----:B------:R-:W-:Y:S01]  /*97b0*/  USHF.L.U64.HI UR39, UR8, 0x2, UR9 ;  /* 0x0000000208277899 */ /* 0x000fe20008010209 */
[----:B------:R-:W-:Y:S02]  /*97c0*/  LEA.HI.X R61, R86, UR23, RZ, 0x2, P0 ;  /* 0x00000017563d7c11 */ /* 0x000fe400080f14ff */
[----:B------:R-:W-:Y:S01]  /*97d0*/  MOV R63, UR20 ;  /* 0x00000014003f7c02 */ /* 0x000fe20008000f00 */
[----:B------:R-:W-:Y:S01]  /*97e0*/  ULDC.64 UR20, c[0x0][0x2b0] ;  /* 0x0000ac0000147ab9 */ /* 0x000fe20000000a00 */
[----:B------:R-:W-:Y:S01]  /*97f0*/  ISETP.GE.AND P0, PT, R139, 0x41, PT ;  /* 0x000000418b00780c */ /* 0x000fe20003f06270 */
[----:B------:R-:W-:-:S02]  /*9800*/  UIMAD UR20, UR39, UR20, URZ ;  /* 0x00000014271472a4 */ /* 0x000fc4000f8e023f */
[----:B------:R-:W-:Y:S01]  /*9810*/  IMAD.WIDE R60, R63, 0x4, R60 ;  /* 0x000000043f3c7825 */ /* 0x000fe200078e023c */
        /* <DEDUP_REMOVED lines=9> */
.L_x_5002:
[----:B------:R-:W-:Y:S05]  /*98b0*/  BSYNC B0 ;  /* 0x0000000000007941 */ /* 0x000fea0003800000 */
.L_x_5001:
[----:B------:R-:W1:Y:S01]  /*98c0*/  LDS R161, [R161.X4+0x2300] ;  /* 0x00230000a1a17984 */ /* 0x000e620000004800 */
[----:B------:R-:W-:Y:S01]  /*98d0*/  BSSY B0, `(.L_x_5003) ;  /* 0x0000004000007945 */ /* 0x000fe20003800000 */
[----:B------:R-:W-:Y:S01]  /*98e0*/  LEA.HI.SX32 R163, R163, R86, 0x1b ;  /* 0x00000056a3a37211 */ /* 0x000fe200078fdaff */
[----:B------:R-:W-:Y:S05]  /*98f0*/  @!P1 BRA `(.L_x_5004) ;  /* 0x0000001000009947 */ /* 0x000fea0003800000 */
[----:B-1----:R1:W-:Y:S02]  /*9900*/  RED.E.ADD.F32.FTZ.RN.STRONG.GPU [R60.64+-0x1e00], R161 ;  /* 0xffe200a13c00798e */ /* 0x0023e4000c10e79e */
.L_x_5004:
[----:B------:R-:W-:Y:S05]  /*9910*/  BSYNC B0 ;  /* 0x0000000000007941 */ /* 0x000fea0003800000 */
.L_x_5003:
[----:B------:R-:W2:Y:S01]  /*9920*/  LDS R163, [R163.X4+0x2400] ;  /* 0x00240000a3a37984 */ /* 0x000ea20000004800 */
[----:B------:R-:W-:Y:S01]  /*9930*/  BSSY B0, `(.L_x_5005) ;  /* 0x0000005000007945 */ /* 0x000fe20003800000 */
[C---:B0-----:R-:W-:Y:S02]  /*9940*/  IADD3 R63, R86.reuse, 0x100, RZ ;  /* 0x00000100563f7810 */ /* 0x041fe40007ffe0ff */
[----:B-1----:R-:W-:Y:S01]  /*9950*/  IADD3 R161, R86, 0x140, RZ ;  /* 0x0000014056a17810 */ /* 0x002fe20007ffe0ff */
[----:B------:R-:W-:Y:S05]  /*9960*/  @!P2 BRA `(.L_x_5006) ;  /* 0x000000100000a947 */ /* 0x000fea0003800000 */
[----:B--2---:R0:W-:Y:S02]  /*9970*/  RED.E.ADD.F32.FTZ.RN.STRONG.GPU [R60.64+-0x1d00], R163 ;  /* 0xffe300a33c00798e */ /* 0x0041e4000c10e79e */
.L_x_5006:
[----:B------:R-:W-:Y:S05]  /*9980*/  BSYNC B0 ;  /* 0x0000000000007941 */ /* 0x000fea0003800000 */
.L_x_5005:
        /* <DEDUP_REMOVED lines=14> */
.L_x_5008:
[----:B------:R-:W-:Y:S05]  /*9a70*/  BSYNC B0 ;  /* 0x0000000000007941 */ /* 0x000fea0003800000 */
.L_x_5007:
[----:B------:R-:W1:Y:S01]  /*9a80*/  LDS R161, [R161.X4+0x2600] ;  /* 0x00260000a1a17984 */ /* 0x000e620000004800 */
[----:B------:R-:W-:Y:S01]  /*9a90*/  BSSY B0, `(.L_x_5009) ;  /* 0x0000005000007945 */ /* 0x000fe20003800000 */
[----:B0-----:R-:W-:Y:S02]  /*9aa0*/  IADD3 R63, R86, 0x1c0, RZ ;  /* 0x000001c0563f7810 */ /* 0x001fe40007ffe0ff */
[----:B------:R-:W-:Y:S01]  /*9ab0*/  LEA.HI.SX32 R163, R163, R86, 0x1b ;  /* 0x00000056a3a37211 */ /* 0x000fe200078fdaff */
[----:B------:R-:W-:Y:S05]  /*9ac0*/  @!P0 BRA `(.L_x_5010) ;  /* 0x0000001000008947 */ /* 0x000fea0003800000 */
[----:B-1----:R0:W-:Y:S02]  /*9ad0*/  RED.E.ADD.F32.FTZ.RN.STRONG.GPU [R60.64+-0x1b00], R161 ;  /* 0xffe500a13c00798e */ /* 0x0021e4000c10e79e */
.L_x_5010:
[----:B------:R-:W-:Y:S05]  /*9ae0*/  BSYNC B0 ;  /* 0x0000000000007941 */ /* 0x000fea0003800000 */
.L_x_5009:
[----:B------:R-:W2:Y:S01]  /*9af0*/  LDS R163, [R163.X4+0x2700] ;  /* 0x00270000a3a37984 */ /* 0x000ea20000004800 */
[----:B------:R-:W-:Y:S01]  /*9b00*/  BSSY B0, `(.L_x_5011) ;  /* 0x0000005000007945 */ /* 0x000fe20003800000 */
[----:B------:R-:W-:-:S02]  /*9b10*/  IADD3 R165, R86, 0x200, RZ ;  /* 0x0000020056a57810 */ /* 0x000fc40007ffe0ff */
[----:B------:R-:W-:Y:S01]  /*9b20*/  LEA.HI.SX32 R63, R63, R86, 0x1b ;  /* 0x000000563f3f7211 */ /* 0x000fe200078fdaff */
[----:B------:R-:W-:Y:S05]  /*9b30*/  @!P1 BRA `(.L_x_5012) ;  /* 0x0000001000009947 */ /* 0x000fea0003800000 */
[----:B--2---:R2:W-:Y:S02]  /*9b40*/  RED.E.ADD.F32.FTZ.RN.STRONG.GPU [R60.64+-0x1a00], R163 ;  /* 0xffe600a33c00798e */ /* 0x0045e4000c10e79e */
.L_x_5012:
[----:B------:R-:W-:Y:S05]  /*9b50*/  BSYNC B0 ;  /* 0x0000000000007941 */ /* 0x000fea0003800000 */
.L_x_5011:
[----:B------:R-:W3:Y:S01]  /*9b60*/  LDS R63, [R63.X4+0x2800] ;  /* 0x002800003f3f7984 */ /* 0x000ee20000004800 */
[----:B------:R-:W-:Y:S01]  /*9b70*/  BSSY B0, `(.L_x_5013) ;  /* 0x0000005000007945 */ /* 0x000fe20003800000 */
[----:B01----:R-:W-:Y:S02]  /*9b80*/  IADD3 R161, R86, 0x240, RZ ;  /* 0x0000024056a17810 */ /* 0x003fe40007ffe0ff */
[----:B------:R-:W-:Y:S01]  /*9b90*/  LEA.HI.SX32 R62, R165, R86, 0x1b ;  /* 0x00000056a53e7211 */ /* 0x000fe200078fdaff */
[----:B------:R-:W-:Y:S05]  /*9ba0*/  @!P2 BRA `(.L_x_5014) ;  /* 0x000000100000a947 */ /* 0x000fea0003800000 */
[----:B---3--:R0:W-:Y:S02]  /*9bb0*/  RED.E.ADD.F32.FTZ.RN.STRONG.GPU [R60.64+-0x1900], R63 ;  /* 0xffe7003f3c00798e */ /* 0x0081e4000c10e79e */
.L_x_5014:
[----:B------:R-:W-:Y:S05]  /*9bc0*/  BSYNC B0 ;  /* 0x0000000000007941 */ /* 0x000fea0003800000 */
.L_x_5013:
[----:B0--3--:R0:W1:Y:S01]  /*9bd0*/  LDS R63, [R62.X4+0x2900] ;  /* 0x002900003e3f7984 */ /* 0x0090620000004800 */
[----:B------:R-:W-:Y:S01]  /*9be0*/  BSSY B0, `(.L_x_5015) ;  /* 0x0000005000007945 */ /* 0x000fe20003800000 */
[----:B--2---:R-:W-:Y:S02]  /*9bf0*/  IADD3 R163, R86, 0x280, RZ ;  /* 0x0000028056a37810 */ /* 0x004fe40007ffe0ff */
[----:B------:R-:W-:Y:S01]  /*9c00*/  LEA.HI.SX32 R161, R161, R86, 0x1b ;  /* 0x00000056a1a17211 */ /* 0x000fe200078fdaff */
[----:B------:R-:W-:Y:S05]  /*9c10*/  @!P3 BRA `(.L_x_5016) ;  /* 0x000000100000b947 */ /* 0x000fea0003800000 */
[----:B-1----:R1:W-:Y:S02]  /*9c20*/  RED.E.ADD.F32.FTZ.RN.STRONG.GPU [R60.64+-0x1800], R63 ;  /* 0xffe8003f3c00798e */ /* 0x0023e4000c10e79e */
.L_x_5016:
[----:B------:R-:W-:Y:S05]  /*9c30*/  BSYNC B0 ;  /* 0x0000000000007941 */ /* 0x000fea0003800000 */
.L_x_5015:
[----:B------:R-:W2:Y:S01]  /*9c40*/  LDS R161, [R161.X4+0x2a00] ;  /* 0x002a0000a1a17984 */ /* 0x000ea20000004800 */
[----:B------:R-:W-:Y:S01]  /*9c50*/  BSSY B0, `(.L_x_5017) ;  /* 0x0000004000007945 */ /* 0x000fe20003800000 */
[----:B------:R-:W-:Y:S01]  /*9c60*/  LEA.HI.SX32 R163, R163, R86, 0x1b ;  /* 0x00000056a3a37211 */ /* 0x000fe200078fdaff */
[----:B------:R-:W-:Y:S05]  /*9c70*/  @!P4 BRA `(.L_x_5018) ;  /* 0x000000100000c947 */ /* 0x000fea0003800000 */
[----:B--2---:R2:W-:Y:S02]  /*9c80*/  RED.E.ADD.F32.FTZ.RN.STRONG.GPU [R60.64+-0x1700], R161 ;  /* 0xffe900a13c00798e */ /* 0x0045e4000c10e79e */
.L_x_5018:
[----:B------:R-:W-:Y:S05]  /*9c90*/  BSYNC B0 ;  /* 0x0000000000007941 */ /* 0x000fea0003800000 */
.L_x_5017:
[----:B------:R-:W3:Y:S01]  /*9ca0*/  LDS R163, [R163.X4+0x2b00] ;  /* 0x002b0000a3a37984 */ /* 0x000ee20000004800 */
[----:B------:R-:W-:Y:S01]  /*9cb0*/  BSSY B0, `(.L_x_5019) ;  /* 0x0000005000007945 */ /* 0x000fe20003800000 */
[----:B-1----:R-:W-:-:S02]  /*9cc0*/  IADD3 R63, R86, 0x2c0, RZ ;  /* 0x000002c0563f7810 */ /* 0x002fc40007ffe0ff */
[----:B--2---:R-:W-:Y:S01]  /*9cd0*/  IADD3 R161, R86, 0x300, RZ ;  /* 0x0000030056a17810 */ /* 0x004fe20007ffe0ff */
[----:B------:R-:W-:Y:S05]  /*9ce0*/  @!P5 BRA `(.L_x_5020) ;  /* 0x000000100000d947 */ /* 0x000fea0003800000 */
[----:B---3--:R1:W-:Y:S02]  /*9cf0*/  RED.E.ADD.F32.FTZ.RN.STRONG.GPU [R60.64+-0x1600], R163 ;  /* 0xffea00a33c00798e */ /* 0x0083e4000c10e79e */
.L_x_5020:
[----:B------:R-:W-:Y:S05]  /*9d00*/  BSYNC B0 ;  /* 0x0000000000007941 */ /* 0x000fea0003800000 */
.L_x_5019:
        /* <DEDUP_REMOVED lines=14> */
.L_x_5022:
[----:B------:R-:W-:Y:S05]  /*9df0*/  BSYNC B0 ;  /* 0x0000000000007941 */ /* 0x000fea0003800000 */
.L_x_5021:
[----:B------:R-:W2:Y:S01]  /*9e00*/  LDS R161, [R161.X4+0x2d00] ;  /* 0x002d0000a1a17984 */ /* 0x000ea20000004800 */
[----:B------:R-:W-:Y:S01]  /*9e10*/  BSSY B0, `(.L_x_5023) ;  /* 0x0000005000007945 */ /* 0x000fe20003800000 */
[----:B-1----:R-:W-:-:S02]  /*9e20*/  IADD3 R63, R86, 0x380, RZ ;  /* 0x00000380563f7810 */ /* 0x002fc40007ffe0ff */
[----:B------:R-:W-:Y:S01]  /*9e30*/  LEA.HI.SX32 R163, R163, R86, 0x1b ;  /* 0x00000056a3a37211 */ /* 0x000fe200078fdaff */
[----:B------:R-:W-:Y:S05]  /*9e40*/  @!P0 BRA `(.L_x_5024) ;  /* 0x0000001000008947 */ /* 0x000fea0003800000 */
[----:B--2---:R1:W-:Y:S02]  /*9e50*/  RED.E.ADD.F32.FTZ.RN.STRONG.GPU [R60.64+-0x1400], R161 ;  /* 0xffec00a13c00798e */ /* 0x0043e4000c10e79e */
.L_x_5024:
[----:B------:R-:W-:Y:S05]  /*9e60*/  BSYNC B0 ;  /* 0x0000000000007941 */ /* 0x000fea0003800000 */
.L_x_5023:
[----:B------:R-:W3:Y:S01]  /*9e70*/  LDS R163, [R163.X4+0x2e00] ;  /* 0x002e0000a3a37984 */ /* 0x000ee20000004800 */
[----:B------:R-:W-:Y:S01]  /*9e80*/  BSSY B0, `(.L_x_5025) ;  /* 0x0000005000007945 */ /* 0x000fe20003800000 */
[----:B-12---:R-:W-:Y:S02]  /*9e90*/  IADD3 R161, R86, 0x3c0, RZ ;  /* 0x000003c056a17810 */ /* 0x006fe40007ffe0ff */
[----:B------:R-:W-:Y:S01]  /*9ea0*/  LEA.HI.SX32 R63, R63, R86, 0x1b ;  /* 0x000000563f3f7211 */ /* 0x000fe200078fdaff */
[----:B------:R-:W-:Y:S05]  /*9eb0*/  @!P1 BRA `(.L_x_5026) ;  /* 0x0000001000009947 */ /* 0x000fea0003800000 */
[----:B---3--:R1:W-:Y:S02]  /*9ec0*/  RED.E.ADD.F32.FTZ.RN.STRONG.GPU [R60.64+-0x1300], R163 ;  /* 0xffed00a33c00798e */ /* 0x0083e4000c10e79e */
.L_x_5026:
[----:B------:R-:W-:Y:S05]  /*9ed0*/  BSYNC B0 ;  /* 0x0000000000007941 */ /* 0x000fea0003800000 */
.L_x_5025:
[----:B------:R-:W2:Y:S01]  /*9ee0*/  LDS R63, [R63.X4+0x2f00] ;  /* 0x002f00003f3f7984 */ /* 0x000ea20000004800 */
[----:B------:R-:W-:Y:S01]  /*9ef0*/  BSSY B0, `(.L_x_5027) ;  /* 0x0000005000007945 */ /* 0x000fe20003800000 */
[----:B-1-3--:R-:W-:Y:S02]  /*9f00*/  IADD3 R163, R86, 0x400, RZ ;  /* 0x0000040056a37810 */ /* 0x00afe40007ffe0ff */
[----:B------:R-:W-:Y:S01]  /*9f10*/  LEA.HI.SX32 R161, R161, R86, 0x1b ;  /* 0x00000056a1a17211 */ /* 0x000fe200078fdaff */
[----:B------:R-:W-:Y:S05]  /*9f20*/  @!P2 BRA `(.L_x_5028) ;  /* 0x000000100000a947 */ /* 0x000fea0003800000 */
[----:B--2---:R1:W-:Y:S02]  /*9f30*/  RED.E.ADD.F32.FTZ.RN.STRONG.GPU [R60.64+-0x1200], R63 ;  /* 0xffee003f3c00798e */ /* 0x0043e4000c10e79e */
.L_x_5028:
[----:B------:R-:W-:Y:S05]  /*9f40*/  BSYNC B0 ;  /* 0x0000000000007941 */ /* 0x000fea0003800000 */
.L_x_5027:
[----:B------:R-:W3:Y:S01]  /*9f50*/  LDS R161, [R161.X4+0x3000] ;  /* 0x00300000a1a17984 */ /* 0x000ee20000004800 */
[----:B------:R-:W-:Y:S01]  /*9f60*/  BSSY B0, `(.L_x_5029) ;  /* 0x0000005000007945 */ /* 0x000fe20003800000 */
[----:B-12---:R-:W-:-:S02]  /*9f70*/  IADD3 R63, R86, 0x440, RZ ;  /* 0x00000440563f7810 */ /* 0x006fc40007ffe0ff */
[----:B------:R-:W-:Y:S01]  /*9f80*/  LEA.HI.SX32 R163, R163, R86, 0x1b ;  /* 0x00000056a3a37211 */ /* 0x000fe200078fdaff */
[----:B------:R-:W-:Y:S05]  /*9f90*/  @!P3 BRA `(.L_x_5030) ;  /* 0x000000100000b947 */ /* 0x000fea0003800000 */
[----:B---3--:R1:W-:Y:S02]  /*9fa0*/  RED.E.ADD.F32.FTZ.RN.STRONG.GPU [R60.64+-0x1100], R161 ;  /* 0xffef00a13c00798e */ /* 0x0083e4000c10e79e */
.L_x_5030:
[----:B------:R-:W-:Y:S05]  /*9fb0*/  BSYNC B0 ;  /* 0x0000000000007941 */ /* 0x000fea0003800000 */
.L_x_5029:
[----:B------:R-:W2:Y:S01]  /*9fc0*/  LDS R163, [R163.X4+0x3100] ;  /* 0x00310000a3a37984 */ /* 0x000ea20000004800 */
[----:B------:R-:W-:Y:S01]  /*9fd0*/  BSSY B0, `(.L_x_5031) ;  /* 0x0000004000007945 */ /* 0x000fe20003800000 */
[----:B------:R-:W-:Y:S01]  /*9fe0*/  LEA.HI.SX32 R63, R63, R86, 0x1b ;  /* 0x000000563f3f7211 */ /* 0x000fe200078fdaff */
[----:B------:R-:W-:Y:S05]  /*9ff0*/  @!P4 BRA `(.L_x_5032) ;  /* 0x000000100000c947 */ /* 0x000fea0003800000 */
[----:B--2---:R2:W-:Y:S02]  /*a000*/  RED.E.ADD.F32.FTZ.RN.STRONG.GPU [R60.64+-0x1000], R163 ;  /* 0xfff000a33c00798e */ /* 0x0045e4000c10e79e */
.L_x_5032:
[----:B------:R-:W-:Y:S05]  /*a010*/  BSYNC B0 ;  /* 0x0000000000007941 */ /* 0x000fea0003800000 */
.L_x_5031:
[----:B------:R-:W4:Y:S01]  /*a020*/  LDS R63, [R63.X4+0x3200] ;  /* 0x003200003f3f7984 */ /* 0x000f220000004800 */
[----:B------:R-:W-:Y:S01]  /*a030*/  BSSY B0, `(.L_x_5033) ;  /* 0x0000005000007945 */ /* 0x000fe20003800000 */
[C---:B-1-3--:R-:W-:Y:S02]  /*a040*/  IADD3 R161, R86.reuse, 0x480, RZ ;  /* 0x0000048056a17810 */ /* 0x04afe40007ffe0ff */
[----:B--2---:R-:W-:Y:S01]  /*a050*/  IADD3 R163, R86, 0x4c0, RZ ;  /* 0x000004c056a37810 */ /* 0x004fe20007ffe0ff */
[----:B------:R-:W-:Y:S05]  /*a060*/  @!P5 BRA `(.L_x_5034) ;  /* 0x000000100000d947 */ /* 0x000fea0003800000 */
[----:B----4-:R1:W-:Y:S02]  /*a070*/  RED.E.ADD.F32.FTZ.RN.STRONG.GPU [R60.64+-0xf00], R63 ;  /* 0xfff1003f3c00798e */ /* 0x0103e4000c10e79e */
.L_x_5034:
[----:B------:R-:W-:Y:S05]  /*a080*/  BSYNC B0 ;  /* 0x0000000000007941 */ /* 0x000fea0003800000 */
.L_x_5033:
        /* <DEDUP_REMOVED lines=14> */
.L_x_5036:
[----:B------:R-:W-:Y:S05]  /*a170*/  BSYNC B0 ;  /* 0x0000000000007941 */ /* 0x000fea0003800000 */
.L_x_5035:
[----:B------:R-:W2:Y:S01]  /*a180*/  LDS R163, [R163.X4+0x3400] ;  /* 0x00340000a3a37984 */ /* 0x000ea20000004800 */
[----:B------:R-:W-:Y:S01]  /*a190*/  BSSY B0, `(.L_x_5037) ;  /* 0x0000005000007945 */ /* 0x000fe20003800000 */
[----:B-1----:R-:W-:Y:S02]  /*a1a0*/  IADD3 R161, R86, 0x540, RZ ;  /* 0x0000054056a17810 */ /* 0x002fe40007ffe0ff */
[----:B------:R-:W-:Y:S01]  /*a1b0*/  LEA.HI.SX32 R63, R63, R86, 0x1b ;  /* 0x000000563f3f7211 */ /* 0x000fe200078fdaff */
[----:B------:R-:W-:Y:S05]  /*a1c0*/  @!P0 BRA `(.L_x_5038) ;  /* 0x0000001000008947 */ /* 0x000fea0003800000 */
[----:B--2---:R1:W-:Y:S02]  /*a1d0*/  RED.E.ADD.F32.FTZ.RN.STRONG.GPU [R60.64+-0xd00], R163 ;  /* 0xfff300a33c00798e */ /* 0x0043e4000c10e79e */
.L_x_5038:
[----:B------:R-:W-:Y:S05]  /*a1e0*/  BSYNC B0 ;  /* 0x0000000000007941 */ /* 0x000fea0003800000 */
.L_x_5037:
[----:B------:R-:W3:Y:S01]  /*a1f0*/  LDS R63, [R63.X4+0x3500] ;  /* 0x003500003f3f7984 */ /* 0x000ee20000004800 */
[----:B------:R-:W-:Y:S01]  /*a200*/  BSSY B0, `(.L_x_5039) ;  /* 0x0000005000007945 */ /* 0x000fe20003800000 */
[----:B-12---:R-:W-:-:S02]  /*a210*/  IADD3 R163, R86, 0x580, RZ ;  /* 0x0000058056a37810 */ /* 0x006fc40007ffe0ff */
[----:B------:R-:W-:Y:S01]  /*a220*/  LEA.HI.SX32 R161, R161, R86, 0x1b ;  /* 0x00000056a1a17211 */ /* 0x000fe200078fdaff */
[----:B------:R-:W-:Y:S05]  /*a230*/  @!P1 BRA `(.L_x_5040) ;  /* 0x0000001000009947 */ /* 0x000fea0003800000 */
[----:B---3--:R1:W-:Y:S02]  /*a240*/  RED.E.ADD.F32.FTZ.RN.STRONG.GPU [R60.64+-0xc00], R63 ;  /* 0xfff4003f3c00798e */ /* 0x0083e4000c10e79e */
.L_x_5040:
[----:B------:R-:W-:Y:S05]  /*a250*/  BSYNC B0 ;  /* 0x0000000000007941 */ /* 0x000fea0003800000 */
.L_x_5039:
[----:B------:R-:W2:Y:S01]  /*a260*/  LDS R161, [R161.X4+0x3600] ;  /* 0x00360000a1a17984 */ /* 0x000ea20000004800 */
[----:B------:R-:W-:Y:S01]  /*a270*/  BSSY B0, `(.L_x_5041) ;  /* 0x0000005000007945 */ /* 0x000fe20003800000 */
[----:B-1-3--:R-:W-:Y:S02]  /*a280*/  IADD3 R63, R86, 0x5c0, RZ ;  /* 0x000005c0563f7810 */ /* 0x00afe40007ffe0ff */
[----:B------:R-:W-:Y:S01]  /*a290*/  LEA.HI.SX32 R163, R163, R86, 0x1b ;  /* 0x00000056a3a37211 */ /* 0x000fe200078fdaff */
[----:B------:R-:W-:Y:S05]  /*a2a0*/  @!P2 BRA `(.L_x_5042) ;  /* 0x000000100000a947 */ /* 0x000fea0003800000 */
[----:B--2---:R1:W-:Y:S02]  /*a2b0*/  RED.E.ADD.F32.FTZ.RN.STRONG.GPU [R60.64+-0xb00], R161 ;  /* 0xfff500a13c00798e */ /* 0x0043e4000c10e79e */
.L_x_5042:
[----:B------:R-:W-:Y:S05]  /*a2c0*/  BSYNC B0 ;  /* 0x0000000000007941 */ /* 0x000fea0003800000 */
.L_x_5041:
[----:B------:R-:W3:Y:S01]  /*a2d0*/  LDS R163, [R163.X4+0x3700] ;  /* 0x00370000a3a37984 */ /* 0x000ee20000004800 */
[----:B------:R-:W-:Y:S01]  /*a2e0*/  BSSY B0, `(.L_x_5043) ;  /* 0x0000005000007945 */ /* 0x000fe20003800000 */
[----:B-12---:R-:W-:Y:S02]  /*a2f0*/  IADD3 R161, R86, 0x600, RZ ;  /* 0x0000060056a17810 */ /* 0x006fe40007ffe0ff */
[----:B------:R-:W-:Y:S01]  /*a300*/  LEA.HI.SX32 R63, R63, R86, 0x1b ;  /* 0x000000563f3f7211 */ /* 0x000fe200078fdaff */
[----:B------:R-:W-:Y:S05]  /*a310*/  @!P3 BRA `(.L_x_5044) ;  /* 0x000000100000b947 */ /* 0x000fea0003800000 */
[----:B---3--:R1:W-:Y:S02]  /*a320*/  RED.E.ADD.F32.FTZ.RN.STRONG.GPU [R60.64+-0xa00], R163 ;  /* 0xfff600a33c00798e */ /* 0x0083e4000c10e79e */
.L_x_5044:
[----:B------:R-:W-:Y:S05]  /*a330*/  BSYNC B0 ;  /* 0x0000000000007941 */ /* 0x000fea0003800000 */
.L_x_5043:
[----:B------:R-:W2:Y:S01]  /*a340*/  LDS R63, [R63.X4+0x3800] ;  /* 0x003800003f3f7984 */ /* 0x000ea20000004800 */
[----:B------:R-:W-:Y:S01]  /*a350*/  BSSY B0, `(.L_x_5045) ;  /* 0x0000004000007945 */ /* 0x000fe20003800000 */
[----:B------:R-:W-:Y:S01]  /*a360*/  LEA.HI.SX32 R161, R161, R86, 0x1b ;  /* 0x00000056a1a17211 */ /* 0x000fe200078fdaff */
[----:B------:R-:W-:Y:S05]  /*a370*/  @!P4 BRA `(.L_x_5046) ;  /* 0x000000100000c947 */ /* 0x000fea0003800000 */
[----:B--2---:R2:W-:Y:S02]  /*a380*/  RED.E.ADD.F32.FTZ.RN.STRONG.GPU [R60.64+-0x900], R63 ;  /* 0xfff7003f3c00798e */ /* 0x0045e4000c10e79e */
.L_x_5046:
[----:B------:R-:W-:Y:S05]  /*a390*/  BSYNC B0 ;  /* 0x0000000000007941 */ /* 0x000fea0003800000 */
.L_x_5045:
[----:B------:R-:W4:Y:S01]  /*a3a0*/  LDS R161, [R161.X4+0x3900] ;  /* 0x00390000a1a17984 */ /* 0x000f220000004800 */
[----:B------:R-:W-:Y:S01]  /*a3b0*/  BSSY B0, `(.L_x_5047) ;  /* 0x0000005000007945 */ /* 0x000fe20003800000 */
[----:B--2---:R-:W-:-:S02]  /*a3c0*/  IADD3 R63, R86, 0x640, RZ ;  /* 0x00000640563f7810 */ /* 0x004fc40007ffe0ff */
[----:B-1-3--:R-:W-:Y:S01]  /*a3d0*/  IADD3 R163, R86, 0x680, RZ ;  /* 0x0000068056a37810 */ /* 0x00afe20007ffe0ff */
[----:B------:R-:W-:Y:S05]  /*a3e0*/  @!P5 BRA `(.L_x_5048) ;  /* 0x000000100000d947 */ /* 0x000fea0003800000 */
[----:B----4-:R1:W-:Y:S02]  /*a3f0*/  RED.E.ADD.F32.FTZ.RN.STRONG.GPU [R60.64+-0x800], R161 ;  /* 0xfff800a13c00798e */ /* 0x0103e4000c10e79e */
.L_x_5048:
[----:B------:R-:W-:Y:S05]  /*a400*/  BSYNC B0 ;  /* 0x0000000000007941 */ /* 0x000fea0003800000 */
.L_x_5047:
        /* <DEDUP_REMOVED lines=14> */
.L_x_5050:
[----:B------:R-:W-:Y:S05]  /*a4f0*/  BSYNC B0 ;  /* 0x0000000000007941 */ /* 0x000fea0003800000 */
.L_x_5049:
[----:B------:R-:W2:Y:S01]  /*a500*/  LDS R163, [R163.X4+0x3b00] ;  /* 0x003b0000a3a37984 */ /* 0x000ea20000004800 */
[----:B------:R-:W-:Y:S01]  /*a510*/  BSSY B0, `(.L_x_5051) ;  /* 0x0000005000007945 */ /* 0x000fe20003800000 */
[----:B-1----:R-:W-:-:S02]  /*a520*/  IADD3 R63, R86, 0x700, RZ ;  /* 0x00000700563f7810 */ /* 0x002fc40007ffe0ff */
[----:B------:R-:W-:Y:S01]  /*a530*/  LEA.HI.SX32 R161, R161, R86, 0x1b ;  /* 0x00000056a1a17211 */ /* 0x000fe200078fdaff */
[----:B------:R-:W-:Y:S05]  /*a540*/  @!P0 BRA `(.L_x_5052) ;  /* 0x0000001000008947 */ /* 0x000fea0003800000 */
[----:B--2---:R1:W-:Y:S02]  /*a550*/  RED.E.ADD.F32.FTZ.RN.STRONG.GPU [R60.64+-0x600], R163 ;  /* 0xfffa00a33c00798e */ /* 0x0043e4000c10e79e */
.L_x_5052:
[----:B------:R-:W-:Y:S05]  /*a560*/  BSYNC B0 ;  /* 0x0000000000007941 */ /* 0x000fea0003800000 */
.L_x_5051:
[----:B------:R-:W3:Y:S01]  /*a570*/  LDS R161, [R161.X4+0x3c00] ;  /* 0x003c0000a1a17984 */ /* 0x000ee20000004800 */
[----:B------:R-:W-:Y:S01]  /*a580*/  BSSY B0, `(.L_x_5053) ;  /* 0x0000005000007945 */ /* 0x000fe20003800000 */
[----:B------:R-:W-:Y:S02]  /*a590*/  IADD3 R139, R86, 0x740, RZ ;  /* 0x00000740568b7810 */ /* 0x000fe40007ffe0ff */
[----:B------:R-:W-:Y:S01]  /*a5a0*/  LEA.HI.SX32 R63, R63, R86, 0x1b ;  /* 0x000000563f3f7211 */ /* 0x000fe200078fdaff */
[----:B------:R-:W-:Y:S05]  /*a5b0*/  @!P1 BRA `(.L_x_5054) ;  /* 0x0000001000009947 */ /* 0x000fea0003800000 */
[----:B---3--:R3:W-:Y:S02]  /*a5c0*/  RED.E.ADD.F32.FTZ.RN.STRONG.GPU [R60.64+-0x500], R161 ;  /* 0xfffb00a13c00798e */ /* 0x0087e4000c10e79e */
.L_x_5054:
[----:B------:R-:W-:Y:S05]  /*a5d0*/  BSYNC B0 ;  /* 0x0000000000007941 */ /* 0x000fea0003800000 */
.L_x_5053:
[----:B------:R-:W4:Y:S01]  /*a5e0*/  LDS R63, [R63.X4+0x3d00] ;  /* 0x003d00003f3f7984 */ /* 0x000f220000004800 */
[----:B------:R-:W-:Y:S01]  /*a5f0*/  BSSY B0, `(.L_x_5055) ;  /* 0x0000005000007945 */ /* 0x000fe20003800000 */
[----:B---3--:R-:W-:Y:S02]  /*a600*/  IADD3 R161, R86, 0x780, RZ ;  /* 0x0000078056a17810 */ /* 0x008fe40007ffe0ff */
[----:B------:R-:W-:Y:S01]  /*a610*/  LEA.HI.SX32 R139, R139, R86, 0x1b ;  /* 0x000000568b8b7211 */ /* 0x000fe200078fdaff */
[----:B------:R-:W-:Y:S05]  /*a620*/  @!P2 BRA `(.L_x_5056) ;  /* 0x000000100000a947 */ /* 0x000fea0003800000 */
[----:B----4-:R3:W-:Y:S02]  /*a630*/  RED.E.ADD.F32.FTZ.RN.STRONG.GPU [R60.64+-0x400], R63 ;  /* 0xfffc003f3c00798e */ /* 0x0107e4000c10e79e */
.L_x_5056:
[----:B------:R-:W-:Y:S05]  /*a640*/  BSYNC B0 ;  /* 0x0000000000007941 */ /* 0x000fea0003800000 */
.L_x_5055:
[----:B------:R-:W0:Y:S01]  /*a650*/  LDS R139, [R139.X4+0x3e00] ;  /* 0x003e00008b8b7984 */ /* 0x000e220000004800 */
[----:B------:R-:W-:Y:S01]  /*a660*/  BSSY B0, `(.L_x_5057) ;  /* 0x0000005000007945 */ /* 0x000fe20003800000 */
[----:B---34-:R-:W-:-:S02]  /*a670*/  IADD3 R63, R86, 0x7c0, RZ ;  /* 0x000007c0563f7810 */ /* 0x018fc40007ffe0ff */
[----:B------:R-:W-:Y:S01]  /*a680*/  LEA.HI.SX32 R161, R161, R86, 0x1b ;  /* 0x00000056a1a17211 */ /* 0x000fe200078fdaff */
[----:B------:R-:W-:Y:S05]  /*a690*/  @!P3 BRA `(.L_x_5058) ;  /* 0x000000100000b947 */ /* 0x000fea0003800000 */
[----:B0-----:R0:W-:Y:S02]  /*a6a0*/  RED.E.ADD.F32.FTZ.RN.STRONG.GPU [R60.64+-0x300], R139 ;  /* 0xfffd008b3c00798e */ /* 0x0011e4000c10e79e */
.L_x_5058:
[----:B------:R-:W-:Y:S05]  /*a6b0*/  BSYNC B0 ;  /* 0x0000000000007941 */ /* 0x000fea0003800000 */
.L_x_5057:
[----:B------:R-:W3:Y:S01]  /*a6c0*/  LDS R161, [R161.X4+0x3f00] ;  /* 0x003f0000a1a17984 */ /* 0x000ee20000004800 */
[----:B------:R-:W-:Y:S01]  /*a6d0*/  BSSY B0, `(.L_x_5059) ;  /* 0x0000004000007945 */ /* 0x000fe20003800000 */
[----:B------:R-:W-:Y:S01]  /*a6e0*/  LEA.HI.SX32 R63, R63, R86, 0x1b ;  /* 0x000000563f3f7211 */ /* 0x000fe200078fdaff */
[----:B------:R-:W-:Y:S05]  /*a6f0*/  @!P4 BRA `(.L_x_5060) ;  /* 0x000000100000c947 */ /* 0x000fea0003800000 */
[----:B---3--:R3:W-:Y:S02]  /*a700*/  RED.E.ADD.F32.FTZ.RN.STRONG.GPU [R60.64+-0x200], R161 ;  /* 0xfffe00a13c00798e */ /* 0x0087e4000c10e79e */
.L_x_5060:
[----:B------:R-:W-:Y:S05]  /*a710*/  BSYNC B0 ;  /* 0x0000000000007941 */ /* 0x000fea0003800000 */
.L_x_5059:
[----:B------:R-:W4:Y:S01]  /*a720*/  LDS R63, [R63.X4+0x4000] ;  /* 0x004000003f3f7984 */ /* 0x000f220000004800 */
[----:B------:R-:W-:Y:S01]  /*a730*/  BSSY B0, `(.L_x_5061) ;  /* 0x0000003000007945 */ /* 0x000fe20003800000 */
[----:B------:R-:W-:Y:S05]  /*a740*/  @!P5 BRA `(.L_x_5062) ;  /* 0x000000100000d947 */ /* 0x000fea0003800000 */
[----:B----4-:R4:W-:Y:S02]  /*a750*/  RED.E.ADD.F32.FTZ.RN.STRONG.GPU [R60.64+-0x100], R63 ;  /* 0xffff003f3c00798e */ /* 0x0109e4000c10e79e */
.L_x_5062:
[----:B------:R-:W-:Y:S05]  /*a760*/  BSYNC B0 ;  /* 0x0000000000007941 */ /* 0x000fea0003800000 */
.L_x_5061:
[----:B------:R-:W5:Y:S01]  /*a770*/  SHFL.DOWN PT, R148, R126, 0x1, 0x1f ;  /* 0x08201f007e947f89 */ /* 0x000f6200000e0000 */
[C---:B------:R-:W-:Y:S01]  /*a780*/  ISETP.GT.AND P0, PT, R85.reuse, 0x1e, PT ;  /* 0x0000001e5500780c */ /* 0x040fe20003f04270 */
[----:B------:R-:W-:Y:S01]  /*a790*/  FFMA.FTZ R106, R210, R109, R106 ;  /* 0x0000006dd26a7223 */ /* 0x000fe2000001006a */
[----:B01-34-:R-:W-:Y:S01]  /*a7a0*/  MOV R61, R126 ;  /* 0x0000007e003d7202 */ /* 0x01bfe20000000f00 */
[----:B------:R-:W0:Y:S01]  /*a7b0*/  SHFL.DOWN PT, R161, R166, 0x1, 0x1f ;  /* 0x08201f00a6a17f89 */ /* 0x000e2200000e0000 */
[----:B------:R-:W-:Y:S01]  /*a7c0*/  MOV R62, R166 ;  /* 0x000000a6003e7202 */ /* 0x000fe20000000f00 */
[----:B------:R-:W-:Y:S01]  /*a7d0*/  FFMA.FTZ R106, R58, R105, R106 ;  /* 0x000000693a6a7223 */ /* 0x000fe2000001006a */
[----:B------:R-:W-:Y:S01]  /*a7e0*/  MOV R63, R213 ;  /* 0x000000d5003f7202 */ /* 0x000fe20000000f00 */
[----:B------:R-:W1:Y:S01]  /*a7f0*/  SHFL.DOWN PT, R152, R213, 0x1, 0x1f ;  /* 0x08201f00d5987f89 */ /* 0x000e6200000e0000 */
[----:B------:R-:W-:Y:S01]  /*a800*/  MOV R60, R145 ;  /* 0x00000091003c7202 */ /* 0x000fe20000000f00 */
[----:B------:R-:W-:Y:S01]  /*a810*/  FFMA.FTZ R116, R206, R119, R116 ;  /* 0x00000077ce747223 */ /* 0x000fe20000010074 */
[----:B------:R-:W-:Y:S01]  /*a820*/  ISETP.NE.AND P1, PT, R85, RZ, PT ;  /* 0x000000ff5500720c */ /* 0x000fe20003f25270 */
[----:B------:R-:W3:Y:S01]  /*a830*/  SHFL.DOWN PT, R139, R145, 0x1, 0x1f ;  /* 0x08201f00918b7f89 */ /* 0x000ee200000e0000 */
[-C--:B------:R-:W-:Y:S01]  /*a840*/  FFMA.FTZ R18, R149, R131.reuse, R18 ;  /* 0x0000008395127223 */ /* 0x080fe20000010012 */
[----:B------:R-:W-:Y:S01]  /*a850*/  ISETP.NE.AND P2, PT, R86, RZ, PT ;  /* 0x000000ff5600720c */ /* 0x000fe20003f45270 */
[----:B------:R-:W-:Y:S01]  /*a860*/  FFMA.FTZ R132, R56, R131, R132 ;  /* 0x0000008338847223 */ /* 0x000fe20000010084 */
[----:B------:R-:W-:Y:S01]  /*a870*/  BSSY B0, `(.L_x_5063) ;  /* 0x0000089000007945 */ /* 0x000fe20003800000 */
[----:B------:R-:W-:-:S02]  /*a880*/  FFMA.FTZ R131, R57, R136, R104 ;  /* 0x0000008839837223 */ /* 0x000fc40000010068 */
[----:B------:R-:W-:Y:S02]  /*a890*/  FADD.FTZ R35, R106, R35 ;  /* 0x000000236a237221 */ /* 0x000fe40000010000 */
[-C--:B------:R-:W-:Y:S02]  /*a8a0*/  FFMA.FTZ R116, R72, R117.reuse, R116 ;  /* 0x0000007548747223 */ /* 0x080fe40000010074 */
[----:B------:R-:W-:Y:S02]  /*a8b0*/  FFMA.FTZ R22, R168, R117, R22 ;  /* 0x00000075a8167223 */ /* 0x000fe40000010016 */
[----:B-----5:R-:W-:Y:S02]  /*a8c0*/  @!P0 FADD.FTZ R61, R61, R148 ;  /* 0x000000943d3d8221 */ /* 0x020fe40000010000 */
[----:B------:R-:W-:Y:S02]  /*a8d0*/  FMUL.FTZ R89, R89, R176 ;  /* 0x000000b059597220 */ /* 0x000fe40000410000 */
[----:B0-----:R-:W-:Y:S01]  /*a8e0*/  @!P0 FADD.FTZ R62, R62, R161 ;  /* 0x000000a13e3e8221 */ /* 0x001fe20000010000 */
[----:B------:R-:W0:Y:S01]  /*a8f0*/  SHFL.DOWN PT, R126, R61, 0x2, 0x1f ;  /* 0x08401f003d7e7f89 */ /* 0x000e2200000e0000 */
[----:B------:R-:W-:-:S02]  /*a900*/  FMUL.FTZ R142, R193, R142 ;  /* 0x0000008ec18e7220 */ /* 0x000fc40000410000 */
[----:B-1----:R-:W-:Y:S01]  /*a910*/  @!P0 FADD.FTZ R63, R63, R152 ;  /* 0x000000983f3f8221 */ /* 0x002fe20000010000 */
[----:B------:R-:W1:Y:S01]  /*a920*/  SHFL.DOWN PT, R145, R62, 0x2, 0x1f ;  /* 0x08401f003e917f89 */ /* 0x000e6200000e0000 */
[----:B------:R-:W-:Y:S02]  /*a930*/  FMUL.FTZ R91, R91, R112 ;  /* 0x000000705b5b7220 */ /* 0x000fe40000410000 */
[----:B---3--:R-:W-:Y:S01]  /*a940*/  @!P0 FADD.FTZ R60, R60, R139 ;  /* 0x0000008b3c3c8221 */ /* 0x008fe20000010000 */
[----:B------:R-:W3:Y:S01]  /*a950*/  SHFL.DOWN PT, R148, R63, 0x2, 0x1f ;  /* 0x08401f003f947f89 */ /* 0x000ee200000e0000 */
[----:B------:R-:W-:Y:S01]  /*a960*/  ISETP.GT.AND P0, PT, R85, 0x1d, PT ;  /* 0x0000001d5500780c */ /* 0x000fe20003f04270 */
[----:B------:R-:W-:Y:S02]  /*a970*/  FMUL.FTZ R143, R186, R143 ;  /* 0x0000008fba8f7220 */ /* 0x000fe40000410000 */
[----:B------:R-:W4:Y:S01]  /*a980*/  SHFL.DOWN PT, R139, R60, 0x2, 0x1f ;  /* 0x08401f003c8b7f89 */ /* 0x000f2200000e0000 */
[----:B------:R-:W-:-:S02]  /*a990*/  FFMA.FTZ R90, R90, R107, R89 ;  /* 0x0000006b5a5a7223 */ /* 0x000fc40000010059 */
[----:B------:R-:W-:Y:S02]  /*a9a0*/  FFMA.FTZ R141, R200, R141, R142 ;  /* 0x0000008dc88d7223 */ /* 0x000fe4000001008e */
[----:B------:R-:W-:Y:S02]  /*a9b0*/  FFMA.FTZ R91, R92, R159, R91 ;  /* 0x0000009f5c5b7223 */ /* 0x000fe4000001005b */
[----:B------:R-:W-:Y:S02]  /*a9c0*/  FFMA.FTZ R143, R197, R146, R143 ;  /* 0x00000092c58f7223 */ /* 0x000fe4000001008f */
[-C--:B------:R-:W-:Y:S02]  /*a9d0*/  FFMA.FTZ R219, R192, R90.reuse, R219 ;  /* 0x0000005ac0db7223 */ /* 0x080fe400000100db */
[----:B------:R-:W-:Y:S02]  /*a9e0*/  FFMA.FTZ R141, R75, R90, R141 ;  /* 0x0000005a4b8d7223 */ /* 0x000fe4000001008d */
[----:B0-----:R-:W-:-:S02]  /*a9f0*/  @!P0 FADD.FTZ R61, R61, R126 ;  /* 0x0000007e3d3d8221 */ /* 0x001fc40000010000 */
[-C--:B------:R-:W-:Y:S02]  /*aa00*/  FFMA.FTZ R220, R121, R91.reuse, R220 ;  /* 0x0000005b79dc7223 */ /* 0x080fe400000100dc */
[----:B-1----:R-:W-:Y:S01]  /*aa10*/  @!P0 FADD.FTZ R62, R62, R145 ;  /* 0x000000913e3e8221 */ /* 0x002fe20000010000 */
[----:B------:R-:W0:Y:S01]  /*aa20*/  SHFL.DOWN PT, R126, R61, 0x4, 0x1f ;  /* 0x08801f003d7e7f89 */ /* 0x000e2200000e0000 */
[----:B------:R-:W-:Y:S02]  /*aa30*/  FFMA.FTZ R90, R76, R91, R143 ;  /* 0x0000005b4c5a7223 */ /* 0x000fe4000001008f */
        /* <DEDUP_REMOVED lines=21> */
[----:B------:R-:W-:-:S02]  /*ab90*/  FMUL.FTZ R101, R101, R170 ;  /* 0x000000aa65657220 */ /* 0x000fc40000410000 */
[----:B----4-:R-:W-:Y:S01]  /*aba0*/  @!P0 FADD.FTZ R60, R60, R139 ;  /* 0x0000008b3c3c8221 */ /* 0x010fe20000010000 */
[----:B------:R-:W3:Y:S01]  /*abb0*/  SHFL.DOWN PT, R106, R63, 0x8, 0x1f ;  /* 0x09001f003f6a7f89 */ /* 0x000ee200000e0000 */
[----:B------:R-:W-:Y:S01]  /*abc0*/  ISETP.GT.AND P0, PT, R85, 0x17, PT ;  /* 0x000000175500780c */ /* 0x000fe20003f04270 */
[----:B------:R-:W-:Y:S02]  /*abd0*/  FMUL.FTZ R103, R188, R103 ;  /* 0x00000067bc677220 */ /* 0x000fe40000410000 */
[----:B------:R-:W4:Y:S01]  /*abe0*/  SHFL.DOWN PT, R109, R60, 0x8, 0x1f ;  /* 0x09001f003c6d7f89 */ /* 0x000f2200000e0000 */
[----:B------:R-:W-:Y:S02]  /*abf0*/  FMUL.FTZ R87, R87, R169 ;  /* 0x000000a957577220 */ /* 0x000fe40000410000 */
[----:B------:R-:W-:Y:S02]  /*ac00*/  FMUL.FTZ R130, R65, R130 ;  /* 0x0000008241827220 */ /* 0x000fe40000410000 */
        /* <DEDUP_REMOVED lines=36> */
[----:B------:R-:W-:-:S02]  /*ae50*/  FADD.FTZ R38, R147, R38 ;  /* 0x0000002693267221 */ /* 0x000fc40000010000 */
[----:B------:R-:W-:Y:S02]  /*ae60*/  FFMA.FTZ R19, R150, R136, R19 ;  /* 0x0000008896137223 */ /* 0x000fe40000010013 */
        /* <DEDUP_REMOVED lines=41> */
.L_x_5064:
[----:B0-----:R-:W-:Y:S05]  /*b100*/  BSYNC B0 ;  /* 0x0000000000007941 */ /* 0x001fea0003800000 */
.L_x_5063:
        /* <DEDUP_REMOVED lines=8> */
.L_x_4964:
        /* <DEDUP_REMOVED lines=66> */
.L_x_5067:
[----:B------:R-:W-:Y:S05]  /*b5b0*/  BSYNC B0 ;  /* 0x0000000000007941 */ /* 0x000fea0003800000 */
.L_x_5066:
        /* <DEDUP_REMOVED lines=41> */
[----:B------:R-:W-:Y:S01]  /*b850*/  LOP3.LUT R0, R68, 0xfffffe00, RZ, 0xc0, !PT ;  /* 0xfffffe0044007812 */ /* 0x000fe200078ec0ff */
[----:B------:R-:W-:Y:S01]  /*b860*/  @!P4 STG.E [R4.64+-0xc80], R41 ;  /* 0xfff380290400c986 */ /* 0x000fe2000c10191e */
[----:B------:R-:W-:-:S02]  /*b870*/  LOP3.LUT R58, R84, 0x140, RZ, 0xfc, !PT ;  /* 0x00000140543a7812 */ /* 0x000fc400078efcff */
[C---:B------:R-:W-:Y:S01]  /*b880*/  LOP3.LUT R60, R84.reuse, 0x160, RZ, 0xfc, !PT ;  /* 0x00000160543c7812 */ /* 0x040fe200078efcff */
[----:B------:R-:W-:Y:S01]  /*b890*/  @!P1 STG.E [R4.64+-0xe00], R21 ;  /* 0xfff2001504009986 */ /* 0x000fe2000c10191e */
[C---:B------:R-:W-:Y:S02]  /*b8a0*/  LOP3.LUT R62, R84.reuse, 0x180, RZ, 0xfc, !PT ;  /* 0x00000180543e7812 */ /* 0x040fe400078efcff */
[C---:B------:R-:W-:Y:S01]  /*b8b0*/  LOP3.LUT R64, R84.reuse, 0x1a0, RZ, 0xfc, !PT ;  /* 0x000001a054407812 */ /* 0x040fe200078efcff */
[----:B------:R-:W-:Y:S01]  /*b8c0*/  @!P2 STG.E [R4.64+-0xd80], R39 ;  /* 0xfff280270400a986 */ /* 0x000fe2000c10191e */
[C---:B------:R-:W-:Y:S02]  /*b8d0*/  LOP3.LUT R66, R84.reuse, 0x1c0, RZ, 0xfc, !PT ;  /* 0x000001c054427812 */ /* 0x040fe400078efcff */
[----:B------:R-:W-:Y:S01]  /*b8e0*/  LOP3.LUT R68, R84, 0x1e0, RZ, 0xfc, !PT ;  /* 0x000001e054447812 */ /* 0x000fe200078efcff */
[----:B------:R-:W-:Y:S01]  /*b8f0*/  @!P3 STG.E [R4.64+-0xd00], R19 ;  /* 0xfff300130400b986 */ /* 0x000fe2000c10191e */
[----:B------:R-:W-:-:S02]  /*b900*/  ISETP.GE.AND P1, PT, R58, R57, PT ;  /* 0x000000393a00720c */ /* 0x000fc40003f26270 */
[-C--:B------:R-:W-:Y:S01]  /*b910*/  ISETP.GE.AND P2, PT, R60, R57.reuse, PT ;  /* 0x000000393c00720c */ /* 0x080fe20003f46270 */
[----:B------:R1:W-:Y:S01]  /*b920*/  @!P5 STG.E [R4.64+-0xc00], R17 ;  /* 0xfff400110400d986 */ /* 0x0003e2000c10191e */
[-C--:B------:R-:W-:Y:S02]  /*b930*/  ISETP.GE.AND P3, PT, R62, R57.reuse, PT ;  /* 0x000000393e00720c */ /* 0x080fe40003f66270 */
[-C--:B------:R-:W-:Y:S01]  /*b940*/  ISETP.GE.AND P4, PT, R64, R57.reuse, PT ;  /* 0x000000394000720c */ /* 0x080fe20003f86270 */
[----:B------:R-:W-:Y:S01]  /*b950*/  @!P6 STG.E [R4.64+-0xb80], R43 ;  /* 0xfff4802b0400e986 */ /* 0x000fe2000c10191e */
[-C--:B------:R-:W-:Y:S02]  /*b960*/  ISETP.GE.AND P5, PT, R66, R57.reuse, PT ;  /* 0x000000394200720c */ /* 0x080fe40003fa6270 */
[----:B------:R-:W-:Y:S02]  /*b970*/  ISETP.GE.AND P6, PT, R68, R57, PT ;  /* 0x000000394400720c */ /* 0x000fe40003fc6270 */
        /* <DEDUP_REMOVED lines=12> */
[----:B------:R-:W-:Y:S01]  /*ba40*/  @!P5 STG.E [R4.64+-0x900], R53 ;  /* 0xfff700350400d986 */ /* 0x000fe2000c10191e */
[----:B------:R-:W-:-:S02]  /*ba50*/  LEA.HI.SX32 R6, R6, R61, 0x1b ;  /* 0x0000003d06067211 */ /* 0x000fc400078fdaff */
[C---:B0-----:R-:W-:Y:S01]  /*ba60*/  IADD3 R15, R61.reuse, 0x7, RZ ;  /* 0x000000073d0f7810 */ /* 0x041fe20007ffe0ff */
[----:B------:R-:W-:Y:S01]  /*ba70*/  @!P6 STG.E [R4.64+-0x880], R55 ;  /* 0xfff780370400e986 */ /* 0x000fe2000c10191e */
[-C--:B------:R-:W-:Y:S02]  /*ba80*/  LEA.HI.SX32 R11, R8, R61.reuse, 0x1b ;  /* 0x0000003d080b7211 */ /* 0x080fe400078fdaff */
[C---:B------:R-:W-:Y:S01]  /*ba90*/  IADD3 R16, R61.reuse, 0x8, RZ ;  /* 0x000000083d107810 */ /* 0x040fe20007ffe0ff */
[----:B------:R-:W-:Y:S01]  /*baa0*/  BAR.SYNC.DEFER_BLOCKING 0x0 ;  /* 0x0000000000007b1d */ /* 0x000fe20000010000 */
[-C--:B------:R-:W-:Y:S02]  /*bab0*/  LEA.HI.SX32 R10, R10, R61.reuse, 0x1b ;  /* 0x0000003d0a0a7211 */ /* 0x080fe400078fdaff */
[----:B-1----:R-:W-:Y:S02]  /*bac0*/  IADD3 R17, R61, 0x9, RZ ;  /* 0x000000093d117810 */ /* 0x002fe40007ffe0ff */
[----:B------:R-:W-:-:S02]  /*bad0*/  LEA.HI.SX32 R13, R12, R61, 0x1b ;  /* 0x0000003d0c0d7211 */ /* 0x000fc400078fdaff */
[C---:B------:R-:W-:Y:S02]  /*bae0*/  IADD3 R18, R61.reuse, 0xa, RZ ;  /* 0x0000000a3d127810 */ /* 0x040fe40007ffe0ff */
[-C--:B------:R-:W-:Y:S02]  /*baf0*/  LEA.HI.SX32 R14, R14, R61.reuse, 0x1b ;  /* 0x0000003d0e0e7211 */ /* 0x080fe400078fdaff */
[----:B------:R-:W-:Y:S02]  /*bb00*/  IADD3 R19, R61, 0xb, RZ ;  /* 0x0000000b3d137810 */ /* 0x000fe40007ffe0ff */
[-C--:B------:R-:W-:Y:S02]  /*bb10*/  LEA.HI.SX32 R15, R15, R61.reuse, 0x1b ;  /* 0x0000003d0f0f7211 */ /* 0x080fe400078fdaff */
[----:B------:R-:W-:Y:S02]  /*bb20*/  IADD3 R20, R61, 0xc, RZ ;  /* 0x0000000c3d147810 */ /* 0x000fe40007ffe0ff */
[----:B------:R-:W-:-:S02]  /*bb30*/  LEA.HI.SX32 R16, R16, R61, 0x1b ;  /* 0x0000003d10107211 */ /* 0x000fc400078fdaff */
[----:B------:R-:W-:Y:S02]  /*bb40*/  IADD3 R21, R61, 0xd, RZ ;  /* 0x0000000d3d157810 */ /* 0x000fe40007ffe0ff */
[-C--:B------:R-:W-:Y:S02]  /*bb50*/  LEA.HI.SX32 R17, R17, R61.reuse, 0x1b ;  /* 0x0000003d11117211 */ /* 0x080fe400078fdaff */
[C---:B------:R-:W-:Y:S01]  /*bb60*/  IADD3 R22, R61.reuse, 0xe, RZ ;  /* 0x0000000e3d167810 */ /* 0x040fe20007ffe0ff */
[----:B------:R-:W-:Y:S01]  /*bb70*/  STS [R83.X4], R23 ;  /* 0x0000001753007388 */ /* 0x000fe20000004800 */
        /* <DEDUP_REMOVED lines=42> */
[----:B------:R-:W-:Y:S02]  /*be20*/  FADD.FTZ R0, R7, R26 ;  /* 0x0000001a07007221 */ /* 0x000fe40000010000 */
[----:B------:R-:W-:Y:S02]  /*be30*/  @!P0 STS [0x1080], R113 ;  /* 0x00108071ff008388 */ /* 0x000fe40000000800 */
[----:B------:R-:W-:Y:S02]  /*be40*/  FADD.FTZ R7, R0, R27 ;  /* 0x0000001b00077221 */ /* 0x000fe40000010000 */
[----:B------:R-:W-:Y:S01]  /*be50*/  BAR.SYNC.DEFER_BLOCKING 0x0 ;  /* 0x0000000000007b1d */ /* 0x000fe20000010000 */
[----:B------:R-:W-:Y:S01]  /*be60*/  IADD3 R0, P1, R84, -0x3e0, RZ ;  /* 0xfffffc2054007810 */ /* 0x000fe20007f3e0ff */
[----:B0-----:R-:W-:-:S03]  /*be70*/  FADD.FTZ R28, R7, R28 ;  /* 0x0000001c071c7221 */ /* 0x001fc60000010000 */
[----:B------:R-:W-:Y:S01]  /*be80*/  IADD3.X R59, R59, -0x1, RZ, P1, !PT ;  /* 0xffffffff3b3b7810 */ /* 0x000fe20000ffe4ff */
[----:B-1----:R-:W-:-:S04]  /*be90*/  FADD.FTZ R29, R28, R29 ;  /* 0x0000001d1c1d7221 */ /* 0x002fc80000010000 */
[----:B---3--:R-:W-:-:S04]  /*bea0*/  FADD.FTZ R30, R29, R30 ;  /* 0x0000001e1d1e7221 */ /* 0x008fc80000010000 */
[----:B----4-:R-:W-:-:S04]  /*beb0*/  FADD.FTZ R31, R30, R31 ;  /* 0x0000001f1e1f7221 */ /* 0x010fc80000010000 */
[----:B-----5:R-:W-:-:S04]  /*bec0*/  FADD.FTZ R32, R31, R32 ;  /* 0x000000201f207221 */ /* 0x020fc80000010000 */
[----:B------:R-:W-:Y:S01]  /*bed0*/  FADD.FTZ R33, R32, R33 ;  /* 0x0000002120217221 */ /* 0x000fe20000010000 */
[----:B------:R-:W0:Y:S03]  /*bee0*/  LDS R27, [0x1080] ;  /* 0x00108000ff1b7984 */ /* 0x000e260000000800 */
[----:B------:R-:W-:-:S04]  /*bef0*/  FADD.FTZ R34, R33, R34 ;  /* 0x0000002221227221 */ /* 0x000fc80000010000 */
[----:B------:R-:W-:-:S04]  /*bf00*/  FADD.FTZ R35, R34, R35 ;  /* 0x0000002322237221 */ /* 0x000fc80000010000 */
[----:B------:R-:W-:-:S04]  /*bf10*/  FADD.FTZ R36, R35, R36 ;  /* 0x0000002423247221 */ /* 0x000fc80000010000 */
[----:B------:R-:W-:-:S04]  /*bf20*/  FADD.FTZ R37, R36, R37 ;  /* 0x0000002524257221 */ /* 0x000fc80000010000 */
[----:B------:R-:W-:-:S05]  /*bf30*/  FADD.FTZ R4, R37, R38 ;  /* 0x0000002625047221 */ /* 0x000fca0000010000 */
[----:B------:R1:W-:Y:S01]  /*bf40*/  STL [R1], R4 ;  /* 0x0000000401007387 */ /* 0x0003e20000100800 */
        /* <DEDUP_REMOVED lines=14> */
.L_x_5069:
[----:B-1----:R-:W-:Y:S05]  /*c030*/  BSYNC B0 ;  /* 0x0000000000007941 */ /* 0x002fea0003800000 */
.L_x_5068:
        /* <DEDUP_REMOVED lines=56> */
.L_x_4963:
        /* <DEDUP_REMOVED lines=32> */
.L_x_5072:
[----:B------:R-:W-:Y:S05]  /*c5c0*/  BSYNC B0 ;  /* 0x0000000000007941 */ /* 0x000fea0003800000 */
.L_x_5071:
[----:B------:R-:W-:Y:S01]  /*c5d0*/  BSSY B0, `(.L_x_5073) ;  /* 0x0000020000007945 */ /* 0x000fe20003800000 */
[----:B------:R-:W-:Y:S05]  /*c5e0*/  @!P0 BRA `(.L_x_5074) ;  /* 0x000001d000008947 */ /* 0x000fea0003800000 */
[----:B-1----:R-:W3:Y:S04]  /*c5f0*/  LDL.LU R2, [R1] ;  /* 0x0000000001027983 */ /* 0x002ee80000300800 */
        /* <DEDUP_REMOVED lines=28> */
.L_x_5074:
[----:B------:R-:W3:Y:S02]  /*c7c0*/  S2R R11, SR_TID.X ;  /* 0x00000000000b7919 */ /* 0x000ee40000002100 */
.L_x_5075:
[----:B------:R-:W-:Y:S05]  /*c7d0*/  BSYNC B0 ;  /* 0x0000000000007941 */ /* 0x000fea0003800000 */
.L_x_5073:
        /* <DEDUP_REMOVED lines=12> */
.L_x_5076:
        /* <DEDUP_REMOVED lines=32> */
.L_x_4969:
[----:B------:R-:W-:Y:S01]  /*caa0*/  HFMA2.MMA R66, -RZ, RZ, 0, 5.9604644775390625e-08 ;  /* 0x00000001ff427435 */ /* 0x000fe200000001ff */
[----:B------:R-:W-:-:S02]  /*cab0*/  MOV R65, R241 ;  /* 0x000000f100417202 */ /* 0x000fc40000000f00 */
[----:B------:R-:W-:Y:S02]  /*cac0*/  MOV R245, RZ ;  /* 0x000000ff00f57202 */ /* 0x000fe40000000f00 */
[----:B------:R-:W-:Y:S02]  /*cad0*/  MOV R244, 0xffffffff ;  /* 0xffffffff00f47802 */ /* 0x000fe40000000f00 */
[----:B------:R-:W-:Y:S02]  /*cae0*/  MOV R64, 0xcb00 ;  /* 0x0000cb0000407802 */ /* 0x000fe40000000f00 */
[----:B-1----:R-:W-:Y:S05]  /*caf0*/  CALL.REL.NOINC `($__internal_122_$__cuda_sm70_shflsync_up) ;  /* 0x00001d5000007944 */ /* 0x002fea0003c00000 */
[----:B-1----:R-:W-:Y:S01]  /*cb00*/  MOV R67, R66 ;  /* 0x0000004200437202 */ /* 0x002fe20000000f00 */
[----:B------:R-:W-:Y:S05]  /*cb10*/  BRA `(.L_x_5077) ;  /* 0xffff85e000007947 */ /* 0x000fea000383ffff */
.L_x_4970:
[----:B------:R-:W-:Y:S01]  /*cb20*/  HFMA2.MMA R66, -RZ, RZ, 0, 5.9604644775390625e-08 ;  /* 0x00000001ff427435 */ /* 0x000fe200000001ff */
[----:B------:R-:W-:Y:S02]  /*cb30*/  MOV R65, R68 ;  /* 0x0000004400417202 */ /* 0x000fe40000000f00 */
[----:B------:R-:W-:Y:S02]  /*cb40*/  MOV R245, RZ ;  /* 0x000000ff00f57202 */ /* 0x000fe40000000f00 */
[----:B------:R-:W-:-:S02]  /*cb50*/  MOV R244, 0xffffffff ;  /* 0xffffffff00f47802 */ /* 0x000fc40000000f00 */
[----:B------:R-:W-:Y:S02]  /*cb60*/  MOV R64, 0xcb80 ;  /* 0x0000cb8000407802 */ /* 0x000fe40000000f00 */
[----:B012---:R-:W-:Y:S05]  /*cb70*/  CALL.REL.NOINC `($__internal_122_$__cuda_sm70_shflsync_up) ;  /* 0x00001cd000007944 */ /* 0x007fea0003c00000 */
[----:B-1----:R-:W-:Y:S01]  /*cb80*/  MOV R70, R66 ;  /* 0x0000004200467202 */ /* 0x002fe20000000f00 */
[----:B------:R-:W-:Y:S01]  /*cb90*/  HFMA2.MMA R66, -RZ, RZ, 0, 5.9604644775390625e-08 ;  /* 0x00000001ff427435 */ /* 0x000fe200000001ff */
[----:B------:R-:W-:Y:S02]  /*cba0*/  MOV R65, R69 ;  /* 0x0000004500417202 */ /* 0x000fe40000000f00 */
[----:B------:R-:W-:Y:S02]  /*cbb0*/  MOV R245, RZ ;  /* 0x000000ff00f57202 */ /* 0x000fe40000000f00 */
[----:B------:R-:W-:Y:S02]  /*cbc0*/  MOV R244, 0xffffffff ;  /* 0xffffffff00f47802 */ /* 0x000fe40000000f00 */
[----:B------:R-:W-:Y:S02]  /*cbd0*/  MOV R64, 0xcbf0 ;  /* 0x0000cbf000407802 */ /* 0x000fe40000000f00 */
[----:B------:R-:W-:Y:S05]  /*cbe0*/  CALL.REL.NOINC `($__internal_122_$__cuda_sm70_shflsync_up) ;  /* 0x00001c6000007944 */ /* 0x000fea0003c00000 */
[----:B-1----:R-:W-:Y:S01]  /*cbf0*/  MOV R71, R66 ;  /* 0x0000004200477202 */ /* 0x002fe20000000f00 */
[----:B------:R-:W-:Y:S01]  /*cc00*/  HFMA2.MMA R66, -RZ, RZ, 0, 5.9604644775390625e-08 ;  /* 0x00000001ff427435 */ /* 0x000fe200000001ff */
[----:B------:R-:W-:-:S02]  /*cc10*/  MOV R65, R242 ;  /* 0x000000f200417202 */ /* 0x000fc40000000f00 */
[----:B------:R-:W-:Y:S02]  /*cc20*/  MOV R245, RZ ;  /* 0x000000ff00f57202 */ /* 0x000fe40000000f00 */
[----:B------:R-:W-:Y:S02]  /*cc30*/  MOV R244, 0xffffffff ;  /* 0xffffffff00f47802 */ /* 0x000fe40000000f00 */
[----:B------:R-:W-:Y:S02]  /*cc40*/  MOV R64, 0xcc60 ;  /* 0x0000cc6000407802 */ /* 0x000fe40000000f00 */
[----:B------:R-:W-:Y:S05]  /*cc50*/  CALL.REL.NOINC `($__internal_122_$__cuda_sm70_shflsync_up) ;  /* 0x00001bf000007944 */ /* 0x000fea0003c00000 */
[C---:B------:R-:W-:Y:S01]  /*cc60*/  FMUL.FTZ R65, R68.reuse, R71 ;  /* 0x0000004744417220 */ /* 0x040fe20000410000 */
[----:B------:R-:W-:Y:S01]  /*cc70*/  ISETP.GE.AND P0, PT, R85, 0x1, PT ;  /* 0x000000015500780c */ /* 0x000fe20003f06270 */
[CC--:B-1----:R-:W-:Y:S01]  /*cc80*/  FMUL.FTZ R64, R68.reuse, R66.reuse ;  /* 0x0000004244407220 */ /* 0x0c2fe20000410000 */
[----:B------:R-:W-:Y:S01]  /*cc90*/  MOV R245, RZ ;  /* 0x000000ff00f57202 */ /* 0x000fe20000000f00 */
[----:B------:R-:W-:Y:S01]  /*cca0*/  FFMA.FTZ R65, R241, R66, R65 ;  /* 0x00000042f1417223 */ /* 0x000fe20000010041 */
[----:B------:R-:W-:Y:S01]  /*ccb0*/  MOV R244, 0xffffffff ;  /* 0xffffffff00f47802 */ /* 0x000fe20000000f00 */
[----:B------:R-:W-:-:S02]  /*ccc0*/  FMUL.FTZ R66, R68, R70 ;  /* 0x0000004644427220 */ /* 0x000fc40000410000 */
[C---:B------:R-:W-:Y:S02]  /*ccd0*/  FFMA.FTZ R64, R241.reuse, R71, -R64 ;  /* 0x00000047f1407223 */ /* 0x040fe40000010840 */
[-C--:B------:R-:W-:Y:S02]  /*cce0*/  FFMA.FTZ R66, R241, R67.reuse, -R66 ;  /* 0x00000043f1427223 */ /* 0x080fe40000010842 */
[----:B------:R-:W-:Y:S02]  /*ccf0*/  FMUL.FTZ R67, R68, R67 ;  /* 0x0000004344437220 */ /* 0x000fe40000410000 */
[C---:B------:R-:W-:Y:S02]  /*cd00*/  FADD.FTZ R65, R242.reuse, R65 ;  /* 0x00000041f2417221 */ /* 0x040fe40000010000 */
[----:B------:R-:W-:Y:S02]  /*cd10*/  FADD.FTZ R64, R69, R64 ;  /* 0x0000004045407221 */ /* 0x000fe40000010000 */
[C---:B------:R-:W-:Y:S01]  /*cd20*/  FFMA.FTZ R67, R241.reuse, R70, R67 ;  /* 0x00000046f1437223 */ /* 0x040fe20000010043 */
[----:B------:R-:W-:Y:S01]  /*cd30*/  FSEL R241, R241, R66, !P0 ;  /* 0x00000042f1f17208 */ /* 0x000fe20004000000 */
[----:B------:R-:W-:Y:S01]  /*cd40*/  HFMA2.MMA R66, -RZ, RZ, 0, 1.1920928955078125e-07 ;  /* 0x00000002ff427435 */ /* 0x000fe200000001ff */
[----:B------:R-:W-:-:S02]  /*cd50*/  FSEL R242, R242, R65, !P0 ;  /* 0x00000041f2f27208 */ /* 0x000fc40004000000 */
[----:B------:R-:W-:Y:S02]  /*cd60*/  FSEL R69, R69, R64, !P0 ;  /* 0x0000004045457208 */ /* 0x000fe40004000000 */
[----:B------:R-:W-:Y:S02]  /*cd70*/  FSEL R68, R68, R67, !P0 ;  /* 0x0000004344447208 */ /* 0x000fe40004000000 */
[----:B------:R-:W-:Y:S02]  /*cd80*/  MOV R65, R241 ;  /* 0x000000f100417202 */ /* 0x000fe40000000f00 */
[----:B------:R-:W-:Y:S02]  /*cd90*/  MOV R64, 0xcdb0 ;  /* 0x0000cdb000407802 */ /* 0x000fe40000000f00 */
[----:B------:R-:W-:Y:S05]  /*cda0*/  CALL.REL.NOINC `($__internal_122_$__cuda_sm70_shflsync_up) ;  /* 0x00001aa000007944 */ /* 0x000fea0003c00000 */
[----:B-1----:R-:W-:Y:S01]  /*cdb0*/  MOV R67, R66 ;  /* 0x0000004200437202 */ /* 0x002fe20000000f00 */
[----:B------:R-:W-:Y:S01]  /*cdc0*/  HFMA2.MMA R66, -RZ, RZ, 0, 1.1920928955078125e-07 ;  /* 0x00000002ff427435 */ /* 0x000fe200000001ff */
[----:B------:R-:W-:Y:S02]  /*cdd0*/  MOV R65, R68 ;  /* 0x0000004400417202 */ /* 0x000fe40000000f00 */
[----:B------:R-:W-:-:S02]  /*cde0*/  MOV R245, RZ ;  /* 0x000000ff00f57202 */ /* 0x000fc40000000f00 */
[----:B------:R-:W-:Y:S02]  /*cdf0*/  MOV R244, 0xffffffff ;  /* 0xffffffff00f47802 */ /* 0x000fe40000000f00 */
[----:B------:R-:W-:Y:S02]  /*ce00*/  MOV R64, 0xce20 ;  /* 0x0000ce2000407802 */ /* 0x000fe40000000f00 */
[----:B------:R-:W-:Y:S05]  /*ce10*/  CALL.REL.NOINC `($__internal_122_$__cuda_sm70_shflsync_up) ;  /* 0x00001a3000007944 */ /* 0x000fea0003c00000 */
[----:B-1----:R-:W-:Y:S01]  /*ce20*/  MOV R70, R66 ;  /* 0x0000004200467202 */ /* 0x002fe20000000f00 */
[----:B------:R-:W-:Y:S01]  /*ce30*/  HFMA2.MMA R66, -RZ, RZ, 0, 1.1920928955078125e-07 ;  /* 0x00000002ff427435 */ /* 0x000fe200000001ff */
[----:B------:R-:W-:Y:S02]  /*ce40*/  MOV R65, R69 ;  /* 0x0000004500417202 */ /* 0x000fe40000000f00 */
[----:B------:R-:W-:Y:S02]  /*ce50*/  MOV R245, RZ ;  /* 0x000000ff00f57202 */ /* 0x000fe40000000f00 */
[----:B------:R-:W-:Y:S02]  /*ce60*/  MOV R244, 0xffffffff ;  /* 0xffffffff00f47802 */ /* 0x000fe40000000f00 */
[----:B------:R-:W-:-:S02]  /*ce70*/  MOV R64, 0xce90 ;  /* 0x0000ce9000407802 */ /* 0x000fc40000000f00 */
[----:B------:R-:W-:Y:S05]  /*ce80*/  CALL.REL.NOINC `($__internal_122_$__cuda_sm70_shflsync_up) ;  /* 0x000019c000007944 */ /* 0x000fea0003c00000 */
[----:B-1----:R-:W-:Y:S01]  /*ce90*/  MOV R71, R66 ;  /* 0x0000004200477202 */ /* 0x002fe20000000f00 */
[----:B------:R-:W-:Y:S01]  /*cea0*/  HFMA2.MMA R66, -RZ, RZ, 0, 1.1920928955078125e-07 ;  /* 0x00000002ff427435 */ /* 0x000fe200000001ff */
[----:B------:R-:W-:-:S02]  /*ceb0*/  MOV R65, R242 ;  /* 0x000000f200417202 */ /* 0x000fc40000000f00 */
[----:B------:R-:W-:Y:S02]  /*cec0*/  MOV R245, RZ ;  /* 0x000000ff00f57202 */ /* 0x000fe40000000f00 */
[----:B------:R-:W-:Y:S02]  /*ced0*/  MOV R244, 0xffffffff ;  /* 0xffffffff00f47802 */ /* 0x000fe40000000f00 */
[----:B------:R-:W-:Y:S02]  /*cee0*/  MOV R64, 0xcf00 ;  /* 0x0000cf0000407802 */ /* 0x000fe40000000f00 */
[----:B------:R-:W-:Y:S05]  /*cef0*/  CALL.REL.NOINC `($__internal_122_$__cuda_sm70_shflsync_up) ;  /* 0x0000195000007944 */ /* 0x000fea0003c00000 */
[----:B------:R-:W-:Y:S01]  /*cf00*/  ISETP.GE.AND P0, PT, R85, 0x2, PT ;  /* 0x000000025500780c */ /* 0x000fe20003f06270 */
[----:B-1----:R-:W-:Y:S01]  /*cf10*/  FMUL.FTZ R64, R68, R66 ;  /* 0x0000004244407220 */ /* 0x002fe20000410000 */
[----:B------:R-:W-:Y:S01]  /*cf20*/  MOV R245, RZ ;  /* 0x000000ff00f57202 */ /* 0x000fe20000000f00 */
[CC--:B------:R-:W-:Y:S02]  /*cf30*/  FMUL.FTZ R65, R71.reuse, R68.reuse ;  /* 0x0000004447417220 */ /* 0x0c0fe40000410000 */
[----:B------:R-:W-:Y:S02]  /*cf40*/  FFMA.FTZ R244, R71, R241, -R64 ;  /* 0x000000f147f47223 */ /* 0x000fe40000010840 */
[----:B------:R-:W-:-:S02]  /*cf50*/  FMUL.FTZ R64, R67, R68 ;  /* 0x0000004443407220 */ /* 0x000fc40000410000 */
[----:B------:R-:W-:Y:S01]  /*cf60*/  FFMA.FTZ R65, R241, R66, R65 ;  /* 0x00000042f1417223 */ /* 0x000fe20000010041 */
[----:B------:R-:W-:Y:S01]  /*cf70*/  HFMA2.MMA R66, -RZ, RZ, 0, 2.384185791015625e-07 ;  /* 0x00000004ff427435 */ /* 0x000fe200000001ff */
[C---:B------:R-:W-:Y:S01]  /*cf80*/  FFMA.FTZ R71, R70.reuse, R241, R64 ;  /* 0x000000f146477223 */ /* 0x040fe20000010040 */
[----:B------:R-:W-:Y:S01]  /*cf90*/  MOV R64, 0xd040 ;  /* 0x0000d04000407802 */ /* 0x000fe20000000f00 */
[----:B------:R-:W-:Y:S02]  /*cfa0*/  FMUL.FTZ R70, R70, R68 ;  /* 0x0000004446467220 */ /* 0x000fe40000410000 */
[----:B------:R-:W-:Y:S01]  /*cfb0*/  @P0 FADD.FTZ R69, R69, R244 ;  /* 0x000000f445450221 */ /* 0x000fe20000010000 */
[----:B------:R-:W-:Y:S01]  /*cfc0*/  FSEL R68, R68, R71, !P0 ;  /* 0x0000004744447208 */ /* 0x000fe20004000000 */
[----:B------:R-:W-:Y:S01]  /*cfd0*/  @P0 FFMA.FTZ R241, R67, R241, -R70 ;  /* 0x000000f143f10223 */ /* 0x000fe20000010846 */
[----:B------:R-:W-:Y:S01]  /*cfe0*/  MOV R244, 0xffffffff ;  /* 0xffffffff00f47802 */ /* 0x000fe20000000f00 */
[----:B------:R-:W-:Y:S01]  /*cff0*/  @P0 FADD.FTZ R242, R242, R65 ;  /* 0x00000041f2f20221 */ /* 0x000fe20000010000 */
[----:B------:R-:W-:-:S02]  /*d000*/  MOV R71, R69 ;  /* 0x0000004500477202 */ /* 0x000fc40000000f00 */
[----:B------:R-:W-:Y:S02]  /*d010*/  MOV R65, R241 ;  /* 0x000000f100417202 */ /* 0x000fe40000000f00 */
[----:B------:R-:W-:Y:S02]  /*d020*/  MOV R69, R242 ;  /* 0x000000f200457202 */ /* 0x000fe40000000f00 */
[----:B------:R-:W-:Y:S05]  /*d030*/  CALL.REL.NOINC `($__internal_122_$__cuda_sm70_shflsync_up) ;  /* 0x0000181000007944 */ /* 0x000fea0003c00000 */
[----:B-1----:R-:W-:Y:S01]  /*d040*/  MOV R67, R66 ;  /* 0x0000004200437202 */ /* 0x002fe20000000f00 */
[----:B------:R-:W-:Y:S01]  /*d050*/  HFMA2.MMA R66, -RZ, RZ, 0, 2.384185791015625e-07 ;  /* 0x00000004ff427435 */ /* 0x000fe200000001ff */
[----:B------:R-:W-:Y:S02]  /*d060*/  MOV R65, R68 ;  /* 0x0000004400417202 */ /* 0x000fe40000000f00 */
[----:B------:R-:W-:Y:S02]  /*d070*/  MOV R245, RZ ;  /* 0x000000ff00f57202 */ /* 0x000fe40000000f00 */
[----:B------:R-:W-:Y:S02]  /*d080*/  MOV R244, 0xffffffff ;  /* 0xffffffff00f47802 */ /* 0x000fe40000000f00 */
[----:B------:R-:W-:-:S02]  /*d090*/  MOV R64, 0xd0b0 ;  /* 0x0000d0b000407802 */ /* 0x000fc40000000f00 */
[----:B------:R-:W-:Y:S05]  /*d0a0*/  CALL.REL.NOINC `($__internal_122_$__cuda_sm70_shflsync_up) ;  /* 0x000017a000007944 */ /* 0x000fea0003c00000 */
[----:B-1----:R-:W-:Y:S01]  /*d0b0*/  MOV R70, R66 ;  /* 0x0000004200467202 */ /* 0x002fe20000000f00 */
[----:B------:R-:W-:Y:S01]  /*d0c0*/  HFMA2.MMA R66, -RZ, RZ, 0, 2.384185791015625e-07 ;  /* 0x00000004ff427435 */ /* 0x000fe200000001ff */
[----:B------:R-:W-:-:S02]  /*d0d0*/  MOV R65, R71 ;  /* 0x0000004700417202 */ /* 0x000fc40000000f00 */
[----:B------:R-:W-:Y:S02]  /*d0e0*/  MOV R245, RZ ;  /* 0x000000ff00f57202 */ /* 0x000fe40000000f00 */
[----:B------:R-:W-:Y:S02]  /*d0f0*/  MOV R244, 0xffffffff ;  /* 0xffffffff00f47802 */ /* 0x000fe40000000f00 */
[----:B------:R-:W-:Y:S02]  /*d100*/  MOV R64, 0xd120 ;  /* 0x0000d12000407802 */ /* 0x000fe40000000f00 */
[----:B------:R-:W-:Y:S05]  /*d110*/  CALL.REL.NOINC `($__internal_122_$__cuda_sm70_shflsync_up) ;  /* 0x0000173000007944 */ /* 0x000fea0003c00000 */
[----:B-1----:R-:W-:Y:S01]  /*d120*/  MOV R242, R66 ;  /* 0x0000004200f27202 */ /* 0x002fe20000000f00 */
[----:B------:R-:W-:Y:S01]  /*d130*/  HFMA2.MMA R66, -RZ, RZ, 0, 2.384185791015625e-07 ;  /* 0x00000004ff427435 */ /* 0x000fe200000001ff */
[----:B------:R-:W-:Y:S02]  /*d140*/  MOV R65, R69 ;  /* 0x0000004500417202 */ /* 0x000fe40000000f00 */
[----:B------:R-:W-:Y:S02]  /*d150*/  MOV R245, RZ ;  /* 0x000000ff00f57202 */ /* 0x000fe40000000f00 */
[----:B------:R-:W-:-:S02]  /*d160*/  MOV R244, 0xffffffff ;  /* 0xffffffff00f47802 */ /* 0x000fc40000000f00 */
[----:B------:R-:W-:Y:S02]  /*d170*/  MOV R64, 0xd190 ;  /* 0x0000d19000407802 */ /* 0x000fe40000000f00 */
[----:B------:R-:W-:Y:S05]  /*d180*/  CALL.REL.NOINC `($__internal_122_$__cuda_sm70_shflsync_up) ;  /* 0x000016c000007944 */ /* 0x000fea0003c00000 */
[----:B-1----:R-:W-:Y:S01]  /*d190*/  FMUL.FTZ R64, R68, R66 ;  /* 0x0000004244407220 */ /* 0x002fe20000410000 */
[----:B------:R-:W-:Y:S01]  /*d1a0*/  ISETP.GE.AND P0, PT, R85, 0x4, PT ;  /* 0x000000045500780c */ /* 0x000fe20003f06270 */
[CC--:B------:R-:W-:Y:S01]  /*d1b0*/  FMUL.FTZ R65, R242.reuse, R68.reuse ;  /* 0x00000044f2417220 */ /* 0x0c0fe20000410000 */
[----:B------:R-:W-:Y:S01]  /*d1c0*/  MOV R245, RZ ;  /* 0x000000ff00f57202 */ /* 0x000fe20000000f00 */
[-C--:B------:R-:W-:Y:S01]  /*d1d0*/  FFMA.FTZ R242, R242, R241.reuse, -R64 ;  /* 0x000000f1f2f27223 */ /* 0x080fe20000010840 */
[----:B------:R-:W-:Y:S01]  /*d1e0*/  MOV R244, 0xffffffff ;  /* 0xffffffff00f47802 */ /* 0x000fe20000000f00 */
[----:B------:R-:W-:Y:S02]  /*d1f0*/  FMUL.FTZ R64, R67, R68 ;  /* 0x0000004443407220 */ /* 0x000fe40000410000 */
[----:B------:R-:W-:Y:S02]  /*d200*/  FFMA.FTZ R66, R241, R66, R65 ;  /* 0x00000042f1427223 */ /* 0x000fe40000010041 */
[C---:B------:R-:W-:Y:S01]  /*d210*/  FFMA.FTZ R65, R70.reuse, R241, R64 ;  /* 0x000000f146417223 */ /* 0x040fe20000010040 */
[----:B------:R-:W-:Y:S01]  /*d220*/  MOV R64, 0xd2b0 ;  /* 0x0000d2b000407802 */ /* 0x000fe20000000f00 */
[----:B------:R-:W-:-:S02]  /*d230*/  FMUL.FTZ R70, R70, R68 ;  /* 0x0000004446467220 */ /* 0x000fc40000410000 */
[----:B------:R-:W-:Y:S01]  /*d240*/  @P0 FADD.FTZ R69, R69, R66 ;  /* 0x0000004245450221 */ /* 0x000fe20000010000 */
[----:B------:R-:W-:Y:S01]  /*d250*/  HFMA2.MMA R66, -RZ, RZ, 0, 4.76837158203125e-07 ;  /* 0x00000008ff427435 */ /* 0x000fe200000001ff */
[----:B------:R-:W-:Y:S01]  /*d260*/  @P0 FFMA.FTZ R241, R67, R241, -R70 ;  /* 0x000000f143f10223 */ /* 0x000fe20000010846 */
[----:B------:R-:W-:Y:S01]  /*d270*/  FSEL R68, R68, R65, !P0 ;  /* 0x0000004144447208 */ /* 0x000fe20004000000 */
[----:B------:R-:W-:-:S03]  /*d280*/  @P0 FADD.FTZ R71, R71, R242 ;  /* 0x000000f247470221 */ /* 0x000fc60000010000 */
[----:B------:R-:W-:Y:S02]  /*d290*/  MOV R65, R241 ;  /* 0x000000f100417202 */ /* 0x000fe40000000f00 */
[----:B------:R-:W-:Y:S05]  /*d2a0*/  CALL.REL.NOINC `($__internal_122_$__cuda_sm70_shflsync_up) ;  /* 0x000015a000007944 */ /* 0x000fea0003c00000 */
[----:B-1----:R-:W-:Y:S01]  /*d2b0*/  MOV R67, R66 ;  /* 0x0000004200437202 */ /* 0x002fe20000000f00 */
[----:B------:R-:W-:Y:S01]  /*d2c0*/  HFMA2.MMA R66, -RZ, RZ, 0, 4.76837158203125e-07 ;  /* 0x00000008ff427435 */ /* 0x000fe200000001ff */
[----:B------:R-:W-:Y:S02]  /*d2d0*/  MOV R65, R68 ;  /* 0x0000004400417202 */ /* 0x000fe40000000f00 */
[----:B------:R-:W-:Y:S02]  /*d2e0*/  MOV R245, RZ ;  /* 0x000000ff00f57202 */ /* 0x000fe40000000f00 */
[----:B------:R-:W-:Y:S02]  /*d2f0*/  MOV R244, 0xffffffff ;  /* 0xffffffff00f47802 */ /* 0x000fe40000000f00 */
[----:B------:R-:W-:Y:S02]  /*d300*/  MOV R64, 0xd320 ;  /* 0x0000d32000407802 */ /* 0x000fe40000000f00 */
[----:B------:R-:W-:Y:S05]  /*d310*/  CALL.REL.NOINC `($__internal_122_$__cuda_sm70_shflsync_up) ;  /* 0x0000153000007944 */ /* 0x000fea0003c00000 */
[----:B-1----:R-:W-:Y:S01]  /*d320*/  MOV R70, R66 ;  /* 0x0000004200467202 */ /* 0x002fe20000000f00 */
[----:B------:R-:W-:Y:S01]  /*d330*/  HFMA2.MMA R66, -RZ, RZ, 0, 4.76837158203125e-07 ;  /* 0x00000008ff427435 */ /* 0x000fe200000001ff */
[----:B------:R-:W-:-:S02]  /*d340*/  MOV R65, R71 ;  /* 0x0000004700417202 */ /* 0x000fc40000000f00 */
[----:B------:R-:W-:Y:S02]  /*d350*/  MOV R245, RZ ;  /* 0x000000ff00f57202 */ /* 0x000fe40000000f00 */
[----:B------:R-:W-:Y:S02]  /*d360*/  MOV R244, 0xffffffff ;  /* 0xffffffff00f47802 */ /* 0x000fe40000000f00 */
[----:B------:R-:W-:Y:S02]  /*d370*/  MOV R64, 0xd390 ;  /* 0x0000d39000407802 */ /* 0x000fe40000000f00 */
[----:B------:R-:W-:Y:S05]  /*d380*/  CALL.REL.NOINC `($__internal_122_$__cuda_sm70_shflsync_up) ;  /* 0x000014c000007944 */ /* 0x000fea0003c00000 */
[----:B-1----:R-:W-:Y:S01]  /*d390*/  MOV R242, R66 ;  /* 0x0000004200f27202 */ /* 0x002fe20000000f00 */
[----:B------:R-:W-:Y:S01]  /*d3a0*/  HFMA2.MMA R66, -RZ, RZ, 0, 4.76837158203125e-07 ;  /* 0x00000008ff427435 */ /* 0x000fe200000001ff */
[----:B------:R-:W-:Y:S02]  /*d3b0*/  MOV R65, R69 ;  /* 0x0000004500417202 */ /* 0x000fe40000000f00 */
[----:B------:R-:W-:Y:S02]  /*d3c0*/  MOV R245, RZ ;  /* 0x000000ff00f57202 */ /* 0x000fe40000000f00 */
[----:B------:R-:W-:-:S02]  /*d3d0*/  MOV R244, 0xffffffff ;  /* 0xffffffff00f47802 */ /* 0x000fc40000000f00 */
[----:B------:R-:W-:Y:S02]  /*d3e0*/  MOV R64, 0xd400 ;  /* 0x0000d40000407802 */ /* 0x000fe40000000f00 */
[----:B------:R-:W-:Y:S05]  /*d3f0*/  CALL.REL.NOINC `($__internal_122_$__cuda_sm70_shflsync_up) ;  /* 0x0000145000007944 */ /* 0x000fea0003c00000 */
[----:B------:R-:W-:Y:S01]  /*d400*/  ISETP.GE.AND P0, PT, R85, 0x8, PT ;  /* 0x000000085500780c */ /* 0x000fe20003f06270 */
[----:B-1----:R-:W-:Y:S01]  /*d410*/  FMUL.FTZ R64, R68, R66 ;  /* 0x0000004244407220 */ /* 0x002fe20000410000 */
[----:B------:R-:W-:Y:S01]  /*d420*/  MOV R245, RZ ;  /* 0x000000ff00f57202 */ /* 0x000fe20000000f00 */
[-C--:B------:R-:W-:Y:S01]  /*d430*/  FMUL.FTZ R65, R67, R68.reuse ;  /* 0x0000004443417220 */ /* 0x080fe20000410000 */
[----:B------:R-:W-:Y:S01]  /*d440*/  MOV R244, 0xffffffff ;  /* 0xffffffff00f47802 */ /* 0x000fe20000000f00 */
[CC--:B------:R-:W-:Y:S02]  /*d450*/  FFMA.FTZ R64, R242.reuse, R241.reuse, -R64 ;  /* 0x000000f1f2407223 */ /* 0x0c0fe40000010840 */
[-C--:B------:R-:W-:Y:S02]  /*d460*/  FMUL.FTZ R242, R242, R68.reuse ;  /* 0x00000044f2f27220 */ /* 0x080fe40000410000 */
[C---:B------:R-:W-:Y:S02]  /*d470*/  FFMA.FTZ R65, R70.reuse, R241, R65 ;  /* 0x000000f146417223 */ /* 0x040fe40000010041 */
[----:B------:R-:W-:-:S02]  /*d480*/  FMUL.FTZ R70, R70, R68 ;  /* 0x0000004446467220 */ /* 0x000fc40000410000 */
[----:B------:R-:W-:Y:S01]  /*d490*/  FFMA.FTZ R242, R241, R66, R242 ;  /* 0x00000042f1f27223 */ /* 0x000fe200000100f2 */
[----:B------:R-:W-:Y:S01]  /*d4a0*/  HFMA2.MMA R66, -RZ, RZ, 0, 9.5367431640625e-07 ;  /* 0x00000010ff427435 */ /* 0x000fe200000001ff */
[----:B------:R-:W-:Y:S01]  /*d4b0*/  @P0 FFMA.FTZ R241, R67, R241, -R70 ;  /* 0x000000f143f10223 */ /* 0x000fe20000010846 */
[----:B------:R-:W-:Y:S01]  /*d4c0*/  FSEL R68, R68, R65, !P0 ;  /* 0x0000004144447208 */ /* 0x000fe20004000000 */
[----:B------:R-:W-:Y:S01]  /*d4d0*/  @P0 FADD.FTZ R71, R71, R64 ;  /* 0x0000004047470221 */ /* 0x000fe20000010000 */
[----:B------:R-:W-:Y:S01]  /*d4e0*/  MOV R64, 0xd540 ;  /* 0x0000d54000407802 */ /* 0x000fe20000000f00 */
[----:B------:R-:W-:Y:S01]  /*d4f0*/  @P0 FADD.FTZ R69, R69, R242 ;  /* 0x000000f245450221 */ /* 0x000fe20000010000 */
[----:B------:R-:W-:Y:S02]  /*d500*/  MOV R65, R241 ;  /* 0x000000f100417202 */ /* 0x000fe40000000f00 */
[----:B------:R-:W-:Y:S02]  /*d510*/  MOV R243, R71 ;  /* 0x0000004700f37202 */ /* 0x000fe40000000f00 */
[----:B------:R-:W-:-:S02]  /*d520*/  MOV R242, R69 ;  /* 0x0000004500f27202 */ /* 0x000fc40000000f00 */
[----:B------:R-:W-:Y:S05]  /*d530*/  CALL.REL.NOINC `($__internal_122_$__cuda_sm70_shflsync_up) ;  /* 0x0000131000007944 */ /* 0x000fea0003c00000 */
[----:B-1----:R-:W-:Y:S01]  /*d540*/  MOV R67, R66 ;  /* 0x0000004200437202 */ /* 0x002fe20000000f00 */
[----:B------:R-:W-:Y:S01]  /*d550*/  HFMA2.MMA R66, -RZ, RZ, 0, 9.5367431640625e-07 ;  /* 0x00000010ff427435 */ /* 0x000fe200000001ff */
[----:B------:R-:W-:-:S02]  /*d560*/  MOV R65, R68 ;  /* 0x0000004400417202 */ /* 0x000fc40000000f00 */
[----:B------:R-:W-:Y:S02]  /*d570*/  MOV R245, RZ ;  /* 0x000000ff00f57202 */ /* 0x000fe40000000f00 */
[----:B------:R-:W-:Y:S02]  /*d580*/  MOV R244, 0xffffffff ;  /* 0xffffffff00f47802 */ /* 0x000fe40000000f00 */
[----:B------:R-:W-:Y:S02]  /*d590*/  MOV R64, 0xd5b0 ;  /* 0x0000d5b000407802 */ /* 0x000fe40000000f00 */
[----:B------:R-:W-:Y:S05]  /*d5a0*/  CALL.REL.NOINC `($__internal_122_$__cuda_sm70_shflsync_up) ;  /* 0x000012a000007944 */ /* 0x000fea0003c00000 */
[----:B-1----:R-:W-:Y:S01]  /*d5b0*/  MOV R70, R66 ;  /* 0x0000004200467202 */ /* 0x002fe20000000f00 */
[----:B------:R-:W-:Y:S01]  /*d5c0*/  HFMA2.MMA R66, -RZ, RZ, 0, 9.5367431640625e-07 ;  /* 0x00000010ff427435 */ /* 0x000fe200000001ff */
[----:B------:R-:W-:Y:S02]  /*d5d0*/  MOV R65, R71 ;  /* 0x0000004700417202 */ /* 0x000fe40000000f00 */
[----:B------:R-:W-:Y:S02]  /*d5e0*/  MOV R245, RZ ;  /* 0x000000ff00f57202 */ /* 0x000fe40000000f00 */
[----:B------:R-:W-:-:S02]  /*d5f0*/  MOV R244, 0xffffffff ;  /* 0xffffffff00f47802 */ /* 0x000fc40000000f00 */
[----:B------:R-:W-:Y:S02]  /*d600*/  MOV R64, 0xd620 ;  /* 0x0000d62000407802 */ /* 0x000fe40000000f00 */
[----:B------:R-:W-:Y:S05]  /*d610*/  CALL.REL.NOINC `($__internal_122_$__cuda_sm70_shflsync_up) ;  /* 0x0000123000007944 */ /* 0x000fea0003c00000 */
[----:B-1----:R-:W-:Y:S01]  /*d620*/  MOV R71, R66 ;  /* 0x0000004200477202 */ /* 0x002fe20000000f00 */
[----:B------:R-:W-:Y:S01]  /*d630*/  HFMA2.MMA R66, -RZ, RZ, 0, 9.5367431640625e-07 ;  /* 0x00000010ff427435 */ /* 0x000fe200000001ff */
[----:B------:R-:W-:Y:S02]  /*d640*/  MOV R65, R69 ;  /* 0x0000004500417202 */ /* 0x000fe40000000f00 */
[----:B------:R-:W-:Y:S02]  /*d650*/  MOV R245, RZ ;  /* 0x000000ff00f57202 */ /* 0x000fe40000000f00 */
[----:B------:R-:W-:Y:S02]  /*d660*/  MOV R244, 0xffffffff ;  /* 0xffffffff00f47802 */ /* 0x000fe40000000f00 */
[----:B------:R-:W-:Y:S02]  /*d670*/  MOV R64, 0xd690 ;  /* 0x0000d69000407802 */ /* 0x000fe40000000f00 */
[----:B------:R-:W-:Y:S05]  /*d680*/  CALL.REL.NOINC `($__internal_122_$__cuda_sm70_shflsync_up) ;  /* 0x000011c000007944 */ /* 0x000fea0003c00000 */
[----:B-1----:R-:W-:Y:S05]  /*d690*/  BRA `(.L_x_5078) ;  /* 0xffff7eb000007947 */ /* 0x002fea000383ffff */
.L_x_4975:
[----:B-1----:R-:W-:Y:S01]  /*d6a0*/  HFMA2.MMA R66, -RZ, RZ, 0, 5.9604644775390625e-08 ;  /* 0x00000001ff427435 */ /* 0x002fe200000001ff */
[----:B------:R-:W-:Y:S02]  /*d6b0*/  MOV R65, R69 ;  /* 0x0000004500417202 */ /* 0x000fe40000000f00 */
[----:B------:R-:W-:-:S02]  /*d6c0*/  MOV R245, RZ ;  /* 0x000000ff00f57202 */ /* 0x000fc40000000f00 */
[----:B------:R-:W-:Y:S02]  /*d6d0*/  MOV R244, 0xffffffff ;  /* 0xffffffff00f47802 */ /* 0x000fe40000000f00 */
[----:B------:R-:W-:Y:S02]  /*d6e0*/  MOV R64, 0xd700 ;  /* 0x0000d70000407802 */ /* 0x000fe40000000f00 */
[----:B0-2---:R-:W-:Y:S05]  /*d6f0*/  CALL.REL.NOINC `($__internal_122_$__cuda_sm70_shflsync_up) ;  /* 0x0000115000007944 */ /* 0x005fea0003c00000 */
[----:B-1----:R-:W-:Y:S01]  /*d700*/  MOV R67, R66 ;  /* 0x0000004200437202 */ /* 0x002fe20000000f00 */
[----:B------:R-:W-:Y:S01]  /*d710*/  HFMA2.MMA R66, -RZ, RZ, 0, 5.9604644775390625e-08 ;  /* 0x00000001ff427435 */ /* 0x000fe200000001ff */
[----:B------:R-:W-:Y:S02]  /*d720*/  MOV R65, R68 ;  /* 0x0000004400417202 */ /* 0x000fe40000000f00 */
[----:B------:R-:W-:Y:S02]  /*d730*/  MOV R245, RZ ;  /* 0x000000ff00f57202 */ /* 0x000fe40000000f00 */
[----:B------:R-:W-:Y:S02]  /*d740*/  MOV R244, 0xffffffff ;  /* 0xffffffff00f47802 */ /* 0x000fe40000000f00 */
[----:B------:R-:W-:-:S02]  /*d750*/  MOV R64, 0xd770 ;  /* 0x0000d77000407802 */ /* 0x000fc40000000f00 */
        /* <DEDUP_REMOVED lines=8> */
[----:B-1----:R-:W-:Y:S01]  /*d7e0*/  MOV R70, R66 ;  /* 0x0000004200467202 */ /* 0x002fe20000000f00 */
[----:B------:R-:W-:Y:S01]  /*d7f0*/  HFMA2.MMA R66, -RZ, RZ, 0, 5.9604644775390625e-08 ;  /* 0x00000001ff427435 */ /* 0x000fe200000001ff */
[----:B------:R-:W-:Y:S02]  /*d800*/  MOV R65, R241 ;  /* 0x000000f100417202 */ /* 0x000fe40000000f00 */
[----:B------:R-:W-:Y:S02]  /*d810*/  MOV R245, RZ ;  /* 0x000000ff00f57202 */ /* 0x000fe40000000f00 */
[----:B------:R-:W-:-:S02]  /*d820*/  MOV R244, 0xffffffff ;  /* 0xffffffff00f47802 */ /* 0x000fc40000000f00 */
[----:B------:R-:W-:Y:S02]  /*d830*/  MOV R64, 0xd850 ;  /* 0x0000d85000407802 */ /* 0x000fe40000000f00 */
[----:B------:R-:W-:Y:S05]  /*d840*/  CALL.REL.NOINC `($__internal_122_$__cuda_sm70_shflsync_up) ;  /* 0x0000100000007944 */ /* 0x000fea0003c00000 */
[----:B-1----:R-:W-:Y:S01]  /*d850*/  MOV R241, R66 ;  /* 0x0000004200f17202 */ /* 0x002fe20000000f00 */
[----:B------:R-:W-:Y:S01]  /*d860*/  HFMA2.MMA R66, -RZ, RZ, 0, 0 ;  /* 0x00000000ff427435 */ /* 0x000fe200000001ff */
[----:B------:R-:W-:Y:S02]  /*d870*/  MOV R64, R60 ;  /* 0x0000003c00407202 */ /* 0x000fe40000000f00 */
[----:B------:R-:W-:Y:S02]  /*d880*/  MOV R69, R67 ;  /* 0x0000004300457202 */ /* 0x000fe40000000f00 */
[----:B------:R-:W-:Y:S02]  /*d890*/  MOV R71, R70 ;  /* 0x0000004600477202 */ /* 0x000fe40000000f00 */
[----:B------:R-:W-:Y:S02]  /*d8a0*/  MOV R65, 0xd8c0 ;  /* 0x0000d8c000417802 */ /* 0x000fe40000000f00 */
[----:B------:R-:W-:Y:S05]  /*d8b0*/  CALL.REL.NOINC `($__internal_121_$__cuda_sm70_shflsync_idx_p) ;  /* 0x00000f0000007944 */ /* 0x000fea0003c00000 */
[----:B-1----:R-:W-:Y:S01]  /*d8c0*/  MOV R70, R66 ;  /* 0x0000004200467202 */ /* 0x002fe20000000f00 */
[----:B------:R-:W-:Y:S01]  /*d8d0*/  HFMA2.MMA R66, -RZ, RZ, 0, 0 ;  /* 0x00000000ff427435 */ /* 0x000fe200000001ff */
[----:B------:R-:W-:-:S02]  /*d8e0*/  MOV R64, R61 ;  /* 0x0000003d00407202 */ /* 0x000fc40000000f00 */
[----:B------:R-:W-:-:S03]  /*d8f0*/  MOV R65, 0xd910 ;  /* 0x0000d91000417802 */ /* 0x000fc60000000f00 */
[----:B0-2---:R-:W-:Y:S05]  /*d900*/  CALL.REL.NOINC `($__internal_121_$__cuda_sm70_shflsync_idx_p) ;  /* 0x00000eb000007944 */ /* 0x005fea0003c00000 */
[----:B-1----:R-:W-:Y:S01]  /*d910*/  MOV R242, R66 ;  /* 0x0000004200f27202 */ /* 0x002fe20000000f00 */
[----:B------:R-:W-:Y:S01]  /*d920*/  HFMA2.MMA R66, -RZ, RZ, 0, 0 ;  /* 0x00000000ff427435 */ /* 0x000fe200000001ff */
[----:B------:R-:W-:Y:S02]  /*d930*/  MOV R64, R62 ;  /* 0x0000003e00407202 */ /* 0x000fe40000000f00 */
        /* <DEDUP_REMOVED lines=8> */
[----:B0-2---:R-:W-:Y:S05]  /*d9c0*/  BRA `(.L_x_5079) ;  /* 0xffff7e4000007947 */ /* 0x005fea000383ffff */
.L_x_4978:
[----:B------:R-:W-:Y:S01]  /*d9d0*/  HFMA2.MMA R66, -RZ, RZ, 0, 5.9604644775390625e-08 ;  /* 0x00000001ff427435 */ /* 0x000fe200000001ff */
[----:B------:R-:W-:-:S02]  /*d9e0*/  MOV R243, R71 ;  /* 0x0000004700f37202 */ /* 0x000fc40000000f00 */
[----:B------:R-:W-:Y:S02]  /*d9f0*/  MOV R242, 0x1f ;  /* 0x0000001f00f27802 */ /* 0x000fe40000000f00 */
[----:B------:R-:W-:Y:S02]  /*da00*/  MOV R65, 0xffffffff ;  /* 0xffffffff00417802 */ /* 0x000fe40000000f00 */
[----:B------:R-:W-:Y:S02]  /*da10*/  MOV R64, 0xda30 ;  /* 0x0000da3000407802 */ /* 0x000fe40000000f00 */
[----:B------:R-:W-:Y:S05]  /*da20*/  CALL.REL.NOINC `($__internal_120_$__cuda_sm70_shflsync_down) ;  /* 0x00000d5000007944 */ /* 0x000fea0003c00000 */
[----:B-1----:R-:W-:Y:S01]  /*da30*/  MOV R70, R66 ;  /* 0x0000004200467202 */ /* 0x002fe20000000f00 */
[----:B------:R-:W-:Y:S05]  /*da40*/  BRA `(.L_x_5080) ;  /* 0xffff90e000007947 */ /* 0x000fea000383ffff */
.L_x_4979:
[----:B------:R-:W-:Y:S01]  /*da50*/  HFMA2.MMA R66, -RZ, RZ, 0, 5.9604644775390625e-08 ;  /* 0x00000001ff427435 */ /* 0x000fe200000001ff */
[----:B------:R-:W-:Y:S02]  /*da60*/  MOV R243, R69 ;  /* 0x0000004500f37202 */ /* 0x000fe40000000f00 */
[----:B------:R-:W-:Y:S02]  /*da70*/  MOV R242, 0x1f ;  /* 0x0000001f00f27802 */ /* 0x000fe40000000f00 */
[----:B------:R-:W-:-:S02]  /*da80*/  MOV R65, 0xffffffff ;  /* 0xffffffff00417802 */ /* 0x000fc40000000f00 */
[----:B------:R-:W-:Y:S02]  /*da90*/  MOV R64, 0xdab0 ;  /* 0x0000dab000407802 */ /* 0x000fe40000000f00 */
[----:B01----:R-:W-:Y:S05]  /*daa0*/  CALL.REL.NOINC `($__internal_120_$__cuda_sm70_shflsync_down) ;  /* 0x00000cd000007944 */ /* 0x003fea0003c00000 */
[----:B-1----:R-:W-:Y:S01]  /*dab0*/  MOV R69, R66 ;  /* 0x0000004200457202 */ /* 0x002fe20000000f00 */
[----:B------:R-:W-:Y:S01]  /*dac0*/  HFMA2.MMA R66, -RZ, RZ, 0, 5.9604644775390625e-08 ;  /* 0x00000001ff427435 */ /* 0x000fe200000001ff */
[----:B------:R-:W-:Y:S02]  /*dad0*/  MOV R243, R68 ;  /* 0x0000004400f37202 */ /* 0x000fe40000000f00 */
[----:B------:R-:W-:Y:S02]  /*dae0*/  MOV R242, 0x1f ;  /* 0x0000001f00f27802 */ /* 0x000fe40000000f00 */
[----:B------:R-:W-:Y:S02]  /*daf0*/  MOV R65, 0xffffffff ;  /* 0xffffffff00417802 */ /* 0x000fe40000000f00 */
[----:B------:R-:W-:Y:S02]  /*db00*/  MOV R64, 0xdb20 ;  /* 0x0000db2000407802 */ /* 0x000fe40000000f00 */
[----:B------:R-:W-:Y:S05]  /*db10*/  CALL.REL.NOINC `($__internal_120_$__cuda_sm70_shflsync_down) ;  /* 0x00000c6000007944 */ /* 0x000fea0003c00000 */
[----:B-1----:R-:W-:Y:S01]  /*db20*/  MOV R121, R66 ;  /* 0x0000004200797202 */ /* 0x002fe20000000f00 */
[----:B------:R-:W-:Y:S01]  /*db30*/  HFMA2.MMA R66, -RZ, RZ, 0, 5.9604644775390625e-08 ;  /* 0x00000001ff427435 */ /* 0x000fe200000001ff */
[----:B------:R-:W-:-:S02]  /*db40*/  MOV R243, R67 ;  /* 0x0000004300f37202 */ /* 0x000fc40000000f00 */
[----:B------:R-:W-:Y:S02]  /*db50*/  MOV R242, 0x1f ;  /* 0x0000001f00f27802 */ /* 0x000fe40000000f00 */
[----:B------:R-:W-:Y:S02]  /*db60*/  MOV R65, 0xffffffff ;  /* 0xffffffff00417802 */ /* 0x000fe40000000f00 */
[----:B------:R-:W-:Y:S02]  /*db70*/  MOV R64, 0xdb90 ;  /* 0x0000db9000407802 */ /* 0x000fe40000000f00 */
[----:B------:R-:W-:Y:S05]  /*db80*/  CALL.REL.NOINC `($__internal_120_$__cuda_sm70_shflsync_down) ;  /* 0x00000bf000007944 */ /* 0x000fea0003c00000 */
[----:B-1----:R-:W-:Y:S05]  /*db90*/  BRA `(.L_x_5081) ;  /* 0xffff8fd000007947 */ /* 0x002fea000383ffff */
.L_x_4982:
[----:B0-----:R-:W-:Y:S01]  /*dba0*/  HFMA2.MMA R66, -RZ, RZ, 0, 1.1920928955078125e-07 ;  /* 0x00000002ff427435 */ /* 0x001fe200000001ff */
[----:B------:R-:W-:Y:S02]  /*dbb0*/  MOV R243, R71 ;  /* 0x0000004700f37202 */ /* 0x000fe40000000f00 */
[----:B------:R-:W-:Y:S02]  /*dbc0*/  MOV R242, 0x1f ;  /* 0x0000001f00f27802 */ /* 0x000fe40000000f00 */
[----:B------:R-:W-:Y:S02]  /*dbd0*/  MOV R65, 0xffffffff ;  /* 0xffffffff00417802 */ /* 0x000fe40000000f00 */
[----:B------:R-:W-:-:S02]  /*dbe0*/  MOV R64, 0xdc00 ;  /* 0x0000dc0000407802 */ /* 0x000fc40000000f00 */
[----:B-1234-:R-:W-:Y:S05]  /*dbf0*/  CALL.REL.NOINC `($__internal_120_$__cuda_sm70_shflsync_down) ;  /* 0x00000b8000007944 */ /* 0x01efea0003c00000 */
[----:B-1----:R-:W-:Y:S01]  /*dc00*/  MOV R69, R66 ;  /* 0x0000004200457202 */ /* 0x002fe20000000f00 */
[----:B------:R-:W-:Y:S01]  /*dc10*/  HFMA2.MMA R66, -RZ, RZ, 0, 1.1920928955078125e-07 ;  /* 0x00000002ff427435 */ /* 0x000fe200000001ff */
[----:B------:R-:W-:-:S02]  /*dc20*/  MOV R243, R241 ;  /* 0x000000f100f37202 */ /* 0x000fc40000000f00 */
[----:B------:R-:W-:Y:S02]  /*dc30*/  MOV R242, 0x1f ;  /* 0x0000001f00f27802 */ /* 0x000fe40000000f00 */
[----:B------:R-:W-:Y:S02]  /*dc40*/  MOV R65, 0xffffffff ;  /* 0xffffffff00417802 */ /* 0x000fe40000000f00 */
[----:B------:R-:W-:Y:S02]  /*dc50*/  MOV R64, 0xdc70 ;  /* 0x0000dc7000407802 */ /* 0x000fe40000000f00 */
[----:B------:R-:W-:Y:S05]  /*dc60*/  CALL.REL.NOINC `($__internal_120_$__cuda_sm70_shflsync_down) ;  /* 0x00000b1000007944 */ /* 0x000fea0003c00000 */
[----:B-1----:R-:W-:Y:S01]  /*dc70*/  MOV R70, R66 ;  /* 0x0000004200467202 */ /* 0x002fe20000000f00 */
[----:B------:R-:W-:Y:S01]  /*dc80*/  HFMA2.MMA R66, -RZ, RZ, 0, 1.1920928955078125e-07 ;  /* 0x00000002ff427435 */ /* 0x000fe200000001ff */
[----:B------:R-:W-:Y:S02]  /*dc90*/  MOV R243, R68 ;  /* 0x0000004400f37202 */ /* 0x000fe40000000f00 */
[----:B------:R-:W-:Y:S02]  /*dca0*/  MOV R242, 0x1f ;  /* 0x0000001f00f27802 */ /* 0x000fe40000000f00 */
[----:B------:R-:W-:-:S02]  /*dcb0*/  MOV R65, 0xffffffff ;  /* 0xffffffff00417802 */ /* 0x000fc40000000f00 */
[----:B------:R-:W-:Y:S02]  /*dcc0*/  MOV R64, 0xdce0 ;  /* 0x0000dce000407802 */ /* 0x000fe40000000f00 */
[----:B------:R-:W-:Y:S05]  /*dcd0*/  CALL.REL.NOINC `($__internal_120_$__cuda_sm70_shflsync_down) ;  /* 0x00000aa000007944 */ /* 0x000fea0003c00000 */
[----:B-1----:R-:W-:Y:S01]  /*dce0*/  MOV R121, R66 ;  /* 0x0000004200797202 */ /* 0x002fe20000000f00 */
[----:B------:R-:W-:Y:S01]  /*dcf0*/  HFMA2.MMA R66, -RZ, RZ, 0, 1.1920928955078125e-07 ;  /* 0x00000002ff427435 */ /* 0x000fe200000001ff */
[----:B------:R-:W-:Y:S02]  /*dd00*/  MOV R243, R67 ;  /* 0x0000004300f37202 */ /* 0x000fe40000000f00 */
[----:B------:R-:W-:Y:S02]  /*dd10*/  MOV R242, 0x1f ;  /* 0x0000001f00f27802 */ /* 0x000fe40000000f00 */
[----:B------:R-:W-:Y:S02]  /*dd20*/  MOV R65, 0xffffffff ;  /* 0xffffffff00417802 */ /* 0x000fe40000000f00 */
[----:B------:R-:W-:Y:S02]  /*dd30*/  MOV R64, 0xdd50 ;  /* 0x0000dd5000407802 */ /* 0x000fe40000000f00 */
[----:B------:R-:W-:Y:S05]  /*dd40*/  CALL.REL.NOINC `($__internal_120_$__cuda_sm70_shflsync_down) ;  /* 0x00000a3000007944 */ /* 0x000fea0003c00000 */
[----:B-1----:R-:W-:Y:S05]  /*dd50*/  BRA `(.L_x_5082) ;  /* 0xffff8f5000007947 */ /* 0x002fea000383ffff */
.L_x_4985:
[----:B0-----:R-:W-:Y:S01]  /*dd60*/  HFMA2.MMA R66, -RZ, RZ, 0, 2.384185791015625e-07 ;  /* 0x00000004ff427435 */ /* 0x001fe200000001ff */
[----:B------:R-:W-:Y:S02]  /*dd70*/  MOV R243, R71 ;  /* 0x0000004700f37202 */ /* 0x000fe40000000f00 */
[----:B------:R-:W-:-:S02]  /*dd80*/  MOV R242, 0x1f ;  /* 0x0000001f00f27802 */ /* 0x000fc40000000f00 */
[----:B------:R-:W-:Y:S02]  /*dd90*/  MOV R65, 0xffffffff ;  /* 0xffffffff00417802 */ /* 0x000fe40000000f00 */
[----:B------:R-:W-:Y:S02]  /*dda0*/  MOV R64, 0xddc0 ;  /* 0x0000ddc000407802 */ /* 0x000fe40000000f00 */
[----:B-1234-:R-:W-:Y:S05]  /*ddb0*/  CALL.REL.NOINC `($__internal_120_$__cuda_sm70_shflsync_down) ;  /* 0x000009c000007944 */ /* 0x01efea0003c00000 */
[----:B-1----:R-:W-:Y:S01]  /*ddc0*/  MOV R69, R66 ;  /* 0x0000004200457202 */ /* 0x002fe20000000f00 */
[----:B------:R-:W-:Y:S05]  /*ddd0*/  BRA `(.L_x_5083) ;  /* 0xffff8fe000007947 */ /* 0x000fea000383ffff */
.L_x_4986:
[----:B0-----:R-:W-:Y:S01]  /*dde0*/  HFMA2.MMA R66, -RZ, RZ, 0, 2.384185791015625e-07 ;  /* 0x00000004ff427435 */ /* 0x001fe200000001ff */
[----:B------:R-:W-:Y:S02]  /*ddf0*/  MOV R243, R241 ;  /* 0x000000f100f37202 */ /* 0x000fe40000000f00 */
[----:B------:R-:W-:Y:S02]  /*de00*/  MOV R242, 0x1f ;  /* 0x0000001f00f27802 */ /* 0x000fe40000000f00 */
[----:B------:R-:W-:Y:S02]  /*de10*/  MOV R65, 0xffffffff ;  /* 0xffffffff00417802 */ /* 0x000fe40000000f00 */
[----:B------:R-:W-:-:S02]  /*de20*/  MOV R64, 0xde40 ;  /* 0x0000de4000407802 */ /* 0x000fc40000000f00 */
[----:B-1234-:R-:W-:Y:S05]  /*de30*/  CALL.REL.NOINC `($__internal_120_$__cuda_sm70_shflsync_down) ;  /* 0x0000094000007944 */ /* 0x01efea0003c00000 */
[----:B-1----:R-:W-:Y:S01]  /*de40*/  MOV R70, R66 ;  /* 0x0000004200467202 */ /* 0x002fe20000000f00 */
[----:B------:R-:W-:Y:S01]  /*de50*/  HFMA2.MMA R66, -RZ, RZ, 0, 2.384185791015625e-07 ;  /* 0x00000004ff427435 */ /* 0x000fe200000001ff */
[----:B------:R-:W-:-:S02]  /*de60*/  MOV R243, R68 ;  /* 0x0000004400f37202 */ /* 0x000fc40000000f00 */
[----:B------:R-:W-:Y:S02]  /*de70*/  MOV R242, 0x1f ;  /* 0x0000001f00f27802 */ /* 0x000fe40000000f00 */
[----:B------:R-:W-:Y:S02]  /*de80*/  MOV R65, 0xffffffff ;  /* 0xffffffff00417802 */ /* 0x000fe40000000f00 */
[----:B------:R-:W-:Y:S02]  /*de90*/  MOV R64, 0xdeb0 ;  /* 0x0000deb000407802 */ /* 0x000fe40000000f00 */
[----:B------:R-:W-:Y:S05]  /*dea0*/  CALL.REL.NOINC `($__internal_120_$__cuda_sm70_shflsync_down) ;  /* 0x000008d000007944 */ /* 0x000fea0003c00000 */
[----:B-1----:R-:W-:Y:S01]  /*deb0*/  MOV R121, R66 ;  /* 0x0000004200797202 */ /* 0x002fe20000000f00 */
[----:B------:R-:W-:Y:S01]  /*dec0*/  HFMA2.MMA R66, -RZ, RZ, 0, 2.384185791015625e-07 ;  /* 0x00000004ff427435 */ /* 0x000fe200000001ff */
[----:B------:R-:W-:Y:S02]  /*ded0*/  MOV R243, R67 ;  /* 0x0000004300f37202 */ /* 0x000fe40000000f00 */
[----:B------:R-:W-:Y:S02]  /*dee0*/  MOV R242, 0x1f ;  /* 0x0000001f00f27802 */ /* 0x000fe40000000f00 */
[----:B------:R-:W-:-:S02]  /*def0*/  MOV R65, 0xffffffff ;  /* 0xffffffff00417802 */ /* 0x000fc40000000f00 */
[----:B------:R-:W-:Y:S02]  /*df00*/  MOV R64, 0xdf20 ;  /* 0x0000df2000407802 */ /* 0x000fe40000000f00 */
[----:B------:R-:W-:Y:S05]  /*df10*/  CALL.REL.NOINC `($__internal_120_$__cuda_sm70_shflsync_down) ;  /* 0x0000086000007944 */ /* 0x000fea0003c00000 */
[----:B-1----:R-:W-:Y:S05]  /*df20*/  BRA `(.L_x_5084) ;  /* 0xffff8ed000007947 */ /* 0x002fea000383ffff */
.L_x_4989:
[----:B0-----:R-:W-:Y:S01]  /*df30*/  HFMA2.MMA R66, -RZ, RZ, 0, 4.76837158203125e-07 ;  /* 0x00000008ff427435 */ /* 0x001fe200000001ff */
[----:B------:R-:W-:Y:S02]  /*df40*/  MOV R243, R71 ;  /* 0x0000004700f37202 */ /* 0x000fe40000000f00 */
[----:B------:R-:W-:Y:S02]  /*df50*/  MOV R242, 0x1f ;  /* 0x0000001f00f27802 */ /* 0x000fe40000000f00 */
[----:B------:R-:W-:Y:S02]  /*df60*/  MOV R65, 0xffffffff ;  /* 0xffffffff00417802 */ /* 0x000fe40000000f00 */
[----:B------:R-:W-:Y:S02]  /*df70*/  MOV R64, 0xdf90 ;  /* 0x0000df9000407802 */ /* 0x000fe40000000f00 */
[----:B-1234-:R-:W-:Y:S05]  /*df80*/  CALL.REL.NOINC `($__internal_120_$__cuda_sm70_shflsync_down) ;  /* 0x000007f000007944 */ /* 0x01efea0003c00000 */
[----:B-1----:R-:W-:Y:S01]  /*df90*/  MOV R69, R66 ;  /* 0x0000004200457202 */ /* 0x002fe20000000f00 */
[----:B------:R-:W-:Y:S01]  /*dfa0*/  HFMA2.MMA R66, -RZ, RZ, 0, 4.76837158203125e-07 ;  /* 0x00000008ff427435 */ /* 0x000fe200000001ff */
[----:B------:R-:W-:Y:S02]  /*dfb0*/  MOV R243, R241 ;  /* 0x000000f100f37202 */ /* 0x000fe40000000f00 */
[----:B------:R-:W-:-:S02]  /*dfc0*/  MOV R242, 0x1f ;  /* 0x0000001f00f27802 */ /* 0x000fc40000000f00 */
[----:B------:R-:W-:Y:S02]  /*dfd0*/  MOV R65, 0xffffffff ;  /* 0xffffffff00417802 */ /* 0x000fe40000000f00 */
[----:B------:R-:W-:Y:S02]  /*dfe0*/  MOV R64, 0xe000 ;  /* 0x0000e00000407802 */ /* 0x000fe40000000f00 */
[----:B------:R-:W-:Y:S05]  /*dff0*/  CALL.REL.NOINC `($__internal_120_$__cuda_sm70_shflsync_down) ;  /* 0x0000078000007944 */ /* 0x000fea0003c00000 */
[----:B-1----:R-:W-:Y:S01]  /*e000*/  MOV R70, R66 ;  /* 0x0000004200467202 */ /* 0x002fe20000000f00 */
[----:B------:R-:W-:Y:S01]  /*e010*/  HFMA2.MMA R66, -RZ, RZ, 0, 4.76837158203125e-07 ;  /* 0x00000008ff427435 */ /* 0x000fe200000001ff */
[----:B------:R-:W-:Y:S02]  /*e020*/  MOV R243, R68 ;  /* 0x0000004400f37202 */ /* 0x000fe40000000f00 */
[----:B------:R-:W-:Y:S02]  /*e030*/  MOV R242, 0x1f ;  /* 0x0000001f00f27802 */ /* 0x000fe40000000f00 */
[----:B------:R-:W-:Y:S02]  /*e040*/  MOV R65, 0xffffffff ;  /* 0xffffffff00417802 */ /* 0x000fe40000000f00 */
[----:B------:R-:W-:-:S02]  /*e050*/  MOV R64, 0xe070 ;  /* 0x0000e07000407802 */ /* 0x000fc40000000f00 */
[----:B------:R-:W-:Y:S05]  /*e060*/  CALL.REL.NOINC `($__internal_120_$__cuda_sm70_shflsync_down) ;  /* 0x0000071000007944 */ /* 0x000fea0003c00000 */
[----:B-1----:R-:W-:Y:S01]  /*e070*/  MOV R121, R66 ;  /* 0x0000004200797202 */ /* 0x002fe20000000f00 */
[----:B------:R-:W-:Y:S01]  /*e080*/  HFMA2.MMA R66, -RZ, RZ, 0, 4.76837158203125e-07 ;  /* 0x00000008ff427435 */ /* 0x000fe200000001ff */
[----:B------:R-:W-:-:S02]  /*e090*/  MOV R243, R67 ;  /* 0x0000004300f37202 */ /* 0x000fc40000000f00 */
[----:B------:R-:W-:Y:S02]  /*e0a0*/  MOV R242, 0x1f ;  /* 0x0000001f00f27802 */ /* 0x000fe40000000f00 */
[----:B------:R-:W-:Y:S02]  /*e0b0*/  MOV R65, 0xffffffff ;  /* 0xffffffff00417802 */ /* 0x000fe40000000f00 */
[----:B------:R-:W-:Y:S02]  /*e0c0*/  MOV R64, 0xe0e0 ;  /* 0x0000e0e000407802 */ /* 0x000fe40000000f00 */
[----:B------:R-:W-:Y:S05]  /*e0d0*/  CALL.REL.NOINC `($__internal_120_$__cuda_sm70_shflsync_down) ;  /* 0x000006a000007944 */ /* 0x000fea0003c00000 */
[----:B-1----:R-:W-:Y:S05]  /*e0e0*/  BRA `(.L_x_5085) ;  /* 0xffff8e5000007947 */ /* 0x002fea000383ffff */
.L_x_4992:
[----:B0-----:R-:W-:Y:S01]  /*e0f0*/  HFMA2.MMA R66, -RZ, RZ, 0, 9.5367431640625e-07 ;  /* 0x00000010ff427435 */ /* 0x001fe200000001ff */
[----:B------:R-:W-:Y:S02]  /*e100*/  MOV R243, R71 ;  /* 0x0000004700f37202 */ /* 0x000fe40000000f00 */
[----:B------:R-:W-:Y:S02]  /*e110*/  MOV R242, 0x1f ;  /* 0x0000001f00f27802 */ /* 0x000fe40000000f00 */
[----:B------:R-:W-:Y:S02]  /*e120*/  MOV R65, 0xffffffff ;  /* 0xffffffff00417802 */ /* 0x000fe40000000f00 */
[----:B------:R-:W-:-:S02]  /*e130*/  MOV R64, 0xe150 ;  /* 0x0000e15000407802 */ /* 0x000fc40000000f00 */
[----:B-1234-:R-:W-:Y:S05]  /*e140*/  CALL.REL.NOINC `($__internal_120_$__cuda_sm70_shflsync_down) ;  /* 0x0000063000007944 */ /* 0x01efea0003c00000 */
[----:B-1----:R-:W-:Y:S01]  /*e150*/  MOV R69, R66 ;  /* 0x0000004200457202 */ /* 0x002fe20000000f00 */
[----:B------:R-:W-:Y:S05]  /*e160*/  BRA `(.L_x_5086) ;  /* 0xffff8ee000007947 */ /* 0x000fea000383ffff */
.L_x_4993:
[----:B0-----:R-:W-:Y:S01]  /*e170*/  HFMA2.MMA R66, -RZ, RZ, 0, 9.5367431640625e-07 ;  /* 0x00000010ff427435 */ /* 0x001fe200000001ff */
[----:B------:R-:W-:-:S02]  /*e180*/  MOV R243, R241 ;  /* 0x000000f100f37202 */ /* 0x000fc40000000f00 */
[----:B------:R-:W-:Y:S02]  /*e190*/  MOV R242, 0x1f ;  /* 0x0000001f00f27802 */ /* 0x000fe40000000f00 */
[----:B------:R-:W-:Y:S02]  /*e1a0*/  MOV R65, 0xffffffff ;  /* 0xffffffff00417802 */ /* 0x000fe40000000f00 */
[----:B------:R-:W-:Y:S02]  /*e1b0*/  MOV R64, 0xe1d0 ;  /* 0x0000e1d000407802 */ /* 0x000fe40000000f00 */
[----:B-1234-:R-:W-:Y:S05]  /*e1c0*/  CALL.REL.NOINC `($__internal_120_$__cuda_sm70_shflsync_down) ;  /* 0x000005b000007944 */ /* 0x01efea0003c00000 */
[----:B-1----:R-:W-:Y:S01]  /*e1d0*/  MOV R70, R66 ;  /* 0x0000004200467202 */ /* 0x002fe20000000f00 */
[----:B------:R-:W-:Y:S01]  /*e1e0*/  HFMA2.MMA R66, -RZ, RZ, 0, 9.5367431640625e-07 ;  /* 0x00000010ff427435 */ /* 0x000fe200000001ff */
[----:B------:R-:W-:Y:S02]  /*e1f0*/  MOV R243, R68 ;  /* 0x0000004400f37202 */ /* 0x000fe40000000f00 */
[----:B------:R-:W-:Y:S02]  /*e200*/  MOV R242, 0x1f ;  /* 0x0000001f00f27802 */ /* 0x000fe40000000f00 */
[----:B------:R-:W-:-:S02]  /*e210*/  MOV R65, 0xffffffff ;  /* 0xffffffff00417802 */ /* 0x000fc40000000f00 */
[----:B------:R-:W-:Y:S02]  /*e220*/  MOV R64, 0xe240 ;  /* 0x0000e24000407802 */ /* 0x000fe40000000f00 */
[----:B------:R-:W-:Y:S05]  /*e230*/  CALL.REL.NOINC `($__internal_120_$__cuda_sm70_shflsync_down) ;  /* 0x0000054000007944 */ /* 0x000fea0003c00000 */
[----:B-1----:R-:W-:Y:S01]  /*e240*/  MOV R121, R66 ;  /* 0x0000004200797202 */ /* 0x002fe20000000f00 */
[----:B------:R-:W-:Y:S01]  /*e250*/  HFMA2.MMA R66, -RZ, RZ, 0, 9.5367431640625e-07 ;  /* 0x00000010ff427435 */ /* 0x000fe200000001ff */
[----:B------:R-:W-:Y:S02]  /*e260*/  MOV R243, R67 ;  /* 0x0000004300f37202 */ /* 0x000fe40000000f00 */
[----:B------:R-:W-:Y:S02]  /*e270*/  MOV R242, 0x1f ;  /* 0x0000001f00f27802 */ /* 0x000fe40000000f00 */
[----:B------:R-:W-:Y:S02]  /*e280*/  MOV R65, 0xffffffff ;  /* 0xffffffff00417802 */ /* 0x000fe40000000f00 */
[----:B------:R-:W-:Y:S02]  /*e290*/  MOV R64, 0xe2b0 ;  /* 0x0000e2b000407802 */ /* 0x000fe40000000f00 */
[----:B------:R-:W-:Y:S05]  /*e2a0*/  CALL.REL.NOINC `($__internal_120_$__cuda_sm70_shflsync_down) ;  /* 0x000004d000007944 */ /* 0x000fea0003c00000 */
[----:B-1----:R-:W-:Y:S05]  /*e2b0*/  BRA `(.L_x_5087) ;  /* 0xffff8dd000007947 */ /* 0x002fea000383ffff */
.L_x_4996:
[----:B0-----:R-:W-:Y:S01]  /*e2c0*/  HFMA2.MMA R66, -RZ, RZ, 0, 0 ;  /* 0x00000000ff427435 */ /* 0x001fe200000001ff */
[----:B------:R-:W-:Y:S02]  /*e2d0*/  MOV R64, R71 ;  /* 0x0000004700407202 */ /* 0x000fe40000000f00 */
[----:B------:R-:W-:-:S03]  /*e2e0*/  MOV R65, 0xe300 ;  /* 0x0000e30000417802 */ /* 0x000fc60000000f00 */
[----:B-1234-:R-:W-:Y:S05]  /*e2f0*/  CALL.REL.NOINC `($__internal_121_$__cuda_sm70_shflsync_idx_p) ;  /* 0x000004c000007944 */ /* 0x01efea0003c00000 */
        /* <DEDUP_REMOVED lines=16> */
[----:B------:R-:W-:Y:S01]  /*e400*/  HFMA2.MMA R66, -RZ, RZ, 0, 5.9604644775390625e-08 ;  /* 0x00000001ff427435 */ /* 0x000fe200000001ff */
[----:B------:R-:W-:-:S02]  /*e410*/  MOV R243, R71 ;  /* 0x0000004700f37202 */ /* 0x000fc40000000f00 */
[----:B------:R-:W-:Y:S02]  /*e420*/  MOV R242, 0x1f ;  /* 0x0000001f00f27802 */ /* 0x000fe40000000f00 */
[----:B------:R-:W-:Y:S02]  /*e430*/  MOV R65, 0xffffffff ;  /* 0xffffffff00417802 */ /* 0x000fe40000000f00 */
[----:B------:R-:W-:Y:S02]  /*e440*/  MOV R64, 0xe460 ;  /* 0x0000e46000407802 */ /* 0x000fe40000000f00 */
[----:B0-2---:R-:W-:Y:S05]  /*e450*/  CALL.REL.NOINC `($__internal_120_$__cuda_sm70_shflsync_down) ;  /* 0x0000032000007944 */ /* 0x005fea0003c00000 */
[----:B-1----:R-:W-:Y:S01]  /*e460*/  MOV R71, R66 ;  /* 0x0000004200477202 */ /* 0x002fe20000000f00 */
[----:B------:R-:W-:Y:S01]  /*e470*/  HFMA2.MMA R66, -RZ, RZ, 0, 5.9604644775390625e-08 ;  /* 0x00000001ff427435 */ /* 0x000fe200000001ff */
[----:B------:R-:W-:Y:S02]  /*e480*/  MOV R243, R241 ;  /* 0x000000f100f37202 */ /* 0x000fe40000000f00 */
[----:B------:R-:W-:Y:S02]  /*e490*/  MOV R242, 0x1f ;  /* 0x0000001f00f27802 */ /* 0x000fe40000000f00 */
[----:B------:R-:W-:-:S02]  /*e4a0*/  MOV R65, 0xffffffff ;  /* 0xffffffff00417802 */ /* 0x000fc40000000f00 */
[----:B------:R-:W-:Y:S02]  /*e4b0*/  MOV R64, 0xe4d0 ;  /* 0x0000e4d000407802 */ /* 0x000fe40000000f00 */
[----:B------:R-:W-:Y:S05]  /*e4c0*/  CALL.REL.NOINC `($__internal_120_$__cuda_sm70_shflsync_down) ;  /* 0x000002b000007944 */ /* 0x000fea0003c00000 */
        /* <DEDUP_REMOVED lines=14> */
[----:B-1----:R-:W-:Y:S01]  /*e5b0*/  MOV R243, R66 ;  /* 0x0000004200f37202 */ /* 0x002fe20000000f00 */
[----:B------:R-:W-:Y:S01]  /*e5c0*/  FMUL.FTZ R66, R62, R229 ;  /* 0x000000e53e427220 */ /* 0x000fe20000410000 */
[----:B------:R-:W-:Y:S01]  /*e5d0*/  MOV R64, R60 ;  /* 0x0000003c00407202 */ /* 0x000fe20000000f00 */
[C---:B------:R-:W-:Y:S01]  /*e5e0*/  FMUL.FTZ R245, R60.reuse, R69 ;  /* 0x000000453cf57220 */ /* 0x040fe20000410000 */
[----:B------:R-:W-:Y:S01]  /*e5f0*/  MOV R65, 0xe670 ;  /* 0x0000e67000417802 */ /* 0x000fe20000000f00 */
[-C--:B------:R-:W-:Y:S02]  /*e600*/  FMUL.FTZ R67, R60, R229.reuse ;  /* 0x000000e53c437220 */ /* 0x080fe40000410000 */
[----:B------:R-:W-:-:S02]  /*e610*/  FMUL.FTZ R244, R63, R229 ;  /* 0x000000e53ff47220 */ /* 0x000fc40000410000 */
[----:B------:R-:W-:Y:S02]  /*e620*/  FMUL.FTZ R60, R61, R229 ;  /* 0x000000e53d3c7220 */ /* 0x000fe40000410000 */
[-C--:B------:R-:W-:Y:S01]  /*e630*/  FFMA.FTZ R229, R63, R69.reuse, R66 ;  /* 0x000000453fe57223 */ /* 0x080fe20000010042 */
[----:B------:R-:W-:Y:S01]  /*e640*/  HFMA2.MMA R66, -RZ, RZ, 0, 0 ;  /* 0x00000000ff427435 */ /* 0x000fe200000001ff */
[----:B------:R-:W-:-:S05]  /*e650*/  FFMA.FTZ R244, R62, R69, -R244 ;  /* 0x000000453ef47223 */ /* 0x000fca00000108f4 */
[----:B------:R-:W-:Y:S05]  /*e660*/  CALL.REL.NOINC `($__internal_121_$__cuda_sm70_shflsync_idx_p) ;  /* 0x0000015000007944 */ /* 0x000fea0003c00000 */
[----:B-1----:R-:W-:Y:S01]  /*e670*/  MOV R247, R66 ;  /* 0x0000004200f77202 */ /* 0x002fe20000000f00 */
[----:B------:R-:W-:Y:S01]  /*e680*/  HFMA2.MMA R66, -RZ, RZ, 0, 0 ;  /* 0x00000000ff427435 */ /* 0x000fe200000001ff */
[----:B------:R-:W-:Y:S02]  /*e690*/  MOV R64, R61 ;  /* 0x0000003d00407202 */ /* 0x000fe40000000f00 */
[----:B------:R-:W-:-:S03]  /*e6a0*/  MOV R65, 0xe6c0 ;  /* 0x0000e6c000417802 */ /* 0x000fc60000000f00 */
[----:B0-2---:R-:W-:Y:S05]  /*e6b0*/  CALL.REL.NOINC `($__internal_121_$__cuda_sm70_shflsync_idx_p) ;  /* 0x0000010000007944 */ /* 0x005fea0003c00000 */
        /* <DEDUP_REMOVED lines=12> */
        .weak           $__internal_120_$__cuda_sm70_shflsync_down
        .type           $__internal_120_$__cuda_sm70_shflsync_down,@function
        .size           $__internal_120_$__cuda_sm70_shflsync_down,($__internal_121_$__cuda_sm70_shflsync_idx_p - $__internal_120_$__cuda_sm70_shflsync_down)
$__internal_120_$__cuda_sm70_shflsync_down:
[----:B------:R-:W-:Y:S04]  /*e780*/  WARPSYNC R65 ;  /* 0x0000004100007348 */ /* 0x000fe80003800000 */
[----:B------:R0:W1:Y:S02]  /*e790*/  SHFL.DOWN PT, R66, R243, R66, R242 ;  /* 0x08000042f3427389 */ /* 0x00006400000e00f2 */
[----:B0-----:R-:W-:-:S06]  /*e7a0*/  HFMA2.MMA R65, -RZ, RZ, 0, 0 ;  /* 0x00000000ff417435 */ /* 0x001fcc00000001ff */
[----:B------:R-:W-:Y:S05]  /*e7b0*/  RET.REL.NODEC R64 `(_Z25selective_scan_bwd_kernelI32Selective_Scan_bwd_kernel_traitsILi64ELi16ELb0ELb1ELb0ELb0ELb0EfN3c107complexIfEEEEv12SSMParamsBwd) ;  /* 0xffff184040007950 */ /* 0x000fea0003c3ffff */
        .weak           $__internal_121_$__cuda_sm70_shflsync_idx_p
        .type           $__internal_121_$__cuda_sm70_shflsync_idx_p,@function
        .size           $__internal_121_$__cuda_sm70_shflsync_idx_p,($__internal_122_$__cuda_sm70_shflsync_up - $__internal_121_$__cuda_sm70_shflsync_idx_p)
$__internal_121_$__cuda_sm70_shflsync_idx_p:
        /* <DEDUP_REMOVED lines=8> */
[----:B------:R-:W-:Y:S05]  /*e840*/  RET.REL.NODEC R64 `(_Z25selective_scan_bwd_kernelI32Selective_Scan_bwd_kernel_traitsILi64ELi16ELb0ELb1ELb0ELb0ELb0EfN3c107complexIfEEEEv12SSMParamsBwd) ;  /* 0xffff17b040007950 */ /* 0x000fea0003c3ffff */
        .weak           $__internal_122_$__cuda_sm70_shflsync_up
        .type           $__internal_122_$__cuda_sm70_shflsync_up,@function
        .size           $__internal_122_$__cuda_sm70_shflsync_up,(.L_x_14557 - $__internal_122_$__cuda_sm70_shflsync_up)
$__internal_122_$__cuda_sm70_shflsync_up:
[----:B------:R-:W-:Y:S04]  /*e850*/  WARPSYNC R244 ;  /* 0x000000f400007348 */ /* 0x000fe80003800000 */
[----:B------:R0:W1:Y:S02]  /*e860*/  SHFL.UP PT, R66, R65, R66, R245 ;  /* 0x0400004241427389 */ /* 0x00006400000e00f5 */
[----:B0-----:R-:W-:-:S04]  /*e870*/  MOV R65, 0x0 ;  /* 0x0000000000417802 */ /* 0x001fc80000000f00 */
[----:B------:R-:W-:Y:S05]  /*e880*/  RET.REL.NODEC R64 `(_Z25selective_scan_bwd_kernelI32Selective_Scan_bwd_kernel_traitsILi64ELi16ELb0ELb1ELb0ELb0ELb0EfN3c107complexIfEEEEv12SSMParamsBwd) ;  /* 0xffff177040007950 */ /* 0x000fea0003c3ffff */
.L_x_5089:
        /* <DEDUP_REMOVED lines=15> */
.L_x_14557:


//--------------------- .text._Z25selective_scan_bwd_kernelI32Selective_Scan_bwd_kernel_traitsILi64ELi16ELb0ELb1ELb0ELb0ELb1EfN3c107complexIfEEEEv12SSMParamsBwd --------------------------
	.section	.text._Z25selective_scan_bwd_kernelI32Selective_Scan_bwd_kernel_traitsILi64ELi16ELb0ELb1ELb0ELb0ELb1EfN3c107complexIfEEEEv12SSMParamsBwd,"ax",@progbits
	.sectioninfo	@"SHI_REGISTERS=255"
	.align	128
        .global         _Z25selective_scan_bwd_kernelI32Selective_Scan_bwd_kernel_traitsILi64ELi16ELb0ELb1ELb0ELb0ELb1EfN3c107complexIfEEEEv12SSMParamsBwd
        .type           _Z25selective_scan_bwd_kernelI32Selective_Scan_bwd_kernel_traitsILi64ELi16ELb0ELb1ELb0ELb0ELb1EfN3c107complexIfEEEEv12SSMParamsBwd,@function
        .size           _Z25selective_scan_bwd_kernelI32Selective_Scan_bwd_kernel_traitsILi64ELi16ELb0ELb1ELb0ELb0ELb1EfN3c107complexIfEEEEv12SSMParamsBwd,(.L_x_14560 - _Z25selective_scan_bwd_kernelI32Selective_Scan_bwd_kernel_traitsILi64ELi16ELb0ELb1ELb0ELb0ELb1EfN3c107complexIfEEEEv12SSMParamsBwd)
        .other          _Z25selective_scan_bwd_kernelI32Selective_Scan_bwd_kernel_traitsILi64ELi16ELb0ELb1ELb0ELb0ELb1EfN3c107complexIfEEEEv12SSMParamsBwd,@"STO_CUDA_ENTRY STV_DEFAULT"
_Z25selective_scan_bwd_kernelI32Selective_Scan_bwd_kernel_traitsILi64ELi16ELb0ELb1ELb0ELb0ELb1EfN3c107complexIfEEEEv12SSMParamsBwd:
.text._Z25selective_scan_bwd_kernelI32Selective_Scan_bwd_kernel_traitsILi64ELi16ELb0ELb1ELb0ELb0ELb1EfN3c107complexIfEEEEv12SSMParamsBwd:
        /* <DEDUP_REMOVED lines=167> */
.L_x_5202:
        /* <DEDUP_REMOVED lines=157> */
[----:B---3--:R-:W-:Y:S02]  /*1440*/  HFMA2.MMA R7, -RZ, RZ, 0, 0 ;  /* 0x00000000ff077435 */ /* 0x008fe400000001ff */
        /* <DEDUP_REMOVED lines=48> */
[----:B------:R-:W-:Y:S01]  /*1750*/  CS2R R60, SRZ ;  /* 0x00000000003c7805 */ /* 0x000fe2000001ff00 */
[----:B------:R-:W-:Y:S01]  /*1760*/  MOV R21, RZ ;  /* 0x000000ff00157202 */ /* 0x000fe20000000f00 */
[----:B------:R-:W-:Y:S01]  /*1770*/  CS2R R62, SRZ ;  /* 0x00000000003e7805 */ /* 0x000fe2000001ff00 */
[----:B--2---:R-:W-:Y:S04]  /*1780*/  STS [R252.X4], R5 ;  /* 0x00000005fc007388 */ /* 0x004fe80000004800 */
[----:B---3--:R-:W-:Y:S04]  /*1790*/  STS [R251.X4+0x80], R4 ;  /* 0x00008004fb007388 */ /* 0x008fe80000004800 */
[----:B----4-:R0:W-:Y:S04]  /*17a0*/  STS [R250.X4+0x100], R7 ;  /* 0x00010007fa007388 */ /* 0x0101e80000004800 */
[----:B-----5:R-:W-:Y:S04]  /*17b0*/  STS [R249.X4+0x180], R34 ;  /* 0x00018022f9007388 */ /* 0x020fe80000004800 */
        /* <DEDUP_REMOVED lines=32> */
[----:B------:R-:W-:Y:S01]  /*19c0*/  HFMA2.MMA R9, -RZ, RZ, 0, 0 ;  /* 0x00000000ff097435 */ /* 0x000fe200000001ff */
[----:B--2---:R-:W-:Y:S01]  /*19d0*/  CS2R R40, SRZ ;  /* 0x0000000000287805 */ /* 0x004fe2000001ff00 */
[----:B------:R-:W-:Y:S01]  /*19e0*/  HFMA2.MMA R13, -RZ, RZ, 0, 0 ;  /* 0x00000000ff0d7435 */ /* 0x000fe200000001ff */
[----:B------:R-:W-:Y:S01]  /*19f0*/  MOV R11, RZ ;  /* 0x000000ff000b7202 */ /* 0x000fe20000000f00 */
[----:B---3--:R-:W-:Y:S01]  /*1a00*/  CS2R R42, SRZ ;  /* 0x00000000002a7805 */ /* 0x008fe2000001ff00 */
[----:B----4-:R-:W-:Y:S01]  /*1a10*/  CS2R R44, SRZ ;  /* 0x00000000002c7805 */ /* 0x010fe2000001ff00 */
[----:B------:R-:W-:Y:S01]  /*1a20*/  MOV R15, RZ ;  /* 0x000000ff000f7202 */ /* 0x000fe20000000f00 */
[----:B------:R0:W2:Y:S01]  /*1a30*/  @!P2 LDG.E R7, [R2.64] ;  /* 0x000000200207a981 */ /* 0x0000a2000c1e1900 */
[----:B------:R-:W-:-:S03]  /*1a40*/  ISETP.GE.AND P2, PT, R12, R105, PT ;  /* 0x000000690c00720c */ /* 0x000fc60003f46270 */
[----:B------:R0:W3:Y:S01]  /*1a50*/  @!P1 LDG.E R36, [R2.64+0x80] ;  /* 0x0000802002249981 */ /* 0x0000e2000c1e1900 */
[----:B------:R-:W-:-:S03]  /*1a60*/  ISETP.GE.AND P1, PT, R14, R105, PT ;  /* 0x000000690e00720c */ /* 0x000fc60003f26270 */
[----:B------:R0:W4:Y:S01]  /*1a70*/  @!P0 LDG.E R9, [R2.64+0x100] ;  /* 0x0001002002098981 */ /* 0x000122000c1e1900 */
        /* <DEDUP_REMOVED lines=8> */
[-C--:B------:R-:W-:Y:S01]  /*1b00*/  ISETP.GE.AND P3, PT, R24, R105.reuse, PT ;  /* 0x000000691800720c */ /* 0x080fe20003f66270 */
[----:B-----5:R-:W-:Y:S02]  /*1b10*/  HFMA2.MMA R19, -RZ, RZ, 0, 0 ;  /* 0x00000000ff137435 */ /* 0x020fe400000001ff */
[----:B------:R0:W5:Y:S01]  /*1b20*/  @!P2 LDG.E R44, [R2.64+0x380] ;  /* 0x00038020022ca981 */ /* 0x000162000c1e1900 */
[----:B------:R-:W-:-:S03]  /*1b30*/  ISETP.GE.AND P2, PT, R26, R105, PT ;  /* 0x000000691a00720c */ /* 0x000fc60003f46270 */
[----:B------:R0:W5:Y:S01]  /*1b40*/  @!P1 LDG.E R15, [R2.64+0x400] ;  /* 0x00040020020f9981 */ /* 0x000162000c1e1900 */
[-C--:B------:R-:W-:Y:S01]  /*1b50*/  ISETP.GE.AND P1, PT, R28, R105.reuse, PT ;  /* 0x000000691c00720c */ /* 0x080fe20003f26270 */
        /* <DEDUP_REMOVED lines=61> */
[----:B------:R-:W-:Y:S01]  /*1f30*/  MOV R88, UR8 ;  /* 0x0000000800587c02 */ /* 0x000fe20008000f00 */
[----:B------:R-:W-:Y:S01]  /*1f40*/  HFMA2.MMA R69, -RZ, RZ, 0, 0 ;  /* 0x00000000ff457435 */ /* 0x000fe200000001ff */
[----:B------:R-:W-:-:S02]  /*1f50*/  @!P0 LEA R38, P1, R25, c[0x0][0x268], 0x2 ;  /* 0x00009a0019268a11 */ /* 0x000fc400078210ff */
[----:B------:R-:W-:Y:S01]  /*1f60*/  MOV R87, RZ ;  /* 0x000000ff00577202 */ /* 0x000fe20000000f00 */
[----:B------:R-:W-:Y:S01]  /*1f70*/  CS2R R90, SRZ ;  /* 0x00000000005a7805 */ /* 0x000fe2000001ff00 */
[----:B------:R-:W-:Y:S01]  /*1f80*/  @!P0 LEA R4, P3, R23, c[0x0][0x258], 0x2 ;  /* 0x0000960017048a11 */ /* 0x000fe200078610ff */
[----:B------:R-:W-:Y:S01]  /*1f90*/  HFMA2.MMA R94, -RZ, RZ, 0, 0 ;  /* 0x00000000ff5e7435 */ /* 0x000fe200000001ff */
[----:B------:R-:W-:Y:S01]  /*1fa0*/  LEA.HI.X R35, R27, R5, R70, 0x2, P2 ;  /* 0x000000051b237211 */ /* 0x000fe200010f1446 */
[----:B------:R-:W-:Y:S01]  /*1fb0*/  CS2R R92, SRZ ;  /* 0x00000000005c7805 */ /* 0x000fe2000001ff00 */
[----:B------:R-:W-:Y:S01]  /*1fc0*/  LEA.HI.X R3, R29, R3, R88, 0x2, P4 ;  /* 0x000000031d037211 */ /* 0x000fe200020f1458 */
[----:B------:R-:W-:Y:S01]  /*1fd0*/  ULDC.64 UR8, c[0x0][0x2e8] ;  /* 0x0000ba0000087ab9 */ /* 0x000fe20000000a00 */
[----:B------:R-:W-:Y:S02]  /*1fe0*/  @!P0 LEA.HI.X R39, R25, c[0x0][0x26c], R66, 0x2, P1 ;  /* 0x00009b0019278a11 */ /* 0x000fe400008f1442 */
[----:B------:R-:W-:-:S02]  /*1ff0*/  @!P0 LEA.HI.X R5, R23, c[0x0][0x25c], R64, 0x2, P3 ;  /* 0x0000970017058a11 */ /* 0x000fc400018f1440 */
[-C--:B------:R-:W-:Y:S02]  /*2000*/  ISETP.GE.AND P1, PT, R32, R105.reuse, PT ;  /* 0x000000692000720c */ /* 0x080fe40003f26270 */
[-C--:B------:R-:W-:Y:S02]  /*2010*/  ISETP.GE.AND P2, PT, R6, R105.reuse, PT ;  /* 0x000000690600720c */ /* 0x080fe40003f46270 */
[-C--:B------:R-:W-:Y:S02]  /*2020*/  ISETP.GE.AND P3, PT, R30, R105.reuse, PT ;  /* 0x000000691e00720c */ /* 0x080fe40003f66270 */
[-C--:B------:R-:W-:Y:S02]  /*2030*/  ISETP.GE.AND P4, PT, R0, R105.reuse, PT ;  /* 0x000000690000720c */ /* 0x080fe40003f86270 */
[-C--:B------:R-:W-:Y:S02]  /*2040*/  ISETP.GE.AND P5, PT, R8, R105.reuse, PT ;  /* 0x000000690800720c */ /* 0x080fe40003fa6270 */
[----:B------:R-:W-:Y:S01]  /*2050*/  ISETP.GE.AND P6, PT, R10, R105, PT ;  /* 0x000000690a00720c */ /* 0x000fe20003fc6270 */
[----:B------:R-:W-:Y:S01]  /*2060*/  CS2R R64, SRZ ;  /* 0x0000000000407805 */ /* 0x000fe2000001ff00 */
[----:B------:R-:W-:Y:S01]  /*2070*/  MOV R66, RZ ;  /* 0x000000ff00427202 */ /* 0x000fe20000000f00 */
[----:B--2---:R-:W-:Y:S04]  /*2080*/  STS [R252.X4], R7 ;  /* 0x00000007fc007388 */ /* 0x004fe80000004800 */
[----:B---3--:R-:W-:Y:S04]  /*2090*/  STS [R251.X4+0x80], R36 ;  /* 0x00008024fb007388 */ /* 0x008fe80000004800 */
[----:B----4-:R-:W-:Y:S04]  /*20a0*/  STS [R250.X4+0x100], R9 ;  /* 0x00010009fa007388 */ /* 0x010fe80000004800 */
        /* <DEDUP_REMOVED lines=32> */
[----:B------:R-:W2:Y:S01]  /*22b0*/  @!P1 LDG.E R43, [R34.64+-0xf00] ;  /* 0xfff10020222b9981 */ /* 0x000ea2000c1e1900 */
[-C--:B------:R-:W-:Y:S01]  /*22c0*/  ISETP.GE.AND P1, PT, R12, R105.reuse, PT ;  /* 0x000000690c00720c */ /* 0x080fe20003f26270 */
[----:B------:R-:W-:Y:S02]  /*22d0*/  HFMA2.MMA R48, -RZ, RZ, 0, 0 ;  /* 0x00000000ff307435 */ /* 0x000fe400000001ff */
[----:B------:R-:W-:Y:S01]  /*22e0*/  HFMA2.MMA R40, -RZ, RZ, 0, 0 ;  /* 0x00000000ff287435 */ /* 0x000fe200000001ff */
[----:B------:R-:W-:Y:S01]  /*22f0*/  MOV R42, RZ ;  /* 0x000000ff002a7202 */ /* 0x000fe20000000f00 */
[----:B------:R-:W-:Y:S01]  /*2300*/  HFMA2.MMA R44, -RZ, RZ, 0, 0 ;  /* 0x00000000ff2c7435 */ /* 0x000fe200000001ff */
[----:B------:R-:W3:Y:S04]  /*2310*/  @!P2 LDG.E R45, [R34.64+-0xe00] ;  /* 0xfff20020222da981 */ /* 0x000ee8000c1e1900 */
[----:B------:R0:W4:Y:S04]  /*2320*/  @!P0 LDG.E R41, [R38.64] ;  /* 0x0000002026298981 */ /* 0x000128000c1e1900 */
[----:B------:R-:W5:Y:S01]  /*2330*/  @!P1 LDG.E R46, [R34.64+-0xc80] ;  /* 0xfff38020222e9981 */ /* 0x000f62000c1e1900 */
[----:B------:R-:W-:-:S03]  /*2340*/  ISETP.GE.AND P1, PT, R14, R105, PT ;  /* 0x000000690e00720c */ /* 0x000fc60003f26270 */
[----:B------:R-:W2:Y:S04]  /*2350*/  @!P3 LDG.E R40, [R34.64+-0xf80] ;  /* 0xfff080202228b981 */ /* 0x000ea8000c1e1900 */
[----:B------:R-:W3:Y:S04]  /*2360*/  @!P4 LDG.E R42, [R34.64+-0xe80] ;  /* 0xfff18020222ac981 */ /* 0x000ee8000c1e1900 */
[----:B------:R-:W3:Y:S04]  /*2370*/  @!P5 LDG.E R44, [R34.64+-0xd80] ;  /* 0xfff28020222cd981 */ /* 0x000ee8000c1e1900 */
        /* <DEDUP_REMOVED lines=21> */
[----:B------:R-:W-:Y:S01]  /*24d0*/  CS2R R88, SRZ ;  /* 0x0000000000587805 */ /* 0x000fe2000001ff00 */
[----:B------:R-:W-:Y:S01]  /*24e0*/  MOV R96, RZ ;  /* 0x000000ff00607202 */ /* 0x000fe20000000f00 */
[----:B----4-:R-:W-:Y:S04]  /*24f0*/  STS [R252.X4], R41 ;  /* 0x00000029fc007388 */ /* 0x010fe80000004800 */
[----:B--2---:R-:W-:Y:S04]  /*2500*/  STS [R251.X4+0x80], R40 ;  /* 0x00008028fb007388 */ /* 0x004fe80000004800 */
[----:B------:R-:W-:Y:S04]  /*2510*/  STS [R250.X4+0x100], R43 ;  /* 0x0001002bfa007388 */ /* 0x000fe80000004800 */
[----:B---3--:R-:W-:Y:S04]  /*2520*/  STS [R249.X4+0x180], R42 ;  /* 0x0001802af9007388 */ /* 0x008fe80000004800 */
[----:B------:R-:W-:Y:S04]  /*2530*/  STS [R248.X4+0x200], R45 ;  /* 0x0002002df8007388 */ /* 0x000fe80000004800 */
        /* <DEDUP_REMOVED lines=21> */
[----:B------:R-:W-:Y:S04]  /*2690*/  LDS R34, [R83.X4+0x24] ;  /* 0x0000240053227984 */ /* 0x000fe80000004800 */
[----:B------:R-:W1:Y:S04]  /*26a0*/  LDS R35, [R83.X4+0x28] ;  /* 0x0000280053237984 */ /* 0x000e680000004800 */
        /* <DEDUP_REMOVED lines=38> */
[----:B------:R-:W-:-:S05]  /*2910*/  FMUL.FTZ R67, R60, -1.4426950216293334961 ;  /* 0xbfb8aa3b3c437820 */ /* 0x000fca0000410000 */
[----:B------:R-:W1:Y:S01]  /*2920*/  MUFU.EX2 R65, R65 ;  /* 0x0000004100417308 */ /* 0x000e620000000800 */
[----:B---3--:R-:W-:Y:S02]  /*2930*/  FMUL.FTZ R2, R46, -1.4426950216293334961 ;  /* 0xbfb8aa3b2e027820 */ /* 0x008fe40000410000 */
[----:B------:R-:W-:-:S05]  /*2940*/  FMUL.FTZ R95, R48, -1.4426950216293334961 ;  /* 0xbfb8aa3b305f7820 */ /* 0x000fca0000410000 */
[----:B------:R-:W2:Y:S01]  /*2950*/  MUFU.EX2 R97, R97 ;  /* 0x0000006100617308 */ /* 0x000ea20000000800 */
[----:B----4-:R-:W-:Y:S02]  /*2960*/  FMUL.FTZ R3, R45, -1.4426950216293334961 ;  /* 0xbfb8aa3b2d037820 */ /* 0x010fe40000410000 */
[----:B0-----:R-:W-:-:S05]  /*2970*/  FADD.FTZ R66, R66, 1 ;  /* 0x3f80000042427421 */ /* 0x001fca0000010000 */
[----:B------:R-:W0:Y:S01]  /*2980*/  MUFU.EX2 R67, R67 ;  /* 0x0000004300437308 */ /* 0x000e220000000800 */
[----:B------:R-:W-:Y:S02]  /*2990*/  FMUL.FTZ R98, R44, -1.4426950216293334961 ;  /* 0xbfb8aa3b2c627820 */ /* 0x000fe40000410000 */
[----:B------:R-:W-:-:S05]  /*29a0*/  FMUL.FTZ R100, R43, -1.4426950216293334961 ;  /* 0xbfb8aa3b2b647820 */ /* 0x000fca0000410000 */
[----:B------:R-:W3:Y:S01]  /*29b0*/  MUFU.EX2 R2, R2 ;  /* 0x0000000200027308 */ /* 0x000ee20000000800 */
[----:B-1----:R-:W-:Y:S02]  /*29c0*/  FADD.FTZ R65, R65, 1 ;  /* 0x3f80000041417421 */ /* 0x002fe40000010000 */
[----:B--2---:R-:W-:-:S05]  /*29d0*/  FADD.FTZ R97, R97, 1 ;  /* 0x3f80000061617421 */ /* 0x004fca0000010000 */
[----:B------:R-:W1:Y:S01]  /*29e0*/  MUFU.EX2 R95, R95 ;  /* 0x0000005f005f7308 */ /* 0x000e620000000800 */
[----:B------:R-:W-:-:S07]  /*29f0*/  FMUL.FTZ R102, R35, -1.4426950216293334961 ;  /* 0xbfb8aa3b23667820 */ /* 0x000fce0000410000 */
[----:B------:R-:W2:Y:S08]  /*2a00*/  MUFU.EX2 R3, R3 ;  /* 0x0000000300037308 */ /* 0x000eb00000000800 */
[----:B------:R-:W-:Y:S01]  /*2a10*/  MUFU.RCP R66, R66 ;  /* 0x0000004200427308 */ /* 0x000fe20000001000 */
[----:B------:R-:W-:-:S07]  /*2a20*/  FMUL.FTZ R104, R39, -1.4426950216293334961 ;  /* 0xbfb8aa3b27687820 */ /* 0x000fce0000410000 */
[----:B------:R4:W-:Y:S01]  /*2a30*/  MUFU.EX2 R99, R98 ;  /* 0x0000006200637308 */ /* 0x0009e20000000800 */
[----:B0-----:R-:W-:-:S07]  /*2a40*/  FADD.FTZ R67, R67, 1 ;  /* 0x3f80000043437421 */ /* 0x001fce0000010000 */
[----:B------:R-:W0:Y:S01]  /*2a50*/  MUFU.EX2 R100, R100 ;  /* 0x0000006400647308 */ /* 0x000e220000000800 */
[----:B----4-:R-:W-:-:S07]  /*2a60*/  FMUL.FTZ R98, R40, -1.4426950216293334961 ;  /* 0xbfb8aa3b28627820 */ /* 0x010fce0000410000 */
[----:B------:R-:W-:Y:S01]  /*2a70*/  MUFU.RCP R65, R65 ;  /* 0x0000004100417308 */ /* 0x000fe20000001000 */
[----:B---3--:R-:W-:-:S07]  /*2a80*/  FADD.FTZ R2, R2, 1 ;  /* 0x3f80000002027421 */ /* 0x008fce0000010000 */
[----:B------:R-:W-:Y:S01]  /*2a90*/  MUFU.EX2 R106, R98 ;  /* 0x00000062006a7308 */ /* 0x000fe20000000800 */
[----:B------:R-:W-:-:S07]  /*2aa0*/  FMUL.FTZ R108, R42, -1.4426950216293334961 ;  /* 0xbfb8aa3b2a6c7820 */ /* 0x000fce0000410000 */
[----:B------:R-:W-:Y:S01]  /*2ab0*/  MUFU.RCP R98, R97 ;  /* 0x0000006100627308 */ /* 0x000fe20000001000 */
[----:B-1----:R-:W-:Y:S02]  /*2ac0*/  FADD.FTZ R95, R95, 1 ;  /* 0x3f8000005f5f7421 */ /* 0x002fe40000010000 */
[----:B--2---:R-:W-:-:S05]  /*2ad0*/  FADD.FTZ R3, R3, 1 ;  /* 0x3f80000003037421 */ /* 0x004fca0000010000 */
[----:B------:R-:W1:Y:S01]  /*2ae0*/  MUFU.EX2 R102, R102 ;  /* 0x0000006600667308 */ /* 0x000e620000000800 */
[----:B0-----:R-:W-:-:S07]  /*2af0*/  FADD.FTZ R100, R100, 1 ;  /* 0x3f80000064647421 */ /* 0x001fce0000010000 */
[----:B------:R-:W0:Y:S08]  /*2b00*/  MUFU.EX2 R104, R104 ;  /* 0x0000006800687308 */ /* 0x000e300000000800 */
[----:B------:R-:W2:Y:S01]  /*2b10*/  MUFU.RCP R67, R67 ;  /* 0x0000004300437308 */ /* 0x000ea20000001000 */
[----:B------:R-:W-:Y:S02]  /*2b20*/  FMUL.FTZ R101, R34, -1.4426950216293334961 ;  /* 0xbfb8aa3b22657820 */ /* 0x000fe40000410000 */
[----:B------:R-:W-:-:S05]  /*2b30*/  FMUL.FTZ R103, R38, -1.4426950216293334961 ;  /* 0xbfb8aa3b26677820 */ /* 0x000fca0000410000 */
[----:B------:R-:W-:Y:S08]  /*2b40*/  MUFU.EX2 R109, R108 ;  /* 0x0000006c006d7308 */ /* 0x000ff00000000800 */
[----:B------:R3:W-:Y:S01]  /*2b50*/  MUFU.RCP R108, R3 ;  /* 0x00000003006c7308 */ /* 0x0007e20000001000 */
[----:B-1----:R-:W-:Y:S02]  /*2b60*/  FADD.FTZ R102, R102, 1 ;  /* 0x3f80000066667421 */ /* 0x002fe40000010000 */
[----:B---3--:R-:W-:-:S05]  /*2b70*/  FADD.FTZ R3, -R65, 1 ;  /* 0x3f80000041037421 */ /* 0x008fca0000010100 */
[----:B------:R1:W-:Y:S01]  /*2b80*/  MUFU.RCP R110, R100 ;  /* 0x00000064006e7308 */ /* 0x0003e20000001000 */
[----:B------:R-:W-:Y:S02]  /*2b90*/  FFMA.FTZ R3, R62, R3, 1 ;  /* 0x3f8000003e037423 */ /* 0x000fe40000010003 */
[----:B-1----:R-:W-:Y:S01]  /*2ba0*/  FADD.FTZ R100, -R98, 1 ;  /* 0x3f80000062647421 */ /* 0x002fe20000010100 */
[----:B-----5:R-:W-:Y:S04]  /*2bb0*/  STS [R252.X4], R69 ;  /* 0x00000045fc007388 */ /* 0x020fe80000004800 */
        /* <DEDUP_REMOVED lines=16> */
[----:B------:R-:W4:Y:S04]  /*2cc0*/  LDS R64, [R83.X4] ;  /* 0x0000000053407984 */ /* 0x000f280000004800 */
[----:B------:R-:W5:Y:S04]  /*2cd0*/  LDS R63, [R83.X4+0x4] ;  /* 0x00000400533f7984 */ /* 0x000f680000004800 */
[----:B------:R-:W2:Y:S04]  /*2ce0*/  LDS R90, [R83.X4+0x8] ;  /* 0x00000800535a7984 */ /* 0x000ea80000004800 */
[----:B------:R-:W2:Y:S04]  /*2cf0*/  LDS R88, [R83.X4+0xc] ;  /* 0x00000c0053587984 */ /* 0x000ea80000004800 */
[----:B------:R-:W2:Y:S01]  /*2d00*/  LDS R70, [R83.X4+0x10] ;  /* 0x0000100053467984 */ /* 0x000ea20000004800 */
[----:B-1----:R1:W-:Y:S03]  /*2d10*/  MUFU.RCP R71, R2 ;  /* 0x0000000200477308 */ /* 0x0023e60000001000 */
[----:B------:R-:W2:Y:S04]  /*2d20*/  LDS R94, [R83.X4+0x14] ;  /* 0x00001400535e7984 */ /* 0x000ea80000004800 */
[----:B------:R-:W2:Y:S01]  /*2d30*/  LDS R96, [R83.X4+0x1c] ;  /* 0x00001c0053607984 */ /* 0x000ea20000004800 */
[----:B-1----:R-:W-:Y:S01]  /*2d40*/  FADD.FTZ R2, -R66, 1 ;  /* 0x3f80000042027421 */ /* 0x002fe20000010100 */
[----:B------:R-:W1:Y:S02]  /*2d50*/  MUFU.RCP R69, R95 ;  /* 0x0000005f00457308 */ /* 0x000e640000001000 */
[----:B------:R-:W1:Y:S01]  /*2d60*/  LDS R92, [R83.X4+0x18] ;  /* 0x00001800535c7984 */ /* 0x000e620000004800 */
[----:B---3--:R-:W-:-:S02]  /*2d70*/  FFMA.FTZ R4, R61, R2, 1 ;  /* 0x3f8000003d047423 */ /* 0x008fc40000010002 */
[----:B0-----:R-:W-:Y:S01]  /*2d80*/  FADD.FTZ R122, R104, 1 ;  /* 0x3f800000687a7421 */ /* 0x001fe20000010000 */
[----:B------:R-:W-:Y:S02]  /*2d90*/  LDS R120, [R83.X4+0x30] ;  /* 0x0000300053787984 */ /* 0x000fe40000004800 */
[----:B------:R-:W0:Y:S01]  /*2da0*/  MUFU.EX2 R101, R101 ;  /* 0x0000006500657308 */ /* 0x000e220000000800 */
[----:B------:R-:W-:Y:S01]  /*2db0*/  FFMA.FTZ R118, R47, R100, 1 ;  /* 0x3f8000002f767423 */ /* 0x000fe20000010064 */
[----:B------:R-:W-:Y:S01]  /*2dc0*/  LDS R104, [R83.X4+0x28] ;  /* 0x0000280053687984 */ /* 0x000fe20000004800 */
[----:B----4-:R-:W-:-:S03]  /*2dd0*/  FMUL.FTZ R2, R37, R64 ;  /* 0x0000004025027220 */ /* 0x010fc60000410000 */
[----:B------:R-:W3:Y:S01]  /*2de0*/  LDS R100, [R83.X4+0x20] ;  /* 0x0000200053647984 */ /* 0x000ee20000004800 */
[----:B------:R-:W-:Y:S01]  /*2df0*/  FMUL.FTZ R2, R65, R2 ;  /* 0x0000000241027220 */ /* 0x000fe20000410000 */
[----:B------:R-:W4:Y:S01]  /*2e00*/  MUFU.EX2 R103, R103 ;  /* 0x0000006700677308 */ /* 0x000f220000000800 */
[----:B-----5:R-:W-:Y:S02]  /*2e10*/  FMUL.FTZ R5, R36, R63 ;  /* 0x0000003f24057220 */ /* 0x020fe40000410000 */
[----:B------:R-:W-:Y:S02]  /*2e20*/  FMUL.FTZ R2, R2, R3 ;  /* 0x0000000302027220 */ /* 0x000fe40000410000 */
[----:B--2---:R-:W-:Y:S02]  /*2e30*/  FADD.FTZ R3, -R67, 1 ;  /* 0x3f80000043037421 */ /* 0x004fe40000010100 */
[----:B------:R-:W-:Y:S02]  /*2e40*/  FMUL.FTZ R114, R33, R90 ;  /* 0x0000005a21727220 */ /* 0x000fe40000410000 */
[----:B------:R-:W-:Y:S01]  /*2e50*/  FMUL.FTZ R5, R66, R5 ;  /* 0x0000000542057220 */ /* 0x000fe20000410000 */
[----:B------:R2:W-:Y:S01]  /*2e60*/  MUFU.RCP R112, R102 ;  /* 0x0000006600707308 */ /* 0x0005e20000001000 */
[----:B------:R-:W-:-:S02]  /*2e70*/  FADD.FTZ R87, R99, 1 ;  /* 0x3f80000063577421 */ /* 0x000fc40000010000 */
[----:B------:R-:W-:Y:S02]  /*2e80*/  FADD.FTZ R97, R106, 1 ;  /* 0x3f8000006a617421 */ /* 0x000fe40000010000 */
[----:B------:R-:W-:Y:S01]  /*2e90*/  FFMA.FTZ R3, R60, R3, 1 ;  /* 0x3f8000003c037423 */ /* 0x000fe20000010003 */
[----:B------:R-:W-:Y:S01]  /*2ea0*/  LDS R106, [R83.X4+0x2c] ;  /* 0x00002c00536a7984 */ /* 0x000fe20000004800 */
[----:B------:R-:W-:Y:S02]  /*2eb0*/  FMUL.FTZ R114, R67, R114 ;  /* 0x0000007243727220 */ /* 0x000fe40000410000 */
[----:B------:R-:W-:Y:S01]  /*2ec0*/  FMUL.FTZ R4, R5, R4 ;  /* 0x0000000405047220 */ /* 0x000fe20000410000 */
[----:B--2---:R-:W2:Y:S01]  /*2ed0*/  LDS R102, [R83.X4+0x24] ;  /* 0x0000240053667984 */ /* 0x004ea20000004800 */
[----:B------:R-:W-:Y:S02]  /*2ee0*/  FMUL.FTZ R116, R31, R88 ;  /* 0x000000581f747220 */ /* 0x000fe40000410000 */
[----:B-1----:R-:W-:-:S02]  /*2ef0*/  FADD.FTZ R5, -R69, 1 ;  /* 0x3f80000045057421 */ /* 0x002fc40000010100 */
[----:B------:R-:W-:Y:S02]  /*2f00*/  FMUL.FTZ R93, R29, R70 ;  /* 0x000000461d5d7220 */ /* 0x000fe40000410000 */
[----:B------:R-:W-:Y:S02]  /*2f10*/  FMUL.FTZ R107, R41, -1.4426950216293334961 ;  /* 0xbfb8aa3b296b7820 */ /* 0x000fe40000410000 */
[----:B------:R-:W-:Y:S01]  /*2f20*/  FMUL.FTZ R126, R114, R3 ;  /* 0x00000003727e7220 */ /* 0x000fe20000410000 */
[----:B------:R-:W1:Y:S01]  /*2f30*/  MUFU.RCP R87, R87 ;  /* 0x0000005700577308 */ /* 0x000e620000001000 */
[----:B------:R-:W-:Y:S02]  /*2f40*/  FMUL.FTZ R116, R69, R116 ;  /* 0x0000007445747220 */ /* 0x000fe40000410000 */
[----:B------:R-:W-:Y:S02]  /*2f50*/  FADD.FTZ R114, -R108, 1 ;  /* 0x3f8000006c727421 */ /* 0x000fe40000010100 */
[----:B------:R-:W-:-:S02]  /*2f60*/  FFMA.FTZ R5, R48, R5, 1 ;  /* 0x3f80000030057423 */ /* 0x000fc40000010005 */
[----:B------:R-:W-:Y:S01]  /*2f70*/  FMUL.FTZ R95, R98, R93 ;  /* 0x0000005d625f7220 */ /* 0x000fe20000410000 */
[----:B------:R-:W5:Y:S01]  /*2f80*/  MUFU.EX2 R107, R107 ;  /* 0x0000006b006b7308 */ /* 0x000f620000000800 */
[----:B0-----:R-:W-:Y:S02]  /*2f90*/  FADD.FTZ R89, R101, 1 ;  /* 0x3f80000065597421 */ /* 0x001fe40000010000 */
[----:B----4-:R-:W-:Y:S02]  /*2fa0*/  FADD.FTZ R91, R103, 1 ;  /* 0x3f800000675b7421 */ /* 0x010fe40000010000 */
[----:B------:R-:W-:Y:S02]  /*2fb0*/  FMUL.FTZ R128, R116, R5 ;  /* 0x0000000574807220 */ /* 0x000fe40000410000 */
[----:B------:R-:W-:Y:S01]  /*2fc0*/  FMUL.FTZ R130, R95, R118 ;  /* 0x000000765f827220 */ /* 0x000fe20000410000 */
[----:B------:R-:W-:Y:S01]  /*2fd0*/  LDS R116, [R83.X4+0x38] ;  /* 0x0000380053747984 */ /* 0x000fe20000004800 */
[----:B------:R-:W-:-:S03]  /*2fe0*/  FFMA.FTZ R134, R45, R114, 1 ;  /* 0x3f8000002d867423 */ /* 0x000fc60000010072 */
[----:B------:R-:W0:Y:S04]  /*2ff0*/  LDS R118, [R83.X4+0x34] ;  /* 0x0000340053767984 */ /* 0x000e280000004800 */
[----:B------:R-:W4:Y:S01]  /*3000*/  LDS R114, [R83.X4+0x3c] ;  /* 0x00003c0053727984 */ /* 0x000f220000004800 */
[----:B------:R-:W0:Y:S01]  /*3010*/  MUFU.RCP R89, R89 ;  /* 0x0000005900597308 */ /* 0x000e220000001000 */
[----:B-1----:R-:W-:Y:S02]  /*3020*/  FADD.FTZ R5, -R87, 1 ;  /* 0x3f80000057057421 */ /* 0x002fe40000010100 */
[----:B------:R-:W-:Y:S01]  /*3030*/  FADD.FTZ R3, -R71, 1 ;  /* 0x3f80000047037421 */ /* 0x000fe20000010100 */
[----:B------:R-:W-:Y:S06]  /*3040*/  BAR.SYNC.DEFER_BLOCKING 0x0 ;  /* 0x0000000000007b1d */ /* 0x000fec0000010000 */
[----:B------:R-:W1:Y:S01]  /*3050*/  MUFU.RCP R91, R91 ;  /* 0x0000005b005b7308 */ /* 0x000e620000001000 */
[----:B------:R-:W-:-:S02]  /*3060*/  FMUL.FTZ R132, R27, R94 ;  /* 0x0000005e1b847220 */ /* 0x000fc40000410000 */
[----:B------:R-:W-:Y:S02]  /*3070*/  FMUL.FTZ R136, R9, R96 ;  /* 0x0000006009887220 */ /* 0x000fe40000410000 */
[----:B------:R-:W-:Y:S02]  /*3080*/  FADD.FTZ R109, R109, 1 ;  /* 0x3f8000006d6d7421 */ /* 0x000fe40000010000 */
[----:B-----5:R-:W-:Y:S02]  /*3090*/  FADD.FTZ R107, R107, 1 ;  /* 0x3f8000006b6b7421 */ /* 0x020fe40000010000 */
[----:B------:R-:W-:Y:S02]  /*30a0*/  FFMA.FTZ R95, R44, R5, 1 ;  /* 0x3f8000002c5f7423 */ /* 0x000fe40000010005 */
[----:B------:R-:W-:Y:S02]  /*30b0*/  FFMA.FTZ R3, R46, R3, 1 ;  /* 0x3f8000002e037423 */ /* 0x000fe40000010003 */
[----:B------:R-:W-:-:S02]  /*30c0*/  FMUL.FTZ R5, R7, R92 ;  /* 0x0000005c07057220 */ /* 0x000fc40000410000 */
[----:B------:R-:W-:Y:S02]  /*30d0*/  FMUL.FTZ R132, R71, R132 ;  /* 0x0000008447847220 */ /* 0x000fe40000410000 */
[----:B------:R-:W-:Y:S01]  /*30e0*/  FMUL.FTZ R136, R87, R136 ;  /* 0x0000008857887220 */ /* 0x000fe20000410000 */
[----:B------:R5:W2:Y:S01]  /*30f0*/  MUFU.RCP R93, R97 ;  /* 0x00000061005d7308 */ /* 0x000aa20000001000 */
[----:B------:R-:W-:Y:S02]  /*3100*/  FMUL.FTZ R5, R108, R5 ;  /* 0x000000056c057220 */ /* 0x000fe40000410000 */
[----:B------:R-:W-:Y:S02]  /*3110*/  FMUL.FTZ R132, R132, R3 ;  /* 0x0000000384847220 */ /* 0x000fe40000410000 */
[----:B------:R-:W-:-:S03]  /*3120*/  FMUL.FTZ R136, R136, R95 ;  /* 0x0000005f88887220 */ /* 0x000fc60000410000 */
[----:B------:R-:W2:Y:S01]  /*3130*/  MUFU.RCP R124, R107 ;  /* 0x0000006b007c7308 */ /* 0x000ea20000001000 */
[----:B0-----:R-:W-:Y:S02]  /*3140*/  FADD.FTZ R3, -R89, 1 ;  /* 0x3f80000059037421 */ /* 0x001fe40000010100 */
[----:B-1----:R-:W-:-:S05]  /*3150*/  FADD.FTZ R95, -R91, 1 ;  /* 0x3f8000005b5f7421 */ /* 0x002fca0000010100 */
[----:B------:R-:W0:Y:S01]  /*3160*/  MUFU.RCP R109, R109 ;  /* 0x0000006d006d7308 */ /* 0x000e220000001000 */
[----:B------:R-:W-:Y:S02]  /*3170*/  FMUL.FTZ R134, R5, R134 ;  /* 0x0000008605867220 */ /* 0x000fe40000410000 */
[----:B------:R-:W-:Y:S02]  /*3180*/  FADD.FTZ R140, -R112, 1 ;  /* 0x3f800000708c7421 */ /* 0x000fe40000010100 */
[----:B------:R-:W-:Y:S02]  /*3190*/  FFMA.FTZ R5, R34, R3, 1 ;  /* 0x3f80000022057423 */ /* 0x000fe40000010003 */
[----:B-----5:R-:W-:Y:S01]  /*31a0*/  FFMA.FTZ R97, R38, R95, 1 ;  /* 0x3f80000026617423 */ /* 0x020fe2000001005f */
[----:B------:R-:W1:Y:S01]  /*31b0*/  MUFU.RCP R122, R122 ;  /* 0x0000007a007a7308 */ /* 0x000e620000001000 */
[----:B------:R-:W-:Y:S02]  /*31c0*/  FADD.FTZ R138, -R110, 1 ;  /* 0x3f8000006e8a7421 */ /* 0x000fe40000010100 */
[----:B---3--:R-:W-:-:S02]  /*31d0*/  FMUL.FTZ R3, R11, R100 ;  /* 0x000000640b037220 */ /* 0x008fc40000410000 */
[----:B------:R-:W-:Y:S02]  /*31e0*/  FMUL.FTZ R95, R15, R104 ;  /* 0x000000680f5f7220 */ /* 0x000fe40000410000 */
[----:B------:R-:W-:Y:S02]  /*31f0*/  FFMA.FTZ R142, R35, R140, 1 ;  /* 0x3f800000238e7423 */ /* 0x000fe4000001008c */
[----:B------:R-:W-:Y:S02]  /*3200*/  FFMA.FTZ R138, R43, R138, 1 ;  /* 0x3f8000002b8a7423 */ /* 0x000fe4000001008a */
[----:B--2---:R-:W-:Y:S02]  /*3210*/  FMUL.FTZ R140, R13, R102 ;  /* 0x000000660d8c7220 */ /* 0x004fe40000410000 */
        /* <DEDUP_REMOVED lines=19> */
[----:B----4-:R-:W-:Y:S01]  /*3350*/  FMUL.FTZ R152, R25, R114 ;  /* 0x0000007219987220 */ /* 0x010fe20000410000 */
        /* <DEDUP_REMOVED lines=68> */
.L_x_5092:
[----:B-1----:R-:W-:Y:S05]  /*37a0*/  BSYNC B0 ;  /* 0x0000000000007941 */ /* 0x002fea0003800000 */
.L_x_5091:
        /* <DEDUP_REMOVED lines=153> */
.L_x_5095:
[----:B------:R-:W-:Y:S05]  /*4140*/  BSYNC B0 ;  /* 0x0000000000007941 */ /* 0x000fea0003800000 */
.L_x_5094:
        /* <DEDUP_REMOVED lines=43> */
.L_x_5093:
        /* <DEDUP_REMOVED lines=70> */
[----:B0-----:R-:W-:Y:S02]  /*4860*/  FADD.FTZ R0, R126, R126 ;  /* 0x0000007e7e007221 */ /* 0x001fe40000010000 */
.L_x_5197:
        /* <DEDUP_REMOVED lines=9> */
[----:B------:R-:W-:Y:S01]  /*4900*/  UIMAD UR42, UR7, UR35, UR42 ;  /* 0x00000023072a72a4 */ /* 0x000fe2000f8e022a */
[----:B------:R-:W-:-:S02]  /*4910*/  LOP3.LUT R62, R86, 0x7ffffe0, RZ, 0xc0, !PT ;  /* 0x07ffffe0563e7812 */ /* 0x000fc400078ec0ff */
[----:B------:R-:W-:Y:S02]  /*4920*/  ULDC.64 UR34, c[0x0][0x220] ;  /* 0x0000880000227ab9 */ /* 0x000fe40000000a00 */
[----:B------:R-:W-:Y:S02]  /*4930*/  UIADD3 UR37, UR37, UR42, URZ ;  /* 0x0000002a25257290 */ /* 0x000fe4000fffe03f */
[----:B------:R-:W-:Y:S01]  /*4940*/  ULEA UR34, UP0, UR36, UR34, 0x3 ;  /* 0x0000002224227291 */ /* 0x000fe2000f80183f */
[----:B------:R-:W-:-:S03]  /*4950*/  SHF.L.U32 R65, R62, 0x5, RZ ;  /* 0x000000053e417819 */ /* 0x000fc600000006ff */
[----:B------:R-:W-:Y:S01]  /*4960*/  ULEA.HI.X UR35, UR36, UR35, UR37, 0x3, UP0 ;  /* 0x0000002324237291 */ /* 0x000fe200080f1c25 */
[----:B------:R-:W-:Y:S02]  /*4970*/  LOP3.LUT R64, R65, 0xffffffe0, R228, 0xe2, !PT ;  /* 0xffffffe041407812 */ /* 0x000fe400078ee2e4 */
[----:B------:R-:W-:Y:S01]  /*4980*/  ULDC UR36, c[0x0][0x168] ;  /* 0x00005a0000247ab9 */ /* 0x000fe20000000800 */
[----:B------:R-:W-:Y:S01]  /*4990*/  MOV R60, UR34 ;  /* 0x00000022003c7c02 */ /* 0x000fe20008000f00 */
[----:B------:R-:W-:Y:S01]  /*49a0*/  UIADD3 UR36, -UR25, UR36, URZ ;  /* 0x0000002419247290 */ /* 0x000fe2000fffe13f */
[----:B------:R-:W-:Y:S01]  /*49b0*/  MOV R61, UR35 ;  /* 0x00000023003d7c02 */ /* 0x000fe20008000f00 */
[----:B------:R-:W-:Y:S01]  /*49c0*/  ULDC.64 UR34, c[0x0][0x1a0] ;  /* 0x0000680000227ab9 */ /* 0x000fe20000000a00 */
[--C-:B------:R-:W-:Y:S01]  /*49d0*/  SHF.R.S32.HI R65, RZ, 0x1f, R64.reuse ;  /* 0x0000001fff417819 */ /* 0x100fe20000011440 */
[----:B------:R-:W-:Y:S01]  /*49e0*/  USHF.L.U32 UR36, UR36, 0x1, URZ ;  /* 0x0000000124247899 */ /* 0x000fe2000800063f */
[----:B------:R-:W-:Y:S01]  /*49f0*/  MOV R67, UR7 ;  /* 0x0000000700437c02 */ /* 0x000fe20008000f00 */
[----:B------:R-:W-:Y:S01]  /*4a00*/  UIMAD UR34, UR39, UR34, URZ ;  /* 0x00000022272272a4 */ /* 0x000fe2000f8e023f */
[C---:B------:R-:W-:Y:S01]  /*4a10*/  LOP3.LUT R62, R64.reuse, 0x20, RZ, 0xfc, !PT ;  /* 0x00000020403e7812 */ /* 0x040fe200078efcff */
[----:B------:R-:W2:Y:S01]  /*4a20*/  LDG.E.64 R60, [R60.64] ;  /* 0x000000203c3c7981 */ /* 0x000ea2000c1e1b00 */
[----:B------:R-:W-:Y:S01]  /*4a30*/  LOP3.LUT R68, R64, 0x80, RZ, 0xfc, !PT ;  /* 0x0000008040447812 */ /* 0x000fe200078efcff */
[----:B------:R-:W-:Y:S01]  /*4a40*/  IMAD.WIDE.U32 R66, R67, c[0x0][0x1a0], R64 ;  /* 0x0000680043427a25 */ /* 0x000fe200078e0040 */
[----:B------:R-:W-:Y:S01]  /*4a50*/  ISETP.GE.AND P1, PT, R62, UR36, PT ;  /* 0x000000243e007c0c */ /* 0x000fe2000bf26270 */
[----:B------:R-:W-:Y:S01]  /*4a60*/  UIMAD UR34, UR7, UR35, UR34 ;  /* 0x00000023072272a4 */ /* 0x000fe2000f8e0222 */
[----:B------:R-:W-:-:S02]  /*4a70*/  LOP3.LUT R65, R64, 0x60, RZ, 0xfc, !PT ;  /* 0x0000006040417812 */ /* 0x000fc400078efcff */
[C---:B------:R-:W-:Y:S02]  /*4a80*/  LOP3.LUT R62, R64.reuse, 0x40, RZ, 0xfc, !PT ;  /* 0x00000040403e7812 */ /* 0x040fe400078efcff */
[----:B------:R-:W-:Y:S02]  /*4a90*/  ISETP.GE.AND P0, PT, R64, UR36, PT ;  /* 0x0000002440007c0c */ /* 0x000fe4000bf06270 */
[----:B------:R-:W-:Y:S01]  /*4aa0*/  ISETP.GE.AND P3, PT, R65, UR36, PT ;  /* 0x0000002441007c0c */ /* 0x000fe2000bf66270 */
[----:B------:R-:W-:Y:S01]  /*4ab0*/  HFMA2.MMA R65, -RZ, RZ, 0, 0 ;  /* 0x00000000ff417435 */ /* 0x000fe200000001ff */
[----:B------:R-:W-:Y:S02]  /*4ac0*/  ISETP.GE.AND P2, PT, R62, UR36, PT ;  /* 0x000000243e007c0c */ /* 0x000fe4000bf46270 */
[----:B------:R-:W-:Y:S01]  /*4ad0*/  IADD3 R63, R67, UR34, RZ ;  /* 0x00000022433f7c10 */ /* 0x000fe2000fffe0ff */
[----:B------:R-:W-:Y:S01]  /*4ae0*/  CS2R R88, SRZ ;  /* 0x0000000000587805 */ /* 0x000fe2000001ff00 */
[----:B------:R-:W-:-:S02]  /*4af0*/  LEA R62, P5, R66, UR22, 0x2 ;  /* 0x00000016423e7c11 */ /* 0x000fc4000f8a10ff */
[----:B------:R-:W-:Y:S01]  /*4b00*/  MOV R87, RZ ;  /* 0x000000ff00577202 */ /* 0x000fe20000000f00 */
        /* <DEDUP_REMOVED lines=28> */
[----:B------:R-:W-:-:S02]  /*4cd0*/  ISETP.GE.AND P4, PT, R67, UR36, PT ;  /* 0x0000002443007c0c */ /* 0x000fc4000bf86270 */
[----:B------:R-:W-:Y:S01]  /*4ce0*/  MOV R115, RZ ;  /* 0x000000ff00737202 */ /* 0x000fe20000000f00 */
[----:B------:R0:W3:Y:S01]  /*4cf0*/  @!P0 LDG.E R89, [R62.64+0x300] ;  /* 0x000300203e598981 */ /* 0x0000e2000c1e1900 */
        /* <DEDUP_REMOVED lines=16> */
[----:B------:R-:W-:-:S02]  /*4e00*/  LOP3.LUT R66, R64, 0x1e0, RZ, 0xfc, !PT ;  /* 0x000001e040427812 */ /* 0x000fc400078efcff */
[----:B------:R-:W-:Y:S01]  /*4e10*/  MOV R124, RZ ;  /* 0x000000ff007c7202 */ /* 0x000fe20000000f00 */
[----:B------:R0:W3:Y:S01]  /*4e20*/  @!P5 LDG.E R94, [R62.64+0x580] ;  /* 0x000580203e5ed981 */ /* 0x0000e2000c1e1900 */
[----:B------:R-:W-:Y:S01]  /*4e30*/  LOP3.LUT R67, R64, 0x200, RZ, 0xfc, !PT ;  /* 0x0000020040437812 */ /* 0x000fe200078efcff */
[----:B------:R-:W-:Y:S01]  /*4e40*/  FADD.FTZ R146, R224, UR5 ;  /* 0x00000005e0927e21 */ /* 0x000fe20008010000 */
[----:B------:R-:W-:Y:S01]  /*4e50*/  ISETP.GE.AND P3, PT, R66, UR36, PT ;  /* 0x0000002442007c0c */ /* 0x000fe2000bf66270 */
[----:B------:R0:W3:Y:S01]  /*4e60*/  @!P0 LDG.E R96, [R62.64+0x600] ;  /* 0x000600203e608981 */ /* 0x0000e2000c1e1900 */
[----:B------:R-:W-:Y:S01]  /*4e70*/  ISETP.GE.AND P4, PT, R67, UR36, PT ;  /* 0x0000002443007c0c */ /* 0x000fe2000bf86270 */
[----:B------:R-:W-:Y:S01]  /*4e80*/  FADD.FTZ R139, R222, UR5 ;  /* 0x00000005de8b7e21 */ /* 0x000fe20008010000 */
[C---:B------:R-:W-:Y:S01]  /*4e90*/  LOP3.LUT R66, R64.reuse, 0x220, RZ, 0xfc, !PT ;  /* 0x0000022040427812 */ /* 0x040fe200078efcff */
[----:B------:R0:W3:Y:S01]  /*4ea0*/  @!P1 LDG.E R97, [R62.64+0x680] ;  /* 0x000680203e619981 */ /* 0x0000e2000c1e1900 */
[----:B------:R-:W-:Y:S01]  /*4eb0*/  LOP3.LUT R67, R64, 0x240, RZ, 0xfc, !PT ;  /* 0x0000024040437812 */ /* 0x000fe200078efcff */
[----:B------:R-:W-:Y:S01]  /*4ec0*/  FADD.FTZ R142, R223, UR5 ;  /* 0x00000005df8e7e21 */ /* 0x000fe20008010000 */
[----:B------:R-:W-:Y:S01]  /*4ed0*/  ISETP.GE.AND P5, PT, R66, UR36, PT ;  /* 0x0000002442007c0c */ /* 0x000fe2000bfa6270 */
[----:B------:R0:W4:Y:S01]  /*4ee0*/  @!P2 LDG.E R98, [R62.64+0x700] ;  /* 0x000700203e62a981 */ /* 0x000122000c1e1900 */
[----:B------:R-:W-:-:S02]  /*4ef0*/  ISETP.GE.AND P0, PT, R67, UR36, PT ;  /* 0x0000002443007c0c */ /* 0x000fc4000bf06270 */
[----:B------:R-:W-:Y:S01]  /*4f00*/  SHF.L.U32 R243, R86, 0x5, RZ ;  /* 0x0000000556f37819 */ /* 0x000fe200000006ff */
[----:B------:R0:W4:Y:S01]  /*4f10*/  @!P3 LDG.E R100, [R62.64+0x780] ;  /* 0x000780203e64b981 */ /* 0x000122000c1e1900 */
[C---:B------:R-:W-:Y:S01]  /*4f20*/  LOP3.LUT R66, R64.reuse, 0x260, RZ, 0xfc, !PT ;  /* 0x0000026040427812 */ /* 0x040fe200078efcff */
[----:B------:R-:W-:Y:S01]  /*4f30*/  FADD.FTZ R141, R221, UR5 ;  /* 0x00000005dd8d7e21 */ /* 0x000fe20008010000 */
[----:B------:R-:W-:Y:S01]  /*4f40*/  LOP3.LUT R67, R64, 0x280, RZ, 0xfc, !PT ;  /* 0x0000028040437812 */ /* 0x000fe200078efcff */
[----:B------:R0:W4:Y:S01]  /*4f50*/  @!P4 LDG.E R99, [R62.64+0x800] ;  /* 0x000800203e63c981 */ /* 0x000122000c1e1900 */
[----:B------:R-:W-:Y:S01]  /*4f60*/  ISETP.GE.AND P1, PT, R66, UR36, PT ;  /* 0x0000002442007c0c */ /* 0x000fe2000bf26270 */
[----:B------:R-:W-:Y:S01]  /*4f70*/  FADD.FTZ R148, R226, UR5 ;  /* 0x00000005e2947e21 */ /* 0x000fe20008010000 */
[----:B------:R-:W-:Y:S01]  /*4f80*/  ISETP.GE.AND P2, PT, R67, UR36, PT ;  /* 0x0000002443007c0c */ /* 0x000fe2000bf46270 */
[----:B------:R0:W4:Y:S01]  /*4f90*/  @!P5 LDG.E R111, [R62.64+0x880] ;  /* 0x000880203e6fd981 */ /* 0x000122000c1e1900 */
[----:B------:R-:W-:Y:S01]  /*4fa0*/  LOP3.LUT R66, R64, 0x2a0, RZ, 0xfc, !PT ;  /* 0x000002a040427812 */ /* 0x000fe200078efcff */
[----:B------:R-:W-:Y:S01]  /*4fb0*/  FADD.FTZ R145, R220, UR5 ;  /* 0x00000005dc917e21 */ /* 0x000fe20008010000 */
[----:B------:R-:W-:Y:S01]  /*4fc0*/  LOP3.LUT R67, R64, 0x2c0, RZ, 0xfc, !PT ;  /* 0x000002c040437812 */ /* 0x000fe200078efcff */
[----:B------:R0:W4:Y:S01]  /*4fd0*/  @!P0 LDG.E R110, [R62.64+0x900] ;  /* 0x000900203e6e8981 */ /* 0x000122000c1e1900 */
[----:B------:R-:W-:Y:S01]  /*4fe0*/  ISETP.GE.AND P3, PT, R66, UR36, PT ;  /* 0x0000002442007c0c */ /* 0x000fe2000bf66270 */
[----:B------:R-:W-:Y:S01]  /*4ff0*/  FADD.FTZ R147, R225, UR5 ;  /* 0x00000005e1937e21 */ /* 0x000fe20008010000 */
        /* <DEDUP_REMOVED lines=22> */
[----:B------:R-:W-:Y:S01]  /*5160*/  LOP3.LUT R66, R64, 0x3a0, RZ, 0xfc, !PT ;  /* 0x000003a040427812 */ /* 0x000fe200078efcff */
[----:B------:R0:W4:Y:S01]  /*5170*/  @!P1 LDG.E R126, [R62.64+0xc80] ;  /* 0x000c80203e7e9981 */ /* 0x000122000c1e1900 */
[----:B------:R-:W-:Y:S02]  /*5180*/  SHF.L.U32 R67, R86, 0x5, RZ ;  /* 0x0000000556437819 */ /* 0x000fe400000006ff */
[----:B------:R-:W-:Y:S01]  /*5190*/  ISETP.GE.AND P0, PT, R66, UR36, PT ;  /* 0x0000002442007c0c */ /* 0x000fe2000bf06270 */
[----:B------:R0:W4:Y:S01]  /*51a0*/  @!P2 LDG.E R123, [R62.64+0xd00] ;  /* 0x000d00203e7ba981 */ /* 0x000122000c1e1900 */
[----:B------:R-:W-:Y:S02]  /*51b0*/  LOP3.LUT R66, R67, 0xffffffe0, R228, 0xe2, !PT ;  /* 0xffffffe043427812 */ /* 0x000fe400078ee2e4 */
[----:B------:R-:W-:Y:S01]  /*51c0*/  LOP3.LUT R64, R64, 0x3c0, RZ, 0xfc, !PT ;  /* 0x000003c040407812 */ /* 0x000fe200078efcff */
[----:B------:R0:W4:Y:S01]  /*51d0*/  @!P3 LDG.E R121, [R62.64+0xd80] ;  /* 0x000d80203e79b981 */ /* 0x000122000c1e1900 */
[----:B------:R-:W-:-:S02]  /*51e0*/  LOP3.LUT R66, R66, 0x3e0, RZ, 0xfc, !PT ;  /* 0x000003e042427812 */ /* 0x000fc400078efcff */
[----:B------:R-:W-:Y:S01]  /*51f0*/  ISETP.GE.AND P1, PT, R64, UR36, PT ;  /* 0x0000002440007c0c */ /* 0x000fe2000bf26270 */
[----:B------:R-:W-:Y:S01]  /*5200*/  HFMA2.MMA R64, -RZ, RZ, 0, 0 ;  /* 0x00000000ff407435 */ /* 0x000fe200000001ff */
[----:B------:R-:W-:-:S03]  /*5210*/  ISETP.GE.AND P2, PT, R66, UR36, PT ;  /* 0x0000002442007c0c */ /* 0x000fc6000bf46270 */
[----:B------:R0:W4:Y:S06]  /*5220*/  @!P0 LDG.E R124, [R62.64+0xe80] ;  /* 0x000e80203e7c8981 */ /* 0x00012c000c1e1900 */
[----:B------:R0:W4:Y:S04]  /*5230*/  @!P4 LDG.E R64, [R62.64+0xe00] ;  /* 0x000e00203e40c981 */ /* 0x000128000c1e1900 */
[----:B------:R0:W4:Y:S04]  /*5240*/  @!P1 LDG.E R120, [R62.64+0xf00] ;  /* 0x000f00203e789981 */ /* 0x000128000c1e1900 */
[----:B------:R0:W4:Y:S02]  /*5250*/  @!P2 LDG.E R119, [R62.64+0xf80] ;  /* 0x000f80203e77a981 */ /* 0x000124000c1e1900 */
[----:B0-----:R-:W-:Y:S01]  /*5260*/  LOP3.LUT R62, R243, 0xfffffc00, RZ, 0xc0, !PT ;  /* 0xfffffc00f33e7812 */ /* 0x001fe200078ec0ff */
[----:B------:R-:W-:-:S02]  /*5270*/  UIMAD UR42, UR11, UR34, URZ ;  /* 0x000000220b2a72a4 */ /* 0x000fc4000f8e023f */
        /* <DEDUP_REMOVED lines=12> */
[----:B--2---:R-:W0:Y:S08]  /*5340*/  R2UR UR43, R61 ;  /* 0x000000003d2b73c2 */ /* 0x004e3000000e0000 */
[----:B------:R-:W1:Y:S01]  /*5350*/  R2UR UR44, R60 ;  /* 0x000000003c2c73c2 */ /* 0x000e6200000e0000 */
[----:B0-----:R-:W-:-:S04]  /*5360*/  FMUL.FTZ R61, R146, UR43 ;  /* 0x0000002b923d7c20 */ /* 0x001fc80008410000 */
[----:B------:R-:W-:Y:S02]  /*5370*/  FMUL.RZ R63, R61, 0.15915493667125701904 ;  /* 0x3e22f9833d3f7820 */ /* 0x000fe4000040c000 */
[----:B------:R-:W-:Y:S02]  /*5380*/  FMUL.FTZ R61, R142, UR43 ;  /* 0x0000002b8e3d7c20 */ /* 0x000fe40008410000 */
[----:B------:R-:W-:Y:S02]  /*5390*/  MUFU.SIN R109, R63 ;  /* 0x0000003f006d7308 */ /* 0x000fe40000000400 */
[----:B------:R-:W-:-:S06]  /*53a0*/  FMUL.RZ R101, R61, 0.15915493667125701904 ;  /* 0x3e22f9833d657820 */ /* 0x000fcc000040c000 */
[----:B------:R0:W-:Y:S01]  /*53b0*/  MUFU.COS R112, R63 ;  /* 0x0000003f00707308 */ /* 0x0001e20000000000 */
[----:B------:R-:W-:Y:S01]  /*53c0*/  IADD3 R61, R62, R85, RZ ;  /* 0x000000553e3d7210 */ /* 0x000fe20007ffe0ff */
[----:B0-----:R-:W-:-:S04]  /*53d0*/  FMUL.FTZ R63, R139, UR43 ;  /* 0x0000002b8b3f7c20 */ /* 0x001fc80008410000 */
[----:B------:R-:W-:Y:S02]  /*53e0*/  FMUL.RZ R104, R63, 0.15915493667125701904 ;  /* 0x3e22f9833f687820 */ /* 0x000fe4000040c000 */
[----:B------:R-:W-:Y:S01]  /*53f0*/  FMUL.FTZ R63, R141, UR43 ;  /* 0x0000002b8d3f7c20 */ /* 0x000fe20008410000 */
[----:B------:R-:W-:Y:S01]  /*5400*/  IADD3 R70, R61, 0x20, RZ ;  /* 0x000000203d467810 */ /* 0x000fe20007ffe0ff */
[----:B------:R-:W-:Y:S02]  /*5410*/  FMUL.FTZ R66, R148, UR43 ;  /* 0x0000002b94427c20 */ /* 0x000fe40008410000 */
[----:B------:R-:W-:Y:S01]  /*5420*/  FMUL.RZ R129, R63, 0.15915493667125701904 ;  /* 0x3e22f9833f817820 */ /* 0x000fe2000040c000 */
[----:B------:R-:W-:Y:S01]  /*5430*/  IADD3 R102, R61, 0x40, RZ ;  /* 0x000000403d667810 */ /* 0x000fe20007ffe0ff */
[----:B------:R-:W-:Y:S01]  /*5440*/  FMUL.FTZ R63, R145, UR43 ;  /* 0x0000002b913f7c20 */ /* 0x000fe20008410000 */
[C---:B------:R-:W-:Y:S01]  /*5450*/  IADD3 R134, R61.reuse, 0x60, RZ ;  /* 0x000000603d867810 */ /* 0x040fe20007ffe0ff */
[----:B------:R-:W-:Y:S01]  /*5460*/  FMUL.RZ R67, R66, 0.15915493667125701904 ;  /* 0x3e22f98342437820 */ /* 0x000fe2000040c000 */
[----:B------:R-:W-:Y:S01]  /*5470*/  LEA.HI.SX32 R130, R61, R61, 0x1b ;  /* 0x0000003d3d827211 */ /* 0x000fe200078fdaff */
[----:B------:R-:W-:Y:S01]  /*5480*/  FMUL.RZ R135, R63, 0.15915493667125701904 ;  /* 0x3e22f9833f877820 */ /* 0x000fe2000040c000 */
[C---:B------:R-:W-:Y:S01]  /*5490*/  IADD3 R136, R61.reuse, 0x80, RZ ;  /* 0x000000803d887810 */ /* 0x040fe20007ffe0ff */
[----:B------:R-:W-:Y:S01]  /*54a0*/  MUFU.SIN R105, R104 ;  /* 0x0000006800697308 */ /* 0x000fe20000000400 */
[----:B------:R-:W-:-:S02]  /*54b0*/  IADD3 R138, R61, 0xa0, RZ ;  /* 0x000000a03d8a7810 */ /* 0x000fc40007ffe0ff */
[-C--:B------:R-:W-:Y:S02]  /*54c0*/  LEA.HI.SX32 R132, R70, R61.reuse, 0x1b ;  /* 0x0000003d46847211 */ /* 0x080fe400078fdaff */
[C---:B------:R-:W-:Y:S02]  /*54d0*/  IADD3 R140, R61.reuse, 0xc0, RZ ;  /* 0x000000c03d8c7810 */ /* 0x040fe40007ffe0ff */
[-C--:B------:R-:W-:Y:S01]  /*54e0*/  LEA.HI.SX32 R63, R102, R61.reuse, 0x1b ;  /* 0x0000003d663f7211 */ /* 0x080fe200078fdaff */
[----:B------:R-:W-:Y:S01]  /*54f0*/  MUFU.COS R106, R104 ;  /* 0x00000068006a7308 */ /* 0x000fe20000000000 */
[----:B------:R-:W-:Y:S01]  /*5500*/  IADD3 R150, R61, 0xe0, RZ ;  /* 0x000000e03d967810 */ /* 0x000fe20007ffe0ff */
[----:B------:R-:W-:Y:S01]  /*5510*/  FMUL.FTZ R66, R147, UR43 ;  /* 0x0000002b93427c20 */ /* 0x000fe20008410000 */
[-C--:B------:R-:W-:Y:S01]  /*5520*/  LEA.HI.SX32 R134, R134, R61.reuse, 0x1b ;  /* 0x0000003d86867211 */ /* 0x080fe200078fdaff */
[----:B------:R-:W-:Y:S01]  /*5530*/  FMUL.FTZ R70, R71, UR43 ;  /* 0x0000002b47467c20 */ /* 0x000fe20008410000 */
[----:B------:R-:W-:Y:S01]  /*5540*/  IADD3 R152, R61, 0x100, RZ ;  /* 0x000001003d987810 */ /* 0x000fe20007ffe0ff */
[----:B---3--:R-:W-:Y:S02]  /*5550*/  STS [R130.X4], R65 ;  /* 0x0000004182007388 */ /* 0x008fe40000004800 */
[----:B------:R-:W-:Y:S01]  /*5560*/  MUFU.SIN R103, R129 ;  /* 0x0000008100677308 */ /* 0x000fe20000000400 */
[-C--:B------:R-:W-:Y:S01]  /*5570*/  LEA.HI.SX32 R131, R138, R61.reuse, 0x1b ;  /* 0x0000003d8a837211 */ /* 0x080fe200078fdaff */
[----:B------:R-:W-:Y:S01]  /*5580*/  STS [R132.X4+0x80], R69 ;  /* 0x0000804584007388 */ /* 0x000fe20000004800 */
[----:B------:R-:W-:-:S05]  /*5590*/  LEA.HI.SX32 R144, R140, R61, 0x1b ;  /* 0x0000003d8c907211 */ /* 0x000fca00078fdaff */
[----:B------:R0:W-:Y:S01]  /*55a0*/  MUFU.COS R104, R129 ;  /* 0x0000008100687308 */ /* 0x0001e20000000000 */
[-C--:B------:R-:W-:Y:S01]  /*55b0*/  LEA.HI.SX32 R133, R150, R61.reuse, 0x1b ;  /* 0x0000003d96857211 */ /* 0x080fe200078fdaff */
[----:B------:R-:W-:Y:S01]  /*55c0*/  STS [R63.X4+0x100], R68 ;  /* 0x000100443f007388 */ /* 0x000fe20000004800 */
[----:B------:R-:W-:Y:S01]  /*55d0*/  FMUL.RZ R66, R66, 0.15915493667125701904 ;  /* 0x3e22f98342427820 */ /* 0x000fe2000040c000 */
[----:B------:R-:W-:-:S04]  /*55e0*/  LEA.HI.SX32 R152, R152, R61, 0x1b ;  /* 0x0000003d98987211 */ /* 0x000fc800078fdaff */
[----:B------:R-:W-:Y:S01]  /*55f0*/  MUFU.SIN R125, R67 ;  /* 0x00000043007d7308 */ /* 0x000fe20000000400 */
[----:B0-----:R-:W-:Y:S01]  /*5600*/  LEA.HI.SX32 R129, R136, R61, 0x1b ;  /* 0x0000003d88817211 */ /* 0x001fe200078fdaff */
[----:B------:R-:W-:Y:S01]  /*5610*/  FMUL.RZ R137, R70, 0.15915493667125701904 ;  /* 0x3e22f98346897820 */ /* 0x000fe2000040c000 */
[----:B----4-:R-:W-:Y:S05]  /*5620*/  STS [R134.X4+0x180], R87 ;  /* 0x0001805786007388 */ /* 0x010fea0000004800 */
[----:B------:R0:W-:Y:S01]  /*5630*/  MUFU.COS R128, R67 ;  /* 0x0000004300807308 */ /* 0x0001e20000000000 */
[----:B------:R-:W-:Y:S01]  /*5640*/  STS [R129.X4+0x200], R88 ;  /* 0x0002005881007388 */ /* 0x000fe20000004800 */
[----:B------:R-:W-:Y:S01]  /*5650*/  IADD3 R154, R61, 0x120, RZ ;  /* 0x000001203d9a7810 */ /* 0x000fe20007ffe0ff */
[----:B0-----:R-:W-:-:S02]  /*5660*/  FADD.FTZ R67, R218, UR5 ;  /* 0x00000005da437e21 */ /* 0x001fc40008010000 */
[----:B------:R-:W-:Y:S02]  /*5670*/  STS [R131.X4+0x280], R90 ;  /* 0x0002805a83007388 */ /* 0x000fe40000004800 */
[----:B------:R-:W-:Y:S02]  /*5680*/  FMUL.FTZ R70, R67, UR43 ;  /* 0x0000002b43467c20 */ /* 0x000fe40008410000 */
[----:B------:R-:W-:Y:S01]  /*5690*/  STS [R144.X4+0x300], R89 ;  /* 0x0003005990007388 */ /* 0x000fe20000004800 */
[----:B------:R-:W-:Y:S01]  /*56a0*/  MUFU.SIN R113, R66 ;  /* 0x0000004200717308 */ /* 0x000fe20000000400 */
[C---:B------:R-:W-:Y:S01]  /*56b0*/  IADD3 R156, R61.reuse, 0x140, RZ ;  /* 0x000001403d9c7810 */ /* 0x040fe20007ffe0ff */
[----:B------:R-:W-:Y:S01]  /*56c0*/  FMUL.RZ R70, R70, 0.15915493667125701904 ;  /* 0x3e22f98346467820 */ /* 0x000fe2000040c000 */
[C---:B------:R-:W-:Y:S01]  /*56d0*/  IADD3 R158, R61.reuse, 0x160, RZ ;  /* 0x000001603d9e7810 */ /* 0x040fe20007ffe0ff */
[----:B------:R-:W-:Y:S01]  /*56e0*/  STS [R133.X4+0x380], R92 ;  /* 0x0003805c85007388 */ /* 0x000fe20000004800 */
[----:B------:R-:W-:-:S02]  /*56f0*/  IADD3 R160, R61, 0x180, RZ ;  /* 0x000001803da07810 */ /* 0x000fc40007ffe0ff */
[C---:B------:R-:W-:Y:S01]  /*5700*/  IADD3 R162, R61.reuse, 0x1a0, RZ ;  /* 0x000001a03da27810 */ /* 0x040fe20007ffe0ff */
[----:B------:R0:W-:Y:S01]  /*5710*/  MUFU.COS R114, R66 ;  /* 0x0000004200727308 */ /* 0x0001e20000000000 */
[C---:B------:R-:W-:Y:S01]  /*5720*/  IADD3 R164, R61.reuse, 0x1c0, RZ ;  /* 0x000001c03da47810 */ /* 0x040fe20007ffe0ff */
[----:B------:R1:W-:Y:S01]  /*5730*/  STS [R152.X4+0x400], R91 ;  /* 0x0004005b98007388 */ /* 0x0003e20000004800 */
[C---:B------:R-:W-:Y:S02]  /*5740*/  IADD3 R166, R61.reuse, 0x1e0, RZ ;  /* 0x000001e03da67810 */ /* 0x040fe40007ffe0ff */
[C---:B------:R-:W-:Y:S02]  /*5750*/  IADD3 R168, R61.reuse, 0x200, RZ ;  /* 0x000002003da87810 */ /* 0x040fe40007ffe0ff */
[C---:B------:R-:W-:Y:S02]  /*5760*/  IADD3 R170, R61.reuse, 0x220, RZ ;  /* 0x000002203daa7810 */ /* 0x040fe40007ffe0ff */
[----:B------:R-:W-:Y:S01]  /*5770*/  IADD3 R172, R61, 0x240, RZ ;  /* 0x000002403dac7810 */ /* 0x000fe20007ffe0ff */
[----:B0-----:R-:W-:Y:S01]  /*5780*/  FADD.FTZ R66, R217, UR5 ;  /* 0x00000005d9427e21 */ /* 0x001fe20008010000 */
        /* <DEDUP_REMOVED lines=12> */
[----:B------:R-:W-:Y:S01]  /*5850*/  IADD3 R198, R61, 0x3e0, RZ ;  /* 0x000003e03dc67810 */ /* 0x000fe20007ffe0ff */
[----:B------:R-:W-:Y:S01]  /*5860*/  MUFU.SIN R107, R101 ;  /* 0x00000065006b7308 */ /* 0x000fe20000000400 */
[----:B-1----:R-:W-:-:S02]  /*5870*/  MOV R152, UR44 ;  /* 0x0000002c00987c02 */ /* 0x002fc40008000f00 */
[-C--:B------:R-:W-:Y:S02]  /*5880*/  LEA.HI.SX32 R154, R154, R61.reuse, 0x1b ;  /* 0x0000003d9a9a7211 */ /* 0x080fe400078fdaff */
[----:B------:R-:W-:-:S03]  /*5890*/  LEA.HI.SX32 R156, R156, R61, 0x1b ;  /* 0x0000003d9c9c7211 */ /* 0x000fc600078fdaff */
[----:B------:R-:W-:Y:S01]  /*58a0*/  MUFU.COS R108, R101 ;  /* 0x00000065006c7308 */ /* 0x000fe20000000000 */
[-C--:B------:R-:W-:Y:S02]  /*58b0*/  LEA.HI.SX32 R149, R158, R61.reuse, 0x1b ;  /* 0x0000003d9e957211 */ /* 0x080fe400078fdaff */
[-C--:B------:R-:W-:Y:S02]  /*58c0*/  LEA.HI.SX32 R151, R160, R61.reuse, 0x1b ;  /* 0x0000003da0977211 */ /* 0x080fe400078fdaff */
[-C--:B------:R-:W-:Y:S02]  /*58d0*/  LEA.HI.SX32 R162, R162, R61.reuse, 0x1b ;  /* 0x0000003da2a27211 */ /* 0x080fe400078fdaff */
[-C--:B------:R-:W-:Y:S01]  /*58e0*/  LEA.HI.SX32 R155, R164, R61.reuse, 0x1b ;  /* 0x0000003da49b7211 */ /* 0x080fe200078fdaff */
[----:B------:R-:W-:Y:S01]  /*58f0*/  MUFU.SIN R101, R135 ;  /* 0x0000008700657308 */ /* 0x000fe20000000400 */
[-C--:B------:R-:W-:Y:S02]  /*5900*/  LEA.HI.SX32 R157, R166, R61.reuse, 0x1b ;  /* 0x0000003da69d7211 */ /* 0x080fe400078fdaff */
[----:B------:R-:W-:-:S02]  /*5910*/  LEA.HI.SX32 R168, R168, R61, 0x1b ;  /* 0x0000003da8a87211 */ /* 0x000fc400078fdaff */
[-C--:B------:R-:W-:Y:S02]  /*5920*/  LEA.HI.SX32 R170, R170, R61.reuse, 0x1b ;  /* 0x0000003daaaa7211 */ /* 0x080fe400078fdaff */
[-C--:B------:R-:W-:Y:S01]  /*5930*/  LEA.HI.SX32 R159, R172, R61.reuse, 0x1b ;  /* 0x0000003dac9f7211 */ /* 0x080fe200078fdaff */
[----:B------:R-:W-:Y:S01]  /*5940*/  MUFU.COS R102, R135 ;  /* 0x0000008700667308 */ /* 0x000fe20000000000 */
[-C--:B------:R-:W-:Y:S02]  /*5950*/  LEA.HI.SX32 R174, R174, R61.reuse, 0x1b ;  /* 0x0000003daeae7211 */ /* 0x080fe400078fdaff */
[-C--:B------:R-:W-:Y:S02]  /*5960*/  LEA.HI.SX32 R176, R176, R61.reuse, 0x1b ;  /* 0x0000003db0b07211 */ /* 0x080fe400078fdaff */
[-C--:B------:R-:W-:Y:S02]  /*5970*/  LEA.HI.SX32 R161, R178, R61.reuse, 0x1b ;  /* 0x0000003db2a17211 */ /* 0x080fe400078fdaff */
[-C--:B------:R-:W-:Y:S01]  /*5980*/  LEA.HI.SX32 R163, R180, R61.reuse, 0x1b ;  /* 0x0000003db4a37211 */ /* 0x080fe200078fdaff */
[----:B------:R-:W-:Y:S01]  /*5990*/  MUFU.SIN R136, R137 ;  /* 0x0000008900887308 */ /* 0x000fe20000000400 */
[----:B------:R-:W-:-:S02]  /*59a0*/  LEA.HI.SX32 R165, R182, R61, 0x1b ;  /* 0x0000003db6a57211 */ /* 0x000fc400078fdaff */
[-C--:B------:R-:W-:Y:S02]  /*59b0*/  LEA.HI.SX32 R184, R184, R61.reuse, 0x1b ;  /* 0x0000003db8b87211 */ /* 0x080fe400078fdaff */
[-C--:B------:R-:W-:Y:S02]  /*59c0*/  LEA.HI.SX32 R167, R186, R61.reuse, 0x1b ;  /* 0x0000003dbaa77211 */ /* 0x080fe400078fdaff */
[-C--:B------:R-:W-:Y:S01]  /*59d0*/  LEA.HI.SX32 R188, R188, R61.reuse, 0x1b ;  /* 0x0000003dbcbc7211 */ /* 0x080fe200078fdaff */
[----:B------:R-:W-:Y:S01]  /*59e0*/  MUFU.COS R135, R137 ;  /* 0x0000008900877308 */ /* 0x000fe20000000000 */
[-C--:B------:R-:W-:Y:S02]  /*59f0*/  LEA.HI.SX32 R190, R190, R61.reuse, 0x1b ;  /* 0x0000003dbebe7211 */ /* 0x080fe400078fdaff */
[-C--:B------:R-:W-:Y:S02]  /*5a00*/  LEA.HI.SX32 R169, R192, R61.reuse, 0x1b ;  /* 0x0000003dc0a97211 */ /* 0x080fe400078fdaff */
[----:B------:R-:W-:-:S02]  /*5a10*/  LEA.HI.SX32 R171, R194, R61, 0x1b ;  /* 0x0000003dc2ab7211 */ /* 0x000fc400078fdaff */
[-C--:B------:R-:W-:Y:S01]  /*5a20*/  LEA.HI.SX32 R173, R196, R61.reuse, 0x1b ;  /* 0x0000003dc4ad7211 */ /* 0x080fe200078fdaff */
[----:B------:R-:W-:Y:S01]  /*5a30*/  MUFU.SIN R138, R70 ;  /* 0x00000046008a7308 */ /* 0x000fe20000000400 */
[----:B------:R-:W-:Y:S01]  /*5a40*/  LEA.HI.SX32 R198, R198, R61, 0x1b ;  /* 0x0000003dc6c67211 */ /* 0x000fe200078fdaff */
[----:B------:R-:W-:Y:S02]  /*5a50*/  FMUL.FTZ R61, R66, UR43 ;  /* 0x0000002b423d7c20 */ /* 0x000fe40008410000 */
[----:B------:R-:W-:Y:S02]  /*5a60*/  FMUL.FTZ R60, R153, UR43 ;  /* 0x0000002b993c7c20 */ /* 0x000fe40008410000 */
[----:B------:R-:W-:Y:S02]  /*5a70*/  FMUL.FTZ R152, R152, 1.4426950216293334961 ;  /* 0x3fb8aa3b98987820 */ /* 0x000fe40000410000 */
[----:B------:R0:W-:Y:S01]  /*5a80*/  MUFU.COS R137, R70 ;  /* 0x0000004600897308 */ /* 0x0001e20000000000 */
[----:B------:R-:W-:Y:S01]  /*5a90*/  FMUL.RZ R150, R61, 0.15915493667125701904 ;  /* 0x3e22f9833d967820 */ /* 0x000fe2000040c000 */
[----:B------:R1:W-:Y:S01]  /*5aa0*/  STS [R154.X4+0x480], R93 ;  /* 0x0004805d9a007388 */ /* 0x0003e20000004800 */
[----:B------:R-:W-:-:S02]  /*5ab0*/  FMUL.RZ R63, R60, 0.15915493667125701904 ;  /* 0x3e22f9833c3f7820 */ /* 0x000fc4000040c000 */
[----:B0-----:R-:W-:Y:S01]  /*5ac0*/  FADD.FTZ R70, R54, UR5 ;  /* 0x0000000536467e21 */ /* 0x001fe20008010000 */
[----:B------:R-:W-:Y:S01]  /*5ad0*/  STS [R156.X4+0x500], R95 ;  /* 0x0005005f9c007388 */ /* 0x000fe20000004800 */
[----:B------:R-:W-:Y:S02]  /*5ae0*/  FMUL.FTZ R60, R148, R152 ;  /* 0x00000098943c7220 */ /* 0x000fe40000410000 */
[----:B------:R-:W-:Y:S01]  /*5af0*/  FMUL.FTZ R61, R70, UR43 ;  /* 0x0000002b463d7c20 */ /* 0x000fe20008410000 */
[----:B------:R0:W-:Y:S01]  /*5b00*/  STS [R149.X4+0x580], R94 ;  /* 0x0005805e95007388 */ /* 0x0001e20000004800 */
[----:B-1----:R-:W-:Y:S02]  /*5b10*/  FADD.FTZ R154, R52, UR5 ;  /* 0x00000005349a7e21 */ /* 0x002fe40008010000 */
[----:B------:R-:W-:Y:S01]  /*5b20*/  FMUL.RZ R61, R61, 0.15915493667125701904 ;  /* 0x3e22f9833d3d7820 */ /* 0x000fe2000040c000 */
[----:B------:R-:W-:Y:S01]  /*5b30*/  STS [R151.X4+0x600], R96 ;  /* 0x0006006097007388 */ /* 0x000fe20000004800 */
[----:B------:R-:W1:Y:S03]  /*5b40*/  MUFU.EX2 R60, R60 ;  /* 0x0000003c003c7308 */ /* 0x000e660000000800 */
[----:B------:R-:W-:Y:S04]  /*5b50*/  STS [R162.X4+0x680], R97 ;  /* 0x00068061a2007388 */ /* 0x000fe80000004800 */
[----:B------:R-:W-:Y:S01]  /*5b60*/  STS [R155.X4+0x700], R98 ;  /* 0x000700629b007388 */ /* 0x000fe20000004800 */
[----:B------:R-:W2:Y:S03]  /*5b70*/  MUFU.SIN R144, R61 ;  /* 0x0000003d00907308 */ /* 0x000ea60000000400 */
[----:B------:R-:W-:Y:S04]  /*5b80*/  STS [R157.X4+0x780], R100 ;  /* 0x000780649d007388 */ /* 0x000fe80000004800 */
[----:B------:R-:W-:Y:S01]  /*5b90*/  STS [R168.X4+0x800], R99 ;  /* 0x00080063a8007388 */ /* 0x000fe20000004800 */
[----:B0-----:R0:W3:Y:S03]  /*5ba0*/  MUFU.COS R149, R61 ;  /* 0x0000003d00957308 */ /* 0x0010e60000000000 */
[----:B------:R-:W-:Y:S04]  /*5bb0*/  STS [R170.X4+0x880], R111 ;  /* 0x0008806faa007388 */ /* 0x000fe80000004800 */
[----:B------:R-:W-:Y:S01]  /*5bc0*/  STS [R159.X4+0x900], R110 ;  /* 0x0009006e9f007388 */ /* 0x000fe20000004800 */
[----:B0-----:R-:W-:-:S03]  /*5bd0*/  FMUL.FTZ R61, R154, UR43 ;  /* 0x0000002b9a3d7c20 */ /* 0x001fc60008410000 */
[----:B------:R-:W-:Y:S01]  /*5be0*/  STS [R174.X4+0x980], R115 ;  /* 0x00098073ae007388 */ /* 0x000fe20000004800 */
[----:B------:R-:W-:-:S03]  /*5bf0*/  FMUL.RZ R65, R61, 0.15915493667125701904 ;  /* 0x3e22f9833d417820 */ /* 0x000fc6000040c000 */
[----:B------:R-:W-:Y:S01]  /*5c00*/  STS [R176.X4+0xa00], R117 ;  /* 0x000a0075b0007388 */ /* 0x000fe20000004800 */
[----:B------:R-:W-:-:S03]  /*5c10*/  MOV R61, UR38 ;  /* 0x00000026003d7c02 */ /* 0x000fc60008000f00 */
[----:B------:R-:W-:Y:S04]  /*5c20*/  STS [R161.X4+0xa80], R116 ;  /* 0x000a8074a1007388 */ /* 0x000fe80000004800 */
[----:B------:R-:W-:Y:S01]  /*5c30*/  STS [R163.X4+0xb00], R118 ;  /* 0x000b0076a3007388 */ /* 0x000fe20000004800 */
[----:B------:R-:W-:-:S03]  /*5c40*/  LEA R61, R61, UR7, 0x8 ;  /* 0x000000073d3d7c11 */ /* 0x000fc6000f8e40ff */
[----:B------:R-:W-:Y:S01]  /*5c50*/  STS [R165.X4+0xb80], R122 ;  /* 0x000b807aa5007388 */ /* 0x000fe20000004800 */
[----:B------:R-:W-:-:S03]  /*5c60*/  LEA R62, R85, R62, 0x5 ;  /* 0x0000003e553e7211 */ /* 0x000fc600078e28ff */
[----:B------:R-:W-:Y:S01]  /*5c70*/  STS [R184.X4+0xc00], R127 ;  /* 0x000c007fb8007388 */ /* 0x000fe20000004800 */
[----:B------:R-:W-:-:S03]  /*5c80*/  @P1 IADD3 R61, R86, 0x200, RZ ;  /* 0x00000200563d1810 */ /* 0x000fc60007ffe0ff */
[----:B------:R-:W-:Y:S04]  /*5c90*/  STS [R167.X4+0xc80], R126 ;  /* 0x000c807ea7007388 */ /* 0x000fe80000004800 */
[----:B------:R-:W-:Y:S01]  /*5ca0*/  STS [R188.X4+0xd00], R123 ;  /* 0x000d007bbc007388 */ /* 0x000fe20000004800 */
[----:B------:R-:W-:-:S03]  /*5cb0*/  LEA.HI.SX32 R62, R62, R62, 0x1b ;  /* 0x0000003e3e3e7211 */ /* 0x000fc600078fdaff */
[----:B------:R1:W-:Y:S01]  /*5cc0*/  STS [R190.X4+0xd80], R121 ;  /* 0x000d8079be007388 */ /* 0x0003e20000004800 */
[----:B------:R-:W-:-:S03]  /*5cd0*/  MOV R68, UR34 ;  /* 0x0000002200447c02 */ /* 0x000fc60008000f00 */
[----:B------:R-:W-:Y:S01]  /*5ce0*/  STS [R169.X4+0xe00], R64 ;  /* 0x000e0040a9007388 */ /* 0x000fe20000004800 */
[----:B------:R-:W-:-:S03]  /*5cf0*/  MOV R69, UR35 ;  /* 0x0000002300457c02 */ /* 0x000fc60008000f00 */
[----:B------:R-:W-:Y:S01]  /*5d00*/  STS [R171.X4+0xe80], R124 ;  /* 0x000e807cab007388 */ /* 0x000fe20000004800 */
[----:B------:R-:W-:Y:S01]  /*5d10*/  SHF.L.U32 R61, R61, 0x3, RZ ;  /* 0x000000033d3d7819 */ /* 0x000fe200000006ff */
[----:B-1----:R-:W-:Y:S02]  /*5d20*/  FMUL.FTZ R121, R60, R125 ;  /* 0x0000007d3c797220 */ /* 0x002fe40000410000 */
[----:B------:R0:W-:Y:S04]  /*5d30*/  STS [R173.X4+0xf00], R120 ;  /* 0x000f0078ad007388 */ /* 0x0001e80000004800 */
[----:B------:R1:W-:Y:S01]  /*5d40*/  STS [R198.X4+0xf80], R119 ;  /* 0x000f8077c6007388 */ /* 0x0003e20000004800 */
[----:B------:R-:W-:-:S06]  /*5d50*/  NOP ;  /* 0x0000000000007918 */ /* 0x000fcc0000000000 */
[----:B0-----:R-:W-:Y:S01]  /*5d60*/  FMUL.FTZ R120, R60, R128 ;  /* 0x000000803c787220 */ /* 0x001fe20000410000 */
[----:B------:R1:W0:Y:S04]  /*5d70*/  LDS R100, [R62.X4+0x8] ;  /* 0x000008003e647984 */ /* 0x0002280000004800 */
        /* <DEDUP_REMOVED lines=29> */
[----:B------:R1:W0:Y:S04]  /*5f50*/  LDS R88, [R62.X4] ;  /* 0x000000003e587984 */ /* 0x0002280000004800 */
[----:B------:R1:W0:Y:S04]  /*5f60*/  LDS R87, [R62.X4+0x4] ;  /* 0x000004003e577984 */ /* 0x0002280000004800 */
[----:B------:R1:W-:Y:S04]  /*5f70*/  STS.64 [R61+0x4a60], R120 ;  /* 0x004a60783d007388 */ /* 0x0003e80000000a00 */
[----:B------:R-:W5:Y:S01]  /*5f80*/  LDG.E.64 R68, [R68.64] ;  /* 0x0000002044447981 */ /* 0x000f62000c1e1b00 */
[----:B------:R-:W-:-:S03]  /*5f90*/  ISETP.NE.AND P0, PT, R86, 0x3f, PT ;  /* 0x0000003f5600780c */ /* 0x000fc60003f05270 */
[----:B------:R-:W-:Y:S01]  /*5fa0*/  BAR.SYNC.DEFER_BLOCKING 0x0 ;  /* 0x0000000000007b1d */ /* 0x000fe20000010000 */
[----:B------:R-:W-:-:S05]  /*5fb0*/  FADD.FTZ R155, R51, UR5 ;  /* 0x00000005339b7e21 */ /* 0x000fca0008010000 */
[----:B------:R-:W0:Y:S04]  /*5fc0*/  MUFU.SIN R140, R150 ;  /* 0x00000096008c7308 */ /* 0x000e280000000400 */
[----:B------:R1:W0:Y:S04]  /*5fd0*/  @P0 LDS.64 R110, [R86.X8+0x5a68] ;  /* 0x005a6800566e0984 */ /* 0x0002280000008a00 */
[----:B------:R-:W0:Y:S08]  /*5fe0*/  MUFU.COS R143, R150 ;  /* 0x00000096008f7308 */ /* 0x000e300000000000 */
[----:B------:R-:W0:Y:S08]  /*5ff0*/  MUFU.SIN R150, R63 ;  /* 0x0000003f00967308 */ /* 0x000e300000000400 */
[----:B------:R1:W0:Y:S02]  /*6000*/  MUFU.COS R151, R63 ;  /* 0x0000003f00977308 */ /* 0x0002240000000000 */
[----:B-1----:R-:W-:-:S04]  /*6010*/  FMUL.FTZ R63, R155, UR43 ;  /* 0x0000002b9b3f7c20 */ /* 0x002fc80008410000 */
[----:B------:R-:W-:Y:S02]  /*6020*/  FMUL.RZ R63, R63, 0.15915493667125701904 ;  /* 0x3e22f9833f3f7820 */ /* 0x000fe4000040c000 */
[----:B------:R1:W0:Y:S01]  /*6030*/  MUFU.SIN R157, R65 ;  /* 0x00000041009d7308 */ /* 0x0002220000000400 */
[----:B------:R-:W-:-:S07]  /*6040*/  FADD.FTZ R156, R50, UR5 ;  /* 0x00000005329c7e21 */ /* 0x000fce0008010000 */
[----:B------:R1:W0:Y:S08]  /*6050*/  MUFU.COS R159, R65 ;  /* 0x00000041009f7308 */ /* 0x0002300000000000 */
[----:B------:R1:W0:Y:S08]  /*6060*/  MUFU.SIN R158, R63 ;  /* 0x0000003f009e7308 */ /* 0x0002300000000400 */
[----:B------:R1:W0:Y:S01]  /*6070*/  MUFU.COS R160, R63 ;  /* 0x0000003f00a07308 */ /* 0x0002220000000000 */
[----:B------:R-:W-:Y:S01]  /*6080*/  FMUL.FTZ R60, R156, UR43 ;  /* 0x0000002b9c3c7c20 */ /* 0x000fe20008410000 */
[----:B------:R-:W-:Y:S03]  /*6090*/  BSSY B0, `(.L_x_5097) ;  /* 0x000000f000007945 */ /* 0x000fe60003800000 */
[----:B------:R-:W-:Y:S01]  /*60a0*/  FMUL.RZ R167, R60, 0.15915493667125701904 ;  /* 0x3e22f9833ca77820 */ /* 0x000fe2000040c000 */
[----:B------:R-:W-:Y:S05]  /*60b0*/  @P0 BRA `(.L_x_5098) ;  /* 0x000000c000000947 */ /* 0x000fea0003800000 */
[----:B--234-:R-:W-:Y:S01]  /*60c0*/  ULDC UR35, c[0x0][0x174] ;  /* 0x00005d0000237ab9 */ /* 0x01cfe20000000800 */
        /* <DEDUP_REMOVED lines=11> */
.L_x_5098:
[----:B--234-:R-:W-:Y:S05]  /*6180*/  BSYNC B0 ;  /* 0x0000000000007941 */ /* 0x01cfea0003800000 */
.L_x_5097:
[----:B------:R-:W-:Y:S01]  /*6190*/  UISETP.GE.AND UP0, UPT, UR24, 0x2, UPT ;  /* 0x000000021800788c */ /* 0x000fe2000bf06270 */
[-C--:B0-----:R-:W-:Y:S01]  /*61a0*/  FMUL.FTZ R60, R147, R152.reuse ;  /* 0x00000098933c7220 */ /* 0x081fe20000410000 */
[----:B------:R-:W-:Y:S01]  /*61b0*/  MOV R62, UR24 ;  /* 0x00000018003e7c02 */ /* 0x000fe20008000f00 */
[-C--:B-1----:R-:W-:Y:S01]  /*61c0*/  FMUL.FTZ R63, R142, R152.reuse ;  /* 0x000000988e3f7220 */ /* 0x082fe20000410000 */
[----:B------:R-:W-:Y:S01]  /*61d0*/  MOV R65, c[0x0][0x16c] ;  /* 0x00005b0000417a02 */ /* 0x000fe20000000f00 */
[-C--:B------:R-:W-:Y:S01]  /*61e0*/  FMUL.FTZ R61, R146, R152.reuse ;  /* 0x00000098923d7220 */ /* 0x080fe20000410000 */
[----:B------:R-:W-:Y:S01]  /*61f0*/  PLOP3.LUT P0, PT, PT, PT, UP0, 0x80, 0x0 ;  /* 0x000000000000781c */ /* 0x000fe20003f0f008 */
[----:B------:R-:W0:Y:S01]  /*6200*/  MUFU.EX2 R60, R60 ;  /* 0x0000003c003c7308 */ /* 0x000e220000000800 */
[----:B------:R-:W-:Y:S02]  /*6210*/  FMUL.FTZ R164, R139, R152 ;  /* 0x000000988ba47220 */ /* 0x000fe40000410000 */
[----:B------:R-:W-:-:S05]  /*6220*/  ISETP.NE.OR P0, PT, R228, RZ, !P0 ;  /* 0x000000ffe400720c */ /* 0x000fca0004705670 */
[----:B------:R1:W2:Y:S08]  /*6230*/  MUFU.EX2 R163, R63 ;  /* 0x0000003f00a37308 */ /* 0x0002b00000000800 */
[----:B------:R-:W-:Y:S01]  /*6240*/  @!P0 IADD3 R62, R62, -0x2, RZ ;  /* 0xfffffffe3e3e8810 */ /* 0x000fe20007ffe0ff */
[C---:B0-----:R-:W-:Y:S01]  /*6250*/  FMUL.FTZ R114, R60.reuse, R114 ;  /* 0x000000723c727220 */ /* 0x041fe20000410000 */
[----:B------:R0:W3:Y:S01]  /*6260*/  MUFU.EX2 R162, R61 ;  /* 0x0000003d00a27308 */ /* 0x0000e20000000800 */
[----:B------:R-:W-:Y:S01]  /*6270*/  FMUL.FTZ R113, R60, R113 ;  /* 0x000000713c717220 */ /* 0x000fe20000410000 */
[----:B------:R-:W-:Y:S01]  /*6280*/  HFMA2.MMA R60, -RZ, RZ, 1.875, 0 ;  /* 0x3f800000ff3c7435 */ /* 0x000fe200000001ff */
[----:B------:R-:W-:Y:S01]  /*6290*/  @!P0 IMAD R64, R62, R65, UR7 ;  /* 0x000000073e408e24 */ /* 0x000fe2000f8e0241 */
[----:B------:R-:W-:Y:S01]  /*62a0*/  HFMA2.MMA R65, -RZ, RZ, 0, 9.5367431640625e-07 ;  /* 0x00000010ff417435 */ /* 0x000fe200000001ff */
[----:B------:R-:W-:Y:S01]  /*62b0*/  FMUL.FTZ R185, R148, R88 ;  /* 0x0000005894b97220 */ /* 0x000fe20000410000 */
[----:B-1----:R-:W-:Y:S01]  /*62c0*/  CS2R R62, SRZ ;  /* 0x00000000003e7805 */ /* 0x002fe2000001ff00 */
[C---:B--2---:R-:W-:Y:S01]  /*62d0*/  FMUL.FTZ R108, R163.reuse, R108 ;  /* 0x0000006ca36c7220 */ /* 0x044fe20000410000 */
[----:B------:R-:W-:Y:S01]  /*62e0*/  MUFU.EX2 R164, R164 ;  /* 0x000000a400a47308 */ /* 0x000fe20000000800 */
[----:B------:R-:W-:Y:S01]  /*62f0*/  FMUL.FTZ R107, R163, R107 ;  /* 0x0000006ba36b7220 */ /* 0x000fe20000410000 */
[----:B0-----:R-:W-:Y:S01]  /*6300*/  MOV R61, RZ ;  /* 0x000000ff003d7202 */ /* 0x001fe20000000f00 */
[----:B------:R-:W-:-:S02]  /*6310*/  FMUL.FTZ R165, R141, R152 ;  /* 0x000000988da57220 */ /* 0x000fc40000410000 */
[----:B------:R-:W-:Y:S02]  /*6320*/  FMUL.FTZ R163, R148, R87 ;  /* 0x0000005794a37220 */ /* 0x000fe40000410000 */
[----:B------:R-:W-:Y:S01]  /*6330*/  @!P0 IMAD.WIDE R64, R64, R65, UR40 ;  /* 0x0000002840408e25 */ /* 0x000fe2000f8e0241 */
[----:B------:R-:W-:Y:S03]  /*6340*/  MUFU.SIN R161, R167 ;  /* 0x000000a700a17308 */ /* 0x000fe60000000400 */
[C---:B------:R-:W-:Y:S01]  /*6350*/  FMUL.FTZ R185, R82.reuse, R185 ;  /* 0x000000b952b97220 */ /* 0x040fe20000410000 */
[----:B------:R0:W5:Y:S01]  /*6360*/  @!P0 LDG.E.128 R60, [R64.64] ;  /* 0x00000020403c8981 */ /* 0x000162000c1e1d00 */
[----:B------:R-:W-:Y:S02]  /*6370*/  FMUL.FTZ R186, R82, R163 ;  /* 0x000000a352ba7220 */ /* 0x000fe40000410000 */
[----:B------:R-:W-:Y:S01]  /*6380*/  FMUL.FTZ R148, R147, R99 ;  /* 0x0000006393947220 */ /* 0x000fe20000410000 */
[----:B------:R-:W1:Y:S01]  /*6390*/  MUFU.EX2 R165, R165 ;  /* 0x000000a500a57308 */ /* 0x000e620000000800 */
[----:B------:R-:W-:-:S02]  /*63a0*/  FMUL.FTZ R163, R185, R113 ;  /* 0x00000071b9a37220 */ /* 0x000fc40000410000 */
[----:B------:R-:W-:Y:S02]  /*63b0*/  FMUL.FTZ R188, R147, R100 ;  /* 0x0000006493bc7220 */ /* 0x000fe40000410000 */
[----:B------:R-:W-:Y:S02]  /*63c0*/  FMUL.FTZ R166, R145, R152 ;  /* 0x0000009891a67220 */ /* 0x000fe40000410000 */
[C---:B0-----:R-:W-:Y:S02]  /*63d0*/  FMUL.FTZ R64, R186.reuse, R113 ;  /* 0x00000071ba407220 */ /* 0x041fe40000410000 */
[C---:B------:R-:W-:Y:S02]  /*63e0*/  FMUL.FTZ R187, R81.reuse, R148 ;  /* 0x0000009451bb7220 */ /* 0x040fe40000410000 */
[----:B------:R-:W-:Y:S02]  /*63f0*/  FFMA.FTZ R148, R186, R114, R163 ;  /* 0x00000072ba947223 */ /* 0x000fe400000100a3 */
[----:B------:R-:W-:-:S02]  /*6400*/  FMUL.FTZ R188, R81, R188 ;  /* 0x000000bc51bc7220 */ /* 0x000fc40000410000 */
[----:B------:R-:W-:Y:S02]  /*6410*/  FFMA.FTZ R65, R185, R114, -R64 ;  /* 0x00000072b9417223 */ /* 0x000fe40000010840 */
[----:B---3--:R-:W-:Y:S02]  /*6420*/  FMUL.FTZ R109, R162, R109 ;  /* 0x0000006da26d7220 */ /* 0x008fe40000410000 */
[----:B------:R-:W-:Y:S02]  /*6430*/  FADD.FTZ R147, R187, R148 ;  /* 0x00000094bb937221 */ /* 0x000fe40000010000 */
[----:B------:R-:W-:Y:S01]  /*6440*/  FADD.FTZ R65, R188, R65 ;  /* 0x00000041bc417221 */ /* 0x000fe20000010000 */
[----:B------:R-:W0:Y:S01]  /*6450*/  MUFU.EX2 R166, R166 ;  /* 0x000000a600a67308 */ /* 0x000e220000000800 */
[----:B------:R-:W-:Y:S02]  /*6460*/  FMUL.FTZ R112, R162, R112 ;  /* 0x00000070a2707220 */ /* 0x000fe40000410000 */
[----:B------:R-:W-:-:S02]  /*6470*/  FMUL.FTZ R148, R109, R147 ;  /* 0x000000936d947220 */ /* 0x000fc40000410000 */
[----:B------:R-:W-:Y:S02]  /*6480*/  FMUL.FTZ R163, R109, R65 ;  /* 0x000000416da37220 */ /* 0x000fe40000410000 */
[----:B------:R-:W-:Y:S01]  /*6490*/  FMUL.FTZ R189, R146, R97 ;  /* 0x0000006192bd7220 */ /* 0x000fe20000410000 */
[----:B------:R2:W-:Y:S01]  /*64a0*/  MUFU.COS R162, R167 ;  /* 0x000000a700a27308 */ /* 0x0005e20000000000 */
[C---:B-1----:R-:W-:Y:S02]  /*64b0*/  FMUL.FTZ R104, R165.reuse, R104 ;  /* 0x00000068a5687220 */ /* 0x042fe40000410000 */
[----:B------:R-:W-:Y:S02]  /*64c0*/  FMUL.FTZ R103, R165, R103 ;  /* 0x00000067a5677220 */ /* 0x000fe40000410000 */
[C---:B------:R-:W-:Y:S02]  /*64d0*/  FMUL.FTZ R106, R164.reuse, R106 ;  /* 0x0000006aa46a7220 */ /* 0x040fe40000410000 */
[----:B------:R-:W-:-:S02]  /*64e0*/  FMUL.FTZ R105, R164, R105 ;  /* 0x00000069a4697220 */ /* 0x000fc40000410000 */
[C---:B------:R-:W-:Y:S02]  /*64f0*/  FFMA.FTZ R165, R112.reuse, R65, -R148 ;  /* 0x0000004170a57223 */ /* 0x040fe40000010894 */
[----:B------:R-:W-:Y:S02]  /*6500*/  FFMA.FTZ R164, R112, R147, R163 ;  /* 0x0000009370a47223 */ /* 0x000fe400000100a3 */
[----:B------:R-:W-:Y:S02]  /*6510*/  FADD.FTZ R65, R49, UR5 ;  /* 0x0000000531417e21 */ /* 0x000fe40008010000 */
[----:B------:R-:W-:Y:S02]  /*6520*/  FMUL.FTZ R147, R146, R98 ;  /* 0x0000006292937220 */ /* 0x000fe40000410000 */
[----:B------:R-:W-:Y:S02]  /*6530*/  FMUL.FTZ R189, R80, R189 ;  /* 0x000000bd50bd7220 */ /* 0x000fe40000410000 */
[----:B------:R-:W-:-:S02]  /*6540*/  FMUL.FTZ R146, R65, UR43 ;  /* 0x0000002b41927c20 */ /* 0x000fc40008410000 */
[----:B------:R-:W-:Y:S02]  /*6550*/  FMUL.FTZ R190, R80, R147 ;  /* 0x0000009350be7220 */ /* 0x000fe40000410000 */
[----:B------:R-:W-:Y:S02]  /*6560*/  FADD.FTZ R164, R189, R164 ;  /* 0x000000a4bda47221 */ /* 0x000fe40000010000 */
[----:B------:R-:W-:Y:S02]  /*6570*/  FMUL.RZ R168, R146, 0.15915493667125701904 ;  /* 0x3e22f98392a87820 */ /* 0x000fe4000040c000 */
[----:B------:R-:W-:Y:S02]  /*6580*/  FMUL.FTZ R64, R71, R152 ;  /* 0x0000009847407220 */ /* 0x000fe40000410000 */
[----:B------:R-:W-:Y:S02]  /*6590*/  FADD.FTZ R165, R190, R165 ;  /* 0x000000a5bea57221 */ /* 0x000fe40000010000 */
[----:B------:R-:W-:Y:S01]  /*65a0*/  FMUL.FTZ R146, R107, R164 ;  /* 0x000000a46b927220 */ /* 0x000fe20000410000 */
[----:B------:R-:W1:Y:S01]  /*65b0*/  MUFU.EX2 R148, R64 ;  /* 0x0000004000947308 */ /* 0x000e620000000800 */
[----:B0-----:R-:W-:-:S02]  /*65c0*/  FMUL.FTZ R102, R166, R102 ;  /* 0x00000066a6667220 */ /* 0x001fc40000410000 */
[----:B------:R-:W-:Y:S02]  /*65d0*/  FMUL.FTZ R101, R166, R101 ;  /* 0x00000065a6657220 */ /* 0x000fe40000410000 */
[-C--:B------:R-:W-:Y:S02]  /*65e0*/  FFMA.FTZ R166, R108, R165.reuse, -R146 ;  /* 0x000000a56ca67223 */ /* 0x080fe40000010892 */
[C---:B------:R-:W-:Y:S02]  /*65f0*/  FMUL.FTZ R146, R142.reuse, R96 ;  /* 0x000000608e927220 */ /* 0x040fe40000410000 */
[----:B--2---:R-:W-:Y:S02]  /*6600*/  FMUL.FTZ R167, R107, R165 ;  /* 0x000000a56ba77220 */ /* 0x004fe40000410000 */
[----:B------:R-:W-:Y:S02]  /*6610*/  FMUL.FTZ R192, R142, R95 ;  /* 0x0000005f8ec07220 */ /* 0x000fe40000410000 */
[----:B------:R-:W-:-:S02]  /*6620*/  FMUL.FTZ R191, R79, R146 ;  /* 0x000000924fbf7220 */ /* 0x000fc40000410000 */
[----:B------:R-:W-:Y:S02]  /*6630*/  FFMA.FTZ R167, R108, R164, R167 ;  /* 0x000000a46ca77223 */ /* 0x000fe400000100a7 */
[----:B------:R-:W-:Y:S02]  /*6640*/  FMUL.FTZ R192, R79, R192 ;  /* 0x000000c04fc07220 */ /* 0x000fe40000410000 */
[----:B------:R-:W-:Y:S02]  /*6650*/  FADD.FTZ R166, R191, R166 ;  /* 0x000000a6bfa67221 */ /* 0x000fe40000010000 */
[----:B------:R-:W-:Y:S02]  /*6660*/  FMUL.FTZ R147, R66, R152 ;  /* 0x0000009842937220 */ /* 0x000fe40000410000 */
[----:B------:R-:W-:Y:S02]  /*6670*/  FADD.FTZ R167, R192, R167 ;  /* 0x000000a7c0a77221 */ /* 0x000fe40000010000 */
[----:B------:R-:W-:-:S02]  /*6680*/  FMUL.FTZ R142, R105, R166 ;  /* 0x000000a6698e7220 */ /* 0x000fc40000410000 */
[----:B------:R-:W-:Y:S01]  /*6690*/  FMUL.FTZ R193, R139, R93 ;  /* 0x0000005d8bc17220 */ /* 0x000fe20000410000 */
[----:B------:R-:W0:Y:S01]  /*66a0*/  MUFU.EX2 R147, R147 ;  /* 0x0000009300937308 */ /* 0x000e220000000800 */
[C---:B-1----:R-:W-:Y:S02]  /*66b0*/  FMUL.FTZ R135, R148.reuse, R135 ;  /* 0x0000008794877220 */ /* 0x042fe40000410000 */
[----:B------:R-:W-:Y:S02]  /*66c0*/  FMUL.FTZ R136, R148, R136 ;  /* 0x0000008894887220 */ /* 0x000fe40000410000 */
[----:B------:R-:W-:Y:S02]  /*66d0*/  FFMA.FTZ R148, R106, R167, R142 ;  /* 0x000000a76a947223 */ /* 0x000fe4000001008e */
[----:B------:R-:W-:Y:S02]  /*66e0*/  FMUL.FTZ R193, R78, R193 ;  /* 0x000000c14ec17220 */ /* 0x000fe40000410000 */
[----:B------:R-:W-:-:S02]  /*66f0*/  FMUL.FTZ R167, R105, R167 ;  /* 0x000000a769a77220 */ /* 0x000fc40000410000 */
[----:B------:R-:W-:Y:S02]  /*6700*/  FMUL.FTZ R139, R139, R94 ;  /* 0x0000005e8b8b7220 */ /* 0x000fe40000410000 */
[----:B------:R-:W-:Y:S02]  /*6710*/  FMUL.FTZ R142, R70, R152 ;  /* 0x00000098468e7220 */ /* 0x000fe40000410000 */
[----:B------:R-:W-:Y:S02]  /*6720*/  FADD.FTZ R164, R193, R148 ;  /* 0x00000094c1a47221 */ /* 0x000fe40000010000 */
[----:B------:R-:W-:Y:S02]  /*6730*/  FFMA.FTZ R167, R106, R166, -R167 ;  /* 0x000000a66aa77223 */ /* 0x000fe400000108a7 */
[----:B------:R-:W-:Y:S02]  /*6740*/  FMUL.FTZ R194, R78, R139 ;  /* 0x0000008b4ec27220 */ /* 0x000fe40000410000 */
[----:B------:R-:W-:Y:S01]  /*6750*/  FMUL.FTZ R148, R153, R152 ;  /* 0x0000009899947220 */ /* 0x000fe20000410000 */
[----:B------:R1:W2:Y:S01]  /*6760*/  MUFU.EX2 R146, R142 ;  /* 0x0000008e00927308 */ /* 0x0002a20000000800 */
[----:B------:R-:W-:-:S02]  /*6770*/  FADD.FTZ R167, R194, R167 ;  /* 0x000000a7c2a77221 */ /* 0x000fc40000010000 */
[----:B------:R-:W-:Y:S02]  /*6780*/  FMUL.FTZ R163, R67, R152 ;  /* 0x0000009843a37220 */ /* 0x000fe40000410000 */
[----:B------:R-:W-:-:S03]  /*6790*/  FMUL.FTZ R165, R103, R167 ;  /* 0x000000a767a57220 */ /* 0x000fc60000410000 */
[----:B------:R-:W3:Y:S01]  /*67a0*/  MUFU.EX2 R148, R148 ;  /* 0x0000009400947308 */ /* 0x000ee20000000800 */
[----:B-1----:R-:W-:Y:S02]  /*67b0*/  FMUL.FTZ R142, R141, R91 ;  /* 0x0000005b8d8e7220 */ /* 0x002fe40000410000 */
[----:B0-----:R-:W-:Y:S02]  /*67c0*/  FMUL.FTZ R139, R147, R143 ;  /* 0x0000008f938b7220 */ /* 0x001fe40000410000 */
[----:B------:R-:W-:Y:S02]  /*67d0*/  FMUL.FTZ R143, R103, R164 ;  /* 0x000000a4678f7220 */ /* 0x000fe40000410000 */
[----:B------:R-:W-:Y:S02]  /*67e0*/  FMUL.FTZ R196, R141, R92 ;  /* 0x0000005c8dc47220 */ /* 0x000fe40000410000 */
[----:B------:R-:W-:Y:S02]  /*67f0*/  FFMA.FTZ R166, R104, R164, R165 ;  /* 0x000000a468a67223 */ /* 0x000fe400000100a5 */
[----:B------:R-:W-:Y:S01]  /*6800*/  FMUL.FTZ R195, R77, R142 ;  /* 0x0000008e4dc37220 */ /* 0x000fe20000410000 */
[----:B------:R-:W0:Y:S01]  /*6810*/  MUFU.EX2 R163, R163 ;  /* 0x000000a300a37308 */ /* 0x000e220000000800 */
[----:B------:R-:W-:-:S02]  /*6820*/  FMUL.FTZ R140, R147, R140 ;  /* 0x0000008c938c7220 */ /* 0x000fc40000410000 */
[----:B------:R-:W-:Y:S02]  /*6830*/  FMUL.FTZ R147, R154, R152 ;  /* 0x000000989a937220 */ /* 0x000fe40000410000 */
[----:B------:R-:W-:Y:S02]  /*6840*/  FFMA.FTZ R143, R104, R167, -R143 ;  /* 0x000000a7688f7223 */ /* 0x000fe4000001088f */
[----:B------:R-:W-:Y:S02]  /*6850*/  FMUL.FTZ R196, R77, R196 ;  /* 0x000000c44dc47220 */ /* 0x000fe40000410000 */
[----:B------:R-:W-:Y:S01]  /*6860*/  FADD.FTZ R166, R195, R166 ;  /* 0x000000a6c3a67221 */ /* 0x000fe20000010000 */
[----:B------:R1:W4:Y:S01]  /*6870*/  MUFU.EX2 R164, R147 ;  /* 0x0000009300a47308 */ /* 0x0003220000000800 */
[C---:B--2---:R-:W-:Y:S02]  /*6880*/  FMUL.FTZ R141, R146.reuse, R149 ;  /* 0x00000095928d7220 */ /* 0x044fe40000410000 */
[----:B------:R-:W-:-:S02]  /*6890*/  FMUL.FTZ R142, R146, R144 ;  /* 0x00000090928e7220 */ /* 0x000fc40000410000 */
[----:B------:R-:W-:Y:S02]  /*68a0*/  FADD.FTZ R146, R196, R143 ;  /* 0x0000008fc4927221 */ /* 0x000fe40000010000 */
[----:B------:R-:W-:Y:S02]  /*68b0*/  FMUL.FTZ R197, R145, R89 ;  /* 0x0000005991c57220 */ /* 0x000fe40000410000 */
[----:B------:R-:W-:Y:S02]  /*68c0*/  FMUL.FTZ R149, R101, R166 ;  /* 0x000000a665957220 */ /* 0x000fe40000410000 */
[----:B------:R-:W-:Y:S02]  /*68d0*/  FMUL.FTZ R145, R145, R90 ;  /* 0x0000005a91917220 */ /* 0x000fe40000410000 */
[----:B------:R-:W-:Y:S02]  /*68e0*/  FMUL.FTZ R165, R155, R152 ;  /* 0x000000989ba57220 */ /* 0x000fe40000410000 */
[----:B---3--:R-:W-:-:S02]  /*68f0*/  FMUL.FTZ R143, R148, R151 ;  /* 0x00000097948f7220 */ /* 0x008fc40000410000 */
[-C--:B------:R-:W-:Y:S02]  /*6900*/  FMUL.FTZ R151, R101, R146.reuse ;  /* 0x0000009265977220 */ /* 0x080fe40000410000 */
[----:B------:R-:W-:Y:S02]  /*6910*/  FFMA.FTZ R149, R102, R146, -R149 ;  /* 0x0000009266957223 */ /* 0x000fe40000010895 */
[-C--:B-1----:R-:W-:Y:S02]  /*6920*/  FMUL.FTZ R147, R156, R152.reuse ;  /* 0x000000989c937220 */ /* 0x082fe40000410000 */
[----:B------:R-:W-:Y:S02]  /*6930*/  FMUL.FTZ R198, R76, R145 ;  /* 0x000000914cc67220 */ /* 0x000fe40000410000 */
[----:B------:R-:W-:Y:S01]  /*6940*/  FMUL.FTZ R152, R65, R152 ;  /* 0x0000009841987220 */ /* 0x000fe20000410000 */
[----:B------:R-:W1:Y:S01]  /*6950*/  MUFU.EX2 R165, R165 ;  /* 0x000000a500a57308 */ /* 0x000e620000000800 */
[----:B------:R-:W-:-:S02]  /*6960*/  FFMA.FTZ R166, R102, R166, R151 ;  /* 0x000000a666a67223 */ /* 0x000fc40000010097 */
[----:B------:R-:W-:Y:S02]  /*6970*/  FMUL.FTZ R197, R76, R197 ;  /* 0x000000c54cc57220 */ /* 0x000fe40000410000 */
[----:B------:R-:W-:Y:S02]  /*6980*/  FADD.FTZ R149, R198, R149 ;  /* 0x00000095c6957221 */ /* 0x000fe40000010000 */
[C---:B0-----:R-:W-:Y:S01]  /*6990*/  FMUL.FTZ R137, R163.reuse, R137 ;  /* 0x00000089a3897220 */ /* 0x041fe20000410000 */
[----:B------:R-:W-:Y:S01]  /*69a0*/  MUFU.EX2 R152, R152 ;  /* 0x0000009800987308 */ /* 0x000fe20000000800 */
[----:B------:R-:W-:Y:S02]  /*69b0*/  FMUL.FTZ R138, R163, R138 ;  /* 0x0000008aa38a7220 */ /* 0x000fe40000410000 */
[----:B------:R-:W-:Y:S02]  /*69c0*/  FMUL.FTZ R144, R148, R150 ;  /* 0x0000009694907220 */ /* 0x000fe40000410000 */
[----:B------:R-:W-:-:S02]  /*69d0*/  FADD.FTZ R166, R197, R166 ;  /* 0x000000a6c5a67221 */ /* 0x000fc40000010000 */
[----:B------:R-:W-:Y:S01]  /*69e0*/  FMUL.FTZ R151, R136, R149 ;  /* 0x0000009588977220 */ /* 0x000fe20000410000 */
[----:B------:R-:W0:Y:S01]  /*69f0*/  MUFU.COS R163, R168 ;  /* 0x000000a800a37308 */ /* 0x000e220000000000 */
[----:B------:R-:W-:Y:S02]  /*6a00*/  FMUL.FTZ R148, R71, R133 ;  /* 0x0000008547947220 */ /* 0x000fe40000410000 */
[C---:B----4-:R-:W-:Y:S02]  /*6a10*/  FMUL.FTZ R145, R164.reuse, R159 ;  /* 0x0000009fa4917220 */ /* 0x050fe40000410000 */
[----:B------:R-:W-:-:S03]  /*6a20*/  FMUL.FTZ R146, R164, R157 ;  /* 0x0000009da4927220 */ /* 0x000fc60000410000 */
[----:B------:R-:W2:Y:S01]  /*6a30*/  MUFU.SIN R64, R168 ;  /* 0x000000a800407308 */ /* 0x000ea20000000400 */
[----:B------:R-:W-:Y:S02]  /*6a40*/  FMUL.FTZ R164, R136, R166 ;  /* 0x000000a688a47220 */ /* 0x000fe40000410000 */
[----:B------:R-:W-:Y:S02]  /*6a50*/  FMUL.FTZ R200, R71, R134 ;  /* 0x0000008647c87220 */ /* 0x000fe40000410000 */
[----:B------:R-:W-:Y:S02]  /*6a60*/  FFMA.FTZ R166, R135, R166, R151 ;  /* 0x000000a687a67223 */ /* 0x000fe40000010097 */
[----:B------:R-:W-:Y:S02]  /*6a70*/  FMUL.FTZ R199, R75, R148 ;  /* 0x000000944bc77220 */ /* 0x000fe40000410000 */
[----:B------:R-:W-:Y:S02]  /*6a80*/  FFMA.FTZ R149, R135, R149, -R164 ;  /* 0x0000009587957223 */ /* 0x000fe400000108a4 */
[----:B------:R-:W-:-:S02]  /*6a90*/  FMUL.FTZ R200, R75, R200 ;  /* 0x000000c84bc87220 */ /* 0x000fc40000410000 */
[----:B------:R-:W-:Y:S02]  /*6aa0*/  FADD.FTZ R166, R199, R166 ;  /* 0x000000a6c7a67221 */ /* 0x000fe40000010000 */
[----:B-1----:R-:W-:Y:S02]  /*6ab0*/  FMUL.FTZ R148, R165, R158 ;  /* 0x0000009ea5947220 */ /* 0x002fe40000410000 */
[----:B------:R-:W-:Y:S02]  /*6ac0*/  FADD.FTZ R71, R200, R149 ;  /* 0x00000095c8477221 */ /* 0x000fe40000010000 */
[----:B------:R-:W-:Y:S02]  /*6ad0*/  FMUL.FTZ R158, R138, R166 ;  /* 0x000000a68a9e7220 */ /* 0x000fe40000410000 */
[----:B0-----:R-:W-:Y:S02]  /*6ae0*/  FMUL.FTZ R151, R152, R163 ;  /* 0x000000a398977220 */ /* 0x001fe40000410000 */
[----:B------:R-:W-:-:S02]  /*6af0*/  FMUL.FTZ R201, R67, R131 ;  /* 0x0000008343c97220 */ /* 0x000fc40000410000 */
[-C--:B------:R-:W-:Y:S02]  /*6b00*/  FMUL.FTZ R159, R138, R71.reuse ;  /* 0x000000478a9f7220 */ /* 0x080fe40000410000 */
[----:B--2---:R-:W-:Y:S02]  /*6b10*/  FMUL.FTZ R152, R152, R64 ;  /* 0x0000004098987220 */ /* 0x004fe40000410000 */
[----:B------:R-:W-:Y:S02]  /*6b20*/  FFMA.FTZ R157, R137, R71, -R158 ;  /* 0x00000047899d7223 */ /* 0x000fe4000001089e */
[----:B------:R-:W-:Y:S02]  /*6b30*/  FMUL.FTZ R67, R67, R132 ;  /* 0x0000008443437220 */ /* 0x000fe40000410000 */
[-C--:B------:R-:W-:Y:S02]  /*6b40*/  FMUL.FTZ R64, R120, R113.reuse ;  /* 0x0000007178407220 */ /* 0x080fe40000410000 */
[----:B------:R-:W-:-:S02]  /*6b50*/  FMUL.FTZ R71, R121, R113 ;  /* 0x0000007179477220 */ /* 0x000fc40000410000 */
[----:B------:R-:W-:Y:S02]  /*6b60*/  FMUL.FTZ R202, R74, R67 ;  /* 0x000000434aca7220 */ /* 0x000fe40000410000 */
[-C--:B------:R-:W-:Y:S02]  /*6b70*/  FFMA.FTZ R64, R121, R114.reuse, R64 ;  /* 0x0000007279407223 */ /* 0x080fe40000010040 */
[----:B------:R-:W-:Y:S02]  /*6b80*/  FFMA.FTZ R71, R120, R114, -R71 ;  /* 0x0000007278477223 */ /* 0x000fe40000010847 */
[----:B------:R-:W-:Y:S02]  /*6b90*/  FFMA.FTZ R166, R137, R166, R159 ;  /* 0x000000a689a67223 */ /* 0x000fe4000001009f */
[----:B------:R-:W-:Y:S02]  /*6ba0*/  FMUL.FTZ R201, R74, R201 ;  /* 0x000000c94ac97220 */ /* 0x000fe40000410000 */
[----:B------:R-:W-:-:S02]  /*6bb0*/  FADD.FTZ R158, R202, R157 ;  /* 0x0000009dca9e7221 */ /* 0x000fc40000010000 */
[CC--:B------:R-:W-:Y:S02]  /*6bc0*/  FMUL.FTZ R67, R109.reuse, R64.reuse ;  /* 0x000000406d437220 */ /* 0x0c0fe40000410000 */
[-C--:B------:R-:W-:Y:S02]  /*6bd0*/  FMUL.FTZ R157, R109, R71.reuse ;  /* 0x000000476d9d7220 */ /* 0x080fe40000410000 */
[----:B------:R-:W-:Y:S02]  /*6be0*/  FADD.FTZ R166, R201, R166 ;  /* 0x000000a6c9a67221 */ /* 0x000fe40000010000 */
[C---:B------:R-:W-:Y:S02]  /*6bf0*/  FFMA.FTZ R67, R112.reuse, R71, -R67 ;  /* 0x0000004770437223 */ /* 0x040fe40000010843 */
[----:B------:R-:W-:Y:S01]  /*6c00*/  FFMA.FTZ R157, R112, R64, R157 ;  /* 0x00000040709d7223 */ /* 0x000fe2000001009d */
[----:B------:R0:W1:Y:S01]  /*6c10*/  MUFU.EX2 R150, R147 ;  /* 0x0000009300967308 */ /* 0x0000620000000800 */
[----:B------:R-:W-:-:S02]  /*6c20*/  FMUL.FTZ R159, R140, R166 ;  /* 0x000000a68c9f7220 */ /* 0x000fc40000410000 */
[C---:B------:R-:W-:Y:S02]  /*6c30*/  FMUL.FTZ R64, R66.reuse, R129 ;  /* 0x0000008142407220 */ /* 0x040fe40000410000 */
[----:B------:R-:W-:Y:S02]  /*6c40*/  FMUL.FTZ R204, R66, R130 ;  /* 0x0000008242cc7220 */ /* 0x000fe40000410000 */
[C---:B------:R-:W-:Y:S02]  /*6c50*/  FMUL.FTZ R71, R107.reuse, R67 ;  /* 0x000000436b477220 */ /* 0x040fe40000410000 */
[----:B------:R-:W-:Y:S02]  /*6c60*/  FMUL.FTZ R66, R107, R157 ;  /* 0x0000009d6b427220 */ /* 0x000fe40000410000 */
[----:B0-----:R-:W-:Y:S02]  /*6c70*/  FMUL.FTZ R147, R165, R160 ;  /* 0x000000a0a5937220 */ /* 0x001fe40000410000 */
[----:B------:R-:W-:-:S02]  /*6c80*/  FMUL.FTZ R160, R140, R158 ;  /* 0x0000009e8ca07220 */ /* 0x000fc40000410000 */
[----:B------:R-:W-:Y:S02]  /*6c90*/  FFMA.FTZ R159, R139, R158, -R159 ;  /* 0x0000009e8b9f7223 */ /* 0x000fe4000001089f */
[----:B------:R-:W-:Y:S02]  /*6ca0*/  FMUL.FTZ R204, R73, R204 ;  /* 0x000000cc49cc7220 */ /* 0x000fe40000410000 */
[C---:B------:R-:W-:Y:S02]  /*6cb0*/  FFMA.FTZ R71, R108.reuse, R157, R71 ;  /* 0x0000009d6c477223 */ /* 0x040fe40000010047 */
[----:B------:R-:W-:Y:S02]  /*6cc0*/  FFMA.FTZ R66, R108, R67, -R66 ;  /* 0x000000436c427223 */ /* 0x000fe40000010842 */
[----:B------:R-:W-:Y:S02]  /*6cd0*/  FFMA.FTZ R160, R139, R166, R160 ;  /* 0x000000a68ba07223 */ /* 0x000fe400000100a0 */
[----:B------:R-:W-:-:S02]  /*6ce0*/  FMUL.FTZ R203, R73, R64 ;  /* 0x0000004049cb7220 */ /* 0x000fc40000410000 */
[----:B------:R-:W-:Y:S02]  /*6cf0*/  FADD.FTZ R159, R204, R159 ;  /* 0x0000009fcc9f7221 */ /* 0x000fe40000010000 */
[C---:B------:R-:W-:Y:S02]  /*6d00*/  FMUL.FTZ R67, R105.reuse, R71 ;  /* 0x0000004769437220 */ /* 0x040fe40000410000 */
[-C--:B------:R-:W-:Y:S02]  /*6d10*/  FMUL.FTZ R64, R105, R66.reuse ;  /* 0x0000004269407220 */ /* 0x080fe40000410000 */
[----:B------:R-:W-:Y:S02]  /*6d20*/  FADD.FTZ R160, R203, R160 ;  /* 0x000000a0cba07221 */ /* 0x000fe40000010000 */
[----:B------:R-:W-:Y:S02]  /*6d30*/  FMUL.FTZ R157, R142, R159 ;  /* 0x0000009f8e9d7220 */ /* 0x000fe40000410000 */
[----:B------:R-:W-:-:S02]  /*6d40*/  FFMA.FTZ R66, R106, R66, -R67 ;  /* 0x000000426a427223 */ /* 0x000fc40000010843 */
[----:B------:R-:W-:Y:S02]  /*6d50*/  FFMA.FTZ R64, R106, R71, R64 ;  /* 0x000000476a407223 */ /* 0x000fe40000010040 */
[-C--:B------:R-:W-:Y:S02]  /*6d60*/  FMUL.FTZ R158, R142, R160.reuse ;  /* 0x000000a08e9e7220 */ /* 0x080fe40000410000 */
[----:B------:R-:W-:Y:S02]  /*6d70*/  FFMA.FTZ R160, R141, R160, R157 ;  /* 0x000000a08da07223 */ /* 0x000fe4000001009d */
[C---:B------:R-:W-:Y:S02]  /*6d80*/  FMUL.FTZ R205, R70.reuse, R127 ;  /* 0x0000007f46cd7220 */ /* 0x040fe40000410000 */
[----:B------:R-:W-:Y:S02]  /*6d90*/  FMUL.FTZ R67, R70, R128 ;  /* 0x0000008046437220 */ /* 0x000fe40000410000 */
[----:B------:R-:W-:-:S02]  /*6da0*/  FMUL.FTZ R157, R103, R66 ;  /* 0x00000042679d7220 */ /* 0x000fc40000410000 */
[-C--:B------:R-:W-:Y:S02]  /*6db0*/  FMUL.FTZ R71, R103, R64.reuse ;  /* 0x0000004067477220 */ /* 0x080fe40000410000 */
[----:B------:R-:W-:Y:S02]  /*6dc0*/  FFMA.FTZ R159, R141, R159, -R158 ;  /* 0x0000009f8d9f7223 */ /* 0x000fe4000001089e */
[C---:B------:R-:W-:Y:S02]  /*6dd0*/  FMUL.FTZ R205, R72.reuse, R205 ;  /* 0x000000cd48cd7220 */ /* 0x040fe40000410000 */
[----:B------:R-:W-:Y:S02]  /*6de0*/  FMUL.FTZ R206, R72, R67 ;  /* 0x0000004348ce7220 */ /* 0x000fe40000410000 */
[C---:B------:R-:W-:Y:S02]  /*6df0*/  FFMA.FTZ R157, R104.reuse, R64, R157 ;  /* 0x00000040689d7223 */ /* 0x040fe4000001009d */
[----:B------:R-:W-:-:S02]  /*6e00*/  FFMA.FTZ R71, R104, R66, -R71 ;  /* 0x0000004268477223 */ /* 0x000fc40000010847 */
[----:B------:R-:W-:Y:S02]  /*6e10*/  FADD.FTZ R160, R205, R160 ;  /* 0x000000a0cda07221 */ /* 0x000fe40000010000 */
[----:B------:R-:W-:Y:S02]  /*6e20*/  FADD.FTZ R159, R206, R159 ;  /* 0x0000009fce9f7221 */ /* 0x000fe40000010000 */
[C---:B------:R-:W-:Y:S02]  /*6e30*/  FMUL.FTZ R64, R101.reuse, R157 ;  /* 0x0000009d65407220 */ /* 0x040fe40000410000 */
[----:B------:R-:W-:Y:S02]  /*6e40*/  FMUL.FTZ R66, R101, R71 ;  /* 0x0000004765427220 */ /* 0x000fe40000410000 */
[C---:B------:R-:W-:Y:S02]  /*6e50*/  FMUL.FTZ R70, R144.reuse, R160 ;  /* 0x000000a090467220 */ /* 0x040fe40000410000 */
[----:B------:R-:W-:-:S02]  /*6e60*/  FMUL.FTZ R67, R144, R159 ;  /* 0x0000009f90437220 */ /* 0x000fc40000410000 */
[C---:B------:R-:W-:Y:S02]  /*6e70*/  FFMA.FTZ R71, R102.reuse, R71, -R64 ;  /* 0x0000004766477223 */ /* 0x040fe40000010840 */
[----:B------:R-:W-:Y:S02]  /*6e80*/  FFMA.FTZ R66, R102, R157, R66 ;  /* 0x0000009d66427223 */ /* 0x000fe40000010042 */
[C---:B------:R-:W-:Y:S02]  /*6e90*/  FFMA.FTZ R159, R143.reuse, R159, -R70 ;  /* 0x0000009f8f9f7223 */ /* 0x040fe40000010846 */
        /* <DEDUP_REMOVED lines=18> */
[----:B------:R-:W-:Y:S02]  /*6fc0*/  FMUL.FTZ R67, R154, R124 ;  /* 0x0000007c9a437220 */ /* 0x000fe40000410000 */
[C---:B------:R-:W-:Y:S02]  /*6fd0*/  FMUL.FTZ R71, R140.reuse, R64 ;  /* 0x000000408c477220 */ /* 0x040fe40000410000 */
[----:B------:R-:W-:-:S02]  /*6fe0*/  FMUL.FTZ R70, R140, R66 ;  /* 0x000000428c467220 */ /* 0x000fc40000410000 */
[----:B------:R-:W-:Y:S02]  /*6ff0*/  FMUL.FTZ R209, R154, R123 ;  /* 0x0000007b9ad17220 */ /* 0x000fe40000410000 */
[----:B------:R-:W-:Y:S02]  /*7000*/  FFMA.FTZ R159, R145, R159, -R158 ;  /* 0x0000009f919f7223 */ /* 0x000fe4000001089e */
[C---:B------:R-:W-:Y:S02]  /*7010*/  FMUL.FTZ R210, R58.reuse, R67 ;  /* 0x000000433ad27220 */ /* 0x040fe40000410000 */
        /* <DEDUP_REMOVED lines=16> */
[----:B------:R-:W-:Y:S02]  /*7120*/  FMUL.FTZ R211, R57, R64 ;  /* 0x0000004039d37220 */ /* 0x000fe40000410000 */
[C---:B------:R-:W-:Y:S02]  /*7130*/  FFMA.FTZ R71, R143.reuse, R66, R71 ;  /* 0x000000428f477223 */ /* 0x040fe40000010047 */
[----:B------:R-:W-:Y:S02]  /*7140*/  FFMA.FTZ R67, R143, R70, -R67 ;  /* 0x000000468f437223 */ /* 0x000fe40000010843 */
[----:B-1----:R-:W-:Y:S02]  /*7150*/  FMUL.FTZ R149, R150, R162 ;  /* 0x000000a296957220 */ /* 0x002fe40000410000 */
[----:B------:R-:W-:-:S02]  /*7160*/  FFMA.FTZ R159, R147, R159, -R154 ;  /* 0x0000009f939f7223 */ /* 0x000fc4000001089a */
[----:B------:R-:W-:Y:S02]  /*7170*/  FMUL.FTZ R212, R57, R212 ;  /* 0x000000d439d47220 */ /* 0x000fe40000410000 */
[----:B------:R-:W-:Y:S02]  /*7180*/  FMUL.FTZ R150, R150, R161 ;  /* 0x000000a196967220 */ /* 0x000fe40000410000 */
[----:B------:R-:W-:Y:S02]  /*7190*/  FADD.FTZ R160, R211, R160 ;  /* 0x000000a0d3a07221 */ /* 0x000fe40000010000 */
[C---:B------:R-:W-:Y:S02]  /*71a0*/  FMUL.FTZ R64, R146.reuse, R71 ;  /* 0x0000004792407220 */ /* 0x040fe40000410000 */
        /* <DEDUP_REMOVED lines=8> */
[C---:B------:R-:W-:Y:S02]  /*7230*/  FMUL.FTZ R71, R148.reuse, R64 ;  /* 0x0000004094477220 */ /* 0x040fe40000410000 */
[-C--:B------:R-:W-:Y:S02]  /*7240*/  FMUL.FTZ R70, R148, R66.reuse ;  /* 0x0000004294467220 */ /* 0x080fe40000410000 */
[----:B------:R-:W-:Y:S02]  /*7250*/  FMUL.FTZ R213, R156, R117 ;  /* 0x000000759cd57220 */ /* 0x000fe40000410000 */
[----:B------:R-:W-:Y:S02]  /*7260*/  FMUL.FTZ R214, R56, R67 ;  /* 0x0000004338d67220 */ /* 0x000fe40000410000 */
[C---:B------:R-:W-:Y:S02]  /*7270*/  FFMA.FTZ R71, R147.reuse, R66, R71 ;  /* 0x0000004293477223 */ /* 0x040fe40000010047 */
        /* <DEDUP_REMOVED lines=10> */
[----:B------:R-:W-:Y:S02]  /*7320*/  FMUL.FTZ R154, R152, R160 ;  /* 0x000000a0989a7220 */ /* 0x000fe40000410000 */
[C---:B------:R-:W-:Y:S02]  /*7330*/  FMUL.FTZ R64, R65.reuse, R115 ;  /* 0x0000007341407220 */ /* 0x040fe40000410000 */
[----:B------:R-:W-:Y:S01]  /*7340*/  FMUL.FTZ R216, R65, R116 ;  /* 0x0000007441d87220 */ /* 0x000fe20000410000 */
[----:B------:R-:W-:Y:S01]  /*7350*/  ISETP.GT.U32.AND P0, PT, R86, 0x1f, PT ;  /* 0x0000001f5600780c */ /* 0x000fe20003f04070 */
[----:B------:R-:W-:-:S02]  /*7360*/  FFMA.FTZ R160, R151, R160, R67 ;  /* 0x000000a097a07223 */ /* 0x000fc40000010043 */
[C---:B------:R-:W-:Y:S02]  /*7370*/  FMUL.FTZ R65, R152.reuse, R70 ;  /* 0x0000004698417220 */ /* 0x040fe40000410000 */
[----:B------:R-:W-:Y:S02]  /*7380*/  FMUL.FTZ R67, R152, R66 ;  /* 0x0000004298437220 */ /* 0x000fe40000410000 */
[----:B------:R-:W-:Y:S02]  /*7390*/  FFMA.FTZ R159, R151, R159, -R154 ;  /* 0x0000009f979f7223 */ /* 0x000fe4000001089a */
[C---:B------:R-:W-:Y:S02]  /*73a0*/  FMUL.FTZ R215, R55.reuse, R64 ;  /* 0x0000004037d77220 */ /* 0x040fe40000410000 */
[----:B------:R-:W-:Y:S02]  /*73b0*/  FMUL.FTZ R216, R55, R216 ;  /* 0x000000d837d87220 */ /* 0x000fe40000410000 */
[----:B------:R-:W-:-:S02]  /*73c0*/  FFMA.FTZ R65, R151, R66, R65 ;  /* 0x0000004297417223 */ /* 0x000fc40000010041 */
[----:B------:R-:W-:Y:S02]  /*73d0*/  FFMA.FTZ R64, R151, R70, -R67 ;  /* 0x0000004697407223 */ /* 0x000fe40000010843 */
        /* <DEDUP_REMOVED lines=38> */
[----:B0-----:R-:W-:Y:S04]  /*7640*/  LDS.128 R64, [R243+0x4250] ;  /* 0x00425000f3407984 */ /* 0x001fe80000000c00 */
[----:B------:R-:W0:Y:S02]  /*7650*/  LDS.128 R68, [R243+0x4260] ;  /* 0x00426000f3447984 */ /* 0x000e240000000c00 */
[----:B0-----:R-:W-:-:S02]  /*7660*/  FMUL.FTZ R241, R67, R69 ;  /* 0x0000004543f17220 */ /* 0x001fc40000410000 */
[-C--:B------:R-:W-:Y:S02]  /*7670*/  FMUL.FTZ R240, R65, R69.reuse ;  /* 0x0000004541f07220 */ /* 0x080fe40000410000 */
[CC--:B------:R-:W-:Y:S02]  /*7680*/  FFMA.FTZ R241, R66.reuse, R68.reuse, -R241 ;  /* 0x0000004442f17223 */ /* 0x0c0fe400000108f1 */
[-C--:B------:R-:W-:Y:S02]  /*7690*/  FMUL.FTZ R66, R66, R69.reuse ;  /* 0x0000004542427220 */ /* 0x080fe40000410000 */
[CC--:B------:R-:W-:Y:S02]  /*76a0*/  FFMA.FTZ R240, R64.reuse, R68.reuse, -R240 ;  /* 0x0000004440f07223 */ /* 0x0c0fe400000108f0 */
[----:B------:R-:W-:Y:S02]  /*76b0*/  FMUL.FTZ R64, R64, R69 ;  /* 0x0000004540407220 */ /* 0x000fe40000410000 */
[----:B------:R-:W-:-:S02]  /*76c0*/  FFMA.FTZ R67, R67, R68, R66 ;  /* 0x0000004443437223 */ /* 0x000fc40000010042 */
[----:B------:R-:W-:Y:S02]  /*76d0*/  FADD.FTZ R70, R70, R241 ;  /* 0x000000f146467221 */ /* 0x000fe40000010000 */
[----:B------:R-:W-:Y:S02]  /*76e0*/  FFMA.FTZ R68, R65, R68, R64 ;  /* 0x0000004441447223 */ /* 0x000fe40000010040 */
[----:B------:R-:W-:Y:S01]  /*76f0*/  FADD.FTZ R241, R71, R67 ;  /* 0x0000004347f17221 */ /* 0x000fe20000010000 */
[----:B------:R-:W-:Y:S05]  /*7700*/  BRA.DIV ~URZ, `(.L_x_5101) ;  /* 0x00007a227f007947 */ /* 0x000fea000b800000 */
[----:B------:R0:W1:Y:S02]  /*7710*/  SHFL.UP PT, R67, R240, 0x1, RZ ;  /* 0x04200000f0437989 */ /* 0x00006400000e00ff */
.L_x_5209:
        /* <DEDUP_REMOVED lines=14> */
[----:B------:R-:W1:Y:S02]  /*7800*/  SHFL.UP PT, R65, R241, 0x2, RZ ;  /* 0x04400000f1417989 */ /* 0x000e6400000e00ff */
[----:B------:R-:W-:Y:S01]  /*7810*/  FSEL R66, R68, R66, !P0 ;  /* 0x0000004244427208 */ /* 0x000fe20004000000 */
[----:B0-----:R-:W-:Y:S01]  /*7820*/  @P0 FFMA.FTZ R240, R240, R67, -R64 ;  /* 0x00000043f0f00223 */ /* 0x001fe20000010840 */
[----:B------:R-:W-:Y:S01]  /*7830*/  ISETP.GE.AND P0, PT, R85, 0x2, PT ;  /* 0x000000025500780c */ /* 0x000fe20003f06270 */
[----:B------:R-:W0:Y:S02]  /*7840*/  SHFL.UP PT, R67, R70, 0x2, RZ ;  /* 0x0440000046437989 */ /* 0x000e2400000e00ff */
[----:B-1----:R-:W-:-:S04]  /*7850*/  FMUL.FTZ R69, R66, R65 ;  /* 0x0000004142457220 */ /* 0x002fc80000410000 */
[-C--:B0-----:R-:W-:Y:S02]  /*7860*/  FFMA.FTZ R69, R240, R67.reuse, -R69 ;  /* 0x00000043f0457223 */ /* 0x081fe40000010845 */
[----:B------:R-:W-:-:S04]  /*7870*/  FMUL.FTZ R67, R66, R67 ;  /* 0x0000004342437220 */ /* 0x000fc80000410000 */
        /* <DEDUP_REMOVED lines=20> */
[----:B------:R-:W1:Y:S04]  /*79c0*/  SHFL.UP PT, R67, R64, 0x4, RZ ;  /* 0x0480000040437989 */ /* 0x000e6800000e00ff */
[----:B------:R-:W-:Y:S01]  /*79d0*/  SHFL.UP PT, R69, R70, 0x8, RZ ;  /* 0x0500000046457989 */ /* 0x000fe200000e00ff */
[----:B0-----:R-:W-:-:S02]  /*79e0*/  FMUL.FTZ R68, R64, R65 ;  /* 0x0000004140447220 */ /* 0x001fc40000410000 */
[-C--:B-1----:R-:W-:Y:S02]  /*79f0*/  FMUL.FTZ R66, R64, R67.reuse ;  /* 0x0000004340427220 */ /* 0x082fe40000410000 */
[C---:B------:R-:W-:Y:S02]  /*7a00*/  FFMA.FTZ R67, R240.reuse, R67, R68 ;  /* 0x00000043f0437223 */ /* 0x040fe40000010044 */
[----:B------:R-:W-:Y:S02]  /*7a10*/  @P0 FFMA.FTZ R240, R240, R65, -R66 ;  /* 0x00000041f0f00223 */ /* 0x000fe40000010842 */
[----:B------:R-:W0:Y:S01]  /*7a20*/  SHFL.UP PT, R65, R241, 0x8, RZ ;  /* 0x05000000f1417989 */ /* 0x000e2200000e00ff */
[----:B------:R-:W-:Y:S02]  /*7a30*/  FSEL R66, R64, R67, !P0 ;  /* 0x0000004340427208 */ /* 0x000fe40004000000 */
[----:B------:R-:W-:-:S03]  /*7a40*/  ISETP.GE.AND P0, PT, R85, 0x8, PT ;  /* 0x000000085500780c */ /* 0x000fc60003f06270 */
[----:B0-----:R-:W-:-:S04]  /*7a50*/  FMUL.FTZ R67, R66, R65 ;  /* 0x0000004142437220 */ /* 0x001fc80000410000 */
[-C--:B------:R-:W-:Y:S02]  /*7a60*/  FFMA.FTZ R67, R240, R69.reuse, -R67 ;  /* 0x00000045f0437223 */ /* 0x080fe40000010843 */
[----:B------:R-:W-:-:S04]  /*7a70*/  FMUL.FTZ R69, R66, R69 ;  /* 0x0000004542457220 */ /* 0x000fc80000410000 */
[----:B------:R-:W-:Y:S02]  /*7a80*/  @P0 FADD.FTZ R70, R70, R67 ;  /* 0x0000004346460221 */ /* 0x000fe40000010000 */
[----:B------:R-:W-:Y:S01]  /*7a90*/  FFMA.FTZ R64, R240, R65, R69 ;  /* 0x00000041f0407223 */ /* 0x000fe20000010045 */
[----:B------:R-:W0:Y:S03]  /*7aa0*/  SHFL.UP PT, R67, R66, 0x8, RZ ;  /* 0x0500000042437989 */ /* 0x000e2600000e00ff */
[----:B------:R-:W-:Y:S01]  /*7ab0*/  @P0 FADD.FTZ R241, R241, R64 ;  /* 0x00000040f1f10221 */ /* 0x000fe20000010000 */
[----:B------:R-:W1:Y:S04]  /*7ac0*/  SHFL.UP PT, R65, R240, 0x8, RZ ;  /* 0x05000000f0417989 */ /* 0x000e6800000e00ff */
[----:B------:R-:W2:Y:S01]  /*7ad0*/  SHFL.UP PT, R71, R70, 0x10, RZ ;  /* 0x0600000046477989 */ /* 0x000ea200000e00ff */
[----:B0-----:R-:W-:-:S02]  /*7ae0*/  FMUL.FTZ R64, R66, R67 ;  /* 0x0000004342407220 */ /* 0x001fc40000410000 */
[----:B-1----:R-:W-:-:S04]  /*7af0*/  FMUL.FTZ R68, R66, R65 ;  /* 0x0000004142447220 */ /* 0x002fc80000410000 */
[C---:B------:R-:W-:Y:S02]  /*7b00*/  FFMA.FTZ R67, R240.reuse, R67, R68 ;  /* 0x00000043f0437223 */ /* 0x040fe40000010044 */
[----:B------:R-:W-:Y:S02]  /*7b10*/  @P0 FFMA.FTZ R240, R240, R65, -R64 ;  /* 0x00000041f0f00223 */ /* 0x000fe40000010840 */
[----:B------:R-:W0:Y:S01]  /*7b20*/  SHFL.UP PT, R64, R241, 0x10, RZ ;  /* 0x06000000f1407989 */ /* 0x000e2200000e00ff */
[----:B------:R-:W-:Y:S02]  /*7b30*/  FSEL R69, R66, R67, !P0 ;  /* 0x0000004342457208 */ /* 0x000fe40004000000 */
[----:B------:R-:W-:Y:S01]  /*7b40*/  MOV R242, R240 ;  /* 0x000000f000f27202 */ /* 0x000fe20000000f00 */
[----:B------:R1:W3:Y:S04]  /*7b50*/  SHFL.UP PT, R67, R240, 0x10, RZ ;  /* 0x06000000f0437989 */ /* 0x0002e800000e00ff */
[----:B------:R4:W0:Y:S01]  /*7b60*/  SHFL.UP PT, R68, R69, 0x10, RZ ;  /* 0x0600000045447989 */ /* 0x00082200000e00ff */
[----:B-1----:R-:W-:-:S03]  /*7b70*/  MOV R240, R70 ;  /* 0x0000004600f07202 */ /* 0x002fc60000000f00 */
.L_x_5210:
[----:B--2---:R-:W-:Y:S01]  /*7b80*/  ISETP.GE.AND P0, PT, R85, 0x10, PT ;  /* 0x000000105500780c */ /* 0x004fe20003f06270 */
[-C--:B0-----:R-:W-:Y:S01]  /*7b90*/  FMUL.FTZ R65, R64, R69.reuse ;  /* 0x0000004540417220 */ /* 0x081fe20000410000 */
[----:B------:R-:W-:Y:S01]  /*7ba0*/  MOV R70, R242 ;  /* 0x000000f200467202 */ /* 0x000fe20000000f00 */
[----:B---3--:R-:W-:-:S04]  /*7bb0*/  FMUL.FTZ R66, R67, R69 ;  /* 0x0000004543427220 */ /* 0x008fc80000410000 */
[CC--:B------:R-:W-:Y:S02]  /*7bc0*/  FFMA.FTZ R65, R71.reuse, R70.reuse, -R65 ;  /* 0x0000004647417223 */ /* 0x0c0fe40000010841 */
[-C--:B------:R-:W-:Y:S02]  /*7bd0*/  FMUL.FTZ R71, R71, R69.reuse ;  /* 0x0000004547477220 */ /* 0x080fe40000410000 */
[CC--:B------:R-:W-:Y:S02]  /*7be0*/  FFMA.FTZ R66, R68.reuse, R70.reuse, R66 ;  /* 0x0000004644427223 */ /* 0x0c0fe40000010042 */
[----:B------:R-:W-:Y:S02]  /*7bf0*/  FMUL.FTZ R68, R68, R69 ;  /* 0x0000004544447220 */ /* 0x000fe40000410000 */
[----:B------:R-:W-:Y:S01]  /*7c00*/  FFMA.FTZ R71, R64, R70, R71 ;  /* 0x0000004640477223 */ /* 0x000fe20000010047 */
[----:B----4-:R-:W-:Y:S01]  /*7c10*/  FSEL R69, R69, R66, !P0 ;  /* 0x0000004245457208 */ /* 0x010fe20004000000 */
[----:B------:R-:W-:Y:S01]  /*7c20*/  @P0 FFMA.FTZ R70, R67, R70, -R68 ;  /* 0x0000004643460223 */ /* 0x000fe20000010844 */
[----:B------:R-:W-:-:S02]  /*7c30*/  MOV R68, R241 ;  /* 0x000000f100447202 */ /* 0x000fc40000000f00 */
[----:B------:R-:W-:-:S03]  /*7c40*/  MOV R67, R240 ;  /* 0x000000f000437202 */ /* 0x000fc60000000f00 */
[----:B------:R-:W-:Y:S02]  /*7c50*/  @P0 FADD.FTZ R68, R71, R68 ;  /* 0x0000004447440221 */ /* 0x000fe40000010000 */
[----:B------:R-:W-:Y:S01]  /*7c60*/  @P0 FADD.FTZ R67, R65, R67 ;  /* 0x0000004341430221 */ /* 0x000fe20000010000 */
[----:B------:R-:W-:Y:S05]  /*7c70*/  BRA.CONV ~URZ, `(.L_x_5103) ;  /* 0x000000537f007947 */ /* 0x000fea000b800000 */
[----:B------:R-:W-:Y:S01]  /*7c80*/  HFMA2.MMA R66, -RZ, RZ, 0, 1.847743988037109375e-06 ;  /* 0x0000001fff427435 */ /* 0x000fe200000001ff */
[----:B------:R-:W-:Y:S02]  /*7c90*/  MOV R64, R70 ;  /* 0x0000004600407202 */ /* 0x000fe40000000f00 */
[----:B------:R-:W-:Y:S02]  /*7ca0*/  MOV R247, 0xffffffff ;  /* 0xffffffff00f77802 */ /* 0x000fe40000000f00 */
[----:B------:R-:W-:Y:S02]  /*7cb0*/  MOV R65, 0x7cd0 ;  /* 0x00007cd000417802 */ /* 0x000fe40000000f00 */
[----:B------:R-:W-:Y:S05]  /*7cc0*/  CALL.REL.NOINC `($__internal_124_$__cuda_sm70_shflsync_idx_p) ;  /* 0x0000927000007944 */ /* 0x000fea0003c00000 */
.L_x_5103:
[----:B------:R-:W-:Y:S05]  /*7cd0*/  BRA.CONV ~URZ, `(.L_x_5104) ;  /* 0x000000537f007947 */ /* 0x000fea000b800000 */
[----:B-1----:R-:W-:Y:S01]  /*7ce0*/  HFMA2.MMA R66, -RZ, RZ, 0, 1.847743988037109375e-06 ;  /* 0x0000001fff427435 */ /* 0x002fe200000001ff */
[----:B------:R-:W-:Y:S02]  /*7cf0*/  MOV R64, R69 ;  /* 0x0000004500407202 */ /* 0x000fe40000000f00 */
[----:B------:R-:W-:-:S02]  /*7d00*/  MOV R247, 0xffffffff ;  /* 0xffffffff00f77802 */ /* 0x000fc40000000f00 */
[----:B------:R-:W-:Y:S02]  /*7d10*/  MOV R65, 0x7d30 ;  /* 0x00007d3000417802 */ /* 0x000fe40000000f00 */
[----:B0-----:R-:W-:Y:S05]  /*7d20*/  CALL.REL.NOINC `($__internal_124_$__cuda_sm70_shflsync_idx_p) ;  /* 0x0000921000007944 */ /* 0x001fea0003c00000 */
.L_x_5104:
[----:B------:R-:W-:Y:S05]  /*7d30*/  BRA.CONV ~URZ, `(.L_x_5105) ;  /* 0x000000537f007947 */ /* 0x000fea000b800000 */
[----:B-1----:R-:W-:Y:S01]  /*7d40*/  HFMA2.MMA R66, -RZ, RZ, 0, 1.847743988037109375e-06 ;  /* 0x0000001fff427435 */ /* 0x002fe200000001ff */
[----:B------:R-:W-:Y:S02]  /*7d50*/  MOV R64, R67 ;  /* 0x0000004300407202 */ /* 0x000fe40000000f00 */
[----:B------:R-:W-:Y:S02]  /*7d60*/  MOV R247, 0xffffffff ;  /* 0xffffffff00f77802 */ /* 0x000fe40000000f00 */
[----:B------:R-:W-:Y:S02]  /*7d70*/  MOV R65, 0x7d90 ;  /* 0x00007d9000417802 */ /* 0x000fe40000000f00 */
[----:B0-----:R-:W-:Y:S05]  /*7d80*/  CALL.REL.NOINC `($__internal_124_$__cuda_sm70_shflsync_idx_p) ;  /* 0x000091b000007944 */ /* 0x001fea0003c00000 */
.L_x_5105:
[----:B------:R-:W-:Y:S05]  /*7d90*/  BRA.CONV ~URZ, `(.L_x_5106) ;  /* 0x000000537f007947 */ /* 0x000fea000b800000 */
[----:B-1----:R-:W-:Y:S01]  /*7da0*/  HFMA2.MMA R66, -RZ, RZ, 0, 1.847743988037109375e-06 ;  /* 0x0000001fff427435 */ /* 0x002fe200000001ff */
[----:B------:R-:W-:Y:S02]  /*7db0*/  MOV R64, R68 ;  /* 0x0000004400407202 */ /* 0x000fe40000000f00 */
[----:B------:R-:W-:Y:S02]  /*7dc0*/  MOV R247, 0xffffffff ;  /* 0xffffffff00f77802 */ /* 0x000fe40000000f00 */
[----:B------:R-:W-:-:S02]  /*7dd0*/  MOV R65, 0x7df0 ;  /* 0x00007df000417802 */ /* 0x000fc40000000f00 */
[----:B0-----:R-:W-:Y:S05]  /*7de0*/  CALL.REL.NOINC `($__internal_124_$__cuda_sm70_shflsync_idx_p) ;  /* 0x0000915000007944 */ /* 0x001fea0003c00000 */
.L_x_5106:
        /* <DEDUP_REMOVED lines=8> */
[----:B------:R-:W0:Y:S02]  /*7e70*/  SHFL.UP PT, R68, R68, 0x1, RZ ;  /* 0x0420000044447989 */ /* 0x000e2400000e00ff */
.L_x_5211:
[-C--:B0-23--:R-:W-:Y:S02]  /*7e80*/  FMUL.FTZ R65, R61, R69.reuse ;  /* 0x000000453d417220 */ /* 0x08dfe40000410000 */
[----:B------:R-:W-:-:S02]  /*7e90*/  FMUL.FTZ R64, R60, R69 ;  /* 0x000000453c407220 */ /* 0x000fc40000410000 */
[-C--:B------:R-:W-:Y:S02]  /*7ea0*/  @P1 FFMA.FTZ R60, R60, R70.reuse, -R65 ;  /* 0x000000463c3c1223 */ /* 0x080fe40000010841 */
[-C--:B-1----:R-:W-:Y:S02]  /*7eb0*/  FMUL.FTZ R65, R63, R69.reuse ;  /* 0x000000453f417220 */ /* 0x082fe40000410000 */
[C---:B----4-:R-:W-:Y:S02]  /*7ec0*/  FMUL.FTZ R69, R62.reuse, R69 ;  /* 0x000000453e457220 */ /* 0x050fe40000410000 */
[-C--:B------:R-:W-:Y:S02]  /*7ed0*/  FFMA.FTZ R66, R62, R70.reuse, -R65 ;  /* 0x000000463e427223 */ /* 0x080fe40000010841 */
[----:B------:R-:W-:Y:S02]  /*7ee0*/  @P1 FFMA.FTZ R61, R61, R70, R64 ;  /* 0x000000463d3d1223 */ /* 0x000fe40000010040 */
[----:B------:R-:W-:-:S02]  /*7ef0*/  @P1 FADD.FTZ R62, R66, R67 ;  /* 0x00000043423e1221 */ /* 0x000fc40000010000 */
[----:B------:R-:W0:Y:S01]  /*7f00*/  LDS.128 R64, [R243+0x4250] ;  /* 0x00425000f3407984 */ /* 0x000e220000000c00 */
[----:B------:R-:W-:-:S04]  /*7f10*/  FFMA.FTZ R69, R63, R70, R69 ;  /* 0x000000463f457223 */ /* 0x000fc80000010045 */
[----:B------:R-:W-:-:S05]  /*7f20*/  @P1 FADD.FTZ R63, R69, R68 ;  /* 0x00000044453f1221 */ /* 0x000fca0000010000 */
        /* <DEDUP_REMOVED lines=12> */
.L_x_5100:
[----:B0-----:R-:W-:Y:S05]  /*7ff0*/  BSYNC B0 ;  /* 0x0000000000007941 */ /* 0x001fea0003800000 */
.L_x_5099:
[----:B------:R-:W-:Y:S02]  /*8000*/  WARPSYNC 0xffffffff ;  /* 0xffffffff00007948 */ /* 0x000fe40003800000 */
[CC--:B-1----:R-:W-:Y:S01]  /*8010*/  FMUL.FTZ R61, R151.reuse, R184.reuse ;  /* 0x000000b8973d7220 */ /* 0x0c2fe20000410000 */
[----:B------:R-:W-:Y:S01]  /*8020*/  BAR.SYNC.DEFER_BLOCKING 0x0 ;  /* 0x0000000000007b1d */ /* 0x000fe20000010000 */
[C---:B------:R-:W-:Y:S02]  /*8030*/  FMUL.FTZ R60, R152.reuse, R184 ;  /* 0x000000b8983c7220 */ /* 0x040fe40000410000 */
[-C--:B------:R-:W-:Y:S02]  /*8040*/  FFMA.FTZ R62, -R152, R168.reuse, -R61 ;  /* 0x000000a8983e7223 */ /* 0x080fe4000001093d */
[----:B------:R-:W-:Y:S01]  /*8050*/  FFMA.FTZ R60, R151, R168, -R60 ;  /* 0x000000a8973c7223 */ /* 0x000fe2000001083c */
[----:B------:R-:W-:Y:S01]  /*8060*/  ULDC UR34, c[0x0][0x174] ;  /* 0x00005d0000227ab9 */ /* 0x000fe20000000800 */
[----:B------:R-:W-:Y:S01]  /*8070*/  FADD.FTZ R62, -R183, R62 ;  /* 0x0000003eb73e7221 */ /* 0x000fe20000010100 */
[----:B------:R-:W-:Y:S01]  /*8080*/  UISETP.GE.AND UP0, UPT, UR24, UR34, UPT ;  /* 0x000000221800728c */ /* 0x000fe2000bf06270 */
[----:B------:R-:W-:Y:S01]  /*8090*/  FADD.FTZ R60, R167, R60 ;  /* 0x0000003ca73c7221 */ /* 0x000fe20000010000 */
[----:B------:R-:W-:Y:S01]  /*80a0*/  USHF.L.U32 UR34, UR7, 0x4, URZ ;  /* 0x0000000407227899 */ /* 0x000fe2000800063f */
[C---:B------:R-:W-:Y:S01]  /*80b0*/  FMUL.FTZ R61, R150.reuse, -R62 ;  /* 0x8000003e963d7220 */ /* 0x040fe20000410000 */
[----:B------:R-:W-:Y:S01]  /*80c0*/  BSSY B0, `(.L_x_5108) ;  /* 0x00001aa000007945 */ /* 0x000fe20003800000 */
[-C--:B------:R-:W-:Y:S01]  /*80d0*/  FMUL.FTZ R63, R150, -R60.reuse ;  /* 0x8000003c963f7220 */ /* 0x080fe20000410000 */
[----:B------:R-:W-:Y:S01]  /*80e0*/  PLOP3.LUT P0, PT, PT, PT, UP0, 0x80, 0x0 ;  /* 0x000000000000781c */ /* 0x000fe20003f0f008 */
[----:B------:R-:W-:-:S02]  /*80f0*/  FFMA.FTZ R65, R149, R60, -R61 ;  /* 0x0000003c95417223 */ /* 0x000fc4000001083d */
[-C--:B------:R-:W-:Y:S01]  /*8100*/  FMUL.FTZ R60, R152, R111.reuse ;  /* 0x0000006f983c7220 */ /* 0x080fe20000410000 */
[----:B------:R-:W-:Y:S01]  /*8110*/  ISETP.NE.OR P0, PT, R228, RZ, P0 ;  /* 0x000000ffe400720c */ /* 0x000fe20000705670 */
[----:B------:R-:W-:Y:S02]  /*8120*/  FFMA.FTZ R67, R149, R62, R63 ;  /* 0x0000003e95437223 */ /* 0x000fe4000001003f */
[-C--:B------:R-:W-:Y:S02]  /*8130*/  FMUL.FTZ R62, R152, -R110.reuse ;  /* 0x8000006e983e7220 */ /* 0x080fe40000410000 */
[C---:B------:R-:W-:Y:S01]  /*8140*/  FFMA.FTZ R60, R151.reuse, R110, -R60 ;  /* 0x0000006e973c7223 */ /* 0x040fe2000001083c */
[----:B------:R-:W0:Y:S01]  /*8150*/  LDS.64 R68, [R86.X16+0x4258] ;  /* 0x0042580056447984 */ /* 0x000e22000000ca00 */
[----:B------:R-:W-:Y:S02]  /*8160*/  FADD.FTZ R65, R166, R65 ;  /* 0x00000041a6417221 */ /* 0x000fe40000010000 */
[----:B------:R-:W-:-:S02]  /*8170*/  FFMA.FTZ R62, R151, -R111, R62 ;  /* 0x8000006f973e7223 */ /* 0x000fc4000001003e */
        /* <DEDUP_REMOVED lines=19> */
[----:B------:R-:W-:Y:S02]  /*82b0*/  FADD.FTZ R65, R164, R65 ;  /* 0x00000041a4417221 */ /* 0x000fe40000010000 */
[----:B------:R-:W-:Y:S02]  /*82c0*/  FMUL.FTZ R63, R146, -R60 ;  /* 0x8000003c923f7220 */ /* 0x000fe40000410000 */
[----:B------:R-:W-:Y:S02]  /*82d0*/  FADD.FTZ R67, -R180, R67 ;  /* 0x00000043b4437221 */ /* 0x000fe40000010100 */
[----:B------:R-:W-:Y:S02]  /*82e0*/  FMUL.FTZ R66, R144, -R65 ;  /* 0x8000004190427220 */ /* 0x000fe40000410000 */
[----:B------:R-:W-:-:S02]  /*82f0*/  FMUL.FTZ R61, R146, -R62 ;  /* 0x8000003e923d7220 */ /* 0x000fc40000410000 */
[----:B------:R-:W-:Y:S02]  /*8300*/  FFMA.FTZ R63, R145, R62, R63 ;  /* 0x0000003e913f7223 */ /* 0x000fe4000001003f */
[CC--:B------:R-:W-:Y:S02]  /*8310*/  FMUL.FTZ R62, R144.reuse, -R67.reuse ;  /* 0x80000043903e7220 */ /* 0x0c0fe40000410000 */
        /* <DEDUP_REMOVED lines=14> */
[----:B------:R-:W-:Y:S02]  /*8400*/  FMUL.FTZ R63, R142, -R60 ;  /* 0x8000003c8e3f7220 */ /* 0x000fe40000410000 */
[----:B------:R-:W-:-:S02]  /*8410*/  FADD.FTZ R67, -R178, R67 ;  /* 0x00000043b2437221 */ /* 0x000fc40000010100 */
[----:B------:R-:W-:Y:S02]  /*8420*/  FMUL.FTZ R66, R140, -R65 ;  /* 0x800000418c427220 */ /* 0x000fe40000410000 */
[-C--:B------:R-:W-:Y:S02]  /*8430*/  FMUL.FTZ R61, R142, -R62.reuse ;  /* 0x8000003e8e3d7220 */ /* 0x080fe40000410000 */
[----:B------:R-:W-:Y:S02]  /*8440*/  FFMA.FTZ R63, R141, R62, R63 ;  /* 0x0000003e8d3f7223 */ /* 0x000fe4000001003f */
[-C--:B------:R-:W-:Y:S02]  /*8450*/  FMUL.FTZ R62, R140, -R67.reuse ;  /* 0x800000438c3e7220 */ /* 0x080fe40000410000 */
[----:B------:R-:W-:Y:S02]  /*8460*/  FFMA.FTZ R66, R139, R67, R66 ;  /* 0x000000438b427223 */ /* 0x000fe40000010042 */
[----:B------:R-:W-:-:S02]  /*8470*/  FFMA.FTZ R60, R141, R60, -R61 ;  /* 0x0000003c8d3c7223 */ /* 0x000fc4000001083d */
[----:B------:R-:W-:Y:S02]  /*8480*/  FFMA.FTZ R64, R139, R65, -R62 ;  /* 0x000000418b407223 */ /* 0x000fe4000001083e */
[C---:B------:R-:W-:Y:S02]  /*8490*/  FMUL.FTZ R61, R140.reuse, -R63 ;  /* 0x8000003f8c3d7220 */ /* 0x040fe40000410000 */
[----:B------:R-:W-:Y:S02]  /*84a0*/  FADD.FTZ R66, -R177, R66 ;  /* 0x00000042b1427221 */ /* 0x000fe40000010100 */
[-C--:B------:R-:W-:Y:S02]  /*84b0*/  FMUL.FTZ R62, R140, -R60.reuse ;  /* 0x8000003c8c3e7220 */ /* 0x080fe40000410000 */
[----:B------:R-:W-:Y:S02]  /*84c0*/  FADD.FTZ R64, R161, R64 ;  /* 0x00000040a1407221 */ /* 0x000fe40000010000 */
[----:B------:R-:W-:-:S02]  /*84d0*/  FFMA.FTZ R60, R139, R60, -R61 ;  /* 0x0000003c8b3c7223 */ /* 0x000fc4000001083d */
[C---:B------:R-:W-:Y:S02]  /*84e0*/  FMUL.FTZ R61, R138.reuse, -R66 ;  /* 0x800000428a3d7220 */ /* 0x040fe40000410000 */
[----:B------:R-:W-:Y:S02]  /*84f0*/  FFMA.FTZ R62, R139, R63, R62 ;  /* 0x0000003f8b3e7223 */ /* 0x000fe4000001003e */
[-C--:B------:R-:W-:Y:S02]  /*8500*/  FMUL.FTZ R63, R138, -R64.reuse ;  /* 0x800000408a3f7220 */ /* 0x080fe40000410000 */
[C---:B------:R-:W-:Y:S02]  /*8510*/  FFMA.FTZ R65, R137.reuse, R64, -R61 ;  /* 0x0000004089417223 */ /* 0x040fe4000001083d */
[----:B------:R-:W-:Y:S02]  /*8520*/  FFMA.FTZ R67, R137, R66, R63 ;  /* 0x0000004289437223 */ /* 0x000fe4000001003f */
[----:B------:R-:W-:-:S02]  /*8530*/  FADD.FTZ R65, R160, R65 ;  /* 0x00000041a0417221 */ /* 0x000fc40000010000 */
        /* <DEDUP_REMOVED lines=13> */
[----:B------:R-:W-:Y:S02]  /*8610*/  FFMA.FTZ R60, R135, R60, -R61 ;  /* 0x0000003c873c7223 */ /* 0x000fe4000001083d */
[----:B------:R-:W-:Y:S02]  /*8620*/  FMUL.FTZ R61, R101, -R66 ;  /* 0x80000042653d7220 */ /* 0x000fe40000410000 */
[----:B------:R-:W-:Y:S02]  /*8630*/  FFMA.FTZ R62, R135, R63, R62 ;  /* 0x0000003f873e7223 */ /* 0x000fe4000001003e */
[-C--:B------:R-:W-:Y:S02]  /*8640*/  FMUL.FTZ R63, R101, -R64.reuse ;  /* 0x80000040653f7220 */ /* 0x080fe40000410000 */
[----:B------:R-:W-:-:S02]  /*8650*/  FFMA.FTZ R65, R102, R64, -R61 ;  /* 0x0000004066417223 */ /* 0x000fc4000001083d */
[----:B------:R-:W-:Y:S02]  /*8660*/  FFMA.FTZ R67, R102, R66, R63 ;  /* 0x0000004266437223 */ /* 0x000fe4000001003f */
[C---:B------:R-:W-:Y:S02]  /*8670*/  FMUL.FTZ R63, R101.reuse, -R60 ;  /* 0x8000003c653f7220 */ /* 0x040fe40000410000 */
        /* <DEDUP_REMOVED lines=19> */
[C---:B------:R-:W-:Y:S02]  /*87b0*/  FMUL.FTZ R61, R105.reuse, -R62 ;  /* 0x8000003e693d7220 */ /* 0x040fe40000410000 */
[----:B------:R-:W-:Y:S02]  /*87c0*/  FMUL.FTZ R63, R105, -R60 ;  /* 0x8000003c693f7220 */ /* 0x000fe40000410000 */
[----:B------:R-:W-:-:S02]  /*87d0*/  FADD.FTZ R65, R156, R65 ;  /* 0x000000419c417221 */ /* 0x000fc40000010000 */
[C---:B------:R-:W-:Y:S02]  /*87e0*/  FFMA.FTZ R60, R106.reuse, R60, -R61 ;  /* 0x0000003c6a3c7223 */ /* 0x040fe4000001083d */
[----:B------:R-:W-:Y:S02]  /*87f0*/  FFMA.FTZ R61, R106, R62, R63 ;  /* 0x0000003e6a3d7223 */ /* 0x000fe4000001003f */
[----:B------:R-:W-:Y:S02]  /*8800*/  FADD.FTZ R67, -R172, R67 ;  /* 0x00000043ac437221 */ /* 0x000fe40000010100 */
[C---:B------:R-:W-:Y:S02]  /*8810*/  FMUL.FTZ R63, R107.reuse, -R65 ;  /* 0x800000416b3f7220 */ /* 0x040fe40000410000 */
[-C--:B------:R-:W-:Y:S02]  /*8820*/  FMUL.FTZ R62, R107, -R67.reuse ;  /* 0x800000436b3e7220 */ /* 0x080fe40000410000 */
[----:B------:R-:W-:-:S02]  /*8830*/  FFMA.FTZ R66, R108, R67, R63 ;  /* 0x000000436c427223 */ /* 0x000fc4000001003f */
[----:B------:R-:W-:Y:S02]  /*8840*/  FMUL.FTZ R63, R107, -R61 ;  /* 0x8000003d6b3f7220 */ /* 0x000fe40000410000 */
[C---:B------:R-:W-:Y:S02]  /*8850*/  FFMA.FTZ R64, R108.reuse, R65, -R62 ;  /* 0x000000416c407223 */ /* 0x040fe4000001083e */
[----:B------:R-:W-:Y:S02]  /*8860*/  FADD.FTZ R66, -R171, R66 ;  /* 0x00000042ab427221 */ /* 0x000fe40000010100 */
[-C--:B------:R-:W-:Y:S02]  /*8870*/  FMUL.FTZ R62, R107, -R60.reuse ;  /* 0x8000003c6b3e7220 */ /* 0x080fe40000410000 */
[----:B------:R-:W-:Y:S02]  /*8880*/  FFMA.FTZ R60, R108, R60, -R63 ;  /* 0x0000003c6c3c7223 */ /* 0x000fe4000001083f */
[----:B------:R-:W-:-:S02]  /*8890*/  FADD.FTZ R64, R155, R64 ;  /* 0x000000409b407221 */ /* 0x000fc40000010000 */
[C---:B------:R-:W-:Y:S02]  /*88a0*/  FMUL.FTZ R63, R109.reuse, -R66 ;  /* 0x800000426d3f7220 */ /* 0x040fe40000410000 */
[CC--:B------:R-:W-:Y:S02]  /*88b0*/  FMUL.FTZ R67, R109.reuse, -R64.reuse ;  /* 0x800000406d437220 */ /* 0x0c0fe40000410000 */
[----:B------:R-:W-:Y:S02]  /*88c0*/  FFMA.FTZ R65, R112, R64, -R63 ;  /* 0x0000004070417223 */ /* 0x000fe4000001083f */
[----:B------:R-:W-:Y:S02]  /*88d0*/  FFMA.FTZ R61, R108, R61, R62 ;  /* 0x0000003d6c3d7223 */ /* 0x000fe4000001003e */
[----:B------:R-:W-:Y:S02]  /*88e0*/  FMUL.FTZ R62, R109, -R60 ;  /* 0x8000003c6d3e7220 */ /* 0x000fe40000410000 */
[----:B------:R-:W-:-:S02]  /*88f0*/  FFMA.FTZ R67, R112, R66, R67 ;  /* 0x0000004270437223 */ /* 0x000fc40000010043 */
[----:B------:R-:W-:Y:S02]  /*8900*/  FADD.FTZ R65, R154, R65 ;  /* 0x000000419a417221 */ /* 0x000fe40000010000 */
[-C--:B------:R-:W-:Y:S02]  /*8910*/  FMUL.FTZ R63, R109, -R61.reuse ;  /* 0x8000003d6d3f7220 */ /* 0x080fe40000410000 */
[----:B------:R-:W-:Y:S02]  /*8920*/  FFMA.FTZ R61, R112, R61, R62 ;  /* 0x0000003d703d7223 */ /* 0x000fe4000001003e */
[----:B------:R-:W-:Y:S02]  /*8930*/  FADD.FTZ R67, -R170, R67 ;  /* 0x00000043aa437221 */ /* 0x000fe40000010100 */
[C---:B------:R-:W-:Y:S02]  /*8940*/  FMUL.FTZ R62, R113.reuse, -R65 ;  /* 0x80000041713e7220 */ /* 0x040fe40000410000 */
[----:B------:R-:W-:-:S02]  /*8950*/  FMUL.FTZ R66, R113, -R67 ;  /* 0x8000004371427220 */ /* 0x000fc40000410000 */
[----:B------:R-:W-:Y:S02]  /*8960*/  FFMA.FTZ R70, R114, R67, R62 ;  /* 0x0000004372467223 */ /* 0x000fe4000001003e */
[CC--:B0-----:R-:W-:Y:S02]  /*8970*/  FMUL.FTZ R62, R121.reuse, R68.reuse ;  /* 0x00000044793e7220 */ /* 0x0c1fe40000410000 */
[-C--:B------:R-:W-:Y:S02]  /*8980*/  FMUL.FTZ R121, R121, R69.reuse ;  /* 0x0000004579797220 */ /* 0x080fe40000410000 */
[C---:B------:R-:W-:Y:S02]  /*8990*/  FFMA.FTZ R69, R120.reuse, R69, R62 ;  /* 0x0000004578457223 */ /* 0x040fe4000001003e */
[----:B------:R-:W-:Y:S02]  /*89a0*/  FFMA.FTZ R68, R120, R68, -R121 ;  /* 0x0000004478447223 */ /* 0x000fe40000010879 */
[----:B------:R-:W-:-:S02]  /*89b0*/  FADD.FTZ R186, R186, R69 ;  /* 0x00000045baba7221 */ /* 0x000fc40000010000 */
[----:B------:R-:W-:Y:S02]  /*89c0*/  FADD.FTZ R185, R185, R68 ;  /* 0x00000044b9b97221 */ /* 0x000fe40000010000 */
[----:B------:R-:W-:Y:S02]  /*89d0*/  FFMA.FTZ R60, R112, R60, -R63 ;  /* 0x0000003c703c7223 */ /* 0x000fe4000001083f */
[C---:B------:R-:W-:Y:S02]  /*89e0*/  FMUL.FTZ R68, R113.reuse, R186 ;  /* 0x000000ba71447220 */ /* 0x040fe40000410000 */
[C---:B------:R-:W-:Y:S02]  /*89f0*/  FFMA.FTZ R66, R114.reuse, R65, -R66 ;  /* 0x0000004172427223 */ /* 0x040fe40000010842 */
[----:B------:R-:W-:Y:S02]  /*8a00*/  FMUL.FTZ R65, R113, -R60 ;  /* 0x8000003c71417220 */ /* 0x000fe40000410000 */
[----:B------:R-:W-:-:S02]  /*8a10*/  FFMA.FTZ R69, R114, R185, -R68 ;  /* 0x000000b972457223 */ /* 0x000fc40000010844 */
[CC--:B------:R-:W-:Y:S02]  /*8a20*/  FMUL.FTZ R63, R113.reuse, -R61.reuse ;  /* 0x8000003d713f7220 */ /* 0x0c0fe40000410000 */
[----:B------:R-:W-:Y:S01]  /*8a30*/  FFMA.FTZ R65, R114, R61, R65 ;  /* 0x0000003d72417223 */ /* 0x000fe20000010041 */
[----:B------:R-:W-:Y:S01]  /*8a40*/  HFMA2.MMA R61, -RZ, RZ, 0, 0 ;  /* 0x00000000ff3d7435 */ /* 0x000fe200000001ff */
[----:B------:R-:W-:Y:S02]  /*8a50*/  FADD.FTZ R188, R188, R69 ;  /* 0x00000045bcbc7221 */ /* 0x000fe40000010000 */
[----:B------:R-:W-:Y:S02]  /*8a60*/  FMUL.FTZ R69, R113, R185 ;  /* 0x000000b971457220 */ /* 0x000fe40000410000 */
[C---:B------:R-:W-:Y:S01]  /*8a70*/  FFMA.FTZ R64, R114.reuse, R60, -R63 ;  /* 0x0000003c72407223 */ /* 0x040fe2000001083f */
[----:B------:R-:W-:Y:S01]  /*8a80*/  MOV R60, 0x3f800000 ;  /* 0x3f800000003c7802 */ /* 0x000fe20000000f00 */
[----:B------:R-:W-:Y:S01]  /*8a90*/  CS2R R62, SRZ ;  /* 0x00000000003e7805 */ /* 0x000fe2000001ff00 */
[----:B------:R-:W-:-:S02]  /*8aa0*/  FFMA.FTZ R68, R114, R186, R69 ;  /* 0x000000ba72447223 */ /* 0x000fc40000010045 */
[----:B------:R-:W-:Y:S02]  /*8ab0*/  FADD.FTZ R67, -R169, R70 ;  /* 0x00000046a9437221 */ /* 0x000fe40000010100 */
[----:B------:R-:W-:Y:S01]  /*8ac0*/  FADD.FTZ R66, R153, R66 ;  /* 0x0000004299427221 */ /* 0x000fe20000010000 */
[----:B------:R-:W0:Y:S01]  /*8ad0*/  @!P0 LDS.128 R60, [UR34+0x5c60] ;  /* 0x005c6022ff3c8984 */ /* 0x000e220008000c00 */
[----:B------:R-:W-:Y:S01]  /*8ae0*/  FADD.FTZ R187, R187, R68 ;  /* 0x00000044bbbb7221 */ /* 0x000fe20000010000 */
[----:B------:R-:W-:Y:S01]  /*8af0*/  ISETP.GT.U32.AND P0, PT, R86, 0x1f, PT ;  /* 0x0000001f5600780c */ /* 0x000fe20003f04070 */
[----:B------:R-:W-:Y:S01]  /*8b00*/  FMUL.FTZ R68, R109, R188 ;  /* 0x000000bc6d447220 */ /* 0x000fe20000410000 */
[----:B------:R1:W-:Y:S03]  /*8b10*/  STS.128 [R86.X16+0x4660], R64 ;  /* 0x0046604056007388 */ /* 0x0003e6000000cc00 */
[----:B------:R-:W-:-:S04]  /*8b20*/  FFMA.FTZ R68, R112, R187, R68 ;  /* 0x000000bb70447223 */ /* 0x000fc80000010044 */
[----:B------:R-:W-:Y:S02]  /*8b30*/  FADD.FTZ R189, R189, R68 ;  /* 0x00000044bdbd7221 */ /* 0x000fe40000010000 */
[----:B-1----:R-:W-:-:S04]  /*8b40*/  FMUL.FTZ R65, R109, R187 ;  /* 0x000000bb6d417220 */ /* 0x002fc80000410000 */
        /* <DEDUP_REMOVED lines=101> */
.L_x_5212:
[----:B------:R-:W-:Y:S05]  /*91a0*/  BRA.DIV ~URZ, `(.L_x_5111) ;  /* 0x00006f827f007947 */ /* 0x000fea000b800000 */
[----:B------:R-:W2:Y:S04]  /*91b0*/  SHFL.DOWN PT, R69, R69, 0x1, 0x1f ;  /* 0x08201f0045457f89 */ /* 0x000ea800000e0000 */
[----:B0-----:R0:W3:Y:S04]  /*91c0*/  SHFL.DOWN PT, R121, R68, 0x1, 0x1f ;  /* 0x08201f0044797f89 */ /* 0x0010e800000e0000 */
[----:B------:R0:W4:Y:S02]  /*91d0*/  SHFL.DOWN PT, R66, R70, 0x1, 0x1f ;  /* 0x08201f0046427f89 */ /* 0x00012400000e0000 */
.L_x_5213:
[----:B------:R-:W-:Y:S01]  /*91e0*/  BSSY B1, `(.L_x_5112) ;  /* 0x000000d000017945 */ /* 0x000fe20003800000 */
[----:B------:R-:W-:Y:S05]  /*91f0*/  @!P0 BRA `(.L_x_5113) ;  /* 0x000000b000008947 */ /* 0x000fea0003800000 */
[----:B----4-:R-:W-:-:S04]  /*9200*/  FMUL.FTZ R64, R240, R66 ;  /* 0x00000042f0407220 */ /* 0x010fc80000410000 */
[C---:B---3--:R-:W-:Y:S02]  /*9210*/  FFMA.FTZ R65, R71.reuse, R121, -R64 ;  /* 0x0000007947417223 */ /* 0x048fe40000010840 */
[C---:B--2---:R-:W-:Y:S02]  /*9220*/  FMUL.FTZ R64, R240.reuse, R69 ;  /* 0x00000045f0407220 */ /* 0x044fe40000410000 */
[C---:B------:R-:W-:Y:S02]  /*9230*/  FMUL.FTZ R121, R240.reuse, R121 ;  /* 0x00000079f0797220 */ /* 0x040fe40000410000 */
[-C--:B-1----:R-:W-:Y:S02]  /*9240*/  FMUL.FTZ R240, R240, R67.reuse ;  /* 0x00000043f0f07220 */ /* 0x082fe40000410000 */
[C---:B------:R-:W-:Y:S02]  /*9250*/  FFMA.FTZ R64, R71.reuse, R67, -R64 ;  /* 0x0000004347407223 */ /* 0x040fe40000010840 */
[----:B------:R-:W-:-:S02]  /*9260*/  FFMA.FTZ R121, R71, R66, R121 ;  /* 0x0000004247797223 */ /* 0x000fc40000010079 */
[----:B------:R-:W-:Y:S01]  /*9270*/  FFMA.FTZ R240, R71, R69, R240 ;  /* 0x0000004547f07223 */ /* 0x000fe200000100f0 */
[----:B------:R-:W-:Y:S01]  /*9280*/  MOV R71, R64 ;  /* 0x0000004000477202 */ /* 0x000fe20000000f00 */
[----:B0-----:R-:W-:Y:S02]  /*9290*/  FADD.FTZ R68, R68, R65 ;  /* 0x0000004144447221 */ /* 0x001fe40000010000 */
[----:B------:R-:W-:Y:S02]  /*92a0*/  FADD.FTZ R120, R120, R121 ;  /* 0x0000007978787221 */ /* 0x000fe40000010000 */
.L_x_5113:
[----:B------:R-:W-:Y:S05]  /*92b0*/  BSYNC B1 ;  /* 0x0000000000017941 */ /* 0x000fea0003800000 */
.L_x_5112:
[----:B------:R-:W-:Y:S01]  /*92c0*/  ISETP.GT.U32.AND P0, PT, R228, 0x1d, PT ;  /* 0x0000001de400780c */ /* 0x000fe20003f04070 */
[----:B------:R-:W-:Y:S05]  /*92d0*/  BRA.DIV ~URZ, `(.L_x_5114) ;  /* 0x00006fa27f007947 */ /* 0x000fea000b800000 */
[----:B-1----:R1:W0:Y:S04]  /*92e0*/  SHFL.DOWN PT, R67, R71, 0x2, 0x1f ;  /* 0x08401f0047437f89 */ /* 0x00222800000e0000 */
[----:B--2---:R1:W2:Y:S04]  /*92f0*/  SHFL.DOWN PT, R69, R240, 0x2, 0x1f ;  /* 0x08401f00f0457f89 */ /* 0x0042a800000e0000 */
[----:B0-----:R1:W0:Y:S04]  /*9300*/  SHFL.DOWN PT, R70, R68, 0x2, 0x1f ;  /* 0x08401f0044467f89 */ /* 0x00122800000e0000 */
[----:B----4-:R1:W4:Y:S02]  /*9310*/  SHFL.DOWN PT, R66, R120, 0x2, 0x1f ;  /* 0x08401f0078427f89 */ /* 0x01032400000e0000 */
.L_x_5214:
[----:B------:R-:W-:Y:S01]  /*9320*/  BSSY B1, `(.L_x_5115) ;  /* 0x000000d000017945 */ /* 0x000fe20003800000 */
[----:B------:R-:W-:Y:S05]  /*9330*/  @P0 BRA `(.L_x_5116) ;  /* 0x000000b000000947 */ /* 0x000fea0003800000 */
[C---:B--2---:R-:W-:Y:S02]  /*9340*/  FMUL.FTZ R64, R240.reuse, R69 ;  /* 0x00000045f0407220 */ /* 0x044fe40000410000 */
[----:B----4-:R-:W-:-:S02]  /*9350*/  FMUL.FTZ R65, R240, R66 ;  /* 0x00000042f0417220 */ /* 0x010fc40000410000 */
[CC--:B0--3--:R-:W-:Y:S02]  /*9360*/  FMUL.FTZ R121, R240.reuse, R70.reuse ;  /* 0x00000046f0797220 */ /* 0x0c9fe40000410000 */
        /* <DEDUP_REMOVED lines=8> */
.L_x_5116:
[----:B------:R-:W-:Y:S05]  /*93f0*/  BSYNC B1 ;  /* 0x0000000000017941 */ /* 0x000fea0003800000 */
.L_x_5115:
[----:B------:R-:W-:Y:S01]  /*9400*/  ISETP.GT.U32.AND P0, PT, R228, 0x1b, PT ;  /* 0x0000001be400780c */ /* 0x000fe20003f04070 */
[----:B------:R-:W-:Y:S10]  /*9410*/  BRA.DIV ~URZ, `(.L_x_5117) ;  /* 0x000070227f007947 */ /* 0x000ff4000b800000 */
[----:B------:R1:W4:Y:S02]  /*9420*/  SHFL.DOWN PT, R67, R71, 0x4, 0x1f ;  /* 0x08801f0047437f89 */ /* 0x00032400000e0000 */
.L_x_5215:
[----:B------:R-:W-:Y:S05]  /*9430*/  BRA.DIV ~URZ, `(.L_x_5118) ;  /* 0x000070827f007947 */ /* 0x000fea000b800000 */
[----:B--2---:R2:W1:Y:S04]  /*9440*/  SHFL.DOWN PT, R69, R240, 0x4, 0x1f ;  /* 0x08801f00f0457f89 */ /* 0x00446800000e0000 */
[----:B0-----:R2:W0:Y:S04]  /*9450*/  SHFL.DOWN PT, R70, R68, 0x4, 0x1f ;  /* 0x08801f0044467f89 */ /* 0x00142800000e0000 */
[----:B----4-:R2:W4:Y:S02]  /*9460*/  SHFL.DOWN PT, R66, R120, 0x4, 0x1f ;  /* 0x08801f0078427f89 */ /* 0x01052400000e0000 */
.L_x_5216:
[----:B------:R-:W-:Y:S01]  /*9470*/  BSSY B1, `(.L_x_5119) ;  /* 0x000000d000017945 */ /* 0x000fe20003800000 */
[----:B------:R-:W-:Y:S05]  /*9480*/  @P0 BRA `(.L_x_5120) ;  /* 0x000000b000000947 */ /* 0x000fea0003800000 */
[C---:B-1----:R-:W-:Y:S02]  /*9490*/  FMUL.FTZ R64, R240.reuse, R69 ;  /* 0x00000045f0407220 */ /* 0x042fe40000410000 */
[----:B----4-:R-:W-:-:S02]  /*94a0*/  FMUL.FTZ R65, R240, R66 ;  /* 0x00000042f0417220 */ /* 0x010fc40000410000 */
[CC--:B0--3--:R-:W-:Y:S02]  /*94b0*/  FMUL.FTZ R121, R240.reuse, R70.reuse ;  /* 0x00000046f0797220 */ /* 0x0c9fe40000410000 */
        /* <DEDUP_REMOVED lines=8> */
.L_x_5120:
[----:B------:R-:W-:Y:S05]  /*9540*/  BSYNC B1 ;  /* 0x0000000000017941 */ /* 0x000fea0003800000 */
.L_x_5119:
[----:B------:R-:W-:Y:S01]  /*9550*/  ISETP.GT.U32.AND P0, PT, R228, 0x17, PT ;  /* 0x00000017e400780c */ /* 0x000fe20003f04070 */
[----:B------:R-:W-:Y:S05]  /*9560*/  BRA.DIV ~URZ, `(.L_x_5121) ;  /* 0x000070a27f007947 */ /* 0x000fea000b800000 */
[----:B------:R2:W4:Y:S04]  /*9570*/  SHFL.DOWN PT, R67, R71, 0x8, 0x1f ;  /* 0x09001f0047437f89 */ /* 0x00052800000e0000 */
[----:B-1----:R2:W1:Y:S04]  /*9580*/  SHFL.DOWN PT, R69, R240, 0x8, 0x1f ;  /* 0x09001f00f0457f89 */ /* 0x00246800000e0000 */
[----:B0-----:R2:W0:Y:S04]  /*9590*/  SHFL.DOWN PT, R70, R68, 0x8, 0x1f ;  /* 0x09001f0044467f89 */ /* 0x00142800000e0000 */
[----:B----4-:R2:W4:Y:S02]  /*95a0*/  SHFL.DOWN PT, R66, R120, 0x8, 0x1f ;  /* 0x09001f0078427f89 */ /* 0x01052400000e0000 */
.L_x_5217:
        /* <DEDUP_REMOVED lines=13> */
.L_x_5123:
[----:B------:R-:W-:Y:S05]  /*9680*/  BSYNC B1 ;  /* 0x0000000000017941 */ /* 0x000fea0003800000 */
.L_x_5122:
[----:B------:R-:W-:Y:S01]  /*9690*/  ISETP.GT.U32.AND P0, PT, R228, 0xf, PT ;  /* 0x0000000fe400780c */ /* 0x000fe20003f04070 */
[----:B------:R-:W-:Y:S10]  /*96a0*/  BRA.DIV ~URZ, `(.L_x_5124) ;  /* 0x000071227f007947 */ /* 0x000ff4000b800000 */
[----:B------:R2:W4:Y:S02]  /*96b0*/  SHFL.DOWN PT, R67, R71, 0x10, 0x1f ;  /* 0x0a001f0047437f89 */ /* 0x00052400000e0000 */
.L_x_5218:
[----:B------:R-:W-:Y:S05]  /*96c0*/  BRA.DIV ~URZ, `(.L_x_5125) ;  /* 0x000071827f007947 */ /* 0x000fea000b800000 */
[----:B-1----:R1:W2:Y:S04]  /*96d0*/  SHFL.DOWN PT, R69, R240, 0x10, 0x1f ;  /* 0x0a001f00f0457f89 */ /* 0x0022a800000e0000 */
[----:B0-----:R1:W0:Y:S04]  /*96e0*/  SHFL.DOWN PT, R70, R68, 0x10, 0x1f ;  /* 0x0a001f0044467f89 */ /* 0x00122800000e0000 */
[----:B----4-:R1:W4:Y:S02]  /*96f0*/  SHFL.DOWN PT, R66, R120, 0x10, 0x1f ;  /* 0x0a001f0078427f89 */ /* 0x01032400000e0000 */
.L_x_5219:
        /* <DEDUP_REMOVED lines=13> */
.L_x_5127:
[----:B------:R-:W-:Y:S05]  /*97d0*/  BSYNC B1 ;  /* 0x0000000000017941 */ /* 0x000fea0003800000 */
.L_x_5126:
        /* <DEDUP_REMOVED lines=20> */
.L_x_5220:
        /* <DEDUP_REMOVED lines=20> */
[----:B------:R-:W-:Y:S02]  /*9a60*/  FADD.FTZ R67, R67, R120 ;  /* 0x0000007843437221 */ /* 0x000fe40000010000 */
.L_x_5130:
[----:B------:R-:W-:Y:S05]  /*9a70*/  BSYNC B1 ;  /* 0x0000000000017941 */ /* 0x000fea0003800000 */
.L_x_5129:
[----:B------:R-:W-:-:S05]  /*9a80*/  SHF.L.U32 R241, R86, 0x5, RZ ;  /* 0x0000000556f17819 */ /* 0x000fca00000006ff */
[----:B------:R-:W0:Y:S04]  /*9a90*/  LDS.128 R68, [R241+0x4670] ;  /* 0x00467000f1447984 */ /* 0x000e280000000c00 */
[----:B------:R1:W-:Y:S01]  /*9aa0*/  STS.128 [R241+0x4670], R64 ;  /* 0x00467040f1007388 */ /* 0x0003e20000000c00 */
[C---:B0-----:R-:W-:Y:S02]  /*9ab0*/  FMUL.FTZ R121, R69.reuse, R67 ;  /* 0x0000004345797220 */ /* 0x041fe40000410000 */
[CC--:B------:R-:W-:Y:S02]  /*9ac0*/  FMUL.FTZ R120, R69.reuse, R66.reuse ;  /* 0x0000004245787220 */ /* 0x0c0fe40000410000 */
[----:B------:R-:W-:Y:S02]  /*9ad0*/  FFMA.FTZ R121, R68, R66, -R121 ;  /* 0x0000004244797223 */ /* 0x000fe40000010879 */
[----:B------:R-:W-:-:S02]  /*9ae0*/  FMUL.FTZ R240, R69, R64 ;  /* 0x0000004045f07220 */ /* 0x000fc40000410000 */
[----:B------:R-:W-:Y:S02]  /*9af0*/  FADD.FTZ R70, R70, R121 ;  /* 0x0000007946467221 */ /* 0x000fe40000010000 */
[C---:B------:R-:W-:Y:S02]  /*9b00*/  FFMA.FTZ R120, R68.reuse, R67, R120 ;  /* 0x0000004344787223 */ /* 0x040fe40000010078 */
[-C--:B------:R-:W-:Y:S02]  /*9b10*/  FMUL.FTZ R121, R69, R65.reuse ;  /* 0x0000004145797220 */ /* 0x080fe40000410000 */
[C---:B------:R-:W-:Y:S02]  /*9b20*/  FFMA.FTZ R69, R68.reuse, R65, R240 ;  /* 0x0000004144457223 */ /* 0x040fe400000100f0 */
[----:B------:R-:W-:Y:S02]  /*9b30*/  FFMA.FTZ R68, R68, R64, -R121 ;  /* 0x0000004044447223 */ /* 0x000fe40000010879 */
[----:B------:R-:W-:-:S05]  /*9b40*/  FADD.FTZ R71, R71, R120 ;  /* 0x0000007847477221 */ /* 0x000fca0000010000 */
[----:B------:R1:W-:Y:S02]  /*9b50*/  STS.128 [R241+0x4660], R68 ;  /* 0x00466044f1007388 */ /* 0x0003e40000000c00 */
.L_x_5109:
[----:B0-----:R-:W-:Y:S05]  /*9b60*/  BSYNC B0 ;  /* 0x0000000000007941 */ /* 0x001fea0003800000 */
.L_x_5108:
[----:B------:R-:W-:Y:S02]  /*9b70*/  WARPSYNC 0xffffffff ;  /* 0xffffffff00007948 */ /* 0x000fe40003800000 */
[----:B------:R-:W-:Y:S01]  /*9b80*/  BAR.SYNC.DEFER_BLOCKING 0x0 ;  /* 0x0000000000007b1d */ /* 0x000fe20000010000 */
[C---:B-1----:R-:W-:Y:S01]  /*9b90*/  SHF.L.U32 R68, R86.reuse, 0x4, RZ ;  /* 0x0000000456447819 */ /* 0x042fe200000006ff */
[----:B------:R-:W-:Y:S01]  /*9ba0*/  FADD.FTZ R69, R223, UR5 ;  /* 0x00000005df457e21 */ /* 0x000fe20008010000 */
[----:B------:R-:W-:Y:S01]  /*9bb0*/  ISETP.NE.AND P0, PT, R86, RZ, PT ;  /* 0x000000ff5600720c */ /* 0x000fe20003f05270 */
[----:B------:R-:W-:Y:S02]  /*9bc0*/  FADD.FTZ R71, R222, UR5 ;  /* 0x00000005de477e21 */ /* 0x000fe40008010000 */
[----:B------:R-:W-:Y:S01]  /*9bd0*/  FMUL.FTZ R70, R79, R69 ;  /* 0x000000454f467220 */ /* 0x000fe20000410000 */
[----:B------:R-:W-:Y:S01]  /*9be0*/  BSSY B0, `(.L_x_5131) ;  /* 0x0000201000007945 */ /* 0x000fe20003800000 */
[----:B------:R-:W-:Y:S01]  /*9bf0*/  FADD.FTZ R121, R220, UR5 ;  /* 0x00000005dc797e21 */ /* 0x000fe20008010000 */
[----:B------:R-:W0:Y:S07]  /*9c00*/  LDS.64 R64, [R68+0x4668] ;  /* 0x0046680044407984 */ /* 0x000e2e0000000a00 */
[----:B------:R1:W-:Y:S01]  /*9c10*/  @!P0 STS.128 [UR34+0x5c60], R60 ;  /* 0x005c603cff008988 */ /* 0x0003e20008000c22 */
[----:B------:R-:W-:-:S02]  /*9c20*/  ULDC UR34, c[0x0][0x168] ;  /* 0x00005a0000227ab9 */ /* 0x000fc40000000800 */
[----:B------:R-:W-:Y:S01]  /*9c30*/  UIADD3 UR34, -UR25, UR34, URZ ;  /* 0x0000002219227290 */ /* 0x000fe2000fffe13f */
[-C--:B0-----:R-:W-:Y:S02]  /*9c40*/  FMUL.FTZ R67, R65, -R111.reuse ;  /* 0x8000006f41437220 */ /* 0x081fe40000410000 */
[C---:B------:R-:W-:Y:S02]  /*9c50*/  FMUL.FTZ R111, R64.reuse, -R111 ;  /* 0x8000006f406f7220 */ /* 0x040fe40000410000 */
[----:B-1----:R-:W-:Y:S02]  /*9c60*/  FFMA.FTZ R60, R64, R110, -R67 ;  /* 0x0000006e403c7223 */ /* 0x002fe40000010843 */
[----:B------:R-:W-:Y:S02]  /*9c70*/  FADD.FTZ R64, R226, UR5 ;  /* 0x00000005e2407e21 */ /* 0x000fe40008010000 */
[----:B------:R-:W-:Y:S02]  /*9c80*/  FFMA.FTZ R67, R16, R185, RZ ;  /* 0x000000b910437223 */ /* 0x000fe400000100ff */
[----:B------:R-:W-:-:S02]  /*9c90*/  FMUL.FTZ R66, R82, R64 ;  /* 0x0000004052427220 */ /* 0x000fc40000410000 */
[----:B------:R-:W-:Y:S02]  /*9ca0*/  FFMA.FTZ R63, R15, R188, R67 ;  /* 0x000000bc0f3f7223 */ /* 0x000fe40000010043 */
[-C--:B------:R-:W-:Y:S02]  /*9cb0*/  FFMA.FTZ R185, R88, -R66.reuse, R185 ;  /* 0x8000004258b97223 */ /* 0x080fe400000100b9 */
[----:B------:R-:W-:Y:S02]  /*9cc0*/  FFMA.FTZ R66, R87, -R66, R186 ;  /* 0x8000004257427223 */ /* 0x000fe400000100ba */
[----:B------:R-:W-:Y:S02]  /*9cd0*/  FFMA.FTZ R186, R16, -R186, RZ ;  /* 0x800000ba10ba7223 */ /* 0x000fe400000100ff */
[----:B------:R-:W-:Y:S02]  /*9ce0*/  FFMA.FTZ R61, R65, R110, R111 ;  /* 0x0000006e413d7223 */ /* 0x000fe4000001006f */
[----:B------:R-:W-:-:S02]  /*9cf0*/  FFMA.FTZ R186, R15, -R187, R186 ;  /* 0x800000bb0fba7223 */ /* 0x000fc400000100ba */
[C---:B------:R-:W-:Y:S02]  /*9d00*/  FFMA.FTZ R110, R14.reuse, R190, R63 ;  /* 0x000000be0e6e7223 */ /* 0x040fe4000001003f */
[----:B------:R-:W-:Y:S02]  /*9d10*/  FFMA.FTZ R186, R14, -R189, R186 ;  /* 0x800000bd0eba7223 */ /* 0x000fe400000100ba */
[C---:B------:R-:W-:Y:S02]  /*9d20*/  FFMA.FTZ R63, R13.reuse, R191, R110 ;  /* 0x000000bf0d3f7223 */ /* 0x040fe4000001006e */
[----:B------:R-:W-:Y:S02]  /*9d30*/  FFMA.FTZ R186, R13, -R192, R186 ;  /* 0x800000c00dba7223 */ /* 0x000fe400000100ba */
[----:B------:R-:W-:Y:S02]  /*9d40*/  FFMA.FTZ R191, R96, -R70, R191 ;  /* 0x8000004660bf7223 */ /* 0x000fe400000100bf */
[----:B------:R-:W-:-:S02]  /*9d50*/  FFMA.FTZ R186, R12, -R193, R186 ;  /* 0x800000c10cba7223 */ /* 0x000fc400000100ba */
[----:B------:R-:W-:Y:S02]  /*9d60*/  FFMA.FTZ R70, R95, -R70, R192 ;  /* 0x800000465f467223 */ /* 0x000fe400000100c0 */
[----:B------:R-:W-:Y:S02]  /*9d70*/  FFMA.FTZ R63, R12, R194, R63 ;  /* 0x000000c20c3f7223 */ /* 0x000fe4000001003f */
[C---:B------:R-:W-:Y:S02]  /*9d80*/  FFMA.FTZ R192, R11.reuse, -R195, R186 ;  /* 0x800000c30bc07223 */ /* 0x040fe400000100ba */
[----:B------:R-:W-:Y:S02]  /*9d90*/  FADD.FTZ R61, -R184, R61 ;  /* 0x0000003db83d7221 */ /* 0x000fe40000010100 */
[----:B------:R-:W-:Y:S02]  /*9da0*/  FADD.FTZ R60, R168, R60 ;  /* 0x0000003ca83c7221 */ /* 0x000fe40000010000 */
[----:B------:R-:W-:-:S02]  /*9db0*/  FFMA.FTZ R63, R11, R196, R63 ;  /* 0x000000c40b3f7223 */ /* 0x000fc4000001003f */
[----:B------:R-:W-:Y:S02]  /*9dc0*/  FFMA.FTZ R192, R10, -R197, R192 ;  /* 0x800000c50ac07223 */ /* 0x000fe400000100c0 */
[C---:B------:R-:W-:Y:S02]  /*9dd0*/  FMUL.FTZ R184, R152.reuse, -R61 ;  /* 0x8000003d98b87220 */ /* 0x040fe40000410000 */
[----:B------:R-:W-:Y:S02]  /*9de0*/  FMUL.FTZ R240, R152, -R60 ;  /* 0x8000003c98f07220 */ /* 0x000fe40000410000 */
[----:B------:R-:W-:Y:S02]  /*9df0*/  FADD.FTZ R111, R221, UR5 ;  /* 0x00000005dd6f7e21 */ /* 0x000fe40008010000 */
[----:B------:R-:W-:Y:S02]  /*9e00*/  FFMA.FTZ R63, R10, R198, R63 ;  /* 0x000000c60a3f7223 */ /* 0x000fe4000001003f */
[----:B------:R-:W-:-:S02]  /*9e10*/  FFMA.FTZ R192, R9, -R199, R192 ;  /* 0x800000c709c07223 */ /* 0x000fc400000100c0 */
[C---:B------:R-:W-:Y:S02]  /*9e20*/  FFMA.FTZ R152, R151.reuse, R60, -R184 ;  /* 0x0000003c97987223 */ /* 0x040fe400000108b8 */
[----:B------:R-:W-:Y:S02]  /*9e30*/  FMUL.FTZ R110, R78, R71 ;  /* 0x000000474e6e7220 */ /* 0x000fe40000410000 */
[----:B------:R-:W-:Y:S02]  /*9e40*/  FFMA.FTZ R240, R151, R61, R240 ;  /* 0x0000003d97f07223 */ /* 0x000fe400000100f0 */
[----:B------:R-:W-:Y:S02]  /*9e50*/  FMUL.FTZ R120, R77, R111 ;  /* 0x0000006f4d787220 */ /* 0x000fe40000410000 */
[----:B------:R-:W-:Y:S02]  /*9e60*/  FADD.FTZ R151, R218, UR5 ;  /* 0x00000005da977e21 */ /* 0x000fe40008010000 */
[----:B------:R-:W-:-:S02]  /*9e70*/  FFMA.FTZ R63, R9, R200, R63 ;  /* 0x000000c8093f7223 */ /* 0x000fc4000001003f */
[----:B------:R-:W-:Y:S02]  /*9e80*/  FFMA.FTZ R192, R8, -R201, R192 ;  /* 0x800000c908c07223 */ /* 0x000fe400000100c0 */
[----:B------:R-:W-:Y:S02]  /*9e90*/  FADD.FTZ R167, R167, R152 ;  /* 0x00000098a7a77221 */ /* 0x000fe40000010000 */
[-C--:B------:R-:W-:Y:S02]  /*9ea0*/  FFMA.FTZ R194, R94, -R110.reuse, R194 ;  /* 0x8000006e5ec27223 */ /* 0x080fe400000100c2 */
[----:B------:R-:W-:Y:S02]  /*9eb0*/  FADD.FTZ R183, -R183, R240 ;  /* 0x000000f0b7b77221 */ /* 0x000fe40000010100 */
[----:B------:R-:W-:Y:S02]  /*9ec0*/  FADD.FTZ R152, R217, UR5 ;  /* 0x00000005d9987e21 */ /* 0x000fe40008010000 */
[----:B------:R-:W-:-:S02]  /*9ed0*/  FFMA.FTZ R110, R93, -R110, R193 ;  /* 0x8000006e5d6e7223 */ /* 0x000fc400000100c1 */
[-C--:B------:R-:W-:Y:S02]  /*9ee0*/  FFMA.FTZ R196, R92, -R120.reuse, R196 ;  /* 0x800000785cc47223 */ /* 0x080fe400000100c4 */
[----:B------:R-:W-:Y:S02]  /*9ef0*/  FMUL.FTZ R193, R74, R151 ;  /* 0x000000974ac17220 */ /* 0x000fe40000410000 */
[----:B------:R-:W-:Y:S02]  /*9f00*/  FFMA.FTZ R120, R91, -R120, R195 ;  /* 0x800000785b787223 */ /* 0x000fe400000100c3 */
[----:B------:R-:W-:Y:S02]  /*9f10*/  FMUL.FTZ R186, R76, R121 ;  /* 0x000000794cba7220 */ /* 0x000fe40000410000 */
[----:B------:R-:W-:Y:S02]  /*9f20*/  FFMA.FTZ R184, R8, R202, R63 ;  /* 0x000000ca08b87223 */ /* 0x000fe4000001003f */
[----:B------:R-:W-:-:S02]  /*9f30*/  FFMA.FTZ R240, R7, -R203, R192 ;  /* 0x800000cb07f07223 */ /* 0x000fc400000100c0 */
[----:B------:R-:W-:Y:S02]  /*9f40*/  FMUL.FTZ R195, R73, R152 ;  /* 0x0000009849c37220 */ /* 0x000fe40000410000 */
[C---:B------:R-:W-:Y:S02]  /*9f50*/  FMUL.FTZ R192, R150.reuse, -R183 ;  /* 0x800000b796c07220 */ /* 0x040fe40000410000 */
[----:B------:R-:W-:Y:S02]  /*9f60*/  FMUL.FTZ R150, R150, -R167 ;  /* 0x800000a796967220 */ /* 0x000fe40000410000 */
[-C--:B------:R-:W-:Y:S02]  /*9f70*/  FFMA.FTZ R202, R132, -R193.reuse, R202 ;  /* 0x800000c184ca7223 */ /* 0x080fe400000100ca */
[----:B------:R-:W-:Y:S02]  /*9f80*/  FFMA.FTZ R63, R131, -R193, R201 ;  /* 0x800000c1833f7223 */ /* 0x000fe400000100c9 */
[----:B------:R-:W-:-:S02]  /*9f90*/  FFMA.FTZ R198, R90, -R186, R198 ;  /* 0x800000ba5ac67223 */ /* 0x000fc400000100c6 */
[----:B------:R-:W-:Y:S02]  /*9fa0*/  FFMA.FTZ R193, R7, R204, R184 ;  /* 0x000000cc07c17223 */ /* 0x000fe400000100b8 */
[----:B------:R-:W-:Y:S02]  /*9fb0*/  FFMA.FTZ R186, R89, -R186, R197 ;  /* 0x800000ba59ba7223 */ /* 0x000fe400000100c5 */
[-C--:B------:R-:W-:Y:S02]  /*9fc0*/  FFMA.FTZ R204, R130, -R195.reuse, R204 ;  /* 0x800000c382cc7223 */ /* 0x080fe400000100cc */
[----:B------:R-:W-:Y:S02]  /*9fd0*/  FFMA.FTZ R184, R129, -R195, R203 ;  /* 0x800000c381b87223 */ /* 0x000fe400000100cb */
[C---:B------:R-:W-:Y:S02]  /*9fe0*/  FFMA.FTZ R195, R149.reuse, R167, -R192 ;  /* 0x000000a795c37223 */ /* 0x040fe400000108c0 */
[----:B------:R-:W-:-:S02]  /*9ff0*/  FFMA.FTZ R197, R149, R183, R150 ;  /* 0x000000b795c57223 */ /* 0x000fc40000010096 */
[----:B------:R-:W-:Y:S02]  /*a000*/  FADD.FTZ R150, R53, UR5 ;  /* 0x0000000535967e21 */ /* 0x000fe40008010000 */
[----:B------:R-:W-:Y:S02]  /*a010*/  FFMA.FTZ R193, R6, R206, R193 ;  /* 0x000000ce06c17223 */ /* 0x000fe400000100c1 */
[----:B------:R-:W-:Y:S02]  /*a020*/  FADD.FTZ R166, R166, R195 ;  /* 0x000000c3a6a67221 */ /* 0x000fe40000010000 */
[----:B------:R-:W-:Y:S02]  /*a030*/  FMUL.FTZ R195, R59, R150 ;  /* 0x000000963bc37220 */ /* 0x000fe40000410000 */
[----:B------:R-:W-:Y:S02]  /*a040*/  FADD.FTZ R182, -R182, R197 ;  /* 0x000000c5b6b67221 */ /* 0x000fe40000010100 */
[----:B------:R-:W-:-:S02]  /*a050*/  FFMA.FTZ R197, R5, R208, R193 ;  /* 0x000000d005c57223 */ /* 0x000fc400000100c1 */
[-C--:B------:R-:W-:Y:S02]  /*a060*/  FFMA.FTZ R208, R126, -R195.reuse, R208 ;  /* 0x800000c37ed07223 */ /* 0x080fe400000100d0 */
[----:B------:R-:W-:Y:S02]  /*a070*/  FFMA.FTZ R193, R125, -R195, R207 ;  /* 0x800000c37dc17223 */ /* 0x000fe400000100cf */
[C---:B------:R-:W-:Y:S02]  /*a080*/  FMUL.FTZ R242, R148.reuse, -R166 ;  /* 0x800000a694f27220 */ /* 0x040fe40000410000 */
[-C--:B------:R-:W-:Y:S02]  /*a090*/  FMUL.FTZ R195, R148, -R182.reuse ;  /* 0x800000b694c37220 */ /* 0x080fe40000410000 */
[----:B------:R-:W-:Y:S02]  /*a0a0*/  FFMA.FTZ R242, R147, R182, R242 ;  /* 0x000000b693f27223 */ /* 0x000fe400000100f2 */
[----:B------:R-:W-:-:S02]  /*a0b0*/  FADD.FTZ R149, R54, UR5 ;  /* 0x0000000536957e21 */ /* 0x000fc40008010000 */
[----:B------:R-:W-:Y:S02]  /*a0c0*/  FFMA.FTZ R148, R147, R166, -R195 ;  /* 0x000000a693947223 */ /* 0x000fe400000108c3 */
[----:B------:R-:W-:Y:S02]  /*a0d0*/  FADD.FTZ R147, R52, UR5 ;  /* 0x0000000534937e21 */ /* 0x000fe40008010000 */
[----:B------:R-:W-:Y:S02]  /*a0e0*/  FFMA.FTZ R240, R6, -R205, R240 ;  /* 0x800000cd06f07223 */ /* 0x000fe400000100f0 */
[----:B------:R-:W-:Y:S02]  /*a0f0*/  FADD.FTZ R181, -R181, R242 ;  /* 0x000000f2b5b57221 */ /* 0x000fe40000010100 */
[----:B------:R-:W-:Y:S02]  /*a100*/  FMUL.FTZ R192, R72, R149 ;  /* 0x0000009548c07220 */ /* 0x000fe40000410000 */
[----:B------:R-:W-:-:S02]  /*a110*/  FADD.FTZ R165, R165, R148 ;  /* 0x00000094a5a57221 */ /* 0x000fc40000010000 */
[----:B------:R-:W-:Y:S02]  /*a120*/  FMUL.FTZ R195, R58, R147 ;  /* 0x000000933ac37220 */ /* 0x000fe40000410000 */
[----:B------:R-:W-:Y:S02]  /*a130*/  FFMA.FTZ R240, R5, -R207, R240 ;  /* 0x800000cf05f07223 */ /* 0x000fe400000100f0 */
[----:B------:R-:W-:Y:S02]  /*a140*/  FMUL.FTZ R242, R146, -R181 ;  /* 0x800000b592f27220 */ /* 0x000fe40000410000 */
[-C--:B------:R-:W-:Y:S02]  /*a150*/  FFMA.FTZ R206, R128, -R192.reuse, R206 ;  /* 0x800000c080ce7223 */ /* 0x080fe400000100ce */
[----:B------:R-:W-:Y:S02]  /*a160*/  FMUL.FTZ R146, R146, -R165 ;  /* 0x800000a592927220 */ /* 0x000fe40000410000 */
[----:B------:R-:W-:-:S02]  /*a170*/  FFMA.FTZ R192, R127, -R192, R205 ;  /* 0x800000c07fc07223 */ /* 0x000fc400000100cd */
[----:B------:R-:W-:Y:S02]  /*a180*/  FFMA.FTZ R197, R4, R210, R197 ;  /* 0x000000d204c57223 */ /* 0x000fe400000100c5 */
[-C--:B------:R-:W-:Y:S02]  /*a190*/  FFMA.FTZ R210, R124, -R195.reuse, R210 ;  /* 0x800000c37cd27223 */ /* 0x080fe400000100d2 */
[----:B------:R-:W-:Y:S02]  /*a1a0*/  FADD.FTZ R205, R50, UR5 ;  /* 0x0000000532cd7e21 */ /* 0x000fe40008010000 */
[----:B------:R-:W-:Y:S02]  /*a1b0*/  FFMA.FTZ R195, R123, -R195, R209 ;  /* 0x800000c37bc37223 */ /* 0x000fe400000100d1 */
[----:B------:R-:W-:Y:S02]  /*a1c0*/  FFMA.FTZ R240, R4, -R209, R240 ;  /* 0x800000d104f07223 */ /* 0x000fe400000100f0 */
[----:B------:R-:W-:-:S02]  /*a1d0*/  FFMA.FTZ R209, R145, R181, R146 ;  /* 0x000000b591d17223 */ /* 0x000fc40000010092 */
[----:B------:R-:W-:Y:S02]  /*a1e0*/  FFMA.FTZ R197, R3, R212, R197 ;  /* 0x000000d403c57223 */ /* 0x000fe400000100c5 */
[----:B------:R-:W-:Y:S02]  /*a1f0*/  FFMA.FTZ R203, R145, R165, -R242 ;  /* 0x000000a591cb7223 */ /* 0x000fe400000108f2 */
[----:B------:R-:W-:Y:S02]  /*a200*/  FMUL.FTZ R207, R56, R205 ;  /* 0x000000cd38cf7220 */ /* 0x000fe40000410000 */
[----:B------:R-:W-:Y:S02]  /*a210*/  FADD.FTZ R209, -R180, R209 ;  /* 0x000000d1b4d17221 */ /* 0x000fe40000010100 */
[----:B------:R-:W-:Y:S02]  /*a220*/  FFMA.FTZ R145, R2, R214, R197 ;  /* 0x000000d602917223 */ /* 0x000fe400000100c5 */
[----:B------:R-:W-:-:S02]  /*a230*/  FADD.FTZ R203, R164, R203 ;  /* 0x000000cba4cb7221 */ /* 0x000fc40000010000 */
[-C--:B------:R-:W-:Y:S02]  /*a240*/  FFMA.FTZ R214, R118, -R207.reuse, R214 ;  /* 0x800000cf76d67223 */ /* 0x080fe400000100d6 */
[C---:B------:R-:W-:Y:S02]  /*a250*/  FFMA.FTZ R207, R117.reuse, -R207, R213 ;  /* 0x800000cf75cf7223 */ /* 0x040fe400000100d5 */
[----:B------:R-:W-:Y:S02]  /*a260*/  FMUL.FTZ R117, R117, R183 ;  /* 0x000000b775757220 */ /* 0x000fe40000410000 */
[C---:B------:R-:W-:Y:S02]  /*a270*/  FMUL.FTZ R164, R144.reuse, -R209 ;  /* 0x800000d190a47220 */ /* 0x040fe40000410000 */
[----:B------:R-:W-:Y:S02]  /*a280*/  FMUL.FTZ R144, R144, -R203 ;  /* 0x800000cb90907220 */ /* 0x000fe40000410000 */
[----:B------:R-:W-:-:S02]  /*a290*/  FADD.FTZ R65, R225, UR5 ;  /* 0x00000005e1417e21 */ /* 0x000fc40008010000 */
[----:B------:R-:W-:Y:S02]  /*a2a0*/  FFMA.FTZ R118, R118, R167, R117 ;  /* 0x000000a776767223 */ /* 0x000fe40000010075 */
[----:B------:R-:W-:Y:S02]  /*a2b0*/  FFMA.FTZ R164, R143, R203, -R164 ;  /* 0x000000cb8fa47223 */ /* 0x000fe400000108a4 */
[----:B------:R-:W-:Y:S02]  /*a2c0*/  FADD.FTZ R117, R49, UR5 ;  /* 0x0000000531757e21 */ /* 0x000fe40008010000 */
[----:B------:R-:W-:Y:S02]  /*a2d0*/  FFMA.FTZ R144, R143, R209, R144 ;  /* 0x000000d18f907223 */ /* 0x000fe40000010090 */
[----:B------:R-:W-:Y:S02]  /*a2e0*/  FMUL.FTZ R62, R81, R65 ;  /* 0x00000041513e7220 */ /* 0x000fe40000410000 */
[----:B------:R-:W-:-:S02]  /*a2f0*/  FADD.FTZ R67, R224, UR5 ;  /* 0x00000005e0437e21 */ /* 0x000fc40008010000 */
[----:B------:R-:W-:Y:S02]  /*a300*/  FMUL.FTZ R197, R115, R61 ;  /* 0x0000003d73c57220 */ /* 0x000fe40000410000 */
[----:B------:R-:W-:Y:S02]  /*a310*/  FADD.FTZ R163, R163, R164 ;  /* 0x000000a4a3a37221 */ /* 0x000fe40000010000 */
[----:B------:R-:W-:Y:S02]  /*a320*/  FMUL.FTZ R201, R55, R117 ;  /* 0x0000007537c97220 */ /* 0x000fe40000410000 */
[----:B------:R-:W-:Y:S02]  /*a330*/  FADD.FTZ R144, -R179, R144 ;  /* 0x00000090b3907221 */ /* 0x000fe40000010100 */
[-C--:B------:R-:W-:Y:S02]  /*a340*/  FFMA.FTZ R188, R100, -R62.reuse, R188 ;  /* 0x8000003e64bc7223 */ /* 0x080fe400000100bc */
[----:B------:R-:W-:-:S02]  /*a350*/  FFMA.FTZ R187, R99, -R62, R187 ;  /* 0x8000003e63bb7223 */ /* 0x000fc400000100bb */
[----:B------:R-:W-:Y:S02]  /*a360*/  FMUL.FTZ R62, R80, R67 ;  /* 0x00000043503e7220 */ /* 0x000fe40000410000 */
[----:B------:R-:W-:Y:S02]  /*a370*/  FFMA.FTZ R146, R116, R60, R197 ;  /* 0x0000003c74927223 */ /* 0x000fe400000100c5 */
[----:B------:R-:W-:Y:S02]  /*a380*/  FMUL.FTZ R143, R142, -R163 ;  /* 0x800000a38e8f7220 */ /* 0x000fe40000410000 */
[----:B------:R-:W-:Y:S02]  /*a390*/  FADD.FTZ R168, R219, UR5 ;  /* 0x00000005dba87e21 */ /* 0x000fe40008010000 */
[----:B------:R-:W-:Y:S02]  /*a3a0*/  FFMA.FTZ R197, R116, -R201, R216 ;  /* 0x800000c974c57223 */ /* 0x000fe400000100d8 */
[----:B------:R-:W-:-:S02]  /*a3b0*/  FMUL.FTZ R142, R142, -R144 ;  /* 0x800000908e8e7220 */ /* 0x000fc40000410000 */
[----:B------:R-:W-:Y:S02]  /*a3c0*/  FMUL.FTZ R116, R60, UR43 ;  /* 0x0000002b3c747c20 */ /* 0x000fe40008410000 */
[-C--:B------:R-:W-:Y:S02]  /*a3d0*/  FFMA.FTZ R190, R98, -R62.reuse, R190 ;  /* 0x8000003e62be7223 */ /* 0x080fe400000100be */
[----:B------:R-:W-:Y:S02]  /*a3e0*/  FFMA.FTZ R189, R97, -R62, R189 ;  /* 0x8000003e61bd7223 */ /* 0x000fe400000100bd */
[----:B------:R-:W-:Y:S02]  /*a3f0*/  FFMA.FTZ R179, R141, R144, R143 ;  /* 0x000000908db37223 */ /* 0x000fe4000001008f */
[----:B------:R-:W-:Y:S02]  /*a400*/  FMUL.FTZ R62, R75, R168 ;  /* 0x000000a84b3e7220 */ /* 0x000fe40000410000 */
[----:B------:R-:W-:-:S02]  /*a410*/  FFMA.FTZ R201, R115, -R201, R215 ;  /* 0x800000c973c97223 */ /* 0x000fc400000100d7 */
[----:B------:R-:W-:Y:S01]  /*a420*/  FFMA.FTZ R143, R141, R163, -R142 ;  /* 0x000000a38d8f7223 */ /* 0x000fe2000001088e */
[----:B------:R-:W-:Y:S01]  /*a430*/  SHF.L.U32 R141, R86, 0x5, RZ ;  /* 0x00000005568d7819 */ /* 0x000fe200000006ff */
[C---:B------:R-:W-:Y:S02]  /*a440*/  FFMA.FTZ R180, R61.reuse, UR44, -R116 ;  /* 0x0000002c3db47c23 */ /* 0x040fe40008010874 */
[----:B------:R-:W-:Y:S01]  /*a450*/  FMUL.FTZ R115, R61, UR43 ;  /* 0x0000002b3d737c20 */ /* 0x000fe20008410000 */
[----:B------:R-:W-:Y:S01]  /*a460*/  LEA.HI.SX32 R141, R141, R141, 0x1b ;  /* 0x0000008d8d8d7211 */ /* 0x000fe200078fdaff */
[----:B------:R-:W-:Y:S02]  /*a470*/  FADD.FTZ R148, R51, UR5 ;  /* 0x0000000533947e21 */ /* 0x000fe40008010000 */
[----:B------:R-:W-:Y:S02]  /*a480*/  FADD.FTZ R178, -R178, R179 ;  /* 0x000000b3b2b27221 */ /* 0x000fe40000010100 */
[----:B------:R-:W-:-:S02]  /*a490*/  FFMA.FTZ R200, R134, -R62, R200 ;  /* 0x8000003e86c87223 */ /* 0x000fc400000100c8 */
[----:B------:R-:W-:Y:S02]  /*a4a0*/  FADD.FTZ R143, R162, R143 ;  /* 0x0000008fa28f7221 */ /* 0x000fe40000010000 */
[----:B------:R-:W-:Y:S02]  /*a4b0*/  FFMA.FTZ R62, R133, -R62, R199 ;  /* 0x8000003e853e7223 */ /* 0x000fe400000100c7 */
[----:B------:R-:W-:Y:S02]  /*a4c0*/  FFMA.FTZ R116, R60, UR44, R115 ;  /* 0x0000002c3c747c23 */ /* 0x000fe40008010073 */
[----:B------:R-:W-:Y:S02]  /*a4d0*/  FMUL.FTZ R180, R201, R180 ;  /* 0x000000b4c9b47220 */ /* 0x000fe40000410000 */
[----:B------:R-:W-:Y:S02]  /*a4e0*/  FMUL.FTZ R199, R57, R148 ;  /* 0x0000009439c77220 */ /* 0x000fe40000410000 */
[----:B------:R-:W-:-:S02]  /*a4f0*/  FMUL.FTZ R164, R167, UR43 ;  /* 0x0000002ba7a47c20 */ /* 0x000fc40008410000 */
[C---:B------:R-:W-:Y:S02]  /*a500*/  FMUL.FTZ R162, R140.reuse, -R178 ;  /* 0x800000b28ca27220 */ /* 0x040fe40000410000 */
[----:B------:R-:W-:Y:S02]  /*a510*/  FMUL.FTZ R140, R140, -R143 ;  /* 0x8000008f8c8c7220 */ /* 0x000fe40000410000 */
[----:B------:R-:W-:Y:S02]  /*a520*/  FFMA.FTZ R116, R197, R116, R180 ;  /* 0x00000074c5747223 */ /* 0x000fe400000100b4 */
[-C--:B------:R-:W-:Y:S02]  /*a530*/  FFMA.FTZ R212, R122, -R199.reuse, R212 ;  /* 0x800000c77ad47223 */ /* 0x080fe400000100d4 */
[----:B------:R-:W-:Y:S02]  /*a540*/  FFMA.FTZ R180, R183, UR44, -R164 ;  /* 0x0000002cb7b47c23 */ /* 0x000fe400080108a4 */
[----:B------:R-:W-:-:S02]  /*a550*/  FFMA.FTZ R199, R119, -R199, R211 ;  /* 0x800000c777c77223 */ /* 0x000fc400000100d3 */
[----:B------:R-:W-:Y:S02]  /*a560*/  FMUL.FTZ R164, R183, UR43 ;  /* 0x0000002bb7a47c20 */ /* 0x000fe40008410000 */
[C---:B------:R-:W-:Y:S02]  /*a570*/  FFMA.FTZ R162, R139.reuse, R143, -R162 ;  /* 0x0000008f8ba27223 */ /* 0x040fe400000108a2 */
[----:B------:R-:W-:Y:S02]  /*a580*/  FFMA.FTZ R140, R139, R178, R140 ;  /* 0x000000b28b8c7223 */ /* 0x000fe4000001008c */
[----:B------:R-:W-:Y:S02]  /*a590*/  FMUL.FTZ R119, R119, R182 ;  /* 0x000000b677777220 */ /* 0x000fe40000410000 */
[----:B------:R-:W-:Y:S02]  /*a5a0*/  FMUL.FTZ R183, R205, R183 ;  /* 0x000000b7cdb77220 */ /* 0x000fe40000410000 */
[----:B------:R-:W-:-:S02]  /*a5b0*/  FMUL.FTZ R139, R166, UR43 ;  /* 0x0000002ba68b7c20 */ /* 0x000fc40008410000 */
[----:B------:R-:W-:Y:S02]  /*a5c0*/  FFMA.FTZ R115, R167, UR44, R164 ;  /* 0x0000002ca7737c23 */ /* 0x000fe400080100a4 */
[----:B------:R-:W-:Y:S02]  /*a5d0*/  FMUL.FTZ R180, R207, R180 ;  /* 0x000000b4cfb47220 */ /* 0x000fe40000410000 */
[----:B------:R-:W-:Y:S02]  /*a5e0*/  FFMA.FTZ R122, R122, R166, R119 ;  /* 0x000000a67a7a7223 */ /* 0x000fe40000010077 */
[----:B------:R-:W-:Y:S02]  /*a5f0*/  FADD.FTZ R161, R161, R162 ;  /* 0x000000a2a1a17221 */ /* 0x000fe40000010000 */
[----:B------:R-:W-:Y:S02]  /*a600*/  FMUL.FTZ R167, R205, R167 ;  /* 0x000000a7cda77220 */ /* 0x000fe40000410000 */
[----:B------:R-:W-:-:S02]  /*a610*/  FMUL.FTZ R142, R207, R183 ;  /* 0x000000b7cf8e7220 */ /* 0x000fc40000410000 */
[C---:B------:R-:W-:Y:S02]  /*a620*/  FMUL.FTZ R119, R182.reuse, UR43 ;  /* 0x0000002bb6777c20 */ /* 0x040fe40008410000 */
[----:B------:R-:W-:Y:S02]  /*a630*/  FFMA.FTZ R162, R182, UR44, -R139 ;  /* 0x0000002cb6a27c23 */ /* 0x000fe4000801088b */
[----:B------:R-:W-:Y:S02]  /*a640*/  FMUL.FTZ R182, R148, R182 ;  /* 0x000000b694b67220 */ /* 0x000fe40000410000 */
[----:B------:R-:W-:Y:S02]  /*a650*/  FFMA.FTZ R115, R214, R115, R180 ;  /* 0x00000073d6737223 */ /* 0x000fe400000100b4 */
[----:B------:R-:W-:Y:S02]  /*a660*/  FMUL.FTZ R180, R56, R183 ;  /* 0x000000b738b47220 */ /* 0x000fe40000410000 */
[----:B------:R-:W-:-:S02]  /*a670*/  FMUL.FTZ R207, R207, R167 ;  /* 0x000000a7cfcf7220 */ /* 0x000fc40000410000 */
[-C--:B------:R-:W-:Y:S01]  /*a680*/  FFMA.FTZ R142, R214, R167.reuse, R142 ;  /* 0x000000a7d68e7223 */ /* 0x080fe2000001008e */
[----:B------:R0:W-:Y:S01]  /*a690*/  STS [R141.X4+0x2174], R180 ;  /* 0x002174b48d007388 */ /* 0x0001e20000004800 */
[----:B------:R-:W-:Y:S02]  /*a6a0*/  FMUL.FTZ R164, R56, R167 ;  /* 0x000000a738a47220 */ /* 0x000fe40000410000 */
[----:B------:R-:W-:Y:S02]  /*a6b0*/  FFMA.FTZ R119, R166, UR44, R119 ;  /* 0x0000002ca6777c23 */ /* 0x000fe40008010077 */
[----:B------:R-:W-:Y:S01]  /*a6c0*/  FMUL.FTZ R166, R148, R166 ;  /* 0x000000a694a67220 */ /* 0x000fe20000410000 */
[----:B------:R-:W-:Y:S01]  /*a6d0*/  STS [R141.X4+0x2170], R164 ;  /* 0x002170a48d007388 */ /* 0x000fe20000004800 */
[----:B------:R-:W-:Y:S02]  /*a6e0*/  FMUL.FTZ R167, R199, R182 ;  /* 0x000000b6c7a77220 */ /* 0x000fe40000410000 */
[----:B------:R-:W-:-:S02]  /*a6f0*/  FADD.FTZ R140, -R177, R140 ;  /* 0x0000008cb18c7221 */ /* 0x000fc40000010100 */
[C---:B------:R-:W-:Y:S02]  /*a700*/  FMUL.FTZ R139, R199.reuse, R162 ;  /* 0x000000a2c78b7220 */ /* 0x040fe40000410000 */
[-C--:B------:R-:W-:Y:S02]  /*a710*/  FMUL.FTZ R199, R199, R166.reuse ;  /* 0x000000a6c7c77220 */ /* 0x080fe40000410000 */
[-C--:B------:R-:W-:Y:S02]  /*a720*/  FFMA.FTZ R162, R212, R166.reuse, R167 ;  /* 0x000000a6d4a27223 */ /* 0x080fe400000100a7 */
[----:B0-----:R-:W-:Y:S02]  /*a730*/  FMUL.FTZ R180, R57, R166 ;  /* 0x000000a639b47220 */ /* 0x001fe40000410000 */
[C---:B------:R-:W-:Y:S02]  /*a740*/  FMUL.FTZ R166, R138.reuse, -R140 ;  /* 0x8000008c8aa67220 */ /* 0x040fe40000410000 */
[-C--:B------:R-:W-:Y:S01]  /*a750*/  FMUL.FTZ R138, R138, -R161.reuse ;  /* 0x800000a18a8a7220 */ /* 0x080fe20000410000 */
[----:B------:R-:W-:Y:S01]  /*a760*/  STS [R141.X4+0x2168], R180 ;  /* 0x002168b48d007388 */ /* 0x000fe20000004800 */
[----:B------:R-:W-:-:S02]  /*a770*/  FFMA.FTZ R167, R137, R161, -R166 ;  /* 0x000000a189a77223 */ /* 0x000fc400000108a6 */
[----:B------:R-:W-:Y:S02]  /*a780*/  FFMA.FTZ R177, R137, R140, R138 ;  /* 0x0000008c89b17223 */ /* 0x000fe4000001008a */
[----:B------:R-:W-:Y:S02]  /*a790*/  FMUL.FTZ R138, R165, UR43 ;  /* 0x0000002ba58a7c20 */ /* 0x000fe40008410000 */
[----:B------:R-:W-:Y:S02]  /*a7a0*/  FADD.FTZ R137, R160, R167 ;  /* 0x000000a7a0897221 */ /* 0x000fe40000010000 */
[C---:B------:R-:W-:Y:S02]  /*a7b0*/  FFMA.FTZ R160, R181.reuse, UR44, -R138 ;  /* 0x0000002cb5a07c23 */ /* 0x040fe4000801088a */
[----:B------:R-:W-:Y:S02]  /*a7c0*/  FMUL.FTZ R138, R181, UR43 ;  /* 0x0000002bb58a7c20 */ /* 0x000fe40008410000 */
[----:B------:R-:W-:-:S02]  /*a7d0*/  FADD.FTZ R176, -R176, R177 ;  /* 0x000000b1b0b07221 */ /* 0x000fc40000010100 */
[----:B------:R-:W-:Y:S02]  /*a7e0*/  FFMA.FTZ R167, R165, UR44, R138 ;  /* 0x0000002ca5a77c23 */ /* 0x000fe4000801008a */
[C---:B------:R-:W-:Y:S02]  /*a7f0*/  FMUL.FTZ R138, R136.reuse, -R176 ;  /* 0x800000b0888a7220 */ /* 0x040fe40000410000 */
[----:B------:R-:W-:Y:S02]  /*a800*/  FMUL.FTZ R136, R136, -R137 ;  /* 0x8000008988887220 */ /* 0x000fe40000410000 */
[-C--:B------:R-:W-:Y:S02]  /*a810*/  FMUL.FTZ R123, R123, R181.reuse ;  /* 0x000000b57b7b7220 */ /* 0x080fe40000410000 */
[----:B------:R-:W-:Y:S02]  /*a820*/  FMUL.FTZ R181, R147, R181 ;  /* 0x000000b593b57220 */ /* 0x000fe40000410000 */
[----:B------:R-:W-:-:S02]  /*a830*/  FFMA.FTZ R138, R135, R137, -R138 ;  /* 0x00000089878a7223 */ /* 0x000fc4000001088a */
[----:B------:R-:W-:Y:S02]  /*a840*/  FFMA.FTZ R136, R135, R176, R136 ;  /* 0x000000b087887223 */ /* 0x000fe40000010088 */
[----:B------:R-:W-:Y:S02]  /*a850*/  FMUL.FTZ R160, R195, R160 ;  /* 0x000000a0c3a07220 */ /* 0x000fe40000410000 */
[-C--:B------:R-:W-:Y:S02]  /*a860*/  FFMA.FTZ R124, R124, R165.reuse, R123 ;  /* 0x000000a57c7c7223 */ /* 0x080fe4000001007b */
[----:B------:R-:W-:Y:S02]  /*a870*/  FMUL.FTZ R165, R147, R165 ;  /* 0x000000a593a57220 */ /* 0x000fe40000410000 */
[----:B------:R-:W-:Y:S02]  /*a880*/  FMUL.FTZ R135, R195, R181 ;  /* 0x000000b5c3877220 */ /* 0x000fe40000410000 */
[----:B------:R-:W-:-:S02]  /*a890*/  FADD.FTZ R159, R159, R138 ;  /* 0x0000008a9f9f7221 */ /* 0x000fc40000010000 */
[----:B------:R-:W-:Y:S02]  /*a8a0*/  FADD.FTZ R136, -R175, R136 ;  /* 0x00000088af887221 */ /* 0x000fe40000010100 */
[C---:B------:R-:W-:Y:S02]  /*a8b0*/  FFMA.FTZ R123, R210.reuse, R167, R160 ;  /* 0x000000a7d27b7223 */ /* 0x040fe400000100a0 */
[-C--:B------:R-:W-:Y:S02]  /*a8c0*/  FMUL.FTZ R195, R195, R165.reuse ;  /* 0x000000a5c3c37220 */ /* 0x080fe40000410000 */
[-C--:B------:R-:W-:Y:S02]  /*a8d0*/  FFMA.FTZ R135, R210, R165.reuse, R135 ;  /* 0x000000a5d2877223 */ /* 0x080fe40000010087 */
[----:B------:R-:W-:Y:S02]  /*a8e0*/  FMUL.FTZ R160, R58, R165 ;  /* 0x000000a53aa07220 */ /* 0x000fe40000410000 */
[----:B------:R-:W-:-:S02]  /*a8f0*/  FMUL.FTZ R165, R101, -R159 ;  /* 0x8000009f65a57220 */ /* 0x000fc40000410000 */
[-C--:B------:R-:W-:Y:S01]  /*a900*/  FMUL.FTZ R101, R101, -R136.reuse ;  /* 0x8000008865657220 */ /* 0x080fe20000410000 */
[----:B------:R0:W-:Y:S01]  /*a910*/  STS [R141.X4+0x2160], R160 ;  /* 0x002160a08d007388 */ /* 0x0001e20000004800 */
[C---:B------:R-:W-:Y:S02]  /*a920*/  FFMA.FTZ R165, R102.reuse, R136, R165 ;  /* 0x0000008866a57223 */ /* 0x040fe400000100a5 */
[----:B------:R-:W-:Y:S02]  /*a930*/  FFMA.FTZ R101, R102, R159, -R101 ;  /* 0x0000009f66657223 */ /* 0x000fe40000010865 */
[----:B------:R-:W-:Y:S02]  /*a940*/  FADD.FTZ R174, -R174, R165 ;  /* 0x000000a5aeae7221 */ /* 0x000fe40000010100 */
[----:B------:R-:W-:Y:S02]  /*a950*/  FADD.FTZ R158, R158, R101 ;  /* 0x000000659e9e7221 */ /* 0x000fe40000010000 */
[----:B------:R-:W-:-:S02]  /*a960*/  FMUL.FTZ R101, R103, -R174 ;  /* 0x800000ae67657220 */ /* 0x000fc40000410000 */
[-C--:B------:R-:W-:Y:S02]  /*a970*/  FMUL.FTZ R103, R103, -R158.reuse ;  /* 0x8000009e67677220 */ /* 0x080fe40000410000 */
[----:B0-----:R-:W-:Y:S02]  /*a980*/  FMUL.FTZ R160, R203, UR43 ;  /* 0x0000002bcba07c20 */ /* 0x001fe40008410000 */
[C---:B------:R-:W-:Y:S02]  /*a990*/  FFMA.FTZ R102, R104.reuse, R158, -R101 ;  /* 0x0000009e68667223 */ /* 0x040fe40000010865 */
[----:B------:R-:W-:Y:S02]  /*a9a0*/  FFMA.FTZ R104, R104, R174, R103 ;  /* 0x000000ae68687223 */ /* 0x000fe40000010067 */
[----:B------:R-:W-:Y:S02]  /*a9b0*/  FFMA.FTZ R160, R209, UR44, -R160 ;  /* 0x0000002cd1a07c23 */ /* 0x000fe400080108a0 */
[----:B------:R-:W-:-:S02]  /*a9c0*/  FADD.FTZ R157, R157, R102 ;  /* 0x000000669d9d7221 */ /* 0x000fc40000010000 */
[----:B------:R-:W-:Y:S02]  /*a9d0*/  FADD.FTZ R104, -R173, R104 ;  /* 0x00000068ad687221 */ /* 0x000fe40000010100 */
[----:B------:R-:W-:Y:S02]  /*a9e0*/  FMUL.FTZ R102, R193, R160 ;  /* 0x000000a0c1667220 */ /* 0x000fe40000410000 */
[----:B------:R-:W-:Y:S02]  /*a9f0*/  FMUL.FTZ R160, R127, R144 ;  /* 0x000000907fa07220 */ /* 0x000fe40000410000 */
[C---:B------:R-:W-:Y:S02]  /*aa00*/  FMUL.FTZ R127, R105.reuse, -R157 ;  /* 0x8000009d697f7220 */ /* 0x040fe40000410000 */
[-C--:B------:R-:W-:Y:S02]  /*aa10*/  FMUL.FTZ R103, R105, -R104.reuse ;  /* 0x8000006869677220 */ /* 0x080fe40000410000 */
[----:B------:R-:W-:-:S02]  /*aa20*/  FFMA.FTZ R127, R106, R104, R127 ;  /* 0x000000686a7f7223 */ /* 0x000fc4000001007f */
[----:B------:R-:W-:Y:S02]  /*aa30*/  FFMA.FTZ R105, R106, R157, -R103 ;  /* 0x0000009d6a697223 */ /* 0x000fe40000010867 */
[----:B------:R-:W-:Y:S02]  /*aa40*/  FADD.FTZ R172, -R172, R127 ;  /* 0x0000007facac7221 */ /* 0x000fe40000010100 */
[----:B------:R-:W-:Y:S02]  /*aa50*/  FADD.FTZ R156, R156, R105 ;  /* 0x000000699c9c7221 */ /* 0x000fe40000010000 */
[----:B------:R-:W-:Y:S02]  /*aa60*/  FMUL.FTZ R165, R163, UR43 ;  /* 0x0000002ba3a57c20 */ /* 0x000fe40008410000 */
[----:B------:R-:W-:Y:S02]  /*aa70*/  FMUL.FTZ R106, R144, UR43 ;  /* 0x0000002b906a7c20 */ /* 0x000fe40008410000 */
[----:B------:R-:W-:-:S02]  /*aa80*/  FMUL.FTZ R127, R107, -R172 ;  /* 0x800000ac6b7f7220 */ /* 0x000fc40000410000 */
[-C--:B------:R-:W-:Y:S02]  /*aa90*/  FMUL.FTZ R107, R107, -R156.reuse ;  /* 0x8000009c6b6b7220 */ /* 0x080fe40000410000 */
[----:B------:R-:W-:Y:S02]  /*aaa0*/  FFMA.FTZ R167, R144, UR44, -R165 ;  /* 0x0000002c90a77c23 */ /* 0x000fe400080108a5 */
[----:B------:R-:W-:Y:S02]  /*aab0*/  FFMA.FTZ R165, R163, UR44, R106 ;  /* 0x0000002ca3a57c23 */ /* 0x000fe4000801006a */
[----:B------:R-:W-:Y:S02]  /*aac0*/  FFMA.FTZ R103, R128, R163, R160 ;  /* 0x000000a380677223 */ /* 0x000fe400000100a0 */
[C---:B------:R-:W-:Y:S02]  /*aad0*/  FFMA.FTZ R106, R108.reuse, R156, -R127 ;  /* 0x0000009c6c6a7223 */ /* 0x040fe4000001087f */
[----:B------:R-:W-:-:S02]  /*aae0*/  FFMA.FTZ R128, R108, R172, R107 ;  /* 0x000000ac6c807223 */ /* 0x000fc4000001006b */
[----:B------:R-:W-:Y:S02]  /*aaf0*/  FADD.FTZ R155, R155, R106 ;  /* 0x0000006a9b9b7221 */ /* 0x000fe40000010000 */
[----:B------:R-:W-:Y:S02]  /*ab00*/  FADD.FTZ R106, -R171, R128 ;  /* 0x00000080ab6a7221 */ /* 0x000fe40000010100 */
[----:B------:R-:W-:Y:S02]  /*ab10*/  FMUL.FTZ R128, R129, R178 ;  /* 0x000000b281807220 */ /* 0x000fe40000410000 */
[C---:B------:R-:W-:Y:S02]  /*ab20*/  FMUL.FTZ R129, R109.reuse, -R155 ;  /* 0x8000009b6d817220 */ /* 0x040fe40000410000 */
[-C--:B------:R-:W-:Y:S02]  /*ab30*/  FMUL.FTZ R107, R109, -R106.reuse ;  /* 0x8000006a6d6b7220 */ /* 0x080fe40000410000 */
[----:B------:R-:W-:-:S02]  /*ab40*/  FFMA.FTZ R129, R112, R106, R129 ;  /* 0x0000006a70817223 */ /* 0x000fc40000010081 */
[C---:B------:R-:W-:Y:S02]  /*ab50*/  FMUL.FTZ R105, R149.reuse, R144 ;  /* 0x0000009095697220 */ /* 0x040fe40000410000 */
[----:B------:R-:W-:Y:S02]  /*ab60*/  FMUL.FTZ R163, R149, R163 ;  /* 0x000000a395a37220 */ /* 0x000fe40000410000 */
[----:B------:R-:W-:Y:S02]  /*ab70*/  FFMA.FTZ R109, R112, R155, -R107 ;  /* 0x0000009b706d7223 */ /* 0x000fe4000001086b */
[----:B------:R-:W-:Y:S02]  /*ab80*/  FADD.FTZ R170, -R170, R129 ;  /* 0x00000081aaaa7221 */ /* 0x000fe40000010100 */
[C---:B------:R-:W-:Y:S02]  /*ab90*/  FMUL.FTZ R144, R192.reuse, R105 ;  /* 0x00000069c0907220 */ /* 0x040fe40000410000 */
[----:B------:R-:W-:-:S02]  /*aba0*/  FMUL.FTZ R127, R192, R163 ;  /* 0x000000a3c07f7220 */ /* 0x000fc40000410000 */
[----:B------:R-:W-:Y:S02]  /*abb0*/  FADD.FTZ R154, R154, R109 ;  /* 0x0000006d9a9a7221 */ /* 0x000fe40000010000 */
[----:B------:R-:W-:Y:S02]  /*abc0*/  FMUL.FTZ R167, R192, R167 ;  /* 0x000000a7c0a77220 */ /* 0x000fe40000410000 */
[----:B------:R-:W-:Y:S02]  /*abd0*/  FMUL.FTZ R131, R131, R140 ;  /* 0x0000008c83837220 */ /* 0x000fe40000410000 */
[----:B------:R-:W-:Y:S02]  /*abe0*/  FMUL.FTZ R112, R140, UR43 ;  /* 0x0000002b8c707c20 */ /* 0x000fe40008410000 */
[----:B------:R-:W-:Y:S02]  /*abf0*/  FMUL.FTZ R109, R113, -R170 ;  /* 0x800000aa716d7220 */ /* 0x000fe40000410000 */
[----:B------:R-:W-:-:S02]  /*ac00*/  FFMA.FTZ R108, R206, R163, R144 ;  /* 0x000000a3ce6c7223 */ /* 0x000fc40000010090 */
[C---:B------:R-:W-:Y:S02]  /*ac10*/  FFMA.FTZ R127, R206.reuse, R105, -R127 ;  /* 0x00000069ce7f7223 */ /* 0x040fe4000001087f */
[----:B------:R-:W-:Y:S02]  /*ac20*/  FMUL.FTZ R113, R113, -R154 ;  /* 0x8000009a71717220 */ /* 0x000fe40000410000 */
[----:B------:R-:W-:Y:S02]  /*ac30*/  FFMA.FTZ R206, R206, R165, R167 ;  /* 0x000000a5cece7223 */ /* 0x000fe400000100a7 */
[----:B------:R-:W-:Y:S02]  /*ac40*/  FFMA.FTZ R107, R132, R161, R131 ;  /* 0x000000a1846b7223 */ /* 0x000fe40000010083 */
[C---:B------:R-:W-:Y:S02]  /*ac50*/  FFMA.FTZ R165, R161.reuse, UR44, R112 ;  /* 0x0000002ca1a57c23 */ /* 0x040fe40008010070 */
[----:B------:R-:W-:-:S02]  /*ac60*/  FMUL.FTZ R131, R161, UR43 ;  /* 0x0000002ba1837c20 */ /* 0x000fc40008410000 */
[C---:B------:R-:W-:Y:S02]  /*ac70*/  FFMA.FTZ R112, R114.reuse, R154, -R109 ;  /* 0x0000009a72707223 */ /* 0x040fe4000001086d */
[----:B------:R-:W-:Y:S02]  /*ac80*/  FFMA.FTZ R114, R114, R170, R113 ;  /* 0x000000aa72727223 */ /* 0x000fe40000010071 */
[----:B------:R-:W-:Y:S02]  /*ac90*/  FFMA.FTZ R130, R130, R143, R128 ;  /* 0x0000008f82827223 */ /* 0x000fe40000010080 */
[----:B------:R-:W-:Y:S02]  /*aca0*/  FFMA.FTZ R128, R140, UR44, -R131 ;  /* 0x0000002c8c807c23 */ /* 0x000fe40008010883 */
[C---:B------:R-:W-:Y:S02]  /*acb0*/  FMUL.FTZ R129, R151.reuse, R140 ;  /* 0x0000008c97817220 */ /* 0x040fe40000410000 */
[----:B------:R-:W-:-:S02]  /*acc0*/  FMUL.FTZ R161, R151, R161 ;  /* 0x000000a197a17220 */ /* 0x000fc40000410000 */
[----:B------:R-:W-:Y:S02]  /*acd0*/  FADD.FTZ R169, -R169, R114 ;  /* 0x00000072a9a97221 */ /* 0x000fe40000010100 */
[----:B------:R-:W-:Y:S02]  /*ace0*/  FMUL.FTZ R160, R72, R163 ;  /* 0x000000a348a07220 */ /* 0x000fe40000410000 */
[C---:B------:R-:W-:Y:S02]  /*acf0*/  FMUL.FTZ R144, R63.reuse, R129 ;  /* 0x000000813f907220 */ /* 0x040fe40000410000 */
[C---:B------:R-:W-:Y:S01]  /*ad00*/  FMUL.FTZ R128, R63.reuse, R128 ;  /* 0x000000803f807220 */ /* 0x040fe20000410000 */
[----:B------:R0:W-:Y:S01]  /*ad10*/  STS [R141.X4+0x2150], R160 ;  /* 0x002150a08d007388 */ /* 0x0001e20000004800 */
[----:B------:R-:W-:Y:S02]  /*ad20*/  FMUL.FTZ R163, R63, R161 ;  /* 0x000000a13fa37220 */ /* 0x000fe40000410000 */
[----:B------:R-:W-:-:S02]  /*ad30*/  FADD.FTZ R153, R153, R112 ;  /* 0x0000007099997221 */ /* 0x000fc40000010000 */
[C---:B------:R-:W-:Y:S02]  /*ad40*/  FMUL.FTZ R63, R64.reuse, R169 ;  /* 0x000000a9403f7220 */ /* 0x040fe40000410000 */
[----:B------:R-:W-:Y:S02]  /*ad50*/  FMUL.FTZ R138, R209, UR43 ;  /* 0x0000002bd18a7c20 */ /* 0x000fe40008410000 */
[----:B------:R-:W-:Y:S02]  /*ad60*/  FMUL.FTZ R125, R125, R209 ;  /* 0x000000d17d7d7220 */ /* 0x000fe40000410000 */
[----:B------:R-:W-:Y:S02]  /*ad70*/  FMUL.FTZ R131, R64, R153 ;  /* 0x0000009940837220 */ /* 0x000fe40000410000 */
[----:B------:R-:W-:Y:S02]  /*ad80*/  FMUL.FTZ R140, R65, R170 ;  /* 0x000000aa418c7220 */ /* 0x000fe40000410000 */
[----:B------:R-:W-:-:S02]  /*ad90*/  FMUL.FTZ R112, R66, R63 ;  /* 0x0000003f42707220 */ /* 0x000fc40000410000 */
[----:B------:R-:W-:Y:S02]  /*ada0*/  FMUL.FTZ R180, R58, R181 ;  /* 0x000000b53ab47220 */ /* 0x000fe40000410000 */
[C---:B------:R-:W-:Y:S02]  /*adb0*/  FMUL.FTZ R166, R150.reuse, R209 ;  /* 0x000000d196a67220 */ /* 0x040fe40000410000 */
[----:B------:R-:W-:Y:S01]  /*adc0*/  FFMA.FTZ R101, R203, UR44, R138 ;  /* 0x0000002ccb657c23 */ /* 0x000fe2000801008a */
[----:B------:R1:W-:Y:S01]  /*add0*/  STS [R141.X4+0x2164], R180 ;  /* 0x002164b48d007388 */ /* 0x0003e20000004800 */
[-C--:B------:R-:W-:Y:S02]  /*ade0*/  FMUL.FTZ R138, R150, R203.reuse ;  /* 0x000000cb968a7220 */ /* 0x080fe40000410000 */
[----:B------:R-:W-:Y:S02]  /*adf0*/  FFMA.FTZ R126, R126, R203, R125 ;  /* 0x000000cb7e7e7223 */ /* 0x000fe4000001007d */
[----:B0-----:R-:W-:-:S02]  /*ae00*/  FMUL.FTZ R160, R65, R154 ;  /* 0x0000009a41a07220 */ /* 0x001fc40000410000 */
[----:B------:R-:W-:Y:S02]  /*ae10*/  FMUL.FTZ R109, R187, R140 ;  /* 0x0000008cbb6d7220 */ /* 0x000fe40000410000 */
[-C--:B------:R-:W-:Y:S02]  /*ae20*/  FFMA.FTZ R112, R185, R131.reuse, R112 ;  /* 0x00000083b9707223 */ /* 0x080fe40000010070 */
[C---:B------:R-:W-:Y:S02]  /*ae30*/  FMUL.FTZ R125, R193.reuse, R166 ;  /* 0x000000a6c17d7220 */ /* 0x040fe40000410000 */
[----:B------:R-:W-:Y:S02]  /*ae40*/  FMUL.FTZ R114, R66, R131 ;  /* 0x0000008342727220 */ /* 0x000fe40000410000 */
[-C--:B------:R-:W-:Y:S02]  /*ae50*/  FMUL.FTZ R193, R193, R138.reuse ;  /* 0x0000008ac1c17220 */ /* 0x080fe40000410000 */
[----:B-1----:R-:W-:-:S02]  /*ae60*/  FMUL.FTZ R180, R59, R138 ;  /* 0x0000008a3bb47220 */ /* 0x002fc40000410000 */
[C---:B------:R-:W-:Y:S02]  /*ae70*/  FFMA.FTZ R144, R202.reuse, R161, R144 ;  /* 0x000000a1ca907223 */ /* 0x040fe40000010090 */
[----:B------:R-:W-:Y:S01]  /*ae80*/  FFMA.FTZ R163, R202, R129, -R163 ;  /* 0x00000081caa37223 */ /* 0x000fe200000108a3 */
[----:B------:R0:W-:Y:S01]  /*ae90*/  STS [R141.X4+0x2158], R180 ;  /* 0x002158b48d007388 */ /* 0x0001e20000004800 */
[----:B------:R-:W-:Y:S02]  /*aea0*/  FFMA.FTZ R109, R188, R160, R109 ;  /* 0x000000a0bc6d7223 */ /* 0x000fe4000001006d */
[----:B------:R-:W-:Y:S02]  /*aeb0*/  FADD.FTZ R112, RZ, R112 ;  /* 0x00000070ff707221 */ /* 0x000fe40000010000 */
[----:B------:R-:W-:Y:S02]  /*aec0*/  FFMA.FTZ R202, R202, R165, R128 ;  /* 0x000000a5caca7223 */ /* 0x000fe40000010080 */
[----:B------:R-:W-:-:S02]  /*aed0*/  FFMA.FTZ R125, R208, R138, R125 ;  /* 0x0000008ad07d7223 */ /* 0x000fc4000001007d */
[----:B------:R-:W-:Y:S02]  /*aee0*/  FMUL.FTZ R113, R187, R160 ;  /* 0x000000a0bb717220 */ /* 0x000fe40000410000 */
[----:B------:R-:W-:Y:S02]  /*aef0*/  FFMA.FTZ R114, R185, R63, -R114 ;  /* 0x0000003fb9727223 */ /* 0x000fe40000010872 */
[----:B------:R-:W-:Y:S02]  /*af00*/  FMUL.FTZ R165, R67, R106 ;  /* 0x0000006a43a57220 */ /* 0x000fe40000410000 */
[-C--:B------:R-:W-:Y:S02]  /*af10*/  FFMA.FTZ R138, R208, R166.reuse, -R193 ;  /* 0x000000a6d08a7223 */ /* 0x080fe400000108c1 */
[----:B------:R-:W-:Y:S02]  /*af20*/  FMUL.FTZ R166, R59, R166 ;  /* 0x000000a63ba67220 */ /* 0x000fe40000410000 */
[----:B------:R-:W-:-:S02]  /*af30*/  FADD.FTZ R109, R112, R109 ;  /* 0x0000006d706d7221 */ /* 0x000fc40000010000 */
[----:B------:R-:W-:Y:S01]  /*af40*/  FFMA.FTZ R113, R188, R140, -R113 ;  /* 0x0000008cbc717223 */ /* 0x000fe20000010871 */
[----:B------:R1:W-:Y:S01]  /*af50*/  STS [R141.X4+0x215c], R166 ;  /* 0x00215ca68d007388 */ /* 0x0003e20000004800 */
[----:B------:R-:W-:Y:S02]  /*af60*/  FADD.FTZ R114, RZ, R114 ;  /* 0x00000072ff727221 */ /* 0x000fe40000010000 */
[----:B------:R-:W-:Y:S02]  /*af70*/  FMUL.FTZ R167, R67, R155 ;  /* 0x0000009b43a77220 */ /* 0x000fe40000410000 */
[----:B------:R-:W-:Y:S02]  /*af80*/  FMUL.FTZ R112, R189, R165 ;  /* 0x000000a5bd707220 */ /* 0x000fe40000410000 */
[----:B0-----:R-:W-:Y:S02]  /*af90*/  FMUL.FTZ R180, R69, R172 ;  /* 0x000000ac45b47220 */ /* 0x001fe40000410000 */
[----:B------:R-:W-:-:S02]  /*afa0*/  FADD.FTZ R113, R114, R113 ;  /* 0x0000007172717221 */ /* 0x000fc40000010000 */
[----:B-1----:R-:W-:Y:S02]  /*afb0*/  FMUL.FTZ R166, R69, R156 ;  /* 0x0000009c45a67220 */ /* 0x002fe40000410000 */
[-C--:B------:R-:W-:Y:S02]  /*afc0*/  FFMA.FTZ R112, R190, R167.reuse, R112 ;  /* 0x000000a7be707223 */ /* 0x080fe40000010070 */
[----:B------:R-:W-:Y:S02]  /*afd0*/  FMUL.FTZ R128, R70, R180 ;  /* 0x000000b446807220 */ /* 0x000fe40000410000 */
[----:B------:R-:W-:Y:S02]  /*afe0*/  FMUL.FTZ R114, R189, R167 ;  /* 0x000000a7bd727220 */ /* 0x000fe40000410000 */
[----:B------:R-:W-:Y:S02]  /*aff0*/  FMUL.FTZ R133, R133, R176 ;  /* 0x000000b085857220 */ /* 0x000fe40000410000 */
[----:B------:R-:W-:-:S02]  /*b000*/  FADD.FTZ R109, R109, R112 ;  /* 0x000000706d6d7221 */ /* 0x000fc40000010000 */
[----:B------:R-:W-:Y:S02]  /*b010*/  FFMA.FTZ R128, R191, R166, R128 ;  /* 0x000000a6bf807223 */ /* 0x000fe40000010080 */
[----:B------:R-:W-:Y:S02]  /*b020*/  FFMA.FTZ R114, R190, R165, -R114 ;  /* 0x000000a5be727223 */ /* 0x000fe40000010872 */
[----:B------:R-:W-:Y:S02]  /*b030*/  FFMA.FTZ R134, R134, R137, R133 ;  /* 0x0000008986867223 */ /* 0x000fe40000010085 */
[----:B------:R-:W-:Y:S02]  /*b040*/  FMUL.FTZ R133, R71, R104 ;  /* 0x0000006847857220 */ /* 0x000fe40000410000 */
[----:B------:R-:W-:Y:S02]  /*b050*/  FADD.FTZ R128, R109, R128 ;  /* 0x000000806d807221 */ /* 0x000fe40000010000 */
[----:B------:R-:W-:-:S02]  /*b060*/  FADD.FTZ R113, R113, R114 ;  /* 0x0000007271717221 */ /* 0x000fc40000010000 */
[----:B------:R-:W-:Y:S02]  /*b070*/  FMUL.FTZ R109, R70, R166 ;  /* 0x000000a6466d7220 */ /* 0x000fe40000410000 */
[----:B------:R-:W-:Y:S02]  /*b080*/  FMUL.FTZ R171, R71, R157 ;  /* 0x0000009d47ab7220 */ /* 0x000fe40000410000 */
[----:B------:R-:W-:Y:S02]  /*b090*/  FMUL.FTZ R114, R110, R133 ;  /* 0x000000856e727220 */ /* 0x000fe40000410000 */
[----:B------:R-:W-:Y:S02]  /*b0a0*/  FFMA.FTZ R112, R191, R180, -R109 ;  /* 0x000000b4bf707223 */ /* 0x000fe4000001086d */
[----:B------:R-:W-:Y:S02]  /*b0b0*/  FFMA.FTZ R109, R194, R171, R114 ;  /* 0x000000abc26d7223 */ /* 0x000fe40000010072 */
[----:B------:R-:W-:-:S02]  /*b0c0*/  FMUL.FTZ R173, R111, R174 ;  /* 0x000000ae6fad7220 */ /* 0x000fc40000410000 */
[----:B------:R-:W-:Y:S02]  /*b0d0*/  FADD.FTZ R128, R128, R109 ;  /* 0x0000006d80807221 */ /* 0x000fe40000010000 */
[----:B------:R-:W-:Y:S02]  /*b0e0*/  FMUL.FTZ R109, R110, R171 ;  /* 0x000000ab6e6d7220 */ /* 0x000fe40000410000 */
[----:B------:R-:W-:Y:S02]  /*b0f0*/  FADD.FTZ R112, R113, R112 ;  /* 0x0000007071707221 */ /* 0x000fe40000010000 */
[----:B------:R-:W-:Y:S02]  /*b100*/  FFMA.FTZ R109, R194, R133, -R109 ;  /* 0x00000085c26d7223 */ /* 0x000fe4000001086d */
[----:B------:R-:W-:Y:S02]  /*b110*/  FMUL.FTZ R175, R111, R158 ;  /* 0x0000009e6faf7220 */ /* 0x000fe40000410000 */
[----:B------:R-:W-:-:S02]  /*b120*/  FMUL.FTZ R113, R120, R173 ;  /* 0x000000ad78717220 */ /* 0x000fc40000410000 */
[C---:B------:R-:W-:Y:S02]  /*b130*/  FMUL.FTZ R177, R121.reuse, R136 ;  /* 0x0000008879b17220 */ /* 0x040fe40000410000 */
[----:B------:R-:W-:Y:S02]  /*b140*/  FADD.FTZ R109, R112, R109 ;  /* 0x0000006d706d7221 */ /* 0x000fe40000010000 */
[-C--:B------:R-:W-:Y:S02]  /*b150*/  FFMA.FTZ R113, R196, R175.reuse, R113 ;  /* 0x000000afc4717223 */ /* 0x080fe40000010071 */
[----:B------:R-:W-:Y:S02]  /*b160*/  FMUL.FTZ R112, R120, R175 ;  /* 0x000000af78707220 */ /* 0x000fe40000410000 */
[----:B------:R-:W-:Y:S02]  /*b170*/  FMUL.FTZ R179, R121, R159 ;  /* 0x0000009f79b37220 */ /* 0x000fe40000410000 */
[----:B------:R-:W-:-:S02]  /*b180*/  FMUL.FTZ R114, R186, R177 ;  /* 0x000000b1ba727220 */ /* 0x000fc40000410000 */
[----:B------:R-:W-:Y:S02]  /*b190*/  FADD.FTZ R113, R128, R113 ;  /* 0x0000007180717221 */ /* 0x000fe40000010000 */
[----:B------:R-:W-:Y:S02]  /*b1a0*/  FFMA.FTZ R112, R196, R173, -R112 ;  /* 0x000000adc4707223 */ /* 0x000fe40000010870 */
[----:B------:R-:W-:Y:S02]  /*b1b0*/  FFMA.FTZ R210, R210, R181, -R195 ;  /* 0x000000b5d2d27223 */ /* 0x000fe400000108c3 */
[----:B------:R-:W-:Y:S02]  /*b1c0*/  FFMA.FTZ R114, R198, R179, R114 ;  /* 0x000000b3c6727223 */ /* 0x000fe40000010072 */
[----:B------:R-:W-:Y:S02]  /*b1d0*/  FMUL.FTZ R128, R176, UR43 ;  /* 0x0000002bb0807c20 */ /* 0x000fe40008410000 */
[----:B------:R-:W-:-:S02]  /*b1e0*/  FMUL.FTZ R181, R168, R176 ;  /* 0x000000b0a8b57220 */ /* 0x000fc40000410000 */
[----:B------:R-:W-:Y:S02]  /*b1f0*/  FADD.FTZ R112, R109, R112 ;  /* 0x000000706d707221 */ /* 0x000fe40000010000 */
[----:B------:R-:W-:Y:S02]  /*b200*/  FADD.FTZ R114, R113, R114 ;  /* 0x0000007271727221 */ /* 0x000fe40000010000 */
[----:B------:R-:W-:Y:S02]  /*b210*/  FFMA.FTZ R109, R137, UR44, R128 ;  /* 0x0000002c896d7c23 */ /* 0x000fe40008010080 */
[----:B------:R-:W-:Y:S02]  /*b220*/  FFMA.FTZ R214, R214, R183, -R207 ;  /* 0x000000b7d6d67223 */ /* 0x000fe400000108cf */
[----:B------:R-:W-:Y:S02]  /*b230*/  FMUL.FTZ R193, R168, R137 ;  /* 0x00000089a8c17220 */ /* 0x000fe40000410000 */
[----:B------:R-:W-:-:S02]  /*b240*/  FMUL.FTZ R113, R186, R179 ;  /* 0x000000b3ba717220 */ /* 0x000fc40000410000 */
[----:B------:R-:W-:Y:S02]  /*b250*/  FMUL.FTZ R128, R62, R181 ;  /* 0x000000b53e807220 */ /* 0x000fe40000410000 */
[----:B------:R-:W-:Y:S02]  /*b260*/  FMUL.FTZ R183, R137, UR43 ;  /* 0x0000002b89b77c20 */ /* 0x000fe40008410000 */
[----:B------:R-:W-:Y:S02]  /*b270*/  FFMA.FTZ R164, R212, R182, -R199 ;  /* 0x000000b6d4a47223 */ /* 0x000fe400000108c7 */
[----:B------:R-:W-:Y:S02]  /*b280*/  FFMA.FTZ R113, R198, R177, -R113 ;  /* 0x000000b1c6717223 */ /* 0x000fe40000010871 */
[----:B------:R-:W-:Y:S02]  /*b290*/  FFMA.FTZ R137, R200, R193, R128 ;  /* 0x000000c1c8897223 */ /* 0x000fe40000010080 */
[----:B------:R-:W-:-:S02]  /*b2a0*/  FMUL.FTZ R199, R152, R143 ;  /* 0x0000008f98c77220 */ /* 0x000fc40000410000 */
[----:B------:R-:W-:Y:S02]  /*b2b0*/  FFMA.FTZ R183, R176, UR44, -R183 ;  /* 0x0000002cb0b77c23 */ /* 0x000fe400080108b7 */
[----:B------:R-:W-:Y:S02]  /*b2c0*/  FFMA.FTZ R240, R3, -R211, R240 ;  /* 0x800000d303f07223 */ /* 0x000fe400000100f0 */
[----:B------:R-:W-:Y:S02]  /*b2d0*/  FADD.FTZ R176, R112, R113 ;  /* 0x0000007170b07221 */ /* 0x000fe40000010000 */
[----:B------:R-:W-:Y:S02]  /*b2e0*/  FADD.FTZ R137, R114, R137 ;  /* 0x0000008972897221 */ /* 0x000fe40000010000 */
[----:B------:R-:W-:Y:S02]  /*b2f0*/  FMUL.FTZ R128, R73, R199 ;  /* 0x000000c749807220 */ /* 0x000fe40000410000 */
[----:B------:R-:W-:-:S02]  /*b300*/  FMUL.FTZ R113, R143, UR43 ;  /* 0x0000002b8f717c20 */ /* 0x000fc40008410000 */
[C---:B------:R-:W-:Y:S01]  /*b310*/  FMUL.FTZ R114, R62.reuse, R183 ;  /* 0x000000b73e727220 */ /* 0x040fe20000410000 */
[----:B------:R0:W-:Y:S01]  /*b320*/  STS [R141.X4+0x2148], R128 ;  /* 0x002148808d007388 */ /* 0x0001e20000004800 */
[----:B------:R-:W-:Y:S02]  /*b330*/  FMUL.FTZ R62, R62, R193 ;  /* 0x000000c13e3e7220 */ /* 0x000fe40000410000 */
[----:B------:R-:W-:Y:S02]  /*b340*/  FFMA.FTZ R213, R2, -R213, R240 ;  /* 0x800000d502d57223 */ /* 0x000fe400000100f0 */
[C---:B------:R-:W-:Y:S02]  /*b350*/  FMUL.FTZ R112, R178.reuse, UR43 ;  /* 0x0000002bb2707c20 */ /* 0x040fe40008410000 */
[----:B------:R-:W-:Y:S02]  /*b360*/  FFMA.FTZ R195, R178, UR44, -R113 ;  /* 0x0000002cb2c37c23 */ /* 0x000fe40008010871 */
[----:B------:R-:W-:-:S02]  /*b370*/  FMUL.FTZ R203, R152, R178 ;  /* 0x000000b298cb7220 */ /* 0x000fc40000410000 */
[----:B------:R-:W-:Y:S02]  /*b380*/  FMUL.FTZ R240, R74, R129 ;  /* 0x000000814af07220 */ /* 0x000fe40000410000 */
[----:B------:R-:W-:Y:S02]  /*b390*/  FFMA.FTZ R129, R200, R181, -R62 ;  /* 0x000000b5c8817223 */ /* 0x000fe4000001083e */
[----:B0-----:R-:W-:Y:S01]  /*b3a0*/  FMUL.FTZ R128, R117, R60 ;  /* 0x0000003c75807220 */ /* 0x001fe20000410000 */
[----:B------:R-:W-:Y:S01]  /*b3b0*/  STS [R141.X4+0x2144], R240 ;  /* 0x002144f08d007388 */ /* 0x000fe20000004800 */
[----:B------:R-:W-:Y:S02]  /*b3c0*/  FMUL.FTZ R182, R57, R182 ;  /* 0x000000b639b67220 */ /* 0x000fe40000410000 */
[----:B------:R-:W-:Y:S02]  /*b3d0*/  FFMA.FTZ R113, R143, UR44, R112 ;  /* 0x0000002c8f717c23 */ /* 0x000fe40008010070 */
[C---:B------:R-:W-:Y:S01]  /*b3e0*/  FMUL.FTZ R112, R184.reuse, R195 ;  /* 0x000000c3b8707220 */ /* 0x040fe20000410000 */
[----:B------:R0:W-:Y:S01]  /*b3f0*/  STS [R141.X4+0x216c], R182 ;  /* 0x00216cb68d007388 */ /* 0x0001e20000004800 */
[----:B------:R-:W-:-:S02]  /*b400*/  FMUL.FTZ R143, R184, R203 ;  /* 0x000000cbb88f7220 */ /* 0x000fc40000410000 */
[-C--:B------:R-:W-:Y:S02]  /*b410*/  FMUL.FTZ R184, R184, R199.reuse ;  /* 0x000000c7b8b87220 */ /* 0x080fe40000410000 */
[----:B------:R-:W-:Y:S02]  /*b420*/  FMUL.FTZ R60, R55, R128 ;  /* 0x00000080373c7220 */ /* 0x000fe40000410000 */
[----:B------:R-:W-:Y:S02]  /*b430*/  FADD.FTZ R176, R176, R129 ;  /* 0x00000081b0b07221 */ /* 0x000fe40000010000 */
[----:B------:R-:W-:Y:S01]  /*b440*/  FFMA.FTZ R143, R204, R199, R143 ;  /* 0x000000c7cc8f7223 */ /* 0x000fe2000001008f */
[----:B------:R1:W-:Y:S01]  /*b450*/  STS [R141.X4+0x2178], R60 ;  /* 0x0021783c8d007388 */ /* 0x0003e20000004800 */
[----:B0-----:R-:W-:Y:S02]  /*b460*/  FMUL.FTZ R182, R72, R105 ;  /* 0x0000006948b67220 */ /* 0x001fe40000410000 */
[----:B------:R-:W-:-:S02]  /*b470*/  FADD.FTZ R144, R137, R144 ;  /* 0x0000009089907221 */ /* 0x000fc40000010000 */
[----:B------:R-:W-:Y:S01]  /*b480*/  FFMA.FTZ R105, R204, R203, -R184 ;  /* 0x000000cbcc697223 */ /* 0x000fe200000108b8 */
[----:B------:R0:W-:Y:S01]  /*b490*/  STS [R141.X4+0x2154], R182 ;  /* 0x002154b68d007388 */ /* 0x0001e20000004800 */
[----:B------:R-:W-:Y:S02]  /*b4a0*/  FMUL.FTZ R62, R77, R175 ;  /* 0x000000af4d3e7220 */ /* 0x000fe40000410000 */
[----:B------:R-:W-:Y:S02]  /*b4b0*/  FADD.FTZ R176, R176, R163 ;  /* 0x000000a3b0b07221 */ /* 0x000fe40000010000 */
[----:B------:R-:W-:Y:S01]  /*b4c0*/  FMUL.FTZ R132, R73, R203 ;  /* 0x000000cb49847220 */ /* 0x000fe20000410000 */
[----:B------:R2:W-:Y:S01]  /*b4d0*/  STS [R141.X4+0x2128], R62 ;  /* 0x0021283e8d007388 */ /* 0x0005e20000004800 */
[----:B-1----:R-:W-:Y:S02]  /*b4e0*/  FMUL.FTZ R60, R80, R167 ;  /* 0x000000a7503c7220 */ /* 0x002fe40000410000 */
[----:B------:R-:W-:Y:S01]  /*b4f0*/  FADD.FTZ R143, R144, R143 ;  /* 0x0000008f908f7221 */ /* 0x000fe20000010000 */
[----:B------:R1:W-:Y:S01]  /*b500*/  STS [R141.X4+0x214c], R132 ;  /* 0x00214c848d007388 */ /* 0x0003e20000004800 */
[----:B------:R-:W-:Y:S01]  /*b510*/  FADD.FTZ R176, R176, R105 ;  /* 0x00000069b0b07221 */ /* 0x000fe20000010000 */
[----:B------:R-:W-:Y:S01]  /*b520*/  MOV R105, UR34 ;  /* 0x0000002200697c02 */ /* 0x000fe20008000f00 */
[----:B------:R-:W-:Y:S01]  /*b530*/  FMUL.FTZ R184, R74, R161 ;  /* 0x000000a14ab87220 */ /* 0x000fe20000410000 */
[----:B------:R3:W-:Y:S01]  /*b540*/  STS [R141.X4+0x2110], R60 ;  /* 0x0021103c8d007388 */ /* 0x0007e20000004800 */
[----:B------:R-:W-:Y:S01]  /*b550*/  FMUL.FTZ R178, R75, R193 ;  /* 0x000000c14bb27220 */ /* 0x000fe20000410000 */
[----:B------:R-:W-:Y:S01]  /*b560*/  LEA R144, R105, -R86, 0x1 ;  /* 0x8000005669907211 */ /* 0x000fe200078e08ff */
[----:B0-----:R-:W-:Y:S01]  /*b570*/  FMUL.FTZ R182, R75, R181 ;  /* 0x000000b54bb67220 */ /* 0x001fe20000410000 */
[----:B------:R0:W-:Y:S01]  /*b580*/  STS [R141.X4+0x2140], R184 ;  /* 0x002140b88d007388 */ /* 0x0001e20000004800 */
[----:B--2---:R-:W-:Y:S01]  /*b590*/  FMUL.FTZ R62, R80, R165 ;  /* 0x000000a5503e7220 */ /* 0x004fe20000410000 */
[----:B------:R-:W-:Y:S01]  /*b5a0*/  ISETP.GE.AND P0, PT, R144, 0x1, PT ;  /* 0x000000019000780c */ /* 0x000fe20003f06270 */
[----:B------:R-:W-:Y:S01]  /*b5b0*/  FADD.FTZ R108, R143, R108 ;  /* 0x0000006c8f6c7221 */ /* 0x000fe20000010000 */
[----:B------:R2:W-:Y:S01]  /*b5c0*/  STS [R141.X4+0x2138], R178 ;  /* 0x002138b28d007388 */ /* 0x0005e20000004800 */
[----:B-1----:R-:W-:-:S02]  /*b5d0*/  FMUL.FTZ R132, R117, R61 ;  /* 0x0000003d75847220 */ /* 0x002fc40000410000 */
[----:B---3--:R-:W-:Y:S01]  /*b5e0*/  FMUL.FTZ R60, R82, R131 ;  /* 0x00000083523c7220 */ /* 0x008fe20000410000 */
[----:B------:R1:W-:Y:S01]  /*b5f0*/  STS [R141.X4+0x213c], R182 ;  /* 0x00213cb68d007388 */ /* 0x0003e20000004800 */
[----:B------:R-:W-:Y:S02]  /*b600*/  FADD.FTZ R108, R108, R125 ;  /* 0x0000007d6c6c7221 */ /* 0x000fe40000010000 */
[----:B------:R-:W-:Y:S01]  /*b610*/  FMUL.FTZ R242, R55, R132 ;  /* 0x0000008437f27220 */ /* 0x000fe20000410000 */
[----:B------:R3:W-:Y:S01]  /*b620*/  STS [R141.X4+0x2114], R62 ;  /* 0x0021143e8d007388 */ /* 0x0007e20000004800 */
[C---:B------:R-:W-:Y:S02]  /*b630*/  FMUL.FTZ R192, R76.reuse, R179 ;  /* 0x000000b34cc07220 */ /* 0x040fe40000410000 */
[----:B------:R-:W-:Y:S01]  /*b640*/  FMUL.FTZ R240, R76, R177 ;  /* 0x000000b14cf07220 */ /* 0x000fe20000410000 */
[----:B------:R4:W-:Y:S01]  /*b650*/  STS [R141.X4+0x2100], R60 ;  /* 0x0021003c8d007388 */ /* 0x0009e20000004800 */
[----:B0-----:R-:W-:-:S02]  /*b660*/  FMUL.FTZ R184, R77, R173 ;  /* 0x000000ad4db87220 */ /* 0x001fc40000410000 */
[C---:B--2---:R-:W-:Y:S01]  /*b670*/  FMUL.FTZ R178, R78.reuse, R171 ;  /* 0x000000ab4eb27220 */ /* 0x044fe20000410000 */
[----:B------:R-:W-:Y:S01]  /*b680*/  STS [R141.X4+0x217c], R242 ;  /* 0x00217cf28d007388 */ /* 0x000fe20000004800 */
[----:B-1----:R-:W-:Y:S02]  /*b690*/  FMUL.FTZ R182, R78, R133 ;  /* 0x000000854eb67220 */ /* 0x002fe40000410000 */
[C---:B------:R-:W-:Y:S01]  /*b6a0*/  FMUL.FTZ R166, R79.reuse, R166 ;  /* 0x000000a64fa67220 */ /* 0x040fe20000410000 */
[----:B------:R-:W-:Y:S01]  /*b6b0*/  STS [R141.X4+0x2130], R192 ;  /* 0x002130c08d007388 */ /* 0x000fe20000004800 */
[----:B------:R-:W-:Y:S02]  /*b6c0*/  FMUL.FTZ R180, R79, R180 ;  /* 0x000000b44fb47220 */ /* 0x000fe40000410000 */
[C---:B------:R-:W-:Y:S01]  /*b6d0*/  FMUL.FTZ R160, R81.reuse, R160 ;  /* 0x000000a051a07220 */ /* 0x040fe20000410000 */
[----:B------:R-:W-:Y:S01]  /*b6e0*/  STS [R141.X4+0x2134], R240 ;  /* 0x002134f08d007388 */ /* 0x000fe20000004800 */
[----:B------:R-:W-:-:S02]  /*b6f0*/  FMUL.FTZ R140, R81, R140 ;  /* 0x0000008c518c7220 */ /* 0x000fc40000410000 */
[----:B---3--:R-:W-:Y:S01]  /*b700*/  FMUL.FTZ R62, R82, R63 ;  /* 0x0000003f523e7220 */ /* 0x008fe20000410000 */
[----:B------:R-:W-:Y:S01]  /*b710*/  STS [R141.X4+0x212c], R184 ;  /* 0x00212cb88d007388 */ /* 0x000fe20000004800 */
[----:B------:R-:W-:Y:S02]  /*b720*/  FMUL.FTZ R61, R158, UR43 ;  /* 0x0000002b9e3d7c20 */ /* 0x000fe40008410000 */
[----:B----4-:R-:W-:Y:S01]  /*b730*/  FMUL.FTZ R60, R104, UR43 ;  /* 0x0000002b683c7c20 */ /* 0x010fe20008410000 */
[----:B------:R-:W-:Y:S01]  /*b740*/  STS [R141.X4+0x2120], R178 ;  /* 0x002120b28d007388 */ /* 0x000fe20000004800 */
[----:B------:R-:W-:Y:S02]  /*b750*/  FADD.FTZ R127, R176, R127 ;  /* 0x0000007fb07f7221 */ /* 0x000fe40000010000 */
[----:B------:R-:W-:Y:S01]  /*b760*/  FADD.FTZ R135, R108, R135 ;  /* 0x000000876c877221 */ /* 0x000fe20000010000 */
[----:B------:R-:W-:Y:S01]  /*b770*/  STS [R141.X4+0x2124], R182 ;  /* 0x002124b68d007388 */ /* 0x000fe20000004800 */
[----:B------:R-:W-:-:S02]  /*b780*/  FFMA.FTZ R131, R157, UR44, R60 ;  /* 0x0000002c9d837c23 */ /* 0x000fc4000801003c */
[----:B------:R-:W-:Y:S01]  /*b790*/  FADD.FTZ R127, R127, R138 ;  /* 0x0000008a7f7f7221 */ /* 0x000fe20000010000 */
[----:B------:R-:W-:Y:S01]  /*b7a0*/  STS [R141.X4+0x2118], R166 ;  /* 0x002118a68d007388 */ /* 0x000fe20000004800 */
[----:B------:R-:W-:Y:S02]  /*b7b0*/  FADD.FTZ R135, R135, R162 ;  /* 0x000000a287877221 */ /* 0x000fe40000010000 */
[----:B------:R-:W-:Y:S01]  /*b7c0*/  FMUL.FTZ R108, R136, UR43 ;  /* 0x0000002b886c7c20 */ /* 0x000fe20008410000 */
[----:B------:R-:W-:Y:S01]  /*b7d0*/  STS [R141.X4+0x211c], R180 ;  /* 0x00211cb48d007388 */ /* 0x000fe20000004800 */
[----:B------:R-:W-:Y:S02]  /*b7e0*/  FMUL.FTZ R60, R106, UR43 ;  /* 0x0000002b6a3c7c20 */ /* 0x000fe40008410000 */
[----:B------:R-:W-:Y:S01]  /*b7f0*/  FADD.FTZ R127, R127, R210 ;  /* 0x000000d27f7f7221 */ /* 0x000fe20000010000 */
[----:B------:R0:W-:Y:S01]  /*b800*/  STS [R141.X4+0x2108], R160 ;  /* 0x002108a08d007388 */ /* 0x0001e20000004800 */
[----:B------:R-:W-:-:S02]  /*b810*/  FFMA.FTZ R161, R159, UR44, R108 ;  /* 0x0000002c9fa17c23 */ /* 0x000fc4000801006c */
[----:B------:R-:W-:Y:S01]  /*b820*/  FFMA.FTZ R129, R155, UR44, R60 ;  /* 0x0000002c9b817c23 */ /* 0x000fe2000801003c */
[----:B------:R-:W-:Y:S01]  /*b830*/  STS [R141.X4+0x210c], R140 ;  /* 0x00210c8c8d007388 */ /* 0x000fe20000004800 */
[----:B------:R-:W-:Y:S02]  /*b840*/  FMUL.FTZ R143, R159, UR43 ;  /* 0x0000002b9f8f7c20 */ /* 0x000fe40008410000 */
[----:B------:R-:W-:Y:S01]  /*b850*/  FMUL.FTZ R137, R174, UR43 ;  /* 0x0000002bae897c20 */ /* 0x000fe20008410000 */
[----:B------:R1:W-:Y:S01]  /*b860*/  STS [R141.X4+0x2104], R62 ;  /* 0x0021043e8d007388 */ /* 0x0003e20000004800 */
[----:B------:R-:W-:Y:S02]  /*b870*/  FMUL.FTZ R133, R156, UR43 ;  /* 0x0000002b9c857c20 */ /* 0x000fe40008410000 */
[----:B0-----:R-:W-:Y:S02]  /*b880*/  FADD.FTZ R160, R135, R142 ;  /* 0x0000008e87a07221 */ /* 0x001fe40000010000 */
[----:B------:R-:W-:-:S02]  /*b890*/  FMUL.FTZ R135, R157, UR43 ;  /* 0x0000002b9d877c20 */ /* 0x000fc40008410000 */
[----:B------:R-:W-:Y:S02]  /*b8a0*/  FMUL.FTZ R63, R172, UR43 ;  /* 0x0000002bac3f7c20 */ /* 0x000fe40008410000 */
[----:B------:R-:W-:Y:S02]  /*b8b0*/  FMUL.FTZ R125, R170, UR43 ;  /* 0x0000002baa7d7c20 */ /* 0x000fe40008410000 */
[----:B-1----:R-:W-:Y:S02]  /*b8c0*/  FFMA.FTZ R141, R174, UR44, -R61 ;  /* 0x0000002cae8d7c23 */ /* 0x002fe4000801083d */
[----:B------:R-:W-:Y:S02]  /*b8d0*/  FMUL.FTZ R61, R155, UR43 ;  /* 0x0000002b9b3d7c20 */ /* 0x000fe40008410000 */
[----:B------:R-:W-:Y:S02]  /*b8e0*/  FMUL.FTZ R60, R153, UR43 ;  /* 0x0000002b993c7c20 */ /* 0x000fe40008410000 */
[----:B------:R-:W-:-:S02]  /*b8f0*/  FFMA.FTZ R140, R106, UR44, -R61 ;  /* 0x0000002c6a8c7c23 */ /* 0x000fc4000801083d */
[----:B------:R-:W-:Y:S02]  /*b900*/  FMUL.FTZ R61, R154, UR43 ;  /* 0x0000002b9a3d7c20 */ /* 0x000fe40008410000 */
[----:B------:R-:W-:Y:S02]  /*b910*/  FMUL.FTZ R108, R169, UR43 ;  /* 0x0000002ba96c7c20 */ /* 0x000fe40008410000 */
[----:B------:R-:W-:Y:S02]  /*b920*/  FADD.FTZ R163, R127, R164 ;  /* 0x000000a47fa37221 */ /* 0x000fe40000010000 */
[----:B------:R-:W-:Y:S02]  /*b930*/  FFMA.FTZ R34, R205, R118, R34 ;  /* 0x00000076cd227223 */ /* 0x000fe40000010022 */
[----:B------:R-:W-:Y:S02]  /*b940*/  FFMA.FTZ R143, R136, UR44, -R143 ;  /* 0x0000002c888f7c23 */ /* 0x000fe4000801088f */
[----:B------:R-:W-:-:S02]  /*b950*/  FFMA.FTZ R137, R158, UR44, R137 ;  /* 0x0000002c9e897c23 */ /* 0x000fc40008010089 */
        /* <DEDUP_REMOVED lines=41> */
.L_x_5132:
[----:B------:R-:W-:Y:S05]  /*bbf0*/  BSYNC B0 ;  /* 0x0000000000007941 */ /* 0x000fea0003800000 */
.L_x_5131:
[----:B------:R-:W-:Y:S01]  /*bc00*/  FMUL.FTZ R61, R201, R132 ;  /* 0x00000084c93d7220 */ /* 0x000fe20000410000 */
[----:B------:R-:W-:Y:S01]  /*bc10*/  ULDC.64 UR34, c[0x0][0x298] ;  /* 0x0000a60000227ab9 */ /* 0x000fe20000000a00 */
[----:B------:R-:W-:Y:S01]  /*bc20*/  FFMA.FTZ R33, R117, R146, R33 ;  /* 0x0000009275217223 */ /* 0x000fe20000010021 */
[----:B------:R-:W-:Y:S01]  /*bc30*/  USHF.R.U32.HI UR36, URZ, 0x1, UR35 ;  /* 0x000000013f247899 */ /* 0x000fe20008011623 */
[----:B0-----:R-:W-:Y:S01]  /*bc40*/  FFMA.FTZ R63, R197, R128, R61 ;  /* 0x00000080c53f7223 */ /* 0x001fe2000001003d */
[----:B------:R-:W-:Y:S01]  /*bc50*/  USHF.R.U64 UR34, UR34, 0x1, UR35 ;  /* 0x0000000122227899 */ /* 0x000fe20008001223 */
[----:B------:R-:W-:Y:S01]  /*bc60*/  FFMA.FTZ R117, R55, R146, R116 ;  /* 0x0000009237757223 */ /* 0x000fe20000010074 */
[----:B------:R-:W-:Y:S01]  /*bc70*/  UIMAD UR39, UR36, UR12, URZ ;  /* 0x0000000c242772a4 */ /* 0x000fe2000f8e023f */
[----:B------:R-:W-:Y:S01]  /*bc80*/  FADD.FTZ R116, R160, R63 ;  /* 0x0000003fa0747221 */ /* 0x000fe20000010000 */
[----:B------:R-:W-:Y:S01]  /*bc90*/  IADD3 R63, R86, 0x40, RZ ;  /* 0x00000040563f7810 */ /* 0x000fe20007ffe0ff */
[----:B------:R-:W-:Y:S01]  /*bca0*/  UIMAD.WIDE.U32 UR36, UR34, UR12, URZ ;  /* 0x0000000c222472a5 */ /* 0x000fe2000f8e003f */
[C---:B------:R-:W-:Y:S01]  /*bcb0*/  FMUL.FTZ R60, R0.reuse, R215 ;  /* 0x000000d7003c7220 */ /* 0x040fe20000410000 */
[----:B------:R-:W-:Y:S01]  /*bcc0*/  UIMAD UR39, UR13, UR34, UR39 ;  /* 0x000000220d2772a4 */ /* 0x000fe2000f8e0227 */
[----:B------:R-:W-:Y:S01]  /*bcd0*/  LEA.HI.SX32 R63, R63, R86, 0x1b ;  /* 0x000000563f3f7211 */ /* 0x000fe200078fdaff */
[----:B------:R-:W-:Y:S01]  /*bce0*/  ULDC UR42, c[0x0][0x174] ;  /* 0x00005d00002a7ab9 */ /* 0x000fe20000000800 */
[----:B------:R-:W-:Y:S01]  /*bcf0*/  FADD.FTZ R213, R213, -R60 ;  /* 0x8000003cd5d57221 */ /* 0x000fe20000010000 */
[----:B------:R-:W-:Y:S01]  /*bd00*/  ULDC.64 UR34, c[0x0][0x2a0] ;  /* 0x0000a80000227ab9 */ /* 0x000fe20000000a00 */
[----:B------:R-:W-:Y:S01]  /*bd10*/  FMUL.FTZ R201, R201, R128 ;  /* 0x00000080c9c97220 */ /* 0x000fe20000410000 */
[----:B------:R-:W-:Y:S01]  /*bd20*/  UIADD3 UR37, UR37, UR39, URZ ;  /* 0x0000002725257290 */ /* 0x000fe2000fffe03f */
[----:B------:R-:W0:Y:S01]  /*bd30*/  LDS R63, [R63.X4+0x2200] ;  /* 0x002200003f3f7984 */ /* 0x000e220000004800 */
[----:B------:R-:W-:Y:S01]  /*bd40*/  UIMAD UR39, UR15, UR34, URZ ;  /* 0x000000220f2772a4 */ /* 0x000fe2000f8e023f */
[----:B------:R-:W-:Y:S01]  /*bd50*/  FADD.FTZ R128, R163, R214 ;  /* 0x000000d6a3807221 */ /* 0x000fe20000010000 */
[----:B------:R-:W-:Y:S01]  /*bd60*/  UIMAD.WIDE.U32 UR36, UR14, UR34, UR36 ;  /* 0x000000220e2472a5 */ /* 0x000fe2000f8e0024 */
[----:B------:R-:W-:Y:S01]  /*bd70*/  FMUL.FTZ R216, R0, R216 ;  /* 0x000000d800d87220 */ /* 0x000fe20000410000 */
[----:B------:R-:W-:Y:S01]  /*bd80*/  UIMAD UR39, UR14, UR35, UR39 ;  /* 0x000000230e2772a4 */ /* 0x000fe2000f8e0227 */
[----:B------:R-:W-:Y:S01]  /*bd90*/  FFMA.FTZ R201, R197, R132, -R201 ;  /* 0x00000084c5c97223 */ /* 0x000fe200000108c9 */
[----:B------:R-:W-:Y:S01]  /*bda0*/  IADD3 R163, R86, 0x80, RZ ;  /* 0x0000008056a37810 */ /* 0x000fe20007ffe0ff */
[----:B------:R-:W-:Y:S01]  /*bdb0*/  ULDC.64 UR34, c[0x0][0x318] ;  /* 0x0000c60000227ab9 */ /* 0x000fe20000000a00 */
[----:B------:R-:W-:Y:S01]  /*bdc0*/  BSSY B0, `(.L_x_5133) ;  /* 0x000001b000007945 */ /* 0x000fe20003800000 */
        /* <DEDUP_REMOVED lines=26> */
.L_x_5134:
[----:B0-----:R-:W-:Y:S05]  /*bf70*/  BSYNC B0 ;  /* 0x0000000000007941 */ /* 0x001fea0003800000 */
.L_x_5133:
[----:B------:R-:W0:Y:S01]  /*bf80*/  LDS R163, [R163.X4+0x2300] ;  /* 0x00230000a3a37984 */ /* 0x000e220000004800 */
[----:B------:R-:W-:Y:S01]  /*bf90*/  BSSY B0, `(.L_x_5135) ;  /* 0x0000004000007945 */ /* 0x000fe20003800000 */
[----:B------:R-:W-:Y:S01]  /*bfa0*/  LEA.HI.SX32 R165, R165, R86, 0x1b ;  /* 0x00000056a5a57211 */ /* 0x000fe200078fdaff */
[----:B------:R-:W-:Y:S05]  /*bfb0*/  @!P1 BRA `(.L_x_5136) ;  /* 0x0000001000009947 */ /* 0x000fea0003800000 */
[----:B0-----:R0:W-:Y:S02]  /*bfc0*/  RED.E.ADD.F32.FTZ.RN.STRONG.GPU [R60.64+-0x1e00], R163 ;  /* 0xffe200a33c00798e */ /* 0x0011e4000c10e7a0 */
.L_x_5136:
[----:B------:R-:W-:Y:S05]  /*bfd0*/  BSYNC B0 ;  /* 0x0000000000007941 */ /* 0x000fea0003800000 */
.L_x_5135:
[----:B------:R-:W1:Y:S01]  /*bfe0*/  LDS R165, [R165.X4+0x2400] ;  /* 0x00240000a5a57984 */ /* 0x000e620000004800 */
[----:B------:R-:W-:Y:S01]  /*bff0*/  BSSY B0, `(.L_x_5137) ;  /* 0x0000005000007945 */ /* 0x000fe20003800000 */
[C---:B------:R-:W-:Y:S02]  /*c000*/  IADD3 R63, R86.reuse, 0x100, RZ ;  /* 0x00000100563f7810 */ /* 0x040fe40007ffe0ff */
[----:B0-----:R-:W-:Y:S01]  /*c010*/  IADD3 R163, R86, 0x140, RZ ;  /* 0x0000014056a37810 */ /* 0x001fe20007ffe0ff */
[----:B------:R-:W-:Y:S05]  /*c020*/  @!P2 BRA `(.L_x_5138) ;  /* 0x000000100000a947 */ /* 0x000fea0003800000 */
[----:B-1----:R0:W-:Y:S02]  /*c030*/  RED.E.ADD.F32.FTZ.RN.STRONG.GPU [R60.64+-0x1d00], R165 ;  /* 0xffe300a53c00798e */ /* 0x0021e4000c10e7a0 */
.L_x_5138:
[----:B------:R-:W-:Y:S05]  /*c040*/  BSYNC B0 ;  /* 0x0000000000007941 */ /* 0x000fea0003800000 */
.L_x_5137:
[----:B------:R-:W-:Y:S01]  /*c050*/  LEA.HI.SX32 R63, R63, R86, 0x1b ;  /* 0x000000563f3f7211 */ /* 0x000fe200078fdaff */
[----:B------:R-:W-:Y:S01]  /*c060*/  BSSY B0, `(.L_x_5139) ;  /* 0x000000d000007945 */ /* 0x000fe20003800000 */
[----:B------:R-:W-:-:S02]  /*c070*/  ISETP.GE.AND P6, PT, R144, 0x101, PT ;  /* 0x000001019000780c */ /* 0x000fc40003fc6270 */
[----:B01----:R-:W-:Y:S02]  /*c080*/  IADD3 R165, R86, 0x180, RZ ;  /* 0x0000018056a57810 */ /* 0x003fe40007ffe0ff */
        /* <DEDUP_REMOVED lines=10> */
.L_x_5140:
[----:B------:R-:W-:Y:S05]  /*c130*/  BSYNC B0 ;  /* 0x0000000000007941 */ /* 0x000fea0003800000 */
.L_x_5139:
[----:B------:R-:W1:Y:S01]  /*c140*/  LDS R163, [R163.X4+0x2600] ;  /* 0x00260000a3a37984 */ /* 0x000e620000004800 */
[----:B------:R-:W-:Y:S01]  /*c150*/  BSSY B0, `(.L_x_5141) ;  /* 0x0000005000007945 */ /* 0x000fe20003800000 */
[----:B0-----:R-:W-:Y:S02]  /*c160*/  IADD3 R63, R86, 0x1c0, RZ ;  /* 0x000001c0563f7810 */ /* 0x001fe40007ffe0ff */
[----:B------:R-:W-:Y:S01]  /*c170*/  LEA.HI.SX32 R165, R165, R86, 0x1b ;  /* 0x00000056a5a57211 */ /* 0x000fe200078fdaff */
[----:B------:R-:W-:Y:S05]  /*c180*/  @!P0 BRA `(.L_x_5142) ;  /* 0x0000001000008947 */ /* 0x000fea0003800000 */
[----:B-1----:R0:W-:Y:S02]  /*c190*/  RED.E.ADD.F32.FTZ.RN.STRONG.GPU [R60.64+-0x1b00], R163 ;  /* 0xffe500a33c00798e */ /* 0x0021e4000c10e7a0 */
.L_x_5142:
[----:B------:R-:W-:Y:S05]  /*c1a0*/  BSYNC B0 ;  /* 0x0000000000007941 */ /* 0x000fea0003800000 */
.L_x_5141:
[----:B------:R-:W2:Y:S01]  /*c1b0*/  LDS R165, [R165.X4+0x2700] ;  /* 0x00270000a5a57984 */ /* 0x000ea20000004800 */
[----:B------:R-:W-:Y:S01]  /*c1c0*/  BSSY B0, `(.L_x_5143) ;  /* 0x0000005000007945 */ /* 0x000fe20003800000 */
[----:B------:R-:W-:-:S02]  /*c1d0*/  IADD3 R167, R86, 0x200, RZ ;  /* 0x0000020056a77810 */ /* 0x000fc40007ffe0ff */
[----:B------:R-:W-:Y:S01]  /*c1e0*/  LEA.HI.SX32 R63, R63, R86, 0x1b ;  /* 0x000000563f3f7211 */ /* 0x000fe200078fdaff */
[----:B------:R-:W-:Y:S05]  /*c1f0*/  @!P1 BRA `(.L_x_5144) ;  /* 0x0000001000009947 */ /* 0x000fea0003800000 */
[----:B--2---:R2:W-:Y:S02]  /*c200*/  RED.E.ADD.F32.FTZ.RN.STRONG.GPU [R60.64+-0x1a00], R165 ;  /* 0xffe600a53c00798e */ /* 0x0045e4000c10e7a0 */
.L_x_5144:
[----:B------:R-:W-:Y:S05]  /*c210*/  BSYNC B0 ;  /* 0x0000000000007941 */ /* 0x000fea0003800000 */
.L_x_5143:
[----:B------:R-:W3:Y:S01]  /*c220*/  LDS R63, [R63.X4+0x2800] ;  /* 0x002800003f3f7984 */ /* 0x000ee20000004800 */
[----:B------:R-:W-:Y:S01]  /*c230*/  BSSY B0, `(.L_x_5145) ;  /* 0x0000005000007945 */ /* 0x000fe20003800000 */
[----:B01----:R-:W-:Y:S02]  /*c240*/  IADD3 R163, R86, 0x240, RZ ;  /* 0x0000024056a37810 */ /* 0x003fe40007ffe0ff */
[----:B------:R-:W-:Y:S01]  /*c250*/  LEA.HI.SX32 R62, R167, R86, 0x1b ;  /* 0x00000056a73e7211 */ /* 0x000fe200078fdaff */
[----:B------:R-:W-:Y:S05]  /*c260*/  @!P2 BRA `(.L_x_5146) ;  /* 0x000000100000a947 */ /* 0x000fea0003800000 */
[----:B---3--:R0:W-:Y:S02]  /*c270*/  RED.E.ADD.F32.FTZ.RN.STRONG.GPU [R60.64+-0x1900], R63 ;  /* 0xffe7003f3c00798e */ /* 0x0081e4000c10e7a0 */
.L_x_5146:
[----:B------:R-:W-:Y:S05]  /*c280*/  BSYNC B0 ;  /* 0x0000000000007941 */ /* 0x000fea0003800000 */
.L_x_5145:
[----:B0--3--:R0:W1:Y:S01]  /*c290*/  LDS R63, [R62.X4+0x2900] ;  /* 0x002900003e3f7984 */ /* 0x0090620000004800 */
[----:B------:R-:W-:Y:S01]  /*c2a0*/  BSSY B0, `(.L_x_5147) ;  /* 0x0000005000007945 */ /* 0x000fe20003800000 */
[----:B--2---:R-:W-:Y:S02]  /*c2b0*/  IADD3 R165, R86, 0x280, RZ ;  /* 0x0000028056a57810 */ /* 0x004fe40007ffe0ff */
[----:B------:R-:W-:Y:S01]  /*c2c0*/  LEA.HI.SX32 R163, R163, R86, 0x1b ;  /* 0x00000056a3a37211 */ /* 0x000fe200078fdaff */
[----:B------:R-:W-:Y:S05]  /*c2d0*/  @!P3 BRA `(.L_x_5148) ;  /* 0x000000100000b947 */ /* 0x000fea0003800000 */
[----:B-1----:R1:W-:Y:S02]  /*c2e0*/  RED.E.ADD.F32.FTZ.RN.STRONG.GPU [R60.64+-0x1800], R63 ;  /* 0xffe8003f3c00798e */ /* 0x0023e4000c10e7a0 */
.L_x_5148:
[----:B------:R-:W-:Y:S05]  /*c2f0*/  BSYNC B0 ;  /* 0x0000000000007941 */ /* 0x000fea0003800000 */
.L_x_5147:
[----:B------:R-:W2:Y:S01]  /*c300*/  LDS R163, [R163.X4+0x2a00] ;  /* 0x002a0000a3a37984 */ /* 0x000ea20000004800 */
[----:B------:R-:W-:Y:S01]  /*c310*/  BSSY B0, `(.L_x_5149) ;  /* 0x0000004000007945 */ /* 0x000fe20003800000 */
[----:B------:R-:W-:Y:S01]  /*c320*/  LEA.HI.SX32 R165, R165, R86, 0x1b ;  /* 0x00000056a5a57211 */ /* 0x000fe200078fdaff */
[----:B------:R-:W-:Y:S05]  /*c330*/  @!P4 BRA `(.L_x_5150) ;  /* 0x000000100000c947 */ /* 0x000fea0003800000 */
[----:B--2---:R2:W-:Y:S02]  /*c340*/  RED.E.ADD.F32.FTZ.RN.STRONG.GPU [R60.64+-0x1700], R163 ;  /* 0xffe900a33c00798e */ /* 0x0045e4000c10e7a0 */
.L_x_5150:
[----:B------:R-:W-:Y:S05]  /*c350*/  BSYNC B0 ;  /* 0x0000000000007941 */ /* 0x000fea0003800000 */
.L_x_5149:
[----:B------:R-:W3:Y:S01]  /*c360*/  LDS R165, [R165.X4+0x2b00] ;  /* 0x002b0000a5a57984 */ /* 0x000ee20000004800 */
[----:B------:R-:W-:Y:S01]  /*c370*/  BSSY B0, `(.L_x_5151) ;  /* 0x0000005000007945 */ /* 0x000fe20003800000 */
[----:B-1----:R-:W-:-:S02]  /*c380*/  IADD3 R63, R86, 0x2c0, RZ ;  /* 0x000002c0563f7810 */ /* 0x002fc40007ffe0ff */
[----:B--2---:R-:W-:Y:S01]  /*c390*/  IADD3 R163, R86, 0x300, RZ ;  /* 0x0000030056a37810 */ /* 0x004fe20007ffe0ff */
[----:B------:R-:W-:Y:S05]  /*c3a0*/  @!P5 BRA `(.L_x_5152) ;  /* 0x000000100000d947 */ /* 0x000fea0003800000 */
[----:B---3--:R1:W-:Y:S02]  /*c3b0*/  RED.E.ADD.F32.FTZ.RN.STRONG.GPU [R60.64+-0x1600], R165 ;  /* 0xffea00a53c00798e */ /* 0x0083e4000c10e7a0 */
.L_x_5152:
[----:B------:R-:W-:Y:S05]  /*c3c0*/  BSYNC B0 ;  /* 0x0000000000007941 */ /* 0x000fea0003800000 */
.L_x_5151:
        /* <DEDUP_REMOVED lines=14> */
.L_x_5154:
[----:B------:R-:W-:Y:S05]  /*c4b0*/  BSYNC B0 ;  /* 0x0000000000007941 */ /* 0x000fea0003800000 */
.L_x_5153:
[----:B------:R-:W2:Y:S01]  /*c4c0*/  LDS R163, [R163.X4+0x2d00] ;  /* 0x002d0000a3a37984 */ /* 0x000ea20000004800 */
[----:B------:R-:W-:Y:S01]  /*c4d0*/  BSSY B0, `(.L_x_5155) ;  /* 0x0000005000007945 */ /* 0x000fe20003800000 */
[----:B-1----:R-:W-:-:S02]  /*c4e0*/  IADD3 R63, R86, 0x380, RZ ;  /* 0x00000380563f7810 */ /* 0x002fc40007ffe0ff */
[----:B------:R-:W-:Y:S01]  /*c4f0*/  LEA.HI.SX32 R165, R165, R86, 0x1b ;  /* 0x00000056a5a57211 */ /* 0x000fe200078fdaff */
[----:B------:R-:W-:Y:S05]  /*c500*/  @!P0 BRA `(.L_x_5156) ;  /* 0x0000001000008947 */ /* 0x000fea0003800000 */
[----:B--2---:R1:W-:Y:S02]  /*c510*/  RED.E.ADD.F32.FTZ.RN.STRONG.GPU [R60.64+-0x1400], R163 ;  /* 0xffec00a33c00798e */ /* 0x0043e4000c10e7a0 */
.L_x_5156:
[----:B------:R-:W-:Y:S05]  /*c520*/  BSYNC B0 ;  /* 0x0000000000007941 */ /* 0x000fea0003800000 */
.L_x_5155:
[----:B------:R-:W3:Y:S01]  /*c530*/  LDS R165, [R165.X4+0x2e00] ;  /* 0x002e0000a5a57984 */ /* 0x000ee20000004800 */
[----:B------:R-:W-:Y:S01]  /*c540*/  BSSY B0, `(.L_x_5157) ;  /* 0x0000005000007945 */ /* 0x000fe20003800000 */
[----:B-12---:R-:W-:Y:S02]  /*c550*/  IADD3 R163, R86, 0x3c0, RZ ;  /* 0x000003c056a37810 */ /* 0x006fe40007ffe0ff */
[----:B------:R-:W-:Y:S01]  /*c560*/  LEA.HI.SX32 R63, R63, R86, 0x1b ;  /* 0x000000563f3f7211 */ /* 0x000fe200078fdaff */
[----:B------:R-:W-:Y:S05]  /*c570*/  @!P1 BRA `(.L_x_5158) ;  /* 0x0000001000009947 */ /* 0x000fea0003800000 */
[----:B---3--:R1:W-:Y:S02]  /*c580*/  RED.E.ADD.F32.FTZ.RN.STRONG.GPU [R60.64+-0x1300], R165 ;  /* 0xffed00a53c00798e */ /* 0x0083e4000c10e7a0 */
.L_x_5158:
[----:B------:R-:W-:Y:S05]  /*c590*/  BSYNC B0 ;  /* 0x0000000000007941 */ /* 0x000fea0003800000 */
.L_x_5157:
[----:B------:R-:W2:Y:S01]  /*c5a0*/  LDS R63, [R63.X4+0x2f00] ;  /* 0x002f00003f3f7984 */ /* 0x000ea20000004800 */
[----:B------:R-:W-:Y:S01]  /*c5b0*/  BSSY B0, `(.L_x_5159) ;  /* 0x0000005000007945 */ /* 0x000fe20003800000 */
[----:B-1-3--:R-:W-:Y:S02]  /*c5c0*/  IADD3 R165, R86, 0x400, RZ ;  /* 0x0000040056a57810 */ /* 0x00afe40007ffe0ff */
[----:B------:R-:W-:Y:S01]  /*c5d0*/  LEA.HI.SX32 R163, R163, R86, 0x1b ;  /* 0x00000056a3a37211 */ /* 0x000fe200078fdaff */
[----:B------:R-:W-:Y:S05]  /*c5e0*/  @!P2 BRA `(.L_x_5160) ;  /* 0x000000100000a947 */ /* 0x000fea0003800000 */
[----:B--2---:R1:W-:Y:S02]  /*c5f0*/  RED.E.ADD.F32.FTZ.RN.STRONG.GPU [R60.64+-0x1200], R63 ;  /* 0xffee003f3c00798e */ /* 0x0043e4000c10e7a0 */
.L_x_5160:
[----:B------:R-:W-:Y:S05]  /*c600*/  BSYNC B0 ;  /* 0x0000000000007941 */ /* 0x000fea0003800000 */
.L_x_5159:
[----:B------:R-:W3:Y:S01]  /*c610*/  LDS R163, [R163.X4+0x3000] ;  /* 0x00300000a3a37984 */ /* 0x000ee20000004800 */
[----:B------:R-:W-:Y:S01]  /*c620*/  BSSY B0, `(.L_x_5161) ;  /* 0x0000005000007945 */ /* 0x000fe20003800000 */
[----:B-12---:R-:W-:-:S02]  /*c630*/  IADD3 R63, R86, 0x440, RZ ;  /* 0x00000440563f7810 */ /* 0x006fc40007ffe0ff */
[----:B------:R-:W-:Y:S01]  /*c640*/  LEA.HI.SX32 R165, R165, R86, 0x1b ;  /* 0x00000056a5a57211 */ /* 0x000fe200078fdaff */
[----:B------:R-:W-:Y:S05]  /*c650*/  @!P3 BRA `(.L_x_5162) ;  /* 0x000000100000b947 */ /* 0x000fea0003800000 */
[----:B---3--:R1:W-:Y:S02]  /*c660*/  RED.E.ADD.F32.FTZ.RN.STRONG.GPU [R60.64+-0x1100], R163 ;  /* 0xffef00a33c00798e */ /* 0x0083e4000c10e7a0 */
.L_x_5162:
[----:B------:R-:W-:Y:S05]  /*c670*/  BSYNC B0 ;  /* 0x0000000000007941 */ /* 0x000fea0003800000 */
.L_x_5161:
[----:B------:R-:W2:Y:S01]  /*c680*/  LDS R165, [R165.X4+0x3100] ;  /* 0x00310000a5a57984 */ /* 0x000ea20000004800 */
[----:B------:R-:W-:Y:S01]  /*c690*/  BSSY B0, `(.L_x_5163) ;  /* 0x0000004000007945 */ /* 0x000fe20003800000 */
[----:B------:R-:W-:Y:S01]  /*c6a0*/  LEA.HI.SX32 R63, R63, R86, 0x1b ;  /* 0x000000563f3f7211 */ /* 0x000fe200078fdaff */
[----:B------:R-:W-:Y:S05]  /*c6b0*/  @!P4 BRA `(.L_x_5164) ;  /* 0x000000100000c947 */ /* 0x000fea0003800000 */
[----:B--2---:R2:W-:Y:S02]  /*c6c0*/  RED.E.ADD.F32.FTZ.RN.STRONG.GPU [R60.64+-0x1000], R165 ;  /* 0xfff000a53c00798e */ /* 0x0045e4000c10e7a0 */
.L_x_5164:
[----:B------:R-:W-:Y:S05]  /*c6d0*/  BSYNC B0 ;  /* 0x0000000000007941 */ /* 0x000fea0003800000 */
.L_x_5163:
[----:B------:R-:W4:Y:S01]  /*c6e0*/  LDS R63, [R63.X4+0x3200] ;  /* 0x003200003f3f7984 */ /* 0x000f220000004800 */
[----:B------:R-:W-:Y:S01]  /*c6f0*/  BSSY B0, `(.L_x_5165) ;  /* 0x0000005000007945 */ /* 0x000fe20003800000 */
[C---:B-1-3--:R-:W-:Y:S02]  /*c700*/  IADD3 R163, R86.reuse, 0x480, RZ ;  /* 0x0000048056a37810 */ /* 0x04afe40007ffe0ff */
[----:B--2---:R-:W-:Y:S01]  /*c710*/  IADD3 R165, R86, 0x4c0, RZ ;  /* 0x000004c056a57810 */ /* 0x004fe20007ffe0ff */
[----:B------:R-:W-:Y:S05]  /*c720*/  @!P5 BRA `(.L_x_5166) ;  /* 0x000000100000d947 */ /* 0x000fea0003800000 */
[----:B----4-:R1:W-:Y:S02]  /*c730*/  RED.E.ADD.F32.FTZ.RN.STRONG.GPU [R60.64+-0xf00], R63 ;  /* 0xfff1003f3c00798e */ /* 0x0103e4000c10e7a0 */
.L_x_5166:
[----:B------:R-:W-:Y:S05]  /*c740*/  BSYNC B0 ;  /* 0x0000000000007941 */ /* 0x000fea0003800000 */
.L_x_5165:
        /* <DEDUP_REMOVED lines=14> */
.L_x_5168:
[----:B------:R-:W-:Y:S05]  /*c830*/  BSYNC B0 ;  /* 0x0000000000007941 */ /* 0x000fea0003800000 */
.L_x_5167:
[----:B------:R-:W2:Y:S01]  /*c840*/  LDS R165, [R165.X4+0x3400] ;  /* 0x00340000a5a57984 */ /* 0x000ea20000004800 */
[----:B------:R-:W-:Y:S01]  /*c850*/  BSSY B0, `(.L_x_5169) ;  /* 0x0000005000007945 */ /* 0x000fe20003800000 */
[----:B-1----:R-:W-:Y:S02]  /*c860*/  IADD3 R163, R86, 0x540, RZ ;  /* 0x0000054056a37810 */ /* 0x002fe40007ffe0ff */
[----:B------:R-:W-:Y:S01]  /*c870*/  LEA.HI.SX32 R63, R63, R86, 0x1b ;  /* 0x000000563f3f7211 */ /* 0x000fe200078fdaff */
[----:B------:R-:W-:Y:S05]  /*c880*/  @!P0 BRA `(.L_x_5170) ;  /* 0x0000001000008947 */ /* 0x000fea0003800000 */
[----:B--2---:R1:W-:Y:S02]  /*c890*/  RED.E.ADD.F32.FTZ.RN.STRONG.GPU [R60.64+-0xd00], R165 ;  /* 0xfff300a53c00798e */ /* 0x0043e4000c10e7a0 */
.L_x_5170:
[----:B------:R-:W-:Y:S05]  /*c8a0*/  BSYNC B0 ;  /* 0x0000000000007941 */ /* 0x000fea0003800000 */
.L_x_5169:
[----:B------:R-:W3:Y:S01]  /*c8b0*/  LDS R63, [R63.X4+0x3500] ;  /* 0x003500003f3f7984 */ /* 0x000ee20000004800 */
[----:B------:R-:W-:Y:S01]  /*c8c0*/  BSSY B0, `(.L_x_5171) ;  /* 0x0000005000007945 */ /* 0x000fe20003800000 */
[----:B-12---:R-:W-:-:S02]  /*c8d0*/  IADD3 R165, R86, 0x580, RZ ;  /* 0x0000058056a57810 */ /* 0x006fc40007ffe0ff */
[----:B------:R-:W-:Y:S01]  /*c8e0*/  LEA.HI.SX32 R163, R163, R86, 0x1b ;  /* 0x00000056a3a37211 */ /* 0x000fe200078fdaff */
[----:B------:R-:W-:Y:S05]  /*c8f0*/  @!P1 BRA `(.L_x_5172) ;  /* 0x0000001000009947 */ /* 0x000fea0003800000 */
[----:B---3--:R1:W-:Y:S02]  /*c900*/  RED.E.ADD.F32.FTZ.RN.STRONG.GPU [R60.64+-0xc00], R63 ;  /* 0xfff4003f3c00798e */ /* 0x0083e4000c10e7a0 */
.L_x_5172:
[----:B------:R-:W-:Y:S05]  /*c910*/  BSYNC B0 ;  /* 0x0000000000007941 */ /* 0x000fea0003800000 */
.L_x_5171:
[----:B------:R-:W2:Y:S01]  /*c920*/  LDS R163, [R163.X4+0x3600] ;  /* 0x00360000a3a37984 */ /* 0x000ea20000004800 */
[----:B------:R-:W-:Y:S01]  /*c930*/  BSSY B0, `(.L_x_5173) ;  /* 0x0000005000007945 */ /* 0x000fe20003800000 */
[----:B-1-3--:R-:W-:Y:S02]  /*c940*/  IADD3 R63, R86, 0x5c0, RZ ;  /* 0x000005c0563f7810 */ /* 0x00afe40007ffe0ff */
[----:B------:R-:W-:Y:S01]  /*c950*/  LEA.HI.SX32 R165, R165, R86, 0x1b ;  /* 0x00000056a5a57211 */ /* 0x000fe200078fdaff */
[----:B------:R-:W-:Y:S05]  /*c960*/  @!P2 BRA `(.L_x_5174) ;  /* 0x000000100000a947 */ /* 0x000fea0003800000 */
[----:B--2---:R1:W-:Y:S02]  /*c970*/  RED.E.ADD.F32.FTZ.RN.STRONG.GPU [R60.64+-0xb00], R163 ;  /* 0xfff500a33c00798e */ /* 0x0043e4000c10e7a0 */
.L_x_5174:
[----:B------:R-:W-:Y:S05]  /*c980*/  BSYNC B0 ;  /* 0x0000000000007941 */ /* 0x000fea0003800000 */
.L_x_5173:
[----:B------:R-:W3:Y:S01]  /*c990*/  LDS R165, [R165.X4+0x3700] ;  /* 0x00370000a5a57984 */ /* 0x000ee20000004800 */
[----:B------:R-:W-:Y:S01]  /*c9a0*/  BSSY B0, `(.L_x_5175) ;  /* 0x0000005000007945 */ /* 0x000fe20003800000 */
[----:B-12---:R-:W-:Y:S02]  /*c9b0*/  IADD3 R163, R86, 0x600, RZ ;  /* 0x0000060056a37810 */ /* 0x006fe40007ffe0ff */
[----:B------:R-:W-:Y:S01]  /*c9c0*/  LEA.HI.SX32 R63, R63, R86, 0x1b ;  /* 0x000000563f3f7211 */ /* 0x000fe200078fdaff */
[----:B------:R-:W-:Y:S05]  /*c9d0*/  @!P3 BRA `(.L_x_5176) ;  /* 0x000000100000b947 */ /* 0x000fea0003800000 */
[----:B---3--:R1:W-:Y:S02]  /*c9e0*/  RED.E.ADD.F32.FTZ.RN.STRONG.GPU [R60.64+-0xa00], R165 ;  /* 0xfff600a53c00798e */ /* 0x0083e4000c10e7a0 */
.L_x_5176:
[----:B------:R-:W-:Y:S05]  /*c9f0*/  BSYNC B0 ;  /* 0x0000000000007941 */ /* 0x000fea0003800000 */
.L_x_5175:
[----:B------:R-:W2:Y:S01]  /*ca00*/  LDS R63, [R63.X4+0x3800] ;  /* 0x003800003f3f7984 */ /* 0x000ea20000004800 */
[----:B------:R-:W-:Y:S01]  /*ca10*/  BSSY B0, `(.L_x_5177) ;  /* 0x0000004000007945 */ /* 0x000fe20003800000 */
[----:B------:R-:W-:Y:S01]  /*ca20*/  LEA.HI.SX32 R163, R163, R86, 0x1b ;  /* 0x00000056a3a37211 */ /* 0x000fe200078fdaff */
[----:B------:R-:W-:Y:S05]  /*ca30*/  @!P4 BRA `(.L_x_5178) ;  /* 0x000000100000c947 */ /* 0x000fea0003800000 */
[----:B--2---:R2:W-:Y:S02]  /*ca40*/  RED.E.ADD.F32.FTZ.RN.STRONG.GPU [R60.64+-0x900], R63 ;  /* 0xfff7003f3c00798e */ /* 0x0045e4000c10e7a0 */
.L_x_5178:
[----:B------:R-:W-:Y:S05]  /*ca50*/  BSYNC B0 ;  /* 0x0000000000007941 */ /* 0x000fea0003800000 */
.L_x_5177:
[----:B------:R-:W4:Y:S01]  /*ca60*/  LDS R163, [R163.X4+0x3900] ;  /* 0x00390000a3a37984 */ /* 0x000f220000004800 */
[----:B------:R-:W-:Y:S01]  /*ca70*/  BSSY B0, `(.L_x_5179) ;  /* 0x0000005000007945 */ /* 0x000fe20003800000 */
[----:B--2---:R-:W-:-:S02]  /*ca80*/  IADD3 R63, R86, 0x640, RZ ;  /* 0x00000640563f7810 */ /* 0x004fc40007ffe0ff */
[----:B-1-3--:R-:W-:Y:S01]  /*ca90*/  IADD3 R165, R86, 0x680, RZ ;  /* 0x0000068056a57810 */ /* 0x00afe20007ffe0ff */
[----:B------:R-:W-:Y:S05]  /*caa0*/  @!P5 BRA `(.L_x_5180) ;  /* 0x000000100000d947 */ /* 0x000fea0003800000 */
[----:B----4-:R1:W-:Y:S02]  /*cab0*/  RED.E.ADD.F32.FTZ.RN.STRONG.GPU [R60.64+-0x800], R163 ;  /* 0xfff800a33c00798e */ /* 0x0103e4000c10e7a0 */
.L_x_5180:
[----:B------:R-:W-:Y:S05]  /*cac0*/  BSYNC B0 ;  /* 0x0000000000007941 */ /* 0x000fea0003800000 */
.L_x_5179:
        /* <DEDUP_REMOVED lines=14> */
.L_x_5182:
[----:B------:R-:W-:Y:S05]  /*cbb0*/  BSYNC B0 ;  /* 0x0000000000007941 */ /* 0x000fea0003800000 */
.L_x_5181:
[----:B------:R-:W2:Y:S01]  /*cbc0*/  LDS R165, [R165.X4+0x3b00] ;  /* 0x003b0000a5a57984 */ /* 0x000ea20000004800 */
[----:B------:R-:W-:Y:S01]  /*cbd0*/  BSSY B0, `(.L_x_5183) ;  /* 0x0000005000007945 */ /* 0x000fe20003800000 */
[----:B-1----:R-:W-:-:S02]  /*cbe0*/  IADD3 R63, R86, 0x700, RZ ;  /* 0x00000700563f7810 */ /* 0x002fc40007ffe0ff */
[----:B------:R-:W-:Y:S01]  /*cbf0*/  LEA.HI.SX32 R163, R163, R86, 0x1b ;  /* 0x00000056a3a37211 */ /* 0x000fe200078fdaff */
[----:B------:R-:W-:Y:S05]  /*cc00*/  @!P0 BRA `(.L_x_5184) ;  /* 0x0000001000008947 */ /* 0x000fea0003800000 */
[----:B--2---:R1:W-:Y:S02]  /*cc10*/  RED.E.ADD.F32.FTZ.RN.STRONG.GPU [R60.64+-0x600], R165 ;  /* 0xfffa00a53c00798e */ /* 0x0043e4000c10e7a0 */
.L_x_5184:
[----:B------:R-:W-:Y:S05]  /*cc20*/  BSYNC B0 ;  /* 0x0000000000007941 */ /* 0x000fea0003800000 */
.L_x_5183:
[----:B------:R-:W3:Y:S01]  /*cc30*/  LDS R163, [R163.X4+0x3c00] ;  /* 0x003c0000a3a37984 */ /* 0x000ee20000004800 */
[----:B------:R-:W-:Y:S01]  /*cc40*/  BSSY B0, `(.L_x_5185) ;  /* 0x0000005000007945 */ /* 0x000fe20003800000 */
[----:B-12---:R-:W-:Y:S02]  /*cc50*/  IADD3 R165, R86, 0x740, RZ ;  /* 0x0000074056a57810 */ /* 0x006fe40007ffe0ff */
[----:B------:R-:W-:Y:S01]  /*cc60*/  LEA.HI.SX32 R63, R63, R86, 0x1b ;  /* 0x000000563f3f7211 */ /* 0x000fe200078fdaff */
[----:B------:R-:W-:Y:S05]  /*cc70*/  @!P1 BRA `(.L_x_5186) ;  /* 0x0000001000009947 */ /* 0x000fea0003800000 */
[----:B---3--:R1:W-:Y:S02]  /*cc80*/  RED.E.ADD.F32.FTZ.RN.STRONG.GPU [R60.64+-0x500], R163 ;  /* 0xfffb00a33c00798e */ /* 0x0083e4000c10e7a0 */
.L_x_5186:
[----:B------:R-:W-:Y:S05]  /*cc90*/  BSYNC B0 ;  /* 0x0000000000007941 */ /* 0x000fea0003800000 */
.L_x_5185:
[----:B------:R-:W2:Y:S01]  /*cca0*/  LDS R63, [R63.X4+0x3d00] ;  /* 0x003d00003f3f7984 */ /* 0x000ea20000004800 */
[----:B------:R-:W-:Y:S01]  /*ccb0*/  BSSY B0, `(.L_x_5187) ;  /* 0x0000005000007945 */ /* 0x000fe20003800000 */
[----:B-1-3--:R-:W-:Y:S02]  /*ccc0*/  IADD3 R163, R86, 0x780, RZ ;  /* 0x0000078056a37810 */ /* 0x00afe40007ffe0ff */
[----:B------:R-:W-:Y:S01]  /*ccd0*/  LEA.HI.SX32 R165, R165, R86, 0x1b ;  /* 0x00000056a5a57211 */ /* 0x000fe200078fdaff */
[----:B------:R-:W-:Y:S05]  /*cce0*/  @!P2 BRA `(.L_x_5188) ;  /* 0x000000100000a947 */ /* 0x000fea0003800000 */
[----:B--2---:R1:W-:Y:S02]  /*ccf0*/  RED.E.ADD.F32.FTZ.RN.STRONG.GPU [R60.64+-0x400], R63 ;  /* 0xfffc003f3c00798e */ /* 0x0043e4000c10e7a0 */
.L_x_5188:
[----:B------:R-:W-:Y:S05]  /*cd00*/  BSYNC B0 ;  /* 0x0000000000007941 */ /* 0x000fea0003800000 */
.L_x_5187:
[----:B------:R-:W3:Y:S01]  /*cd10*/  LDS R165, [R165.X4+0x3e00] ;  /* 0x003e0000a5a57984 */ /* 0x000ee20000004800 */
[----:B------:R-:W-:Y:S01]  /*cd20*/  BSSY B0, `(.L_x_5189) ;  /* 0x0000005000007945 */ /* 0x000fe20003800000 */
[----:B-12---:R-:W-:-:S02]  /*cd30*/  IADD3 R63, R86, 0x7c0, RZ ;  /* 0x000007c0563f7810 */ /* 0x006fc40007ffe0ff */
[----:B------:R-:W-:Y:S01]  /*cd40*/  LEA.HI.SX32 R163, R163, R86, 0x1b ;  /* 0x00000056a3a37211 */ /* 0x000fe200078fdaff */
[----:B------:R-:W-:Y:S05]  /*cd50*/  @!P3 BRA `(.L_x_5190) ;  /* 0x000000100000b947 */ /* 0x000fea0003800000 */
[----:B---3--:R1:W-:Y:S02]  /*cd60*/  RED.E.ADD.F32.FTZ.RN.STRONG.GPU [R60.64+-0x300], R165 ;  /* 0xfffd00a53c00798e */ /* 0x0083e4000c10e7a0 */
.L_x_5190:
[----:B------:R-:W-:Y:S05]  /*cd70*/  BSYNC B0 ;  /* 0x0000000000007941 */ /* 0x000fea0003800000 */
.L_x_5189:
[----:B------:R-:W2:Y:S01]  /*cd80*/  LDS R163, [R163.X4+0x3f00] ;  /* 0x003f0000a3a37984 */ /* 0x000ea20000004800 */
[----:B------:R-:W-:Y:S01]  /*cd90*/  BSSY B0, `(.L_x_5191) ;  /* 0x0000004000007945 */ /* 0x000fe20003800000 */
[----:B------:R-:W-:Y:S01]  /*cda0*/  LEA.HI.SX32 R63, R63, R86, 0x1b ;  /* 0x000000563f3f7211 */ /* 0x000fe200078fdaff */
[----:B------:R-:W-:Y:S05]  /*cdb0*/  @!P4 BRA `(.L_x_5192) ;  /* 0x000000100000c947 */ /* 0x000fea0003800000 */
[----:B--2---:R2:W-:Y:S02]  /*cdc0*/  RED.E.ADD.F32.FTZ.RN.STRONG.GPU [R60.64+-0x200], R163 ;  /* 0xfffe00a33c00798e */ /* 0x0045e4000c10e7a0 */
.L_x_5192:
[----:B------:R-:W-:Y:S05]  /*cdd0*/  BSYNC B0 ;  /* 0x0000000000007941 */ /* 0x000fea0003800000 */
.L_x_5191:
[----:B------:R-:W4:Y:S01]  /*cde0*/  LDS R63, [R63.X4+0x4000] ;  /* 0x004000003f3f7984 */ /* 0x000f220000004800 */
[----:B------:R-:W-:Y:S01]  /*cdf0*/  BSSY B0, `(.L_x_5193) ;  /* 0x0000003000007945 */ /* 0x000fe20003800000 */
[----:B------:R-:W-:Y:S05]  /*ce00*/  @!P5 BRA `(.L_x_5194) ;  /* 0x000000100000d947 */ /* 0x000fea0003800000 */
[----:B----4-:R4:W-:Y:S02]  /*ce10*/  RED.E.ADD.F32.FTZ.RN.STRONG.GPU [R60.64+-0x100], R63 ;  /* 0xffff003f3c00798e */ /* 0x0109e4000c10e7a0 */
.L_x_5194:
[----:B------:R-:W-:Y:S05]  /*ce20*/  BSYNC B0 ;  /* 0x0000000000007941 */ /* 0x000fea0003800000 */
.L_x_5193:
[----:B------:R-:W5:Y:S01]  /*ce30*/  SHFL.DOWN PT, R132, R128, 0x1, 0x1f ;  /* 0x08201f0080847f89 */ /* 0x000f6200000e0000 */
[----:B------:R-:W-:Y:S01]  /*ce40*/  ISETP.GT.AND P0, PT, R85, 0x1e, PT ;  /* 0x0000001e5500780c */ /* 0x000fe20003f04270 */
[----:B------:R-:W-:Y:S01]  /*ce50*/  FFMA.FTZ R101, R208, R101, R102 ;  /* 0x00000065d0657223 */ /* 0x000fe20000010066 */
[----:B-12-4-:R-:W-:Y:S01]  /*ce60*/  MOV R61, R128 ;  /* 0x00000080003d7202 */ /* 0x016fe20000000f00 */
[----:B---3--:R-:W1:Y:S01]  /*ce70*/  SHFL.DOWN PT, R165, R145, 0x1, 0x1f ;  /* 0x08201f0091a57f89 */ /* 0x008e6200000e0000 */
[----:B0-----:R-:W-:Y:S01]  /*ce80*/  MOV R62, R145 ;  /* 0x00000091003e7202 */ /* 0x001fe20000000f00 */
[----:B------:R-:W-:Y:S01]  /*ce90*/  FFMA.FTZ R101, R59, R126, R101 ;  /* 0x0000007e3b657223 */ /* 0x000fe20000010065 */
[----:B------:R-:W-:Y:S01]  /*cea0*/  MOV R63, R213 ;  /* 0x000000d5003f7202 */ /* 0x000fe20000000f00 */
[----:B------:R-:W0:Y:S01]  /*ceb0*/  SHFL.DOWN PT, R144, R213, 0x1, 0x1f ;  /* 0x08201f00d5907f89 */ /* 0x000e2200000e0000 */
[----:B------:R-:W-:Y:S01]  /*cec0*/  MOV R60, R116 ;  /* 0x00000074003c7202 */ /* 0x000fe20000000f00 */
[----:B------:R-:W-:Y:S01]  /*ced0*/  FFMA.FTZ R112, R204, R113, R112 ;  /* 0x00000071cc707223 */ /* 0x000fe20000010070 */
[----:B------:R-:W-:Y:S01]  /*cee0*/  ISETP.NE.AND P1, PT, R85, RZ, PT ;  /* 0x000000ff5500720c */ /* 0x000fe20003f25270 */
[----:B------:R-:W2:Y:S01]  /*cef0*/  SHFL.DOWN PT, R163, R116, 0x1, 0x1f ;  /* 0x08201f0074a37f89 */ /* 0x000ea200000e0000 */
[----:B------:R-:W-:Y:S01]  /*cf00*/  FADD.FTZ R28, R101, R28 ;  /* 0x0000001c651c7221 */ /* 0x000fe20000010000 */
[----:B------:R-:W-:Y:S01]  /*cf10*/  ISETP.NE.AND P2, PT, R86, RZ, PT ;  /* 0x000000ff5600720c */ /* 0x000fe20003f45270 */
[-C--:B------:R-:W-:Y:S01]  /*cf20*/  FFMA.FTZ R38, R149, R103.reuse, R38 ;  /* 0x0000006795267223 */ /* 0x080fe20000010026 */
[----:B------:R-:W-:Y:S01]  /*cf30*/  BSSY B0, `(.L_x_5195) ;  /* 0x0000085000007945 */ /* 0x000fe20003800000 */
[----:B------:R-:W-:-:S02]  /*cf40*/  FFMA.FTZ R206, R72, R103, R206 ;  /* 0x0000006748ce7223 */ /* 0x000fc400000100ce */
[----:B------:R-:W-:Y:S02]  /*cf50*/  FFMA.FTZ R101, R73, R130, R112 ;  /* 0x0000008249657223 */ /* 0x000fe40000010070 */
[----:B------:R-:W-:Y:S02]  /*cf60*/  FMUL.FTZ R89, R89, R136 ;  /* 0x0000008859597220 */ /* 0x000fe40000410000 */
[----:B------:R-:W-:Y:S02]  /*cf70*/  FMUL.FTZ R143, R186, R143 ;  /* 0x0000008fba8f7220 */ /* 0x000fe40000410000 */
[----:B-----5:R-:W-:Y:S02]  /*cf80*/  @!P0 FADD.FTZ R61, R61, R132 ;  /* 0x000000843d3d8221 */ /* 0x020fe40000010000 */
[----:B------:R-:W-:Y:S02]  /*cf90*/  FFMA.FTZ R89, R90, R159, R89 ;  /* 0x0000009f5a597223 */ /* 0x000fe40000010059 */
[----:B-1----:R-:W-:Y:S01]  /*cfa0*/  @!P0 FADD.FTZ R62, R62, R165 ;  /* 0x000000a53e3e8221 */ /* 0x002fe20000010000 */
[----:B------:R-:W1:Y:S01]  /*cfb0*/  SHFL.DOWN PT, R128, R61, 0x2, 0x1f ;  /* 0x08401f003d807f89 */ /* 0x000e6200000e0000 */
[----:B------:R-:W-:-:S02]  /*cfc0*/  FMUL.FTZ R91, R91, R174 ;  /* 0x000000ae5b5b7220 */ /* 0x000fc40000410000 */
[----:B0-----:R-:W-:Y:S02]  /*cfd0*/  @!P0 FADD.FTZ R63, R63, R144 ;  /* 0x000000903f3f8221 */ /* 0x001fe40000010000 */
[----:B------:R-:W-:Y:S02]  /*cfe0*/  FFMA.FTZ R143, R198, R161, R143 ;  /* 0x000000a1c68f7223 */ /* 0x000fe4000001008f */
[----:B--2---:R-:W-:Y:S01]  /*cff0*/  @!P0 FADD.FTZ R60, R60, R163 ;  /* 0x000000a33c3c8221 */ /* 0x004fe20000010000 */
[----:B------:R-:W0:Y:S01]  /*d000*/  SHFL.DOWN PT, R116, R63, 0x2, 0x1f ;  /* 0x08401f003f747f89 */ /* 0x000e2200000e0000 */
[----:B------:R-:W-:Y:S01]  /*d010*/  ISETP.GT.AND P0, PT, R85, 0x1d, PT ;  /* 0x0000001d5500780c */ /* 0x000fe20003f04270 */
[----:B------:R-:W-:Y:S02]  /*d020*/  FFMA.FTZ R42, R121, R89, R42 ;  /* 0x00000059792a7223 */ /* 0x000fe4000001002a */
[----:B------:R-:W2:Y:S01]  /*d030*/  SHFL.DOWN PT, R163, R62, 0x2, 0x1f ;  /* 0x08401f003ea37f89 */ /* 0x000ea200000e0000 */
[----:B------:R-:W-:-:S02]  /*d040*/  FFMA.FTZ R92, R92, R158, R91 ;  /* 0x0000009e5c5c7223 */ /* 0x000fc4000001005b */
[----:B------:R-:W-:Y:S01]  /*d050*/  FFMA.FTZ R90, R76, R89, R143 ;  /* 0x000000594c5a7223 */ /* 0x000fe2000001008f */
[----:B------:R-:W3:Y:S01]  /*d060*/  SHFL.DOWN PT, R145, R60, 0x2, 0x1f ;  /* 0x08401f003c917f89 */ /* 0x000ee200000e0000 */
[----:B------:R-:W-:Y:S02]  /*d070*/  FMUL.FTZ R93, R93, R104 ;  /* 0x000000685d5d7220 */ /* 0x000fe40000410000 */
[----:B------:R-:W-:Y:S02]  /*d080*/  FMUL.FTZ R141, R120, R141 ;  /* 0x0000008d788d7220 */ /* 0x000fe40000410000 */
[----:B------:R-:W-:Y:S02]  /*d090*/  FMUL.FTZ R135, R110, R135 ;  /* 0x000000876e877220 */ /* 0x000fe40000410000 */
[----:B------:R-:W-:Y:S02]  /*d0a0*/  FMUL.FTZ R95, R95, R172 ;  /* 0x000000ac5f5f7220 */ /* 0x000fe40000410000 */
[----:B-1----:R-:W-:-:S02]  /*d0b0*/  @!P0 FADD.FTZ R61, R61, R128 ;  /* 0x000000803d3d8221 */ /* 0x002fc40000010000 */
[----:B------:R-:W-:Y:S02]  /*d0c0*/  FMUL.FTZ R133, R70, R133 ;  /* 0x0000008546857220 */ /* 0x000fe40000410000 */
[----:B------:R-:W-:Y:S02]  /*d0d0*/  FMUL.FTZ R97, R97, R106 ;  /* 0x0000006a61617220 */ /* 0x000fe40000410000 */
[----:B------:R-:W-:Y:S02]  /*d0e0*/  FMUL.FTZ R140, R189, R140 ;  /* 0x0000008cbd8c7220 */ /* 0x000fe40000410000 */
[----:B0-----:R-:W-:Y:S02]  /*d0f0*/  @!P0 FADD.FTZ R63, R63, R116 ;  /* 0x000000743f3f8221 */ /* 0x001fe40000010000 */
[----:B------:R-:W0:Y:S01]  /*d100*/  SHFL.DOWN PT, R116, R61, 0x4, 0x1f ;  /* 0x08801f003d747f89 */ /* 0x000e2200000e0000 */
[----:B--2---:R-:W-:Y:S02]  /*d110*/  @!P0 FADD.FTZ R62, R62, R163 ;  /* 0x000000a33e3e8221 */ /* 0x004fe40000010000 */
[----:B------:R-:W-:Y:S01]  /*d120*/  FMUL.FTZ R99, R99, R170 ;  /* 0x000000aa63637220 */ /* 0x000fe20000410000 */
[----:B------:R-:W1:Y:S01]  /*d130*/  SHFL.DOWN PT, R128, R63, 0x4, 0x1f ;  /* 0x08801f003f807f89 */ /* 0x000e6200000e0000 */
[----:B---3--:R-:W-:Y:S01]  /*d140*/  @!P0 FADD.FTZ R60, R60, R145 ;  /* 0x000000913c3c8221 */ /* 0x008fe20000010000 */
[----:B------:R-:W-:Y:S01]  /*d150*/  ISETP.GT.AND P0, PT, R85, 0x1b, PT ;  /* 0x0000001b5500780c */ /* 0x000fe20003f04270 */
[----:B------:R-:W-:Y:S01]  /*d160*/  FMUL.FTZ R138, R187, R138 ;  /* 0x0000008abb8a7220 */ /* 0x000fe20000410000 */
[----:B------:R-:W2:Y:S01]  /*d170*/  SHFL.DOWN PT, R163, R62, 0x4, 0x1f ;  /* 0x08801f003ea37f89 */ /* 0x000ea200000e0000 */
[----:B------:R-:W-:-:S02]  /*d180*/  FMUL.FTZ R87, R87, R169 ;  /* 0x000000a957577220 */ /* 0x000fc40000410000 */
[----:B------:R-:W-:Y:S01]  /*d190*/  FMUL.FTZ R127, R66, R127 ;  /* 0x0000007f427f7220 */ /* 0x000fe20000410000 */
[----:B------:R-:W3:Y:S01]  /*d1a0*/  SHFL.DOWN PT, R145, R60, 0x4, 0x1f ;  /* 0x08801f003c917f89 */ /* 0x000ee200000e0000 */
[----:B------:R-:W-:Y:S02]  /*d1b0*/  FFMA.FTZ R119, R212, R119, R139 ;  /* 0x00000077d4777223 */ /* 0x000fe4000001008b */
[----:B------:R-:W-:Y:S02]  /*d1c0*/  FFMA.FTZ R109, R200, R109, R114 ;  /* 0x0000006dc86d7223 */ /* 0x000fe40000010072 */
[----:B------:R-:W-:Y:S02]  /*d1d0*/  FFMA.FTZ R137, R196, R137, R141 ;  /* 0x00000089c4897223 */ /* 0x000fe4000001008d */
[----:B------:R-:W-:Y:S02]  /*d1e0*/  FFMA.FTZ R93, R94, R157, R93 ;  /* 0x0000009d5e5d7223 */ /* 0x000fe4000001005d */
[----:B------:R-:W-:-:S02]  /*d1f0*/  FFMA.FTZ R131, R194, R131, R135 ;  /* 0x00000083c2837223 */ /* 0x000fc40000010087 */
[----:B------:R-:W-:Y:S02]  /*d200*/  FFMA.FTZ R96, R96, R156, R95 ;  /* 0x0000009c60607223 */ /* 0x000fe4000001005f */
        /* <DEDUP_REMOVED lines=41> */
[----:B------:R-:W-:Y:S02]  /*d4a0*/  FADD.FTZ R31, R118, R31 ;  /* 0x0000001f761f7221 */ /* 0x000fe40000010000 */
[----:B--2---:R-:W-:Y:S02]  /*d4b0*/  @!P0 FADD.FTZ R62, R62, R91 ;  /* 0x0000005b3e3e8221 */ /* 0x004fe40000010000 */
[----:B------:R-:W-:Y:S02]  /*d4c0*/  FADD.FTZ R30, R119, R30 ;  /* 0x0000001e771e7221 */ /* 0x000fe40000010000 */
[----:B---3--:R-:W-:-:S02]  /*d4d0*/  @!P0 FADD.FTZ R60, R60, R89 ;  /* 0x000000593c3c8221 */ /* 0x008fc40000010000 */
[----:B------:R-:W-:Y:S02]  /*d4e0*/  FFMA.FTZ R37, R150, R126, R37 ;  /* 0x0000007e96257223 */ /* 0x000fe40000010025 */
[----:B------:R-:W-:Y:S01]  /*d4f0*/  FADD.FTZ R29, R124, R29 ;  /* 0x0000001d7c1d7221 */ /* 0x000fe20000010000 */
[----:B------:R0:W-:Y:S01]  /*d500*/  @!P1 STS.128 [R227.X16+0x4210], R60 ;  /* 0x0042103ce3009388 */ /* 0x0001e2000000cc00 */
[----:B------:R-:W-:Y:S02]  /*d510*/  FFMA.FTZ R39, R152, R130, R39 ;  /* 0x0000008298277223 */ /* 0x000fe40000010027 */
[----:B------:R-:W-:Y:S02]  /*d520*/  FADD.FTZ R27, R206, R27 ;  /* 0x0000001bce1b7221 */ /* 0x000fe40000010000 */
        /* <DEDUP_REMOVED lines=37> */
.L_x_5196:
[----:B0-----:R-:W-:Y:S05]  /*d780*/  BSYNC B0 ;  /* 0x0000000000007941 */ /* 0x001fea0003800000 */
.L_x_5195:
        /* <DEDUP_REMOVED lines=8> */
.L_x_5096:
        /* <DEDUP_REMOVED lines=65> */
.L_x_5199:
[----:B-1----:R-:W-:Y:S05]  /*dc20*/  BSYNC B0 ;  /* 0x0000000000007941 */ /* 0x002fea0003800000 */
.L_x_5198:
        /* <DEDUP_REMOVED lines=164> */
.L_x_5201:
[----:B-1----:R-:W-:Y:S05]  /*e670*/  BSYNC B0 ;  /* 0x0000000000007941 */ /* 0x002fea0003800000 */
.L_x_5200:
        /* <DEDUP_REMOVED lines=61> */
.L_x_5090:
        /* <DEDUP_REMOVED lines=32> */
.L_x_5204:
[----:B------:R-:W-:Y:S05]  /*ec50*/  BSYNC B0 ;  /* 0x0000000000007941 */ /* 0x000fea0003800000 */
.L_x_5203:
        /* <DEDUP_REMOVED lines=31> */
.L_x_5206:
[----:B------:R-:W3:Y:S02]  /*ee50*/  S2R R11, SR_TID.X ;  /* 0x00000000000b7919 */ /* 0x000ee40000002100 */
.L_x_5207:
[----:B------:R-:W-:Y:S05]  /*ee60*/  BSYNC B0 ;  /* 0x0000000000007941 */ /* 0x000fea0003800000 */
.L_x_5205:
        /* <DEDUP_REMOVED lines=12> */
.L_x_5208:
        /* <DEDUP_REMOVED lines=32> */
.L_x_5101:
[----:B------:R-:W-:Y:S01]  /*f130*/  HFMA2.MMA R66, -RZ, RZ, 0, 5.9604644775390625e-08 ;  /* 0x00000001ff427435 */ /* 0x000fe200000001ff */
[----:B------:R-:W-:-:S02]  /*f140*/  MOV R65, R240 ;  /* 0x000000f000417202 */ /* 0x000fc40000000f00 */
[----:B------:R-:W-:Y:S02]  /*f150*/  MOV R245, RZ ;  /* 0x000000ff00f57202 */ /* 0x000fe40000000f00 */
[----:B------:R-:W-:Y:S02]  /*f160*/  MOV R244, 0xffffffff ;  /* 0xffffffff00f47802 */ /* 0x000fe40000000f00 */
[----:B------:R-:W-:Y:S02]  /*f170*/  MOV R64, 0xf190 ;  /* 0x0000f19000407802 */ /* 0x000fe40000000f00 */
[----:B------:R-:W-:Y:S05]  /*f180*/  CALL.REL.NOINC `($__internal_125_$__cuda_sm70_shflsync_up) ;  /* 0x00001e2000007944 */ /* 0x000fea0003c00000 */
[----:B-1----:R-:W-:Y:S01]  /*f190*/  MOV R67, R66 ;  /* 0x0000004200437202 */ /* 0x002fe20000000f00 */
[----:B------:R-:W-:Y:S05]  /*f1a0*/  BRA `(.L_x_5209) ;  /* 0xffff857000007947 */ /* 0x000fea000383ffff */
.L_x_5102:
[----:B------:R-:W-:Y:S01]  /*f1b0*/  HFMA2.MMA R66, -RZ, RZ, 0, 5.9604644775390625e-08 ;  /* 0x00000001ff427435 */ /* 0x000fe200000001ff */
[----:B------:R-:W-:Y:S02]  /*f1c0*/  MOV R65, R68 ;  /* 0x0000004400417202 */ /* 0x000fe40000000f00 */
[----:B------:R-:W-:Y:S02]  /*f1d0*/  MOV R245, RZ ;  /* 0x000000ff00f57202 */ /* 0x000fe40000000f00 */
[----:B------:R-:W-:-:S02]  /*f1e0*/  MOV R244, 0xffffffff ;  /* 0xffffffff00f47802 */ /* 0x000fc40000000f00 */
[----:B------:R-:W-:Y:S02]  /*f1f0*/  MOV R64, 0xf210 ;  /* 0x0000f21000407802 */ /* 0x000fe40000000f00 */
[----:B01----:R-:W-:Y:S05]  /*f200*/  CALL.REL.NOINC `($__internal_125_$__cuda_sm70_shflsync_up) ;  /* 0x00001da000007944 */ /* 0x003fea0003c00000 */
[----:B-1----:R-:W-:Y:S01]  /*f210*/  MOV R69, R66 ;  /* 0x0000004200457202 */ /* 0x002fe20000000f00 */
[----:B------:R-:W-:Y:S01]  /*f220*/  HFMA2.MMA R66, -RZ, RZ, 0, 5.9604644775390625e-08 ;  /* 0x00000001ff427435 */ /* 0x000fe200000001ff */
[----:B------:R-:W-:Y:S02]  /*f230*/  MOV R65, R70 ;  /* 0x0000004600417202 */ /* 0x000fe40000000f00 */
[----:B------:R-:W-:Y:S02]  /*f240*/  MOV R245, RZ ;  /* 0x000000ff00f57202 */ /* 0x000fe40000000f00 */
[----:B------:R-:W-:Y:S02]  /*f250*/  MOV R244, 0xffffffff ;  /* 0xffffffff00f47802 */ /* 0x000fe40000000f00 */
[----:B------:R-:W-:Y:S02]  /*f260*/  MOV R64, 0xf280 ;  /* 0x0000f28000407802 */ /* 0x000fe40000000f00 */
[----:B------:R-:W-:Y:S05]  /*f270*/  CALL.REL.NOINC `($__internal_125_$__cuda_sm70_shflsync_up) ;  /* 0x00001d3000007944 */ /* 0x000fea0003c00000 */
[----:B-1----:R-:W-:Y:S01]  /*f280*/  MOV R71, R66 ;  /* 0x0000004200477202 */ /* 0x002fe20000000f00 */
[----:B------:R-:W-:Y:S01]  /*f290*/  HFMA2.MMA R66, -RZ, RZ, 0, 5.9604644775390625e-08 ;  /* 0x00000001ff427435 */ /* 0x000fe200000001ff */
[----:B------:R-:W-:-:S02]  /*f2a0*/  MOV R65, R241 ;  /* 0x000000f100417202 */ /* 0x000fc40000000f00 */
[----:B------:R-:W-:Y:S02]  /*f2b0*/  MOV R245, RZ ;  /* 0x000000ff00f57202 */ /* 0x000fe40000000f00 */
[----:B------:R-:W-:Y:S02]  /*f2c0*/  MOV R244, 0xffffffff ;  /* 0xffffffff00f47802 */ /* 0x000fe40000000f00 */
[----:B------:R-:W-:Y:S02]  /*f2d0*/  MOV R64, 0xf2f0 ;  /* 0x0000f2f000407802 */ /* 0x000fe40000000f00 */
[----:B------:R-:W-:Y:S05]  /*f2e0*/  CALL.REL.NOINC `($__internal_125_$__cuda_sm70_shflsync_up) ;  /* 0x00001cc000007944 */ /* 0x000fea0003c00000 */
[C---:B------:R-:W-:Y:S01]  /*f2f0*/  FMUL.FTZ R64, R68.reuse, R69 ;  /* 0x0000004544407220 */ /* 0x040fe20000410000 */
[----:B------:R-:W-:Y:S01]  /*f300*/  ISETP.GE.AND P0, PT, R85, 0x1, PT ;  /* 0x000000015500780c */ /* 0x000fe20003f06270 */
[-C--:B------:R-:W-:Y:S01]  /*f310*/  FMUL.FTZ R65, R68, R67.reuse ;  /* 0x0000004344417220 */ /* 0x080fe20000410000 */
[----:B------:R-:W-:Y:S01]  /*f320*/  MOV R245, RZ ;  /* 0x000000ff00f57202 */ /* 0x000fe20000000f00 */
[C---:B------:R-:W-:Y:S01]  /*f330*/  FFMA.FTZ R67, R240.reuse, R67, -R64 ;  /* 0x00000043f0437223 */ /* 0x040fe20000010840 */
[----:B------:R-:W-:Y:S01]  /*f340*/  MOV R244, 0xffffffff ;  /* 0xffffffff00f47802 */ /* 0x000fe20000000f00 */
[----:B------:R-:W-:-:S02]  /*f350*/  FFMA.FTZ R65, R240, R69, R65 ;  /* 0x00000045f0417223 */ /* 0x000fc40000010041 */
[CC--:B-1----:R-:W-:Y:S02]  /*f360*/  FMUL.FTZ R64, R68.reuse, R66.reuse ;  /* 0x0000004244407220 */ /* 0x0c2fe40000410000 */
[C---:B------:R-:W-:Y:S01]  /*f370*/  FMUL.FTZ R69, R68.reuse, R71 ;  /* 0x0000004744457220 */ /* 0x040fe20000410000 */
[----:B------:R-:W-:Y:S01]  /*f380*/  FSEL R68, R68, R65, !P0 ;  /* 0x0000004144447208 */ /* 0x000fe20004000000 */
[C---:B------:R-:W-:Y:S02]  /*f390*/  FFMA.FTZ R64, R240.reuse, R71, -R64 ;  /* 0x00000047f0407223 */ /* 0x040fe40000010840 */
        /* <DEDUP_REMOVED lines=8> */
[----:B------:R-:W-:Y:S02]  /*f420*/  MOV R64, 0xf440 ;  /* 0x0000f44000407802 */ /* 0x000fe40000000f00 */
[----:B------:R-:W-:Y:S05]  /*f430*/  CALL.REL.NOINC `($__internal_125_$__cuda_sm70_shflsync_up) ;  /* 0x00001b7000007944 */ /* 0x000fea0003c00000 */
[----:B-1----:R-:W-:Y:S01]  /*f440*/  MOV R67, R66 ;  /* 0x0000004200437202 */ /* 0x002fe20000000f00 */
[----:B------:R-:W-:Y:S01]  /*f450*/  HFMA2.MMA R66, -RZ, RZ, 0, 1.1920928955078125e-07 ;  /* 0x00000002ff427435 */ /* 0x000fe200000001ff */
[----:B------:R-:W-:Y:S02]  /*f460*/  MOV R65, R68 ;  /* 0x0000004400417202 */ /* 0x000fe40000000f00 */
[----:B------:R-:W-:Y:S02]  /*f470*/  MOV R245, RZ ;  /* 0x000000ff00f57202 */ /* 0x000fe40000000f00 */
[----:B------:R-:W-:-:S02]  /*f480*/  MOV R244, 0xffffffff ;  /* 0xffffffff00f47802 */ /* 0x000fc40000000f00 */
[----:B------:R-:W-:Y:S02]  /*f490*/  MOV R64, 0xf4b0 ;  /* 0x0000f4b000407802 */ /* 0x000fe40000000f00 */
[----:B------:R-:W-:Y:S05]  /*f4a0*/  CALL.REL.NOINC `($__internal_125_$__cuda_sm70_shflsync_up) ;  /* 0x00001b0000007944 */ /* 0x000fea0003c00000 */
[----:B-1----:R-:W-:Y:S01]  /*f4b0*/  MOV R69, R66 ;  /* 0x0000004200457202 */ /* 0x002fe20000000f00 */
[----:B------:R-:W-:Y:S01]  /*f4c0*/  HFMA2.MMA R66, -RZ, RZ, 0, 1.1920928955078125e-07 ;  /* 0x00000002ff427435 */ /* 0x000fe200000001ff */
[----:B------:R-:W-:Y:S02]  /*f4d0*/  MOV R65, R70 ;  /* 0x0000004600417202 */ /* 0x000fe40000000f00 */
[----:B------:R-:W-:Y:S02]  /*f4e0*/  MOV R245, RZ ;  /* 0x000000ff00f57202 */ /* 0x000fe40000000f00 */
[----:B------:R-:W-:Y:S02]  /*f4f0*/  MOV R244, 0xffffffff ;  /* 0xffffffff00f47802 */ /* 0x000fe40000000f00 */
[----:B------:R-:W-:Y:S02]  /*f500*/  MOV R64, 0xf520 ;  /* 0x0000f52000407802 */ /* 0x000fe40000000f00 */
[----:B------:R-:W-:Y:S05]  /*f510*/  CALL.REL.NOINC `($__internal_125_$__cuda_sm70_shflsync_up) ;  /* 0x00001a9000007944 */ /* 0x000fea0003c00000 */
[----:B-1----:R-:W-:Y:S01]  /*f520*/  MOV R71, R66 ;  /* 0x0000004200477202 */ /* 0x002fe20000000f00 */
[----:B------:R-:W-:Y:S01]  /*f530*/  HFMA2.MMA R66, -RZ, RZ, 0, 1.1920928955078125e-07 ;  /* 0x00000002ff427435 */ /* 0x000fe200000001ff */
[----:B------:R-:W-:-:S02]  /*f540*/  MOV R65, R241 ;  /* 0x000000f100417202 */ /* 0x000fc40000000f00 */
[----:B------:R-:W-:Y:S02]  /*f550*/  MOV R245, RZ ;  /* 0x000000ff00f57202 */ /* 0x000fe40000000f00 */
[----:B------:R-:W-:Y:S02]  /*f560*/  MOV R244, 0xffffffff ;  /* 0xffffffff00f47802 */ /* 0x000fe40000000f00 */
[----:B------:R-:W-:Y:S02]  /*f570*/  MOV R64, 0xf590 ;  /* 0x0000f59000407802 */ /* 0x000fe40000000f00 */
[----:B------:R-:W-:Y:S05]  /*f580*/  CALL.REL.NOINC `($__internal_125_$__cuda_sm70_shflsync_up) ;  /* 0x00001a2000007944 */ /* 0x000fea0003c00000 */
        /* <DEDUP_REMOVED lines=13> */
[----:B------:R-:W-:Y:S01]  /*f660*/  HFMA2.MMA R66, -RZ, RZ, 0, 2.384185791015625e-07 ;  /* 0x00000004ff427435 */ /* 0x000fe200000001ff */
[----:B------:R-:W-:Y:S01]  /*f670*/  @P0 FADD.FTZ R241, R241, R65 ;  /* 0x00000041f1f10221 */ /* 0x000fe20000010000 */
[----:B------:R-:W-:-:S02]  /*f680*/  MOV R71, R70 ;  /* 0x0000004600477202 */ /* 0x000fc40000000f00 */
[----:B------:R-:W-:Y:S02]  /*f690*/  MOV R65, R240 ;  /* 0x000000f000417202 */ /* 0x000fe40000000f00 */
[----:B------:R-:W-:Y:S02]  /*f6a0*/  MOV R70, R241 ;  /* 0x000000f100467202 */ /* 0x000fe40000000f00 */
[----:B------:R-:W-:Y:S02]  /*f6b0*/  MOV R64, 0xf6d0 ;  /* 0x0000f6d000407802 */ /* 0x000fe40000000f00 */
[----:B------:R-:W-:Y:S05]  /*f6c0*/  CALL.REL.NOINC `($__internal_125_$__cuda_sm70_shflsync_up) ;  /* 0x000018e000007944 */ /* 0x000fea0003c00000 */
[----:B-1----:R-:W-:Y:S01]  /*f6d0*/  MOV R67, R66 ;  /* 0x0000004200437202 */ /* 0x002fe20000000f00 */
[----:B------:R-:W-:Y:S01]  /*f6e0*/  HFMA2.MMA R66, -RZ, RZ, 0, 2.384185791015625e-07 ;  /* 0x00000004ff427435 */ /* 0x000fe200000001ff */
[----:B------:R-:W-:Y:S02]  /*f6f0*/  MOV R65, R68 ;  /* 0x0000004400417202 */ /* 0x000fe40000000f00 */
[----:B------:R-:W-:Y:S02]  /*f700*/  MOV R245, RZ ;  /* 0x000000ff00f57202 */ /* 0x000fe40000000f00 */
[----:B------:R-:W-:-:S02]  /*f710*/  MOV R244, 0xffffffff ;  /* 0xffffffff00f47802 */ /* 0x000fc40000000f00 */
[----:B------:R-:W-:Y:S02]  /*f720*/  MOV R64, 0xf740 ;  /* 0x0000f74000407802 */ /* 0x000fe40000000f00 */
[----:B------:R-:W-:Y:S05]  /*f730*/  CALL.REL.NOINC `($__internal_125_$__cuda_sm70_shflsync_up) ;  /* 0x0000187000007944 */ /* 0x000fea0003c00000 */
[----:B-1----:R-:W-:Y:S01]  /*f740*/  MOV R69, R66 ;  /* 0x0000004200457202 */ /* 0x002fe20000000f00 */
[----:B------:R-:W-:Y:S01]  /*f750*/  HFMA2.MMA R66, -RZ, RZ, 0, 2.384185791015625e-07 ;  /* 0x00000004ff427435 */ /* 0x000fe200000001ff */
[----:B------:R-:W-:Y:S02]  /*f760*/  MOV R65, R71 ;  /* 0x0000004700417202 */ /* 0x000fe40000000f00 */
[----:B------:R-:W-:Y:S02]  /*f770*/  MOV R245, RZ ;  /* 0x000000ff00f57202 */ /* 0x000fe40000000f00 */
[----:B------:R-:W-:Y:S02]  /*f780*/  MOV R244, 0xffffffff ;  /* 0xffffffff00f47802 */ /* 0x000fe40000000f00 */
[----:B------:R-:W-:Y:S02]  /*f790*/  MOV R64, 0xf7b0 ;  /* 0x0000f7b000407802 */ /* 0x000fe40000000f00 */
[----:B------:R-:W-:Y:S05]  /*f7a0*/  CALL.REL.NOINC `($__internal_125_$__cuda_sm70_shflsync_up) ;  /* 0x0000180000007944 */ /* 0x000fea0003c00000 */
[----:B-1----:R-:W-:Y:S01]  /*f7b0*/  MOV R241, R66 ;  /* 0x0000004200f17202 */ /* 0x002fe20000000f00 */
[----:B------:R-:W-:Y:S01]  /*f7c0*/  HFMA2.MMA R66, -RZ, RZ, 0, 2.384185791015625e-07 ;  /* 0x00000004ff427435 */ /* 0x000fe200000001ff */
        /* <DEDUP_REMOVED lines=18> */
[----:B------:R-:W-:Y:S01]  /*f8f0*/  HFMA2.MMA R66, -RZ, RZ, 0, 4.76837158203125e-07 ;  /* 0x00000008ff427435 */ /* 0x000fe200000001ff */
[----:B------:R-:W-:Y:S01]  /*f900*/  @P0 FADD.FTZ R71, R71, R64 ;  /* 0x0000004047470221 */ /* 0x000fe20000010000 */
[----:B------:R-:W-:-:S02]  /*f910*/  MOV R64, 0xf940 ;  /* 0x0000f94000407802 */ /* 0x000fc40000000f00 */
[----:B------:R-:W-:Y:S02]  /*f920*/  MOV R65, R240 ;  /* 0x000000f000417202 */ /* 0x000fe40000000f00 */
[----:B------:R-:W-:Y:S05]  /*f930*/  CALL.REL.NOINC `($__internal_125_$__cuda_sm70_shflsync_up) ;  /* 0x0000167000007944 */ /* 0x000fea0003c00000 */
[----:B-1----:R-:W-:Y:S01]  /*f940*/  MOV R67, R66 ;  /* 0x0000004200437202 */ /* 0x002fe20000000f00 */
[----:B------:R-:W-:Y:S01]  /*f950*/  HFMA2.MMA R66, -RZ, RZ, 0, 4.76837158203125e-07 ;  /* 0x00000008ff427435 */ /* 0x000fe200000001ff */
[----:B------:R-:W-:Y:S02]  /*f960*/  MOV R65, R68 ;  /* 0x0000004400417202 */ /* 0x000fe40000000f00 */
[----:B------:R-:W-:Y:S02]  /*f970*/  MOV R245, RZ ;  /* 0x000000ff00f57202 */ /* 0x000fe40000000f00 */
[----:B------:R-:W-:Y:S02]  /*f980*/  MOV R244, 0xffffffff ;  /* 0xffffffff00f47802 */ /* 0x000fe40000000f00 */
[----:B------:R-:W-:Y:S02]  /*f990*/  MOV R64, 0xf9b0 ;  /* 0x0000f9b000407802 */ /* 0x000fe40000000f00 */
[----:B------:R-:W-:Y:S05]  /*f9a0*/  CALL.REL.NOINC `($__internal_125_$__cuda_sm70_shflsync_up) ;  /* 0x0000160000007944 */ /* 0x000fea0003c00000 */
[----:B-1----:R-:W-:Y:S01]  /*f9b0*/  MOV R69, R66 ;  /* 0x0000004200457202 */ /* 0x002fe20000000f00 */
[----:B------:R-:W-:Y:S01]  /*f9c0*/  HFMA2.MMA R66, -RZ, RZ, 0, 4.76837158203125e-07 ;  /* 0x00000008ff427435 */ /* 0x000fe200000001ff */
[----:B------:R-:W-:-:S02]  /*f9d0*/  MOV R65, R71 ;  /* 0x0000004700417202 */ /* 0x000fc40000000f00 */
[----:B------:R-:W-:Y:S02]  /*f9e0*/  MOV R245, RZ ;  /* 0x000000ff00f57202 */ /* 0x000fe40000000f00 */
[----:B------:R-:W-:Y:S02]  /*f9f0*/  MOV R244, 0xffffffff ;  /* 0xffffffff00f47802 */ /* 0x000fe40000000f00 */
[----:B------:R-:W-:Y:S02]  /*fa00*/  MOV R64, 0xfa20 ;  /* 0x0000fa2000407802 */ /* 0x000fe40000000f00 */
[----:B------:R-:W-:Y:S05]  /*fa10*/  CALL.REL.NOINC `($__internal_125_$__cuda_sm70_shflsync_up) ;  /* 0x0000159000007944 */ /* 0x000fea0003c00000 */
[----:B-1----:R-:W-:Y:S01]  /*fa20*/  MOV R241, R66 ;  /* 0x0000004200f17202 */ /* 0x002fe20000000f00 */
[----:B------:R-:W-:Y:S01]  /*fa30*/  HFMA2.MMA R66, -RZ, RZ, 0, 4.76837158203125e-07 ;  /* 0x00000008ff427435 */ /* 0x000fe200000001ff */
[----:B------:R-:W-:Y:S02]  /*fa40*/  MOV R65, R70 ;  /* 0x0000004600417202 */ /* 0x000fe40000000f00 */
[----:B------:R-:W-:Y:S02]  /*fa50*/  MOV R245, RZ ;  /* 0x000000ff00f57202 */ /* 0x000fe40000000f00 */
[----:B------:R-:W-:-:S02]  /*fa60*/  MOV R244, 0xffffffff ;  /* 0xffffffff00f47802 */ /* 0x000fc40000000f00 */
[----:B------:R-:W-:Y:S02]  /*fa70*/  MOV R64, 0xfa90 ;  /* 0x0000fa9000407802 */ /* 0x000fe40000000f00 */
[----:B------:R-:W-:Y:S05]  /*fa80*/  CALL.REL.NOINC `($__internal_125_$__cuda_sm70_shflsync_up) ;  /* 0x0000152000007944 */ /* 0x000fea0003c00000 */
[----:B------:R-:W-:Y:S01]  /*fa90*/  ISETP.GE.AND P0, PT, R85, 0x8, PT ;  /* 0x000000085500780c */ /* 0x000fe20003f06270 */
[----:B-1----:R-:W-:Y:S01]  /*faa0*/  FMUL.FTZ R64, R68, R66 ;  /* 0x0000004244407220 */ /* 0x002fe20000410000 */
[----:B------:R-:W-:Y:S01]  /*fab0*/  MOV R245, RZ ;  /* 0x000000ff00f57202 */ /* 0x000fe20000000f00 */
[----:B------:R-:W-:Y:S01]  /*fac0*/  FMUL.FTZ R65, R67, R68 ;  /* 0x0000004443417220 */ /* 0x000fe20000410000 */
[----:B------:R-:W-:Y:S01]  /*fad0*/  MOV R244, 0xffffffff ;  /* 0xffffffff00f47802 */ /* 0x000fe20000000f00 */
[C---:B------:R-:W-:Y:S02]  /*fae0*/  FFMA.FTZ R64, R241.reuse, R240, -R64 ;  /* 0x000000f0f1407223 */ /* 0x040fe40000010840 */
[----:B------:R-:W-:Y:S02]  /*faf0*/  FMUL.FTZ R241, R241, R68 ;  /* 0x00000044f1f17220 */ /* 0x000fe40000410000 */
[C---:B------:R-:W-:Y:S02]  /*fb00*/  FFMA.FTZ R65, R69.reuse, R240, R65 ;  /* 0x000000f045417223 */ /* 0x040fe40000010041 */
[----:B------:R-:W-:-:S02]  /*fb10*/  FMUL.FTZ R69, R69, R68 ;  /* 0x0000004445457220 */ /* 0x000fc40000410000 */
[----:B------:R-:W-:Y:S01]  /*fb20*/  FFMA.FTZ R241, R240, R66, R241 ;  /* 0x00000042f0f17223 */ /* 0x000fe200000100f1 */
[----:B------:R-:W-:Y:S01]  /*fb30*/  FSEL R68, R68, R65, !P0 ;  /* 0x0000004144447208 */ /* 0x000fe20004000000 */
[----:B------:R-:W-:Y:S01]  /*fb40*/  @P0 FFMA.FTZ R240, R67, R240, -R69 ;  /* 0x000000f043f00223 */ /* 0x000fe20000010845 */
[----:B------:R-:W-:Y:S01]  /*fb50*/  HFMA2.MMA R66, -RZ, RZ, 0, 9.5367431640625e-07 ;  /* 0x00000010ff427435 */ /* 0x000fe200000001ff */
[----:B------:R-:W-:Y:S01]  /*fb60*/  @P0 FADD.FTZ R71, R71, R64 ;  /* 0x0000004047470221 */ /* 0x000fe20000010000 */
[----:B------:R-:W-:Y:S01]  /*fb70*/  MOV R69, R68 ;  /* 0x0000004400457202 */ /* 0x000fe20000000f00 */
[----:B------:R-:W-:Y:S01]  /*fb80*/  @P0 FADD.FTZ R70, R70, R241 ;  /* 0x000000f146460221 */ /* 0x000fe20000010000 */
[-C--:B------:R-:W-:Y:S02]  /*fb90*/  MOV R242, R240.reuse ;  /* 0x000000f000f27202 */ /* 0x080fe40000000f00 */
[----:B------:R-:W-:Y:S02]  /*fba0*/  MOV R65, R240 ;  /* 0x000000f000417202 */ /* 0x000fe40000000f00 */
[----:B------:R-:W-:-:S02]  /*fbb0*/  MOV R240, R71 ;  /* 0x0000004700f07202 */ /* 0x000fc40000000f00 */
[----:B------:R-:W-:Y:S02]  /*fbc0*/  MOV R241, R70 ;  /* 0x0000004600f17202 */ /* 0x000fe40000000f00 */
[----:B------:R-:W-:Y:S02]  /*fbd0*/  MOV R64, 0xfbf0 ;  /* 0x0000fbf000407802 */ /* 0x000fe40000000f00 */
[----:B------:R-:W-:Y:S05]  /*fbe0*/  CALL.REL.NOINC `($__internal_125_$__cuda_sm70_shflsync_up) ;  /* 0x000013c000007944 */ /* 0x000fea0003c00000 */
[----:B-1----:R-:W-:Y:S01]  /*fbf0*/  MOV R67, R66 ;  /* 0x0000004200437202 */ /* 0x002fe20000000f00 */
[----:B------:R-:W-:Y:S01]  /*fc00*/  HFMA2.MMA R66, -RZ, RZ, 0, 9.5367431640625e-07 ;  /* 0x00000010ff427435 */ /* 0x000fe200000001ff */
[----:B------:R-:W-:Y:S02]  /*fc10*/  MOV R65, R68 ;  /* 0x0000004400417202 */ /* 0x000fe40000000f00 */
[----:B------:R-:W-:Y:S02]  /*fc20*/  MOV R245, RZ ;  /* 0x000000ff00f57202 */ /* 0x000fe40000000f00 */
[----:B------:R-:W-:Y:S02]  /*fc30*/  MOV R244, 0xffffffff ;  /* 0xffffffff00f47802 */ /* 0x000fe40000000f00 */
[----:B------:R-:W-:-:S02]  /*fc40*/  MOV R64, 0xfc60 ;  /* 0x0000fc6000407802 */ /* 0x000fc40000000f00 */
[----:B------:R-:W-:Y:S05]  /*fc50*/  CALL.REL.NOINC `($__internal_125_$__cuda_sm70_shflsync_up) ;  /* 0x0000135000007944 */ /* 0x000fea0003c00000 */
[----:B-1----:R-:W-:Y:S01]  /*fc60*/  MOV R68, R66 ;  /* 0x0000004200447202 */ /* 0x002fe20000000f00 */
[----:B------:R-:W-:Y:S01]  /*fc70*/  HFMA2.MMA R66, -RZ, RZ, 0, 9.5367431640625e-07 ;  /* 0x00000010ff427435 */ /* 0x000fe200000001ff */
[----:B------:R-:W-:-:S02]  /*fc80*/  MOV R65, R71 ;  /* 0x0000004700417202 */ /* 0x000fc40000000f00 */
[----:B------:R-:W-:Y:S02]  /*fc90*/  MOV R245, RZ ;  /* 0x000000ff00f57202 */ /* 0x000fe40000000f00 */
[----:B------:R-:W-:Y:S02]  /*fca0*/  MOV R244, 0xffffffff ;  /* 0xffffffff00f47802 */ /* 0x000fe40000000f00 */
[----:B------:R-:W-:Y:S02]  /*fcb0*/  MOV R64, 0xfcd0 ;  /* 0x0000fcd000407802 */ /* 0x000fe40000000f00 */
[----:B------:R-:W-:Y:S05]  /*fcc0*/  CALL.REL.NOINC `($__internal_125_$__cuda_sm70_shflsync_up) ;  /* 0x000012e000007944 */ /* 0x000fea0003c00000 */
[----:B-1----:R-:W-:Y:S01]  /*fcd0*/  MOV R71, R66 ;  /* 0x0000004200477202 */ /* 0x002fe20000000f00 */
[----:B------:R-:W-:Y:S01]  /*fce0*/  HFMA2.MMA R66, -RZ, RZ, 0, 9.5367431640625e-07 ;  /* 0x00000010ff427435 */ /* 0x000fe200000001ff */
[----:B------:R-:W-:Y:S02]  /*fcf0*/  MOV R65, R70 ;  /* 0x0000004600417202 */ /* 0x000fe40000000f00 */
[----:B------:R-:W-:Y:S02]  /*fd00*/  MOV R245, RZ ;  /* 0x000000ff00f57202 */ /* 0x000fe40000000f00 */
[----:B------:R-:W-:-:S02]  /*fd10*/  MOV R244, 0xffffffff ;  /* 0xffffffff00f47802 */ /* 0x000fc40000000f00 */
[----:B------:R-:W-:Y:S02]  /*fd20*/  MOV R64, 0xfd40 ;  /* 0x0000fd4000407802 */ /* 0x000fe40000000f00 */
[----:B------:R-:W-:Y:S05]  /*fd30*/  CALL.REL.NOINC `($__internal_125_$__cuda_sm70_shflsync_up) ;  /* 0x0000127000007944 */ /* 0x000fea0003c00000 */
[----:B-1----:R-:W-:Y:S01]  /*fd40*/  MOV R64, R66 ;  /* 0x0000004200407202 */ /* 0x002fe20000000f00 */
[----:B------:R-:W-:Y:S05]  /*fd50*/  BRA `(.L_x_5210) ;  /* 0xffff7e2000007947 */ /* 0x000fea000383ffff */
.L_x_5107:
[----:B-1----:R-:W-:Y:S01]  /*fd60*/  HFMA2.MMA R66, -RZ, RZ, 0, 5.9604644775390625e-08 ;  /* 0x00000001ff427435 */ /* 0x002fe200000001ff */
[----:B------:R-:W-:Y:S02]  /*fd70*/  MOV R65, R70 ;  /* 0x0000004600417202 */ /* 0x000fe40000000f00 */
[----:B------:R-:W-:Y:S02]  /*fd80*/  MOV R245, RZ ;  /* 0x000000ff00f57202 */ /* 0x000fe40000000f00 */
[----:B------:R-:W-:Y:S02]  /*fd90*/  MOV R244, 0xffffffff ;  /* 0xffffffff00f47802 */ /* 0x000fe40000000f00 */
[----:B------:R-:W-:Y:S02]  /*fda0*/  MOV R64, 0xfdc0 ;  /* 0x0000fdc000407802 */ /* 0x000fe40000000f00 */
[----:B0-----:R-:W-:Y:S05]  /*fdb0*/  CALL.REL.NOINC `($__internal_125_$__cuda_sm70_shflsync_up) ;  /* 0x000011f000007944 */ /* 0x001fea0003c00000 */
[----:B-1----:R-:W-:Y:S01]  /*fdc0*/  MOV R70, R66 ;  /* 0x0000004200467202 */ /* 0x002fe20000000f00 */
[----:B------:R-:W-:Y:S01]  /*fdd0*/  HFMA2.MMA R66, -RZ, RZ, 0, 5.9604644775390625e-08 ;  /* 0x00000001ff427435 */ /* 0x000fe200000001ff */
[----:B------:R-:W-:-:S02]  /*fde0*/  MOV R65, R69 ;  /* 0x0000004500417202 */ /* 0x000fc40000000f00 */
[----:B------:R-:W-:Y:S02]  /*fdf0*/  MOV R245, RZ ;  /* 0x000000ff00f57202 */ /* 0x000fe40000000f00 */
[----:B------:R-:W-:Y:S02]  /*fe00*/  MOV R244, 0xffffffff ;  /* 0xffffffff00f47802 */ /* 0x000fe40000000f00 */
[----:B------:R-:W-:Y:S02]  /*fe10*/  MOV R64, 0xfe30 ;  /* 0x0000fe3000407802 */ /* 0x000fe40000000f00 */
[----:B------:R-:W-:Y:S05]  /*fe20*/  CALL.REL.NOINC `($__internal_125_$__cuda_sm70_shflsync_up) ;  /* 0x0000118000007944 */ /* 0x000fea0003c00000 */
[----:B-1----:R-:W-:Y:S01]  /*fe30*/  MOV R69, R66 ;  /* 0x0000004200457202 */ /* 0x002fe20000000f00 */
[----:B------:R-:W-:Y:S01]  /*fe40*/  HFMA2.MMA R66, -RZ, RZ, 0, 5.9604644775390625e-08 ;  /* 0x00000001ff427435 */ /* 0x000fe200000001ff */
[----:B------:R-:W-:Y:S02]  /*fe50*/  MOV R65, R67 ;  /* 0x0000004300417202 */ /* 0x000fe40000000f00 */
[----:B------:R-:W-:Y:S02]  /*fe60*/  MOV R245, RZ ;  /* 0x000000ff00f57202 */ /* 0x000fe40000000f00 */
[----:B------:R-:W-:-:S02]  /*fe70*/  MOV R244, 0xffffffff ;  /* 0xffffffff00f47802 */ /* 0x000fc40000000f00 */
[----:B------:R-:W-:Y:S02]  /*fe80*/  MOV R64, 0xfea0 ;  /* 0x0000fea000407802 */ /* 0x000fe40000000f00 */
[----:B------:R-:W-:Y:S05]  /*fe90*/  CALL.REL.NOINC `($__internal_125_$__cuda_sm70_shflsync_up) ;  /* 0x0000111000007944 */ /* 0x000fea0003c00000 */
        /* <DEDUP_REMOVED lines=8> */
[----:B------:R-:W-:Y:S01]  /*ff20*/  HFMA2.MMA R66, -RZ, RZ, 0, 0 ;  /* 0x00000000ff427435 */ /* 0x000fe200000001ff */
[----:B------:R-:W-:-:S02]  /*ff30*/  MOV R64, R60 ;  /* 0x0000003c00407202 */ /* 0x000fc40000000f00 */
[----:B------:R-:W-:Y:S02]  /*ff40*/  MOV R247, 0xffffffff ;  /* 0xffffffff00f77802 */ /* 0x000fe40000000f00 */
[----:B------:R-:W-:Y:S02]  /*ff50*/  MOV R65, 0xff70 ;  /* 0x0000ff7000417802 */ /* 0x000fe40000000f00 */
[----:B------:R-:W-:Y:S05]  /*ff60*/  CALL.REL.NOINC `($__internal_124_$__cuda_sm70_shflsync_idx_p) ;  /* 0x00000fd000007944 */ /* 0x000fea0003c00000 */
[----:B-1----:R-:W-:Y:S01]  /*ff70*/  MOV R60, R66 ;  /* 0x00000042003c7202 */ /* 0x002fe20000000f00 */
[----:B------:R-:W-:Y:S01]  /*ff80*/  HFMA2.MMA R66, -RZ, RZ, 0, 0 ;  /* 0x00000000ff427435 */ /* 0x000fe200000001ff */
[----:B------:R-:W-:Y:S02]  /*ff90*/  MOV R64, R61 ;  /* 0x0000003d00407202 */ /* 0x000fe40000000f00 */
[----:B------:R-:W-:Y:S02]  /*ffa0*/  MOV R247, 0xffffffff ;  /* 0xffffffff00f77802 */ /* 0x000fe40000000f00 */
[----:B------:R-:W-:Y:S02]  /*ffb0*/  MOV R65, 0xffd0 ;  /* 0x0000ffd000417802 */ /* 0x000fe40000000f00 */
[----:B0-----:R-:W-:Y:S05]  /*ffc0*/  CALL.REL.NOINC `($__internal_124_$__cuda_sm70_shflsync_idx_p) ;  /* 0x00000f7000007944 */ /* 0x001fea0003c00000 */
[----:B-1----:R-:W-:Y:S01]  /*ffd0*/  MOV R61, R66 ;  /* 0x00000042003d7202 */ /* 0x002fe20000000f00 */
[----:B------:R-:W-:Y:S01]  /*ffe0*/  HFMA2.MMA R66, -RZ, RZ, 0, 0 ;  /* 0x00000000ff427435 */ /* 0x000fe200000001ff */
[----:B------:R-:W-:-:S02]  /*fff0*/  MOV R64, R62 ;  /* 0x0000003e00407202 */ /* 0x000fc40000000f00 */
[----:B------:R-:W-:Y:S02]  /*10000*/  MOV R247, 0xffffffff ;  /* 0xffffffff00f77802 */ /* 0x000fe40000000f00 */
[----:B------:R-:W-:Y:S02]  /*10010*/  MOV R65, 0x10030 ;  /* 0x0001003000417802 */ /* 0x000fe40000000f00 */
[----:B0-----:R-:W-:Y:S05]  /*10020*/  CALL.REL.NOINC `($__internal_124_$__cuda_sm70_shflsync_idx_p) ;  /* 0x00000f1000007944 */ /* 0x001fea0003c00000 */
[----:B-1----:R-:W-:Y:S01]  /*10030*/  MOV R62, R66 ;  /* 0x00000042003e7202 */ /* 0x002fe20000000f00 */
[----:B------:R-:W-:Y:S01]  /*10040*/  HFMA2.MMA R66, -RZ, RZ, 0, 0 ;  /* 0x00000000ff427435 */ /* 0x000fe200000001ff */
[----:B------:R-:W-:Y:S02]  /*10050*/  MOV R64, R63 ;  /* 0x0000003f00407202 */ /* 0x000fe40000000f00 */
[----:B------:R-:W-:Y:S02]  /*10060*/  MOV R247, 0xffffffff ;  /* 0xffffffff00f77802 */ /* 0x000fe40000000f00 */
[----:B------:R-:W-:Y:S02]  /*10070*/  MOV R65, 0x10090 ;  /* 0x0001009000417802 */ /* 0x000fe40000000f00 */
[----:B0-----:R-:W-:Y:S05]  /*10080*/  CALL.REL.NOINC `($__internal_124_$__cuda_sm70_shflsync_idx_p) ;  /* 0x00000eb000007944 */ /* 0x001fea0003c00000 */
[----:B-1----:R-:W-:Y:S01]  /*10090*/  MOV R63, R66 ;  /* 0x00000042003f7202 */ /* 0x002fe20000000f00 */
[----:B0-----:R-:W-:Y:S05]  /*100a0*/  BRA `(.L_x_5211) ;  /* 0xffff7dd000007947 */ /* 0x001fea000383ffff */
.L_x_5110:
[----:B------:R-:W-:Y:S01]  /*100b0*/  HFMA2.MMA R65, -RZ, RZ, 0, 5.9604644775390625e-08 ;  /* 0x00000001ff417435 */ /* 0x000fe200000001ff */
[----:B------:R-:W-:-:S02]  /*100c0*/  MOV R66, R121 ;  /* 0x0000007900427202 */ /* 0x000fc40000000f00 */
[----:B------:R-:W-:Y:S02]  /*100d0*/  MOV R242, 0x1f ;  /* 0x0000001f00f27802 */ /* 0x000fe40000000f00 */
[----:B------:R-:W-:Y:S02]  /*100e0*/  MOV R241, 0xffffffff ;  /* 0xffffffff00f17802 */ /* 0x000fe40000000f00 */
[----:B------:R-:W-:Y:S02]  /*100f0*/  MOV R64, 0x10110 ;  /* 0x0001011000407802 */ /* 0x000fe40000000f00 */
[----:B------:R-:W-:Y:S05]  /*10100*/  CALL.REL.NOINC `($__internal_123_$__cuda_sm70_shflsync_down) ;  /* 0x00000df000007944 */ /* 0x000fea0003c00000 */
[----:B-1----:R-:W-:Y:S01]  /*10110*/  MOV R67, R66 ;  /* 0x0000004200437202 */ /* 0x002fe20000000f00 */
[----:B------:R-:W-:Y:S05]  /*10120*/  BRA `(.L_x_5212) ;  /* 0xffff907000007947 */ /* 0x000fea000383ffff */
.L_x_5111:
[----:B------:R-:W-:Y:S01]  /*10130*/  HFMA2.MMA R65, -RZ, RZ, 0, 5.9604644775390625e-08 ;  /* 0x00000001ff417435 */ /* 0x000fe200000001ff */
[----:B------:R-:W-:Y:S02]  /*10140*/  MOV R66, R69 ;  /* 0x0000004500427202 */ /* 0x000fe40000000f00 */
[----:B------:R-:W-:Y:S02]  /*10150*/  MOV R242, 0x1f ;  /* 0x0000001f00f27802 */ /* 0x000fe40000000f00 */
[----:B------:R-:W-:-:S02]  /*10160*/  MOV R241, 0xffffffff ;  /* 0xffffffff00f17802 */ /* 0x000fc40000000f00 */
[----:B------:R-:W-:Y:S02]  /*10170*/  MOV R64, 0x10190 ;  /* 0x0001019000407802 */ /* 0x000fe40000000f00 */
[----:B01----:R-:W-:Y:S05]  /*10180*/  CALL.REL.NOINC `($__internal_123_$__cuda_sm70_shflsync_down) ;  /* 0x00000d7000007944 */ /* 0x003fea0003c00000 */
[----:B------:R-:W-:Y:S01]  /*10190*/  HFMA2.MMA R65, -RZ, RZ, 0, 5.9604644775390625e-08 ;  /* 0x00000001ff417435 */ /* 0x000fe200000001ff */
[----:B-1----:R-:W-:Y:S02]  /*101a0*/  MOV R69, R66 ;  /* 0x0000004200457202 */ /* 0x002fe40000000f00 */
[----:B------:R-:W-:Y:S02]  /*101b0*/  MOV R66, R68 ;  /* 0x0000004400427202 */ /* 0x000fe40000000f00 */
[----:B------:R-:W-:Y:S02]  /*101c0*/  MOV R242, 0x1f ;  /* 0x0000001f00f27802 */ /* 0x000fe40000000f00 */
[----:B------:R-:W-:Y:S02]  /*101d0*/  MOV R241, 0xffffffff ;  /* 0xffffffff00f17802 */ /* 0x000fe40000000f00 */
[----:B------:R-:W-:Y:S02]  /*101e0*/  MOV R64, 0x10200 ;  /* 0x0001020000407802 */ /* 0x000fe40000000f00 */
[----:B------:R-:W-:Y:S05]  /*101f0*/  CALL.REL.NOINC `($__internal_123_$__cuda_sm70_shflsync_down) ;  /* 0x00000d0000007944 */ /* 0x000fea0003c00000 */
[----:B------:R-:W-:Y:S01]  /*10200*/  HFMA2.MMA R65, -RZ, RZ, 0, 5.9604644775390625e-08 ;  /* 0x00000001ff417435 */ /* 0x000fe200000001ff */
[----:B-1----:R-:W-:-:S02]  /*10210*/  MOV R121, R66 ;  /* 0x0000004200797202 */ /* 0x002fc40000000f00 */
[----:B------:R-:W-:Y:S02]  /*10220*/  MOV R66, R70 ;  /* 0x0000004600427202 */ /* 0x000fe40000000f00 */
[----:B------:R-:W-:Y:S02]  /*10230*/  MOV R242, 0x1f ;  /* 0x0000001f00f27802 */ /* 0x000fe40000000f00 */
[----:B------:R-:W-:Y:S02]  /*10240*/  MOV R241, 0xffffffff ;  /* 0xffffffff00f17802 */ /* 0x000fe40000000f00 */
[----:B------:R-:W-:Y:S02]  /*10250*/  MOV R64, 0x10270 ;  /* 0x0001027000407802 */ /* 0x000fe40000000f00 */
[----:B------:R-:W-:Y:S05]  /*10260*/  CALL.REL.NOINC `($__internal_123_$__cuda_sm70_shflsync_down) ;  /* 0x00000c9000007944 */ /* 0x000fea0003c00000 */
[----:B-1----:R-:W-:Y:S05]  /*10270*/  BRA `(.L_x_5213) ;  /* 0xffff8f6000007947 */ /* 0x002fea000383ffff */
.L_x_5114:
[----:B------:R-:W-:Y:S01]  /*10280*/  HFMA2.MMA R65, -RZ, RZ, 0, 1.1920928955078125e-07 ;  /* 0x00000002ff417435 */ /* 0x000fe200000001ff */
[----:B----4-:R-:W-:Y:S02]  /*10290*/  MOV R66, R71 ;  /* 0x0000004700427202 */ /* 0x010fe40000000f00 */
[----:B------:R-:W-:Y:S02]  /*102a0*/  MOV R242, 0x1f ;  /* 0x0000001f00f27802 */ /* 0x000fe40000000f00 */
[----:B------:R-:W-:-:S02]  /*102b0*/  MOV R241, 0xffffffff ;  /* 0xffffffff00f17802 */ /* 0x000fc40000000f00 */
[----:B------:R-:W-:Y:S02]  /*102c0*/  MOV R64, 0x102e0 ;  /* 0x000102e000407802 */ /* 0x000fe40000000f00 */
[----:B0123--:R-:W-:Y:S05]  /*102d0*/  CALL.REL.NOINC `($__internal_123_$__cuda_sm70_shflsync_down) ;  /* 0x00000c2000007944 */ /* 0x00ffea0003c00000 */
[----:B------:R-:W-:Y:S01]  /*102e0*/  HFMA2.MMA R65, -RZ, RZ, 0, 1.1920928955078125e-07 ;  /* 0x00000002ff417435 */ /* 0x000fe200000001ff */
[----:B-1----:R-:W-:Y:S02]  /*102f0*/  MOV R67, R66 ;  /* 0x0000004200437202 */ /* 0x002fe40000000f00 */
[----:B------:R-:W-:Y:S02]  /*10300*/  MOV R66, R240 ;  /* 0x000000f000427202 */ /* 0x000fe40000000f00 */
[----:B------:R-:W-:Y:S02]  /*10310*/  MOV R242, 0x1f ;  /* 0x0000001f00f27802 */ /* 0x000fe40000000f00 */
[----:B------:R-:W-:Y:S02]  /*10320*/  MOV R241, 0xffffffff ;  /* 0xffffffff00f17802 */ /* 0x000fe40000000f00 */
[----:B------:R-:W-:Y:S02]  /*10330*/  MOV R64, 0x10350 ;  /* 0x0001035000407802 */ /* 0x000fe40000000f00 */
[----:B------:R-:W-:Y:S05]  /*10340*/  CALL.REL.NOINC `($__internal_123_$__cuda_sm70_shflsync_down) ;  /* 0x00000bb000007944 */ /* 0x000fea0003c00000 */
[----:B------:R-:W-:Y:S01]  /*10350*/  HFMA2.MMA R65, -RZ, RZ, 0, 1.1920928955078125e-07 ;  /* 0x00000002ff417435 */ /* 0x000fe200000001ff */
[----:B-1----:R-:W-:-:S02]  /*10360*/  MOV R69, R66 ;  /* 0x0000004200457202 */ /* 0x002fc40000000f00 */
[----:B------:R-:W-:Y:S02]  /*10370*/  MOV R66, R68 ;  /* 0x0000004400427202 */ /* 0x000fe40000000f00 */
[----:B------:R-:W-:Y:S02]  /*10380*/  MOV R242, 0x1f ;  /* 0x0000001f00f27802 */ /* 0x000fe40000000f00 */
[----:B------:R-:W-:Y:S02]  /*10390*/  MOV R241, 0xffffffff ;  /* 0xffffffff00f17802 */ /* 0x000fe40000000f00 */
[----:B------:R-:W-:Y:S02]  /*103a0*/  MOV R64, 0x103c0 ;  /* 0x000103c000407802 */ /* 0x000fe40000000f00 */
[----:B------:R-:W-:Y:S05]  /*103b0*/  CALL.REL.NOINC `($__internal_123_$__cuda_sm70_shflsync_down) ;  /* 0x00000b4000007944 */ /* 0x000fea0003c00000 */
[----:B------:R-:W-:Y:S01]  /*103c0*/  HFMA2.MMA R65, -RZ, RZ, 0, 1.1920928955078125e-07 ;  /* 0x00000002ff417435 */ /* 0x000fe200000001ff */
[----:B-1----:R-:W-:Y:S02]  /*103d0*/  MOV R70, R66 ;  /* 0x0000004200467202 */ /* 0x002fe40000000f00 */
[----:B------:R-:W-:Y:S02]  /*103e0*/  MOV R66, R120 ;  /* 0x0000007800427202 */ /* 0x000fe40000000f00 */
[----:B------:R-:W-:-:S02]  /*103f0*/  MOV R242, 0x1f ;  /* 0x0000001f00f27802 */ /* 0x000fc40000000f00 */
[----:B------:R-:W-:Y:S02]  /*10400*/  MOV R241, 0xffffffff ;  /* 0xffffffff00f17802 */ /* 0x000fe40000000f00 */
[----:B------:R-:W-:Y:S02]  /*10410*/  MOV R64, 0x10430 ;  /* 0x0001043000407802 */ /* 0x000fe40000000f00 */
[----:B------:R-:W-:Y:S05]  /*10420*/  CALL.REL.NOINC `($__internal_123_$__cuda_sm70_shflsync_down) ;  /* 0x00000ad000007944 */ /* 0x000fea0003c00000 */
[----:B-1----:R-:W-:Y:S05]  /*10430*/  BRA `(.L_x_5214) ;  /* 0xffff8ee000007947 */ /* 0x002fea000383ffff */
.L_x_5117:
[----:B------:R-:W-:Y:S01]  /*10440*/  HFMA2.MMA R65, -RZ, RZ, 0, 2.384185791015625e-07 ;  /* 0x00000004ff417435 */ /* 0x000fe200000001ff */
[----:B----4-:R-:W-:Y:S02]  /*10450*/  MOV R66, R71 ;  /* 0x0000004700427202 */ /* 0x010fe40000000f00 */
[----:B------:R-:W-:Y:S02]  /*10460*/  MOV R242, 0x1f ;  /* 0x0000001f00f27802 */ /* 0x000fe40000000f00 */
[----:B------:R-:W-:Y:S02]  /*10470*/  MOV R241, 0xffffffff ;  /* 0xffffffff00f17802 */ /* 0x000fe40000000f00 */
[----:B------:R-:W-:Y:S02]  /*10480*/  MOV R64, 0x104a0 ;  /* 0x000104a000407802 */ /* 0x000fe40000000f00 */
[----:B0123--:R-:W-:Y:S05]  /*10490*/  CALL.REL.NOINC `($__internal_123_$__cuda_sm70_shflsync_down) ;  /* 0x00000a6000007944 */ /* 0x00ffea0003c00000 */
[----:B-1----:R-:W-:Y:S01]  /*104a0*/  MOV R67, R66 ;  /* 0x0000004200437202 */ /* 0x002fe20000000f00 */
[----:B------:R-:W-:Y:S05]  /*104b0*/  BRA `(.L_x_5215) ;  /* 0xffff8f7000007947 */ /* 0x000fea000383ffff */
.L_x_5118:
[----:B------:R-:W-:Y:S01]  /*104c0*/  HFMA2.MMA R65, -RZ, RZ, 0, 2.384185791015625e-07 ;  /* 0x00000004ff417435 */ /* 0x000fe200000001ff */
[----:B----4-:R-:W-:-:S02]  /*104d0*/  MOV R66, R240 ;  /* 0x000000f000427202 */ /* 0x010fc40000000f00 */
[----:B------:R-:W-:Y:S02]  /*104e0*/  MOV R242, 0x1f ;  /* 0x0000001f00f27802 */ /* 0x000fe40000000f00 */
[----:B------:R-:W-:Y:S02]  /*104f0*/  MOV R241, 0xffffffff ;  /* 0xffffffff00f17802 */ /* 0x000fe40000000f00 */
[----:B------:R-:W-:Y:S02]  /*10500*/  MOV R64, 0x10520 ;  /* 0x0001052000407802 */ /* 0x000fe40000000f00 */
[----:B0123--:R-:W-:Y:S05]  /*10510*/  CALL.REL.NOINC `($__internal_123_$__cuda_sm70_shflsync_down) ;  /* 0x000009e000007944 */ /* 0x00ffea0003c00000 */
[----:B------:R-:W-:Y:S01]  /*10520*/  HFMA2.MMA R65, -RZ, RZ, 0, 2.384185791015625e-07 ;  /* 0x00000004ff417435 */ /* 0x000fe200000001ff */
[----:B-1----:R-:W-:Y:S02]  /*10530*/  MOV R69, R66 ;  /* 0x0000004200457202 */ /* 0x002fe40000000f00 */
[----:B------:R-:W-:Y:S02]  /*10540*/  MOV R66, R68 ;  /* 0x0000004400427202 */ /* 0x000fe40000000f00 */
[----:B------:R-:W-:Y:S02]  /*10550*/  MOV R242, 0x1f ;  /* 0x0000001f00f27802 */ /* 0x000fe40000000f00 */
[----:B------:R-:W-:-:S02]  /*10560*/  MOV R241, 0xffffffff ;  /* 0xffffffff00f17802 */ /* 0x000fc40000000f00 */
[----:B------:R-:W-:Y:S02]  /*10570*/  MOV R64, 0x10590 ;  /* 0x0001059000407802 */ /* 0x000fe40000000f00 */
[----:B------:R-:W-:Y:S05]  /*10580*/  CALL.REL.NOINC `($__internal_123_$__cuda_sm70_shflsync_down) ;  /* 0x0000097000007944 */ /* 0x000fea0003c00000 */
[----:B------:R-:W-:Y:S01]  /*10590*/  HFMA2.MMA R65, -RZ, RZ, 0, 2.384185791015625e-07 ;  /* 0x00000004ff417435 */ /* 0x000fe200000001ff */
[----:B-1----:R-:W-:Y:S02]  /*105a0*/  MOV R70, R66 ;  /* 0x0000004200467202 */ /* 0x002fe40000000f00 */
[----:B------:R-:W-:Y:S02]  /*105b0*/  MOV R66, R120 ;  /* 0x0000007800427202 */ /* 0x000fe40000000f00 */
[----:B------:R-:W-:Y:S02]  /*105c0*/  MOV R242, 0x1f ;  /* 0x0000001f00f27802 */ /* 0x000fe40000000f00 */
[----:B------:R-:W-:Y:S02]  /*105d0*/  MOV R241, 0xffffffff ;  /* 0xffffffff00f17802 */ /* 0x000fe40000000f00 */
[----:B------:R-:W-:Y:S02]  /*105e0*/  MOV R64, 0x10600 ;  /* 0x0001060000407802 */ /* 0x000fe40000000f00 */
[----:B------:R-:W-:Y:S05]  /*105f0*/  CALL.REL.NOINC `($__internal_123_$__cuda_sm70_shflsync_down) ;  /* 0x0000090000007944 */ /* 0x000fea0003c00000 */
[----:B-1----:R-:W-:Y:S05]  /*10600*/  BRA `(.L_x_5216) ;  /* 0xffff8e6000007947 */ /* 0x002fea000383ffff */
.L_x_5121:
[----:B------:R-:W-:Y:S01]  /*10610*/  HFMA2.MMA R65, -RZ, RZ, 0, 4.76837158203125e-07 ;  /* 0x00000008ff417435 */ /* 0x000fe200000001ff */
[----:B----4-:R-:W-:-:S02]  /*10620*/  MOV R66, R71 ;  /* 0x0000004700427202 */ /* 0x010fc40000000f00 */
[----:B------:R-:W-:Y:S02]  /*10630*/  MOV R242, 0x1f ;  /* 0x0000001f00f27802 */ /* 0x000fe40000000f00 */
[----:B------:R-:W-:Y:S02]  /*10640*/  MOV R241, 0xffffffff ;  /* 0xffffffff00f17802 */ /* 0x000fe40000000f00 */
[----:B------:R-:W-:Y:S02]  /*10650*/  MOV R64, 0x10670 ;  /* 0x0001067000407802 */ /* 0x000fe40000000f00 */
[----:B0123--:R-:W-:Y:S05]  /*10660*/  CALL.REL.NOINC `($__internal_123_$__cuda_sm70_shflsync_down) ;  /* 0x0000089000007944 */ /* 0x00ffea0003c00000 */
[----:B------:R-:W-:Y:S01]  /*10670*/  HFMA2.MMA R65, -RZ, RZ, 0, 4.76837158203125e-07 ;  /* 0x00000008ff417435 */ /* 0x000fe200000001ff */
[----:B-1----:R-:W-:Y:S02]  /*10680*/  MOV R67, R66 ;  /* 0x0000004200437202 */ /* 0x002fe40000000f00 */
[----:B------:R-:W-:Y:S02]  /*10690*/  MOV R66, R240 ;  /* 0x000000f000427202 */ /* 0x000fe40000000f00 */
[----:B------:R-:W-:Y:S02]  /*106a0*/  MOV R242, 0x1f ;  /* 0x0000001f00f27802 */ /* 0x000fe40000000f00 */
[----:B------:R-:W-:-:S02]  /*106b0*/  MOV R241, 0xffffffff ;  /* 0xffffffff00f17802 */ /* 0x000fc40000000f00 */
[----:B------:R-:W-:Y:S02]  /*106c0*/  MOV R64, 0x106e0 ;  /* 0x000106e000407802 */ /* 0x000fe40000000f00 */
[----:B------:R-:W-:Y:S05]  /*106d0*/  CALL.REL.NOINC `($__internal_123_$__cuda_sm70_shflsync_down) ;  /* 0x0000082000007944 */ /* 0x000fea0003c00000 */
[----:B------:R-:W-:Y:S01]  /*106e0*/  HFMA2.MMA R65, -RZ, RZ, 0, 4.76837158203125e-07 ;  /* 0x00000008ff417435 */ /* 0x000fe200000001ff */
[----:B-1----:R-:W-:Y:S02]  /*106f0*/  MOV R69, R66 ;  /* 0x0000004200457202 */ /* 0x002fe40000000f00 */
[----:B------:R-:W-:Y:S02]  /*10700*/  MOV R66, R68 ;  /* 0x0000004400427202 */ /* 0x000fe40000000f00 */
[----:B------:R-:W-:Y:S02]  /*10710*/  MOV R242, 0x1f ;  /* 0x0000001f00f27802 */ /* 0x000fe40000000f00 */
[----:B------:R-:W-:Y:S02]  /*10720*/  MOV R241, 0xffffffff ;  /* 0xffffffff00f17802 */ /* 0x000fe40000000f00 */
[----:B------:R-:W-:Y:S02]  /*10730*/  MOV R64, 0x10750 ;  /* 0x0001075000407802 */ /* 0x000fe40000000f00 */
[----:B------:R-:W-:Y:S05]  /*10740*/  CALL.REL.NOINC `($__internal_123_$__cuda_sm70_shflsync_down) ;  /* 0x000007b000007944 */ /* 0x000fea0003c00000 */
[----:B------:R-:W-:Y:S01]  /*10750*/  HFMA2.MMA R65, -RZ, RZ, 0, 4.76837158203125e-07 ;  /* 0x00000008ff417435 */ /* 0x000fe200000001ff */
[----:B-1----:R-:W-:-:S02]  /*10760*/  MOV R70, R66 ;  /* 0x0000004200467202 */ /* 0x002fc40000000f00 */
[----:B------:R-:W-:Y:S02]  /*10770*/  MOV R66, R120 ;  /* 0x0000007800427202 */ /* 0x000fe40000000f00 */
[----:B------:R-:W-:Y:S02]  /*10780*/  MOV R242, 0x1f ;  /* 0x0000001f00f27802 */ /* 0x000fe40000000f00 */
[----:B------:R-:W-:Y:S02]  /*10790*/  MOV R241, 0xffffffff ;  /* 0xffffffff00f17802 */ /* 0x000fe40000000f00 */
[----:B------:R-:W-:Y:S02]  /*107a0*/  MOV R64, 0x107c0 ;  /* 0x000107c000407802 */ /* 0x000fe40000000f00 */
[----:B------:R-:W-:Y:S05]  /*107b0*/  CALL.REL.NOINC `($__internal_123_$__cuda_sm70_shflsync_down) ;  /* 0x0000074000007944 */ /* 0x000fea0003c00000 */
[----:B-1----:R-:W-:Y:S05]  /*107c0*/  BRA `(.L_x_5217) ;  /* 0xffff8de000007947 */ /* 0x002fea000383ffff */
.L_x_5124:
[----:B------:R-:W-:Y:S01]  /*107d0*/  HFMA2.MMA R65, -RZ, RZ, 0, 9.5367431640625e-07 ;  /* 0x00000010ff417435 */ /* 0x000fe200000001ff */
[----:B----4-:R-:W-:Y:S02]  /*107e0*/  MOV R66, R71 ;  /* 0x0000004700427202 */ /* 0x010fe40000000f00 */
[----:B------:R-:W-:Y:S02]  /*107f0*/  MOV R242, 0x1f ;  /* 0x0000001f00f27802 */ /* 0x000fe40000000f00 */
[----:B------:R-:W-:-:S02]  /*10800*/  MOV R241, 0xffffffff ;  /* 0xffffffff00f17802 */ /* 0x000fc40000000f00 */
[----:B------:R-:W-:Y:S02]  /*10810*/  MOV R64, 0x10830 ;  /* 0x0001083000407802 */ /* 0x000fe40000000f00 */
[----:B0123--:R-:W-:Y:S05]  /*10820*/  CALL.REL.NOINC `($__internal_123_$__cuda_sm70_shflsync_down) ;  /* 0x000006d000007944 */ /* 0x00ffea0003c00000 */
[----:B-1----:R-:W-:Y:S01]  /*10830*/  MOV R67, R66 ;  /* 0x0000004200437202 */ /* 0x002fe20000000f00 */
[----:B------:R-:W-:Y:S05]  /*10840*/  BRA `(.L_x_5218) ;  /* 0xffff8e7000007947 */ /* 0x000fea000383ffff */
.L_x_5125:
[----:B------:R-:W-:Y:S01]  /*10850*/  HFMA2.MMA R65, -RZ, RZ, 0, 9.5367431640625e-07 ;  /* 0x00000010ff417435 */ /* 0x000fe200000001ff */
[----:B----4-:R-:W-:Y:S02]  /*10860*/  MOV R66, R240 ;  /* 0x000000f000427202 */ /* 0x010fe40000000f00 */
[----:B------:R-:W-:Y:S02]  /*10870*/  MOV R242, 0x1f ;  /* 0x0000001f00f27802 */ /* 0x000fe40000000f00 */
[----:B------:R-:W-:Y:S02]  /*10880*/  MOV R241, 0xffffffff ;  /* 0xffffffff00f17802 */ /* 0x000fe40000000f00 */
[----:B------:R-:W-:Y:S02]  /*10890*/  MOV R64, 0x108b0 ;  /* 0x000108b000407802 */ /* 0x000fe40000000f00 */
[----:B0123--:R-:W-:Y:S05]  /*108a0*/  CALL.REL.NOINC `($__internal_123_$__cuda_sm70_shflsync_down) ;  /* 0x0000065000007944 */ /* 0x00ffea0003c00000 */
[----:B------:R-:W-:Y:S01]  /*108b0*/  HFMA2.MMA R65, -RZ, RZ, 0, 9.5367431640625e-07 ;  /* 0x00000010ff417435 */ /* 0x000fe200000001ff */
[----:B-1----:R-:W-:Y:S02]  /*108c0*/  MOV R69, R66 ;  /* 0x0000004200457202 */ /* 0x002fe40000000f00 */
[----:B------:R-:W-:-:S02]  /*108d0*/  MOV R66, R68 ;  /* 0x0000004400427202 */ /* 0x000fc40000000f00 */
[----:B------:R-:W-:Y:S02]  /*108e0*/  MOV R242, 0x1f ;  /* 0x0000001f00f27802 */ /* 0x000fe40000000f00 */
[----:B------:R-:W-:Y:S02]  /*108f0*/  MOV R241, 0xffffffff ;  /* 0xffffffff00f17802 */ /* 0x000fe40000000f00 */
[----:B------:R-:W-:Y:S02]  /*10900*/  MOV R64, 0x10920 ;  /* 0x0001092000407802 */ /* 0x000fe40000000f00 */
[----:B------:R-:W-:Y:S05]  /*10910*/  CALL.REL.NOINC `($__internal_123_$__cuda_sm70_shflsync_down) ;  /* 0x000005e000007944 */ /* 0x000fea0003c00000 */
[----:B------:R-:W-:Y:S01]  /*10920*/  HFMA2.MMA R65, -RZ, RZ, 0, 9.5367431640625e-07 ;  /* 0x00000010ff417435 */ /* 0x000fe200000001ff */
[----:B-1----:R-:W-:Y:S02]  /*10930*/  MOV R70, R66 ;  /* 0x0000004200467202 */ /* 0x002fe40000000f00 */
[----:B------:R-:W-:Y:S02]  /*10940*/  MOV R66, R120 ;  /* 0x0000007800427202 */ /* 0x000fe40000000f00 */
[----:B------:R-:W-:Y:S02]  /*10950*/  MOV R242, 0x1f ;  /* 0x0000001f00f27802 */ /* 0x000fe40000000f00 */
[----:B------:R-:W-:-:S02]  /*10960*/  MOV R241, 0xffffffff ;  /* 0xffffffff00f17802 */ /* 0x000fc40000000f00 */
[----:B------:R-:W-:Y:S02]  /*10970*/  MOV R64, 0x10990 ;  /* 0x0001099000407802 */ /* 0x000fe40000000f00 */
[----:B------:R-:W-:Y:S05]  /*10980*/  CALL.REL.NOINC `($__internal_123_$__cuda_sm70_shflsync_down) ;  /* 0x0000057000007944 */ /* 0x000fea0003c00000 */
[----:B-1----:R-:W-:Y:S05]  /*10990*/  BRA `(.L_x_5219) ;  /* 0xffff8d6000007947 */ /* 0x002fea000383ffff */
.L_x_5128:
[----:B----4-:R-:W-:Y:S01]  /*109a0*/  HFMA2.MMA R66, -RZ, RZ, 0, 0 ;  /* 0x00000000ff427435 */ /* 0x010fe200000001ff */
[----:B------:R-:W-:Y:S02]  /*109b0*/  MOV R64, R71 ;  /* 0x0000004700407202 */ /* 0x000fe40000000f00 */
[----:B------:R-:W-:Y:S02]  /*109c0*/  MOV R247, 0xffffffff ;  /* 0xffffffff00f77802 */ /* 0x000fe40000000f00 */
[----:B------:R-:W-:Y:S02]  /*109d0*/  MOV R65, 0x109f0 ;  /* 0x000109f000417802 */ /* 0x000fe40000000f00 */
[----:B0123--:R-:W-:Y:S05]  /*109e0*/  CALL.REL.NOINC `($__internal_124_$__cuda_sm70_shflsync_idx_p) ;  /* 0x0000055000007944 */ /* 0x00ffea0003c00000 */
[----:B-1----:R-:W-:Y:S01]  /*109f0*/  MOV R69, R66 ;  /* 0x0000004200457202 */ /* 0x002fe20000000f00 */
[----:B------:R-:W-:Y:S01]  /*10a00*/  HFMA2.MMA R66, -RZ, RZ, 0, 0 ;  /* 0x00000000ff427435 */ /* 0x000fe200000001ff */
[----:B------:R-:W-:Y:S02]  /*10a10*/  MOV R64, R240 ;  /* 0x000000f000407202 */ /* 0x000fe40000000f00 */
[----:B------:R-:W-:Y:S02]  /*10a20*/  MOV R247, 0xffffffff ;  /* 0xffffffff00f77802 */ /* 0x000fe40000000f00 */
[----:B------:R-:W-:-:S02]  /*10a30*/  MOV R65, 0x10a50 ;  /* 0x00010a5000417802 */ /* 0x000fc40000000f00 */
        /* <DEDUP_REMOVED lines=13> */
[----:B------:R-:W-:Y:S01]  /*10b10*/  MOV R70, R69 ;  /* 0x0000004500467202 */ /* 0x000fe20000000f00 */
[----:B------:R-:W-:Y:S01]  /*10b20*/  HFMA2.MMA R65, -RZ, RZ, 0, 5.9604644775390625e-08 ;  /* 0x00000001ff417435 */ /* 0x000fe200000001ff */
[----:B------:R-:W-:-:S02]  /*10b30*/  MOV R69, R67 ;  /* 0x0000004300457202 */ /* 0x000fc40000000f00 */
[----:B-1----:R-:W-:Y:S02]  /*10b40*/  MOV R67, R66 ;  /* 0x0000004200437202 */ /* 0x002fe40000000f00 */
[----:B------:R-:W-:Y:S02]  /*10b50*/  MOV R66, R71 ;  /* 0x0000004700427202 */ /* 0x000fe40000000f00 */
[----:B------:R-:W-:Y:S02]  /*10b60*/  MOV R242, 0x1f ;  /* 0x0000001f00f27802 */ /* 0x000fe40000000f00 */
[----:B------:R-:W-:Y:S02]  /*10b70*/  MOV R241, 0xffffffff ;  /* 0xffffffff00f17802 */ /* 0x000fe40000000f00 */
[----:B------:R-:W-:Y:S02]  /*10b80*/  MOV R64, 0x10ba0 ;  /* 0x00010ba000407802 */ /* 0x000fe40000000f00 */
[----:B0-----:R-:W-:Y:S05]  /*10b90*/  CALL.REL.NOINC `($__internal_123_$__cuda_sm70_shflsync_down) ;  /* 0x0000036000007944 */ /* 0x001fea0003c00000 */
[----:B------:R-:W-:Y:S01]  /*10ba0*/  HFMA2.MMA R65, -RZ, RZ, 0, 5.9604644775390625e-08 ;  /* 0x00000001ff417435 */ /* 0x000fe200000001ff */
[----:B-1----:R-:W-:Y:S02]  /*10bb0*/  MOV R71, R66 ;  /* 0x0000004200477202 */ /* 0x002fe40000000f00 */
[----:B------:R-:W-:-:S02]  /*10bc0*/  MOV R66, R240 ;  /* 0x000000f000427202 */ /* 0x000fc40000000f00 */
[----:B------:R-:W-:Y:S02]  /*10bd0*/  MOV R242, 0x1f ;  /* 0x0000001f00f27802 */ /* 0x000fe40000000f00 */
[----:B------:R-:W-:Y:S02]  /*10be0*/  MOV R241, 0xffffffff ;  /* 0xffffffff00f17802 */ /* 0x000fe40000000f00 */
[----:B------:R-:W-:Y:S02]  /*10bf0*/  MOV R64, 0x10c10 ;  /* 0x00010c1000407802 */ /* 0x000fe40000000f00 */
[----:B------:R-:W-:Y:S05]  /*10c00*/  CALL.REL.NOINC `($__internal_123_$__cuda_sm70_shflsync_down) ;  /* 0x000002f000007944 */ /* 0x000fea0003c00000 */
[----:B------:R-:W-:Y:S01]  /*10c10*/  HFMA2.MMA R65, -RZ, RZ, 0, 5.9604644775390625e-08 ;  /* 0x00000001ff417435 */ /* 0x000fe200000001ff */
[----:B-1----:R-:W-:Y:S02]  /*10c20*/  MOV R240, R66 ;  /* 0x0000004200f07202 */ /* 0x002fe40000000f00 */
[----:B------:R-:W-:Y:S02]  /*10c30*/  MOV R66, R68 ;  /* 0x0000004400427202 */ /* 0x000fe40000000f00 */
[----:B------:R-:W-:Y:S02]  /*10c40*/  MOV R242, 0x1f ;  /* 0x0000001f00f27802 */ /* 0x000fe40000000f00 */
[----:B------:R-:W-:-:S02]  /*10c50*/  MOV R241, 0xffffffff ;  /* 0xffffffff00f17802 */ /* 0x000fc40000000f00 */
[----:B------:R-:W-:Y:S02]  /*10c60*/  MOV R64, 0x10c80 ;  /* 0x00010c8000407802 */ /* 0x000fe40000000f00 */
[----:B------:R-:W-:Y:S05]  /*10c70*/  CALL.REL.NOINC `($__internal_123_$__cuda_sm70_shflsync_down) ;  /* 0x0000028000007944 */ /* 0x000fea0003c00000 */
[----:B------:R-:W-:Y:S01]  /*10c80*/  HFMA2.MMA R65, -RZ, RZ, 0, 5.9604644775390625e-08 ;  /* 0x00000001ff417435 */ /* 0x000fe200000001ff */
[----:B-1----:R-:W-:Y:S02]  /*10c90*/  MOV R68, R66 ;  /* 0x0000004200447202 */ /* 0x002fe40000000f00 */
[----:B------:R-:W-:Y:S02]  /*10ca0*/  MOV R66, R120 ;  /* 0x0000007800427202 */ /* 0x000fe40000000f00 */
[----:B------:R-:W-:Y:S02]  /*10cb0*/  MOV R242, 0x1f ;  /* 0x0000001f00f27802 */ /* 0x000fe40000000f00 */
[----:B------:R-:W-:Y:S02]  /*10cc0*/  MOV R241, 0xffffffff ;  /* 0xffffffff00f17802 */ /* 0x000fe40000000f00 */
[----:B------:R-:W-:Y:S02]  /*10cd0*/  MOV R64, 0x10cf0 ;  /* 0x00010cf000407802 */ /* 0x000fe40000000f00 */
[----:B------:R-:W-:Y:S05]  /*10ce0*/  CALL.REL.NOINC `($__internal_123_$__cuda_sm70_shflsync_down) ;  /* 0x0000021000007944 */ /* 0x000fea0003c00000 */
        /* <DEDUP_REMOVED lines=21> */
[----:B------:R-:W-:Y:S02]  /*10e40*/  MOV R64, R62 ;  /* 0x0000003e00407202 */ /* 0x000fe40000000f00 */
[----:B------:R-:W-:-:S02]  /*10e50*/  MOV R247, 0xffffffff ;  /* 0xffffffff00f77802 */ /* 0x000fc40000000f00 */
        /* <DEDUP_REMOVED lines=10> */
        .weak           $__internal_123_$__cuda_sm70_shflsync_down
        .type           $__internal_123_$__cuda_sm70_shflsync_down,@function
        .size           $__internal_123_$__cuda_sm70_shflsync_down,($__internal_124_$__cuda_sm70_shflsync_idx_p - $__internal_123_$__cuda_sm70_shflsync_down)
$__internal_123_$__cuda_sm70_shflsync_down:
[----:B------:R-:W-:Y:S04]  /*10f00*/  WARPSYNC R241 ;  /* 0x000000f100007348 */ /* 0x000fe80003800000 */
[----:B------:R0:W1:Y:S02]  /*10f10*/  SHFL.DOWN PT, R66, R66, R65, R242 ;  /* 0x0800004142427389 */ /* 0x00006400000e00f2 */
[----:B0-----:R-:W-:-:S06]  /*10f20*/  HFMA2.MMA R65, -RZ, RZ, 0, 0 ;  /* 0x00000000ff417435 */ /* 0x001fcc00000001ff */
[----:B------:R-:W-:Y:S05]  /*10f30*/  RET.REL.NODEC R64 `(_Z25selective_scan_bwd_kernelI32Selective_Scan_bwd_kernel_traitsILi64ELi16ELb0ELb1ELb0ELb0ELb1EfN3c107complexIfEEEEv12SSMParamsBwd) ;  /* 0xfffef0c040007950 */ /* 0x000fea0003c3ffff */
        .weak           $__internal_124_$__cuda_sm70_shflsync_idx_p
        .type           $__internal_124_$__cuda_sm70_shflsync_idx_p,@function
        .size           $__internal_124_$__cuda_sm70_shflsync_idx_p,($__internal_125_$__cuda_sm70_shflsync_up - $__internal_124_$__cuda_sm70_shflsync_idx_p)
$__internal_124_$__cuda_sm70_shflsync_idx_p:
[----:B------:R-:W-:Y:S01]  /*10f40*/  MOV R85, 0x1f ;  /* 0x0000001f00557802 */ /* 0x000fe20000000f00 */
[----:B------:R-:W-:Y:S04]  /*10f50*/  WARPSYNC R247 ;  /* 0x000000f700007348 */ /* 0x000fe80003800000 */
[----:B------:R0:W1:Y:S04]  /*10f60*/  SHFL.IDX PT, R66, R64, R66, R85 ;  /* 0x0000004240427389 */ /* 0x00006800000e0055 */
[----:B0-----:R-:W0:Y:S01]  /*10f70*/  S2R R85, SR_LANEID ;  /* 0x0000000000557919 */ /* 0x001e220000000000 */
[----:B------:R-:W-:Y:S01]  /*10f80*/  MOV R64, R65 ;  /* 0x0000004100407202 */ /* 0x000fe20000000f00 */
[----:B------:R-:W-:-:S06]  /*10f90*/  HFMA2.MMA R65, -RZ, RZ, 0, 0 ;  /* 0x00000000ff417435 */ /* 0x000fcc00000001ff */
[----:B------:R-:W-:Y:S05]  /*10fa0*/  RET.REL.NODEC R64 `(_Z25selective_scan_bwd_kernelI32Selective_Scan_bwd_kernel_traitsILi64ELi16ELb0ELb1ELb0ELb0ELb1EfN3c107complexIfEEEEv12SSMParamsBwd) ;  /* 0xfffef05040007950 */ /* 0x000fea0003c3ffff */
        .weak           $__internal_125_$__cuda_sm70_shflsync_up
        .type           $__internal_125_$__cuda_sm70_shflsync_up,@function
        .size           $__internal_125_$__cuda_sm70_shflsync_up,(.L_x_14560 - $__internal_125_$__cuda_sm70_shflsync_up)
$__internal_125_$__cuda_sm70_shflsync_up:
[----:B------:R-:W-:Y:S04]  /*10fb0*/  WARPSYNC R244 ;  /* 0x000000f400007348 */ /* 0x000fe80003800000 */
[----:B------:R0:W1:Y:S02]  /*10fc0*/  SHFL.UP PT, R66, R65, R66, R245 ;  /* 0x0400004241427389 */ /* 0x00006400000e00f5 */
[----:B0-----:R-:W-:-:S04]  /*10fd0*/  MOV R65, 0x0 ;  /* 0x0000000000417802 */ /* 0x001fc80000000f00 */
[----:B------:R-:W-:Y:S05]  /*10fe0*/  RET.REL.NODEC R64 `(_Z25selective_scan_bwd_kernelI32Selective_Scan_bwd_kernel_traitsILi64ELi16ELb0ELb1ELb0ELb0ELb1EfN3c107complexIfEEEEv12SSMParamsBwd) ;  /* 0xfffef01040007950 */ /* 0x000fea0003c3ffff */
.L_x_5221:
        /* <DEDUP_REMOVED lines=9> */
.L_x_14560:


//--------------------- .text._Z25selective_scan_bwd_kernelI32Selective_Scan_bwd_kernel_traitsILi64ELi16ELb0ELb1ELb0ELb1ELb0EfN3c107complexIfEEEEv12SSMParamsBwd --------------------------
	.section	.text._Z25selective_scan_bwd_kernelI32Selective_Scan_bwd_kernel_traitsILi64ELi16ELb0ELb1ELb0ELb1ELb0EfN3c107complexIfEEEEv12SSMParamsBwd,"ax",@progbits
	.sectioninfo	@"SHI_REGISTERS=255"
	.align	128
        .global         _Z25selective_scan_bwd_kernelI32Selective_Scan_bwd_kernel_traitsILi64ELi16ELb0ELb1ELb0ELb1ELb0EfN3c107complexIfEEEEv12SSMParamsBwd
        .type           _Z25selective_scan_bwd_kernelI32Selective_Scan_bwd_kernel_traitsILi64ELi16ELb0ELb1ELb0ELb1ELb0EfN3c107complexIfEEEEv12SSMParamsBwd,@function
        .size           _Z25selective_scan_bwd_kernelI32Selective_Scan_bwd_kernel_traitsILi64ELi16ELb0ELb1ELb0ELb1ELb0EfN3c107complexIfEEEEv12SSMParamsBwd,(.L_x_14563 - _Z25selective_scan_bwd_kernelI32Selective_Scan_bwd_kernel_traitsILi64ELi16ELb0ELb1ELb0ELb1ELb0EfN3c107complexIfEEEEv12SSMParamsBwd)
        .other          _Z25selective_scan_bwd_kernelI32Selective_Scan_bwd_kernel_traitsILi64ELi16ELb0ELb1ELb0ELb1ELb0EfN3c107complexIfEEEEv12SSMParamsBwd,@"STO_CUDA_ENTRY STV_DEFAULT"
_Z25selective_scan_bwd_kernelI32Selective_Scan_bwd_kernel_traitsILi64ELi16ELb0ELb1ELb0ELb1ELb0EfN3c107complexIfEEEEv12SSMParamsBwd:
.text._Z25selective_scan_bwd_kernelI32Selective_Scan_bwd_kernel_traitsILi64ELi16ELb0ELb1ELb0ELb1ELb0EfN3c107complexIfEEEEv12SSMParamsBwd:
        /* <DEDUP_REMOVED lines=165> */
.L_x_5361:
        /* <DEDUP_REMOVED lines=119> */
[----:B----4-:R1:W-:Y:S04]  /*11c0*/  STS [R35.X4+0x80], R7 ;  /* 0x0000800723007388 */ /* 0x0103e80000004800 */
        /* <DEDUP_REMOVED lines=35> */
[----:B------:R-:W-:Y:S01]  /*1400*/  ISETP.GE.AND P0, PT, R20, R117, PT ;  /* 0x000000751400720c */ /* 0x000fe20003f06270 */
[----:B------:R-:W-:Y:S01]  /*1410*/  HFMA2.MMA R9, -RZ, RZ, 0, 0 ;  /* 0x00000000ff097435 */ /* 0x000fe200000001ff */
[----:B---3--:R-:W-:Y:S01]  /*1420*/  MOV R22, RZ ;  /* 0x000000ff00167202 */ /* 0x008fe20000000f00 */
[----:B------:R-:W-:Y:S01]  /*1430*/  CS2R R4, SRZ ;  /* 0x0000000000047805 */ /* 0x000fe2000001ff00 */
[----:B------:R-:W-:Y:S01]  /*1440*/  CS2R R12, SRZ ;  /* 0x00000000000c7805 */ /* 0x000fe2000001ff00 */
[----:B------:R-:W3:Y:S01]  /*1450*/  @!P1 LDG.E R2, [R106.64] ;  /* 0x0000001e6a029981 */ /* 0x000ee2000c1e1900 */
[----:B----4-:R-:W-:-:S03]  /*1460*/  HFMA2.MMA R28, -RZ, RZ, 0, 0 ;  /* 0x00000000ff1c7435 */ /* 0x010fc600000001ff */
        /* <DEDUP_REMOVED lines=31> */
[----:B------:R-:W-:Y:S02]  /*1660*/  ISETP.GE.AND P1, PT, R8, R117, PT ;  /* 0x000000750800720c */ /* 0x000fe40003f26270 */
[----:B------:R-:W-:Y:S01]  /*1670*/  MOV R27, RZ ;  /* 0x000000ff001b7202 */ /* 0x000fe20000000f00 */
[----:B---3--:R0:W-:Y:S04]  /*1680*/  STS [R39.X4], R2 ;  /* 0x0000000227007388 */ /* 0x0081e80000004800 */
[----:B----4-:R1:W-:Y:S04]  /*1690*/  STS [R35.X4+0x80], R3 ;  /* 0x0000800323007388 */ /* 0x0103e80000004800 */
[----:B--2---:R-:W-:Y:S04]  /*16a0*/  STS [R31.X4+0x100], R4 ;  /* 0x000100041f007388 */ /* 0x004fe80000004800 */
[----:B-----5:R2:W-:Y:S04]  /*16b0*/  STS [R252.X4+0x180], R5 ;  /* 0x00018005fc007388 */ /* 0x0205e80000004800 */
[----:B------:R-:W-:Y:S04]  /*16c0*/  STS [R251.X4+0x200], R12 ;  /* 0x0002000cfb007388 */ /* 0x000fe80000004800 */
[----:B------:R-:W-:Y:S04]  /*16d0*/  STS [R250.X4+0x280], R9 ;  /* 0x00028009fa007388 */ /* 0x000fe80000004800 */
[----:B------:R3:W-:Y:S04]  /*16e0*/  STS [R248.X4+0x300], R7 ;  /* 0x00030007f8007388 */ /* 0x0007e80000004800 */
        /* <DEDUP_REMOVED lines=18> */
[----:B------:R-:W4:Y:S04]  /*1810*/  LDS R44, [R81.X4+0x20] ;  /* 0x00002000512c7984 */ /* 0x000f280000004800 */
[----:B------:R-:W4:Y:S04]  /*1820*/  LDS R43, [R81.X4+0x24] ;  /* 0x00002400512b7984 */ /* 0x000f280000004800 */
[----:B------:R-:W4:Y:S04]  /*1830*/  LDS R42, [R81.X4+0x28] ;  /* 0x00002800512a7984 */ /* 0x000f280000004800 */
[----:B------:R-:W4:Y:S04]  /*1840*/  LDS R37, [R81.X4+0x2c] ;  /* 0x00002c0051257984 */ /* 0x000f280000004800 */
[----:B------:R-:W4:Y:S04]  /*1850*/  LDS R33, [R81.X4+0x30] ;  /* 0x0000300051217984 */ /* 0x000f280000004800 */
[----:B------:R-:W4:Y:S04]  /*1860*/  LDS R29, [R81.X4+0x34] ;  /* 0x00003400511d7984 */ /* 0x000f280000004800 */
[----:B------:R-:W4:Y:S04]  /*1870*/  LDS R25, [R81.X4+0x38] ;  /* 0x0000380051197984 */ /* 0x000f280000004800 */
[----:B------:R-:W4:Y:S01]  /*1880*/  LDS R21, [R81.X4+0x3c] ;  /* 0x00003c0051157984 */ /* 0x000f220000004800 */
[----:B0-----:R-:W-:-:S02]  /*1890*/  MOV R2, UR27 ;  /* 0x0000001b00027c02 */ /* 0x001fc40008000f00 */
[----:B-1----:R-:W-:-:S05]  /*18a0*/  MOV R3, UR28 ;  /* 0x0000001c00037c02 */ /* 0x002fca0008000f00 */
[----:B------:R-:W-:Y:S01]  /*18b0*/  IMAD.WIDE R2, R82, 0x4, R2 ;  /* 0x0000000452027825 */ /* 0x000fe200078e0202 */
[----:B------:R-:W-:Y:S01]  /*18c0*/  BAR.SYNC.DEFER_BLOCKING 0x0 ;  /* 0x0000000000007b1d */ /* 0x000fe20000010000 */
[----:B--2---:R-:W-:Y:S01]  /*18d0*/  CS2R R4, SRZ ;  /* 0x0000000000047805 */ /* 0x004fe2000001ff00 */
[----:B---3--:R-:W-:-:S04]  /*18e0*/  HFMA2.MMA R7, -RZ, RZ, 0, 0 ;  /* 0x00000000ff077435 */ /* 0x008fc800000001ff */
[----:B------:R-:W2:Y:S01]  /*18f0*/  @!P0 LDG.E R0, [R2.64] ;  /* 0x0000001e02008981 */ /* 0x000ea2000c1e1900 */
[----:B------:R-:W-:-:S03]  /*1900*/  ISETP.GE.AND P0, PT, R6, R117, PT ;  /* 0x000000750600720c */ /* 0x000fc60003f06270 */
[----:B------:R-:W3:Y:S01]  /*1910*/  @!P1 LDG.E R4, [R2.64+0x100] ;  /* 0x0001001e02049981 */ /* 0x000ee2000c1e1900 */
[-C--:B------:R-:W-:Y:S01]  /*1920*/  ISETP.GE.AND P1, PT, R14, R117.reuse, PT ;  /* 0x000000750e00720c */ /* 0x080fe20003f26270 */
[----:B------:R-:W-:Y:S01]  /*1930*/  CS2R R8, SRZ ;  /* 0x0000000000087805 */ /* 0x000fe2000001ff00 */
[----:B----4-:R-:W-:Y:S01]  /*1940*/  MOV R13, RZ ;  /* 0x000000ff000d7202 */ /* 0x010fe20000000f00 */
[----:B------:R-:W4:Y:S06]  /*1950*/  @!P6 LDG.E R27, [R2.64+0x780] ;  /* 0x0007801e021be981 */ /* 0x000f2c000c1e1900 */
[----:B------:R-:W3:Y:S01]  /*1960*/  @!P0 LDG.E R5, [R2.64+0x80] ;  /* 0x0000801e02058981 */ /* 0x000ee2000c1e1900 */
[----:B------:R-:W-:-:S02]  /*1970*/  ISETP.GE.AND P0, PT, R10, R117, PT ;  /* 0x000000750a00720c */ /* 0x000fc40003f06270 */
[----:B------:R-:W-:-:S06]  /*1980*/  MOV R6, RZ ;  /* 0x000000ff00067202 */ /* 0x000fcc0000000f00 */
[----:B------:R-:W4:Y:S01]  /*1990*/  @!P1 LDG.E R6, [R2.64+0x200] ;  /* 0x0002001e02069981 */ /* 0x000f22000c1e1900 */
[----:B------:R-:W-:-:S04]  /*19a0*/  ISETP.GE.AND P1, PT, R18, R117, PT ;  /* 0x000000751200720c */ /* 0x000fc80003f26270 */
[----:B------:R-:W4:Y:S01]  /*19b0*/  @!P0 LDG.E R7, [R2.64+0x180] ;  /* 0x0001801e02078981 */ /* 0x000f22000c1e1900 */
[----:B------:R-:W-:Y:S01]  /*19c0*/  ISETP.GE.AND P0, PT, R16, R117, PT ;  /* 0x000000751000720c */ /* 0x000fe20003f06270 */
[----:B------:R-:W-:-:S07]  /*19d0*/  CS2R R10, SRZ ;  /* 0x00000000000a7805 */ /* 0x000fce000001ff00 */
[----:B------:R-:W4:Y:S01]  /*19e0*/  @!P1 LDG.E R9, [R2.64+0x300] ;  /* 0x0003001e02099981 */ /* 0x000f22000c1e1900 */
[----:B------:R-:W-:-:S04]  /*19f0*/  ISETP.GE.AND P1, PT, R24, R117, PT ;  /* 0x000000751800720c */ /* 0x000fc80003f26270 */
[----:B------:R-:W4:Y:S01]  /*1a00*/  @!P0 LDG.E R11, [R2.64+0x280] ;  /* 0x0002801e020b8981 */ /* 0x000f22000c1e1900 */
[----:B------:R-:W-:Y:S01]  /*1a10*/  ISETP.GE.AND P0, PT, R20, R117, PT ;  /* 0x000000751400720c */ /* 0x000fe20003f06270 */
[----:B-----5:R-:W-:Y:S01]  /*1a20*/  CS2R R16, SRZ ;  /* 0x0000000000107805 */ /* 0x020fe2000001ff00 */
[----:B------:R-:W-:-:S05]  /*1a30*/  CS2R R18, SRZ ;  /* 0x0000000000127805 */ /* 0x000fca000001ff00 */
[----:B------:R-:W5:Y:S04]  /*1a40*/  @!P3 LDG.E R16, [R2.64+0x600] ;  /* 0x0006001e0210b981 */ /* 0x000f68000c1e1900 */
[----:B------:R-:W5:Y:S01]  /*1a50*/  @!P1 LDG.E R8, [R2.64+0x400] ;  /* 0x0004001e02089981 */ /* 0x000f62000c1e1900 */
[----:B------:R-:W-:-:S03]  /*1a60*/  ISETP.NE.AND P1, PT, R23, RZ, PT ;  /* 0x000000ff1700720c */ /* 0x000fc60003f25270 */
[----:B------:R-:W5:Y:S01]  /*1a70*/  @!P0 LDG.E R13, [R2.64+0x380] ;  /* 0x0003801e020d8981 */ /* 0x000f62000c1e1900 */
[----:B------:R-:W-:Y:S01]  /*1a80*/  ISETP.NE.AND P0, PT, R26, RZ, PT ;  /* 0x000000ff1a00720c */ /* 0x000fe20003f05270 */
[----:B------:R-:W-:Y:S02]  /*1a90*/  HFMA2.MMA R23, -RZ, RZ, 0, 0 ;  /* 0x00000000ff177435 */ /* 0x000fe400000001ff */
[----:B------:R-:W5:Y:S04]  /*1aa0*/  @!P2 LDG.E R19, [R2.64+0x580] ;  /* 0x0005801e0213a981 */ /* 0x000f68000c1e1900 */
[----:B------:R-:W5:Y:S04]  /*1ab0*/  @!P5 LDG.E R18, [R2.64+0x700] ;  /* 0x0007001e0212d981 */ /* 0x000f68000c1e1900 */
[----:B------:R-:W5:Y:S04]  /*1ac0*/  @!P1 LDG.E R10, [R2.64+0x500] ;  /* 0x0005001e020a9981 */ /* 0x000f68000c1e1900 */
[----:B------:R-:W5:Y:S04]  /*1ad0*/  @!P0 LDG.E R17, [R2.64+0x480] ;  /* 0x0004801e02118981 */ /* 0x000f68000c1e1900 */
[----:B------:R-:W5:Y:S01]  /*1ae0*/  @!P4 LDG.E R23, [R2.64+0x680] ;  /* 0x0006801e0217c981 */ /* 0x000f62000c1e1900 */
        /* <DEDUP_REMOVED lines=20> */
[----:B----4-:R-:W-:Y:S04]  /*1c30*/  STS [R252.X4+0x180], R7 ;  /* 0x00018007fc007388 */ /* 0x010fe80000004800 */
[----:B------:R-:W-:Y:S04]  /*1c40*/  STS [R251.X4+0x200], R6 ;  /* 0x00020006fb007388 */ /* 0x000fe80000004800 */
[----:B------:R-:W-:Y:S04]  /*1c50*/  STS [R250.X4+0x280], R11 ;  /* 0x0002800bfa007388 */ /* 0x000fe80000004800 */
[----:B------:R-:W-:Y:S04]  /*1c60*/  STS [R248.X4+0x300], R9 ;  /* 0x00030009f8007388 */ /* 0x000fe80000004800 */
[----:B-----5:R-:W-:Y:S04]  /*1c70*/  STS [R240.X4+0x380], R13 ;  /* 0x0003800df0007388 */ /* 0x020fe80000004800 */
        /* <DEDUP_REMOVED lines=59> */
.L_x_5224:
[----:B--234-:R-:W-:Y:S05]  /*2030*/  BSYNC B0 ;  /* 0x0000000000007941 */ /* 0x01cfea0003800000 */
.L_x_5223:
        /* <DEDUP_REMOVED lines=35> */
.L_x_5226:
[----:B------:R-:W-:Y:S05]  /*2270*/  BSYNC B0 ;  /* 0x0000000000007941 */ /* 0x000fea0003800000 */
.L_x_5225:
        /* <DEDUP_REMOVED lines=35> */
.L_x_5228:
[----:B------:R-:W-:Y:S05]  /*24b0*/  BSYNC B0 ;  /* 0x0000000000007941 */ /* 0x000fea0003800000 */
.L_x_5227:
        /* <DEDUP_REMOVED lines=35> */
.L_x_5230:
[----:B------:R-:W-:Y:S05]  /*26f0*/  BSYNC B0 ;  /* 0x0000000000007941 */ /* 0x000fea0003800000 */
.L_x_5229:
        /* <DEDUP_REMOVED lines=37> */
.L_x_5232:
[----:B------:R-:W-:Y:S05]  /*2950*/  BSYNC B0 ;  /* 0x0000000000007941 */ /* 0x000fea0003800000 */
.L_x_5231:
        /* <DEDUP_REMOVED lines=39> */
.L_x_5234:
[----:B------:R-:W-:Y:S05]  /*2bd0*/  BSYNC B0 ;  /* 0x0000000000007941 */ /* 0x000fea0003800000 */
.L_x_5233:
        /* <DEDUP_REMOVED lines=39> */
.L_x_5236:
[----:B------:R-:W-:Y:S05]  /*2e50*/  BSYNC B0 ;  /* 0x0000000000007941 */ /* 0x000fea0003800000 */
.L_x_5235:
        /* <DEDUP_REMOVED lines=39> */
.L_x_5238:
[----:B------:R-:W-:Y:S05]  /*30d0*/  BSYNC B0 ;  /* 0x0000000000007941 */ /* 0x000fea0003800000 */
.L_x_5237:
[----:B------:R-:W-:Y:S01]  /*30e0*/  FFMA.FTZ R19, R75, R10, R19 ;  /* 0x0000000a4b137223 */ /* 0x000fe20000010013 */
[----:B------:R-:W-:Y:S01]  /*30f0*/  BSSY B0, `(.L_x_5239) ;  /* 0x0000026000007945 */ /* 0x000fe20003800000 */
[----:B------:R-:W-:Y:S01]  /*3100*/  HFMA2.MMA R28, -RZ, RZ, 0, 0 ;  /* 0x00000000ff1c7435 */ /* 0x000fe200000001ff */
[----:B------:R-:W-:Y:S01]  /*3110*/  FSETP.GTU.FTZ.AND P3, PT, R29, 20, PT ;  /* 0x41a000001d00780b */ /* 0x000fe20003f7c000 */
[----:B-1----:R-:W-:Y:S01]  /*3120*/  CS2R R26, SRZ ;  /* 0x00000000001a7805 */ /* 0x002fe2000001ff00 */
        /* <DEDUP_REMOVED lines=34> */
.L_x_5240:
[----:B------:R-:W-:Y:S05]  /*3350*/  BSYNC B0 ;  /* 0x0000000000007941 */ /* 0x000fea0003800000 */
.L_x_5239:
        /* <DEDUP_REMOVED lines=39> */
.L_x_5242:
[----:B------:R-:W-:Y:S05]  /*35d0*/  BSYNC B0 ;  /* 0x0000000000007941 */ /* 0x000fea0003800000 */
.L_x_5241:
        /* <DEDUP_REMOVED lines=40> */
.L_x_5244:
[----:B------:R-:W-:Y:S05]  /*3860*/  BSYNC B0 ;  /* 0x0000000000007941 */ /* 0x000fea0003800000 */
.L_x_5243:
        /* <DEDUP_REMOVED lines=33> */
.L_x_5246:
[----:B------:R-:W-:Y:S05]  /*3a80*/  BSYNC B0 ;  /* 0x0000000000007941 */ /* 0x000fea0003800000 */
.L_x_5245:
        /* <DEDUP_REMOVED lines=33> */
.L_x_5248:
[----:B------:R-:W-:Y:S05]  /*3ca0*/  BSYNC B0 ;  /* 0x0000000000007941 */ /* 0x000fea0003800000 */
.L_x_5247:
        /* <DEDUP_REMOVED lines=33> */
.L_x_5250:
[----:B------:R-:W-:Y:S05]  /*3ec0*/  BSYNC B0 ;  /* 0x0000000000007941 */ /* 0x000fea0003800000 */
.L_x_5249:
        /* <DEDUP_REMOVED lines=33> */
.L_x_5252:
[----:B------:R-:W-:Y:S05]  /*40e0*/  BSYNC B0 ;  /* 0x0000000000007941 */ /* 0x000fea0003800000 */
.L_x_5251:
        /* <DEDUP_REMOVED lines=33> */
.L_x_5254:
[----:B------:R-:W-:Y:S05]  /*4300*/  BSYNC B0 ;  /* 0x0000000000007941 */ /* 0x000fea0003800000 */
.L_x_5253:
        /* <DEDUP_REMOVED lines=20> */
[----:B-1----:R-:W-:Y:S01]  /*4450*/  FADD.FTZ R16, R15, R15 ;  /* 0x0000000f0f107221 */ /* 0x002fe20000010000 */
[----:B------:R-:W-:Y:S01]  /*4460*/  UIADD3 UR34, UR33, -0x1, URZ ;  /* 0xffffffff21227890 */ /* 0x000fe2000fffe03f */
[----:B------:R-:W-:Y:S01]  /*4470*/  FADD.FTZ R15, R14, R14 ;  /* 0x0000000e0e0f7221 */ /* 0x000fe20000010000 */
[----:B------:R-:W-:Y:S01]  /*4480*/  HFMA2.MMA R36, -RZ, RZ, 0, 0 ;  /* 0x00000000ff247435 */ /* 0x000fe200000001ff */
[----:B------:R-:W-:Y:S01]  /*4490*/  FADD.FTZ R14, R13, R13 ;  /* 0x0000000d0d0e7221 */ /* 0x000fe20000010000 */
[----:B------:R-:W-:Y:S01]  /*44a0*/  ULEA.HI UR9, UR34, UR34, URZ, 0x1 ;  /* 0x0000002222097291 */ /* 0x000fe2000f8f083f */
[----:B------:R-:W-:Y:S01]  /*44b0*/  FADD.FTZ R13, R12, R12 ;  /* 0x0000000c0c0d7221 */ /* 0x000fe20000010000 */
[----:B------:R-:W-:Y:S01]  /*44c0*/  HFMA2.MMA R28, -RZ, RZ, 0, 0 ;  /* 0x00000000ff1c7435 */ /* 0x000fe200000001ff */
        /* <DEDUP_REMOVED lines=19> */
[----:B------:R-:W-:Y:S01]  /*4600*/  UIADD3 UR34, UR34, -UR9, URZ ;  /* 0x8000000922227290 */ /* 0x000fe2000fffe03f */
[----:B------:R-:W-:Y:S01]  /*4610*/  FADD.FTZ R2, R61, R61 ;  /* 0x0000003d3d027221 */ /* 0x000fe20000010000 */
[----:B------:R-:W-:Y:S01]  /*4620*/  UMOV UR7, URZ ;  /* 0x0000003f00077c82 */ /* 0x000fe20008000000 */
[----:B------:R-:W-:Y:S01]  /*4630*/  FADD.FTZ R0, R0, R0 ;  /* 0x0000000000007221 */ /* 0x000fe20000010000 */
[----:B------:R-:W-:-:S02]  /*4640*/  UMOV UR8, URZ ;  /* 0x0000003f00087c82 */ /* 0x000fc40008000000 */
[----:B------:R-:W-:Y:S02]  /*4650*/  UMOV UR9, URZ ;  /* 0x0000003f00097c82 */ /* 0x000fe40008000000 */
.L_x_5356:
        /* <DEDUP_REMOVED lines=23> */
[C---:B------:R-:W-:Y:S01]  /*47d0*/  LOP3.LUT R63, R62.reuse, 0x20, RZ, 0xfc, !PT ;  /* 0x000000203e3f7812 */ /* 0x040fe200078efcff */
[----:B------:R-:W-:Y:S01]  /*47e0*/  UIMAD UR20, UR39, UR20, URZ ;  /* 0x00000014271472a4 */ /* 0x000fe2000f8e023f */
[----:B------:R-:W-:-:S02]  /*47f0*/  LOP3.LUT R64, R62, 0x40, RZ, 0xfc, !PT ;  /* 0x000000403e407812 */ /* 0x000fc400078efcff */
[----:B------:R-:W-:Y:S02]  /*4800*/  MOV R85, RZ ;  /* 0x000000ff00557202 */ /* 0x000fe40000000f00 */
[----:B------:R-:W-:Y:S02]  /*4810*/  ISETP.GE.AND P3, PT, R63, UR22, PT ;  /* 0x000000163f007c0c */ /* 0x000fe4000bf66270 */
[--C-:B------:R-:W-:Y:S01]  /*4820*/  SHF.R.S32.HI R63, RZ, 0x1f, R62.reuse ;  /* 0x0000001fff3f7819 */ /* 0x100fe2000001143e */
[----:B------:R-:W-:Y:S01]  /*4830*/  UIMAD UR20, UR7, UR21, UR20 ;  /* 0x00000015071472a4 */ /* 0x000fe2000f8e0214 */
[----:B------:R-:W-:Y:S02]  /*4840*/  ISETP.GE.AND P4, PT, R64, UR22, PT ;  /* 0x0000001640007c0c */ /* 0x000fe4000bf86270 */
[C---:B------:R-:W-:Y:S01]  /*4850*/  LOP3.LUT R64, R62.reuse, 0x60, RZ, 0xfc, !PT ;  /* 0x000000603e407812 */ /* 0x040fe200078efcff */
[----:B------:R-:W-:Y:S01]  /*4860*/  IMAD.WIDE.U32 R66, R67, c[0x0][0x1a0], R62 ;  /* 0x0000680043427a25 */ /* 0x000fe200078e003e */
[----:B------:R-:W-:-:S02]  /*4870*/  LOP3.LUT R68, R62, 0xa0, RZ, 0xfc, !PT ;  /* 0x000000a03e447812 */ /* 0x000fc400078efcff */
[----:B------:R-:W-:Y:S02]  /*4880*/  ISETP.GE.AND P5, PT, R64, UR22, PT ;  /* 0x0000001640007c0c */ /* 0x000fe4000bfa6270 */
[----:B------:R-:W-:Y:S02]  /*4890*/  LOP3.LUT R65, R62, 0x80, RZ, 0xfc, !PT ;  /* 0x000000803e417812 */ /* 0x000fe400078efcff */
[----:B------:R-:W-:Y:S02]  /*48a0*/  IADD3 R63, R67, UR20, RZ ;  /* 0x00000014433f7c10 */ /* 0x000fe4000fffe0ff */
[----:B------:R-:W-:Y:S02]  /*48b0*/  LEA R64, P1, R66, UR29, 0x2 ;  /* 0x0000001d42407c11 */ /* 0x000fe4000f8210ff */
[----:B------:R-:W-:Y:S02]  /*48c0*/  ISETP.GE.AND P2, PT, R62, UR22, PT ;  /* 0x000000163e007c0c */ /* 0x000fe4000bf46270 */
[----:B------:R-:W-:-:S02]  /*48d0*/  ISETP.GE.AND P0, PT, R68, UR22, PT ;  /* 0x0000001644007c0c */ /* 0x000fc4000bf06270 */
[----:B------:R-:W-:Y:S01]  /*48e0*/  ISETP.GE.AND P6, PT, R65, UR22, PT ;  /* 0x0000001641007c0c */ /* 0x000fe2000bfc6270 */
[----:B------:R-:W-:Y:S01]  /*48f0*/  CS2R R68, SRZ ;  /* 0x0000000000447805 */ /* 0x000fe2000001ff00 */
[----:B------:R-:W-:Y:S02]  /*4900*/  LEA.HI.X R65, R66, UR32, R63, 0x2, P1 ;  /* 0x0000002042417c11 */ /* 0x000fe400088f143f */
[C---:B------:R-:W-:Y:S02]  /*4910*/  LOP3.LUT R67, R62.reuse, 0xc0, RZ, 0xfc, !PT ;  /* 0x000000c03e437812 */ /* 0x040fe400078efcff */
[----:B------:R-:W-:Y:S01]  /*4920*/  LOP3.LUT R66, R62, 0x100, RZ, 0xfc, !PT ;  /* 0x000001003e427812 */ /* 0x000fe200078efcff */
[----:B------:R1:W2:Y:S01]  /*4930*/  @!P3 LDG.E R68, [R64.64+0x80] ;  /* 0x0000801e4044b981 */ /* 0x0002a2000c1e1900 */
[----:B------:R-:W-:Y:S02]  /*4940*/  ISETP.GE.AND P1, PT, R67, UR22, PT ;  /* 0x0000001643007c0c */ /* 0x000fe4000bf26270 */
[----:B------:R-:W-:Y:S01]  /*4950*/  ISETP.GE.AND P3, PT, R66, UR22, PT ;  /* 0x0000001642007c0c */ /* 0x000fe2000bf66270 */
[----:B------:R1:W3:Y:S01]  /*4960*/  @!P2 LDG.E R69, [R64.64] ;  /* 0x0000001e4045a981 */ /* 0x0002e2000c1e1900 */
[C---:B------:R-:W-:Y:S01]  /*4970*/  LOP3.LUT R63, R62.reuse, 0xe0, RZ, 0xfc, !PT ;  /* 0x000000e03e3f7812 */ /* 0x040fe200078efcff */
[----:B------:R-:W-:Y:S01]  /*4980*/  CS2R R66, SRZ ;  /* 0x0000000000427805 */ /* 0x000fe2000001ff00 */
[----:B------:R-:W-:Y:S01]  /*4990*/  LOP3.LUT R70, R62, 0x120, RZ, 0xfc, !PT ;  /* 0x000001203e467812 */ /* 0x000fe200078efcff */
[----:B------:R1:W4:Y:S01]  /*49a0*/  @!P0 LDG.E R85, [R64.64+0x280] ;  /* 0x0002801e40558981 */ /* 0x000322000c1e1900 */
[----:B------:R-:W-:-:S02]  /*49b0*/  ISETP.GE.AND P2, PT, R63, UR22, PT ;  /* 0x000000163f007c0c */ /* 0x000fc4000bf46270 */
[----:B------:R-:W-:Y:S01]  /*49c0*/  MOV R63, RZ ;  /* 0x000000ff003f7202 */ /* 0x000fe20000000f00 */
[----:B------:R1:W2:Y:S01]  /*49d0*/  @!P4 LDG.E R67, [R64.64+0x100] ;  /* 0x0001001e4043c981 */ /* 0x0002a2000c1e1900 */
[----:B------:R-:W-:Y:S02]  /*49e0*/  ISETP.GE.AND P4, PT, R70, UR22, PT ;  /* 0x0000001646007c0c */ /* 0x000fe4000bf86270 */
[C---:B------:R-:W-:Y:S01]  /*49f0*/  LOP3.LUT R71, R62.reuse, 0x140, RZ, 0xfc, !PT ;  /* 0x000001403e477812 */ /* 0x040fe200078efcff */
[----:B------:R1:W2:Y:S01]  /*4a00*/  @!P5 LDG.E R66, [R64.64+0x180] ;  /* 0x0001801e4042d981 */ /* 0x0002a2000c1e1900 */
[C---:B------:R-:W-:Y:S02]  /*4a10*/  LOP3.LUT R70, R62.reuse, 0x160, RZ, 0xfc, !PT ;  /* 0x000001603e467812 */ /* 0x040fe400078efcff */
[----:B------:R-:W-:Y:S01]  /*4a20*/  LOP3.LUT R86, R62, 0x180, RZ, 0xfc, !PT ;  /* 0x000001803e567812 */ /* 0x000fe200078efcff */
[----:B------:R1:W2:Y:S01]  /*4a30*/  @!P6 LDG.E R63, [R64.64+0x200] ;  /* 0x0002001e403fe981 */ /* 0x0002a2000c1e1900 */
[----:B------:R-:W-:-:S02]  /*4a40*/  ISETP.GE.AND P5, PT, R71, UR22, PT ;  /* 0x0000001647007c0c */ /* 0x000fc4000bfa6270 */
[----:B------:R-:W-:Y:S02]  /*4a50*/  ISETP.GE.AND P6, PT, R70, UR22, PT ;  /* 0x0000001646007c0c */ /* 0x000fe4000bfc6270 */
[----:B------:R-:W-:Y:S01]  /*4a60*/  CS2R R70, SRZ ;  /* 0x0000000000467805 */ /* 0x000fe2000001ff00 */
[----:B------:R-:W-:Y:S02]  /*4a70*/  MOV R61, UR23 ;  /* 0x00000017003d7c02 */ /* 0x000fe40008000f00 */
[----:B------:R-:W-:Y:S02]  /*4a80*/  ISETP.GE.AND P0, PT, R86, UR22, PT ;  /* 0x0000001656007c0c */ /* 0x000fe4000bf06270 */
[C---:B------:R-:W-:Y:S01]  /*4a90*/  LOP3.LUT R87, R62.reuse, 0x1a0, RZ, 0xfc, !PT ;  /* 0x000001a03e577812 */ /* 0x040fe200078efcff */
[----:B------:R1:W2:Y:S01]  /*4aa0*/  @!P1 LDG.E R71, [R64.64+0x300] ;  /* 0x0003001e40479981 */ /* 0x0002a2000c1e1900 */
[----:B------:R-:W-:Y:S02]  /*4ab0*/  LOP3.LUT R86, R62, 0x1c0, RZ, 0xfc, !PT ;  /* 0x000001c03e567812 */ /* 0x000fe400078efcff */
[----:B------:R-:W-:Y:S01]  /*4ac0*/  ISETP.GE.AND P1, PT, R87, UR22, PT ;  /* 0x0000001657007c0c */ /* 0x000fe2000bf26270 */
[----:B------:R1:W2:Y:S01]  /*4ad0*/  @!P2 LDG.E R70, [R64.64+0x380] ;  /* 0x0003801e4046a981 */ /* 0x0002a2000c1e1900 */
[----:B------:R-:W-:-:S02]  /*4ae0*/  ISETP.GE.AND P2, PT, R86, UR22, PT ;  /* 0x0000001656007c0c */ /* 0x000fc4000bf46270 */
[----:B------:R-:W-:Y:S01]  /*4af0*/  CS2R R86, SRZ ;  /* 0x0000000000567805 */ /* 0x000fe2000001ff00 */
[----:B------:R-:W2:Y:S01]  /*4b00*/  LDG.E.64 R60, [R60.64] ;  /* 0x0000001e3c3c7981 */ /* 0x000ea2000c1e1b00 */
[----:B------:R-:W-:-:S04]  /*4b10*/  LOP3.LUT R89, R62, 0x1e0, RZ, 0xfc, !PT ;  /* 0x000001e03e597812 */ /* 0x000fc800078efcff */
[----:B------:R1:W3:Y:S01]  /*4b20*/  @!P3 LDG.E R86, [R64.64+0x400] ;  /* 0x0004001e4056b981 */ /* 0x0002e2000c1e1900 */
[----:B------:R-:W-:Y:S02]  /*4b30*/  ISETP.GE.AND P3, PT, R89, UR22, PT ;  /* 0x0000001659007c0c */ /* 0x000fe4000bf66270 */
[C---:B------:R-:W-:Y:S01]  /*4b40*/  LOP3.LUT R89, R62.reuse, 0x220, RZ, 0xfc, !PT ;  /* 0x000002203e597812 */ /* 0x040fe200078efcff */
[----:B------:R1:W3:Y:S01]  /*4b50*/  @!P5 LDG.E R87, [R64.64+0x500] ;  /* 0x0005001e4057d981 */ /* 0x0002e2000c1e1900 */
[----:B------:R-:W-:Y:S02]  /*4b60*/  MOV R88, RZ ;  /* 0x000000ff00587202 */ /* 0x000fe40000000f00 */
[----:B------:R-:W-:Y:S02]  /*4b70*/  ISETP.GE.AND P5, PT, R89, UR22, PT ;  /* 0x0000001659007c0c */ /* 0x000fe4000bfa6270 */
[C---:B------:R-:W-:Y:S02]  /*4b80*/  LOP3.LUT R90, R62.reuse, 0x200, RZ, 0xfc, !PT ;  /* 0x000002003e5a7812 */ /* 0x040fe400078efcff */
[----:B------:R-:W-:Y:S01]  /*4b90*/  MOV R89, RZ ;  /* 0x000000ff00597202 */ /* 0x000fe20000000f00 */
[----:B------:R1:W3:Y:S01]  /*4ba0*/  @!P4 LDG.E R88, [R64.64+0x480] ;  /* 0x0004801e4058c981 */ /* 0x0002e2000c1e1900 */
[----:B------:R-:W-:-:S02]  /*4bb0*/  LOP3.LUT R92, R62, 0x240, RZ, 0xfc, !PT ;  /* 0x000002403e5c7812 */ /* 0x000fc400078efcff */
[----:B------:R-:W-:Y:S02]  /*4bc0*/  ISETP.GE.AND P4, PT, R90, UR22, PT ;  /* 0x000000165a007c0c */ /* 0x000fe4000bf86270 */
[----:B------:R-:W-:Y:S01]  /*4bd0*/  CS2R R90, SRZ ;  /* 0x00000000005a7805 */ /* 0x000fe2000001ff00 */
[----:B------:R1:W3:Y:S01]  /*4be0*/  @!P6 LDG.E R89, [R64.64+0x580] ;  /* 0x0005801e4059e981 */ /* 0x0002e2000c1e1900 */
[----:B------:R-:W-:Y:S02]  /*4bf0*/  ISETP.GE.AND P6, PT, R92, UR22, PT ;  /* 0x000000165c007c0c */ /* 0x000fe4000bfc6270 */
[C---:B------:R-:W-:Y:S02]  /*4c00*/  LOP3.LUT R93, R62.reuse, 0x260, RZ, 0xfc, !PT ;  /* 0x000002603e5d7812 */ /* 0x040fe400078efcff */
[----:B------:R-:W-:Y:S01]  /*4c10*/  LOP3.LUT R92, R62, 0x280, RZ, 0xfc, !PT ;  /* 0x000002803e5c7812 */ /* 0x000fe200078efcff */
[----:B------:R1:W3:Y:S01]  /*4c20*/  @!P0 LDG.E R91, [R64.64+0x600] ;  /* 0x0006001e405b8981 */ /* 0x0002e2000c1e1900 */
[----:B------:R-:W-:-:S03]  /*4c30*/  ISETP.GE.AND P0, PT, R93, UR22, PT ;  /* 0x000000165d007c0c */ /* 0x000fc6000bf06270 */
[----:B------:R1:W3:Y:S01]  /*4c40*/  @!P1 LDG.E R90, [R64.64+0x680] ;  /* 0x0006801e405a9981 */ /* 0x0002e2000c1e1900 */
[----:B------:R-:W-:Y:S02]  /*4c50*/  ISETP.GE.AND P1, PT, R92, UR22, PT ;  /* 0x000000165c007c0c */ /* 0x000fe4000bf26270 */
[----:B------:R-:W-:Y:S01]  /*4c60*/  MOV R94, RZ ;  /* 0x000000ff005e7202 */ /* 0x000fe20000000f00 */
[----:B------:R-:W-:Y:S01]  /*4c70*/  CS2R R92, SRZ ;  /* 0x00000000005c7805 */ /* 0x000fe2000001ff00 */
[C---:B------:R-:W-:Y:S02]  /*4c80*/  LOP3.LUT R95, R62.reuse, 0x2a0, RZ, 0xfc, !PT ;  /* 0x000002a03e5f7812 */ /* 0x040fe400078efcff */
        /* <DEDUP_REMOVED lines=21> */
[----:B------:R-:W-:Y:S01]  /*4de0*/  MOV R99, RZ ;  /* 0x000000ff00637202 */ /* 0x000fe20000000f00 */
[----:B------:R1:W3:Y:S01]  /*4df0*/  @!P1 LDG.E R101, [R64.64+0xa00] ;  /* 0x000a001e40659981 */ /* 0x0002e2000c1e1900 */
[----:B------:R-:W-:-:S02]  /*4e00*/  ISETP.GE.AND P1, PT, R98, UR22, PT ;  /* 0x0000001662007c0c */ /* 0x000fc4000bf26270 */
[C---:B------:R-:W-:Y:S01]  /*4e10*/  LOP3.LUT R102, R62.reuse, 0x380, RZ, 0xfc, !PT ;  /* 0x000003803e667812 */ /* 0x040fe200078efcff */
[----:B------:R1:W3:Y:S01]  /*4e20*/  @!P2 LDG.E R100, [R64.64+0xa80] ;  /* 0x000a801e4064a981 */ /* 0x0002e2000c1e1900 */
[----:B------:R-:W-:Y:S02]  /*4e30*/  LOP3.LUT R98, R62, 0x3a0, RZ, 0xfc, !PT ;  /* 0x000003a03e627812 */ /* 0x000fe400078efcff */
[----:B------:R-:W-:Y:S01]  /*4e40*/  SHF.L.U32 R109, R84, 0x5, RZ ;  /* 0x00000005546d7819 */ /* 0x000fe200000006ff */
[----:B------:R1:W3:Y:S01]  /*4e50*/  @!P3 LDG.E R99, [R64.64+0xb00] ;  /* 0x000b001e4063b981 */ /* 0x0002e2000c1e1900 */
[----:B------:R-:W-:Y:S02]  /*4e60*/  ISETP.GE.AND P2, PT, R102, UR22, PT ;  /* 0x0000001666007c0c */ /* 0x000fe4000bf46270 */
[----:B------:R-:W-:Y:S01]  /*4e70*/  ISETP.GE.AND P3, PT, R98, UR22, PT ;  /* 0x0000001662007c0c */ /* 0x000fe2000bf66270 */
[----:B------:R-:W-:Y:S01]  /*4e80*/  CS2R R102, SRZ ;  /* 0x0000000000667805 */ /* 0x000fe2000001ff00 */
[----:B------:R-:W-:-:S02]  /*4e90*/  LOP3.LUT R104, R109, 0xffffffe0, R230, 0xe2, !PT ;  /* 0xffffffe06d687812 */ /* 0x000fc400078ee2e6 */
[----:B------:R-:W-:Y:S02]  /*4ea0*/  MOV R98, RZ ;  /* 0x000000ff00627202 */ /* 0x000fe40000000f00 */
[----:B------:R-:W-:Y:S01]  /*4eb0*/  LOP3.LUT R62, R62, 0x3c0, RZ, 0xfc, !PT ;  /* 0x000003c03e3e7812 */ /* 0x000fe200078efcff */
[----:B------:R1:W3:Y:S01]  /*4ec0*/  @!P0 LDG.E R102, [R64.64+0xd00] ;  /* 0x000d001e40668981 */ /* 0x0002e2000c1e1900 */
[----:B------:R-:W-:Y:S01]  /*4ed0*/  LOP3.LUT R104, R104, 0x3e0, RZ, 0xfc, !PT ;  /* 0x000003e068687812 */ /* 0x000fe200078efcff */
[----:B------:R-:W-:Y:S01]  /*4ee0*/  CS2R R110, SRZ ;  /* 0x00000000006e7805 */ /* 0x000fe2000001ff00 */
[----:B------:R-:W-:Y:S01]  /*4ef0*/  ISETP.GE.AND P0, PT, R62, UR22, PT ;  /* 0x000000163e007c0c */ /* 0x000fe2000bf06270 */
[----:B------:R1:W3:Y:S01]  /*4f00*/  @!P1 LDG.E R98, [R64.64+0xd80] ;  /* 0x000d801e40629981 */ /* 0x0002e2000c1e1900 */
[----:B------:R-:W-:Y:S02]  /*4f10*/  MOV R105, RZ ;  /* 0x000000ff00697202 */ /* 0x000fe40000000f00 */
[----:B------:R-:W-:Y:S01]  /*4f20*/  ISETP.GE.AND P1, PT, R104, UR22, PT ;  /* 0x0000001668007c0c */ /* 0x000fe2000bf26270 */
[----:B------:R1:W3:Y:S01]  /*4f30*/  @!P4 LDG.E R111, [R64.64+0xb80] ;  /* 0x000b801e406fc981 */ /* 0x0002e2000c1e1900 */
[----:B------:R-:W-:Y:S01]  /*4f40*/  MOV R62, RZ ;  /* 0x000000ff003e7202 */ /* 0x000fe20000000f00 */
[----:B------:R-:W-:Y:S01]  /*4f50*/  ULDC.64 UR22, c[0x0][0x1b8] ;  /* 0x00006e0000167ab9 */ /* 0x000fe20000000a00 */
        /* <DEDUP_REMOVED lines=8> */
[----:B------:R-:W-:-:S02]  /*4fe0*/  LOP3.LUT P0, RZ, R84, 0x1f, RZ, 0xc0, !PT ;  /* 0x0000001f54ff7812 */ /* 0x000fc4000780c0ff */
[----:B-1----:R-:W-:-:S04]  /*4ff0*/  MOV R64, UR33 ;  /* 0x0000002100407c02 */ /* 0x002fc80008000f00 */
[----:B------:R-:W-:Y:S02]  /*5000*/  ISETP.LT.OR P0, PT, R64, 0x2, P0 ;  /* 0x000000024000780c */ /* 0x000fe40000701670 */
[----:B------:R-:W-:Y:S02]  /*5010*/  SHF.L.U32 R231, R84, 0x5, RZ ;  /* 0x0000000554e77819 */ /* 0x000fe400000006ff */
[----:B------:R-:W-:Y:S02]  /*5020*/  MOV R113, c[0x0][0x16c] ;  /* 0x00005b0000717a02 */ /* 0x000fe40000000f00 */
[----:B------:R-:W-:-:S07]  /*5030*/  LOP3.LUT R136, R231, 0xfffffc00, RZ, 0xc0, !PT ;  /* 0xfffffc00e7887812 */ /* 0x000fce00078ec0ff */
[----:B------:R-:W-:-:S05]  /*5040*/  @!P0 IADD3 R64, R64, -0x2, RZ ;  /* 0xfffffffe40408810 */ /* 0x000fca0007ffe0ff */
[----:B------:R-:W-:Y:S01]  /*5050*/  @!P0 IMAD R64, R64, R113, UR7 ;  /* 0x0000000740408e24 */ /* 0x000fe2000f8e0271 */
        /* <DEDUP_REMOVED lines=19> */
[----:B------:R-:W-:Y:S02]  /*5190*/  FMUL.RZ R65, R61, 0.15915493667125701904 ;  /* 0x3e22f9833d417820 */ /* 0x000fe4000040c000 */
[----:B------:R-:W-:Y:S01]  /*51a0*/  FMUL.FTZ R61, R48, UR42 ;  /* 0x0000002a303d7c20 */ /* 0x000fe20008410000 */
[----:B------:R-:W-:Y:S01]  /*51b0*/  MUFU.SIN R123, R109 ;  /* 0x0000006d007b7308 */ /* 0x000fe20000000400 */
[----:B------:R-:W-:-:S02]  /*51c0*/  FMUL.RZ R112, R108, 0.15915493667125701904 ;  /* 0x3e22f9836c707820 */ /* 0x000fc4000040c000 */
[----:B------:R-:W-:-:S05]  /*51d0*/  FMUL.FTZ R108, R50, UR42 ;  /* 0x0000002a326c7c20 */ /* 0x000fca0008410000 */
[----:B------:R-:W-:Y:S01]  /*51e0*/  MUFU.SIN R128, R65 ;  /* 0x0000004100807308 */ /* 0x000fe20000000400 */
[----:B------:R-:W-:-:S07]  /*51f0*/  FMUL.RZ R108, R108, 0.15915493667125701904 ;  /* 0x3e22f9836c6c7820 */ /* 0x000fce000040c000 */
[----:B------:R1:W-:Y:S08]  /*5200*/  MUFU.COS R129, R65 ;  /* 0x0000004100817308 */ /* 0x0003f00000000000 */
[----:B------:R0:W-:Y:S01]  /*5210*/  MUFU.COS R134, R109 ;  /* 0x0000006d00867308 */ /* 0x0001e20000000000 */
[----:B-1----:R-:W-:-:S04]  /*5220*/  FMUL.FTZ R65, R47, UR42 ;  /* 0x0000002a2f417c20 */ /* 0x002fc80008410000 */
[----:B------:R-:W-:Y:S02]  /*5230*/  FMUL.RZ R113, R65, 0.15915493667125701904 ;  /* 0x3e22f98341717820 */ /* 0x000fe4000040c000 */
[----:B0-----:R-:W-:Y:S01]  /*5240*/  FMUL.RZ R109, R61, 0.15915493667125701904 ;  /* 0x3e22f9833d6d7820 */ /* 0x001fe2000040c000 */
[----:B------:R-:W-:Y:S01]  /*5250*/  IADD3 R61, R136, R83, RZ ;  /* 0x00000053883d7210 */ /* 0x000fe20007ffe0ff */
[----:B------:R-:W-:Y:S01]  /*5260*/  MUFU.SIN R132, R112 ;  /* 0x0000007000847308 */ /* 0x000fe20000000400 */
[----:B------:R-:W-:Y:S02]  /*5270*/  FMUL.FTZ R65, R46, UR42 ;  /* 0x0000002a2e417c20 */ /* 0x000fe40008410000 */
[C---:B------:R-:W-:Y:S02]  /*5280*/  IADD3 R114, R61.reuse, 0x40, RZ ;  /* 0x000000403d727810 */ /* 0x040fe40007ffe0ff */
[----:B------:R-:W-:-:S03]  /*5290*/  IADD3 R116, R61, 0x60, RZ ;  /* 0x000000603d747810 */ /* 0x000fc60007ffe0ff */
[----:B------:R0:W-:Y:S01]  /*52a0*/  MUFU.COS R133, R112 ;  /* 0x0000007000857308 */ /* 0x0001e20000000000 */
[----:B------:R-:W-:Y:S01]  /*52b0*/  IADD3 R118, R61, 0x80, RZ ;  /* 0x000000803d767810 */ /* 0x000fe20007ffe0ff */
[----:B------:R-:W-:Y:S01]  /*52c0*/  FMUL.RZ R115, R65, 0.15915493667125701904 ;  /* 0x3e22f98341737820 */ /* 0x000fe2000040c000 */
[----:B------:R-:W-:-:S05]  /*52d0*/  IADD3 R142, R61, 0xa0, RZ ;  /* 0x000000a03d8e7810 */ /* 0x000fca0007ffe0ff */
[----:B------:R-:W-:Y:S01]  /*52e0*/  MUFU.SIN R126, R109 ;  /* 0x0000006d007e7308 */ /* 0x000fe20000000400 */
[C---:B0-----:R-:W-:Y:S02]  /*52f0*/  IADD3 R112, R61.reuse, 0x20, RZ ;  /* 0x000000203d707810 */ /* 0x041fe40007ffe0ff */
[----:B------:R-:W-:-:S05]  /*5300*/  IADD3 R144, R61, 0xc0, RZ ;  /* 0x000000c03d907810 */ /* 0x000fca0007ffe0ff */
[----:B------:R0:W-:Y:S01]  /*5310*/  MUFU.COS R127, R109 ;  /* 0x0000006d007f7308 */ /* 0x0001e20000000000 */
[-C--:B------:R-:W-:Y:S02]  /*5320*/  LEA.HI.SX32 R65, R112, R61.reuse, 0x1b ;  /* 0x0000003d70417211 */ /* 0x080fe400078fdaff */
[----:B------:R-:W-:-:S05]  /*5330*/  LEA.HI.SX32 R138, R114, R61, 0x1b ;  /* 0x0000003d728a7211 */ /* 0x000fca00078fdaff */
[----:B------:R-:W-:Y:S01]  /*5340*/  MUFU.SIN R130, R108 ;  /* 0x0000006c00827308 */ /* 0x000fe20000000400 */
[----:B0-----:R-:W-:Y:S01]  /*5350*/  FMUL.FTZ R109, R45, UR42 ;  /* 0x0000002a2d6d7c20 */ /* 0x001fe20008410000 */
[----:B------:R-:W-:-:S06]  /*5360*/  IADD3 R146, R61, 0xe0, RZ ;  /* 0x000000e03d927810 */ /* 0x000fcc0007ffe0ff */
[----:B------:R0:W-:Y:S01]  /*5370*/  MUFU.COS R131, R108 ;  /* 0x0000006c00837308 */ /* 0x0001e20000000000 */
[----:B------:R-:W-:Y:S02]  /*5380*/  IADD3 R148, R61, 0x100, RZ ;  /* 0x000001003d947810 */ /* 0x000fe40007ffe0ff */
[----:B------:R-:W-:-:S05]  /*5390*/  LEA.HI.SX32 R140, R118, R61, 0x1b ;  /* 0x0000003d768c7211 */ /* 0x000fca00078fdaff */
[----:B------:R-:W-:Y:S01]  /*53a0*/  MUFU.SIN R124, R113 ;  /* 0x00000071007c7308 */ /* 0x000fe20000000400 */
[C---:B0-----:R-:W-:Y:S02]  /*53b0*/  LEA.HI.SX32 R108, R61.reuse, R61, 0x1b ;  /* 0x0000003d3d6c7211 */ /* 0x041fe400078fdaff */
[----:B------:R-:W-:-:S05]  /*53c0*/  IADD3 R150, R61, 0x120, RZ ;  /* 0x000001203d967810 */ /* 0x000fca0007ffe0ff */
[----:B------:R0:W-:Y:S01]  /*53d0*/  MUFU.COS R125, R113 ;  /* 0x00000071007d7308 */ /* 0x0001e20000000000 */
[-C--:B------:R-:W-:Y:S01]  /*53e0*/  LEA.HI.SX32 R142, R142, R61.reuse, 0x1b ;  /* 0x0000003d8e8e7211 */ /* 0x080fe200078fdaff */
[----:B---3--:R-:W-:Y:S01]  /*53f0*/  STS [R108.X4], R69 ;  /* 0x000000456c007388 */ /* 0x008fe20000004800 */
[----:B------:R-:W-:Y:S02]  /*5400*/  IADD3 R152, R61, 0x140, RZ ;  /* 0x000001403d987810 */ /* 0x000fe40007ffe0ff */
[-C--:B------:R-:W-:Y:S01]  /*5410*/  LEA.HI.SX32 R144, R144, R61.reuse, 0x1b ;  /* 0x0000003d90907211 */ /* 0x080fe200078fdaff */
[----:B0-----:R-:W-:Y:S01]  /*5420*/  FMUL.RZ R113, R109, 0.15915493667125701904 ;  /* 0x3e22f9836d717820 */ /* 0x001fe2000040c000 */
[-C--:B------:R-:W-:Y:S01]  /*5430*/  LEA.HI.SX32 R109, R116, R61.reuse, 0x1b ;  /* 0x0000003d746d7211 */ /* 0x080fe200078fdaff */
[----:B------:R-:W-:Y:S01]  /*5440*/  STS [R65.X4+0x80], R68 ;  /* 0x0000804441007388 */ /* 0x000fe20000004800 */
[C---:B------:R-:W-:Y:S02]  /*5450*/  IADD3 R154, R61.reuse, 0x160, RZ ;  /* 0x000001603d9a7810 */ /* 0x040fe40007ffe0ff */
[----:B------:R-:W-:Y:S01]  /*5460*/  LEA.HI.SX32 R135, R146, R61, 0x1b ;  /* 0x0000003d92877211 */ /* 0x000fe200078fdaff */
[----:B------:R-:W-:Y:S01]  /*5470*/  STS [R138.X4+0x100], R67 ;  /* 0x000100438a007388 */ /* 0x000fe20000004800 */
[----:B------:R-:W-:-:S02]  /*5480*/  IADD3 R156, R61, 0x180, RZ ;  /* 0x000001803d9c7810 */ /* 0x000fc40007ffe0ff */
[-C--:B------:R-:W-:Y:S01]  /*5490*/  LEA.HI.SX32 R137, R148, R61.reuse, 0x1b ;  /* 0x0000003d94897211 */ /* 0x080fe200078fdaff */
[----:B------:R2:W-:Y:S01]  /*54a0*/  STS [R109.X4+0x180], R66 ;  /* 0x000180426d007388 */ /* 0x0005e20000004800 */
[C---:B------:R-:W-:Y:S02]  /*54b0*/  IADD3 R158, R61.reuse, 0x1a0, RZ ;  /* 0x000001a03d9e7810 */ /* 0x040fe40007ffe0ff */
[-C--:B------:R-:W-:Y:S01]  /*54c0*/  LEA.HI.SX32 R139, R150, R61.reuse, 0x1b ;  /* 0x0000003d968b7211 */ /* 0x080fe200078fdaff */
[----:B------:R0:W-:Y:S01]  /*54d0*/  STS [R140.X4+0x200], R63 ;  /* 0x0002003f8c007388 */ /* 0x0001e20000004800 */
[C---:B------:R-:W-:Y:S02]  /*54e0*/  IADD3 R160, R61.reuse, 0x1c0, RZ ;  /* 0x000001c03da07810 */ /* 0x040fe40007ffe0ff */
[----:B------:R-:W-:Y:S01]  /*54f0*/  LEA.HI.SX32 R152, R152, R61, 0x1b ;  /* 0x0000003d98987211 */ /* 0x000fe200078fdaff */
[----:B----4-:R-:W-:Y:S01]  /*5500*/  STS [R142.X4+0x280], R85 ;  /* 0x000280558e007388 */ /* 0x010fe20000004800 */
        /* <DEDUP_REMOVED lines=9> */
[----:B--2---:R-:W-:-:S02]  /*55a0*/  MOV R66, UR41 ;  /* 0x0000002900427c02 */ /* 0x004fc40008000f00 */
[C---:B------:R-:W-:Y:S01]  /*55b0*/  IADD3 R168, R61.reuse, 0x240, RZ ;  /* 0x000002403da87810 */ /* 0x040fe20007ffe0ff */
[----:B------:R-:W-:Y:S01]  /*55c0*/  STS [R139.X4+0x480], R88 ;  /* 0x000480588b007388 */ /* 0x000fe20000004800 */
[-C--:B------:R-:W-:Y:S02]  /*55d0*/  LEA.HI.SX32 R143, R160, R61.reuse, 0x1b ;  /* 0x0000003da08f7211 */ /* 0x080fe400078fdaff */
[----:B------:R-:W-:Y:S01]  /*55e0*/  IADD3 R170, R61, 0x260, RZ ;  /* 0x000002603daa7810 */ /* 0x000fe20007ffe0ff */
[----:B------:R-:W-:Y:S01]  /*55f0*/  STS [R152.X4+0x500], R87 ;  /* 0x0005005798007388 */ /* 0x000fe20000004800 */
[-C--:B------:R-:W-:Y:S01]  /*5600*/  LEA.HI.SX32 R162, R162, R61.reuse, 0x1b ;  /* 0x0000003da2a27211 */ /* 0x080fe200078fdaff */
[----:B------:R-:W-:Y:S01]  /*5610*/  FMUL.FTZ R60, R37, UR42 ;  /* 0x0000002a253c7c20 */ /* 0x000fe20008410000 */
[C---:B------:R-:W-:Y:S01]  /*5620*/  IADD3 R172, R61.reuse, 0x280, RZ ;  /* 0x000002803dac7810 */ /* 0x040fe20007ffe0ff */
[----:B------:R-:W-:Y:S01]  /*5630*/  STS [R154.X4+0x580], R89 ;  /* 0x000580599a007388 */ /* 0x000fe20000004800 */
[-C--:B------:R-:W-:Y:S01]  /*5640*/  LEA.HI.SX32 R145, R164, R61.reuse, 0x1b ;  /* 0x0000003da4917211 */ /* 0x080fe200078fdaff */
[----:B------:R-:W-:Y:S01]  /*5650*/  FMUL.FTZ R66, R66, 1.4426950216293334961 ;  /* 0x3fb8aa3b42427820 */ /* 0x000fe20000410000 */
        /* <DEDUP_REMOVED lines=13> */
[----:B------:R-:W-:Y:S01]  /*5730*/  FMUL.FTZ R60, R66, R52 ;  /* 0x00000034423c7220 */ /* 0x000fe20000410000 */
[----:B------:R-:W-:Y:S01]  /*5740*/  IADD3 R182, R61, 0x320, RZ ;  /* 0x000003203db67810 */ /* 0x000fe20007ffe0ff */
[----:B------:R-:W-:Y:S01]  /*5750*/  STS [R145.X4+0x800], R92 ;  /* 0x0008005c91007388 */ /* 0x000fe20000004800 */
[-C--:B------:R-:W-:Y:S01]  /*5760*/  LEA.HI.SX32 R149, R174, R61.reuse, 0x1b ;  /* 0x0000003dae957211 */ /* 0x080fe200078fdaff */
[----:B0-----:R-:W-:Y:S01]  /*5770*/  FMUL.FTZ R63, R33, UR42 ;  /* 0x0000002a213f7c20 */ /* 0x001fe20008410000 */
        /* <DEDUP_REMOVED lines=12> */
[----:B------:R-:W-:Y:S01]  /*5840*/  FMUL.RZ R150, R63, 0.15915493667125701904 ;  /* 0x3e22f9833f967820 */ /* 0x000fe2000040c000 */
[C---:B------:R-:W-:Y:S01]  /*5850*/  IADD3 R192, R61.reuse, 0x3c0, RZ ;  /* 0x000003c03dc07810 */ /* 0x040fe20007ffe0ff */
[----:B------:R-:W-:Y:S01]  /*5860*/  STS [R149.X4+0xa80], R100 ;  /* 0x000a806495007388 */ /* 0x000fe20000004800 */
[-C--:B------:R-:W-:Y:S01]  /*5870*/  LEA.HI.SX32 R151, R184, R61.reuse, 0x1b ;  /* 0x0000003db8977211 */ /* 0x080fe200078fdaff */
[----:B------:R-:W0:Y:S01]  /*5880*/  MUFU.EX2 R60, R60 ;  /* 0x0000003c003c7308 */ /* 0x000e220000000800 */
[----:B------:R-:W-:Y:S01]  /*5890*/  IADD3 R194, R61, 0x3e0, RZ ;  /* 0x000003e03dc27810 */ /* 0x000fe20007ffe0ff */
[----:B------:R-:W-:Y:S01]  /*58a0*/  STS [R176.X4+0xb00], R99 ;  /* 0x000b0063b0007388 */ /* 0x000fe20000004800 */
[----:B------:R-:W-:Y:S01]  /*58b0*/  LEA.HI.SX32 R153, R186, R61, 0x1b ;  /* 0x0000003dba997211 */ /* 0x000fe200078fdaff */
[----:B------:R-:W-:Y:S01]  /*58c0*/  FMUL.FTZ R63, R66, R51 ;  /* 0x00000033423f7220 */ /* 0x000fe20000410000 */
[-C--:B------:R-:W-:Y:S01]  /*58d0*/  LEA.HI.SX32 R155, R188, R61.reuse, 0x1b ;  /* 0x0000003dbc9b7211 */ /* 0x080fe200078fdaff */
[----:B------:R-:W-:Y:S01]  /*58e0*/  STS [R178.X4+0xb80], R111 ;  /* 0x000b806fb2007388 */ /* 0x000fe20000004800 */
[----:B------:R-:W-:-:S02]  /*58f0*/  LEA.HI.SX32 R157, R190, R61, 0x1b ;  /* 0x0000003dbe9d7211 */ /* 0x000fc400078fdaff */
[----:B------:R-:W-:Y:S01]  /*5900*/  LEA R136, R83, R136, 0x5 ;  /* 0x0000008853887211 */ /* 0x000fe200078e28ff */
[----:B------:R-:W-:Y:S01]  /*5910*/  STS [R180.X4+0xc00], R105 ;  /* 0x000c0069b4007388 */ /* 0x000fe20000004800 */
[-C--:B------:R-:W-:Y:S01]  /*5920*/  LEA.HI.SX32 R159, R192, R61.reuse, 0x1b ;  /* 0x0000003dc09f7211 */ /* 0x080fe200078fdaff */
[----:B------:R1:W-:Y:S01]  /*5930*/  MUFU.EX2 R67, R63 ;  /* 0x0000003f00437308 */ /* 0x0003e20000000800 */
[----:B------:R-:W-:Y:S01]  /*5940*/  LEA.HI.SX32 R61, R194, R61, 0x1b ;  /* 0x0000003dc23d7211 */ /* 0x000fe200078fdaff */
[----:B------:R-:W-:Y:S01]  /*5950*/  STS [R182.X4+0xc80], R103 ;  /* 0x000c8067b6007388 */ /* 0x000fe20000004800 */
[----:B------:R-:W-:-:S03]  /*5960*/  FMUL.FTZ R112, R44, UR42 ;  /* 0x0000002a2c707c20 */ /* 0x000fc60008410000 */
[----:B------:R-:W-:Y:S01]  /*5970*/  STS [R151.X4+0xd00], R102 ;  /* 0x000d006697007388 */ /* 0x000fe20000004800 */
[----:B-1----:R-:W-:-:S03]  /*5980*/  LEA.HI.SX32 R63, R136, R136, 0x1b ;  /* 0x00000088883f7211 */ /* 0x002fc600078fdaff */
[----:B------:R-:W-:Y:S04]  /*5990*/  STS [R153.X4+0xd80], R98 ;  /* 0x000d806299007388 */ /* 0x000fe80000004800 */
[----:B------:R-:W-:Y:S01]  /*59a0*/  STS [R155.X4+0xe00], R62 ;  /* 0x000e003e9b007388 */ /* 0x000fe20000004800 */
[----:B------:R-:W-:Y:S03]  /*59b0*/  MUFU.SIN R120, R115 ;  /* 0x0000007300787308 */ /* 0x000fe60000000400 */
[----:B------:R0:W-:Y:S04]  /*59c0*/  STS [R157.X4+0xe80], R122 ;  /* 0x000e807a9d007388 */ /* 0x0001e80000004800 */
[----:B------:R1:W-:Y:S01]  /*59d0*/  STS [R159.X4+0xf00], R110 ;  /* 0x000f006e9f007388 */ /* 0x0003e20000004800 */
[----:B------:R2:W-:Y:S03]  /*59e0*/  MUFU.COS R121, R115 ;  /* 0x0000007300797308 */ /* 0x0005e60000000000 */
[----:B------:R3:W-:Y:S01]  /*59f0*/  STS [R61.X4+0xf80], R104 ;  /* 0x000f80683d007388 */ /* 0x0007e20000004800 */
[----:B------:R-:W-:-:S06]  /*5a00*/  NOP ;  /* 0x0000000000007918 */ /* 0x000fcc0000000000 */
[----:B--2---:R-:W-:Y:S01]  /*5a10*/  FMUL.RZ R115, R112, 0.15915493667125701904 ;  /* 0x3e22f98370737820 */ /* 0x004fe2000040c000 */
[----:B------:R-:W2:Y:S01]  /*5a20*/  LDS R86, [R63.X4] ;  /* 0x000000003f567984 */ /* 0x000ea20000004800 */
[----:B------:R-:W-:Y:S01]  /*5a30*/  FMUL.FTZ R112, R43, UR42 ;  /* 0x0000002a2b707c20 */ /* 0x000fe20008410000 */
[----:B------:R-:W-:Y:S02]  /*5a40*/  MUFU.SIN R108, R65 ;  /* 0x00000041006c7308 */ /* 0x000fe40000000400 */
[----:B------:R-:W-:Y:S01]  /*5a50*/  LDS R85, [R63.X4+0x4] ;  /* 0x000004003f557984 */ /* 0x000fe20000004800 */
[----:B0-----:R-:W-:-:S05]  /*5a60*/  FMUL.FTZ R122, R60, R134 ;  /* 0x000000863c7a7220 */ /* 0x001fca0000410000 */
[----:B------:R0:W-:Y:S01]  /*5a70*/  MUFU.COS R109, R65 ;  /* 0x00000041006d7308 */ /* 0x0001e20000000000 */
[----:B------:R-:W-:Y:S01]  /*5a80*/  FMUL.FTZ R123, R60, R123 ;  /* 0x0000007b3c7b7220 */ /* 0x000fe20000410000 */
[----:B------:R-:W4:Y:S06]  /*5a90*/  LDS R102, [R63.X4+0xc] ;  /* 0x00000c003f667984 */ /* 0x000f2c0000004800 */
[----:B------:R-:W-:Y:S01]  /*5aa0*/  MUFU.SIN R118, R113 ;  /* 0x0000007100767308 */ /* 0x000fe20000000400 */
[----:B0-----:R-:W-:Y:S01]  /*5ab0*/  MOV R65, UR34 ;  /* 0x0000002200417c02 */ /* 0x001fe20008000f00 */
[----:B------:R-:W0:Y:S03]  /*5ac0*/  LDS R103, [R63.X4+0x8] ;  /* 0x000008003f677984 */ /* 0x000e260000004800 */
[----:B------:R-:W-:Y:S01]  /*5ad0*/  LEA R60, R65, UR7, 0x8 ;  /* 0x00000007413c7c11 */ /* 0x000fe2000f8e40ff */
[----:B------:R-:W-:Y:S02]  /*5ae0*/  LDS R101, [R63.X4+0x10] ;  /* 0x000010003f657984 */ /* 0x000fe40000004800 */
[----:B------:R1:W-:Y:S01]  /*5af0*/  MUFU.COS R119, R113 ;  /* 0x0000007100777308 */ /* 0x0003e20000000000 */
[----:B------:R-:W-:Y:S01]  /*5b00*/  @P1 IADD3 R60, R84, 0x200, RZ ;  /* 0x00000200543c1810 */ /* 0x000fe20007ffe0ff */
[----:B------:R-:W0:Y:S01]  /*5b10*/  LDS R100, [R63.X4+0x14] ;  /* 0x000014003f647984 */ /* 0x000e220000004800 */
[----:B------:R-:W-:-:S02]  /*5b20*/  MOV R68, UR22 ;  /* 0x0000001600447c02 */ /* 0x000fc40008000f00 */
[----:B------:R-:W-:Y:S01]  /*5b30*/  MOV R69, UR23 ;  /* 0x0000001700457c02 */ /* 0x000fe20008000f00 */
[----:B------:R-:W0:Y:S01]  /*5b40*/  LDS R99, [R63.X4+0x18] ;  /* 0x000018003f637984 */ /* 0x000e220000004800 */
[----:B-1----:R-:W-:Y:S01]  /*5b50*/  FMUL.RZ R113, R112, 0.15915493667125701904 ;  /* 0x3e22f98370717820 */ /* 0x002fe2000040c000 */
[----:B------:R-:W-:Y:S01]  /*5b60*/  MUFU.SIN R116, R115 ;  /* 0x0000007300747308 */ /* 0x000fe20000000400 */
[----:B------:R-:W-:Y:S01]  /*5b70*/  FMUL.FTZ R112, R42, UR42 ;  /* 0x0000002a2a707c20 */ /* 0x000fe20008410000 */
[----:B------:R-:W-:Y:S01]  /*5b80*/  SHF.L.U32 R65, R60, 0x3, RZ ;  /* 0x000000033c417819 */ /* 0x000fe200000006ff */
[----:B------:R-:W1:Y:S02]  /*5b90*/  LDS R98, [R63.X4+0x1c] ;  /* 0x00001c003f627984 */ /* 0x000e640000004800 */
[----:B------:R-:W-:Y:S02]  /*5ba0*/  FMUL.RZ R146, R112, 0.15915493667125701904 ;  /* 0x3e22f98370927820 */ /* 0x000fe4000040c000 */
[----:B------:R-:W-:Y:S01]  /*5bb0*/  LDS R97, [R63.X4+0x20] ;  /* 0x000020003f617984 */ /* 0x000fe20000004800 */
[----:B------:R-:W-:Y:S01]  /*5bc0*/  MUFU.COS R117, R115 ;  /* 0x0000007300757308 */ /* 0x000fe20000000000 */
[----:B------:R-:W-:-:S02]  /*5bd0*/  FMUL.FTZ R62, R66, R50 ;  /* 0x00000032423e7220 */ /* 0x000fc40000410000 */
[----:B------:R-:W0:Y:S04]  /*5be0*/  LDS R96, [R63.X4+0x24] ;  /* 0x000024003f607984 */ /* 0x000e280000004800 */
[----:B------:R-:W0:Y:S01]  /*5bf0*/  LDS R95, [R63.X4+0x28] ;  /* 0x000028003f5f7984 */ /* 0x000e220000004800 */
[----:B------:R-:W-:Y:S03]  /*5c00*/  MUFU.SIN R114, R113 ;  /* 0x0000007100727308 */ /* 0x000fe60000000400 */
[----:B------:R-:W0:Y:S04]  /*5c10*/  LDS R94, [R63.X4+0x2c] ;  /* 0x00002c003f5e7984 */ /* 0x000e280000004800 */
[----:B------:R-:W-:Y:S01]  /*5c20*/  LDS R93, [R63.X4+0x30] ;  /* 0x000030003f5d7984 */ /* 0x000fe20000004800 */
[----:B------:R-:W-:Y:S03]  /*5c30*/  MUFU.COS R115, R113 ;  /* 0x0000007100737308 */ /* 0x000fe60000000000 */
[----:B------:R-:W0:Y:S04]  /*5c40*/  LDS R92, [R63.X4+0x34] ;  /* 0x000034003f5c7984 */ /* 0x000e280000004800 */
[----:B------:R-:W0:Y:S01]  /*5c50*/  LDS R91, [R63.X4+0x38] ;  /* 0x000038003f5b7984 */ /* 0x000e220000004800 */
[----:B------:R-:W-:Y:S03]  /*5c60*/  MUFU.SIN R112, R146 ;  /* 0x0000009200707308 */ /* 0x000fe60000000400 */
[----:B------:R-:W0:Y:S04]  /*5c70*/  LDS R90, [R63.X4+0x3c] ;  /* 0x00003c003f5a7984 */ /* 0x000e280000004800 */
[----:B------:R-:W-:Y:S01]  /*5c80*/  LDS R89, [R63.X4+0x40] ;  /* 0x000040003f597984 */ /* 0x000fe20000004800 */
[----:B------:R1:W-:Y:S03]  /*5c90*/  MUFU.COS R113, R146 ;  /* 0x0000009200717308 */ /* 0x0003e60000000000 */
[----:B------:R-:W0:Y:S04]  /*5ca0*/  LDS R88, [R63.X4+0x44] ;  /* 0x000044003f587984 */ /* 0x000e280000004800 */
[----:B------:R-:W0:Y:S04]  /*5cb0*/  LDS R87, [R63.X4+0x48] ;  /* 0x000048003f577984 */ /* 0x000e280000004800 */
[----:B-1----:R-:W1:Y:S04]  /*5cc0*/  LDS R146, [R63.X4+0x4c] ;  /* 0x00004c003f927984 */ /* 0x002e680000004800 */
        /* <DEDUP_REMOVED lines=11> */
[----:B------:R1:W0:Y:S04]  /*5d80*/  LDS R134, [R63.X4+0x7c] ;  /* 0x00007c003f867984 */ /* 0x0002280000004800 */
[----:B------:R1:W-:Y:S04]  /*5d90*/  STS.64 [R65+0x4a60], R122 ;  /* 0x004a607a41007388 */ /* 0x0003e80000000a00 */
[----:B------:R-:W5:Y:S01]  /*5da0*/  LDG.E.64 R68, [R68.64] ;  /* 0x0000001e44447981 */ /* 0x000f62000c1e1b00 */
[----:B------:R1:W2:Y:S01]  /*5db0*/  MUFU.EX2 R70, R62 ;  /* 0x0000003e00467308 */ /* 0x0002a20000000800 */
[C---:B------:R-:W-:Y:S01]  /*5dc0*/  FMUL.FTZ R110, R66.reuse, R47 ;  /* 0x0000002f426e7220 */ /* 0x040fe20000410000 */
[----:B------:R-:W-:Y:S01]  /*5dd0*/  MOV R111, 0x10 ;  /* 0x00000010006f7802 */ /* 0x000fe20000000f00 */
[----:B---3--:R-:W-:Y:S01]  /*5de0*/  FMUL.FTZ R61, R66, R49 ;  /* 0x00000031423d7220 */ /* 0x008fe20000410000 */
[----:B------:R-:W-:-:S04]  /*5df0*/  MOV R60, 0x3f800000 ;  /* 0x3f800000003c7802 */ /* 0x000fc80000000f00 */
[----:B------:R-:W3:Y:S01]  /*5e00*/  MUFU.EX2 R110, R110 ;  /* 0x0000006e006e7308 */ /* 0x000ee20000000800 */
[----:B-1----:R-:W-:Y:S01]  /*5e10*/  CS2R R62, SRZ ;  /* 0x00000000003e7805 */ /* 0x002fe2000001ff00 */
[----:B------:R-:W-:-:S06]  /*5e20*/  @!P0 IMAD.WIDE R64, R64, R111, UR10 ;  /* 0x0000000a40408e25 */ /* 0x000fcc000f8e026f */
[----:B------:R1:W0:Y:S01]  /*5e30*/  MUFU.EX2 R71, R61 ;  /* 0x0000003d00477308 */ /* 0x0002220000000800 */
[C---:B--2---:R-:W-:Y:S02]  /*5e40*/  FMUL.FTZ R131, R70.reuse, R131 ;  /* 0x0000008346837220 */ /* 0x044fe40000410000 */
[----:B------:R-:W-:Y:S02]  /*5e50*/  FMUL.FTZ R130, R70, R130 ;  /* 0x0000008246827220 */ /* 0x000fe40000410000 */
[C---:B------:R-:W-:Y:S01]  /*5e60*/  FMUL.FTZ R70, R66.reuse, R37 ;  /* 0x0000002542467220 */ /* 0x040fe20000410000 */
[----:B-1----:R-:W-:Y:S01]  /*5e70*/  MOV R61, RZ ;  /* 0x000000ff003d7202 */ /* 0x002fe20000000f00 */
[----:B------:R-:W-:Y:S01]  /*5e80*/  BAR.SYNC.DEFER_BLOCKING 0x0 ;  /* 0x0000000000007b1d */ /* 0x000fe20000010000 */
[----:B------:R-:W-:Y:S02]  /*5e90*/  FMUL.FTZ R148, R66, R44 ;  /* 0x0000002c42947220 */ /* 0x000fe40000410000 */
[----:B------:R-:W-:-:S02]  /*5ea0*/  FMUL.FTZ R185, R86, R52 ;  /* 0x0000003456b97220 */ /* 0x000fc40000410000 */
[C---:B------:R-:W-:Y:S02]  /*5eb0*/  FMUL.FTZ R104, R66.reuse, R48 ;  /* 0x0000003042687220 */ /* 0x040fe40000410000 */
[----:B------:R-:W-:Y:S01]  /*5ec0*/  FMUL.FTZ R111, R66, R46 ;  /* 0x0000002e426f7220 */ /* 0x000fe20000410000 */
[----:B------:R-:W1:Y:S01]  /*5ed0*/  MUFU.EX2 R70, R70 ;  /* 0x0000004600467308 */ /* 0x000e620000000800 */
[C---:B------:R-:W-:Y:S02]  /*5ee0*/  FMUL.FTZ R132, R67.reuse, R132 ;  /* 0x0000008443847220 */ /* 0x040fe40000410000 */
[----:B------:R-:W-:Y:S02]  /*5ef0*/  FMUL.FTZ R185, R80, R185 ;  /* 0x000000b950b97220 */ /* 0x000fe40000410000 */
[----:B------:R-:W-:-:S03]  /*5f00*/  FMUL.FTZ R133, R67, R133 ;  /* 0x0000008543857220 */ /* 0x000fc60000410000 */
[----:B------:R-:W2:Y:S01]  /*5f10*/  MUFU.EX2 R148, R148 ;  /* 0x0000009400947308 */ /* 0x000ea20000000800 */
[----:B----4-:R-:W-:Y:S01]  /*5f20*/  FMUL.FTZ R188, R102, R51 ;  /* 0x0000003366bc7220 */ /* 0x010fe20000410000 */
[----:B------:R4:W5:Y:S06]  /*5f30*/  @!P0 LDG.E.128 R60, [R64.64] ;  /* 0x0000001e403c8981 */ /* 0x00096c000c1e1d00 */
[----:B------:R-:W0:Y:S01]  /*5f40*/  MUFU.EX2 R104, R104 ;  /* 0x0000006800687308 */ /* 0x000e220000000800 */
[----:B---3--:R-:W-:Y:S02]  /*5f50*/  FMUL.FTZ R125, R110, R125 ;  /* 0x0000007d6e7d7220 */ /* 0x008fe40000410000 */
[----:B----4-:R-:W-:-:S02]  /*5f60*/  FMUL.FTZ R65, R85, R52 ;  /* 0x0000003455417220 */ /* 0x010fc40000410000 */
[----:B------:R-:W-:-:S03]  /*5f70*/  FMUL.FTZ R64, R66, R42 ;  /* 0x0000002a42407220 */ /* 0x000fc60000410000 */
[----:B------:R-:W3:Y:S01]  /*5f80*/  MUFU.EX2 R111, R111 ;  /* 0x0000006f006f7308 */ /* 0x000ee20000000800 */
[----:B------:R-:W-:Y:S02]  /*5f90*/  FMUL.FTZ R186, R80, R65 ;  /* 0x0000004150ba7220 */ /* 0x000fe40000410000 */
[----:B------:R-:W-:Y:S02]  /*5fa0*/  FMUL.FTZ R65, R185, R132 ;  /* 0x00000084b9417220 */ /* 0x000fe40000410000 */
[----:B------:R-:W-:-:S03]  /*5fb0*/  FMUL.FTZ R124, R110, R124 ;  /* 0x0000007c6e7c7220 */ /* 0x000fc60000410000 */
[----:B------:R0:W4:Y:S01]  /*5fc0*/  MUFU.EX2 R67, R64 ;  /* 0x0000004000437308 */ /* 0x0001220000000800 */
[C---:B------:R-:W-:Y:S02]  /*5fd0*/  FMUL.FTZ R110, R186.reuse, R132 ;  /* 0x00000084ba6e7220 */ /* 0x040fe40000410000 */
[----:B------:R-:W-:Y:S02]  /*5fe0*/  FMUL.FTZ R188, R79, R188 ;  /* 0x000000bc4fbc7220 */ /* 0x000fe40000410000 */
[----:B------:R-:W-:Y:S02]  /*5ff0*/  FFMA.FTZ R65, R186, R133, R65 ;  /* 0x00000085ba417223 */ /* 0x000fe40000010041 */
[----:B0-----:R-:W-:Y:S02]  /*6000*/  FMUL.FTZ R64, R103, R51 ;  /* 0x0000003367407220 */ /* 0x001fe40000410000 */
[----:B------:R-:W-:Y:S02]  /*6010*/  FFMA.FTZ R110, R185, R133, -R110 ;  /* 0x00000085b96e7223 */ /* 0x000fe4000001086e */
[----:B------:R-:W-:-:S02]  /*6020*/  FMUL.FTZ R187, R79, R64 ;  /* 0x000000404fbb7220 */ /* 0x000fc40000410000 */
[----:B------:R-:W-:Y:S02]  /*6030*/  FADD.FTZ R65, R188, R65 ;  /* 0x00000041bc417221 */ /* 0x000fe40000010000 */
[C---:B------:R-:W-:Y:S02]  /*6040*/  FMUL.FTZ R129, R71.reuse, R129 ;  /* 0x0000008147817220 */ /* 0x040fe40000410000 */
[----:B------:R-:W-:Y:S02]  /*6050*/  FMUL.FTZ R128, R71, R128 ;  /* 0x0000008047807220 */ /* 0x000fe40000410000 */
[----:B------:R-:W-:Y:S02]  /*6060*/  FADD.FTZ R110, R187, R110 ;  /* 0x0000006ebb6e7221 */ /* 0x000fe40000010000 */
[----:B------:R-:W-:Y:S02]  /*6070*/  FMUL.FTZ R71, R66, R33 ;  /* 0x0000002142477220 */ /* 0x000fe40000410000 */
[----:B------:R-:W-:-:S02]  /*6080*/  FMUL.FTZ R64, R130, R65 ;  /* 0x0000004182407220 */ /* 0x000fc40000410000 */
[C---:B-1----:R-:W-:Y:S02]  /*6090*/  FMUL.FTZ R109, R70.reuse, R109 ;  /* 0x0000006d466d7220 */ /* 0x042fe40000410000 */
[----:B------:R-:W-:Y:S02]  /*60a0*/  FMUL.FTZ R108, R70, R108 ;  /* 0x0000006c466c7220 */ /* 0x000fe40000410000 */
[----:B------:R-:W-:Y:S02]  /*60b0*/  FMUL.FTZ R70, R122, R132 ;  /* 0x000000847a467220 */ /* 0x000fe40000410000 */
[C---:B--2---:R-:W-:Y:S02]  /*60c0*/  FMUL.FTZ R117, R148.reuse, R117 ;  /* 0x0000007594757220 */ /* 0x044fe40000410000 */
[----:B------:R-:W-:Y:S01]  /*60d0*/  FMUL.FTZ R116, R148, R116 ;  /* 0x0000007494747220 */ /* 0x000fe20000410000 */
[----:B------:R-:W-:Y:S01]  /*60e0*/  MUFU.COS R105, R150 ;  /* 0x0000009600697308 */ /* 0x000fe20000000000 */
[----:B------:R-:W-:-:S02]  /*60f0*/  FMUL.FTZ R127, R104, R127 ;  /* 0x0000007f687f7220 */ /* 0x000fc40000410000 */
[----:B------:R-:W-:Y:S02]  /*6100*/  FMUL.FTZ R126, R104, R126 ;  /* 0x0000007e687e7220 */ /* 0x000fe40000410000 */
[C---:B---3--:R-:W-:Y:S02]  /*6110*/  FMUL.FTZ R121, R111.reuse, R121 ;  /* 0x000000796f797220 */ /* 0x048fe40000410000 */
[----:B------:R-:W-:Y:S01]  /*6120*/  FMUL.FTZ R120, R111, R120 ;  /* 0x000000786f787220 */ /* 0x000fe20000410000 */
[----:B------:R0:W1:Y:S01]  /*6130*/  MUFU.EX2 R104, R71 ;  /* 0x0000004700687308 */ /* 0x0000620000000800 */
[----:B------:R-:W-:Y:S02]  /*6140*/  FMUL.FTZ R148, R130, R110 ;  /* 0x0000006e82947220 */ /* 0x000fe40000410000 */
[C---:B----4-:R-:W-:Y:S02]  /*6150*/  FMUL.FTZ R113, R67.reuse, R113 ;  /* 0x0000007143717220 */ /* 0x050fe40000410000 */
[----:B------:R-:W-:-:S02]  /*6160*/  FMUL.FTZ R112, R67, R112 ;  /* 0x0000007043707220 */ /* 0x000fc40000410000 */
[----:B------:R-:W-:Y:S01]  /*6170*/  FFMA.FTZ R111, R131, R110, -R64 ;  /* 0x0000006e836f7223 */ /* 0x000fe20000010840 */
[----:B------:R-:W2:Y:S01]  /*6180*/  MUFU.SIN R67, R150 ;  /* 0x0000009600437308 */ /* 0x000ea20000000400 */
[C---:B------:R-:W-:Y:S02]  /*6190*/  FMUL.FTZ R64, R123.reuse, R132 ;  /* 0x000000847b407220 */ /* 0x040fe40000410000 */
[----:B------:R-:W-:Y:S02]  /*61a0*/  FFMA.FTZ R70, R123, R133, R70 ;  /* 0x000000857b467223 */ /* 0x000fe40000010046 */
[----:B------:R-:W-:Y:S02]  /*61b0*/  FFMA.FTZ R148, R131, R65, R148 ;  /* 0x0000004183947223 */ /* 0x000fe40000010094 */
[-C--:B------:R-:W-:Y:S02]  /*61c0*/  FMUL.FTZ R189, R100, R50.reuse ;  /* 0x0000003264bd7220 */ /* 0x080fe40000410000 */
[----:B------:R-:W-:-:S02]  /*61d0*/  FMUL.FTZ R65, R101, R50 ;  /* 0x0000003265417220 */ /* 0x000fc40000410000 */
[----:B------:R-:W-:Y:S02]  /*61e0*/  FFMA.FTZ R64, R122, R133, -R64 ;  /* 0x000000857a407223 */ /* 0x000fe40000010840 */
[----:B0-----:R-:W-:Y:S02]  /*61f0*/  FMUL.FTZ R71, R130, R70 ;  /* 0x0000004682477220 */ /* 0x001fe40000410000 */
[C---:B------:R-:W-:Y:S02]  /*6200*/  FMUL.FTZ R189, R78.reuse, R189 ;  /* 0x000000bd4ebd7220 */ /* 0x040fe40000410000 */
[----:B------:R-:W-:Y:S02]  /*6210*/  FMUL.FTZ R190, R78, R65 ;  /* 0x000000414ebe7220 */ /* 0x000fe40000410000 */
[-C--:B------:R-:W-:Y:S02]  /*6220*/  FFMA.FTZ R71, R131, R64.reuse, -R71 ;  /* 0x0000004083477223 */ /* 0x080fe40000010847 */
[----:B------:R-:W-:-:S02]  /*6230*/  FMUL.FTZ R65, R130, R64 ;  /* 0x0000004082417220 */ /* 0x000fc40000410000 */
[----:B------:R-:W-:Y:S02]  /*6240*/  FMUL.FTZ R147, R66, R45 ;  /* 0x0000002d42937220 */ /* 0x000fe40000410000 */
[----:B------:R-:W-:Y:S02]  /*6250*/  FMUL.FTZ R64, R29, UR42 ;  /* 0x0000002a1d407c20 */ /* 0x000fe40008410000 */
[----:B------:R-:W-:Y:S02]  /*6260*/  FADD.FTZ R148, R189, R148 ;  /* 0x00000094bd947221 */ /* 0x000fe40000010000 */
[----:B------:R-:W-:Y:S02]  /*6270*/  FADD.FTZ R111, R190, R111 ;  /* 0x0000006fbe6f7221 */ /* 0x000fe40000010000 */
[----:B------:R-:W-:Y:S01]  /*6280*/  FMUL.RZ R151, R64, 0.15915493667125701904 ;  /* 0x3e22f98340977820 */ /* 0x000fe2000040c000 */
[----:B------:R-:W0:Y:S01]  /*6290*/  MUFU.EX2 R147, R147 ;  /* 0x0000009300937308 */ /* 0x000e220000000800 */
[----:B------:R-:W-:-:S02]  /*62a0*/  FMUL.FTZ R110, R128, R148 ;  /* 0x00000094806e7220 */ /* 0x000fc40000410000 */
[----:B------:R-:W-:Y:S02]  /*62b0*/  FMUL.FTZ R64, R99, R49 ;  /* 0x0000003163407220 */ /* 0x000fe40000410000 */
[C---:B-1----:R-:W-:Y:S02]  /*62c0*/  FMUL.FTZ R105, R104.reuse, R105 ;  /* 0x0000006968697220 */ /* 0x042fe40000410000 */
[----:B--2---:R-:W-:Y:S02]  /*62d0*/  FMUL.FTZ R104, R104, R67 ;  /* 0x0000004368687220 */ /* 0x004fe40000410000 */
[----:B------:R-:W-:Y:S02]  /*62e0*/  FMUL.FTZ R67, R128, R111 ;  /* 0x0000006f80437220 */ /* 0x000fe40000410000 */
[----:B------:R-:W-:Y:S02]  /*62f0*/  FMUL.FTZ R192, R98, R49 ;  /* 0x0000003162c07220 */ /* 0x000fe40000410000 */
[----:B------:R-:W-:-:S02]  /*6300*/  FMUL.FTZ R149, R66, R43 ;  /* 0x0000002b42957220 */ /* 0x000fc40000410000 */
[----:B------:R-:W-:Y:S02]  /*6310*/  FFMA.FTZ R150, R129, R111, -R110 ;  /* 0x0000006f81967223 */ /* 0x000fe4000001086e */
[----:B------:R-:W-:Y:S02]  /*6320*/  FMUL.FTZ R191, R77, R64 ;  /* 0x000000404dbf7220 */ /* 0x000fe40000410000 */
[----:B------:R-:W-:Y:S02]  /*6330*/  FFMA.FTZ R65, R131, R70, R65 ;  /* 0x0000004683417223 */ /* 0x000fe40000010041 */
[----:B------:R-:W-:Y:S02]  /*6340*/  FFMA.FTZ R67, R129, R148, R67 ;  /* 0x0000009481437223 */ /* 0x000fe40000010043 */
[----:B------:R-:W-:Y:S02]  /*6350*/  FMUL.FTZ R192, R77, R192 ;  /* 0x000000c04dc07220 */ /* 0x000fe40000410000 */
[----:B------:R-:W-:-:S02]  /*6360*/  FMUL.FTZ R110, R128, R71 ;  /* 0x00000047806e7220 */ /* 0x000fc40000410000 */
[----:B------:R-:W-:Y:S01]  /*6370*/  FADD.FTZ R150, R191, R150 ;  /* 0x00000096bf967221 */ /* 0x000fe20000010000 */
[----:B------:R-:W1:Y:S01]  /*6380*/  MUFU.EX2 R149, R149 ;  /* 0x0000009500957308 */ /* 0x000e620000000800 */
[-C--:B------:R-:W-:Y:S02]  /*6390*/  FMUL.FTZ R70, R128, R65.reuse ;  /* 0x0000004180467220 */ /* 0x080fe40000410000 */
[----:B------:R-:W-:Y:S02]  /*63a0*/  FADD.FTZ R67, R192, R67 ;  /* 0x00000043c0437221 */ /* 0x000fe40000010000 */
[----:B------:R-:W-:Y:S02]  /*63b0*/  FFMA.FTZ R110, R129, R65, R110 ;  /* 0x00000041816e7223 */ /* 0x000fe4000001006e */
[----:B------:R-:W-:Y:S02]  /*63c0*/  FMUL.FTZ R152, R126, R150 ;  /* 0x000000967e987220 */ /* 0x000fe40000410000 */
[----:B------:R-:W-:-:S02]  /*63d0*/  FMUL.FTZ R193, R96, R48 ;  /* 0x0000003060c17220 */ /* 0x000fc40000410000 */
[----:B------:R-:W-:Y:S02]  /*63e0*/  FMUL.FTZ R65, R97, R48 ;  /* 0x0000003061417220 */ /* 0x000fe40000410000 */
[----:B------:R-:W-:Y:S02]  /*63f0*/  FFMA.FTZ R70, R129, R71, -R70 ;  /* 0x0000004781467223 */ /* 0x000fe40000010846 */
[----:B------:R-:W-:Y:S02]  /*6400*/  FMUL.FTZ R64, R66, R29 ;  /* 0x0000001d42407220 */ /* 0x000fe40000410000 */
[-C--:B------:R-:W-:Y:S02]  /*6410*/  FMUL.FTZ R71, R126, R67.reuse ;  /* 0x000000437e477220 */ /* 0x080fe40000410000 */
[----:B------:R-:W-:Y:S02]  /*6420*/  FFMA.FTZ R152, R127, R67, R152 ;  /* 0x000000437f987223 */ /* 0x000fe40000010098 */
[----:B------:R-:W-:Y:S01]  /*6430*/  FMUL.FTZ R193, R76, R193 ;  /* 0x000000c14cc17220 */ /* 0x000fe20000410000 */
[----:B------:R2:W-:Y:S01]  /*6440*/  MUFU.EX2 R148, R64 ;  /* 0x0000004000947308 */ /* 0x0005e20000000800 */
[----:B0-----:R-:W-:-:S02]  /*6450*/  FMUL.FTZ R119, R147, R119 ;  /* 0x0000007793777220 */ /* 0x001fc40000410000 */
[----:B------:R-:W-:Y:S02]  /*6460*/  FMUL.FTZ R118, R147, R118 ;  /* 0x0000007693767220 */ /* 0x000fe40000410000 */
[----:B------:R-:W-:Y:S02]  /*6470*/  FMUL.FTZ R194, R76, R65 ;  /* 0x000000414cc27220 */ /* 0x000fe40000410000 */
[----:B------:R-:W-:Y:S01]  /*6480*/  FFMA.FTZ R71, R127, R150, -R71 ;  /* 0x000000967f477223 */ /* 0x000fe20000010847 */
[----:B------:R-:W0:Y:S01]  /*6490*/  MUFU.COS R147, R151 ;  /* 0x0000009700937308 */ /* 0x000e220000000000 */
[----:B------:R-:W-:Y:S02]  /*64a0*/  FADD.FTZ R152, R193, R152 ;  /* 0x00000098c1987221 */ /* 0x000fe40000010000 */
[----:B--2---:R-:W-:-:S05]  /*64b0*/  FMUL.FTZ R64, R126, R110 ;  /* 0x0000006e7e407220 */ /* 0x004fca0000410000 */
[----:B------:R-:W2:Y:S01]  /*64c0*/  MUFU.SIN R65, R151 ;  /* 0x0000009700417308 */ /* 0x000ea20000000400 */
[----:B------:R-:W-:Y:S02]  /*64d0*/  FADD.FTZ R71, R194, R71 ;  /* 0x00000047c2477221 */ /* 0x000fe40000010000 */
[----:B------:R-:W-:Y:S02]  /*64e0*/  FMUL.FTZ R150, R124, R152 ;  /* 0x000000987c967220 */ /* 0x000fe40000410000 */
[----:B------:R-:W-:Y:S02]  /*64f0*/  FMUL.FTZ R196, R95, R47 ;  /* 0x0000002f5fc47220 */ /* 0x000fe40000410000 */
[----:B------:R-:W-:Y:S02]  /*6500*/  FMUL.FTZ R67, R126, R70 ;  /* 0x000000467e437220 */ /* 0x000fe40000410000 */
[C---:B-1----:R-:W-:Y:S02]  /*6510*/  FMUL.FTZ R115, R149.reuse, R115 ;  /* 0x0000007395737220 */ /* 0x042fe40000410000 */
[----:B------:R-:W-:-:S02]  /*6520*/  FMUL.FTZ R114, R149, R114 ;  /* 0x0000007295727220 */ /* 0x000fc40000410000 */
[----:B------:R-:W-:Y:S02]  /*6530*/  FFMA.FTZ R70, R127, R70, -R64 ;  /* 0x000000467f467223 */ /* 0x000fe40000010840 */
[----:B------:R-:W-:Y:S02]  /*6540*/  FMUL.FTZ R149, R124, R71 ;  /* 0x000000477c957220 */ /* 0x000fe40000410000 */
[----:B------:R-:W-:Y:S02]  /*6550*/  FMUL.FTZ R64, R94, R47 ;  /* 0x0000002f5e407220 */ /* 0x000fe40000410000 */
[----:B------:R-:W-:Y:S02]  /*6560*/  FFMA.FTZ R111, R125, R71, -R150 ;  /* 0x000000477d6f7223 */ /* 0x000fe40000010896 */
[----:B------:R-:W-:Y:S02]  /*6570*/  FMUL.FTZ R196, R75, R196 ;  /* 0x000000c44bc47220 */ /* 0x000fe40000410000 */
[----:B------:R-:W-:-:S02]  /*6580*/  FFMA.FTZ R67, R127, R110, R67 ;  /* 0x0000006e7f437223 */ /* 0x000fc40000010043 */
[----:B------:R-:W-:Y:S02]  /*6590*/  FFMA.FTZ R152, R125, R152, R149 ;  /* 0x000000987d987223 */ /* 0x000fe40000010095 */
[----:B------:R-:W-:Y:S02]  /*65a0*/  FMUL.FTZ R195, R75, R64 ;  /* 0x000000404bc37220 */ /* 0x000fe40000410000 */
[----:B------:R-:W-:Y:S02]  /*65b0*/  FADD.FTZ R111, R196, R111 ;  /* 0x0000006fc46f7221 */ /* 0x000fe40000010000 */
[----:B------:R-:W-:Y:S02]  /*65c0*/  FMUL.FTZ R64, R124, R67 ;  /* 0x000000437c407220 */ /* 0x000fe40000410000 */
[C---:B0-----:R-:W-:Y:S02]  /*65d0*/  FMUL.FTZ R147, R148.reuse, R147 ;  /* 0x0000009394937220 */ /* 0x041fe40000410000 */
[----:B--2---:R-:W-:-:S02]  /*65e0*/  FMUL.FTZ R148, R148, R65 ;  /* 0x0000004194947220 */ /* 0x004fc40000410000 */
[----:B------:R-:W-:Y:S02]  /*65f0*/  FADD.FTZ R152, R195, R152 ;  /* 0x00000098c3987221 */ /* 0x000fe40000010000 */
[----:B------:R-:W-:Y:S02]  /*6600*/  FMUL.FTZ R65, R120, R111 ;  /* 0x0000006f78417220 */ /* 0x000fe40000410000 */
[-C--:B------:R-:W-:Y:S02]  /*6610*/  FFMA.FTZ R71, R125, R70.reuse, -R64 ;  /* 0x000000467d477223 */ /* 0x080fe40000010840 */
[----:B------:R-:W-:Y:S02]  /*6620*/  FMUL.FTZ R70, R124, R70 ;  /* 0x000000467c467220 */ /* 0x000fe40000410000 */
[-C--:B------:R-:W-:Y:S02]  /*6630*/  FMUL.FTZ R110, R120, R152.reuse ;  /* 0x00000098786e7220 */ /* 0x080fe40000410000 */
[----:B------:R-:W-:-:S02]  /*6640*/  FFMA.FTZ R152, R121, R152, R65 ;  /* 0x0000009879987223 */ /* 0x000fc40000010041 */
[-C--:B------:R-:W-:Y:S02]  /*6650*/  FMUL.FTZ R197, R92, R46.reuse ;  /* 0x0000002e5cc57220 */ /* 0x080fe40000410000 */
[----:B------:R-:W-:Y:S02]  /*6660*/  FMUL.FTZ R64, R25, UR42 ;  /* 0x0000002a19407c20 */ /* 0x000fe40008410000 */
[----:B------:R-:W-:Y:S02]  /*6670*/  FMUL.FTZ R65, R93, R46 ;  /* 0x0000002e5d417220 */ /* 0x000fe40000410000 */
[----:B------:R-:W-:Y:S02]  /*6680*/  FFMA.FTZ R70, R125, R67, R70 ;  /* 0x000000437d467223 */ /* 0x000fe40000010046 */
[----:B------:R-:W-:Y:S02]  /*6690*/  FMUL.FTZ R197, R74, R197 ;  /* 0x000000c54ac57220 */ /* 0x000fe40000410000 */
[----:B------:R-:W-:-:S02]  /*66a0*/  FFMA.FTZ R111, R121, R111, -R110 ;  /* 0x0000006f796f7223 */ /* 0x000fc4000001086e */
[----:B------:R-:W-:Y:S02]  /*66b0*/  FMUL.RZ R151, R64, 0.15915493667125701904 ;  /* 0x3e22f98340977820 */ /* 0x000fe4000040c000 */
[----:B------:R-:W-:Y:S02]  /*66c0*/  FMUL.FTZ R198, R74, R65 ;  /* 0x000000414ac67220 */ /* 0x000fe40000410000 */
[----:B------:R-:W-:Y:S02]  /*66d0*/  FMUL.FTZ R64, R120, R70 ;  /* 0x0000004678407220 */ /* 0x000fe40000410000 */
[----:B------:R-:W-:Y:S02]  /*66e0*/  FADD.FTZ R152, R197, R152 ;  /* 0x00000098c5987221 */ /* 0x000fe40000010000 */
[----:B------:R-:W-:Y:S02]  /*66f0*/  FADD.FTZ R111, R198, R111 ;  /* 0x0000006fc66f7221 */ /* 0x000fe40000010000 */
[----:B------:R-:W-:-:S02]  /*6700*/  FFMA.FTZ R110, R121, R71, -R64 ;  /* 0x00000047796e7223 */ /* 0x000fc40000010840 */
[----:B------:R-:W-:Y:S02]  /*6710*/  FMUL.FTZ R71, R120, R71 ;  /* 0x0000004778477220 */ /* 0x000fe40000410000 */
[C---:B------:R-:W-:Y:S02]  /*6720*/  FMUL.FTZ R154, R118.reuse, R152 ;  /* 0x00000098769a7220 */ /* 0x040fe40000410000 */
[----:B------:R-:W-:Y:S02]  /*6730*/  FMUL.FTZ R64, R91, R45 ;  /* 0x0000002d5b407220 */ /* 0x000fe40000410000 */
[----:B------:R-:W-:Y:S02]  /*6740*/  FMUL.FTZ R67, R118, R111 ;  /* 0x0000006f76437220 */ /* 0x000fe40000410000 */
[----:B------:R-:W-:Y:S02]  /*6750*/  FMUL.FTZ R65, R66, R25 ;  /* 0x0000001942417220 */ /* 0x000fe40000410000 */
[----:B------:R-:W-:-:S02]  /*6760*/  FFMA.FTZ R71, R121, R70, R71 ;  /* 0x0000004679477223 */ /* 0x000fc40000010047 */
[----:B------:R-:W-:Y:S02]  /*6770*/  FFMA.FTZ R154, R119, R111, -R154 ;  /* 0x0000006f779a7223 */ /* 0x000fe4000001089a */
[----:B------:R-:W-:Y:S02]  /*6780*/  FMUL.FTZ R200, R90, R45 ;  /* 0x0000002d5ac87220 */ /* 0x000fe40000410000 */
[----:B------:R-:W-:Y:S01]  /*6790*/  FMUL.FTZ R199, R73, R64 ;  /* 0x0000004049c77220 */ /* 0x000fe20000410000 */
[----:B------:R-:W-:Y:S01]  /*67a0*/  MUFU.COS R149, R151 ;  /* 0x0000009700957308 */ /* 0x000fe20000000000 */
[----:B------:R-:W-:Y:S02]  /*67b0*/  FFMA.FTZ R111, R119, R152, R67 ;  /* 0x00000098776f7223 */ /* 0x000fe40000010043 */
[----:B------:R-:W-:Y:S02]  /*67c0*/  FMUL.FTZ R64, R118, R71 ;  /* 0x0000004776407220 */ /* 0x000fe40000410000 */
[----:B------:R-:W-:-:S03]  /*67d0*/  FMUL.FTZ R200, R73, R200 ;  /* 0x000000c849c87220 */ /* 0x000fc60000410000 */
[----:B------:R0:W1:Y:S01]  /*67e0*/  MUFU.EX2 R150, R65 ;  /* 0x0000004100967308 */ /* 0x0000620000000800 */
[----:B------:R-:W-:Y:S02]  /*67f0*/  FADD.FTZ R154, R199, R154 ;  /* 0x0000009ac79a7221 */ /* 0x000fe40000010000 */
[----:B------:R-:W-:-:S05]  /*6800*/  FMUL.FTZ R70, R118, R110 ;  /* 0x0000006e76467220 */ /* 0x000fca0000410000 */
[----:B------:R-:W2:Y:S01]  /*6810*/  MUFU.SIN R67, R151 ;  /* 0x0000009700437308 */ /* 0x000ea20000000400 */
[C---:B------:R-:W-:Y:S02]  /*6820*/  FFMA.FTZ R64, R119.reuse, R110, -R64 ;  /* 0x0000006e77407223 */ /* 0x040fe40000010840 */
[----:B------:R-:W-:Y:S02]  /*6830*/  FADD.FTZ R111, R200, R111 ;  /* 0x0000006fc86f7221 */ /* 0x000fe40000010000 */
[----:B------:R-:W-:Y:S02]  /*6840*/  FMUL.FTZ R110, R116, R154 ;  /* 0x0000009a746e7220 */ /* 0x000fe40000410000 */
[-C--:B------:R-:W-:Y:S02]  /*6850*/  FMUL.FTZ R201, R88, R44.reuse ;  /* 0x0000002c58c97220 */ /* 0x080fe40000410000 */
[----:B------:R-:W-:Y:S02]  /*6860*/  FFMA.FTZ R70, R119, R71, R70 ;  /* 0x0000004777467223 */ /* 0x000fe40000010046 */
[----:B0-----:R-:W-:-:S02]  /*6870*/  FMUL.FTZ R65, R89, R44 ;  /* 0x0000002c59417220 */ /* 0x001fc40000410000 */
[-C--:B------:R-:W-:Y:S02]  /*6880*/  FMUL.FTZ R71, R116, R111.reuse ;  /* 0x0000006f74477220 */ /* 0x080fe40000410000 */
[C---:B------:R-:W-:Y:S02]  /*6890*/  FFMA.FTZ R110, R117.reuse, R111, R110 ;  /* 0x0000006f756e7223 */ /* 0x040fe4000001006e */
[C---:B------:R-:W-:Y:S02]  /*68a0*/  FMUL.FTZ R201, R72.reuse, R201 ;  /* 0x000000c948c97220 */ /* 0x040fe40000410000 */
[----:B------:R-:W-:Y:S02]  /*68b0*/  FMUL.FTZ R202, R72, R65 ;  /* 0x0000004148ca7220 */ /* 0x000fe40000410000 */
[----:B------:R-:W-:Y:S02]  /*68c0*/  FFMA.FTZ R71, R117, R154, -R71 ;  /* 0x0000009a75477223 */ /* 0x000fe40000010847 */
[----:B------:R-:W-:-:S02]  /*68d0*/  FADD.FTZ R110, R201, R110 ;  /* 0x0000006ec96e7221 */ /* 0x000fc40000010000 */
[----:B------:R-:W-:Y:S02]  /*68e0*/  FMUL.FTZ R65, R116, R70 ;  /* 0x0000004674417220 */ /* 0x000fe40000410000 */
[C---:B-1----:R-:W-:Y:S02]  /*68f0*/  FMUL.FTZ R149, R150.reuse, R149 ;  /* 0x0000009596957220 */ /* 0x042fe40000410000 */
[----:B--2---:R-:W-:Y:S02]  /*6900*/  FMUL.FTZ R150, R150, R67 ;  /* 0x0000004396967220 */ /* 0x004fe40000410000 */
[----:B------:R-:W-:Y:S02]  /*6910*/  FADD.FTZ R71, R202, R71 ;  /* 0x00000047ca477221 */ /* 0x000fe40000010000 */
[----:B------:R-:W-:Y:S02]  /*6920*/  FMUL.FTZ R152, R114, R110 ;  /* 0x0000006e72987220 */ /* 0x000fe40000410000 */
[----:B------:R-:W-:-:S02]  /*6930*/  FFMA.FTZ R65, R117, R64, -R65 ;  /* 0x0000004075417223 */ /* 0x000fc40000010841 */
[----:B------:R-:W-:Y:S02]  /*6940*/  FMUL.FTZ R67, R116, R64 ;  /* 0x0000004074437220 */ /* 0x000fe40000410000 */
[----:B------:R-:W-:Y:S02]  /*6950*/  FMUL.FTZ R64, R87, R43 ;  /* 0x0000002b57407220 */ /* 0x000fe40000410000 */
[-C--:B------:R-:W-:Y:S02]  /*6960*/  FFMA.FTZ R152, R115, R71.reuse, -R152 ;  /* 0x0000004773987223 */ /* 0x080fe40000010898 */
[----:B------:R-:W-:Y:S02]  /*6970*/  FMUL.FTZ R71, R114, R71 ;  /* 0x0000004772477220 */ /* 0x000fe40000410000 */
[----:B------:R-:W-:Y:S02]  /*6980*/  FMUL.FTZ R204, R146, R43 ;  /* 0x0000002b92cc7220 */ /* 0x000fe40000410000 */
[----:B------:R-:W-:-:S02]  /*6990*/  FMUL.FTZ R203, R59, R64 ;  /* 0x000000403bcb7220 */ /* 0x000fc40000410000 */
[----:B------:R-:W-:Y:S02]  /*69a0*/  FFMA.FTZ R67, R117, R70, R67 ;  /* 0x0000004675437223 */ /* 0x000fe40000010043 */
[----:B------:R-:W-:Y:S02]  /*69b0*/  FFMA.FTZ R71, R115, R110, R71 ;  /* 0x0000006e73477223 */ /* 0x000fe40000010047 */
[----:B------:R-:W-:Y:S02]  /*69c0*/  FMUL.FTZ R204, R59, R204 ;  /* 0x000000cc3bcc7220 */ /* 0x000fe40000410000 */
[----:B------:R-:W-:Y:S02]  /*69d0*/  FADD.FTZ R152, R203, R152 ;  /* 0x00000098cb987221 */ /* 0x000fe40000010000 */
[C---:B------:R-:W-:Y:S02]  /*69e0*/  FMUL.FTZ R70, R114.reuse, R65 ;  /* 0x0000004172467220 */ /* 0x040fe40000410000 */
[----:B------:R-:W-:-:S02]  /*69f0*/  FMUL.FTZ R64, R114, R67 ;  /* 0x0000004372407220 */ /* 0x000fc40000410000 */
[----:B------:R-:W-:Y:S02]  /*6a00*/  FADD.FTZ R71, R204, R71 ;  /* 0x00000047cc477221 */ /* 0x000fe40000010000 */
[----:B------:R-:W-:Y:S02]  /*6a10*/  FMUL.FTZ R110, R112, R152 ;  /* 0x00000098706e7220 */ /* 0x000fe40000410000 */
[C---:B------:R-:W-:Y:S02]  /*6a20*/  FFMA.FTZ R70, R115.reuse, R67, R70 ;  /* 0x0000004373467223 */ /* 0x040fe40000010046 */
[-C--:B------:R-:W-:Y:S02]  /*6a30*/  FMUL.FTZ R205, R144, R42.reuse ;  /* 0x0000002a90cd7220 */ /* 0x080fe40000410000 */
[----:B------:R-:W-:Y:S02]  /*6a40*/  FFMA.FTZ R64, R115, R65, -R64 ;  /* 0x0000004173407223 */ /* 0x000fe40000010840 */
[----:B------:R-:W-:-:S02]  /*6a50*/  FMUL.FTZ R65, R145, R42 ;  /* 0x0000002a91417220 */ /* 0x000fc40000410000 */
[CC--:B------:R-:W-:Y:S02]  /*6a60*/  FFMA.FTZ R110, R113.reuse, R71.reuse, R110 ;  /* 0x00000047716e7223 */ /* 0x0c0fe4000001006e */
[C---:B------:R-:W-:Y:S02]  /*6a70*/  FMUL.FTZ R67, R112.reuse, R70 ;  /* 0x0000004670437220 */ /* 0x040fe40000410000 */
[----:B------:R-:W-:Y:S02]  /*6a80*/  FMUL.FTZ R71, R112, R71 ;  /* 0x0000004770477220 */ /* 0x000fe40000410000 */
[C---:B------:R-:W-:Y:S02]  /*6a90*/  FMUL.FTZ R205, R58.reuse, R205 ;  /* 0x000000cd3acd7220 */ /* 0x040fe40000410000 */
[----:B------:R-:W-:Y:S02]  /*6aa0*/  FMUL.FTZ R206, R58, R65 ;  /* 0x000000413ace7220 */ /* 0x000fe40000410000 */
[----:B------:R-:W-:-:S02]  /*6ab0*/  FFMA.FTZ R67, R113, R64, -R67 ;  /* 0x0000004071437223 */ /* 0x000fc40000010843 */
[----:B------:R-:W-:Y:S02]  /*6ac0*/  FMUL.FTZ R65, R112, R64 ;  /* 0x0000004070417220 */ /* 0x000fe40000410000 */
[----:B------:R-:W-:Y:S02]  /*6ad0*/  FFMA.FTZ R71, R113, R152, -R71 ;  /* 0x0000009871477223 */ /* 0x000fe40000010847 */
[----:B------:R-:W-:Y:S02]  /*6ae0*/  FADD.FTZ R110, R205, R110 ;  /* 0x0000006ecd6e7221 */ /* 0x000fe40000010000 */
[----:B------:R-:W-:Y:S02]  /*6af0*/  FMUL.FTZ R64, R21, UR42 ;  /* 0x0000002a15407c20 */ /* 0x000fe40008410000 */
[----:B------:R-:W-:Y:S02]  /*6b00*/  FADD.FTZ R71, R206, R71 ;  /* 0x00000047ce477221 */ /* 0x000fe40000010000 */
[----:B------:R-:W-:-:S02]  /*6b10*/  FMUL.FTZ R152, R108, R110 ;  /* 0x0000006e6c987220 */ /* 0x000fc40000410000 */
[----:B------:R-:W-:Y:S02]  /*6b20*/  FMUL.RZ R153, R64, 0.15915493667125701904 ;  /* 0x3e22f98340997820 */ /* 0x000fe4000040c000 */
[----:B------:R-:W-:Y:S02]  /*6b30*/  FMUL.FTZ R64, R143, R37 ;  /* 0x000000258f407220 */ /* 0x000fe40000410000 */
[----:B------:R-:W-:Y:S02]  /*6b40*/  FFMA.FTZ R70, R113, R70, R65 ;  /* 0x0000004671467223 */ /* 0x000fe40000010041 */
        /* <DEDUP_REMOVED lines=8> */
[----:B------:R-:W-:-:S02]  /*6bd0*/  FFMA.FTZ R64, R109, R67, -R64 ;  /* 0x000000436d407223 */ /* 0x000fc40000010840 */
[----:B------:R-:W-:Y:S02]  /*6be0*/  FADD.FTZ R71, R208, R71 ;  /* 0x00000047d0477221 */ /* 0x000fe40000010000 */
[----:B------:R-:W-:Y:S02]  /*6bf0*/  FMUL.FTZ R110, R104, R152 ;  /* 0x00000098686e7220 */ /* 0x000fe40000410000 */
[----:B------:R-:W-:Y:S02]  /*6c00*/  FMUL.FTZ R67, R108, R67 ;  /* 0x000000436c437220 */ /* 0x000fe40000410000 */
[----:B------:R-:W-:Y:S02]  /*6c10*/  FMUL.FTZ R209, R140, R33 ;  /* 0x000000218cd17220 */ /* 0x000fe40000410000 */
[----:B------:R-:W-:Y:S02]  /*6c20*/  FFMA.FTZ R110, R105, R71, R110 ;  /* 0x00000047696e7223 */ /* 0x000fe4000001006e */
[----:B------:R-:W-:-:S02]  /*6c30*/  FFMA.FTZ R67, R109, R70, R67 ;  /* 0x000000466d437223 */ /* 0x000fc40000010043 */
[----:B------:R-:W-:Y:S02]  /*6c40*/  FMUL.FTZ R71, R104, R71 ;  /* 0x0000004768477220 */ /* 0x000fe40000410000 */
[----:B------:R-:W-:Y:S02]  /*6c50*/  FMUL.FTZ R65, R141, R33 ;  /* 0x000000218d417220 */ /* 0x000fe40000410000 */
[----:B------:R-:W-:Y:S02]  /*6c60*/  FMUL.FTZ R209, R56, R209 ;  /* 0x000000d138d17220 */ /* 0x000fe40000410000 */
[----:B------:R-:W-:Y:S02]  /*6c70*/  FMUL.FTZ R66, R66, R21 ;  /* 0x0000001542427220 */ /* 0x000fe40000410000 */
[----:B------:R-:W-:Y:S02]  /*6c80*/  FMUL.FTZ R70, R104, R67 ;  /* 0x0000004368467220 */ /* 0x000fe40000410000 */
[----:B------:R-:W-:-:S02]  /*6c90*/  FFMA.FTZ R71, R105, R152, -R71 ;  /* 0x0000009869477223 */ /* 0x000fc40000010847 */
[----:B------:R-:W-:Y:S02]  /*6ca0*/  FMUL.FTZ R210, R56, R65 ;  /* 0x0000004138d27220 */ /* 0x000fe40000410000 */
[----:B------:R-:W-:Y:S01]  /*6cb0*/  FADD.FTZ R111, R209, R110 ;  /* 0x0000006ed16f7221 */ /* 0x000fe20000010000 */
[----:B------:R-:W-:Y:S01]  /*6cc0*/  MUFU.COS R151, R153 ;  /* 0x0000009900977308 */ /* 0x000fe20000000000 */
[-C--:B------:R-:W-:Y:S02]  /*6cd0*/  FFMA.FTZ R70, R105, R64.reuse, -R70 ;  /* 0x0000004069467223 */ /* 0x080fe40000010846 */
[----:B------:R-:W-:Y:S02]  /*6ce0*/  FMUL.FTZ R110, R104, R64 ;  /* 0x00000040686e7220 */ /* 0x000fe40000410000 */
[----:B------:R-:W-:Y:S02]  /*6cf0*/  FADD.FTZ R71, R210, R71 ;  /* 0x00000047d2477221 */ /* 0x000fe40000010000 */
[----:B------:R-:W-:Y:S01]  /*6d00*/  FMUL.FTZ R152, R148, R111 ;  /* 0x0000006f94987220 */ /* 0x000fe20000410000 */
[----:B------:R-:W0:Y:S01]  /*6d10*/  MUFU.EX2 R66, R66 ;  /* 0x0000004200427308 */ /* 0x000e220000000800 */
[----:B------:R-:W-:-:S02]  /*6d20*/  FMUL.FTZ R64, R139, R29 ;  /* 0x0000001d8b407220 */ /* 0x000fc40000410000 */
[----:B------:R-:W-:-:S05]  /*6d30*/  FFMA.FTZ R152, R147, R71, -R152 ;  /* 0x0000004793987223 */ /* 0x000fca0000010898 */
[----:B------:R-:W1:Y:S01]  /*6d40*/  MUFU.SIN R65, R153 ;  /* 0x0000009900417308 */ /* 0x000e620000000400 */
[----:B------:R-:W-:Y:S02]  /*6d50*/  FMUL.FTZ R154, R148, R71 ;  /* 0x00000047949a7220 */ /* 0x000fe40000410000 */
[----:B------:R-:W-:Y:S02]  /*6d60*/  FMUL.FTZ R212, R138, R29 ;  /* 0x0000001d8ad47220 */ /* 0x000fe40000410000 */
[----:B------:R-:W-:Y:S02]  /*6d70*/  FMUL.FTZ R211, R55, R64 ;  /* 0x0000004037d37220 */ /* 0x000fe40000410000 */
[----:B------:R-:W-:Y:S02]  /*6d80*/  FFMA.FTZ R110, R105, R67, R110 ;  /* 0x00000043696e7223 */ /* 0x000fe4000001006e */
[----:B------:R-:W-:Y:S02]  /*6d90*/  FFMA.FTZ R111, R147, R111, R154 ;  /* 0x0000006f936f7223 */ /* 0x000fe4000001009a */
[----:B------:R-:W-:-:S02]  /*6da0*/  FMUL.FTZ R212, R55, R212 ;  /* 0x000000d437d47220 */ /* 0x000fc40000410000 */
[----:B------:R-:W-:Y:S02]  /*6db0*/  FADD.FTZ R67, R211, R152 ;  /* 0x00000098d3437221 */ /* 0x000fe40000010000 */
[----:B------:R-:W-:Y:S02]  /*6dc0*/  FMUL.FTZ R64, R148, R70 ;  /* 0x0000004694407220 */ /* 0x000fe40000410000 */
[----:B------:R-:W-:Y:S02]  /*6dd0*/  FADD.FTZ R111, R212, R111 ;  /* 0x0000006fd46f7221 */ /* 0x000fe40000010000 */
[----:B------:R-:W-:Y:S02]  /*6de0*/  FMUL.FTZ R154, R150, R67 ;  /* 0x00000043969a7220 */ /* 0x000fe40000410000 */
[----:B------:R-:W-:Y:S02]  /*6df0*/  FFMA.FTZ R64, R147, R110, R64 ;  /* 0x0000006e93407223 */ /* 0x000fe40000010040 */
[----:B------:R-:W-:-:S02]  /*6e00*/  FMUL.FTZ R213, R136, R25 ;  /* 0x0000001988d57220 */ /* 0x000fc40000410000 */
[----:B------:R-:W-:Y:S02]  /*6e10*/  FMUL.FTZ R110, R148, R110 ;  /* 0x0000006e946e7220 */ /* 0x000fe40000410000 */
[C---:B0-----:R-:W-:Y:S02]  /*6e20*/  FMUL.FTZ R151, R66.reuse, R151 ;  /* 0x0000009742977220 */ /* 0x041fe40000410000 */
[----:B-1----:R-:W-:Y:S02]  /*6e30*/  FMUL.FTZ R152, R66, R65 ;  /* 0x0000004142987220 */ /* 0x002fe40000410000 */
[-C--:B------:R-:W-:Y:S02]  /*6e40*/  FFMA.FTZ R154, R149, R111.reuse, R154 ;  /* 0x0000006f959a7223 */ /* 0x080fe4000001009a */
[----:B------:R-:W-:Y:S02]  /*6e50*/  FMUL.FTZ R66, R150, R111 ;  /* 0x0000006f96427220 */ /* 0x000fe40000410000 */
[----:B------:R-:W-:-:S02]  /*6e60*/  FMUL.FTZ R65, R137, R25 ;  /* 0x0000001989417220 */ /* 0x000fc40000410000 */
[----:B------:R-:W-:Y:S02]  /*6e70*/  FMUL.FTZ R213, R54, R213 ;  /* 0x000000d536d57220 */ /* 0x000fe40000410000 */
[----:B------:R-:W-:Y:S01]  /*6e80*/  FFMA.FTZ R110, R147, R70, -R110 ;  /* 0x00000046936e7223 */ /* 0x000fe2000001086e */
[----:B------:R-:W-:Y:S01]  /*6e90*/  ISETP.NE.AND P0, PT, R84, 0x3f, PT ;  /* 0x0000003f5400780c */ /* 0x000fe20003f05270 */
[----:B------:R-:W-:Y:S02]  /*6ea0*/  FFMA.FTZ R67, R149, R67, -R66 ;  /* 0x0000004395437223 */ /* 0x000fe40000010842 */
[----:B------:R-:W-:Y:S02]  /*6eb0*/  FMUL.FTZ R214, R54, R65 ;  /* 0x0000004136d67220 */ /* 0x000fe40000410000 */
[----:B------:R-:W-:Y:S02]  /*6ec0*/  FADD.FTZ R154, R213, R154 ;  /* 0x0000009ad59a7221 */ /* 0x000fe40000010000 */
[----:B------:R-:W-:-:S02]  /*6ed0*/  FMUL.FTZ R66, R150, R110 ;  /* 0x0000006e96427220 */ /* 0x000fc40000410000 */
[----:B------:R-:W-:Y:S02]  /*6ee0*/  FMUL.FTZ R65, R150, R64 ;  /* 0x0000004096417220 */ /* 0x000fe40000410000 */
[----:B------:R-:W-:Y:S02]  /*6ef0*/  FADD.FTZ R67, R214, R67 ;  /* 0x00000043d6437221 */ /* 0x000fe40000010000 */
[C---:B------:R-:W-:Y:S02]  /*6f00*/  FMUL.FTZ R70, R152.reuse, R154 ;  /* 0x0000009a98467220 */ /* 0x040fe40000410000 */
[C---:B------:R-:W-:Y:S02]  /*6f10*/  FFMA.FTZ R66, R149.reuse, R64, R66 ;  /* 0x0000004095427223 */ /* 0x040fe40000010042 */
[----:B------:R-:W-:Y:S02]  /*6f20*/  FFMA.FTZ R110, R149, R110, -R65 ;  /* 0x0000006e956e7223 */ /* 0x000fe40000010841 */
[----:B------:R-:W-:-:S02]  /*6f30*/  FMUL.FTZ R65, R152, R67 ;  /* 0x0000004398417220 */ /* 0x000fc40000410000 */
[C---:B------:R-:W-:Y:S02]  /*6f40*/  FFMA.FTZ R71, R151.reuse, R67, -R70 ;  /* 0x0000004397477223 */ /* 0x040fe40000010846 */
[----:B------:R-:W-:Y:S02]  /*6f50*/  FMUL.FTZ R64, R134, R21 ;  /* 0x0000001586407220 */ /* 0x000fe40000410000 */
[C---:B------:R-:W-:Y:S02]  /*6f60*/  FMUL.FTZ R67, R152.reuse, R66 ;  /* 0x0000004298437220 */ /* 0x040fe40000410000 */
[----:B------:R-:W-:Y:S02]  /*6f70*/  FFMA.FTZ R154, R151, R154, R65 ;  /* 0x0000009a979a7223 */ /* 0x000fe40000010041 */
[----:B------:R-:W-:Y:S02]  /*6f80*/  FMUL.FTZ R215, R53, R64 ;  /* 0x0000004035d77220 */ /* 0x000fe40000410000 */
[----:B------:R-:W-:-:S02]  /*6f90*/  FMUL.FTZ R65, R152, R110 ;  /* 0x0000006e98417220 */ /* 0x000fc40000410000 */
[----:B------:R-:W-:Y:S02]  /*6fa0*/  FFMA.FTZ R64, R151, R110, -R67 ;  /* 0x0000006e97407223 */ /* 0x000fe40000010843 */
[----:B------:R0:W1:Y:S01]  /*6fb0*/  @P0 LDS.64 R110, [R84.X8+0x5a68] ;  /* 0x005a6800546e0984 */ /* 0x0000620000008a00 */
[----:B------:R-:W-:Y:S01]  /*6fc0*/  FMUL.FTZ R216, R135, R21 ;  /* 0x0000001587d87220 */ /* 0x000fe20000410000 */
[----:B------:R-:W-:Y:S03]  /*6fd0*/  BSSY B0, `(.L_x_5256) ;  /* 0x0000013000007945 */ /* 0x000fe60003800000 */
[----:B------:R-:W-:Y:S01]  /*6fe0*/  FMUL.FTZ R216, R53, R216 ;  /* 0x000000d835d87220 */ /* 0x000fe20000410000 */
[----:B------:R-:W-:Y:S01]  /*6ff0*/  ISETP.GT.U32.AND P2, PT, R84, 0x1f, PT ;  /* 0x0000001f5400780c */ /* 0x000fe20003f44070 */
[----:B------:R-:W-:Y:S02]  /*7000*/  FFMA.FTZ R65, R151, R66, R65 ;  /* 0x0000004297417223 */ /* 0x000fe40000010041 */
[----:B------:R-:W-:-:S02]  /*7010*/  FADD.FTZ R67, R215, R154 ;  /* 0x0000009ad7437221 */ /* 0x000fc40000010000 */
        /* <DEDUP_REMOVED lines=14> */
.L_x_5257:
[----:B0-----:R-:W-:Y:S05]  /*7100*/  BSYNC B0 ;  /* 0x0000000000007941 */ /* 0x001fea0003800000 */
.L_x_5256:
        /* <DEDUP_REMOVED lines=45> */
[----:B------:R-:W-:Y:S02]  /*73e0*/  FFMA.FTZ R67, R65, R68, R64 ;  /* 0x0000004441437223 */ /* 0x000fe40000010040 */
[----:B------:R-:W-:Y:S02]  /*73f0*/  FADD.FTZ R68, R70, R242 ;  /* 0x000000f246447221 */ /* 0x000fe40000010000 */
[----:B------:R-:W-:Y:S01]  /*7400*/  FADD.FTZ R242, R71, R66 ;  /* 0x0000004247f27221 */ /* 0x000fe20000010000 */
[----:B------:R-:W-:Y:S05]  /*7410*/  BRA.DIV ~URZ, `(.L_x_5260) ;  /* 0x000085927f007947 */ /* 0x000fea000b800000 */
[----:B------:R0:W2:Y:S02]  /*7420*/  SHFL.UP PT, R69, R241, 0x1, RZ ;  /* 0x04200000f1457989 */ /* 0x0000a400000e00ff */
.L_x_5368:
        /* <DEDUP_REMOVED lines=10> */
[-C--:B-----5:R-:W-:Y:S02]  /*74d0*/  FFMA.FTZ R66, R241, R64.reuse, R66 ;  /* 0x00000040f1427223 */ /* 0x0a0fe40000010042 */
[C---:B------:R-:W-:Y:S02]  /*74e0*/  FMUL.FTZ R64, R67.reuse, R64 ;  /* 0x0000004043407220 */ /* 0x040fe40000410000 */
[----:B------:R-:W-:Y:S01]  /*74f0*/  @P0 FADD.FTZ R242, R242, R71 ;  /* 0x00000047f2f20221 */ /* 0x000fe20000010000 */
[----:B------:R-:W-:Y:S01]  /*7500*/  FSEL R66, R67, R66, !P0 ;  /* 0x0000004243427208 */ /* 0x000fe20004000000 */
[----:B0-----:R-:W-:Y:S02]  /*7510*/  @P0 FFMA.FTZ R241, R241, R69, -R64 ;  /* 0x00000045f1f10223 */ /* 0x001fe40000010840 */
[----:B------:R-:W-:Y:S01]  /*7520*/  @P0 FADD.FTZ R68, R68, R65 ;  /* 0x0000004144440221 */ /* 0x000fe20000010000 */
[----:B------:R-:W0:Y:S01]  /*7530*/  SHFL.UP PT, R64, R242, 0x2, RZ ;  /* 0x04400000f2407989 */ /* 0x000e2200000e00ff */
[----:B------:R-:W-:-:S03]  /*7540*/  ISETP.GE.AND P0, PT, R83, 0x2, PT ;  /* 0x000000025300780c */ /* 0x000fc60003f06270 */
[----:B------:R-:W2:Y:S01]  /*7550*/  SHFL.UP PT, R65, R68, 0x2, RZ ;  /* 0x0440000044417989 */ /* 0x000ea200000e00ff */
[----:B0-----:R-:W-:-:S04]  /*7560*/  FMUL.FTZ R70, R66, R64 ;  /* 0x0000004042467220 */ /* 0x001fc80000410000 */
[-C--:B--2---:R-:W-:Y:S02]  /*7570*/  FFMA.FTZ R67, R241, R65.reuse, -R70 ;  /* 0x00000041f1437223 */ /* 0x084fe40000010846 */
[----:B------:R-:W-:-:S03]  /*7580*/  FMUL.FTZ R65, R66, R65 ;  /* 0x0000004142417220 */ /* 0x000fc60000410000 */
        /* <DEDUP_REMOVED lines=8> */
[----:B------:R-:W0:Y:S01]  /*7610*/  SHFL.UP PT, R65, R242, 0x4, RZ ;  /* 0x04800000f2417989 */ /* 0x000e2200000e00ff */
[----:B------:R-:W-:Y:S02]  /*7620*/  @P0 FFMA.FTZ R241, R241, R64, -R67 ;  /* 0x00000040f1f10223 */ /* 0x000fe40000010843 */
[----:B------:R-:W-:Y:S01]  /*7630*/  FSEL R64, R66, R69, !P0 ;  /* 0x0000004542407208 */ /* 0x000fe20004000000 */
[----:B------:R-:W2:Y:S01]  /*7640*/  SHFL.UP PT, R70, R68, 0x4, RZ ;  /* 0x0480000044467989 */ /* 0x000ea200000e00ff */
[----:B------:R-:W-:-:S03]  /*7650*/  ISETP.GE.AND P0, PT, R83, 0x4, PT ;  /* 0x000000045300780c */ /* 0x000fc60003f06270 */
[----:B------:R-:W3:Y:S01]  /*7660*/  SHFL.UP PT, R66, R64, 0x4, RZ ;  /* 0x0480000040427989 */ /* 0x000ee200000e00ff */
[----:B0-----:R-:W-:-:S04]  /*7670*/  FMUL.FTZ R67, R64, R65 ;  /* 0x0000004140437220 */ /* 0x001fc80000410000 */
[-C--:B--2---:R-:W-:Y:S02]  /*7680*/  FFMA.FTZ R67, R241, R70.reuse, -R67 ;  /* 0x00000046f1437223 */ /* 0x084fe40000010843 */
[----:B------:R-:W-:-:S03]  /*7690*/  FMUL.FTZ R70, R64, R70 ;  /* 0x0000004640467220 */ /* 0x000fc60000410000 */
[----:B------:R-:W-:Y:S02]  /*76a0*/  @P0 FADD.FTZ R68, R68, R67 ;  /* 0x0000004344440221 */ /* 0x000fe40000010000 */
[----:B------:R-:W-:Y:S02]  /*76b0*/  FFMA.FTZ R65, R241, R65, R70 ;  /* 0x00000041f1417223 */ /* 0x000fe40000010046 */
[----:B---3--:R-:W-:Y:S02]  /*76c0*/  FMUL.FTZ R70, R64, R66 ;  /* 0x0000004240467220 */ /* 0x008fe40000410000 */
[----:B------:R-:W-:Y:S02]  /*76d0*/  @P0 FADD.FTZ R242, R242, R65 ;  /* 0x00000041f2f20221 */ /* 0x000fe40000010000 */
[----:B------:R-:W0:Y:S02]  /*76e0*/  SHFL.UP PT, R65, R241, 0x4, RZ ;  /* 0x04800000f1417989 */ /* 0x000e2400000e00ff */
[----:B0-----:R-:W-:-:S04]  /*76f0*/  FMUL.FTZ R67, R64, R65 ;  /* 0x0000004140437220 */ /* 0x001fc80000410000 */
        /* <DEDUP_REMOVED lines=12> */
[----:B------:R-:W0:Y:S02]  /*77c0*/  SHFL.UP PT, R66, R65, 0x8, RZ ;  /* 0x0500000041427989 */ /* 0x000e2400000e00ff */
[----:B------:R-:W-:Y:S02]  /*77d0*/  @P0 FADD.FTZ R242, R242, R69 ;  /* 0x00000045f2f20221 */ /* 0x000fe40000010000 */
[C---:B---3--:R-:W-:Y:S01]  /*77e0*/  FMUL.FTZ R69, R65.reuse, R64 ;  /* 0x0000004041457220 */ /* 0x048fe20000410000 */
[----:B------:R-:W2:Y:S01]  /*77f0*/  SHFL.UP PT, R71, R68, 0x10, RZ ;  /* 0x0600000044477989 */ /* 0x000ea200000e00ff */
[----:B0-----:R-:W-:-:S02]  /*7800*/  FMUL.FTZ R67, R65, R66 ;  /* 0x0000004241437220 */ /* 0x001fc40000410000 */
[C---:B------:R-:W-:Y:S02]  /*7810*/  FFMA.FTZ R66, R241.reuse, R66, R69 ;  /* 0x00000042f1427223 */ /* 0x040fe40000010045 */
[----:B------:R-:W-:Y:S02]  /*7820*/  @P0 FFMA.FTZ R241, R241, R64, -R67 ;  /* 0x00000040f1f10223 */ /* 0x000fe40000010843 */
[----:B------:R-:W0:Y:S01]  /*7830*/  SHFL.UP PT, R64, R242, 0x10, RZ ;  /* 0x06000000f2407989 */ /* 0x000e2200000e00ff */
[----:B------:R-:W-:Y:S02]  /*7840*/  FSEL R69, R65, R66, !P0 ;  /* 0x0000004241457208 */ /* 0x000fe40004000000 */
[----:B------:R-:W-:Y:S01]  /*7850*/  MOV R243, R241 ;  /* 0x000000f100f37202 */ /* 0x000fe20000000f00 */
[----:B------:R3:W4:Y:S04]  /*7860*/  SHFL.UP PT, R67, R241, 0x10, RZ ;  /* 0x06000000f1437989 */ /* 0x00072800000e00ff */
[----:B------:R1:W0:Y:S01]  /*7870*/  SHFL.UP PT, R70, R69, 0x10, RZ ;  /* 0x0600000045467989 */ /* 0x00022200000e00ff */
[----:B---3--:R-:W-:-:S03]  /*7880*/  MOV R241, R68 ;  /* 0x0000004400f17202 */ /* 0x008fc60000000f00 */
.L_x_5369:
[----:B--2---:R-:W-:Y:S01]  /*7890*/  ISETP.GE.AND P0, PT, R83, 0x10, PT ;  /* 0x000000105300780c */ /* 0x004fe20003f06270 */
[----:B0-----:R-:W-:Y:S01]  /*78a0*/  FMUL.FTZ R65, R64, R69 ;  /* 0x0000004540417220 */ /* 0x001fe20000410000 */
[----:B------:R-:W-:Y:S01]  /*78b0*/  MOV R68, R243 ;  /* 0x000000f300447202 */ /* 0x000fe20000000f00 */
[----:B----4-:R-:W-:-:S04]  /*78c0*/  FMUL.FTZ R66, R67, R69 ;  /* 0x0000004543427220 */ /* 0x010fc80000410000 */
[CC--:B------:R-:W-:Y:S02]  /*78d0*/  FFMA.FTZ R65, R71.reuse, R68.reuse, -R65 ;  /* 0x0000004447417223 */ /* 0x0c0fe40000010841 */
[-C--:B------:R-:W-:Y:S02]  /*78e0*/  FMUL.FTZ R71, R71, R69.reuse ;  /* 0x0000004547477220 */ /* 0x080fe40000410000 */
[CC--:B------:R-:W-:Y:S02]  /*78f0*/  FFMA.FTZ R66, R70.reuse, R68.reuse, R66 ;  /* 0x0000004446427223 */ /* 0x0c0fe40000010042 */
[----:B------:R-:W-:Y:S02]  /*7900*/  FMUL.FTZ R70, R70, R69 ;  /* 0x0000004546467220 */ /* 0x000fe40000410000 */
[----:B------:R-:W-:Y:S01]  /*7910*/  FFMA.FTZ R64, R64, R68, R71 ;  /* 0x0000004440407223 */ /* 0x000fe20000010047 */
[----:B------:R-:W-:Y:S01]  /*7920*/  MOV R71, R242 ;  /* 0x000000f200477202 */ /* 0x000fe20000000f00 */
[----:B------:R-:W-:Y:S01]  /*7930*/  @P0 FFMA.FTZ R68, R67, R68, -R70 ;  /* 0x0000004443440223 */ /* 0x000fe20000010846 */
[----:B------:R-:W-:-:S02]  /*7940*/  MOV R67, R241 ;  /* 0x000000f100437202 */ /* 0x000fc40000000f00 */
[----:B-1----:R-:W-:Y:S01]  /*7950*/  FSEL R69, R69, R66, !P0 ;  /* 0x0000004245457208 */ /* 0x002fe20004000000 */
[----:B------:R-:W-:Y:S02]  /*7960*/  @P0 FADD.FTZ R71, R64, R71 ;  /* 0x0000004740470221 */ /* 0x000fe40000010000 */
[----:B------:R-:W-:Y:S01]  /*7970*/  @P0 FADD.FTZ R67, R65, R67 ;  /* 0x0000004341430221 */ /* 0x000fe20000010000 */
[----:B------:R-:W-:Y:S05]  /*7980*/  BRA.CONV ~URZ, `(.L_x_5262) ;  /* 0x000000537f007947 */ /* 0x000fea000b800000 */
[----:B------:R-:W-:Y:S01]  /*7990*/  HFMA2.MMA R66, -RZ, RZ, 0, 1.847743988037109375e-06 ;  /* 0x0000001fff427435 */ /* 0x000fe200000001ff */
[----:B------:R-:W-:Y:S02]  /*79a0*/  MOV R64, R68 ;  /* 0x0000004400407202 */ /* 0x000fe40000000f00 */
[----:B------:R-:W-:Y:S02]  /*79b0*/  MOV R247, 0xffffffff ;  /* 0xffffffff00f77802 */ /* 0x000fe40000000f00 */
[----:B------:R-:W-:Y:S02]  /*79c0*/  MOV R65, 0x79e0 ;  /* 0x000079e000417802 */ /* 0x000fe40000000f00 */
[----:B------:R-:W-:Y:S05]  /*79d0*/  CALL.REL.NOINC `($__internal_127_$__cuda_sm70_shflsync_idx_p) ;  /* 0x00009dd000007944 */ /* 0x000fea0003c00000 */
.L_x_5262:
[----:B------:R-:W-:Y:S05]  /*79e0*/  BRA.CONV ~URZ, `(.L_x_5263) ;  /* 0x000000537f007947 */ /* 0x000fea000b800000 */
[----:B-1----:R-:W-:Y:S01]  /*79f0*/  HFMA2.MMA R66, -RZ, RZ, 0, 1.847743988037109375e-06 ;  /* 0x0000001fff427435 */ /* 0x002fe200000001ff */
[----:B------:R-:W-:-:S02]  /*7a00*/  MOV R64, R69 ;  /* 0x0000004500407202 */ /* 0x000fc40000000f00 */
[----:B------:R-:W-:Y:S02]  /*7a10*/  MOV R247, 0xffffffff ;  /* 0xffffffff00f77802 */ /* 0x000fe40000000f00 */
[----:B------:R-:W-:Y:S02]  /*7a20*/  MOV R65, 0x7a40 ;  /* 0x00007a4000417802 */ /* 0x000fe40000000f00 */
[----:B0-----:R-:W-:Y:S05]  /*7a30*/  CALL.REL.NOINC `($__internal_127_$__cuda_sm70_shflsync_idx_p) ;  /* 0x00009d7000007944 */ /* 0x001fea0003c00000 */
.L_x_5263:
[----:B------:R-:W-:Y:S05]  /*7a40*/  BRA.CONV ~URZ, `(.L_x_5264) ;  /* 0x000000537f007947 */ /* 0x000fea000b800000 */
[----:B-1----:R-:W-:Y:S01]  /*7a50*/  HFMA2.MMA R66, -RZ, RZ, 0, 1.847743988037109375e-06 ;  /* 0x0000001fff427435 */ /* 0x002fe200000001ff */
[----:B------:R-:W-:Y:S02]  /*7a60*/  MOV R64, R67 ;  /* 0x0000004300407202 */ /* 0x000fe40000000f00 */
[----:B------:R-:W-:Y:S02]  /*7a70*/  MOV R247, 0xffffffff ;  /* 0xffffffff00f77802 */ /* 0x000fe40000000f00 */
[----:B------:R-:W-:Y:S02]  /*7a80*/  MOV R65, 0x7aa0 ;  /* 0x00007aa000417802 */ /* 0x000fe40000000f00 */
[----:B0-----:R-:W-:Y:S05]  /*7a90*/  CALL.REL.NOINC `($__internal_127_$__cuda_sm70_shflsync_idx_p) ;  /* 0x00009d1000007944 */ /* 0x001fea0003c00000 */
.L_x_5264:
[----:B------:R-:W-:Y:S05]  /*7aa0*/  BRA.CONV ~URZ, `(.L_x_5265) ;  /* 0x000000537f007947 */ /* 0x000fea000b800000 */
[----:B-1----:R-:W-:Y:S01]  /*7ab0*/  HFMA2.MMA R66, -RZ, RZ, 0, 1.847743988037109375e-06 ;  /* 0x0000001fff427435 */ /* 0x002fe200000001ff */
[----:B------:R-:W-:Y:S02]  /*7ac0*/  MOV R64, R71 ;  /* 0x0000004700407202 */ /* 0x000fe40000000f00 */
[----:B------:R-:W-:-:S02]  /*7ad0*/  MOV R247, 0xffffffff ;  /* 0xffffffff00f77802 */ /* 0x000fc40000000f00 */
[----:B------:R-:W-:Y:S02]  /*7ae0*/  MOV R65, 0x7b00 ;  /* 0x00007b0000417802 */ /* 0x000fe40000000f00 */
[----:B0-----:R-:W-:Y:S05]  /*7af0*/  CALL.REL.NOINC `($__internal_127_$__cuda_sm70_shflsync_idx_p) ;  /* 0x00009cb000007944 */ /* 0x001fea0003c00000 */
.L_x_5265:
[----:B------:R-:W-:Y:S05]  /*7b00*/  BRA.DIV ~URZ, `(.L_x_5266) ;  /* 0x00008ac27f007947 */ /* 0x000fea000b800000 */
[----:B------:R2:W3:Y:S04]  /*7b10*/  SHFL.IDX PT, R70, R60, RZ, 0x1f ;  /* 0x00001fff3c467589 */ /* 0x0004e800000e0000 */
[----:B------:R2:W4:Y:S04]  /*7b20*/  SHFL.IDX PT, R241, R61, RZ, 0x1f ;  /* 0x00001fff3df17589 */ /* 0x00052800000e0000 */
[----:B------:R-:W1:Y:S04]  /*7b30*/  SHFL.IDX PT, R62, R62, RZ, 0x1f ;  /* 0x00001fff3e3e7589 */ /* 0x000e6800000e0000 */
[----:B-1----:R2:W1:Y:S04]  /*7b40*/  SHFL.IDX PT, R66, R63, RZ, 0x1f ;  /* 0x00001fff3f427589 */ /* 0x00246800000e0000 */
[----:B------:R-:W0:Y:S04]  /*7b50*/  SHFL.UP PT, R68, R68, 0x1, RZ ;  /* 0x0420000044447989 */ /* 0x000e2800000e00ff */
[----:B------:R-:W0:Y:S04]  /*7b60*/  SHFL.UP PT, R69, R69, 0x1, RZ ;  /* 0x0420000045457989 */ /* 0x000e2800000e00ff */
[----:B------:R2:W0:Y:S04]  /*7b70*/  SHFL.UP PT, R60, R67, 0x1, RZ ;  /* 0x04200000433c7989 */ /* 0x00042800000e00ff */
[----:B------:R-:W0:Y:S02]  /*7b80*/  SHFL.UP PT, R71, R71, 0x1, RZ ;  /* 0x0420000047477989 */ /* 0x000e2400000e00ff */
.L_x_5370:
[----:B-1234-:R-:W-:Y:S02]  /*7b90*/  MOV R67, R66 ;  /* 0x0000004200437202 */ /* 0x01efe40000000f00 */
[----:B------:R-:W-:-:S02]  /*7ba0*/  MOV R66, R62 ;  /* 0x0000003e00427202 */ /* 0x000fc40000000f00 */
[----:B------:R-:W-:Y:S01]  /*7bb0*/  MOV R65, R241 ;  /* 0x000000f100417202 */ /* 0x000fe20000000f00 */
[CC--:B0-----:R-:W-:Y:S01]  /*7bc0*/  FMUL.FTZ R61, R67.reuse, R69.reuse ;  /* 0x00000045433d7220 */ /* 0x0c1fe20000410000 */
[----:B------:R-:W-:Y:S01]  /*7bd0*/  MOV R64, R70 ;  /* 0x0000004600407202 */ /* 0x000fe20000000f00 */
[C---:B------:R-:W-:Y:S02]  /*7be0*/  FMUL.FTZ R62, R66.reuse, R69 ;  /* 0x00000045423e7220 */ /* 0x040fe40000410000 */
[-C--:B------:R-:W-:Y:S02]  /*7bf0*/  FFMA.FTZ R61, R66, R68.reuse, -R61 ;  /* 0x00000044423d7223 */ /* 0x080fe4000001083d */
[----:B------:R-:W-:Y:S02]  /*7c00*/  FFMA.FTZ R62, R67, R68, R62 ;  /* 0x00000044433e7223 */ /* 0x000fe4000001003e */
[----:B------:R-:W-:Y:S02]  /*7c10*/  @P1 FADD.FTZ R66, R61, R60 ;  /* 0x0000003c3d421221 */ /* 0x000fe40000010000 */
[----:B------:R-:W-:-:S02]  /*7c20*/  @P1 FADD.FTZ R67, R62, R71 ;  /* 0x000000473e431221 */ /* 0x000fc40000010000 */
[----:B------:R-:W0:Y:S01]  /*7c30*/  LDS.128 R60, [R231+0x4250] ;  /* 0x00425000e73c7984 */ /* 0x000e220000000c00 */
[CC--:B------:R-:W-:Y:S02]  /*7c40*/  FMUL.FTZ R71, R65.reuse, R69.reuse ;  /* 0x0000004541477220 */ /* 0x0c0fe40000410000 */
[C---:B------:R-:W-:Y:S02]  /*7c50*/  FMUL.FTZ R69, R64.reuse, R69 ;  /* 0x0000004540457220 */ /* 0x040fe40000410000 */
[-C--:B------:R-:W-:Y:S02]  /*7c60*/  @P1 FFMA.FTZ R64, R64, R68.reuse, -R71 ;  /* 0x0000004440401223 */ /* 0x080fe40000010847 */
[----:B------:R-:W-:-:S05]  /*7c70*/  @P1 FFMA.FTZ R65, R65, R68, R69 ;  /* 0x0000004441411223 */ /* 0x000fca0000010045 */
        /* <DEDUP_REMOVED lines=12> */
.L_x_5259:
[----:B0-----:R-:W-:Y:S05]  /*7d40*/  BSYNC B0 ;  /* 0x0000000000007941 */ /* 0x001fea0003800000 */
.L_x_5258:
        /* <DEDUP_REMOVED lines=12> */
[C---:B------:R-:W-:Y:S02]  /*7e10*/  FMUL.FTZ R61, R152.reuse, R184 ;  /* 0x000000b8983d7220 */ /* 0x040fe40000410000 */
[----:B------:R-:W-:Y:S02]  /*7e20*/  FFMA.FTZ R65, R149, R62, R63 ;  /* 0x0000003e95417223 */ /* 0x000fe4000001003f */
[C---:B------:R-:W-:Y:S02]  /*7e30*/  FMUL.FTZ R63, R151.reuse, R184 ;  /* 0x000000b8973f7220 */ /* 0x040fe40000410000 */
[-C--:B------:R-:W-:Y:S02]  /*7e40*/  FFMA.FTZ R62, R151, R168.reuse, -R61 ;  /* 0x000000a8973e7223 */ /* 0x080fe4000001083d */
        /* <DEDUP_REMOVED lines=9> */
[----:B------:R-:W-:Y:S02]  /*7ee0*/  FADD.FTZ R61, R166, R61 ;  /* 0x0000003da63d7221 */ /* 0x000fe40000010000 */
[CC--:B------:R-:W-:Y:S02]  /*7ef0*/  FMUL.FTZ R64, R148.reuse, -R60.reuse ;  /* 0x8000003c94407220 */ /* 0x0c0fe40000410000 */
[----:B------:R-:W-:Y:S02]  /*7f00*/  FFMA.FTZ R62, R147, R60, -R62 ;  /* 0x0000003c933e7223 */ /* 0x000fe4000001083e */
[----:B------:R-:W-:-:S02]  /*7f10*/  FMUL.FTZ R60, R148, -R63 ;  /* 0x8000003f943c7220 */ /* 0x000fc40000410000 */
        /* <DEDUP_REMOVED lines=113> */
[----:B------:R-:W0:Y:S01]  /*8630*/  LDS.64 R68, [R84.X16+0x4258] ;  /* 0x0042580054447984 */ /* 0x000e22000000ca00 */
[----:B------:R-:W-:-:S02]  /*8640*/  FFMA.FTZ R61, R131, R66, -R60 ;  /* 0x00000042833d7223 */ /* 0x000fc4000001083c */
[----:B------:R-:W-:Y:S02]  /*8650*/  FADD.FTZ R63, -R170, R63 ;  /* 0x0000003faa3f7221 */ /* 0x000fe40000010100 */
[----:B------:R-:W-:Y:S02]  /*8660*/  FADD.FTZ R61, R154, R61 ;  /* 0x0000003d9a3d7221 */ /* 0x000fe40000010000 */
[C---:B------:R-:W-:Y:S02]  /*8670*/  FMUL.FTZ R60, R132.reuse, -R63 ;  /* 0x8000003f843c7220 */ /* 0x040fe40000410000 */
[CC--:B------:R-:W-:Y:S02]  /*8680*/  FMUL.FTZ R62, R132.reuse, -R61.reuse ;  /* 0x8000003d843e7220 */ /* 0x0c0fe40000410000 */
[C---:B------:R-:W-:Y:S01]  /*8690*/  FFMA.FTZ R66, R133.reuse, R61, -R60 ;  /* 0x0000003d85427223 */ /* 0x040fe2000001083c */
[----:B------:R-:W-:Y:S01]  /*86a0*/  MOV R60, UR33 ;  /* 0x00000021003c7c02 */ /* 0x000fe20008000f00 */
[----:B------:R-:W-:Y:S01]  /*86b0*/  FFMA.FTZ R70, R133, R63, R62 ;  /* 0x0000003f85467223 */ /* 0x000fe2000001003e */
[----:B------:R-:W-:Y:S01]  /*86c0*/  HFMA2.MMA R61, -RZ, RZ, 0, 0 ;  /* 0x00000000ff3d7435 */ /* 0x000fe200000001ff */
[----:B------:R-:W-:Y:S01]  /*86d0*/  FMUL.FTZ R62, R132, -R64 ;  /* 0x80000040843e7220 */ /* 0x000fe20000410000 */
[----:B------:R-:W-:Y:S01]  /*86e0*/  ISETP.GE.OR P0, PT, R60, c[0x0][0x174], P0 ;  /* 0x00005d003c007a0c */ /* 0x000fe20000706670 */
[----:B------:R-:W-:-:S02]  /*86f0*/  FADD.FTZ R67, -R169, R70 ;  /* 0x00000046a9437221 */ /* 0x000fc40000010100 */
[-C--:B------:R-:W-:Y:S02]  /*8700*/  FMUL.FTZ R60, R132, -R65.reuse ;  /* 0x80000041843c7220 */ /* 0x080fe40000410000 */
[C---:B------:R-:W-:Y:S02]  /*8710*/  FFMA.FTZ R65, R133.reuse, R65, R62 ;  /* 0x0000004185417223 */ /* 0x040fe4000001003e */
[----:B------:R-:W-:Y:S01]  /*8720*/  FFMA.FTZ R64, R133, R64, -R60 ;  /* 0x0000004085407223 */ /* 0x000fe2000001083c */
[----:B------:R-:W-:Y:S01]  /*8730*/  MOV R60, 0x3f800000 ;  /* 0x3f800000003c7802 */ /* 0x000fe20000000f00 */
        /* <DEDUP_REMOVED lines=14> */
[----:B------:R-:W-:Y:S02]  /*8820*/  FMUL.FTZ R68, R132, R185 ;  /* 0x000000b984447220 */ /* 0x000fe40000410000 */
[----:B--2---:R-:W-:Y:S02]  /*8830*/  FMUL.FTZ R64, R130, R187 ;  /* 0x000000bb82407220 */ /* 0x004fe40000410000 */
[----:B------:R-:W-:-:S04]  /*8840*/  FFMA.FTZ R65, R133, R186, R68 ;  /* 0x000000ba85417223 */ /* 0x000fc80000010044 */
[----:B------:R-:W-:-:S04]  /*8850*/  FADD.FTZ R188, R188, R65 ;  /* 0x00000041bcbc7221 */ /* 0x000fc80000010000 */
        /* <DEDUP_REMOVED lines=9> */
[----:B------:R-:W-:Y:S02]  /*88f0*/  FFMA.FTZ R65, R129, R189, R64 ;  /* 0x000000bd81417223 */ /* 0x000fe40000010040 */
[----:B------:R-:W-:Y:S02]  /*8900*/  FMUL.FTZ R64, R126, R191 ;  /* 0x000000bf7e407220 */ /* 0x000fe40000410000 */
[----:B------:R-:W-:-:S04]  /*8910*/  FADD.FTZ R192, R192, R65 ;  /* 0x00000041c0c07221 */ /* 0x000fc80000010000 */
        /* <DEDUP_REMOVED lines=92> */
.L_x_5371:
[----:B------:R-:W-:Y:S05]  /*8ee0*/  BRA.DIV ~URZ, `(.L_x_5270) ;  /* 0x00007ab27f007947 */ /* 0x000fea000b800000 */
[----:B------:R-:W2:Y:S04]  /*8ef0*/  SHFL.DOWN PT, R69, R69, 0x1, 0x1f ;  /* 0x08201f0045457f89 */ /* 0x000ea800000e0000 */
[----:B0-----:R0:W3:Y:S04]  /*8f00*/  SHFL.DOWN PT, R123, R68, 0x1, 0x1f ;  /* 0x08201f00447b7f89 */ /* 0x0010e800000e0000 */
[----:B------:R0:W4:Y:S02]  /*8f10*/  SHFL.DOWN PT, R66, R70, 0x1, 0x1f ;  /* 0x08201f0046427f89 */ /* 0x00012400000e0000 */
.L_x_5372:
[----:B------:R-:W-:Y:S01]  /*8f20*/  BSSY B1, `(.L_x_5271) ;  /* 0x000000d000017945 */ /* 0x000fe20003800000 */
[----:B------:R-:W-:Y:S05]  /*8f30*/  @!P0 BRA `(.L_x_5272) ;  /* 0x000000b000008947 */ /* 0x000fea0003800000 */
[----:B----4-:R-:W-:-:S04]  /*8f40*/  FMUL.FTZ R64, R231, R66 ;  /* 0x00000042e7407220 */ /* 0x010fc80000410000 */
[-C--:B---3--:R-:W-:Y:S02]  /*8f50*/  FFMA.FTZ R65, R71, R123.reuse, -R64 ;  /* 0x0000007b47417223 */ /* 0x088fe40000010840 */
[C---:B------:R-:W-:Y:S02]  /*8f60*/  FMUL.FTZ R123, R231.reuse, R123 ;  /* 0x0000007be77b7220 */ /* 0x040fe40000410000 */
[----:B--2---:R-:W-:Y:S02]  /*8f70*/  FMUL.FTZ R64, R231, R69 ;  /* 0x00000045e7407220 */ /* 0x004fe40000410000 */
[----:B------:R-:W-:Y:S02]  /*8f80*/  FFMA.FTZ R123, R71, R66, R123 ;  /* 0x00000042477b7223 */ /* 0x000fe4000001007b */
[-C--:B-1----:R-:W-:Y:S02]  /*8f90*/  FMUL.FTZ R66, R231, R67.reuse ;  /* 0x00000043e7427220 */ /* 0x082fe40000410000 */
[----:B------:R-:W-:-:S02]  /*8fa0*/  FFMA.FTZ R64, R71, R67, -R64 ;  /* 0x0000004347407223 */ /* 0x000fc40000010840 */
[----:B------:R-:W-:Y:S02]  /*8fb0*/  FFMA.FTZ R231, R71, R69, R66 ;  /* 0x0000004547e77223 */ /* 0x000fe40000010042 */
[----:B0-----:R-:W-:Y:S01]  /*8fc0*/  FADD.FTZ R68, R68, R65 ;  /* 0x0000004144447221 */ /* 0x001fe20000010000 */
[----:B------:R-:W-:Y:S01]  /*8fd0*/  MOV R71, R64 ;  /* 0x0000004000477202 */ /* 0x000fe20000000f00 */
[----:B------:R-:W-:Y:S02]  /*8fe0*/  FADD.FTZ R122, R122, R123 ;  /* 0x0000007b7a7a7221 */ /* 0x000fe40000010000 */
.L_x_5272:
[----:B------:R-:W-:Y:S05]  /*8ff0*/  BSYNC B1 ;  /* 0x0000000000017941 */ /* 0x000fea0003800000 */
.L_x_5271:
[----:B------:R-:W-:Y:S01]  /*9000*/  ISETP.GT.U32.AND P0, PT, R230, 0x1d, PT ;  /* 0x0000001de600780c */ /* 0x000fe20003f04070 */
[----:B------:R-:W-:Y:S05]  /*9010*/  BRA.DIV ~URZ, `(.L_x_5273) ;  /* 0x00007ad27f007947 */ /* 0x000fea000b800000 */
[----:B-1----:R1:W0:Y:S04]  /*9020*/  SHFL.DOWN PT, R67, R71, 0x2, 0x1f ;  /* 0x08401f0047437f89 */ /* 0x00222800000e0000 */
[----:B--2---:R1:W2:Y:S04]  /*9030*/  SHFL.DOWN PT, R69, R231, 0x2, 0x1f ;  /* 0x08401f00e7457f89 */ /* 0x0042a800000e0000 */
[----:B0-----:R1:W0:Y:S04]  /*9040*/  SHFL.DOWN PT, R70, R68, 0x2, 0x1f ;  /* 0x08401f0044467f89 */ /* 0x00122800000e0000 */
[----:B----4-:R1:W4:Y:S02]  /*9050*/  SHFL.DOWN PT, R66, R122, 0x2, 0x1f ;  /* 0x08401f007a427f89 */ /* 0x01032400000e0000 */
.L_x_5373:
[----:B------:R-:W-:Y:S01]  /*9060*/  BSSY B1, `(.L_x_5274) ;  /* 0x000000d000017945 */ /* 0x000fe20003800000 */
[----:B------:R-:W-:Y:S05]  /*9070*/  @P0 BRA `(.L_x_5275) ;  /* 0x000000b000000947 */ /* 0x000fea0003800000 */
[C---:B----4-:R-:W-:Y:S02]  /*9080*/  FMUL.FTZ R65, R231.reuse, R66 ;  /* 0x00000042e7417220 */ /* 0x050fe40000410000 */
[----:B--2---:R-:W-:-:S02]  /*9090*/  FMUL.FTZ R64, R231, R69 ;  /* 0x00000045e7407220 */ /* 0x004fc40000410000 */
[-C--:B0-----:R-:W-:Y:S02]  /*90a0*/  FFMA.FTZ R65, R71, R70.reuse, -R65 ;  /* 0x0000004647417223 */ /* 0x081fe40000010841 */
[----:B------:R-:W-:Y:S02]  /*90b0*/  FMUL.FTZ R70, R231, R70 ;  /* 0x00000046e7467220 */ /* 0x000fe40000410000 */
[CC--:B------:R-:W-:Y:S02]  /*90c0*/  FFMA.FTZ R64, R71.reuse, R67.reuse, -R64 ;  /* 0x0000004347407223 */ /* 0x0c0fe40000010840 */
[----:B---3--:R-:W-:Y:S02]  /*90d0*/  FFMA.FTZ R123, R71, R66, R70 ;  /* 0x00000042477b7223 */ /* 0x008fe40000010046 */
[----:B------:R-:W-:Y:S02]  /*90e0*/  FMUL.FTZ R66, R231, R67 ;  /* 0x00000043e7427220 */ /* 0x000fe40000410000 */
[----:B-1----:R-:W-:-:S02]  /*90f0*/  FADD.FTZ R68, R68, R65 ;  /* 0x0000004144447221 */ /* 0x002fc40000010000 */
[----:B------:R-:W-:Y:S01]  /*9100*/  FFMA.FTZ R231, R71, R69, R66 ;  /* 0x0000004547e77223 */ /* 0x000fe20000010042 */
[----:B------:R-:W-:Y:S01]  /*9110*/  MOV R71, R64 ;  /* 0x0000004000477202 */ /* 0x000fe20000000f00 */
[----:B------:R-:W-:Y:S02]  /*9120*/  FADD.FTZ R122, R122, R123 ;  /* 0x0000007b7a7a7221 */ /* 0x000fe40000010000 */
.L_x_5275:
[----:B------:R-:W-:Y:S05]  /*9130*/  BSYNC B1 ;  /* 0x0000000000017941 */ /* 0x000fea0003800000 */
.L_x_5274:
[----:B------:R-:W-:Y:S01]  /*9140*/  ISETP.GT.U32.AND P0, PT, R230, 0x1b, PT ;  /* 0x0000001be600780c */ /* 0x000fe20003f04070 */
[----:B------:R-:W-:Y:S10]  /*9150*/  BRA.DIV ~URZ, `(.L_x_5276) ;  /* 0x00007b527f007947 */ /* 0x000ff4000b800000 */
[----:B------:R1:W4:Y:S02]  /*9160*/  SHFL.DOWN PT, R67, R71, 0x4, 0x1f ;  /* 0x08801f0047437f89 */ /* 0x00032400000e0000 */
.L_x_5374:
[----:B------:R-:W-:Y:S05]  /*9170*/  BRA.DIV ~URZ, `(.L_x_5277) ;  /* 0x00007bb27f007947 */ /* 0x000fea000b800000 */
[----:B--2---:R2:W1:Y:S04]  /*9180*/  SHFL.DOWN PT, R69, R231, 0x4, 0x1f ;  /* 0x08801f00e7457f89 */ /* 0x00446800000e0000 */
[----:B0-----:R2:W0:Y:S04]  /*9190*/  SHFL.DOWN PT, R70, R68, 0x4, 0x1f ;  /* 0x08801f0044467f89 */ /* 0x00142800000e0000 */
[----:B----4-:R2:W4:Y:S02]  /*91a0*/  SHFL.DOWN PT, R66, R122, 0x4, 0x1f ;  /* 0x08801f007a427f89 */ /* 0x01052400000e0000 */
.L_x_5375:
[----:B------:R-:W-:Y:S01]  /*91b0*/  BSSY B1, `(.L_x_5278) ;  /* 0x000000d000017945 */ /* 0x000fe20003800000 */
[----:B------:R-:W-:Y:S05]  /*91c0*/  @P0 BRA `(.L_x_5279) ;  /* 0x000000b000000947 */ /* 0x000fea0003800000 */
[C---:B----4-:R-:W-:Y:S02]  /*91d0*/  FMUL.FTZ R65, R231.reuse, R66 ;  /* 0x00000042e7417220 */ /* 0x050fe40000410000 */
[----:B-1----:R-:W-:-:S02]  /*91e0*/  FMUL.FTZ R64, R231, R69 ;  /* 0x00000045e7407220 */ /* 0x002fc40000410000 */
[-C--:B0-----:R-:W-:Y:S02]  /*91f0*/  FFMA.FTZ R65, R71, R70.reuse, -R65 ;  /* 0x0000004647417223 */ /* 0x081fe40000010841 */
[----:B------:R-:W-:Y:S02]  /*9200*/  FMUL.FTZ R70, R231, R70 ;  /* 0x00000046e7467220 */ /* 0x000fe40000410000 */
[CC--:B------:R-:W-:Y:S02]  /*9210*/  FFMA.FTZ R64, R71.reuse, R67.reuse, -R64 ;  /* 0x0000004347407223 */ /* 0x0c0fe40000010840 */
[----:B---3--:R-:W-:Y:S02]  /*9220*/  FFMA.FTZ R123, R71, R66, R70 ;  /* 0x00000042477b7223 */ /* 0x008fe40000010046 */
[----:B------:R-:W-:Y:S02]  /*9230*/  FMUL.FTZ R66, R231, R67 ;  /* 0x00000043e7427220 */ /* 0x000fe40000410000 */
[----:B--2---:R-:W-:-:S02]  /*9240*/  FADD.FTZ R68, R68, R65 ;  /* 0x0000004144447221 */ /* 0x004fc40000010000 */
[----:B------:R-:W-:Y:S01]  /*9250*/  FFMA.FTZ R231, R71, R69, R66 ;  /* 0x0000004547e77223 */ /* 0x000fe20000010042 */
[----:B------:R-:W-:Y:S01]  /*9260*/  MOV R71, R64 ;  /* 0x0000004000477202 */ /* 0x000fe20000000f00 */
[----:B------:R-:W-:Y:S02]  /*9270*/  FADD.FTZ R122, R122, R123 ;  /* 0x0000007b7a7a7221 */ /* 0x000fe40000010000 */
.L_x_5279:
[----:B------:R-:W-:Y:S05]  /*9280*/  BSYNC B1 ;  /* 0x0000000000017941 */ /* 0x000fea0003800000 */
.L_x_5278:
[----:B------:R-:W-:Y:S01]  /*9290*/  ISETP.GT.U32.AND P0, PT, R230, 0x17, PT ;  /* 0x00000017e600780c */ /* 0x000fe20003f04070 */
[----:B------:R-:W-:Y:S05]  /*92a0*/  BRA.DIV ~URZ, `(.L_x_5280) ;  /* 0x00007bd27f007947 */ /* 0x000fea000b800000 */
[----:B------:R2:W4:Y:S04]  /*92b0*/  SHFL.DOWN PT, R67, R71, 0x8, 0x1f ;  /* 0x09001f0047437f89 */ /* 0x00052800000e0000 */
[----:B-1----:R2:W1:Y:S04]  /*92c0*/  SHFL.DOWN PT, R69, R231, 0x8, 0x1f ;  /* 0x09001f00e7457f89 */ /* 0x00246800000e0000 */
[----:B0-----:R2:W0:Y:S04]  /*92d0*/  SHFL.DOWN PT, R70, R68, 0x8, 0x1f ;  /* 0x09001f0044467f89 */ /* 0x00142800000e0000 */
[----:B----4-:R2:W4:Y:S02]  /*92e0*/  SHFL.DOWN PT, R66, R122, 0x8, 0x1f ;  /* 0x09001f007a427f89 */ /* 0x01052400000e0000 */
.L_x_5376:
        /* <DEDUP_REMOVED lines=13> */
.L_x_5282:
[----:B------:R-:W-:Y:S05]  /*93c0*/  BSYNC B1 ;  /* 0x0000000000017941 */ /* 0x000fea0003800000 */
.L_x_5281:
[----:B------:R-:W-:Y:S01]  /*93d0*/  ISETP.GT.U32.AND P0, PT, R230, 0xf, PT ;  /* 0x0000000fe600780c */ /* 0x000fe20003f04070 */
[----:B------:R-:W-:Y:S10]  /*93e0*/  BRA.DIV ~URZ, `(.L_x_5283) ;  /* 0x00007c527f007947 */ /* 0x000ff4000b800000 */
[----:B------:R2:W4:Y:S02]  /*93f0*/  SHFL.DOWN PT, R67, R71, 0x10, 0x1f ;  /* 0x0a001f0047437f89 */ /* 0x00052400000e0000 */
.L_x_5377:
[----:B------:R-:W-:Y:S05]  /*9400*/  BRA.DIV ~URZ, `(.L_x_5284) ;  /* 0x00007cb27f007947 */ /* 0x000fea000b800000 */
[----:B-1----:R1:W2:Y:S04]  /*9410*/  SHFL.DOWN PT, R69, R231, 0x10, 0x1f ;  /* 0x0a001f00e7457f89 */ /* 0x0022a800000e0000 */
[----:B0-----:R1:W0:Y:S04]  /*9420*/  SHFL.DOWN PT, R70, R68, 0x10, 0x1f ;  /* 0x0a001f0044467f89 */ /* 0x00122800000e0000 */
[----:B----4-:R1:W4:Y:S02]  /*9430*/  SHFL.DOWN PT, R66, R122, 0x10, 0x1f ;  /* 0x0a001f007a427f89 */ /* 0x01032400000e0000 */
.L_x_5378:
        /* <DEDUP_REMOVED lines=13> */
.L_x_5286:
[----:B------:R-:W-:Y:S05]  /*9510*/  BSYNC B1 ;  /* 0x0000000000017941 */ /* 0x000fea0003800000 */
.L_x_5285:
        /* <DEDUP_REMOVED lines=20> */
.L_x_5379:
        /* <DEDUP_REMOVED lines=12> */
[----:B------:R-:W-:Y:S02]  /*9720*/  FMUL.FTZ R70, R64, R231 ;  /* 0x000000e740467220 */ /* 0x000fe40000410000 */
[C---:B------:R-:W-:Y:S02]  /*9730*/  FFMA.FTZ R69, R66.reuse, R71, -R69 ;  /* 0x0000004742457223 */ /* 0x040fe40000010845 */
[----:B------:R-:W-:-:S04]  /*9740*/  FMUL.FTZ R66, R66, R231 ;  /* 0x000000e742427220 */ /* 0x000fc80000410000 */
[----:B------:R-:W-:Y:S02]  /*9750*/  FFMA.FTZ R67, R67, R71, R66 ;  /* 0x0000004743437223 */ /* 0x000fe40000010042 */
[C---:B------:R-:W-:Y:S02]  /*9760*/  FMUL.FTZ R66, R65.reuse, R231 ;  /* 0x000000e741427220 */ /* 0x040fe40000410000 */
[-C--:B------:R-:W-:Y:S02]  /*9770*/  FFMA.FTZ R65, R65, R71.reuse, R70 ;  /* 0x0000004741417223 */ /* 0x080fe40000010046 */
[----:B------:R-:W-:Y:S02]  /*9780*/  FFMA.FTZ R64, R64, R71, -R66 ;  /* 0x0000004740407223 */ /* 0x000fe40000010842 */
[----:B------:R-:W-:Y:S02]  /*9790*/  FADD.FTZ R66, R69, R68 ;  /* 0x0000004445427221 */ /* 0x000fe40000010000 */
[----:B------:R-:W-:-:S02]  /*97a0*/  FADD.FTZ R67, R67, R122 ;  /* 0x0000007a43437221 */ /* 0x000fc40000010000 */
.L_x_5289:
[----:B------:R-:W-:Y:S05]  /*97b0*/  BSYNC B1 ;  /* 0x0000000000017941 */ /* 0x000fea0003800000 */
.L_x_5288:
[----:B------:R-:W0:Y:S04]  /*97c0*/  LDS.128 R68, [R249+0x4670] ;  /* 0x00467000f9447984 */ /* 0x000e280000000c00 */
[----:B------:R1:W-:Y:S01]  /*97d0*/  STS.128 [R249+0x4670], R64 ;  /* 0x00467040f9007388 */ /* 0x0003e20000000c00 */
[----:B0-----:R-:W-:-:S02]  /*97e0*/  FMUL.FTZ R123, R69, R67 ;  /* 0x00000043457b7220 */ /* 0x001fc40000410000 */
[CC--:B------:R-:W-:Y:S02]  /*97f0*/  FMUL.FTZ R122, R69.reuse, R66.reuse ;  /* 0x00000042457a7220 */ /* 0x0c0fe40000410000 */
[C---:B------:R-:W-:Y:S02]  /*9800*/  FFMA.FTZ R123, R68.reuse, R66, -R123 ;  /* 0x00000042447b7223 */ /* 0x040fe4000001087b */
[----:B------:R-:W-:Y:S02]  /*9810*/  FFMA.FTZ R242, R68, R67, R122 ;  /* 0x0000004344f27223 */ /* 0x000fe4000001007a */
[----:B------:R-:W-:Y:S02]  /*9820*/  FADD.FTZ R70, R70, R123 ;  /* 0x0000007b46467221 */ /* 0x000fe40000010000 */
[C---:B------:R-:W-:Y:S02]  /*9830*/  FMUL.FTZ R122, R69.reuse, R64 ;  /* 0x00000040457a7220 */ /* 0x040fe40000410000 */
[----:B------:R-:W-:-:S02]  /*9840*/  FMUL.FTZ R123, R69, R65 ;  /* 0x00000041457b7220 */ /* 0x000fc40000410000 */
[C---:B------:R-:W-:Y:S02]  /*9850*/  FFMA.FTZ R69, R68.reuse, R65, R122 ;  /* 0x0000004144457223 */ /* 0x040fe4000001007a */
[----:B------:R-:W-:Y:S02]  /*9860*/  FFMA.FTZ R68, R68, R64, -R123 ;  /* 0x0000004044447223 */ /* 0x000fe4000001087b */
[----:B------:R-:W-:-:S05]  /*9870*/  FADD.FTZ R71, R71, R242 ;  /* 0x000000f247477221 */ /* 0x000fca0000010000 */
[----:B------:R1:W-:Y:S02]  /*9880*/  STS.128 [R249+0x4660], R68 ;  /* 0x00466044f9007388 */ /* 0x0003e40000000c00 */
.L_x_5268:
[----:B-1----:R-:W-:Y:S05]  /*9890*/  BSYNC B0 ;  /* 0x0000000000007941 */ /* 0x002fea0003800000 */
.L_x_5267:
[----:B------:R-:W-:Y:S01]  /*98a0*/  WARPSYNC 0xffffffff ;  /* 0xffffffff00007948 */ /* 0x000fe20003800000 */
[----:B------:R-:W-:Y:S02]  /*98b0*/  ISETP.NE.AND P0, PT, R84, RZ, PT ;  /* 0x000000ff5400720c */ /* 0x000fe40003f05270 */
[----:B------:R-:W-:Y:S01]  /*98c0*/  BAR.SYNC.DEFER_BLOCKING 0x0 ;  /* 0x0000000000007b1d */ /* 0x000fe20000010000 */
[----:B------:R-:W-:Y:S01]  /*98d0*/  SHF.L.U32 R68, R84, 0x4, RZ ;  /* 0x0000000454447819 */ /* 0x000fe200000006ff */
[----:B------:R-:W-:Y:S02]  /*98e0*/  FFMA.FTZ R66, R16, R185, RZ ;  /* 0x000000b910427223 */ /* 0x000fe400000100ff */
[----:B------:R-:W-:Y:S02]  /*98f0*/  FMUL.FTZ R71, R73, R45 ;  /* 0x0000002d49477220 */ /* 0x000fe40000410000 */
[----:B------:R-:W-:Y:S01]  /*9900*/  FMUL.FTZ R70, R74, R46 ;  /* 0x0000002e4a467220 */ /* 0x000fe20000410000 */
[----:B------:R-:W-:Y:S01]  /*9910*/  BSSY B0, `(.L_x_5290) ;  /* 0x00001e6000007945 */ /* 0x000fe20003800000 */
[----:B------:R-:W-:Y:S01]  /*9920*/  FMUL.FTZ R69, R75, R47 ;  /* 0x0000002f4b457220 */ /* 0x000fe20000410000 */
[----:B------:R-:W0:Y:S04]  /*9930*/  LDS.64 R64, [R68+0x4668] ;  /* 0x0046680044407984 */ /* 0x000e280000000a00 */
[----:B------:R1:W-:Y:S01]  /*9940*/  @!P0 STS.128 [UR20+0x5c60], R60 ;  /* 0x005c603cff008988 */ /* 0x0003e20008000c14 */
[----:B------:R-:W-:-:S02]  /*9950*/  ULDC UR20, c[0x0][0x168] ;  /* 0x00005a0000147ab9 */ /* 0x000fc40000000800 */
[----:B------:R-:W-:Y:S01]  /*9960*/  UIADD3 UR20, -UR38, UR20, URZ ;  /* 0x0000001426147290 */ /* 0x000fe2000fffe13f */
[----:B-1----:R-:W-:Y:S02]  /*9970*/  FFMA.FTZ R63, R15, R187, R66 ;  /* 0x000000bb0f3f7223 */ /* 0x002fe40000010042 */
[----:B------:R-:W-:Y:S02]  /*9980*/  FMUL.FTZ R66, R77, R49 ;  /* 0x000000314d427220 */ /* 0x000fe40000410000 */
[----:B------:R-:W-:-:S04]  /*9990*/  FFMA.FTZ R62, R14, R190, R63 ;  /* 0x000000be0e3e7223 */ /* 0x000fc8000001003f */
[----:B------:R-:W-:Y:S02]  /*99a0*/  FFMA.FTZ R63, R13, R191, R62 ;  /* 0x000000bf0d3f7223 */ /* 0x000fe4000001003e */
[----:B------:R-:W-:Y:S02]  /*99b0*/  FFMA.FTZ R191, R99, -R66, R191 ;  /* 0x8000004263bf7223 */ /* 0x000fe400000100bf */
[----:B------:R-:W-:Y:S02]  /*99c0*/  FFMA.FTZ R63, R12, R194, R63 ;  /* 0x000000c20c3f7223 */ /* 0x000fe4000001003f */
[----:B------:R-:W-:Y:S02]  /*99d0*/  FFMA.FTZ R66, R98, -R66, R192 ;  /* 0x8000004262427223 */ /* 0x000fe400000100c0 */
[----:B------:R-:W-:Y:S02]  /*99e0*/  FFMA.FTZ R63, R11, R196, R63 ;  /* 0x000000c40b3f7223 */ /* 0x000fe4000001003f */
[----:B------:R-:W-:-:S02]  /*99f0*/  FFMA.FTZ R196, R95, -R69, R196 ;  /* 0x800000455fc47223 */ /* 0x000fc400000100c4 */
[----:B------:R-:W-:Y:S02]  /*9a00*/  FFMA.FTZ R62, R10, R198, R63 ;  /* 0x000000c60a3e7223 */ /* 0x000fe4000001003f */
[-C--:B0-----:R-:W-:Y:S02]  /*9a10*/  FMUL.FTZ R67, R65, -R111.reuse ;  /* 0x8000006f41437220 */ /* 0x081fe40000410000 */
[C---:B------:R-:W-:Y:S02]  /*9a20*/  FMUL.FTZ R111, R64.reuse, -R111 ;  /* 0x8000006f406f7220 */ /* 0x040fe40000410000 */
[----:B------:R-:W-:Y:S02]  /*9a30*/  FFMA.FTZ R60, R64, R110, -R67 ;  /* 0x0000006e403c7223 */ /* 0x000fe40000010843 */
[----:B------:R-:W-:Y:S02]  /*9a40*/  FMUL.FTZ R64, R80, R52 ;  /* 0x0000003450407220 */ /* 0x000fe40000410000 */
[----:B------:R-:W-:-:S02]  /*9a50*/  FFMA.FTZ R63, R9, R199, R62 ;  /* 0x000000c7093f7223 */ /* 0x000fc4000001003e */
[-C--:B------:R-:W-:Y:S02]  /*9a60*/  FFMA.FTZ R185, R86, -R64.reuse, R185 ;  /* 0x8000004056b97223 */ /* 0x080fe400000100b9 */
[----:B------:R-:W-:Y:S02]  /*9a70*/  FFMA.FTZ R64, R85, -R64, R186 ;  /* 0x8000004055407223 */ /* 0x000fe400000100ba */
[----:B------:R-:W-:Y:S02]  /*9a80*/  FFMA.FTZ R186, R16, -R186, RZ ;  /* 0x800000ba10ba7223 */ /* 0x000fe400000100ff */
[----:B------:R-:W-:Y:S02]  /*9a90*/  FFMA.FTZ R62, R8, R202, R63 ;  /* 0x000000ca083e7223 */ /* 0x000fe4000001003f */
[----:B------:R-:W-:Y:S02]  /*9aa0*/  FFMA.FTZ R186, R15, -R188, R186 ;  /* 0x800000bc0fba7223 */ /* 0x000fe400000100ba */
[----:B------:R-:W-:-:S02]  /*9ab0*/  FFMA.FTZ R63, R7, R203, R62 ;  /* 0x000000cb073f7223 */ /* 0x000fc4000001003e */
[----:B------:R-:W-:Y:S02]  /*9ac0*/  FFMA.FTZ R186, R14, -R189, R186 ;  /* 0x800000bd0eba7223 */ /* 0x000fe400000100ba */
[----:B------:R-:W-:Y:S02]  /*9ad0*/  FFMA.FTZ R61, R65, R110, R111 ;  /* 0x0000006e413d7223 */ /* 0x000fe4000001006f */
[----:B------:R-:W-:Y:S02]  /*9ae0*/  FFMA.FTZ R186, R13, -R192, R186 ;  /* 0x800000c00dba7223 */ /* 0x000fe400000100ba */
[----:B------:R-:W-:Y:S02]  /*9af0*/  FFMA.FTZ R122, R6, R206, R63 ;  /* 0x000000ce067a7223 */ /* 0x000fe4000001003f */
[----:B------:R-:W-:Y:S02]  /*9b00*/  FFMA.FTZ R186, R12, -R193, R186 ;  /* 0x800000c10cba7223 */ /* 0x000fe400000100ba */
[----:B------:R-:W-:-:S02]  /*9b10*/  FADD.FTZ R184, -R184, R61 ;  /* 0x0000003db8b87221 */ /* 0x000fc40000010100 */
[----:B------:R-:W-:Y:S02]  /*9b20*/  FFMA.FTZ R123, R5, R207, R122 ;  /* 0x000000cf057b7223 */ /* 0x000fe4000001007a */
[----:B------:R-:W-:Y:S02]  /*9b30*/  FADD.FTZ R168, R168, R60 ;  /* 0x0000003ca8a87221 */ /* 0x000fe40000010000 */
[----:B------:R-:W-:Y:S02]  /*9b40*/  FFMA.FTZ R186, R11, -R195, R186 ;  /* 0x800000c30bba7223 */ /* 0x000fe400000100ba */
[----:B------:R-:W-:Y:S02]  /*9b50*/  FMUL.FTZ R60, R152, -R184 ;  /* 0x800000b8983c7220 */ /* 0x000fe40000410000 */
[----:B------:R-:W-:Y:S02]  /*9b60*/  FFMA.FTZ R192, R4, R210, R123 ;  /* 0x000000d204c07223 */ /* 0x000fe4000001007b */
[----:B------:R-:W-:-:S02]  /*9b70*/  FMUL.FTZ R152, R152, -R168 ;  /* 0x800000a898987220 */ /* 0x000fc40000410000 */
[----:B------:R-:W-:Y:S02]  /*9b80*/  FFMA.FTZ R186, R10, -R197, R186 ;  /* 0x800000c50aba7223 */ /* 0x000fe400000100ba */
[----:B------:R-:W-:Y:S02]  /*9b90*/  FFMA.FTZ R60, R151, R168, -R60 ;  /* 0x000000a8973c7223 */ /* 0x000fe4000001083c */
[----:B------:R-:W-:Y:S02]  /*9ba0*/  FFMA.FTZ R123, R3, R211, R192 ;  /* 0x000000d3037b7223 */ /* 0x000fe400000100c0 */
[----:B------:R-:W-:Y:S02]  /*9bb0*/  FFMA.FTZ R152, R151, R184, R152 ;  /* 0x000000b897987223 */ /* 0x000fe40000010098 */
[----:B------:R-:W-:Y:S02]  /*9bc0*/  FFMA.FTZ R186, R9, -R200, R186 ;  /* 0x800000c809ba7223 */ /* 0x000fe400000100ba */
[----:B------:R-:W-:-:S02]  /*9bd0*/  FADD.FTZ R192, R167, R60 ;  /* 0x0000003ca7c07221 */ /* 0x000fc40000010000 */
[----:B------:R-:W-:Y:S02]  /*9be0*/  FMUL.FTZ R151, R53, R21 ;  /* 0x0000001535977220 */ /* 0x000fe40000410000 */
[----:B------:R-:W-:Y:S02]  /*9bf0*/  FMUL.FTZ R60, R134, R184 ;  /* 0x000000b8863c7220 */ /* 0x000fe40000410000 */
[----:B------:R-:W-:Y:S02]  /*9c00*/  FMUL.FTZ R65, R79, R51 ;  /* 0x000000334f417220 */ /* 0x000fe40000410000 */
[----:B------:R-:W-:Y:S02]  /*9c10*/  FADD.FTZ R183, -R183, R152 ;  /* 0x00000098b7b77221 */ /* 0x000fe40000010100 */
[----:B------:R-:W-:Y:S02]  /*9c20*/  FMUL.FTZ R67, R76, R48 ;  /* 0x000000304c437220 */ /* 0x000fe40000410000 */
[----:B------:R-:W-:-:S02]  /*9c30*/  FFMA.FTZ R186, R8, -R201, R186 ;  /* 0x800000c908ba7223 */ /* 0x000fc400000100ba */
[-C--:B------:R-:W-:Y:S02]  /*9c40*/  FFMA.FTZ R152, R134, -R151.reuse, R215 ;  /* 0x8000009786987223 */ /* 0x080fe400000100d7 */
[C---:B------:R-:W-:Y:S02]  /*9c50*/  FFMA.FTZ R151, R135.reuse, -R151, R216 ;  /* 0x8000009787977223 */ /* 0x040fe400000100d8 */
[----:B------:R-:W-:Y:S02]  /*9c60*/  FFMA.FTZ R134, R135, R168, R60 ;  /* 0x000000a887867223 */ /* 0x000fe4000001003c */
[----:B------:R-:W-:Y:S02]  /*9c70*/  FMUL.FTZ R135, R168, UR42 ;  /* 0x0000002aa8877c20 */ /* 0x000fe40008410000 */
[-C--:B------:R-:W-:Y:S02]  /*9c80*/  FFMA.FTZ R187, R103, -R65.reuse, R187 ;  /* 0x8000004167bb7223 */ /* 0x080fe400000100bb */
[----:B------:R-:W-:-:S02]  /*9c90*/  FFMA.FTZ R188, R102, -R65, R188 ;  /* 0x8000004166bc7223 */ /* 0x000fc400000100bc */
[----:B------:R-:W-:Y:S02]  /*9ca0*/  FMUL.FTZ R65, R78, R50 ;  /* 0x000000324e417220 */ /* 0x000fe40000410000 */
[-C--:B------:R-:W-:Y:S02]  /*9cb0*/  FFMA.FTZ R194, R97, -R67.reuse, R194 ;  /* 0x8000004361c27223 */ /* 0x080fe400000100c2 */
[----:B------:R-:W-:Y:S02]  /*9cc0*/  FFMA.FTZ R186, R7, -R204, R186 ;  /* 0x800000cc07ba7223 */ /* 0x000fe400000100ba */
[----:B------:R-:W-:Y:S02]  /*9cd0*/  FFMA.FTZ R67, R96, -R67, R193 ;  /* 0x8000004360437223 */ /* 0x000fe400000100c1 */
[----:B------:R-:W-:Y:S02]  /*9ce0*/  FMUL.FTZ R60, R150, -R183 ;  /* 0x800000b7963c7220 */ /* 0x000fe40000410000 */
[----:B------:R-:W-:-:S02]  /*9cf0*/  FFMA.FTZ R193, R184, UR41, -R135 ;  /* 0x00000029b8c17c23 */ /* 0x000fc40008010887 */
[----:B------:R-:W-:Y:S02]  /*9d00*/  FMUL.FTZ R135, R184, UR42 ;  /* 0x0000002ab8877c20 */ /* 0x000fe40008410000 */
[----:B------:R-:W-:Y:S02]  /*9d10*/  FFMA.FTZ R190, R101, -R65, R190 ;  /* 0x8000004165be7223 */ /* 0x000fe400000100be */
[----:B------:R-:W-:Y:S02]  /*9d20*/  FFMA.FTZ R186, R6, -R205, R186 ;  /* 0x800000cd06ba7223 */ /* 0x000fe400000100ba */
[----:B------:R-:W-:Y:S02]  /*9d30*/  FFMA.FTZ R65, R100, -R65, R189 ;  /* 0x8000004164417223 */ /* 0x000fe400000100bd */
[----:B------:R-:W-:Y:S02]  /*9d40*/  FMUL.FTZ R189, R54, R25 ;  /* 0x0000001936bd7220 */ /* 0x000fe40000410000 */
[----:B------:R-:W-:-:S02]  /*9d50*/  FFMA.FTZ R167, R149, R192, -R60 ;  /* 0x000000c095a77223 */ /* 0x000fc4000001083c */
[----:B------:R-:W-:Y:S02]  /*9d60*/  FFMA.FTZ R60, R168, UR41, R135 ;  /* 0x00000029a83c7c23 */ /* 0x000fe40008010087 */
[----:B------:R-:W-:Y:S02]  /*9d70*/  FFMA.FTZ R186, R5, -R208, R186 ;  /* 0x800000d005ba7223 */ /* 0x000fe400000100ba */
[----:B------:R-:W-:Y:S02]  /*9d80*/  FMUL.FTZ R150, R150, -R192 ;  /* 0x800000c096967220 */ /* 0x000fe40000410000 */
[----:B------:R-:W-:Y:S02]  /*9d90*/  FMUL.FTZ R135, R152, R193 ;  /* 0x000000c198877220 */ /* 0x000fe40000410000 */
[----:B------:R-:W-:Y:S02]  /*9da0*/  FFMA.FTZ R123, R2, R214, R123 ;  /* 0x000000d6027b7223 */ /* 0x000fe4000001007b */
[----:B------:R-:W-:-:S02]  /*9db0*/  FFMA.FTZ R214, R137, -R189, R214 ;  /* 0x800000bd89d67223 */ /* 0x000fc400000100d6 */
[----:B------:R-:W-:Y:S02]  /*9dc0*/  FFMA.FTZ R189, R136, -R189, R213 ;  /* 0x800000bd88bd7223 */ /* 0x000fe400000100d5 */
[----:B------:R-:W-:Y:S02]  /*9dd0*/  FFMA.FTZ R186, R4, -R209, R186 ;  /* 0x800000d104ba7223 */ /* 0x000fe400000100ba */
[-C--:B------:R-:W-:Y:S02]  /*9de0*/  FFMA.FTZ R149, R149, R183.reuse, R150 ;  /* 0x000000b795957223 */ /* 0x080fe40000010096 */
[----:B------:R-:W-:Y:S02]  /*9df0*/  FMUL.FTZ R136, R136, R183 ;  /* 0x000000b788887220 */ /* 0x000fe40000410000 */
[----:B------:R-:W-:Y:S02]  /*9e00*/  FFMA.FTZ R135, R151, R60, R135 ;  /* 0x0000003c97877223 */ /* 0x000fe40000010087 */
[----:B------:R-:W-:-:S02]  /*9e10*/  FMUL.FTZ R60, R192, UR42 ;  /* 0x0000002ac03c7c20 */ /* 0x000fc40008410000 */
[----:B------:R-:W-:Y:S02]  /*9e20*/  FFMA.FTZ R186, R3, -R212, R186 ;  /* 0x800000d403ba7223 */ /* 0x000fe400000100ba */
[----:B------:R-:W-:Y:S02]  /*9e30*/  FFMA.FTZ R137, R137, R192, R136 ;  /* 0x000000c089897223 */ /* 0x000fe40000010088 */
[----:B------:R-:W-:Y:S02]  /*9e40*/  FADD.FTZ R182, -R182, R149 ;  /* 0x00000095b6b67221 */ /* 0x000fe40000010100 */
[C---:B------:R-:W-:Y:S01]  /*9e50*/  FFMA.FTZ R136, R183.reuse, UR41, -R60 ;  /* 0x00000029b7887c23 */ /* 0x040fe2000801083c */
[----:B------:R-:W-:Y:S01]  /*9e60*/  SHF.L.U32 R60, R84, 0x5, RZ ;  /* 0x00000005543c7819 */ /* 0x000fe200000006ff */
[C---:B------:R-:W-:Y:S02]  /*9e70*/  FMUL.FTZ R149, R183.reuse, UR42 ;  /* 0x0000002ab7957c20 */ /* 0x040fe40008410000 */
[----:B------:R-:W-:Y:S01]  /*9e80*/  FMUL.FTZ R183, R183, R25 ;  /* 0x00000019b7b77220 */ /* 0x000fe20000410000 */
[----:B------:R-:W-:Y:S01]  /*9e90*/  LEA.HI.SX32 R60, R60, R60, 0x1b ;  /* 0x0000003c3c3c7211 */ /* 0x000fe200078fdaff */
[----:B------:R-:W-:-:S02]  /*9ea0*/  FFMA.FTZ R213, R2, -R213, R186 ;  /* 0x800000d502d57223 */ /* 0x000fc400000100ba */
[----:B------:R-:W-:Y:S02]  /*9eb0*/  FADD.FTZ R186, R166, R167 ;  /* 0x000000a7a6ba7221 */ /* 0x000fe40000010000 */
[C---:B------:R-:W-:Y:S02]  /*9ec0*/  FMUL.FTZ R167, R192.reuse, R25 ;  /* 0x00000019c0a77220 */ /* 0x040fe40000410000 */
[C---:B------:R-:W-:Y:S02]  /*9ed0*/  FMUL.FTZ R150, R189.reuse, R183 ;  /* 0x000000b7bd967220 */ /* 0x040fe40000410000 */
[----:B------:R-:W-:Y:S02]  /*9ee0*/  FFMA.FTZ R149, R192, UR41, R149 ;  /* 0x00000029c0957c23 */ /* 0x000fe40008010095 */
[C---:B------:R-:W-:Y:S02]  /*9ef0*/  FMUL.FTZ R136, R189.reuse, R136 ;  /* 0x00000088bd887220 */ /* 0x040fe40000410000 */
[----:B------:R-:W-:-:S02]  /*9f00*/  FMUL.FTZ R189, R189, R167 ;  /* 0x000000a7bdbd7220 */ /* 0x000fc40000410000 */
[-C--:B------:R-:W-:Y:S02]  /*9f10*/  FFMA.FTZ R150, R214, R167.reuse, R150 ;  /* 0x000000a7d6967223 */ /* 0x080fe40000010096 */
[----:B------:R-:W-:Y:S02]  /*9f20*/  FMUL.FTZ R193, R54, R167 ;  /* 0x000000a736c17220 */ /* 0x000fe40000410000 */
[----:B------:R-:W-:Y:S02]  /*9f30*/  FFMA.FTZ R167, R214, R149, R136 ;  /* 0x00000095d6a77223 */ /* 0x000fe40000010088 */
[C---:B------:R-:W-:Y:S01]  /*9f40*/  FMUL.FTZ R136, R148.reuse, -R182 ;  /* 0x800000b694887220 */ /* 0x040fe20000410000 */
[----:B------:R-:W-:Y:S01]  /*9f50*/  STS [R60.X4+0x2170], R193 ;  /* 0x002170c13c007388 */ /* 0x000fe20000004800 */
[-C--:B------:R-:W-:Y:S02]  /*9f60*/  FMUL.FTZ R148, R148, -R186.reuse ;  /* 0x800000ba94947220 */ /* 0x080fe40000410000 */
[----:B------:R-:W-:-:S02]  /*9f70*/  FFMA.FTZ R136, R147, R186, -R136 ;  /* 0x000000ba93887223 */ /* 0x000fc40000010888 */
[----:B------:R-:W-:Y:S02]  /*9f80*/  FFMA.FTZ R192, R147, R182, R148 ;  /* 0x000000b693c07223 */ /* 0x000fe40000010094 */
[----:B------:R-:W-:Y:S02]  /*9f90*/  FMUL.FTZ R61, R55, R29 ;  /* 0x0000001d373d7220 */ /* 0x000fe40000410000 */
[----:B------:R-:W-:Y:S02]  /*9fa0*/  FMUL.FTZ R166, R168, R21 ;  /* 0x00000015a8a67220 */ /* 0x000fe40000410000 */
[----:B------:R-:W-:Y:S02]  /*9fb0*/  FADD.FTZ R181, -R181, R192 ;  /* 0x000000c0b5b57221 */ /* 0x000fe40000010100 */
[----:B------:R-:W-:Y:S02]  /*9fc0*/  FADD.FTZ R168, R165, R136 ;  /* 0x00000088a5a87221 */ /* 0x000fe40000010000 */
[----:B------:R-:W-:-:S02]  /*9fd0*/  FFMA.FTZ R211, R139, -R61, R211 ;  /* 0x8000003d8bd37223 */ /* 0x000fc400000100d3 */
[C---:B------:R-:W-:Y:S02]  /*9fe0*/  FFMA.FTZ R61, R138.reuse, -R61, R212 ;  /* 0x8000003d8a3d7223 */ /* 0x040fe400000100d4 */
[----:B------:R-:W-:Y:S02]  /*9ff0*/  FMUL.FTZ R147, R138, R182 ;  /* 0x000000b68a937220 */ /* 0x000fe40000410000 */
[C---:B------:R-:W-:Y:S02]  /*a000*/  FMUL.FTZ R138, R104.reuse, -R181 ;  /* 0x800000b5688a7220 */ /* 0x040fe40000410000 */
[----:B------:R-:W-:Y:S02]  /*a010*/  FMUL.FTZ R104, R104, -R168 ;  /* 0x800000a868687220 */ /* 0x000fe40000410000 */
[----:B------:R-:W-:Y:S02]  /*a020*/  FFMA.FTZ R136, R139, R186, R147 ;  /* 0x000000ba8b887223 */ /* 0x000fe40000010093 */
        /* <DEDUP_REMOVED lines=10> */
[----:B------:R-:W-:Y:S02]  /*a0d0*/  FMUL.FTZ R147, R186, UR42 ;  /* 0x0000002aba937c20 */ /* 0x000fe40008410000 */
[----:B------:R-:W-:Y:S02]  /*a0e0*/  FMUL.FTZ R108, R112, -R179 ;  /* 0x800000b3706c7220 */ /* 0x000fe40000410000 */
[----:B------:R-:W-:-:S02]  /*a0f0*/  FMUL.FTZ R148, R184, R21 ;  /* 0x00000015b8947220 */ /* 0x000fc40000410000 */
[----:B------:R-:W-:Y:S02]  /*a100*/  FMUL.FTZ R139, R182, UR42 ;  /* 0x0000002ab68b7c20 */ /* 0x000fe40008410000 */
[----:B------:R-:W-:Y:S02]  /*a110*/  FMUL.FTZ R112, R112, -R163 ;  /* 0x800000a370707220 */ /* 0x000fe40000410000 */
[C---:B------:R-:W-:Y:S02]  /*a120*/  FFMA.FTZ R184, R182.reuse, UR41, -R147 ;  /* 0x00000029b6b87c23 */ /* 0x040fe40008010893 */
[----:B------:R-:W-:Y:S02]  /*a130*/  FMUL.FTZ R182, R182, R29 ;  /* 0x0000001db6b67220 */ /* 0x000fe40000410000 */
[----:B------:R-:W-:Y:S02]  /*a140*/  FFMA.FTZ R109, R113, R163, -R108 ;  /* 0x000000a3716d7223 */ /* 0x000fe4000001086c */
[----:B------:R-:W-:-:S02]  /*a150*/  FFMA.FTZ R104, R186, UR41, R139 ;  /* 0x00000029ba687c23 */ /* 0x000fc4000801008b */
[----:B------:R-:W-:Y:S02]  /*a160*/  FFMA.FTZ R113, R113, R179, R112 ;  /* 0x000000b371717223 */ /* 0x000fe40000010070 */
[----:B------:R-:W-:Y:S02]  /*a170*/  FMUL.FTZ R186, R186, R29 ;  /* 0x0000001dbaba7220 */ /* 0x000fe40000410000 */
[C---:B------:R-:W-:Y:S02]  /*a180*/  FMUL.FTZ R139, R61.reuse, R182 ;  /* 0x000000b63d8b7220 */ /* 0x040fe40000410000 */
[----:B------:R-:W-:Y:S02]  /*a190*/  FADD.FTZ R162, R162, R109 ;  /* 0x0000006da2a27221 */ /* 0x000fe40000010000 */
[----:B------:R-:W-:Y:S02]  /*a1a0*/  FADD.FTZ R178, -R178, R113 ;  /* 0x00000071b2b27221 */ /* 0x000fe40000010100 */
[----:B------:R-:W-:-:S02]  /*a1b0*/  FMUL.FTZ R105, R61, R184 ;  /* 0x000000b83d697220 */ /* 0x000fc40000410000 */
[-C--:B------:R-:W-:Y:S02]  /*a1c0*/  FMUL.FTZ R147, R61, R186.reuse ;  /* 0x000000ba3d937220 */ /* 0x080fe40000410000 */
[-C--:B------:R-:W-:Y:S02]  /*a1d0*/  FFMA.FTZ R61, R211, R186.reuse, R139 ;  /* 0x000000bad33d7223 */ /* 0x080fe4000001008b */
[----:B------:R-:W-:Y:S02]  /*a1e0*/  FMUL.FTZ R122, R56, R33 ;  /* 0x00000021387a7220 */ /* 0x000fe40000410000 */
[----:B------:R-:W-:Y:S02]  /*a1f0*/  FMUL.FTZ R139, R55, R186 ;  /* 0x000000ba378b7220 */ /* 0x000fe40000410000 */
[C---:B------:R-:W-:Y:S02]  /*a200*/  FMUL.FTZ R112, R114.reuse, -R162 ;  /* 0x800000a272707220 */ /* 0x040fe40000410000 */
[----:B------:R-:W-:Y:S01]  /*a210*/  FMUL.FTZ R114, R114, -R178 ;  /* 0x800000b272727220 */ /* 0x000fe20000410000 */
[----:B------:R0:W-:Y:S01]  /*a220*/  STS [R60.X4+0x2168], R139 ;  /* 0x0021688b3c007388 */ /* 0x0001e20000004800 */
[----:B------:R-:W-:-:S02]  /*a230*/  FMUL.FTZ R108, R168, UR42 ;  /* 0x0000002aa86c7c20 */ /* 0x000fc40008410000 */
[----:B------:R-:W-:Y:S02]  /*a240*/  FFMA.FTZ R210, R141, -R122, R210 ;  /* 0x8000007a8dd27223 */ /* 0x000fe400000100d2 */
[C---:B------:R-:W-:Y:S02]  /*a250*/  FFMA.FTZ R112, R115.reuse, R178, R112 ;  /* 0x000000b273707223 */ /* 0x040fe40000010070 */
[C---:B------:R-:W-:Y:S02]  /*a260*/  FFMA.FTZ R122, R140.reuse, -R122, R209 ;  /* 0x8000007a8c7a7223 */ /* 0x040fe400000100d1 */
[----:B------:R-:W-:Y:S02]  /*a270*/  FFMA.FTZ R114, R115, R162, -R114 ;  /* 0x000000a273727223 */ /* 0x000fe40000010872 */
[----:B------:R-:W-:Y:S02]  /*a280*/  FMUL.FTZ R140, R140, R181 ;  /* 0x000000b58c8c7220 */ /* 0x000fe40000410000 */
[----:B------:R-:W-:-:S02]  /*a290*/  FMUL.FTZ R109, R181, UR42 ;  /* 0x0000002ab56d7c20 */ /* 0x000fc40008410000 */
[C---:B0-----:R-:W-:Y:S02]  /*a2a0*/  FFMA.FTZ R139, R181.reuse, UR41, -R108 ;  /* 0x00000029b58b7c23 */ /* 0x041fe4000801086c */
[----:B------:R-:W-:Y:S02]  /*a2b0*/  FMUL.FTZ R181, R181, R33 ;  /* 0x00000021b5b57220 */ /* 0x000fe40000410000 */
[-C--:B------:R-:W-:Y:S02]  /*a2c0*/  FFMA.FTZ R138, R211, R182.reuse, -R147 ;  /* 0x000000b6d38a7223 */ /* 0x080fe40000010893 */
[----:B------:R-:W-:Y:S02]  /*a2d0*/  FADD.FTZ R177, -R177, R112 ;  /* 0x00000070b1b17221 */ /* 0x000fe40000010100 */
[----:B------:R-:W-:Y:S02]  /*a2e0*/  FMUL.FTZ R147, R55, R182 ;  /* 0x000000b637937220 */ /* 0x000fe40000410000 */
[----:B------:R-:W-:-:S02]  /*a2f0*/  FADD.FTZ R161, R161, R114 ;  /* 0x00000072a1a17221 */ /* 0x000fc40000010000 */
[----:B------:R-:W-:Y:S01]  /*a300*/  FFMA.FTZ R141, R141, R168, R140 ;  /* 0x000000a88d8d7223 */ /* 0x000fe2000001008c */
[----:B------:R0:W-:Y:S01]  /*a310*/  STS [R60.X4+0x216c], R147 ;  /* 0x00216c933c007388 */ /* 0x0001e20000004800 */
[----:B------:R-:W-:Y:S02]  /*a320*/  FMUL.FTZ R113, R168, R33 ;  /* 0x00000021a8717220 */ /* 0x000fe40000410000 */
[----:B------:R-:W-:Y:S02]  /*a330*/  FMUL.FTZ R140, R122, R181 ;  /* 0x000000b57a8c7220 */ /* 0x000fe40000410000 */
[----:B------:R-:W-:Y:S02]  /*a340*/  FFMA.FTZ R108, R168, UR41, R109 ;  /* 0x00000029a86c7c23 */ /* 0x000fe4000801006d */
[----:B------:R-:W-:Y:S02]  /*a350*/  FMUL.FTZ R112, R116, -R177 ;  /* 0x800000b174707220 */ /* 0x000fe40000410000 */
[----:B------:R-:W-:-:S02]  /*a360*/  FMUL.FTZ R109, R122, R139 ;  /* 0x0000008b7a6d7220 */ /* 0x000fc40000410000 */
[----:B------:R-:W-:Y:S02]  /*a370*/  FMUL.FTZ R116, R116, -R161 ;  /* 0x800000a174747220 */ /* 0x000fe40000410000 */
[-C--:B------:R-:W-:Y:S02]  /*a380*/  FMUL.FTZ R139, R122, R113.reuse ;  /* 0x000000717a8b7220 */ /* 0x080fe40000410000 */
[-C--:B------:R-:W-:Y:S02]  /*a390*/  FFMA.FTZ R122, R210, R113.reuse, R140 ;  /* 0x00000071d27a7223 */ /* 0x080fe4000001008c */
[----:B0-----:R-:W-:Y:S02]  /*a3a0*/  FMUL.FTZ R147, R56, R113 ;  /* 0x0000007138937220 */ /* 0x001fe40000410000 */
[C---:B------:R-:W-:Y:S02]  /*a3b0*/  FFMA.FTZ R113, R117.reuse, R161, -R112 ;  /* 0x000000a175717223 */ /* 0x040fe40000010870 */
[----:B------:R-:W-:Y:S01]  /*a3c0*/  FFMA.FTZ R117, R117, R177, R116 ;  /* 0x000000b175757223 */ /* 0x000fe20000010074 */
[----:B------:R-:W-:Y:S01]  /*a3d0*/  STS [R60.X4+0x2160], R147 ;  /* 0x002160933c007388 */ /* 0x000fe20000004800 */
[----:B------:R-:W-:-:S02]  /*a3e0*/  FMUL.FTZ R115, R164, UR42 ;  /* 0x0000002aa4737c20 */ /* 0x000fc40008410000 */
[----:B------:R-:W-:Y:S02]  /*a3f0*/  FADD.FTZ R160, R160, R113 ;  /* 0x00000071a0a07221 */ /* 0x000fe40000010000 */
[----:B------:R-:W-:Y:S02]  /*a400*/  FADD.FTZ R176, -R176, R117 ;  /* 0x00000075b0b07221 */ /* 0x000fe40000010100 */
[----:B------:R-:W-:Y:S02]  /*a410*/  FFMA.FTZ R114, R180, UR41, -R115 ;  /* 0x00000029b4727c23 */ /* 0x000fe40008010873 */
[C---:B------:R-:W-:Y:S02]  /*a420*/  FMUL.FTZ R115, R118.reuse, -R160 ;  /* 0x800000a076737220 */ /* 0x040fe40000410000 */
[-C--:B------:R-:W-:Y:S02]  /*a430*/  FMUL.FTZ R118, R118, -R176.reuse ;  /* 0x800000b076767220 */ /* 0x080fe40000410000 */
[----:B------:R-:W-:-:S02]  /*a440*/  FFMA.FTZ R116, R119, R176, R115 ;  /* 0x000000b077747223 */ /* 0x000fc40000010073 */
[----:B------:R-:W-:Y:S02]  /*a450*/  FFMA.FTZ R118, R119, R160, -R118 ;  /* 0x000000a077767223 */ /* 0x000fe40000010876 */
[----:B------:R-:W-:Y:S02]  /*a460*/  FADD.FTZ R175, -R175, R116 ;  /* 0x00000074afaf7221 */ /* 0x000fe40000010100 */
[----:B------:R-:W-:Y:S02]  /*a470*/  FADD.FTZ R159, R159, R118 ;  /* 0x000000769f9f7221 */ /* 0x000fe40000010000 */
[C---:B------:R-:W-:Y:S02]  /*a480*/  FMUL.FTZ R116, R120.reuse, -R175 ;  /* 0x800000af78747220 */ /* 0x040fe40000410000 */
[----:B------:R-:W-:Y:S02]  /*a490*/  FMUL.FTZ R120, R120, -R159 ;  /* 0x8000009f78787220 */ /* 0x000fe40000410000 */
[----:B------:R-:W-:-:S02]  /*a4a0*/  FMUL.FTZ R62, R58, R42 ;  /* 0x0000002a3a3e7220 */ /* 0x000fc40000410000 */
[----:B------:R-:W-:Y:S02]  /*a4b0*/  FFMA.FTZ R115, R121, R159, -R116 ;  /* 0x0000009f79737223 */ /* 0x000fe40000010874 */
[----:B------:R-:W-:Y:S02]  /*a4c0*/  FMUL.FTZ R118, R163, UR42 ;  /* 0x0000002aa3767c20 */ /* 0x000fe40008410000 */
[----:B------:R-:W-:Y:S02]  /*a4d0*/  FFMA.FTZ R121, R121, R175, R120 ;  /* 0x000000af79797223 */ /* 0x000fe40000010078 */
[-C--:B------:R-:W-:Y:S02]  /*a4e0*/  FFMA.FTZ R206, R145, -R62.reuse, R206 ;  /* 0x8000003e91ce7223 */ /* 0x080fe400000100ce */
[C---:B------:R-:W-:Y:S02]  /*a4f0*/  FFMA.FTZ R62, R144.reuse, -R62, R205 ;  /* 0x8000003e903e7223 */ /* 0x040fe400000100cd */
[----:B------:R-:W-:-:S02]  /*a500*/  FMUL.FTZ R144, R144, R179 ;  /* 0x000000b390907220 */ /* 0x000fc40000410000 */
[C---:B------:R-:W-:Y:S02]  /*a510*/  FMUL.FTZ R116, R179.reuse, UR42 ;  /* 0x0000002ab3747c20 */ /* 0x040fe40008410000 */
[C---:B------:R-:W-:Y:S02]  /*a520*/  FFMA.FTZ R119, R179.reuse, UR41, -R118 ;  /* 0x00000029b3777c23 */ /* 0x040fe40008010876 */
[----:B------:R-:W-:Y:S02]  /*a530*/  FADD.FTZ R174, -R174, R121 ;  /* 0x00000079aeae7221 */ /* 0x000fe40000010100 */
[----:B------:R-:W-:Y:S02]  /*a540*/  FADD.FTZ R158, R158, R115 ;  /* 0x000000739e9e7221 */ /* 0x000fe40000010000 */
[----:B------:R-:W-:Y:S02]  /*a550*/  FMUL.FTZ R179, R179, R42 ;  /* 0x0000002ab3b37220 */ /* 0x000fe40000410000 */
[----:B------:R-:W-:-:S02]  /*a560*/  FFMA.FTZ R145, R145, R163, R144 ;  /* 0x000000a391917223 */ /* 0x000fc40000010090 */
[C---:B------:R-:W-:Y:S02]  /*a570*/  FFMA.FTZ R115, R163.reuse, UR41, R116 ;  /* 0x00000029a3737c23 */ /* 0x040fe40008010074 */
[----:B------:R-:W-:Y:S02]  /*a580*/  FMUL.FTZ R163, R163, R42 ;  /* 0x0000002aa3a37220 */ /* 0x000fe40000410000 */
[----:B------:R-:W-:Y:S02]  /*a590*/  FMUL.FTZ R118, R124, -R174 ;  /* 0x800000ae7c767220 */ /* 0x000fe40000410000 */
[----:B------:R-:W-:Y:S02]  /*a5a0*/  FMUL.FTZ R120, R62, R179 ;  /* 0x000000b33e787220 */ /* 0x000fe40000410000 */
[----:B------:R-:W-:Y:S02]  /*a5b0*/  FMUL.FTZ R124, R124, -R158 ;  /* 0x8000009e7c7c7220 */ /* 0x000fe40000410000 */
[----:B------:R-:W-:-:S02]  /*a5c0*/  FMUL.FTZ R116, R62, R119 ;  /* 0x000000773e747220 */ /* 0x000fc40000410000 */
[----:B------:R-:W-:Y:S02]  /*a5d0*/  FMUL.FTZ R63, R57, R37 ;  /* 0x00000025393f7220 */ /* 0x000fe40000410000 */
[-C--:B------:R-:W-:Y:S02]  /*a5e0*/  FMUL.FTZ R119, R62, R163.reuse ;  /* 0x000000a33e777220 */ /* 0x080fe40000410000 */
[----:B------:R-:W-:Y:S02]  /*a5f0*/  FFMA.FTZ R62, R206, R163, R120 ;  /* 0x000000a3ce3e7223 */ /* 0x000fe40000010078 */
[C---:B------:R-:W-:Y:S02]  /*a600*/  FFMA.FTZ R124, R125.reuse, R174, R124 ;  /* 0x000000ae7d7c7223 */ /* 0x040fe4000001007c */
[----:B------:R-:W-:Y:S02]  /*a610*/  FFMA.FTZ R120, R125, R158, -R118 ;  /* 0x0000009e7d787223 */ /* 0x000fe40000010876 */
[----:B------:R-:W-:-:S02]  /*a620*/  FFMA.FTZ R207, R143, -R63, R207 ;  /* 0x8000003f8fcf7223 */ /* 0x000fc400000100cf */
[C---:B------:R-:W-:Y:S02]  /*a630*/  FFMA.FTZ R63, R142.reuse, -R63, R208 ;  /* 0x8000003f8e3f7223 */ /* 0x040fe400000100d0 */
[----:B------:R-:W-:Y:S02]  /*a640*/  FADD.FTZ R173, -R173, R124 ;  /* 0x0000007cadad7221 */ /* 0x000fe40000010100 */
[----:B------:R-:W-:Y:S02]  /*a650*/  FMUL.FTZ R142, R142, R180 ;  /* 0x000000b48e8e7220 */ /* 0x000fe40000410000 */
[----:B------:R-:W-:Y:S02]  /*a660*/  FMUL.FTZ R113, R180, UR42 ;  /* 0x0000002ab4717c20 */ /* 0x000fe40008410000 */
[----:B------:R-:W-:Y:S02]  /*a670*/  FADD.FTZ R157, R157, R120 ;  /* 0x000000789d9d7221 */ /* 0x000fe40000010000 */
[----:B------:R-:W-:-:S02]  /*a680*/  FMUL.FTZ R120, R126, -R173 ;  /* 0x800000ad7e787220 */ /* 0x000fc40000410000 */
[----:B------:R-:W-:Y:S02]  /*a690*/  FFMA.FTZ R112, R143, R164, R142 ;  /* 0x000000a48f707223 */ /* 0x000fe4000001008e */
[----:B------:R-:W-:Y:S02]  /*a6a0*/  FMUL.FTZ R180, R180, R37 ;  /* 0x00000025b4b47220 */ /* 0x000fe40000410000 */
[----:B------:R-:W-:Y:S02]  /*a6b0*/  FFMA.FTZ R113, R164, UR41, R113 ;  /* 0x00000029a4717c23 */ /* 0x000fe40008010071 */
[----:B------:R-:W-:Y:S02]  /*a6c0*/  FMUL.FTZ R126, R126, -R157 ;  /* 0x8000009d7e7e7220 */ /* 0x000fe40000410000 */
[----:B------:R-:W-:Y:S02]  /*a6d0*/  FMUL.FTZ R164, R164, R37 ;  /* 0x00000025a4a47220 */ /* 0x000fe40000410000 */
[----:B------:R-:W-:-:S02]  /*a6e0*/  FFMA.FTZ R121, R127, R157, -R120 ;  /* 0x0000009d7f797223 */ /* 0x000fc40000010878 */
[----:B------:R-:W-:Y:S02]  /*a6f0*/  FMUL.FTZ R117, R63, R180 ;  /* 0x000000b43f757220 */ /* 0x000fe40000410000 */
[----:B------:R-:W-:Y:S02]  /*a700*/  FFMA.FTZ R127, R127, R173, R126 ;  /* 0x000000ad7f7f7223 */ /* 0x000fe4000001007e */
[----:B------:R-:W-:Y:S02]  /*a710*/  FMUL.FTZ R111, R59, R43 ;  /* 0x0000002b3b6f7220 */ /* 0x000fe40000410000 */
[C---:B------:R-:W-:Y:S02]  /*a720*/  FMUL.FTZ R140, R63.reuse, R164 ;  /* 0x000000a43f8c7220 */ /* 0x040fe40000410000 */
[----:B------:R-:W-:Y:S02]  /*a730*/  FMUL.FTZ R114, R63, R114 ;  /* 0x000000723f727220 */ /* 0x000fe40000410000 */
[----:B------:R-:W-:-:S02]  /*a740*/  FFMA.FTZ R63, R207, R164, R117 ;  /* 0x000000a4cf3f7223 */ /* 0x000fc40000010075 */
[----:B------:R-:W-:Y:S02]  /*a750*/  FADD.FTZ R172, -R172, R127 ;  /* 0x0000007facac7221 */ /* 0x000fe40000010100 */
[-C--:B------:R-:W-:Y:S02]  /*a760*/  FFMA.FTZ R203, R87, -R111.reuse, R203 ;  /* 0x8000006f57cb7223 */ /* 0x080fe400000100cb */
[----:B------:R-:W-:Y:S02]  /*a770*/  FFMA.FTZ R117, R207, R180, -R140 ;  /* 0x000000b4cf757223 */ /* 0x000fe4000001088c */
[----:B------:R-:W-:Y:S02]  /*a780*/  FADD.FTZ R156, R156, R121 ;  /* 0x000000799c9c7221 */ /* 0x000fe40000010000 */
[----:B------:R-:W-:Y:S02]  /*a790*/  FFMA.FTZ R111, R146, -R111, R204 ;  /* 0x8000006f926f7223 */ /* 0x000fe400000100cc */
[----:B------:R-:W-:-:S02]  /*a7a0*/  FMUL.FTZ R125, R58, R179 ;  /* 0x000000b33a7d7220 */ /* 0x000fc40000410000 */
[----:B------:R-:W-:Y:S02]  /*a7b0*/  FMUL.FTZ R140, R178, R43 ;  /* 0x0000002bb28c7220 */ /* 0x000fe40000410000 */
[----:B------:R-:W-:Y:S01]  /*a7c0*/  FMUL.FTZ R110, R72, R44 ;  /* 0x0000002c486e7220 */ /* 0x000fe20000410000 */
[----:B------:R0:W-:Y:S01]  /*a7d0*/  STS [R60.X4+0x2154], R125 ;  /* 0x0021547d3c007388 */ /* 0x0001e20000004800 */
[----:B------:R-:W-:Y:S02]  /*a7e0*/  FMUL.FTZ R143, R57, R164 ;  /* 0x000000a4398f7220 */ /* 0x000fe40000410000 */
[----:B------:R-:W-:Y:S02]  /*a7f0*/  FMUL.FTZ R121, R128, -R172 ;  /* 0x800000ac80797220 */ /* 0x000fe40000410000 */
[----:B------:R-:W-:Y:S01]  /*a800*/  FFMA.FTZ R118, R206, R179, -R119 ;  /* 0x000000b3ce767223 */ /* 0x000fe20000010877 */
[----:B------:R1:W-:Y:S01]  /*a810*/  STS [R60.X4+0x2158], R143 ;  /* 0x0021588f3c007388 */ /* 0x0003e20000004800 */
[----:B------:R-:W-:-:S02]  /*a820*/  FMUL.FTZ R128, R128, -R156 ;  /* 0x8000009c80807220 */ /* 0x000fc40000410000 */
[----:B------:R-:W-:Y:S02]  /*a830*/  FMUL.FTZ R124, R162, R43 ;  /* 0x0000002ba27c7220 */ /* 0x000fe40000410000 */
[----:B------:R-:W-:Y:S02]  /*a840*/  FMUL.FTZ R119, R111, R140 ;  /* 0x0000008c6f777220 */ /* 0x000fe40000410000 */
[-C--:B------:R-:W-:Y:S02]  /*a850*/  FFMA.FTZ R202, R89, -R110.reuse, R202 ;  /* 0x8000006e59ca7223 */ /* 0x080fe400000100ca */
[----:B------:R-:W-:Y:S02]  /*a860*/  FFMA.FTZ R110, R88, -R110, R201 ;  /* 0x8000006e586e7223 */ /* 0x000fe400000100c9 */
[----:B0-----:R-:W-:Y:S02]  /*a870*/  FMUL.FTZ R125, R177, R44 ;  /* 0x0000002cb17d7220 */ /* 0x001fe40000410000 */
[----:B------:R-:W-:-:S02]  /*a880*/  FFMA.FTZ R128, R129, R172, R128 ;  /* 0x000000ac81807223 */ /* 0x000fc40000010080 */
[-C--:B------:R-:W-:Y:S02]  /*a890*/  FMUL.FTZ R120, R111, R124.reuse ;  /* 0x0000007c6f787220 */ /* 0x080fe40000410000 */
[-C--:B------:R-:W-:Y:S02]  /*a8a0*/  FFMA.FTZ R119, R203, R124.reuse, R119 ;  /* 0x0000007ccb777223 */ /* 0x080fe40000010077 */
[----:B-1----:R-:W-:Y:S02]  /*a8b0*/  FMUL.FTZ R143, R59, R124 ;  /* 0x0000007c3b8f7220 */ /* 0x002fe40000410000 */
[----:B------:R-:W-:Y:S02]  /*a8c0*/  FFMA.FTZ R124, R129, R156, -R121 ;  /* 0x0000009c817c7223 */ /* 0x000fe40000010879 */
[----:B------:R-:W-:Y:S01]  /*a8d0*/  FMUL.FTZ R121, R161, R44 ;  /* 0x0000002ca1797220 */ /* 0x000fe20000410000 */
[----:B------:R0:W-:Y:S01]  /*a8e0*/  STS [R60.X4+0x2148], R143 ;  /* 0x0021488f3c007388 */ /* 0x0001e20000004800 */
[----:B------:R-:W-:-:S02]  /*a8f0*/  FMUL.FTZ R126, R110, R125 ;  /* 0x0000007d6e7e7220 */ /* 0x000fc40000410000 */
[----:B------:R-:W-:Y:S02]  /*a900*/  FADD.FTZ R171, -R171, R128 ;  /* 0x00000080abab7221 */ /* 0x000fe40000010100 */
[----:B------:R-:W-:Y:S02]  /*a910*/  FADD.FTZ R155, R155, R124 ;  /* 0x0000007c9b9b7221 */ /* 0x000fe40000010000 */
[-C--:B------:R-:W-:Y:S02]  /*a920*/  FMUL.FTZ R127, R110, R121.reuse ;  /* 0x000000796e7f7220 */ /* 0x080fe40000410000 */
[----:B------:R-:W-:Y:S02]  /*a930*/  FFMA.FTZ R124, R202, R121, R126 ;  /* 0x00000079ca7c7223 */ /* 0x000fe4000001007e */
[----:B------:R-:W-:Y:S02]  /*a940*/  FMUL.FTZ R126, R130, -R171 ;  /* 0x800000ab827e7220 */ /* 0x000fe40000410000 */
[----:B------:R-:W-:-:S02]  /*a950*/  FMUL.FTZ R129, R72, R121 ;  /* 0x0000007948817220 */ /* 0x000fc40000410000 */
[----:B------:R-:W-:Y:S02]  /*a960*/  FMUL.FTZ R130, R130, -R155 ;  /* 0x8000009b82827220 */ /* 0x000fe40000410000 */
[-C--:B0-----:R-:W-:Y:S01]  /*a970*/  FMUL.FTZ R143, R72, R125.reuse ;  /* 0x0000007d488f7220 */ /* 0x081fe20000410000 */
[----:B------:R-:W-:Y:S01]  /*a980*/  STS [R60.X4+0x2140], R129 ;  /* 0x002140813c007388 */ /* 0x000fe20000004800 */
[----:B------:R-:W-:Y:S02]  /*a990*/  FFMA.FTZ R121, R202, R125, -R127 ;  /* 0x0000007dca797223 */ /* 0x000fe4000001087f */
[----:B------:R-:W-:Y:S01]  /*a9a0*/  FFMA.FTZ R125, R131, R155, -R126 ;  /* 0x0000009b837d7223 */ /* 0x000fe2000001087e */
[----:B------:R0:W-:Y:S01]  /*a9b0*/  STS [R60.X4+0x2144], R143 ;  /* 0x0021448f3c007388 */ /* 0x0001e20000004800 */
[----:B------:R-:W-:Y:S02]  /*a9c0*/  FFMA.FTZ R199, R91, -R71, R199 ;  /* 0x800000475bc77223 */ /* 0x000fe400000100c7 */
[----:B------:R-:W-:-:S02]  /*a9d0*/  FFMA.FTZ R131, R131, R171, R130 ;  /* 0x000000ab83837223 */ /* 0x000fc40000010082 */
[----:B------:R-:W-:Y:S02]  /*a9e0*/  FFMA.FTZ R71, R90, -R71, R200 ;  /* 0x800000475a477223 */ /* 0x000fe400000100c8 */
[-C--:B------:R-:W-:Y:S02]  /*a9f0*/  FMUL.FTZ R130, R176, R45.reuse ;  /* 0x0000002db0827220 */ /* 0x080fe40000410000 */
[----:B------:R-:W-:Y:S02]  /*aa00*/  FADD.FTZ R154, R154, R125 ;  /* 0x0000007d9a9a7221 */ /* 0x000fe40000010000 */
[----:B------:R-:W-:Y:S02]  /*aa10*/  FMUL.FTZ R128, R160, R45 ;  /* 0x0000002da0807220 */ /* 0x000fe40000410000 */
[----:B------:R-:W-:Y:S02]  /*aa20*/  FMUL.FTZ R125, R71, R130 ;  /* 0x00000082477d7220 */ /* 0x000fe40000410000 */
[----:B------:R-:W-:-:S02]  /*aa30*/  FADD.FTZ R170, -R170, R131 ;  /* 0x00000083aaaa7221 */ /* 0x000fc40000010100 */
[C---:B------:R-:W-:Y:S02]  /*aa40*/  FMUL.FTZ R126, R132.reuse, -R154 ;  /* 0x8000009a847e7220 */ /* 0x040fe40000410000 */
[-C--:B------:R-:W-:Y:S02]  /*aa50*/  FMUL.FTZ R127, R71, R128.reuse ;  /* 0x00000080477f7220 */ /* 0x080fe40000410000 */
[-C--:B------:R-:W-:Y:S02]  /*aa60*/  FFMA.FTZ R125, R199, R128.reuse, R125 ;  /* 0x00000080c77d7223 */ /* 0x080fe4000001007d */
[----:B0-----:R-:W-:Y:S02]  /*aa70*/  FMUL.FTZ R143, R73, R128 ;  /* 0x00000080498f7220 */ /* 0x001fe40000410000 */
[-C--:B------:R-:W-:Y:S02]  /*aa80*/  FMUL.FTZ R132, R132, -R170.reuse ;  /* 0x800000aa84847220 */ /* 0x080fe40000410000 */
[----:B------:R-:W-:Y:S01]  /*aa90*/  FFMA.FTZ R128, R133, R170, R126 ;  /* 0x000000aa85807223 */ /* 0x000fe2000001007e */
[----:B------:R-:W-:Y:S01]  /*aaa0*/  STS [R60.X4+0x2138], R143 ;  /* 0x0021388f3c007388 */ /* 0x000fe20000004800 */
[----:B------:R-:W-:-:S02]  /*aab0*/  FMUL.FTZ R147, R57, R180 ;  /* 0x000000b439937220 */ /* 0x000fc40000410000 */
[----:B------:R-:W-:Y:S02]  /*aac0*/  FFMA.FTZ R132, R133, R154, -R132 ;  /* 0x0000009a85847223 */ /* 0x000fe40000010884 */
[----:B------:R-:W-:Y:S01]  /*aad0*/  FADD.FTZ R169, -R169, R128 ;  /* 0x00000080a9a97221 */ /* 0x000fe20000010100 */
[----:B------:R0:W-:Y:S01]  /*aae0*/  STS [R60.X4+0x215c], R147 ;  /* 0x00215c933c007388 */ /* 0x0001e20000004800 */
[----:B------:R-:W-:Y:S02]  /*aaf0*/  FFMA.FTZ R126, R199, R130, -R127 ;  /* 0x00000082c77e7223 */ /* 0x000fe4000001087f */
[----:B------:R-:W-:Y:S02]  /*ab00*/  FADD.FTZ R153, R153, R132 ;  /* 0x0000008499997221 */ /* 0x000fe40000010000 */
[-C--:B------:R-:W-:Y:S02]  /*ab10*/  FMUL.FTZ R127, R169, R52.reuse ;  /* 0x00000034a97f7220 */ /* 0x080fe40000410000 */
[----:B------:R-:W-:-:S02]  /*ab20*/  FMUL.FTZ R129, R153, R52 ;  /* 0x0000003499817220 */ /* 0x000fc40000410000 */
[----:B------:R-:W-:Y:S02]  /*ab30*/  FMUL.FTZ R128, R170, R51 ;  /* 0x00000033aa807220 */ /* 0x000fe40000410000 */
[-C--:B0-----:R-:W-:Y:S02]  /*ab40*/  FMUL.FTZ R147, R59, R140.reuse ;  /* 0x0000008c3b937220 */ /* 0x081fe40000410000 */
[C---:B------:R-:W-:Y:S02]  /*ab50*/  FMUL.FTZ R132, R64.reuse, R127 ;  /* 0x0000007f40847220 */ /* 0x040fe40000410000 */
[----:B------:R-:W-:Y:S01]  /*ab60*/  FFMA.FTZ R120, R203, R140, -R120 ;  /* 0x0000008ccb787223 */ /* 0x000fe20000010878 */
[----:B------:R0:W-:Y:S01]  /*ab70*/  STS [R60.X4+0x214c], R147 ;  /* 0x00214c933c007388 */ /* 0x0001e20000004800 */
[----:B------:R-:W-:Y:S02]  /*ab80*/  FMUL.FTZ R140, R64, R129 ;  /* 0x00000081408c7220 */ /* 0x000fe40000410000 */
[----:B------:R-:W-:-:S02]  /*ab90*/  FMUL.FTZ R131, R188, R128 ;  /* 0x00000080bc837220 */ /* 0x000fc40000410000 */
[----:B------:R-:W-:Y:S02]  /*aba0*/  FFMA.FTZ R132, R185, R129, R132 ;  /* 0x00000081b9847223 */ /* 0x000fe40000010084 */
[----:B------:R-:W-:Y:S02]  /*abb0*/  FFMA.FTZ R18, R137, R25, R18 ;  /* 0x0000001989127223 */ /* 0x000fe40000010012 */
[----:B------:R-:W-:Y:S02]  /*abc0*/  FMUL.FTZ R163, R58, R163 ;  /* 0x000000a33aa37220 */ /* 0x000fe40000410000 */
[----:B0-----:R-:W-:Y:S02]  /*abd0*/  FMUL.FTZ R147, R73, R130 ;  /* 0x0000008249937220 */ /* 0x001fe40000410000 */
[----:B------:R-:W-:Y:S01]  /*abe0*/  FMUL.FTZ R130, R154, R51 ;  /* 0x000000339a827220 */ /* 0x000fe20000410000 */
[----:B------:R0:W-:Y:S01]  /*abf0*/  STS [R60.X4+0x2150], R163 ;  /* 0x002150a33c007388 */ /* 0x0001e20000004800 */
[----:B------:R-:W-:-:S02]  /*ac00*/  FFMA.FTZ R198, R93, -R70, R198 ;  /* 0x800000465dc67223 */ /* 0x000fc400000100c6 */
[----:B------:R-:W-:Y:S01]  /*ac10*/  FFMA.FTZ R137, R54, R137, R167 ;  /* 0x0000008936897223 */ /* 0x000fe200000100a7 */
[----:B------:R1:W-:Y:S01]  /*ac20*/  STS [R60.X4+0x213c], R147 ;  /* 0x00213c933c007388 */ /* 0x0003e20000004800 */
[----:B------:R-:W-:Y:S02]  /*ac30*/  FFMA.FTZ R70, R92, -R70, R197 ;  /* 0x800000465c467223 */ /* 0x000fe400000100c5 */
[----:B------:R-:W-:Y:S02]  /*ac40*/  FMUL.FTZ R167, R175, R46 ;  /* 0x0000002eafa77220 */ /* 0x000fe40000410000 */
[-C--:B------:R-:W-:Y:S02]  /*ac50*/  FMUL.FTZ R133, R188, R130.reuse ;  /* 0x00000082bc857220 */ /* 0x080fe40000410000 */
[----:B------:R-:W-:Y:S02]  /*ac60*/  FFMA.FTZ R140, R185, R127, -R140 ;  /* 0x0000007fb98c7223 */ /* 0x000fe4000001088c */
[----:B------:R-:W-:-:S02]  /*ac70*/  FFMA.FTZ R131, R187, R130, R131 ;  /* 0x00000082bb837223 */ /* 0x000fc40000010083 */
[----:B------:R-:W-:Y:S02]  /*ac80*/  FADD.FTZ R132, RZ, R132 ;  /* 0x00000084ff847221 */ /* 0x000fe40000010000 */
[----:B------:R-:W-:Y:S02]  /*ac90*/  FFMA.FTZ R133, R187, R128, -R133 ;  /* 0x00000080bb857223 */ /* 0x000fe40000010885 */
[----:B------:R-:W-:Y:S02]  /*aca0*/  FADD.FTZ R140, RZ, R140 ;  /* 0x0000008cff8c7221 */ /* 0x000fe40000010000 */
[----:B0-----:R-:W-:Y:S02]  /*acb0*/  FMUL.FTZ R163, R159, R46 ;  /* 0x0000002e9fa37220 */ /* 0x001fe40000410000 */
[----:B------:R-:W-:Y:S02]  /*acc0*/  FADD.FTZ R144, R132, R131 ;  /* 0x0000008384907221 */ /* 0x000fe40000010000 */
[----:B------:R-:W-:-:S02]  /*acd0*/  FMUL.FTZ R143, R70, R167 ;  /* 0x000000a7468f7220 */ /* 0x000fc40000410000 */
[-C--:B------:R-:W-:Y:S02]  /*ace0*/  FMUL.FTZ R131, R171, R50.reuse ;  /* 0x00000032ab837220 */ /* 0x080fe40000410000 */
[----:B-1----:R-:W-:Y:S02]  /*acf0*/  FADD.FTZ R147, R140, R133 ;  /* 0x000000858c937221 */ /* 0x002fe40000010000 */
[-C--:B------:R-:W-:Y:S02]  /*ad00*/  FMUL.FTZ R132, R70, R163.reuse ;  /* 0x000000a346847220 */ /* 0x080fe40000410000 */
[-C--:B------:R-:W-:Y:S02]  /*ad10*/  FFMA.FTZ R143, R198, R163.reuse, R143 ;  /* 0x000000a3c68f7223 */ /* 0x080fe4000001008f */
[----:B------:R-:W-:Y:S02]  /*ad20*/  FMUL.FTZ R179, R74, R163 ;  /* 0x000000a34ab37220 */ /* 0x000fe40000410000 */
[----:B------:R-:W-:-:S02]  /*ad30*/  FMUL.FTZ R133, R155, R50 ;  /* 0x000000329b857220 */ /* 0x000fc40000410000 */
[C---:B------:R-:W-:Y:S01]  /*ad40*/  FMUL.FTZ R163, R65.reuse, R131 ;  /* 0x0000008341a37220 */ /* 0x040fe20000410000 */
[----:B------:R-:W-:Y:S01]  /*ad50*/  STS [R60.X4+0x2130], R179 ;  /* 0x002130b33c007388 */ /* 0x000fe20000004800 */
[----:B------:R-:W-:Y:S02]  /*ad60*/  FMUL.FTZ R140, R172, R49 ;  /* 0x00000031ac8c7220 */ /* 0x000fe40000410000 */
[-C--:B------:R-:W-:Y:S02]  /*ad70*/  FFMA.FTZ R139, R210, R181.reuse, -R139 ;  /* 0x000000b5d28b7223 */ /* 0x080fe4000001088b */
[----:B------:R-:W-:Y:S02]  /*ad80*/  FMUL.FTZ R181, R56, R181 ;  /* 0x000000b538b57220 */ /* 0x000fe40000410000 */
[----:B------:R-:W-:Y:S02]  /*ad90*/  FMUL.FTZ R142, R156, R49 ;  /* 0x000000319c8e7220 */ /* 0x000fe40000410000 */
[-C--:B------:R-:W-:Y:S01]  /*ada0*/  FFMA.FTZ R163, R190, R133.reuse, R163 ;  /* 0x00000085bea37223 */ /* 0x080fe200000100a3 */
[----:B------:R0:W-:Y:S01]  /*adb0*/  STS [R60.X4+0x2164], R181 ;  /* 0x002164b53c007388 */ /* 0x0001e20000004800 */
[----:B------:R-:W-:-:S02]  /*adc0*/  FMUL.FTZ R164, R65, R133 ;  /* 0x0000008541a47220 */ /* 0x000fc40000410000 */
[----:B------:R-:W-:Y:S02]  /*add0*/  FMUL.FTZ R165, R66, R140 ;  /* 0x0000008c42a57220 */ /* 0x000fe40000410000 */
[----:B------:R-:W-:Y:S02]  /*ade0*/  FFMA.FTZ R132, R198, R167, -R132 ;  /* 0x000000a7c6847223 */ /* 0x000fe40000010884 */
[----:B------:R-:W-:Y:S02]  /*adf0*/  FADD.FTZ R144, R144, R163 ;  /* 0x000000a390907221 */ /* 0x000fe40000010000 */
[----:B------:R-:W-:Y:S02]  /*ae00*/  FFMA.FTZ R164, R190, R131, -R164 ;  /* 0x00000083bea47223 */ /* 0x000fe400000108a4 */
[----:B0-----:R-:W-:Y:S02]  /*ae10*/  FMUL.FTZ R181, R74, R167 ;  /* 0x000000a74ab57220 */ /* 0x001fe40000410000 */
[----:B------:R-:W-:-:S02]  /*ae20*/  FFMA.FTZ R165, R191, R142, R165 ;  /* 0x0000008ebfa57223 */ /* 0x000fc400000100a5 */
[----:B------:R-:W-:Y:S01]  /*ae30*/  FMUL.FTZ R167, R173, R48 ;  /* 0x00000030ada77220 */ /* 0x000fe20000410000 */
[----:B------:R0:W-:Y:S01]  /*ae40*/  STS [R60.X4+0x2134], R181 ;  /* 0x002134b53c007388 */ /* 0x0001e20000004800 */
[----:B------:R-:W-:Y:S02]  /*ae50*/  FADD.FTZ R147, R147, R164 ;  /* 0x000000a493937221 */ /* 0x000fe40000010000 */
[----:B------:R-:W-:Y:S02]  /*ae60*/  FADD.FTZ R165, R144, R165 ;  /* 0x000000a590a57221 */ /* 0x000fe40000010000 */
[----:B------:R-:W-:Y:S02]  /*ae70*/  FFMA.FTZ R69, R94, -R69, R195 ;  /* 0x800000455e457223 */ /* 0x000fe400000100c3 */
[----:B------:R-:W-:Y:S02]  /*ae80*/  FMUL.FTZ R144, R66, R142 ;  /* 0x0000008e42907220 */ /* 0x000fe40000410000 */
[----:B------:R-:W-:-:S02]  /*ae90*/  FMUL.FTZ R180, R174, R47 ;  /* 0x0000002faeb47220 */ /* 0x000fc40000410000 */
[----:B------:R-:W-:Y:S02]  /*aea0*/  FMUL.FTZ R163, R157, R48 ;  /* 0x000000309da37220 */ /* 0x000fe40000410000 */
[----:B------:R-:W-:Y:S02]  /*aeb0*/  FMUL.FTZ R164, R67, R167 ;  /* 0x000000a743a47220 */ /* 0x000fe40000410000 */
[----:B------:R-:W-:Y:S02]  /*aec0*/  FFMA.FTZ R144, R191, R140, -R144 ;  /* 0x0000008cbf907223 */ /* 0x000fe40000010890 */
[----:B------:R-:W-:Y:S02]  /*aed0*/  FMUL.FTZ R168, R158, R47 ;  /* 0x0000002f9ea87220 */ /* 0x000fe40000410000 */
[----:B------:R-:W-:Y:S02]  /*aee0*/  FMUL.FTZ R179, R69, R180 ;  /* 0x000000b445b37220 */ /* 0x000fe40000410000 */
[----:B------:R-:W-:-:S02]  /*aef0*/  FFMA.FTZ R164, R194, R163, R164 ;  /* 0x000000a3c2a47223 */ /* 0x000fc400000100a4 */
[----:B------:R-:W-:Y:S02]  /*af00*/  FADD.FTZ R144, R147, R144 ;  /* 0x0000009093907221 */ /* 0x000fe40000010000 */
[-C--:B------:R-:W-:Y:S02]  /*af10*/  FFMA.FTZ R179, R196, R168.reuse, R179 ;  /* 0x000000a8c4b37223 */ /* 0x080fe400000100b3 */
[----:B------:R-:W-:Y:S02]  /*af20*/  FADD.FTZ R164, R165, R164 ;  /* 0x000000a4a5a47221 */ /* 0x000fe40000010000 */
[----:B------:R-:W-:Y:S02]  /*af30*/  FMUL.FTZ R147, R67, R163 ;  /* 0x000000a343937220 */ /* 0x000fe40000410000 */
[----:B------:R-:W-:Y:S02]  /*af40*/  FADD.FTZ R164, R164, R179 ;  /* 0x000000b3a4a47221 */ /* 0x000fe40000010000 */
[----:B0-----:R-:W-:-:S02]  /*af50*/  FMUL.FTZ R181, R69, R168 ;  /* 0x000000a845b57220 */ /* 0x001fc40000410000 */
[----:B------:R-:W-:Y:S02]  /*af60*/  FFMA.FTZ R147, R194, R167, -R147 ;  /* 0x000000a7c2937223 */ /* 0x000fe40000010893 */
[----:B------:R-:W-:Y:S02]  /*af70*/  FADD.FTZ R164, R164, R143 ;  /* 0x0000008fa4a47221 */ /* 0x000fe40000010000 */
[----:B------:R-:W-:Y:S02]  /*af80*/  FFMA.FTZ R181, R196, R180, -R181 ;  /* 0x000000b4c4b57223 */ /* 0x000fe400000108b5 */
[----:B------:R-:W-:Y:S02]  /*af90*/  FADD.FTZ R144, R144, R147 ;  /* 0x0000009390907221 */ /* 0x000fe40000010000 */
[----:B------:R-:W-:Y:S02]  /*afa0*/  FADD.FTZ R125, R164, R125 ;  /* 0x0000007da47d7221 */ /* 0x000fe40000010000 */
[----:B------:R-:W-:-:S02]  /*afb0*/  FADD.FTZ R181, R144, R181 ;  /* 0x000000b590b57221 */ /* 0x000fc40000010000 */
[----:B------:R-:W-:Y:S02]  /*afc0*/  FMUL.FTZ R163, R76, R163 ;  /* 0x000000a34ca37220 */ /* 0x000fe40000410000 */
[----:B------:R-:W-:Y:S02]  /*afd0*/  FADD.FTZ R124, R125, R124 ;  /* 0x0000007c7d7c7221 */ /* 0x000fe40000010000 */
[----:B------:R-:W-:Y:S01]  /*afe0*/  FADD.FTZ R181, R181, R132 ;  /* 0x00000084b5b57221 */ /* 0x000fe20000010000 */
[----:B------:R0:W-:Y:S01]  /*aff0*/  STS [R60.X4+0x2120], R163 ;  /* 0x002120a33c007388 */ /* 0x0001e20000004800 */
[-C--:B------:R-:W-:Y:S02]  /*b000*/  FFMA.FTZ R149, R214, R183.reuse, -R189 ;  /* 0x000000b7d6957223 */ /* 0x080fe400000108bd */
[----:B------:R-:W-:Y:S02]  /*b010*/  FADD.FTZ R126, R181, R126 ;  /* 0x0000007eb57e7221 */ /* 0x000fe40000010000 */
[----:B------:R-:W-:-:S02]  /*b020*/  FMUL.FTZ R183, R54, R183 ;  /* 0x000000b736b77220 */ /* 0x000fc40000410000 */
[----:B------:R-:W-:Y:S02]  /*b030*/  FADD.FTZ R125, R126, R121 ;  /* 0x000000797e7d7221 */ /* 0x000fe40000010000 */
[----:B------:R-:W-:Y:S01]  /*b040*/  FMUL.FTZ R189, R53, R166 ;  /* 0x000000a635bd7220 */ /* 0x000fe20000410000 */
[----:B------:R1:W-:Y:S01]  /*b050*/  STS [R60.X4+0x2174], R183 ;  /* 0x002174b73c007388 */ /* 0x0003e20000004800 */
[----:B0-----:R-:W-:Y:S02]  /*b060*/  FADD.FTZ R163, R124, R119 ;  /* 0x000000777ca37221 */ /* 0x001fe40000010000 */
[----:B------:R-:W-:Y:S01]  /*b070*/  FADD.FTZ R125, R125, R120 ;  /* 0x000000787d7d7221 */ /* 0x000fe20000010000 */
[----:B------:R-:W-:Y:S01]  /*b080*/  STS [R60.X4+0x2178], R189 ;  /* 0x002178bd3c007388 */ /* 0x000fe20000004800 */
[----:B------:R-:W-:Y:S02]  /*b090*/  FADD.FTZ R62, R163, R62 ;  /* 0x0000003ea33e7221 */ /* 0x000fe40000010000 */
[----:B------:R-:W-:-:S02]  /*b0a0*/  FADD.FTZ R118, R125, R118 ;  /* 0x000000767d767221 */ /* 0x000fc40000010000 */
[----:B------:R-:W-:Y:S02]  /*b0b0*/  FADD.FTZ R63, R62, R63 ;  /* 0x0000003f3e3f7221 */ /* 0x000fe40000010000 */
[----:B------:R-:W-:Y:S02]  /*b0c0*/  FMUL.FTZ R195, R53, R148 ;  /* 0x0000009435c37220 */ /* 0x000fe40000410000 */
[----:B------:R-:W-:Y:S02]  /*b0d0*/  FADD.FTZ R122, R63, R122 ;  /* 0x0000007a3f7a7221 */ /* 0x000fe40000010000 */
[C---:B-1----:R-:W-:Y:S01]  /*b0e0*/  FMUL.FTZ R183, R75.reuse, R168 ;  /* 0x000000a84bb77220 */ /* 0x042fe20000410000 */
[----:B------:R-:W-:Y:S01]  /*b0f0*/  STS [R60.X4+0x217c], R195 ;  /* 0x00217cc33c007388 */ /* 0x000fe20000004800 */
[----:B------:R-:W-:Y:S02]  /*b100*/  FMUL.FTZ R165, R75, R180 ;  /* 0x000000b44ba57220 */ /* 0x000fe40000410000 */
[----:B------:R-:W-:Y:S01]  /*b110*/  FMUL.FTZ R167, R76, R167 ;  /* 0x000000a74ca77220 */ /* 0x000fe20000410000 */
[----:B------:R-:W-:Y:S01]  /*b120*/  STS [R60.X4+0x2128], R183 ;  /* 0x002128b73c007388 */ /* 0x000fe20000004800 */
[----:B------:R-:W-:-:S02]  /*b130*/  FMUL.FTZ R143, R77, R142 ;  /* 0x0000008e4d8f7220 */ /* 0x000fc40000410000 */
        /* <DEDUP_REMOVED lines=12> */
[----:B------:R-:W-:Y:S01]  /*b200*/  FADD.FTZ R118, R118, R117 ;  /* 0x0000007576767221 */ /* 0x000fe20000010000 */
[----:B------:R0:W-:Y:S01]  /*b210*/  STS [R60.X4+0x2110], R133 ;  /* 0x002110853c007388 */ /* 0x0001e20000004800 */
[----:B------:R-:W-:Y:S01]  /*b220*/  FMUL.FTZ R61, R162, UR42 ;  /* 0x0000002aa23d7c20 */ /* 0x000fe20008410000 */
[----:B------:R-:W-:Y:S01]  /*b230*/  MOV R117, UR20 ;  /* 0x0000001400757c02 */ /* 0x000fe20008000f00 */
[----:B------:R-:W-:Y:S01]  /*b240*/  FADD.FTZ R139, R118, R139 ;  /* 0x0000008b768b7221 */ /* 0x000fe20000010000 */
[----:B------:R-:W-:Y:S01]  /*b250*/  STS [R60.X4+0x2114], R131 ;  /* 0x002114833c007388 */ /* 0x000fe20000004800 */
[C---:B------:R-:W-:Y:S01]  /*b260*/  FFMA.FTZ R128, R178.reuse, UR41, -R61 ;  /* 0x00000029b2807c23 */ /* 0x040fe2000801083d */
[----:B------:R-:W-:Y:S01]  /*b270*/  LEA R142, R117, -R84, 0x1 ;  /* 0x80000054758e7211 */ /* 0x000fe200078e08ff */
[----:B------:R-:W-:Y:S01]  /*b280*/  FMUL.FTZ R61, R178, UR42 ;  /* 0x0000002ab23d7c20 */ /* 0x000fe20008410000 */
[----:B------:R-:W-:Y:S01]  /*b290*/  STS [R60.X4+0x2108], R119 ;  /* 0x002108773c007388 */ /* 0x000fe20000004800 */
[----:B------:R-:W-:Y:S01]  /*b2a0*/  FADD.FTZ R144, R139, R138 ;  /* 0x0000008a8b907221 */ /* 0x000fe20000010000 */
[----:B------:R-:W-:Y:S01]  /*b2b0*/  ISETP.GE.AND P0, PT, R142, 0x1, PT ;  /* 0x000000018e00780c */ /* 0x000fe20003f06270 */
[----:B------:R-:W-:Y:S01]  /*b2c0*/  FFMA.FTZ R132, R162, UR41, R61 ;  /* 0x00000029a2847c23 */ /* 0x000fe2000801003d */
[----:B------:R-:W-:Y:S01]  /*b2d0*/  STS [R60.X4+0x210c], R121 ;  /* 0x00210c793c007388 */ /* 0x000fe20000004800 */
[----:B------:R-:W-:-:S02]  /*b2e0*/  FMUL.FTZ R61, R176, UR42 ;  /* 0x0000002ab03d7c20 */ /* 0x000fc40008410000 */
[----:B------:R-:W-:Y:S01]  /*b2f0*/  FMUL.FTZ R62, R161, UR42 ;  /* 0x0000002aa13e7c20 */ /* 0x000fe20008410000 */
[----:B------:R-:W-:Y:S01]  /*b300*/  STS [R60.X4+0x2100], R129 ;  /* 0x002100813c007388 */ /* 0x000fe20000004800 */
[----:B------:R-:W-:Y:S02]  /*b310*/  FFMA.FTZ R140, R160, UR41, R61 ;  /* 0x00000029a08c7c23 */ /* 0x000fe4000801003d */
[----:B------:R-:W-:Y:S01]  /*b320*/  FMUL.FTZ R61, R158, UR42 ;  /* 0x0000002a9e3d7c20 */ /* 0x000fe20008410000 */
[----:B------:R1:W-:Y:S01]  /*b330*/  STS [R60.X4+0x2104], R127 ;  /* 0x0021047f3c007388 */ /* 0x0003e20000004800 */
[----:B0-----:R-:W-:Y:S02]  /*b340*/  FFMA.FTZ R133, R177, UR41, -R62 ;  /* 0x00000029b1857c23 */ /* 0x001fe4000801083e */
[----:B------:R-:W-:Y:S02]  /*b350*/  FFMA.FTZ R130, R174, UR41, -R61 ;  /* 0x00000029ae827c23 */ /* 0x000fe4000801083d */
[----:B------:R-:W-:-:S02]  /*b360*/  FMUL.FTZ R61, R172, UR42 ;  /* 0x0000002aac3d7c20 */ /* 0x000fc40008410000 */
[----:B------:R-:W-:Y:S02]  /*b370*/  FMUL.FTZ R63, R160, UR42 ;  /* 0x0000002aa03f7c20 */ /* 0x000fe40008410000 */
[----:B------:R-:W-:Y:S02]  /*b380*/  FFMA.FTZ R124, R156, UR41, R61 ;  /* 0x000000299c7c7c23 */ /* 0x000fe4000801003d */
[----:B-1----:R-:W-:Y:S02]  /*b390*/  FMUL.FTZ R60, R177, UR42 ;  /* 0x0000002ab13c7c20 */ /* 0x002fe40008410000 */
[----:B------:R-:W-:Y:S02]  /*b3a0*/  FMUL.FTZ R62, R159, UR42 ;  /* 0x0000002a9f3e7c20 */ /* 0x000fe40008410000 */
[----:B------:R-:W-:Y:S02]  /*b3b0*/  FFMA.FTZ R139, R161, UR41, R60 ;  /* 0x00000029a18b7c23 */ /* 0x000fe4000801003c */
[----:B------:R-:W-:-:S02]  /*b3c0*/  FMUL.FTZ R60, R175, UR42 ;  /* 0x0000002aaf3c7c20 */ /* 0x000fc40008410000 */
[----:B------:R-:W-:Y:S02]  /*b3d0*/  FMUL.FTZ R131, R174, UR42 ;  /* 0x0000002aae837c20 */ /* 0x000fe40008410000 */
[----:B------:R-:W-:Y:S02]  /*b3e0*/  FFMA.FTZ R147, R159, UR41, R60 ;  /* 0x000000299f937c23 */ /* 0x000fe4000801003c */
[----:B------:R-:W-:Y:S02]  /*b3f0*/  FMUL.FTZ R60, R173, UR42 ;  /* 0x0000002aad3c7c20 */ /* 0x000fe40008410000 */
[C---:B------:R-:W-:Y:S02]  /*b400*/  FMUL.FTZ R126, R157.reuse, UR42 ;  /* 0x0000002a9d7e7c20 */ /* 0x040fe40008410000 */
[----:B------:R-:W-:Y:S02]  /*b410*/  FFMA.FTZ R127, R157, UR41, R60 ;  /* 0x000000299d7f7c23 */ /* 0x000fe4000801003c */
[----:B------:R-:W-:-:S02]  /*b420*/  FMUL.FTZ R60, R171, UR42 ;  /* 0x0000002aab3c7c20 */ /* 0x000fc40008410000 */
[----:B------:R-:W-:Y:S02]  /*b430*/  FMUL.FTZ R129, R156, UR42 ;  /* 0x0000002a9c817c20 */ /* 0x000fe40008410000 */
[C---:B------:R-:W-:Y:S02]  /*b440*/  FFMA.FTZ R125, R155.reuse, UR41, R60 ;  /* 0x000000299b7d7c23 */ /* 0x040fe4000801003c */
[----:B------:R-:W-:Y:S02]  /*b450*/  FMUL.FTZ R122, R155, UR42 ;  /* 0x0000002a9b7a7c20 */ /* 0x000fe40008410000 */
[----:B------:R-:W-:Y:S02]  /*b460*/  FMUL.FTZ R121, R154, UR42 ;  /* 0x0000002a9a797c20 */ /* 0x000fe40008410000 */
[----:B------:R-:W-:Y:S02]  /*b470*/  FMUL.FTZ R61, R170, UR42 ;  /* 0x0000002aaa3d7c20 */ /* 0x000fe40008410000 */
[----:B------:R-:W-:-:S02]  /*b480*/  FMUL.FTZ R60, R153, UR42 ;  /* 0x0000002a993c7c20 */ /* 0x000fc40008410000 */
[----:B------:R-:W-:Y:S02]  /*b490*/  FMUL.FTZ R118, R169, UR42 ;  /* 0x0000002aa9767c20 */ /* 0x000fe40008410000 */
[----:B------:R-:W-:Y:S02]  /*b4a0*/  FMUL.FTZ R146, R146, R178 ;  /* 0x000000b292927220 */ /* 0x000fe40000410000 */
[----:B------:R-:W-:Y:S02]  /*b4b0*/  FFMA.FTZ R138, R176, UR41, -R63 ;  /* 0x00000029b08a7c23 */ /* 0x000fe4000801083f */
[----:B------:R-:W-:Y:S02]  /*b4c0*/  FFMA.FTZ R143, R175, UR41, -R62 ;  /* 0x00000029af8f7c23 */ /* 0x000fe4000801083e */
[----:B------:R-:W-:Y:S02]  /*b4d0*/  FFMA.FTZ R131, R158, UR41, R131 ;  /* 0x000000299e837c23 */ /* 0x000fe40008010083 */
        /* <DEDUP_REMOVED lines=41> */
.L_x_5291:
[----:B------:R-:W-:Y:S05]  /*b770*/  BSYNC B0 ;  /* 0x0000000000007941 */ /* 0x000fea0003800000 */
.L_x_5290:
[----:B------:R-:W-:Y:S01]  /*b780*/  ULDC.64 UR20, c[0x0][0x298] ;  /* 0x0000a60000147ab9 */ /* 0x000fe20000000a00 */
[C---:B------:R-:W-:Y:S01]  /*b790*/  FMUL.FTZ R61, R152.reuse, R148 ;  /* 0x00000094983d7220 */ /* 0x040fe20000410000 */
[----:B------:R-:W-:Y:S01]  /*b7a0*/  USHF.R.U32.HI UR22, URZ, 0x1, UR21 ;  /* 0x000000013f167899 */ /* 0x000fe20008011615 */
[-C--:B------:R-:W-:Y:S01]  /*b7b0*/  FMUL.FTZ R152, R152, R166.reuse ;  /* 0x000000a698987220 */ /* 0x080fe20000410000 */
[----:B------:R-:W-:Y:S01]  /*b7c0*/  USHF.R.U64 UR20, UR20, 0x1, UR21 ;  /* 0x0000000114147899 */ /* 0x000fe20008001215 */
[C---:B------:R-:W-:Y:S01]  /*b7d0*/  FFMA.FTZ R166, R151.reuse, R166, R61 ;  /* 0x000000a697a67223 */ /* 0x040fe2000001003d */
[----:B------:R-:W-:Y:S01]  /*b7e0*/  UIMAD UR39, UR22, UR35, URZ ;  /* 0x00000023162772a4 */ /* 0x000fe2000f8e023f */
[----:B------:R-:W-:Y:S01]  /*b7f0*/  FFMA.FTZ R17, R134, R21, R17 ;  /* 0x0000001586117223 */ /* 0x000fe20000010011 */
[----:B------:R-:W-:Y:S01]  /*b800*/  UIMAD.WIDE.U32 UR22, UR20, UR35, URZ ;  /* 0x00000023141672a5 */ /* 0x000fe2000f8e003f */
[----:B------:R-:W-:Y:S01]  /*b810*/  FFMA.FTZ R151, R151, R148, -R152 ;  /* 0x0000009497977223 */ /* 0x000fe20000010898 */
[----:B------:R-:W-:Y:S01]  /*b820*/  UIMAD UR39, UR36, UR20, UR39 ;  /* 0x00000014242772a4 */ /* 0x000fe2000f8e0227 */
[----:B------:R-:W-:Y:S01]  /*b830*/  FFMA.FTZ R134, R53, R134, R135 ;  /* 0x0000008635867223 */ /* 0x000fe20000010087 */
[----:B------:R-:W-:Y:S01]  /*b840*/  ULDC UR40, c[0x0][0x174] ;  /* 0x00005d0000287ab9 */ /* 0x000fe20000000800 */
[----:B------:R-:W-:Y:S01]  /*b850*/  FADD.FTZ R144, R144, R149 ;  /* 0x0000009590907221 */ /* 0x000fe20000010000 */
[----:B------:R-:W-:Y:S01]  /*b860*/  ULDC.64 UR20, c[0x0][0x2a0] ;  /* 0x0000a80000147ab9 */ /* 0x000fe20000000a00 */
[C---:B------:R-:W-:Y:S01]  /*b870*/  FMUL.FTZ R216, R0.reuse, R216 ;  /* 0x000000d800d87220 */ /* 0x040fe20000410000 */
[----:B------:R-:W-:Y:S01]  /*b880*/  UIADD3 UR23, UR23, UR39, URZ ;  /* 0x0000002717177290 */ /* 0x000fe2000fffe03f */
[----:B0-----:R-:W-:Y:S01]  /*b890*/  FMUL.FTZ R62, R0, R215 ;  /* 0x000000d7003e7220 */ /* 0x001fe20000410000 */
[----:B------:R-:W-:Y:S01]  /*b8a0*/  UIMAD UR39, UR37, UR20, URZ ;  /* 0x00000014252772a4 */ /* 0x000fe2000f8e023f */
[----:B------:R-:W-:Y:S01]  /*b8b0*/  FADD.FTZ R135, R163, R150 ;  /* 0x00000096a3877221 */ /* 0x000fe20000010000 */
[----:B------:R-:W-:Y:S01]  /*b8c0*/  IADD3 R149, R84, 0x80, RZ ;  /* 0x0000008054957810 */ /* 0x000fe20007ffe0ff */
[----:B------:R-:W-:Y:S01]  /*b8d0*/  BSSY B0, `(.L_x_5292) ;  /* 0x0000023000007945 */ /* 0x000fe20003800000 */
[----:B------:R-:W-:Y:S01]  /*b8e0*/  UIMAD UR39, UR18, UR21, UR39 ;  /* 0x00000015122772a4 */ /* 0x000fe2000f8e0227 */
[----:B------:R-:W-:Y:S01]  /*b8f0*/  FADD.FTZ R144, R144, R151 ;  /* 0x0000009790907221 */ /* 0x000fe20000010000 */
[----:B------:R-:W-:Y:S01]  /*b900*/  UIMAD.WIDE.U32 UR20, UR18, UR20, UR22 ;  /* 0x00000014121472a5 */ /* 0x000fe2000f8e0016 */
[----:B------:R-:W-:Y:S01]  /*b910*/  FADD.FTZ R123, R123, R216 ;  /* 0x000000d87b7b7221 */ /* 0x000fe20000010000 */
[C---:B------:R-:W-:Y:S01]  /*b920*/  ISETP.GE.AND P1, PT, R142.reuse, 0x81, PT ;  /* 0x000000818e00780c */ /* 0x040fe20003f26270 */
[----:B------:R-:W-:Y:S01]  /*b930*/  ULDC.64 UR22, c[0x0][0x318] ;  /* 0x0000c60000167ab9 */ /* 0x000fe20000000a00 */
[----:B------:R-:W-:Y:S01]  /*b940*/  FADD.FTZ R213, R213, -R62 ;  /* 0x8000003ed5d57221 */ /* 0x000fe20000010000 */
[----:B------:R-:W-:Y:S01]  /*b950*/  UIADD3 UR39, UR39, UR21, URZ ;  /* 0x0000001527277290 */ /* 0x000fe2000fffe03f */
[----:B------:R-:W-:Y:S01]  /*b960*/  FADD.FTZ R135, R135, R166 ;  /* 0x000000a687877221 */ /* 0x000fe20000010000 */
        /* <DEDUP_REMOVED lines=8> */
[----:B------:R-:W-:-:S03]  /*b9f0*/  USHF.L.U32 UR22, UR8, 0x2, URZ ;  /* 0x0000000208167899 */ /* 0x000fc6000800063f */
        /* <DEDUP_REMOVED lines=16> */
.L_x_5293:
[----:B------:R-:W-:Y:S05]  /*bb00*/  BSYNC B0 ;  /* 0x0000000000007941 */ /* 0x000fea0003800000 */
.L_x_5292:
[----:B------:R-:W1:Y:S01]  /*bb10*/  LDS R149, [R149.X4+0x2300] ;  /* 0x0023000095957984 */ /* 0x000e620000004800 */
[----:B------:R-:W-:Y:S01]  /*bb20*/  BSSY B0, `(.L_x_5294) ;  /* 0x0000004000007945 */ /* 0x000fe20003800000 */
[----:B------:R-:W-:Y:S01]  /*bb30*/  LEA.HI.SX32 R151, R151, R84, 0x1b ;  /* 0x0000005497977211 */ /* 0x000fe200078fdaff */
[----:B------:R-:W-:Y:S05]  /*bb40*/  @!P1 BRA `(.L_x_5295) ;  /* 0x0000001000009947 */ /* 0x000fea0003800000 */
[----:B-1----:R1:W-:Y:S02]  /*bb50*/  RED.E.ADD.F32.FTZ.RN.STRONG.GPU [R60.64+-0x1e00], R149 ;  /* 0xffe200953c00798e */ /* 0x0023e4000c10e79e */
.L_x_5295:
[----:B------:R-:W-:Y:S05]  /*bb60*/  BSYNC B0 ;  /* 0x0000000000007941 */ /* 0x000fea0003800000 */
.L_x_5294:
[----:B------:R-:W2:Y:S01]  /*bb70*/  LDS R151, [R151.X4+0x2400] ;  /* 0x0024000097977984 */ /* 0x000ea20000004800 */
[----:B------:R-:W-:Y:S01]  /*bb80*/  BSSY B0, `(.L_x_5296) ;  /* 0x0000005000007945 */ /* 0x000fe20003800000 */
[C---:B0-----:R-:W-:Y:S02]  /*bb90*/  IADD3 R63, R84.reuse, 0x100, RZ ;  /* 0x00000100543f7810 */ /* 0x041fe40007ffe0ff */
[----:B-1----:R-:W-:Y:S01]  /*bba0*/  IADD3 R149, R84, 0x140, RZ ;  /* 0x0000014054957810 */ /* 0x002fe20007ffe0ff */
[----:B------:R-:W-:Y:S05]  /*bbb0*/  @!P2 BRA `(.L_x_5297) ;  /* 0x000000100000a947 */ /* 0x000fea0003800000 */
[----:B--2---:R0:W-:Y:S02]  /*bbc0*/  RED.E.ADD.F32.FTZ.RN.STRONG.GPU [R60.64+-0x1d00], R151 ;  /* 0xffe300973c00798e */ /* 0x0041e4000c10e79e */
.L_x_5297:
[----:B------:R-:W-:Y:S05]  /*bbd0*/  BSYNC B0 ;  /* 0x0000000000007941 */ /* 0x000fea0003800000 */
.L_x_5296:
        /* <DEDUP_REMOVED lines=14> */
.L_x_5299:
[----:B------:R-:W-:Y:S05]  /*bcc0*/  BSYNC B0 ;  /* 0x0000000000007941 */ /* 0x000fea0003800000 */
.L_x_5298:
[----:B------:R-:W1:Y:S01]  /*bcd0*/  LDS R149, [R149.X4+0x2600] ;  /* 0x0026000095957984 */ /* 0x000e620000004800 */
[----:B------:R-:W-:Y:S01]  /*bce0*/  BSSY B0, `(.L_x_5300) ;  /* 0x0000005000007945 */ /* 0x000fe20003800000 */
[----:B0-----:R-:W-:Y:S02]  /*bcf0*/  IADD3 R63, R84, 0x1c0, RZ ;  /* 0x000001c0543f7810 */ /* 0x001fe40007ffe0ff */
[----:B------:R-:W-:Y:S01]  /*bd00*/  LEA.HI.SX32 R151, R151, R84, 0x1b ;  /* 0x0000005497977211 */ /* 0x000fe200078fdaff */
[----:B------:R-:W-:Y:S05]  /*bd10*/  @!P0 BRA `(.L_x_5301) ;  /* 0x0000001000008947 */ /* 0x000fea0003800000 */
[----:B-1----:R0:W-:Y:S02]  /*bd20*/  RED.E.ADD.F32.FTZ.RN.STRONG.GPU [R60.64+-0x1b00], R149 ;  /* 0xffe500953c00798e */ /* 0x0021e4000c10e79e */
.L_x_5301:
[----:B------:R-:W-:Y:S05]  /*bd30*/  BSYNC B0 ;  /* 0x0000000000007941 */ /* 0x000fea0003800000 */
.L_x_5300:
[----:B------:R-:W2:Y:S01]  /*bd40*/  LDS R151, [R151.X4+0x2700] ;  /* 0x0027000097977984 */ /* 0x000ea20000004800 */
[----:B------:R-:W-:Y:S01]  /*bd50*/  BSSY B0, `(.L_x_5302) ;  /* 0x0000005000007945 */ /* 0x000fe20003800000 */
[----:B------:R-:W-:-:S02]  /*bd60*/  IADD3 R163, R84, 0x200, RZ ;  /* 0x0000020054a37810 */ /* 0x000fc40007ffe0ff */
[----:B------:R-:W-:Y:S01]  /*bd70*/  LEA.HI.SX32 R63, R63, R84, 0x1b ;  /* 0x000000543f3f7211 */ /* 0x000fe200078fdaff */
[----:B------:R-:W-:Y:S05]  /*bd80*/  @!P1 BRA `(.L_x_5303) ;  /* 0x0000001000009947 */ /* 0x000fea0003800000 */
[----:B--2---:R2:W-:Y:S02]  /*bd90*/  RED.E.ADD.F32.FTZ.RN.STRONG.GPU [R60.64+-0x1a00], R151 ;  /* 0xffe600973c00798e */ /* 0x0045e4000c10e79e */
.L_x_5303:
[----:B------:R-:W-:Y:S05]  /*bda0*/  BSYNC B0 ;  /* 0x0000000000007941 */ /* 0x000fea0003800000 */
.L_x_5302:
[----:B------:R-:W3:Y:S01]  /*bdb0*/  LDS R63, [R63.X4+0x2800] ;  /* 0x002800003f3f7984 */ /* 0x000ee20000004800 */
[----:B------:R-:W-:Y:S01]  /*bdc0*/  BSSY B0, `(.L_x_5304) ;  /* 0x0000005000007945 */ /* 0x000fe20003800000 */
[----:B01----:R-:W-:Y:S02]  /*bdd0*/  IADD3 R149, R84, 0x240, RZ ;  /* 0x0000024054957810 */ /* 0x003fe40007ffe0ff */
[----:B------:R-:W-:Y:S01]  /*bde0*/  LEA.HI.SX32 R62, R163, R84, 0x1b ;  /* 0x00000054a33e7211 */ /* 0x000fe200078fdaff */
[----:B------:R-:W-:Y:S05]  /*bdf0*/  @!P2 BRA `(.L_x_5305) ;  /* 0x000000100000a947 */ /* 0x000fea0003800000 */
[----:B---3--:R0:W-:Y:S02]  /*be00*/  RED.E.ADD.F32.FTZ.RN.STRONG.GPU [R60.64+-0x1900], R63 ;  /* 0xffe7003f3c00798e */ /* 0x0081e4000c10e79e */
.L_x_5305:
[----:B------:R-:W-:Y:S05]  /*be10*/  BSYNC B0 ;  /* 0x0000000000007941 */ /* 0x000fea0003800000 */
.L_x_5304:
[----:B0--3--:R0:W1:Y:S01]  /*be20*/  LDS R63, [R62.X4+0x2900] ;  /* 0x002900003e3f7984 */ /* 0x0090620000004800 */
[----:B------:R-:W-:Y:S01]  /*be30*/  BSSY B0, `(.L_x_5306) ;  /* 0x0000005000007945 */ /* 0x000fe20003800000 */
[----:B--2---:R-:W-:Y:S02]  /*be40*/  IADD3 R151, R84, 0x280, RZ ;  /* 0x0000028054977810 */ /* 0x004fe40007ffe0ff */
[----:B------:R-:W-:Y:S01]  /*be50*/  LEA.HI.SX32 R149, R149, R84, 0x1b ;  /* 0x0000005495957211 */ /* 0x000fe200078fdaff */
[----:B------:R-:W-:Y:S05]  /*be60*/  @!P3 BRA `(.L_x_5307) ;  /* 0x000000100000b947 */ /* 0x000fea0003800000 */
[----:B-1----:R1:W-:Y:S02]  /*be70*/  RED.E.ADD.F32.FTZ.RN.STRONG.GPU [R60.64+-0x1800], R63 ;  /* 0xffe8003f3c00798e */ /* 0x0023e4000c10e79e */
.L_x_5307:
[----:B------:R-:W-:Y:S05]  /*be80*/  BSYNC B0 ;  /* 0x0000000000007941 */ /* 0x000fea0003800000 */
.L_x_5306:
[----:B------:R-:W2:Y:S01]  /*be90*/  LDS R149, [R149.X4+0x2a00] ;  /* 0x002a000095957984 */ /* 0x000ea20000004800 */
[----:B------:R-:W-:Y:S01]  /*bea0*/  BSSY B0, `(.L_x_5308) ;  /* 0x0000004000007945 */ /* 0x000fe20003800000 */
[----:B------:R-:W-:Y:S01]  /*beb0*/  LEA.HI.SX32 R151, R151, R84, 0x1b ;  /* 0x0000005497977211 */ /* 0x000fe200078fdaff */
[----:B------:R-:W-:Y:S05]  /*bec0*/  @!P4 BRA `(.L_x_5309) ;  /* 0x000000100000c947 */ /* 0x000fea0003800000 */
[----:B--2---:R2:W-:Y:S02]  /*bed0*/  RED.E.ADD.F32.FTZ.RN.STRONG.GPU [R60.64+-0x1700], R149 ;  /* 0xffe900953c00798e */ /* 0x0045e4000c10e79e */
.L_x_5309:
[----:B------:R-:W-:Y:S05]  /*bee0*/  BSYNC B0 ;  /* 0x0000000000007941 */ /* 0x000fea0003800000 */
.L_x_5308:
[----:B------:R-:W3:Y:S01]  /*bef0*/  LDS R151, [R151.X4+0x2b00] ;  /* 0x002b000097977984 */ /* 0x000ee20000004800 */
[----:B------:R-:W-:Y:S01]  /*bf00*/  BSSY B0, `(.L_x_5310) ;  /* 0x0000005000007945 */ /* 0x000fe20003800000 */
[----:B-1----:R-:W-:-:S02]  /*bf10*/  IADD3 R63, R84, 0x2c0, RZ ;  /* 0x000002c0543f7810 */ /* 0x002fc40007ffe0ff */
[----:B--2---:R-:W-:Y:S01]  /*bf20*/  IADD3 R149, R84, 0x300, RZ ;  /* 0x0000030054957810 */ /* 0x004fe20007ffe0ff */
[----:B------:R-:W-:Y:S05]  /*bf30*/  @!P5 BRA `(.L_x_5311) ;  /* 0x000000100000d947 */ /* 0x000fea0003800000 */
[----:B---3--:R1:W-:Y:S02]  /*bf40*/  RED.E.ADD.F32.FTZ.RN.STRONG.GPU [R60.64+-0x1600], R151 ;  /* 0xffea00973c00798e */ /* 0x0083e4000c10e79e */
.L_x_5311:
[----:B------:R-:W-:Y:S05]  /*bf50*/  BSYNC B0 ;  /* 0x0000000000007941 */ /* 0x000fea0003800000 */
.L_x_5310:
        /* <DEDUP_REMOVED lines=14> */
.L_x_5313:
[----:B------:R-:W-:Y:S05]  /*c040*/  BSYNC B0 ;  /* 0x0000000000007941 */ /* 0x000fea0003800000 */
.L_x_5312:
[----:B------:R-:W2:Y:S01]  /*c050*/  LDS R149, [R149.X4+0x2d00] ;  /* 0x002d000095957984 */ /* 0x000ea20000004800 */
[----:B------:R-:W-:Y:S01]  /*c060*/  BSSY B0, `(.L_x_5314) ;  /* 0x0000005000007945 */ /* 0x000fe20003800000 */
[----:B-1----:R-:W-:-:S02]  /*c070*/  IADD3 R63, R84, 0x380, RZ ;  /* 0x00000380543f7810 */ /* 0x002fc40007ffe0ff */
[----:B------:R-:W-:Y:S01]  /*c080*/  LEA.HI.SX32 R151, R151, R84, 0x1b ;  /* 0x0000005497977211 */ /* 0x000fe200078fdaff */
[----:B------:R-:W-:Y:S05]  /*c090*/  @!P0 BRA `(.L_x_5315) ;  /* 0x0000001000008947 */ /* 0x000fea0003800000 */
[----:B--2---:R1:W-:Y:S02]  /*c0a0*/  RED.E.ADD.F32.FTZ.RN.STRONG.GPU [R60.64+-0x1400], R149 ;  /* 0xffec00953c00798e */ /* 0x0043e4000c10e79e */
.L_x_5315:
[----:B------:R-:W-:Y:S05]  /*c0b0*/  BSYNC B0 ;  /* 0x0000000000007941 */ /* 0x000fea0003800000 */
.L_x_5314:
[----:B------:R-:W3:Y:S01]  /*c0c0*/  LDS R151, [R151.X4+0x2e00] ;  /* 0x002e000097977984 */ /* 0x000ee20000004800 */
[----:B------:R-:W-:Y:S01]  /*c0d0*/  BSSY B0, `(.L_x_5316) ;  /* 0x0000005000007945 */ /* 0x000fe20003800000 */
[----:B-12---:R-:W-:Y:S02]  /*c0e0*/  IADD3 R149, R84, 0x3c0, RZ ;  /* 0x000003c054957810 */ /* 0x006fe40007ffe0ff */
[----:B------:R-:W-:Y:S01]  /*c0f0*/  LEA.HI.SX32 R63, R63, R84, 0x1b ;  /* 0x000000543f3f7211 */ /* 0x000fe200078fdaff */
[----:B------:R-:W-:Y:S05]  /*c100*/  @!P1 BRA `(.L_x_5317) ;  /* 0x0000001000009947 */ /* 0x000fea0003800000 */
[----:B---3--:R1:W-:Y:S02]  /*c110*/  RED.E.ADD.F32.FTZ.RN.STRONG.GPU [R60.64+-0x1300], R151 ;  /* 0xffed00973c00798e */ /* 0x0083e4000c10e79e */
.L_x_5317:
[----:B------:R-:W-:Y:S05]  /*c120*/  BSYNC B0 ;  /* 0x0000000000007941 */ /* 0x000fea0003800000 */
.L_x_5316:
[----:B------:R-:W2:Y:S01]  /*c130*/  LDS R63, [R63.X4+0x2f00] ;  /* 0x002f00003f3f7984 */ /* 0x000ea20000004800 */
[----:B------:R-:W-:Y:S01]  /*c140*/  BSSY B0, `(.L_x_5318) ;  /* 0x0000005000007945 */ /* 0x000fe20003800000 */
[----:B-1-3--:R-:W-:Y:S02]  /*c150*/  IADD3 R151, R84, 0x400, RZ ;  /* 0x0000040054977810 */ /* 0x00afe40007ffe0ff */
[----:B------:R-:W-:Y:S01]  /*c160*/  LEA.HI.SX32 R149, R149, R84, 0x1b ;  /* 0x0000005495957211 */ /* 0x000fe200078fdaff */
[----:B------:R-:W-:Y:S05]  /*c170*/  @!P2 BRA `(.L_x_5319) ;  /* 0x000000100000a947 */ /* 0x000fea0003800000 */
[----:B--2---:R1:W-:Y:S02]  /*c180*/  RED.E.ADD.F32.FTZ.RN.STRONG.GPU [R60.64+-0x1200], R63 ;  /* 0xffee003f3c00798e */ /* 0x0043e4000c10e79e */
.L_x_5319:
[----:B------:R-:W-:Y:S05]  /*c190*/  BSYNC B0 ;  /* 0x0000000000007941 */ /* 0x000fea0003800000 */
.L_x_5318:
[----:B------:R-:W3:Y:S01]  /*c1a0*/  LDS R149, [R149.X4+0x3000] ;  /* 0x0030000095957984 */ /* 0x000ee20000004800 */
[----:B------:R-:W-:Y:S01]  /*c1b0*/  BSSY B0, `(.L_x_5320) ;  /* 0x0000005000007945 */ /* 0x000fe20003800000 */
[----:B-12---:R-:W-:-:S02]  /*c1c0*/  IADD3 R63, R84, 0x440, RZ ;  /* 0x00000440543f7810 */ /* 0x006fc40007ffe0ff */
[----:B------:R-:W-:Y:S01]  /*c1d0*/  LEA.HI.SX32 R151, R151, R84, 0x1b ;  /* 0x0000005497977211 */ /* 0x000fe200078fdaff */
[----:B------:R-:W-:Y:S05]  /*c1e0*/  @!P3 BRA `(.L_x_5321) ;  /* 0x000000100000b947 */ /* 0x000fea0003800000 */
[----:B---3--:R1:W-:Y:S02]  /*c1f0*/  RED.E.ADD.F32.FTZ.RN.STRONG.GPU [R60.64+-0x1100], R149 ;  /* 0xffef00953c00798e */ /* 0x0083e4000c10e79e */
.L_x_5321:
[----:B------:R-:W-:Y:S05]  /*c200*/  BSYNC B0 ;  /* 0x0000000000007941 */ /* 0x000fea0003800000 */
.L_x_5320:
[----:B------:R-:W2:Y:S01]  /*c210*/  LDS R151, [R151.X4+0x3100] ;  /* 0x0031000097977984 */ /* 0x000ea20000004800 */
[----:B------:R-:W-:Y:S01]  /*c220*/  BSSY B0, `(.L_x_5322) ;  /* 0x0000004000007945 */ /* 0x000fe20003800000 */
[----:B------:R-:W-:Y:S01]  /*c230*/  LEA.HI.SX32 R63, R63, R84, 0x1b ;  /* 0x000000543f3f7211 */ /* 0x000fe200078fdaff */
[----:B------:R-:W-:Y:S05]  /*c240*/  @!P4 BRA `(.L_x_5323) ;  /* 0x000000100000c947 */ /* 0x000fea0003800000 */
[----:B--2---:R2:W-:Y:S02]  /*c250*/  RED.E.ADD.F32.FTZ.RN.STRONG.GPU [R60.64+-0x1000], R151 ;  /* 0xfff000973c00798e */ /* 0x0045e4000c10e79e */
.L_x_5323:
[----:B------:R-:W-:Y:S05]  /*c260*/  BSYNC B0 ;  /* 0x0000000000007941 */ /* 0x000fea0003800000 */
.L_x_5322:
[----:B------:R-:W4:Y:S01]  /*c270*/  LDS R63, [R63.X4+0x3200] ;  /* 0x003200003f3f7984 */ /* 0x000f220000004800 */
[----:B------:R-:W-:Y:S01]  /*c280*/  BSSY B0, `(.L_x_5324) ;  /* 0x0000005000007945 */ /* 0x000fe20003800000 */
[C---:B-1-3--:R-:W-:Y:S02]  /*c290*/  IADD3 R149, R84.reuse, 0x480, RZ ;  /* 0x0000048054957810 */ /* 0x04afe40007ffe0ff */
[----:B--2---:R-:W-:Y:S01]  /*c2a0*/  IADD3 R151, R84, 0x4c0, RZ ;  /* 0x000004c054977810 */ /* 0x004fe20007ffe0ff */
[----:B------:R-:W-:Y:S05]  /*c2b0*/  @!P5 BRA `(.L_x_5325) ;  /* 0x000000100000d947 */ /* 0x000fea0003800000 */
[----:B----4-:R1:W-:Y:S02]  /*c2c0*/  RED.E.ADD.F32.FTZ.RN.STRONG.GPU [R60.64+-0xf00], R63 ;  /* 0xfff1003f3c00798e */ /* 0x0103e4000c10e79e */
.L_x_5325:
[----:B------:R-:W-:Y:S05]  /*c2d0*/  BSYNC B0 ;  /* 0x0000000000007941 */ /* 0x000fea0003800000 */
.L_x_5324:
        /* <DEDUP_REMOVED lines=14> */
.L_x_5327:
[----:B------:R-:W-:Y:S05]  /*c3c0*/  BSYNC B0 ;  /* 0x0000000000007941 */ /* 0x000fea0003800000 */
.L_x_5326:
[----:B------:R-:W2:Y:S01]  /*c3d0*/  LDS R151, [R151.X4+0x3400] ;  /* 0x0034000097977984 */ /* 0x000ea20000004800 */
[----:B------:R-:W-:Y:S01]  /*c3e0*/  BSSY B0, `(.L_x_5328) ;  /* 0x0000005000007945 */ /* 0x000fe20003800000 */
[----:B-1----:R-:W-:Y:S02]  /*c3f0*/  IADD3 R149, R84, 0x540, RZ ;  /* 0x0000054054957810 */ /* 0x002fe40007ffe0ff */
[----:B------:R-:W-:Y:S01]  /*c400*/  LEA.HI.SX32 R63, R63, R84, 0x1b ;  /* 0x000000543f3f7211 */ /* 0x000fe200078fdaff */
[----:B------:R-:W-:Y:S05]  /*c410*/  @!P0 BRA `(.L_x_5329) ;  /* 0x0000001000008947 */ /* 0x000fea0003800000 */
[----:B--2---:R1:W-:Y:S02]  /*c420*/  RED.E.ADD.F32.FTZ.RN.STRONG.GPU [R60.64+-0xd00], R151 ;  /* 0xfff300973c00798e */ /* 0x0043e4000c10e79e */
.L_x_5329:
[----:B------:R-:W-:Y:S05]  /*c430*/  BSYNC B0 ;  /* 0x0000000000007941 */ /* 0x000fea0003800000 */
.L_x_5328:
[----:B------:R-:W3:Y:S01]  /*c440*/  LDS R63, [R63.X4+0x3500] ;  /* 0x003500003f3f7984 */ /* 0x000ee20000004800 */
[----:B------:R-:W-:Y:S01]  /*c450*/  BSSY B0, `(.L_x_5330) ;  /* 0x0000005000007945 */ /* 0x000fe20003800000 */
[----:B-12---:R-:W-:-:S02]  /*c460*/  IADD3 R151, R84, 0x580, RZ ;  /* 0x0000058054977810 */ /* 0x006fc40007ffe0ff */
[----:B------:R-:W-:Y:S01]  /*c470*/  LEA.HI.SX32 R149, R149, R84, 0x1b ;  /* 0x0000005495957211 */ /* 0x000fe200078fdaff */
[----:B------:R-:W-:Y:S05]  /*c480*/  @!P1 BRA `(.L_x_5331) ;  /* 0x0000001000009947 */ /* 0x000fea0003800000 */
[----:B---3--:R1:W-:Y:S02]  /*c490*/  RED.E.ADD.F32.FTZ.RN.STRONG.GPU [R60.64+-0xc00], R63 ;  /* 0xfff4003f3c00798e */ /* 0x0083e4000c10e79e */
.L_x_5331:
[----:B------:R-:W-:Y:S05]  /*c4a0*/  BSYNC B0 ;  /* 0x0000000000007941 */ /* 0x000fea0003800000 */
.L_x_5330:
[----:B------:R-:W2:Y:S01]  /*c4b0*/  LDS R149, [R149.X4+0x3600] ;  /* 0x0036000095957984 */ /* 0x000ea20000004800 */
[----:B------:R-:W-:Y:S01]  /*c4c0*/  BSSY B0, `(.L_x_5332) ;  /* 0x0000005000007945 */ /* 0x000fe20003800000 */
[----:B-1-3--:R-:W-:Y:S02]  /*c4d0*/  IADD3 R63, R84, 0x5c0, RZ ;  /* 0x000005c0543f7810 */ /* 0x00afe40007ffe0ff */
[----:B------:R-:W-:Y:S01]  /*c4e0*/  LEA.HI.SX32 R151, R151, R84, 0x1b ;  /* 0x0000005497977211 */ /* 0x000fe200078fdaff */
[----:B------:R-:W-:Y:S05]  /*c4f0*/  @!P2 BRA `(.L_x_5333) ;  /* 0x000000100000a947 */ /* 0x000fea0003800000 */
[----:B--2---:R1:W-:Y:S02]  /*c500*/  RED.E.ADD.F32.FTZ.RN.STRONG.GPU [R60.64+-0xb00], R149 ;  /* 0xfff500953c00798e */ /* 0x0043e4000c10e79e */
.L_x_5333:
[----:B------:R-:W-:Y:S05]  /*c510*/  BSYNC B0 ;  /* 0x0000000000007941 */ /* 0x000fea0003800000 */
.L_x_5332:
[----:B------:R-:W3:Y:S01]  /*c520*/  LDS R151, [R151.X4+0x3700] ;  /* 0x0037000097977984 */ /* 0x000ee20000004800 */
[----:B------:R-:W-:Y:S01]  /*c530*/  BSSY B0, `(.L_x_5334) ;  /* 0x0000005000007945 */ /* 0x000fe20003800000 */
[----:B-12---:R-:W-:Y:S02]  /*c540*/  IADD3 R149, R84, 0x600, RZ ;  /* 0x0000060054957810 */ /* 0x006fe40007ffe0ff */
[----:B------:R-:W-:Y:S01]  /*c550*/  LEA.HI.SX32 R63, R63, R84, 0x1b ;  /* 0x000000543f3f7211 */ /* 0x000fe200078fdaff */
[----:B------:R-:W-:Y:S05]  /*c560*/  @!P3 BRA `(.L_x_5335) ;  /* 0x000000100000b947 */ /* 0x000fea0003800000 */
[----:B---3--:R1:W-:Y:S02]  /*c570*/  RED.E.ADD.F32.FTZ.RN.STRONG.GPU [R60.64+-0xa00], R151 ;  /* 0xfff600973c00798e */ /* 0x0083e4000c10e79e */
.L_x_5335:
[----:B------:R-:W-:Y:S05]  /*c580*/  BSYNC B0 ;  /* 0x0000000000007941 */ /* 0x000fea0003800000 */
.L_x_5334:
[----:B------:R-:W2:Y:S01]  /*c590*/  LDS R63, [R63.X4+0x3800] ;  /* 0x003800003f3f7984 */ /* 0x000ea20000004800 */
[----:B------:R-:W-:Y:S01]  /*c5a0*/  BSSY B0, `(.L_x_5336) ;  /* 0x0000004000007945 */ /* 0x000fe20003800000 */
[----:B------:R-:W-:Y:S01]  /*c5b0*/  LEA.HI.SX32 R149, R149, R84, 0x1b ;  /* 0x0000005495957211 */ /* 0x000fe200078fdaff */
[----:B------:R-:W-:Y:S05]  /*c5c0*/  @!P4 BRA `(.L_x_5337) ;  /* 0x000000100000c947 */ /* 0x000fea0003800000 */
[----:B--2---:R2:W-:Y:S02]  /*c5d0*/  RED.E.ADD.F32.FTZ.RN.STRONG.GPU [R60.64+-0x900], R63 ;  /* 0xfff7003f3c00798e */ /* 0x0045e4000c10e79e */
.L_x_5337:
[----:B------:R-:W-:Y:S05]  /*c5e0*/  BSYNC B0 ;  /* 0x0000000000007941 */ /* 0x000fea0003800000 */
.L_x_5336:
[----:B------:R-:W4:Y:S01]  /*c5f0*/  LDS R149, [R149.X4+0x3900] ;  /* 0x0039000095957984 */ /* 0x000f220000004800 */
[----:B------:R-:W-:Y:S01]  /*c600*/  BSSY B0, `(.L_x_5338) ;  /* 0x0000005000007945 */ /* 0x000fe20003800000 */
[----:B--2---:R-:W-:-:S02]  /*c610*/  IADD3 R63, R84, 0x640, RZ ;  /* 0x00000640543f7810 */ /* 0x004fc40007ffe0ff */
[----:B-1-3--:R-:W-:Y:S01]  /*c620*/  IADD3 R151, R84, 0x680, RZ ;  /* 0x0000068054977810 */ /* 0x00afe20007ffe0ff */
[----:B------:R-:W-:Y:S05]  /*c630*/  @!P5 BRA `(.L_x_5339) ;  /* 0x000000100000d947 */ /* 0x000fea0003800000 */
[----:B----4-:R1:W-:Y:S02]  /*c640*/  RED.E.ADD.F32.FTZ.RN.STRONG.GPU [R60.64+-0x800], R149 ;  /* 0xfff800953c00798e */ /* 0x0103e4000c10e79e */
.L_x_5339:
[----:B------:R-:W-:Y:S05]  /*c650*/  BSYNC B0 ;  /* 0x0000000000007941 */ /* 0x000fea0003800000 */
.L_x_5338:
        /* <DEDUP_REMOVED lines=14> */
.L_x_5341:
[----:B------:R-:W-:Y:S05]  /*c740*/  BSYNC B0 ;  /* 0x0000000000007941 */ /* 0x000fea0003800000 */
.L_x_5340:
[----:B------:R-:W2:Y:S01]  /*c750*/  LDS R151, [R151.X4+0x3b00] ;  /* 0x003b000097977984 */ /* 0x000ea20000004800 */
[----:B------:R-:W-:Y:S01]  /*c760*/  BSSY B0, `(.L_x_5342) ;  /* 0x0000005000007945 */ /* 0x000fe20003800000 */
[----:B-1----:R-:W-:-:S02]  /*c770*/  IADD3 R63, R84, 0x700, RZ ;  /* 0x00000700543f7810 */ /* 0x002fc40007ffe0ff */
[----:B------:R-:W-:Y:S01]  /*c780*/  LEA.HI.SX32 R149, R149, R84, 0x1b ;  /* 0x0000005495957211 */ /* 0x000fe200078fdaff */
[----:B------:R-:W-:Y:S05]  /*c790*/  @!P0 BRA `(.L_x_5343) ;  /* 0x0000001000008947 */ /* 0x000fea0003800000 */
[----:B--2---:R1:W-:Y:S02]  /*c7a0*/  RED.E.ADD.F32.FTZ.RN.STRONG.GPU [R60.64+-0x600], R151 ;  /* 0xfffa00973c00798e */ /* 0x0043e4000c10e79e */
.L_x_5343:
[----:B------:R-:W-:Y:S05]  /*c7b0*/  BSYNC B0 ;  /* 0x0000000000007941 */ /* 0x000fea0003800000 */
.L_x_5342:
[----:B------:R-:W3:Y:S01]  /*c7c0*/  LDS R149, [R149.X4+0x3c00] ;  /* 0x003c000095957984 */ /* 0x000ee20000004800 */
[----:B------:R-:W-:Y:S01]  /*c7d0*/  BSSY B0, `(.L_x_5344) ;  /* 0x0000005000007945 */ /* 0x000fe20003800000 */
[----:B-12---:R-:W-:Y:S02]  /*c7e0*/  IADD3 R151, R84, 0x740, RZ ;  /* 0x0000074054977810 */ /* 0x006fe40007ffe0ff */
[----:B------:R-:W-:Y:S01]  /*c7f0*/  LEA.HI.SX32 R63, R63, R84, 0x1b ;  /* 0x000000543f3f7211 */ /* 0x000fe200078fdaff */
[----:B------:R-:W-:Y:S05]  /*c800*/  @!P1 BRA `(.L_x_5345) ;  /* 0x0000001000009947 */ /* 0x000fea0003800000 */
[----:B---3--:R1:W-:Y:S02]  /*c810*/  RED.E.ADD.F32.FTZ.RN.STRONG.GPU [R60.64+-0x500], R149 ;  /* 0xfffb00953c00798e */ /* 0x0083e4000c10e79e */
.L_x_5345:
[----:B------:R-:W-:Y:S05]  /*c820*/  BSYNC B0 ;  /* 0x0000000000007941 */ /* 0x000fea0003800000 */
.L_x_5344:
[----:B------:R-:W2:Y:S01]  /*c830*/  LDS R63, [R63.X4+0x3d00] ;  /* 0x003d00003f3f7984 */ /* 0x000ea20000004800 */
[----:B------:R-:W-:Y:S01]  /*c840*/  BSSY B0, `(.L_x_5346) ;  /* 0x0000005000007945 */ /* 0x000fe20003800000 */
[----:B-1-3--:R-:W-:Y:S02]  /*c850*/  IADD3 R149, R84, 0x780, RZ ;  /* 0x0000078054957810 */ /* 0x00afe40007ffe0ff */
[----:B------:R-:W-:Y:S01]  /*c860*/  LEA.HI.SX32 R151, R151, R84, 0x1b ;  /* 0x0000005497977211 */ /* 0x000fe200078fdaff */
[----:B------:R-:W-:Y:S05]  /*c870*/  @!P2 BRA `(.L_x_5347) ;  /* 0x000000100000a947 */ /* 0x000fea0003800000 */
[----:B--2---:R1:W-:Y:S02]  /*c880*/  RED.E.ADD.F32.FTZ.RN.STRONG.GPU [R60.64+-0x400], R63 ;  /* 0xfffc003f3c00798e */ /* 0x0043e4000c10e79e */
.L_x_5347:
[----:B------:R-:W-:Y:S05]  /*c890*/  BSYNC B0 ;  /* 0x0000000000007941 */ /* 0x000fea0003800000 */
.L_x_5346:
[----:B------:R-:W3:Y:S01]  /*c8a0*/  LDS R151, [R151.X4+0x3e00] ;  /* 0x003e000097977984 */ /* 0x000ee20000004800 */
[----:B------:R-:W-:Y:S01]  /*c8b0*/  BSSY B0, `(.L_x_5348) ;  /* 0x0000005000007945 */ /* 0x000fe20003800000 */
[----:B-12---:R-:W-:-:S02]  /*c8c0*/  IADD3 R63, R84, 0x7c0, RZ ;  /* 0x000007c0543f7810 */ /* 0x006fc40007ffe0ff */
[----:B------:R-:W-:Y:S01]  /*c8d0*/  LEA.HI.SX32 R149, R149, R84, 0x1b ;  /* 0x0000005495957211 */ /* 0x000fe200078fdaff */
[----:B------:R-:W-:Y:S05]  /*c8e0*/  @!P3 BRA `(.L_x_5349) ;  /* 0x000000100000b947 */ /* 0x000fea0003800000 */
[----:B---3--:R1:W-:Y:S02]  /*c8f0*/  RED.E.ADD.F32.FTZ.RN.STRONG.GPU [R60.64+-0x300], R151 ;  /* 0xfffd00973c00798e */ /* 0x0083e4000c10e79e */
.L_x_5349:
[----:B------:R-:W-:Y:S05]  /*c900*/  BSYNC B0 ;  /* 0x0000000000007941 */ /* 0x000fea0003800000 */
.L_x_5348:
[----:B------:R-:W2:Y:S01]  /*c910*/  LDS R149, [R149.X4+0x3f00] ;  /* 0x003f000095957984 */ /* 0x000ea20000004800 */
[----:B------:R-:W-:Y:S01]  /*c920*/  BSSY B0, `(.L_x_5350) ;  /* 0x0000004000007945 */ /* 0x000fe20003800000 */
[----:B------:R-:W-:Y:S01]  /*c930*/  LEA.HI.SX32 R63, R63, R84, 0x1b ;  /* 0x000000543f3f7211 */ /* 0x000fe200078fdaff */
[----:B------:R-:W-:Y:S05]  /*c940*/  @!P4 BRA `(.L_x_5351) ;  /* 0x000000100000c947 */ /* 0x000fea0003800000 */
[----:B--2---:R2:W-:Y:S02]  /*c950*/  RED.E.ADD.F32.FTZ.RN.STRONG.GPU [R60.64+-0x200], R149 ;  /* 0xfffe00953c00798e */ /* 0x0045e4000c10e79e */
.L_x_5351:
[----:B------:R-:W-:Y:S05]  /*c960*/  BSYNC B0 ;  /* 0x0000000000007941 */ /* 0x000fea0003800000 */
.L_x_5350:
[----:B------:R-:W4:Y:S01]  /*c970*/  LDS R63, [R63.X4+0x4000] ;  /* 0x004000003f3f7984 */ /* 0x000f220000004800 */
[----:B------:R-:W-:Y:S01]  /*c980*/  BSSY B0, `(.L_x_5352) ;  /* 0x0000003000007945 */ /* 0x000fe20003800000 */
[----:B------:R-:W-:Y:S05]  /*c990*/  @!P5 BRA `(.L_x_5353) ;  /* 0x000000100000d947 */ /* 0x000fea0003800000 */
[----:B----4-:R4:W-:Y:S02]  /*c9a0*/  RED.E.ADD.F32.FTZ.RN.STRONG.GPU [R60.64+-0x100], R63 ;  /* 0xffff003f3c00798e */ /* 0x0109e4000c10e79e */
.L_x_5353:
[----:B------:R-:W-:Y:S05]  /*c9b0*/  BSYNC B0 ;  /* 0x0000000000007941 */ /* 0x000fea0003800000 */
.L_x_5352:
[----:B------:R-:W5:Y:S01]  /*c9c0*/  SHFL.DOWN PT, R142, R144, 0x1, 0x1f ;  /* 0x08201f00908e7f89 */ /* 0x000f6200000e0000 */
[----:B------:R-:W-:Y:S01]  /*c9d0*/  ISETP.GT.AND P0, PT, R83, 0x1e, PT ;  /* 0x0000001e5300780c */ /* 0x000fe20003f04270 */
[----:B------:R-:W-:Y:S01]  /*c9e0*/  FFMA.FTZ R104, R211, R104, R105 ;  /* 0x00000068d3687223 */ /* 0x000fe20000010069 */
[----:B-12-4-:R-:W-:Y:S01]  /*c9f0*/  MOV R61, R144 ;  /* 0x00000090003d7202 */ /* 0x016fe20000000f00 */
[----:B---3--:R-:W1:Y:S01]  /*ca00*/  SHFL.DOWN PT, R151, R123, 0x1, 0x1f ;  /* 0x08201f007b977f89 */ /* 0x008e6200000e0000 */
[----:B0-----:R-:W-:Y:S01]  /*ca10*/  MOV R62, R123 ;  /* 0x0000007b003e7202 */ /* 0x001fe20000000f00 */
[----:B------:R-:W-:Y:S01]  /*ca20*/  FADD.FTZ R41, R134, R41 ;  /* 0x0000002986297221 */ /* 0x000fe20000010000 */
        /* <DEDUP_REMOVED lines=8> */
[----:B------:R-:W-:Y:S01]  /*cab0*/  FFMA.FTZ R104, R55, R136, R104 ;  /* 0x0000008837687223 */ /* 0x000fe20000010068 */
[----:B------:R-:W-:Y:S01]  /*cac0*/  BSSY B0, `(.L_x_5354) ;  /* 0x000008f000007945 */ /* 0x000fe20003800000 */
[----:B------:R-:W-:-:S02]  /*cad0*/  FFMA.FTZ R115, R206, R115, R116 ;  /* 0x00000073ce737223 */ /* 0x000fc40000010074 */
[----:B------:R-:W-:Y:S02]  /*cae0*/  FADD.FTZ R39, R104, R39 ;  /* 0x0000002768277221 */ /* 0x000fe40000010000 */
[----:B------:R-:W-:Y:S02]  /*caf0*/  FFMA.FTZ R104, R58, R145, R115 ;  /* 0x000000913a687223 */ /* 0x000fe40000010073 */
[----:B------:R-:W-:Y:S02]  /*cb00*/  FMUL.FTZ R88, R88, R177 ;  /* 0x000000b158587220 */ /* 0x000fe40000410000 */
[----:B-----5:R-:W-:Y:S02]  /*cb10*/  @!P0 FADD.FTZ R61, R61, R142 ;  /* 0x0000008e3d3d8221 */ /* 0x020fe40000010000 */
[----:B------:R-:W-:Y:S02]  /*cb20*/  FADD.FTZ R35, R104, R35 ;  /* 0x0000002368237221 */ /* 0x000fe40000010000 */
        /* <DEDUP_REMOVED lines=13> */
[----:B------:R-:W-:Y:S02]  /*cc00*/  FFMA.FTZ R87, R59, R146, R128 ;  /* 0x000000923b577223 */ /* 0x000fe40000010080 */
[----:B------:R-:W-:Y:S02]  /*cc10*/  FMUL.FTZ R143, R70, R143 ;  /* 0x0000008f468f7220 */ /* 0x000fe40000410000 */
[----:B------:R-:W-:Y:S02]  /*cc20*/  FADD.FTZ R34, R87, R34 ;  /* 0x0000002257227221 */ /* 0x000fe40000010000 */
[----:B------:R-:W-:Y:S02]  /*cc30*/  FMUL.FTZ R100, R100, R171 ;  /* 0x000000ab64647220 */ /* 0x000fe40000410000 */
[----:B-1----:R-:W-:-:S02]  /*cc40*/  @!P0 FADD.FTZ R61, R61, R142 ;  /* 0x0000008e3d3d8221 */ /* 0x002fc40000010000 */
[----:B------:R-:W-:Y:S02]  /*cc50*/  FMUL.FTZ R133, R110, R133 ;  /* 0x000000856e857220 */ /* 0x000fe40000410000 */
        /* <DEDUP_REMOVED lines=22> */
[----:B--2---:R-:W-:Y:S01]  /*cdc0*/  @!P0 FADD.FTZ R63, R63, R134 ;  /* 0x000000863f3f8221 */ /* 0x004fe20000010000 */
[----:B------:R-:W1:Y:S01]  /*cdd0*/  SHFL.DOWN PT, R109, R62, 0x8, 0x1f ;  /* 0x09001f003e6d7f89 */ /* 0x000e6200000e0000 */
[----:B------:R-:W-:-:S02]  /*cde0*/  FMUL.FTZ R85, R85, R169 ;  /* 0x000000a955557220 */ /* 0x000fc40000410000 */
[----:B---3--:R-:W-:Y:S01]  /*cdf0*/  @!P0 FADD.FTZ R60, R60, R105 ;  /* 0x000000693c3c8221 */ /* 0x008fe20000010000 */
[----:B------:R-:W2:Y:S01]  /*ce00*/  SHFL.DOWN PT, R104, R63, 0x8, 0x1f ;  /* 0x09001f003f687f89 */ /* 0x000ea200000e0000 */
[----:B------:R-:W-:Y:S01]  /*ce10*/  ISETP.GT.AND P0, PT, R83, 0x17, PT ;  /* 0x000000175300780c */ /* 0x000fe20003f04270 */
[----:B------:R-:W-:Y:S02]  /*ce20*/  FMUL.FTZ R119, R64, R119 ;  /* 0x0000007740777220 */ /* 0x000fe40000410000 */
        /* <DEDUP_REMOVED lines=47> */
[----:B------:R-:W-:Y:S02]  /*d120*/  FFMA.FTZ R217, R112, R37, R217 ;  /* 0x0000002570d97223 */ /* 0x000fe400000100d9 */
[----:B------:R-:W-:Y:S02]  /*d130*/  FADD.FTZ R38, R141, R38 ;  /* 0x000000268d267221 */ /* 0x000fe40000010000 */
[----:B------:R-:W-:Y:S02]  /*d140*/  FADD.FTZ R36, R113, R36 ;  /* 0x0000002471247221 */ /* 0x000fe40000010000 */
[----:B------:R-:W-:Y:S02]  /*d150*/  FFMA.FTZ R218, R145, R42, R218 ;  /* 0x0000002a91da7223 */ /* 0x000fe400000100da */
        /* <DEDUP_REMOVED lines=37> */
.L_x_5355:
[----:B0-----:R-:W-:Y:S05]  /*d3b0*/  BSYNC B0 ;  /* 0x0000000000007941 */ /* 0x001fea0003800000 */
.L_x_5354:
        /* <DEDUP_REMOVED lines=8> */
.L_x_5255:
        /* <DEDUP_REMOVED lines=75> */
[----:B------:R-:W-:-:S02]  /*d8f0*/  LOP3.LUT R68, R68, 0xfffffe00, RZ, 0xc0, !PT ;  /* 0xfffffe0044447812 */ /* 0x000fc400078ec0ff */
[----:B------:R-:W-:Y:S01]  /*d900*/  SHF.R.S32.HI R93, RZ, 0x1f, R82 ;  /* 0x0000001fff5d7819 */ /* 0x000fe20000011452 */
        /* <DEDUP_REMOVED lines=17> */
[----:B------:R-:W-:Y:S01]  /*da20*/  LDS R3, [R81.X4+0x18] ;  /* 0x0000180051037984 */ /* 0x000fe20000004800 */
[----:B---3--:R-:W-:Y:S01]  /*da30*/  FADD.FTZ R13, R2, UR5 ;  /* 0x00000005020d7e21 */ /* 0x008fe20008010000 */
[----:B------:R-:W-:Y:S02]  /*da40*/  FSETP.GTU.FTZ.AND P6, PT, R15, 20, PT ;  /* 0x41a000000f00780b */ /* 0x000fe40003fdc000 */
[----:B------:R-:W2:Y:S01]  /*da50*/  LDS R2, [R81.X4+0x14] ;  /* 0x0000140051027984 */ /* 0x000ea20000004800 */
[----:B----4-:R-:W-:Y:S01]  /*da60*/  FADD.FTZ R21, R5, UR5 ;  /* 0x0000000505157e21 */ /* 0x010fe20008010000 */
[----:B------:R-:W-:Y:S02]  /*da70*/  FSETP.GTU.FTZ.AND P1, PT, R13, 20, PT ;  /* 0x41a000000d00780b */ /* 0x000fe40003f3c000 */
[----:B------:R-:W3:Y:S02]  /*da80*/  LDS R5, [R81.X4+0x1c] ;  /* 0x00001c0051057984 */ /* 0x000ee40000004800 */
[----:B------:R-:W-:Y:S01]  /*da90*/  FSETP.GTU.FTZ.AND P5, PT, R21, 20, PT ;  /* 0x41a000001500780b */ /* 0x000fe20003fbc000 */
[----:B-----5:R-:W-:-:S02]  /*daa0*/  FADD.FTZ R25, R7, UR5 ;  /* 0x0000000507197e21 */ /* 0x020fc40008010000 */
[----:B------:R-:W4:Y:S02]  /*dab0*/  LDS R7, [R81.X4+0x20] ;  /* 0x0000200051077984 */ /* 0x000f240000004800 */
[----:B------:R-:W-:-:S04]  /*dac0*/  @!P6 FMUL.FTZ R15, R15, -1.4426950216293334961 ;  /* 0xbfb8aa3b0f0fe820 */ /* 0x000fc80000410000 */
[----:B------:R-:W-:Y:S02]  /*dad0*/  @!P1 FMUL.FTZ R13, R13, -1.4426950216293334961 ;  /* 0xbfb8aa3b0d0d9820 */ /* 0x000fe40000410000 */
[----:B------:R-:W5:Y:S02]  /*dae0*/  @!P6 MUFU.EX2 R15, R15 ;  /* 0x0000000f000fe308 */ /* 0x000f640000000800 */
[----:B------:R-:W-:-:S06]  /*daf0*/  @!P5 FMUL.FTZ R21, R21, -1.4426950216293334961 ;  /* 0xbfb8aa3b1515d820 */ /* 0x000fcc0000410000 */
[----:B------:R-:W0:Y:S08]  /*db00*/  @!P1 MUFU.EX2 R13, R13 ;  /* 0x0000000d000d9308 */ /* 0x000e300000000800 */
[----:B------:R-:W1:Y:S01]  /*db10*/  @!P5 MUFU.EX2 R21, R21 ;  /* 0x000000150015d308 */ /* 0x000e620000000800 */
[----:B-----5:R-:W-:Y:S02]  /*db20*/  @!P6 FADD.FTZ R15, R15, 1 ;  /* 0x3f8000000f0fe421 */ /* 0x020fe40000010000 */
[----:B0-----:R-:W-:-:S05]  /*db30*/  @!P1 FADD.FTZ R13, R13, 1 ;  /* 0x3f8000000d0d9421 */ /* 0x001fca0000010000 */
[----:B------:R-:W-:Y:S01]  /*db40*/  @!P6 MUFU.RCP R15, R15 ;  /* 0x0000000f000fe308 */ /* 0x000fe20000001000 */
[----:B-1----:R-:W-:-:S07]  /*db50*/  @!P5 FADD.FTZ R21, R21, 1 ;  /* 0x3f8000001515d421 */ /* 0x002fce0000010000 */
[----:B------:R-:W0:Y:S01]  /*db60*/  @!P1 MUFU.RCP R56, R13 ;  /* 0x0000000d00389308 */ /* 0x000e220000001000 */
[----:B--2---:R-:W-:-:S07]  /*db70*/  FADD.FTZ R2, R2, UR5 ;  /* 0x0000000502027e21 */ /* 0x004fce0008010000 */
[----:B------:R-:W1:Y:S01]  /*db80*/  @!P5 MUFU.RCP R21, R21 ;  /* 0x000000150015d308 */ /* 0x000e620000001000 */
[----:B------:R-:W-:Y:S02]  /*db90*/  FADD.FTZ R3, R3, UR5 ;  /* 0x0000000503037e21 */ /* 0x000fe40008010000 */
[----:B---3--:R-:W-:Y:S02]  /*dba0*/  FADD.FTZ R5, R5, UR5 ;  /* 0x0000000505057e21 */ /* 0x008fe40008010000 */
[----:B----4-:R-:W-:Y:S02]  /*dbb0*/  FADD.FTZ R7, R7, UR5 ;  /* 0x0000000507077e21 */ /* 0x010fe40008010000 */
[----:B------:R-:W-:Y:S01]  /*dbc0*/  FADD.FTZ R9, R9, UR5 ;  /* 0x0000000509097e21 */ /* 0x000fe20008010000 */
[----:B------:R-:W-:Y:S01]  /*dbd0*/  FSETP.GTU.FTZ.AND P0, PT, R25, 20, PT ;  /* 0x41a000001900780b */ /* 0x000fe20003f1c000 */
[----:B0-----:R-:W-:Y:S01]  /*dbe0*/  @!P1 FMUL.FTZ R23, R23, R56 ;  /* 0x0000003817179220 */ /* 0x001fe20000410000 */
[----:B------:R-:W-:Y:S01]  /*dbf0*/  FSETP.GTU.FTZ.AND P4, PT, R2, 20, PT ;  /* 0x41a000000200780b */ /* 0x000fe20003f9c000 */
[----:B------:R-:W-:Y:S01]  /*dc00*/  @!P6 FMUL.FTZ R24, R24, R15 ;  /* 0x0000000f1818e220 */ /* 0x000fe20000410000 */
[----:B------:R-:W-:Y:S01]  /*dc10*/  FSETP.GTU.FTZ.AND P3, PT, R3, 20, PT ;  /* 0x41a000000300780b */ /* 0x000fe20003f7c000 */
[----:B------:R-:W-:Y:S01]  /*dc20*/  FADD.FTZ R11, R11, UR5 ;  /* 0x000000050b0b7e21 */ /* 0x000fe20008010000 */
[----:B------:R-:W-:-:S02]  /*dc30*/  FSETP.GTU.FTZ.AND P2, PT, R5, 20, PT ;  /* 0x41a000000500780b */ /* 0x000fc40003f5c000 */
[----:B------:R-:W-:Y:S02]  /*dc40*/  FSETP.GTU.FTZ.AND P1, PT, R7, 20, PT ;  /* 0x41a000000700780b */ /* 0x000fe40003f3c000 */
[----:B------:R-:W-:Y:S01]  /*dc50*/  FSETP.GTU.FTZ.AND P6, PT, R9, 20, PT ;  /* 0x41a000000900780b */ /* 0x000fe20003fdc000 */
[----:B-1----:R-:W-:Y:S01]  /*dc60*/  @!P5 FMUL.FTZ R26, R26, R21 ;  /* 0x000000151a1ad220 */ /* 0x002fe20000410000 */
        /* <DEDUP_REMOVED lines=8> */
[----:B------:R-:W-:-:S07]  /*dcf0*/  @!P5 FMUL.FTZ R11, R11, -1.4426950216293334961 ;  /* 0xbfb8aa3b0b0bd820 */ /* 0x000fce0000410000 */
[----:B------:R-:W1:Y:S08]  /*dd00*/  @!P4 MUFU.EX2 R2, R2 ;  /* 0x000000020002c308 */ /* 0x000e700000000800 */
        /* <DEDUP_REMOVED lines=27> */
[----:B0-----:R-:W-:Y:S04]  /*dec0*/  LDS R7, [R81.X4+0x38] ;  /* 0x0000380051077984 */ /* 0x001fe80000004800 */
[----:B---3--:R-:W0:Y:S04]  /*ded0*/  LDS R9, [R81.X4+0x3c] ;  /* 0x00003c0051097984 */ /* 0x008e280000004800 */
        /* <DEDUP_REMOVED lines=41> */
[----:B------:R0:W-:Y:S01]  /*e170*/  STS [R55.X4+0x30], R20 ;  /* 0x0000301437007388 */ /* 0x0001e20000004800 */
[----:B------:R-:W-:-:S03]  /*e180*/  @!P4 FMUL.FTZ R28, R28, R63 ;  /* 0x0000003f1c1cc220 */ /* 0x000fc60000410000 */
[----:B------:R3:W-:Y:S01]  /*e190*/  STS [R60.X4+0x34], R19 ;  /* 0x000034133c007388 */ /* 0x0007e20000004800 */
[----:B------:R-:W-:-:S03]  /*e1a0*/  @!P3 FMUL.FTZ R30, R30, R65 ;  /* 0x000000411e1eb220 */ /* 0x000fc60000410000 */
[----:B------:R4:W-:Y:S01]  /*e1b0*/  STS [R59.X4+0x38], R18 ;  /* 0x000038123b007388 */ /* 0x0009e20000004800 */
        /* <DEDUP_REMOVED lines=22> */
[----:B--2---:R-:W-:-:S03]  /*e320*/  FADD.FTZ R15, R5, UR5 ;  /* 0x00000005050f7e21 */ /* 0x004fc60008010000 */
[----:B------:R1:W2:Y:S01]  /*e330*/  @!P5 MUFU.RCP R68, R13 ;  /* 0x0000000d0044d308 */ /* 0x0002a20000001000 */
[----:B------:R-:W-:Y:S01]  /*e340*/  @!P0 FMUL.FTZ R27, R27, R64 ;  /* 0x000000401b1b8220 */ /* 0x000fe20000410000 */
[----:B------:R-:W-:Y:S01]  /*e350*/  FSETP.GTU.FTZ.AND P0, PT, R2, 20, PT ;  /* 0x41a000000200780b */ /* 0x000fe20003f1c000 */
[----:B------:R-:W-:Y:S02]  /*e360*/  @!P2 FMUL.FTZ R31, R31, R66 ;  /* 0x000000421f1fa220 */ /* 0x000fe40000410000 */
[----:B-1----:R-:W-:Y:S01]  /*e370*/  FADD.FTZ R13, R3, UR5 ;  /* 0x00000005030d7e21 */ /* 0x002fe20008010000 */
[----:B------:R-:W-:-:S04]  /*e380*/  FSETP.GTU.FTZ.AND P2, PT, R15, 20, PT ;  /* 0x41a000000f00780b */ /* 0x000fc80003f5c000 */
[----:B------:R-:W-:Y:S01]  /*e390*/  FSETP.GTU.FTZ.AND P1, PT, R13, 20, PT ;  /* 0x41a000000d00780b */ /* 0x000fe20003f3c000 */
[----:B------:R-:W1:Y:S04]  /*e3a0*/  LDS R91, [0x1080] ;  /* 0x00108000ff5b7984 */ /* 0x000e680000000800 */
[----:B------:R-:W-:Y:S01]  /*e3b0*/  @!P0 FMUL.FTZ R5, R2, -1.4426950216293334961 ;  /* 0xbfb8aa3b02058820 */ /* 0x000fe20000410000 */
[----:B------:R-:W-:Y:S01]  /*e3c0*/  IADD3 R2, P3, R82, UR38, RZ ;  /* 0x0000002652027c10 */ /* 0x000fe2000ff7e0ff */
[----:B0-----:R-:W-:Y:S01]  /*e3d0*/  FADD.FTZ R20, R9, UR5 ;  /* 0x0000000509147e21 */ /* 0x001fe20008010000 */
[----:B------:R-:W-:Y:S01]  /*e3e0*/  MOV R64, UR38 ;  /* 0x0000002600407c02 */ /* 0x000fe20008000f00 */
[----:B---3--:R-:W-:Y:S01]  /*e3f0*/  FADD.FTZ R19, R7, UR5 ;  /* 0x0000000507137e21 */ /* 0x008fe20008010000 */
[----:B------:R-:W-:Y:S01]  /*e400*/  UIMAD UR7, UR36, UR8, URZ ;  /* 0x00000008240772a4 */ /* 0x000fe2000f8e023f */
[----:B----4-:R-:W-:-:S02]  /*e410*/  FADD.FTZ R18, R11, UR5 ;  /* 0x000000050b127e21 */ /* 0x010fc40008010000 */
[----:B------:R-:W-:Y:S01]  /*e420*/  @!P1 FMUL.FTZ R9, R13, -1.4426950216293334961 ;  /* 0xbfb8aa3b0d099820 */ /* 0x000fe20000410000 */
[----:B------:R-:W-:Y:S01]  /*e430*/  FSETP.GTU.FTZ.AND P4, PT, R20, 20, PT ;  /* 0x41a000001400780b */ /* 0x000fe20003f9c000 */
[----:B------:R-:W-:Y:S01]  /*e440*/  @!P2 FMUL.FTZ R11, R15, -1.4426950216293334961 ;  /* 0xbfb8aa3b0f0ba820 */ /* 0x000fe20000410000 */
[----:B------:R-:W-:Y:S01]  /*e450*/  LEA.HI.X.SX32 R3, R64, R93, 0x1, P3 ;  /* 0x0000005d40037211 */ /* 0x000fe200018f0eff */
[----:B------:R0:W3:Y:S01]  /*e460*/  @!P0 MUFU.EX2 R7, R5 ;  /* 0x0000000500078308 */ /* 0x0000e20000000800 */
[----:B------:R-:W-:Y:S01]  /*e470*/  FSETP.GTU.FTZ.AND P3, PT, R19, 20, PT ;  /* 0x41a000001300780b */ /* 0x000fe20003f7c000 */
[----:B--2---:R-:W-:Y:S01]  /*e480*/  @!P5 FMUL.FTZ R35, R35, R68 ;  /* 0x000000442323d220 */ /* 0x004fe20000410000 */
[----:B------:R-:W-:Y:S01]  /*e490*/  FSETP.GTU.FTZ.AND P5, PT, R18, 20, PT ;  /* 0x41a000001200780b */ /* 0x000fe20003fbc000 */
[----:B------:R-:W-:-:S04]  /*e4a0*/  ULDC.64 UR38, c[0x0][0x2f8] ;  /* 0x0000be0000267ab9 */ /* 0x000fc80000000a00 */
[----:B------:R-:W2:Y:S08]  /*e4b0*/  @!P1 MUFU.EX2 R9, R9 ;  /* 0x0000000900099308 */ /* 0x000eb00000000800 */
[----:B------:R-:W4:Y:S01]  /*e4c0*/  @!P2 MUFU.EX2 R11, R11 ;  /* 0x0000000b000ba308 */ /* 0x000f220000000800 */
[----:B------:R-:W-:Y:S02]  /*e4d0*/  @!P3 FMUL.FTZ R13, R19, -1.4426950216293334961 ;  /* 0xbfb8aa3b130db820 */ /* 0x000fe40000410000 */
[----:B------:R-:W-:-:S02]  /*e4e0*/  @!P4 FMUL.FTZ R15, R20, -1.4426950216293334961 ;  /* 0xbfb8aa3b140fc820 */ /* 0x000fc40000410000 */
[----:B0-----:R-:W-:Y:S02]  /*e4f0*/  @!P5 FMUL.FTZ R5, R18, -1.4426950216293334961 ;  /* 0xbfb8aa3b1205d820 */ /* 0x001fe40000410000 */
[----:B---3--:R-:W-:Y:S02]  /*e500*/  @!P0 FADD.FTZ R7, R7, 1 ;  /* 0x3f80000007078421 */ /* 0x008fe40000010000 */
[----:B--2---:R-:W-:Y:S01]  /*e510*/  @!P1 FADD.FTZ R9, R9, 1 ;  /* 0x3f80000009099421 */ /* 0x004fe20000010000 */
        /* <DEDUP_REMOVED lines=9> */
[----:B------:R-:W4:Y:S08]  /*e5b0*/  @!P1 MUFU.RCP R9, R9 ;  /* 0x0000000900099308 */ /* 0x000f300000001000 */
[----:B------:R1:W1:Y:S01]  /*e5c0*/  @!P2 MUFU.RCP R64, R11 ;  /* 0x0000000b0040a308 */ /* 0x0002620000001000 */
[----:B------:R-:W-:Y:S01]  /*e5d0*/  UIMAD UR34, UR35, UR39, UR7 ;  /* 0x00000027232272a4 */ /* 0x000fe2000f8e0207 */
[----:B------:R-:W-:Y:S01]  /*e5e0*/  BSSY B0, `(.L_x_5357) ;  /* 0x0000011000007945 */ /* 0x000fe20003800000 */
[----:B------:R-:W-:-:S02]  /*e5f0*/  UIMAD.WIDE.U32 UR8, UR35, UR38, URZ ;  /* 0x00000026230872a5 */ /* 0x000fc4000f8e003f */
[----:B------:R-:W-:Y:S01]  /*e600*/  UIADD3 UR7, UR21, UR22, URZ ;  /* 0x0000001615077290 */ /* 0x000fe2000fffe03f */
[----:B0-----:R-:W-:Y:S01]  /*e610*/  @!P3 FADD.FTZ R13, R13, 1 ;  /* 0x3f8000000d0db421 */ /* 0x001fe20000010000 */
[----:B------:R-:W-:Y:S05]  /*e620*/  @P6 BRA `(.L_x_5358) ;  /* 0x000000c000006947 */ /* 0x000fea0003800000 */
[----:B--23--:R-:W-:Y:S01]  /*e630*/  MOV R19, UR35 ;  /* 0x0000002300137c02 */ /* 0x00cfe20008000f00 */
[----:B------:R-:W-:Y:S01]  /*e640*/  ULDC.64 UR38, c[0x0][0x2e0] ;  /* 0x0000b80000267ab9 */ /* 0x000fe20000000a00 */
[----:B-1----:R-:W-:Y:S01]  /*e650*/  MOV R11, UR16 ;  /* 0x00000010000b7c02 */ /* 0x002fe20008000f00 */
        /* <DEDUP_REMOVED lines=9> */
.L_x_5358:
[----:B--23--:R-:W-:Y:S05]  /*e6f0*/  BSYNC B0 ;  /* 0x0000000000007941 */ /* 0x00cfea0003800000 */
.L_x_5357:
[----:B-1----:R-:W2:Y:S01]  /*e700*/  LDL.LU R11, [R1+0x10] ;  /* 0x00001000010b7983 */ /* 0x002ea20000300800 */
[----:B------:R-:W-:Y:S01]  /*e710*/  ULDC UR38, c[0x0][0x174] ;  /* 0x00005d0000267ab9 */ /* 0x000fe20000000800 */
[----:B------:R-:W-:Y:S01]  /*e720*/  @!P0 FMUL.FTZ R36, R36, R7 ;  /* 0x0000000724248220 */ /* 0x000fe20000410000 */
[----:B------:R-:W-:Y:S01]  /*e730*/  UIADD3 UR38, UR6, -UR38, URZ ;  /* 0x8000002606267290 */ /* 0x000fe2000fffe03f */
[----:B----4-:R-:W-:Y:S01]  /*e740*/  @!P1 FMUL.FTZ R38, R38, R9 ;  /* 0x0000000926269220 */ /* 0x010fe20000410000 */
[----:B------:R-:W-:Y:S01]  /*e750*/  ULDC.64 UR22, c[0x0][0x2e0] ;  /* 0x0000b80000167ab9 */ /* 0x000fe20000000a00 */
[----:B------:R-:W-:Y:S01]  /*e760*/  @!P5 FADD.FTZ R5, R5, 1 ;  /* 0x3f8000000505d421 */ /* 0x000fe20000010000 */
[----:B------:R-:W-:Y:S01]  /*e770*/  UMOV UR21, UR7 ;  /* 0x0000000700157c82 */ /* 0x000fe20008000000 */
[C---:B------:R-:W-:Y:S01]  /*e780*/  LEA R18, P0, R82.reuse, c[0x0][0x330], 0x2 ;  /* 0x0000cc0052127a11 */ /* 0x040fe200078010ff */
[----:B------:R-:W-:Y:S01]  /*e790*/  UIMAD.WIDE.U32 UR20, UR16, UR22, UR20 ;  /* 0x00000016101472a5 */ /* 0x000fe2000f8e0014 */
[----:B------:R-:W-:Y:S01]  /*e7a0*/  @!P4 FADD.FTZ R15, R15, 1 ;  /* 0x3f8000000f0fc421 */ /* 0x000fe20000010000 */
[----:B------:R-:W-:Y:S01]  /*e7b0*/  UIMAD UR7, UR17, UR22, URZ ;  /* 0x00000016110772a4 */ /* 0x000fe2000f8e023f */
[----:B------:R-:W-:Y:S01]  /*e7c0*/  @!P2 FMUL.FTZ R39, R39, R64 ;  /* 0x000000402727a220 */ /* 0x000fe20000410000 */
[----:B------:R-:W-:Y:S01]  /*e7d0*/  UIMAD UR22, UR38, -0x400, URZ ;  /* 0xfffffc00261678a4 */ /* 0x000fe2000f8e023f */
[----:B------:R-:W-:Y:S01]  /*e7e0*/  LEA.HI.X R7, R82, c[0x0][0x334], R93, 0x2, P0 ;  /* 0x0000cd0052077a11 */ /* 0x000fe200000f145d */
[----:B------:R-:W-:Y:S01]  /*e7f0*/  UIMAD UR7, UR16, UR23, UR7 ;  /* 0x00000017100772a4 */ /* 0x000fe2000f8e0207 */
[----:B------:R-:W1:Y:S01]  /*e800*/  @!P3 MUFU.RCP R13, R13 ;  /* 0x0000000d000db308 */ /* 0x000e620000001000 */
[----:B------:R-:W-:Y:S01]  /*e810*/  UIADD3 UR38, UP0, UR22, UR20, URZ ;  /* 0x0000001416267290 */ /* 0x000fe2000ff1e03f */
[-C--:B------:R-:W-:Y:S01]  /*e820*/  ISETP.GE.AND P2, PT, R52, R91.reuse, PT ;  /* 0x0000005b3400720c */ /* 0x080fe20003f46270 */
[----:B------:R-:W-:Y:S01]  /*e830*/  USHF.R.S32.HI UR23, URZ, 0x1f, UR22 ;  /* 0x0000001f3f177899 */ /* 0x000fe20008011416 */
[----:B------:R-:W-:Y:S01]  /*e840*/  ISETP.GE.AND P0, PT, R50, R91, PT ;  /* 0x0000005b3200720c */ /* 0x000fe20003f06270 */
[----:B------:R-:W-:Y:S01]  /*e850*/  BSSY B0, `(.L_x_5359) ;  /* 0x000006f000007945 */ /* 0x000fe20003800000 */
[----:B------:R-:W-:Y:S01]  /*e860*/  ISETP.NE.AND P6, PT, R84, RZ, PT ;  /* 0x000000ff5400720c */ /* 0x000fe20003fc5270 */
[----:B------:R-:W-:Y:S01]  /*e870*/  UIADD3.X UR20, UR23, UR7, UR21, UP0, !UPT ;  /* 0x0000000717147290 */ /* 0x000fe200087fe415 */
[----:B------:R-:W-:Y:S01]  /*e880*/  MOV R9, UR38 ;  /* 0x0000002600097c02 */ /* 0x000fe20008000f00 */
[----:B0-----:R-:W0:Y:S01]  /*e890*/  @!P4 MUFU.RCP R20, R15 ;  /* 0x0000000f0014c308 */ /* 0x001e220000001000 */
[----:B------:R-:W-:-:S02]  /*e8a0*/  UIADD3 UR7, UR9, UR34, URZ ;  /* 0x0000002209077290 */ /* 0x000fc4000fffe03f */
[C---:B------:R-:W-:Y:S02]  /*e8b0*/  LEA R18, P1, R9.reuse, R18, 0x2 ;  /* 0x0000001209127211 */ /* 0x040fe400078210ff */
[----:B------:R-:W-:Y:S01]  /*e8c0*/  MOV R64, UR20 ;  /* 0x0000001400407c02 */ /* 0x000fe20008000f00 */
[----:B-1----:R-:W-:Y:S02]  /*e8d0*/  @!P3 FMUL.FTZ R40, R40, R13 ;  /* 0x0000000d2828b220 */ /* 0x002fe40000410000 */
[----:B------:R-:W1:Y:S01]  /*e8e0*/  @!P5 MUFU.RCP R5, R5 ;  /* 0x000000050005d308 */ /* 0x000e620000001000 */
[----:B------:R-:W-:Y:S02]  /*e8f0*/  LEA.HI.X R19, R9, R7, R64, 0x2, P1 ;  /* 0x0000000709137211 */ /* 0x000fe400008f1440 */
[-C--:B------:R-:W-:Y:S02]  /*e900*/  ISETP.GE.AND P1, PT, R48, R91.reuse, PT ;  /* 0x0000005b3000720c */ /* 0x080fe40003f26270 */
[-C--:B------:R-:W-:Y:S01]  /*e910*/  ISETP.GE.AND P3, PT, R16, R91.reuse, PT ;  /* 0x0000005b1000720c */ /* 0x080fe20003f66270 */
[----:B------:R-:W-:Y:S01]  /*e920*/  @!P2 STG.E [R18.64+-0xf00], R57 ;  /* 0xfff100391200a986 */ /* 0x000fe2000c10191e */
[-C--:B------:R-:W-:Y:S01]  /*e930*/  ISETP.GE.AND P2, PT, R46, R91.reuse, PT ;  /* 0x0000005b2e00720c */ /* 0x080fe20003f46270 */
[----:B0-----:R-:W-:Y:S01]  /*e940*/  @!P4 FMUL.FTZ R41, R41, R20 ;  /* 0x000000142929c220 */ /* 0x001fe20000410000 */
[-C--:B------:R-:W-:Y:S01]  /*e950*/  ISETP.GE.AND P4, PT, R42, R91.reuse, PT ;  /* 0x0000005b2a00720c */ /* 0x080fe20003f86270 */
[----:B------:R-:W-:Y:S01]  /*e960*/  @!P0 STG.E [R18.64+-0xe80], R61 ;  /* 0xfff1803d12008986 */ /* 0x000fe2000c10191e */
[----:B------:R-:W-:Y:S01]  /*e970*/  ISETP.GE.AND P0, PT, R14, R91, PT ;  /* 0x0000005b0e00720c */ /* 0x000fe20003f06270 */
[----:B-1----:R-:W-:-:S04]  /*e980*/  @!P5 FMUL.FTZ R22, R22, R5 ;  /* 0x000000051616d220 */ /* 0x002fc80000410000 */
        /* <DEDUP_REMOVED lines=55> */
[----:B------:R-:W-:Y:S01]  /*ed00*/  LDS R23, [R238.X4+0x480] ;  /* 0x00048000ee177984 */ /* 0x000fe20000004800 */
[----:B------:R-:W-:-:S04]  /*ed10*/  FADD.FTZ R5, R5, R24 ;  /* 0x0000001805057221 */ /* 0x000fc80000010000 */
[----:B------:R-:W-:-:S04]  /*ed20*/  FADD.FTZ R20, R5, R26 ;  /* 0x0000001a05147221 */ /* 0x000fc80000010000 */
[----:B------:R-:W-:Y:S02]  /*ed30*/  FADD.FTZ R5, R20, R27 ;  /* 0x0000001b14057221 */ /* 0x000fe40000010000 */
[----:B------:R-:W-:Y:S02]  /*ed40*/  LDS R27, [R234.X4+0x680] ;  /* 0x00068000ea1b7984 */ /* 0x000fe40000004800 */
[----:B------:R-:W-:Y:S02]  /*ed50*/  FADD.FTZ R5, R5, R28 ;  /* 0x0000001c05057221 */ /* 0x000fe40000010000 */
[----:B------:R-:W-:Y:S02]  /*ed60*/  @!P6 STS [0x1080], R117 ;  /* 0x00108075ff00e388 */ /* 0x000fe40000000800 */
[----:B0-----:R-:W-:Y:S02]  /*ed70*/  FADD.FTZ R30, R5, R30 ;  /* 0x0000001e051e7221 */ /* 0x001fe40000010000 */
[----:B------:R-:W-:Y:S01]  /*ed80*/  BAR.SYNC.DEFER_BLOCKING 0x0 ;  /* 0x0000000000007b1d */ /* 0x000fe20000010000 */
[----:B------:R-:W-:Y:S01]  /*ed90*/  IADD3 R5, P1, R82, -0x3e0, RZ ;  /* 0xfffffc2052057810 */ /* 0x000fe20007f3e0ff */
[----:B-1----:R-:W-:-:S03]  /*eda0*/  FADD.FTZ R31, R30, R31 ;  /* 0x0000001f1e1f7221 */ /* 0x002fc60000010000 */
[----:B------:R-:W-:Y:S01]  /*edb0*/  IADD3.X R20, R93, -0x1, RZ, P1, !PT ;  /* 0xffffffff5d147810 */ /* 0x000fe20000ffe4ff */
        /* <DEDUP_REMOVED lines=24> */
.L_x_5360:
[----:B-1----:R-:W-:Y:S05]  /*ef40*/  BSYNC B0 ;  /* 0x0000000000007941 */ /* 0x002fea0003800000 */
.L_x_5359:
        /* <DEDUP_REMOVED lines=56> */
.L_x_5222:
        /* <DEDUP_REMOVED lines=32> */
.L_x_5363:
[----:B------:R-:W-:Y:S05]  /*f4d0*/  BSYNC B0 ;  /* 0x0000000000007941 */ /* 0x000fea0003800000 */
.L_x_5362:
        /* <DEDUP_REMOVED lines=31> */
.L_x_5365:
[----:B------:R-:W3:Y:S02]  /*f6d0*/  S2R R11, SR_TID.X ;  /* 0x00000000000b7919 */ /* 0x000ee40000002100 */
.L_x_5366:
[----:B------:R-:W-:Y:S05]  /*f6e0*/  BSYNC B0 ;  /* 0x0000000000007941 */ /* 0x000fea0003800000 */
.L_x_5364:
        /* <DEDUP_REMOVED lines=12> */
.L_x_5367:
        /* <DEDUP_REMOVED lines=32> */
.L_x_5260:
[----:B------:R-:W-:Y:S01]  /*f9b0*/  HFMA2.MMA R66, -RZ, RZ, 0, 5.9604644775390625e-08 ;  /* 0x00000001ff427435 */ /* 0x000fe200000001ff */
[----:B------:R-:W-:-:S02]  /*f9c0*/  MOV R65, R241 ;  /* 0x000000f100417202 */ /* 0x000fc40000000f00 */
[----:B------:R-:W-:Y:S02]  /*f9d0*/  MOV R245, RZ ;  /* 0x000000ff00f57202 */ /* 0x000fe40000000f00 */
[----:B------:R-:W-:Y:S02]  /*f9e0*/  MOV R244, 0xffffffff ;  /* 0xffffffff00f47802 */ /* 0x000fe40000000f00 */
[----:B------:R-:W-:Y:S02]  /*f9f0*/  MOV R64, 0xfa10 ;  /* 0x0000fa1000407802 */ /* 0x000fe40000000f00 */
[----:B-1----:R-:W-:Y:S05]  /*fa00*/  CALL.REL.NOINC `($__internal_128_$__cuda_sm70_shflsync_up) ;  /* 0x00001e1000007944 */ /* 0x002fea0003c00000 */
[----:B-1----:R-:W-:Y:S01]  /*fa10*/  MOV R69, R66 ;  /* 0x0000004200457202 */ /* 0x002fe20000000f00 */
[----:B------:R-:W-:Y:S05]  /*fa20*/  BRA `(.L_x_5368) ;  /* 0xffff7a0000007947 */ /* 0x000fea000383ffff */
.L_x_5261:
[----:B------:R-:W-:Y:S01]  /*fa30*/  HFMA2.MMA R66, -RZ, RZ, 0, 5.9604644775390625e-08 ;  /* 0x00000001ff427435 */ /* 0x000fe200000001ff */
[----:B------:R-:W-:Y:S02]  /*fa40*/  MOV R65, R67 ;  /* 0x0000004300417202 */ /* 0x000fe40000000f00 */
[----:B------:R-:W-:Y:S02]  /*fa50*/  MOV R245, RZ ;  /* 0x000000ff00f57202 */ /* 0x000fe40000000f00 */
[----:B------:R-:W-:-:S02]  /*fa60*/  MOV R244, 0xffffffff ;  /* 0xffffffff00f47802 */ /* 0x000fc40000000f00 */
[----:B------:R-:W-:Y:S02]  /*fa70*/  MOV R64, 0xfa90 ;  /* 0x0000fa9000407802 */ /* 0x000fe40000000f00 */
[----:B012---:R-:W-:Y:S05]  /*fa80*/  CALL.REL.NOINC `($__internal_128_$__cuda_sm70_shflsync_up) ;  /* 0x00001d9000007944 */ /* 0x007fea0003c00000 */
[----:B-1----:R-:W-:Y:S01]  /*fa90*/  MOV R70, R66 ;  /* 0x0000004200467202 */ /* 0x002fe20000000f00 */
[----:B------:R-:W-:Y:S01]  /*faa0*/  HFMA2.MMA R66, -RZ, RZ, 0, 5.9604644775390625e-08 ;  /* 0x00000001ff427435 */ /* 0x000fe200000001ff */
[----:B------:R-:W-:Y:S02]  /*fab0*/  MOV R65, R68 ;  /* 0x0000004400417202 */ /* 0x000fe40000000f00 */
[----:B------:R-:W-:Y:S02]  /*fac0*/  MOV R245, RZ ;  /* 0x000000ff00f57202 */ /* 0x000fe40000000f00 */
[----:B------:R-:W-:Y:S02]  /*fad0*/  MOV R244, 0xffffffff ;  /* 0xffffffff00f47802 */ /* 0x000fe40000000f00 */
[----:B------:R-:W-:Y:S02]  /*fae0*/  MOV R64, 0xfb00 ;  /* 0x0000fb0000407802 */ /* 0x000fe40000000f00 */
[----:B------:R-:W-:Y:S05]  /*faf0*/  CALL.REL.NOINC `($__internal_128_$__cuda_sm70_shflsync_up) ;  /* 0x00001d2000007944 */ /* 0x000fea0003c00000 */
[----:B-1----:R-:W-:Y:S01]  /*fb00*/  MOV R71, R66 ;  /* 0x0000004200477202 */ /* 0x002fe20000000f00 */
[----:B------:R-:W-:Y:S01]  /*fb10*/  HFMA2.MMA R66, -RZ, RZ, 0, 5.9604644775390625e-08 ;  /* 0x00000001ff427435 */ /* 0x000fe200000001ff */
[----:B------:R-:W-:-:S02]  /*fb20*/  MOV R65, R242 ;  /* 0x000000f200417202 */ /* 0x000fc40000000f00 */
[----:B------:R-:W-:Y:S02]  /*fb30*/  MOV R245, RZ ;  /* 0x000000ff00f57202 */ /* 0x000fe40000000f00 */
[----:B------:R-:W-:Y:S02]  /*fb40*/  MOV R244, 0xffffffff ;  /* 0xffffffff00f47802 */ /* 0x000fe40000000f00 */
[----:B------:R-:W-:Y:S02]  /*fb50*/  MOV R64, 0xfb70 ;  /* 0x0000fb7000407802 */ /* 0x000fe40000000f00 */
[----:B------:R-:W-:Y:S05]  /*fb60*/  CALL.REL.NOINC `($__internal_128_$__cuda_sm70_shflsync_up) ;  /* 0x00001cb000007944 */ /* 0x000fea0003c00000 */
[-C--:B------:R-:W-:Y:S01]  /*fb70*/  FMUL.FTZ R64, R67, R69.reuse ;  /* 0x0000004543407220 */ /* 0x080fe20000410000 */
[----:B------:R-:W-:Y:S01]  /*fb80*/  ISETP.GE.AND P0, PT, R83, 0x1, PT ;  /* 0x000000015300780c */ /* 0x000fe20003f06270 */
[-C--:B------:R-:W-:Y:S01]  /*fb90*/  FMUL.FTZ R244, R67, R70.reuse ;  /* 0x0000004643f47220 */ /* 0x080fe20000410000 */
[----:B------:R-:W-:Y:S01]  /*fba0*/  MOV R245, RZ ;  /* 0x000000ff00f57202 */ /* 0x000fe20000000f00 */
[C---:B------:R-:W-:Y:S02]  /*fbb0*/  FFMA.FTZ R64, R241.reuse, R70, R64 ;  /* 0x00000046f1407223 */ /* 0x040fe40000010040 */
[----:B------:R-:W-:-:S02]  /*fbc0*/  FFMA.FTZ R244, R241, R69, -R244 ;  /* 0x00000045f1f47223 */ /* 0x000fc400000108f4 */
[C---:B-1----:R-:W-:Y:S02]  /*fbd0*/  FMUL.FTZ R70, R67.reuse, R66 ;  /* 0x0000004243467220 */ /* 0x042fe40000410000 */
[CC--:B------:R-:W-:Y:S01]  /*fbe0*/  FMUL.FTZ R69, R67.reuse, R71.reuse ;  /* 0x0000004743457220 */ /* 0x0c0fe20000410000 */
[----:B------:R-:W-:Y:S01]  /*fbf0*/  FSEL R67, R67, R64, !P0 ;  /* 0x0000004043437208 */ /* 0x000fe20004000000 */
[C---:B------:R-:W-:Y:S01]  /*fc00*/  FFMA.FTZ R65, R241.reuse, R71, -R70 ;  /* 0x00000047f1417223 */ /* 0x040fe20000010846 */
[----:B------:R-:W-:Y:S01]  /*fc10*/  MOV R64, 0xfcc0 ;  /* 0x0000fcc000407802 */ /* 0x000fe20000000f00 */
[C---:B------:R-:W-:Y:S01]  /*fc20*/  FFMA.FTZ R69, R241.reuse, R66, R69 ;  /* 0x00000042f1457223 */ /* 0x040fe20000010045 */
[----:B------:R-:W-:Y:S01]  /*fc30*/  FSEL R241, R241, R244, !P0 ;  /* 0x000000f4f1f17208 */ /* 0x000fe20004000000 */
[----:B------:R-:W-:Y:S01]  /*fc40*/  FADD.FTZ R65, R68, R65 ;  /* 0x0000004144417221 */ /* 0x000fe20000010000 */
[----:B------:R-:W-:Y:S01]  /*fc50*/  HFMA2.MMA R66, -RZ, RZ, 0, 1.1920928955078125e-07 ;  /* 0x00000002ff427435 */ /* 0x000fe200000001ff */
[----:B------:R-:W-:Y:S01]  /*fc60*/  FADD.FTZ R69, R242, R69 ;  /* 0x00000045f2457221 */ /* 0x000fe20000010000 */
[----:B------:R-:W-:-:S02]  /*fc70*/  MOV R244, 0xffffffff ;  /* 0xffffffff00f47802 */ /* 0x000fc40000000f00 */
[----:B------:R-:W-:Y:S02]  /*fc80*/  FSEL R68, R68, R65, !P0 ;  /* 0x0000004144447208 */ /* 0x000fe40004000000 */
[----:B------:R-:W-:Y:S02]  /*fc90*/  FSEL R242, R242, R69, !P0 ;  /* 0x00000045f2f27208 */ /* 0x000fe40004000000 */
[----:B------:R-:W-:Y:S02]  /*fca0*/  MOV R65, R241 ;  /* 0x000000f100417202 */ /* 0x000fe40000000f00 */
[----:B------:R-:W-:Y:S05]  /*fcb0*/  CALL.REL.NOINC `($__internal_128_$__cuda_sm70_shflsync_up) ;  /* 0x00001b6000007944 */ /* 0x000fea0003c00000 */
[----:B-1----:R-:W-:Y:S01]  /*fcc0*/  MOV R69, R66 ;  /* 0x0000004200457202 */ /* 0x002fe20000000f00 */
[----:B------:R-:W-:Y:S01]  /*fcd0*/  HFMA2.MMA R66, -RZ, RZ, 0, 1.1920928955078125e-07 ;  /* 0x00000002ff427435 */ /* 0x000fe200000001ff */
[----:B------:R-:W-:Y:S02]  /*fce0*/  MOV R65, R67 ;  /* 0x0000004300417202 */ /* 0x000fe40000000f00 */
[----:B------:R-:W-:Y:S02]  /*fcf0*/  MOV R245, RZ ;  /* 0x000000ff00f57202 */ /* 0x000fe40000000f00 */
[----:B------:R-:W-:-:S02]  /*fd00*/  MOV R244, 0xffffffff ;  /* 0xffffffff00f47802 */ /* 0x000fc40000000f00 */
[----:B------:R-:W-:Y:S02]  /*fd10*/  MOV R64, 0xfd30 ;  /* 0x0000fd3000407802 */ /* 0x000fe40000000f00 */
[----:B------:R-:W-:Y:S05]  /*fd20*/  CALL.REL.NOINC `($__internal_128_$__cuda_sm70_shflsync_up) ;  /* 0x00001af000007944 */ /* 0x000fea0003c00000 */
[----:B-1----:R-:W-:Y:S01]  /*fd30*/  MOV R70, R66 ;  /* 0x0000004200467202 */ /* 0x002fe20000000f00 */
[----:B------:R-:W-:Y:S01]  /*fd40*/  HFMA2.MMA R66, -RZ, RZ, 0, 1.1920928955078125e-07 ;  /* 0x00000002ff427435 */ /* 0x000fe200000001ff */
[----:B------:R-:W-:Y:S02]  /*fd50*/  MOV R65, R68 ;  /* 0x0000004400417202 */ /* 0x000fe40000000f00 */
[----:B------:R-:W-:Y:S02]  /*fd60*/  MOV R245, RZ ;  /* 0x000000ff00f57202 */ /* 0x000fe40000000f00 */
[----:B------:R-:W-:Y:S02]  /*fd70*/  MOV R244, 0xffffffff ;  /* 0xffffffff00f47802 */ /* 0x000fe40000000f00 */
[----:B------:R-:W-:Y:S02]  /*fd80*/  MOV R64, 0xfda0 ;  /* 0x0000fda000407802 */ /* 0x000fe40000000f00 */
[----:B------:R-:W-:Y:S05]  /*fd90*/  CALL.REL.NOINC `($__internal_128_$__cuda_sm70_shflsync_up) ;  /* 0x00001a8000007944 */ /* 0x000fea0003c00000 */
[----:B-1----:R-:W-:Y:S01]  /*fda0*/  MOV R71, R66 ;  /* 0x0000004200477202 */ /* 0x002fe20000000f00 */
[----:B------:R-:W-:Y:S01]  /*fdb0*/  HFMA2.MMA R66, -RZ, RZ, 0, 1.1920928955078125e-07 ;  /* 0x00000002ff427435 */ /* 0x000fe200000001ff */
[----:B------:R-:W-:-:S02]  /*fdc0*/  MOV R65, R242 ;  /* 0x000000f200417202 */ /* 0x000fc40000000f00 */
[----:B------:R-:W-:Y:S02]  /*fdd0*/  MOV R245, RZ ;  /* 0x000000ff00f57202 */ /* 0x000fe40000000f00 */
[----:B------:R-:W-:Y:S02]  /*fde0*/  MOV R244, 0xffffffff ;  /* 0xffffffff00f47802 */ /* 0x000fe40000000f00 */
[----:B------:R-:W-:Y:S02]  /*fdf0*/  MOV R64, 0xfe10 ;  /* 0x0000fe1000407802 */ /* 0x000fe40000000f00 */
[----:B------:R-:W-:Y:S05]  /*fe00*/  CALL.REL.NOINC `($__internal_128_$__cuda_sm70_shflsync_up) ;  /* 0x00001a1000007944 */ /* 0x000fea0003c00000 */
[----:B-1----:R-:W-:Y:S01]  /*fe10*/  FMUL.FTZ R64, R67, R66 ;  /* 0x0000004243407220 */ /* 0x002fe20000410000 */
[----:B------:R-:W-:Y:S02]  /*fe20*/  ISETP.GE.AND P0, PT, R83, 0x2, PT ;  /* 0x000000025300780c */ /* 0x000fe40003f06270 */
[----:B------:R-:W-:Y:S01]  /*fe30*/  MOV R245, RZ ;  /* 0x000000ff00f57202 */ /* 0x000fe20000000f00 */
[----:B------:R-:W-:Y:S01]  /*fe40*/  FFMA.FTZ R65, R71, R241, -R64 ;  /* 0x000000f147417223 */ /* 0x000fe20000010840 */
[----:B------:R-:W-:Y:S01]  /*fe50*/  MOV R244, 0xffffffff ;  /* 0xffffffff00f47802 */ /* 0x000fe20000000f00 */
[----:B------:R-:W-:-:S02]  /*fe60*/  FMUL.FTZ R64, R69, R67 ;  /* 0x0000004345407220 */ /* 0x000fc40000410000 */
[----:B------:R-:W-:Y:S02]  /*fe70*/  FMUL.FTZ R71, R71, R67 ;  /* 0x0000004347477220 */ /* 0x000fe40000410000 */
[C---:B------:R-:W-:Y:S02]  /*fe80*/  FFMA.FTZ R64, R70.reuse, R241, R64 ;  /* 0x000000f146407223 */ /* 0x040fe40000010040 */
[----:B------:R-:W-:Y:S01]  /*fe90*/  FFMA.FTZ R71, R241, R66, R71 ;  /* 0x00000042f1477223 */ /* 0x000fe20000010047 */
[----:B------:R-:W-:Y:S01]  /*fea0*/  HFMA2.MMA R66, -RZ, RZ, 0, 2.384185791015625e-07 ;  /* 0x00000004ff427435 */ /* 0x000fe200000001ff */
[----:B------:R-:W-:Y:S01]  /*feb0*/  FMUL.FTZ R70, R70, R67 ;  /* 0x0000004346467220 */ /* 0x000fe20000410000 */
[----:B------:R-:W-:Y:S01]  /*fec0*/  FSEL R67, R67, R64, !P0 ;  /* 0x0000004043437208 */ /* 0x000fe20004000000 */
[----:B------:R-:W-:Y:S01]  /*fed0*/  @P0 FADD.FTZ R68, R68, R65 ;  /* 0x0000004144440221 */ /* 0x000fe20000010000 */
[----:B------:R-:W-:Y:S01]  /*fee0*/  MOV R64, 0xff50 ;  /* 0x0000ff5000407802 */ /* 0x000fe20000000f00 */
[----:B------:R-:W-:-:S02]  /*fef0*/  @P0 FFMA.FTZ R241, R69, R241, -R70 ;  /* 0x000000f145f10223 */ /* 0x000fc40000010846 */
[----:B------:R-:W-:Y:S01]  /*ff00*/  @P0 FADD.FTZ R242, R242, R71 ;  /* 0x00000047f2f20221 */ /* 0x000fe20000010000 */
[----:B------:R-:W-:Y:S02]  /*ff10*/  MOV R71, R68 ;  /* 0x0000004400477202 */ /* 0x000fe40000000f00 */
[----:B------:R-:W-:Y:S02]  /*ff20*/  MOV R65, R241 ;  /* 0x000000f100417202 */ /* 0x000fe40000000f00 */
[----:B------:R-:W-:Y:S02]  /*ff30*/  MOV R68, R242 ;  /* 0x000000f200447202 */ /* 0x000fe40000000f00 */
[----:B------:R-:W-:Y:S05]  /*ff40*/  CALL.REL.NOINC `($__internal_128_$__cuda_sm70_shflsync_up) ;  /* 0x000018d000007944 */ /* 0x000fea0003c00000 */
[----:B-1----:R-:W-:Y:S01]  /*ff50*/  MOV R69, R66 ;  /* 0x0000004200457202 */ /* 0x002fe20000000f00 */
[----:B------:R-:W-:Y:S01]  /*ff60*/  HFMA2.MMA R66, -RZ, RZ, 0, 2.384185791015625e-07 ;  /* 0x00000004ff427435 */ /* 0x000fe200000001ff */
[----:B------:R-:W-:Y:S02]  /*ff70*/  MOV R65, R67 ;  /* 0x0000004300417202 */ /* 0x000fe40000000f00 */
[----:B------:R-:W-:Y:S02]  /*ff80*/  MOV R245, RZ ;  /* 0x000000ff00f57202 */ /* 0x000fe40000000f00 */
[----:B------:R-:W-:-:S02]  /*ff90*/  MOV R244, 0xffffffff ;  /* 0xffffffff00f47802 */ /* 0x000fc40000000f00 */
[----:B------:R-:W-:Y:S02]  /*ffa0*/  MOV R64, 0xffc0 ;  /* 0x0000ffc000407802 */ /* 0x000fe40000000f00 */
[----:B------:R-:W-:Y:S05]  /*ffb0*/  CALL.REL.NOINC `($__internal_128_$__cuda_sm70_shflsync_up) ;  /* 0x0000186000007944 */ /* 0x000fea0003c00000 */
[----:B-1----:R-:W-:Y:S01]  /*ffc0*/  MOV R70, R66 ;  /* 0x0000004200467202 */ /* 0x002fe20000000f00 */
[----:B------:R-:W-:Y:S01]  /*ffd0*/  HFMA2.MMA R66, -RZ, RZ, 0, 2.384185791015625e-07 ;  /* 0x00000004ff427435 */ /* 0x000fe200000001ff */
[----:B------:R-:W-:Y:S02]  /*ffe0*/  MOV R65, R71 ;  /* 0x0000004700417202 */ /* 0x000fe40000000f00 */
[----:B------:R-:W-:Y:S02]  /*fff0*/  MOV R245, RZ ;  /* 0x000000ff00f57202 */ /* 0x000fe40000000f00 */
[----:B------:R-:W-:Y:S02]  /*10000*/  MOV R244, 0xffffffff ;  /* 0xffffffff00f47802 */ /* 0x000fe40000000f00 */
[----:B------:R-:W-:Y:S02]  /*10010*/  MOV R64, 0x10030 ;  /* 0x0001003000407802 */ /* 0x000fe40000000f00 */
[----:B------:R-:W-:Y:S05]  /*10020*/  CALL.REL.NOINC `($__internal_128_$__cuda_sm70_shflsync_up) ;  /* 0x000017f000007944 */ /* 0x000fea0003c00000 */
[----:B-1----:R-:W-:Y:S01]  /*10030*/  MOV R242, R66 ;  /* 0x0000004200f27202 */ /* 0x002fe20000000f00 */
[----:B------:R-:W-:Y:S01]  /*10040*/  HFMA2.MMA R66, -RZ, RZ, 0, 2.384185791015625e-07 ;  /* 0x00000004ff427435 */ /* 0x000fe200000001ff */
[----:B------:R-:W-:-:S02]  /*10050*/  MOV R65, R68 ;  /* 0x0000004400417202 */ /* 0x000fc40000000f00 */
[----:B------:R-:W-:Y:S02]  /*10060*/  MOV R245, RZ ;  /* 0x000000ff00f57202 */ /* 0x000fe40000000f00 */
[----:B------:R-:W-:Y:S02]  /*10070*/  MOV R244, 0xffffffff ;  /* 0xffffffff00f47802 */ /* 0x000fe40000000f00 */
[----:B------:R-:W-:Y:S02]  /*10080*/  MOV R64, 0x100a0 ;  /* 0x000100a000407802 */ /* 0x000fe40000000f00 */
[----:B------:R-:W-:Y:S05]  /*10090*/  CALL.REL.NOINC `($__internal_128_$__cuda_sm70_shflsync_up) ;  /* 0x0000178000007944 */ /* 0x000fea0003c00000 */
[-C--:B------:R-:W-:Y:S01]  /*100a0*/  FMUL.FTZ R65, R242, R67.reuse ;  /* 0x00000043f2417220 */ /* 0x080fe20000410000 */
        /* <DEDUP_REMOVED lines=16> */
[----:B------:R-:W-:Y:S05]  /*101b0*/  CALL.REL.NOINC `($__internal_128_$__cuda_sm70_shflsync_up) ;  /* 0x0000166000007944 */ /* 0x000fea0003c00000 */
[----:B-1----:R-:W-:Y:S01]  /*101c0*/  MOV R69, R66 ;  /* 0x0000004200457202 */ /* 0x002fe20000000f00 */
[----:B------:R-:W-:Y:S01]  /*101d0*/  HFMA2.MMA R66, -RZ, RZ, 0, 4.76837158203125e-07 ;  /* 0x00000008ff427435 */ /* 0x000fe200000001ff */
[----:B------:R-:W-:Y:S02]  /*101e0*/  MOV R65, R67 ;  /* 0x0000004300417202 */ /* 0x000fe40000000f00 */
[----:B------:R-:W-:Y:S02]  /*101f0*/  MOV R245, RZ ;  /* 0x000000ff00f57202 */ /* 0x000fe40000000f00 */
[----:B------:R-:W-:Y:S02]  /*10200*/  MOV R244, 0xffffffff ;  /* 0xffffffff00f47802 */ /* 0x000fe40000000f00 */
[----:B------:R-:W-:Y:S02]  /*10210*/  MOV R64, 0x10230 ;  /* 0x0001023000407802 */ /* 0x000fe40000000f00 */
[----:B------:R-:W-:Y:S05]  /*10220*/  CALL.REL.NOINC `($__internal_128_$__cuda_sm70_shflsync_up) ;  /* 0x000015f000007944 */ /* 0x000fea0003c00000 */
[----:B-1----:R-:W-:Y:S01]  /*10230*/  MOV R70, R66 ;  /* 0x0000004200467202 */ /* 0x002fe20000000f00 */
[----:B------:R-:W-:Y:S01]  /*10240*/  HFMA2.MMA R66, -RZ, RZ, 0, 4.76837158203125e-07 ;  /* 0x00000008ff427435 */ /* 0x000fe200000001ff */
[----:B------:R-:W-:-:S02]  /*10250*/  MOV R65, R71 ;  /* 0x0000004700417202 */ /* 0x000fc40000000f00 */
[----:B------:R-:W-:Y:S02]  /*10260*/  MOV R245, RZ ;  /* 0x000000ff00f57202 */ /* 0x000fe40000000f00 */
[----:B------:R-:W-:Y:S02]  /*10270*/  MOV R244, 0xffffffff ;  /* 0xffffffff00f47802 */ /* 0x000fe40000000f00 */
[----:B------:R-:W-:Y:S02]  /*10280*/  MOV R64, 0x102a0 ;  /* 0x000102a000407802 */ /* 0x000fe40000000f00 */
[----:B------:R-:W-:Y:S05]  /*10290*/  CALL.REL.NOINC `($__internal_128_$__cuda_sm70_shflsync_up) ;  /* 0x0000158000007944 */ /* 0x000fea0003c00000 */
[----:B-1----:R-:W-:Y:S01]  /*102a0*/  MOV R242, R66 ;  /* 0x0000004200f27202 */ /* 0x002fe20000000f00 */
[----:B------:R-:W-:Y:S01]  /*102b0*/  HFMA2.MMA R66, -RZ, RZ, 0, 4.76837158203125e-07 ;  /* 0x00000008ff427435 */ /* 0x000fe200000001ff */
[----:B------:R-:W-:Y:S02]  /*102c0*/  MOV R65, R68 ;  /* 0x0000004400417202 */ /* 0x000fe40000000f00 */
[----:B------:R-:W-:Y:S02]  /*102d0*/  MOV R245, RZ ;  /* 0x000000ff00f57202 */ /* 0x000fe40000000f00 */
[----:B------:R-:W-:-:S02]  /*102e0*/  MOV R244, 0xffffffff ;  /* 0xffffffff00f47802 */ /* 0x000fc40000000f00 */
[----:B------:R-:W-:Y:S02]  /*102f0*/  MOV R64, 0x10310 ;  /* 0x0001031000407802 */ /* 0x000fe40000000f00 */
[----:B------:R-:W-:Y:S05]  /*10300*/  CALL.REL.NOINC `($__internal_128_$__cuda_sm70_shflsync_up) ;  /* 0x0000151000007944 */ /* 0x000fea0003c00000 */
[----:B------:R-:W-:Y:S01]  /*10310*/  ISETP.GE.AND P0, PT, R83, 0x8, PT ;  /* 0x000000085300780c */ /* 0x000fe20003f06270 */
[----:B-1----:R-:W-:Y:S01]  /*10320*/  FMUL.FTZ R64, R67, R66 ;  /* 0x0000004243407220 */ /* 0x002fe20000410000 */
[----:B------:R-:W-:Y:S01]  /*10330*/  MOV R245, RZ ;  /* 0x000000ff00f57202 */ /* 0x000fe20000000f00 */
[----:B------:R-:W-:Y:S02]  /*10340*/  FMUL.FTZ R65, R69, R67 ;  /* 0x0000004345417220 */ /* 0x000fe40000410000 */
[C---:B------:R-:W-:Y:S02]  /*10350*/  FFMA.FTZ R64, R242.reuse, R241, -R64 ;  /* 0x000000f1f2407223 */ /* 0x040fe40000010840 */
[----:B------:R-:W-:Y:S02]  /*10360*/  FMUL.FTZ R242, R242, R67 ;  /* 0x00000043f2f27220 */ /* 0x000fe40000410000 */
        /* <DEDUP_REMOVED lines=9> */
[-C--:B------:R-:W-:Y:S02]  /*10400*/  MOV R243, R241.reuse ;  /* 0x000000f100f37202 */ /* 0x080fe40000000f00 */
[----:B------:R-:W-:Y:S02]  /*10410*/  MOV R65, R241 ;  /* 0x000000f100417202 */ /* 0x000fe40000000f00 */
[----:B------:R-:W-:-:S02]  /*10420*/  MOV R241, R71 ;  /* 0x0000004700f17202 */ /* 0x000fc40000000f00 */
[----:B------:R-:W-:Y:S02]  /*10430*/  MOV R242, R68 ;  /* 0x0000004400f27202 */ /* 0x000fe40000000f00 */
[----:B------:R-:W-:Y:S02]  /*10440*/  MOV R64, 0x10460 ;  /* 0x0001046000407802 */ /* 0x000fe40000000f00 */
[----:B------:R-:W-:Y:S05]  /*10450*/  CALL.REL.NOINC `($__internal_128_$__cuda_sm70_shflsync_up) ;  /* 0x000013c000007944 */ /* 0x000fea0003c00000 */
[----:B-1----:R-:W-:Y:S01]  /*10460*/  MOV R67, R66 ;  /* 0x0000004200437202 */ /* 0x002fe20000000f00 */
[----:B------:R-:W-:Y:S01]  /*10470*/  HFMA2.MMA R66, -RZ, RZ, 0, 9.5367431640625e-07 ;  /* 0x00000010ff427435 */ /* 0x000fe200000001ff */
[----:B------:R-:W-:Y:S02]  /*10480*/  MOV R65, R69 ;  /* 0x0000004500417202 */ /* 0x000fe40000000f00 */
[----:B------:R-:W-:Y:S02]  /*10490*/  MOV R245, RZ ;  /* 0x000000ff00f57202 */ /* 0x000fe40000000f00 */
[----:B------:R-:W-:Y:S02]  /*104a0*/  MOV R244, 0xffffffff ;  /* 0xffffffff00f47802 */ /* 0x000fe40000000f00 */
[----:B------:R-:W-:-:S02]  /*104b0*/  MOV R64, 0x104d0 ;  /* 0x000104d000407802 */ /* 0x000fc40000000f00 */
[----:B------:R-:W-:Y:S05]  /*104c0*/  CALL.REL.NOINC `($__internal_128_$__cuda_sm70_shflsync_up) ;  /* 0x0000135000007944 */ /* 0x000fea0003c00000 */
[----:B-1----:R-:W-:Y:S01]  /*104d0*/  MOV R70, R66 ;  /* 0x0000004200467202 */ /* 0x002fe20000000f00 */
[----:B------:R-:W-:Y:S01]  /*104e0*/  HFMA2.MMA R66, -RZ, RZ, 0, 9.5367431640625e-07 ;  /* 0x00000010ff427435 */ /* 0x000fe200000001ff */
[----:B------:R-:W-:-:S02]  /*104f0*/  MOV R65, R71 ;  /* 0x0000004700417202 */ /* 0x000fc40000000f00 */
[----:B------:R-:W-:Y:S02]  /*10500*/  MOV R245, RZ ;  /* 0x000000ff00f57202 */ /* 0x000fe40000000f00 */
[----:B------:R-:W-:Y:S02]  /*10510*/  MOV R244, 0xffffffff ;  /* 0xffffffff00f47802 */ /* 0x000fe40000000f00 */
[----:B------:R-:W-:Y:S02]  /*10520*/  MOV R64, 0x10540 ;  /* 0x0001054000407802 */ /* 0x000fe40000000f00 */
[----:B------:R-:W-:Y:S05]  /*10530*/  CALL.REL.NOINC `($__internal_128_$__cuda_sm70_shflsync_up) ;  /* 0x000012e000007944 */ /* 0x000fea0003c00000 */
[----:B-1----:R-:W-:Y:S01]  /*10540*/  MOV R71, R66 ;  /* 0x0000004200477202 */ /* 0x002fe20000000f00 */
[----:B------:R-:W-:Y:S01]  /*10550*/  HFMA2.MMA R66, -RZ, RZ, 0, 9.5367431640625e-07 ;  /* 0x00000010ff427435 */ /* 0x000fe200000001ff */
[----:B------:R-:W-:Y:S02]  /*10560*/  MOV R65, R68 ;  /* 0x0000004400417202 */ /* 0x000fe40000000f00 */
[----:B------:R-:W-:Y:S02]  /*10570*/  MOV R245, RZ ;  /* 0x000000ff00f57202 */ /* 0x000fe40000000f00 */
[----:B------:R-:W-:-:S02]  /*10580*/  MOV R244, 0xffffffff ;  /* 0xffffffff00f47802 */ /* 0x000fc40000000f00 */
[----:B------:R-:W-:Y:S02]  /*10590*/  MOV R64, 0x105b0 ;  /* 0x000105b000407802 */ /* 0x000fe40000000f00 */
[----:B------:R-:W-:Y:S05]  /*105a0*/  CALL.REL.NOINC `($__internal_128_$__cuda_sm70_shflsync_up) ;  /* 0x0000127000007944 */ /* 0x000fea0003c00000 */
[----:B-1----:R-:W-:Y:S01]  /*105b0*/  MOV R64, R66 ;  /* 0x0000004200407202 */ /* 0x002fe20000000f00 */
[----:B------:R-:W-:Y:S05]  /*105c0*/  BRA `(.L_x_5369) ;  /* 0xffff72c000007947 */ /* 0x000fea000383ffff */
.L_x_5266:
[----:B-1----:R-:W-:Y:S01]  /*105d0*/  HFMA2.MMA R66, -RZ, RZ, 0, 5.9604644775390625e-08 ;  /* 0x00000001ff427435 */ /* 0x002fe200000001ff */
[----:B------:R-:W-:Y:S02]  /*105e0*/  MOV R65, R68 ;  /* 0x0000004400417202 */ /* 0x000fe40000000f00 */
[----:B------:R-:W-:Y:S02]  /*105f0*/  MOV R245, RZ ;  /* 0x000000ff00f57202 */ /* 0x000fe40000000f00 */
[----:B------:R-:W-:Y:S02]  /*10600*/  MOV R244, 0xffffffff ;  /* 0xffffffff00f47802 */ /* 0x000fe40000000f00 */
[----:B------:R-:W-:Y:S02]  /*10610*/  MOV R64, 0x10630 ;  /* 0x0001063000407802 */ /* 0x000fe40000000f00 */
[----:B0-----:R-:W-:Y:S05]  /*10620*/  CALL.REL.NOINC `($__internal_128_$__cuda_sm70_shflsync_up) ;  /* 0x000011f000007944 */ /* 0x001fea0003c00000 */
[----:B-1----:R-:W-:Y:S01]  /*10630*/  MOV R68, R66 ;  /* 0x0000004200447202 */ /* 0x002fe20000000f00 */
[----:B------:R-:W-:Y:S01]  /*10640*/  HFMA2.MMA R66, -RZ, RZ, 0, 5.9604644775390625e-08 ;  /* 0x00000001ff427435 */ /* 0x000fe200000001ff */
[----:B------:R-:W-:-:S02]  /*10650*/  MOV R65, R69 ;  /* 0x0000004500417202 */ /* 0x000fc40000000f00 */
[----:B------:R-:W-:Y:S02]  /*10660*/  MOV R245, RZ ;  /* 0x000000ff00f57202 */ /* 0x000fe40000000f00 */
[----:B------:R-:W-:Y:S02]  /*10670*/  MOV R244, 0xffffffff ;  /* 0xffffffff00f47802 */ /* 0x000fe40000000f00 */
[----:B------:R-:W-:Y:S02]  /*10680*/  MOV R64, 0x106a0 ;  /* 0x000106a000407802 */ /* 0x000fe40000000f00 */
[----:B------:R-:W-:Y:S05]  /*10690*/  CALL.REL.NOINC `($__internal_128_$__cuda_sm70_shflsync_up) ;  /* 0x0000118000007944 */ /* 0x000fea0003c00000 */
[----:B-1----:R-:W-:Y:S01]  /*106a0*/  MOV R69, R66 ;  /* 0x0000004200457202 */ /* 0x002fe20000000f00 */
[----:B------:R-:W-:Y:S01]  /*106b0*/  HFMA2.MMA R66, -RZ, RZ, 0, 5.9604644775390625e-08 ;  /* 0x00000001ff427435 */ /* 0x000fe200000001ff */
[----:B------:R-:W-:Y:S02]  /*106c0*/  MOV R65, R67 ;  /* 0x0000004300417202 */ /* 0x000fe40000000f00 */
[----:B------:R-:W-:Y:S02]  /*106d0*/  MOV R245, RZ ;  /* 0x000000ff00f57202 */ /* 0x000fe40000000f00 */
[----:B------:R-:W-:-:S02]  /*106e0*/  MOV R244, 0xffffffff ;  /* 0xffffffff00f47802 */ /* 0x000fc40000000f00 */
[----:B------:R-:W-:Y:S02]  /*106f0*/  MOV R64, 0x10710 ;  /* 0x0001071000407802 */ /* 0x000fe40000000f00 */
[----:B------:R-:W-:Y:S05]  /*10700*/  CALL.REL.NOINC `($__internal_128_$__cuda_sm70_shflsync_up) ;  /* 0x0000111000007944 */ /* 0x000fea0003c00000 */
        /* <DEDUP_REMOVED lines=8> */
[----:B------:R-:W-:Y:S01]  /*10790*/  HFMA2.MMA R66, -RZ, RZ, 0, 0 ;  /* 0x00000000ff427435 */ /* 0x000fe200000001ff */
[----:B------:R-:W-:-:S02]  /*107a0*/  MOV R64, R60 ;  /* 0x0000003c00407202 */ /* 0x000fc40000000f00 */
[----:B------:R-:W-:Y:S02]  /*107b0*/  MOV R60, R67 ;  /* 0x00000043003c7202 */ /* 0x000fe40000000f00 */
[----:B------:R-:W-:Y:S02]  /*107c0*/  MOV R247, 0xffffffff ;  /* 0xffffffff00f77802 */ /* 0x000fe40000000f00 */
[----:B------:R-:W-:Y:S02]  /*107d0*/  MOV R65, 0x107f0 ;  /* 0x000107f000417802 */ /* 0x000fe40000000f00 */
[----:B------:R-:W-:Y:S05]  /*107e0*/  CALL.REL.NOINC `($__internal_127_$__cuda_sm70_shflsync_idx_p) ;  /* 0x00000fc000007944 */ /* 0x000fea0003c00000 */
[----:B-1----:R-:W-:Y:S01]  /*107f0*/  MOV R70, R66 ;  /* 0x0000004200467202 */ /* 0x002fe20000000f00 */
[----:B------:R-:W-:Y:S01]  /*10800*/  HFMA2.MMA R66, -RZ, RZ, 0, 0 ;  /* 0x00000000ff427435 */ /* 0x000fe200000001ff */
[----:B------:R-:W-:Y:S02]  /*10810*/  MOV R64, R61 ;  /* 0x0000003d00407202 */ /* 0x000fe40000000f00 */
[----:B------:R-:W-:Y:S02]  /*10820*/  MOV R247, 0xffffffff ;  /* 0xffffffff00f77802 */ /* 0x000fe40000000f00 */
[----:B------:R-:W-:-:S02]  /*10830*/  MOV R65, 0x10850 ;  /* 0x0001085000417802 */ /* 0x000fc40000000f00 */
[----:B0-----:R-:W-:Y:S05]  /*10840*/  CALL.REL.NOINC `($__internal_127_$__cuda_sm70_shflsync_idx_p) ;  /* 0x00000f6000007944 */ /* 0x001fea0003c00000 */
[----:B-1----:R-:W-:Y:S01]  /*10850*/  MOV R241, R66 ;  /* 0x0000004200f17202 */ /* 0x002fe20000000f00 */
[----:B------:R-:W-:Y:S01]  /*10860*/  HFMA2.MMA R66, -RZ, RZ, 0, 0 ;  /* 0x00000000ff427435 */ /* 0x000fe200000001ff */
[----:B------:R-:W-:-:S02]  /*10870*/  MOV R64, R62 ;  /* 0x0000003e00407202 */ /* 0x000fc40000000f00 */
[----:B------:R-:W-:Y:S02]  /*10880*/  MOV R247, 0xffffffff ;  /* 0xffffffff00f77802 */ /* 0x000fe40000000f00 */
[----:B------:R-:W-:Y:S02]  /*10890*/  MOV R65, 0x108b0 ;  /* 0x000108b000417802 */ /* 0x000fe40000000f00 */
[----:B0-----:R-:W-:Y:S05]  /*108a0*/  CALL.REL.NOINC `($__internal_127_$__cuda_sm70_shflsync_idx_p) ;  /* 0x00000f0000007944 */ /* 0x001fea0003c00000 */
[----:B-1----:R-:W-:Y:S01]  /*108b0*/  MOV R62, R66 ;  /* 0x00000042003e7202 */ /* 0x002fe20000000f00 */
[----:B------:R-:W-:Y:S01]  /*108c0*/  HFMA2.MMA R66, -RZ, RZ, 0, 0 ;  /* 0x00000000ff427435 */ /* 0x000fe200000001ff */
[----:B------:R-:W-:Y:S02]  /*108d0*/  MOV R64, R63 ;  /* 0x0000003f00407202 */ /* 0x000fe40000000f00 */
[----:B------:R-:W-:Y:S02]  /*108e0*/  MOV R247, 0xffffffff ;  /* 0xffffffff00f77802 */ /* 0x000fe40000000f00 */
[----:B------:R-:W-:Y:S02]  /*108f0*/  MOV R65, 0x10910 ;  /* 0x0001091000417802 */ /* 0x000fe40000000f00 */
[----:B0-----:R-:W-:Y:S05]  /*10900*/  CALL.REL.NOINC `($__internal_127_$__cuda_sm70_shflsync_idx_p) ;  /* 0x00000ea000007944 */ /* 0x001fea0003c00000 */
[----:B01----:R-:W-:Y:S05]  /*10910*/  BRA `(.L_x_5370) ;  /* 0xffff727000007947 */ /* 0x003fea000383ffff */
.L_x_5269:
[----:B------:R-:W-:Y:S01]  /*10920*/  HFMA2.MMA R66, -RZ, RZ, 0, 5.9604644775390625e-08 ;  /* 0x00000001ff427435 */ /* 0x000fe200000001ff */
[----:B------:R-:W-:Y:S02]  /*10930*/  MOV R241, R123 ;  /* 0x0000007b00f17202 */ /* 0x000fe40000000f00 */
[----:B------:R-:W-:-:S02]  /*10940*/  MOV R242, 0x1f ;  /* 0x0000001f00f27802 */ /* 0x000fc40000000f00 */
[----:B------:R-:W-:Y:S02]  /*10950*/  MOV R65, 0xffffffff ;  /* 0xffffffff00417802 */ /* 0x000fe40000000f00 */
[----:B------:R-:W-:Y:S02]  /*10960*/  MOV R64, 0x10980 ;  /* 0x0001098000407802 */ /* 0x000fe40000000f00 */
[----:B------:R-:W-:Y:S05]  /*10970*/  CALL.REL.NOINC `($__internal_126_$__cuda_sm70_shflsync_down) ;  /* 0x00000df000007944 */ /* 0x000fea0003c00000 */
[----:B-1----:R-:W-:Y:S01]  /*10980*/  MOV R67, R66 ;  /* 0x0000004200437202 */ /* 0x002fe20000000f00 */
[----:B------:R-:W-:Y:S05]  /*10990*/  BRA `(.L_x_5371) ;  /* 0xffff854000007947 */ /* 0x000fea000383ffff */
.L_x_5270:
[----:B------:R-:W-:Y:S01]  /*109a0*/  HFMA2.MMA R66, -RZ, RZ, 0, 5.9604644775390625e-08 ;  /* 0x00000001ff427435 */ /* 0x000fe200000001ff */
[----:B------:R-:W-:Y:S02]  /*109b0*/  MOV R241, R69 ;  /* 0x0000004500f17202 */ /* 0x000fe40000000f00 */
[----:B------:R-:W-:Y:S02]  /*109c0*/  MOV R242, 0x1f ;  /* 0x0000001f00f27802 */ /* 0x000fe40000000f00 */
[----:B------:R-:W-:Y:S02]  /*109d0*/  MOV R65, 0xffffffff ;  /* 0xffffffff00417802 */ /* 0x000fe40000000f00 */
[----:B------:R-:W-:-:S02]  /*109e0*/  MOV R64, 0x10a00 ;  /* 0x00010a0000407802 */ /* 0x000fc40000000f00 */
[----:B01----:R-:W-:Y:S05]  /*109f0*/  CALL.REL.NOINC `($__internal_126_$__cuda_sm70_shflsync_down) ;  /* 0x00000d7000007944 */ /* 0x003fea0003c00000 */
[----:B-1----:R-:W-:Y:S01]  /*10a00*/  MOV R69, R66 ;  /* 0x0000004200457202 */ /* 0x002fe20000000f00 */
[----:B------:R-:W-:Y:S01]  /*10a10*/  HFMA2.MMA R66, -RZ, RZ, 0, 5.9604644775390625e-08 ;  /* 0x00000001ff427435 */ /* 0x000fe200000001ff */
[----:B------:R-:W-:-:S02]  /*10a20*/  MOV R241, R68 ;  /* 0x0000004400f17202 */ /* 0x000fc40000000f00 */
[----:B------:R-:W-:Y:S02]  /*10a30*/  MOV R242, 0x1f ;  /* 0x0000001f00f27802 */ /* 0x000fe40000000f00 */
[----:B------:R-:W-:Y:S02]  /*10a40*/  MOV R65, 0xffffffff ;  /* 0xffffffff00417802 */ /* 0x000fe40000000f00 */
[----:B------:R-:W-:Y:S02]  /*10a50*/  MOV R64, 0x10a70 ;  /* 0x00010a7000407802 */ /* 0x000fe40000000f00 */
[----:B------:R-:W-:Y:S05]  /*10a60*/  CALL.REL.NOINC `($__internal_126_$__cuda_sm70_shflsync_down) ;  /* 0x00000d0000007944 */ /* 0x000fea0003c00000 */
[----:B-1----:R-:W-:Y:S01]  /*10a70*/  MOV R123, R66 ;  /* 0x00000042007b7202 */ /* 0x002fe20000000f00 */
[----:B------:R-:W-:Y:S01]  /*10a80*/  HFMA2.MMA R66, -RZ, RZ, 0, 5.9604644775390625e-08 ;  /* 0x00000001ff427435 */ /* 0x000fe200000001ff */
[----:B------:R-:W-:Y:S02]  /*10a90*/  MOV R241, R70 ;  /* 0x0000004600f17202 */ /* 0x000fe40000000f00 */
[----:B------:R-:W-:Y:S02]  /*10aa0*/  MOV R242, 0x1f ;  /* 0x0000001f00f27802 */ /* 0x000fe40000000f00 */
[----:B------:R-:W-:-:S02]  /*10ab0*/  MOV R65, 0xffffffff ;  /* 0xffffffff00417802 */ /* 0x000fc40000000f00 */
[----:B------:R-:W-:Y:S02]  /*10ac0*/  MOV R64, 0x10ae0 ;  /* 0x00010ae000407802 */ /* 0x000fe40000000f00 */
[----:B------:R-:W-:Y:S05]  /*10ad0*/  CALL.REL.NOINC `($__internal_126_$__cuda_sm70_shflsync_down) ;  /* 0x00000c9000007944 */ /* 0x000fea0003c00000 */
[----:B-1----:R-:W-:Y:S05]  /*10ae0*/  BRA `(.L_x_5372) ;  /* 0xffff843000007947 */ /* 0x002fea000383ffff */
.L_x_5273:
[----:B----4-:R-:W-:Y:S01]  /*10af0*/  HFMA2.MMA R66, -RZ, RZ, 0, 1.1920928955078125e-07 ;  /* 0x00000002ff427435 */ /* 0x010fe200000001ff */
[----:B------:R-:W-:Y:S02]  /*10b00*/  MOV R241, R71 ;  /* 0x0000004700f17202 */ /* 0x000fe40000000f00 */
[----:B------:R-:W-:Y:S02]  /*10b10*/  MOV R242, 0x1f ;  /* 0x0000001f00f27802 */ /* 0x000fe40000000f00 */
[----:B------:R-:W-:Y:S02]  /*10b20*/  MOV R65, 0xffffffff ;  /* 0xffffffff00417802 */ /* 0x000fe40000000f00 */
[----:B------:R-:W-:Y:S02]  /*10b30*/  MOV R64, 0x10b50 ;  /* 0x00010b5000407802 */ /* 0x000fe40000000f00 */
[----:B0123--:R-:W-:Y:S05]  /*10b40*/  CALL.REL.NOINC `($__internal_126_$__cuda_sm70_shflsync_down) ;  /* 0x00000c2000007944 */ /* 0x00ffea0003c00000 */
[----:B-1----:R-:W-:Y:S01]  /*10b50*/  MOV R67, R66 ;  /* 0x0000004200437202 */ /* 0x002fe20000000f00 */
[----:B------:R-:W-:Y:S01]  /*10b60*/  HFMA2.MMA R66, -RZ, RZ, 0, 1.1920928955078125e-07 ;  /* 0x00000002ff427435 */ /* 0x000fe200000001ff */
[----:B------:R-:W-:Y:S02]  /*10b70*/  MOV R241, R231 ;  /* 0x000000e700f17202 */ /* 0x000fe40000000f00 */
[----:B------:R-:W-:-:S02]  /*10b80*/  MOV R242, 0x1f ;  /* 0x0000001f00f27802 */ /* 0x000fc40000000f00 */
[----:B------:R-:W-:Y:S02]  /*10b90*/  MOV R65, 0xffffffff ;  /* 0xffffffff00417802 */ /* 0x000fe40000000f00 */
[----:B------:R-:W-:Y:S02]  /*10ba0*/  MOV R64, 0x10bc0 ;  /* 0x00010bc000407802 */ /* 0x000fe40000000f00 */
[----:B------:R-:W-:Y:S05]  /*10bb0*/  CALL.REL.NOINC `($__internal_126_$__cuda_sm70_shflsync_down) ;  /* 0x00000bb000007944 */ /* 0x000fea0003c00000 */
[----:B-1----:R-:W-:Y:S01]  /*10bc0*/  MOV R69, R66 ;  /* 0x0000004200457202 */ /* 0x002fe20000000f00 */
[----:B------:R-:W-:Y:S01]  /*10bd0*/  HFMA2.MMA R66, -RZ, RZ, 0, 1.1920928955078125e-07 ;  /* 0x00000002ff427435 */ /* 0x000fe200000001ff */
[----:B------:R-:W-:Y:S02]  /*10be0*/  MOV R241, R68 ;  /* 0x0000004400f17202 */ /* 0x000fe40000000f00 */
[----:B------:R-:W-:Y:S02]  /*10bf0*/  MOV R242, 0x1f ;  /* 0x0000001f00f27802 */ /* 0x000fe40000000f00 */
[----:B------:R-:W-:Y:S02]  /*10c00*/  MOV R65, 0xffffffff ;  /* 0xffffffff00417802 */ /* 0x000fe40000000f00 */
[----:B------:R-:W-:-:S02]  /*10c10*/  MOV R64, 0x10c30 ;  /* 0x00010c3000407802 */ /* 0x000fc40000000f00 */
[----:B------:R-:W-:Y:S05]  /*10c20*/  CALL.REL.NOINC `($__internal_126_$__cuda_sm70_shflsync_down) ;  /* 0x00000b4000007944 */ /* 0x000fea0003c00000 */
[----:B-1----:R-:W-:Y:S01]  /*10c30*/  MOV R70, R66 ;  /* 0x0000004200467202 */ /* 0x002fe20000000f00 */
[----:B------:R-:W-:Y:S01]  /*10c40*/  HFMA2.MMA R66, -RZ, RZ, 0, 1.1920928955078125e-07 ;  /* 0x00000002ff427435 */ /* 0x000fe200000001ff */
[----:B------:R-:W-:-:S02]  /*10c50*/  MOV R241, R122 ;  /* 0x0000007a00f17202 */ /* 0x000fc40000000f00 */
[----:B------:R-:W-:Y:S02]  /*10c60*/  MOV R242, 0x1f ;  /* 0x0000001f00f27802 */ /* 0x000fe40000000f00 */
[----:B------:R-:W-:Y:S02]  /*10c70*/  MOV R65, 0xffffffff ;  /* 0xffffffff00417802 */ /* 0x000fe40000000f00 */
[----:B------:R-:W-:Y:S02]  /*10c80*/  MOV R64, 0x10ca0 ;  /* 0x00010ca000407802 */ /* 0x000fe40000000f00 */
[----:B------:R-:W-:Y:S05]  /*10c90*/  CALL.REL.NOINC `($__internal_126_$__cuda_sm70_shflsync_down) ;  /* 0x00000ad000007944 */ /* 0x000fea0003c00000 */
[----:B-1----:R-:W-:Y:S05]  /*10ca0*/  BRA `(.L_x_5373) ;  /* 0xffff83b000007947 */ /* 0x002fea000383ffff */
.L_x_5276:
[----:B----4-:R-:W-:Y:S01]  /*10cb0*/  HFMA2.MMA R66, -RZ, RZ, 0, 2.384185791015625e-07 ;  /* 0x00000004ff427435 */ /* 0x010fe200000001ff */
[----:B------:R-:W-:Y:S02]  /*10cc0*/  MOV R241, R71 ;  /* 0x0000004700f17202 */ /* 0x000fe40000000f00 */
[----:B------:R-:W-:Y:S02]  /*10cd0*/  MOV R242, 0x1f ;  /* 0x0000001f00f27802 */ /* 0x000fe40000000f00 */
[----:B------:R-:W-:Y:S02]  /*10ce0*/  MOV R65, 0xffffffff ;  /* 0xffffffff00417802 */ /* 0x000fe40000000f00 */
[----:B------:R-:W-:-:S02]  /*10cf0*/  MOV R64, 0x10d10 ;  /* 0x00010d1000407802 */ /* 0x000fc40000000f00 */
[----:B0123--:R-:W-:Y:S05]  /*10d00*/  CALL.REL.NOINC `($__internal_126_$__cuda_sm70_shflsync_down) ;  /* 0x00000a6000007944 */ /* 0x00ffea0003c00000 */
[----:B-1----:R-:W-:Y:S01]  /*10d10*/  MOV R67, R66 ;  /* 0x0000004200437202 */ /* 0x002fe20000000f00 */
[----:B------:R-:W-:Y:S05]  /*10d20*/  BRA `(.L_x_5374) ;  /* 0xffff844000007947 */ /* 0x000fea000383ffff */
.L_x_5277:
[----:B----4-:R-:W-:Y:S01]  /*10d30*/  HFMA2.MMA R66, -RZ, RZ, 0, 2.384185791015625e-07 ;  /* 0x00000004ff427435 */ /* 0x010fe200000001ff */
[----:B------:R-:W-:-:S02]  /*10d40*/  MOV R241, R231 ;  /* 0x000000e700f17202 */ /* 0x000fc40000000f00 */
[----:B------:R-:W-:Y:S02]  /*10d50*/  MOV R242, 0x1f ;  /* 0x0000001f00f27802 */ /* 0x000fe40000000f00 */
[----:B------:R-:W-:Y:S02]  /*10d60*/  MOV R65, 0xffffffff ;  /* 0xffffffff00417802 */ /* 0x000fe40000000f00 */
[----:B------:R-:W-:Y:S02]  /*10d70*/  MOV R64, 0x10d90 ;  /* 0x00010d9000407802 */ /* 0x000fe40000000f00 */
[----:B0123--:R-:W-:Y:S05]  /*10d80*/  CALL.REL.NOINC `($__internal_126_$__cuda_sm70_shflsync_down) ;  /* 0x000009e000007944 */ /* 0x00ffea0003c00000 */
[----:B-1----:R-:W-:Y:S01]  /*10d90*/  MOV R69, R66 ;  /* 0x0000004200457202 */ /* 0x002fe20000000f00 */
[----:B------:R-:W-:Y:S01]  /*10da0*/  HFMA2.MMA R66, -RZ, RZ, 0, 2.384185791015625e-07 ;  /* 0x00000004ff427435 */ /* 0x000fe200000001ff */
[----:B------:R-:W-:Y:S02]  /*10db0*/  MOV R241, R68 ;  /* 0x0000004400f17202 */ /* 0x000fe40000000f00 */
[----:B------:R-:W-:Y:S02]  /*10dc0*/  MOV R242, 0x1f ;  /* 0x0000001f00f27802 */ /* 0x000fe40000000f00 */
[----:B------:R-:W-:-:S02]  /*10dd0*/  MOV R65, 0xffffffff ;  /* 0xffffffff00417802 */ /* 0x000fc40000000f00 */
[----:B------:R-:W-:Y:S02]  /*10de0*/  MOV R64, 0x10e00 ;  /* 0x00010e0000407802 */ /* 0x000fe40000000f00 */
[----:B------:R-:W-:Y:S05]  /*10df0*/  CALL.REL.NOINC `($__internal_126_$__cuda_sm70_shflsync_down) ;  /* 0x0000097000007944 */ /* 0x000fea0003c00000 */
[----:B-1----:R-:W-:Y:S01]  /*10e00*/  MOV R70, R66 ;  /* 0x0000004200467202 */ /* 0x002fe20000000f00 */
[----:B------:R-:W-:Y:S01]  /*10e10*/  HFMA2.MMA R66, -RZ, RZ, 0, 2.384185791015625e-07 ;  /* 0x00000004ff427435 */ /* 0x000fe200000001ff */
[----:B------:R-:W-:Y:S02]  /*10e20*/  MOV R241, R122 ;  /* 0x0000007a00f17202 */ /* 0x000fe40000000f00 */
[----:B------:R-:W-:Y:S02]  /*10e30*/  MOV R242, 0x1f ;  /* 0x0000001f00f27802 */ /* 0x000fe40000000f00 */
[----:B------:R-:W-:Y:S02]  /*10e40*/  MOV R65, 0xffffffff ;  /* 0xffffffff00417802 */ /* 0x000fe40000000f00 */
[----:B------:R-:W-:Y:S02]  /*10e50*/  MOV R64, 0x10e70 ;  /* 0x00010e7000407802 */ /* 0x000fe40000000f00 */
[----:B------:R-:W-:Y:S05]  /*10e60*/  CALL.REL.NOINC `($__internal_126_$__cuda_sm70_shflsync_down) ;  /* 0x0000090000007944 */ /* 0x000fea0003c00000 */
[----:B-1----:R-:W-:Y:S05]  /*10e70*/  BRA `(.L_x_5375) ;  /* 0xffff833000007947 */ /* 0x002fea000383ffff */
.L_x_5280:
[----:B----4-:R-:W-:Y:S01]  /*10e80*/  HFMA2.MMA R66, -RZ, RZ, 0, 4.76837158203125e-07 ;  /* 0x00000008ff427435 */ /* 0x010fe200000001ff */
[----:B------:R-:W-:Y:S02]  /*10e90*/  MOV R241, R71 ;  /* 0x0000004700f17202 */ /* 0x000fe40000000f00 */
[----:B------:R-:W-:-:S02]  /*10ea0*/  MOV R242, 0x1f ;  /* 0x0000001f00f27802 */ /* 0x000fc40000000f00 */
[----:B------:R-:W-:Y:S02]  /*10eb0*/  MOV R65, 0xffffffff ;  /* 0xffffffff00417802 */ /* 0x000fe40000000f00 */
[----:B------:R-:W-:Y:S02]  /*10ec0*/  MOV R64, 0x10ee0 ;  /* 0x00010ee000407802 */ /* 0x000fe40000000f00 */
[----:B0123--:R-:W-:Y:S05]  /*10ed0*/  CALL.REL.NOINC `($__internal_126_$__cuda_sm70_shflsync_down) ;  /* 0x0000089000007944 */ /* 0x00ffea0003c00000 */
[----:B-1----:R-:W-:Y:S01]  /*10ee0*/  MOV R67, R66 ;  /* 0x0000004200437202 */ /* 0x002fe20000000f00 */
[----:B------:R-:W-:Y:S01]  /*10ef0*/  HFMA2.MMA R66, -RZ, RZ, 0, 4.76837158203125e-07 ;  /* 0x00000008ff427435 */ /* 0x000fe200000001ff */
[----:B------:R-:W-:Y:S02]  /*10f00*/  MOV R241, R231 ;  /* 0x000000e700f17202 */ /* 0x000fe40000000f00 */
[----:B------:R-:W-:Y:S02]  /*10f10*/  MOV R242, 0x1f ;  /* 0x0000001f00f27802 */ /* 0x000fe40000000f00 */
[----:B------:R-:W-:Y:S02]  /*10f20*/  MOV R65, 0xffffffff ;  /* 0xffffffff00417802 */ /* 0x000fe40000000f00 */
[----:B------:R-:W-:-:S02]  /*10f30*/  MOV R64, 0x10f50 ;  /* 0x00010f5000407802 */ /* 0x000fc40000000f00 */
[----:B------:R-:W-:Y:S05]  /*10f40*/  CALL.REL.NOINC `($__internal_126_$__cuda_sm70_shflsync_down) ;  /* 0x0000082000007944 */ /* 0x000fea0003c00000 */
[----:B-1----:R-:W-:Y:S01]  /*10f50*/  MOV R69, R66 ;  /* 0x0000004200457202 */ /* 0x002fe20000000f00 */
[----:B------:R-:W-:Y:S01]  /*10f60*/  HFMA2.MMA R66, -RZ, RZ, 0, 4.76837158203125e-07 ;  /* 0x00000008ff427435 */ /* 0x000fe200000001ff */
[----:B------:R-:W-:-:S02]  /*10f70*/  MOV R241, R68 ;  /* 0x0000004400f17202 */ /* 0x000fc40000000f00 */
[----:B------:R-:W-:Y:S02]  /*10f80*/  MOV R242, 0x1f ;  /* 0x0000001f00f27802 */ /* 0x000fe40000000f00 */
[----:B------:R-:W-:Y:S02]  /*10f90*/  MOV R65, 0xffffffff ;  /* 0xffffffff00417802 */ /* 0x000fe40000000f00 */
[----:B------:R-:W-:Y:S02]  /*10fa0*/  MOV R64, 0x10fc0 ;  /* 0x00010fc000407802 */ /* 0x000fe40000000f00 */
[----:B------:R-:W-:Y:S05]  /*10fb0*/  CALL.REL.NOINC `($__internal_126_$__cuda_sm70_shflsync_down) ;  /* 0x000007b000007944 */ /* 0x000fea0003c00000 */
[----:B-1----:R-:W-:Y:S01]  /*10fc0*/  MOV R70, R66 ;  /* 0x0000004200467202 */ /* 0x002fe20000000f00 */
[----:B------:R-:W-:Y:S01]  /*10fd0*/  HFMA2.MMA R66, -RZ, RZ, 0, 4.76837158203125e-07 ;  /* 0x00000008ff427435 */ /* 0x000fe200000001ff */
[----:B------:R-:W-:Y:S02]  /*10fe0*/  MOV R241, R122 ;  /* 0x0000007a00f17202 */ /* 0x000fe40000000f00 */
[----:B------:R-:W-:Y:S02]  /*10ff0*/  MOV R242, 0x1f ;  /* 0x0000001f00f27802 */ /* 0x000fe40000000f00 */
[----:B------:R-:W-:-:S02]  /*11000*/  MOV R65, 0xffffffff ;  /* 0xffffffff00417802 */ /* 0x000fc40000000f00 */
[----:B------:R-:W-:Y:S02]  /*11010*/  MOV R64, 0x11030 ;  /* 0x0001103000407802 */ /* 0x000fe40000000f00 */
[----:B------:R-:W-:Y:S05]  /*11020*/  CALL.REL.NOINC `($__internal_126_$__cuda_sm70_shflsync_down) ;  /* 0x0000074000007944 */ /* 0x000fea0003c00000 */
[----:B-1----:R-:W-:Y:S05]  /*11030*/  BRA `(.L_x_5376) ;  /* 0xffff82b000007947 */ /* 0x002fea000383ffff */
.L_x_5283:
[----:B----4-:R-:W-:Y:S01]  /*11040*/  HFMA2.MMA R66, -RZ, RZ, 0, 9.5367431640625e-07 ;  /* 0x00000010ff427435 */ /* 0x010fe200000001ff */
[----:B------:R-:W-:Y:S02]  /*11050*/  MOV R241, R71 ;  /* 0x0000004700f17202 */ /* 0x000fe40000000f00 */
[----:B------:R-:W-:Y:S02]  /*11060*/  MOV R242, 0x1f ;  /* 0x0000001f00f27802 */ /* 0x000fe40000000f00 */
[----:B------:R-:W-:Y:S02]  /*11070*/  MOV R65, 0xffffffff ;  /* 0xffffffff00417802 */ /* 0x000fe40000000f00 */
[----:B------:R-:W-:Y:S02]  /*11080*/  MOV R64, 0x110a0 ;  /* 0x000110a000407802 */ /* 0x000fe40000000f00 */
[----:B0123--:R-:W-:Y:S05]  /*11090*/  CALL.REL.NOINC `($__internal_126_$__cuda_sm70_shflsync_down) ;  /* 0x000006d000007944 */ /* 0x00ffea0003c00000 */
[----:B-1----:R-:W-:Y:S01]  /*110a0*/  MOV R67, R66 ;  /* 0x0000004200437202 */ /* 0x002fe20000000f00 */
[----:B------:R-:W-:Y:S05]  /*110b0*/  BRA `(.L_x_5377) ;  /* 0xffff834000007947 */ /* 0x000fea000383ffff */
.L_x_5284:
[----:B----4-:R-:W-:Y:S01]  /*110c0*/  HFMA2.MMA R66, -RZ, RZ, 0, 9.5367431640625e-07 ;  /* 0x00000010ff427435 */ /* 0x010fe200000001ff */
[----:B------:R-:W-:Y:S02]  /*110d0*/  MOV R241, R231 ;  /* 0x000000e700f17202 */ /* 0x000fe40000000f00 */
[----:B------:R-:W-:-:S02]  /*110e0*/  MOV R242, 0x1f ;  /* 0x0000001f00f27802 */ /* 0x000fc40000000f00 */
[----:B------:R-:W-:Y:S02]  /*110f0*/  MOV R65, 0xffffffff ;  /* 0xffffffff00417802 */ /* 0x000fe40000000f00 */
[----:B------:R-:W-:Y:S02]  /*11100*/  MOV R64, 0x11120 ;  /* 0x0001112000407802 */ /* 0x000fe40000000f00 */
[----:B0123--:R-:W-:Y:S05]  /*11110*/  CALL.REL.NOINC `($__internal_126_$__cuda_sm70_shflsync_down) ;  /* 0x0000065000007944 */ /* 0x00ffea0003c00000 */
[----:B-1----:R-:W-:Y:S01]  /*11120*/  MOV R69, R66 ;  /* 0x0000004200457202 */ /* 0x002fe20000000f00 */
[----:B------:R-:W-:Y:S01]  /*11130*/  HFMA2.MMA R66, -RZ, RZ, 0, 9.5367431640625e-07 ;  /* 0x00000010ff427435 */ /* 0x000fe200000001ff */
[----:B------:R-:W-:Y:S02]  /*11140*/  MOV R241, R68 ;  /* 0x0000004400f17202 */ /* 0x000fe40000000f00 */
[----:B------:R-:W-:Y:S02]  /*11150*/  MOV R242, 0x1f ;  /* 0x0000001f00f27802 */ /* 0x000fe40000000f00 */
[----:B------:R-:W-:Y:S02]  /*11160*/  MOV R65, 0xffffffff ;  /* 0xffffffff00417802 */ /* 0x000fe40000000f00 */
[----:B------:R-:W-:-:S02]  /*11170*/  MOV R64, 0x11190 ;  /* 0x0001119000407802 */ /* 0x000fc40000000f00 */
[----:B------:R-:W-:Y:S05]  /*11180*/  CALL.REL.NOINC `($__internal_126_$__cuda_sm70_shflsync_down) ;  /* 0x000005e000007944 */ /* 0x000fea0003c00000 */
[----:B-1----:R-:W-:Y:S01]  /*11190*/  MOV R70, R66 ;  /* 0x0000004200467202 */ /* 0x002fe20000000f00 */
[----:B------:R-:W-:Y:S01]  /*111a0*/  HFMA2.MMA R66, -RZ, RZ, 0, 9.5367431640625e-07 ;  /* 0x00000010ff427435 */ /* 0x000fe200000001ff */
[----:B------:R-:W-:-:S02]  /*111b0*/  MOV R241, R122 ;  /* 0x0000007a00f17202 */ /* 0x000fc40000000f00 */
[----:B------:R-:W-:Y:S02]  /*111c0*/  MOV R242, 0x1f ;  /* 0x0000001f00f27802 */ /* 0x000fe40000000f00 */
[----:B------:R-:W-:Y:S02]  /*111d0*/  MOV R65, 0xffffffff ;  /* 0xffffffff00417802 */ /* 0x000fe40000000f00 */
[----:B------:R-:W-:Y:S02]  /*111e0*/  MOV R64, 0x11200 ;  /* 0x0001120000407802 */ /* 0x000fe40000000f00 */
[----:B------:R-:W-:Y:S05]  /*111f0*/  CALL.REL.NOINC `($__internal_126_$__cuda_sm70_shflsync_down) ;  /* 0x0000057000007944 */ /* 0x000fea0003c00000 */
[----:B-1----:R-:W-:Y:S05]  /*11200*/  BRA `(.L_x_5378) ;  /* 0xffff823000007947 */ /* 0x002fea000383ffff */
.L_x_5287:
[----:B----4-:R-:W-:Y:S01]  /*11210*/  HFMA2.MMA R66, -RZ, RZ, 0, 0 ;  /* 0x00000000ff427435 */ /* 0x010fe200000001ff */
[----:B------:R-:W-:Y:S02]  /*11220*/  MOV R64, R71 ;  /* 0x0000004700407202 */ /* 0x000fe40000000f00 */
[----:B------:R-:W-:Y:S02]  /*11230*/  MOV R247, 0xffffffff ;  /* 0xffffffff00f77802 */ /* 0x000fe40000000f00 */
[----:B------:R-:W-:Y:S02]  /*11240*/  MOV R65, 0x11260 ;  /* 0x0001126000417802 */ /* 0x000fe40000000f00 */
[----:B0123--:R-:W-:Y:S05]  /*11250*/  CALL.REL.NOINC `($__internal_127_$__cuda_sm70_shflsync_idx_p) ;  /* 0x0000055000007944 */ /* 0x00ffea0003c00000 */
        /* <DEDUP_REMOVED lines=12> */
[----:B-1----:R-:W-:Y:S01]  /*11320*/  MOV R67, R66 ;  /* 0x0000004200437202 */ /* 0x002fe20000000f00 */
[----:B------:R-:W-:Y:S01]  /*11330*/  HFMA2.MMA R66, -RZ, RZ, 0, 0 ;  /* 0x00000000ff427435 */ /* 0x000fe200000001ff */
[----:B------:R-:W-:-:S02]  /*11340*/  MOV R64, R122 ;  /* 0x0000007a00407202 */ /* 0x000fc40000000f00 */
[----:B------:R-:W-:Y:S02]  /*11350*/  MOV R247, 0xffffffff ;  /* 0xffffffff00f77802 */ /* 0x000fe40000000f00 */
[----:B------:R-:W-:Y:S02]  /*11360*/  MOV R65, 0x11380 ;  /* 0x0001138000417802 */ /* 0x000fe40000000f00 */
[----:B0-----:R-:W-:Y:S05]  /*11370*/  CALL.REL.NOINC `($__internal_127_$__cuda_sm70_shflsync_idx_p) ;  /* 0x0000043000007944 */ /* 0x001fea0003c00000 */
        /* <DEDUP_REMOVED lines=8> */
[----:B0-----:R-:W-:Y:S05]  /*11400*/  CALL.REL.NOINC `($__internal_126_$__cuda_sm70_shflsync_down) ;  /* 0x0000036000007944 */ /* 0x001fea0003c00000 */
[----:B-1----:R-:W-:Y:S01]  /*11410*/  MOV R71, R66 ;  /* 0x0000004200477202 */ /* 0x002fe20000000f00 */
[----:B------:R-:W-:Y:S01]  /*11420*/  HFMA2.MMA R66, -RZ, RZ, 0, 5.9604644775390625e-08 ;  /* 0x00000001ff427435 */ /* 0x000fe200000001ff */
[----:B------:R-:W-:Y:S02]  /*11430*/  MOV R241, R231 ;  /* 0x000000e700f17202 */ /* 0x000fe40000000f00 */
[----:B------:R-:W-:Y:S02]  /*11440*/  MOV R242, 0x1f ;  /* 0x0000001f00f27802 */ /* 0x000fe40000000f00 */
[----:B------:R-:W-:Y:S02]  /*11450*/  MOV R65, 0xffffffff ;  /* 0xffffffff00417802 */ /* 0x000fe40000000f00 */
[----:B------:R-:W-:-:S02]  /*11460*/  MOV R64, 0x11480 ;  /* 0x0001148000407802 */ /* 0x000fc40000000f00 */
[----:B------:R-:W-:Y:S05]  /*11470*/  CALL.REL.NOINC `($__internal_126_$__cuda_sm70_shflsync_down) ;  /* 0x000002f000007944 */ /* 0x000fea0003c00000 */
        /* <DEDUP_REMOVED lines=26> */
[----:B------:R-:W-:Y:S05]  /*11620*/  CALL.REL.NOINC `($__internal_127_$__cuda_sm70_shflsync_idx_p) ;  /* 0x0000018000007944 */ /* 0x000fea0003c00000 */
        /* <DEDUP_REMOVED lines=8> */
[----:B------:R-:W-:Y:S02]  /*116b0*/  MOV R64, R62 ;  /* 0x0000003e00407202 */ /* 0x000fe40000000f00 */
[----:B------:R-:W-:-:S02]  /*116c0*/  MOV R247, 0xffffffff ;  /* 0xffffffff00f77802 */ /* 0x000fc40000000f00 */
        /* <DEDUP_REMOVED lines=9> */
[----:B0-----:R-:W-:Y:S05]  /*11760*/  BRA `(.L_x_5379) ;  /* 0xffff7ef000007947 */ /* 0x001fea000383ffff */
        .weak           $__internal_126_$__cuda_sm70_shflsync_down
        .type           $__internal_126_$__cuda_sm70_shflsync_down,@function
        .size           $__internal_126_$__cuda_sm70_shflsync_down,($__internal_127_$__cuda_sm70_shflsync_idx_p - $__internal_126_$__cuda_sm70_shflsync_down)
$__internal_126_$__cuda_sm70_shflsync_down:
[----:B------:R-:W-:Y:S04]  /*11770*/  WARPSYNC R65 ;  /* 0x0000004100007348 */ /* 0x000fe80003800000 */
[----:B------:R0:W1:Y:S02]  /*11780*/  SHFL.DOWN PT, R66, R241, R66, R242 ;  /* 0x08000042f1427389 */ /* 0x00006400000e00f2 */
[----:B0-----:R-:W-:-:S06]  /*11790*/  HFMA2.MMA R65, -RZ, RZ, 0, 0 ;  /* 0x00000000ff417435 */ /* 0x001fcc00000001ff */
[----:B------:R-:W-:Y:S05]  /*117a0*/  RET.REL.NODEC R64 `(_Z25selective_scan_bwd_kernelI32Selective_Scan_bwd_kernel_traitsILi64ELi16ELb0ELb1ELb0ELb1ELb0EfN3c107complexIfEEEEv12SSMParamsBwd) ;  /* 0xfffee85040007950 */ /* 0x000fea0003c3ffff */
        .weak           $__internal_127_$__cuda_sm70_shflsync_idx_p
        .type           $__internal_127_$__cuda_sm70_shflsync_idx_p,@function
        .size           $__internal_127_$__cuda_sm70_shflsync_idx_p,($__internal_128_$__cuda_sm70_shflsync_up - $__internal_127_$__cuda_sm70_shflsync_idx_p)
$__internal_127_$__cuda_sm70_shflsync_idx_p:
[----:B------:R-:W-:Y:S01]  /*117b0*/  MOV R83, 0x1f ;  /* 0x0000001f00537802 */ /* 0x000fe20000000f00 */
[----:B------:R-:W-:Y:S04]  /*117c0*/  WARPSYNC R247 ;  /* 0x000000f700007348 */ /* 0x000fe80003800000 */
[----:B------:R0:W1:Y:S04]  /*117d0*/  SHFL.IDX PT, R66, R64, R66, R83 ;  /* 0x0000004240427389 */ /* 0x00006800000e0053 */
[----:B0-----:R-:W0:Y:S01]  /*117e0*/  S2R R83, SR_LANEID ;  /* 0x0000000000537919 */ /* 0x001e220000000000 */
[----:B------:R-:W-:Y:S01]  /*117f0*/  MOV R64, R65 ;  /* 0x0000004100407202 */ /* 0x000fe20000000f00 */
[----:B------:R-:W-:-:S06]  /*11800*/  HFMA2.MMA R65, -RZ, RZ, 0, 0 ;  /* 0x00000000ff417435 */ /* 0x000fcc00000001ff */
[----:B------:R-:W-:Y:S05]  /*11810*/  RET.REL.NODEC R64 `(_Z25selective_scan_bwd_kernelI32Selective_Scan_bwd_kernel_traitsILi64ELi16ELb0ELb1ELb0ELb1ELb0EfN3c107complexIfEEEEv12SSMParamsBwd) ;  /* 0xfffee7e040007950 */ /* 0x000fea0003c3ffff */
        .weak           $__internal_128_$__cuda_sm70_shflsync_up
        .type           $__internal_128_$__cuda_sm70_shflsync_up,@function
        .size           $__internal_128_$__cuda_sm70_shflsync_up,(.L_x_14563 - $__internal_128_$__cuda_sm70_shflsync_up)
$__internal_128_$__cuda_sm70_shflsync_up:
[----:B------:R-:W-:Y:S04]  /*11820*/  WARPSYNC R244 ;  /* 0x000000f400007348 */ /* 0x000fe80003800000 */
[----:B------:R0:W1:Y:S02]  /*11830*/  SHFL.UP PT, R66, R65, R66, R245 ;  /* 0x0400004241427389 */ /* 0x00006400000e00f5 */
[----:B0-----:R-:W-:-:S04]  /*11840*/  MOV R65, 0x0 ;  /* 0x0000000000417802 */ /* 0x001fc80000000f00 */
[----:B------:R-:W-:Y:S05]  /*11850*/  RET.REL.NODEC R64 `(_Z25selective_scan_bwd_kernelI32Selective_Scan_bwd_kernel_traitsILi64ELi16ELb0ELb1ELb0ELb1ELb0EfN3c107complexIfEEEEv12SSMParamsBwd) ;  /* 0xfffee7a040007950 */ /* 0x000fea0003c3ffff */
.L_x_5380:
        /* <DEDUP_REMOVED lines=10> */
.L_x_14563:


//--------------------- .text._Z25selective_scan_bwd_kernelI32Selective_Scan_bwd_kernel_traitsILi64ELi16ELb0ELb1ELb0ELb1ELb1EfN3c107complexIfEEEEv12SSMParamsBwd --------------------------
	.section	.text._Z25selective_scan_bwd_kernelI32Selective_Scan_bwd_kernel_traitsILi64ELi16ELb0ELb1ELb0ELb1ELb1EfN3c107complexIfEEEEv12SSMParamsBwd,"ax",@progbits
	.sectioninfo	@"SHI_REGISTERS=255"
	.align	128
        .global         _Z25selective_scan_bwd_kernelI32Selective_Scan_bwd_kernel_traitsILi64ELi16ELb0ELb1ELb0ELb1ELb1EfN3c107complexIfEEEEv12SSMParamsBwd
        .type           _Z25selective_scan_bwd_kernelI32Selective_Scan_bwd_kernel_traitsILi64ELi16ELb0ELb1ELb0ELb1ELb1EfN3c107complexIfEEEEv12SSMParamsBwd,@function
        .size           _Z25selective_scan_bwd_kernelI32Selective_Scan_bwd_kernel_traitsILi64ELi16ELb0ELb1ELb0ELb1ELb1EfN3c107complexIfEEEEv12SSMParamsBwd,(.L_x_14566 - _Z25selective_scan_bwd_kernelI32Selective_Scan_bwd_kernel_traitsILi64ELi16ELb0ELb1ELb0ELb1ELb1EfN3c107complexIfEEEEv12SSMParamsBwd)
        .other          _Z25selective_scan_bwd_kernelI32Selective_Scan_bwd_kernel_traitsILi64ELi16ELb0ELb1ELb0ELb1ELb1EfN3c107complexIfEEEEv12SSMParamsBwd,@"STO_CUDA_ENTRY STV_DEFAULT"
_Z25selective_scan_bwd_kernelI32Selective_Scan_bwd_kernel_traitsILi64ELi16ELb0ELb1ELb0ELb1ELb1EfN3c107complexIfEEEEv12SSMParamsBwd:
.text._Z25selective_scan_bwd_kernelI32Selective_Scan_bwd_kernel_traitsILi64ELi16ELb0ELb1ELb0ELb1ELb1EfN3c107complexIfEEEEv12SSMParamsBwd:
        /* <DEDUP_REMOVED lines=167> */
.L_x_5525:
        /* <DEDUP_REMOVED lines=226> */
[----:B------:R-:W-:Y:S04]  /*1890*/  LDS R4, [R82.X4+0x18] ;  /* 0x0000180052047984 */ /* 0x000fe80000004800 */
        /* <DEDUP_REMOVED lines=8> */
[----:B------:R-:W5:Y:S04]  /*1920*/  LDS R38, [R82.X4+0x3c] ;  /* 0x00003c0052267984 */ /* 0x000f680000004800 */
        /* <DEDUP_REMOVED lines=9> */
[----:B------:R-:W-:Y:S01]  /*19c0*/  MOV R37, RZ ;  /* 0x000000ff00257202 */ /* 0x000fe20000000f00 */
[----:B---3--:R-:W-:Y:S01]  /*19d0*/  HFMA2.MMA R10, -RZ, RZ, 0, 0 ;  /* 0x00000000ff0a7435 */ /* 0x008fe200000001ff */
[----:B----4-:R-:W-:Y:S01]  /*19e0*/  MOV R47, RZ ;  /* 0x000000ff002f7202 */ /* 0x010fe20000000f00 */
[----:B------:R-:W-:Y:S01]  /*19f0*/  HFMA2.MMA R12, -RZ, RZ, 0, 0 ;  /* 0x00000000ff0c7435 */ /* 0x000fe200000001ff */
[----:B------:R-:W3:Y:S04]  /*1a00*/  @!P3 LDG.E R65, [R2.64+0x600] ;  /* 0x000600200241b981 */ /* 0x000ee8000c1e1900 */
[----:B------:R-:W4:Y:S01]  /*1a10*/  @!P0 LDG.E R6, [R2.64+0x80] ;  /* 0x0000802002068981 */ /* 0x000f22000c1e1900 */
[----:B------:R-:W-:-:S03]  /*1a20*/  ISETP.GE.AND P0, PT, R7, R108, PT ;  /* 0x0000006c0700720c */ /* 0x000fc60003f06270 */
[----:B------:R-:W3:Y:S01]  /*1a30*/  @!P1 LDG.E R37, [R2.64+0x200] ;  /* 0x0002002002259981 */ /* 0x000ee2000c1e1900 */
[-C--:B------:R-:W-:Y:S01]  /*1a40*/  ISETP.GE.AND P1, PT, R13, R108.reuse, PT ;  /* 0x0000006c0d00720c */ /* 0x080fe20003f26270 */
[----:B------:R-:W-:Y:S02]  /*1a50*/  HFMA2.MMA R14, -RZ, RZ, 0, 0 ;  /* 0x00000000ff0e7435 */ /* 0x000fe400000001ff */
[----:B------:R-:W-:Y:S01]  /*1a60*/  HFMA2.MMA R16, -RZ, RZ, 0, 0 ;  /* 0x00000000ff107435 */ /* 0x000fe200000001ff */
[----:B------:R-:W3:Y:S05]  /*1a70*/  @!P5 LDG.E R67, [R2.64+0x700] ;  /* 0x000700200243d981 */ /* 0x000eea000c1e1900 */
[----:B------:R-:W3:Y:S01]  /*1a80*/  @!P0 LDG.E R8, [R2.64+0x180] ;  /* 0x0001802002088981 */ /* 0x000ee2000c1e1900 */
[----:B------:R-:W-:-:S03]  /*1a90*/  ISETP.GE.AND P0, PT, R11, R108, PT ;  /* 0x0000006c0b00720c */ /* 0x000fc60003f06270 */
[----:B------:R-:W3:Y:S01]  /*1aa0*/  @!P1 LDG.E R47, [R2.64+0x300] ;  /* 0x00030020022f9981 */ /* 0x000ee2000c1e1900 */
[-C--:B------:R-:W-:Y:S01]  /*1ab0*/  ISETP.GE.AND P1, PT, R17, R108.reuse, PT ;  /* 0x0000006c1100720c */ /* 0x080fe20003f26270 */
[----:B-----5:R-:W-:Y:S02]  /*1ac0*/  HFMA2.MMA R18, -RZ, RZ, 0, 0 ;  /* 0x00000000ff127435 */ /* 0x020fe400000001ff */
[----:B------:R-:W5:Y:S06]  /*1ad0*/  @!P2 LDG.E R16, [R2.64+0x580] ;  /* 0x000580200210a981 */ /* 0x000f6c000c1e1900 */
[----:B------:R-:W5:Y:S01]  /*1ae0*/  @!P0 LDG.E R10, [R2.64+0x280] ;  /* 0x00028020020a8981 */ /* 0x000f62000c1e1900 */
[----:B------:R-:W-:-:S03]  /*1af0*/  ISETP.GE.AND P0, PT, R15, R108, PT ;  /* 0x0000006c0f00720c */ /* 0x000fc60003f06270 */
[----:B------:R-:W5:Y:S01]  /*1b00*/  @!P1 LDG.E R61, [R2.64+0x400] ;  /* 0x00040020023d9981 */ /* 0x000f62000c1e1900 */
[----:B------:R-:W-:-:S03]  /*1b10*/  ISETP.NE.AND P1, PT, R20, RZ, PT ;  /* 0x000000ff1400720c */ /* 0x000fc60003f25270 */
[----:B------:R-:W5:Y:S06]  /*1b20*/  @!P4 LDG.E R18, [R2.64+0x680] ;  /* 0x000680200212c981 */ /* 0x000f6c000c1e1900 */
[----:B------:R-:W5:Y:S01]  /*1b30*/  @!P0 LDG.E R12, [R2.64+0x380] ;  /* 0x00038020020c8981 */ /* 0x000f62000c1e1900 */
[----:B------:R-:W-:Y:S02]  /*1b40*/  ISETP.NE.AND P0, PT, R22, RZ, PT ;  /* 0x000000ff1600720c */ /* 0x000fe40003f05270 */
[----:B------:R-:W-:Y:S01]  /*1b50*/  MOV R20, RZ ;  /* 0x000000ff00147202 */ /* 0x000fe20000000f00 */
[----:B------:R-:W5:Y:S05]  /*1b60*/  @!P1 LDG.E R63, [R2.64+0x500] ;  /* 0x00050020023f9981 */ /* 0x000f6a000c1e1900 */
[----:B------:R-:W5:Y:S05]  /*1b70*/  @!P6 LDG.E R20, [R2.64+0x780] ;  /* 0x000780200214e981 */ /* 0x000f6a000c1e1900 */
[----:B------:R-:W5:Y:S01]  /*1b80*/  @!P0 LDG.E R14, [R2.64+0x480] ;  /* 0x00048020020e8981 */ /* 0x000f62000c1e1900 */
[----:B------:R-:W-:-:S03]  /*1b90*/  FADD.FTZ R53, R53, UR5 ;  /* 0x0000000535357e21 */ /* 0x000fc60008010000 */
[----:B------:R-:W-:Y:S04]  /*1ba0*/  STL [R1+0x4], R128 ;  /* 0x0000048001007387 */ /* 0x000fe80000100800 */
[----:B------:R-:W-:Y:S01]  /*1bb0*/  STL [R1], R126 ;  /* 0x0000007e01007387 */ /* 0x000fe20000100800 */
        /* <DEDUP_REMOVED lines=13> */
[----:B--2---:R-:W-:Y:S04]  /*1c90*/  STS [R128.X4], R0 ;  /* 0x0000000080007388 */ /* 0x004fe80000004800 */
[----:B----4-:R-:W-:Y:S04]  /*1ca0*/  STS [R126.X4+0x80], R6 ;  /* 0x000080067e007388 */ /* 0x010fe80000004800 */
[----:B------:R-:W-:Y:S04]  /*1cb0*/  STS [R252.X4+0x100], R5 ;  /* 0x00010005fc007388 */ /* 0x000fe80000004800 */
[----:B---3--:R-:W-:Y:S04]  /*1cc0*/  STS [R251.X4+0x180], R8 ;  /* 0x00018008fb007388 */ /* 0x008fe80000004800 */
[----:B------:R-:W-:Y:S04]  /*1cd0*/  STS [R250.X4+0x200], R37 ;  /* 0x00020025fa007388 */ /* 0x000fe80000004800 */
[----:B-----5:R-:W-:Y:S04]  /*1ce0*/  STS [R249.X4+0x280], R10 ;  /* 0x0002800af9007388 */ /* 0x020fe80000004800 */
[----:B------:R0:W-:Y:S04]  /*1cf0*/  STS [R248.X4+0x300], R47 ;  /* 0x0003002ff8007388 */ /* 0x0001e80000004800 */
[----:B------:R1:W-:Y:S04]  /*1d00*/  STS [R239.X4+0x380], R12 ;  /* 0x0003800cef007388 */ /* 0x0003e80000004800 */
[----:B------:R1:W-:Y:S01]  /*1d10*/  STS [R238.X4+0x400], R61 ;  /* 0x0004003dee007388 */ /* 0x0003e20000004800 */
[----:B0-----:R-:W-:-:S03]  /*1d20*/  FADD.FTZ R47, R4, UR5 ;  /* 0x00000005042f7e21 */ /* 0x001fc60008010000 */
[----:B------:R1:W-:Y:S04]  /*1d30*/  STS [R237.X4+0x480], R14 ;  /* 0x0004800eed007388 */ /* 0x0003e80000004800 */
[----:B------:R1:W-:Y:S04]  /*1d40*/  STS [R236.X4+0x500], R63 ;  /* 0x0005003fec007388 */ /* 0x0003e80000004800 */
[----:B------:R1:W-:Y:S04]  /*1d50*/  STS [R235.X4+0x580], R16 ;  /* 0x00058010eb007388 */ /* 0x0003e80000004800 */
[----:B------:R1:W-:Y:S04]  /*1d60*/  STS [R234.X4+0x600], R65 ;  /* 0x00060041ea007388 */ /* 0x0003e80000004800 */
[----:B------:R1:W-:Y:S04]  /*1d70*/  STS [R233.X4+0x680], R18 ;  /* 0x00068012e9007388 */ /* 0x0003e80000004800 */
[----:B------:R1:W-:Y:S04]  /*1d80*/  STS [R232.X4+0x700], R67 ;  /* 0x00070043e8007388 */ /* 0x0003e80000004800 */
[----:B------:R1:W-:Y:S01]  /*1d90*/  STS [R231.X4+0x780], R20 ;  /* 0x00078014e7007388 */ /* 0x0003e20000004800 */
[----:B------:R-:W-:Y:S01]  /*1da0*/  FSETP.GTU.FTZ.AND P1, PT, R47, 20, PT ;  /* 0x41a000002f00780b */ /* 0x000fe20003f3c000 */
        /* <DEDUP_REMOVED lines=33> */
.L_x_5383:
[----:B------:R-:W-:Y:S05]  /*1fc0*/  BSYNC B0 ;  /* 0x0000000000007941 */ /* 0x000fea0003800000 */
.L_x_5382:
        /* <DEDUP_REMOVED lines=35> */
.L_x_5385:
[----:B------:R-:W-:Y:S05]  /*2200*/  BSYNC B0 ;  /* 0x0000000000007941 */ /* 0x000fea0003800000 */
.L_x_5384:
        /* <DEDUP_REMOVED lines=35> */
.L_x_5387:
[----:B------:R-:W-:Y:S05]  /*2440*/  BSYNC B0 ;  /* 0x0000000000007941 */ /* 0x000fea0003800000 */
.L_x_5386:
        /* <DEDUP_REMOVED lines=35> */
.L_x_5389:
[----:B------:R-:W-:Y:S05]  /*2680*/  BSYNC B0 ;  /* 0x0000000000007941 */ /* 0x000fea0003800000 */
.L_x_5388:
        /* <DEDUP_REMOVED lines=35> */
.L_x_5391:
[----:B------:R-:W-:Y:S05]  /*28c0*/  BSYNC B0 ;  /* 0x0000000000007941 */ /* 0x000fea0003800000 */
.L_x_5390:
        /* <DEDUP_REMOVED lines=35> */
.L_x_5393:
[----:B------:R-:W-:Y:S05]  /*2b00*/  BSYNC B0 ;  /* 0x0000000000007941 */ /* 0x000fea0003800000 */
.L_x_5392:
        /* <DEDUP_REMOVED lines=35> */
.L_x_5395:
[----:B------:R-:W-:Y:S05]  /*2d40*/  BSYNC B0 ;  /* 0x0000000000007941 */ /* 0x000fea0003800000 */
.L_x_5394:
        /* <DEDUP_REMOVED lines=35> */
.L_x_5397:
[----:B------:R-:W-:Y:S05]  /*2f80*/  BSYNC B0 ;  /* 0x0000000000007941 */ /* 0x000fea0003800000 */
.L_x_5396:
        /* <DEDUP_REMOVED lines=35> */
.L_x_5399:
[----:B------:R-:W-:Y:S05]  /*31c0*/  BSYNC B0 ;  /* 0x0000000000007941 */ /* 0x000fea0003800000 */
.L_x_5398:
[----:B------:R-:W-:Y:S01]  /*31d0*/  BSSY B0, `(.L_x_5400) ;  /* 0x0000022000007945 */ /* 0x000fe20003800000 */
[----:B------:R-:W-:Y:S01]  /*31e0*/  FSETP.GTU.FTZ.AND P3, PT, R38, 20, PT ;  /* 0x41a000002600780b */ /* 0x000fe20003f7c000 */
[----:B------:R-:W-:Y:S07]  /*31f0*/  @P4 BRA `(.L_x_5401) ;  /* 0x000001f000004947 */ /* 0x000fee0003800000 */
        /* <DEDUP_REMOVED lines=31> */
.L_x_5401:
[----:B------:R-:W-:Y:S05]  /*33f0*/  BSYNC B0 ;  /* 0x0000000000007941 */ /* 0x000fea0003800000 */
.L_x_5400:
        /* <DEDUP_REMOVED lines=33> */
.L_x_5403:
[----:B------:R-:W-:Y:S05]  /*3610*/  BSYNC B0 ;  /* 0x0000000000007941 */ /* 0x000fea0003800000 */
.L_x_5402:
        /* <DEDUP_REMOVED lines=33> */
.L_x_5405:
[----:B------:R-:W-:Y:S05]  /*3830*/  BSYNC B0 ;  /* 0x0000000000007941 */ /* 0x000fea0003800000 */
.L_x_5404:
        /* <DEDUP_REMOVED lines=33> */
.L_x_5407:
[----:B------:R-:W-:Y:S05]  /*3a50*/  BSYNC B0 ;  /* 0x0000000000007941 */ /* 0x000fea0003800000 */
.L_x_5406:
        /* <DEDUP_REMOVED lines=33> */
.L_x_5409:
[----:B------:R-:W-:Y:S05]  /*3c70*/  BSYNC B0 ;  /* 0x0000000000007941 */ /* 0x000fea0003800000 */
.L_x_5408:
        /* <DEDUP_REMOVED lines=33> */
.L_x_5411:
[----:B------:R-:W-:Y:S05]  /*3e90*/  BSYNC B0 ;  /* 0x0000000000007941 */ /* 0x000fea0003800000 */
.L_x_5410:
        /* <DEDUP_REMOVED lines=33> */
.L_x_5413:
[----:B------:R-:W-:Y:S05]  /*40b0*/  BSYNC B0 ;  /* 0x0000000000007941 */ /* 0x000fea0003800000 */
.L_x_5412:
[----:B------:R-:W-:Y:S01]  /*40c0*/  ISETP.GE.AND P0, PT, R83, R108, PT ;  /* 0x0000006c5300720c */ /* 0x000fe20003f06270 */
[----:B------:R-:W-:Y:S01]  /*40d0*/  ULDC.64 UR8, c[0x0][0x1f0] ;  /* 0x00007c0000087ab9 */ /* 0x000fe20000000a00 */
[----:B------:R-:W-:Y:S01]  /*40e0*/  MOV R37, UR12 ;  /* 0x0000000c00257c02 */ /* 0x000fe20008000f00 */
[----:B------:R-:W-:Y:S01]  /*40f0*/  USHF.R.S32.HI UR39, URZ, 0x1f, UR25 ;  /* 0x0000001f3f277899 */ /* 0x000fe20008011419 */
[----:B------:R-:W-:Y:S01]  /*4100*/  MOV R2, UR25 ;  /* 0x0000001900027c02 */ /* 0x000fe20008000f00 */
[----:B------:R-:W-:Y:S01]  /*4110*/  UIMAD UR7, UR13, UR8, URZ ;  /* 0x000000080d0772a4 */ /* 0x000fe2000f8e023f */
[----:B-1----:R-:W-:Y:S01]  /*4120*/  MOV R61, UR12 ;  /* 0x0000000c003d7c02 */ /* 0x002fe20008000f00 */
        /* <DEDUP_REMOVED lines=69> */
[-C--:B------:R-:W-:Y:S01]  /*4580*/  ISETP.GE.AND P5, PT, R13, R108.reuse, PT ;  /* 0x0000006c0d00720c */ /* 0x080fe20003fa6270 */
[----:B------:R-:W-:Y:S01]  /*4590*/  HFMA2.MMA R69, -RZ, RZ, 0, 0 ;  /* 0x00000000ff457435 */ /* 0x000fe200000001ff */
[-C--:B------:R-:W-:Y:S01]  /*45a0*/  ISETP.GE.AND P6, PT, R11, R108.reuse, PT ;  /* 0x0000006c0b00720c */ /* 0x080fe20003fc6270 */
[----:B------:R-:W-:Y:S01]  /*45b0*/  LDS R10, [R82.X4+0x30] ;  /* 0x00003000520a7984 */ /* 0x000fe20000004800 */
[-C--:B------:R-:W-:Y:S01]  /*45c0*/  ISETP.GE.AND P2, PT, R9, R108.reuse, PT ;  /* 0x0000006c0900720c */ /* 0x080fe20003f46270 */
[----:B------:R-:W-:Y:S01]  /*45d0*/  CS2R R66, SRZ ;  /* 0x0000000000427805 */ /* 0x000fe2000001ff00 */
[----:B------:R-:W-:Y:S01]  /*45e0*/  MOV R86, RZ ;  /* 0x000000ff00567202 */ /* 0x000fe20000000f00 */
[----:B------:R-:W-:Y:S01]  /*45f0*/  LDS R8, [R82.X4+0x34] ;  /* 0x0000340052087984 */ /* 0x000fe20000004800 */
[----:B------:R-:W-:Y:S01]  /*4600*/  CS2R R62, SRZ ;  /* 0x00000000003e7805 */ /* 0x000fe2000001ff00 */
[----:B------:R-:W-:Y:S01]  /*4610*/  HFMA2.MMA R89, -RZ, RZ, 0, 0 ;  /* 0x00000000ff597435 */ /* 0x000fe200000001ff */
[----:B------:R-:W-:Y:S01]  /*4620*/  CS2R R90, SRZ ;  /* 0x00000000005a7805 */ /* 0x000fe2000001ff00 */
[----:B------:R-:W-:Y:S01]  /*4630*/  LDS R6, [R82.X4+0x38] ;  /* 0x0000380052067984 */ /* 0x000fe20000004800 */
[----:B------:R-:W-:Y:S01]  /*4640*/  CS2R R92, SRZ ;  /* 0x00000000005c7805 */ /* 0x000fe2000001ff00 */
[----:B------:R-:W-:Y:S01]  /*4650*/  CS2R R94, SRZ ;  /* 0x00000000005e7805 */ /* 0x000fe2000001ff00 */
[----:B------:R-:W-:Y:S01]  /*4660*/  CS2R R96, SRZ ;  /* 0x0000000000607805 */ /* 0x000fe2000001ff00 */
[----:B------:R-:W-:Y:S01]  /*4670*/  LDS R0, [R82.X4+0x3c] ;  /* 0x00003c0052007984 */ /* 0x000fe20000004800 */
[----:B------:R-:W-:Y:S01]  /*4680*/  HFMA2.MMA R100, -RZ, RZ, 0, 0 ;  /* 0x00000000ff647435 */ /* 0x000fe200000001ff */
        /* <DEDUP_REMOVED lines=9> */
[----:B------:R-:W3:Y:S01]  /*4720*/  @!P2 LDG.E R67, [R60.64+-0xe00] ;  /* 0xfff200203c43a981 */ /* 0x000ee2000c1e1900 */
[----:B------:R-:W-:-:S03]  /*4730*/  ISETP.GE.AND P4, PT, R7, R108, PT ;  /* 0x0000006c0700720c */ /* 0x000fc60003f86270 */
[----:B------:R0:W4:Y:S04]  /*4740*/  @!P0 LDG.E R63, [R36.64] ;  /* 0x00000020243f8981 */ /* 0x000128000c1e1900 */
[----:B------:R-:W5:Y:S04]  /*4750*/  @!P5 LDG.E R69, [R60.64+-0xd00] ;  /* 0xfff300203c45d981 */ /* 0x000f68000c1e1900 */
[----:B------:R-:W2:Y:S01]  /*4760*/  @!P1 LDG.E R70, [R60.64+-0xc80] ;  /* 0xfff380203c469981 */ /* 0x000ea2000c1e1900 */
[-C--:B------:R-:W-:Y:S01]  /*4770*/  ISETP.GE.AND P1, PT, R17, R108.reuse, PT ;  /* 0x0000006c1100720c */ /* 0x080fe20003f26270 */
[----:B0-----:R-:W-:Y:S01]  /*4780*/  CS2R R36, SRZ ;  /* 0x0000000000247805 */ /* 0x001fe2000001ff00 */
[-C--:B------:R-:W-:Y:S01]  /*4790*/  ISETP.GE.AND P2, PT, R23, R108.reuse, PT ;  /* 0x0000006c1700720c */ /* 0x080fe20003f46270 */
[----:B------:R-:W2:Y:S04]  /*47a0*/  @!P3 LDG.E R62, [R60.64+-0xf80] ;  /* 0xfff080203c3eb981 */ /* 0x000ea8000c1e1900 */
[----:B------:R-:W3:Y:S04]  /*47b0*/  @!P4 LDG.E R64, [R60.64+-0xe80] ;  /* 0xfff180203c40c981 */ /* 0x000ee8000c1e1900 */
[----:B------:R-:W3:Y:S04]  /*47c0*/  @!P6 LDG.E R66, [R60.64+-0xd80] ;  /* 0xfff280203c42e981 */ /* 0x000ee8000c1e1900 */
[----:B------:R-:W5:Y:S01]  /*47d0*/  @!P1 LDG.E R71, [R60.64+-0xc00] ;  /* 0xfff400203c479981 */ /* 0x000f62000c1e1900 */
[----:B------:R-:W-:-:S02]  /*47e0*/  ISETP.GE.AND P1, PT, R19, R108, PT ;  /* 0x0000006c1300720c */ /* 0x000fc40003f26270 */
[-C--:B------:R-:W-:Y:S01]  /*47f0*/  ISETP.GE.AND P3, PT, R25, R108.reuse, PT ;  /* 0x0000006c1900720c */ /* 0x080fe20003f66270 */
[----:B------:R-:W5:Y:S01]  /*4800*/  @!P2 LDG.E R36, [R60.64+-0xa80] ;  /* 0xfff580203c24a981 */ /* 0x000f62000c1e1900 */
[-C--:B------:R-:W-:Y:S02]  /*4810*/  ISETP.GE.AND P4, PT, R27, R108.reuse, PT ;  /* 0x0000006c1b00720c */ /* 0x080fe40003f86270 */
[----:B------:R-:W-:-:S07]  /*4820*/  ISETP.GE.AND P5, PT, R29, R108, PT ;  /* 0x0000006c1d00720c */ /* 0x000fce0003fa6270 */
[----:B------:R-:W5:Y:S01]  /*4830*/  @!P1 LDG.E R86, [R60.64+-0xb80] ;  /* 0xfff480203c569981 */ /* 0x000f62000c1e1900 */
[-C--:B------:R-:W-:Y:S02]  /*4840*/  ISETP.GE.AND P1, PT, R21, R108.reuse, PT ;  /* 0x0000006c1500720c */ /* 0x080fe40003f26270 */
[----:B------:R-:W-:Y:S01]  /*4850*/  ISETP.GE.AND P6, PT, R31, R108, PT ;  /* 0x0000006c1f00720c */ /* 0x000fe20003fc6270 */
[----:B------:R-:W5:Y:S04]  /*4860*/  @!P3 LDG.E R89, [R60.64+-0xa00] ;  /* 0xfff600203c59b981 */ /* 0x000f68000c1e1900 */
[----:B------:R-:W5:Y:S04]  /*4870*/  @!P4 LDG.E R90, [R60.64+-0x980] ;  /* 0xfff680203c5ac981 */ /* 0x000f68000c1e1900 */
[----:B------:R-:W5:Y:S04]  /*4880*/  @!P5 LDG.E R91, [R60.64+-0x900] ;  /* 0xfff700203c5bd981 */ /* 0x000f68000c1e1900 */
[----:B------:R-:W5:Y:S04]  /*4890*/  @!P1 LDG.E R37, [R60.64+-0xb00] ;  /* 0xfff500203c259981 */ /* 0x000f68000c1e1900 */
[----:B------:R-:W5:Y:S01]  /*48a0*/  @!P6 LDG.E R92, [R60.64+-0x880] ;  /* 0xfff780203c5ce981 */ /* 0x000f62000c1e1900 */
[----:B------:R-:W-:-:S02]  /*48b0*/  P2R R98, PR, RZ, 0x2 ;  /* 0x00000002ff627803 */ /* 0x000fc40000000000 */
[----:B------:R-:W-:Y:S01]  /*48c0*/  ISETP.GE.AND P1, PT, R35, R108, PT ;  /* 0x0000006c2300720c */ /* 0x000fe20003f26270 */
        /* <DEDUP_REMOVED lines=25> */
[----:B------:R-:W-:Y:S04]  /*4a60*/  LDS R65, [R82.X4+0x20] ;  /* 0x0000200052417984 */ /* 0x000fe80000004800 */
[----:B------:R-:W1:Y:S04]  /*4a70*/  LDS R36, [R82.X4+0x24] ;  /* 0x0000240052247984 */ /* 0x000e680000004800 */
[----:B------:R-:W1:Y:S04]  /*4a80*/  LDS R37, [R82.X4+0x28] ;  /* 0x0000280052257984 */ /* 0x000e680000004800 */
[----:B------:R-:W-:Y:S04]  /*4a90*/  LDS R60, [R82.X4+0x2c] ;  /* 0x00002c00523c7984 */ /* 0x000fe80000004800 */
[----:B------:R-:W1:Y:S04]  /*4aa0*/  LDS R61, [R82.X4+0x30] ;  /* 0x00003000523d7984 */ /* 0x000e680000004800 */
[----:B------:R-:W-:Y:S04]  /*4ab0*/  LDS R62, [R82.X4+0x34] ;  /* 0x00003400523e7984 */ /* 0x000fe80000004800 */
[----:B------:R-:W-:Y:S04]  /*4ac0*/  LDS R63, [R82.X4+0x38] ;  /* 0x00003800523f7984 */ /* 0x000fe80000004800 */
[----:B------:R-:W1:Y:S04]  /*4ad0*/  LDS R64, [R82.X4+0x3c] ;  /* 0x00003c0052407984 */ /* 0x000e680000004800 */
[----:B------:R-:W-:Y:S01]  /*4ae0*/  BAR.SYNC.DEFER_BLOCKING 0x0 ;  /* 0x0000000000007b1d */ /* 0x000fe20000010000 */
[----:B0-----:R-:W-:-:S05]  /*4af0*/  MOV R91, RZ ;  /* 0x000000ff005b7202 */ /* 0x001fca0000000f00 */
        /* <DEDUP_REMOVED lines=31> */
[----:B---3--:R-:W-:-:S05]  /*4cf0*/  FMUL.FTZ R101, R71, -1.4426950216293334961 ;  /* 0xbfb8aa3b47657820 */ /* 0x008fca0000410000 */
[----:B------:R-:W2:Y:S01]  /*4d00*/  MUFU.EX2 R89, R89 ;  /* 0x0000005900597308 */ /* 0x000ea20000000800 */
[----:B----4-:R-:W-:Y:S02]  /*4d10*/  FMUL.FTZ R111, R70, -1.4426950216293334961 ;  /* 0xbfb8aa3b466f7820 */ /* 0x010fe40000410000 */
[----:B0-----:R-:W-:-:S05]  /*4d20*/  FMUL.FTZ R4, R69, -1.4426950216293334961 ;  /* 0xbfb8aa3b45047820 */ /* 0x001fca0000410000 */
[----:B------:R-:W-:Y:S01]  /*4d30*/  MUFU.EX2 R92, R92 ;  /* 0x0000005c005c7308 */ /* 0x000fe20000000800 */
[----:B-1----:R-:W-:-:S07]  /*4d40*/  FADD.FTZ R90, R90, 1 ;  /* 0x3f8000005a5a7421 */ /* 0x002fce0000010000 */
[----:B------:R0:W-:Y:S01]  /*4d50*/  MUFU.EX2 R110, R101 ;  /* 0x00000065006e7308 */ /* 0x0001e20000000800 */
[----:B------:R-:W-:Y:S02]  /*4d60*/  FMUL.FTZ R5, R67, -1.4426950216293334961 ;  /* 0xbfb8aa3b43057820 */ /* 0x000fe40000410000 */
[----:B--2---:R-:W-:-:S05]  /*4d70*/  FADD.FTZ R89, R89, 1 ;  /* 0x3f80000059597421 */ /* 0x004fca0000010000 */
[----:B------:R-:W1:Y:S01]  /*4d80*/  MUFU.EX2 R111, R111 ;  /* 0x0000006f006f7308 */ /* 0x000e620000000800 */
[----:B------:R-:W-:Y:S02]  /*4d90*/  FMUL.FTZ R112, R66, -1.4426950216293334961 ;  /* 0xbfb8aa3b42707820 */ /* 0x000fe40000410000 */
[----:B0-----:R-:W-:-:S05]  /*4da0*/  FMUL.FTZ R101, R36, -1.4426950216293334961 ;  /* 0xbfb8aa3b24657820 */ /* 0x001fca0000410000 */
[----:B------:R-:W0:Y:S08]  /*4db0*/  MUFU.EX2 R4, R4 ;  /* 0x0000000400047308 */ /* 0x000e300000000800 */
[----:B------:R-:W-:Y:S01]  /*4dc0*/  MUFU.RCP R90, R90 ;  /* 0x0000005a005a7308 */ /* 0x000fe20000001000 */
[----:B------:R-:W-:-:S07]  /*4dd0*/  FMUL.FTZ R115, R37, -1.4426950216293334961 ;  /* 0xbfb8aa3b25737820 */ /* 0x000fce0000410000 */
[----:B------:R-:W2:Y:S01]  /*4de0*/  MUFU.EX2 R5, R5 ;  /* 0x0000000500057308 */ /* 0x000ea20000000800 */
[----:B------:R-:W-:-:S07]  /*4df0*/  FMUL.FTZ R113, R65, -1.4426950216293334961 ;  /* 0xbfb8aa3b41717820 */ /* 0x000fce0000410000 */
[----:B------:R-:W-:Y:S01]  /*4e00*/  MUFU.RCP R89, R89 ;  /* 0x0000005900597308 */ /* 0x000fe20000001000 */
[----:B-1----:R-:W-:-:S07]  /*4e10*/  FADD.FTZ R111, R111, 1 ;  /* 0x3f8000006f6f7421 */ /* 0x002fce0000010000 */
[----:B------:R1:W-:Y:S01]  /*4e20*/  MUFU.EX2 R114, R101 ;  /* 0x0000006500727308 */ /* 0x0003e20000000800 */
[----:B------:R-:W-:-:S07]  /*4e30*/  FMUL.FTZ R117, R61, -1.4426950216293334961 ;  /* 0xbfb8aa3b3d757820 */ /* 0x000fce0000410000 */
[----:B------:R-:W3:Y:S01]  /*4e40*/  MUFU.EX2 R112, R112 ;  /* 0x0000007000707308 */ /* 0x000ee20000000800 */
[----:B-1----:R-:W-:Y:S02]  /*4e50*/  FADD.FTZ R101, R92, 1 ;  /* 0x3f8000005c657421 */ /* 0x002fe40000010000 */
[----:B------:R-:W-:Y:S02]  /*4e60*/  FADD.FTZ R92, R110, 1 ;  /* 0x3f8000006e5c7421 */ /* 0x000fe40000010000 */
[----:B0-----:R-:W-:-:S04]  /*4e70*/  FADD.FTZ R4, R4, 1 ;  /* 0x3f80000004047421 */ /* 0x001fc80000010000 */
[----:B------:R-:W-:Y:S01]  /*4e80*/  MUFU.RCP R92, R92 ;  /* 0x0000005c005c7308 */ /* 0x000fe20000001000 */
[----:B--2---:R-:W-:Y:S02]  /*4e90*/  FADD.FTZ R5, R5, 1 ;  /* 0x3f80000005057421 */ /* 0x004fe40000010000 */
[----:B------:R-:W-:-:S05]  /*4ea0*/  FMUL.FTZ R121, R64, -1.4426950216293334961 ;  /* 0xbfb8aa3b40797820 */ /* 0x000fca0000410000 */
[----:B------:R-:W0:Y:S01]  /*4eb0*/  MUFU.EX2 R115, R115 ;  /* 0x0000007300737308 */ /* 0x000e220000000800 */
[----:B---3--:R-:W-:-:S07]  /*4ec0*/  FADD.FTZ R112, R112, 1 ;  /* 0x3f80000070707421 */ /* 0x008fce0000010000 */
[----:B------:R-:W1:Y:S08]  /*4ed0*/  MUFU.EX2 R113, R113 ;  /* 0x0000007100717308 */ /* 0x000e700000000800 */
[----:B------:R-:W2:Y:S08]  /*4ee0*/  MUFU.RCP R111, R111 ;  /* 0x0000006f006f7308 */ /* 0x000eb00000001000 */
[----:B------:R-:W3:Y:S08]  /*4ef0*/  MUFU.EX2 R117, R117 ;  /* 0x0000007500757308 */ /* 0x000ef00000000800 */
[----:B------:R-:W4:Y:S01]  /*4f00*/  MUFU.RCP R101, R101 ;  /* 0x0000006500657308 */ /* 0x000f220000001000 */
[----:B------:R-:W-:-:S07]  /*4f10*/  FMUL.FTZ R116, R60, -1.4426950216293334961 ;  /* 0xbfb8aa3b3c747820 */ /* 0x000fce0000410000 */
[----:B------:R-:W-:Y:S01]  /*4f20*/  MUFU.EX2 R122, R121 ;  /* 0x00000079007a7308 */ /* 0x000fe20000000800 */
[----:B------:R-:W-:-:S07]  /*4f30*/  FMUL.FTZ R119, R63, -1.4426950216293334961 ;  /* 0xbfb8aa3b3f777820 */ /* 0x000fce0000410000 */
[----:B------:R-:W0:Y:S01]  /*4f40*/  MUFU.RCP R121, R112 ;  /* 0x0000007000797308 */ /* 0x000e220000001000 */
        /* <DEDUP_REMOVED lines=17> */
[----:B------:R-:W2:Y:S04]  /*5060*/  LDS R91, [R82.X4] ;  /* 0x00000000525b7984 */ /* 0x000ea80000004800 */
[----:B------:R-:W3:Y:S04]  /*5070*/  LDS R93, [R82.X4+0x4] ;  /* 0x00000400525d7984 */ /* 0x000ee80000004800 */
[----:B------:R-:W4:Y:S04]  /*5080*/  LDS R99, [R82.X4+0x8] ;  /* 0x0000080052637984 */ /* 0x000f280000004800 */
[----:B------:R-:W4:Y:S04]  /*5090*/  LDS R97, [R82.X4+0xc] ;  /* 0x00000c0052617984 */ /* 0x000f280000004800 */
[----:B------:R-:W4:Y:S01]  /*50a0*/  LDS R95, [R82.X4+0x10] ;  /* 0x00001000525f7984 */ /* 0x000f220000004800 */
[----:B-----5:R-:W-:Y:S01]  /*50b0*/  FADD.FTZ R2, -R90, 1 ;  /* 0x3f8000005a027421 */ /* 0x020fe20000010100 */
[----:B------:R5:W-:Y:S01]  /*50c0*/  MUFU.RCP R94, R4 ;  /* 0x00000004005e7308 */ /* 0x000be20000001000 */
[----:B------:R-:W-:Y:S01]  /*50d0*/  FADD.FTZ R3, -R89, 1 ;  /* 0x3f80000059037421 */ /* 0x000fe20000010100 */
[----:B------:R-:W4:Y:S04]  /*50e0*/  LDS R105, [R82.X4+0x18] ;  /* 0x0000180052697984 */ /* 0x000f280000004800 */
[----:B------:R-:W4:Y:S01]  /*50f0*/  LDS R109, [R82.X4+0x1c] ;  /* 0x00001c00526d7984 */ /* 0x000f220000004800 */
[----:B-----5:R-:W-:Y:S01]  /*5100*/  FFMA.FTZ R4, R87, R2, 1 ;  /* 0x3f80000057047423 */ /* 0x020fe20000010002 */
[----:B------:R3:W-:Y:S01]  /*5110*/  MUFU.RCP R96, R5 ;  /* 0x0000000500607308 */ /* 0x0007e20000001000 */
[----:B------:R-:W-:Y:S01]  /*5120*/  FFMA.FTZ R3, R88, R3, 1 ;  /* 0x3f80000058037423 */ /* 0x000fe20000010003 */
[----:B------:R-:W5:Y:S01]  /*5130*/  LDS R103, [R82.X4+0x14] ;  /* 0x0000140052677984 */ /* 0x000f620000004800 */
[----:B0-----:R-:W-:-:S02]  /*5140*/  FADD.FTZ R100, R115, 1 ;  /* 0x3f80000073647421 */ /* 0x001fc40000010000 */
[----:B-1----:R-:W-:Y:S01]  /*5150*/  FADD.FTZ R98, R113, 1 ;  /* 0x3f80000071627421 */ /* 0x002fe20000010000 */
[----:B------:R-:W-:Y:S01]  /*5160*/  LDS R133, [R82.X4+0x30] ;  /* 0x0000300052857984 */ /* 0x000fe20000004800 */
[----:B--2---:R-:W-:Y:S02]  /*5170*/  FMUL.FTZ R2, R34, R91 ;  /* 0x0000005b22027220 */ /* 0x004fe40000410000 */
[----:B---3--:R-:W-:Y:S02]  /*5180*/  FMUL.FTZ R5, R32, R93 ;  /* 0x0000005d20057220 */ /* 0x008fe40000410000 */
[----:B------:R-:W-:Y:S02]  /*5190*/  FMUL.FTZ R2, R89, R2 ;  /* 0x0000000259027220 */ /* 0x000fe40000410000 */
[----:B------:R-:W-:Y:S02]  /*51a0*/  FMUL.FTZ R5, R90, R5 ;  /* 0x000000055a057220 */ /* 0x000fe40000410000 */
[----:B------:R-:W-:-:S02]  /*51b0*/  FMUL.FTZ R3, R2, R3 ;  /* 0x0000000302037220 */ /* 0x000fc40000410000 */
[----:B------:R-:W-:Y:S02]  /*51c0*/  FADD.FTZ R2, -R92, 1 ;  /* 0x3f8000005c027421 */ /* 0x000fe40000010100 */
[----:B------:R-:W-:Y:S02]  /*51d0*/  FMUL.FTZ R5, R5, R4 ;  /* 0x0000000405057220 */ /* 0x000fe40000410000 */
[----:B------:R-:W-:Y:S02]  /*51e0*/  FADD.FTZ R115, -R111, 1 ;  /* 0x3f8000006f737421 */ /* 0x000fe40000010100 */
[----:B------:R-:W-:Y:S02]  /*51f0*/  FFMA.FTZ R4, R71, R2, 1 ;  /* 0x3f80000047047423 */ /* 0x000fe40000010002 */
[----:B------:R-:W-:Y:S02]  /*5200*/  FADD.FTZ R102, R117, 1 ;  /* 0x3f80000075667421 */ /* 0x000fe40000010000 */
[----:B----4-:R-:W-:Y:S01]  /*5210*/  FADD.FTZ R113, -R101, 1 ;  /* 0x3f80000065717421 */ /* 0x010fe20000010100 */
[----:B------:R-:W0:Y:S01]  /*5220*/  LDS R117, [R82.X4+0x24] ;  /* 0x0000240052757984 */ /* 0x000e220000004800 */
[----:B------:R-:W-:Y:S01]  /*5230*/  FMUL.FTZ R2, R30, R99 ;  /* 0x000000631e027220 */ /* 0x000fe20000410000 */
[----:B------:R-:W1:Y:S01]  /*5240*/  MUFU.EX2 R116, R116 ;  /* 0x0000007400747308 */ /* 0x000e620000000800 */
[----:B------:R-:W-:-:S02]  /*5250*/  FFMA.FTZ R127, R86, R113, 1 ;  /* 0x3f800000567f7423 */ /* 0x000fc40000010071 */
[----:B------:R-:W-:Y:S01]  /*5260*/  FFMA.FTZ R131, R70, R115, 1 ;  /* 0x3f80000046837423 */ /* 0x000fe20000010073 */
[----:B------:R-:W-:Y:S01]  /*5270*/  LDS R113, [R82.X4+0x2c] ;  /* 0x00002c0052717984 */ /* 0x000fe20000004800 */
[----:B------:R-:W-:Y:S02]  /*5280*/  FMUL.FTZ R2, R101, R2 ;  /* 0x0000000265027220 */ /* 0x000fe40000410000 */
[----:B------:R-:W-:Y:S01]  /*5290*/  FMUL.FTZ R129, R28, R97 ;  /* 0x000000611c817220 */ /* 0x000fe20000410000 */
[----:B------:R2:W3:Y:S01]  /*52a0*/  MUFU.EX2 R120, R119 ;  /* 0x0000007700787308 */ /* 0x0004e20000000800 */
[----:B------:R-:W4:Y:S01]  /*52b0*/  LDS R115, [R82.X4+0x28] ;  /* 0x0000280052737984 */ /* 0x000f220000004800 */
[----:B------:R-:W-:Y:S02]  /*52c0*/  FMUL.FTZ R104, R26, R95 ;  /* 0x0000005f1a687220 */ /* 0x000fe40000410000 */
[----:B------:R-:W-:Y:S02]  /*52d0*/  FMUL.FTZ R118, R62, -1.4426950216293334961 ;  /* 0xbfb8aa3b3e767820 */ /* 0x000fe40000410000 */
[----:B------:R-:W-:Y:S01]  /*52e0*/  FMUL.FTZ R137, R2, R127 ;  /* 0x0000007f02897220 */ /* 0x000fe20000410000 */
[----:B--2---:R-:W2:Y:S01]  /*52f0*/  LDS R119, [R82.X4+0x20] ;  /* 0x0000200052777984 */ /* 0x004ea20000004800 */
[----:B------:R-:W-:-:S02]  /*5300*/  FMUL.FTZ R129, R92, R129 ;  /* 0x000000815c817220 */ /* 0x000fc40000410000 */
[----:B------:R-:W-:Y:S02]  /*5310*/  FADD.FTZ R127, -R121, 1 ;  /* 0x3f800000797f7421 */ /* 0x000fe40000010100 */
[----:B------:R-:W-:Y:S01]  /*5320*/  FMUL.FTZ R104, R111, R104 ;  /* 0x000000686f687220 */ /* 0x000fe20000410000 */
[----:B------:R-:W0:Y:S01]  /*5330*/  MUFU.EX2 R118, R118 ;  /* 0x0000007600767308 */ /* 0x000e220000000800 */
[----:B------:R-:W-:Y:S02]  /*5340*/  FMUL.FTZ R139, R129, R4 ;  /* 0x00000004818b7220 */ /* 0x000fe40000410000 */
[----:B------:R-:W-:Y:S01]  /*5350*/  FMUL.FTZ R141, R104, R131 ;  /* 0x00000083688d7220 */ /* 0x000fe20000410000 */
[----:B------:R-:W-:Y:S01]  /*5360*/  LDS R129, [R82.X4+0x38] ;  /* 0x0000380052817984 */ /* 0x000fe20000004800 */
[----:B------:R-:W-:-:S03]  /*5370*/  FFMA.FTZ R147, R66, R127, 1 ;  /* 0x3f80000042937423 */ /* 0x000fc6000001007f */
[----:B------:R-:W2:Y:S04]  /*5380*/  LDS R131, [R82.X4+0x34] ;  /* 0x0000340052837984 */ /* 0x000ea80000004800 */
[----:B------:R-:W2:Y:S01]  /*5390*/  LDS R127, [R82.X4+0x3c] ;  /* 0x00003c00527f7984 */ /* 0x000ea20000004800 */
[----:B-1----:R-:W-:Y:S01]  /*53a0*/  FADD.FTZ R116, R116, 1 ;  /* 0x3f80000074747421 */ /* 0x002fe20000010000 */
[----:B------:R-:W1:Y:S01]  /*53b0*/  MUFU.RCP R100, R100 ;  /* 0x0000006400647308 */ /* 0x000e620000001000 */
[----:B------:R-:W-:Y:S01]  /*53c0*/  FADD.FTZ R114, R114, 1 ;  /* 0x3f80000072727421 */ /* 0x000fe20000010000 */
[----:B------:R-:W-:Y:S01]  /*53d0*/  BAR.SYNC.DEFER_BLOCKING 0x0 ;  /* 0x0000000000007b1d */ /* 0x000fe20000010000 */
[----:B------:R-:W-:Y:S02]  /*53e0*/  FADD.FTZ R4, -R96, 1 ;  /* 0x3f80000060047421 */ /* 0x000fe40000010100 */
[----:B------:R-:W-:-:S03]  /*53f0*/  FMUL.FTZ R145, R22, R105 ;  /* 0x0000006916917220 */ /* 0x000fc60000410000 */
[----:B------:R-:W1:Y:S01]  /*5400*/  MUFU.RCP R125, R116 ;  /* 0x00000074007d7308 */ /* 0x000e620000001000 */
[----:B---3--:R-:W-:Y:S02]  /*5410*/  FADD.FTZ R104, R120, 1 ;  /* 0x3f80000078687421 */ /* 0x008fe40000010000 */
[----:B0-----:R-:W-:-:S05]  /*5420*/  FADD.FTZ R118, R118, 1 ;  /* 0x3f80000076767421 */ /* 0x001fca0000010000 */
[----:B------:R-:W0:Y:S01]  /*5430*/  MUFU.RCP R123, R114 ;  /* 0x00000072007b7308 */ /* 0x000e220000001000 */
[----:B------:R-:W-:Y:S02]  /*5440*/  FADD.FTZ R122, R122, 1 ;  /* 0x3f8000007a7a7421 */ /* 0x000fe40000010000 */
[----:B------:R-:W-:Y:S02]  /*5450*/  FFMA.FTZ R4, R67, R4, 1 ;  /* 0x3f80000043047423 */ /* 0x000fe40000010004 */
[----:B------:R-:W-:Y:S02]  /*5460*/  FMUL.FTZ R110, R20, R109 ;  /* 0x0000006d146e7220 */ /* 0x000fe40000410000 */
[----:B------:R-:W-:Y:S01]  /*5470*/  FMUL.FTZ R145, R96, R145 ;  /* 0x0000009160917220 */ /* 0x000fe20000410000 */
[----:B------:R-:W3:Y:S01]  /*5480*/  MUFU.RCP R98, R98 ;  /* 0x0000006200627308 */ /* 0x000ee20000001000 */
[----:B------:R-:W-:Y:S02]  /*5490*/  FMUL.FTZ R110, R121, R110 ;  /* 0x0000006e796e7220 */ /* 0x000fe40000410000 */
[----:B------:R-:W-:-:S02]  /*54a0*/  FMUL.FTZ R145, R145, R4 ;  /* 0x0000000491917220 */ /* 0x000fc40000410000 */
[----:B-1----:R-:W-:-:S03]  /*54b0*/  FADD.FTZ R4, -R100, 1 ;  /* 0x3f80000064047421 */ /* 0x002fc60000010100 */
[----:B------:R-:W1:Y:S01]  /*54c0*/  MUFU.RCP R135, R118 ;  /* 0x0000007600877308 */ /* 0x000e620000001000 */
[----:B------:R-:W-:Y:S02]  /*54d0*/  FADD.FTZ R2, -R94, 1 ;  /* 0x3f8000005e027421 */ /* 0x000fe40000010100 */
[----:B-----5:R-:W-:-:S05]  /*54e0*/  FMUL.FTZ R143, R24, R103 ;  /* 0x00000067188f7220 */ /* 0x020fca0000410000 */
[----:B------:R-:W5:Y:S01]  /*54f0*/  MUFU.RCP R104, R104 ;  /* 0x0000006800687308 */ /* 0x000f620000001000 */
[----:B------:R-:W-:-:S07]  /*5500*/  FMUL.FTZ R147, R110, R147 ;  /* 0x000000936e937220 */ /* 0x000fce0000410000 */
[----:B------:R-:W1:Y:S01]  /*5510*/  MUFU.RCP R163, R122 ;  /* 0x0000007a00a37308 */ /* 0x000e620000001000 */
[----:B------:R-:W-:Y:S02]  /*5520*/  FADD.FTZ R153, -R125, 1 ;  /* 0x3f8000007d997421 */ /* 0x000fe40000010100 */
[----:B------:R-:W-:Y:S02]  /*5530*/  FFMA.FTZ R110, R37, R4, 1 ;  /* 0x3f800000256e7423 */ /* 0x000fe40000010004 */
[----:B------:R-:W-:-:S03]  /*5540*/  FFMA.FTZ R2, R69, R2, 1 ;  /* 0x3f80000045027423 */ /* 0x000fc60000010002 */
[----:B------:R-:W1:Y:S01]  /*5550*/  MUFU.RCP R102, R102 ;  /* 0x0000006600667308 */ /* 0x000e620000001000 */
[----:B------:R-:W-:Y:S02]  /*5560*/  FMUL.FTZ R143, R94, R143 ;  /* 0x0000008f5e8f7220 */ /* 0x000fe40000410000 */
[----:B0-----:R-:W-:Y:S02]  /*5570*/  FADD.FTZ R149, -R123, 1 ;  /* 0x3f8000007b957421 */ /* 0x001fe40000010100 */
[----:B------:R-:W-:Y:S02]  /*5580*/  FMUL.FTZ R4, R16, R117 ;  /* 0x0000007510047220 */ /* 0x000fe40000410000 */
[----:B------:R-:W-:Y:S02]  /*5590*/  FFMA.FTZ R155, R60, R153, 1 ;  /* 0x3f8000003c9b7423 */ /* 0x000fe40000010099 */
[----:B------:R-:W-:Y:S02]  /*55a0*/  FMUL.FTZ R143, R143, R2 ;  /* 0x000000028f8f7220 */ /* 0x000fe40000410000 */
[----:B------:R-:W-:-:S02]  /*55b0*/  FFMA.FTZ R151, R36, R149, 1 ;  /* 0x3f80000024977423 */ /* 0x000fc40000010095 */
[----:B----4-:R-:W-:Y:S02]  /*55c0*/  FMUL.FTZ R153, R14, R115 ;  /* 0x000000730e997220 */ /* 0x010fe40000410000 */
[----:B------:R-:W-:Y:S02]  /*55d0*/  FMUL.FTZ R4, R123, R4 ;  /* 0x000000047b047220 */ /* 0x000fe40000410000 */
[----:B---3--:R-:W-:Y:S02]  /*55e0*/  FADD.FTZ R2, -R98, 1 ;  /* 0x3f80000062027421 */ /* 0x008fe40000010100 */
[----:B--2---:R-:W-:Y:S02]  /*55f0*/  FMUL.FTZ R149, R18, R119 ;  /* 0x0000007712957220 */ /* 0x004fe40000410000 */
[----:B------:R-:W-:Y:S02]  /*5600*/  FMUL.FTZ R112, R12, R113 ;  /* 0x000000710c707220 */ /* 0x000fe40000410000 */
[----:B------:R-:W-:-:S02]  /*5610*/  FMUL.FTZ R153, R100, R153 ;  /* 0x0000009964997220 */ /* 0x000fc40000410000 */
[----:B------:R-:W-:Y:S02]  /*5620*/  FMUL.FTZ R151, R4, R151 ;  /* 0x0000009704977220 */ /* 0x000fe40000410000 */
[----:B------:R-:W-:Y:S02]  /*5630*/  FFMA.FTZ R2, R65, R2, 1 ;  /* 0x3f80000041027423 */ /* 0x000fe40000010002 */
[----:B------:R-:W-:Y:S02]  /*5640*/  FMUL.FTZ R149, R98, R149 ;  /* 0x0000009562957220 */ /* 0x000fe40000410000 */
[----:B------:R-:W-:Y:S02]  /*5650*/  FMUL.FTZ R112, R125, R112 ;  /* 0x000000707d707220 */ /* 0x000fe40000410000 */
[----:B-1----:R-:W-:Y:S02]  /*5660*/  FADD.FTZ R157, -R135, 1 ;  /* 0x3f800000879d7421 */ /* 0x002fe40000010100 */
[----:B-----5:R-:W-:-:S02]  /*5670*/  FADD.FTZ R4, -R104, 1 ;  /* 0x3f80000068047421 */ /* 0x020fc40000010100 */
[----:B------:R-:W-:Y:S02]  /*5680*/  FADD.FTZ R161, -R163, 1 ;  /* 0x3f800000a3a17421 */ /* 0x000fe40000010100 */
[----:B------:R-:W-:Y:S02]  /*5690*/  FMUL.FTZ R153, R153, R110 ;  /* 0x0000006e99997220 */ /* 0x000fe40000410000 */
[----:B------:R-:W-:Y:S02]  /*56a0*/  FMUL.FTZ R149, R149, R2 ;  /* 0x0000000295957220 */ /* 0x000fe40000410000 */
[----:B------:R-:W-:Y:S02]  /*56b0*/  FMUL.FTZ R155, R112, R155 ;  /* 0x0000009b709b7220 */ /* 0x000fe40000410000 */
[----:B------:R-:W-:Y:S02]  /*56c0*/  FFMA.FTZ R159, R62, R157, 1 ;  /* 0x3f8000003e9f7423 */ /* 0x000fe4000001009d */
[----:B------:R-:W-:-:S02]  /*56d0*/  FFMA.FTZ R110, R63, R4, 1 ;  /* 0x3f8000003f6e7423 */ /* 0x000fc40000010004 */
[----:B------:R-:W-:Y:S02]  /*56e0*/  FFMA.FTZ R165, R64, R161, 1 ;  /* 0x3f80000040a57423 */ /* 0x000fe400000100a1 */
[----:B------:R-:W-:Y:S02]  /*56f0*/  FADD.FTZ R2, -R102, 1 ;  /* 0x3f80000066027421 */ /* 0x000fe40000010100 */
        /* <DEDUP_REMOVED lines=72> */
.L_x_5415:
[----:B-1----:R-:W-:Y:S05]  /*5b80*/  BSYNC B0 ;  /* 0x0000000000007941 */ /* 0x002fea0003800000 */
.L_x_5414:
        /* <DEDUP_REMOVED lines=153> */
.L_x_5418:
[----:B------:R-:W-:Y:S05]  /*6520*/  BSYNC B0 ;  /* 0x0000000000007941 */ /* 0x000fea0003800000 */
.L_x_5417:
        /* <DEDUP_REMOVED lines=43> */
.L_x_5416:
        /* <DEDUP_REMOVED lines=79> */
[----:B0-----:R-:W-:-:S02]  /*6cd0*/  FADD.FTZ R0, R137, R137 ;  /* 0x0000008989007221 */ /* 0x001fc40000010000 */
.L_x_5520:
        /* <DEDUP_REMOVED lines=21> */
[----:B------:R-:W-:Y:S02]  /*6e30*/  USHF.L.U32 UR36, UR36, 0x1, URZ ;  /* 0x0000000124247899 */ /* 0x000fe4000800063f */
[----:B------:R-:W-:Y:S01]  /*6e40*/  ULDC.64 UR34, c[0x0][0x1a0] ;  /* 0x0000680000227ab9 */ /* 0x000fe20000000a00 */
[----:B------:R-:W-:Y:S01]  /*6e50*/  LOP3.LUT R64, R62, 0x20, RZ, 0xfc, !PT ;  /* 0x000000203e407812 */ /* 0x000fe200078efcff */
[----:B------:R-:W-:Y:S01]  /*6e60*/  UIMAD UR34, UR39, UR34, URZ ;  /* 0x00000022272272a4 */ /* 0x000fe2000f8e023f */
[----:B------:R-:W-:Y:S01]  /*6e70*/  SHF.R.S32.HI R63, RZ, 0x1f, R62 ;  /* 0x0000001fff3f7819 */ /* 0x000fe2000001143e */
[----:B------:R-:W2:Y:S01]  /*6e80*/  LDG.E.64 R60, [R60.64] ;  /* 0x000000203c3c7981 */ /* 0x000ea2000c1e1b00 */
[----:B------:R-:W-:Y:S01]  /*6e90*/  MOV R67, UR7 ;  /* 0x0000000700437c02 */ /* 0x000fe20008000f00 */
[----:B------:R-:W-:Y:S01]  /*6ea0*/  UIMAD UR34, UR7, UR35, UR34 ;  /* 0x00000023072272a4 */ /* 0x000fe2000f8e0222 */
[----:B------:R-:W-:-:S02]  /*6eb0*/  ISETP.GE.AND P1, PT, R64, UR36, PT ;  /* 0x0000002440007c0c */ /* 0x000fc4000bf26270 */
[C---:B------:R-:W-:Y:S01]  /*6ec0*/  LOP3.LUT R64, R62.reuse, 0x40, RZ, 0xfc, !PT ;  /* 0x000000403e407812 */ /* 0x040fe200078efcff */
[----:B------:R-:W-:Y:S01]  /*6ed0*/  IMAD.WIDE.U32 R66, R67, c[0x0][0x1a0], R62 ;  /* 0x0000680043427a25 */ /* 0x000fe200078e003e */
[----:B------:R-:W-:Y:S02]  /*6ee0*/  LOP3.LUT R65, R62, 0x60, RZ, 0xfc, !PT ;  /* 0x000000603e417812 */ /* 0x000fe400078efcff */
[----:B------:R-:W-:Y:S02]  /*6ef0*/  ISETP.GE.AND P2, PT, R64, UR36, PT ;  /* 0x0000002440007c0c */ /* 0x000fe4000bf46270 */
[----:B------:R-:W-:Y:S02]  /*6f00*/  IADD3 R63, R67, UR34, RZ ;  /* 0x00000022433f7c10 */ /* 0x000fe4000fffe0ff */
[----:B------:R-:W-:Y:S02]  /*6f10*/  MOV R86, RZ ;  /* 0x000000ff00567202 */ /* 0x000fe40000000f00 */
[----:B------:R-:W-:Y:S01]  /*6f20*/  MOV R92, RZ ;  /* 0x000000ff005c7202 */ /* 0x000fe20000000f00 */
[----:B------:R-:W-:Y:S01]  /*6f30*/  HFMA2.MMA R119, -RZ, RZ, 0, 0 ;  /* 0x00000000ff777435 */ /* 0x000fe200000001ff */
[----:B------:R-:W-:-:S02]  /*6f40*/  LEA R64, P5, R66, UR22, 0x2 ;  /* 0x0000001642407c11 */ /* 0x000fc4000f8a10ff */
[----:B------:R-:W-:Y:S01]  /*6f50*/  MOV R98, RZ ;  /* 0x000000ff00627202 */ /* 0x000fe20000000f00 */
[----:B------:R-:W-:Y:S01]  /*6f60*/  CS2R R120, SRZ ;  /* 0x0000000000787805 */ /* 0x000fe2000001ff00 */
[C---:B------:R-:W-:Y:S01]  /*6f70*/  ISETP.GE.AND P0, PT, R62.reuse, UR36, PT ;  /* 0x000000243e007c0c */ /* 0x040fe2000bf06270 */
[----:B------:R-:W-:Y:S01]  /*6f80*/  CS2R R110, SRZ ;  /* 0x00000000006e7805 */ /* 0x000fe2000001ff00 */
[----:B------:R-:W-:Y:S02]  /*6f90*/  ISETP.GE.AND P3, PT, R65, UR36, PT ;  /* 0x0000002441007c0c */ /* 0x000fe4000bf66270 */
[----:B------:R-:W-:Y:S02]  /*6fa0*/  SHF.L.U32 R105, R85, 0x5, RZ ;  /* 0x0000000555697819 */ /* 0x000fe400000006ff */
[----:B------:R-:W-:Y:S01]  /*6fb0*/  MOV R102, RZ ;  /* 0x000000ff00667202 */ /* 0x000fe20000000f00 */
[----:B------:R-:W-:Y:S01]  /*6fc0*/  CS2R R122, SRZ ;  /* 0x00000000007a7805 */ /* 0x000fe2000001ff00 */
[----:B------:R-:W-:Y:S01]  /*6fd0*/  LOP3.LUT R68, R62, 0x80, RZ, 0xfc, !PT ;  /* 0x000000803e447812 */ /* 0x000fe200078efcff */
[----:B------:R-:W-:Y:S01]  /*6fe0*/  ULDC.64 UR34, c[0x0][0x1b8] ;  /* 0x00006e0000227ab9 */ /* 0x000fe20000000a00 */
[----:B------:R-:W-:Y:S01]  /*6ff0*/  LEA.HI.X R65, R66, UR23, R63, 0x2, P5 ;  /* 0x0000001742417c11 */ /* 0x000fe2000a8f143f */
[----:B------:R-:W-:Y:S01]  /*7000*/  HFMA2.MMA R63, -RZ, RZ, 0, 0 ;  /* 0x00000000ff3f7435 */ /* 0x000fe200000001ff */
[----:B------:R-:W-:-:S02]  /*7010*/  LOP3.LUT R67, R62, 0xa0, RZ, 0xfc, !PT ;  /* 0x000000a03e437812 */ /* 0x000fc400078efcff */
[----:B------:R-:W-:Y:S02]  /*7020*/  ISETP.GE.AND P4, PT, R68, UR36, PT ;  /* 0x0000002444007c0c */ /* 0x000fe4000bf86270 */
[----:B------:R-:W-:Y:S01]  /*7030*/  CS2R R68, SRZ ;  /* 0x0000000000447805 */ /* 0x000fe2000001ff00 */
[----:B------:R-:W-:Y:S02]  /*7040*/  ISETP.GE.AND P5, PT, R67, UR36, PT ;  /* 0x0000002443007c0c */ /* 0x000fe4000bfa6270 */
[C---:B------:R-:W-:Y:S02]  /*7050*/  LOP3.LUT R66, R62.reuse, 0xc0, RZ, 0xfc, !PT ;  /* 0x000000c03e427812 */ /* 0x040fe400078efcff */
[C---:B------:R-:W-:Y:S01]  /*7060*/  LOP3.LUT R67, R62.reuse, 0xe0, RZ, 0xfc, !PT ;  /* 0x000000e03e437812 */ /* 0x040fe200078efcff */
[----:B------:R0:W3:Y:S01]  /*7070*/  @!P0 LDG.E R63, [R64.64] ;  /* 0x00000020403f8981 */ /* 0x0000e2000c1e1900 */
[----:B------:R-:W-:Y:S02]  /*7080*/  LOP3.LUT R70, R62, 0x100, RZ, 0xfc, !PT ;  /* 0x000001003e467812 */ /* 0x000fe400078efcff */
[----:B------:R-:W-:Y:S01]  /*7090*/  ISETP.GE.AND P0, PT, R66, UR36, PT ;  /* 0x0000002442007c0c */ /* 0x000fe2000bf06270 */
[----:B------:R0:W4:Y:S01]  /*70a0*/  @!P1 LDG.E R69, [R64.64+0x80] ;  /* 0x0000802040459981 */ /* 0x000122000c1e1900 */
[----:B------:R-:W-:-:S02]  /*70b0*/  ISETP.GE.AND P1, PT, R67, UR36, PT ;  /* 0x0000002443007c0c */ /* 0x000fc4000bf26270 */
[----:B------:R-:W-:Y:S01]  /*70c0*/  CS2R R66, SRZ ;  /* 0x0000000000427805 */ /* 0x000fe2000001ff00 */
[----:B------:R0:W3:Y:S01]  /*70d0*/  @!P2 LDG.E R68, [R64.64+0x100] ;  /* 0x000100204044a981 */ /* 0x0000e2000c1e1900 */
[----:B------:R-:W-:Y:S02]  /*70e0*/  ISETP.GE.AND P2, PT, R70, UR36, PT ;  /* 0x0000002446007c0c */ /* 0x000fe4000bf46270 */
[C---:B------:R-:W-:Y:S01]  /*70f0*/  LOP3.LUT R71, R62.reuse, 0x120, RZ, 0xfc, !PT ;  /* 0x000001203e477812 */ /* 0x040fe200078efcff */
[----:B------:R0:W3:Y:S01]  /*7100*/  @!P5 LDG.E R86, [R64.64+0x280] ;  /* 0x000280204056d981 */ /* 0x0000e2000c1e1900 */
[C---:B------:R-:W-:Y:S02]  /*7110*/  LOP3.LUT R70, R62.reuse, 0x140, RZ, 0xfc, !PT ;  /* 0x000001403e467812 */ /* 0x040fe400078efcff */
[----:B------:R-:W-:Y:S01]  /*7120*/  LOP3.LUT R87, R62, 0x160, RZ, 0xfc, !PT ;  /* 0x000001603e577812 */ /* 0x000fe200078efcff */
[----:B------:R0:W3:Y:S01]  /*7130*/  @!P3 LDG.E R67, [R64.64+0x180] ;  /* 0x000180204043b981 */ /* 0x0000e2000c1e1900 */
[----:B------:R-:W-:-:S03]  /*7140*/  ISETP.GE.AND P3, PT, R71, UR36, PT ;  /* 0x0000002447007c0c */ /* 0x000fc6000bf66270 */
[----:B------:R0:W3:Y:S01]  /*7150*/  @!P4 LDG.E R66, [R64.64+0x200] ;  /* 0x000200204042c981 */ /* 0x0000e2000c1e1900 */
[----:B------:R-:W-:Y:S02]  /*7160*/  ISETP.GE.AND P4, PT, R70, UR36, PT ;  /* 0x0000002446007c0c */ /* 0x000fe4000bf86270 */
[----:B------:R-:W-:Y:S01]  /*7170*/  CS2R R70, SRZ ;  /* 0x0000000000467805 */ /* 0x000fe2000001ff00 */
[C---:B------:R-:W-:Y:S02]  /*7180*/  LOP3.LUT R88, R62.reuse, 0x180, RZ, 0xfc, !PT ;  /* 0x000001803e587812 */ /* 0x040fe400078efcff */
[----:B------:R-:W-:Y:S02]  /*7190*/  ISETP.GE.AND P5, PT, R87, UR36, PT ;  /* 0x0000002457007c0c */ /* 0x000fe4000bfa6270 */
[----:B------:R-:W-:Y:S01]  /*71a0*/  LOP3.LUT R87, R62, 0x1a0, RZ, 0xfc, !PT ;  /* 0x000001a03e577812 */ /* 0x000fe200078efcff */
[----:B------:R0:W3:Y:S01]  /*71b0*/  @!P0 LDG.E R71, [R64.64+0x300] ;  /* 0x0003002040478981 */ /* 0x0000e2000c1e1900 */
[----:B------:R-:W-:-:S02]  /*71c0*/  ISETP.GE.AND P0, PT, R88, UR36, PT ;  /* 0x0000002458007c0c */ /* 0x000fc4000bf06270 */
[----:B------:R-:W-:Y:S01]  /*71d0*/  CS2R R88, SRZ ;  /* 0x0000000000587805 */ /* 0x000fe2000001ff00 */
[----:B------:R0:W3:Y:S01]  /*71e0*/  @!P1 LDG.E R70, [R64.64+0x380] ;  /* 0x0003802040469981 */ /* 0x0000e2000c1e1900 */
[----:B------:R-:W-:Y:S01]  /*71f0*/  ISETP.GE.AND P1, PT, R87, UR36, PT ;  /* 0x0000002457007c0c */ /* 0x000fe2000bf26270 */
[----:B------:R-:W-:Y:S01]  /*7200*/  HFMA2.MMA R87, -RZ, RZ, 0, 0 ;  /* 0x00000000ff577435 */ /* 0x000fe200000001ff */
[C---:B------:R-:W-:Y:S02]  /*7210*/  LOP3.LUT R90, R62.reuse, 0x1c0, RZ, 0xfc, !PT ;  /* 0x000001c03e5a7812 */ /* 0x040fe400078efcff */
[----:B------:R0:W3:Y:S01]  /*7220*/  @!P2 LDG.E R89, [R64.64+0x400] ;  /* 0x000400204059a981 */ /* 0x0000e2000c1e1900 */
[----:B------:R-:W-:Y:S02]  /*7230*/  LOP3.LUT R91, R62, 0x1e0, RZ, 0xfc, !PT ;  /* 0x000001e03e5b7812 */ /* 0x000fe400078efcff */
        /* <DEDUP_REMOVED lines=8> */
[----:B------:R-:W-:Y:S01]  /*72c0*/  CS2R R90, SRZ ;  /* 0x00000000005a7805 */ /* 0x000fe2000001ff00 */
[----:B------:R-:W-:Y:S02]  /*72d0*/  ISETP.GE.AND P5, PT, R93, UR36, PT ;  /* 0x000000245d007c0c */ /* 0x000fe4000bfa6270 */
[----:B------:R-:W-:-:S03]  /*72e0*/  LOP3.LUT R93, R62, 0x260, RZ, 0xfc, !PT ;  /* 0x000002603e5d7812 */ /* 0x000fc600078efcff */
[----:B------:R0:W3:Y:S01]  /*72f0*/  @!P1 LDG.E R90, [R64.64+0x680] ;  /* 0x00068020405a9981 */ /* 0x0000e2000c1e1900 */
[----:B------:R-:W-:Y:S01]  /*7300*/  ISETP.GE.AND P1, PT, R93, UR36, PT ;  /* 0x000000245d007c0c */ /* 0x000fe2000bf26270 */
[----:B------:R-:W-:Y:S01]  /*7310*/  HFMA2.MMA R93, -RZ, RZ, 0, 0 ;  /* 0x00000000ff5d7435 */ /* 0x000fe200000001ff */
[C---:B------:R-:W-:Y:S01]  /*7320*/  LOP3.LUT R94, R62.reuse, 0x240, RZ, 0xfc, !PT ;  /* 0x000002403e5e7812 */ /* 0x040fe200078efcff */
[----:B------:R0:W3:Y:S01]  /*7330*/  @!P0 LDG.E R91, [R64.64+0x600] ;  /* 0x00060020405b8981 */ /* 0x0000e2000c1e1900 */
[----:B------:R-:W-:Y:S02]  /*7340*/  LOP3.LUT R96, R62, 0x280, RZ, 0xfc, !PT ;  /* 0x000002803e607812 */ /* 0x000fe400078efcff */
[----:B------:R-:W-:Y:S02]  /*7350*/  ISETP.GE.AND P0, PT, R94, UR36, PT ;  /* 0x000000245e007c0c */ /* 0x000fe4000bf06270 */
[----:B------:R-:W-:Y:S01]  /*7360*/  CS2R R94, SRZ ;  /* 0x00000000005e7805 */ /* 0x000fe2000001ff00 */
[----:B------:R-:W-:-:S02]  /*7370*/  LOP3.LUT R97, R62, 0x2a0, RZ, 0xfc, !PT ;  /* 0x000002a03e617812 */ /* 0x000fc400078efcff */
[----:B------:R0:W3:Y:S01]  /*7380*/  @!P2 LDG.E R93, [R64.64+0x700] ;  /* 0x00070020405da981 */ /* 0x0000e2000c1e1900 */
[----:B------:R-:W-:Y:S02]  /*7390*/  ISETP.GE.AND P2, PT, R96, UR36, PT ;  /* 0x0000002460007c0c */ /* 0x000fe4000bf46270 */
[----:B------:R-:W-:Y:S01]  /*73a0*/  LOP3.LUT R96, R62, 0x2c0, RZ, 0xfc, !PT ;  /* 0x000002c03e607812 */ /* 0x000fe200078efcff */
[----:B------:R0:W3:Y:S01]  /*73b0*/  @!P3 LDG.E R94, [R64.64+0x780] ;  /* 0x00078020405eb981 */ /* 0x0000e2000c1e1900 */
[----:B------:R-:W-:-:S03]  /*73c0*/  ISETP.GE.AND P3, PT, R97, UR36, PT ;  /* 0x0000002461007c0c */ /* 0x000fc6000bf66270 */
[----:B------:R0:W3:Y:S01]  /*73d0*/  @!P4 LDG.E R95, [R64.64+0x800] ;  /* 0x00080020405fc981 */ /* 0x0000e2000c1e1900 */
[----:B------:R-:W-:Y:S02]  /*73e0*/  ISETP.GE.AND P4, PT, R96, UR36, PT ;  /* 0x0000002460007c0c */ /* 0x000fe4000bf86270 */
[----:B------:R-:W-:Y:S01]  /*73f0*/  CS2R R96, SRZ ;  /* 0x0000000000607805 */ /* 0x000fe2000001ff00 */
[C---:B------:R-:W-:Y:S01]  /*7400*/  LOP3.LUT R100, R62.reuse, 0x300, RZ, 0xfc, !PT ;  /* 0x000003003e647812 */ /* 0x040fe200078efcff */
[----:B------:R0:W3:Y:S01]  /*7410*/  @!P1 LDG.E R98, [R64.64+0x980] ;  /* 0x0009802040629981 */ /* 0x0000e2000c1e1900 */
[----:B------:R-:W-:-:S03]  /*7420*/  LOP3.LUT R99, R62, 0x2e0, RZ, 0xfc, !PT ;  /* 0x000002e03e637812 */ /* 0x000fc600078efcff */
[----:B------:R0:W3:Y:S01]  /*7430*/  @!P0 LDG.E R96, [R64.64+0x900] ;  /* 0x0009002040608981 */ /* 0x0000e2000c1e1900 */
[----:B------:R-:W-:-:S03]  /*7440*/  ISETP.GE.AND P0, PT, R100, UR36, PT ;  /* 0x0000002464007c0c */ /* 0x000fc6000bf06270 */
[----:B------:R0:W3:Y:S01]  /*7450*/  @!P5 LDG.E R97, [R64.64+0x880] ;  /* 0x000880204061d981 */ /* 0x0000e2000c1e1900 */
[----:B------:R-:W-:Y:S02]  /*7460*/  ISETP.GE.AND P5, PT, R99, UR36, PT ;  /* 0x0000002463007c0c */ /* 0x000fe4000bfa6270 */
[C---:B------:R-:W-:Y:S01]  /*7470*/  LOP3.LUT R99, R62.reuse, 0x320, RZ, 0xfc, !PT ;  /* 0x000003203e637812 */ /* 0x040fe200078efcff */
[----:B------:R0:W3:Y:S01]  /*7480*/  @!P3 LDG.E R119, [R64.64+0xa80] ;  /* 0x000a80204077b981 */ /* 0x0000e2000c1e1900 */
[----:B------:R-:W-:Y:S02]  /*7490*/  LOP3.LUT R100, R62, 0x360, RZ, 0xfc, !PT ;  /* 0x000003603e647812 */ /* 0x000fe400078efcff */
[----:B------:R-:W-:Y:S01]  /*74a0*/  ISETP.GE.AND P1, PT, R99, UR36, PT ;  /* 0x0000002463007c0c */ /* 0x000fe2000bf26270 */
[----:B------:R0:W4:Y:S01]  /*74b0*/  @!P2 LDG.E R120, [R64.64+0xa00] ;  /* 0x000a00204078a981 */ /* 0x000122000c1e1900 */
[----:B------:R-:W-:Y:S02]  /*74c0*/  ISETP.GE.AND P3, PT, R100, UR36, PT ;  /* 0x0000002464007c0c */ /* 0x000fe4000bf66270 */
[C---:B------:R-:W-:Y:S01]  /*74d0*/  LOP3.LUT R99, R62.reuse, 0x340, RZ, 0xfc, !PT ;  /* 0x000003403e637812 */ /* 0x040fe200078efcff */
[----:B------:R0:W4:Y:S01]  /*74e0*/  @!P0 LDG.E R121, [R64.64+0xc00] ;  /* 0x000c002040798981 */ /* 0x000122000c1e1900 */
[----:B------:R-:W-:-:S02]  /*74f0*/  LOP3.LUT R100, R62, 0x3a0, RZ, 0xfc, !PT ;  /* 0x000003a03e647812 */ /* 0x000fc400078efcff */
[----:B------:R-:W-:Y:S01]  /*7500*/  ISETP.GE.AND P2, PT, R99, UR36, PT ;  /* 0x0000002463007c0c */ /* 0x000fe2000bf46270 */
[----:B------:R0:W4:Y:S01]  /*7510*/  @!P4 LDG.E R111, [R64.64+0xb00] ;  /* 0x000b0020406fc981 */ /* 0x000122000c1e1900 */
[----:B------:R-:W-:Y:S02]  /*7520*/  ISETP.GE.AND P0, PT, R100, UR36, PT ;  /* 0x0000002464007c0c */ /* 0x000fe4000bf06270 */
[C---:B------:R-:W-:Y:S01]  /*7530*/  LOP3.LUT R99, R62.reuse, 0x380, RZ, 0xfc, !PT ;  /* 0x000003803e637812 */ /* 0x040fe200078efcff */
[----:B------:R-:W-:Y:S01]  /*7540*/  CS2R R100, SRZ ;  /* 0x0000000000647805 */ /* 0x000fe2000001ff00 */
[----:B------:R-:W-:Y:S01]  /*7550*/  LOP3.LUT R103, R62, 0x3c0, RZ, 0xfc, !PT ;  /* 0x000003c03e677812 */ /* 0x000fe200078efcff */
[----:B------:R0:W4:Y:S01]  /*7560*/  @!P5 LDG.E R110, [R64.64+0xb80] ;  /* 0x000b8020406ed981 */ /* 0x000122000c1e1900 */
[----:B------:R-:W-:Y:S02]  /*7570*/  ISETP.GE.AND P4, PT, R99, UR36, PT ;  /* 0x0000002463007c0c */ /* 0x000fe4000bf86270 */
[----:B------:R-:W-:Y:S01]  /*7580*/  LOP3.LUT R104, R105, 0xffffffe0, R230, 0xe2, !PT ;  /* 0xffffffe069687812 */ /* 0x000fe200078ee2e6 */
[----:B------:R-:W-:Y:S01]  /*7590*/  HFMA2.MMA R99, -RZ, RZ, 0, 0 ;  /* 0x00000000ff637435 */ /* 0x000fe200000001ff */
[----:B------:R-:W-:Y:S01]  /*75a0*/  MOV R62, RZ ;  /* 0x000000ff003e7202 */ /* 0x000fe20000000f00 */
[----:B------:R0:W4:Y:S01]  /*75b0*/  @!P1 LDG.E R101, [R64.64+0xc80] ;  /* 0x000c802040659981 */ /* 0x000122000c1e1900 */
[----:B------:R-:W-:-:S02]  /*75c0*/  LOP3.LUT R104, R104, 0x3e0, RZ, 0xfc, !PT ;  /* 0x000003e068687812 */ /* 0x000fc400078efcff */
[----:B------:R-:W-:Y:S01]  /*75d0*/  ISETP.GE.AND P1, PT, R103, UR36, PT ;  /* 0x0000002467007c0c */ /* 0x000fe2000bf26270 */
[----:B------:R0:W4:Y:S04]  /*75e0*/  @!P2 LDG.E R102, [R64.64+0xd00] ;  /* 0x000d00204066a981 */ /* 0x000128000c1e1900 */
[----:B------:R0:W4:Y:S01]  /*75f0*/  @!P0 LDG.E R62, [R64.64+0xe80] ;  /* 0x000e8020403e8981 */ /* 0x000122000c1e1900 */
[----:B------:R-:W-:-:S03]  /*7600*/  ISETP.GE.AND P0, PT, R104, UR36, PT ;  /* 0x0000002468007c0c */ /* 0x000fc6000bf06270 */
[----:B------:R0:W4:Y:S04]  /*7610*/  @!P3 LDG.E R100, [R64.64+0xd80] ;  /* 0x000d80204064b981 */ /* 0x000128000c1e1900 */
[----:B------:R0:W4:Y:S04]  /*7620*/  @!P4 LDG.E R99, [R64.64+0xe00] ;  /* 0x000e00204063c981 */ /* 0x000128000c1e1900 */
[----:B------:R0:W4:Y:S04]  /*7630*/  @!P1 LDG.E R122, [R64.64+0xf00] ;  /* 0x000f0020407a9981 */ /* 0x000128000c1e1900 */
[----:B------:R0:W4:Y:S01]  /*7640*/  @!P0 LDG.E R123, [R64.64+0xf80] ;  /* 0x000f8020407b8981 */ /* 0x000122000c1e1900 */
[----:B------:R-:W-:Y:S01]  /*7650*/  SHF.L.U32 R243, R85, 0x5, RZ ;  /* 0x0000000555f37819 */ /* 0x000fe200000006ff */
        /* <DEDUP_REMOVED lines=12> */
[----:B--2---:R-:W1:Y:S02]  /*7720*/  R2UR UR43, R61 ;  /* 0x000000003d2b73c2 */ /* 0x004e6400000e0000 */
[----:B-1----:R-:W-:-:S04]  /*7730*/  FMUL.FTZ R103, R53, UR43 ;  /* 0x0000002b35677c20 */ /* 0x002fc80008410000 */
[----:B------:R-:W-:Y:S02]  /*7740*/  FMUL.RZ R104, R103, 0.15915493667125701904 ;  /* 0x3e22f98367687820 */ /* 0x000fe4000040c000 */
[----:B------:R-:W-:-:S04]  /*7750*/  FMUL.FTZ R103, R52, UR43 ;  /* 0x0000002b34677c20 */ /* 0x000fc80008410000 */
[----:B------:R-:W-:Y:S02]  /*7760*/  FMUL.RZ R105, R103, 0.15915493667125701904 ;  /* 0x3e22f98367697820 */ /* 0x000fe4000040c000 */
[----:B------:R-:W-:Y:S02]  /*7770*/  FMUL.FTZ R103, R51, UR43 ;  /* 0x0000002b33677c20 */ /* 0x000fe40008410000 */
[----:B------:R-:W-:Y:S02]  /*7780*/  FMUL.FTZ R61, R50, UR43 ;  /* 0x0000002b323d7c20 */ /* 0x000fe40008410000 */
[----:B------:R-:W-:Y:S01]  /*7790*/  FMUL.RZ R103, R103, 0.15915493667125701904 ;  /* 0x3e22f98367677820 */ /* 0x000fe2000040c000 */
[----:B------:R-:W1:Y:S01]  /*77a0*/  R2UR UR44, R60 ;  /* 0x000000003c2c73c2 */ /* 0x000e6200000e0000 */
[----:B------:R-:W-:Y:S02]  /*77b0*/  FMUL.RZ R108, R61, 0.15915493667125701904 ;  /* 0x3e22f9833d6c7820 */ /* 0x000fe4000040c000 */
[----:B------:R-:W-:Y:S01]  /*77c0*/  MUFU.SIN R115, R103 ;  /* 0x0000006700737308 */ /* 0x000fe20000000400 */
[----:B0-----:R-:W-:Y:S01]  /*77d0*/  FMUL.FTZ R64, R49, UR43 ;  /* 0x0000002b31407c20 */ /* 0x001fe20008410000 */
[----:B------:R-:W-:-:S06]  /*77e0*/  LOP3.LUT R61, R243, 0xfffffc00, RZ, 0xc0, !PT ;  /* 0xfffffc00f33d7812 */ /* 0x000fcc00078ec0ff */
[----:B------:R0:W-:Y:S02]  /*77f0*/  MUFU.COS R116, R103 ;  /* 0x0000006700747308 */ /* 0x0001e40000000000 */
[----:B0-----:R-:W-:-:S06]  /*7800*/  FMUL.FTZ R103, R48, UR43 ;  /* 0x0000002b30677c20 */ /* 0x001fcc0008410000 */
[----:B------:R-:W-:Y:S01]  /*7810*/  MUFU.SIN R127, R104 ;  /* 0x00000068007f7308 */ /* 0x000fe20000000400 */
[----:B------:R-:W-:-:S07]  /*7820*/  FMUL.RZ R128, R103, 0.15915493667125701904 ;  /* 0x3e22f98367807820 */ /* 0x000fce000040c000 */
[----:B------:R0:W-:Y:S01]  /*7830*/  MUFU.COS R126, R104 ;  /* 0x00000068007e7308 */ /* 0x0001e20000000000 */
[----:B------:R-:W-:Y:S02]  /*7840*/  FMUL.FTZ R103, R47, UR43 ;  /* 0x0000002b2f677c20 */ /* 0x000fe40008410000 */
[----:B0-----:R-:W-:Y:S01]  /*7850*/  FMUL.RZ R104, R64, 0.15915493667125701904 ;  /* 0x3e22f98340687820 */ /* 0x001fe2000040c000 */
[----:B------:R-:W-:-:S04]  /*7860*/  IADD3 R64, R61, R84, RZ ;  /* 0x000000543d407210 */ /* 0x000fc80007ffe0ff */
[----:B------:R-:W-:Y:S01]  /*7870*/  MUFU.SIN R117, R105 ;  /* 0x0000006900757308 */ /* 0x000fe20000000400 */
[----:B------:R-:W-:-:S07]  /*7880*/  IADD3 R65, R64, 0x20, RZ ;  /* 0x0000002040417810 */ /* 0x000fce0007ffe0ff */
[----:B------:R-:W-:Y:S01]  /*7890*/  MUFU.COS R118, R105 ;  /* 0x0000006900767308 */ /* 0x000fe20000000000 */
[C---:B------:R-:W-:Y:S02]  /*78a0*/  IADD3 R125, R64.reuse, 0x40, RZ ;  /* 0x00000040407d7810 */ /* 0x040fe40007ffe0ff */
[----:B------:R-:W-:-:S05]  /*78b0*/  IADD3 R129, R64, 0x60, RZ ;  /* 0x0000006040817810 */ /* 0x000fca0007ffe0ff */
[----:B------:R-:W-:Y:S01]  /*78c0*/  MUFU.SIN R113, R108 ;  /* 0x0000006c00717308 */ /* 0x000fe20000000400 */
[----:B------:R-:W-:-:S07]  /*78d0*/  LEA.HI.SX32 R124, R64, R64, 0x1b ;  /* 0x00000040407c7211 */ /* 0x000fce00078fdaff */
[----:B------:R-:W-:Y:S01]  /*78e0*/  MUFU.COS R114, R108 ;  /* 0x0000006c00727308 */ /* 0x000fe20000000000 */
[----:B------:R-:W-:Y:S01]  /*78f0*/  IADD3 R131, R64, 0x80, RZ ;  /* 0x0000008040837810 */ /* 0x000fe20007ffe0ff */
[----:B------:R-:W-:-:S06]  /*7900*/  FMUL.RZ R132, R103, 0.15915493667125701904 ;  /* 0x3e22f98367847820 */ /* 0x000fcc000040c000 */
[----:B------:R-:W-:Y:S01]  /*7910*/  MUFU.SIN R105, R128 ;  /* 0x0000008000697308 */ /* 0x000fe20000000400 */
[----:B------:R-:W-:-:S07]  /*7920*/  IADD3 R133, R64, 0xa0, RZ ;  /* 0x000000a040857810 */ /* 0x000fce0007ffe0ff */
[----:B------:R0:W-:Y:S01]  /*7930*/  MUFU.COS R108, R128 ;  /* 0x00000080006c7308 */ /* 0x0001e20000000000 */
[----:B------:R-:W-:Y:S02]  /*7940*/  IADD3 R135, R64, 0xc0, RZ ;  /* 0x000000c040877810 */ /* 0x000fe40007ffe0ff */
[----:B------:R-:W-:Y:S01]  /*7950*/  LEA.HI.SX32 R125, R125, R64, 0x1b ;  /* 0x000000407d7d7211 */ /* 0x000fe200078fdaff */
[----:B0-----:R-:W-:Y:S01]  /*7960*/  FMUL.FTZ R128, R46, UR43 ;  /* 0x0000002b2e807c20 */ /* 0x001fe20008410000 */
[----:B------:R-:W-:-:S03]  /*7970*/  IADD3 R139, R64, 0xe0, RZ ;  /* 0x000000e0408b7810 */ /* 0x000fc60007ffe0ff */
[----:B------:R-:W-:Y:S01]  /*7980*/  FMUL.RZ R138, R128, 0.15915493667125701904 ;  /* 0x3e22f983808a7820 */ /* 0x000fe2000040c000 */
[-C--:B------:R-:W-:Y:S01]  /*7990*/  LEA.HI.SX32 R128, R65, R64.reuse, 0x1b ;  /* 0x0000004041807211 */ /* 0x080fe200078fdaff */
[----:B------:R-:W-:Y:S01]  /*79a0*/  MUFU.SIN R109, R104 ;  /* 0x00000068006d7308 */ /* 0x000fe20000000400 */
[-C--:B------:R-:W-:Y:S01]  /*79b0*/  LEA.HI.SX32 R130, R129, R64.reuse, 0x1b ;  /* 0x0000004081827211 */ /* 0x080fe200078fdaff */
[----:B---3--:R-:W-:Y:S01]  /*79c0*/  STS [R124.X4], R63 ;  /* 0x0000003f7c007388 */ /* 0x008fe20000004800 */
[C---:B------:R-:W-:Y:S02]  /*79d0*/  IADD3 R141, R64.reuse, 0x100, RZ ;  /* 0x00000100408d7810 */ /* 0x040fe40007ffe0ff */
[-C--:B------:R-:W-:Y:S01]  /*79e0*/  LEA.HI.SX32 R131, R131, R64.reuse, 0x1b ;  /* 0x0000004083837211 */ /* 0x080fe200078fdaff */
[----:B----4-:R-:W-:Y:S01]  /*79f0*/  STS [R128.X4+0x80], R69 ;  /* 0x0000804580007388 */ /* 0x010fe20000004800 */
[C---:B------:R-:W-:Y:S01]  /*7a00*/  IADD3 R143, R64.reuse, 0x120, RZ ;  /* 0x00000120408f7810 */ /* 0x040fe20007ffe0ff */
[----:B------:R-:W-:Y:S01]  /*7a10*/  MUFU.COS R112, R104 ;  /* 0x0000006800707308 */ /* 0x000fe20000000000 */
[----:B------:R-:W-:Y:S01]  /*7a20*/  LEA.HI.SX32 R133, R133, R64, 0x1b ;  /* 0x0000004085857211 */ /* 0x000fe200078fdaff */
[----:B------:R-:W-:Y:S01]  /*7a30*/  STS [R125.X4+0x100], R68 ;  /* 0x000100447d007388 */ /* 0x000fe20000004800 */
[----:B------:R-:W-:-:S02]  /*7a40*/  IADD3 R145, R64, 0x140, RZ ;  /* 0x0000014040917810 */ /* 0x000fc40007ffe0ff */
[----:B------:R-:W-:-:S03]  /*7a50*/  IADD3 R147, R64, 0x160, RZ ;  /* 0x0000016040937810 */ /* 0x000fc60007ffe0ff */
[----:B------:R-:W-:Y:S01]  /*7a60*/  MUFU.SIN R103, R132 ;  /* 0x0000008400677308 */ /* 0x000fe20000000400 */
[-C--:B------:R-:W-:Y:S01]  /*7a70*/  LEA.HI.SX32 R65, R139, R64.reuse, 0x1b ;  /* 0x000000408b417211 */ /* 0x080fe200078fdaff */
[----:B------:R-:W-:Y:S01]  /*7a80*/  STS [R130.X4+0x180], R67 ;  /* 0x0001804382007388 */ /* 0x000fe20000004800 */
[----:B------:R-:W-:Y:S02]  /*7a90*/  IADD3 R149, R64, 0x180, RZ ;  /* 0x0000018040957810 */ /* 0x000fe40007ffe0ff */
[----:B------:R-:W-:-:S03]  /*7aa0*/  LEA.HI.SX32 R134, R141, R64, 0x1b ;  /* 0x000000408d867211 */ /* 0x000fc600078fdaff */
[----:B------:R0:W-:Y:S01]  /*7ab0*/  MUFU.COS R104, R132 ;  /* 0x0000008400687308 */ /* 0x0001e20000000000 */
[-C--:B------:R-:W-:Y:S01]  /*7ac0*/  LEA.HI.SX32 R129, R143, R64.reuse, 0x1b ;  /* 0x000000408f817211 */ /* 0x080fe200078fdaff */
[----:B------:R1:W-:Y:S01]  /*7ad0*/  STS [R131.X4+0x200], R66 ;  /* 0x0002004283007388 */ /* 0x0003e20000004800 */
[C---:B------:R-:W-:Y:S02]  /*7ae0*/  IADD3 R151, R64.reuse, 0x1a0, RZ ;  /* 0x000001a040977810 */ /* 0x040fe40007ffe0ff */
[-C--:B------:R-:W-:Y:S02]  /*7af0*/  LEA.HI.SX32 R144, R145, R64.reuse, 0x1b ;  /* 0x0000004091907211 */ /* 0x080fe400078fdaff */
[-C--:B0-----:R-:W-:Y:S01]  /*7b00*/  LEA.HI.SX32 R132, R135, R64.reuse, 0x1b ;  /* 0x0000004087847211 */ /* 0x081fe200078fdaff */
[----:B------:R-:W-:Y:S01]  /*7b10*/  STS [R133.X4+0x280], R86 ;  /* 0x0002805685007388 */ /* 0x000fe20000004800 */
[----:B------:R-:W-:Y:S02]  /*7b20*/  IADD3 R153, R64, 0x1c0, RZ ;  /* 0x000001c040997810 */ /* 0x000fe40007ffe0ff */
[----:B-1----:R-:W-:Y:S01]  /*7b30*/  MOV R66, UR44 ;  /* 0x0000002c00427c02 */ /* 0x002fe20008000f00 */
[----:B------:R-:W-:Y:S01]  /*7b40*/  STS [R132.X4+0x300], R71 ;  /* 0x0003004784007388 */ /* 0x000fe20000004800 */
[----:B------:R-:W-:-:S02]  /*7b50*/  LEA.HI.SX32 R147, R147, R64, 0x1b ;  /* 0x0000004093937211 */ /* 0x000fc400078fdaff */
[C---:B------:R-:W-:Y:S01]  /*7b60*/  IADD3 R155, R64.reuse, 0x1e0, RZ ;  /* 0x000001e0409b7810 */ /* 0x040fe20007ffe0ff */
[----:B------:R-:W-:Y:S01]  /*7b70*/  STS [R65.X4+0x380], R70 ;  /* 0x0003804641007388 */ /* 0x000fe20000004800 */
[-C--:B------:R-:W-:Y:S01]  /*7b80*/  LEA.HI.SX32 R146, R149, R64.reuse, 0x1b ;  /* 0x0000004095927211 */ /* 0x080fe200078fdaff */
[----:B------:R-:W-:Y:S01]  /*7b90*/  FMUL.FTZ R60, R41, UR43 ;  /* 0x0000002b293c7c20 */ /* 0x000fe20008410000 */
[C---:B------:R-:W-:Y:S01]  /*7ba0*/  IADD3 R157, R64.reuse, 0x200, RZ ;  /* 0x00000200409d7810 */ /* 0x040fe20007ffe0ff */
[----:B------:R-:W-:Y:S01]  /*7bb0*/  STS [R134.X4+0x400], R89 ;  /* 0x0004005986007388 */ /* 0x000fe20000004800 */
[----:B------:R-:W-:Y:S01]  /*7bc0*/  IADD3 R159, R64, 0x220, RZ ;  /* 0x00000220409f7810 */ /* 0x000fe20007ffe0ff */
[----:B------:R-:W-:Y:S01]  /*7bd0*/  FMUL.FTZ R66, R66, 1.4426950216293334961 ;  /* 0x3fb8aa3b42427820 */ /* 0x000fe20000410000 */
        /* <DEDUP_REMOVED lines=8> */
[----:B------:R-:W-:Y:S01]  /*7c60*/  IADD3 R165, R64, 0x280, RZ ;  /* 0x0000028040a57810 */ /* 0x000fe20007ffe0ff */
[----:B------:R-:W-:Y:S01]  /*7c70*/  FMUL.FTZ R63, R42, UR43 ;  /* 0x0000002b2a3f7c20 */ /* 0x000fe20008410000 */
[----:B------:R-:W-:Y:S01]  /*7c80*/  LEA.HI.SX32 R150, R157, R64, 0x1b ;  /* 0x000000409d967211 */ /* 0x000fe200078fdaff */
[----:B------:R0:W-:Y:S01]  /*7c90*/  STS [R146.X4+0x600], R91 ;  /* 0x0006005b92007388 */ /* 0x0001e20000004800 */
[----:B------:R-:W-:-:S02]  /*7ca0*/  IADD3 R167, R64, 0x2a0, RZ ;  /* 0x000002a040a77810 */ /* 0x000fc40007ffe0ff */
[-C--:B------:R-:W-:Y:S01]  /*7cb0*/  LEA.HI.SX32 R152, R159, R64.reuse, 0x1b ;  /* 0x000000409f987211 */ /* 0x080fe200078fdaff */
[----:B------:R-:W-:Y:S01]  /*7cc0*/  STS [R151.X4+0x680], R90 ;  /* 0x0006805a97007388 */ /* 0x000fe20000004800 */
[----:B------:R-:W-:Y:S02]  /*7cd0*/  IADD3 R169, R64, 0x2c0, RZ ;  /* 0x000002c040a97810 */ /* 0x000fe40007ffe0ff */
[-C--:B------:R-:W-:Y:S01]  /*7ce0*/  LEA.HI.SX32 R161, R161, R64.reuse, 0x1b ;  /* 0x00000040a1a17211 */ /* 0x080fe200078fdaff */
[----:B------:R-:W-:Y:S01]  /*7cf0*/  STS [R148.X4+0x700], R93 ;  /* 0x0007005d94007388 */ /* 0x000fe20000004800 */
[----:B0-----:R-:W-:Y:S01]  /*7d00*/  FMUL.RZ R146, R60, 0.15915493667125701904 ;  /* 0x3e22f9833c927820 */ /* 0x001fe2000040c000 */
[----:B------:R-:W-:Y:S01]  /*7d10*/  IADD3 R171, R64, 0x2e0, RZ ;  /* 0x000002e040ab7810 */ /* 0x000fe20007ffe0ff */
[----:B------:R-:W-:Y:S01]  /*7d20*/  FMUL.FTZ R60, R66, R53 ;  /* 0x00000035423c7220 */ /* 0x000fe20000410000 */
[-C--:B------:R-:W-:Y:S01]  /*7d30*/  LEA.HI.SX32 R163, R163, R64.reuse, 0x1b ;  /* 0x00000040a3a37211 */ /* 0x080fe200078fdaff */
[----:B------:R-:W-:Y:S01]  /*7d40*/  STS [R155.X4+0x780], R94 ;  /* 0x0007805e9b007388 */ /* 0x000fe20000004800 */
[C---:B------:R-:W-:Y:S01]  /*7d50*/  IADD3 R173, R64.reuse, 0x300, RZ ;  /* 0x0000030040ad7810 */ /* 0x040fe20007ffe0ff */
[----:B------:R-:W-:Y:S01]  /*7d60*/  FMUL.RZ R63, R63, 0.15915493667125701904 ;  /* 0x3e22f9833f3f7820 */ /* 0x000fe2000040c000 */
        /* <DEDUP_REMOVED lines=9> */
[----:B------:R-:W-:Y:S01]  /*7e00*/  FMUL.FTZ R135, R45, UR43 ;  /* 0x0000002b2d877c20 */ /* 0x000fe20008410000 */
[-C--:B------:R-:W-:Y:S01]  /*7e10*/  LEA.HI.SX32 R171, R171, R64.reuse, 0x1b ;  /* 0x00000040abab7211 */ /* 0x080fe200078fdaff */
[----:B------:R-:W-:Y:S01]  /*7e20*/  STS [R163.X4+0x980], R98 ;  /* 0x00098062a3007388 */ /* 0x000fe20000004800 */
[C---:B------:R-:W-:Y:S01]  /*7e30*/  IADD3 R181, R64.reuse, 0x380, RZ ;  /* 0x0000038040b57810 */ /* 0x040fe20007ffe0ff */
[----:B------:R-:W0:Y:S01]  /*7e40*/  MUFU.EX2 R60, R60 ;  /* 0x0000003c003c7308 */ /* 0x000e220000000800 */
[----:B------:R-:W-:Y:S01]  /*7e50*/  LEA.HI.SX32 R158, R173, R64, 0x1b ;  /* 0x00000040ad9e7211 */ /* 0x000fe200078fdaff */
[----:B------:R-:W-:Y:S01]  /*7e60*/  STS [R165.X4+0xa00], R120 ;  /* 0x000a0078a5007388 */ /* 0x000fe20000004800 */
[----:B------:R-:W-:-:S02]  /*7e70*/  IADD3 R183, R64, 0x3a0, RZ ;  /* 0x000003a040b77810 */ /* 0x000fc40007ffe0ff */
[-C--:B------:R-:W-:Y:S01]  /*7e80*/  LEA.HI.SX32 R160, R175, R64.reuse, 0x1b ;  /* 0x00000040afa07211 */ /* 0x080fe200078fdaff */
[----:B------:R-:W-:Y:S01]  /*7e90*/  STS [R154.X4+0xa80], R119 ;  /* 0x000a80779a007388 */ /* 0x000fe20000004800 */
[-C--:B------:R-:W-:Y:S01]  /*7ea0*/  LEA.HI.SX32 R177, R177, R64.reuse, 0x1b ;  /* 0x00000040b1b17211 */ /* 0x080fe200078fdaff */
[----:B------:R-:W1:Y:S01]  /*7eb0*/  MUFU.SIN R145, R63 ;  /* 0x0000003f00917308 */ /* 0x000e620000000400 */
[-C--:B------:R-:W-:Y:S01]  /*7ec0*/  LEA.HI.SX32 R179, R179, R64.reuse, 0x1b ;  /* 0x00000040b3b37211 */ /* 0x080fe200078fdaff */
[----:B------:R-:W-:Y:S01]  /*7ed0*/  STS [R156.X4+0xb00], R111 ;  /* 0x000b006f9c007388 */ /* 0x000fe20000004800 */
[----:B------:R-:W-:Y:S01]  /*7ee0*/  FMUL.RZ R140, R135, 0.15915493667125701904 ;  /* 0x3e22f983878c7820 */ /* 0x000fe2000040c000 */
[----:B------:R-:W-:-:S04]  /*7ef0*/  LEA.HI.SX32 R162, R181, R64, 0x1b ;  /* 0x00000040b5a27211 */ /* 0x000fc800078fdaff */
[----:B------:R2:W3:Y:S01]  /*7f00*/  MUFU.COS R144, R63 ;  /* 0x0000003f00907308 */ /* 0x0004e20000000000 */
[----:B------:R-:W-:Y:S01]  /*7f10*/  STS [R171.X4+0xb80], R110 ;  /* 0x000b806eab007388 */ /* 0x000fe20000004800 */
[----:B------:R-:W-:Y:S01]  /*7f20*/  FMUL.FTZ R135, R44, UR43 ;  /* 0x0000002b2c877c20 */ /* 0x000fe20008410000 */
[----:B------:R-:W-:Y:S02]  /*7f30*/  LEA.HI.SX32 R183, R183, R64, 0x1b ;  /* 0x00000040b7b77211 */ /* 0x000fe400078fdaff */
[----:B------:R-:W-:Y:S01]  /*7f40*/  STS [R158.X4+0xc00], R121 ;  /* 0x000c00799e007388 */ /* 0x000fe20000004800 */
[----:B--2---:R-:W-:-:S03]  /*7f50*/  FMUL.FTZ R63, R40, UR43 ;  /* 0x0000002b283f7c20 */ /* 0x004fc60008410000 */
[----:B------:R-:W-:Y:S01]  /*7f60*/  STS [R160.X4+0xc80], R101 ;  /* 0x000c8065a0007388 */ /* 0x000fe20000004800 */
[C---:B------:R-:W-:Y:S01]  /*7f70*/  IADD3 R185, R64.reuse, 0x3c0, RZ ;  /* 0x000003c040b97810 */ /* 0x040fe20007ffe0ff */
[----:B------:R-:W-:Y:S02]  /*7f80*/  FMUL.RZ R65, R63, 0.15915493667125701904 ;  /* 0x3e22f9833f417820 */ /* 0x000fe4000040c000 */
[----:B------:R-:W-:Y:S01]  /*7f90*/  STS [R177.X4+0xd00], R102 ;  /* 0x000d0066b1007388 */ /* 0x000fe20000004800 */
[----:B------:R-:W-:Y:S01]  /*7fa0*/  MOV R63, UR38 ;  /* 0x00000026003f7c02 */ /* 0x000fe20008000f00 */
[----:B------:R-:W-:Y:S01]  /*7fb0*/  FMUL.RZ R142, R135, 0.15915493667125701904 ;  /* 0x3e22f983878e7820 */ /* 0x000fe2000040c000 */
[----:B------:R-:W-:Y:S01]  /*7fc0*/  IADD3 R187, R64, 0x3e0, RZ ;  /* 0x000003e040bb7810 */ /* 0x000fe20007ffe0ff */
[----:B------:R-:W-:Y:S01]  /*7fd0*/  STS [R179.X4+0xd80], R100 ;  /* 0x000d8064b3007388 */ /* 0x000fe20000004800 */
[----:B------:R-:W-:Y:S01]  /*7fe0*/  ULEA.HI.X UR35, UR36, UR35, UR37, 0x3, UP0 ;  /* 0x0000002324237291 */ /* 0x000fe200080f1c25 */
[----:B------:R-:W-:-:S02]  /*7ff0*/  FMUL.FTZ R135, R43, UR43 ;  /* 0x0000002b2b877c20 */ /* 0x000fc40008410000 */
[----:B------:R-:W-:Y:S01]  /*8000*/  STS [R162.X4+0xe00], R99 ;  /* 0x000e0063a2007388 */ /* 0x000fe20000004800 */
[----:B------:R-:W-:-:S03]  /*8010*/  LEA R61, R84, R61, 0x5 ;  /* 0x0000003d543d7211 */ /* 0x000fc600078e28ff */
[----:B------:R2:W-:Y:S01]  /*8020*/  STS [R183.X4+0xe80], R62 ;  /* 0x000e803eb7007388 */ /* 0x0005e20000004800 */
[-C--:B------:R-:W-:Y:S01]  /*8030*/  LEA.HI.SX32 R185, R185, R64.reuse, 0x1b ;  /* 0x00000040b9b97211 */ /* 0x080fe200078fdaff */
[----:B------:R-:W-:Y:S01]  /*8040*/  FMUL.RZ R135, R135, 0.15915493667125701904 ;  /* 0x3e22f98387877820 */ /* 0x000fe2000040c000 */
[----:B------:R-:W-:Y:S01]  /*8050*/  LEA.HI.SX32 R64, R187, R64, 0x1b ;  /* 0x00000040bb407211 */ /* 0x000fe200078fdaff */
[----:B------:R-:W4:Y:S01]  /*8060*/  MUFU.SIN R137, R138 ;  /* 0x0000008a00897308 */ /* 0x000f220000000400 */
[----:B------:R-:W-:Y:S02]  /*8070*/  LEA.HI.SX32 R61, R61, R61, 0x1b ;  /* 0x0000003d3d3d7211 */ /* 0x000fe400078fdaff */
[----:B--2---:R-:W-:Y:S02]  /*8080*/  LEA R62, R63, UR7, 0x8 ;  /* 0x000000073f3e7c11 */ /* 0x004fe4000f8e40ff */
[----:B------:R-:W-:-:S03]  /*8090*/  @P1 IADD3 R62, R85, 0x200, RZ ;  /* 0x00000200553e1810 */ /* 0x000fc60007ffe0ff */
[----:B------:R-:W2:Y:S01]  /*80a0*/  MUFU.COS R136, R138 ;  /* 0x0000008a00887308 */ /* 0x000ea20000000000 */
[----:B------:R-:W-:Y:S01]  /*80b0*/  MOV R68, UR34 ;  /* 0x0000002200447c02 */ /* 0x000fe20008000f00 */
[C---:B0-----:R-:W-:Y:S01]  /*80c0*/  FMUL.FTZ R126, R60.reuse, R126 ;  /* 0x0000007e3c7e7220 */ /* 0x041fe20000410000 */
[----:B------:R-:W-:Y:S01]  /*80d0*/  MOV R69, UR35 ;  /* 0x0000002300457c02 */ /* 0x000fe20008000f00 */
[----:B------:R-:W-:Y:S01]  /*80e0*/  FMUL.FTZ R127, R60, R127 ;  /* 0x0000007f3c7f7220 */ /* 0x000fe20000410000 */
[----:B------:R-:W-:Y:S01]  /*80f0*/  SHF.L.U32 R63, R62, 0x3, RZ ;  /* 0x000000033e3f7819 */ /* 0x000fe200000006ff */
[----:B------:R0:W-:Y:S02]  /*8100*/  STS [R185.X4+0xf00], R122 ;  /* 0x000f007ab9007388 */ /* 0x0001e40000004800 */
[----:B------:R-:W0:Y:S02]  /*8110*/  MUFU.SIN R139, R140 ;  /* 0x0000008c008b7308 */ /* 0x000e240000000400 */
[----:B------:R0:W-:Y:S01]  /*8120*/  STS [R64.X4+0xf80], R123 ;  /* 0x000f807b40007388 */ /* 0x0001e20000004800 */
[----:B------:R-:W-:-:S06]  /*8130*/  NOP ;  /* 0x0000000000007918 */ /* 0x000fcc0000000000 */
[----:B------:R-:W0:Y:S01]  /*8140*/  MUFU.COS R138, R140 ;  /* 0x0000008c008a7308 */ /* 0x000e220000000000 */
        /* <DEDUP_REMOVED lines=19> */
[----:B-1----:R1:W0:Y:S04]  /*8280*/  LDS R135, [R61.X4+0x44] ;  /* 0x000044003d877984 */ /* 0x0022280000004800 */
        /* <DEDUP_REMOVED lines=17> */
[----:B------:R-:W5:Y:S04]  /*83a0*/  LDG.E.64 R68, [R68.64] ;  /* 0x0000002044447981 */ /* 0x000f68000c1e1b00 */
[----:B------:R-:W-:Y:S01]  /*83b0*/  BAR.SYNC.DEFER_BLOCKING 0x0 ;  /* 0x0000000000007b1d */ /* 0x000fe20000010000 */
[----:B------:R-:W-:Y:S01]  /*83c0*/  ISETP.NE.AND P0, PT, R85, 0x3f, PT ;  /* 0x0000003f5500780c */ /* 0x000fe20003f05270 */
[----:B------:R-:W-:-:S12]  /*83d0*/  FMUL.FTZ R60, R66, R52 ;  /* 0x00000034423c7220 */ /* 0x000fd80000410000 */
[----:B------:R1:W0:Y:S01]  /*83e0*/  @P0 LDS.64 R110, [R85.X8+0x5a68] ;  /* 0x005a6800556e0984 */ /* 0x0002220000008a00 */
[----:B------:R1:W0:Y:S08]  /*83f0*/  MUFU.SIN R147, R146 ;  /* 0x0000009200937308 */ /* 0x0002300000000400 */
[----:B------:R-:W0:Y:S08]  /*8400*/  MUFU.COS R146, R146 ;  /* 0x0000009200927308 */ /* 0x000e300000000000 */
[----:B------:R1:W0:Y:S08]  /*8410*/  MUFU.SIN R149, R65 ;  /* 0x0000004100957308 */ /* 0x0002300000000400 */
[----:B------:R1:W0:Y:S08]  /*8420*/  MUFU.COS R148, R65 ;  /* 0x0000004100947308 */ /* 0x0002300000000000 */
        /* <DEDUP_REMOVED lines=16> */
.L_x_5421:
[----:B-1234-:R-:W-:Y:S05]  /*8530*/  BSYNC B0 ;  /* 0x0000000000007941 */ /* 0x01efea0003800000 */
.L_x_5420:
[----:B------:R-:W-:Y:S01]  /*8540*/  UISETP.GE.AND UP0, UPT, UR24, 0x2, UPT ;  /* 0x000000021800788c */ /* 0x000fe2000bf06270 */
[----:B0-----:R-:W-:Y:S01]  /*8550*/  FMUL.FTZ R61, R66, R50 ;  /* 0x00000032423d7220 */ /* 0x001fe20000410000 */
[----:B------:R-:W0:Y:S01]  /*8560*/  MUFU.EX2 R62, R62 ;  /* 0x0000003e003e7308 */ /* 0x000e220000000800 */
[C---:B------:R-:W-:Y:S01]  /*8570*/  FMUL.FTZ R118, R60.reuse, R118 ;  /* 0x000000763c767220 */ /* 0x040fe20000410000 */
[----:B------:R-:W-:Y:S01]  /*8580*/  MOV R65, c[0x0][0x16c] ;  /* 0x00005b0000417a02 */ /* 0x000fe20000000f00 */
[----:B------:R-:W-:Y:S01]  /*8590*/  FMUL.FTZ R117, R60, R117 ;  /* 0x000000753c757220 */ /* 0x000fe20000410000 */
[----:B------:R-:W-:Y:S01]  /*85a0*/  PLOP3.LUT P0, PT, PT, PT, UP0, 0x80, 0x0 ;  /* 0x000000000000781c */ /* 0x000fe20003f0f008 */
[----:B------:R-:W-:Y:S01]  /*85b0*/  FMUL.FTZ R63, R66, R49 ;  /* 0x00000031423f7220 */ /* 0x000fe20000410000 */
[----:B------:R-:W-:Y:S01]  /*85c0*/  MOV R60, UR24 ;  /* 0x00000018003c7c02 */ /* 0x000fe20008000f00 */
[----:B------:R-:W-:Y:S01]  /*85d0*/  FMUL.FTZ R64, R39, UR43 ;  /* 0x0000002b27407c20 */ /* 0x000fe20008410000 */
[----:B------:R-:W-:Y:S01]  /*85e0*/  ISETP.NE.OR P0, PT, R230, RZ, !P0 ;  /* 0x000000ffe600720c */ /* 0x000fe20004705670 */
[----:B------:R-:W1:Y:S01]  /*85f0*/  MUFU.EX2 R61, R61 ;  /* 0x0000003d003d7308 */ /* 0x000e620000000800 */
[----:B------:R-:W-:-:S02]  /*8600*/  FMUL.FTZ R186, R87, R53 ;  /* 0x0000003557ba7220 */ /* 0x000fc40000410000 */
[----:B------:R-:W-:Y:S02]  /*8610*/  FMUL.RZ R152, R64, 0.15915493667125701904 ;  /* 0x3e22f98340987820 */ /* 0x000fe4000040c000 */
[----:B------:R-:W-:Y:S02]  /*8620*/  FMUL.FTZ R224, R86, R53 ;  /* 0x0000003556e07220 */ /* 0x000fe40000410000 */
[C---:B0-----:R-:W-:Y:S01]  /*8630*/  FMUL.FTZ R116, R62.reuse, R116 ;  /* 0x000000743e747220 */ /* 0x041fe20000410000 */
[----:B------:R0:W2:Y:S01]  /*8640*/  MUFU.EX2 R67, R63 ;  /* 0x0000003f00437308 */ /* 0x0000a20000000800 */
[----:B------:R-:W-:Y:S02]  /*8650*/  FMUL.FTZ R115, R62, R115 ;  /* 0x000000733e737220 */ /* 0x000fe40000410000 */
[----:B------:R-:W-:Y:S01]  /*8660*/  FMUL.FTZ R70, R66, R48 ;  /* 0x0000003042467220 */ /* 0x000fe20000410000 */
[----:B------:R-:W-:Y:S01]  /*8670*/  @!P0 IADD3 R60, R60, -0x2, RZ ;  /* 0xfffffffe3c3c8810 */ /* 0x000fe20007ffe0ff */
[----:B------:R-:W-:-:S02]  /*8680*/  FMUL.FTZ R186, R81, R186 ;  /* 0x000000ba51ba7220 */ /* 0x000fc40000410000 */
[C---:B-1----:R-:W-:Y:S01]  /*8690*/  FMUL.FTZ R114, R61.reuse, R114 ;  /* 0x000000723d727220 */ /* 0x042fe20000410000 */
[----:B0-----:R-:W-:Y:S01]  /*86a0*/  CS2R R62, SRZ ;  /* 0x00000000003e7805 */ /* 0x001fe2000001ff00 */
[----:B------:R-:W-:Y:S01]  /*86b0*/  @!P0 IMAD R64, R60, R65, UR7 ;  /* 0x000000073c408e24 */ /* 0x000fe2000f8e0241 */
[----:B------:R-:W-:Y:S01]  /*86c0*/  HFMA2.MMA R65, -RZ, RZ, 0, 9.5367431640625e-07 ;  /* 0x00000010ff417435 */ /* 0x000fe200000001ff */
[----:B------:R-:W-:Y:S01]  /*86d0*/  FMUL.FTZ R113, R61, R113 ;  /* 0x000000713d717220 */ /* 0x000fe20000410000 */
[----:B------:R-:W-:Y:S01]  /*86e0*/  HFMA2.MMA R60, -RZ, RZ, 1.875, 0 ;  /* 0x3f800000ff3c7435 */ /* 0x000fe200000001ff */
[----:B------:R-:W-:Y:S01]  /*86f0*/  MOV R61, RZ ;  /* 0x000000ff003d7202 */ /* 0x000fe20000000f00 */
[----:B------:R-:W-:Y:S01]  /*8700*/  FMUL.FTZ R224, R81, R224 ;  /* 0x000000e051e07220 */ /* 0x000fe20000410000 */
[----:B------:R-:W-:Y:S01]  /*8710*/  MUFU.SIN R151, R152 ;  /* 0x0000009800977308 */ /* 0x000fe20000000400 */
[----:B------:R-:W-:Y:S02]  /*8720*/  FMUL.FTZ R187, R101, R52 ;  /* 0x0000003465bb7220 */ /* 0x000fe40000410000 */
[----:B------:R-:W-:-:S02]  /*8730*/  FMUL.FTZ R155, R186, R117 ;  /* 0x00000075ba9b7220 */ /* 0x000fc40000410000 */
[----:B------:R-:W-:-:S03]  /*8740*/  @!P0 IMAD.WIDE R64, R64, R65, UR40 ;  /* 0x0000002840408e25 */ /* 0x000fc6000f8e0241 */
[----:B------:R0:W-:Y:S01]  /*8750*/  MUFU.COS R150, R152 ;  /* 0x0000009800967308 */ /* 0x0001e20000000000 */
[C---:B--2---:R-:W-:Y:S01]  /*8760*/  FMUL.FTZ R112, R67.reuse, R112 ;  /* 0x0000007043707220 */ /* 0x044fe20000410000 */
[----:B------:R1:W5:Y:S01]  /*8770*/  @!P0 LDG.E.128 R60, [R64.64] ;  /* 0x00000020403c8981 */ /* 0x000362000c1e1d00 */
[----:B------:R-:W-:Y:S02]  /*8780*/  FMUL.FTZ R109, R67, R109 ;  /* 0x0000006d436d7220 */ /* 0x000fe40000410000 */
[----:B------:R-:W-:Y:S02]  /*8790*/  FMUL.FTZ R67, R102, R52 ;  /* 0x0000003466437220 */ /* 0x000fe40000410000 */
[----:B------:R-:W-:Y:S02]  /*87a0*/  FMUL.FTZ R153, R224, R117 ;  /* 0x00000075e0997220 */ /* 0x000fe40000410000 */
[----:B------:R-:W-:Y:S01]  /*87b0*/  FMUL.FTZ R187, R80, R187 ;  /* 0x000000bb50bb7220 */ /* 0x000fe20000410000 */
[----:B------:R-:W2:Y:S01]  /*87c0*/  MUFU.EX2 R70, R70 ;  /* 0x0000004600467308 */ /* 0x000ea20000000800 */
[----:B-1----:R-:W-:-:S02]  /*87d0*/  FFMA.FTZ R64, R224, R118, R155 ;  /* 0x00000076e0407223 */ /* 0x002fc4000001009b */
[----:B------:R-:W-:Y:S02]  /*87e0*/  FMUL.FTZ R188, R80, R67 ;  /* 0x0000004350bc7220 */ /* 0x000fe40000410000 */
[----:B------:R-:W-:Y:S02]  /*87f0*/  FFMA.FTZ R153, R186, R118, -R153 ;  /* 0x00000076ba997223 */ /* 0x000fe40000010899 */
[----:B0-----:R-:W-:Y:S02]  /*8800*/  FADD.FTZ R152, R187, R64 ;  /* 0x00000040bb987221 */ /* 0x001fe40000010000 */
[----:B------:R-:W-:Y:S02]  /*8810*/  FADD.FTZ R153, R188, R153 ;  /* 0x00000099bc997221 */ /* 0x000fe40000010000 */
[----:B------:R-:W-:Y:S02]  /*8820*/  FMUL.FTZ R64, R115, R152 ;  /* 0x0000009873407220 */ /* 0x000fe40000410000 */
[----:B------:R-:W-:-:S02]  /*8830*/  FMUL.FTZ R71, R66, R47 ;  /* 0x0000002f42477220 */ /* 0x000fc40000410000 */
[-C--:B------:R-:W-:Y:S02]  /*8840*/  FMUL.FTZ R155, R115, R153.reuse ;  /* 0x00000099739b7220 */ /* 0x080fe40000410000 */
[----:B------:R-:W-:Y:S02]  /*8850*/  FFMA.FTZ R153, R116, R153, -R64 ;  /* 0x0000009974997223 */ /* 0x000fe40000010840 */
[-C--:B------:R-:W-:Y:S01]  /*8860*/  FMUL.FTZ R64, R99, R51.reuse ;  /* 0x0000003363407220 */ /* 0x080fe20000410000 */
[----:B------:R-:W0:Y:S01]  /*8870*/  MUFU.EX2 R71, R71 ;  /* 0x0000004700477308 */ /* 0x000e220000000800 */
[----:B------:R-:W-:Y:S02]  /*8880*/  FMUL.FTZ R190, R100, R51 ;  /* 0x0000003364be7220 */ /* 0x000fe40000410000 */
[----:B------:R-:W-:Y:S02]  /*8890*/  FFMA.FTZ R152, R116, R152, R155 ;  /* 0x0000009874987223 */ /* 0x000fe4000001009b */
[----:B------:R-:W-:-:S02]  /*88a0*/  FMUL.FTZ R189, R79, R64 ;  /* 0x000000404fbd7220 */ /* 0x000fc40000410000 */
[C---:B--2---:R-:W-:Y:S02]  /*88b0*/  FMUL.FTZ R108, R70.reuse, R108 ;  /* 0x0000006c466c7220 */ /* 0x044fe40000410000 */
[----:B------:R-:W-:Y:S02]  /*88c0*/  FMUL.FTZ R105, R70, R105 ;  /* 0x0000006946697220 */ /* 0x000fe40000410000 */
[----:B------:R-:W-:Y:S02]  /*88d0*/  FMUL.FTZ R70, R66, R45 ;  /* 0x0000002d42467220 */ /* 0x000fe40000410000 */
[----:B------:R-:W-:Y:S02]  /*88e0*/  FMUL.FTZ R64, R38, UR43 ;  /* 0x0000002b26407c20 */ /* 0x000fe40008410000 */
[----:B------:R-:W-:Y:S02]  /*88f0*/  FMUL.FTZ R65, R66, R46 ;  /* 0x0000002e42417220 */ /* 0x000fe40000410000 */
[----:B------:R-:W-:-:S02]  /*8900*/  FMUL.FTZ R190, R79, R190 ;  /* 0x000000be4fbe7220 */ /* 0x000fc40000410000 */
[----:B------:R-:W-:Y:S01]  /*8910*/  FADD.FTZ R152, R189, R152 ;  /* 0x00000098bd987221 */ /* 0x000fe20000010000 */
[----:B------:R1:W-:Y:S01]  /*8920*/  MUFU.EX2 R67, R65 ;  /* 0x0000004100437308 */ /* 0x0003e20000000800 */
[----:B------:R-:W-:Y:S02]  /*8930*/  FMUL.RZ R156, R64, 0.15915493667125701904 ;  /* 0x3e22f983409c7820 */ /* 0x000fe4000040c000 */
[----:B------:R-:W-:Y:S02]  /*8940*/  FADD.FTZ R64, R190, R153 ;  /* 0x00000099be407221 */ /* 0x000fe40000010000 */
[----:B------:R-:W-:-:S03]  /*8950*/  FMUL.FTZ R191, R98, R50 ;  /* 0x0000003262bf7220 */ /* 0x000fc60000410000 */
[----:B------:R-:W2:Y:S01]  /*8960*/  MUFU.EX2 R70, R70 ;  /* 0x0000004600467308 */ /* 0x000ea20000000800 */
[C---:B-1----:R-:W-:Y:S02]  /*8970*/  FMUL.FTZ R65, R113.reuse, R152 ;  /* 0x0000009871417220 */ /* 0x042fe40000410000 */
[-C--:B------:R-:W-:Y:S02]  /*8980*/  FMUL.FTZ R155, R113, R64.reuse ;  /* 0x00000040719b7220 */ /* 0x080fe40000410000 */
[----:B------:R-:W-:Y:S02]  /*8990*/  FFMA.FTZ R64, R114, R64, -R65 ;  /* 0x0000004072407223 */ /* 0x000fe40000010841 */
[----:B------:R-:W-:Y:S02]  /*89a0*/  FMUL.FTZ R65, R97, R50 ;  /* 0x0000003261417220 */ /* 0x000fe40000410000 */
[----:B------:R-:W-:Y:S02]  /*89b0*/  FMUL.FTZ R191, R78, R191 ;  /* 0x000000bf4ebf7220 */ /* 0x000fe40000410000 */
[----:B0-----:R-:W-:-:S02]  /*89c0*/  FMUL.FTZ R104, R71, R104 ;  /* 0x0000006847687220 */ /* 0x001fc40000410000 */
[----:B------:R-:W-:Y:S02]  /*89d0*/  FMUL.FTZ R103, R71, R103 ;  /* 0x0000006747677220 */ /* 0x000fe40000410000 */
[----:B------:R-:W-:Y:S02]  /*89e0*/  FMUL.FTZ R71, R66, R44 ;  /* 0x0000002c42477220 */ /* 0x000fe40000410000 */
[----:B------:R-:W-:Y:S02]  /*89f0*/  FFMA.FTZ R155, R114, R152, R155 ;  /* 0x00000098729b7223 */ /* 0x000fe4000001009b */
[----:B------:R-:W-:Y:S02]  /*8a00*/  FMUL.FTZ R192, R78, R65 ;  /* 0x000000414ec07220 */ /* 0x000fe40000410000 */
[----:B------:R-:W-:Y:S01]  /*8a10*/  FADD.FTZ R154, R191, R64 ;  /* 0x00000040bf9a7221 */ /* 0x000fe20000010000 */
[----:B------:R-:W0:Y:S01]  /*8a20*/  MUFU.EX2 R71, R71 ;  /* 0x0000004700477308 */ /* 0x000e220000000800 */
[----:B------:R-:W-:-:S02]  /*8a30*/  FADD.FTZ R155, R192, R155 ;  /* 0x0000009bc09b7221 */ /* 0x000fc40000010000 */
[C---:B------:R-:W-:Y:S02]  /*8a40*/  FMUL.FTZ R65, R109.reuse, R154 ;  /* 0x0000009a6d417220 */ /* 0x040fe40000410000 */
[C---:B--2---:R-:W-:Y:S02]  /*8a50*/  FMUL.FTZ R138, R70.reuse, R138 ;  /* 0x0000008a468a7220 */ /* 0x044fe40000410000 */
[----:B------:R-:W-:Y:S02]  /*8a60*/  FMUL.FTZ R139, R70, R139 ;  /* 0x0000008b468b7220 */ /* 0x000fe40000410000 */
[-C--:B------:R-:W-:Y:S02]  /*8a70*/  FFMA.FTZ R70, R112, R155.reuse, R65 ;  /* 0x0000009b70467223 */ /* 0x080fe40000010041 */
[----:B------:R-:W-:Y:S02]  /*8a80*/  FMUL.FTZ R155, R109, R155 ;  /* 0x0000009b6d9b7220 */ /* 0x000fe40000410000 */
[----:B------:R-:W-:-:S02]  /*8a90*/  FMUL.FTZ R194, R96, R49 ;  /* 0x0000003160c27220 */ /* 0x000fc40000410000 */
[----:B------:R-:W-:Y:S02]  /*8aa0*/  FMUL.FTZ R64, R95, R49 ;  /* 0x000000315f407220 */ /* 0x000fe40000410000 */
[----:B------:R-:W-:Y:S02]  /*8ab0*/  FMUL.FTZ R65, R66, R43 ;  /* 0x0000002b42417220 */ /* 0x000fe40000410000 */
[----:B------:R-:W-:Y:S02]  /*8ac0*/  FFMA.FTZ R155, R112, R154, -R155 ;  /* 0x0000009a709b7223 */ /* 0x000fe4000001089b */
[C---:B------:R-:W-:Y:S02]  /*8ad0*/  FMUL.FTZ R194, R77.reuse, R194 ;  /* 0x000000c24dc27220 */ /* 0x040fe40000410000 */
[----:B------:R-:W-:Y:S02]  /*8ae0*/  FMUL.FTZ R193, R77, R64 ;  /* 0x000000404dc17220 */ /* 0x000fe40000410000 */
[----:B------:R1:W2:Y:S01]  /*8af0*/  MUFU.EX2 R64, R65 ;  /* 0x0000004100407308 */ /* 0x0002a20000000800 */
[----:B------:R-:W-:-:S02]  /*8b00*/  FADD.FTZ R155, R194, R155 ;  /* 0x0000009bc29b7221 */ /* 0x000fc40000010000 */
[----:B------:R-:W-:Y:S02]  /*8b10*/  FADD.FTZ R154, R193, R70 ;  /* 0x00000046c19a7221 */ /* 0x000fe40000010000 */
[C---:B0-----:R-:W-:Y:S02]  /*8b20*/  FMUL.FTZ R140, R71.reuse, R140 ;  /* 0x0000008c478c7220 */ /* 0x041fe40000410000 */
[----:B------:R-:W-:Y:S02]  /*8b30*/  FMUL.FTZ R141, R71, R141 ;  /* 0x0000008d478d7220 */ /* 0x000fe40000410000 */
[----:B------:R-:W-:Y:S02]  /*8b40*/  FMUL.FTZ R71, R105, R155 ;  /* 0x0000009b69477220 */ /* 0x000fe40000410000 */
[----:B------:R-:W-:Y:S02]  /*8b50*/  FMUL.FTZ R195, R93, R48 ;  /* 0x000000305dc37220 */ /* 0x000fe40000410000 */
[----:B------:R-:W-:-:S02]  /*8b60*/  FMUL.FTZ R70, R105, R154 ;  /* 0x0000009a69467220 */ /* 0x000fc40000410000 */
[C---:B------:R-:W-:Y:S02]  /*8b70*/  FMUL.FTZ R136, R67.reuse, R136 ;  /* 0x0000008843887220 */ /* 0x040fe40000410000 */
[----:B------:R-:W-:Y:S02]  /*8b80*/  FMUL.FTZ R137, R67, R137 ;  /* 0x0000008943897220 */ /* 0x000fe40000410000 */
[----:B------:R-:W-:Y:S02]  /*8b90*/  FFMA.FTZ R154, R108, R154, R71 ;  /* 0x0000009a6c9a7223 */ /* 0x000fe40000010047 */
[----:B-1----:R-:W-:Y:S02]  /*8ba0*/  FMUL.FTZ R65, R94, R48 ;  /* 0x000000305e417220 */ /* 0x002fe40000410000 */
[----:B------:R-:W-:Y:S02]  /*8bb0*/  FMUL.FTZ R195, R76, R195 ;  /* 0x000000c34cc37220 */ /* 0x000fe40000410000 */
[----:B------:R-:W-:-:S02]  /*8bc0*/  FMUL.FTZ R67, R66, R42 ;  /* 0x0000002a42437220 */ /* 0x000fc40000410000 */
[----:B------:R-:W-:Y:S02]  /*8bd0*/  FFMA.FTZ R155, R108, R155, -R70 ;  /* 0x0000009b6c9b7223 */ /* 0x000fe40000010846 */
[----:B------:R-:W-:Y:S02]  /*8be0*/  FMUL.FTZ R196, R76, R65 ;  /* 0x000000414cc47220 */ /* 0x000fe40000410000 */
[----:B------:R-:W-:Y:S01]  /*8bf0*/  FADD.FTZ R154, R195, R154 ;  /* 0x0000009ac39a7221 */ /* 0x000fe20000010000 */
[----:B------:R-:W0:Y:S01]  /*8c00*/  MUFU.EX2 R67, R67 ;  /* 0x0000004300437308 */ /* 0x000e220000000800 */
[C---:B--2---:R-:W-:Y:S02]  /*8c10*/  FMUL.FTZ R142, R64.reuse, R142 ;  /* 0x0000008e408e7220 */ /* 0x044fe40000410000 */
[----:B------:R-:W-:Y:S02]  /*8c20*/  FMUL.FTZ R143, R64, R143 ;  /* 0x0000008f408f7220 */ /* 0x000fe40000410000 */
[----:B------:R-:W-:-:S02]  /*8c30*/  FADD.FTZ R155, R196, R155 ;  /* 0x0000009bc49b7221 */ /* 0x000fc40000010000 */
[----:B------:R-:W-:-:S04]  /*8c40*/  FMUL.FTZ R64, R103, R154 ;  /* 0x0000009a67407220 */ /* 0x000fc80000410000 */
[-C--:B------:R-:W-:Y:S02]  /*8c50*/  FFMA.FTZ R157, R104, R155.reuse, -R64 ;  /* 0x0000009b689d7223 */ /* 0x080fe40000010840 */
[----:B------:R-:W-:Y:S02]  /*8c60*/  FMUL.FTZ R155, R103, R155 ;  /* 0x0000009b679b7220 */ /* 0x000fe40000410000 */
[-C--:B------:R-:W-:Y:S02]  /*8c70*/  FMUL.FTZ R64, R91, R47.reuse ;  /* 0x0000002f5b407220 */ /* 0x080fe40000410000 */
[----:B------:R-:W-:Y:S02]  /*8c80*/  FMUL.FTZ R198, R92, R47 ;  /* 0x0000002f5cc67220 */ /* 0x000fe40000410000 */
[C---:B------:R-:W-:Y:S02]  /*8c90*/  FMUL.FTZ R70, R66.reuse, R41 ;  /* 0x0000002942467220 */ /* 0x040fe40000410000 */
[----:B------:R-:W-:-:S02]  /*8ca0*/  FMUL.FTZ R71, R66, R40 ;  /* 0x0000002842477220 */ /* 0x000fc40000410000 */
[----:B------:R-:W-:Y:S02]  /*8cb0*/  FMUL.FTZ R65, R66, R39 ;  /* 0x0000002742417220 */ /* 0x000fe40000410000 */
[----:B------:R-:W-:Y:S02]  /*8cc0*/  FFMA.FTZ R154, R104, R154, R155 ;  /* 0x0000009a689a7223 */ /* 0x000fe4000001009b */
[C---:B------:R-:W-:Y:S02]  /*8cd0*/  FMUL.FTZ R197, R75.reuse, R64 ;  /* 0x000000404bc57220 */ /* 0x040fe40000410000 */
[----:B------:R-:W-:Y:S02]  /*8ce0*/  FMUL.FTZ R66, R66, R38 ;  /* 0x0000002642427220 */ /* 0x000fe40000410000 */
[----:B------:R-:W-:Y:S02]  /*8cf0*/  FMUL.FTZ R198, R75, R198 ;  /* 0x000000c64bc67220 */ /* 0x000fe40000410000 */
[----:B------:R-:W-:Y:S01]  /*8d00*/  FADD.FTZ R154, R197, R154 ;  /* 0x0000009ac59a7221 */ /* 0x000fe20000010000 */
[----:B------:R-:W-:Y:S01]  /*8d10*/  MUFU.SIN R153, R156 ;  /* 0x0000009c00997308 */ /* 0x000fe20000000400 */
[----:B0-----:R-:W-:-:S02]  /*8d20*/  FMUL.FTZ R144, R67, R144 ;  /* 0x0000009043907220 */ /* 0x001fc40000410000 */
[----:B------:R-:W-:Y:S02]  /*8d30*/  FMUL.FTZ R145, R67, R145 ;  /* 0x0000009143917220 */ /* 0x000fe40000410000 */
[----:B------:R-:W-:Y:S02]  /*8d40*/  FADD.FTZ R157, R198, R157 ;  /* 0x0000009dc69d7221 */ /* 0x000fe40000010000 */
[C---:B------:R-:W-:Y:S01]  /*8d50*/  FMUL.FTZ R64, R137.reuse, R154 ;  /* 0x0000009a89407220 */ /* 0x040fe20000410000 */
[----:B------:R-:W-:Y:S01]  /*8d60*/  MUFU.COS R152, R156 ;  /* 0x0000009c00987308 */ /* 0x000fe20000000000 */
[----:B------:R-:W-:Y:S02]  /*8d70*/  FMUL.FTZ R155, R137, R157 ;  /* 0x0000009d899b7220 */ /* 0x000fe40000410000 */
[----:B------:R-:W-:-:S05]  /*8d80*/  FMUL.FTZ R199, R89, R46 ;  /* 0x0000002e59c77220 */ /* 0x000fca0000410000 */
[----:B------:R0:W-:Y:S01]  /*8d90*/  MUFU.EX2 R67, R65 ;  /* 0x0000004100437308 */ /* 0x0001e20000000800 */
[----:B------:R-:W-:-:S07]  /*8da0*/  FFMA.FTZ R157, R136, R157, -R64 ;  /* 0x0000009d889d7223 */ /* 0x000fce0000010840 */
[----:B------:R-:W1:Y:S01]  /*8db0*/  MUFU.EX2 R66, R66 ;  /* 0x0000004200427308 */ /* 0x000e620000000800 */
[----:B0-----:R-:W-:Y:S02]  /*8dc0*/  FMUL.FTZ R65, R90, R46 ;  /* 0x0000002e5a417220 */ /* 0x001fe40000410000 */
[----:B------:R-:W-:Y:S02]  /*8dd0*/  FFMA.FTZ R154, R136, R154, R155 ;  /* 0x0000009a889a7223 */ /* 0x000fe4000001009b */
[C---:B------:R-:W-:Y:S02]  /*8de0*/  FMUL.FTZ R200, R74.reuse, R65 ;  /* 0x000000414ac87220 */ /* 0x040fe40000410000 */
[----:B------:R-:W-:Y:S02]  /*8df0*/  FMUL.FTZ R199, R74, R199 ;  /* 0x000000c74ac77220 */ /* 0x000fe40000410000 */
[----:B------:R-:W-:Y:S01]  /*8e00*/  FADD.FTZ R157, R200, R157 ;  /* 0x0000009dc89d7221 */ /* 0x000fe20000010000 */
[----:B------:R-:W0:Y:S01]  /*8e10*/  MUFU.EX2 R71, R71 ;  /* 0x0000004700477308 */ /* 0x000e220000000800 */
[----:B------:R-:W-:-:S02]  /*8e20*/  FADD.FTZ R154, R199, R154 ;  /* 0x0000009ac79a7221 */ /* 0x000fc40000010000 */
[C---:B------:R-:W-:Y:S02]  /*8e30*/  FMUL.FTZ R65, R139.reuse, R157 ;  /* 0x0000009d8b417220 */ /* 0x040fe40000410000 */
[----:B------:R-:W-:Y:S02]  /*8e40*/  FMUL.FTZ R64, R139, R154 ;  /* 0x0000009a8b407220 */ /* 0x000fe40000410000 */
[C---:B-1----:R-:W-:Y:S01]  /*8e50*/  FMUL.FTZ R152, R66.reuse, R152 ;  /* 0x0000009842987220 */ /* 0x042fe20000410000 */
[----:B------:R-:W1:Y:S01]  /*8e60*/  MUFU.EX2 R70, R70 ;  /* 0x0000004600467308 */ /* 0x000e620000000800 */
[----:B------:R-:W-:Y:S02]  /*8e70*/  FMUL.FTZ R153, R66, R153 ;  /* 0x0000009942997220 */ /* 0x000fe40000410000 */
[----:B------:R-:W-:Y:S02]  /*8e80*/  FFMA.FTZ R154, R138, R154, R65 ;  /* 0x0000009a8a9a7223 */ /* 0x000fe40000010041 */
[----:B------:R-:W-:-:S02]  /*8e90*/  FMUL.FTZ R202, R88, R45 ;  /* 0x0000002d58ca7220 */ /* 0x000fc40000410000 */
[-C--:B------:R-:W-:Y:S02]  /*8ea0*/  FMUL.FTZ R66, R126, R117.reuse ;  /* 0x000000757e427220 */ /* 0x080fe40000410000 */
[----:B------:R-:W-:Y:S02]  /*8eb0*/  FMUL.FTZ R65, R127, R117 ;  /* 0x000000757f417220 */ /* 0x000fe40000410000 */
[----:B------:R-:W-:Y:S02]  /*8ec0*/  FFMA.FTZ R157, R138, R157, -R64 ;  /* 0x0000009d8a9d7223 */ /* 0x000fe40000010840 */
[----:B------:R-:W-:Y:S02]  /*8ed0*/  FMUL.FTZ R64, R135, R45 ;  /* 0x0000002d87407220 */ /* 0x000fe40000410000 */
[----:B------:R-:W-:Y:S02]  /*8ee0*/  FMUL.FTZ R202, R73, R202 ;  /* 0x000000ca49ca7220 */ /* 0x000fe40000410000 */
[----:B------:R-:W-:-:S02]  /*8ef0*/  FFMA.FTZ R66, R127, R118, R66 ;  /* 0x000000767f427223 */ /* 0x000fc40000010042 */
[----:B------:R-:W-:Y:S02]  /*8f00*/  FFMA.FTZ R65, R126, R118, -R65 ;  /* 0x000000767e417223 */ /* 0x000fe40000010841 */
[----:B------:R-:W-:Y:S02]  /*8f10*/  FMUL.FTZ R201, R73, R64 ;  /* 0x0000004049c97220 */ /* 0x000fe40000410000 */
[C---:B------:R-:W-:Y:S02]  /*8f20*/  FMUL.FTZ R150, R67.reuse, R150 ;  /* 0x0000009643967220 */ /* 0x040fe40000410000 */
[----:B------:R-:W-:Y:S02]  /*8f30*/  FMUL.FTZ R151, R67, R151 ;  /* 0x0000009743977220 */ /* 0x000fe40000410000 */
[----:B------:R-:W-:Y:S02]  /*8f40*/  FADD.FTZ R157, R202, R157 ;  /* 0x0000009dca9d7221 */ /* 0x000fe40000010000 */
[----:B------:R-:W-:-:S02]  /*8f50*/  FMUL.FTZ R64, R115, R66 ;  /* 0x0000004273407220 */ /* 0x000fc40000410000 */
[----:B------:R-:W-:Y:S02]  /*8f60*/  FMUL.FTZ R67, R115, R65 ;  /* 0x0000004173437220 */ /* 0x000fe40000410000 */
[C---:B0-----:R-:W-:Y:S02]  /*8f70*/  FMUL.FTZ R148, R71.reuse, R148 ;  /* 0x0000009447947220 */ /* 0x041fe40000410000 */
[----:B------:R-:W-:Y:S02]  /*8f80*/  FMUL.FTZ R149, R71, R149 ;  /* 0x0000009547957220 */ /* 0x000fe40000410000 */
[----:B------:R-:W-:Y:S02]  /*8f90*/  FADD.FTZ R154, R201, R154 ;  /* 0x0000009ac99a7221 */ /* 0x000fe40000010000 */
[----:B------:R-:W-:Y:S02]  /*8fa0*/  FMUL.FTZ R71, R141, R157 ;  /* 0x0000009d8d477220 */ /* 0x000fe40000410000 */
[----:B------:R-:W-:-:S02]  /*8fb0*/  FFMA.FTZ R64, R116, R65, -R64 ;  /* 0x0000004174407223 */ /* 0x000fc40000010840 */
[----:B------:R-:W-:Y:S02]  /*8fc0*/  FFMA.FTZ R67, R116, R66, R67 ;  /* 0x0000004274437223 */ /* 0x000fe40000010043 */
[C---:B-1----:R-:W-:Y:S02]  /*8fd0*/  FMUL.FTZ R146, R70.reuse, R146 ;  /* 0x0000009246927220 */ /* 0x042fe40000410000 */
[----:B------:R-:W-:Y:S02]  /*8fe0*/  FMUL.FTZ R147, R70, R147 ;  /* 0x0000009346937220 */ /* 0x000fe40000410000 */
[----:B------:R-:W-:Y:S02]  /*8ff0*/  FMUL.FTZ R70, R141, R154 ;  /* 0x0000009a8d467220 */ /* 0x000fe40000410000 */
[----:B------:R-:W-:Y:S02]  /*9000*/  FMUL.FTZ R203, R133, R44 ;  /* 0x0000002c85cb7220 */ /* 0x000fe40000410000 */
[----:B------:R-:W-:-:S02]  /*9010*/  FFMA.FTZ R154, R140, R154, R71 ;  /* 0x0000009a8c9a7223 */ /* 0x000fc40000010047 */
[C---:B------:R-:W-:Y:S02]  /*9020*/  FMUL.FTZ R66, R113.reuse, R64 ;  /* 0x0000004071427220 */ /* 0x040fe40000410000 */
[----:B------:R-:W-:Y:S02]  /*9030*/  FMUL.FTZ R71, R113, R67 ;  /* 0x0000004371477220 */ /* 0x000fe40000410000 */
[----:B------:R-:W-:Y:S02]  /*9040*/  FMUL.FTZ R65, R134, R44 ;  /* 0x0000002c86417220 */ /* 0x000fe40000410000 */
[----:B------:R-:W-:Y:S02]  /*9050*/  FMUL.FTZ R203, R72, R203 ;  /* 0x000000cb48cb7220 */ /* 0x000fe40000410000 */
[C---:B------:R-:W-:Y:S02]  /*9060*/  FFMA.FTZ R66, R114.reuse, R67, R66 ;  /* 0x0000004372427223 */ /* 0x040fe40000010042 */
[----:B------:R-:W-:-:S02]  /*9070*/  FFMA.FTZ R71, R114, R64, -R71 ;  /* 0x0000004072477223 */ /* 0x000fc40000010847 */
[----:B------:R-:W-:Y:S02]  /*9080*/  FFMA.FTZ R157, R140, R157, -R70 ;  /* 0x0000009d8c9d7223 */ /* 0x000fe40000010846 */
        /* <DEDUP_REMOVED lines=12> */
[----:B------:R-:W-:Y:S02]  /*9150*/  FMUL.FTZ R66, R105, R65 ;  /* 0x0000004169427220 */ /* 0x000fe40000410000 */
        /* <DEDUP_REMOVED lines=14> */
[----:B------:R-:W-:Y:S02]  /*9240*/  FFMA.FTZ R154, R144, R154, R71 ;  /* 0x0000009a909a7223 */ /* 0x000fe40000010047 */
[----:B------:R-:W-:-:S02]  /*9250*/  FMUL.FTZ R207, R129, R42 ;  /* 0x0000002a81cf7220 */ /* 0x000fc40000410000 */
        /* <DEDUP_REMOVED lines=16> */
[----:B------:R-:W-:Y:S02]  /*9360*/  FMUL.FTZ R64, R125, R41 ;  /* 0x000000297d407220 */ /* 0x000fe40000410000 */
[----:B------:R-:W-:-:S02]  /*9370*/  FFMA.FTZ R157, R146, R157, -R66 ;  /* 0x0000009d929d7223 */ /* 0x000fc40000010842 */
[----:B------:R-:W-:Y:S02]  /*9380*/  FMUL.FTZ R210, R128, R41 ;  /* 0x0000002980d27220 */ /* 0x000fe40000410000 */
[C---:B------:R-:W-:Y:S02]  /*9390*/  FMUL.FTZ R70, R141.reuse, R67 ;  /* 0x000000438d467220 */ /* 0x040fe40000410000 */
[----:B------:R-:W-:Y:S02]  /*93a0*/  FMUL.FTZ R66, R141, R65 ;  /* 0x000000418d427220 */ /* 0x000fe40000410000 */
[----:B------:R-:W-:Y:S02]  /*93b0*/  FFMA.FTZ R154, R146, R154, R155 ;  /* 0x0000009a929a7223 */ /* 0x000fe4000001009b */
        /* <DEDUP_REMOVED lines=8> */
[C---:B------:R-:W-:Y:S02]  /*9440*/  FMUL.FTZ R64, R149.reuse, R154 ;  /* 0x0000009a95407220 */ /* 0x040fe40000410000 */
[-C--:B------:R-:W-:Y:S02]  /*9450*/  FMUL.FTZ R71, R149, R157.reuse ;  /* 0x0000009d95477220 */ /* 0x080fe40000410000 */
[C---:B------:R-:W-:Y:S02]  /*9460*/  FFMA.FTZ R66, R142.reuse, R66, -R65 ;  /* 0x000000428e427223 */ /* 0x040fe40000010841 */
[----:B------:R-:W-:Y:S02]  /*9470*/  FFMA.FTZ R67, R142, R70, R67 ;  /* 0x000000468e437223 */ /* 0x000fe40000010043 */
[C---:B------:R-:W-:Y:S02]  /*9480*/  FFMA.FTZ R157, R148.reuse, R157, -R64 ;  /* 0x0000009d949d7223 */ /* 0x040fe40000010840 */
[----:B------:R-:W-:-:S02]  /*9490*/  FFMA.FTZ R154, R148, R154, R71 ;  /* 0x0000009a949a7223 */ /* 0x000fc40000010047 */
        /* <DEDUP_REMOVED lines=20> */
[-C--:B------:R-:W-:Y:S02]  /*95e0*/  FMUL.FTZ R66, R149, R67.reuse ;  /* 0x0000004395427220 */ /* 0x080fe40000410000 */
[----:B------:R-:W-:Y:S02]  /*95f0*/  FFMA.FTZ R154, R150, R154, R155 ;  /* 0x0000009a969a7223 */ /* 0x000fe4000001009b */
[----:B------:R-:W-:Y:S02]  /*9600*/  FMUL.FTZ R213, R55, R64 ;  /* 0x0000004037d57220 */ /* 0x000fe40000410000 */
        /* <DEDUP_REMOVED lines=9> */
[-C--:B------:R-:W-:Y:S02]  /*96a0*/  FMUL.FTZ R155, R153, R157.reuse ;  /* 0x0000009d999b7220 */ /* 0x080fe40000410000 */
[----:B------:R-:W-:Y:S02]  /*96b0*/  FFMA.FTZ R67, R150, R70, R67 ;  /* 0x0000004696437223 */ /* 0x000fe40000010043 */
[-C--:B------:R-:W-:Y:S02]  /*96c0*/  FMUL.FTZ R215, R119, R38.reuse ;  /* 0x0000002677d77220 */ /* 0x080fe40000410000 */
[----:B------:R-:W-:Y:S01]  /*96d0*/  FMUL.FTZ R65, R120, R38 ;  /* 0x0000002678417220 */ /* 0x000fe20000410000 */
[----:B------:R-:W-:Y:S01]  /*96e0*/  ISETP.GT.U32.AND P0, PT, R85, 0x1f, PT ;  /* 0x0000001f5500780c */ /* 0x000fe20003f04070 */
[----:B------:R-:W-:-:S02]  /*96f0*/  FFMA.FTZ R157, R152, R157, -R71 ;  /* 0x0000009d989d7223 */ /* 0x000fc40000010847 */
[C---:B------:R-:W-:Y:S02]  /*9700*/  FMUL.FTZ R66, R153.reuse, R64 ;  /* 0x0000004099427220 */ /* 0x040fe40000410000 */
[----:B------:R-:W-:Y:S02]  /*9710*/  FFMA.FTZ R154, R152, R154, R155 ;  /* 0x0000009a989a7223 */ /* 0x000fe4000001009b */
[----:B------:R-:W-:Y:S02]  /*9720*/  FMUL.FTZ R71, R153, R67 ;  /* 0x0000004399477220 */ /* 0x000fe40000410000 */
        /* <DEDUP_REMOVED lines=56> */
.L_x_5532:
        /* <DEDUP_REMOVED lines=68> */
[----:B------:R3:W4:Y:S02]  /*9ef0*/  SHFL.UP PT, R67, R240, 0x10, RZ ;  /* 0x06000000f0437989 */ /* 0x00072400000e00ff */
[----:B---3--:R-:W-:Y:S02]  /*9f00*/  MOV R240, R70 ;  /* 0x0000004600f07202 */ /* 0x008fe40000000f00 */
.L_x_5533:
[----:B--2---:R-:W-:Y:S01]  /*9f10*/  ISETP.GE.AND P0, PT, R84, 0x10, PT ;  /* 0x000000105400780c */ /* 0x004fe20003f06270 */
[-C--:B0-----:R-:W-:Y:S01]  /*9f20*/  FMUL.FTZ R65, R64, R69.reuse ;  /* 0x0000004540417220 */ /* 0x081fe20000410000 */
[----:B------:R-:W-:Y:S01]  /*9f30*/  MOV R70, R242 ;  /* 0x000000f200467202 */ /* 0x000fe20000000f00 */
[----:B----4-:R-:W-:-:S04]  /*9f40*/  FMUL.FTZ R66, R67, R69 ;  /* 0x0000004543427220 */ /* 0x010fc80000410000 */
[CC--:B------:R-:W-:Y:S02]  /*9f50*/  FFMA.FTZ R65, R71.reuse, R70.reuse, -R65 ;  /* 0x0000004647417223 */ /* 0x0c0fe40000010841 */
[-C--:B------:R-:W-:Y:S02]  /*9f60*/  FMUL.FTZ R71, R71, R69.reuse ;  /* 0x0000004547477220 */ /* 0x080fe40000410000 */
[CC--:B-1----:R-:W-:Y:S02]  /*9f70*/  FFMA.FTZ R66, R68.reuse, R70.reuse, R66 ;  /* 0x0000004644427223 */ /* 0x0c2fe40000010042 */
[----:B------:R-:W-:Y:S02]  /*9f80*/  FMUL.FTZ R68, R68, R69 ;  /* 0x0000004544447220 */ /* 0x000fe40000410000 */
[----:B------:R-:W-:Y:S01]  /*9f90*/  FFMA.FTZ R71, R64, R70, R71 ;  /* 0x0000004640477223 */ /* 0x000fe20000010047 */
[----:B------:R-:W-:Y:S01]  /*9fa0*/  FSEL R69, R69, R66, !P0 ;  /* 0x0000004245457208 */ /* 0x000fe20004000000 */
        /* <DEDUP_REMOVED lines=10> */
[----:B------:R-:W-:Y:S05]  /*a050*/  CALL.REL.NOINC `($__internal_130_$__cuda_sm70_shflsync_idx_p) ;  /* 0x00009e2000007944 */ /* 0x000fea0003c00000 */
.L_x_5426:
[----:B------:R-:W-:Y:S05]  /*a060*/  BRA.CONV ~URZ, `(.L_x_5427) ;  /* 0x000000537f007947 */ /* 0x000fea000b800000 */
[----:B-1----:R-:W-:Y:S01]  /*a070*/  HFMA2.MMA R66, -RZ, RZ, 0, 1.847743988037109375e-06 ;  /* 0x0000001fff427435 */ /* 0x002fe200000001ff */
[----:B------:R-:W-:Y:S02]  /*a080*/  MOV R64, R69 ;  /* 0x0000004500407202 */ /* 0x000fe40000000f00 */
[----:B------:R-:W-:-:S02]  /*a090*/  MOV R247, 0xffffffff ;  /* 0xffffffff00f77802 */ /* 0x000fc40000000f00 */
[----:B------:R-:W-:Y:S02]  /*a0a0*/  MOV R65, 0xa0c0 ;  /* 0x0000a0c000417802 */ /* 0x000fe40000000f00 */
[----:B0-----:R-:W-:Y:S05]  /*a0b0*/  CALL.REL.NOINC `($__internal_130_$__cuda_sm70_shflsync_idx_p) ;  /* 0x00009dc000007944 */ /* 0x001fea0003c00000 */
.L_x_5427:
[----:B------:R-:W-:Y:S05]  /*a0c0*/  BRA.CONV ~URZ, `(.L_x_5428) ;  /* 0x000000537f007947 */ /* 0x000fea000b800000 */
[----:B-1----:R-:W-:Y:S01]  /*a0d0*/  HFMA2.MMA R66, -RZ, RZ, 0, 1.847743988037109375e-06 ;  /* 0x0000001fff427435 */ /* 0x002fe200000001ff */
[----:B------:R-:W-:Y:S02]  /*a0e0*/  MOV R64, R67 ;  /* 0x0000004300407202 */ /* 0x000fe40000000f00 */
[----:B------:R-:W-:Y:S02]  /*a0f0*/  MOV R247, 0xffffffff ;  /* 0xffffffff00f77802 */ /* 0x000fe40000000f00 */
[----:B------:R-:W-:Y:S02]  /*a100*/  MOV R65, 0xa120 ;  /* 0x0000a12000417802 */ /* 0x000fe40000000f00 */
[----:B0-----:R-:W-:Y:S05]  /*a110*/  CALL.REL.NOINC `($__internal_130_$__cuda_sm70_shflsync_idx_p) ;  /* 0x00009d6000007944 */ /* 0x001fea0003c00000 */
.L_x_5428:
[----:B------:R-:W-:Y:S05]  /*a120*/  BRA.CONV ~URZ, `(.L_x_5429) ;  /* 0x000000537f007947 */ /* 0x000fea000b800000 */
[----:B-1----:R-:W-:Y:S01]  /*a130*/  HFMA2.MMA R66, -RZ, RZ, 0, 1.847743988037109375e-06 ;  /* 0x0000001fff427435 */ /* 0x002fe200000001ff */
[----:B------:R-:W-:Y:S02]  /*a140*/  MOV R64, R68 ;  /* 0x0000004400407202 */ /* 0x000fe40000000f00 */
[----:B------:R-:W-:Y:S02]  /*a150*/  MOV R247, 0xffffffff ;  /* 0xffffffff00f77802 */ /* 0x000fe40000000f00 */
[----:B------:R-:W-:-:S02]  /*a160*/  MOV R65, 0xa180 ;  /* 0x0000a18000417802 */ /* 0x000fc40000000f00 */
[----:B0-----:R-:W-:Y:S05]  /*a170*/  CALL.REL.NOINC `($__internal_130_$__cuda_sm70_shflsync_idx_p) ;  /* 0x00009d0000007944 */ /* 0x001fea0003c00000 */
.L_x_5429:
        /* <DEDUP_REMOVED lines=9> */
.L_x_5534:
        /* <DEDUP_REMOVED lines=14> */
[----:B------:R-:W-:Y:S02]  /*a2f0*/  FFMA.FTZ R69, R64, R62, -R69 ;  /* 0x0000003e40457223 */ /* 0x000fe40000010845 */
[----:B------:R-:W-:Y:S02]  /*a300*/  FMUL.FTZ R70, R65, R60 ;  /* 0x0000003c41467220 */ /* 0x000fe40000410000 */
[----:B------:R-:W-:Y:S02]  /*a310*/  FADD.FTZ R66, R66, R69 ;  /* 0x0000004542427221 */ /* 0x000fe40000010000 */
[----:B------:R-:W-:-:S02]  /*a320*/  FFMA.FTZ R68, R64, R63, R68 ;  /* 0x0000003f40447223 */ /* 0x000fc40000010044 */
[-C--:B------:R-:W-:Y:S02]  /*a330*/  FMUL.FTZ R69, R65, R61.reuse ;  /* 0x0000003d41457220 */ /* 0x080fe40000410000 */
[C---:B------:R-:W-:Y:S02]  /*a340*/  FFMA.FTZ R65, R64.reuse, R61, R70 ;  /* 0x0000003d40417223 */ /* 0x040fe40000010046 */
[----:B------:R-:W-:Y:S02]  /*a350*/  FFMA.FTZ R64, R64, R60, -R69 ;  /* 0x0000003c40407223 */ /* 0x000fe40000010845 */
[----:B------:R-:W-:-:S05]  /*a360*/  FADD.FTZ R67, R67, R68 ;  /* 0x0000004443437221 */ /* 0x000fca0000010000 */
[----:B------:R1:W-:Y:S02]  /*a370*/  STS.128 [R243+0x4260], R64 ;  /* 0x00426040f3007388 */ /* 0x0003e40000000c00 */
.L_x_5423:
[----:B0-----:R-:W-:Y:S05]  /*a380*/  BSYNC B0 ;  /* 0x0000000000007941 */ /* 0x001fea0003800000 */
.L_x_5422:
[----:B------:R-:W-:Y:S02]  /*a390*/  WARPSYNC 0xffffffff ;  /* 0xffffffff00007948 */ /* 0x000fe40003800000 */
[----:B------:R-:W-:Y:S01]  /*a3a0*/  BAR.SYNC.DEFER_BLOCKING 0x0 ;  /* 0x0000000000007b1d */ /* 0x000fe20000010000 */
[----:B-1----:R-:W-:-:S04]  /*a3b0*/  FMUL.FTZ R62, R152, R185 ;  /* 0x000000b9983e7220 */ /* 0x002fc80000410000 */
[----:B------:R-:W-:Y:S01]  /*a3c0*/  FFMA.FTZ R65, -R153, R169, -R62 ;  /* 0x000000a999417223 */ /* 0x000fe2000001093e */
[----:B------:R-:W-:Y:S01]  /*a3d0*/  ULDC UR34, c[0x0][0x174] ;  /* 0x00005d0000227ab9 */ /* 0x000fe20000000800 */
[----:B------:R-:W-:Y:S01]  /*a3e0*/  BSSY B0, `(.L_x_5431) ;  /* 0x00001b1000007945 */ /* 0x000fe20003800000 */
[----:B------:R-:W-:Y:S01]  /*a3f0*/  UISETP.GE.AND UP0, UPT, UR24, UR34, UPT ;  /* 0x000000221800728c */ /* 0x000fe2000bf06270 */
[----:B------:R-:W-:Y:S01]  /*a400*/  FADD.FTZ R65, -R184, R65 ;  /* 0x00000041b8417221 */ /* 0x000fe20000010100 */
[----:B------:R-:W-:-:S04]  /*a410*/  USHF.L.U32 UR34, UR7, 0x4, URZ ;  /* 0x0000000407227899 */ /* 0x000fc8000800063f */
[----:B------:R-:W-:-:S04]  /*a420*/  PLOP3.LUT P0, PT, PT, PT, UP0, 0x80, 0x0 ;  /* 0x000000000000781c */ /* 0x000fc80003f0f008 */
[----:B------:R-:W-:Y:S01]  /*a430*/  ISETP.NE.OR P0, PT, R230, RZ, P0 ;  /* 0x000000ffe600720c */ /* 0x000fe20000705670 */
[----:B------:R-:W0:Y:S02]  /*a440*/  LDS.64 R60, [R85.X16+0x4258] ;  /* 0x00425800553c7984 */ /* 0x000e24000000ca00 */
[C---:B0-----:R-:W-:Y:S02]  /*a450*/  FMUL.FTZ R69, R127.reuse, R61 ;  /* 0x0000003d7f457220 */ /* 0x041fe40000410000 */
[-C--:B------:R-:W-:Y:S02]  /*a460*/  FMUL.FTZ R127, R127, R60.reuse ;  /* 0x0000003c7f7f7220 */ /* 0x080fe40000410000 */
[C---:B------:R-:W-:Y:S02]  /*a470*/  FFMA.FTZ R69, R126.reuse, R60, -R69 ;  /* 0x0000003c7e457223 */ /* 0x040fe40000010845 */
[----:B------:R-:W-:Y:S02]  /*a480*/  FMUL.FTZ R60, R153, R185 ;  /* 0x000000b9993c7220 */ /* 0x000fe40000410000 */
[----:B------:R-:W-:-:S02]  /*a490*/  FFMA.FTZ R61, R126, R61, R127 ;  /* 0x0000003d7e3d7223 */ /* 0x000fc4000001007f */
[----:B------:R-:W-:Y:S02]  /*a4a0*/  FFMA.FTZ R63, R152, R169, -R60 ;  /* 0x000000a9983f7223 */ /* 0x000fe4000001083c */
[C---:B------:R-:W-:Y:S02]  /*a4b0*/  FMUL.FTZ R60, R151.reuse, -R65 ;  /* 0x80000041973c7220 */ /* 0x040fe40000410000 */
[----:B------:R-:W-:Y:S02]  /*a4c0*/  FADD.FTZ R63, R168, R63 ;  /* 0x0000003fa83f7221 */ /* 0x000fe40000010000 */
[----:B------:R-:W-:Y:S02]  /*a4d0*/  FADD.FTZ R224, R224, R61 ;  /* 0x0000003de0e07221 */ /* 0x000fe40000010000 */
[-C--:B------:R-:W-:Y:S02]  /*a4e0*/  FMUL.FTZ R62, R151, -R63.reuse ;  /* 0x8000003f973e7220 */ /* 0x080fe40000410000 */
[----:B------:R-:W-:-:S02]  /*a4f0*/  FFMA.FTZ R60, R150, R63, -R60 ;  /* 0x0000003f963c7223 */ /* 0x000fc4000001083c */
[----:B------:R-:W-:Y:S02]  /*a500*/  FFMA.FTZ R66, R150, R65, R62 ;  /* 0x0000004196427223 */ /* 0x000fe4000001003e */
[CC--:B------:R-:W-:Y:S02]  /*a510*/  FMUL.FTZ R62, R153.reuse, -R110.reuse ;  /* 0x8000006e993e7220 */ /* 0x0c0fe40000410000 */
[-C--:B------:R-:W-:Y:S02]  /*a520*/  FMUL.FTZ R63, R153, R111.reuse ;  /* 0x0000006f993f7220 */ /* 0x080fe40000410000 */
[C---:B------:R-:W-:Y:S02]  /*a530*/  FFMA.FTZ R64, R152.reuse, -R111, R62 ;  /* 0x8000006f98407223 */ /* 0x040fe4000001003e */
        /* <DEDUP_REMOVED lines=8> */
[CC--:B------:R-:W-:Y:S02]  /*a5c0*/  FMUL.FTZ R67, R149.reuse, -R60.reuse ;  /* 0x8000003c95437220 */ /* 0x0c0fe40000410000 */
[C---:B------:R-:W-:Y:S02]  /*a5d0*/  FFMA.FTZ R65, R148.reuse, R60, -R65 ;  /* 0x0000003c94417223 */ /* 0x040fe40000010841 */
[----:B------:R-:W-:Y:S02]  /*a5e0*/  FFMA.FTZ R71, R148, R66, R67 ;  /* 0x0000004294477223 */ /* 0x000fe40000010043 */
[----:B------:R-:W-:Y:S02]  /*a5f0*/  FMUL.FTZ R60, R149, -R62 ;  /* 0x8000003e953c7220 */ /* 0x000fe40000410000 */
[----:B------:R-:W-:Y:S02]  /*a600*/  FADD.FTZ R71, -R182, R71 ;  /* 0x00000047b6477221 */ /* 0x000fe40000010100 */
[----:B------:R-:W-:-:S02]  /*a610*/  FADD.FTZ R65, R166, R65 ;  /* 0x00000041a6417221 */ /* 0x000fc40000010000 */
[-C--:B------:R-:W-:Y:S02]  /*a620*/  FMUL.FTZ R67, R149, -R63.reuse ;  /* 0x8000003f95437220 */ /* 0x080fe40000410000 */
[----:B------:R-:W-:Y:S02]  /*a630*/  FFMA.FTZ R63, R148, R63, R60 ;  /* 0x0000003f943f7223 */ /* 0x000fe4000001003c */
[C---:B------:R-:W-:Y:S02]  /*a640*/  FMUL.FTZ R60, R147.reuse, -R71 ;  /* 0x80000047933c7220 */ /* 0x040fe40000410000 */
[-C--:B------:R-:W-:Y:S02]  /*a650*/  FMUL.FTZ R64, R147, -R65.reuse ;  /* 0x8000004193407220 */ /* 0x080fe40000410000 */
[C---:B------:R-:W-:Y:S02]  /*a660*/  FFMA.FTZ R60, R146.reuse, R65, -R60 ;  /* 0x00000041923c7223 */ /* 0x040fe4000001083c */
[----:B------:R-:W-:-:S02]  /*a670*/  FFMA.FTZ R66, R146, R71, R64 ;  /* 0x0000004792427223 */ /* 0x000fc40000010040 */
[----:B------:R-:W-:Y:S02]  /*a680*/  FFMA.FTZ R62, R148, R62, -R67 ;  /* 0x0000003e943e7223 */ /* 0x000fe40000010843 */
[----:B------:R-:W-:Y:S02]  /*a690*/  FMUL.FTZ R65, R147, -R63 ;  /* 0x8000003f93417220 */ /* 0x000fe40000410000 */
[----:B------:R-:W-:Y:S02]  /*a6a0*/  FADD.FTZ R66, -R181, R66 ;  /* 0x00000042b5427221 */ /* 0x000fe40000010100 */
[----:B------:R-:W-:Y:S02]  /*a6b0*/  FADD.FTZ R60, R165, R60 ;  /* 0x0000003ca53c7221 */ /* 0x000fe40000010000 */
[-C--:B------:R-:W-:Y:S02]  /*a6c0*/  FMUL.FTZ R64, R147, -R62.reuse ;  /* 0x8000003e93407220 */ /* 0x080fe40000410000 */
[----:B------:R-:W-:-:S02]  /*a6d0*/  FFMA.FTZ R62, R146, R62, -R65 ;  /* 0x0000003e923e7223 */ /* 0x000fc40000010841 */
[C---:B------:R-:W-:Y:S02]  /*a6e0*/  FMUL.FTZ R65, R145.reuse, -R66 ;  /* 0x8000004291417220 */ /* 0x040fe40000410000 */
[CC--:B------:R-:W-:Y:S02]  /*a6f0*/  FMUL.FTZ R67, R145.reuse, -R60.reuse ;  /* 0x8000003c91437220 */ /* 0x0c0fe40000410000 */
[C---:B------:R-:W-:Y:S02]  /*a700*/  FFMA.FTZ R65, R144.reuse, R60, -R65 ;  /* 0x0000003c90417223 */ /* 0x040fe40000010841 */
[----:B------:R-:W-:Y:S02]  /*a710*/  FFMA.FTZ R71, R144, R66, R67 ;  /* 0x0000004290477223 */ /* 0x000fe40000010043 */
        /* <DEDUP_REMOVED lines=10> */
[----:B------:R-:W-:Y:S02]  /*a7c0*/  FFMA.FTZ R62, R144, R62, -R67 ;  /* 0x0000003e903e7223 */ /* 0x000fe40000010843 */
[----:B------:R-:W-:Y:S02]  /*a7d0*/  FMUL.FTZ R65, R143, -R63 ;  /* 0x8000003f8f417220 */ /* 0x000fe40000410000 */
[----:B------:R-:W-:Y:S02]  /*a7e0*/  FADD.FTZ R66, -R179, R66 ;  /* 0x00000042b3427221 */ /* 0x000fe40000010100 */
[----:B------:R-:W-:-:S02]  /*a7f0*/  FADD.FTZ R60, R163, R60 ;  /* 0x0000003ca33c7221 */ /* 0x000fc40000010000 */
[-C--:B------:R-:W-:Y:S02]  /*a800*/  FMUL.FTZ R64, R143, -R62.reuse ;  /* 0x8000003e8f407220 */ /* 0x080fe40000410000 */
[----:B------:R-:W-:Y:S02]  /*a810*/  FFMA.FTZ R62, R142, R62, -R65 ;  /* 0x0000003e8e3e7223 */ /* 0x000fe40000010841 */
[C---:B------:R-:W-:Y:S02]  /*a820*/  FMUL.FTZ R65, R141.reuse, -R66 ;  /* 0x800000428d417220 */ /* 0x040fe40000410000 */
[-C--:B------:R-:W-:Y:S02]  /*a830*/  FMUL.FTZ R67, R141, -R60.reuse ;  /* 0x8000003c8d437220 */ /* 0x080fe40000410000 */
[C---:B------:R-:W-:Y:S02]  /*a840*/  FFMA.FTZ R65, R140.reuse, R60, -R65 ;  /* 0x0000003c8c417223 */ /* 0x040fe40000010841 */
[----:B------:R-:W-:-:S02]  /*a850*/  FFMA.FTZ R71, R140, R66, R67 ;  /* 0x000000428c477223 */ /* 0x000fc40000010043 */
[----:B------:R-:W-:Y:S02]  /*a860*/  FFMA.FTZ R63, R142, R63, R64 ;  /* 0x0000003f8e3f7223 */ /* 0x000fe40000010040 */
[C---:B------:R-:W-:Y:S02]  /*a870*/  FMUL.FTZ R60, R141.reuse, -R62 ;  /* 0x8000003e8d3c7220 */ /* 0x040fe40000410000 */
[----:B------:R-:W-:Y:S02]  /*a880*/  FADD.FTZ R71, -R178, R71 ;  /* 0x00000047b2477221 */ /* 0x000fe40000010100 */
[----:B------:R-:W-:Y:S02]  /*a890*/  FADD.FTZ R65, R162, R65 ;  /* 0x00000041a2417221 */ /* 0x000fe40000010000 */
[-C--:B------:R-:W-:Y:S02]  /*a8a0*/  FMUL.FTZ R67, R141, -R63.reuse ;  /* 0x8000003f8d437220 */ /* 0x080fe40000410000 */
[----:B------:R-:W-:-:S02]  /*a8b0*/  FFMA.FTZ R63, R140, R63, R60 ;  /* 0x0000003f8c3f7223 */ /* 0x000fc4000001003c */
[C---:B------:R-:W-:Y:S02]  /*a8c0*/  FMUL.FTZ R60, R139.reuse, -R71 ;  /* 0x800000478b3c7220 */ /* 0x040fe40000410000 */
[CC--:B------:R-:W-:Y:S02]  /*a8d0*/  FMUL.FTZ R64, R139.reuse, -R65.reuse ;  /* 0x800000418b407220 */ /* 0x0c0fe40000410000 */
[C---:B------:R-:W-:Y:S02]  /*a8e0*/  FFMA.FTZ R60, R138.reuse, R65, -R60 ;  /* 0x000000418a3c7223 */ /* 0x040fe4000001083c */
[----:B------:R-:W-:Y:S02]  /*a8f0*/  FFMA.FTZ R66, R138, R71, R64 ;  /* 0x000000478a427223 */ /* 0x000fe40000010040 */
[----:B------:R-:W-:Y:S02]  /*a900*/  FFMA.FTZ R62, R140, R62, -R67 ;  /* 0x0000003e8c3e7223 */ /* 0x000fe40000010843 */
[----:B------:R-:W-:-:S02]  /*a910*/  FMUL.FTZ R65, R139, -R63 ;  /* 0x8000003f8b417220 */ /* 0x000fc40000410000 */
[----:B------:R-:W-:Y:S02]  /*a920*/  FADD.FTZ R66, -R177, R66 ;  /* 0x00000042b1427221 */ /* 0x000fe40000010100 */
[----:B------:R-:W-:Y:S02]  /*a930*/  FADD.FTZ R60, R161, R60 ;  /* 0x0000003ca13c7221 */ /* 0x000fe40000010000 */
[-C--:B------:R-:W-:Y:S02]  /*a940*/  FMUL.FTZ R64, R139, -R62.reuse ;  /* 0x8000003e8b407220 */ /* 0x080fe40000410000 */
[----:B------:R-:W-:Y:S02]  /*a950*/  FFMA.FTZ R62, R138, R62, -R65 ;  /* 0x0000003e8a3e7223 */ /* 0x000fe40000010841 */
[C---:B------:R-:W-:Y:S02]  /*a960*/  FMUL.FTZ R65, R137.reuse, -R66 ;  /* 0x8000004289417220 */ /* 0x040fe40000410000 */
[----:B------:R-:W-:-:S02]  /*a970*/  FMUL.FTZ R67, R137, -R60 ;  /* 0x8000003c89437220 */ /* 0x000fc40000410000 */
[C---:B------:R-:W-:Y:S02]  /*a980*/  FFMA.FTZ R65, R136.reuse, R60, -R65 ;  /* 0x0000003c88417223 */ /* 0x040fe40000010841 */
[----:B------:R-:W-:Y:S02]  /*a990*/  FFMA.FTZ R71, R136, R66, R67 ;  /* 0x0000004288477223 */ /* 0x000fe40000010043 */
        /* <DEDUP_REMOVED lines=48> */
[----:B------:R-:W-:Y:S02]  /*aca0*/  FFMA.FTZ R62, R114, R62, -R67 ;  /* 0x0000003e723e7223 */ /* 0x000fe40000010843 */
[C---:B------:R-:W-:Y:S02]  /*acb0*/  FFMA.FTZ R60, R116.reuse, R65, -R60 ;  /* 0x00000041743c7223 */ /* 0x040fe4000001083c */
[----:B------:R-:W-:Y:S02]  /*acc0*/  FFMA.FTZ R66, R116, R71, R64 ;  /* 0x0000004774427223 */ /* 0x000fe40000010040 */
[----:B------:R-:W-:-:S02]  /*acd0*/  FMUL.FTZ R64, R115, -R62 ;  /* 0x8000003e73407220 */ /* 0x000fc40000410000 */
[-C--:B------:R-:W-:Y:S02]  /*ace0*/  FMUL.FTZ R65, R115, -R63.reuse ;  /* 0x8000003f73417220 */ /* 0x080fe40000410000 */
[----:B------:R-:W-:Y:S02]  /*acf0*/  FADD.FTZ R60, R155, R60 ;  /* 0x0000003c9b3c7221 */ /* 0x000fe40000010000 */
[----:B------:R-:W-:Y:S02]  /*ad00*/  FADD.FTZ R186, R186, R69 ;  /* 0x00000045baba7221 */ /* 0x000fe40000010000 */
[C---:B------:R-:W-:Y:S02]  /*ad10*/  FFMA.FTZ R63, R116.reuse, R63, R64 ;  /* 0x0000003f743f7223 */ /* 0x040fe40000010040 */
[----:B------:R-:W-:Y:S02]  /*ad20*/  FMUL.FTZ R69, R117, R224 ;  /* 0x000000e075457220 */ /* 0x000fe40000410000 */
[----:B------:R-:W-:-:S02]  /*ad30*/  FFMA.FTZ R62, R116, R62, -R65 ;  /* 0x0000003e743e7223 */ /* 0x000fc40000010841 */
[----:B------:R-:W-:Y:S02]  /*ad40*/  FADD.FTZ R66, -R171, R66 ;  /* 0x00000042ab427221 */ /* 0x000fe40000010100 */
[C---:B------:R-:W-:Y:S02]  /*ad50*/  FMUL.FTZ R65, R117.reuse, -R60 ;  /* 0x8000003c75417220 */ /* 0x040fe40000410000 */
[C---:B------:R-:W-:Y:S02]  /*ad60*/  FMUL.FTZ R61, R117.reuse, -R63 ;  /* 0x8000003f753d7220 */ /* 0x040fe40000410000 */
[C---:B------:R-:W-:Y:S02]  /*ad70*/  FFMA.FTZ R69, R118.reuse, R186, -R69 ;  /* 0x000000ba76457223 */ /* 0x040fe40000010845 */
[-C--:B------:R-:W-:Y:S02]  /*ad80*/  FMUL.FTZ R71, R117, -R66.reuse ;  /* 0x8000004275477220 */ /* 0x080fe40000410000 */
[----:B------:R-:W-:-:S02]  /*ad90*/  FFMA.FTZ R67, R118, R66, R65 ;  /* 0x0000004276437223 */ /* 0x000fc40000010041 */
[CC--:B------:R-:W-:Y:S02]  /*ada0*/  FMUL.FTZ R65, R117.reuse, -R62.reuse ;  /* 0x8000003e75417220 */ /* 0x0c0fe40000410000 */
[----:B------:R-:W-:Y:S01]  /*adb0*/  FFMA.FTZ R64, R118, R62, -R61 ;  /* 0x0000003e76407223 */ /* 0x000fe2000001083d */
[----:B------:R-:W-:Y:S01]  /*adc0*/  HFMA2.MMA R61, -RZ, RZ, 0, 0 ;  /* 0x00000000ff3d7435 */ /* 0x000fe200000001ff */
[----:B------:R-:W-:Y:S02]  /*add0*/  FADD.FTZ R188, R188, R69 ;  /* 0x00000045bcbc7221 */ /* 0x000fe40000010000 */
[----:B------:R-:W-:Y:S02]  /*ade0*/  FMUL.FTZ R69, R117, R186 ;  /* 0x000000ba75457220 */ /* 0x000fe40000410000 */
[C---:B------:R-:W-:Y:S01]  /*adf0*/  FFMA.FTZ R71, R118.reuse, R60, -R71 ;  /* 0x0000003c76477223 */ /* 0x040fe20000010847 */
[----:B------:R-:W-:Y:S01]  /*ae00*/  MOV R60, 0x3f800000 ;  /* 0x3f800000003c7802 */ /* 0x000fe20000000f00 */
[----:B------:R-:W-:-:S02]  /*ae10*/  FFMA.FTZ R65, R118, R63, R65 ;  /* 0x0000003f76417223 */ /* 0x000fc40000010041 */
[----:B------:R-:W-:Y:S01]  /*ae20*/  CS2R R62, SRZ ;  /* 0x00000000003e7805 */ /* 0x000fe2000001ff00 */
[----:B------:R-:W-:Y:S02]  /*ae30*/  FFMA.FTZ R68, R118, R224, R69 ;  /* 0x000000e076447223 */ /* 0x000fe40000010045 */
        /* <DEDUP_REMOVED lines=111> */
.L_x_5535:
[----:B------:R-:W-:Y:S05]  /*b530*/  BRA.DIV ~URZ, `(.L_x_5434) ;  /* 0x00007ae27f007947 */ /* 0x000fea000b800000 */
[----:B------:R-:W2:Y:S04]  /*b540*/  SHFL.DOWN PT, R69, R69, 0x1, 0x1f ;  /* 0x08201f0045457f89 */ /* 0x000ea800000e0000 */
[----:B0-----:R0:W3:Y:S04]  /*b550*/  SHFL.DOWN PT, R127, R68, 0x1, 0x1f ;  /* 0x08201f00447f7f89 */ /* 0x0010e800000e0000 */
[----:B------:R0:W4:Y:S02]  /*b560*/  SHFL.DOWN PT, R64, R70, 0x1, 0x1f ;  /* 0x08201f0046407f89 */ /* 0x00012400000e0000 */
.L_x_5536:
        /* <DEDUP_REMOVED lines=13> */
.L_x_5436:
[----:B------:R-:W-:Y:S05]  /*b640*/  BSYNC B1 ;  /* 0x0000000000017941 */ /* 0x000fea0003800000 */
.L_x_5435:
[----:B------:R-:W-:Y:S01]  /*b650*/  ISETP.GT.U32.AND P0, PT, R230, 0x1d, PT ;  /* 0x0000001de600780c */ /* 0x000fe20003f04070 */
[----:B------:R-:W-:Y:S05]  /*b660*/  BRA.DIV ~URZ, `(.L_x_5437) ;  /* 0x00007b127f007947 */ /* 0x000fea000b800000 */
[----:B-1----:R1:W0:Y:S04]  /*b670*/  SHFL.DOWN PT, R67, R71, 0x2, 0x1f ;  /* 0x08401f0047437f89 */ /* 0x00222800000e0000 */
[----:B--2---:R1:W2:Y:S04]  /*b680*/  SHFL.DOWN PT, R69, R240, 0x2, 0x1f ;  /* 0x08401f00f0457f89 */ /* 0x0042a800000e0000 */
[----:B0-----:R1:W0:Y:S04]  /*b690*/  SHFL.DOWN PT, R70, R68, 0x2, 0x1f ;  /* 0x08401f0044467f89 */ /* 0x00122800000e0000 */
[----:B----4-:R1:W4:Y:S02]  /*b6a0*/  SHFL.DOWN PT, R64, R126, 0x2, 0x1f ;  /* 0x08401f007e407f89 */ /* 0x01032400000e0000 */
.L_x_5537:
        /* <DEDUP_REMOVED lines=13> */
.L_x_5439:
[----:B------:R-:W-:Y:S05]  /*b780*/  BSYNC B1 ;  /* 0x0000000000017941 */ /* 0x000fea0003800000 */
.L_x_5438:
[----:B------:R-:W-:Y:S01]  /*b790*/  ISETP.GT.U32.AND P0, PT, R230, 0x1b, PT ;  /* 0x0000001be600780c */ /* 0x000fe20003f04070 */
[----:B------:R-:W-:Y:S10]  /*b7a0*/  BRA.DIV ~URZ, `(.L_x_5440) ;  /* 0x00007ba27f007947 */ /* 0x000ff4000b800000 */
[----:B------:R1:W4:Y:S02]  /*b7b0*/  SHFL.DOWN PT, R67, R71, 0x4, 0x1f ;  /* 0x08801f0047437f89 */ /* 0x00032400000e0000 */
.L_x_5538:
[----:B------:R-:W-:Y:S05]  /*b7c0*/  BRA.DIV ~URZ, `(.L_x_5441) ;  /* 0x00007c027f007947 */ /* 0x000fea000b800000 */
[----:B--2---:R2:W1:Y:S04]  /*b7d0*/  SHFL.DOWN PT, R69, R240, 0x4, 0x1f ;  /* 0x08801f00f0457f89 */ /* 0x00446800000e0000 */
[----:B0-----:R2:W0:Y:S04]  /*b7e0*/  SHFL.DOWN PT, R70, R68, 0x4, 0x1f ;  /* 0x08801f0044467f89 */ /* 0x00142800000e0000 */
[----:B----4-:R2:W4:Y:S02]  /*b7f0*/  SHFL.DOWN PT, R64, R126, 0x4, 0x1f ;  /* 0x08801f007e407f89 */ /* 0x01052400000e0000 */
.L_x_5539:
        /* <DEDUP_REMOVED lines=13> */
.L_x_5443:
[----:B------:R-:W-:Y:S05]  /*b8d0*/  BSYNC B1 ;  /* 0x0000000000017941 */ /* 0x000fea0003800000 */
.L_x_5442:
[----:B------:R-:W-:Y:S01]  /*b8e0*/  ISETP.GT.U32.AND P0, PT, R230, 0x17, PT ;  /* 0x00000017e600780c */ /* 0x000fe20003f04070 */
[----:B------:R-:W-:Y:S05]  /*b8f0*/  BRA.DIV ~URZ, `(.L_x_5444) ;  /* 0x00007c327f007947 */ /* 0x000fea000b800000 */
[----:B------:R2:W4:Y:S04]  /*b900*/  SHFL.DOWN PT, R67, R71, 0x8, 0x1f ;  /* 0x09001f0047437f89 */ /* 0x00052800000e0000 */
[----:B-1----:R2:W1:Y:S04]  /*b910*/  SHFL.DOWN PT, R69, R240, 0x8, 0x1f ;  /* 0x09001f00f0457f89 */ /* 0x00246800000e0000 */
[----:B0-----:R2:W0:Y:S04]  /*b920*/  SHFL.DOWN PT, R70, R68, 0x8, 0x1f ;  /* 0x09001f0044467f89 */ /* 0x00142800000e0000 */
[----:B----4-:R2:W4:Y:S02]  /*b930*/  SHFL.DOWN PT, R64, R126, 0x8, 0x1f ;  /* 0x09001f007e407f89 */ /* 0x01052400000e0000 */
.L_x_5540:
        /* <DEDUP_REMOVED lines=13> */
.L_x_5446:
[----:B------:R-:W-:Y:S05]  /*ba10*/  BSYNC B1 ;  /* 0x0000000000017941 */ /* 0x000fea0003800000 */
.L_x_5445:
[----:B------:R-:W-:Y:S01]  /*ba20*/  ISETP.GT.U32.AND P0, PT, R230, 0xf, PT ;  /* 0x0000000fe600780c */ /* 0x000fe20003f04070 */
[----:B------:R-:W-:Y:S10]  /*ba30*/  BRA.DIV ~URZ, `(.L_x_5447) ;  /* 0x00007cc27f007947 */ /* 0x000ff4000b800000 */
[----:B------:R2:W4:Y:S02]  /*ba40*/  SHFL.DOWN PT, R67, R71, 0x10, 0x1f ;  /* 0x0a001f0047437f89 */ /* 0x00052400000e0000 */
.L_x_5541:
[----:B------:R-:W-:Y:S05]  /*ba50*/  BRA.DIV ~URZ, `(.L_x_5448) ;  /* 0x00007d227f007947 */ /* 0x000fea000b800000 */
[----:B-1----:R1:W2:Y:S04]  /*ba60*/  SHFL.DOWN PT, R69, R240, 0x10, 0x1f ;  /* 0x0a001f00f0457f89 */ /* 0x0022a800000e0000 */
[----:B0-----:R1:W0:Y:S04]  /*ba70*/  SHFL.DOWN PT, R70, R68, 0x10, 0x1f ;  /* 0x0a001f0044467f89 */ /* 0x00122800000e0000 */
[----:B----4-:R1:W4:Y:S02]  /*ba80*/  SHFL.DOWN PT, R64, R126, 0x10, 0x1f ;  /* 0x0a001f007e407f89 */ /* 0x01032400000e0000 */
.L_x_5542:
        /* <DEDUP_REMOVED lines=13> */
.L_x_5450:
[----:B------:R-:W-:Y:S05]  /*bb60*/  BSYNC B1 ;  /* 0x0000000000017941 */ /* 0x000fea0003800000 */
.L_x_5449:
        /* <DEDUP_REMOVED lines=20> */
.L_x_5543:
        /* <DEDUP_REMOVED lines=21> */
.L_x_5453:
[----:B------:R-:W-:Y:S05]  /*be00*/  BSYNC B1 ;  /* 0x0000000000017941 */ /* 0x000fea0003800000 */
.L_x_5452:
        /* <DEDUP_REMOVED lines=14> */
.L_x_5432:
[----:B0-----:R-:W-:Y:S05]  /*bef0*/  BSYNC B0 ;  /* 0x0000000000007941 */ /* 0x001fea0003800000 */
.L_x_5431:
[----:B------:R-:W-:Y:S02]  /*bf00*/  WARPSYNC 0xffffffff ;  /* 0xffffffff00007948 */ /* 0x000fe40003800000 */
[----:B------:R-:W-:Y:S01]  /*bf10*/  BAR.SYNC.DEFER_BLOCKING 0x0 ;  /* 0x0000000000007b1d */ /* 0x000fe20000010000 */
[C---:B------:R-:W-:Y:S01]  /*bf20*/  SHF.L.U32 R68, R85.reuse, 0x4, RZ ;  /* 0x0000000455447819 */ /* 0x040fe200000006ff */
[----:B------:R-:W-:Y:S01]  /*bf30*/  FFMA.FTZ R66, R16, R186, RZ ;  /* 0x000000ba10427223 */ /* 0x000fe200000100ff */
[----:B------:R-:W-:Y:S01]  /*bf40*/  ISETP.NE.AND P0, PT, R85, RZ, PT ;  /* 0x000000ff5500720c */ /* 0x000fe20003f05270 */
[----:B------:R-:W-:Y:S02]  /*bf50*/  FMUL.FTZ R69, R76, R48 ;  /* 0x000000304c457220 */ /* 0x000fe40000410000 */
[----:B------:R-:W-:Y:S01]  /*bf60*/  FMUL.FTZ R71, R74, R46 ;  /* 0x0000002e4a477220 */ /* 0x000fe20000410000 */
[----:B------:R-:W-:Y:S01]  /*bf70*/  BSSY B0, `(.L_x_5454) ;  /* 0x00001e9000007945 */ /* 0x000fe20003800000 */
[----:B------:R-:W-:Y:S01]  /*bf80*/  FMUL.FTZ R70, R75, R47 ;  /* 0x0000002f4b467220 */ /* 0x000fe20000410000 */
[----:B------:R-:W0:Y:S07]  /*bf90*/  LDS.64 R64, [R68+0x4668] ;  /* 0x0046680044407984 */ /* 0x000e2e0000000a00 */
        /* <DEDUP_REMOVED lines=13> */
[CC--:B0-----:R-:W-:Y:S02]  /*c070*/  FMUL.FTZ R67, R65.reuse, -R111.reuse ;  /* 0x8000006f41437220 */ /* 0x0c1fe40000410000 */
[C---:B------:R-:W-:Y:S02]  /*c080*/  FMUL.FTZ R111, R64.reuse, -R111 ;  /* 0x8000006f406f7220 */ /* 0x040fe40000410000 */
[-C--:B------:R-:W-:Y:S02]  /*c090*/  FFMA.FTZ R60, R64, R110.reuse, -R67 ;  /* 0x0000006e403c7223 */ /* 0x080fe40000010843 */
[----:B------:R-:W-:Y:S02]  /*c0a0*/  FFMA.FTZ R110, R65, R110, R111 ;  /* 0x0000006e416e7223 */ /* 0x000fe4000001006f */
[----:B------:R-:W-:-:S02]  /*c0b0*/  FFMA.FTZ R63, R9, R200, R61 ;  /* 0x000000c8093f7223 */ /* 0x000fc4000001003d */
[----:B------:R-:W-:Y:S02]  /*c0c0*/  FADD.FTZ R110, -R185, R110 ;  /* 0x0000006eb96e7221 */ /* 0x000fe40000010100 */
[----:B------:R-:W-:Y:S02]  /*c0d0*/  FADD.FTZ R169, R169, R60 ;  /* 0x0000003ca9a97221 */ /* 0x000fe40000010000 */
[----:B------:R-:W-:Y:S02]  /*c0e0*/  FFMA.FTZ R63, R8, R202, R63 ;  /* 0x000000ca083f7223 */ /* 0x000fe4000001003f */
        /* <DEDUP_REMOVED lines=14> */
[----:B------:R-:W-:-:S02]  /*c1d0*/  FADD.FTZ R183, -R183, R150 ;  /* 0x00000096b7b77221 */ /* 0x000fc40000010100 */
[----:B------:R-:W-:Y:S02]  /*c1e0*/  FFMA.FTZ R127, R4, R210, R127 ;  /* 0x000000d2047f7223 */ /* 0x000fe4000001007f */
[C---:B------:R-:W-:Y:S02]  /*c1f0*/  FMUL.FTZ R126, R149.reuse, -R183 ;  /* 0x800000b7957e7220 */ /* 0x040fe40000410000 */
[----:B------:R-:W-:Y:S02]  /*c200*/  FMUL.FTZ R149, R149, -R167 ;  /* 0x800000a795957220 */ /* 0x000fe40000410000 */
[----:B------:R-:W-:Y:S02]  /*c210*/  FMUL.FTZ R65, R81, R53 ;  /* 0x0000003551417220 */ /* 0x000fe40000410000 */
[----:B------:R-:W-:Y:S02]  /*c220*/  FFMA.FTZ R153, R3, R212, R127 ;  /* 0x000000d403997223 */ /* 0x000fe4000001007f */
[----:B------:R-:W-:-:S02]  /*c230*/  FFMA.FTZ R149, R148, R183, R149 ;  /* 0x000000b794957223 */ /* 0x000fc40000010095 */
[----:B------:R-:W-:Y:S02]  /*c240*/  FFMA.FTZ R127, R148, R167, -R126 ;  /* 0x000000a7947f7223 */ /* 0x000fe4000001087e */
[----:B------:R-:W-:Y:S02]  /*c250*/  FFMA.FTZ R64, R86, -R65, R224 ;  /* 0x8000004156407223 */ /* 0x000fe400000100e0 */
[----:B------:R-:W-:Y:S02]  /*c260*/  FFMA.FTZ R224, R16, -R224, RZ ;  /* 0x800000e010e07223 */ /* 0x000fe400000100ff */
[----:B------:R-:W-:Y:S02]  /*c270*/  FADD.FTZ R182, -R182, R149 ;  /* 0x00000095b6b67221 */ /* 0x000fe40000010100 */
[----:B------:R-:W-:Y:S02]  /*c280*/  FADD.FTZ R166, R166, R127 ;  /* 0x0000007fa6a67221 */ /* 0x000fe40000010000 */
[----:B------:R-:W-:-:S02]  /*c290*/  FFMA.FTZ R126, R2, R214, R153 ;  /* 0x000000d6027e7223 */ /* 0x000fc40000010099 */
[----:B------:R-:W-:Y:S02]  /*c2a0*/  FMUL.FTZ R152, R110, UR43 ;  /* 0x0000002b6e987c20 */ /* 0x000fe40008410000 */
[----:B------:R-:W-:Y:S02]  /*c2b0*/  FFMA.FTZ R224, R15, -R187, R224 ;  /* 0x800000bb0fe07223 */ /* 0x000fe400000100e0 */
[C---:B------:R-:W-:Y:S02]  /*c2c0*/  FMUL.FTZ R153, R147.reuse, -R182 ;  /* 0x800000b693997220 */ /* 0x040fe40000410000 */
[----:B------:R-:W-:Y:S02]  /*c2d0*/  FMUL.FTZ R147, R147, -R166 ;  /* 0x800000a693937220 */ /* 0x000fe40000410000 */
[----:B------:R-:W-:Y:S02]  /*c2e0*/  FMUL.FTZ R151, R55, R39 ;  /* 0x0000002737977220 */ /* 0x000fe40000410000 */
[----:B------:R-:W-:-:S02]  /*c2f0*/  FFMA.FTZ R149, R169, UR44, R152 ;  /* 0x0000002ca9957c23 */ /* 0x000fc40008010098 */
[----:B------:R-:W-:Y:S02]  /*c300*/  FFMA.FTZ R224, R14, -R189, R224 ;  /* 0x800000bd0ee07223 */ /* 0x000fe400000100e0 */
[C---:B------:R-:W-:Y:S02]  /*c310*/  FFMA.FTZ R152, R146.reuse, R166, -R153 ;  /* 0x000000a692987223 */ /* 0x040fe40000010899 */
[----:B------:R-:W-:Y:S02]  /*c320*/  FMUL.FTZ R127, R169, UR43 ;  /* 0x0000002ba97f7c20 */ /* 0x000fe40008410000 */
[----:B------:R-:W-:Y:S02]  /*c330*/  FFMA.FTZ R146, R146, R182, R147 ;  /* 0x000000b692927223 */ /* 0x000fe40000010093 */
[----:B------:R-:W-:Y:S02]  /*c340*/  FFMA.FTZ R214, R122, -R151, R214 ;  /* 0x800000977ad67223 */ /* 0x000fe400000100d6 */
[----:B------:R-:W-:-:S02]  /*c350*/  FMUL.FTZ R148, R54, R38 ;  /* 0x0000002636947220 */ /* 0x000fc40000410000 */
[----:B------:R-:W-:Y:S02]  /*c360*/  FFMA.FTZ R151, R121, -R151, R213 ;  /* 0x8000009779977223 */ /* 0x000fe400000100d5 */
[----:B------:R-:W-:Y:S02]  /*c370*/  FFMA.FTZ R224, R13, -R192, R224 ;  /* 0x800000c00de07223 */ /* 0x000fe400000100e0 */
[----:B------:R-:W-:Y:S02]  /*c380*/  FMUL.FTZ R121, R121, R184 ;  /* 0x000000b879797220 */ /* 0x000fe40000410000 */
[----:B------:R-:W-:Y:S02]  /*c390*/  FFMA.FTZ R192, R110, UR44, -R127 ;  /* 0x0000002c6ec07c23 */ /* 0x000fe4000801087f */
[----:B------:R-:W-:Y:S02]  /*c3a0*/  FADD.FTZ R181, -R181, R146 ;  /* 0x00000092b5b57221 */ /* 0x000fe40000010100 */
[----:B------:R-:W-:-:S02]  /*c3b0*/  FFMA.FTZ R127, R119, -R148, R215 ;  /* 0x80000094777f7223 */ /* 0x000fc400000100d7 */
[----:B------:R-:W-:Y:S02]  /*c3c0*/  FADD.FTZ R165, R165, R152 ;  /* 0x00000098a5a57221 */ /* 0x000fe40000010000 */
[----:B------:R-:W-:Y:S02]  /*c3d0*/  FMUL.FTZ R119, R119, R110 ;  /* 0x0000006e77777220 */ /* 0x000fe40000410000 */
[----:B------:R-:W-:Y:S02]  /*c3e0*/  FMUL.FTZ R147, R168, UR43 ;  /* 0x0000002ba8937c20 */ /* 0x000fe40008410000 */
[----:B------:R-:W-:Y:S02]  /*c3f0*/  FFMA.FTZ R122, R122, R168, R121 ;  /* 0x000000a87a7a7223 */ /* 0x000fe40000010079 */
[C---:B------:R-:W-:Y:S02]  /*c400*/  FMUL.FTZ R121, R145.reuse, -R181 ;  /* 0x800000b591797220 */ /* 0x040fe40000410000 */
[----:B------:R-:W-:-:S02]  /*c410*/  FMUL.FTZ R145, R145, -R165 ;  /* 0x800000a591917220 */ /* 0x000fc40000410000 */
[C---:B------:R-:W-:Y:S02]  /*c420*/  FFMA.FTZ R148, R120.reuse, -R148, R216 ;  /* 0x8000009478947223 */ /* 0x040fe400000100d8 */
[----:B------:R-:W-:Y:S02]  /*c430*/  FFMA.FTZ R119, R120, R169, R119 ;  /* 0x000000a978777223 */ /* 0x000fe40000010077 */
[C---:B------:R-:W-:Y:S02]  /*c440*/  FFMA.FTZ R120, R184.reuse, UR44, -R147 ;  /* 0x0000002cb8787c23 */ /* 0x040fe40008010893 */
[----:B------:R-:W-:Y:S02]  /*c450*/  FMUL.FTZ R147, R184, UR43 ;  /* 0x0000002bb8937c20 */ /* 0x000fe40008410000 */
[----:B------:R-:W-:Y:S02]  /*c460*/  FFMA.FTZ R145, R144, R181, R145 ;  /* 0x000000b590917223 */ /* 0x000fe40000010091 */
[----:B------:R-:W-:-:S02]  /*c470*/  FFMA.FTZ R147, R168, UR44, R147 ;  /* 0x0000002ca8937c23 */ /* 0x000fc40008010093 */
[----:B------:R-:W-:Y:S02]  /*c480*/  FMUL.FTZ R120, R151, R120 ;  /* 0x0000007897787220 */ /* 0x000fe40000410000 */
[----:B------:R-:W-:Y:S01]  /*c490*/  FFMA.FTZ R121, R144, R165, -R121 ;  /* 0x000000a590797223 */ /* 0x000fe20000010879 */
[----:B------:R-:W-:Y:S01]  /*c4a0*/  SHF.L.U32 R144, R85, 0x5, RZ ;  /* 0x0000000555907819 */ /* 0x000fe200000006ff */
[-C--:B------:R-:W-:Y:S02]  /*c4b0*/  FMUL.FTZ R184, R184, R39.reuse ;  /* 0x00000027b8b87220 */ /* 0x080fe40000410000 */
[----:B------:R-:W-:Y:S01]  /*c4c0*/  FADD.FTZ R180, -R180, R145 ;  /* 0x00000091b4b47221 */ /* 0x000fe20000010100 */
[----:B------:R-:W-:Y:S01]  /*c4d0*/  LEA.HI.SX32 R144, R144, R144, 0x1b ;  /* 0x0000009090907211 */ /* 0x000fe200078fdaff */
[----:B------:R-:W-:Y:S02]  /*c4e0*/  FMUL.FTZ R168, R168, R39 ;  /* 0x00000027a8a87220 */ /* 0x000fe40000410000 */
[----:B------:R-:W-:-:S02]  /*c4f0*/  FMUL.FTZ R150, R56, R40 ;  /* 0x0000002838967220 */ /* 0x000fc40000410000 */
[----:B------:R-:W-:Y:S02]  /*c500*/  FFMA.FTZ R120, R214, R147, R120 ;  /* 0x00000093d6787223 */ /* 0x000fe40000010078 */
[----:B------:R-:W-:Y:S02]  /*c510*/  FADD.FTZ R164, R164, R121 ;  /* 0x00000079a4a47221 */ /* 0x000fe40000010000 */
[----:B------:R-:W-:Y:S02]  /*c520*/  FMUL.FTZ R147, R151, R184 ;  /* 0x000000b897937220 */ /* 0x000fe40000410000 */
[----:B------:R-:W-:Y:S02]  /*c530*/  FMUL.FTZ R121, R143, -R180 ;  /* 0x800000b48f797220 */ /* 0x000fe40000410000 */
[----:B------:R-:W-:Y:S02]  /*c540*/  FMUL.FTZ R151, R151, R168 ;  /* 0x000000a897977220 */ /* 0x000fe40000410000 */
[----:B------:R-:W-:-:S02]  /*c550*/  FFMA.FTZ R212, R124, -R150, R212 ;  /* 0x800000967cd47223 */ /* 0x000fc400000100d4 */
[----:B------:R-:W-:Y:S02]  /*c560*/  FMUL.FTZ R143, R143, -R164 ;  /* 0x800000a48f8f7220 */ /* 0x000fe40000410000 */
[C---:B------:R-:W-:Y:S02]  /*c570*/  FFMA.FTZ R150, R123.reuse, -R150, R211 ;  /* 0x800000967b967223 */ /* 0x040fe400000100d3 */
[----:B------:R-:W-:Y:S02]  /*c580*/  FFMA.FTZ R152, R142, R164, -R121 ;  /* 0x000000a48e987223 */ /* 0x000fe40000010879 */
[C---:B------:R-:W-:Y:S02]  /*c590*/  FFMA.FTZ R146, R214.reuse, R184, -R151 ;  /* 0x000000b8d6927223 */ /* 0x040fe40000010897 */
[----:B------:R-:W-:Y:S02]  /*c5a0*/  FMUL.FTZ R123, R123, R183 ;  /* 0x000000b77b7b7220 */ /* 0x000fe40000410000 */
[----:B------:R-:W-:-:S02]  /*c5b0*/  FFMA.FTZ R147, R214, R168, R147 ;  /* 0x000000a8d6937223 */ /* 0x000fc40000010093 */
[----:B------:R-:W-:Y:S02]  /*c5c0*/  FMUL.FTZ R151, R55, R168 ;  /* 0x000000a837977220 */ /* 0x000fe40000410000 */
[----:B------:R-:W-:Y:S02]  /*c5d0*/  FMUL.FTZ R168, R167, UR43 ;  /* 0x0000002ba7a87c20 */ /* 0x000fe40008410000 */
[----:B------:R-:W-:Y:S01]  /*c5e0*/  FFMA.FTZ R142, R142, R180, R143 ;  /* 0x000000b48e8e7223 */ /* 0x000fe2000001008f */
[----:B------:R0:W-:Y:S01]  /*c5f0*/  STS [R144.X4+0x2170], R151 ;  /* 0x0021709790007388 */ /* 0x0001e20000004800 */
[----:B------:R-:W-:Y:S02]  /*c600*/  FADD.FTZ R163, R163, R152 ;  /* 0x00000098a3a37221 */ /* 0x000fe40000010000 */
[----:B------:R-:W-:Y:S02]  /*c610*/  FFMA.FTZ R121, R124, R167, R123 ;  /* 0x000000a77c797223 */ /* 0x000fe4000001007b */
[----:B------:R-:W-:-:S02]  /*c620*/  FMUL.FTZ R124, R183, UR43 ;  /* 0x0000002bb77c7c20 */ /* 0x000fc40008410000 */
[----:B------:R-:W-:Y:S02]  /*c630*/  FFMA.FTZ R145, R183, UR44, -R168 ;  /* 0x0000002cb7917c23 */ /* 0x000fe400080108a8 */
[----:B------:R-:W-:Y:S02]  /*c640*/  FADD.FTZ R179, -R179, R142 ;  /* 0x0000008eb3b37221 */ /* 0x000fe40000010100 */
[----:B------:R-:W-:Y:S02]  /*c650*/  FMUL.FTZ R143, R141, -R163 ;  /* 0x800000a38d8f7220 */ /* 0x000fe40000410000 */
[----:B------:R-:W-:Y:S02]  /*c660*/  FFMA.FTZ R123, R167, UR44, R124 ;  /* 0x0000002ca77b7c23 */ /* 0x000fe4000801007c */
[----:B------:R-:W-:Y:S02]  /*c670*/  FMUL.FTZ R124, R150, R145 ;  /* 0x00000091967c7220 */ /* 0x000fe40000410000 */
[----:B------:R-:W-:-:S02]  /*c680*/  FMUL.FTZ R142, R141, -R179 ;  /* 0x800000b38d8e7220 */ /* 0x000fc40000410000 */
[C---:B------:R-:W-:Y:S02]  /*c690*/  FFMA.FTZ R145, R140.reuse, R179, R143 ;  /* 0x000000b38c917223 */ /* 0x040fe4000001008f */
[----:B------:R-:W-:Y:S02]  /*c6a0*/  FMUL.FTZ R111, R57, R41 ;  /* 0x00000029396f7220 */ /* 0x000fe40000410000 */
[----:B------:R-:W-:Y:S02]  /*c6b0*/  FFMA.FTZ R143, R140, R163, -R142 ;  /* 0x000000a38c8f7223 */ /* 0x000fe4000001088e */
[----:B------:R-:W-:Y:S02]  /*c6c0*/  FADD.FTZ R178, -R178, R145 ;  /* 0x00000091b2b27221 */ /* 0x000fe40000010100 */
[-C--:B------:R-:W-:Y:S02]  /*c6d0*/  FFMA.FTZ R210, R128, -R111.reuse, R210 ;  /* 0x8000006f80d27223 */ /* 0x080fe400000100d2 */
[----:B------:R-:W-:-:S02]  /*c6e0*/  FFMA.FTZ R111, R125, -R111, R209 ;  /* 0x8000006f7d6f7223 */ /* 0x000fc400000100d1 */
[----:B------:R-:W-:Y:S02]  /*c6f0*/  FADD.FTZ R162, R162, R143 ;  /* 0x0000008fa2a27221 */ /* 0x000fe40000010000 */
[----:B------:R-:W-:Y:S02]  /*c700*/  FMUL.FTZ R143, R139, -R178 ;  /* 0x800000b28b8f7220 */ /* 0x000fe40000410000 */
[----:B------:R-:W-:Y:S02]  /*c710*/  FMUL.FTZ R125, R125, R182 ;  /* 0x000000b67d7d7220 */ /* 0x000fe40000410000 */
[-C--:B------:R-:W-:Y:S02]  /*c720*/  FMUL.FTZ R139, R139, -R162.reuse ;  /* 0x800000a28b8b7220 */ /* 0x080fe40000410000 */
[----:B------:R-:W-:Y:S02]  /*c730*/  FFMA.FTZ R142, R138, R162, -R143 ;  /* 0x000000a28a8e7223 */ /* 0x000fe4000001088f */
[----:B------:R-:W-:-:S02]  /*c740*/  FFMA.FTZ R128, R128, R166, R125 ;  /* 0x000000a680807223 */ /* 0x000fc4000001007d */
[----:B------:R-:W-:Y:S02]  /*c750*/  FMUL.FTZ R143, R166, UR43 ;  /* 0x0000002ba68f7c20 */ /* 0x000fe40008410000 */
[----:B------:R-:W-:Y:S02]  /*c760*/  FMUL.FTZ R125, R182, UR43 ;  /* 0x0000002bb67d7c20 */ /* 0x000fe40008410000 */
[----:B------:R-:W-:Y:S02]  /*c770*/  FFMA.FTZ R138, R138, R178, R139 ;  /* 0x000000b28a8a7223 */ /* 0x000fe4000001008b */
[----:B------:R-:W-:Y:S02]  /*c780*/  FADD.FTZ R161, R161, R142 ;  /* 0x0000008ea1a17221 */ /* 0x000fe40000010000 */
[----:B------:R-:W-:Y:S02]  /*c790*/  FFMA.FTZ R142, R182, UR44, -R143 ;  /* 0x0000002cb68e7c23 */ /* 0x000fe4000801088f */
[----:B------:R-:W-:-:S02]  /*c7a0*/  FFMA.FTZ R125, R166, UR44, R125 ;  /* 0x0000002ca67d7c23 */ /* 0x000fc4000801007d */
[-C--:B------:R-:W-:Y:S02]  /*c7b0*/  FMUL.FTZ R182, R182, R41.reuse ;  /* 0x00000029b6b67220 */ /* 0x080fe40000410000 */
[----:B------:R-:W-:Y:S02]  /*c7c0*/  FMUL.FTZ R166, R166, R41 ;  /* 0x00000029a6a67220 */ /* 0x000fe40000410000 */
[----:B------:R-:W-:Y:S02]  /*c7d0*/  FADD.FTZ R177, -R177, R138 ;  /* 0x0000008ab1b17221 */ /* 0x000fe40000010100 */
[----:B------:R-:W-:Y:S02]  /*c7e0*/  FMUL.FTZ R139, R137, -R161 ;  /* 0x800000a1898b7220 */ /* 0x000fe40000410000 */
[C---:B------:R-:W-:Y:S02]  /*c7f0*/  FMUL.FTZ R143, R111.reuse, R182 ;  /* 0x000000b66f8f7220 */ /* 0x040fe40000410000 */
[----:B------:R-:W-:-:S02]  /*c800*/  FMUL.FTZ R138, R111, R142 ;  /* 0x0000008e6f8a7220 */ /* 0x000fc40000410000 */
[----:B------:R-:W-:Y:S02]  /*c810*/  FMUL.FTZ R145, R111, R166 ;  /* 0x000000a66f917220 */ /* 0x000fe40000410000 */
[-C--:B------:R-:W-:Y:S02]  /*c820*/  FMUL.FTZ R111, R137, -R177.reuse ;  /* 0x800000b1896f7220 */ /* 0x080fe40000410000 */
[C---:B------:R-:W-:Y:S02]  /*c830*/  FFMA.FTZ R139, R136.reuse, R177, R139 ;  /* 0x000000b1888b7223 */ /* 0x040fe4000001008b */
[----:B------:R-:W-:Y:S02]  /*c840*/  FFMA.FTZ R111, R136, R161, -R111 ;  /* 0x000000a1886f7223 */ /* 0x000fe4000001086f */
[----:B------:R-:W-:Y:S02]  /*c850*/  FADD.FTZ R176, -R176, R139 ;  /* 0x0000008bb0b07221 */ /* 0x000fe40000010100 */
[----:B------:R-:W-:-:S02]  /*c860*/  FMUL.FTZ R63, R58, R42 ;  /* 0x0000002a3a3f7220 */ /* 0x000fc40000410000 */
[----:B------:R-:W-:Y:S02]  /*c870*/  FADD.FTZ R160, R160, R111 ;  /* 0x0000006fa0a07221 */ /* 0x000fe40000010000 */
[----:B------:R-:W-:Y:S02]  /*c880*/  FMUL.FTZ R111, R103, -R176 ;  /* 0x800000b0676f7220 */ /* 0x000fe40000410000 */
[-C--:B------:R-:W-:Y:S02]  /*c890*/  FFMA.FTZ R208, R130, -R63.reuse, R208 ;  /* 0x8000003f82d07223 */ /* 0x080fe400000100d0 */
[C---:B------:R-:W-:Y:S02]  /*c8a0*/  FFMA.FTZ R63, R129.reuse, -R63, R207 ;  /* 0x8000003f813f7223 */ /* 0x040fe400000100cf */
[----:B------:R-:W-:Y:S02]  /*c8b0*/  FMUL.FTZ R139, R129, R181 ;  /* 0x000000b5818b7220 */ /* 0x000fe40000410000 */
[----:B------:R-:W-:-:S02]  /*c8c0*/  FMUL.FTZ R129, R103, -R160 ;  /* 0x800000a067817220 */ /* 0x000fc40000410000 */
[----:B------:R-:W-:Y:S02]  /*c8d0*/  FMUL.FTZ R183, R183, R40 ;  /* 0x00000028b7b77220 */ /* 0x000fe40000410000 */
[C---:B------:R-:W-:Y:S02]  /*c8e0*/  FFMA.FTZ R142, R104.reuse, R160, -R111 ;  /* 0x000000a0688e7223 */ /* 0x040fe4000001086f */
[----:B------:R-:W-:Y:S02]  /*c8f0*/  FMUL.FTZ R167, R167, R40 ;  /* 0x00000028a7a77220 */ /* 0x000fe40000410000 */
[----:B------:R-:W-:Y:S02]  /*c900*/  FFMA.FTZ R104, R104, R176, R129 ;  /* 0x000000b068687223 */ /* 0x000fe40000010081 */
[----:B0-----:R-:W-:Y:S02]  /*c910*/  FMUL.FTZ R151, R150, R183 ;  /* 0x000000b796977220 */ /* 0x001fe40000410000 */
[----:B------:R-:W-:-:S02]  /*c920*/  FADD.FTZ R159, R159, R142 ;  /* 0x0000008e9f9f7221 */ /* 0x000fc40000010000 */
[----:B------:R-:W-:Y:S02]  /*c930*/  FMUL.FTZ R150, R150, R167 ;  /* 0x000000a796967220 */ /* 0x000fe40000410000 */
[----:B------:R-:W-:Y:S02]  /*c940*/  FADD.FTZ R175, -R175, R104 ;  /* 0x00000068afaf7221 */ /* 0x000fe40000010100 */
[----:B------:R-:W-:Y:S02]  /*c950*/  FMUL.FTZ R129, R105, -R159 ;  /* 0x8000009f69817220 */ /* 0x000fe40000410000 */
[----:B------:R-:W-:Y:S02]  /*c960*/  FFMA.FTZ R140, R212, R183, -R150 ;  /* 0x000000b7d48c7223 */ /* 0x000fe40000010896 */
[----:B------:R-:W-:Y:S02]  /*c970*/  FMUL.FTZ R150, R165, UR43 ;  /* 0x0000002ba5967c20 */ /* 0x000fe40008410000 */
[----:B------:R-:W-:-:S02]  /*c980*/  FMUL.FTZ R105, R105, -R175 ;  /* 0x800000af69697220 */ /* 0x000fc40000410000 */
[----:B------:R-:W-:Y:S02]  /*c990*/  FFMA.FTZ R103, R130, R165, R139 ;  /* 0x000000a582677223 */ /* 0x000fe4000001008b */
[C---:B------:R-:W-:Y:S02]  /*c9a0*/  FFMA.FTZ R129, R108.reuse, R175, R129 ;  /* 0x000000af6c817223 */ /* 0x040fe40000010081 */
[C---:B------:R-:W-:Y:S02]  /*c9b0*/  FMUL.FTZ R130, R181.reuse, UR43 ;  /* 0x0000002bb5827c20 */ /* 0x040fe40008410000 */
[C---:B------:R-:W-:Y:S02]  /*c9c0*/  FFMA.FTZ R150, R181.reuse, UR44, -R150 ;  /* 0x0000002cb5967c23 */ /* 0x040fe40008010896 */
[----:B------:R-:W-:Y:S02]  /*c9d0*/  FMUL.FTZ R181, R181, R42 ;  /* 0x0000002ab5b57220 */ /* 0x000fe40000410000 */
[----:B------:R-:W-:-:S02]  /*c9e0*/  FFMA.FTZ R105, R108, R159, -R105 ;  /* 0x0000009f6c697223 */ /* 0x000fc40000010869 */
[----:B------:R-:W-:Y:S02]  /*c9f0*/  FADD.FTZ R174, -R174, R129 ;  /* 0x00000081aeae7221 */ /* 0x000fe40000010100 */
[C---:B------:R-:W-:Y:S02]  /*ca00*/  FFMA.FTZ R111, R165.reuse, UR44, R130 ;  /* 0x0000002ca56f7c23 */ /* 0x040fe40008010082 */
[----:B------:R-:W-:Y:S02]  /*ca10*/  FMUL.FTZ R165, R165, R42 ;  /* 0x0000002aa5a57220 */ /* 0x000fe40000410000 */
[----:B------:R-:W-:Y:S02]  /*ca20*/  FMUL.FTZ R130, R63, R181 ;  /* 0x000000b53f827220 */ /* 0x000fe40000410000 */
[----:B------:R-:W-:Y:S02]  /*ca30*/  FADD.FTZ R158, R158, R105 ;  /* 0x000000699e9e7221 */ /* 0x000fe40000010000 */
[----:B------:R-:W-:-:S02]  /*ca40*/  FMUL.FTZ R105, R109, -R174 ;  /* 0x800000ae6d697220 */ /* 0x000fc40000410000 */
[C---:B------:R-:W-:Y:S02]  /*ca50*/  FMUL.FTZ R104, R63.reuse, R150 ;  /* 0x000000963f687220 */ /* 0x040fe40000410000 */
[-C--:B------:R-:W-:Y:S02]  /*ca60*/  FMUL.FTZ R139, R63, R165.reuse ;  /* 0x000000a53f8b7220 */ /* 0x080fe40000410000 */
[----:B------:R-:W-:Y:S02]  /*ca70*/  FFMA.FTZ R63, R208, R165, R130 ;  /* 0x000000a5d03f7223 */ /* 0x000fe40000010082 */
[-C--:B------:R-:W-:Y:S02]  /*ca80*/  FMUL.FTZ R109, R109, -R158.reuse ;  /* 0x8000009e6d6d7220 */ /* 0x080fe40000410000 */
[----:B------:R-:W-:Y:S02]  /*ca90*/  FFMA.FTZ R130, R112, R158, -R105 ;  /* 0x0000009e70827223 */ /* 0x000fe40000010869 */
[----:B------:R-:W-:-:S02]  /*caa0*/  FMUL.FTZ R129, R164, UR43 ;  /* 0x0000002ba4817c20 */ /* 0x000fc40008410000 */
[----:B------:R-:W-:Y:S02]  /*cab0*/  FFMA.FTZ R112, R112, R174, R109 ;  /* 0x000000ae70707223 */ /* 0x000fe4000001006d */
[----:B------:R-:W-:Y:S02]  /*cac0*/  FADD.FTZ R157, R157, R130 ;  /* 0x000000829d9d7221 */ /* 0x000fe40000010000 */
[----:B------:R-:W-:Y:S02]  /*cad0*/  FFMA.FTZ R109, R180, UR44, -R129 ;  /* 0x0000002cb46d7c23 */ /* 0x000fe40008010881 */
[----:B------:R-:W-:Y:S02]  /*cae0*/  FADD.FTZ R173, -R173, R112 ;  /* 0x00000070adad7221 */ /* 0x000fe40000010100 */
[C---:B------:R-:W-:Y:S02]  /*caf0*/  FMUL.FTZ R129, R113.reuse, -R157 ;  /* 0x8000009d71817220 */ /* 0x040fe40000410000 */
[----:B------:R-:W-:-:S02]  /*cb00*/  FMUL.FTZ R112, R113, -R173 ;  /* 0x800000ad71707220 */ /* 0x000fc40000410000 */
[C---:B------:R-:W-:Y:S02]  /*cb10*/  FFMA.FTZ R129, R114.reuse, R173, R129 ;  /* 0x000000ad72817223 */ /* 0x040fe40000010081 */
[----:B------:R-:W-:Y:S02]  /*cb20*/  FMUL.FTZ R62, R59, R43 ;  /* 0x0000002b3b3e7220 */ /* 0x000fe40000410000 */
[----:B------:R-:W-:Y:S02]  /*cb30*/  FFMA.FTZ R113, R114, R157, -R112 ;  /* 0x0000009d72717223 */ /* 0x000fe40000010870 */
[----:B------:R-:W-:Y:S02]  /*cb40*/  FADD.FTZ R172, -R172, R129 ;  /* 0x00000081acac7221 */ /* 0x000fe40000010100 */
[-C--:B------:R-:W-:Y:S02]  /*cb50*/  FFMA.FTZ R206, R132, -R62.reuse, R206 ;  /* 0x8000003e84ce7223 */ /* 0x080fe400000100ce */
[----:B------:R-:W-:-:S02]  /*cb60*/  FFMA.FTZ R62, R131, -R62, R205 ;  /* 0x8000003e833e7223 */ /* 0x000fc400000100cd */
[----:B------:R-:W-:Y:S02]  /*cb70*/  FMUL.FTZ R131, R131, R180 ;  /* 0x000000b483837220 */ /* 0x000fe40000410000 */
[----:B------:R-:W-:Y:S02]  /*cb80*/  FADD.FTZ R156, R156, R113 ;  /* 0x000000719c9c7221 */ /* 0x000fe40000010000 */
[----:B------:R-:W-:Y:S02]  /*cb90*/  FFMA.FTZ R108, R208, R181, -R139 ;  /* 0x000000b5d06c7223 */ /* 0x000fe4000001088b */
[----:B------:R-:W-:Y:S02]  /*cba0*/  FMUL.FTZ R129, R115, -R172 ;  /* 0x800000ac73817220 */ /* 0x000fe40000410000 */
[----:B------:R-:W-:Y:S02]  /*cbb0*/  FMUL.FTZ R139, R180, R43 ;  /* 0x0000002bb48b7220 */ /* 0x000fe40000410000 */
[----:B------:R-:W-:-:S02]  /*cbc0*/  FMUL.FTZ R60, R72, R44 ;  /* 0x0000002c483c7220 */ /* 0x000fc40000410000 */
[----:B------:R-:W-:Y:S02]  /*cbd0*/  FMUL.FTZ R113, R133, R179 ;  /* 0x000000b385717220 */ /* 0x000fe40000410000 */
[----:B------:R-:W-:Y:S02]  /*cbe0*/  FFMA.FTZ R132, R132, R164, R131 ;  /* 0x000000a484847223 */ /* 0x000fe40000010083 */
[-C--:B------:R-:W-:Y:S02]  /*cbf0*/  FMUL.FTZ R115, R115, -R156.reuse ;  /* 0x8000009c73737220 */ /* 0x080fe40000410000 */
[----:B------:R-:W-:Y:S02]  /*cc00*/  FMUL.FTZ R131, R164, R43 ;  /* 0x0000002ba4837220 */ /* 0x000fe40000410000 */
[----:B------:R-:W-:Y:S02]  /*cc10*/  FFMA.FTZ R112, R116, R156, -R129 ;  /* 0x0000009c74707223 */ /* 0x000fe40000010881 */
[----:B------:R-:W-:-:S02]  /*cc20*/  FMUL.FTZ R130, R62, R139 ;  /* 0x0000008b3e827220 */ /* 0x000fc40000410000 */
[C---:B------:R-:W-:Y:S02]  /*cc30*/  FFMA.FTZ R204, R134.reuse, -R60, R204 ;  /* 0x8000003c86cc7223 */ /* 0x040fe400000100cc */
[----:B------:R-:W-:Y:S02]  /*cc40*/  FFMA.FTZ R113, R134, R163, R113 ;  /* 0x000000a386717223 */ /* 0x000fe40000010071 */
[----:B------:R-:W-:Y:S02]  /*cc50*/  FMUL.FTZ R134, R163, UR43 ;  /* 0x0000002ba3867c20 */ /* 0x000fe40008410000 */
[----:B------:R-:W-:Y:S02]  /*cc60*/  FFMA.FTZ R116, R116, R172, R115 ;  /* 0x000000ac74747223 */ /* 0x000fe40000010073 */
[C---:B------:R-:W-:Y:S02]  /*cc70*/  FMUL.FTZ R109, R62.reuse, R109 ;  /* 0x0000006d3e6d7220 */ /* 0x040fe40000410000 */
[----:B------:R-:W-:-:S02]  /*cc80*/  FMUL.FTZ R142, R62, R131 ;  /* 0x000000833e8e7220 */ /* 0x000fc40000410000 */
[----:B------:R-:W-:Y:S02]  /*cc90*/  FADD.FTZ R155, R155, R112 ;  /* 0x000000709b9b7221 */ /* 0x000fe40000010000 */
[----:B------:R-:W-:Y:S02]  /*cca0*/  FFMA.FTZ R62, R206, R131, R130 ;  /* 0x00000083ce3e7223 */ /* 0x000fe40000010082 */
[----:B------:R-:W-:Y:S02]  /*ccb0*/  FMUL.FTZ R130, R179, UR43 ;  /* 0x0000002bb3827c20 */ /* 0x000fe40008410000 */
[----:B------:R-:W-:Y:S02]  /*ccc0*/  FFMA.FTZ R60, R133, -R60, R203 ;  /* 0x8000003c853c7223 */ /* 0x000fe400000100cb */
[----:B------:R-:W-:Y:S02]  /*ccd0*/  FFMA.FTZ R129, R179, UR44, -R134 ;  /* 0x0000002cb3817c23 */ /* 0x000fe40008010886 */
[----:B------:R-:W-:-:S02]  /*cce0*/  FADD.FTZ R171, -R171, R116 ;  /* 0x00000074abab7221 */ /* 0x000fc40000010100 */
[----:B------:R-:W-:Y:S02]  /*ccf0*/  FMUL.FTZ R116, R117, -R155 ;  /* 0x8000009b75747220 */ /* 0x000fe40000410000 */
[----:B------:R-:W-:Y:S02]  /*cd00*/  FMUL.FTZ R131, R59, R131 ;  /* 0x000000833b837220 */ /* 0x000fe40000410000 */
[C---:B------:R-:W-:Y:S02]  /*cd10*/  FFMA.FTZ R115, R163.reuse, UR44, R130 ;  /* 0x0000002ca3737c23 */ /* 0x040fe40008010082 */
[----:B------:R-:W-:Y:S01]  /*cd20*/  FMUL.FTZ R163, R163, R44 ;  /* 0x0000002ca3a37220 */ /* 0x000fe20000410000 */
[----:B------:R0:W-:Y:S01]  /*cd30*/  STS [R144.X4+0x2150], R131 ;  /* 0x0021508390007388 */ /* 0x0001e20000004800 */
[----:B------:R-:W-:Y:S02]  /*cd40*/  FMUL.FTZ R112, R60, R129 ;  /* 0x000000813c707220 */ /* 0x000fe40000410000 */
[----:B------:R-:W-:-:S02]  /*cd50*/  FMUL.FTZ R117, R117, -R171 ;  /* 0x800000ab75757220 */ /* 0x000fc40000410000 */
[C---:B------:R-:W-:Y:S02]  /*cd60*/  FFMA.FTZ R129, R118.reuse, R171, R116 ;  /* 0x000000ab76817223 */ /* 0x040fe40000010074 */
[----:B------:R-:W-:Y:S02]  /*cd70*/  FMUL.FTZ R179, R179, R44 ;  /* 0x0000002cb3b37220 */ /* 0x000fe40000410000 */
[----:B------:R-:W-:Y:S02]  /*cd80*/  FFMA.FTZ R117, R118, R155, -R117 ;  /* 0x0000009b76757223 */ /* 0x000fe40000010875 */
[----:B0-----:R-:W-:Y:S02]  /*cd90*/  FMUL.FTZ R131, R60, R163 ;  /* 0x000000a33c837220 */ /* 0x001fe40000410000 */
[----:B------:R-:W-:Y:S02]  /*cda0*/  FADD.FTZ R170, -R170, R129 ;  /* 0x00000081aaaa7221 */ /* 0x000fe40000010100 */
[----:B------:R-:W-:-:S02]  /*cdb0*/  FFMA.FTZ R114, R206, R139, -R142 ;  /* 0x0000008bce727223 */ /* 0x000fc4000001088e */
[----:B------:R-:W-:Y:S02]  /*cdc0*/  FFMA.FTZ R186, R87, -R65, R186 ;  /* 0x8000004157ba7223 */ /* 0x000fe400000100ba */
[----:B------:R-:W-:Y:S02]  /*cdd0*/  FMUL.FTZ R139, R59, R139 ;  /* 0x0000008b3b8b7220 */ /* 0x000fe40000410000 */
[----:B------:R-:W-:Y:S02]  /*cde0*/  FMUL.FTZ R65, R80, R52 ;  /* 0x0000003450417220 */ /* 0x000fe40000410000 */
[----:B------:R-:W-:Y:S01]  /*cdf0*/  FFMA.FTZ R116, R204, R179, -R131 ;  /* 0x000000b3cc747223 */ /* 0x000fe20000010883 */
[----:B------:R0:W-:Y:S01]  /*ce00*/  STS [R144.X4+0x2154], R139 ;  /* 0x0021548b90007388 */ /* 0x0001e20000004800 */
[----:B------:R-:W-:Y:S02]  /*ce10*/  FFMA.FTZ R136, R210, R182, -R145 ;  /* 0x000000b6d2887223 */ /* 0x000fe40000010891 */
[----:B------:R-:W-:-:S02]  /*ce20*/  FADD.FTZ R154, R154, R117 ;  /* 0x000000759a9a7221 */ /* 0x000fc40000010000 */
[----:B------:R-:W-:Y:S02]  /*ce30*/  FMUL.FTZ R131, R170, R53 ;  /* 0x00000035aa837220 */ /* 0x000fe40000410000 */
[----:B------:R-:W-:Y:S02]  /*ce40*/  FFMA.FTZ R137, R210, R166, R143 ;  /* 0x000000a6d2897223 */ /* 0x000fe4000001008f */
[C---:B------:R-:W-:Y:S02]  /*ce50*/  FMUL.FTZ R145, R57.reuse, R182 ;  /* 0x000000b639917220 */ /* 0x040fe40000410000 */
[----:B------:R-:W-:Y:S02]  /*ce60*/  FMUL.FTZ R143, R57, R166 ;  /* 0x000000a6398f7220 */ /* 0x000fe40000410000 */
[-C--:B------:R-:W-:Y:S01]  /*ce70*/  FFMA.FTZ R188, R102, -R65.reuse, R188 ;  /* 0x8000004166bc7223 */ /* 0x080fe200000100bc */
[----:B------:R1:W-:Y:S01]  /*ce80*/  STS [R144.X4+0x2164], R145 ;  /* 0x0021649190007388 */ /* 0x0003e20000004800 */
[----:B------:R-:W-:-:S02]  /*ce90*/  FFMA.FTZ R187, R101, -R65, R187 ;  /* 0x8000004165bb7223 */ /* 0x000fc400000100bb */
[----:B------:R-:W-:Y:S01]  /*cea0*/  FMUL.FTZ R65, R79, R51 ;  /* 0x000000334f417220 */ /* 0x000fe20000410000 */
[----:B------:R2:W-:Y:S01]  /*ceb0*/  STS [R144.X4+0x2160], R143 ;  /* 0x0021608f90007388 */ /* 0x0005e20000004800 */
[----:B0-----:R-:W-:Y:S02]  /*cec0*/  FMUL.FTZ R139, R171, R52 ;  /* 0x00000034ab8b7220 */ /* 0x001fe40000410000 */
[----:B------:R-:W-:Y:S02]  /*ced0*/  FMUL.FTZ R133, R154, R53 ;  /* 0x000000359a857220 */ /* 0x000fe40000410000 */
[----:B------:R-:W-:Y:S02]  /*cee0*/  FMUL.FTZ R117, R64, R131 ;  /* 0x0000008340757220 */ /* 0x000fe40000410000 */
[----:B-1----:R-:W-:Y:S02]  /*cef0*/  FMUL.FTZ R145, R72, R179 ;  /* 0x000000b348917220 */ /* 0x002fe40000410000 */
[----:B------:R-:W-:-:S02]  /*cf00*/  FFMA.FTZ R190, R100, -R65, R190 ;  /* 0x8000004164be7223 */ /* 0x000fc400000100be */
[----:B------:R-:W-:Y:S01]  /*cf10*/  FMUL.FTZ R130, R60, R179 ;  /* 0x000000b33c827220 */ /* 0x000fe20000410000 */
[----:B------:R0:W-:Y:S01]  /*cf20*/  STS [R144.X4+0x214c], R145 ;  /* 0x00214c9190007388 */ /* 0x0001e20000004800 */
[----:B--2---:R-:W-:Y:S02]  /*cf30*/  FMUL.FTZ R143, R155, R52 ;  /* 0x000000349b8f7220 */ /* 0x004fe40000410000 */
[----:B------:R-:W-:Y:S02]  /*cf40*/  FMUL.FTZ R134, R187, R139 ;  /* 0x0000008bbb867220 */ /* 0x000fe40000410000 */
[----:B------:R-:W-:Y:S02]  /*cf50*/  FFMA.FTZ R117, R186, R133, R117 ;  /* 0x00000085ba757223 */ /* 0x000fe40000010075 */
[----:B------:R-:W-:Y:S02]  /*cf60*/  FFMA.FTZ R65, R99, -R65, R189 ;  /* 0x8000004163417223 */ /* 0x000fe400000100bd */
[----:B------:R-:W-:-:S02]  /*cf70*/  FMUL.FTZ R118, R172, R51 ;  /* 0x00000033ac767220 */ /* 0x000fc40000410000 */
[----:B------:R-:W-:Y:S02]  /*cf80*/  FMUL.FTZ R129, R64, R133 ;  /* 0x0000008540817220 */ /* 0x000fe40000410000 */
[----:B------:R-:W-:Y:S02]  /*cf90*/  FFMA.FTZ R60, R204, R163, R130 ;  /* 0x000000a3cc3c7223 */ /* 0x000fe40000010082 */
[----:B------:R-:W-:Y:S02]  /*cfa0*/  FFMA.FTZ R134, R188, R143, R134 ;  /* 0x0000008fbc867223 */ /* 0x000fe40000010086 */
[----:B------:R-:W-:Y:S02]  /*cfb0*/  FADD.FTZ R117, RZ, R117 ;  /* 0x00000075ff757221 */ /* 0x000fe40000010000 */
[----:B------:R-:W-:Y:S02]  /*cfc0*/  FMUL.FTZ R130, R156, R51 ;  /* 0x000000339c827220 */ /* 0x000fe40000410000 */
[----:B------:R-:W-:-:S02]  /*cfd0*/  FMUL.FTZ R142, R187, R143 ;  /* 0x0000008fbb8e7220 */ /* 0x000fc40000410000 */
[----:B------:R-:W-:Y:S02]  /*cfe0*/  FFMA.FTZ R129, R186, R131, -R129 ;  /* 0x00000083ba817223 */ /* 0x000fe40000010881 */
[----:B0-----:R-:W-:Y:S02]  /*cff0*/  FMUL.FTZ R145, R65, R118 ;  /* 0x0000007641917220 */ /* 0x001fe40000410000 */
[----:B------:R-:W-:Y:S02]  /*d000*/  FMUL.FTZ R61, R73, R45 ;  /* 0x0000002d493d7220 */ /* 0x000fe40000410000 */
[----:B------:R-:W-:Y:S02]  /*d010*/  FADD.FTZ R117, R117, R134 ;  /* 0x0000008675757221 */ /* 0x000fe40000010000 */
[----:B------:R-:W-:Y:S02]  /*d020*/  FFMA.FTZ R141, R212, R167, R151 ;  /* 0x000000a7d48d7223 */ /* 0x000fe40000010097 */
[----:B------:R-:W-:-:S02]  /*d030*/  FFMA.FTZ R142, R188, R139, -R142 ;  /* 0x0000008bbc8e7223 */ /* 0x000fc4000001088e */
[----:B------:R-:W-:Y:S02]  /*d040*/  FADD.FTZ R129, RZ, R129 ;  /* 0x00000081ff817221 */ /* 0x000fe40000010000 */
[-C--:B------:R-:W-:Y:S02]  /*d050*/  FFMA.FTZ R134, R190, R130.reuse, R145 ;  /* 0x00000082be867223 */ /* 0x080fe40000010091 */
[-C--:B------:R-:W-:Y:S02]  /*d060*/  FFMA.FTZ R202, R88, -R61.reuse, R202 ;  /* 0x8000003d58ca7223 */ /* 0x080fe400000100ca */
[----:B------:R-:W-:Y:S02]  /*d070*/  FMUL.FTZ R145, R65, R130 ;  /* 0x0000008241917220 */ /* 0x000fe40000410000 */
[----:B------:R-:W-:Y:S02]  /*d080*/  FMUL.FTZ R151, R162, UR43 ;  /* 0x0000002ba2977c20 */ /* 0x000fe40008410000 */
[----:B------:R-:W-:-:S02]  /*d090*/  FFMA.FTZ R61, R135, -R61, R201 ;  /* 0x8000003d873d7223 */ /* 0x000fc400000100c9 */
[----:B------:R-:W-:Y:S02]  /*d0a0*/  FMUL.FTZ R166, R178, R45 ;  /* 0x0000002db2a67220 */ /* 0x000fe40000410000 */
[----:B------:R-:W-:Y:S02]  /*d0b0*/  FADD.FTZ R129, R129, R142 ;  /* 0x0000008e81817221 */ /* 0x000fe40000010000 */
[----:B------:R-:W-:Y:S02]  /*d0c0*/  FADD.FTZ R152, R117, R134 ;  /* 0x0000008675987221 */ /* 0x000fe40000010000 */
[----:B------:R-:W-:Y:S02]  /*d0d0*/  FFMA.FTZ R134, R190, R118, -R145 ;  /* 0x00000076be867223 */ /* 0x000fe40000010891 */
[----:B------:R-:W-:Y:S02]  /*d0e0*/  FFMA.FTZ R142, R178, UR44, -R151 ;  /* 0x0000002cb28e7c23 */ /* 0x000fe40008010897 */
[----:B------:R-:W-:-:S02]  /*d0f0*/  FMUL.FTZ R105, R180, UR43 ;  /* 0x0000002bb4697c20 */ /* 0x000fc40008410000 */
[----:B------:R-:W-:Y:S02]  /*d100*/  FMUL.FTZ R150, R162, R45 ;  /* 0x0000002da2967220 */ /* 0x000fe40000410000 */
[----:B------:R-:W-:Y:S02]  /*d110*/  FMUL.FTZ R151, R61, R166 ;  /* 0x000000a63d977220 */ /* 0x000fe40000410000 */
[----:B------:R-:W-:Y:S02]  /*d120*/  FMUL.FTZ R145, R173, R50 ;  /* 0x00000032ad917220 */ /* 0x000fe40000410000 */
[----:B------:R-:W-:Y:S02]  /*d130*/  FMUL.FTZ R67, R77, R49 ;  /* 0x000000314d437220 */ /* 0x000fe40000410000 */
[----:B------:R-:W-:Y:S02]  /*d140*/  FMUL.FTZ R153, R55, R184 ;  /* 0x000000b837997220 */ /* 0x000fe40000410000 */
[----:B------:R-:W-:-:S02]  /*d150*/  FADD.FTZ R129, R129, R134 ;  /* 0x0000008681817221 */ /* 0x000fc40000010000 */
[----:B------:R-:W-:Y:S01]  /*d160*/  FFMA.FTZ R105, R164, UR44, R105 ;  /* 0x0000002ca4697c23 */ /* 0x000fe20008010069 */
[----:B------:R0:W-:Y:S01]  /*d170*/  STS [R144.X4+0x2174], R153 ;  /* 0x0021749990007388 */ /* 0x0001e20000004800 */
[----:B------:R-:W-:Y:S02]  /*d180*/  FFMA.FTZ R134, R202, R150, R151 ;  /* 0x00000096ca867223 */ /* 0x000fe40000010097 */
[----:B------:R-:W-:Y:S02]  /*d190*/  FMUL.FTZ R163, R72, R163 ;  /* 0x000000a348a37220 */ /* 0x000fe40000410000 */
[----:B------:R-:W-:Y:S02]  /*d1a0*/  FMUL.FTZ R151, R157, R50 ;  /* 0x000000329d977220 */ /* 0x000fe40000410000 */
[----:B------:R-:W-:Y:S01]  /*d1b0*/  FMUL.FTZ R164, R66, R145 ;  /* 0x0000009142a47220 */ /* 0x000fe20000410000 */
[----:B------:R1:W-:Y:S01]  /*d1c0*/  STS [R144.X4+0x2148], R163 ;  /* 0x002148a390007388 */ /* 0x0003e20000004800 */
[----:B------:R-:W-:-:S02]  /*d1d0*/  FFMA.FTZ R194, R96, -R67, R194 ;  /* 0x8000004360c27223 */ /* 0x000fc400000100c2 */
[----:B------:R-:W-:Y:S02]  /*d1e0*/  FMUL.FTZ R117, R61, R142 ;  /* 0x0000008e3d757220 */ /* 0x000fe40000410000 */
[----:B------:R-:W-:Y:S02]  /*d1f0*/  FFMA.FTZ R67, R95, -R67, R193 ;  /* 0x800000435f437223 */ /* 0x000fe400000100c1 */
[----:B------:R-:W-:Y:S02]  /*d200*/  FMUL.FTZ R142, R174, R49 ;  /* 0x00000031ae8e7220 */ /* 0x000fe40000410000 */
[----:B0-----:R-:W-:Y:S02]  /*d210*/  FFMA.FTZ R153, R191, R151, R164 ;  /* 0x00000097bf997223 */ /* 0x001fe400000100a4 */
[----:B------:R-:W-:Y:S02]  /*d220*/  FMUL.FTZ R165, R58, R165 ;  /* 0x000000a53aa57220 */ /* 0x000fe40000410000 */
[----:B------:R-:W-:-:S02]  /*d230*/  FMUL.FTZ R61, R61, R150 ;  /* 0x000000963d3d7220 */ /* 0x000fc40000410000 */
[----:B------:R-:W-:Y:S01]  /*d240*/  FMUL.FTZ R179, R73, R150 ;  /* 0x0000009649b37220 */ /* 0x000fe20000410000 */
[----:B------:R0:W-:Y:S01]  /*d250*/  STS [R144.X4+0x2158], R165 ;  /* 0x002158a590007388 */ /* 0x0001e20000004800 */
[----:B------:R-:W-:Y:S02]  /*d260*/  FMUL.FTZ R164, R66, R151 ;  /* 0x0000009742a47220 */ /* 0x000fe40000410000 */
[----:B------:R-:W-:Y:S01]  /*d270*/  FMUL.FTZ R150, R158, R49 ;  /* 0x000000319e967220 */ /* 0x000fe20000410000 */
[----:B------:R-:W-:Y:S01]  /*d280*/  STS [R144.X4+0x2140], R179 ;  /* 0x002140b390007388 */ /* 0x000fe20000004800 */
[----:B-1----:R-:W-:Y:S02]  /*d290*/  FMUL.FTZ R163, R67, R142 ;  /* 0x0000008e43a37220 */ /* 0x002fe40000410000 */
[----:B------:R-:W-:Y:S02]  /*d2a0*/  FFMA.FTZ R164, R191, R145, -R164 ;  /* 0x00000091bfa47223 */ /* 0x000fe400000108a4 */
[----:B------:R-:W-:-:S02]  /*d2b0*/  FADD.FTZ R152, R152, R153 ;  /* 0x0000009998987221 */ /* 0x000fc40000010000 */
[-C--:B------:R-:W-:Y:S02]  /*d2c0*/  FFMA.FTZ R163, R194, R150.reuse, R163 ;  /* 0x00000096c2a37223 */ /* 0x080fe400000100a3 */
[----:B0-----:R-:W-:Y:S02]  /*d2d0*/  FMUL.FTZ R165, R67, R150 ;  /* 0x0000009643a57220 */ /* 0x001fe40000410000 */
[----:B------:R-:W-:Y:S02]  /*d2e0*/  FFMA.FTZ R69, R93, -R69, R195 ;  /* 0x800000455d457223 */ /* 0x000fe400000100c3 */
[----:B------:R-:W-:Y:S02]  /*d2f0*/  FMUL.FTZ R153, R175, R48 ;  /* 0x00000030af997220 */ /* 0x000fe40000410000 */
[----:B------:R-:W-:Y:S02]  /*d300*/  FADD.FTZ R129, R129, R164 ;  /* 0x000000a481817221 */ /* 0x000fe40000010000 */
[----:B------:R-:W-:-:S02]  /*d310*/  FMUL.FTZ R181, R58, R181 ;  /* 0x000000b53ab57220 */ /* 0x000fc40000410000 */
[----:B------:R-:W-:Y:S02]  /*d320*/  FADD.FTZ R164, R152, R163 ;  /* 0x000000a398a47221 */ /* 0x000fe40000010000 */
[----:B------:R-:W-:Y:S01]  /*d330*/  FFMA.FTZ R152, R194, R142, -R165 ;  /* 0x0000008ec2987223 */ /* 0x000fe200000108a5 */
[----:B------:R0:W-:Y:S01]  /*d340*/  STS [R144.X4+0x215c], R181 ;  /* 0x00215cb590007388 */ /* 0x0001e20000004800 */
[----:B------:R-:W-:Y:S02]  /*d350*/  FMUL.FTZ R163, R159, R48 ;  /* 0x000000309fa37220 */ /* 0x000fe40000410000 */
[----:B------:R-:W-:Y:S02]  /*d360*/  FMUL.FTZ R165, R69, R153 ;  /* 0x0000009945a57220 */ /* 0x000fe40000410000 */
[----:B------:R-:W-:Y:S02]  /*d370*/  FMUL.FTZ R167, R56, R167 ;  /* 0x000000a738a77220 */ /* 0x000fe40000410000 */
[----:B------:R-:W-:-:S02]  /*d380*/  FFMA.FTZ R200, R90, -R71, R200 ;  /* 0x800000475ac87223 */ /* 0x000fc400000100c8 */
[----:B------:R-:W-:Y:S01]  /*d390*/  FFMA.FTZ R71, R89, -R71, R199 ;  /* 0x8000004759477223 */ /* 0x000fe200000100c7 */
[----:B------:R1:W-:Y:S01]  /*d3a0*/  STS [R144.X4+0x2168], R167 ;  /* 0x002168a790007388 */ /* 0x0003e20000004800 */
[----:B0-----:R-:W-:Y:S02]  /*d3b0*/  FMUL.FTZ R181, R177, R46 ;  /* 0x0000002eb1b57220 */ /* 0x001fe40000410000 */
[----:B------:R-:W-:Y:S02]  /*d3c0*/  FADD.FTZ R129, R129, R152 ;  /* 0x0000009881817221 */ /* 0x000fe40000010000 */
[-C--:B------:R-:W-:Y:S02]  /*d3d0*/  FFMA.FTZ R165, R196, R163.reuse, R165 ;  /* 0x000000a3c4a57223 */ /* 0x080fe400000100a5 */
[----:B------:R-:W-:Y:S02]  /*d3e0*/  FMUL.FTZ R152, R69, R163 ;  /* 0x000000a345987220 */ /* 0x000fe40000410000 */
[----:B------:R-:W-:-:S02]  /*d3f0*/  FMUL.FTZ R183, R56, R183 ;  /* 0x000000b738b77220 */ /* 0x000fc40000410000 */
[-C--:B------:R-:W-:Y:S02]  /*d400*/  FFMA.FTZ R61, R202, R166.reuse, -R61 ;  /* 0x000000a6ca3d7223 */ /* 0x080fe4000001083d */
[----:B------:R-:W-:Y:S01]  /*d410*/  FMUL.FTZ R185, R73, R166 ;  /* 0x000000a649b97220 */ /* 0x000fe20000410000 */
[----:B------:R0:W-:Y:S01]  /*d420*/  STS [R144.X4+0x216c], R183 ;  /* 0x00216cb790007388 */ /* 0x0001e20000004800 */
[----:B-1----:R-:W-:Y:S02]  /*d430*/  FMUL.FTZ R167, R161, R46 ;  /* 0x0000002ea1a77220 */ /* 0x002fe40000410000 */
[----:B------:R-:W-:Y:S01]  /*d440*/  FMUL.FTZ R168, R71, R181 ;  /* 0x000000b547a87220 */ /* 0x000fe20000410000 */
[----:B------:R1:W-:Y:S01]  /*d450*/  STS [R144.X4+0x2144], R185 ;  /* 0x002144b990007388 */ /* 0x0003e20000004800 */
[----:B------:R-:W-:Y:S02]  /*d460*/  FADD.FTZ R166, R164, R165 ;  /* 0x000000a5a4a67221 */ /* 0x000fe40000010000 */
[----:B------:R-:W-:-:S02]  /*d470*/  FFMA.FTZ R198, R92, -R70, R198 ;  /* 0x800000465cc67223 */ /* 0x000fc400000100c6 */
[----:B------:R-:W-:Y:S02]  /*d480*/  FFMA.FTZ R164, R196, R153, -R152 ;  /* 0x00000099c4a47223 */ /* 0x000fe40000010898 */
[----:B------:R-:W-:Y:S02]  /*d490*/  FFMA.FTZ R70, R91, -R70, R197 ;  /* 0x800000465b467223 */ /* 0x000fe400000100c5 */
[----:B------:R-:W-:Y:S02]  /*d4a0*/  FMUL.FTZ R179, R176, R47 ;  /* 0x0000002fb0b37220 */ /* 0x000fe40000410000 */
[-C--:B------:R-:W-:Y:S02]  /*d4b0*/  FFMA.FTZ R152, R200, R167.reuse, R168 ;  /* 0x000000a7c8987223 */ /* 0x080fe400000100a8 */
[-C--:B0-----:R-:W-:Y:S02]  /*d4c0*/  FMUL.FTZ R183, R74, R167.reuse ;  /* 0x000000a74ab77220 */ /* 0x081fe40000410000 */
[----:B------:R-:W-:-:S02]  /*d4d0*/  FMUL.FTZ R168, R71, R167 ;  /* 0x000000a747a87220 */ /* 0x000fc40000410000 */
[----:B------:R-:W-:Y:S01]  /*d4e0*/  FADD.FTZ R165, R129, R164 ;  /* 0x000000a481a57221 */ /* 0x000fe20000010000 */
[----:B------:R0:W-:Y:S01]  /*d4f0*/  STS [R144.X4+0x2138], R183 ;  /* 0x002138b790007388 */ /* 0x0001e20000004800 */
[----:B------:R-:W-:Y:S02]  /*d500*/  FMUL.FTZ R167, R160, R47 ;  /* 0x0000002fa0a77220 */ /* 0x000fe40000410000 */
[----:B------:R-:W-:Y:S02]  /*d510*/  FMUL.FTZ R129, R70, R179 ;  /* 0x000000b346817220 */ /* 0x000fe40000410000 */
[----:B------:R-:W-:Y:S02]  /*d520*/  FFMA.FTZ R164, R200, R181, -R168 ;  /* 0x000000b5c8a47223 */ /* 0x000fe400000108a8 */
[----:B------:R-:W-:Y:S02]  /*d530*/  FFMA.FTZ R129, R198, R167, R129 ;  /* 0x000000a7c6817223 */ /* 0x000fe40000010081 */
[----:B------:R-:W-:-:S02]  /*d540*/  FFMA.FTZ R224, R12, -R193, R224 ;  /* 0x800000c10ce07223 */ /* 0x000fc400000100e0 */
[----:B-1----:R-:W-:Y:S02]  /*d550*/  FADD.FTZ R185, R166, R129 ;  /* 0x00000081a6b97221 */ /* 0x002fe40000010000 */
[----:B------:R-:W-:Y:S02]  /*d560*/  FMUL.FTZ R129, R110, R38 ;  /* 0x000000266e817220 */ /* 0x000fe40000410000 */
[----:B------:R-:W-:Y:S02]  /*d570*/  FMUL.FTZ R110, R70, R167 ;  /* 0x000000a7466e7220 */ /* 0x000fe40000410000 */
[----:B------:R-:W-:Y:S02]  /*d580*/  FFMA.FTZ R224, R11, -R195, R224 ;  /* 0x800000c30be07223 */ /* 0x000fe400000100e0 */
[----:B------:R-:W-:Y:S02]  /*d590*/  FFMA.FTZ R110, R198, R179, -R110 ;  /* 0x000000b3c66e7223 */ /* 0x000fe4000001086e */
[----:B------:R-:W-:-:S02]  /*d5a0*/  FADD.FTZ R185, R185, R152 ;  /* 0x00000098b9b97221 */ /* 0x000fc40000010000 */
[----:B------:R-:W-:Y:S02]  /*d5b0*/  FADD.FTZ R165, R165, R110 ;  /* 0x0000006ea5a57221 */ /* 0x000fe40000010000 */
[----:B------:R-:W-:Y:S02]  /*d5c0*/  FFMA.FTZ R224, R10, -R197, R224 ;  /* 0x800000c50ae07223 */ /* 0x000fe400000100e0 */
[----:B------:R-:W-:Y:S02]  /*d5d0*/  FADD.FTZ R164, R165, R164 ;  /* 0x000000a4a5a47221 */ /* 0x000fe40000010000 */
[----:B------:R-:W-:Y:S02]  /*d5e0*/  FADD.FTZ R185, R185, R134 ;  /* 0x00000086b9b97221 */ /* 0x000fe40000010000 */
[----:B------:R-:W-:Y:S02]  /*d5f0*/  FADD.FTZ R61, R164, R61 ;  /* 0x0000003da43d7221 */ /* 0x000fe40000010000 */
[----:B------:R-:W-:-:S02]  /*d600*/  FFMA.FTZ R224, R9, -R199, R224 ;  /* 0x800000c709e07223 */ /* 0x000fc400000100e0 */
[----:B------:R-:W-:Y:S02]  /*d610*/  FADD.FTZ R61, R61, R116 ;  /* 0x000000743d3d7221 */ /* 0x000fe40000010000 */
[----:B------:R-:W-:Y:S02]  /*d620*/  FADD.FTZ R185, R185, R60 ;  /* 0x0000003cb9b97221 */ /* 0x000fe40000010000 */
[----:B------:R-:W-:Y:S02]  /*d630*/  FADD.FTZ R61, R61, R114 ;  /* 0x000000723d3d7221 */ /* 0x000fe40000010000 */
[----:B------:R-:W-:Y:S02]  /*d640*/  FFMA.FTZ R224, R8, -R201, R224 ;  /* 0x800000c908e07223 */ /* 0x000fe400000100e0 */
[----:B------:R-:W-:Y:S01]  /*d650*/  FADD.FTZ R61, R61, R108 ;  /* 0x0000006c3d3d7221 */ /* 0x000fe20000010000 */
[----:B------:R-:W-:Y:S01]  /*d660*/  MOV R108, UR34 ;  /* 0x00000022006c7c02 */ /* 0x000fe20008000f00 */
[----:B------:R-:W-:-:S02]  /*d670*/  FMUL.FTZ R195, R74, R181 ;  /* 0x000000b54ac37220 */ /* 0x000fc40000410000 */
[----:B0-----:R-:W-:Y:S01]  /*d680*/  FMUL.FTZ R183, R76, R153 ;  /* 0x000000994cb77220 */ /* 0x001fe20000410000 */
[----:B------:R-:W-:Y:S01]  /*d690*/  LEA R134, R108, -R85, 0x1 ;  /* 0x800000556c867211 */ /* 0x000fe200078e08ff */
[----:B------:R-:W-:Y:S01]  /*d6a0*/  FMUL.FTZ R181, R76, R163 ;  /* 0x000000a34cb57220 */ /* 0x000fe20000410000 */
[----:B------:R-:W-:Y:S01]  /*d6b0*/  STS [R144.X4+0x213c], R195 ;  /* 0x00213cc390007388 */ /* 0x000fe20000004800 */
[----:B------:R-:W-:Y:S01]  /*d6c0*/  FMUL.FTZ R153, R78, R151 ;  /* 0x000000974e997220 */ /* 0x000fe20000410000 */
[----:B------:R-:W-:Y:S01]  /*d6d0*/  ISETP.GE.AND P0, PT, R134, 0x1, PT ;  /* 0x000000018600780c */ /* 0x000fe20003f06270 */
[----:B------:R-:W-:Y:S01]  /*d6e0*/  FMUL.FTZ R163, R78, R145 ;  /* 0x000000914ea37220 */ /* 0x000fe20000410000 */
[----:B------:R-:W-:Y:S01]  /*d6f0*/  STS [R144.X4+0x2128], R181 ;  /* 0x002128b590007388 */ /* 0x000fe20000004800 */
[----:B------:R-:W-:Y:S02]  /*d700*/  FMUL.FTZ R151, R79, R118 ;  /* 0x000000764f977220 */ /* 0x000fe40000410000 */
[----:B------:R-:W-:Y:S01]  /*d710*/  FADD.FTZ R62, R185, R62 ;  /* 0x0000003eb93e7221 */ /* 0x000fe20000010000 */
[----:B------:R0:W-:Y:S01]  /*d720*/  STS [R144.X4+0x211c], R163 ;  /* 0x00211ca390007388 */ /* 0x0001e20000004800 */
[----:B------:R-:W-:-:S02]  /*d730*/  FFMA.FTZ R224, R7, -R203, R224 ;  /* 0x800000cb07e07223 */ /* 0x000fc400000100e0 */
[----:B------:R-:W-:Y:S01]  /*d740*/  FMUL.FTZ R60, R177, UR43 ;  /* 0x0000002bb13c7c20 */ /* 0x000fe20008410000 */
[----:B------:R1:W-:Y:S01]  /*d750*/  STS [R144.X4+0x2114], R151 ;  /* 0x0021149790007388 */ /* 0x0003e20000004800 */
[----:B------:R-:W-:Y:S02]  /*d760*/  FADD.FTZ R62, R62, R63 ;  /* 0x0000003f3e3e7221 */ /* 0x000fe40000010000 */
[----:B------:R-:W-:Y:S01]  /*d770*/  FFMA.FTZ R224, R6, -R205, R224 ;  /* 0x800000cd06e07223 */ /* 0x000fe200000100e0 */
[----:B------:R-:W-:Y:S01]  /*d780*/  STS [R144.X4+0x2118], R153 ;  /* 0x0021189990007388 */ /* 0x000fe20000004800 */
[----:B------:R-:W-:Y:S02]  /*d790*/  FMUL.FTZ R143, R80, R143 ;  /* 0x0000008f508f7220 */ /* 0x000fe40000410000 */
[----:B0-----:R-:W-:Y:S01]  /*d7a0*/  FADD.FTZ R163, R61, R136 ;  /* 0x000000883da37221 */ /* 0x001fe20000010000 */
[----:B------:R-:W-:Y:S01]  /*d7b0*/  STS [R144.X4+0x212c], R183 ;  /* 0x00212cb790007388 */ /* 0x000fe20000004800 */
[----:B------:R-:W-:-:S02]  /*d7c0*/  FMUL.FTZ R61, R178, UR43 ;  /* 0x0000002bb23d7c20 */ /* 0x000fc40008410000 */
[----:B-1----:R-:W-:Y:S01]  /*d7d0*/  FFMA.FTZ R151, R161, UR44, R60 ;  /* 0x0000002ca1977c23 */ /* 0x002fe2000801003c */
[----:B------:R0:W-:Y:S01]  /*d7e0*/  STS [R144.X4+0x2108], R143 ;  /* 0x0021088f90007388 */ /* 0x0001e20000004800 */
[----:B------:R-:W-:Y:S02]  /*d7f0*/  FMUL.FTZ R60, R175, UR43 ;  /* 0x0000002baf3c7c20 */ /* 0x000fe40008410000 */
[----:B------:R-:W-:Y:S02]  /*d800*/  FMUL.FTZ R169, R169, R38 ;  /* 0x00000026a9a97220 */ /* 0x000fe40000410000 */
[----:B------:R-:W-:Y:S02]  /*d810*/  FADD.FTZ R62, R62, R137 ;  /* 0x000000893e3e7221 */ /* 0x000fe40000010000 */
[----:B------:R-:W-:Y:S02]  /*d820*/  FFMA.FTZ R224, R5, -R207, R224 ;  /* 0x800000cf05e07223 */ /* 0x000fe400000100e0 */
[----:B------:R-:W-:-:S02]  /*d830*/  FMUL.FTZ R145, R79, R130 ;  /* 0x000000824f917220 */ /* 0x000fc40000410000 */
[C---:B------:R-:W-:Y:S02]  /*d840*/  FMUL.FTZ R189, R75.reuse, R167 ;  /* 0x000000a74bbd7220 */ /* 0x040fe40000410000 */
[----:B------:R-:W-:Y:S01]  /*d850*/  FMUL.FTZ R193, R75, R179 ;  /* 0x000000b34bc17220 */ /* 0x000fe20000410000 */
[----:B------:R1:W-:Y:S01]  /*d860*/  STS [R144.X4+0x2110], R145 ;  /* 0x0021109190007388 */ /* 0x0003e20000004800 */
[----:B------:R-:W-:Y:S02]  /*d870*/  FMUL.FTZ R139, R80, R139 ;  /* 0x0000008b508b7220 */ /* 0x000fe40000410000 */
[----:B------:R-:W-:Y:S01]  /*d880*/  FMUL.FTZ R131, R81, R131 ;  /* 0x0000008351837220 */ /* 0x000fe20000410000 */
[----:B------:R-:W-:Y:S01]  /*d890*/  STS [R144.X4+0x2130], R189 ;  /* 0x002130bd90007388 */ /* 0x000fe20000004800 */
[----:B------:R-:W-:Y:S02]  /*d8a0*/  FFMA.FTZ R136, R162, UR44, R61 ;  /* 0x0000002ca2887c23 */ /* 0x000fe4000801003d */
[----:B0-----:R-:W-:Y:S01]  /*d8b0*/  FFMA.FTZ R143, R159, UR44, R60 ;  /* 0x0000002c9f8f7c23 */ /* 0x001fe2000801003c */
[----:B------:R0:W-:Y:S01]  /*d8c0*/  STS [R144.X4+0x210c], R139 ;  /* 0x00210c8b90007388 */ /* 0x0001e20000004800 */
[----:B------:R-:W-:-:S02]  /*d8d0*/  FMUL.FTZ R197, R54, R169 ;  /* 0x000000a936c57220 */ /* 0x000fc40000410000 */
[----:B------:R-:W-:Y:S01]  /*d8e0*/  FMUL.FTZ R199, R54, R129 ;  /* 0x0000008136c77220 */ /* 0x000fe20000410000 */
[----:B------:R2:W-:Y:S01]  /*d8f0*/  STS [R144.X4+0x2104], R131 ;  /* 0x0021048390007388 */ /* 0x0005e20000004800 */
[C---:B------:R-:W-:Y:S02]  /*d900*/  FMUL.FTZ R167, R77.reuse, R150 ;  /* 0x000000964da77220 */ /* 0x040fe40000410000 */
        /* <DEDUP_REMOVED lines=10> */
[----:B------:R-:W-:Y:S01]  /*d9b0*/  STS [R144.X4+0x2120], R167 ;  /* 0x002120a790007388 */ /* 0x000fe20000004800 */
[----:B------:R-:W-:Y:S02]  /*d9c0*/  FADD.FTZ R142, R62, R147 ;  /* 0x000000933e8e7221 */ /* 0x000fe40000010000 */
[----:B------:R-:W-:Y:S01]  /*d9d0*/  FFMA.FTZ R118, R174, UR44, -R61 ;  /* 0x0000002cae767c23 */ /* 0x000fe2000801083d */
[----:B------:R-:W-:Y:S01]  /*d9e0*/  STS [R144.X4+0x2124], R179 ;  /* 0x002124b390007388 */ /* 0x000fe20000004800 */
[----:B-1----:R-:W-:-:S02]  /*d9f0*/  FFMA.FTZ R145, R173, UR44, -R60 ;  /* 0x0000002cad917c23 */ /* 0x002fc4000801083c */
[----:B------:R-:W-:Y:S01]  /*da00*/  FFMA.FTZ R224, R3, -R211, R224 ;  /* 0x800000d303e07223 */ /* 0x000fe200000100e0 */
[----:B------:R1:W-:Y:S01]  /*da10*/  STS [R144.X4+0x2100], R133 ;  /* 0x0021008590007388 */ /* 0x0003e20000004800 */
        /* <DEDUP_REMOVED lines=8> */
[----:B0-----:R-:W-:Y:S02]  /*daa0*/  FMUL.FTZ R139, R172, UR43 ;  /* 0x0000002bac8b7c20 */ /* 0x001fe40008410000 */
[----:B------:R-:W-:Y:S02]  /*dab0*/  FMUL.FTZ R110, R155, UR43 ;  /* 0x0000002b9b6e7c20 */ /* 0x000fe40008410000 */
[----:B------:R-:W-:-:S02]  /*dac0*/  FMUL.FTZ R60, R171, UR43 ;  /* 0x0000002bab3c7c20 */ /* 0x000fc40008410000 */
[----:B------:R-:W-:Y:S02]  /*dad0*/  FMUL.FTZ R137, R154, UR43 ;  /* 0x0000002b9a897c20 */ /* 0x000fe40008410000 */
[----:B--2---:R-:W-:Y:S02]  /*dae0*/  FMUL.FTZ R131, R170, UR43 ;  /* 0x0000002baa837c20 */ /* 0x004fe40008410000 */
[----:B------:R-:W-:Y:S02]  /*daf0*/  FFMA.FTZ R213, R2, -R213, R224 ;  /* 0x800000d502d57223 */ /* 0x000fe400000100e0 */
[----:B------:R-:W-:Y:S02]  /*db00*/  FFMA.FTZ R149, R148, R149, R192 ;  /* 0x0000009594957223 */ /* 0x000fe400000100c0 */
[----:B------:R-:W-:Y:S02]  /*db10*/  FMUL.FTZ R135, R135, R178 ;  /* 0x000000b287877220 */ /* 0x000fe40000410000 */
[----:B------:R-:W-:-:S02]  /*db20*/  FFMA.FTZ R140, R177, UR44, -R140 ;  /* 0x0000002cb18c7c23 */ /* 0x000fc4000801088c */
[----:B------:R-:W-:Y:S02]  /*db30*/  FFMA.FTZ R153, R176, UR44, -R153 ;  /* 0x0000002cb0997c23 */ /* 0x000fe40008010899 */
[----:B------:R-:W-:Y:S02]  /*db40*/  FFMA.FTZ R147, R160, UR44, R147 ;  /* 0x0000002ca0937c23 */ /* 0x000fe40008010093 */
[----:B------:R-:W-:Y:S02]  /*db50*/  FFMA.FTZ R130, R175, UR44, -R130 ;  /* 0x0000002caf827c23 */ /* 0x000fe40008010882 */
[----:B------:R-:W-:Y:S02]  /*db60*/  FFMA.FTZ R141, R158, UR44, R141 ;  /* 0x0000002c9e8d7c23 */ /* 0x000fe4000801008d */
[----:B------:R-:W-:Y:S02]  /*db70*/  FFMA.FTZ R116, R157, UR44, R116 ;  /* 0x0000002c9d747c23 */ /* 0x000fe40008010074 */
[----:B------:R-:W-:-:S02]  /*db80*/  FFMA.FTZ R114, R172, UR44, -R61 ;  /* 0x0000002cac727c23 */ /* 0x000fc4000801083d */
[----:B------:R-:W-:Y:S02]  /*db90*/  FFMA.FTZ R139, R156, UR44, R139 ;  /* 0x0000002c9c8b7c23 */ /* 0x000fe4000801008b */
[----:B------:R-:W-:Y:S02]  /*dba0*/  FFMA.FTZ R110, R171, UR44, -R110 ;  /* 0x0000002cab6e7c23 */ /* 0x000fe4000801086e */
[----:B-1----:R-:W-:Y:S02]  /*dbb0*/  FFMA.FTZ R133, R155, UR44, R60 ;  /* 0x0000002c9b857c23 */ /* 0x002fe4000801003c */
        /* <DEDUP_REMOVED lines=36> */
.L_x_5455:
[----:B------:R-:W-:Y:S05]  /*de00*/  BSYNC B0 ;  /* 0x0000000000007941 */ /* 0x000fea0003800000 */
.L_x_5454:
[----:B------:R-:W-:Y:S01]  /*de10*/  ULDC.64 UR34, c[0x0][0x298] ;  /* 0x0000a60000227ab9 */ /* 0x000fe20000000a00 */
[C---:B------:R-:W-:Y:S01]  /*de20*/  FMUL.FTZ R61, R0.reuse, R216 ;  /* 0x000000d8003d7220 */ /* 0x040fe20000410000 */
[----:B------:R-:W-:Y:S01]  /*de30*/  USHF.R.U32.HI UR36, URZ, 0x1, UR35 ;  /* 0x000000013f247899 */ /* 0x000fe20008011623 */
[----:B0-----:R-:W-:Y:S01]  /*de40*/  FMUL.FTZ R62, R0, R215 ;  /* 0x000000d7003e7220 */ /* 0x001fe20000410000 */
[----:B------:R-:W-:Y:S01]  /*de50*/  USHF.R.U64 UR34, UR34, 0x1, UR35 ;  /* 0x0000000122227899 */ /* 0x000fe20008001223 */
[----:B------:R-:W-:Y:S01]  /*de60*/  FADD.FTZ R126, R126, R61 ;  /* 0x0000003d7e7e7221 */ /* 0x000fe20000010000 */
[----:B------:R-:W-:Y:S01]  /*de70*/  UIMAD UR39, UR36, UR12, URZ ;  /* 0x0000000c242772a4 */ /* 0x000fe2000f8e023f */
[C---:B------:R-:W-:Y:S01]  /*de80*/  FMUL.FTZ R61, R127.reuse, R129 ;  /* 0x000000817f3d7220 */ /* 0x040fe20000410000 */
[----:B------:R-:W-:Y:S01]  /*de90*/  UIMAD.WIDE.U32 UR36, UR34, UR12, URZ ;  /* 0x0000000c222472a5 */ /* 0x000fe2000f8e003f */
[-C--:B------:R-:W-:Y:S01]  /*dea0*/  FMUL.FTZ R127, R127, R169.reuse ;  /* 0x000000a97f7f7220 */ /* 0x080fe20000410000 */
[----:B------:R-:W-:Y:S01]  /*deb0*/  UIMAD UR39, UR13, UR34, UR39 ;  /* 0x000000220d2772a4 */ /* 0x000fe2000f8e0227 */
[----:B------:R-:W-:Y:S01]  /*dec0*/  FFMA.FTZ R169, R148, R169, R61 ;  /* 0x000000a994a97223 */ /* 0x000fe2000001003d */
[----:B------:R-:W-:Y:S01]  /*ded0*/  ULDC UR42, c[0x0][0x174] ;  /* 0x00005d00002a7ab9 */ /* 0x000fe20000000800 */
[----:B------:R-:W-:Y:S01]  /*dee0*/  FADD.FTZ R213, R213, -R62 ;  /* 0x8000003ed5d57221 */ /* 0x000fe20000010000 */
[----:B------:R-:W-:Y:S01]  /*def0*/  ULDC.64 UR34, c[0x0][0x2a0] ;  /* 0x0000a80000227ab9 */ /* 0x000fe20000000a00 */
[----:B------:R-:W-:Y:S01]  /*df00*/  IADD3 R62, R85, 0x40, RZ ;  /* 0x00000040553e7810 */ /* 0x000fe20007ffe0ff */
[----:B------:R-:W-:Y:S01]  /*df10*/  UIADD3 UR37, UR37, UR39, URZ ;  /* 0x0000002725257290 */ /* 0x000fe2000fffe03f */
[----:B------:R-:W-:Y:S01]  /*df20*/  FFMA.FTZ R149, R54, R119, R149 ;  /* 0x0000007736957223 */ /* 0x000fe20000010095 */
[----:B------:R-:W-:Y:S01]  /*df30*/  UIMAD UR39, UR15, UR34, URZ ;  /* 0x000000220f2772a4 */ /* 0x000fe2000f8e023f */
[----:B------:R-:W-:Y:S01]  /*df40*/  LEA.HI.SX32 R62, R62, R85, 0x1b ;  /* 0x000000553e3e7211 */ /* 0x000fe200078fdaff */
[----:B------:R-:W-:Y:S01]  /*df50*/  UIMAD.WIDE.U32 UR36, UR14, UR34, UR36 ;  /* 0x000000220e2472a5 */ /* 0x000fe2000f8e0024 */
[----:B------:R-:W-:Y:S01]  /*df60*/  FFMA.FTZ R33, R119, R38, R33 ;  /* 0x0000002677217223 */ /* 0x000fe20000010021 */
[----:B------:R-:W-:Y:S01]  /*df70*/  UIMAD UR39, UR14, UR35, UR39 ;  /* 0x000000230e2772a4 */ /* 0x000fe2000f8e0227 */
[----:B------:R-:W-:Y:S01]  /*df80*/  FFMA.FTZ R148, R148, R129, -R127 ;  /* 0x0000008194947223 */ /* 0x000fe2000001087f */
[----:B------:R-:W-:Y:S01]  /*df90*/  IADD3 R144, R85, 0x80, RZ ;  /* 0x0000008055907810 */ /* 0x000fe20007ffe0ff */
[----:B------:R-:W-:Y:S01]  /*dfa0*/  ULDC.64 UR34, c[0x0][0x318] ;  /* 0x0000c60000227ab9 */ /* 0x000fe20000000a00 */
[----:B------:R-:W-:Y:S01]  /*dfb0*/  FADD.FTZ R119, R163, R146 ;  /* 0x00000092a3777221 */ /* 0x000fe20000010000 */
[----:B------:R-:W-:Y:S01]  /*dfc0*/  UIADD3 UR39, UR39, UR37, URZ ;  /* 0x0000002527277290 */ /* 0x000fe2000fffe03f */
[----:B------:R-:W-:Y:S01]  /*dfd0*/  BSSY B0, `(.L_x_5456) ;  /* 0x000001c000007945 */ /* 0x000fe20003800000 */
[----:B------:R-:W-:Y:S01]  /*dfe0*/  ULEA UR37, UP0, UR36, UR34, 0x3 ;  /* 0x0000002224257291 */ /* 0x000fe2000f80183f */
[----:B------:R-:W-:Y:S01]  /*dff0*/  FADD.FTZ R32, R149, R32 ;  /* 0x0000002095207221 */ /* 0x000fe20000010000 */
[----:B------:R-:W-:Y:S01]  /*e000*/  UIADD3 UR34, UR6, -UR42, URZ ;  /* 0x8000002a06227290 */ /* 0x000fe2000fffe03f */
[----:B------:R-:W-:Y:S01]  /*e010*/  FADD.FTZ R142, R142, R169 ;  /* 0x000000a98e8e7221 */ /* 0x000fe20000010000 */
[----:B------:R-:W-:Y:S01]  /*e020*/  ULEA.HI.X UR35, UR36, UR35, UR39, 0x3, UP0 ;  /* 0x0000002324237291 */ /* 0x000fe200080f1c27 */
[C---:B------:R-:W-:Y:S01]  /*e030*/  ISETP.GE.AND P1, PT, R134.reuse, 0x81, PT ;  /* 0x000000818600780c */ /* 0x040fe20003f26270 */
[----:B------:R-:W-:Y:S01]  /*e040*/  UIMAD UR34, UR34, -0x800, URZ ;  /* 0xfffff800222278a4 */ /* 0x000fe2000f8e023f */
[C---:B------:R-:W-:Y:S01]  /*e050*/  LEA R60, P0, R85.reuse, UR37, 0x2 ;  /* 0x00000025553c7c11 */ /* 0x040fe2000f8010ff */
[----:B------:R-:W-:Y:S01]  /*e060*/  USHF.L.U32 UR36, UR8, 0x2, URZ ;  /* 0x0000000208247899 */ /* 0x000fe2000800063f */
[C---:B------:R-:W-:Y:S01]  /*e070*/  ISETP.GE.AND P2, PT, R134.reuse, 0xc1, PT ;  /* 0x000000c18600780c */ /* 0x040fe20003f46270 */
[----:B------:R-:W-:Y:S01]  /*e080*/  USHF.L.U64.HI UR37, UR8, 0x2, UR9 ;  /* 0x0000000208257899 */ /* 0x000fe20008010209 */
[----:B------:R-:W-:Y:S01]  /*e090*/  LEA.HI.X R61, R85, UR35, RZ, 0x2, P0 ;  /* 0x00000023553d7c11 */ /* 0x000fe200080f14ff */
[----:B------:R-:W-:Y:S01]  /*e0a0*/  FADD.FTZ R119, R119, R148 ;  /* 0x0000009477777221 */ /* 0x000fe20000010000 */
[----:B------:R-:W-:Y:S01]  /*e0b0*/  MOV R63, UR34 ;  /* 0x00000022003f7c02 */ /* 0x000fe20008000f00 */
[----:B------:R-:W-:Y:S01]  /*e0c0*/  ULDC.64 UR34, c[0x0][0x2b0] ;  /* 0x0000ac0000227ab9 */ /* 0x000fe20000000a00 */
[----:B------:R-:W-:Y:S01]  /*e0d0*/  ISETP.GE.AND P0, PT, R134, 0x41, PT ;  /* 0x000000418600780c */ /* 0x000fe20003f06270 */
[----:B------:R-:W-:Y:S01]  /*e0e0*/  UIMAD UR34, UR37, UR34, URZ ;  /* 0x00000022252272a4 */ /* 0x000fe2000f8e023f */
[----:B------:R-:W-:Y:S01]  /*e0f0*/  IADD3 R146, R85, 0xc0, RZ ;  /* 0x000000c055927810 */ /* 0x000fe20007ffe0ff */
[----:B------:R-:W-:Y:S01]  /*e100*/  IMAD.WIDE R60, R63, 0x4, R60 ;  /* 0x000000043f3c7825 */ /* 0x000fe200078e023c */
[----:B------:R-:W-:Y:S01]  /*e110*/  MOV R63, UR36 ;  /* 0x00000024003f7c02 */ /* 0x000fe20008000f00 */
[----:B------:R-:W-:Y:S01]  /*e120*/  UIMAD UR34, UR36, UR35, UR34 ;  /* 0x00000023242272a4 */ /* 0x000fe2000f8e0222 */
[----:B------:R-:W-:-:S03]  /*e130*/  LEA.HI.SX32 R144, R144, R85, 0x1b ;  /* 0x0000005590907211 */ /* 0x000fc600078fdaff */
[----:B------:R-:W-:Y:S02]  /*e140*/  IMAD.WIDE.U32 R60, R63, c[0x0][0x2b0], R60 ;  /* 0x0000ac003f3c7a25 */ /* 0x000fe400078e003c */
[----:B------:R0:W1:Y:S03]  /*e150*/  LDS R63, [R62.X4+0x2200] ;  /* 0x002200003e3f7984 */ /* 0x0000660000004800 */
[----:B------:R-:W-:Y:S01]  /*e160*/  IADD3 R61, R61, UR34, RZ ;  /* 0x000000223d3d7c10 */ /* 0x000fe2000fffe0ff */
[----:B------:R-:W-:Y:S05]  /*e170*/  @!P0 BRA `(.L_x_5457) ;  /* 0x0000001000008947 */ /* 0x000fea0003800000 */
[----:B-1----:R1:W-:Y:S02]  /*e180*/  RED.E.ADD.F32.FTZ.RN.STRONG.GPU [R60.64+-0x1f00], R63 ;  /* 0xffe1003f3c00798e */ /* 0x0023e4000c10e7a0 */
.L_x_5457:
[----:B------:R-:W-:Y:S05]  /*e190*/  BSYNC B0 ;  /* 0x0000000000007941 */ /* 0x000fea0003800000 */
.L_x_5456:
[----:B-1----:R1:W2:Y:S01]  /*e1a0*/  LDS R63, [R144.X4+0x2300] ;  /* 0x00230000903f7984 */ /* 0x0022a20000004800 */
[----:B------:R-:W-:Y:S01]  /*e1b0*/  BSSY B0, `(.L_x_5458) ;  /* 0x0000004000007945 */ /* 0x000fe20003800000 */
[----:B------:R-:W-:Y:S01]  /*e1c0*/  LEA.HI.SX32 R146, R146, R85, 0x1b ;  /* 0x0000005592927211 */ /* 0x000fe200078fdaff */
[----:B------:R-:W-:Y:S05]  /*e1d0*/  @!P1 BRA `(.L_x_5459) ;  /* 0x0000001000009947 */ /* 0x000fea0003800000 */
[----:B--2---:R2:W-:Y:S02]  /*e1e0*/  RED.E.ADD.F32.FTZ.RN.STRONG.GPU [R60.64+-0x1e00], R63 ;  /* 0xffe2003f3c00798e */ /* 0x0045e4000c10e7a0 */
.L_x_5459:
[----:B------:R-:W-:Y:S05]  /*e1f0*/  BSYNC B0 ;  /* 0x0000000000007941 */ /* 0x000fea0003800000 */
.L_x_5458:
[----:B--2---:R2:W3:Y:S01]  /*e200*/  LDS R63, [R146.X4+0x2400] ;  /* 0x00240000923f7984 */ /* 0x0044e20000004800 */
[----:B------:R-:W-:Y:S01]  /*e210*/  BSSY B0, `(.L_x_5460) ;  /* 0x0000005000007945 */ /* 0x000fe20003800000 */
[----:B0-----:R-:W-:-:S02]  /*e220*/  IADD3 R62, R85, 0x100, RZ ;  /* 0x00000100553e7810 */ /* 0x001fc40007ffe0ff */
[----:B-1----:R-:W-:Y:S01]  /*e230*/  IADD3 R144, R85, 0x140, RZ ;  /* 0x0000014055907810 */ /* 0x002fe20007ffe0ff */
[----:B------:R-:W-:Y:S05]  /*e240*/  @!P2 BRA `(.L_x_5461) ;  /* 0x000000100000a947 */ /* 0x000fea0003800000 */
[----:B---3--:R0:W-:Y:S02]  /*e250*/  RED.E.ADD.F32.FTZ.RN.STRONG.GPU [R60.64+-0x1d00], R63 ;  /* 0xffe3003f3c00798e */ /* 0x0081e4000c10e7a0 */
.L_x_5461:
[----:B------:R-:W-:Y:S05]  /*e260*/  BSYNC B0 ;  /* 0x0000000000007941 */ /* 0x000fea0003800000 */
.L_x_5460:
        /* <DEDUP_REMOVED lines=14> */
.L_x_5463:
[----:B0-----:R-:W-:Y:S05]  /*e350*/  BSYNC B0 ;  /* 0x0000000000007941 */ /* 0x001fea0003800000 */
.L_x_5462:
[----:B-1----:R0:W1:Y:S01]  /*e360*/  LDS R63, [R144.X4+0x2600] ;  /* 0x00260000903f7984 */ /* 0x0020620000004800 */
[----:B------:R-:W-:Y:S01]  /*e370*/  BSSY B0, `(.L_x_5464) ;  /* 0x0000005000007945 */ /* 0x000fe20003800000 */
[----:B------:R-:W-:Y:S02]  /*e380*/  IADD3 R62, R85, 0x1c0, RZ ;  /* 0x000001c0553e7810 */ /* 0x000fe40007ffe0ff */
[----:B------:R-:W-:Y:S01]  /*e390*/  LEA.HI.SX32 R146, R146, R85, 0x1b ;  /* 0x0000005592927211 */ /* 0x000fe200078fdaff */
[----:B------:R-:W-:Y:S05]  /*e3a0*/  @!P0 BRA `(.L_x_5465) ;  /* 0x0000001000008947 */ /* 0x000fea0003800000 */
[----:B-1----:R1:W-:Y:S02]  /*e3b0*/  RED.E.ADD.F32.FTZ.RN.STRONG.GPU [R60.64+-0x1b00], R63 ;  /* 0xffe5003f3c00798e */ /* 0x0023e4000c10e7a0 */
.L_x_5465:
[----:B------:R-:W-:Y:S05]  /*e3c0*/  BSYNC B0 ;  /* 0x0000000000007941 */ /* 0x000fea0003800000 */
.L_x_5464:
[----:B-1----:R1:W2:Y:S01]  /*e3d0*/  LDS R63, [R146.X4+0x2700] ;  /* 0x00270000923f7984 */ /* 0x0022a20000004800 */
[----:B------:R-:W-:Y:S01]  /*e3e0*/  BSSY B0, `(.L_x_5466) ;  /* 0x0000005000007945 */ /* 0x000fe20003800000 */
[----:B------:R-:W-:-:S02]  /*e3f0*/  IADD3 R148, R85, 0x200, RZ ;  /* 0x0000020055947810 */ /* 0x000fc40007ffe0ff */
[----:B------:R-:W-:Y:S01]  /*e400*/  LEA.HI.SX32 R62, R62, R85, 0x1b ;  /* 0x000000553e3e7211 */ /* 0x000fe200078fdaff */
[----:B------:R-:W-:Y:S05]  /*e410*/  @!P1 BRA `(.L_x_5467) ;  /* 0x0000001000009947 */ /* 0x000fea0003800000 */
[----:B--2---:R2:W-:Y:S02]  /*e420*/  RED.E.ADD.F32.FTZ.RN.STRONG.GPU [R60.64+-0x1a00], R63 ;  /* 0xffe6003f3c00798e */ /* 0x0045e4000c10e7a0 */
.L_x_5467:
[----:B------:R-:W-:Y:S05]  /*e430*/  BSYNC B0 ;  /* 0x0000000000007941 */ /* 0x000fea0003800000 */
.L_x_5466:
[----:B--2---:R2:W3:Y:S01]  /*e440*/  LDS R63, [R62.X4+0x2800] ;  /* 0x002800003e3f7984 */ /* 0x0044e20000004800 */
[----:B------:R-:W-:Y:S01]  /*e450*/  BSSY B0, `(.L_x_5468) ;  /* 0x0000005000007945 */ /* 0x000fe20003800000 */
[----:B0-----:R-:W-:Y:S02]  /*e460*/  IADD3 R144, R85, 0x240, RZ ;  /* 0x0000024055907810 */ /* 0x001fe40007ffe0ff */
[----:B------:R-:W-:Y:S01]  /*e470*/  LEA.HI.SX32 R127, R148, R85, 0x1b ;  /* 0x00000055947f7211 */ /* 0x000fe200078fdaff */
[----:B------:R-:W-:Y:S05]  /*e480*/  @!P2 BRA `(.L_x_5469) ;  /* 0x000000100000a947 */ /* 0x000fea0003800000 */
[----:B---3--:R0:W-:Y:S02]  /*e490*/  RED.E.ADD.F32.FTZ.RN.STRONG.GPU [R60.64+-0x1900], R63 ;  /* 0xffe7003f3c00798e */ /* 0x0081e4000c10e7a0 */
.L_x_5469:
[----:B------:R-:W-:Y:S05]  /*e4a0*/  BSYNC B0 ;  /* 0x0000000000007941 */ /* 0x000fea0003800000 */
.L_x_5468:
[----:B------:R-:W4:Y:S01]  /*e4b0*/  LDS R127, [R127.X4+0x2900] ;  /* 0x002900007f7f7984 */ /* 0x000f220000004800 */
[----:B------:R-:W-:Y:S01]  /*e4c0*/  BSSY B0, `(.L_x_5470) ;  /* 0x0000005000007945 */ /* 0x000fe20003800000 */
[----:B--2---:R-:W-:Y:S02]  /*e4d0*/  IADD3 R62, R85, 0x280, RZ ;  /* 0x00000280553e7810 */ /* 0x004fe40007ffe0ff */
[----:B------:R-:W-:Y:S01]  /*e4e0*/  LEA.HI.SX32 R144, R144, R85, 0x1b ;  /* 0x0000005590907211 */ /* 0x000fe200078fdaff */
[----:B------:R-:W-:Y:S05]  /*e4f0*/  @!P3 BRA `(.L_x_5471) ;  /* 0x000000100000b947 */ /* 0x000fea0003800000 */
[----:B----4-:R2:W-:Y:S02]  /*e500*/  RED.E.ADD.F32.FTZ.RN.STRONG.GPU [R60.64+-0x1800], R127 ;  /* 0xffe8007f3c00798e */ /* 0x0105e4000c10e7a0 */
.L_x_5471:
[----:B------:R-:W-:Y:S05]  /*e510*/  BSYNC B0 ;  /* 0x0000000000007941 */ /* 0x000fea0003800000 */
.L_x_5470:
[----:B0--3--:R0:W3:Y:S01]  /*e520*/  LDS R63, [R144.X4+0x2a00] ;  /* 0x002a0000903f7984 */ /* 0x0090e20000004800 */
[----:B------:R-:W-:Y:S01]  /*e530*/  BSSY B0, `(.L_x_5472) ;  /* 0x0000004000007945 */ /* 0x000fe20003800000 */
[----:B------:R-:W-:Y:S01]  /*e540*/  LEA.HI.SX32 R62, R62, R85, 0x1b ;  /* 0x000000553e3e7211 */ /* 0x000fe200078fdaff */
[----:B------:R-:W-:Y:S05]  /*e550*/  @!P4 BRA `(.L_x_5473) ;  /* 0x000000100000c947 */ /* 0x000fea0003800000 */
[----:B---3--:R3:W-:Y:S02]  /*e560*/  RED.E.ADD.F32.FTZ.RN.STRONG.GPU [R60.64+-0x1700], R63 ;  /* 0xffe9003f3c00798e */ /* 0x0087e4000c10e7a0 */
.L_x_5473:
[----:B------:R-:W-:Y:S05]  /*e570*/  BSYNC B0 ;  /* 0x0000000000007941 */ /* 0x000fea0003800000 */
.L_x_5472:
[----:B---3--:R3:W0:Y:S01]  /*e580*/  LDS R63, [R62.X4+0x2b00] ;  /* 0x002b00003e3f7984 */ /* 0x0086220000004800 */
[----:B------:R-:W-:Y:S01]  /*e590*/  BSSY B0, `(.L_x_5474) ;  /* 0x0000005000007945 */ /* 0x000fe20003800000 */
[----:B0-----:R-:W-:-:S02]  /*e5a0*/  IADD3 R144, R85, 0x2c0, RZ ;  /* 0x000002c055907810 */ /* 0x001fc40007ffe0ff */
[----:B-1----:R-:W-:Y:S01]  /*e5b0*/  IADD3 R146, R85, 0x300, RZ ;  /* 0x0000030055927810 */ /* 0x002fe20007ffe0ff */
[----:B------:R-:W-:Y:S05]  /*e5c0*/  @!P5 BRA `(.L_x_5475) ;  /* 0x000000100000d947 */ /* 0x000fea0003800000 */
[----:B------:R0:W-:Y:S02]  /*e5d0*/  RED.E.ADD.F32.FTZ.RN.STRONG.GPU [R60.64+-0x1600], R63 ;  /* 0xffea003f3c00798e */ /* 0x0001e4000c10e7a0 */
.L_x_5475:
[----:B------:R-:W-:Y:S05]  /*e5e0*/  BSYNC B0 ;  /* 0x0000000000007941 */ /* 0x000fea0003800000 */
.L_x_5474:
[-C--:B------:R-:W-:Y:S01]  /*e5f0*/  LEA.HI.SX32 R144, R144, R85.reuse, 0x1b ;  /* 0x0000005590907211 */ /* 0x080fe200078fdaff */
[----:B------:R-:W-:Y:S01]  /*e600*/  BSSY B0, `(.L_x_5476) ;  /* 0x000000d000007945 */ /* 0x000fe20003800000 */
[----:B------:R-:W-:Y:S02]  /*e610*/  ISETP.GE.AND P6, PT, R134, 0x2c1, PT ;  /* 0x000002c18600780c */ /* 0x000fe40003fc6270 */
[----:B---3--:R-:W-:Y:S01]  /*e620*/  IADD3 R62, R85, 0x340, RZ ;  /* 0x00000340553e7810 */ /* 0x008fe20007ffe0ff */
[----:B0-----:R0:W1:Y:S01]  /*e630*/  LDS R63, [R144.X4+0x2c00] ;  /* 0x002c0000903f7984 */ /* 0x0010620000004800 */
        /* <DEDUP_REMOVED lines=9> */
.L_x_5477:
[----:B0-----:R-:W-:Y:S05]  /*e6d0*/  BSYNC B0 ;  /* 0x0000000000007941 */ /* 0x001fea0003800000 */
.L_x_5476:
[----:B-1----:R0:W1:Y:S01]  /*e6e0*/  LDS R63, [R146.X4+0x2d00] ;  /* 0x002d0000923f7984 */ /* 0x0020620000004800 */
[----:B------:R-:W-:Y:S01]  /*e6f0*/  BSSY B0, `(.L_x_5478) ;  /* 0x0000005000007945 */ /* 0x000fe20003800000 */
[----:B------:R-:W-:Y:S02]  /*e700*/  IADD3 R144, R85, 0x380, RZ ;  /* 0x0000038055907810 */ /* 0x000fe40007ffe0ff */
[----:B------:R-:W-:Y:S01]  /*e710*/  LEA.HI.SX32 R62, R62, R85, 0x1b ;  /* 0x000000553e3e7211 */ /* 0x000fe200078fdaff */
[----:B------:R-:W-:Y:S05]  /*e720*/  @!P0 BRA `(.L_x_5479) ;  /* 0x0000001000008947 */ /* 0x000fea0003800000 */
[----:B-1----:R1:W-:Y:S02]  /*e730*/  RED.E.ADD.F32.FTZ.RN.STRONG.GPU [R60.64+-0x1400], R63 ;  /* 0xffec003f3c00798e */ /* 0x0023e4000c10e7a0 */
.L_x_5479:
[----:B------:R-:W-:Y:S05]  /*e740*/  BSYNC B0 ;  /* 0x0000000000007941 */ /* 0x000fea0003800000 */
.L_x_5478:
[----:B-1----:R1:W3:Y:S01]  /*e750*/  LDS R63, [R62.X4+0x2e00] ;  /* 0x002e00003e3f7984 */ /* 0x0022e20000004800 */
[----:B------:R-:W-:Y:S01]  /*e760*/  BSSY B0, `(.L_x_5480) ;  /* 0x0000005000007945 */ /* 0x000fe20003800000 */
[----:B0-----:R-:W-:-:S02]  /*e770*/  IADD3 R146, R85, 0x3c0, RZ ;  /* 0x000003c055927810 */ /* 0x001fc40007ffe0ff */
[----:B------:R-:W-:Y:S01]  /*e780*/  LEA.HI.SX32 R144, R144, R85, 0x1b ;  /* 0x0000005590907211 */ /* 0x000fe200078fdaff */
[----:B------:R-:W-:Y:S05]  /*e790*/  @!P1 BRA `(.L_x_5481) ;  /* 0x0000001000009947 */ /* 0x000fea0003800000 */
[----:B---3--:R0:W-:Y:S02]  /*e7a0*/  RED.E.ADD.F32.FTZ.RN.STRONG.GPU [R60.64+-0x1300], R63 ;  /* 0xffed003f3c00798e */ /* 0x0081e4000c10e7a0 */
.L_x_5481:
[----:B------:R-:W-:Y:S05]  /*e7b0*/  BSYNC B0 ;  /* 0x0000000000007941 */ /* 0x000fea0003800000 */
.L_x_5480:
[----:B0--3--:R0:W3:Y:S01]  /*e7c0*/  LDS R63, [R144.X4+0x2f00] ;  /* 0x002f0000903f7984 */ /* 0x0090e20000004800 */
[----:B------:R-:W-:Y:S01]  /*e7d0*/  BSSY B0, `(.L_x_5482) ;  /* 0x0000005000007945 */ /* 0x000fe20003800000 */
[----:B-1----:R-:W-:Y:S02]  /*e7e0*/  IADD3 R62, R85, 0x400, RZ ;  /* 0x00000400553e7810 */ /* 0x002fe40007ffe0ff */
[----:B------:R-:W-:Y:S01]  /*e7f0*/  LEA.HI.SX32 R146, R146, R85, 0x1b ;  /* 0x0000005592927211 */ /* 0x000fe200078fdaff */
[----:B------:R-:W-:Y:S05]  /*e800*/  @!P2 BRA `(.L_x_5483) ;  /* 0x000000100000a947 */ /* 0x000fea0003800000 */
[----:B---3--:R1:W-:Y:S02]  /*e810*/  RED.E.ADD.F32.FTZ.RN.STRONG.GPU [R60.64+-0x1200], R63 ;  /* 0xffee003f3c00798e */ /* 0x0083e4000c10e7a0 */
.L_x_5483:
[----:B------:R-:W-:Y:S05]  /*e820*/  BSYNC B0 ;  /* 0x0000000000007941 */ /* 0x000fea0003800000 */
.L_x_5482:
[----:B-1-3--:R1:W3:Y:S01]  /*e830*/  LDS R63, [R146.X4+0x3000] ;  /* 0x00300000923f7984 */ /* 0x00a2e20000004800 */
[----:B------:R-:W-:Y:S01]  /*e840*/  BSSY B0, `(.L_x_5484) ;  /* 0x0000005000007945 */ /* 0x000fe20003800000 */
[----:B0-----:R-:W-:Y:S02]  /*e850*/  IADD3 R144, R85, 0x440, RZ ;  /* 0x0000044055907810 */ /* 0x001fe40007ffe0ff */
[----:B------:R-:W-:Y:S01]  /*e860*/  LEA.HI.SX32 R62, R62, R85, 0x1b ;  /* 0x000000553e3e7211 */ /* 0x000fe200078fdaff */
[----:B------:R-:W-:Y:S05]  /*e870*/  @!P3 BRA `(.L_x_5485) ;  /* 0x000000100000b947 */ /* 0x000fea0003800000 */
[----:B---3--:R0:W-:Y:S02]  /*e880*/  RED.E.ADD.F32.FTZ.RN.STRONG.GPU [R60.64+-0x1100], R63 ;  /* 0xffef003f3c00798e */ /* 0x0081e4000c10e7a0 */
.L_x_5485:
[----:B------:R-:W-:Y:S05]  /*e890*/  BSYNC B0 ;  /* 0x0000000000007941 */ /* 0x000fea0003800000 */
.L_x_5484:
[----:B0--3--:R0:W3:Y:S01]  /*e8a0*/  LDS R63, [R62.X4+0x3100] ;  /* 0x003100003e3f7984 */ /* 0x0090e20000004800 */
[----:B------:R-:W-:Y:S01]  /*e8b0*/  BSSY B0, `(.L_x_5486) ;  /* 0x0000004000007945 */ /* 0x000fe20003800000 */
[----:B------:R-:W-:Y:S01]  /*e8c0*/  LEA.HI.SX32 R144, R144, R85, 0x1b ;  /* 0x0000005590907211 */ /* 0x000fe200078fdaff */
[----:B------:R-:W-:Y:S05]  /*e8d0*/  @!P4 BRA `(.L_x_5487) ;  /* 0x000000100000c947 */ /* 0x000fea0003800000 */
[----:B---3--:R3:W-:Y:S02]  /*e8e0*/  RED.E.ADD.F32.FTZ.RN.STRONG.GPU [R60.64+-0x1000], R63 ;  /* 0xfff0003f3c00798e */ /* 0x0087e4000c10e7a0 */
.L_x_5487:
[----:B------:R-:W-:Y:S05]  /*e8f0*/  BSYNC B0 ;  /* 0x0000000000007941 */ /* 0x000fea0003800000 */
.L_x_5486:
[----:B---3--:R3:W0:Y:S01]  /*e900*/  LDS R63, [R144.X4+0x3200] ;  /* 0x00320000903f7984 */ /* 0x0086220000004800 */
[----:B------:R-:W-:Y:S01]  /*e910*/  BSSY B0, `(.L_x_5488) ;  /* 0x0000005000007945 */ /* 0x000fe20003800000 */
[----:B0-----:R-:W-:-:S02]  /*e920*/  IADD3 R62, R85, 0x480, RZ ;  /* 0x00000480553e7810 */ /* 0x001fc40007ffe0ff */
[----:B-1----:R-:W-:Y:S01]  /*e930*/  IADD3 R146, R85, 0x4c0, RZ ;  /* 0x000004c055927810 */ /* 0x002fe20007ffe0ff */
[----:B------:R-:W-:Y:S05]  /*e940*/  @!P5 BRA `(.L_x_5489) ;  /* 0x000000100000d947 */ /* 0x000fea0003800000 */
[----:B------:R0:W-:Y:S02]  /*e950*/  RED.E.ADD.F32.FTZ.RN.STRONG.GPU [R60.64+-0xf00], R63 ;  /* 0xfff1003f3c00798e */ /* 0x0001e4000c10e7a0 */
.L_x_5489:
[----:B------:R-:W-:Y:S05]  /*e960*/  BSYNC B0 ;  /* 0x0000000000007941 */ /* 0x000fea0003800000 */
.L_x_5488:
        /* <DEDUP_REMOVED lines=14> */
.L_x_5491:
[----:B0-----:R-:W-:Y:S05]  /*ea50*/  BSYNC B0 ;  /* 0x0000000000007941 */ /* 0x001fea0003800000 */
.L_x_5490:
[----:B-1----:R0:W1:Y:S01]  /*ea60*/  LDS R63, [R146.X4+0x3400] ;  /* 0x00340000923f7984 */ /* 0x0020620000004800 */
[----:B------:R-:W-:Y:S01]  /*ea70*/  BSSY B0, `(.L_x_5492) ;  /* 0x0000005000007945 */ /* 0x000fe20003800000 */
[----:B------:R-:W-:Y:S02]  /*ea80*/  IADD3 R62, R85, 0x540, RZ ;  /* 0x00000540553e7810 */ /* 0x000fe40007ffe0ff */
[----:B------:R-:W-:Y:S01]  /*ea90*/  LEA.HI.SX32 R144, R144, R85, 0x1b ;  /* 0x0000005590907211 */ /* 0x000fe200078fdaff */
[----:B------:R-:W-:Y:S05]  /*eaa0*/  @!P0 BRA `(.L_x_5493) ;  /* 0x0000001000008947 */ /* 0x000fea0003800000 */
[----:B-1----:R1:W-:Y:S02]  /*eab0*/  RED.E.ADD.F32.FTZ.RN.STRONG.GPU [R60.64+-0xd00], R63 ;  /* 0xfff3003f3c00798e */ /* 0x0023e4000c10e7a0 */
.L_x_5493:
[----:B------:R-:W-:Y:S05]  /*eac0*/  BSYNC B0 ;  /* 0x0000000000007941 */ /* 0x000fea0003800000 */
.L_x_5492:
[----:B-1----:R1:W3:Y:S01]  /*ead0*/  LDS R63, [R144.X4+0x3500] ;  /* 0x00350000903f7984 */ /* 0x0022e20000004800 */
[----:B------:R-:W-:Y:S01]  /*eae0*/  BSSY B0, `(.L_x_5494) ;  /* 0x0000005000007945 */ /* 0x000fe20003800000 */
[----:B0-----:R-:W-:-:S02]  /*eaf0*/  IADD3 R146, R85, 0x580, RZ ;  /* 0x0000058055927810 */ /* 0x001fc40007ffe0ff */
[----:B------:R-:W-:Y:S01]  /*eb00*/  LEA.HI.SX32 R62, R62, R85, 0x1b ;  /* 0x000000553e3e7211 */ /* 0x000fe200078fdaff */
[----:B------:R-:W-:Y:S05]  /*eb10*/  @!P1 BRA `(.L_x_5495) ;  /* 0x0000001000009947 */ /* 0x000fea0003800000 */
[----:B---3--:R0:W-:Y:S02]  /*eb20*/  RED.E.ADD.F32.FTZ.RN.STRONG.GPU [R60.64+-0xc00], R63 ;  /* 0xfff4003f3c00798e */ /* 0x0081e4000c10e7a0 */
.L_x_5495:
[----:B------:R-:W-:Y:S05]  /*eb30*/  BSYNC B0 ;  /* 0x0000000000007941 */ /* 0x000fea0003800000 */
.L_x_5494:
[----:B0--3--:R0:W3:Y:S01]  /*eb40*/  LDS R63, [R62.X4+0x3600] ;  /* 0x003600003e3f7984 */ /* 0x0090e20000004800 */
[----:B------:R-:W-:Y:S01]  /*eb50*/  BSSY B0, `(.L_x_5496) ;  /* 0x0000005000007945 */ /* 0x000fe20003800000 */
[----:B-1----:R-:W-:Y:S02]  /*eb60*/  IADD3 R144, R85, 0x5c0, RZ ;  /* 0x000005c055907810 */ /* 0x002fe40007ffe0ff */
[----:B------:R-:W-:Y:S01]  /*eb70*/  LEA.HI.SX32 R146, R146, R85, 0x1b ;  /* 0x0000005592927211 */ /* 0x000fe200078fdaff */
[----:B------:R-:W-:Y:S05]  /*eb80*/  @!P2 BRA `(.L_x_5497) ;  /* 0x000000100000a947 */ /* 0x000fea0003800000 */
[----:B---3--:R1:W-:Y:S02]  /*eb90*/  RED.E.ADD.F32.FTZ.RN.STRONG.GPU [R60.64+-0xb00], R63 ;  /* 0xfff5003f3c00798e */ /* 0x0083e4000c10e7a0 */
.L_x_5497:
[----:B------:R-:W-:Y:S05]  /*eba0*/  BSYNC B0 ;  /* 0x0000000000007941 */ /* 0x000fea0003800000 */
.L_x_5496:
[----:B-1-3--:R1:W3:Y:S01]  /*ebb0*/  LDS R63, [R146.X4+0x3700] ;  /* 0x00370000923f7984 */ /* 0x00a2e20000004800 */
[----:B------:R-:W-:Y:S01]  /*ebc0*/  BSSY B0, `(.L_x_5498) ;  /* 0x0000005000007945 */ /* 0x000fe20003800000 */
[----:B0-----:R-:W-:Y:S02]  /*ebd0*/  IADD3 R62, R85, 0x600, RZ ;  /* 0x00000600553e7810 */ /* 0x001fe40007ffe0ff */
[----:B------:R-:W-:Y:S01]  /*ebe0*/  LEA.HI.SX32 R144, R144, R85, 0x1b ;  /* 0x0000005590907211 */ /* 0x000fe200078fdaff */
[----:B------:R-:W-:Y:S05]  /*ebf0*/  @!P3 BRA `(.L_x_5499) ;  /* 0x000000100000b947 */ /* 0x000fea0003800000 */
[----:B---3--:R0:W-:Y:S02]  /*ec00*/  RED.E.ADD.F32.FTZ.RN.STRONG.GPU [R60.64+-0xa00], R63 ;  /* 0xfff6003f3c00798e */ /* 0x0081e4000c10e7a0 */
.L_x_5499:
[----:B------:R-:W-:Y:S05]  /*ec10*/  BSYNC B0 ;  /* 0x0000000000007941 */ /* 0x000fea0003800000 */
.L_x_5498:
[----:B0--3--:R0:W3:Y:S01]  /*ec20*/  LDS R63, [R144.X4+0x3800] ;  /* 0x00380000903f7984 */ /* 0x0090e20000004800 */
[----:B------:R-:W-:Y:S01]  /*ec30*/  BSSY B0, `(.L_x_5500) ;  /* 0x0000004000007945 */ /* 0x000fe20003800000 */
[----:B------:R-:W-:Y:S01]  /*ec40*/  LEA.HI.SX32 R62, R62, R85, 0x1b ;  /* 0x000000553e3e7211 */ /* 0x000fe200078fdaff */
[----:B------:R-:W-:Y:S05]  /*ec50*/  @!P4 BRA `(.L_x_5501) ;  /* 0x000000100000c947 */ /* 0x000fea0003800000 */
[----:B---3--:R3:W-:Y:S02]  /*ec60*/  RED.E.ADD.F32.FTZ.RN.STRONG.GPU [R60.64+-0x900], R63 ;  /* 0xfff7003f3c00798e */ /* 0x0087e4000c10e7a0 */
.L_x_5501:
[----:B------:R-:W-:Y:S05]  /*ec70*/  BSYNC B0 ;  /* 0x0000000000007941 */ /* 0x000fea0003800000 */
.L_x_5500:
[----:B---3--:R3:W0:Y:S01]  /*ec80*/  LDS R63, [R62.X4+0x3900] ;  /* 0x003900003e3f7984 */ /* 0x0086220000004800 */
[----:B------:R-:W-:Y:S01]  /*ec90*/  BSSY B0, `(.L_x_5502) ;  /* 0x0000005000007945 */ /* 0x000fe20003800000 */
[----:B0-----:R-:W-:-:S02]  /*eca0*/  IADD3 R144, R85, 0x640, RZ ;  /* 0x0000064055907810 */ /* 0x001fc40007ffe0ff */
[----:B-1----:R-:W-:Y:S01]  /*ecb0*/  IADD3 R146, R85, 0x680, RZ ;  /* 0x0000068055927810 */ /* 0x002fe20007ffe0ff */
[----:B------:R-:W-:Y:S05]  /*ecc0*/  @!P5 BRA `(.L_x_5503) ;  /* 0x000000100000d947 */ /* 0x000fea0003800000 */
[----:B------:R0:W-:Y:S02]  /*ecd0*/  RED.E.ADD.F32.FTZ.RN.STRONG.GPU [R60.64+-0x800], R63 ;  /* 0xfff8003f3c00798e */ /* 0x0001e4000c10e7a0 */
.L_x_5503:
[----:B------:R-:W-:Y:S05]  /*ece0*/  BSYNC B0 ;  /* 0x0000000000007941 */ /* 0x000fea0003800000 */
.L_x_5502:
        /* <DEDUP_REMOVED lines=14> */
.L_x_5505:
[----:B0-----:R-:W-:Y:S05]  /*edd0*/  BSYNC B0 ;  /* 0x0000000000007941 */ /* 0x001fea0003800000 */
.L_x_5504:
[----:B-1----:R0:W1:Y:S01]  /*ede0*/  LDS R63, [R146.X4+0x3b00] ;  /* 0x003b0000923f7984 */ /* 0x0020620000004800 */
[----:B------:R-:W-:Y:S01]  /*edf0*/  BSSY B0, `(.L_x_5506) ;  /* 0x0000005000007945 */ /* 0x000fe20003800000 */
[----:B------:R-:W-:Y:S02]  /*ee00*/  IADD3 R134, R85, 0x700, RZ ;  /* 0x0000070055867810 */ /* 0x000fe40007ffe0ff */
[----:B------:R-:W-:Y:S01]  /*ee10*/  LEA.HI.SX32 R62, R62, R85, 0x1b ;  /* 0x000000553e3e7211 */ /* 0x000fe200078fdaff */
[----:B------:R-:W-:Y:S05]  /*ee20*/  @!P0 BRA `(.L_x_5507) ;  /* 0x0000001000008947 */ /* 0x000fea0003800000 */
[----:B-1----:R1:W-:Y:S02]  /*ee30*/  RED.E.ADD.F32.FTZ.RN.STRONG.GPU [R60.64+-0x600], R63 ;  /* 0xfffa003f3c00798e */ /* 0x0023e4000c10e7a0 */
.L_x_5507:
[----:B------:R-:W-:Y:S05]  /*ee40*/  BSYNC B0 ;  /* 0x0000000000007941 */ /* 0x000fea0003800000 */
.L_x_5506:
[----:B-1----:R1:W3:Y:S01]  /*ee50*/  LDS R63, [R62.X4+0x3c00] ;  /* 0x003c00003e3f7984 */ /* 0x0022e20000004800 */
[----:B------:R-:W-:Y:S01]  /*ee60*/  BSSY B0, `(.L_x_5508) ;  /* 0x0000005000007945 */ /* 0x000fe20003800000 */
[----:B------:R-:W-:-:S02]  /*ee70*/  IADD3 R144, R85, 0x740, RZ ;  /* 0x0000074055907810 */ /* 0x000fc40007ffe0ff */
[----:B------:R-:W-:Y:S01]  /*ee80*/  LEA.HI.SX32 R134, R134, R85, 0x1b ;  /* 0x0000005586867211 */ /* 0x000fe200078fdaff */
[----:B------:R-:W-:Y:S05]  /*ee90*/  @!P1 BRA `(.L_x_5509) ;  /* 0x0000001000009947 */ /* 0x000fea0003800000 */
[----:B---3--:R3:W-:Y:S02]  /*eea0*/  RED.E.ADD.F32.FTZ.RN.STRONG.GPU [R60.64+-0x500], R63 ;  /* 0xfffb003f3c00798e */ /* 0x0087e4000c10e7a0 */
.L_x_5509:
[----:B------:R-:W-:Y:S05]  /*eeb0*/  BSYNC B0 ;  /* 0x0000000000007941 */ /* 0x000fea0003800000 */
.L_x_5508:
[----:B---3--:R3:W0:Y:S01]  /*eec0*/  LDS R63, [R134.X4+0x3d00] ;  /* 0x003d0000863f7984 */ /* 0x0086220000004800 */
[----:B------:R-:W-:Y:S01]  /*eed0*/  BSSY B0, `(.L_x_5510) ;  /* 0x0000005000007945 */ /* 0x000fe20003800000 */
[----:B-1----:R-:W-:Y:S02]  /*eee0*/  IADD3 R62, R85, 0x780, RZ ;  /* 0x00000780553e7810 */ /* 0x002fe40007ffe0ff */
[----:B------:R-:W-:Y:S01]  /*eef0*/  LEA.HI.SX32 R144, R144, R85, 0x1b ;  /* 0x0000005590907211 */ /* 0x000fe200078fdaff */
[----:B------:R-:W-:Y:S05]  /*ef00*/  @!P2 BRA `(.L_x_5511) ;  /* 0x000000100000a947 */ /* 0x000fea0003800000 */
[----:B0-----:R0:W-:Y:S02]  /*ef10*/  RED.E.ADD.F32.FTZ.RN.STRONG.GPU [R60.64+-0x400], R63 ;  /* 0xfffc003f3c00798e */ /* 0x0011e4000c10e7a0 */
.L_x_5511:
[----:B------:R-:W-:Y:S05]  /*ef20*/  BSYNC B0 ;  /* 0x0000000000007941 */ /* 0x000fea0003800000 */
.L_x_5510:
[----:B0-----:R0:W1:Y:S01]  /*ef30*/  LDS R63, [R144.X4+0x3e00] ;  /* 0x003e0000903f7984 */ /* 0x0010620000004800 */
[----:B------:R-:W-:Y:S01]  /*ef40*/  BSSY B0, `(.L_x_5512) ;  /* 0x0000005000007945 */ /* 0x000fe20003800000 */
[----:B---3--:R-:W-:Y:S02]  /*ef50*/  IADD3 R134, R85, 0x7c0, RZ ;  /* 0x000007c055867810 */ /* 0x008fe40007ffe0ff */
[----:B------:R-:W-:Y:S01]  /*ef60*/  LEA.HI.SX32 R62, R62, R85, 0x1b ;  /* 0x000000553e3e7211 */ /* 0x000fe200078fdaff */
[----:B------:R-:W-:Y:S05]  /*ef70*/  @!P3 BRA `(.L_x_5513) ;  /* 0x000000100000b947 */ /* 0x000fea0003800000 */
[----:B-1----:R1:W-:Y:S02]  /*ef80*/  RED.E.ADD.F32.FTZ.RN.STRONG.GPU [R60.64+-0x300], R63 ;  /* 0xfffd003f3c00798e */ /* 0x0023e4000c10e7a0 */
.L_x_5513:
[----:B------:R-:W-:Y:S05]  /*ef90*/  BSYNC B0 ;  /* 0x0000000000007941 */ /* 0x000fea0003800000 */
.L_x_5512:
[----:B-1----:R1:W3:Y:S01]  /*efa0*/  LDS R63, [R62.X4+0x3f00] ;  /* 0x003f00003e3f7984 */ /* 0x0022e20000004800 */
[----:B------:R-:W-:Y:S01]  /*efb0*/  BSSY B0, `(.L_x_5514) ;  /* 0x0000004000007945 */ /* 0x000fe20003800000 */
[----:B------:R-:W-:Y:S01]  /*efc0*/  LEA.HI.SX32 R134, R134, R85, 0x1b ;  /* 0x0000005586867211 */ /* 0x000fe200078fdaff */
[----:B------:R-:W-:Y:S05]  /*efd0*/  @!P4 BRA `(.L_x_5515) ;  /* 0x000000100000c947 */ /* 0x000fea0003800000 */
[----:B---3--:R3:W-:Y:S02]  /*efe0*/  RED.E.ADD.F32.FTZ.RN.STRONG.GPU [R60.64+-0x200], R63 ;  /* 0xfffe003f3c00798e */ /* 0x0087e4000c10e7a0 */
.L_x_5515:
[----:B------:R-:W-:Y:S05]  /*eff0*/  BSYNC B0 ;  /* 0x0000000000007941 */ /* 0x000fea0003800000 */
.L_x_5514:
[----:B---3--:R3:W0:Y:S01]  /*f000*/  LDS R63, [R134.X4+0x4000] ;  /* 0x00400000863f7984 */ /* 0x0086220000004800 */
[----:B------:R-:W-:Y:S01]  /*f010*/  BSSY B0, `(.L_x_5516) ;  /* 0x0000003000007945 */ /* 0x000fe20003800000 */
[----:B------:R-:W-:Y:S05]  /*f020*/  @!P5 BRA `(.L_x_5517) ;  /* 0x000000100000d947 */ /* 0x000fea0003800000 */
[----:B0-----:R0:W-:Y:S02]  /*f030*/  RED.E.ADD.F32.FTZ.RN.STRONG.GPU [R60.64+-0x100], R63 ;  /* 0xffff003f3c00798e */ /* 0x0011e4000c10e7a0 */
.L_x_5517:
[----:B------:R-:W-:Y:S05]  /*f040*/  BSYNC B0 ;  /* 0x0000000000007941 */ /* 0x000fea0003800000 */
.L_x_5516:
[----:B---3--:R-:W3:Y:S01]  /*f050*/  SHFL.DOWN PT, R134, R119, 0x1, 0x1f ;  /* 0x08201f0077867f89 */ /* 0x008ee200000e0000 */
[----:B------:R-:W-:Y:S01]  /*f060*/  ISETP.GT.AND P0, PT, R84, 0x1e, PT ;  /* 0x0000001e5400780c */ /* 0x000fe20003f04270 */
[----:B------:R-:W-:Y:S01]  /*f070*/  FFMA.FTZ R123, R212, R123, R124 ;  /* 0x0000007bd47b7223 */ /* 0x000fe2000001007c */
[----:B0-2---:R-:W-:Y:S01]  /*f080*/  MOV R61, R119 ;  /* 0x00000077003d7202 */ /* 0x005fe20000000f00 */
[----:B------:R-:W0:Y:S01]  /*f090*/  SHFL.DOWN PT, R129, R126, 0x1, 0x1f ;  /* 0x08201f007e817f89 */ /* 0x000e2200000e0000 */
[----:B-1----:R-:W-:Y:S01]  /*f0a0*/  MOV R62, R126 ;  /* 0x0000007e003e7202 */ /* 0x002fe20000000f00 */
[----:B------:R-:W-:Y:S01]  /*f0b0*/  FFMA.FTZ R34, R122, R39, R34 ;  /* 0x000000277a227223 */ /* 0x000fe20000010022 */
[----:B------:R-:W-:Y:S01]  /*f0c0*/  MOV R63, R213 ;  /* 0x000000d5003f7202 */ /* 0x000fe20000000f00 */
[----:B------:R-:W1:Y:S01]  /*f0d0*/  SHFL.DOWN PT, R144, R213, 0x1, 0x1f ;  /* 0x08201f00d5907f89 */ /* 0x000e6200000e0000 */
[----:B------:R-:W-:Y:S01]  /*f0e0*/  MOV R60, R142 ;  /* 0x0000008e003c7202 */ /* 0x000fe20000000f00 */
[----:B------:R-:W-:Y:S01]  /*f0f0*/  FFMA.FTZ R120, R55, R122, R120 ;  /* 0x0000007a37787223 */ /* 0x000fe20000010078 */
[----:B------:R-:W-:Y:S01]  /*f100*/  ISETP.NE.AND P1, PT, R84, RZ, PT ;  /* 0x000000ff5400720c */ /* 0x000fe20003f25270 */
[----:B----4-:R-:W2:Y:S01]  /*f110*/  SHFL.DOWN PT, R127, R142, 0x1, 0x1f ;  /* 0x08201f008e7f7f89 */ /* 0x010ea200000e0000 */
[----:B------:R-:W-:Y:S01]  /*f120*/  FFMA.FTZ R35, R121, R40, R35 ;  /* 0x0000002879237223 */ /* 0x000fe20000010023 */
[----:B------:R-:W-:Y:S01]  /*f130*/  ISETP.NE.AND P2, PT, R85, RZ, PT ;  /* 0x000000ff5500720c */ /* 0x000fe20003f45270 */
[----:B------:R-:W-:Y:S01]  /*f140*/  FFMA.FTZ R123, R56, R121, R123 ;  /* 0x00000079387b7223 */ /* 0x000fe2000001007b */
[----:B------:R-:W-:Y:S01]  /*f150*/  BSSY B0, `(.L_x_5518) ;  /* 0x000008c000007945 */ /* 0x000fe20003800000 */
[----:B------:R-:W-:-:S02]  /*f160*/  FFMA.FTZ R104, R208, R111, R104 ;  /* 0x0000006fd0687223 */ /* 0x000fc40000010068 */
[----:B------:R-:W-:Y:S02]  /*f170*/  FFMA.FTZ R105, R206, R105, R109 ;  /* 0x00000069ce697223 */ /* 0x000fe4000001006d */
[----:B------:R-:W-:Y:S02]  /*f180*/  FFMA.FTZ R37, R103, R42, R37 ;  /* 0x0000002a67257223 */ /* 0x000fe40000010025 */
[----:B------:R-:W-:Y:S02]  /*f190*/  FFMA.FTZ R103, R58, R103, R104 ;  /* 0x000000673a677223 */ /* 0x000fe40000010068 */
[----:B---3--:R-:W-:Y:S02]  /*f1a0*/  @!P0 FADD.FTZ R61, R61, R134 ;  /* 0x000000863d3d8221 */ /* 0x008fe40000010000 */
[----:B------:R-:W-:Y:S02]  /*f1b0*/  FFMA.FTZ R104, R59, R132, R105 ;  /* 0x000000843b687223 */ /* 0x000fe40000010069 */
[----:B0-----:R-:W-:Y:S01]  /*f1c0*/  @!P0 FADD.FTZ R62, R62, R129 ;  /* 0x000000813e3e8221 */ /* 0x001fe20000010000 */
[----:B------:R-:W0:Y:S01]  /*f1d0*/  SHFL.DOWN PT, R126, R61, 0x2, 0x1f ;  /* 0x08401f003d7e7f89 */ /* 0x000e2200000e0000 */
[----:B------:R-:W-:-:S02]  /*f1e0*/  FFMA.FTZ R112, R204, R115, R112 ;  /* 0x00000073cc707223 */ /* 0x000fc40000010070 */
[----:B-1----:R-:W-:Y:S02]  /*f1f0*/  @!P0 FADD.FTZ R63, R63, R144 ;  /* 0x000000903f3f8221 */ /* 0x002fe40000010000 */
[----:B------:R-:W-:Y:S02]  /*f200*/  FFMA.FTZ R218, R113, R44, R218 ;  /* 0x0000002c71da7223 */ /* 0x000fe400000100da */
[----:B--2---:R-:W-:Y:S01]  /*f210*/  @!P0 FADD.FTZ R60, R60, R127 ;  /* 0x0000007f3c3c8221 */ /* 0x004fe20000010000 */
[----:B------:R-:W1:Y:S01]  /*f220*/  SHFL.DOWN PT, R134, R63, 0x2, 0x1f ;  /* 0x08401f003f867f89 */ /* 0x000e6200000e0000 */
[----:B------:R-:W-:Y:S01]  /*f230*/  ISETP.GT.AND P0, PT, R84, 0x1d, PT ;  /* 0x0000001d5400780c */ /* 0x000fe20003f04270 */
[----:B------:R-:W-:Y:S02]  /*f240*/  FADD.FTZ R28, R103, R28 ;  /* 0x0000001c671c7221 */ /* 0x000fe40000010000 */
[----:B------:R-:W2:Y:S01]  /*f250*/  SHFL.DOWN PT, R127, R62, 0x2, 0x1f ;  /* 0x08401f003e7f7f89 */ /* 0x000ea200000e0000 */
[----:B------:R-:W-:-:S02]  /*f260*/  FADD.FTZ R27, R104, R27 ;  /* 0x0000001b681b7221 */ /* 0x000fc40000010000 */
[----:B------:R-:W-:Y:S01]  /*f270*/  FFMA.FTZ R113, R72, R113, R112 ;  /* 0x0000007148717223 */ /* 0x000fe20000010070 */
[----:B------:R-:W3:Y:S01]  /*f280*/  SHFL.DOWN PT, R119, R60, 0x2, 0x1f ;  /* 0x08401f003c777f89 */ /* 0x000ee200000e0000 */
[----:B------:R-:W-:Y:S02]  /*f290*/  FFMA.FTZ R88, R88, R162, R135 ;  /* 0x000000a258587223 */ /* 0x000fe40000010087 */
[----:B------:R-:W-:Y:S02]  /*f2a0*/  FFMA.FTZ R117, R202, R136, R117 ;  /* 0x00000088ca757223 */ /* 0x000fe40000010075 */
[----:B------:R-:W-:Y:S02]  /*f2b0*/  FFMA.FTZ R219, R88, R45, R219 ;  /* 0x0000002d58db7223 */ /* 0x000fe400000100db */
[----:B------:R-:W-:Y:S02]  /*f2c0*/  FFMA.FTZ R88, R73, R88, R117 ;  /* 0x0000005849587223 */ /* 0x000fe40000010075 */
[----:B0-----:R-:W-:-:S02]  /*f2d0*/  @!P0 FADD.FTZ R61, R61, R126 ;  /* 0x0000007e3d3d8221 */ /* 0x001fc40000010000 */
[----:B------:R-:W-:Y:S02]  /*f2e0*/  FMUL.FTZ R140, R71, R140 ;  /* 0x0000008c478c7220 */ /* 0x000fe40000410000 */
[----:B------:R-:W-:Y:S01]  /*f2f0*/  FADD.FTZ R25, R88, R25 ;  /* 0x0000001958197221 */ /* 0x000fe20000010000 */
[----:B------:R-:W0:Y:S01]  /*f300*/  SHFL.DOWN PT, R122, R61, 0x4, 0x1f ;  /* 0x08801f003d7a7f89 */ /* 0x000e2200000e0000 */
[----:B------:R-:W-:Y:S02]  /*f310*/  FMUL.FTZ R153, R70, R153 ;  /* 0x0000009946997220 */ /* 0x000fe40000410000 */
[----:B-1----:R-:W-:Y:S02]  /*f320*/  @!P0 FADD.FTZ R63, R63, R134 ;  /* 0x000000863f3f8221 */ /* 0x002fe40000010000 */
        /* <DEDUP_REMOVED lines=9> */
[----:B------:R-:W-:Y:S02]  /*f3c0*/  FMUL.FTZ R93, R93, R175 ;  /* 0x000000af5d5d7220 */ /* 0x000fe40000410000 */
[----:B------:R-:W-:Y:S02]  /*f3d0*/  FMUL.FTZ R97, R97, R173 ;  /* 0x000000ad61617220 */ /* 0x000fe40000410000 */
[----:B------:R-:W-:-:S02]  /*f3e0*/  FMUL.FTZ R101, R101, R171 ;  /* 0x000000ab65657220 */ /* 0x000fc40000410000 */
[----:B------:R-:W-:Y:S02]  /*f3f0*/  FMUL.FTZ R95, R95, R174 ;  /* 0x000000ae5f5f7220 */ /* 0x000fe40000410000 */
[----:B------:R-:W-:Y:S02]  /*f400*/  FMUL.FTZ R118, R67, R118 ;  /* 0x0000007643767220 */ /* 0x000fe40000410000 */
[----:B0-----:R-:W-:Y:S02]  /*f410*/  @!P0 FADD.FTZ R61, R61, R122 ;  /* 0x0000007a3d3d8221 */ /* 0x001fe40000010000 */
[----:B------:R-:W-:Y:S02]  /*f420*/  FMUL.FTZ R145, R66, R145 ;  /* 0x0000009142917220 */ /* 0x000fe40000410000 */
[----:B------:R-:W-:Y:S01]  /*f430*/  FMUL.FTZ R99, R99, R172 ;  /* 0x000000ac63637220 */ /* 0x000fe20000410000 */
[----:B------:R-:W0:Y:S01]  /*f440*/  SHFL.DOWN PT, R104, R61, 0x8, 0x1f ;  /* 0x09001f003d687f89 */ /* 0x000e2200000e0000 */
[----:B-1----:R-:W-:-:S02]  /*f450*/  @!P0 FADD.FTZ R63, R63, R124 ;  /* 0x0000007c3f3f8221 */ /* 0x002fc40000010000 */
[----:B------:R-:W-:Y:S02]  /*f460*/  FMUL.FTZ R114, R65, R114 ;  /* 0x0000007241727220 */ /* 0x000fe40000410000 */
        /* <DEDUP_REMOVED lines=12> */
[----:B------:R-:W-:Y:S02]  /*f530*/  FFMA.FTZ R97, R98, R157, R97 ;  /* 0x0000009d62617223 */ /* 0x000fe40000010061 */
[----:B0-----:R-:W-:Y:S02]  /*f540*/  @!P0 FADD.FTZ R61, R61, R104 ;  /* 0x000000683d3d8221 */ /* 0x001fe40000010000 */
[----:B------:R-:W-:-:S02]  /*f550*/  FFMA.FTZ R101, R102, R155, R101 ;  /* 0x0000009b66657223 */ /* 0x000fc40000010065 */
[----:B------:R-:W-:Y:S01]  /*f560*/  FFMA.FTZ R125, R210, R125, R138 ;  /* 0x0000007dd27d7223 */ /* 0x000fe2000001008a */
[----:B------:R-:W0:Y:S01]  /*f570*/  SHFL.DOWN PT, R70, R61, 0x10, 0x1f ;  /* 0x0a001f003d467f89 */ /* 0x000e2200000e0000 */
[----:B-1----:R-:W-:Y:S02]  /*f580*/  @!P0 FADD.FTZ R63, R63, R112 ;  /* 0x000000703f3f8221 */ /* 0x002fe40000010000 */
        /* <DEDUP_REMOVED lines=47> */
[----:B------:R-:W-:Y:S02]  /*f880*/  FADD.FTZ R20, R97, R20 ;  /* 0x0000001461147221 */ /* 0x000fe40000010000 */
        /* <DEDUP_REMOVED lines=24> */
.L_x_5519:
[----:B0-----:R-:W-:Y:S05]  /*fa10*/  BSYNC B0 ;  /* 0x0000000000007941 */ /* 0x001fea0003800000 */
.L_x_5518:
        /* <DEDUP_REMOVED lines=8> */
.L_x_5419:
        /* <DEDUP_REMOVED lines=8> */
[-C--:B------:R-:W-:Y:S01]  /*fb20*/  ISETP.GE.AND P2, PT, R53, R108.reuse, PT ;  /* 0x0000006c3500720c */ /* 0x080fe20003f46270 */
[----:B------:R-:W-:Y:S01]  /*fb30*/  ULDC.64 UR34, c[0x0][0x2f8] ;  /* 0x0000be0000227ab9 */ /* 0x000fe20000000a00 */
[----:B0-----:R-:W-:Y:S01]  /*fb40*/  MOV R0, RZ ;  /* 0x000000ff00007202 */ /* 0x001fe20000000f00 */
[----:B------:R-:W4:Y:S01]  /*fb50*/  LDL R66, [R1] ;  /* 0x0000000001427983 */ /* 0x000f220000100800 */
[----:B------:R-:W-:-:S02]  /*fb60*/  ISETP.GE.AND P3, PT, R51, R108, PT ;  /* 0x0000006c3300720c */ /* 0x000fc40003f66270 */
[----:B------:R-:W-:Y:S02]  /*fb70*/  ISETP.GE.AND P4, PT, R49, R108, PT ;  /* 0x0000006c3100720c */ /* 0x000fe40003f86270 */
[C---:B------:R-:W-:Y:S02]  /*fb80*/  LOP3.LUT R47, R83.reuse, 0x80, RZ, 0xfc, !PT ;  /* 0x00000080532f7812 */ /* 0x040fe400078efcff */
[----:B------:R-:W-:Y:S02]  /*fb90*/  MOV R55, RZ ;  /* 0x000000ff00377202 */ /* 0x000fe40000000f00 */
        /* <DEDUP_REMOVED lines=83> */
[----:B----4-:R-:W-:Y:S01]  /*100d0*/  FADD.FTZ R12, R4, UR5 ;  /* 0x00000005040c7e21 */ /* 0x010fe20008010000 */
[----:B------:R-:W-:Y:S02]  /*100e0*/  FSETP.GTU.FTZ.AND P5, PT, R16, 20, PT ;  /* 0x41a000001000780b */ /* 0x000fe40003fbc000 */
[----:B------:R-:W3:Y:S02]  /*100f0*/  LDS R4, [R82.X4+0x1c] ;  /* 0x00001c0052047984 */ /* 0x000ee40000004800 */
[----:B------:R-:W-:Y:S02]  /*10100*/  FSETP.GTU.FTZ.AND P0, PT, R12, 20, PT ;  /* 0x41a000000c00780b */ /* 0x000fe40003f1c000 */
[----:B------:R-:W-:-:S04]  /*10110*/  @!P4 FMUL.FTZ R8, R8, -1.4426950216293334961 ;  /* 0xbfb8aa3b0808c820 */ /* 0x000fc80000410000 */
[----:B------:R-:W-:Y:S01]  /*10120*/  @!P1 FMUL.FTZ R38, R6, -1.4426950216293334961 ;  /* 0xbfb8aa3b06269820 */ /* 0x000fe20000410000 */
[----:B------:R4:W0:Y:S01]  /*10130*/  @!P4 MUFU.EX2 R10, R8 ;  /* 0x00000008000ac308 */ /* 0x0008220000000800 */
[----:B------:R-:W1:Y:S01]  /*10140*/  LDS R6, [R82.X4+0x20] ;  /* 0x0000200052067984 */ /* 0x000e620000004800 */
[----:B------:R-:W-:-:S04]  /*10150*/  @!P5 FMUL.FTZ R14, R16, -1.4426950216293334961 ;  /* 0xbfb8aa3b100ed820 */ /* 0x000fc80000410000 */
[----:B------:R-:W-:Y:S01]  /*10160*/  @!P0 FMUL.FTZ R16, R12, -1.4426950216293334961 ;  /* 0xbfb8aa3b0c108820 */ /* 0x000fe20000410000 */
[----:B----4-:R-:W4:Y:S01]  /*10170*/  LDS R8, [R82.X4+0x24] ;  /* 0x0000240052087984 */ /* 0x010f220000004800 */
[----:B------:R-:W2:Y:S08]  /*10180*/  @!P5 MUFU.EX2 R14, R14 ;  /* 0x0000000e000ed308 */ /* 0x000eb00000000800 */
[----:B------:R-:W3:Y:S01]  /*10190*/  @!P0 MUFU.EX2 R16, R16 ;  /* 0x0000001000108308 */ /* 0x000ee20000000800 */
[----:B0-----:R-:W-:-:S02]  /*101a0*/  @!P4 FADD.FTZ R12, R10, 1 ;  /* 0x3f8000000a0cc421 */ /* 0x001fc40000010000 */
[----:B------:R-:W0:Y:S01]  /*101b0*/  LDS R10, [R82.X4+0x28] ;  /* 0x00002800520a7984 */ /* 0x000e220000004800 */
[----:B--2---:R-:W-:-:S04]  /*101c0*/  @!P5 FADD.FTZ R14, R14, 1 ;  /* 0x3f8000000e0ed421 */ /* 0x004fc80000010000 */
[----:B------:R-:W2:Y:S01]  /*101d0*/  @!P4 MUFU.RCP R55, R12 ;  /* 0x0000000c0037c308 */ /* 0x000ea20000001000 */
[----:B---3--:R-:W-:-:S07]  /*101e0*/  @!P0 FADD.FTZ R16, R16, 1 ;  /* 0x3f80000010108421 */ /* 0x008fce0000010000 */
[----:B------:R-:W3:Y:S08]  /*101f0*/  @!P5 MUFU.RCP R14, R14 ;  /* 0x0000000e000ed308 */ /* 0x000ef00000001000 */
[----:B------:R-:W0:Y:S01]  /*10200*/  @!P0 MUFU.RCP R57, R16 ;  /* 0x0000001000398308 */ /* 0x000e220000001000 */
[----:B------:R-:W-:Y:S02]  /*10210*/  FADD.FTZ R0, R0, UR5 ;  /* 0x0000000500007e21 */ /* 0x000fe40008010000 */
[----:B------:R-:W-:-:S02]  /*10220*/  FADD.FTZ R2, R2, UR5 ;  /* 0x0000000502027e21 */ /* 0x000fc40008010000 */
[----:B------:R-:W-:-:S03]  /*10230*/  FADD.FTZ R4, R4, UR5 ;  /* 0x0000000504047e21 */ /* 0x000fc60008010000 */
[----:B------:R-:W0:Y:S01]  /*10240*/  @!P1 MUFU.EX2 R38, R38 ;  /* 0x0000002600269308 */ /* 0x000e220000000800 */
[----:B-1----:R-:W-:Y:S02]  /*10250*/  FADD.FTZ R6, R6, UR5 ;  /* 0x0000000506067e21 */ /* 0x002fe40008010000 */
[----:B----4-:R-:W-:Y:S01]  /*10260*/  FADD.FTZ R8, R8, UR5 ;  /* 0x0000000508087e21 */ /* 0x010fe20008010000 */
[----:B------:R-:W-:Y:S01]  /*10270*/  FSETP.GTU.FTZ.AND P2, PT, R0, 20, PT ;  /* 0x41a000000000780b */ /* 0x000fe20003f5c000 */
[----:B--2---:R-:W-:Y:S01]  /*10280*/  @!P4 FMUL.FTZ R18, R18, R55 ;  /* 0x000000371212c220 */ /* 0x004fe20000410000 */
[----:B------:R-:W-:Y:S01]  /*10290*/  FSETP.GTU.FTZ.AND P3, PT, R2, 20, PT ;  /* 0x41a000000200780b */ /* 0x000fe20003f7c000 */
[----:B---3--:R-:W-:Y:S01]  /*102a0*/  @!P5 FMUL.FTZ R19, R19, R14 ;  /* 0x0000000e1313d220 */ /* 0x008fe20000410000 */
[----:B------:R-:W-:Y:S01]  /*102b0*/  FSETP.GTU.FTZ.AND P4, PT, R4, 20, PT ;  /* 0x41a000000400780b */ /* 0x000fe20003f9c000 */
[----:B0-----:R-:W-:Y:S01]  /*102c0*/  @!P0 FMUL.FTZ R20, R20, R57 ;  /* 0x0000003914148220 */ /* 0x001fe20000410000 */
[----:B------:R-:W-:-:S02]  /*102d0*/  FSETP.GTU.FTZ.AND P5, PT, R6, 20, PT ;  /* 0x41a000000600780b */ /* 0x000fc40003fbc000 */
[----:B------:R-:W-:Y:S01]  /*102e0*/  FSETP.GTU.FTZ.AND P0, PT, R8, 20, PT ;  /* 0x41a000000800780b */ /* 0x000fe20003f1c000 */
[----:B------:R-:W-:-:S04]  /*102f0*/  @!P1 FADD.FTZ R38, R38, 1 ;  /* 0x3f80000026269421 */ /* 0x000fc80000010000 */
[----:B------:R-:W-:Y:S02]  /*10300*/  @!P2 FMUL.FTZ R0, R0, -1.4426950216293334961 ;  /* 0xbfb8aa3b0000a820 */ /* 0x000fe40000410000 */
[----:B------:R-:W-:Y:S02]  /*10310*/  @!P3 FMUL.FTZ R2, R2, -1.4426950216293334961 ;  /* 0xbfb8aa3b0202b820 */ /* 0x000fe40000410000 */
[----:B------:R-:W-:Y:S02]  /*10320*/  @!P4 FMUL.FTZ R4, R4, -1.4426950216293334961 ;  /* 0xbfb8aa3b0404c820 */ /* 0x000fe40000410000 */
[----:B------:R-:W-:Y:S01]  /*10330*/  @!P5 FMUL.FTZ R6, R6, -1.4426950216293334961 ;  /* 0xbfb8aa3b0606d820 */ /* 0x000fe20000410000 */
[----:B------:R-:W0:Y:S01]  /*10340*/  @!P1 MUFU.RCP R38, R38 ;  /* 0x0000002600269308 */ /* 0x000e220000001000 */
[----:B------:R-:W-:Y:S02]  /*10350*/  @!P0 FMUL.FTZ R8, R8, -1.4426950216293334961 ;  /* 0xbfb8aa3b08088820 */ /* 0x000fe40000410000 */
[----:B------:R-:W-:-:S05]  /*10360*/  FADD.FTZ R12, R10, UR5 ;  /* 0x000000050a0c7e21 */ /* 0x000fca0008010000 */
        /* <DEDUP_REMOVED lines=18> */
[----:B-1----:R-:W1:Y:S07]  /*10490*/  LDS R2, [R82.X4+0x30] ;  /* 0x0000300052027984 */ /* 0x002e6e0000004800 */
        /* <DEDUP_REMOVED lines=140> */
.L_x_5522:
[----:B--234-:R-:W-:Y:S05]  /*10d60*/  BSYNC B0 ;  /* 0x0000000000007941 */ /* 0x01cfea0003800000 */
.L_x_5521:
        /* <DEDUP_REMOVED lines=127> */
.L_x_5524:
[----:B-1----:R-:W-:Y:S05]  /*11560*/  BSYNC B0 ;  /* 0x0000000000007941 */ /* 0x002fea0003800000 */
.L_x_5523:
        /* <DEDUP_REMOVED lines=59> */
[----:B01---5:R-:W-:Y:S01]  /*11920*/  @!P0 CALL.REL.NOINC `(.L_x_5381) ;  /* 0x0000001000008944 */ /* 0x023fe20003c00000 */
[----:B------:R-:W-:Y:S05]  /*11930*/  BRA `(.L_x_5525) ;  /* 0xfffef13000007947 */ /* 0x000fea000383ffff */
.L_x_5381:
        /* <DEDUP_REMOVED lines=32> */
.L_x_5527:
[----:B------:R-:W-:Y:S05]  /*11b40*/  BSYNC B0 ;  /* 0x0000000000007941 */ /* 0x000fea0003800000 */
.L_x_5526:
        /* <DEDUP_REMOVED lines=31> */
.L_x_5529:
[----:B------:R-:W3:Y:S02]  /*11d40*/  S2R R11, SR_TID.X ;  /* 0x00000000000b7919 */ /* 0x000ee40000002100 */
.L_x_5530:
[----:B------:R-:W-:Y:S05]  /*11d50*/  BSYNC B0 ;  /* 0x0000000000007941 */ /* 0x000fea0003800000 */
.L_x_5528:
        /* <DEDUP_REMOVED lines=12> */
.L_x_5531:
        /* <DEDUP_REMOVED lines=32> */
.L_x_5424:
[----:B------:R-:W-:Y:S01]  /*12020*/  HFMA2.MMA R66, -RZ, RZ, 0, 5.9604644775390625e-08 ;  /* 0x00000001ff427435 */ /* 0x000fe200000001ff */
[----:B------:R-:W-:-:S02]  /*12030*/  MOV R65, R240 ;  /* 0x000000f000417202 */ /* 0x000fc40000000f00 */
[----:B------:R-:W-:Y:S02]  /*12040*/  MOV R245, RZ ;  /* 0x000000ff00f57202 */ /* 0x000fe40000000f00 */
[----:B------:R-:W-:Y:S02]  /*12050*/  MOV R244, 0xffffffff ;  /* 0xffffffff00f47802 */ /* 0x000fe40000000f00 */
[----:B------:R-:W-:Y:S02]  /*12060*/  MOV R64, 0x12080 ;  /* 0x0001208000407802 */ /* 0x000fe40000000f00 */
[----:B------:R-:W-:Y:S05]  /*12070*/  CALL.REL.NOINC `($__internal_131_$__cuda_sm70_shflsync_up) ;  /* 0x00001e7000007944 */ /* 0x000fea0003c00000 */
[----:B-1----:R-:W-:Y:S01]  /*12080*/  MOV R67, R66 ;  /* 0x0000004200437202 */ /* 0x002fe20000000f00 */
[----:B------:R-:W-:Y:S05]  /*12090*/  BRA `(.L_x_5532) ;  /* 0xffff7a1000007947 */ /* 0x000fea000383ffff */
.L_x_5425:
[----:B------:R-:W-:Y:S01]  /*120a0*/  HFMA2.MMA R66, -RZ, RZ, 0, 5.9604644775390625e-08 ;  /* 0x00000001ff427435 */ /* 0x000fe200000001ff */
[----:B------:R-:W-:Y:S02]  /*120b0*/  MOV R65, R68 ;  /* 0x0000004400417202 */ /* 0x000fe40000000f00 */
[----:B------:R-:W-:Y:S02]  /*120c0*/  MOV R245, RZ ;  /* 0x000000ff00f57202 */ /* 0x000fe40000000f00 */
[----:B------:R-:W-:-:S02]  /*120d0*/  MOV R244, 0xffffffff ;  /* 0xffffffff00f47802 */ /* 0x000fc40000000f00 */
[----:B------:R-:W-:Y:S02]  /*120e0*/  MOV R64, 0x12100 ;  /* 0x0001210000407802 */ /* 0x000fe40000000f00 */
[----:B01----:R-:W-:Y:S05]  /*120f0*/  CALL.REL.NOINC `($__internal_131_$__cuda_sm70_shflsync_up) ;  /* 0x00001df000007944 */ /* 0x003fea0003c00000 */
[----:B-1----:R-:W-:Y:S01]  /*12100*/  MOV R69, R66 ;  /* 0x0000004200457202 */ /* 0x002fe20000000f00 */
[----:B------:R-:W-:Y:S01]  /*12110*/  HFMA2.MMA R66, -RZ, RZ, 0, 5.9604644775390625e-08 ;  /* 0x00000001ff427435 */ /* 0x000fe200000001ff */
[----:B------:R-:W-:Y:S02]  /*12120*/  MOV R65, R70 ;  /* 0x0000004600417202 */ /* 0x000fe40000000f00 */
[----:B------:R-:W-:Y:S02]  /*12130*/  MOV R245, RZ ;  /* 0x000000ff00f57202 */ /* 0x000fe40000000f00 */
[----:B------:R-:W-:Y:S02]  /*12140*/  MOV R244, 0xffffffff ;  /* 0xffffffff00f47802 */ /* 0x000fe40000000f00 */
[----:B------:R-:W-:Y:S02]  /*12150*/  MOV R64, 0x12170 ;  /* 0x0001217000407802 */ /* 0x000fe40000000f00 */
[----:B------:R-:W-:Y:S05]  /*12160*/  CALL.REL.NOINC `($__internal_131_$__cuda_sm70_shflsync_up) ;  /* 0x00001d8000007944 */ /* 0x000fea0003c00000 */
[----:B-1----:R-:W-:Y:S01]  /*12170*/  MOV R71, R66 ;  /* 0x0000004200477202 */ /* 0x002fe20000000f00 */
[----:B------:R-:W-:Y:S01]  /*12180*/  HFMA2.MMA R66, -RZ, RZ, 0, 5.9604644775390625e-08 ;  /* 0x00000001ff427435 */ /* 0x000fe200000001ff */
[----:B------:R-:W-:-:S02]  /*12190*/  MOV R65, R241 ;  /* 0x000000f100417202 */ /* 0x000fc40000000f00 */
[----:B------:R-:W-:Y:S02]  /*121a0*/  MOV R245, RZ ;  /* 0x000000ff00f57202 */ /* 0x000fe40000000f00 */
[----:B------:R-:W-:Y:S02]  /*121b0*/  MOV R244, 0xffffffff ;  /* 0xffffffff00f47802 */ /* 0x000fe40000000f00 */
[----:B------:R-:W-:Y:S02]  /*121c0*/  MOV R64, 0x121e0 ;  /* 0x000121e000407802 */ /* 0x000fe40000000f00 */
[----:B------:R-:W-:Y:S05]  /*121d0*/  CALL.REL.NOINC `($__internal_131_$__cuda_sm70_shflsync_up) ;  /* 0x00001d1000007944 */ /* 0x000fea0003c00000 */
[----:B------:R-:W-:Y:S01]  /*121e0*/  FMUL.FTZ R64, R68, R69 ;  /* 0x0000004544407220 */ /* 0x000fe20000410000 */
        /* <DEDUP_REMOVED lines=19> */
[----:B------:R-:W-:Y:S05]  /*12320*/  CALL.REL.NOINC `($__internal_131_$__cuda_sm70_shflsync_up) ;  /* 0x00001bc000007944 */ /* 0x000fea0003c00000 */
[----:B-1----:R-:W-:Y:S01]  /*12330*/  MOV R67, R66 ;  /* 0x0000004200437202 */ /* 0x002fe20000000f00 */
[----:B------:R-:W-:Y:S01]  /*12340*/  HFMA2.MMA R66, -RZ, RZ, 0, 1.1920928955078125e-07 ;  /* 0x00000002ff427435 */ /* 0x000fe200000001ff */
[----:B------:R-:W-:Y:S02]  /*12350*/  MOV R65, R68 ;  /* 0x0000004400417202 */ /* 0x000fe40000000f00 */
[----:B------:R-:W-:Y:S02]  /*12360*/  MOV R245, RZ ;  /* 0x000000ff00f57202 */ /* 0x000fe40000000f00 */
[----:B------:R-:W-:-:S02]  /*12370*/  MOV R244, 0xffffffff ;  /* 0xffffffff00f47802 */ /* 0x000fc40000000f00 */
[----:B------:R-:W-:Y:S02]  /*12380*/  MOV R64, 0x123a0 ;  /* 0x000123a000407802 */ /* 0x000fe40000000f00 */
[----:B------:R-:W-:Y:S05]  /*12390*/  CALL.REL.NOINC `($__internal_131_$__cuda_sm70_shflsync_up) ;  /* 0x00001b5000007944 */ /* 0x000fea0003c00000 */
[----:B-1----:R-:W-:Y:S01]  /*123a0*/  MOV R69, R66 ;  /* 0x0000004200457202 */ /* 0x002fe20000000f00 */
[----:B------:R-:W-:Y:S01]  /*123b0*/  HFMA2.MMA R66, -RZ, RZ, 0, 1.1920928955078125e-07 ;  /* 0x00000002ff427435 */ /* 0x000fe200000001ff */
[----:B------:R-:W-:Y:S02]  /*123c0*/  MOV R65, R70 ;  /* 0x0000004600417202 */ /* 0x000fe40000000f00 */
[----:B------:R-:W-:Y:S02]  /*123d0*/  MOV R245, RZ ;  /* 0x000000ff00f57202 */ /* 0x000fe40000000f00 */
[----:B------:R-:W-:Y:S02]  /*123e0*/  MOV R244, 0xffffffff ;  /* 0xffffffff00f47802 */ /* 0x000fe40000000f00 */
[----:B------:R-:W-:Y:S02]  /*123f0*/  MOV R64, 0x12410 ;  /* 0x0001241000407802 */ /* 0x000fe40000000f00 */
[----:B------:R-:W-:Y:S05]  /*12400*/  CALL.REL.NOINC `($__internal_131_$__cuda_sm70_shflsync_up) ;  /* 0x00001ae000007944 */ /* 0x000fea0003c00000 */
[----:B-1----:R-:W-:Y:S01]  /*12410*/  MOV R71, R66 ;  /* 0x0000004200477202 */ /* 0x002fe20000000f00 */
[----:B------:R-:W-:Y:S01]  /*12420*/  HFMA2.MMA R66, -RZ, RZ, 0, 1.1920928955078125e-07 ;  /* 0x00000002ff427435 */ /* 0x000fe200000001ff */
[----:B------:R-:W-:-:S02]  /*12430*/  MOV R65, R241 ;  /* 0x000000f100417202 */ /* 0x000fc40000000f00 */
[----:B------:R-:W-:Y:S02]  /*12440*/  MOV R245, RZ ;  /* 0x000000ff00f57202 */ /* 0x000fe40000000f00 */
[----:B------:R-:W-:Y:S02]  /*12450*/  MOV R244, 0xffffffff ;  /* 0xffffffff00f47802 */ /* 0x000fe40000000f00 */
[----:B------:R-:W-:Y:S02]  /*12460*/  MOV R64, 0x12480 ;  /* 0x0001248000407802 */ /* 0x000fe40000000f00 */
[----:B------:R-:W-:Y:S05]  /*12470*/  CALL.REL.NOINC `($__internal_131_$__cuda_sm70_shflsync_up) ;  /* 0x00001a7000007944 */ /* 0x000fea0003c00000 */
        /* <DEDUP_REMOVED lines=19> */
[----:B------:R-:W-:Y:S05]  /*125b0*/  CALL.REL.NOINC `($__internal_131_$__cuda_sm70_shflsync_up) ;  /* 0x0000193000007944 */ /* 0x000fea0003c00000 */
[----:B-1----:R-:W-:Y:S01]  /*125c0*/  MOV R67, R66 ;  /* 0x0000004200437202 */ /* 0x002fe20000000f00 */
[----:B------:R-:W-:Y:S01]  /*125d0*/  HFMA2.MMA R66, -RZ, RZ, 0, 2.384185791015625e-07 ;  /* 0x00000004ff427435 */ /* 0x000fe200000001ff */
[----:B------:R-:W-:Y:S02]  /*125e0*/  MOV R65, R68 ;  /* 0x0000004400417202 */ /* 0x000fe40000000f00 */
[----:B------:R-:W-:Y:S02]  /*125f0*/  MOV R245, RZ ;  /* 0x000000ff00f57202 */ /* 0x000fe40000000f00 */
[----:B------:R-:W-:-:S02]  /*12600*/  MOV R244, 0xffffffff ;  /* 0xffffffff00f47802 */ /* 0x000fc40000000f00 */
[----:B------:R-:W-:Y:S02]  /*12610*/  MOV R64, 0x12630 ;  /* 0x0001263000407802 */ /* 0x000fe40000000f00 */
[----:B------:R-:W-:Y:S05]  /*12620*/  CALL.REL.NOINC `($__internal_131_$__cuda_sm70_shflsync_up) ;  /* 0x000018c000007944 */ /* 0x000fea0003c00000 */
[----:B-1----:R-:W-:Y:S01]  /*12630*/  MOV R69, R66 ;  /* 0x0000004200457202 */ /* 0x002fe20000000f00 */
[----:B------:R-:W-:Y:S01]  /*12640*/  HFMA2.MMA R66, -RZ, RZ, 0, 2.384185791015625e-07 ;  /* 0x00000004ff427435 */ /* 0x000fe200000001ff */
[----:B------:R-:W-:Y:S02]  /*12650*/  MOV R65, R71 ;  /* 0x0000004700417202 */ /* 0x000fe40000000f00 */
[----:B------:R-:W-:Y:S02]  /*12660*/  MOV R245, RZ ;  /* 0x000000ff00f57202 */ /* 0x000fe40000000f00 */
[----:B------:R-:W-:Y:S02]  /*12670*/  MOV R244, 0xffffffff ;  /* 0xffffffff00f47802 */ /* 0x000fe40000000f00 */
[----:B------:R-:W-:Y:S02]  /*12680*/  MOV R64, 0x126a0 ;  /* 0x000126a000407802 */ /* 0x000fe40000000f00 */
[----:B------:R-:W-:Y:S05]  /*12690*/  CALL.REL.NOINC `($__internal_131_$__cuda_sm70_shflsync_up) ;  /* 0x0000185000007944 */ /* 0x000fea0003c00000 */
[----:B-1----:R-:W-:Y:S01]  /*126a0*/  MOV R241, R66 ;  /* 0x0000004200f17202 */ /* 0x002fe20000000f00 */
[----:B------:R-:W-:Y:S01]  /*126b0*/  HFMA2.MMA R66, -RZ, RZ, 0, 2.384185791015625e-07 ;  /* 0x00000004ff427435 */ /* 0x000fe200000001ff */
        /* <DEDUP_REMOVED lines=22> */
[----:B------:R-:W-:Y:S05]  /*12820*/  CALL.REL.NOINC `($__internal_131_$__cuda_sm70_shflsync_up) ;  /* 0x000016c000007944 */ /* 0x000fea0003c00000 */
[----:B-1----:R-:W-:Y:S01]  /*12830*/  MOV R67, R66 ;  /* 0x0000004200437202 */ /* 0x002fe20000000f00 */
[----:B------:R-:W-:Y:S01]  /*12840*/  HFMA2.MMA R66, -RZ, RZ, 0, 4.76837158203125e-07 ;  /* 0x00000008ff427435 */ /* 0x000fe200000001ff */
[----:B------:R-:W-:Y:S02]  /*12850*/  MOV R65, R68 ;  /* 0x0000004400417202 */ /* 0x000fe40000000f00 */
[----:B------:R-:W-:Y:S02]  /*12860*/  MOV R245, RZ ;  /* 0x000000ff00f57202 */ /* 0x000fe40000000f00 */
[----:B------:R-:W-:Y:S02]  /*12870*/  MOV R244, 0xffffffff ;  /* 0xffffffff00f47802 */ /* 0x000fe40000000f00 */
[----:B------:R-:W-:Y:S02]  /*12880*/  MOV R64, 0x128a0 ;  /* 0x000128a000407802 */ /* 0x000fe40000000f00 */
[----:B------:R-:W-:Y:S05]  /*12890*/  CALL.REL.NOINC `($__internal_131_$__cuda_sm70_shflsync_up) ;  /* 0x0000165000007944 */ /* 0x000fea0003c00000 */
[----:B-1----:R-:W-:Y:S01]  /*128a0*/  MOV R69, R66 ;  /* 0x0000004200457202 */ /* 0x002fe20000000f00 */
[----:B------:R-:W-:Y:S01]  /*128b0*/  HFMA2.MMA R66, -RZ, RZ, 0, 4.76837158203125e-07 ;  /* 0x00000008ff427435 */ /* 0x000fe200000001ff */
[----:B------:R-:W-:-:S02]  /*128c0*/  MOV R65, R71 ;  /* 0x0000004700417202 */ /* 0x000fc40000000f00 */
[----:B------:R-:W-:Y:S02]  /*128d0*/  MOV R245, RZ ;  /* 0x000000ff00f57202 */ /* 0x000fe40000000f00 */
[----:B------:R-:W-:Y:S02]  /*128e0*/  MOV R244, 0xffffffff ;  /* 0xffffffff00f47802 */ /* 0x000fe40000000f00 */
[----:B------:R-:W-:Y:S02]  /*128f0*/  MOV R64, 0x12910 ;  /* 0x0001291000407802 */ /* 0x000fe40000000f00 */
[----:B------:R-:W-:Y:S05]  /*12900*/  CALL.REL.NOINC `($__internal_131_$__cuda_sm70_shflsync_up) ;  /* 0x000015e000007944 */ /* 0x000fea0003c00000 */
[----:B-1----:R-:W-:Y:S01]  /*12910*/  MOV R241, R66 ;  /* 0x0000004200f17202 */ /* 0x002fe20000000f00 */
[----:B------:R-:W-:Y:S01]  /*12920*/  HFMA2.MMA R66, -RZ, RZ, 0, 4.76837158203125e-07 ;  /* 0x00000008ff427435 */ /* 0x000fe200000001ff */
[----:B------:R-:W-:Y:S02]  /*12930*/  MOV R65, R70 ;  /* 0x0000004600417202 */ /* 0x000fe40000000f00 */
[----:B------:R-:W-:Y:S02]  /*12940*/  MOV R245, RZ ;  /* 0x000000ff00f57202 */ /* 0x000fe40000000f00 */
[----:B------:R-:W-:-:S02]  /*12950*/  MOV R244, 0xffffffff ;  /* 0xffffffff00f47802 */ /* 0x000fc40000000f00 */
[----:B------:R-:W-:Y:S02]  /*12960*/  MOV R64, 0x12980 ;  /* 0x0001298000407802 */ /* 0x000fe40000000f00 */
[----:B------:R-:W-:Y:S05]  /*12970*/  CALL.REL.NOINC `($__internal_131_$__cuda_sm70_shflsync_up) ;  /* 0x0000157000007944 */ /* 0x000fea0003c00000 */
        /* <DEDUP_REMOVED lines=21> */
[----:B------:R-:W-:Y:S05]  /*12ad0*/  CALL.REL.NOINC `($__internal_131_$__cuda_sm70_shflsync_up) ;  /* 0x0000141000007944 */ /* 0x000fea0003c00000 */
[----:B-1----:R-:W-:Y:S01]  /*12ae0*/  MOV R67, R66 ;  /* 0x0000004200437202 */ /* 0x002fe20000000f00 */
[----:B------:R-:W-:Y:S01]  /*12af0*/  HFMA2.MMA R66, -RZ, RZ, 0, 9.5367431640625e-07 ;  /* 0x00000010ff427435 */ /* 0x000fe200000001ff */
[----:B------:R-:W-:Y:S02]  /*12b00*/  MOV R65, R68 ;  /* 0x0000004400417202 */ /* 0x000fe40000000f00 */
[----:B------:R-:W-:Y:S02]  /*12b10*/  MOV R245, RZ ;  /* 0x000000ff00f57202 */ /* 0x000fe40000000f00 */
[----:B------:R-:W-:Y:S02]  /*12b20*/  MOV R244, 0xffffffff ;  /* 0xffffffff00f47802 */ /* 0x000fe40000000f00 */
[----:B------:R-:W-:-:S02]  /*12b30*/  MOV R64, 0x12b50 ;  /* 0x00012b5000407802 */ /* 0x000fc40000000f00 */
[----:B------:R-:W-:Y:S05]  /*12b40*/  CALL.REL.NOINC `($__internal_131_$__cuda_sm70_shflsync_up) ;  /* 0x000013a000007944 */ /* 0x000fea0003c00000 */
[----:B-1----:R-:W-:Y:S01]  /*12b50*/  MOV R68, R66 ;  /* 0x0000004200447202 */ /* 0x002fe20000000f00 */
[----:B------:R-:W-:Y:S01]  /*12b60*/  HFMA2.MMA R66, -RZ, RZ, 0, 9.5367431640625e-07 ;  /* 0x00000010ff427435 */ /* 0x000fe200000001ff */
[----:B------:R-:W-:-:S02]  /*12b70*/  MOV R65, R71 ;  /* 0x0000004700417202 */ /* 0x000fc40000000f00 */
[----:B------:R-:W-:Y:S02]  /*12b80*/  MOV R245, RZ ;  /* 0x000000ff00f57202 */ /* 0x000fe40000000f00 */
[----:B------:R-:W-:Y:S02]  /*12b90*/  MOV R244, 0xffffffff ;  /* 0xffffffff00f47802 */ /* 0x000fe40000000f00 */
[----:B------:R-:W-:Y:S02]  /*12ba0*/  MOV R64, 0x12bc0 ;  /* 0x00012bc000407802 */ /* 0x000fe40000000f00 */
[----:B------:R-:W-:Y:S05]  /*12bb0*/  CALL.REL.NOINC `($__internal_131_$__cuda_sm70_shflsync_up) ;  /* 0x0000133000007944 */ /* 0x000fea0003c00000 */
[----:B-1----:R-:W-:Y:S01]  /*12bc0*/  MOV R71, R66 ;  /* 0x0000004200477202 */ /* 0x002fe20000000f00 */
[----:B------:R-:W-:Y:S01]  /*12bd0*/  HFMA2.MMA R66, -RZ, RZ, 0, 9.5367431640625e-07 ;  /* 0x00000010ff427435 */ /* 0x000fe200000001ff */
[----:B------:R-:W-:Y:S02]  /*12be0*/  MOV R65, R70 ;  /* 0x0000004600417202 */ /* 0x000fe40000000f00 */
[----:B------:R-:W-:Y:S02]  /*12bf0*/  MOV R245, RZ ;  /* 0x000000ff00f57202 */ /* 0x000fe40000000f00 */
[----:B------:R-:W-:-:S02]  /*12c00*/  MOV R244, 0xffffffff ;  /* 0xffffffff00f47802 */ /* 0x000fc40000000f00 */
[----:B------:R-:W-:Y:S02]  /*12c10*/  MOV R64, 0x12c30 ;  /* 0x00012c3000407802 */ /* 0x000fe40000000f00 */
[----:B------:R-:W-:Y:S05]  /*12c20*/  CALL.REL.NOINC `($__internal_131_$__cuda_sm70_shflsync_up) ;  /* 0x000012c000007944 */ /* 0x000fea0003c00000 */
[----:B-1----:R-:W-:Y:S01]  /*12c30*/  MOV R64, R66 ;  /* 0x0000004200407202 */ /* 0x002fe20000000f00 */
[----:B------:R-:W-:Y:S05]  /*12c40*/  BRA `(.L_x_5533) ;  /* 0xffff72c000007947 */ /* 0x000fea000383ffff */
.L_x_5430:
[----:B-1----:R-:W-:Y:S01]  /*12c50*/  HFMA2.MMA R66, -RZ, RZ, 0, 5.9604644775390625e-08 ;  /* 0x00000001ff427435 */ /* 0x002fe200000001ff */
[----:B------:R-:W-:Y:S02]  /*12c60*/  MOV R65, R70 ;  /* 0x0000004600417202 */ /* 0x000fe40000000f00 */
[----:B------:R-:W-:Y:S02]  /*12c70*/  MOV R245, RZ ;  /* 0x000000ff00f57202 */ /* 0x000fe40000000f00 */
[----:B------:R-:W-:Y:S02]  /*12c80*/  MOV R244, 0xffffffff ;  /* 0xffffffff00f47802 */ /* 0x000fe40000000f00 */
[----:B------:R-:W-:Y:S02]  /*12c90*/  MOV R64, 0x12cb0 ;  /* 0x00012cb000407802 */ /* 0x000fe40000000f00 */
[----:B0-----:R-:W-:Y:S05]  /*12ca0*/  CALL.REL.NOINC `($__internal_131_$__cuda_sm70_shflsync_up) ;  /* 0x0000124000007944 */ /* 0x001fea0003c00000 */
[----:B-1----:R-:W-:Y:S01]  /*12cb0*/  MOV R70, R66 ;  /* 0x0000004200467202 */ /* 0x002fe20000000f00 */
[----:B------:R-:W-:Y:S01]  /*12cc0*/  HFMA2.MMA R66, -RZ, RZ, 0, 5.9604644775390625e-08 ;  /* 0x00000001ff427435 */ /* 0x000fe200000001ff */
[----:B------:R-:W-:-:S02]  /*12cd0*/  MOV R65, R69 ;  /* 0x0000004500417202 */ /* 0x000fc40000000f00 */
[----:B------:R-:W-:Y:S02]  /*12ce0*/  MOV R245, RZ ;  /* 0x000000ff00f57202 */ /* 0x000fe40000000f00 */
[----:B------:R-:W-:Y:S02]  /*12cf0*/  MOV R244, 0xffffffff ;  /* 0xffffffff00f47802 */ /* 0x000fe40000000f00 */
[----:B------:R-:W-:Y:S02]  /*12d00*/  MOV R64, 0x12d20 ;  /* 0x00012d2000407802 */ /* 0x000fe40000000f00 */
[----:B------:R-:W-:Y:S05]  /*12d10*/  CALL.REL.NOINC `($__internal_131_$__cuda_sm70_shflsync_up) ;  /* 0x000011d000007944 */ /* 0x000fea0003c00000 */
[----:B-1----:R-:W-:Y:S01]  /*12d20*/  MOV R69, R66 ;  /* 0x0000004200457202 */ /* 0x002fe20000000f00 */
[----:B------:R-:W-:Y:S01]  /*12d30*/  HFMA2.MMA R66, -RZ, RZ, 0, 5.9604644775390625e-08 ;  /* 0x00000001ff427435 */ /* 0x000fe200000001ff */
[----:B------:R-:W-:Y:S02]  /*12d40*/  MOV R65, R67 ;  /* 0x0000004300417202 */ /* 0x000fe40000000f00 */
[----:B------:R-:W-:Y:S02]  /*12d50*/  MOV R245, RZ ;  /* 0x000000ff00f57202 */ /* 0x000fe40000000f00 */
[----:B------:R-:W-:-:S02]  /*12d60*/  MOV R244, 0xffffffff ;  /* 0xffffffff00f47802 */ /* 0x000fc40000000f00 */
[----:B------:R-:W-:Y:S02]  /*12d70*/  MOV R64, 0x12d90 ;  /* 0x00012d9000407802 */ /* 0x000fe40000000f00 */
[----:B------:R-:W-:Y:S05]  /*12d80*/  CALL.REL.NOINC `($__internal_131_$__cuda_sm70_shflsync_up) ;  /* 0x0000116000007944 */ /* 0x000fea0003c00000 */
        /* <DEDUP_REMOVED lines=8> */
[----:B------:R-:W-:Y:S01]  /*12e10*/  HFMA2.MMA R66, -RZ, RZ, 0, 0 ;  /* 0x00000000ff427435 */ /* 0x000fe200000001ff */
[----:B------:R-:W-:-:S02]  /*12e20*/  MOV R64, R60 ;  /* 0x0000003c00407202 */ /* 0x000fc40000000f00 */
[----:B------:R-:W-:Y:S02]  /*12e30*/  MOV R247, 0xffffffff ;  /* 0xffffffff00f77802 */ /* 0x000fe40000000f00 */
[----:B------:R-:W-:Y:S02]  /*12e40*/  MOV R65, 0x12e60 ;  /* 0x00012e6000417802 */ /* 0x000fe40000000f00 */
[----:B------:R-:W-:Y:S05]  /*12e50*/  CALL.REL.NOINC `($__internal_130_$__cuda_sm70_shflsync_idx_p) ;  /* 0x0000102000007944 */ /* 0x000fea0003c00000 */
[----:B-1----:R-:W-:Y:S01]  /*12e60*/  MOV R60, R66 ;  /* 0x00000042003c7202 */ /* 0x002fe20000000f00 */
[----:B------:R-:W-:Y:S01]  /*12e70*/  HFMA2.MMA R66, -RZ, RZ, 0, 0 ;  /* 0x00000000ff427435 */ /* 0x000fe200000001ff */
[----:B------:R-:W-:Y:S02]  /*12e80*/  MOV R64, R61 ;  /* 0x0000003d00407202 */ /* 0x000fe40000000f00 */
[----:B------:R-:W-:Y:S02]  /*12e90*/  MOV R247, 0xffffffff ;  /* 0xffffffff00f77802 */ /* 0x000fe40000000f00 */
[----:B------:R-:W-:Y:S02]  /*12ea0*/  MOV R65, 0x12ec0 ;  /* 0x00012ec000417802 */ /* 0x000fe40000000f00 */
[----:B0-----:R-:W-:Y:S05]  /*12eb0*/  CALL.REL.NOINC `($__internal_130_$__cuda_sm70_shflsync_idx_p) ;  /* 0x00000fc000007944 */ /* 0x001fea0003c00000 */
[----:B-1----:R-:W-:Y:S01]  /*12ec0*/  MOV R61, R66 ;  /* 0x00000042003d7202 */ /* 0x002fe20000000f00 */
[----:B------:R-:W-:Y:S01]  /*12ed0*/  HFMA2.MMA R66, -RZ, RZ, 0, 0 ;  /* 0x00000000ff427435 */ /* 0x000fe200000001ff */
[----:B------:R-:W-:-:S02]  /*12ee0*/  MOV R64, R62 ;  /* 0x0000003e00407202 */ /* 0x000fc40000000f00 */
[----:B------:R-:W-:Y:S02]  /*12ef0*/  MOV R247, 0xffffffff ;  /* 0xffffffff00f77802 */ /* 0x000fe40000000f00 */
[----:B------:R-:W-:Y:S02]  /*12f00*/  MOV R65, 0x12f20 ;  /* 0x00012f2000417802 */ /* 0x000fe40000000f00 */
[----:B0-----:R-:W-:Y:S05]  /*12f10*/  CALL.REL.NOINC `($__internal_130_$__cuda_sm70_shflsync_idx_p) ;  /* 0x00000f6000007944 */ /* 0x001fea0003c00000 */
[----:B-1----:R-:W-:Y:S01]  /*12f20*/  MOV R62, R66 ;  /* 0x00000042003e7202 */ /* 0x002fe20000000f00 */
[----:B------:R-:W-:Y:S01]  /*12f30*/  HFMA2.MMA R66, -RZ, RZ, 0, 0 ;  /* 0x00000000ff427435 */ /* 0x000fe200000001ff */
[----:B------:R-:W-:Y:S02]  /*12f40*/  MOV R64, R63 ;  /* 0x0000003f00407202 */ /* 0x000fe40000000f00 */
[----:B------:R-:W-:Y:S02]  /*12f50*/  MOV R247, 0xffffffff ;  /* 0xffffffff00f77802 */ /* 0x000fe40000000f00 */
[----:B------:R-:W-:Y:S02]  /*12f60*/  MOV R65, 0x12f80 ;  /* 0x00012f8000417802 */ /* 0x000fe40000000f00 */
[----:B0-----:R-:W-:Y:S05]  /*12f70*/  CALL.REL.NOINC `($__internal_130_$__cuda_sm70_shflsync_idx_p) ;  /* 0x00000f0000007944 */ /* 0x001fea0003c00000 */
[----:B-1----:R-:W-:Y:S01]  /*12f80*/  MOV R63, R66 ;  /* 0x00000042003f7202 */ /* 0x002fe20000000f00 */
[----:B0-----:R-:W-:Y:S05]  /*12f90*/  BRA `(.L_x_5534) ;  /* 0xffff727000007947 */ /* 0x001fea000383ffff */
.L_x_5433:
[----:B------:R-:W-:Y:S01]  /*12fa0*/  HFMA2.MMA R66, -RZ, RZ, 0, 5.9604644775390625e-08 ;  /* 0x00000001ff427435 */ /* 0x000fe200000001ff */
[----:B------:R-:W-:-:S02]  /*12fb0*/  MOV R241, R127 ;  /* 0x0000007f00f17202 */ /* 0x000fc40000000f00 */
[----:B------:R-:W-:Y:S02]  /*12fc0*/  MOV R242, 0x1f ;  /* 0x0000001f00f27802 */ /* 0x000fe40000000f00 */
[----:B------:R-:W-:Y:S02]  /*12fd0*/  MOV R65, 0xffffffff ;  /* 0xffffffff00417802 */ /* 0x000fe40000000f00 */
[----:B------:R-:W-:Y:S02]  /*12fe0*/  MOV R64, 0x13000 ;  /* 0x0001300000407802 */ /* 0x000fe40000000f00 */
[----:B------:R-:W-:Y:S05]  /*12ff0*/  CALL.REL.NOINC `($__internal_129_$__cuda_sm70_shflsync_down) ;  /* 0x00000e4000007944 */ /* 0x000fea0003c00000 */
[----:B-1----:R-:W-:Y:S01]  /*13000*/  MOV R67, R66 ;  /* 0x0000004200437202 */ /* 0x002fe20000000f00 */
[----:B------:R-:W-:Y:S05]  /*13010*/  BRA `(.L_x_5535) ;  /* 0xffff851000007947 */ /* 0x000fea000383ffff */
.L_x_5434:
[----:B------:R-:W-:Y:S01]  /*13020*/  HFMA2.MMA R66, -RZ, RZ, 0, 5.9604644775390625e-08 ;  /* 0x00000001ff427435 */ /* 0x000fe200000001ff */
[----:B------:R-:W-:Y:S02]  /*13030*/  MOV R241, R69 ;  /* 0x0000004500f17202 */ /* 0x000fe40000000f00 */
[----:B------:R-:W-:Y:S02]  /*13040*/  MOV R242, 0x1f ;  /* 0x0000001f00f27802 */ /* 0x000fe40000000f00 */
[----:B------:R-:W-:-:S02]  /*13050*/  MOV R65, 0xffffffff ;  /* 0xffffffff00417802 */ /* 0x000fc40000000f00 */
[----:B------:R-:W-:Y:S02]  /*13060*/  MOV R64, 0x13080 ;  /* 0x0001308000407802 */ /* 0x000fe40000000f00 */
[----:B01----:R-:W-:Y:S05]  /*13070*/  CALL.REL.NOINC `($__internal_129_$__cuda_sm70_shflsync_down) ;  /* 0x00000dc000007944 */ /* 0x003fea0003c00000 */
[----:B-1----:R-:W-:Y:S01]  /*13080*/  MOV R69, R66 ;  /* 0x0000004200457202 */ /* 0x002fe20000000f00 */
[----:B------:R-:W-:Y:S01]  /*13090*/  HFMA2.MMA R66, -RZ, RZ, 0, 5.9604644775390625e-08 ;  /* 0x00000001ff427435 */ /* 0x000fe200000001ff */
[----:B------:R-:W-:Y:S02]  /*130a0*/  MOV R241, R68 ;  /* 0x0000004400f17202 */ /* 0x000fe40000000f00 */
[----:B------:R-:W-:Y:S02]  /*130b0*/  MOV R242, 0x1f ;  /* 0x0000001f00f27802 */ /* 0x000fe40000000f00 */
[----:B------:R-:W-:Y:S02]  /*130c0*/  MOV R65, 0xffffffff ;  /* 0xffffffff00417802 */ /* 0x000fe40000000f00 */
[----:B------:R-:W-:Y:S02]  /*130d0*/  MOV R64, 0x130f0 ;  /* 0x000130f000407802 */ /* 0x000fe40000000f00 */
[----:B------:R-:W-:Y:S05]  /*130e0*/  CALL.REL.NOINC `($__internal_129_$__cuda_sm70_shflsync_down) ;  /* 0x00000d5000007944 */ /* 0x000fea0003c00000 */
[----:B-1----:R-:W-:Y:S01]  /*130f0*/  MOV R127, R66 ;  /* 0x00000042007f7202 */ /* 0x002fe20000000f00 */
        /* <DEDUP_REMOVED lines=8> */
.L_x_5437:
[----:B------:R-:W-:Y:S01]  /*13180*/  HFMA2.MMA R66, -RZ, RZ, 0, 1.1920928955078125e-07 ;  /* 0x00000002ff427435 */ /* 0x000fe200000001ff */
[----:B------:R-:W-:Y:S02]  /*13190*/  MOV R241, R71 ;  /* 0x0000004700f17202 */ /* 0x000fe40000000f00 */
[----:B------:R-:W-:Y:S02]  /*131a0*/  MOV R242, 0x1f ;  /* 0x0000001f00f27802 */ /* 0x000fe40000000f00 */
[----:B------:R-:W-:-:S02]  /*131b0*/  MOV R65, 0xffffffff ;  /* 0xffffffff00417802 */ /* 0x000fc40000000f00 */
[----:B----4-:R-:W-:Y:S02]  /*131c0*/  MOV R64, 0x131e0 ;  /* 0x000131e000407802 */ /* 0x010fe40000000f00 */
[----:B0123--:R-:W-:Y:S05]  /*131d0*/  CALL.REL.NOINC `($__internal_129_$__cuda_sm70_shflsync_down) ;  /* 0x00000c6000007944 */ /* 0x00ffea0003c00000 */
[----:B-1----:R-:W-:Y:S01]  /*131e0*/  MOV R67, R66 ;  /* 0x0000004200437202 */ /* 0x002fe20000000f00 */
[----:B------:R-:W-:Y:S01]  /*131f0*/  HFMA2.MMA R66, -RZ, RZ, 0, 1.1920928955078125e-07 ;  /* 0x00000002ff427435 */ /* 0x000fe200000001ff */
[----:B------:R-:W-:Y:S02]  /*13200*/  MOV R241, R240 ;  /* 0x000000f000f17202 */ /* 0x000fe40000000f00 */
[----:B------:R-:W-:Y:S02]  /*13210*/  MOV R242, 0x1f ;  /* 0x0000001f00f27802 */ /* 0x000fe40000000f00 */
[----:B------:R-:W-:Y:S02]  /*13220*/  MOV R65, 0xffffffff ;  /* 0xffffffff00417802 */ /* 0x000fe40000000f00 */
[----:B------:R-:W-:Y:S02]  /*13230*/  MOV R64, 0x13250 ;  /* 0x0001325000407802 */ /* 0x000fe40000000f00 */
[----:B------:R-:W-:Y:S05]  /*13240*/  CALL.REL.NOINC `($__internal_129_$__cuda_sm70_shflsync_down) ;  /* 0x00000bf000007944 */ /* 0x000fea0003c00000 */
[----:B-1----:R-:W-:Y:S01]  /*13250*/  MOV R69, R66 ;  /* 0x0000004200457202 */ /* 0x002fe20000000f00 */
[----:B------:R-:W-:Y:S01]  /*13260*/  HFMA2.MMA R66, -RZ, RZ, 0, 1.1920928955078125e-07 ;  /* 0x00000002ff427435 */ /* 0x000fe200000001ff */
[----:B------:R-:W-:-:S02]  /*13270*/  MOV R241, R68 ;  /* 0x0000004400f17202 */ /* 0x000fc40000000f00 */
[----:B------:R-:W-:Y:S02]  /*13280*/  MOV R242, 0x1f ;  /* 0x0000001f00f27802 */ /* 0x000fe40000000f00 */
[----:B------:R-:W-:Y:S02]  /*13290*/  MOV R65, 0xffffffff ;  /* 0xffffffff00417802 */ /* 0x000fe40000000f00 */
[----:B------:R-:W-:Y:S02]  /*132a0*/  MOV R64, 0x132c0 ;  /* 0x000132c000407802 */ /* 0x000fe40000000f00 */
[----:B------:R-:W-:Y:S05]  /*132b0*/  CALL.REL.NOINC `($__internal_129_$__cuda_sm70_shflsync_down) ;  /* 0x00000b8000007944 */ /* 0x000fea0003c00000 */
[----:B-1----:R-:W-:Y:S01]  /*132c0*/  MOV R70, R66 ;  /* 0x0000004200467202 */ /* 0x002fe20000000f00 */
[----:B------:R-:W-:Y:S01]  /*132d0*/  HFMA2.MMA R66, -RZ, RZ, 0, 1.1920928955078125e-07 ;  /* 0x00000002ff427435 */ /* 0x000fe200000001ff */
[----:B------:R-:W-:Y:S02]  /*132e0*/  MOV R241, R126 ;  /* 0x0000007e00f17202 */ /* 0x000fe40000000f00 */
[----:B------:R-:W-:Y:S02]  /*132f0*/  MOV R242, 0x1f ;  /* 0x0000001f00f27802 */ /* 0x000fe40000000f00 */
[----:B------:R-:W-:-:S02]  /*13300*/  MOV R65, 0xffffffff ;  /* 0xffffffff00417802 */ /* 0x000fc40000000f00 */
[----:B------:R-:W-:Y:S02]  /*13310*/  MOV R64, 0x13330 ;  /* 0x0001333000407802 */ /* 0x000fe40000000f00 */
[----:B------:R-:W-:Y:S05]  /*13320*/  CALL.REL.NOINC `($__internal_129_$__cuda_sm70_shflsync_down) ;  /* 0x00000b1000007944 */ /* 0x000fea0003c00000 */
[----:B-1----:R-:W-:Y:S01]  /*13330*/  MOV R64, R66 ;  /* 0x0000004200407202 */ /* 0x002fe20000000f00 */
[----:B------:R-:W-:Y:S05]  /*13340*/  BRA `(.L_x_5537) ;  /* 0xffff836000007947 */ /* 0x000fea000383ffff */
.L_x_5440:
[----:B------:R-:W-:Y:S01]  /*13350*/  HFMA2.MMA R66, -RZ, RZ, 0, 2.384185791015625e-07 ;  /* 0x00000004ff427435 */ /* 0x000fe200000001ff */
[----:B------:R-:W-:Y:S02]  /*13360*/  MOV R241, R71 ;  /* 0x0000004700f17202 */ /* 0x000fe40000000f00 */
[----:B------:R-:W-:Y:S02]  /*13370*/  MOV R242, 0x1f ;  /* 0x0000001f00f27802 */ /* 0x000fe40000000f00 */
[----:B------:R-:W-:Y:S02]  /*13380*/  MOV R65, 0xffffffff ;  /* 0xffffffff00417802 */ /* 0x000fe40000000f00 */
[----:B----4-:R-:W-:Y:S02]  /*13390*/  MOV R64, 0x133b0 ;  /* 0x000133b000407802 */ /* 0x010fe40000000f00 */
[----:B0123--:R-:W-:Y:S05]  /*133a0*/  CALL.REL.NOINC `($__internal_129_$__cuda_sm70_shflsync_down) ;  /* 0x00000a9000007944 */ /* 0x00ffea0003c00000 */
[----:B-1----:R-:W-:Y:S01]  /*133b0*/  MOV R67, R66 ;  /* 0x0000004200437202 */ /* 0x002fe20000000f00 */
[----:B------:R-:W-:Y:S05]  /*133c0*/  BRA `(.L_x_5538) ;  /* 0xffff83f000007947 */ /* 0x000fea000383ffff */
.L_x_5441:
[----:B------:R-:W-:Y:S01]  /*133d0*/  HFMA2.MMA R66, -RZ, RZ, 0, 2.384185791015625e-07 ;  /* 0x00000004ff427435 */ /* 0x000fe200000001ff */
[----:B------:R-:W-:-:S02]  /*133e0*/  MOV R241, R240 ;  /* 0x000000f000f17202 */ /* 0x000fc40000000f00 */
[----:B------:R-:W-:Y:S02]  /*133f0*/  MOV R242, 0x1f ;  /* 0x0000001f00f27802 */ /* 0x000fe40000000f00 */
[----:B------:R-:W-:Y:S02]  /*13400*/  MOV R65, 0xffffffff ;  /* 0xffffffff00417802 */ /* 0x000fe40000000f00 */
[----:B----4-:R-:W-:Y:S02]  /*13410*/  MOV R64, 0x13430 ;  /* 0x0001343000407802 */ /* 0x010fe40000000f00 */
[----:B0123--:R-:W-:Y:S05]  /*13420*/  CALL.REL.NOINC `($__internal_129_$__cuda_sm70_shflsync_down) ;  /* 0x00000a1000007944 */ /* 0x00ffea0003c00000 */
[----:B-1----:R-:W-:Y:S01]  /*13430*/  MOV R69, R66 ;  /* 0x0000004200457202 */ /* 0x002fe20000000f00 */
[----:B------:R-:W-:Y:S01]  /*13440*/  HFMA2.MMA R66, -RZ, RZ, 0, 2.384185791015625e-07 ;  /* 0x00000004ff427435 */ /* 0x000fe200000001ff */
[----:B------:R-:W-:Y:S02]  /*13450*/  MOV R241, R68 ;  /* 0x0000004400f17202 */ /* 0x000fe40000000f00 */
[----:B------:R-:W-:Y:S02]  /*13460*/  MOV R242, 0x1f ;  /* 0x0000001f00f27802 */ /* 0x000fe40000000f00 */
[----:B------:R-:W-:-:S02]  /*13470*/  MOV R65, 0xffffffff ;  /* 0xffffffff00417802 */ /* 0x000fc40000000f00 */
[----:B------:R-:W-:Y:S02]  /*13480*/  MOV R64, 0x134a0 ;  /* 0x000134a000407802 */ /* 0x000fe40000000f00 */
[----:B------:R-:W-:Y:S05]  /*13490*/  CALL.REL.NOINC `($__internal_129_$__cuda_sm70_shflsync_down) ;  /* 0x000009a000007944 */ /* 0x000fea0003c00000 */
[----:B-1----:R-:W-:Y:S01]  /*134a0*/  MOV R70, R66 ;  /* 0x0000004200467202 */ /* 0x002fe20000000f00 */
[----:B------:R-:W-:Y:S01]  /*134b0*/  HFMA2.MMA R66, -RZ, RZ, 0, 2.384185791015625e-07 ;  /* 0x00000004ff427435 */ /* 0x000fe200000001ff */
[----:B------:R-:W-:Y:S02]  /*134c0*/  MOV R241, R126 ;  /* 0x0000007e00f17202 */ /* 0x000fe40000000f00 */
[----:B------:R-:W-:Y:S02]  /*134d0*/  MOV R242, 0x1f ;  /* 0x0000001f00f27802 */ /* 0x000fe40000000f00 */
[----:B------:R-:W-:Y:S02]  /*134e0*/  MOV R65, 0xffffffff ;  /* 0xffffffff00417802 */ /* 0x000fe40000000f00 */
[----:B------:R-:W-:Y:S02]  /*134f0*/  MOV R64, 0x13510 ;  /* 0x0001351000407802 */ /* 0x000fe40000000f00 */
[----:B------:R-:W-:Y:S05]  /*13500*/  CALL.REL.NOINC `($__internal_129_$__cuda_sm70_shflsync_down) ;  /* 0x0000093000007944 */ /* 0x000fea0003c00000 */
[----:B-1----:R-:W-:Y:S01]  /*13510*/  MOV R64, R66 ;  /* 0x0000004200407202 */ /* 0x002fe20000000f00 */
[----:B------:R-:W-:Y:S05]  /*13520*/  BRA `(.L_x_5539) ;  /* 0xffff82d000007947 */ /* 0x000fea000383ffff */
.L_x_5444:
[----:B------:R-:W-:Y:S01]  /*13530*/  HFMA2.MMA R66, -RZ, RZ, 0, 4.76837158203125e-07 ;  /* 0x00000008ff427435 */ /* 0x000fe200000001ff */
[----:B------:R-:W-:-:S02]  /*13540*/  MOV R241, R71 ;  /* 0x0000004700f17202 */ /* 0x000fc40000000f00 */
[----:B------:R-:W-:Y:S02]  /*13550*/  MOV R242, 0x1f ;  /* 0x0000001f00f27802 */ /* 0x000fe40000000f00 */
[----:B------:R-:W-:Y:S02]  /*13560*/  MOV R65, 0xffffffff ;  /* 0xffffffff00417802 */ /* 0x000fe40000000f00 */
[----:B----4-:R-:W-:Y:S02]  /*13570*/  MOV R64, 0x13590 ;  /* 0x0001359000407802 */ /* 0x010fe40000000f00 */
[----:B0123--:R-:W-:Y:S05]  /*13580*/  CALL.REL.NOINC `($__internal_129_$__cuda_sm70_shflsync_down) ;  /* 0x000008b000007944 */ /* 0x00ffea0003c00000 */
[----:B-1----:R-:W-:Y:S01]  /*13590*/  MOV R67, R66 ;  /* 0x0000004200437202 */ /* 0x002fe20000000f00 */
[----:B------:R-:W-:Y:S01]  /*135a0*/  HFMA2.MMA R66, -RZ, RZ, 0, 4.76837158203125e-07 ;  /* 0x00000008ff427435 */ /* 0x000fe200000001ff */
[----:B------:R-:W-:Y:S02]  /*135b0*/  MOV R241, R240 ;  /* 0x000000f000f17202 */ /* 0x000fe40000000f00 */
[----:B------:R-:W-:Y:S02]  /*135c0*/  MOV R242, 0x1f ;  /* 0x0000001f00f27802 */ /* 0x000fe40000000f00 */
[----:B------:R-:W-:-:S02]  /*135d0*/  MOV R65, 0xffffffff ;  /* 0xffffffff00417802 */ /* 0x000fc40000000f00 */
[----:B------:R-:W-:Y:S02]  /*135e0*/  MOV R64, 0x13600 ;  /* 0x0001360000407802 */ /* 0x000fe40000000f00 */
[----:B------:R-:W-:Y:S05]  /*135f0*/  CALL.REL.NOINC `($__internal_129_$__cuda_sm70_shflsync_down) ;  /* 0x0000084000007944 */ /* 0x000fea0003c00000 */
[----:B-1----:R-:W-:Y:S01]  /*13600*/  MOV R69, R66 ;  /* 0x0000004200457202 */ /* 0x002fe20000000f00 */
[----:B------:R-:W-:Y:S01]  /*13610*/  HFMA2.MMA R66, -RZ, RZ, 0, 4.76837158203125e-07 ;  /* 0x00000008ff427435 */ /* 0x000fe200000001ff */
[----:B------:R-:W-:Y:S02]  /*13620*/  MOV R241, R68 ;  /* 0x0000004400f17202 */ /* 0x000fe40000000f00 */
[----:B------:R-:W-:Y:S02]  /*13630*/  MOV R242, 0x1f ;  /* 0x0000001f00f27802 */ /* 0x000fe40000000f00 */
[----:B------:R-:W-:Y:S02]  /*13640*/  MOV R65, 0xffffffff ;  /* 0xffffffff00417802 */ /* 0x000fe40000000f00 */
[----:B------:R-:W-:Y:S02]  /*13650*/  MOV R64, 0x13670 ;  /* 0x0001367000407802 */ /* 0x000fe40000000f00 */
[----:B------:R-:W-:Y:S05]  /*13660*/  CALL.REL.NOINC `($__internal_129_$__cuda_sm70_shflsync_down) ;  /* 0x000007d000007944 */ /* 0x000fea0003c00000 */
[----:B-1----:R-:W-:Y:S01]  /*13670*/  MOV R70, R66 ;  /* 0x0000004200467202 */ /* 0x002fe20000000f00 */
[----:B------:R-:W-:Y:S01]  /*13680*/  HFMA2.MMA R66, -RZ, RZ, 0, 4.76837158203125e-07 ;  /* 0x00000008ff427435 */ /* 0x000fe200000001ff */
[----:B------:R-:W-:-:S02]  /*13690*/  MOV R241, R126 ;  /* 0x0000007e00f17202 */ /* 0x000fc40000000f00 */
[----:B------:R-:W-:Y:S02]  /*136a0*/  MOV R242, 0x1f ;  /* 0x0000001f00f27802 */ /* 0x000fe40000000f00 */
[----:B------:R-:W-:Y:S02]  /*136b0*/  MOV R65, 0xffffffff ;  /* 0xffffffff00417802 */ /* 0x000fe40000000f00 */
[----:B------:R-:W-:Y:S02]  /*136c0*/  MOV R64, 0x136e0 ;  /* 0x000136e000407802 */ /* 0x000fe40000000f00 */
[----:B------:R-:W-:Y:S05]  /*136d0*/  CALL.REL.NOINC `($__internal_129_$__cuda_sm70_shflsync_down) ;  /* 0x0000076000007944 */ /* 0x000fea0003c00000 */
[----:B-1----:R-:W-:Y:S01]  /*136e0*/  MOV R64, R66 ;  /* 0x0000004200407202 */ /* 0x002fe20000000f00 */
[----:B------:R-:W-:Y:S05]  /*136f0*/  BRA `(.L_x_5540) ;  /* 0xffff824000007947 */ /* 0x000fea000383ffff */
.L_x_5447:
[----:B------:R-:W-:Y:S01]  /*13700*/  HFMA2.MMA R66, -RZ, RZ, 0, 9.5367431640625e-07 ;  /* 0x00000010ff427435 */ /* 0x000fe200000001ff */
[----:B------:R-:W-:Y:S02]  /*13710*/  MOV R241, R71 ;  /* 0x0000004700f17202 */ /* 0x000fe40000000f00 */
[----:B------:R-:W-:Y:S02]  /*13720*/  MOV R242, 0x1f ;  /* 0x0000001f00f27802 */ /* 0x000fe40000000f00 */
[----:B------:R-:W-:-:S02]  /*13730*/  MOV R65, 0xffffffff ;  /* 0xffffffff00417802 */ /* 0x000fc40000000f00 */
[----:B----4-:R-:W-:Y:S02]  /*13740*/  MOV R64, 0x13760 ;  /* 0x0001376000407802 */ /* 0x010fe40000000f00 */
[----:B0123--:R-:W-:Y:S05]  /*13750*/  CALL.REL.NOINC `($__internal_129_$__cuda_sm70_shflsync_down) ;  /* 0x000006e000007944 */ /* 0x00ffea0003c00000 */
[----:B-1----:R-:W-:Y:S01]  /*13760*/  MOV R67, R66 ;  /* 0x0000004200437202 */ /* 0x002fe20000000f00 */
[----:B------:R-:W-:Y:S05]  /*13770*/  BRA `(.L_x_5541) ;  /* 0xffff82d000007947 */ /* 0x000fea000383ffff */
.L_x_5448:
[----:B------:R-:W-:Y:S01]  /*13780*/  HFMA2.MMA R66, -RZ, RZ, 0, 9.5367431640625e-07 ;  /* 0x00000010ff427435 */ /* 0x000fe200000001ff */
[----:B------:R-:W-:Y:S02]  /*13790*/  MOV R241, R240 ;  /* 0x000000f000f17202 */ /* 0x000fe40000000f00 */
[----:B------:R-:W-:Y:S02]  /*137a0*/  MOV R242, 0x1f ;  /* 0x0000001f00f27802 */ /* 0x000fe40000000f00 */
[----:B------:R-:W-:Y:S02]  /*137b0*/  MOV R65, 0xffffffff ;  /* 0xffffffff00417802 */ /* 0x000fe40000000f00 */
[----:B----4-:R-:W-:Y:S02]  /*137c0*/  MOV R64, 0x137e0 ;  /* 0x000137e000407802 */ /* 0x010fe40000000f00 */
[----:B0123--:R-:W-:Y:S05]  /*137d0*/  CALL.REL.NOINC `($__internal_129_$__cuda_sm70_shflsync_down) ;  /* 0x0000066000007944 */ /* 0x00ffea0003c00000 */
[----:B-1----:R-:W-:Y:S01]  /*137e0*/  MOV R69, R66 ;  /* 0x0000004200457202 */ /* 0x002fe20000000f00 */
[----:B------:R-:W-:Y:S01]  /*137f0*/  HFMA2.MMA R66, -RZ, RZ, 0, 9.5367431640625e-07 ;  /* 0x00000010ff427435 */ /* 0x000fe200000001ff */
[----:B------:R-:W-:-:S02]  /*13800*/  MOV R241, R68 ;  /* 0x0000004400f17202 */ /* 0x000fc40000000f00 */
[----:B------:R-:W-:Y:S02]  /*13810*/  MOV R242, 0x1f ;  /* 0x0000001f00f27802 */ /* 0x000fe40000000f00 */
[----:B------:R-:W-:Y:S02]  /*13820*/  MOV R65, 0xffffffff ;  /* 0xffffffff00417802 */ /* 0x000fe40000000f00 */
[----:B------:R-:W-:Y:S02]  /*13830*/  MOV R64, 0x13850 ;  /* 0x0001385000407802 */ /* 0x000fe40000000f00 */
[----:B------:R-:W-:Y:S05]  /*13840*/  CALL.REL.NOINC `($__internal_129_$__cuda_sm70_shflsync_down) ;  /* 0x000005f000007944 */ /* 0x000fea0003c00000 */
[----:B-1----:R-:W-:Y:S01]  /*13850*/  MOV R70, R66 ;  /* 0x0000004200467202 */ /* 0x002fe20000000f00 */
[----:B------:R-:W-:Y:S01]  /*13860*/  HFMA2.MMA R66, -RZ, RZ, 0, 9.5367431640625e-07 ;  /* 0x00000010ff427435 */ /* 0x000fe200000001ff */
[----:B------:R-:W-:Y:S02]  /*13870*/  MOV R241, R126 ;  /* 0x0000007e00f17202 */ /* 0x000fe40000000f00 */
[----:B------:R-:W-:Y:S02]  /*13880*/  MOV R242, 0x1f ;  /* 0x0000001f00f27802 */ /* 0x000fe40000000f00 */
[----:B------:R-:W-:-:S02]  /*13890*/  MOV R65, 0xffffffff ;  /* 0xffffffff00417802 */ /* 0x000fc40000000f00 */
[----:B------:R-:W-:Y:S02]  /*138a0*/  MOV R64, 0x138c0 ;  /* 0x000138c000407802 */ /* 0x000fe40000000f00 */
[----:B------:R-:W-:Y:S05]  /*138b0*/  CALL.REL.NOINC `($__internal_129_$__cuda_sm70_shflsync_down) ;  /* 0x0000058000007944 */ /* 0x000fea0003c00000 */
[----:B-1----:R-:W-:Y:S01]  /*138c0*/  MOV R64, R66 ;  /* 0x0000004200407202 */ /* 0x002fe20000000f00 */
[----:B------:R-:W-:Y:S05]  /*138d0*/  BRA `(.L_x_5542) ;  /* 0xffff81b000007947 */ /* 0x000fea000383ffff */
.L_x_5451:
[----:B------:R-:W-:Y:S01]  /*138e0*/  HFMA2.MMA R66, -RZ, RZ, 0, 0 ;  /* 0x00000000ff427435 */ /* 0x000fe200000001ff */
[----:B----4-:R-:W-:Y:S02]  /*138f0*/  MOV R64, R71 ;  /* 0x0000004700407202 */ /* 0x010fe40000000f00 */
[----:B------:R-:W-:Y:S02]  /*13900*/  MOV R247, 0xffffffff ;  /* 0xffffffff00f77802 */ /* 0x000fe40000000f00 */
[----:B------:R-:W-:Y:S02]  /*13910*/  MOV R65, 0x13930 ;  /* 0x0001393000417802 */ /* 0x000fe40000000f00 */
[----:B0123--:R-:W-:Y:S05]  /*13920*/  CALL.REL.NOINC `($__internal_130_$__cuda_sm70_shflsync_idx_p) ;  /* 0x0000055000007944 */ /* 0x00ffea0003c00000 */
[----:B-1----:R-:W-:Y:S01]  /*13930*/  MOV R69, R66 ;  /* 0x0000004200457202 */ /* 0x002fe20000000f00 */
[----:B------:R-:W-:Y:S01]  /*13940*/  HFMA2.MMA R66, -RZ, RZ, 0, 0 ;  /* 0x00000000ff427435 */ /* 0x000fe200000001ff */
[----:B------:R-:W-:Y:S02]  /*13950*/  MOV R64, R240 ;  /* 0x000000f000407202 */ /* 0x000fe40000000f00 */
[----:B------:R-:W-:-:S02]  /*13960*/  MOV R247, 0xffffffff ;  /* 0xffffffff00f77802 */ /* 0x000fc40000000f00 */
        /* <DEDUP_REMOVED lines=10> */
[----:B------:R-:W-:Y:S02]  /*13a10*/  MOV R64, R126 ;  /* 0x0000007e00407202 */ /* 0x000fe40000000f00 */
[----:B------:R-:W-:-:S02]  /*13a20*/  MOV R247, 0xffffffff ;  /* 0xffffffff00f77802 */ /* 0x000fc40000000f00 */
[----:B------:R-:W-:Y:S02]  /*13a30*/  MOV R65, 0x13a50 ;  /* 0x00013a5000417802 */ /* 0x000fe40000000f00 */
[----:B0-----:R-:W-:Y:S05]  /*13a40*/  CALL.REL.NOINC `($__internal_130_$__cuda_sm70_shflsync_idx_p) ;  /* 0x0000043000007944 */ /* 0x001fea0003c00000 */
        /* <DEDUP_REMOVED lines=8> */
[----:B0-----:R-:W-:Y:S05]  /*13ad0*/  CALL.REL.NOINC `($__internal_129_$__cuda_sm70_shflsync_down) ;  /* 0x0000036000007944 */ /* 0x001fea0003c00000 */
        /* <DEDUP_REMOVED lines=15> */
[----:B------:R-:W-:Y:S01]  /*13bd0*/  HFMA2.MMA R66, -RZ, RZ, 0, 5.9604644775390625e-08 ;  /* 0x00000001ff427435 */ /* 0x000fe200000001ff */
[----:B------:R-:W-:Y:S02]  /*13be0*/  MOV R241, R126 ;  /* 0x0000007e00f17202 */ /* 0x000fe40000000f00 */
[----:B------:R-:W-:Y:S02]  /*13bf0*/  MOV R242, 0x1f ;  /* 0x0000001f00f27802 */ /* 0x000fe40000000f00 */
[----:B------:R-:W-:-:S02]  /*13c00*/  MOV R65, 0xffffffff ;  /* 0xffffffff00417802 */ /* 0x000fc40000000f00 */
[----:B------:R-:W-:Y:S02]  /*13c10*/  MOV R64, 0x13c30 ;  /* 0x00013c3000407802 */ /* 0x000fe40000000f00 */
[----:B------:R-:W-:Y:S05]  /*13c20*/  CALL.REL.NOINC `($__internal_129_$__cuda_sm70_shflsync_down) ;  /* 0x0000021000007944 */ /* 0x000fea0003c00000 */
        /* <DEDUP_REMOVED lines=33> */
        .weak           $__internal_129_$__cuda_sm70_shflsync_down
        .type           $__internal_129_$__cuda_sm70_shflsync_down,@function
        .size           $__internal_129_$__cuda_sm70_shflsync_down,($__internal_130_$__cuda_sm70_shflsync_idx_p - $__internal_129_$__cuda_sm70_shflsync_down)
$__internal_129_$__cuda_sm70_shflsync_down:
[----:B------:R-:W-:Y:S04]  /*13e40*/  WARPSYNC R65 ;  /* 0x0000004100007348 */ /* 0x000fe80003800000 */
[----:B------:R0:W1:Y:S02]  /*13e50*/  SHFL.DOWN PT, R66, R241, R66, R242 ;  /* 0x08000042f1427389 */ /* 0x00006400000e00f2 */
[----:B0-----:R-:W-:-:S06]  /*13e60*/  HFMA2.MMA R65, -RZ, RZ, 0, 0 ;  /* 0x00000000ff417435 */ /* 0x001fcc00000001ff */
[----:B------:R-:W-:Y:S05]  /*13e70*/  RET.REL.NODEC R64 `(_Z25selective_scan_bwd_kernelI32Selective_Scan_bwd_kernel_traitsILi64ELi16ELb0ELb1ELb0ELb1ELb1EfN3c107complexIfEEEEv12SSMParamsBwd) ;  /* 0xfffec18040007950 */ /* 0x000fea0003c3ffff */
        .weak           $__internal_130_$__cuda_sm70_shflsync_idx_p
        .type           $__internal_130_$__cuda_sm70_shflsync_idx_p,@function
        .size           $__internal_130_$__cuda_sm70_shflsync_idx_p,($__internal_131_$__cuda_sm70_shflsync_up - $__internal_130_$__cuda_sm70_shflsync_idx_p)
$__internal_130_$__cuda_sm70_shflsync_idx_p:
[----:B------:R-:W-:Y:S01]  /*13e80*/  MOV R84, 0x1f ;  /* 0x0000001f00547802 */ /* 0x000fe20000000f00 */
[----:B------:R-:W-:Y:S04]  /*13e90*/  WARPSYNC R247 ;  /* 0x000000f700007348 */ /* 0x000fe80003800000 */
[----:B------:R0:W1:Y:S04]  /*13ea0*/  SHFL.IDX PT, R66, R64, R66, R84 ;  /* 0x0000004240427389 */ /* 0x00006800000e0054 */
[----:B0-----:R-:W0:Y:S01]  /*13eb0*/  S2R R84, SR_LANEID ;  /* 0x0000000000547919 */ /* 0x001e220000000000 */
[----:B------:R-:W-:Y:S01]  /*13ec0*/  MOV R64, R65 ;  /* 0x0000004100407202 */ /* 0x000fe20000000f00 */
[----:B------:R-:W-:-:S06]  /*13ed0*/  HFMA2.MMA R65, -RZ, RZ, 0, 0 ;  /* 0x00000000ff417435 */ /* 0x000fcc00000001ff */
[----:B------:R-:W-:Y:S05]  /*13ee0*/  RET.REL.NODEC R64 `(_Z25selective_scan_bwd_kernelI32Selective_Scan_bwd_kernel_traitsILi64ELi16ELb0ELb1ELb0ELb1ELb1EfN3c107complexIfEEEEv12SSMParamsBwd) ;  /* 0xfffec11040007950 */ /* 0x000fea0003c3ffff */
        .weak           $__internal_131_$__cuda_sm70_shflsync_up
        .type           $__internal_131_$__cuda_sm70_shflsync_up,@function
        .size           $__internal_131_$__cuda_sm70_shflsync_up,(.L_x_14566 - $__internal_131_$__cuda_sm70_shflsync_up)
$__internal_131_$__cuda_sm70_shflsync_up:
[----:B------:R-:W-:Y:S04]  /*13ef0*/  WARPSYNC R244 ;  /* 0x000000f400007348 */ /* 0x000fe80003800000 */
[----:B------:R0:W1:Y:S02]  /*13f00*/  SHFL.UP PT, R66, R65, R66, R245 ;  /* 0x0400004241427389 */ /* 0x00006400000e00f5 */
[----:B0-----:R-:W-:-:S04]  /*13f10*/  MOV R65, 0x0 ;  /* 0x0000000000417802 */ /* 0x001fc80000000f00 */
[----:B------:R-:W-:Y:S05]  /*13f20*/  RET.REL.NODEC R64 `(_Z25selective_scan_bwd_kernelI32Selective_Scan_bwd_kernel_traitsILi64ELi16ELb0ELb1ELb0ELb1ELb1EfN3c107complexIfEEEEv12SSMParamsBwd) ;  /* 0xfffec0d040007950 */ /* 0x000fea0003c3ffff */
.L_x_5544:
        /* <DEDUP_REMOVED lines=13> */
.L_x_14566:


//--------------------- .text._Z25selective_scan_bwd_kernelI32Selective_Scan_bwd_kernel_traitsILi64ELi16ELb0ELb1ELb1ELb0ELb0EfN3c107complexIfEEEEv12SSMParamsBwd --------------------------
	.section	.text._Z25selective_scan_bwd_kernelI32Selective_Scan_bwd_kernel_traitsILi64ELi16ELb0ELb1ELb1ELb0ELb0EfN3c107complexIfEEEEv12SSMParamsBwd,"ax",@progbits
	.sectioninfo	@"SHI_REGISTERS=255"
	.align	128
        .global         _Z25selective_scan_bwd_kernelI32Selective_Scan_bwd_kernel_traitsILi64ELi16ELb0ELb1ELb1ELb0ELb0EfN3c107complexIfEEEEv12SSMParamsBwd
        .type           _Z25selective_scan_bwd_kernelI32Selective_Scan_bwd_kernel_traitsILi64ELi16ELb0ELb1ELb1ELb0ELb0EfN3c107complexIfEEEEv12SSMParamsBwd,@function
        .size           _Z25selective_scan_bwd_kernelI32Selective_Scan_bwd_kernel_traitsILi64ELi16ELb0ELb1ELb1ELb0ELb0EfN3c107complexIfEEEEv12SSMParamsBwd,(.L_x_14569 - _Z25selective_scan_bwd_kernelI32Selective_Scan_bwd_kernel_traitsILi64ELi16ELb0ELb1ELb1ELb0ELb0EfN3c107complexIfEEEEv12SSMParamsBwd)
        .other          _Z25selective_scan_bwd_kernelI32Selective_Scan_bwd_kernel_traitsILi64ELi16ELb0ELb1ELb1ELb0ELb0EfN3c107complexIfEEEEv12SSMParamsBwd,@"STO_CUDA_ENTRY STV_DEFAULT"
_Z25selective_scan_bwd_kernelI32Selective_Scan_bwd_kernel_traitsILi64ELi16ELb0ELb1ELb1ELb0ELb0EfN3c107complexIfEEEEv12SSMParamsBwd:
.text._Z25selective_scan_bwd_kernelI32Selective_Scan_bwd_kernel_traitsILi64ELi16ELb0ELb1ELb1ELb0ELb0EfN3c107complexIfEEEEv12SSMParamsBwd:
        /* <DEDUP_REMOVED lines=37> */
[----:B------:R1:W-:Y:S01]  /*0250*/  STL [R1], RZ ;  /* 0x000000ff01007387 */ /* 0x0003e20000100800 */
        /* <DEDUP_REMOVED lines=136> */
.L_x_5652:
        /* <DEDUP_REMOVED lines=14> */
[----:B------:R-:W-:Y:S01]  /*0bc0*/  ISETP.GE.AND P2, PT, R136, UR11, PT ;  /* 0x0000000b88007c0c */ /* 0x000fe2000bf46270 */
        /* <DEDUP_REMOVED lines=11> */
[----:B------:R-:W-:Y:S01]  /*0c80*/  LOP3.LUT R28, R136, 0xc0, RZ, 0xfc, !PT ;  /* 0x000000c0881c7812 */ /* 0x000fe200078efcff */
[----:B------:R1:W4:Y:S01]  /*0c90*/  @!P2 LDG.E R5, [R2.64] ;  /* 0x000000280205a981 */ /* 0x000322000c1e1900 */
[----:B------:R-:W-:Y:S02]  /*0ca0*/  ISETP.GE.AND P0, PT, R20, UR11, PT ;  /* 0x0000000b14007c0c */ /* 0x000fe4000bf06270 */
[----:B------:R-:W-:Y:S01]  /*0cb0*/  LOP3.LUT R30, R136, 0xe0, RZ, 0xfc, !PT ;  /* 0x000000e0881e7812 */ /* 0x000fe200078efcff */
        /* <DEDUP_REMOVED lines=84> */
[----:B----4-:R-:W-:Y:S04]  /*1200*/  STS [R252.X4], R5 ;  /* 0x00000005fc007388 */ /* 0x010fe80000004800 */
[----:B-----5:R1:W-:Y:S04]  /*1210*/  STS [R251.X4+0x80], R4 ;  /* 0x00008004fb007388 */ /* 0x0203e80000004800 */
[----:B--2---:R-:W-:Y:S04]  /*1220*/  STS [R250.X4+0x100], R7 ;  /* 0x00010007fa007388 */ /* 0x004fe80000004800 */
[----:B---3--:R2:W-:Y:S04]  /*1230*/  STS [R249.X4+0x180], R6 ;  /* 0x00018006f9007388 */ /* 0x0085e80000004800 */
        /* <DEDUP_REMOVED lines=35> */
[----:B0-----:R-:W-:Y:S01]  /*1470*/  HFMA2.MMA R17, -RZ, RZ, 0, 0 ;  /* 0x00000000ff117435 */ /* 0x001fe200000001ff */
[----:B------:R-:W-:Y:S01]  /*1480*/  CS2R R14, SRZ ;  /* 0x00000000000e7805 */ /* 0x000fe2000001ff00 */
        /* <DEDUP_REMOVED lines=18> */
[----:B------:R-:W-:Y:S02]  /*15b0*/  ISETP.GE.AND P1, PT, R41, UR11, PT ;  /* 0x0000000b29007c0c */ /* 0x000fe4000bf26270 */
        /* <DEDUP_REMOVED lines=58> */
[----:B--2---:R-:W-:Y:S01]  /*1960*/  CS2R R14, SRZ ;  /* 0x00000000000e7805 */ /* 0x004fe2000001ff00 */
[----:B------:R-:W-:Y:S01]  /*1970*/  HFMA2.MMA R19, -RZ, RZ, 0, 0 ;  /* 0x00000000ff137435 */ /* 0x000fe200000001ff */
[----:B------:R-:W2:Y:S01]  /*1980*/  @!P2 LDG.E R7, [R2.64+0x100] ;  /* 0x000100280207a981 */ /* 0x000ea2000c1e1900 */
[----:B------:R-:W-:-:S03]  /*1990*/  ISETP.GE.AND P2, PT, R32, UR11, PT ;  /* 0x0000000b20007c0c */ /* 0x000fc6000bf46270 */
[----:B------:R-:W4:Y:S01]  /*19a0*/  @!P1 LDG.E R5, [R2.64] ;  /* 0x0000002802059981 */ /* 0x000f22000c1e1900 */
[----:B------:R-:W-:-:S03]  /*19b0*/  ISETP.GE.AND P1, PT, R30, UR11, PT ;  /* 0x0000000b1e007c0c */ /* 0x000fc6000bf26270 */
[----:B------:R-:W5:Y:S01]  /*19c0*/  @!P0 LDG.E R0, [R2.64+0x80] ;  /* 0x0000802802008981 */ /* 0x000f62000c1e1900 */
[----:B------:R-:W-:-:S03]  /*19d0*/  ISETP.GE.AND P0, PT, R34, UR11, PT ;  /* 0x0000000b22007c0c */ /* 0x000fc6000bf06270 */
[----:B------:R-:W2:Y:S01]  /*19e0*/  @!P4 LDG.E R9, [R2.64+0x200] ;  /* 0x000200280209c981 */ /* 0x000ea2000c1e1900 */
        /* <DEDUP_REMOVED lines=10> */
[----:B------:R-:W-:Y:S02]  /*1a90*/  ISETP.GE.AND P1, PT, R41, UR11, PT ;  /* 0x0000000b29007c0c */ /* 0x000fe4000bf26270 */
        /* <DEDUP_REMOVED lines=121> */
.L_x_5647:
        /* <DEDUP_REMOVED lines=38> */
[C---:B------:R-:W-:Y:S01]  /*2490*/  LOP3.LUT R187, R6.reuse, 0xc0, RZ, 0xfc, !PT ;  /* 0x000000c006bb7812 */ /* 0x040fe200078efcff */
[----:B------:R0:W2:Y:S01]  /*24a0*/  @!P4 LDG.E R18, [R2.64] ;  /* 0x000000280212c981 */ /* 0x0000a2000c1e1900 */
[----:B------:R-:W-:Y:S01]  /*24b0*/  MOV R17, RZ ;  /* 0x000000ff00117202 */ /* 0x000fe20000000f00 */
[----:B------:R-:W-:Y:S01]  /*24c0*/  CS2R R42, SRZ ;  /* 0x00000000002a7805 */ /* 0x000fe2000001ff00 */
[C---:B------:R-:W-:Y:S01]  /*24d0*/  LOP3.LUT R186, R6.reuse, 0xe0, RZ, 0xfc, !PT ;  /* 0x000000e006ba7812 */ /* 0x040fe200078efcff */
[----:B------:R-:W-:Y:S01]  /*24e0*/  HFMA2.MMA R46, -RZ, RZ, 0, 0 ;  /* 0x00000000ff2e7435 */ /* 0x000fe200000001ff */
[C---:B------:R-:W-:Y:S01]  /*24f0*/  LOP3.LUT R142, R6.reuse, 0x100, RZ, 0xfc, !PT ;  /* 0x00000100068e7812 */ /* 0x040fe200078efcff */
[----:B------:R0:W3:Y:S01]  /*2500*/  @!P2 LDG.E R20, [R2.64+0x100] ;  /* 0x000100280214a981 */ /* 0x0000e2000c1e1900 */
[----:B------:R-:W-:Y:S01]  /*2510*/  ISETP.GE.AND P0, PT, R191, UR11, PT ;  /* 0x0000000bbf007c0c */ /* 0x000fe2000bf06270 */
[----:B------:R-:W-:Y:S01]  /*2520*/  HFMA2.MMA R110, -RZ, RZ, 0, 0 ;  /* 0x00000000ff6e7435 */ /* 0x000fe200000001ff */
[C---:B------:R-:W-:Y:S01]  /*2530*/  LOP3.LUT R184, R6.reuse, 0x120, RZ, 0xfc, !PT ;  /* 0x0000012006b87812 */ /* 0x040fe200078efcff */
[----:B------:R0:W4:Y:S01]  /*2540*/  @!P3 LDG.E R15, [R2.64+0x80] ;  /* 0x00008028020fb981 */ /* 0x000122000c1e1900 */
[----:B------:R-:W-:Y:S01]  /*2550*/  ISETP.GE.AND P6, PT, R193, UR11, PT ;  /* 0x0000000bc1007c0c */ /* 0x000fe2000bfc6270 */
[----:B------:R-:W-:Y:S01]  /*2560*/  ULDC.64 UR34, c[0x0][0x180] ;  /* 0x0000600000227ab9 */ /* 0x000fe20000000a00 */
[----:B------:R-:W-:Y:S01]  /*2570*/  LOP3.LUT R185, R6, 0x140, RZ, 0xfc, !PT ;  /* 0x0000014006b97812 */ /* 0x000fe200078efcff */
[----:B------:R0:W3:Y:S01]  /*2580*/  @!P1 LDG.E R17, [R2.64+0x180] ;  /* 0x0001802802119981 */ /* 0x0000e2000c1e1900 */
[----:B------:R-:W-:-:S02]  /*2590*/  ISETP.GE.AND P5, PT, R187, UR11, PT ;  /* 0x0000000bbb007c0c */ /* 0x000fc4000bfa6270 */
[----:B------:R-:W-:Y:S02]  /*25a0*/  ISETP.GE.AND P4, PT, R186, UR11, PT ;  /* 0x0000000bba007c0c */ /* 0x000fe4000bf86270 */
[----:B------:R-:W-:Y:S01]  /*25b0*/  ISETP.GE.AND P3, PT, R142, UR11, PT ;  /* 0x0000000b8e007c0c */ /* 0x000fe2000bf66270 */
        /* <DEDUP_REMOVED lines=20> */
[----:B------:R-:W-:Y:S01]  /*2700*/  ISETP.GE.AND P3, PT, R180, UR11, PT ;  /* 0x0000000bb4007c0c */ /* 0x000fe2000bf66270 */
[----:B------:R0:W3:Y:S01]  /*2710*/  @!P0 LDG.E R30, [R2.64+0x580] ;  /* 0x00058028021e8981 */ /* 0x0000e2000c1e1900 */
        /* <DEDUP_REMOVED lines=20> */
[----:B------:R0:W3:Y:S01]  /*2860*/  @!P0 LDG.E R31, [R2.64+0x900] ;  /* 0x00090028021f8981 */ /* 0x0000e2000c1e1900 */
[----:B------:R-:W-:-:S02]  /*2870*/  ISETP.GE.AND P2, PT, R166, UR11, PT ;  /* 0x0000000ba6007c0c */ /* 0x000fc4000bf46270 */
[----:B------:R-:W-:Y:S01]  /*2880*/  ISETP.GE.AND P1, PT, R154, UR11, PT ;  /* 0x0000000b9a007c0c */ /* 0x000fe2000bf26270 */
[----:B------:R0:W3:Y:S01]  /*2890*/  @!P6 LDG.E R38, [R2.64+0x980] ;  /* 0x000980280226e981 */ /* 0x0000e2000c1e1900 */
[----:B------:R-:W-:Y:S02]  /*28a0*/  SHF.L.U32 R5, R138, 0x5, RZ ;  /* 0x000000058a057819 */ /* 0x000fe400000006ff */
[C---:B------:R-:W-:Y:S01]  /*28b0*/  LOP3.LUT R156, R6.reuse, 0x320, RZ, 0xfc, !PT ;  /* 0x00000320069c7812 */ /* 0x040fe200078efcff */
[----:B------:R0:W3:Y:S01]  /*28c0*/  @!P5 LDG.E R33, [R2.64+0xa00] ;  /* 0x000a00280221d981 */ /* 0x0000e2000c1e1900 */
[C---:B------:R-:W-:Y:S02]  /*28d0*/  LOP3.LUT R152, R6.reuse, 0x340, RZ, 0xfc, !PT ;  /* 0x0000034006987812 */ /* 0x040fe400078efcff */
[----:B------:R-:W-:Y:S01]  /*28e0*/  LOP3.LUT R0, R5, 0xffffffe0, R228, 0xe2, !PT ;  /* 0xffffffe005007812 */ /* 0x000fe200078ee2e4 */
[----:B------:R0:W3:Y:S01]  /*28f0*/  @!P4 LDG.E R40, [R2.64+0xa80] ;  /* 0x000a80280228c981 */ /* 0x0000e2000c1e1900 */
[----:B------:R-:W-:-:S02]  /*2900*/  LOP3.LUT R150, R6, 0x360, RZ, 0xfc, !PT ;  /* 0x0000036006967812 */ /* 0x000fc400078efcff */
        /* <DEDUP_REMOVED lines=8> */
[----:B------:R-:W-:-:S02]  /*2990*/  LOP3.LUT R0, R0, 0x3e0, RZ, 0xfc, !PT ;  /* 0x000003e000007812 */ /* 0x000fc400078efcff */
[----:B------:R-:W-:Y:S02]  /*29a0*/  ISETP.GE.AND P5, PT, R150, UR11, PT ;  /* 0x0000000b96007c0c */ /* 0x000fe4000bfa6270 */
[----:B------:R-:W-:Y:S02]  /*29b0*/  ISETP.GE.AND P4, PT, R144, UR11, PT ;  /* 0x0000000b90007c0c */ /* 0x000fe4000bf86270 */
[----:B------:R-:W-:Y:S01]  /*29c0*/  ISETP.GE.AND P3, PT, R148, UR11, PT ;  /* 0x0000000b94007c0c */ /* 0x000fe2000bf66270 */
[----:B------:R0:W3:Y:S01]  /*29d0*/  @!P0 LDG.E R46, [R2.64+0xc80] ;  /* 0x000c8028022e8981 */ /* 0x0000e2000c1e1900 */
[----:B------:R-:W-:Y:S02]  /*29e0*/  ISETP.GE.AND P2, PT, R120, UR11, PT ;  /* 0x0000000b78007c0c */ /* 0x000fe4000bf46270 */
[----:B------:R-:W-:Y:S02]  /*29f0*/  ISETP.GE.AND P1, PT, R0, UR11, PT ;  /* 0x0000000b00007c0c */ /* 0x000fe4000bf26270 */
[----:B------:R-:W-:-:S02]  /*2a00*/  MOV R44, RZ ;  /* 0x000000ff002c7202 */ /* 0x000fc40000000f00 */
[----:B------:R-:W-:Y:S01]  /*2a10*/  MOV R66, RZ ;  /* 0x000000ff00427202 */ /* 0x000fe20000000f00 */
[----:B------:R0:W3:Y:S04]  /*2a20*/  @!P5 LDG.E R41, [R2.64+0xd80] ;  /* 0x000d80280229d981 */ /* 0x0000e8000c1e1900 */
[----:B------:R0:W3:Y:S04]  /*2a30*/  @!P6 LDG.E R44, [R2.64+0xd00] ;  /* 0x000d0028022ce981 */ /* 0x0000e8000c1e1900 */
[----:B------:R0:W3:Y:S04]  /*2a40*/  @!P4 LDG.E R39, [R2.64+0xe00] ;  /* 0x000e00280227c981 */ /* 0x0000e8000c1e1900 */
[----:B------:R0:W3:Y:S04]  /*2a50*/  @!P3 LDG.E R110, [R2.64+0xe80] ;  /* 0x000e8028026eb981 */ /* 0x0000e8000c1e1900 */
[----:B------:R0:W3:Y:S04]  /*2a60*/  @!P2 LDG.E R66, [R2.64+0xf00] ;  /* 0x000f00280242a981 */ /* 0x0000e8000c1e1900 */
[----:B------:R0:W3:Y:S01]  /*2a70*/  @!P1 LDG.E R43, [R2.64+0xf80] ;  /* 0x000f8028022b9981 */ /* 0x0000e2000c1e1900 */
[----:B------:R-:W-:Y:S01]  /*2a80*/  SHF.L.U32 R229, R138, 0x5, RZ ;  /* 0x000000058ae57819 */ /* 0x000fe200000006ff */
[----:B------:R-:W-:Y:S01]  /*2a90*/  UIMAD UR39, UR28, UR34, URZ ;  /* 0x000000221c2772a4 */ /* 0x000fe2000f8e023f */
[----:B------:R-:W-:-:S02]  /*2aa0*/  MOV R5, UR6 ;  /* 0x0000000600057c02 */ /* 0x000fc40008000f00 */
[----:B------:R-:W-:Y:S01]  /*2ab0*/  LOP3.LUT R16, R229, 0xfffffc00, RZ, 0xc0, !PT ;  /* 0xfffffc00e5107812 */ /* 0x000fe200078ec0ff */
[----:B------:R-:W-:Y:S02]  /*2ac0*/  UIMAD.WIDE.U32 UR36, UR29, UR34, URZ ;  /* 0x000000221d2472a5 */ /* 0x000fe4000f8e003f */
[----:B------:R-:W-:Y:S01]  /*2ad0*/  UIMAD UR39, UR29, UR35, UR39 ;  /* 0x000000231d2772a4 */ /* 0x000fe2000f8e0227 */
[----:B------:R-:W-:Y:S02]  /*2ae0*/  IADD3 R158, R16, R137, RZ ;  /* 0x00000089109e7210 */ /* 0x000fe40007ffe0ff */
[----:B------:R-:W-:Y:S01]  /*2af0*/  ISETP.GE.AND P0, PT, R6, UR11, PT ;  /* 0x0000000b06007c0c */ /* 0x000fe2000bf06270 */
[----:B------:R-:W-:Y:S01]  /*2b00*/  ULDC.64 UR34, c[0x0][0x188] ;  /* 0x0000620000227ab9 */ /* 0x000fe20000000a00 */
[----:B------:R-:W-:Y:S01]  /*2b10*/  IMAD.WIDE.U32 R6, R5, c[0x0][0x1c0], R6 ;  /* 0x0000700005067a25 */ /* 0x000fe200078e0006 */
[----:B------:R-:W-:Y:S01]  /*2b20*/  UIADD3 UR37, UR37, UR39, URZ ;  /* 0x0000002725257290 */ /* 0x000fe2000fffe03f */
[C---:B------:R-:W-:Y:S01]  /*2b30*/  IADD3 R5, R158.reuse, 0x20, RZ ;  /* 0x000000209e057810 */ /* 0x040fe20007ffe0ff */
[----:B------:R-:W-:Y:S01]  /*2b40*/  UIMAD UR39, UR38, UR34, URZ ;  /* 0x00000022262772a4 */ /* 0x000fe2000f8e023f */
[----:B------:R-:W-:-:S02]  /*2b50*/  IADD3 R13, R158, 0x40, RZ ;  /* 0x000000409e0d7810 */ /* 0x000fc40007ffe0ff */
[C---:B------:R-:W-:Y:S02]  /*2b60*/  IADD3 R9, R158.reuse, 0x60, RZ ;  /* 0x000000609e097810 */ /* 0x040fe40007ffe0ff */
[CC--:B------:R-:W-:Y:S02]  /*2b70*/  LEA.HI.SX32 R67, R158.reuse, R158.reuse, 0x1b ;  /* 0x0000009e9e437211 */ /* 0x0c0fe400078fdaff */
[C---:B------:R-:W-:Y:S01]  /*2b80*/  IADD3 R11, R158.reuse, 0x80, RZ ;  /* 0x000000809e0b7810 */ /* 0x040fe20007ffe0ff */
[----:B------:R-:W-:Y:S01]  /*2b90*/  UIMAD UR39, UR6, UR35, UR39 ;  /* 0x00000023062772a4 */ /* 0x000fe2000f8e0227 */
[C---:B------:R-:W-:Y:S01]  /*2ba0*/  IADD3 R45, R158.reuse, 0xa0, RZ ;  /* 0x000000a09e2d7810 */ /* 0x040fe20007ffe0ff */
[----:B------:R-:W-:Y:S01]  /*2bb0*/  UIMAD.WIDE.U32 UR36, UR6, UR34, UR36 ;  /* 0x00000022062472a5 */ /* 0x000fe2000f8e0024 */
[-C--:B------:R-:W-:Y:S02]  /*2bc0*/  LEA.HI.SX32 R14, R5, R158.reuse, 0x1b ;  /* 0x0000009e050e7211 */ /* 0x080fe400078fdaff */
[----:B------:R-:W-:Y:S01]  /*2bd0*/  IADD3 R61, R158, 0xc0, RZ ;  /* 0x000000c09e3d7810 */ /* 0x000fe20007ffe0ff */
[----:B------:R-:W-:Y:S01]  /*2be0*/  ULDC.64 UR34, c[0x0][0x220] ;  /* 0x0000880000227ab9 */ /* 0x000fe20000000a00 */
[----:B------:R-:W-:-:S02]  /*2bf0*/  LEA.HI.SX32 R13, R13, R158, 0x1b ;  /* 0x0000009e0d0d7211 */ /* 0x000fc400078fdaff */
[C---:B------:R-:W-:Y:S02]  /*2c00*/  IADD3 R63, R158.reuse, 0xe0, RZ ;  /* 0x000000e09e3f7810 */ /* 0x040fe40007ffe0ff */
[-C--:B------:R-:W-:Y:S02]  /*2c10*/  LEA.HI.SX32 R12, R9, R158.reuse, 0x1b ;  /* 0x0000009e090c7211 */ /* 0x080fe400078fdaff */
[C---:B------:R-:W-:Y:S02]  /*2c20*/  IADD3 R139, R158.reuse, 0x100, RZ ;  /* 0x000001009e8b7810 */ /* 0x040fe40007ffe0ff */
[-C--:B------:R-:W-:Y:S01]  /*2c30*/  LEA.HI.SX32 R11, R11, R158.reuse, 0x1b ;  /* 0x0000009e0b0b7211 */ /* 0x080fe200078fdaff */
[----:B------:R-:W-:Y:S01]  /*2c40*/  UIADD3 UR37, UR37, UR39, URZ ;  /* 0x0000002725257290 */ /* 0x000fe2000fffe03f */
[----:B------:R-:W-:Y:S01]  /*2c50*/  IADD3 R65, R158, 0x120, RZ ;  /* 0x000001209e417810 */ /* 0x000fe20007ffe0ff */
[----:B------:R-:W-:Y:S01]  /*2c60*/  ULEA UR34, UP0, UR36, UR34, 0x3 ;  /* 0x0000002224227291 */ /* 0x000fe2000f80183f */
[----:B------:R-:W-:-:S02]  /*2c70*/  LEA.HI.SX32 R8, R45, R158, 0x1b ;  /* 0x0000009e2d087211 */ /* 0x000fc400078fdaff */
[C---:B------:R-:W-:Y:S02]  /*2c80*/  IADD3 R69, R158.reuse, 0x140, RZ ;  /* 0x000001409e457810 */ /* 0x040fe40007ffe0ff */
        /* <DEDUP_REMOVED lines=24> */
[----:B------:R-:W-:Y:S02]  /*2e10*/  LEA.HI.SX32 R159, R159, R158, 0x1b ;  /* 0x0000009e9f9f7211 */ /* 0x000fe400078fdaff */
[----:B------:R-:W-:-:S02]  /*2e20*/  IADD3 R143, R158, 0x2a0, RZ ;  /* 0x000002a09e8f7810 */ /* 0x000fc40007ffe0ff */
[-C--:B------:R-:W-:Y:S01]  /*2e30*/  LEA.HI.SX32 R161, R161, R158.reuse, 0x1b ;  /* 0x0000009ea1a17211 */ /* 0x080fe200078fdaff */
[----:B------:R-:W-:Y:S01]  /*2e40*/  UIMAD UR34, UR38, UR34, URZ ;  /* 0x00000022262272a4 */ /* 0x000fe2000f8e023f */
[C---:B------:R-:W-:Y:S01]  /*2e50*/  IADD3 R145, R158.reuse, 0x2c0, RZ ;  /* 0x000002c09e917810 */ /* 0x040fe20007ffe0ff */
[----:B------:R-:W3:Y:S01]  /*2e60*/  LDG.E.64 R2, [R2.64] ;  /* 0x0000002802027981 */ /* 0x000ee2000c1e1b00 */
[-C--:B------:R-:W-:Y:S02]  /*2e70*/  LEA.HI.SX32 R160, R121, R158.reuse, 0x1b ;  /* 0x0000009e79a07211 */ /* 0x080fe400078fdaff */
[C---:B------:R-:W-:Y:S02]  /*2e80*/  IADD3 R147, R158.reuse, 0x2e0, RZ ;  /* 0x000002e09e937810 */ /* 0x040fe40007ffe0ff */
[----:B------:R-:W-:Y:S02]  /*2e90*/  LEA.HI.SX32 R157, R157, R158, 0x1b ;  /* 0x0000009e9d9d7211 */ /* 0x000fe400078fdaff */
[----:B------:R-:W-:-:S02]  /*2ea0*/  IADD3 R149, R158, 0x300, RZ ;  /* 0x000003009e957810 */ /* 0x000fc40007ffe0ff */
[-C--:B------:R-:W-:Y:S02]  /*2eb0*/  LEA.HI.SX32 R68, R141, R158.reuse, 0x1b ;  /* 0x0000009e8d447211 */ /* 0x080fe400078fdaff */
[C---:B------:R-:W-:Y:S02]  /*2ec0*/  IADD3 R151, R158.reuse, 0x320, RZ ;  /* 0x000003209e977810 */ /* 0x040fe40007ffe0ff */
[-C--:B------:R-:W-:Y:S01]  /*2ed0*/  LEA.HI.SX32 R65, R143, R158.reuse, 0x1b ;  /* 0x0000009e8f417211 */ /* 0x080fe200078fdaff */
[----:B------:R-:W-:Y:S01]  /*2ee0*/  UIMAD UR34, UR6, UR35, UR34 ;  /* 0x00000023062272a4 */ /* 0x000fe2000f8e0222 */
        /* <DEDUP_REMOVED lines=11> */
[----:B------:R-:W-:Y:S02]  /*2fa0*/  IADD3 R175, R158, 0x3e0, RZ ;  /* 0x000003e09eaf7810 */ /* 0x000fe40007ffe0ff */
[-C--:B------:R-:W-:Y:S02]  /*2fb0*/  LEA.HI.SX32 R60, R155, R158.reuse, 0x1b ;  /* 0x0000009e9b3c7211 */ /* 0x080fe400078fdaff */
[----:B------:R-:W-:Y:S01]  /*2fc0*/  LEA.HI.SX32 R70, R165, R158, 0x1b ;  /* 0x0000009ea5467211 */ /* 0x000fe200078fdaff */
[----:B--2---:R-:W-:Y:S04]  /*2fd0*/  STS [R67.X4], R18 ;  /* 0x0000001243007388 */ /* 0x004fe80000004800 */
[----:B----4-:R0:W-:Y:S04]  /*2fe0*/  STS [R14.X4+0x80], R15 ;  /* 0x0000800f0e007388 */ /* 0x0101e80000004800 */
[----:B---3--:R-:W-:Y:S04]  /*2ff0*/  STS [R13.X4+0x100], R20 ;  /* 0x000100140d007388 */ /* 0x008fe80000004800 */
        /* <DEDUP_REMOVED lines=18> */
[----:B------:R-:W-:-:S03]  /*3120*/  IADD3 R5, R7, UR34, RZ ;  /* 0x0000002207057c10 */ /* 0x000fc6000fffe0ff */
[----:B------:R-:W-:Y:S01]  /*3130*/  STS [R65.X4+0xa80], R40 ;  /* 0x000a802841007388 */ /* 0x000fe20000004800 */
[----:B------:R-:W-:-:S03]  /*3140*/  LEA R4, P2, R6, UR15, 0x2 ;  /* 0x0000000f06047c11 */ /* 0x000fc6000f8410ff */
[----:B------:R-:W-:Y:S01]  /*3150*/  STS [R62.X4+0xb00], R35 ;  /* 0x000b00233e007388 */ /* 0x000fe20000004800 */
[----:B------:R-:W-:-:S03]  /*3160*/  LEA.HI.SX32 R155, R167, R158, 0x1b ;  /* 0x0000009ea79b7211 */ /* 0x000fc600078fdaff */
[----:B------:R-:W-:Y:S01]  /*3170*/  STS [R64.X4+0xb80], R37 ;  /* 0x000b802540007388 */ /* 0x000fe20000004800 */
[----:B------:R-:W-:-:S03]  /*3180*/  LEA.HI.SX32 R71, R171, R158, 0x1b ;  /* 0x0000009eab477211 */ /* 0x000fc600078fdaff */
[----:B------:R-:W-:Y:S01]  /*3190*/  STS [R63.X4+0xc00], R42 ;  /* 0x000c002a3f007388 */ /* 0x000fe20000004800 */
[----:B------:R-:W-:Y:S02]  /*31a0*/  LEA.HI.SX32 R158, R175, R158, 0x1b ;  /* 0x0000009eaf9e7211 */ /* 0x000fe400078fdaff */
[----:B------:R-:W-:Y:S01]  /*31b0*/  MOV R145, RZ ;  /* 0x000000ff00917202 */ /* 0x000fe20000000f00 */
[----:B------:R-:W-:Y:S01]  /*31c0*/  STS [R69.X4+0xc80], R46 ;  /* 0x000c802e45007388 */ /* 0x000fe20000004800 */
[----:B------:R-:W-:-:S03]  /*31d0*/  LEA.HI.X R5, R6, UR14, R5, 0x2, P2 ;  /* 0x0000000e06057c11 */ /* 0x000fc600090f1405 */
[----:B------:R-:W-:Y:S04]  /*31e0*/  STS [R61.X4+0xd00], R44 ;  /* 0x000d002c3d007388 */ /* 0x000fe80000004800 */
[----:B------:R-:W-:Y:S04]  /*31f0*/  STS [R60.X4+0xd80], R41 ;  /* 0x000d80293c007388 */ /* 0x000fe80000004800 */
[----:B------:R-:W-:Y:S04]  /*3200*/  STS [R70.X4+0xe00], R39 ;  /* 0x000e002746007388 */ /* 0x000fe80000004800 */
[----:B------:R3:W-:Y:S04]  /*3210*/  STS [R155.X4+0xe80], R110 ;  /* 0x000e806e9b007388 */ /* 0x0007e80000004800 */
[----:B------:R4:W-:Y:S04]  /*3220*/  STS [R71.X4+0xf00], R66 ;  /* 0x000f004247007388 */ /* 0x0009e80000004800 */
[----:B------:R-:W-:Y:S01]  /*3230*/  STS [R158.X4+0xf80], R43 ;  /* 0x000f802b9e007388 */ /* 0x000fe20000004800 */
[----:B------:R-:W-:-:S06]  /*3240*/  NOP ;  /* 0x0000000000007918 */ /* 0x000fcc0000000000 */
[----:B------:R0:W4:Y:S01]  /*3250*/  @!P1 LDG.E R145, [R4.64+0x80] ;  /* 0x0000802804919981 */ /* 0x000122000c1e1900 */
[----:B------:R-:W-:Y:S02]  /*3260*/  ISETP.GE.AND P1, PT, R189, UR11, PT ;  /* 0x0000000bbd007c0c */ /* 0x000fe4000bf26270 */
[----:B------:R-:W-:Y:S01]  /*3270*/  MOV R215, RZ ;  /* 0x000000ff00d77202 */ /* 0x000fe20000000f00 */
[----:B------:R-:W-:Y:S02]  /*3280*/  HFMA2.MMA R146, -RZ, RZ, 0, 0 ;  /* 0x00000000ff927435 */ /* 0x000fe400000001ff */
[----:B------:R-:W-:-:S08]  /*3290*/  HFMA2.MMA R213, -RZ, RZ, 0, 0 ;  /* 0x00000000ffd57435 */ /* 0x000fd000000001ff */
[----:B------:R0:W4:Y:S01]  /*32a0*/  @!P1 LDG.E R215, [R4.64+0x180] ;  /* 0x0001802804d79981 */ /* 0x000122000c1e1900 */
[----:B------:R-:W-:-:S03]  /*32b0*/  ISETP.GE.AND P1, PT, R193, UR11, PT ;  /* 0x0000000bc1007c0c */ /* 0x000fc6000bf26270 */
[----:B------:R0:W4:Y:S01]  /*32c0*/  @!P0 LDG.E R146, [R4.64] ;  /* 0x0000002804928981 */ /* 0x000122000c1e1900 */
[----:B------:R-:W-:Y:S01]  /*32d0*/  ISETP.GE.AND P0, PT, R188, UR11, PT ;  /* 0x0000000bbc007c0c */ /* 0x000fe2000bf06270 */
[----:B------:R-:W-:Y:S02]  /*32e0*/  HFMA2.MMA R192, -RZ, RZ, 0, 0 ;  /* 0x00000000ffc07435 */ /* 0x000fe400000001ff */
[----:B------:R-:W-:-:S06]  /*32f0*/  HFMA2.MMA R211, -RZ, RZ, 0, 0 ;  /* 0x00000000ffd37435 */ /* 0x000fcc00000001ff */
[----:B------:R0:W4:Y:S01]  /*3300*/  @!P1 LDG.E R213, [R4.64+0x280] ;  /* 0x0002802804d59981 */ /* 0x000122000c1e1900 */
[----:B------:R-:W-:Y:S02]  /*3310*/  ISETP.GE.AND P1, PT, R186, UR11, PT ;  /* 0x0000000bba007c0c */ /* 0x000fe4000bf26270 */
[----:B------:R-:W-:Y:S01]  /*3320*/  ISETP.GE.AND P3, PT, R142, UR11, PT ;  /* 0x0000000b8e007c0c */ /* 0x000fe2000bf66270 */
[----:B------:R0:W4:Y:S01]  /*3330*/  @!P0 LDG.E R192, [R4.64+0x100] ;  /* 0x0001002804c08981 */ /* 0x000122000c1e1900 */
[----:B------:R-:W-:Y:S02]  /*3340*/  ISETP.GE.AND P4, PT, R184, UR11, PT ;  /* 0x0000000bb8007c0c */ /* 0x000fe4000bf86270 */
[----:B------:R-:W-:Y:S01]  /*3350*/  ISETP.GE.AND P6, PT, R185, UR11, PT ;  /* 0x0000000bb9007c0c */ /* 0x000fe2000bfc6270 */
[----:B------:R-:W-:Y:S01]  /*3360*/  HFMA2.MMA R207, -RZ, RZ, 0, 0 ;  /* 0x00000000ffcf7435 */ /* 0x000fe200000001ff */
[----:B------:R-:W-:Y:S02]  /*3370*/  ISETP.GE.AND P2, PT, R183, UR11, PT ;  /* 0x0000000bb7007c0c */ /* 0x000fe4000bf46270 */
[----:B------:R-:W-:-:S02]  /*3380*/  ISETP.GE.AND P0, PT, R191, UR11, PT ;  /* 0x0000000bbf007c0c */ /* 0x000fc4000bf06270 */
[----:B------:R-:W-:Y:S01]  /*3390*/  ISETP.GE.AND P5, PT, R182, UR11, PT ;  /* 0x0000000bb6007c0c */ /* 0x000fe2000bfa6270 */
[----:B------:R-:W-:Y:S01]  /*33a0*/  CS2R R208, SRZ ;  /* 0x0000000000d07805 */ /* 0x000fe2000001ff00 */
[----:B------:R0:W4:Y:S01]  /*33b0*/  @!P1 LDG.E R211, [R4.64+0x380] ;  /* 0x0003802804d39981 */ /* 0x000122000c1e1900 */
[----:B------:R-:W-:Y:S01]  /*33c0*/  MOV R142, RZ ;  /* 0x000000ff008e7202 */ /* 0x000fe20000000f00 */
[----:B------:R-:W-:Y:S01]  /*33d0*/  HFMA2.MMA R200, -RZ, RZ, 0, 0 ;  /* 0x00000000ffc87435 */ /* 0x000fe200000001ff */
[----:B------:R-:W-:Y:S02]  /*33e0*/  ISETP.GE.AND P1, PT, R179, UR11, PT ;  /* 0x0000000bb3007c0c */ /* 0x000fe4000bf26270 */
[----:B------:R-:W-:Y:S01]  /*33f0*/  MOV R186, RZ ;  /* 0x000000ff00ba7202 */ /* 0x000fe20000000f00 */
[----:B------:R0:W4:Y:S01]  /*3400*/  @!P4 LDG.E R209, [R4.64+0x480] ;  /* 0x0004802804d1c981 */ /* 0x000122000c1e1900 */
[----:B------:R-:W-:-:S03]  /*3410*/  ISETP.GE.AND P4, PT, R174, UR11, PT ;  /* 0x0000000bae007c0c */ /* 0x000fc6000bf86270 */
[----:B------:R0:W4:Y:S01]  /*3420*/  @!P3 LDG.E R142, [R4.64+0x400] ;  /* 0x00040028048eb981 */ /* 0x000122000c1e1900 */
[----:B------:R-:W-:Y:S01]  /*3430*/  ISETP.GE.AND P3, PT, R181, UR11, PT ;  /* 0x0000000bb5007c0c */ /* 0x000fe2000bf66270 */
        /* <DEDUP_REMOVED lines=10> */
[----:B------:R-:W-:Y:S02]  /*34e0*/  ISETP.GE.AND P1, PT, R177, UR11, PT ;  /* 0x0000000bb1007c0c */ /* 0x000fe4000bf26270 */
[----:B------:R-:W-:Y:S01]  /*34f0*/  CS2R R176, SRZ ;  /* 0x0000000000b07805 */ /* 0x000fe2000001ff00 */
        /* <DEDUP_REMOVED lines=13> */
[----:B------:R-:W-:-:S03]  /*35d0*/  CS2R R178, SRZ ;  /* 0x0000000000b27805 */ /* 0x000fc6000001ff00 */
        /* <DEDUP_REMOVED lines=13> */
[----:B------:R-:W-:-:S03]  /*36b0*/  ISETP.GE.AND P2, PT, R148, UR11, PT ;  /* 0x0000000b94007c0c */ /* 0x000fc6000bf46270 */
[----:B------:R0:W4:Y:S01]  /*36c0*/  @!P5 LDG.E R203, [R4.64+0xb80] ;  /* 0x000b802804cbd981 */ /* 0x000122000c1e1900 */
[----:B------:R-:W-:Y:S02]  /*36d0*/  ISETP.GE.AND P5, PT, R120, UR11, PT ;  /* 0x0000000b78007c0c */ /* 0x000fe4000bfa6270 */
[----:B------:R-:W-:Y:S01]  /*36e0*/  ISETP.GE.AND P0, PT, R0, UR11, PT ;  /* 0x0000000b00007c0c */ /* 0x000fe2000bf06270 */
[----:B------:R-:W-:Y:S01]  /*36f0*/  CS2R R166, SRZ ;  /* 0x0000000000a67805 */ /* 0x000fe2000001ff00 */
[----:B------:R-:W-:Y:S01]  /*3700*/  MOV R168, RZ ;  /* 0x000000ff00a87202 */ /* 0x000fe20000000f00 */
[----:B------:R-:W-:Y:S01]  /*3710*/  CS2R R170, SRZ ;  /* 0x0000000000aa7805 */ /* 0x000fe2000001ff00 */
[----:B------:R-:W-:Y:S01]  /*3720*/  MOV R172, RZ ;  /* 0x000000ff00ac7202 */ /* 0x000fe20000000f00 */
        /* <DEDUP_REMOVED lines=10> */
[----:B------:R-:W-:Y:S02]  /*37d0*/  FADD.FTZ R191, R114, UR8 ;  /* 0x0000000872bf7e21 */ /* 0x000fe40008010000 */
[----:B------:R-:W-:Y:S01]  /*37e0*/  FADD.FTZ R193, R113, UR8 ;  /* 0x0000000871c17e21 */ /* 0x000fe20008010000 */
[----:B------:R-:W1:Y:S01]  /*37f0*/  R2UR UR35, R2 ;  /* 0x00000000022373c2 */ /* 0x000e6200000e0000 */
[----:B0-----:R-:W-:-:S04]  /*3800*/  FMUL.FTZ R0, R187, UR36 ;  /* 0x00000024bb007c20 */ /* 0x001fc80008410000 */
[----:B------:R-:W-:Y:S02]  /*3810*/  FMUL.RZ R3, R0, 0.15915493667125701904 ;  /* 0x3e22f98300037820 */ /* 0x000fe4000040c000 */
[----:B------:R-:W-:-:S04]  /*3820*/  FMUL.FTZ R0, R189, UR36 ;  /* 0x00000024bd007c20 */ /* 0x000fc80008410000 */
[----:B------:R-:W-:Y:S02]  /*3830*/  FMUL.RZ R6, R0, 0.15915493667125701904 ;  /* 0x3e22f98300067820 */ /* 0x000fe4000040c000 */
[----:B------:R-:W-:Y:S01]  /*3840*/  FMUL.FTZ R0, R191, UR36 ;  /* 0x00000024bf007c20 */ /* 0x000fe20008410000 */
[----:B------:R-:W-:Y:S01]  /*3850*/  MUFU.SIN R121, R3 ;  /* 0x0000000300797308 */ /* 0x000fe20000000400 */
[----:B------:R-:W-:-:S07]  /*3860*/  FADD.FTZ R195, R112, UR8 ;  /* 0x0000000870c37e21 */ /* 0x000fce0008010000 */
[----:B------:R0:W-:Y:S01]  /*3870*/  MUFU.COS R120, R3 ;  /* 0x0000000300787308 */ /* 0x0001e20000000000 */
[----:B------:R-:W-:Y:S02]  /*3880*/  FADD.FTZ R197, R109, UR8 ;  /* 0x000000086dc57e21 */ /* 0x000fe40008010000 */
[----:B0-----:R-:W-:Y:S02]  /*3890*/  FMUL.RZ R3, R0, 0.15915493667125701904 ;  /* 0x3e22f98300037820 */ /* 0x001fe4000040c000 */
[----:B------:R-:W-:-:S04]  /*38a0*/  FMUL.FTZ R0, R193, UR36 ;  /* 0x00000024c1007c20 */ /* 0x000fc80008410000 */
[----:B------:R-:W-:Y:S02]  /*38b0*/  FMUL.RZ R15, R0, 0.15915493667125701904 ;  /* 0x3e22f983000f7820 */ /* 0x000fe4000040c000 */
[----:B------:R-:W-:Y:S02]  /*38c0*/  FMUL.FTZ R0, R195, UR36 ;  /* 0x00000024c3007c20 */ /* 0x000fe40008410000 */
[----:B------:R-:W-:Y:S02]  /*38d0*/  FADD.FTZ R199, R108, UR8 ;  /* 0x000000086cc77e21 */ /* 0x000fe40008010000 */
[----:B-1----:R-:W-:Y:S02]  /*38e0*/  FMUL.RZ R17, R0, 0.15915493667125701904 ;  /* 0x3e22f98300117820 */ /* 0x002fe4000040c000 */
[----:B------:R-:W-:Y:S02]  /*38f0*/  FMUL.FTZ R0, R197, UR36 ;  /* 0x00000024c5007c20 */ /* 0x000fe40008410000 */
[----:B------:R-:W-:-:S02]  /*3900*/  FADD.FTZ R181, R104, UR8 ;  /* 0x0000000868b57e21 */ /* 0x000fc40008010000 */
[----:B------:R-:W-:Y:S02]  /*3910*/  FMUL.RZ R18, R0, 0.15915493667125701904 ;  /* 0x3e22f98300127820 */ /* 0x000fe4000040c000 */
[----:B------:R-:W-:Y:S02]  /*3920*/  FMUL.FTZ R0, R199, UR36 ;  /* 0x00000024c7007c20 */ /* 0x000fe40008410000 */
[----:B------:R-:W-:Y:S02]  /*3930*/  FADD.FTZ R185, R106, UR8 ;  /* 0x000000086ab97e21 */ /* 0x000fe40008010000 */
[----:B------:R-:W-:Y:S01]  /*3940*/  FADD.FTZ R201, R107, UR8 ;  /* 0x000000086bc97e21 */ /* 0x000fe20008010000 */
[----:B------:R-:W-:Y:S01]  /*3950*/  MUFU.SIN R143, R15 ;  /* 0x0000000f008f7308 */ /* 0x000fe20000000400 */
[----:B------:R-:W-:Y:S02]  /*3960*/  FMUL.FTZ R111, R181, UR36 ;  /* 0x00000024b56f7c20 */ /* 0x000fe40008410000 */
[----:B--2---:R-:W-:Y:S01]  /*3970*/  FMUL.RZ R19, R0, 0.15915493667125701904 ;  /* 0x3e22f98300137820 */ /* 0x004fe2000040c000 */
[----:B------:R-:W-:Y:S01]  /*3980*/  LEA R16, R137, R16, 0x5 ;  /* 0x0000001089107211 */ /* 0x000fe200078e28ff */
[----:B------:R-:W-:-:S03]  /*3990*/  FMUL.FTZ R0, R201, UR36 ;  /* 0x00000024c9007c20 */ /* 0x000fc60008410000 */
[----:B------:R0:W-:Y:S01]  /*39a0*/  MUFU.COS R144, R15 ;  /* 0x0000000f00907308 */ /* 0x0001e20000000000 */
[----:B------:R-:W-:Y:S01]  /*39b0*/  FADD.FTZ R184, R105, UR8 ;  /* 0x0000000869b87e21 */ /* 0x000fe20008010000 */
[----:B------:R-:W-:Y:S01]  /*39c0*/  MOV R2, UR35 ;  /* 0x0000002300027c02 */ /* 0x000fe20008000f00 */
[----:B------:R-:W-:Y:S02]  /*39d0*/  FMUL.RZ R188, R111, 0.15915493667125701904 ;  /* 0x3e22f9836fbc7820 */ /* 0x000fe4000040c000 */
[----:B0-----:R-:W-:-:S03]  /*39e0*/  FMUL.FTZ R15, R185, UR36 ;  /* 0x00000024b90f7c20 */ /* 0x001fc60008410000 */
[----:B---3--:R-:W-:Y:S01]  /*39f0*/  MUFU.SIN R110, R6 ;  /* 0x00000006006e7308 */ /* 0x008fe20000000400 */
[----:B------:R-:W-:Y:S01]  /*3a00*/  LEA.HI.SX32 R196, R16, R16, 0x1b ;  /* 0x0000001010c47211 */ /* 0x000fe200078fdaff */
[----:B------:R-:W-:-:S04]  /*3a10*/  FADD.FTZ R156, R103, UR8 ;  /* 0x00000008679c7e21 */ /* 0x000fc80008010000 */
[----:B------:R-:W0:Y:S02]  /*3a20*/  LDS R46, [R196.X4] ;  /* 0x00000000c42e7984 */ /* 0x000e240000004800 */
[----:B------:R-:W-:Y:S02]  /*3a30*/  MUFU.COS R206, R6 ;  /* 0x0000000600ce7308 */ /* 0x000fe40000000000 */
[----:B------:R-:W1:Y:S04]  /*3a40*/  LDS R45, [R196.X4+0x4] ;  /* 0x00000400c42d7984 */ /* 0x000e680000004800 */
[----:B------:R-:W2:Y:S02]  /*3a50*/  LDS R44, [R196.X4+0x8] ;  /* 0x00000800c42c7984 */ /* 0x000ea40000004800 */
[----:B------:R-:W-:Y:S02]  /*3a60*/  MUFU.SIN R5, R18 ;  /* 0x0000001200057308 */ /* 0x000fe40000000400 */
[----:B------:R-:W3:Y:S04]  /*3a70*/  LDS R43, [R196.X4+0xc] ;  /* 0x00000c00c42b7984 */ /* 0x000ee80000004800 */
[----:B------:R-:W-:Y:S02]  /*3a80*/  LDS R42, [R196.X4+0x10] ;  /* 0x00001000c42a7984 */ /* 0x000fe40000004800 */
[----:B------:R0:W-:Y:S02]  /*3a90*/  MUFU.COS R6, R18 ;  /* 0x0000001200067308 */ /* 0x0001e40000000000 */
[----:B------:R-:W1:Y:S04]  /*3aa0*/  LDS R41, [R196.X4+0x14] ;  /* 0x00001400c4297984 */ /* 0x000e680000004800 */
[----:B------:R-:W1:Y:S02]  /*3ab0*/  LDS R40, [R196.X4+0x18] ;  /* 0x00001800c4287984 */ /* 0x000e640000004800 */
[----:B------:R-:W-:Y:S01]  /*3ac0*/  MUFU.SIN R7, R17 ;  /* 0x0000001100077308 */ /* 0x000fe20000000400 */
[----:B0-----:R-:W-:Y:S01]  /*3ad0*/  FMUL.RZ R18, R15, 0.15915493667125701904 ;  /* 0x3e22f9830f127820 */ /* 0x001fe2000040c000 */
[----:B------:R-:W0:Y:S01]  /*3ae0*/  LDS R39, [R196.X4+0x1c] ;  /* 0x00001c00c4277984 */ /* 0x000e220000004800 */
[----:B------:R-:W-:-:S03]  /*3af0*/  FMUL.FTZ R15, R184, UR36 ;  /* 0x00000024b80f7c20 */ /* 0x000fc60008410000 */
[----:B------:R-:W-:Y:S02]  /*3b00*/  LDS R38, [R196.X4+0x20] ;  /* 0x00002000c4267984 */ /* 0x000fe40000004800 */
[----:B------:R2:W-:Y:S01]  /*3b10*/  MUFU.COS R141, R17 ;  /* 0x00000011008d7308 */ /* 0x0005e20000000000 */
[----:B------:R-:W-:Y:S01]  /*3b20*/  FMUL.RZ R152, R15, 0.15915493667125701904 ;  /* 0x3e22f9830f987820 */ /* 0x000fe2000040c000 */
[----:B------:R-:W0:Y:S06]  /*3b30*/  LDS R37, [R196.X4+0x24] ;  /* 0x00002400c4257984 */ /* 0x000e2c0000004800 */
[----:B------:R-:W-:Y:S01]  /*3b40*/  MUFU.SIN R149, R188 ;  /* 0x000000bc00957308 */ /* 0x000fe20000000400 */
[----:B--2---:R-:W-:Y:S01]  /*3b50*/  FMUL.RZ R17, R0, 0.15915493667125701904 ;  /* 0x3e22f98300117820 */ /* 0x004fe2000040c000 */
[----:B------:R-:W2:Y:S06]  /*3b60*/  LDS R36, [R196.X4+0x28] ;  /* 0x00002800c4247984 */ /* 0x000eac0000004800 */
[----:B------:R3:W-:Y:S01]  /*3b70*/  MUFU.COS R150, R188 ;  /* 0x000000bc00967308 */ /* 0x0007e20000000000 */
[----:B------:R-:W0:Y:S01]  /*3b80*/  LDS R35, [R196.X4+0x2c] ;  /* 0x00002c00c4237984 */ /* 0x000e220000004800 */
[----:B------:R-:W-:-:S03]  /*3b90*/  FMUL.FTZ R111, R156, UR36 ;  /* 0x000000249c6f7c20 */ /* 0x000fc60008410000 */
[----:B------:R-:W-:Y:S03]  /*3ba0*/  LDS R34, [R196.X4+0x30] ;  /* 0x00003000c4227984 */ /* 0x000fe60000004800 */
[----:B------:R-:W-:Y:S01]  /*3bb0*/  MUFU.SIN R198, R3 ;  /* 0x0000000300c67308 */ /* 0x000fe20000000400 */
[----:B---3--:R-:W-:Y:S01]  /*3bc0*/  FMUL.FTZ R188, R2, 1.4426950216293334961 ;  /* 0x3fb8aa3b02bc7820 */ /* 0x008fe20000410000 */
[----:B------:R-:W3:Y:S03]  /*3bd0*/  LDS R33, [R196.X4+0x34] ;  /* 0x00003400c4217984 */ /* 0x000ee60000004800 */
[----:B------:R-:W-:Y:S01]  /*3be0*/  FMUL.FTZ R2, R189, R188 ;  /* 0x000000bcbd027220 */ /* 0x000fe20000410000 */
[----:B------:R-:W-:Y:S02]  /*3bf0*/  LDS R32, [R196.X4+0x38] ;  /* 0x00003800c4207984 */ /* 0x000fe40000004800 */
[----:B------:R-:W-:Y:S02]  /*3c00*/  MUFU.COS R204, R3 ;  /* 0x0000000300cc7308 */ /* 0x000fe40000000000 */
[----:B------:R-:W0:Y:S04]  /*3c10*/  LDS R31, [R196.X4+0x3c] ;  /* 0x00003c00c41f7984 */ /* 0x000e280000004800 */
[----:B------:R-:W-:Y:S02]  /*3c20*/  LDS R30, [R196.X4+0x40] ;  /* 0x00004000c41e7984 */ /* 0x000fe40000004800 */
[----:B------:R-:W-:Y:S02]  /*3c30*/  MUFU.SIN R3, R19 ;  /* 0x0000001300037308 */ /* 0x000fe40000000400 */
[----:B------:R-:W0:Y:S04]  /*3c40*/  LDS R29, [R196.X4+0x44] ;  /* 0x00004400c41d7984 */ /* 0x000e280000004800 */
[----:B------:R-:W0:Y:S02]  /*3c50*/  LDS R28, [R196.X4+0x48] ;  /* 0x00004800c41c7984 */ /* 0x000e240000004800 */
[----:B------:R1:W-:Y:S02]  /*3c60*/  MUFU.COS R4, R19 ;  /* 0x0000001300047308 */ /* 0x0003e40000000000 */
[----:B------:R-:W0:Y:S04]  /*3c70*/  LDS R27, [R196.X4+0x4c] ;  /* 0x00004c00c41b7984 */ /* 0x000e280000004800 */
[----:B------:R-:W-:Y:S02]  /*3c80*/  LDS R26, [R196.X4+0x50] ;  /* 0x00005000c41a7984 */ /* 0x000fe40000004800 */
[----:B------:R-:W-:Y:S02]  /*3c90*/  MUFU.SIN R0, R17 ;  /* 0x0000001100007308 */ /* 0x000fe40000000400 */
[----:B------:R-:W0:Y:S04]  /*3ca0*/  LDS R25, [R196.X4+0x54] ;  /* 0x00005400c4197984 */ /* 0x000e280000004800 */
[----:B------:R-:W-:Y:S02]  /*3cb0*/  LDS R24, [R196.X4+0x58] ;  /* 0x00005800c4187984 */ /* 0x000fe40000004800 */
[----:B----4-:R4:W-:Y:S02]  /*3cc0*/  MUFU.COS R66, R17 ;  /* 0x0000001100427308 */ /* 0x0109e40000000000 */
[----:B------:R-:W0:Y:S04]  /*3cd0*/  LDS R23, [R196.X4+0x5c] ;  /* 0x00005c00c4177984 */ /* 0x000e280000004800 */
[----:B------:R-:W-:Y:S02]  /*3ce0*/  LDS R22, [R196.X4+0x60] ;  /* 0x00006000c4167984 */ /* 0x000fe40000004800 */
[----:B------:R-:W-:Y:S02]  /*3cf0*/  MUFU.SIN R153, R18 ;  /* 0x0000001200997308 */ /* 0x000fe40000000400 */
[----:B------:R-:W0:Y:S04]  /*3d00*/  LDS R21, [R196.X4+0x64] ;  /* 0x00006400c4157984 */ /* 0x000e280000004800 */
[----:B------:R-:W0:Y:S02]  /*3d10*/  LDS R20, [R196.X4+0x68] ;  /* 0x00006800c4147984 */ /* 0x000e240000004800 */
[----:B------:R2:W-:Y:S02]  /*3d20*/  MUFU.COS R154, R18 ;  /* 0x00000012009a7308 */ /* 0x0005e40000000000 */
[----:B-1----:R-:W1:Y:S04]  /*3d30*/  LDS R19, [R196.X4+0x6c] ;  /* 0x00006c00c4137984 */ /* 0x002e680000004800 */
[----:B----4-:R-:W4:Y:S04]  /*3d40*/  LDS R17, [R196.X4+0x74] ;  /* 0x00007400c4117984 */ /* 0x010f280000004800 */
[----:B--2---:R-:W2:Y:S04]  /*3d50*/  LDS R18, [R196.X4+0x70] ;  /* 0x00007000c4127984 */ /* 0x004ea80000004800 */
[----:B------:R-:W0:Y:S04]  /*3d60*/  LDS R16, [R196.X4+0x78] ;  /* 0x00007800c4107984 */ /* 0x000e280000004800 */
[----:B------:R-:W0:Y:S04]  /*3d70*/  LDS R15, [R196.X4+0x7c] ;  /* 0x00007c00c40f7984 */ /* 0x000e280000004800 */
[----:B------:R-:W-:Y:S04]  /*3d80*/  STS [R67.X4+0x2100], R146 ;  /* 0x0021009243007388 */ /* 0x000fe80000004800 */
[----:B------:R-:W-:Y:S04]  /*3d90*/  STS [R14.X4+0x2180], R145 ;  /* 0x002180910e007388 */ /* 0x000fe80000004800 */
[----:B------:R3:W-:Y:S01]  /*3da0*/  STS [R13.X4+0x2200], R192 ;  /* 0x002200c00d007388 */ /* 0x0007e20000004800 */
[----:B------:R-:W-:-:S03]  /*3db0*/  FMUL.RZ R210, R111, 0.15915493667125701904 ;  /* 0x3e22f9836fd27820 */ /* 0x000fc6000040c000 */
[----:B------:R1:W-:Y:S01]  /*3dc0*/  STS [R12.X4+0x2280], R215 ;  /* 0x002280d70c007388 */ /* 0x0003e20000004800 */
[----:B------:R-:W-:-:S03]  /*3dd0*/  FADD.FTZ R111, R102, UR8 ;  /* 0x00000008666f7e21 */ /* 0x000fc60008010000 */
[----:B------:R0:W-:Y:S01]  /*3de0*/  STS [R11.X4+0x2300], R208 ;  /* 0x002300d00b007388 */ /* 0x0001e20000004800 */
[----:B---3--:R-:W3:Y:S03]  /*3df0*/  MUFU.EX2 R13, R2 ;  /* 0x00000002000d7308 */ /* 0x008ee60000000800 */
[----:B------:R0:W-:Y:S04]  /*3e00*/  STS [R8.X4+0x2380], R213 ;  /* 0x002380d508007388 */ /* 0x0001e80000004800 */
[----:B------:R-:W-:Y:S01]  /*3e10*/  STS [R9.X4+0x2400], R194 ;  /* 0x002400c209007388 */ /* 0x000fe20000004800 */
[----:B-1----:R-:W-:-:S03]  /*3e20*/  FMUL.FTZ R12, R191, R188 ;  /* 0x000000bcbf0c7220 */ /* 0x002fc60000410000 */
[----:B------:R-:W-:Y:S01]  /*3e30*/  STS [R10.X4+0x2480], R211 ;  /* 0x002480d30a007388 */ /* 0x000fe20000004800 */
[----:B------:R-:W-:-:S03]  /*3e40*/  FMUL.FTZ R14, R111, UR36 ;  /* 0x000000246f0e7c20 */ /* 0x000fc60008410000 */
[----:B------:R-:W-:Y:S01]  /*3e50*/  STS [R139.X4+0x2500], R142 ;  /* 0x0025008e8b007388 */ /* 0x000fe20000004800 */
[----:B------:R-:W-:-:S03]  /*3e60*/  FMUL.FTZ R192, R187, R188 ;  /* 0x000000bcbbc07220 */ /* 0x000fc60000410000 */
[----:B------:R-:W-:Y:S01]  /*3e70*/  STS [R140.X4+0x2580], R209 ;  /* 0x002580d18c007388 */ /* 0x000fe20000004800 */
[----:B0-----:R-:W-:-:S03]  /*3e80*/  FMUL.FTZ R11, R195, R188 ;  /* 0x000000bcc30b7220 */ /* 0x001fc60000410000 */
[----:B------:R-:W-:Y:S01]  /*3e90*/  STS [R190.X4+0x2600], R207 ;  /* 0x002600cfbe007388 */ /* 0x000fe20000004800 */
[----:B------:R-:W0:Y:S03]  /*3ea0*/  MUFU.EX2 R67, R12 ;  /* 0x0000000c00437308 */ /* 0x000e260000000800 */
[----:B------:R-:W-:Y:S01]  /*3eb0*/  STS [R169.X4+0x2680], R200 ;  /* 0x002680c8a9007388 */ /* 0x000fe20000004800 */
[----:B------:R-:W-:-:S03]  /*3ec0*/  FMUL.RZ R14, R14, 0.15915493667125701904 ;  /* 0x3e22f9830e0e7820 */ /* 0x000fc6000040c000 */
[----:B------:R-:W-:Y:S01]  /*3ed0*/  STS [R173.X4+0x2700], R186 ;  /* 0x002700baad007388 */ /* 0x000fe20000004800 */
[----:B------:R-:W1:Y:S03]  /*3ee0*/  MUFU.EX2 R208, R11 ;  /* 0x0000000b00d07308 */ /* 0x000e660000000800 */
[----:B------:R-:W-:Y:S01]  /*3ef0*/  STS [R164.X4+0x2780], R175 ;  /* 0x002780afa4007388 */ /* 0x000fe20000004800 */
[----:B------:R-:W-:-:S03]  /*3f00*/  ISETP.NE.AND P1, PT, R138, RZ, PT ;  /* 0x000000ff8a00720c */ /* 0x000fc60003f25270 */
[----:B------:R-:W-:Y:S01]  /*3f10*/  STS [R163.X4+0x2800], R174 ;  /* 0x002800aea3007388 */ /* 0x000fe20000004800 */
[----:B------:R-:W0:Y:S03]  /*3f20*/  MUFU.EX2 R192, R192 ;  /* 0x000000c000c07308 */ /* 0x000e260000000800 */
[----:B------:R-:W-:Y:S04]  /*3f30*/  STS [R162.X4+0x2880], R177 ;  /* 0x002880b1a2007388 */ /* 0x000fe80000004800 */
[----:B------:R-:W-:Y:S01]  /*3f40*/  STS [R159.X4+0x2900], R176 ;  /* 0x002900b09f007388 */ /* 0x000fe20000004800 */
[----:B------:R-:W-:Y:S03]  /*3f50*/  MUFU.SIN R145, R14 ;  /* 0x0000000e00917308 */ /* 0x000fe60000000400 */
[----:B------:R-:W-:Y:S04]  /*3f60*/  STS [R161.X4+0x2980], R202 ;  /* 0x002980caa1007388 */ /* 0x000fe80000004800 */
[----:B------:R-:W-:Y:S01]  /*3f70*/  STS [R160.X4+0x2a00], R205 ;  /* 0x002a00cda0007388 */ /* 0x000fe20000004800 */
[----:B------:R3:W-:Y:S03]  /*3f80*/  MUFU.COS R146, R14 ;  /* 0x0000000e00927308 */ /* 0x0007e60000000000 */
[----:B------:R-:W-:Y:S04]  /*3f90*/  STS [R157.X4+0x2a80], R178 ;  /* 0x002a80b29d007388 */ /* 0x000fe80000004800 */
[----:B------:R-:W-:Y:S01]  /*3fa0*/  STS [R68.X4+0x2b00], R179 ;  /* 0x002b00b344007388 */ /* 0x000fe20000004800 */
[----:B------:R-:W-:Y:S01]  /*3fb0*/  MUFU.SIN R147, R210 ;  /* 0x000000d200937308 */ /* 0x000fe20000000400 */
[----:B---3--:R-:W-:-:S02]  /*3fc0*/  FMUL.FTZ R14, R13, R206 ;  /* 0x000000ce0d0e7220 */ /* 0x008fc40000410000 */
[----:B------:R-:W-:Y:S01]  /*3fd0*/  FMUL.FTZ R13, R13, R110 ;  /* 0x0000006e0d0d7220 */ /* 0x000fe20000410000 */
[----:B------:R-:W-:Y:S01]  /*3fe0*/  STS [R65.X4+0x2b80], R180 ;  /* 0x002b80b441007388 */ /* 0x000fe20000004800 */
[----:B------:R-:W-:-:S03]  /*3ff0*/  FADD.FTZ R110, R101, UR8 ;  /* 0x00000008656e7e21 */ /* 0x000fc60008010000 */
[----:B------:R3:W-:Y:S01]  /*4000*/  MUFU.COS R148, R210 ;  /* 0x000000d200947308 */ /* 0x0007e20000000000 */
[----:B------:R-:W-:Y:S01]  /*4010*/  STS [R62.X4+0x2c00], R183 ;  /* 0x002c00b73e007388 */ /* 0x000fe20000004800 */
[----:B------:R-:W-:-:S03]  /*4020*/  FMUL.FTZ R8, R110, UR36 ;  /* 0x000000246e087c20 */ /* 0x000fc60008410000 */
[----:B------:R0:W-:Y:S01]  /*4030*/  STS [R64.X4+0x2c80], R203 ;  /* 0x002c80cb40007388 */ /* 0x0001e20000004800 */
[----:B---3--:R-:W-:-:S03]  /*4040*/  FMUL.FTZ R210, R193, R188 ;  /* 0x000000bcc1d27220 */ /* 0x008fc60000410000 */
[----:B------:R-:W-:Y:S01]  /*4050*/  STS [R63.X4+0x2d00], R182 ;  /* 0x002d00b63f007388 */ /* 0x000fe20000004800 */
[----:B0-----:R-:W-:Y:S02]  /*4060*/  MOV R64, UR10 ;  /* 0x0000000a00407c02 */ /* 0x001fe40008000f00 */
[----:B------:R-:W0:Y:S01]  /*4070*/  MUFU.EX2 R210, R210 ;  /* 0x000000d200d27308 */ /* 0x000e220000000800 */
[----:B------:R-:W-:Y:S01]  /*4080*/  FMUL.FTZ R11, R67, R198 ;  /* 0x000000c6430b7220 */ /* 0x000fe20000410000 */
[----:B------:R-:W-:Y:S01]  /*4090*/  STS [R69.X4+0x2d80], R168 ;  /* 0x002d80a845007388 */ /* 0x000fe20000004800 */
[----:B------:R-:W-:Y:S01]  /*40a0*/  LEA R64, R64, UR6, 0x8 ;  /* 0x0000000640407c11 */ /* 0x000fe2000f8e40ff */
[----:B------:R-:W-:Y:S01]  /*40b0*/  FMUL.RZ R198, R8, 0.15915493667125701904 ;  /* 0x3e22f98308c67820 */ /* 0x000fe2000040c000 */
[----:B------:R-:W-:Y:S01]  /*40c0*/  @P1 IADD3 R64, R138, 0x200, RZ ;  /* 0x000002008a401810 */ /* 0x000fe20007ffe0ff */
[----:B------:R-:W-:Y:S01]  /*40d0*/  STS [R61.X4+0x2e00], R166 ;  /* 0x002e00a63d007388 */ /* 0x000fe20000004800 */
[----:B-1----:R-:W-:Y:S01]  /*40e0*/  FMUL.FTZ R8, R208, R141 ;  /* 0x0000008dd0087220 */ /* 0x002fe20000410000 */
[----:B------:R-:W-:Y:S01]  /*40f0*/  LOP3.LUT P0, RZ, R138, 0x1f, RZ, 0xc0, !PT ;  /* 0x0000001f8aff7812 */ /* 0x000fe2000780c0ff */
[----:B------:R-:W-:Y:S01]  /*4100*/  FMUL.FTZ R7, R208, R7 ;  /* 0x00000007d0077220 */ /* 0x000fe20000410000 */
[----:B------:R1:W-:Y:S01]  /*4110*/  STS [R60.X4+0x2e80], R165 ;  /* 0x002e80a53c007388 */ /* 0x0003e20000004800 */
[----:B------:R-:W-:Y:S01]  /*4120*/  MOV R141, UR13 ;  /* 0x0000000d008d7c02 */ /* 0x000fe20008000f00 */
[----:B------:R-:W-:Y:S01]  /*4130*/  FMUL.FTZ R120, R192, R120 ;  /* 0x00000078c0787220 */ /* 0x000fe20000410000 */
[----:B------:R-:W-:Y:S01]  /*4140*/  SHF.L.U32 R208, R64, 0x3, RZ ;  /* 0x0000000340d07819 */ /* 0x000fe200000006ff */
[----:B------:R-:W-:Y:S01]  /*4150*/  STS [R70.X4+0x2f00], R167 ;  /* 0x002f00a746007388 */ /* 0x000fe20000004800 */
[----:B------:R-:W-:-:S03]  /*4160*/  FMUL.FTZ R121, R192, R121 ;  /* 0x00000079c0797220 */ /* 0x000fc60000410000 */
[----:B------:R-:W-:Y:S01]  /*4170*/  STS [R155.X4+0x2f80], R170 ;  /* 0x002f80aa9b007388 */ /* 0x000fe20000004800 */
[-C--:B------:R-:W-:Y:S01]  /*4180*/  FMUL.FTZ R2, R199, R188.reuse ;  /* 0x000000bcc7027220 */ /* 0x080fe20000410000 */
[----:B------:R-:W-:Y:S02]  /*4190*/  ISETP.LT.OR P0, PT, R141, 0x2, P0 ;  /* 0x000000028d00780c */ /* 0x000fe40000701670 */
[----:B------:R-:W-:Y:S01]  /*41a0*/  STS [R71.X4+0x3000], R172 ;  /* 0x003000ac47007388 */ /* 0x000fe20000004800 */
[----:B------:R-:W-:-:S03]  /*41b0*/  FMUL.FTZ R194, R201, R188 ;  /* 0x000000bcc9c27220 */ /* 0x000fc60000410000 */
[----:B------:R-:W-:Y:S01]  /*41c0*/  STS [R158.X4+0x3080], R171 ;  /* 0x003080ab9e007388 */ /* 0x000fe20000004800 */
[----:B------:R-:W-:-:S06]  /*41d0*/  NOP ;  /* 0x0000000000007918 */ /* 0x000fcc0000000000 */
[----:B------:R-:W3:Y:S01]  /*41e0*/  LDS R155, [R196.X4+0x2100] ;  /* 0x00210000c49b7984 */ /* 0x000ee20000004800 */
        /* <DEDUP_REMOVED lines=31> */
[----:B------:R1:W1:Y:S01]  /*43e0*/  LDS R186, [R196.X4+0x217c] ;  /* 0x00217c00c4ba7984 */ /* 0x0002620000004800 */
[----:B------:R-:W1:Y:S03]  /*43f0*/  MUFU.EX2 R2, R2 ;  /* 0x0000000200027308 */ /* 0x000e660000000800 */
[----:B------:R1:W-:Y:S01]  /*4400*/  STS.64 [R208+0x8c60], R120 ;  /* 0x008c6078d0007388 */ /* 0x0003e20000000a00 */
[----:B0-----:R-:W-:-:S02]  /*4410*/  FMUL.FTZ R10, R210, R144 ;  /* 0x00000090d20a7220 */ /* 0x001fc40000410000 */
[----:B------:R-:W-:Y:S02]  /*4420*/  FMUL.FTZ R9, R210, R143 ;  /* 0x0000008fd2097220 */ /* 0x000fe40000410000 */
[----:B------:R-:W0:Y:S01]  /*4430*/  MUFU.EX2 R213, R194 ;  /* 0x000000c200d57308 */ /* 0x000e220000000800 */
[C---:B------:R-:W-:Y:S02]  /*4440*/  FMUL.FTZ R211, R121.reuse, R13 ;  /* 0x0000000d79d37220 */ /* 0x040fe40000410000 */
[----:B------:R-:W-:Y:S02]  /*4450*/  FFMA.FTZ R192, R121, R14, R192 ;  /* 0x0000000e79c07223 */ /* 0x000fe400000100c0 */
[----:B------:R-:W-:-:S03]  /*4460*/  FMUL.FTZ R212, R197, R188 ;  /* 0x000000bcc5d47220 */ /* 0x000fc60000410000 */
[----:B------:R-:W-:Y:S01]  /*4470*/  MUFU.SIN R143, R198 ;  /* 0x000000c6008f7308 */ /* 0x000fe20000000400 */
[----:B------:R-:W-:Y:S01]  /*4480*/  FFMA.FTZ R211, R120, R14, -R211 ;  /* 0x0000000e78d37223 */ /* 0x000fe200000108d3 */
[----:B------:R-:W-:Y:S01]  /*4490*/  HFMA2.MMA R65, -RZ, RZ, 0, 9.5367431640625e-07 ;  /* 0x00000010ff417435 */ /* 0x000fe200000001ff */
[----:B------:R-:W-:-:S05]  /*44a0*/  FMUL.FTZ R12, R67, R204 ;  /* 0x000000cc430c7220 */ /* 0x000fca0000410000 */
[----:B------:R0:W-:Y:S01]  /*44b0*/  MUFU.COS R144, R198 ;  /* 0x000000c600907308 */ /* 0x0001e20000000000 */
[C---:B------:R-:W-:Y:S01]  /*44c0*/  FMUL.FTZ R190, R11.reuse, R192 ;  /* 0x000000c00bbe7220 */ /* 0x040fe20000410000 */
[----:B------:R-:W-:Y:S01]  /*44d0*/  MOV R209, c[0x0][0x16c] ;  /* 0x00005b0000d17a02 */ /* 0x000fe20000000f00 */
[----:B------:R-:W-:Y:S01]  /*44e0*/  FMUL.FTZ R207, R11, R211 ;  /* 0x000000d30bcf7220 */ /* 0x000fe20000410000 */
[----:B0-----:R-:W-:-:S04]  /*44f0*/  MOV R198, UR13 ;  /* 0x0000000d00c67c02 */ /* 0x001fc80008000f00 */
[----:B------:R-:W0:Y:S01]  /*4500*/  MUFU.EX2 R212, R212 ;  /* 0x000000d400d47308 */ /* 0x000e220000000800 */
[----:B------:R-:W-:Y:S01]  /*4510*/  @!P0 IADD3 R198, R198, -0x2, RZ ;  /* 0xfffffffec6c68810 */ /* 0x000fe20007ffe0ff */
[----:B------:R-:W-:Y:S01]  /*4520*/  FFMA.FTZ R190, R12, R211, -R190 ;  /* 0x000000d30cbe7223 */ /* 0x000fe200000108be */
[----:B-1----:R-:W-:Y:S01]  /*4530*/  HFMA2.MMA R60, -RZ, RZ, 1.875, 0 ;  /* 0x3f800000ff3c7435 */ /* 0x002fe200000001ff */
[----:B------:R-:W-:Y:S02]  /*4540*/  FADD.FTZ R67, R100, UR8 ;  /* 0x0000000864437e21 */ /* 0x000fe40008010000 */
[----:B------:R-:W-:Y:S02]  /*4550*/  @!P0 IMAD R206, R198, R209, UR6 ;  /* 0x00000006c6ce8e24 */ /* 0x000fe4000f8e02d1 */
[----:B------:R-:W-:Y:S01]  /*4560*/  FFMA.FTZ R192, R12, R192, R207 ;  /* 0x000000c00cc07223 */ /* 0x000fe200000100cf */
[----:B------:R-:W-:Y:S01]  /*4570*/  MOV R61, RZ ;  /* 0x000000ff003d7202 */ /* 0x000fe20000000f00 */
[----:B------:R-:W-:Y:S01]  /*4580*/  FMUL.FTZ R209, R9, R190 ;  /* 0x000000be09d17220 */ /* 0x000fe20000410000 */
[----:B------:R-:W-:Y:S01]  /*4590*/  CS2R R62, SRZ ;  /* 0x00000000003e7805 */ /* 0x000fe2000001ff00 */
[----:B------:R-:W-:-:S02]  /*45a0*/  FMUL.FTZ R4, R2, R4 ;  /* 0x0000000402047220 */ /* 0x000fc40000410000 */
[----:B------:R-:W-:Y:S02]  /*45b0*/  FMUL.FTZ R3, R2, R3 ;  /* 0x0000000302037220 */ /* 0x000fe40000410000 */
[----:B------:R-:W-:Y:S02]  /*45c0*/  FMUL.FTZ R141, R67, UR36 ;  /* 0x00000024438d7c20 */ /* 0x000fe40008410000 */
[----:B------:R-:W-:Y:S02]  /*45d0*/  FMUL.FTZ R203, R111, R188 ;  /* 0x000000bc6fcb7220 */ /* 0x000fe40000410000 */
[----:B------:R-:W-:Y:S02]  /*45e0*/  FMUL.FTZ R2, R213, R66 ;  /* 0x00000042d5027220 */ /* 0x000fe40000410000 */
[----:B------:R-:W-:Y:S01]  /*45f0*/  @!P0 IMAD.WIDE R64, R206, R65, UR42 ;  /* 0x0000002ace408e25 */ /* 0x000fe2000f8e0241 */
[----:B------:R-:W-:Y:S03]  /*4600*/  BAR.SYNC.DEFER_BLOCKING 0x0 ;  /* 0x0000000000007b1d */ /* 0x000fe60000010000 */
[----:B------:R-:W-:-:S02]  /*4610*/  FADD.FTZ R66, R99, UR8 ;  /* 0x0000000863427e21 */ /* 0x000fc40008010000 */
[-C--:B------:R-:W-:Y:S02]  /*4620*/  FMUL.FTZ R207, R9, R192.reuse ;  /* 0x000000c009cf7220 */ /* 0x080fe40000410000 */
[----:B------:R-:W-:Y:S02]  /*4630*/  FFMA.FTZ R209, R10, R192, R209 ;  /* 0x000000c00ad17223 */ /* 0x000fe400000100d1 */
[----:B------:R-:W-:Y:S02]  /*4640*/  FMUL.RZ R204, R141, 0.15915493667125701904 ;  /* 0x3e22f9838dcc7820 */ /* 0x000fe4000040c000 */
[----:B------:R-:W-:Y:S01]  /*4650*/  FMUL.FTZ R205, R67, R188 ;  /* 0x000000bc43cd7220 */ /* 0x000fe20000410000 */
[----:B------:R-:W1:Y:S01]  /*4660*/  MUFU.EX2 R203, R203 ;  /* 0x000000cb00cb7308 */ /* 0x000e620000000800 */
[----:B------:R-:W-:Y:S02]  /*4670*/  FMUL.FTZ R139, R66, UR36 ;  /* 0x00000024428b7c20 */ /* 0x000fe40008410000 */
[----:B------:R-:W-:-:S02]  /*4680*/  FFMA.FTZ R207, R10, R190, -R207 ;  /* 0x000000be0acf7223 */ /* 0x000fc400000108cf */
[-C--:B------:R-:W-:Y:S02]  /*4690*/  FMUL.FTZ R194, R185, R188.reuse ;  /* 0x000000bcb9c27220 */ /* 0x080fe40000410000 */
[-C--:B------:R-:W-:Y:S01]  /*46a0*/  FMUL.FTZ R198, R184, R188.reuse ;  /* 0x000000bcb8c67220 */ /* 0x080fe20000410000 */
[----:B------:R-:W-:Y:S01]  /*46b0*/  MUFU.SIN R141, R204 ;  /* 0x000000cc008d7308 */ /* 0x000fe20000000400 */
[-C--:B------:R-:W-:Y:S01]  /*46c0*/  FMUL.FTZ R200, R181, R188.reuse ;  /* 0x000000bcb5c87220 */ /* 0x080fe20000410000 */
[----:B------:R0:W5:Y:S01]  /*46d0*/  @!P0 LDG.E.128 R60, [R64.64] ;  /* 0x00000028403c8981 */ /* 0x000162000c1e1d00 */
[----:B------:R-:W-:-:S05]  /*46e0*/  FMUL.FTZ R202, R156, R188 ;  /* 0x000000bc9cca7220 */ /* 0x000fca0000410000 */
[----:B------:R1:W-:Y:S01]  /*46f0*/  MUFU.COS R142, R204 ;  /* 0x000000cc008e7308 */ /* 0x0003e20000000000 */
[----:B------:R-:W-:Y:S02]  /*4700*/  FMUL.RZ R139, R139, 0.15915493667125701904 ;  /* 0x3e22f9838b8b7820 */ /* 0x000fe4000040c000 */
[C---:B------:R-:W-:Y:S02]  /*4710*/  FMUL.FTZ R190, R7.reuse, R207 ;  /* 0x000000cf07be7220 */ /* 0x040fe40000410000 */
[----:B0-----:R-:W-:-:S03]  /*4720*/  FMUL.FTZ R64, R7, R209 ;  /* 0x000000d107407220 */ /* 0x001fc60000410000 */
[----:B------:R-:W0:Y:S01]  /*4730*/  MUFU.EX2 R205, R205 ;  /* 0x000000cd00cd7308 */ /* 0x000e220000000800 */
[-C--:B-1----:R-:W-:Y:S02]  /*4740*/  FMUL.FTZ R204, R110, R188.reuse ;  /* 0x000000bc6ecc7220 */ /* 0x082fe40000410000 */
[----:B------:R-:W-:Y:S02]  /*4750*/  FMUL.FTZ R188, R66, R188 ;  /* 0x000000bc42bc7220 */ /* 0x000fe40000410000 */
[----:B------:R-:W-:Y:S02]  /*4760*/  FMUL.FTZ R5, R212, R5 ;  /* 0x00000005d4057220 */ /* 0x000fe40000410000 */
[C---:B------:R-:W-:Y:S01]  /*4770*/  FFMA.FTZ R207, R8.reuse, R207, -R64 ;  /* 0x000000cf08cf7223 */ /* 0x040fe20000010840 */
[----:B------:R-:W-:Y:S01]  /*4780*/  MUFU.COS R140, R139 ;  /* 0x0000008b008c7308 */ /* 0x000fe20000000000 */
[----:B------:R-:W-:Y:S02]  /*4790*/  FFMA.FTZ R190, R8, R209, R190 ;  /* 0x000000d108be7223 */ /* 0x000fe400000100be */
[----:B------:R-:W-:-:S02]  /*47a0*/  FMUL.FTZ R6, R212, R6 ;  /* 0x00000006d4067220 */ /* 0x000fc40000410000 */
[----:B------:R-:W-:-:S03]  /*47b0*/  FMUL.FTZ R209, R5, R207 ;  /* 0x000000cf05d17220 */ /* 0x000fc60000410000 */
[----:B------:R1:W0:Y:S01]  /*47c0*/  MUFU.EX2 R65, R188 ;  /* 0x000000bc00417308 */ /* 0x0002220000000800 */
[-C--:B------:R-:W-:Y:S02]  /*47d0*/  FMUL.FTZ R192, R5, R190.reuse ;  /* 0x000000be05c07220 */ /* 0x080fe40000410000 */
[----:B------:R-:W-:-:S05]  /*47e0*/  FFMA.FTZ R209, R6, R190, R209 ;  /* 0x000000be06d17223 */ /* 0x000fca00000100d1 */
[----:B------:R-:W2:Y:S01]  /*47f0*/  MUFU.SIN R64, R139 ;  /* 0x0000008b00407308 */ /* 0x000ea20000000400 */
[C---:B------:R-:W-:Y:S02]  /*4800*/  FMUL.FTZ R146, R203.reuse, R146 ;  /* 0x00000092cb927220 */ /* 0x040fe40000410000 */
[----:B------:R-:W-:Y:S02]  /*4810*/  FMUL.FTZ R145, R203, R145 ;  /* 0x00000091cb917220 */ /* 0x000fe40000410000 */
[----:B------:R-:W-:Y:S02]  /*4820*/  FFMA.FTZ R192, R6, R207, -R192 ;  /* 0x000000cf06c07223 */ /* 0x000fe400000108c0 */
[C---:B------:R-:W-:Y:S01]  /*4830*/  FMUL.FTZ R203, R3.reuse, R209 ;  /* 0x000000d103cb7220 */ /* 0x040fe20000410000 */
[----:B------:R-:W3:Y:S01]  /*4840*/  MUFU.EX2 R194, R194 ;  /* 0x000000c200c27308 */ /* 0x000ee20000000800 */
[----:B-1----:R-:W-:Y:S02]  /*4850*/  FMUL.FTZ R188, R3, R192 ;  /* 0x000000c003bc7220 */ /* 0x002fe40000410000 */
[----:B0-----:R-:W-:-:S02]  /*4860*/  FMUL.FTZ R142, R205, R142 ;  /* 0x0000008ecd8e7220 */ /* 0x001fc40000410000 */
[----:B------:R-:W-:Y:S02]  /*4870*/  FMUL.FTZ R141, R205, R141 ;  /* 0x0000008dcd8d7220 */ /* 0x000fe40000410000 */
[----:B------:R-:W-:Y:S02]  /*4880*/  FMUL.FTZ R0, R213, R0 ;  /* 0x00000000d5007220 */ /* 0x000fe40000410000 */
[C---:B------:R-:W-:Y:S02]  /*4890*/  FFMA.FTZ R205, R4.reuse, R192, -R203 ;  /* 0x000000c004cd7223 */ /* 0x040fe400000108cb */
[----:B------:R-:W-:Y:S02]  /*48a0*/  FFMA.FTZ R209, R4, R209, R188 ;  /* 0x000000d104d17223 */ /* 0x000fe400000100bc */
[C---:B------:R-:W-:Y:S02]  /*48b0*/  FMUL.FTZ R140, R65.reuse, R140 ;  /* 0x0000008c418c7220 */ /* 0x040fe40000410000 */
[----:B--2---:R-:W-:-:S02]  /*48c0*/  FMUL.FTZ R139, R65, R64 ;  /* 0x00000040418b7220 */ /* 0x004fc40000410000 */
[----:B------:R-:W-:Y:S02]  /*48d0*/  FMUL.FTZ R188, R0, R205 ;  /* 0x000000cd00bc7220 */ /* 0x000fe40000410000 */
[-C--:B------:R-:W-:Y:S02]  /*48e0*/  FMUL.FTZ R65, R46, R187.reuse ;  /* 0x000000bb2e417220 */ /* 0x080fe40000410000 */
[----:B------:R-:W-:Y:S02]  /*48f0*/  FMUL.FTZ R203, R45, R187 ;  /* 0x000000bb2dcb7220 */ /* 0x000fe40000410000 */
[-C--:B------:R-:W-:Y:S02]  /*4900*/  FMUL.FTZ R64, R0, R209.reuse ;  /* 0x000000d100407220 */ /* 0x080fe40000410000 */
[----:B------:R-:W-:Y:S02]  /*4910*/  FFMA.FTZ R209, R2, R209, R188 ;  /* 0x000000d102d17223 */ /* 0x000fe400000100bc */
[----:B------:R-:W-:-:S02]  /*4920*/  FMUL.FTZ R187, R134, R65 ;  /* 0x0000004186bb7220 */ /* 0x000fc40000410000 */
[----:B------:R-:W-:Y:S01]  /*4930*/  FMUL.FTZ R188, R134, R203 ;  /* 0x000000cb86bc7220 */ /* 0x000fe20000410000 */
[----:B------:R-:W-:Y:S01]  /*4940*/  MUFU.SIN R151, R152 ;  /* 0x0000009800977308 */ /* 0x000fe20000000400 */
[----:B------:R-:W-:Y:S02]  /*4950*/  FFMA.FTZ R205, R2, R205, -R64 ;  /* 0x000000cd02cd7223 */ /* 0x000fe40000010840 */
[-C--:B------:R-:W-:Y:S02]  /*4960*/  FMUL.FTZ R64, R44, R189.reuse ;  /* 0x000000bd2c407220 */ /* 0x080fe40000410000 */
[----:B------:R-:W-:Y:S02]  /*4970*/  FMUL.FTZ R190, R43, R189 ;  /* 0x000000bd2bbe7220 */ /* 0x000fe40000410000 */
[-C--:B------:R-:W-:Y:S01]  /*4980*/  FMUL.FTZ R203, R187, R13.reuse ;  /* 0x0000000dbbcb7220 */ /* 0x080fe20000410000 */
[----:B------:R-:W0:Y:S01]  /*4990*/  MUFU.EX2 R198, R198 ;  /* 0x000000c600c67308 */ /* 0x000e220000000800 */
[----:B------:R-:W-:-:S02]  /*49a0*/  FMUL.FTZ R65, R188, R13 ;  /* 0x0000000dbc417220 */ /* 0x000fc40000410000 */
[----:B---3--:R-:W-:Y:S02]  /*49b0*/  FMUL.FTZ R153, R194, R153 ;  /* 0x00000099c2997220 */ /* 0x008fe40000410000 */
[C---:B------:R-:W-:Y:S02]  /*49c0*/  FMUL.FTZ R189, R133.reuse, R64 ;  /* 0x0000004085bd7220 */ /* 0x040fe40000410000 */
[----:B------:R-:W-:Y:S01]  /*49d0*/  FMUL.FTZ R190, R133, R190 ;  /* 0x000000be85be7220 */ /* 0x000fe20000410000 */
[----:B------:R-:W1:Y:S01]  /*49e0*/  MUFU.COS R152, R152 ;  /* 0x0000009800987308 */ /* 0x000e620000000000 */
[-C--:B------:R-:W-:Y:S02]  /*49f0*/  FFMA.FTZ R203, R188, R14.reuse, R203 ;  /* 0x0000000ebccb7223 */ /* 0x080fe400000100cb */
[----:B------:R-:W-:Y:S02]  /*4a00*/  FFMA.FTZ R64, R187, R14, -R65 ;  /* 0x0000000ebb407223 */ /* 0x000fe40000010841 */
[----:B------:R-:W-:-:S02]  /*4a10*/  FMUL.FTZ R154, R194, R154 ;  /* 0x0000009ac29a7220 */ /* 0x000fc40000410000 */
[----:B------:R-:W-:Y:S02]  /*4a20*/  FMUL.FTZ R65, R153, R209 ;  /* 0x000000d199417220 */ /* 0x000fe40000410000 */
[----:B------:R-:W-:Y:S02]  /*4a30*/  FADD.FTZ R192, R190, R203 ;  /* 0x000000cbbec07221 */ /* 0x000fe40000010000 */
[----:B------:R-:W-:Y:S01]  /*4a40*/  FADD.FTZ R64, R189, R64 ;  /* 0x00000040bd407221 */ /* 0x000fe20000010000 */
[----:B------:R-:W2:Y:S01]  /*4a50*/  MUFU.EX2 R200, R200 ;  /* 0x000000c800c87308 */ /* 0x000ea20000000800 */
[-C--:B------:R-:W-:Y:S02]  /*4a60*/  FMUL.FTZ R196, R153, R205.reuse ;  /* 0x000000cd99c47220 */ /* 0x080fe40000410000 */
[----:B------:R-:W-:Y:S02]  /*4a70*/  FFMA.FTZ R194, R154, R205, -R65 ;  /* 0x000000cd9ac27223 */ /* 0x000fe40000010841 */
[----:B------:R-:W-:-:S02]  /*4a80*/  FMUL.FTZ R205, R11, R192 ;  /* 0x000000c00bcd7220 */ /* 0x000fc40000410000 */
[-C--:B------:R-:W-:Y:S02]  /*4a90*/  FMUL.FTZ R207, R11, R64.reuse ;  /* 0x000000400bcf7220 */ /* 0x080fe40000410000 */
[-C--:B------:R-:W-:Y:S02]  /*4aa0*/  FMUL.FTZ R203, R41, R191.reuse ;  /* 0x000000bf29cb7220 */ /* 0x080fe40000410000 */
[----:B------:R-:W-:Y:S02]  /*4ab0*/  FMUL.FTZ R65, R42, R191 ;  /* 0x000000bf2a417220 */ /* 0x000fe40000410000 */
[----:B0-----:R-:W-:Y:S02]  /*4ac0*/  FMUL.FTZ R151, R198, R151 ;  /* 0x00000097c6977220 */ /* 0x001fe40000410000 */
[----:B------:R-:W-:Y:S02]  /*4ad0*/  FFMA.FTZ R196, R154, R209, R196 ;  /* 0x000000d19ac47223 */ /* 0x000fe400000100c4 */
[----:B------:R-:W-:-:S02]  /*4ae0*/  FFMA.FTZ R205, R12, R64, -R205 ;  /* 0x000000400ccd7223 */ /* 0x000fc400000108cd */
[----:B------:R-:W-:Y:S02]  /*4af0*/  FFMA.FTZ R64, R12, R192, R207 ;  /* 0x000000c00c407223 */ /* 0x000fe400000100cf */
[C---:B------:R-:W-:Y:S01]  /*4b00*/  FMUL.FTZ R191, R132.reuse, R203 ;  /* 0x000000cb84bf7220 */ /* 0x040fe20000410000 */
[----:B------:R-:W0:Y:S01]  /*4b10*/  MUFU.EX2 R202, R202 ;  /* 0x000000ca00ca7308 */ /* 0x000e220000000800 */
[----:B------:R-:W-:Y:S02]  /*4b20*/  FMUL.FTZ R192, R132, R65 ;  /* 0x0000004184c07220 */ /* 0x000fe40000410000 */
[----:B-1----:R-:W-:Y:S02]  /*4b30*/  FMUL.FTZ R152, R198, R152 ;  /* 0x00000098c6987220 */ /* 0x002fe40000410000 */
        /* <DEDUP_REMOVED lines=8> */
[----:B------:R-:W-:Y:S02]  /*4bc0*/  FMUL.FTZ R198, R9, R205 ;  /* 0x000000cd09c67220 */ /* 0x000fe40000410000 */
[----:B------:R-:W-:Y:S02]  /*4bd0*/  FMUL.FTZ R64, R39, R193 ;  /* 0x000000c127407220 */ /* 0x000fe40000410000 */
[----:B--2---:R-:W-:Y:S02]  /*4be0*/  FMUL.FTZ R149, R200, R149 ;  /* 0x00000095c8957220 */ /* 0x004fe40000410000 */
[C---:B------:R-:W-:Y:S02]  /*4bf0*/  FFMA.FTZ R205, R10.reuse, R205, -R196 ;  /* 0x000000cd0acd7223 */ /* 0x040fe400000108c4 */
[----:B------:R-:W-:Y:S02]  /*4c00*/  FMUL.FTZ R194, R131, R194 ;  /* 0x000000c283c27220 */ /* 0x000fe40000410000 */
[----:B------:R-:W-:-:S02]  /*4c10*/  FFMA.FTZ R198, R10, R65, R198 ;  /* 0x000000410ac67223 */ /* 0x000fc400000100c6 */
[----:B------:R-:W-:Y:S02]  /*4c20*/  FMUL.FTZ R193, R131, R64 ;  /* 0x0000004083c17220 */ /* 0x000fe40000410000 */
[----:B------:R-:W-:Y:S02]  /*4c30*/  FMUL.FTZ R150, R200, R150 ;  /* 0x00000096c8967220 */ /* 0x000fe40000410000 */
[C---:B------:R-:W-:Y:S02]  /*4c40*/  FMUL.FTZ R64, R149.reuse, R207 ;  /* 0x000000cf95407220 */ /* 0x040fe40000410000 */
[----:B------:R-:W-:Y:S02]  /*4c50*/  FMUL.FTZ R65, R149, R203 ;  /* 0x000000cb95417220 */ /* 0x000fe40000410000 */
[----:B------:R-:W-:Y:S02]  /*4c60*/  FADD.FTZ R205, R194, R205 ;  /* 0x000000cdc2cd7221 */ /* 0x000fe40000010000 */
[----:B0-----:R-:W-:-:S02]  /*4c70*/  FMUL.FTZ R148, R202, R148 ;  /* 0x00000094ca947220 */ /* 0x001fc40000410000 */
[----:B------:R-:W-:Y:S02]  /*4c80*/  FMUL.FTZ R147, R202, R147 ;  /* 0x00000093ca937220 */ /* 0x000fe40000410000 */
[----:B------:R-:W-:Y:S02]  /*4c90*/  FADD.FTZ R198, R193, R198 ;  /* 0x000000c6c1c67221 */ /* 0x000fe40000010000 */
[C---:B------:R-:W-:Y:S02]  /*4ca0*/  FFMA.FTZ R200, R150.reuse, R203, -R64 ;  /* 0x000000cb96c87223 */ /* 0x040fe40000010840 */
[----:B------:R-:W-:Y:S02]  /*4cb0*/  FFMA.FTZ R202, R150, R207, R65 ;  /* 0x000000cf96ca7223 */ /* 0x000fe40000010041 */
[----:B------:R-:W-:Y:S02]  /*4cc0*/  FMUL.FTZ R207, R7, R205 ;  /* 0x000000cd07cf7220 */ /* 0x000fe40000410000 */
[----:B------:R-:W-:-:S02]  /*4cd0*/  FMUL.FTZ R203, R37, R195 ;  /* 0x000000c325cb7220 */ /* 0x000fc40000410000 */
[-C--:B------:R-:W-:Y:S02]  /*4ce0*/  FMUL.FTZ R64, R7, R198.reuse ;  /* 0x000000c607407220 */ /* 0x080fe40000410000 */
[----:B------:R-:W-:Y:S02]  /*4cf0*/  FMUL.FTZ R65, R38, R195 ;  /* 0x000000c326417220 */ /* 0x000fe40000410000 */
[----:B------:R-:W-:Y:S02]  /*4d00*/  FFMA.FTZ R198, R8, R198, R207 ;  /* 0x000000c608c67223 */ /* 0x000fe400000100cf */
[----:B------:R-:W-:Y:S01]  /*4d10*/  FMUL.FTZ R195, R130, R203 ;  /* 0x000000cb82c37220 */ /* 0x000fe20000410000 */
[----:B------:R-:W0:Y:S01]  /*4d20*/  MUFU.EX2 R204, R204 ;  /* 0x000000cc00cc7308 */ /* 0x000e220000000800 */
        /* <DEDUP_REMOVED lines=8> */
[----:B------:R-:W-:Y:S02]  /*4db0*/  FMUL.FTZ R198, R36, R197 ;  /* 0x000000c524c67220 */ /* 0x000fe40000410000 */
[----:B------:R-:W-:Y:S02]  /*4dc0*/  FFMA.FTZ R207, R148, R202, R207 ;  /* 0x000000ca94cf7223 */ /* 0x000fe400000100cf */
[----:B------:R-:W-:Y:S02]  /*4dd0*/  FMUL.FTZ R202, R5, R205 ;  /* 0x000000cd05ca7220 */ /* 0x000fe40000410000 */
[----:B------:R-:W-:Y:S02]  /*4de0*/  FMUL.FTZ R64, R35, R197 ;  /* 0x000000c523407220 */ /* 0x000fe40000410000 */
[----:B------:R-:W-:Y:S02]  /*4df0*/  FFMA.FTZ R205, R6, R205, -R200 ;  /* 0x000000cd06cd7223 */ /* 0x000fe400000108c8 */
[----:B------:R-:W-:-:S02]  /*4e00*/  FMUL.FTZ R198, R129, R198 ;  /* 0x000000c681c67220 */ /* 0x000fc40000410000 */
[----:B------:R-:W-:Y:S02]  /*4e10*/  FFMA.FTZ R202, R6, R65, R202 ;  /* 0x0000004106ca7223 */ /* 0x000fe400000100ca */
        /* <DEDUP_REMOVED lines=14> */
[----:B------:R-:W-:Y:S02]  /*4f00*/  FMUL.FTZ R199, R128, R203 ;  /* 0x000000cb80c77220 */ /* 0x000fe40000410000 */
[----:B------:R-:W-:Y:S02]  /*4f10*/  FFMA.FTZ R205, R4, R205, -R64 ;  /* 0x000000cd04cd7223 */ /* 0x000fe40000010840 */
[----:B------:R-:W-:-:S02]  /*4f20*/  FMUL.FTZ R200, R128, R65 ;  /* 0x0000004180c87220 */ /* 0x000fc40000410000 */
[----:B------:R-:W-:Y:S02]  /*4f30*/  FADD.FTZ R65, R199, R202 ;  /* 0x000000cac7417221 */ /* 0x000fe40000010000 */
[----:B------:R-:W-:Y:S02]  /*4f40*/  FADD.FTZ R205, R200, R205 ;  /* 0x000000cdc8cd7221 */ /* 0x000fe40000010000 */
[C---:B------:R-:W-:Y:S02]  /*4f50*/  FMUL.FTZ R64, R0.reuse, R65 ;  /* 0x0000004100407220 */ /* 0x040fe40000410000 */
[C---:B------:R-:W-:Y:S02]  /*4f60*/  FMUL.FTZ R203, R143.reuse, R206 ;  /* 0x000000ce8fcb7220 */ /* 0x040fe40000410000 */
[----:B------:R-:W-:Y:S02]  /*4f70*/  FMUL.FTZ R207, R143, R204 ;  /* 0x000000cc8fcf7220 */ /* 0x000fe40000410000 */
[----:B------:R-:W-:-:S02]  /*4f80*/  FMUL.FTZ R202, R0, R205 ;  /* 0x000000cd00ca7220 */ /* 0x000fc40000410000 */
[----:B------:R-:W-:Y:S02]  /*4f90*/  FFMA.FTZ R205, R2, R205, -R64 ;  /* 0x000000cd02cd7223 */ /* 0x000fe40000010840 */
[----:B------:R-:W-:Y:S02]  /*4fa0*/  FMUL.FTZ R64, R31, R201 ;  /* 0x000000c91f407220 */ /* 0x000fe40000410000 */
[C---:B------:R-:W-:Y:S02]  /*4fb0*/  FFMA.FTZ R203, R144.reuse, R204, -R203 ;  /* 0x000000cc90cb7223 */ /* 0x040fe400000108cb */
[----:B------:R-:W-:Y:S02]  /*4fc0*/  FFMA.FTZ R207, R144, R206, R207 ;  /* 0x000000ce90cf7223 */ /* 0x000fe400000100cf */
[----:B------:R-:W-:Y:S02]  /*4fd0*/  FFMA.FTZ R204, R2, R65, R202 ;  /* 0x0000004102cc7223 */ /* 0x000fe400000100ca */
[----:B------:R-:W-:-:S02]  /*4fe0*/  FMUL.FTZ R202, R32, R201 ;  /* 0x000000c920ca7220 */ /* 0x000fc40000410000 */
[----:B------:R-:W-:Y:S02]  /*4ff0*/  FMUL.FTZ R201, R127, R64 ;  /* 0x000000407fc97220 */ /* 0x000fe40000410000 */
[----:B------:R-:W-:Y:S02]  /*5000*/  FMUL.FTZ R65, R141, R207 ;  /* 0x000000cf8d417220 */ /* 0x000fe40000410000 */
[----:B------:R-:W-:Y:S02]  /*5010*/  FMUL.FTZ R202, R127, R202 ;  /* 0x000000ca7fca7220 */ /* 0x000fe40000410000 */
[----:B------:R-:W-:Y:S02]  /*5020*/  FADD.FTZ R204, R201, R204 ;  /* 0x000000ccc9cc7221 */ /* 0x000fe40000010000 */
[-C--:B------:R-:W-:Y:S02]  /*5030*/  FFMA.FTZ R64, R142, R203.reuse, -R65 ;  /* 0x000000cb8e407223 */ /* 0x080fe40000010841 */
[----:B------:R-:W-:-:S02]  /*5040*/  FMUL.FTZ R65, R141, R203 ;  /* 0x000000cb8d417220 */ /* 0x000fc40000410000 */
[----:B------:R-:W-:Y:S02]  /*5050*/  FADD.FTZ R205, R202, R205 ;  /* 0x000000cdcacd7221 */ /* 0x000fe40000010000 */
[C---:B------:R-:W-:Y:S02]  /*5060*/  FMUL.FTZ R203, R153.reuse, R204 ;  /* 0x000000cc99cb7220 */ /* 0x040fe40000410000 */
[----:B------:R-:W-:Y:S02]  /*5070*/  FFMA.FTZ R65, R142, R207, R65 ;  /* 0x000000cf8e417223 */ /* 0x000fe40000010041 */
        /* <DEDUP_REMOVED lines=9> */
[CC--:B------:R-:W-:Y:S02]  /*5110*/  FMUL.FTZ R207, R151.reuse, R205.reuse ;  /* 0x000000cd97cf7220 */ /* 0x0c0fe40000410000 */
[-C--:B------:R-:W-:Y:S02]  /*5120*/  FMUL.FTZ R185, R151, R206.reuse ;  /* 0x000000ce97b97220 */ /* 0x080fe40000410000 */
[----:B------:R-:W-:Y:S02]  /*5130*/  FFMA.FTZ R210, R152, R206, R207 ;  /* 0x000000ce98d27223 */ /* 0x000fe400000100cf */
[-C--:B------:R-:W-:Y:S02]  /*5140*/  FMUL.FTZ R206, R28, R184.reuse ;  /* 0x000000b81cce7220 */ /* 0x080fe40000410000 */
[----:B------:R-:W-:Y:S02]  /*5150*/  FMUL.FTZ R208, R27, R184 ;  /* 0x000000b81bd07220 */ /* 0x000fe40000410000 */
[----:B------:R-:W-:-:S02]  /*5160*/  FFMA.FTZ R185, R152, R205, -R185 ;  /* 0x000000cd98b97223 */ /* 0x000fc400000108b9 */
[C---:B------:R-:W-:Y:S02]  /*5170*/  FMUL.FTZ R206, R125.reuse, R206 ;  /* 0x000000ce7dce7220 */ /* 0x040fe40000410000 */
[----:B------:R-:W-:Y:S02]  /*5180*/  FMUL.FTZ R205, R125, R208 ;  /* 0x000000d07dcd7220 */ /* 0x000fe40000410000 */
[----:B------:R-:W-:Y:S02]  /*5190*/  FADD.FTZ R185, R206, R185 ;  /* 0x000000b9ceb97221 */ /* 0x000fe40000010000 */
[----:B------:R-:W-:Y:S02]  /*51a0*/  FADD.FTZ R210, R205, R210 ;  /* 0x000000d2cdd27221 */ /* 0x000fe40000010000 */
[C---:B------:R-:W-:Y:S02]  /*51b0*/  FMUL.FTZ R207, R149.reuse, R185 ;  /* 0x000000b995cf7220 */ /* 0x040fe40000410000 */
[----:B------:R-:W-:-:S02]  /*51c0*/  FMUL.FTZ R184, R149, R210 ;  /* 0x000000d295b87220 */ /* 0x000fc40000410000 */
[----:B------:R-:W-:Y:S02]  /*51d0*/  FFMA.FTZ R210, R150, R210, R207 ;  /* 0x000000d296d27223 */ /* 0x000fe400000100cf */
[-C--:B------:R-:W-:Y:S02]  /*51e0*/  FMUL.FTZ R207, R25, R181.reuse ;  /* 0x000000b519cf7220 */ /* 0x080fe40000410000 */
[----:B------:R-:W-:Y:S02]  /*51f0*/  FMUL.FTZ R181, R26, R181 ;  /* 0x000000b51ab57220 */ /* 0x000fe40000410000 */
[----:B------:R-:W-:Y:S02]  /*5200*/  FFMA.FTZ R185, R150, R185, -R184 ;  /* 0x000000b996b97223 */ /* 0x000fe400000108b8 */
[C---:B------:R-:W-:Y:S02]  /*5210*/  FMUL.FTZ R208, R124.reuse, R181 ;  /* 0x000000b57cd07220 */ /* 0x040fe40000410000 */
[----:B------:R-:W-:-:S02]  /*5220*/  FMUL.FTZ R207, R124, R207 ;  /* 0x000000cf7ccf7220 */ /* 0x000fc40000410000 */
[----:B------:R-:W-:Y:S02]  /*5230*/  FADD.FTZ R185, R208, R185 ;  /* 0x000000b9d0b97221 */ /* 0x000fe40000010000 */
[----:B------:R-:W-:Y:S02]  /*5240*/  FADD.FTZ R210, R207, R210 ;  /* 0x000000d2cfd27221 */ /* 0x000fe40000010000 */
[C---:B------:R-:W-:Y:S02]  /*5250*/  FMUL.FTZ R209, R147.reuse, R185 ;  /* 0x000000b993d17220 */ /* 0x040fe40000410000 */
[-C--:B------:R-:W-:Y:S02]  /*5260*/  FMUL.FTZ R181, R147, R210.reuse ;  /* 0x000000d293b57220 */ /* 0x080fe40000410000 */
[----:B------:R-:W-:Y:S02]  /*5270*/  FFMA.FTZ R212, R148, R210, R209 ;  /* 0x000000d294d47223 */ /* 0x000fe400000100d1 */
[----:B------:R-:W-:-:S02]  /*5280*/  FMUL.FTZ R184, R23, R156 ;  /* 0x0000009c17b87220 */ /* 0x000fc40000410000 */
[----:B------:R-:W-:Y:S02]  /*5290*/  FMUL.FTZ R210, R24, R156 ;  /* 0x0000009c18d27220 */ /* 0x000fe40000410000 */
[C---:B------:R-:W-:Y:S02]  /*52a0*/  FMUL.FTZ R209, R123.reuse, R184 ;  /* 0x000000b87bd17220 */ /* 0x040fe40000410000 */
[----:B------:R-:W-:Y:S02]  /*52b0*/  FFMA.FTZ R181, R148, R185, -R181 ;  /* 0x000000b994b57223 */ /* 0x000fe400000108b5 */
[----:B------:R-:W-:Y:S02]  /*52c0*/  FMUL.FTZ R210, R123, R210 ;  /* 0x000000d27bd27220 */ /* 0x000fe40000410000 */
[----:B------:R-:W-:Y:S02]  /*52d0*/  FADD.FTZ R212, R209, R212 ;  /* 0x000000d4d1d47221 */ /* 0x000fe40000010000 */
[----:B------:R-:W-:-:S02]  /*52e0*/  FADD.FTZ R181, R210, R181 ;  /* 0x000000b5d2b57221 */ /* 0x000fc40000010000 */
[CC--:B------:R-:W-:Y:S02]  /*52f0*/  FMUL.FTZ R156, R145.reuse, R212.reuse ;  /* 0x000000d4919c7220 */ /* 0x0c0fe40000410000 */
[----:B------:R-:W-:Y:S02]  /*5300*/  FMUL.FTZ R185, R145, R181 ;  /* 0x000000b591b97220 */ /* 0x000fe40000410000 */
[-C--:B------:R-:W-:Y:S02]  /*5310*/  FMUL.FTZ R211, R21, R111.reuse ;  /* 0x0000006f15d37220 */ /* 0x080fe40000410000 */
[----:B------:R-:W-:Y:S02]  /*5320*/  FMUL.FTZ R111, R22, R111 ;  /* 0x0000006f166f7220 */ /* 0x000fe40000410000 */
[C---:B------:R-:W-:Y:S02]  /*5330*/  FFMA.FTZ R181, R146.reuse, R181, -R156 ;  /* 0x000000b592b57223 */ /* 0x040fe4000001089c */
[----:B------:R-:W-:-:S02]  /*5340*/  FFMA.FTZ R156, R146, R212, R185 ;  /* 0x000000d4929c7223 */ /* 0x000fc400000100b9 */
[C---:B------:R-:W-:Y:S02]  /*5350*/  FMUL.FTZ R212, R122.reuse, R111 ;  /* 0x0000006f7ad47220 */ /* 0x040fe40000410000 */
[----:B------:R-:W-:Y:S02]  /*5360*/  FMUL.FTZ R211, R122, R211 ;  /* 0x000000d37ad37220 */ /* 0x000fe40000410000 */
[----:B------:R-:W-:Y:S02]  /*5370*/  FADD.FTZ R181, R212, R181 ;  /* 0x000000b5d4b57221 */ /* 0x000fe40000010000 */
[----:B------:R-:W-:Y:S02]  /*5380*/  FADD.FTZ R156, R211, R156 ;  /* 0x0000009cd39c7221 */ /* 0x000fe40000010000 */
[C---:B------:R-:W-:Y:S02]  /*5390*/  FMUL.FTZ R185, R143.reuse, R181 ;  /* 0x000000b58fb97220 */ /* 0x040fe40000410000 */
[----:B------:R-:W-:-:S02]  /*53a0*/  FMUL.FTZ R111, R143, R156 ;  /* 0x0000009c8f6f7220 */ /* 0x000fc40000410000 */
[----:B------:R-:W-:Y:S02]  /*53b0*/  FMUL.FTZ R214, R20, R110 ;  /* 0x0000006e14d67220 */ /* 0x000fe40000410000 */
[C---:B------:R-:W-:Y:S02]  /*53c0*/  FFMA.FTZ R184, R144.reuse, R156, R185 ;  /* 0x0000009c90b87223 */ /* 0x040fe400000100b9 */
[----:B------:R-:W-:Y:S02]  /*53d0*/  FMUL.FTZ R156, R19, R110 ;  /* 0x0000006e139c7220 */ /* 0x000fe40000410000 */
[----:B------:R-:W-:Y:S02]  /*53e0*/  FFMA.FTZ R111, R144, R181, -R111 ;  /* 0x000000b5906f7223 */ /* 0x000fe4000001086f */
[C---:B------:R-:W-:Y:S02]  /*53f0*/  FMUL.FTZ R214, R119.reuse, R214 ;  /* 0x000000d677d67220 */ /* 0x040fe40000410000 */
[----:B------:R-:W-:-:S02]  /*5400*/  FMUL.FTZ R213, R119, R156 ;  /* 0x0000009c77d57220 */ /* 0x000fc40000410000 */
[----:B------:R-:W-:Y:S02]  /*5410*/  FADD.FTZ R111, R214, R111 ;  /* 0x0000006fd66f7221 */ /* 0x000fe40000010000 */
[----:B------:R-:W-:Y:S02]  /*5420*/  FADD.FTZ R184, R213, R184 ;  /* 0x000000b8d5b87221 */ /* 0x000fe40000010000 */
[----:B------:R-:W-:Y:S02]  /*5430*/  FMUL.FTZ R181, R141, R111 ;  /* 0x0000006f8db57220 */ /* 0x000fe40000410000 */
[----:B----4-:R-:W-:Y:S02]  /*5440*/  FMUL.FTZ R215, R17, R67 ;  /* 0x0000004311d77220 */ /* 0x010fe40000410000 */
[-C--:B------:R-:W-:Y:S02]  /*5450*/  FMUL.FTZ R110, R141, R184.reuse ;  /* 0x000000b88d6e7220 */ /* 0x080fe40000410000 */
[----:B------:R-:W-:-:S02]  /*5460*/  FFMA.FTZ R184, R142, R184, R181 ;  /* 0x000000b88eb87223 */ /* 0x000fc400000100b5 */
[----:B------:R-:W-:Y:S02]  /*5470*/  FMUL.FTZ R67, R18, R67 ;  /* 0x0000004312437220 */ /* 0x000fe40000410000 */
[----:B------:R-:W-:Y:S02]  /*5480*/  FMUL.FTZ R215, R118, R215 ;  /* 0x000000d776d77220 */ /* 0x000fe40000410000 */
[----:B------:R-:W-:Y:S02]  /*5490*/  FFMA.FTZ R111, R142, R111, -R110 ;  /* 0x0000006f8e6f7223 */ /* 0x000fe4000001086e */
[----:B------:R-:W-:Y:S02]  /*54a0*/  FMUL.FTZ R216, R118, R67 ;  /* 0x0000004376d87220 */ /* 0x000fe40000410000 */
[----:B------:R-:W-:Y:S01]  /*54b0*/  FADD.FTZ R184, R215, R184 ;  /* 0x000000b8d7b87221 */ /* 0x000fe20000010000 */
[----:B------:R-:W-:Y:S01]  /*54c0*/  ISETP.NE.AND P0, PT, R138, 0x3f, PT ;  /* 0x0000003f8a00780c */ /* 0x000fe20003f05270 */
[----:B------:R-:W-:-:S02]  /*54d0*/  FADD.FTZ R111, R216, R111 ;  /* 0x0000006fd86f7221 */ /* 0x000fc40000010000 */
[C---:B------:R-:W-:Y:S02]  /*54e0*/  FMUL.FTZ R67, R139.reuse, R184 ;  /* 0x000000b88b437220 */ /* 0x040fe40000410000 */
[C---:B------:R-:W-:Y:S02]  /*54f0*/  FMUL.FTZ R110, R139.reuse, R64 ;  /* 0x000000408b6e7220 */ /* 0x040fe40000410000 */
[C---:B------:R-:W-:Y:S02]  /*5500*/  FFMA.FTZ R156, R140.reuse, R111, -R67 ;  /* 0x0000006f8c9c7223 */ /* 0x040fe40000010843 */
[-C--:B------:R-:W-:Y:S02]  /*5510*/  FMUL.FTZ R67, R139, R65.reuse ;  /* 0x000000418b437220 */ /* 0x080fe40000410000 */
[----:B------:R-:W-:Y:S02]  /*5520*/  FFMA.FTZ R65, R140, R65, R110 ;  /* 0x000000418c417223 */ /* 0x000fe4000001006e */
[----:B------:R-:W-:-:S02]  /*5530*/  FMUL.FTZ R110, R16, R66 ;  /* 0x00000042106e7220 */ /* 0x000fc40000410000 */
[----:B------:R-:W-:Y:S02]  /*5540*/  FMUL.FTZ R181, R139, R111 ;  /* 0x0000006f8bb57220 */ /* 0x000fe40000410000 */
[----:B------:R-:W-:Y:S02]  /*5550*/  FMUL.FTZ R217, R117, R110 ;  /* 0x0000006e75d97220 */ /* 0x000fe40000410000 */
[----:B------:R0:W1:Y:S01]  /*5560*/  @P0 LDS.64 R110, [R138.X8+0x9c68] ;  /* 0x009c68008a6e0984 */ /* 0x0000620000008a00 */
[----:B------:R-:W-:Y:S01]  /*5570*/  FMUL.FTZ R218, R15, R66 ;  /* 0x000000420fda7220 */ /* 0x000fe20000410000 */
[----:B------:R-:W-:Y:S01]  /*5580*/  BSSY B0, `(.L_x_5547) ;  /* 0x0000013000007945 */ /* 0x000fe20003800000 */
[C---:B------:R-:W-:Y:S02]  /*5590*/  FFMA.FTZ R181, R140.reuse, R184, R181 ;  /* 0x000000b88cb57223 */ /* 0x040fe400000100b5 */
[----:B------:R-:W-:Y:S02]  /*55a0*/  FMUL.FTZ R218, R117, R218 ;  /* 0x000000da75da7220 */ /* 0x000fe40000410000 */
[----:B------:R-:W-:-:S02]  /*55b0*/  FFMA.FTZ R64, R140, R64, -R67 ;  /* 0x000000408c407223 */ /* 0x000fc40000010843 */
[----:B------:R-:W-:Y:S02]  /*55c0*/  FADD.FTZ R66, R217, R156 ;  /* 0x0000009cd9427221 */ /* 0x000fe40000010000 */
[----:B------:R-:W-:Y:S01]  /*55d0*/  FADD.FTZ R67, R218, R181 ;  /* 0x000000b5da437221 */ /* 0x000fe20000010000 */
[----:B------:R-:W-:Y:S05]  /*55e0*/  @P0 BRA `(.L_x_5548) ;  /* 0x000000c000000947 */ /* 0x000fea0003800000 */
[----:B0-----:R-:W-:Y:S01]  /*55f0*/  ULDC UR34, c[0x0][0x174] ;  /* 0x00005d0000227ab9 */ /* 0x001fe20000000800 */
        /* <DEDUP_REMOVED lines=11> */
.L_x_5548:
[----:B0-----:R-:W-:Y:S05]  /*56b0*/  BSYNC B0 ;  /* 0x0000000000007941 */ /* 0x001fea0003800000 */
.L_x_5547:
        /* <DEDUP_REMOVED lines=51> */
.L_x_5659:
[----:B------:R-:W-:Y:S05]  /*59f0*/  BRA.DIV ~URZ, `(.L_x_5552) ;  /* 0x000080727f007947 */ /* 0x000fea000b800000 */
[----:B------:R-:W3:Y:S01]  /*5a00*/  SHFL.UP PT, R65, R69, 0x1, RZ ;  /* 0x0420000045417989 */ /* 0x000ee200000e00ff */
[----:B------:R-:W-:-:S03]  /*5a10*/  ISETP.GE.AND P0, PT, R137, 0x1, PT ;  /* 0x000000018900780c */ /* 0x000fc60003f06270 */
[----:B------:R-:W4:Y:S04]  /*5a20*/  SHFL.UP PT, R66, R242, 0x1, RZ ;  /* 0x04200000f2427989 */ /* 0x000f2800000e00ff */
[----:B------:R-:W0:Y:S01]  /*5a30*/  SHFL.UP PT, R64, R68, 0x1, RZ ;  /* 0x0420000044407989 */ /* 0x000e2200000e00ff */
        /* <DEDUP_REMOVED lines=8> */
[CC--:B0-----:R-:W-:Y:S02]  /*5ac0*/  FFMA.FTZ R65, R241.reuse, R64.reuse, R65 ;  /* 0x00000040f1417223 */ /* 0x0c1fe40000010041 */
[C---:B------:R-:W-:Y:S01]  /*5ad0*/  FMUL.FTZ R64, R68.reuse, R64 ;  /* 0x0000004044407220 */ /* 0x040fe20000410000 */
[----:B------:R-:W0:Y:S02]  /*5ae0*/  SHFL.UP PT, R70, R69, 0x2, RZ ;  /* 0x0440000045467989 */ /* 0x000e2400000e00ff */
[----:B------:R-:W-:Y:S01]  /*5af0*/  FSEL R65, R68, R65, !P0 ;  /* 0x0000004144417208 */ /* 0x000fe20004000000 */
[----:B------:R-:W-:Y:S01]  /*5b00*/  @P0 FFMA.FTZ R241, R241, R67, -R64 ;  /* 0x00000043f1f10223 */ /* 0x000fe20000010840 */
[----:B------:R-:W-:-:S03]  /*5b10*/  ISETP.GE.AND P0, PT, R137, 0x2, PT ;  /* 0x000000028900780c */ /* 0x000fc60003f06270 */
[----:B------:R-:W3:Y:S04]  /*5b20*/  SHFL.UP PT, R64, R65, 0x2, RZ ;  /* 0x0440000041407989 */ /* 0x000ee800000e00ff */
[----:B------:R-:W4:Y:S01]  /*5b30*/  SHFL.UP PT, R66, R241, 0x2, RZ ;  /* 0x04400000f1427989 */ /* 0x000f2200000e00ff */
[C---:B--2---:R-:W-:Y:S02]  /*5b40*/  FMUL.FTZ R67, R65.reuse, R244 ;  /* 0x000000f441437220 */ /* 0x044fe40000410000 */
[-C--:B0-----:R-:W-:Y:S02]  /*5b50*/  FMUL.FTZ R68, R65, R70.reuse ;  /* 0x0000004641447220 */ /* 0x081fe40000410000 */
[C---:B------:R-:W-:Y:S02]  /*5b60*/  FFMA.FTZ R70, R241.reuse, R70, -R67 ;  /* 0x00000046f1467223 */ /* 0x040fe40000010843 */
[----:B------:R-:W-:-:S02]  /*5b70*/  FFMA.FTZ R67, R241, R244, R68 ;  /* 0x000000f4f1437223 */ /* 0x000fc40000010044 */
[----:B------:R-:W-:Y:S02]  /*5b80*/  @P0 FADD.FTZ R69, R69, R70 ;  /* 0x0000004645450221 */ /* 0x000fe40000010000 */
[----:B------:R-:W-:Y:S02]  /*5b90*/  @P0 FADD.FTZ R242, R242, R67 ;  /* 0x00000043f2f20221 */ /* 0x000fe40000010000 */
[C---:B---3--:R-:W-:Y:S01]  /*5ba0*/  FMUL.FTZ R67, R65.reuse, R64 ;  /* 0x0000004041437220 */ /* 0x048fe20000410000 */
        /* <DEDUP_REMOVED lines=41> */
.L_x_5660:
        /* <DEDUP_REMOVED lines=19> */
[----:B-----5:R-:W-:Y:S05]  /*5f70*/  CALL.REL.NOINC `($__internal_133_$__cuda_sm70_shflsync_idx_p) ;  /* 0x0000979000007944 */ /* 0x020fea0003c00000 */
.L_x_5553:
[----:B------:R-:W-:Y:S05]  /*5f80*/  BRA.CONV ~URZ, `(.L_x_5554) ;  /* 0x000000437f007947 */ /* 0x000fea000b800000 */
[----:B-1----:R-:W-:Y:S01]  /*5f90*/  HFMA2.MMA R66, -RZ, RZ, 0, 1.847743988037109375e-06 ;  /* 0x0000001fff427435 */ /* 0x002fe200000001ff */
[----:B------:R-:W-:Y:S02]  /*5fa0*/  MOV R64, R68 ;  /* 0x0000004400407202 */ /* 0x000fe40000000f00 */
[----:B------:R-:W-:-:S03]  /*5fb0*/  MOV R65, 0x5fd0 ;  /* 0x00005fd000417802 */ /* 0x000fc60000000f00 */
[----:B0-2--5:R-:W-:Y:S05]  /*5fc0*/  CALL.REL.NOINC `($__internal_133_$__cuda_sm70_shflsync_idx_p) ;  /* 0x0000974000007944 */ /* 0x025fea0003c00000 */
.L_x_5554:
[----:B------:R-:W-:Y:S05]  /*5fd0*/  BRA.CONV ~URZ, `(.L_x_5555) ;  /* 0x000000437f007947 */ /* 0x000fea000b800000 */
[----:B-1----:R-:W-:Y:S01]  /*5fe0*/  HFMA2.MMA R66, -RZ, RZ, 0, 1.847743988037109375e-06 ;  /* 0x0000001fff427435 */ /* 0x002fe200000001ff */
[----:B------:R-:W-:Y:S02]  /*5ff0*/  MOV R64, R71 ;  /* 0x0000004700407202 */ /* 0x000fe40000000f00 */
[----:B------:R-:W-:-:S03]  /*6000*/  MOV R65, 0x6020 ;  /* 0x0000602000417802 */ /* 0x000fc60000000f00 */
[----:B0-2--5:R-:W-:Y:S05]  /*6010*/  CALL.REL.NOINC `($__internal_133_$__cuda_sm70_shflsync_idx_p) ;  /* 0x000096f000007944 */ /* 0x025fea0003c00000 */
.L_x_5555:
[----:B------:R-:W-:Y:S05]  /*6020*/  BRA.CONV ~URZ, `(.L_x_5556) ;  /* 0x000000437f007947 */ /* 0x000fea000b800000 */
[----:B-1----:R-:W-:Y:S01]  /*6030*/  HFMA2.MMA R66, -RZ, RZ, 0, 1.847743988037109375e-06 ;  /* 0x0000001fff427435 */ /* 0x002fe200000001ff */
[----:B------:R-:W-:-:S02]  /*6040*/  MOV R64, R241 ;  /* 0x000000f100407202 */ /* 0x000fc40000000f00 */
[----:B------:R-:W-:-:S03]  /*6050*/  MOV R65, 0x6070 ;  /* 0x0000607000417802 */ /* 0x000fc60000000f00 */
[----:B0-2--5:R-:W-:Y:S05]  /*6060*/  CALL.REL.NOINC `($__internal_133_$__cuda_sm70_shflsync_idx_p) ;  /* 0x000096a000007944 */ /* 0x025fea0003c00000 */
.L_x_5556:
        /* <DEDUP_REMOVED lines=9> */
.L_x_5661:
        /* <DEDUP_REMOVED lines=26> */
.L_x_5550:
[----:B0-----:R-:W-:Y:S05]  /*62a0*/  BSYNC B0 ;  /* 0x0000000000007941 */ /* 0x001fea0003800000 */
.L_x_5549:
        /* <DEDUP_REMOVED lines=12> */
[CC--:B------:R-:W-:Y:S02]  /*6370*/  FMUL.FTZ R60, R139.reuse, R186.reuse ;  /* 0x000000ba8b3c7220 */ /* 0x0c0fe40000410000 */
        /* <DEDUP_REMOVED lines=32> */
[----:B------:R-:W-:Y:S02]  /*6580*/  FADD.FTZ R65, -R178, R65 ;  /* 0x00000041b2417221 */ /* 0x000fe40000010100 */
[----:B------:R-:W-:Y:S02]  /*6590*/  FMUL.FTZ R64, R147, -R61 ;  /* 0x8000003d93407220 */ /* 0x000fe40000410000 */
[----:B------:R-:W-:-:S02]  /*65a0*/  FADD.FTZ R60, R177, R60 ;  /* 0x0000003cb13c7221 */ /* 0x000fc40000010000 */
[C---:B------:R-:W-:Y:S02]  /*65b0*/  FFMA.FTZ R62, R148.reuse, R61, -R62 ;  /* 0x0000003d943e7223 */ /* 0x040fe4000001083e */
[C---:B------:R-:W-:Y:S02]  /*65c0*/  FMUL.FTZ R61, R147.reuse, -R65 ;  /* 0x80000041933d7220 */ /* 0x040fe40000410000 */
[C---:B------:R-:W-:Y:S02]  /*65d0*/  FFMA.FTZ R64, R148.reuse, R63, R64 ;  /* 0x0000003f94407223 */ /* 0x040fe40000010040 */
        /* <DEDUP_REMOVED lines=28> */
[C---:B------:R-:W-:Y:S02]  /*67a0*/  FMUL.FTZ R62, R153.reuse, -R60 ;  /* 0x8000003c993e7220 */ /* 0x040fe40000410000 */
[C---:B------:R-:W-:Y:S02]  /*67b0*/  FFMA.FTZ R63, R154.reuse, R64, R63 ;  /* 0x000000409a3f7223 */ /* 0x040fe4000001003f */
[-C--:B------:R-:W-:Y:S02]  /*67c0*/  FMUL.FTZ R67, R153, -R65.reuse ;  /* 0x8000004199437220 */ /* 0x080fe40000410000 */
[----:B------:R-:W-:Y:S02]  /*67d0*/  FFMA.FTZ R65, R154, R65, R62 ;  /* 0x000000419a417223 */ /* 0x000fe4000001003e */
[----:B------:R-:W-:-:S02]  /*67e0*/  FMUL.FTZ R62, R0, -R63 ;  /* 0x8000003f003e7220 */ /* 0x000fc40000410000 */
[----:B------:R-:W-:Y:S02]  /*67f0*/  FFMA.FTZ R60, R154, R60, -R67 ;  /* 0x0000003c9a3c7223 */ /* 0x000fe40000010843 */
[----:B------:R-:W-:Y:S02]  /*6800*/  FADD.FTZ R65, -R170, R65 ;  /* 0x00000041aa417221 */ /* 0x000fe40000010100 */
[-C--:B------:R-:W-:Y:S02]  /*6810*/  FMUL.FTZ R64, R0, -R61.reuse ;  /* 0x8000003d00407220 */ /* 0x080fe40000410000 */
[----:B------:R-:W-:Y:S02]  /*6820*/  FFMA.FTZ R62, R2, R61, -R62 ;  /* 0x0000003d023e7223 */ /* 0x000fe4000001083e */
[----:B------:R-:W-:Y:S02]  /*6830*/  FADD.FTZ R61, R169, R60 ;  /* 0x0000003ca93d7221 */ /* 0x000fe40000010000 */
[----:B------:R-:W-:-:S02]  /*6840*/  FMUL.FTZ R60, R0, -R65 ;  /* 0x80000041003c7220 */ /* 0x000fc40000410000 */
[----:B------:R-:W-:Y:S02]  /*6850*/  FFMA.FTZ R64, R2, R63, R64 ;  /* 0x0000003f02407223 */ /* 0x000fe40000010040 */
        /* <DEDUP_REMOVED lines=53> */
[----:B------:R-:W-:Y:S02]  /*6bb0*/  FADD.FTZ R61, -R158, R61 ;  /* 0x0000003d9e3d7221 */ /* 0x000fe40000010100 */
[----:B------:R-:W-:Y:S02]  /*6bc0*/  FADD.FTZ R60, R157, R60 ;  /* 0x0000003c9d3c7221 */ /* 0x000fe40000010000 */
[----:B------:R-:W-:Y:S02]  /*6bd0*/  FMUL.FTZ R63, R13, -R61 ;  /* 0x8000003d0d3f7220 */ /* 0x000fe40000410000 */
[----:B0-----:R-:W-:Y:S02]  /*6be0*/  FMUL.FTZ R70, R121, R68 ;  /* 0x0000004479467220 */ /* 0x001fe40000410000 */
[----:B------:R-:W-:Y:S02]  /*6bf0*/  FMUL.FTZ R62, R13, -R60 ;  /* 0x8000003c0d3e7220 */ /* 0x000fe40000410000 */
[----:B------:R-:W-:-:S02]  /*6c00*/  FMUL.FTZ R121, R121, R69 ;  /* 0x0000004579797220 */ /* 0x000fc40000410000 */
[----:B------:R-:W-:Y:S01]  /*6c10*/  FFMA.FTZ R66, R14, R60, -R63 ;  /* 0x0000003c0e427223 */ /* 0x000fe2000001083f */
[----:B------:R-:W-:Y:S01]  /*6c20*/  MOV R60, UR13 ;  /* 0x0000000d003c7c02 */ /* 0x000fe20008000f00 */
[----:B------:R-:W-:Y:S02]  /*6c30*/  FFMA.FTZ R69, R120, R69, R70 ;  /* 0x0000004578457223 */ /* 0x000fe40000010046 */
[----:B------:R-:W-:Y:S01]  /*6c40*/  FFMA.FTZ R67, R14, R61, R62 ;  /* 0x0000003d0e437223 */ /* 0x000fe2000001003e */
[----:B------:R-:W-:Y:S01]  /*6c50*/  ISETP.GE.OR P0, PT, R60, c[0x0][0x174], P0 ;  /* 0x00005d003c007a0c */ /* 0x000fe20000706670 */
[----:B------:R-:W-:Y:S01]  /*6c60*/  FMUL.FTZ R61, R13, -R65 ;  /* 0x800000410d3d7220 */ /* 0x000fe20000410000 */
[----:B------:R-:W-:Y:S01]  /*6c70*/  CS2R R62, SRZ ;  /* 0x00000000003e7805 */ /* 0x000fe2000001ff00 */
[----:B------:R-:W-:Y:S02]  /*6c80*/  FFMA.FTZ R68, R120, R68, -R121 ;  /* 0x0000004478447223 */ /* 0x000fe40000010879 */
[----:B------:R-:W-:-:S02]  /*6c90*/  FADD.FTZ R188, R188, R69 ;  /* 0x00000045bcbc7221 */ /* 0x000fc40000010000 */
[-C--:B------:R-:W-:Y:S02]  /*6ca0*/  FMUL.FTZ R60, R13, -R64.reuse ;  /* 0x800000400d3c7220 */ /* 0x080fe40000410000 */
[C---:B------:R-:W-:Y:S01]  /*6cb0*/  FFMA.FTZ R64, R14.reuse, R64, -R61 ;  /* 0x000000400e407223 */ /* 0x040fe2000001083d */
[----:B------:R-:W-:Y:S01]  /*6cc0*/  HFMA2.MMA R61, -RZ, RZ, 0, 0 ;  /* 0x00000000ff3d7435 */ /* 0x000fe200000001ff */
[----:B------:R-:W-:Y:S02]  /*6cd0*/  FADD.FTZ R187, R187, R68 ;  /* 0x00000044bbbb7221 */ /* 0x000fe40000010000 */
[----:B------:R-:W-:Y:S02]  /*6ce0*/  FMUL.FTZ R68, R13, R188 ;  /* 0x000000bc0d447220 */ /* 0x000fe40000410000 */
[C---:B------:R-:W-:Y:S01]  /*6cf0*/  FFMA.FTZ R65, R14.reuse, R65, R60 ;  /* 0x000000410e417223 */ /* 0x040fe2000001003c */
[----:B------:R-:W-:Y:S01]  /*6d00*/  MOV R60, 0x3f800000 ;  /* 0x3f800000003c7802 */ /* 0x000fe20000000f00 */
[----:B------:R-:W-:-:S02]  /*6d10*/  FFMA.FTZ R68, R14, R187, -R68 ;  /* 0x000000bb0e447223 */ /* 0x000fc40000010844 */
[----:B------:R-:W-:Y:S02]  /*6d20*/  FMUL.FTZ R69, R13, R187 ;  /* 0x000000bb0d457220 */ /* 0x000fe40000410000 */
[----:B------:R-:W-:Y:S01]  /*6d30*/  FADD.FTZ R67, -R156, R67 ;  /* 0x000000439c437221 */ /* 0x000fe20000010100 */
[----:B------:R-:W0:Y:S01]  /*6d40*/  @!P0 LDS.128 R60, [UR11+0x9e60] ;  /* 0x009e600bff3c8984 */ /* 0x000e220008000c00 */
[----:B------:R-:W-:Y:S01]  /*6d50*/  FADD.FTZ R66, R155, R66 ;  /* 0x000000429b427221 */ /* 0x000fe20000010000 */
[----:B------:R-:W-:Y:S01]  /*6d60*/  ISETP.GT.U32.AND P0, PT, R138, 0x1f, PT ;  /* 0x0000001f8a00780c */ /* 0x000fe20003f04070 */
[----:B------:R-:W-:Y:S02]  /*6d70*/  FADD.FTZ R189, R189, R68 ;  /* 0x00000044bdbd7221 */ /* 0x000fe40000010000 */
        /* <DEDUP_REMOVED lines=106> */
.L_x_5662:
[----:B------:R-:W-:Y:S05]  /*7420*/  BRA.DIV ~URZ, `(.L_x_5561) ;  /* 0x000075727f007947 */ /* 0x000fea000b800000 */
[----:B------:R-:W2:Y:S04]  /*7430*/  SHFL.DOWN PT, R69, R69, 0x1, 0x1f ;  /* 0x08201f0045457f89 */ /* 0x000ea800000e0000 */
[----:B------:R3:W4:Y:S04]  /*7440*/  SHFL.DOWN PT, R121, R68, 0x1, 0x1f ;  /* 0x08201f0044797f89 */ /* 0x00072800000e0000 */
[----:B------:R3:W0:Y:S02]  /*7450*/  SHFL.DOWN PT, R66, R67, 0x1, 0x1f ;  /* 0x08201f0043427f89 */ /* 0x00062400000e0000 */
.L_x_5663:
        /* <DEDUP_REMOVED lines=13> */
.L_x_5563:
[----:B------:R-:W-:Y:S05]  /*7530*/  BSYNC B1 ;  /* 0x0000000000017941 */ /* 0x000fea0003800000 */
.L_x_5562:
[----:B------:R-:W-:Y:S01]  /*7540*/  ISETP.GT.U32.AND P0, PT, R228, 0x1d, PT ;  /* 0x0000001de400780c */ /* 0x000fe20003f04070 */
[----:B------:R-:W-:Y:S05]  /*7550*/  BRA.DIV ~URZ, `(.L_x_5564) ;  /* 0x000075927f007947 */ /* 0x000fea000b800000 */
[----:B--2---:R2:W3:Y:S04]  /*7560*/  SHFL.DOWN PT, R69, R71, 0x2, 0x1f ;  /* 0x08401f0047457f89 */ /* 0x0044e800000e0000 */
[----:B-1----:R2:W1:Y:S04]  /*7570*/  SHFL.DOWN PT, R70, R241, 0x2, 0x1f ;  /* 0x08401f00f1467f89 */ /* 0x00246800000e0000 */
[----:B----4-:R2:W4:Y:S04]  /*7580*/  SHFL.DOWN PT, R121, R68, 0x2, 0x1f ;  /* 0x08401f0044797f89 */ /* 0x01052800000e0000 */
[----:B0-----:R2:W0:Y:S02]  /*7590*/  SHFL.DOWN PT, R66, R67, 0x2, 0x1f ;  /* 0x08401f0043427f89 */ /* 0x00142400000e0000 */
.L_x_5664:
        /* <DEDUP_REMOVED lines=13> */
.L_x_5566:
[----:B------:R-:W-:Y:S05]  /*7670*/  BSYNC B1 ;  /* 0x0000000000017941 */ /* 0x000fea0003800000 */
.L_x_5565:
[----:B------:R-:W-:Y:S01]  /*7680*/  ISETP.GT.U32.AND P0, PT, R228, 0x1b, PT ;  /* 0x0000001be400780c */ /* 0x000fe20003f04070 */
[----:B------:R-:W-:Y:S10]  /*7690*/  BRA.DIV ~URZ, `(.L_x_5567) ;  /* 0x000076127f007947 */ /* 0x000ff4000b800000 */
[----:B---3--:R3:W2:Y:S02]  /*76a0*/  SHFL.DOWN PT, R69, R71, 0x4, 0x1f ;  /* 0x08801f0047457f89 */ /* 0x0086a400000e0000 */
.L_x_5665:
[----:B------:R-:W-:Y:S05]  /*76b0*/  BRA.DIV ~URZ, `(.L_x_5568) ;  /* 0x000076727f007947 */ /* 0x000fea000b800000 */
[----:B-1----:R1:W3:Y:S04]  /*76c0*/  SHFL.DOWN PT, R70, R241, 0x4, 0x1f ;  /* 0x08801f00f1467f89 */ /* 0x0022e800000e0000 */
[----:B----4-:R1:W4:Y:S04]  /*76d0*/  SHFL.DOWN PT, R121, R68, 0x4, 0x1f ;  /* 0x08801f0044797f89 */ /* 0x01032800000e0000 */
[----:B0-----:R1:W0:Y:S02]  /*76e0*/  SHFL.DOWN PT, R66, R67, 0x4, 0x1f ;  /* 0x08801f0043427f89 */ /* 0x00122400000e0000 */
.L_x_5666:
        /* <DEDUP_REMOVED lines=13> */
.L_x_5570:
[----:B------:R-:W-:Y:S05]  /*77c0*/  BSYNC B1 ;  /* 0x0000000000017941 */ /* 0x000fea0003800000 */
.L_x_5569:
[----:B------:R-:W-:Y:S01]  /*77d0*/  ISETP.GT.U32.AND P0, PT, R228, 0x17, PT ;  /* 0x00000017e400780c */ /* 0x000fe20003f04070 */
[----:B------:R-:W-:Y:S05]  /*77e0*/  BRA.DIV ~URZ, `(.L_x_5571) ;  /* 0x000076927f007947 */ /* 0x000fea000b800000 */
[----:B--2---:R2:W1:Y:S04]  /*77f0*/  SHFL.DOWN PT, R69, R71, 0x8, 0x1f ;  /* 0x09001f0047457f89 */ /* 0x00446800000e0000 */
[----:B---3--:R2:W3:Y:S04]  /*7800*/  SHFL.DOWN PT, R70, R241, 0x8, 0x1f ;  /* 0x09001f00f1467f89 */ /* 0x0084e800000e0000 */
[----:B----4-:R2:W4:Y:S04]  /*7810*/  SHFL.DOWN PT, R121, R68, 0x8, 0x1f ;  /* 0x09001f0044797f89 */ /* 0x01052800000e0000 */
[----:B0-----:R2:W0:Y:S02]  /*7820*/  SHFL.DOWN PT, R66, R67, 0x8, 0x1f ;  /* 0x09001f0043427f89 */ /* 0x00142400000e0000 */
.L_x_5667:
        /* <DEDUP_REMOVED lines=13> */
.L_x_5573:
[----:B------:R-:W-:Y:S05]  /*7900*/  BSYNC B1 ;  /* 0x0000000000017941 */ /* 0x000fea0003800000 */
.L_x_5572:
[----:B------:R-:W-:Y:S01]  /*7910*/  ISETP.GT.U32.AND P0, PT, R228, 0xf, PT ;  /* 0x0000000fe400780c */ /* 0x000fe20003f04070 */
[----:B------:R-:W-:Y:S10]  /*7920*/  BRA.DIV ~URZ, `(.L_x_5574) ;  /* 0x000077127f007947 */ /* 0x000ff4000b800000 */
[----:B-1----:R1:W2:Y:S02]  /*7930*/  SHFL.DOWN PT, R69, R71, 0x10, 0x1f ;  /* 0x0a001f0047457f89 */ /* 0x0022a400000e0000 */
.L_x_5668:
[----:B------:R-:W-:Y:S05]  /*7940*/  BRA.DIV ~URZ, `(.L_x_5575) ;  /* 0x000077727f007947 */ /* 0x000fea000b800000 */
[----:B---3--:R3:W1:Y:S04]  /*7950*/  SHFL.DOWN PT, R70, R241, 0x10, 0x1f ;  /* 0x0a001f00f1467f89 */ /* 0x00866800000e0000 */
[----:B----4-:R3:W4:Y:S04]  /*7960*/  SHFL.DOWN PT, R121, R68, 0x10, 0x1f ;  /* 0x0a001f0044797f89 */ /* 0x01072800000e0000 */
[----:B0-----:R3:W0:Y:S02]  /*7970*/  SHFL.DOWN PT, R66, R67, 0x10, 0x1f ;  /* 0x0a001f0043427f89 */ /* 0x00162400000e0000 */
.L_x_5669:
        /* <DEDUP_REMOVED lines=13> */
.L_x_5577:
[----:B------:R-:W-:Y:S05]  /*7a50*/  BSYNC B1 ;  /* 0x0000000000017941 */ /* 0x000fea0003800000 */
.L_x_5576:
        /* <DEDUP_REMOVED lines=20> */
.L_x_5670:
        /* <DEDUP_REMOVED lines=20> */
.L_x_5580:
[----:B------:R-:W-:Y:S05]  /*7ce0*/  BSYNC B1 ;  /* 0x0000000000017941 */ /* 0x000fea0003800000 */
.L_x_5579:
        /* <DEDUP_REMOVED lines=14> */
.L_x_5559:
[----:B0-----:R-:W-:Y:S05]  /*7dd0*/  BSYNC B0 ;  /* 0x0000000000007941 */ /* 0x001fea0003800000 */
.L_x_5558:
[----:B------:R-:W-:Y:S01]  /*7de0*/  WARPSYNC 0xffffffff ;  /* 0xffffffff00007948 */ /* 0x000fe20003800000 */
[----:B------:R-:W-:Y:S02]  /*7df0*/  ISETP.NE.AND P0, PT, R138, RZ, PT ;  /* 0x000000ff8a00720c */ /* 0x000fe40003f05270 */
[----:B------:R-:W-:Y:S01]  /*7e00*/  BAR.SYNC.DEFER_BLOCKING 0x0 ;  /* 0x0000000000007b1d */ /* 0x000fe20000010000 */
[----:B-1----:R-:W-:Y:S01]  /*7e10*/  SHF.L.U32 R66, R138, 0x4, RZ ;  /* 0x000000048a427819 */ /* 0x002fe200000006ff */
[----:B------:R-:W-:Y:S02]  /*7e20*/  FADD.FTZ R71, R100, UR8 ;  /* 0x0000000864477e21 */ /* 0x000fe40008010000 */
[----:B------:R-:W-:Y:S02]  /*7e30*/  FADD.FTZ R121, R106, UR8 ;  /* 0x000000086a797e21 */ /* 0x000fe40008010000 */
[----:B------:R-:W-:Y:S01]  /*7e40*/  FMUL.FTZ R241, R59, R194 ;  /* 0x000000c23bf17220 */ /* 0x000fe20000410000 */
[----:B------:R-:W-:Y:S01]  /*7e50*/  BSSY B0, `(.L_x_5581) ;  /* 0x00002cb000007945 */ /* 0x000fe20003800000 */
[----:B------:R-:W-:Y:S01]  /*7e60*/  FMUL.FTZ R229, R72, R192 ;  /* 0x000000c048e57220 */ /* 0x000fe20000410000 */
[----:B------:R-:W0:Y:S04]  /*7e70*/  LDS.64 R64, [R66+0x8868] ;  /* 0x0088680042407984 */ /* 0x000e280000000a00 */
        /* <DEDUP_REMOVED lines=10> */
[-C--:B------:R-:W-:Y:S02]  /*7f20*/  FMUL.FTZ R65, R139, -R70.reuse ;  /* 0x800000468b417220 */ /* 0x080fe40000410000 */
[----:B-1----:R-:W-:Y:S02]  /*7f30*/  FMUL.FTZ R60, R117, R67 ;  /* 0x00000043753c7220 */ /* 0x002fe40000410000 */
[----:B------:R-:W-:Y:S02]  /*7f40*/  FMUL.FTZ R61, R15, R70 ;  /* 0x000000460f3d7220 */ /* 0x000fe40000410000 */
[----:B------:R-:W-:Y:S02]  /*7f50*/  FFMA.FTZ R64, R140, R68, -R65 ;  /* 0x000000448c407223 */ /* 0x000fe40000010841 */
[----:B------:R-:W-:-:S02]  /*7f60*/  FFMA.FTZ R63, R16, -R60, R217 ;  /* 0x8000003c103f7223 */ /* 0x000fc400000100d9 */
[----:B------:R-:W-:Y:S01]  /*7f70*/  FFMA.FTZ R62, R16, R68, R61 ;  /* 0x00000044103e7223 */ /* 0x000fe2000001003d */
[----:B------:R-:W-:Y:S01]  /*7f80*/  SHF.L.U32 R61, R138, 0x5, RZ ;  /* 0x000000058a3d7819 */ /* 0x000fe200000006ff */
[----:B------:R-:W-:Y:S02]  /*7f90*/  FFMA.FTZ R15, R15, -R60, R218 ;  /* 0x8000003c0f0f7223 */ /* 0x000fe400000100da */
[----:B------:R-:W-:Y:S02]  /*7fa0*/  FMUL.FTZ R16, R70, UR36 ;  /* 0x0000002446107c20 */ /* 0x000fe40008410000 */
[----:B------:R-:W-:Y:S02]  /*7fb0*/  FMUL.FTZ R60, R68, UR36 ;  /* 0x00000024443c7c20 */ /* 0x000fe40008410000 */
[----:B------:R-:W-:Y:S02]  /*7fc0*/  FMUL.FTZ R139, R139, -R68 ;  /* 0x800000448b8b7220 */ /* 0x000fe40000410000 */
[----:B------:R-:W-:-:S02]  /*7fd0*/  FADD.FTZ R183, R183, R64 ;  /* 0x00000040b7b77221 */ /* 0x000fc40000010000 */
[----:B------:R-:W-:Y:S02]  /*7fe0*/  FFMA.FTZ R64, R68, UR35, R16 ;  /* 0x0000002344407c23 */ /* 0x000fe40008010010 */
[----:B------:R-:W-:Y:S01]  /*7ff0*/  FFMA.FTZ R16, R70, UR35, -R60 ;  /* 0x0000002346107c23 */ /* 0x000fe2000801083c */
[----:B------:R-:W-:Y:S01]  /*8000*/  LEA.HI.SX32 R60, R61, R61, 0x1b ;  /* 0x0000003d3d3c7211 */ /* 0x000fe200078fdaff */
[-C--:B------:R-:W-:Y:S02]  /*8010*/  FFMA.FTZ R139, R140, R70.reuse, R139 ;  /* 0x000000468c8b7223 */ /* 0x080fe4000001008b */
[C---:B------:R-:W-:Y:S02]  /*8020*/  FMUL.FTZ R70, R67.reuse, R70 ;  /* 0x0000004643467220 */ /* 0x040fe40000410000 */
[----:B------:R-:W-:Y:S02]  /*8030*/  FMUL.FTZ R68, R67, R68 ;  /* 0x0000004443447220 */ /* 0x000fe40000410000 */
[----:B------:R-:W-:-:S02]  /*8040*/  FMUL.FTZ R61, R15, R16 ;  /* 0x000000100f3d7220 */ /* 0x000fc40000410000 */
[----:B------:R-:W-:Y:S02]  /*8050*/  FADD.FTZ R184, -R184, R139 ;  /* 0x0000008bb8b87221 */ /* 0x000fe40000010100 */
[----:B------:R-:W-:Y:S02]  /*8060*/  FFMA.FTZ R75, R67, R62, R75 ;  /* 0x0000003e434b7223 */ /* 0x000fe4000001004b */
[C---:B------:R-:W-:Y:S02]  /*8070*/  FMUL.FTZ R16, R15.reuse, R70 ;  /* 0x000000460f107220 */ /* 0x040fe40000410000 */
[----:B------:R-:W-:Y:S02]  /*8080*/  FMUL.FTZ R15, R15, R68 ;  /* 0x000000440f0f7220 */ /* 0x000fe40000410000 */
[----:B------:R-:W-:Y:S02]  /*8090*/  FFMA.FTZ R67, R63, R64, R61 ;  /* 0x000000403f437223 */ /* 0x000fe4000001003d */
[----:B------:R-:W-:-:S02]  /*80a0*/  FMUL.FTZ R61, R141, -R184 ;  /* 0x800000b88d3d7220 */ /* 0x000fc40000410000 */
[-C--:B------:R-:W-:Y:S02]  /*80b0*/  FMUL.FTZ R65, R117, R68.reuse ;  /* 0x0000004475417220 */ /* 0x080fe40000410000 */
[C---:B------:R-:W-:Y:S02]  /*80c0*/  FFMA.FTZ R16, R63.reuse, R68, R16 ;  /* 0x000000443f107223 */ /* 0x040fe40000010010 */
[----:B------:R-:W-:Y:S01]  /*80d0*/  FFMA.FTZ R15, R63, R70, -R15 ;  /* 0x000000463f0f7223 */ /* 0x000fe2000001080f */
[----:B------:R0:W-:Y:S01]  /*80e0*/  STS [R60.X4+0x4278], R65 ;  /* 0x004278413c007388 */ /* 0x0001e20000004800 */
[----:B------:R-:W-:Y:S02]  /*80f0*/  FMUL.FTZ R63, R118, R71 ;  /* 0x00000047763f7220 */ /* 0x000fe40000410000 */
[----:B------:R-:W-:Y:S02]  /*8100*/  FFMA.FTZ R64, R142, R183, -R61 ;  /* 0x000000b78e407223 */ /* 0x000fe4000001083d */
[----:B------:R-:W-:-:S02]  /*8110*/  FMUL.FTZ R61, R17, R184 ;  /* 0x000000b8113d7220 */ /* 0x000fc40000410000 */
[----:B------:R-:W-:Y:S02]  /*8120*/  FMUL.FTZ R141, R141, -R183 ;  /* 0x800000b78d8d7220 */ /* 0x000fe40000410000 */
[----:B------:R-:W-:Y:S02]  /*8130*/  FADD.FTZ R181, R181, R64 ;  /* 0x00000040b5b57221 */ /* 0x000fe40000010000 */
[----:B0-----:R-:W-:Y:S02]  /*8140*/  FFMA.FTZ R65, R17, -R63, R215 ;  /* 0x8000003f11417223 */ /* 0x001fe400000100d7 */
[C---:B------:R-:W-:Y:S02]  /*8150*/  FFMA.FTZ R17, R18.reuse, R183, R61 ;  /* 0x000000b712117223 */ /* 0x040fe4000001003d */
[----:B------:R-:W-:Y:S02]  /*8160*/  FFMA.FTZ R63, R18, -R63, R216 ;  /* 0x8000003f123f7223 */ /* 0x000fe400000100d8 */
[----:B------:R-:W-:-:S02]  /*8170*/  FMUL.FTZ R61, R183, UR36 ;  /* 0x00000024b73d7c20 */ /* 0x000fc40008410000 */
[----:B------:R-:W-:Y:S02]  /*8180*/  FMUL.FTZ R18, R184, UR36 ;  /* 0x00000024b8127c20 */ /* 0x000fe40008410000 */
[----:B------:R-:W-:Y:S02]  /*8190*/  FFMA.FTZ R141, R142, R184, R141 ;  /* 0x000000b88e8d7223 */ /* 0x000fe4000001008d */
[----:B------:R-:W-:Y:S02]  /*81a0*/  FFMA.FTZ R67, R117, R62, R67 ;  /* 0x0000003e75437223 */ /* 0x000fe40000010043 */
[----:B------:R-:W-:Y:S02]  /*81b0*/  FFMA.FTZ R64, R184, UR35, -R61 ;  /* 0x00000023b8407c23 */ /* 0x000fe4000801083d */
[----:B------:R-:W-:Y:S02]  /*81c0*/  FMUL.FTZ R184, R71, R184 ;  /* 0x000000b847b87220 */ /* 0x000fe40000410000 */
[----:B------:R-:W-:-:S02]  /*81d0*/  FFMA.FTZ R62, R183, UR35, R18 ;  /* 0x00000023b73e7c23 */ /* 0x000fc40008010012 */
[----:B------:R-:W-:Y:S01]  /*81e0*/  FMUL.FTZ R18, R71, R183 ;  /* 0x000000b747127220 */ /* 0x000fe20000410000 */
[----:B------:R-:W-:Y:S01]  /*81f0*/  IADD3 R183, R138, 0x200, RZ ;  /* 0x000002008ab77810 */ /* 0x000fe20007ffe0ff */
[----:B------:R-:W-:Y:S02]  /*8200*/  FMUL.FTZ R69, R117, R70 ;  /* 0x0000004675457220 */ /* 0x000fe40000410000 */
[C---:B------:R-:W-:Y:S02]  /*8210*/  FMUL.FTZ R61, R65.reuse, R184 ;  /* 0x000000b8413d7220 */ /* 0x040fe40000410000 */
[C---:B------:R-:W-:Y:S01]  /*8220*/  FMUL.FTZ R64, R65.reuse, R64 ;  /* 0x0000004041407220 */ /* 0x040fe20000410000 */
[----:B------:R0:W-:Y:S01]  /*8230*/  STS [R60.X4+0x427c], R69 ;  /* 0x00427c453c007388 */ /* 0x0001e20000004800 */
[----:B------:R-:W-:Y:S02]  /*8240*/  FMUL.FTZ R65, R65, R18 ;  /* 0x0000001241417220 */ /* 0x000fe40000410000 */
[----:B------:R-:W-:-:S02]  /*8250*/  FADD.FTZ R182, -R182, R141 ;  /* 0x0000008db6b67221 */ /* 0x000fc40000010100 */
[----:B------:R-:W-:Y:S02]  /*8260*/  FADD.FTZ R110, R101, UR8 ;  /* 0x00000008656e7e21 */ /* 0x000fe40008010000 */
[----:B------:R-:W-:Y:S02]  /*8270*/  FADD.FTZ R98, R67, R98 ;  /* 0x0000006243627221 */ /* 0x000fe40000010000 */
[CC--:B------:R-:W-:Y:S02]  /*8280*/  FFMA.FTZ R61, R63.reuse, R18.reuse, R61 ;  /* 0x000000123f3d7223 */ /* 0x0c0fe4000001003d */
[----:B0-----:R-:W-:Y:S02]  /*8290*/  FMUL.FTZ R69, R118, R18 ;  /* 0x0000001276457220 */ /* 0x001fe40000410000 */
[C---:B------:R-:W-:Y:S02]  /*82a0*/  FFMA.FTZ R67, R63.reuse, R62, R64 ;  /* 0x0000003e3f437223 */ /* 0x040fe40000010040 */
[----:B------:R-:W-:Y:S01]  /*82b0*/  FFMA.FTZ R18, R63, R184, -R65 ;  /* 0x000000b83f127223 */ /* 0x000fe20000010841 */
[----:B------:R-:W-:Y:S01]  /*82c0*/  STS [R60.X4+0x4270], R69 ;  /* 0x004270453c007388 */ /* 0x000fe20000004800 */
[----:B------:R-:W-:-:S02]  /*82d0*/  FMUL.FTZ R62, R143, -R182 ;  /* 0x800000b68f3e7220 */ /* 0x000fc40000410000 */
[----:B------:R-:W-:Y:S02]  /*82e0*/  FMUL.FTZ R63, R119, R110 ;  /* 0x0000006e773f7220 */ /* 0x000fe40000410000 */
[----:B------:R-:W-:Y:S02]  /*82f0*/  FMUL.FTZ R65, R19, R182 ;  /* 0x000000b613417220 */ /* 0x000fe40000410000 */
[-C--:B------:R-:W-:Y:S02]  /*8300*/  FFMA.FTZ R76, R71, R17.reuse, R76 ;  /* 0x00000011474c7223 */ /* 0x080fe4000001004c */
[----:B------:R-:W-:Y:S02]  /*8310*/  FFMA.FTZ R70, R118, R17, R67 ;  /* 0x0000001176467223 */ /* 0x000fe40000010043 */
[----:B------:R-:W-:Y:S02]  /*8320*/  FMUL.FTZ R143, R143, -R181 ;  /* 0x800000b58f8f7220 */ /* 0x000fe40000410000 */
[----:B------:R-:W-:-:S02]  /*8330*/  FMUL.FTZ R17, R181, UR36 ;  /* 0x00000024b5117c20 */ /* 0x000fc40008410000 */
[----:B------:R-:W-:Y:S02]  /*8340*/  FFMA.FTZ R64, R144, R181, -R62 ;  /* 0x000000b590407223 */ /* 0x000fe4000001083e */
[-C--:B------:R-:W-:Y:S02]  /*8350*/  FFMA.FTZ R19, R19, -R63.reuse, R213 ;  /* 0x8000003f13137223 */ /* 0x080fe400000100d5 */
[C---:B------:R-:W-:Y:S02]  /*8360*/  FFMA.FTZ R63, R20.reuse, -R63, R214 ;  /* 0x8000003f143f7223 */ /* 0x040fe400000100d6 */
[----:B------:R-:W-:Y:S02]  /*8370*/  FFMA.FTZ R62, R20, R181, R65 ;  /* 0x000000b5143e7223 */ /* 0x000fe40000010041 */
[----:B------:R-:W-:Y:S02]  /*8380*/  FMUL.FTZ R20, R182, UR36 ;  /* 0x00000024b6147c20 */ /* 0x000fe40008410000 */
[----:B------:R-:W-:-:S02]  /*8390*/  FFMA.FTZ R143, R144, R182, R143 ;  /* 0x000000b6908f7223 */ /* 0x000fc4000001008f */
[----:B------:R-:W-:Y:S02]  /*83a0*/  FFMA.FTZ R68, R182, UR35, -R17 ;  /* 0x00000023b6447c23 */ /* 0x000fe40008010811 */
[----:B------:R-:W-:Y:S02]  /*83b0*/  FMUL.FTZ R182, R110, R182 ;  /* 0x000000b66eb67220 */ /* 0x000fe40000410000 */
[----:B------:R-:W-:Y:S02]  /*83c0*/  FADD.FTZ R179, R179, R64 ;  /* 0x00000040b3b37221 */ /* 0x000fe40000010000 */
[----:B------:R-:W-:Y:S02]  /*83d0*/  FMUL.FTZ R71, R118, R184 ;  /* 0x000000b876477220 */ /* 0x000fe40000410000 */
[----:B------:R-:W-:Y:S02]  /*83e0*/  FFMA.FTZ R64, R181, UR35, R20 ;  /* 0x00000023b5407c23 */ /* 0x000fe40008010014 */
[----:B------:R-:W-:Y:S01]  /*83f0*/  FMUL.FTZ R20, R110, R181 ;  /* 0x000000b56e147220 */ /* 0x000fe20000410000 */
[----:B------:R0:W-:Y:S01]  /*8400*/  STS [R60.X4+0x4274], R71 ;  /* 0x004274473c007388 */ /* 0x0001e20000004800 */
[C---:B------:R-:W-:Y:S01]  /*8410*/  FMUL.FTZ R17, R19.reuse, R182 ;  /* 0x000000b613117220 */ /* 0x040fe20000410000 */
[----:B------:R-:W-:Y:S01]  /*8420*/  IADD3 R181, R138, 0x7c0, RZ ;  /* 0x000007c08ab57810 */ /* 0x000fe20007ffe0ff */
[----:B------:R-:W-:Y:S01]  /*8430*/  FADD.FTZ R180, -R180, R143 ;  /* 0x0000008fb4b47221 */ /* 0x000fe20000010100 */
[----:B------:R-:W-:Y:S01]  /*8440*/  IADD3 R143, R138, 0x400, RZ ;  /* 0x000004008a8f7810 */ /* 0x000fe20007ffe0ff */
[----:B------:R-:W-:-:S02]  /*8450*/  FMUL.FTZ R68, R19, R68 ;  /* 0x0000004413447220 */ /* 0x000fc40000410000 */
[-C--:B------:R-:W-:Y:S02]  /*8460*/  FMUL.FTZ R19, R19, R20.reuse ;  /* 0x0000001413137220 */ /* 0x080fe40000410000 */
[-C--:B------:R-:W-:Y:S02]  /*8470*/  FMUL.FTZ R67, R119, R20.reuse ;  /* 0x0000001477437220 */ /* 0x080fe40000410000 */
[----:B------:R-:W-:Y:S02]  /*8480*/  FFMA.FTZ R20, R63, R20, R17 ;  /* 0x000000143f147223 */ /* 0x000fe40000010011 */
[----:B0-----:R-:W-:Y:S01]  /*8490*/  FADD.FTZ R71, R102, UR8 ;  /* 0x0000000866477e21 */ /* 0x001fe20008010000 */
[----:B------:R0:W-:Y:S01]  /*84a0*/  STS [R60.X4+0x4268], R67 ;  /* 0x004268433c007388 */ /* 0x0001e20000004800 */
[----:B------:R-:W-:Y:S02]  /*84b0*/  FMUL.FTZ R17, R145, -R180 ;  /* 0x800000b491117220 */ /* 0x000fe40000410000 */
[----:B------:R-:W-:-:S02]  /*84c0*/  FFMA.FTZ R19, R63, R182, -R19 ;  /* 0x000000b63f137223 */ /* 0x000fc40000010813 */
[----:B------:R-:W-:Y:S02]  /*84d0*/  FFMA.FTZ R68, R63, R64, R68 ;  /* 0x000000403f447223 */ /* 0x000fe40000010044 */
[----:B------:R-:W-:Y:S02]  /*84e0*/  FMUL.FTZ R63, R122, R71 ;  /* 0x000000477a3f7220 */ /* 0x000fe40000410000 */
[----:B------:R-:W-:Y:S02]  /*84f0*/  FMUL.FTZ R65, R21, R180 ;  /* 0x000000b415417220 */ /* 0x000fe40000410000 */
[-C--:B------:R-:W-:Y:S02]  /*8500*/  FFMA.FTZ R64, R146, R179.reuse, -R17 ;  /* 0x000000b392407223 */ /* 0x080fe40000010811 */
[----:B------:R-:W-:Y:S02]  /*8510*/  FMUL.FTZ R145, R145, -R179 ;  /* 0x800000b391917220 */ /* 0x000fe40000410000 */
[----:B------:R-:W-:-:S02]  /*8520*/  FMUL.FTZ R17, R179, UR36 ;  /* 0x00000024b3117c20 */ /* 0x000fc40008410000 */
[-C--:B------:R-:W-:Y:S02]  /*8530*/  FFMA.FTZ R21, R21, -R63.reuse, R211 ;  /* 0x8000003f15157223 */ /* 0x080fe400000100d3 */
[-C--:B------:R-:W-:Y:S02]  /*8540*/  FFMA.FTZ R77, R110, R62.reuse, R77 ;  /* 0x0000003e6e4d7223 */ /* 0x080fe4000001004d */
[C---:B------:R-:W-:Y:S02]  /*8550*/  FFMA.FTZ R63, R22.reuse, -R63, R212 ;  /* 0x8000003f163f7223 */ /* 0x040fe400000100d4 */
[----:B------:R-:W-:Y:S02]  /*8560*/  FFMA.FTZ R65, R22, R179, R65 ;  /* 0x000000b316417223 */ /* 0x000fe40000010041 */
[----:B------:R-:W-:Y:S02]  /*8570*/  FFMA.FTZ R111, R119, R62, R68 ;  /* 0x0000003e776f7223 */ /* 0x000fe40000010044 */
[----:B------:R-:W-:-:S02]  /*8580*/  FFMA.FTZ R145, R146, R180, R145 ;  /* 0x000000b492917223 */ /* 0x000fc40000010091 */
[C---:B------:R-:W-:Y:S02]  /*8590*/  FMUL.FTZ R22, R180.reuse, UR36 ;  /* 0x00000024b4167c20 */ /* 0x040fe40008410000 */
[----:B------:R-:W-:Y:S02]  /*85a0*/  FFMA.FTZ R62, R180, UR35, -R17 ;  /* 0x00000023b43e7c23 */ /* 0x000fe40008010811 */
[----:B------:R-:W-:Y:S02]  /*85b0*/  FMUL.FTZ R180, R71, R180 ;  /* 0x000000b447b47220 */ /* 0x000fe40000410000 */
[----:B------:R-:W-:Y:S02]  /*85c0*/  FADD.FTZ R177, R177, R64 ;  /* 0x00000040b1b17221 */ /* 0x000fe40000010000 */
[----:B------:R-:W-:Y:S02]  /*85d0*/  FMUL.FTZ R64, R71, R179 ;  /* 0x000000b347407220 */ /* 0x000fe40000410000 */
[----:B0-----:R-:W-:-:S02]  /*85e0*/  FMUL.FTZ R67, R21, R180 ;  /* 0x000000b415437220 */ /* 0x001fc40000410000 */
[----:B------:R-:W-:Y:S02]  /*85f0*/  FADD.FTZ R97, R70, R97 ;  /* 0x0000006146617221 */ /* 0x000fe40000010000 */
[----:B------:R-:W-:Y:S01]  /*8600*/  FFMA.FTZ R22, R179, UR35, R22 ;  /* 0x00000023b3167c23 */ /* 0x000fe20008010016 */
[----:B------:R-:W-:Y:S01]  /*8610*/  IADD3 R179, R138, 0x780, RZ ;  /* 0x000007808ab37810 */ /* 0x000fe20007ffe0ff */
[C---:B------:R-:W-:Y:S02]  /*8620*/  FMUL.FTZ R17, R21.reuse, R62 ;  /* 0x0000003e15117220 */ /* 0x040fe40000410000 */
[----:B------:R-:W-:Y:S01]  /*8630*/  FADD.FTZ R70, -R178, R145 ;  /* 0x00000091b2467221 */ /* 0x000fe20000010100 */
[----:B------:R-:W-:Y:S01]  /*8640*/  IADD3 R145, R138, 0x440, RZ ;  /* 0x000004408a917810 */ /* 0x000fe20007ffe0ff */
[----:B------:R-:W-:Y:S02]  /*8650*/  FMUL.FTZ R62, R21, R64 ;  /* 0x00000040153e7220 */ /* 0x000fe40000410000 */
[----:B------:R-:W-:-:S02]  /*8660*/  FMUL.FTZ R69, R119, R182 ;  /* 0x000000b677457220 */ /* 0x000fc40000410000 */
[----:B------:R-:W-:Y:S02]  /*8670*/  FADD.FTZ R140, R103, UR8 ;  /* 0x00000008678c7e21 */ /* 0x000fe40008010000 */
[C---:B------:R-:W-:Y:S01]  /*8680*/  FFMA.FTZ R21, R63.reuse, R64, R67 ;  /* 0x000000403f157223 */ /* 0x040fe20000010043 */
[----:B------:R0:W-:Y:S01]  /*8690*/  STS [R60.X4+0x426c], R69 ;  /* 0x00426c453c007388 */ /* 0x0001e20000004800 */
[C---:B------:R-:W-:Y:S02]  /*86a0*/  FFMA.FTZ R67, R63.reuse, R22, R17 ;  /* 0x000000163f437223 */ /* 0x040fe40000010011 */
[----:B------:R-:W-:Y:S02]  /*86b0*/  FFMA.FTZ R62, R63, R180, -R62 ;  /* 0x000000b43f3e7223 */ /* 0x000fe4000001083e */
[----:B------:R-:W-:Y:S02]  /*86c0*/  FMUL.FTZ R17, R147, -R70 ;  /* 0x8000004693117220 */ /* 0x000fe40000410000 */
[----:B------:R-:W-:-:S02]  /*86d0*/  FMUL.FTZ R63, R123, R140 ;  /* 0x0000008c7b3f7220 */ /* 0x000fc40000410000 */
[----:B------:R-:W-:Y:S02]  /*86e0*/  FFMA.FTZ R22, R148, R177, -R17 ;  /* 0x000000b194167223 */ /* 0x000fe40000010811 */
[----:B0-----:R-:W-:Y:S02]  /*86f0*/  FMUL.FTZ R69, R122, R64 ;  /* 0x000000407a457220 */ /* 0x001fe40000410000 */
[C---:B------:R-:W-:Y:S02]  /*8700*/  FMUL.FTZ R64, R23.reuse, R70 ;  /* 0x0000004617407220 */ /* 0x040fe40000410000 */
[-C--:B------:R-:W-:Y:S01]  /*8710*/  FFMA.FTZ R23, R23, -R63.reuse, R209 ;  /* 0x8000003f17177223 */ /* 0x080fe200000100d1 */
[----:B------:R-:W-:Y:S01]  /*8720*/  STS [R60.X4+0x4260], R69 ;  /* 0x004260453c007388 */ /* 0x000fe20000004800 */
[----:B------:R-:W-:Y:S02]  /*8730*/  FFMA.FTZ R17, R24, -R63, R210 ;  /* 0x8000003f18117223 */ /* 0x000fe400000100d2 */
[----:B------:R-:W-:-:S02]  /*8740*/  FMUL.FTZ R147, R147, -R177 ;  /* 0x800000b193937220 */ /* 0x000fc40000410000 */
[----:B------:R-:W-:Y:S02]  /*8750*/  FMUL.FTZ R63, R177, UR36 ;  /* 0x00000024b13f7c20 */ /* 0x000fe40008410000 */
[----:B------:R-:W-:Y:S02]  /*8760*/  FFMA.FTZ R24, R24, R177, R64 ;  /* 0x000000b118187223 */ /* 0x000fe40000010040 */
[----:B------:R-:W-:Y:S01]  /*8770*/  FADD.FTZ R120, R175, R22 ;  /* 0x00000016af787221 */ /* 0x000fe20000010000 */
[----:B------:R-:W-:Y:S01]  /*8780*/  IADD3 R175, R138, 0x700, RZ ;  /* 0x000007008aaf7810 */ /* 0x000fe20007ffe0ff */
[----:B------:R-:W-:Y:S01]  /*8790*/  FFMA.FTZ R147, R148, R70, R147 ;  /* 0x0000004694937223 */ /* 0x000fe20000010093 */
[----:B------:R-:W-:Y:S01]  /*87a0*/  LEA.HI.SX32 R148, R181, R138, 0x1b ;  /* 0x0000008ab5947211 */ /* 0x000fe200078fdaff */
[C---:B------:R-:W-:Y:S02]  /*87b0*/  FMUL.FTZ R22, R70.reuse, UR36 ;  /* 0x0000002446167c20 */ /* 0x040fe40008410000 */
[----:B------:R-:W-:-:S02]  /*87c0*/  FFMA.FTZ R64, R70, UR35, -R63 ;  /* 0x0000002346407c23 */ /* 0x000fc4000801083f */
[----:B------:R-:W-:Y:S02]  /*87d0*/  FMUL.FTZ R70, R140, R70 ;  /* 0x000000468c467220 */ /* 0x000fe40000410000 */
[-C--:B------:R-:W-:Y:S02]  /*87e0*/  FFMA.FTZ R78, R71, R65.reuse, R78 ;  /* 0x00000041474e7223 */ /* 0x080fe4000001004e */
[C---:B------:R-:W-:Y:S02]  /*87f0*/  FMUL.FTZ R71, R122.reuse, R180 ;  /* 0x000000b47a477220 */ /* 0x040fe40000410000 */
[----:B------:R-:W-:Y:S02]  /*8800*/  FFMA.FTZ R110, R122, R65, R67 ;  /* 0x000000417a6e7223 */ /* 0x000fe40000010043 */
[----:B------:R-:W-:Y:S01]  /*8810*/  FMUL.FTZ R68, R140, R177 ;  /* 0x000000b18c447220 */ /* 0x000fe20000410000 */
[----:B------:R0:W-:Y:S01]  /*8820*/  STS [R60.X4+0x4264], R71 ;  /* 0x004264473c007388 */ /* 0x0001e20000004800 */
[----:B------:R-:W-:-:S02]  /*8830*/  FMUL.FTZ R63, R23, R70 ;  /* 0x00000046173f7220 */ /* 0x000fc40000410000 */
[----:B------:R-:W-:Y:S01]  /*8840*/  FFMA.FTZ R22, R177, UR35, R22 ;  /* 0x00000023b1167c23 */ /* 0x000fe20008010016 */
[----:B------:R-:W-:Y:S01]  /*8850*/  IADD3 R177, R138, 0x740, RZ ;  /* 0x000007408ab17810 */ /* 0x000fe20007ffe0ff */
[C---:B------:R-:W-:Y:S02]  /*8860*/  FMUL.FTZ R65, R23.reuse, R64 ;  /* 0x0000004017417220 */ /* 0x040fe40000410000 */
[-C--:B------:R-:W-:Y:S02]  /*8870*/  FMUL.FTZ R23, R23, R68.reuse ;  /* 0x0000004417177220 */ /* 0x080fe40000410000 */
[-C--:B------:R-:W-:Y:S02]  /*8880*/  FMUL.FTZ R67, R123, R68.reuse ;  /* 0x000000447b437220 */ /* 0x080fe40000410000 */
[C---:B------:R-:W-:Y:S02]  /*8890*/  FFMA.FTZ R64, R17.reuse, R68, R63 ;  /* 0x0000004411407223 */ /* 0x040fe4000001003f */
[----:B------:R-:W-:Y:S01]  /*88a0*/  FADD.FTZ R176, -R176, R147 ;  /* 0x00000093b0b07221 */ /* 0x000fe20000010100 */
[----:B------:R1:W-:Y:S01]  /*88b0*/  STS [R60.X4+0x4258], R67 ;  /* 0x004258433c007388 */ /* 0x0003e20000004800 */
[----:B------:R-:W-:Y:S01]  /*88c0*/  FFMA.FTZ R68, R17, R22, R65 ;  /* 0x0000001611447223 */ /* 0x000fe20000010041 */
[----:B------:R-:W-:Y:S01]  /*88d0*/  IADD3 R147, R138, 0x480, RZ ;  /* 0x000004808a937810 */ /* 0x000fe20007ffe0ff */
[----:B0-----:R-:W-:-:S02]  /*88e0*/  FADD.FTZ R71, R104, UR8 ;  /* 0x0000000868477e21 */ /* 0x001fc40008010000 */
[----:B------:R-:W-:Y:S02]  /*88f0*/  FADD.FTZ R96, R111, R96 ;  /* 0x000000606f607221 */ /* 0x000fe40000010000 */
[----:B------:R-:W-:Y:S02]  /*8900*/  FFMA.FTZ R63, R17, R70, -R23 ;  /* 0x00000046113f7223 */ /* 0x000fe40000010817 */
[----:B------:R-:W-:Y:S02]  /*8910*/  FFMA.FTZ R79, R140, R24, R79 ;  /* 0x000000188c4f7223 */ /* 0x000fe4000001004f */
[----:B------:R-:W-:Y:S02]  /*8920*/  FMUL.FTZ R17, R149, -R176 ;  /* 0x800000b095117220 */ /* 0x000fe40000410000 */
[----:B------:R-:W-:Y:S02]  /*8930*/  FFMA.FTZ R111, R123, R24, R68 ;  /* 0x000000187b6f7223 */ /* 0x000fe40000010044 */
[----:B------:R-:W-:-:S02]  /*8940*/  FMUL.FTZ R23, R124, R71 ;  /* 0x000000477c177220 */ /* 0x000fc40000410000 */
[----:B------:R-:W-:Y:S02]  /*8950*/  FMUL.FTZ R24, R120, UR36 ;  /* 0x0000002478187c20 */ /* 0x000fe40008410000 */
[----:B------:R-:W-:Y:S02]  /*8960*/  FMUL.FTZ R65, R25, R176 ;  /* 0x000000b019417220 */ /* 0x000fe40000410000 */
[-C--:B------:R-:W-:Y:S02]  /*8970*/  FFMA.FTZ R22, R150, R120.reuse, -R17 ;  /* 0x0000007896167223 */ /* 0x080fe40000010811 */
[----:B------:R-:W-:Y:S02]  /*8980*/  FMUL.FTZ R149, R149, -R120 ;  /* 0x8000007895957220 */ /* 0x000fe40000410000 */
[----:B------:R-:W-:Y:S02]  /*8990*/  FFMA.FTZ R25, R25, -R23, R207 ;  /* 0x8000001719197223 */ /* 0x000fe400000100cf */
[----:B------:R-:W-:-:S02]  /*89a0*/  FMUL.FTZ R17, R176, UR36 ;  /* 0x00000024b0117c20 */ /* 0x000fc40008410000 */
[----:B------:R-:W-:Y:S02]  /*89b0*/  FFMA.FTZ R24, R176, UR35, -R24 ;  /* 0x00000023b0187c23 */ /* 0x000fe40008010818 */
[C---:B------:R-:W-:Y:S02]  /*89c0*/  FFMA.FTZ R23, R26.reuse, -R23, R208 ;  /* 0x800000171a177223 */ /* 0x040fe400000100d0 */
[----:B-1----:R-:W-:Y:S02]  /*89d0*/  FFMA.FTZ R67, R26, R120, R65 ;  /* 0x000000781a437223 */ /* 0x002fe40000010041 */
[----:B------:R-:W-:Y:S01]  /*89e0*/  FADD.FTZ R140, R173, R22 ;  /* 0x00000016ad8c7221 */ /* 0x000fe20000010000 */
[----:B------:R-:W-:Y:S01]  /*89f0*/  IADD3 R173, R138, 0x6c0, RZ ;  /* 0x000006c08aad7810 */ /* 0x000fe20007ffe0ff */
[-C--:B------:R-:W-:Y:S02]  /*8a00*/  FMUL.FTZ R68, R71, R176.reuse ;  /* 0x000000b047447220 */ /* 0x080fe40000410000 */
[----:B------:R-:W-:-:S02]  /*8a10*/  FFMA.FTZ R149, R150, R176, R149 ;  /* 0x000000b096957223 */ /* 0x000fc40000010095 */
[----:B------:R-:W-:Y:S02]  /*8a20*/  FFMA.FTZ R22, R120, UR35, R17 ;  /* 0x0000002378167c23 */ /* 0x000fe40008010011 */
[----:B------:R-:W-:Y:S02]  /*8a30*/  FMUL.FTZ R26, R71, R120 ;  /* 0x00000078471a7220 */ /* 0x000fe40000410000 */
[----:B------:R-:W-:Y:S02]  /*8a40*/  FMUL.FTZ R24, R25, R24 ;  /* 0x0000001819187220 */ /* 0x000fe40000410000 */
[----:B------:R-:W-:Y:S02]  /*8a50*/  FMUL.FTZ R69, R123, R70 ;  /* 0x000000467b457220 */ /* 0x000fe40000410000 */
[C---:B------:R-:W-:Y:S02]  /*8a60*/  FMUL.FTZ R65, R25.reuse, R68 ;  /* 0x0000004419417220 */ /* 0x040fe40000410000 */
[----:B------:R-:W-:Y:S01]  /*8a70*/  FADD.FTZ R70, -R174, R149 ;  /* 0x00000095ae467221 */ /* 0x000fe20000010100 */
[----:B------:R0:W-:Y:S01]  /*8a80*/  STS [R60.X4+0x425c], R69 ;  /* 0x00425c453c007388 */ /* 0x0001e20000004800 */
[----:B------:R-:W-:Y:S01]  /*8a90*/  FMUL.FTZ R25, R25, R26 ;  /* 0x0000001a19197220 */ /* 0x000fe20000410000 */
[----:B------:R-:W-:Y:S01]  /*8aa0*/  IADD3 R149, R138, 0x4c0, RZ ;  /* 0x000004c08a957810 */ /* 0x000fe20007ffe0ff */
[----:B------:R-:W-:-:S02]  /*8ab0*/  FADD.FTZ R94, R111, R94 ;  /* 0x0000005e6f5e7221 */ /* 0x000fc40000010000 */
[----:B------:R-:W-:Y:S02]  /*8ac0*/  FFMA.FTZ R24, R23, R22, R24 ;  /* 0x0000001617187223 */ /* 0x000fe40000010018 */
[----:B------:R-:W-:Y:S02]  /*8ad0*/  FADD.FTZ R111, R105, UR8 ;  /* 0x00000008696f7e21 */ /* 0x000fe40008010000 */
[----:B------:R-:W-:Y:S02]  /*8ae0*/  FADD.FTZ R95, R110, R95 ;  /* 0x0000005f6e5f7221 */ /* 0x000fe40000010000 */
[-C--:B0-----:R-:W-:Y:S02]  /*8af0*/  FMUL.FTZ R69, R124, R26.reuse ;  /* 0x0000001a7c457220 */ /* 0x081fe40000410000 */
[C---:B------:R-:W-:Y:S02]  /*8b00*/  FFMA.FTZ R65, R23.reuse, R26, R65 ;  /* 0x0000001a17417223 */ /* 0x040fe40000010041 */
[----:B------:R-:W-:Y:S01]  /*8b10*/  FFMA.FTZ R26, R23, R68, -R25 ;  /* 0x00000044171a7223 */ /* 0x000fe20000010819 */
[----:B------:R0:W-:Y:S01]  /*8b20*/  STS [R60.X4+0x4250], R69 ;  /* 0x004250453c007388 */ /* 0x0001e20000004800 */
[----:B------:R-:W-:-:S02]  /*8b30*/  FMUL.FTZ R17, R151, -R70 ;  /* 0x8000004697117220 */ /* 0x000fc40000410000 */
[----:B------:R-:W-:Y:S02]  /*8b40*/  FFMA.FTZ R110, R124, R67, R24 ;  /* 0x000000437c6e7223 */ /* 0x000fe40000010018 */
[----:B------:R-:W-:Y:S02]  /*8b50*/  FMUL.FTZ R23, R125, R111 ;  /* 0x0000006f7d177220 */ /* 0x000fe40000410000 */
[----:B------:R-:W-:Y:S02]  /*8b60*/  FMUL.FTZ R24, R140, UR36 ;  /* 0x000000248c187c20 */ /* 0x000fe40008410000 */
[----:B------:R-:W-:Y:S02]  /*8b70*/  FMUL.FTZ R151, R151, -R140 ;  /* 0x8000008c97977220 */ /* 0x000fe40000410000 */
[----:B------:R-:W-:Y:S02]  /*8b80*/  FMUL.FTZ R25, R27, R70 ;  /* 0x000000461b197220 */ /* 0x000fe40000410000 */
[----:B------:R-:W-:-:S02]  /*8b90*/  FFMA.FTZ R22, R152, R140, -R17 ;  /* 0x0000008c98167223 */ /* 0x000fc40000010811 */
[----:B------:R-:W-:Y:S02]  /*8ba0*/  FFMA.FTZ R27, R27, -R23, R205 ;  /* 0x800000171b1b7223 */ /* 0x000fe400000100cd */
[C---:B------:R-:W-:Y:S02]  /*8bb0*/  FMUL.FTZ R17, R70.reuse, UR36 ;  /* 0x0000002446117c20 */ /* 0x040fe40008410000 */
[----:B------:R-:W-:Y:S02]  /*8bc0*/  FFMA.FTZ R24, R70, UR35, -R24 ;  /* 0x0000002346187c23 */ /* 0x000fe40008010818 */
[----:B------:R-:W-:Y:S02]  /*8bd0*/  FFMA.FTZ R80, R71, R67, R80 ;  /* 0x0000004347507223 */ /* 0x000fe40000010050 */
[----:B------:R-:W-:Y:S02]  /*8be0*/  FFMA.FTZ R151, R152, R70, R151 ;  /* 0x0000004698977223 */ /* 0x000fe40000010097 */
[----:B------:R-:W-:-:S02]  /*8bf0*/  FMUL.FTZ R71, R124, R68 ;  /* 0x000000447c477220 */ /* 0x000fc40000410000 */
[----:B------:R-:W-:Y:S02]  /*8c00*/  FMUL.FTZ R70, R111, R70 ;  /* 0x000000466f467220 */ /* 0x000fe40000410000 */
[----:B------:R-:W-:Y:S01]  /*8c10*/  FADD.FTZ R171, R171, R22 ;  /* 0x00000016abab7221 */ /* 0x000fe20000010000 */
[----:B------:R1:W-:Y:S01]  /*8c20*/  STS [R60.X4+0x4254], R71 ;  /* 0x004254473c007388 */ /* 0x0003e20000004800 */
[----:B------:R-:W-:Y:S02]  /*8c30*/  FMUL.FTZ R68, R111, R140 ;  /* 0x0000008c6f447220 */ /* 0x000fe40000410000 */
[----:B------:R-:W-:Y:S02]  /*8c40*/  FFMA.FTZ R23, R28, -R23, R206 ;  /* 0x800000171c177223 */ /* 0x000fe400000100ce */
[----:B------:R-:W-:Y:S02]  /*8c50*/  FFMA.FTZ R22, R140, UR35, R17 ;  /* 0x000000238c167c23 */ /* 0x000fe40008010011 */
[----:B------:R-:W-:-:S02]  /*8c60*/  FMUL.FTZ R24, R27, R24 ;  /* 0x000000181b187220 */ /* 0x000fc40000410000 */
[C---:B------:R-:W-:Y:S02]  /*8c70*/  FMUL.FTZ R67, R27.reuse, R70 ;  /* 0x000000461b437220 */ /* 0x040fe40000410000 */
[----:B------:R-:W-:Y:S02]  /*8c80*/  FFMA.FTZ R28, R28, R140, R25 ;  /* 0x0000008c1c1c7223 */ /* 0x000fe40000010019 */
[----:B------:R-:W-:Y:S01]  /*8c90*/  FADD.FTZ R172, -R172, R151 ;  /* 0x00000097acac7221 */ /* 0x000fe20000010100 */
[----:B------:R-:W-:Y:S01]  /*8ca0*/  IADD3 R151, R138, 0x500, RZ ;  /* 0x000005008a977810 */ /* 0x000fe20007ffe0ff */
[----:B------:R-:W-:Y:S02]  /*8cb0*/  FMUL.FTZ R27, R27, R68 ;  /* 0x000000441b1b7220 */ /* 0x000fe40000410000 */
[----:B------:R-:W-:Y:S02]  /*8cc0*/  FFMA.FTZ R24, R23, R22, R24 ;  /* 0x0000001617187223 */ /* 0x000fe40000010018 */
[----:B------:R-:W-:-:S02]  /*8cd0*/  FFMA.FTZ R81, R111, R28, R81 ;  /* 0x0000001c6f517223 */ /* 0x000fc40000010051 */
[C---:B------:R-:W-:Y:S02]  /*8ce0*/  FFMA.FTZ R67, R23.reuse, R68, R67 ;  /* 0x0000004417437223 */ /* 0x040fe40000010043 */
[----:B------:R-:W-:Y:S02]  /*8cf0*/  FFMA.FTZ R27, R23, R70, -R27 ;  /* 0x00000046171b7223 */ /* 0x000fe4000001081b */
[----:B------:R-:W-:Y:S02]  /*8d00*/  FMUL.FTZ R17, R153, -R172 ;  /* 0x800000ac99117220 */ /* 0x000fe40000410000 */
[----:B------:R-:W-:Y:S02]  /*8d10*/  FMUL.FTZ R23, R126, R121 ;  /* 0x000000797e177220 */ /* 0x000fe40000410000 */
[----:B------:R-:W-:Y:S02]  /*8d20*/  FFMA.FTZ R111, R125, R28, R24 ;  /* 0x0000001c7d6f7223 */ /* 0x000fe40000010018 */
[----:B------:R-:W-:-:S02]  /*8d30*/  FMUL.FTZ R25, R29, R172 ;  /* 0x000000ac1d197220 */ /* 0x000fc40000410000 */
[----:B------:R-:W-:Y:S02]  /*8d40*/  FMUL.FTZ R24, R171, UR36 ;  /* 0x00000024ab187c20 */ /* 0x000fe40008410000 */
[-C--:B------:R-:W-:Y:S02]  /*8d50*/  FMUL.FTZ R153, R153, -R171.reuse ;  /* 0x800000ab99997220 */ /* 0x080fe40000410000 */
[----:B------:R-:W-:Y:S02]  /*8d60*/  FFMA.FTZ R22, R154, R171, -R17 ;  /* 0x000000ab9a167223 */ /* 0x000fe40000010811 */
[----:B0-----:R-:W-:Y:S02]  /*8d70*/  FMUL.FTZ R69, R125, R68 ;  /* 0x000000447d457220 */ /* 0x001fe40000410000 */
[-C--:B------:R-:W-:Y:S02]  /*8d80*/  FFMA.FTZ R17, R29, -R23.reuse, R203 ;  /* 0x800000171d117223 */ /* 0x080fe400000100cb */
[C---:B------:R-:W-:Y:S01]  /*8d90*/  FFMA.FTZ R23, R30.reuse, -R23, R204 ;  /* 0x800000171e177223 */ /* 0x040fe200000100cc */
[----:B------:R-:W-:Y:S01]  /*8da0*/  STS [R60.X4+0x4248], R69 ;  /* 0x004248453c007388 */ /* 0x000fe20000004800 */
[----:B------:R-:W-:-:S02]  /*8db0*/  FFMA.FTZ R29, R30, R171, R25 ;  /* 0x000000ab1e1d7223 */ /* 0x000fc40000010019 */
[----:B------:R-:W-:Y:S02]  /*8dc0*/  FFMA.FTZ R24, R172, UR35, -R24 ;  /* 0x00000023ac187c23 */ /* 0x000fe40008010818 */
[C---:B------:R-:W-:Y:S02]  /*8dd0*/  FMUL.FTZ R68, R121.reuse, R172 ;  /* 0x000000ac79447220 */ /* 0x040fe40000410000 */
[----:B------:R-:W-:Y:S02]  /*8de0*/  FMUL.FTZ R30, R121, R171 ;  /* 0x000000ab791e7220 */ /* 0x000fe40000410000 */
[----:B-1----:R-:W-:Y:S02]  /*8df0*/  FMUL.FTZ R71, R125, R70 ;  /* 0x000000467d477220 */ /* 0x002fe40000410000 */
[----:B------:R-:W-:Y:S02]  /*8e00*/  FFMA.FTZ R153, R154, R172, R153 ;  /* 0x000000ac9a997223 */ /* 0x000fe40000010099 */
[----:B------:R-:W-:Y:S01]  /*8e10*/  FADD.FTZ R169, R169, R22 ;  /* 0x00000016a9a97221 */ /* 0x000fe20000010000 */
[----:B------:R0:W-:Y:S01]  /*8e20*/  STS [R60.X4+0x424c], R71 ;  /* 0x00424c473c007388 */ /* 0x0001e20000004800 */
[----:B------:R-:W-:-:S02]  /*8e30*/  FMUL.FTZ R22, R172, UR36 ;  /* 0x00000024ac167c20 */ /* 0x000fc40008410000 */
[C---:B------:R-:W-:Y:S02]  /*8e40*/  FMUL.FTZ R25, R17.reuse, R68 ;  /* 0x0000004411197220 */ /* 0x040fe40000410000 */
[C---:B------:R-:W-:Y:S02]  /*8e50*/  FMUL.FTZ R24, R17.reuse, R24 ;  /* 0x0000001811187220 */ /* 0x040fe40000410000 */
[----:B------:R-:W-:Y:S02]  /*8e60*/  FMUL.FTZ R17, R17, R30 ;  /* 0x0000001e11117220 */ /* 0x000fe40000410000 */
[----:B------:R-:W-:Y:S01]  /*8e70*/  FADD.FTZ R170, -R170, R153 ;  /* 0x00000099aaaa7221 */ /* 0x000fe20000010100 */
[C---:B------:R-:W-:Y:S01]  /*8e80*/  IADD3 R153, R138.reuse, 0x540, RZ ;  /* 0x000005408a997810 */ /* 0x040fe20007ffe0ff */
[----:B------:R-:W-:Y:S01]  /*8e90*/  FFMA.FTZ R22, R171, UR35, R22 ;  /* 0x00000023ab167c23 */ /* 0x000fe20008010016 */
[----:B------:R-:W-:Y:S01]  /*8ea0*/  IADD3 R171, R138, 0x680, RZ ;  /* 0x000006808aab7810 */ /* 0x000fe20007ffe0ff */
[----:B0-----:R-:W-:-:S02]  /*8eb0*/  FMUL.FTZ R71, R126, R68 ;  /* 0x000000447e477220 */ /* 0x001fc40000410000 */
[----:B------:R-:W-:Y:S02]  /*8ec0*/  FFMA.FTZ R68, R23, R68, -R17 ;  /* 0x0000004417447223 */ /* 0x000fe40000010811 */
[----:B------:R-:W-:Y:S01]  /*8ed0*/  FMUL.FTZ R17, R0, -R170 ;  /* 0x800000aa00117220 */ /* 0x000fe20000410000 */
[----:B------:R-:W-:Y:S01]  /*8ee0*/  STS [R60.X4+0x4244], R71 ;  /* 0x004244473c007388 */ /* 0x000fe20000004800 */
[-C--:B------:R-:W-:Y:S02]  /*8ef0*/  FMUL.FTZ R69, R126, R30.reuse ;  /* 0x0000001e7e457220 */ /* 0x080fe40000410000 */
[----:B------:R-:W-:Y:S02]  /*8f00*/  FADD.FTZ R70, R107, UR8 ;  /* 0x000000086b467e21 */ /* 0x000fe40008010000 */
[C---:B------:R-:W-:Y:S01]  /*8f10*/  FFMA.FTZ R30, R23.reuse, R30, R25 ;  /* 0x0000001e171e7223 */ /* 0x040fe20000010019 */
[----:B------:R-:W-:Y:S01]  /*8f20*/  STS [R60.X4+0x4240], R69 ;  /* 0x004240453c007388 */ /* 0x000fe20000004800 */
[----:B------:R-:W-:-:S02]  /*8f30*/  FFMA.FTZ R24, R23, R22, R24 ;  /* 0x0000001617187223 */ /* 0x000fc40000010018 */
[-C--:B------:R-:W-:Y:S02]  /*8f40*/  FMUL.FTZ R23, R0, -R169.reuse ;  /* 0x800000a900177220 */ /* 0x080fe40000410000 */
[----:B------:R-:W-:Y:S02]  /*8f50*/  FFMA.FTZ R0, R2, R169, -R17 ;  /* 0x000000a902007223 */ /* 0x000fe40000010811 */
[----:B------:R-:W-:Y:S02]  /*8f60*/  FMUL.FTZ R22, R127, R70 ;  /* 0x000000467f167220 */ /* 0x000fe40000410000 */
[----:B------:R-:W-:Y:S02]  /*8f70*/  FMUL.FTZ R17, R169, UR36 ;  /* 0x00000024a9117c20 */ /* 0x000fe40008410000 */
[----:B------:R-:W-:Y:S02]  /*8f80*/  FMUL.FTZ R25, R31, R170 ;  /* 0x000000aa1f197220 */ /* 0x000fe40000410000 */
[----:B------:R-:W-:-:S02]  /*8f90*/  FFMA.FTZ R28, R126, R29, R24 ;  /* 0x0000001d7e1c7223 */ /* 0x000fc40000010018 */
[----:B------:R-:W-:Y:S02]  /*8fa0*/  FADD.FTZ R167, R167, R0 ;  /* 0x00000000a7a77221 */ /* 0x000fe40000010000 */
[----:B------:R-:W-:Y:S02]  /*8fb0*/  FFMA.FTZ R31, R31, -R22, R201 ;  /* 0x800000161f1f7223 */ /* 0x000fe400000100c9 */
[C---:B------:R-:W-:Y:S02]  /*8fc0*/  FMUL.FTZ R0, R170.reuse, UR36 ;  /* 0x00000024aa007c20 */ /* 0x040fe40008410000 */
[----:B------:R-:W-:Y:S02]  /*8fd0*/  FFMA.FTZ R24, R170, UR35, -R17 ;  /* 0x00000023aa187c23 */ /* 0x000fe40008010811 */
[----:B------:R-:W-:Y:S02]  /*8fe0*/  FFMA.FTZ R23, R2, R170, R23 ;  /* 0x000000aa02177223 */ /* 0x000fe40000010017 */
[----:B------:R-:W-:-:S02]  /*8ff0*/  FFMA.FTZ R2, R32, -R22, R202 ;  /* 0x8000001620027223 */ /* 0x000fc400000100ca */
[----:B------:R-:W-:Y:S02]  /*9000*/  FFMA.FTZ R17, R169, UR35, R0 ;  /* 0x00000023a9117c23 */ /* 0x000fe40008010000 */
[----:B------:R-:W-:Y:S02]  /*9010*/  FMUL.FTZ R24, R31, R24 ;  /* 0x000000181f187220 */ /* 0x000fe40000410000 */
[----:B------:R-:W-:Y:S02]  /*9020*/  FFMA.FTZ R22, R32, R169, R25 ;  /* 0x000000a920167223 */ /* 0x000fe40000010019 */
[----:B------:R-:W-:Y:S02]  /*9030*/  FADD.FTZ R168, -R168, R23 ;  /* 0x00000017a8a87221 */ /* 0x000fe40000010100 */
[----:B------:R-:W-:Y:S02]  /*9040*/  FMUL.FTZ R32, R70, R170 ;  /* 0x000000aa46207220 */ /* 0x000fe40000410000 */
[----:B------:R-:W-:-:S02]  /*9050*/  FFMA.FTZ R24, R2, R17, R24 ;  /* 0x0000001102187223 */ /* 0x000fc40000010018 */
[----:B------:R-:W-:Y:S01]  /*9060*/  FMUL.FTZ R0, R70, R169 ;  /* 0x000000a946007220 */ /* 0x000fe20000410000 */
[----:B------:R-:W-:Y:S01]  /*9070*/  IADD3 R169, R138, 0x640, RZ ;  /* 0x000006408aa97810 */ /* 0x000fe20007ffe0ff */
[----:B------:R-:W-:Y:S02]  /*9080*/  FMUL.FTZ R17, R3, -R168 ;  /* 0x800000a803117220 */ /* 0x000fe40000410000 */
[----:B------:R-:W-:Y:S02]  /*9090*/  FMUL.FTZ R23, R31, R32 ;  /* 0x000000201f177220 */ /* 0x000fe40000410000 */
[----:B------:R-:W-:Y:S02]  /*90a0*/  FMUL.FTZ R3, R3, -R167 ;  /* 0x800000a703037220 */ /* 0x000fe40000410000 */
[----:B------:R-:W-:Y:S02]  /*90b0*/  FFMA.FTZ R82, R121, R29, R82 ;  /* 0x0000001d79527223 */ /* 0x000fe40000010052 */
[----:B------:R-:W-:-:S02]  /*90c0*/  FMUL.FTZ R25, R31, R0 ;  /* 0x000000001f197220 */ /* 0x000fc40000410000 */
[-C--:B------:R-:W-:Y:S02]  /*90d0*/  FMUL.FTZ R29, R127, R0.reuse ;  /* 0x000000007f1d7220 */ /* 0x080fe40000410000 */
[----:B------:R-:W-:Y:S02]  /*90e0*/  FFMA.FTZ R31, R2, R0, R23 ;  /* 0x00000000021f7223 */ /* 0x000fe40000010017 */
[C---:B------:R-:W-:Y:S01]  /*90f0*/  FFMA.FTZ R3, R4.reuse, R168, R3 ;  /* 0x000000a804037223 */ /* 0x040fe20000010003 */
[----:B------:R0:W-:Y:S01]  /*9100*/  STS [R60.X4+0x4238], R29 ;  /* 0x0042381d3c007388 */ /* 0x0001e20000004800 */
[----:B------:R-:W-:Y:S02]  /*9110*/  FFMA.FTZ R0, R4, R167, -R17 ;  /* 0x000000a704007223 */ /* 0x000fe40000010811 */
[----:B------:R-:W-:Y:S02]  /*9120*/  FADD.FTZ R166, -R166, R3 ;  /* 0x00000003a6a67221 */ /* 0x000fe40000010100 */
[----:B------:R-:W-:-:S02]  /*9130*/  FADD.FTZ R165, R165, R0 ;  /* 0x00000000a5a57221 */ /* 0x000fc40000010000 */
[----:B------:R-:W-:Y:S02]  /*9140*/  FMUL.FTZ R4, R168, UR36 ;  /* 0x00000024a8047c20 */ /* 0x000fe40008410000 */
[----:B------:R-:W-:Y:S02]  /*9150*/  FMUL.FTZ R3, R5, -R166 ;  /* 0x800000a605037220 */ /* 0x000fe40000410000 */
[----:B------:R-:W-:Y:S02]  /*9160*/  FMUL.FTZ R0, R167, UR36 ;  /* 0x00000024a7007c20 */ /* 0x000fe40008410000 */
[----:B------:R-:W-:Y:S02]  /*9170*/  FMUL.FTZ R5, R5, -R165 ;  /* 0x800000a505057220 */ /* 0x000fe40000410000 */
[----:B------:R-:W-:Y:S02]  /*9180*/  FFMA.FTZ R17, R167, UR35, R4 ;  /* 0x00000023a7117c23 */ /* 0x000fe40008010004 */
[----:B0-----:R-:W-:-:S02]  /*9190*/  FFMA.FTZ R29, R127, R22, R24 ;  /* 0x000000167f1d7223 */ /* 0x001fc40000010018 */
[----:B------:R-:W-:Y:S02]  /*91a0*/  FFMA.FTZ R4, R168, UR35, -R0 ;  /* 0x00000023a8047c23 */ /* 0x000fe40008010800 */
[C---:B------:R-:W-:Y:S02]  /*91b0*/  FFMA.FTZ R5, R6.reuse, R166, R5 ;  /* 0x000000a606057223 */ /* 0x040fe40000010005 */
[----:B------:R-:W-:Y:S02]  /*91c0*/  FFMA.FTZ R0, R6, R165, -R3 ;  /* 0x000000a506007223 */ /* 0x000fe40000010803 */
[----:B------:R-:W-:Y:S02]  /*91d0*/  FADD.FTZ R71, R108, UR8 ;  /* 0x000000086c477e21 */ /* 0x000fe40008010000 */
[----:B------:R-:W-:Y:S02]  /*91e0*/  FADD.FTZ R90, R29, R90 ;  /* 0x0000005a1d5a7221 */ /* 0x000fe40000010000 */
[----:B------:R-:W-:-:S02]  /*91f0*/  FADD.FTZ R164, -R164, R5 ;  /* 0x00000005a4a47221 */ /* 0x000fc40000010100 */
[-C--:B------:R-:W-:Y:S02]  /*9200*/  FMUL.FTZ R69, R127, R32.reuse ;  /* 0x000000207f457220 */ /* 0x080fe40000410000 */
[----:B------:R-:W-:Y:S01]  /*9210*/  FADD.FTZ R29, R163, R0 ;  /* 0x00000000a31d7221 */ /* 0x000fe20000010000 */
[----:B------:R-:W-:Y:S01]  /*9220*/  IADD3 R163, R138, 0x580, RZ ;  /* 0x000005808aa37810 */ /* 0x000fe20007ffe0ff */
[----:B------:R-:W-:Y:S01]  /*9230*/  FFMA.FTZ R32, R2, R32, -R25 ;  /* 0x0000002002207223 */ /* 0x000fe20000010819 */
[----:B------:R0:W-:Y:S01]  /*9240*/  STS [R60.X4+0x423c], R69 ;  /* 0x00423c453c007388 */ /* 0x0001e20000004800 */
[----:B------:R-:W-:Y:S02]  /*9250*/  FMUL.FTZ R2, R128, R71 ;  /* 0x0000004780027220 */ /* 0x000fe40000410000 */
[C---:B------:R-:W-:Y:S02]  /*9260*/  FMUL.FTZ R0, R7.reuse, -R164 ;  /* 0x800000a407007220 */ /* 0x040fe40000410000 */
[----:B------:R-:W-:-:S02]  /*9270*/  FMUL.FTZ R7, R7, -R29 ;  /* 0x8000001d07077220 */ /* 0x000fc40000410000 */
[C---:B------:R-:W-:Y:S02]  /*9280*/  FMUL.FTZ R23, R33.reuse, R168 ;  /* 0x000000a821177220 */ /* 0x040fe40000410000 */
[----:B------:R-:W-:Y:S02]  /*9290*/  FFMA.FTZ R33, R33, -R2, R199 ;  /* 0x8000000221217223 */ /* 0x000fe400000100c7 */
[C---:B------:R-:W-:Y:S02]  /*92a0*/  FFMA.FTZ R0, R8.reuse, R29, -R0 ;  /* 0x0000001d08007223 */ /* 0x040fe40000010800 */
[----:B------:R-:W-:Y:S02]  /*92b0*/  FFMA.FTZ R7, R8, R164, R7 ;  /* 0x000000a408077223 */ /* 0x000fe40000010007 */
[----:B------:R-:W-:Y:S02]  /*92c0*/  FFMA.FTZ R2, R34, -R2, R200 ;  /* 0x8000000222027223 */ /* 0x000fe400000100c8 */
[----:B------:R-:W-:-:S02]  /*92d0*/  FMUL.FTZ R3, R33, R4 ;  /* 0x0000000421037220 */ /* 0x000fc40000410000 */
[----:B------:R-:W-:Y:S02]  /*92e0*/  FADD.FTZ R161, R161, R0 ;  /* 0x00000000a1a17221 */ /* 0x000fe40000010000 */
[----:B------:R-:W-:Y:S02]  /*92f0*/  FADD.FTZ R162, -R162, R7 ;  /* 0x00000007a2a27221 */ /* 0x000fe40000010100 */
[----:B------:R-:W-:Y:S02]  /*9300*/  FFMA.FTZ R17, R2, R17, R3 ;  /* 0x0000001102117223 */ /* 0x000fe40000010003 */
[C---:B------:R-:W-:Y:S02]  /*9310*/  FMUL.FTZ R3, R9.reuse, -R161 ;  /* 0x800000a109037220 */ /* 0x040fe40000410000 */
[-C--:B------:R-:W-:Y:S02]  /*9320*/  FMUL.FTZ R9, R9, -R162.reuse ;  /* 0x800000a209097220 */ /* 0x080fe40000410000 */
[----:B------:R-:W-:-:S02]  /*9330*/  FFMA.FTZ R3, R10, R162, R3 ;  /* 0x000000a20a037223 */ /* 0x000fc40000010003 */
[----:B------:R-:W-:Y:S02]  /*9340*/  FFMA.FTZ R10, R10, R161, -R9 ;  /* 0x000000a10a0a7223 */ /* 0x000fe40000010809 */
[----:B------:R-:W-:Y:S02]  /*9350*/  FMUL.FTZ R0, R166, UR36 ;  /* 0x00000024a6007c20 */ /* 0x000fe40008410000 */
[----:B------:R-:W-:Y:S02]  /*9360*/  FADD.FTZ R160, -R160, R3 ;  /* 0x00000003a0a07221 */ /* 0x000fe40000010100 */
[----:B------:R-:W-:Y:S02]  /*9370*/  FADD.FTZ R159, R159, R10 ;  /* 0x0000000a9f9f7221 */ /* 0x000fe40000010000 */
[----:B------:R-:W-:Y:S02]  /*9380*/  FFMA.FTZ R3, R165, UR35, R0 ;  /* 0x00000023a5037c23 */ /* 0x000fe40008010000 */
[----:B0-----:R-:W-:-:S02]  /*9390*/  FMUL.FTZ R69, R71, R168 ;  /* 0x000000a847457220 */ /* 0x001fc40000410000 */
[C---:B------:R-:W-:Y:S02]  /*93a0*/  FMUL.FTZ R0, R11.reuse, -R160 ;  /* 0x800000a00b007220 */ /* 0x040fe40000410000 */
[----:B------:R-:W-:Y:S02]  /*93b0*/  FMUL.FTZ R11, R11, -R159 ;  /* 0x8000009f0b0b7220 */ /* 0x000fe40000410000 */
[----:B------:R-:W-:Y:S02]  /*93c0*/  FFMA.FTZ R219, R70, R22, R219 ;  /* 0x0000001646db7223 */ /* 0x000fe400000100db */
[----:B------:R-:W-:Y:S02]  /*93d0*/  FMUL.FTZ R25, R71, R167 ;  /* 0x000000a747197220 */ /* 0x000fe40000410000 */
[----:B------:R-:W-:Y:S02]  /*93e0*/  FMUL.FTZ R22, R33, R69 ;  /* 0x0000004521167220 */ /* 0x000fe40000410000 */
[----:B------:R-:W-:-:S02]  /*93f0*/  FFMA.FTZ R11, R12, R160, R11 ;  /* 0x000000a00c0b7223 */ /* 0x000fc4000001000b */
[----:B------:R-:W-:Y:S01]  /*9400*/  FFMA.FTZ R23, R34, R167, R23 ;  /* 0x000000a722177223 */ /* 0x000fe20000010017 */
[----:B------:R-:W-:Y:S01]  /*9410*/  IADD3 R167, R138, 0x600, RZ ;  /* 0x000006008aa77810 */ /* 0x000fe20007ffe0ff */
[----:B------:R-:W-:Y:S02]  /*9420*/  FMUL.FTZ R34, R33, R25 ;  /* 0x0000001921227220 */ /* 0x000fe40000410000 */
[----:B------:R-:W-:Y:S02]  /*9430*/  FFMA.FTZ R0, R12, R159, -R0 ;  /* 0x0000009f0c007223 */ /* 0x000fe40000010800 */
[----:B------:R-:W-:Y:S02]  /*9440*/  FFMA.FTZ R33, R2, R25, R22 ;  /* 0x0000001902217223 */ /* 0x000fe40000010016 */
[----:B------:R-:W-:Y:S02]  /*9450*/  FADD.FTZ R22, R109, UR8 ;  /* 0x000000086d167e21 */ /* 0x000fe40008010000 */
[----:B------:R-:W-:-:S02]  /*9460*/  FADD.FTZ R158, -R158, R11 ;  /* 0x0000000b9e9e7221 */ /* 0x000fc40000010100 */
[----:B------:R-:W-:Y:S02]  /*9470*/  FADD.FTZ R157, R157, R0 ;  /* 0x000000009d9d7221 */ /* 0x000fe40000010000 */
[----:B------:R-:W-:Y:S02]  /*9480*/  FFMA.FTZ R6, R128, R23, R17 ;  /* 0x0000001780067223 */ /* 0x000fe40000010011 */
[----:B------:R-:W-:Y:S02]  /*9490*/  FMUL.FTZ R4, R129, R22 ;  /* 0x0000001681047220 */ /* 0x000fe40000410000 */
[----:B------:R-:W-:Y:S02]  /*94a0*/  FMUL.FTZ R5, R165, UR36 ;  /* 0x00000024a5057c20 */ /* 0x000fe40008410000 */
[C---:B------:R-:W-:Y:S02]  /*94b0*/  FMUL.FTZ R0, R13.reuse, -R158 ;  /* 0x8000009e0d007220 */ /* 0x040fe40000410000 */
[----:B------:R-:W-:-:S02]  /*94c0*/  FMUL.FTZ R13, R13, -R157 ;  /* 0x8000009d0d0d7220 */ /* 0x000fc40000410000 */
[----:B------:R-:W-:Y:S02]  /*94d0*/  FFMA.FTZ R34, R2, R69, -R34 ;  /* 0x0000004502227223 */ /* 0x000fe40000010822 */
[----:B------:R-:W-:Y:S02]  /*94e0*/  FADD.FTZ R89, R6, R89 ;  /* 0x0000005906597221 */ /* 0x000fe40000010000 */
[----:B------:R-:W-:Y:S02]  /*94f0*/  FFMA.FTZ R2, R35, -R4, R197 ;  /* 0x8000000423027223 */ /* 0x000fe400000100c5 */
[----:B------:R-:W-:Y:S02]  /*9500*/  FMUL.FTZ R7, R22, R165 ;  /* 0x000000a516077220 */ /* 0x000fe40000410000 */
[----:B------:R-:W-:Y:S02]  /*9510*/  FFMA.FTZ R5, R166, UR35, -R5 ;  /* 0x00000023a6057c23 */ /* 0x000fe40008010805 */
[----:B------:R-:W-:-:S02]  /*9520*/  FMUL.FTZ R9, R22, R166 ;  /* 0x000000a616097220 */ /* 0x000fc40000410000 */
[----:B------:R-:W-:Y:S02]  /*9530*/  FFMA.FTZ R6, R14, R157, -R0 ;  /* 0x0000009d0e067223 */ /* 0x000fe40000010800 */
[----:B------:R-:W-:Y:S02]  /*9540*/  FADD.FTZ R0, R116, UR8 ;  /* 0x0000000874007e21 */ /* 0x000fe40008010000 */
[----:B------:R-:W-:Y:S02]  /*9550*/  FFMA.FTZ R13, R14, R158, R13 ;  /* 0x0000009e0e0d7223 */ /* 0x000fe4000001000d */
[----:B------:R-:W-:Y:S02]  /*9560*/  FFMA.FTZ R220, R71, R23, R220 ;  /* 0x0000001747dc7223 */ /* 0x000fe400000100dc */
[----:B------:R-:W-:Y:S02]  /*9570*/  FMUL.FTZ R35, R35, R166 ;  /* 0x000000a623237220 */ /* 0x000fe40000410000 */
[----:B------:R-:W-:-:S02]  /*9580*/  FMUL.FTZ R10, R2, R9 ;  /* 0x00000009020a7220 */ /* 0x000fc40000410000 */
[C---:B------:R-:W-:Y:S02]  /*9590*/  FMUL.FTZ R121, R2.reuse, R5 ;  /* 0x0000000502797220 */ /* 0x040fe40000410000 */
[----:B------:R-:W-:Y:S02]  /*95a0*/  FMUL.FTZ R12, R2, R7 ;  /* 0x00000007020c7220 */ /* 0x000fe40000410000 */
[----:B------:R-:W-:Y:S02]  /*95b0*/  FADD.FTZ R2, R115, UR8 ;  /* 0x0000000873027e21 */ /* 0x000fe40008010000 */
[----:B------:R-:W-:Y:S02]  /*95c0*/  FMUL.FTZ R23, R134, R0 ;  /* 0x0000000086177220 */ /* 0x000fe40000410000 */
[----:B------:R-:W-:Y:S02]  /*95d0*/  FADD.FTZ R156, -R156, R13 ;  /* 0x0000000d9c9c7221 */ /* 0x000fe40000010100 */
[----:B------:R-:W-:-:S02]  /*95e0*/  FFMA.FTZ R4, R36, -R4, R198 ;  /* 0x8000000424047223 */ /* 0x000fc400000100c6 */
[----:B------:R-:W-:Y:S02]  /*95f0*/  FADD.FTZ R155, R155, R6 ;  /* 0x000000069b9b7221 */ /* 0x000fe40000010000 */
[----:B------:R-:W-:Y:S01]  /*9600*/  FFMA.FTZ R36, R36, R165, R35 ;  /* 0x000000a524247223 */ /* 0x000fe20000010023 */
[----:B------:R-:W-:Y:S01]  /*9610*/  IADD3 R165, R138, 0x5c0, RZ ;  /* 0x000005c08aa57810 */ /* 0x000fe20007ffe0ff */
[----:B------:R-:W-:Y:S02]  /*9620*/  FMUL.FTZ R17, R133, R2 ;  /* 0x0000000285117220 */ /* 0x000fe40000410000 */
[-C--:B------:R-:W-:Y:S02]  /*9630*/  FFMA.FTZ R24, R46, -R23.reuse, R187 ;  /* 0x800000172e187223 */ /* 0x080fe400000100bb */
[----:B------:R-:W-:Y:S02]  /*9640*/  FFMA.FTZ R23, R45, -R23, R188 ;  /* 0x800000172d177223 */ /* 0x000fe400000100bc */
[----:B------:R-:W-:-:S02]  /*9650*/  FMUL.FTZ R11, R0, R156 ;  /* 0x0000009c000b7220 */ /* 0x000fc40000410000 */
[----:B------:R-:W-:Y:S02]  /*9660*/  FFMA.FTZ R10, R4, R7, R10 ;  /* 0x00000007040a7223 */ /* 0x000fe4000001000a */
[----:B------:R-:W-:Y:S02]  /*9670*/  FMUL.FTZ R13, R0, R155 ;  /* 0x0000009b000d7220 */ /* 0x000fe40000410000 */
[----:B------:R-:W-:Y:S02]  /*9680*/  FFMA.FTZ R221, R22, R36, R221 ;  /* 0x0000002416dd7223 */ /* 0x000fe400000100dd */
[C---:B------:R-:W-:Y:S02]  /*9690*/  FMUL.FTZ R7, R129.reuse, R7 ;  /* 0x0000000781077220 */ /* 0x040fe40000410000 */
[-C--:B------:R-:W-:Y:S02]  /*96a0*/  FFMA.FTZ R12, R4, R9.reuse, -R12 ;  /* 0x00000009040c7223 */ /* 0x080fe4000001080c */
[----:B------:R-:W-:Y:S01]  /*96b0*/  FMUL.FTZ R9, R129, R9 ;  /* 0x0000000981097220 */ /* 0x000fe20000410000 */
[----:B------:R0:W-:Y:S01]  /*96c0*/  STS [R60.X4+0x4228], R7 ;  /* 0x004228073c007388 */ /* 0x0001e20000004800 */
[----:B------:R-:W-:-:S02]  /*96d0*/  FFMA.FTZ R22, R44, -R17, R189 ;  /* 0x800000112c167223 */ /* 0x000fc400000100bd */
[----:B------:R-:W-:Y:S01]  /*96e0*/  FADD.FTZ R93, R110, R93 ;  /* 0x0000005d6e5d7221 */ /* 0x000fe20000010000 */
[----:B------:R1:W-:Y:S01]  /*96f0*/  STS [R60.X4+0x422c], R9 ;  /* 0x00422c093c007388 */ /* 0x0003e20000004800 */
[----:B------:R-:W-:Y:S02]  /*9700*/  FMUL.FTZ R25, R128, R25 ;  /* 0x0000001980197220 */ /* 0x000fe40000410000 */
[----:B------:R-:W-:Y:S02]  /*9710*/  FFMA.FTZ R17, R43, -R17, R190 ;  /* 0x800000112b117223 */ /* 0x000fe400000100be */
[C---:B------:R-:W-:Y:S01]  /*9720*/  FMUL.FTZ R70, R2.reuse, R158 ;  /* 0x0000009e02467220 */ /* 0x040fe20000410000 */
[----:B------:R2:W-:Y:S01]  /*9730*/  STS [R60.X4+0x4230], R25 ;  /* 0x004230193c007388 */ /* 0x0005e20000004800 */
[----:B------:R-:W-:Y:S02]  /*9740*/  FMUL.FTZ R5, R23, R11 ;  /* 0x0000000b17057220 */ /* 0x000fe40000410000 */
[----:B------:R-:W-:-:S02]  /*9750*/  FMUL.FTZ R110, R2, R157 ;  /* 0x0000009d026e7220 */ /* 0x000fc40000410000 */
[-C--:B------:R-:W-:Y:S02]  /*9760*/  FMUL.FTZ R6, R23, R13.reuse ;  /* 0x0000000d17067220 */ /* 0x080fe40000410000 */
[C---:B0-----:R-:W-:Y:S02]  /*9770*/  FMUL.FTZ R7, R17.reuse, R70 ;  /* 0x0000004611077220 */ /* 0x041fe40000410000 */
[C---:B------:R-:W-:Y:S02]  /*9780*/  FFMA.FTZ R5, R24.reuse, R13, R5 ;  /* 0x0000000d18057223 */ /* 0x040fe40000010005 */
[----:B-1----:R-:W-:Y:S02]  /*9790*/  FMUL.FTZ R9, R17, R110 ;  /* 0x0000006e11097220 */ /* 0x002fe40000410000 */
[----:B------:R-:W-:Y:S02]  /*97a0*/  FFMA.FTZ R6, R24, R11, -R6 ;  /* 0x0000000b18067223 */ /* 0x000fe40000010806 */
[----:B--2---:R-:W-:-:S02]  /*97b0*/  FADD.FTZ R25, R114, UR8 ;  /* 0x0000000872197e21 */ /* 0x004fc40008010000 */
[C---:B------:R-:W-:Y:S02]  /*97c0*/  FFMA.FTZ R14, R22.reuse, R110, R7 ;  /* 0x0000006e160e7223 */ /* 0x040fe40000010007 */
[----:B------:R-:W-:Y:S02]  /*97d0*/  FADD.FTZ R5, RZ, R5 ;  /* 0x00000005ff057221 */ /* 0x000fe40000010000 */
[----:B------:R-:W-:Y:S02]  /*97e0*/  FFMA.FTZ R9, R22, R70, -R9 ;  /* 0x0000004616097223 */ /* 0x000fe40000010809 */
[----:B------:R-:W-:Y:S02]  /*97f0*/  FADD.FTZ R6, RZ, R6 ;  /* 0x00000006ff067221 */ /* 0x000fe40000010000 */
[----:B------:R-:W-:Y:S02]  /*9800*/  FMUL.FTZ R8, R132, R25 ;  /* 0x0000001984087220 */ /* 0x000fe40000410000 */
[----:B------:R-:W-:-:S02]  /*9810*/  FADD.FTZ R91, R28, R91 ;  /* 0x0000005b1c5b7221 */ /* 0x000fc40000010000 */
[----:B------:R-:W-:Y:S02]  /*9820*/  FMUL.FTZ R69, R128, R69 ;  /* 0x0000004580457220 */ /* 0x000fe40000410000 */
[----:B------:R-:W-:Y:S02]  /*9830*/  FADD.FTZ R5, R5, R14 ;  /* 0x0000000e05057221 */ /* 0x000fe40000010000 */
[----:B------:R-:W-:Y:S01]  /*9840*/  FADD.FTZ R14, R113, UR8 ;  /* 0x00000008710e7e21 */ /* 0x000fe20008010000 */
[----:B------:R0:W-:Y:S01]  /*9850*/  STS [R60.X4+0x4234], R69 ;  /* 0x004234453c007388 */ /* 0x0001e20000004800 */
[----:B------:R-:W-:Y:S02]  /*9860*/  FADD.FTZ R28, R6, R9 ;  /* 0x00000009061c7221 */ /* 0x000fe40000010000 */
[----:B------:R-:W-:Y:S02]  /*9870*/  FFMA.FTZ R9, R41, -R8, R191 ;  /* 0x8000000829097223 */ /* 0x000fe400000100bf */
[----:B------:R-:W-:-:S02]  /*9880*/  FMUL.FTZ R35, R25, R160 ;  /* 0x000000a019237220 */ /* 0x000fc40000410000 */
[----:B------:R-:W-:Y:S02]  /*9890*/  FMUL.FTZ R6, R131, R14 ;  /* 0x0000000e83067220 */ /* 0x000fe40000410000 */
[----:B------:R-:W-:Y:S02]  /*98a0*/  FFMA.FTZ R8, R42, -R8, R192 ;  /* 0x800000082a087223 */ /* 0x000fe400000100c0 */
[----:B0-----:R-:W-:Y:S02]  /*98b0*/  FMUL.FTZ R69, R25, R159 ;  /* 0x0000009f19457220 */ /* 0x001fe40000410000 */
[----:B------:R-:W-:Y:S02]  /*98c0*/  FMUL.FTZ R71, R9, R35 ;  /* 0x0000002309477220 */ /* 0x000fe40000410000 */
[-C--:B------:R-:W-:Y:S02]  /*98d0*/  FFMA.FTZ R7, R40, -R6.reuse, R194 ;  /* 0x8000000628077223 */ /* 0x080fe400000100c2 */
[----:B------:R-:W-:-:S02]  /*98e0*/  FFMA.FTZ R6, R39, -R6, R193 ;  /* 0x8000000627067223 */ /* 0x000fc400000100c1 */
[----:B------:R-:W-:Y:S02]  /*98f0*/  FMUL.FTZ R142, R14, R162 ;  /* 0x000000a20e8e7220 */ /* 0x000fe40000410000 */
[----:B------:R-:W-:Y:S02]  /*9900*/  FFMA.FTZ R120, R8, R69, R71 ;  /* 0x0000004508787223 */ /* 0x000fe40000010047 */
[----:B------:R-:W-:Y:S02]  /*9910*/  FADD.FTZ R92, R111, R92 ;  /* 0x0000005c6f5c7221 */ /* 0x000fe40000010000 */
[----:B------:R-:W-:Y:S02]  /*9920*/  FMUL.FTZ R140, R14, R161 ;  /* 0x000000a10e8c7220 */ /* 0x000fe40000410000 */
[----:B------:R-:W-:Y:S02]  /*9930*/  FMUL.FTZ R111, R6, R142 ;  /* 0x0000008e066f7220 */ /* 0x000fe40000410000 */
[----:B------:R-:W-:-:S02]  /*9940*/  FADD.FTZ R120, R5, R120 ;  /* 0x0000007805787221 */ /* 0x000fc40000010000 */
[----:B------:R-:W-:Y:S02]  /*9950*/  FADD.FTZ R5, R112, UR8 ;  /* 0x0000000870057e21 */ /* 0x000fe40008010000 */
[----:B------:R-:W-:Y:S02]  /*9960*/  FFMA.FTZ R111, R7, R140, R111 ;  /* 0x0000008c076f7223 */ /* 0x000fe4000001006f */
[----:B------:R-:W-:Y:S02]  /*9970*/  FFMA.FTZ R4, R4, R3, R121 ;  /* 0x0000000304047223 */ /* 0x000fe40000010079 */
[----:B------:R-:W-:Y:S02]  /*9980*/  FMUL.FTZ R3, R130, R5 ;  /* 0x0000000582037220 */ /* 0x000fe40000410000 */
[----:B------:R-:W-:Y:S02]  /*9990*/  FMUL.FTZ R71, R9, R69 ;  /* 0x0000004509477220 */ /* 0x000fe40000410000 */
[----:B------:R-:W-:-:S02]  /*99a0*/  FADD.FTZ R111, R120, R111 ;  /* 0x0000006f786f7221 */ /* 0x000fc40000010000 */
[----:B------:R-:W-:Y:S02]  /*99b0*/  FFMA.FTZ R120, R37, -R3, R195 ;  /* 0x8000000325787223 */ /* 0x000fe400000100c3 */
[C---:B------:R-:W-:Y:S02]  /*99c0*/  FMUL.FTZ R139, R5.reuse, R164 ;  /* 0x000000a4058b7220 */ /* 0x040fe40000410000 */
[----:B------:R-:W-:Y:S02]  /*99d0*/  FFMA.FTZ R71, R8, R35, -R71 ;  /* 0x0000002308477223 */ /* 0x000fe40000010847 */
[----:B------:R-:W-:Y:S02]  /*99e0*/  FMUL.FTZ R121, R5, R29 ;  /* 0x0000001d05797220 */ /* 0x000fe40000410000 */
[----:B------:R-:W-:Y:S02]  /*99f0*/  FFMA.FTZ R3, R38, -R3, R196 ;  /* 0x8000000326037223 */ /* 0x000fe400000100c4 */
[----:B------:R-:W-:-:S02]  /*9a00*/  FMUL.FTZ R144, R120, R139 ;  /* 0x0000008b78907220 */ /* 0x000fc40000410000 */
[----:B------:R-:W-:Y:S02]  /*9a10*/  FADD.FTZ R28, R28, R71 ;  /* 0x000000471c1c7221 */ /* 0x000fe40000010000 */
[----:B------:R-:W-:Y:S02]  /*9a20*/  FMUL.FTZ R71, R6, R140 ;  /* 0x0000008c06477220 */ /* 0x000fe40000410000 */
[-C--:B------:R-:W-:Y:S02]  /*9a30*/  FFMA.FTZ R144, R3, R121.reuse, R144 ;  /* 0x0000007903907223 */ /* 0x080fe40000010090 */
[----:B------:R-:W-:Y:S02]  /*9a40*/  FFMA.FTZ R71, R7, R142, -R71 ;  /* 0x0000008e07477223 */ /* 0x000fe40000010847 */
[----:B------:R-:W-:Y:S02]  /*9a50*/  FMUL.FTZ R146, R120, R121 ;  /* 0x0000007978927220 */ /* 0x000fe40000410000 */
[----:B------:R-:W-:Y:S01]  /*9a60*/  FADD.FTZ R111, R111, R144 ;  /* 0x000000906f6f7221 */ /* 0x000fe20000010000 */
[----:B------:R-:W-:Y:S01]  /*9a70*/  LEA.HI.SX32 R144, R173, R138, 0x1b ;  /* 0x0000008aad907211 */ /* 0x000fe200078fdaff */
[----:B------:R-:W-:-:S02]  /*9a80*/  FADD.FTZ R28, R28, R71 ;  /* 0x000000471c1c7221 */ /* 0x000fc40000010000 */
[----:B------:R-:W-:Y:S01]  /*9a90*/  FFMA.FTZ R141, R3, R139, -R146 ;  /* 0x0000008b038d7223 */ /* 0x000fe20000010892 */
[----:B------:R-:W-:Y:S01]  /*9aa0*/  LEA.HI.SX32 R146, R177, R138, 0x1b ;  /* 0x0000008ab1927211 */ /* 0x000fe200078fdaff */
[----:B------:R-:W-:Y:S01]  /*9ab0*/  FADD.FTZ R10, R111, R10 ;  /* 0x0000000a6f0a7221 */ /* 0x000fe20000010000 */
[----:B------:R-:W-:Y:S01]  /*9ac0*/  IADD3 R111, R138, 0x300, RZ ;  /* 0x000003008a6f7810 */ /* 0x000fe20007ffe0ff */
[----:B------:R-:W-:Y:S02]  /*9ad0*/  FMUL.FTZ R37, R37, R164 ;  /* 0x000000a425257220 */ /* 0x000fe40000410000 */
[----:B------:R-:W-:Y:S02]  /*9ae0*/  FADD.FTZ R141, R28, R141 ;  /* 0x0000008d1c8d7221 */ /* 0x000fe40000010000 */
[----:B------:R-:W-:Y:S02]  /*9af0*/  FADD.FTZ R10, R10, R33 ;  /* 0x000000210a0a7221 */ /* 0x000fe40000010000 */
[----:B------:R-:W-:-:S02]  /*9b00*/  FFMA.FTZ R38, R38, R29, R37 ;  /* 0x0000001d26267223 */ /* 0x000fc40000010025 */
[----:B------:R-:W-:Y:S02]  /*9b10*/  FADD.FTZ R141, R141, R12 ;  /* 0x0000000c8d8d7221 */ /* 0x000fe40000010000 */
[----:B------:R-:W-:Y:S01]  /*9b20*/  FADD.FTZ R37, R10, R31 ;  /* 0x0000001f0a257221 */ /* 0x000fe20000010000 */
[----:B------:R-:W-:Y:S01]  /*9b30*/  LEA.HI.SX32 R10, R138, R138, 0x1b ;  /* 0x0000008a8a0a7211 */ /* 0x000fe200078fdaff */
[----:B------:R-:W-:Y:S02]  /*9b40*/  FADD.FTZ R141, R141, R34 ;  /* 0x000000228d8d7221 */ /* 0x000fe40000010000 */
[----:B------:R-:W-:Y:S02]  /*9b50*/  FADD.FTZ R30, R37, R30 ;  /* 0x0000001e251e7221 */ /* 0x000fe40000010000 */
[----:B------:R-:W-:Y:S02]  /*9b60*/  FADD.FTZ R141, R141, R32 ;  /* 0x000000208d8d7221 */ /* 0x000fe40000010000 */
[----:B------:R-:W-:Y:S01]  /*9b70*/  FADD.FTZ R30, R30, R67 ;  /* 0x000000431e1e7221 */ /* 0x000fe20000010000 */
[C---:B------:R-:W-:Y:S01]  /*9b80*/  IADD3 R67, R138.reuse, 0x240, RZ ;  /* 0x000002408a437810 */ /* 0x040fe20007ffe0ff */
[----:B------:R-:W-:Y:S01]  /*9b90*/  FADD.FTZ R68, R141, R68 ;  /* 0x000000448d447221 */ /* 0x000fe20000010000 */
[----:B------:R-:W-:Y:S01]  /*9ba0*/  IADD3 R141, R138, 0x3c0, RZ ;  /* 0x000003c08a8d7810 */ /* 0x000fe20007ffe0ff */
[----:B------:R-:W-:-:S02]  /*9bb0*/  FADD.FTZ R65, R30, R65 ;  /* 0x000000411e417221 */ /* 0x000fc40000010000 */
[----:B------:R-:W-:Y:S01]  /*9bc0*/  FMUL.FTZ R31, R131, R140 ;  /* 0x0000008c831f7220 */ /* 0x000fe20000410000 */
[----:B------:R-:W-:Y:S01]  /*9bd0*/  LEA.HI.SX32 R140, R165, R138, 0x1b ;  /* 0x0000008aa58c7211 */ /* 0x000fe200078fdaff */
[----:B------:R-:W-:Y:S01]  /*9be0*/  FMUL.FTZ R33, R131, R142 ;  /* 0x0000008e83217220 */ /* 0x000fe20000410000 */
[----:B------:R-:W-:Y:S01]  /*9bf0*/  LEA.HI.SX32 R142, R169, R138, 0x1b ;  /* 0x0000008aa98e7211 */ /* 0x000fe200078fdaff */
[----:B------:R-:W-:Y:S01]  /*9c00*/  FADD.FTZ R27, R68, R27 ;  /* 0x0000001b441b7221 */ /* 0x000fe20000010000 */
[----:B------:R-:W-:Y:S01]  /*9c10*/  STS [R60.X4+0x4218], R31 ;  /* 0x0042181f3c007388 */ /* 0x000fe20000004800 */
[----:B------:R-:W-:Y:S01]  /*9c20*/  FADD.FTZ R64, R65, R64 ;  /* 0x0000004041407221 */ /* 0x000fe20000010000 */
[----:B------:R-:W-:Y:S01]  /*9c30*/  IADD3 R65, R138, 0x1c0, RZ ;  /* 0x000001c08a417810 */ /* 0x000fe20007ffe0ff */
[----:B------:R-:W-:Y:S01]  /*9c40*/  FADD.FTZ R26, R27, R26 ;  /* 0x0000001a1b1a7221 */ /* 0x000fe20000010000 */
[----:B------:R0:W-:Y:S01]  /*9c50*/  STS [R60.X4+0x421c], R33 ;  /* 0x00421c213c007388 */ /* 0x0001e20000004800 */
[----:B------:R-:W-:-:S02]  /*9c60*/  FADD.FTZ R37, R64, R21 ;  /* 0x0000001540257221 */ /* 0x000fc40000010000 */
[C---:B------:R-:W-:Y:S02]  /*9c70*/  FMUL.FTZ R121, R130.reuse, R121 ;  /* 0x0000007982797220 */ /* 0x040fe40000410000 */
[----:B------:R-:W-:Y:S02]  /*9c80*/  FMUL.FTZ R139, R130, R139 ;  /* 0x0000008b828b7220 */ /* 0x000fe40000410000 */
[C---:B------:R-:W-:Y:S01]  /*9c90*/  FMUL.FTZ R69, R132.reuse, R69 ;  /* 0x0000004584457220 */ /* 0x040fe20000410000 */
[----:B------:R1:W-:Y:S01]  /*9ca0*/  STS [R60.X4+0x4220], R121 ;  /* 0x004220793c007388 */ /* 0x0003e20000004800 */
[----:B------:R-:W-:Y:S02]  /*9cb0*/  FMUL.FTZ R35, R132, R35 ;  /* 0x0000002384237220 */ /* 0x000fe40000410000 */
[C---:B------:R-:W-:Y:S01]  /*9cc0*/  FMUL.FTZ R27, R133.reuse, R110 ;  /* 0x0000006e851b7220 */ /* 0x040fe20000410000 */
[----:B------:R2:W-:Y:S01]  /*9cd0*/  STS [R60.X4+0x4224], R139 ;  /* 0x0042248b3c007388 */ /* 0x0005e20000004800 */
[----:B0-----:R-:W-:Y:S01]  /*9ce0*/  FMUL.FTZ R33, R133, R70 ;  /* 0x0000004685217220 */ /* 0x001fe20000410000 */
[----:B------:R-:W-:Y:S01]  /*9cf0*/  LEA.HI.SX32 R70, R143, R138, 0x1b ;  /* 0x0000008a8f467211 */ /* 0x000fe200078fdaff */
[C---:B------:R-:W-:Y:S01]  /*9d00*/  FMUL.FTZ R21, R134.reuse, R13 ;  /* 0x0000000d86157220 */ /* 0x040fe20000410000 */
[----:B------:R-:W-:Y:S01]  /*9d10*/  STS [R60.X4+0x4210], R69 ;  /* 0x004210453c007388 */ /* 0x000fe20000004800 */
[----:B------:R-:W-:Y:S01]  /*9d20*/  FMUL.FTZ R31, R134, R11 ;  /* 0x0000000b861f7220 */ /* 0x000fe20000410000 */
[----:B-1----:R-:W-:Y:S01]  /*9d30*/  IADD3 R121, R138, 0x340, RZ ;  /* 0x000003408a797810 */ /* 0x002fe20007ffe0ff */
[----:B------:R-:W-:Y:S01]  /*9d40*/  FMUL.FTZ R71, R29, UR36 ;  /* 0x000000241d477c20 */ /* 0x000fe20008410000 */
[----:B------:R0:W-:Y:S01]  /*9d50*/  STS [R60.X4+0x4214], R35 ;  /* 0x004214233c007388 */ /* 0x0001e20000004800 */
[----:B------:R-:W-:Y:S01]  /*9d60*/  FADD.FTZ R63, R26, R63 ;  /* 0x0000003f1a3f7221 */ /* 0x000fe20000010000 */
[----:B--2---:R-:W-:Y:S01]  /*9d70*/  IADD3 R139, R138, 0x380, RZ ;  /* 0x000003808a8b7810 */ /* 0x004fe20007ffe0ff */
[----:B------:R-:W-:Y:S01]  /*9d80*/  FFMA.FTZ R71, R164, UR35, -R71 ;  /* 0x00000023a4477c23 */ /* 0x000fe20008010847 */
[----:B------:R1:W-:Y:S01]  /*9d90*/  STS [R60.X4+0x4208], R27 ;  /* 0x0042081b3c007388 */ /* 0x0003e20000004800 */
[----:B------:R-:W-:Y:S01]  /*9da0*/  FADD.FTZ R20, R37, R20 ;  /* 0x0000001425147221 */ /* 0x000fe20000010000 */
[----:B------:R-:W-:Y:S01]  /*9db0*/  IADD3 R37, R138, 0xc0, RZ ;  /* 0x000000c08a257810 */ /* 0x000fe20007ffe0ff */
[----:B------:R-:W-:Y:S01]  /*9dc0*/  FADD.FTZ R62, R63, R62 ;  /* 0x0000003e3f3e7221 */ /* 0x000fe20000010000 */
[----:B------:R2:W-:Y:S01]  /*9dd0*/  STS [R60.X4+0x420c], R33 ;  /* 0x00420c213c007388 */ /* 0x0005e20000004800 */
[----:B------:R-:W-:Y:S01]  /*9de0*/  FMUL.FTZ R28, R120, R71 ;  /* 0x00000047781c7220 */ /* 0x000fe20000410000 */
[----:B0-----:R-:W-:Y:S01]  /*9df0*/  IADD3 R35, R138, 0x40, RZ ;  /* 0x000000408a237810 */ /* 0x001fe20007ffe0ff */
[----:B------:R-:W-:Y:S01]  /*9e00*/  FADD.FTZ R19, R62, R19 ;  /* 0x000000133e137221 */ /* 0x000fe20000010000 */
[----:B------:R0:W-:Y:S01]  /*9e10*/  STS [R60.X4+0x4200], R21 ;  /* 0x004200153c007388 */ /* 0x0001e20000004800 */
[----:B------:R-:W-:Y:S01]  /*9e20*/  IADD3 R63, R138, 0x180, RZ ;  /* 0x000001808a3f7810 */ /* 0x000fe20007ffe0ff */
[----:B-1----:R-:W-:Y:S01]  /*9e30*/  FADD.FTZ R27, R20, R61 ;  /* 0x0000003d141b7221 */ /* 0x002fe20000010000 */
[C---:B------:R-:W-:Y:S01]  /*9e40*/  IADD3 R69, R138.reuse, 0x280, RZ ;  /* 0x000002808a457810 */ /* 0x040fe20007ffe0ff */
[----:B------:R1:W-:Y:S01]  /*9e50*/  STS [R60.X4+0x4204], R31 ;  /* 0x0042041f3c007388 */ /* 0x0003e20000004800 */
[----:B------:R-:W-:Y:S01]  /*9e60*/  IADD3 R71, R138, 0x2c0, RZ ;  /* 0x000002c08a477810 */ /* 0x000fe20007ffe0ff */
[----:B------:R-:W-:Y:S01]  /*9e70*/  FMUL.FTZ R164, R164, UR36 ;  /* 0x00000024a4a47c20 */ /* 0x000fe20008410000 */
[C---:B--2---:R-:W-:Y:S01]  /*9e80*/  IADD3 R33, R138.reuse, 0x80, RZ ;  /* 0x000000808a217810 */ /* 0x044fe20007ffe0ff */
[----:B------:R-:W-:Y:S01]  /*9e90*/  BAR.SYNC.DEFER_BLOCKING 0x0 ;  /* 0x0000000000007b1d */ /* 0x000fe20000010000 */
[----:B------:R-:W-:Y:S01]  /*9ea0*/  IADD3 R61, R138, 0x100, RZ ;  /* 0x000001008a3d7810 */ /* 0x000fe20007ffe0ff */
[----:B------:R-:W-:Y:S01]  /*9eb0*/  FFMA.FTZ R11, -R74, R188, -RZ ;  /* 0x000000bc4a0b7223 */ /* 0x000fe200000109ff */
[----:B0-----:R-:W-:Y:S01]  /*9ec0*/  IADD3 R21, R138, 0x140, RZ ;  /* 0x000001408a157810 */ /* 0x001fe20007ffe0ff */
[----:B------:R-:W-:Y:S01]  /*9ed0*/  FADD.FTZ R26, R19, R18 ;  /* 0x00000012131a7221 */ /* 0x000fe20000010000 */
[-C--:B------:R-:W-:Y:S01]  /*9ee0*/  LEA.HI.SX32 R30, R35, R138.reuse, 0x1b ;  /* 0x0000008a231e7211 */ /* 0x080fe200078fdaff */
[----:B------:R-:W-:Y:S01]  /*9ef0*/  FFMA.FTZ R29, R29, UR35, R164 ;  /* 0x000000231d1d7c23 */ /* 0x000fe200080100a4 */
[-C--:B------:R-:W-:Y:S01]  /*9f00*/  LEA.HI.SX32 R32, R37, R138.reuse, 0x1b ;  /* 0x0000008a25207211 */ /* 0x080fe200078fdaff */
[----:B------:R-:W-:Y:S01]  /*9f10*/  FMUL.FTZ R13, R74, R187 ;  /* 0x000000bb4a0d7220 */ /* 0x000fe20000410000 */
[-C--:B------:R-:W-:Y:S01]  /*9f20*/  LEA.HI.SX32 R35, R63, R138.reuse, 0x1b ;  /* 0x0000008a3f237211 */ /* 0x080fe200078fdaff */
[----:B------:R-:W-:Y:S01]  /*9f30*/  FMUL.FTZ R19, R73, R189 ;  /* 0x000000bd49137220 */ /* 0x000fe20000410000 */
[-C--:B-1----:R-:W-:Y:S01]  /*9f40*/  LEA.HI.SX32 R31, R33, R138.reuse, 0x1b ;  /* 0x0000008a211f7211 */ /* 0x082fe200078fdaff */
        /* <DEDUP_REMOVED lines=12> */
[----:B------:R-:W0:Y:S01]  /*a010*/  LDS R189, [R10.X4+0x4200] ;  /* 0x004200000abd7984 */ /* 0x000e220000004800 */
        /* <DEDUP_REMOVED lines=10> */
[-C--:B------:R-:W-:Y:S01]  /*a0c0*/  LEA.HI.SX32 R34, R21, R138.reuse, 0x1b ;  /* 0x0000008a15227211 */ /* 0x080fe200078fdaff */
[----:B------:R-:W3:Y:S01]  /*a0d0*/  LDS R154, [R35.X4+0x4800] ;  /* 0x00480000239a7984 */ /* 0x000ee20000004800 */
[----:B------:R-:W-:Y:S01]  /*a0e0*/  LEA.HI.SX32 R61, R183, R138, 0x1b ;  /* 0x0000008ab73d7211 */ /* 0x000fe200078fdaff */
        /* <DEDUP_REMOVED lines=15> */
[----:B------:R-:W-:Y:S01]  /*a1e0*/  LEA.HI.SX32 R147, R179, R138, 0x1b ;  /* 0x0000008ab3937211 */ /* 0x000fe200078fdaff */
[----:B------:R-:W-:-:S02]  /*a1f0*/  FFMA.FTZ R215, -R48, R215, -RZ ;  /* 0x000000d730d77223 */ /* 0x000fc400000109ff */
[----:B------:R-:W0:Y:S01]  /*a200*/  LDS R163, [R37.X4+0x4900] ;  /* 0x0049000025a37984 */ /* 0x000e220000004800 */
[----:B------:R-:W-:Y:S02]  /*a210*/  FMUL.FTZ R217, R47, R217 ;  /* 0x000000d92fd97220 */ /* 0x000fe40000410000 */
[----:B------:R-:W-:Y:S01]  /*a220*/  FMUL.FTZ R12, R160, UR36 ;  /* 0x00000024a00c7c20 */ /* 0x000fe20008410000 */
[----:B------:R-:W0:Y:S01]  /*a230*/  LDS R164, [R61.X4+0x4a00] ;  /* 0x004a00003da47984 */ /* 0x000e220000004800 */
[----:B------:R-:W-:Y:S02]  /*a240*/  FMUL.FTZ R192, R162, UR36 ;  /* 0x00000024a2c07c20 */ /* 0x000fe40008410000 */
[----:B------:R-:W-:Y:S01]  /*a250*/  FMUL.FTZ R18, R158, UR36 ;  /* 0x000000249e127c20 */ /* 0x000fe20008410000 */
[----:B------:R-:W0:Y:S01]  /*a260*/  LDS R166, [R63.X4+0x4c00] ;  /* 0x004c00003fa67984 */ /* 0x000e220000004800 */
[----:B------:R-:W-:-:S03]  /*a270*/  FFMA.FTZ R192, R161, UR35, R192 ;  /* 0x00000023a1c07c23 */ /* 0x000fc600080100c0 */
        /* <DEDUP_REMOVED lines=24> */
[----:B-----5:R-:W-:-:S03]  /*a400*/  FMUL.FTZ R11, R57, R198 ;  /* 0x000000c6390b7220 */ /* 0x020fc60000410000 */
[----:B------:R5:W-:Y:S01]  /*a410*/  STS [R60.X4+0x630c], R21 ;  /* 0x00630c153c007388 */ /* 0x000be20000004800 */
[----:B-1----:R-:W-:-:S03]  /*a420*/  FMUL.FTZ R13, R58, R196 ;  /* 0x000000c43a0d7220 */ /* 0x002fc60000410000 */
[----:B------:R1:W-:Y:S01]  /*a430*/  STS [R60.X4+0x6328], R11 ;  /* 0x0063280b3c007388 */ /* 0x0003e20000004800 */
[----:B--2---:R-:W-:-:S03]  /*a440*/  FMUL.FTZ R19, R56, R200 ;  /* 0x000000c838137220 */ /* 0x004fc60000410000 */
        /* <DEDUP_REMOVED lines=11> */
[----:B--2---:R-:W-:-:S03]  /*a500*/  MOV R11, UR11 ;  /* 0x0000000b000b7c02 */ /* 0x004fc60008000f00 */
[----:B------:R2:W-:Y:S01]  /*a510*/  STS [R60.X4+0x6348], R191 ;  /* 0x006348bf3c007388 */ /* 0x0005e20000004800 */
[----:B------:R-:W-:Y:S01]  /*a520*/  LEA R194, R11, -R138, 0x1 ;  /* 0x8000008a0bc27211 */ /* 0x000fe200078e08ff */
[----:B-----5:R-:W-:Y:S02]  /*a530*/  FMUL.FTZ R13, R50, R212 ;  /* 0x000000d4320d7220 */ /* 0x020fe40000410000 */
[----:B------:R5:W-:Y:S01]  /*a540*/  STS [R60.X4+0x6358], R19 ;  /* 0x006358133c007388 */ /* 0x000be20000004800 */
[----:B------:R-:W-:Y:S01]  /*a550*/  FMUL.FTZ R11, R159, UR36 ;  /* 0x000000249f0b7c20 */ /* 0x000fe20008410000 */
[----:B------:R-:W-:Y:S01]  /*a560*/  ISETP.GE.AND P0, PT, R194, 0x1, PT ;  /* 0x00000001c200780c */ /* 0x000fe20003f06270 */
[----:B-1----:R-:W-:Y:S01]  /*a570*/  FMUL.FTZ R21, R49, R214 ;  /* 0x000000d631157220 */ /* 0x002fe20000410000 */
[----:B------:R1:W-:Y:S01]  /*a580*/  STS [R60.X4+0x6324], R195 ;  /* 0x006324c33c007388 */ /* 0x0003e20000004800 */
[----:B------:R-:W-:Y:S02]  /*a590*/  FFMA.FTZ R188, R160, UR35, -R11 ;  /* 0x00000023a0bc7c23 */ /* 0x000fe4000801080b */
[----:B--2---:R-:W-:Y:S01]  /*a5a0*/  FMUL.FTZ R191, R48, R216 ;  /* 0x000000d830bf7220 */ /* 0x004fe20000410000 */
[----:B------:R2:W-:Y:S01]  /*a5b0*/  STS [R60.X4+0x632c], R197 ;  /* 0x00632cc53c007388 */ /* 0x0005e20000004800 */
[----:B------:R-:W-:-:S02]  /*a5c0*/  FMUL.FTZ R11, R155, UR36 ;  /* 0x000000249b0b7c20 */ /* 0x000fc40008410000 */
[----:B-----5:R-:W-:Y:S01]  /*a5d0*/  FFMA.FTZ R19, -R47, R218, -RZ ;  /* 0x000000da2f137223 */ /* 0x020fe200000109ff */
[----:B------:R5:W-:Y:S01]  /*a5e0*/  STS [R60.X4+0x6360], R13 ;  /* 0x0063600d3c007388 */ /* 0x000be20000004800 */
[----:B-1----:R-:W-:-:S03]  /*a5f0*/  FFMA.FTZ R195, R159, UR35, R12 ;  /* 0x000000239fc37c23 */ /* 0x002fc6000801000c */
[----:B------:R-:W-:Y:S01]  /*a600*/  STS [R60.X4+0x6310], R229 ;  /* 0x006310e53c007388 */ /* 0x000fe20000004800 */
[----:B------:R-:W-:Y:S02]  /*a610*/  FMUL.FTZ R12, R156, UR36 ;  /* 0x000000249c0c7c20 */ /* 0x000fe40008410000 */
[----:B--2---:R-:W-:Y:S01]  /*a620*/  FMUL.FTZ R197, R161, UR36 ;  /* 0x00000024a1c57c20 */ /* 0x004fe20008410000 */
[----:B------:R-:W-:Y:S01]  /*a630*/  STS [R60.X4+0x6318], R241 ;  /* 0x006318f13c007388 */ /* 0x000fe20000004800 */
[----:B-----5:R-:W-:-:S03]  /*a640*/  FMUL.FTZ R13, R157, UR36 ;  /* 0x000000249d0d7c20 */ /* 0x020fc60008410000 */
[----:B------:R1:W-:Y:S01]  /*a650*/  STS [R60.X4+0x631c], R193 ;  /* 0x00631cc13c007388 */ /* 0x0003e20000004800 */
[----:B------:R-:W-:Y:S02]  /*a660*/  FFMA.FTZ R197, R162, UR35, -R197 ;  /* 0x00000023a2c57c23 */ /* 0x000fe400080108c5 */
[----:B------:R-:W-:Y:S01]  /*a670*/  FFMA.FTZ R190, R158, UR35, -R13 ;  /* 0x000000239ebe7c23 */ /* 0x000fe2000801080d */
[----:B------:R-:W-:Y:S04]  /*a680*/  STS [R60.X4+0x6334], R199 ;  /* 0x006334c73c007388 */ /* 0x000fe80000004800 */
[----:B------:R-:W-:Y:S01]  /*a690*/  STS [R60.X4+0x633c], R201 ;  /* 0x00633cc93c007388 */ /* 0x000fe20000004800 */
[----:B-1----:R-:W-:-:S03]  /*a6a0*/  FFMA.FTZ R193, R155, UR35, R12 ;  /* 0x000000239bc17c23 */ /* 0x002fc6000801000c */
        /* <DEDUP_REMOVED lines=10> */
[----:B-1----:R-:W-:-:S03]  /*a750*/  FFMA.FTZ R191, R157, UR35, R18 ;  /* 0x000000239dbf7c23 */ /* 0x002fc60008010012 */
[----:B------:R1:W-:Y:S02]  /*a760*/  STS [R60.X4+0x637c], R19 ;  /* 0x00637c133c007388 */ /* 0x0003e40000004800 */
[----:B-1----:R-:W-:Y:S02]  /*a770*/  FFMA.FTZ R60, R156, UR35, -R11 ;  /* 0x000000239c3c7c23 */ /* 0x002fe4000801080b */
[----:B------:R-:W-:Y:S06]  /*a780*/  BAR.SYNC.DEFER_BLOCKING 0x0 ;  /* 0x0000000000007b1d */ /* 0x000fec0000010000 */
[----:B------:R-:W-:Y:S05]  /*a790*/  @!P0 BRA `(.L_x_5582) ;  /* 0x0000036000008947 */ /* 0x000fea0003800000 */
[----:B0--34-:R-:W-:Y:S01]  /*a7a0*/  UMOV UR48, 0x1 ;  /* 0x0000000100307882 */ /* 0x019fe20000000000 */
[----:B------:R0:W1:Y:S01]  /*a7b0*/  LDS R199, [R10.X4+0x6300] ;  /* 0x006300000ac77984 */ /* 0x0000620000004800 */
[----:B------:R-:W-:Y:S01]  /*a7c0*/  ULDC.64 UR34, c[0x0][0x298] ;  /* 0x0000a60000227ab9 */ /* 0x000fe20000000a00 */
[----:B------:R-:W-:Y:S01]  /*a7d0*/  MOV R19, UR6 ;  /* 0x0000000600137c02 */ /* 0x000fe20008000f00 */
[----:B------:R-:W-:-:S02]  /*a7e0*/  ULDC.64 UR36, c[0x0][0x2b8] ;  /* 0x0000ae0000247ab9 */ /* 0x000fc40000000a00 */
[----:B------:R-:W-:Y:S02]  /*a7f0*/  USHF.R.U64 UR39, UR34, UR48, UR35 ;  /* 0x0000003022277299 */ /* 0x000fe40008001223 */
[----:B------:R-:W-:Y:S02]  /*a800*/  USHF.R.U64 UR48, UR36, UR48, UR37 ;  /* 0x0000003024307299 */ /* 0x000fe40008001225 */
[----:B------:R-:W-:Y:S02]  /*a810*/  USHF.R.U32.HI UR52, URZ, 0x1, UR37 ;  /* 0x000000013f347899 */ /* 0x000fe40008011625 */
[----:B------:R-:W-:Y:S02]  /*a820*/  USHF.R.U32.HI UR50, URZ, 0x1, UR35 ;  /* 0x000000013f327899 */ /* 0x000fe40008011623 */
[----:B------:R-:W-:Y:S02]  /*a830*/  ULDC.64 UR36, c[0x0][0x2a0] ;  /* 0x0000a80000247ab9 */ /* 0x000fe40000000a00 */
[----:B------:R-:W-:-:S02]  /*a840*/  UIMAD UR53, UR24, UR36, URZ ;  /* 0x00000024183572a4 */ /* 0x000fc4000f8e023f */
[----:B------:R-:W-:Y:S02]  /*a850*/  ULDC.64 UR34, c[0x0][0x2b0] ;  /* 0x0000ac0000227ab9 */ /* 0x000fe40000000a00 */
[----:B------:R-:W-:Y:S02]  /*a860*/  UIMAD UR34, UR38, UR34, URZ ;  /* 0x00000022262272a4 */ /* 0x000fe4000f8e023f */
[----:B------:R-:W-:Y:S02]  /*a870*/  UIMAD.WIDE.U32 UR44, UR25, UR36, URZ ;  /* 0x00000024192c72a5 */ /* 0x000fe4000f8e003f */
[----:B------:R-:W-:Y:S02]  /*a880*/  UIMAD UR53, UR25, UR37, UR53 ;  /* 0x00000025193572a4 */ /* 0x000fe4000f8e0235 */
[----:B------:R-:W-:Y:S02]  /*a890*/  ULEA UR56, UR13, 0xfffff800, 0xb ;  /* 0xfffff8000d387891 */ /* 0x000fe4000f8e583f */
[----:B------:R-:W-:-:S02]  /*a8a0*/  ULDC.64 UR36, c[0x0][0x2c0] ;  /* 0x0000b00000247ab9 */ /* 0x000fc40000000a00 */
[----:B------:R-:W-:Y:S02]  /*a8b0*/  UIMAD UR54, UR24, UR36, URZ ;  /* 0x00000024183672a4 */ /* 0x000fe4000f8e023f */
[----:B------:R-:W-:Y:S01]  /*a8c0*/  UIMAD UR49, UR6, UR35, UR34 ;  /* 0x00000023063172a4 */ /* 0x000fe2000f8e0222 */
[----:B------:R-:W-:Y:S01]  /*a8d0*/  IADD3 R12, P0, R138, UR56, RZ ;  /* 0x000000388a0c7c10 */ /* 0x000fe2000ff1e0ff */
[----:B------:R-:W-:Y:S01]  /*a8e0*/  UIMAD.WIDE.U32 UR46, UR25, UR36, URZ ;  /* 0x00000024192e72a5 */ /* 0x000fe2000f8e003f */
[----:B------:R-:W-:Y:S01]  /*a8f0*/  MOV R11, UR56 ;  /* 0x00000038000b7c02 */ /* 0x000fe20008000f00 */
[----:B------:R-:W-:Y:S02]  /*a900*/  ULDC.64 UR34, c[0x0][0x2d0] ;  /* 0x0000b40000227ab9 */ /* 0x000fe40000000a00 */
[----:B------:R-:W-:Y:S01]  /*a910*/  UIMAD UR54, UR25, UR37, UR54 ;  /* 0x00000025193672a4 */ /* 0x000fe2000f8e0236 */
[----:B------:R-:W-:Y:S01]  /*a920*/  LEA.HI.X.SX32 R13, R11, RZ, 0x1, P0 ;  /* 0x000000ff0b0d7211 */ /* 0x000fe200000f0eff */
[----:B------:R-:W-:Y:S01]  /*a930*/  UIMAD UR34, UR38, UR34, URZ ;  /* 0x00000022262272a4 */ /* 0x000fe2000f8e023f */
[----:B------:R-:W-:Y:S01]  /*a940*/  MOV R11, UR6 ;  /* 0x00000006000b7c02 */ /* 0x000fe20008000f00 */
[----:B------:R-:W-:-:S02]  /*a950*/  UIMAD UR50, UR50, UR27, URZ ;  /* 0x0000001b323272a4 */ /* 0x000fc4000f8e023f */
[----:B------:R-:W-:Y:S02]  /*a960*/  UIADD3 UR45, UR45, UR53, URZ ;  /* 0x000000352d2d7290 */ /* 0x000fe4000fffe03f */
[----:B------:R-:W-:Y:S01]  /*a970*/  UIMAD UR55, UR52, UR27, URZ ;  /* 0x0000001b343772a4 */ /* 0x000fe2000f8e023f */
[--C-:B0-----:R-:W-:Y:S01]  /*a980*/  IMAD.WIDE.U32 R10, R11, c[0x0][0x2b0], R12.reuse ;  /* 0x0000ac000b0a7a25 */ /* 0x101fe200078e000c */
[----:B------:R-:W-:Y:S02]  /*a990*/  UIADD3 UR47, UR47, UR54, URZ ;  /* 0x000000362f2f7290 */ /* 0x000fe4000fffe03f */
[----:B------:R-:W-:Y:S01]  /*a9a0*/  UIMAD UR52, UR26, UR39, UR50 ;  /* 0x000000271a3472a4 */ /* 0x000fe2000f8e0232 */
[----:B------:R-:W-:Y:S01]  /*a9b0*/  IMAD.WIDE.U32 R12, R19, c[0x0][0x2d0], R12 ;  /* 0x0000b400130c7a25 */ /* 0x000fe200078e000c */
[----:B------:R-:W-:Y:S01]  /*a9c0*/  UIMAD.WIDE.U32 UR44, UR27, UR39, UR44 ;  /* 0x000000271b2c72a5 */ /* 0x000fe2000f8e002c */
[----:B------:R-:W-:Y:S01]  /*a9d0*/  IADD3 R19, R11, UR49, RZ ;  /* 0x000000310b137c10 */ /* 0x000fe2000fffe0ff */
        /* <DEDUP_REMOVED lines=17> */
[----:B-1----:R0:W-:Y:S02]  /*aaf0*/  RED.E.ADD.F32.FTZ.RN.STRONG.GPU [R20.64], R199 ;  /* 0x000000c71400798e */ /* 0x0021e4000c10e7a8 */
.L_x_5582:
[----:B0--34-:R-:W-:Y:S05]  /*ab00*/  BSYNC B0 ;  /* 0x0000000000007941 */ /* 0x019fea0003800000 */
.L_x_5581:
        /* <DEDUP_REMOVED lines=8> */
[----:B------:R-:W-:Y:S01]  /*ab90*/  ULDC.64 UR34, c[0x0][0x2b8] ;  /* 0x0000ae0000227ab9 */ /* 0x000fe20000000a00 */
[----:B------:R-:W-:Y:S01]  /*aba0*/  FADD.FTZ R15, R26, R15 ;  /* 0x0000000f1a0f7221 */ /* 0x000fe20000010000 */
[----:B------:R-:W-:Y:S01]  /*abb0*/  USHF.R.U32.HI UR45, URZ, 0x1, UR35 ;  /* 0x000000013f2d7899 */ /* 0x000fe20008011623 */
[----:B------:R-:W-:Y:S01]  /*abc0*/  FADD.FTZ R16, R27, R16 ;  /* 0x000000101b107221 */ /* 0x000fe20000010000 */
[----:B------:R-:W-:-:S02]  /*abd0*/  UIMAD UR47, UR38, UR27, URZ ;  /* 0x0000001b262f72a4 */ /* 0x000fc4000f8e023f */
[----:B------:R-:W-:Y:S02]  /*abe0*/  USHF.R.U64 UR46, UR34, 0x1, UR35 ;  /* 0x00000001222e7899 */ /* 0x000fe40008001223 */
[----:B------:R-:W-:Y:S02]  /*abf0*/  UIMAD UR49, UR45, UR27, URZ ;  /* 0x0000001b2d3172a4 */ /* 0x000fe4000f8e023f */
[----:B------:R-:W-:Y:S02]  /*ac00*/  UIMAD.WIDE.U32 UR38, UR44, UR27, URZ ;  /* 0x0000001b2c2672a5 */ /* 0x000fe4000f8e003f */
[----:B------:R-:W-:Y:S02]  /*ac10*/  UIMAD UR47, UR26, UR44, UR47 ;  /* 0x0000002c1a2f72a4 */ /* 0x000fe4000f8e022f */
[----:B------:R-:W-:Y:S02]  /*ac20*/  UIMAD.WIDE.U32 UR44, UR46, UR27, URZ ;  /* 0x0000001b2e2c72a5 */ /* 0x000fe4000f8e003f */
[----:B------:R-:W-:-:S02]  /*ac30*/  UIMAD UR46, UR26, UR46, UR49 ;  /* 0x0000002e1a2e72a4 */ /* 0x000fc4000f8e0231 */
[----:B------:R-:W-:Y:S02]  /*ac40*/  ULDC.64 UR34, c[0x0][0x2a0] ;  /* 0x0000a80000227ab9 */ /* 0x000fe40000000a00 */
[----:B------:R-:W-:Y:S02]  /*ac50*/  UIADD3 UR39, UR39, UR47, URZ ;  /* 0x0000002f27277290 */ /* 0x000fe4000fffe03f */
[----:B------:R-:W-:Y:S02]  /*ac60*/  UIMAD UR48, UR24, UR34, URZ ;  /* 0x00000022183072a4 */ /* 0x000fe4000f8e023f */
[----:B------:R-:W-:Y:S02]  /*ac70*/  UIADD3 UR45, UR45, UR46, URZ ;  /* 0x0000002e2d2d7290 */ /* 0x000fe4000fffe03f */
[----:B------:R-:W-:Y:S02]  /*ac80*/  UIMAD UR49, UR24, UR36, URZ ;  /* 0x00000024183172a4 */ /* 0x000fe4000f8e023f */
[----:B------:R-:W-:-:S02]  /*ac90*/  UIMAD.WIDE.U32 UR38, UR25, UR34, UR38 ;  /* 0x00000022192672a5 */ /* 0x000fc4000f8e0026 */
[----:B------:R-:W-:Y:S02]  /*aca0*/  UIMAD UR47, UR25, UR35, UR48 ;  /* 0x00000023192f72a4 */ /* 0x000fe4000f8e0230 */
[----:B------:R-:W-:Y:S02]  /*acb0*/  UIMAD.WIDE.U32 UR44, UR25, UR36, UR44 ;  /* 0x00000024192c72a5 */ /* 0x000fe4000f8e002c */
[----:B------:R-:W-:Y:S02]  /*acc0*/  UIMAD UR49, UR25, UR37, UR49 ;  /* 0x00000025193172a4 */ /* 0x000fe4000f8e0231 */
[----:B------:R-:W-:Y:S02]  /*acd0*/  ULDC.64 UR34, c[0x0][0x318] ;  /* 0x0000c60000227ab9 */ /* 0x000fe40000000a00 */
[----:B------:R-:W-:Y:S02]  /*ace0*/  ULDC.64 UR36, c[0x0][0x320] ;  /* 0x0000c80000247ab9 */ /* 0x000fe40000000a00 */
[----:B------:R-:W-:-:S02]  /*acf0*/  ULEA UR46, UP0, UR38, UR34, 0x3 ;  /* 0x00000022262e7291 */ /* 0x000fc4000f80183f */
[----:B------:R-:W-:Y:S02]  /*ad00*/  ULEA UR34, UP1, UR44, UR36, 0x3 ;  /* 0x000000242c227291 */ /* 0x000fe4000f82183f */
[----:B------:R-:W-:Y:S02]  /*ad10*/  UIADD3 UR47, UR47, UR39, URZ ;  /* 0x000000272f2f7290 */ /* 0x000fe4000fffe03f */
[----:B------:R-:W-:Y:S01]  /*ad20*/  ULDC UR36, c[0x0][0x174] ;  /* 0x00005d0000247ab9 */ /* 0x000fe20000000800 */
[C---:B------:R-:W-:Y:S01]  /*ad30*/  IADD3 R10, P0, R12.reuse, UR46, RZ ;  /* 0x0000002e0c0a7c10 */ /* 0x040fe2000ff1e0ff */
[----:B------:R-:W-:Y:S01]  /*ad40*/  UIADD3 UR36, UR7, -UR36, URZ ;  /* 0x8000002407247290 */ /* 0x000fe2000fffe03f */
[----:B------:R-:W-:Y:S01]  /*ad50*/  IADD3 R12, P1, R12, UR34, RZ ;  /* 0x000000220c0c7c10 */ /* 0x000fe2000ff3e0ff */
[----:B------:R-:W-:Y:S02]  /*ad60*/  ULEA.HI.X UR35, UR38, UR35, UR47, 0x3, UP0 ;  /* 0x0000002326237291 */ /* 0x000fe400080f1c2f */
[----:B------:R-:W-:-:S02]  /*ad70*/  UIMAD UR36, UR36, -0x800, URZ ;  /* 0xfffff800242478a4 */ /* 0x000fc4000f8e023f */
[----:B------:R-:W-:Y:S02]  /*ad80*/  USHF.L.U32 UR38, UR5, 0x2, URZ ;  /* 0x0000000205267899 */ /* 0x000fe4000800063f */
[----:B------:R-:W-:Y:S01]  /*ad90*/  IADD3.X R11, R13, UR35, RZ, P0, !PT ;  /* 0x000000230d0b7c10 */ /* 0x000fe200087fe4ff */
[----:B------:R-:W-:Y:S01]  /*ada0*/  UIADD3 UR39, UR49, UR45, URZ ;  /* 0x0000002d31277290 */ /* 0x000fe2000fffe03f */
[----:B------:R-:W-:Y:S01]  /*adb0*/  MOV R19, UR36 ;  /* 0x0000002400137c02 */ /* 0x000fe20008000f00 */
[----:B------:R-:W-:Y:S01]  /*adc0*/  ULDC.64 UR34, c[0x0][0x2b0] ;  /* 0x0000ac0000227ab9 */ /* 0x000fe20000000a00 */
[----:B------:R-:W-:Y:S01]  /*add0*/  MOV R21, UR36 ;  /* 0x0000002400157c02 */ /* 0x000fe20008000f00 */
[----:B------:R-:W-:Y:S01]  /*ade0*/  ULEA.HI.X UR37, UR44, UR37, UR39, 0x3, UP1 ;  /* 0x000000252c257291 */ /* 0x000fe200088f1c27 */
[----:B------:R-:W-:Y:S01]  /*adf0*/  ISETP.GE.AND P0, PT, R194, 0x41, PT ;  /* 0x00000041c200780c */ /* 0x000fe20003f06270 */
[----:B------:R-:W-:Y:S01]  /*ae00*/  IMAD.WIDE R10, R19, 0x4, R10 ;  /* 0x00000004130a7825 */ /* 0x000fe200078e020a */
[----:B------:R-:W-:Y:S01]  /*ae10*/  MOV R19, UR38 ;  /* 0x0000002600137c02 */ /* 0x000fe20008000f00 */
[----:B------:R-:W-:-:S02]  /*ae20*/  USHF.L.U64.HI UR39, UR5, 0x2, UR4 ;  /* 0x0000000205277899 */ /* 0x000fc40008010204 */
[----:B------:R-:W-:Y:S01]  /*ae30*/  IADD3.X R13, R13, UR37, RZ, P1, !PT ;  /* 0x000000250d0d7c10 */ /* 0x000fe20008ffe4ff */
[----:B------:R-:W-:Y:S01]  /*ae40*/  ULDC.64 UR36, c[0x0][0x2d0] ;  /* 0x0000b40000247ab9 */ /* 0x000fe20000000a00 */
[----:B------:R-:W-:Y:S01]  /*ae50*/  IMAD.WIDE.U32 R10, R19, c[0x0][0x2b0], R10 ;  /* 0x0000ac00130a7a25 */ /* 0x000fe200078e000a */
[----:B------:R-:W-:Y:S01]  /*ae60*/  UIMAD UR34, UR39, UR34, URZ ;  /* 0x00000022272272a4 */ /* 0x000fe2000f8e023f */
[----:B------:R0:W1:Y:S01]  /*ae70*/  LDS R19, [R30.X4+0x6400] ;  /* 0x006400001e137984 */ /* 0x0000620000004800 */
[----:B------:R-:W-:Y:S01]  /*ae80*/  UIMAD UR36, UR39, UR36, URZ ;  /* 0x00000024272472a4 */ /* 0x000fe2000f8e023f */
[----:B------:R-:W-:Y:S01]  /*ae90*/  IMAD.WIDE R12, R21, 0x4, R12 ;  /* 0x00000004150c7825 */ /* 0x000fe200078e020c */
[----:B------:R-:W-:Y:S01]  /*aea0*/  MOV R21, UR38 ;  /* 0x0000002600157c02 */ /* 0x000fe20008000f00 */
[----:B------:R-:W-:Y:S01]  /*aeb0*/  UIMAD UR34, UR38, UR35, UR34 ;  /* 0x00000023262272a4 */ /* 0x000fe2000f8e0222 */
[----:B------:R-:W-:Y:S01]  /*aec0*/  ISETP.GE.AND P1, PT, R194, 0x81, PT ;  /* 0x00000081c200780c */ /* 0x000fe20003f26270 */
[----:B------:R-:W-:-:S02]  /*aed0*/  UIMAD UR36, UR38, UR37, UR36 ;  /* 0x00000025262472a4 */ /* 0x000fc4000f8e0224 */
[----:B------:R-:W-:Y:S02]  /*aee0*/  IMAD.WIDE.U32 R12, R21, c[0x0][0x2d0], R12 ;  /* 0x0000b400150c7a25 */ /* 0x000fe400078e000c */
[----:B------:R-:W-:-:S03]  /*aef0*/  IADD3 R11, R11, UR34, RZ ;  /* 0x000000220b0b7c10 */ /* 0x000fc6000fffe0ff */
[----:B------:R-:W-:Y:S01]  /*af00*/  IADD3 R13, R13, UR36, RZ ;  /* 0x000000240d0d7c10 */ /* 0x000fe2000fffe0ff */
[----:B------:R-:W-:Y:S05]  /*af10*/  @!P0 BRA `(.L_x_5584) ;  /* 0x0000002000008947 */ /* 0x000fea0003800000 */
[----:B0-----:R0:W-:Y:S04]  /*af20*/  RED.E.ADD.F32.FTZ.RN.STRONG.GPU [R10.64+-0x1f00], R149 ;  /* 0xffe100950a00798e */ /* 0x0011e8000c10e7a8 */
[----:B-1----:R0:W-:Y:S02]  /*af30*/  RED.E.ADD.F32.FTZ.RN.STRONG.GPU [R12.64+-0x1f00], R19 ;  /* 0xffe100130c00798e */ /* 0x0021e4000c10e7a8 */
.L_x_5584:
[----:B0-----:R-:W-:Y:S05]  /*af40*/  BSYNC B0 ;  /* 0x0000000000007941 */ /* 0x001fea0003800000 */
.L_x_5583:
[----:B------:R-:W0:Y:S01]  /*af50*/  LDS R31, [R31.X4+0x6500] ;  /* 0x006500001f1f7984 */ /* 0x000e220000004800 */
[----:B------:R-:W-:Y:S01]  /*af60*/  BSSY B0, `(.L_x_5585) ;  /* 0x0000004000007945 */ /* 0x000fe20003800000 */
[----:B------:R-:W-:Y:S05]  /*af70*/  @!P1 BRA `(.L_x_5586) ;  /* 0x0000002000009947 */ /* 0x000fea0003800000 */
[----:B------:R2:W-:Y:S04]  /*af80*/  RED.E.ADD.F32.FTZ.RN.STRONG.GPU [R10.64+-0x1e00], R150 ;  /* 0xffe200960a00798e */ /* 0x0005e8000c10e7a8 */
[----:B0-----:R2:W-:Y:S02]  /*af90*/  RED.E.ADD.F32.FTZ.RN.STRONG.GPU [R12.64+-0x1e00], R31 ;  /* 0xffe2001f0c00798e */ /* 0x0015e4000c10e7a8 */
.L_x_5586:
[----:B------:R-:W-:Y:S05]  /*afa0*/  BSYNC B0 ;  /* 0x0000000000007941 */ /* 0x000fea0003800000 */
.L_x_5585:
[----:B-1----:R1:W3:Y:S01]  /*afb0*/  LDS R19, [R32.X4+0x6600] ;  /* 0x0066000020137984 */ /* 0x0022e20000004800 */
[----:B------:R-:W-:Y:S01]  /*afc0*/  BSSY B0, `(.L_x_5587) ;  /* 0x0000004000007945 */ /* 0x000fe20003800000 */
[----:B------:R-:W-:Y:S05]  /*afd0*/  @!P2 BRA `(.L_x_5588) ;  /* 0x000000200000a947 */ /* 0x000fea0003800000 */
[----:B------:R4:W-:Y:S04]  /*afe0*/  RED.E.ADD.F32.FTZ.RN.STRONG.GPU [R10.64+-0x1d00], R151 ;  /* 0xffe300970a00798e */ /* 0x0009e8000c10e7a8 */
[----:B---3--:R4:W-:Y:S02]  /*aff0*/  RED.E.ADD.F32.FTZ.RN.STRONG.GPU [R12.64+-0x1d00], R19 ;  /* 0xffe300130c00798e */ /* 0x0089e4000c10e7a8 */
.L_x_5588:
[----:B------:R-:W-:Y:S05]  /*b000*/  BSYNC B0 ;  /* 0x0000000000007941 */ /* 0x000fea0003800000 */
.L_x_5587:
        /* <DEDUP_REMOVED lines=12> */
.L_x_5590:
[----:B------:R-:W-:Y:S05]  /*b0d0*/  BSYNC B0 ;  /* 0x0000000000007941 */ /* 0x000fea0003800000 */
.L_x_5589:
[----:B---34-:R3:W4:Y:S01]  /*b0e0*/  LDS R19, [R34.X4+0x6800] ;  /* 0x0068000022137984 */ /* 0x0187220000004800 */
[----:B------:R-:W-:Y:S01]  /*b0f0*/  BSSY B0, `(.L_x_5591) ;  /* 0x0000004000007945 */ /* 0x000fe20003800000 */
[----:B------:R-:W-:Y:S05]  /*b100*/  @!P0 BRA `(.L_x_5592) ;  /* 0x0000002000008947 */ /* 0x000fea0003800000 */
[----:B------:R2:W-:Y:S04]  /*b110*/  RED.E.ADD.F32.FTZ.RN.STRONG.GPU [R10.64+-0x1b00], R153 ;  /* 0xffe500990a00798e */ /* 0x0005e8000c10e7a8 */
[----:B----4-:R2:W-:Y:S02]  /*b120*/  RED.E.ADD.F32.FTZ.RN.STRONG.GPU [R12.64+-0x1b00], R19 ;  /* 0xffe500130c00798e */ /* 0x0105e4000c10e7a8 */
.L_x_5592:
[----:B------:R-:W-:Y:S05]  /*b130*/  BSYNC B0 ;  /* 0x0000000000007941 */ /* 0x000fea0003800000 */
.L_x_5591:
[----:B------:R-:W2:Y:S01]  /*b140*/  LDS R35, [R35.X4+0x6900] ;  /* 0x0069000023237984 */ /* 0x000ea20000004800 */
[----:B------:R-:W-:Y:S01]  /*b150*/  BSSY B0, `(.L_x_5593) ;  /* 0x0000004000007945 */ /* 0x000fe20003800000 */
[----:B------:R-:W-:Y:S05]  /*b160*/  @!P1 BRA `(.L_x_5594) ;  /* 0x0000002000009947 */ /* 0x000fea0003800000 */
[----:B------:R3:W-:Y:S04]  /*b170*/  RED.E.ADD.F32.FTZ.RN.STRONG.GPU [R10.64+-0x1a00], R154 ;  /* 0xffe6009a0a00798e */ /* 0x0007e8000c10e7a8 */
[----:B--2---:R3:W-:Y:S02]  /*b180*/  RED.E.ADD.F32.FTZ.RN.STRONG.GPU [R12.64+-0x1a00], R35 ;  /* 0xffe600230c00798e */ /* 0x0047e4000c10e7a8 */
.L_x_5594:
[----:B------:R-:W-:Y:S05]  /*b190*/  BSYNC B0 ;  /* 0x0000000000007941 */ /* 0x000fea0003800000 */
.L_x_5593:
[----:B------:R-:W3:Y:S01]  /*b1a0*/  LDS R37, [R37.X4+0x6a00] ;  /* 0x006a000025257984 */ /* 0x000ee20000004800 */
[----:B------:R-:W-:Y:S01]  /*b1b0*/  BSSY B0, `(.L_x_5595) ;  /* 0x0000004000007945 */ /* 0x000fe20003800000 */
[----:B------:R-:W-:Y:S05]  /*b1c0*/  @!P2 BRA `(.L_x_5596) ;  /* 0x000000200000a947 */ /* 0x000fea0003800000 */
[----:B------:R4:W-:Y:S04]  /*b1d0*/  RED.E.ADD.F32.FTZ.RN.STRONG.GPU [R10.64+-0x1900], R163 ;  /* 0xffe700a30a00798e */ /* 0x0009e8000c10e7a8 */
[----:B---3--:R4:W-:Y:S02]  /*b1e0*/  RED.E.ADD.F32.FTZ.RN.STRONG.GPU [R12.64+-0x1900], R37 ;  /* 0xffe700250c00798e */ /* 0x0089e4000c10e7a8 */
.L_x_5596:
[----:B------:R-:W-:Y:S05]  /*b1f0*/  BSYNC B0 ;  /* 0x0000000000007941 */ /* 0x000fea0003800000 */
.L_x_5595:
[----:B------:R-:W4:Y:S01]  /*b200*/  LDS R61, [R61.X4+0x6b00] ;  /* 0x006b00003d3d7984 */ /* 0x000f220000004800 */
[----:B------:R-:W-:Y:S01]  /*b210*/  BSSY B0, `(.L_x_5597) ;  /* 0x0000004000007945 */ /* 0x000fe20003800000 */
[----:B------:R-:W-:Y:S05]  /*b220*/  @!P3 BRA `(.L_x_5598) ;  /* 0x000000200000b947 */ /* 0x000fea0003800000 */
[----:B------:R4:W-:Y:S04]  /*b230*/  RED.E.ADD.F32.FTZ.RN.STRONG.GPU [R10.64+-0x1800], R164 ;  /* 0xffe800a40a00798e */ /* 0x0009e8000c10e7a8 */
[----:B----4-:R4:W-:Y:S02]  /*b240*/  RED.E.ADD.F32.FTZ.RN.STRONG.GPU [R12.64+-0x1800], R61 ;  /* 0xffe8003d0c00798e */ /* 0x0109e4000c10e7a8 */
.L_x_5598:
[----:B------:R-:W-:Y:S05]  /*b250*/  BSYNC B0 ;  /* 0x0000000000007941 */ /* 0x000fea0003800000 */
.L_x_5597:
[----:B--2-4-:R2:W4:Y:S01]  /*b260*/  LDS R19, [R62.X4+0x6c00] ;  /* 0x006c00003e137984 */ /* 0x0145220000004800 */
[----:B------:R-:W-:Y:S01]  /*b270*/  BSSY B0, `(.L_x_5599) ;  /* 0x0000004000007945 */ /* 0x000fe20003800000 */
[----:B------:R-:W-:Y:S05]  /*b280*/  @!P4 BRA `(.L_x_5600) ;  /* 0x000000200000c947 */ /* 0x000fea0003800000 */
[----:B------:R2:W-:Y:S04]  /*b290*/  RED.E.ADD.F32.FTZ.RN.STRONG.GPU [R10.64+-0x1700], R165 ;  /* 0xffe900a50a00798e */ /* 0x0005e8000c10e7a8 */
[----:B----4-:R2:W-:Y:S02]  /*b2a0*/  RED.E.ADD.F32.FTZ.RN.STRONG.GPU [R12.64+-0x1700], R19 ;  /* 0xffe900130c00798e */ /* 0x0105e4000c10e7a8 */
.L_x_5600:
[----:B------:R-:W-:Y:S05]  /*b2b0*/  BSYNC B0 ;  /* 0x0000000000007941 */ /* 0x000fea0003800000 */
.L_x_5599:
[----:B------:R-:W2:Y:S01]  /*b2c0*/  LDS R63, [R63.X4+0x6d00] ;  /* 0x006d00003f3f7984 */ /* 0x000ea20000004800 */
[----:B------:R-:W-:Y:S01]  /*b2d0*/  BSSY B0, `(.L_x_5601) ;  /* 0x0000004000007945 */ /* 0x000fe20003800000 */
[----:B------:R-:W-:Y:S05]  /*b2e0*/  @!P5 BRA `(.L_x_5602) ;  /* 0x000000200000d947 */ /* 0x000fea0003800000 */
[----:B------:R4:W-:Y:S04]  /*b2f0*/  RED.E.ADD.F32.FTZ.RN.STRONG.GPU [R10.64+-0x1600], R166 ;  /* 0xffea00a60a00798e */ /* 0x0009e8000c10e7a8 */
[----:B--2---:R4:W-:Y:S02]  /*b300*/  RED.E.ADD.F32.FTZ.RN.STRONG.GPU [R12.64+-0x1600], R63 ;  /* 0xffea003f0c00798e */ /* 0x0049e4000c10e7a8 */
.L_x_5602:
[----:B------:R-:W-:Y:S05]  /*b310*/  BSYNC B0 ;  /* 0x0000000000007941 */ /* 0x000fea0003800000 */
.L_x_5601:
        /* <DEDUP_REMOVED lines=12> */
.L_x_5604:
[----:B--2---:R-:W-:Y:S05]  /*b3e0*/  BSYNC B0 ;  /* 0x0000000000007941 */ /* 0x004fea0003800000 */
.L_x_5603:
[----:B------:R-:W2:Y:S01]  /*b3f0*/  LDS R65, [R65.X4+0x6f00] ;  /* 0x006f000041417984 */ /* 0x000ea20000004800 */
[----:B------:R-:W-:Y:S01]  /*b400*/  BSSY B0, `(.L_x_5605) ;  /* 0x0000004000007945 */ /* 0x000fe20003800000 */
[----:B------:R-:W-:Y:S05]  /*b410*/  @!P0 BRA `(.L_x_5606) ;  /* 0x0000002000008947 */ /* 0x000fea0003800000 */
[----:B------:R4:W-:Y:S04]  /*b420*/  RED.E.ADD.F32.FTZ.RN.STRONG.GPU [R10.64+-0x1400], R168 ;  /* 0xffec00a80a00798e */ /* 0x0009e8000c10e7a8 */
[----:B--2---:R4:W-:Y:S02]  /*b430*/  RED.E.ADD.F32.FTZ.RN.STRONG.GPU [R12.64+-0x1400], R65 ;  /* 0xffec00410c00798e */ /* 0x0049e4000c10e7a8 */
.L_x_5606:
[----:B------:R-:W-:Y:S05]  /*b440*/  BSYNC B0 ;  /* 0x0000000000007941 */ /* 0x000fea0003800000 */
.L_x_5605:
[----:B------:R-:W4:Y:S01]  /*b450*/  LDS R67, [R67.X4+0x7000] ;  /* 0x0070000043437984 */ /* 0x000f220000004800 */
[----:B------:R-:W-:Y:S01]  /*b460*/  BSSY B0, `(.L_x_5607) ;  /* 0x0000004000007945 */ /* 0x000fe20003800000 */
[----:B------:R-:W-:Y:S05]  /*b470*/  @!P1 BRA `(.L_x_5608) ;  /* 0x0000002000009947 */ /* 0x000fea0003800000 */
[----:B------:R4:W-:Y:S04]  /*b480*/  RED.E.ADD.F32.FTZ.RN.STRONG.GPU [R10.64+-0x1300], R169 ;  /* 0xffed00a90a00798e */ /* 0x0009e8000c10e7a8 */
[----:B----4-:R4:W-:Y:S02]  /*b490*/  RED.E.ADD.F32.FTZ.RN.STRONG.GPU [R12.64+-0x1300], R67 ;  /* 0xffed00430c00798e */ /* 0x0109e4000c10e7a8 */
.L_x_5608:
[----:B------:R-:W-:Y:S05]  /*b4a0*/  BSYNC B0 ;  /* 0x0000000000007941 */ /* 0x000fea0003800000 */
.L_x_5607:
[----:B----4-:R4:W3:Y:S01]  /*b4b0*/  LDS R19, [R68.X4+0x7100] ;  /* 0x0071000044137984 */ /* 0x0108e20000004800 */
[----:B------:R-:W-:Y:S01]  /*b4c0*/  BSSY B0, `(.L_x_5609) ;  /* 0x0000004000007945 */ /* 0x000fe20003800000 */
[----:B------:R-:W-:Y:S05]  /*b4d0*/  @!P2 BRA `(.L_x_5610) ;  /* 0x000000200000a947 */ /* 0x000fea0003800000 */
[----:B------:R4:W-:Y:S04]  /*b4e0*/  RED.E.ADD.F32.FTZ.RN.STRONG.GPU [R10.64+-0x1200], R170 ;  /* 0xffee00aa0a00798e */ /* 0x0009e8000c10e7a8 */
[----:B---3--:R4:W-:Y:S02]  /*b4f0*/  RED.E.ADD.F32.FTZ.RN.STRONG.GPU [R12.64+-0x1200], R19 ;  /* 0xffee00130c00798e */ /* 0x0089e4000c10e7a8 */
.L_x_5610:
[----:B------:R-:W-:Y:S05]  /*b500*/  BSYNC B0 ;  /* 0x0000000000007941 */ /* 0x000fea0003800000 */
.L_x_5609:
[----:B------:R-:W4:Y:S01]  /*b510*/  LDS R69, [R69.X4+0x7200] ;  /* 0x0072000045457984 */ /* 0x000f220000004800 */
[----:B------:R-:W-:Y:S01]  /*b520*/  BSSY B0, `(.L_x_5611) ;  /* 0x0000004000007945 */ /* 0x000fe20003800000 */
[----:B------:R-:W-:Y:S05]  /*b530*/  @!P3 BRA `(.L_x_5612) ;  /* 0x000000200000b947 */ /* 0x000fea0003800000 */
[----:B------:R4:W-:Y:S04]  /*b540*/  RED.E.ADD.F32.FTZ.RN.STRONG.GPU [R10.64+-0x1100], R171 ;  /* 0xffef00ab0a00798e */ /* 0x0009e8000c10e7a8 */
[----:B----4-:R4:W-:Y:S02]  /*b550*/  RED.E.ADD.F32.FTZ.RN.STRONG.GPU [R12.64+-0x1100], R69 ;  /* 0xffef00450c00798e */ /* 0x0109e4000c10e7a8 */
.L_x_5612:
[----:B------:R-:W-:Y:S05]  /*b560*/  BSYNC B0 ;  /* 0x0000000000007941 */ /* 0x000fea0003800000 */
.L_x_5611:
[----:B---34-:R3:W4:Y:S01]  /*b570*/  LDS R19, [R70.X4+0x7300] ;  /* 0x0073000046137984 */ /* 0x0187220000004800 */
[----:B------:R-:W-:Y:S01]  /*b580*/  BSSY B0, `(.L_x_5613) ;  /* 0x0000004000007945 */ /* 0x000fe20003800000 */
[----:B------:R-:W-:Y:S05]  /*b590*/  @!P4 BRA `(.L_x_5614) ;  /* 0x000000200000c947 */ /* 0x000fea0003800000 */
[----:B------:R3:W-:Y:S04]  /*b5a0*/  RED.E.ADD.F32.FTZ.RN.STRONG.GPU [R10.64+-0x1000], R172 ;  /* 0xfff000ac0a00798e */ /* 0x0007e8000c10e7a8 */
[----:B----4-:R3:W-:Y:S02]  /*b5b0*/  RED.E.ADD.F32.FTZ.RN.STRONG.GPU [R12.64+-0x1000], R19 ;  /* 0xfff000130c00798e */ /* 0x0107e4000c10e7a8 */
.L_x_5614:
[----:B------:R-:W-:Y:S05]  /*b5c0*/  BSYNC B0 ;  /* 0x0000000000007941 */ /* 0x000fea0003800000 */
.L_x_5613:
[----:B------:R-:W3:Y:S01]  /*b5d0*/  LDS R71, [R71.X4+0x7400] ;  /* 0x0074000047477984 */ /* 0x000ee20000004800 */
[----:B------:R-:W-:Y:S01]  /*b5e0*/  BSSY B0, `(.L_x_5615) ;  /* 0x0000004000007945 */ /* 0x000fe20003800000 */
[----:B------:R-:W-:Y:S05]  /*b5f0*/  @!P5 BRA `(.L_x_5616) ;  /* 0x000000200000d947 */ /* 0x000fea0003800000 */
[----:B------:R4:W-:Y:S04]  /*b600*/  RED.E.ADD.F32.FTZ.RN.STRONG.GPU [R10.64+-0xf00], R173 ;  /* 0xfff100ad0a00798e */ /* 0x0009e8000c10e7a8 */
[----:B---3--:R4:W-:Y:S02]  /*b610*/  RED.E.ADD.F32.FTZ.RN.STRONG.GPU [R12.64+-0xf00], R71 ;  /* 0xfff100470c00798e */ /* 0x0089e4000c10e7a8 */
.L_x_5616:
[----:B------:R-:W-:Y:S05]  /*b620*/  BSYNC B0 ;  /* 0x0000000000007941 */ /* 0x000fea0003800000 */
.L_x_5615:
        /* <DEDUP_REMOVED lines=12> */
.L_x_5618:
[----:B---3--:R-:W-:Y:S05]  /*b6f0*/  BSYNC B0 ;  /* 0x0000000000007941 */ /* 0x008fea0003800000 */
.L_x_5617:
[----:B------:R-:W3:Y:S01]  /*b700*/  LDS R111, [R111.X4+0x7600] ;  /* 0x007600006f6f7984 */ /* 0x000ee20000004800 */
[----:B------:R-:W-:Y:S01]  /*b710*/  BSSY B0, `(.L_x_5619) ;  /* 0x0000004000007945 */ /* 0x000fe20003800000 */
[----:B------:R-:W-:Y:S05]  /*b720*/  @!P0 BRA `(.L_x_5620) ;  /* 0x0000002000008947 */ /* 0x000fea0003800000 */
[----:B------:R4:W-:Y:S04]  /*b730*/  RED.E.ADD.F32.FTZ.RN.STRONG.GPU [R10.64+-0xd00], R175 ;  /* 0xfff300af0a00798e */ /* 0x0009e8000c10e7a8 */
[----:B---3--:R4:W-:Y:S02]  /*b740*/  RED.E.ADD.F32.FTZ.RN.STRONG.GPU [R12.64+-0xd00], R111 ;  /* 0xfff3006f0c00798e */ /* 0x0089e4000c10e7a8 */
.L_x_5620:
[----:B------:R-:W-:Y:S05]  /*b750*/  BSYNC B0 ;  /* 0x0000000000007941 */ /* 0x000fea0003800000 */
.L_x_5619:
[----:B----4-:R4:W3:Y:S01]  /*b760*/  LDS R19, [R120.X4+0x7700] ;  /* 0x0077000078137984 */ /* 0x0108e20000004800 */
[----:B------:R-:W-:Y:S01]  /*b770*/  BSSY B0, `(.L_x_5621) ;  /* 0x0000004000007945 */ /* 0x000fe20003800000 */
[----:B------:R-:W-:Y:S05]  /*b780*/  @!P1 BRA `(.L_x_5622) ;  /* 0x0000002000009947 */ /* 0x000fea0003800000 */
[----:B------:R4:W-:Y:S04]  /*b790*/  RED.E.ADD.F32.FTZ.RN.STRONG.GPU [R10.64+-0xc00], R176 ;  /* 0xfff400b00a00798e */ /* 0x0009e8000c10e7a8 */
[----:B---3--:R4:W-:Y:S02]  /*b7a0*/  RED.E.ADD.F32.FTZ.RN.STRONG.GPU [R12.64+-0xc00], R19 ;  /* 0xfff400130c00798e */ /* 0x0089e4000c10e7a8 */
.L_x_5622:
[----:B------:R-:W-:Y:S05]  /*b7b0*/  BSYNC B0 ;  /* 0x0000000000007941 */ /* 0x000fea0003800000 */
.L_x_5621:
[----:B------:R-:W4:Y:S01]  /*b7c0*/  LDS R121, [R121.X4+0x7800] ;  /* 0x0078000079797984 */ /* 0x000f220000004800 */
[----:B------:R-:W-:Y:S01]  /*b7d0*/  BSSY B0, `(.L_x_5623) ;  /* 0x0000004000007945 */ /* 0x000fe20003800000 */
[----:B------:R-:W-:Y:S05]  /*b7e0*/  @!P2 BRA `(.L_x_5624) ;  /* 0x000000200000a947 */ /* 0x000fea0003800000 */
[----:B------:R4:W-:Y:S04]  /*b7f0*/  RED.E.ADD.F32.FTZ.RN.STRONG.GPU [R10.64+-0xb00], R177 ;  /* 0xfff500b10a00798e */ /* 0x0009e8000c10e7a8 */
[----:B----4-:R4:W-:Y:S02]  /*b800*/  RED.E.ADD.F32.FTZ.RN.STRONG.GPU [R12.64+-0xb00], R121 ;  /* 0xfff500790c00798e */ /* 0x0109e4000c10e7a8 */
.L_x_5624:
[----:B------:R-:W-:Y:S05]  /*b810*/  BSYNC B0 ;  /* 0x0000000000007941 */ /* 0x000fea0003800000 */
.L_x_5623:
[----:B------:R-:W4:Y:S01]  /*b820*/  LDS R139, [R139.X4+0x7900] ;  /* 0x007900008b8b7984 */ /* 0x000f220000004800 */
[----:B------:R-:W-:Y:S01]  /*b830*/  BSSY B0, `(.L_x_5625) ;  /* 0x0000004000007945 */ /* 0x000fe20003800000 */
[----:B------:R-:W-:Y:S05]  /*b840*/  @!P3 BRA `(.L_x_5626) ;  /* 0x000000200000b947 */ /* 0x000fea0003800000 */
[----:B------:R4:W-:Y:S04]  /*b850*/  RED.E.ADD.F32.FTZ.RN.STRONG.GPU [R10.64+-0xa00], R178 ;  /* 0xfff600b20a00798e */ /* 0x0009e8000c10e7a8 */
[----:B----4-:R4:W-:Y:S02]  /*b860*/  RED.E.ADD.F32.FTZ.RN.STRONG.GPU [R12.64+-0xa00], R139 ;  /* 0xfff6008b0c00798e */ /* 0x0109e4000c10e7a8 */
.L_x_5626:
[----:B------:R-:W-:Y:S05]  /*b870*/  BSYNC B0 ;  /* 0x0000000000007941 */ /* 0x000fea0003800000 */
.L_x_5625:
[----:B---34-:R3:W4:Y:S01]  /*b880*/  LDS R19, [R140.X4+0x7a00] ;  /* 0x007a00008c137984 */ /* 0x0187220000004800 */
[----:B------:R-:W-:Y:S01]  /*b890*/  BSSY B0, `(.L_x_5627) ;  /* 0x0000004000007945 */ /* 0x000fe20003800000 */
[----:B------:R-:W-:Y:S05]  /*b8a0*/  @!P4 BRA `(.L_x_5628) ;  /* 0x000000200000c947 */ /* 0x000fea0003800000 */
[----:B------:R3:W-:Y:S04]  /*b8b0*/  RED.E.ADD.F32.FTZ.RN.STRONG.GPU [R10.64+-0x900], R179 ;  /* 0xfff700b30a00798e */ /* 0x0007e8000c10e7a8 */
[----:B----4-:R3:W-:Y:S02]  /*b8c0*/  RED.E.ADD.F32.FTZ.RN.STRONG.GPU [R12.64+-0x900], R19 ;  /* 0xfff700130c00798e */ /* 0x0107e4000c10e7a8 */
.L_x_5628:
[----:B------:R-:W-:Y:S05]  /*b8d0*/  BSYNC B0 ;  /* 0x0000000000007941 */ /* 0x000fea0003800000 */
.L_x_5627:
[----:B------:R-:W3:Y:S01]  /*b8e0*/  LDS R141, [R141.X4+0x7b00] ;  /* 0x007b00008d8d7984 */ /* 0x000ee20000004800 */
[----:B------:R-:W-:Y:S01]  /*b8f0*/  BSSY B0, `(.L_x_5629) ;  /* 0x0000004000007945 */ /* 0x000fe20003800000 */
[----:B------:R-:W-:Y:S05]  /*b900*/  @!P5 BRA `(.L_x_5630) ;  /* 0x000000200000d947 */ /* 0x000fea0003800000 */
[----:B------:R4:W-:Y:S04]  /*b910*/  RED.E.ADD.F32.FTZ.RN.STRONG.GPU [R10.64+-0x800], R180 ;  /* 0xfff800b40a00798e */ /* 0x0009e8000c10e7a8 */
[----:B---3--:R4:W-:Y:S02]  /*b920*/  RED.E.ADD.F32.FTZ.RN.STRONG.GPU [R12.64+-0x800], R141 ;  /* 0xfff8008d0c00798e */ /* 0x0089e4000c10e7a8 */
.L_x_5630:
[----:B------:R-:W-:Y:S05]  /*b930*/  BSYNC B0 ;  /* 0x0000000000007941 */ /* 0x000fea0003800000 */
.L_x_5629:
        /* <DEDUP_REMOVED lines=12> */
.L_x_5632:
[----:B---3--:R-:W-:Y:S05]  /*ba00*/  BSYNC B0 ;  /* 0x0000000000007941 */ /* 0x008fea0003800000 */
.L_x_5631:
[----:B------:R-:W3:Y:S01]  /*ba10*/  LDS R143, [R143.X4+0x7d00] ;  /* 0x007d00008f8f7984 */ /* 0x000ee20000004800 */
[----:B------:R-:W-:Y:S01]  /*ba20*/  BSSY B0, `(.L_x_5633) ;  /* 0x0000004000007945 */ /* 0x000fe20003800000 */
[----:B------:R-:W-:Y:S05]  /*ba30*/  @!P0 BRA `(.L_x_5634) ;  /* 0x0000002000008947 */ /* 0x000fea0003800000 */
[----:B------:R4:W-:Y:S04]  /*ba40*/  RED.E.ADD.F32.FTZ.RN.STRONG.GPU [R10.64+-0x600], R182 ;  /* 0xfffa00b60a00798e */ /* 0x0009e8000c10e7a8 */
[----:B---3--:R4:W-:Y:S02]  /*ba50*/  RED.E.ADD.F32.FTZ.RN.STRONG.GPU [R12.64+-0x600], R143 ;  /* 0xfffa008f0c00798e */ /* 0x0089e4000c10e7a8 */
.L_x_5634:
[----:B------:R-:W-:Y:S05]  /*ba60*/  BSYNC B0 ;  /* 0x0000000000007941 */ /* 0x000fea0003800000 */
.L_x_5633:
[----:B----4-:R4:W3:Y:S01]  /*ba70*/  LDS R19, [R144.X4+0x7e00] ;  /* 0x007e000090137984 */ /* 0x0108e20000004800 */
[----:B------:R-:W-:Y:S01]  /*ba80*/  BSSY B0, `(.L_x_5635) ;  /* 0x0000004000007945 */ /* 0x000fe20003800000 */
[----:B------:R-:W-:Y:S05]  /*ba90*/  @!P1 BRA `(.L_x_5636) ;  /* 0x0000002000009947 */ /* 0x000fea0003800000 */
[----:B------:R4:W-:Y:S04]  /*baa0*/  RED.E.ADD.F32.FTZ.RN.STRONG.GPU [R10.64+-0x500], R183 ;  /* 0xfffb00b70a00798e */ /* 0x0009e8000c10e7a8 */
[----:B---3--:R4:W-:Y:S02]  /*bab0*/  RED.E.ADD.F32.FTZ.RN.STRONG.GPU [R12.64+-0x500], R19 ;  /* 0xfffb00130c00798e */ /* 0x0089e4000c10e7a8 */
.L_x_5636:
[----:B------:R-:W-:Y:S05]  /*bac0*/  BSYNC B0 ;  /* 0x0000000000007941 */ /* 0x000fea0003800000 */
.L_x_5635:
[----:B------:R-:W4:Y:S01]  /*bad0*/  LDS R145, [R145.X4+0x7f00] ;  /* 0x007f000091917984 */ /* 0x000f220000004800 */
[----:B------:R-:W-:Y:S01]  /*bae0*/  BSSY B0, `(.L_x_5637) ;  /* 0x0000004000007945 */ /* 0x000fe20003800000 */
[----:B------:R-:W-:Y:S05]  /*baf0*/  @!P2 BRA `(.L_x_5638) ;  /* 0x000000200000a947 */ /* 0x000fea0003800000 */
[----:B------:R4:W-:Y:S04]  /*bb00*/  RED.E.ADD.F32.FTZ.RN.STRONG.GPU [R10.64+-0x400], R184 ;  /* 0xfffc00b80a00798e */ /* 0x0009e8000c10e7a8 */
[----:B----4-:R4:W-:Y:S02]  /*bb10*/  RED.E.ADD.F32.FTZ.RN.STRONG.GPU [R12.64+-0x400], R145 ;  /* 0xfffc00910c00798e */ /* 0x0109e4000c10e7a8 */
.L_x_5638:
[----:B------:R-:W-:Y:S05]  /*bb20*/  BSYNC B0 ;  /* 0x0000000000007941 */ /* 0x000fea0003800000 */
.L_x_5637:
[----:B---34-:R3:W4:Y:S01]  /*bb30*/  LDS R19, [R146.X4+0x8000] ;  /* 0x0080000092137984 */ /* 0x0187220000004800 */
[----:B------:R-:W-:Y:S01]  /*bb40*/  BSSY B0, `(.L_x_5639) ;  /* 0x0000004000007945 */ /* 0x000fe20003800000 */
[----:B------:R-:W-:Y:S05]  /*bb50*/  @!P3 BRA `(.L_x_5640) ;  /* 0x000000200000b947 */ /* 0x000fea0003800000 */
[----:B------:R3:W-:Y:S04]  /*bb60*/  RED.E.ADD.F32.FTZ.RN.STRONG.GPU [R10.64+-0x300], R185 ;  /* 0xfffd00b90a00798e */ /* 0x0007e8000c10e7a8 */
[----:B----4-:R3:W-:Y:S02]  /*bb70*/  RED.E.ADD.F32.FTZ.RN.STRONG.GPU [R12.64+-0x300], R19 ;  /* 0xfffd00130c00798e */ /* 0x0107e4000c10e7a8 */
.L_x_5640:
[----:B------:R-:W-:Y:S05]  /*bb80*/  BSYNC B0 ;  /* 0x0000000000007941 */ /* 0x000fea0003800000 */
.L_x_5639:
[----:B------:R-:W3:Y:S01]  /*bb90*/  LDS R147, [R147.X4+0x8100] ;  /* 0x0081000093937984 */ /* 0x000ee20000004800 */
[----:B------:R-:W-:Y:S01]  /*bba0*/  BSSY B0, `(.L_x_5641) ;  /* 0x0000004000007945 */ /* 0x000fe20003800000 */
[----:B------:R-:W-:Y:S05]  /*bbb0*/  @!P4 BRA `(.L_x_5642) ;  /* 0x000000200000c947 */ /* 0x000fea0003800000 */
[----:B------:R4:W-:Y:S04]  /*bbc0*/  RED.E.ADD.F32.FTZ.RN.STRONG.GPU [R10.64+-0x200], R186 ;  /* 0xfffe00ba0a00798e */ /* 0x0009e8000c10e7a8 */
[----:B---3--:R4:W-:Y:S02]  /*bbd0*/  RED.E.ADD.F32.FTZ.RN.STRONG.GPU [R12.64+-0x200], R147 ;  /* 0xfffe00930c00798e */ /* 0x0089e4000c10e7a8 */
.L_x_5642:
[----:B------:R-:W-:Y:S05]  /*bbe0*/  BSYNC B0 ;  /* 0x0000000000007941 */ /* 0x000fea0003800000 */
.L_x_5641:
[----:B---34-:R3:W4:Y:S01]  /*bbf0*/  LDS R19, [R148.X4+0x8200] ;  /* 0x0082000094137984 */ /* 0x0187220000004800 */
[----:B------:R-:W-:Y:S01]  /*bc00*/  BSSY B0, `(.L_x_5643) ;  /* 0x0000004000007945 */ /* 0x000fe20003800000 */
[----:B------:R-:W-:Y:S05]  /*bc10*/  @!P5 BRA `(.L_x_5644) ;  /* 0x000000200000d947 */ /* 0x000fea0003800000 */
[----:B------:R3:W-:Y:S04]  /*bc20*/  RED.E.ADD.F32.FTZ.RN.STRONG.GPU [R10.64+-0x100], R187 ;  /* 0xffff00bb0a00798e */ /* 0x0007e8000c10e7a8 */
[----:B----4-:R3:W-:Y:S02]  /*bc30*/  RED.E.ADD.F32.FTZ.RN.STRONG.GPU [R12.64+-0x100], R19 ;  /* 0xffff00130c00798e */ /* 0x0107e4000c10e7a8 */
.L_x_5644:
[----:B------:R-:W-:Y:S05]  /*bc40*/  BSYNC B0 ;  /* 0x0000000000007941 */ /* 0x000fea0003800000 */
.L_x_5643:
[----:B---3--:R-:W3:Y:S01]  /*bc50*/  SHFL.DOWN PT, R11, R16, 0x1, 0x1f ;  /* 0x08201f00100b7f89 */ /* 0x008ee200000e0000 */
[----:B------:R-:W-:Y:S01]  /*bc60*/  ISETP.GT.AND P0, PT, R137, 0x1e, PT ;  /* 0x0000001e8900780c */ /* 0x000fe20003f04270 */
[----:B------:R-:W-:Y:S01]  /*bc70*/  FMUL.FTZ R39, R39, R162 ;  /* 0x000000a227277220 */ /* 0x000fe20000410000 */
[----:B------:R-:W-:Y:S01]  /*bc80*/  ISETP.NE.AND P1, PT, R137, RZ, PT ;  /* 0x000000ff8900720c */ /* 0x000fe20003f25270 */
[----:B------:R-:W5:Y:S01]  /*bc90*/  SHFL.DOWN PT, R10, R15, 0x1, 0x1f ;  /* 0x08201f000f0a7f89 */ /* 0x000f6200000e0000 */
        /* <DEDUP_REMOVED lines=36> */
[----:B------:R-:W-:Y:S02]  /*bee0*/  FADD.FTZ R87, R38, R87 ;  /* 0x0000005726577221 */ /* 0x000fe40000010000 */
[----:B------:R-:W-:Y:S02]  /*bef0*/  FFMA.FTZ R224, R25, R41, R224 ;  /* 0x0000002919e07223 */ /* 0x000fe400000100e0 */
[----:B------:R-:W-:Y:S02]  /*bf00*/  FFMA.FTZ R225, R2, R44, R225 ;  /* 0x0000002c02e17223 */ /* 0x000fe400000100e1 */
[----:B------:R-:W-:Y:S02]  /*bf10*/  FADD.FTZ R85, R188, R85 ;  /* 0x00000055bc557221 */ /* 0x000fe40000010000 */
[----:B------:R-:W-:Y:S02]  /*bf20*/  FFMA.FTZ R226, R0, R45, R226 ;  /* 0x0000002d00e27223 */ /* 0x000fe400000100e2 */
[----:B------:R-:W-:-:S02]  /*bf30*/  FADD.FTZ R84, R3, R84 ;  /* 0x0000005403547221 */ /* 0x000fc40000010000 */
[----:B------:R-:W-:Y:S02]  /*bf40*/  FADD.FTZ R83, R60, R83 ;  /* 0x000000533c537221 */ /* 0x000fe40000010000 */
[----:B---3--:R-:W-:Y:S02]  /*bf50*/  @!P0 FADD.FTZ R16, R16, R11 ;  /* 0x0000000b10108221 */ /* 0x008fe40000010000 */
[----:B-----5:R-:W-:-:S03]  /*bf60*/  @!P0 FADD.FTZ R15, R15, R10 ;  /* 0x0000000a0f0f8221 */ /* 0x020fc60000010000 */
[----:B------:R-:W3:Y:S01]  /*bf70*/  SHFL.DOWN PT, R11, R16, 0x8, 0x1f ;  /* 0x09001f00100b7f89 */ /* 0x000ee200000e0000 */
[----:B------:R-:W-:-:S03]  /*bf80*/  ISETP.GT.AND P0, PT, R137, 0x17, PT ;  /* 0x000000178900780c */ /* 0x000fc60003f04270 */
[----:B------:R-:W5:Y:S10]  /*bf90*/  SHFL.DOWN PT, R10, R15, 0x8, 0x1f ;  /* 0x09001f000f0a7f89 */ /* 0x000f7400000e0000 */
[----:B---3--:R-:W-:-:S02]  /*bfa0*/  @!P0 FADD.FTZ R16, R16, R11 ;  /* 0x0000000b10108221 */ /* 0x008fc40000010000 */
[----:B------:R-:W-:Y:S02]  /*bfb0*/  FFMA.FTZ R11, R129, R36, R4 ;  /* 0x00000024810b7223 */ /* 0x000fe40000010004 */
[----:B-----5:R-:W-:Y:S01]  /*bfc0*/  @!P0 FADD.FTZ R15, R15, R10 ;  /* 0x0000000a0f0f8221 */ /* 0x020fe20000010000 */
[----:B------:R-:W3:Y:S01]  /*bfd0*/  SHFL.DOWN PT, R13, R16, 0x10, 0x1f ;  /* 0x0a001f00100d7f89 */ /* 0x000ee200000e0000 */
[----:B------:R-:W-:Y:S01]  /*bfe0*/  ISETP.GT.AND P0, PT, R137, 0xf, PT ;  /* 0x0000000f8900780c */ /* 0x000fe20003f04270 */
[----:B------:R-:W-:Y:S02]  /*bff0*/  FADD.FTZ R88, R11, R88 ;  /* 0x000000580b587221 */ /* 0x000fe40000010000 */
[----:B------:R-:W5:Y:S10]  /*c000*/  SHFL.DOWN PT, R10, R15, 0x10, 0x1f ;  /* 0x0a001f000f0a7f89 */ /* 0x000f7400000e0000 */
[----:B---3--:R-:W-:-:S02]  /*c010*/  @!P0 FADD.FTZ R16, R16, R13 ;  /* 0x0000000d10108221 */ /* 0x008fc40000010000 */
[----:B-----5:R-:W-:-:S03]  /*c020*/  @!P0 FADD.FTZ R15, R15, R10 ;  /* 0x0000000a0f0f8221 */ /* 0x020fc60000010000 */
[----:B------:R-:W-:Y:S02]  /*c030*/  MOV R4, R16 ;  /* 0x0000001000047202 */ /* 0x000fe40000000f00 */
[----:B------:R-:W-:-:S05]  /*c040*/  MOV R5, R15 ;  /* 0x0000000f00057202 */ /* 0x000fca0000000f00 */
[----:B------:R3:W-:Y:S04]  /*c050*/  @!P1 STS.64 [R227.X8+0x8408], R4 ;  /* 0x00840804e3009388 */ /* 0x0007e80000008a00 */
[----:B------:R-:W-:Y:S06]  /*c060*/  BAR.SYNC.DEFER_BLOCKING 0x0 ;  /* 0x0000000000007b1d */ /* 0x000fec0000010000 */
[----:B------:R-:W-:Y:S05]  /*c070*/  @P2 BRA `(.L_x_5646) ;  /* 0x000000b000002947 */ /* 0x000fea0003800000 */
[----:B------:R-:W-:Y:S01]  /*c080*/  ULDC UR34, c[0x0][0x174] ;  /* 0x00005d0000227ab9 */ /* 0x000fe20000000800 */
[----:B------:R-:W5:Y:S01]  /*c090*/  LDS.64 R2, [0x8410] ;  /* 0x00841000ff027984 */ /* 0x000f620000000a00 */
[----:B------:R-:W-:-:S02]  /*c0a0*/  UISETP.NE.AND UP0, UPT, UR13, UR34, UPT ;  /* 0x000000220d00728c */ /* 0x000fc4000bf05270 */
[----:B------:R-:W-:-:S04]  /*c0b0*/  USHF.L.U32 UR34, UR6, 0x3, URZ ;  /* 0x0000000306227899 */ /* 0x000fc8000800063f */
[----:B------:R-:W-:-:S13]  /*c0c0*/  PLOP3.LUT P0, PT, PT, PT, UP0, 0x80, 0x0 ;  /* 0x000000000000781c */ /* 0x000fda0003f0f008 */
[----:B------:R-:W3:Y:S02]  /*c0d0*/  @P0 LDS.64 R6, [UR34+0xae60] ;  /* 0x00ae6022ff060984 */ /* 0x000ee40008000a00 */
[----:B---3-5:R-:W-:Y:S02]  /*c0e0*/  FADD.FTZ R5, R5, R3 ;  /* 0x0000000305057221 */ /* 0x028fe40000010000 */
[----:B------:R-:W-:Y:S02]  /*c0f0*/  FADD.FTZ R4, R4, R2 ;  /* 0x0000000204047221 */ /* 0x000fe40000010000 */
[----:B------:R-:W-:Y:S02]  /*c100*/  @P0 FADD.FTZ R5, R5, R7 ;  /* 0x0000000705050221 */ /* 0x000fe40000010000 */
[----:B------:R-:W-:-:S05]  /*c110*/  @P0 FADD.FTZ R4, R4, R6 ;  /* 0x0000000604040221 */ /* 0x000fca0000010000 */
[----:B------:R3:W-:Y:S02]  /*c120*/  STS.64 [UR34+0xae60], R4 ;  /* 0x00ae6004ff007988 */ /* 0x0007e40008000a22 */
.L_x_5646:
[----:B------:R-:W-:Y:S05]  /*c130*/  BSYNC B0 ;  /* 0x0000000000007941 */ /* 0x000fea0003800000 */
.L_x_5645:
        /* <DEDUP_REMOVED lines=8> */
.L_x_5546:
[----:B0-----:R-:W-:Y:S01]  /*c1c0*/  BAR.SYNC.DEFER_BLOCKING 0x0 ;  /* 0x0000000000007b1d */ /* 0x001fe20000010000 */
[----:B------:R-:W-:Y:S02]  /*c1d0*/  ISETP.NE.AND P0, PT, R138, RZ, PT ;  /* 0x000000ff8a00720c */ /* 0x000fe40003f05270 */
[----:B------:R-:W-:Y:S02]  /*c1e0*/  MOV R0, UR11 ;  /* 0x0000000b00007c02 */ /* 0x000fe40008000f00 */
[----:B------:R-:W-:Y:S01]  /*c1f0*/  SHF.R.S32.HI R43, RZ, 0x1f, R136 ;  /* 0x0000001fff2b7819 */ /* 0x000fe20000011488 */
[----:B------:R-:W-:Y:S01]  /*c200*/  ULDC.64 UR34, c[0x0][0x2d8] ;  /* 0x0000b60000227ab9 */ /* 0x000fe20000000a00 */
[----:B------:R-:W-:Y:S01]  /*c210*/  IADD3 R2, P2, R136, UR12, RZ ;  /* 0x0000000c88027c10 */ /* 0x000fe2000ff5e0ff */
[----:B------:R-:W-:Y:S01]  /*c220*/  UIMAD UR6, UR26, UR34, URZ ;  /* 0x000000221a0672a4 */ /* 0x000fe2000f8e023f */
[----:B------:R-:W-:Y:S01]  /*c230*/  BSSY B0, `(.L_x_5648) ;  /* 0x000003c000007945 */ /* 0x000fe20003800000 */
[----:B------:R-:W-:-:S02]  /*c240*/  ULDC.64 UR36, c[0x0][0x2f8] ;  /* 0x0000be0000247ab9 */ /* 0x000fc40000000a00 */
[----:B------:R-:W-:Y:S02]  /*c250*/  UIMAD UR38, UR27, UR35, UR6 ;  /* 0x000000231b2672a4 */ /* 0x000fe4000f8e0206 */
[----:B------:R-:W-:Y:S02]  /*c260*/  UIMAD.WIDE.U32 UR4, UR27, UR34, URZ ;  /* 0x000000221b0472a5 */ /* 0x000fe4000f8e003f */
[----:B------:R-:W-:Y:S02]  /*c270*/  UIMAD UR6, UR26, UR36, URZ ;  /* 0x000000241a0672a4 */ /* 0x000fe4000f8e023f */
        /* <DEDUP_REMOVED lines=55> */
.L_x_5649:
[----:B------:R-:W-:Y:S05]  /*c5f0*/  BSYNC B0 ;  /* 0x0000000000007941 */ /* 0x000fea0003800000 */
.L_x_5648:
[----:B0-----:R-:W2:Y:S01]  /*c600*/  LDL.LU R7, [R1] ;  /* 0x0000000001077983 */ /* 0x001ea20000300800 */
        /* <DEDUP_REMOVED lines=74> */
[----:B------:R-:W-:Y:S01]  /*cab0*/  BAR.SYNC.DEFER_BLOCKING 0x0 ;  /* 0x0000000000007b1d */ /* 0x000fe20000010000 */
        /* <DEDUP_REMOVED lines=9> */
[----:B------:R-:W-:Y:S02]  /*cb50*/  IADD3 R20, R45, 0xc, RZ ;  /* 0x0000000c2d147810 */ /* 0x000fe40007ffe0ff */
[----:B------:R-:W-:-:S02]  /*cb60*/  LEA.HI.SX32 R16, R16, R45, 0x1b ;  /* 0x0000002d10107211 */ /* 0x000fc400078fdaff */
[----:B----4-:R-:W-:Y:S01]  /*cb70*/  IADD3 R21, R45, 0xd, RZ ;  /* 0x0000000d2d157810 */ /* 0x010fe20007ffe0ff */
[----:B------:R-:W-:Y:S01]  /*cb80*/  STS [R135.X4], R83 ;  /* 0x0000005387007388 */ /* 0x000fe20000004800 */
        /* <DEDUP_REMOVED lines=13> */
[----:B------:R0:W-:Y:S04]  /*cc60*/  STS [R13.X4+0x14], R88 ;  /* 0x000014580d007388 */ /* 0x0001e80000004800 */
        /* <DEDUP_REMOVED lines=65> */
.L_x_5651:
[----:B-1----:R-:W-:Y:S05]  /*d080*/  BSYNC B0 ;  /* 0x0000000000007941 */ /* 0x002fea0003800000 */
.L_x_5650:
        /* <DEDUP_REMOVED lines=58> */
.L_x_5545:
        /* <DEDUP_REMOVED lines=9> */
[----:B-1----:R-:W-:Y:S02]  /*d4c0*/  ISETP.NE.AND P2, PT, R6, RZ, PT ;  /* 0x000000ff0600720c */ /* 0x002fe40003f45270 */
[----:B----4-:R-:W-:-:S11]  /*d4d0*/  ISETP.NE.AND P3, PT, R7, RZ, PT ;  /* 0x000000ff0700720c */ /* 0x010fd60003f65270 */
[----:B------:R-:W-:-:S04]  /*d4e0*/  @!P2 SHF.R.S32.HI R6, RZ, 0x1f, R7 ;  /* 0x0000001fff06a819 */ /* 0x000fc80000011407 */
        /* <DEDUP_REMOVED lines=20> */
.L_x_5654:
[----:B------:R-:W-:Y:S05]  /*d630*/  BSYNC B0 ;  /* 0x0000000000007941 */ /* 0x000fea0003800000 */
.L_x_5653:
        /* <DEDUP_REMOVED lines=31> */
.L_x_5656:
[----:B------:R-:W3:Y:S02]  /*d830*/  S2R R7, SR_TID.X ;  /* 0x0000000000077919 */ /* 0x000ee40000002100 */
.L_x_5657:
[----:B------:R-:W-:Y:S05]  /*d840*/  BSYNC B0 ;  /* 0x0000000000007941 */ /* 0x000fea0003800000 */
.L_x_5655:
[----:B---3--:R-:W-:-:S13]  /*d850*/  ISETP.GE.AND P0, PT, R7, c[0x0][0x16c], PT ;  /* 0x00005b0007007a0c */ /* 0x008fda0003f06270 */
[----:B------:R-:W-:Y:S05]  /*d860*/  @P0 EXIT ;  /* 0x000000000000094d */ /* 0x000fea0003800000 */
[----:B------:R-:W-:Y:S02]  /*d870*/  ULDC.64 UR6, c[0x0][0x288] ;  /* 0x0000a20000067ab9 */ /* 0x000fe40000000a00 */
[----:B------:R-:W-:Y:S02]  /*d880*/  UIMAD UR28, UR28, UR6, URZ ;  /* 0x000000061c1c72a4 */ /* 0x000fe4000f8e023f */
[----:B------:R-:W-:Y:S02]  /*d890*/  UIMAD.WIDE.U32 UR4, UR29, UR6, URZ ;  /* 0x000000061d0472a5 */ /* 0x000fe4000f8e003f */
[----:B------:R-:W-:-:S04]  /*d8a0*/  UIMAD UR6, UR29, UR7, UR28 ;  /* 0x000000071d0672a4 */ /* 0x000fc8000f8e021c */
[----:B------:R-:W-:Y:S02]  /*d8b0*/  UIADD3 UR6, UR5, UR6, URZ ;  /* 0x0000000605067290 */ /* 0x000fe4000fffe03f */
.L_x_5658:
[----:B-1----:R3:W4:Y:S01]  /*d8c0*/  LDS.64 R8, [R7.X8+0xae60] ;  /* 0x00ae600007087984 */ /* 0x0027220000008a00 */
[----:B------:R-:W-:Y:S02]  /*d8d0*/  SHF.R.S32.HI R0, RZ, 0x1f, R7 ;  /* 0x0000001fff007819 */ /* 0x000fe40000011407 */
[----:B-1----:R-:W-:Y:S02]  /*d8e0*/  MOV R2, UR4 ;  /* 0x0000000400027c02 */ /* 0x002fe40008000f00 */
[----:B------:R-:W-:Y:S01]  /*d8f0*/  MOV R5, UR6 ;  /* 0x0000000600057c02 */ /* 0x000fe20008000f00 */
[----:B------:R-:W-:Y:S01]  /*d900*/  IMAD R0, R0, c[0x0][0x290], RZ ;  /* 0x0000a40000007a24 */ /* 0x000fe200078e02ff */
[----:B------:R-:W-:Y:S02]  /*d910*/  MOV R4, R2 ;  /* 0x0000000200047202 */ /* 0x000fe40000000f00 */
[----:B------:R-:W-:Y:S01]  /*d920*/  MOV R3, UR5 ;  /* 0x0000000500037c02 */ /* 0x000fe20008000f00 */
[C---:B------:R-:W-:Y:S01]  /*d930*/  IMAD R3, R7.reuse, c[0x0][0x294], R0 ;  /* 0x0000a50007037a24 */ /* 0x040fe200078e0200 */
[----:B------:R-:W-:Y:S01]  /*d940*/  YIELD ;  /* 0x0000000000007946 */ /* 0x000fe20003800000 */
[C---:B------:R-:W-:Y:S01]  /*d950*/  IMAD.WIDE.U32 R4, R7.reuse, c[0x0][0x290], R4 ;  /* 0x0000a40007047a25 */ /* 0x040fe200078e0004 */
[----:B---3--:R-:W-:-:S04]  /*d960*/  IADD3 R7, R7, c[0x0][0x0], RZ ;  /* 0x0000000007077a10 */ /* 0x008fc80007ffe0ff */
[----:B------:R-:W-:Y:S02]  /*d970*/  IADD3 R3, R5, R3, RZ ;  /* 0x0000000305037210 */ /* 0x000fe40007ffe0ff */
[----:B------:R-:W-:-:S04]  /*d980*/  LEA R2, P0, R4, c[0x0][0x310], 0x3 ;  /* 0x0000c40004027a11 */ /* 0x000fc800078018ff */
[----:B------:R-:W-:Y:S02]  /*d990*/  LEA.HI.X R3, R4, c[0x0][0x314], R3, 0x3, P0 ;  /* 0x0000c50004037a11 */ /* 0x000fe400000f1c03 */
[----:B------:R-:W-:-:S03]  /*d9a0*/  ISETP.GE.AND P0, PT, R7, c[0x0][0x16c], PT ;  /* 0x00005b0007007a0c */ /* 0x000fc60003f06270 */
[----:B----4-:R1:W-:Y:S04]  /*d9b0*/  RED.E.ADD.F32.FTZ.RN.STRONG.GPU [R2.64], R8 ;  /* 0x000000080200798e */ /* 0x0103e8000c10e7a8 */
[----:B------:R1:W-:Y:S06]  /*d9c0*/  RED.E.ADD.F32.FTZ.RN.STRONG.GPU [R2.64+0x4], R9 ;  /* 0x000004090200798e */ /* 0x0003ec000c10e7a8 */
[----:B------:R-:W-:Y:S05]  /*d9d0*/  @!P0 BRA `(.L_x_5658) ;  /* 0xfffffee000008947 */ /* 0x000fea000383ffff */
[----:B------:R-:W-:Y:S05]  /*d9e0*/  EXIT ;  /* 0x000000000000794d */ /* 0x000fea0003800000 */
.L_x_5551:
[----:B------:R-:W-:Y:S01]  /*d9f0*/  HFMA2.MMA R66, -RZ, RZ, 0, 5.9604644775390625e-08 ;  /* 0x00000001ff427435 */ /* 0x000fe200000001ff */
[----:B------:R-:W-:-:S02]  /*da00*/  MOV R65, R241 ;  /* 0x000000f100417202 */ /* 0x000fc40000000f00 */
[----:B------:R-:W-:Y:S02]  /*da10*/  MOV R245, RZ ;  /* 0x000000ff00f57202 */ /* 0x000fe40000000f00 */
[----:B------:R-:W-:Y:S02]  /*da20*/  MOV R244, 0xffffffff ;  /* 0xffffffff00f47802 */ /* 0x000fe40000000f00 */
[----:B------:R-:W-:Y:S02]  /*da30*/  MOV R64, 0xda50 ;  /* 0x0000da5000407802 */ /* 0x000fe40000000f00 */
[----:B-1---5:R-:W-:Y:S05]  /*da40*/  CALL.REL.NOINC `($__internal_134_$__cuda_sm70_shflsync_up) ;  /* 0x00001d5000007944 */ /* 0x022fea0003c00000 */
[----:B-1----:R-:W-:Y:S01]  /*da50*/  MOV R67, R66 ;  /* 0x0000004200437202 */ /* 0x002fe20000000f00 */
[----:B------:R-:W-:Y:S05]  /*da60*/  BRA `(.L_x_5659) ;  /* 0xffff7f8000007947 */ /* 0x000fea000383ffff */
.L_x_5552:
[----:B------:R-:W-:Y:S01]  /*da70*/  HFMA2.MMA R66, -RZ, RZ, 0, 5.9604644775390625e-08 ;  /* 0x00000001ff427435 */ /* 0x000fe200000001ff */
[----:B------:R-:W-:Y:S02]  /*da80*/  MOV R65, R68 ;  /* 0x0000004400417202 */ /* 0x000fe40000000f00 */
[----:B------:R-:W-:Y:S02]  /*da90*/  MOV R245, RZ ;  /* 0x000000ff00f57202 */ /* 0x000fe40000000f00 */
[----:B------:R-:W-:-:S02]  /*daa0*/  MOV R244, 0xffffffff ;  /* 0xffffffff00f47802 */ /* 0x000fc40000000f00 */
[----:B------:R-:W-:Y:S02]  /*dab0*/  MOV R64, 0xdad0 ;  /* 0x0000dad000407802 */ /* 0x000fe40000000f00 */
[----:B012--5:R-:W-:Y:S05]  /*dac0*/  CALL.REL.NOINC `($__internal_134_$__cuda_sm70_shflsync_up) ;  /* 0x00001cd000007944 */ /* 0x027fea0003c00000 */
[----:B-1----:R-:W-:Y:S01]  /*dad0*/  MOV R70, R66 ;  /* 0x0000004200467202 */ /* 0x002fe20000000f00 */
[----:B------:R-:W-:Y:S01]  /*dae0*/  HFMA2.MMA R66, -RZ, RZ, 0, 5.9604644775390625e-08 ;  /* 0x00000001ff427435 */ /* 0x000fe200000001ff */
[----:B------:R-:W-:Y:S02]  /*daf0*/  MOV R65, R69 ;  /* 0x0000004500417202 */ /* 0x000fe40000000f00 */
[----:B------:R-:W-:Y:S02]  /*db00*/  MOV R245, RZ ;  /* 0x000000ff00f57202 */ /* 0x000fe40000000f00 */
[----:B------:R-:W-:Y:S02]  /*db10*/  MOV R244, 0xffffffff ;  /* 0xffffffff00f47802 */ /* 0x000fe40000000f00 */
[----:B------:R-:W-:Y:S02]  /*db20*/  MOV R64, 0xdb40 ;  /* 0x0000db4000407802 */ /* 0x000fe40000000f00 */
[----:B------:R-:W-:Y:S05]  /*db30*/  CALL.REL.NOINC `($__internal_134_$__cuda_sm70_shflsync_up) ;  /* 0x00001c6000007944 */ /* 0x000fea0003c00000 */
[----:B-1----:R-:W-:Y:S01]  /*db40*/  MOV R71, R66 ;  /* 0x0000004200477202 */ /* 0x002fe20000000f00 */
[----:B------:R-:W-:Y:S01]  /*db50*/  HFMA2.MMA R66, -RZ, RZ, 0, 5.9604644775390625e-08 ;  /* 0x00000001ff427435 */ /* 0x000fe200000001ff */
[----:B------:R-:W-:-:S02]  /*db60*/  MOV R65, R242 ;  /* 0x000000f200417202 */ /* 0x000fc40000000f00 */
[----:B------:R-:W-:Y:S02]  /*db70*/  MOV R245, RZ ;  /* 0x000000ff00f57202 */ /* 0x000fe40000000f00 */
[----:B------:R-:W-:Y:S02]  /*db80*/  MOV R244, 0xffffffff ;  /* 0xffffffff00f47802 */ /* 0x000fe40000000f00 */
[----:B------:R-:W-:Y:S02]  /*db90*/  MOV R64, 0xdbb0 ;  /* 0x0000dbb000407802 */ /* 0x000fe40000000f00 */
[----:B------:R-:W-:Y:S05]  /*dba0*/  CALL.REL.NOINC `($__internal_134_$__cuda_sm70_shflsync_up) ;  /* 0x00001bf000007944 */ /* 0x000fea0003c00000 */
        /* <DEDUP_REMOVED lines=20> */
[----:B------:R-:W-:Y:S05]  /*dcf0*/  CALL.REL.NOINC `($__internal_134_$__cuda_sm70_shflsync_up) ;  /* 0x00001aa000007944 */ /* 0x000fea0003c00000 */
[----:B-1----:R-:W-:Y:S01]  /*dd00*/  MOV R67, R66 ;  /* 0x0000004200437202 */ /* 0x002fe20000000f00 */
[----:B------:R-:W-:Y:S01]  /*dd10*/  HFMA2.MMA R66, -RZ, RZ, 0, 1.1920928955078125e-07 ;  /* 0x00000002ff427435 */ /* 0x000fe200000001ff */
[----:B------:R-:W-:Y:S02]  /*dd20*/  MOV R65, R68 ;  /* 0x0000004400417202 */ /* 0x000fe40000000f00 */
[----:B------:R-:W-:-:S02]  /*dd30*/  MOV R245, RZ ;  /* 0x000000ff00f57202 */ /* 0x000fc40000000f00 */
[----:B------:R-:W-:Y:S02]  /*dd40*/  MOV R244, 0xffffffff ;  /* 0xffffffff00f47802 */ /* 0x000fe40000000f00 */
[----:B------:R-:W-:Y:S02]  /*dd50*/  MOV R64, 0xdd70 ;  /* 0x0000dd7000407802 */ /* 0x000fe40000000f00 */
[----:B------:R-:W-:Y:S05]  /*dd60*/  CALL.REL.NOINC `($__internal_134_$__cuda_sm70_shflsync_up) ;  /* 0x00001a3000007944 */ /* 0x000fea0003c00000 */
[----:B-1----:R-:W-:Y:S01]  /*dd70*/  MOV R70, R66 ;  /* 0x0000004200467202 */ /* 0x002fe20000000f00 */
[----:B------:R-:W-:Y:S01]  /*dd80*/  HFMA2.MMA R66, -RZ, RZ, 0, 1.1920928955078125e-07 ;  /* 0x00000002ff427435 */ /* 0x000fe200000001ff */
[----:B------:R-:W-:Y:S02]  /*dd90*/  MOV R65, R69 ;  /* 0x0000004500417202 */ /* 0x000fe40000000f00 */
[----:B------:R-:W-:Y:S02]  /*dda0*/  MOV R245, RZ ;  /* 0x000000ff00f57202 */ /* 0x000fe40000000f00 */
[----:B------:R-:W-:Y:S02]  /*ddb0*/  MOV R244, 0xffffffff ;  /* 0xffffffff00f47802 */ /* 0x000fe40000000f00 */
[----:B------:R-:W-:-:S02]  /*ddc0*/  MOV R64, 0xdde0 ;  /* 0x0000dde000407802 */ /* 0x000fc40000000f00 */
[----:B------:R-:W-:Y:S05]  /*ddd0*/  CALL.REL.NOINC `($__internal_134_$__cuda_sm70_shflsync_up) ;  /* 0x000019c000007944 */ /* 0x000fea0003c00000 */
[----:B-1----:R-:W-:Y:S01]  /*dde0*/  MOV R71, R66 ;  /* 0x0000004200477202 */ /* 0x002fe20000000f00 */
[----:B------:R-:W-:Y:S01]  /*ddf0*/  HFMA2.MMA R66, -RZ, RZ, 0, 1.1920928955078125e-07 ;  /* 0x00000002ff427435 */ /* 0x000fe200000001ff */
[----:B------:R-:W-:-:S02]  /*de00*/  MOV R65, R242 ;  /* 0x000000f200417202 */ /* 0x000fc40000000f00 */
[----:B------:R-:W-:Y:S02]  /*de10*/  MOV R245, RZ ;  /* 0x000000ff00f57202 */ /* 0x000fe40000000f00 */
[----:B------:R-:W-:Y:S02]  /*de20*/  MOV R244, 0xffffffff ;  /* 0xffffffff00f47802 */ /* 0x000fe40000000f00 */
[----:B------:R-:W-:Y:S02]  /*de30*/  MOV R64, 0xde50 ;  /* 0x0000de5000407802 */ /* 0x000fe40000000f00 */
[----:B------:R-:W-:Y:S05]  /*de40*/  CALL.REL.NOINC `($__internal_134_$__cuda_sm70_shflsync_up) ;  /* 0x0000195000007944 */ /* 0x000fea0003c00000 */
        /* <DEDUP_REMOVED lines=19> */
[----:B------:R-:W-:Y:S05]  /*df80*/  CALL.REL.NOINC `($__internal_134_$__cuda_sm70_shflsync_up) ;  /* 0x0000181000007944 */ /* 0x000fea0003c00000 */
[----:B-1----:R-:W-:Y:S01]  /*df90*/  MOV R67, R66 ;  /* 0x0000004200437202 */ /* 0x002fe20000000f00 */
[----:B------:R-:W-:Y:S01]  /*dfa0*/  HFMA2.MMA R66, -RZ, RZ, 0, 2.384185791015625e-07 ;  /* 0x00000004ff427435 */ /* 0x000fe200000001ff */
[----:B------:R-:W-:Y:S02]  /*dfb0*/  MOV R65, R68 ;  /* 0x0000004400417202 */ /* 0x000fe40000000f00 */
[----:B------:R-:W-:Y:S02]  /*dfc0*/  MOV R245, RZ ;  /* 0x000000ff00f57202 */ /* 0x000fe40000000f00 */
[----:B------:R-:W-:Y:S02]  /*dfd0*/  MOV R244, 0xffffffff ;  /* 0xffffffff00f47802 */ /* 0x000fe40000000f00 */
[----:B------:R-:W-:-:S02]  /*dfe0*/  MOV R64, 0xe000 ;  /* 0x0000e00000407802 */ /* 0x000fc40000000f00 */
[----:B------:R-:W-:Y:S05]  /*dff0*/  CALL.REL.NOINC `($__internal_134_$__cuda_sm70_shflsync_up) ;  /* 0x000017a000007944 */ /* 0x000fea0003c00000 */
[----:B-1----:R-:W-:Y:S01]  /*e000*/  MOV R70, R66 ;  /* 0x0000004200467202 */ /* 0x002fe20000000f00 */
[----:B------:R-:W-:Y:S01]  /*e010*/  HFMA2.MMA R66, -RZ, RZ, 0, 2.384185791015625e-07 ;  /* 0x00000004ff427435 */ /* 0x000fe200000001ff */
[----:B------:R-:W-:-:S02]  /*e020*/  MOV R65, R71 ;  /* 0x0000004700417202 */ /* 0x000fc40000000f00 */
[----:B------:R-:W-:Y:S02]  /*e030*/  MOV R245, RZ ;  /* 0x000000ff00f57202 */ /* 0x000fe40000000f00 */
[----:B------:R-:W-:Y:S02]  /*e040*/  MOV R244, 0xffffffff ;  /* 0xffffffff00f47802 */ /* 0x000fe40000000f00 */
[----:B------:R-:W-:Y:S02]  /*e050*/  MOV R64, 0xe070 ;  /* 0x0000e07000407802 */ /* 0x000fe40000000f00 */
[----:B------:R-:W-:Y:S05]  /*e060*/  CALL.REL.NOINC `($__internal_134_$__cuda_sm70_shflsync_up) ;  /* 0x0000173000007944 */ /* 0x000fea0003c00000 */
[----:B-1----:R-:W-:Y:S01]  /*e070*/  MOV R242, R66 ;  /* 0x0000004200f27202 */ /* 0x002fe20000000f00 */
[----:B------:R-:W-:Y:S01]  /*e080*/  HFMA2.MMA R66, -RZ, RZ, 0, 2.384185791015625e-07 ;  /* 0x00000004ff427435 */ /* 0x000fe200000001ff */
[----:B------:R-:W-:Y:S02]  /*e090*/  MOV R65, R69 ;  /* 0x0000004500417202 */ /* 0x000fe40000000f00 */
[----:B------:R-:W-:Y:S02]  /*e0a0*/  MOV R245, RZ ;  /* 0x000000ff00f57202 */ /* 0x000fe40000000f00 */
[----:B------:R-:W-:-:S02]  /*e0b0*/  MOV R244, 0xffffffff ;  /* 0xffffffff00f47802 */ /* 0x000fc40000000f00 */
[----:B------:R-:W-:Y:S02]  /*e0c0*/  MOV R64, 0xe0e0 ;  /* 0x0000e0e000407802 */ /* 0x000fe40000000f00 */
[----:B------:R-:W-:Y:S05]  /*e0d0*/  CALL.REL.NOINC `($__internal_134_$__cuda_sm70_shflsync_up) ;  /* 0x000016c000007944 */ /* 0x000fea0003c00000 */
        /* <DEDUP_REMOVED lines=17> */
[----:B------:R-:W-:Y:S05]  /*e1f0*/  CALL.REL.NOINC `($__internal_134_$__cuda_sm70_shflsync_up) ;  /* 0x000015a000007944 */ /* 0x000fea0003c00000 */
[----:B-1----:R-:W-:Y:S01]  /*e200*/  MOV R67, R66 ;  /* 0x0000004200437202 */ /* 0x002fe20000000f00 */
[----:B------:R-:W-:Y:S01]  /*e210*/  HFMA2.MMA R66, -RZ, RZ, 0, 4.76837158203125e-07 ;  /* 0x00000008ff427435 */ /* 0x000fe200000001ff */
[----:B------:R-:W-:Y:S02]  /*e220*/  MOV R65, R68 ;  /* 0x0000004400417202 */ /* 0x000fe40000000f00 */
[----:B------:R-:W-:Y:S02]  /*e230*/  MOV R245, RZ ;  /* 0x000000ff00f57202 */ /* 0x000fe40000000f00 */
[----:B------:R-:W-:Y:S02]  /*e240*/  MOV R244, 0xffffffff ;  /* 0xffffffff00f47802 */ /* 0x000fe40000000f00 */
[----:B------:R-:W-:Y:S02]  /*e250*/  MOV R64, 0xe270 ;  /* 0x0000e27000407802 */ /* 0x000fe40000000f00 */
[----:B------:R-:W-:Y:S05]  /*e260*/  CALL.REL.NOINC `($__internal_134_$__cuda_sm70_shflsync_up) ;  /* 0x0000153000007944 */ /* 0x000fea0003c00000 */
[----:B-1----:R-:W-:Y:S01]  /*e270*/  MOV R70, R66 ;  /* 0x0000004200467202 */ /* 0x002fe20000000f00 */
[----:B------:R-:W-:Y:S01]  /*e280*/  HFMA2.MMA R66, -RZ, RZ, 0, 4.76837158203125e-07 ;  /* 0x00000008ff427435 */ /* 0x000fe200000001ff */
[----:B------:R-:W-:-:S02]  /*e290*/  MOV R65, R71 ;  /* 0x0000004700417202 */ /* 0x000fc40000000f00 */
[----:B------:R-:W-:Y:S02]  /*e2a0*/  MOV R245, RZ ;  /* 0x000000ff00f57202 */ /* 0x000fe40000000f00 */
[----:B------:R-:W-:Y:S02]  /*e2b0*/  MOV R244, 0xffffffff ;  /* 0xffffffff00f47802 */ /* 0x000fe40000000f00 */
[----:B------:R-:W-:Y:S02]  /*e2c0*/  MOV R64, 0xe2e0 ;  /* 0x0000e2e000407802 */ /* 0x000fe40000000f00 */
[----:B------:R-:W-:Y:S05]  /*e2d0*/  CALL.REL.NOINC `($__internal_134_$__cuda_sm70_shflsync_up) ;  /* 0x000014c000007944 */ /* 0x000fea0003c00000 */
[----:B-1----:R-:W-:Y:S01]  /*e2e0*/  MOV R242, R66 ;  /* 0x0000004200f27202 */ /* 0x002fe20000000f00 */
[----:B------:R-:W-:Y:S01]  /*e2f0*/  HFMA2.MMA R66, -RZ, RZ, 0, 4.76837158203125e-07 ;  /* 0x00000008ff427435 */ /* 0x000fe200000001ff */
[----:B------:R-:W-:Y:S02]  /*e300*/  MOV R65, R69 ;  /* 0x0000004500417202 */ /* 0x000fe40000000f00 */
[----:B------:R-:W-:Y:S02]  /*e310*/  MOV R245, RZ ;  /* 0x000000ff00f57202 */ /* 0x000fe40000000f00 */
[----:B------:R-:W-:-:S02]  /*e320*/  MOV R244, 0xffffffff ;  /* 0xffffffff00f47802 */ /* 0x000fc40000000f00 */
[----:B------:R-:W-:Y:S02]  /*e330*/  MOV R64, 0xe350 ;  /* 0x0000e35000407802 */ /* 0x000fe40000000f00 */
[----:B------:R-:W-:Y:S05]  /*e340*/  CALL.REL.NOINC `($__internal_134_$__cuda_sm70_shflsync_up) ;  /* 0x0000145000007944 */ /* 0x000fea0003c00000 */
        /* <DEDUP_REMOVED lines=19> */
[----:B------:R-:W-:Y:S05]  /*e480*/  CALL.REL.NOINC `($__internal_134_$__cuda_sm70_shflsync_up) ;  /* 0x0000131000007944 */ /* 0x000fea0003c00000 */
[----:B-1----:R-:W-:Y:S01]  /*e490*/  MOV R67, R66 ;  /* 0x0000004200437202 */ /* 0x002fe20000000f00 */
[----:B------:R-:W-:Y:S01]  /*e4a0*/  HFMA2.MMA R66, -RZ, RZ, 0, 9.5367431640625e-07 ;  /* 0x00000010ff427435 */ /* 0x000fe200000001ff */
[----:B------:R-:W-:-:S02]  /*e4b0*/  MOV R65, R68 ;  /* 0x0000004400417202 */ /* 0x000fc40000000f00 */
[----:B------:R-:W-:Y:S02]  /*e4c0*/  MOV R245, RZ ;  /* 0x000000ff00f57202 */ /* 0x000fe40000000f00 */
[----:B------:R-:W-:Y:S02]  /*e4d0*/  MOV R244, 0xffffffff ;  /* 0xffffffff00f47802 */ /* 0x000fe40000000f00 */
[----:B------:R-:W-:Y:S02]  /*e4e0*/  MOV R64, 0xe500 ;  /* 0x0000e50000407802 */ /* 0x000fe40000000f00 */
[----:B------:R-:W-:Y:S05]  /*e4f0*/  CALL.REL.NOINC `($__internal_134_$__cuda_sm70_shflsync_up) ;  /* 0x000012a000007944 */ /* 0x000fea0003c00000 */
[----:B-1----:R-:W-:Y:S01]  /*e500*/  MOV R70, R66 ;  /* 0x0000004200467202 */ /* 0x002fe20000000f00 */
[----:B------:R-:W-:Y:S01]  /*e510*/  HFMA2.MMA R66, -RZ, RZ, 0, 9.5367431640625e-07 ;  /* 0x00000010ff427435 */ /* 0x000fe200000001ff */
[----:B------:R-:W-:Y:S02]  /*e520*/  MOV R65, R71 ;  /* 0x0000004700417202 */ /* 0x000fe40000000f00 */
[----:B------:R-:W-:Y:S02]  /*e530*/  MOV R245, RZ ;  /* 0x000000ff00f57202 */ /* 0x000fe40000000f00 */
[----:B------:R-:W-:-:S02]  /*e540*/  MOV R244, 0xffffffff ;  /* 0xffffffff00f47802 */ /* 0x000fc40000000f00 */
[----:B------:R-:W-:Y:S02]  /*e550*/  MOV R64, 0xe570 ;  /* 0x0000e57000407802 */ /* 0x000fe40000000f00 */
[----:B------:R-:W-:Y:S05]  /*e560*/  CALL.REL.NOINC `($__internal_134_$__cuda_sm70_shflsync_up) ;  /* 0x0000123000007944 */ /* 0x000fea0003c00000 */
[----:B-1----:R-:W-:Y:S01]  /*e570*/  MOV R71, R66 ;  /* 0x0000004200477202 */ /* 0x002fe20000000f00 */
[----:B------:R-:W-:Y:S01]  /*e580*/  HFMA2.MMA R66, -RZ, RZ, 0, 9.5367431640625e-07 ;  /* 0x00000010ff427435 */ /* 0x000fe200000001ff */
[----:B------:R-:W-:Y:S02]  /*e590*/  MOV R65, R69 ;  /* 0x0000004500417202 */ /* 0x000fe40000000f00 */
[----:B------:R-:W-:Y:S02]  /*e5a0*/  MOV R245, RZ ;  /* 0x000000ff00f57202 */ /* 0x000fe40000000f00 */
[----:B------:R-:W-:Y:S02]  /*e5b0*/  MOV R244, 0xffffffff ;  /* 0xffffffff00f47802 */ /* 0x000fe40000000f00 */
[----:B------:R-:W-:Y:S02]  /*e5c0*/  MOV R64, 0xe5e0 ;  /* 0x0000e5e000407802 */ /* 0x000fe40000000f00 */
[----:B------:R-:W-:Y:S05]  /*e5d0*/  CALL.REL.NOINC `($__internal_134_$__cuda_sm70_shflsync_up) ;  /* 0x000011c000007944 */ /* 0x000fea0003c00000 */
[----:B-1----:R-:W-:Y:S05]  /*e5e0*/  BRA `(.L_x_5660) ;  /* 0xffff785000007947 */ /* 0x002fea000383ffff */
.L_x_5557:
[----:B-1----:R-:W-:Y:S01]  /*e5f0*/  HFMA2.MMA R66, -RZ, RZ, 0, 5.9604644775390625e-08 ;  /* 0x00000001ff427435 */ /* 0x002fe200000001ff */
[----:B------:R-:W-:Y:S02]  /*e600*/  MOV R65, R69 ;  /* 0x0000004500417202 */ /* 0x000fe40000000f00 */
[----:B------:R-:W-:-:S02]  /*e610*/  MOV R245, RZ ;  /* 0x000000ff00f57202 */ /* 0x000fc40000000f00 */
[----:B------:R-:W-:Y:S02]  /*e620*/  MOV R244, 0xffffffff ;  /* 0xffffffff00f47802 */ /* 0x000fe40000000f00 */
[----:B------:R-:W-:Y:S02]  /*e630*/  MOV R64, 0xe650 ;  /* 0x0000e65000407802 */ /* 0x000fe40000000f00 */
[----:B0-2--5:R-:W-:Y:S05]  /*e640*/  CALL.REL.NOINC `($__internal_134_$__cuda_sm70_shflsync_up) ;  /* 0x0000115000007944 */ /* 0x025fea0003c00000 */
[----:B-1----:R-:W-:Y:S01]  /*e650*/  MOV R67, R66 ;  /* 0x0000004200437202 */ /* 0x002fe20000000f00 */
[----:B------:R-:W-:Y:S01]  /*e660*/  HFMA2.MMA R66, -RZ, RZ, 0, 5.9604644775390625e-08 ;  /* 0x00000001ff427435 */ /* 0x000fe200000001ff */
[----:B------:R-:W-:Y:S02]  /*e670*/  MOV R65, R68 ;  /* 0x0000004400417202 */ /* 0x000fe40000000f00 */
[----:B------:R-:W-:Y:S02]  /*e680*/  MOV R245, RZ ;  /* 0x000000ff00f57202 */ /* 0x000fe40000000f00 */
[----:B------:R-:W-:Y:S02]  /*e690*/  MOV R244, 0xffffffff ;  /* 0xffffffff00f47802 */ /* 0x000fe40000000f00 */
[----:B------:R-:W-:-:S02]  /*e6a0*/  MOV R64, 0xe6c0 ;  /* 0x0000e6c000407802 */ /* 0x000fc40000000f00 */
        /* <DEDUP_REMOVED lines=8> */
[----:B-1----:R-:W-:Y:S01]  /*e730*/  MOV R70, R66 ;  /* 0x0000004200467202 */ /* 0x002fe20000000f00 */
[----:B------:R-:W-:Y:S01]  /*e740*/  HFMA2.MMA R66, -RZ, RZ, 0, 5.9604644775390625e-08 ;  /* 0x00000001ff427435 */ /* 0x000fe200000001ff */
[----:B------:R-:W-:Y:S02]  /*e750*/  MOV R65, R241 ;  /* 0x000000f100417202 */ /* 0x000fe40000000f00 */
[----:B------:R-:W-:Y:S02]  /*e760*/  MOV R245, RZ ;  /* 0x000000ff00f57202 */ /* 0x000fe40000000f00 */
[----:B------:R-:W-:-:S02]  /*e770*/  MOV R244, 0xffffffff ;  /* 0xffffffff00f47802 */ /* 0x000fc40000000f00 */
[----:B------:R-:W-:Y:S02]  /*e780*/  MOV R64, 0xe7a0 ;  /* 0x0000e7a000407802 */ /* 0x000fe40000000f00 */
[----:B------:R-:W-:Y:S05]  /*e790*/  CALL.REL.NOINC `($__internal_134_$__cuda_sm70_shflsync_up) ;  /* 0x0000100000007944 */ /* 0x000fea0003c00000 */
[----:B-1----:R-:W-:Y:S01]  /*e7a0*/  MOV R241, R66 ;  /* 0x0000004200f17202 */ /* 0x002fe20000000f00 */
[----:B------:R-:W-:Y:S01]  /*e7b0*/  HFMA2.MMA R66, -RZ, RZ, 0, 0 ;  /* 0x00000000ff427435 */ /* 0x000fe200000001ff */
[----:B------:R-:W-:Y:S02]  /*e7c0*/  MOV R64, R60 ;  /* 0x0000003c00407202 */ /* 0x000fe40000000f00 */
[----:B------:R-:W-:Y:S02]  /*e7d0*/  MOV R69, R67 ;  /* 0x0000004300457202 */ /* 0x000fe40000000f00 */
[----:B------:R-:W-:Y:S02]  /*e7e0*/  MOV R71, R70 ;  /* 0x0000004600477202 */ /* 0x000fe40000000f00 */
[----:B------:R-:W-:Y:S02]  /*e7f0*/  MOV R65, 0xe810 ;  /* 0x0000e81000417802 */ /* 0x000fe40000000f00 */
[----:B------:R-:W-:Y:S05]  /*e800*/  CALL.REL.NOINC `($__internal_133_$__cuda_sm70_shflsync_idx_p) ;  /* 0x00000f0000007944 */ /* 0x000fea0003c00000 */
[----:B-1----:R-:W-:Y:S01]  /*e810*/  MOV R70, R66 ;  /* 0x0000004200467202 */ /* 0x002fe20000000f00 */
[----:B------:R-:W-:Y:S01]  /*e820*/  HFMA2.MMA R66, -RZ, RZ, 0, 0 ;  /* 0x00000000ff427435 */ /* 0x000fe200000001ff */
[----:B------:R-:W-:-:S02]  /*e830*/  MOV R64, R61 ;  /* 0x0000003d00407202 */ /* 0x000fc40000000f00 */
[----:B------:R-:W-:-:S03]  /*e840*/  MOV R65, 0xe860 ;  /* 0x0000e86000417802 */ /* 0x000fc60000000f00 */
[----:B0-2---:R-:W-:Y:S05]  /*e850*/  CALL.REL.NOINC `($__internal_133_$__cuda_sm70_shflsync_idx_p) ;  /* 0x00000eb000007944 */ /* 0x005fea0003c00000 */
[----:B-1----:R-:W-:Y:S01]  /*e860*/  MOV R242, R66 ;  /* 0x0000004200f27202 */ /* 0x002fe20000000f00 */
[----:B------:R-:W-:Y:S01]  /*e870*/  HFMA2.MMA R66, -RZ, RZ, 0, 0 ;  /* 0x00000000ff427435 */ /* 0x000fe200000001ff */
[----:B------:R-:W-:Y:S02]  /*e880*/  MOV R64, R62 ;  /* 0x0000003e00407202 */ /* 0x000fe40000000f00 */
        /* <DEDUP_REMOVED lines=8> */
[----:B0-2---:R-:W-:Y:S05]  /*e910*/  BRA `(.L_x_5661) ;  /* 0xffff77e000007947 */ /* 0x005fea000383ffff */
.L_x_5560:
[----:B------:R-:W-:Y:S01]  /*e920*/  HFMA2.MMA R65, -RZ, RZ, 0, 5.9604644775390625e-08 ;  /* 0x00000001ff417435 */ /* 0x000fe200000001ff */
[----:B------:R-:W-:-:S02]  /*e930*/  MOV R242, R71 ;  /* 0x0000004700f27202 */ /* 0x000fc40000000f00 */
[----:B------:R-:W-:Y:S02]  /*e940*/  MOV R243, 0x1f ;  /* 0x0000001f00f37802 */ /* 0x000fe40000000f00 */
[----:B------:R-:W-:Y:S02]  /*e950*/  MOV R66, 0xffffffff ;  /* 0xffffffff00427802 */ /* 0x000fe40000000f00 */
[----:B------:R-:W-:Y:S02]  /*e960*/  MOV R64, 0xe980 ;  /* 0x0000e98000407802 */ /* 0x000fe40000000f00 */
[----:B------:R-:W-:Y:S05]  /*e970*/  CALL.REL.NOINC `($__internal_132_$__cuda_sm70_shflsync_down) ;  /* 0x00000d5000007944 */ /* 0x000fea0003c00000 */
[----:B-1----:R-:W-:Y:S01]  /*e980*/  MOV R70, R66 ;  /* 0x0000004200467202 */ /* 0x002fe20000000f00 */
[----:B------:R-:W-:Y:S05]  /*e990*/  BRA `(.L_x_5662) ;  /* 0xffff8a8000007947 */ /* 0x000fea000383ffff */
.L_x_5561:
[----:B------:R-:W-:Y:S01]  /*e9a0*/  HFMA2.MMA R65, -RZ, RZ, 0, 5.9604644775390625e-08 ;  /* 0x00000001ff417435 */ /* 0x000fe200000001ff */
[----:B------:R-:W-:Y:S02]  /*e9b0*/  MOV R242, R69 ;  /* 0x0000004500f27202 */ /* 0x000fe40000000f00 */
[----:B------:R-:W-:Y:S02]  /*e9c0*/  MOV R243, 0x1f ;  /* 0x0000001f00f37802 */ /* 0x000fe40000000f00 */
[----:B------:R-:W-:-:S02]  /*e9d0*/  MOV R66, 0xffffffff ;  /* 0xffffffff00427802 */ /* 0x000fc40000000f00 */
[----:B------:R-:W-:Y:S02]  /*e9e0*/  MOV R64, 0xea00 ;  /* 0x0000ea0000407802 */ /* 0x000fe40000000f00 */
[----:B01----:R-:W-:Y:S05]  /*e9f0*/  CALL.REL.NOINC `($__internal_132_$__cuda_sm70_shflsync_down) ;  /* 0x00000cd000007944 */ /* 0x003fea0003c00000 */
[----:B------:R-:W-:Y:S01]  /*ea00*/  HFMA2.MMA R65, -RZ, RZ, 0, 5.9604644775390625e-08 ;  /* 0x00000001ff417435 */ /* 0x000fe200000001ff */
[----:B-1----:R-:W-:Y:S02]  /*ea10*/  MOV R69, R66 ;  /* 0x0000004200457202 */ /* 0x002fe40000000f00 */
[----:B------:R-:W-:Y:S02]  /*ea20*/  MOV R242, R68 ;  /* 0x0000004400f27202 */ /* 0x000fe40000000f00 */
[----:B------:R-:W-:Y:S02]  /*ea30*/  MOV R243, 0x1f ;  /* 0x0000001f00f37802 */ /* 0x000fe40000000f00 */
[----:B------:R-:W-:Y:S02]  /*ea40*/  MOV R66, 0xffffffff ;  /* 0xffffffff00427802 */ /* 0x000fe40000000f00 */
[----:B------:R-:W-:Y:S02]  /*ea50*/  MOV R64, 0xea70 ;  /* 0x0000ea7000407802 */ /* 0x000fe40000000f00 */
[----:B------:R-:W-:Y:S05]  /*ea60*/  CALL.REL.NOINC `($__internal_132_$__cuda_sm70_shflsync_down) ;  /* 0x00000c6000007944 */ /* 0x000fea0003c00000 */
[----:B------:R-:W-:Y:S01]  /*ea70*/  HFMA2.MMA R65, -RZ, RZ, 0, 5.9604644775390625e-08 ;  /* 0x00000001ff417435 */ /* 0x000fe200000001ff */
[----:B-1----:R-:W-:-:S02]  /*ea80*/  MOV R121, R66 ;  /* 0x0000004200797202 */ /* 0x002fc40000000f00 */
[----:B------:R-:W-:Y:S02]  /*ea90*/  MOV R242, R67 ;  /* 0x0000004300f27202 */ /* 0x000fe40000000f00 */
[----:B------:R-:W-:Y:S02]  /*eaa0*/  MOV R243, 0x1f ;  /* 0x0000001f00f37802 */ /* 0x000fe40000000f00 */
[----:B------:R-:W-:Y:S02]  /*eab0*/  MOV R66, 0xffffffff ;  /* 0xffffffff00427802 */ /* 0x000fe40000000f00 */
[----:B------:R-:W-:Y:S02]  /*eac0*/  MOV R64, 0xeae0 ;  /* 0x0000eae000407802 */ /* 0x000fe40000000f00 */
[----:B------:R-:W-:Y:S05]  /*ead0*/  CALL.REL.NOINC `($__internal_132_$__cuda_sm70_shflsync_down) ;  /* 0x00000bf000007944 */ /* 0x000fea0003c00000 */
[----:B-1----:R-:W-:Y:S05]  /*eae0*/  BRA `(.L_x_5663) ;  /* 0xffff897000007947 */ /* 0x002fea000383ffff */
.L_x_5564:
[----:B------:R-:W-:Y:S01]  /*eaf0*/  HFMA2.MMA R65, -RZ, RZ, 0, 1.1920928955078125e-07 ;  /* 0x00000002ff417435 */ /* 0x000fe200000001ff */
[----:B------:R-:W-:Y:S02]  /*eb00*/  MOV R242, R71 ;  /* 0x0000004700f27202 */ /* 0x000fe40000000f00 */
[----:B------:R-:W-:Y:S02]  /*eb10*/  MOV R243, 0x1f ;  /* 0x0000001f00f37802 */ /* 0x000fe40000000f00 */
[----:B0-----:R-:W-:-:S02]  /*eb20*/  MOV R66, 0xffffffff ;  /* 0xffffffff00427802 */ /* 0x001fc40000000f00 */
[----:B------:R-:W-:Y:S02]  /*eb30*/  MOV R64, 0xeb50 ;  /* 0x0000eb5000407802 */ /* 0x000fe40000000f00 */
[----:B-1234-:R-:W-:Y:S05]  /*eb40*/  CALL.REL.NOINC `($__internal_132_$__cuda_sm70_shflsync_down) ;  /* 0x00000b8000007944 */ /* 0x01efea0003c00000 */
[----:B------:R-:W-:Y:S01]  /*eb50*/  HFMA2.MMA R65, -RZ, RZ, 0, 1.1920928955078125e-07 ;  /* 0x00000002ff417435 */ /* 0x000fe200000001ff */
[----:B-1----:R-:W-:Y:S02]  /*eb60*/  MOV R69, R66 ;  /* 0x0000004200457202 */ /* 0x002fe40000000f00 */
[----:B------:R-:W-:Y:S02]  /*eb70*/  MOV R242, R241 ;  /* 0x000000f100f27202 */ /* 0x000fe40000000f00 */
[----:B------:R-:W-:Y:S02]  /*eb80*/  MOV R243, 0x1f ;  /* 0x0000001f00f37802 */ /* 0x000fe40000000f00 */
[----:B------:R-:W-:Y:S02]  /*eb90*/  MOV R66, 0xffffffff ;  /* 0xffffffff00427802 */ /* 0x000fe40000000f00 */
[----:B------:R-:W-:Y:S02]  /*eba0*/  MOV R64, 0xebc0 ;  /* 0x0000ebc000407802 */ /* 0x000fe40000000f00 */
[----:B------:R-:W-:Y:S05]  /*ebb0*/  CALL.REL.NOINC `($__internal_132_$__cuda_sm70_shflsync_down) ;  /* 0x00000b1000007944 */ /* 0x000fea0003c00000 */
[----:B------:R-:W-:Y:S01]  /*ebc0*/  HFMA2.MMA R65, -RZ, RZ, 0, 1.1920928955078125e-07 ;  /* 0x00000002ff417435 */ /* 0x000fe200000001ff */
[----:B-1----:R-:W-:-:S02]  /*ebd0*/  MOV R70, R66 ;  /* 0x0000004200467202 */ /* 0x002fc40000000f00 */
[----:B------:R-:W-:Y:S02]  /*ebe0*/  MOV R242, R68 ;  /* 0x0000004400f27202 */ /* 0x000fe40000000f00 */
[----:B------:R-:W-:Y:S02]  /*ebf0*/  MOV R243, 0x1f ;  /* 0x0000001f00f37802 */ /* 0x000fe40000000f00 */
[----:B------:R-:W-:Y:S02]  /*ec00*/  MOV R66, 0xffffffff ;  /* 0xffffffff00427802 */ /* 0x000fe40000000f00 */
[----:B------:R-:W-:Y:S02]  /*ec10*/  MOV R64, 0xec30 ;  /* 0x0000ec3000407802 */ /* 0x000fe40000000f00 */
[----:B------:R-:W-:Y:S05]  /*ec20*/  CALL.REL.NOINC `($__internal_132_$__cuda_sm70_shflsync_down) ;  /* 0x00000aa000007944 */ /* 0x000fea0003c00000 */
[----:B------:R-:W-:Y:S01]  /*ec30*/  HFMA2.MMA R65, -RZ, RZ, 0, 1.1920928955078125e-07 ;  /* 0x00000002ff417435 */ /* 0x000fe200000001ff */
[----:B-1----:R-:W-:Y:S02]  /*ec40*/  MOV R121, R66 ;  /* 0x0000004200797202 */ /* 0x002fe40000000f00 */
[----:B------:R-:W-:Y:S02]  /*ec50*/  MOV R242, R67 ;  /* 0x0000004300f27202 */ /* 0x000fe40000000f00 */
[----:B------:R-:W-:-:S02]  /*ec60*/  MOV R243, 0x1f ;  /* 0x0000001f00f37802 */ /* 0x000fc40000000f00 */
[----:B------:R-:W-:Y:S02]  /*ec70*/  MOV R66, 0xffffffff ;  /* 0xffffffff00427802 */ /* 0x000fe40000000f00 */
[----:B------:R-:W-:Y:S02]  /*ec80*/  MOV R64, 0xeca0 ;  /* 0x0000eca000407802 */ /* 0x000fe40000000f00 */
[----:B------:R-:W-:Y:S05]  /*ec90*/  CALL.REL.NOINC `($__internal_132_$__cuda_sm70_shflsync_down) ;  /* 0x00000a3000007944 */ /* 0x000fea0003c00000 */
[----:B-1----:R-:W-:Y:S05]  /*eca0*/  BRA `(.L_x_5664) ;  /* 0xffff88f000007947 */ /* 0x002fea000383ffff */
.L_x_5567:
[----:B------:R-:W-:Y:S01]  /*ecb0*/  HFMA2.MMA R65, -RZ, RZ, 0, 2.384185791015625e-07 ;  /* 0x00000004ff417435 */ /* 0x000fe200000001ff */
[----:B------:R-:W-:Y:S02]  /*ecc0*/  MOV R242, R71 ;  /* 0x0000004700f27202 */ /* 0x000fe40000000f00 */
[----:B------:R-:W-:Y:S02]  /*ecd0*/  MOV R243, 0x1f ;  /* 0x0000001f00f37802 */ /* 0x000fe40000000f00 */
[----:B0-----:R-:W-:Y:S02]  /*ece0*/  MOV R66, 0xffffffff ;  /* 0xffffffff00427802 */ /* 0x001fe40000000f00 */
[----:B------:R-:W-:Y:S02]  /*ecf0*/  MOV R64, 0xed10 ;  /* 0x0000ed1000407802 */ /* 0x000fe40000000f00 */
[----:B-1234-:R-:W-:Y:S05]  /*ed00*/  CALL.REL.NOINC `($__internal_132_$__cuda_sm70_shflsync_down) ;  /* 0x000009c000007944 */ /* 0x01efea0003c00000 */
[----:B-1----:R-:W-:Y:S01]  /*ed10*/  MOV R69, R66 ;  /* 0x0000004200457202 */ /* 0x002fe20000000f00 */
[----:B------:R-:W-:Y:S05]  /*ed20*/  BRA `(.L_x_5665) ;  /* 0xffff898000007947 */ /* 0x000fea000383ffff */
.L_x_5568:
[----:B------:R-:W-:Y:S01]  /*ed30*/  HFMA2.MMA R65, -RZ, RZ, 0, 2.384185791015625e-07 ;  /* 0x00000004ff417435 */ /* 0x000fe200000001ff */
[----:B------:R-:W-:-:S02]  /*ed40*/  MOV R242, R241 ;  /* 0x000000f100f27202 */ /* 0x000fc40000000f00 */
[----:B------:R-:W-:Y:S02]  /*ed50*/  MOV R243, 0x1f ;  /* 0x0000001f00f37802 */ /* 0x000fe40000000f00 */
[----:B0-----:R-:W-:Y:S02]  /*ed60*/  MOV R66, 0xffffffff ;  /* 0xffffffff00427802 */ /* 0x001fe40000000f00 */
[----:B------:R-:W-:Y:S02]  /*ed70*/  MOV R64, 0xed90 ;  /* 0x0000ed9000407802 */ /* 0x000fe40000000f00 */
[----:B-1234-:R-:W-:Y:S05]  /*ed80*/  CALL.REL.NOINC `($__internal_132_$__cuda_sm70_shflsync_down) ;  /* 0x0000094000007944 */ /* 0x01efea0003c00000 */
[----:B------:R-:W-:Y:S01]  /*ed90*/  HFMA2.MMA R65, -RZ, RZ, 0, 2.384185791015625e-07 ;  /* 0x00000004ff417435 */ /* 0x000fe200000001ff */
[----:B-1----:R-:W-:Y:S02]  /*eda0*/  MOV R70, R66 ;  /* 0x0000004200467202 */ /* 0x002fe40000000f00 */
[----:B------:R-:W-:Y:S02]  /*edb0*/  MOV R242, R68 ;  /* 0x0000004400f27202 */ /* 0x000fe40000000f00 */
[----:B------:R-:W-:Y:S02]  /*edc0*/  MOV R243, 0x1f ;  /* 0x0000001f00f37802 */ /* 0x000fe40000000f00 */
[----:B------:R-:W-:-:S02]  /*edd0*/  MOV R66, 0xffffffff ;  /* 0xffffffff00427802 */ /* 0x000fc40000000f00 */
[----:B------:R-:W-:Y:S02]  /*ede0*/  MOV R64, 0xee00 ;  /* 0x0000ee0000407802 */ /* 0x000fe40000000f00 */
[----:B------:R-:W-:Y:S05]  /*edf0*/  CALL.REL.NOINC `($__internal_132_$__cuda_sm70_shflsync_down) ;  /* 0x000008d000007944 */ /* 0x000fea0003c00000 */
[----:B------:R-:W-:Y:S01]  /*ee00*/  HFMA2.MMA R65, -RZ, RZ, 0, 2.384185791015625e-07 ;  /* 0x00000004ff417435 */ /* 0x000fe200000001ff */
[----:B-1----:R-:W-:Y:S02]  /*ee10*/  MOV R121, R66 ;  /* 0x0000004200797202 */ /* 0x002fe40000000f00 */
[----:B------:R-:W-:Y:S02]  /*ee20*/  MOV R242, R67 ;  /* 0x0000004300f27202 */ /* 0x000fe40000000f00 */
[----:B------:R-:W-:Y:S02]  /*ee30*/  MOV R243, 0x1f ;  /* 0x0000001f00f37802 */ /* 0x000fe40000000f00 */
[----:B------:R-:W-:Y:S02]  /*ee40*/  MOV R66, 0xffffffff ;  /* 0xffffffff00427802 */ /* 0x000fe40000000f00 */
[----:B------:R-:W-:Y:S02]  /*ee50*/  MOV R64, 0xee70 ;  /* 0x0000ee7000407802 */ /* 0x000fe40000000f00 */
[----:B------:R-:W-:Y:S05]  /*ee60*/  CALL.REL.NOINC `($__internal_132_$__cuda_sm70_shflsync_down) ;  /* 0x0000086000007944 */ /* 0x000fea0003c00000 */
[----:B-1----:R-:W-:Y:S05]  /*ee70*/  BRA `(.L_x_5666) ;  /* 0xffff887000007947 */ /* 0x002fea000383ffff */
.L_x_5571:
[----:B------:R-:W-:Y:S01]  /*ee80*/  HFMA2.MMA R65, -RZ, RZ, 0, 4.76837158203125e-07 ;  /* 0x00000008ff417435 */ /* 0x000fe200000001ff */
[----:B------:R-:W-:-:S02]  /*ee90*/  MOV R242, R71 ;  /* 0x0000004700f27202 */ /* 0x000fc40000000f00 */
[----:B------:R-:W-:Y:S02]  /*eea0*/  MOV R243, 0x1f ;  /* 0x0000001f00f37802 */ /* 0x000fe40000000f00 */
[----:B0-----:R-:W-:Y:S02]  /*eeb0*/  MOV R66, 0xffffffff ;  /* 0xffffffff00427802 */ /* 0x001fe40000000f00 */
[----:B------:R-:W-:Y:S02]  /*eec0*/  MOV R64, 0xeee0 ;  /* 0x0000eee000407802 */ /* 0x000fe40000000f00 */
[----:B-1234-:R-:W-:Y:S05]  /*eed0*/  CALL.REL.NOINC `($__internal_132_$__cuda_sm70_shflsync_down) ;  /* 0x000007f000007944 */ /* 0x01efea0003c00000 */
[----:B------:R-:W-:Y:S01]  /*eee0*/  HFMA2.MMA R65, -RZ, RZ, 0, 4.76837158203125e-07 ;  /* 0x00000008ff417435 */ /* 0x000fe200000001ff */
[----:B-1----:R-:W-:Y:S02]  /*eef0*/  MOV R69, R66 ;  /* 0x0000004200457202 */ /* 0x002fe40000000f00 */
[----:B------:R-:W-:Y:S02]  /*ef00*/  MOV R242, R241 ;  /* 0x000000f100f27202 */ /* 0x000fe40000000f00 */
[----:B------:R-:W-:Y:S02]  /*ef10*/  MOV R243, 0x1f ;  /* 0x0000001f00f37802 */ /* 0x000fe40000000f00 */
[----:B------:R-:W-:-:S02]  /*ef20*/  MOV R66, 0xffffffff ;  /* 0xffffffff00427802 */ /* 0x000fc40000000f00 */
[----:B------:R-:W-:Y:S02]  /*ef30*/  MOV R64, 0xef50 ;  /* 0x0000ef5000407802 */ /* 0x000fe40000000f00 */
[----:B------:R-:W-:Y:S05]  /*ef40*/  CALL.REL.NOINC `($__internal_132_$__cuda_sm70_shflsync_down) ;  /* 0x0000078000007944 */ /* 0x000fea0003c00000 */
[----:B------:R-:W-:Y:S01]  /*ef50*/  HFMA2.MMA R65, -RZ, RZ, 0, 4.76837158203125e-07 ;  /* 0x00000008ff417435 */ /* 0x000fe200000001ff */
[----:B-1----:R-:W-:Y:S02]  /*ef60*/  MOV R70, R66 ;  /* 0x0000004200467202 */ /* 0x002fe40000000f00 */
[----:B------:R-:W-:Y:S02]  /*ef70*/  MOV R242, R68 ;  /* 0x0000004400f27202 */ /* 0x000fe40000000f00 */
[----:B------:R-:W-:Y:S02]  /*ef80*/  MOV R243, 0x1f ;  /* 0x0000001f00f37802 */ /* 0x000fe40000000f00 */
[----:B------:R-:W-:Y:S02]  /*ef90*/  MOV R66, 0xffffffff ;  /* 0xffffffff00427802 */ /* 0x000fe40000000f00 */
[----:B------:R-:W-:Y:S02]  /*efa0*/  MOV R64, 0xefc0 ;  /* 0x0000efc000407802 */ /* 0x000fe40000000f00 */
[----:B------:R-:W-:Y:S05]  /*efb0*/  CALL.REL.NOINC `($__internal_132_$__cuda_sm70_shflsync_down) ;  /* 0x0000071000007944 */ /* 0x000fea0003c00000 */
[----:B------:R-:W-:Y:S01]  /*efc0*/  HFMA2.MMA R65, -RZ, RZ, 0, 4.76837158203125e-07 ;  /* 0x00000008ff417435 */ /* 0x000fe200000001ff */
[----:B-1----:R-:W-:-:S02]  /*efd0*/  MOV R121, R66 ;  /* 0x0000004200797202 */ /* 0x002fc40000000f00 */
[----:B------:R-:W-:Y:S02]  /*efe0*/  MOV R242, R67 ;  /* 0x0000004300f27202 */ /* 0x000fe40000000f00 */
[----:B------:R-:W-:Y:S02]  /*eff0*/  MOV R243, 0x1f ;  /* 0x0000001f00f37802 */ /* 0x000fe40000000f00 */
[----:B------:R-:W-:Y:S02]  /*f000*/  MOV R66, 0xffffffff ;  /* 0xffffffff00427802 */ /* 0x000fe40000000f00 */
[----:B------:R-:W-:Y:S02]  /*f010*/  MOV R64, 0xf030 ;  /* 0x0000f03000407802 */ /* 0x000fe40000000f00 */
[----:B------:R-:W-:Y:S05]  /*f020*/  CALL.REL.NOINC `($__internal_132_$__cuda_sm70_shflsync_down) ;  /* 0x000006a000007944 */ /* 0x000fea0003c00000 */
[----:B-1----:R-:W-:Y:S05]  /*f030*/  BRA `(.L_x_5667) ;  /* 0xffff87f000007947 */ /* 0x002fea000383ffff */
.L_x_5574:
[----:B------:R-:W-:Y:S01]  /*f040*/  HFMA2.MMA R65, -RZ, RZ, 0, 9.5367431640625e-07 ;  /* 0x00000010ff417435 */ /* 0x000fe200000001ff */
[----:B------:R-:W-:Y:S02]  /*f050*/  MOV R242, R71 ;  /* 0x0000004700f27202 */ /* 0x000fe40000000f00 */
[----:B------:R-:W-:Y:S02]  /*f060*/  MOV R243, 0x1f ;  /* 0x0000001f00f37802 */ /* 0x000fe40000000f00 */
[----:B0-----:R-:W-:-:S02]  /*f070*/  MOV R66, 0xffffffff ;  /* 0xffffffff00427802 */ /* 0x001fc40000000f00 */
[----:B------:R-:W-:Y:S02]  /*f080*/  MOV R64, 0xf0a0 ;  /* 0x0000f0a000407802 */ /* 0x000fe40000000f00 */
[----:B-1234-:R-:W-:Y:S05]  /*f090*/  CALL.REL.NOINC `($__internal_132_$__cuda_sm70_shflsync_down) ;  /* 0x0000063000007944 */ /* 0x01efea0003c00000 */
[----:B-1----:R-:W-:Y:S01]  /*f0a0*/  MOV R69, R66 ;  /* 0x0000004200457202 */ /* 0x002fe20000000f00 */
[----:B------:R-:W-:Y:S05]  /*f0b0*/  BRA `(.L_x_5668) ;  /* 0xffff888000007947 */ /* 0x000fea000383ffff */
.L_x_5575:
[----:B------:R-:W-:Y:S01]  /*f0c0*/  HFMA2.MMA R65, -RZ, RZ, 0, 9.5367431640625e-07 ;  /* 0x00000010ff417435 */ /* 0x000fe200000001ff */
[----:B------:R-:W-:Y:S02]  /*f0d0*/  MOV R242, R241 ;  /* 0x000000f100f27202 */ /* 0x000fe40000000f00 */
[----:B------:R-:W-:Y:S02]  /*f0e0*/  MOV R243, 0x1f ;  /* 0x0000001f00f37802 */ /* 0x000fe40000000f00 */
[----:B0-----:R-:W-:Y:S02]  /*f0f0*/  MOV R66, 0xffffffff ;  /* 0xffffffff00427802 */ /* 0x001fe40000000f00 */
[----:B------:R-:W-:Y:S02]  /*f100*/  MOV R64, 0xf120 ;  /* 0x0000f12000407802 */ /* 0x000fe40000000f00 */
[----:B-1234-:R-:W-:Y:S05]  /*f110*/  CALL.REL.NOINC `($__internal_132_$__cuda_sm70_shflsync_down) ;  /* 0x000005b000007944 */ /* 0x01efea0003c00000 */
[----:B------:R-:W-:Y:S01]  /*f120*/  HFMA2.MMA R65, -RZ, RZ, 0, 9.5367431640625e-07 ;  /* 0x00000010ff417435 */ /* 0x000fe200000001ff */
[----:B-1----:R-:W-:Y:S02]  /*f130*/  MOV R70, R66 ;  /* 0x0000004200467202 */ /* 0x002fe40000000f00 */
[----:B------:R-:W-:-:S02]  /*f140*/  MOV R242, R68 ;  /* 0x0000004400f27202 */ /* 0x000fc40000000f00 */
[----:B------:R-:W-:Y:S02]  /*f150*/  MOV R243, 0x1f ;  /* 0x0000001f00f37802 */ /* 0x000fe40000000f00 */
[----:B------:R-:W-:Y:S02]  /*f160*/  MOV R66, 0xffffffff ;  /* 0xffffffff00427802 */ /* 0x000fe40000000f00 */
[----:B------:R-:W-:Y:S02]  /*f170*/  MOV R64, 0xf190 ;  /* 0x0000f19000407802 */ /* 0x000fe40000000f00 */
[----:B------:R-:W-:Y:S05]  /*f180*/  CALL.REL.NOINC `($__internal_132_$__cuda_sm70_shflsync_down) ;  /* 0x0000054000007944 */ /* 0x000fea0003c00000 */
[----:B------:R-:W-:Y:S01]  /*f190*/  HFMA2.MMA R65, -RZ, RZ, 0, 9.5367431640625e-07 ;  /* 0x00000010ff417435 */ /* 0x000fe200000001ff */
[----:B-1----:R-:W-:Y:S02]  /*f1a0*/  MOV R121, R66 ;  /* 0x0000004200797202 */ /* 0x002fe40000000f00 */
[----:B------:R-:W-:Y:S02]  /*f1b0*/  MOV R242, R67 ;  /* 0x0000004300f27202 */ /* 0x000fe40000000f00 */
[----:B------:R-:W-:Y:S02]  /*f1c0*/  MOV R243, 0x1f ;  /* 0x0000001f00f37802 */ /* 0x000fe40000000f00 */
[----:B------:R-:W-:-:S02]  /*f1d0*/  MOV R66, 0xffffffff ;  /* 0xffffffff00427802 */ /* 0x000fc40000000f00 */
[----:B------:R-:W-:Y:S02]  /*f1e0*/  MOV R64, 0xf200 ;  /* 0x0000f20000407802 */ /* 0x000fe40000000f00 */
[----:B------:R-:W-:Y:S05]  /*f1f0*/  CALL.REL.NOINC `($__internal_132_$__cuda_sm70_shflsync_down) ;  /* 0x000004d000007944 */ /* 0x000fea0003c00000 */
[----:B-1----:R-:W-:Y:S05]  /*f200*/  BRA `(.L_x_5669) ;  /* 0xffff877000007947 */ /* 0x002fea000383ffff */
.L_x_5578:
[----:B0-----:R-:W-:Y:S01]  /*f210*/  HFMA2.MMA R66, -RZ, RZ, 0, 0 ;  /* 0x00000000ff427435 */ /* 0x001fe200000001ff */
[----:B------:R-:W-:Y:S02]  /*f220*/  MOV R64, R71 ;  /* 0x0000004700407202 */ /* 0x000fe40000000f00 */
[----:B------:R-:W-:-:S03]  /*f230*/  MOV R65, 0xf250 ;  /* 0x0000f25000417802 */ /* 0x000fc60000000f00 */
[----:B-1234-:R-:W-:Y:S05]  /*f240*/  CALL.REL.NOINC `($__internal_133_$__cuda_sm70_shflsync_idx_p) ;  /* 0x000004c000007944 */ /* 0x01efea0003c00000 */
        /* <DEDUP_REMOVED lines=12> */
[----:B------:R-:W-:-:S02]  /*f310*/  MOV R64, R67 ;  /* 0x0000004300407202 */ /* 0x000fc40000000f00 */
[----:B------:R-:W-:-:S03]  /*f320*/  MOV R65, 0xf340 ;  /* 0x0000f34000417802 */ /* 0x000fc60000000f00 */
[----:B0-2---:R-:W-:Y:S05]  /*f330*/  CALL.REL.NOINC `($__internal_133_$__cuda_sm70_shflsync_idx_p) ;  /* 0x000003d000007944 */ /* 0x005fea0003c00000 */
[----:B------:R-:W-:Y:S01]  /*f340*/  HFMA2.MMA R65, -RZ, RZ, 0, 5.9604644775390625e-08 ;  /* 0x00000001ff417435 */ /* 0x000fe200000001ff */
[----:B-1----:R-:W-:Y:S02]  /*f350*/  MOV R121, R66 ;  /* 0x0000004200797202 */ /* 0x002fe40000000f00 */
[----:B------:R-:W-:Y:S02]  /*f360*/  MOV R242, R71 ;  /* 0x0000004700f27202 */ /* 0x000fe40000000f00 */
[----:B------:R-:W-:Y:S02]  /*f370*/  MOV R243, 0x1f ;  /* 0x0000001f00f37802 */ /* 0x000fe40000000f00 */
[----:B------:R-:W-:Y:S02]  /*f380*/  MOV R66, 0xffffffff ;  /* 0xffffffff00427802 */ /* 0x000fe40000000f00 */
[----:B------:R-:W-:Y:S02]  /*f390*/  MOV R64, 0xf3b0 ;  /* 0x0000f3b000407802 */ /* 0x000fe40000000f00 */
[----:B0-2---:R-:W-:Y:S05]  /*f3a0*/  CALL.REL.NOINC `($__internal_132_$__cuda_sm70_shflsync_down) ;  /* 0x0000032000007944 */ /* 0x005fea0003c00000 */
[----:B------:R-:W-:Y:S01]  /*f3b0*/  HFMA2.MMA R65, -RZ, RZ, 0, 5.9604644775390625e-08 ;  /* 0x00000001ff417435 */ /* 0x000fe200000001ff */
[----:B-1----:R-:W-:-:S02]  /*f3c0*/  MOV R71, R66 ;  /* 0x0000004200477202 */ /* 0x002fc40000000f00 */
[----:B------:R-:W-:Y:S02]  /*f3d0*/  MOV R242, R241 ;  /* 0x000000f100f27202 */ /* 0x000fe40000000f00 */
[----:B------:R-:W-:Y:S02]  /*f3e0*/  MOV R243, 0x1f ;  /* 0x0000001f00f37802 */ /* 0x000fe40000000f00 */
[----:B------:R-:W-:Y:S02]  /*f3f0*/  MOV R66, 0xffffffff ;  /* 0xffffffff00427802 */ /* 0x000fe40000000f00 */
[----:B------:R-:W-:Y:S02]  /*f400*/  MOV R64, 0xf420 ;  /* 0x0000f42000407802 */ /* 0x000fe40000000f00 */
[----:B------:R-:W-:Y:S05]  /*f410*/  CALL.REL.NOINC `($__internal_132_$__cuda_sm70_shflsync_down) ;  /* 0x000002b000007944 */ /* 0x000fea0003c00000 */
[----:B------:R-:W-:Y:S01]  /*f420*/  HFMA2.MMA R65, -RZ, RZ, 0, 5.9604644775390625e-08 ;  /* 0x00000001ff417435 */ /* 0x000fe200000001ff */
[----:B-1----:R-:W-:Y:S02]  /*f430*/  MOV R241, R66 ;  /* 0x0000004200f17202 */ /* 0x002fe40000000f00 */
[----:B------:R-:W-:Y:S02]  /*f440*/  MOV R242, R68 ;  /* 0x0000004400f27202 */ /* 0x000fe40000000f00 */
[----:B------:R-:W-:-:S02]  /*f450*/  MOV R243, 0x1f ;  /* 0x0000001f00f37802 */ /* 0x000fc40000000f00 */
[----:B------:R-:W-:Y:S02]  /*f460*/  MOV R66, 0xffffffff ;  /* 0xffffffff00427802 */ /* 0x000fe40000000f00 */
[----:B------:R-:W-:Y:S02]  /*f470*/  MOV R64, 0xf490 ;  /* 0x0000f49000407802 */ /* 0x000fe40000000f00 */
[----:B------:R-:W-:Y:S05]  /*f480*/  CALL.REL.NOINC `($__internal_132_$__cuda_sm70_shflsync_down) ;  /* 0x0000024000007944 */ /* 0x000fea0003c00000 */
[----:B------:R-:W-:Y:S01]  /*f490*/  HFMA2.MMA R65, -RZ, RZ, 0, 5.9604644775390625e-08 ;  /* 0x00000001ff417435 */ /* 0x000fe200000001ff */
[----:B-1----:R-:W-:Y:S02]  /*f4a0*/  MOV R68, R66 ;  /* 0x0000004200447202 */ /* 0x002fe40000000f00 */
[----:B------:R-:W-:Y:S02]  /*f4b0*/  MOV R242, R67 ;  /* 0x0000004300f27202 */ /* 0x000fe40000000f00 */
[----:B------:R-:W-:Y:S02]  /*f4c0*/  MOV R243, 0x1f ;  /* 0x0000001f00f37802 */ /* 0x000fe40000000f00 */
[----:B------:R-:W-:Y:S02]  /*f4d0*/  MOV R66, 0xffffffff ;  /* 0xffffffff00427802 */ /* 0x000fe40000000f00 */
[----:B------:R-:W-:-:S02]  /*f4e0*/  MOV R64, 0xf500 ;  /* 0x0000f50000407802 */ /* 0x000fc40000000f00 */
[----:B------:R-:W-:Y:S05]  /*f4f0*/  CALL.REL.NOINC `($__internal_132_$__cuda_sm70_shflsync_down) ;  /* 0x000001d000007944 */ /* 0x000fea0003c00000 */
[----:B-1----:R-:W-:Y:S01]  /*f500*/  MOV R243, R66 ;  /* 0x0000004200f37202 */ /* 0x002fe20000000f00 */
[----:B------:R-:W-:Y:S01]  /*f510*/  FMUL.FTZ R66, R62, R229 ;  /* 0x000000e53e427220 */ /* 0x000fe20000410000 */
[----:B------:R-:W-:Y:S01]  /*f520*/  MOV R64, R60 ;  /* 0x0000003c00407202 */ /* 0x000fe20000000f00 */
[C---:B------:R-:W-:Y:S01]  /*f530*/  FMUL.FTZ R245, R60.reuse, R69 ;  /* 0x000000453cf57220 */ /* 0x040fe20000410000 */
[----:B------:R-:W-:Y:S01]  /*f540*/  MOV R65, 0xf5c0 ;  /* 0x0000f5c000417802 */ /* 0x000fe20000000f00 */
[----:B------:R-:W-:-:S02]  /*f550*/  FMUL.FTZ R67, R60, R229 ;  /* 0x000000e53c437220 */ /* 0x000fc40000410000 */
[-C--:B------:R-:W-:Y:S02]  /*f560*/  FMUL.FTZ R244, R63, R229.reuse ;  /* 0x000000e53ff47220 */ /* 0x080fe40000410000 */
[----:B------:R-:W-:Y:S02]  /*f570*/  FMUL.FTZ R60, R61, R229 ;  /* 0x000000e53d3c7220 */ /* 0x000fe40000410000 */
[-C--:B------:R-:W-:Y:S01]  /*f580*/  FFMA.FTZ R229, R63, R69.reuse, R66 ;  /* 0x000000453fe57223 */ /* 0x080fe20000010042 */
[----:B------:R-:W-:Y:S01]  /*f590*/  HFMA2.MMA R66, -RZ, RZ, 0, 0 ;  /* 0x00000000ff427435 */ /* 0x000fe200000001ff */
[----:B------:R-:W-:-:S05]  /*f5a0*/  FFMA.FTZ R244, R62, R69, -R244 ;  /* 0x000000453ef47223 */ /* 0x000fca00000108f4 */
[----:B------:R-:W-:Y:S05]  /*f5b0*/  CALL.REL.NOINC `($__internal_133_$__cuda_sm70_shflsync_idx_p) ;  /* 0x0000015000007944 */ /* 0x000fea0003c00000 */
        /* <DEDUP_REMOVED lines=17> */
        .weak           $__internal_132_$__cuda_sm70_shflsync_down
        .type           $__internal_132_$__cuda_sm70_shflsync_down,@function
        .size           $__internal_132_$__cuda_sm70_shflsync_down,($__internal_133_$__cuda_sm70_shflsync_idx_p - $__internal_132_$__cuda_sm70_shflsync_down)
$__internal_132_$__cuda_sm70_shflsync_down:
[----:B------:R-:W-:Y:S04]  /*f6d0*/  WARPSYNC R66 ;  /* 0x0000004200007348 */ /* 0x000fe80003800000 */
[----:B------:R0:W1:Y:S02]  /*f6e0*/  SHFL.DOWN PT, R66, R242, R65, R243 ;  /* 0x08000041f2427389 */ /* 0x00006400000e00f3 */
[----:B0-----:R-:W-:-:S06]  /*f6f0*/  HFMA2.MMA R65, -RZ, RZ, 0, 0 ;  /* 0x00000000ff417435 */ /* 0x001fcc00000001ff */
[----:B------:R-:W-:Y:S05]  /*f700*/  RET.REL.NODEC R64 `(_Z25selective_scan_bwd_kernelI32Selective_Scan_bwd_kernel_traitsILi64ELi16ELb0ELb1ELb1ELb0ELb0EfN3c107complexIfEEEEv12SSMParamsBwd) ;  /* 0xffff08f040007950 */ /* 0x000fea0003c3ffff */
        .weak           $__internal_133_$__cuda_sm70_shflsync_idx_p
        .type           $__internal_133_$__cuda_sm70_shflsync_idx_p,@function
        .size           $__internal_133_$__cuda_sm70_shflsync_idx_p,($__internal_134_$__cuda_sm70_shflsync_up - $__internal_133_$__cuda_sm70_shflsync_idx_p)
$__internal_133_$__cuda_sm70_shflsync_idx_p:
        /* <DEDUP_REMOVED lines=8> */
[----:B------:R-:W-:Y:S05]  /*f790*/  RET.REL.NODEC R64 `(_Z25selective_scan_bwd_kernelI32Selective_Scan_bwd_kernel_traitsILi64ELi16ELb0ELb1ELb1ELb0ELb0EfN3c107complexIfEEEEv12SSMParamsBwd) ;  /* 0xffff086040007950 */ /* 0x000fea0003c3ffff */
        .weak           $__internal_134_$__cuda_sm70_shflsync_up
        .type           $__internal_134_$__cuda_sm70_shflsync_up,@function
        .size           $__internal_134_$__cuda_sm70_shflsync_up,(.L_x_14569 - $__internal_134_$__cuda_sm70_shflsync_up)
$__internal_134_$__cuda_sm70_shflsync_up:
[----:B------:R-:W-:Y:S04]  /*f7a0*/  WARPSYNC R244 ;  /* 0x000000f400007348 */ /* 0x000fe80003800000 */
[----:B------:R0:W1:Y:S02]  /*f7b0*/  SHFL.UP PT, R66, R65, R66, R245 ;  /* 0x0400004241427389 */ /* 0x00006400000e00f5 */
[----:B0-----:R-:W-:-:S04]  /*f7c0*/  MOV R65, 0x0 ;  /* 0x0000000000417802 */ /* 0x001fc80000000f00 */
[----:B------:R-:W-:Y:S05]  /*f7d0*/  RET.REL.NODEC R64 `(_Z25selective_scan_bwd_kernelI32Selective_Scan_bwd_kernel_traitsILi64ELi16ELb0ELb1ELb1ELb0ELb0EfN3c107complexIfEEEEv12SSMParamsBwd) ;  /* 0xffff082040007950 */ /* 0x000fea0003c3ffff */
.L_x_5671:
        /* <DEDUP_REMOVED lines=10> */
.L_x_14569:


//--------------------- .text._Z25selective_scan_bwd_kernelI32Selective_Scan_bwd_kernel_traitsILi64ELi16ELb0ELb1ELb1ELb0ELb1EfN3c107complexIfEEEEv12SSMParamsBwd --------------------------
	.section	.text._Z25selective_scan_bwd_kernelI32Selective_Scan_bwd_kernel_traitsILi64ELi16ELb0ELb1ELb1ELb0ELb1EfN3c107complexIfEEEEv12SSMParamsBwd,"ax",@progbits
	.sectioninfo	@"SHI_REGISTERS=255"
	.align	128
        .global         _Z25selective_scan_bwd_kernelI32Selective_Scan_bwd_kernel_traitsILi64ELi16ELb0ELb1ELb1ELb0ELb1EfN3c107complexIfEEEEv12SSMParamsBwd
        .type           _Z25selective_scan_bwd_kernelI32Selective_Scan_bwd_kernel_traitsILi64ELi16ELb0ELb1ELb1ELb0ELb1EfN3c107complexIfEEEEv12SSMParamsBwd,@function
        .size           _Z25selective_scan_bwd_kernelI32Selective_Scan_bwd_kernel_traitsILi64ELi16ELb0ELb1ELb1ELb0ELb1EfN3c107complexIfEEEEv12SSMParamsBwd,(.L_x_14572 - _Z25selective_scan_bwd_kernelI32Selective_Scan_bwd_kernel_traitsILi64ELi16ELb0ELb1ELb1ELb0ELb1EfN3c107complexIfEEEEv12SSMParamsBwd)
        .other          _Z25selective_scan_bwd_kernelI32Selective_Scan_bwd_kernel_traitsILi64ELi16ELb0ELb1ELb1ELb0ELb1EfN3c107complexIfEEEEv12SSMParamsBwd,@"STO_CUDA_ENTRY STV_DEFAULT"
_Z25selective_scan_bwd_kernelI32Selective_Scan_bwd_kernel_traitsILi64ELi16ELb0ELb1ELb1ELb0ELb1EfN3c107complexIfEEEEv12SSMParamsBwd:
.text._Z25selective_scan_bwd_kernelI32Selective_Scan_bwd_kernel_traitsILi64ELi16ELb0ELb1ELb1ELb0ELb1EfN3c107complexIfEEEEv12SSMParamsBwd:
        /* <DEDUP_REMOVED lines=189> */
.L_x_5784:
        /* <DEDUP_REMOVED lines=40> */
[----:B------:R-:W-:Y:S01]  /*0e50*/  CS2R R30, SRZ ;  /* 0x00000000001e7805 */ /* 0x000fe2000001ff00 */
        /* <DEDUP_REMOVED lines=222> */
[----:B0-----:R-:W-:Y:S01]  /*1c40*/  MOV R2, UR27 ;  /* 0x0000001b00027c02 */ /* 0x001fe20008000f00 */
[----:B------:R-:W-:Y:S01]  /*1c50*/  UIMAD.WIDE.U32 UR32, UR12, UR30, URZ ;  /* 0x0000001e0c2072a5 */ /* 0x000fe2000f8e003f */
[----:B------:R-:W-:Y:S01]  /*1c60*/  MOV R3, UR38 ;  /* 0x0000002600037c02 */ /* 0x000fe20008000f00 */
[----:B------:R-:W-:Y:S01]  /*1c70*/  ULDC.64 UR8, c[0x0][0x1f8] ;  /* 0x00007e0000087ab9 */ /* 0x000fe20000000a00 */
[----:B------:R-:W-:Y:S01]  /*1c80*/  MOV R4, UR27 ;  /* 0x0000001b00047c02 */ /* 0x000fe20008000f00 */
[----:B------:R-:W-:Y:S01]  /*1c90*/  UIMAD UR30, UR13, UR30, URZ ;  /* 0x0000001e0d1e72a4 */ /* 0x000fe2000f8e023f */
[----:B------:R-:W-:Y:S01]  /*1ca0*/  MOV R5, UR38 ;  /* 0x0000002600057c02 */ /* 0x000fe20008000f00 */
[----:B------:R-:W-:Y:S01]  /*1cb0*/  UIMAD UR29, UR11, UR8, URZ ;  /* 0x000000080b1d72a4 */ /* 0x000fe2000f8e023f */
[----:B------:R-:W-:Y:S01]  /*1cc0*/  @!P0 IMAD.WIDE.U32 R2, R21, c[0x0][0x1f0], R2 ;  /* 0x00007c0015028a25 */ /* 0x000fe200078e0002 */
[----:B------:R-:W-:-:S03]  /*1cd0*/  UIMAD UR39, UR12, UR31, UR30 ;  /* 0x0000001f0c2772a4 */ /* 0x000fc6000f8e021e */
        /* <DEDUP_REMOVED lines=9> */
[----:B------:R-:W-:Y:S02]  /*1d70*/  UIADD3 UR29, UR6, -UR29, URZ ;  /* 0x8000001d061d7290 */ /* 0x000fe4000fffe03f */
[----:B------:R-:W-:-:S02]  /*1d80*/  UIADD3 UR33, UR33, UR39, URZ ;  /* 0x0000002721217290 */ /* 0x000fc4000fffe03f */
[----:B------:R-:W-:Y:S01]  /*1d90*/  UIMAD.WIDE.U32 UR8, UR10, UR8, UR34 ;  /* 0x000000080a0872a5 */ /* 0x000fe2000f8e0022 */
        /* <DEDUP_REMOVED lines=38> */
[----:B------:R-:W-:Y:S01]  /*2000*/  HFMA2.MMA R70, -RZ, RZ, 0, 0 ;  /* 0x00000000ff467435 */ /* 0x000fe200000001ff */
[----:B------:R-:W-:Y:S01]  /*2010*/  ISETP.GE.AND P1, PT, R19, UR28, PT ;  /* 0x0000001c13007c0c */ /* 0x000fe2000bf26270 */
[----:B------:R-:W-:Y:S01]  /*2020*/  CS2R R46, SRZ ;  /* 0x00000000002e7805 */ /* 0x000fe2000001ff00 */
[----:B------:R-:W-:Y:S01]  /*2030*/  ISETP.GE.AND P2, PT, R6, UR28, PT ;  /* 0x0000001c06007c0c */ /* 0x000fe2000bf46270 */
        /* <DEDUP_REMOVED lines=71> */
[----:B------:R-:W-:Y:S02]  /*24b0*/  MOV R65, RZ ;  /* 0x000000ff00417202 */ /* 0x000fe40000000f00 */
[----:B------:R-:W-:Y:S02]  /*24c0*/  MOV R67, RZ ;  /* 0x000000ff00437202 */ /* 0x000fe40000000f00 */
        /* <DEDUP_REMOVED lines=22> */
[----:B------:R-:W-:Y:S04]  /*2630*/  LDS R47, [R149.X4+0x10] ;  /* 0x00001000952f7984 */ /* 0x000fe80000004800 */
[----:B------:R-:W-:Y:S04]  /*2640*/  LDS R46, [R149.X4+0x14] ;  /* 0x00001400952e7984 */ /* 0x000fe80000004800 */
[----:B------:R-:W3:Y:S04]  /*2650*/  LDS R45, [R149.X4+0x18] ;  /* 0x00001800952d7984 */ /* 0x000ee80000004800 */
[----:B------:R-:W-:Y:S04]  /*2660*/  LDS R44, [R149.X4+0x1c] ;  /* 0x00001c00952c7984 */ /* 0x000fe80000004800 */
[----:B------:R-:W4:Y:S04]  /*2670*/  LDS R43, [R149.X4+0x20] ;  /* 0x00002000952b7984 */ /* 0x000f280000004800 */
[----:B------:R-:W-:Y:S04]  /*2680*/  LDS R20, [R149.X4+0x24] ;  /* 0x0000240095147984 */ /* 0x000fe80000004800 */
[----:B------:R-:W-:Y:S04]  /*2690*/  LDS R21, [R149.X4+0x28] ;  /* 0x0000280095157984 */ /* 0x000fe80000004800 */
[----:B------:R-:W-:Y:S04]  /*26a0*/  LDS R38, [R149.X4+0x2c] ;  /* 0x00002c0095267984 */ /* 0x000fe80000004800 */
[----:B------:R-:W-:Y:S04]  /*26b0*/  LDS R39, [R149.X4+0x30] ;  /* 0x0000300095277984 */ /* 0x000fe80000004800 */
[----:B------:R-:W-:Y:S04]  /*26c0*/  LDS R40, [R149.X4+0x34] ;  /* 0x0000340095287984 */ /* 0x000fe80000004800 */
[----:B------:R-:W2:Y:S04]  /*26d0*/  LDS R41, [R149.X4+0x38] ;  /* 0x0000380095297984 */ /* 0x000ea80000004800 */
        /* <DEDUP_REMOVED lines=35> */
[----:B---3--:R-:W-:Y:S02]  /*2910*/  FMUL.FTZ R3, R45, -1.4426950216293334961 ;  /* 0xbfb8aa3b2d037820 */ /* 0x008fe40000410000 */
[----:B------:R-:W-:Y:S02]  /*2920*/  FMUL.FTZ R60, R49, -1.4426950216293334961 ;  /* 0xbfb8aa3b313c7820 */ /* 0x000fe40000410000 */
[----:B------:R-:W-:-:S03]  /*2930*/  FMUL.FTZ R64, R47, -1.4426950216293334961 ;  /* 0xbfb8aa3b2f407820 */ /* 0x000fc60000410000 */
[----:B------:R-:W2:Y:S01]  /*2940*/  MUFU.EX2 R63, R63 ;  /* 0x0000003f003f7308 */ /* 0x000ea20000000800 */
[----:B------:R-:W-:Y:S02]  /*2950*/  FMUL.FTZ R2, R46, -1.4426950216293334961 ;  /* 0xbfb8aa3b2e027820 */ /* 0x000fe40000410000 */
[----:B0-----:R-:W-:-:S05]  /*2960*/  FADD.FTZ R55, R55, 1 ;  /* 0x3f80000037377421 */ /* 0x001fca0000010000 */
[----:B------:R-:W0:Y:S01]  /*2970*/  MUFU.EX2 R3, R3 ;  /* 0x0000000300037308 */ /* 0x000e220000000800 */
[----:B-1----:R-:W-:-:S07]  /*2980*/  FADD.FTZ R54, R54, 1 ;  /* 0x3f80000036367421 */ /* 0x002fce0000010000 */
[----:B------:R-:W1:Y:S08]  /*2990*/  MUFU.EX2 R60, R60 ;  /* 0x0000003c003c7308 */ /* 0x000e700000000800 */
[----:B------:R-:W3:Y:S01]  /*29a0*/  MUFU.EX2 R64, R64 ;  /* 0x0000004000407308 */ /* 0x000ee20000000800 */
[----:B----4-:R-:W-:-:S07]  /*29b0*/  FMUL.FTZ R72, R43, -1.4426950216293334961 ;  /* 0xbfb8aa3b2b487820 */ /* 0x010fce0000410000 */
[----:B------:R-:W4:Y:S08]  /*29c0*/  MUFU.EX2 R2, R2 ;  /* 0x0000000200027308 */ /* 0x000f300000000800 */
[----:B------:R-:W3:Y:S01]  /*29d0*/  MUFU.RCP R55, R55 ;  /* 0x0000003700377308 */ /* 0x000ee20000001000 */
[----:B--2---:R-:W-:-:S07]  /*29e0*/  FADD.FTZ R63, R63, 1 ;  /* 0x3f8000003f3f7421 */ /* 0x004fce0000010000 */
[----:B------:R-:W2:Y:S01]  /*29f0*/  MUFU.RCP R54, R54 ;  /* 0x0000003600367308 */ /* 0x000ea20000001000 */
[----:B0-----:R-:W-:Y:S02]  /*2a00*/  FADD.FTZ R3, R3, 1 ;  /* 0x3f80000003037421 */ /* 0x001fe40000010000 */
[----:B-1----:R-:W-:-:S05]  /*2a10*/  FADD.FTZ R60, R60, 1 ;  /* 0x3f8000003c3c7421 */ /* 0x002fca0000010000 */
[----:B------:R0:W-:Y:S01]  /*2a20*/  MUFU.EX2 R73, R72 ;  /* 0x0000004800497308 */ /* 0x0001e20000000800 */
[----:B---3--:R-:W-:Y:S02]  /*2a30*/  FADD.FTZ R64, R64, 1 ;  /* 0x3f80000040407421 */ /* 0x008fe40000010000 */
[----:B0-----:R-:W-:-:S05]  /*2a40*/  FMUL.FTZ R72, R41, -1.4426950216293334961 ;  /* 0xbfb8aa3b29487820 */ /* 0x001fca0000410000 */
[----:B------:R-:W-:Y:S01]  /*2a50*/  MUFU.RCP R63, R63 ;  /* 0x0000003f003f7308 */ /* 0x000fe20000001000 */
[----:B------:R-:W-:Y:S02]  /*2a60*/  FMUL.FTZ R75, R20, -1.4426950216293334961 ;  /* 0xbfb8aa3b144b7820 */ /* 0x000fe40000410000 */
[----:B------:R-:W-:Y:S02]  /*2a70*/  FMUL.FTZ R78, R39, -1.4426950216293334961 ;  /* 0xbfb8aa3b274e7820 */ /* 0x000fe40000410000 */
[----:B----4-:R-:W-:-:S03]  /*2a80*/  FADD.FTZ R2, R2, 1 ;  /* 0x3f80000002027421 */ /* 0x010fc60000010000 */
[----:B------:R-:W-:Y:S01]  /*2a90*/  MUFU.EX2 R83, R72 ;  /* 0x0000004800537308 */ /* 0x000fe20000000800 */
[----:B------:R-:W-:Y:S02]  /*2aa0*/  FMUL.FTZ R71, R44, -1.4426950216293334961 ;  /* 0xbfb8aa3b2c477820 */ /* 0x000fe40000410000 */
[----:B------:R-:W-:-:S05]  /*2ab0*/  FMUL.FTZ R77, R38, -1.4426950216293334961 ;  /* 0xbfb8aa3b264d7820 */ /* 0x000fca0000410000 */
[----:B------:R0:W-:Y:S01]  /*2ac0*/  MUFU.RCP R72, R3 ;  /* 0x0000000300487308 */ /* 0x0001e20000001000 */
[----:B------:R-:W-:Y:S02]  /*2ad0*/  FMUL.FTZ R79, R40, -1.4426950216293334961 ;  /* 0xbfb8aa3b284f7820 */ /* 0x000fe40000410000 */
[----:B0-----:R-:W-:-:S05]  /*2ae0*/  FADD.FTZ R3, -R55, 1 ;  /* 0x3f80000037037421 */ /* 0x001fca0000010100 */
[----:B------:R-:W0:Y:S08]  /*2af0*/  MUFU.RCP R60, R60 ;  /* 0x0000003c003c7308 */ /* 0x000e300000001000 */
[----:B------:R-:W1:Y:S08]  /*2b00*/  MUFU.RCP R64, R64 ;  /* 0x0000004000407308 */ /* 0x000e700000001000 */
[----:B------:R-:W3:Y:S08]  /*2b10*/  MUFU.EX2 R75, R75 ;  /* 0x0000004b004b7308 */ /* 0x000ef00000000800 */
[----:B------:R-:W4:Y:S08]  /*2b20*/  MUFU.EX2 R78, R78 ;  /* 0x0000004e004e7308 */ /* 0x000f300000000800 */
[----:B------:R-:W0:Y:S08]  /*2b30*/  MUFU.EX2 R71, R71 ;  /* 0x0000004700477308 */ /* 0x000e300000000800 */
        /* <DEDUP_REMOVED lines=17> */
[----:B------:R-:W-:Y:S01]  /*2c50*/  STS [R229.X4+0x780], R74 ;  /* 0x0007804ae5007388 */ /* 0x000fe20000004800 */
[----:B------:R-:W-:-:S06]  /*2c60*/  NOP ;  /* 0x0000000000007918 */ /* 0x000fcc0000000000 */
[----:B------:R-:W3:Y:S04]  /*2c70*/  LDS R52, [R149.X4] ;  /* 0x0000000095347984 */ /* 0x000ee80000004800 */
[----:B------:R-:W4:Y:S04]  /*2c80*/  LDS R53, [R149.X4+0x4] ;  /* 0x0000040095357984 */ /* 0x000f280000004800 */
[----:B------:R-:W4:Y:S04]  /*2c90*/  LDS R56, [R149.X4+0x8] ;  /* 0x0000080095387984 */ /* 0x000f280000004800 */
[----:B------:R-:W4:Y:S04]  /*2ca0*/  LDS R57, [R149.X4+0xc] ;  /* 0x00000c0095397984 */ /* 0x000f280000004800 */
[----:B------:R-:W4:Y:S01]  /*2cb0*/  LDS R58, [R149.X4+0x10] ;  /* 0x00001000953a7984 */ /* 0x000f220000004800 */
[----:B-----5:R2:W-:Y:S01]  /*2cc0*/  MUFU.RCP R65, R2 ;  /* 0x0000000200417308 */ /* 0x0205e20000001000 */
[----:B------:R-:W-:-:S02]  /*2cd0*/  FFMA.FTZ R5, R50, R3, 1 ;  /* 0x3f80000032057423 */ /* 0x000fc40000010003 */
[----:B------:R-:W5:Y:S04]  /*2ce0*/  LDS R59, [R149.X4+0x14] ;  /* 0x00001400953b7984 */ /* 0x000f680000004800 */
[----:B------:R-:W5:Y:S01]  /*2cf0*/  LDS R62, [R149.X4+0x1c] ;  /* 0x00001c00953e7984 */ /* 0x000f620000004800 */
[----:B--2---:R-:W-:-:S03]  /*2d00*/  FADD.FTZ R2, -R54, 1 ;  /* 0x3f80000036027421 */ /* 0x004fc60000010100 */
[----:B------:R-:W2:Y:S01]  /*2d10*/  LDS R61, [R149.X4+0x18] ;  /* 0x00001800953d7984 */ /* 0x000ea20000004800 */
[----:B------:R-:W-:Y:S01]  /*2d20*/  FFMA.FTZ R2, R51, R2, 1 ;  /* 0x3f80000033027423 */ /* 0x000fe20000010002 */
[----:B------:R-:W2:Y:S01]  /*2d30*/  MUFU.EX2 R79, R79 ;  /* 0x0000004f004f7308 */ /* 0x000ea20000000800 */
[----:B0-----:R-:W-:Y:S01]  /*2d40*/  FADD.FTZ R68, -R60, 1 ;  /* 0x3f8000003c447421 */ /* 0x001fe20000010100 */
[----:B------:R-:W0:Y:S01]  /*2d50*/  LDS R67, [R149.X4+0x20] ;  /* 0x0000200095437984 */ /* 0x000e220000004800 */
[----:B-1----:R-:W-:Y:S02]  /*2d60*/  FADD.FTZ R70, -R64, 1 ;  /* 0x3f80000040467421 */ /* 0x002fe40000010100 */
[----:B------:R-:W-:Y:S01]  /*2d70*/  FMUL.FTZ R80, R42, -1.4426950216293334961 ;  /* 0xbfb8aa3b2a507820 */ /* 0x000fe20000410000 */
[----:B------:R-:W1:Y:S01]  /*2d80*/  LDS R69, [R149.X4+0x28] ;  /* 0x0000280095457984 */ /* 0x000e620000004800 */
[----:B---3--:R-:W-:Y:S02]  /*2d90*/  FMUL.FTZ R3, R37, R52 ;  /* 0x0000003425037220 */ /* 0x008fe40000410000 */
[----:B----4-:R-:W-:-:S02]  /*2da0*/  FMUL.FTZ R4, R36, R53 ;  /* 0x0000003524047220 */ /* 0x010fc40000410000 */
[----:B------:R-:W-:Y:S02]  /*2db0*/  FMUL.FTZ R3, R54, R3 ;  /* 0x0000000336037220 */ /* 0x000fe40000410000 */
[----:B------:R-:W-:Y:S02]  /*2dc0*/  FMUL.FTZ R4, R55, R4 ;  /* 0x0000000437047220 */ /* 0x000fe40000410000 */
[----:B------:R-:W-:Y:S02]  /*2dd0*/  FMUL.FTZ R2, R3, R2 ;  /* 0x0000000203027220 */ /* 0x000fe40000410000 */
[----:B------:R-:W-:Y:S02]  /*2de0*/  FADD.FTZ R3, -R63, 1 ;  /* 0x3f8000003f037421 */ /* 0x000fe40000010100 */
[----:B------:R-:W-:Y:S02]  /*2df0*/  FMUL.FTZ R4, R4, R5 ;  /* 0x0000000504047220 */ /* 0x000fe40000410000 */
[----:B------:R-:W-:-:S02]  /*2e00*/  FFMA.FTZ R5, R48, R3, 1 ;  /* 0x3f80000030057423 */ /* 0x000fc40000010003 */
[----:B------:R-:W-:Y:S01]  /*2e10*/  FMUL.FTZ R3, R35, R56 ;  /* 0x0000003823037220 */ /* 0x000fe20000410000 */
[----:B------:R-:W3:Y:S01]  /*2e20*/  MUFU.EX2 R76, R76 ;  /* 0x0000004c004c7308 */ /* 0x000ee20000000800 */
[----:B------:R-:W-:Y:S02]  /*2e30*/  FADD.FTZ R74, R73, 1 ;  /* 0x3f800000494a7421 */ /* 0x000fe40000010000 */
[----:B------:R-:W-:Y:S02]  /*2e40*/  FADD.FTZ R73, R75, 1 ;  /* 0x3f8000004b497421 */ /* 0x000fe40000010000 */
[----:B------:R-:W-:Y:S02]  /*2e50*/  FADD.FTZ R82, R78, 1 ;  /* 0x3f8000004e527421 */ /* 0x000fe40000010000 */
[----:B------:R-:W-:Y:S01]  /*2e60*/  FADD.FTZ R71, R71, 1 ;  /* 0x3f80000047477421 */ /* 0x000fe20000010000 */
[----:B------:R4:W-:Y:S01]  /*2e70*/  MUFU.EX2 R85, R80 ;  /* 0x0000005000557308 */ /* 0x0009e20000000800 */
[----:B------:R-:W-:-:S02]  /*2e80*/  FADD.FTZ R75, R77, 1 ;  /* 0x3f8000004d4b7421 */ /* 0x000fc40000010000 */
[----:B------:R-:W-:Y:S02]  /*2e90*/  FFMA.FTZ R78, R49, R68, 1 ;  /* 0x3f800000314e7423 */ /* 0x000fe40000010044 */
[----:B------:R-:W-:Y:S01]  /*2ea0*/  FFMA.FTZ R84, R47, R70, 1 ;  /* 0x3f8000002f547423 */ /* 0x000fe20000010046 */
[----:B------:R-:W0:Y:S01]  /*2eb0*/  LDS R68, [R149.X4+0x24] ;  /* 0x0000240095447984 */ /* 0x000e220000004800 */
[----:B------:R-:W-:Y:S02]  /*2ec0*/  FMUL.FTZ R3, R60, R3 ;  /* 0x000000033c037220 */ /* 0x000fe40000410000 */
[----:B----4-:R-:W-:Y:S01]  /*2ed0*/  FMUL.FTZ R80, R34, R57 ;  /* 0x0000003922507220 */ /* 0x010fe20000410000 */
[----:B------:R-:W4:Y:S01]  /*2ee0*/  LDS R70, [R149.X4+0x2c] ;  /* 0x00002c0095467984 */ /* 0x000f220000004800 */
[----:B------:R-:W-:Y:S02]  /*2ef0*/  FMUL.FTZ R77, R33, R58 ;  /* 0x0000003a214d7220 */ /* 0x000fe40000410000 */
[----:B------:R-:W-:Y:S01]  /*2f00*/  FMUL.FTZ R86, R3, R78 ;  /* 0x0000004e03567220 */ /* 0x000fe20000410000 */
[----:B------:R-:W1:Y:S01]  /*2f10*/  MUFU.RCP R71, R71 ;  /* 0x0000004700477308 */ /* 0x000e620000001000 */
[----:B--2---:R-:W-:-:S02]  /*2f20*/  FADD.FTZ R79, R79, 1 ;  /* 0x3f8000004f4f7421 */ /* 0x004fc40000010000 */
        /* <DEDUP_REMOVED lines=8> */
[----:B------:R-:W-:Y:S01]  /*2fb0*/  LDS R77, [R149.X4+0x38] ;  /* 0x00003800954d7984 */ /* 0x000fe20000004800 */
[----:B---3--:R-:W-:-:S03]  /*2fc0*/  FADD.FTZ R76, R76, 1 ;  /* 0x3f8000004c4c7421 */ /* 0x008fc60000010000 */
[----:B--2---:R-:W2:Y:S04]  /*2fd0*/  LDS R79, [R149.X4+0x30] ;  /* 0x00003000954f7984 */ /* 0x004ea80000004800 */
[----:B------:R-:W3:Y:S01]  /*2fe0*/  LDS R78, [R149.X4+0x3c] ;  /* 0x00003c00954e7984 */ /* 0x000ee20000004800 */
[----:B------:R-:W0:Y:S01]  /*2ff0*/  MUFU.RCP R73, R73 ;  /* 0x0000004900497308 */ /* 0x000e220000001000 */
[----:B-1----:R-:W-:-:S07]  /*3000*/  FADD.FTZ R5, -R71, 1 ;  /* 0x3f80000047057421 */ /* 0x002fce0000010100 */
[----:B------:R-:W1:Y:S01]  /*3010*/  MUFU.RCP R75, R75 ;  /* 0x0000004b004b7308 */ /* 0x000e620000001000 */
[----:B------:R-:W-:Y:S01]  /*3020*/  FADD.FTZ R3, -R65, 1 ;  /* 0x3f80000041037421 */ /* 0x000fe20000010100 */
[----:B------:R-:W-:Y:S01]  /*3030*/  BAR.SYNC.DEFER_BLOCKING 0x0 ;  /* 0x0000000000007b1d */ /* 0x000fe20000010000 */
[----:B-----5:R-:W-:Y:S02]  /*3040*/  FMUL.FTZ R92, R32, R59 ;  /* 0x0000003b205c7220 */ /* 0x020fe40000410000 */
[----:B------:R-:W-:-:S03]  /*3050*/  FMUL.FTZ R96, R23, R62 ;  /* 0x0000003e17607220 */ /* 0x000fc60000410000 */
        /* <DEDUP_REMOVED lines=9> */
[----:B------:R-:W2:Y:S01]  /*30f0*/  MUFU.RCP R84, R84 ;  /* 0x0000005400547308 */ /* 0x000ea20000001000 */
[----:B------:R-:W-:-:S02]  /*3100*/  FMUL.FTZ R5, R72, R5 ;  /* 0x0000000548057220 */ /* 0x000fc40000410000 */
[----:B------:R-:W-:Y:S02]  /*3110*/  FMUL.FTZ R92, R92, R3 ;  /* 0x000000035c5c7220 */ /* 0x000fe40000410000 */
[----:B------:R-:W-:-:S03]  /*3120*/  FMUL.FTZ R96, R96, R83 ;  /* 0x0000005360607220 */ /* 0x000fc60000410000 */
[----:B------:R-:W2:Y:S01]  /*3130*/  MUFU.RCP R87, R87 ;  /* 0x0000005700577308 */ /* 0x000ea20000001000 */
[----:B0-----:R-:W-:Y:S02]  /*3140*/  FADD.FTZ R3, -R73, 1 ;  /* 0x3f80000049037421 */ /* 0x001fe40000010100 */
[----:B-1----:R-:W-:Y:S02]  /*3150*/  FADD.FTZ R83, -R75, 1 ;  /* 0x3f8000004b537421 */ /* 0x002fe40000010100 */
[----:B------:R-:W-:Y:S02]  /*3160*/  FMUL.FTZ R94, R5, R94 ;  /* 0x0000005e055e7220 */ /* 0x000fe40000410000 */
[----:B-----5:R-:W-:Y:S01]  /*3170*/  FADD.FTZ R100, -R76, 1 ;  /* 0x3f8000004c647421 */ /* 0x020fe20000010100 */
[----:B------:R-:W0:Y:S01]  /*3180*/  MUFU.RCP R82, R82 ;  /* 0x0000005200527308 */ /* 0x000e220000001000 */
[----:B------:R-:W-:Y:S02]  /*3190*/  FFMA.FTZ R5, R20, R3, 1 ;  /* 0x3f80000014057423 */ /* 0x000fe40000010003 */
[----:B------:R-:W-:-:S02]  /*31a0*/  FFMA.FTZ R85, R38, R83, 1 ;  /* 0x3f80000026557423 */ /* 0x000fc40000010053 */
[----:B------:R-:W-:Y:S02]  /*31b0*/  FADD.FTZ R98, -R74, 1 ;  /* 0x3f8000004a627421 */ /* 0x000fe40000010100 */
[----:B------:R-:W-:Y:S02]  /*31c0*/  FMUL.FTZ R3, R24, R67 ;  /* 0x0000004318037220 */ /* 0x000fe40000410000 */
[----:B------:R-:W-:Y:S02]  /*31d0*/  FMUL.FTZ R83, R26, R69 ;  /* 0x000000451a537220 */ /* 0x000fe40000410000 */
[----:B------:R-:W-:Y:S02]  /*31e0*/  FFMA.FTZ R102, R21, R100, 1 ;  /* 0x3f80000015667423 */ /* 0x000fe40000010064 */
[----:B------:R-:W-:Y:S02]  /*31f0*/  FFMA.FTZ R98, R43, R98, 1 ;  /* 0x3f8000002b627423 */ /* 0x000fe40000010062 */
        /* <DEDUP_REMOVED lines=9> */
[----:B--2---:R-:W-:Y:S02]  /*3290*/  FADD.FTZ R108, -R84, 1 ;  /* 0x3f800000546c7421 */ /* 0x004fe40000010100 */
        /* <DEDUP_REMOVED lines=10> */
[----:B---3--:R-:W-:Y:S01]  /*3340*/  FMUL.FTZ R112, R31, R78 ;  /* 0x0000004e1f707220 */ /* 0x008fe20000410000 */
        /* <DEDUP_REMOVED lines=69> */
.L_x_5674:
[----:B-1----:R-:W-:Y:S05]  /*37a0*/  BSYNC B0 ;  /* 0x0000000000007941 */ /* 0x002fea0003800000 */
.L_x_5673:
        /* <DEDUP_REMOVED lines=154> */
.L_x_5677:
[----:B------:R-:W-:Y:S05]  /*4150*/  BSYNC B0 ;  /* 0x0000000000007941 */ /* 0x000fea0003800000 */
.L_x_5676:
        /* <DEDUP_REMOVED lines=43> */
.L_x_5675:
        /* <DEDUP_REMOVED lines=71> */
.L_x_5779:
        /* <DEDUP_REMOVED lines=45> */
[----:B------:R-:W-:Y:S01]  /*4b50*/  MOV R28, RZ ;  /* 0x000000ff001c7202 */ /* 0x000fe20000000f00 */
[----:B------:R-:W-:Y:S01]  /*4b60*/  HFMA2.MMA R53, -RZ, RZ, 0, 0 ;  /* 0x00000000ff357435 */ /* 0x000fe200000001ff */
[----:B------:R-:W-:Y:S01]  /*4b70*/  ISETP.GE.AND P5, PT, R177, UR28, PT ;  /* 0x0000001cb1007c0c */ /* 0x000fe2000bfa6270 */
[----:B------:R0:W4:Y:S01]  /*4b80*/  @!P1 LDG.E R27, [R2.64+0x100] ;  /* 0x0001002a021b9981 */ /* 0x000122000c1e1900 */
[----:B------:R-:W-:Y:S01]  /*4b90*/  ISETP.GE.AND P0, PT, R175, UR28, PT ;  /* 0x0000001caf007c0c */ /* 0x000fe2000bf06270 */
        /* <DEDUP_REMOVED lines=8> */
[C---:B------:R-:W-:Y:S01]  /*4c20*/  LOP3.LUT R163, R6.reuse, 0x180, RZ, 0xfc, !PT ;  /* 0x0000018006a37812 */ /* 0x040fe200078efcff */
        /* <DEDUP_REMOVED lines=47> */
[----:B------:R-:W-:Y:S02]  /*4f20*/  SHF.L.U32 R5, R152, 0x5, RZ ;  /* 0x0000000598057819 */ /* 0x000fe400000006ff */
[C---:B------:R-:W-:Y:S01]  /*4f30*/  LOP3.LUT R16, R6.reuse, 0x340, RZ, 0xfc, !PT ;  /* 0x0000034006107812 */ /* 0x040fe200078efcff */
[----:B------:R0:W5:Y:S01]  /*4f40*/  @!P2 LDG.E R43, [R2.64+0xa80] ;  /* 0x000a802a022ba981 */ /* 0x000162000c1e1900 */
[----:B------:R-:W-:Y:S02]  /*4f50*/  LOP3.LUT R20, R5, 0xffffffe0, R228, 0xe2, !PT ;  /* 0xffffffe005147812 */ /* 0x000fe400078ee2e4 */
[C---:B------:R-:W-:Y:S01]  /*4f60*/  LOP3.LUT R15, R6.reuse, 0x360, RZ, 0xfc, !PT ;  /* 0x00000360060f7812 */ /* 0x040fe200078efcff */
[----:B------:R0:W5:Y:S01]  /*4f70*/  @!P3 LDG.E R40, [R2.64+0xb00] ;  /* 0x000b002a0228b981 */ /* 0x000162000c1e1900 */
[----:B------:R-:W-:-:S02]  /*4f80*/  LOP3.LUT R13, R6, 0x380, RZ, 0xfc, !PT ;  /* 0x00000380060d7812 */ /* 0x000fc400078efcff */
[C---:B------:R-:W-:Y:S01]  /*4f90*/  LOP3.LUT R14, R6.reuse, 0x3a0, RZ, 0xfc, !PT ;  /* 0x000003a0060e7812 */ /* 0x040fe200078efcff */
[----:B------:R0:W5:Y:S01]  /*4fa0*/  @!P4 LDG.E R49, [R2.64+0xb80] ;  /* 0x000b802a0231c981 */ /* 0x000162000c1e1900 */
[----:B------:R-:W-:Y:S02]  /*4fb0*/  LOP3.LUT R11, R6, 0x3c0, RZ, 0xfc, !PT ;  /* 0x000003c0060b7812 */ /* 0x000fe400078efcff */
[----:B------:R-:W-:Y:S01]  /*4fc0*/  ISETP.GE.AND P1, PT, R16, UR28, PT ;  /* 0x0000001c10007c0c */ /* 0x000fe2000bf26270 */
[----:B------:R0:W5:Y:S01]  /*4fd0*/  @!P5 LDG.E R47, [R2.64+0xc00] ;  /* 0x000c002a022fd981 */ /* 0x000162000c1e1900 */
[----:B------:R-:W-:Y:S02]  /*4fe0*/  LOP3.LUT R20, R20, 0x3e0, RZ, 0xfc, !PT ;  /* 0x000003e014147812 */ /* 0x000fe400078efcff */
[----:B------:R-:W-:Y:S01]  /*4ff0*/  ISETP.GE.AND P2, PT, R15, UR28, PT ;  /* 0x0000001c0f007c0c */ /* 0x000fe2000bf46270 */
[----:B------:R0:W5:Y:S01]  /*5000*/  @!P0 LDG.E R44, [R2.64+0xc80] ;  /* 0x000c802a022c8981 */ /* 0x000162000c1e1900 */
[----:B------:R-:W-:-:S02]  /*5010*/  ISETP.GE.AND P3, PT, R13, UR28, PT ;  /* 0x0000001c0d007c0c */ /* 0x000fc4000bf66270 */
[----:B------:R-:W-:Y:S02]  /*5020*/  ISETP.GE.AND P4, PT, R14, UR28, PT ;  /* 0x0000001c0e007c0c */ /* 0x000fe4000bf86270 */
        /* <DEDUP_REMOVED lines=9> */
[----:B------:R-:W-:Y:S01]  /*50c0*/  SHF.L.U32 R240, R152, 0x5, RZ ;  /* 0x0000000598f07819 */ /* 0x000fe200000006ff */
[----:B------:R-:W-:-:S03]  /*50d0*/  UIMAD UR39, UR11, UR32, URZ ;  /* 0x000000200b2772a4 */ /* 0x000fc6000f8e023f */
[----:B------:R-:W-:Y:S01]  /*50e0*/  LOP3.LUT R12, R240, 0xfffffc00, RZ, 0xc0, !PT ;  /* 0xfffffc00f00c7812 */ /* 0x000fe200078ec0ff */
[----:B------:R-:W-:Y:S02]  /*50f0*/  UIMAD.WIDE.U32 UR34, UR10, UR32, URZ ;  /* 0x000000200a2272a5 */ /* 0x000fe4000f8e003f */
[----:B------:R-:W-:Y:S01]  /*5100*/  UIMAD UR39, UR10, UR33, UR39 ;  /* 0x000000210a2772a4 */ /* 0x000fe2000f8e0227 */
[----:B------:R-:W-:Y:S02]  /*5110*/  IADD3 R67, R12, R151, RZ ;  /* 0x000000970c437210 */ /* 0x000fe40007ffe0ff */
[----:B------:R-:W-:Y:S01]  /*5120*/  ULDC.64 UR32, c[0x0][0x188] ;  /* 0x0000620000207ab9 */ /* 0x000fe20000000a00 */
[----:B------:R-:W-:Y:S01]  /*5130*/  ISETP.GE.AND P1, PT, R0, UR28, PT ;  /* 0x0000001c00007c0c */ /* 0x000fe2000bf26270 */
        /* <DEDUP_REMOVED lines=52> */
[----:B------:R-:W-:Y:S01]  /*5480*/  HFMA2.MMA R211, -RZ, RZ, 0, 0 ;  /* 0x00000000ffd37435 */ /* 0x000fe200000001ff */
[-C--:B------:R-:W-:Y:S01]  /*5490*/  LEA.HI.SX32 R169, R64, R67.reuse, 0x1b ;  /* 0x0000004340a97211 */ /* 0x080fe200078fdaff */
[----:B------:R-:W5:Y:S01]  /*54a0*/  LDG.E.64 R2, [R2.64] ;  /* 0x0000002a02027981 */ /* 0x000f62000c1e1b00 */
[----:B------:R-:W-:Y:S02]  /*54b0*/  MOV R5, UR7 ;  /* 0x0000000700057c02 */ /* 0x000fe40008000f00 */
        /* <DEDUP_REMOVED lines=9> */
[----:B------:R-:W-:Y:S01]  /*5550*/  ISETP.GE.AND P0, PT, R6, UR28, PT ;  /* 0x0000001c06007c0c */ /* 0x000fe2000bf06270 */
[----:B------:R-:W-:Y:S01]  /*5560*/  IMAD.WIDE.U32 R6, R5, c[0x0][0x1c0], R6 ;  /* 0x0000700005067a25 */ /* 0x000fe200078e0006 */
        /* <DEDUP_REMOVED lines=11> */
[----:B------:R-:W-:Y:S02]  /*5620*/  IADD3 R5, R7, UR32, RZ ;  /* 0x0000002007057c10 */ /* 0x000fe4000fffe0ff */
[----:B------:R-:W-:Y:S01]  /*5630*/  LEA R4, P2, R6, UR24, 0x2 ;  /* 0x0000001806047c11 */ /* 0x000fe2000f8410ff */
[----:B--2---:R-:W-:Y:S04]  /*5640*/  STS [R10.X4], R21 ;  /* 0x000000150a007388 */ /* 0x004fe80000004800 */
[----:B---3--:R-:W-:Y:S04]  /*5650*/  STS [R9.X4+0x80], R38 ;  /* 0x0000802609007388 */ /* 0x008fe80000004800 */
[----:B----4-:R-:W-:Y:S04]  /*5660*/  STS [R168.X4+0x100], R27 ;  /* 0x0001001ba8007388 */ /* 0x010fe80000004800 */
[----:B-----5:R-:W-:Y:S04]  /*5670*/  STS [R8.X4+0x180], R25 ;  /* 0x0001801908007388 */ /* 0x020fe80000004800 */
        /* <DEDUP_REMOVED lines=19> */
[----:B------:R-:W-:-:S03]  /*57b0*/  LEA.HI.SX32 R68, R174, R67, 0x1b ;  /* 0x00000043ae447211 */ /* 0x000fc600078fdaff */
[----:B------:R-:W-:Y:S01]  /*57c0*/  STS [R155.X4+0xb00], R40 ;  /* 0x000b00289b007388 */ /* 0x000fe20000004800 */
[----:B------:R-:W-:-:S03]  /*57d0*/  LEA.HI.SX32 R67, R176, R67, 0x1b ;  /* 0x00000043b0437211 */ /* 0x000fc600078fdaff */
[----:B------:R-:W-:Y:S04]  /*57e0*/  STS [R110.X4+0xb80], R49 ;  /* 0x000b80316e007388 */ /* 0x000fe80000004800 */
[----:B------:R-:W-:Y:S01]  /*57f0*/  STS [R154.X4+0xc00], R47 ;  /* 0x000c002f9a007388 */ /* 0x000fe20000004800 */
[----:B------:R-:W-:-:S03]  /*5800*/  LEA.HI.X R5, R6, UR25, R5, 0x2, P2 ;  /* 0x0000001906057c11 */ /* 0x000fc600090f1405 */
        /* <DEDUP_REMOVED lines=10> */
[----:B------:R-:W-:Y:S01]  /*58b0*/  CS2R R6, SRZ ;  /* 0x0000000000067805 */ /* 0x000fe2000001ff00 */
[----:B------:R-:W-:Y:S01]  /*58c0*/  MOV R170, RZ ;  /* 0x000000ff00aa7202 */ /* 0x000fe20000000f00 */
[----:B------:R-:W-:-:S05]  /*58d0*/  HFMA2.MMA R209, -RZ, RZ, 0, 0 ;  /* 0x00000000ffd17435 */ /* 0x000fca00000001ff */
[----:B------:R-:W4:Y:S01]  /*58e0*/  @!P1 LDG.E R170, [R4.64+0x80] ;  /* 0x0000802a04aa9981 */ /* 0x000f22000c1e1900 */
[----:B------:R-:W-:-:S04]  /*58f0*/  ISETP.GE.AND P1, PT, R180, UR28, PT ;  /* 0x0000001cb4007c0c */ /* 0x000fc8000bf26270 */
[----:B------:R-:W5:Y:S01]  /*5900*/  @!P0 LDG.E R7, [R4.64+0x100] ;  /* 0x0001002a04078981 */ /* 0x000f62000c1e1900 */
[----:B------:R-:W-:Y:S02]  /*5910*/  ISETP.GE.AND P0, PT, R181, UR28, PT ;  /* 0x0000001cb5007c0c */ /* 0x000fe4000bf06270 */
[----:B------:R-:W-:Y:S01]  /*5920*/  ISETP.GE.AND P2, PT, R179, UR28, PT ;  /* 0x0000001cb3007c0c */ /* 0x000fe2000bf46270 */
[----:B------:R-:W-:-:S05]  /*5930*/  HFMA2.MMA R205, -RZ, RZ, 0, 0 ;  /* 0x00000000ffcd7435 */ /* 0x000fca00000001ff */
[----:B------:R-:W3:Y:S01]  /*5940*/  @!P1 LDG.E R209, [R4.64+0x180] ;  /* 0x0001802a04d19981 */ /* 0x000ee2000c1e1900 */
[----:B------:R-:W-:-:S04]  /*5950*/  ISETP.GE.AND P1, PT, R175, UR28, PT ;  /* 0x0000001caf007c0c */ /* 0x000fc8000bf26270 */
[----:B------:R-:W3:Y:S01]  /*5960*/  @!P0 LDG.E R6, [R4.64+0x200] ;  /* 0x0002002a04068981 */ /* 0x000ee2000c1e1900 */
[----:B------:R-:W-:Y:S02]  /*5970*/  ISETP.GE.AND P0, PT, R177, UR28, PT ;  /* 0x0000001cb1007c0c */ /* 0x000fe4000bf06270 */
[----:B------:R-:W-:Y:S02]  /*5980*/  MOV R207, RZ ;  /* 0x000000ff00cf7202 */ /* 0x000fe40000000f00 */
[----:B------:R-:W-:-:S04]  /*5990*/  MOV R203, RZ ;  /* 0x000000ff00cb7202 */ /* 0x000fc80000000f00 */
[----:B------:R-:W3:Y:S01]  /*59a0*/  @!P2 LDG.E R207, [R4.64+0x280] ;  /* 0x0002802a04cfa981 */ /* 0x000ee2000c1e1900 */
[----:B------:R-:W-:-:S03]  /*59b0*/  HFMA2.MMA R201, -RZ, RZ, 0, 0 ;  /* 0x00000000ffc97435 */ /* 0x000fc600000001ff */
[----:B------:R-:W3:Y:S01]  /*59c0*/  @!P1 LDG.E R203, [R4.64+0x380] ;  /* 0x0003802a04cb9981 */ /* 0x000ee2000c1e1900 */
[----:B------:R-:W-:-:S03]  /*59d0*/  ISETP.GE.AND P1, PT, R167, UR28, PT ;  /* 0x0000001ca7007c0c */ /* 0x000fc6000bf26270 */
[----:B------:R-:W3:Y:S01]  /*59e0*/  @!P0 LDG.E R205, [R4.64+0x300] ;  /* 0x0003002a04cd8981 */ /* 0x000ee2000c1e1900 */
[----:B------:R-:W-:Y:S02]  /*59f0*/  ISETP.GE.AND P0, PT, R171, UR28, PT ;  /* 0x0000001cab007c0c */ /* 0x000fe4000bf06270 */
[----:B0-----:R-:W-:Y:S01]  /*5a00*/  MOV R30, RZ ;  /* 0x000000ff001e7202 */ /* 0x001fe20000000f00 */
[----:B------:R-:W-:-:S06]  /*5a10*/  HFMA2.MMA R188, -RZ, RZ, 0, 0 ;  /* 0x00000000ffbc7435 */ /* 0x000fcc00000001ff */
[----:B------:R0:W3:Y:S01]  /*5a20*/  @!P1 LDG.E R30, [R4.64+0x480] ;  /* 0x0004802a041e9981 */ /* 0x0000e2000c1e1900 */
[----:B------:R-:W-:-:S03]  /*5a30*/  ISETP.GE.AND P1, PT, R121, UR28, PT ;  /* 0x0000001c79007c0c */ /* 0x000fc6000bf26270 */
[----:B------:R-:W3:Y:S01]  /*5a40*/  @!P0 LDG.E R201, [R4.64+0x400] ;  /* 0x0004002a04c98981 */ /* 0x000ee2000c1e1900 */
[----:B------:R-:W-:Y:S02]  /*5a50*/  ISETP.GE.AND P0, PT, R165, UR28, PT ;  /* 0x0000001ca5007c0c */ /* 0x000fe4000bf06270 */
[----:B------:R-:W-:-:S07]  /*5a60*/  MOV R190, RZ ;  /* 0x000000ff00be7202 */ /* 0x000fce0000000f00 */
[----:B------:R0:W3:Y:S04]  /*5a70*/  @!P1 LDG.E R190, [R4.64+0x580] ;  /* 0x0005802a04be9981 */ /* 0x0000e8000c1e1900 */
[----:B------:R0:W3:Y:S01]  /*5a80*/  @!P0 LDG.E R188, [R4.64+0x500] ;  /* 0x0005002a04bc8981 */ /* 0x0000e2000c1e1900 */
[----:B------:R-:W-:Y:S01]  /*5a90*/  ISETP.GE.AND P2, PT, R163, UR28, PT ;  /* 0x0000001ca3007c0c */ /* 0x000fe2000bf46270 */
[----:B------:R-:W-:Y:S01]  /*5aa0*/  HFMA2.MMA R199, -RZ, RZ, 0, 0 ;  /* 0x00000000ffc77435 */ /* 0x000fe200000001ff */
[----:B------:R-:W-:-:S11]  /*5ab0*/  ISETP.GE.AND P1, PT, R161, UR28, PT ;  /* 0x0000001ca1007c0c */ /* 0x000fd6000bf26270 */
[----:B------:R0:W5:Y:S01]  /*5ac0*/  @!P2 LDG.E R199, [R4.64+0x600] ;  /* 0x0006002a04c7a981 */ /* 0x000162000c1e1900 */
[----:B------:R-:W-:Y:S02]  /*5ad0*/  ISETP.GE.AND P4, PT, R160, UR28, PT ;  /* 0x0000001ca0007c0c */ /* 0x000fe4000bf86270 */
[----:B------:R-:W-:Y:S01]  /*5ae0*/  MOV R197, RZ ;  /* 0x000000ff00c57202 */ /* 0x000fe20000000f00 */
[----:B------:R-:W-:-:S05]  /*5af0*/  CS2R R194, SRZ ;  /* 0x0000000000c27805 */ /* 0x000fca000001ff00 */
[----:B------:R0:W5:Y:S05]  /*5b00*/  @!P1 LDG.E R197, [R4.64+0x680] ;  /* 0x0006802a04c59981 */ /* 0x00016a000c1e1900 */
[----:B------:R0:W5:Y:S01]  /*5b10*/  @!P4 LDG.E R194, [R4.64+0x700] ;  /* 0x0007002a04c2c981 */ /* 0x000162000c1e1900 */
[----:B------:R-:W-:-:S13]  /*5b20*/  ISETP.GE.AND P3, PT, R159, UR28, PT ;  /* 0x0000001c9f007c0c */ /* 0x000fda000bf66270 */
[----:B------:R0:W5:Y:S01]  /*5b30*/  @!P3 LDG.E R195, [R4.64+0x780] ;  /* 0x0007802a04c3b981 */ /* 0x000162000c1e1900 */
[----:B------:R-:W-:Y:S01]  /*5b40*/  ISETP.GE.AND P2, PT, R157, UR28, PT ;  /* 0x0000001c9d007c0c */ /* 0x000fe2000bf46270 */
[----:B------:R-:W-:-:S12]  /*5b50*/  HFMA2.MMA R181, -RZ, RZ, 0, 0 ;  /* 0x00000000ffb57435 */ /* 0x000fd800000001ff */
[----:B------:R0:W5:Y:S01]  /*5b60*/  @!P2 LDG.E R181, [R4.64+0x800] ;  /* 0x0008002a04b5a981 */ /* 0x000162000c1e1900 */
[----:B------:R-:W-:Y:S01]  /*5b70*/  ISETP.GE.AND P5, PT, R158, UR28, PT ;  /* 0x0000001c9e007c0c */ /* 0x000fe2000bfa6270 */
[----:B------:R-:W-:Y:S01]  /*5b80*/  HFMA2.MMA R176, -RZ, RZ, 0, 0 ;  /* 0x00000000ffb07435 */ /* 0x000fe200000001ff */
[----:B------:R-:W-:-:S11]  /*5b90*/  ISETP.GE.AND P4, PT, R156, UR28, PT ;  /* 0x0000001c9c007c0c */ /* 0x000fd6000bf86270 */
[----:B------:R0:W5:Y:S01]  /*5ba0*/  @!P5 LDG.E R176, [R4.64+0x880] ;  /* 0x0008802a04b0d981 */ /* 0x000162000c1e1900 */
[----:B------:R-:W-:-:S06]  /*5bb0*/  MOV R172, RZ ;  /* 0x000000ff00ac7202 */ /* 0x000fcc0000000f00 */
[----:B------:R0:W5:Y:S01]  /*5bc0*/  @!P4 LDG.E R172, [R4.64+0x900] ;  /* 0x0009002a04acc981 */ /* 0x000162000c1e1900 */
[----:B------:R-:W-:Y:S02]  /*5bd0*/  ISETP.GE.AND P1, PT, R74, UR28, PT ;  /* 0x0000001c4a007c0c */ /* 0x000fe4000bf26270 */
[----:B------:R-:W-:Y:S02]  /*5be0*/  ISETP.GE.AND P2, PT, R73, UR28, PT ;  /* 0x0000001c49007c0c */ /* 0x000fe4000bf46270 */
[----:B------:R-:W-:Y:S01]  /*5bf0*/  ISETP.GE.AND P4, PT, R57, UR28, PT ;  /* 0x0000001c39007c0c */ /* 0x000fe2000bf86270 */
[----:B------:R-:W-:Y:S01]  /*5c00*/  CS2R R166, SRZ ;  /* 0x0000000000a67805 */ /* 0x000fe2000001ff00 */
[----:B------:R-:W-:Y:S01]  /*5c10*/  MOV R62, RZ ;  /* 0x000000ff003e7202 */ /* 0x000fe20000000f00 */
[----:B------:R-:W-:Y:S01]  /*5c20*/  CS2R R156, SRZ ;  /* 0x00000000009c7805 */ /* 0x000fe2000001ff00 */
[----:B------:R-:W-:-:S05]  /*5c30*/  ISETP.GE.AND P3, PT, R59, UR28, PT ;  /* 0x0000001c3b007c0c */ /* 0x000fca000bf66270 */
        /* <DEDUP_REMOVED lines=9> */
[----:B------:R-:W-:Y:S01]  /*5cd0*/  ISETP.GE.AND P1, PT, R17, UR28, PT ;  /* 0x0000001c11007c0c */ /* 0x000fe2000bf26270 */
[----:B------:R0:W5:Y:S01]  /*5ce0*/  @!P3 LDG.E R157, [R4.64+0xa80] ;  /* 0x000a802a049db981 */ /* 0x000162000c1e1900 */
[----:B------:R-:W-:Y:S01]  /*5cf0*/  ISETP.GE.AND P3, PT, R15, UR28, PT ;  /* 0x0000001c0f007c0c */ /* 0x000fe2000bf66270 */
[----:B------:R-:W0:Y:S02]  /*5d00*/  R2UR UR34, R3 ;  /* 0x00000000032273c2 */ /* 0x000e2400000e0000 */
[----:B------:R0:W5:Y:S01]  /*5d10*/  @!P2 LDG.E R159, [R4.64+0xc00] ;  /* 0x000c002a049fa981 */ /* 0x000162000c1e1900 */
[----:B------:R-:W-:-:S03]  /*5d20*/  ISETP.GE.AND P2, PT, R13, UR28, PT ;  /* 0x0000001c0d007c0c */ /* 0x000fc6000bf46270 */
[----:B------:R0:W5:Y:S01]  /*5d30*/  @!P5 LDG.E R161, [R4.64+0xb80] ;  /* 0x000b802a04a1d981 */ /* 0x000162000c1e1900 */
[----:B------:R-:W-:-:S03]  /*5d40*/  ISETP.GE.AND P5, PT, R14, UR28, PT ;  /* 0x0000001c0e007c0c */ /* 0x000fc6000bfa6270 */
[----:B------:R0:W5:Y:S01]  /*5d50*/  @!P4 LDG.E R163, [R4.64+0xd00] ;  /* 0x000d002a04a3c981 */ /* 0x000162000c1e1900 */
[----:B------:R-:W-:Y:S02]  /*5d60*/  ISETP.GE.AND P4, PT, R11, UR28, PT ;  /* 0x0000001c0b007c0c */ /* 0x000fe4000bf86270 */
[----:B------:R-:W-:Y:S01]  /*5d70*/  ISETP.GE.AND P0, PT, R20, UR28, PT ;  /* 0x0000001c14007c0c */ /* 0x000fe2000bf06270 */
[----:B------:R-:W-:Y:S01]  /*5d80*/  CS2R R164, SRZ ;  /* 0x0000000000a47805 */ /* 0x000fe2000001ff00 */
[----:B------:R0:W5:Y:S04]  /*5d90*/  @!P1 LDG.E R158, [R4.64+0xc80] ;  /* 0x000c802a049e9981 */ /* 0x000168000c1e1900 */
[----:B------:R0:W5:Y:S04]  /*5da0*/  @!P3 LDG.E R160, [R4.64+0xd80] ;  /* 0x000d802a04a0b981 */ /* 0x000168000c1e1900 */
[----:B------:R0:W5:Y:S04]  /*5db0*/  @!P2 LDG.E R165, [R4.64+0xe00] ;  /* 0x000e002a04a5a981 */ /* 0x000168000c1e1900 */
[----:B------:R0:W5:Y:S04]  /*5dc0*/  @!P5 LDG.E R162, [R4.64+0xe80] ;  /* 0x000e802a04a2d981 */ /* 0x000168000c1e1900 */
[----:B------:R1:W5:Y:S04]  /*5dd0*/  @!P4 LDG.E R167, [R4.64+0xf00] ;  /* 0x000f002a04a7c981 */ /* 0x000368000c1e1900 */
[----:B------:R1:W5:Y:S01]  /*5de0*/  @!P0 LDG.E R164, [R4.64+0xf80] ;  /* 0x000f802a04a48981 */ /* 0x000362000c1e1900 */
[----:B------:R-:W-:-:S02]  /*5df0*/  FADD.FTZ R193, R129, UR5 ;  /* 0x0000000581c17e21 */ /* 0x000fc40008010000 */
[----:B------:R-:W-:Y:S02]  /*5e00*/  FADD.FTZ R121, R131, UR5 ;  /* 0x0000000583797e21 */ /* 0x000fe40008010000 */
[----:B0-----:R-:W-:Y:S02]  /*5e10*/  FMUL.FTZ R3, R193, UR34 ;  /* 0x00000022c1037c20 */ /* 0x001fe40008410000 */
[----:B------:R-:W-:Y:S01]  /*5e20*/  FADD.FTZ R184, R128, UR5 ;  /* 0x0000000580b87e21 */ /* 0x000fe20008010000 */
[----:B------:R-:W0:Y:S01]  /*5e30*/  R2UR UR33, R2 ;  /* 0x00000000022173c2 */ /* 0x000e2200000e0000 */
[----:B------:R-:W-:Y:S02]  /*5e40*/  FMUL.FTZ R21, R121, UR34 ;  /* 0x0000002279157c20 */ /* 0x000fe40008410000 */
[----:B-1----:R-:W-:Y:S02]  /*5e50*/  FMUL.RZ R24, R3, 0.15915493667125701904 ;  /* 0x3e22f98303187820 */ /* 0x002fe4000040c000 */
[----:B------:R-:W-:-:S02]  /*5e60*/  FADD.FTZ R189, R130, UR5 ;  /* 0x0000000582bd7e21 */ /* 0x000fc40008010000 */
[----:B------:R-:W-:Y:S02]  /*5e70*/  FMUL.FTZ R3, R184, UR34 ;  /* 0x00000022b8037c20 */ /* 0x000fe40008410000 */
[----:B------:R-:W-:Y:S02]  /*5e80*/  FADD.FTZ R183, R127, UR5 ;  /* 0x000000057fb77e21 */ /* 0x000fe40008010000 */
[----:B--2---:R-:W-:Y:S02]  /*5e90*/  FMUL.RZ R22, R21, 0.15915493667125701904 ;  /* 0x3e22f98315167820 */ /* 0x004fe4000040c000 */
[----:B------:R-:W-:Y:S02]  /*5ea0*/  FMUL.FTZ R21, R189, UR34 ;  /* 0x00000022bd157c20 */ /* 0x000fe40008410000 */
[----:B------:R-:W-:Y:S01]  /*5eb0*/  FMUL.RZ R20, R3, 0.15915493667125701904 ;  /* 0x3e22f98303147820 */ /* 0x000fe2000040c000 */
[----:B------:R-:W-:Y:S01]  /*5ec0*/  LEA R12, R151, R12, 0x5 ;  /* 0x0000000c970c7211 */ /* 0x000fe200078e28ff */
[----:B------:R-:W-:-:S02]  /*5ed0*/  FMUL.FTZ R3, R183, UR34 ;  /* 0x00000022b7037c20 */ /* 0x000fc40008410000 */
[----:B------:R-:W-:Y:S01]  /*5ee0*/  FMUL.RZ R21, R21, 0.15915493667125701904 ;  /* 0x3e22f98315157820 */ /* 0x000fe2000040c000 */
[----:B------:R-:W-:Y:S01]  /*5ef0*/  LEA.HI.SX32 R64, R12, R12, 0x1b ;  /* 0x0000000c0c407211 */ /* 0x000fe200078fdaff */
[----:B------:R-:W-:Y:S01]  /*5f00*/  FMUL.RZ R31, R3, 0.15915493667125701904 ;  /* 0x3e22f983031f7820 */ /* 0x000fe2000040c000 */
[----:B------:R-:W-:Y:S01]  /*5f10*/  MUFU.SIN R187, R22 ;  /* 0x0000001600bb7308 */ /* 0x000fe20000000400 */
[----:B------:R-:W-:Y:S02]  /*5f20*/  FADD.FTZ R180, R126, UR5 ;  /* 0x000000057eb47e21 */ /* 0x000fe40008010000 */
[----:B------:R-:W1:Y:S04]  /*5f30*/  LDS R74, [R64.X4] ;  /* 0x00000000404a7984 */ /* 0x000e680000004800 */
[----:B------:R-:W2:Y:S01]  /*5f40*/  LDS R73, [R64.X4+0x4] ;  /* 0x0000040040497984 */ /* 0x000ea20000004800 */
[----:B------:R-:W-:Y:S03]  /*5f50*/  MUFU.COS R196, R22 ;  /* 0x0000001600c47308 */ /* 0x000fe60000000000 */
[----:B------:R-:W0:Y:S04]  /*5f60*/  LDS R72, [R64.X4+0x8] ;  /* 0x0000080040487984 */ /* 0x000e280000004800 */
[----:B------:R-:W0:Y:S01]  /*5f70*/  LDS R59, [R64.X4+0xc] ;  /* 0x00000c00403b7984 */ /* 0x000e220000004800 */
[----:B------:R-:W-:Y:S03]  /*5f80*/  MUFU.SIN R27, R21 ;  /* 0x00000015001b7308 */ /* 0x000fe60000000400 */
[----:B------:R-:W-:Y:S04]  /*5f90*/  LDS R58, [R64.X4+0x10] ;  /* 0x00001000403a7984 */ /* 0x000fe80000004800 */
[----:B------:R-:W0:Y:S01]  /*5fa0*/  LDS R57, [R64.X4+0x14] ;  /* 0x0000140040397984 */ /* 0x000e220000004800 */
[----:B------:R-:W-:Y:S03]  /*5fb0*/  MUFU.COS R28, R21 ;  /* 0x00000015001c7308 */ /* 0x000fe60000000000 */
[----:B------:R-:W0:Y:S04]  /*5fc0*/  LDS R56, [R64.X4+0x18] ;  /* 0x0000180040387984 */ /* 0x000e280000004800 */
[----:B------:R-:W0:Y:S01]  /*5fd0*/  LDS R55, [R64.X4+0x1c] ;  /* 0x00001c0040377984 */ /* 0x000e220000004800 */
[----:B------:R-:W-:Y:S03]  /*5fe0*/  MUFU.SIN R21, R31 ;  /* 0x0000001f00157308 */ /* 0x000fe60000000400 */
[----:B------:R-:W-:Y:S04]  /*5ff0*/  LDS R54, [R64.X4+0x20] ;  /* 0x0000200040367984 */ /* 0x000fe80000004800 */
[----:B------:R-:W0:Y:S01]  /*6000*/  LDS R53, [R64.X4+0x24] ;  /* 0x0000240040357984 */ /* 0x000e220000004800 */
[----:B------:R0:W-:Y:S03]  /*6010*/  MUFU.COS R22, R31 ;  /* 0x0000001f00167308 */ /* 0x0001e60000000000 */
[----:B------:R-:W0:Y:S04]  /*6020*/  LDS R52, [R64.X4+0x28] ;  /* 0x0000280040347984 */ /* 0x000e280000004800 */
[----:B------:R-:W0:Y:S04]  /*6030*/  LDS R51, [R64.X4+0x2c] ;  /* 0x00002c0040337984 */ /* 0x000e280000004800 */
[----:B------:R-:W-:Y:S04]  /*6040*/  LDS R50, [R64.X4+0x30] ;  /* 0x0000300040327984 */ /* 0x000fe80000004800 */
        /* <DEDUP_REMOVED lines=10> */
[----:B------:R-:W1:Y:S04]  /*60f0*/  LDS R39, [R64.X4+0x5c] ;  /* 0x00005c0040277984 */ /* 0x000e680000004800 */
[----:B------:R-:W1:Y:S04]  /*6100*/  LDS R38, [R64.X4+0x60] ;  /* 0x0000600040267984 */ /* 0x000e680000004800 */
[----:B------:R-:W1:Y:S04]  /*6110*/  LDS R37, [R64.X4+0x64] ;  /* 0x0000640040257984 */ /* 0x000e680000004800 */
[----:B------:R-:W-:Y:S04]  /*6120*/  LDS R36, [R64.X4+0x68] ;  /* 0x0000680040247984 */ /* 0x000fe80000004800 */
[----:B------:R-:W1:Y:S04]  /*6130*/  LDS R35, [R64.X4+0x6c] ;  /* 0x00006c0040237984 */ /* 0x000e680000004800 */
[----:B------:R-:W-:Y:S04]  /*6140*/  LDS R34, [R64.X4+0x70] ;  /* 0x0000700040227984 */ /* 0x000fe80000004800 */
[----:B------:R-:W1:Y:S04]  /*6150*/  LDS R33, [R64.X4+0x74] ;  /* 0x0000740040217984 */ /* 0x000e680000004800 */
[----:B------:R-:W1:Y:S04]  /*6160*/  LDS R32, [R64.X4+0x78] ;  /* 0x0000780040207984 */ /* 0x000e680000004800 */
[----:B0-----:R-:W0:Y:S04]  /*6170*/  LDS R31, [R64.X4+0x7c] ;  /* 0x00007c00401f7984 */ /* 0x001e280000004800 */
[----:B---3--:R-:W-:Y:S04]  /*6180*/  STS [R10.X4+0x2100], R211 ;  /* 0x002100d30a007388 */ /* 0x008fe80000004800 */
[----:B----4-:R-:W-:Y:S01]  /*6190*/  STS [R9.X4+0x2180], R170 ;  /* 0x002180aa09007388 */ /* 0x010fe20000004800 */
[----:B------:R-:W-:-:S03]  /*61a0*/  FMUL.FTZ R3, R180, UR34 ;  /* 0x00000022b4037c20 */ /* 0x000fc60008410000 */
[----:B-----5:R-:W-:Y:S01]  /*61b0*/  STS [R168.X4+0x2200], R7 ;  /* 0x00220007a8007388 */ /* 0x020fe20000004800 */
[----:B------:R-:W-:-:S03]  /*61c0*/  FADD.FTZ R179, R125, UR5 ;  /* 0x000000057db37e21 */ /* 0x000fc60008010000 */
[----:B------:R-:W-:Y:S04]  /*61d0*/  STS [R8.X4+0x2280], R209 ;  /* 0x002280d108007388 */ /* 0x000fe80000004800 */
[----:B------:R-:W-:Y:S04]  /*61e0*/  STS [R111.X4+0x2300], R6 ;  /* 0x002300066f007388 */ /* 0x000fe80000004800 */
[----:B------:R3:W-:Y:S01]  /*61f0*/  STS [R186.X4+0x2380], R207 ;  /* 0x002380cfba007388 */ /* 0x0007e20000004800 */
[----:B------:R-:W-:Y:S02]  /*6200*/  FMUL.RZ R18, R3, 0.15915493667125701904 ;  /* 0x3e22f98303127820 */ /* 0x000fe4000040c000 */
[----:B------:R-:W-:-:S02]  /*6210*/  FMUL.FTZ R3, R179, UR34 ;  /* 0x00000022b3037c20 */ /* 0x000fc40008410000 */
[----:B------:R-:W-:Y:S01]  /*6220*/  FADD.FTZ R177, R124, UR5 ;  /* 0x000000057cb17e21 */ /* 0x000fe20008010000 */
[----:B---3--:R-:W-:Y:S01]  /*6230*/  MOV R186, UR33 ;  /* 0x0000002100ba7c02 */ /* 0x008fe20008000f00 */
[----:B------:R-:W-:Y:S01]  /*6240*/  STS [R200.X4+0x2400], R205 ;  /* 0x002400cdc8007388 */ /* 0x000fe20000004800 */
[----:B------:R-:W-:-:S03]  /*6250*/  FMUL.RZ R16, R3, 0.15915493667125701904 ;  /* 0x3e22f98303107820 */ /* 0x000fc6000040c000 */
[----:B------:R-:W-:Y:S01]  /*6260*/  FMUL.FTZ R186, R186, 1.4426950216293334961 ;  /* 0x3fb8aa3bbaba7820 */ /* 0x000fe20000410000 */
[----:B------:R3:W-:Y:S01]  /*6270*/  STS [R198.X4+0x2480], R203 ;  /* 0x002480cbc6007388 */ /* 0x0007e20000004800 */
[----:B------:R-:W-:Y:S02]  /*6280*/  FMUL.FTZ R3, R177, UR34 ;  /* 0x00000022b1037c20 */ /* 0x000fe40008410000 */
[----:B------:R-:W-:Y:S02]  /*6290*/  FADD.FTZ R174, R123, UR5 ;  /* 0x000000057bae7e21 */ /* 0x000fe40008010000 */
[-C--:B------:R-:W-:Y:S02]  /*62a0*/  FMUL.FTZ R2, R121, R186.reuse ;  /* 0x000000ba79027220 */ /* 0x080fe40000410000 */
[----:B---3--:R-:W-:Y:S02]  /*62b0*/  FMUL.FTZ R198, R193, R186 ;  /* 0x000000bac1c67220 */ /* 0x008fe40000410000 */
[----:B------:R-:W-:-:S02]  /*62c0*/  FMUL.RZ R11, R3, 0.15915493667125701904 ;  /* 0x3e22f983030b7820 */ /* 0x000fc4000040c000 */
[----:B------:R3:W-:Y:S01]  /*62d0*/  MUFU.EX2 R205, R198 ;  /* 0x000000c600cd7308 */ /* 0x0007e20000000800 */
[----:B------:R-:W-:Y:S02]  /*62e0*/  FMUL.FTZ R3, R174, UR34 ;  /* 0x00000022ae037c20 */ /* 0x000fe40008410000 */
[----:B------:R-:W-:Y:S02]  /*62f0*/  FADD.FTZ R175, R122, UR5 ;  /* 0x000000057aaf7e21 */ /* 0x000fe40008010000 */
[----:B------:R-:W-:Y:S02]  /*6300*/  FMUL.RZ R202, R3, 0.15915493667125701904 ;  /* 0x3e22f98303ca7820 */ /* 0x000fe4000040c000 */
[----:B---3--:R-:W-:Y:S01]  /*6310*/  FMUL.FTZ R198, R177, R186 ;  /* 0x000000bab1c67220 */ /* 0x008fe20000410000 */
[----:B------:R-:W-:Y:S01]  /*6320*/  MUFU.SIN R25, R24 ;  /* 0x0000001800197308 */ /* 0x000fe20000000400 */
[----:B------:R-:W-:Y:S01]  /*6330*/  FMUL.FTZ R3, R175, UR34 ;  /* 0x00000022af037c20 */ /* 0x000fe20008410000 */
[----:B------:R3:W-:Y:S01]  /*6340*/  STS [R0.X4+0x2500], R201 ;  /* 0x002500c900007388 */ /* 0x0007e20000004800 */
[----:B------:R-:W-:-:S05]  /*6350*/  FADD.FTZ R171, R119, UR5 ;  /* 0x0000000577ab7e21 */ /* 0x000fca0008010000 */
[----:B------:R-:W-:Y:S01]  /*6360*/  MUFU.COS R26, R24 ;  /* 0x00000018001a7308 */ /* 0x000fe20000000000 */
[----:B------:R-:W-:-:S07]  /*6370*/  FMUL.FTZ R203, R183, R186 ;  /* 0x000000bab7cb7220 */ /* 0x000fce0000410000 */
[----:B------:R-:W4:Y:S01]  /*6380*/  MUFU.EX2 R2, R2 ;  /* 0x0000000200027308 */ /* 0x000f220000000800 */
[----:B---3--:R-:W-:-:S07]  /*6390*/  FMUL.FTZ R0, R174, R186 ;  /* 0x000000baae007220 */ /* 0x008fce0000410000 */
[----:B------:R-:W-:Y:S01]  /*63a0*/  MUFU.SIN R23, R20 ;  /* 0x0000001400177308 */ /* 0x000fe20000000400 */
[----:B------:R-:W-:-:S07]  /*63b0*/  FMUL.RZ R4, R3, 0.15915493667125701904 ;  /* 0x3e22f98303047820 */ /* 0x000fce000040c000 */
[----:B------:R-:W-:Y:S01]  /*63c0*/  MUFU.COS R24, R20 ;  /* 0x0000001400187308 */ /* 0x000fe20000000000 */
[----:B------:R-:W-:-:S07]  /*63d0*/  FMUL.FTZ R3, R171, UR34 ;  /* 0x00000022ab037c20 */ /* 0x000fce0008410000 */
[----:B------:R-:W-:Y:S01]  /*63e0*/  MUFU.SIN R19, R18 ;  /* 0x0000001200137308 */ /* 0x000fe20000000400 */
[----:B------:R-:W-:-:S07]  /*63f0*/  FADD.FTZ R170, R118, UR5 ;  /* 0x0000000576aa7e21 */ /* 0x000fce0008010000 */
[----:B------:R-:W-:Y:S01]  /*6400*/  MUFU.COS R20, R18 ;  /* 0x0000001200147308 */ /* 0x000fe20000000000 */
[----:B------:R-:W-:Y:S07]  /*6410*/  STS [R29.X4+0x2580], R30 ;  /* 0x0025801e1d007388 */ /* 0x000fee0000004800 */
[----:B------:R-:W-:Y:S08]  /*6420*/  MUFU.SIN R17, R16 ;  /* 0x0000001000117308 */ /* 0x000ff00000000400 */
[----:B------:R-:W-:Y:S01]  /*6430*/  MUFU.COS R18, R16 ;  /* 0x0000001000127308 */ /* 0x000fe20000000000 */
[----:B------:R-:W-:Y:S07]  /*6440*/  STS [R65.X4+0x2600], R188 ;  /* 0x002600bc41007388 */ /* 0x000fee0000004800 */
[----:B------:R-:W-:Y:S08]  /*6450*/  MUFU.SIN R15, R11 ;  /* 0x0000000b000f7308 */ /* 0x000ff00000000400 */
[----:B------:R-:W-:Y:S08]  /*6460*/  MUFU.COS R16, R11 ;  /* 0x0000000b00107308 */ /* 0x000ff00000000000 */
[----:B------:R-:W3:Y:S01]  /*6470*/  MUFU.EX2 R198, R198 ;  /* 0x000000c600c67308 */ /* 0x000ee20000000800 */
[----:B------:R-:W-:Y:S01]  /*6480*/  FMUL.RZ R204, R3, 0.15915493667125701904 ;  /* 0x3e22f98303cc7820 */ /* 0x000fe2000040c000 */
[----:B------:R5:W-:Y:S01]  /*6490*/  STS [R185.X4+0x2680], R190 ;  /* 0x002680beb9007388 */ /* 0x000be20000004800 */
[----:B------:R-:W-:-:S02]  /*64a0*/  FMUL.FTZ R201, R179, R186 ;  /* 0x000000bab3c97220 */ /* 0x000fc40000410000 */
[----:B------:R-:W-:-:S03]  /*64b0*/  FMUL.FTZ R3, R170, UR34 ;  /* 0x00000022aa037c20 */ /* 0x000fc60008410000 */
[----:B------:R-:W-:Y:S01]  /*64c0*/  MUFU.SIN R13, R202 ;  /* 0x000000ca000d7308 */ /* 0x000fe20000000400 */
[----:B------:R-:W-:Y:S02]  /*64d0*/  FADD.FTZ R168, R117, UR5 ;  /* 0x0000000575a87e21 */ /* 0x000fe40008010000 */
[----:B-----5:R-:W-:-:S05]  /*64e0*/  FMUL.FTZ R185, R175, R186 ;  /* 0x000000baafb97220 */ /* 0x020fca0000410000 */
[----:B------:R5:W-:Y:S01]  /*64f0*/  MUFU.COS R14, R202 ;  /* 0x000000ca000e7308 */ /* 0x000be20000000000 */
[C---:B----4-:R-:W-:Y:S02]  /*6500*/  FMUL.FTZ R30, R2.reuse, R196 ;  /* 0x000000c4021e7220 */ /* 0x050fe40000410000 */
[----:B------:R-:W-:-:S05]  /*6510*/  FMUL.FTZ R29, R2, R187 ;  /* 0x000000bb021d7220 */ /* 0x000fca0000410000 */
[----:B------:R-:W4:Y:S01]  /*6520*/  MUFU.EX2 R203, R203 ;  /* 0x000000cb00cb7308 */ /* 0x000f220000000800 */
[----:B-----5:R-:W-:Y:S02]  /*6530*/  FMUL.RZ R202, R3, 0.15915493667125701904 ;  /* 0x3e22f98303ca7820 */ /* 0x020fe4000040c000 */
[----:B------:R-:W-:-:S05]  /*6540*/  FMUL.FTZ R2, R171, R186 ;  /* 0x000000baab027220 */ /* 0x000fca0000410000 */
[----:B------:R-:W5:Y:S01]  /*6550*/  MUFU.EX2 R0, R0 ;  /* 0x0000000000007308 */ /* 0x000f620000000800 */
[----:B------:R-:W-:Y:S02]  /*6560*/  FADD.FTZ R65, R115, UR5 ;  /* 0x0000000573417e21 */ /* 0x000fe40008010000 */
[C---:B------:R-:W-:Y:S02]  /*6570*/  FMUL.FTZ R3, R168.reuse, UR34 ;  /* 0x00000022a8037c20 */ /* 0x040fe40008410000 */
[----:B------:R-:W-:-:S03]  /*6580*/  FMUL.FTZ R187, R168, R186 ;  /* 0x000000baa8bb7220 */ /* 0x000fc60000410000 */
[----:B------:R-:W0:Y:S01]  /*6590*/  MUFU.EX2 R201, R201 ;  /* 0x000000c900c97308 */ /* 0x000e220000000800 */
[C---:B---3--:R-:W-:Y:S02]  /*65a0*/  FMUL.FTZ R16, R198.reuse, R16 ;  /* 0x00000010c6107220 */ /* 0x048fe40000410000 */
[----:B------:R-:W-:Y:S02]  /*65b0*/  FMUL.FTZ R15, R198, R15 ;  /* 0x0000000fc60f7220 */ /* 0x000fe40000410000 */
[----:B------:R-:W-:-:S03]  /*65c0*/  FADD.FTZ R111, R116, UR5 ;  /* 0x00000005746f7e21 */ /* 0x000fc60008010000 */
[----:B------:R-:W-:Y:S01]  /*65d0*/  MUFU.SIN R11, R4 ;  /* 0x00000004000b7308 */ /* 0x000fe20000000400 */
[----:B------:R-:W-:Y:S02]  /*65e0*/  FMUL.FTZ R200, R180, R186 ;  /* 0x000000bab4c87220 */ /* 0x000fe40000410000 */
[----:B------:R-:W-:Y:S02]  /*65f0*/  FMUL.FTZ R198, R65, UR34 ;  /* 0x0000002241c67c20 */ /* 0x000fe40008410000 */
[----:B------:R-:W-:-:S03]  /*6600*/  FMUL.RZ R206, R3, 0.15915493667125701904 ;  /* 0x3e22f98303ce7820 */ /* 0x000fc6000040c000 */
[----:B------:R-:W-:Y:S01]  /*6610*/  MUFU.COS R12, R4 ;  /* 0x00000004000c7308 */ /* 0x000fe20000000000 */
[----:B------:R-:W-:-:S07]  /*6620*/  FMUL.FTZ R3, R111, UR34 ;  /* 0x000000226f037c20 */ /* 0x000fce0008410000 */
[----:B------:R-:W3:Y:S01]  /*6630*/  MUFU.EX2 R185, R185 ;  /* 0x000000b900b97308 */ /* 0x000ee20000000800 */
[----:B------:R-:W-:Y:S02]  /*6640*/  FMUL.FTZ R196, R65, R186 ;  /* 0x000000ba41c47220 */ /* 0x000fe40000410000 */
[----:B------:R-:W-:-:S05]  /*6650*/  FMUL.RZ R198, R198, 0.15915493667125701904 ;  /* 0x3e22f983c6c67820 */ /* 0x000fca000040c000 */
[----:B------:R-:W-:Y:S01]  /*6660*/  MUFU.SIN R9, R204 ;  /* 0x000000cc00097308 */ /* 0x000fe20000000400 */
[-C--:B------:R-:W-:Y:S02]  /*6670*/  FMUL.FTZ R188, R170, R186.reuse ;  /* 0x000000baaabc7220 */ /* 0x080fe40000410000 */
[----:B------:R-:W-:-:S05]  /*6680*/  FMUL.FTZ R190, R111, R186 ;  /* 0x000000ba6fbe7220 */ /* 0x000fca0000410000 */
[----:B------:R0:W-:Y:S01]  /*6690*/  MUFU.COS R10, R204 ;  /* 0x000000cc000a7308 */ /* 0x0001e20000000000 */
[C---:B----4-:R-:W-:Y:S02]  /*66a0*/  FMUL.FTZ R22, R203.reuse, R22 ;  /* 0x00000016cb167220 */ /* 0x050fe40000410000 */
[----:B------:R-:W-:-:S05]  /*66b0*/  FMUL.FTZ R21, R203, R21 ;  /* 0x00000015cb157220 */ /* 0x000fca0000410000 */
[----:B------:R-:W4:Y:S01]  /*66c0*/  MUFU.EX2 R2, R2 ;  /* 0x0000000200027308 */ /* 0x000f220000000800 */
[C---:B-----5:R-:W-:Y:S02]  /*66d0*/  FMUL.FTZ R14, R0.reuse, R14 ;  /* 0x0000000e000e7220 */ /* 0x060fe40000410000 */
[----:B------:R-:W-:Y:S02]  /*66e0*/  FMUL.FTZ R13, R0, R13 ;  /* 0x0000000d000d7220 */ /* 0x000fe40000410000 */
[----:B------:R-:W-:-:S03]  /*66f0*/  FMUL.RZ R207, R3, 0.15915493667125701904 ;  /* 0x3e22f98303cf7820 */ /* 0x000fc6000040c000 */
[----:B------:R-:W-:Y:S08]  /*6700*/  MUFU.SIN R5, R206 ;  /* 0x000000ce00057308 */ /* 0x000ff00000000400 */
[----:B------:R-:W-:Y:S08]  /*6710*/  MUFU.COS R6, R206 ;  /* 0x000000ce00067308 */ /* 0x000ff00000000000 */
[----:B------:R-:W5:Y:S01]  /*6720*/  MUFU.EX2 R187, R187 ;  /* 0x000000bb00bb7308 */ /* 0x000f620000000800 */
[----:B0-----:R-:W-:-:S07]  /*6730*/  FMUL.FTZ R18, R201, R18 ;  /* 0x00000012c9127220 */ /* 0x001fce0000410000 */
[----:B------:R-:W0:Y:S01]  /*6740*/  MUFU.EX2 R200, R200 ;  /* 0x000000c800c87308 */ /* 0x000e220000000800 */
[----:B------:R-:W-:-:S07]  /*6750*/  FMUL.FTZ R17, R201, R17 ;  /* 0x00000011c9117220 */ /* 0x000fce0000410000 */
[----:B------:R-:W-:Y:S01]  /*6760*/  MUFU.EX2 R0, R196 ;  /* 0x000000c400007308 */ /* 0x000fe20000000800 */
[----:B---3--:R-:W-:-:S07]  /*6770*/  FMUL.FTZ R12, R185, R12 ;  /* 0x0000000cb90c7220 */ /* 0x008fce0000410000 */
[----:B------:R-:W3:Y:S01]  /*6780*/  MUFU.COS R203, R198 ;  /* 0x000000c600cb7308 */ /* 0x000ee20000000000 */
[----:B------:R-:W-:Y:S02]  /*6790*/  FMUL.FTZ R11, R185, R11 ;  /* 0x0000000bb90b7220 */ /* 0x000fe40000410000 */
[----:B------:R-:W-:-:S05]  /*67a0*/  FADD.FTZ R185, R132, UR5 ;  /* 0x0000000584b97e21 */ /* 0x000fca0008010000 */
[----:B------:R-:W-:Y:S01]  /*67b0*/  MUFU.SIN R7, R202 ;  /* 0x000000ca00077308 */ /* 0x000fe20000000400 */
[----:B------:R-:W-:-:S07]  /*67c0*/  FMUL.FTZ R204, R189, R186 ;  /* 0x000000babdcc7220 */ /* 0x000fce0000410000 */
[----:B------:R-:W-:Y:S01]  /*67d0*/  MUFU.COS R8, R202 ;  /* 0x000000ca00087308 */ /* 0x000fe20000000000 */
[----:B----4-:R-:W-:-:S07]  /*67e0*/  FMUL.FTZ R10, R2, R10 ;  /* 0x0000000a020a7220 */ /* 0x010fce0000410000 */
[----:B------:R-:W-:Y:S01]  /*67f0*/  MUFU.SIN R3, R207 ;  /* 0x000000cf00037308 */ /* 0x000fe20000000400 */
[----:B------:R-:W-:-:S07]  /*6800*/  FMUL.FTZ R9, R2, R9 ;  /* 0x0000000902097220 */ /* 0x000fce0000410000 */
[----:B------:R-:W-:Y:S01]  /*6810*/  MUFU.COS R4, R207 ;  /* 0x000000cf00047308 */ /* 0x000fe20000000000 */
[----:B------:R-:W-:-:S07]  /*6820*/  FMUL.FTZ R2, R185, UR34 ;  /* 0x00000022b9027c20 */ /* 0x000fce0008410000 */
[----:B------:R-:W4:Y:S08]  /*6830*/  MUFU.EX2 R188, R188 ;  /* 0x000000bc00bc7308 */ /* 0x000f300000000800 */
[----:B------:R-:W2:Y:S01]  /*6840*/  MUFU.EX2 R190, R190 ;  /* 0x000000be00be7308 */ /* 0x000ea20000000800 */
[----:B-----5:R-:W-:-:S07]  /*6850*/  FMUL.FTZ R6, R187, R6 ;  /* 0x00000006bb067220 */ /* 0x020fce0000410000 */
[----:B------:R5:W4:Y:S01]  /*6860*/  MUFU.SIN R201, R198 ;  /* 0x000000c600c97308 */ /* 0x000b220000000400 */
[----:B------:R-:W-:Y:S02]  /*6870*/  FMUL.FTZ R5, R187, R5 ;  /* 0x00000005bb057220 */ /* 0x000fe40000410000 */
[C---:B0-----:R-:W-:Y:S02]  /*6880*/  FMUL.FTZ R20, R200.reuse, R20 ;  /* 0x00000014c8147220 */ /* 0x041fe40000410000 */
[----:B------:R-:W-:Y:S02]  /*6890*/  FMUL.FTZ R19, R200, R19 ;  /* 0x00000013c8137220 */ /* 0x000fe40000410000 */
[----:B-1----:R-:W-:Y:S01]  /*68a0*/  FMUL.FTZ R187, R74, R185 ;  /* 0x000000b94abb7220 */ /* 0x002fe20000410000 */
[----:B------:R-:W0:Y:S01]  /*68b0*/  MUFU.EX2 R204, R204 ;  /* 0x000000cc00cc7308 */ /* 0x000e220000000800 */
[----:B------:R-:W-:Y:S02]  /*68c0*/  FMUL.RZ R200, R2, 0.15915493667125701904 ;  /* 0x3e22f98302c87820 */ /* 0x000fe4000040c000 */
[----:B---3--:R-:W-:-:S02]  /*68d0*/  FMUL.FTZ R2, R0, R203 ;  /* 0x000000cb00027220 */ /* 0x008fc40000410000 */
[-C--:B-----5:R-:W-:Y:S02]  /*68e0*/  FMUL.FTZ R198, R185, R186.reuse ;  /* 0x000000bab9c67220 */ /* 0x0a0fe40000410000 */
[----:B--2---:R-:W-:Y:S02]  /*68f0*/  FMUL.FTZ R203, R73, R185 ;  /* 0x000000b949cb7220 */ /* 0x004fe40000410000 */
[----:B------:R-:W-:Y:S01]  /*6900*/  FMUL.FTZ R185, R148, R187 ;  /* 0x000000bb94b97220 */ /* 0x000fe20000410000 */
[----:B------:R-:W-:Y:S01]  /*6910*/  MUFU.SIN R196, R200 ;  /* 0x000000c800c47308 */ /* 0x000fe20000000400 */
[----:B------:R-:W-:Y:S02]  /*6920*/  FMUL.FTZ R202, R184, R186 ;  /* 0x000000bab8ca7220 */ /* 0x000fe40000410000 */
[C---:B----4-:R-:W-:Y:S02]  /*6930*/  FMUL.FTZ R8, R188.reuse, R8 ;  /* 0x00000008bc087220 */ /* 0x050fe40000410000 */
[----:B------:R-:W-:-:S02]  /*6940*/  FMUL.FTZ R7, R188, R7 ;  /* 0x00000007bc077220 */ /* 0x000fc40000410000 */
[C---:B------:R-:W-:Y:S02]  /*6950*/  FMUL.FTZ R4, R190.reuse, R4 ;  /* 0x00000004be047220 */ /* 0x040fe40000410000 */
[----:B------:R-:W-:Y:S02]  /*6960*/  FMUL.FTZ R3, R190, R3 ;  /* 0x00000003be037220 */ /* 0x000fe40000410000 */
[----:B------:R1:W-:Y:S01]  /*6970*/  MUFU.COS R190, R200 ;  /* 0x000000c800be7308 */ /* 0x0003e20000000000 */
[----:B------:R-:W-:Y:S02]  /*6980*/  FMUL.FTZ R186, R148, R203 ;  /* 0x000000cb94ba7220 */ /* 0x000fe40000410000 */
[----:B------:R-:W-:Y:S02]  /*6990*/  FMUL.FTZ R188, R72, R121 ;  /* 0x0000007948bc7220 */ /* 0x000fe40000410000 */
[----:B------:R-:W-:Y:S02]  /*69a0*/  FMUL.FTZ R0, R0, R201 ;  /* 0x000000c900007220 */ /* 0x000fe40000410000 */
[----:B------:R-:W-:Y:S01]  /*69b0*/  FMUL.FTZ R203, R185, R29 ;  /* 0x0000001db9cb7220 */ /* 0x000fe20000410000 */
[----:B------:R2:W3:Y:S01]  /*69c0*/  MUFU.EX2 R201, R198 ;  /* 0x000000c600c97308 */ /* 0x0004e20000000800 */
[----:B-1----:R-:W-:-:S02]  /*69d0*/  FMUL.FTZ R200, R59, R121 ;  /* 0x000000793bc87220 */ /* 0x002fc40000410000 */
[C---:B------:R-:W-:Y:S02]  /*69e0*/  FMUL.FTZ R187, R147.reuse, R188 ;  /* 0x000000bc93bb7220 */ /* 0x040fe40000410000 */
[C---:B------:R-:W-:Y:S02]  /*69f0*/  FMUL.FTZ R121, R186.reuse, R29 ;  /* 0x0000001dba797220 */ /* 0x040fe40000410000 */
[----:B------:R-:W-:Y:S02]  /*6a00*/  FMUL.FTZ R188, R147, R200 ;  /* 0x000000c893bc7220 */ /* 0x000fe40000410000 */
[----:B------:R-:W-:Y:S01]  /*6a10*/  FFMA.FTZ R203, R186, R30, R203 ;  /* 0x0000001ebacb7223 */ /* 0x000fe200000100cb */
[----:B------:R1:W-:Y:S01]  /*6a20*/  STS [R120.X4+0x2700], R199 ;  /* 0x002700c778007388 */ /* 0x0003e20000004800 */
[----:B0-----:R-:W-:Y:S02]  /*6a30*/  FMUL.FTZ R27, R204, R27 ;  /* 0x0000001bcc1b7220 */ /* 0x001fe40000410000 */
[----:B------:R-:W-:-:S02]  /*6a40*/  FADD.FTZ R203, R188, R203 ;  /* 0x000000cbbccb7221 */ /* 0x000fc40000010000 */
[----:B------:R-:W-:Y:S02]  /*6a50*/  FMUL.FTZ R28, R204, R28 ;  /* 0x0000001ccc1c7220 */ /* 0x000fe40000410000 */
[----:B-1----:R-:W-:Y:S02]  /*6a60*/  FFMA.FTZ R120, R185, R30, -R121 ;  /* 0x0000001eb9787223 */ /* 0x002fe40000010879 */
[----:B------:R-:W-:Y:S02]  /*6a70*/  FMUL.FTZ R121, R27, R203 ;  /* 0x000000cb1b797220 */ /* 0x000fe40000410000 */
[----:B------:R-:W-:Y:S02]  /*6a80*/  FADD.FTZ R120, R187, R120 ;  /* 0x00000078bb787221 */ /* 0x000fe40000010000 */
[C---:B------:R-:W-:Y:S02]  /*6a90*/  FMUL.FTZ R26, R205.reuse, R26 ;  /* 0x0000001acd1a7220 */ /* 0x040fe40000410000 */
[----:B------:R-:W-:-:S02]  /*6aa0*/  FMUL.FTZ R25, R205, R25 ;  /* 0x00000019cd197220 */ /* 0x000fc40000410000 */
[-C--:B--2---:R-:W-:Y:S02]  /*6ab0*/  FMUL.FTZ R198, R27, R120.reuse ;  /* 0x000000781bc67220 */ /* 0x084fe40000410000 */
[C---:B------:R-:W-:Y:S02]  /*6ac0*/  FFMA.FTZ R205, R28.reuse, R120, -R121 ;  /* 0x000000781ccd7223 */ /* 0x040fe40000010879 */
[C---:B---3--:R-:W-:Y:S02]  /*6ad0*/  FMUL.FTZ R121, R201.reuse, R196 ;  /* 0x000000c4c9797220 */ /* 0x048fe40000410000 */
[----:B------:R-:W-:Y:S02]  /*6ae0*/  FMUL.FTZ R120, R201, R190 ;  /* 0x000000bec9787220 */ /* 0x000fe40000410000 */
[----:B------:R-:W-:Y:S02]  /*6af0*/  FFMA.FTZ R200, R28, R203, R198 ;  /* 0x000000cb1cc87223 */ /* 0x000fe400000100c6 */
[----:B------:R-:W-:-:S02]  /*6b00*/  FMUL.FTZ R201, R57, R189 ;  /* 0x000000bd39c97220 */ /* 0x000fc40000410000 */
[CC--:B------:R-:W-:Y:S02]  /*6b10*/  FMUL.FTZ R203, R121.reuse, R29.reuse ;  /* 0x0000001d79cb7220 */ /* 0x0c0fe40000410000 */
[----:B------:R-:W-:Y:S02]  /*6b20*/  FMUL.FTZ R190, R120, R29 ;  /* 0x0000001d78be7220 */ /* 0x000fe40000410000 */
[----:B------:R-:W-:Y:S02]  /*6b30*/  FMUL.FTZ R199, R58, R189 ;  /* 0x000000bd3ac77220 */ /* 0x000fe40000410000 */
[----:B------:R-:W-:Y:S02]  /*6b40*/  FMUL.FTZ R189, R146, R201 ;  /* 0x000000c992bd7220 */ /* 0x000fe40000410000 */
[-C--:B------:R-:W-:Y:S02]  /*6b50*/  FFMA.FTZ R203, R120, R30.reuse, -R203 ;  /* 0x0000001e78cb7223 */ /* 0x080fe400000108cb */
[----:B------:R-:W-:Y:S01]  /*6b60*/  FFMA.FTZ R196, R121, R30, R190 ;  /* 0x0000001e79c47223 */ /* 0x000fe200000100be */
[----:B------:R-:W0:Y:S01]  /*6b70*/  MUFU.EX2 R202, R202 ;  /* 0x000000ca00ca7308 */ /* 0x000e220000000800 */
[----:B------:R-:W-:Y:S01]  /*6b80*/  FMUL.FTZ R190, R146, R199 ;  /* 0x000000c792be7220 */ /* 0x000fe20000410000 */
[----:B------:R1:W-:Y:S01]  /*6b90*/  STS [R192.X4+0x2780], R197 ;  /* 0x002780c5c0007388 */ /* 0x0003e20000004800 */
[----:B------:R-:W-:-:S02]  /*6ba0*/  FADD.FTZ R200, R189, R200 ;  /* 0x000000c8bdc87221 */ /* 0x000fc40000010000 */
[----:B------:R-:W-:Y:S01]  /*6bb0*/  FADD.FTZ R205, R190, R205 ;  /* 0x000000cdbecd7221 */ /* 0x000fe20000010000 */
[----:B------:R2:W-:Y:S01]  /*6bc0*/  STS [R191.X4+0x2800], R194 ;  /* 0x002800c2bf007388 */ /* 0x0005e20000004800 */
[C---:B------:R-:W-:Y:S02]  /*6bd0*/  FMUL.FTZ R198, R27.reuse, R196 ;  /* 0x000000c41bc67220 */ /* 0x040fe40000410000 */
[----:B-1----:R-:W-:Y:S02]  /*6be0*/  FMUL.FTZ R197, R27, R203 ;  /* 0x000000cb1bc57220 */ /* 0x002fe40000410000 */
[C---:B--2---:R-:W-:Y:S02]  /*6bf0*/  FMUL.FTZ R191, R25.reuse, R200 ;  /* 0x000000c819bf7220 */ /* 0x044fe40000410000 */
[----:B------:R-:W-:Y:S02]  /*6c00*/  FFMA.FTZ R197, R28, R196, R197 ;  /* 0x000000c41cc57223 */ /* 0x000fe400000100c5 */
[----:B------:R-:W-:-:S02]  /*6c10*/  FMUL.FTZ R199, R25, R205 ;  /* 0x000000cd19c77220 */ /* 0x000fc40000410000 */
[----:B------:R-:W-:Y:S02]  /*6c20*/  FFMA.FTZ R205, R26, R205, -R191 ;  /* 0x000000cd1acd7223 */ /* 0x000fe400000108bf */
[----:B------:R-:W-:Y:S02]  /*6c30*/  FMUL.FTZ R192, R56, R193 ;  /* 0x000000c138c07220 */ /* 0x000fe40000410000 */
[----:B------:R-:W-:Y:S02]  /*6c40*/  FFMA.FTZ R198, R28, R203, -R198 ;  /* 0x000000cb1cc67223 */ /* 0x000fe400000108c6 */
[----:B------:R-:W-:Y:S02]  /*6c50*/  FMUL.FTZ R191, R25, R197 ;  /* 0x000000c519bf7220 */ /* 0x000fe40000410000 */
[----:B------:R-:W-:Y:S02]  /*6c60*/  FMUL.FTZ R194, R55, R193 ;  /* 0x000000c137c27220 */ /* 0x000fe40000410000 */
[----:B------:R-:W-:-:S02]  /*6c70*/  FMUL.FTZ R192, R145, R192 ;  /* 0x000000c091c07220 */ /* 0x000fc40000410000 */
[C---:B------:R-:W-:Y:S02]  /*6c80*/  FFMA.FTZ R196, R26.reuse, R198, -R191 ;  /* 0x000000c61ac47223 */ /* 0x040fe400000108bf */
[----:B------:R-:W-:Y:S02]  /*6c90*/  FFMA.FTZ R200, R26, R200, R199 ;  /* 0x000000c81ac87223 */ /* 0x000fe400000100c7 */
[----:B------:R-:W-:Y:S02]  /*6ca0*/  FMUL.FTZ R191, R145, R194 ;  /* 0x000000c291bf7220 */ /* 0x000fe40000410000 */
[----:B0-----:R-:W-:Y:S02]  /*6cb0*/  FMUL.FTZ R23, R202, R23 ;  /* 0x00000017ca177220 */ /* 0x001fe40000410000 */
[----:B------:R-:W-:Y:S02]  /*6cc0*/  FADD.FTZ R205, R192, R205 ;  /* 0x000000cdc0cd7221 */ /* 0x000fe40000010000 */
[----:B------:R-:W-:-:S02]  /*6cd0*/  FMUL.FTZ R198, R25, R198 ;  /* 0x000000c619c67220 */ /* 0x000fc40000410000 */
[----:B------:R-:W-:Y:S02]  /*6ce0*/  FADD.FTZ R200, R191, R200 ;  /* 0x000000c8bfc87221 */ /* 0x000fe40000010000 */
        /* <DEDUP_REMOVED lines=8> */
[----:B------:R-:W-:Y:S02]  /*6d70*/  FFMA.FTZ R205, R24, R205, -R194 ;  /* 0x000000cd18cd7223 */ /* 0x000fe400000108c2 */
[----:B------:R-:W-:Y:S02]  /*6d80*/  FMUL.FTZ R194, R144, R197 ;  /* 0x000000c590c27220 */ /* 0x000fe40000410000 */
[----:B------:R-:W-:Y:S01]  /*6d90*/  FADD.FTZ R200, R193, R200 ;  /* 0x000000c8c1c87221 */ /* 0x000fe20000010000 */
[----:B------:R0:W-:Y:S01]  /*6da0*/  STS [R182.X4+0x2880], R195 ;  /* 0x002880c3b6007388 */ /* 0x0001e20000004800 */
[----:B------:R-:W-:-:S02]  /*6db0*/  FMUL.FTZ R199, R23, R196 ;  /* 0x000000c417c77220 */ /* 0x000fc40000410000 */
[-C--:B------:R-:W-:Y:S02]  /*6dc0*/  FMUL.FTZ R197, R23, R198.reuse ;  /* 0x000000c617c57220 */ /* 0x080fe40000410000 */
[----:B------:R-:W-:Y:S02]  /*6dd0*/  FADD.FTZ R205, R194, R205 ;  /* 0x000000cdc2cd7221 */ /* 0x000fe40000010000 */
[C---:B------:R-:W-:Y:S02]  /*6de0*/  FFMA.FTZ R199, R24.reuse, R198, R199 ;  /* 0x000000c618c77223 */ /* 0x040fe400000100c7 */
[C---:B0-----:R-:W-:Y:S02]  /*6df0*/  FMUL.FTZ R182, R21.reuse, R200 ;  /* 0x000000c815b67220 */ /* 0x041fe40000410000 */
[----:B------:R-:W-:Y:S02]  /*6e00*/  FFMA.FTZ R197, R24, R196, -R197 ;  /* 0x000000c418c57223 */ /* 0x000fe400000108c5 */
[----:B------:R-:W-:-:S02]  /*6e10*/  FMUL.FTZ R195, R21, R205 ;  /* 0x000000cd15c37220 */ /* 0x000fc40000410000 */
[----:B------:R-:W-:Y:S02]  /*6e20*/  FFMA.FTZ R205, R22, R205, -R182 ;  /* 0x000000cd16cd7223 */ /* 0x000fe400000108b6 */
[-C--:B------:R-:W-:Y:S02]  /*6e30*/  FMUL.FTZ R196, R52, R183.reuse ;  /* 0x000000b734c47220 */ /* 0x080fe40000410000 */
[----:B------:R-:W-:Y:S02]  /*6e40*/  FMUL.FTZ R182, R51, R183 ;  /* 0x000000b733b67220 */ /* 0x000fe40000410000 */
[----:B------:R-:W-:Y:S02]  /*6e50*/  FMUL.FTZ R184, R21, R199 ;  /* 0x000000c715b87220 */ /* 0x000fe40000410000 */
[----:B------:R-:W-:Y:S02]  /*6e60*/  FFMA.FTZ R200, R22, R200, R195 ;  /* 0x000000c816c87223 */ /* 0x000fe400000100c3 */
[----:B------:R-:W-:-:S02]  /*6e70*/  FMUL.FTZ R196, R143, R196 ;  /* 0x000000c48fc47220 */ /* 0x000fc40000410000 */
[----:B------:R-:W-:Y:S02]  /*6e80*/  FMUL.FTZ R195, R143, R182 ;  /* 0x000000b68fc37220 */ /* 0x000fe40000410000 */
[-C--:B------:R-:W-:Y:S02]  /*6e90*/  FFMA.FTZ R184, R22, R197.reuse, -R184 ;  /* 0x000000c516b87223 */ /* 0x080fe400000108b8 */
        /* <DEDUP_REMOVED lines=12> */
[----:B------:R-:W-:Y:S02]  /*6f60*/  FADD.FTZ R200, R197, R200 ;  /* 0x000000c8c5c87221 */ /* 0x000fe40000010000 */
[----:B------:R-:W-:Y:S01]  /*6f70*/  FADD.FTZ R205, R198, R205 ;  /* 0x000000cdc6cd7221 */ /* 0x000fe20000010000 */
[----:B------:R0:W-:Y:S01]  /*6f80*/  STS [R178.X4+0x2900], R181 ;  /* 0x002900b5b2007388 */ /* 0x0001e20000004800 */
[----:B------:R-:W-:Y:S02]  /*6f90*/  FMUL.FTZ R180, R19, R184 ;  /* 0x000000b813b47220 */ /* 0x000fe40000410000 */
[----:B0-----:R-:W-:-:S02]  /*6fa0*/  FMUL.FTZ R178, R17, R200 ;  /* 0x000000c811b27220 */ /* 0x001fc40000410000 */
[-C--:B------:R-:W-:Y:S02]  /*6fb0*/  FMUL.FTZ R181, R17, R205.reuse ;  /* 0x000000cd11b57220 */ /* 0x080fe40000410000 */
[C---:B------:R-:W-:Y:S02]  /*6fc0*/  FFMA.FTZ R205, R18.reuse, R205, -R178 ;  /* 0x000000cd12cd7223 */ /* 0x040fe400000108b2 */
[----:B------:R-:W-:Y:S02]  /*6fd0*/  FFMA.FTZ R182, R18, R200, R181 ;  /* 0x000000c812b67223 */ /* 0x000fe400000100b5 */
[-C--:B------:R-:W-:Y:S02]  /*6fe0*/  FMUL.FTZ R178, R47, R179.reuse ;  /* 0x000000b32fb27220 */ /* 0x080fe40000410000 */
[----:B------:R-:W-:Y:S02]  /*6ff0*/  FMUL.FTZ R200, R48, R179 ;  /* 0x000000b330c87220 */ /* 0x000fe40000410000 */
[----:B------:R-:W-:-:S02]  /*7000*/  FMUL.FTZ R183, R19, R199 ;  /* 0x000000c713b77220 */ /* 0x000fc40000410000 */
[----:B------:R-:W-:Y:S02]  /*7010*/  FFMA.FTZ R180, R20, R199, R180 ;  /* 0x000000c714b47223 */ /* 0x000fe400000100b4 */
[C---:B------:R-:W-:Y:S02]  /*7020*/  FMUL.FTZ R199, R141.reuse, R178 ;  /* 0x000000b28dc77220 */ /* 0x040fe40000410000 */
[----:B------:R-:W-:Y:S02]  /*7030*/  FMUL.FTZ R200, R141, R200 ;  /* 0x000000c88dc87220 */ /* 0x000fe40000410000 */
[----:B------:R-:W-:Y:S02]  /*7040*/  FADD.FTZ R182, R199, R182 ;  /* 0x000000b6c7b67221 */ /* 0x000fe40000010000 */
[----:B------:R-:W-:Y:S02]  /*7050*/  FADD.FTZ R205, R200, R205 ;  /* 0x000000cdc8cd7221 */ /* 0x000fe40000010000 */
[----:B------:R-:W-:-:S02]  /*7060*/  FMUL.FTZ R201, R45, R177 ;  /* 0x000000b12dc97220 */ /* 0x000fc40000410000 */
[----:B------:R-:W-:Y:S02]  /*7070*/  FMUL.FTZ R178, R15, R182 ;  /* 0x000000b60fb27220 */ /* 0x000fe40000410000 */
[----:B------:R-:W-:Y:S02]  /*7080*/  FMUL.FTZ R177, R46, R177 ;  /* 0x000000b12eb17220 */ /* 0x000fe40000410000 */
[----:B------:R-:W-:Y:S02]  /*7090*/  FFMA.FTZ R183, R20, R184, -R183 ;  /* 0x000000b814b77223 */ /* 0x000fe400000108b7 */
[----:B------:R-:W-:Y:S02]  /*70a0*/  FMUL.FTZ R181, R17, R180 ;  /* 0x000000b411b57220 */ /* 0x000fe40000410000 */
[-C--:B------:R-:W-:Y:S02]  /*70b0*/  FMUL.FTZ R179, R15, R205.reuse ;  /* 0x000000cd0fb37220 */ /* 0x080fe40000410000 */
[----:B------:R-:W-:-:S02]  /*70c0*/  FFMA.FTZ R205, R16, R205, -R178 ;  /* 0x000000cd10cd7223 */ /* 0x000fc400000108b2 */
[----:B------:R-:W-:Y:S02]  /*70d0*/  FMUL.FTZ R202, R140, R177 ;  /* 0x000000b18cca7220 */ /* 0x000fe40000410000 */
[----:B------:R-:W-:Y:S02]  /*70e0*/  FFMA.FTZ R181, R18, R183, -R181 ;  /* 0x000000b712b57223 */ /* 0x000fe400000108b5 */
[----:B------:R-:W-:Y:S02]  /*70f0*/  FFMA.FTZ R182, R16, R182, R179 ;  /* 0x000000b610b67223 */ /* 0x000fe400000100b3 */
[----:B------:R-:W-:Y:S02]  /*7100*/  FMUL.FTZ R201, R140, R201 ;  /* 0x000000c98cc97220 */ /* 0x000fe40000410000 */
[----:B------:R-:W-:Y:S02]  /*7110*/  FMUL.FTZ R183, R17, R183 ;  /* 0x000000b711b77220 */ /* 0x000fe40000410000 */
[----:B------:R-:W-:-:S02]  /*7120*/  FADD.FTZ R205, R202, R205 ;  /* 0x000000cdcacd7221 */ /* 0x000fc40000010000 */
[----:B------:R-:W-:Y:S01]  /*7130*/  FADD.FTZ R182, R201, R182 ;  /* 0x000000b6c9b67221 */ /* 0x000fe20000010000 */
[----:B------:R0:W-:Y:S01]  /*7140*/  STS [R173.X4+0x2980], R176 ;  /* 0x002980b0ad007388 */ /* 0x0001e20000004800 */
[----:B------:R-:W-:Y:S02]  /*7150*/  FFMA.FTZ R183, R18, R180, R183 ;  /* 0x000000b412b77223 */ /* 0x000fe400000100b7 */
[----:B------:R-:W-:Y:S02]  /*7160*/  FMUL.FTZ R178, R15, R181 ;  /* 0x000000b50fb27220 */ /* 0x000fe40000410000 */
[----:B------:R-:W-:Y:S02]  /*7170*/  FMUL.FTZ R179, R13, R205 ;  /* 0x000000cd0db37220 */ /* 0x000fe40000410000 */
[-C--:B------:R-:W-:Y:S02]  /*7180*/  FMUL.FTZ R204, R44, R174.reuse ;  /* 0x000000ae2ccc7220 */ /* 0x080fe40000410000 */
[----:B0-----:R-:W-:-:S02]  /*7190*/  FMUL.FTZ R176, R43, R174 ;  /* 0x000000ae2bb07220 */ /* 0x001fc40000410000 */
[-C--:B------:R-:W-:Y:S02]  /*71a0*/  FMUL.FTZ R173, R13, R182.reuse ;  /* 0x000000b60dad7220 */ /* 0x080fe40000410000 */
[-C--:B------:R-:W-:Y:S02]  /*71b0*/  FMUL.FTZ R177, R15, R183.reuse ;  /* 0x000000b70fb17220 */ /* 0x080fe40000410000 */
[----:B------:R-:W-:Y:S02]  /*71c0*/  FFMA.FTZ R178, R16, R183, R178 ;  /* 0x000000b710b27223 */ /* 0x000fe400000100b2 */
[C---:B------:R-:W-:Y:S02]  /*71d0*/  FFMA.FTZ R182, R14.reuse, R182, R179 ;  /* 0x000000b60eb67223 */ /* 0x040fe400000100b3 */
[----:B------:R-:W-:Y:S02]  /*71e0*/  FMUL.FTZ R203, R139, R176 ;  /* 0x000000b08bcb7220 */ /* 0x000fe40000410000 */
[----:B------:R-:W-:-:S02]  /*71f0*/  FFMA.FTZ R205, R14, R205, -R173 ;  /* 0x000000cd0ecd7223 */ /* 0x000fc400000108ad */
[----:B------:R-:W-:Y:S02]  /*7200*/  FMUL.FTZ R204, R139, R204 ;  /* 0x000000cc8bcc7220 */ /* 0x000fe40000410000 */
[----:B------:R-:W-:Y:S02]  /*7210*/  FFMA.FTZ R177, R16, R181, -R177 ;  /* 0x000000b510b17223 */ /* 0x000fe400000108b1 */
[----:B------:R-:W-:Y:S02]  /*7220*/  FMUL.FTZ R173, R13, R178 ;  /* 0x000000b20dad7220 */ /* 0x000fe40000410000 */
[----:B------:R-:W-:Y:S02]  /*7230*/  FADD.FTZ R182, R203, R182 ;  /* 0x000000b6cbb67221 */ /* 0x000fe40000010000 */
[----:B------:R-:W-:Y:S02]  /*7240*/  FADD.FTZ R174, R204, R205 ;  /* 0x000000cdccae7221 */ /* 0x000fe40000010000 */
[----:B------:R-:W-:-:S02]  /*7250*/  FFMA.FTZ R173, R14, R177, -R173 ;  /* 0x000000b10ead7223 */ /* 0x000fc400000108ad */
[----:B------:R-:W-:Y:S02]  /*7260*/  FMUL.FTZ R177, R13, R177 ;  /* 0x000000b10db17220 */ /* 0x000fe40000410000 */
[-C--:B------:R-:W-:Y:S02]  /*7270*/  FMUL.FTZ R205, R41, R175.reuse ;  /* 0x000000af29cd7220 */ /* 0x080fe40000410000 */
[C---:B------:R-:W-:Y:S02]  /*7280*/  FMUL.FTZ R179, R11.reuse, R182 ;  /* 0x000000b60bb37220 */ /* 0x040fe40000410000 */
        /* <DEDUP_REMOVED lines=8> */
[----:B------:R-:W-:-:S02]  /*7310*/  FADD.FTZ R179, R206, R179 ;  /* 0x000000b3ceb37221 */ /* 0x000fc40000010000 */
[----:B------:R-:W-:Y:S01]  /*7320*/  FADD.FTZ R182, R205, R182 ;  /* 0x000000b6cdb67221 */ /* 0x000fe20000010000 */
[----:B------:R0:W-:Y:S01]  /*7330*/  STS [R169.X4+0x2a00], R172 ;  /* 0x002a00aca9007388 */ /* 0x0001e20000004800 */
[-C--:B------:R-:W-:Y:S02]  /*7340*/  FMUL.FTZ R175, R11, R173.reuse ;  /* 0x000000ad0baf7220 */ /* 0x080fe40000410000 */
[C---:B------:R-:W-:Y:S02]  /*7350*/  FFMA.FTZ R174, R12.reuse, R173, -R174 ;  /* 0x000000ad0cae7223 */ /* 0x040fe400000108ae */
[----:B------:R-:W-:Y:S02]  /*7360*/  FMUL.FTZ R173, R9, R179 ;  /* 0x000000b309ad7220 */ /* 0x000fe40000410000 */
[----:B------:R-:W-:Y:S02]  /*7370*/  FFMA.FTZ R175, R12, R177, R175 ;  /* 0x000000b10caf7223 */ /* 0x000fe400000100af */
[----:B0-----:R-:W-:-:S02]  /*7380*/  FMUL.FTZ R172, R39, R171 ;  /* 0x000000ab27ac7220 */ /* 0x001fc40000410000 */
[-C--:B------:R-:W-:Y:S02]  /*7390*/  FMUL.FTZ R169, R9, R182.reuse ;  /* 0x000000b609a97220 */ /* 0x080fe40000410000 */
[----:B------:R-:W-:Y:S02]  /*73a0*/  FMUL.FTZ R208, R40, R171 ;  /* 0x000000ab28d07220 */ /* 0x000fe40000410000 */
[C---:B------:R-:W-:Y:S02]  /*73b0*/  FFMA.FTZ R182, R10.reuse, R182, R173 ;  /* 0x000000b60ab67223 */ /* 0x040fe400000100ad */
[----:B------:R-:W-:Y:S02]  /*73c0*/  FMUL.FTZ R207, R137, R172 ;  /* 0x000000ac89cf7220 */ /* 0x000fe40000410000 */
[----:B------:R-:W-:Y:S02]  /*73d0*/  FFMA.FTZ R179, R10, R179, -R169 ;  /* 0x000000b30ab37223 */ /* 0x000fe400000108a9 */
[----:B------:R-:W-:-:S02]  /*73e0*/  FMUL.FTZ R169, R9, R175 ;  /* 0x000000af09a97220 */ /* 0x000fc40000410000 */
[----:B------:R-:W-:Y:S02]  /*73f0*/  FMUL.FTZ R208, R137, R208 ;  /* 0x000000d089d07220 */ /* 0x000fe40000410000 */
[----:B------:R-:W-:Y:S02]  /*7400*/  FADD.FTZ R182, R207, R182 ;  /* 0x000000b6cfb67221 */ /* 0x000fe40000010000 */
[-C--:B------:R-:W-:Y:S02]  /*7410*/  FFMA.FTZ R171, R10, R174.reuse, -R169 ;  /* 0x000000ae0aab7223 */ /* 0x080fe400000108a9 */
[----:B------:R-:W-:Y:S02]  /*7420*/  FMUL.FTZ R174, R9, R174 ;  /* 0x000000ae09ae7220 */ /* 0x000fe40000410000 */
[----:B------:R-:W-:Y:S02]  /*7430*/  FADD.FTZ R179, R208, R179 ;  /* 0x000000b3d0b37221 */ /* 0x000fe40000010000 */
[----:B------:R-:W-:-:S02]  /*7440*/  FMUL.FTZ R172, R7, R182 ;  /* 0x000000b607ac7220 */ /* 0x000fc40000410000 */
[-C--:B------:R-:W-:Y:S02]  /*7450*/  FMUL.FTZ R169, R38, R170.reuse ;  /* 0x000000aa26a97220 */ /* 0x080fe40000410000 */
[----:B------:R-:W-:Y:S02]  /*7460*/  FFMA.FTZ R174, R10, R175, R174 ;  /* 0x000000af0aae7223 */ /* 0x000fe400000100ae */
[-C--:B------:R-:W-:Y:S02]  /*7470*/  FMUL.FTZ R173, R7, R179.reuse ;  /* 0x000000b307ad7220 */ /* 0x080fe40000410000 */
[----:B------:R-:W-:Y:S02]  /*7480*/  FMUL.FTZ R209, R37, R170 ;  /* 0x000000aa25d17220 */ /* 0x000fe40000410000 */
[----:B------:R-:W-:Y:S02]  /*7490*/  FFMA.FTZ R179, R8, R179, -R172 ;  /* 0x000000b308b37223 */ /* 0x000fe400000108ac */
[----:B------:R-:W-:-:S02]  /*74a0*/  FMUL.FTZ R210, R136, R169 ;  /* 0x000000a988d27220 */ /* 0x000fc40000410000 */
[----:B------:R-:W-:Y:S02]  /*74b0*/  FFMA.FTZ R182, R8, R182, R173 ;  /* 0x000000b608b67223 */ /* 0x000fe400000100ad */
[----:B------:R-:W-:Y:S02]  /*74c0*/  FMUL.FTZ R209, R136, R209 ;  /* 0x000000d188d17220 */ /* 0x000fe40000410000 */
[C---:B------:R-:W-:Y:S02]  /*74d0*/  FMUL.FTZ R169, R7.reuse, R174 ;  /* 0x000000ae07a97220 */ /* 0x040fe40000410000 */
[----:B------:R-:W-:Y:S01]  /*74e0*/  FADD.FTZ R179, R210, R179 ;  /* 0x000000b3d2b37221 */ /* 0x000fe20000010000 */
[----:B------:R0:W-:Y:S01]  /*74f0*/  STS [R63.X4+0x2a80], R166 ;  /* 0x002a80a63f007388 */ /* 0x0001e20000004800 */
[----:B------:R-:W-:Y:S02]  /*7500*/  FMUL.FTZ R173, R7, R171 ;  /* 0x000000ab07ad7220 */ /* 0x000fe40000410000 */
[----:B------:R-:W-:-:S02]  /*7510*/  FADD.FTZ R182, R209, R182 ;  /* 0x000000b6d1b67221 */ /* 0x000fc40000010000 */
[----:B------:R-:W-:Y:S02]  /*7520*/  FFMA.FTZ R169, R8, R171, -R169 ;  /* 0x000000ab08a97223 */ /* 0x000fe400000108a9 */
[----:B------:R-:W-:Y:S02]  /*7530*/  FMUL.FTZ R171, R5, R179 ;  /* 0x000000b305ab7220 */ /* 0x000fe40000410000 */
[----:B0-----:R-:W-:Y:S02]  /*7540*/  FMUL.FTZ R166, R35, R168 ;  /* 0x000000a823a67220 */ /* 0x001fe40000410000 */
[----:B------:R-:W-:Y:S02]  /*7550*/  FMUL.FTZ R63, R5, R182 ;  /* 0x000000b6053f7220 */ /* 0x000fe40000410000 */
[----:B------:R-:W-:Y:S02]  /*7560*/  FMUL.FTZ R212, R36, R168 ;  /* 0x000000a824d47220 */ /* 0x000fe40000410000 */
[----:B------:R-:W-:-:S02]  /*7570*/  FFMA.FTZ R173, R8, R174, R173 ;  /* 0x000000ae08ad7223 */ /* 0x000fc400000100ad */
[C---:B------:R-:W-:Y:S02]  /*7580*/  FFMA.FTZ R182, R6.reuse, R182, R171 ;  /* 0x000000b606b67223 */ /* 0x040fe400000100ab */
[C---:B------:R-:W-:Y:S02]  /*7590*/  FMUL.FTZ R211, R135.reuse, R166 ;  /* 0x000000a687d37220 */ /* 0x040fe40000410000 */
[----:B------:R-:W-:Y:S02]  /*75a0*/  FFMA.FTZ R179, R6, R179, -R63 ;  /* 0x000000b306b37223 */ /* 0x000fe4000001083f */
[----:B------:R-:W-:Y:S02]  /*75b0*/  FMUL.FTZ R212, R135, R212 ;  /* 0x000000d487d47220 */ /* 0x000fe40000410000 */
[----:B------:R-:W-:Y:S02]  /*75c0*/  FMUL.FTZ R63, R5, R173 ;  /* 0x000000ad053f7220 */ /* 0x000fe40000410000 */
[----:B------:R-:W-:-:S02]  /*75d0*/  FADD.FTZ R182, R211, R182 ;  /* 0x000000b6d3b67221 */ /* 0x000fc40000010000 */
[----:B------:R-:W-:Y:S02]  /*75e0*/  FADD.FTZ R179, R212, R179 ;  /* 0x000000b3d4b37221 */ /* 0x000fe40000010000 */
[-C--:B------:R-:W-:Y:S02]  /*75f0*/  FFMA.FTZ R63, R6, R169.reuse, -R63 ;  /* 0x000000a9063f7223 */ /* 0x080fe4000001083f */
[----:B------:R-:W-:Y:S01]  /*7600*/  FMUL.FTZ R166, R3, R182 ;  /* 0x000000b603a67220 */ /* 0x000fe20000410000 */
[----:B------:R-:W-:Y:S01]  /*7610*/  ISETP.NE.AND P1, PT, R152, RZ, PT ;  /* 0x000000ff9800720c */ /* 0x000fe20003f25270 */
[----:B------:R-:W-:Y:S02]  /*7620*/  FMUL.FTZ R169, R5, R169 ;  /* 0x000000a905a97220 */ /* 0x000fe40000410000 */
[-C--:B------:R-:W-:Y:S02]  /*7630*/  FMUL.FTZ R171, R3, R179.reuse ;  /* 0x000000b303ab7220 */ /* 0x080fe40000410000 */
[----:B------:R-:W-:-:S02]  /*7640*/  FFMA.FTZ R179, R4, R179, -R166 ;  /* 0x000000b304b37223 */ /* 0x000fc400000108a6 */
[----:B------:R-:W-:Y:S02]  /*7650*/  FFMA.FTZ R169, R6, R173, R169 ;  /* 0x000000ad06a97223 */ /* 0x000fe400000100a9 */
[----:B------:R-:W-:Y:S02]  /*7660*/  FMUL.FTZ R213, R33, R111 ;  /* 0x0000006f21d57220 */ /* 0x000fe40000410000 */
[----:B------:R-:W-:Y:S02]  /*7670*/  FMUL.FTZ R166, R3, R63 ;  /* 0x0000003f03a67220 */ /* 0x000fe40000410000 */
[----:B------:R-:W-:Y:S01]  /*7680*/  FMUL.FTZ R111, R34, R111 ;  /* 0x0000006f226f7220 */ /* 0x000fe20000410000 */
[----:B------:R0:W-:Y:S03]  /*7690*/  STS [R61.X4+0x2b00], R62 ;  /* 0x002b003e3d007388 */ /* 0x0001e60000004800 */
[----:B------:R-:W-:Y:S01]  /*76a0*/  FMUL.FTZ R214, R134, R111 ;  /* 0x0000006f86d67220 */ /* 0x000fe20000410000 */
[----:B------:R-:W-:Y:S01]  /*76b0*/  STS [R60.X4+0x2b80], R157 ;  /* 0x002b809d3c007388 */ /* 0x000fe20000004800 */
[----:B------:R-:W-:-:S02]  /*76c0*/  FFMA.FTZ R182, R4, R182, R171 ;  /* 0x000000b604b67223 */ /* 0x000fc400000100ab */
[----:B0-----:R-:W-:Y:S01]  /*76d0*/  FFMA.FTZ R61, R4, R169, R166 ;  /* 0x000000a9043d7223 */ /* 0x001fe200000100a6 */
[----:B------:R-:W-:Y:S01]  /*76e0*/  MOV R166, UR31 ;  /* 0x0000001f00a67c02 */ /* 0x000fe20008000f00 */
[----:B------:R-:W-:Y:S01]  /*76f0*/  STS [R155.X4+0x2c00], R156 ;  /* 0x002c009c9b007388 */ /* 0x000fe20000004800 */
[----:B------:R-:W-:Y:S02]  /*7700*/  FMUL.FTZ R213, R134, R213 ;  /* 0x000000d586d57220 */ /* 0x000fe40000410000 */
[----:B------:R-:W-:Y:S01]  /*7710*/  FMUL.FTZ R111, R3, R169 ;  /* 0x000000a9036f7220 */ /* 0x000fe20000410000 */
[----:B------:R0:W-:Y:S01]  /*7720*/  STS [R110.X4+0x2c80], R161 ;  /* 0x002c80a16e007388 */ /* 0x0001e20000004800 */
[----:B------:R-:W-:Y:S01]  /*7730*/  FADD.FTZ R179, R214, R179 ;  /* 0x000000b3d6b37221 */ /* 0x000fe20000010000 */
[----:B------:R-:W-:Y:S02]  /*7740*/  LEA R166, R166, UR7, 0x8 ;  /* 0x00000007a6a67c11 */ /* 0x000fe4000f8e40ff */
[----:B------:R1:W-:Y:S01]  /*7750*/  STS [R154.X4+0x2d00], R159 ;  /* 0x002d009f9a007388 */ /* 0x0003e20000004800 */
[----:B------:R-:W-:Y:S01]  /*7760*/  @P1 IADD3 R166, R152, 0x200, RZ ;  /* 0x0000020098a61810 */ /* 0x000fe20007ffe0ff */
[----:B------:R-:W-:-:S02]  /*7770*/  FADD.FTZ R171, R213, R182 ;  /* 0x000000b6d5ab7221 */ /* 0x000fc40000010000 */
[----:B------:R1:W-:Y:S01]  /*7780*/  STS [R153.X4+0x2d80], R158 ;  /* 0x002d809e99007388 */ /* 0x0003e20000004800 */
[----:B------:R-:W-:-:S03]  /*7790*/  FFMA.FTZ R111, R4, R63, -R111 ;  /* 0x0000003f046f7223 */ /* 0x000fc6000001086f */
[----:B------:R1:W-:Y:S01]  /*77a0*/  STS [R66.X4+0x2e00], R163 ;  /* 0x002e00a342007388 */ /* 0x0003e20000004800 */
[----:B------:R-:W-:Y:S01]  /*77b0*/  FMUL.FTZ R63, R0, R179 ;  /* 0x000000b3003f7220 */ /* 0x000fe20000410000 */
[----:B------:R-:W-:Y:S02]  /*77c0*/  SHF.L.U32 R175, R166, 0x3, RZ ;  /* 0x00000003a6af7819 */ /* 0x000fe400000006ff */
[----:B------:R1:W-:Y:S04]  /*77d0*/  STS [R71.X4+0x2e80], R160 ;  /* 0x002e80a047007388 */ /* 0x0003e80000004800 */
[----:B------:R1:W-:Y:S01]  /*77e0*/  STS [R70.X4+0x2f00], R165 ;  /* 0x002f00a546007388 */ /* 0x0003e20000004800 */
[----:B------:R-:W-:-:S03]  /*77f0*/  FMUL.FTZ R62, R0, R171 ;  /* 0x000000ab003e7220 */ /* 0x000fc60000410000 */
[----:B------:R1:W-:Y:S01]  /*7800*/  STS [R69.X4+0x2f80], R162 ;  /* 0x002f80a245007388 */ /* 0x0003e20000004800 */
[----:B------:R-:W-:-:S03]  /*7810*/  FFMA.FTZ R63, R2, R171, R63 ;  /* 0x000000ab023f7223 */ /* 0x000fc6000001003f */
        /* <DEDUP_REMOVED lines=42> */
[C---:B------:R-:W-:Y:S02]  /*7ac0*/  FFMA.FTZ R60, R2.reuse, R111, -R60 ;  /* 0x0000006f023c7223 */ /* 0x040fe4000001083c */
[----:B------:R-:W-:Y:S02]  /*7ad0*/  FMUL.FTZ R215, R133, R110 ;  /* 0x0000006e85d77220 */ /* 0x000fe40000410000 */
[----:B------:R0:W0:Y:S01]  /*7ae0*/  @P0 LDS.64 R110, [R152.X8+0x9c68] ;  /* 0x009c6800986e0984 */ /* 0x0000220000008a00 */
[----:B------:R-:W-:Y:S01]  /*7af0*/  FMUL.FTZ R216, R31, R65 ;  /* 0x000000411fd87220 */ /* 0x000fe20000410000 */
[----:B------:R-:W-:Y:S01]  /*7b00*/  BSSY B0, `(.L_x_5679) ;  /* 0x0000012000007945 */ /* 0x000fe20003800000 */
[----:B------:R-:W-:-:S02]  /*7b10*/  FFMA.FTZ R62, R2, R179, -R62 ;  /* 0x000000b3023e7223 */ /* 0x000fc4000001083e */
[----:B------:R-:W-:Y:S02]  /*7b20*/  FMUL.FTZ R216, R133, R216 ;  /* 0x000000d885d87220 */ /* 0x000fe40000410000 */
[----:B------:R-:W-:Y:S02]  /*7b30*/  FADD.FTZ R62, R215, R62 ;  /* 0x0000003ed73e7221 */ /* 0x000fe40000010000 */
        /* <DEDUP_REMOVED lines=14> */
.L_x_5680:
[----:B-1234-:R-:W-:Y:S05]  /*7c20*/  BSYNC B0 ;  /* 0x0000000000007941 */ /* 0x01efea0003800000 */
.L_x_5679:
        /* <DEDUP_REMOVED lines=64> */
.L_x_5791:
        /* <DEDUP_REMOVED lines=10> */
[----:B-1----:R-:W-:Y:S02]  /*80d0*/  FMUL.FTZ R66, R68, R67 ;  /* 0x0000004344427220 */ /* 0x002fe40000410000 */
[----:B------:R-:W-:-:S02]  /*80e0*/  @P0 FADD.FTZ R242, R242, R69 ;  /* 0x00000045f2f20221 */ /* 0x000fc40000010000 */
[CC--:B----4-:R-:W-:Y:S02]  /*80f0*/  FFMA.FTZ R66, R241.reuse, R65.reuse, R66 ;  /* 0x00000041f1427223 */ /* 0x0d0fe40000010042 */
        /* <DEDUP_REMOVED lines=21> */
[----:B------:R-:W-:-:S03]  /*8250*/  ISETP.GE.AND P0, PT, R151, 0x4, PT ;  /* 0x000000049700780c */ /* 0x000fc60003f06270 */
[----:B------:R-:W1:Y:S01]  /*8260*/  SHFL.UP PT, R66, R65, 0x4, RZ ;  /* 0x0480000041427989 */ /* 0x000e6200000e00ff */
[----:B0-----:R-:W-:-:S04]  /*8270*/  FMUL.FTZ R67, R65, R64 ;  /* 0x0000004041437220 */ /* 0x001fc80000410000 */
[-C--:B------:R-:W-:Y:S02]  /*8280*/  FFMA.FTZ R67, R241, R68.reuse, -R67 ;  /* 0x00000044f1437223 */ /* 0x080fe40000010843 */
[----:B------:R-:W-:-:S03]  /*8290*/  FMUL.FTZ R68, R65, R68 ;  /* 0x0000004441447220 */ /* 0x000fc60000410000 */
[----:B------:R-:W-:Y:S02]  /*82a0*/  @P0 FADD.FTZ R70, R70, R67 ;  /* 0x0000004346460221 */ /* 0x000fe40000010000 */
[----:B------:R-:W-:Y:S02]  /*82b0*/  FFMA.FTZ R69, R241, R64, R68 ;  /* 0x00000040f1457223 */ /* 0x000fe40000010044 */
[----:B------:R-:W0:Y:S01]  /*82c0*/  SHFL.UP PT, R64, R241, 0x4, RZ ;  /* 0x04800000f1407989 */ /* 0x000e2200000e00ff */
[C---:B-1----:R-:W-:Y:S02]  /*82d0*/  FMUL.FTZ R67, R65.reuse, R66 ;  /* 0x0000004241437220 */ /* 0x042fe40000410000 */
[----:B------:R-:W-:Y:S02]  /*82e0*/  @P0 FADD.FTZ R242, R242, R69 ;  /* 0x00000045f2f20221 */ /* 0x000fe40000010000 */
[----:B0-----:R-:W-:-:S04]  /*82f0*/  FMUL.FTZ R68, R65, R64 ;  /* 0x0000004041447220 */ /* 0x001fc80000410000 */
        /* <DEDUP_REMOVED lines=8> */
[----:B------:R-:W-:Y:S01]  /*8380*/  FMUL.FTZ R68, R243, R68 ;  /* 0x00000044f3447220 */ /* 0x000fe20000410000 */
[----:B------:R-:W0:Y:S04]  /*8390*/  SHFL.UP PT, R66, R243, 0x8, RZ ;  /* 0x05000000f3427989 */ /* 0x000e2800000e00ff */
[----:B------:R-:W-:Y:S02]  /*83a0*/  @P0 FADD.FTZ R70, R70, R65 ;  /* 0x0000004146460221 */ /* 0x000fe40000010000 */
[----:B------:R-:W-:Y:S02]  /*83b0*/  FFMA.FTZ R67, R241, R64, R68 ;  /* 0x00000040f1437223 */ /* 0x000fe40000010044 */
[----:B------:R-:W1:Y:S02]  /*83c0*/  SHFL.UP PT, R64, R241, 0x8, RZ ;  /* 0x05000000f1407989 */ /* 0x000e6400000e00ff */
[----:B------:R-:W-:-:S02]  /*83d0*/  @P0 FADD.FTZ R242, R242, R67 ;  /* 0x00000043f2f20221 */ /* 0x000fc40000010000 */
[----:B------:R-:W2:Y:S01]  /*83e0*/  SHFL.UP PT, R71, R70, 0x10, RZ ;  /* 0x0600000046477989 */ /* 0x000ea200000e00ff */
[C---:B0-----:R-:W-:Y:S02]  /*83f0*/  FMUL.FTZ R65, R243.reuse, R66 ;  /* 0x00000042f3417220 */ /* 0x041fe40000410000 */
        /* <DEDUP_REMOVED lines=9> */
.L_x_5792:
[----:B--2---:R-:W-:Y:S01]  /*8490*/  ISETP.GE.AND P0, PT, R151, 0x10, PT ;  /* 0x000000109700780c */ /* 0x004fe20003f06270 */
[----:B0-----:R-:W-:Y:S01]  /*84a0*/  FMUL.FTZ R65, R64, R69 ;  /* 0x0000004540417220 */ /* 0x001fe20000410000 */
        /* <DEDUP_REMOVED lines=18> */
[----:B-----5:R-:W-:Y:S05]  /*85d0*/  CALL.REL.NOINC `($__internal_136_$__cuda_sm70_shflsync_idx_p) ;  /* 0x000098c000007944 */ /* 0x020fea0003c00000 */
.L_x_5685:
[----:B------:R-:W-:Y:S05]  /*85e0*/  BRA.CONV ~URZ, `(.L_x_5686) ;  /* 0x000000537f007947 */ /* 0x000fea000b800000 */
[----:B-1----:R-:W-:Y:S01]  /*85f0*/  HFMA2.MMA R66, -RZ, RZ, 0, 1.847743988037109375e-06 ;  /* 0x0000001fff427435 */ /* 0x002fe200000001ff */
[----:B------:R-:W-:Y:S02]  /*8600*/  MOV R64, R69 ;  /* 0x0000004500407202 */ /* 0x000fe40000000f00 */
[----:B------:R-:W-:-:S02]  /*8610*/  MOV R247, 0xffffffff ;  /* 0xffffffff00f77802 */ /* 0x000fc40000000f00 */
[----:B------:R-:W-:Y:S02]  /*8620*/  MOV R65, 0x8640 ;  /* 0x0000864000417802 */ /* 0x000fe40000000f00 */
[----:B0----5:R-:W-:Y:S05]  /*8630*/  CALL.REL.NOINC `($__internal_136_$__cuda_sm70_shflsync_idx_p) ;  /* 0x0000986000007944 */ /* 0x021fea0003c00000 */
.L_x_5686:
[----:B------:R-:W-:Y:S05]  /*8640*/  BRA.CONV ~URZ, `(.L_x_5687) ;  /* 0x000000537f007947 */ /* 0x000fea000b800000 */
[----:B-1----:R-:W-:Y:S01]  /*8650*/  HFMA2.MMA R66, -RZ, RZ, 0, 1.847743988037109375e-06 ;  /* 0x0000001fff427435 */ /* 0x002fe200000001ff */
[----:B------:R-:W-:Y:S02]  /*8660*/  MOV R64, R67 ;  /* 0x0000004300407202 */ /* 0x000fe40000000f00 */
[----:B------:R-:W-:Y:S02]  /*8670*/  MOV R247, 0xffffffff ;  /* 0xffffffff00f77802 */ /* 0x000fe40000000f00 */
[----:B------:R-:W-:Y:S02]  /*8680*/  MOV R65, 0x86a0 ;  /* 0x000086a000417802 */ /* 0x000fe40000000f00 */
[----:B0----5:R-:W-:Y:S05]  /*8690*/  CALL.REL.NOINC `($__internal_136_$__cuda_sm70_shflsync_idx_p) ;  /* 0x0000980000007944 */ /* 0x021fea0003c00000 */
.L_x_5687:
[----:B------:R-:W-:Y:S05]  /*86a0*/  BRA.CONV ~URZ, `(.L_x_5688) ;  /* 0x000000537f007947 */ /* 0x000fea000b800000 */
[----:B-1----:R-:W-:Y:S01]  /*86b0*/  HFMA2.MMA R66, -RZ, RZ, 0, 1.847743988037109375e-06 ;  /* 0x0000001fff427435 */ /* 0x002fe200000001ff */
[----:B------:R-:W-:Y:S02]  /*86c0*/  MOV R64, R68 ;  /* 0x0000004400407202 */ /* 0x000fe40000000f00 */
[----:B------:R-:W-:Y:S02]  /*86d0*/  MOV R247, 0xffffffff ;  /* 0xffffffff00f77802 */ /* 0x000fe40000000f00 */
[----:B------:R-:W-:-:S02]  /*86e0*/  MOV R65, 0x8700 ;  /* 0x0000870000417802 */ /* 0x000fc40000000f00 */
[----:B0----5:R-:W-:Y:S05]  /*86f0*/  CALL.REL.NOINC `($__internal_136_$__cuda_sm70_shflsync_idx_p) ;  /* 0x000097a000007944 */ /* 0x021fea0003c00000 */
.L_x_5688:
        /* <DEDUP_REMOVED lines=9> */
.L_x_5793:
        /* <DEDUP_REMOVED lines=23> */
.L_x_5682:
[----:B0-----:R-:W-:Y:S05]  /*8900*/  BSYNC B0 ;  /* 0x0000000000007941 */ /* 0x001fea0003800000 */
.L_x_5681:
[----:B------:R-:W-:Y:S02]  /*8910*/  WARPSYNC 0xffffffff ;  /* 0xffffffff00007948 */ /* 0x000fe40003800000 */
[-C--:B-1---5:R-:W-:Y:S01]  /*8920*/  FMUL.FTZ R60, R0, R184.reuse ;  /* 0x000000b8003c7220 */ /* 0x0a2fe20000410000 */
[----:B------:R-:W-:Y:S01]  /*8930*/  BAR.SYNC.DEFER_BLOCKING 0x0 ;  /* 0x0000000000007b1d */ /* 0x000fe20000010000 */
[C---:B------:R-:W-:Y:S02]  /*8940*/  FMUL.FTZ R61, R2.reuse, R184 ;  /* 0x000000b8023d7220 */ /* 0x040fe40000410000 */
[-C--:B------:R-:W-:Y:S02]  /*8950*/  FFMA.FTZ R60, R2, R183.reuse, -R60 ;  /* 0x000000b7023c7223 */ /* 0x080fe4000001083c */
[----:B------:R-:W-:Y:S01]  /*8960*/  FFMA.FTZ R61, -R0, R183, -R61 ;  /* 0x000000b7003d7223 */ /* 0x000fe2000001093d */
[----:B------:R-:W-:Y:S01]  /*8970*/  ULDC UR28, c[0x0][0x174] ;  /* 0x00005d00001c7ab9 */ /* 0x000fe20000000800 */
[----:B------:R-:W-:Y:S01]  /*8980*/  FADD.FTZ R60, R181, R60 ;  /* 0x0000003cb53c7221 */ /* 0x000fe20000010000 */
[----:B------:R-:W-:Y:S01]  /*8990*/  UISETP.GE.AND UP0, UPT, UR26, UR28, UPT ;  /* 0x0000001c1a00728c */ /* 0x000fe2000bf06270 */
[----:B------:R-:W-:Y:S01]  /*89a0*/  FADD.FTZ R61, -R182, R61 ;  /* 0x0000003db63d7221 */ /* 0x000fe20000010100 */
[----:B------:R-:W-:Y:S01]  /*89b0*/  USHF.L.U32 UR28, UR7, 0x4, URZ ;  /* 0x00000004071c7899 */ /* 0x000fe2000800063f */
[C---:B------:R-:W-:Y:S01]  /*89c0*/  FMUL.FTZ R62, R3.reuse, -R60 ;  /* 0x8000003c033e7220 */ /* 0x040fe20000410000 */
[----:B------:R-:W-:Y:S01]  /*89d0*/  BSSY B0, `(.L_x_5690) ;  /* 0x00001aa000007945 */ /* 0x000fe20003800000 */
[-C--:B------:R-:W-:Y:S01]  /*89e0*/  FMUL.FTZ R63, R3, -R61.reuse ;  /* 0x8000003d033f7220 */ /* 0x080fe20000410000 */
[----:B------:R-:W-:Y:S01]  /*89f0*/  PLOP3.LUT P0, PT, PT, PT, UP0, 0x80, 0x0 ;  /* 0x000000000000781c */ /* 0x000fe20003f0f008 */
[----:B------:R-:W-:-:S02]  /*8a00*/  FFMA.FTZ R65, R4, R61, R62 ;  /* 0x0000003d04417223 */ /* 0x000fc4000001003e */
[-C--:B------:R-:W-:Y:S01]  /*8a10*/  FMUL.FTZ R61, R0, R111.reuse ;  /* 0x0000006f003d7220 */ /* 0x080fe20000410000 */
[----:B------:R-:W-:Y:S01]  /*8a20*/  ISETP.NE.OR P0, PT, R228, RZ, P0 ;  /* 0x000000ffe400720c */ /* 0x000fe20000705670 */
[----:B------:R-:W-:Y:S02]  /*8a30*/  FFMA.FTZ R64, R4, R60, -R63 ;  /* 0x0000003c04407223 */ /* 0x000fe4000001083f */
[-C--:B------:R-:W-:Y:S02]  /*8a40*/  FMUL.FTZ R60, R0, -R110.reuse ;  /* 0x8000006e003c7220 */ /* 0x080fe40000410000 */
[C---:B------:R-:W-:Y:S01]  /*8a50*/  FFMA.FTZ R61, R2.reuse, R110, -R61 ;  /* 0x0000006e023d7223 */ /* 0x040fe2000001083d */
[----:B------:R-:W0:Y:S01]  /*8a60*/  LDS.64 R68, [R152.X16+0x8458] ;  /* 0x0084580098447984 */ /* 0x000e22000000ca00 */
[----:B------:R-:W-:Y:S02]  /*8a70*/  FFMA.FTZ R62, R2, -R111, R60 ;  /* 0x8000006f023e7223 */ /* 0x000fe4000001003c */
        /* <DEDUP_REMOVED lines=103> */
[----:B------:R-:W-:Y:S02]  /*90f0*/  FFMA.FTZ R60, R24, R60, -R61 ;  /* 0x0000003c183c7223 */ /* 0x000fe4000001083d */
[----:B------:R-:W-:Y:S02]  /*9100*/  FADD.FTZ R65, -R160, R65 ;  /* 0x00000041a0417221 */ /* 0x000fe40000010100 */
[----:B------:R-:W-:Y:S02]  /*9110*/  FFMA.FTZ R61, R24, R62, R63 ;  /* 0x0000003e183d7223 */ /* 0x000fe4000001003f */
[C---:B------:R-:W-:Y:S02]  /*9120*/  FMUL.FTZ R62, R25.reuse, -R64 ;  /* 0x80000040193e7220 */ /* 0x040fe40000410000 */
        /* <DEDUP_REMOVED lines=16> */
[----:B------:R-:W-:Y:S02]  /*9230*/  FFMA.FTZ R61, R28, R61, R62 ;  /* 0x0000003d1c3d7223 */ /* 0x000fe4000001003e */
[----:B------:R-:W-:Y:S02]  /*9240*/  FADD.FTZ R65, -R156, R65 ;  /* 0x000000419c417221 */ /* 0x000fe40000010100 */
[----:B------:R-:W-:Y:S02]  /*9250*/  FMUL.FTZ R62, R29, -R64 ;  /* 0x800000401d3e7220 */ /* 0x000fe40000410000 */
[----:B------:R-:W-:-:S02]  /*9260*/  FFMA.FTZ R60, R28, R60, -R63 ;  /* 0x0000003c1c3c7223 */ /* 0x000fc4000001083f */
[----:B------:R-:W-:Y:S02]  /*9270*/  FFMA.FTZ R67, R30, R65, R62 ;  /* 0x000000411e437223 */ /* 0x000fe4000001003e */
[CC--:B0-----:R-:W-:Y:S02]  /*9280*/  FMUL.FTZ R62, R121.reuse, R68.reuse ;  /* 0x00000044793e7220 */ /* 0x0c1fe40000410000 */
[-C--:B------:R-:W-:Y:S02]  /*9290*/  FMUL.FTZ R121, R121, R69.reuse ;  /* 0x0000004579797220 */ /* 0x080fe40000410000 */
[C---:B------:R-:W-:Y:S02]  /*92a0*/  FFMA.FTZ R69, R120.reuse, R69, R62 ;  /* 0x0000004578457223 */ /* 0x040fe4000001003e */
[----:B------:R-:W-:Y:S02]  /*92b0*/  FFMA.FTZ R68, R120, R68, -R121 ;  /* 0x0000004478447223 */ /* 0x000fe40000010879 */
[----:B------:R-:W-:-:S02]  /*92c0*/  FADD.FTZ R186, R186, R69 ;  /* 0x00000045baba7221 */ /* 0x000fc40000010000 */
[C---:B------:R-:W-:Y:S02]  /*92d0*/  FMUL.FTZ R63, R29.reuse, -R65 ;  /* 0x800000411d3f7220 */ /* 0x040fe40000410000 */
[----:B------:R-:W-:Y:S02]  /*92e0*/  FMUL.FTZ R65, R29, -R60 ;  /* 0x8000003c1d417220 */ /* 0x000fe40000410000 */
[----:B------:R-:W-:Y:S02]  /*92f0*/  FADD.FTZ R185, R185, R68 ;  /* 0x00000044b9b97221 */ /* 0x000fe40000010000 */
[C---:B------:R-:W-:Y:S02]  /*9300*/  FMUL.FTZ R68, R29.reuse, R186 ;  /* 0x000000ba1d447220 */ /* 0x040fe40000410000 */
[----:B------:R-:W-:Y:S02]  /*9310*/  FFMA.FTZ R66, R30, R64, -R63 ;  /* 0x000000401e427223 */ /* 0x000fe4000001083f */
[----:B------:R-:W-:-:S02]  /*9320*/  FMUL.FTZ R63, R29, -R61 ;  /* 0x8000003d1d3f7220 */ /* 0x000fc40000410000 */
[C---:B------:R-:W-:Y:S01]  /*9330*/  FFMA.FTZ R65, R30.reuse, R61, R65 ;  /* 0x0000003d1e417223 */ /* 0x040fe20000010041 */
[----:B------:R-:W-:Y:S01]  /*9340*/  HFMA2.MMA R61, -RZ, RZ, 0, 0 ;  /* 0x00000000ff3d7435 */ /* 0x000fe200000001ff */
[-C--:B------:R-:W-:Y:S02]  /*9350*/  FMUL.FTZ R69, R29, R185.reuse ;  /* 0x000000b91d457220 */ /* 0x080fe40000410000 */
[C---:B------:R-:W-:Y:S02]  /*9360*/  FFMA.FTZ R68, R30.reuse, R185, -R68 ;  /* 0x000000b91e447223 */ /* 0x040fe40000010844 */
[C---:B------:R-:W-:Y:S01]  /*9370*/  FFMA.FTZ R64, R30.reuse, R60, -R63 ;  /* 0x0000003c1e407223 */ /* 0x040fe2000001083f */
[----:B------:R-:W-:Y:S01]  /*9380*/  MOV R60, 0x3f800000 ;  /* 0x3f800000003c7802 */ /* 0x000fe20000000f00 */
[----:B------:R-:W-:Y:S01]  /*9390*/  FFMA.FTZ R69, R30, R186, R69 ;  /* 0x000000ba1e457223 */ /* 0x000fe20000010045 */
[----:B------:R-:W-:Y:S01]  /*93a0*/  CS2R R62, SRZ ;  /* 0x00000000003e7805 */ /* 0x000fe2000001ff00 */
[----:B------:R-:W-:-:S02]  /*93b0*/  FADD.FTZ R187, R187, R68 ;  /* 0x00000044bbbb7221 */ /* 0x000fc40000010000 */
        /* <DEDUP_REMOVED lines=111> */
.L_x_5794:
[----:B------:R-:W-:Y:S05]  /*9ab0*/  BRA.DIV ~URZ, `(.L_x_5693) ;  /* 0x000075d27f007947 */ /* 0x000fea000b800000 */
[----:B------:R-:W2:Y:S04]  /*9ac0*/  SHFL.DOWN PT, R69, R69, 0x1, 0x1f ;  /* 0x08201f0045457f89 */ /* 0x000ea800000e0000 */
[----:B0-----:R0:W3:Y:S04]  /*9ad0*/  SHFL.DOWN PT, R121, R68, 0x1, 0x1f ;  /* 0x08201f0044797f89 */ /* 0x0010e800000e0000 */
[----:B------:R0:W4:Y:S02]  /*9ae0*/  SHFL.DOWN PT, R66, R70, 0x1, 0x1f ;  /* 0x08201f0046427f89 */ /* 0x00012400000e0000 */
.L_x_5795:
        /* <DEDUP_REMOVED lines=13> */
.L_x_5695:
[----:B------:R-:W-:Y:S05]  /*9bc0*/  BSYNC B1 ;  /* 0x0000000000017941 */ /* 0x000fea0003800000 */
.L_x_5694:
[----:B------:R-:W-:Y:S01]  /*9bd0*/  ISETP.GT.U32.AND P0, PT, R228, 0x1d, PT ;  /* 0x0000001de400780c */ /* 0x000fe20003f04070 */
[----:B------:R-:W-:Y:S05]  /*9be0*/  BRA.DIV ~URZ, `(.L_x_5696) ;  /* 0x000075f27f007947 */ /* 0x000fea000b800000 */
[----:B-1----:R1:W0:Y:S04]  /*9bf0*/  SHFL.DOWN PT, R67, R71, 0x2, 0x1f ;  /* 0x08401f0047437f89 */ /* 0x00222800000e0000 */
[----:B--2---:R1:W2:Y:S04]  /*9c00*/  SHFL.DOWN PT, R69, R240, 0x2, 0x1f ;  /* 0x08401f00f0457f89 */ /* 0x0042a800000e0000 */
[----:B0-----:R1:W0:Y:S04]  /*9c10*/  SHFL.DOWN PT, R70, R68, 0x2, 0x1f ;  /* 0x08401f0044467f89 */ /* 0x00122800000e0000 */
[----:B----4-:R1:W4:Y:S02]  /*9c20*/  SHFL.DOWN PT, R66, R120, 0x2, 0x1f ;  /* 0x08401f0078427f89 */ /* 0x01032400000e0000 */
.L_x_5796:
        /* <DEDUP_REMOVED lines=13> */
.L_x_5698:
[----:B------:R-:W-:Y:S05]  /*9d00*/  BSYNC B1 ;  /* 0x0000000000017941 */ /* 0x000fea0003800000 */
.L_x_5697:
[----:B------:R-:W-:Y:S01]  /*9d10*/  ISETP.GT.U32.AND P0, PT, R228, 0x1b, PT ;  /* 0x0000001be400780c */ /* 0x000fe20003f04070 */
[----:B------:R-:W-:Y:S10]  /*9d20*/  BRA.DIV ~URZ, `(.L_x_5699) ;  /* 0x000076727f007947 */ /* 0x000ff4000b800000 */
[----:B------:R1:W4:Y:S02]  /*9d30*/  SHFL.DOWN PT, R67, R71, 0x4, 0x1f ;  /* 0x08801f0047437f89 */ /* 0x00032400000e0000 */
.L_x_5797:
[----:B------:R-:W-:Y:S05]  /*9d40*/  BRA.DIV ~URZ, `(.L_x_5700) ;  /* 0x000076d27f007947 */ /* 0x000fea000b800000 */
[----:B--2---:R2:W1:Y:S04]  /*9d50*/  SHFL.DOWN PT, R69, R240, 0x4, 0x1f ;  /* 0x08801f00f0457f89 */ /* 0x00446800000e0000 */
[----:B0-----:R2:W0:Y:S04]  /*9d60*/  SHFL.DOWN PT, R70, R68, 0x4, 0x1f ;  /* 0x08801f0044467f89 */ /* 0x00142800000e0000 */
[----:B----4-:R2:W4:Y:S02]  /*9d70*/  SHFL.DOWN PT, R66, R120, 0x4, 0x1f ;  /* 0x08801f0078427f89 */ /* 0x01052400000e0000 */
.L_x_5798:
        /* <DEDUP_REMOVED lines=13> */
.L_x_5702:
[----:B------:R-:W-:Y:S05]  /*9e50*/  BSYNC B1 ;  /* 0x0000000000017941 */ /* 0x000fea0003800000 */
.L_x_5701:
[----:B------:R-:W-:Y:S01]  /*9e60*/  ISETP.GT.U32.AND P0, PT, R228, 0x17, PT ;  /* 0x00000017e400780c */ /* 0x000fe20003f04070 */
[----:B------:R-:W-:Y:S05]  /*9e70*/  BRA.DIV ~URZ, `(.L_x_5703) ;  /* 0x000076f27f007947 */ /* 0x000fea000b800000 */
[----:B------:R2:W4:Y:S04]  /*9e80*/  SHFL.DOWN PT, R67, R71, 0x8, 0x1f ;  /* 0x09001f0047437f89 */ /* 0x00052800000e0000 */
[----:B-1----:R2:W1:Y:S04]  /*9e90*/  SHFL.DOWN PT, R69, R240, 0x8, 0x1f ;  /* 0x09001f00f0457f89 */ /* 0x00246800000e0000 */
[----:B0-----:R2:W0:Y:S04]  /*9ea0*/  SHFL.DOWN PT, R70, R68, 0x8, 0x1f ;  /* 0x09001f0044467f89 */ /* 0x00142800000e0000 */
[----:B----4-:R2:W4:Y:S02]  /*9eb0*/  SHFL.DOWN PT, R66, R120, 0x8, 0x1f ;  /* 0x09001f0078427f89 */ /* 0x01052400000e0000 */
.L_x_5799:
        /* <DEDUP_REMOVED lines=13> */
.L_x_5705:
[----:B------:R-:W-:Y:S05]  /*9f90*/  BSYNC B1 ;  /* 0x0000000000017941 */ /* 0x000fea0003800000 */
.L_x_5704:
[----:B------:R-:W-:Y:S01]  /*9fa0*/  ISETP.GT.U32.AND P0, PT, R228, 0xf, PT ;  /* 0x0000000fe400780c */ /* 0x000fe20003f04070 */
[----:B------:R-:W-:Y:S10]  /*9fb0*/  BRA.DIV ~URZ, `(.L_x_5706) ;  /* 0x000077727f007947 */ /* 0x000ff4000b800000 */
[----:B------:R2:W4:Y:S02]  /*9fc0*/  SHFL.DOWN PT, R67, R71, 0x10, 0x1f ;  /* 0x0a001f0047437f89 */ /* 0x00052400000e0000 */
.L_x_5800:
[----:B------:R-:W-:Y:S05]  /*9fd0*/  BRA.DIV ~URZ, `(.L_x_5707) ;  /* 0x000077d27f007947 */ /* 0x000fea000b800000 */
[----:B-1----:R1:W2:Y:S04]  /*9fe0*/  SHFL.DOWN PT, R69, R240, 0x10, 0x1f ;  /* 0x0a001f00f0457f89 */ /* 0x0022a800000e0000 */
[----:B0-----:R1:W0:Y:S04]  /*9ff0*/  SHFL.DOWN PT, R70, R68, 0x10, 0x1f ;  /* 0x0a001f0044467f89 */ /* 0x00122800000e0000 */
[----:B----4-:R1:W4:Y:S02]  /*a000*/  SHFL.DOWN PT, R66, R120, 0x10, 0x1f ;  /* 0x0a001f0078427f89 */ /* 0x01032400000e0000 */
.L_x_5801:
        /* <DEDUP_REMOVED lines=13> */
.L_x_5709:
[----:B------:R-:W-:Y:S05]  /*a0e0*/  BSYNC B1 ;  /* 0x0000000000017941 */ /* 0x000fea0003800000 */
.L_x_5708:
        /* <DEDUP_REMOVED lines=20> */
.L_x_5802:
        /* <DEDUP_REMOVED lines=21> */
.L_x_5712:
[----:B------:R-:W-:Y:S05]  /*a380*/  BSYNC B1 ;  /* 0x0000000000017941 */ /* 0x000fea0003800000 */
.L_x_5711:
        /* <DEDUP_REMOVED lines=14> */
.L_x_5691:
[----:B0-----:R-:W-:Y:S05]  /*a470*/  BSYNC B0 ;  /* 0x0000000000007941 */ /* 0x001fea0003800000 */
.L_x_5690:
[----:B------:R-:W-:Y:S02]  /*a480*/  WARPSYNC 0xffffffff ;  /* 0xffffffff00007948 */ /* 0x000fe40003800000 */
[----:B------:R-:W-:Y:S01]  /*a490*/  BAR.SYNC.DEFER_BLOCKING 0x0 ;  /* 0x0000000000007b1d */ /* 0x000fe20000010000 */
[C---:B-1----:R-:W-:Y:S01]  /*a4a0*/  SHF.L.U32 R66, R152.reuse, 0x4, RZ ;  /* 0x0000000498427819 */ /* 0x042fe200000006ff */
[----:B------:R-:W-:Y:S01]  /*a4b0*/  FADD.FTZ R70, R117, UR5 ;  /* 0x0000000575467e21 */ /* 0x000fe20008010000 */
[C---:B------:R-:W-:Y:S02]  /*a4c0*/  ISETP.NE.AND P0, PT, R152.reuse, RZ, PT ;  /* 0x000000ff9800720c */ /* 0x040fe40003f05270 */
[C---:B------:R-:W-:Y:S01]  /*a4d0*/  IADD3 R69, R152.reuse, 0x580, RZ ;  /* 0x0000058098457810 */ /* 0x040fe20007ffe0ff */
[----:B------:R-:W-:Y:S01]  /*a4e0*/  BSSY B0, `(.L_x_5713) ;  /* 0x00002d0000007945 */ /* 0x000fe20003800000 */
[C---:B------:R-:W-:Y:S02]  /*a4f0*/  IADD3 R71, R152.reuse, 0x5c0, RZ ;  /* 0x000005c098477810 */ /* 0x040fe40007ffe0ff */
[----:B------:R-:W-:Y:S01]  /*a500*/  IADD3 R121, R152, 0x640, RZ ;  /* 0x0000064098797810 */ /* 0x000fe20007ffe0ff */
[----:B------:R-:W0:Y:S06]  /*a510*/  LDS.64 R64, [R66+0x8868] ;  /* 0x0088680042407984 */ /* 0x000e2c0000000a00 */
[----:B------:R1:W-:Y:S01]  /*a520*/  @!P0 STS.128 [UR28+0x9e60], R60 ;  /* 0x009e603cff008988 */ /* 0x0003e20008000c1c */
[----:B------:R-:W-:-:S02]  /*a530*/  ULDC UR28, c[0x0][0x168] ;  /* 0x00005a00001c7ab9 */ /* 0x000fc40000000800 */
[----:B------:R-:W-:Y:S01]  /*a540*/  UIADD3 UR28, -UR27, UR28, URZ ;  /* 0x0000001c1b1c7290 */ /* 0x000fe2000fffe13f */
[----:B-1----:R-:W-:Y:S02]  /*a550*/  FADD.FTZ R60, R115, UR5 ;  /* 0x00000005733c7e21 */ /* 0x002fe40008010000 */
[CC--:B0-----:R-:W-:Y:S02]  /*a560*/  FMUL.FTZ R67, R64.reuse, -R111.reuse ;  /* 0x8000006f40437220 */ /* 0x0c1fe40000410000 */
[C---:B------:R-:W-:Y:S02]  /*a570*/  FMUL.FTZ R111, R65.reuse, -R111 ;  /* 0x8000006f416f7220 */ /* 0x040fe40000410000 */
[-C--:B------:R-:W-:Y:S02]  /*a580*/  FFMA.FTZ R65, R65, R110.reuse, R67 ;  /* 0x0000006e41417223 */ /* 0x080fe40000010043 */
[----:B------:R-:W-:Y:S01]  /*a590*/  FFMA.FTZ R64, R64, R110, -R111 ;  /* 0x0000006e40407223 */ /* 0x000fe2000001086f */
[----:B------:R-:W-:Y:S01]  /*a5a0*/  IADD3 R111, R152, 0x600, RZ ;  /* 0x00000600986f7810 */ /* 0x000fe20007ffe0ff */
[----:B------:R-:W-:-:S02]  /*a5b0*/  FADD.FTZ R65, -R184, R65 ;  /* 0x00000041b8417221 */ /* 0x000fc40000010100 */
[----:B------:R-:W-:Y:S02]  /*a5c0*/  FADD.FTZ R183, R183, R64 ;  /* 0x00000040b7b77221 */ /* 0x000fe40000010000 */
[C---:B------:R-:W-:Y:S02]  /*a5d0*/  FMUL.FTZ R64, R0.reuse, -R65 ;  /* 0x8000004100407220 */ /* 0x040fe40000410000 */
[-C--:B------:R-:W-:Y:S02]  /*a5e0*/  FMUL.FTZ R0, R0, -R183.reuse ;  /* 0x800000b700007220 */ /* 0x080fe40000410000 */
[C---:B------:R-:W-:Y:S02]  /*a5f0*/  FFMA.FTZ R64, R2.reuse, R183, -R64 ;  /* 0x000000b702407223 */ /* 0x040fe40000010840 */
[----:B------:R-:W-:Y:S02]  /*a600*/  FFMA.FTZ R67, R2, R65, R0 ;  /* 0x0000004102437223 */ /* 0x000fe40000010000 */
[----:B------:R-:W-:-:S02]  /*a610*/  FMUL.FTZ R0, R133, R60 ;  /* 0x0000003c85007220 */ /* 0x000fc40000410000 */
[C---:B------:R-:W-:Y:S02]  /*a620*/  FMUL.FTZ R2, R31.reuse, R65 ;  /* 0x000000411f027220 */ /* 0x040fe40000410000 */
        /* <DEDUP_REMOVED lines=9> */
[----:B------:R-:W-:Y:S02]  /*a6c0*/  FADD.FTZ R182, -R182, R67 ;  /* 0x00000043b6b67221 */ /* 0x000fe40000010100 */
[----:B------:R-:W-:-:S02]  /*a6d0*/  FMUL.FTZ R64, R60, R65 ;  /* 0x000000413c407220 */ /* 0x000fc40000410000 */
[----:B------:R-:W-:Y:S02]  /*a6e0*/  FFMA.FTZ R61, R0, R61, R62 ;  /* 0x0000003d003d7223 */ /* 0x000fe4000001003e */
[C---:B------:R-:W-:Y:S02]  /*a6f0*/  FMUL.FTZ R62, R60.reuse, R183 ;  /* 0x000000b73c3e7220 */ /* 0x040fe40000410000 */
[----:B------:R-:W-:Y:S02]  /*a700*/  FFMA.FTZ R107, R60, R32, R107 ;  /* 0x000000203c6b7223 */ /* 0x000fe4000001006b */
[----:B------:R-:W-:Y:S02]  /*a710*/  FMUL.FTZ R63, R31, R64 ;  /* 0x000000401f3f7220 */ /* 0x000fe40000410000 */
[C---:B------:R-:W-:Y:S02]  /*a720*/  FMUL.FTZ R60, R3.reuse, -R182 ;  /* 0x800000b6033c7220 */ /* 0x040fe40000410000 */
[----:B------:R-:W-:-:S02]  /*a730*/  FMUL.FTZ R3, R3, -R181 ;  /* 0x800000b503037220 */ /* 0x000fc40000410000 */
[----:B------:R-:W-:Y:S02]  /*a740*/  FADD.FTZ R67, R116, UR5 ;  /* 0x0000000574437e21 */ /* 0x000fe40008010000 */
[----:B------:R-:W-:Y:S02]  /*a750*/  FFMA.FTZ R2, R0, R62, R63 ;  /* 0x0000003e00027223 */ /* 0x000fe4000001003f */
[C---:B------:R-:W-:Y:S02]  /*a760*/  FFMA.FTZ R60, R4.reuse, R181, -R60 ;  /* 0x000000b5043c7223 */ /* 0x040fe4000001083c */
[-C--:B------:R-:W-:Y:S02]  /*a770*/  FFMA.FTZ R63, R4, R182.reuse, R3 ;  /* 0x000000b6043f7223 */ /* 0x080fe40000010003 */
[----:B------:R-:W-:Y:S02]  /*a780*/  FMUL.FTZ R4, R134, R67 ;  /* 0x0000004386047220 */ /* 0x000fe40000410000 */
[----:B------:R-:W-:-:S02]  /*a790*/  FMUL.FTZ R3, R33, R182 ;  /* 0x000000b621037220 */ /* 0x000fc40000410000 */
[----:B------:R-:W-:Y:S02]  /*a7a0*/  FFMA.FTZ R65, R133, R32, R61 ;  /* 0x0000002085417223 */ /* 0x000fe4000001003d */
[----:B------:R-:W-:Y:S02]  /*a7b0*/  FMUL.FTZ R61, R181, UR34 ;  /* 0x00000022b53d7c20 */ /* 0x000fe40008410000 */
[----:B------:R-:W-:Y:S02]  /*a7c0*/  FMUL.FTZ R32, R182, UR34 ;  /* 0x00000022b6207c20 */ /* 0x000fe40008410000 */
[-C--:B------:R-:W-:Y:S02]  /*a7d0*/  FFMA.FTZ R33, R33, -R4.reuse, R213 ;  /* 0x8000000421217223 */ /* 0x080fe400000100d5 */
[C---:B------:R-:W-:Y:S02]  /*a7e0*/  FFMA.FTZ R4, R34.reuse, -R4, R214 ;  /* 0x8000000422047223 */ /* 0x040fe400000100d6 */
[----:B------:R-:W-:-:S02]  /*a7f0*/  FFMA.FTZ R3, R34, R181, R3 ;  /* 0x000000b522037223 */ /* 0x000fc40000010003 */
[----:B------:R-:W-:Y:S02]  /*a800*/  FADD.FTZ R180, -R180, R63 ;  /* 0x0000003fb4b47221 */ /* 0x000fe40000010100 */
[----:B------:R-:W-:Y:S02]  /*a810*/  FFMA.FTZ R34, R182, UR33, -R61 ;  /* 0x00000021b6227c23 */ /* 0x000fe4000801083d */
[----:B------:R-:W-:Y:S02]  /*a820*/  FMUL.FTZ R63, R67, R182 ;  /* 0x000000b6433f7220 */ /* 0x000fe40000410000 */
[----:B------:R-:W-:Y:S02]  /*a830*/  FFMA.FTZ R61, R181, UR33, R32 ;  /* 0x00000021b53d7c23 */ /* 0x000fe40008010020 */
[----:B------:R-:W-:Y:S02]  /*a840*/  FMUL.FTZ R181, R67, R181 ;  /* 0x000000b543b57220 */ /* 0x000fe40000410000 */
[----:B------:R-:W-:-:S02]  /*a850*/  FADD.FTZ R179, R179, R60 ;  /* 0x0000003cb3b37221 */ /* 0x000fc40000010000 */
[C---:B------:R-:W-:Y:S02]  /*a860*/  FMUL.FTZ R32, R33.reuse, R63 ;  /* 0x0000003f21207220 */ /* 0x040fe40000410000 */
[C---:B------:R-:W-:Y:S02]  /*a870*/  FMUL.FTZ R34, R33.reuse, R34 ;  /* 0x0000002221227220 */ /* 0x040fe40000410000 */
[-C--:B------:R-:W-:Y:S02]  /*a880*/  FMUL.FTZ R60, R33, R181.reuse ;  /* 0x000000b5213c7220 */ /* 0x080fe40000410000 */
[C---:B------:R-:W-:Y:S02]  /*a890*/  FFMA.FTZ R33, R4.reuse, R181, R32 ;  /* 0x000000b504217223 */ /* 0x040fe40000010020 */
[C---:B------:R-:W-:Y:S02]  /*a8a0*/  FFMA.FTZ R32, R4.reuse, R63, -R60 ;  /* 0x0000003f04207223 */ /* 0x040fe4000001083c */
[----:B------:R-:W-:-:S02]  /*a8b0*/  FFMA.FTZ R61, R4, R61, R34 ;  /* 0x0000003d043d7223 */ /* 0x000fc40000010022 */
[C---:B------:R-:W-:Y:S02]  /*a8c0*/  FMUL.FTZ R4, R5.reuse, -R180 ;  /* 0x800000b405047220 */ /* 0x040fe40000410000 */
[-C--:B------:R-:W-:Y:S02]  /*a8d0*/  FMUL.FTZ R5, R5, -R179.reuse ;  /* 0x800000b305057220 */ /* 0x080fe40000410000 */
[----:B------:R-:W-:Y:S02]  /*a8e0*/  FMUL.FTZ R31, R31, R62 ;  /* 0x0000003e1f1f7220 */ /* 0x000fe40000410000 */
[C---:B------:R-:W-:Y:S02]  /*a8f0*/  FFMA.FTZ R4, R6.reuse, R179, -R4 ;  /* 0x000000b306047223 */ /* 0x040fe40000010804 */
[----:B------:R-:W-:Y:S02]  /*a900*/  FFMA.FTZ R5, R6, R180, R5 ;  /* 0x000000b406057223 */ /* 0x000fe40000010005 */
[----:B------:R-:W-:-:S02]  /*a910*/  FMUL.FTZ R6, R135, R70 ;  /* 0x0000004687067220 */ /* 0x000fc40000410000 */
[-C--:B------:R-:W-:Y:S01]  /*a920*/  FFMA.FTZ R108, R67, R3.reuse, R108 ;  /* 0x00000003436c7223 */ /* 0x080fe2000001006c */
[----:B------:R-:W-:Y:S01]  /*a930*/  IADD3 R67, R152, 0x540, RZ ;  /* 0x0000054098437810 */ /* 0x000fe20007ffe0ff */
[----:B------:R-:W-:Y:S02]  /*a940*/  FFMA.FTZ R68, R134, R3, R61 ;  /* 0x0000000386447223 */ /* 0x000fe4000001003d */
[----:B------:R-:W-:Y:S01]  /*a950*/  FFMA.FTZ R0, R0, R64, -R31 ;  /* 0x0000004000007223 */ /* 0x000fe2000001081f */
[----:B------:R-:W-:Y:S01]  /*a960*/  SHF.L.U32 R31, R152, 0x5, RZ ;  /* 0x00000005981f7819 */ /* 0x000fe200000006ff */
[----:B------:R-:W-:Y:S02]  /*a970*/  FMUL.FTZ R34, R35, R180 ;  /* 0x000000b423227220 */ /* 0x000fe40000410000 */
[----:B------:R-:W-:Y:S01]  /*a980*/  FMUL.FTZ R3, R179, UR34 ;  /* 0x00000022b3037c20 */ /* 0x000fe20008410000 */
[----:B------:R-:W-:Y:S01]  /*a990*/  LEA.HI.SX32 R31, R31, R31, 0x1b ;  /* 0x0000001f1f1f7211 */ /* 0x000fe200078fdaff */
[----:B------:R-:W-:-:S02]  /*a9a0*/  FFMA.FTZ R60, R35, -R6, R211 ;  /* 0x80000006233c7223 */ /* 0x000fc400000100d3 */
[C---:B------:R-:W-:Y:S02]  /*a9b0*/  FFMA.FTZ R35, R36.reuse, -R6, R212 ;  /* 0x8000000624237223 */ /* 0x040fe400000100d4 */
[----:B------:R-:W-:Y:S02]  /*a9c0*/  FADD.FTZ R177, R177, R4 ;  /* 0x00000004b1b17221 */ /* 0x000fe40000010000 */
[----:B------:R-:W-:Y:S02]  /*a9d0*/  FFMA.FTZ R36, R36, R179, R34 ;  /* 0x000000b324247223 */ /* 0x000fe40000010022 */
[C---:B------:R-:W-:Y:S02]  /*a9e0*/  FMUL.FTZ R4, R180.reuse, UR34 ;  /* 0x00000022b4047c20 */ /* 0x040fe40008410000 */
[----:B------:R-:W-:Y:S02]  /*a9f0*/  FFMA.FTZ R3, R180, UR33, -R3 ;  /* 0x00000021b4037c23 */ /* 0x000fe40008010803 */
[----:B------:R-:W-:-:S02]  /*aa00*/  FMUL.FTZ R62, R133, R62 ;  /* 0x0000003e853e7220 */ /* 0x000fc40000410000 */
[C---:B------:R-:W-:Y:S02]  /*aa10*/  FMUL.FTZ R180, R70.reuse, R180 ;  /* 0x000000b446b47220 */ /* 0x040fe40000410000 */
[----:B------:R-:W-:Y:S01]  /*aa20*/  FMUL.FTZ R34, R70, R179 ;  /* 0x000000b346227220 */ /* 0x000fe20000410000 */
[----:B------:R0:W-:Y:S01]  /*aa30*/  STS [R31.X4+0x4278], R62 ;  /* 0x0042783e1f007388 */ /* 0x0001e20000004800 */
[----:B------:R-:W-:Y:S02]  /*aa40*/  FMUL.FTZ R64, R133, R64 ;  /* 0x0000004085407220 */ /* 0x000fe40000410000 */
[----:B------:R-:W-:Y:S02]  /*aa50*/  FADD.FTZ R178, -R178, R5 ;  /* 0x00000005b2b27221 */ /* 0x000fe40000010100 */
[----:B------:R-:W-:Y:S01]  /*aa60*/  FFMA.FTZ R4, R179, UR33, R4 ;  /* 0x00000021b3047c23 */ /* 0x000fe20008010004 */
[----:B------:R1:W-:Y:S01]  /*aa70*/  STS [R31.X4+0x427c], R64 ;  /* 0x00427c401f007388 */ /* 0x0003e20000004800 */
[----:B------:R-:W-:-:S02]  /*aa80*/  FMUL.FTZ R3, R60, R3 ;  /* 0x000000033c037220 */ /* 0x000fc40000410000 */
[C---:B------:R-:W-:Y:S02]  /*aa90*/  FMUL.FTZ R6, R60.reuse, R180 ;  /* 0x000000b43c067220 */ /* 0x040fe40000410000 */
[----:B------:R-:W-:Y:S02]  /*aaa0*/  FMUL.FTZ R5, R60, R34 ;  /* 0x000000223c057220 */ /* 0x000fe40000410000 */
[C---:B0-----:R-:W-:Y:S02]  /*aab0*/  FMUL.FTZ R62, R134.reuse, R181 ;  /* 0x000000b5863e7220 */ /* 0x041fe40000410000 */
[C---:B------:R-:W-:Y:S02]  /*aac0*/  FFMA.FTZ R60, R35.reuse, R4, R3 ;  /* 0x00000004233c7223 */ /* 0x040fe40000010003 */
[----:B-1----:R-:W-:Y:S01]  /*aad0*/  FMUL.FTZ R64, R134, R63 ;  /* 0x0000003f86407220 */ /* 0x002fe20000410000 */
[----:B------:R0:W-:Y:S01]  /*aae0*/  STS [R31.X4+0x4270], R62 ;  /* 0x0042703e1f007388 */ /* 0x0001e20000004800 */
[----:B------:R-:W-:-:S02]  /*aaf0*/  FFMA.FTZ R6, R35, R34, R6 ;  /* 0x0000002223067223 */ /* 0x000fc40000010006 */
[----:B------:R-:W-:Y:S01]  /*ab00*/  FFMA.FTZ R5, R35, R180, -R5 ;  /* 0x000000b423057223 */ /* 0x000fe20000010805 */
[----:B------:R1:W-:Y:S01]  /*ab10*/  STS [R31.X4+0x4274], R64 ;  /* 0x004274401f007388 */ /* 0x0003e20000004800 */
[-C--:B------:R-:W-:Y:S02]  /*ab20*/  FMUL.FTZ R3, R7, -R178.reuse ;  /* 0x800000b207037220 */ /* 0x080fe40000410000 */
[----:B------:R-:W-:Y:S02]  /*ab30*/  FADD.FTZ R63, R118, UR5 ;  /* 0x00000005763f7e21 */ /* 0x000fe40008010000 */
[----:B------:R-:W-:Y:S02]  /*ab40*/  FMUL.FTZ R35, R37, R178 ;  /* 0x000000b225237220 */ /* 0x000fe40000410000 */
[----:B0-----:R-:W-:Y:S02]  /*ab50*/  FMUL.FTZ R62, R135, R34 ;  /* 0x00000022873e7220 */ /* 0x001fe40000410000 */
[----:B------:R-:W-:-:S02]  /*ab60*/  FMUL.FTZ R7, R7, -R177 ;  /* 0x800000b107077220 */ /* 0x000fc40000410000 */
[----:B------:R-:W-:Y:S01]  /*ab70*/  FFMA.FTZ R4, R8, R177, -R3 ;  /* 0x000000b108047223 */ /* 0x000fe20000010803 */
[----:B------:R-:W-:Y:S01]  /*ab80*/  STS [R31.X4+0x4268], R62 ;  /* 0x0042683e1f007388 */ /* 0x000fe20000004800 */
[----:B------:R-:W-:Y:S02]  /*ab90*/  FMUL.FTZ R34, R136, R63 ;  /* 0x0000003f88227220 */ /* 0x000fe40000410000 */
[----:B------:R-:W-:Y:S02]  /*aba0*/  FFMA.FTZ R3, R38, R177, R35 ;  /* 0x000000b126037223 */ /* 0x000fe40000010023 */
[----:B------:R-:W-:Y:S02]  /*abb0*/  FMUL.FTZ R35, R177, UR34 ;  /* 0x00000022b1237c20 */ /* 0x000fe40008410000 */
[----:B------:R-:W-:Y:S02]  /*abc0*/  FFMA.FTZ R7, R8, R178, R7 ;  /* 0x000000b208077223 */ /* 0x000fe40000010007 */
[----:B------:R-:W-:-:S02]  /*abd0*/  FFMA.FTZ R37, R37, -R34, R209 ;  /* 0x8000002225257223 */ /* 0x000fc400000100d1 */
[----:B------:R-:W-:Y:S02]  /*abe0*/  FFMA.FTZ R8, R38, -R34, R210 ;  /* 0x8000002226087223 */ /* 0x000fe400000100d2 */
[----:B------:R-:W-:Y:S02]  /*abf0*/  FADD.FTZ R175, R175, R4 ;  /* 0x00000004afaf7221 */ /* 0x000fe40000010000 */
[C---:B------:R-:W-:Y:S02]  /*ac00*/  FMUL.FTZ R4, R178.reuse, UR34 ;  /* 0x00000022b2047c20 */ /* 0x040fe40008410000 */
[----:B------:R-:W-:Y:S02]  /*ac10*/  FFMA.FTZ R34, R178, UR33, -R35 ;  /* 0x00000021b2227c23 */ /* 0x000fe40008010823 */
[----:B------:R-:W-:Y:S02]  /*ac20*/  FMUL.FTZ R35, R63, R178 ;  /* 0x000000b23f237220 */ /* 0x000fe40000410000 */
[----:B-1----:R-:W-:-:S02]  /*ac30*/  FMUL.FTZ R64, R135, R180 ;  /* 0x000000b487407220 */ /* 0x002fc40000410000 */
[----:B------:R-:W-:Y:S02]  /*ac40*/  FADD.FTZ R176, -R176, R7 ;  /* 0x00000007b0b07221 */ /* 0x000fe40000010100 */
[-C--:B------:R-:W-:Y:S01]  /*ac50*/  FFMA.FTZ R109, R70, R36.reuse, R109 ;  /* 0x00000024466d7223 */ /* 0x080fe2000001006d */
[----:B------:R0:W-:Y:S01]  /*ac60*/  STS [R31.X4+0x426c], R64 ;  /* 0x00426c401f007388 */ /* 0x0001e20000004800 */
[----:B------:R-:W-:Y:S02]  /*ac70*/  FFMA.FTZ R61, R135, R36, R60 ;  /* 0x00000024873d7223 */ /* 0x000fe4000001003c */
[----:B------:R-:W-:Y:S02]  /*ac80*/  FFMA.FTZ R7, R177, UR33, R4 ;  /* 0x00000021b1077c23 */ /* 0x000fe40008010004 */
[----:B------:R-:W-:Y:S02]  /*ac90*/  FMUL.FTZ R177, R63, R177 ;  /* 0x000000b13fb17220 */ /* 0x000fe40000410000 */
[----:B------:R-:W-:-:S02]  /*aca0*/  FMUL.FTZ R36, R37, R35 ;  /* 0x0000002325247220 */ /* 0x000fc40000410000 */
[----:B------:R-:W-:Y:S02]  /*acb0*/  FMUL.FTZ R4, R37, R34 ;  /* 0x0000002225047220 */ /* 0x000fe40000410000 */
[CC--:B------:R-:W-:Y:S02]  /*acc0*/  FFMA.FTZ R34, R8.reuse, R177.reuse, R36 ;  /* 0x000000b108227223 */ /* 0x0c0fe40000010024 */
[----:B0-----:R-:W-:Y:S02]  /*acd0*/  FADD.FTZ R64, R119, UR5 ;  /* 0x0000000577407e21 */ /* 0x001fe40008010000 */
[----:B------:R-:W-:Y:S02]  /*ace0*/  FMUL.FTZ R37, R37, R177 ;  /* 0x000000b125257220 */ /* 0x000fe40000410000 */
[----:B------:R-:W-:Y:S02]  /*acf0*/  FFMA.FTZ R36, R8, R7, R4 ;  /* 0x0000000708247223 */ /* 0x000fe40000010004 */
[----:B------:R-:W-:-:S02]  /*ad00*/  FMUL.FTZ R4, R9, -R176 ;  /* 0x800000b009047220 */ /* 0x000fc40000410000 */
[----:B------:R-:W-:Y:S02]  /*ad10*/  FMUL.FTZ R60, R136, R35 ;  /* 0x00000023883c7220 */ /* 0x000fe40000410000 */
[----:B------:R-:W-:Y:S02]  /*ad20*/  FMUL.FTZ R9, R9, -R175 ;  /* 0x800000af09097220 */ /* 0x000fe40000410000 */
[----:B------:R-:W-:Y:S01]  /*ad30*/  FMUL.FTZ R7, R137, R64 ;  /* 0x0000004089077220 */ /* 0x000fe20000410000 */
[----:B------:R0:W-:Y:S01]  /*ad40*/  STS [R31.X4+0x4264], R60 ;  /* 0x0042643c1f007388 */ /* 0x0001e20000004800 */
[----:B------:R-:W-:Y:S02]  /*ad50*/  FFMA.FTZ R35, R8, R35, -R37 ;  /* 0x0000002308237223 */ /* 0x000fe40000010825 */
[----:B------:R-:W-:Y:S02]  /*ad60*/  FFMA.FTZ R112, R63, R3, R112 ;  /* 0x000000033f707223 */ /* 0x000fe40000010070 */
[----:B------:R-:W-:-:S02]  /*ad70*/  FMUL.FTZ R8, R39, R176 ;  /* 0x000000b027087220 */ /* 0x000fc40000410000 */
[----:B------:R-:W-:Y:S02]  /*ad80*/  FFMA.FTZ R4, R10, R175, -R4 ;  /* 0x000000af0a047223 */ /* 0x000fe40000010804 */
[----:B------:R-:W-:Y:S02]  /*ad90*/  FFMA.FTZ R62, R136, R3, R36 ;  /* 0x00000003883e7223 */ /* 0x000fe40000010024 */
[----:B------:R-:W-:Y:S02]  /*ada0*/  FMUL.FTZ R3, R175, UR34 ;  /* 0x00000022af037c20 */ /* 0x000fe40008410000 */
[----:B------:R-:W-:Y:S02]  /*adb0*/  FFMA.FTZ R9, R10, R176, R9 ;  /* 0x000000b00a097223 */ /* 0x000fe40000010009 */
[-C--:B------:R-:W-:Y:S02]  /*adc0*/  FFMA.FTZ R39, R39, -R7.reuse, R207 ;  /* 0x8000000727277223 */ /* 0x080fe400000100cf */
[----:B------:R-:W-:-:S02]  /*add0*/  FFMA.FTZ R7, R40, -R7, R208 ;  /* 0x8000000728077223 */ /* 0x000fc400000100d0 */
[----:B------:R-:W-:Y:S02]  /*ade0*/  FFMA.FTZ R40, R40, R175, R8 ;  /* 0x000000af28287223 */ /* 0x000fe40000010008 */
[----:B------:R-:W-:Y:S02]  /*adf0*/  FADD.FTZ R173, R173, R4 ;  /* 0x00000004adad7221 */ /* 0x000fe40000010000 */
[C---:B------:R-:W-:Y:S02]  /*ae00*/  FMUL.FTZ R4, R176.reuse, UR34 ;  /* 0x00000022b0047c20 */ /* 0x040fe40008410000 */
[----:B------:R-:W-:Y:S02]  /*ae10*/  FFMA.FTZ R8, R176, UR33, -R3 ;  /* 0x00000021b0087c23 */ /* 0x000fe40008010803 */
[----:B------:R-:W-:Y:S02]  /*ae20*/  FMUL.FTZ R36, R64, R176 ;  /* 0x000000b040247220 */ /* 0x000fe40000410000 */
[----:B------:R-:W-:-:S02]  /*ae30*/  FADD.FTZ R174, -R174, R9 ;  /* 0x00000009aeae7221 */ /* 0x000fc40000010100 */
[----:B------:R-:W-:Y:S02]  /*ae40*/  FMUL.FTZ R10, R64, R175 ;  /* 0x000000af400a7220 */ /* 0x000fe40000410000 */
[----:B------:R-:W-:Y:S02]  /*ae50*/  FFMA.FTZ R4, R175, UR33, R4 ;  /* 0x00000021af047c23 */ /* 0x000fe40008010004 */
[C---:B------:R-:W-:Y:S02]  /*ae60*/  FMUL.FTZ R37, R39.reuse, R36 ;  /* 0x0000002427257220 */ /* 0x040fe40000410000 */
[----:B------:R-:W-:Y:S02]  /*ae70*/  FMUL.FTZ R8, R39, R8 ;  /* 0x0000000827087220 */ /* 0x000fe40000410000 */
[----:B------:R-:W-:Y:S02]  /*ae80*/  FADD.FTZ R104, R61, R104 ;  /* 0x000000683d687221 */ /* 0x000fe40000010000 */
[----:B------:R-:W-:-:S02]  /*ae90*/  FMUL.FTZ R39, R39, R10 ;  /* 0x0000000a27277220 */ /* 0x000fc40000410000 */
[----:B------:R-:W-:Y:S02]  /*aea0*/  FMUL.FTZ R3, R11, -R174 ;  /* 0x800000ae0b037220 */ /* 0x000fe40000410000 */
[----:B------:R-:W-:Y:S02]  /*aeb0*/  FADD.FTZ R61, R122, UR5 ;  /* 0x000000057a3d7e21 */ /* 0x000fe40008010000 */
[----:B0-----:R-:W-:Y:S02]  /*aec0*/  FMUL.FTZ R60, R137, R36 ;  /* 0x00000024893c7220 */ /* 0x001fe40000410000 */
[C---:B------:R-:W-:Y:S02]  /*aed0*/  FFMA.FTZ R9, R7.reuse, R4, R8 ;  /* 0x0000000407097223 */ /* 0x040fe40000010008 */
[----:B------:R-:W-:Y:S01]  /*aee0*/  FMUL.FTZ R38, R136, R177 ;  /* 0x000000b188267220 */ /* 0x000fe20000410000 */
[----:B------:R0:W-:Y:S01]  /*aef0*/  STS [R31.X4+0x425c], R60 ;  /* 0x00425c3c1f007388 */ /* 0x0001e20000004800 */
[----:B------:R-:W-:-:S02]  /*af00*/  FFMA.FTZ R37, R7, R10, R37 ;  /* 0x0000000a07257223 */ /* 0x000fc40000010025 */
[----:B------:R-:W-:Y:S01]  /*af10*/  FFMA.FTZ R36, R7, R36, -R39 ;  /* 0x0000002407247223 */ /* 0x000fe20000010827 */
[----:B------:R1:W-:Y:S01]  /*af20*/  STS [R31.X4+0x4260], R38 ;  /* 0x004260261f007388 */ /* 0x0003e20000004800 */
[----:B------:R-:W-:Y:S02]  /*af30*/  FMUL.FTZ R8, R41, R174 ;  /* 0x000000ae29087220 */ /* 0x000fe40000410000 */
[----:B------:R-:W-:Y:S02]  /*af40*/  FFMA.FTZ R4, R12, R173, -R3 ;  /* 0x000000ad0c047223 */ /* 0x000fe40000010803 */
[----:B------:R-:W-:Y:S02]  /*af50*/  FMUL.FTZ R7, R138, R61 ;  /* 0x0000003d8a077220 */ /* 0x000fe40000410000 */
[----:B------:R-:W-:Y:S02]  /*af60*/  FMUL.FTZ R3, R173, UR34 ;  /* 0x00000022ad037c20 */ /* 0x000fe40008410000 */
[----:B------:R-:W-:-:S02]  /*af70*/  FMUL.FTZ R11, R11, -R173 ;  /* 0x800000ad0b0b7220 */ /* 0x000fc40000410000 */
[----:B------:R-:W-:Y:S02]  /*af80*/  FFMA.FTZ R39, R42, R173, R8 ;  /* 0x000000ad2a277223 */ /* 0x000fe40000010008 */
[----:B0-----:R-:W-:Y:S01]  /*af90*/  FADD.FTZ R60, R171, R4 ;  /* 0x00000004ab3c7221 */ /* 0x001fe20000010000 */
[----:B------:R-:W-:Y:S01]  /*afa0*/  IADD3 R171, R152, 0x7c0, RZ ;  /* 0x000007c098ab7810 */ /* 0x000fe20007ffe0ff */
[----:B------:R-:W-:Y:S02]  /*afb0*/  FFMA.FTZ R41, R41, -R7, R205 ;  /* 0x8000000729297223 */ /* 0x000fe400000100cd */
[C---:B------:R-:W-:Y:S02]  /*afc0*/  FMUL.FTZ R4, R174.reuse, UR34 ;  /* 0x00000022ae047c20 */ /* 0x040fe40008410000 */
[----:B------:R-:W-:Y:S02]  /*afd0*/  FFMA.FTZ R8, R174, UR33, -R3 ;  /* 0x00000021ae087c23 */ /* 0x000fe40008010803 */
[----:B-1----:R-:W-:-:S02]  /*afe0*/  FMUL.FTZ R38, R137, R10 ;  /* 0x0000000a89267220 */ /* 0x002fc40000410000 */
[-C--:B------:R-:W-:Y:S02]  /*aff0*/  FMUL.FTZ R10, R61, R174.reuse ;  /* 0x000000ae3d0a7220 */ /* 0x080fe40000410000 */
[----:B------:R-:W-:Y:S01]  /*b000*/  FFMA.FTZ R11, R12, R174, R11 ;  /* 0x000000ae0c0b7223 */ /* 0x000fe2000001000b */
[----:B------:R0:W-:Y:S01]  /*b010*/  STS [R31.X4+0x4258], R38 ;  /* 0x004258261f007388 */ /* 0x0001e20000004800 */
[----:B------:R-:W-:Y:S02]  /*b020*/  FFMA.FTZ R7, R42, -R7, R206 ;  /* 0x800000072a077223 */ /* 0x000fe400000100ce */
[----:B------:R-:W-:Y:S02]  /*b030*/  FFMA.FTZ R4, R173, UR33, R4 ;  /* 0x00000021ad047c23 */ /* 0x000fe40008010004 */
[----:B------:R-:W-:Y:S01]  /*b040*/  FMUL.FTZ R12, R61, R173 ;  /* 0x000000ad3d0c7220 */ /* 0x000fe20000410000 */
[----:B------:R-:W-:Y:S01]  /*b050*/  IADD3 R173, R152, 0x200, RZ ;  /* 0x0000020098ad7810 */ /* 0x000fe20007ffe0ff */
[----:B------:R-:W-:-:S02]  /*b060*/  FMUL.FTZ R8, R41, R8 ;  /* 0x0000000829087220 */ /* 0x000fc40000410000 */
[C---:B------:R-:W-:Y:S02]  /*b070*/  FMUL.FTZ R3, R41.reuse, R10 ;  /* 0x0000000a29037220 */ /* 0x040fe40000410000 */
[----:B------:R-:W-:Y:S02]  /*b080*/  FADD.FTZ R172, -R172, R11 ;  /* 0x0000000bacac7221 */ /* 0x000fe40000010100 */
[----:B------:R-:W-:Y:S02]  /*b090*/  FMUL.FTZ R11, R41, R12 ;  /* 0x0000000c290b7220 */ /* 0x000fe40000410000 */
[----:B------:R-:W-:Y:S02]  /*b0a0*/  FFMA.FTZ R8, R7, R4, R8 ;  /* 0x0000000407087223 */ /* 0x000fe40000010008 */
[----:B0-----:R-:W-:Y:S02]  /*b0b0*/  FMUL.FTZ R38, R138, R12 ;  /* 0x0000000c8a267220 */ /* 0x001fe40000410000 */
[----:B------:R-:W-:-:S02]  /*b0c0*/  FADD.FTZ R41, R123, UR5 ;  /* 0x000000057b297e21 */ /* 0x000fc40008010000 */
[----:B------:R-:W-:Y:S01]  /*b0d0*/  FFMA.FTZ R12, R7, R12, R3 ;  /* 0x0000000c070c7223 */ /* 0x000fe20000010003 */
[----:B------:R0:W-:Y:S01]  /*b0e0*/  STS [R31.X4+0x4250], R38 ;  /* 0x004250261f007388 */ /* 0x0001e20000004800 */
[----:B------:R-:W-:Y:S02]  /*b0f0*/  FFMA.FTZ R9, R137, R40, R9 ;  /* 0x0000002889097223 */ /* 0x000fe40000010009 */
[----:B------:R-:W-:Y:S02]  /*b100*/  FMUL.FTZ R3, R13, -R172 ;  /* 0x800000ac0d037220 */ /* 0x000fe40000410000 */
[----:B------:R-:W-:Y:S02]  /*b110*/  FFMA.FTZ R11, R7, R10, -R11 ;  /* 0x0000000a070b7223 */ /* 0x000fe4000001080b */
[----:B------:R-:W-:Y:S02]  /*b120*/  FMUL.FTZ R13, R13, -R60 ;  /* 0x8000003c0d0d7220 */ /* 0x000fe40000410000 */
[----:B------:R-:W-:-:S02]  /*b130*/  FFMA.FTZ R42, R138, R39, R8 ;  /* 0x000000278a2a7223 */ /* 0x000fc40000010008 */
[----:B------:R-:W-:Y:S02]  /*b140*/  FMUL.FTZ R7, R139, R41 ;  /* 0x000000298b077220 */ /* 0x000fe40000410000 */
[----:B------:R-:W-:Y:S02]  /*b150*/  FMUL.FTZ R8, R60, UR34 ;  /* 0x000000223c087c20 */ /* 0x000fe40008410000 */
[----:B------:R-:W-:Y:S02]  /*b160*/  FADD.FTZ R102, R9, R102 ;  /* 0x0000006609667221 */ /* 0x000fe40000010000 */
[----:B------:R-:W-:Y:S01]  /*b170*/  FFMA.FTZ R113, R64, R40, R113 ;  /* 0x0000002840717223 */ /* 0x000fe20000010071 */
[----:B------:R-:W-:Y:S01]  /*b180*/  LEA.HI.SX32 R64, R171, R152, 0x1b ;  /* 0x00000098ab407211 */ /* 0x000fe200078fdaff */
[----:B------:R-:W-:Y:S02]  /*b190*/  FMUL.FTZ R9, R43, R172 ;  /* 0x000000ac2b097220 */ /* 0x000fe40000410000 */
[----:B------:R-:W-:-:S02]  /*b1a0*/  FFMA.FTZ R4, R14, R60, -R3 ;  /* 0x0000003c0e047223 */ /* 0x000fc40000010803 */
[----:B------:R-:W-:Y:S02]  /*b1b0*/  FFMA.FTZ R13, R14, R172, R13 ;  /* 0x000000ac0e0d7223 */ /* 0x000fe4000001000d */
[----:B------:R-:W-:Y:S02]  /*b1c0*/  FMUL.FTZ R40, R138, R10 ;  /* 0x0000000a8a287220 */ /* 0x000fe40000410000 */
[----:B------:R-:W-:Y:S02]  /*b1d0*/  FFMA.FTZ R43, R43, -R7, R203 ;  /* 0x800000072b2b7223 */ /* 0x000fe400000100cb */
[C---:B------:R-:W-:Y:S01]  /*b1e0*/  FMUL.FTZ R3, R172.reuse, UR34 ;  /* 0x00000022ac037c20 */ /* 0x040fe20008410000 */
[----:B------:R1:W-:Y:S01]  /*b1f0*/  STS [R31.X4+0x4254], R40 ;  /* 0x004254281f007388 */ /* 0x0003e20000004800 */
[----:B------:R-:W-:Y:S02]  /*b200*/  FFMA.FTZ R8, R172, UR33, -R8 ;  /* 0x00000021ac087c23 */ /* 0x000fe40008010808 */
[----:B------:R-:W-:-:S02]  /*b210*/  FMUL.FTZ R10, R41, R172 ;  /* 0x000000ac290a7220 */ /* 0x000fc40000410000 */
[----:B------:R-:W-:Y:S02]  /*b220*/  FADD.FTZ R103, R62, R103 ;  /* 0x000000673e677221 */ /* 0x000fe40000010000 */
[C---:B------:R-:W-:Y:S02]  /*b230*/  FFMA.FTZ R7, R44.reuse, -R7, R204 ;  /* 0x800000072c077223 */ /* 0x040fe400000100cc */
[-C--:B------:R-:W-:Y:S02]  /*b240*/  FFMA.FTZ R44, R44, R60.reuse, R9 ;  /* 0x0000003c2c2c7223 */ /* 0x080fe40000010009 */
[----:B------:R-:W-:Y:S01]  /*b250*/  FADD.FTZ R62, R169, R4 ;  /* 0x00000004a93e7221 */ /* 0x000fe20000010000 */
[----:B------:R-:W-:Y:S01]  /*b260*/  IADD3 R169, R152, 0x780, RZ ;  /* 0x0000078098a97810 */ /* 0x000fe20007ffe0ff */
[----:B------:R-:W-:Y:S02]  /*b270*/  FADD.FTZ R170, -R170, R13 ;  /* 0x0000000daaaa7221 */ /* 0x000fe40000010100 */
[----:B------:R-:W-:-:S02]  /*b280*/  FMUL.FTZ R14, R41, R60 ;  /* 0x0000003c290e7220 */ /* 0x000fc40000410000 */
[----:B------:R-:W-:Y:S02]  /*b290*/  FFMA.FTZ R4, R60, UR33, R3 ;  /* 0x000000213c047c23 */ /* 0x000fe40008010003 */
[C---:B------:R-:W-:Y:S02]  /*b2a0*/  FMUL.FTZ R8, R43.reuse, R8 ;  /* 0x000000082b087220 */ /* 0x040fe40000410000 */
[----:B------:R-:W-:Y:S02]  /*b2b0*/  FMUL.FTZ R3, R43, R10 ;  /* 0x0000000a2b037220 */ /* 0x000fe40000410000 */
[----:B------:R-:W-:Y:S02]  /*b2c0*/  FFMA.FTZ R217, R41, R44, R217 ;  /* 0x0000002c29d97223 */ /* 0x000fe400000100d9 */
[----:B------:R-:W-:Y:S02]  /*b2d0*/  FMUL.FTZ R13, R43, R14 ;  /* 0x0000000e2b0d7220 */ /* 0x000fe40000410000 */
[----:B------:R-:W-:-:S02]  /*b2e0*/  FMUL.FTZ R9, R45, R170 ;  /* 0x000000aa2d097220 */ /* 0x000fc40000410000 */
[----:B0-----:R-:W-:Y:S02]  /*b2f0*/  FMUL.FTZ R38, R139, R14 ;  /* 0x0000000e8b267220 */ /* 0x001fe40000410000 */
[----:B------:R-:W-:Y:S02]  /*b300*/  FADD.FTZ R41, R124, UR5 ;  /* 0x000000057c297e21 */ /* 0x000fe40008010000 */
[C---:B------:R-:W-:Y:S01]  /*b310*/  FFMA.FTZ R8, R7.reuse, R4, R8 ;  /* 0x0000000407087223 */ /* 0x040fe20000010008 */
[----:B------:R0:W-:Y:S01]  /*b320*/  STS [R31.X4+0x4248], R38 ;  /* 0x004248261f007388 */ /* 0x0001e20000004800 */
[----:B------:R-:W-:Y:S02]  /*b330*/  FFMA.FTZ R14, R7, R14, R3 ;  /* 0x0000000e070e7223 */ /* 0x000fe40000010003 */
[----:B------:R-:W-:Y:S02]  /*b340*/  FFMA.FTZ R114, R61, R39, R114 ;  /* 0x000000273d727223 */ /* 0x000fe40000010072 */
[----:B------:R-:W-:-:S02]  /*b350*/  FMUL.FTZ R3, R15, -R170 ;  /* 0x800000aa0f037220 */ /* 0x000fc40000410000 */
[----:B------:R-:W-:Y:S02]  /*b360*/  FFMA.FTZ R13, R7, R10, -R13 ;  /* 0x0000000a070d7223 */ /* 0x000fe4000001080d */
[-C--:B------:R-:W-:Y:S02]  /*b370*/  FFMA.FTZ R39, R46, R62.reuse, R9 ;  /* 0x0000003e2e277223 */ /* 0x080fe40000010009 */
[----:B------:R-:W-:Y:S02]  /*b380*/  FMUL.FTZ R15, R15, -R62 ;  /* 0x8000003e0f0f7220 */ /* 0x000fe40000410000 */
[----:B------:R-:W-:Y:S02]  /*b390*/  FMUL.FTZ R7, R140, R41 ;  /* 0x000000298c077220 */ /* 0x000fe40000410000 */
[----:B------:R-:W-:Y:S02]  /*b3a0*/  FFMA.FTZ R9, R139, R44, R8 ;  /* 0x0000002c8b097223 */ /* 0x000fe40000010008 */
[----:B------:R-:W-:-:S02]  /*b3b0*/  FMUL.FTZ R8, R62, UR34 ;  /* 0x000000223e087c20 */ /* 0x000fc40008410000 */
[----:B------:R-:W-:Y:S02]  /*b3c0*/  FFMA.FTZ R4, R16, R62, -R3 ;  /* 0x0000003e10047223 */ /* 0x000fe40000010803 */
[----:B-1----:R-:W-:Y:S02]  /*b3d0*/  FMUL.FTZ R40, R139, R10 ;  /* 0x0000000a8b287220 */ /* 0x002fe40000410000 */
[----:B------:R-:W-:Y:S02]  /*b3e0*/  FMUL.FTZ R3, R170, UR34 ;  /* 0x00000022aa037c20 */ /* 0x000fe40008410000 */
[-C--:B------:R-:W-:Y:S01]  /*b3f0*/  FFMA.FTZ R15, R16, R170.reuse, R15 ;  /* 0x000000aa100f7223 */ /* 0x080fe2000001000f */
[----:B------:R1:W-:Y:S01]  /*b400*/  STS [R31.X4+0x424c], R40 ;  /* 0x00424c281f007388 */ /* 0x0003e20000004800 */
[----:B------:R-:W-:Y:S02]  /*b410*/  FFMA.FTZ R45, R45, -R7, R201 ;  /* 0x800000072d2d7223 */ /* 0x000fe400000100c9 */
[----:B------:R-:W-:-:S02]  /*b420*/  FMUL.FTZ R10, R41, R170 ;  /* 0x000000aa290a7220 */ /* 0x000fc40000410000 */
[----:B------:R-:W-:Y:S02]  /*b430*/  FFMA.FTZ R8, R170, UR33, -R8 ;  /* 0x00000021aa087c23 */ /* 0x000fe40008010808 */
[----:B------:R-:W-:Y:S02]  /*b440*/  FMUL.FTZ R16, R41, R62 ;  /* 0x0000003e29107220 */ /* 0x000fe40000410000 */
[----:B------:R-:W-:Y:S02]  /*b450*/  FADD.FTZ R167, R167, R4 ;  /* 0x00000004a7a77221 */ /* 0x000fe40000010000 */
[----:B------:R-:W-:Y:S02]  /*b460*/  FFMA.FTZ R4, R62, UR33, R3 ;  /* 0x000000213e047c23 */ /* 0x000fe40008010003 */
[----:B------:R-:W-:Y:S02]  /*b470*/  FFMA.FTZ R7, R46, -R7, R202 ;  /* 0x800000072e077223 */ /* 0x000fe400000100ca */
[----:B------:R-:W-:-:S02]  /*b480*/  FADD.FTZ R168, -R168, R15 ;  /* 0x0000000fa8a87221 */ /* 0x000fc40000010100 */
[C---:B------:R-:W-:Y:S02]  /*b490*/  FMUL.FTZ R3, R45.reuse, R10 ;  /* 0x0000000a2d037220 */ /* 0x040fe40000410000 */
[C---:B------:R-:W-:Y:S02]  /*b4a0*/  FMUL.FTZ R8, R45.reuse, R8 ;  /* 0x000000082d087220 */ /* 0x040fe40000410000 */
[-C--:B------:R-:W-:Y:S02]  /*b4b0*/  FMUL.FTZ R15, R45, R16.reuse ;  /* 0x000000102d0f7220 */ /* 0x080fe40000410000 */
[----:B------:R-:W-:Y:S02]  /*b4c0*/  FADD.FTZ R46, R125, UR5 ;  /* 0x000000057d2e7e21 */ /* 0x000fe40008010000 */
[-C--:B0-----:R-:W-:Y:S02]  /*b4d0*/  FMUL.FTZ R38, R140, R16.reuse ;  /* 0x000000108c267220 */ /* 0x081fe40000410000 */
[----:B------:R-:W-:-:S02]  /*b4e0*/  FFMA.FTZ R16, R7, R16, R3 ;  /* 0x0000001007107223 */ /* 0x000fc40000010003 */
[C---:B------:R-:W-:Y:S01]  /*b4f0*/  FFMA.FTZ R15, R7.reuse, R10, -R15 ;  /* 0x0000000a070f7223 */ /* 0x040fe2000001080f */
[----:B------:R0:W-:Y:S01]  /*b500*/  STS [R31.X4+0x4240], R38 ;  /* 0x004240261f007388 */ /* 0x0001e20000004800 */
[----:B------:R-:W-:Y:S02]  /*b510*/  FFMA.FTZ R8, R7, R4, R8 ;  /* 0x0000000407087223 */ /* 0x000fe40000010008 */
[----:B------:R-:W-:Y:S02]  /*b520*/  FMUL.FTZ R3, R17, -R168 ;  /* 0x800000a811037220 */ /* 0x000fe40000410000 */
[----:B------:R-:W-:Y:S02]  /*b530*/  FMUL.FTZ R7, R141, R46 ;  /* 0x0000002e8d077220 */ /* 0x000fe40000410000 */
[----:B------:R-:W-:Y:S02]  /*b540*/  FADD.FTZ R100, R9, R100 ;  /* 0x0000006409647221 */ /* 0x000fe40000010000 */
[----:B------:R-:W-:-:S02]  /*b550*/  FMUL.FTZ R17, R17, -R167 ;  /* 0x800000a711117220 */ /* 0x000fc40000410000 */
[C---:B------:R-:W-:Y:S02]  /*b560*/  FMUL.FTZ R9, R47.reuse, R168 ;  /* 0x000000a82f097220 */ /* 0x040fe40000410000 */
[----:B------:R-:W-:Y:S02]  /*b570*/  FFMA.FTZ R4, R18, R167, -R3 ;  /* 0x000000a712047223 */ /* 0x000fe40000010803 */
[-C--:B------:R-:W-:Y:S02]  /*b580*/  FFMA.FTZ R47, R47, -R7.reuse, R199 ;  /* 0x800000072f2f7223 */ /* 0x080fe400000100c7 */
[----:B------:R-:W-:Y:S02]  /*b590*/  FFMA.FTZ R3, R48, -R7, R200 ;  /* 0x8000000730037223 */ /* 0x000fe400000100c8 */
[----:B------:R-:W-:Y:S02]  /*b5a0*/  FMUL.FTZ R7, R167, UR34 ;  /* 0x00000022a7077c20 */ /* 0x000fe40008410000 */
[----:B------:R-:W-:-:S02]  /*b5b0*/  FADD.FTZ R101, R42, R101 ;  /* 0x000000652a657221 */ /* 0x000fc40000010000 */
[----:B------:R-:W-:Y:S02]  /*b5c0*/  FFMA.FTZ R17, R18, R168, R17 ;  /* 0x000000a812117223 */ /* 0x000fe40000010011 */
[C---:B-1----:R-:W-:Y:S02]  /*b5d0*/  FMUL.FTZ R40, R140.reuse, R10 ;  /* 0x0000000a8c287220 */ /* 0x042fe40000410000 */
[----:B------:R-:W-:Y:S02]  /*b5e0*/  FFMA.FTZ R42, R140, R39, R8 ;  /* 0x000000278c2a7223 */ /* 0x000fe40000010008 */
[----:B------:R-:W-:Y:S01]  /*b5f0*/  FADD.FTZ R44, R165, R4 ;  /* 0x00000004a52c7221 */ /* 0x000fe20000010000 */
[----:B------:R1:W-:Y:S01]  /*b600*/  STS [R31.X4+0x4244], R40 ;  /* 0x004244281f007388 */ /* 0x0003e20000004800 */
[----:B------:R-:W-:Y:S01]  /*b610*/  FMUL.FTZ R18, R46, R168 ;  /* 0x000000a82e127220 */ /* 0x000fe20000410000 */
[----:B------:R-:W-:Y:S01]  /*b620*/  IADD3 R165, R152, 0x700, RZ ;  /* 0x0000070098a57810 */ /* 0x000fe20007ffe0ff */
[----:B------:R-:W-:-:S02]  /*b630*/  FMUL.FTZ R4, R168, UR34 ;  /* 0x00000022a8047c20 */ /* 0x000fc40008410000 */
[----:B------:R-:W-:Y:S02]  /*b640*/  FFMA.FTZ R8, R168, UR33, -R7 ;  /* 0x00000021a8087c23 */ /* 0x000fe40008010807 */
[----:B------:R-:W-:Y:S02]  /*b650*/  FMUL.FTZ R10, R46, R167 ;  /* 0x000000a72e0a7220 */ /* 0x000fe40000410000 */
[----:B------:R-:W-:Y:S02]  /*b660*/  FADD.FTZ R166, -R166, R17 ;  /* 0x00000011a6a67221 */ /* 0x000fe40000010100 */
[----:B------:R-:W-:Y:S02]  /*b670*/  FMUL.FTZ R7, R47, R18 ;  /* 0x000000122f077220 */ /* 0x000fe40000410000 */
[----:B------:R-:W-:Y:S02]  /*b680*/  FFMA.FTZ R4, R167, UR33, R4 ;  /* 0x00000021a7047c23 */ /* 0x000fe40008010004 */
[----:B------:R-:W-:-:S02]  /*b690*/  FMUL.FTZ R8, R47, R8 ;  /* 0x000000082f087220 */ /* 0x000fc40000410000 */
[-C--:B------:R-:W-:Y:S02]  /*b6a0*/  FMUL.FTZ R17, R47, R10.reuse ;  /* 0x0000000a2f117220 */ /* 0x080fe40000410000 */
[-C--:B0-----:R-:W-:Y:S02]  /*b6b0*/  FMUL.FTZ R38, R141, R10.reuse ;  /* 0x0000000a8d267220 */ /* 0x081fe40000410000 */
[C---:B------:R-:W-:Y:S02]  /*b6c0*/  FFMA.FTZ R7, R3.reuse, R10, R7 ;  /* 0x0000000a03077223 */ /* 0x040fe40000010007 */
[C---:B------:R-:W-:Y:S01]  /*b6d0*/  FFMA.FTZ R17, R3.reuse, R18, -R17 ;  /* 0x0000001203117223 */ /* 0x040fe20000010811 */
[----:B------:R0:W-:Y:S01]  /*b6e0*/  STS [R31.X4+0x4238], R38 ;  /* 0x004238261f007388 */ /* 0x0001e20000004800 */
[----:B------:R-:W-:Y:S02]  /*b6f0*/  FFMA.FTZ R10, R3, R4, R8 ;  /* 0x00000004030a7223 */ /* 0x000fe40000010008 */
[----:B------:R-:W-:-:S02]  /*b700*/  FMUL.FTZ R3, R19, -R166 ;  /* 0x800000a613037220 */ /* 0x000fc40000410000 */
[----:B------:R-:W-:Y:S02]  /*b710*/  FMUL.FTZ R19, R19, -R44 ;  /* 0x8000002c13137220 */ /* 0x000fe40000410000 */
[----:B------:R-:W-:Y:S01]  /*b720*/  FFMA.FTZ R48, R48, R167, R9 ;  /* 0x000000a730307223 */ /* 0x000fe20000010009 */
[----:B------:R-:W-:Y:S01]  /*b730*/  IADD3 R167, R152, 0x740, RZ ;  /* 0x0000074098a77810 */ /* 0x000fe20007ffe0ff */
[----:B------:R-:W-:Y:S02]  /*b740*/  FADD.FTZ R45, R126, UR5 ;  /* 0x000000057e2d7e21 */ /* 0x000fe40008010000 */
[-C--:B------:R-:W-:Y:S02]  /*b750*/  FMUL.FTZ R9, R49, R166.reuse ;  /* 0x000000a631097220 */ /* 0x080fe40000410000 */
[----:B------:R-:W-:Y:S02]  /*b760*/  FFMA.FTZ R19, R20, R166, R19 ;  /* 0x000000a614137223 */ /* 0x000fe40000010013 */
[----:B------:R-:W-:-:S02]  /*b770*/  FFMA.FTZ R218, R41, R39, R218 ;  /* 0x0000002729da7223 */ /* 0x000fc400000100da */
[----:B------:R-:W-:Y:S02]  /*b780*/  FMUL.FTZ R8, R142, R45 ;  /* 0x0000002d8e087220 */ /* 0x000fe40000410000 */
[-C--:B------:R-:W-:Y:S02]  /*b790*/  FFMA.FTZ R4, R20, R44.reuse, -R3 ;  /* 0x0000002c14047223 */ /* 0x080fe40000010803 */
[----:B------:R-:W-:Y:S02]  /*b7a0*/  FFMA.FTZ R41, R50, R44, R9 ;  /* 0x0000002c32297223 */ /* 0x000fe40000010009 */
[----:B------:R-:W-:Y:S02]  /*b7b0*/  FMUL.FTZ R9, R44, UR34 ;  /* 0x000000222c097c20 */ /* 0x000fe40008410000 */
[----:B------:R-:W-:Y:S02]  /*b7c0*/  FMUL.FTZ R3, R166, UR34 ;  /* 0x00000022a6037c20 */ /* 0x000fe40008410000 */
[----:B------:R-:W-:-:S02]  /*b7d0*/  FADD.FTZ R164, -R164, R19 ;  /* 0x00000013a4a47221 */ /* 0x000fc40000010100 */
[----:B------:R-:W-:Y:S02]  /*b7e0*/  FADD.FTZ R99, R42, R99 ;  /* 0x000000632a637221 */ /* 0x000fe40000010000 */
[----:B------:R-:W-:Y:S02]  /*b7f0*/  FFMA.FTZ R49, R49, -R8, R197 ;  /* 0x8000000831317223 */ /* 0x000fe400000100c5 */
[----:B------:R-:W-:Y:S02]  /*b800*/  FMUL.FTZ R19, R45, R166 ;  /* 0x000000a62d137220 */ /* 0x000fe40000410000 */
[----:B------:R-:W-:Y:S01]  /*b810*/  FADD.FTZ R42, R163, R4 ;  /* 0x00000004a32a7221 */ /* 0x000fe20000010000 */
[----:B------:R-:W-:Y:S01]  /*b820*/  IADD3 R163, R152, 0x6c0, RZ ;  /* 0x000006c098a37810 */ /* 0x000fe20007ffe0ff */
[----:B------:R-:W-:Y:S02]  /*b830*/  FFMA.FTZ R4, R166, UR33, -R9 ;  /* 0x00000021a6047c23 */ /* 0x000fe40008010809 */
[----:B------:R-:W-:-:S02]  /*b840*/  FFMA.FTZ R9, R44, UR33, R3 ;  /* 0x000000212c097c23 */ /* 0x000fc40008010003 */
[----:B------:R-:W-:Y:S02]  /*b850*/  FMUL.FTZ R39, R45, R44 ;  /* 0x0000002c2d277220 */ /* 0x000fe40000410000 */
[----:B------:R-:W-:Y:S02]  /*b860*/  FFMA.FTZ R8, R50, -R8, R198 ;  /* 0x8000000832087223 */ /* 0x000fe400000100c6 */
[----:B------:R-:W-:Y:S02]  /*b870*/  FMUL.FTZ R3, R49, R19 ;  /* 0x0000001331037220 */ /* 0x000fe40000410000 */
[----:B-1----:R-:W-:Y:S02]  /*b880*/  FMUL.FTZ R40, R141, R18 ;  /* 0x000000128d287220 */ /* 0x002fe40000410000 */
[-C--:B0-----:R-:W-:Y:S02]  /*b890*/  FMUL.FTZ R38, R49, R39.reuse ;  /* 0x0000002731267220 */ /* 0x081fe40000410000 */
[-C--:B------:R-:W-:Y:S01]  /*b8a0*/  FMUL.FTZ R18, R142, R39.reuse ;  /* 0x000000278e127220 */ /* 0x080fe20000410000 */
[----:B------:R-:W-:Y:S01]  /*b8b0*/  STS [R31.X4+0x423c], R40 ;  /* 0x00423c281f007388 */ /* 0x000fe20000004800 */
[----:B------:R-:W-:-:S02]  /*b8c0*/  FFMA.FTZ R39, R8, R39, R3 ;  /* 0x0000002708277223 */ /* 0x000fc40000010003 */
[C---:B------:R-:W-:Y:S01]  /*b8d0*/  FMUL.FTZ R3, R21.reuse, -R42 ;  /* 0x8000002a15037220 */ /* 0x040fe20000410000 */
[----:B------:R0:W-:Y:S01]  /*b8e0*/  STS [R31.X4+0x4230], R18 ;  /* 0x004230121f007388 */ /* 0x0001e20000004800 */
[-C--:B------:R-:W-:Y:S02]  /*b8f0*/  FMUL.FTZ R21, R21, -R164.reuse ;  /* 0x800000a415157220 */ /* 0x080fe40000410000 */
[C---:B------:R-:W-:Y:S02]  /*b900*/  FFMA.FTZ R3, R22.reuse, R164, R3 ;  /* 0x000000a416037223 */ /* 0x040fe40000010003 */
[----:B------:R-:W-:Y:S02]  /*b910*/  FFMA.FTZ R43, R141, R48, R10 ;  /* 0x000000308d2b7223 */ /* 0x000fe4000001000a */
[----:B------:R-:W-:Y:S02]  /*b920*/  FFMA.FTZ R22, R22, R42, -R21 ;  /* 0x0000002a16167223 */ /* 0x000fe40000010815 */
[----:B------:R-:W-:-:S02]  /*b930*/  FADD.FTZ R162, -R162, R3 ;  /* 0x00000003a2a27221 */ /* 0x000fc40000010100 */
[----:B------:R-:W-:Y:S02]  /*b940*/  FADD.FTZ R98, R43, R98 ;  /* 0x000000622b627221 */ /* 0x000fe40000010000 */
[----:B------:R-:W-:Y:S02]  /*b950*/  FADD.FTZ R161, R161, R22 ;  /* 0x00000016a1a17221 */ /* 0x000fe40000010000 */
[----:B------:R-:W-:Y:S02]  /*b960*/  FADD.FTZ R43, R127, UR5 ;  /* 0x000000057f2b7e21 */ /* 0x000fe40008010000 */
[----:B------:R-:W-:Y:S02]  /*b970*/  FMUL.FTZ R10, R49, R4 ;  /* 0x00000004310a7220 */ /* 0x000fe40000410000 */
[C---:B------:R-:W-:Y:S02]  /*b980*/  FMUL.FTZ R3, R23.reuse, -R162 ;  /* 0x800000a217037220 */ /* 0x040fe40000410000 */
[----:B------:R-:W-:-:S02]  /*b990*/  FMUL.FTZ R23, R23, -R161 ;  /* 0x800000a117177220 */ /* 0x000fc40000410000 */
[----:B------:R-:W-:Y:S02]  /*b9a0*/  FMUL.FTZ R4, R143, R43 ;  /* 0x0000002b8f047220 */ /* 0x000fe40000410000 */
[----:B------:R-:W-:Y:S02]  /*b9b0*/  FFMA.FTZ R10, R8, R9, R10 ;  /* 0x00000009080a7223 */ /* 0x000fe4000001000a */
[----:B------:R-:W-:Y:S02]  /*b9c0*/  FFMA.FTZ R23, R24, R162, R23 ;  /* 0x000000a218177223 */ /* 0x000fe40000010017 */
[-C--:B------:R-:W-:Y:S02]  /*b9d0*/  FFMA.FTZ R9, R51, -R4.reuse, R195 ;  /* 0x8000000433097223 */ /* 0x080fe400000100c3 */
[----:B0-----:R-:W-:Y:S02]  /*b9e0*/  FFMA.FTZ R18, R52, -R4, R196 ;  /* 0x8000000434127223 */ /* 0x001fe400000100c4 */
[----:B------:R-:W-:-:S02]  /*b9f0*/  FFMA.FTZ R4, R24, R161, -R3 ;  /* 0x000000a118047223 */ /* 0x000fc40000010803 */
[----:B------:R-:W-:Y:S02]  /*ba00*/  FFMA.FTZ R40, R142, R41, R10 ;  /* 0x000000298e287223 */ /* 0x000fe4000001000a */
[----:B------:R-:W-:Y:S02]  /*ba10*/  FMUL.FTZ R3, R164, UR34 ;  /* 0x00000022a4037c20 */ /* 0x000fe40008410000 */
[----:B------:R-:W-:Y:S02]  /*ba20*/  FADD.FTZ R10, -R160, R23 ;  /* 0x00000017a00a7221 */ /* 0x000fe40000010100 */
[-C--:B------:R-:W-:Y:S02]  /*ba30*/  FMUL.FTZ R20, R142, R19.reuse ;  /* 0x000000138e147220 */ /* 0x080fe40000410000 */
[----:B------:R-:W-:Y:S02]  /*ba40*/  FFMA.FTZ R38, R8, R19, -R38 ;  /* 0x0000001308267223 */ /* 0x000fe40000010826 */
[----:B------:R-:W-:Y:S01]  /*ba50*/  FADD.FTZ R159, R159, R4 ;  /* 0x000000049f9f7221 */ /* 0x000fe20000010000 */
[----:B------:R0:W-:Y:S01]  /*ba60*/  STS [R31.X4+0x4234], R20 ;  /* 0x004234141f007388 */ /* 0x0001e20000004800 */
[----:B------:R-:W-:-:S02]  /*ba70*/  FMUL.FTZ R4, R42, UR34 ;  /* 0x000000222a047c20 */ /* 0x000fc40008410000 */
[----:B------:R-:W-:Y:S02]  /*ba80*/  FFMA.FTZ R19, R42, UR33, R3 ;  /* 0x000000212a137c23 */ /* 0x000fe40008010003 */
[C---:B------:R-:W-:Y:S02]  /*ba90*/  FMUL.FTZ R3, R25.reuse, -R10 ;  /* 0x8000000a19037220 */ /* 0x040fe40000410000 */
[-C--:B------:R-:W-:Y:S02]  /*baa0*/  FMUL.FTZ R25, R25, -R159.reuse ;  /* 0x8000009f19197220 */ /* 0x080fe40000410000 */
[----:B------:R-:W-:Y:S02]  /*bab0*/  FMUL.FTZ R22, R43, R42 ;  /* 0x0000002a2b167220 */ /* 0x000fe40000410000 */
[----:B0-----:R-:W-:Y:S02]  /*bac0*/  FFMA.FTZ R20, R164, UR33, -R4 ;  /* 0x00000021a4147c23 */ /* 0x001fe40008010804 */
[----:B------:R-:W-:-:S02]  /*bad0*/  FFMA.FTZ R4, R26, R159, -R3 ;  /* 0x0000009f1a047223 */ /* 0x000fc40000010803 */
[----:B------:R-:W-:Y:S02]  /*bae0*/  FFMA.FTZ R25, R26, R10, R25 ;  /* 0x0000000a1a197223 */ /* 0x000fe40000010019 */
[----:B------:R-:W-:Y:S02]  /*baf0*/  FMUL.FTZ R24, R43, R164 ;  /* 0x000000a42b187220 */ /* 0x000fe40000410000 */
[----:B------:R-:W-:Y:S02]  /*bb00*/  FADD.FTZ R157, R157, R4 ;  /* 0x000000049d9d7221 */ /* 0x000fe40000010000 */
[----:B------:R-:W-:Y:S02]  /*bb10*/  FFMA.FTZ R220, R45, R41, R220 ;  /* 0x000000292ddc7223 */ /* 0x000fe400000100dc */
[----:B------:R-:W-:Y:S02]  /*bb20*/  FADD.FTZ R158, -R158, R25 ;  /* 0x000000199e9e7221 */ /* 0x000fe40000010100 */
[----:B------:R-:W-:-:S02]  /*bb30*/  FMUL.FTZ R21, R9, R24 ;  /* 0x0000001809157220 */ /* 0x000fc40000410000 */
[C---:B------:R-:W-:Y:S02]  /*bb40*/  FMUL.FTZ R20, R9.reuse, R20 ;  /* 0x0000001409147220 */ /* 0x040fe40000410000 */
[----:B------:R-:W-:Y:S02]  /*bb50*/  FMUL.FTZ R41, R9, R22 ;  /* 0x0000001609297220 */ /* 0x000fe40000410000 */
[CC--:B------:R-:W-:Y:S02]  /*bb60*/  FMUL.FTZ R9, R27.reuse, -R157.reuse ;  /* 0x8000009d1b097220 */ /* 0x0c0fe40000410000 */
[-C--:B------:R-:W-:Y:S02]  /*bb70*/  FMUL.FTZ R3, R27, -R158.reuse ;  /* 0x8000009e1b037220 */ /* 0x080fe40000410000 */
[C---:B------:R-:W-:Y:S02]  /*bb80*/  FFMA.FTZ R9, R28.reuse, R158, R9 ;  /* 0x0000009e1c097223 */ /* 0x040fe40000010009 */
[----:B------:R-:W-:-:S02]  /*bb90*/  FFMA.FTZ R4, R28, R157, -R3 ;  /* 0x0000009d1c047223 */ /* 0x000fc40000010803 */
[----:B------:R-:W-:Y:S02]  /*bba0*/  FADD.FTZ R156, -R156, R9 ;  /* 0x000000099c9c7221 */ /* 0x000fe40000010100 */
[----:B------:R-:W-:Y:S02]  /*bbb0*/  FADD.FTZ R155, R155, R4 ;  /* 0x000000049b9b7221 */ /* 0x000fe40000010000 */
[C---:B------:R-:W-:Y:S02]  /*bbc0*/  FMUL.FTZ R3, R29.reuse, -R156 ;  /* 0x8000009c1d037220 */ /* 0x040fe40000410000 */
[----:B------:R-:W-:Y:S02]  /*bbd0*/  FADD.FTZ R97, R40, R97 ;  /* 0x0000006128617221 */ /* 0x000fe40000010000 */
[----:B------:R-:W-:Y:S02]  /*bbe0*/  FFMA.FTZ R41, R18, R24, -R41 ;  /* 0x0000001812297223 */ /* 0x000fe40000010829 */
[----:B------:R-:W-:-:S02]  /*bbf0*/  FMUL.FTZ R29, R29, -R155 ;  /* 0x8000009b1d1d7220 */ /* 0x000fc40000410000 */
[C---:B------:R-:W-:Y:S02]  /*bc00*/  FFMA.FTZ R40, R18.reuse, R22, R21 ;  /* 0x0000001612287223 */ /* 0x040fe40000010015 */
[----:B------:R-:W-:Y:S02]  /*bc10*/  FMUL.FTZ R24, R143, R24 ;  /* 0x000000188f187220 */ /* 0x000fe40000410000 */
[----:B------:R-:W-:Y:S02]  /*bc20*/  FFMA.FTZ R28, R18, R19, R20 ;  /* 0x00000013121c7223 */ /* 0x000fe40000010014 */
[----:B------:R-:W-:Y:S01]  /*bc30*/  FFMA.FTZ R18, R30, R155, -R3 ;  /* 0x0000009b1e127223 */ /* 0x000fe20000010803 */
[----:B------:R0:W-:Y:S01]  /*bc40*/  STS [R31.X4+0x422c], R24 ;  /* 0x00422c181f007388 */ /* 0x0001e20000004800 */
[----:B------:R-:W-:Y:S02]  /*bc50*/  FADD.FTZ R3, R132, UR5 ;  /* 0x0000000584037e21 */ /* 0x000fe40008010000 */
[----:B------:R-:W-:-:S02]  /*bc60*/  FFMA.FTZ R29, R30, R156, R29 ;  /* 0x0000009c1e1d7223 */ /* 0x000fc4000001001d */
[----:B------:R-:W-:Y:S02]  /*bc70*/  FMUL.FTZ R22, R143, R22 ;  /* 0x000000168f167220 */ /* 0x000fe40000410000 */
[----:B------:R-:W-:Y:S02]  /*bc80*/  FADD.FTZ R4, R131, UR5 ;  /* 0x0000000583047e21 */ /* 0x000fe40008010000 */
[----:B------:R-:W-:Y:S01]  /*bc90*/  FADD.FTZ R153, R153, R18 ;  /* 0x0000001299997221 */ /* 0x000fe20000010000 */
[----:B------:R1:W-:Y:S01]  /*bca0*/  STS [R31.X4+0x4228], R22 ;  /* 0x004228161f007388 */ /* 0x0003e20000004800 */
[----:B0-----:R-:W-:Y:S02]  /*bcb0*/  FMUL.FTZ R24, R148, R3 ;  /* 0x0000000394187220 */ /* 0x001fe40000410000 */
[----:B------:R-:W-:Y:S02]  /*bcc0*/  FADD.FTZ R154, -R154, R29 ;  /* 0x0000001d9a9a7221 */ /* 0x000fe40000010100 */
[----:B------:R-:W-:-:S02]  /*bcd0*/  FFMA.FTZ R25, R74, -R24, R185 ;  /* 0x800000184a197223 */ /* 0x000fc400000100b9 */
[----:B------:R-:W-:Y:S02]  /*bce0*/  FFMA.FTZ R24, R73, -R24, R186 ;  /* 0x8000001849187223 */ /* 0x000fe400000100ba */
[----:B------:R-:W-:Y:S02]  /*bcf0*/  FMUL.FTZ R29, R3, R154 ;  /* 0x0000009a031d7220 */ /* 0x000fe40000410000 */
[----:B-1----:R-:W-:Y:S02]  /*bd00*/  FMUL.FTZ R22, R147, R4 ;  /* 0x0000000493167220 */ /* 0x002fe40000410000 */
[----:B------:R-:W-:Y:S02]  /*bd10*/  FMUL.FTZ R45, R3, R153 ;  /* 0x00000099032d7220 */ /* 0x000fe40000410000 */
[-C--:B------:R-:W-:Y:S02]  /*bd20*/  FFMA.FTZ R23, R72, -R22.reuse, R187 ;  /* 0x8000001648177223 */ /* 0x080fe400000100bb */
[----:B------:R-:W-:-:S02]  /*bd30*/  FFMA.FTZ R22, R59, -R22, R188 ;  /* 0x800000163b167223 */ /* 0x000fc400000100bc */
[C---:B------:R-:W-:Y:S02]  /*bd40*/  FMUL.FTZ R30, R4.reuse, R156 ;  /* 0x0000009c041e7220 */ /* 0x040fe40000410000 */
[----:B------:R-:W-:Y:S02]  /*bd50*/  FMUL.FTZ R44, R4, R155 ;  /* 0x0000009b042c7220 */ /* 0x000fe40000410000 */
[C---:B------:R-:W-:Y:S02]  /*bd60*/  FMUL.FTZ R18, R24.reuse, R29 ;  /* 0x0000001d18127220 */ /* 0x040fe40000410000 */
[----:B------:R-:W-:Y:S02]  /*bd70*/  FMUL.FTZ R20, R24, R45 ;  /* 0x0000002d18147220 */ /* 0x000fe40000410000 */
[C---:B------:R-:W-:Y:S02]  /*bd80*/  FMUL.FTZ R9, R22.reuse, R30 ;  /* 0x0000001e16097220 */ /* 0x040fe40000410000 */
[----:B------:R-:W-:-:S02]  /*bd90*/  FMUL.FTZ R19, R22, R44 ;  /* 0x0000002c16137220 */ /* 0x000fc40000410000 */
[C---:B------:R-:W-:Y:S02]  /*bda0*/  FFMA.FTZ R18, R25.reuse, R45, R18 ;  /* 0x0000002d19127223 */ /* 0x040fe40000010012 */
[----:B------:R-:W-:Y:S02]  /*bdb0*/  FFMA.FTZ R20, R25, R29, -R20 ;  /* 0x0000001d19147223 */ /* 0x000fe40000010814 */
[----:B------:R-:W-:Y:S02]  /*bdc0*/  FADD.FTZ R26, R130, UR5 ;  /* 0x00000005821a7e21 */ /* 0x000fe40008010000 */
[----:B------:R-:W-:Y:S02]  /*bdd0*/  FMUL.FTZ R51, R51, R164 ;  /* 0x000000a433337220 */ /* 0x000fe40000410000 */
[----:B------:R-:W-:Y:S02]  /*bde0*/  FADD.FTZ R27, R128, UR5 ;  /* 0x00000005801b7e21 */ /* 0x000fe40008010000 */
[----:B------:R-:W-:-:S02]  /*bdf0*/  FFMA.FTZ R9, R23, R44, R9 ;  /* 0x0000002c17097223 */ /* 0x000fc40000010009 */
[----:B------:R-:W-:Y:S02]  /*be00*/  FFMA.FTZ R47, R23, R30, -R19 ;  /* 0x0000001e172f7223 */ /* 0x000fe40000010813 */
[----:B------:R-:W-:Y:S02]  /*be10*/  FADD.FTZ R18, RZ, R18 ;  /* 0x00000012ff127221 */ /* 0x000fe40000010000 */
[----:B------:R-:W-:Y:S02]  /*be20*/  FADD.FTZ R20, RZ, R20 ;  /* 0x00000014ff147221 */ /* 0x000fe40000010000 */
[----:B------:R-:W-:Y:S02]  /*be30*/  FADD.FTZ R21, R129, UR5 ;  /* 0x0000000581157e21 */ /* 0x000fe40008010000 */
[----:B------:R-:W-:Y:S02]  /*be40*/  FMUL.FTZ R19, R146, R26 ;  /* 0x0000001a92137220 */ /* 0x000fe40000410000 */
[----:B------:R-:W-:-:S02]  /*be50*/  FFMA.FTZ R219, R46, R48, R219 ;  /* 0x000000302edb7223 */ /* 0x000fc400000100db */
[----:B------:R-:W-:Y:S02]  /*be60*/  FFMA.FTZ R8, R52, R42, R51 ;  /* 0x0000002a34087223 */ /* 0x000fe40000010033 */
[----:B------:R-:W-:Y:S02]  /*be70*/  FMUL.FTZ R42, R144, R27 ;  /* 0x0000001b902a7220 */ /* 0x000fe40000410000 */
[----:B------:R-:W-:Y:S02]  /*be80*/  FADD.FTZ R46, R18, R9 ;  /* 0x00000009122e7221 */ /* 0x000fe40000010000 */
[----:B------:R-:W-:Y:S02]  /*be90*/  FADD.FTZ R48, R20, R47 ;  /* 0x0000002f14307221 */ /* 0x000fe40000010000 */
[----:B------:R-:W-:Y:S02]  /*bea0*/  FMUL.FTZ R9, R145, R21 ;  /* 0x0000001591097220 */ /* 0x000fe40000410000 */
[----:B------:R-:W-:-:S02]  /*beb0*/  FFMA.FTZ R20, R58, -R19, R190 ;  /* 0x800000133a147223 */ /* 0x000fc400000100be */
[----:B------:R-:W-:Y:S02]  /*bec0*/  FFMA.FTZ R19, R57, -R19, R189 ;  /* 0x8000001339137223 */ /* 0x000fe400000100bd */
[C---:B------:R-:W-:Y:S02]  /*bed0*/  FMUL.FTZ R49, R26.reuse, R157 ;  /* 0x0000009d1a317220 */ /* 0x040fe40000410000 */
[----:B------:R-:W-:Y:S02]  /*bee0*/  FFMA.FTZ R221, R43, R8, R221 ;  /* 0x000000082bdd7223 */ /* 0x000fe400000100dd */
[C---:B------:R-:W-:Y:S02]  /*bef0*/  FFMA.FTZ R43, R53.reuse, -R42, R193 ;  /* 0x8000002a352b7223 */ /* 0x040fe400000100c1 */
[----:B------:R-:W-:Y:S02]  /*bf00*/  FMUL.FTZ R53, R53, R162 ;  /* 0x000000a235357220 */ /* 0x000fe40000410000 */
[----:B------:R-:W-:-:S02]  /*bf10*/  FMUL.FTZ R47, R26, R158 ;  /* 0x0000009e1a2f7220 */ /* 0x000fc40000410000 */
[-C--:B------:R-:W-:Y:S02]  /*bf20*/  FFMA.FTZ R18, R56, -R9.reuse, R192 ;  /* 0x8000000938127223 */ /* 0x080fe400000100c0 */
[----:B------:R-:W-:Y:S02]  /*bf30*/  FFMA.FTZ R9, R55, -R9, R191 ;  /* 0x8000000937097223 */ /* 0x000fe400000100bf */
[----:B------:R-:W-:Y:S02]  /*bf40*/  FMUL.FTZ R52, R19, R49 ;  /* 0x0000003113347220 */ /* 0x000fe40000410000 */
[----:B------:R-:W-:Y:S02]  /*bf50*/  FMUL.FTZ R60, R21, R159 ;  /* 0x0000009f153c7220 */ /* 0x000fe40000410000 */
[C---:B------:R-:W-:Y:S02]  /*bf60*/  FFMA.FTZ R42, R54.reuse, -R42, R194 ;  /* 0x8000002a362a7223 */ /* 0x040fe400000100c2 */
[----:B------:R-:W-:-:S02]  /*bf70*/  FFMA.FTZ R54, R54, R161, R53 ;  /* 0x000000a136367223 */ /* 0x000fc40000010035 */
[-C--:B------:R-:W-:Y:S02]  /*bf80*/  FMUL.FTZ R50, R19, R47.reuse ;  /* 0x0000002f13327220 */ /* 0x080fe40000410000 */
[----:B------:R-:W-:Y:S02]  /*bf90*/  FMUL.FTZ R62, R21, R10 ;  /* 0x0000000a153e7220 */ /* 0x000fe40000410000 */
[C---:B------:R-:W-:Y:S02]  /*bfa0*/  FFMA.FTZ R53, R20.reuse, R47, -R52 ;  /* 0x0000002f14357223 */ /* 0x040fe40000010834 */
[----:B------:R-:W-:Y:S02]  /*bfb0*/  FMUL.FTZ R63, R9, R60 ;  /* 0x0000003c093f7220 */ /* 0x000fe40000410000 */
[----:B------:R-:W-:Y:S02]  /*bfc0*/  FADD.FTZ R106, R65, R106 ;  /* 0x0000006a416a7221 */ /* 0x000fe40000010000 */
[----:B------:R-:W-:-:S02]  /*bfd0*/  FFMA.FTZ R51, R20, R49, R50 ;  /* 0x0000003114337223 */ /* 0x000fc40000010032 */
[-C--:B------:R-:W-:Y:S02]  /*bfe0*/  FMUL.FTZ R61, R9, R62.reuse ;  /* 0x0000003e093d7220 */ /* 0x080fe40000410000 */
[----:B------:R-:W-:Y:S02]  /*bff0*/  FADD.FTZ R48, R48, R53 ;  /* 0x0000003530307221 */ /* 0x000fe40000010000 */
[----:B------:R-:W-:Y:S02]  /*c000*/  FFMA.FTZ R63, R18, R62, -R63 ;  /* 0x0000003e123f7223 */ /* 0x000fe4000001083f */
[C---:B------:R-:W-:Y:S02]  /*c010*/  FMUL.FTZ R65, R27.reuse, R162 ;  /* 0x000000a21b417220 */ /* 0x040fe40000410000 */
[----:B------:R-:W-:Y:S02]  /*c020*/  FMUL.FTZ R53, R27, R161 ;  /* 0x000000a11b357220 */ /* 0x000fe40000410000 */
[----:B------:R-:W-:-:S02]  /*c030*/  FADD.FTZ R46, R46, R51 ;  /* 0x000000332e2e7221 */ /* 0x000fc40000010000 */
[----:B------:R-:W-:Y:S02]  /*c040*/  FFMA.FTZ R61, R18, R60, R61 ;  /* 0x0000003c123d7223 */ /* 0x000fe4000001003d */
[----:B------:R-:W-:Y:S02]  /*c050*/  FADD.FTZ R48, R48, R63 ;  /* 0x0000003f30307221 */ /* 0x000fe40000010000 */
[C---:B------:R-:W-:Y:S02]  /*c060*/  FMUL.FTZ R52, R43.reuse, R65 ;  /* 0x000000412b347220 */ /* 0x040fe40000410000 */
[-C--:B------:R-:W-:Y:S02]  /*c070*/  FMUL.FTZ R63, R43, R53.reuse ;  /* 0x000000352b3f7220 */ /* 0x080fe40000410000 */
[----:B------:R-:W-:Y:S02]  /*c080*/  FADD.FTZ R46, R46, R61 ;  /* 0x0000003d2e2e7221 */ /* 0x000fe40000010000 */
[C---:B------:R-:W-:Y:S01]  /*c090*/  FFMA.FTZ R61, R42.reuse, R53, R52 ;  /* 0x000000352a3d7223 */ /* 0x040fe20000010034 */
[----:B------:R-:W-:Y:S01]  /*c0a0*/  LEA.HI.SX32 R52, R121, R152, 0x1b ;  /* 0x0000009879347211 */ /* 0x000fe200078fdaff */
[----:B------:R-:W-:-:S02]  /*c0b0*/  FFMA.FTZ R63, R42, R65, -R63 ;  /* 0x000000412a3f7223 */ /* 0x000fc4000001083f */
[----:B------:R-:W-:Y:S02]  /*c0c0*/  FADD.FTZ R61, R46, R61 ;  /* 0x0000003d2e3d7221 */ /* 0x000fe40000010000 */
[----:B------:R-:W-:Y:S01]  /*c0d0*/  FADD.FTZ R48, R48, R63 ;  /* 0x0000003f30307221 */ /* 0x000fe20000010000 */
[C---:B------:R-:W-:Y:S01]  /*c0e0*/  IADD3 R63, R152.reuse, 0x4c0, RZ ;  /* 0x000004c0983f7810 */ /* 0x040fe20007ffe0ff */
[----:B------:R-:W-:Y:S01]  /*c0f0*/  FADD.FTZ R46, R61, R40 ;  /* 0x000000283d2e7221 */ /* 0x000fe20000010000 */
[----:B------:R-:W-:Y:S01]  /*c100*/  IADD3 R61, R152, 0x480, RZ ;  /* 0x00000480983d7810 */ /* 0x000fe20007ffe0ff */
[----:B------:R-:W-:Y:S01]  /*c110*/  FADD.FTZ R41, R48, R41 ;  /* 0x0000002930297221 */ /* 0x000fe20000010000 */
[----:B------:R-:W-:Y:S01]  /*c120*/  LEA.HI.SX32 R48, R67, R152, 0x1b ;  /* 0x0000009843307211 */ /* 0x000fe200078fdaff */
[----:B------:R-:W-:Y:S01]  /*c130*/  FADD.FTZ R46, R46, R39 ;  /* 0x000000272e2e7221 */ /* 0x000fe20000010000 */
[C---:B------:R-:W-:Y:S01]  /*c140*/  IADD3 R39, R152.reuse, 0x280, RZ ;  /* 0x0000028098277810 */ /* 0x040fe20007ffe0ff */
[----:B------:R-:W-:Y:S01]  /*c150*/  FADD.FTZ R38, R41, R38 ;  /* 0x0000002629267221 */ /* 0x000fe20000010000 */
[----:B------:R-:W-:Y:S01]  /*c160*/  IADD3 R41, R152, 0x2c0, RZ ;  /* 0x000002c098297810 */ /* 0x000fe20007ffe0ff */
[----:B------:R-:W-:-:S02]  /*c170*/  FFMA.FTZ R222, R27, R54, R222 ;  /* 0x000000361bde7223 */ /* 0x000fc400000100de */
[----:B------:R-:W-:Y:S01]  /*c180*/  FADD.FTZ R27, R46, R7 ;  /* 0x000000072e1b7221 */ /* 0x000fe20000010000 */
[-C--:B------:R-:W-:Y:S01]  /*c190*/  LEA.HI.SX32 R46, R63, R152.reuse, 0x1b ;  /* 0x000000983f2e7211 */ /* 0x080fe200078fdaff */
[----:B------:R-:W-:Y:S01]  /*c1a0*/  FADD.FTZ R38, R38, R17 ;  /* 0x0000001126267221 */ /* 0x000fe20000010000 */
[----:B------:R-:W-:Y:S01]  /*c1b0*/  IADD3 R17, R152, 0x140, RZ ;  /* 0x0000014098117810 */ /* 0x000fe20007ffe0ff */
[----:B------:R-:W-:Y:S01]  /*c1c0*/  FADD.FTZ R27, R27, R16 ;  /* 0x000000101b1b7221 */ /* 0x000fe20000010000 */
[----:B------:R-:W-:Y:S01]  /*c1d0*/  LEA.HI.SX32 R63, R169, R152, 0x1b ;  /* 0x00000098a93f7211 */ /* 0x000fe200078fdaff */
[----:B------:R-:W-:Y:S01]  /*c1e0*/  FADD.FTZ R38, R38, R15 ;  /* 0x0000000f26267221 */ /* 0x000fe20000010000 */
[----:B------:R-:W-:Y:S01]  /*c1f0*/  IADD3 R15, R152, 0x100, RZ ;  /* 0x00000100980f7810 */ /* 0x000fe20007ffe0ff */
[----:B------:R-:W-:Y:S02]  /*c200*/  FFMA.FTZ R8, R143, R8, R28 ;  /* 0x000000088f087223 */ /* 0x000fe4000001001c */
[----:B------:R-:W-:Y:S01]  /*c210*/  FMUL.FTZ R28, R144, R53 ;  /* 0x00000035901c7220 */ /* 0x000fe20000410000 */
[----:B------:R-:W-:Y:S01]  /*c220*/  IADD3 R53, R152, 0x440, RZ ;  /* 0x0000044098357810 */ /* 0x000fe20007ffe0ff */
[----:B------:R-:W-:-:S02]  /*c230*/  FADD.FTZ R27, R27, R14 ;  /* 0x0000000e1b1b7221 */ /* 0x000fc40000010000 */
[----:B------:R-:W-:Y:S01]  /*c240*/  FADD.FTZ R14, R38, R13 ;  /* 0x0000000d260e7221 */ /* 0x000fe20000010000 */
[----:B------:R0:W-:Y:S01]  /*c250*/  STS [R31.X4+0x4220], R28 ;  /* 0x0042201c1f007388 */ /* 0x0001e20000004800 */
[----:B------:R-:W-:Y:S01]  /*c260*/  FMUL.FTZ R40, R144, R65 ;  /* 0x0000004190287220 */ /* 0x000fe20000410000 */
[----:B------:R-:W-:Y:S01]  /*c270*/  IADD3 R13, R152, 0x80, RZ ;  /* 0x00000080980d7810 */ /* 0x000fe20007ffe0ff */
[----:B------:R-:W-:Y:S01]  /*c280*/  FADD.FTZ R11, R14, R11 ;  /* 0x0000000b0e0b7221 */ /* 0x000fe20000010000 */
[----:B------:R-:W-:Y:S01]  /*c290*/  IADD3 R65, R152, 0x500, RZ ;  /* 0x0000050098417810 */ /* 0x000fe20007ffe0ff */
[C---:B------:R-:W-:Y:S01]  /*c2a0*/  FMUL.FTZ R60, R145.reuse, R60 ;  /* 0x0000003c913c7220 */ /* 0x040fe20000410000 */
[----:B------:R-:W-:Y:S01]  /*c2b0*/  STS [R31.X4+0x4224], R40 ;  /* 0x004224281f007388 */ /* 0x000fe20000004800 */
[----:B------:R-:W-:Y:S02]  /*c2c0*/  FMUL.FTZ R62, R145, R62 ;  /* 0x0000003e913e7220 */ /* 0x000fe40000410000 */
[C---:B------:R-:W-:Y:S01]  /*c2d0*/  FMUL.FTZ R38, R146.reuse, R47 ;  /* 0x0000002f92267220 */ /* 0x040fe20000410000 */
[----:B------:R-:W-:Y:S01]  /*c2e0*/  STS [R31.X4+0x4218], R60 ;  /* 0x0042183c1f007388 */ /* 0x000fe20000004800 */
[----:B0-----:R-:W-:Y:S01]  /*c2f0*/  FMUL.FTZ R28, R146, R49 ;  /* 0x00000031921c7220 */ /* 0x001fe20000410000 */
        /* <DEDUP_REMOVED lines=8> */
[C---:B------:R-:W-:Y:S01]  /*c380*/  IADD3 R45, R152.reuse, 0x340, RZ ;  /* 0x00000340982d7810 */ /* 0x040fe20007ffe0ff */
[----:B------:R-:W-:Y:S01]  /*c390*/  FADD.FTZ R12, R27, R12 ;  /* 0x0000000c1b0c7221 */ /* 0x000fe20000010000 */
[----:B------:R0:W-:Y:S01]  /*c3a0*/  STS [R31.X4+0x4214], R38 ;  /* 0x004214261f007388 */ /* 0x0001e20000004800 */
[----:B------:R-:W-:Y:S01]  /*c3b0*/  FMUL.FTZ R51, R161, UR34 ;  /* 0x00000022a1337c20 */ /* 0x000fe20008410000 */
[----:B------:R-:W-:Y:S01]  /*c3c0*/  IADD3 R27, R152, 0x40, RZ ;  /* 0x00000040981b7810 */ /* 0x000fe20007ffe0ff */
[----:B------:R-:W-:Y:S01]  /*c3d0*/  FADD.FTZ R37, R12, R37 ;  /* 0x000000250c257221 */ /* 0x000fe20000010000 */
[----:B------:R-:W-:Y:S01]  /*c3e0*/  STS [R31.X4+0x4208], R44 ;  /* 0x0042082c1f007388 */ /* 0x000fe20000004800 */
[----:B------:R-:W-:Y:S01]  /*c3f0*/  FMUL.FTZ R50, R162, UR34 ;  /* 0x00000022a2327c20 */ /* 0x000fe20008410000 */
[----:B------:R-:W-:Y:S01]  /*c400*/  IADD3 R29, R152, 0xc0, RZ ;  /* 0x000000c0981d7810 */ /* 0x000fe20007ffe0ff */
[----:B------:R-:W-:Y:S01]  /*c410*/  FFMA.FTZ R162, R162, UR33, -R51 ;  /* 0x00000021a2a27c23 */ /* 0x000fe20008010833 */
[----:B------:R-:W-:Y:S01]  /*c420*/  STS [R31.X4+0x420c], R30 ;  /* 0x00420c1e1f007388 */ /* 0x000fe20000004800 */
[----:B------:R-:W-:Y:S01]  /*c430*/  FADD.FTZ R36, R11, R36 ;  /* 0x000000240b247221 */ /* 0x000fe20000010000 */
[----:B------:R-:W-:Y:S01]  /*c440*/  IADD3 R51, R152, 0x400, RZ ;  /* 0x0000040098337810 */ /* 0x000fe20007ffe0ff */
[----:B------:R-:W-:Y:S01]  /*c450*/  FADD.FTZ R37, R37, R34 ;  /* 0x0000002225257221 */ /* 0x000fe20000010000 */
[----:B------:R1:W-:Y:S01]  /*c460*/  STS [R31.X4+0x4200], R14 ;  /* 0x0042000e1f007388 */ /* 0x0003e20000004800 */
[----:B------:R-:W-:Y:S01]  /*c470*/  FFMA.FTZ R161, R161, UR33, R50 ;  /* 0x00000021a1a17c23 */ /* 0x000fe20008010032 */
[----:B0-----:R-:W-:Y:S01]  /*c480*/  LEA.HI.SX32 R38, R41, R152, 0x1b ;  /* 0x0000009829267211 */ /* 0x001fe200078fdaff */
[----:B------:R-:W-:Y:S01]  /*c490*/  FMUL.FTZ R162, R43, R162 ;  /* 0x000000a22ba27220 */ /* 0x000fe20000410000 */
[----:B------:R0:W-:Y:S01]  /*c4a0*/  STS [R31.X4+0x4204], R16 ;  /* 0x004204101f007388 */ /* 0x0001e20000004800 */
[----:B------:R-:W-:Y:S01]  /*c4b0*/  FADD.FTZ R36, R36, R35 ;  /* 0x0000002324247221 */ /* 0x000fe20000010000 */
[C---:B------:R-:W-:Y:S01]  /*c4c0*/  IADD3 R43, R152.reuse, 0x300, RZ ;  /* 0x00000300982b7810 */ /* 0x040fe20007ffe0ff */
[----:B------:R-:W-:Y:S01]  /*c4d0*/  FADD.FTZ R6, R37, R6 ;  /* 0x0000000625067221 */ /* 0x000fe20000010000 */
[----:B------:R-:W-:Y:S01]  /*c4e0*/  BAR.SYNC.DEFER_BLOCKING 0x0 ;  /* 0x0000000000007b1d */ /* 0x000fe20000010000 */
[----:B------:R-:W-:Y:S01]  /*c4f0*/  IADD3 R37, R152, 0x240, RZ ;  /* 0x0000024098257810 */ /* 0x000fe20007ffe0ff */
[----:B------:R-:W-:Y:S01]  /*c500*/  FFMA.FTZ R7, R42, R161, R162 ;  /* 0x000000a12a077223 */ /* 0x000fe200000100a2 */
[----:B------:R-:W-:Y:S01]  /*c510*/  IADD3 R35, R152, 0x1c0, RZ ;  /* 0x000001c098237810 */ /* 0x000fe20007ffe0ff */
[----:B------:R-:W-:Y:S01]  /*c520*/  FADD.FTZ R5, R36, R5 ;  /* 0x0000000524057221 */ /* 0x000fe20000010000 */
[----:B------:R-:W-:Y:S01]  /*c530*/  IADD3 R161, R152, 0x680, RZ ;  /* 0x0000068098a17810 */ /* 0x000fe20007ffe0ff */
[----:B------:R-:W-:Y:S01]  /*c540*/  FADD.FTZ R6, R6, R33 ;  /* 0x0000002106067221 */ /* 0x000fe20000010000 */
[----:B------:R-:W-:Y:S01]  /*c550*/  IADD3 R33, R152, 0x180, RZ ;  /* 0x0000018098217810 */ /* 0x000fe20007ffe0ff */
[----:B------:R-:W-:Y:S01]  /*c560*/  FADD.FTZ R5, R5, R32 ;  /* 0x0000002005057221 */ /* 0x000fe20000010000 */
[-C--:B------:R-:W-:Y:S01]  /*c570*/  LEA.HI.SX32 R36, R37, R152.reuse, 0x1b ;  /* 0x0000009825247211 */ /* 0x080fe200078fdaff */
[----:B------:R-:W-:Y:S01]  /*c580*/  FMUL.FTZ R12, R90, R185 ;  /* 0x000000b95a0c7220 */ /* 0x000fe20000410000 */
[-C--:B------:R-:W-:Y:S01]  /*c590*/  LEA.HI.SX32 R37, R39, R152.reuse, 0x1b ;  /* 0x0000009827257211 */ /* 0x080fe200078fdaff */
[----:B------:R-:W-:Y:S01]  /*c5a0*/  FMUL.FTZ R182, R89, R187 ;  /* 0x000000bb59b67220 */ /* 0x000fe20000410000 */
[-C--:B------:R-:W-:Y:S01]  /*c5b0*/  LEA.HI.SX32 R39, R43, R152.reuse, 0x1b ;  /* 0x000000982b277211 */ /* 0x080fe200078fdaff */
[----:B------:R-:W-:Y:S01]  /*c5c0*/  FADD.FTZ R105, R68, R105 ;  /* 0x0000006944697221 */ /* 0x000fe20000010000 */
[-C--:B------:R-:W-:Y:S01]  /*c5d0*/  LEA.HI.SX32 R40, R45, R152.reuse, 0x1b ;  /* 0x000000982d287211 */ /* 0x080fe200078fdaff */
[----:B-1----:R-:W-:Y:S01]  /*c5e0*/  FFMA.FTZ R14, -R88, R189, -RZ ;  /* 0x000000bd580e7223 */ /* 0x002fe200000109ff */
[-C--:B------:R-:W-:Y:S01]  /*c5f0*/  LEA.HI.SX32 R34, R35, R152.reuse, 0x1b ;  /* 0x0000009823227211 */ /* 0x080fe200078fdaff */
[----:B0-----:R-:W-:Y:S01]  /*c600*/  FFMA.FTZ R16, -R87, R191, -RZ ;  /* 0x000000bf57107223 */ /* 0x001fe200000109ff */
[-C--:B------:R-:W-:Y:S01]  /*c610*/  LEA.HI.SX32 R41, R47, R152.reuse, 0x1b ;  /* 0x000000982f297211 */ /* 0x080fe200078fdaff */
[----:B------:R-:W-:Y:S01]  /*c620*/  FFMA.FTZ R184, -R80, R205, -RZ ;  /* 0x000000cd50b87223 */ /* 0x000fe200000109ff */
[----:B------:R-:W-:Y:S01]  /*c630*/  LEA.HI.SX32 R42, R49, R152, 0x1b ;  /* 0x00000098312a7211 */ /* 0x000fe200078fdaff */
[----:B------:R-:W-:Y:S01]  /*c640*/  FFMA.FTZ R188, -R89, R188, -RZ ;  /* 0x000000bc59bc7223 */ /* 0x000fe200000109ff */
[-C--:B------:R-:W-:Y:S01]  /*c650*/  LEA.HI.SX32 R43, R51, R152.reuse, 0x1b ;  /* 0x00000098332b7211 */ /* 0x080fe200078fdaff */
[----:B------:R-:W0:Y:S01]  /*c660*/  LDS R110, [R34.X4+0x4900] ;  /* 0x00490000226e7984 */ /* 0x000e220000004800 */
[----:B------:R-:W-:Y:S01]  /*c670*/  LEA.HI.SX32 R44, R53, R152, 0x1b ;  /* 0x00000098352c7211 */ /* 0x000fe200078fdaff */
[----:B------:R-:W-:Y:S01]  /*c680*/  FFMA.FTZ R186, -R90, R186, -RZ ;  /* 0x000000ba5aba7223 */ /* 0x000fe200000109ff */
        /* <DEDUP_REMOVED lines=16> */
[-C--:B------:R-:W-:Y:S01]  /*c790*/  LEA.HI.SX32 R35, R173, R152.reuse, 0x1b ;  /* 0x00000098ad237211 */ /* 0x080fe200078fdaff */
[----:B------:R-:W0:Y:S01]  /*c7a0*/  LDS R68, [R29.X4+0x4500] ;  /* 0x004500001d447984 */ /* 0x000e220000004800 */
        /* <DEDUP_REMOVED lines=14> */
[----:B------:R-:W-:Y:S01]  /*c890*/  LEA.HI.SX32 R62, R167, R152, 0x1b ;  /* 0x00000098a73e7211 */ /* 0x000fe200078fdaff */
[----:B------:R-:W0:Y:S01]  /*c8a0*/  LDS R71, [R33.X4+0x4800] ;  /* 0x0048000021477984 */ /* 0x000e220000004800 */
[----:B------:R-:W-:Y:S01]  /*c8b0*/  MOV R185, UR28 ;  /* 0x0000001c00b97c02 */ /* 0x000fe20008000f00 */
[----:B------:R-:W-:-:S02]  /*c8c0*/  FMUL.FTZ R206, R80, R206 ;  /* 0x000000ce50ce7220 */ /* 0x000fc40000410000 */
[----:B------:R-:W0:Y:S01]  /*c8d0*/  LDS R111, [R35.X4+0x4a00] ;  /* 0x004a0000236f7984 */ /* 0x000e220000004800 */
[----:B------:R-:W-:Y:S01]  /*c8e0*/  LEA R185, R185, -R152, 0x1 ;  /* 0x80000098b9b97211 */ /* 0x000fe200078e08ff */
[----:B------:R-:W-:Y:S02]  /*c8f0*/  FMUL.FTZ R208, R79, R208 ;  /* 0x000000d04fd07220 */ /* 0x000fe40000410000 */
[----:B------:R-:W0:Y:S01]  /*c900*/  LDS R160, [R38.X4+0x4d00] ;  /* 0x004d000026a07984 */ /* 0x000e220000004800 */
[----:B------:R-:W-:Y:S01]  /*c910*/  ISETP.GE.AND P0, PT, R185, 0x1, PT ;  /* 0x00000001b900780c */ /* 0x000fe20003f06270 */
[----:B------:R-:W-:Y:S02]  /*c920*/  FMUL.FTZ R210, R78, R210 ;  /* 0x000000d24ed27220 */ /* 0x000fe40000410000 */
[----:B------:R-:W0:Y:S01]  /*c930*/  LDS R161, [R39.X4+0x4e00] ;  /* 0x004e000027a17984 */ /* 0x000e220000004800 */
[----:B------:R-:W-:Y:S02]  /*c940*/  FMUL.FTZ R212, R77, R212 ;  /* 0x000000d44dd47220 */ /* 0x000fe40000410000 */
[----:B------:R-:W-:Y:S01]  /*c950*/  FMUL.FTZ R214, R76, R214 ;  /* 0x000000d64cd67220 */ /* 0x000fe20000410000 */
[----:B------:R-:W0:Y:S01]  /*c960*/  LDS R162, [R40.X4+0x4f00] ;  /* 0x004f000028a27984 */ /* 0x000e220000004800 */
[----:B------:R-:W-:-:S02]  /*c970*/  FFMA.FTZ R216, -R75, R216, -RZ ;  /* 0x000000d84bd87223 */ /* 0x000fc400000109ff */
[----:B------:R-:W-:Y:S01]  /*c980*/  FMUL.FTZ R13, R159, UR34 ;  /* 0x000000229f0d7c20 */ /* 0x000fe20008410000 */
[----:B------:R-:W0:Y:S01]  /*c990*/  LDS R163, [R41.X4+0x5000] ;  /* 0x0050000029a37984 */ /* 0x000e220000004800 */
[----:B------:R-:W-:Y:S02]  /*c9a0*/  FMUL.FTZ R187, R55, R10 ;  /* 0x0000000a37bb7220 */ /* 0x000fe40000410000 */
[----:B------:R-:W-:Y:S01]  /*c9b0*/  FMUL.FTZ R55, R155, UR34 ;  /* 0x000000229b377c20 */ /* 0x000fe20008410000 */
[----:B------:R-:W0:Y:S03]  /*c9c0*/  LDS R164, [R42.X4+0x5100] ;  /* 0x005100002aa47984 */ /* 0x000e260000004800 */
[----:B------:R-:W-:Y:S01]  /*c9d0*/  FFMA.FTZ R55, R156, UR33, -R55 ;  /* 0x000000219c377c23 */ /* 0x000fe20008010837 */
        /* <DEDUP_REMOVED lines=39> */
[----:B-1----:R-:W-:-:S03]  /*cc50*/  FMUL.FTZ R184, R75, R215 ;  /* 0x000000d74bb87220 */ /* 0x002fc60000410000 */
[----:B------:R1:W-:Y:S01]  /*cc60*/  STS [R31.X4+0x6304], R186 ;  /* 0x006304ba1f007388 */ /* 0x0003e20000004800 */
[----:B--2---:R-:W-:-:S03]  /*cc70*/  FFMA.FTZ R188, R10, UR33, -R13 ;  /* 0x000000210abc7c23 */ /* 0x004fc6000801080d */
[----:B------:R-:W-:Y:S01]  /*cc80*/  STS [R31.X4+0x6310], R190 ;  /* 0x006310be1f007388 */ /* 0x000fe20000004800 */
[----:B------:R-:W-:Y:S02]  /*cc90*/  FMUL.FTZ R13, R157, UR34 ;  /* 0x000000229d0d7c20 */ /* 0x000fe40008410000 */
[----:B-----5:R-:W-:Y:S01]  /*cca0*/  FMUL.FTZ R12, R10, UR34 ;  /* 0x000000220a0c7c20 */ /* 0x020fe20008410000 */
[----:B------:R-:W-:Y:S01]  /*ccb0*/  STS [R31.X4+0x6318], R192 ;  /* 0x006318c01f007388 */ /* 0x000fe20000004800 */
[C---:B------:R-:W-:Y:S02]  /*ccc0*/  FMUL.FTZ R10, R158.reuse, UR34 ;  /* 0x000000229e0a7c20 */ /* 0x040fe40008410000 */
[----:B------:R-:W-:Y:S01]  /*ccd0*/  FFMA.FTZ R189, R159, UR33, R12 ;  /* 0x000000219fbd7c23 */ /* 0x000fe2000801000c */
[----:B------:R-:W-:Y:S01]  /*cce0*/  STS [R31.X4+0x6320], R194 ;  /* 0x006320c21f007388 */ /* 0x000fe20000004800 */
[----:B-1----:R-:W-:Y:S02]  /*ccf0*/  FFMA.FTZ R186, R158, UR33, -R13 ;  /* 0x000000219eba7c23 */ /* 0x002fe4000801080d */
[----:B------:R-:W-:Y:S01]  /*cd00*/  FFMA.FTZ R183, R157, UR33, R10 ;  /* 0x000000219db77c23 */ /* 0x000fe2000801000a */
        /* <DEDUP_REMOVED lines=15> */
[----:B-1----:R-:W-:-:S02]  /*ce00*/  FMUL.FTZ R182, R156, UR34 ;  /* 0x000000229cb67c20 */ /* 0x002fc40008410000 */
[C---:B--2---:R-:W-:Y:S02]  /*ce10*/  FMUL.FTZ R184, R154.reuse, UR34 ;  /* 0x000000229ab87c20 */ /* 0x044fe40008410000 */
[----:B------:R-:W-:Y:S02]  /*ce20*/  FFMA.FTZ R182, R155, UR33, R182 ;  /* 0x000000219bb67c23 */ /* 0x000fe400080100b6 */
[C---:B-----5:R-:W-:Y:S02]  /*ce30*/  FMUL.FTZ R31, R153.reuse, UR34 ;  /* 0x00000022991f7c20 */ /* 0x060fe40008410000 */
[----:B------:R-:W-:Y:S02]  /*ce40*/  FFMA.FTZ R184, R153, UR33, R184 ;  /* 0x0000002199b87c23 */ /* 0x000fe400080100b8 */
[----:B------:R-:W-:Y:S01]  /*ce50*/  FFMA.FTZ R31, R154, UR33, -R31 ;  /* 0x000000219a1f7c23 */ /* 0x000fe2000801081f */
        /* <DEDUP_REMOVED lines=8> */
[----:B------:R-:W-:Y:S01]  /*cee0*/  USHF.R.U64 UR50, UR34, UR50, UR35 ;  /* 0x0000003222327299 */ /* 0x000fe20008001223 */
[----:B0-----:R-:W-:Y:S01]  /*cef0*/  MOV R11, UR7 ;  /* 0x00000007000b7c02 */ /* 0x001fe20008000f00 */
        /* <DEDUP_REMOVED lines=18> */
[----:B------:R-:W-:-:S02]  /*d020*/  UIMAD UR32, UR38, UR32, URZ ;  /* 0x00000020262072a4 */ /* 0x000fc4000f8e023f */
[----:B------:R-:W-:Y:S02]  /*d030*/  UIMAD UR51, UR51, UR12, URZ ;  /* 0x0000000c333372a4 */ /* 0x000fe4000f8e023f */
[----:B------:R-:W-:Y:S01]  /*d040*/  UIADD3 UR47, UR47, UR55, URZ ;  /* 0x000000372f2f7290 */ /* 0x000fe2000fffe03f */
[--C-:B------:R-:W-:Y:S01]  /*d050*/  IMAD.WIDE.U32 R10, R11, c[0x0][0x2b0], R12.reuse ;  /* 0x0000ac000b0a7a25 */ /* 0x100fe200078e000c */
[----:B------:R-:W-:Y:S02]  /*d060*/  UIMAD UR56, UR53, UR12, URZ ;  /* 0x0000000c353872a4 */ /* 0x000fe4000f8e023f */
[----:B------:R-:W-:Y:S01]  /*d070*/  UIADD3 UR49, UR49, UR57, URZ ;  /* 0x0000003931317290 */ /* 0x000fe2000fffe03f */
[----:B------:R-:W-:Y:S01]  /*d080*/  IMAD.WIDE.U32 R12, R15, c[0x0][0x2d0], R12 ;  /* 0x0000b4000f0c7a25 */ /* 0x000fe200078e000c */
[----:B------:R-:W-:Y:S01]  /*d090*/  UIMAD UR53, UR13, UR39, UR51 ;  /* 0x000000270d3572a4 */ /* 0x000fe2000f8e0233 */
[----:B------:R-:W-:Y:S01]  /*d0a0*/  IADD3 R15, R11, UR52, RZ ;  /* 0x000000340b0f7c10 */ /* 0x000fe2000fffe0ff */
[----:B------:R-:W-:-:S02]  /*d0b0*/  UIMAD.WIDE.U32 UR46, UR12, UR39, UR46 ;  /* 0x000000270c2e72a5 */ /* 0x000fc4000f8e002e */
[----:B------:R-:W-:Y:S02]  /*d0c0*/  UIMAD UR54, UR7, UR33, UR32 ;  /* 0x00000021073672a4 */ /* 0x000fe4000f8e0220 */
[----:B------:R-:W-:Y:S02]  /*d0d0*/  UIMAD UR51, UR13, UR50, UR56 ;  /* 0x000000320d3372a4 */ /* 0x000fe4000f8e0238 */
[----:B------:R-:W-:Y:S02]  /*d0e0*/  UIMAD.WIDE.U32 UR48, UR12, UR50, UR48 ;  /* 0x000000320c3072a5 */ /* 0x000fe4000f8e0030 */
[----:B------:R-:W-:Y:S01]  /*d0f0*/  ULDC.64 UR32, c[0x0][0x318] ;  /* 0x0000c60000207ab9 */ /* 0x000fe20000000a00 */
[----:B------:R-:W-:Y:S01]  /*d100*/  IADD3 R11, R13, UR54, RZ ;  /* 0x000000360d0b7c10 */ /* 0x000fe2000fffe0ff */
[----:B------:R-:W-:Y:S02]  /*d110*/  ULDC.64 UR34, c[0x0][0x320] ;  /* 0x0000c80000227ab9 */ /* 0x000fe40000000a00 */
[----:B------:R-:W-:-:S02]  /*d120*/  UIADD3 UR53, UR47, UR53, URZ ;  /* 0x000000352f357290 */ /* 0x000fc4000fffe03f */
[----:B------:R-:W-:Y:S02]  /*d130*/  ULEA UR32, UP0, UR46, UR32, 0x3 ;  /* 0x000000202e207291 */ /* 0x000fe4000f80183f */
[----:B------:R-:W-:Y:S02]  /*d140*/  UIADD3 UR51, UR49, UR51, URZ ;  /* 0x0000003331337290 */ /* 0x000fe4000fffe03f */
[----:B------:R-:W-:Y:S02]  /*d150*/  ULEA UR34, UP1, UR48, UR34, 0x3 ;  /* 0x0000002230227291 */ /* 0x000fe4000f82183f */
[----:B------:R-:W-:Y:S01]  /*d160*/  ULEA.HI.X UR33, UR46, UR33, UR53, 0x3, UP0 ;  /* 0x000000212e217291 */ /* 0x000fe200080f1c35 */
[----:B------:R-:W-:Y:S01]  /*d170*/  LEA R14, P0, R10, UR32, 0x2 ;  /* 0x000000200a0e7c11 */ /* 0x000fe2000f8010ff */
[----:B------:R-:W-:Y:S02]  /*d180*/  ULEA.HI.X UR35, UR48, UR35, UR51, 0x3, UP1 ;  /* 0x0000002330237291 */ /* 0x000fe400088f1c33 */
[----:B------:R-:W-:-:S02]  /*d190*/  LEA R16, P1, R12, UR34, 0x2 ;  /* 0x000000220c107c11 */ /* 0x000fc4000f8210ff */
[----:B------:R-:W-:Y:S02]  /*d1a0*/  LEA.HI.X R15, R10, UR33, R15, 0x2, P0 ;  /* 0x000000210a0f7c11 */ /* 0x000fe400080f140f */
[----:B------:R-:W-:-:S03]  /*d1b0*/  LEA.HI.X R17, R12, UR35, R11, 0x2, P1 ;  /* 0x000000230c117c11 */ /* 0x000fc600088f140b */
[----:B------:R0:W-:Y:S04]  /*d1c0*/  RED.E.ADD.F32.FTZ.RN.STRONG.GPU [R14.64], R181 ;  /* 0x000000b50e00798e */ /* 0x0001e8000c10e7aa */
[----:B-1----:R0:W-:Y:S02]  /*d1d0*/  RED.E.ADD.F32.FTZ.RN.STRONG.GPU [R16.64], R191 ;  /* 0x000000bf1000798e */ /* 0x0021e4000c10e7aa */
.L_x_5714:
[----:B0--34-:R-:W-:Y:S05]  /*d1e0*/  BSYNC B0 ;  /* 0x0000000000007941 */ /* 0x019fea0003800000 */
.L_x_5713:
        /* <DEDUP_REMOVED lines=67> */
.L_x_5716:
[----:B0-----:R-:W-:Y:S05]  /*d620*/  BSYNC B0 ;  /* 0x0000000000007941 */ /* 0x001fea0003800000 */
.L_x_5715:
[----:B------:R0:W1:Y:S01]  /*d630*/  LDS R5, [R28.X4+0x6500] ;  /* 0x006500001c057984 */ /* 0x0000620000004800 */
[----:B------:R-:W-:Y:S01]  /*d640*/  BSSY B0, `(.L_x_5717) ;  /* 0x0000004000007945 */ /* 0x000fe20003800000 */
[----:B------:R-:W-:Y:S05]  /*d650*/  @!P1 BRA `(.L_x_5718) ;  /* 0x0000002000009947 */ /* 0x000fea0003800000 */
[----:B------:R2:W-:Y:S04]  /*d660*/  RED.E.ADD.F32.FTZ.RN.STRONG.GPU [R10.64+-0x1e00], R67 ;  /* 0xffe200430a00798e */ /* 0x0005e8000c10e7aa */
[----:B-1----:R2:W-:Y:S02]  /*d670*/  RED.E.ADD.F32.FTZ.RN.STRONG.GPU [R12.64+-0x1e00], R5 ;  /* 0xffe200050c00798e */ /* 0x0025e4000c10e7aa */
.L_x_5718:
[----:B------:R-:W-:Y:S05]  /*d680*/  BSYNC B0 ;  /* 0x0000000000007941 */ /* 0x000fea0003800000 */
.L_x_5717:
[----:B------:R-:W3:Y:S01]  /*d690*/  LDS R29, [R29.X4+0x6600] ;  /* 0x006600001d1d7984 */ /* 0x000ee20000004800 */
[----:B------:R-:W-:Y:S01]  /*d6a0*/  BSSY B0, `(.L_x_5719) ;  /* 0x0000004000007945 */ /* 0x000fe20003800000 */
[----:B------:R-:W-:Y:S05]  /*d6b0*/  @!P2 BRA `(.L_x_5720) ;  /* 0x000000200000a947 */ /* 0x000fea0003800000 */
[----:B------:R4:W-:Y:S04]  /*d6c0*/  RED.E.ADD.F32.FTZ.RN.STRONG.GPU [R10.64+-0x1d00], R68 ;  /* 0xffe300440a00798e */ /* 0x0009e8000c10e7aa */
[----:B---3--:R4:W-:Y:S02]  /*d6d0*/  RED.E.ADD.F32.FTZ.RN.STRONG.GPU [R12.64+-0x1d00], R29 ;  /* 0xffe3001d0c00798e */ /* 0x0089e4000c10e7aa */
.L_x_5720:
[----:B------:R-:W-:Y:S05]  /*d6e0*/  BSYNC B0 ;  /* 0x0000000000007941 */ /* 0x000fea0003800000 */
.L_x_5719:
        /* <DEDUP_REMOVED lines=12> */
.L_x_5722:
[----:B-1----:R-:W-:Y:S05]  /*d7b0*/  BSYNC B0 ;  /* 0x0000000000007941 */ /* 0x002fea0003800000 */
.L_x_5721:
[----:B--2---:R1:W2:Y:S01]  /*d7c0*/  LDS R5, [R32.X4+0x6800] ;  /* 0x0068000020057984 */ /* 0x0042a20000004800 */
[----:B------:R-:W-:Y:S01]  /*d7d0*/  BSSY B0, `(.L_x_5723) ;  /* 0x0000004000007945 */ /* 0x000fe20003800000 */
[----:B------:R-:W-:Y:S05]  /*d7e0*/  @!P0 BRA `(.L_x_5724) ;  /* 0x0000002000008947 */ /* 0x000fea0003800000 */
[----:B------:R0:W-:Y:S04]  /*d7f0*/  RED.E.ADD.F32.FTZ.RN.STRONG.GPU [R10.64+-0x1b00], R70 ;  /* 0xffe500460a00798e */ /* 0x0001e8000c10e7aa */
[----:B--2---:R0:W-:Y:S02]  /*d800*/  RED.E.ADD.F32.FTZ.RN.STRONG.GPU [R12.64+-0x1b00], R5 ;  /* 0xffe500050c00798e */ /* 0x0041e4000c10e7aa */
.L_x_5724:
[----:B------:R-:W-:Y:S05]  /*d810*/  BSYNC B0 ;  /* 0x0000000000007941 */ /* 0x000fea0003800000 */
.L_x_5723:
[----:B------:R-:W0:Y:S01]  /*d820*/  LDS R33, [R33.X4+0x6900] ;  /* 0x0069000021217984 */ /* 0x000e220000004800 */
[----:B------:R-:W-:Y:S01]  /*d830*/  BSSY B0, `(.L_x_5725) ;  /* 0x0000004000007945 */ /* 0x000fe20003800000 */
[----:B------:R-:W-:Y:S05]  /*d840*/  @!P1 BRA `(.L_x_5726) ;  /* 0x0000002000009947 */ /* 0x000fea0003800000 */
[----:B------:R1:W-:Y:S04]  /*d850*/  RED.E.ADD.F32.FTZ.RN.STRONG.GPU [R10.64+-0x1a00], R71 ;  /* 0xffe600470a00798e */ /* 0x0003e8000c10e7aa */
[----:B0-----:R1:W-:Y:S02]  /*d860*/  RED.E.ADD.F32.FTZ.RN.STRONG.GPU [R12.64+-0x1a00], R33 ;  /* 0xffe600210c00798e */ /* 0x0013e4000c10e7aa */
.L_x_5726:
[----:B------:R-:W-:Y:S05]  /*d870*/  BSYNC B0 ;  /* 0x0000000000007941 */ /* 0x000fea0003800000 */
.L_x_5725:
[----:B0-2---:R0:W2:Y:S01]  /*d880*/  LDS R5, [R34.X4+0x6a00] ;  /* 0x006a000022057984 */ /* 0x0050a20000004800 */
[----:B------:R-:W-:Y:S01]  /*d890*/  BSSY B0, `(.L_x_5727) ;  /* 0x0000004000007945 */ /* 0x000fe20003800000 */
[----:B------:R-:W-:Y:S05]  /*d8a0*/  @!P2 BRA `(.L_x_5728) ;  /* 0x000000200000a947 */ /* 0x000fea0003800000 */
[----:B------:R0:W-:Y:S04]  /*d8b0*/  RED.E.ADD.F32.FTZ.RN.STRONG.GPU [R10.64+-0x1900], R110 ;  /* 0xffe7006e0a00798e */ /* 0x0001e8000c10e7aa */
[----:B--2---:R0:W-:Y:S02]  /*d8c0*/  RED.E.ADD.F32.FTZ.RN.STRONG.GPU [R12.64+-0x1900], R5 ;  /* 0xffe700050c00798e */ /* 0x0041e4000c10e7aa */
.L_x_5728:
[----:B------:R-:W-:Y:S05]  /*d8d0*/  BSYNC B0 ;  /* 0x0000000000007941 */ /* 0x000fea0003800000 */
.L_x_5727:
[----:B------:R-:W0:Y:S01]  /*d8e0*/  LDS R35, [R35.X4+0x6b00] ;  /* 0x006b000023237984 */ /* 0x000e220000004800 */
[----:B------:R-:W-:Y:S01]  /*d8f0*/  BSSY B0, `(.L_x_5729) ;  /* 0x0000004000007945 */ /* 0x000fe20003800000 */
[----:B------:R-:W-:Y:S05]  /*d900*/  @!P3 BRA `(.L_x_5730) ;  /* 0x000000200000b947 */ /* 0x000fea0003800000 */
[----:B------:R1:W-:Y:S04]  /*d910*/  RED.E.ADD.F32.FTZ.RN.STRONG.GPU [R10.64+-0x1800], R111 ;  /* 0xffe8006f0a00798e */ /* 0x0003e8000c10e7aa */
[----:B0-----:R1:W-:Y:S02]  /*d920*/  RED.E.ADD.F32.FTZ.RN.STRONG.GPU [R12.64+-0x1800], R35 ;  /* 0xffe800230c00798e */ /* 0x0013e4000c10e7aa */
.L_x_5730:
[----:B------:R-:W-:Y:S05]  /*d930*/  BSYNC B0 ;  /* 0x0000000000007941 */ /* 0x000fea0003800000 */
.L_x_5729:
[----:B0-2---:R0:W2:Y:S01]  /*d940*/  LDS R5, [R36.X4+0x6c00] ;  /* 0x006c000024057984 */ /* 0x0050a20000004800 */
[----:B------:R-:W-:Y:S01]  /*d950*/  BSSY B0, `(.L_x_5731) ;  /* 0x0000004000007945 */ /* 0x000fe20003800000 */
[----:B------:R-:W-:Y:S05]  /*d960*/  @!P4 BRA `(.L_x_5732) ;  /* 0x000000200000c947 */ /* 0x000fea0003800000 */
[----:B------:R0:W-:Y:S04]  /*d970*/  RED.E.ADD.F32.FTZ.RN.STRONG.GPU [R10.64+-0x1700], R120 ;  /* 0xffe900780a00798e */ /* 0x0001e8000c10e7aa */
[----:B--2---:R0:W-:Y:S02]  /*d980*/  RED.E.ADD.F32.FTZ.RN.STRONG.GPU [R12.64+-0x1700], R5 ;  /* 0xffe900050c00798e */ /* 0x0041e4000c10e7aa */
.L_x_5732:
[----:B------:R-:W-:Y:S05]  /*d990*/  BSYNC B0 ;  /* 0x0000000000007941 */ /* 0x000fea0003800000 */
.L_x_5731:
[----:B------:R-:W0:Y:S01]  /*d9a0*/  LDS R37, [R37.X4+0x6d00] ;  /* 0x006d000025257984 */ /* 0x000e220000004800 */
[----:B------:R-:W-:Y:S01]  /*d9b0*/  BSSY B0, `(.L_x_5733) ;  /* 0x0000004000007945 */ /* 0x000fe20003800000 */
[----:B------:R-:W-:Y:S05]  /*d9c0*/  @!P5 BRA `(.L_x_5734) ;  /* 0x000000200000d947 */ /* 0x000fea0003800000 */
[----:B------:R1:W-:Y:S04]  /*d9d0*/  RED.E.ADD.F32.FTZ.RN.STRONG.GPU [R10.64+-0x1600], R121 ;  /* 0xffea00790a00798e */ /* 0x0003e8000c10e7aa */
[----:B0-----:R1:W-:Y:S02]  /*d9e0*/  RED.E.ADD.F32.FTZ.RN.STRONG.GPU [R12.64+-0x1600], R37 ;  /* 0xffea00250c00798e */ /* 0x0013e4000c10e7aa */
.L_x_5734:
[----:B------:R-:W-:Y:S05]  /*d9f0*/  BSYNC B0 ;  /* 0x0000000000007941 */ /* 0x000fea0003800000 */
.L_x_5733:
        /* <DEDUP_REMOVED lines=12> */
.L_x_5736:
[----:B0-----:R-:W-:Y:S05]  /*dac0*/  BSYNC B0 ;  /* 0x0000000000007941 */ /* 0x001fea0003800000 */
.L_x_5735:
[----:B------:R-:W0:Y:S01]  /*dad0*/  LDS R39, [R39.X4+0x6f00] ;  /* 0x006f000027277984 */ /* 0x000e220000004800 */
[----:B------:R-:W-:Y:S01]  /*dae0*/  BSSY B0, `(.L_x_5737) ;  /* 0x0000004000007945 */ /* 0x000fe20003800000 */
[----:B------:R-:W-:Y:S05]  /*daf0*/  @!P0 BRA `(.L_x_5738) ;  /* 0x0000002000008947 */ /* 0x000fea0003800000 */
[----:B------:R1:W-:Y:S04]  /*db00*/  RED.E.ADD.F32.FTZ.RN.STRONG.GPU [R10.64+-0x1400], R161 ;  /* 0xffec00a10a00798e */ /* 0x0003e8000c10e7aa */
[----:B0-----:R1:W-:Y:S02]  /*db10*/  RED.E.ADD.F32.FTZ.RN.STRONG.GPU [R12.64+-0x1400], R39 ;  /* 0xffec00270c00798e */ /* 0x0013e4000c10e7aa */
.L_x_5738:
[----:B------:R-:W-:Y:S05]  /*db20*/  BSYNC B0 ;  /* 0x0000000000007941 */ /* 0x000fea0003800000 */
.L_x_5737:
[----:B--2---:R2:W1:Y:S01]  /*db30*/  LDS R5, [R40.X4+0x7000] ;  /* 0x0070000028057984 */ /* 0x0044620000004800 */
[----:B------:R-:W-:Y:S01]  /*db40*/  BSSY B0, `(.L_x_5739) ;  /* 0x0000004000007945 */ /* 0x000fe20003800000 */
[----:B------:R-:W-:Y:S05]  /*db50*/  @!P1 BRA `(.L_x_5740) ;  /* 0x0000002000009947 */ /* 0x000fea0003800000 */
[----:B------:R2:W-:Y:S04]  /*db60*/  RED.E.ADD.F32.FTZ.RN.STRONG.GPU [R10.64+-0x1300], R162 ;  /* 0xffed00a20a00798e */ /* 0x0005e8000c10e7aa */
[----:B-1----:R2:W-:Y:S02]  /*db70*/  RED.E.ADD.F32.FTZ.RN.STRONG.GPU [R12.64+-0x1300], R5 ;  /* 0xffed00050c00798e */ /* 0x0025e4000c10e7aa */
.L_x_5740:
[----:B------:R-:W-:Y:S05]  /*db80*/  BSYNC B0 ;  /* 0x0000000000007941 */ /* 0x000fea0003800000 */
.L_x_5739:
[----:B------:R-:W2:Y:S01]  /*db90*/  LDS R41, [R41.X4+0x7100] ;  /* 0x0071000029297984 */ /* 0x000ea20000004800 */
[----:B------:R-:W-:Y:S01]  /*dba0*/  BSSY B0, `(.L_x_5741) ;  /* 0x0000004000007945 */ /* 0x000fe20003800000 */
[----:B------:R-:W-:Y:S05]  /*dbb0*/  @!P2 BRA `(.L_x_5742) ;  /* 0x000000200000a947 */ /* 0x000fea0003800000 */
[----:B------:R4:W-:Y:S04]  /*dbc0*/  RED.E.ADD.F32.FTZ.RN.STRONG.GPU [R10.64+-0x1200], R163 ;  /* 0xffee00a30a00798e */ /* 0x0009e8000c10e7aa */
[----:B--2---:R4:W-:Y:S02]  /*dbd0*/  RED.E.ADD.F32.FTZ.RN.STRONG.GPU [R12.64+-0x1200], R41 ;  /* 0xffee00290c00798e */ /* 0x0049e4000c10e7aa */
.L_x_5742:
[----:B------:R-:W-:Y:S05]  /*dbe0*/  BSYNC B0 ;  /* 0x0000000000007941 */ /* 0x000fea0003800000 */
.L_x_5741:
[----:B-12---:R1:W2:Y:S01]  /*dbf0*/  LDS R5, [R42.X4+0x7200] ;  /* 0x007200002a057984 */ /* 0x0062a20000004800 */
[----:B------:R-:W-:Y:S01]  /*dc00*/  BSSY B0, `(.L_x_5743) ;  /* 0x0000004000007945 */ /* 0x000fe20003800000 */
[----:B------:R-:W-:Y:S05]  /*dc10*/  @!P3 BRA `(.L_x_5744) ;  /* 0x000000200000b947 */ /* 0x000fea0003800000 */
[----:B------:R1:W-:Y:S04]  /*dc20*/  RED.E.ADD.F32.FTZ.RN.STRONG.GPU [R10.64+-0x1100], R164 ;  /* 0xffef00a40a00798e */ /* 0x0003e8000c10e7aa */
[----:B--2---:R1:W-:Y:S02]  /*dc30*/  RED.E.ADD.F32.FTZ.RN.STRONG.GPU [R12.64+-0x1100], R5 ;  /* 0xffef00050c00798e */ /* 0x0043e4000c10e7aa */
.L_x_5744:
[----:B------:R-:W-:Y:S05]  /*dc40*/  BSYNC B0 ;  /* 0x0000000000007941 */ /* 0x000fea0003800000 */
.L_x_5743:
[----:B------:R-:W1:Y:S01]  /*dc50*/  LDS R43, [R43.X4+0x7300] ;  /* 0x007300002b2b7984 */ /* 0x000e620000004800 */
[----:B------:R-:W-:Y:S01]  /*dc60*/  BSSY B0, `(.L_x_5745) ;  /* 0x0000004000007945 */ /* 0x000fe20003800000 */
[----:B------:R-:W-:Y:S05]  /*dc70*/  @!P4 BRA `(.L_x_5746) ;  /* 0x000000200000c947 */ /* 0x000fea0003800000 */
[----:B------:R4:W-:Y:S04]  /*dc80*/  RED.E.ADD.F32.FTZ.RN.STRONG.GPU [R10.64+-0x1000], R165 ;  /* 0xfff000a50a00798e */ /* 0x0009e8000c10e7aa */
[----:B-1----:R4:W-:Y:S02]  /*dc90*/  RED.E.ADD.F32.FTZ.RN.STRONG.GPU [R12.64+-0x1000], R43 ;  /* 0xfff0002b0c00798e */ /* 0x0029e4000c10e7aa */
.L_x_5746:
[----:B------:R-:W-:Y:S05]  /*dca0*/  BSYNC B0 ;  /* 0x0000000000007941 */ /* 0x000fea0003800000 */
.L_x_5745:
[----:B-12---:R1:W2:Y:S01]  /*dcb0*/  LDS R5, [R44.X4+0x7400] ;  /* 0x007400002c057984 */ /* 0x0062a20000004800 */
[----:B------:R-:W-:Y:S01]  /*dcc0*/  BSSY B0, `(.L_x_5747) ;  /* 0x0000004000007945 */ /* 0x000fe20003800000 */
[----:B------:R-:W-:Y:S05]  /*dcd0*/  @!P5 BRA `(.L_x_5748) ;  /* 0x000000200000d947 */ /* 0x000fea0003800000 */
[----:B------:R1:W-:Y:S04]  /*dce0*/  RED.E.ADD.F32.FTZ.RN.STRONG.GPU [R10.64+-0xf00], R166 ;  /* 0xfff100a60a00798e */ /* 0x0003e8000c10e7aa */
[----:B--2---:R1:W-:Y:S02]  /*dcf0*/  RED.E.ADD.F32.FTZ.RN.STRONG.GPU [R12.64+-0xf00], R5 ;  /* 0xfff100050c00798e */ /* 0x0043e4000c10e7aa */
.L_x_5748:
[----:B------:R-:W-:Y:S05]  /*dd00*/  BSYNC B0 ;  /* 0x0000000000007941 */ /* 0x000fea0003800000 */
.L_x_5747:
        /* <DEDUP_REMOVED lines=12> */
.L_x_5750:
[----:B------:R-:W-:Y:S05]  /*ddd0*/  BSYNC B0 ;  /* 0x0000000000007941 */ /* 0x000fea0003800000 */
.L_x_5749:
[----:B-12---:R1:W2:Y:S01]  /*dde0*/  LDS R5, [R46.X4+0x7600] ;  /* 0x007600002e057984 */ /* 0x0062a20000004800 */
[----:B------:R-:W-:Y:S01]  /*ddf0*/  BSSY B0, `(.L_x_5751) ;  /* 0x0000004000007945 */ /* 0x000fe20003800000 */
[----:B------:R-:W-:Y:S05]  /*de00*/  @!P0 BRA `(.L_x_5752) ;  /* 0x0000002000008947 */ /* 0x000fea0003800000 */
[----:B------:R1:W-:Y:S04]  /*de10*/  RED.E.ADD.F32.FTZ.RN.STRONG.GPU [R10.64+-0xd00], R168 ;  /* 0xfff300a80a00798e */ /* 0x0003e8000c10e7aa */
[----:B--2---:R1:W-:Y:S02]  /*de20*/  RED.E.ADD.F32.FTZ.RN.STRONG.GPU [R12.64+-0xd00], R5 ;  /* 0xfff300050c00798e */ /* 0x0043e4000c10e7aa */
.L_x_5752:
[----:B------:R-:W-:Y:S05]  /*de30*/  BSYNC B0 ;  /* 0x0000000000007941 */ /* 0x000fea0003800000 */
.L_x_5751:
[----:B------:R-:W1:Y:S01]  /*de40*/  LDS R47, [R47.X4+0x7700] ;  /* 0x007700002f2f7984 */ /* 0x000e620000004800 */
[----:B------:R-:W-:Y:S01]  /*de50*/  BSSY B0, `(.L_x_5753) ;  /* 0x0000004000007945 */ /* 0x000fe20003800000 */
[----:B------:R-:W-:Y:S05]  /*de60*/  @!P1 BRA `(.L_x_5754) ;  /* 0x0000002000009947 */ /* 0x000fea0003800000 */
[----:B------:R4:W-:Y:S04]  /*de70*/  RED.E.ADD.F32.FTZ.RN.STRONG.GPU [R10.64+-0xc00], R169 ;  /* 0xfff400a90a00798e */ /* 0x0009e8000c10e7aa */
[----:B-1----:R4:W-:Y:S02]  /*de80*/  RED.E.ADD.F32.FTZ.RN.STRONG.GPU [R12.64+-0xc00], R47 ;  /* 0xfff4002f0c00798e */ /* 0x0029e4000c10e7aa */
.L_x_5754:
[----:B------:R-:W-:Y:S05]  /*de90*/  BSYNC B0 ;  /* 0x0000000000007941 */ /* 0x000fea0003800000 */
.L_x_5753:
[----:B-12---:R1:W2:Y:S01]  /*dea0*/  LDS R5, [R48.X4+0x7800] ;  /* 0x0078000030057984 */ /* 0x0062a20000004800 */
[----:B------:R-:W-:Y:S01]  /*deb0*/  BSSY B0, `(.L_x_5755) ;  /* 0x0000004000007945 */ /* 0x000fe20003800000 */
[----:B------:R-:W-:Y:S05]  /*dec0*/  @!P2 BRA `(.L_x_5756) ;  /* 0x000000200000a947 */ /* 0x000fea0003800000 */
[----:B------:R1:W-:Y:S04]  /*ded0*/  RED.E.ADD.F32.FTZ.RN.STRONG.GPU [R10.64+-0xb00], R170 ;  /* 0xfff500aa0a00798e */ /* 0x0003e8000c10e7aa */
[----:B--2---:R1:W-:Y:S02]  /*dee0*/  RED.E.ADD.F32.FTZ.RN.STRONG.GPU [R12.64+-0xb00], R5 ;  /* 0xfff500050c00798e */ /* 0x0043e4000c10e7aa */
.L_x_5756:
[----:B------:R-:W-:Y:S05]  /*def0*/  BSYNC B0 ;  /* 0x0000000000007941 */ /* 0x000fea0003800000 */
.L_x_5755:
[----:B------:R-:W1:Y:S01]  /*df00*/  LDS R49, [R49.X4+0x7900] ;  /* 0x0079000031317984 */ /* 0x000e620000004800 */
[----:B------:R-:W-:Y:S01]  /*df10*/  BSSY B0, `(.L_x_5757) ;  /* 0x0000004000007945 */ /* 0x000fe20003800000 */
[----:B------:R-:W-:Y:S05]  /*df20*/  @!P3 BRA `(.L_x_5758) ;  /* 0x000000200000b947 */ /* 0x000fea0003800000 */
[----:B------:R4:W-:Y:S04]  /*df30*/  RED.E.ADD.F32.FTZ.RN.STRONG.GPU [R10.64+-0xa00], R171 ;  /* 0xfff600ab0a00798e */ /* 0x0009e8000c10e7aa */
[----:B-1----:R4:W-:Y:S02]  /*df40*/  RED.E.ADD.F32.FTZ.RN.STRONG.GPU [R12.64+-0xa00], R49 ;  /* 0xfff600310c00798e */ /* 0x0029e4000c10e7aa */
.L_x_5758:
[----:B------:R-:W-:Y:S05]  /*df50*/  BSYNC B0 ;  /* 0x0000000000007941 */ /* 0x000fea0003800000 */
.L_x_5757:
[----:B-12---:R1:W2:Y:S01]  /*df60*/  LDS R5, [R50.X4+0x7a00] ;  /* 0x007a000032057984 */ /* 0x0062a20000004800 */
[----:B------:R-:W-:Y:S01]  /*df70*/  BSSY B0, `(.L_x_5759) ;  /* 0x0000004000007945 */ /* 0x000fe20003800000 */
[----:B------:R-:W-:Y:S05]  /*df80*/  @!P4 BRA `(.L_x_5760) ;  /* 0x000000200000c947 */ /* 0x000fea0003800000 */
[----:B------:R1:W-:Y:S04]  /*df90*/  RED.E.ADD.F32.FTZ.RN.STRONG.GPU [R10.64+-0x900], R172 ;  /* 0xfff700ac0a00798e */ /* 0x0003e8000c10e7aa */
[----:B--2---:R1:W-:Y:S02]  /*dfa0*/  RED.E.ADD.F32.FTZ.RN.STRONG.GPU [R12.64+-0x900], R5 ;  /* 0xfff700050c00798e */ /* 0x0043e4000c10e7aa */
.L_x_5760:
[----:B------:R-:W-:Y:S05]  /*dfb0*/  BSYNC B0 ;  /* 0x0000000000007941 */ /* 0x000fea0003800000 */
.L_x_5759:
[----:B------:R-:W1:Y:S01]  /*dfc0*/  LDS R51, [R51.X4+0x7b00] ;  /* 0x007b000033337984 */ /* 0x000e620000004800 */
[----:B------:R-:W-:Y:S01]  /*dfd0*/  BSSY B0, `(.L_x_5761) ;  /* 0x0000004000007945 */ /* 0x000fe20003800000 */
[----:B------:R-:W-:Y:S05]  /*dfe0*/  @!P5 BRA `(.L_x_5762) ;  /* 0x000000200000d947 */ /* 0x000fea0003800000 */
[----:B------:R4:W-:Y:S04]  /*dff0*/  RED.E.ADD.F32.FTZ.RN.STRONG.GPU [R10.64+-0x800], R173 ;  /* 0xfff800ad0a00798e */ /* 0x0009e8000c10e7aa */
[----:B-1----:R4:W-:Y:S02]  /*e000*/  RED.E.ADD.F32.FTZ.RN.STRONG.GPU [R12.64+-0x800], R51 ;  /* 0xfff800330c00798e */ /* 0x0029e4000c10e7aa */
.L_x_5762:
[----:B------:R-:W-:Y:S05]  /*e010*/  BSYNC B0 ;  /* 0x0000000000007941 */ /* 0x000fea0003800000 */
.L_x_5761:
        /* <DEDUP_REMOVED lines=12> */
.L_x_5764:
[----:B-1----:R-:W-:Y:S05]  /*e0e0*/  BSYNC B0 ;  /* 0x0000000000007941 */ /* 0x002fea0003800000 */
.L_x_5763:
[----:B------:R-:W1:Y:S01]  /*e0f0*/  LDS R53, [R53.X4+0x7d00] ;  /* 0x007d000035357984 */ /* 0x000e620000004800 */
[----:B------:R-:W-:Y:S01]  /*e100*/  BSSY B0, `(.L_x_5765) ;  /* 0x0000004000007945 */ /* 0x000fe20003800000 */
[----:B------:R-:W-:Y:S05]  /*e110*/  @!P0 BRA `(.L_x_5766) ;  /* 0x0000002000008947 */ /* 0x000fea0003800000 */
[----:B------:R4:W-:Y:S04]  /*e120*/  RED.E.ADD.F32.FTZ.RN.STRONG.GPU [R10.64+-0x600], R175 ;  /* 0xfffa00af0a00798e */ /* 0x0009e8000c10e7aa */
[----:B-1----:R4:W-:Y:S02]  /*e130*/  RED.E.ADD.F32.FTZ.RN.STRONG.GPU [R12.64+-0x600], R53 ;  /* 0xfffa00350c00798e */ /* 0x0029e4000c10e7aa */
.L_x_5766:
[----:B------:R-:W-:Y:S05]  /*e140*/  BSYNC B0 ;  /* 0x0000000000007941 */ /* 0x000fea0003800000 */
.L_x_5765:
[----:B--2---:R2:W4:Y:S01]  /*e150*/  LDS R5, [R60.X4+0x7e00] ;  /* 0x007e00003c057984 */ /* 0x0045220000004800 */
[----:B------:R-:W-:Y:S01]  /*e160*/  BSSY B0, `(.L_x_5767) ;  /* 0x0000004000007945 */ /* 0x000fe20003800000 */
[----:B------:R-:W-:Y:S05]  /*e170*/  @!P1 BRA `(.L_x_5768) ;  /* 0x0000002000009947 */ /* 0x000fea0003800000 */
[----:B------:R2:W-:Y:S04]  /*e180*/  RED.E.ADD.F32.FTZ.RN.STRONG.GPU [R10.64+-0x500], R176 ;  /* 0xfffb00b00a00798e */ /* 0x0005e8000c10e7aa */
[----:B----4-:R2:W-:Y:S02]  /*e190*/  RED.E.ADD.F32.FTZ.RN.STRONG.GPU [R12.64+-0x500], R5 ;  /* 0xfffb00050c00798e */ /* 0x0105e4000c10e7aa */
.L_x_5768:
[----:B------:R-:W-:Y:S05]  /*e1a0*/  BSYNC B0 ;  /* 0x0000000000007941 */ /* 0x000fea0003800000 */
.L_x_5767:
[----:B------:R-:W2:Y:S01]  /*e1b0*/  LDS R61, [R61.X4+0x7f00] ;  /* 0x007f00003d3d7984 */ /* 0x000ea20000004800 */
[----:B------:R-:W-:Y:S01]  /*e1c0*/  BSSY B0, `(.L_x_5769) ;  /* 0x0000004000007945 */ /* 0x000fe20003800000 */
[----:B------:R-:W-:Y:S05]  /*e1d0*/  @!P2 BRA `(.L_x_5770) ;  /* 0x000000200000a947 */ /* 0x000fea0003800000 */
[----:B------:R4:W-:Y:S04]  /*e1e0*/  RED.E.ADD.F32.FTZ.RN.STRONG.GPU [R10.64+-0x400], R177 ;  /* 0xfffc00b10a00798e */ /* 0x0009e8000c10e7aa */
[----:B--2---:R4:W-:Y:S02]  /*e1f0*/  RED.E.ADD.F32.FTZ.RN.STRONG.GPU [R12.64+-0x400], R61 ;  /* 0xfffc003d0c00798e */ /* 0x0049e4000c10e7aa */
.L_x_5770:
[----:B------:R-:W-:Y:S05]  /*e200*/  BSYNC B0 ;  /* 0x0000000000007941 */ /* 0x000fea0003800000 */
.L_x_5769:
[----:B--2-4-:R2:W4:Y:S01]  /*e210*/  LDS R5, [R62.X4+0x8000] ;  /* 0x008000003e057984 */ /* 0x0145220000004800 */
[----:B------:R-:W-:Y:S01]  /*e220*/  BSSY B0, `(.L_x_5771) ;  /* 0x0000004000007945 */ /* 0x000fe20003800000 */
[----:B------:R-:W-:Y:S05]  /*e230*/  @!P3 BRA `(.L_x_5772) ;  /* 0x000000200000b947 */ /* 0x000fea0003800000 */
[----:B------:R2:W-:Y:S04]  /*e240*/  RED.E.ADD.F32.FTZ.RN.STRONG.GPU [R10.64+-0x300], R178 ;  /* 0xfffd00b20a00798e */ /* 0x0005e8000c10e7aa */
[----:B----4-:R2:W-:Y:S02]  /*e250*/  RED.E.ADD.F32.FTZ.RN.STRONG.GPU [R12.64+-0x300], R5 ;  /* 0xfffd00050c00798e */ /* 0x0105e4000c10e7aa */
.L_x_5772:
[----:B------:R-:W-:Y:S05]  /*e260*/  BSYNC B0 ;  /* 0x0000000000007941 */ /* 0x000fea0003800000 */
.L_x_5771:
[----:B------:R-:W2:Y:S01]  /*e270*/  LDS R63, [R63.X4+0x8100] ;  /* 0x008100003f3f7984 */ /* 0x000ea20000004800 */
[----:B------:R-:W-:Y:S01]  /*e280*/  BSSY B0, `(.L_x_5773) ;  /* 0x0000004000007945 */ /* 0x000fe20003800000 */
[----:B------:R-:W-:Y:S05]  /*e290*/  @!P4 BRA `(.L_x_5774) ;  /* 0x000000200000c947 */ /* 0x000fea0003800000 */
[----:B------:R4:W-:Y:S04]  /*e2a0*/  RED.E.ADD.F32.FTZ.RN.STRONG.GPU [R10.64+-0x200], R179 ;  /* 0xfffe00b30a00798e */ /* 0x0009e8000c10e7aa */
[----:B--2---:R4:W-:Y:S02]  /*e2b0*/  RED.E.ADD.F32.FTZ.RN.STRONG.GPU [R12.64+-0x200], R63 ;  /* 0xfffe003f0c00798e */ /* 0x0049e4000c10e7aa */
.L_x_5774:
[----:B------:R-:W-:Y:S05]  /*e2c0*/  BSYNC B0 ;  /* 0x0000000000007941 */ /* 0x000fea0003800000 */
.L_x_5773:
[----:B--2-4-:R2:W4:Y:S01]  /*e2d0*/  LDS R5, [R64.X4+0x8200] ;  /* 0x0082000040057984 */ /* 0x0145220000004800 */
[----:B------:R-:W-:Y:S01]  /*e2e0*/  BSSY B0, `(.L_x_5775) ;  /* 0x0000004000007945 */ /* 0x000fe20003800000 */
[----:B------:R-:W-:Y:S05]  /*e2f0*/  @!P5 BRA `(.L_x_5776) ;  /* 0x000000200000d947 */ /* 0x000fea0003800000 */
[----:B------:R2:W-:Y:S04]  /*e300*/  RED.E.ADD.F32.FTZ.RN.STRONG.GPU [R10.64+-0x100], R180 ;  /* 0xffff00b40a00798e */ /* 0x0005e8000c10e7aa */
[----:B----4-:R2:W-:Y:S02]  /*e310*/  RED.E.ADD.F32.FTZ.RN.STRONG.GPU [R12.64+-0x100], R5 ;  /* 0xffff00050c00798e */ /* 0x0105e4000c10e7aa */
.L_x_5776:
[----:B------:R-:W-:Y:S05]  /*e320*/  BSYNC B0 ;  /* 0x0000000000007941 */ /* 0x000fea0003800000 */
.L_x_5775:
[----:B--2---:R-:W2:Y:S01]  /*e330*/  SHFL.DOWN PT, R11, R0, 0x1, 0x1f ;  /* 0x08201f00000b7f89 */ /* 0x004ea200000e0000 */
[----:B------:R-:W-:Y:S01]  /*e340*/  ISETP.GT.AND P0, PT, R151, 0x1e, PT ;  /* 0x0000001e9700780c */ /* 0x000fe20003f04270 */
[----:B------:R-:W-:Y:S01]  /*e350*/  FMUL.FTZ R188, R9, R188 ;  /* 0x000000bc09bc7220 */ /* 0x000fe20000410000 */
[----:B------:R-:W-:Y:S01]  /*e360*/  ISETP.NE.AND P1, PT, R151, RZ, PT ;  /* 0x000000ff9700720c */ /* 0x000fe20003f25270 */
[----:B----4-:R-:W4:Y:S01]  /*e370*/  SHFL.DOWN PT, R5, R6, 0x1, 0x1f ;  /* 0x08201f0006057f89 */ /* 0x010f2200000e0000 */
        /* <DEDUP_REMOVED lines=36> */
[----:B------:R-:W-:-:S07]  /*e5c0*/  FADD.FTZ R92, R55, R92 ;  /* 0x0000005c375c7221 */ /* 0x000fce0000010000 */
        /* <DEDUP_REMOVED lines=12> */
[----:B------:R-:W-:Y:S01]  /*e690*/  MOV R7, R0 ;  /* 0x0000000000077202 */ /* 0x000fe20000000f00 */
[----:B------:R-:W-:Y:S02]  /*e6a0*/  FFMA.FTZ R5, R145, R56, R188 ;  /* 0x0000003891057223 */ /* 0x000fe400000100bc */
[----:B------:R-:W-:Y:S02]  /*e6b0*/  FFMA.FTZ R0, R148, R73, R31 ;  /* 0x0000004994007223 */ /* 0x000fe4000001001f */
[----:B------:R2:W-:Y:S01]  /*e6c0*/  @!P1 STS.64 [R227.X8+0x8408], R6 ;  /* 0x00840806e3009388 */ /* 0x0005e20000008a00 */
[----:B------:R-:W-:Y:S02]  /*e6d0*/  FADD.FTZ R94, R5, R94 ;  /* 0x0000005e055e7221 */ /* 0x000fe40000010000 */
[----:B------:R-:W-:Y:S01]  /*e6e0*/  FADD.FTZ R91, R0, R91 ;  /* 0x0000005b005b7221 */ /* 0x000fe20000010000 */
[----:B------:R-:W-:Y:S06]  /*e6f0*/  BAR.SYNC.DEFER_BLOCKING 0x0 ;  /* 0x0000000000007b1d */ /* 0x000fec0000010000 */
[----:B------:R-:W-:Y:S05]  /*e700*/  @P2 BRA `(.L_x_5778) ;  /* 0x000000b000002947 */ /* 0x000fea0003800000 */
[----:B------:R-:W-:Y:S01]  /*e710*/  ULDC UR32, c[0x0][0x174] ;  /* 0x00005d0000207ab9 */ /* 0x000fe20000000800 */
[----:B------:R-:W4:Y:S01]  /*e720*/  LDS.64 R2, [0x8410] ;  /* 0x00841000ff027984 */ /* 0x000f220000000a00 */
[----:B------:R-:W-:-:S02]  /*e730*/  UISETP.NE.AND UP0, UPT, UR26, UR32, UPT ;  /* 0x000000201a00728c */ /* 0x000fc4000bf05270 */
[----:B------:R-:W-:-:S04]  /*e740*/  USHF.L.U32 UR32, UR7, 0x3, URZ ;  /* 0x0000000307207899 */ /* 0x000fc8000800063f */
[----:B------:R-:W-:-:S13]  /*e750*/  PLOP3.LUT P0, PT, PT, PT, UP0, 0x80, 0x0 ;  /* 0x000000000000781c */ /* 0x000fda0003f0f008 */
[----:B------:R-:W5:Y:S01]  /*e760*/  @P0 LDS.64 R4, [UR32+0xae60] ;  /* 0x00ae6020ff040984 */ /* 0x000f620008000a00 */
[----:B--2-4-:R-:W-:Y:S02]  /*e770*/  FADD.FTZ R7, R7, R3 ;  /* 0x0000000307077221 */ /* 0x014fe40000010000 */
[----:B------:R-:W-:Y:S02]  /*e780*/  FADD.FTZ R6, R6, R2 ;  /* 0x0000000206067221 */ /* 0x000fe40000010000 */
[----:B-----5:R-:W-:Y:S02]  /*e790*/  @P0 FADD.FTZ R7, R7, R5 ;  /* 0x0000000507070221 */ /* 0x020fe40000010000 */
[----:B------:R-:W-:-:S05]  /*e7a0*/  @P0 FADD.FTZ R6, R6, R4 ;  /* 0x0000000406060221 */ /* 0x000fca0000010000 */
[----:B------:R2:W-:Y:S02]  /*e7b0*/  STS.64 [UR32+0xae60], R6 ;  /* 0x00ae6006ff007988 */ /* 0x0005e40008000a20 */
.L_x_5778:
[----:B------:R-:W-:Y:S05]  /*e7c0*/  BSYNC B0 ;  /* 0x0000000000007941 */ /* 0x000fea0003800000 */
.L_x_5777:
        /* <DEDUP_REMOVED lines=8> */
.L_x_5678:
[----:B------:R1:W5:Y:S04]  /*e850*/  LDL.64 R52, [R1+0x8] ;  /* 0x0000080001347983 */ /* 0x0003680000100a00 */
[----:B------:R-:W-:Y:S01]  /*e860*/  BAR.SYNC.DEFER_BLOCKING 0x0 ;  /* 0x0000000000007b1d */ /* 0x000fe20000010000 */
[----:B------:R-:W-:Y:S02]  /*e870*/  ISETP.NE.AND P6, PT, R152, RZ, PT ;  /* 0x000000ff9800720c */ /* 0x000fe40003fc5270 */
        /* <DEDUP_REMOVED lines=63> */
.L_x_5781:
[----:B-1----:R-:W-:Y:S05]  /*ec70*/  BSYNC B0 ;  /* 0x0000000000007941 */ /* 0x002fea0003800000 */
.L_x_5780:
        /* <DEDUP_REMOVED lines=61> */
[----:B------:R-:W-:-:S04]  /*f050*/  LOP3.LUT R66, R66, 0xfffffe00, RZ, 0xc0, !PT ;  /* 0xfffffe0042427812 */ /* 0x000fc800078ec0ff */
        /* <DEDUP_REMOVED lines=10> */
[-C--:B0-----:R-:W-:Y:S01]  /*f100*/  LEA.HI.SX32 R9, R5, R41.reuse, 0x1b ;  /* 0x0000002905097211 */ /* 0x081fe200078fdaff */
[----:B------:R-:W-:Y:S01]  /*f110*/  STS [R149.X4], R91 ;  /* 0x0000005b95007388 */ /* 0x000fe20000004800 */
[C---:B------:R-:W-:Y:S02]  /*f120*/  IADD3 R14, R41.reuse, 0x8, RZ ;  /* 0x00000008290e7810 */ /* 0x040fe40007ffe0ff */
[----:B------:R-:W-:Y:S01]  /*f130*/  LEA.HI.SX32 R6, R6, R41, 0x1b ;  /* 0x0000002906067211 */ /* 0x000fe200078fdaff */
[----:B------:R-:W-:Y:S01]  /*f140*/  STS [R7.X4+0x4], R92 ;  /* 0x0000045c07007388 */ /* 0x000fe20000004800 */
[----:B-1----:R-:W-:-:S02]  /*f150*/  IADD3 R15, R41, 0x9, RZ ;  /* 0x00000009290f7810 */ /* 0x002fc40007ffe0ff */
[-C--:B------:R-:W-:Y:S01]  /*f160*/  LEA.HI.SX32 R11, R8, R41.reuse, 0x1b ;  /* 0x00000029080b7211 */ /* 0x080fe200078fdaff */
[----:B------:R-:W-:Y:S01]  /*f170*/  STS [R4.X4+0x8], R93 ;  /* 0x0000085d04007388 */ /* 0x000fe20000004800 */
[C---:B------:R-:W-:Y:S02]  /*f180*/  IADD3 R16, R41.reuse, 0xa, RZ ;  /* 0x0000000a29107810 */ /* 0x040fe40007ffe0ff */
[-C--:B------:R-:W-:Y:S01]  /*f190*/  LEA.HI.SX32 R10, R10, R41.reuse, 0x1b ;  /* 0x000000290a0a7211 */ /* 0x080fe200078fdaff */
[----:B------:R-:W-:Y:S01]  /*f1a0*/  STS [R9.X4+0xc], R94 ;  /* 0x00000c5e09007388 */ /* 0x000fe20000004800 */
[C---:B---3--:R-:W-:Y:S02]  /*f1b0*/  IADD3 R17, R41.reuse, 0xb, RZ ;  /* 0x0000000b29117810 */ /* 0x048fe40007ffe0ff */
[----:B------:R-:W-:Y:S01]  /*f1c0*/  LEA.HI.SX32 R13, R12, R41, 0x1b ;  /* 0x000000290c0d7211 */ /* 0x000fe200078fdaff */
[----:B------:R0:W-:Y:S01]  /*f1d0*/  STS [R6.X4+0x10], R95 ;  /* 0x0000105f06007388 */ /* 0x0001e20000004800 */
[----:B------:R-:W-:-:S02]  /*f1e0*/  IADD3 R18, R41, 0xc, RZ ;  /* 0x0000000c29127810 */ /* 0x000fc40007ffe0ff */
[-C--:B------:R-:W-:Y:S01]  /*f1f0*/  LEA.HI.SX32 R14, R14, R41.reuse, 0x1b ;  /* 0x000000290e0e7211 */ /* 0x080fe200078fdaff */
[----:B------:R1:W-:Y:S01]  /*f200*/  STS [R11.X4+0x14], R96 ;  /* 0x000014600b007388 */ /* 0x0003e20000004800 */
[----:B----4-:R-:W-:Y:S02]  /*f210*/  IADD3 R19, R41, 0xd, RZ ;  /* 0x0000000d29137810 */ /* 0x010fe40007ffe0ff */
        /* <DEDUP_REMOVED lines=13> */
[----:B------:R0:W-:Y:S01]  /*f2f0*/  STS [R16.X4+0x28], R101 ;  /* 0x0000286510007388 */ /* 0x0001e20000004800 */
[----:B------:R-:W-:-:S03]  /*f300*/  MOV R2, UR28 ;  /* 0x0000001c00027c02 */ /* 0x000fc60008000f00 */
        /* <DEDUP_REMOVED lines=24> */
[----:B--2---:R-:W-:-:S05]  /*f490*/  FADD.FTZ R5, R91, R43 ;  /* 0x0000002b5b057221 */ /* 0x004fca0000010000 */
[----:B------:R-:W2:Y:S01]  /*f4a0*/  LDS R23, [0x1080] ;  /* 0x00108000ff177984 */ /* 0x000ea20000000800 */
        /* <DEDUP_REMOVED lines=34> */
.L_x_5783:
[----:B0-----:R-:W-:Y:S05]  /*f6d0*/  BSYNC B0 ;  /* 0x0000000000007941 */ /* 0x001fea0003800000 */
.L_x_5782:
        /* <DEDUP_REMOVED lines=63> */
.L_x_5672:
        /* <DEDUP_REMOVED lines=32> */
.L_x_5786:
[----:B------:R-:W-:Y:S05]  /*fcd0*/  BSYNC B0 ;  /* 0x0000000000007941 */ /* 0x000fea0003800000 */
.L_x_5785:
        /* <DEDUP_REMOVED lines=31> */
.L_x_5788:
[----:B------:R-:W3:Y:S02]  /*fed0*/  S2R R7, SR_TID.X ;  /* 0x0000000000077919 */ /* 0x000ee40000002100 */
.L_x_5789:
[----:B------:R-:W-:Y:S05]  /*fee0*/  BSYNC B0 ;  /* 0x0000000000007941 */ /* 0x000fea0003800000 */
.L_x_5787:
[----:B---3--:R-:W-:-:S13]  /*fef0*/  ISETP.GE.AND P0, PT, R7, c[0x0][0x16c], PT ;  /* 0x00005b0007007a0c */ /* 0x008fda0003f06270 */
[----:B------:R-:W-:Y:S05]  /*ff00*/  @P0 EXIT ;  /* 0x000000000000094d */ /* 0x000fea0003800000 */
[----:B------:R-:W-:Y:S02]  /*ff10*/  ULDC.64 UR6, c[0x0][0x288] ;  /* 0x0000a20000067ab9 */ /* 0x000fe40000000a00 */
[----:B------:R-:W-:Y:S02]  /*ff20*/  UIMAD UR11, UR11, UR6, URZ ;  /* 0x000000060b0b72a4 */ /* 0x000fe4000f8e023f */
[----:B0-2---:R-:W-:Y:S02]  /*ff30*/  UIMAD.WIDE.U32 UR4, UR10, UR6, URZ ;  /* 0x000000060a0472a5 */ /* 0x005fe4000f8e003f */
[----:B------:R-:W-:-:S04]  /*ff40*/  UIMAD UR6, UR10, UR7, UR11 ;  /* 0x000000070a0672a4 */ /* 0x000fc8000f8e020b */
[----:B------:R-:W-:Y:S02]  /*ff50*/  UIADD3 UR6, UR5, UR6, URZ ;  /* 0x0000000605067290 */ /* 0x000fe4000fffe03f */
.L_x_5790:
[----:B0-----:R0:W2:Y:S01]  /*ff60*/  LDS.64 R8, [R7.X8+0xae60] ;  /* 0x00ae600007087984 */ /* 0x0010a20000008a00 */
        /* <DEDUP_REMOVED lines=14> */
[----:B--2---:R0:W-:Y:S04]  /*10050*/  RED.E.ADD.F32.FTZ.RN.STRONG.GPU [R2.64], R8 ;  /* 0x000000080200798e */ /* 0x0041e8000c10e7aa */
[----:B------:R0:W-:Y:S06]  /*10060*/  RED.E.ADD.F32.FTZ.RN.STRONG.GPU [R2.64+0x4], R9 ;  /* 0x000004090200798e */ /* 0x0001ec000c10e7aa */
[----:B------:R-:W-:Y:S05]  /*10070*/  @!P0 BRA `(.L_x_5790) ;  /* 0xfffffee000008947 */ /* 0x000fea000383ffff */
[----:B------:R-:W-:Y:S05]  /*10080*/  EXIT ;  /* 0x000000000000794d */ /* 0x000fea0003800000 */
.L_x_5683:
[----:B------:R-:W-:Y:S01]  /*10090*/  HFMA2.MMA R66, -RZ, RZ, 0, 5.9604644775390625e-08 ;  /* 0x00000001ff427435 */ /* 0x000fe200000001ff */
[----:B------:R-:W-:-:S02]  /*100a0*/  MOV R65, R241 ;  /* 0x000000f100417202 */ /* 0x000fc40000000f00 */
[----:B------:R-:W-:Y:S02]  /*100b0*/  MOV R245, RZ ;  /* 0x000000ff00f57202 */ /* 0x000fe40000000f00 */
[----:B------:R-:W-:Y:S02]  /*100c0*/  MOV R244, 0xffffffff ;  /* 0xffffffff00f47802 */ /* 0x000fe40000000f00 */
[----:B------:R-:W-:Y:S02]  /*100d0*/  MOV R64, 0x100f0 ;  /* 0x000100f000407802 */ /* 0x000fe40000000f00 */
[----:B-----5:R-:W-:Y:S05]  /*100e0*/  CALL.REL.NOINC `($__internal_137_$__cuda_sm70_shflsync_up) ;  /* 0x00001e2000007944 */ /* 0x020fea0003c00000 */
[----:B-1----:R-:W-:Y:S01]  /*100f0*/  MOV R67, R66 ;  /* 0x0000004200437202 */ /* 0x002fe20000000f00 */
[----:B------:R-:W-:Y:S05]  /*10100*/  BRA `(.L_x_5791) ;  /* 0xffff7f2000007947 */ /* 0x000fea000383ffff */
.L_x_5684:
[----:B------:R-:W-:Y:S01]  /*10110*/  HFMA2.MMA R66, -RZ, RZ, 0, 5.9604644775390625e-08 ;  /* 0x00000001ff427435 */ /* 0x000fe200000001ff */
[----:B------:R-:W-:Y:S02]  /*10120*/  MOV R65, R68 ;  /* 0x0000004400417202 */ /* 0x000fe40000000f00 */
[----:B------:R-:W-:Y:S02]  /*10130*/  MOV R245, RZ ;  /* 0x000000ff00f57202 */ /* 0x000fe40000000f00 */
[----:B------:R-:W-:-:S02]  /*10140*/  MOV R244, 0xffffffff ;  /* 0xffffffff00f47802 */ /* 0x000fc40000000f00 */
[----:B------:R-:W-:Y:S02]  /*10150*/  MOV R64, 0x10170 ;  /* 0x0001017000407802 */ /* 0x000fe40000000f00 */
[----:B01---5:R-:W-:Y:S05]  /*10160*/  CALL.REL.NOINC `($__internal_137_$__cuda_sm70_shflsync_up) ;  /* 0x00001da000007944 */ /* 0x023fea0003c00000 */
[----:B-1----:R-:W-:Y:S01]  /*10170*/  MOV R69, R66 ;  /* 0x0000004200457202 */ /* 0x002fe20000000f00 */
[----:B------:R-:W-:Y:S01]  /*10180*/  HFMA2.MMA R66, -RZ, RZ, 0, 5.9604644775390625e-08 ;  /* 0x00000001ff427435 */ /* 0x000fe200000001ff */
[----:B------:R-:W-:Y:S02]  /*10190*/  MOV R65, R70 ;  /* 0x0000004600417202 */ /* 0x000fe40000000f00 */
[----:B------:R-:W-:Y:S02]  /*101a0*/  MOV R245, RZ ;  /* 0x000000ff00f57202 */ /* 0x000fe40000000f00 */
[----:B------:R-:W-:Y:S02]  /*101b0*/  MOV R244, 0xffffffff ;  /* 0xffffffff00f47802 */ /* 0x000fe40000000f00 */
[----:B------:R-:W-:Y:S02]  /*101c0*/  MOV R64, 0x101e0 ;  /* 0x000101e000407802 */ /* 0x000fe40000000f00 */
[----:B------:R-:W-:Y:S05]  /*101d0*/  CALL.REL.NOINC `($__internal_137_$__cuda_sm70_shflsync_up) ;  /* 0x00001d3000007944 */ /* 0x000fea0003c00000 */
[----:B-1----:R-:W-:Y:S01]  /*101e0*/  MOV R71, R66 ;  /* 0x0000004200477202 */ /* 0x002fe20000000f00 */
[----:B------:R-:W-:Y:S01]  /*101f0*/  HFMA2.MMA R66, -RZ, RZ, 0, 5.9604644775390625e-08 ;  /* 0x00000001ff427435 */ /* 0x000fe200000001ff */
[----:B------:R-:W-:-:S02]  /*10200*/  MOV R65, R242 ;  /* 0x000000f200417202 */ /* 0x000fc40000000f00 */
[----:B------:R-:W-:Y:S02]  /*10210*/  MOV R245, RZ ;  /* 0x000000ff00f57202 */ /* 0x000fe40000000f00 */
[----:B------:R-:W-:Y:S02]  /*10220*/  MOV R244, 0xffffffff ;  /* 0xffffffff00f47802 */ /* 0x000fe40000000f00 */
[----:B------:R-:W-:Y:S02]  /*10230*/  MOV R64, 0x10250 ;  /* 0x0001025000407802 */ /* 0x000fe40000000f00 */
[----:B------:R-:W-:Y:S05]  /*10240*/  CALL.REL.NOINC `($__internal_137_$__cuda_sm70_shflsync_up) ;  /* 0x00001cc000007944 */ /* 0x000fea0003c00000 */
        /* <DEDUP_REMOVED lines=20> */
[----:B------:R-:W-:Y:S05]  /*10390*/  CALL.REL.NOINC `($__internal_137_$__cuda_sm70_shflsync_up) ;  /* 0x00001b7000007944 */ /* 0x000fea0003c00000 */
[----:B-1----:R-:W-:Y:S01]  /*103a0*/  MOV R67, R66 ;  /* 0x0000004200437202 */ /* 0x002fe20000000f00 */
[----:B------:R-:W-:Y:S01]  /*103b0*/  HFMA2.MMA R66, -RZ, RZ, 0, 1.1920928955078125e-07 ;  /* 0x00000002ff427435 */ /* 0x000fe200000001ff */
[----:B------:R-:W-:Y:S02]  /*103c0*/  MOV R65, R68 ;  /* 0x0000004400417202 */ /* 0x000fe40000000f00 */
[----:B------:R-:W-:Y:S02]  /*103d0*/  MOV R245, RZ ;  /* 0x000000ff00f57202 */ /* 0x000fe40000000f00 */
[----:B------:R-:W-:-:S02]  /*103e0*/  MOV R244, 0xffffffff ;  /* 0xffffffff00f47802 */ /* 0x000fc40000000f00 */
[----:B------:R-:W-:Y:S02]  /*103f0*/  MOV R64, 0x10410 ;  /* 0x0001041000407802 */ /* 0x000fe40000000f00 */
[----:B------:R-:W-:Y:S05]  /*10400*/  CALL.REL.NOINC `($__internal_137_$__cuda_sm70_shflsync_up) ;  /* 0x00001b0000007944 */ /* 0x000fea0003c00000 */
[----:B-1----:R-:W-:Y:S01]  /*10410*/  MOV R69, R66 ;  /* 0x0000004200457202 */ /* 0x002fe20000000f00 */
[----:B------:R-:W-:Y:S01]  /*10420*/  HFMA2.MMA R66, -RZ, RZ, 0, 1.1920928955078125e-07 ;  /* 0x00000002ff427435 */ /* 0x000fe200000001ff */
[----:B------:R-:W-:Y:S02]  /*10430*/  MOV R65, R70 ;  /* 0x0000004600417202 */ /* 0x000fe40000000f00 */
[----:B------:R-:W-:Y:S02]  /*10440*/  MOV R245, RZ ;  /* 0x000000ff00f57202 */ /* 0x000fe40000000f00 */
[----:B------:R-:W-:Y:S02]  /*10450*/  MOV R244, 0xffffffff ;  /* 0xffffffff00f47802 */ /* 0x000fe40000000f00 */
[----:B------:R-:W-:Y:S02]  /*10460*/  MOV R64, 0x10480 ;  /* 0x0001048000407802 */ /* 0x000fe40000000f00 */
[----:B------:R-:W-:Y:S05]  /*10470*/  CALL.REL.NOINC `($__internal_137_$__cuda_sm70_shflsync_up) ;  /* 0x00001a9000007944 */ /* 0x000fea0003c00000 */
[----:B-1----:R-:W-:Y:S01]  /*10480*/  MOV R71, R66 ;  /* 0x0000004200477202 */ /* 0x002fe20000000f00 */
[----:B------:R-:W-:Y:S01]  /*10490*/  HFMA2.MMA R66, -RZ, RZ, 0, 1.1920928955078125e-07 ;  /* 0x00000002ff427435 */ /* 0x000fe200000001ff */
[----:B------:R-:W-:-:S02]  /*104a0*/  MOV R65, R242 ;  /* 0x000000f200417202 */ /* 0x000fc40000000f00 */
[----:B------:R-:W-:Y:S02]  /*104b0*/  MOV R245, RZ ;  /* 0x000000ff00f57202 */ /* 0x000fe40000000f00 */
[----:B------:R-:W-:Y:S02]  /*104c0*/  MOV R244, 0xffffffff ;  /* 0xffffffff00f47802 */ /* 0x000fe40000000f00 */
[----:B------:R-:W-:Y:S02]  /*104d0*/  MOV R64, 0x104f0 ;  /* 0x000104f000407802 */ /* 0x000fe40000000f00 */
[----:B------:R-:W-:Y:S05]  /*104e0*/  CALL.REL.NOINC `($__internal_137_$__cuda_sm70_shflsync_up) ;  /* 0x00001a2000007944 */ /* 0x000fea0003c00000 */
        /* <DEDUP_REMOVED lines=17> */
[----:B------:R-:W-:Y:S02]  /*10600*/  MOV R65, R241 ;  /* 0x000000f100417202 */ /* 0x000fe40000000f00 */
[----:B------:R-:W-:Y:S02]  /*10610*/  MOV R70, R242 ;  /* 0x000000f200467202 */ /* 0x000fe40000000f00 */
[----:B------:R-:W-:Y:S05]  /*10620*/  CALL.REL.NOINC `($__internal_137_$__cuda_sm70_shflsync_up) ;  /* 0x000018e000007944 */ /* 0x000fea0003c00000 */
[----:B-1----:R-:W-:Y:S01]  /*10630*/  MOV R67, R66 ;  /* 0x0000004200437202 */ /* 0x002fe20000000f00 */
[----:B------:R-:W-:Y:S01]  /*10640*/  HFMA2.MMA R66, -RZ, RZ, 0, 2.384185791015625e-07 ;  /* 0x00000004ff427435 */ /* 0x000fe200000001ff */
[----:B------:R-:W-:Y:S02]  /*10650*/  MOV R65, R68 ;  /* 0x0000004400417202 */ /* 0x000fe40000000f00 */
[----:B------:R-:W-:Y:S02]  /*10660*/  MOV R245, RZ ;  /* 0x000000ff00f57202 */ /* 0x000fe40000000f00 */
[----:B------:R-:W-:Y:S02]  /*10670*/  MOV R244, 0xffffffff ;  /* 0xffffffff00f47802 */ /* 0x000fe40000000f00 */
[----:B------:R-:W-:-:S02]  /*10680*/  MOV R64, 0x106a0 ;  /* 0x000106a000407802 */ /* 0x000fc40000000f00 */
[----:B------:R-:W-:Y:S05]  /*10690*/  CALL.REL.NOINC `($__internal_137_$__cuda_sm70_shflsync_up) ;  /* 0x0000187000007944 */ /* 0x000fea0003c00000 */
[----:B-1----:R-:W-:Y:S01]  /*106a0*/  MOV R69, R66 ;  /* 0x0000004200457202 */ /* 0x002fe20000000f00 */
[----:B------:R-:W-:Y:S01]  /*106b0*/  HFMA2.MMA R66, -RZ, RZ, 0, 2.384185791015625e-07 ;  /* 0x00000004ff427435 */ /* 0x000fe200000001ff */
[----:B------:R-:W-:-:S02]  /*106c0*/  MOV R65, R71 ;  /* 0x0000004700417202 */ /* 0x000fc40000000f00 */
[----:B------:R-:W-:Y:S02]  /*106d0*/  MOV R245, RZ ;  /* 0x000000ff00f57202 */ /* 0x000fe40000000f00 */
[----:B------:R-:W-:Y:S02]  /*106e0*/  MOV R244, 0xffffffff ;  /* 0xffffffff00f47802 */ /* 0x000fe40000000f00 */
[----:B------:R-:W-:Y:S02]  /*106f0*/  MOV R64, 0x10710 ;  /* 0x0001071000407802 */ /* 0x000fe40000000f00 */
[----:B------:R-:W-:Y:S05]  /*10700*/  CALL.REL.NOINC `($__internal_137_$__cuda_sm70_shflsync_up) ;  /* 0x0000180000007944 */ /* 0x000fea0003c00000 */
[----:B-1----:R-:W-:Y:S01]  /*10710*/  MOV R242, R66 ;  /* 0x0000004200f27202 */ /* 0x002fe20000000f00 */
[----:B------:R-:W-:Y:S01]  /*10720*/  HFMA2.MMA R66, -RZ, RZ, 0, 2.384185791015625e-07 ;  /* 0x00000004ff427435 */ /* 0x000fe200000001ff */
[----:B------:R-:W-:Y:S02]  /*10730*/  MOV R65, R70 ;  /* 0x0000004600417202 */ /* 0x000fe40000000f00 */
[----:B------:R-:W-:Y:S02]  /*10740*/  MOV R245, RZ ;  /* 0x000000ff00f57202 */ /* 0x000fe40000000f00 */
[----:B------:R-:W-:-:S02]  /*10750*/  MOV R244, 0xffffffff ;  /* 0xffffffff00f47802 */ /* 0x000fc40000000f00 */
        /* <DEDUP_REMOVED lines=13> */
[----:B------:R-:W-:Y:S01]  /*10830*/  HFMA2.MMA R66, -RZ, RZ, 0, 4.76837158203125e-07 ;  /* 0x00000008ff427435 */ /* 0x000fe200000001ff */
[----:B------:R-:W-:Y:S01]  /*10840*/  @P0 FFMA.FTZ R241, R67, R241, -R69 ;  /* 0x000000f143f10223 */ /* 0x000fe20000010845 */
[----:B------:R-:W-:Y:S01]  /*10850*/  FSEL R68, R68, R65, !P0 ;  /* 0x0000004144447208 */ /* 0x000fe20004000000 */
[----:B------:R-:W-:Y:S01]  /*10860*/  @P0 FADD.FTZ R71, R71, R64 ;  /* 0x0000004047470221 */ /* 0x000fe20000010000 */
[----:B------:R-:W-:Y:S02]  /*10870*/  MOV R64, 0x108a0 ;  /* 0x000108a000407802 */ /* 0x000fe40000000f00 */
[----:B------:R-:W-:Y:S02]  /*10880*/  MOV R65, R241 ;  /* 0x000000f100417202 */ /* 0x000fe40000000f00 */
[----:B------:R-:W-:Y:S05]  /*10890*/  CALL.REL.NOINC `($__internal_137_$__cuda_sm70_shflsync_up) ;  /* 0x0000167000007944 */ /* 0x000fea0003c00000 */
[----:B-1----:R-:W-:Y:S01]  /*108a0*/  MOV R67, R66 ;  /* 0x0000004200437202 */ /* 0x002fe20000000f00 */
[----:B------:R-:W-:Y:S01]  /*108b0*/  HFMA2.MMA R66, -RZ, RZ, 0, 4.76837158203125e-07 ;  /* 0x00000008ff427435 */ /* 0x000fe200000001ff */
[----:B------:R-:W-:-:S02]  /*108c0*/  MOV R65, R68 ;  /* 0x0000004400417202 */ /* 0x000fc40000000f00 */
[----:B------:R-:W-:Y:S02]  /*108d0*/  MOV R245, RZ ;  /* 0x000000ff00f57202 */ /* 0x000fe40000000f00 */
[----:B------:R-:W-:Y:S02]  /*108e0*/  MOV R244, 0xffffffff ;  /* 0xffffffff00f47802 */ /* 0x000fe40000000f00 */
[----:B------:R-:W-:Y:S02]  /*108f0*/  MOV R64, 0x10910 ;  /* 0x0001091000407802 */ /* 0x000fe40000000f00 */
[----:B------:R-:W-:Y:S05]  /*10900*/  CALL.REL.NOINC `($__internal_137_$__cuda_sm70_shflsync_up) ;  /* 0x0000160000007944 */ /* 0x000fea0003c00000 */
[----:B-1----:R-:W-:Y:S01]  /*10910*/  MOV R69, R66 ;  /* 0x0000004200457202 */ /* 0x002fe20000000f00 */
[----:B------:R-:W-:Y:S01]  /*10920*/  HFMA2.MMA R66, -RZ, RZ, 0, 4.76837158203125e-07 ;  /* 0x00000008ff427435 */ /* 0x000fe200000001ff */
[----:B------:R-:W-:Y:S02]  /*10930*/  MOV R65, R71 ;  /* 0x0000004700417202 */ /* 0x000fe40000000f00 */
[----:B------:R-:W-:Y:S02]  /*10940*/  MOV R245, RZ ;  /* 0x000000ff00f57202 */ /* 0x000fe40000000f00 */
[----:B------:R-:W-:-:S02]  /*10950*/  MOV R244, 0xffffffff ;  /* 0xffffffff00f47802 */ /* 0x000fc40000000f00 */
[----:B------:R-:W-:Y:S02]  /*10960*/  MOV R64, 0x10980 ;  /* 0x0001098000407802 */ /* 0x000fe40000000f00 */
[----:B------:R-:W-:Y:S05]  /*10970*/  CALL.REL.NOINC `($__internal_137_$__cuda_sm70_shflsync_up) ;  /* 0x0000159000007944 */ /* 0x000fea0003c00000 */
[----:B-1----:R-:W-:Y:S01]  /*10980*/  MOV R242, R66 ;  /* 0x0000004200f27202 */ /* 0x002fe20000000f00 */
[----:B------:R-:W-:Y:S01]  /*10990*/  HFMA2.MMA R66, -RZ, RZ, 0, 4.76837158203125e-07 ;  /* 0x00000008ff427435 */ /* 0x000fe200000001ff */
[----:B------:R-:W-:Y:S02]  /*109a0*/  MOV R65, R70 ;  /* 0x0000004600417202 */ /* 0x000fe40000000f00 */
[----:B------:R-:W-:Y:S02]  /*109b0*/  MOV R245, RZ ;  /* 0x000000ff00f57202 */ /* 0x000fe40000000f00 */
[----:B------:R-:W-:Y:S02]  /*109c0*/  MOV R244, 0xffffffff ;  /* 0xffffffff00f47802 */ /* 0x000fe40000000f00 */
[----:B------:R-:W-:Y:S02]  /*109d0*/  MOV R64, 0x109f0 ;  /* 0x000109f000407802 */ /* 0x000fe40000000f00 */
[----:B------:R-:W-:Y:S05]  /*109e0*/  CALL.REL.NOINC `($__internal_137_$__cuda_sm70_shflsync_up) ;  /* 0x0000152000007944 */ /* 0x000fea0003c00000 */
[----:B------:R-:W-:Y:S01]  /*109f0*/  ISETP.GE.AND P0, PT, R151, 0x8, PT ;  /* 0x000000089700780c */ /* 0x000fe20003f06270 */
[----:B-1----:R-:W-:Y:S01]  /*10a00*/  FMUL.FTZ R64, R68, R66 ;  /* 0x0000004244407220 */ /* 0x002fe20000410000 */
[----:B------:R-:W-:Y:S01]  /*10a10*/  MOV R245, RZ ;  /* 0x000000ff00f57202 */ /* 0x000fe20000000f00 */
[----:B------:R-:W-:Y:S01]  /*10a20*/  FMUL.FTZ R65, R67, R68 ;  /* 0x0000004443417220 */ /* 0x000fe20000410000 */
[----:B------:R-:W-:Y:S01]  /*10a30*/  MOV R244, 0xffffffff ;  /* 0xffffffff00f47802 */ /* 0x000fe20000000f00 */
[----:B------:R-:W-:-:S02]  /*10a40*/  FFMA.FTZ R64, R242, R241, -R64 ;  /* 0x000000f1f2407223 */ /* 0x000fc40000010840 */
[-C--:B------:R-:W-:Y:S02]  /*10a50*/  FMUL.FTZ R242, R242, R68.reuse ;  /* 0x00000044f2f27220 */ /* 0x080fe40000410000 */
[C---:B------:R-:W-:Y:S02]  /*10a60*/  FFMA.FTZ R65, R69.reuse, R241, R65 ;  /* 0x000000f145417223 */ /* 0x040fe40000010041 */
[----:B------:R-:W-:Y:S02]  /*10a70*/  FMUL.FTZ R69, R69, R68 ;  /* 0x0000004445457220 */ /* 0x000fe40000410000 */
[----:B------:R-:W-:Y:S01]  /*10a80*/  FFMA.FTZ R242, R241, R66, R242 ;  /* 0x00000042f1f27223 */ /* 0x000fe200000100f2 */
[----:B------:R-:W-:Y:S01]  /*10a90*/  FSEL R68, R68, R65, !P0 ;  /* 0x0000004144447208 */ /* 0x000fe20004000000 */
[----:B------:R-:W-:Y:S01]  /*10aa0*/  @P0 FFMA.FTZ R241, R67, R241, -R69 ;  /* 0x000000f143f10223 */ /* 0x000fe20000010845 */
[----:B------:R-:W-:Y:S01]  /*10ab0*/  HFMA2.MMA R66, -RZ, RZ, 0, 9.5367431640625e-07 ;  /* 0x00000010ff427435 */ /* 0x000fe200000001ff */
[----:B------:R-:W-:Y:S01]  /*10ac0*/  @P0 FADD.FTZ R71, R71, R64 ;  /* 0x0000004047470221 */ /* 0x000fe20000010000 */
[----:B------:R-:W-:Y:S01]  /*10ad0*/  MOV R69, R68 ;  /* 0x0000004400457202 */ /* 0x000fe20000000f00 */
[----:B------:R-:W-:Y:S01]  /*10ae0*/  @P0 FADD.FTZ R70, R70, R242 ;  /* 0x000000f246460221 */ /* 0x000fe20000010000 */
[----:B------:R-:W-:-:S02]  /*10af0*/  MOV R243, R241 ;  /* 0x000000f100f37202 */ /* 0x000fc40000000f00 */
[----:B------:R-:W-:Y:S02]  /*10b00*/  MOV R65, R241 ;  /* 0x000000f100417202 */ /* 0x000fe40000000f00 */
[----:B------:R-:W-:Y:S02]  /*10b10*/  MOV R241, R71 ;  /* 0x0000004700f17202 */ /* 0x000fe40000000f00 */
[----:B------:R-:W-:Y:S02]  /*10b20*/  MOV R242, R70 ;  /* 0x0000004600f27202 */ /* 0x000fe40000000f00 */
[----:B------:R-:W-:Y:S02]  /*10b30*/  MOV R64, 0x10b50 ;  /* 0x00010b5000407802 */ /* 0x000fe40000000f00 */
[----:B------:R-:W-:Y:S05]  /*10b40*/  CALL.REL.NOINC `($__internal_137_$__cuda_sm70_shflsync_up) ;  /* 0x000013c000007944 */ /* 0x000fea0003c00000 */
[----:B-1----:R-:W-:Y:S01]  /*10b50*/  MOV R67, R66 ;  /* 0x0000004200437202 */ /* 0x002fe20000000f00 */
[----:B------:R-:W-:Y:S01]  /*10b60*/  HFMA2.MMA R66, -RZ, RZ, 0, 9.5367431640625e-07 ;  /* 0x00000010ff427435 */ /* 0x000fe200000001ff */
[----:B------:R-:W-:Y:S02]  /*10b70*/  MOV R65, R68 ;  /* 0x0000004400417202 */ /* 0x000fe40000000f00 */
[----:B------:R-:W-:-:S02]  /*10b80*/  MOV R245, RZ ;  /* 0x000000ff00f57202 */ /* 0x000fc40000000f00 */
[----:B------:R-:W-:Y:S02]  /*10b90*/  MOV R244, 0xffffffff ;  /* 0xffffffff00f47802 */ /* 0x000fe40000000f00 */
[----:B------:R-:W-:Y:S02]  /*10ba0*/  MOV R64, 0x10bc0 ;  /* 0x00010bc000407802 */ /* 0x000fe40000000f00 */
[----:B------:R-:W-:Y:S05]  /*10bb0*/  CALL.REL.NOINC `($__internal_137_$__cuda_sm70_shflsync_up) ;  /* 0x0000135000007944 */ /* 0x000fea0003c00000 */
[----:B-1----:R-:W-:Y:S01]  /*10bc0*/  MOV R68, R66 ;  /* 0x0000004200447202 */ /* 0x002fe20000000f00 */
[----:B------:R-:W-:Y:S01]  /*10bd0*/  HFMA2.MMA R66, -RZ, RZ, 0, 9.5367431640625e-07 ;  /* 0x00000010ff427435 */ /* 0x000fe200000001ff */
[----:B------:R-:W-:Y:S02]  /*10be0*/  MOV R65, R71 ;  /* 0x0000004700417202 */ /* 0x000fe40000000f00 */
[----:B------:R-:W-:Y:S02]  /*10bf0*/  MOV R245, RZ ;  /* 0x000000ff00f57202 */ /* 0x000fe40000000f00 */
[----:B------:R-:W-:Y:S02]  /*10c00*/  MOV R244, 0xffffffff ;  /* 0xffffffff00f47802 */ /* 0x000fe40000000f00 */
[----:B------:R-:W-:-:S02]  /*10c10*/  MOV R64, 0x10c30 ;  /* 0x00010c3000407802 */ /* 0x000fc40000000f00 */
[----:B------:R-:W-:Y:S05]  /*10c20*/  CALL.REL.NOINC `($__internal_137_$__cuda_sm70_shflsync_up) ;  /* 0x000012e000007944 */ /* 0x000fea0003c00000 */
[----:B-1----:R-:W-:Y:S01]  /*10c30*/  MOV R71, R66 ;  /* 0x0000004200477202 */ /* 0x002fe20000000f00 */
[----:B------:R-:W-:Y:S01]  /*10c40*/  HFMA2.MMA R66, -RZ, RZ, 0, 9.5367431640625e-07 ;  /* 0x00000010ff427435 */ /* 0x000fe200000001ff */
[----:B------:R-:W-:-:S02]  /*10c50*/  MOV R65, R70 ;  /* 0x0000004600417202 */ /* 0x000fc40000000f00 */
[----:B------:R-:W-:Y:S02]  /*10c60*/  MOV R245, RZ ;  /* 0x000000ff00f57202 */ /* 0x000fe40000000f00 */
[----:B------:R-:W-:Y:S02]  /*10c70*/  MOV R244, 0xffffffff ;  /* 0xffffffff00f47802 */ /* 0x000fe40000000f00 */
[----:B------:R-:W-:Y:S02]  /*10c80*/  MOV R64, 0x10ca0 ;  /* 0x00010ca000407802 */ /* 0x000fe40000000f00 */
[----:B------:R-:W-:Y:S05]  /*10c90*/  CALL.REL.NOINC `($__internal_137_$__cuda_sm70_shflsync_up) ;  /* 0x0000127000007944 */ /* 0x000fea0003c00000 */
[----:B-1----:R-:W-:Y:S01]  /*10ca0*/  MOV R64, R66 ;  /* 0x0000004200407202 */ /* 0x002fe20000000f00 */
[----:B------:R-:W-:Y:S05]  /*10cb0*/  BRA `(.L_x_5792) ;  /* 0xffff77d000007947 */ /* 0x000fea000383ffff */
.L_x_5689:
[----:B-1----:R-:W-:Y:S01]  /*10cc0*/  HFMA2.MMA R66, -RZ, RZ, 0, 5.9604644775390625e-08 ;  /* 0x00000001ff427435 */ /* 0x002fe200000001ff */
[----:B------:R-:W-:Y:S02]  /*10cd0*/  MOV R65, R70 ;  /* 0x0000004600417202 */ /* 0x000fe40000000f00 */
[----:B------:R-:W-:Y:S02]  /*10ce0*/  MOV R245, RZ ;  /* 0x000000ff00f57202 */ /* 0x000fe40000000f00 */
[----:B------:R-:W-:-:S02]  /*10cf0*/  MOV R244, 0xffffffff ;  /* 0xffffffff00f47802 */ /* 0x000fc40000000f00 */
[----:B------:R-:W-:Y:S02]  /*10d00*/  MOV R64, 0x10d20 ;  /* 0x00010d2000407802 */ /* 0x000fe40000000f00 */
[----:B0----5:R-:W-:Y:S05]  /*10d10*/  CALL.REL.NOINC `($__internal_137_$__cuda_sm70_shflsync_up) ;  /* 0x000011f000007944 */ /* 0x021fea0003c00000 */
        /* <DEDUP_REMOVED lines=14> */
[----:B-1----:R-:W-:Y:S01]  /*10e00*/  MOV R67, R66 ;  /* 0x0000004200437202 */ /* 0x002fe20000000f00 */
[----:B------:R-:W-:Y:S01]  /*10e10*/  HFMA2.MMA R66, -RZ, RZ, 0, 5.9604644775390625e-08 ;  /* 0x00000001ff427435 */ /* 0x000fe200000001ff */
[----:B------:R-:W-:Y:S02]  /*10e20*/  MOV R65, R68 ;  /* 0x0000004400417202 */ /* 0x000fe40000000f00 */
[----:B------:R-:W-:Y:S02]  /*10e30*/  MOV R245, RZ ;  /* 0x000000ff00f57202 */ /* 0x000fe40000000f00 */
[----:B------:R-:W-:-:S02]  /*10e40*/  MOV R244, 0xffffffff ;  /* 0xffffffff00f47802 */ /* 0x000fc40000000f00 */
[----:B------:R-:W-:Y:S02]  /*10e50*/  MOV R64, 0x10e70 ;  /* 0x00010e7000407802 */ /* 0x000fe40000000f00 */
[----:B------:R-:W-:Y:S05]  /*10e60*/  CALL.REL.NOINC `($__internal_137_$__cuda_sm70_shflsync_up) ;  /* 0x000010a000007944 */ /* 0x000fea0003c00000 */
[----:B-1----:R-:W-:Y:S01]  /*10e70*/  MOV R68, R66 ;  /* 0x0000004200447202 */ /* 0x002fe20000000f00 */
[----:B------:R-:W-:Y:S01]  /*10e80*/  HFMA2.MMA R66, -RZ, RZ, 0, 0 ;  /* 0x00000000ff427435 */ /* 0x000fe200000001ff */
[----:B------:R-:W-:Y:S02]  /*10e90*/  MOV R64, R60 ;  /* 0x0000003c00407202 */ /* 0x000fe40000000f00 */
[----:B------:R-:W-:Y:S02]  /*10ea0*/  MOV R247, 0xffffffff ;  /* 0xffffffff00f77802 */ /* 0x000fe40000000f00 */
[----:B------:R-:W-:Y:S02]  /*10eb0*/  MOV R65, 0x10ed0 ;  /* 0x00010ed000417802 */ /* 0x000fe40000000f00 */
[----:B------:R-:W-:Y:S05]  /*10ec0*/  CALL.REL.NOINC `($__internal_136_$__cuda_sm70_shflsync_idx_p) ;  /* 0x00000fd000007944 */ /* 0x000fea0003c00000 */
[----:B-1----:R-:W-:Y:S01]  /*10ed0*/  MOV R60, R66 ;  /* 0x00000042003c7202 */ /* 0x002fe20000000f00 */
[----:B------:R-:W-:Y:S01]  /*10ee0*/  HFMA2.MMA R66, -RZ, RZ, 0, 0 ;  /* 0x00000000ff427435 */ /* 0x000fe200000001ff */
[----:B------:R-:W-:Y:S02]  /*10ef0*/  MOV R64, R61 ;  /* 0x0000003d00407202 */ /* 0x000fe40000000f00 */
[----:B------:R-:W-:-:S02]  /*10f00*/  MOV R247, 0xffffffff ;  /* 0xffffffff00f77802 */ /* 0x000fc40000000f00 */
[----:B------:R-:W-:Y:S02]  /*10f10*/  MOV R65, 0x10f30 ;  /* 0x00010f3000417802 */ /* 0x000fe40000000f00 */
[----:B0-----:R-:W-:Y:S05]  /*10f20*/  CALL.REL.NOINC `($__internal_136_$__cuda_sm70_shflsync_idx_p) ;  /* 0x00000f7000007944 */ /* 0x001fea0003c00000 */
[----:B-1----:R-:W-:Y:S01]  /*10f30*/  MOV R61, R66 ;  /* 0x00000042003d7202 */ /* 0x002fe20000000f00 */
[----:B------:R-:W-:Y:S01]  /*10f40*/  HFMA2.MMA R66, -RZ, RZ, 0, 0 ;  /* 0x00000000ff427435 */ /* 0x000fe200000001ff */
[----:B------:R-:W-:Y:S02]  /*10f50*/  MOV R64, R62 ;  /* 0x0000003e00407202 */ /* 0x000fe40000000f00 */
[----:B------:R-:W-:Y:S02]  /*10f60*/  MOV R247, 0xffffffff ;  /* 0xffffffff00f77802 */ /* 0x000fe40000000f00 */
[----:B------:R-:W-:Y:S02]  /*10f70*/  MOV R65, 0x10f90 ;  /* 0x00010f9000417802 */ /* 0x000fe40000000f00 */
[----:B0-----:R-:W-:Y:S05]  /*10f80*/  CALL.REL.NOINC `($__internal_136_$__cuda_sm70_shflsync_idx_p) ;  /* 0x00000f1000007944 */ /* 0x001fea0003c00000 */
[----:B-1----:R-:W-:Y:S01]  /*10f90*/  MOV R62, R66 ;  /* 0x00000042003e7202 */ /* 0x002fe20000000f00 */
[----:B------:R-:W-:Y:S01]  /*10fa0*/  HFMA2.MMA R66, -RZ, RZ, 0, 0 ;  /* 0x00000000ff427435 */ /* 0x000fe200000001ff */
[----:B------:R-:W-:Y:S02]  /*10fb0*/  MOV R64, R63 ;  /* 0x0000003f00407202 */ /* 0x000fe40000000f00 */
[----:B------:R-:W-:-:S02]  /*10fc0*/  MOV R247, 0xffffffff ;  /* 0xffffffff00f77802 */ /* 0x000fc40000000f00 */
[----:B------:R-:W-:Y:S02]  /*10fd0*/  MOV R65, 0x10ff0 ;  /* 0x00010ff000417802 */ /* 0x000fe40000000f00 */
[----:B0-----:R-:W-:Y:S05]  /*10fe0*/  CALL.REL.NOINC `($__internal_136_$__cuda_sm70_shflsync_idx_p) ;  /* 0x00000eb000007944 */ /* 0x001fea0003c00000 */
[----:B-1----:R-:W-:Y:S01]  /*10ff0*/  MOV R63, R66 ;  /* 0x00000042003f7202 */ /* 0x002fe20000000f00 */
[----:B0-----:R-:W-:Y:S05]  /*11000*/  BRA `(.L_x_5793) ;  /* 0xffff778000007947 */ /* 0x001fea000383ffff */
.L_x_5692:
[----:B------:R-:W-:Y:S01]  /*11010*/  HFMA2.MMA R65, -RZ, RZ, 0, 5.9604644775390625e-08 ;  /* 0x00000001ff417435 */ /* 0x000fe200000001ff */
[----:B------:R-:W-:Y:S02]  /*11020*/  MOV R66, R121 ;  /* 0x0000007900427202 */ /* 0x000fe40000000f00 */
[----:B------:R-:W-:Y:S02]  /*11030*/  MOV R242, 0x1f ;  /* 0x0000001f00f27802 */ /* 0x000fe40000000f00 */
[----:B------:R-:W-:Y:S02]  /*11040*/  MOV R241, 0xffffffff ;  /* 0xffffffff00f17802 */ /* 0x000fe40000000f00 */
[----:B------:R-:W-:Y:S02]  /*11050*/  MOV R64, 0x11070 ;  /* 0x0001107000407802 */ /* 0x000fe40000000f00 */
[----:B------:R-:W-:Y:S05]  /*11060*/  CALL.REL.NOINC `($__internal_135_$__cuda_sm70_shflsync_down) ;  /* 0x00000df000007944 */ /* 0x000fea0003c00000 */
[----:B-1----:R-:W-:Y:S01]  /*11070*/  MOV R67, R66 ;  /* 0x0000004200437202 */ /* 0x002fe20000000f00 */
[----:B------:R-:W-:Y:S05]  /*11080*/  BRA `(.L_x_5794) ;  /* 0xffff8a2000007947 */ /* 0x000fea000383ffff */
.L_x_5693:
[----:B------:R-:W-:Y:S01]  /*11090*/  HFMA2.MMA R65, -RZ, RZ, 0, 5.9604644775390625e-08 ;  /* 0x00000001ff417435 */ /* 0x000fe200000001ff */
[----:B------:R-:W-:-:S02]  /*110a0*/  MOV R66, R69 ;  /* 0x0000004500427202 */ /* 0x000fc40000000f00 */
[----:B------:R-:W-:Y:S02]  /*110b0*/  MOV R242, 0x1f ;  /* 0x0000001f00f27802 */ /* 0x000fe40000000f00 */
[----:B------:R-:W-:Y:S02]  /*110c0*/  MOV R241, 0xffffffff ;  /* 0xffffffff00f17802 */ /* 0x000fe40000000f00 */
[----:B------:R-:W-:Y:S02]  /*110d0*/  MOV R64, 0x110f0 ;  /* 0x000110f000407802 */ /* 0x000fe40000000f00 */
[----:B01----:R-:W-:Y:S05]  /*110e0*/  CALL.REL.NOINC `($__internal_135_$__cuda_sm70_shflsync_down) ;  /* 0x00000d7000007944 */ /* 0x003fea0003c00000 */
[----:B------:R-:W-:Y:S01]  /*110f0*/  HFMA2.MMA R65, -RZ, RZ, 0, 5.9604644775390625e-08 ;  /* 0x00000001ff417435 */ /* 0x000fe200000001ff */
[----:B-1----:R-:W-:Y:S02]  /*11100*/  MOV R69, R66 ;  /* 0x0000004200457202 */ /* 0x002fe40000000f00 */
[----:B------:R-:W-:Y:S02]  /*11110*/  MOV R66, R68 ;  /* 0x0000004400427202 */ /* 0x000fe40000000f00 */
[----:B------:R-:W-:Y:S02]  /*11120*/  MOV R242, 0x1f ;  /* 0x0000001f00f27802 */ /* 0x000fe40000000f00 */
[----:B------:R-:W-:-:S02]  /*11130*/  MOV R241, 0xffffffff ;  /* 0xffffffff00f17802 */ /* 0x000fc40000000f00 */
[----:B------:R-:W-:Y:S02]  /*11140*/  MOV R64, 0x11160 ;  /* 0x0001116000407802 */ /* 0x000fe40000000f00 */
[----:B------:R-:W-:Y:S05]  /*11150*/  CALL.REL.NOINC `($__internal_135_$__cuda_sm70_shflsync_down) ;  /* 0x00000d0000007944 */ /* 0x000fea0003c00000 */
[----:B------:R-:W-:Y:S01]  /*11160*/  HFMA2.MMA R65, -RZ, RZ, 0, 5.9604644775390625e-08 ;  /* 0x00000001ff417435 */ /* 0x000fe200000001ff */
[----:B-1----:R-:W-:Y:S02]  /*11170*/  MOV R121, R66 ;  /* 0x0000004200797202 */ /* 0x002fe40000000f00 */
[----:B------:R-:W-:Y:S02]  /*11180*/  MOV R66, R70 ;  /* 0x0000004600427202 */ /* 0x000fe40000000f00 */
[----:B------:R-:W-:Y:S02]  /*11190*/  MOV R242, 0x1f ;  /* 0x0000001f00f27802 */ /* 0x000fe40000000f00 */
[----:B------:R-:W-:Y:S02]  /*111a0*/  MOV R241, 0xffffffff ;  /* 0xffffffff00f17802 */ /* 0x000fe40000000f00 */
[----:B------:R-:W-:Y:S02]  /*111b0*/  MOV R64, 0x111d0 ;  /* 0x000111d000407802 */ /* 0x000fe40000000f00 */
[----:B------:R-:W-:Y:S05]  /*111c0*/  CALL.REL.NOINC `($__internal_135_$__cuda_sm70_shflsync_down) ;  /* 0x00000c9000007944 */ /* 0x000fea0003c00000 */
[----:B-1----:R-:W-:Y:S05]  /*111d0*/  BRA `(.L_x_5795) ;  /* 0xffff891000007947 */ /* 0x002fea000383ffff */
.L_x_5696:
[----:B------:R-:W-:Y:S01]  /*111e0*/  HFMA2.MMA R65, -RZ, RZ, 0, 1.1920928955078125e-07 ;  /* 0x00000002ff417435 */ /* 0x000fe200000001ff */
[----:B----4-:R-:W-:-:S02]  /*111f0*/  MOV R66, R71 ;  /* 0x0000004700427202 */ /* 0x010fc40000000f00 */
[----:B------:R-:W-:Y:S02]  /*11200*/  MOV R242, 0x1f ;  /* 0x0000001f00f27802 */ /* 0x000fe40000000f00 */
[----:B------:R-:W-:Y:S02]  /*11210*/  MOV R241, 0xffffffff ;  /* 0xffffffff00f17802 */ /* 0x000fe40000000f00 */
[----:B------:R-:W-:Y:S02]  /*11220*/  MOV R64, 0x11240 ;  /* 0x0001124000407802 */ /* 0x000fe40000000f00 */
[----:B0123--:R-:W-:Y:S05]  /*11230*/  CALL.REL.NOINC `($__internal_135_$__cuda_sm70_shflsync_down) ;  /* 0x00000c2000007944 */ /* 0x00ffea0003c00000 */
[----:B------:R-:W-:Y:S01]  /*11240*/  HFMA2.MMA R65, -RZ, RZ, 0, 1.1920928955078125e-07 ;  /* 0x00000002ff417435 */ /* 0x000fe200000001ff */
[----:B-1----:R-:W-:Y:S02]  /*11250*/  MOV R67, R66 ;  /* 0x0000004200437202 */ /* 0x002fe40000000f00 */
[----:B------:R-:W-:Y:S02]  /*11260*/  MOV R66, R240 ;  /* 0x000000f000427202 */ /* 0x000fe40000000f00 */
[----:B------:R-:W-:Y:S02]  /*11270*/  MOV R242, 0x1f ;  /* 0x0000001f00f27802 */ /* 0x000fe40000000f00 */
[----:B------:R-:W-:-:S02]  /*11280*/  MOV R241, 0xffffffff ;  /* 0xffffffff00f17802 */ /* 0x000fc40000000f00 */
[----:B------:R-:W-:Y:S02]  /*11290*/  MOV R64, 0x112b0 ;  /* 0x000112b000407802 */ /* 0x000fe40000000f00 */
[----:B------:R-:W-:Y:S05]  /*112a0*/  CALL.REL.NOINC `($__internal_135_$__cuda_sm70_shflsync_down) ;  /* 0x00000bb000007944 */ /* 0x000fea0003c00000 */
[----:B------:R-:W-:Y:S01]  /*112b0*/  HFMA2.MMA R65, -RZ, RZ, 0, 1.1920928955078125e-07 ;  /* 0x00000002ff417435 */ /* 0x000fe200000001ff */
[----:B-1----:R-:W-:Y:S02]  /*112c0*/  MOV R69, R66 ;  /* 0x0000004200457202 */ /* 0x002fe40000000f00 */
[----:B------:R-:W-:Y:S02]  /*112d0*/  MOV R66, R68 ;  /* 0x0000004400427202 */ /* 0x000fe40000000f00 */
[----:B------:R-:W-:Y:S02]  /*112e0*/  MOV R242, 0x1f ;  /* 0x0000001f00f27802 */ /* 0x000fe40000000f00 */
[----:B------:R-:W-:Y:S02]  /*112f0*/  MOV R241, 0xffffffff ;  /* 0xffffffff00f17802 */ /* 0x000fe40000000f00 */
[----:B------:R-:W-:Y:S02]  /*11300*/  MOV R64, 0x11320 ;  /* 0x0001132000407802 */ /* 0x000fe40000000f00 */
[----:B------:R-:W-:Y:S05]  /*11310*/  CALL.REL.NOINC `($__internal_135_$__cuda_sm70_shflsync_down) ;  /* 0x00000b4000007944 */ /* 0x000fea0003c00000 */
[----:B------:R-:W-:Y:S01]  /*11320*/  HFMA2.MMA R65, -RZ, RZ, 0, 1.1920928955078125e-07 ;  /* 0x00000002ff417435 */ /* 0x000fe200000001ff */
[----:B-1----:R-:W-:-:S02]  /*11330*/  MOV R70, R66 ;  /* 0x0000004200467202 */ /* 0x002fc40000000f00 */
[----:B------:R-:W-:Y:S02]  /*11340*/  MOV R66, R120 ;  /* 0x0000007800427202 */ /* 0x000fe40000000f00 */
[----:B------:R-:W-:Y:S02]  /*11350*/  MOV R242, 0x1f ;  /* 0x0000001f00f27802 */ /* 0x000fe40000000f00 */
[----:B------:R-:W-:Y:S02]  /*11360*/  MOV R241, 0xffffffff ;  /* 0xffffffff00f17802 */ /* 0x000fe40000000f00 */
[----:B------:R-:W-:Y:S02]  /*11370*/  MOV R64, 0x11390 ;  /* 0x0001139000407802 */ /* 0x000fe40000000f00 */
[----:B------:R-:W-:Y:S05]  /*11380*/  CALL.REL.NOINC `($__internal_135_$__cuda_sm70_shflsync_down) ;  /* 0x00000ad000007944 */ /* 0x000fea0003c00000 */
[----:B-1----:R-:W-:Y:S05]  /*11390*/  BRA `(.L_x_5796) ;  /* 0xffff889000007947 */ /* 0x002fea000383ffff */
.L_x_5699:
[----:B------:R-:W-:Y:S01]  /*113a0*/  HFMA2.MMA R65, -RZ, RZ, 0, 2.384185791015625e-07 ;  /* 0x00000004ff417435 */ /* 0x000fe200000001ff */
[----:B----4-:R-:W-:Y:S02]  /*113b0*/  MOV R66, R71 ;  /* 0x0000004700427202 */ /* 0x010fe40000000f00 */
[----:B------:R-:W-:Y:S02]  /*113c0*/  MOV R242, 0x1f ;  /* 0x0000001f00f27802 */ /* 0x000fe40000000f00 */
[----:B------:R-:W-:-:S02]  /*113d0*/  MOV R241, 0xffffffff ;  /* 0xffffffff00f17802 */ /* 0x000fc40000000f00 */
[----:B------:R-:W-:Y:S02]  /*113e0*/  MOV R64, 0x11400 ;  /* 0x0001140000407802 */ /* 0x000fe40000000f00 */
[----:B0123--:R-:W-:Y:S05]  /*113f0*/  CALL.REL.NOINC `($__internal_135_$__cuda_sm70_shflsync_down) ;  /* 0x00000a6000007944 */ /* 0x00ffea0003c00000 */
[----:B-1----:R-:W-:Y:S01]  /*11400*/  MOV R67, R66 ;  /* 0x0000004200437202 */ /* 0x002fe20000000f00 */
[----:B------:R-:W-:Y:S05]  /*11410*/  BRA `(.L_x_5797) ;  /* 0xffff892000007947 */ /* 0x000fea000383ffff */
.L_x_5700:
[----:B------:R-:W-:Y:S01]  /*11420*/  HFMA2.MMA R65, -RZ, RZ, 0, 2.384185791015625e-07 ;  /* 0x00000004ff417435 */ /* 0x000fe200000001ff */
[----:B----4-:R-:W-:Y:S02]  /*11430*/  MOV R66, R240 ;  /* 0x000000f000427202 */ /* 0x010fe40000000f00 */
[----:B------:R-:W-:Y:S02]  /*11440*/  MOV R242, 0x1f ;  /* 0x0000001f00f27802 */ /* 0x000fe40000000f00 */
[----:B------:R-:W-:Y:S02]  /*11450*/  MOV R241, 0xffffffff ;  /* 0xffffffff00f17802 */ /* 0x000fe40000000f00 */
[----:B------:R-:W-:Y:S02]  /*11460*/  MOV R64, 0x11480 ;  /* 0x0001148000407802 */ /* 0x000fe40000000f00 */
[----:B0123--:R-:W-:Y:S05]  /*11470*/  CALL.REL.NOINC `($__internal_135_$__cuda_sm70_shflsync_down) ;  /* 0x000009e000007944 */ /* 0x00ffea0003c00000 */
[----:B------:R-:W-:Y:S01]  /*11480*/  HFMA2.MMA R65, -RZ, RZ, 0, 2.384185791015625e-07 ;  /* 0x00000004ff417435 */ /* 0x000fe200000001ff */
[----:B-1----:R-:W-:Y:S02]  /*11490*/  MOV R69, R66 ;  /* 0x0000004200457202 */ /* 0x002fe40000000f00 */
[----:B------:R-:W-:-:S02]  /*114a0*/  MOV R66, R68 ;  /* 0x0000004400427202 */ /* 0x000fc40000000f00 */
[----:B------:R-:W-:Y:S02]  /*114b0*/  MOV R242, 0x1f ;  /* 0x0000001f00f27802 */ /* 0x000fe40000000f00 */
[----:B------:R-:W-:Y:S02]  /*114c0*/  MOV R241, 0xffffffff ;  /* 0xffffffff00f17802 */ /* 0x000fe40000000f00 */
[----:B------:R-:W-:Y:S02]  /*114d0*/  MOV R64, 0x114f0 ;  /* 0x000114f000407802 */ /* 0x000fe40000000f00 */
[----:B------:R-:W-:Y:S05]  /*114e0*/  CALL.REL.NOINC `($__internal_135_$__cuda_sm70_shflsync_down) ;  /* 0x0000097000007944 */ /* 0x000fea0003c00000 */
[----:B------:R-:W-:Y:S01]  /*114f0*/  HFMA2.MMA R65, -RZ, RZ, 0, 2.384185791015625e-07 ;  /* 0x00000004ff417435 */ /* 0x000fe200000001ff */
[----:B-1----:R-:W-:Y:S02]  /*11500*/  MOV R70, R66 ;  /* 0x0000004200467202 */ /* 0x002fe40000000f00 */
[----:B------:R-:W-:Y:S02]  /*11510*/  MOV R66, R120 ;  /* 0x0000007800427202 */ /* 0x000fe40000000f00 */
[----:B------:R-:W-:Y:S02]  /*11520*/  MOV R242, 0x1f ;  /* 0x0000001f00f27802 */ /* 0x000fe40000000f00 */
[----:B------:R-:W-:-:S02]  /*11530*/  MOV R241, 0xffffffff ;  /* 0xffffffff00f17802 */ /* 0x000fc40000000f00 */
[----:B------:R-:W-:Y:S02]  /*11540*/  MOV R64, 0x11560 ;  /* 0x0001156000407802 */ /* 0x000fe40000000f00 */
[----:B------:R-:W-:Y:S05]  /*11550*/  CALL.REL.NOINC `($__internal_135_$__cuda_sm70_shflsync_down) ;  /* 0x0000090000007944 */ /* 0x000fea0003c00000 */
[----:B-1----:R-:W-:Y:S05]  /*11560*/  BRA `(.L_x_5798) ;  /* 0xffff881000007947 */ /* 0x002fea000383ffff */
.L_x_5703:
[----:B------:R-:W-:Y:S01]  /*11570*/  HFMA2.MMA R65, -RZ, RZ, 0, 4.76837158203125e-07 ;  /* 0x00000008ff417435 */ /* 0x000fe200000001ff */
[----:B----4-:R-:W-:Y:S02]  /*11580*/  MOV R66, R71 ;  /* 0x0000004700427202 */ /* 0x010fe40000000f00 */
[----:B------:R-:W-:Y:S02]  /*11590*/  MOV R242, 0x1f ;  /* 0x0000001f00f27802 */ /* 0x000fe40000000f00 */
[----:B------:R-:W-:Y:S02]  /*115a0*/  MOV R241, 0xffffffff ;  /* 0xffffffff00f17802 */ /* 0x000fe40000000f00 */
[----:B------:R-:W-:Y:S02]  /*115b0*/  MOV R64, 0x115d0 ;  /* 0x000115d000407802 */ /* 0x000fe40000000f00 */
[----:B0123--:R-:W-:Y:S05]  /*115c0*/  CALL.REL.NOINC `($__internal_135_$__cuda_sm70_shflsync_down) ;  /* 0x0000089000007944 */ /* 0x00ffea0003c00000 */
[----:B------:R-:W-:Y:S01]  /*115d0*/  HFMA2.MMA R65, -RZ, RZ, 0, 4.76837158203125e-07 ;  /* 0x00000008ff417435 */ /* 0x000fe200000001ff */
[----:B-1----:R-:W-:Y:S02]  /*115e0*/  MOV R67, R66 ;  /* 0x0000004200437202 */ /* 0x002fe40000000f00 */
[----:B------:R-:W-:-:S02]  /*115f0*/  MOV R66, R240 ;  /* 0x000000f000427202 */ /* 0x000fc40000000f00 */
[----:B------:R-:W-:Y:S02]  /*11600*/  MOV R242, 0x1f ;  /* 0x0000001f00f27802 */ /* 0x000fe40000000f00 */
[----:B------:R-:W-:Y:S02]  /*11610*/  MOV R241, 0xffffffff ;  /* 0xffffffff00f17802 */ /* 0x000fe40000000f00 */
[----:B------:R-:W-:Y:S02]  /*11620*/  MOV R64, 0x11640 ;  /* 0x0001164000407802 */ /* 0x000fe40000000f00 */
[----:B------:R-:W-:Y:S05]  /*11630*/  CALL.REL.NOINC `($__internal_135_$__cuda_sm70_shflsync_down) ;  /* 0x0000082000007944 */ /* 0x000fea0003c00000 */
[----:B------:R-:W-:Y:S01]  /*11640*/  HFMA2.MMA R65, -RZ, RZ, 0, 4.76837158203125e-07 ;  /* 0x00000008ff417435 */ /* 0x000fe200000001ff */
[----:B-1----:R-:W-:Y:S02]  /*11650*/  MOV R69, R66 ;  /* 0x0000004200457202 */ /* 0x002fe40000000f00 */
[----:B------:R-:W-:Y:S02]  /*11660*/  MOV R66, R68 ;  /* 0x0000004400427202 */ /* 0x000fe40000000f00 */
[----:B------:R-:W-:Y:S02]  /*11670*/  MOV R242, 0x1f ;  /* 0x0000001f00f27802 */ /* 0x000fe40000000f00 */
[----:B------:R-:W-:-:S02]  /*11680*/  MOV R241, 0xffffffff ;  /* 0xffffffff00f17802 */ /* 0x000fc40000000f00 */
[----:B------:R-:W-:Y:S02]  /*11690*/  MOV R64, 0x116b0 ;  /* 0x000116b000407802 */ /* 0x000fe40000000f00 */
[----:B------:R-:W-:Y:S05]  /*116a0*/  CALL.REL.NOINC `($__internal_135_$__cuda_sm70_shflsync_down) ;  /* 0x000007b000007944 */ /* 0x000fea0003c00000 */
[----:B------:R-:W-:Y:S01]  /*116b0*/  HFMA2.MMA R65, -RZ, RZ, 0, 4.76837158203125e-07 ;  /* 0x00000008ff417435 */ /* 0x000fe200000001ff */
[----:B-1----:R-:W-:Y:S02]  /*116c0*/  MOV R70, R66 ;  /* 0x0000004200467202 */ /* 0x002fe40000000f00 */
[----:B------:R-:W-:Y:S02]  /*116d0*/  MOV R66, R120 ;  /* 0x0000007800427202 */ /* 0x000fe40000000f00 */
[----:B------:R-:W-:Y:S02]  /*116e0*/  MOV R242, 0x1f ;  /* 0x0000001f00f27802 */ /* 0x000fe40000000f00 */
[----:B------:R-:W-:Y:S02]  /*116f0*/  MOV R241, 0xffffffff ;  /* 0xffffffff00f17802 */ /* 0x000fe40000000f00 */
[----:B------:R-:W-:Y:S02]  /*11700*/  MOV R64, 0x11720 ;  /* 0x0001172000407802 */ /* 0x000fe40000000f00 */
[----:B------:R-:W-:Y:S05]  /*11710*/  CALL.REL.NOINC `($__internal_135_$__cuda_sm70_shflsync_down) ;  /* 0x0000074000007944 */ /* 0x000fea0003c00000 */
[----:B-1----:R-:W-:Y:S05]  /*11720*/  BRA `(.L_x_5799) ;  /* 0xffff879000007947 */ /* 0x002fea000383ffff */
.L_x_5706:
[----:B------:R-:W-:Y:S01]  /*11730*/  HFMA2.MMA R65, -RZ, RZ, 0, 9.5367431640625e-07 ;  /* 0x00000010ff417435 */ /* 0x000fe200000001ff */
[----:B----4-:R-:W-:-:S02]  /*11740*/  MOV R66, R71 ;  /* 0x0000004700427202 */ /* 0x010fc40000000f00 */
[----:B------:R-:W-:Y:S02]  /*11750*/  MOV R242, 0x1f ;  /* 0x0000001f00f27802 */ /* 0x000fe40000000f00 */
[----:B------:R-:W-:Y:S02]  /*11760*/  MOV R241, 0xffffffff ;  /* 0xffffffff00f17802 */ /* 0x000fe40000000f00 */
[----:B------:R-:W-:Y:S02]  /*11770*/  MOV R64, 0x11790 ;  /* 0x0001179000407802 */ /* 0x000fe40000000f00 */
[----:B0123--:R-:W-:Y:S05]  /*11780*/  CALL.REL.NOINC `($__internal_135_$__cuda_sm70_shflsync_down) ;  /* 0x000006d000007944 */ /* 0x00ffea0003c00000 */
[----:B-1----:R-:W-:Y:S01]  /*11790*/  MOV R67, R66 ;  /* 0x0000004200437202 */ /* 0x002fe20000000f00 */
[----:B------:R-:W-:Y:S05]  /*117a0*/  BRA `(.L_x_5800) ;  /* 0xffff882000007947 */ /* 0x000fea000383ffff */
.L_x_5707:
[----:B------:R-:W-:Y:S01]  /*117b0*/  HFMA2.MMA R65, -RZ, RZ, 0, 9.5367431640625e-07 ;  /* 0x00000010ff417435 */ /* 0x000fe200000001ff */
[----:B----4-:R-:W-:Y:S02]  /*117c0*/  MOV R66, R240 ;  /* 0x000000f000427202 */ /* 0x010fe40000000f00 */
[----:B------:R-:W-:Y:S02]  /*117d0*/  MOV R242, 0x1f ;  /* 0x0000001f00f27802 */ /* 0x000fe40000000f00 */
[----:B------:R-:W-:-:S02]  /*117e0*/  MOV R241, 0xffffffff ;  /* 0xffffffff00f17802 */ /* 0x000fc40000000f00 */
[----:B------:R-:W-:Y:S02]  /*117f0*/  MOV R64, 0x11810 ;  /* 0x0001181000407802 */ /* 0x000fe40000000f00 */
[----:B0123--:R-:W-:Y:S05]  /*11800*/  CALL.REL.NOINC `($__internal_135_$__cuda_sm70_shflsync_down) ;  /* 0x0000065000007944 */ /* 0x00ffea0003c00000 */
[----:B------:R-:W-:Y:S01]  /*11810*/  HFMA2.MMA R65, -RZ, RZ, 0, 9.5367431640625e-07 ;  /* 0x00000010ff417435 */ /* 0x000fe200000001ff */
[----:B-1----:R-:W-:Y:S02]  /*11820*/  MOV R69, R66 ;  /* 0x0000004200457202 */ /* 0x002fe40000000f00 */
[----:B------:R-:W-:Y:S02]  /*11830*/  MOV R66, R68 ;  /* 0x0000004400427202 */ /* 0x000fe40000000f00 */
[----:B------:R-:W-:Y:S02]  /*11840*/  MOV R242, 0x1f ;  /* 0x0000001f00f27802 */ /* 0x000fe40000000f00 */
[----:B------:R-:W-:Y:S02]  /*11850*/  MOV R241, 0xffffffff ;  /* 0xffffffff00f17802 */ /* 0x000fe40000000f00 */
[----:B------:R-:W-:Y:S02]  /*11860*/  MOV R64, 0x11880 ;  /* 0x0001188000407802 */ /* 0x000fe40000000f00 */
[----:B------:R-:W-:Y:S05]  /*11870*/  CALL.REL.NOINC `($__internal_135_$__cuda_sm70_shflsync_down) ;  /* 0x000005e000007944 */ /* 0x000fea0003c00000 */
[----:B------:R-:W-:Y:S01]  /*11880*/  HFMA2.MMA R65, -RZ, RZ, 0, 9.5367431640625e-07 ;  /* 0x00000010ff417435 */ /* 0x000fe200000001ff */
[----:B-1----:R-:W-:-:S02]  /*11890*/  MOV R70, R66 ;  /* 0x0000004200467202 */ /* 0x002fc40000000f00 */
[----:B------:R-:W-:Y:S02]  /*118a0*/  MOV R66, R120 ;  /* 0x0000007800427202 */ /* 0x000fe40000000f00 */
[----:B------:R-:W-:Y:S02]  /*118b0*/  MOV R242, 0x1f ;  /* 0x0000001f00f27802 */ /* 0x000fe40000000f00 */
[----:B------:R-:W-:Y:S02]  /*118c0*/  MOV R241, 0xffffffff ;  /* 0xffffffff00f17802 */ /* 0x000fe40000000f00 */
[----:B------:R-:W-:Y:S02]  /*118d0*/  MOV R64, 0x118f0 ;  /* 0x000118f000407802 */ /* 0x000fe40000000f00 */
[----:B------:R-:W-:Y:S05]  /*118e0*/  CALL.REL.NOINC `($__internal_135_$__cuda_sm70_shflsync_down) ;  /* 0x0000057000007944 */ /* 0x000fea0003c00000 */
[----:B-1----:R-:W-:Y:S05]  /*118f0*/  BRA `(.L_x_5801) ;  /* 0xffff871000007947 */ /* 0x002fea000383ffff */
.L_x_5710:
[----:B----4-:R-:W-:Y:S01]  /*11900*/  HFMA2.MMA R66, -RZ, RZ, 0, 0 ;  /* 0x00000000ff427435 */ /* 0x010fe200000001ff */
[----:B------:R-:W-:Y:S02]  /*11910*/  MOV R64, R71 ;  /* 0x0000004700407202 */ /* 0x000fe40000000f00 */
[----:B------:R-:W-:Y:S02]  /*11920*/  MOV R247, 0xffffffff ;  /* 0xffffffff00f77802 */ /* 0x000fe40000000f00 */
[----:B------:R-:W-:-:S02]  /*11930*/  MOV R65, 0x11950 ;  /* 0x0001195000417802 */ /* 0x000fc40000000f00 */
[----:B0123--:R-:W-:Y:S05]  /*11940*/  CALL.REL.NOINC `($__internal_136_$__cuda_sm70_shflsync_idx_p) ;  /* 0x0000055000007944 */ /* 0x00ffea0003c00000 */
[----:B-1----:R-:W-:Y:S01]  /*11950*/  MOV R69, R66 ;  /* 0x0000004200457202 */ /* 0x002fe20000000f00 */
[----:B------:R-:W-:Y:S01]  /*11960*/  HFMA2.MMA R66, -RZ, RZ, 0, 0 ;  /* 0x00000000ff427435 */ /* 0x000fe200000001ff */
[----:B------:R-:W-:-:S02]  /*11970*/  MOV R64, R240 ;  /* 0x000000f000407202 */ /* 0x000fc40000000f00 */
[----:B------:R-:W-:Y:S02]  /*11980*/  MOV R247, 0xffffffff ;  /* 0xffffffff00f77802 */ /* 0x000fe40000000f00 */
        /* <DEDUP_REMOVED lines=10> */
[----:B------:R-:W-:-:S02]  /*11a30*/  MOV R64, R120 ;  /* 0x0000007800407202 */ /* 0x000fc40000000f00 */
[----:B------:R-:W-:Y:S02]  /*11a40*/  MOV R247, 0xffffffff ;  /* 0xffffffff00f77802 */ /* 0x000fe40000000f00 */
[----:B------:R-:W-:Y:S02]  /*11a50*/  MOV R65, 0x11a70 ;  /* 0x00011a7000417802 */ /* 0x000fe40000000f00 */
[----:B0-----:R-:W-:Y:S05]  /*11a60*/  CALL.REL.NOINC `($__internal_136_$__cuda_sm70_shflsync_idx_p) ;  /* 0x0000043000007944 */ /* 0x001fea0003c00000 */
[----:B------:R-:W-:Y:S01]  /*11a70*/  MOV R70, R69 ;  /* 0x0000004500467202 */ /* 0x000fe20000000f00 */
[----:B------:R-:W-:Y:S01]  /*11a80*/  HFMA2.MMA R65, -RZ, RZ, 0, 5.9604644775390625e-08 ;  /* 0x00000001ff417435 */ /* 0x000fe200000001ff */
[----:B------:R-:W-:Y:S02]  /*11a90*/  MOV R69, R67 ;  /* 0x0000004300457202 */ /* 0x000fe40000000f00 */
[----:B-1----:R-:W-:Y:S02]  /*11aa0*/  MOV R67, R66 ;  /* 0x0000004200437202 */ /* 0x002fe40000000f00 */
[----:B------:R-:W-:Y:S02]  /*11ab0*/  MOV R66, R71 ;  /* 0x0000004700427202 */ /* 0x000fe40000000f00 */
[----:B------:R-:W-:-:S02]  /*11ac0*/  MOV R242, 0x1f ;  /* 0x0000001f00f27802 */ /* 0x000fc40000000f00 */
[----:B------:R-:W-:Y:S02]  /*11ad0*/  MOV R241, 0xffffffff ;  /* 0xffffffff00f17802 */ /* 0x000fe40000000f00 */
[----:B------:R-:W-:Y:S02]  /*11ae0*/  MOV R64, 0x11b00 ;  /* 0x00011b0000407802 */ /* 0x000fe40000000f00 */
[----:B0-----:R-:W-:Y:S05]  /*11af0*/  CALL.REL.NOINC `($__internal_135_$__cuda_sm70_shflsync_down) ;  /* 0x0000036000007944 */ /* 0x001fea0003c00000 */
[----:B------:R-:W-:Y:S01]  /*11b00*/  HFMA2.MMA R65, -RZ, RZ, 0, 5.9604644775390625e-08 ;  /* 0x00000001ff417435 */ /* 0x000fe200000001ff */
[----:B-1----:R-:W-:Y:S02]  /*11b10*/  MOV R71, R66 ;  /* 0x0000004200477202 */ /* 0x002fe40000000f00 */
[----:B------:R-:W-:Y:S02]  /*11b20*/  MOV R66, R240 ;  /* 0x000000f000427202 */ /* 0x000fe40000000f00 */
[----:B------:R-:W-:Y:S02]  /*11b30*/  MOV R242, 0x1f ;  /* 0x0000001f00f27802 */ /* 0x000fe40000000f00 */
[----:B------:R-:W-:Y:S02]  /*11b40*/  MOV R241, 0xffffffff ;  /* 0xffffffff00f17802 */ /* 0x000fe40000000f00 */
[----:B------:R-:W-:-:S02]  /*11b50*/  MOV R64, 0x11b70 ;  /* 0x00011b7000407802 */ /* 0x000fc40000000f00 */
[----:B------:R-:W-:Y:S05]  /*11b60*/  CALL.REL.NOINC `($__internal_135_$__cuda_sm70_shflsync_down) ;  /* 0x000002f000007944 */ /* 0x000fea0003c00000 */
[----:B------:R-:W-:Y:S01]  /*11b70*/  HFMA2.MMA R65, -RZ, RZ, 0, 5.9604644775390625e-08 ;  /* 0x00000001ff417435 */ /* 0x000fe200000001ff */
[----:B-1----:R-:W-:-:S02]  /*11b80*/  MOV R240, R66 ;  /* 0x0000004200f07202 */ /* 0x002fc40000000f00 */
[----:B------:R-:W-:Y:S02]  /*11b90*/  MOV R66, R68 ;  /* 0x0000004400427202 */ /* 0x000fe40000000f00 */
[----:B------:R-:W-:Y:S02]  /*11ba0*/  MOV R242, 0x1f ;  /* 0x0000001f00f27802 */ /* 0x000fe40000000f00 */
[----:B------:R-:W-:Y:S02]  /*11bb0*/  MOV R241, 0xffffffff ;  /* 0xffffffff00f17802 */ /* 0x000fe40000000f00 */
[----:B------:R-:W-:Y:S02]  /*11bc0*/  MOV R64, 0x11be0 ;  /* 0x00011be000407802 */ /* 0x000fe40000000f00 */
[----:B------:R-:W-:Y:S05]  /*11bd0*/  CALL.REL.NOINC `($__internal_135_$__cuda_sm70_shflsync_down) ;  /* 0x0000028000007944 */ /* 0x000fea0003c00000 */
[----:B------:R-:W-:Y:S01]  /*11be0*/  HFMA2.MMA R65, -RZ, RZ, 0, 5.9604644775390625e-08 ;  /* 0x00000001ff417435 */ /* 0x000fe200000001ff */
[----:B-1----:R-:W-:Y:S02]  /*11bf0*/  MOV R68, R66 ;  /* 0x0000004200447202 */ /* 0x002fe40000000f00 */
[----:B------:R-:W-:Y:S02]  /*11c00*/  MOV R66, R120 ;  /* 0x0000007800427202 */ /* 0x000fe40000000f00 */
[----:B------:R-:W-:-:S02]  /*11c10*/  MOV R242, 0x1f ;  /* 0x0000001f00f27802 */ /* 0x000fc40000000f00 */
[----:B------:R-:W-:Y:S02]  /*11c20*/  MOV R241, 0xffffffff ;  /* 0xffffffff00f17802 */ /* 0x000fe40000000f00 */
[----:B------:R-:W-:Y:S02]  /*11c30*/  MOV R64, 0x11c50 ;  /* 0x00011c5000407802 */ /* 0x000fe40000000f00 */
[----:B------:R-:W-:Y:S05]  /*11c40*/  CALL.REL.NOINC `($__internal_135_$__cuda_sm70_shflsync_down) ;  /* 0x0000021000007944 */ /* 0x000fea0003c00000 */
        /* <DEDUP_REMOVED lines=12> */
[----:B------:R-:W-:Y:S05]  /*11d10*/  CALL.REL.NOINC `($__internal_136_$__cuda_sm70_shflsync_idx_p) ;  /* 0x0000018000007944 */ /* 0x000fea0003c00000 */
        /* <DEDUP_REMOVED lines=19> */
[----:B0-----:R-:W-:Y:S05]  /*11e50*/  BRA `(.L_x_5802) ;  /* 0xffff83d000007947 */ /* 0x001fea000383ffff */
        .weak           $__internal_135_$__cuda_sm70_shflsync_down
        .type           $__internal_135_$__cuda_sm70_shflsync_down,@function
        .size           $__internal_135_$__cuda_sm70_shflsync_down,($__internal_136_$__cuda_sm70_shflsync_idx_p - $__internal_135_$__cuda_sm70_shflsync_down)
$__internal_135_$__cuda_sm70_shflsync_down:
[----:B------:R-:W-:Y:S04]  /*11e60*/  WARPSYNC R241 ;  /* 0x000000f100007348 */ /* 0x000fe80003800000 */
[----:B------:R0:W1:Y:S02]  /*11e70*/  SHFL.DOWN PT, R66, R66, R65, R242 ;  /* 0x0800004142427389 */ /* 0x00006400000e00f2 */
[----:B0-----:R-:W-:-:S06]  /*11e80*/  HFMA2.MMA R65, -RZ, RZ, 0, 0 ;  /* 0x00000000ff417435 */ /* 0x001fcc00000001ff */
[----:B------:R-:W-:Y:S05]  /*11e90*/  RET.REL.NODEC R64 `(_Z25selective_scan_bwd_kernelI32Selective_Scan_bwd_kernel_traitsILi64ELi16ELb0ELb1ELb1ELb0ELb1EfN3c107complexIfEEEEv12SSMParamsBwd) ;  /* 0xfffee16040007950 */ /* 0x000fea0003c3ffff */
        .weak           $__internal_136_$__cuda_sm70_shflsync_idx_p
        .type           $__internal_136_$__cuda_sm70_shflsync_idx_p,@function
        .size           $__internal_136_$__cuda_sm70_shflsync_idx_p,($__internal_137_$__cuda_sm70_shflsync_up - $__internal_136_$__cuda_sm70_shflsync_idx_p)
$__internal_136_$__cuda_sm70_shflsync_idx_p:
[----:B------:R-:W-:Y:S01]  /*11ea0*/  MOV R151, 0x1f ;  /* 0x0000001f00977802 */ /* 0x000fe20000000f00 */
[----:B------:R-:W-:Y:S04]  /*11eb0*/  WARPSYNC R247 ;  /* 0x000000f700007348 */ /* 0x000fe80003800000 */
[----:B------:R0:W1:Y:S04]  /*11ec0*/  SHFL.IDX PT, R66, R64, R66, R151 ;  /* 0x0000004240427389 */ /* 0x00006800000e0097 */
[----:B0-----:R-:W0:Y:S01]  /*11ed0*/  S2R R151, SR_LANEID ;  /* 0x0000000000977919 */ /* 0x001e220000000000 */
[----:B------:R-:W-:Y:S01]  /*11ee0*/  MOV R64, R65 ;  /* 0x0000004100407202 */ /* 0x000fe20000000f00 */
[----:B------:R-:W-:-:S06]  /*11ef0*/  HFMA2.MMA R65, -RZ, RZ, 0, 0 ;  /* 0x00000000ff417435 */ /* 0x000fcc00000001ff */
[----:B------:R-:W-:Y:S05]  /*11f00*/  RET.REL.NODEC R64 `(_Z25selective_scan_bwd_kernelI32Selective_Scan_bwd_kernel_traitsILi64ELi16ELb0ELb1ELb1ELb0ELb1EfN3c107complexIfEEEEv12SSMParamsBwd) ;  /* 0xfffee0f040007950 */ /* 0x000fea0003c3ffff */
        .weak           $__internal_137_$__cuda_sm70_shflsync_up
        .type           $__internal_137_$__cuda_sm70_shflsync_up,@function
        .size           $__internal_137_$__cuda_sm70_shflsync_up,(.L_x_14572 - $__internal_137_$__cuda_sm70_shflsync_up)
$__internal_137_$__cuda_sm70_shflsync_up:
[----:B------:R-:W-:Y:S04]  /*11f10*/  WARPSYNC R244 ;  /* 0x000000f400007348 */ /* 0x000fe80003800000 */
[----:B------:R0:W1:Y:S02]  /*11f20*/  SHFL.UP PT, R66, R65, R66, R245 ;  /* 0x0400004241427389 */ /* 0x00006400000e00f5 */
[----:B0-----:R-:W-:-:S04]  /*11f30*/  MOV R65, 0x0 ;  /* 0x0000000000417802 */ /* 0x001fc80000000f00 */
[----:B------:R-:W-:Y:S05]  /*11f40*/  RET.REL.NODEC R64 `(_Z25selective_scan_bwd_kernelI32Selective_Scan_bwd_kernel_traitsILi64ELi16ELb0ELb1ELb1ELb0ELb1EfN3c107complexIfEEEEv12SSMParamsBwd) ;  /* 0xfffee0b040007950 */ /* 0x000fea0003c3ffff */
.L_x_5803:
        /* <DEDUP_REMOVED lines=11> */
.L_x_14572:


//--------------------- .text._Z25selective_scan_bwd_kernelI32Selective_Scan_bwd_kernel_traitsILi64ELi16ELb0ELb1ELb1ELb1ELb0EfN3c107complexIfEEEEv12SSMParamsBwd --------------------------
	.section	.text._Z25selective_scan_bwd_kernelI32Selective_Scan_bwd_kernel_traitsILi64ELi16ELb0ELb1ELb1ELb1ELb0EfN3c107complexIfEEEEv12SSMParamsBwd,"ax",@progbits
	.sectioninfo	@"SHI_REGISTERS=255"
	.align	128
        .global         _Z25selective_scan_bwd_kernelI32Selective_Scan_bwd_kernel_traitsILi64ELi16ELb0ELb1ELb1ELb1ELb0EfN3c107complexIfEEEEv12SSMParamsBwd
        .type           _Z25selective_scan_bwd_kernelI32Selective_Scan_bwd_kernel_traitsILi64ELi16ELb0ELb1ELb1ELb1ELb0EfN3c107complexIfEEEEv12SSMParamsBwd,@function
        .size           _Z25selective_scan_bwd_kernelI32Selective_Scan_bwd_kernel_traitsILi64ELi16ELb0ELb1ELb1ELb1ELb0EfN3c107complexIfEEEEv12SSMParamsBwd,(.L_x_14575 - _Z25selective_scan_bwd_kernelI32Selective_Scan_bwd_kernel_traitsILi64ELi16ELb0ELb1ELb1ELb1ELb0EfN3c107complexIfEEEEv12SSMParamsBwd)
        .other          _Z25selective_scan_bwd_kernelI32Selective_Scan_bwd_kernel_traitsILi64ELi16ELb0ELb1ELb1ELb1ELb0EfN3c107complexIfEEEEv12SSMParamsBwd,@"STO_CUDA_ENTRY STV_DEFAULT"
_Z25selective_scan_bwd_kernelI32Selective_Scan_bwd_kernel_traitsILi64ELi16ELb0ELb1ELb1ELb1ELb0EfN3c107complexIfEEEEv12SSMParamsBwd:
.text._Z25selective_scan_bwd_kernelI32Selective_Scan_bwd_kernel_traitsILi64ELi16ELb0ELb1ELb1ELb1ELb0EfN3c107complexIfEEEEv12SSMParamsBwd:
        /* <DEDUP_REMOVED lines=174> */
.L_x_5943:
        /* <DEDUP_REMOVED lines=27> */
[----:B------:R1:W3:Y:S01]  /*0c90*/  @!P2 LDG.E R4, [R2.64] ;  /* 0x000000280204a981 */ /* 0x0002e2000c1e1900 */
[----:B------:R-:W-:Y:S02]  /*0ca0*/  LOP3.LUT R32, R152, 0xe0, RZ, 0xfc, !PT ;  /* 0x000000e098207812 */ /* 0x000fe400078efcff */
        /* <DEDUP_REMOVED lines=16> */
[----:B------:R-:W-:Y:S02]  /*0db0*/  LOP3.LUT R41, R152, 0x1a0, RZ, 0xfc, !PT ;  /* 0x000001a098297812 */ /* 0x000fe400078efcff */
        /* <DEDUP_REMOVED lines=65> */
[----:B------:R-:W-:Y:S01]  /*11d0*/  ISETP.GE.AND P6, PT, R26, UR11, PT ;  /* 0x0000000b1a007c0c */ /* 0x000fe2000bfc6270 */
[----:B------:R-:W-:Y:S01]  /*11e0*/  CS2R R2, SRZ ;  /* 0x0000000000027805 */ /* 0x000fe2000001ff00 */
[----:B---3--:R-:W-:Y:S04]  /*11f0*/  STS [R46.X4], R4 ;  /* 0x000000042e007388 */ /* 0x008fe80000004800 */
[----:B----4-:R-:W-:Y:S04]  /*1200*/  STS [R45.X4+0x80], R6 ;  /* 0x000080062d007388 */ /* 0x010fe80000004800 */
[----:B-----5:R-:W-:Y:S04]  /*1210*/  STS [R44.X4+0x100], R5 ;  /* 0x000100052c007388 */ /* 0x020fe80000004800 */
[----:B--2---:R1:W-:Y:S04]  /*1220*/  STS [R252.X4+0x180], R7 ;  /* 0x00018007fc007388 */ /* 0x0043e80000004800 */
        /* <DEDUP_REMOVED lines=31> */
[----:B--2---:R-:W-:-:S05]  /*1420*/  CS2R R10, SRZ ;  /* 0x00000000000a7805 */ /* 0x004fca000001ff00 */
[----:B------:R-:W2:Y:S01]  /*1430*/  @!P0 LDG.E R7, [R108.64+0x300] ;  /* 0x000300286c078981 */ /* 0x000ea2000c1e1900 */
[----:B------:R-:W-:Y:S01]  /*1440*/  ISETP.GE.AND P0, PT, R32, UR11, PT ;  /* 0x0000000b20007c0c */ /* 0x000fe2000bf06270 */
[----:B------:R-:W-:Y:S01]  /*1450*/  CS2R R8, SRZ ;  /* 0x0000000000087805 */ /* 0x000fe2000001ff00 */
[----:B------:R-:W-:Y:S01]  /*1460*/  CS2R R4, SRZ ;  /* 0x0000000000047805 */ /* 0x000fe2000001ff00 */
[----:B------:R-:W2:Y:S04]  /*1470*/  @!P1 LDG.E R2, [R108.64] ;  /* 0x000000286c029981 */ /* 0x000ea8000c1e1900 */
[----:B------:R-:W2:Y:S01]  /*1480*/  @!P2 LDG.E R3, [R108.64+0x80] ;  /* 0x000080286c03a981 */ /* 0x000ea2000c1e1900 */
[----:B---3--:R-:W-:Y:S01]  /*1490*/  CS2R R12, SRZ ;  /* 0x00000000000c7805 */ /* 0x008fe2000001ff00 */
[----:B----4-:R-:W-:-:S02]  /*14a0*/  HFMA2.MMA R17, -RZ, RZ, 0, 0 ;  /* 0x00000000ff117435 */ /* 0x010fc400000001ff */
[----:B------:R-:W3:Y:S04]  /*14b0*/  @!P6 LDG.E R6, [R108.64+0x200] ;  /* 0x000200286c06e981 */ /* 0x000ee8000c1e1900 */
[----:B------:R-:W4:Y:S01]  /*14c0*/  @!P0 LDG.E R11, [R108.64+0x380] ;  /* 0x000380286c0b8981 */ /* 0x000f22000c1e1900 */
[----:B------:R-:W-:Y:S02]  /*14d0*/  ISETP.GE.AND P0, PT, R34, UR11, PT ;  /* 0x0000000b22007c0c */ /* 0x000fe4000bf06270 */
[----:B------:R-:W-:Y:S01]  /*14e0*/  ISETP.GE.AND P1, PT, R36, UR11, PT ;  /* 0x0000000b24007c0c */ /* 0x000fe2000bf26270 */
[----:B------:R-:W3:Y:S01]  /*14f0*/  @!P3 LDG.E R4, [R108.64+0x100] ;  /* 0x000100286c04b981 */ /* 0x000ee2000c1e1900 */
[----:B------:R-:W-:Y:S02]  /*1500*/  ISETP.GE.AND P2, PT, R38, UR11, PT ;  /* 0x0000000b26007c0c */ /* 0x000fe4000bf46270 */
[----:B------:R-:W-:Y:S01]  /*1510*/  ISETP.GE.AND P3, PT, R40, UR11, PT ;  /* 0x0000000b28007c0c */ /* 0x000fe2000bf66270 */
        /* <DEDUP_REMOVED lines=9> */
[----:B0-----:R-:W-:-:S03]  /*15b0*/  MOV R19, RZ ;  /* 0x000000ff00137202 */ /* 0x001fc60000000f00 */
[----:B------:R-:W5:Y:S04]  /*15c0*/  @!P2 LDG.E R15, [R108.64+0x580] ;  /* 0x000580286c0fa981 */ /* 0x000f68000c1e1900 */
[----:B------:R-:W5:Y:S04]  /*15d0*/  @!P0 LDG.E R13, [R108.64+0x480] ;  /* 0x000480286c0d8981 */ /* 0x000f68000c1e1900 */
[----:B------:R-:W5:Y:S04]  /*15e0*/  @!P3 LDG.E R12, [R108.64+0x600] ;  /* 0x000600286c0cb981 */ /* 0x000f68000c1e1900 */
[----:B------:R-:W5:Y:S04]  /*15f0*/  @!P4 LDG.E R17, [R108.64+0x680] ;  /* 0x000680286c11c981 */ /* 0x000f68000c1e1900 */
[----:B------:R-:W5:Y:S04]  /*1600*/  @!P5 LDG.E R14, [R108.64+0x700] ;  /* 0x000700286c0ed981 */ /* 0x000f68000c1e1900 */
[----:B------:R-:W5:Y:S01]  /*1610*/  @!P6 LDG.E R19, [R108.64+0x780] ;  /* 0x000780286c13e981 */ /* 0x000f62000c1e1900 */
[----:B------:R-:W-:-:S02]  /*1620*/  P2R R18, PR, RZ, 0x1 ;  /* 0x00000001ff127803 */ /* 0x000fc40000000000 */
[----:B------:R-:W-:Y:S01]  /*1630*/  ISETP.GE.AND P0, PT, R152, UR11, PT ;  /* 0x0000000b98007c0c */ /* 0x000fe2000bf06270 */
[----:B------:R-:W-:Y:S01]  /*1640*/  HFMA2.MMA R0, -RZ, RZ, 0, 0 ;  /* 0x00000000ff007435 */ /* 0x000fe200000001ff */
[----:B------:R-:W-:Y:S02]  /*1650*/  P2R R16, PR, RZ, 0x2 ;  /* 0x00000002ff107803 */ /* 0x000fe40000000000 */
[----:B------:R-:W-:Y:S01]  /*1660*/  ISETP.GE.AND P1, PT, R22, UR11, PT ;  /* 0x0000000b16007c0c */ /* 0x000fe2000bf26270 */
[----:B------:R-:W-:Y:S01]  /*1670*/  HFMA2.MMA R23, -RZ, RZ, 0, 0 ;  /* 0x00000000ff177435 */ /* 0x000fe200000001ff */
[----:B------:R-:W-:Y:S02]  /*1680*/  MOV R21, RZ ;  /* 0x000000ff00157202 */ /* 0x000fe40000000f00 */
[----:B------:R-:W-:Y:S01]  /*1690*/  MOV R25, RZ ;  /* 0x000000ff00197202 */ /* 0x000fe20000000f00 */
[----:B--2---:R0:W-:Y:S04]  /*16a0*/  STS [R46.X4], R2 ;  /* 0x000000022e007388 */ /* 0x0041e80000004800 */
[----:B------:R1:W-:Y:S04]  /*16b0*/  STS [R45.X4+0x80], R3 ;  /* 0x000080032d007388 */ /* 0x0003e80000004800 */
[----:B---3--:R-:W-:Y:S04]  /*16c0*/  STS [R44.X4+0x100], R4 ;  /* 0x000100042c007388 */ /* 0x008fe80000004800 */
[----:B----4-:R2:W-:Y:S04]  /*16d0*/  STS [R252.X4+0x180], R5 ;  /* 0x00018005fc007388 */ /* 0x0105e80000004800 */
[----:B------:R-:W-:Y:S04]  /*16e0*/  STS [R251.X4+0x200], R6 ;  /* 0x00020006fb007388 */ /* 0x000fe80000004800 */
[----:B------:R-:W-:Y:S04]  /*16f0*/  STS [R250.X4+0x280], R9 ;  /* 0x00028009fa007388 */ /* 0x000fe80000004800 */
[----:B------:R3:W-:Y:S04]  /*1700*/  STS [R248.X4+0x300], R7 ;  /* 0x00030007f8007388 */ /* 0x0007e80000004800 */
[----:B------:R-:W-:Y:S04]  /*1710*/  STS [R240.X4+0x380], R11 ;  /* 0x0003800bf0007388 */ /* 0x000fe80000004800 */
[----:B------:R-:W-:Y:S04]  /*1720*/  STS [R239.X4+0x400], R8 ;  /* 0x00040008ef007388 */ /* 0x000fe80000004800 */
[----:B-----5:R-:W-:Y:S04]  /*1730*/  STS [R238.X4+0x480], R13 ;  /* 0x0004800dee007388 */ /* 0x020fe80000004800 */
[----:B------:R4:W-:Y:S04]  /*1740*/  STS [R237.X4+0x500], R10 ;  /* 0x0005000aed007388 */ /* 0x0009e80000004800 */
[----:B------:R-:W-:Y:S04]  /*1750*/  STS [R236.X4+0x580], R15 ;  /* 0x0005800fec007388 */ /* 0x000fe80000004800 */
[----:B------:R-:W-:Y:S04]  /*1760*/  STS [R235.X4+0x600], R12 ;  /* 0x0006000ceb007388 */ /* 0x000fe80000004800 */
[----:B------:R-:W-:Y:S04]  /*1770*/  STS [R234.X4+0x680], R17 ;  /* 0x00068011ea007388 */ /* 0x000fe80000004800 */
        /* <DEDUP_REMOVED lines=18> */
[----:B------:R-:W5:Y:S01]  /*18a0*/  LDS R97, [R151.X4+0x3c] ;  /* 0x00003c0097617984 */ /* 0x000f620000004800 */
[----:B0-----:R-:W-:-:S02]  /*18b0*/  MOV R2, UR19 ;  /* 0x0000001300027c02 */ /* 0x001fc40008000f00 */
[----:B-1----:R-:W-:-:S05]  /*18c0*/  MOV R3, UR18 ;  /* 0x0000001200037c02 */ /* 0x002fca0008000f00 */
[----:B------:R-:W-:Y:S01]  /*18d0*/  IMAD.WIDE R2, R152, 0x4, R2 ;  /* 0x0000000498027825 */ /* 0x000fe200078e0202 */
[----:B------:R-:W-:Y:S01]  /*18e0*/  BAR.SYNC.DEFER_BLOCKING 0x0 ;  /* 0x0000000000007b1d */ /* 0x000fe20000010000 */
[----:B--2---:R-:W-:Y:S01]  /*18f0*/  CS2R R4, SRZ ;  /* 0x0000000000047805 */ /* 0x004fe2000001ff00 */
[----:B---3--:R-:W-:-:S04]  /*1900*/  CS2R R6, SRZ ;  /* 0x0000000000067805 */ /* 0x008fc8000001ff00 */
[----:B------:R-:W2:Y:S01]  /*1910*/  @!P0 LDG.E R0, [R2.64] ;  /* 0x0000002802008981 */ /* 0x000ea2000c1e1900 */
[----:B------:R-:W-:-:S03]  /*1920*/  ISETP.GE.AND P0, PT, R20, UR11, PT ;  /* 0x0000000b14007c0c */ /* 0x000fc6000bf06270 */
[----:B------:R-:W3:Y:S01]  /*1930*/  @!P1 LDG.E R4, [R2.64+0x100] ;  /* 0x0001002802049981 */ /* 0x000ee2000c1e1900 */
[----:B------:R-:W-:Y:S01]  /*1940*/  ISETP.GE.AND P1, PT, R26, UR11, PT ;  /* 0x0000000b1a007c0c */ /* 0x000fe2000bf26270 */
[----:B----4-:R-:W-:Y:S01]  /*1950*/  CS2R R10, SRZ ;  /* 0x00000000000a7805 */ /* 0x010fe2000001ff00 */
[----:B------:R-:W-:Y:S01]  /*1960*/  CS2R R8, SRZ ;  /* 0x0000000000087805 */ /* 0x000fe2000001ff00 */
[----:B------:R-:W-:Y:S01]  /*1970*/  MOV R13, RZ ;  /* 0x000000ff000d7202 */ /* 0x000fe20000000f00 */
[----:B------:R-:W4:Y:S04]  /*1980*/  @!P2 LDG.E R21, [R2.64+0x580] ;  /* 0x000580280215a981 */ /* 0x000f28000c1e1900 */
[----:B------:R-:W3:Y:S04]  /*1990*/  @!P4 LDG.E R23, [R2.64+0x680] ;  /* 0x000680280217c981 */ /* 0x000ee8000c1e1900 */
[----:B------:R-:W3:Y:S01]  /*19a0*/  @!P0 LDG.E R5, [R2.64+0x80] ;  /* 0x0000802802058981 */ /* 0x000ee2000c1e1900 */
[----:B------:R-:W-:-:S03]  /*19b0*/  ISETP.GE.AND P0, PT, R24, UR11, PT ;  /* 0x0000000b18007c0c */ /* 0x000fc6000bf06270 */
[----:B------:R-:W4:Y:S01]  /*19c0*/  @!P1 LDG.E R6, [R2.64+0x200] ;  /* 0x0002002802069981 */ /* 0x000f22000c1e1900 */
[----:B------:R-:W-:-:S03]  /*19d0*/  ISETP.GE.AND P1, PT, R30, UR11, PT ;  /* 0x0000000b1e007c0c */ /* 0x000fc6000bf26270 */
[----:B------:R-:W4:Y:S06]  /*19e0*/  @!P6 LDG.E R25, [R2.64+0x780] ;  /* 0x000780280219e981 */ /* 0x000f2c000c1e1900 */
[----:B------:R-:W4:Y:S01]  /*19f0*/  @!P0 LDG.E R7, [R2.64+0x180] ;  /* 0x0001802802078981 */ /* 0x000f22000c1e1900 */
[----:B------:R-:W-:-:S03]  /*1a00*/  ISETP.GE.AND P0, PT, R28, UR11, PT ;  /* 0x0000000b1c007c0c */ /* 0x000fc6000bf06270 */
[----:B------:R-:W4:Y:S01]  /*1a10*/  @!P1 LDG.E R9, [R2.64+0x300] ;  /* 0x0003002802099981 */ /* 0x000f22000c1e1900 */
[----:B------:R-:W-:-:S09]  /*1a20*/  ISETP.GE.AND P1, PT, R34, UR11, PT ;  /* 0x0000000b22007c0c */ /* 0x000fd2000bf26270 */
[----:B------:R-:W4:Y:S01]  /*1a30*/  @!P0 LDG.E R11, [R2.64+0x280] ;  /* 0x00028028020b8981 */ /* 0x000f22000c1e1900 */
[----:B------:R-:W-:-:S03]  /*1a40*/  ISETP.GE.AND P0, PT, R32, UR11, PT ;  /* 0x0000000b20007c0c */ /* 0x000fc6000bf06270 */
[----:B------:R-:W4:Y:S01]  /*1a50*/  @!P1 LDG.E R8, [R2.64+0x400] ;  /* 0x0004002802089981 */ /* 0x000f22000c1e1900 */
[----:B------:R-:W-:Y:S01]  /*1a60*/  ISETP.NE.AND P1, PT, R16, RZ, PT ;  /* 0x000000ff1000720c */ /* 0x000fe20003f25270 */
[----:B------:R-:W-:-:S08]  /*1a70*/  HFMA2.MMA R16, -RZ, RZ, 0, 0 ;  /* 0x00000000ff107435 */ /* 0x000fd000000001ff */
[----:B------:R-:W4:Y:S01]  /*1a80*/  @!P0 LDG.E R13, [R2.64+0x380] ;  /* 0x00038028020d8981 */ /* 0x000f22000c1e1900 */
[----:B------:R-:W-:Y:S02]  /*1a90*/  ISETP.NE.AND P0, PT, R18, RZ, PT ;  /* 0x000000ff1200720c */ /* 0x000fe40003f05270 */
[----:B-----5:R-:W-:Y:S01]  /*1aa0*/  CS2R R18, SRZ ;  /* 0x0000000000127805 */ /* 0x020fe2000001ff00 */
[----:B------:R-:W5:Y:S04]  /*1ab0*/  @!P1 LDG.E R10, [R2.64+0x500] ;  /* 0x00050028020a9981 */ /* 0x000f68000c1e1900 */
[----:B------:R-:W5:Y:S04]  /*1ac0*/  @!P3 LDG.E R16, [R2.64+0x600] ;  /* 0x000600280210b981 */ /* 0x000f68000c1e1900 */
[----:B------:R-:W5:Y:S04]  /*1ad0*/  @!P5 LDG.E R18, [R2.64+0x700] ;  /* 0x000700280212d981 */ /* 0x000f68000c1e1900 */
[----:B------:R-:W5:Y:S01]  /*1ae0*/  @!P0 LDG.E R19, [R2.64+0x480] ;  /* 0x0004802802138981 */ /* 0x000f62000c1e1900 */
[----:B------:R-:W-:-:S03]  /*1af0*/  FADD.FTZ R134, R134, UR8 ;  /* 0x0000000886867e21 */ /* 0x000fc60008010000 */
        /* <DEDUP_REMOVED lines=83> */
.L_x_5806:
[----:B--234-:R-:W-:Y:S05]  /*2030*/  BSYNC B0 ;  /* 0x0000000000007941 */ /* 0x01cfea0003800000 */
.L_x_5805:
        /* <DEDUP_REMOVED lines=35> */
.L_x_5808:
[----:B------:R-:W-:Y:S05]  /*2270*/  BSYNC B0 ;  /* 0x0000000000007941 */ /* 0x000fea0003800000 */
.L_x_5807:
        /* <DEDUP_REMOVED lines=35> */
.L_x_5810:
[----:B------:R-:W-:Y:S05]  /*24b0*/  BSYNC B0 ;  /* 0x0000000000007941 */ /* 0x000fea0003800000 */
.L_x_5809:
        /* <DEDUP_REMOVED lines=35> */
.L_x_5812:
[----:B------:R-:W-:Y:S05]  /*26f0*/  BSYNC B0 ;  /* 0x0000000000007941 */ /* 0x000fea0003800000 */
.L_x_5811:
        /* <DEDUP_REMOVED lines=37> */
.L_x_5814:
[----:B------:R-:W-:Y:S05]  /*2950*/  BSYNC B0 ;  /* 0x0000000000007941 */ /* 0x000fea0003800000 */
.L_x_5813:
        /* <DEDUP_REMOVED lines=9> */
[----:B------:R-:W-:Y:S01]  /*29f0*/  HFMA2.MMA R22, -RZ, RZ, 1.625, 0 ;  /* 0x3e800000ff167435 */ /* 0x000fe200000001ff */
[----:B-1----:R-:W-:-:S02]  /*2a00*/  MOV R23, 0x3d39bf78 ;  /* 0x3d39bf7800177802 */ /* 0x002fc40000000f00 */
        /* <DEDUP_REMOVED lines=28> */
.L_x_5816:
[----:B------:R-:W-:Y:S05]  /*2bd0*/  BSYNC B0 ;  /* 0x0000000000007941 */ /* 0x000fea0003800000 */
.L_x_5815:
        /* <DEDUP_REMOVED lines=10> */
[----:B-1----:R-:W-:Y:S01]  /*2c80*/  MOV R23, 0x3d39bf78 ;  /* 0x3d39bf7800177802 */ /* 0x002fe20000000f00 */
        /* <DEDUP_REMOVED lines=28> */
.L_x_5818:
[----:B------:R-:W-:Y:S05]  /*2e50*/  BSYNC B0 ;  /* 0x0000000000007941 */ /* 0x000fea0003800000 */
.L_x_5817:
        /* <DEDUP_REMOVED lines=39> */
.L_x_5820:
[----:B------:R-:W-:Y:S05]  /*30d0*/  BSYNC B0 ;  /* 0x0000000000007941 */ /* 0x000fea0003800000 */
.L_x_5819:
        /* <DEDUP_REMOVED lines=39> */
.L_x_5822:
[----:B------:R-:W-:Y:S05]  /*3350*/  BSYNC B0 ;  /* 0x0000000000007941 */ /* 0x000fea0003800000 */
.L_x_5821:
        /* <DEDUP_REMOVED lines=39> */
.L_x_5824:
[----:B------:R-:W-:Y:S05]  /*35d0*/  BSYNC B0 ;  /* 0x0000000000007941 */ /* 0x000fea0003800000 */
.L_x_5823:
        /* <DEDUP_REMOVED lines=40> */
.L_x_5826:
[----:B------:R-:W-:Y:S05]  /*3860*/  BSYNC B0 ;  /* 0x0000000000007941 */ /* 0x000fea0003800000 */
.L_x_5825:
        /* <DEDUP_REMOVED lines=33> */
.L_x_5828:
[----:B------:R-:W-:Y:S05]  /*3a80*/  BSYNC B0 ;  /* 0x0000000000007941 */ /* 0x000fea0003800000 */
.L_x_5827:
        /* <DEDUP_REMOVED lines=33> */
.L_x_5830:
[----:B------:R-:W-:Y:S05]  /*3ca0*/  BSYNC B0 ;  /* 0x0000000000007941 */ /* 0x000fea0003800000 */
.L_x_5829:
        /* <DEDUP_REMOVED lines=33> */
.L_x_5832:
[----:B------:R-:W-:Y:S05]  /*3ec0*/  BSYNC B0 ;  /* 0x0000000000007941 */ /* 0x000fea0003800000 */
.L_x_5831:
        /* <DEDUP_REMOVED lines=33> */
.L_x_5834:
[----:B------:R-:W-:Y:S05]  /*40e0*/  BSYNC B0 ;  /* 0x0000000000007941 */ /* 0x000fea0003800000 */
.L_x_5833:
        /* <DEDUP_REMOVED lines=33> */
.L_x_5836:
[----:B------:R-:W-:Y:S05]  /*4300*/  BSYNC B0 ;  /* 0x0000000000007941 */ /* 0x000fea0003800000 */
.L_x_5835:
        /* <DEDUP_REMOVED lines=53> */
.L_x_5938:
[----:B------:R-:W-:Y:S01]  /*4660*/  LOP3.LUT R0, R154, 0x7ffffe0, RZ, 0xc0, !PT ;  /* 0x07ffffe09a007812 */ /* 0x000fe200078ec0ff */
        /* <DEDUP_REMOVED lines=23> */
[----:B------:R-:W-:Y:S01]  /*47e0*/  SHF.L.U32 R7, R154, 0x5, RZ ;  /* 0x000000059a077819 */ /* 0x000fe200000006ff */
[----:B------:R-:W-:Y:S01]  /*47f0*/  CS2R R20, SRZ ;  /* 0x0000000000147805 */ /* 0x000fe2000001ff00 */
[C---:B------:R-:W-:Y:S01]  /*4800*/  LEA R2, P0, R6.reuse, UR17, 0x2 ;  /* 0x0000001106027c11 */ /* 0x040fe2000f8010ff */
[----:B------:R-:W-:Y:S01]  /*4810*/  CS2R R28, SRZ ;  /* 0x00000000001c7805 */ /* 0x000fe2000001ff00 */
[----:B------:R-:W-:Y:S01]  /*4820*/  LOP3.LUT R0, R7, 0xffffffe0, R230, 0xe2, !PT ;  /* 0xffffffe007007812 */ /* 0x000fe200078ee2e6 */
[----:B------:R-:W-:Y:S01]  /*4830*/  CS2R R30, SRZ ;  /* 0x00000000001e7805 */ /* 0x000fe2000001ff00 */
[----:B------:R-:W-:Y:S01]  /*4840*/  LEA.HI.X R3, R6, UR16, R3, 0x2, P0 ;  /* 0x0000001006037c11 */ /* 0x000fe200080f1403 */
[----:B------:R-:W-:Y:S01]  /*4850*/  CS2R R32, SRZ ;  /* 0x0000000000207805 */ /* 0x000fe2000001ff00 */
[----:B------:R-:W-:Y:S01]  /*4860*/  LOP3.LUT R39, R0, 0x3e0, RZ, 0xfc, !PT ;  /* 0x000003e000277812 */ /* 0x000fe200078efcff */
[----:B------:R-:W-:Y:S01]  /*4870*/  CS2R R36, SRZ ;  /* 0x0000000000247805 */ /* 0x000fe2000001ff00 */
[C---:B------:R-:W-:Y:S01]  /*4880*/  LOP3.LUT R0, R4.reuse, 0x20, RZ, 0xfc, !PT ;  /* 0x0000002004007812 */ /* 0x040fe200078efcff */
[----:B------:R-:W-:Y:S01]  /*4890*/  CS2R R34, SRZ ;  /* 0x0000000000227805 */ /* 0x000fe2000001ff00 */
[----:B------:R-:W-:-:S02]  /*48a0*/  LOP3.LUT R6, R4, 0x40, RZ, 0xfc, !PT ;  /* 0x0000004004067812 */ /* 0x000fc400078efcff */
[----:B------:R-:W-:Y:S02]  /*48b0*/  MOV R22, RZ ;  /* 0x000000ff00167202 */ /* 0x000fe40000000f00 */
[----:B------:R-:W-:Y:S02]  /*48c0*/  MOV R25, RZ ;  /* 0x000000ff00197202 */ /* 0x000fe40000000f00 */
[----:B------:R-:W-:Y:S02]  /*48d0*/  MOV R27, RZ ;  /* 0x000000ff001b7202 */ /* 0x000fe40000000f00 */
[----:B------:R-:W-:Y:S01]  /*48e0*/  MOV R38, RZ ;  /* 0x000000ff00267202 */ /* 0x000fe20000000f00 */
[----:B------:R-:W-:Y:S01]  /*48f0*/  CS2R R40, SRZ ;  /* 0x0000000000287805 */ /* 0x000fe2000001ff00 */
[----:B------:R-:W-:Y:S01]  /*4900*/  ISETP.GE.AND P4, PT, R4, UR39, PT ;  /* 0x0000002704007c0c */ /* 0x000fe2000bf86270 */
[----:B------:R-:W-:Y:S01]  /*4910*/  ULDC.64 UR34, c[0x0][0x180] ;  /* 0x0000600000227ab9 */ /* 0x000fe20000000a00 */
[----:B------:R-:W-:-:S02]  /*4920*/  ISETP.GE.AND P3, PT, R0, UR39, PT ;  /* 0x0000002700007c0c */ /* 0x000fc4000bf66270 */
[----:B------:R-:W-:Y:S02]  /*4930*/  ISETP.GE.AND P2, PT, R6, UR39, PT ;  /* 0x0000002706007c0c */ /* 0x000fe4000bf46270 */
[----:B------:R-:W-:Y:S02]  /*4940*/  ISETP.GE.AND P1, PT, R185, UR39, PT ;  /* 0x00000027b9007c0c */ /* 0x000fe4000bf26270 */
[C---:B------:R-:W-:Y:S02]  /*4950*/  LOP3.LUT R182, R4.reuse, 0xe0, RZ, 0xfc, !PT ;  /* 0x000000e004b67812 */ /* 0x040fe400078efcff */
[----:B------:R-:W-:Y:S02]  /*4960*/  LOP3.LUT R180, R4, 0x100, RZ, 0xfc, !PT ;  /* 0x0000010004b47812 */ /* 0x000fe400078efcff */
[----:B------:R-:W-:Y:S01]  /*4970*/  ISETP.GE.AND P0, PT, R190, UR39, PT ;  /* 0x00000027be007c0c */ /* 0x000fe2000bf06270 */
[----:B------:R1:W2:Y:S01]  /*4980*/  @!P4 LDG.E R8, [R2.64] ;  /* 0x000000280208c981 */ /* 0x0002a2000c1e1900 */
[----:B------:R-:W-:-:S02]  /*4990*/  LOP3.LUT R181, R4, 0x120, RZ, 0xfc, !PT ;  /* 0x0000012004b57812 */ /* 0x000fc400078efcff */
[----:B------:R-:W-:Y:S01]  /*49a0*/  ISETP.GE.AND P6, PT, R183, UR39, PT ;  /* 0x00000027b7007c0c */ /* 0x000fe2000bfc6270 */
[----:B------:R1:W3:Y:S01]  /*49b0*/  @!P3 LDG.E R11, [R2.64+0x80] ;  /* 0x00008028020bb981 */ /* 0x0002e2000c1e1900 */
        /* <DEDUP_REMOVED lines=12> */
[C---:B------:R-:W-:Y:S02]  /*4a80*/  LOP3.LUT R177, R4.reuse, 0x1a0, RZ, 0xfc, !PT ;  /* 0x000001a004b17812 */ /* 0x040fe400078efcff */
[C---:B------:R-:W-:Y:S01]  /*4a90*/  LOP3.LUT R175, R4.reuse, 0x1c0, RZ, 0xfc, !PT ;  /* 0x000001c004af7812 */ /* 0x040fe200078efcff */
[----:B------:R1:W4:Y:S01]  /*4aa0*/  @!P5 LDG.E R13, [R2.64+0x300] ;  /* 0x00030028020dd981 */ /* 0x000322000c1e1900 */
[----:B------:R-:W-:-:S02]  /*4ab0*/  LOP3.LUT R174, R4, 0x1e0, RZ, 0xfc, !PT ;  /* 0x000001e004ae7812 */ /* 0x000fc400078efcff */
[----:B------:R-:W-:Y:S01]  /*4ac0*/  ISETP.GE.AND P0, PT, R178, UR39, PT ;  /* 0x00000027b2007c0c */ /* 0x000fe2000bf06270 */
[----:B------:R1:W4:Y:S01]  /*4ad0*/  @!P4 LDG.E R14, [R2.64+0x380] ;  /* 0x00038028020ec981 */ /* 0x000322000c1e1900 */
[----:B------:R-:W-:Y:S02]  /*4ae0*/  LOP3.LUT R170, R4, 0x200, RZ, 0xfc, !PT ;  /* 0x0000020004aa7812 */ /* 0x000fe400078efcff */
[----:B------:R-:W-:Y:S01]  /*4af0*/  ISETP.GE.AND P6, PT, R176, UR39, PT ;  /* 0x00000027b0007c0c */ /* 0x000fe2000bfc6270 */
[----:B------:R1:W4:Y:S01]  /*4b00*/  @!P3 LDG.E R17, [R2.64+0x400] ;  /* 0x000400280211b981 */ /* 0x000322000c1e1900 */
[----:B------:R-:W-:Y:S02]  /*4b10*/  LOP3.LUT R172, R4, 0x220, RZ, 0xfc, !PT ;  /* 0x0000022004ac7812 */ /* 0x000fe400078efcff */
[----:B------:R-:W-:Y:S01]  /*4b20*/  ISETP.GE.AND P5, PT, R177, UR39, PT ;  /* 0x00000027b1007c0c */ /* 0x000fe2000bfa6270 */
[----:B------:R1:W4:Y:S01]  /*4b30*/  @!P2 LDG.E R18, [R2.64+0x480] ;  /* 0x000480280212a981 */ /* 0x000322000c1e1900 */
[----:B------:R-:W-:-:S02]  /*4b40*/  ISETP.GE.AND P4, PT, R175, UR39, PT ;  /* 0x00000027af007c0c */ /* 0x000fc4000bf86270 */
        /* <DEDUP_REMOVED lines=44> */
[----:B------:R-:W-:-:S02]  /*4e10*/  ISETP.GE.AND P1, PT, R39, UR39, PT ;  /* 0x0000002727007c0c */ /* 0x000fc4000bf26270 */
[----:B------:R-:W-:Y:S01]  /*4e20*/  MOV R42, RZ ;  /* 0x000000ff002a7202 */ /* 0x000fe20000000f00 */
[----:B------:R1:W4:Y:S01]  /*4e30*/  @!P0 LDG.E R33, [R2.64+0xc80] ;  /* 0x000c802802218981 */ /* 0x000322000c1e1900 */
[----:B------:R-:W-:-:S03]  /*4e40*/  MOV R44, RZ ;  /* 0x000000ff002c7202 */ /* 0x000fc60000000f00 */
[----:B------:R1:W4:Y:S04]  /*4e50*/  @!P6 LDG.E R40, [R2.64+0xd00] ;  /* 0x000d00280228e981 */ /* 0x000328000c1e1900 */
        /* <DEDUP_REMOVED lines=21> */
[----:B------:R-:W-:Y:S02]  /*4fb0*/  SHF.L.U32 R231, R154, 0x5, RZ ;  /* 0x000000059ae77819 */ /* 0x000fe400000006ff */
[----:B------:R-:W-:Y:S02]  /*4fc0*/  MOV R7, UR6 ;  /* 0x0000000600077c02 */ /* 0x000fe40008000f00 */
[----:B------:R-:W-:Y:S02]  /*4fd0*/  LOP3.LUT R26, R231, 0xfffffc00, RZ, 0xc0, !PT ;  /* 0xfffffc00e71a7812 */ /* 0x000fe400078ec0ff */
[----:B------:R-:W-:Y:S02]  /*4fe0*/  ISETP.GE.AND P0, PT, R4, UR39, PT ;  /* 0x0000002704007c0c */ /* 0x000fe4000bf06270 */
[----:B------:R-:W-:Y:S01]  /*4ff0*/  IADD3 R62, R26, R153, RZ ;  /* 0x000000991a3e7210 */ /* 0x000fe20007ffe0ff */
[----:B------:R-:W-:-:S03]  /*5000*/  IMAD.WIDE.U32 R4, R7, c[0x0][0x1c0], R4 ;  /* 0x0000700007047a25 */ /* 0x000fc600078e0004 */
[C---:B------:R-:W-:Y:S02]  /*5010*/  IADD3 R7, R62.reuse, 0x20, RZ ;  /* 0x000000203e077810 */ /* 0x040fe40007ffe0ff */
[C---:B------:R-:W-:Y:S02]  /*5020*/  IADD3 R43, R62.reuse, 0x40, RZ ;  /* 0x000000403e2b7810 */ /* 0x040fe40007ffe0ff */
[C---:B------:R-:W-:Y:S02]  /*5030*/  IADD3 R67, R62.reuse, 0x60, RZ ;  /* 0x000000603e437810 */ /* 0x040fe40007ffe0ff */
[C---:B------:R-:W-:Y:S02]  /*5040*/  LEA.HI.SX32 R23, R62.reuse, R62, 0x1b ;  /* 0x0000003e3e177211 */ /* 0x040fe400078fdaff */
[----:B------:R-:W-:Y:S02]  /*5050*/  IADD3 R189, R62, 0x80, RZ ;  /* 0x000000803ebd7810 */ /* 0x000fe40007ffe0ff */
[----:B------:R-:W-:-:S02]  /*5060*/  ISETP.GE.AND P1, PT, R0, UR39, PT ;  /* 0x0000002700007c0c */ /* 0x000fc4000bf26270 */
        /* <DEDUP_REMOVED lines=40> */
[----:B------:R-:W-:Y:S02]  /*52f0*/  IADD3 R63, R62, 0x300, RZ ;  /* 0x000003003e3f7810 */ /* 0x000fe40007ffe0ff */
[----:B------:R-:W-:Y:S02]  /*5300*/  LEA.HI.SX32 R157, R157, R62, 0x1b ;  /* 0x0000003e9d9d7211 */ /* 0x000fe400078fdaff */
[----:B------:R-:W-:Y:S02]  /*5310*/  ISETP.GE.AND P2, PT, R6, UR39, PT ;  /* 0x0000002706007c0c */ /* 0x000fe4000bf46270 */
[----:B------:R-:W-:-:S02]  /*5320*/  IADD3 R65, R62, 0x320, RZ ;  /* 0x000003203e417810 */ /* 0x000fc40007ffe0ff */
[-C--:B------:R-:W-:Y:S02]  /*5330*/  LEA.HI.SX32 R71, R71, R62.reuse, 0x1b ;  /* 0x0000003e47477211 */ /* 0x080fe400078fdaff */
[----:B------:R-:W-:Y:S02]  /*5340*/  IADD3 R69, R62, 0x340, RZ ;  /* 0x000003403e457810 */ /* 0x000fe40007ffe0ff */
[-C--:B------:R-:W-:Y:S02]  /*5350*/  LEA.HI.SX32 R123, R123, R62.reuse, 0x1b ;  /* 0x0000003e7b7b7211 */ /* 0x080fe400078fdaff */
[----:B------:R-:W-:Y:S02]  /*5360*/  IADD3 R5, R5, UR34, RZ ;  /* 0x0000002205057c10 */ /* 0x000fe4000fffe0ff */
[----:B------:R-:W-:Y:S02]  /*5370*/  LEA R6, P3, R4, UR15, 0x2 ;  /* 0x0000000f04067c11 */ /* 0x000fe4000f8610ff */
[----:B------:R-:W-:Y:S01]  /*5380*/  IADD3 R73, R62, 0x360, RZ ;  /* 0x000003603e497810 */ /* 0x000fe20007ffe0ff */
[----:B--2---:R1:W-:Y:S04]  /*5390*/  STS [R23.X4], R8 ;  /* 0x0000000817007388 */ /* 0x0043e80000004800 */
[----:B---3--:R-:W-:Y:S04]  /*53a0*/  STS [R24.X4+0x80], R11 ;  /* 0x0000800b18007388 */ /* 0x008fe80000004800 */
        /* <DEDUP_REMOVED lines=22> */
[----:B------:R3:W-:Y:S01]  /*5510*/  STS [R158.X4+0x980], R29 ;  /* 0x0009801d9e007388 */ /* 0x0007e20000004800 */
[----:B------:R-:W-:Y:S02]  /*5520*/  IADD3 R171, R62, 0x3c0, RZ ;  /* 0x000003c03eab7810 */ /* 0x000fe40007ffe0ff */
[-C--:B------:R-:W-:Y:S01]  /*5530*/  LEA.HI.SX32 R69, R69, R62.reuse, 0x1b ;  /* 0x0000003e45457211 */ /* 0x080fe200078fdaff */
[----:B------:R-:W-:Y:S01]  /*5540*/  STS [R157.X4+0xa00], R32 ;  /* 0x000a00209d007388 */ /* 0x000fe20000004800 */
[----:B------:R-:W-:Y:S02]  /*5550*/  LEA.HI.X R7, R4, UR14, R5, 0x2, P3 ;  /* 0x0000000e04077c11 */ /* 0x000fe400098f1405 */
[----:B------:R-:W-:Y:S01]  /*5560*/  IADD3 R173, R62, 0x3e0, RZ ;  /* 0x000003e03ead7810 */ /* 0x000fe20007ffe0ff */
[----:B------:R-:W-:Y:S01]  /*5570*/  STS [R71.X4+0xa80], R36 ;  /* 0x000a802447007388 */ /* 0x000fe20000004800 */
[-C--:B------:R-:W-:Y:S02]  /*5580*/  LEA.HI.SX32 R68, R73, R62.reuse, 0x1b ;  /* 0x0000003e49447211 */ /* 0x080fe400078fdaff */
[----:B------:R-:W-:Y:S01]  /*5590*/  ISETP.GE.AND P3, PT, R185, UR39, PT ;  /* 0x00000027b9007c0c */ /* 0x000fe2000bf66270 */
[----:B------:R-:W-:Y:S01]  /*55a0*/  STS [R123.X4+0xb00], R34 ;  /* 0x000b00227b007388 */ /* 0x000fe20000004800 */
[----:B------:R-:W-:-:S02]  /*55b0*/  LEA.HI.SX32 R63, R111, R62, 0x1b ;  /* 0x0000003e6f3f7211 */ /* 0x000fc400078fdaff */
[-C--:B------:R-:W-:Y:S01]  /*55c0*/  LEA.HI.SX32 R155, R155, R62.reuse, 0x1b ;  /* 0x0000003e9b9b7211 */ /* 0x080fe200078fdaff */
[----:B------:R4:W-:Y:S01]  /*55d0*/  STS [R122.X4+0xb80], R31 ;  /* 0x000b801f7a007388 */ /* 0x0009e20000004800 */
[----:B------:R-:W-:Y:S02]  /*55e0*/  ISETP.GE.AND P4, PT, R190, UR39, PT ;  /* 0x00000027be007c0c */ /* 0x000fe4000bf86270 */
[-C--:B------:R-:W-:Y:S01]  /*55f0*/  LEA.HI.SX32 R60, R171, R62.reuse, 0x1b ;  /* 0x0000003eab3c7211 */ /* 0x080fe200078fdaff */
[----:B------:R-:W-:Y:S01]  /*5600*/  STS [R61.X4+0xc00], R38 ;  /* 0x000c00263d007388 */ /* 0x000fe20000004800 */
[----:B------:R-:W-:Y:S02]  /*5610*/  ISETP.GE.AND P5, PT, R183, UR39, PT ;  /* 0x00000027b7007c0c */ /* 0x000fe4000bfa6270 */
[----:B------:R-:W-:Y:S01]  /*5620*/  LEA.HI.SX32 R62, R173, R62, 0x1b ;  /* 0x0000003ead3e7211 */ /* 0x000fe200078fdaff */
[----:B------:R0:W-:Y:S01]  /*5630*/  STS [R70.X4+0xc80], R33 ;  /* 0x000c802146007388 */ /* 0x0001e20000004800 */
[----:B------:R-:W-:Y:S01]  /*5640*/  ISETP.GE.AND P6, PT, R184, UR39, PT ;  /* 0x00000027b8007c0c */ /* 0x000fe2000bfc6270 */
[----:B------:R-:W-:Y:S01]  /*5650*/  CS2R R204, SRZ ;  /* 0x0000000000cc7805 */ /* 0x000fe2000001ff00 */
[----:B------:R-:W-:Y:S01]  /*5660*/  MOV R207, RZ ;  /* 0x000000ff00cf7202 */ /* 0x000fe20000000f00 */
[----:B------:R-:W-:Y:S04]  /*5670*/  STS [R69.X4+0xd00], R40 ;  /* 0x000d002845007388 */ /* 0x000fe80000004800 */
[----:B------:R-:W-:Y:S01]  /*5680*/  STS [R68.X4+0xd80], R35 ;  /* 0x000d802344007388 */ /* 0x000fe20000004800 */
[----:B------:R-:W-:-:S03]  /*5690*/  MOV R200, RZ ;  /* 0x000000ff00c87202 */ /* 0x000fc60000000f00 */
[----:B------:R-:W-:Y:S01]  /*56a0*/  STS [R63.X4+0xe00], R42 ;  /* 0x000e002a3f007388 */ /* 0x000fe20000004800 */
[----:B------:R-:W-:-:S03]  /*56b0*/  CS2R R196, SRZ ;  /* 0x0000000000c47805 */ /* 0x000fc6000001ff00 */
[----:B------:R-:W-:Y:S01]  /*56c0*/  STS [R155.X4+0xe80], R44 ;  /* 0x000e802c9b007388 */ /* 0x000fe20000004800 */
[----:B------:R-:W-:-:S03]  /*56d0*/  CS2R R194, SRZ ;  /* 0x0000000000c27805 */ /* 0x000fc6000001ff00 */
[----:B------:R-:W-:Y:S04]  /*56e0*/  STS [R60.X4+0xf00], R37 ;  /* 0x000f00253c007388 */ /* 0x000fe80000004800 */
[----:B------:R-:W-:Y:S01]  /*56f0*/  STS [R62.X4+0xf80], R41 ;  /* 0x000f80293e007388 */ /* 0x000fe20000004800 */
[----:B------:R-:W-:-:S06]  /*5700*/  NOP ;  /* 0x0000000000007918 */ /* 0x000fcc0000000000 */
        /* <DEDUP_REMOVED lines=10> */
[----:B------:R-:W-:Y:S02]  /*57b0*/  CS2R R198, SRZ ;  /* 0x0000000000c67805 */ /* 0x000fe4000001ff00 */
[----:B------:R0:W4:Y:S01]  /*57c0*/  @!P6 LDG.E R195, [R6.64+0x300] ;  /* 0x0003002806c3e981 */ /* 0x000122000c1e1900 */
[----:B------:R-:W-:Y:S02]  /*57d0*/  ISETP.GE.AND P6, PT, R178, UR39, PT ;  /* 0x00000027b2007c0c */ /* 0x000fe4000bfc6270 */
[----:B------:R-:W-:Y:S01]  /*57e0*/  MOV R202, RZ ;  /* 0x000000ff00ca7202 */ /* 0x000fe20000000f00 */
[----:B------:R0:W4:Y:S01]  /*57f0*/  @!P1 LDG.E R199, [R6.64+0x400] ;  /* 0x0004002806c79981 */ /* 0x000122000c1e1900 */
[----:B------:R-:W-:Y:S01]  /*5800*/  CS2R R192, SRZ ;  /* 0x0000000000c07805 */ /* 0x000fe2000001ff00 */
[----:B------:R-:W-:-:S02]  /*5810*/  ISETP.GE.AND P1, PT, R177, UR39, PT ;  /* 0x00000027b1007c0c */ /* 0x000fc4000bf26270 */
        /* <DEDUP_REMOVED lines=8> */
[----:B------:R-:W-:Y:S01]  /*58a0*/  MOV R4, RZ ;  /* 0x000000ff00047202 */ /* 0x000fe20000000f00 */
[----:B------:R0:W4:Y:S01]  /*58b0*/  @!P6 LDG.E R193, [R6.64+0x580] ;  /* 0x0005802806c1e981 */ /* 0x000122000c1e1900 */
[----:B------:R-:W-:Y:S01]  /*58c0*/  ISETP.GE.AND P6, PT, R168, UR39, PT ;  /* 0x00000027a8007c0c */ /* 0x000fe2000bfc6270 */
[----:B------:R-:W-:Y:S01]  /*58d0*/  CS2R R184, SRZ ;  /* 0x0000000000b87805 */ /* 0x000fe2000001ff00 */
[----:B------:R-:W-:Y:S01]  /*58e0*/  MOV R191, RZ ;  /* 0x000000ff00bf7202 */ /* 0x000fe20000000f00 */
[----:B------:R-:W-:Y:S01]  /*58f0*/  CS2R R182, SRZ ;  /* 0x0000000000b67805 */ /* 0x000fe2000001ff00 */
[----:B------:R0:W4:Y:S04]  /*5900*/  @!P0 LDG.E R4, [R6.64] ;  /* 0x0000002806048981 */ /* 0x000128000c1e1900 */
        /* <DEDUP_REMOVED lines=12> */
[----:B------:R-:W-:Y:S01]  /*59d0*/  ISETP.GE.AND P6, PT, R64, UR39, PT ;  /* 0x0000002740007c0c */ /* 0x000fe2000bfc6270 */
[----:B------:R-:W-:Y:S01]  /*59e0*/  CS2R R176, SRZ ;  /* 0x0000000000b07805 */ /* 0x000fe2000001ff00 */
[----:B------:R-:W-:Y:S01]  /*59f0*/  CS2R R178, SRZ ;  /* 0x0000000000b27805 */ /* 0x000fe2000001ff00 */
        /* <DEDUP_REMOVED lines=14> */
[----:B------:R-:W-:Y:S01]  /*5ae0*/  ISETP.GE.AND P0, PT, R39, UR39, PT ;  /* 0x0000002727007c0c */ /* 0x000fe2000bf06270 */
[----:B------:R-:W-:Y:S01]  /*5af0*/  CS2R R172, SRZ ;  /* 0x0000000000ac7805 */ /* 0x000fe2000001ff00 */
        /* <DEDUP_REMOVED lines=8> */
[----:B------:R-:W0:Y:S08]  /*5b80*/  R2UR UR36, R3 ;  /* 0x00000000032473c2 */ /* 0x000e3000000e0000 */
[----:B------:R-:W2:Y:S01]  /*5b90*/  R2UR UR35, R2 ;  /* 0x00000000022373c2 */ /* 0x000ea200000e0000 */
[----:B0-----:R-:W-:-:S04]  /*5ba0*/  FMUL.FTZ R5, R134, UR36 ;  /* 0x0000002486057c20 */ /* 0x001fc80008410000 */
[----:B-1----:R-:W-:Y:S02]  /*5bb0*/  FMUL.RZ R8, R5, 0.15915493667125701904 ;  /* 0x3e22f98305087820 */ /* 0x002fe4000040c000 */
[----:B------:R-:W-:-:S04]  /*5bc0*/  FMUL.FTZ R5, R133, UR36 ;  /* 0x0000002485057c20 */ /* 0x000fc80008410000 */
[----:B--2---:R-:W-:Y:S02]  /*5bd0*/  FMUL.RZ R9, R5, 0.15915493667125701904 ;  /* 0x3e22f98305097820 */ /* 0x004fe4000040c000 */
[----:B------:R-:W-:-:S04]  /*5be0*/  FMUL.FTZ R5, R132, UR36 ;  /* 0x0000002484057c20 */ /* 0x000fc80008410000 */
[----:B------:R-:W-:Y:S02]  /*5bf0*/  FMUL.RZ R6, R5, 0.15915493667125701904 ;  /* 0x3e22f98305067820 */ /* 0x000fe4000040c000 */
[----:B------:R-:W-:Y:S01]  /*5c00*/  FMUL.FTZ R5, R129, UR36 ;  /* 0x0000002481057c20 */ /* 0x000fe20008410000 */
[----:B---3--:R-:W-:Y:S01]  /*5c10*/  MUFU.SIN R29, R9 ;  /* 0x00000009001d7308 */ /* 0x008fe20000000400 */
[----:B------:R-:W-:-:S07]  /*5c20*/  FMUL.FTZ R3, R131, UR36 ;  /* 0x0000002483037c20 */ /* 0x000fce0008410000 */
[----:B------:R0:W-:Y:S01]  /*5c30*/  MUFU.COS R30, R9 ;  /* 0x00000009001e7308 */ /* 0x0001e20000000000 */
[----:B------:R-:W-:Y:S02]  /*5c40*/  FMUL.RZ R7, R3, 0.15915493667125701904 ;  /* 0x3e22f98303077820 */ /* 0x000fe4000040c000 */
[----:B------:R-:W-:Y:S02]  /*5c50*/  FMUL.FTZ R3, R130, UR36 ;  /* 0x0000002482037c20 */ /* 0x000fe40008410000 */
[----:B0-----:R-:W-:Y:S02]  /*5c60*/  FMUL.RZ R9, R5, 0.15915493667125701904 ;  /* 0x3e22f98305097820 */ /* 0x001fe4000040c000 */
[----:B------:R-:W-:Y:S01]  /*5c70*/  FMUL.FTZ R5, R128, UR36 ;  /* 0x0000002480057c20 */ /* 0x000fe20008410000 */
[----:B------:R-:W-:Y:S08]  /*5c80*/  MUFU.SIN R27, R6 ;  /* 0x00000006001b7308 */ /* 0x000ff00000000400 */
[----:B------:R0:W-:Y:S02]  /*5c90*/  MUFU.COS R28, R6 ;  /* 0x00000006001c7308 */ /* 0x0001e40000000000 */
[----:B0-----:R-:W-:-:S02]  /*5ca0*/  FMUL.RZ R6, R5, 0.15915493667125701904 ;  /* 0x3e22f98305067820 */ /* 0x001fc4000040c000 */
[----:B------:R-:W-:-:S04]  /*5cb0*/  FMUL.FTZ R5, R127, UR36 ;  /* 0x000000247f057c20 */ /* 0x000fc80008410000 */
[----:B------:R-:W-:Y:S01]  /*5cc0*/  MUFU.SIN R190, R8 ;  /* 0x0000000800be7308 */ /* 0x000fe20000000400 */
[----:B------:R-:W-:-:S07]  /*5cd0*/  MOV R66, UR35 ;  /* 0x0000002300427c02 */ /* 0x000fce0008000f00 */
[----:B------:R0:W-:Y:S08]  /*5ce0*/  MUFU.COS R201, R8 ;  /* 0x0000000800c97308 */ /* 0x0001f00000000000 */
[----:B------:R-:W-:Y:S01]  /*5cf0*/  MUFU.SIN R25, R7 ;  /* 0x0000000700197308 */ /* 0x000fe20000000400 */
[----:B0-----:R-:W-:-:S07]  /*5d00*/  FMUL.RZ R8, R3, 0.15915493667125701904 ;  /* 0x3e22f98303087820 */ /* 0x001fce000040c000 */
[----:B------:R0:W-:Y:S02]  /*5d10*/  MUFU.COS R65, R7 ;  /* 0x0000000700417308 */ /* 0x0001e40000000000 */
[----:B0-----:R-:W-:Y:S02]  /*5d20*/  FMUL.RZ R7, R5, 0.15915493667125701904 ;  /* 0x3e22f98305077820 */ /* 0x001fe4000040c000 */
[----:B------:R-:W-:-:S04]  /*5d30*/  FMUL.FTZ R5, R126, UR36 ;  /* 0x000000247e057c20 */ /* 0x000fc80008410000 */
[----:B------:R-:W-:Y:S01]  /*5d40*/  MUFU.SIN R3, R8 ;  /* 0x0000000800037308 */ /* 0x000fe20000000400 */
[----:B------:R-:W-:-:S07]  /*5d50*/  FMUL.FTZ R66, R66, 1.4426950216293334961 ;  /* 0x3fb8aa3b42427820 */ /* 0x000fce0000410000 */
[----:B------:R0:W-:Y:S02]  /*5d60*/  MUFU.COS R203, R8 ;  /* 0x0000000800cb7308 */ /* 0x0001e40000000000 */
[----:B0-----:R-:W-:Y:S02]  /*5d70*/  FMUL.RZ R8, R5, 0.15915493667125701904 ;  /* 0x3e22f98305087820 */ /* 0x001fe4000040c000 */
[----:B------:R-:W-:-:S04]  /*5d80*/  FMUL.FTZ R5, R125, UR36 ;  /* 0x000000247d057c20 */ /* 0x000fc80008410000 */
[----:B----4-:R-:W-:Y:S02]  /*5d90*/  FMUL.RZ R31, R5, 0.15915493667125701904 ;  /* 0x3e22f983051f7820 */ /* 0x010fe4000040c000 */
[----:B------:R-:W-:Y:S01]  /*5da0*/  FMUL.FTZ R5, R124, UR36 ;  /* 0x000000247c057c20 */ /* 0x000fe20008410000 */
[----:B------:R-:W-:Y:S01]  /*5db0*/  MUFU.SIN R19, R6 ;  /* 0x0000000600137308 */ /* 0x000fe20000000400 */
[----:B------:R-:W-:-:S07]  /*5dc0*/  FMUL.FTZ R2, R66, R133 ;  /* 0x0000008542027220 */ /* 0x000fce0000410000 */
[----:B------:R0:W-:Y:S02]  /*5dd0*/  MUFU.COS R20, R6 ;  /* 0x0000000600147308 */ /* 0x0001e40000000000 */
[----:B0-----:R-:W-:Y:S02]  /*5de0*/  FMUL.RZ R6, R5, 0.15915493667125701904 ;  /* 0x3e22f98305067820 */ /* 0x001fe4000040c000 */
[----:B------:R-:W-:-:S04]  /*5df0*/  FMUL.FTZ R5, R117, UR36 ;  /* 0x0000002475057c20 */ /* 0x000fc80008410000 */
[----:B------:R-:W0:Y:S01]  /*5e00*/  MUFU.EX2 R2, R2 ;  /* 0x0000000200027308 */ /* 0x000e220000000800 */
[----:B------:R-:W-:Y:S02]  /*5e10*/  FMUL.RZ R32, R5, 0.15915493667125701904 ;  /* 0x3e22f98305207820 */ /* 0x000fe4000040c000 */
[----:B------:R-:W-:Y:S01]  /*5e20*/  FMUL.FTZ R5, R113, UR36 ;  /* 0x0000002471057c20 */ /* 0x000fe20008410000 */
[----:B------:R-:W-:-:S03]  /*5e30*/  LEA R26, R153, R26, 0x5 ;  /* 0x0000001a991a7211 */ /* 0x000fc600078e28ff */
[----:B------:R-:W-:Y:S02]  /*5e40*/  FMUL.RZ R33, R5, 0.15915493667125701904 ;  /* 0x3e22f98305217820 */ /* 0x000fe4000040c000 */
[----:B------:R-:W-:Y:S01]  /*5e50*/  FMUL.FTZ R5, R105, UR36 ;  /* 0x0000002469057c20 */ /* 0x000fe20008410000 */
[----:B------:R-:W-:Y:S01]  /*5e60*/  MUFU.SIN R13, R31 ;  /* 0x0000001f000d7308 */ /* 0x000fe20000000400 */
[----:B------:R-:W-:-:S07]  /*5e70*/  LEA.HI.SX32 R111, R26, R26, 0x1b ;  /* 0x0000001a1a6f7211 */ /* 0x000fce00078fdaff */
[----:B------:R1:W-:Y:S01]  /*5e80*/  MUFU.COS R14, R31 ;  /* 0x0000001f000e7308 */ /* 0x0003e20000000000 */
[----:B------:R-:W2:Y:S01]  /*5e90*/  LDS R74, [R111.X4] ;  /* 0x000000006f4a7984 */ /* 0x000ea20000004800 */
[----:B0-----:R-:W-:Y:S01]  /*5ea0*/  FMUL.FTZ R30, R2, R30 ;  /* 0x0000001e021e7220 */ /* 0x001fe20000410000 */
[----:B------:R-:W-:Y:S01]  /*5eb0*/  LOP3.LUT P0, RZ, R154, 0x1f, RZ, 0xc0, !PT ;  /* 0x0000001f9aff7812 */ /* 0x000fe2000780c0ff */
[----:B------:R-:W-:Y:S01]  /*5ec0*/  FMUL.FTZ R29, R2, R29 ;  /* 0x0000001d021d7220 */ /* 0x000fe20000410000 */
[----:B------:R-:W0:Y:S01]  /*5ed0*/  LDS R73, [R111.X4+0x4] ;  /* 0x000004006f497984 */ /* 0x000e220000004800 */
[----:B-1----:R-:W-:Y:S02]  /*5ee0*/  FMUL.RZ R31, R5, 0.15915493667125701904 ;  /* 0x3e22f983051f7820 */ /* 0x002fe4000040c000 */
[----:B------:R-:W-:Y:S01]  /*5ef0*/  MUFU.SIN R21, R9 ;  /* 0x0000000900157308 */ /* 0x000fe20000000400 */
[----:B------:R-:W-:Y:S01]  /*5f00*/  LDS R72, [R111.X4+0x8] ;  /* 0x000008006f487984 */ /* 0x000fe20000004800 */
[----:B------:R-:W-:-:S03]  /*5f10*/  MOV R2, UR13 ;  /* 0x0000000d00027c02 */ /* 0x000fc60008000f00 */
[----:B------:R-:W1:Y:S03]  /*5f20*/  LDS R59, [R111.X4+0xc] ;  /* 0x00000c006f3b7984 */ /* 0x000e660000004800 */
[----:B------:R-:W-:Y:S01]  /*5f30*/  MUFU.COS R22, R9 ;  /* 0x0000000900167308 */ /* 0x000fe20000000000 */
[----:B------:R-:W3:Y:S04]  /*5f40*/  LDS R58, [R111.X4+0x10] ;  /* 0x000010006f3a7984 */ /* 0x000ee80000004800 */
[----:B------:R-:W4:Y:S03]  /*5f50*/  LDS R57, [R111.X4+0x14] ;  /* 0x000014006f397984 */ /* 0x000f260000004800 */
        /* <DEDUP_REMOVED lines=25> */
[----:B------:R-:W0:Y:S04]  /*60f0*/  LDS R40, [R111.X4+0x58] ;  /* 0x000058006f287984 */ /* 0x000e280000004800 */
[----:B------:R-:W0:Y:S03]  /*6100*/  LDS R39, [R111.X4+0x5c] ;  /* 0x00005c006f277984 */ /* 0x000e260000004800 */
[----:B------:R1:W-:Y:S01]  /*6110*/  MUFU.COS R8, R33 ;  /* 0x0000002100087308 */ /* 0x0003e20000000000 */
[----:B------:R-:W-:Y:S04]  /*6120*/  LDS R38, [R111.X4+0x60] ;  /* 0x000060006f267984 */ /* 0x000fe80000004800 */
[----:B------:R-:W0:Y:S03]  /*6130*/  LDS R37, [R111.X4+0x64] ;  /* 0x000064006f257984 */ /* 0x000e260000004800 */
[----:B------:R-:W-:Y:S01]  /*6140*/  MUFU.SIN R5, R31 ;  /* 0x0000001f00057308 */ /* 0x000fe20000000400 */
[----:B------:R-:W0:Y:S04]  /*6150*/  LDS R36, [R111.X4+0x68] ;  /* 0x000068006f247984 */ /* 0x000e280000004800 */
[----:B------:R-:W0:Y:S03]  /*6160*/  LDS R35, [R111.X4+0x6c] ;  /* 0x00006c006f237984 */ /* 0x000e260000004800 */
[----:B------:R2:W-:Y:S01]  /*6170*/  MUFU.COS R6, R31 ;  /* 0x0000001f00067308 */ /* 0x0005e20000000000 */
[----:B------:R-:W0:Y:S04]  /*6180*/  LDS R34, [R111.X4+0x70] ;  /* 0x000070006f227984 */ /* 0x000e280000004800 */
[----:B-1----:R-:W1:Y:S04]  /*6190*/  LDS R33, [R111.X4+0x74] ;  /* 0x000074006f217984 */ /* 0x002e680000004800 */
[----:B------:R-:W0:Y:S04]  /*61a0*/  LDS R32, [R111.X4+0x78] ;  /* 0x000078006f207984 */ /* 0x000e280000004800 */
[----:B--2---:R-:W2:Y:S04]  /*61b0*/  LDS R31, [R111.X4+0x7c] ;  /* 0x00007c006f1f7984 */ /* 0x004ea80000004800 */
[----:B------:R0:W-:Y:S04]  /*61c0*/  STS [R23.X4+0x2100], R4 ;  /* 0x0021000417007388 */ /* 0x0001e80000004800 */
[----:B------:R-:W-:Y:S01]  /*61d0*/  STS [R24.X4+0x2180], R207 ;  /* 0x002180cf18007388 */ /* 0x000fe20000004800 */
[----:B------:R-:W-:-:S03]  /*61e0*/  ISETP.LT.OR P0, PT, R2, 0x2, P0 ;  /* 0x000000020200780c */ /* 0x000fc60000701670 */
[----:B------:R0:W-:Y:S01]  /*61f0*/  STS [R0.X4+0x2200], R205 ;  /* 0x002200cd00007388 */ /* 0x0001e20000004800 */
[----:B------:R-:W-:-:S03]  /*6200*/  FMUL.FTZ R2, R66, R134 ;  /* 0x0000008642027220 */ /* 0x000fc60000410000 */
[----:B------:R-:W-:Y:S04]  /*6210*/  STS [R67.X4+0x2280], R204 ;  /* 0x002280cc43007388 */ /* 0x000fe80000004800 */
[----:B------:R-:W-:Y:S04]  /*6220*/  STS [R189.X4+0x2300], R200 ;  /* 0x002300c8bd007388 */ /* 0x000fe80000004800 */
[----:B------:R-:W-:Y:S04]  /*6230*/  STS [R188.X4+0x2380], R197 ;  /* 0x002380c5bc007388 */ /* 0x000fe80000004800 */
[----:B------:R-:W-:Y:S04]  /*6240*/  STS [R156.X4+0x2400], R195 ;  /* 0x002400c39c007388 */ /* 0x000fe80000004800 */
[----:B------:R-:W-:Y:S04]  /*6250*/  STS [R187.X4+0x2480], R202 ;  /* 0x002480cabb007388 */ /* 0x000fe80000004800 */
[----:B------:R-:W-:Y:S01]  /*6260*/  STS [R186.X4+0x2500], R199 ;  /* 0x002500c7ba007388 */ /* 0x000fe20000004800 */
[----:B0-----:R-:W-:-:S03]  /*6270*/  FMUL.FTZ R23, R66, R130 ;  /* 0x0000008242177220 */ /* 0x001fc60000410000 */
[----:B------:R-:W-:Y:S01]  /*6280*/  STS [R169.X4+0x2580], R198 ;  /* 0x002580c6a9007388 */ /* 0x000fe20000004800 */
[----:B------:R-:W0:Y:S03]  /*6290*/  MUFU.EX2 R2, R2 ;  /* 0x0000000200027308 */ /* 0x000e260000000800 */
[----:B------:R-:W-:Y:S04]  /*62a0*/  STS [R167.X4+0x2600], R196 ;  /* 0x002600c4a7007388 */ /* 0x000fe80000004800 */
[----:B------:R-:W-:Y:S04]  /*62b0*/  STS [R166.X4+0x2680], R193 ;  /* 0x002680c1a6007388 */ /* 0x000fe80000004800 */
[----:B------:R-:W-:Y:S01]  /*62c0*/  STS [R163.X4+0x2700], R194 ;  /* 0x002700c2a3007388 */ /* 0x000fe20000004800 */
[----:B------:R-:W0:Y:S03]  /*62d0*/  MUFU.EX2 R206, R23 ;  /* 0x0000001700ce7308 */ /* 0x000e260000000800 */
[----:B------:R-:W-:Y:S01]  /*62e0*/  STS [R165.X4+0x2780], R192 ;  /* 0x002780c0a5007388 */ /* 0x000fe20000004800 */
[----:B------:R-:W-:-:S03]  /*62f0*/  ISETP.NE.AND P1, PT, R154, RZ, PT ;  /* 0x000000ff9a00720c */ /* 0x000fc60003f25270 */
[----:B------:R-:W-:Y:S04]  /*6300*/  STS [R164.X4+0x2800], R191 ;  /* 0x002800bfa4007388 */ /* 0x000fe80000004800 */
[----:B------:R-:W-:Y:S01]  /*6310*/  STS [R161.X4+0x2880], R184 ;  /* 0x002880b8a1007388 */ /* 0x000fe20000004800 */
[----:B------:R-:W-:-:S03]  /*6320*/  FMUL.FTZ R64, R101, UR36 ;  /* 0x0000002465407c20 */ /* 0x000fc60008410000 */
[----:B------:R-:W-:Y:S04]  /*6330*/  STS [R160.X4+0x2900], R185 ;  /* 0x002900b9a0007388 */ /* 0x000fe80000004800 */
[----:B------:R-:W-:Y:S04]  /*6340*/  STS [R159.X4+0x2980], R182 ;  /* 0x002980b69f007388 */ /* 0x000fe80000004800 */
[----:B------:R-:W-:Y:S04]  /*6350*/  STS [R162.X4+0x2a00], R183 ;  /* 0x002a00b7a2007388 */ /* 0x000fe80000004800 */
[----:B------:R-:W-:Y:S01]  /*6360*/  STS [R158.X4+0x2a80], R181 ;  /* 0x002a80b59e007388 */ /* 0x000fe20000004800 */
[----:B------:R-:W-:-:S03]  /*6370*/  FMUL.RZ R208, R64, 0.15915493667125701904 ;  /* 0x3e22f98340d07820 */ /* 0x000fc6000040c000 */
[----:B------:R-:W-:Y:S01]  /*6380*/  STS [R157.X4+0x2b00], R180 ;  /* 0x002b00b49d007388 */ /* 0x000fe20000004800 */
[----:B------:R-:W-:-:S03]  /*6390*/  MOV R205, UR13 ;  /* 0x0000000d00cd7c02 */ /* 0x000fc60008000f00 */
[----:B------:R-:W-:Y:S04]  /*63a0*/  STS [R71.X4+0x2b80], R178 ;  /* 0x002b80b247007388 */ /* 0x000fe80000004800 */
[----:B------:R0:W-:Y:S04]  /*63b0*/  STS [R123.X4+0x2c00], R176 ;  /* 0x002c00b07b007388 */ /* 0x0001e80000004800 */
[----:B------:R1:W-:Y:S01]  /*63c0*/  STS [R122.X4+0x2c80], R175 ;  /* 0x002c80af7a007388 */ /* 0x0003e20000004800 */
[----:B------:R-:W-:Y:S03]  /*63d0*/  MUFU.SIN R64, R208 ;  /* 0x000000d000407308 */ /* 0x000fe60000000400 */
[----:B------:R2:W-:Y:S01]  /*63e0*/  STS [R61.X4+0x2d00], R168 ;  /* 0x002d00a83d007388 */ /* 0x0005e20000004800 */
[----:B------:R-:W-:Y:S01]  /*63f0*/  @!P0 IADD3 R205, R205, -0x2, RZ ;  /* 0xfffffffecdcd8810 */ /* 0x000fe20007ffe0ff */
[----:B0-----:R-:W-:-:S03]  /*6400*/  FMUL.FTZ R123, R2, R190 ;  /* 0x000000be027b7220 */ /* 0x001fc60000410000 */
[----:B------:R0:W-:Y:S01]  /*6410*/  MUFU.COS R4, R208 ;  /* 0x000000d000047308 */ /* 0x0001e20000000000 */
[----:B-1----:R-:W-:Y:S01]  /*6420*/  FMUL.FTZ R122, R2, R201 ;  /* 0x000000c9027a7220 */ /* 0x002fe20000410000 */
[----:B--2---:R-:W-:Y:S01]  /*6430*/  MOV R61, UR10 ;  /* 0x0000000a003d7c02 */ /* 0x004fe20008000f00 */
[C---:B------:R-:W-:Y:S01]  /*6440*/  FMUL.FTZ R26, R66.reuse, R132 ;  /* 0x00000084421a7220 */ /* 0x040fe20000410000 */
[----:B------:R1:W-:Y:S01]  /*6450*/  STS [R70.X4+0x2d80], R179 ;  /* 0x002d80b346007388 */ /* 0x0003e20000004800 */
[----:B0-----:R-:W-:Y:S01]  /*6460*/  MOV R208, c[0x0][0x16c] ;  /* 0x00005b0000d07a02 */ /* 0x001fe20000000f00 */
[----:B------:R-:W-:Y:S01]  /*6470*/  FMUL.FTZ R110, R66, R131 ;  /* 0x00000083426e7220 */ /* 0x000fe20000410000 */
[----:B------:R-:W-:Y:S01]  /*6480*/  LEA R2, R61, UR6, 0x8 ;  /* 0x000000063d027c11 */ /* 0x000fe2000f8e40ff */
[----:B------:R-:W-:Y:S01]  /*6490*/  STS [R69.X4+0x2e00], R174 ;  /* 0x002e00ae45007388 */ /* 0x000fe20000004800 */
[----:B------:R-:W-:Y:S01]  /*64a0*/  @P1 IADD3 R2, R154, 0x200, RZ ;  /* 0x000002009a021810 */ /* 0x000fe20007ffe0ff */
[----:B------:R-:W-:-:S02]  /*64b0*/  FMUL.FTZ R23, R206, R3 ;  /* 0x00000003ce177220 */ /* 0x000fc40000410000 */
[----:B------:R0:W-:Y:S01]  /*64c0*/  STS [R68.X4+0x2e80], R173 ;  /* 0x002e80ad44007388 */ /* 0x0001e20000004800 */
[----:B-1----:R-:W-:Y:S01]  /*64d0*/  MOV R70, 0x10 ;  /* 0x0000001000467802 */ /* 0x002fe20000000f00 */
[----:B------:R-:W-:Y:S01]  /*64e0*/  @!P0 IMAD R3, R205, R208, UR6 ;  /* 0x00000006cd038e24 */ /* 0x000fe2000f8e02d0 */
[----:B------:R-:W-:Y:S01]  /*64f0*/  SHF.L.U32 R190, R2, 0x3, RZ ;  /* 0x0000000302be7819 */ /* 0x000fe200000006ff */
[----:B------:R-:W-:Y:S01]  /*6500*/  STS [R63.X4+0x2f00], R172 ;  /* 0x002f00ac3f007388 */ /* 0x000fe20000004800 */
[----:B------:R-:W1:Y:S03]  /*6510*/  MUFU.EX2 R26, R26 ;  /* 0x0000001a001a7308 */ /* 0x000e660000000800 */
[----:B------:R-:W-:Y:S01]  /*6520*/  STS [R155.X4+0x2f80], R170 ;  /* 0x002f80aa9b007388 */ /* 0x000fe20000004800 */
[----:B0-----:R-:W-:-:S03]  /*6530*/  FMUL.FTZ R68, R66, R117 ;  /* 0x0000007542447220 */ /* 0x001fc60000410000 */
[----:B------:R-:W-:Y:S01]  /*6540*/  STS [R60.X4+0x3000], R171 ;  /* 0x003000ab3c007388 */ /* 0x000fe20000004800 */
[----:B------:R-:W0:Y:S01]  /*6550*/  MUFU.EX2 R110, R110 ;  /* 0x0000006e006e7308 */ /* 0x000e220000000800 */
[----:B------:R-:W-:Y:S02]  /*6560*/  @!P0 IMAD.WIDE R2, R3, R70, UR42 ;  /* 0x0000002a03028e25 */ /* 0x000fe4000f8e0246 */
[----:B------:R2:W-:Y:S01]  /*6570*/  STS [R62.X4+0x3080], R177 ;  /* 0x003080b13e007388 */ /* 0x0005e20000004800 */
[----:B------:R-:W-:-:S06]  /*6580*/  NOP ;  /* 0x0000000000007918 */ /* 0x000fcc0000000000 */
[----:B------:R0:W-:Y:S01]  /*6590*/  MUFU.EX2 R188, R68 ;  /* 0x0000004400bc7308 */ /* 0x0001e20000000800 */
        /* <DEDUP_REMOVED lines=27> */
[----:B------:R-:W3:Y:S04]  /*6750*/  LDS R182, [R111.X4+0x216c] ;  /* 0x00216c006fb67984 */ /* 0x000ee80000004800 */
[----:B------:R-:W3:Y:S04]  /*6760*/  LDS R183, [R111.X4+0x2170] ;  /* 0x002170006fb77984 */ /* 0x000ee80000004800 */
[----:B------:R-:W3:Y:S04]  /*6770*/  LDS R69, [R111.X4+0x2174] ;  /* 0x002174006f457984 */ /* 0x000ee80000004800 */
[----:B0-----:R-:W0:Y:S04]  /*6780*/  LDS R68, [R111.X4+0x2178] ;  /* 0x002178006f447984 */ /* 0x001e280000004800 */
[----:B------:R0:W0:Y:S04]  /*6790*/  LDS R186, [R111.X4+0x217c] ;  /* 0x00217c006fba7984 */ /* 0x0000280000004800 */
[----:B------:R0:W-:Y:S01]  /*67a0*/  STS.64 [R190+0x8c60], R122 ;  /* 0x008c607abe007388 */ /* 0x0001e20000000a00 */
[----:B------:R-:W-:-:S02]  /*67b0*/  FMUL.FTZ R187, R66, R126 ;  /* 0x0000007e42bb7220 */ /* 0x000fc40000410000 */
[C---:B-1----:R-:W-:Y:S02]  /*67c0*/  FMUL.FTZ R28, R26.reuse, R28 ;  /* 0x0000001c1a1c7220 */ /* 0x042fe40000410000 */
[----:B------:R-:W-:Y:S02]  /*67d0*/  FMUL.FTZ R27, R26, R27 ;  /* 0x0000001b1a1b7220 */ /* 0x000fe40000410000 */
[----:B------:R-:W-:Y:S02]  /*67e0*/  FMUL.FTZ R67, R66, R128 ;  /* 0x0000008042437220 */ /* 0x000fe40000410000 */
[C---:B------:R-:W-:Y:S02]  /*67f0*/  FMUL.FTZ R26, R110.reuse, R65 ;  /* 0x000000416e1a7220 */ /* 0x040fe40000410000 */
[----:B------:R-:W-:Y:S02]  /*6800*/  FMUL.FTZ R25, R110, R25 ;  /* 0x000000196e197220 */ /* 0x000fe40000410000 */
[C---:B------:R-:W-:Y:S01]  /*6810*/  FMUL.FTZ R110, R66.reuse, R129 ;  /* 0x00000081426e7220 */ /* 0x040fe20000410000 */
[----:B------:R-:W1:Y:S01]  /*6820*/  MUFU.EX2 R187, R187 ;  /* 0x000000bb00bb7308 */ /* 0x000e620000000800 */
[----:B------:R-:W-:Y:S01]  /*6830*/  MOV R61, RZ ;  /* 0x000000ff003d7202 */ /* 0x000fe20000000f00 */
[----:B--2---:R-:W-:Y:S01]  /*6840*/  CS2R R62, SRZ ;  /* 0x00000000003e7805 */ /* 0x004fe2000001ff00 */
[----:B------:R-:W-:Y:S01]  /*6850*/  MOV R60, 0x3f800000 ;  /* 0x3f800000003c7802 */ /* 0x000fe20000000f00 */
[----:B------:R-:W-:Y:S06]  /*6860*/  BAR.SYNC.DEFER_BLOCKING 0x0 ;  /* 0x0000000000007b1d */ /* 0x000fec0000010000 */
[----:B------:R-:W2:Y:S01]  /*6870*/  MUFU.EX2 R67, R67 ;  /* 0x0000004300437308 */ /* 0x000ea20000000800 */
[----:B------:R-:W-:-:S07]  /*6880*/  FMUL.FTZ R185, R66, R124 ;  /* 0x0000007c42b97220 */ /* 0x000fce0000410000 */
[----:B------:R-:W0:Y:S01]  /*6890*/  MUFU.EX2 R110, R110 ;  /* 0x0000006e006e7308 */ /* 0x000e220000000800 */
[----:B------:R-:W-:Y:S01]  /*68a0*/  FMUL.FTZ R181, R66, R113 ;  /* 0x0000007142b57220 */ /* 0x000fe20000410000 */
[----:B------:R0:W5:Y:S06]  /*68b0*/  @!P0 LDG.E.128 R60, [R2.64] ;  /* 0x00000028023c8981 */ /* 0x00016c000c1e1d00 */
[----:B------:R-:W2:Y:S01]  /*68c0*/  MUFU.EX2 R185, R185 ;  /* 0x000000b900b97308 */ /* 0x000ea20000000800 */
[----:B-1----:R-:W-:Y:S02]  /*68d0*/  FMUL.FTZ R16, R187, R16 ;  /* 0x00000010bb107220 */ /* 0x002fe40000410000 */
[----:B0-----:R-:W-:-:S02]  /*68e0*/  FMUL.FTZ R3, R123, R29 ;  /* 0x0000001d7b037220 */ /* 0x001fc40000410000 */
[C---:B------:R-:W-:Y:S02]  /*68f0*/  FMUL.FTZ R2, R122.reuse, R29 ;  /* 0x0000001d7a027220 */ /* 0x040fe40000410000 */
[-C--:B------:R-:W-:Y:S02]  /*6900*/  FFMA.FTZ R3, R122, R30.reuse, -R3 ;  /* 0x0000001e7a037223 */ /* 0x080fe40000010803 */
[----:B------:R-:W-:Y:S02]  /*6910*/  FMUL.FTZ R15, R187, R15 ;  /* 0x0000000fbb0f7220 */ /* 0x000fe40000410000 */
[----:B------:R-:W-:Y:S02]  /*6920*/  FFMA.FTZ R2, R123, R30, R2 ;  /* 0x0000001e7b027223 */ /* 0x000fe40000010002 */
[C---:B--2---:R-:W-:Y:S02]  /*6930*/  FMUL.FTZ R20, R67.reuse, R20 ;  /* 0x0000001443147220 */ /* 0x044fe40000410000 */
[----:B------:R-:W-:-:S02]  /*6940*/  FMUL.FTZ R19, R67, R19 ;  /* 0x0000001343137220 */ /* 0x000fc40000410000 */
[C---:B------:R-:W-:Y:S01]  /*6950*/  FMUL.FTZ R187, R27.reuse, R3 ;  /* 0x000000031bbb7220 */ /* 0x040fe20000410000 */
[----:B------:R-:W0:Y:S01]  /*6960*/  MUFU.EX2 R181, R181 ;  /* 0x000000b500b57308 */ /* 0x000e220000000800 */
[----:B------:R-:W-:Y:S02]  /*6970*/  FMUL.FTZ R67, R66, R101 ;  /* 0x0000006542437220 */ /* 0x000fe40000410000 */
[C---:B------:R-:W-:Y:S02]  /*6980*/  FMUL.FTZ R22, R110.reuse, R22 ;  /* 0x000000166e167220 */ /* 0x040fe40000410000 */
[----:B------:R-:W-:Y:S02]  /*6990*/  FMUL.FTZ R21, R110, R21 ;  /* 0x000000156e157220 */ /* 0x000fe40000410000 */
[----:B------:R-:W-:Y:S02]  /*69a0*/  FMUL.FTZ R110, R27, R2 ;  /* 0x000000021b6e7220 */ /* 0x000fe40000410000 */
[----:B------:R-:W-:-:S02]  /*69b0*/  FMUL.FTZ R24, R206, R203 ;  /* 0x000000cbce187220 */ /* 0x000fc40000410000 */
[----:B------:R-:W-:Y:S02]  /*69c0*/  FFMA.FTZ R187, R28, R2, R187 ;  /* 0x000000021cbb7223 */ /* 0x000fe400000100bb */
[C---:B------:R-:W-:Y:S02]  /*69d0*/  FMUL.FTZ R203, R66.reuse, R127 ;  /* 0x0000007f42cb7220 */ /* 0x040fe40000410000 */
[C---:B------:R-:W-:Y:S02]  /*69e0*/  FMUL.FTZ R184, R66.reuse, R125 ;  /* 0x0000007d42b87220 */ /* 0x040fe40000410000 */
[C---:B------:R-:W-:Y:S01]  /*69f0*/  FMUL.FTZ R189, R66.reuse, R105 ;  /* 0x0000006942bd7220 */ /* 0x040fe20000410000 */
[----:B------:R-:W1:Y:S01]  /*6a00*/  MUFU.EX2 R67, R67 ;  /* 0x0000004300437308 */ /* 0x000e620000000800 */
[----:B------:R-:W-:Y:S02]  /*6a10*/  FMUL.FTZ R66, R66, R97 ;  /* 0x0000006142427220 */ /* 0x000fe40000410000 */
[----:B------:R-:W-:-:S02]  /*6a20*/  FFMA.FTZ R3, R28, R3, -R110 ;  /* 0x000000031c037223 */ /* 0x000fc4000001086e */
[----:B------:R-:W-:Y:S02]  /*6a30*/  FMUL.FTZ R2, R25, R187 ;  /* 0x000000bb19027220 */ /* 0x000fe40000410000 */
[----:B------:R-:W-:Y:S01]  /*6a40*/  FMUL.FTZ R65, R97, UR36 ;  /* 0x0000002461417c20 */ /* 0x000fe20008410000 */
[----:B------:R2:W-:Y:S01]  /*6a50*/  MUFU.EX2 R111, R66 ;  /* 0x00000042006f7308 */ /* 0x0005e20000000800 */
[-C--:B------:R-:W-:Y:S02]  /*6a60*/  FFMA.FTZ R2, R26, R3.reuse, -R2 ;  /* 0x000000031a027223 */ /* 0x080fe40000010802 */
[----:B------:R-:W-:Y:S02]  /*6a70*/  FMUL.RZ R65, R65, 0.15915493667125701904 ;  /* 0x3e22f98341417820 */ /* 0x000fe4000040c000 */
[----:B------:R-:W-:Y:S02]  /*6a80*/  FMUL.FTZ R12, R185, R12 ;  /* 0x0000000cb90c7220 */ /* 0x000fe40000410000 */
[----:B--2---:R-:W-:Y:S01]  /*6a90*/  FMUL.FTZ R66, R25, R3 ;  /* 0x0000000319427220 */ /* 0x004fe20000410000 */
[----:B------:R-:W2:Y:S01]  /*6aa0*/  MUFU.EX2 R189, R189 ;  /* 0x000000bd00bd7308 */ /* 0x000ea20000000800 */
[----:B------:R-:W-:-:S02]  /*6ab0*/  FMUL.FTZ R11, R185, R11 ;  /* 0x0000000bb90b7220 */ /* 0x000fc40000410000 */
[----:B------:R-:W-:Y:S02]  /*6ac0*/  FFMA.FTZ R66, R26, R187, R66 ;  /* 0x000000bb1a427223 */ /* 0x000fe40000010042 */
[----:B------:R-:W-:Y:S02]  /*6ad0*/  FMUL.FTZ R185, R23, R2 ;  /* 0x0000000217b97220 */ /* 0x000fe40000410000 */
[C---:B0-----:R-:W-:Y:S01]  /*6ae0*/  FMUL.FTZ R8, R181.reuse, R8 ;  /* 0x00000008b5087220 */ /* 0x041fe20000410000 */
[----:B------:R-:W0:Y:S01]  /*6af0*/  MUFU.COS R0, R65 ;  /* 0x0000004100007308 */ /* 0x000e220000000000 */
[----:B------:R-:W-:Y:S02]  /*6b00*/  FMUL.FTZ R7, R181, R7 ;  /* 0x00000007b5077220 */ /* 0x000fe40000410000 */
[-C--:B------:R-:W-:Y:S02]  /*6b10*/  FMUL.FTZ R181, R23, R66.reuse ;  /* 0x0000004217b57220 */ /* 0x080fe40000410000 */
[----:B------:R-:W-:-:S03]  /*6b20*/  FFMA.FTZ R185, R24, R66, R185 ;  /* 0x0000004218b97223 */ /* 0x000fc600000100b9 */
[----:B------:R0:W2:Y:S01]  /*6b30*/  MUFU.SIN R110, R65 ;  /* 0x00000041006e7308 */ /* 0x0000a20000000400 */
[----:B------:R-:W-:Y:S02]  /*6b40*/  FMUL.FTZ R187, R74, R134 ;  /* 0x000000864abb7220 */ /* 0x000fe40000410000 */
[----:B-1----:R-:W-:Y:S02]  /*6b50*/  FMUL.FTZ R3, R67, R64 ;  /* 0x0000004043037220 */ /* 0x002fe40000410000 */
[----:B------:R-:W-:Y:S02]  /*6b60*/  FFMA.FTZ R181, R24, R2, -R181 ;  /* 0x0000000218b57223 */ /* 0x000fe400000108b5 */
[----:B------:R-:W-:Y:S02]  /*6b70*/  FMUL.FTZ R64, R21, R185 ;  /* 0x000000b915407220 */ /* 0x000fe40000410000 */
[----:B0-----:R-:W-:Y:S02]  /*6b80*/  FMUL.FTZ R65, R73, R134 ;  /* 0x0000008649417220 */ /* 0x001fe40000410000 */
[----:B------:R-:W-:-:S02]  /*6b90*/  FMUL.FTZ R187, R150, R187 ;  /* 0x000000bb96bb7220 */ /* 0x000fc40000410000 */
[C---:B------:R-:W-:Y:S02]  /*6ba0*/  FMUL.FTZ R10, R188.reuse, R10 ;  /* 0x0000000abc0a7220 */ /* 0x040fe40000410000 */
[----:B------:R-:W-:Y:S01]  /*6bb0*/  FMUL.FTZ R9, R188, R9 ;  /* 0x00000009bc097220 */ /* 0x000fe20000410000 */
[----:B------:R-:W0:Y:S01]  /*6bc0*/  MUFU.EX2 R156, R203 ;  /* 0x000000cb009c7308 */ /* 0x000e220000000800 */
[----:B------:R-:W-:Y:S02]  /*6bd0*/  FMUL.FTZ R188, R150, R65 ;  /* 0x0000004196bc7220 */ /* 0x000fe40000410000 */
[----:B------:R-:W-:Y:S02]  /*6be0*/  FMUL.FTZ R4, R67, R4 ;  /* 0x0000000443047220 */ /* 0x000fe40000410000 */
[-C--:B------:R-:W-:Y:S02]  /*6bf0*/  FMUL.FTZ R66, R21, R181.reuse ;  /* 0x000000b515427220 */ /* 0x080fe40000410000 */
[----:B------:R-:W-:-:S02]  /*6c00*/  FFMA.FTZ R181, R22, R181, -R64 ;  /* 0x000000b516b57223 */ /* 0x000fc40000010840 */
[----:B------:R-:W-:Y:S02]  /*6c10*/  FMUL.FTZ R190, R59, R133 ;  /* 0x000000853bbe7220 */ /* 0x000fe40000410000 */
[----:B------:R-:W-:Y:S02]  /*6c20*/  FMUL.FTZ R67, R187, R29 ;  /* 0x0000001dbb437220 */ /* 0x000fe40000410000 */
[----:B------:R-:W-:Y:S02]  /*6c30*/  FMUL.FTZ R64, R72, R133 ;  /* 0x0000008548407220 */ /* 0x000fe40000410000 */
[----:B------:R-:W-:Y:S02]  /*6c40*/  FMUL.FTZ R65, R188, R29 ;  /* 0x0000001dbc417220 */ /* 0x000fe40000410000 */
[----:B------:R-:W-:Y:S02]  /*6c50*/  FFMA.FTZ R66, R22, R185, R66 ;  /* 0x000000b916427223 */ /* 0x000fe40000010042 */
[----:B--2---:R-:W-:-:S02]  /*6c60*/  FMUL.FTZ R6, R189, R6 ;  /* 0x00000006bd067220 */ /* 0x004fc40000410000 */
[----:B------:R-:W-:Y:S02]  /*6c70*/  FMUL.FTZ R5, R189, R5 ;  /* 0x00000005bd057220 */ /* 0x000fe40000410000 */
[----:B------:R-:W-:Y:S02]  /*6c80*/  FMUL.FTZ R190, R149, R190 ;  /* 0x000000be95be7220 */ /* 0x000fe40000410000 */
[----:B------:R-:W-:Y:S02]  /*6c90*/  FFMA.FTZ R67, R188, R30, R67 ;  /* 0x0000001ebc437223 */ /* 0x000fe40000010043 */
[----:B------:R-:W-:Y:S02]  /*6ca0*/  FMUL.FTZ R2, R111, R0 ;  /* 0x000000006f027220 */ /* 0x000fe40000410000 */
[----:B------:R-:W-:Y:S02]  /*6cb0*/  FMUL.FTZ R189, R149, R64 ;  /* 0x0000004095bd7220 */ /* 0x000fe40000410000 */
[----:B------:R-:W-:-:S02]  /*6cc0*/  FMUL.FTZ R0, R111, R110 ;  /* 0x0000006e6f007220 */ /* 0x000fc40000410000 */
[----:B------:R-:W-:Y:S02]  /*6cd0*/  FFMA.FTZ R64, R187, R30, -R65 ;  /* 0x0000001ebb407223 */ /* 0x000fe40000010841 */
[C---:B------:R-:W-:Y:S02]  /*6ce0*/  FMUL.FTZ R65, R19.reuse, R66 ;  /* 0x0000004213417220 */ /* 0x040fe40000410000 */
[-C--:B------:R-:W-:Y:S02]  /*6cf0*/  FMUL.FTZ R111, R19, R181.reuse ;  /* 0x000000b5136f7220 */ /* 0x080fe40000410000 */
[----:B------:R-:W-:Y:S02]  /*6d00*/  FADD.FTZ R67, R190, R67 ;  /* 0x00000043be437221 */ /* 0x000fe40000010000 */
[----:B------:R-:W-:Y:S02]  /*6d10*/  FADD.FTZ R64, R189, R64 ;  /* 0x00000040bd407221 */ /* 0x000fe40000010000 */
[----:B------:R-:W-:-:S02]  /*6d20*/  FFMA.FTZ R181, R20, R181, -R65 ;  /* 0x000000b514b57223 */ /* 0x000fc40000010841 */
[----:B------:R-:W-:Y:S02]  /*6d30*/  FFMA.FTZ R110, R20, R66, R111 ;  /* 0x00000042146e7223 */ /* 0x000fe4000001006f */
[C---:B------:R-:W-:Y:S02]  /*6d40*/  FMUL.FTZ R111, R27.reuse, R67 ;  /* 0x000000431b6f7220 */ /* 0x040fe40000410000 */
[----:B---3--:R-:W-:Y:S02]  /*6d50*/  FMUL.FTZ R65, R58, R132 ;  /* 0x000000843a417220 */ /* 0x008fe40000410000 */
[----:B------:R-:W-:Y:S02]  /*6d60*/  FMUL.FTZ R66, R27, R64 ;  /* 0x000000401b427220 */ /* 0x000fe40000410000 */
[----:B----4-:R-:W-:Y:S02]  /*6d70*/  FMUL.FTZ R191, R57, R132 ;  /* 0x0000008439bf7220 */ /* 0x010fe40000410000 */
[----:B0-----:R-:W-:-:S02]  /*6d80*/  FMUL.FTZ R17, R156, R17 ;  /* 0x000000119c117220 */ /* 0x001fc40000410000 */
[----:B------:R-:W-:Y:S02]  /*6d90*/  FFMA.FTZ R111, R28, R64, -R111 ;  /* 0x000000401c6f7223 */ /* 0x000fe4000001086f */
[----:B------:R-:W-:Y:S02]  /*6da0*/  FMUL.FTZ R192, R148, R65 ;  /* 0x0000004194c07220 */ /* 0x000fe40000410000 */
[----:B------:R-:W-:Y:S02]  /*6db0*/  FFMA.FTZ R66, R28, R67, R66 ;  /* 0x000000431c427223 */ /* 0x000fe40000010042 */
[----:B------:R-:W-:Y:S02]  /*6dc0*/  FMUL.FTZ R191, R148, R191 ;  /* 0x000000bf94bf7220 */ /* 0x000fe40000410000 */
[----:B------:R-:W-:Y:S02]  /*6dd0*/  FMUL.FTZ R18, R156, R18 ;  /* 0x000000129c127220 */ /* 0x000fe40000410000 */
[----:B------:R-:W-:-:S02]  /*6de0*/  FMUL.FTZ R64, R17, R110 ;  /* 0x0000006e11407220 */ /* 0x000fc40000410000 */
[----:B------:R-:W-:Y:S02]  /*6df0*/  FADD.FTZ R111, R192, R111 ;  /* 0x0000006fc06f7221 */ /* 0x000fe40000010000 */
[-C--:B------:R-:W-:Y:S01]  /*6e00*/  FMUL.FTZ R65, R17, R181.reuse ;  /* 0x000000b511417220 */ /* 0x080fe20000410000 */
[----:B------:R-:W0:Y:S01]  /*6e10*/  MUFU.EX2 R184, R184 ;  /* 0x000000b800b87308 */ /* 0x000e220000000800 */
[----:B------:R-:W-:Y:S02]  /*6e20*/  FADD.FTZ R66, R191, R66 ;  /* 0x00000042bf427221 */ /* 0x000fe40000010000 */
[----:B------:R-:W-:Y:S02]  /*6e30*/  FFMA.FTZ R181, R18, R181, -R64 ;  /* 0x000000b512b57223 */ /* 0x000fe40000010840 */
[----:B------:R-:W-:Y:S02]  /*6e40*/  FMUL.FTZ R67, R25, R111 ;  /* 0x0000006f19437220 */ /* 0x000fe40000410000 */
[----:B------:R-:W-:-:S02]  /*6e50*/  FMUL.FTZ R64, R55, R131 ;  /* 0x0000008337407220 */ /* 0x000fc40000410000 */
[----:B------:R-:W-:Y:S02]  /*6e60*/  FFMA.FTZ R110, R18, R110, R65 ;  /* 0x0000006e126e7223 */ /* 0x000fe40000010041 */
[-C--:B------:R-:W-:Y:S02]  /*6e70*/  FMUL.FTZ R65, R25, R66.reuse ;  /* 0x0000004219417220 */ /* 0x080fe40000410000 */
[----:B------:R-:W-:Y:S02]  /*6e80*/  FMUL.FTZ R194, R56, R131 ;  /* 0x0000008338c27220 */ /* 0x000fe40000410000 */
[C---:B------:R-:W-:Y:S02]  /*6e90*/  FFMA.FTZ R66, R26.reuse, R66, R67 ;  /* 0x000000421a427223 */ /* 0x040fe40000010043 */
[----:B------:R-:W-:Y:S02]  /*6ea0*/  FMUL.FTZ R193, R147, R64 ;  /* 0x0000004093c17220 */ /* 0x000fe40000410000 */
[----:B------:R-:W-:-:S02]  /*6eb0*/  FFMA.FTZ R65, R26, R111, -R65 ;  /* 0x0000006f1a417223 */ /* 0x000fc40000010841 */
[----:B------:R-:W-:Y:S02]  /*6ec0*/  FMUL.FTZ R194, R147, R194 ;  /* 0x000000c293c27220 */ /* 0x000fe40000410000 */
[----:B------:R-:W-:Y:S02]  /*6ed0*/  FMUL.FTZ R67, R15, R110 ;  /* 0x0000006e0f437220 */ /* 0x000fe40000410000 */
[----:B------:R-:W-:Y:S02]  /*6ee0*/  FADD.FTZ R66, R193, R66 ;  /* 0x00000042c1427221 */ /* 0x000fe40000010000 */
[-C--:B------:R-:W-:Y:S02]  /*6ef0*/  FMUL.FTZ R111, R15, R181.reuse ;  /* 0x000000b50f6f7220 */ /* 0x080fe40000410000 */
[----:B------:R-:W-:Y:S02]  /*6f00*/  FADD.FTZ R64, R194, R65 ;  /* 0x00000041c2407221 */ /* 0x000fe40000010000 */
[----:B------:R-:W-:-:S02]  /*6f10*/  FFMA.FTZ R181, R16, R181, -R67 ;  /* 0x000000b510b57223 */ /* 0x000fc40000010843 */
[C---:B------:R-:W-:Y:S02]  /*6f20*/  FMUL.FTZ R67, R23.reuse, R66 ;  /* 0x0000004217437220 */ /* 0x040fe40000410000 */
[----:B------:R-:W-:Y:S02]  /*6f30*/  FMUL.FTZ R65, R54, R130 ;  /* 0x0000008236417220 */ /* 0x000fe40000410000 */
[----:B------:R-:W-:Y:S02]  /*6f40*/  FFMA.FTZ R110, R16, R110, R111 ;  /* 0x0000006e106e7223 */ /* 0x000fe4000001006f */
[----:B------:R-:W-:Y:S02]  /*6f50*/  FMUL.FTZ R111, R23, R64 ;  /* 0x00000040176f7220 */ /* 0x000fe40000410000 */
[----:B------:R-:W-:Y:S02]  /*6f60*/  FMUL.FTZ R195, R53, R130 ;  /* 0x0000008235c37220 */ /* 0x000fe40000410000 */
        /* <DEDUP_REMOVED lines=8> */
[-C--:B------:R-:W-:Y:S02]  /*6ff0*/  FMUL.FTZ R65, R13, R181.reuse ;  /* 0x000000b50d417220 */ /* 0x080fe40000410000 */
        /* <DEDUP_REMOVED lines=21> */
[----:B------:R-:W-:-:S02]  /*7150*/  FFMA.FTZ R67, R20, R64, -R67 ;  /* 0x0000004014437223 */ /* 0x000fc40000010843 */
[----:B------:R-:W-:Y:S02]  /*7160*/  FMUL.FTZ R200, R144, R65 ;  /* 0x0000004190c87220 */ /* 0x000fe40000410000 */
[----:B------:R-:W-:Y:S02]  /*7170*/  FFMA.FTZ R66, R20, R66, R111 ;  /* 0x0000004214427223 */ /* 0x000fe4000001006f */
[----:B------:R-:W-:Y:S02]  /*7180*/  FMUL.FTZ R199, R144, R199 ;  /* 0x000000c790c77220 */ /* 0x000fe40000410000 */
[C---:B------:R-:W-:Y:S02]  /*7190*/  FMUL.FTZ R64, R9.reuse, R110 ;  /* 0x0000006e09407220 */ /* 0x040fe40000410000 */
[----:B------:R-:W-:Y:S02]  /*71a0*/  FADD.FTZ R67, R200, R67 ;  /* 0x00000043c8437221 */ /* 0x000fe40000010000 */
[----:B------:R-:W-:-:S02]  /*71b0*/  FMUL.FTZ R65, R9, R181 ;  /* 0x000000b509417220 */ /* 0x000fc40000410000 */
[----:B------:R-:W-:Y:S02]  /*71c0*/  FADD.FTZ R66, R199, R66 ;  /* 0x00000042c7427221 */ /* 0x000fe40000010000 */
[C---:B------:R-:W-:Y:S02]  /*71d0*/  FFMA.FTZ R181, R10.reuse, R181, -R64 ;  /* 0x000000b50ab57223 */ /* 0x040fe40000010840 */
[----:B------:R-:W-:Y:S02]  /*71e0*/  FMUL.FTZ R111, R17, R67 ;  /* 0x00000043116f7220 */ /* 0x000fe40000410000 */
[----:B------:R-:W-:Y:S02]  /*71f0*/  FMUL.FTZ R64, R47, R127 ;  /* 0x0000007f2f407220 */ /* 0x000fe40000410000 */
[----:B------:R-:W-:Y:S02]  /*7200*/  FFMA.FTZ R110, R10, R110, R65 ;  /* 0x0000006e0a6e7223 */ /* 0x000fe40000010041 */
[----:B------:R-:W-:-:S02]  /*7210*/  FMUL.FTZ R65, R17, R66 ;  /* 0x0000004211417220 */ /* 0x000fc40000410000 */
[----:B------:R-:W-:Y:S02]  /*7220*/  FMUL.FTZ R202, R48, R127 ;  /* 0x0000007f30ca7220 */ /* 0x000fe40000410000 */
[C---:B------:R-:W-:Y:S02]  /*7230*/  FFMA.FTZ R66, R18.reuse, R66, R111 ;  /* 0x0000004212427223 */ /* 0x040fe4000001006f */
[C---:B------:R-:W-:Y:S02]  /*7240*/  FMUL.FTZ R201, R143.reuse, R64 ;  /* 0x000000408fc97220 */ /* 0x040fe40000410000 */
[----:B------:R-:W-:Y:S02]  /*7250*/  FFMA.FTZ R65, R18, R67, -R65 ;  /* 0x0000004312417223 */ /* 0x000fe40000010841 */
        /* <DEDUP_REMOVED lines=9> */
[----:B------:R-:W-:Y:S02]  /*72f0*/  FMUL.FTZ R111, R15, R64 ;  /* 0x000000400f6f7220 */ /* 0x000fe40000410000 */
[----:B------:R-:W-:Y:S02]  /*7300*/  FMUL.FTZ R203, R45, R126 ;  /* 0x0000007e2dcb7220 */ /* 0x000fe40000410000 */
[----:B------:R-:W-:Y:S02]  /*7310*/  FFMA.FTZ R67, R16, R64, -R67 ;  /* 0x0000004010437223 */ /* 0x000fe40000010843 */
[----:B------:R-:W-:Y:S02]  /*7320*/  FMUL.FTZ R204, R142, R65 ;  /* 0x000000418ecc7220 */ /* 0x000fe40000410000 */
[----:B------:R-:W-:-:S02]  /*7330*/  FFMA.FTZ R66, R16, R66, R111 ;  /* 0x0000004210427223 */ /* 0x000fc4000001006f */
[----:B------:R-:W-:Y:S02]  /*7340*/  FMUL.FTZ R203, R142, R203 ;  /* 0x000000cb8ecb7220 */ /* 0x000fe40000410000 */
[C---:B------:R-:W-:Y:S02]  /*7350*/  FMUL.FTZ R64, R5.reuse, R110 ;  /* 0x0000006e05407220 */ /* 0x040fe40000410000 */
[----:B------:R-:W-:Y:S02]  /*7360*/  FADD.FTZ R67, R204, R67 ;  /* 0x00000043cc437221 */ /* 0x000fe40000010000 */
[-C--:B------:R-:W-:Y:S02]  /*7370*/  FMUL.FTZ R65, R5, R181.reuse ;  /* 0x000000b505417220 */ /* 0x080fe40000410000 */
[----:B------:R-:W-:Y:S02]  /*7380*/  FADD.FTZ R66, R203, R66 ;  /* 0x00000042cb427221 */ /* 0x000fe40000010000 */
[----:B------:R-:W-:-:S02]  /*7390*/  FFMA.FTZ R181, R6, R181, -R64 ;  /* 0x000000b506b57223 */ /* 0x000fc40000010840 */
[----:B------:R-:W-:Y:S02]  /*73a0*/  FMUL.FTZ R111, R13, R67 ;  /* 0x000000430d6f7220 */ /* 0x000fe40000410000 */
[-C--:B------:R-:W-:Y:S02]  /*73b0*/  FMUL.FTZ R64, R43, R125.reuse ;  /* 0x0000007d2b407220 */ /* 0x080fe40000410000 */
[----:B------:R-:W-:Y:S02]  /*73c0*/  FFMA.FTZ R110, R6, R110, R65 ;  /* 0x0000006e066e7223 */ /* 0x000fe40000010041 */
[-C--:B------:R-:W-:Y:S02]  /*73d0*/  FMUL.FTZ R65, R13, R66.reuse ;  /* 0x000000420d417220 */ /* 0x080fe40000410000 */
[----:B------:R-:W-:Y:S02]  /*73e0*/  FMUL.FTZ R206, R44, R125 ;  /* 0x0000007d2cce7220 */ /* 0x000fe40000410000 */
[----:B------:R-:W-:-:S02]  /*73f0*/  FFMA.FTZ R66, R14, R66, R111 ;  /* 0x000000420e427223 */ /* 0x000fc4000001006f */
[C---:B------:R-:W-:Y:S02]  /*7400*/  FMUL.FTZ R205, R141.reuse, R64 ;  /* 0x000000408dcd7220 */ /* 0x040fe40000410000 */
[----:B------:R-:W-:Y:S02]  /*7410*/  FFMA.FTZ R65, R14, R67, -R65 ;  /* 0x000000430e417223 */ /* 0x000fe40000010841 */
[----:B------:R-:W-:Y:S02]  /*7420*/  FMUL.FTZ R206, R141, R206 ;  /* 0x000000ce8dce7220 */ /* 0x000fe40000410000 */
[----:B------:R-:W-:Y:S02]  /*7430*/  FMUL.FTZ R111, R3, R181 ;  /* 0x000000b5036f7220 */ /* 0x000fe40000410000 */
[----:B------:R-:W-:Y:S02]  /*7440*/  FADD.FTZ R66, R205, R66 ;  /* 0x00000042cd427221 */ /* 0x000fe40000010000 */
[----:B------:R-:W-:-:S02]  /*7450*/  FADD.FTZ R64, R206, R65 ;  /* 0x00000041ce407221 */ /* 0x000fc40000010000 */
[-C--:B------:R-:W-:Y:S02]  /*7460*/  FMUL.FTZ R67, R3, R110.reuse ;  /* 0x0000006e03437220 */ /* 0x080fe40000410000 */
[C---:B------:R-:W-:Y:S02]  /*7470*/  FFMA.FTZ R65, R4.reuse, R110, R111 ;  /* 0x0000006e04417223 */ /* 0x040fe4000001006f */
[C---:B------:R-:W-:Y:S02]  /*7480*/  FMUL.FTZ R111, R11.reuse, R66 ;  /* 0x000000420b6f7220 */ /* 0x040fe40000410000 */
[----:B------:R-:W-:Y:S02]  /*7490*/  FMUL.FTZ R185, R11, R64 ;  /* 0x000000400bb97220 */ /* 0x000fe40000410000 */
[----:B------:R-:W-:Y:S02]  /*74a0*/  FMUL.FTZ R207, R41, R124 ;  /* 0x0000007c29cf7220 */ /* 0x000fe40000410000 */
[----:B------:R-:W-:-:S02]  /*74b0*/  FFMA.FTZ R67, R4, R181, -R67 ;  /* 0x000000b504437223 */ /* 0x000fc40000010843 */
[----:B------:R-:W-:Y:S02]  /*74c0*/  FFMA.FTZ R181, R12, R64, -R111 ;  /* 0x000000400cb57223 */ /* 0x000fe4000001086f */
[----:B------:R-:W-:Y:S02]  /*74d0*/  FMUL.FTZ R111, R42, R124 ;  /* 0x0000007c2a6f7220 */ /* 0x000fe40000410000 */
[----:B------:R-:W-:Y:S02]  /*74e0*/  FFMA.FTZ R66, R12, R66, R185 ;  /* 0x000000420c427223 */ /* 0x000fe400000100b9 */
[C---:B------:R-:W-:Y:S02]  /*74f0*/  FMUL.FTZ R207, R140.reuse, R207 ;  /* 0x000000cf8ccf7220 */ /* 0x040fe40000410000 */
[----:B------:R-:W-:Y:S02]  /*7500*/  FMUL.FTZ R208, R140, R111 ;  /* 0x0000006f8cd07220 */ /* 0x000fe40000410000 */
[----:B------:R-:W-:-:S02]  /*7510*/  FADD.FTZ R66, R207, R66 ;  /* 0x00000042cf427221 */ /* 0x000fc40000010000 */
[----:B------:R-:W-:Y:S02]  /*7520*/  FADD.FTZ R181, R208, R181 ;  /* 0x000000b5d0b57221 */ /* 0x000fe40000010000 */
[C---:B------:R-:W-:Y:S02]  /*7530*/  FMUL.FTZ R64, R9.reuse, R66 ;  /* 0x0000004209407220 */ /* 0x040fe40000410000 */
[----:B------:R-:W-:Y:S02]  /*7540*/  FMUL.FTZ R210, R40, R117 ;  /* 0x0000007528d27220 */ /* 0x000fe40000410000 */
[-C--:B------:R-:W-:Y:S02]  /*7550*/  FMUL.FTZ R111, R9, R181.reuse ;  /* 0x000000b5096f7220 */ /* 0x080fe40000410000 */
[----:B------:R-:W-:Y:S02]  /*7560*/  FFMA.FTZ R181, R10, R181, -R64 ;  /* 0x000000b50ab57223 */ /* 0x000fe40000010840 */
[----:B------:R-:W-:-:S02]  /*7570*/  FMUL.FTZ R64, R39, R117 ;  /* 0x0000007527407220 */ /* 0x000fc40000410000 */
[C---:B------:R-:W-:Y:S02]  /*7580*/  FMUL.FTZ R210, R139.reuse, R210 ;  /* 0x000000d28bd27220 */ /* 0x040fe40000410000 */
[----:B------:R-:W-:Y:S02]  /*7590*/  FFMA.FTZ R66, R10, R66, R111 ;  /* 0x000000420a427223 */ /* 0x000fe4000001006f */
[----:B------:R-:W-:Y:S02]  /*75a0*/  FMUL.FTZ R209, R139, R64 ;  /* 0x000000408bd17220 */ /* 0x000fe40000410000 */
[----:B------:R-:W-:Y:S02]  /*75b0*/  FADD.FTZ R181, R210, R181 ;  /* 0x000000b5d2b57221 */ /* 0x000fe40000010000 */
[----:B------:R-:W-:Y:S02]  /*75c0*/  FADD.FTZ R66, R209, R66 ;  /* 0x00000042d1427221 */ /* 0x000fe40000010000 */
[----:B------:R-:W-:-:S02]  /*75d0*/  FMUL.FTZ R111, R7, R181 ;  /* 0x000000b5076f7220 */ /* 0x000fc40000410000 */
[-C--:B------:R-:W-:Y:S02]  /*75e0*/  FMUL.FTZ R211, R37, R113.reuse ;  /* 0x0000007125d37220 */ /* 0x080fe40000410000 */
[-C--:B------:R-:W-:Y:S02]  /*75f0*/  FMUL.FTZ R64, R7, R66.reuse ;  /* 0x0000004207407220 */ /* 0x080fe40000410000 */
[----:B------:R-:W-:Y:S02]  /*7600*/  FFMA.FTZ R66, R8, R66, R111 ;  /* 0x0000004208427223 */ /* 0x000fe4000001006f */
[----:B------:R-:W-:Y:S02]  /*7610*/  FMUL.FTZ R111, R38, R113 ;  /* 0x00000071266f7220 */ /* 0x000fe40000410000 */
[----:B------:R-:W-:Y:S02]  /*7620*/  FMUL.FTZ R211, R138, R211 ;  /* 0x000000d38ad37220 */ /* 0x000fe40000410000 */
[----:B------:R-:W-:-:S02]  /*7630*/  FFMA.FTZ R181, R8, R181, -R64 ;  /* 0x000000b508b57223 */ /* 0x000fc40000010840 */
[----:B------:R-:W-:Y:S02]  /*7640*/  FMUL.FTZ R212, R138, R111 ;  /* 0x0000006f8ad47220 */ /* 0x000fe40000410000 */
[----:B------:R-:W-:Y:S02]  /*7650*/  FADD.FTZ R66, R211, R66 ;  /* 0x00000042d3427221 */ /* 0x000fe40000010000 */
[----:B------:R-:W-:Y:S02]  /*7660*/  FADD.FTZ R181, R212, R181 ;  /* 0x000000b5d4b57221 */ /* 0x000fe40000010000 */
[C---:B------:R-:W-:Y:S02]  /*7670*/  FMUL.FTZ R64, R5.reuse, R66 ;  /* 0x0000004205407220 */ /* 0x040fe40000410000 */
[----:B------:R-:W-:Y:S02]  /*7680*/  FMUL.FTZ R214, R36, R105 ;  /* 0x0000006924d67220 */ /* 0x000fe40000410000 */
[----:B------:R-:W-:-:S02]  /*7690*/  FMUL.FTZ R111, R5, R181 ;  /* 0x000000b5056f7220 */ /* 0x000fc40000410000 */
[C---:B------:R-:W-:Y:S02]  /*76a0*/  FFMA.FTZ R181, R6.reuse, R181, -R64 ;  /* 0x000000b506b57223 */ /* 0x040fe40000010840 */
[----:B------:R-:W-:Y:S02]  /*76b0*/  FMUL.FTZ R64, R35, R105 ;  /* 0x0000006923407220 */ /* 0x000fe40000410000 */
[C---:B------:R-:W-:Y:S02]  /*76c0*/  FMUL.FTZ R214, R137.reuse, R214 ;  /* 0x000000d689d67220 */ /* 0x040fe40000410000 */
[----:B------:R-:W-:Y:S02]  /*76d0*/  FFMA.FTZ R66, R6, R66, R111 ;  /* 0x0000004206427223 */ /* 0x000fe4000001006f */
[----:B------:R-:W-:Y:S02]  /*76e0*/  FMUL.FTZ R213, R137, R64 ;  /* 0x0000004089d57220 */ /* 0x000fe40000410000 */
[----:B------:R-:W-:-:S02]  /*76f0*/  FADD.FTZ R181, R214, R181 ;  /* 0x000000b5d6b57221 */ /* 0x000fc40000010000 */
[----:B------:R-:W-:Y:S02]  /*7700*/  FADD.FTZ R66, R213, R66 ;  /* 0x00000042d5427221 */ /* 0x000fe40000010000 */
[C---:B------:R-:W-:Y:S02]  /*7710*/  FMUL.FTZ R111, R3.reuse, R181 ;  /* 0x000000b5036f7220 */ /* 0x040fe40000410000 */
[-C--:B------:R-:W-:Y:S02]  /*7720*/  FMUL.FTZ R64, R3, R66.reuse ;  /* 0x0000004203407220 */ /* 0x080fe40000410000 */
[----:B------:R-:W-:Y:S02]  /*7730*/  FFMA.FTZ R66, R4, R66, R111 ;  /* 0x0000004204427223 */ /* 0x000fe4000001006f */
[-C--:B------:R-:W-:Y:S02]  /*7740*/  FMUL.FTZ R111, R34, R101.reuse ;  /* 0x00000065226f7220 */ /* 0x080fe40000410000 */
[----:B------:R-:W-:-:S02]  /*7750*/  FMUL.FTZ R215, R33, R101 ;  /* 0x0000006521d77220 */ /* 0x000fc40000410000 */
[----:B------:R-:W-:Y:S02]  /*7760*/  FFMA.FTZ R181, R4, R181, -R64 ;  /* 0x000000b504b57223 */ /* 0x000fe40000010840 */
[C---:B------:R-:W-:Y:S02]  /*7770*/  FMUL.FTZ R216, R136.reuse, R111 ;  /* 0x0000006f88d87220 */ /* 0x040fe40000410000 */
[----:B------:R-:W-:Y:S02]  /*7780*/  FMUL.FTZ R215, R136, R215 ;  /* 0x000000d788d77220 */ /* 0x000fe40000410000 */
[----:B------:R-:W-:Y:S02]  /*7790*/  FADD.FTZ R181, R216, R181 ;  /* 0x000000b5d8b57221 */ /* 0x000fe40000010000 */
[----:B------:R-:W-:Y:S02]  /*77a0*/  FADD.FTZ R111, R215, R66 ;  /* 0x00000042d76f7221 */ /* 0x000fe40000010000 */
[----:B------:R-:W-:-:S02]  /*77b0*/  FMUL.FTZ R66, R0, R181 ;  /* 0x000000b500427220 */ /* 0x000fc40000410000 */
        /* <DEDUP_REMOVED lines=29> */
.L_x_5839:
[----:B------:R-:W-:Y:S05]  /*7990*/  BSYNC B0 ;  /* 0x0000000000007941 */ /* 0x000fea0003800000 */
.L_x_5838:
[----:B------:R-:W-:Y:S01]  /*79a0*/  ISETP.GT.U32.AND P0, PT, R154, 0x1f, PT ;  /* 0x0000001f9a00780c */ /* 0x000fe20003f04070 */
[----:B-1----:R-:W-:Y:S01]  /*79b0*/  FMUL.FTZ R156, R90, R157 ;  /* 0x0000009d5a9c7220 */ /* 0x002fe20000410000 */
        /* <DEDUP_REMOVED lines=35> */
[----:B-1----:R-:W-:Y:S04]  /*7bf0*/  LDS.128 R64, [R231+0x8450] ;  /* 0x00845000e7407984 */ /* 0x002fe80000000c00 */
[----:B------:R-:W1:Y:S02]  /*7c00*/  LDS.128 R68, [R231+0x8460] ;  /* 0x00846000e7447984 */ /* 0x000e640000000c00 */
[----:B-1----:R-:W-:-:S02]  /*7c10*/  FMUL.FTZ R242, R67, R69 ;  /* 0x0000004543f27220 */ /* 0x002fc40000410000 */
        /* <DEDUP_REMOVED lines=10> */
[----:B------:R1:W3:Y:S02]  /*7cc0*/  SHFL.UP PT, R69, R241, 0x1, RZ ;  /* 0x04200000f1457989 */ /* 0x0002e400000e00ff */
.L_x_5950:
[----:B------:R-:W-:Y:S05]  /*7cd0*/  BRA.DIV ~URZ, `(.L_x_5843) ;  /* 0x00008bf27f007947 */ /* 0x000fea000b800000 */
[----:B------:R-:W4:Y:S01]  /*7ce0*/  SHFL.UP PT, R70, R68, 0x1, RZ ;  /* 0x0420000044467989 */ /* 0x000f2200000e00ff */
[----:B------:R-:W-:-:S03]  /*7cf0*/  ISETP.GE.AND P0, PT, R153, 0x1, PT ;  /* 0x000000019900780c */ /* 0x000fc60003f06270 */
[----:B------:R-:W0:Y:S04]  /*7d00*/  SHFL.UP PT, R66, R242, 0x1, RZ ;  /* 0x04200000f2427989 */ /* 0x000e2800000e00ff */
[----:B------:R-:W1:Y:S01]  /*7d10*/  SHFL.UP PT, R64, R67, 0x1, RZ ;  /* 0x0420000043407989 */ /* 0x000e6200000e00ff */
[C---:B----4-:R-:W-:Y:S02]  /*7d20*/  FMUL.FTZ R71, R67.reuse, R70 ;  /* 0x0000004643477220 */ /* 0x050fe40000410000 */
[-C--:B0-----:R-:W-:Y:S02]  /*7d30*/  FMUL.FTZ R65, R67, R66.reuse ;  /* 0x0000004243417220 */ /* 0x081fe40000410000 */
[----:B------:R-:W-:Y:S02]  /*7d40*/  FFMA.FTZ R71, R241, R66, R71 ;  /* 0x00000042f1477223 */ /* 0x000fe40000010047 */
[----:B---3--:R-:W-:-:S02]  /*7d50*/  FMUL.FTZ R66, R67, R69 ;  /* 0x0000004543427220 */ /* 0x008fc40000410000 */
[C---:B------:R-:W-:Y:S02]  /*7d60*/  FFMA.FTZ R65, R241.reuse, R70, -R65 ;  /* 0x00000046f1417223 */ /* 0x040fe40000010841 */
        /* <DEDUP_REMOVED lines=25> */
[----:B------:R-:W3:Y:S01]  /*7f00*/  SHFL.UP PT, R66, R64, 0x4, RZ ;  /* 0x0480000040427989 */ /* 0x000ee200000e00ff */
[----:B0-----:R-:W-:-:S04]  /*7f10*/  FMUL.FTZ R67, R64, R65 ;  /* 0x0000004140437220 */ /* 0x001fc80000410000 */
[-C--:B-1----:R-:W-:Y:S02]  /*7f20*/  FFMA.FTZ R67, R241, R70.reuse, -R67 ;  /* 0x00000046f1437223 */ /* 0x082fe40000010843 */
        /* <DEDUP_REMOVED lines=19> */
[----:B------:R-:W0:Y:S02]  /*8060*/  SHFL.UP PT, R66, R65, 0x8, RZ ;  /* 0x0500000041427989 */ /* 0x000e2400000e00ff */
[----:B------:R-:W-:Y:S02]  /*8070*/  @P0 FADD.FTZ R242, R242, R69 ;  /* 0x00000045f2f20221 */ /* 0x000fe40000010000 */
[C---:B---3--:R-:W-:Y:S01]  /*8080*/  FMUL.FTZ R69, R65.reuse, R64 ;  /* 0x0000004041457220 */ /* 0x048fe20000410000 */
[----:B------:R-:W1:Y:S01]  /*8090*/  SHFL.UP PT, R71, R68, 0x10, RZ ;  /* 0x0600000044477989 */ /* 0x000e6200000e00ff */
        /* <DEDUP_REMOVED lines=9> */
.L_x_5951:
[----:B-1----:R-:W-:Y:S01]  /*8130*/  ISETP.GE.AND P0, PT, R153, 0x10, PT ;  /* 0x000000109900780c */ /* 0x002fe20003f06270 */
        /* <DEDUP_REMOVED lines=11> */
[----:B--2---:R-:W-:Y:S01]  /*81f0*/  FSEL R69, R69, R66, !P0 ;  /* 0x0000004245457208 */ /* 0x004fe20004000000 */
[----:B------:R-:W-:Y:S02]  /*8200*/  @P0 FADD.FTZ R71, R64, R71 ;  /* 0x0000004740470221 */ /* 0x000fe40000010000 */
[----:B------:R-:W-:Y:S01]  /*8210*/  @P0 FADD.FTZ R67, R65, R67 ;  /* 0x0000004341430221 */ /* 0x000fe20000010000 */
[----:B------:R-:W-:Y:S05]  /*8220*/  BRA.CONV ~URZ, `(.L_x_5844) ;  /* 0x000000537f007947 */ /* 0x000fea000b800000 */
[----:B------:R-:W-:Y:S01]  /*8230*/  HFMA2.MMA R66, -RZ, RZ, 0, 1.847743988037109375e-06 ;  /* 0x0000001fff427435 */ /* 0x000fe200000001ff */
[----:B------:R-:W-:Y:S02]  /*8240*/  MOV R64, R68 ;  /* 0x0000004400407202 */ /* 0x000fe40000000f00 */
[----:B------:R-:W-:Y:S02]  /*8250*/  MOV R247, 0xffffffff ;  /* 0xffffffff00f77802 */ /* 0x000fe40000000f00 */
[----:B------:R-:W-:Y:S02]  /*8260*/  MOV R65, 0x8280 ;  /* 0x0000828000417802 */ /* 0x000fe40000000f00 */
[----:B-----5:R-:W-:Y:S05]  /*8270*/  CALL.REL.NOINC `($__internal_139_$__cuda_sm70_shflsync_idx_p) ;  /* 0x0000a3d000007944 */ /* 0x020fea0003c00000 */
.L_x_5844:
[----:B------:R-:W-:Y:S05]  /*8280*/  BRA.CONV ~URZ, `(.L_x_5845) ;  /* 0x000000537f007947 */ /* 0x000fea000b800000 */
[----:B-1----:R-:W-:Y:S01]  /*8290*/  HFMA2.MMA R66, -RZ, RZ, 0, 1.847743988037109375e-06 ;  /* 0x0000001fff427435 */ /* 0x002fe200000001ff */
[----:B------:R-:W-:-:S02]  /*82a0*/  MOV R64, R69 ;  /* 0x0000004500407202 */ /* 0x000fc40000000f00 */
[----:B------:R-:W-:Y:S02]  /*82b0*/  MOV R247, 0xffffffff ;  /* 0xffffffff00f77802 */ /* 0x000fe40000000f00 */
[----:B------:R-:W-:Y:S02]  /*82c0*/  MOV R65, 0x82e0 ;  /* 0x000082e000417802 */ /* 0x000fe40000000f00 */
[----:B0----5:R-:W-:Y:S05]  /*82d0*/  CALL.REL.NOINC `($__internal_139_$__cuda_sm70_shflsync_idx_p) ;  /* 0x0000a37000007944 */ /* 0x021fea0003c00000 */
.L_x_5845:
[----:B------:R-:W-:Y:S05]  /*82e0*/  BRA.CONV ~URZ, `(.L_x_5846) ;  /* 0x000000537f007947 */ /* 0x000fea000b800000 */
[----:B-1----:R-:W-:Y:S01]  /*82f0*/  HFMA2.MMA R66, -RZ, RZ, 0, 1.847743988037109375e-06 ;  /* 0x0000001fff427435 */ /* 0x002fe200000001ff */
[----:B------:R-:W-:Y:S02]  /*8300*/  MOV R64, R67 ;  /* 0x0000004300407202 */ /* 0x000fe40000000f00 */
[----:B------:R-:W-:Y:S02]  /*8310*/  MOV R247, 0xffffffff ;  /* 0xffffffff00f77802 */ /* 0x000fe40000000f00 */
[----:B------:R-:W-:Y:S02]  /*8320*/  MOV R65, 0x8340 ;  /* 0x0000834000417802 */ /* 0x000fe40000000f00 */
[----:B0----5:R-:W-:Y:S05]  /*8330*/  CALL.REL.NOINC `($__internal_139_$__cuda_sm70_shflsync_idx_p) ;  /* 0x0000a31000007944 */ /* 0x021fea0003c00000 */
.L_x_5846:
[----:B------:R-:W-:Y:S05]  /*8340*/  BRA.CONV ~URZ, `(.L_x_5847) ;  /* 0x000000537f007947 */ /* 0x000fea000b800000 */
[----:B-1----:R-:W-:Y:S01]  /*8350*/  HFMA2.MMA R66, -RZ, RZ, 0, 1.847743988037109375e-06 ;  /* 0x0000001fff427435 */ /* 0x002fe200000001ff */
[----:B------:R-:W-:Y:S02]  /*8360*/  MOV R64, R71 ;  /* 0x0000004700407202 */ /* 0x000fe40000000f00 */
[----:B------:R-:W-:-:S02]  /*8370*/  MOV R247, 0xffffffff ;  /* 0xffffffff00f77802 */ /* 0x000fc40000000f00 */
[----:B------:R-:W-:Y:S02]  /*8380*/  MOV R65, 0x83a0 ;  /* 0x000083a000417802 */ /* 0x000fe40000000f00 */
[----:B0----5:R-:W-:Y:S05]  /*8390*/  CALL.REL.NOINC `($__internal_139_$__cuda_sm70_shflsync_idx_p) ;  /* 0x0000a2b000007944 */ /* 0x021fea0003c00000 */
.L_x_5847:
[----:B------:R-:W-:Y:S05]  /*83a0*/  BRA.DIV ~URZ, `(.L_x_5848) ;  /* 0x000090c27f007947 */ /* 0x000fea000b800000 */
[----:B-----5:R2:W3:Y:S04]  /*83b0*/  SHFL.IDX PT, R70, R60, RZ, 0x1f ;  /* 0x00001fff3c467589 */ /* 0x0204e800000e0000 */
[----:B------:R2:W4:Y:S04]  /*83c0*/  SHFL.IDX PT, R241, R61, RZ, 0x1f ;  /* 0x00001fff3df17589 */ /* 0x00052800000e0000 */
[----:B------:R-:W1:Y:S04]  /*83d0*/  SHFL.IDX PT, R62, R62, RZ, 0x1f ;  /* 0x00001fff3e3e7589 */ /* 0x000e6800000e0000 */
[----:B-1----:R2:W1:Y:S04]  /*83e0*/  SHFL.IDX PT, R66, R63, RZ, 0x1f ;  /* 0x00001fff3f427589 */ /* 0x00246800000e0000 */
[----:B------:R-:W0:Y:S04]  /*83f0*/  SHFL.UP PT, R68, R68, 0x1, RZ ;  /* 0x0420000044447989 */ /* 0x000e2800000e00ff */
[----:B------:R-:W0:Y:S04]  /*8400*/  SHFL.UP PT, R69, R69, 0x1, RZ ;  /* 0x0420000045457989 */ /* 0x000e2800000e00ff */
[----:B------:R2:W0:Y:S04]  /*8410*/  SHFL.UP PT, R60, R67, 0x1, RZ ;  /* 0x04200000433c7989 */ /* 0x00042800000e00ff */
[----:B------:R-:W0:Y:S02]  /*8420*/  SHFL.UP PT, R71, R71, 0x1, RZ ;  /* 0x0420000047477989 */ /* 0x000e2400000e00ff */
.L_x_5952:
        /* <DEDUP_REMOVED lines=27> */
.L_x_5841:
[----:B-1----:R-:W-:Y:S05]  /*85e0*/  BSYNC B0 ;  /* 0x0000000000007941 */ /* 0x002fea0003800000 */
.L_x_5840:
[----:B------:R-:W-:Y:S01]  /*85f0*/  WARPSYNC 0xffffffff ;  /* 0xffffffff00007948 */ /* 0x000fe20003800000 */
[----:B------:R-:W-:Y:S02]  /*8600*/  LOP3.LUT P0, RZ, R154, 0x1f, RZ, 0xc0, !PT ;  /* 0x0000001f9aff7812 */ /* 0x000fe4000780c0ff */
[CC--:B--2--5:R-:W-:Y:S01]  /*8610*/  FMUL.FTZ R61, R0.reuse, R111.reuse ;  /* 0x0000006f003d7220 */ /* 0x0e4fe20000410000 */
        /* <DEDUP_REMOVED lines=141> */
[----:B------:R-:W-:Y:S02]  /*8ef0*/  FADD.FTZ R62, R157, R62 ;  /* 0x0000003e9d3e7221 */ /* 0x000fe40000010000 */
[----:B------:R-:W-:Y:S02]  /*8f00*/  FADD.FTZ R63, -R158, R63 ;  /* 0x0000003f9e3f7221 */ /* 0x000fe40000010100 */
[----:B------:R-:W-:Y:S02]  /*8f10*/  FMUL.FTZ R60, R29, -R62 ;  /* 0x8000003e1d3c7220 */ /* 0x000fe40000410000 */
[----:B-1----:R-:W-:Y:S02]  /*8f20*/  FMUL.FTZ R70, R123, R68 ;  /* 0x000000447b467220 */ /* 0x002fe40000410000 */
[----:B------:R-:W-:Y:S02]  /*8f30*/  FMUL.FTZ R61, R29, -R63 ;  /* 0x8000003f1d3d7220 */ /* 0x000fe40000410000 */
[----:B------:R-:W-:-:S02]  /*8f40*/  FMUL.FTZ R123, R123, R69 ;  /* 0x000000457b7b7220 */ /* 0x000fc40000410000 */
[----:B------:R-:W-:Y:S01]  /*8f50*/  FFMA.FTZ R67, R30, R63, R60 ;  /* 0x0000003f1e437223 */ /* 0x000fe2000001003c */
[----:B------:R-:W-:Y:S01]  /*8f60*/  MOV R60, UR13 ;  /* 0x0000000d003c7c02 */ /* 0x000fe20008000f00 */
[----:B------:R-:W-:Y:S02]  /*8f70*/  FFMA.FTZ R69, R122, R69, R70 ;  /* 0x000000457a457223 */ /* 0x000fe40000010046 */
[----:B------:R-:W-:Y:S01]  /*8f80*/  FFMA.FTZ R66, R30, R62, -R61 ;  /* 0x0000003e1e427223 */ /* 0x000fe2000001083d */
        /* <DEDUP_REMOVED lines=15> */
[----:B------:R-:W1:Y:S01]  /*9080*/  @!P0 LDS.128 R60, [UR11+0x9e60] ;  /* 0x009e600bff3c8984 */ /* 0x000e620008000c00 */
[----:B------:R-:W-:Y:S01]  /*9090*/  FADD.FTZ R66, R155, R66 ;  /* 0x000000429b427221 */ /* 0x000fe20000010000 */
[----:B------:R-:W-:Y:S01]  /*90a0*/  ISETP.GT.U32.AND P0, PT, R154, 0x1f, PT ;  /* 0x0000001f9a00780c */ /* 0x000fe20003f04070 */
[----:B------:R-:W-:Y:S02]  /*90b0*/  FADD.FTZ R189, R189, R68 ;  /* 0x00000044bdbd7221 */ /* 0x000fe40000010000 */
[----:B------:R-:W-:Y:S01]  /*90c0*/  FFMA.FTZ R69, R30, R188, R69 ;  /* 0x000000bc1e457223 */ /* 0x000fe20000010045 */
[----:B------:R2:W-:Y:S03]  /*90d0*/  STS.128 [R154.X16+0x8860], R64 ;  /* 0x008860409a007388 */ /* 0x0005e6000000cc00 */
[----:B------:R-:W-:-:S02]  /*90e0*/  FADD.FTZ R190, R190, R69 ;  /* 0x00000045bebe7221 */ /* 0x000fc40000010000 */
[----:B--2---:R-:W-:-:S04]  /*90f0*/  FMUL.FTZ R65, R27, R189 ;  /* 0x000000bd1b417220 */ /* 0x004fc80000410000 */
        /* <DEDUP_REMOVED lines=88> */
[----:B------:R-:W1:Y:S02]  /*9680*/  LDS.128 R68, [R249+0x8870] ;  /* 0x00887000f9447984 */ /* 0x000e640000000c00 */
[C---:B-1----:R-:W-:Y:S02]  /*9690*/  FMUL.FTZ R123, R65.reuse, R69 ;  /* 0x00000045417b7220 */ /* 0x042fe40000410000 */
        /* <DEDUP_REMOVED lines=13> */
[----:B------:R1:W2:Y:S02]  /*9770*/  SHFL.DOWN PT, R67, R123, 0x1, 0x1f ;  /* 0x08201f007b437f89 */ /* 0x0002a400000e0000 */
.L_x_5953:
[----:B------:R-:W-:Y:S05]  /*9780*/  BRA.DIV ~URZ, `(.L_x_5852) ;  /* 0x000080b27f007947 */ /* 0x000fea000b800000 */
[----:B------:R-:W3:Y:S04]  /*9790*/  SHFL.DOWN PT, R69, R69, 0x1, 0x1f ;  /* 0x08201f0045457f89 */ /* 0x000ee800000e0000 */
[----:B-1----:R1:W4:Y:S04]  /*97a0*/  SHFL.DOWN PT, R123, R68, 0x1, 0x1f ;  /* 0x08201f00447b7f89 */ /* 0x00232800000e0000 */
[----:B------:R1:W0:Y:S02]  /*97b0*/  SHFL.DOWN PT, R66, R70, 0x1, 0x1f ;  /* 0x08201f0046427f89 */ /* 0x00022400000e0000 */
.L_x_5954:
[----:B------:R-:W-:Y:S01]  /*97c0*/  BSSY B1, `(.L_x_5853) ;  /* 0x000000d000017945 */ /* 0x000fe20003800000 */
[----:B------:R-:W-:Y:S05]  /*97d0*/  @!P0 BRA `(.L_x_5854) ;  /* 0x000000b000008947 */ /* 0x000fea0003800000 */
[----:B0-----:R-:W-:-:S04]  /*97e0*/  FMUL.FTZ R64, R231, R66 ;  /* 0x00000042e7407220 */ /* 0x001fc80000410000 */
[-C--:B----4-:R-:W-:Y:S02]  /*97f0*/  FFMA.FTZ R65, R71, R123.reuse, -R64 ;  /* 0x0000007b47417223 */ /* 0x090fe40000010840 */
[C---:B------:R-:W-:Y:S02]  /*9800*/  FMUL.FTZ R123, R231.reuse, R123 ;  /* 0x0000007be77b7220 */ /* 0x040fe40000410000 */
[----:B---3--:R-:W-:Y:S02]  /*9810*/  FMUL.FTZ R64, R231, R69 ;  /* 0x00000045e7407220 */ /* 0x008fe40000410000 */
[----:B------:R-:W-:Y:S02]  /*9820*/  FFMA.FTZ R123, R71, R66, R123 ;  /* 0x00000042477b7223 */ /* 0x000fe4000001007b */
[-C--:B--2---:R-:W-:Y:S02]  /*9830*/  FMUL.FTZ R66, R231, R67.reuse ;  /* 0x00000043e7427220 */ /* 0x084fe40000410000 */
[----:B------:R-:W-:-:S02]  /*9840*/  FFMA.FTZ R64, R71, R67, -R64 ;  /* 0x0000004347407223 */ /* 0x000fc40000010840 */
[----:B------:R-:W-:Y:S02]  /*9850*/  FFMA.FTZ R231, R71, R69, R66 ;  /* 0x0000004547e77223 */ /* 0x000fe40000010042 */
[----:B-1----:R-:W-:Y:S01]  /*9860*/  FADD.FTZ R68, R68, R65 ;  /* 0x0000004144447221 */ /* 0x002fe20000010000 */
[----:B------:R-:W-:Y:S01]  /*9870*/  MOV R71, R64 ;  /* 0x0000004000477202 */ /* 0x000fe20000000f00 */
[----:B------:R-:W-:Y:S02]  /*9880*/  FADD.FTZ R122, R122, R123 ;  /* 0x0000007b7a7a7221 */ /* 0x000fe40000010000 */
.L_x_5854:
[----:B------:R-:W-:Y:S05]  /*9890*/  BSYNC B1 ;  /* 0x0000000000017941 */ /* 0x000fea0003800000 */
.L_x_5853:
[----:B------:R-:W-:Y:S01]  /*98a0*/  ISETP.GT.U32.AND P0, PT, R230, 0x1d, PT ;  /* 0x0000001de600780c */ /* 0x000fe20003f04070 */
[----:B------:R-:W-:Y:S05]  /*98b0*/  BRA.DIV ~URZ, `(.L_x_5855) ;  /* 0x000080d27f007947 */ /* 0x000fea000b800000 */
[----:B--2---:R2:W1:Y:S04]  /*98c0*/  SHFL.DOWN PT, R67, R71, 0x2, 0x1f ;  /* 0x08401f0047437f89 */ /* 0x00446800000e0000 */
[----:B---3--:R2:W3:Y:S04]  /*98d0*/  SHFL.DOWN PT, R69, R231, 0x2, 0x1f ;  /* 0x08401f00e7457f89 */ /* 0x0084e800000e0000 */
[----:B-1----:R2:W1:Y:S04]  /*98e0*/  SHFL.DOWN PT, R70, R68, 0x2, 0x1f ;  /* 0x08401f0044467f89 */ /* 0x00246800000e0000 */
[----:B0-----:R2:W0:Y:S02]  /*98f0*/  SHFL.DOWN PT, R66, R122, 0x2, 0x1f ;  /* 0x08401f007a427f89 */ /* 0x00142400000e0000 */
.L_x_5955:
[----:B------:R-:W-:Y:S01]  /*9900*/  BSSY B1, `(.L_x_5856) ;  /* 0x000000d000017945 */ /* 0x000fe20003800000 */
[----:B------:R-:W-:Y:S05]  /*9910*/  @P0 BRA `(.L_x_5857) ;  /* 0x000000b000000947 */ /* 0x000fea0003800000 */
[C---:B0-----:R-:W-:Y:S02]  /*9920*/  FMUL.FTZ R65, R231.reuse, R66 ;  /* 0x00000042e7417220 */ /* 0x041fe40000410000 */
[----:B---3--:R-:W-:-:S02]  /*9930*/  FMUL.FTZ R64, R231, R69 ;  /* 0x00000045e7407220 */ /* 0x008fc40000410000 */
[-C--:B-1----:R-:W-:Y:S02]  /*9940*/  FFMA.FTZ R65, R71, R70.reuse, -R65 ;  /* 0x0000004647417223 */ /* 0x082fe40000010841 */
[----:B------:R-:W-:Y:S02]  /*9950*/  FMUL.FTZ R70, R231, R70 ;  /* 0x00000046e7467220 */ /* 0x000fe40000410000 */
[CC--:B------:R-:W-:Y:S02]  /*9960*/  FFMA.FTZ R64, R71.reuse, R67.reuse, -R64 ;  /* 0x0000004347407223 */ /* 0x0c0fe40000010840 */
[----:B----4-:R-:W-:Y:S02]  /*9970*/  FFMA.FTZ R123, R71, R66, R70 ;  /* 0x00000042477b7223 */ /* 0x010fe40000010046 */
[----:B------:R-:W-:Y:S02]  /*9980*/  FMUL.FTZ R66, R231, R67 ;  /* 0x00000043e7427220 */ /* 0x000fe40000410000 */
[----:B--2---:R-:W-:-:S02]  /*9990*/  FADD.FTZ R68, R68, R65 ;  /* 0x0000004144447221 */ /* 0x004fc40000010000 */
[----:B------:R-:W-:Y:S01]  /*99a0*/  FFMA.FTZ R231, R71, R69, R66 ;  /* 0x0000004547e77223 */ /* 0x000fe20000010042 */
[----:B------:R-:W-:Y:S01]  /*99b0*/  MOV R71, R64 ;  /* 0x0000004000477202 */ /* 0x000fe20000000f00 */
[----:B------:R-:W-:Y:S02]  /*99c0*/  FADD.FTZ R122, R122, R123 ;  /* 0x0000007b7a7a7221 */ /* 0x000fe40000010000 */
.L_x_5857:
[----:B------:R-:W-:Y:S05]  /*99d0*/  BSYNC B1 ;  /* 0x0000000000017941 */ /* 0x000fea0003800000 */
.L_x_5856:
[----:B------:R-:W-:Y:S01]  /*99e0*/  ISETP.GT.U32.AND P0, PT, R230, 0x1b, PT ;  /* 0x0000001be600780c */ /* 0x000fe20003f04070 */
[----:B------:R-:W-:Y:S10]  /*99f0*/  BRA.DIV ~URZ, `(.L_x_5858) ;  /* 0x000081527f007947 */ /* 0x000ff4000b800000 */
[----:B------:R2:W4:Y:S02]  /*9a00*/  SHFL.DOWN PT, R67, R71, 0x4, 0x1f ;  /* 0x08801f0047437f89 */ /* 0x00052400000e0000 */
.L_x_5956:
[----:B------:R-:W-:Y:S05]  /*9a10*/  BRA.DIV ~URZ, `(.L_x_5859) ;  /* 0x000081b27f007947 */ /* 0x000fea000b800000 */
[----:B---3--:R3:W2:Y:S04]  /*9a20*/  SHFL.DOWN PT, R69, R231, 0x4, 0x1f ;  /* 0x08801f00e7457f89 */ /* 0x0086a800000e0000 */
[----:B-1----:R3:W1:Y:S04]  /*9a30*/  SHFL.DOWN PT, R70, R68, 0x4, 0x1f ;  /* 0x08801f0044467f89 */ /* 0x00266800000e0000 */
[----:B0-----:R3:W0:Y:S02]  /*9a40*/  SHFL.DOWN PT, R66, R122, 0x4, 0x1f ;  /* 0x08801f007a427f89 */ /* 0x00162400000e0000 */
.L_x_5957:
[----:B------:R-:W-:Y:S01]  /*9a50*/  BSSY B1, `(.L_x_5860) ;  /* 0x000000d000017945 */ /* 0x000fe20003800000 */
[----:B------:R-:W-:Y:S05]  /*9a60*/  @P0 BRA `(.L_x_5861) ;  /* 0x000000b000000947 */ /* 0x000fea0003800000 */
[C---:B0-----:R-:W-:Y:S02]  /*9a70*/  FMUL.FTZ R65, R231.reuse, R66 ;  /* 0x00000042e7417220 */ /* 0x041fe40000410000 */
[----:B--2---:R-:W-:-:S02]  /*9a80*/  FMUL.FTZ R64, R231, R69 ;  /* 0x00000045e7407220 */ /* 0x004fc40000410000 */
[-C--:B-1----:R-:W-:Y:S02]  /*9a90*/  FFMA.FTZ R65, R71, R70.reuse, -R65 ;  /* 0x0000004647417223 */ /* 0x082fe40000010841 */
[----:B------:R-:W-:Y:S02]  /*9aa0*/  FMUL.FTZ R70, R231, R70 ;  /* 0x00000046e7467220 */ /* 0x000fe40000410000 */
[CC--:B----4-:R-:W-:Y:S02]  /*9ab0*/  FFMA.FTZ R64, R71.reuse, R67.reuse, -R64 ;  /* 0x0000004347407223 */ /* 0x0d0fe40000010840 */
[----:B------:R-:W-:Y:S02]  /*9ac0*/  FFMA.FTZ R123, R71, R66, R70 ;  /* 0x00000042477b7223 */ /* 0x000fe40000010046 */
[----:B------:R-:W-:Y:S02]  /*9ad0*/  FMUL.FTZ R66, R231, R67 ;  /* 0x00000043e7427220 */ /* 0x000fe40000410000 */
[----:B---3--:R-:W-:-:S02]  /*9ae0*/  FADD.FTZ R68, R68, R65 ;  /* 0x0000004144447221 */ /* 0x008fc40000010000 */
[----:B------:R-:W-:Y:S01]  /*9af0*/  FFMA.FTZ R231, R71, R69, R66 ;  /* 0x0000004547e77223 */ /* 0x000fe20000010042 */
[----:B------:R-:W-:Y:S01]  /*9b00*/  MOV R71, R64 ;  /* 0x0000004000477202 */ /* 0x000fe20000000f00 */
[----:B------:R-:W-:Y:S02]  /*9b10*/  FADD.FTZ R122, R122, R123 ;  /* 0x0000007b7a7a7221 */ /* 0x000fe40000010000 */
.L_x_5861:
[----:B------:R-:W-:Y:S05]  /*9b20*/  BSYNC B1 ;  /* 0x0000000000017941 */ /* 0x000fea0003800000 */
.L_x_5860:
[----:B------:R-:W-:Y:S01]  /*9b30*/  ISETP.GT.U32.AND P0, PT, R230, 0x17, PT ;  /* 0x00000017e600780c */ /* 0x000fe20003f04070 */
[----:B------:R-:W-:Y:S05]  /*9b40*/  BRA.DIV ~URZ, `(.L_x_5862) ;  /* 0x000081d27f007947 */ /* 0x000fea000b800000 */
[----:B----4-:R4:W3:Y:S04]  /*9b50*/  SHFL.DOWN PT, R67, R71, 0x8, 0x1f ;  /* 0x09001f0047437f89 */ /* 0x0108e800000e0000 */
[----:B--2---:R4:W2:Y:S04]  /*9b60*/  SHFL.DOWN PT, R69, R231, 0x8, 0x1f ;  /* 0x09001f00e7457f89 */ /* 0x0048a800000e0000 */
[----:B-1----:R4:W1:Y:S04]  /*9b70*/  SHFL.DOWN PT, R70, R68, 0x8, 0x1f ;  /* 0x09001f0044467f89 */ /* 0x00286800000e0000 */
[----:B0-----:R4:W0:Y:S02]  /*9b80*/  SHFL.DOWN PT, R66, R122, 0x8, 0x1f ;  /* 0x09001f007a427f89 */ /* 0x00182400000e0000 */
.L_x_5958:
[----:B------:R-:W-:Y:S01]  /*9b90*/  BSSY B1, `(.L_x_5863) ;  /* 0x000000d000017945 */ /* 0x000fe20003800000 */
[----:B------:R-:W-:Y:S05]  /*9ba0*/  @P0 BRA `(.L_x_5864) ;  /* 0x000000b000000947 */ /* 0x000fea0003800000 */
[C---:B0-----:R-:W-:Y:S02]  /*9bb0*/  FMUL.FTZ R65, R231.reuse, R66 ;  /* 0x00000042e7417220 */ /* 0x041fe40000410000 */
[----:B--2---:R-:W-:-:S02]  /*9bc0*/  FMUL.FTZ R64, R231, R69 ;  /* 0x00000045e7407220 */ /* 0x004fc40000410000 */
[-C--:B-1----:R-:W-:Y:S02]  /*9bd0*/  FFMA.FTZ R65, R71, R70.reuse, -R65 ;  /* 0x0000004647417223 */ /* 0x082fe40000010841 */
[----:B------:R-:W-:Y:S02]  /*9be0*/  FMUL.FTZ R70, R231, R70 ;  /* 0x00000046e7467220 */ /* 0x000fe40000410000 */
[CC--:B---3--:R-:W-:Y:S02]  /*9bf0*/  FFMA.FTZ R64, R71.reuse, R67.reuse, -R64 ;  /* 0x0000004347407223 */ /* 0x0c8fe40000010840 */
[----:B------:R-:W-:Y:S02]  /*9c00*/  FFMA.FTZ R123, R71, R66, R70 ;  /* 0x00000042477b7223 */ /* 0x000fe40000010046 */
[----:B------:R-:W-:Y:S02]  /*9c10*/  FMUL.FTZ R66, R231, R67 ;  /* 0x00000043e7427220 */ /* 0x000fe40000410000 */
[----:B----4-:R-:W-:-:S02]  /*9c20*/  FADD.FTZ R68, R68, R65 ;  /* 0x0000004144447221 */ /* 0x010fc40000010000 */
[----:B------:R-:W-:Y:S01]  /*9c30*/  FFMA.FTZ R231, R71, R69, R66 ;  /* 0x0000004547e77223 */ /* 0x000fe20000010042 */
[----:B------:R-:W-:Y:S01]  /*9c40*/  MOV R71, R64 ;  /* 0x0000004000477202 */ /* 0x000fe20000000f00 */
[----:B------:R-:W-:Y:S02]  /*9c50*/  FADD.FTZ R122, R122, R123 ;  /* 0x0000007b7a7a7221 */ /* 0x000fe40000010000 */
.L_x_5864:
[----:B------:R-:W-:Y:S05]  /*9c60*/  BSYNC B1 ;  /* 0x0000000000017941 */ /* 0x000fea0003800000 */
.L_x_5863:
[----:B------:R-:W-:Y:S01]  /*9c70*/  ISETP.GT.U32.AND P0, PT, R230, 0xf, PT ;  /* 0x0000000fe600780c */ /* 0x000fe20003f04070 */
[----:B------:R-:W-:Y:S10]  /*9c80*/  BRA.DIV ~URZ, `(.L_x_5865) ;  /* 0x000082527f007947 */ /* 0x000ff4000b800000 */
[----:B---3--:R3:W4:Y:S02]  /*9c90*/  SHFL.DOWN PT, R67, R71, 0x10, 0x1f ;  /* 0x0a001f0047437f89 */ /* 0x00872400000e0000 */
.L_x_5959:
[----:B------:R-:W-:Y:S05]  /*9ca0*/  BRA.DIV ~URZ, `(.L_x_5866) ;  /* 0x000082b27f007947 */ /* 0x000fea000b800000 */
[----:B--2---:R2:W3:Y:S04]  /*9cb0*/  SHFL.DOWN PT, R69, R231, 0x10, 0x1f ;  /* 0x0a001f00e7457f89 */ /* 0x0044e800000e0000 */
[----:B-1----:R2:W1:Y:S04]  /*9cc0*/  SHFL.DOWN PT, R70, R68, 0x10, 0x1f ;  /* 0x0a001f0044467f89 */ /* 0x00246800000e0000 */
[----:B0-----:R2:W0:Y:S02]  /*9cd0*/  SHFL.DOWN PT, R66, R122, 0x10, 0x1f ;  /* 0x0a001f007a427f89 */ /* 0x00142400000e0000 */
.L_x_5960:
[----:B------:R-:W-:Y:S01]  /*9ce0*/  BSSY B1, `(.L_x_5867) ;  /* 0x000000d000017945 */ /* 0x000fe20003800000 */
[----:B------:R-:W-:Y:S05]  /*9cf0*/  @P0 BRA `(.L_x_5868) ;  /* 0x000000b000000947 */ /* 0x000fea0003800000 */
[C---:B0-----:R-:W-:Y:S02]  /*9d00*/  FMUL.FTZ R65, R231.reuse, R66 ;  /* 0x00000042e7417220 */ /* 0x041fe40000410000 */
[----:B---3--:R-:W-:-:S02]  /*9d10*/  FMUL.FTZ R64, R231, R69 ;  /* 0x00000045e7407220 */ /* 0x008fc40000410000 */
[-C--:B-1----:R-:W-:Y:S02]  /*9d20*/  FFMA.FTZ R65, R71, R70.reuse, -R65 ;  /* 0x0000004647417223 */ /* 0x082fe40000010841 */
[----:B------:R-:W-:Y:S02]  /*9d30*/  FMUL.FTZ R70, R231, R70 ;  /* 0x00000046e7467220 */ /* 0x000fe40000410000 */
[CC--:B----4-:R-:W-:Y:S02]  /*9d40*/  FFMA.FTZ R64, R71.reuse, R67.reuse, -R64 ;  /* 0x0000004347407223 */ /* 0x0d0fe40000010840 */
[----:B------:R-:W-:Y:S02]  /*9d50*/  FFMA.FTZ R123, R71, R66, R70 ;  /* 0x00000042477b7223 */ /* 0x000fe40000010046 */
[----:B------:R-:W-:Y:S02]  /*9d60*/  FMUL.FTZ R66, R231, R67 ;  /* 0x00000043e7427220 */ /* 0x000fe40000410000 */
[----:B--2---:R-:W-:-:S02]  /*9d70*/  FADD.FTZ R68, R68, R65 ;  /* 0x0000004144447221 */ /* 0x004fc40000010000 */
[----:B------:R-:W-:Y:S01]  /*9d80*/  FFMA.FTZ R231, R71, R69, R66 ;  /* 0x0000004547e77223 */ /* 0x000fe20000010042 */
[----:B------:R-:W-:Y:S01]  /*9d90*/  MOV R71, R64 ;  /* 0x0000004000477202 */ /* 0x000fe20000000f00 */
[----:B------:R-:W-:Y:S02]  /*9da0*/  FADD.FTZ R122, R122, R123 ;  /* 0x0000007b7a7a7221 */ /* 0x000fe40000010000 */
.L_x_5868:
[----:B------:R-:W-:Y:S05]  /*9db0*/  BSYNC B1 ;  /* 0x0000000000017941 */ /* 0x000fea0003800000 */
.L_x_5867:
[----:B------:R-:W-:Y:S05]  /*9dc0*/  BRA.DIV ~URZ, `(.L_x_5869) ;  /* 0x000082e27f007947 */ /* 0x000fea000b800000 */
[----:B------:R-:W5:Y:S04]  /*9dd0*/  SHFL.IDX PT, R64, R231, RZ, 0x1f ;  /* 0x00001fffe7407589 */ /* 0x000f6800000e0000 */
[----:B-1----:R-:W1:Y:S04]  /*9de0*/  SHFL.IDX PT, R70, R71, RZ, 0x1f ;  /* 0x00001fff47467589 */ /* 0x002e6800000e0000 */
[----:B---3--:R-:W3:Y:S04]  /*9df0*/  SHFL.IDX PT, R69, R68, RZ, 0x1f ;  /* 0x00001fff44457589 */ /* 0x008ee800000e0000 */
[----:B----4-:R-:W4:Y:S04]  /*9e00*/  SHFL.IDX PT, R67, R122, RZ, 0x1f ;  /* 0x00001fff7a437589 */ /* 0x010f2800000e0000 */
[----:B------:R-:W2:Y:S04]  /*9e10*/  SHFL.IDX PT, R123, R62, RZ, 0x1f ;  /* 0x00001fff3e7b7589 */ /* 0x000ea800000e0000 */
[----:B------:R-:W0:Y:S04]  /*9e20*/  SHFL.IDX PT, R247, R63, RZ, 0x1f ;  /* 0x00001fff3ff77589 */ /* 0x000e2800000e0000 */
[----:B------:R-:W0:Y:S01]  /*9e30*/  SHFL.DOWN PT, R71, R71, 0x1, 0x1f ;  /* 0x08201f0047477f89 */ /* 0x000e2200000e0000 */
[----:B-----5:R-:W-:-:S02]  /*9e40*/  FMUL.FTZ R241, R63, R64 ;  /* 0x000000403ff17220 */ /* 0x020fc40000410000 */
[----:B------:R-:W-:Y:S01]  /*9e50*/  FMUL.FTZ R242, R62, R64 ;  /* 0x000000403ef27220 */ /* 0x000fe20000410000 */
[----:B--2---:R-:W2:Y:S01]  /*9e60*/  SHFL.DOWN PT, R231, R231, 0x1, 0x1f ;  /* 0x08201f00e7e77f89 */ /* 0x004ea200000e0000 */
[C---:B-1----:R-:W-:Y:S02]  /*9e70*/  FMUL.FTZ R244, R60.reuse, R70 ;  /* 0x000000463cf47220 */ /* 0x042fe40000410000 */
[----:B------:R-:W-:Y:S01]  /*9e80*/  FMUL.FTZ R243, R60, R64 ;  /* 0x000000403cf37220 */ /* 0x000fe20000410000 */
[----:B------:R-:W1:Y:S01]  /*9e90*/  SHFL.DOWN PT, R68, R68, 0x1, 0x1f ;  /* 0x08201f0044447f89 */ /* 0x000e6200000e0000 */
[-C--:B------:R-:W-:Y:S02]  /*9ea0*/  FFMA.FTZ R241, R62, R70.reuse, -R241 ;  /* 0x000000463ef17223 */ /* 0x080fe400000108f1 */
[----:B------:R-:W-:Y:S01]  /*9eb0*/  FFMA.FTZ R242, R63, R70, R242 ;  /* 0x000000463ff27223 */ /* 0x000fe200000100f2 */
[----:B------:R-:W0:Y:S04]  /*9ec0*/  SHFL.DOWN PT, R122, R122, 0x1, 0x1f ;  /* 0x08201f007a7a7f89 */ /* 0x000e2800000e0000 */
[----:B------:R-:W0:Y:S04]  /*9ed0*/  SHFL.IDX PT, R245, R61, RZ, 0x1f ;  /* 0x00001fff3df57589 */ /* 0x000e2800000e0000 */
[----:B------:R5:W0:Y:S02]  /*9ee0*/  SHFL.IDX PT, R246, R60, RZ, 0x1f ;  /* 0x00001fff3cf67589 */ /* 0x000a2400000e0000 */
[----:B-----5:R-:W-:-:S02]  /*9ef0*/  FMUL.FTZ R60, R61, R64 ;  /* 0x000000403d3c7220 */ /* 0x020fc40000410000 */
.L_x_5961:
[----:B--234-:R-:W-:Y:S01]  /*9f00*/  ISETP.NE.AND P0, PT, R154, 0x1f, PT ;  /* 0x0000001f9a00780c */ /* 0x01cfe20003f05270 */
        /* <DEDUP_REMOVED lines=18> */
[----:B-1----:R-:W-:Y:S02]  /*a030*/  FADD.FTZ R66, R69, R68 ;  /* 0x0000004445427221 */ /* 0x002fe40000010000 */
[----:B------:R-:W-:-:S02]  /*a040*/  FADD.FTZ R67, R67, R122 ;  /* 0x0000007a43437221 */ /* 0x000fc40000010000 */
.L_x_5871:
[----:B------:R-:W-:Y:S05]  /*a050*/  BSYNC B1 ;  /* 0x0000000000017941 */ /* 0x000fea0003800000 */
.L_x_5870:
[----:B-1----:R-:W0:Y:S04]  /*a060*/  LDS.128 R68, [R249+0x8870] ;  /* 0x00887000f9447984 */ /* 0x002e280000000c00 */
        /* <DEDUP_REMOVED lines=12> */
.L_x_5850:
[----:B-1----:R-:W-:Y:S05]  /*a130*/  BSYNC B0 ;  /* 0x0000000000007941 */ /* 0x002fea0003800000 */
.L_x_5849:
[----:B------:R-:W-:Y:S01]  /*a140*/  WARPSYNC 0xffffffff ;  /* 0xffffffff00007948 */ /* 0x000fe20003800000 */
[----:B------:R-:W-:Y:S02]  /*a150*/  ISETP.NE.AND P0, PT, R154, RZ, PT ;  /* 0x000000ff9a00720c */ /* 0x000fe40003f05270 */
[----:B------:R-:W-:Y:S01]  /*a160*/  BAR.SYNC.DEFER_BLOCKING 0x0 ;  /* 0x0000000000007b1d */ /* 0x000fe20000010000 */
[C---:B------:R-:W-:Y:S02]  /*a170*/  SHF.L.U32 R66, R154.reuse, 0x4, RZ ;  /* 0x000000049a427819 */ /* 0x040fe400000006ff */
[C---:B------:R-:W-:Y:S02]  /*a180*/  IADD3 R69, R154.reuse, 0x580, RZ ;  /* 0x000005809a457810 */ /* 0x040fe40007ffe0ff */
[C---:B------:R-:W-:Y:S01]  /*a190*/  IADD3 R71, R154.reuse, 0x5c0, RZ ;  /* 0x000005c09a477810 */ /* 0x040fe20007ffe0ff */
[----:B------:R-:W-:Y:S01]  /*a1a0*/  BSSY B0, `(.L_x_5872) ;  /* 0x00002bb000007945 */ /* 0x000fe20003800000 */
[----:B------:R-:W-:Y:S01]  /*a1b0*/  IADD3 R123, R154, 0x640, RZ ;  /* 0x000006409a7b7810 */ /* 0x000fe20007ffe0ff */
[----:B------:R-:W1:Y:S04]  /*a1c0*/  LDS.64 R64, [R66+0x8868] ;  /* 0x0088680042407984 */ /* 0x000e680000000a00 */
        /* <DEDUP_REMOVED lines=13> */
[----:B------:R-:W-:Y:S02]  /*a2a0*/  FFMA.FTZ R67, R2, R68, R67 ;  /* 0x0000004402437223 */ /* 0x000fe40000010043 */
[----:B------:R-:W-:Y:S02]  /*a2b0*/  FMUL.FTZ R2, R185, UR36 ;  /* 0x00000024b9027c20 */ /* 0x000fe40008410000 */
[----:B------:R-:W-:-:S02]  /*a2c0*/  FMUL.FTZ R0, R135, R97 ;  /* 0x0000006187007220 */ /* 0x000fc40000410000 */
[C---:B--2---:R-:W-:Y:S02]  /*a2d0*/  FMUL.FTZ R61, R31.reuse, R68 ;  /* 0x000000441f3d7220 */ /* 0x044fe40000410000 */
[C---:B------:R-:W-:Y:S02]  /*a2e0*/  FFMA.FTZ R60, R68.reuse, UR35, -R2 ;  /* 0x00000023443c7c23 */ /* 0x040fe40008010802 */
[-C--:B------:R-:W-:Y:S02]  /*a2f0*/  FFMA.FTZ R31, R31, -R0.reuse, R218 ;  /* 0x800000001f1f7223 */ /* 0x080fe400000100da */
[----:B------:R-:W-:Y:S02]  /*a300*/  FMUL.FTZ R2, R68, UR36 ;  /* 0x0000002444027c20 */ /* 0x000fe40008410000 */
[C---:B------:R-:W-:Y:S02]  /*a310*/  FFMA.FTZ R0, R32.reuse, -R0, R217 ;  /* 0x8000000020007223 */ /* 0x040fe400000100d9 */
[----:B------:R-:W-:-:S02]  /*a320*/  FFMA.FTZ R32, R32, R185, R61 ;  /* 0x000000b920207223 */ /* 0x000fc4000001003d */
[----:B------:R-:W-:Y:S02]  /*a330*/  FFMA.FTZ R61, R185, UR35, R2 ;  /* 0x00000023b93d7c23 */ /* 0x000fe40008010002 */
[----:B------:R-:W-:Y:S02]  /*a340*/  FMUL.FTZ R60, R31, R60 ;  /* 0x0000003c1f3c7220 */ /* 0x000fe40000410000 */
[----:B------:R-:W-:Y:S02]  /*a350*/  FMUL.FTZ R68, R68, R97 ;  /* 0x0000006144447220 */ /* 0x000fe40000410000 */
[----:B------:R-:W-:Y:S02]  /*a360*/  FFMA.FTZ R60, R0, R61, R60 ;  /* 0x0000003d003c7223 */ /* 0x000fe4000001003c */
[----:B------:R-:W-:Y:S02]  /*a370*/  FMUL.FTZ R62, R185, R97 ;  /* 0x00000061b93e7220 */ /* 0x000fe40000410000 */
[----:B------:R-:W-:-:S02]  /*a380*/  FMUL.FTZ R61, R31, R68 ;  /* 0x000000441f3d7220 */ /* 0x000fc40000410000 */
[----:B------:R-:W-:Y:S01]  /*a390*/  FADD.FTZ R184, -R184, R67 ;  /* 0x00000043b8b87221 */ /* 0x000fe20000010100 */
[----:B------:R-:W-:Y:S01]  /*a3a0*/  IADD3 R67, R154, 0x540, RZ ;  /* 0x000005409a437810 */ /* 0x000fe20007ffe0ff */
[----:B------:R-:W-:Y:S02]  /*a3b0*/  FADD.FTZ R64, R183, R64 ;  /* 0x00000040b7407221 */ /* 0x000fe40000010000 */
[-C--:B------:R-:W-:Y:S02]  /*a3c0*/  FMUL.FTZ R31, R31, R62.reuse ;  /* 0x0000003e1f1f7220 */ /* 0x080fe40000410000 */
[----:B------:R-:W-:Y:S02]  /*a3d0*/  FFMA.FTZ R2, R0, R62, R61 ;  /* 0x0000003e00027223 */ /* 0x000fe4000001003d */
[C---:B------:R-:W-:Y:S02]  /*a3e0*/  FMUL.FTZ R61, R3.reuse, -R184 ;  /* 0x800000b8033d7220 */ /* 0x040fe40000410000 */
[----:B------:R-:W-:-:S02]  /*a3f0*/  FMUL.FTZ R3, R3, -R64 ;  /* 0x8000004003037220 */ /* 0x000fc40000410000 */
[----:B------:R-:W-:Y:S01]  /*a400*/  FFMA.FTZ R0, R0, R68, -R31 ;  /* 0x0000004400007223 */ /* 0x000fe2000001081f */
[----:B------:R-:W-:Y:S01]  /*a410*/  SHF.L.U32 R31, R154, 0x5, RZ ;  /* 0x000000059a1f7819 */ /* 0x000fe200000006ff */
[----:B------:R-:W-:Y:S02]  /*a420*/  FMUL.FTZ R70, R135, R62 ;  /* 0x0000003e87467220 */ /* 0x000fe40000410000 */
[C---:B------:R-:W-:Y:S01]  /*a430*/  FFMA.FTZ R62, R4.reuse, R64, -R61 ;  /* 0x00000040043e7223 */ /* 0x040fe2000001083d */
[----:B------:R-:W-:Y:S01]  /*a440*/  LEA.HI.SX32 R31, R31, R31, 0x1b ;  /* 0x0000001f1f1f7211 */ /* 0x000fe200078fdaff */
[-C--:B------:R-:W-:Y:S02]  /*a450*/  FFMA.FTZ R61, R4, R184.reuse, R3 ;  /* 0x000000b8043d7223 */ /* 0x080fe40000010003 */
[----:B------:R-:W-:Y:S02]  /*a460*/  FMUL.FTZ R3, R136, R101 ;  /* 0x0000006588037220 */ /* 0x000fe40000410000 */
[C---:B------:R-:W-:Y:S01]  /*a470*/  FMUL.FTZ R63, R33.reuse, R184 ;  /* 0x000000b8213f7220 */ /* 0x040fe20000410000 */
[----:B------:R1:W-:Y:S01]  /*a480*/  STS [R31.X4+0x4278], R70 ;  /* 0x004278461f007388 */ /* 0x0003e20000004800 */
[----:B------:R-:W-:-:S02]  /*a490*/  FFMA.FTZ R33, R33, -R3, R215 ;  /* 0x8000000321217223 */ /* 0x000fc400000100d7 */
[C---:B------:R-:W-:Y:S02]  /*a4a0*/  FFMA.FTZ R4, R34.reuse, -R3, R216 ;  /* 0x8000000322047223 */ /* 0x040fe400000100d8 */
[----:B------:R-:W-:Y:S02]  /*a4b0*/  FFMA.FTZ R3, R34, R64, R63 ;  /* 0x0000004022037223 */ /* 0x000fe4000001003f */
[----:B------:R-:W-:Y:S02]  /*a4c0*/  FMUL.FTZ R63, R64, UR36 ;  /* 0x00000024403f7c20 */ /* 0x000fe40008410000 */
[----:B------:R-:W-:Y:S02]  /*a4d0*/  FFMA.FTZ R91, R32, R97, R91 ;  /* 0x00000061205b7223 */ /* 0x000fe4000001005b */
[----:B-1----:R-:W-:Y:S02]  /*a4e0*/  FFMA.FTZ R70, R135, R32, R60 ;  /* 0x0000002087467223 */ /* 0x002fe4000001003c */
[----:B------:R-:W-:-:S02]  /*a4f0*/  FMUL.FTZ R32, R184, UR36 ;  /* 0x00000024b8207c20 */ /* 0x000fc40008410000 */
[C---:B------:R-:W-:Y:S02]  /*a500*/  FFMA.FTZ R34, R184.reuse, UR35, -R63 ;  /* 0x00000023b8227c23 */ /* 0x040fe4000801083f */
[-C--:B------:R-:W-:Y:S02]  /*a510*/  FMUL.FTZ R65, R184, R101.reuse ;  /* 0x00000065b8417220 */ /* 0x080fe40000410000 */
[----:B------:R-:W-:Y:S02]  /*a520*/  FMUL.FTZ R63, R64, R101 ;  /* 0x00000065403f7220 */ /* 0x000fe40000410000 */
[----:B------:R-:W-:Y:S02]  /*a530*/  FADD.FTZ R182, -R182, R61 ;  /* 0x0000003db6b67221 */ /* 0x000fe40000010100 */
[----:B------:R-:W-:Y:S02]  /*a540*/  FFMA.FTZ R61, R64, UR35, R32 ;  /* 0x00000023403d7c23 */ /* 0x000fe40008010020 */
[----:B------:R-:W-:-:S02]  /*a550*/  FMUL.FTZ R32, R33, R65 ;  /* 0x0000004121207220 */ /* 0x000fc40000410000 */
[C---:B------:R-:W-:Y:S02]  /*a560*/  FMUL.FTZ R34, R33.reuse, R34 ;  /* 0x0000002221227220 */ /* 0x040fe40000410000 */
[-C--:B------:R-:W-:Y:S02]  /*a570*/  FMUL.FTZ R60, R33, R63.reuse ;  /* 0x0000003f213c7220 */ /* 0x080fe40000410000 */
[----:B------:R-:W-:Y:S02]  /*a580*/  FADD.FTZ R181, R181, R62 ;  /* 0x0000003eb5b57221 */ /* 0x000fe40000010000 */
[C---:B------:R-:W-:Y:S02]  /*a590*/  FFMA.FTZ R33, R4.reuse, R63, R32 ;  /* 0x0000003f04217223 */ /* 0x040fe40000010020 */
[C---:B------:R-:W-:Y:S02]  /*a5a0*/  FFMA.FTZ R32, R4.reuse, R65, -R60 ;  /* 0x0000004104207223 */ /* 0x040fe4000001083c */
[----:B------:R-:W-:-:S02]  /*a5b0*/  FFMA.FTZ R62, R4, R61, R34 ;  /* 0x0000003d043e7223 */ /* 0x000fc40000010022 */
[CC--:B------:R-:W-:Y:S02]  /*a5c0*/  FMUL.FTZ R4, R5.reuse, -R182.reuse ;  /* 0x800000b605047220 */ /* 0x0c0fe40000410000 */
[----:B------:R-:W-:Y:S02]  /*a5d0*/  FMUL.FTZ R5, R5, -R181 ;  /* 0x800000b505057220 */ /* 0x000fe40000410000 */
[----:B------:R-:W-:Y:S02]  /*a5e0*/  FMUL.FTZ R34, R137, R105 ;  /* 0x0000006989227220 */ /* 0x000fe40000410000 */
[----:B------:R-:W-:Y:S02]  /*a5f0*/  FFMA.FTZ R4, R6, R181, -R4 ;  /* 0x000000b506047223 */ /* 0x000fe40000010804 */
[----:B------:R-:W-:Y:S02]  /*a600*/  FMUL.FTZ R61, R181, UR36 ;  /* 0x00000024b53d7c20 */ /* 0x000fe40008410000 */
[----:B------:R-:W-:-:S02]  /*a610*/  FMUL.FTZ R60, R35, R182 ;  /* 0x000000b6233c7220 */ /* 0x000fc40000410000 */
[----:B------:R-:W-:Y:S02]  /*a620*/  FFMA.FTZ R5, R6, R182, R5 ;  /* 0x000000b606057223 */ /* 0x000fe40000010005 */
[-C--:B------:R-:W-:Y:S02]  /*a630*/  FFMA.FTZ R35, R35, -R34.reuse, R213 ;  /* 0x8000002223237223 */ /* 0x080fe400000100d5 */
[----:B------:R-:W-:Y:S02]  /*a640*/  FFMA.FTZ R6, R36, -R34, R214 ;  /* 0x8000002224067223 */ /* 0x000fe400000100d6 */
[----:B------:R-:W-:Y:S02]  /*a650*/  FADD.FTZ R179, R179, R4 ;  /* 0x00000004b3b37221 */ /* 0x000fe40000010000 */
[C---:B------:R-:W-:Y:S02]  /*a660*/  FMUL.FTZ R34, R182.reuse, UR36 ;  /* 0x00000024b6227c20 */ /* 0x040fe40008410000 */
[----:B------:R-:W-:-:S02]  /*a670*/  FFMA.FTZ R4, R182, UR35, -R61 ;  /* 0x00000023b6047c23 */ /* 0x000fc4000801083d */
[C---:B------:R-:W-:Y:S02]  /*a680*/  FMUL.FTZ R64, R136.reuse, R63 ;  /* 0x0000003f88407220 */ /* 0x040fe40000410000 */
[----:B------:R-:W-:Y:S02]  /*a690*/  FFMA.FTZ R92, R3, R101, R92 ;  /* 0x00000065035c7223 */ /* 0x000fe4000001005c */
[----:B------:R-:W-:Y:S01]  /*a6a0*/  FFMA.FTZ R63, R136, R3, R62 ;  /* 0x00000003883f7223 */ /* 0x000fe2000001003e */
[----:B------:R-:W-:Y:S01]  /*a6b0*/  STS [R31.X4+0x4270], R64 ;  /* 0x004270401f007388 */ /* 0x000fe20000004800 */
[----:B------:R-:W-:Y:S02]  /*a6c0*/  FFMA.FTZ R3, R181, UR35, R34 ;  /* 0x00000023b5037c23 */ /* 0x000fe40008010022 */
[----:B------:R-:W-:Y:S02]  /*a6d0*/  FMUL.FTZ R4, R35, R4 ;  /* 0x0000000423047220 */ /* 0x000fe40000410000 */
[----:B------:R-:W-:-:S02]  /*a6e0*/  FADD.FTZ R180, -R180, R5 ;  /* 0x00000005b4b47221 */ /* 0x000fc40000010100 */
[----:B------:R-:W-:Y:S02]  /*a6f0*/  FMUL.FTZ R182, R182, R105 ;  /* 0x00000069b6b67220 */ /* 0x000fe40000410000 */
[----:B------:R-:W-:Y:S02]  /*a700*/  FFMA.FTZ R36, R36, R181, R60 ;  /* 0x000000b524247223 */ /* 0x000fe4000001003c */
[----:B------:R-:W-:Y:S02]  /*a710*/  FMUL.FTZ R34, R181, R105 ;  /* 0x00000069b5227220 */ /* 0x000fe40000410000 */
[----:B------:R-:W-:Y:S02]  /*a720*/  FFMA.FTZ R60, R6, R3, R4 ;  /* 0x00000003063c7223 */ /* 0x000fe40000010004 */
[----:B------:R-:W-:Y:S02]  /*a730*/  FMUL.FTZ R3, R7, -R180 ;  /* 0x800000b407037220 */ /* 0x000fe40000410000 */
[----:B------:R-:W-:-:S02]  /*a740*/  FMUL.FTZ R5, R35, R182 ;  /* 0x000000b623057220 */ /* 0x000fc40000410000 */
[-C--:B------:R-:W-:Y:S02]  /*a750*/  FMUL.FTZ R7, R7, -R179.reuse ;  /* 0x800000b307077220 */ /* 0x080fe40000410000 */
[-C--:B------:R-:W-:Y:S02]  /*a760*/  FMUL.FTZ R61, R35, R34.reuse ;  /* 0x00000022233d7220 */ /* 0x080fe40000410000 */
[-C--:B------:R-:W-:Y:S02]  /*a770*/  FMUL.FTZ R62, R137, R34.reuse ;  /* 0x00000022893e7220 */ /* 0x080fe40000410000 */
[----:B------:R-:W-:Y:S02]  /*a780*/  FFMA.FTZ R35, R6, R34, R5 ;  /* 0x0000002206237223 */ /* 0x000fe40000010005 */
[C---:B------:R-:W-:Y:S01]  /*a790*/  FFMA.FTZ R4, R8.reuse, R179, -R3 ;  /* 0x000000b308047223 */ /* 0x040fe20000010803 */
[----:B------:R1:W-:Y:S01]  /*a7a0*/  STS [R31.X4+0x4268], R62 ;  /* 0x0042683e1f007388 */ /* 0x0003e20000004800 */
[----:B------:R-:W-:-:S02]  /*a7b0*/  FFMA.FTZ R7, R8, R180, R7 ;  /* 0x000000b408077223 */ /* 0x000fc40000010007 */
[----:B------:R-:W-:Y:S02]  /*a7c0*/  FMUL.FTZ R5, R138, R113 ;  /* 0x000000718a057220 */ /* 0x000fe40000410000 */
[----:B------:R-:W-:Y:S02]  /*a7d0*/  FMUL.FTZ R8, R179, UR36 ;  /* 0x00000024b3087c20 */ /* 0x000fe40008410000 */
[----:B------:R-:W-:Y:S02]  /*a7e0*/  FFMA.FTZ R34, R6, R182, -R61 ;  /* 0x000000b606227223 */ /* 0x000fe4000001083d */
[----:B------:R-:W-:Y:S02]  /*a7f0*/  FMUL.FTZ R6, R37, R180 ;  /* 0x000000b425067220 */ /* 0x000fe40000410000 */
[----:B------:R-:W-:Y:S02]  /*a800*/  FADD.FTZ R177, R177, R4 ;  /* 0x00000004b1b17221 */ /* 0x000fe40000010000 */
[----:B------:R-:W-:-:S02]  /*a810*/  FFMA.FTZ R37, R37, -R5, R211 ;  /* 0x8000000525257223 */ /* 0x000fc400000100d3 */
[----:B------:R-:W-:Y:S02]  /*a820*/  FFMA.FTZ R93, R36, R105, R93 ;  /* 0x00000069245d7223 */ /* 0x000fe4000001005d */
[----:B-1----:R-:W-:Y:S02]  /*a830*/  FFMA.FTZ R62, R137, R36, R60 ;  /* 0x00000024893e7223 */ /* 0x002fe4000001003c */
[C---:B------:R-:W-:Y:S02]  /*a840*/  FFMA.FTZ R8, R180.reuse, UR35, -R8 ;  /* 0x00000023b4087c23 */ /* 0x040fe40008010808 */
[-C--:B------:R-:W-:Y:S02]  /*a850*/  FMUL.FTZ R4, R180, R113.reuse ;  /* 0x00000071b4047220 */ /* 0x080fe40000410000 */
[----:B------:R-:W-:Y:S02]  /*a860*/  FMUL.FTZ R36, R179, R113 ;  /* 0x00000071b3247220 */ /* 0x000fe40000410000 */
[----:B------:R-:W-:-:S02]  /*a870*/  FFMA.FTZ R3, R38, R179, R6 ;  /* 0x000000b326037223 */ /* 0x000fc40000010006 */
[----:B------:R-:W-:Y:S02]  /*a880*/  FMUL.FTZ R6, R180, UR36 ;  /* 0x00000024b4067c20 */ /* 0x000fe40008410000 */
[----:B------:R-:W-:Y:S02]  /*a890*/  FADD.FTZ R178, -R178, R7 ;  /* 0x00000007b2b27221 */ /* 0x000fe40000010100 */
[C---:B------:R-:W-:Y:S02]  /*a8a0*/  FMUL.FTZ R7, R37.reuse, R4 ;  /* 0x0000000425077220 */ /* 0x040fe40000410000 */
[C---:B------:R-:W-:Y:S02]  /*a8b0*/  FMUL.FTZ R8, R37.reuse, R8 ;  /* 0x0000000825087220 */ /* 0x040fe40000410000 */
[----:B------:R-:W-:Y:S02]  /*a8c0*/  FFMA.FTZ R5, R38, -R5, R212 ;  /* 0x8000000526057223 */ /* 0x000fe400000100d4 */
[----:B------:R-:W-:-:S02]  /*a8d0*/  FMUL.FTZ R37, R37, R36 ;  /* 0x0000002425257220 */ /* 0x000fc40000410000 */
[----:B------:R-:W-:Y:S02]  /*a8e0*/  FFMA.FTZ R6, R179, UR35, R6 ;  /* 0x00000023b3067c23 */ /* 0x000fe40008010006 */
[CC--:B------:R-:W-:Y:S02]  /*a8f0*/  FMUL.FTZ R60, R138.reuse, R4.reuse ;  /* 0x000000048a3c7220 */ /* 0x0c0fe40000410000 */
[----:B------:R-:W-:Y:S02]  /*a900*/  FFMA.FTZ R37, R5, R4, -R37 ;  /* 0x0000000405257223 */ /* 0x000fe40000010825 */
[----:B------:R-:W-:Y:S01]  /*a910*/  FMUL.FTZ R38, R138, R36 ;  /* 0x000000248a267220 */ /* 0x000fe20000410000 */
[----:B------:R-:W-:Y:S01]  /*a920*/  STS [R31.X4+0x4264], R60 ;  /* 0x0042643c1f007388 */ /* 0x000fe20000004800 */
[----:B------:R-:W-:Y:S02]  /*a930*/  FMUL.FTZ R4, R9, -R178 ;  /* 0x800000b209047220 */ /* 0x000fe40000410000 */
[C---:B------:R-:W-:Y:S01]  /*a940*/  FFMA.FTZ R36, R5.reuse, R36, R7 ;  /* 0x0000002405247223 */ /* 0x040fe20000010007 */
[----:B------:R1:W-:Y:S01]  /*a950*/  STS [R31.X4+0x4260], R38 ;  /* 0x004260261f007388 */ /* 0x0003e20000004800 */
[----:B------:R-:W-:-:S02]  /*a960*/  FFMA.FTZ R8, R5, R6, R8 ;  /* 0x0000000605087223 */ /* 0x000fc40000010008 */
[----:B------:R-:W-:Y:S02]  /*a970*/  FMUL.FTZ R5, R139, R117 ;  /* 0x000000758b057220 */ /* 0x000fe40000410000 */
[-C--:B------:R-:W-:Y:S02]  /*a980*/  FMUL.FTZ R9, R9, -R177.reuse ;  /* 0x800000b109097220 */ /* 0x080fe40000410000 */
[----:B------:R-:W-:Y:S02]  /*a990*/  FMUL.FTZ R6, R39, R178 ;  /* 0x000000b227067220 */ /* 0x000fe40000410000 */
[----:B------:R-:W-:Y:S02]  /*a9a0*/  FFMA.FTZ R4, R10, R177, -R4 ;  /* 0x000000b10a047223 */ /* 0x000fe40000010804 */
[----:B------:R-:W-:Y:S02]  /*a9b0*/  FMUL.FTZ R7, R177, UR36 ;  /* 0x00000024b1077c20 */ /* 0x000fe40008410000 */
[----:B------:R-:W-:-:S02]  /*a9c0*/  FFMA.FTZ R39, R39, -R5, R209 ;  /* 0x8000000527277223 */ /* 0x000fc400000100d1 */
[----:B------:R-:W-:Y:S02]  /*a9d0*/  FFMA.FTZ R61, R138, R3, R8 ;  /* 0x000000038a3d7223 */ /* 0x000fe40000010008 */
[----:B------:R-:W-:Y:S02]  /*a9e0*/  FADD.FTZ R119, R62, R119 ;  /* 0x000000773e777221 */ /* 0x000fe40000010000 */
[----:B------:R-:W-:Y:S02]  /*a9f0*/  FFMA.FTZ R9, R10, R178, R9 ;  /* 0x000000b20a097223 */ /* 0x000fe40000010009 */
[----:B------:R-:W-:Y:S02]  /*aa00*/  FFMA.FTZ R5, R40, -R5, R210 ;  /* 0x8000000528057223 */ /* 0x000fe400000100d2 */
[----:B------:R-:W-:Y:S02]  /*aa10*/  FMUL.FTZ R8, R178, R117 ;  /* 0x00000075b2087220 */ /* 0x000fe40000410000 */
[----:B------:R-:W-:-:S02]  /*aa20*/  FFMA.FTZ R40, R40, R177, R6 ;  /* 0x000000b128287223 */ /* 0x000fc40000010006 */
[----:B------:R-:W-:Y:S01]  /*aa30*/  FADD.FTZ R62, R175, R4 ;  /* 0x00000004af3e7221 */ /* 0x000fe20000010000 */
[----:B------:R-:W-:Y:S01]  /*aa40*/  IADD3 R175, R154, 0x7c0, RZ ;  /* 0x000007c09aaf7810 */ /* 0x000fe20007ffe0ff */
[----:B------:R-:W-:Y:S02]  /*aa50*/  FMUL.FTZ R10, R177, R117 ;  /* 0x00000075b10a7220 */ /* 0x000fe40000410000 */
[C---:B------:R-:W-:Y:S02]  /*aa60*/  FMUL.FTZ R6, R178.reuse, UR36 ;  /* 0x00000024b2067c20 */ /* 0x040fe40008410000 */
[----:B------:R-:W-:Y:S02]  /*aa70*/  FFMA.FTZ R4, R178, UR35, -R7 ;  /* 0x00000023b2047c23 */ /* 0x000fe40008010807 */
[----:B------:R-:W-:Y:S02]  /*aa80*/  FFMA.FTZ R94, R3, R113, R94 ;  /* 0x00000071035e7223 */ /* 0x000fe4000001005e */
[----:B------:R-:W-:-:S02]  /*aa90*/  FADD.FTZ R176, -R176, R9 ;  /* 0x00000009b0b07221 */ /* 0x000fc40000010100 */
[C---:B------:R-:W-:Y:S02]  /*aaa0*/  FMUL.FTZ R3, R39.reuse, R8 ;  /* 0x0000000827037220 */ /* 0x040fe40000410000 */
[----:B------:R-:W-:Y:S02]  /*aab0*/  FMUL.FTZ R9, R39, R10 ;  /* 0x0000000a27097220 */ /* 0x000fe40000410000 */
[----:B------:R-:W-:Y:S01]  /*aac0*/  FFMA.FTZ R6, R177, UR35, R6 ;  /* 0x00000023b1067c23 */ /* 0x000fe20008010006 */
[----:B------:R-:W-:Y:S01]  /*aad0*/  IADD3 R177, R154, 0x200, RZ ;  /* 0x000002009ab17810 */ /* 0x000fe20007ffe0ff */
[----:B------:R-:W-:Y:S02]  /*aae0*/  FMUL.FTZ R4, R39, R4 ;  /* 0x0000000427047220 */ /* 0x000fe40000410000 */
[-C--:B-1----:R-:W-:Y:S02]  /*aaf0*/  FMUL.FTZ R38, R139, R10.reuse ;  /* 0x0000000a8b267220 */ /* 0x082fe40000410000 */
[----:B------:R-:W-:-:S02]  /*ab00*/  FFMA.FTZ R10, R5, R10, R3 ;  /* 0x0000000a050a7223 */ /* 0x000fc40000010003 */
[-C--:B------:R-:W-:Y:S01]  /*ab10*/  FMUL.FTZ R60, R139, R8.reuse ;  /* 0x000000088b3c7220 */ /* 0x080fe20000410000 */
[----:B------:R1:W-:Y:S01]  /*ab20*/  STS [R31.X4+0x4258], R38 ;  /* 0x004258261f007388 */ /* 0x0003e20000004800 */
[----:B------:R-:W-:Y:S02]  /*ab30*/  FFMA.FTZ R9, R5, R8, -R9 ;  /* 0x0000000805097223 */ /* 0x000fe40000010809 */
[-C--:B------:R-:W-:Y:S01]  /*ab40*/  FMUL.FTZ R3, R11, -R176.reuse ;  /* 0x800000b00b037220 */ /* 0x080fe20000410000 */
[----:B------:R-:W-:Y:S01]  /*ab50*/  STS [R31.X4+0x425c], R60 ;  /* 0x00425c3c1f007388 */ /* 0x000fe20000004800 */
[----:B------:R-:W-:Y:S02]  /*ab60*/  FMUL.FTZ R7, R41, R176 ;  /* 0x000000b029077220 */ /* 0x000fe40000410000 */
[----:B------:R-:W-:Y:S02]  /*ab70*/  FFMA.FTZ R8, R5, R6, R4 ;  /* 0x0000000605087223 */ /* 0x000fe40000010004 */
[----:B------:R-:W-:-:S02]  /*ab80*/  FMUL.FTZ R5, R140, R124 ;  /* 0x0000007c8c057220 */ /* 0x000fc40000410000 */
[-C--:B------:R-:W-:Y:S02]  /*ab90*/  FMUL.FTZ R11, R11, -R62.reuse ;  /* 0x8000003e0b0b7220 */ /* 0x080fe40000410000 */
[-C--:B------:R-:W-:Y:S02]  /*aba0*/  FFMA.FTZ R4, R12, R62.reuse, -R3 ;  /* 0x0000003e0c047223 */ /* 0x080fe40000010803 */
[----:B------:R-:W-:Y:S02]  /*abb0*/  FFMA.FTZ R39, R42, R62, R7 ;  /* 0x0000003e2a277223 */ /* 0x000fe40000010007 */
[----:B------:R-:W-:Y:S02]  /*abc0*/  FFMA.FTZ R7, R139, R40, R8 ;  /* 0x000000288b077223 */ /* 0x000fe40000010008 */
[----:B------:R-:W-:Y:S02]  /*abd0*/  FMUL.FTZ R3, R176, UR36 ;  /* 0x00000024b0037c20 */ /* 0x000fe40008410000 */
[----:B------:R-:W-:-:S02]  /*abe0*/  FFMA.FTZ R41, R41, -R5, R207 ;  /* 0x8000000529297223 */ /* 0x000fc400000100cf */
[----:B------:R-:W-:Y:S02]  /*abf0*/  FMUL.FTZ R8, R176, R124 ;  /* 0x0000007cb0087220 */ /* 0x000fe40000410000 */
[----:B------:R-:W-:Y:S02]  /*ac00*/  FFMA.FTZ R11, R12, R176, R11 ;  /* 0x000000b00c0b7223 */ /* 0x000fe4000001000b */
[----:B------:R-:W-:Y:S02]  /*ac10*/  FFMA.FTZ R5, R42, -R5, R208 ;  /* 0x800000052a057223 */ /* 0x000fe400000100d0 */
[----:B------:R-:W-:Y:S02]  /*ac20*/  FMUL.FTZ R6, R62, UR36 ;  /* 0x000000243e067c20 */ /* 0x000fe40008410000 */
[----:B------:R-:W-:Y:S01]  /*ac30*/  FADD.FTZ R42, R173, R4 ;  /* 0x00000004ad2a7221 */ /* 0x000fe20000010000 */
[----:B------:R-:W-:Y:S01]  /*ac40*/  IADD3 R173, R154, 0x780, RZ ;  /* 0x000007809aad7810 */ /* 0x000fe20007ffe0ff */
[----:B------:R-:W-:-:S02]  /*ac50*/  FFMA.FTZ R4, R62, UR35, R3 ;  /* 0x000000233e047c23 */ /* 0x000fc40008010003 */
[----:B------:R-:W-:Y:S01]  /*ac60*/  FMUL.FTZ R12, R62, R124 ;  /* 0x0000007c3e0c7220 */ /* 0x000fe20000410000 */
[----:B------:R-:W-:Y:S01]  /*ac70*/  LEA.HI.SX32 R62, R175, R154, 0x1b ;  /* 0x0000009aaf3e7211 */ /* 0x000fe200078fdaff */
[C---:B------:R-:W-:Y:S02]  /*ac80*/  FMUL.FTZ R3, R41.reuse, R8 ;  /* 0x0000000829037220 */ /* 0x040fe40000410000 */
[----:B------:R-:W-:Y:S02]  /*ac90*/  FADD.FTZ R174, -R174, R11 ;  /* 0x0000000baeae7221 */ /* 0x000fe40000010100 */
[----:B------:R-:W-:Y:S02]  /*aca0*/  FFMA.FTZ R6, R176, UR35, -R6 ;  /* 0x00000023b0067c23 */ /* 0x000fe40008010806 */
[-C--:B------:R-:W-:Y:S02]  /*acb0*/  FMUL.FTZ R11, R41, R12.reuse ;  /* 0x0000000c290b7220 */ /* 0x080fe40000410000 */
[----:B-1----:R-:W-:-:S02]  /*acc0*/  FMUL.FTZ R38, R140, R12 ;  /* 0x0000000c8c267220 */ /* 0x002fc40000410000 */
[----:B------:R-:W-:Y:S02]  /*acd0*/  FFMA.FTZ R12, R5, R12, R3 ;  /* 0x0000000c050c7223 */ /* 0x000fe40000010003 */
[----:B------:R-:W-:Y:S01]  /*ace0*/  FMUL.FTZ R3, R13, -R174 ;  /* 0x800000ae0d037220 */ /* 0x000fe20000410000 */
[----:B------:R-:W-:Y:S01]  /*acf0*/  STS [R31.X4+0x4250], R38 ;  /* 0x004250261f007388 */ /* 0x000fe20000004800 */
[----:B------:R-:W-:Y:S02]  /*ad00*/  FMUL.FTZ R6, R41, R6 ;  /* 0x0000000629067220 */ /* 0x000fe40000410000 */
[----:B------:R-:W-:Y:S02]  /*ad10*/  FMUL.FTZ R13, R13, -R42 ;  /* 0x8000002a0d0d7220 */ /* 0x000fe40000410000 */
[----:B------:R-:W-:Y:S02]  /*ad20*/  FFMA.FTZ R6, R5, R4, R6 ;  /* 0x0000000405067223 */ /* 0x000fe40000010006 */
[----:B------:R-:W-:-:S02]  /*ad30*/  FFMA.FTZ R13, R14, R174, R13 ;  /* 0x000000ae0e0d7223 */ /* 0x000fc4000001000d */
[----:B------:R-:W-:Y:S02]  /*ad40*/  FFMA.FTZ R4, R14, R42, -R3 ;  /* 0x0000002a0e047223 */ /* 0x000fe40000010803 */
[----:B------:R-:W-:Y:S02]  /*ad50*/  FADD.FTZ R172, -R172, R13 ;  /* 0x0000000dacac7221 */ /* 0x000fe40000010100 */
[----:B------:R-:W-:Y:S02]  /*ad60*/  FADD.FTZ R171, R171, R4 ;  /* 0x00000004abab7221 */ /* 0x000fe40000010000 */
[C---:B------:R-:W-:Y:S02]  /*ad70*/  FMUL.FTZ R3, R15.reuse, -R172 ;  /* 0x800000ac0f037220 */ /* 0x040fe40000410000 */
[----:B------:R-:W-:Y:S02]  /*ad80*/  FMUL.FTZ R15, R15, -R171 ;  /* 0x800000ab0f0f7220 */ /* 0x000fe40000410000 */
[----:B------:R-:W-:-:S02]  /*ad90*/  FFMA.FTZ R11, R5, R8, -R11 ;  /* 0x00000008050b7223 */ /* 0x000fc4000001080b */
[----:B------:R-:W-:Y:S02]  /*ada0*/  FMUL.FTZ R5, R141, R125 ;  /* 0x0000007d8d057220 */ /* 0x000fe40000410000 */
[----:B------:R-:W-:Y:S02]  /*adb0*/  FADD.FTZ R116, R7, R116 ;  /* 0x0000007407747221 */ /* 0x000fe40000010000 */
[C---:B------:R-:W-:Y:S02]  /*adc0*/  FFMA.FTZ R15, R16.reuse, R172, R15 ;  /* 0x000000ac100f7223 */ /* 0x040fe4000001000f */
[----:B------:R-:W-:Y:S02]  /*add0*/  FMUL.FTZ R7, R43, R174 ;  /* 0x000000ae2b077220 */ /* 0x000fe40000410000 */
[----:B------:R-:W-:Y:S02]  /*ade0*/  FFMA.FTZ R4, R16, R171, -R3 ;  /* 0x000000ab10047223 */ /* 0x000fe40000010803 */
[----:B------:R-:W-:-:S02]  /*adf0*/  FFMA.FTZ R95, R40, R117, R95 ;  /* 0x00000075285f7223 */ /* 0x000fc4000001005f */
[-C--:B------:R-:W-:Y:S02]  /*ae00*/  FFMA.FTZ R43, R43, -R5.reuse, R205 ;  /* 0x800000052b2b7223 */ /* 0x080fe400000100cd */
[----:B------:R-:W-:Y:S02]  /*ae10*/  FMUL.FTZ R40, R140, R8 ;  /* 0x000000088c287220 */ /* 0x000fe40000410000 */
[----:B------:R-:W-:Y:S02]  /*ae20*/  FFMA.FTZ R5, R44, -R5, R206 ;  /* 0x800000052c057223 */ /* 0x000fe400000100ce */
[----:B------:R-:W-:Y:S01]  /*ae30*/  FADD.FTZ R170, -R170, R15 ;  /* 0x0000000faaaa7221 */ /* 0x000fe20000010100 */
[----:B------:R1:W-:Y:S01]  /*ae40*/  STS [R31.X4+0x4254], R40 ;  /* 0x004254281f007388 */ /* 0x0003e20000004800 */
[----:B------:R-:W-:Y:S02]  /*ae50*/  FFMA.FTZ R44, R44, R42, R7 ;  /* 0x0000002a2c2c7223 */ /* 0x000fe40000010007 */
[----:B------:R-:W-:-:S02]  /*ae60*/  FADD.FTZ R169, R169, R4 ;  /* 0x00000004a9a97221 */ /* 0x000fc40000010000 */
[----:B------:R-:W-:Y:S02]  /*ae70*/  FMUL.FTZ R7, R42, UR36 ;  /* 0x000000242a077c20 */ /* 0x000fe40008410000 */
[C---:B------:R-:W-:Y:S02]  /*ae80*/  FMUL.FTZ R3, R17.reuse, -R170 ;  /* 0x800000aa11037220 */ /* 0x040fe40000410000 */
[----:B------:R-:W-:Y:S02]  /*ae90*/  FMUL.FTZ R17, R17, -R169 ;  /* 0x800000a911117220 */ /* 0x000fe40000410000 */
[----:B-1----:R-:W-:Y:S02]  /*aea0*/  FFMA.FTZ R40, R140, R39, R6 ;  /* 0x000000278c287223 */ /* 0x002fe40000010006 */
[C---:B------:R-:W-:Y:S02]  /*aeb0*/  FFMA.FTZ R8, R174.reuse, UR35, -R7 ;  /* 0x00000023ae087c23 */ /* 0x040fe40008010807 */
[----:B------:R-:W-:-:S02]  /*aec0*/  FMUL.FTZ R16, R174, R125 ;  /* 0x0000007dae107220 */ /* 0x000fc40000410000 */
[----:B------:R-:W-:Y:S02]  /*aed0*/  FMUL.FTZ R6, R174, UR36 ;  /* 0x00000024ae067c20 */ /* 0x000fe40008410000 */
[----:B------:R-:W-:Y:S02]  /*aee0*/  FMUL.FTZ R14, R42, R125 ;  /* 0x0000007d2a0e7220 */ /* 0x000fe40000410000 */
[C---:B------:R-:W-:Y:S02]  /*aef0*/  FFMA.FTZ R17, R18.reuse, R170, R17 ;  /* 0x000000aa12117223 */ /* 0x040fe40000010011 */
[C---:B------:R-:W-:Y:S02]  /*af00*/  FMUL.FTZ R13, R43.reuse, R16 ;  /* 0x000000102b0d7220 */ /* 0x040fe40000410000 */
[----:B------:R-:W-:Y:S02]  /*af10*/  FMUL.FTZ R8, R43, R8 ;  /* 0x000000082b087220 */ /* 0x000fe40000410000 */
[----:B------:R-:W-:-:S02]  /*af20*/  FFMA.FTZ R4, R18, R169, -R3 ;  /* 0x000000a912047223 */ /* 0x000fc40000010803 */
[----:B------:R-:W-:Y:S02]  /*af30*/  FFMA.FTZ R6, R42, UR35, R6 ;  /* 0x000000232a067c23 */ /* 0x000fe40008010006 */
[----:B------:R-:W-:Y:S02]  /*af40*/  FMUL.FTZ R43, R43, R14 ;  /* 0x0000000e2b2b7220 */ /* 0x000fe40000410000 */
[----:B------:R-:W-:Y:S02]  /*af50*/  FMUL.FTZ R3, R142, R126 ;  /* 0x0000007e8e037220 */ /* 0x000fe40000410000 */
[----:B------:R-:W-:Y:S02]  /*af60*/  FADD.FTZ R168, -R168, R17 ;  /* 0x00000011a8a87221 */ /* 0x000fe40000010100 */
[-C--:B------:R-:W-:Y:S02]  /*af70*/  FFMA.FTZ R13, R5, R14.reuse, R13 ;  /* 0x0000000e050d7223 */ /* 0x080fe4000001000d */
[----:B------:R-:W-:-:S02]  /*af80*/  FMUL.FTZ R38, R141, R14 ;  /* 0x0000000e8d267220 */ /* 0x000fc40000410000 */
[----:B------:R-:W-:Y:S02]  /*af90*/  FADD.FTZ R167, R167, R4 ;  /* 0x00000004a7a77221 */ /* 0x000fe40000010000 */
[C---:B------:R-:W-:Y:S01]  /*afa0*/  FFMA.FTZ R14, R5.reuse, R16, -R43 ;  /* 0x00000010050e7223 */ /* 0x040fe2000001082b */
[----:B------:R-:W-:Y:S01]  /*afb0*/  STS [R31.X4+0x4248], R38 ;  /* 0x004248261f007388 */ /* 0x000fe20000004800 */
[----:B------:R-:W-:Y:S02]  /*afc0*/  FFMA.FTZ R6, R5, R6, R8 ;  /* 0x0000000605067223 */ /* 0x000fe40000010008 */
[C---:B------:R-:W-:Y:S02]  /*afd0*/  FMUL.FTZ R4, R45.reuse, R172 ;  /* 0x000000ac2d047220 */ /* 0x040fe40000410000 */
[-C--:B------:R-:W-:Y:S02]  /*afe0*/  FFMA.FTZ R45, R45, -R3.reuse, R203 ;  /* 0x800000032d2d7223 */ /* 0x080fe400000100cb */
[----:B------:R-:W-:-:S02]  /*aff0*/  FFMA.FTZ R5, R46, -R3, R204 ;  /* 0x800000032e057223 */ /* 0x000fc400000100cc */
[CC--:B------:R-:W-:Y:S02]  /*b000*/  FMUL.FTZ R3, R19.reuse, -R168.reuse ;  /* 0x800000a813037220 */ /* 0x0c0fe40000410000 */
[----:B------:R-:W-:Y:S02]  /*b010*/  FMUL.FTZ R19, R19, -R167 ;  /* 0x800000a713137220 */ /* 0x000fe40000410000 */
[----:B------:R-:W-:Y:S02]  /*b020*/  FFMA.FTZ R7, R46, R171, R4 ;  /* 0x000000ab2e077223 */ /* 0x000fe40000010004 */
[C---:B------:R-:W-:Y:S02]  /*b030*/  FFMA.FTZ R19, R20.reuse, R168, R19 ;  /* 0x000000a814137223 */ /* 0x040fe40000010013 */
[----:B------:R-:W-:Y:S02]  /*b040*/  FFMA.FTZ R4, R20, R167, -R3 ;  /* 0x000000a714047223 */ /* 0x000fe40000010803 */
[----:B------:R-:W-:-:S02]  /*b050*/  FMUL.FTZ R3, R171, UR36 ;  /* 0x00000024ab037c20 */ /* 0x000fc40008410000 */
[----:B------:R-:W-:Y:S02]  /*b060*/  FADD.FTZ R166, -R166, R19 ;  /* 0x00000013a6a67221 */ /* 0x000fe40000010100 */
[----:B------:R-:W-:Y:S02]  /*b070*/  FFMA.FTZ R96, R39, R124, R96 ;  /* 0x0000007c27607223 */ /* 0x000fe40000010060 */
[----:B------:R-:W-:Y:S02]  /*b080*/  FADD.FTZ R165, R165, R4 ;  /* 0x00000004a5a57221 */ /* 0x000fe40000010000 */
[C---:B------:R-:W-:Y:S02]  /*b090*/  FFMA.FTZ R39, R141.reuse, R44, R6 ;  /* 0x0000002c8d277223 */ /* 0x040fe40000010006 */
[----:B------:R-:W-:Y:S02]  /*b0a0*/  FMUL.FTZ R16, R141, R16 ;  /* 0x000000108d107220 */ /* 0x000fe40000410000 */
[----:B------:R-:W-:-:S02]  /*b0b0*/  FMUL.FTZ R6, R172, UR36 ;  /* 0x00000024ac067c20 */ /* 0x000fc40008410000 */
[C---:B------:R-:W-:Y:S01]  /*b0c0*/  FFMA.FTZ R4, R172.reuse, UR35, -R3 ;  /* 0x00000023ac047c23 */ /* 0x040fe20008010803 */
[----:B------:R1:W-:Y:S01]  /*b0d0*/  STS [R31.X4+0x424c], R16 ;  /* 0x00424c101f007388 */ /* 0x0003e20000004800 */
[----:B------:R-:W-:Y:S02]  /*b0e0*/  FMUL.FTZ R172, R172, R126 ;  /* 0x0000007eacac7220 */ /* 0x000fe40000410000 */
[C---:B------:R-:W-:Y:S02]  /*b0f0*/  FMUL.FTZ R3, R21.reuse, -R166 ;  /* 0x800000a615037220 */ /* 0x040fe40000410000 */
[----:B------:R-:W-:Y:S02]  /*b100*/  FMUL.FTZ R21, R21, -R165 ;  /* 0x800000a515157220 */ /* 0x000fe40000410000 */
[----:B------:R-:W-:Y:S02]  /*b110*/  FMUL.FTZ R8, R171, R126 ;  /* 0x0000007eab087220 */ /* 0x000fe40000410000 */
[----:B------:R-:W-:-:S02]  /*b120*/  FMUL.FTZ R15, R45, R172 ;  /* 0x000000ac2d0f7220 */ /* 0x000fc40000410000 */
[C---:B-1----:R-:W-:Y:S02]  /*b130*/  FMUL.FTZ R16, R45.reuse, R4 ;  /* 0x000000042d107220 */ /* 0x042fe40000410000 */
[C---:B------:R-:W-:Y:S02]  /*b140*/  FFMA.FTZ R21, R22.reuse, R166, R21 ;  /* 0x000000a616157223 */ /* 0x040fe40000010015 */
[----:B------:R-:W-:Y:S02]  /*b150*/  FFMA.FTZ R4, R22, R165, -R3 ;  /* 0x000000a516047223 */ /* 0x000fe40000010803 */
[-C--:B------:R-:W-:Y:S02]  /*b160*/  FMUL.FTZ R17, R45, R8.reuse ;  /* 0x000000082d117220 */ /* 0x080fe40000410000 */
[-C--:B------:R-:W-:Y:S02]  /*b170*/  FFMA.FTZ R15, R5, R8.reuse, R15 ;  /* 0x00000008050f7223 */ /* 0x080fe4000001000f */
[----:B------:R-:W-:-:S02]  /*b180*/  FMUL.FTZ R18, R142, R8 ;  /* 0x000000088e127220 */ /* 0x000fc40000410000 */
[----:B------:R-:W-:Y:S02]  /*b190*/  FADD.FTZ R8, -R164, R21 ;  /* 0x00000015a4087221 */ /* 0x000fe40000010100 */
[----:B------:R-:W-:Y:S01]  /*b1a0*/  FADD.FTZ R163, R163, R4 ;  /* 0x00000004a3a37221 */ /* 0x000fe20000010000 */
[----:B------:R1:W-:Y:S01]  /*b1b0*/  STS [R31.X4+0x4240], R18 ;  /* 0x004240121f007388 */ /* 0x0003e20000004800 */
[CC--:B------:R-:W-:Y:S02]  /*b1c0*/  FMUL.FTZ R3, R23.reuse, -R8.reuse ;  /* 0x8000000817037220 */ /* 0x0c0fe40000410000 */
[----:B------:R-:W-:Y:S02]  /*b1d0*/  FMUL.FTZ R23, R23, -R163 ;  /* 0x800000a317177220 */ /* 0x000fe40000410000 */
[----:B------:R-:W-:Y:S01]  /*b1e0*/  FFMA.FTZ R6, R171, UR35, R6 ;  /* 0x00000023ab067c23 */ /* 0x000fe20008010006 */
[----:B------:R-:W-:Y:S01]  /*b1f0*/  IADD3 R171, R154, 0x740, RZ ;  /* 0x000007409aab7810 */ /* 0x000fe20007ffe0ff */
[----:B------:R-:W-:-:S02]  /*b200*/  FFMA.FTZ R23, R24, R8, R23 ;  /* 0x0000000818177223 */ /* 0x000fc40000010017 */
[----:B------:R-:W-:Y:S02]  /*b210*/  FFMA.FTZ R16, R5, R6, R16 ;  /* 0x0000000605107223 */ /* 0x000fe40000010010 */
[----:B------:R-:W-:Y:S02]  /*b220*/  FFMA.FTZ R4, R24, R163, -R3 ;  /* 0x000000a318047223 */ /* 0x000fe40000010803 */
[----:B------:R-:W-:Y:S02]  /*b230*/  FADD.FTZ R162, -R162, R23 ;  /* 0x00000017a2a27221 */ /* 0x000fe40000010100 */
[----:B------:R-:W-:Y:S02]  /*b240*/  FADD.FTZ R161, R161, R4 ;  /* 0x00000004a1a17221 */ /* 0x000fe40000010000 */
[----:B------:R-:W-:Y:S02]  /*b250*/  FFMA.FTZ R220, R7, R126, R220 ;  /* 0x0000007e07dc7223 */ /* 0x000fe400000100dc */
[----:B------:R-:W-:-:S02]  /*b260*/  FFMA.FTZ R19, R142, R7, R16 ;  /* 0x000000078e137223 */ /* 0x000fc40000010010 */
[----:B------:R-:W-:Y:S02]  /*b270*/  FFMA.FTZ R17, R5, R172, -R17 ;  /* 0x000000ac05117223 */ /* 0x000fe40000010811 */
[----:B------:R-:W-:Y:S02]  /*b280*/  FMUL.FTZ R7, R169, UR36 ;  /* 0x00000024a9077c20 */ /* 0x000fe40008410000 */
[----:B------:R-:W-:Y:S02]  /*b290*/  FMUL.FTZ R5, R143, R127 ;  /* 0x0000007f8f057220 */ /* 0x000fe40000410000 */
[C---:B------:R-:W-:Y:S02]  /*b2a0*/  FMUL.FTZ R3, R25.reuse, -R162 ;  /* 0x800000a219037220 */ /* 0x040fe40000410000 */
[----:B------:R-:W-:Y:S02]  /*b2b0*/  FMUL.FTZ R25, R25, -R161 ;  /* 0x800000a119197220 */ /* 0x000fe40000410000 */
[----:B------:R-:W-:-:S02]  /*b2c0*/  FMUL.FTZ R6, R47, R170 ;  /* 0x000000aa2f067220 */ /* 0x000fc40000410000 */
[C---:B------:R-:W-:Y:S02]  /*b2d0*/  FMUL.FTZ R16, R170.reuse, UR36 ;  /* 0x00000024aa107c20 */ /* 0x040fe40008410000 */
[C---:B-1----:R-:W-:Y:S02]  /*b2e0*/  FFMA.FTZ R18, R170.reuse, UR35, -R7 ;  /* 0x00000023aa127c23 */ /* 0x042fe40008010807 */
[----:B------:R-:W-:Y:S02]  /*b2f0*/  FFMA.FTZ R47, R47, -R5, R201 ;  /* 0x800000052f2f7223 */ /* 0x000fe400000100c9 */
[----:B------:R-:W-:Y:S02]  /*b300*/  FMUL.FTZ R170, R170, R127 ;  /* 0x0000007faaaa7220 */ /* 0x000fe40000410000 */
[C---:B------:R-:W-:Y:S02]  /*b310*/  FFMA.FTZ R4, R26.reuse, R161, -R3 ;  /* 0x000000a11a047223 */ /* 0x040fe40000010803 */
[----:B------:R-:W-:-:S02]  /*b320*/  FFMA.FTZ R25, R26, R162, R25 ;  /* 0x000000a21a197223 */ /* 0x000fc40000010019 */
[----:B------:R-:W-:Y:S02]  /*b330*/  FFMA.FTZ R5, R48, -R5, R202 ;  /* 0x8000000530057223 */ /* 0x000fe400000100ca */
[----:B------:R-:W-:Y:S02]  /*b340*/  FMUL.FTZ R20, R169, R127 ;  /* 0x0000007fa9147220 */ /* 0x000fe40000410000 */
[----:B------:R-:W-:Y:S02]  /*b350*/  FMUL.FTZ R3, R47, R170 ;  /* 0x000000aa2f037220 */ /* 0x000fe40000410000 */
[----:B------:R-:W-:Y:S02]  /*b360*/  FADD.FTZ R159, R159, R4 ;  /* 0x000000049f9f7221 */ /* 0x000fe40000010000 */
[----:B------:R-:W-:Y:S02]  /*b370*/  FADD.FTZ R160, -R160, R25 ;  /* 0x00000019a0a07221 */ /* 0x000fe40000010100 */
[----:B------:R-:W-:-:S02]  /*b380*/  FMUL.FTZ R7, R47, R18 ;  /* 0x000000122f077220 */ /* 0x000fc40000410000 */
[----:B------:R-:W-:Y:S02]  /*b390*/  FFMA.FTZ R18, R5, R20, R3 ;  /* 0x0000001405127223 */ /* 0x000fe40000010003 */
[CC--:B------:R-:W-:Y:S02]  /*b3a0*/  FMUL.FTZ R3, R27.reuse, -R159.reuse ;  /* 0x8000009f1b037220 */ /* 0x0c0fe40000410000 */
[-C--:B------:R-:W-:Y:S02]  /*b3b0*/  FMUL.FTZ R27, R27, -R160.reuse ;  /* 0x800000a01b1b7220 */ /* 0x080fe40000410000 */
[C---:B------:R-:W-:Y:S02]  /*b3c0*/  FFMA.FTZ R3, R28.reuse, R160, R3 ;  /* 0x000000a01c037223 */ /* 0x040fe40000010003 */
[----:B------:R-:W-:Y:S02]  /*b3d0*/  FFMA.FTZ R28, R28, R159, -R27 ;  /* 0x0000009f1c1c7223 */ /* 0x000fe4000001081b */
[----:B------:R-:W-:-:S02]  /*b3e0*/  FADD.FTZ R158, -R158, R3 ;  /* 0x000000039e9e7221 */ /* 0x000fc40000010100 */
[----:B------:R-:W-:Y:S02]  /*b3f0*/  FADD.FTZ R157, R157, R28 ;  /* 0x0000001c9d9d7221 */ /* 0x000fe40000010000 */
[-C--:B------:R-:W-:Y:S02]  /*b400*/  FMUL.FTZ R24, R47, R20.reuse ;  /* 0x000000142f187220 */ /* 0x080fe40000410000 */
[----:B------:R-:W-:Y:S02]  /*b410*/  FFMA.FTZ R16, R169, UR35, R16 ;  /* 0x00000023a9107c23 */ /* 0x000fe40008010010 */
[----:B------:R-:W-:Y:S02]  /*b420*/  FMUL.FTZ R20, R143, R20 ;  /* 0x000000148f147220 */ /* 0x000fe40000410000 */
[C---:B------:R-:W-:Y:S02]  /*b430*/  FMUL.FTZ R3, R29.reuse, -R158 ;  /* 0x8000009e1d037220 */ /* 0x040fe40000410000 */
[----:B------:R-:W-:Y:S01]  /*b440*/  FMUL.FTZ R4, R144, R128 ;  /* 0x0000008090047220 */ /* 0x000fe20000410000 */
[----:B------:R1:W-:Y:S01]  /*b450*/  STS [R31.X4+0x4238], R20 ;  /* 0x004238141f007388 */ /* 0x0003e20000004800 */
[----:B------:R-:W-:-:S02]  /*b460*/  FMUL.FTZ R29, R29, -R157 ;  /* 0x8000009d1d1d7220 */ /* 0x000fc40000410000 */
[----:B------:R-:W-:Y:S01]  /*b470*/  FFMA.FTZ R6, R48, R169, R6 ;  /* 0x000000a930067223 */ /* 0x000fe20000010006 */
[----:B------:R-:W-:Y:S01]  /*b480*/  IADD3 R169, R154, 0x700, RZ ;  /* 0x000007009aa97810 */ /* 0x000fe20007ffe0ff */
[----:B------:R-:W-:Y:S02]  /*b490*/  FFMA.FTZ R7, R5, R16, R7 ;  /* 0x0000001005077223 */ /* 0x000fe40000010007 */
[----:B------:R-:W-:Y:S02]  /*b4a0*/  FFMA.FTZ R21, R49, -R4, R199 ;  /* 0x8000000431157223 */ /* 0x000fe400000100c7 */
[----:B------:R-:W-:Y:S02]  /*b4b0*/  FFMA.FTZ R29, R30, R158, R29 ;  /* 0x0000009e1e1d7223 */ /* 0x000fe4000001001d */
[----:B-1----:R-:W-:Y:S02]  /*b4c0*/  FFMA.FTZ R20, R50, -R4, R200 ;  /* 0x8000000432147223 */ /* 0x002fe400000100c8 */
[----:B------:R-:W-:-:S02]  /*b4d0*/  FADD.FTZ R115, R40, R115 ;  /* 0x0000007328737221 */ /* 0x000fc40000010000 */
[----:B------:R-:W-:Y:S02]  /*b4e0*/  FFMA.FTZ R4, R30, R157, -R3 ;  /* 0x0000009d1e047223 */ /* 0x000fe40000010803 */
[----:B------:R-:W-:Y:S02]  /*b4f0*/  FFMA.FTZ R40, R143, R6, R7 ;  /* 0x000000068f287223 */ /* 0x000fe40000010007 */
[----:B------:R-:W-:Y:S02]  /*b500*/  FMUL.FTZ R7, R150, R134 ;  /* 0x0000008696077220 */ /* 0x000fe40000410000 */
[----:B------:R-:W-:Y:S02]  /*b510*/  FADD.FTZ R156, -R156, R29 ;  /* 0x0000001d9c9c7221 */ /* 0x000fe40000010100 */
[----:B------:R-:W-:Y:S02]  /*b520*/  FADD.FTZ R112, R19, R112 ;  /* 0x0000007013707221 */ /* 0x000fe40000010000 */
[----:B------:R-:W-:-:S02]  /*b530*/  FADD.FTZ R155, R155, R4 ;  /* 0x000000049b9b7221 */ /* 0x000fc40000010000 */
[----:B------:R-:W-:Y:S02]  /*b540*/  FFMA.FTZ R24, R5, R170, -R24 ;  /* 0x000000aa05187223 */ /* 0x000fe40000010818 */
[----:B------:R-:W-:Y:S02]  /*b550*/  FMUL.FTZ R19, R49, R168 ;  /* 0x000000a831137220 */ /* 0x000fe40000410000 */
[----:B------:R-:W-:Y:S02]  /*b560*/  FMUL.FTZ R4, R168, UR36 ;  /* 0x00000024a8047c20 */ /* 0x000fe40008410000 */
[----:B------:R-:W-:Y:S02]  /*b570*/  FMUL.FTZ R5, R149, R133 ;  /* 0x0000008595057220 */ /* 0x000fe40000410000 */
[----:B------:R-:W-:Y:S02]  /*b580*/  FMUL.FTZ R3, R167, UR36 ;  /* 0x00000024a7037c20 */ /* 0x000fe40008410000 */
[----:B------:R-:W-:-:S02]  /*b590*/  FFMA.FTZ R16, R74, -R7, R187 ;  /* 0x800000074a107223 */ /* 0x000fc400000100bb */
[----:B------:R-:W-:Y:S02]  /*b5a0*/  FFMA.FTZ R7, R73, -R7, R188 ;  /* 0x8000000749077223 */ /* 0x000fe400000100bc */
[----:B------:R-:W-:Y:S02]  /*b5b0*/  FMUL.FTZ R25, R156, R134 ;  /* 0x000000869c197220 */ /* 0x000fe40000410000 */
[----:B------:R-:W-:Y:S02]  /*b5c0*/  FADD.FTZ R114, R39, R114 ;  /* 0x0000007227727221 */ /* 0x000fe40000010000 */
[----:B------:R-:W-:Y:S02]  /*b5d0*/  FFMA.FTZ R19, R50, R167, R19 ;  /* 0x000000a732137223 */ /* 0x000fe40000010013 */
[----:B------:R-:W-:Y:S02]  /*b5e0*/  FFMA.FTZ R221, R6, R127, R221 ;  /* 0x0000007f06dd7223 */ /* 0x000fe400000100dd */
[----:B------:R-:W-:-:S02]  /*b5f0*/  FFMA.FTZ R23, R167, UR35, R4 ;  /* 0x00000023a7177c23 */ /* 0x000fc40008010004 */
[C---:B------:R-:W-:Y:S02]  /*b600*/  FFMA.FTZ R22, R168.reuse, UR35, -R3 ;  /* 0x00000023a8167c23 */ /* 0x040fe40008010803 */
[-C--:B------:R-:W-:Y:S02]  /*b610*/  FMUL.FTZ R39, R168, R128.reuse ;  /* 0x00000080a8277220 */ /* 0x080fe40000410000 */
[-C--:B------:R-:W-:Y:S02]  /*b620*/  FFMA.FTZ R6, R72, -R5.reuse, R189 ;  /* 0x8000000548067223 */ /* 0x080fe400000100bd */
[----:B------:R-:W-:Y:S02]  /*b630*/  FMUL.FTZ R167, R167, R128 ;  /* 0x00000080a7a77220 */ /* 0x000fe40000410000 */
[----:B------:R-:W-:Y:S02]  /*b640*/  FFMA.FTZ R5, R59, -R5, R190 ;  /* 0x800000053b057223 */ /* 0x000fe400000100be */
[----:B------:R-:W-:-:S02]  /*b650*/  FMUL.FTZ R26, R158, R133 ;  /* 0x000000859e1a7220 */ /* 0x000fc40000410000 */
[----:B------:R-:W-:Y:S02]  /*b660*/  FMUL.FTZ R27, R155, R134 ;  /* 0x000000869b1b7220 */ /* 0x000fe40000410000 */
[----:B------:R-:W-:Y:S02]  /*b670*/  FMUL.FTZ R3, R7, R25 ;  /* 0x0000001907037220 */ /* 0x000fe40000410000 */
[C---:B------:R-:W-:Y:S02]  /*b680*/  FMUL.FTZ R29, R21.reuse, R39 ;  /* 0x00000027151d7220 */ /* 0x040fe40000410000 */
[C---:B------:R-:W-:Y:S02]  /*b690*/  FMUL.FTZ R22, R21.reuse, R22 ;  /* 0x0000001615167220 */ /* 0x040fe40000410000 */
[----:B------:R-:W-:Y:S02]  /*b6a0*/  FMUL.FTZ R30, R21, R167 ;  /* 0x000000a7151e7220 */ /* 0x000fe40000410000 */
[----:B------:R-:W-:-:S02]  /*b6b0*/  FMUL.FTZ R28, R157, R133 ;  /* 0x000000859d1c7220 */ /* 0x000fc40000410000 */
[----:B------:R-:W-:Y:S02]  /*b6c0*/  FMUL.FTZ R21, R5, R26 ;  /* 0x0000001a05157220 */ /* 0x000fe40000410000 */
[----:B------:R-:W-:Y:S02]  /*b6d0*/  FFMA.FTZ R3, R16, R27, R3 ;  /* 0x0000001b10037223 */ /* 0x000fe40000010003 */
[----:B------:R-:W-:Y:S02]  /*b6e0*/  FFMA.FTZ R21, R6, R28, R21 ;  /* 0x0000001c06157223 */ /* 0x000fe40000010015 */
[----:B------:R-:W-:Y:S02]  /*b6f0*/  FADD.FTZ R4, RZ, R3 ;  /* 0x00000003ff047221 */ /* 0x000fe40000010000 */
[----:B------:R-:W-:Y:S02]  /*b700*/  FMUL.FTZ R3, R148, R132 ;  /* 0x0000008494037220 */ /* 0x000fe40000410000 */
[----:B------:R-:W-:-:S02]  /*b710*/  FADD.FTZ R107, R40, R107 ;  /* 0x0000006b286b7221 */ /* 0x000fc40000010000 */
[-C--:B------:R-:W-:Y:S02]  /*b720*/  FMUL.FTZ R42, R144, R39.reuse ;  /* 0x00000027902a7220 */ /* 0x080fe40000410000 */
[----:B------:R-:W-:Y:S02]  /*b730*/  FADD.FTZ R40, R4, R21 ;  /* 0x0000001504287221 */ /* 0x000fe40000010000 */
[----:B------:R-:W-:Y:S01]  /*b740*/  FFMA.FTZ R30, R20, R39, -R30 ;  /* 0x00000027141e7223 */ /* 0x000fe2000001081e */
[----:B------:R1:W-:Y:S01]  /*b750*/  STS [R31.X4+0x4234], R42 ;  /* 0x0042342a1f007388 */ /* 0x0003e20000004800 */
[-C--:B------:R-:W-:Y:S02]  /*b760*/  FFMA.FTZ R4, R58, -R3.reuse, R192 ;  /* 0x800000033a047223 */ /* 0x080fe400000100c0 */
[----:B------:R-:W-:Y:S02]  /*b770*/  FFMA.FTZ R3, R57, -R3, R191 ;  /* 0x8000000339037223 */ /* 0x000fe400000100bf */
[----:B------:R-:W-:-:S02]  /*b780*/  FMUL.FTZ R21, R7, R27 ;  /* 0x0000001b07157220 */ /* 0x000fc40000410000 */
[----:B------:R-:W-:Y:S02]  /*b790*/  FMUL.FTZ R39, R160, R132 ;  /* 0x00000084a0277220 */ /* 0x000fe40000410000 */
[----:B------:R-:W-:Y:S02]  /*b7a0*/  FFMA.FTZ R219, R44, R125, R219 ;  /* 0x0000007d2cdb7223 */ /* 0x000fe400000100db */
[----:B------:R-:W-:Y:S02]  /*b7b0*/  FMUL.FTZ R38, R144, R167 ;  /* 0x000000a790267220 */ /* 0x000fe40000410000 */
[----:B------:R-:W-:Y:S02]  /*b7c0*/  FFMA.FTZ R44, R20, R23, R22 ;  /* 0x00000017142c7223 */ /* 0x000fe40000010016 */
[----:B------:R-:W-:Y:S01]  /*b7d0*/  FMUL.FTZ R23, R5, R28 ;  /* 0x0000001c05177220 */ /* 0x000fe20000410000 */
[----:B------:R2:W-:Y:S01]  /*b7e0*/  STS [R31.X4+0x4230], R38 ;  /* 0x004230261f007388 */ /* 0x0005e20000004800 */
[----:B------:R-:W-:-:S02]  /*b7f0*/  FMUL.FTZ R41, R159, R132 ;  /* 0x000000849f297220 */ /* 0x000fc40000410000 */
[----:B------:R-:W-:Y:S02]  /*b800*/  FFMA.FTZ R21, R16, R25, -R21 ;  /* 0x0000001910157223 */ /* 0x000fe40000010815 */
[----:B-1----:R-:W-:Y:S02]  /*b810*/  FMUL.FTZ R42, R3, R39 ;  /* 0x00000027032a7220 */ /* 0x002fe40000410000 */
[----:B------:R-:W-:Y:S01]  /*b820*/  FFMA.FTZ R29, R20, R167, R29 ;  /* 0x000000a7141d7223 */ /* 0x000fe2000001001d */
[----:B------:R-:W-:Y:S01]  /*b830*/  IADD3 R167, R154, 0x6c0, RZ ;  /* 0x000006c09aa77810 */ /* 0x000fe20007ffe0ff */
[----:B------:R-:W-:Y:S02]  /*b840*/  FMUL.FTZ R20, R145, R129 ;  /* 0x0000008191147220 */ /* 0x000fe40000410000 */
[----:B--2---:R-:W-:Y:S02]  /*b850*/  FFMA.FTZ R38, R6, R26, -R23 ;  /* 0x0000001a06267223 */ /* 0x004fe40000010817 */
[----:B------:R-:W-:-:S02]  /*b860*/  FADD.FTZ R21, RZ, R21 ;  /* 0x00000015ff157221 */ /* 0x000fc40000010000 */
[----:B------:R-:W-:Y:S02]  /*b870*/  FFMA.FTZ R23, R4, R41, R42 ;  /* 0x0000002904177223 */ /* 0x000fe4000001002a */
[----:B------:R-:W-:Y:S02]  /*b880*/  FMUL.FTZ R68, R135, R68 ;  /* 0x0000004487447220 */ /* 0x000fe40000410000 */
[----:B------:R-:W-:Y:S02]  /*b890*/  FMUL.FTZ R22, R147, R131 ;  /* 0x0000008393167220 */ /* 0x000fe40000410000 */
[-C--:B------:R-:W-:Y:S01]  /*b8a0*/  FFMA.FTZ R46, R51, -R20.reuse, R197 ;  /* 0x80000014332e7223 */ /* 0x080fe200000100c5 */
[----:B------:R1:W-:Y:S01]  /*b8b0*/  STS [R31.X4+0x427c], R68 ;  /* 0x00427c441f007388 */ /* 0x0003e20000004800 */
[----:B------:R-:W-:Y:S02]  /*b8c0*/  FFMA.FTZ R49, R52, -R20, R198 ;  /* 0x8000001434317223 */ /* 0x000fe400000100c6 */
[----:B------:R-:W-:-:S02]  /*b8d0*/  FADD.FTZ R21, R21, R38 ;  /* 0x0000002615157221 */ /* 0x000fc40000010000 */
[----:B------:R-:W-:Y:S02]  /*b8e0*/  FADD.FTZ R40, R40, R23 ;  /* 0x0000001728287221 */ /* 0x000fe40000010000 */
[----:B------:R-:W-:Y:S02]  /*b8f0*/  FFMA.FTZ R23, R55, -R22, R193 ;  /* 0x8000001637177223 */ /* 0x000fe400000100c1 */
[----:B------:R-:W-:Y:S02]  /*b900*/  FMUL.FTZ R20, R3, R41 ;  /* 0x0000002903147220 */ /* 0x000fe40000410000 */
[----:B------:R-:W-:Y:S02]  /*b910*/  FMUL.FTZ R38, R161, R131 ;  /* 0x00000083a1267220 */ /* 0x000fe40000410000 */
[----:B-1----:R-:W-:Y:S02]  /*b920*/  FMUL.FTZ R68, R136, R65 ;  /* 0x0000004188447220 */ /* 0x002fe40000410000 */
[----:B------:R-:W-:-:S02]  /*b930*/  FFMA.FTZ R222, R19, R128, R222 ;  /* 0x0000008013de7223 */ /* 0x000fc400000100de */
[----:B------:R-:W-:Y:S01]  /*b940*/  FFMA.FTZ R65, R144, R19, R44 ;  /* 0x0000001390417223 */ /* 0x000fe2000001002c */
[----:B------:R-:W-:Y:S01]  /*b950*/  STS [R31.X4+0x4274], R68 ;  /* 0x004274441f007388 */ /* 0x000fe20000004800 */
[----:B------:R-:W-:Y:S02]  /*b960*/  FMUL.FTZ R42, R162, R131 ;  /* 0x00000083a22a7220 */ /* 0x000fe40000410000 */
[----:B------:R-:W-:Y:S02]  /*b970*/  FFMA.FTZ R22, R56, -R22, R194 ;  /* 0x8000001638167223 */ /* 0x000fe400000100c2 */
[----:B------:R-:W-:Y:S02]  /*b980*/  FFMA.FTZ R20, R4, R39, -R20 ;  /* 0x0000002704147223 */ /* 0x000fe40000010814 */
[----:B------:R-:W-:Y:S02]  /*b990*/  FMUL.FTZ R45, R23, R38 ;  /* 0x00000026172d7220 */ /* 0x000fe40000410000 */
[----:B------:R-:W-:-:S02]  /*b9a0*/  FMUL.FTZ R19, R165, UR36 ;  /* 0x00000024a5137c20 */ /* 0x000fc40008410000 */
[----:B------:R-:W-:Y:S02]  /*b9b0*/  FMUL.FTZ R51, R51, R166 ;  /* 0x000000a633337220 */ /* 0x000fe40000410000 */
[----:B------:R-:W-:Y:S02]  /*b9c0*/  FADD.FTZ R21, R21, R20 ;  /* 0x0000001415157221 */ /* 0x000fe40000010000 */
[-C--:B------:R-:W-:Y:S02]  /*b9d0*/  FFMA.FTZ R44, R22, R42.reuse, -R45 ;  /* 0x0000002a162c7223 */ /* 0x080fe4000001082d */
[C---:B------:R-:W-:Y:S02]  /*b9e0*/  FMUL.FTZ R48, R166.reuse, UR36 ;  /* 0x00000024a6307c20 */ /* 0x040fe40008410000 */
[----:B------:R-:W-:Y:S02]  /*b9f0*/  FFMA.FTZ R19, R166, UR35, -R19 ;  /* 0x00000023a6137c23 */ /* 0x000fe40008010813 */
[----:B------:R-:W-:-:S02]  /*ba00*/  FMUL.FTZ R43, R23, R42 ;  /* 0x0000002a172b7220 */ /* 0x000fc40000410000 */
[----:B------:R-:W-:Y:S02]  /*ba10*/  FMUL.FTZ R20, R146, R130 ;  /* 0x0000008292147220 */ /* 0x000fe40000410000 */
[----:B------:R-:W-:Y:S02]  /*ba20*/  FMUL.FTZ R166, R166, R129 ;  /* 0x00000081a6a67220 */ /* 0x000fe40000410000 */
[----:B------:R-:W-:Y:S02]  /*ba30*/  FFMA.FTZ R52, R52, R165, R51 ;  /* 0x000000a534347223 */ /* 0x000fe40000010033 */
[----:B------:R-:W-:Y:S02]  /*ba40*/  FADD.FTZ R44, R21, R44 ;  /* 0x0000002c152c7221 */ /* 0x000fe40000010000 */
[----:B------:R-:W-:Y:S02]  /*ba50*/  FFMA.FTZ R50, R165, UR35, R48 ;  /* 0x00000023a5327c23 */ /* 0x000fe40008010030 */
[----:B------:R-:W-:-:S02]  /*ba60*/  FFMA.FTZ R43, R22, R38, R43 ;  /* 0x00000026162b7223 */ /* 0x000fc4000001002b */
[----:B------:R-:W-:Y:S02]  /*ba70*/  FFMA.FTZ R21, R54, -R20, R196 ;  /* 0x8000001436157223 */ /* 0x000fe400000100c4 */
[----:B------:R-:W-:Y:S01]  /*ba80*/  FMUL.FTZ R48, R165, R129 ;  /* 0x00000081a5307220 */ /* 0x000fe20000410000 */
[----:B------:R-:W-:Y:S01]  /*ba90*/  IADD3 R165, R154, 0x680, RZ ;  /* 0x000006809aa57810 */ /* 0x000fe20007ffe0ff */
[C---:B------:R-:W-:Y:S02]  /*baa0*/  FMUL.FTZ R45, R46.reuse, R166 ;  /* 0x000000a62e2d7220 */ /* 0x040fe40000410000 */
[----:B------:R-:W-:Y:S02]  /*bab0*/  FMUL.FTZ R51, R46, R19 ;  /* 0x000000132e337220 */ /* 0x000fe40000410000 */
[----:B------:R-:W-:Y:S02]  /*bac0*/  FFMA.FTZ R20, R53, -R20, R195 ;  /* 0x8000001435147223 */ /* 0x000fe400000100c3 */
[----:B------:R-:W-:-:S02]  /*bad0*/  FMUL.FTZ R19, R163, R130 ;  /* 0x00000082a3137220 */ /* 0x000fc40000410000 */
[----:B------:R-:W-:Y:S02]  /*bae0*/  FADD.FTZ R118, R61, R118 ;  /* 0x000000763d767221 */ /* 0x000fe40000010000 */
[----:B------:R-:W-:Y:S02]  /*baf0*/  FADD.FTZ R40, R40, R43 ;  /* 0x0000002b28287221 */ /* 0x000fe40000010000 */
[-C--:B------:R-:W-:Y:S02]  /*bb00*/  FMUL.FTZ R47, R46, R48.reuse ;  /* 0x000000302e2f7220 */ /* 0x080fe40000410000 */
[-C--:B------:R-:W-:Y:S02]  /*bb10*/  FFMA.FTZ R61, R49, R48.reuse, R45 ;  /* 0x00000030313d7223 */ /* 0x080fe4000001002d */
[----:B------:R-:W-:Y:S02]  /*bb20*/  FMUL.FTZ R60, R145, R48 ;  /* 0x00000030913c7220 */ /* 0x000fe40000410000 */
[----:B------:R-:W-:-:S02]  /*bb30*/  FMUL.FTZ R43, R8, R130 ;  /* 0x00000082082b7220 */ /* 0x000fc40000410000 */
[C---:B------:R-:W-:Y:S01]  /*bb40*/  FMUL.FTZ R48, R20.reuse, R19 ;  /* 0x0000001314307220 */ /* 0x040fe20000410000 */
[----:B------:R1:W-:Y:S01]  /*bb50*/  STS [R31.X4+0x4228], R60 ;  /* 0x0042283c1f007388 */ /* 0x0003e20000004800 */
[----:B------:R-:W-:Y:S02]  /*bb60*/  FADD.FTZ R120, R63, R120 ;  /* 0x000000783f787221 */ /* 0x000fe40000010000 */
[----:B------:R-:W-:Y:S02]  /*bb70*/  FFMA.FTZ R63, R49, R166, -R47 ;  /* 0x000000a6313f7223 */ /* 0x000fe4000001082f */
[-C--:B------:R-:W-:Y:S01]  /*bb80*/  FFMA.FTZ R47, R21, R43.reuse, -R48 ;  /* 0x0000002b152f7223 */ /* 0x080fe20000010830 */
[-C--:B------:R-:W-:Y:S01]  /*bb90*/  LEA.HI.SX32 R48, R111, R154.reuse, 0x1b ;  /* 0x0000009a6f307211 */ /* 0x080fe200078fdaff */
[----:B------:R-:W-:Y:S02]  /*bba0*/  FMUL.FTZ R46, R20, R43 ;  /* 0x0000002b142e7220 */ /* 0x000fe40000410000 */
[----:B------:R-:W-:Y:S01]  /*bbb0*/  FADD.FTZ R44, R44, R47 ;  /* 0x0000002f2c2c7221 */ /* 0x000fe20000010000 */
[----:B------:R-:W-:Y:S01]  /*bbc0*/  IADD3 R47, R154, 0x3c0, RZ ;  /* 0x000003c09a2f7810 */ /* 0x000fe20007ffe0ff */
[----:B------:R-:W-:Y:S01]  /*bbd0*/  FFMA.FTZ R45, R21, R19, R46 ;  /* 0x00000013152d7223 */ /* 0x000fe2000001002e */
[----:B-1----:R-:W-:Y:S01]  /*bbe0*/  LEA.HI.SX32 R60, R171, R154, 0x1b ;  /* 0x0000009aab3c7211 */ /* 0x002fe200078fdaff */
[----:B------:R-:W-:-:S02]  /*bbf0*/  FADD.FTZ R63, R44, R63 ;  /* 0x0000003f2c3f7221 */ /* 0x000fc40000010000 */
[----:B------:R-:W-:Y:S01]  /*bc00*/  FADD.FTZ R40, R40, R45 ;  /* 0x0000002d28287221 */ /* 0x000fe20000010000 */
[----:B------:R-:W-:Y:S01]  /*bc10*/  IADD3 R45, R154, 0x380, RZ ;  /* 0x000003809a2d7810 */ /* 0x000fe20007ffe0ff */
[----:B------:R-:W-:Y:S02]  /*bc20*/  FADD.FTZ R63, R63, R30 ;  /* 0x0000001e3f3f7221 */ /* 0x000fe40000010000 */
[----:B------:R-:W-:Y:S01]  /*bc30*/  FADD.FTZ R46, R40, R61 ;  /* 0x0000003d282e7221 */ /* 0x000fe20000010000 */
[C---:B------:R-:W-:Y:S01]  /*bc40*/  IADD3 R61, R154.reuse, 0x480, RZ ;  /* 0x000004809a3d7810 */ /* 0x040fe20007ffe0ff */
[----:B------:R-:W-:Y:S01]  /*bc50*/  FADD.FTZ R24, R63, R24 ;  /* 0x000000183f187221 */ /* 0x000fe20000010000 */
[----:B------:R-:W-:Y:S01]  /*bc60*/  IADD3 R63, R154, 0x4c0, RZ ;  /* 0x000004c09a3f7810 */ /* 0x000fe20007ffe0ff */
[----:B------:R-:W-:Y:S01]  /*bc70*/  FADD.FTZ R29, R46, R29 ;  /* 0x0000001d2e1d7221 */ /* 0x000fe20000010000 */
[----:B------:R-:W-:Y:S01]  /*bc80*/  LEA.HI.SX32 R46, R69, R154, 0x1b ;  /* 0x0000009a452e7211 */ /* 0x000fe200078fdaff */
[----:B------:R-:W-:-:S02]  /*bc90*/  FADD.FTZ R17, R24, R17 ;  /* 0x0000001118117221 */ /* 0x000fc40000010000 */
[----:B------:R-:W-:Y:S01]  /*bca0*/  FADD.FTZ R18, R29, R18 ;  /* 0x000000121d127221 */ /* 0x000fe20000010000 */
[----:B------:R-:W-:Y:S01]  /*bcb0*/  IADD3 R29, R154, 0x180, RZ ;  /* 0x000001809a1d7810 */ /* 0x000fe20007ffe0ff */
[----:B------:R-:W-:Y:S02]  /*bcc0*/  FADD.FTZ R14, R17, R14 ;  /* 0x0000000e110e7221 */ /* 0x000fe40000010000 */
[----:B------:R-:W-:Y:S01]  /*bcd0*/  FADD.FTZ R18, R18, R15 ;  /* 0x0000000f12127221 */ /* 0x000fe20000010000 */
[----:B------:R-:W-:Y:S01]  /*bce0*/  IADD3 R15, R154, 0x140, RZ ;  /* 0x000001409a0f7810 */ /* 0x000fe20007ffe0ff */
[----:B------:R-:W-:Y:S01]  /*bcf0*/  FADD.FTZ R14, R14, R11 ;  /* 0x0000000b0e0e7221 */ /* 0x000fe20000010000 */
[----:B------:R-:W-:Y:S01]  /*bd00*/  IADD3 R11, R154, 0x40, RZ ;  /* 0x000000409a0b7810 */ /* 0x000fe20007ffe0ff */
[----:B------:R-:W-:Y:S01]  /*bd10*/  FADD.FTZ R13, R18, R13 ;  /* 0x0000000d120d7221 */ /* 0x000fe20000010000 */
[-C--:B------:R-:W-:Y:S01]  /*bd20*/  LEA.HI.SX32 R29, R29, R154.reuse, 0x1b ;  /* 0x0000009a1d1d7211 */ /* 0x080fe200078fdaff */
[----:B------:R-:W-:Y:S01]  /*bd30*/  FADD.FTZ R14, R14, R9 ;  /* 0x000000090e0e7221 */ /* 0x000fe20000010000 */
[----:B------:R-:W-:Y:S01]  /*bd40*/  LEA.HI.SX32 R9, R154, R154, 0x1b ;  /* 0x0000009a9a097211 */ /* 0x000fe200078fdaff */
[----:B------:R-:W-:-:S02]  /*bd50*/  FMUL.FTZ R64, R137, R182 ;  /* 0x000000b689407220 */ /* 0x000fc40000410000 */
[----:B------:R-:W-:Y:S02]  /*bd60*/  FADD.FTZ R37, R14, R37 ;  /* 0x000000250e257221 */ /* 0x000fe40000010000 */
[----:B------:R-:W-:Y:S01]  /*bd70*/  FMUL.FTZ R172, R142, R172 ;  /* 0x000000ac8eac7220 */ /* 0x000fe20000410000 */
[----:B------:R-:W-:Y:S01]  /*bd80*/  STS [R31.X4+0x426c], R64 ;  /* 0x00426c401f007388 */ /* 0x000fe20000004800 */
[----:B------:R-:W-:Y:S02]  /*bd90*/  FMUL.FTZ R170, R143, R170 ;  /* 0x000000aa8faa7220 */ /* 0x000fe40000410000 */
[----:B------:R-:W-:Y:S01]  /*bda0*/  FMUL.FTZ R166, R145, R166 ;  /* 0x000000a691a67220 */ /* 0x000fe20000410000 */
[----:B------:R-:W-:Y:S01]  /*bdb0*/  STS [R31.X4+0x4244], R172 ;  /* 0x004244ac1f007388 */ /* 0x000fe20000004800 */
[C---:B------:R-:W-:Y:S02]  /*bdc0*/  FMUL.FTZ R40, R146.reuse, R19 ;  /* 0x0000001392287220 */ /* 0x040fe40000410000 */
[----:B------:R-:W-:Y:S01]  /*bdd0*/  FMUL.FTZ R44, R146, R43 ;  /* 0x0000002b922c7220 */ /* 0x000fe20000410000 */
        /* <DEDUP_REMOVED lines=8> */
[----:B------:R-:W-:Y:S01]  /*be60*/  STS [R31.X4+0x4220], R40 ;  /* 0x004220281f007388 */ /* 0x000fe20000004800 */
[----:B------:R-:W-:Y:S01]  /*be70*/  FADD.FTZ R13, R13, R12 ;  /* 0x0000000c0d0d7221 */ /* 0x000fe20000010000 */
[----:B------:R-:W-:Y:S01]  /*be80*/  IADD3 R39, R154, 0x2c0, RZ ;  /* 0x000002c09a277810 */ /* 0x000fe20007ffe0ff */
[C---:B------:R-:W-:Y:S01]  /*be90*/  FMUL.FTZ R28, R149.reuse, R28 ;  /* 0x0000001c951c7220 */ /* 0x040fe20000410000 */
[----:B------:R-:W-:Y:S01]  /*bea0*/  STS [R31.X4+0x4224], R44 ;  /* 0x0042242c1f007388 */ /* 0x000fe20000004800 */
[----:B------:R-:W-:-:S02]  /*beb0*/  FMUL.FTZ R26, R149, R26 ;  /* 0x0000001a951a7220 */ /* 0x000fc40000410000 */
[C---:B------:R-:W-:Y:S01]  /*bec0*/  FMUL.FTZ R14, R150.reuse, R27 ;  /* 0x0000001b960e7220 */ /* 0x040fe20000410000 */
[----:B------:R-:W-:Y:S01]  /*bed0*/  STS [R31.X4+0x4218], R38 ;  /* 0x004218261f007388 */ /* 0x000fe20000004800 */
[----:B------:R-:W-:Y:S01]  /*bee0*/  FMUL.FTZ R24, R150, R25 ;  /* 0x0000001996187220 */ /* 0x000fe20000410000 */
[C---:B------:R-:W-:Y:S01]  /*bef0*/  IADD3 R25, R154.reuse, 0x80, RZ ;  /* 0x000000809a197810 */ /* 0x040fe20007ffe0ff */
[----:B------:R-:W-:Y:S01]  /*bf00*/  FADD.FTZ R13, R13, R10 ;  /* 0x0000000a0d0d7221 */ /* 0x000fe20000010000 */
[----:B------:R-:W-:Y:S01]  /*bf10*/  STS [R31.X4+0x421c], R42 ;  /* 0x00421c2a1f007388 */ /* 0x000fe20000004800 */
[----:B------:R-:W-:Y:S01]  /*bf20*/  FADD.FTZ R17, R37, R34 ;  /* 0x0000002225117221 */ /* 0x000fe20000010000 */
[C---:B------:R-:W-:Y:S01]  /*bf30*/  IADD3 R37, R154.reuse, 0x280, RZ ;  /* 0x000002809a257810 */ /* 0x040fe20007ffe0ff */
[----:B------:R-:W-:Y:S01]  /*bf40*/  FADD.FTZ R36, R13, R36 ;  /* 0x000000240d247221 */ /* 0x000fe20000010000 */
[----:B------:R1:W-:Y:S01]  /*bf50*/  STS [R31.X4+0x4210], R18 ;  /* 0x004210121f007388 */ /* 0x0003e20000004800 */
[----:B------:R-:W-:Y:S01]  /*bf60*/  FFMA.FTZ R50, R49, R50, R51 ;  /* 0x0000003231327223 */ /* 0x000fe20000010033 */
[C---:B------:R-:W-:Y:S01]  /*bf70*/  IADD3 R49, R154.reuse, 0x400, RZ ;  /* 0x000004009a317810 */ /* 0x040fe20007ffe0ff */
[----:B------:R-:W-:Y:S01]  /*bf80*/  FADD.FTZ R106, R65, R106 ;  /* 0x0000006a416a7221 */ /* 0x000fe20000010000 */
[----:B------:R2:W-:Y:S01]  /*bf90*/  STS [R31.X4+0x4214], R30 ;  /* 0x0042141e1f007388 */ /* 0x0005e20000004800 */
[----:B------:R-:W-:Y:S01]  /*bfa0*/  IADD3 R51, R154, 0x440, RZ ;  /* 0x000004409a337810 */ /* 0x000fe20007ffe0ff */
[----:B------:R-:W-:Y:S01]  /*bfb0*/  FFMA.FTZ R223, R52, R129, R223 ;  /* 0x0000008134df7223 */ /* 0x000fe200000100df */
[C---:B------:R-:W-:Y:S01]  /*bfc0*/  IADD3 R13, R154.reuse, 0xc0, RZ ;  /* 0x000000c09a0d7810 */ /* 0x040fe20007ffe0ff */
[----:B------:R-:W-:Y:S01]  /*bfd0*/  STS [R31.X4+0x4208], R28 ;  /* 0x0042081c1f007388 */ /* 0x000fe20000004800 */
[----:B------:R-:W-:Y:S01]  /*bfe0*/  IADD3 R27, R154, 0x100, RZ ;  /* 0x000001009a1b7810 */ /* 0x000fe20007ffe0ff */
[----:B-1----:R-:W-:Y:S01]  /*bff0*/  FADD.FTZ R18, R36, R35 ;  /* 0x0000002324127221 */ /* 0x002fe20000010000 */
[C---:B------:R-:W-:Y:S01]  /*c000*/  IADD3 R35, R154.reuse, 0x240, RZ ;  /* 0x000002409a237810 */ /* 0x040fe20007ffe0ff */
[----:B------:R-:W-:Y:S01]  /*c010*/  STS [R31.X4+0x420c], R26 ;  /* 0x00420c1a1f007388 */ /* 0x000fe20000004800 */
[----:B------:R-:W-:Y:S01]  /*c020*/  IADD3 R65, R154, 0x500, RZ ;  /* 0x000005009a417810 */ /* 0x000fe20007ffe0ff */
[----:B------:R-:W-:Y:S01]  /*c030*/  FADD.FTZ R18, R18, R33 ;  /* 0x0000002112127221 */ /* 0x000fe20000010000 */
[----:B------:R-:W-:Y:S01]  /*c040*/  IADD3 R33, R154, 0x1c0, RZ ;  /* 0x000001c09a217810 */ /* 0x000fe20007ffe0ff */
[----:B------:R1:W-:Y:S01]  /*c050*/  STS [R31.X4+0x4200], R14 ;  /* 0x0042000e1f007388 */ /* 0x0003e20000004800 */
[----:B------:R-:W-:Y:S01]  /*c060*/  LEA.HI.SX32 R34, R37, R154, 0x1b ;  /* 0x0000009a25227211 */ /* 0x000fe200078fdaff */
[----:B------:R-:W-:Y:S01]  /*c070*/  FFMA.FTZ R19, R145, R52, R50 ;  /* 0x0000003491137223 */ /* 0x000fe20000010032 */
[-C--:B--2---:R-:W-:Y:S01]  /*c080*/  LEA.HI.SX32 R30, R33, R154.reuse, 0x1b ;  /* 0x0000009a211e7211 */ /* 0x084fe200078fdaff */
[----:B------:R2:W-:Y:S01]  /*c090*/  STS [R31.X4+0x4204], R24 ;  /* 0x004204181f007388 */ /* 0x0005e20000004800 */
[-C--:B------:R-:W-:Y:S01]  /*c0a0*/  LEA.HI.SX32 R33, R35, R154.reuse, 0x1b ;  /* 0x0000009a23217211 */ /* 0x080fe200078fdaff */
[----:B------:R-:W-:Y:S01]  /*c0b0*/  FADD.FTZ R17, R17, R32 ;  /* 0x0000002011117221 */ /* 0x000fe20000010000 */
[-C--:B------:R-:W-:Y:S01]  /*c0c0*/  LEA.HI.SX32 R35, R39, R154.reuse, 0x1b ;  /* 0x0000009a27237211 */ /* 0x080fe200078fdaff */
[----:B------:R-:W-:Y:S01]  /*c0d0*/  BAR.SYNC.DEFER_BLOCKING 0x0 ;  /* 0x0000000000007b1d */ /* 0x000fe20000010000 */
[-C--:B------:R-:W-:Y:S01]  /*c0e0*/  LEA.HI.SX32 R36, R41, R154.reuse, 0x1b ;  /* 0x0000009a29247211 */ /* 0x080fe200078fdaff */
[----:B------:R-:W-:Y:S01]  /*c0f0*/  FMUL.FTZ R10, R90, R187 ;  /* 0x000000bb5a0a7220 */ /* 0x000fe20000410000 */
[-C--:B------:R-:W-:Y:S01]  /*c100*/  LEA.HI.SX32 R37, R43, R154.reuse, 0x1b ;  /* 0x0000009a2b257211 */ /* 0x080fe200078fdaff */
[----:B------:R-:W-:Y:S01]  /*c110*/  FADD.FTZ R121, R70, R121 ;  /* 0x0000007946797221 */ /* 0x000fe20000010000 */
[-C--:B------:R-:W-:Y:S01]  /*c120*/  LEA.HI.SX32 R38, R45, R154.reuse, 0x1b ;  /* 0x0000009a2d267211 */ /* 0x080fe200078fdaff */
[----:B------:R-:W-:Y:S01]  /*c130*/  FMUL.FTZ R12, R89, R189 ;  /* 0x000000bd590c7220 */ /* 0x000fe20000410000 */
[-C--:B------:R-:W-:Y:S01]  /*c140*/  LEA.HI.SX32 R39, R47, R154.reuse, 0x1b ;  /* 0x0000009a2f277211 */ /* 0x080fe200078fdaff */
[----:B-1----:R-:W-:Y:S01]  /*c150*/  FFMA.FTZ R14, -R88, R191, -RZ ;  /* 0x000000bf580e7223 */ /* 0x002fe200000109ff */
[-C--:B------:R-:W-:Y:S01]  /*c160*/  LEA.HI.SX32 R40, R49, R154.reuse, 0x1b ;  /* 0x0000009a31287211 */ /* 0x080fe200078fdaff */
[----:B------:R-:W-:Y:S01]  /*c170*/  FFMA.FTZ R184, -R87, R193, -RZ ;  /* 0x000000c157b87223 */ /* 0x000fe200000109ff */
[----:B------:R-:W-:Y:S01]  /*c180*/  LEA.HI.SX32 R41, R51, R154, 0x1b ;  /* 0x0000009a33297211 */ /* 0x000fe200078fdaff */
[----:B------:R-:W-:Y:S01]  /*c190*/  FFMA.FTZ R188, -R90, R188, -RZ ;  /* 0x000000bc5abc7223 */ /* 0x000fe200000109ff */
[----:B------:R-:W-:Y:S01]  /*c1a0*/  LEA.HI.SX32 R42, R61, R154, 0x1b ;  /* 0x0000009a3d2a7211 */ /* 0x000fe200078fdaff */
[----:B------:R-:W-:Y:S01]  /*c1b0*/  FMUL.FTZ R194, R87, R194 ;  /* 0x000000c257c27220 */ /* 0x000fe20000410000 */
[-C--:B--2---:R-:W-:Y:S01]  /*c1c0*/  LEA.HI.SX32 R24, R11, R154.reuse, 0x1b ;  /* 0x0000009a0b187211 */ /* 0x084fe200078fdaff */
[----:B------:R-:W-:Y:S01]  /*c1d0*/  FFMA.FTZ R186, -R81, R205, -RZ ;  /* 0x000000cd51ba7223 */ /* 0x000fe200000109ff */
[-C--:B------:R-:W-:Y:S01]  /*c1e0*/  LEA.HI.SX32 R25, R25, R154.reuse, 0x1b ;  /* 0x0000009a19197211 */ /* 0x080fe200078fdaff */
[----:B------:R-:W-:Y:S01]  /*c1f0*/  FMUL.FTZ R189, R163, UR36 ;  /* 0x00000024a3bd7c20 */ /* 0x000fe20008410000 */
[----:B------:R-:W-:Y:S01]  /*c200*/  LEA.HI.SX32 R26, R13, R154, 0x1b ;  /* 0x0000009a0d1a7211 */ /* 0x000fe200078fdaff */
[----:B------:R-:W-:Y:S01]  /*c210*/  FFMA.FTZ R190, -R89, R190, -RZ ;  /* 0x000000be59be7223 */ /* 0x000fe200000109ff */
[----:B------:R-:W-:Y:S01]  /*c220*/  LEA.HI.SX32 R27, R27, R154, 0x1b ;  /* 0x0000009a1b1b7211 */ /* 0x000fe200078fdaff */
[----:B------:R-:W-:Y:S01]  /*c230*/  FMUL.FTZ R192, R88, R192 ;  /* 0x000000c058c07220 */ /* 0x000fe20000410000 */
[-C--:B------:R-:W-:Y:S01]  /*c240*/  LEA.HI.SX32 R28, R15, R154.reuse, 0x1b ;  /* 0x0000009a0f1c7211 */ /* 0x080fe200078fdaff */
[----:B------:R-:W1:Y:S01]  /*c250*/  LDS R183, [R9.X4+0x4200] ;  /* 0x0042000009b77984 */ /* 0x000e620000004800 */
[-C--:B------:R-:W-:Y:S01]  /*c260*/  LEA.HI.SX32 R32, R177, R154.reuse, 0x1b ;  /* 0x0000009ab1207211 */ /* 0x080fe200078fdaff */
[----:B------:R-:W-:Y:S01]  /*c270*/  FFMA.FTZ R189, R8, UR35, -R189 ;  /* 0x0000002308bd7c23 */ /* 0x000fe200080108bd */
        /* <DEDUP_REMOVED lines=30> */
[----:B------:R-:W-:-:S02]  /*c460*/  FMUL.FTZ R214, R77, R214 ;  /* 0x000000d64dd67220 */ /* 0x000fc40000410000 */
[----:B------:R-:W-:Y:S01]  /*c470*/  FMUL.FTZ R216, R76, R216 ;  /* 0x000000d84cd87220 */ /* 0x000fe20000410000 */
[----:B------:R-:W0:Y:S01]  /*c480*/  LDS R111, [R34.X4+0x4c00] ;  /* 0x004c0000226f7984 */ /* 0x000e220000004800 */
[----:B------:R-:W-:Y:S02]  /*c490*/  FFMA.FTZ R218, -R75, R218, -RZ ;  /* 0x000000da4bda7223 */ /* 0x000fe400000109ff */
[----:B------:R-:W-:Y:S01]  /*c4a0*/  FMUL.FTZ R13, R161, UR36 ;  /* 0x00000024a10d7c20 */ /* 0x000fe20008410000 */
[----:B------:R-:W0:Y:S01]  /*c4b0*/  LDS R122, [R35.X4+0x4d00] ;  /* 0x004d0000237a7984 */ /* 0x000e220000004800 */
[----:B------:R-:W-:-:S03]  /*c4c0*/  FMUL.FTZ R11, R159, UR36 ;  /* 0x000000249f0b7c20 */ /* 0x000fc60008410000 */
        /* <DEDUP_REMOVED lines=39> */
[----:B------:R-:W-:Y:S02]  /*c740*/  FMUL.FTZ R8, R160, UR36 ;  /* 0x00000024a0087c20 */ /* 0x000fe40008410000 */
[----:B--2---:R-:W-:Y:S01]  /*c750*/  FFMA.FTZ R10, -R78, R211, -RZ ;  /* 0x000000d34e0a7223 */ /* 0x004fe200000109ff */
[----:B------:R2:W-:Y:S01]  /*c760*/  STS [R31.X4+0x634c], R186 ;  /* 0x00634cba1f007388 */ /* 0x0005e20000004800 */
[----:B------:R-:W-:Y:S02]  /*c770*/  FFMA.FTZ R185, R159, UR35, R8 ;  /* 0x000000239fb97c23 */ /* 0x000fe40008010008 */
[----:B-----5:R-:W-:Y:S01]  /*c780*/  FFMA.FTZ R14, -R79, R209, -RZ ;  /* 0x000000d14f0e7223 */ /* 0x020fe200000109ff */
[----:B------:R5:W-:Y:S01]  /*c790*/  STS [R31.X4+0x6354], R12 ;  /* 0x0063540c1f007388 */ /* 0x000be20000004800 */
[----:B------:R-:W-:Y:S02]  /*c7a0*/  FMUL.FTZ R8, R156, UR36 ;  /* 0x000000249c087c20 */ /* 0x000fe40008410000 */
[----:B-1----:R-:W-:Y:S01]  /*c7b0*/  FFMA.FTZ R184, -R77, R213, -RZ ;  /* 0x000000d54db87223 */ /* 0x002fe200000109ff */
[----:B------:R1:W-:Y:S01]  /*c7c0*/  STS [R31.X4+0x6364], R10 ;  /* 0x0063640a1f007388 */ /* 0x0003e20000004800 */
[----:B------:R-:W-:-:S02]  /*c7d0*/  FFMA.FTZ R194, R163, UR35, R194 ;  /* 0x00000023a3c27c23 */ /* 0x000fc400080100c2 */
[----:B--2---:R-:W-:Y:S01]  /*c7e0*/  FFMA.FTZ R186, -R76, R215, -RZ ;  /* 0x000000d74cba7223 */ /* 0x004fe200000109ff */
[----:B------:R2:W-:Y:S01]  /*c7f0*/  STS [R31.X4+0x630c], R190 ;  /* 0x00630cbe1f007388 */ /* 0x0005e20000004800 */
[----:B------:R-:W-:Y:S02]  /*c800*/  FFMA.FTZ R53, R155, UR35, R8 ;  /* 0x000000239b357c23 */ /* 0x000fe40008010008 */
[----:B-----5:R-:W-:Y:S01]  /*c810*/  FMUL.FTZ R12, R75, R217 ;  /* 0x000000d94b0c7220 */ /* 0x020fe20000410000 */
[----:B------:R5:W-:Y:S01]  /*c820*/  STS [R31.X4+0x6310], R192 ;  /* 0x006310c01f007388 */ /* 0x000be20000004800 */
[----:B-1----:R-:W-:-:S03]  /*c830*/  FMUL.FTZ R10, R162, UR36 ;  /* 0x00000024a20a7c20 */ /* 0x002fc60008410000 */
[----:B------:R-:W-:Y:S01]  /*c840*/  STS [R31.X4+0x6320], R196 ;  /* 0x006320c41f007388 */ /* 0x000fe20000004800 */
[----:B------:R-:W-:Y:S02]  /*c850*/  FFMA.FTZ R191, R161, UR35, R10 ;  /* 0x00000023a1bf7c23 */ /* 0x000fe4000801000a */
[----:B--2---:R-:W-:Y:S01]  /*c860*/  FFMA.FTZ R190, R160, UR35, -R11 ;  /* 0x00000023a0be7c23 */ /* 0x004fe2000801080b */
[----:B------:R-:W-:Y:S01]  /*c870*/  STS [R31.X4+0x6328], R198 ;  /* 0x006328c61f007388 */ /* 0x000fe20000004800 */
[----:B-----5:R-:W-:Y:S02]  /*c880*/  FFMA.FTZ R192, R162, UR35, -R13 ;  /* 0x00000023a2c07c23 */ /* 0x020fe4000801080d */
[----:B------:R-:W-:Y:S01]  /*c890*/  FMUL.FTZ R13, R157, UR36 ;  /* 0x000000249d0d7c20 */ /* 0x000fe20008410000 */
[----:B------:R-:W-:Y:S01]  /*c8a0*/  STS [R31.X4+0x6330], R200 ;  /* 0x006330c81f007388 */ /* 0x000fe20000004800 */
[----:B------:R-:W-:Y:S02]  /*c8b0*/  FMUL.FTZ R10, R158, UR36 ;  /* 0x000000249e0a7c20 */ /* 0x000fe40008410000 */
[----:B------:R-:W-:Y:S01]  /*c8c0*/  FMUL.FTZ R11, R155, UR36 ;  /* 0x000000249b0b7c20 */ /* 0x000fe20008410000 */
        /* <DEDUP_REMOVED lines=11> */
[----:B-1----:R-:W-:-:S03]  /*c980*/  FFMA.FTZ R184, R156, UR35, -R11 ;  /* 0x000000239cb87c23 */ /* 0x002fc6000801080b */
[----:B------:R-:W-:Y:S04]  /*c990*/  STS [R31.X4+0x6378], R12 ;  /* 0x0063780c1f007388 */ /* 0x000fe80000004800 */
[----:B------:R1:W-:Y:S01]  /*c9a0*/  STS [R31.X4+0x637c], R218 ;  /* 0x00637cda1f007388 */ /* 0x0003e20000004800 */
[----:B--2---:R-:W-:Y:S02]  /*c9b0*/  FFMA.FTZ R186, R158, UR35, -R13 ;  /* 0x000000239eba7c23 */ /* 0x004fe4000801080d */
[----:B-1----:R-:W-:Y:S01]  /*c9c0*/  FFMA.FTZ R31, R157, UR35, R10 ;  /* 0x000000239d1f7c23 */ /* 0x002fe2000801000a */
        /* <DEDUP_REMOVED lines=56> */
.L_x_5873:
[----:B0--34-:R-:W-:Y:S05]  /*cd50*/  BSYNC B0 ;  /* 0x0000000000007941 */ /* 0x019fea0003800000 */
.L_x_5872:
        /* <DEDUP_REMOVED lines=67> */
.L_x_5875:
[----:B0-----:R-:W-:Y:S05]  /*d190*/  BSYNC B0 ;  /* 0x0000000000007941 */ /* 0x001fea0003800000 */
.L_x_5874:
[----:B------:R-:W0:Y:S01]  /*d1a0*/  LDS R25, [R25.X4+0x6500] ;  /* 0x0065000019197984 */ /* 0x000e220000004800 */
[----:B------:R-:W-:Y:S01]  /*d1b0*/  BSSY B0, `(.L_x_5876) ;  /* 0x0000004000007945 */ /* 0x000fe20003800000 */
[----:B------:R-:W-:Y:S05]  /*d1c0*/  @!P1 BRA `(.L_x_5877) ;  /* 0x0000002000009947 */ /* 0x000fea0003800000 */
[----:B------:R2:W-:Y:S04]  /*d1d0*/  RED.E.ADD.F32.FTZ.RN.STRONG.GPU [R8.64+-0x1e00], R64 ;  /* 0xffe200400800798e */ /* 0x0005e8000c10e7a8 */
[----:B0-----:R2:W-:Y:S02]  /*d1e0*/  RED.E.ADD.F32.FTZ.RN.STRONG.GPU [R10.64+-0x1e00], R25 ;  /* 0xffe200190a00798e */ /* 0x0015e4000c10e7a8 */
.L_x_5877:
[----:B------:R-:W-:Y:S05]  /*d1f0*/  BSYNC B0 ;  /* 0x0000000000007941 */ /* 0x000fea0003800000 */
.L_x_5876:
[----:B-1----:R1:W3:Y:S01]  /*d200*/  LDS R13, [R26.X4+0x6600] ;  /* 0x006600001a0d7984 */ /* 0x0022e20000004800 */
[----:B------:R-:W-:Y:S01]  /*d210*/  BSSY B0, `(.L_x_5878) ;  /* 0x0000004000007945 */ /* 0x000fe20003800000 */
[----:B------:R-:W-:Y:S05]  /*d220*/  @!P2 BRA `(.L_x_5879) ;  /* 0x000000200000a947 */ /* 0x000fea0003800000 */
[----:B------:R4:W-:Y:S04]  /*d230*/  RED.E.ADD.F32.FTZ.RN.STRONG.GPU [R8.64+-0x1d00], R65 ;  /* 0xffe300410800798e */ /* 0x0009e8000c10e7a8 */
[----:B---3--:R4:W-:Y:S02]  /*d240*/  RED.E.ADD.F32.FTZ.RN.STRONG.GPU [R10.64+-0x1d00], R13 ;  /* 0xffe3000d0a00798e */ /* 0x0089e4000c10e7a8 */
.L_x_5879:
[----:B------:R-:W-:Y:S05]  /*d250*/  BSYNC B0 ;  /* 0x0000000000007941 */ /* 0x000fea0003800000 */
.L_x_5878:
        /* <DEDUP_REMOVED lines=12> */
.L_x_5881:
[----:B------:R-:W-:Y:S05]  /*d320*/  BSYNC B0 ;  /* 0x0000000000007941 */ /* 0x000fea0003800000 */
.L_x_5880:
[----:B---34-:R3:W4:Y:S01]  /*d330*/  LDS R13, [R28.X4+0x6800] ;  /* 0x006800001c0d7984 */ /* 0x0187220000004800 */
[----:B------:R-:W-:Y:S01]  /*d340*/  BSSY B0, `(.L_x_5882) ;  /* 0x0000004000007945 */ /* 0x000fe20003800000 */
[----:B------:R-:W-:Y:S05]  /*d350*/  @!P0 BRA `(.L_x_5883) ;  /* 0x0000002000008947 */ /* 0x000fea0003800000 */
[----:B------:R2:W-:Y:S04]  /*d360*/  RED.E.ADD.F32.FTZ.RN.STRONG.GPU [R8.64+-0x1b00], R68 ;  /* 0xffe500440800798e */ /* 0x0005e8000c10e7a8 */
[----:B----4-:R2:W-:Y:S02]  /*d370*/  RED.E.ADD.F32.FTZ.RN.STRONG.GPU [R10.64+-0x1b00], R13 ;  /* 0xffe5000d0a00798e */ /* 0x0105e4000c10e7a8 */
.L_x_5883:
[----:B------:R-:W-:Y:S05]  /*d380*/  BSYNC B0 ;  /* 0x0000000000007941 */ /* 0x000fea0003800000 */
.L_x_5882:
[----:B------:R-:W2:Y:S01]  /*d390*/  LDS R29, [R29.X4+0x6900] ;  /* 0x006900001d1d7984 */ /* 0x000ea20000004800 */
[----:B------:R-:W-:Y:S01]  /*d3a0*/  BSSY B0, `(.L_x_5884) ;  /* 0x0000004000007945 */ /* 0x000fe20003800000 */
[----:B------:R-:W-:Y:S05]  /*d3b0*/  @!P1 BRA `(.L_x_5885) ;  /* 0x0000002000009947 */ /* 0x000fea0003800000 */
[----:B------:R3:W-:Y:S04]  /*d3c0*/  RED.E.ADD.F32.FTZ.RN.STRONG.GPU [R8.64+-0x1a00], R69 ;  /* 0xffe600450800798e */ /* 0x0007e8000c10e7a8 */
[----:B--2---:R3:W-:Y:S02]  /*d3d0*/  RED.E.ADD.F32.FTZ.RN.STRONG.GPU [R10.64+-0x1a00], R29 ;  /* 0xffe6001d0a00798e */ /* 0x0047e4000c10e7a8 */
.L_x_5885:
[----:B------:R-:W-:Y:S05]  /*d3e0*/  BSYNC B0 ;  /* 0x0000000000007941 */ /* 0x000fea0003800000 */
.L_x_5884:
[----:B--2-4-:R2:W4:Y:S01]  /*d3f0*/  LDS R13, [R30.X4+0x6a00] ;  /* 0x006a00001e0d7984 */ /* 0x0145220000004800 */
[----:B------:R-:W-:Y:S01]  /*d400*/  BSSY B0, `(.L_x_5886) ;  /* 0x0000004000007945 */ /* 0x000fe20003800000 */
[----:B------:R-:W-:Y:S05]  /*d410*/  @!P2 BRA `(.L_x_5887) ;  /* 0x000000200000a947 */ /* 0x000fea0003800000 */
[----:B------:R2:W-:Y:S04]  /*d420*/  RED.E.ADD.F32.FTZ.RN.STRONG.GPU [R8.64+-0x1900], R70 ;  /* 0xffe700460800798e */ /* 0x0005e8000c10e7a8 */
[----:B----4-:R2:W-:Y:S02]  /*d430*/  RED.E.ADD.F32.FTZ.RN.STRONG.GPU [R10.64+-0x1900], R13 ;  /* 0xffe7000d0a00798e */ /* 0x0105e4000c10e7a8 */
.L_x_5887:
[----:B------:R-:W-:Y:S05]  /*d440*/  BSYNC B0 ;  /* 0x0000000000007941 */ /* 0x000fea0003800000 */
.L_x_5886:
[----:B--2-4-:R2:W4:Y:S01]  /*d450*/  LDS R13, [R32.X4+0x6b00] ;  /* 0x006b0000200d7984 */ /* 0x0145220000004800 */
[----:B------:R-:W-:Y:S01]  /*d460*/  BSSY B0, `(.L_x_5888) ;  /* 0x0000004000007945 */ /* 0x000fe20003800000 */
[----:B------:R-:W-:Y:S05]  /*d470*/  @!P3 BRA `(.L_x_5889) ;  /* 0x000000200000b947 */ /* 0x000fea0003800000 */
[----:B------:R2:W-:Y:S04]  /*d480*/  RED.E.ADD.F32.FTZ.RN.STRONG.GPU [R8.64+-0x1800], R71 ;  /* 0xffe800470800798e */ /* 0x0005e8000c10e7a8 */
[----:B----4-:R2:W-:Y:S02]  /*d490*/  RED.E.ADD.F32.FTZ.RN.STRONG.GPU [R10.64+-0x1800], R13 ;  /* 0xffe8000d0a00798e */ /* 0x0105e4000c10e7a8 */
.L_x_5889:
[----:B------:R-:W-:Y:S05]  /*d4a0*/  BSYNC B0 ;  /* 0x0000000000007941 */ /* 0x000fea0003800000 */
.L_x_5888:
[----:B------:R-:W2:Y:S01]  /*d4b0*/  LDS R33, [R33.X4+0x6c00] ;  /* 0x006c000021217984 */ /* 0x000ea20000004800 */
[----:B------:R-:W-:Y:S01]  /*d4c0*/  BSSY B0, `(.L_x_5890) ;  /* 0x0000004000007945 */ /* 0x000fe20003800000 */
[----:B------:R-:W-:Y:S05]  /*d4d0*/  @!P4 BRA `(.L_x_5891) ;  /* 0x000000200000c947 */ /* 0x000fea0003800000 */
[----:B------:R3:W-:Y:S04]  /*d4e0*/  RED.E.ADD.F32.FTZ.RN.STRONG.GPU [R8.64+-0x1700], R110 ;  /* 0xffe9006e0800798e */ /* 0x0007e8000c10e7a8 */
[----:B--2---:R3:W-:Y:S02]  /*d4f0*/  RED.E.ADD.F32.FTZ.RN.STRONG.GPU [R10.64+-0x1700], R33 ;  /* 0xffe900210a00798e */ /* 0x0047e4000c10e7a8 */
.L_x_5891:
[----:B------:R-:W-:Y:S05]  /*d500*/  BSYNC B0 ;  /* 0x0000000000007941 */ /* 0x000fea0003800000 */
.L_x_5890:
[----:B--2-4-:R2:W4:Y:S01]  /*d510*/  LDS R13, [R34.X4+0x6d00] ;  /* 0x006d0000220d7984 */ /* 0x0145220000004800 */
[----:B------:R-:W-:Y:S01]  /*d520*/  BSSY B0, `(.L_x_5892) ;  /* 0x0000004000007945 */ /* 0x000fe20003800000 */
[----:B------:R-:W-:Y:S05]  /*d530*/  @!P5 BRA `(.L_x_5893) ;  /* 0x000000200000d947 */ /* 0x000fea0003800000 */
[----:B------:R2:W-:Y:S04]  /*d540*/  RED.E.ADD.F32.FTZ.RN.STRONG.GPU [R8.64+-0x1600], R111 ;  /* 0xffea006f0800798e */ /* 0x0005e8000c10e7a8 */
[----:B----4-:R2:W-:Y:S02]  /*d550*/  RED.E.ADD.F32.FTZ.RN.STRONG.GPU [R10.64+-0x1600], R13 ;  /* 0xffea000d0a00798e */ /* 0x0105e4000c10e7a8 */
.L_x_5893:
[----:B------:R-:W-:Y:S05]  /*d560*/  BSYNC B0 ;  /* 0x0000000000007941 */ /* 0x000fea0003800000 */
.L_x_5892:
        /* <DEDUP_REMOVED lines=12> */
.L_x_5895:
[----:B------:R-:W-:Y:S05]  /*d630*/  BSYNC B0 ;  /* 0x0000000000007941 */ /* 0x000fea0003800000 */
.L_x_5894:
[----:B--2-4-:R2:W4:Y:S01]  /*d640*/  LDS R13, [R36.X4+0x6f00] ;  /* 0x006f0000240d7984 */ /* 0x0145220000004800 */
[----:B------:R-:W-:Y:S01]  /*d650*/  BSSY B0, `(.L_x_5896) ;  /* 0x0000004000007945 */ /* 0x000fe20003800000 */
[----:B------:R-:W-:Y:S05]  /*d660*/  @!P0 BRA `(.L_x_5897) ;  /* 0x0000002000008947 */ /* 0x000fea0003800000 */
[----:B------:R2:W-:Y:S04]  /*d670*/  RED.E.ADD.F32.FTZ.RN.STRONG.GPU [R8.64+-0x1400], R123 ;  /* 0xffec007b0800798e */ /* 0x0005e8000c10e7a8 */
[----:B----4-:R2:W-:Y:S02]  /*d680*/  RED.E.ADD.F32.FTZ.RN.STRONG.GPU [R10.64+-0x1400], R13 ;  /* 0xffec000d0a00798e */ /* 0x0105e4000c10e7a8 */
.L_x_5897:
[----:B------:R-:W-:Y:S05]  /*d690*/  BSYNC B0 ;  /* 0x0000000000007941 */ /* 0x000fea0003800000 */
.L_x_5896:
[----:B------:R-:W2:Y:S01]  /*d6a0*/  LDS R37, [R37.X4+0x7000] ;  /* 0x0070000025257984 */ /* 0x000ea20000004800 */
[----:B------:R-:W-:Y:S01]  /*d6b0*/  BSSY B0, `(.L_x_5898) ;  /* 0x0000004000007945 */ /* 0x000fe20003800000 */
[----:B------:R-:W-:Y:S05]  /*d6c0*/  @!P1 BRA `(.L_x_5899) ;  /* 0x0000002000009947 */ /* 0x000fea0003800000 */
[----:B------:R3:W-:Y:S04]  /*d6d0*/  RED.E.ADD.F32.FTZ.RN.STRONG.GPU [R8.64+-0x1300], R164 ;  /* 0xffed00a40800798e */ /* 0x0007e8000c10e7a8 */
[----:B--2---:R3:W-:Y:S02]  /*d6e0*/  RED.E.ADD.F32.FTZ.RN.STRONG.GPU [R10.64+-0x1300], R37 ;  /* 0xffed00250a00798e */ /* 0x0047e4000c10e7a8 */
.L_x_5899:
[----:B------:R-:W-:Y:S05]  /*d6f0*/  BSYNC B0 ;  /* 0x0000000000007941 */ /* 0x000fea0003800000 */
.L_x_5898:
[----:B--2-4-:R2:W4:Y:S01]  /*d700*/  LDS R13, [R38.X4+0x7100] ;  /* 0x00710000260d7984 */ /* 0x0145220000004800 */
[----:B------:R-:W-:Y:S01]  /*d710*/  BSSY B0, `(.L_x_5900) ;  /* 0x0000004000007945 */ /* 0x000fe20003800000 */
[----:B------:R-:W-:Y:S05]  /*d720*/  @!P2 BRA `(.L_x_5901) ;  /* 0x000000200000a947 */ /* 0x000fea0003800000 */
[----:B------:R2:W-:Y:S04]  /*d730*/  RED.E.ADD.F32.FTZ.RN.STRONG.GPU [R8.64+-0x1200], R165 ;  /* 0xffee00a50800798e */ /* 0x0005e8000c10e7a8 */
[----:B----4-:R2:W-:Y:S02]  /*d740*/  RED.E.ADD.F32.FTZ.RN.STRONG.GPU [R10.64+-0x1200], R13 ;  /* 0xffee000d0a00798e */ /* 0x0105e4000c10e7a8 */
.L_x_5901:
[----:B------:R-:W-:Y:S05]  /*d750*/  BSYNC B0 ;  /* 0x0000000000007941 */ /* 0x000fea0003800000 */
.L_x_5900:
[----:B------:R-:W2:Y:S01]  /*d760*/  LDS R39, [R39.X4+0x7200] ;  /* 0x0072000027277984 */ /* 0x000ea20000004800 */
[----:B------:R-:W-:Y:S01]  /*d770*/  BSSY B0, `(.L_x_5902) ;  /* 0x0000004000007945 */ /* 0x000fe20003800000 */
[----:B------:R-:W-:Y:S05]  /*d780*/  @!P3 BRA `(.L_x_5903) ;  /* 0x000000200000b947 */ /* 0x000fea0003800000 */
[----:B------:R3:W-:Y:S04]  /*d790*/  RED.E.ADD.F32.FTZ.RN.STRONG.GPU [R8.64+-0x1100], R166 ;  /* 0xffef00a60800798e */ /* 0x0007e8000c10e7a8 */
[----:B--2---:R3:W-:Y:S02]  /*d7a0*/  RED.E.ADD.F32.FTZ.RN.STRONG.GPU [R10.64+-0x1100], R39 ;  /* 0xffef00270a00798e */ /* 0x0047e4000c10e7a8 */
.L_x_5903:
[----:B------:R-:W-:Y:S05]  /*d7b0*/  BSYNC B0 ;  /* 0x0000000000007941 */ /* 0x000fea0003800000 */
.L_x_5902:
[----:B--2-4-:R2:W4:Y:S01]  /*d7c0*/  LDS R13, [R40.X4+0x7300] ;  /* 0x00730000280d7984 */ /* 0x0145220000004800 */
[----:B------:R-:W-:Y:S01]  /*d7d0*/  BSSY B0, `(.L_x_5904) ;  /* 0x0000004000007945 */ /* 0x000fe20003800000 */
[----:B------:R-:W-:Y:S05]  /*d7e0*/  @!P4 BRA `(.L_x_5905) ;  /* 0x000000200000c947 */ /* 0x000fea0003800000 */
[----:B------:R2:W-:Y:S04]  /*d7f0*/  RED.E.ADD.F32.FTZ.RN.STRONG.GPU [R8.64+-0x1000], R167 ;  /* 0xfff000a70800798e */ /* 0x0005e8000c10e7a8 */
[----:B----4-:R2:W-:Y:S02]  /*d800*/  RED.E.ADD.F32.FTZ.RN.STRONG.GPU [R10.64+-0x1000], R13 ;  /* 0xfff0000d0a00798e */ /* 0x0105e4000c10e7a8 */
.L_x_5905:
[----:B------:R-:W-:Y:S05]  /*d810*/  BSYNC B0 ;  /* 0x0000000000007941 */ /* 0x000fea0003800000 */
.L_x_5904:
[----:B------:R-:W2:Y:S01]  /*d820*/  LDS R41, [R41.X4+0x7400] ;  /* 0x0074000029297984 */ /* 0x000ea20000004800 */
[----:B------:R-:W-:Y:S01]  /*d830*/  BSSY B0, `(.L_x_5906) ;  /* 0x0000004000007945 */ /* 0x000fe20003800000 */
[----:B------:R-:W-:Y:S05]  /*d840*/  @!P5 BRA `(.L_x_5907) ;  /* 0x000000200000d947 */ /* 0x000fea0003800000 */
[----:B------:R3:W-:Y:S04]  /*d850*/  RED.E.ADD.F32.FTZ.RN.STRONG.GPU [R8.64+-0xf00], R168 ;  /* 0xfff100a80800798e */ /* 0x0007e8000c10e7a8 */
[----:B--2---:R3:W-:Y:S02]  /*d860*/  RED.E.ADD.F32.FTZ.RN.STRONG.GPU [R10.64+-0xf00], R41 ;  /* 0xfff100290a00798e */ /* 0x0047e4000c10e7a8 */
.L_x_5907:
[----:B------:R-:W-:Y:S05]  /*d870*/  BSYNC B0 ;  /* 0x0000000000007941 */ /* 0x000fea0003800000 */
.L_x_5906:
        /* <DEDUP_REMOVED lines=12> */
.L_x_5909:
[----:B--2---:R-:W-:Y:S05]  /*d940*/  BSYNC B0 ;  /* 0x0000000000007941 */ /* 0x004fea0003800000 */
.L_x_5908:
[----:B------:R-:W2:Y:S01]  /*d950*/  LDS R43, [R43.X4+0x7600] ;  /* 0x007600002b2b7984 */ /* 0x000ea20000004800 */
[----:B------:R-:W-:Y:S01]  /*d960*/  BSSY B0, `(.L_x_5910) ;  /* 0x0000004000007945 */ /* 0x000fe20003800000 */
[----:B------:R-:W-:Y:S05]  /*d970*/  @!P0 BRA `(.L_x_5911) ;  /* 0x0000002000008947 */ /* 0x000fea0003800000 */
[----:B------:R3:W-:Y:S04]  /*d980*/  RED.E.ADD.F32.FTZ.RN.STRONG.GPU [R8.64+-0xd00], R170 ;  /* 0xfff300aa0800798e */ /* 0x0007e8000c10e7a8 */
[----:B--2---:R3:W-:Y:S02]  /*d990*/  RED.E.ADD.F32.FTZ.RN.STRONG.GPU [R10.64+-0xd00], R43 ;  /* 0xfff3002b0a00798e */ /* 0x0047e4000c10e7a8 */
.L_x_5911:
[----:B------:R-:W-:Y:S05]  /*d9a0*/  BSYNC B0 ;  /* 0x0000000000007941 */ /* 0x000fea0003800000 */
.L_x_5910:
[----:B----4-:R4:W3:Y:S01]  /*d9b0*/  LDS R13, [R44.X4+0x7700] ;  /* 0x007700002c0d7984 */ /* 0x0108e20000004800 */
[----:B------:R-:W-:Y:S01]  /*d9c0*/  BSSY B0, `(.L_x_5912) ;  /* 0x0000004000007945 */ /* 0x000fe20003800000 */
[----:B------:R-:W-:Y:S05]  /*d9d0*/  @!P1 BRA `(.L_x_5913) ;  /* 0x0000002000009947 */ /* 0x000fea0003800000 */
[----:B------:R4:W-:Y:S04]  /*d9e0*/  RED.E.ADD.F32.FTZ.RN.STRONG.GPU [R8.64+-0xc00], R171 ;  /* 0xfff400ab0800798e */ /* 0x0009e8000c10e7a8 */
[----:B---3--:R4:W-:Y:S02]  /*d9f0*/  RED.E.ADD.F32.FTZ.RN.STRONG.GPU [R10.64+-0xc00], R13 ;  /* 0xfff4000d0a00798e */ /* 0x0089e4000c10e7a8 */
.L_x_5913:
[----:B------:R-:W-:Y:S05]  /*da00*/  BSYNC B0 ;  /* 0x0000000000007941 */ /* 0x000fea0003800000 */
.L_x_5912:
[----:B------:R-:W4:Y:S01]  /*da10*/  LDS R45, [R45.X4+0x7800] ;  /* 0x007800002d2d7984 */ /* 0x000f220000004800 */
[----:B------:R-:W-:Y:S01]  /*da20*/  BSSY B0, `(.L_x_5914) ;  /* 0x0000004000007945 */ /* 0x000fe20003800000 */
[----:B------:R-:W-:Y:S05]  /*da30*/  @!P2 BRA `(.L_x_5915) ;  /* 0x000000200000a947 */ /* 0x000fea0003800000 */
[----:B------:R4:W-:Y:S04]  /*da40*/  RED.E.ADD.F32.FTZ.RN.STRONG.GPU [R8.64+-0xb00], R172 ;  /* 0xfff500ac0800798e */ /* 0x0009e8000c10e7a8 */
[----:B----4-:R4:W-:Y:S02]  /*da50*/  RED.E.ADD.F32.FTZ.RN.STRONG.GPU [R10.64+-0xb00], R45 ;  /* 0xfff5002d0a00798e */ /* 0x0109e4000c10e7a8 */
.L_x_5915:
[----:B------:R-:W-:Y:S05]  /*da60*/  BSYNC B0 ;  /* 0x0000000000007941 */ /* 0x000fea0003800000 */
.L_x_5914:
[----:B---34-:R3:W4:Y:S01]  /*da70*/  LDS R13, [R46.X4+0x7900] ;  /* 0x007900002e0d7984 */ /* 0x0187220000004800 */
[----:B------:R-:W-:Y:S01]  /*da80*/  BSSY B0, `(.L_x_5916) ;  /* 0x0000004000007945 */ /* 0x000fe20003800000 */
[----:B------:R-:W-:Y:S05]  /*da90*/  @!P3 BRA `(.L_x_5917) ;  /* 0x000000200000b947 */ /* 0x000fea0003800000 */
[----:B------:R3:W-:Y:S04]  /*daa0*/  RED.E.ADD.F32.FTZ.RN.STRONG.GPU [R8.64+-0xa00], R173 ;  /* 0xfff600ad0800798e */ /* 0x0007e8000c10e7a8 */
[----:B----4-:R3:W-:Y:S02]  /*dab0*/  RED.E.ADD.F32.FTZ.RN.STRONG.GPU [R10.64+-0xa00], R13 ;  /* 0xfff6000d0a00798e */ /* 0x0107e4000c10e7a8 */
.L_x_5917:
[----:B------:R-:W-:Y:S05]  /*dac0*/  BSYNC B0 ;  /* 0x0000000000007941 */ /* 0x000fea0003800000 */
.L_x_5916:
[----:B------:R-:W3:Y:S01]  /*dad0*/  LDS R47, [R47.X4+0x7a00] ;  /* 0x007a00002f2f7984 */ /* 0x000ee20000004800 */
[----:B------:R-:W-:Y:S01]  /*dae0*/  BSSY B0, `(.L_x_5918) ;  /* 0x0000004000007945 */ /* 0x000fe20003800000 */
[----:B------:R-:W-:Y:S05]  /*daf0*/  @!P4 BRA `(.L_x_5919) ;  /* 0x000000200000c947 */ /* 0x000fea0003800000 */
[----:B------:R4:W-:Y:S04]  /*db00*/  RED.E.ADD.F32.FTZ.RN.STRONG.GPU [R8.64+-0x900], R174 ;  /* 0xfff700ae0800798e */ /* 0x0009e8000c10e7a8 */
[----:B---3--:R4:W-:Y:S02]  /*db10*/  RED.E.ADD.F32.FTZ.RN.STRONG.GPU [R10.64+-0x900], R47 ;  /* 0xfff7002f0a00798e */ /* 0x0089e4000c10e7a8 */
.L_x_5919:
[----:B------:R-:W-:Y:S05]  /*db20*/  BSYNC B0 ;  /* 0x0000000000007941 */ /* 0x000fea0003800000 */
.L_x_5918:
[----:B---34-:R3:W4:Y:S01]  /*db30*/  LDS R13, [R48.X4+0x7b00] ;  /* 0x007b0000300d7984 */ /* 0x0187220000004800 */
[----:B------:R-:W-:Y:S01]  /*db40*/  BSSY B0, `(.L_x_5920) ;  /* 0x0000004000007945 */ /* 0x000fe20003800000 */
[----:B------:R-:W-:Y:S05]  /*db50*/  @!P5 BRA `(.L_x_5921) ;  /* 0x000000200000d947 */ /* 0x000fea0003800000 */
[----:B------:R3:W-:Y:S04]  /*db60*/  RED.E.ADD.F32.FTZ.RN.STRONG.GPU [R8.64+-0x800], R175 ;  /* 0xfff800af0800798e */ /* 0x0007e8000c10e7a8 */
[----:B----4-:R3:W-:Y:S02]  /*db70*/  RED.E.ADD.F32.FTZ.RN.STRONG.GPU [R10.64+-0x800], R13 ;  /* 0xfff8000d0a00798e */ /* 0x0107e4000c10e7a8 */
.L_x_5921:
[----:B------:R-:W-:Y:S05]  /*db80*/  BSYNC B0 ;  /* 0x0000000000007941 */ /* 0x000fea0003800000 */
.L_x_5920:
        /* <DEDUP_REMOVED lines=12> */
.L_x_5923:
[----:B------:R-:W-:Y:S05]  /*dc50*/  BSYNC B0 ;  /* 0x0000000000007941 */ /* 0x000fea0003800000 */
.L_x_5922:
[----:B---34-:R3:W4:Y:S01]  /*dc60*/  LDS R13, [R50.X4+0x7d00] ;  /* 0x007d0000320d7984 */ /* 0x0187220000004800 */
[----:B------:R-:W-:Y:S01]  /*dc70*/  BSSY B0, `(.L_x_5924) ;  /* 0x0000004000007945 */ /* 0x000fe20003800000 */
[----:B------:R-:W-:Y:S05]  /*dc80*/  @!P0 BRA `(.L_x_5925) ;  /* 0x0000002000008947 */ /* 0x000fea0003800000 */
[----:B------:R3:W-:Y:S04]  /*dc90*/  RED.E.ADD.F32.FTZ.RN.STRONG.GPU [R8.64+-0x600], R177 ;  /* 0xfffa00b10800798e */ /* 0x0007e8000c10e7a8 */
[----:B----4-:R3:W-:Y:S02]  /*dca0*/  RED.E.ADD.F32.FTZ.RN.STRONG.GPU [R10.64+-0x600], R13 ;  /* 0xfffa000d0a00798e */ /* 0x0107e4000c10e7a8 */
.L_x_5925:
[----:B------:R-:W-:Y:S05]  /*dcb0*/  BSYNC B0 ;  /* 0x0000000000007941 */ /* 0x000fea0003800000 */
.L_x_5924:
[----:B------:R-:W3:Y:S01]  /*dcc0*/  LDS R51, [R51.X4+0x7e00] ;  /* 0x007e000033337984 */ /* 0x000ee20000004800 */
[----:B------:R-:W-:Y:S01]  /*dcd0*/  BSSY B0, `(.L_x_5926) ;  /* 0x0000004000007945 */ /* 0x000fe20003800000 */
[----:B------:R-:W-:Y:S05]  /*dce0*/  @!P1 BRA `(.L_x_5927) ;  /* 0x0000002000009947 */ /* 0x000fea0003800000 */
[----:B------:R4:W-:Y:S04]  /*dcf0*/  RED.E.ADD.F32.FTZ.RN.STRONG.GPU [R8.64+-0x500], R178 ;  /* 0xfffb00b20800798e */ /* 0x0009e8000c10e7a8 */
[----:B---3--:R4:W-:Y:S02]  /*dd00*/  RED.E.ADD.F32.FTZ.RN.STRONG.GPU [R10.64+-0x500], R51 ;  /* 0xfffb00330a00798e */ /* 0x0089e4000c10e7a8 */
.L_x_5927:
[----:B------:R-:W-:Y:S05]  /*dd10*/  BSYNC B0 ;  /* 0x0000000000007941 */ /* 0x000fea0003800000 */
.L_x_5926:
[----:B---34-:R3:W4:Y:S01]  /*dd20*/  LDS R13, [R52.X4+0x7f00] ;  /* 0x007f0000340d7984 */ /* 0x0187220000004800 */
[----:B------:R-:W-:Y:S01]  /*dd30*/  BSSY B0, `(.L_x_5928) ;  /* 0x0000004000007945 */ /* 0x000fe20003800000 */
[----:B------:R-:W-:Y:S05]  /*dd40*/  @!P2 BRA `(.L_x_5929) ;  /* 0x000000200000a947 */ /* 0x000fea0003800000 */
[----:B------:R3:W-:Y:S04]  /*dd50*/  RED.E.ADD.F32.FTZ.RN.STRONG.GPU [R8.64+-0x400], R179 ;  /* 0xfffc00b30800798e */ /* 0x0007e8000c10e7a8 */
[----:B----4-:R3:W-:Y:S02]  /*dd60*/  RED.E.ADD.F32.FTZ.RN.STRONG.GPU [R10.64+-0x400], R13 ;  /* 0xfffc000d0a00798e */ /* 0x0107e4000c10e7a8 */
.L_x_5929:
[----:B------:R-:W-:Y:S05]  /*dd70*/  BSYNC B0 ;  /* 0x0000000000007941 */ /* 0x000fea0003800000 */
.L_x_5928:
[----:B---34-:R3:W4:Y:S01]  /*dd80*/  LDS R13, [R60.X4+0x8000] ;  /* 0x008000003c0d7984 */ /* 0x0187220000004800 */
[----:B------:R-:W-:Y:S01]  /*dd90*/  BSSY B0, `(.L_x_5930) ;  /* 0x0000004000007945 */ /* 0x000fe20003800000 */
[----:B------:R-:W-:Y:S05]  /*dda0*/  @!P3 BRA `(.L_x_5931) ;  /* 0x000000200000b947 */ /* 0x000fea0003800000 */
[----:B------:R3:W-:Y:S04]  /*ddb0*/  RED.E.ADD.F32.FTZ.RN.STRONG.GPU [R8.64+-0x300], R180 ;  /* 0xfffd00b40800798e */ /* 0x0007e8000c10e7a8 */
[----:B----4-:R3:W-:Y:S02]  /*ddc0*/  RED.E.ADD.F32.FTZ.RN.STRONG.GPU [R10.64+-0x300], R13 ;  /* 0xfffd000d0a00798e */ /* 0x0107e4000c10e7a8 */
.L_x_5931:
[----:B------:R-:W-:Y:S05]  /*ddd0*/  BSYNC B0 ;  /* 0x0000000000007941 */ /* 0x000fea0003800000 */
.L_x_5930:
[----:B------:R-:W3:Y:S01]  /*dde0*/  LDS R61, [R61.X4+0x8100] ;  /* 0x008100003d3d7984 */ /* 0x000ee20000004800 */
[----:B------:R-:W-:Y:S01]  /*ddf0*/  BSSY B0, `(.L_x_5932) ;  /* 0x0000004000007945 */ /* 0x000fe20003800000 */
[----:B------:R-:W-:Y:S05]  /*de00*/  @!P4 BRA `(.L_x_5933) ;  /* 0x000000200000c947 */ /* 0x000fea0003800000 */
[----:B------:R4:W-:Y:S04]  /*de10*/  RED.E.ADD.F32.FTZ.RN.STRONG.GPU [R8.64+-0x200], R181 ;  /* 0xfffe00b50800798e */ /* 0x0009e8000c10e7a8 */
[----:B---3--:R4:W-:Y:S02]  /*de20*/  RED.E.ADD.F32.FTZ.RN.STRONG.GPU [R10.64+-0x200], R61 ;  /* 0xfffe003d0a00798e */ /* 0x0089e4000c10e7a8 */
.L_x_5933:
[----:B------:R-:W-:Y:S05]  /*de30*/  BSYNC B0 ;  /* 0x0000000000007941 */ /* 0x000fea0003800000 */
.L_x_5932:
[----:B---34-:R3:W4:Y:S01]  /*de40*/  LDS R13, [R62.X4+0x8200] ;  /* 0x008200003e0d7984 */ /* 0x0187220000004800 */
[----:B------:R-:W-:Y:S01]  /*de50*/  BSSY B0, `(.L_x_5934) ;  /* 0x0000004000007945 */ /* 0x000fe20003800000 */
[----:B------:R-:W-:Y:S05]  /*de60*/  @!P5 BRA `(.L_x_5935) ;  /* 0x000000200000d947 */ /* 0x000fea0003800000 */
[----:B------:R3:W-:Y:S04]  /*de70*/  RED.E.ADD.F32.FTZ.RN.STRONG.GPU [R8.64+-0x100], R182 ;  /* 0xffff00b60800798e */ /* 0x0007e8000c10e7a8 */
[----:B----4-:R3:W-:Y:S02]  /*de80*/  RED.E.ADD.F32.FTZ.RN.STRONG.GPU [R10.64+-0x100], R13 ;  /* 0xffff000d0a00798e */ /* 0x0107e4000c10e7a8 */
.L_x_5935:
[----:B------:R-:W-:Y:S05]  /*de90*/  BSYNC B0 ;  /* 0x0000000000007941 */ /* 0x000fea0003800000 */
.L_x_5934:
[----:B---3--:R-:W3:Y:S01]  /*dea0*/  SHFL.DOWN PT, R11, R0, 0x1, 0x1f ;  /* 0x08201f00000b7f89 */ /* 0x008ee200000e0000 */
[----:B------:R-:W-:Y:S01]  /*deb0*/  ISETP.GT.AND P0, PT, R153, 0x1e, PT ;  /* 0x0000001e9900780c */ /* 0x000fe20003f04270 */
[----:B------:R-:W-:Y:S01]  /*dec0*/  FMUL.FTZ R59, R59, R158 ;  /* 0x0000009e3b3b7220 */ /* 0x000fe20000410000 */
[----:B------:R-:W-:Y:S01]  /*ded0*/  ISETP.NE.AND P1, PT, R153, RZ, PT ;  /* 0x000000ff9900720c */ /* 0x000fe20003f25270 */
[----:B------:R-:W5:Y:S01]  /*dee0*/  SHFL.DOWN PT, R9, R2, 0x1, 0x1f ;  /* 0x08201f0002097f89 */ /* 0x000f6200000e0000 */
        /* <DEDUP_REMOVED lines=45> */
[----:B---3--:R-:W-:Y:S02]  /*e1c0*/  @!P0 FADD.FTZ R0, R0, R11 ;  /* 0x0000000b00008221 */ /* 0x008fe40000010000 */
[----:B------:R-:W-:-:S02]  /*e1d0*/  FADD.FTZ R98, R53, R98 ;  /* 0x0000006235627221 */ /* 0x000fc40000010000 */
[----:B-----5:R-:W-:Y:S01]  /*e1e0*/  @!P0 FADD.FTZ R2, R2, R9 ;  /* 0x0000000902028221 */ /* 0x020fe20000010000 */
[----:B------:R-:W3:Y:S01]  /*e1f0*/  SHFL.DOWN PT, R11, R0, 0x8, 0x1f ;  /* 0x09001f00000b7f89 */ /* 0x000ee200000e0000 */
[----:B------:R-:W-:-:S03]  /*e200*/  ISETP.GT.AND P0, PT, R153, 0x17, PT ;  /* 0x000000179900780c */ /* 0x000fc60003f04270 */
[----:B------:R-:W5:Y:S10]  /*e210*/  SHFL.DOWN PT, R9, R2, 0x8, 0x1f ;  /* 0x09001f0002097f89 */ /* 0x000f7400000e0000 */
[----:B---3--:R-:W-:-:S02]  /*e220*/  @!P0 FADD.FTZ R0, R0, R11 ;  /* 0x0000000b00008221 */ /* 0x008fc40000010000 */
[----:B-----5:R-:W-:-:S03]  /*e230*/  @!P0 FADD.FTZ R2, R2, R9 ;  /* 0x0000000902028221 */ /* 0x020fc60000010000 */
[----:B------:R-:W3:Y:S01]  /*e240*/  SHFL.DOWN PT, R11, R0, 0x10, 0x1f ;  /* 0x0a001f00000b7f89 */ /* 0x000ee200000e0000 */
[----:B------:R-:W-:-:S03]  /*e250*/  ISETP.GT.AND P0, PT, R153, 0xf, PT ;  /* 0x0000000f9900780c */ /* 0x000fc60003f04270 */
[----:B------:R-:W5:Y:S10]  /*e260*/  SHFL.DOWN PT, R9, R2, 0x10, 0x1f ;  /* 0x0a001f0002097f89 */ /* 0x000f7400000e0000 */
[----:B---3--:R-:W-:-:S02]  /*e270*/  @!P0 FADD.FTZ R0, R0, R11 ;  /* 0x0000000b00008221 */ /* 0x008fc40000010000 */
[----:B-----5:R-:W-:-:S03]  /*e280*/  @!P0 FADD.FTZ R2, R2, R9 ;  /* 0x0000000902028221 */ /* 0x020fc60000010000 */
        /* <DEDUP_REMOVED lines=15> */
.L_x_5937:
[----:B------:R-:W-:Y:S05]  /*e380*/  BSYNC B0 ;  /* 0x0000000000007941 */ /* 0x000fea0003800000 */
.L_x_5936:
        /* <DEDUP_REMOVED lines=8> */
.L_x_5837:
        /* <DEDUP_REMOVED lines=14> */
[----:B------:R-:W-:Y:S01]  /*e4f0*/  ISETP.GE.AND P0, PT, R16, UR11, PT ;  /* 0x0000000b10007c0c */ /* 0x000fe2000bf06270 */
[----:B------:R-:W-:Y:S01]  /*e500*/  CS2R R18, SRZ ;  /* 0x0000000000127805 */ /* 0x000fe2000001ff00 */
[C---:B------:R-:W-:Y:S01]  /*e510*/  LOP3.LUT R11, R152.reuse, 0xe0, RZ, 0xfc, !PT ;  /* 0x000000e0980b7812 */ /* 0x040fe200078efcff */
[----:B------:R-:W-:Y:S01]  /*e520*/  CS2R R22, SRZ ;  /* 0x0000000000167805 */ /* 0x000fe2000001ff00 */
[----:B------:R-:W-:Y:S01]  /*e530*/  ISETP.GE.AND P4, PT, R15, UR11, PT ;  /* 0x0000000b0f007c0c */ /* 0x000fe2000bf86270 */
[----:B------:R-:W-:Y:S01]  /*e540*/  CS2R R20, SRZ ;  /* 0x0000000000147805 */ /* 0x000fe2000001ff00 */
[----:B------:R-:W-:Y:S01]  /*e550*/  LOP3.LUT R10, R152, 0x100, RZ, 0xfc, !PT ;  /* 0x00000100980a7812 */ /* 0x000fe200078efcff */
[----:B------:R-:W4:Y:S01]  /*e560*/  @!P1 LDG.E R3, [R108.64+0x80] ;  /* 0x000080286c039981 */ /* 0x000f22000c1e1900 */
[----:B------:R-:W-:Y:S01]  /*e570*/  ISETP.GE.AND P6, PT, R14, UR11, PT ;  /* 0x0000000b0e007c0c */ /* 0x000fe2000bfc6270 */
[----:B------:R-:W-:Y:S01]  /*e580*/  CS2R R24, SRZ ;  /* 0x0000000000187805 */ /* 0x000fe2000001ff00 */
[----:B------:R-:W-:Y:S01]  /*e590*/  ISETP.GE.AND P5, PT, R13, UR11, PT ;  /* 0x0000000b0d007c0c */ /* 0x000fe2000bfa6270 */
[----:B------:R-:W-:Y:S01]  /*e5a0*/  CS2R R26, SRZ ;  /* 0x00000000001a7805 */ /* 0x000fe2000001ff00 */
[----:B------:R-:W-:Y:S01]  /*e5b0*/  ISETP.GE.AND P3, PT, R12, UR11, PT ;  /* 0x0000000b0c007c0c */ /* 0x000fe2000bf66270 */
[----:B------:R-:W5:Y:S01]  /*e5c0*/  @!P0 LDG.E R2, [R108.64+0x100] ;  /* 0x000100286c028981 */ /* 0x000f62000c1e1900 */
[----:B------:R-:W-:-:S02]  /*e5d0*/  LOP3.LUT R9, R152, 0x120, RZ, 0xfc, !PT ;  /* 0x0000012098097812 */ /* 0x000fc400078efcff */
[C---:B------:R-:W-:Y:S01]  /*e5e0*/  LOP3.LUT R8, R152.reuse, 0x140, RZ, 0xfc, !PT ;  /* 0x0000014098087812 */ /* 0x040fe200078efcff */
[----:B------:R-:W3:Y:S01]  /*e5f0*/  @!P4 LDG.E R19, [R108.64+0x180] ;  /* 0x000180286c13c981 */ /* 0x000ee2000c1e1900 */
[C---:B------:R-:W-:Y:S02]  /*e600*/  LOP3.LUT R7, R152.reuse, 0x160, RZ, 0xfc, !PT ;  /* 0x0000016098077812 */ /* 0x040fe400078efcff */
[C---:B------:R-:W-:Y:S01]  /*e610*/  LOP3.LUT R6, R152.reuse, 0x180, RZ, 0xfc, !PT ;  /* 0x0000018098067812 */ /* 0x040fe200078efcff */
[----:B------:R-:W3:Y:S01]  /*e620*/  @!P6 LDG.E R18, [R108.64+0x200] ;  /* 0x000200286c12e981 */ /* 0x000ee2000c1e1900 */
[C---:B------:R-:W-:Y:S02]  /*e630*/  LOP3.LUT R5, R152.reuse, 0x1a0, RZ, 0xfc, !PT ;  /* 0x000001a098057812 */ /* 0x040fe400078efcff */
[C---:B------:R-:W-:Y:S01]  /*e640*/  LOP3.LUT R4, R152.reuse, 0x1c0, RZ, 0xfc, !PT ;  /* 0x000001c098047812 */ /* 0x040fe200078efcff */
[----:B------:R-:W3:Y:S01]  /*e650*/  @!P5 LDG.E R23, [R108.64+0x280] ;  /* 0x000280286c17d981 */ /* 0x000ee2000c1e1900 */
[----:B------:R-:W-:Y:S01]  /*e660*/  LOP3.LUT R0, R152, 0x1e0, RZ, 0xfc, !PT ;  /* 0x000001e098007812 */ /* 0x000fe200078efcff */
[----:B------:R-:W-:-:S02]  /*e670*/  HFMA2.MMA R29, -RZ, RZ, 0, 0 ;  /* 0x00000000ff1d7435 */ /* 0x000fc400000001ff */
[----:B------:R-:W-:Y:S01]  /*e680*/  HFMA2.MMA R33, -RZ, RZ, 0, 0 ;  /* 0x00000000ff217435 */ /* 0x000fe200000001ff */
[----:B------:R-:W-:Y:S01]  /*e690*/  MOV R31, RZ ;  /* 0x000000ff001f7202 */ /* 0x000fe20000000f00 */
[----:B------:R-:W3:Y:S01]  /*e6a0*/  @!P3 LDG.E R21, [R108.64+0x300] ;  /* 0x000300286c15b981 */ /* 0x000ee2000c1e1900 */
[----:B------:R-:W-:Y:S01]  /*e6b0*/  LOP3.LUT R66, R66, 0xfffffe00, RZ, 0xc0, !PT ;  /* 0xfffffe0042427812 */ /* 0x000fe200078ec0ff */
[----:B------:R-:W-:Y:S02]  /*e6c0*/  ULDC.64 UR36, c[0x0][0x2d8] ;  /* 0x0000b60000247ab9 */ /* 0x000fe40000000a00 */
[----:B--2---:R-:W2:Y:S01]  /*e6d0*/  @!P2 LDG.E R28, [R108.64] ;  /* 0x000000286c1ca981 */ /* 0x004ea2000c1e1900 */
[----:B------:R-:W-:Y:S02]  /*e6e0*/  ISETP.GE.AND P1, PT, R10, UR11, PT ;  /* 0x0000000b0a007c0c */ /* 0x000fe4000bf26270 */
[----:B------:R-:W-:Y:S02]  /*e6f0*/  ISETP.GE.AND P0, PT, R9, UR11, PT ;  /* 0x0000000b09007c0c */ /* 0x000fe4000bf06270 */
[----:B------:R-:W-:-:S02]  /*e700*/  ISETP.GE.AND P4, PT, R8, UR11, PT ;  /* 0x0000000b08007c0c */ /* 0x000fc4000bf86270 */
        /* <DEDUP_REMOVED lines=16> */
[----:B---3--:R3:W-:Y:S04]  /*e810*/  STS [R52.X4], R28 ;  /* 0x0000001c34007388 */ /* 0x0087e80000004800 */
[----:B----4-:R-:W-:Y:S04]  /*e820*/  STS [R50.X4+0x80], R3 ;  /* 0x0000800332007388 */ /* 0x010fe80000004800 */
[----:B-----5:R-:W-:Y:S04]  /*e830*/  STS [R48.X4+0x100], R2 ;  /* 0x0001000230007388 */ /* 0x020fe80000004800 */
[----:B------:R-:W-:Y:S04]  /*e840*/  STS [R252.X4+0x180], R19 ;  /* 0x00018013fc007388 */ /* 0x000fe80000004800 */
[----:B------:R-:W-:Y:S04]  /*e850*/  STS [R251.X4+0x200], R18 ;  /* 0x00020012fb007388 */ /* 0x000fe80000004800 */
[----:B------:R-:W-:Y:S04]  /*e860*/  STS [R250.X4+0x280], R23 ;  /* 0x00028017fa007388 */ /* 0x000fe80000004800 */
[----:B------:R-:W-:Y:S01]  /*e870*/  STS [R248.X4+0x300], R21 ;  /* 0x00030015f8007388 */ /* 0x000fe20000004800 */
[----:B------:R-:W-:-:S04]  /*e880*/  LEA R45, R153, R66, 0x4 ;  /* 0x00000042992d7211 */ /* 0x000fc800078e20ff */
[C---:B---3--:R-:W-:Y:S02]  /*e890*/  IADD3 R28, R45.reuse, 0x4, RZ ;  /* 0x000000042d1c7810 */ /* 0x048fe40007ffe0ff */
[C---:B------:R-:W-:Y:S02]  /*e8a0*/  IADD3 R30, R45.reuse, 0x6, RZ ;  /* 0x000000062d1e7810 */ /* 0x040fe40007ffe0ff */
[C---:B------:R-:W-:Y:S02]  /*e8b0*/  IADD3 R32, R45.reuse, 0x7, RZ ;  /* 0x000000072d207810 */ /* 0x040fe40007ffe0ff */
[----:B------:R-:W-:Y:S02]  /*e8c0*/  LEA.HI.SX32 R28, R28, R45, 0x1b ;  /* 0x0000002d1c1c7211 */ /* 0x000fe400078fdaff */
[C---:B------:R-:W-:Y:S02]  /*e8d0*/  IADD3 R34, R45.reuse, 0x9, RZ ;  /* 0x000000092d227810 */ /* 0x040fe40007ffe0ff */
[----:B------:R-:W-:-:S02]  /*e8e0*/  IADD3 R35, R45, 0xa, RZ ;  /* 0x0000000a2d237810 */ /* 0x000fc40007ffe0ff */
[C---:B------:R-:W-:Y:S02]  /*e8f0*/  IADD3 R36, R45.reuse, 0xb, RZ ;  /* 0x0000000b2d247810 */ /* 0x040fe40007ffe0ff */
[-C--:B------:R-:W-:Y:S02]  /*e900*/  LEA.HI.SX32 R32, R32, R45.reuse, 0x1b ;  /* 0x0000002d20207211 */ /* 0x080fe400078fdaff */
[C---:B------:R-:W-:Y:S02]  /*e910*/  IADD3 R37, R45.reuse, 0xc, RZ ;  /* 0x0000000c2d257810 */ /* 0x040fe40007ffe0ff */
        /* <DEDUP_REMOVED lines=9> */
[----:B------:R-:W-:Y:S01]  /*e9b0*/  LEA.HI.SX32 R40, R40, R45, 0x1b ;  /* 0x0000002d28287211 */ /* 0x000fe200078fdaff */
        /* <DEDUP_REMOVED lines=17> */
[----:B------:R-:W-:Y:S02]  /*ead0*/  LDS R2, [R151.X4+0x14] ;  /* 0x0000140097027984 */ /* 0x000fe40000004800 */
[----:B------:R-:W-:Y:S01]  /*eae0*/  FSETP.GTU.FTZ.AND P1, PT, R22, 20, PT ;  /* 0x41a000001600780b */ /* 0x000fe20003f3c000 */
[----:B---3--:R-:W-:Y:S02]  /*eaf0*/  FADD.FTZ R23, R3, UR8 ;  /* 0x0000000803177e21 */ /* 0x008fe40008010000 */
[----:B----4-:R-:W-:Y:S01]  /*eb00*/  FADD.FTZ R25, R19, UR8 ;  /* 0x0000000813197e21 */ /* 0x010fe20008010000 */
[----:B------:R-:W-:Y:S01]  /*eb10*/  LDS R3, [R151.X4+0x18] ;  /* 0x0000180097037984 */ /* 0x000fe20000004800 */
[----:B-----5:R-:W-:-:S03]  /*eb20*/  FADD.FTZ R24, R18, UR8 ;  /* 0x0000000812187e21 */ /* 0x020fc60008010000 */
[----:B------:R-:W2:Y:S01]  /*eb30*/  LDS R19, [R151.X4+0x20] ;  /* 0x0000200097137984 */ /* 0x000ea20000004800 */
[----:B------:R-:W-:-:S04]  /*eb40*/  FSETP.GTU.FTZ.AND P6, PT, R23, 20, PT ;  /* 0x41a000001700780b */ /* 0x000fc80003fdc000 */
[----:B------:R-:W-:Y:S01]  /*eb50*/  @!P1 FMUL.FTZ R22, R22, -1.4426950216293334961 ;  /* 0xbfb8aa3b16169820 */ /* 0x000fe20000410000 */
[----:B------:R-:W-:Y:S01]  /*eb60*/  FSETP.GTU.FTZ.AND P5, PT, R24, 20, PT ;  /* 0x41a000001800780b */ /* 0x000fe20003fbc000 */
[----:B------:R-:W3:Y:S04]  /*eb70*/  LDS R18, [R151.X4+0x1c] ;  /* 0x00001c0097127984 */ /* 0x000ee80000004800 */
[----:B------:R-:W4:Y:S03]  /*eb80*/  @!P1 MUFU.EX2 R22, R22 ;  /* 0x0000001600169308 */ /* 0x000f260000000800 */
[----:B------:R-:W-:-:S05]  /*eb90*/  @!P6 FMUL.FTZ R23, R23, -1.4426950216293334961 ;  /* 0xbfb8aa3b1717e820 */ /* 0x000fca0000410000 */
[----:B------:R-:W-:Y:S01]  /*eba0*/  @!P5 FMUL.FTZ R24, R24, -1.4426950216293334961 ;  /* 0xbfb8aa3b1818d820 */ /* 0x000fe20000410000 */
[----:B------:R-:W5:Y:S01]  /*ebb0*/  @!P6 MUFU.EX2 R23, R23 ;  /* 0x000000170017e308 */ /* 0x000f620000000800 */
[----:B----4-:R-:W-:-:S07]  /*ebc0*/  @!P1 FADD.FTZ R22, R22, 1 ;  /* 0x3f80000016169421 */ /* 0x010fce0000010000 */
[----:B------:R-:W4:Y:S08]  /*ebd0*/  @!P5 MUFU.EX2 R24, R24 ;  /* 0x000000180018d308 */ /* 0x000f300000000800 */
[----:B------:R-:W0:Y:S01]  /*ebe0*/  @!P1 MUFU.RCP R22, R22 ;  /* 0x0000001600169308 */ /* 0x000e220000001000 */
[----:B-----5:R-:W-:Y:S02]  /*ebf0*/  @!P6 FADD.FTZ R23, R23, 1 ;  /* 0x3f8000001717e421 */ /* 0x020fe40000010000 */
[----:B--2---:R-:W-:-:S02]  /*ec00*/  FADD.FTZ R19, R19, UR8 ;  /* 0x0000000813137e21 */ /* 0x004fc40008010000 */
[----:B----4-:R-:W-:-:S03]  /*ec10*/  @!P5 FADD.FTZ R24, R24, 1 ;  /* 0x3f8000001818d421 */ /* 0x010fc60000010000 */
[----:B------:R-:W2:Y:S01]  /*ec20*/  @!P6 MUFU.RCP R23, R23 ;  /* 0x000000170017e308 */ /* 0x000ea20000001000 */
[----:B0-----:R-:W-:-:S07]  /*ec30*/  @!P1 FMUL.FTZ R99, R99, R22 ;  /* 0x0000001663639220 */ /* 0x001fce0000410000 */
[----:B------:R-:W0:Y:S01]  /*ec40*/  @!P5 MUFU.RCP R27, R24 ;  /* 0x00000018001bd308 */ /* 0x000e220000001000 */
[----:B------:R-:W-:Y:S01]  /*ec50*/  FSETP.GTU.FTZ.AND P1, PT, R19, 20, PT ;  /* 0x41a000001300780b */ /* 0x000fe20003f3c000 */
[----:B------:R-:W-:Y:S02]  /*ec60*/  FADD.FTZ R2, R2, UR8 ;  /* 0x0000000802027e21 */ /* 0x000fe40008010000 */
[----:B------:R-:W-:Y:S02]  /*ec70*/  FADD.FTZ R3, R3, UR8 ;  /* 0x0000000803037e21 */ /* 0x000fe40008010000 */
[----:B---3--:R-:W-:Y:S02]  /*ec80*/  FADD.FTZ R18, R18, UR8 ;  /* 0x0000000812127e21 */ /* 0x008fe40008010000 */
[----:B------:R-:W-:Y:S02]  /*ec90*/  FADD.FTZ R20, R20, UR8 ;  /* 0x0000000814147e21 */ /* 0x000fe40008010000 */
[----:B------:R-:W-:Y:S01]  /*eca0*/  FADD.FTZ R21, R21, UR8 ;  /* 0x0000000815157e21 */ /* 0x000fe20008010000 */
[----:B------:R-:W-:-:S03]  /*ecb0*/  FSETP.GTU.FTZ.AND P0, PT, R25, 20, PT ;  /* 0x41a000001900780b */ /* 0x000fc60003f1c000 */
[----:B------:R-:W-:Y:S01]  /*ecc0*/  @!P1 FMUL.FTZ R19, R19, -1.4426950216293334961 ;  /* 0xbfb8aa3b13139820 */ /* 0x000fe20000410000 */
[----:B------:R-:W-:Y:S01]  /*ecd0*/  FSETP.GTU.FTZ.AND P4, PT, R2, 20, PT ;  /* 0x41a000000200780b */ /* 0x000fe20003f9c000 */
[----:B--2---:R-:W-:Y:S01]  /*ece0*/  @!P6 FMUL.FTZ R100, R100, R23 ;  /* 0x000000176464e220 */ /* 0x004fe20000410000 */
[----:B------:R-:W-:Y:S01]  /*ecf0*/  FSETP.GTU.FTZ.AND P3, PT, R3, 20, PT ;  /* 0x41a000000300780b */ /* 0x000fe20003f7c000 */
[----:B0-----:R-:W-:Y:S01]  /*ed00*/  @!P5 FMUL.FTZ R102, R102, R27 ;  /* 0x0000001b6666d220 */ /* 0x001fe20000410000 */
[----:B------:R-:W-:Y:S02]  /*ed10*/  FSETP.GTU.FTZ.AND P2, PT, R18, 20, PT ;  /* 0x41a000001200780b */ /* 0x000fe40003f5c000 */
[----:B------:R-:W-:Y:S02]  /*ed20*/  FSETP.GTU.FTZ.AND P6, PT, R20, 20, PT ;  /* 0x41a000001400780b */ /* 0x000fe40003fdc000 */
[----:B------:R-:W-:Y:S01]  /*ed30*/  FSETP.GTU.FTZ.AND P5, PT, R21, 20, PT ;  /* 0x41a000001500780b */ /* 0x000fe20003fbc000 */
[----:B------:R-:W0:Y:S01]  /*ed40*/  @!P1 MUFU.EX2 R19, R19 ;  /* 0x0000001300139308 */ /* 0x000e220000000800 */
[----:B------:R-:W-:-:S03]  /*ed50*/  @!P0 FMUL.FTZ R25, R25, -1.4426950216293334961 ;  /* 0xbfb8aa3b19198820 */ /* 0x000fc60000410000 */
[----:B------:R-:W-:Y:S02]  /*ed60*/  @!P4 FMUL.FTZ R2, R2, -1.4426950216293334961 ;  /* 0xbfb8aa3b0202c820 */ /* 0x000fe40000410000 */
[----:B------:R-:W-:Y:S02]  /*ed70*/  @!P3 FMUL.FTZ R3, R3, -1.4426950216293334961 ;  /* 0xbfb8aa3b0303b820 */ /* 0x000fe40000410000 */
[----:B------:R-:W-:Y:S02]  /*ed80*/  @!P2 FMUL.FTZ R18, R18, -1.4426950216293334961 ;  /* 0xbfb8aa3b1212a820 */ /* 0x000fe40000410000 */
[----:B------:R-:W-:Y:S02]  /*ed90*/  @!P6 FMUL.FTZ R20, R20, -1.4426950216293334961 ;  /* 0xbfb8aa3b1414e820 */ /* 0x000fe40000410000 */
[----:B------:R-:W-:Y:S01]  /*eda0*/  @!P5 FMUL.FTZ R21, R21, -1.4426950216293334961 ;  /* 0xbfb8aa3b1515d820 */ /* 0x000fe20000410000 */
[----:B------:R-:W2:Y:S01]  /*edb0*/  @!P0 MUFU.EX2 R25, R25 ;  /* 0x0000001900198308 */ /* 0x000ea20000000800 */
[----:B0-----:R-:W-:-:S07]  /*edc0*/  @!P1 FADD.FTZ R19, R19, 1 ;  /* 0x3f80000013139421 */ /* 0x001fce0000010000 */
[----:B------:R-:W0:Y:S08]  /*edd0*/  @!P4 MUFU.EX2 R2, R2 ;  /* 0x000000020002c308 */ /* 0x000e300000000800 */
[----:B------:R-:W3:Y:S08]  /*ede0*/  @!P3 MUFU.EX2 R3, R3 ;  /* 0x000000030003b308 */ /* 0x000ef00000000800 */
[----:B------:R-:W4:Y:S08]  /*edf0*/  @!P2 MUFU.EX2 R18, R18 ;  /* 0x000000120012a308 */ /* 0x000f300000000800 */
[----:B------:R-:W5:Y:S08]  /*ee00*/  @!P6 MUFU.EX2 R20, R20 ;  /* 0x000000140014e308 */ /* 0x000f700000000800 */
[----:B------:R-:W1:Y:S08]  /*ee10*/  @!P5 MUFU.EX2 R21, R21 ;  /* 0x000000150015d308 */ /* 0x000e700000000800 */
[----:B------:R-:W1:Y:S01]  /*ee20*/  @!P1 MUFU.RCP R19, R19 ;  /* 0x0000001300139308 */ /* 0x000e620000001000 */
[----:B--2---:R-:W-:Y:S01]  /*ee30*/  @!P0 FADD.FTZ R25, R25, 1 ;  /* 0x3f80000019198421 */ /* 0x004fe20000010000 */
[C---:B------:R-:W-:Y:S01]  /*ee40*/  IADD3 R22, R45.reuse, 0x1, RZ ;  /* 0x000000012d167810 */ /* 0x040fe20007ffe0ff */
[----:B0-----:R-:W-:Y:S01]  /*ee50*/  @!P4 FADD.FTZ R2, R2, 1 ;  /* 0x3f8000000202c421 */ /* 0x001fe20000010000 */
[----:B------:R-:W-:Y:S01]  /*ee60*/  IADD3 R23, R45, 0x2, RZ ;  /* 0x000000022d177810 */ /* 0x000fe20007ffe0ff */
[----:B---3--:R-:W-:-:S02]  /*ee70*/  @!P3 FADD.FTZ R3, R3, 1 ;  /* 0x3f8000000303b421 */ /* 0x008fc40000010000 */
[----:B----4-:R-:W-:Y:S02]  /*ee80*/  @!P2 FADD.FTZ R18, R18, 1 ;  /* 0x3f8000001212a421 */ /* 0x010fe40000010000 */
[----:B-----5:R-:W-:Y:S02]  /*ee90*/  @!P6 FADD.FTZ R20, R20, 1 ;  /* 0x3f8000001414e421 */ /* 0x020fe40000010000 */
[----:B-1----:R-:W-:Y:S01]  /*eea0*/  @!P5 FADD.FTZ R21, R21, 1 ;  /* 0x3f8000001515d421 */ /* 0x002fe20000010000 */
[----:B------:R0:W-:Y:S01]  /*eeb0*/  @!P0 MUFU.RCP R42, R25 ;  /* 0x00000019002a8308 */ /* 0x0001e20000001000 */
[----:B------:R-:W-:Y:S01]  /*eec0*/  LEA.HI.SX32 R26, R22, R45, 0x1b ;  /* 0x0000002d161a7211 */ /* 0x000fe200078fdaff */
[----:B------:R-:W-:Y:S02]  /*eed0*/  @!P1 FMUL.FTZ R112, R112, R19 ;  /* 0x0000001370709220 */ /* 0x000fe40000410000 */
[----:B------:R-:W-:Y:S04]  /*eee0*/  LDS R19, [R151.X4+0x38] ;  /* 0x0000380097137984 */ /* 0x000fe80000004800 */
[----:B------:R1:W2:Y:S01]  /*eef0*/  @!P4 MUFU.RCP R41, R2 ;  /* 0x000000020029c308 */ /* 0x0002a20000001000 */
[----:B0-----:R-:W-:-:S07]  /*ef00*/  LEA.HI.SX32 R25, R23, R45, 0x1b ;  /* 0x0000002d17197211 */ /* 0x001fce00078fdaff */
[----:B------:R0:W-:Y:S01]  /*ef10*/  @!P3 MUFU.RCP R43, R3 ;  /* 0x00000003002bb308 */ /* 0x0001e20000001000 */
[----:B-1----:R-:W1:Y:S07]  /*ef20*/  LDS R2, [R151.X4+0x2c] ;  /* 0x00002c0097027984 */ /* 0x002e6e0000004800 */
[----:B------:R3:W4:Y:S01]  /*ef30*/  @!P2 MUFU.RCP R44, R18 ;  /* 0x00000012002ca308 */ /* 0x0007220000001000 */
[----:B0-----:R-:W-:Y:S07]  /*ef40*/  LDS R3, [R151.X4+0x30] ;  /* 0x0000300097037984 */ /* 0x001fee0000004800 */
[----:B------:R0:W5:Y:S01]  /*ef50*/  @!P6 MUFU.RCP R23, R20 ;  /* 0x000000140017e308 */ /* 0x0001620000001000 */
[----:B---3--:R-:W3:Y:S07]  /*ef60*/  LDS R18, [R151.X4+0x34] ;  /* 0x0000340097127984 */ /* 0x008eee0000004800 */
[----:B------:R2:W1:Y:S01]  /*ef70*/  @!P5 MUFU.RCP R22, R21 ;  /* 0x000000150016d308 */ /* 0x0004620000001000 */
[----:B0-----:R-:W0:Y:S04]  /*ef80*/  LDS R20, [R151.X4+0x3c] ;  /* 0x00003c0097147984 */ /* 0x001e280000004800 */
[----:B--2---:R-:W2:Y:S04]  /*ef90*/  LDS R21, [R151.X4] ;  /* 0x0000000097157984 */ /* 0x004ea80000004800 */
[----:B------:R-:W-:Y:S01]  /*efa0*/  BAR.SYNC.DEFER_BLOCKING 0x0 ;  /* 0x0000000000007b1d */ /* 0x000fe20000010000 */
[----:B------:R-:W-:-:S02]  /*efb0*/  IADD3 R24, R45, 0x3, RZ ;  /* 0x000000032d187810 */ /* 0x000fc40007ffe0ff */
[C---:B------:R-:W-:Y:S02]  /*efc0*/  IADD3 R29, R45.reuse, 0x5, RZ ;  /* 0x000000052d1d7810 */ /* 0x040fe40007ffe0ff */
[-C--:B------:R-:W-:Y:S02]  /*efd0*/  LEA.HI.SX32 R27, R24, R45.reuse, 0x1b ;  /* 0x0000002d181b7211 */ /* 0x080fe400078fdaff */
[----:B------:R-:W-:Y:S02]  /*efe0*/  IADD3 R33, R45, 0x8, RZ ;  /* 0x000000082d217810 */ /* 0x000fe40007ffe0ff */
[-C--:B------:R-:W-:Y:S02]  /*eff0*/  LEA.HI.SX32 R29, R29, R45.reuse, 0x1b ;  /* 0x0000002d1d1d7211 */ /* 0x080fe400078fdaff */
[----:B------:R-:W-:Y:S01]  /*f000*/  LEA.HI.SX32 R31, R30, R45, 0x1b ;  /* 0x0000002d1e1f7211 */ /* 0x000fe200078fdaff */
[----:B------:R-:W-:Y:S01]  /*f010*/  @!P4 FMUL.FTZ R104, R104, R41 ;  /* 0x000000296868c220 */ /* 0x000fe20000410000 */
[----:B------:R-:W-:-:S02]  /*f020*/  LEA.HI.SX32 R33, R33, R45, 0x1b ;  /* 0x0000002d21217211 */ /* 0x000fc400078fdaff */
[----:B------:R-:W-:Y:S01]  /*f030*/  ISETP.NE.AND P4, PT, R154, RZ, PT ;  /* 0x000000ff9a00720c */ /* 0x000fe20003f85270 */
        /* <DEDUP_REMOVED lines=9> */
[----:B----4-:R-:W-:-:S03]  /*f0d0*/  @!P2 FMUL.FTZ R107, R107, R44 ;  /* 0x0000002c6b6ba220 */ /* 0x010fc60000410000 */
[----:B------:R-:W-:Y:S01]  /*f0e0*/  STS [R34.X4+0x24], R219 ;  /* 0x000024db22007388 */ /* 0x000fe20000004800 */
[----:B------:R-:W-:-:S03]  /*f0f0*/  MOV R44, UR11 ;  /* 0x0000000b002c7c02 */ /* 0x000fc60008000f00 */
[----:B------:R-:W-:Y:S04]  /*f100*/  STS [R35.X4+0x28], R96 ;  /* 0x0000286023007388 */ /* 0x000fe80000004800 */
        /* <DEDUP_REMOVED lines=26> */
[----:B---3--:R-:W-:Y:S02]  /*f2b0*/  FADD.FTZ R24, R18, UR8 ;  /* 0x0000000812187e21 */ /* 0x008fe40008010000 */
[----:B------:R-:W-:Y:S02]  /*f2c0*/  FADD.FTZ R3, R3, UR8 ;  /* 0x0000000803037e21 */ /* 0x000fe40008010000 */
[----:B------:R-:W-:Y:S01]  /*f2d0*/  @!P0 FMUL.FTZ R103, R103, R42 ;  /* 0x0000002a67678220 */ /* 0x000fe20000410000 */
[----:B------:R-:W-:Y:S02]  /*f2e0*/  FSETP.GTU.FTZ.AND P0, PT, R2, 20, PT ;  /* 0x41a000000200780b */ /* 0x000fe40003f1c000 */
[----:B------:R-:W-:Y:S02]  /*f2f0*/  FSETP.GTU.FTZ.AND P2, PT, R24, 20, PT ;  /* 0x41a000001800780b */ /* 0x000fe40003f5c000 */
[----:B------:R-:W-:Y:S01]  /*f300*/  FSETP.GTU.FTZ.AND P1, PT, R3, 20, PT ;  /* 0x41a000000300780b */ /* 0x000fe20003f3c000 */
[----:B------:R-:W1:Y:S01]  /*f310*/  LDS R73, [0x1080] ;  /* 0x00108000ff497984 */ /* 0x000e620000000800 */
[----:B------:R-:W-:-:S07]  /*f320*/  FADD.FTZ R30, R19, UR8 ;  /* 0x00000008131e7e21 */ /* 0x000fce0008010000 */
[----:B------:R-:W-:Y:S02]  /*f330*/  @!P0 FMUL.FTZ R2, R2, -1.4426950216293334961 ;  /* 0xbfb8aa3b02028820 */ /* 0x000fe40000410000 */
[----:B0-----:R-:W-:Y:S02]  /*f340*/  FADD.FTZ R42, R20, UR8 ;  /* 0x00000008142a7e21 */ /* 0x001fe40008010000 */
[----:B------:R-:W-:Y:S01]  /*f350*/  @!P2 FMUL.FTZ R20, R24, -1.4426950216293334961 ;  /* 0xbfb8aa3b1814a820 */ /* 0x000fe20000410000 */
[----:B------:R-:W-:Y:S01]  /*f360*/  FSETP.GTU.FTZ.AND P3, PT, R30, 20, PT ;  /* 0x41a000001e00780b */ /* 0x000fe20003f7c000 */
[----:B-----5:R-:W-:Y:S02]  /*f370*/  @!P6 FMUL.FTZ R114, R114, R23 ;  /* 0x000000177272e220 */ /* 0x020fe40000410000 */
[----:B------:R-:W-:Y:S01]  /*f380*/  @!P1 FMUL.FTZ R18, R3, -1.4426950216293334961 ;  /* 0xbfb8aa3b03129820 */ /* 0x000fe20000410000 */
[----:B------:R0:W-:Y:S01]  /*f390*/  @!P0 MUFU.EX2 R23, R2 ;  /* 0x0000000200178308 */ /* 0x0001e20000000800 */
[----:B------:R-:W-:Y:S01]  /*f3a0*/  @!P5 FMUL.FTZ R115, R115, R22 ;  /* 0x000000167373d220 */ /* 0x000fe20000410000 */
[----:B------:R-:W-:Y:S01]  /*f3b0*/  SHF.R.S32.HI R79, RZ, 0x1f, R152 ;  /* 0x0000001fff4f7819 */ /* 0x000fe20000011498 */
[----:B--2---:R-:W-:Y:S01]  /*f3c0*/  FADD.FTZ R22, R21, UR8 ;  /* 0x0000000815167e21 */ /* 0x004fe20008010000 */
[----:B------:R-:W-:-:S02]  /*f3d0*/  MOV R46, UR12 ;  /* 0x0000000c002e7c02 */ /* 0x000fc40008000f00 */
[----:B------:R-:W-:Y:S02]  /*f3e0*/  FSETP.GTU.FTZ.AND P4, PT, R42, 20, PT ;  /* 0x41a000002a00780b */ /* 0x000fe40003f9c000 */
[----:B0-----:R-:W-:Y:S01]  /*f3f0*/  IADD3 R2, P5, R152, UR12, RZ ;  /* 0x0000000c98027c10 */ /* 0x001fe2000ffbe0ff */
[----:B------:R-:W0:Y:S03]  /*f400*/  @!P1 MUFU.EX2 R19, R18 ;  /* 0x0000001200139308 */ /* 0x000e260000000800 */
[----:B------:R-:W-:Y:S02]  /*f410*/  LEA.HI.X.SX32 R3, R46, R79, 0x1, P5 ;  /* 0x0000004f2e037211 */ /* 0x000fe400028f0eff */
[----:B------:R-:W-:-:S03]  /*f420*/  FSETP.GTU.FTZ.AND P5, PT, R22, 20, PT ;  /* 0x41a000001600780b */ /* 0x000fc60003fbc000 */
[----:B------:R-:W2:Y:S01]  /*f430*/  @!P2 MUFU.EX2 R20, R20 ;  /* 0x000000140014a308 */ /* 0x000ea20000000800 */
[----:B------:R-:W-:Y:S02]  /*f440*/  @!P3 FMUL.FTZ R21, R30, -1.4426950216293334961 ;  /* 0xbfb8aa3b1e15b820 */ /* 0x000fe40000410000 */
[----:B------:R-:W-:Y:S01]  /*f450*/  @!P4 FMUL.FTZ R24, R42, -1.4426950216293334961 ;  /* 0xbfb8aa3b2a18c820 */ /* 0x000fe20000410000 */
[----:B------:R-:W-:-:S04]  /*f460*/  UIMAD UR4, UR26, UR36, URZ ;  /* 0x000000241a0472a4 */ /* 0x000fc8000f8e023f */
[----:B------:R-:W3:Y:S01]  /*f470*/  @!P3 MUFU.EX2 R21, R21 ;  /* 0x000000150015b308 */ /* 0x000ee20000000800 */
[----:B0-----:R-:W-:Y:S01]  /*f480*/  @!P1 FADD.FTZ R19, R19, 1 ;  /* 0x3f80000013139421 */ /* 0x001fe20000010000 */
[----:B-1----:R-:W-:Y:S01]  /*f490*/  ISETP.GE.AND P6, PT, R152, R73, PT ;  /* 0x000000499800720c */ /* 0x002fe20003fc6270 */
[----:B------:R-:W-:Y:S02]  /*f4a0*/  @!P5 FMUL.FTZ R18, R22, -1.4426950216293334961 ;  /* 0xbfb8aa3b1612d820 */ /* 0x000fe40000410000 */
[----:B--2---:R-:W-:-:S03]  /*f4b0*/  @!P2 FADD.FTZ R20, R20, 1 ;  /* 0x3f8000001414a421 */ /* 0x004fc60000010000 */
        /* <DEDUP_REMOVED lines=28> */
.L_x_5940:
[----:B-12-4-:R-:W-:Y:S05]  /*f680*/  BSYNC B0 ;  /* 0x0000000000007941 */ /* 0x016fea0003800000 */
.L_x_5939:
[----:B------:R-:W2:Y:S01]  /*f690*/  LDL.LU R41, [R1+0x10] ;  /* 0x0000100001297983 */ /* 0x000ea20000300800 */
[----:B------:R-:W-:Y:S01]  /*f6a0*/  ULDC UR12, c[0x0][0x174] ;  /* 0x00005d00000c7ab9 */ /* 0x000fe20000000800 */
[----:B0-----:R-:W-:Y:S01]  /*f6b0*/  @!P0 FMUL.FTZ R116, R116, R75 ;  /* 0x0000004b74748220 */ /* 0x001fe20000410000 */
[----:B------:R-:W-:Y:S01]  /*f6c0*/  UIADD3 UR12, UR7, -UR12, URZ ;  /* 0x8000000c070c7290 */ /* 0x000fe2000fffe03f */
[----:B------:R-:W-:Y:S01]  /*f6d0*/  @!P4 FADD.FTZ R24, R24, 1 ;  /* 0x3f8000001818c421 */ /* 0x000fe20000010000 */
[----:B------:R-:W-:Y:S01]  /*f6e0*/  ULDC.64 UR36, c[0x0][0x2e0] ;  /* 0x0000b80000247ab9 */ /* 0x000fe20000000a00 */
[----:B------:R-:W-:Y:S01]  /*f6f0*/  LEA R18, P0, R152, c[0x0][0x330], 0x2 ;  /* 0x0000cc0098127a11 */ /* 0x000fe200078010ff */
[----:B------:R-:W-:Y:S01]  /*f700*/  UMOV UR35, UR10 ;  /* 0x0000000a00237c82 */ /* 0x000fe20008000000 */
[----:B------:R-:W-:Y:S01]  /*f710*/  @!P5 FADD.FTZ R22, R22, 1 ;  /* 0x3f8000001616d421 */ /* 0x000fe20000010000 */
[----:B------:R-:W-:Y:S01]  /*f720*/  UIMAD.WIDE.U32 UR34, UR29, UR36, UR34 ;  /* 0x000000241d2272a5 */ /* 0x000fe2000f8e0022 */
[----:B------:R-:W-:Y:S01]  /*f730*/  @!P1 FMUL.FTZ R118, R118, R77 ;  /* 0x0000004d76769220 */ /* 0x000fe20000410000 */
[----:B------:R-:W-:Y:S01]  /*f740*/  UIMAD UR10, UR28, UR36, URZ ;  /* 0x000000241c0a72a4 */ /* 0x000fe2000f8e023f */
[----:B------:R-:W-:Y:S01]  /*f750*/  @!P2 FMUL.FTZ R119, R119, R30 ;  /* 0x0000001e7777a220 */ /* 0x000fe20000410000 */
[----:B------:R-:W-:Y:S01]  /*f760*/  UIMAD UR36, UR12, -0x400, URZ ;  /* 0xfffffc000c2478a4 */ /* 0x000fe2000f8e023f */
[----:B------:R-:W-:Y:S01]  /*f770*/  LEA.HI.X R19, R152, c[0x0][0x334], R79, 0x2, P0 ;  /* 0x0000cd0098137a11 */ /* 0x000fe200000f144f */
[----:B------:R-:W-:Y:S01]  /*f780*/  UIMAD UR10, UR29, UR37, UR10 ;  /* 0x000000251d0a72a4 */ /* 0x000fe2000f8e020a */
[----:B------:R-:W0:Y:S01]  /*f790*/  @!P3 MUFU.RCP R23, R23 ;  /* 0x000000170017b308 */ /* 0x000e220000001000 */
        /* <DEDUP_REMOVED lines=8> */
[----:B------:R-:W1:Y:S01]  /*f820*/  @!P4 MUFU.RCP R24, R24 ;  /* 0x000000180018c308 */ /* 0x000e620000001000 */
[----:B------:R-:W-:-:S02]  /*f830*/  UIADD3 UR12, UR5, UR6, URZ ;  /* 0x00000006050c7290 */ /* 0x000fc4000fffe03f */
[----:B------:R-:W-:Y:S02]  /*f840*/  LEA R18, P1, R20, R18, 0x2 ;  /* 0x0000001214127211 */ /* 0x000fe400078210ff */
[----:B------:R-:W-:Y:S01]  /*f850*/  MOV R30, UR34 ;  /* 0x00000022001e7c02 */ /* 0x000fe20008000f00 */
[----:B0-----:R-:W-:Y:S02]  /*f860*/  @!P3 FMUL.FTZ R120, R120, R23 ;  /* 0x000000177878b220 */ /* 0x001fe40000410000 */
[----:B------:R-:W0:Y:S01]  /*f870*/  @!P5 MUFU.RCP R21, R22 ;  /* 0x000000160015d308 */ /* 0x000e220000001000 */
[----:B------:R-:W-:Y:S02]  /*f880*/  LEA.HI.X R19, R20, R19, R30, 0x2, P1 ;  /* 0x0000001314137211 */ /* 0x000fe400008f141e */
[-C--:B------:R-:W-:Y:S02]  /*f890*/  ISETP.GE.AND P1, PT, R14, R73.reuse, PT ;  /* 0x000000490e00720c */ /* 0x080fe40003f26270 */
[-C--:B------:R-:W-:Y:S01]  /*f8a0*/  ISETP.GE.AND P3, PT, R10, R73.reuse, PT ;  /* 0x000000490a00720c */ /* 0x080fe20003f66270 */
[----:B------:R-:W-:Y:S01]  /*f8b0*/  @!P2 STG.E [R18.64+-0xf00], R45 ;  /* 0xfff1002d1200a986 */ /* 0x000fe2000c101928 */
[-C--:B------:R-:W-:Y:S01]  /*f8c0*/  ISETP.GE.AND P2, PT, R13, R73.reuse, PT ;  /* 0x000000490d00720c */ /* 0x080fe20003f46270 */
[----:B-1----:R-:W-:Y:S01]  /*f8d0*/  @!P4 FMUL.FTZ R121, R121, R24 ;  /* 0x000000187979c220 */ /* 0x002fe20000410000 */
[-C--:B------:R-:W-:Y:S01]  /*f8e0*/  ISETP.GE.AND P4, PT, R11, R73.reuse, PT ;  /* 0x000000490b00720c */ /* 0x080fe20003f86270 */
[----:B------:R-:W-:Y:S01]  /*f8f0*/  @!P0 STG.E [R18.64+-0xe80], R47 ;  /* 0xfff1802f12008986 */ /* 0x000fe2000c101928 */
[----:B------:R-:W-:Y:S01]  /*f900*/  ISETP.GE.AND P0, PT, R9, R73, PT ;  /* 0x000000490900720c */ /* 0x000fe20003f06270 */
[----:B0-----:R-:W-:-:S04]  /*f910*/  @!P5 FMUL.FTZ R98, R98, R21 ;  /* 0x000000156262d220 */ /* 0x001fc80000410000 */
        /* <DEDUP_REMOVED lines=64> */
[----:B------:R-:W-:Y:S01]  /*fd20*/  FADD.FTZ R21, R21, R104 ;  /* 0x0000006815157221 */ /* 0x000fe20000010000 */
[----:B------:R-:W-:-:S03]  /*fd30*/  IADD3.X R79, R79, -0x1, RZ, P1, !PT ;  /* 0xffffffff4f4f7810 */ /* 0x000fc60000ffe4ff */
[----:B0-----:R-:W-:-:S04]  /*fd40*/  FADD.FTZ R106, R21, R106 ;  /* 0x0000006a156a7221 */ /* 0x001fc80000010000 */
[----:B-1----:R-:W-:-:S04]  /*fd50*/  FADD.FTZ R107, R106, R107 ;  /* 0x0000006b6a6b7221 */ /* 0x002fc80000010000 */
[----:B------:R-:W-:Y:S01]  /*fd60*/  FADD.FTZ R107, R107, R112 ;  /* 0x000000706b6b7221 */ /* 0x000fe20000010000 */
[----:B------:R-:W0:Y:S03]  /*fd70*/  LDS R45, [0x1080] ;  /* 0x00108000ff2d7984 */ /* 0x000e260000000800 */
[----:B---3--:R-:W-:-:S04]  /*fd80*/  FADD.FTZ R114, R107, R114 ;  /* 0x000000726b727221 */ /* 0x008fc80000010000 */
[----:B----4-:R-:W-:-:S04]  /*fd90*/  FADD.FTZ R115, R114, R115 ;  /* 0x0000007372737221 */ /* 0x010fc80000010000 */
[----:B------:R-:W-:-:S04]  /*fda0*/  FADD.FTZ R115, R115, R116 ;  /* 0x0000007473737221 */ /* 0x000fc80000010000 */
[----:B-----5:R-:W-:-:S04]  /*fdb0*/  FADD.FTZ R118, R115, R118 ;  /* 0x0000007673767221 */ /* 0x020fc80000010000 */
        /* <DEDUP_REMOVED lines=18> */
.L_x_5942:
[----:B-1----:R-:W-:Y:S05]  /*fee0*/  BSYNC B0 ;  /* 0x0000000000007941 */ /* 0x002fea0003800000 */
.L_x_5941:
        /* <DEDUP_REMOVED lines=58> */
.L_x_5804:
        /* <DEDUP_REMOVED lines=32> */
.L_x_5945:
[----:B------:R-:W-:Y:S05]  /*10490*/  BSYNC B0 ;  /* 0x0000000000007941 */ /* 0x000fea0003800000 */
.L_x_5944:
        /* <DEDUP_REMOVED lines=31> */
.L_x_5947:
[----:B------:R-:W3:Y:S02]  /*10690*/  S2R R7, SR_TID.X ;  /* 0x0000000000077919 */ /* 0x000ee40000002100 */
.L_x_5948:
[----:B------:R-:W-:Y:S05]  /*106a0*/  BSYNC B0 ;  /* 0x0000000000007941 */ /* 0x000fea0003800000 */
.L_x_5946:
[----:B---3--:R-:W-:-:S13]  /*106b0*/  ISETP.GE.AND P0, PT, R7, c[0x0][0x16c], PT ;  /* 0x00005b0007007a0c */ /* 0x008fda0003f06270 */
[----:B------:R-:W-:Y:S05]  /*106c0*/  @P0 EXIT ;  /* 0x000000000000094d */ /* 0x000fea0003800000 */
[----:B------:R-:W-:Y:S02]  /*106d0*/  ULDC.64 UR6, c[0x0][0x288] ;  /* 0x0000a20000067ab9 */ /* 0x000fe40000000a00 */
[----:B------:R-:W-:Y:S02]  /*106e0*/  UIMAD UR28, UR28, UR6, URZ ;  /* 0x000000061c1c72a4 */ /* 0x000fe4000f8e023f */
[----:B------:R-:W-:Y:S02]  /*106f0*/  UIMAD.WIDE.U32 UR4, UR29, UR6, URZ ;  /* 0x000000061d0472a5 */ /* 0x000fe4000f8e003f */
[----:B------:R-:W-:-:S04]  /*10700*/  UIMAD UR6, UR29, UR7, UR28 ;  /* 0x000000071d0672a4 */ /* 0x000fc8000f8e021c */
[----:B------:R-:W-:Y:S02]  /*10710*/  UIADD3 UR6, UR5, UR6, URZ ;  /* 0x0000000605067290 */ /* 0x000fe4000fffe03f */
.L_x_5949:
        /* <DEDUP_REMOVED lines=19> */
.L_x_5842:
[----:B------:R-:W-:Y:S01]  /*10850*/  HFMA2.MMA R66, -RZ, RZ, 0, 5.9604644775390625e-08 ;  /* 0x00000001ff427435 */ /* 0x000fe200000001ff */
[----:B------:R-:W-:-:S02]  /*10860*/  MOV R65, R241 ;  /* 0x000000f100417202 */ /* 0x000fc40000000f00 */
[----:B------:R-:W-:Y:S02]  /*10870*/  MOV R245, RZ ;  /* 0x000000ff00f57202 */ /* 0x000fe40000000f00 */
[----:B------:R-:W-:Y:S02]  /*10880*/  MOV R244, 0xffffffff ;  /* 0xffffffff00f47802 */ /* 0x000fe40000000f00 */
[----:B------:R-:W-:Y:S02]  /*10890*/  MOV R64, 0x108b0 ;  /* 0x000108b000407802 */ /* 0x000fe40000000f00 */
[----:B0-2--5:R-:W-:Y:S05]  /*108a0*/  CALL.REL.NOINC `($__internal_140_$__cuda_sm70_shflsync_up) ;  /* 0x00001e1000007944 */ /* 0x025fea0003c00000 */
[----:B-1----:R-:W-:Y:S01]  /*108b0*/  MOV R69, R66 ;  /* 0x0000004200457202 */ /* 0x002fe20000000f00 */
[----:B------:R-:W-:Y:S05]  /*108c0*/  BRA `(.L_x_5950) ;  /* 0xffff740000007947 */ /* 0x000fea000383ffff */
.L_x_5843:
[----:B------:R-:W-:Y:S01]  /*108d0*/  HFMA2.MMA R66, -RZ, RZ, 0, 5.9604644775390625e-08 ;  /* 0x00000001ff427435 */ /* 0x000fe200000001ff */
[----:B------:R-:W-:Y:S02]  /*108e0*/  MOV R65, R67 ;  /* 0x0000004300417202 */ /* 0x000fe40000000f00 */
[----:B------:R-:W-:Y:S02]  /*108f0*/  MOV R245, RZ ;  /* 0x000000ff00f57202 */ /* 0x000fe40000000f00 */
[----:B------:R-:W-:-:S02]  /*10900*/  MOV R244, 0xffffffff ;  /* 0xffffffff00f47802 */ /* 0x000fc40000000f00 */
[----:B------:R-:W-:Y:S02]  /*10910*/  MOV R64, 0x10930 ;  /* 0x0001093000407802 */ /* 0x000fe40000000f00 */
[----:B0123-5:R-:W-:Y:S05]  /*10920*/  CALL.REL.NOINC `($__internal_140_$__cuda_sm70_shflsync_up) ;  /* 0x00001d9000007944 */ /* 0x02ffea0003c00000 */
[----:B-1----:R-:W-:Y:S01]  /*10930*/  MOV R70, R66 ;  /* 0x0000004200467202 */ /* 0x002fe20000000f00 */
[----:B------:R-:W-:Y:S01]  /*10940*/  HFMA2.MMA R66, -RZ, RZ, 0, 5.9604644775390625e-08 ;  /* 0x00000001ff427435 */ /* 0x000fe200000001ff */
[----:B------:R-:W-:Y:S02]  /*10950*/  MOV R65, R68 ;  /* 0x0000004400417202 */ /* 0x000fe40000000f00 */
[----:B------:R-:W-:Y:S02]  /*10960*/  MOV R245, RZ ;  /* 0x000000ff00f57202 */ /* 0x000fe40000000f00 */
[----:B------:R-:W-:Y:S02]  /*10970*/  MOV R244, 0xffffffff ;  /* 0xffffffff00f47802 */ /* 0x000fe40000000f00 */
[----:B------:R-:W-:Y:S02]  /*10980*/  MOV R64, 0x109a0 ;  /* 0x000109a000407802 */ /* 0x000fe40000000f00 */
[----:B------:R-:W-:Y:S05]  /*10990*/  CALL.REL.NOINC `($__internal_140_$__cuda_sm70_shflsync_up) ;  /* 0x00001d2000007944 */ /* 0x000fea0003c00000 */
[----:B-1----:R-:W-:Y:S01]  /*109a0*/  MOV R71, R66 ;  /* 0x0000004200477202 */ /* 0x002fe20000000f00 */
[----:B------:R-:W-:Y:S01]  /*109b0*/  HFMA2.MMA R66, -RZ, RZ, 0, 5.9604644775390625e-08 ;  /* 0x00000001ff427435 */ /* 0x000fe200000001ff */
[----:B------:R-:W-:-:S02]  /*109c0*/  MOV R65, R242 ;  /* 0x000000f200417202 */ /* 0x000fc40000000f00 */
[----:B------:R-:W-:Y:S02]  /*109d0*/  MOV R245, RZ ;  /* 0x000000ff00f57202 */ /* 0x000fe40000000f00 */
[----:B------:R-:W-:Y:S02]  /*109e0*/  MOV R244, 0xffffffff ;  /* 0xffffffff00f47802 */ /* 0x000fe40000000f00 */
[----:B------:R-:W-:Y:S02]  /*109f0*/  MOV R64, 0x10a10 ;  /* 0x00010a1000407802 */ /* 0x000fe40000000f00 */
[----:B------:R-:W-:Y:S05]  /*10a00*/  CALL.REL.NOINC `($__internal_140_$__cuda_sm70_shflsync_up) ;  /* 0x00001cb000007944 */ /* 0x000fea0003c00000 */
        /* <DEDUP_REMOVED lines=20> */
[----:B------:R-:W-:Y:S05]  /*10b50*/  CALL.REL.NOINC `($__internal_140_$__cuda_sm70_shflsync_up) ;  /* 0x00001b6000007944 */ /* 0x000fea0003c00000 */
[----:B-1----:R-:W-:Y:S01]  /*10b60*/  MOV R69, R66 ;  /* 0x0000004200457202 */ /* 0x002fe20000000f00 */
[----:B------:R-:W-:Y:S01]  /*10b70*/  HFMA2.MMA R66, -RZ, RZ, 0, 1.1920928955078125e-07 ;  /* 0x00000002ff427435 */ /* 0x000fe200000001ff */
[----:B------:R-:W-:Y:S02]  /*10b80*/  MOV R65, R67 ;  /* 0x0000004300417202 */ /* 0x000fe40000000f00 */
[----:B------:R-:W-:Y:S02]  /*10b90*/  MOV R245, RZ ;  /* 0x000000ff00f57202 */ /* 0x000fe40000000f00 */
[----:B------:R-:W-:-:S02]  /*10ba0*/  MOV R244, 0xffffffff ;  /* 0xffffffff00f47802 */ /* 0x000fc40000000f00 */
[----:B------:R-:W-:Y:S02]  /*10bb0*/  MOV R64, 0x10bd0 ;  /* 0x00010bd000407802 */ /* 0x000fe40000000f00 */
[----:B------:R-:W-:Y:S05]  /*10bc0*/  CALL.REL.NOINC `($__internal_140_$__cuda_sm70_shflsync_up) ;  /* 0x00001af000007944 */ /* 0x000fea0003c00000 */
[----:B-1----:R-:W-:Y:S01]  /*10bd0*/  MOV R70, R66 ;  /* 0x0000004200467202 */ /* 0x002fe20000000f00 */
[----:B------:R-:W-:Y:S01]  /*10be0*/  HFMA2.MMA R66, -RZ, RZ, 0, 1.1920928955078125e-07 ;  /* 0x00000002ff427435 */ /* 0x000fe200000001ff */
[----:B------:R-:W-:Y:S02]  /*10bf0*/  MOV R65, R68 ;  /* 0x0000004400417202 */ /* 0x000fe40000000f00 */
[----:B------:R-:W-:Y:S02]  /*10c00*/  MOV R245, RZ ;  /* 0x000000ff00f57202 */ /* 0x000fe40000000f00 */
[----:B------:R-:W-:Y:S02]  /*10c10*/  MOV R244, 0xffffffff ;  /* 0xffffffff00f47802 */ /* 0x000fe40000000f00 */
[----:B------:R-:W-:Y:S02]  /*10c20*/  MOV R64, 0x10c40 ;  /* 0x00010c4000407802 */ /* 0x000fe40000000f00 */
[----:B------:R-:W-:Y:S05]  /*10c30*/  CALL.REL.NOINC `($__internal_140_$__cuda_sm70_shflsync_up) ;  /* 0x00001a8000007944 */ /* 0x000fea0003c00000 */
[----:B-1----:R-:W-:Y:S01]  /*10c40*/  MOV R71, R66 ;  /* 0x0000004200477202 */ /* 0x002fe20000000f00 */
[----:B------:R-:W-:Y:S01]  /*10c50*/  HFMA2.MMA R66, -RZ, RZ, 0, 1.1920928955078125e-07 ;  /* 0x00000002ff427435 */ /* 0x000fe200000001ff */
[----:B------:R-:W-:-:S02]  /*10c60*/  MOV R65, R242 ;  /* 0x000000f200417202 */ /* 0x000fc40000000f00 */
[----:B------:R-:W-:Y:S02]  /*10c70*/  MOV R245, RZ ;  /* 0x000000ff00f57202 */ /* 0x000fe40000000f00 */
[----:B------:R-:W-:Y:S02]  /*10c80*/  MOV R244, 0xffffffff ;  /* 0xffffffff00f47802 */ /* 0x000fe40000000f00 */
[----:B------:R-:W-:Y:S02]  /*10c90*/  MOV R64, 0x10cb0 ;  /* 0x00010cb000407802 */ /* 0x000fe40000000f00 */
[----:B------:R-:W-:Y:S05]  /*10ca0*/  CALL.REL.NOINC `($__internal_140_$__cuda_sm70_shflsync_up) ;  /* 0x00001a1000007944 */ /* 0x000fea0003c00000 */
        /* <DEDUP_REMOVED lines=19> */
[----:B------:R-:W-:Y:S05]  /*10de0*/  CALL.REL.NOINC `($__internal_140_$__cuda_sm70_shflsync_up) ;  /* 0x000018d000007944 */ /* 0x000fea0003c00000 */
[----:B-1----:R-:W-:Y:S01]  /*10df0*/  MOV R69, R66 ;  /* 0x0000004200457202 */ /* 0x002fe20000000f00 */
[----:B------:R-:W-:Y:S01]  /*10e00*/  HFMA2.MMA R66, -RZ, RZ, 0, 2.384185791015625e-07 ;  /* 0x00000004ff427435 */ /* 0x000fe200000001ff */
[----:B------:R-:W-:Y:S02]  /*10e10*/  MOV R65, R67 ;  /* 0x0000004300417202 */ /* 0x000fe40000000f00 */
[----:B------:R-:W-:Y:S02]  /*10e20*/  MOV R245, RZ ;  /* 0x000000ff00f57202 */ /* 0x000fe40000000f00 */
[----:B------:R-:W-:-:S02]  /*10e30*/  MOV R244, 0xffffffff ;  /* 0xffffffff00f47802 */ /* 0x000fc40000000f00 */
[----:B------:R-:W-:Y:S02]  /*10e40*/  MOV R64, 0x10e60 ;  /* 0x00010e6000407802 */ /* 0x000fe40000000f00 */
[----:B------:R-:W-:Y:S05]  /*10e50*/  CALL.REL.NOINC `($__internal_140_$__cuda_sm70_shflsync_up) ;  /* 0x0000186000007944 */ /* 0x000fea0003c00000 */
[----:B-1----:R-:W-:Y:S01]  /*10e60*/  MOV R70, R66 ;  /* 0x0000004200467202 */ /* 0x002fe20000000f00 */
[----:B------:R-:W-:Y:S01]  /*10e70*/  HFMA2.MMA R66, -RZ, RZ, 0, 2.384185791015625e-07 ;  /* 0x00000004ff427435 */ /* 0x000fe200000001ff */
[----:B------:R-:W-:Y:S02]  /*10e80*/  MOV R65, R71 ;  /* 0x0000004700417202 */ /* 0x000fe40000000f00 */
[----:B------:R-:W-:Y:S02]  /*10e90*/  MOV R245, RZ ;  /* 0x000000ff00f57202 */ /* 0x000fe40000000f00 */
[----:B------:R-:W-:Y:S02]  /*10ea0*/  MOV R244, 0xffffffff ;  /* 0xffffffff00f47802 */ /* 0x000fe40000000f00 */
[----:B------:R-:W-:Y:S02]  /*10eb0*/  MOV R64, 0x10ed0 ;  /* 0x00010ed000407802 */ /* 0x000fe40000000f00 */
[----:B------:R-:W-:Y:S05]  /*10ec0*/  CALL.REL.NOINC `($__internal_140_$__cuda_sm70_shflsync_up) ;  /* 0x000017f000007944 */ /* 0x000fea0003c00000 */
[----:B-1----:R-:W-:Y:S01]  /*10ed0*/  MOV R242, R66 ;  /* 0x0000004200f27202 */ /* 0x002fe20000000f00 */
[----:B------:R-:W-:Y:S01]  /*10ee0*/  HFMA2.MMA R66, -RZ, RZ, 0, 2.384185791015625e-07 ;  /* 0x00000004ff427435 */ /* 0x000fe200000001ff */
[----:B------:R-:W-:-:S02]  /*10ef0*/  MOV R65, R68 ;  /* 0x0000004400417202 */ /* 0x000fc40000000f00 */
[----:B------:R-:W-:Y:S02]  /*10f00*/  MOV R245, RZ ;  /* 0x000000ff00f57202 */ /* 0x000fe40000000f00 */
[----:B------:R-:W-:Y:S02]  /*10f10*/  MOV R244, 0xffffffff ;  /* 0xffffffff00f47802 */ /* 0x000fe40000000f00 */
[----:B------:R-:W-:Y:S02]  /*10f20*/  MOV R64, 0x10f40 ;  /* 0x00010f4000407802 */ /* 0x000fe40000000f00 */
[----:B------:R-:W-:Y:S05]  /*10f30*/  CALL.REL.NOINC `($__internal_140_$__cuda_sm70_shflsync_up) ;  /* 0x0000178000007944 */ /* 0x000fea0003c00000 */
        /* <DEDUP_REMOVED lines=17> */
[----:B------:R-:W-:Y:S05]  /*11050*/  CALL.REL.NOINC `($__internal_140_$__cuda_sm70_shflsync_up) ;  /* 0x0000166000007944 */ /* 0x000fea0003c00000 */
[----:B-1----:R-:W-:Y:S01]  /*11060*/  MOV R69, R66 ;  /* 0x0000004200457202 */ /* 0x002fe20000000f00 */
[----:B------:R-:W-:Y:S01]  /*11070*/  HFMA2.MMA R66, -RZ, RZ, 0, 4.76837158203125e-07 ;  /* 0x00000008ff427435 */ /* 0x000fe200000001ff */
[----:B------:R-:W-:Y:S02]  /*11080*/  MOV R65, R67 ;  /* 0x0000004300417202 */ /* 0x000fe40000000f00 */
[----:B------:R-:W-:Y:S02]  /*11090*/  MOV R245, RZ ;  /* 0x000000ff00f57202 */ /* 0x000fe40000000f00 */
[----:B------:R-:W-:Y:S02]  /*110a0*/  MOV R244, 0xffffffff ;  /* 0xffffffff00f47802 */ /* 0x000fe40000000f00 */
[----:B------:R-:W-:Y:S02]  /*110b0*/  MOV R64, 0x110d0 ;  /* 0x000110d000407802 */ /* 0x000fe40000000f00 */
[----:B------:R-:W-:Y:S05]  /*110c0*/  CALL.REL.NOINC `($__internal_140_$__cuda_sm70_shflsync_up) ;  /* 0x000015f000007944 */ /* 0x000fea0003c00000 */
[----:B-1----:R-:W-:Y:S01]  /*110d0*/  MOV R70, R66 ;  /* 0x0000004200467202 */ /* 0x002fe20000000f00 */
[----:B------:R-:W-:Y:S01]  /*110e0*/  HFMA2.MMA R66, -RZ, RZ, 0, 4.76837158203125e-07 ;  /* 0x00000008ff427435 */ /* 0x000fe200000001ff */
[----:B------:R-:W-:-:S02]  /*110f0*/  MOV R65, R71 ;  /* 0x0000004700417202 */ /* 0x000fc40000000f00 */
[----:B------:R-:W-:Y:S02]  /*11100*/  MOV R245, RZ ;  /* 0x000000ff00f57202 */ /* 0x000fe40000000f00 */
[----:B------:R-:W-:Y:S02]  /*11110*/  MOV R244, 0xffffffff ;  /* 0xffffffff00f47802 */ /* 0x000fe40000000f00 */
[----:B------:R-:W-:Y:S02]  /*11120*/  MOV R64, 0x11140 ;  /* 0x0001114000407802 */ /* 0x000fe40000000f00 */
[----:B------:R-:W-:Y:S05]  /*11130*/  CALL.REL.NOINC `($__internal_140_$__cuda_sm70_shflsync_up) ;  /* 0x0000158000007944 */ /* 0x000fea0003c00000 */
[----:B-1----:R-:W-:Y:S01]  /*11140*/  MOV R242, R66 ;  /* 0x0000004200f27202 */ /* 0x002fe20000000f00 */
[----:B------:R-:W-:Y:S01]  /*11150*/  HFMA2.MMA R66, -RZ, RZ, 0, 4.76837158203125e-07 ;  /* 0x00000008ff427435 */ /* 0x000fe200000001ff */
[----:B------:R-:W-:Y:S02]  /*11160*/  MOV R65, R68 ;  /* 0x0000004400417202 */ /* 0x000fe40000000f00 */
[----:B------:R-:W-:Y:S02]  /*11170*/  MOV R245, RZ ;  /* 0x000000ff00f57202 */ /* 0x000fe40000000f00 */
[----:B------:R-:W-:-:S02]  /*11180*/  MOV R244, 0xffffffff ;  /* 0xffffffff00f47802 */ /* 0x000fc40000000f00 */
[----:B------:R-:W-:Y:S02]  /*11190*/  MOV R64, 0x111b0 ;  /* 0x000111b000407802 */ /* 0x000fe40000000f00 */
[----:B------:R-:W-:Y:S05]  /*111a0*/  CALL.REL.NOINC `($__internal_140_$__cuda_sm70_shflsync_up) ;  /* 0x0000151000007944 */ /* 0x000fea0003c00000 */
        /* <DEDUP_REMOVED lines=20> */
[----:B------:R-:W-:Y:S05]  /*112f0*/  CALL.REL.NOINC `($__internal_140_$__cuda_sm70_shflsync_up) ;  /* 0x000013c000007944 */ /* 0x000fea0003c00000 */
[----:B-1----:R-:W-:Y:S01]  /*11300*/  MOV R67, R66 ;  /* 0x0000004200437202 */ /* 0x002fe20000000f00 */
[----:B------:R-:W-:Y:S01]  /*11310*/  HFMA2.MMA R66, -RZ, RZ, 0, 9.5367431640625e-07 ;  /* 0x00000010ff427435 */ /* 0x000fe200000001ff */
[----:B------:R-:W-:Y:S02]  /*11320*/  MOV R65, R69 ;  /* 0x0000004500417202 */ /* 0x000fe40000000f00 */
[----:B------:R-:W-:Y:S02]  /*11330*/  MOV R245, RZ ;  /* 0x000000ff00f57202 */ /* 0x000fe40000000f00 */
[----:B------:R-:W-:Y:S02]  /*11340*/  MOV R244, 0xffffffff ;  /* 0xffffffff00f47802 */ /* 0x000fe40000000f00 */
[----:B------:R-:W-:-:S02]  /*11350*/  MOV R64, 0x11370 ;  /* 0x0001137000407802 */ /* 0x000fc40000000f00 */
[----:B------:R-:W-:Y:S05]  /*11360*/  CALL.REL.NOINC `($__internal_140_$__cuda_sm70_shflsync_up) ;  /* 0x0000135000007944 */ /* 0x000fea0003c00000 */
[----:B-1----:R-:W-:Y:S01]  /*11370*/  MOV R70, R66 ;  /* 0x0000004200467202 */ /* 0x002fe20000000f00 */
[----:B------:R-:W-:Y:S01]  /*11380*/  HFMA2.MMA R66, -RZ, RZ, 0, 9.5367431640625e-07 ;  /* 0x00000010ff427435 */ /* 0x000fe200000001ff */
[----:B------:R-:W-:-:S02]  /*11390*/  MOV R65, R71 ;  /* 0x0000004700417202 */ /* 0x000fc40000000f00 */
[----:B------:R-:W-:Y:S02]  /*113a0*/  MOV R245, RZ ;  /* 0x000000ff00f57202 */ /* 0x000fe40000000f00 */
[----:B------:R-:W-:Y:S02]  /*113b0*/  MOV R244, 0xffffffff ;  /* 0xffffffff00f47802 */ /* 0x000fe40000000f00 */
[----:B------:R-:W-:Y:S02]  /*113c0*/  MOV R64, 0x113e0 ;  /* 0x000113e000407802 */ /* 0x000fe40000000f00 */
[----:B------:R-:W-:Y:S05]  /*113d0*/  CALL.REL.NOINC `($__internal_140_$__cuda_sm70_shflsync_up) ;  /* 0x000012e000007944 */ /* 0x000fea0003c00000 */
[----:B-1----:R-:W-:Y:S01]  /*113e0*/  MOV R71, R66 ;  /* 0x0000004200477202 */ /* 0x002fe20000000f00 */
[----:B------:R-:W-:Y:S01]  /*113f0*/  HFMA2.MMA R66, -RZ, RZ, 0, 9.5367431640625e-07 ;  /* 0x00000010ff427435 */ /* 0x000fe200000001ff */
[----:B------:R-:W-:Y:S02]  /*11400*/  MOV R65, R68 ;  /* 0x0000004400417202 */ /* 0x000fe40000000f00 */
[----:B------:R-:W-:Y:S02]  /*11410*/  MOV R245, RZ ;  /* 0x000000ff00f57202 */ /* 0x000fe40000000f00 */
[----:B------:R-:W-:-:S02]  /*11420*/  MOV R244, 0xffffffff ;  /* 0xffffffff00f47802 */ /* 0x000fc40000000f00 */
[----:B------:R-:W-:Y:S02]  /*11430*/  MOV R64, 0x11450 ;  /* 0x0001145000407802 */ /* 0x000fe40000000f00 */
[----:B------:R-:W-:Y:S05]  /*11440*/  CALL.REL.NOINC `($__internal_140_$__cuda_sm70_shflsync_up) ;  /* 0x0000127000007944 */ /* 0x000fea0003c00000 */
[----:B-1----:R-:W-:Y:S01]  /*11450*/  MOV R64, R66 ;  /* 0x0000004200407202 */ /* 0x002fe20000000f00 */
[----:B------:R-:W-:Y:S05]  /*11460*/  BRA `(.L_x_5951) ;  /* 0xffff6cc000007947 */ /* 0x000fea000383ffff */
.L_x_5848:
[----:B-1----:R-:W-:Y:S01]  /*11470*/  HFMA2.MMA R66, -RZ, RZ, 0, 5.9604644775390625e-08 ;  /* 0x00000001ff427435 */ /* 0x002fe200000001ff */
[----:B------:R-:W-:Y:S02]  /*11480*/  MOV R65, R68 ;  /* 0x0000004400417202 */ /* 0x000fe40000000f00 */
[----:B------:R-:W-:Y:S02]  /*11490*/  MOV R245, RZ ;  /* 0x000000ff00f57202 */ /* 0x000fe40000000f00 */
[----:B------:R-:W-:Y:S02]  /*114a0*/  MOV R244, 0xffffffff ;  /* 0xffffffff00f47802 */ /* 0x000fe40000000f00 */
[----:B------:R-:W-:Y:S02]  /*114b0*/  MOV R64, 0x114d0 ;  /* 0x000114d000407802 */ /* 0x000fe40000000f00 */
[----:B0----5:R-:W-:Y:S05]  /*114c0*/  CALL.REL.NOINC `($__internal_140_$__cuda_sm70_shflsync_up) ;  /* 0x000011f000007944 */ /* 0x021fea0003c00000 */
[----:B-1----:R-:W-:Y:S01]  /*114d0*/  MOV R68, R66 ;  /* 0x0000004200447202 */ /* 0x002fe20000000f00 */
[----:B------:R-:W-:Y:S01]  /*114e0*/  HFMA2.MMA R66, -RZ, RZ, 0, 5.9604644775390625e-08 ;  /* 0x00000001ff427435 */ /* 0x000fe200000001ff */
[----:B------:R-:W-:-:S02]  /*114f0*/  MOV R65, R69 ;  /* 0x0000004500417202 */ /* 0x000fc40000000f00 */
[----:B------:R-:W-:Y:S02]  /*11500*/  MOV R245, RZ ;  /* 0x000000ff00f57202 */ /* 0x000fe40000000f00 */
[----:B------:R-:W-:Y:S02]  /*11510*/  MOV R244, 0xffffffff ;  /* 0xffffffff00f47802 */ /* 0x000fe40000000f00 */
[----:B------:R-:W-:Y:S02]  /*11520*/  MOV R64, 0x11540 ;  /* 0x0001154000407802 */ /* 0x000fe40000000f00 */
[----:B------:R-:W-:Y:S05]  /*11530*/  CALL.REL.NOINC `($__internal_140_$__cuda_sm70_shflsync_up) ;  /* 0x0000118000007944 */ /* 0x000fea0003c00000 */
[----:B-1----:R-:W-:Y:S01]  /*11540*/  MOV R69, R66 ;  /* 0x0000004200457202 */ /* 0x002fe20000000f00 */
[----:B------:R-:W-:Y:S01]  /*11550*/  HFMA2.MMA R66, -RZ, RZ, 0, 5.9604644775390625e-08 ;  /* 0x00000001ff427435 */ /* 0x000fe200000001ff */
[----:B------:R-:W-:Y:S02]  /*11560*/  MOV R65, R67 ;  /* 0x0000004300417202 */ /* 0x000fe40000000f00 */
[----:B------:R-:W-:Y:S02]  /*11570*/  MOV R245, RZ ;  /* 0x000000ff00f57202 */ /* 0x000fe40000000f00 */
[----:B------:R-:W-:-:S02]  /*11580*/  MOV R244, 0xffffffff ;  /* 0xffffffff00f47802 */ /* 0x000fc40000000f00 */
[----:B------:R-:W-:Y:S02]  /*11590*/  MOV R64, 0x115b0 ;  /* 0x000115b000407802 */ /* 0x000fe40000000f00 */
[----:B------:R-:W-:Y:S05]  /*115a0*/  CALL.REL.NOINC `($__internal_140_$__cuda_sm70_shflsync_up) ;  /* 0x0000111000007944 */ /* 0x000fea0003c00000 */
        /* <DEDUP_REMOVED lines=8> */
[----:B------:R-:W-:Y:S01]  /*11630*/  HFMA2.MMA R66, -RZ, RZ, 0, 0 ;  /* 0x00000000ff427435 */ /* 0x000fe200000001ff */
[----:B------:R-:W-:-:S02]  /*11640*/  MOV R64, R60 ;  /* 0x0000003c00407202 */ /* 0x000fc40000000f00 */
[----:B------:R-:W-:Y:S02]  /*11650*/  MOV R60, R67 ;  /* 0x00000043003c7202 */ /* 0x000fe40000000f00 */
[----:B------:R-:W-:Y:S02]  /*11660*/  MOV R247, 0xffffffff ;  /* 0xffffffff00f77802 */ /* 0x000fe40000000f00 */
[----:B------:R-:W-:Y:S02]  /*11670*/  MOV R65, 0x11690 ;  /* 0x0001169000417802 */ /* 0x000fe40000000f00 */
[----:B------:R-:W-:Y:S05]  /*11680*/  CALL.REL.NOINC `($__internal_139_$__cuda_sm70_shflsync_idx_p) ;  /* 0x00000fc000007944 */ /* 0x000fea0003c00000 */
[----:B-1----:R-:W-:Y:S01]  /*11690*/  MOV R70, R66 ;  /* 0x0000004200467202 */ /* 0x002fe20000000f00 */
[----:B------:R-:W-:Y:S01]  /*116a0*/  HFMA2.MMA R66, -RZ, RZ, 0, 0 ;  /* 0x00000000ff427435 */ /* 0x000fe200000001ff */
[----:B------:R-:W-:Y:S02]  /*116b0*/  MOV R64, R61 ;  /* 0x0000003d00407202 */ /* 0x000fe40000000f00 */
[----:B------:R-:W-:Y:S02]  /*116c0*/  MOV R247, 0xffffffff ;  /* 0xffffffff00f77802 */ /* 0x000fe40000000f00 */
[----:B------:R-:W-:-:S02]  /*116d0*/  MOV R65, 0x116f0 ;  /* 0x000116f000417802 */ /* 0x000fc40000000f00 */
[----:B0-----:R-:W-:Y:S05]  /*116e0*/  CALL.REL.NOINC `($__internal_139_$__cuda_sm70_shflsync_idx_p) ;  /* 0x00000f6000007944 */ /* 0x001fea0003c00000 */
[----:B-1----:R-:W-:Y:S01]  /*116f0*/  MOV R241, R66 ;  /* 0x0000004200f17202 */ /* 0x002fe20000000f00 */
[----:B------:R-:W-:Y:S01]  /*11700*/  HFMA2.MMA R66, -RZ, RZ, 0, 0 ;  /* 0x00000000ff427435 */ /* 0x000fe200000001ff */
[----:B------:R-:W-:-:S02]  /*11710*/  MOV R64, R62 ;  /* 0x0000003e00407202 */ /* 0x000fc40000000f00 */
[----:B------:R-:W-:Y:S02]  /*11720*/  MOV R247, 0xffffffff ;  /* 0xffffffff00f77802 */ /* 0x000fe40000000f00 */
[----:B------:R-:W-:Y:S02]  /*11730*/  MOV R65, 0x11750 ;  /* 0x0001175000417802 */ /* 0x000fe40000000f00 */
[----:B0-----:R-:W-:Y:S05]  /*11740*/  CALL.REL.NOINC `($__internal_139_$__cuda_sm70_shflsync_idx_p) ;  /* 0x00000f0000007944 */ /* 0x001fea0003c00000 */
[----:B-1----:R-:W-:Y:S01]  /*11750*/  MOV R62, R66 ;  /* 0x00000042003e7202 */ /* 0x002fe20000000f00 */
[----:B------:R-:W-:Y:S01]  /*11760*/  HFMA2.MMA R66, -RZ, RZ, 0, 0 ;  /* 0x00000000ff427435 */ /* 0x000fe200000001ff */
[----:B------:R-:W-:Y:S02]  /*11770*/  MOV R64, R63 ;  /* 0x0000003f00407202 */ /* 0x000fe40000000f00 */
[----:B------:R-:W-:Y:S02]  /*11780*/  MOV R247, 0xffffffff ;  /* 0xffffffff00f77802 */ /* 0x000fe40000000f00 */
[----:B------:R-:W-:Y:S02]  /*11790*/  MOV R65, 0x117b0 ;  /* 0x000117b000417802 */ /* 0x000fe40000000f00 */
[----:B0-----:R-:W-:Y:S05]  /*117a0*/  CALL.REL.NOINC `($__internal_139_$__cuda_sm70_shflsync_idx_p) ;  /* 0x00000ea000007944 */ /* 0x001fea0003c00000 */
[----:B01----:R-:W-:Y:S05]  /*117b0*/  BRA `(.L_x_5952) ;  /* 0xffff6c7000007947 */ /* 0x003fea000383ffff */
.L_x_5851:
[----:B------:R-:W-:Y:S01]  /*117c0*/  HFMA2.MMA R66, -RZ, RZ, 0, 5.9604644775390625e-08 ;  /* 0x00000001ff427435 */ /* 0x000fe200000001ff */
[----:B------:R-:W-:Y:S02]  /*117d0*/  MOV R241, R123 ;  /* 0x0000007b00f17202 */ /* 0x000fe40000000f00 */
[----:B------:R-:W-:-:S02]  /*117e0*/  MOV R242, 0x1f ;  /* 0x0000001f00f27802 */ /* 0x000fc40000000f00 */
[----:B------:R-:W-:Y:S02]  /*117f0*/  MOV R65, 0xffffffff ;  /* 0xffffffff00417802 */ /* 0x000fe40000000f00 */
[----:B------:R-:W-:Y:S02]  /*11800*/  MOV R64, 0x11820 ;  /* 0x0001182000407802 */ /* 0x000fe40000000f00 */
[----:B0-----:R-:W-:Y:S05]  /*11810*/  CALL.REL.NOINC `($__internal_138_$__cuda_sm70_shflsync_down) ;  /* 0x00000df000007944 */ /* 0x001fea0003c00000 */
[----:B-1----:R-:W-:Y:S01]  /*11820*/  MOV R67, R66 ;  /* 0x0000004200437202 */ /* 0x002fe20000000f00 */
[----:B------:R-:W-:Y:S05]  /*11830*/  BRA `(.L_x_5953) ;  /* 0xffff7f4000007947 */ /* 0x000fea000383ffff */
.L_x_5852:
[----:B------:R-:W-:Y:S01]  /*11840*/  HFMA2.MMA R66, -RZ, RZ, 0, 5.9604644775390625e-08 ;  /* 0x00000001ff427435 */ /* 0x000fe200000001ff */
[----:B------:R-:W-:Y:S02]  /*11850*/  MOV R241, R69 ;  /* 0x0000004500f17202 */ /* 0x000fe40000000f00 */
[----:B------:R-:W-:Y:S02]  /*11860*/  MOV R242, 0x1f ;  /* 0x0000001f00f27802 */ /* 0x000fe40000000f00 */
[----:B------:R-:W-:Y:S02]  /*11870*/  MOV R65, 0xffffffff ;  /* 0xffffffff00417802 */ /* 0x000fe40000000f00 */
[----:B------:R-:W-:-:S02]  /*11880*/  MOV R64, 0x118a0 ;  /* 0x000118a000407802 */ /* 0x000fc40000000f00 */
[----:B012---:R-:W-:Y:S05]  /*11890*/  CALL.REL.NOINC `($__internal_138_$__cuda_sm70_shflsync_down) ;  /* 0x00000d7000007944 */ /* 0x007fea0003c00000 */
[----:B-1----:R-:W-:Y:S01]  /*118a0*/  MOV R69, R66 ;  /* 0x0000004200457202 */ /* 0x002fe20000000f00 */
[----:B------:R-:W-:Y:S01]  /*118b0*/  HFMA2.MMA R66, -RZ, RZ, 0, 5.9604644775390625e-08 ;  /* 0x00000001ff427435 */ /* 0x000fe200000001ff */
[----:B------:R-:W-:-:S02]  /*118c0*/  MOV R241, R68 ;  /* 0x0000004400f17202 */ /* 0x000fc40000000f00 */
[----:B------:R-:W-:Y:S02]  /*118d0*/  MOV R242, 0x1f ;  /* 0x0000001f00f27802 */ /* 0x000fe40000000f00 */
[----:B------:R-:W-:Y:S02]  /*118e0*/  MOV R65, 0xffffffff ;  /* 0xffffffff00417802 */ /* 0x000fe40000000f00 */
[----:B------:R-:W-:Y:S02]  /*118f0*/  MOV R64, 0x11910 ;  /* 0x0001191000407802 */ /* 0x000fe40000000f00 */
[----:B------:R-:W-:Y:S05]  /*11900*/  CALL.REL.NOINC `($__internal_138_$__cuda_sm70_shflsync_down) ;  /* 0x00000d0000007944 */ /* 0x000fea0003c00000 */
[----:B-1----:R-:W-:Y:S01]  /*11910*/  MOV R123, R66 ;  /* 0x00000042007b7202 */ /* 0x002fe20000000f00 */
[----:B------:R-:W-:Y:S01]  /*11920*/  HFMA2.MMA R66, -RZ, RZ, 0, 5.9604644775390625e-08 ;  /* 0x00000001ff427435 */ /* 0x000fe200000001ff */
[----:B------:R-:W-:Y:S02]  /*11930*/  MOV R241, R70 ;  /* 0x0000004600f17202 */ /* 0x000fe40000000f00 */
[----:B------:R-:W-:Y:S02]  /*11940*/  MOV R242, 0x1f ;  /* 0x0000001f00f27802 */ /* 0x000fe40000000f00 */
[----:B------:R-:W-:-:S02]  /*11950*/  MOV R65, 0xffffffff ;  /* 0xffffffff00417802 */ /* 0x000fc40000000f00 */
[----:B------:R-:W-:Y:S02]  /*11960*/  MOV R64, 0x11980 ;  /* 0x0001198000407802 */ /* 0x000fe40000000f00 */
[----:B------:R-:W-:Y:S05]  /*11970*/  CALL.REL.NOINC `($__internal_138_$__cuda_sm70_shflsync_down) ;  /* 0x00000c9000007944 */ /* 0x000fea0003c00000 */
[----:B-1----:R-:W-:Y:S05]  /*11980*/  BRA `(.L_x_5954) ;  /* 0xffff7e3000007947 */ /* 0x002fea000383ffff */
.L_x_5855:
[----:B0-----:R-:W-:Y:S01]  /*11990*/  HFMA2.MMA R66, -RZ, RZ, 0, 1.1920928955078125e-07 ;  /* 0x00000002ff427435 */ /* 0x001fe200000001ff */
[----:B------:R-:W-:Y:S02]  /*119a0*/  MOV R241, R71 ;  /* 0x0000004700f17202 */ /* 0x000fe40000000f00 */
[----:B------:R-:W-:Y:S02]  /*119b0*/  MOV R242, 0x1f ;  /* 0x0000001f00f27802 */ /* 0x000fe40000000f00 */
[----:B------:R-:W-:Y:S02]  /*119c0*/  MOV R65, 0xffffffff ;  /* 0xffffffff00417802 */ /* 0x000fe40000000f00 */
[----:B------:R-:W-:Y:S02]  /*119d0*/  MOV R64, 0x119f0 ;  /* 0x000119f000407802 */ /* 0x000fe40000000f00 */
[----:B-1234-:R-:W-:Y:S05]  /*119e0*/  CALL.REL.NOINC `($__internal_138_$__cuda_sm70_shflsync_down) ;  /* 0x00000c2000007944 */ /* 0x01efea0003c00000 */
[----:B-1----:R-:W-:Y:S01]  /*119f0*/  MOV R67, R66 ;  /* 0x0000004200437202 */ /* 0x002fe20000000f00 */
[----:B------:R-:W-:Y:S01]  /*11a00*/  HFMA2.MMA R66, -RZ, RZ, 0, 1.1920928955078125e-07 ;  /* 0x00000002ff427435 */ /* 0x000fe200000001ff */
[----:B------:R-:W-:Y:S02]  /*11a10*/  MOV R241, R231 ;  /* 0x000000e700f17202 */ /* 0x000fe40000000f00 */
[----:B------:R-:W-:-:S02]  /*11a20*/  MOV R242, 0x1f ;  /* 0x0000001f00f27802 */ /* 0x000fc40000000f00 */
[----:B------:R-:W-:Y:S02]  /*11a30*/  MOV R65, 0xffffffff ;  /* 0xffffffff00417802 */ /* 0x000fe40000000f00 */
[----:B------:R-:W-:Y:S02]  /*11a40*/  MOV R64, 0x11a60 ;  /* 0x00011a6000407802 */ /* 0x000fe40000000f00 */
[----:B------:R-:W-:Y:S05]  /*11a50*/  CALL.REL.NOINC `($__internal_138_$__cuda_sm70_shflsync_down) ;  /* 0x00000bb000007944 */ /* 0x000fea0003c00000 */
[----:B-1----:R-:W-:Y:S01]  /*11a60*/  MOV R69, R66 ;  /* 0x0000004200457202 */ /* 0x002fe20000000f00 */
[----:B------:R-:W-:Y:S01]  /*11a70*/  HFMA2.MMA R66, -RZ, RZ, 0, 1.1920928955078125e-07 ;  /* 0x00000002ff427435 */ /* 0x000fe200000001ff */
[----:B------:R-:W-:Y:S02]  /*11a80*/  MOV R241, R68 ;  /* 0x0000004400f17202 */ /* 0x000fe40000000f00 */
[----:B------:R-:W-:Y:S02]  /*11a90*/  MOV R242, 0x1f ;  /* 0x0000001f00f27802 */ /* 0x000fe40000000f00 */
[----:B------:R-:W-:Y:S02]  /*11aa0*/  MOV R65, 0xffffffff ;  /* 0xffffffff00417802 */ /* 0x000fe40000000f00 */
[----:B------:R-:W-:-:S02]  /*11ab0*/  MOV R64, 0x11ad0 ;  /* 0x00011ad000407802 */ /* 0x000fc40000000f00 */
[----:B------:R-:W-:Y:S05]  /*11ac0*/  CALL.REL.NOINC `($__internal_138_$__cuda_sm70_shflsync_down) ;  /* 0x00000b4000007944 */ /* 0x000fea0003c00000 */
[----:B-1----:R-:W-:Y:S01]  /*11ad0*/  MOV R70, R66 ;  /* 0x0000004200467202 */ /* 0x002fe20000000f00 */
[----:B------:R-:W-:Y:S01]  /*11ae0*/  HFMA2.MMA R66, -RZ, RZ, 0, 1.1920928955078125e-07 ;  /* 0x00000002ff427435 */ /* 0x000fe200000001ff */
[----:B------:R-:W-:-:S02]  /*11af0*/  MOV R241, R122 ;  /* 0x0000007a00f17202 */ /* 0x000fc40000000f00 */
[----:B------:R-:W-:Y:S02]  /*11b00*/  MOV R242, 0x1f ;  /* 0x0000001f00f27802 */ /* 0x000fe40000000f00 */
[----:B------:R-:W-:Y:S02]  /*11b10*/  MOV R65, 0xffffffff ;  /* 0xffffffff00417802 */ /* 0x000fe40000000f00 */
[----:B------:R-:W-:Y:S02]  /*11b20*/  MOV R64, 0x11b40 ;  /* 0x00011b4000407802 */ /* 0x000fe40000000f00 */
[----:B------:R-:W-:Y:S05]  /*11b30*/  CALL.REL.NOINC `($__internal_138_$__cuda_sm70_shflsync_down) ;  /* 0x00000ad000007944 */ /* 0x000fea0003c00000 */
[----:B-1----:R-:W-:Y:S05]  /*11b40*/  BRA `(.L_x_5955) ;  /* 0xffff7db000007947 */ /* 0x002fea000383ffff */
.L_x_5858:
[----:B0-----:R-:W-:Y:S01]  /*11b50*/  HFMA2.MMA R66, -RZ, RZ, 0, 2.384185791015625e-07 ;  /* 0x00000004ff427435 */ /* 0x001fe200000001ff */
[----:B------:R-:W-:Y:S02]  /*11b60*/  MOV R241, R71 ;  /* 0x0000004700f17202 */ /* 0x000fe40000000f00 */
[----:B------:R-:W-:Y:S02]  /*11b70*/  MOV R242, 0x1f ;  /* 0x0000001f00f27802 */ /* 0x000fe40000000f00 */
[----:B------:R-:W-:Y:S02]  /*11b80*/  MOV R65, 0xffffffff ;  /* 0xffffffff00417802 */ /* 0x000fe40000000f00 */
[----:B------:R-:W-:-:S02]  /*11b90*/  MOV R64, 0x11bb0 ;  /* 0x00011bb000407802 */ /* 0x000fc40000000f00 */
[----:B-1234-:R-:W-:Y:S05]  /*11ba0*/  CALL.REL.NOINC `($__internal_138_$__cuda_sm70_shflsync_down) ;  /* 0x00000a6000007944 */ /* 0x01efea0003c00000 */
[----:B-1----:R-:W-:Y:S01]  /*11bb0*/  MOV R67, R66 ;  /* 0x0000004200437202 */ /* 0x002fe20000000f00 */
[----:B------:R-:W-:Y:S05]  /*11bc0*/  BRA `(.L_x_5956) ;  /* 0xffff7e4000007947 */ /* 0x000fea000383ffff */
.L_x_5859:
[----:B0-----:R-:W-:Y:S01]  /*11bd0*/  HFMA2.MMA R66, -RZ, RZ, 0, 2.384185791015625e-07 ;  /* 0x00000004ff427435 */ /* 0x001fe200000001ff */
[----:B------:R-:W-:-:S02]  /*11be0*/  MOV R241, R231 ;  /* 0x000000e700f17202 */ /* 0x000fc40000000f00 */
[----:B------:R-:W-:Y:S02]  /*11bf0*/  MOV R242, 0x1f ;  /* 0x0000001f00f27802 */ /* 0x000fe40000000f00 */
[----:B------:R-:W-:Y:S02]  /*11c00*/  MOV R65, 0xffffffff ;  /* 0xffffffff00417802 */ /* 0x000fe40000000f00 */
[----:B------:R-:W-:Y:S02]  /*11c10*/  MOV R64, 0x11c30 ;  /* 0x00011c3000407802 */ /* 0x000fe40000000f00 */
[----:B-1234-:R-:W-:Y:S05]  /*11c20*/  CALL.REL.NOINC `($__internal_138_$__cuda_sm70_shflsync_down) ;  /* 0x000009e000007944 */ /* 0x01efea0003c00000 */
[----:B-1----:R-:W-:Y:S01]  /*11c30*/  MOV R69, R66 ;  /* 0x0000004200457202 */ /* 0x002fe20000000f00 */
[----:B------:R-:W-:Y:S01]  /*11c40*/  HFMA2.MMA R66, -RZ, RZ, 0, 2.384185791015625e-07 ;  /* 0x00000004ff427435 */ /* 0x000fe200000001ff */
[----:B------:R-:W-:Y:S02]  /*11c50*/  MOV R241, R68 ;  /* 0x0000004400f17202 */ /* 0x000fe40000000f00 */
[----:B------:R-:W-:Y:S02]  /*11c60*/  MOV R242, 0x1f ;  /* 0x0000001f00f27802 */ /* 0x000fe40000000f00 */
[----:B------:R-:W-:-:S02]  /*11c70*/  MOV R65, 0xffffffff ;  /* 0xffffffff00417802 */ /* 0x000fc40000000f00 */
[----:B------:R-:W-:Y:S02]  /*11c80*/  MOV R64, 0x11ca0 ;  /* 0x00011ca000407802 */ /* 0x000fe40000000f00 */
[----:B------:R-:W-:Y:S05]  /*11c90*/  CALL.REL.NOINC `($__internal_138_$__cuda_sm70_shflsync_down) ;  /* 0x0000097000007944 */ /* 0x000fea0003c00000 */
[----:B-1----:R-:W-:Y:S01]  /*11ca0*/  MOV R70, R66 ;  /* 0x0000004200467202 */ /* 0x002fe20000000f00 */
[----:B------:R-:W-:Y:S01]  /*11cb0*/  HFMA2.MMA R66, -RZ, RZ, 0, 2.384185791015625e-07 ;  /* 0x00000004ff427435 */ /* 0x000fe200000001ff */
[----:B------:R-:W-:Y:S02]  /*11cc0*/  MOV R241, R122 ;  /* 0x0000007a00f17202 */ /* 0x000fe40000000f00 */
[----:B------:R-:W-:Y:S02]  /*11cd0*/  MOV R242, 0x1f ;  /* 0x0000001f00f27802 */ /* 0x000fe40000000f00 */
[----:B------:R-:W-:Y:S02]  /*11ce0*/  MOV R65, 0xffffffff ;  /* 0xffffffff00417802 */ /* 0x000fe40000000f00 */
[----:B------:R-:W-:Y:S02]  /*11cf0*/  MOV R64, 0x11d10 ;  /* 0x00011d1000407802 */ /* 0x000fe40000000f00 */
[----:B------:R-:W-:Y:S05]  /*11d00*/  CALL.REL.NOINC `($__internal_138_$__cuda_sm70_shflsync_down) ;  /* 0x0000090000007944 */ /* 0x000fea0003c00000 */
[----:B-1----:R-:W-:Y:S05]  /*11d10*/  BRA `(.L_x_5957) ;  /* 0xffff7d3000007947 */ /* 0x002fea000383ffff */
.L_x_5862:
[----:B0-----:R-:W-:Y:S01]  /*11d20*/  HFMA2.MMA R66, -RZ, RZ, 0, 4.76837158203125e-07 ;  /* 0x00000008ff427435 */ /* 0x001fe200000001ff */
[----:B------:R-:W-:Y:S02]  /*11d30*/  MOV R241, R71 ;  /* 0x0000004700f17202 */ /* 0x000fe40000000f00 */
[----:B------:R-:W-:-:S02]  /*11d40*/  MOV R242, 0x1f ;  /* 0x0000001f00f27802 */ /* 0x000fc40000000f00 */
[----:B------:R-:W-:Y:S02]  /*11d50*/  MOV R65, 0xffffffff ;  /* 0xffffffff00417802 */ /* 0x000fe40000000f00 */
[----:B------:R-:W-:Y:S02]  /*11d60*/  MOV R64, 0x11d80 ;  /* 0x00011d8000407802 */ /* 0x000fe40000000f00 */
[----:B-1234-:R-:W-:Y:S05]  /*11d70*/  CALL.REL.NOINC `($__internal_138_$__cuda_sm70_shflsync_down) ;  /* 0x0000089000007944 */ /* 0x01efea0003c00000 */
[----:B-1----:R-:W-:Y:S01]  /*11d80*/  MOV R67, R66 ;  /* 0x0000004200437202 */ /* 0x002fe20000000f00 */
[----:B------:R-:W-:Y:S01]  /*11d90*/  HFMA2.MMA R66, -RZ, RZ, 0, 4.76837158203125e-07 ;  /* 0x00000008ff427435 */ /* 0x000fe200000001ff */
[----:B------:R-:W-:Y:S02]  /*11da0*/  MOV R241, R231 ;  /* 0x000000e700f17202 */ /* 0x000fe40000000f00 */
[----:B------:R-:W-:Y:S02]  /*11db0*/  MOV R242, 0x1f ;  /* 0x0000001f00f27802 */ /* 0x000fe40000000f00 */
[----:B------:R-:W-:Y:S02]  /*11dc0*/  MOV R65, 0xffffffff ;  /* 0xffffffff00417802 */ /* 0x000fe40000000f00 */
[----:B------:R-:W-:-:S02]  /*11dd0*/  MOV R64, 0x11df0 ;  /* 0x00011df000407802 */ /* 0x000fc40000000f00 */
[----:B------:R-:W-:Y:S05]  /*11de0*/  CALL.REL.NOINC `($__internal_138_$__cuda_sm70_shflsync_down) ;  /* 0x0000082000007944 */ /* 0x000fea0003c00000 */
[----:B-1----:R-:W-:Y:S01]  /*11df0*/  MOV R69, R66 ;  /* 0x0000004200457202 */ /* 0x002fe20000000f00 */
[----:B------:R-:W-:Y:S01]  /*11e00*/  HFMA2.MMA R66, -RZ, RZ, 0, 4.76837158203125e-07 ;  /* 0x00000008ff427435 */ /* 0x000fe200000001ff */
[----:B------:R-:W-:-:S02]  /*11e10*/  MOV R241, R68 ;  /* 0x0000004400f17202 */ /* 0x000fc40000000f00 */
[----:B------:R-:W-:Y:S02]  /*11e20*/  MOV R242, 0x1f ;  /* 0x0000001f00f27802 */ /* 0x000fe40000000f00 */
[----:B------:R-:W-:Y:S02]  /*11e30*/  MOV R65, 0xffffffff ;  /* 0xffffffff00417802 */ /* 0x000fe40000000f00 */
[----:B------:R-:W-:Y:S02]  /*11e40*/  MOV R64, 0x11e60 ;  /* 0x00011e6000407802 */ /* 0x000fe40000000f00 */
[----:B------:R-:W-:Y:S05]  /*11e50*/  CALL.REL.NOINC `($__internal_138_$__cuda_sm70_shflsync_down) ;  /* 0x000007b000007944 */ /* 0x000fea0003c00000 */
[----:B-1----:R-:W-:Y:S01]  /*11e60*/  MOV R70, R66 ;  /* 0x0000004200467202 */ /* 0x002fe20000000f00 */
[----:B------:R-:W-:Y:S01]  /*11e70*/  HFMA2.MMA R66, -RZ, RZ, 0, 4.76837158203125e-07 ;  /* 0x00000008ff427435 */ /* 0x000fe200000001ff */
[----:B------:R-:W-:Y:S02]  /*11e80*/  MOV R241, R122 ;  /* 0x0000007a00f17202 */ /* 0x000fe40000000f00 */
[----:B------:R-:W-:Y:S02]  /*11e90*/  MOV R242, 0x1f ;  /* 0x0000001f00f27802 */ /* 0x000fe40000000f00 */
[----:B------:R-:W-:-:S02]  /*11ea0*/  MOV R65, 0xffffffff ;  /* 0xffffffff00417802 */ /* 0x000fc40000000f00 */
[----:B------:R-:W-:Y:S02]  /*11eb0*/  MOV R64, 0x11ed0 ;  /* 0x00011ed000407802 */ /* 0x000fe40000000f00 */
[----:B------:R-:W-:Y:S05]  /*11ec0*/  CALL.REL.NOINC `($__internal_138_$__cuda_sm70_shflsync_down) ;  /* 0x0000074000007944 */ /* 0x000fea0003c00000 */
[----:B-1----:R-:W-:Y:S05]  /*11ed0*/  BRA `(.L_x_5958) ;  /* 0xffff7cb000007947 */ /* 0x002fea000383ffff */
.L_x_5865:
[----:B0-----:R-:W-:Y:S01]  /*11ee0*/  HFMA2.MMA R66, -RZ, RZ, 0, 9.5367431640625e-07 ;  /* 0x00000010ff427435 */ /* 0x001fe200000001ff */
[----:B------:R-:W-:Y:S02]  /*11ef0*/  MOV R241, R71 ;  /* 0x0000004700f17202 */ /* 0x000fe40000000f00 */
[----:B------:R-:W-:Y:S02]  /*11f00*/  MOV R242, 0x1f ;  /* 0x0000001f00f27802 */ /* 0x000fe40000000f00 */
[----:B------:R-:W-:Y:S02]  /*11f10*/  MOV R65, 0xffffffff ;  /* 0xffffffff00417802 */ /* 0x000fe40000000f00 */
[----:B------:R-:W-:Y:S02]  /*11f20*/  MOV R64, 0x11f40 ;  /* 0x00011f4000407802 */ /* 0x000fe40000000f00 */
[----:B-1234-:R-:W-:Y:S05]  /*11f30*/  CALL.REL.NOINC `($__internal_138_$__cuda_sm70_shflsync_down) ;  /* 0x000006d000007944 */ /* 0x01efea0003c00000 */
[----:B-1----:R-:W-:Y:S01]  /*11f40*/  MOV R67, R66 ;  /* 0x0000004200437202 */ /* 0x002fe20000000f00 */
[----:B------:R-:W-:Y:S05]  /*11f50*/  BRA `(.L_x_5959) ;  /* 0xffff7d4000007947 */ /* 0x000fea000383ffff */
.L_x_5866:
[----:B0-----:R-:W-:Y:S01]  /*11f60*/  HFMA2.MMA R66, -RZ, RZ, 0, 9.5367431640625e-07 ;  /* 0x00000010ff427435 */ /* 0x001fe200000001ff */
[----:B------:R-:W-:Y:S02]  /*11f70*/  MOV R241, R231 ;  /* 0x000000e700f17202 */ /* 0x000fe40000000f00 */
[----:B------:R-:W-:-:S02]  /*11f80*/  MOV R242, 0x1f ;  /* 0x0000001f00f27802 */ /* 0x000fc40000000f00 */
[----:B------:R-:W-:Y:S02]  /*11f90*/  MOV R65, 0xffffffff ;  /* 0xffffffff00417802 */ /* 0x000fe40000000f00 */
[----:B------:R-:W-:Y:S02]  /*11fa0*/  MOV R64, 0x11fc0 ;  /* 0x00011fc000407802 */ /* 0x000fe40000000f00 */
[----:B-1234-:R-:W-:Y:S05]  /*11fb0*/  CALL.REL.NOINC `($__internal_138_$__cuda_sm70_shflsync_down) ;  /* 0x0000065000007944 */ /* 0x01efea0003c00000 */
[----:B-1----:R-:W-:Y:S01]  /*11fc0*/  MOV R69, R66 ;  /* 0x0000004200457202 */ /* 0x002fe20000000f00 */
[----:B------:R-:W-:Y:S01]  /*11fd0*/  HFMA2.MMA R66, -RZ, RZ, 0, 9.5367431640625e-07 ;  /* 0x00000010ff427435 */ /* 0x000fe200000001ff */
[----:B------:R-:W-:Y:S02]  /*11fe0*/  MOV R241, R68 ;  /* 0x0000004400f17202 */ /* 0x000fe40000000f00 */
[----:B------:R-:W-:Y:S02]  /*11ff0*/  MOV R242, 0x1f ;  /* 0x0000001f00f27802 */ /* 0x000fe40000000f00 */
[----:B------:R-:W-:Y:S02]  /*12000*/  MOV R65, 0xffffffff ;  /* 0xffffffff00417802 */ /* 0x000fe40000000f00 */
[----:B------:R-:W-:-:S02]  /*12010*/  MOV R64, 0x12030 ;  /* 0x0001203000407802 */ /* 0x000fc40000000f00 */
[----:B------:R-:W-:Y:S05]  /*12020*/  CALL.REL.NOINC `($__internal_138_$__cuda_sm70_shflsync_down) ;  /* 0x000005e000007944 */ /* 0x000fea0003c00000 */
[----:B-1----:R-:W-:Y:S01]  /*12030*/  MOV R70, R66 ;  /* 0x0000004200467202 */ /* 0x002fe20000000f00 */
[----:B------:R-:W-:Y:S01]  /*12040*/  HFMA2.MMA R66, -RZ, RZ, 0, 9.5367431640625e-07 ;  /* 0x00000010ff427435 */ /* 0x000fe200000001ff */
[----:B------:R-:W-:-:S02]  /*12050*/  MOV R241, R122 ;  /* 0x0000007a00f17202 */ /* 0x000fc40000000f00 */
[----:B------:R-:W-:Y:S02]  /*12060*/  MOV R242, 0x1f ;  /* 0x0000001f00f27802 */ /* 0x000fe40000000f00 */
[----:B------:R-:W-:Y:S02]  /*12070*/  MOV R65, 0xffffffff ;  /* 0xffffffff00417802 */ /* 0x000fe40000000f00 */
[----:B------:R-:W-:Y:S02]  /*12080*/  MOV R64, 0x120a0 ;  /* 0x000120a000407802 */ /* 0x000fe40000000f00 */
[----:B------:R-:W-:Y:S05]  /*12090*/  CALL.REL.NOINC `($__internal_138_$__cuda_sm70_shflsync_down) ;  /* 0x0000057000007944 */ /* 0x000fea0003c00000 */
[----:B-1----:R-:W-:Y:S05]  /*120a0*/  BRA `(.L_x_5960) ;  /* 0xffff7c3000007947 */ /* 0x002fea000383ffff */
.L_x_5869:
[----:B0-----:R-:W-:Y:S01]  /*120b0*/  HFMA2.MMA R66, -RZ, RZ, 0, 0 ;  /* 0x00000000ff427435 */ /* 0x001fe200000001ff */
[----:B------:R-:W-:Y:S02]  /*120c0*/  MOV R64, R71 ;  /* 0x0000004700407202 */ /* 0x000fe40000000f00 */
[----:B------:R-:W-:Y:S02]  /*120d0*/  MOV R247, 0xffffffff ;  /* 0xffffffff00f77802 */ /* 0x000fe40000000f00 */
[----:B------:R-:W-:Y:S02]  /*120e0*/  MOV R65, 0x12100 ;  /* 0x0001210000417802 */ /* 0x000fe40000000f00 */
[----:B-1234-:R-:W-:Y:S05]  /*120f0*/  CALL.REL.NOINC `($__internal_139_$__cuda_sm70_shflsync_idx_p) ;  /* 0x0000055000007944 */ /* 0x01efea0003c00000 */
        /* <DEDUP_REMOVED lines=12> */
[----:B-1----:R-:W-:Y:S01]  /*121c0*/  MOV R67, R66 ;  /* 0x0000004200437202 */ /* 0x002fe20000000f00 */
[----:B------:R-:W-:Y:S01]  /*121d0*/  HFMA2.MMA R66, -RZ, RZ, 0, 0 ;  /* 0x00000000ff427435 */ /* 0x000fe200000001ff */
[----:B------:R-:W-:-:S02]  /*121e0*/  MOV R64, R122 ;  /* 0x0000007a00407202 */ /* 0x000fc40000000f00 */
[----:B------:R-:W-:Y:S02]  /*121f0*/  MOV R247, 0xffffffff ;  /* 0xffffffff00f77802 */ /* 0x000fe40000000f00 */
[----:B------:R-:W-:Y:S02]  /*12200*/  MOV R65, 0x12220 ;  /* 0x0001222000417802 */ /* 0x000fe40000000f00 */
[----:B0-----:R-:W-:Y:S05]  /*12210*/  CALL.REL.NOINC `($__internal_139_$__cuda_sm70_shflsync_idx_p) ;  /* 0x0000043000007944 */ /* 0x001fea0003c00000 */
        /* <DEDUP_REMOVED lines=8> */
[----:B0-----:R-:W-:Y:S05]  /*122a0*/  CALL.REL.NOINC `($__internal_138_$__cuda_sm70_shflsync_down) ;  /* 0x0000036000007944 */ /* 0x001fea0003c00000 */
[----:B-1----:R-:W-:Y:S01]  /*122b0*/  MOV R71, R66 ;  /* 0x0000004200477202 */ /* 0x002fe20000000f00 */
[----:B------:R-:W-:Y:S01]  /*122c0*/  HFMA2.MMA R66, -RZ, RZ, 0, 5.9604644775390625e-08 ;  /* 0x00000001ff427435 */ /* 0x000fe200000001ff */
[----:B------:R-:W-:Y:S02]  /*122d0*/  MOV R241, R231 ;  /* 0x000000e700f17202 */ /* 0x000fe40000000f00 */
[----:B------:R-:W-:Y:S02]  /*122e0*/  MOV R242, 0x1f ;  /* 0x0000001f00f27802 */ /* 0x000fe40000000f00 */
[----:B------:R-:W-:Y:S02]  /*122f0*/  MOV R65, 0xffffffff ;  /* 0xffffffff00417802 */ /* 0x000fe40000000f00 */
[----:B------:R-:W-:-:S02]  /*12300*/  MOV R64, 0x12320 ;  /* 0x0001232000407802 */ /* 0x000fc40000000f00 */
[----:B------:R-:W-:Y:S05]  /*12310*/  CALL.REL.NOINC `($__internal_138_$__cuda_sm70_shflsync_down) ;  /* 0x000002f000007944 */ /* 0x000fea0003c00000 */
        /* <DEDUP_REMOVED lines=26> */
[----:B------:R-:W-:Y:S05]  /*124c0*/  CALL.REL.NOINC `($__internal_139_$__cuda_sm70_shflsync_idx_p) ;  /* 0x0000018000007944 */ /* 0x000fea0003c00000 */
        /* <DEDUP_REMOVED lines=8> */
[----:B------:R-:W-:Y:S02]  /*12550*/  MOV R64, R62 ;  /* 0x0000003e00407202 */ /* 0x000fe40000000f00 */
[----:B------:R-:W-:-:S02]  /*12560*/  MOV R247, 0xffffffff ;  /* 0xffffffff00f77802 */ /* 0x000fc40000000f00 */
        /* <DEDUP_REMOVED lines=9> */
[----:B0-----:R-:W-:Y:S05]  /*12600*/  BRA `(.L_x_5961) ;  /* 0xffff78f000007947 */ /* 0x001fea000383ffff */
        .weak           $__internal_138_$__cuda_sm70_shflsync_down
        .type           $__internal_138_$__cuda_sm70_shflsync_down,@function
        .size           $__internal_138_$__cuda_sm70_shflsync_down,($__internal_139_$__cuda_sm70_shflsync_idx_p - $__internal_138_$__cuda_sm70_shflsync_down)
$__internal_138_$__cuda_sm70_shflsync_down:
[----:B------:R-:W-:Y:S04]  /*12610*/  WARPSYNC R65 ;  /* 0x0000004100007348 */ /* 0x000fe80003800000 */
[----:B------:R0:W1:Y:S02]  /*12620*/  SHFL.DOWN PT, R66, R241, R66, R242 ;  /* 0x08000042f1427389 */ /* 0x00006400000e00f2 */
[----:B0-----:R-:W-:-:S06]  /*12630*/  HFMA2.MMA R65, -RZ, RZ, 0, 0 ;  /* 0x00000000ff417435 */ /* 0x001fcc00000001ff */
[----:B------:R-:W-:Y:S05]  /*12640*/  RET.REL.NODEC R64 `(_Z25selective_scan_bwd_kernelI32Selective_Scan_bwd_kernel_traitsILi64ELi16ELb0ELb1ELb1ELb1ELb0EfN3c107complexIfEEEEv12SSMParamsBwd) ;  /* 0xfffed9b040007950 */ /* 0x000fea0003c3ffff */
        .weak           $__internal_139_$__cuda_sm70_shflsync_idx_p
        .type           $__internal_139_$__cuda_sm70_shflsync_idx_p,@function
        .size           $__internal_139_$__cuda_sm70_shflsync_idx_p,($__internal_140_$__cuda_sm70_shflsync_up - $__internal_139_$__cuda_sm70_shflsync_idx_p)
$__internal_139_$__cuda_sm70_shflsync_idx_p:
[----:B------:R-:W-:Y:S01]  /*12650*/  MOV R153, 0x1f ;  /* 0x0000001f00997802 */ /* 0x000fe20000000f00 */
[----:B------:R-:W-:Y:S04]  /*12660*/  WARPSYNC R247 ;  /* 0x000000f700007348 */ /* 0x000fe80003800000 */
[----:B------:R0:W1:Y:S04]  /*12670*/  SHFL.IDX PT, R66, R64, R66, R153 ;  /* 0x0000004240427389 */ /* 0x00006800000e0099 */
[----:B0-----:R-:W0:Y:S01]  /*12680*/  S2R R153, SR_LANEID ;  /* 0x0000000000997919 */ /* 0x001e220000000000 */
[----:B------:R-:W-:Y:S01]  /*12690*/  MOV R64, R65 ;  /* 0x0000004100407202 */ /* 0x000fe20000000f00 */
[----:B------:R-:W-:-:S06]  /*126a0*/  HFMA2.MMA R65, -RZ, RZ, 0, 0 ;  /* 0x00000000ff417435 */ /* 0x000fcc00000001ff */
[----:B------:R-:W-:Y:S05]  /*126b0*/  RET.REL.NODEC R64 `(_Z25selective_scan_bwd_kernelI32Selective_Scan_bwd_kernel_traitsILi64ELi16ELb0ELb1ELb1ELb1ELb0EfN3c107complexIfEEEEv12SSMParamsBwd) ;  /* 0xfffed94040007950 */ /* 0x000fea0003c3ffff */
        .weak           $__internal_140_$__cuda_sm70_shflsync_up
        .type           $__internal_140_$__cuda_sm70_shflsync_up,@function
        .size           $__internal_140_$__cuda_sm70_shflsync_up,(.L_x_14575 - $__internal_140_$__cuda_sm70_shflsync_up)
$__internal_140_$__cuda_sm70_shflsync_up:
[----:B------:R-:W-:Y:S04]  /*126c0*/  WARPSYNC R244 ;  /* 0x000000f400007348 */ /* 0x000fe80003800000 */
[----:B------:R0:W1:Y:S02]  /*126d0*/  SHFL.UP PT, R66, R65, R66, R245 ;  /* 0x0400004241427389 */ /* 0x00006400000e00f5 */
[----:B0-----:R-:W-:-:S04]  /*126e0*/  MOV R65, 0x0 ;  /* 0x0000000000417802 */ /* 0x001fc80000000f00 */
[----:B------:R-:W-:Y:S05]  /*126f0*/  RET.REL.NODEC R64 `(_Z25selective_scan_bwd_kernelI32Selective_Scan_bwd_kernel_traitsILi64ELi16ELb0ELb1ELb1ELb1ELb0EfN3c107complexIfEEEEv12SSMParamsBwd) ;  /* 0xfffed90040007950 */ /* 0x000fea0003c3ffff */
.L_x_5962:
        /* <DEDUP_REMOVED lines=16> */
.L_x_14575:


//--------------------- .text._Z25selective_scan_bwd_kernelI32Selective_Scan_bwd_kernel_traitsILi64ELi16ELb0ELb1ELb1ELb1ELb1EfN3c107complexIfEEEEv12SSMParamsBwd --------------------------
	.section	.text._Z25selective_scan_bwd_kernelI32Selective_Scan_bwd_kernel_traitsILi64ELi16ELb0ELb1ELb1ELb1ELb1EfN3c107complexIfEEEEv12SSMParamsBwd,"ax",@progbits
	.sectioninfo	@"SHI_REGISTERS=255"
	.align	128
        .global         _Z25selective_scan_bwd_kernelI32Selective_Scan_bwd_kernel_traitsILi64ELi16ELb0ELb1ELb1ELb1ELb1EfN3c107complexIfEEEEv12SSMParamsBwd
        .type           _Z25selective_scan_bwd_kernelI32Selective_Scan_bwd_kernel_traitsILi64ELi16ELb0ELb1ELb1ELb1ELb1EfN3c107complexIfEEEEv12SSMParamsBwd,@function
        .size           _Z25selective_scan_bwd_kernelI32Selective_Scan_bwd_kernel_traitsILi64ELi16ELb0ELb1ELb1ELb1ELb1EfN3c107complexIfEEEEv12SSMParamsBwd,(.L_x_14578 - _Z25selective_scan_bwd_kernelI32Selective_Scan_bwd_kernel_traitsILi64ELi16ELb0ELb1ELb1ELb1ELb1EfN3c107complexIfEEEEv12SSMParamsBwd)
        .other          _Z25selective_scan_bwd_kernelI32Selective_Scan_bwd_kernel_traitsILi64ELi16ELb0ELb1ELb1ELb1ELb1EfN3c107complexIfEEEEv12SSMParamsBwd,@"STO_CUDA_ENTRY STV_DEFAULT"
_Z25selective_scan_bwd_kernelI32Selective_Scan_bwd_kernel_traitsILi64ELi16ELb0ELb1ELb1ELb1ELb1EfN3c107complexIfEEEEv12SSMParamsBwd:
.text._Z25selective_scan_bwd_kernelI32Selective_Scan_bwd_kernel_traitsILi64ELi16ELb0ELb1ELb1ELb1ELb1EfN3c107complexIfEEEEv12SSMParamsBwd:
        /* <DEDUP_REMOVED lines=182> */
[--C-:B-1----:R-:W-:Y:S02]  /*0b60*/  SHF.R.S32.HI R2, RZ, 0x1f, R153.reuse ;  /* 0x0000001fff027819 */ /* 0x102fe40000011499 */
[----:B------:R-:W-:Y:S02]  /*0b70*/  LOP3.LUT R0, R0, 0xfffffe00, RZ, 0xc0, !PT ;  /* 0xfffffe0000007812 */ /* 0x000fe400078ec0ff */
[----:B------:R-:W-:Y:S02]  /*0b80*/  LEA.HI R2, R2, R153, RZ, 0x5 ;  /* 0x0000009902027211 */ /* 0x000fe400078f28ff */
[----:B------:R-:W-:Y:S02]  /*0b90*/  LOP3.LUT R151, R0, 0x1f, R153, 0xf8, !PT ;  /* 0x0000001f00977812 */ /* 0x000fe400078ef899 */
[----:B------:R-:W-:Y:S02]  /*0ba0*/  LOP3.LUT R230, R153, 0x1f, RZ, 0xc0, !PT ;  /* 0x0000001f99e67812 */ /* 0x000fe400078ec0ff */
[----:B------:R-:W-:-:S02]  /*0bb0*/  SHF.R.S32.HI R229, RZ, 0x5, R2 ;  /* 0x00000005ffe57819 */ /* 0x000fc40000011402 */
[----:B----4-:R-:W-:Y:S02]  /*0bc0*/  SHF.R.S32.HI R0, RZ, 0x1f, R151 ;  /* 0x0000001fff007819 */ /* 0x010fe40000011497 */
.L_x_6107:
        /* <DEDUP_REMOVED lines=42> */
[----:B------:R-:W-:Y:S02]  /*0e70*/  LOP3.LUT R15, R151, 0x1a0, RZ, 0xfc, !PT ;  /* 0x000001a0970f7812 */ /* 0x000fe400078efcff */
[----:B------:R-:W-:Y:S01]  /*0e80*/  ISETP.GE.AND P0, PT, R11, UR28, PT ;  /* 0x0000001c0b007c0c */ /* 0x000fe2000bf06270 */
[----:B------:R1:W2:Y:S01]  /*0e90*/  @!P3 LDG.E R23, [R2.64+0x300] ;  /* 0x0003002a0217b981 */ /* 0x0002a2000c1e1900 */
[C---:B------:R-:W-:Y:S02]  /*0ea0*/  LOP3.LUT R16, R151.reuse, 0x1c0, RZ, 0xfc, !PT ;  /* 0x000001c097107812 */ /* 0x040fe400078efcff */
        /* <DEDUP_REMOVED lines=60> */
[C---:B------:R-:W-:Y:S02]  /*1270*/  LEA R2, P1, R151.reuse, UR20, 0x2 ;  /* 0x0000001497027c11 */ /* 0x040fe4000f8210ff */
        /* <DEDUP_REMOVED lines=149> */
[----:B------:R0:W-:Y:S01]  /*1bd0*/  STL [R1], R94 ;  /* 0x0000005e01007387 */ /* 0x0001e20000100800 */
[----:B------:R-:W-:Y:S01]  /*1be0*/  FSETP.GTU.FTZ.AND P2, PT, R133, 20, PT ;  /* 0x41a000008500780b */ /* 0x000fe20003f5c000 */
[----:B------:R-:W-:Y:S02]  /*1bf0*/  FADD.FTZ R132, R132, UR5 ;  /* 0x0000000584847e21 */ /* 0x000fe40008010000 */
[----:B------:R-:W-:Y:S02]  /*1c00*/  FADD.FTZ R131, R131, UR5 ;  /* 0x0000000583837e21 */ /* 0x000fe40008010000 */
[----:B------:R-:W-:-:S02]  /*1c10*/  FADD.FTZ R130, R130, UR5 ;  /* 0x0000000582827e21 */ /* 0x000fc40008010000 */
[----:B------:R-:W-:Y:S02]  /*1c20*/  FADD.FTZ R129, R129, UR5 ;  /* 0x0000000581817e21 */ /* 0x000fe40008010000 */
[----:B------:R-:W-:Y:S02]  /*1c30*/  FADD.FTZ R128, R128, UR5 ;  /* 0x0000000580807e21 */ /* 0x000fe40008010000 */
[----:B------:R-:W-:Y:S01]  /*1c40*/  FADD.FTZ R125, R125, UR5 ;  /* 0x000000057d7d7e21 */ /* 0x000fe20008010000 */
[----:B------:R-:W-:Y:S01]  /*1c50*/  BSSY B0, `(.L_x_5964) ;  /* 0x0000039000007945 */ /* 0x000fe20003800000 */
[----:B------:R-:W-:Y:S01]  /*1c60*/  FSETP.GTU.FTZ.AND P3, PT, R132, 20, PT ;  /* 0x41a000008400780b */ /* 0x000fe20003f7c000 */
[----:B------:R-:W-:Y:S01]  /*1c70*/  FADD.FTZ R124, R124, UR5 ;  /* 0x000000057c7c7e21 */ /* 0x000fe20008010000 */
[----:B------:R-:W-:Y:S02]  /*1c80*/  FSETP.GTU.FTZ.AND P4, PT, R131, 20, PT ;  /* 0x41a000008300780b */ /* 0x000fe40003f9c000 */
[----:B------:R-:W-:-:S02]  /*1c90*/  FSETP.GTU.FTZ.AND P5, PT, R130, 20, PT ;  /* 0x41a000008200780b */ /* 0x000fc40003fbc000 */
        /* <DEDUP_REMOVED lines=52> */
.L_x_5965:
[----:B------:R-:W-:Y:S05]  /*1fe0*/  BSYNC B0 ;  /* 0x0000000000007941 */ /* 0x000fea0003800000 */
.L_x_5964:
        /* <DEDUP_REMOVED lines=35> */
.L_x_5967:
[----:B------:R-:W-:Y:S05]  /*2220*/  BSYNC B0 ;  /* 0x0000000000007941 */ /* 0x000fea0003800000 */
.L_x_5966:
        /* <DEDUP_REMOVED lines=35> */
.L_x_5969:
[----:B------:R-:W-:Y:S05]  /*2460*/  BSYNC B0 ;  /* 0x0000000000007941 */ /* 0x000fea0003800000 */
.L_x_5968:
        /* <DEDUP_REMOVED lines=35> */
.L_x_5971:
[----:B------:R-:W-:Y:S05]  /*26a0*/  BSYNC B0 ;  /* 0x0000000000007941 */ /* 0x000fea0003800000 */
.L_x_5970:
        /* <DEDUP_REMOVED lines=35> */
.L_x_5973:
[----:B------:R-:W-:Y:S05]  /*28e0*/  BSYNC B0 ;  /* 0x0000000000007941 */ /* 0x000fea0003800000 */
.L_x_5972:
        /* <DEDUP_REMOVED lines=35> */
.L_x_5975:
[----:B------:R-:W-:Y:S05]  /*2b20*/  BSYNC B0 ;  /* 0x0000000000007941 */ /* 0x000fea0003800000 */
.L_x_5974:
        /* <DEDUP_REMOVED lines=35> */
.L_x_5977:
[----:B------:R-:W-:Y:S05]  /*2d60*/  BSYNC B0 ;  /* 0x0000000000007941 */ /* 0x000fea0003800000 */
.L_x_5976:
        /* <DEDUP_REMOVED lines=35> */
.L_x_5979:
[----:B------:R-:W-:Y:S05]  /*2fa0*/  BSYNC B0 ;  /* 0x0000000000007941 */ /* 0x000fea0003800000 */
.L_x_5978:
        /* <DEDUP_REMOVED lines=35> */
.L_x_5981:
[----:B------:R-:W-:Y:S05]  /*31e0*/  BSYNC B0 ;  /* 0x0000000000007941 */ /* 0x000fea0003800000 */
.L_x_5980:
        /* <DEDUP_REMOVED lines=34> */
.L_x_5983:
[----:B------:R-:W-:Y:S05]  /*3410*/  BSYNC B0 ;  /* 0x0000000000007941 */ /* 0x000fea0003800000 */
.L_x_5982:
        /* <DEDUP_REMOVED lines=33> */
.L_x_5985:
[----:B------:R-:W-:Y:S05]  /*3630*/  BSYNC B0 ;  /* 0x0000000000007941 */ /* 0x000fea0003800000 */
.L_x_5984:
        /* <DEDUP_REMOVED lines=33> */
.L_x_5987:
[----:B------:R-:W-:Y:S05]  /*3850*/  BSYNC B0 ;  /* 0x0000000000007941 */ /* 0x000fea0003800000 */
.L_x_5986:
        /* <DEDUP_REMOVED lines=33> */
.L_x_5989:
[----:B------:R-:W-:Y:S05]  /*3a70*/  BSYNC B0 ;  /* 0x0000000000007941 */ /* 0x000fea0003800000 */
.L_x_5988:
        /* <DEDUP_REMOVED lines=33> */
.L_x_5991:
[----:B------:R-:W-:Y:S05]  /*3c90*/  BSYNC B0 ;  /* 0x0000000000007941 */ /* 0x000fea0003800000 */
.L_x_5990:
        /* <DEDUP_REMOVED lines=33> */
.L_x_5993:
[----:B------:R-:W-:Y:S05]  /*3eb0*/  BSYNC B0 ;  /* 0x0000000000007941 */ /* 0x000fea0003800000 */
.L_x_5992:
        /* <DEDUP_REMOVED lines=33> */
.L_x_5995:
[----:B------:R-:W-:Y:S05]  /*40d0*/  BSYNC B0 ;  /* 0x0000000000007941 */ /* 0x000fea0003800000 */
.L_x_5994:
[----:B------:R-:W-:Y:S01]  /*40e0*/  ULDC.64 UR8, c[0x0][0x1f0] ;  /* 0x00007c0000087ab9 */ /* 0x000fe20000000a00 */
[----:B------:R-:W-:Y:S01]  /*40f0*/  ISETP.GE.AND P0, PT, R151, UR28, PT ;  /* 0x0000001c97007c0c */ /* 0x000fe2000bf06270 */
        /* <DEDUP_REMOVED lines=39> */
[C---:B------:R-:W-:Y:S01]  /*4370*/  @!P0 IADD3 R20, P2, R151.reuse, R4, RZ ;  /* 0x0000000497148210 */ /* 0x040fe20007f5e0ff */
[----:B------:R-:W-:Y:S01]  /*4380*/  UIMAD.WIDE.U32 UR32, UR10, UR30, UR32 ;  /* 0x0000001e0a2072a5 */ /* 0x000fe2000f8e0020 */
[----:B------:R-:W-:Y:S01]  /*4390*/  @!P0 IADD3.X R23, R92, UR38, R3, P1, !PT ;  /* 0x000000265c178c10 */ /* 0x000fe20008ffe403 */
[----:B------:R-:W-:Y:S01]  /*43a0*/  UIMAD UR31, UR10, UR31, UR34 ;  /* 0x0000001f0a1f72a4 */ /* 0x000fe2000f8e0222 */
[C---:B------:R-:W-:Y:S01]  /*43b0*/  LEA R38, P1, R151.reuse, c[0x0][0x268], 0x2 ;  /* 0x00009a0097267a11 */ /* 0x040fe200078210ff */
        /* <DEDUP_REMOVED lines=36> */
[----:B------:R-:W-:Y:S01]  /*4600*/  CS2R R58, SRZ ;  /* 0x00000000003a7805 */ /* 0x000fe2000001ff00 */
[----:B------:R-:W-:Y:S01]  /*4610*/  CS2R R60, SRZ ;  /* 0x00000000003c7805 */ /* 0x000fe2000001ff00 */
[----:B------:R-:W-:Y:S01]  /*4620*/  LDS R20, [R150.X4+0x18] ;  /* 0x0000180096147984 */ /* 0x000fe20000004800 */
[----:B------:R-:W-:Y:S01]  /*4630*/  MOV R62, RZ ;  /* 0x000000ff003e7202 */ /* 0x000fe20000000f00 */
[----:B------:R-:W-:-:S02]  /*4640*/  HFMA2.MMA R65, -RZ, RZ, 0, 0 ;  /* 0x00000000ff417435 */ /* 0x000fc400000001ff */
[----:B------:R-:W-:Y:S01]  /*4650*/  HFMA2.MMA R67, -RZ, RZ, 0, 0 ;  /* 0x00000000ff437435 */ /* 0x000fe200000001ff */
        /* <DEDUP_REMOVED lines=67> */
[----:B------:R-:W-:Y:S04]  /*4a90*/  LDS R43, [R150.X4+0x20] ;  /* 0x00002000962b7984 */ /* 0x000fe80000004800 */
[----:B------:R-:W1:Y:S04]  /*4aa0*/  LDS R36, [R150.X4+0x24] ;  /* 0x0000240096247984 */ /* 0x000e680000004800 */
[----:B------:R-:W-:Y:S04]  /*4ab0*/  LDS R37, [R150.X4+0x28] ;  /* 0x0000280096257984 */ /* 0x000fe80000004800 */
        /* <DEDUP_REMOVED lines=36> */
[----:B--2---:R-:W-:Y:S02]  /*4d00*/  FMUL.FTZ R64, R47, -1.4426950216293334961 ;  /* 0xbfb8aa3b2f407820 */ /* 0x004fe40000410000 */
[----:B------:R-:W-:Y:S02]  /*4d10*/  FMUL.FTZ R63, R48, -1.4426950216293334961 ;  /* 0xbfb8aa3b303f7820 */ /* 0x000fe40000410000 */
[----:B------:R-:W-:-:S03]  /*4d20*/  FMUL.FTZ R56, R49, -1.4426950216293334961 ;  /* 0xbfb8aa3b31387820 */ /* 0x000fc60000410000 */
[----:B------:R-:W1:Y:S01]  /*4d30*/  MUFU.EX2 R54, R54 ;  /* 0x0000003600367308 */ /* 0x000e620000000800 */
[----:B---3--:R-:W-:-:S07]  /*4d40*/  FMUL.FTZ R4, R46, -1.4426950216293334961 ;  /* 0xbfb8aa3b2e047820 */ /* 0x008fce0000410000 */
[----:B------:R-:W2:Y:S01]  /*4d50*/  MUFU.EX2 R64, R64 ;  /* 0x0000004000407308 */ /* 0x000ea20000000800 */
[----:B----4-:R-:W-:Y:S02]  /*4d60*/  FMUL.FTZ R5, R45, -1.4426950216293334961 ;  /* 0xbfb8aa3b2d057820 */ /* 0x010fe40000410000 */
[----:B0-----:R-:W-:-:S05]  /*4d70*/  FADD.FTZ R55, R55, 1 ;  /* 0x3f80000037377421 */ /* 0x001fca0000010000 */
[----:B------:R-:W0:Y:S01]  /*4d80*/  MUFU.EX2 R63, R63 ;  /* 0x0000003f003f7308 */ /* 0x000e220000000800 */
[----:B------:R-:W-:-:S07]  /*4d90*/  FMUL.FTZ R71, R44, -1.4426950216293334961 ;  /* 0xbfb8aa3b2c477820 */ /* 0x000fce0000410000 */
[----:B------:R-:W3:Y:S01]  /*4da0*/  MUFU.EX2 R56, R56 ;  /* 0x0000003800387308 */ /* 0x000ee20000000800 */
[----:B-1----:R-:W-:-:S07]  /*4db0*/  FADD.FTZ R54, R54, 1 ;  /* 0x3f80000036367421 */ /* 0x002fce0000010000 */
[----:B------:R-:W1:Y:S01]  /*4dc0*/  MUFU.EX2 R4, R4 ;  /* 0x0000000400047308 */ /* 0x000e620000000800 */
[----:B--2---:R-:W-:-:S07]  /*4dd0*/  FADD.FTZ R64, R64, 1 ;  /* 0x3f80000040407421 */ /* 0x004fce0000010000 */
[----:B------:R-:W2:Y:S01]  /*4de0*/  MUFU.EX2 R5, R5 ;  /* 0x0000000500057308 */ /* 0x000ea20000000800 */
[----:B------:R-:W-:-:S07]  /*4df0*/  FMUL.FTZ R75, R36, -1.4426950216293334961 ;  /* 0xbfb8aa3b244b7820 */ /* 0x000fce0000410000 */
[----:B------:R-:W-:Y:S01]  /*4e00*/  MUFU.RCP R55, R55 ;  /* 0x0000003700377308 */ /* 0x000fe20000001000 */
[----:B------:R-:W-:-:S07]  /*4e10*/  FMUL.FTZ R72, R43, -1.4426950216293334961 ;  /* 0xbfb8aa3b2b487820 */ /* 0x000fce0000410000 */
[----:B------:R-:W4:Y:S01]  /*4e20*/  MUFU.EX2 R71, R71 ;  /* 0x0000004700477308 */ /* 0x000f220000000800 */
[----:B------:R-:W-:Y:S02]  /*4e30*/  FMUL.FTZ R77, R38, -1.4426950216293334961 ;  /* 0xbfb8aa3b264d7820 */ /* 0x000fe40000410000 */
[----:B0-----:R-:W-:Y:S02]  /*4e40*/  FADD.FTZ R63, R63, 1 ;  /* 0x3f8000003f3f7421 */ /* 0x001fe40000010000 */
[----:B---3--:R-:W-:-:S03]  /*4e50*/  FADD.FTZ R56, R56, 1 ;  /* 0x3f80000038387421 */ /* 0x008fc60000010000 */
[----:B------:R-:W0:Y:S01]  /*4e60*/  MUFU.RCP R54, R54 ;  /* 0x0000003600367308 */ /* 0x000e220000001000 */
[----:B------:R-:W-:Y:S02]  /*4e70*/  FMUL.FTZ R79, R40, -1.4426950216293334961 ;  /* 0xbfb8aa3b284f7820 */ /* 0x000fe40000410000 */
[----:B-1----:R-:W-:Y:S02]  /*4e80*/  FADD.FTZ R4, R4, 1 ;  /* 0x3f80000004047421 */ /* 0x002fe40000010000 */
[----:B------:R-:W-:-:S03]  /*4e90*/  FMUL.FTZ R78, R39, -1.4426950216293334961 ;  /* 0xbfb8aa3b274e7820 */ /* 0x000fc60000410000 */
[----:B------:R-:W-:Y:S01]  /*4ea0*/  MUFU.RCP R64, R64 ;  /* 0x0000004000407308 */ /* 0x000fe20000001000 */
[----:B--2---:R-:W-:-:S07]  /*4eb0*/  FADD.FTZ R5, R5, 1 ;  /* 0x3f80000005057421 */ /* 0x004fce0000010000 */
[----:B------:R1:W2:Y:S01]  /*4ec0*/  MUFU.EX2 R73, R72 ;  /* 0x0000004800497308 */ /* 0x0002a20000000800 */
[----:B----4-:R-:W-:-:S07]  /*4ed0*/  FADD.FTZ R71, R71, 1 ;  /* 0x3f80000047477421 */ /* 0x010fce0000010000 */
[----:B------:R-:W-:Y:S01]  /*4ee0*/  MUFU.EX2 R75, R75 ;  /* 0x0000004b004b7308 */ /* 0x000fe20000000800 */
[----:B-1----:R-:W-:-:S07]  /*4ef0*/  FMUL.FTZ R72, R41, -1.4426950216293334961 ;  /* 0xbfb8aa3b29487820 */ /* 0x002fce0000410000 */
[----:B------:R-:W-:Y:S08]  /*4f00*/  MUFU.EX2 R77, R77 ;  /* 0x0000004d004d7308 */ /* 0x000ff00000000800 */
[----:B------:R-:W1:Y:S08]  /*4f10*/  MUFU.RCP R63, R63 ;  /* 0x0000003f003f7308 */ /* 0x000e700000001000 */
[----:B------:R-:W-:Y:S01]  /*4f20*/  MUFU.RCP R56, R56 ;  /* 0x0000003800387308 */ /* 0x000fe20000001000 */
[----:B------:R-:W-:-:S07]  /*4f30*/  FMUL.FTZ R76, R37, -1.4426950216293334961 ;  /* 0xbfb8aa3b254c7820 */ /* 0x000fce0000410000 */
[----:B------:R-:W-:Y:S08]  /*4f40*/  MUFU.EX2 R79, R79 ;  /* 0x0000004f004f7308 */ /* 0x000ff00000000800 */
[----:B------:R-:W3:Y:S08]  /*4f50*/  MUFU.EX2 R78, R78 ;  /* 0x0000004e004e7308 */ /* 0x000ef00000000800 */
[----:B------:R-:W-:Y:S08]  /*4f60*/  MUFU.EX2 R84, R72 ;  /* 0x0000004800547308 */ /* 0x000ff00000000800 */
[----:B------:R4:W-:Y:S01]  /*4f70*/  MUFU.RCP R72, R5 ;  /* 0x0000000500487308 */ /* 0x0009e20000001000 */
        /* <DEDUP_REMOVED lines=17> */
[----:B------:R-:W3:Y:S04]  /*5090*/  LDS R53, [R150.X4+0x4] ;  /* 0x0000040096357984 */ /* 0x000ee80000004800 */
[----:B------:R-:W3:Y:S04]  /*50a0*/  LDS R52, [R150.X4] ;  /* 0x0000000096347984 */ /* 0x000ee80000004800 */
[----:B------:R-:W3:Y:S04]  /*50b0*/  LDS R58, [R150.X4+0x8] ;  /* 0x00000800963a7984 */ /* 0x000ee80000004800 */
[----:B------:R-:W3:Y:S04]  /*50c0*/  LDS R57, [R150.X4+0xc] ;  /* 0x00000c0096397984 */ /* 0x000ee80000004800 */
[----:B------:R-:W3:Y:S01]  /*50d0*/  LDS R60, [R150.X4+0x10] ;  /* 0x00001000963c7984 */ /* 0x000ee20000004800 */
[----:B-----5:R5:W3:Y:S01]  /*50e0*/  MUFU.RCP R65, R4 ;  /* 0x0000000400417308 */ /* 0x020ae20000001000 */
[----:B------:R-:W-:-:S02]  /*50f0*/  FADD.FTZ R3, -R55, 1 ;  /* 0x3f80000037037421 */ /* 0x000fc40000010100 */
[----:B------:R-:W3:Y:S01]  /*5100*/  LDS R59, [R150.X4+0x18] ;  /* 0x00001800963b7984 */ /* 0x000ee20000004800 */
[----:B0-----:R-:W-:Y:S02]  /*5110*/  FADD.FTZ R2, -R54, 1 ;  /* 0x3f80000036027421 */ /* 0x001fe40000010100 */
[----:B----4-:R-:W-:Y:S01]  /*5120*/  FFMA.FTZ R5, R50, R3, 1 ;  /* 0x3f80000032057423 */ /* 0x010fe20000010003 */
[----:B------:R-:W0:Y:S01]  /*5130*/  LDS R62, [R150.X4+0x1c] ;  /* 0x00001c00963e7984 */ /* 0x000e220000004800 */
[----:B------:R-:W4:Y:S01]  /*5140*/  MUFU.RCP R71, R71 ;  /* 0x0000004700477308 */ /* 0x000f220000001000 */
[----:B------:R-:W-:Y:S02]  /*5150*/  FFMA.FTZ R2, R51, R2, 1 ;  /* 0x3f80000033027423 */ /* 0x000fe40000010002 */
[----:B--2---:R-:W-:Y:S01]  /*5160*/  FADD.FTZ R74, R73, 1 ;  /* 0x3f800000494a7421 */ /* 0x004fe20000010000 */
[----:B------:R-:W2:Y:S01]  /*5170*/  LDS R61, [R150.X4+0x14] ;  /* 0x00001400963d7984 */ /* 0x000ea20000004800 */
[----:B------:R-:W-:-:S02]  /*5180*/  FMUL.FTZ R80, R42, -1.4426950216293334961 ;  /* 0xbfb8aa3b2a507820 */ /* 0x000fc40000410000 */
[----:B-1----:R-:W-:Y:S01]  /*5190*/  FADD.FTZ R67, -R63, 1 ;  /* 0x3f8000003f437421 */ /* 0x002fe20000010100 */
[----:B------:R-:W1:Y:S01]  /*51a0*/  MUFU.EX2 R76, R76 ;  /* 0x0000004c004c7308 */ /* 0x000e620000000800 */
[----:B------:R-:W0:Y:S01]  /*51b0*/  LDS R70, [R150.X4+0x24] ;  /* 0x0000240096467984 */ /* 0x000e220000004800 */
[----:B---3--:R-:W-:-:S03]  /*51c0*/  FADD.FTZ R78, R78, 1 ;  /* 0x3f8000004e4e7421 */ /* 0x008fc60000010000 */
[----:B------:R-:W-:Y:S01]  /*51d0*/  LDS R69, [R150.X4+0x20] ;  /* 0x0000200096457984 */ /* 0x000fe20000004800 */
[----:B-----5:R-:W-:-:S03]  /*51e0*/  FMUL.FTZ R4, R34, R53 ;  /* 0x0000003522047220 */ /* 0x020fc60000410000 */
[----:B------:R-:W-:Y:S01]  /*51f0*/  LDS R68, [R150.X4+0x2c] ;  /* 0x00002c0096447984 */ /* 0x000fe20000004800 */
[----:B------:R-:W-:Y:S02]  /*5200*/  FMUL.FTZ R4, R55, R4 ;  /* 0x0000000437047220 */ /* 0x000fe40000410000 */
[----:B------:R-:W-:Y:S02]  /*5210*/  FMUL.FTZ R3, R35, R52 ;  /* 0x0000003423037220 */ /* 0x000fe40000410000 */
[----:B------:R-:W-:Y:S02]  /*5220*/  FMUL.FTZ R5, R4, R5 ;  /* 0x0000000504057220 */ /* 0x000fe40000410000 */
[----:B------:R-:W-:Y:S02]  /*5230*/  FMUL.FTZ R3, R54, R3 ;  /* 0x0000000336037220 */ /* 0x000fe40000410000 */
[----:B------:R-:W-:Y:S02]  /*5240*/  FADD.FTZ R4, -R64, 1 ;  /* 0x3f80000040047421 */ /* 0x000fe40000010100 */
[----:B------:R-:W-:-:S02]  /*5250*/  FADD.FTZ R73, R75, 1 ;  /* 0x3f8000004b497421 */ /* 0x000fc40000010000 */
[----:B------:R-:W-:Y:S02]  /*5260*/  FADD.FTZ R75, R77, 1 ;  /* 0x3f8000004d4b7421 */ /* 0x000fe40000010000 */
[----:B------:R-:W-:Y:S02]  /*5270*/  FMUL.FTZ R3, R3, R2 ;  /* 0x0000000203037220 */ /* 0x000fe40000410000 */
[----:B------:R-:W-:Y:S02]  /*5280*/  FFMA.FTZ R87, R47, R4, 1 ;  /* 0x3f8000002f577423 */ /* 0x000fe40000010004 */
[----:B------:R-:W-:Y:S02]  /*5290*/  FADD.FTZ R2, -R56, 1 ;  /* 0x3f80000038027421 */ /* 0x000fe40000010100 */
[----:B------:R-:W-:Y:S02]  /*52a0*/  FMUL.FTZ R77, R33, R58 ;  /* 0x0000003a214d7220 */ /* 0x000fe40000410000 */
[----:B------:R-:W-:Y:S01]  /*52b0*/  FMUL.FTZ R4, R32, R57 ;  /* 0x0000003920047220 */ /* 0x000fe20000410000 */
[----:B------:R3:W5:Y:S01]  /*52c0*/  MUFU.EX2 R88, R80 ;  /* 0x0000005000587308 */ /* 0x0007620000000800 */
[----:B------:R-:W-:-:S02]  /*52d0*/  FFMA.FTZ R2, R49, R2, 1 ;  /* 0x3f80000031027423 */ /* 0x000fc40000010002 */
[----:B------:R-:W-:Y:S02]  /*52e0*/  FMUL.FTZ R77, R56, R77 ;  /* 0x0000004d384d7220 */ /* 0x000fe40000410000 */
[----:B------:R-:W-:Y:S02]  /*52f0*/  FMUL.FTZ R4, R63, R4 ;  /* 0x000000043f047220 */ /* 0x000fe40000410000 */
[----:B------:R-:W-:Y:S02]  /*5300*/  FMUL.FTZ R81, R31, R60 ;  /* 0x0000003c1f517220 */ /* 0x000fe40000410000 */
[----:B---3--:R-:W-:Y:S02]  /*5310*/  FADD.FTZ R80, R79, 1 ;  /* 0x3f8000004f507421 */ /* 0x008fe40000010000 */
[----:B------:R-:W-:Y:S02]  /*5320*/  FFMA.FTZ R79, R48, R67, 1 ;  /* 0x3f800000304f7423 */ /* 0x000fe40000010043 */
[----:B------:R-:W3:Y:S01]  /*5330*/  LDS R67, [R150.X4+0x28] ;  /* 0x0000280096437984 */ /* 0x000ee20000004800 */
[----:B------:R0:W-:Y:S01]  /*5340*/  MUFU.RCP R82, R78 ;  /* 0x0000004e00527308 */ /* 0x0001e20000001000 */
[----:B------:R-:W-:-:S02]  /*5350*/  FMUL.FTZ R83, R77, R2 ;  /* 0x000000024d537220 */ /* 0x000fc40000410000 */
[----:B------:R-:W-:Y:S02]  /*5360*/  FMUL.FTZ R85, R4, R79 ;  /* 0x0000004f04557220 */ /* 0x000fe40000410000 */
[----:B------:R-:W-:Y:S02]  /*5370*/  FADD.FTZ R77, -R65, 1 ;  /* 0x3f800000414d7421 */ /* 0x000fe40000010100 */
[----:B----4-:R-:W-:Y:S02]  /*5380*/  FADD.FTZ R79, -R71, 1 ;  /* 0x3f800000474f7421 */ /* 0x010fe40000010100 */
[----:B0-----:R-:W-:Y:S02]  /*5390*/  FMUL.FTZ R78, R64, R81 ;  /* 0x00000051404e7220 */ /* 0x001fe40000410000 */
[----:B-1----:R-:W-:Y:S01]  /*53a0*/  FADD.FTZ R76, R76, 1 ;  /* 0x3f8000004c4c7421 */ /* 0x002fe20000010000 */
[----:B------:R0:W-:Y:S01]  /*53b0*/  MUFU.RCP R81, R80 ;  /* 0x0000005000517308 */ /* 0x0001e20000001000 */
[----:B------:R-:W-:-:S02]  /*53c0*/  FMUL.FTZ R87, R78, R87 ;  /* 0x000000574e577220 */ /* 0x000fc40000410000 */
[----:B------:R-:W-:Y:S01]  /*53d0*/  FFMA.FTZ R89, R46, R77, 1 ;  /* 0x3f8000002e597423 */ /* 0x000fe2000001004d */
[----:B------:R-:W-:Y:S01]  /*53e0*/  LDS R78, [R150.X4+0x3c] ;  /* 0x00003c00964e7984 */ /* 0x000fe20000004800 */
[----:B------:R-:W-:-:S03]  /*53f0*/  FFMA.FTZ R93, R44, R79, 1 ;  /* 0x3f8000002c5d7423 */ /* 0x000fc6000001004f */
[----:B------:R-:W1:Y:S04]  /*5400*/  LDS R79, [R150.X4+0x30] ;  /* 0x00003000964f7984 */ /* 0x000e680000004800 */
[----:B0-----:R-:W0:Y:S04]  /*5410*/  LDS R80, [R150.X4+0x34] ;  /* 0x0000340096507984 */ /* 0x001e280000004800 */
[----:B------:R-:W4:Y:S01]  /*5420*/  LDS R77, [R150.X4+0x38] ;  /* 0x00003800964d7984 */ /* 0x000f220000004800 */
[----:B------:R-:W1:Y:S01]  /*5430*/  MUFU.RCP R76, R76 ;  /* 0x0000004c004c7308 */ /* 0x000e620000001000 */
[----:B------:R-:W-:-:S02]  /*5440*/  FADD.FTZ R2, -R72, 1 ;  /* 0x3f80000048027421 */ /* 0x000fc40000010100 */
[----:B------:R-:W-:Y:S01]  /*5450*/  FMUL.FTZ R91, R20, R59 ;  /* 0x0000003b145b7220 */ /* 0x000fe20000410000 */
[----:B------:R-:W-:Y:S01]  /*5460*/  BAR.SYNC.DEFER_BLOCKING 0x0 ;  /* 0x0000000000007b1d */ /* 0x000fe20000010000 */
[----:B------:R-:W-:-:S05]  /*5470*/  FADD.FTZ R84, R84, 1 ;  /* 0x3f80000054547421 */ /* 0x000fca0000010000 */
[----:B------:R-:W0:Y:S01]  /*5480*/  MUFU.RCP R75, R75 ;  /* 0x0000004b004b7308 */ /* 0x000e220000001000 */
[----:B-----5:R-:W-:-:S07]  /*5490*/  FADD.FTZ R88, R88, 1 ;  /* 0x3f80000058587421 */ /* 0x020fce0000010000 */
[----:B------:R-:W5:Y:S01]  /*54a0*/  MUFU.RCP R73, R73 ;  /* 0x0000004900497308 */ /* 0x000f620000001000 */
[----:B------:R-:W-:Y:S02]  /*54b0*/  FFMA.FTZ R4, R45, R2, 1 ;  /* 0x3f8000002d047423 */ /* 0x000fe40000010002 */
[----:B------:R-:W-:Y:S02]  /*54c0*/  FMUL.FTZ R86, R21, R62 ;  /* 0x0000003e15567220 */ /* 0x000fe40000410000 */
[----:B------:R-:W-:-:S03]  /*54d0*/  FMUL.FTZ R91, R72, R91 ;  /* 0x0000005b485b7220 */ /* 0x000fc60000410000 */
[----:B------:R-:W0:Y:S01]  /*54e0*/  MUFU.RCP R74, R74 ;  /* 0x0000004a004a7308 */ /* 0x000e220000001000 */
[----:B------:R-:W-:Y:S02]  /*54f0*/  FMUL.FTZ R86, R71, R86 ;  /* 0x0000005647567220 */ /* 0x000fe40000410000 */
[----:B------:R-:W-:Y:S02]  /*5500*/  FMUL.FTZ R91, R91, R4 ;  /* 0x000000045b5b7220 */ /* 0x000fe40000410000 */
[----:B-1----:R-:W-:-:S03]  /*5510*/  FADD.FTZ R4, -R76, 1 ;  /* 0x3f8000004c047421 */ /* 0x002fc60000010100 */
[----:B------:R-:W1:Y:S01]  /*5520*/  MUFU.RCP R84, R84 ;  /* 0x0000005400547308 */ /* 0x000e620000001000 */
[----:B--2---:R-:W-:Y:S02]  /*5530*/  FMUL.FTZ R2, R30, R61 ;  /* 0x0000003d1e027220 */ /* 0x004fe40000410000 */
[----:B------:R-:W-:-:S05]  /*5540*/  FMUL.FTZ R93, R86, R93 ;  /* 0x0000005d565d7220 */ /* 0x000fca0000410000 */
[----:B------:R2:W1:Y:S01]  /*5550*/  MUFU.RCP R111, R88 ;  /* 0x00000058006f7308 */ /* 0x0004620000001000 */
[----:B0-----:R-:W-:Y:S02]  /*5560*/  FADD.FTZ R99, -R75, 1 ;  /* 0x3f8000004b637421 */ /* 0x001fe40000010100 */
[----:B------:R-:W-:Y:S02]  /*5570*/  FFMA.FTZ R86, R37, R4, 1 ;  /* 0x3f80000025567423 */ /* 0x000fe40000010004 */
[----:B------:R-:W-:Y:S02]  /*5580*/  FMUL.FTZ R2, R65, R2 ;  /* 0x0000000241027220 */ /* 0x000fe40000410000 */
[----:B-----5:R-:W-:Y:S02]  /*5590*/  FADD.FTZ R95, -R73, 1 ;  /* 0x3f800000495f7421 */ /* 0x020fe40000010100 */
[----:B------:R-:W-:Y:S02]  /*55a0*/  FMUL.FTZ R4, R23, R70 ;  /* 0x0000004617047220 */ /* 0x000fe40000410000 */
[----:B------:R-:W-:-:S02]  /*55b0*/  FFMA.FTZ R101, R38, R99, 1 ;  /* 0x3f80000026657423 */ /* 0x000fc40000010063 */
[----:B------:R-:W-:Y:S02]  /*55c0*/  FMUL.FTZ R89, R2, R89 ;  /* 0x0000005902597220 */ /* 0x000fe40000410000 */
[----:B------:R-:W-:Y:S02]  /*55d0*/  FFMA.FTZ R97, R36, R95, 1 ;  /* 0x3f80000024617423 */ /* 0x000fe4000001005f */
[----:B---3--:R-:W-:Y:S02]  /*55e0*/  FMUL.FTZ R99, R24, R67 ;  /* 0x0000004318637220 */ /* 0x008fe40000410000 */
[----:B------:R-:W-:Y:S02]  /*55f0*/  FMUL.FTZ R4, R73, R4 ;  /* 0x0000000449047220 */ /* 0x000fe40000410000 */
[----:B------:R-:W-:Y:S02]  /*5600*/  FADD.FTZ R2, -R74, 1 ;  /* 0x3f8000004a027421 */ /* 0x000fe40000010100 */
[----:B------:R-:W-:-:S02]  /*5610*/  FMUL.FTZ R95, R22, R69 ;  /* 0x00000045165f7220 */ /* 0x000fc40000410000 */
[----:B--2---:R-:W-:Y:S02]  /*5620*/  FMUL.FTZ R88, R25, R68 ;  /* 0x0000004419587220 */ /* 0x004fe40000410000 */
[----:B------:R-:W-:Y:S02]  /*5630*/  FMUL.FTZ R99, R76, R99 ;  /* 0x000000634c637220 */ /* 0x000fe40000410000 */
[----:B------:R-:W-:Y:S02]  /*5640*/  FMUL.FTZ R97, R4, R97 ;  /* 0x0000006104617220 */ /* 0x000fe40000410000 */
[----:B------:R-:W-:Y:S02]  /*5650*/  FFMA.FTZ R2, R43, R2, 1 ;  /* 0x3f8000002b027423 */ /* 0x000fe40000010002 */
[----:B------:R-:W-:Y:S02]  /*5660*/  FMUL.FTZ R95, R74, R95 ;  /* 0x0000005f4a5f7220 */ /* 0x000fe40000410000 */
[----:B------:R-:W-:-:S02]  /*5670*/  FMUL.FTZ R88, R75, R88 ;  /* 0x000000584b587220 */ /* 0x000fc40000410000 */
[----:B------:R-:W-:Y:S02]  /*5680*/  FADD.FTZ R103, -R81, 1 ;  /* 0x3f80000051677421 */ /* 0x000fe40000010100 */
[----:B-1----:R-:W-:Y:S02]  /*5690*/  FADD.FTZ R4, -R84, 1 ;  /* 0x3f80000054047421 */ /* 0x002fe40000010100 */
        /* <DEDUP_REMOVED lines=10> */
[----:B----4-:R-:W-:Y:S02]  /*5740*/  FMUL.FTZ R107, R28, R77 ;  /* 0x0000004d1c6b7220 */ /* 0x010fe40000410000 */
        /* <DEDUP_REMOVED lines=70> */
.L_x_5997:
[----:B-1----:R-:W-:Y:S05]  /*5bb0*/  BSYNC B0 ;  /* 0x0000000000007941 */ /* 0x002fea0003800000 */
.L_x_5996:
        /* <DEDUP_REMOVED lines=27> */
[----:B------:R-:W-:Y:S01]  /*5d70*/  @!P0 STG.E [R2.64+-0xf00], R85 ;  /* 0xfff1005502008986 */ /* 0x000fe2000c10192a */
[----:B------:R-:W-:Y:S01]  /*5d80*/  ISETP.GE.AND P0, PT, R7, R86, PT ;  /* 0x000000560700720c */ /* 0x000fe20003f06270 */
[----:B------:R-:W-:Y:S02]  /*5d90*/  FMUL.FTZ R43, R43, R74 ;  /* 0x0000004a2b2b7220 */ /* 0x000fe40000410000 */
[----:B------:R-:W-:Y:S01]  /*5da0*/  @!P2 STG.E [R2.64+-0xe80], R87 ;  /* 0xfff180570200a986 */ /* 0x000fe2000c10192a */
[-C--:B------:R-:W-:Y:S01]  /*5db0*/  ISETP.GE.AND P2, PT, R8, R86.reuse, PT ;  /* 0x000000560800720c */ /* 0x080fe20003f46270 */
[----:B------:R-:W-:Y:S02]  /*5dc0*/  FMUL.FTZ R36, R36, R73 ;  /* 0x0000004924247220 */ /* 0x000fe40000410000 */
[----:B------:R-:W-:Y:S01]  /*5dd0*/  @!P3 STG.E [R2.64+-0xc80], R97 ;  /* 0xfff380610200b986 */ /* 0x000fe2000c10192a */
        /* <DEDUP_REMOVED lines=22> */
[----:B0-----:R-:W-:Y:S02]  /*5f40*/  FMUL.FTZ R89, R34, R50 ;  /* 0x0000003222597220 */ /* 0x001fe40000410000 */
        /* <DEDUP_REMOVED lines=21> */
[----:B-1----:R-:W-:Y:S01]  /*60a0*/  BAR.SYNC.DEFER_BLOCKING 0x0 ;  /* 0x0000000000007b1d */ /* 0x002fe20000010000 */
        /* <DEDUP_REMOVED lines=75> */
.L_x_6000:
[----:B------:R-:W-:Y:S05]  /*6560*/  BSYNC B0 ;  /* 0x0000000000007941 */ /* 0x000fea0003800000 */
.L_x_5999:
        /* <DEDUP_REMOVED lines=43> */
.L_x_5998:
[----:B-1----:R-:W2:Y:S01]  /*6820*/  LDL.LU R0, [R1+0x1c] ;  /* 0x00001c0001007983 */ /* 0x002ea20000300800 */
[----:B0-----:R-:W-:Y:S01]  /*6830*/  MOV R2, c[0x0][0x16c] ;  /* 0x00005b0000027a02 */ /* 0x001fe20000000f00 */
        /* <DEDUP_REMOVED lines=78> */
.L_x_6102:
        /* <DEDUP_REMOVED lines=33> */
[----:B------:R-:W-:Y:S01]  /*6f30*/  HFMA2.MMA R26, -RZ, RZ, 0, 0 ;  /* 0x00000000ff1a7435 */ /* 0x000fe200000001ff */
        /* <DEDUP_REMOVED lines=12> */
[----:B------:R-:W-:-:S02]  /*7000*/  ISETP.GE.AND P5, PT, R169, UR28, PT ;  /* 0x0000001ca9007c0c */ /* 0x000fc4000bfa6270 */
[----:B------:R-:W-:Y:S01]  /*7010*/  SHF.L.U32 R17, R153, 0x5, RZ ;  /* 0x0000000599117819 */ /* 0x000fe200000006ff */
        /* <DEDUP_REMOVED lines=85> */
[----:B------:R-:W-:Y:S01]  /*7570*/  UIMAD UR39, UR10, UR33, UR39 ;  /* 0x000000210a2772a4 */ /* 0x000fe2000f8e0227 */
[----:B------:R-:W-:Y:S02]  /*7580*/  SHF.L.U32 R243, R153, 0x5, RZ ;  /* 0x0000000599f37819 */ /* 0x000fe400000006ff */
[----:B------:R-:W-:Y:S02]  /*7590*/  ULDC.64 UR32, c[0x0][0x188] ;  /* 0x0000620000207ab9 */ /* 0x000fe40000000a00 */
[----:B------:R-:W-:Y:S02]  /*75a0*/  UIADD3 UR35, UR35, UR39, URZ ;  /* 0x0000002723237290 */ /* 0x000fe4000fffe03f */
[----:B------:R-:W-:Y:S01]  /*75b0*/  UIMAD UR39, UR38, UR32, URZ ;  /* 0x00000020262772a4 */ /* 0x000fe2000f8e023f */
[----:B------:R-:W-:Y:S01]  /*75c0*/  LOP3.LUT R9, R243, 0xfffffc00, RZ, 0xc0, !PT ;  /* 0xfffffc00f3097812 */ /* 0x000fe200078ec0ff */
[----:B------:R-:W-:-:S02]  /*75d0*/  UIMAD.WIDE.U32 UR34, UR7, UR32, UR34 ;  /* 0x00000020072272a5 */ /* 0x000fc4000f8e0022 */
[----:B------:R-:W-:Y:S01]  /*75e0*/  UIMAD UR39, UR7, UR33, UR39 ;  /* 0x00000021072772a4 */ /* 0x000fe2000f8e0227 */
[----:B------:R-:W-:Y:S02]  /*75f0*/  IADD3 R67, R9, R152, RZ ;  /* 0x0000009809437210 */ /* 0x000fe40007ffe0ff */
[----:B------:R-:W-:Y:S02]  /*7600*/  ULDC.64 UR32, c[0x0][0x220] ;  /* 0x0000880000207ab9 */ /* 0x000fe40000000a00 */
[----:B------:R-:W-:Y:S02]  /*7610*/  UIADD3 UR35, UR35, UR39, URZ ;  /* 0x0000002723237290 */ /* 0x000fe4000fffe03f */
[----:B------:R-:W-:Y:S01]  /*7620*/  ULEA UR32, UP0, UR34, UR32, 0x3 ;  /* 0x0000002022207291 */ /* 0x000fe2000f80183f */
[----:B------:R-:W-:Y:S02]  /*7630*/  ISETP.GE.AND P1, PT, R0, UR28, PT ;  /* 0x0000001c00007c0c */ /* 0x000fe4000bf26270 */
[C---:B------:R-:W-:Y:S01]  /*7640*/  IADD3 R0, R67.reuse, 0x20, RZ ;  /* 0x0000002043007810 */ /* 0x040fe20007ffe0ff */
[----:B------:R-:W-:Y:S01]  /*7650*/  ULEA.HI.X UR33, UR34, UR33, UR35, 0x3, UP0 ;  /* 0x0000002122217291 */ /* 0x000fe200080f1c23 */
        /* <DEDUP_REMOVED lines=65> */
[----:B------:R-:W-:Y:S01]  /*7a70*/  HFMA2.MMA R201, -RZ, RZ, 0, 0 ;  /* 0x00000000ffc97435 */ /* 0x000fe200000001ff */
[----:B------:R-:W-:Y:S01]  /*7a80*/  IADD3 R190, R67, 0x3e0, RZ ;  /* 0x000003e043be7810 */ /* 0x000fe20007ffe0ff */
        /* <DEDUP_REMOVED lines=19> */
[----:B------:R-:W-:-:S03]  /*7bc0*/  LEA.HI.SX32 R66, R180, R67, 0x1b ;  /* 0x00000043b4427211 */ /* 0x000fc600078fdaff */
[----:B------:R-:W-:Y:S01]  /*7bd0*/  STS [R63.X4+0x980], R24 ;  /* 0x000980183f007388 */ /* 0x000fe20000004800 */
[----:B------:R-:W-:-:S03]  /*7be0*/  LEA.HI.SX32 R70, R184, R67, 0x1b ;  /* 0x00000043b8467211 */ /* 0x000fc600078fdaff */
        /* <DEDUP_REMOVED lines=9> */
[----:B------:R-:W-:-:S03]  /*7c80*/  LEA.HI.SX32 R67, R190, R67, 0x1b ;  /* 0x00000043be437211 */ /* 0x000fc600078fdaff */
[----:B------:R1:W-:Y:S01]  /*7c90*/  STS [R111.X4+0xc80], R18 ;  /* 0x000c80126f007388 */ /* 0x0003e20000004800 */
[----:B------:R-:W-:-:S03]  /*7ca0*/  LEA.HI.X R5, R6, UR25, R5, 0x2, P2 ;  /* 0x0000001906057c11 */ /* 0x000fc600090f1405 */
[----:B------:R-:W-:Y:S04]  /*7cb0*/  STS [R110.X4+0xd00], R51 ;  /* 0x000d00336e007388 */ /* 0x000fe80000004800 */
[----:B------:R-:W-:Y:S04]  /*7cc0*/  STS [R66.X4+0xd80], R49 ;  /* 0x000d803142007388 */ /* 0x000fe80000004800 */
[----:B------:R-:W-:Y:S04]  /*7cd0*/  STS [R70.X4+0xe00], R47 ;  /* 0x000e002f46007388 */ /* 0x000fe80000004800 */
[----:B------:R-:W-:Y:S04]  /*7ce0*/  STS [R69.X4+0xe80], R52 ;  /* 0x000e803445007388 */ /* 0x000fe80000004800 */
[----:B------:R-:W-:Y:S04]  /*7cf0*/  STS [R68.X4+0xf00], R45 ;  /* 0x000f002d44007388 */ /* 0x000fe80000004800 */
[----:B------:R-:W-:Y:S01]  /*7d00*/  STS [R67.X4+0xf80], R50 ;  /* 0x000f803243007388 */ /* 0x000fe20000004800 */
[----:B------:R-:W-:-:S06]  /*7d10*/  NOP ;  /* 0x0000000000007918 */ /* 0x000fcc0000000000 */
[----:B------:R-:W2:Y:S01]  /*7d20*/  @!P0 LDG.E R201, [R4.64] ;  /* 0x0000002a04c98981 */ /* 0x000ea2000c1e1900 */
[----:B------:R-:W-:Y:S01]  /*7d30*/  ISETP.GE.AND P0, PT, R181, UR28, PT ;  /* 0x0000001cb5007c0c */ /* 0x000fe2000bf06270 */
[----:B------:R-:W-:Y:S01]  /*7d40*/  HFMA2.MMA R202, -RZ, RZ, 0, 0 ;  /* 0x00000000ffca7435 */ /* 0x000fe200000001ff */
[----:B------:R-:W-:Y:S01]  /*7d50*/  MOV R204, RZ ;  /* 0x000000ff00cc7202 */ /* 0x000fe20000000f00 */
[----:B0-----:R-:W-:-:S05]  /*7d60*/  HFMA2.MMA R30, -RZ, RZ, 0, 0 ;  /* 0x00000000ff1e7435 */ /* 0x001fca00000001ff */
[----:B------:R-:W3:Y:S01]  /*7d70*/  @!P1 LDG.E R204, [R4.64+0x80] ;  /* 0x0000802a04cc9981 */ /* 0x000ee2000c1e1900 */
[----:B------:R-:W-:-:S04]  /*7d80*/  ISETP.GE.AND P1, PT, R177, UR28, PT ;  /* 0x0000001cb1007c0c */ /* 0x000fc8000bf26270 */
[----:B------:R-:W4:Y:S01]  /*7d90*/  @!P0 LDG.E R202, [R4.64+0x100] ;  /* 0x0001002a04ca8981 */ /* 0x000f22000c1e1900 */
[----:B------:R-:W-:Y:S02]  /*7da0*/  ISETP.GE.AND P0, PT, R173, UR28, PT ;  /* 0x0000001cad007c0c */ /* 0x000fe4000bf06270 */
[----:B------:R-:W-:-:S06]  /*7db0*/  MOV R198, RZ ;  /* 0x000000ff00c67202 */ /* 0x000fcc0000000f00 */
[----:B------:R-:W5:Y:S05]  /*7dc0*/  @!P1 LDG.E R198, [R4.64+0x180] ;  /* 0x0001802a04c69981 */ /* 0x000f6a000c1e1900 */
[----:B------:R-:W2:Y:S01]  /*7dd0*/  @!P0 LDG.E R30, [R4.64+0x200] ;  /* 0x0002002a041e8981 */ /* 0x000ea2000c1e1900 */
[----:B------:R-:W-:Y:S01]  /*7de0*/  ISETP.GE.AND P1, PT, R127, UR28, PT ;  /* 0x0000001c7f007c0c */ /* 0x000fe2000bf26270 */
[----:B------:R-:W-:-:S12]  /*7df0*/  CS2R R190, SRZ ;  /* 0x0000000000be7805 */ /* 0x000fd8000001ff00 */
[----:B------:R-:W2:Y:S01]  /*7e00*/  @!P1 LDG.E R191, [R4.64+0x280] ;  /* 0x0002802a04bf9981 */ /* 0x000ea2000c1e1900 */
[----:B------:R-:W-:Y:S02]  /*7e10*/  ISETP.GE.AND P0, PT, R169, UR28, PT ;  /* 0x0000001ca9007c0c */ /* 0x000fe4000bf06270 */
[----:B------:R-:W-:Y:S02]  /*7e20*/  ISETP.GE.AND P1, PT, R165, UR28, PT ;  /* 0x0000001ca5007c0c */ /* 0x000fe4000bf26270 */
[----:B------:R-:W-:-:S09]  /*7e30*/  MOV R187, RZ ;  /* 0x000000ff00bb7202 */ /* 0x000fd20000000f00 */
[----:B------:R0:W2:Y:S04]  /*7e40*/  @!P0 LDG.E R187, [R4.64+0x300] ;  /* 0x0003002a04bb8981 */ /* 0x0000a8000c1e1900 */
[----:B------:R0:W2:Y:S01]  /*7e50*/  @!P1 LDG.E R190, [R4.64+0x380] ;  /* 0x0003802a04be9981 */ /* 0x0000a2000c1e1900 */
[----:B------:R-:W-:Y:S01]  /*7e60*/  ISETP.GE.AND P2, PT, R162, UR28, PT ;  /* 0x0000001ca2007c0c */ /* 0x000fe2000bf46270 */
[----:B------:R-:W-:Y:S01]  /*7e70*/  HFMA2.MMA R194, -RZ, RZ, 0, 0 ;  /* 0x00000000ffc27435 */ /* 0x000fe200000001ff */
[----:B------:R-:W-:Y:S01]  /*7e80*/  ISETP.GE.AND P4, PT, R163, UR28, PT ;  /* 0x0000001ca3007c0c */ /* 0x000fe2000bf86270 */
[----:B------:R-:W-:-:S10]  /*7e90*/  CS2R R192, SRZ ;  /* 0x0000000000c07805 */ /* 0x000fd4000001ff00 */
[----:B------:R0:W3:Y:S04]  /*7ea0*/  @!P2 LDG.E R194, [R4.64+0x400] ;  /* 0x0004002a04c2a981 */ /* 0x0000e8000c1e1900 */
[----:B------:R0:W3:Y:S01]  /*7eb0*/  @!P4 LDG.E R192, [R4.64+0x480] ;  /* 0x0004802a04c0c981 */ /* 0x0000e2000c1e1900 */
[----:B------:R-:W-:Y:S02]  /*7ec0*/  ISETP.GE.AND P1, PT, R161, UR28, PT ;  /* 0x0000001ca1007c0c */ /* 0x000fe4000bf26270 */
[----:B------:R-:W-:Y:S02]  /*7ed0*/  ISETP.GE.AND P4, PT, R159, UR28, PT ;  /* 0x0000001c9f007c0c */ /* 0x000fe4000bf86270 */
[----:B------:R-:W-:-:S09]  /*7ee0*/  MOV R184, RZ ;  /* 0x000000ff00b87202 */ /* 0x000fd20000000f00 */
[----:B------:R0:W3:Y:S01]  /*7ef0*/  @!P1 LDG.E R193, [R4.64+0x500] ;  /* 0x0005002a04c19981 */ /* 0x0000e2000c1e1900 */
[----:B------:R-:W-:-:S03]  /*7f00*/  ISETP.GE.AND P3, PT, R160, UR28, PT ;  /* 0x0000001ca0007c0c */ /* 0x000fc6000bf66270 */
[----:B------:R0:W3:Y:S01]  /*7f10*/  @!P4 LDG.E R184, [R4.64+0x580] ;  /* 0x0005802a04b8c981 */ /* 0x0000e2000c1e1900 */
[----:B------:R-:W-:-:S09]  /*7f20*/  CS2R R180, SRZ ;  /* 0x0000000000b47805 */ /* 0x000fd2000001ff00 */
[----:B------:R0:W4:Y:S01]  /*7f30*/  @!P3 LDG.E R181, [R4.64+0x600] ;  /* 0x0006002a04b5b981 */ /* 0x000122000c1e1900 */
[----:B------:R-:W-:Y:S02]  /*7f40*/  ISETP.GE.AND P2, PT, R157, UR28, PT ;  /* 0x0000001c9d007c0c */ /* 0x000fe4000bf46270 */
[----:B------:R-:W-:Y:S01]  /*7f50*/  ISETP.GE.AND P5, PT, R158, UR28, PT ;  /* 0x0000001c9e007c0c */ /* 0x000fe2000bfa6270 */
[----:B------:R-:W-:-:S10]  /*7f60*/  CS2R R176, SRZ ;  /* 0x0000000000b07805 */ /* 0x000fd4000001ff00 */
[----:B------:R0:W5:Y:S01]  /*7f70*/  @!P2 LDG.E R180, [R4.64+0x680] ;  /* 0x0006802a04b4a981 */ /* 0x000162000c1e1900 */
[----:B------:R-:W-:-:S03]  /*7f80*/  ISETP.GE.AND P1, PT, R156, UR28, PT ;  /* 0x0000001c9c007c0c */ /* 0x000fc6000bf26270 */
[----:B------:R0:W5:Y:S01]  /*7f90*/  @!P5 LDG.E R177, [R4.64+0x700] ;  /* 0x0007002a04b1d981 */ /* 0x000162000c1e1900 */
[----:B------:R-:W-:-:S09]  /*7fa0*/  ISETP.GE.AND P3, PT, R155, UR28, PT ;  /* 0x0000001c9b007c0c */ /* 0x000fd2000bf66270 */
[----:B------:R0:W5:Y:S01]  /*7fb0*/  @!P1 LDG.E R176, [R4.64+0x780] ;  /* 0x0007802a04b09981 */ /* 0x000162000c1e1900 */
[----:B------:R-:W-:Y:S01]  /*7fc0*/  CS2R R172, SRZ ;  /* 0x0000000000ac7805 */ /* 0x000fe2000001ff00 */
[----:B------:R-:W-:-:S05]  /*7fd0*/  ISETP.GE.AND P4, PT, R73, UR28, PT ;  /* 0x0000001c49007c0c */ /* 0x000fca000bf86270 */
[----:B------:R0:W5:Y:S01]  /*7fe0*/  @!P3 LDG.E R173, [R4.64+0x800] ;  /* 0x0008002a04adb981 */ /* 0x000162000c1e1900 */
[----:B------:R-:W-:Y:S01]  /*7ff0*/  ISETP.GE.AND P5, PT, R65, UR28, PT ;  /* 0x0000001c41007c0c */ /* 0x000fe2000bfa6270 */
[----:B------:R-:W-:-:S06]  /*8000*/  CS2R R168, SRZ ;  /* 0x0000000000a87805 */ /* 0x000fcc000001ff00 */
[----:B------:R0:W5:Y:S06]  /*8010*/  @!P4 LDG.E R172, [R4.64+0x880] ;  /* 0x0008802a04acc981 */ /* 0x00016c000c1e1900 */
[----:B------:R0:W5:Y:S01]  /*8020*/  @!P5 LDG.E R169, [R4.64+0x900] ;  /* 0x0009002a04a9d981 */ /* 0x000162000c1e1900 */
[----:B------:R-:W-:Y:S01]  /*8030*/  ISETP.GE.AND P3, PT, R57, UR28, PT ;  /* 0x0000001c39007c0c */ /* 0x000fe2000bf66270 */
[----:B------:R-:W-:Y:S01]  /*8040*/  HFMA2.MMA R65, -RZ, RZ, 0, 0 ;  /* 0x00000000ff417435 */ /* 0x000fe200000001ff */
[----:B------:R-:W-:Y:S02]  /*8050*/  ISETP.GE.AND P5, PT, R53, UR28, PT ;  /* 0x0000001c35007c0c */ /* 0x000fe4000bfa6270 */
[----:B------:R-:W-:-:S02]  /*8060*/  ISETP.GE.AND P2, PT, R59, UR28, PT ;  /* 0x0000001c3b007c0c */ /* 0x000fc4000bf46270 */
[----:B------:R-:W-:Y:S02]  /*8070*/  MOV R155, RZ ;  /* 0x000000ff009b7202 */ /* 0x000fe40000000f00 */
[----:B------:R-:W-:Y:S02]  /*8080*/  ISETP.GE.AND P1, PT, R55, UR28, PT ;  /* 0x0000001c37007c0c */ /* 0x000fe4000bf26270 */
[----:B------:R-:W-:-:S03]  /*8090*/  ISETP.GE.AND P4, PT, R16, UR28, PT ;  /* 0x0000001c10007c0c */ /* 0x000fc6000bf86270 */
[----:B------:R0:W5:Y:S01]  /*80a0*/  @!P3 LDG.E R65, [R4.64+0xa00] ;  /* 0x000a002a0441b981 */ /* 0x000162000c1e1900 */
[----:B------:R-:W-:-:S03]  /*80b0*/  ISETP.GE.AND P3, PT, R15, UR28, PT ;  /* 0x0000001c0f007c0c */ /* 0x000fc6000bf66270 */
[----:B------:R0:W5:Y:S01]  /*80c0*/  @!P5 LDG.E R155, [R4.64+0xb00] ;  /* 0x000b002a049bd981 */ /* 0x000162000c1e1900 */
[----:B------:R-:W-:-:S03]  /*80d0*/  ISETP.GE.AND P5, PT, R13, UR28, PT ;  /* 0x0000001c0d007c0c */ /* 0x000fc6000bfa6270 */
[----:B------:R0:W5:Y:S01]  /*80e0*/  @!P2 LDG.E R168, [R4.64+0x980] ;  /* 0x0009802a04a8a981 */ /* 0x000162000c1e1900 */
[----:B------:R-:W-:Y:S01]  /*80f0*/  CS2R R164, SRZ ;  /* 0x0000000000a47805 */ /* 0x000fe2000001ff00 */
[----:B------:R-:W-:Y:S01]  /*8100*/  CS2R R156, SRZ ;  /* 0x00000000009c7805 */ /* 0x000fe2000001ff00 */
[----:B------:R-:W-:Y:S01]  /*8110*/  CS2R R158, SRZ ;  /* 0x00000000009e7805 */ /* 0x000fe2000001ff00 */
[----:B------:R-:W0:Y:S01]  /*8120*/  R2UR UR34, R3 ;  /* 0x00000000032273c2 */ /* 0x000e2200000e0000 */
[----:B------:R-:W-:Y:S02]  /*8130*/  ISETP.GE.AND P2, PT, R14, UR28, PT ;  /* 0x0000001c0e007c0c */ /* 0x000fe4000bf46270 */
[----:B------:R0:W5:Y:S01]  /*8140*/  @!P1 LDG.E R164, [R4.64+0xa80] ;  /* 0x000a802a04a49981 */ /* 0x000162000c1e1900 */
[----:B------:R-:W-:-:S03]  /*8150*/  ISETP.GE.AND P1, PT, R12, UR28, PT ;  /* 0x0000001c0c007c0c */ /* 0x000fc6000bf26270 */
[----:B------:R0:W5:Y:S01]  /*8160*/  @!P3 LDG.E R156, [R4.64+0xc00] ;  /* 0x000c002a049cb981 */ /* 0x000162000c1e1900 */
[----:B------:R-:W-:Y:S01]  /*8170*/  ISETP.GE.AND P3, PT, R11, UR28, PT ;  /* 0x0000001c0b007c0c */ /* 0x000fe2000bf66270 */
[----:B------:R0:W0:Y:S02]  /*8180*/  R2UR UR33, R2 ;  /* 0x00000000022173c2 */ /* 0x00002400000e0000 */
[----:B------:R0:W5:Y:S01]  /*8190*/  @!P4 LDG.E R157, [R4.64+0xb80] ;  /* 0x000b802a049dc981 */ /* 0x000162000c1e1900 */
[----:B------:R-:W-:-:S03]  /*81a0*/  ISETP.GE.AND P4, PT, R10, UR28, PT ;  /* 0x0000001c0a007c0c */ /* 0x000fc6000bf86270 */
[----:B------:R0:W5:Y:S01]  /*81b0*/  @!P5 LDG.E R159, [R4.64+0xd00] ;  /* 0x000d002a049fd981 */ /* 0x000162000c1e1900 */
[----:B------:R-:W-:Y:S02]  /*81c0*/  ISETP.GE.AND P5, PT, R8, UR28, PT ;  /* 0x0000001c08007c0c */ /* 0x000fe4000bfa6270 */
        /* <DEDUP_REMOVED lines=8> */
[----:B------:R1:W5:Y:S01]  /*8250*/  @!P0 LDG.E R162, [R4.64+0xf80] ;  /* 0x000f802a04a28981 */ /* 0x000362000c1e1900 */
[----:B0-----:R-:W-:-:S02]  /*8260*/  FMUL.FTZ R6, R133, UR34 ;  /* 0x0000002285067c20 */ /* 0x001fc40008410000 */
[----:B------:R-:W-:Y:S01]  /*8270*/  FMUL.FTZ R2, R117, UR34 ;  /* 0x0000002275027c20 */ /* 0x000fe20008410000 */
[----:B------:R-:W-:Y:S01]  /*8280*/  LEA R9, R152, R9, 0x5 ;  /* 0x0000000998097211 */ /* 0x000fe200078e28ff */
[----:B------:R-:W-:Y:S02]  /*8290*/  FMUL.RZ R7, R6, 0.15915493667125701904 ;  /* 0x3e22f98306077820 */ /* 0x000fe4000040c000 */
[----:B------:R-:W-:Y:S01]  /*82a0*/  FMUL.RZ R206, R2, 0.15915493667125701904 ;  /* 0x3e22f98302ce7820 */ /* 0x000fe2000040c000 */
[----:B------:R-:W-:Y:S01]  /*82b0*/  MOV R2, UR33 ;  /* 0x0000002100027c02 */ /* 0x000fe20008000f00 */
[----:B------:R-:W-:Y:S01]  /*82c0*/  FMUL.FTZ R6, R132, UR34 ;  /* 0x0000002284067c20 */ /* 0x000fe20008410000 */
[----:B------:R-:W-:Y:S01]  /*82d0*/  LEA.HI.SX32 R64, R9, R9, 0x1b ;  /* 0x0000000909407211 */ /* 0x000fe200078fdaff */
[----:B------:R-:W-:Y:S02]  /*82e0*/  FMUL.FTZ R3, R130, UR34 ;  /* 0x0000002282037c20 */ /* 0x000fe40008410000 */
[----:B-1----:R-:W-:Y:S01]  /*82f0*/  FMUL.RZ R18, R6, 0.15915493667125701904 ;  /* 0x3e22f98306127820 */ /* 0x002fe2000040c000 */
[----:B------:R-:W-:Y:S01]  /*8300*/  MUFU.SIN R127, R7 ;  /* 0x00000007007f7308 */ /* 0x000fe20000000400 */
[----:B------:R-:W-:Y:S01]  /*8310*/  FMUL.FTZ R6, R131, UR34 ;  /* 0x0000002283067c20 */ /* 0x000fe20008410000 */
[----:B------:R-:W-:Y:S01]  /*8320*/  LDS R74, [R64.X4] ;  /* 0x00000000404a7984 */ /* 0x000fe20000004800 */
[----:B------:R-:W-:-:S03]  /*8330*/  FMUL.FTZ R2, R2, 1.4426950216293334961 ;  /* 0x3fb8aa3b02027820 */ /* 0x000fc60000410000 */
[----:B------:R-:W0:Y:S02]  /*8340*/  LDS R73, [R64.X4+0x4] ;  /* 0x0000040040497984 */ /* 0x000e240000004800 */
[----:B------:R1:W-:Y:S02]  /*8350*/  MUFU.COS R126, R7 ;  /* 0x00000007007e7308 */ /* 0x0003e40000000000 */
[----:B------:R-:W0:Y:S01]  /*8360*/  LDS R72, [R64.X4+0x8] ;  /* 0x0000080040487984 */ /* 0x000e220000004800 */
[----:B------:R-:W-:-:S03]  /*8370*/  FMUL.RZ R6, R6, 0.15915493667125701904 ;  /* 0x3e22f98306067820 */ /* 0x000fc6000040c000 */
[----:B------:R-:W0:Y:S01]  /*8380*/  LDS R59, [R64.X4+0xc] ;  /* 0x00000c00403b7984 */ /* 0x000e220000004800 */
[----:B-1----:R-:W-:-:S03]  /*8390*/  FMUL.RZ R7, R3, 0.15915493667125701904 ;  /* 0x3e22f98303077820 */ /* 0x002fc6000040c000 */
[----:B------:R-:W1:Y:S01]  /*83a0*/  LDS R58, [R64.X4+0x10] ;  /* 0x00001000403a7984 */ /* 0x000e620000004800 */
[----:B------:R-:W-:-:S03]  /*83b0*/  FMUL.FTZ R3, R129, UR34 ;  /* 0x0000002281037c20 */ /* 0x000fc60008410000 */
        /* <DEDUP_REMOVED lines=26> */
[----:B------:R-:W0:Y:S01]  /*8560*/  LDS R31, [R64.X4+0x7c] ;  /* 0x00007c00401f7984 */ /* 0x000e220000004800 */
[----:B------:R-:W-:Y:S03]  /*8570*/  MUFU.SIN R195, R18 ;  /* 0x0000001200c37308 */ /* 0x000fe60000000400 */
[----:B--2---:R2:W-:Y:S05]  /*8580*/  STS [R200.X4+0x2100], R201 ;  /* 0x002100c9c8007388 */ /* 0x0045ea0000004800 */
[----:B------:R1:W-:Y:S01]  /*8590*/  MUFU.COS R196, R18 ;  /* 0x0000001200c47308 */ /* 0x0003e20000000000 */
[----:B--2---:R-:W-:-:S07]  /*85a0*/  FMUL.FTZ R200, R2, R131 ;  /* 0x0000008302c87220 */ /* 0x004fce0000410000 */
[----:B------:R-:W-:Y:S01]  /*85b0*/  MUFU.SIN R186, R6 ;  /* 0x0000000600ba7308 */ /* 0x000fe20000000400 */
[----:B-1----:R-:W-:Y:S02]  /*85c0*/  FMUL.RZ R18, R3, 0.15915493667125701904 ;  /* 0x3e22f98303127820 */ /* 0x002fe4000040c000 */
[----:B------:R-:W-:-:S05]  /*85d0*/  FMUL.FTZ R3, R128, UR34 ;  /* 0x0000002280037c20 */ /* 0x000fca0008410000 */
[----:B------:R-:W1:Y:S08]  /*85e0*/  MUFU.EX2 R201, R200 ;  /* 0x000000c800c97308 */ /* 0x000e700000000800 */
[----:B------:R2:W0:Y:S01]  /*85f0*/  MUFU.COS R188, R6 ;  /* 0x0000000600bc7308 */ /* 0x0004220000000000 */
[----:B---3--:R-:W-:Y:S01]  /*8600*/  STS [R199.X4+0x2180], R204 ;  /* 0x002180ccc7007388 */ /* 0x008fe20000004800 */
[----:B--2---:R-:W-:-:S02]  /*8610*/  FMUL.RZ R6, R3, 0.15915493667125701904 ;  /* 0x3e22f98303067820 */ /* 0x004fc4000040c000 */
[----:B------:R-:W-:-:S04]  /*8620*/  FMUL.FTZ R3, R125, UR34 ;  /* 0x000000227d037c20 */ /* 0x000fc80008410000 */
[----:B------:R-:W-:Y:S01]  /*8630*/  MUFU.SIN R25, R7 ;  /* 0x0000000700197308 */ /* 0x000fe20000000400 */
[----:B----4-:R-:W-:Y:S07]  /*8640*/  STS [R197.X4+0x2200], R202 ;  /* 0x002200cac5007388 */ /* 0x010fee0000004800 */
[----:B------:R2:W-:Y:S01]  /*8650*/  MUFU.COS R26, R7 ;  /* 0x00000007001a7308 */ /* 0x0005e20000000000 */
[----:B-----5:R3:W-:Y:S01]  /*8660*/  STS [R29.X4+0x2280], R198 ;  /* 0x002280c61d007388 */ /* 0x0207e20000004800 */
[----:B--2---:R-:W-:-:S02]  /*8670*/  FMUL.RZ R7, R3, 0.15915493667125701904 ;  /* 0x3e22f98303077820 */ /* 0x004fc4000040c000 */
[----:B------:R-:W-:-:S04]  /*8680*/  FMUL.FTZ R3, R124, UR34 ;  /* 0x000000227c037c20 */ /* 0x000fc80008410000 */
[----:B------:R-:W-:Y:S01]  /*8690*/  MUFU.SIN R21, R6 ;  /* 0x0000000600157308 */ /* 0x000fe20000000400 */
[----:B------:R1:W-:Y:S01]  /*86a0*/  STS [R27.X4+0x2300], R30 ;  /* 0x0023001e1b007388 */ /* 0x0003e20000004800 */
[----:B---3--:R-:W-:-:S06]  /*86b0*/  FMUL.FTZ R198, R2, R128 ;  /* 0x0000008002c67220 */ /* 0x008fcc0000410000 */
[----:B------:R2:W-:Y:S01]  /*86c0*/  MUFU.COS R22, R6 ;  /* 0x0000000600167308 */ /* 0x0005e20000000000 */
[----:B-1----:R-:W-:Y:S02]  /*86d0*/  FMUL.FTZ R27, R201, R186 ;  /* 0x000000bac91b7220 */ /* 0x002fe40000410000 */
[C---:B------:R-:W-:Y:S02]  /*86e0*/  FMUL.FTZ R186, R2.reuse, R123 ;  /* 0x0000007b02ba7220 */ /* 0x040fe40000410000 */
[----:B--2---:R-:W-:Y:S02]  /*86f0*/  FMUL.RZ R6, R3, 0.15915493667125701904 ;  /* 0x3e22f98303067820 */ /* 0x004fe4000040c000 */
[----:B------:R-:W-:Y:S01]  /*8700*/  FMUL.FTZ R3, R123, UR34 ;  /* 0x000000227b037c20 */ /* 0x000fe20008410000 */
[----:B------:R-:W-:Y:S01]  /*8710*/  MUFU.SIN R19, R7 ;  /* 0x0000000700137308 */ /* 0x000fe20000000400 */
[----:B------:R-:W-:-:S07]  /*8720*/  FMUL.FTZ R199, R2, R132 ;  /* 0x0000008402c77220 */ /* 0x000fce0000410000 */
[----:B------:R1:W-:Y:S01]  /*8730*/  MUFU.COS R20, R7 ;  /* 0x0000000700147308 */ /* 0x0003e20000000000 */
[----:B------:R-:W-:Y:S02]  /*8740*/  FMUL.FTZ R197, R2, R125 ;  /* 0x0000007d02c57220 */ /* 0x000fe40000410000 */
[----:B-1----:R-:W-:Y:S02]  /*8750*/  FMUL.RZ R7, R3, 0.15915493667125701904 ;  /* 0x3e22f98303077820 */ /* 0x002fe4000040c000 */
[----:B------:R-:W-:-:S03]  /*8760*/  FMUL.FTZ R3, R122, UR34 ;  /* 0x000000227a037c20 */ /* 0x000fc60008410000 */
[----:B------:R-:W-:Y:S08]  /*8770*/  MUFU.SIN R23, R18 ;  /* 0x0000001200177308 */ /* 0x000ff00000000400 */
[----:B------:R-:W-:Y:S08]  /*8780*/  MUFU.COS R24, R18 ;  /* 0x0000001200187308 */ /* 0x000ff00000000000 */
[----:B------:R-:W-:Y:S08]  /*8790*/  MUFU.SIN R17, R6 ;  /* 0x0000000600117308 */ /* 0x000ff00000000400 */
[----:B------:R1:W-:Y:S08]  /*87a0*/  MUFU.COS R18, R6 ;  /* 0x0000000600127308 */ /* 0x0003f00000000000 */
[----:B------:R-:W-:Y:S01]  /*87b0*/  MUFU.SIN R15, R7 ;  /* 0x00000007000f7308 */ /* 0x000fe20000000400 */
[----:B-1----:R-:W-:-:S02]  /*87c0*/  FMUL.RZ R6, R3, 0.15915493667125701904 ;  /* 0x3e22f98303067820 */ /* 0x002fc4000040c000 */
[----:B------:R-:W-:-:S05]  /*87d0*/  FMUL.FTZ R3, R121, UR34 ;  /* 0x0000002279037c20 */ /* 0x000fca0008410000 */
[----:B------:R1:W-:Y:S08]  /*87e0*/  MUFU.COS R16, R7 ;  /* 0x0000000700107308 */ /* 0x0003f00000000000 */
[----:B------:R-:W2:Y:S01]  /*87f0*/  MUFU.EX2 R186, R186 ;  /* 0x000000ba00ba7308 */ /* 0x000ea20000000800 */
[----:B-1----:R-:W-:Y:S02]  /*8800*/  FMUL.RZ R7, R3, 0.15915493667125701904 ;  /* 0x3e22f98303077820 */ /* 0x002fe4000040c000 */
[----:B------:R-:W-:-:S05]  /*8810*/  FMUL.FTZ R3, R120, UR34 ;  /* 0x0000002278037c20 */ /* 0x000fca0008410000 */
[----:B------:R-:W1:Y:S01]  /*8820*/  MUFU.EX2 R198, R198 ;  /* 0x000000c600c67308 */ /* 0x000e620000000800 */
[----:B------:R-:W-:-:S07]  /*8830*/  FMUL.RZ R203, R3, 0.15915493667125701904 ;  /* 0x3e22f98303cb7820 */ /* 0x000fce000040c000 */
[----:B------:R-:W3:Y:S01]  /*8840*/  MUFU.EX2 R199, R199 ;  /* 0x000000c700c77308 */ /* 0x000ee20000000800 */
[----:B------:R-:W-:Y:S01]  /*8850*/  FMUL.FTZ R3, R119, UR34 ;  /* 0x0000002277037c20 */ /* 0x000fe20008410000 */
[----:B------:R0:W-:Y:S06]  /*8860*/  STS [R28.X4+0x2380], R191 ;  /* 0x002380bf1c007388 */ /* 0x0001ec0000004800 */
[----:B------:R-:W4:Y:S01]  /*8870*/  MUFU.EX2 R197, R197 ;  /* 0x000000c500c57308 */ /* 0x000f220000000800 */
[----:B------:R-:W-:Y:S02]  /*8880*/  FMUL.RZ R4, R3, 0.15915493667125701904 ;  /* 0x3e22f98303047820 */ /* 0x000fe4000040c000 */
[----:B0-----:R-:W-:-:S02]  /*8890*/  FMUL.FTZ R28, R201, R188 ;  /* 0x000000bcc91c7220 */ /* 0x001fc40000410000 */
[----:B------:R-:W-:Y:S02]  /*88a0*/  FMUL.FTZ R188, R2, R122 ;  /* 0x0000007a02bc7220 */ /* 0x000fe40000410000 */
[C---:B--2---:R-:W-:Y:S02]  /*88b0*/  FMUL.FTZ R16, R186.reuse, R16 ;  /* 0x00000010ba107220 */ /* 0x044fe40000410000 */
[----:B------:R-:W-:Y:S02]  /*88c0*/  FMUL.FTZ R15, R186, R15 ;  /* 0x0000000fba0f7220 */ /* 0x000fe40000410000 */
[----:B------:R-:W-:Y:S02]  /*88d0*/  FMUL.FTZ R3, R118, UR34 ;  /* 0x0000002276037c20 */ /* 0x000fe40008410000 */
[----:B------:R-:W-:Y:S02]  /*88e0*/  FMUL.FTZ R186, R2, R117 ;  /* 0x0000007502ba7220 */ /* 0x000fe40000410000 */
[----:B-1----:R-:W-:-:S02]  /*88f0*/  FMUL.FTZ R22, R198, R22 ;  /* 0x00000016c6167220 */ /* 0x002fc40000410000 */
[----:B------:R-:W-:Y:S02]  /*8900*/  FMUL.FTZ R21, R198, R21 ;  /* 0x00000015c6157220 */ /* 0x000fe40000410000 */
[C---:B------:R-:W-:Y:S01]  /*8910*/  FMUL.FTZ R198, R2.reuse, R120 ;  /* 0x0000007802c67220 */ /* 0x040fe20000410000 */
[----:B------:R-:W-:Y:S01]  /*8920*/  MUFU.SIN R13, R6 ;  /* 0x00000006000d7308 */ /* 0x000fe20000000400 */
[----:B---3--:R-:W-:Y:S02]  /*8930*/  FMUL.FTZ R30, R199, R196 ;  /* 0x000000c4c71e7220 */ /* 0x008fe40000410000 */
[C---:B------:R-:W-:Y:S02]  /*8940*/  FMUL.FTZ R196, R2.reuse, R121 ;  /* 0x0000007902c47220 */ /* 0x040fe40000410000 */
[----:B------:R-:W-:Y:S02]  /*8950*/  FMUL.RZ R205, R3, 0.15915493667125701904 ;  /* 0x3e22f98303cd7820 */ /* 0x000fe4000040c000 */
[----:B------:R-:W-:Y:S01]  /*8960*/  FMUL.FTZ R29, R199, R195 ;  /* 0x000000c3c71d7220 */ /* 0x000fe20000410000 */
[----:B------:R-:W-:Y:S01]  /*8970*/  MUFU.COS R14, R6 ;  /* 0x00000006000e7308 */ /* 0x000fe20000000000 */
[----:B------:R-:W-:-:S02]  /*8980*/  FMUL.FTZ R195, R2, R124 ;  /* 0x0000007c02c37220 */ /* 0x000fc40000410000 */
[C---:B----4-:R-:W-:Y:S02]  /*8990*/  FMUL.FTZ R20, R197.reuse, R20 ;  /* 0x00000014c5147220 */ /* 0x050fe40000410000 */
[----:B------:R-:W-:-:S03]  /*89a0*/  FMUL.FTZ R19, R197, R19 ;  /* 0x00000013c5137220 */ /* 0x000fc60000410000 */
[----:B------:R-:W-:Y:S01]  /*89b0*/  MUFU.SIN R11, R7 ;  /* 0x00000007000b7308 */ /* 0x000fe20000000400 */
[C---:B------:R-:W-:Y:S02]  /*89c0*/  FMUL.FTZ R197, R2.reuse, R119 ;  /* 0x0000007702c57220 */ /* 0x040fe40000410000 */
[----:B------:R-:W-:-:S05]  /*89d0*/  FMUL.FTZ R199, R2, R118 ;  /* 0x0000007602c77220 */ /* 0x000fca0000410000 */
[----:B------:R-:W-:Y:S08]  /*89e0*/  MUFU.COS R12, R7 ;  /* 0x00000007000c7308 */ /* 0x000ff00000000000 */
[----:B------:R-:W0:Y:S08]  /*89f0*/  MUFU.EX2 R188, R188 ;  /* 0x000000bc00bc7308 */ /* 0x000e300000000800 */
[----:B------:R-:W-:Y:S08]  /*8a00*/  MUFU.SIN R7, R4 ;  /* 0x0000000400077308 */ /* 0x000ff00000000400 */
[----:B------:R-:W-:Y:S08]  /*8a10*/  MUFU.COS R8, R4 ;  /* 0x0000000400087308 */ /* 0x000ff00000000000 */
[----:B------:R-:W-:Y:S08]  /*8a20*/  MUFU.SIN R3, R206 ;  /* 0x000000ce00037308 */ /* 0x000ff00000000400 */
[----:B------:R-:W-:Y:S08]  /*8a30*/  MUFU.COS R4, R206 ;  /* 0x000000ce00047308 */ /* 0x000ff00000000000 */
[----:B------:R-:W1:Y:S08]  /*8a40*/  MUFU.EX2 R186, R186 ;  /* 0x000000ba00ba7308 */ /* 0x000e700000000800 */
[----:B------:R-:W-:Y:S08]  /*8a50*/  MUFU.SIN R9, R203 ;  /* 0x000000cb00097308 */ /* 0x000ff00000000400 */
[----:B------:R2:W-:Y:S08]  /*8a60*/  MUFU.COS R10, R203 ;  /* 0x000000cb000a7308 */ /* 0x0005f00000000000 */
[----:B------:R-:W3:Y:S01]  /*8a70*/  MUFU.EX2 R198, R198 ;  /* 0x000000c600c67308 */ /* 0x000ee20000000800 */
[----:B--2---:R-:W-:-:S07]  /*8a80*/  FMUL.FTZ R203, R2, R129 ;  /* 0x0000008102cb7220 */ /* 0x004fce0000410000 */
[----:B------:R-:W2:Y:S01]  /*8a90*/  MUFU.EX2 R196, R196 ;  /* 0x000000c400c47308 */ /* 0x000ea20000000800 */
[----:B------:R-:W-:-:S07]  /*8aa0*/  FMUL.FTZ R191, R116, UR34 ;  /* 0x0000002274bf7c20 */ /* 0x000fce0008410000 */
[----:B------:R-:W4:Y:S01]  /*8ab0*/  MUFU.EX2 R195, R195 ;  /* 0x000000c300c37308 */ /* 0x000f220000000800 */
[----:B0-----:R-:W-:-:S07]  /*8ac0*/  FMUL.FTZ R14, R188, R14 ;  /* 0x0000000ebc0e7220 */ /* 0x001fce0000410000 */
[----:B------:R-:W0:Y:S01]  /*8ad0*/  MUFU.EX2 R197, R197 ;  /* 0x000000c500c57308 */ /* 0x000e220000000800 */
[----:B------:R-:W-:-:S07]  /*8ae0*/  FMUL.FTZ R13, R188, R13 ;  /* 0x0000000dbc0d7220 */ /* 0x000fce0000410000 */
[----:B------:R-:W-:Y:S01]  /*8af0*/  MUFU.SIN R5, R205 ;  /* 0x000000cd00057308 */ /* 0x000fe20000000400 */
[----:B------:R-:W-:-:S07]  /*8b00*/  FMUL.RZ R200, R191, 0.15915493667125701904 ;  /* 0x3e22f983bfc87820 */ /* 0x000fce000040c000 */
[----:B------:R-:W-:Y:S01]  /*8b10*/  MUFU.COS R6, R205 ;  /* 0x000000cd00067308 */ /* 0x000fe20000000000 */
[----:B------:R-:W-:-:S07]  /*8b20*/  FMUL.FTZ R188, R2, R116 ;  /* 0x0000007402bc7220 */ /* 0x000fce0000410000 */
[----:B------:R-:W5:Y:S08]  /*8b30*/  MUFU.EX2 R203, R203 ;  /* 0x000000cb00cb7308 */ /* 0x000f700000000800 */
[----:B------:R-:W0:Y:S01]  /*8b40*/  MUFU.EX2 R199, R199 ;  /* 0x000000c700c77308 */ /* 0x000e220000000800 */
[----:B------:R-:W-:Y:S02]  /*8b50*/  FMUL.FTZ R202, R2, R130 ;  /* 0x0000008202ca7220 */ /* 0x000fe40000410000 */
[----:B-1----:R-:W-:-:S02]  /*8b60*/  FMUL.FTZ R4, R186, R4 ;  /* 0x00000004ba047220 */ /* 0x002fc40000410000 */
[----:B------:R-:W-:Y:S02]  /*8b70*/  FMUL.FTZ R3, R186, R3 ;  /* 0x00000003ba037220 */ /* 0x000fe40000410000 */
[-C--:B------:R-:W-:Y:S02]  /*8b80*/  FMUL.FTZ R224, R73, R133.reuse ;  /* 0x0000008549e07220 */ /* 0x080fe40000410000 */
[-C--:B------:R-:W-:Y:S02]  /*8b90*/  FMUL.FTZ R2, R2, R133.reuse ;  /* 0x0000008502027220 */ /* 0x080fe40000410000 */
[----:B------:R-:W-:Y:S01]  /*8ba0*/  FMUL.FTZ R186, R74, R133 ;  /* 0x000000854aba7220 */ /* 0x000fe20000410000 */
[----:B------:R-:W-:Y:S01]  /*8bb0*/  MUFU.SIN R191, R200 ;  /* 0x000000c800bf7308 */ /* 0x000fe20000000400 */
[C---:B---3--:R-:W-:Y:S02]  /*8bc0*/  FMUL.FTZ R10, R198.reuse, R10 ;  /* 0x0000000ac60a7220 */ /* 0x048fe40000410000 */
[----:B------:R-:W-:-:S02]  /*8bd0*/  FMUL.FTZ R9, R198, R9 ;  /* 0x00000009c6097220 */ /* 0x000fc40000410000 */
[C---:B--2---:R-:W-:Y:S02]  /*8be0*/  FMUL.FTZ R12, R196.reuse, R12 ;  /* 0x0000000cc40c7220 */ /* 0x044fe40000410000 */
[----:B------:R-:W-:Y:S01]  /*8bf0*/  FMUL.FTZ R11, R196, R11 ;  /* 0x0000000bc40b7220 */ /* 0x000fe20000410000 */
[----:B------:R1:W2:Y:S01]  /*8c00*/  MUFU.EX2 R198, R188 ;  /* 0x000000bc00c67308 */ /* 0x0002a20000000800 */
[C---:B------:R-:W-:Y:S02]  /*8c10*/  FMUL.FTZ R224, R149.reuse, R224 ;  /* 0x000000e095e07220 */ /* 0x040fe40000410000 */
[----:B------:R-:W-:Y:S02]  /*8c20*/  FMUL.FTZ R186, R149, R186 ;  /* 0x000000ba95ba7220 */ /* 0x000fe40000410000 */
[C---:B----4-:R-:W-:Y:S02]  /*8c30*/  FMUL.FTZ R18, R195.reuse, R18 ;  /* 0x00000012c3127220 */ /* 0x050fe40000410000 */
[----:B------:R-:W-:Y:S01]  /*8c40*/  FMUL.FTZ R17, R195, R17 ;  /* 0x00000011c3117220 */ /* 0x000fe20000410000 */
[----:B------:R-:W3:Y:S01]  /*8c50*/  MUFU.EX2 R196, R2 ;  /* 0x0000000200c47308 */ /* 0x000ee20000000800 */
[----:B0-----:R-:W-:-:S02]  /*8c60*/  FMUL.FTZ R8, R197, R8 ;  /* 0x00000008c5087220 */ /* 0x001fc40000410000 */
[----:B------:R-:W-:Y:S02]  /*8c70*/  FMUL.FTZ R7, R197, R7 ;  /* 0x00000007c5077220 */ /* 0x000fe40000410000 */
[C---:B-----5:R-:W-:Y:S02]  /*8c80*/  FMUL.FTZ R24, R203.reuse, R24 ;  /* 0x00000018cb187220 */ /* 0x060fe40000410000 */
[----:B------:R-:W-:Y:S01]  /*8c90*/  FMUL.FTZ R23, R203, R23 ;  /* 0x00000017cb177220 */ /* 0x000fe20000410000 */
[----:B------:R-:W0:Y:S01]  /*8ca0*/  MUFU.COS R195, R200 ;  /* 0x000000c800c37308 */ /* 0x000e220000000000 */
[C---:B------:R-:W-:Y:S02]  /*8cb0*/  FMUL.FTZ R6, R199.reuse, R6 ;  /* 0x00000006c7067220 */ /* 0x040fe40000410000 */
[----:B------:R-:W-:Y:S02]  /*8cc0*/  FMUL.FTZ R5, R199, R5 ;  /* 0x00000005c7057220 */ /* 0x000fe40000410000 */
[----:B------:R-:W-:-:S02]  /*8cd0*/  FMUL.FTZ R197, R72, R132 ;  /* 0x0000008448c57220 */ /* 0x000fc40000410000 */
[-C--:B------:R-:W-:Y:S02]  /*8ce0*/  FMUL.FTZ R201, R224, R29.reuse ;  /* 0x0000001de0c97220 */ /* 0x080fe40000410000 */
[----:B------:R-:W-:Y:S02]  /*8cf0*/  FMUL.FTZ R199, R59, R132 ;  /* 0x000000843bc77220 */ /* 0x000fe40000410000 */
[----:B------:R-:W-:Y:S01]  /*8d00*/  FMUL.FTZ R203, R186, R29 ;  /* 0x0000001dbacb7220 */ /* 0x000fe20000410000 */
[----:B------:R4:W-:Y:S01]  /*8d10*/  STS [R0.X4+0x2400], R187 ;  /* 0x002400bb00007388 */ /* 0x0009e20000004800 */
[----:B-1----:R-:W-:Y:S02]  /*8d20*/  FMUL.FTZ R188, R148, R199 ;  /* 0x000000c794bc7220 */ /* 0x002fe40000410000 */
[----:B------:R-:W-:Y:S01]  /*8d30*/  FFMA.FTZ R203, R224, R30, R203 ;  /* 0x0000001ee0cb7223 */ /* 0x000fe200000100cb */
[----:B------:R1:W-:Y:S01]  /*8d40*/  STS [R189.X4+0x2480], R190 ;  /* 0x002480bebd007388 */ /* 0x0003e20000004800 */
[----:B----4-:R-:W-:-:S02]  /*8d50*/  FMUL.FTZ R187, R148, R197 ;  /* 0x000000c594bb7220 */ /* 0x010fc40000410000 */
[----:B------:R-:W-:Y:S01]  /*8d60*/  FFMA.FTZ R0, R186, R30, -R201 ;  /* 0x0000001eba007223 */ /* 0x000fe200000108c9 */
[----:B------:R-:W4:Y:S01]  /*8d70*/  MUFU.EX2 R202, R202 ;  /* 0x000000ca00ca7308 */ /* 0x000f220000000800 */
[----:B------:R-:W-:Y:S02]  /*8d80*/  FADD.FTZ R203, R188, R203 ;  /* 0x000000cbbccb7221 */ /* 0x000fe40000010000 */
[----:B-1----:R-:W-:Y:S02]  /*8d90*/  FADD.FTZ R189, R187, R0 ;  /* 0x00000000bbbd7221 */ /* 0x002fe40000010000 */
[----:B--2---:R-:W-:Y:S02]  /*8da0*/  FMUL.FTZ R0, R198, R191 ;  /* 0x000000bfc6007220 */ /* 0x004fe40000410000 */
[C---:B------:R-:W-:Y:S02]  /*8db0*/  FMUL.FTZ R191, R27.reuse, R189 ;  /* 0x000000bd1bbf7220 */ /* 0x040fe40000410000 */
[----:B------:R-:W-:-:S02]  /*8dc0*/  FMUL.FTZ R190, R27, R203 ;  /* 0x000000cb1bbe7220 */ /* 0x000fc40000410000 */
[----:B---3--:R-:W-:Y:S02]  /*8dd0*/  FMUL.FTZ R126, R196, R126 ;  /* 0x0000007ec47e7220 */ /* 0x008fe40000410000 */
[----:B0-----:R-:W-:Y:S02]  /*8de0*/  FMUL.FTZ R2, R198, R195 ;  /* 0x000000c3c6027220 */ /* 0x001fe40000410000 */
[----:B------:R-:W-:Y:S02]  /*8df0*/  FMUL.FTZ R127, R196, R127 ;  /* 0x0000007fc47f7220 */ /* 0x000fe40000410000 */
[C---:B------:R-:W-:Y:S02]  /*8e00*/  FFMA.FTZ R198, R28.reuse, R203, R191 ;  /* 0x000000cb1cc67223 */ /* 0x040fe400000100bf */
[----:B------:R-:W-:Y:S02]  /*8e10*/  FFMA.FTZ R197, R28, R189, -R190 ;  /* 0x000000bd1cc57223 */ /* 0x000fe400000108be */
[----:B------:R-:W-:-:S02]  /*8e20*/  FMUL.FTZ R191, R126, R29 ;  /* 0x0000001d7ebf7220 */ /* 0x000fc40000410000 */
[----:B------:R-:W-:Y:S02]  /*8e30*/  FMUL.FTZ R190, R58, R131 ;  /* 0x000000833abe7220 */ /* 0x000fe40000410000 */
[----:B------:R-:W-:Y:S02]  /*8e40*/  FMUL.FTZ R189, R127, R29 ;  /* 0x0000001d7fbd7220 */ /* 0x000fe40000410000 */
[----:B------:R-:W-:Y:S02]  /*8e50*/  FMUL.FTZ R196, R57, R131 ;  /* 0x0000008339c47220 */ /* 0x000fe40000410000 */
[----:B------:R-:W-:Y:S02]  /*8e60*/  FFMA.FTZ R195, R127, R30, R191 ;  /* 0x0000001e7fc37223 */ /* 0x000fe400000100bf */
[----:B------:R-:W-:Y:S02]  /*8e70*/  FMUL.FTZ R190, R147, R190 ;  /* 0x000000be93be7220 */ /* 0x000fe40000410000 */
[----:B------:R-:W-:-:S02]  /*8e80*/  FFMA.FTZ R191, R126, R30, -R189 ;  /* 0x0000001e7ebf7223 */ /* 0x000fc400000108bd */
[----:B------:R-:W-:Y:S02]  /*8e90*/  FMUL.FTZ R189, R147, R196 ;  /* 0x000000c493bd7220 */ /* 0x000fe40000410000 */
[----:B------:R-:W-:Y:S02]  /*8ea0*/  FMUL.FTZ R196, R27, R195 ;  /* 0x000000c31bc47220 */ /* 0x000fe40000410000 */
[----:B----4-:R-:W-:Y:S02]  /*8eb0*/  FMUL.FTZ R25, R202, R25 ;  /* 0x00000019ca197220 */ /* 0x010fe40000410000 */
[----:B------:R-:W-:Y:S01]  /*8ec0*/  FADD.FTZ R197, R190, R197 ;  /* 0x000000c5bec57221 */ /* 0x000fe20000010000 */
[----:B------:R0:W-:Y:S01]  /*8ed0*/  STS [R185.X4+0x2500], R194 ;  /* 0x002500c2b9007388 */ /* 0x0001e20000004800 */
[----:B------:R-:W-:Y:S02]  /*8ee0*/  FADD.FTZ R198, R189, R198 ;  /* 0x000000c6bdc67221 */ /* 0x000fe40000010000 */
[----:B------:R-:W-:-:S02]  /*8ef0*/  FFMA.FTZ R196, R28, R191, -R196 ;  /* 0x000000bf1cc47223 */ /* 0x000fc400000108c4 */
[----:B------:R-:W-:Y:S01]  /*8f00*/  FMUL.FTZ R26, R202, R26 ;  /* 0x0000001aca1a7220 */ /* 0x000fe20000410000 */
[----:B------:R1:W-:Y:S01]  /*8f10*/  STS [R183.X4+0x2580], R192 ;  /* 0x002580c0b7007388 */ /* 0x0003e20000004800 */
[----:B0-----:R-:W-:Y:S02]  /*8f20*/  FMUL.FTZ R185, R27, R191 ;  /* 0x000000bf1bb97220 */ /* 0x001fe40000410000 */
[C---:B------:R-:W-:Y:S02]  /*8f30*/  FMUL.FTZ R191, R25.reuse, R197 ;  /* 0x000000c519bf7220 */ /* 0x040fe40000410000 */
[-C--:B-1----:R-:W-:Y:S02]  /*8f40*/  FMUL.FTZ R183, R25, R198.reuse ;  /* 0x000000c619b77220 */ /* 0x082fe40000410000 */
[----:B------:R-:W-:Y:S02]  /*8f50*/  FFMA.FTZ R198, R26, R198, R191 ;  /* 0x000000c61ac67223 */ /* 0x000fe400000100bf */
[----:B------:R-:W-:-:S02]  /*8f60*/  FMUL.FTZ R191, R55, R130 ;  /* 0x0000008237bf7220 */ /* 0x000fc40000410000 */
[----:B------:R-:W-:Y:S02]  /*8f70*/  FFMA.FTZ R197, R26, R197, -R183 ;  /* 0x000000c51ac57223 */ /* 0x000fe400000108b7 */
[----:B------:R-:W-:Y:S02]  /*8f80*/  FFMA.FTZ R185, R28, R195, R185 ;  /* 0x000000c31cb97223 */ /* 0x000fe400000100b9 */
[----:B------:R-:W-:Y:S02]  /*8f90*/  FMUL.FTZ R183, R56, R130 ;  /* 0x0000008238b77220 */ /* 0x000fe40000410000 */
[C---:B------:R-:W-:Y:S02]  /*8fa0*/  FMUL.FTZ R191, R146.reuse, R191 ;  /* 0x000000bf92bf7220 */ /* 0x040fe40000410000 */
[----:B------:R-:W-:Y:S02]  /*8fb0*/  FMUL.FTZ R195, R25, R185 ;  /* 0x000000b919c37220 */ /* 0x000fe40000410000 */
[----:B------:R-:W-:-:S02]  /*8fc0*/  FMUL.FTZ R192, R146, R183 ;  /* 0x000000b792c07220 */ /* 0x000fc40000410000 */
[----:B------:R-:W-:Y:S02]  /*8fd0*/  FADD.FTZ R198, R191, R198 ;  /* 0x000000c6bfc67221 */ /* 0x000fe40000010000 */
[----:B------:R-:W-:Y:S02]  /*8fe0*/  FFMA.FTZ R195, R26, R196, -R195 ;  /* 0x000000c41ac37223 */ /* 0x000fe400000108c3 */
[----:B------:R-:W-:Y:S02]  /*8ff0*/  FADD.FTZ R197, R192, R197 ;  /* 0x000000c5c0c57221 */ /* 0x000fe40000010000 */
[----:B------:R-:W-:Y:S02]  /*9000*/  FMUL.FTZ R183, R23, R198 ;  /* 0x000000c617b77220 */ /* 0x000fe40000410000 */
[----:B------:R-:W-:Y:S02]  /*9010*/  FMUL.FTZ R196, R25, R196 ;  /* 0x000000c419c47220 */ /* 0x000fe40000410000 */
[----:B------:R-:W-:Y:S01]  /*9020*/  FMUL.FTZ R194, R54, R129 ;  /* 0x0000008136c27220 */ /* 0x000fe20000410000 */
[----:B------:R0:W-:Y:S01]  /*9030*/  STS [R182.X4+0x2600], R193 ;  /* 0x002600c1b6007388 */ /* 0x0001e20000004800 */
[----:B------:R-:W-:-:S02]  /*9040*/  FFMA.FTZ R199, R24, R197, -R183 ;  /* 0x000000c518c77223 */ /* 0x000fc400000108b7 */
[----:B------:R-:W-:Y:S02]  /*9050*/  FFMA.FTZ R196, R26, R185, R196 ;  /* 0x000000b91ac47223 */ /* 0x000fe400000100c4 */
[----:B------:R-:W-:Y:S02]  /*9060*/  FMUL.FTZ R197, R23, R197 ;  /* 0x000000c517c57220 */ /* 0x000fe40000410000 */
[----:B------:R-:W-:Y:S02]  /*9070*/  FMUL.FTZ R194, R145, R194 ;  /* 0x000000c291c27220 */ /* 0x000fe40000410000 */
[----:B0-----:R-:W-:Y:S02]  /*9080*/  FMUL.FTZ R182, R53, R129 ;  /* 0x0000008135b67220 */ /* 0x001fe40000410000 */
        /* <DEDUP_REMOVED lines=9> */
[----:B------:R0:W-:Y:S01]  /*9120*/  STS [R179.X4+0x2680], R184 ;  /* 0x002680b8b3007388 */ /* 0x0001e20000004800 */
[-C--:B------:R-:W-:Y:S02]  /*9130*/  FMUL.FTZ R182, R21, R198.reuse ;  /* 0x000000c615b67220 */ /* 0x080fe40000410000 */
[----:B------:R-:W-:Y:S02]  /*9140*/  FFMA.FTZ R198, R22, R198, R197 ;  /* 0x000000c616c67223 */ /* 0x000fe400000100c5 */
[----:B------:R-:W-:Y:S02]  /*9150*/  FMUL.FTZ R195, R144, R195 ;  /* 0x000000c390c37220 */ /* 0x000fe40000410000 */
[----:B------:R-:W-:Y:S02]  /*9160*/  FFMA.FTZ R185, R24, R196, R185 ;  /* 0x000000c418b97223 */ /* 0x000fe400000100b9 */
[----:B0-----:R-:W-:-:S02]  /*9170*/  FMUL.FTZ R179, R52, R128 ;  /* 0x0000008034b37220 */ /* 0x001fc40000410000 */
[----:B------:R-:W-:Y:S02]  /*9180*/  FFMA.FTZ R199, R22, R199, -R182 ;  /* 0x000000c716c77223 */ /* 0x000fe400000108b6 */
[----:B------:R-:W-:Y:S02]  /*9190*/  FMUL.FTZ R196, R144, R179 ;  /* 0x000000b390c47220 */ /* 0x000fe40000410000 */
[----:B------:R-:W-:Y:S01]  /*91a0*/  FADD.FTZ R198, R195, R198 ;  /* 0x000000c6c3c67221 */ /* 0x000fe20000010000 */
[----:B------:R0:W-:Y:S01]  /*91b0*/  STS [R178.X4+0x2700], R181 ;  /* 0x002700b5b2007388 */ /* 0x0001e20000004800 */
[----:B------:R-:W-:Y:S02]  /*91c0*/  FADD.FTZ R199, R196, R199 ;  /* 0x000000c7c4c77221 */ /* 0x000fe40000010000 */
[C---:B0-----:R-:W-:Y:S02]  /*91d0*/  FMUL.FTZ R178, R19.reuse, R198 ;  /* 0x000000c613b27220 */ /* 0x041fe40000410000 */
[----:B------:R-:W-:-:S02]  /*91e0*/  FMUL.FTZ R181, R19, R199 ;  /* 0x000000c713b57220 */ /* 0x000fc40000410000 */
[C---:B------:R-:W-:Y:S02]  /*91f0*/  FFMA.FTZ R199, R20.reuse, R199, -R178 ;  /* 0x000000c714c77223 */ /* 0x040fe400000108b2 */
[-C--:B------:R-:W-:Y:S02]  /*9200*/  FMUL.FTZ R178, R49, R125.reuse ;  /* 0x0000007d31b27220 */ /* 0x080fe40000410000 */
[----:B------:R-:W-:Y:S02]  /*9210*/  FFMA.FTZ R184, R20, R198, R181 ;  /* 0x000000c614b87223 */ /* 0x000fe400000100b5 */
[----:B------:R-:W-:Y:S02]  /*9220*/  FMUL.FTZ R198, R50, R125 ;  /* 0x0000007d32c67220 */ /* 0x000fe40000410000 */
[----:B------:R-:W-:Y:S02]  /*9230*/  FMUL.FTZ R197, R143, R178 ;  /* 0x000000b28fc57220 */ /* 0x000fe40000410000 */
[----:B------:R-:W-:-:S02]  /*9240*/  FMUL.FTZ R182, R21, R183 ;  /* 0x000000b715b67220 */ /* 0x000fc40000410000 */
[----:B------:R-:W-:Y:S02]  /*9250*/  FMUL.FTZ R198, R143, R198 ;  /* 0x000000c68fc67220 */ /* 0x000fe40000410000 */
[----:B------:R-:W-:Y:S02]  /*9260*/  FADD.FTZ R184, R197, R184 ;  /* 0x000000b8c5b87221 */ /* 0x000fe40000010000 */
[-C--:B------:R-:W-:Y:S02]  /*9270*/  FMUL.FTZ R179, R21, R185.reuse ;  /* 0x000000b915b37220 */ /* 0x080fe40000410000 */
[----:B------:R-:W-:Y:S02]  /*9280*/  FFMA.FTZ R182, R22, R185, R182 ;  /* 0x000000b916b67223 */ /* 0x000fe400000100b6 */
[----:B------:R-:W-:Y:S02]  /*9290*/  FADD.FTZ R199, R198, R199 ;  /* 0x000000c7c6c77221 */ /* 0x000fe40000010000 */
[----:B------:R-:W-:Y:S01]  /*92a0*/  FMUL.FTZ R181, R17, R184 ;  /* 0x000000b811b57220 */ /* 0x000fe20000410000 */
[----:B------:R0:W-:Y:S01]  /*92b0*/  STS [R175.X4+0x2780], R180 ;  /* 0x002780b4af007388 */ /* 0x0001e20000004800 */
[----:B------:R-:W-:-:S02]  /*92c0*/  FFMA.FTZ R179, R22, R183, -R179 ;  /* 0x000000b716b37223 */ /* 0x000fc400000108b3 */
[----:B------:R-:W-:Y:S02]  /*92d0*/  FMUL.FTZ R178, R19, R182 ;  /* 0x000000b613b27220 */ /* 0x000fe40000410000 */
[-C--:B------:R-:W-:Y:S02]  /*92e0*/  FFMA.FTZ R183, R18, R199.reuse, -R181 ;  /* 0x000000c712b77223 */ /* 0x080fe400000108b5 */
[----:B------:R-:W-:Y:S02]  /*92f0*/  FMUL.FTZ R181, R17, R199 ;  /* 0x000000c711b57220 */ /* 0x000fe40000410000 */
[-C--:B------:R-:W-:Y:S02]  /*9300*/  FMUL.FTZ R199, R47, R124.reuse ;  /* 0x0000007c2fc77220 */ /* 0x080fe40000410000 */
[----:B0-----:R-:W-:Y:S02]  /*9310*/  FMUL.FTZ R175, R48, R124 ;  /* 0x0000007c30af7220 */ /* 0x001fe40000410000 */
[----:B------:R-:W-:-:S02]  /*9320*/  FFMA.FTZ R178, R20, R179, -R178 ;  /* 0x000000b314b27223 */ /* 0x000fc400000108b2 */
[----:B------:R-:W-:Y:S02]  /*9330*/  FMUL.FTZ R179, R19, R179 ;  /* 0x000000b313b37220 */ /* 0x000fe40000410000 */
[----:B------:R-:W-:Y:S02]  /*9340*/  FMUL.FTZ R200, R142, R175 ;  /* 0x000000af8ec87220 */ /* 0x000fe40000410000 */
[----:B------:R-:W-:Y:S02]  /*9350*/  FFMA.FTZ R184, R18, R184, R181 ;  /* 0x000000b812b87223 */ /* 0x000fe400000100b5 */
[----:B------:R-:W-:Y:S02]  /*9360*/  FMUL.FTZ R199, R142, R199 ;  /* 0x000000c78ec77220 */ /* 0x000fe40000410000 */
[----:B------:R-:W-:Y:S02]  /*9370*/  FFMA.FTZ R179, R20, R182, R179 ;  /* 0x000000b614b37223 */ /* 0x000fe400000100b3 */
[----:B------:R-:W-:-:S02]  /*9380*/  FMUL.FTZ R175, R17, R178 ;  /* 0x000000b211af7220 */ /* 0x000fc40000410000 */
[----:B------:R-:W-:Y:S02]  /*9390*/  FADD.FTZ R183, R200, R183 ;  /* 0x000000b7c8b77221 */ /* 0x000fe40000010000 */
[----:B------:R-:W-:Y:S01]  /*93a0*/  FADD.FTZ R184, R199, R184 ;  /* 0x000000b8c7b87221 */ /* 0x000fe20000010000 */
[----:B------:R0:W-:Y:S01]  /*93b0*/  STS [R174.X4+0x2800], R177 ;  /* 0x002800b1ae007388 */ /* 0x0001e20000004800 */
[-C--:B------:R-:W-:Y:S02]  /*93c0*/  FMUL.FTZ R181, R17, R179.reuse ;  /* 0x000000b311b57220 */ /* 0x080fe40000410000 */
[----:B------:R-:W-:Y:S02]  /*93d0*/  FFMA.FTZ R175, R18, R179, R175 ;  /* 0x000000b312af7223 */ /* 0x000fe400000100af */
[----:B------:R-:W-:Y:S02]  /*93e0*/  FMUL.FTZ R179, R15, R183 ;  /* 0x000000b70fb37220 */ /* 0x000fe40000410000 */
[----:B------:R-:W-:-:S02]  /*93f0*/  FMUL.FTZ R202, R46, R123 ;  /* 0x0000007b2eca7220 */ /* 0x000fc40000410000 */
[----:B0-----:R-:W-:Y:S02]  /*9400*/  FMUL.FTZ R174, R45, R123 ;  /* 0x0000007b2dae7220 */ /* 0x001fe40000410000 */
[----:B------:R-:W-:Y:S02]  /*9410*/  FMUL.FTZ R177, R15, R184 ;  /* 0x000000b80fb17220 */ /* 0x000fe40000410000 */
[----:B------:R-:W-:Y:S02]  /*9420*/  FFMA.FTZ R181, R18, R178, -R181 ;  /* 0x000000b212b57223 */ /* 0x000fe400000108b5 */
[C---:B------:R-:W-:Y:S02]  /*9430*/  FFMA.FTZ R184, R16.reuse, R184, R179 ;  /* 0x000000b810b87223 */ /* 0x040fe400000100b3 */
[----:B------:R-:W-:Y:S02]  /*9440*/  FMUL.FTZ R201, R141, R174 ;  /* 0x000000ae8dc97220 */ /* 0x000fe40000410000 */
[----:B------:R-:W-:-:S02]  /*9450*/  FFMA.FTZ R183, R16, R183, -R177 ;  /* 0x000000b710b77223 */ /* 0x000fc400000108b1 */
[----:B------:R-:W-:Y:S02]  /*9460*/  FMUL.FTZ R202, R141, R202 ;  /* 0x000000ca8dca7220 */ /* 0x000fe40000410000 */
[----:B------:R-:W-:Y:S02]  /*9470*/  FMUL.FTZ R177, R15, R181 ;  /* 0x000000b50fb17220 */ /* 0x000fe40000410000 */
[----:B------:R-:W-:Y:S02]  /*9480*/  FADD.FTZ R184, R201, R184 ;  /* 0x000000b8c9b87221 */ /* 0x000fe40000010000 */
[----:B------:R-:W-:Y:S01]  /*9490*/  FADD.FTZ R183, R202, R183 ;  /* 0x000000b7cab77221 */ /* 0x000fe20000010000 */
[----:B------:R0:W-:Y:S01]  /*94a0*/  STS [R171.X4+0x2880], R176 ;  /* 0x002880b0ab007388 */ /* 0x0001e20000004800 */
[-C--:B------:R-:W-:Y:S02]  /*94b0*/  FMUL.FTZ R174, R15, R175.reuse ;  /* 0x000000af0fae7220 */ /* 0x080fe40000410000 */
[----:B------:R-:W-:-:S02]  /*94c0*/  FFMA.FTZ R177, R16, R175, R177 ;  /* 0x000000af10b17223 */ /* 0x000fc400000100b1 */
[-C--:B------:R-:W-:Y:S02]  /*94d0*/  FMUL.FTZ R175, R13, R183.reuse ;  /* 0x000000b70daf7220 */ /* 0x080fe40000410000 */
[----:B------:R-:W-:Y:S02]  /*94e0*/  FMUL.FTZ R203, R43, R122 ;  /* 0x0000007a2bcb7220 */ /* 0x000fe40000410000 */
[-C--:B0-----:R-:W-:Y:S02]  /*94f0*/  FMUL.FTZ R171, R13, R184.reuse ;  /* 0x000000b80dab7220 */ /* 0x081fe40000410000 */
[C---:B------:R-:W-:Y:S02]  /*9500*/  FFMA.FTZ R184, R14.reuse, R184, R175 ;  /* 0x000000b80eb87223 */ /* 0x040fe400000100af */
[----:B------:R-:W-:Y:S02]  /*9510*/  FFMA.FTZ R183, R14, R183, -R171 ;  /* 0x000000b70eb77223 */ /* 0x000fe400000108ab */
[----:B------:R-:W-:-:S02]  /*9520*/  FMUL.FTZ R171, R44, R122 ;  /* 0x0000007a2cab7220 */ /* 0x000fc40000410000 */
[----:B------:R-:W-:Y:S02]  /*9530*/  FMUL.FTZ R203, R140, R203 ;  /* 0x000000cb8ccb7220 */ /* 0x000fe40000410000 */
[----:B------:R-:W-:Y:S02]  /*9540*/  FFMA.FTZ R174, R16, R181, -R174 ;  /* 0x000000b510ae7223 */ /* 0x000fe400000108ae */
[----:B------:R-:W-:Y:S02]  /*9550*/  FMUL.FTZ R175, R13, R177 ;  /* 0x000000b10daf7220 */ /* 0x000fe40000410000 */
[----:B------:R-:W-:Y:S02]  /*9560*/  FMUL.FTZ R204, R140, R171 ;  /* 0x000000ab8ccc7220 */ /* 0x000fe40000410000 */
[----:B------:R-:W-:Y:S02]  /*9570*/  FADD.FTZ R184, R203, R184 ;  /* 0x000000b8cbb87221 */ /* 0x000fe40000010000 */
[----:B------:R-:W-:-:S02]  /*9580*/  FFMA.FTZ R175, R14, R174, -R175 ;  /* 0x000000ae0eaf7223 */ /* 0x000fc400000108af */
[----:B------:R-:W-:Y:S02]  /*9590*/  FMUL.FTZ R174, R13, R174 ;  /* 0x000000ae0dae7220 */ /* 0x000fe40000410000 */
[----:B------:R-:W-:Y:S02]  /*95a0*/  FADD.FTZ R183, R204, R183 ;  /* 0x000000b7ccb77221 */ /* 0x000fe40000010000 */
[----:B------:R-:W-:Y:S02]  /*95b0*/  FMUL.FTZ R171, R11, R184 ;  /* 0x000000b80bab7220 */ /* 0x000fe40000410000 */
[----:B------:R-:W-:Y:S01]  /*95c0*/  FMUL.FTZ R206, R42, R121 ;  /* 0x000000792ace7220 */ /* 0x000fe20000410000 */
[----:B------:R0:W-:Y:S01]  /*95d0*/  STS [R170.X4+0x2900], R173 ;  /* 0x002900adaa007388 */ /* 0x0001e20000004800 */
[----:B------:R-:W-:Y:S02]  /*95e0*/  FFMA.FTZ R174, R14, R177, R174 ;  /* 0x000000b10eae7223 */ /* 0x000fe400000100ae */
[----:B------:R-:W-:-:S02]  /*95f0*/  FFMA.FTZ R177, R12, R183, -R171 ;  /* 0x000000b70cb17223 */ /* 0x000fc400000108ab */
[----:B------:R-:W-:Y:S02]  /*9600*/  FMUL.FTZ R183, R11, R183 ;  /* 0x000000b70bb77220 */ /* 0x000fe40000410000 */
[----:B------:R-:W-:Y:S02]  /*9610*/  FMUL.FTZ R206, R139, R206 ;  /* 0x000000ce8bce7220 */ /* 0x000fe40000410000 */
[----:B0-----:R-:W-:Y:S02]  /*9620*/  FMUL.FTZ R170, R41, R121 ;  /* 0x0000007929aa7220 */ /* 0x001fe40000410000 */
[----:B------:R-:W-:Y:S02]  /*9630*/  FFMA.FTZ R184, R12, R184, R183 ;  /* 0x000000b80cb87223 */ /* 0x000fe400000100b7 */
[----:B------:R-:W-:Y:S02]  /*9640*/  FMUL.FTZ R171, R11, R174 ;  /* 0x000000ae0bab7220 */ /* 0x000fe40000410000 */
[----:B------:R-:W-:-:S02]  /*9650*/  FMUL.FTZ R205, R139, R170 ;  /* 0x000000aa8bcd7220 */ /* 0x000fc40000410000 */
[----:B------:R-:W-:Y:S02]  /*9660*/  FADD.FTZ R177, R206, R177 ;  /* 0x000000b1ceb17221 */ /* 0x000fe40000010000 */
[-C--:B------:R-:W-:Y:S02]  /*9670*/  FMUL.FTZ R173, R11, R175.reuse ;  /* 0x000000af0bad7220 */ /* 0x080fe40000410000 */
[----:B------:R-:W-:Y:S02]  /*9680*/  FFMA.FTZ R171, R12, R175, -R171 ;  /* 0x000000af0cab7223 */ /* 0x000fe400000108ab */
[----:B------:R-:W-:Y:S02]  /*9690*/  FADD.FTZ R184, R205, R184 ;  /* 0x000000b8cdb87221 */ /* 0x000fe40000010000 */
[----:B------:R-:W-:Y:S02]  /*96a0*/  FMUL.FTZ R175, R9, R177 ;  /* 0x000000b109af7220 */ /* 0x000fe40000410000 */
[----:B------:R-:W-:Y:S01]  /*96b0*/  FMUL.FTZ R207, R39, R120 ;  /* 0x0000007827cf7220 */ /* 0x000fe20000410000 */
[----:B------:R0:W-:Y:S01]  /*96c0*/  STS [R167.X4+0x2980], R172 ;  /* 0x002980aca7007388 */ /* 0x0001e20000004800 */
[----:B------:R-:W-:-:S02]  /*96d0*/  FMUL.FTZ R170, R9, R184 ;  /* 0x000000b809aa7220 */ /* 0x000fc40000410000 */
[----:B------:R-:W-:Y:S02]  /*96e0*/  FFMA.FTZ R184, R10, R184, R175 ;  /* 0x000000b80ab87223 */ /* 0x000fe400000100af */
[----:B------:R-:W-:Y:S02]  /*96f0*/  FMUL.FTZ R207, R138, R207 ;  /* 0x000000cf8acf7220 */ /* 0x000fe40000410000 */
[----:B0-----:R-:W-:Y:S02]  /*9700*/  FMUL.FTZ R167, R40, R120 ;  /* 0x0000007828a77220 */ /* 0x001fe40000410000 */
[----:B------:R-:W-:Y:S02]  /*9710*/  FFMA.FTZ R177, R10, R177, -R170 ;  /* 0x000000b10ab17223 */ /* 0x000fe400000108aa */
[----:B------:R-:W-:Y:S02]  /*9720*/  FMUL.FTZ R208, R138, R167 ;  /* 0x000000a78ad07220 */ /* 0x000fe40000410000 */
[----:B------:R-:W-:Y:S01]  /*9730*/  FADD.FTZ R184, R207, R184 ;  /* 0x000000b8cfb87221 */ /* 0x000fe20000010000 */
[----:B------:R0:W-:Y:S01]  /*9740*/  STS [R166.X4+0x2a00], R169 ;  /* 0x002a00a9a6007388 */ /* 0x0001e20000004800 */
[----:B------:R-:W-:-:S02]  /*9750*/  FADD.FTZ R177, R208, R177 ;  /* 0x000000b1d0b17221 */ /* 0x000fc40000010000 */
[CC--:B0-----:R-:W-:Y:S02]  /*9760*/  FMUL.FTZ R166, R7.reuse, R184.reuse ;  /* 0x000000b807a67220 */ /* 0x0c1fe40000410000 */
[-C--:B------:R-:W-:Y:S02]  /*9770*/  FMUL.FTZ R169, R7, R177.reuse ;  /* 0x000000b107a97220 */ /* 0x080fe40000410000 */
[C---:B------:R-:W-:Y:S02]  /*9780*/  FFMA.FTZ R177, R8.reuse, R177, -R166 ;  /* 0x000000b108b17223 */ /* 0x040fe400000108a6 */
[-C--:B------:R-:W-:Y:S02]  /*9790*/  FMUL.FTZ R166, R37, R119.reuse ;  /* 0x0000007725a67220 */ /* 0x080fe40000410000 */
[----:B------:R-:W-:Y:S02]  /*97a0*/  FFMA.FTZ R184, R8, R184, R169 ;  /* 0x000000b808b87223 */ /* 0x000fe400000100a9 */
[----:B------:R-:W-:-:S02]  /*97b0*/  FMUL.FTZ R210, R38, R119 ;  /* 0x0000007726d27220 */ /* 0x000fc40000410000 */
[----:B------:R-:W-:Y:S02]  /*97c0*/  FMUL.FTZ R209, R137, R166 ;  /* 0x000000a689d17220 */ /* 0x000fe40000410000 */
[----:B------:R-:W-:Y:S02]  /*97d0*/  FFMA.FTZ R173, R12, R174, R173 ;  /* 0x000000ae0cad7223 */ /* 0x000fe400000100ad */
[----:B------:R-:W-:Y:S02]  /*97e0*/  FMUL.FTZ R170, R9, R171 ;  /* 0x000000ab09aa7220 */ /* 0x000fe40000410000 */
[----:B------:R-:W-:Y:S02]  /*97f0*/  FMUL.FTZ R210, R137, R210 ;  /* 0x000000d289d27220 */ /* 0x000fe40000410000 */
[----:B------:R-:W-:Y:S02]  /*9800*/  FADD.FTZ R184, R209, R184 ;  /* 0x000000b8d1b87221 */ /* 0x000fe40000010000 */
[----:B------:R-:W-:-:S02]  /*9810*/  FMUL.FTZ R167, R9, R173 ;  /* 0x000000ad09a77220 */ /* 0x000fc40000410000 */
[----:B------:R-:W-:Y:S02]  /*9820*/  FFMA.FTZ R170, R10, R173, R170 ;  /* 0x000000ad0aaa7223 */ /* 0x000fe400000100aa */
[----:B------:R-:W-:Y:S02]  /*9830*/  FADD.FTZ R177, R210, R177 ;  /* 0x000000b1d2b17221 */ /* 0x000fe40000010000 */
[----:B------:R-:W-:Y:S01]  /*9840*/  FMUL.FTZ R169, R5, R184 ;  /* 0x000000b805a97220 */ /* 0x000fe20000410000 */
[----:B------:R0:W-:Y:S01]  /*9850*/  STS [R63.X4+0x2a80], R168 ;  /* 0x002a80a83f007388 */ /* 0x0001e20000004800 */
[----:B------:R-:W-:Y:S02]  /*9860*/  FFMA.FTZ R167, R10, R171, -R167 ;  /* 0x000000ab0aa77223 */ /* 0x000fe400000108a7 */
[----:B------:R-:W-:Y:S02]  /*9870*/  FMUL.FTZ R166, R7, R170 ;  /* 0x000000aa07a67220 */ /* 0x000fe40000410000 */
[----:B------:R-:W-:-:S02]  /*9880*/  FFMA.FTZ R171, R6, R177, -R169 ;  /* 0x000000b106ab7223 */ /* 0x000fc400000108a9 */
[----:B------:R-:W-:Y:S02]  /*9890*/  FMUL.FTZ R177, R5, R177 ;  /* 0x000000b105b17220 */ /* 0x000fe40000410000 */
[-C--:B------:R-:W-:Y:S02]  /*98a0*/  FMUL.FTZ R211, R35, R118.reuse ;  /* 0x0000007623d37220 */ /* 0x080fe40000410000 */
[----:B0-----:R-:W-:Y:S02]  /*98b0*/  FMUL.FTZ R63, R36, R118 ;  /* 0x00000076243f7220 */ /* 0x001fe40000410000 */
[-C--:B------:R-:W-:Y:S02]  /*98c0*/  FFMA.FTZ R166, R8, R167.reuse, -R166 ;  /* 0x000000a708a67223 */ /* 0x080fe400000108a6 */
[----:B------:R-:W-:Y:S02]  /*98d0*/  FMUL.FTZ R167, R7, R167 ;  /* 0x000000a707a77220 */ /* 0x000fe40000410000 */
[----:B------:R-:W-:-:S02]  /*98e0*/  FFMA.FTZ R184, R6, R184, R177 ;  /* 0x000000b806b87223 */ /* 0x000fc400000100b1 */
[C---:B------:R-:W-:Y:S02]  /*98f0*/  FMUL.FTZ R211, R136.reuse, R211 ;  /* 0x000000d388d37220 */ /* 0x040fe40000410000 */
[----:B------:R-:W-:Y:S01]  /*9900*/  FMUL.FTZ R212, R136, R63 ;  /* 0x0000003f88d47220 */ /* 0x000fe20000410000 */
[----:B------:R-:W-:Y:S01]  /*9910*/  ISETP.NE.AND P1, PT, R153, RZ, PT ;  /* 0x000000ff9900720c */ /* 0x000fe20003f25270 */
[----:B------:R-:W-:Y:S02]  /*9920*/  FFMA.FTZ R167, R8, R170, R167 ;  /* 0x000000aa08a77223 */ /* 0x000fe400000100a7 */
[----:B------:R-:W-:Y:S02]  /*9930*/  FMUL.FTZ R63, R5, R166 ;  /* 0x000000a6053f7220 */ /* 0x000fe40000410000 */
[----:B------:R-:W-:Y:S02]  /*9940*/  FADD.FTZ R184, R211, R184 ;  /* 0x000000b8d3b87221 */ /* 0x000fe40000010000 */
[----:B------:R-:W-:Y:S01]  /*9950*/  FADD.FTZ R171, R212, R171 ;  /* 0x000000abd4ab7221 */ /* 0x000fe20000010000 */
[----:B------:R0:W-:Y:S01]  /*9960*/  STS [R62.X4+0x2b00], R65 ;  /* 0x002b00413e007388 */ /* 0x0001e20000004800 */
[----:B------:R-:W-:-:S02]  /*9970*/  FMUL.FTZ R169, R5, R167 ;  /* 0x000000a705a97220 */ /* 0x000fc40000410000 */
[----:B------:R-:W-:Y:S02]  /*9980*/  FFMA.FTZ R63, R6, R167, R63 ;  /* 0x000000a7063f7223 */ /* 0x000fe4000001003f */
[C---:B------:R-:W-:Y:S02]  /*9990*/  FMUL.FTZ R167, R3.reuse, R171 ;  /* 0x000000ab03a77220 */ /* 0x040fe40000410000 */
[-C--:B------:R-:W-:Y:S02]  /*99a0*/  FMUL.FTZ R214, R34, R117.reuse ;  /* 0x0000007522d67220 */ /* 0x080fe40000410000 */
[----:B0-----:R-:W-:Y:S02]  /*99b0*/  FMUL.FTZ R65, R3, R184 ;  /* 0x000000b803417220 */ /* 0x001fe40000410000 */
[----:B------:R-:W-:Y:S01]  /*99c0*/  FMUL.FTZ R62, R33, R117 ;  /* 0x00000075213e7220 */ /* 0x000fe20000410000 */
[----:B------:R0:W-:Y:S01]  /*99d0*/  STS [R61.X4+0x2b80], R164 ;  /* 0x002b80a43d007388 */ /* 0x0001e20000004800 */
[----:B------:R-:W-:-:S02]  /*99e0*/  FFMA.FTZ R169, R6, R166, -R169 ;  /* 0x000000a606a97223 */ /* 0x000fc400000108a9 */
[C---:B------:R-:W-:Y:S02]  /*99f0*/  FFMA.FTZ R171, R4.reuse, R171, -R65 ;  /* 0x000000ab04ab7223 */ /* 0x040fe40000010841 */
[----:B------:R-:W-:Y:S02]  /*9a00*/  FFMA.FTZ R184, R4, R184, R167 ;  /* 0x000000b804b87223 */ /* 0x000fe400000100a7 */
[C---:B------:R-:W-:Y:S02]  /*9a10*/  FMUL.FTZ R213, R135.reuse, R62 ;  /* 0x0000003e87d57220 */ /* 0x040fe40000410000 */
[----:B------:R-:W-:Y:S01]  /*9a20*/  FMUL.FTZ R214, R135, R214 ;  /* 0x000000d687d67220 */ /* 0x000fe20000410000 */
[----:B0-----:R-:W-:Y:S01]  /*9a30*/  MOV R164, UR31 ;  /* 0x0000001f00a47c02 */ /* 0x001fe20008000f00 */
[----:B------:R-:W-:Y:S01]  /*9a40*/  STS [R60.X4+0x2c00], R155 ;  /* 0x002c009b3c007388 */ /* 0x000fe20000004800 */
[----:B------:R-:W-:Y:S02]  /*9a50*/  FMUL.FTZ R62, R3, R169 ;  /* 0x000000a9033e7220 */ /* 0x000fe40000410000 */
[----:B------:R-:W-:Y:S01]  /*9a60*/  FADD.FTZ R167, R213, R184 ;  /* 0x000000b8d5a77221 */ /* 0x000fe20000010000 */
[----:B------:R-:W-:Y:S01]  /*9a70*/  STS [R154.X4+0x2c80], R157 ;  /* 0x002c809d9a007388 */ /* 0x000fe20000004800 */
[----:B------:R-:W-:Y:S01]  /*9a80*/  FADD.FTZ R171, R214, R171 ;  /* 0x000000abd6ab7221 */ /* 0x000fe20000010000 */
[----:B------:R-:W-:-:S02]  /*9a90*/  LEA R164, R164, UR7, 0x8 ;  /* 0x00000007a4a47c11 */ /* 0x000fc4000f8e40ff */
[----:B------:R0:W-:Y:S01]  /*9aa0*/  STS [R71.X4+0x2d00], R156 ;  /* 0x002d009c47007388 */ /* 0x0001e20000004800 */
[----:B------:R-:W-:Y:S01]  /*9ab0*/  @P1 IADD3 R164, R153, 0x200, RZ ;  /* 0x0000020099a41810 */ /* 0x000fe20007ffe0ff */
[-C--:B------:R-:W-:Y:S02]  /*9ac0*/  FMUL.FTZ R65, R3, R63.reuse ;  /* 0x0000003f03417220 */ /* 0x080fe40000410000 */
[----:B------:R-:W-:Y:S01]  /*9ad0*/  STS [R111.X4+0x2d80], R158 ;  /* 0x002d809e6f007388 */ /* 0x000fe20000004800 */
[----:B------:R-:W-:-:S03]  /*9ae0*/  FFMA.FTZ R61, R4, R63, R62 ;  /* 0x0000003f043d7223 */ /* 0x000fc6000001003e */
[----:B------:R-:W-:Y:S01]  /*9af0*/  STS [R110.X4+0x2e00], R159 ;  /* 0x002e009f6e007388 */ /* 0x000fe20000004800 */
[----:B------:R-:W-:Y:S01]  /*9b00*/  FMUL.FTZ R62, R0, R167 ;  /* 0x000000a7003e7220 */ /* 0x000fe20000410000 */
[----:B0-----:R-:W-:Y:S01]  /*9b10*/  SHF.L.U32 R71, R164, 0x3, RZ ;  /* 0x00000003a4477819 */ /* 0x001fe200000006ff */
[----:B------:R-:W-:Y:S01]  /*9b20*/  FMUL.FTZ R63, R0, R171 ;  /* 0x000000ab003f7220 */ /* 0x000fe20000410000 */
[----:B------:R0:W-:Y:S04]  /*9b30*/  STS [R66.X4+0x2e80], R163 ;  /* 0x002e80a342007388 */ /* 0x0001e80000004800 */
[----:B------:R1:W-:Y:S01]  /*9b40*/  STS [R70.X4+0x2f00], R161 ;  /* 0x002f00a146007388 */ /* 0x0003e20000004800 */
[----:B------:R-:W-:-:S03]  /*9b50*/  FFMA.FTZ R65, R4, R169, -R65 ;  /* 0x000000a904417223 */ /* 0x000fc60000010841 */
[----:B------:R1:W-:Y:S01]  /*9b60*/  STS [R69.X4+0x2f80], R160 ;  /* 0x002f80a045007388 */ /* 0x0003e20000004800 */
[----:B------:R-:W-:-:S03]  /*9b70*/  FFMA.FTZ R62, R2, R171, -R62 ;  /* 0x000000ab023e7223 */ /* 0x000fc6000001083e */
[----:B------:R1:W-:Y:S01]  /*9b80*/  STS [R68.X4+0x3000], R165 ;  /* 0x003000a544007388 */ /* 0x0003e20000004800 */
[----:B------:R-:W-:-:S03]  /*9b90*/  FFMA.FTZ R63, R2, R167, R63 ;  /* 0x000000a7023f7223 */ /* 0x000fc6000001003f */
        /* <DEDUP_REMOVED lines=34> */
[----:B------:R0:W-:Y:S04]  /*9dc0*/  STS.64 [R71+0x8c60], R126 ;  /* 0x008c607e47007388 */ /* 0x0001e80000000a00 */
[----:B------:R-:W-:Y:S01]  /*9dd0*/  BAR.SYNC.DEFER_BLOCKING 0x0 ;  /* 0x0000000000007b1d */ /* 0x000fe20000010000 */
[----:B------:R-:W-:-:S13]  /*9de0*/  ISETP.NE.AND P0, PT, R153, 0x3f, PT ;  /* 0x0000003f9900780c */ /* 0x000fda0003f05270 */
[----:B------:R1:W1:Y:S01]  /*9df0*/  @P0 LDS.64 R110, [R153.X8+0x9c68] ;  /* 0x009c6800996e0984 */ /* 0x0002620000008a00 */
[C---:B0-----:R-:W-:Y:S01]  /*9e00*/  FMUL.FTZ R66, R0.reuse, R65 ;  /* 0x0000004100427220 */ /* 0x041fe20000410000 */
[----:B------:R-:W-:Y:S01]  /*9e10*/  BSSY B0, `(.L_x_6002) ;  /* 0x0000011000007945 */ /* 0x000fe20003800000 */
[-C--:B------:R-:W-:Y:S02]  /*9e20*/  FMUL.FTZ R60, R0, R61.reuse ;  /* 0x0000003d003c7220 */ /* 0x080fe40000410000 */
[C---:B------:R-:W-:Y:S02]  /*9e30*/  FFMA.FTZ R61, R2.reuse, R61, R66 ;  /* 0x0000003d023d7223 */ /* 0x040fe40000010042 */
[----:B------:R-:W-:Y:S01]  /*9e40*/  FFMA.FTZ R60, R2, R65, -R60 ;  /* 0x00000041023c7223 */ /* 0x000fe2000001083c */
[----:B------:R-:W-:Y:S05]  /*9e50*/  @P0 BRA `(.L_x_6003) ;  /* 0x000000c000000947 */ /* 0x000fea0003800000 */
[----:B--234-:R-:W-:Y:S01]  /*9e60*/  ULDC UR32, c[0x0][0x174] ;  /* 0x00005d0000207ab9 */ /* 0x01cfe20000000800 */
        /* <DEDUP_REMOVED lines=11> */
.L_x_6003:
[----:B--234-:R-:W-:Y:S05]  /*9f20*/  BSYNC B0 ;  /* 0x0000000000007941 */ /* 0x01cfea0003800000 */
.L_x_6002:
[----:B------:R-:W-:Y:S01]  /*9f30*/  UISETP.GE.AND UP0, UPT, UR26, 0x2, UPT ;  /* 0x000000021a00788c */ /* 0x000fe2000bf06270 */
[-C--:B------:R-:W-:Y:S01]  /*9f40*/  FMUL.FTZ R65, R31, R116.reuse ;  /* 0x000000741f417220 */ /* 0x080fe20000410000 */
[----:B01----:R-:W-:Y:S01]  /*9f50*/  MOV R64, UR26 ;  /* 0x0000001a00407c02 */ /* 0x003fe20008000f00 */
[----:B------:R-:W-:Y:S02]  /*9f60*/  FMUL.FTZ R215, R32, R116 ;  /* 0x0000007420d77220 */ /* 0x000fe40000410000 */
[C---:B------:R-:W-:Y:S01]  /*9f70*/  FMUL.FTZ R216, R134.reuse, R65 ;  /* 0x0000004186d87220 */ /* 0x040fe20000410000 */
[----:B------:R-:W-:Y:S01]  /*9f80*/  PLOP3.LUT P0, PT, PT, PT, UP0, 0x80, 0x0 ;  /* 0x000000000000781c */ /* 0x000fe20003f0f008 */
[----:B------:R-:W-:Y:S01]  /*9f90*/  FMUL.FTZ R215, R134, R215 ;  /* 0x000000d786d77220 */ /* 0x000fe20000410000 */
[----:B------:R-:W-:Y:S01]  /*9fa0*/  MOV R65, c[0x0][0x16c] ;  /* 0x00005b0000417a02 */ /* 0x000fe20000000f00 */
[----:B------:R-:W-:Y:S01]  /*9fb0*/  FADD.FTZ R63, R216, R63 ;  /* 0x0000003fd83f7221 */ /* 0x000fe20000010000 */
[----:B------:R-:W-:Y:S01]  /*9fc0*/  ISETP.NE.OR P0, PT, R230, RZ, !P0 ;  /* 0x000000ffe600720c */ /* 0x000fe20004705670 */
[----:B------:R-:W-:-:S05]  /*9fd0*/  FADD.FTZ R62, R215, R62 ;  /* 0x0000003ed73e7221 */ /* 0x000fca0000010000 */
[----:B------:R0:W-:Y:S07]  /*9fe0*/  STS.128 [R153.X16+0x8450], R60 ;  /* 0x0084503c99007388 */ /* 0x0001ee000000cc00 */
[----:B------:R-:W-:-:S05]  /*9ff0*/  @!P0 IADD3 R64, R64, -0x2, RZ ;  /* 0xfffffffe40408810 */ /* 0x000fca0007ffe0ff */
[----:B------:R-:W-:Y:S01]  /*a000*/  @!P0 IMAD R64, R64, R65, UR7 ;  /* 0x0000000740408e24 */ /* 0x000fe2000f8e0241 */
[----:B------:R-:W-:Y:S02]  /*a010*/  HFMA2.MMA R65, -RZ, RZ, 0, 9.5367431640625e-07 ;  /* 0x00000010ff417435 */ /* 0x000fe400000001ff */
[----:B0-----:R-:W-:Y:S01]  /*a020*/  HFMA2.MMA R60, -RZ, RZ, 1.875, 0 ;  /* 0x3f800000ff3c7435 */ /* 0x001fe200000001ff */
[----:B------:R-:W-:Y:S01]  /*a030*/  MOV R61, RZ ;  /* 0x000000ff003d7202 */ /* 0x000fe20000000f00 */
[----:B------:R-:W-:-:S06]  /*a040*/  CS2R R62, SRZ ;  /* 0x00000000003e7805 */ /* 0x000fcc000001ff00 */
        /* <DEDUP_REMOVED lines=52> */
.L_x_6114:
        /* <DEDUP_REMOVED lines=70> */
.L_x_6115:
        /* <DEDUP_REMOVED lines=20> */
[----:B-----5:R-:W-:Y:S05]  /*a930*/  CALL.REL.NOINC `($__internal_142_$__cuda_sm70_shflsync_idx_p) ;  /* 0x0000a40000007944 */ /* 0x020fea0003c00000 */
.L_x_6008:
[----:B------:R-:W-:Y:S05]  /*a940*/  BRA.CONV ~URZ, `(.L_x_6009) ;  /* 0x000000537f007947 */ /* 0x000fea000b800000 */
[----:B-1----:R-:W-:Y:S01]  /*a950*/  HFMA2.MMA R66, -RZ, RZ, 0, 1.847743988037109375e-06 ;  /* 0x0000001fff427435 */ /* 0x002fe200000001ff */
[----:B------:R-:W-:Y:S02]  /*a960*/  MOV R64, R69 ;  /* 0x0000004500407202 */ /* 0x000fe40000000f00 */
[----:B------:R-:W-:-:S02]  /*a970*/  MOV R247, 0xffffffff ;  /* 0xffffffff00f77802 */ /* 0x000fc40000000f00 */
[----:B------:R-:W-:Y:S02]  /*a980*/  MOV R65, 0xa9a0 ;  /* 0x0000a9a000417802 */ /* 0x000fe40000000f00 */
[----:B0----5:R-:W-:Y:S05]  /*a990*/  CALL.REL.NOINC `($__internal_142_$__cuda_sm70_shflsync_idx_p) ;  /* 0x0000a3a000007944 */ /* 0x021fea0003c00000 */
.L_x_6009:
[----:B------:R-:W-:Y:S05]  /*a9a0*/  BRA.CONV ~URZ, `(.L_x_6010) ;  /* 0x000000537f007947 */ /* 0x000fea000b800000 */
[----:B-1----:R-:W-:Y:S01]  /*a9b0*/  HFMA2.MMA R66, -RZ, RZ, 0, 1.847743988037109375e-06 ;  /* 0x0000001fff427435 */ /* 0x002fe200000001ff */
[----:B------:R-:W-:Y:S02]  /*a9c0*/  MOV R64, R67 ;  /* 0x0000004300407202 */ /* 0x000fe40000000f00 */
[----:B------:R-:W-:Y:S02]  /*a9d0*/  MOV R247, 0xffffffff ;  /* 0xffffffff00f77802 */ /* 0x000fe40000000f00 */
[----:B------:R-:W-:Y:S02]  /*a9e0*/  MOV R65, 0xaa00 ;  /* 0x0000aa0000417802 */ /* 0x000fe40000000f00 */
[----:B0----5:R-:W-:Y:S05]  /*a9f0*/  CALL.REL.NOINC `($__internal_142_$__cuda_sm70_shflsync_idx_p) ;  /* 0x0000a34000007944 */ /* 0x021fea0003c00000 */
.L_x_6010:
[----:B------:R-:W-:Y:S05]  /*aa00*/  BRA.CONV ~URZ, `(.L_x_6011) ;  /* 0x000000537f007947 */ /* 0x000fea000b800000 */
[----:B-1----:R-:W-:Y:S01]  /*aa10*/  HFMA2.MMA R66, -RZ, RZ, 0, 1.847743988037109375e-06 ;  /* 0x0000001fff427435 */ /* 0x002fe200000001ff */
[----:B------:R-:W-:Y:S02]  /*aa20*/  MOV R64, R68 ;  /* 0x0000004400407202 */ /* 0x000fe40000000f00 */
[----:B------:R-:W-:Y:S02]  /*aa30*/  MOV R247, 0xffffffff ;  /* 0xffffffff00f77802 */ /* 0x000fe40000000f00 */
[----:B------:R-:W-:-:S02]  /*aa40*/  MOV R65, 0xaa60 ;  /* 0x0000aa6000417802 */ /* 0x000fc40000000f00 */
[----:B0----5:R-:W-:Y:S05]  /*aa50*/  CALL.REL.NOINC `($__internal_142_$__cuda_sm70_shflsync_idx_p) ;  /* 0x0000a2e000007944 */ /* 0x021fea0003c00000 */
.L_x_6011:
        /* <DEDUP_REMOVED lines=9> */
.L_x_6116:
        /* <DEDUP_REMOVED lines=23> */
.L_x_6005:
[----:B0-----:R-:W-:Y:S05]  /*ac60*/  BSYNC B0 ;  /* 0x0000000000007941 */ /* 0x001fea0003800000 */
.L_x_6004:
[----:B------:R-:W-:Y:S02]  /*ac70*/  WARPSYNC 0xffffffff ;  /* 0xffffffff00007948 */ /* 0x000fe40003800000 */
[----:B------:R-:W-:Y:S01]  /*ac80*/  BAR.SYNC.DEFER_BLOCKING 0x0 ;  /* 0x0000000000007b1d */ /* 0x000fe20000010000 */
[-C--:B-1---5:R-:W-:Y:S02]  /*ac90*/  FMUL.FTZ R63, R0, R185.reuse ;  /* 0x000000b9003f7220 */ /* 0x0a2fe40000410000 */
[C---:B------:R-:W-:Y:S02]  /*aca0*/  FMUL.FTZ R65, R2.reuse, R185 ;  /* 0x000000b902417220 */ /* 0x040fe40000410000 */
[----:B------:R-:W-:Y:S01]  /*acb0*/  FFMA.FTZ R63, R2, R184, -R63 ;  /* 0x000000b8023f7223 */ /* 0x000fe2000001083f */
[----:B------:R-:W-:Y:S01]  /*acc0*/  ULDC UR28, c[0x0][0x174] ;  /* 0x00005d00001c7ab9 */ /* 0x000fe20000000800 */
[----:B------:R-:W-:Y:S01]  /*acd0*/  BSSY B0, `(.L_x_6013) ;  /* 0x00001b0000007945 */ /* 0x000fe20003800000 */
[----:B------:R-:W-:Y:S01]  /*ace0*/  UISETP.GE.AND UP0, UPT, UR26, UR28, UPT ;  /* 0x0000001c1a00728c */ /* 0x000fe2000bf06270 */
[----:B------:R-:W-:Y:S01]  /*acf0*/  FADD.FTZ R63, R182, R63 ;  /* 0x0000003fb63f7221 */ /* 0x000fe20000010000 */
[----:B------:R-:W-:-:S04]  /*ad00*/  USHF.L.U32 UR28, UR7, 0x4, URZ ;  /* 0x00000004071c7899 */ /* 0x000fc8000800063f */
[----:B------:R-:W-:-:S04]  /*ad10*/  PLOP3.LUT P0, PT, PT, PT, UP0, 0x80, 0x0 ;  /* 0x000000000000781c */ /* 0x000fc80003f0f008 */
[----:B------:R-:W-:Y:S01]  /*ad20*/  ISETP.NE.OR P0, PT, R230, RZ, P0 ;  /* 0x000000ffe600720c */ /* 0x000fe20000705670 */
[----:B------:R-:W0:Y:S02]  /*ad30*/  LDS.64 R60, [R153.X16+0x8458] ;  /* 0x00845800993c7984 */ /* 0x000e24000000ca00 */
[C---:B0-----:R-:W-:Y:S02]  /*ad40*/  FMUL.FTZ R69, R127.reuse, R61 ;  /* 0x0000003d7f457220 */ /* 0x041fe40000410000 */
[-C--:B------:R-:W-:Y:S02]  /*ad50*/  FMUL.FTZ R127, R127, R60.reuse ;  /* 0x0000003c7f7f7220 */ /* 0x080fe40000410000 */
[----:B------:R-:W-:Y:S02]  /*ad60*/  FFMA.FTZ R69, R126, R60, -R69 ;  /* 0x0000003c7e457223 */ /* 0x000fe40000010845 */
[----:B------:R-:W-:Y:S02]  /*ad70*/  FFMA.FTZ R60, -R0, R184, -R65 ;  /* 0x000000b8003c7223 */ /* 0x000fe40000010941 */
[----:B------:R-:W-:-:S02]  /*ad80*/  FMUL.FTZ R65, R3, -R63 ;  /* 0x8000003f03417220 */ /* 0x000fc40000410000 */
[----:B------:R-:W-:Y:S02]  /*ad90*/  FADD.FTZ R60, -R183, R60 ;  /* 0x0000003cb73c7221 */ /* 0x000fe40000010100 */
[----:B------:R-:W-:Y:S02]  /*ada0*/  FFMA.FTZ R61, R126, R61, R127 ;  /* 0x0000003d7e3d7223 */ /* 0x000fe4000001007f */
[-C--:B------:R-:W-:Y:S02]  /*adb0*/  FMUL.FTZ R62, R3, -R60.reuse ;  /* 0x8000003c033e7220 */ /* 0x080fe40000410000 */
[----:B------:R-:W-:Y:S02]  /*adc0*/  FFMA.FTZ R64, R4, R60, R65 ;  /* 0x0000003c04407223 */ /* 0x000fe40000010041 */
[C---:B------:R-:W-:Y:S02]  /*add0*/  FMUL.FTZ R60, R0.reuse, -R110 ;  /* 0x8000006e003c7220 */ /* 0x040fe40000410000 */
[----:B------:R-:W-:-:S02]  /*ade0*/  FMUL.FTZ R65, R0, R111 ;  /* 0x0000006f00417220 */ /* 0x000fc40000410000 */
[----:B------:R-:W-:Y:S02]  /*adf0*/  FFMA.FTZ R63, R4, R63, -R62 ;  /* 0x0000003f043f7223 */ /* 0x000fe4000001083e */
[C---:B------:R-:W-:Y:S02]  /*ae00*/  FFMA.FTZ R62, R2.reuse, -R111, R60 ;  /* 0x8000006f023e7223 */ /* 0x040fe4000001003c */
        /* <DEDUP_REMOVED lines=8> */
[-C--:B------:R-:W-:Y:S02]  /*ae90*/  FMUL.FTZ R67, R5, -R63.reuse ;  /* 0x8000003f05437220 */ /* 0x080fe40000410000 */
[----:B------:R-:W-:-:S02]  /*aea0*/  FFMA.FTZ R63, R6, R63, -R65 ;  /* 0x0000003f063f7223 */ /* 0x000fc40000010841 */
[----:B------:R-:W-:Y:S02]  /*aeb0*/  FFMA.FTZ R64, R6, R64, R67 ;  /* 0x0000004006407223 */ /* 0x000fe40000010043 */
[C---:B------:R-:W-:Y:S02]  /*aec0*/  FMUL.FTZ R65, R5.reuse, -R62 ;  /* 0x8000003e05417220 */ /* 0x040fe40000410000 */
[-C--:B------:R-:W-:Y:S02]  /*aed0*/  FMUL.FTZ R67, R5, -R60.reuse ;  /* 0x8000003c05437220 */ /* 0x080fe40000410000 */
[----:B------:R-:W-:Y:S02]  /*aee0*/  FADD.FTZ R64, -R179, R64 ;  /* 0x00000040b3407221 */ /* 0x000fe40000010100 */
[----:B------:R-:W-:Y:S02]  /*aef0*/  FADD.FTZ R63, R178, R63 ;  /* 0x0000003fb23f7221 */ /* 0x000fe40000010000 */
[----:B------:R-:W-:-:S02]  /*af00*/  FFMA.FTZ R60, R6, R60, -R65 ;  /* 0x0000003c063c7223 */ /* 0x000fc40000010841 */
[----:B------:R-:W-:Y:S02]  /*af10*/  FFMA.FTZ R62, R6, R62, R67 ;  /* 0x0000003e063e7223 */ /* 0x000fe40000010043 */
[CC--:B------:R-:W-:Y:S02]  /*af20*/  FMUL.FTZ R65, R7.reuse, -R64.reuse ;  /* 0x8000004007417220 */ /* 0x0c0fe40000410000 */
[CC--:B------:R-:W-:Y:S02]  /*af30*/  FMUL.FTZ R67, R7.reuse, -R63.reuse ;  /* 0x8000003f07437220 */ /* 0x0c0fe40000410000 */
[C---:B------:R-:W-:Y:S02]  /*af40*/  FFMA.FTZ R63, R8.reuse, R63, -R65 ;  /* 0x0000003f083f7223 */ /* 0x040fe40000010841 */
[----:B------:R-:W-:Y:S02]  /*af50*/  FFMA.FTZ R64, R8, R64, R67 ;  /* 0x0000004008407223 */ /* 0x000fe40000010043 */
        /* <DEDUP_REMOVED lines=104> */
[----:B------:R-:W-:Y:S02]  /*b5e0*/  FFMA.FTZ R62, R28, R62, R67 ;  /* 0x0000003e1c3e7223 */ /* 0x000fe40000010043 */
[----:B------:R-:W-:Y:S02]  /*b5f0*/  FADD.FTZ R224, R224, R61 ;  /* 0x0000003de0e07221 */ /* 0x000fe40000010000 */
[----:B------:R-:W-:Y:S02]  /*b600*/  FFMA.FTZ R60, R28, R60, -R65 ;  /* 0x0000003c1c3c7223 */ /* 0x000fe40000010841 */
[C---:B------:R-:W-:Y:S02]  /*b610*/  FMUL.FTZ R65, R29.reuse, -R64 ;  /* 0x800000401d417220 */ /* 0x040fe40000410000 */
[----:B------:R-:W-:-:S02]  /*b620*/  FMUL.FTZ R67, R29, -R63 ;  /* 0x8000003f1d437220 */ /* 0x000fc40000410000 */
[----:B------:R-:W-:Y:S02]  /*b630*/  FADD.FTZ R186, R186, R69 ;  /* 0x00000045baba7221 */ /* 0x000fe40000010000 */
[C---:B------:R-:W-:Y:S02]  /*b640*/  FMUL.FTZ R61, R29.reuse, -R62 ;  /* 0x8000003e1d3d7220 */ /* 0x040fe40000410000 */
[C---:B------:R-:W-:Y:S02]  /*b650*/  FMUL.FTZ R69, R29.reuse, R224 ;  /* 0x000000e01d457220 */ /* 0x040fe40000410000 */
[C---:B------:R-:W-:Y:S02]  /*b660*/  FFMA.FTZ R63, R30.reuse, R63, -R65 ;  /* 0x0000003f1e3f7223 */ /* 0x040fe40000010841 */
[----:B------:R-:W-:Y:S02]  /*b670*/  FFMA.FTZ R66, R30, R64, R67 ;  /* 0x000000401e427223 */ /* 0x000fe40000010043 */
[----:B------:R-:W-:-:S02]  /*b680*/  FMUL.FTZ R65, R29, -R60 ;  /* 0x8000003c1d417220 */ /* 0x000fc40000410000 */
[C---:B------:R-:W-:Y:S01]  /*b690*/  FFMA.FTZ R64, R30.reuse, R60, -R61 ;  /* 0x0000003c1e407223 */ /* 0x040fe2000001083d */
[----:B------:R-:W-:Y:S01]  /*b6a0*/  HFMA2.MMA R61, -RZ, RZ, 0, 0 ;  /* 0x00000000ff3d7435 */ /* 0x000fe200000001ff */
[CC--:B------:R-:W-:Y:S01]  /*b6b0*/  FFMA.FTZ R68, R30.reuse, R186.reuse, -R69 ;  /* 0x000000ba1e447223 */ /* 0x0c0fe20000010845 */
[----:B------:R-:W-:Y:S01]  /*b6c0*/  MOV R60, 0x3f800000 ;  /* 0x3f800000003c7802 */ /* 0x000fe20000000f00 */
[----:B------:R-:W-:Y:S02]  /*b6d0*/  FMUL.FTZ R69, R29, R186 ;  /* 0x000000ba1d457220 */ /* 0x000fe40000410000 */
[----:B------:R-:W-:Y:S02]  /*b6e0*/  FADD.FTZ R67, -R155, R66 ;  /* 0x000000429b437221 */ /* 0x000fe40000010100 */
[----:B------:R-:W-:Y:S02]  /*b6f0*/  FFMA.FTZ R65, R30, R62, R65 ;  /* 0x0000003e1e417223 */ /* 0x000fe40000010041 */
[----:B------:R-:W-:-:S02]  /*b700*/  FADD.FTZ R66, R154, R63 ;  /* 0x0000003f9a427221 */ /* 0x000fc40000010000 */
[----:B------:R-:W-:Y:S01]  /*b710*/  CS2R R62, SRZ ;  /* 0x00000000003e7805 */ /* 0x000fe2000001ff00 */
[----:B------:R-:W-:Y:S02]  /*b720*/  FFMA.FTZ R69, R30, R224, R69 ;  /* 0x000000e01e457223 */ /* 0x000fe40000010045 */
[----:B------:R-:W-:Y:S02]  /*b730*/  FADD.FTZ R187, R187, R68 ;  /* 0x00000044bbbb7221 */ /* 0x000fe40000010000 */
[----:B------:R-:W-:Y:S01]  /*b740*/  FADD.FTZ R188, R188, R69 ;  /* 0x00000045bcbc7221 */ /* 0x000fe20000010000 */
[----:B------:R-:W0:Y:S01]  /*b750*/  @!P0 LDS.128 R60, [UR28+0x9e60] ;  /* 0x009e601cff3c8984 */ /* 0x000e220008000c00 */
[----:B------:R-:W-:Y:S01]  /*b760*/  FMUL.FTZ R69, R27, R187 ;  /* 0x000000bb1b457220 */ /* 0x000fe20000410000 */
[----:B------:R-:W-:Y:S02]  /*b770*/  ISETP.GT.U32.AND P0, PT, R153, 0x1f, PT ;  /* 0x0000001f9900780c */ /* 0x000fe40003f04070 */
[----:B------:R1:W-:Y:S01]  /*b780*/  STS.128 [R153.X16+0x8860], R64 ;  /* 0x0088604099007388 */ /* 0x0003e2000000cc00 */
[----:B------:R-:W-:-:S04]  /*b790*/  FFMA.FTZ R68, R28, R188, R69 ;  /* 0x000000bc1c447223 */ /* 0x000fc80000010045 */
[----:B------:R-:W-:Y:S02]  /*b7a0*/  FADD.FTZ R189, R189, R68 ;  /* 0x00000044bdbd7221 */ /* 0x000fe40000010000 */
[----:B-1----:R-:W-:-:S04]  /*b7b0*/  FMUL.FTZ R64, R27, R188 ;  /* 0x000000bc1b407220 */ /* 0x002fc80000410000 */
        /* <DEDUP_REMOVED lines=101> */
.L_x_6117:
[----:B------:R-:W-:Y:S05]  /*be10*/  BRA.DIV ~URZ, `(.L_x_6016) ;  /* 0x000080c27f007947 */ /* 0x000fea000b800000 */
[----:B------:R-:W2:Y:S04]  /*be20*/  SHFL.DOWN PT, R69, R69, 0x1, 0x1f ;  /* 0x08201f0045457f89 */ /* 0x000ea800000e0000 */
[----:B0-----:R0:W3:Y:S04]  /*be30*/  SHFL.DOWN PT, R127, R68, 0x1, 0x1f ;  /* 0x08201f00447f7f89 */ /* 0x0010e800000e0000 */
[----:B------:R0:W4:Y:S02]  /*be40*/  SHFL.DOWN PT, R64, R70, 0x1, 0x1f ;  /* 0x08201f0046407f89 */ /* 0x00012400000e0000 */
.L_x_6118:
        /* <DEDUP_REMOVED lines=13> */
.L_x_6018:
[----:B------:R-:W-:Y:S05]  /*bf20*/  BSYNC B1 ;  /* 0x0000000000017941 */ /* 0x000fea0003800000 */
.L_x_6017:
[----:B------:R-:W-:Y:S01]  /*bf30*/  ISETP.GT.U32.AND P0, PT, R230, 0x1d, PT ;  /* 0x0000001de600780c */ /* 0x000fe20003f04070 */
[----:B------:R-:W-:Y:S05]  /*bf40*/  BRA.DIV ~URZ, `(.L_x_6019) ;  /* 0x000080f27f007947 */ /* 0x000fea000b800000 */
[----:B-1----:R1:W0:Y:S04]  /*bf50*/  SHFL.DOWN PT, R67, R71, 0x2, 0x1f ;  /* 0x08401f0047437f89 */ /* 0x00222800000e0000 */
[----:B--2---:R1:W2:Y:S04]  /*bf60*/  SHFL.DOWN PT, R69, R240, 0x2, 0x1f ;  /* 0x08401f00f0457f89 */ /* 0x0042a800000e0000 */
[----:B0-----:R1:W0:Y:S04]  /*bf70*/  SHFL.DOWN PT, R70, R68, 0x2, 0x1f ;  /* 0x08401f0044467f89 */ /* 0x00122800000e0000 */
[----:B----4-:R1:W4:Y:S02]  /*bf80*/  SHFL.DOWN PT, R64, R126, 0x2, 0x1f ;  /* 0x08401f007e407f89 */ /* 0x01032400000e0000 */
.L_x_6119:
        /* <DEDUP_REMOVED lines=13> */
.L_x_6021:
[----:B------:R-:W-:Y:S05]  /*c060*/  BSYNC B1 ;  /* 0x0000000000017941 */ /* 0x000fea0003800000 */
.L_x_6020:
[----:B------:R-:W-:Y:S01]  /*c070*/  ISETP.GT.U32.AND P0, PT, R230, 0x1b, PT ;  /* 0x0000001be600780c */ /* 0x000fe20003f04070 */
[----:B------:R-:W-:Y:S10]  /*c080*/  BRA.DIV ~URZ, `(.L_x_6022) ;  /* 0x000081827f007947 */ /* 0x000ff4000b800000 */
[----:B------:R1:W4:Y:S02]  /*c090*/  SHFL.DOWN PT, R67, R71, 0x4, 0x1f ;  /* 0x08801f0047437f89 */ /* 0x00032400000e0000 */
.L_x_6120:
[----:B------:R-:W-:Y:S05]  /*c0a0*/  BRA.DIV ~URZ, `(.L_x_6023) ;  /* 0x000081e27f007947 */ /* 0x000fea000b800000 */
[----:B--2---:R2:W1:Y:S04]  /*c0b0*/  SHFL.DOWN PT, R69, R240, 0x4, 0x1f ;  /* 0x08801f00f0457f89 */ /* 0x00446800000e0000 */
[----:B0-----:R2:W0:Y:S04]  /*c0c0*/  SHFL.DOWN PT, R70, R68, 0x4, 0x1f ;  /* 0x08801f0044467f89 */ /* 0x00142800000e0000 */
[----:B----4-:R2:W4:Y:S02]  /*c0d0*/  SHFL.DOWN PT, R64, R126, 0x4, 0x1f ;  /* 0x08801f007e407f89 */ /* 0x01052400000e0000 */
.L_x_6121:
        /* <DEDUP_REMOVED lines=13> */
.L_x_6025:
[----:B------:R-:W-:Y:S05]  /*c1b0*/  BSYNC B1 ;  /* 0x0000000000017941 */ /* 0x000fea0003800000 */
.L_x_6024:
[----:B------:R-:W-:Y:S01]  /*c1c0*/  ISETP.GT.U32.AND P0, PT, R230, 0x17, PT ;  /* 0x00000017e600780c */ /* 0x000fe20003f04070 */
[----:B------:R-:W-:Y:S05]  /*c1d0*/  BRA.DIV ~URZ, `(.L_x_6026) ;  /* 0x000082127f007947 */ /* 0x000fea000b800000 */
[----:B------:R2:W4:Y:S04]  /*c1e0*/  SHFL.DOWN PT, R67, R71, 0x8, 0x1f ;  /* 0x09001f0047437f89 */ /* 0x00052800000e0000 */
[----:B-1----:R2:W1:Y:S04]  /*c1f0*/  SHFL.DOWN PT, R69, R240, 0x8, 0x1f ;  /* 0x09001f00f0457f89 */ /* 0x00246800000e0000 */
[----:B0-----:R2:W0:Y:S04]  /*c200*/  SHFL.DOWN PT, R70, R68, 0x8, 0x1f ;  /* 0x09001f0044467f89 */ /* 0x00142800000e0000 */
[----:B----4-:R2:W4:Y:S02]  /*c210*/  SHFL.DOWN PT, R64, R126, 0x8, 0x1f ;  /* 0x09001f007e407f89 */ /* 0x01052400000e0000 */
.L_x_6122:
        /* <DEDUP_REMOVED lines=13> */
.L_x_6028:
[----:B------:R-:W-:Y:S05]  /*c2f0*/  BSYNC B1 ;  /* 0x0000000000017941 */ /* 0x000fea0003800000 */
.L_x_6027:
[----:B------:R-:W-:Y:S01]  /*c300*/  ISETP.GT.U32.AND P0, PT, R230, 0xf, PT ;  /* 0x0000000fe600780c */ /* 0x000fe20003f04070 */
[----:B------:R-:W-:Y:S10]  /*c310*/  BRA.DIV ~URZ, `(.L_x_6029) ;  /* 0x000082a27f007947 */ /* 0x000ff4000b800000 */
[----:B------:R2:W4:Y:S02]  /*c320*/  SHFL.DOWN PT, R67, R71, 0x10, 0x1f ;  /* 0x0a001f0047437f89 */ /* 0x00052400000e0000 */
.L_x_6123:
[----:B------:R-:W-:Y:S05]  /*c330*/  BRA.DIV ~URZ, `(.L_x_6030) ;  /* 0x000083027f007947 */ /* 0x000fea000b800000 */
[----:B-1----:R1:W2:Y:S04]  /*c340*/  SHFL.DOWN PT, R69, R240, 0x10, 0x1f ;  /* 0x0a001f00f0457f89 */ /* 0x0022a800000e0000 */
[----:B0-----:R1:W0:Y:S04]  /*c350*/  SHFL.DOWN PT, R70, R68, 0x10, 0x1f ;  /* 0x0a001f0044467f89 */ /* 0x00122800000e0000 */
[----:B----4-:R1:W4:Y:S02]  /*c360*/  SHFL.DOWN PT, R64, R126, 0x10, 0x1f ;  /* 0x0a001f007e407f89 */ /* 0x01032400000e0000 */
.L_x_6124:
        /* <DEDUP_REMOVED lines=13> */
.L_x_6032:
[----:B------:R-:W-:Y:S05]  /*c440*/  BSYNC B1 ;  /* 0x0000000000017941 */ /* 0x000fea0003800000 */
.L_x_6031:
        /* <DEDUP_REMOVED lines=20> */
.L_x_6125:
        /* <DEDUP_REMOVED lines=21> */
.L_x_6035:
[----:B------:R-:W-:Y:S05]  /*c6e0*/  BSYNC B1 ;  /* 0x0000000000017941 */ /* 0x000fea0003800000 */
.L_x_6034:
        /* <DEDUP_REMOVED lines=14> */
.L_x_6014:
[----:B0-----:R-:W-:Y:S05]  /*c7d0*/  BSYNC B0 ;  /* 0x0000000000007941 */ /* 0x001fea0003800000 */
.L_x_6013:
[----:B------:R-:W-:Y:S02]  /*c7e0*/  WARPSYNC 0xffffffff ;  /* 0xffffffff00007948 */ /* 0x000fe40003800000 */
[----:B------:R-:W-:Y:S01]  /*c7f0*/  BAR.SYNC.DEFER_BLOCKING 0x0 ;  /* 0x0000000000007b1d */ /* 0x000fe20000010000 */
[C---:B------:R-:W-:Y:S02]  /*c800*/  SHF.L.U32 R66, R153.reuse, 0x4, RZ ;  /* 0x0000000499427819 */ /* 0x040fe400000006ff */
[C---:B------:R-:W-:Y:S02]  /*c810*/  ISETP.NE.AND P0, PT, R153.reuse, RZ, PT ;  /* 0x000000ff9900720c */ /* 0x040fe40003f05270 */
[C---:B------:R-:W-:Y:S01]  /*c820*/  IADD3 R70, R153.reuse, 0x5c0, RZ ;  /* 0x000005c099467810 */ /* 0x040fe20007ffe0ff */
[----:B------:R-:W-:Y:S01]  /*c830*/  BSSY B0, `(.L_x_6036) ;  /* 0x00002c0000007945 */ /* 0x000fe20003800000 */
[----:B------:R-:W-:Y:S01]  /*c840*/  IADD3 R126, R153, 0x640, RZ ;  /* 0x00000640997e7810 */ /* 0x000fe20007ffe0ff */
[----:B------:R-:W0:Y:S08]  /*c850*/  LDS.64 R64, [R66+0x8868] ;  /* 0x0088680042407984 */ /* 0x000e300000000a00 */
[----:B------:R1:W-:Y:S01]  /*c860*/  @!P0 STS.128 [UR28+0x9e60], R60 ;  /* 0x009e603cff008988 */ /* 0x0003e20008000c1c */
[----:B------:R-:W-:-:S02]  /*c870*/  ULDC UR28, c[0x0][0x168] ;  /* 0x00005a00001c7ab9 */ /* 0x000fc40000000800 */
[----:B------:R-:W-:Y:S01]  /*c880*/  UIADD3 UR28, -UR27, UR28, URZ ;  /* 0x0000001c1b1c7290 */ /* 0x000fe2000fffe13f */
[CC--:B0-----:R-:W-:Y:S02]  /*c890*/  FMUL.FTZ R67, R64.reuse, -R111.reuse ;  /* 0x8000006f40437220 */ /* 0x0c1fe40000410000 */
[C---:B------:R-:W-:Y:S02]  /*c8a0*/  FMUL.FTZ R111, R65.reuse, -R111 ;  /* 0x8000006f416f7220 */ /* 0x040fe40000410000 */
[-C--:B------:R-:W-:Y:S02]  /*c8b0*/  FFMA.FTZ R68, R65, R110.reuse, R67 ;  /* 0x0000006e41447223 */ /* 0x080fe40000010043 */
[----:B------:R-:W-:Y:S01]  /*c8c0*/  FFMA.FTZ R67, R64, R110, -R111 ;  /* 0x0000006e40437223 */ /* 0x000fe2000001086f */
[----:B------:R-:W-:Y:S01]  /*c8d0*/  IADD3 R110, R153, 0x600, RZ ;  /* 0x00000600996e7810 */ /* 0x000fe20007ffe0ff */
[----:B------:R-:W-:Y:S02]  /*c8e0*/  FADD.FTZ R185, -R185, R68 ;  /* 0x00000044b9b97221 */ /* 0x000fe40000010100 */
[----:B------:R-:W-:-:S02]  /*c8f0*/  FADD.FTZ R67, R184, R67 ;  /* 0x00000043b8437221 */ /* 0x000fc40000010000 */
[C---:B------:R-:W-:Y:S02]  /*c900*/  FMUL.FTZ R65, R0.reuse, -R185 ;  /* 0x800000b900417220 */ /* 0x040fe40000410000 */
[-C--:B------:R-:W-:Y:S02]  /*c910*/  FMUL.FTZ R0, R0, -R67.reuse ;  /* 0x8000004300007220 */ /* 0x080fe40000410000 */
[C---:B------:R-:W-:Y:S02]  /*c920*/  FFMA.FTZ R65, R2.reuse, R67, -R65 ;  /* 0x0000004302417223 */ /* 0x040fe40000010841 */
[-C--:B------:R-:W-:Y:S02]  /*c930*/  FFMA.FTZ R2, R2, R185.reuse, R0 ;  /* 0x000000b902027223 */ /* 0x080fe40000010000 */
[----:B------:R-:W-:Y:S02]  /*c940*/  FMUL.FTZ R0, R134, R116 ;  /* 0x0000007486007220 */ /* 0x000fe40000410000 */
[----:B-1----:R-:W-:-:S02]  /*c950*/  FMUL.FTZ R61, R31, R185 ;  /* 0x000000b91f3d7220 */ /* 0x002fc40000410000 */
[-C--:B------:R-:W-:Y:S02]  /*c960*/  FFMA.FTZ R31, R31, -R0.reuse, R216 ;  /* 0x800000001f1f7223 */ /* 0x080fe400000100d8 */
[C---:B------:R-:W-:Y:S02]  /*c970*/  FFMA.FTZ R0, R32.reuse, -R0, R215 ;  /* 0x8000000020007223 */ /* 0x040fe400000100d7 */
[----:B------:R-:W-:Y:S02]  /*c980*/  FFMA.FTZ R61, R32, R67, R61 ;  /* 0x00000043203d7223 */ /* 0x000fe4000001003d */
[----:B------:R-:W-:Y:S02]  /*c990*/  FMUL.FTZ R32, R67, UR34 ;  /* 0x0000002243207c20 */ /* 0x000fe40008410000 */
[----:B------:R-:W-:Y:S02]  /*c9a0*/  FADD.FTZ R182, R182, R65 ;  /* 0x00000041b6b67221 */ /* 0x000fe40000010000 */
[----:B------:R-:W-:-:S02]  /*c9b0*/  FFMA.FTZ R60, R185, UR33, -R32 ;  /* 0x00000021b93c7c23 */ /* 0x000fc40008010820 */
[----:B------:R-:W-:Y:S02]  /*c9c0*/  FMUL.FTZ R32, R185, UR34 ;  /* 0x00000022b9207c20 */ /* 0x000fe40008410000 */
[----:B------:R-:W-:Y:S02]  /*c9d0*/  FMUL.FTZ R60, R31, R60 ;  /* 0x0000003c1f3c7220 */ /* 0x000fe40000410000 */
[----:B------:R-:W-:Y:S02]  /*c9e0*/  FFMA.FTZ R63, R67, UR33, R32 ;  /* 0x00000021433f7c23 */ /* 0x000fe40008010020 */
[----:B------:R-:W-:Y:S02]  /*c9f0*/  FADD.FTZ R32, -R183, R2 ;  /* 0x00000002b7207221 */ /* 0x000fe40000010100 */
[----:B------:R-:W-:Y:S02]  /*ca00*/  FFMA.FTZ R60, R0, R63, R60 ;  /* 0x0000003f003c7223 */ /* 0x000fe4000001003c */
        /* <DEDUP_REMOVED lines=12> */
[----:B------:R-:W-:-:S02]  /*cad0*/  FFMA.FTZ R60, R32, UR33, -R63 ;  /* 0x00000021203c7c23 */ /* 0x000fc4000801083f */
[----:B------:R-:W-:Y:S02]  /*cae0*/  FMUL.FTZ R63, R32, UR34 ;  /* 0x00000022203f7c20 */ /* 0x000fe40008410000 */
[----:B------:R-:W-:Y:S02]  /*caf0*/  FMUL.FTZ R60, R33, R60 ;  /* 0x0000003c213c7220 */ /* 0x000fe40000410000 */
[----:B------:R-:W-:Y:S02]  /*cb00*/  FFMA.FTZ R63, R182, UR33, R63 ;  /* 0x00000021b63f7c23 */ /* 0x000fe4000801003f */
[----:B------:R-:W-:Y:S02]  /*cb10*/  FADD.FTZ R181, -R181, R62 ;  /* 0x0000003eb5b57221 */ /* 0x000fe40000010100 */
[-C--:B------:R-:W-:Y:S02]  /*cb20*/  FMUL.FTZ R62, R32, R117.reuse ;  /* 0x00000075203e7220 */ /* 0x080fe40000410000 */
[----:B------:R-:W-:-:S02]  /*cb30*/  FMUL.FTZ R182, R182, R117 ;  /* 0x00000075b6b67220 */ /* 0x000fc40000410000 */
[-C--:B------:R-:W-:Y:S02]  /*cb40*/  FMUL.FTZ R185, R185, R116.reuse ;  /* 0x00000074b9b97220 */ /* 0x080fe40000410000 */
[----:B------:R-:W-:Y:S02]  /*cb50*/  FMUL.FTZ R67, R67, R116 ;  /* 0x0000007443437220 */ /* 0x000fe40000410000 */
[----:B------:R-:W-:Y:S02]  /*cb60*/  FFMA.FTZ R60, R4, R63, R60 ;  /* 0x0000003f043c7223 */ /* 0x000fe4000001003c */
[C---:B------:R-:W-:Y:S02]  /*cb70*/  FMUL.FTZ R63, R33.reuse, R62 ;  /* 0x0000003e213f7220 */ /* 0x040fe40000410000 */
[----:B------:R-:W-:Y:S02]  /*cb80*/  FMUL.FTZ R65, R33, R182 ;  /* 0x000000b621417220 */ /* 0x000fe40000410000 */
[----:B------:R-:W-:-:S02]  /*cb90*/  FMUL.FTZ R2, R31, R185 ;  /* 0x000000b91f027220 */ /* 0x000fc40000410000 */
[-C--:B------:R-:W-:Y:S02]  /*cba0*/  FMUL.FTZ R31, R31, R67.reuse ;  /* 0x000000431f1f7220 */ /* 0x080fe40000410000 */
[----:B------:R-:W-:Y:S02]  /*cbb0*/  FADD.FTZ R3, R180, R3 ;  /* 0x00000003b4037221 */ /* 0x000fe40000010000 */
[C---:B------:R-:W-:Y:S02]  /*cbc0*/  FFMA.FTZ R33, R4.reuse, R182, R63 ;  /* 0x000000b604217223 */ /* 0x040fe4000001003f */
[----:B------:R-:W-:Y:S02]  /*cbd0*/  FFMA.FTZ R32, R4, R62, -R65 ;  /* 0x0000003e04207223 */ /* 0x000fe40000010841 */
[----:B------:R-:W-:Y:S02]  /*cbe0*/  FFMA.FTZ R2, R0, R67, R2 ;  /* 0x0000004300027223 */ /* 0x000fe40000010002 */
[----:B------:R-:W-:-:S02]  /*cbf0*/  FMUL.FTZ R4, R5, -R181 ;  /* 0x800000b505047220 */ /* 0x000fc40000410000 */
[----:B------:R-:W-:Y:S01]  /*cc00*/  FFMA.FTZ R0, R0, R185, -R31 ;  /* 0x000000b900007223 */ /* 0x000fe2000001081f */
[----:B------:R-:W-:Y:S01]  /*cc10*/  SHF.L.U32 R31, R153, 0x5, RZ ;  /* 0x00000005991f7819 */ /* 0x000fe200000006ff */
[----:B------:R-:W-:Y:S02]  /*cc20*/  FMUL.FTZ R5, R5, -R3 ;  /* 0x8000000305057220 */ /* 0x000fe40000410000 */
[----:B------:R-:W-:Y:S01]  /*cc30*/  FADD.FTZ R106, R61, R106 ;  /* 0x0000006a3d6a7221 */ /* 0x000fe20000010000 */
[----:B------:R-:W-:Y:S01]  /*cc40*/  LEA.HI.SX32 R31, R31, R31, 0x1b ;  /* 0x0000001f1f1f7211 */ /* 0x000fe200078fdaff */
[C---:B------:R-:W-:Y:S02]  /*cc50*/  FFMA.FTZ R61, R6.reuse, R3, -R4 ;  /* 0x00000003063d7223 */ /* 0x040fe40000010804 */
[----:B------:R-:W-:Y:S02]  /*cc60*/  FFMA.FTZ R4, R6, R181, R5 ;  /* 0x000000b506047223 */ /* 0x000fe40000010005 */
[----:B------:R-:W-:-:S02]  /*cc70*/  FMUL.FTZ R64, R134, R67 ;  /* 0x0000004386407220 */ /* 0x000fc40000410000 */
[----:B------:R-:W-:Y:S02]  /*cc80*/  FMUL.FTZ R6, R136, R118 ;  /* 0x0000007688067220 */ /* 0x000fe40000410000 */
[C---:B------:R-:W-:Y:S01]  /*cc90*/  FMUL.FTZ R5, R35.reuse, R181 ;  /* 0x000000b523057220 */ /* 0x040fe20000410000 */
[----:B------:R0:W-:Y:S01]  /*cca0*/  STS [R31.X4+0x4278], R64 ;  /* 0x004278401f007388 */ /* 0x0001e20000004800 */
[-C--:B------:R-:W-:Y:S02]  /*ccb0*/  FFMA.FTZ R35, R35, -R6.reuse, R211 ;  /* 0x8000000623237223 */ /* 0x080fe400000100d3 */
[C---:B------:R-:W-:Y:S02]  /*ccc0*/  FFMA.FTZ R6, R36.reuse, -R6, R212 ;  /* 0x8000000624067223 */ /* 0x040fe400000100d4 */
[----:B------:R-:W-:Y:S02]  /*ccd0*/  FFMA.FTZ R5, R36, R3, R5 ;  /* 0x0000000324057223 */ /* 0x000fe40000010005 */
[----:B------:R-:W-:-:S02]  /*cce0*/  FFMA.FTZ R112, R34, R117, R112 ;  /* 0x0000007522707223 */ /* 0x000fc40000010070 */
[----:B------:R-:W-:Y:S02]  /*ccf0*/  FMUL.FTZ R36, R3, UR34 ;  /* 0x0000002203247c20 */ /* 0x000fe40008410000 */
[----:B0-----:R-:W-:Y:S02]  /*cd00*/  FFMA.FTZ R64, R135, R34, R60 ;  /* 0x0000002287407223 */ /* 0x001fe4000001003c */
[C---:B------:R-:W-:Y:S02]  /*cd10*/  FMUL.FTZ R34, R181.reuse, UR34 ;  /* 0x00000022b5227c20 */ /* 0x040fe40008410000 */
[----:B------:R-:W-:Y:S02]  /*cd20*/  FADD.FTZ R178, R178, R61 ;  /* 0x0000003db2b27221 */ /* 0x000fe40000010000 */
[C---:B------:R-:W-:Y:S02]  /*cd30*/  FFMA.FTZ R36, R181.reuse, UR33, -R36 ;  /* 0x00000021b5247c23 */ /* 0x040fe40008010824 */
[----:B------:R-:W-:-:S02]  /*cd40*/  FMUL.FTZ R181, R181, R118 ;  /* 0x00000076b5b57220 */ /* 0x000fc40000410000 */
[C---:B------:R-:W-:Y:S02]  /*cd50*/  FFMA.FTZ R61, R3.reuse, UR33, R34 ;  /* 0x00000021033d7c23 */ /* 0x040fe40008010022 */
[----:B------:R-:W-:Y:S02]  /*cd60*/  FMUL.FTZ R3, R3, R118 ;  /* 0x0000007603037220 */ /* 0x000fe40000410000 */
[----:B------:R-:W-:Y:S02]  /*cd70*/  FMUL.FTZ R34, R35, R181 ;  /* 0x000000b523227220 */ /* 0x000fe40000410000 */
[----:B------:R-:W-:Y:S02]  /*cd80*/  FMUL.FTZ R62, R135, R62 ;  /* 0x0000003e873e7220 */ /* 0x000fe40000410000 */
[C---:B------:R-:W-:Y:S02]  /*cd90*/  FMUL.FTZ R36, R35.reuse, R36 ;  /* 0x0000002423247220 */ /* 0x040fe40000410000 */
[----:B------:R-:W-:Y:S01]  /*cda0*/  FMUL.FTZ R60, R35, R3 ;  /* 0x00000003233c7220 */ /* 0x000fe20000410000 */
[----:B------:R0:W-:Y:S01]  /*cdb0*/  STS [R31.X4+0x4274], R62 ;  /* 0x0042743e1f007388 */ /* 0x0001e20000004800 */
[----:B------:R-:W-:-:S02]  /*cdc0*/  FADD.FTZ R4, -R179, R4 ;  /* 0x00000004b3047221 */ /* 0x000fc40000010100 */
[C---:B------:R-:W-:Y:S02]  /*cdd0*/  FFMA.FTZ R35, R6.reuse, R3, R34 ;  /* 0x0000000306237223 */ /* 0x040fe40000010022 */
[C---:B------:R-:W-:Y:S02]  /*cde0*/  FFMA.FTZ R34, R6.reuse, R181, -R60 ;  /* 0x000000b506227223 */ /* 0x040fe4000001083c */
[----:B------:R-:W-:Y:S02]  /*cdf0*/  FFMA.FTZ R36, R6, R61, R36 ;  /* 0x0000003d06247223 */ /* 0x000fe40000010024 */
[----:B------:R-:W-:Y:S02]  /*ce00*/  FMUL.FTZ R6, R137, R119 ;  /* 0x0000007789067220 */ /* 0x000fe40000410000 */
[----:B0-----:R-:W-:Y:S02]  /*ce10*/  FMUL.FTZ R62, R136, R3 ;  /* 0x00000003883e7220 */ /* 0x001fe40000410000 */
[----:B------:R-:W-:-:S02]  /*ce20*/  FMUL.FTZ R3, R7, -R4 ;  /* 0x8000000407037220 */ /* 0x000fc40000410000 */
[----:B------:R-:W-:Y:S01]  /*ce30*/  FMUL.FTZ R61, R37, R4 ;  /* 0x00000004253d7220 */ /* 0x000fe20000410000 */
[----:B------:R-:W-:Y:S01]  /*ce40*/  STS [R31.X4+0x4268], R62 ;  /* 0x0042683e1f007388 */ /* 0x000fe20000004800 */
[----:B------:R-:W-:Y:S02]  /*ce50*/  FMUL.FTZ R7, R7, -R178 ;  /* 0x800000b207077220 */ /* 0x000fe40000410000 */
[-C--:B------:R-:W-:Y:S02]  /*ce60*/  FFMA.FTZ R37, R37, -R6.reuse, R209 ;  /* 0x8000000625257223 */ /* 0x080fe400000100d1 */
[----:B------:R-:W-:Y:S02]  /*ce70*/  FFMA.FTZ R6, R38, -R6, R210 ;  /* 0x8000000626067223 */ /* 0x000fe400000100d2 */
[----:B------:R-:W-:Y:S02]  /*ce80*/  FMUL.FTZ R60, R136, R181 ;  /* 0x000000b5883c7220 */ /* 0x000fe40000410000 */
[----:B------:R-:W-:-:S02]  /*ce90*/  FFMA.FTZ R3, R8, R178, -R3 ;  /* 0x000000b208037223 */ /* 0x000fc40000010803 */
[----:B------:R-:W-:Y:S01]  /*cea0*/  FFMA.FTZ R38, R38, R178, R61 ;  /* 0x000000b226267223 */ /* 0x000fe2000001003d */
[----:B------:R0:W-:Y:S01]  /*ceb0*/  STS [R31.X4+0x426c], R60 ;  /* 0x00426c3c1f007388 */ /* 0x0001e20000004800 */
[----:B------:R-:W-:Y:S02]  /*cec0*/  FFMA.FTZ R8, R8, R4, R7 ;  /* 0x0000000408087223 */ /* 0x000fe40000010007 */
[----:B------:R-:W-:Y:S02]  /*ced0*/  FFMA.FTZ R113, R5, R118, R113 ;  /* 0x0000007605717223 */ /* 0x000fe40000010071 */
[----:B------:R-:W-:Y:S02]  /*cee0*/  FFMA.FTZ R61, R136, R5, R36 ;  /* 0x00000005883d7223 */ /* 0x000fe40000010024 */
[----:B------:R-:W-:Y:S02]  /*cef0*/  FMUL.FTZ R7, R178, UR34 ;  /* 0x00000022b2077c20 */ /* 0x000fe40008410000 */
[----:B------:R-:W-:-:S02]  /*cf00*/  FMUL.FTZ R5, R4, UR34 ;  /* 0x0000002204057c20 */ /* 0x000fc40008410000 */
[C---:B------:R-:W-:Y:S02]  /*cf10*/  FFMA.FTZ R36, R4.reuse, UR33, -R7 ;  /* 0x0000002104247c23 */ /* 0x040fe40008010807 */
[-C--:B0-----:R-:W-:Y:S02]  /*cf20*/  FMUL.FTZ R60, R4, R119.reuse ;  /* 0x00000077043c7220 */ /* 0x081fe40000410000 */
[C---:B------:R-:W-:Y:S02]  /*cf30*/  FFMA.FTZ R5, R178.reuse, UR33, R5 ;  /* 0x00000021b2057c23 */ /* 0x040fe40008010005 */
[----:B------:R-:W-:Y:S02]  /*cf40*/  FMUL.FTZ R178, R178, R119 ;  /* 0x00000077b2b27220 */ /* 0x000fe40000410000 */
[C---:B------:R-:W-:Y:S02]  /*cf50*/  FMUL.FTZ R7, R37.reuse, R60 ;  /* 0x0000003c25077220 */ /* 0x040fe40000410000 */
[----:B------:R-:W-:-:S02]  /*cf60*/  FMUL.FTZ R4, R37, R36 ;  /* 0x0000002425047220 */ /* 0x000fc40000410000 */
[----:B------:R-:W-:Y:S02]  /*cf70*/  FMUL.FTZ R37, R37, R178 ;  /* 0x000000b225257220 */ /* 0x000fe40000410000 */
[----:B------:R-:W-:Y:S02]  /*cf80*/  FADD.FTZ R177, -R177, R8 ;  /* 0x00000008b1b17221 */ /* 0x000fe40000010100 */
[-C--:B------:R-:W-:Y:S02]  /*cf90*/  FMUL.FTZ R62, R137, R60.reuse ;  /* 0x0000003c893e7220 */ /* 0x080fe40000410000 */
[C---:B------:R-:W-:Y:S02]  /*cfa0*/  FFMA.FTZ R37, R6.reuse, R60, -R37 ;  /* 0x0000003c06257223 */ /* 0x040fe40000010825 */
[----:B------:R-:W-:Y:S01]  /*cfb0*/  FFMA.FTZ R60, R6, R5, R4 ;  /* 0x00000005063c7223 */ /* 0x000fe20000010004 */
[----:B------:R-:W-:Y:S01]  /*cfc0*/  STS [R31.X4+0x4264], R62 ;  /* 0x0042643e1f007388 */ /* 0x000fe20000004800 */
[----:B------:R-:W-:-:S02]  /*cfd0*/  FADD.FTZ R3, R176, R3 ;  /* 0x00000003b0037221 */ /* 0x000fc40000010000 */
[-C--:B------:R-:W-:Y:S02]  /*cfe0*/  FMUL.FTZ R4, R9, -R177.reuse ;  /* 0x800000b109047220 */ /* 0x080fe40000410000 */
[-C--:B------:R-:W-:Y:S02]  /*cff0*/  FMUL.FTZ R8, R137, R178.reuse ;  /* 0x000000b289087220 */ /* 0x080fe40000410000 */
[----:B------:R-:W-:Y:S02]  /*d000*/  FFMA.FTZ R36, R6, R178, R7 ;  /* 0x000000b206247223 */ /* 0x000fe40000010007 */
[----:B------:R-:W-:Y:S01]  /*d010*/  FMUL.FTZ R5, R138, R120 ;  /* 0x000000788a057220 */ /* 0x000fe20000410000 */
[----:B------:R0:W-:Y:S01]  /*d020*/  STS [R31.X4+0x4260], R8 ;  /* 0x004260081f007388 */ /* 0x0001e20000004800 */
[----:B------:R-:W-:Y:S02]  /*d030*/  FMUL.FTZ R6, R39, R177 ;  /* 0x000000b127067220 */ /* 0x000fe40000410000 */
[----:B------:R-:W-:-:S02]  /*d040*/  FFMA.FTZ R7, R10, R3, -R4 ;  /* 0x000000030a077223 */ /* 0x000fc40000010804 */
[-C--:B------:R-:W-:Y:S02]  /*d050*/  FFMA.FTZ R39, R39, -R5.reuse, R207 ;  /* 0x8000000527277223 */ /* 0x080fe400000100cf */
[C---:B------:R-:W-:Y:S02]  /*d060*/  FFMA.FTZ R4, R40.reuse, -R5, R208 ;  /* 0x8000000528047223 */ /* 0x040fe400000100d0 */
[-C--:B------:R-:W-:Y:S02]  /*d070*/  FMUL.FTZ R9, R9, -R3.reuse ;  /* 0x8000000309097220 */ /* 0x080fe40000410000 */
[----:B------:R-:W-:Y:S02]  /*d080*/  FFMA.FTZ R5, R40, R3, R6 ;  /* 0x0000000328057223 */ /* 0x000fe40000010006 */
[----:B0-----:R-:W-:Y:S02]  /*d090*/  FMUL.FTZ R8, R3, UR34 ;  /* 0x0000002203087c20 */ /* 0x001fe40008410000 */
[----:B------:R-:W-:-:S02]  /*d0a0*/  FMUL.FTZ R6, R177, UR34 ;  /* 0x00000022b1067c20 */ /* 0x000fc40008410000 */
[----:B------:R-:W-:Y:S02]  /*d0b0*/  FFMA.FTZ R10, R10, R177, R9 ;  /* 0x000000b10a0a7223 */ /* 0x000fe40000010009 */
[----:B------:R-:W-:Y:S02]  /*d0c0*/  FADD.FTZ R174, R174, R7 ;  /* 0x00000007aeae7221 */ /* 0x000fe40000010000 */
[C---:B------:R-:W-:Y:S02]  /*d0d0*/  FFMA.FTZ R8, R177.reuse, UR33, -R8 ;  /* 0x00000021b1087c23 */ /* 0x040fe40008010808 */
[-C--:B------:R-:W-:Y:S02]  /*d0e0*/  FMUL.FTZ R9, R177, R120.reuse ;  /* 0x00000078b1097220 */ /* 0x080fe40000410000 */
[C---:B------:R-:W-:Y:S02]  /*d0f0*/  FFMA.FTZ R7, R3.reuse, UR33, R6 ;  /* 0x0000002103077c23 */ /* 0x040fe40008010006 */
[----:B------:R-:W-:-:S02]  /*d100*/  FMUL.FTZ R3, R3, R120 ;  /* 0x0000007803037220 */ /* 0x000fc40000410000 */
[----:B------:R-:W-:Y:S02]  /*d110*/  FADD.FTZ R40, -R175, R10 ;  /* 0x0000000aaf287221 */ /* 0x000fe40000010100 */
[C---:B------:R-:W-:Y:S02]  /*d120*/  FMUL.FTZ R10, R39.reuse, R9 ;  /* 0x00000009270a7220 */ /* 0x040fe40000410000 */
[C---:B------:R-:W-:Y:S02]  /*d130*/  FMUL.FTZ R8, R39.reuse, R8 ;  /* 0x0000000827087220 */ /* 0x040fe40000410000 */
[----:B------:R-:W-:Y:S02]  /*d140*/  FMUL.FTZ R39, R39, R3 ;  /* 0x0000000327277220 */ /* 0x000fe40000410000 */
[----:B------:R-:W-:Y:S02]  /*d150*/  FFMA.FTZ R114, R38, R119, R114 ;  /* 0x0000007726727223 */ /* 0x000fe40000010072 */
[----:B------:R-:W-:-:S02]  /*d160*/  FFMA.FTZ R60, R137, R38, R60 ;  /* 0x00000026893c7223 */ /* 0x000fc4000001003c */
[----:B------:R-:W-:Y:S02]  /*d170*/  FMUL.FTZ R38, R138, R9 ;  /* 0x000000098a267220 */ /* 0x000fe40000410000 */
[C---:B------:R-:W-:Y:S02]  /*d180*/  FFMA.FTZ R10, R4.reuse, R3, R10 ;  /* 0x00000003040a7223 */ /* 0x040fe4000001000a */
[C---:B------:R-:W-:Y:S01]  /*d190*/  FFMA.FTZ R9, R4.reuse, R9, -R39 ;  /* 0x0000000904097223 */ /* 0x040fe20000010827 */
[----:B------:R-:W-:Y:S01]  /*d1a0*/  STS [R31.X4+0x425c], R38 ;  /* 0x00425c261f007388 */ /* 0x000fe20000004800 */
[----:B------:R-:W-:Y:S02]  /*d1b0*/  FFMA.FTZ R8, R4, R7, R8 ;  /* 0x0000000704087223 */ /* 0x000fe40000010008 */
[----:B------:R-:W-:Y:S02]  /*d1c0*/  FMUL.FTZ R4, R139, R121 ;  /* 0x000000798b047220 */ /* 0x000fe40000410000 */
[----:B------:R-:W-:-:S02]  /*d1d0*/  FMUL.FTZ R6, R138, R3 ;  /* 0x000000038a067220 */ /* 0x000fc40000410000 */
[C---:B------:R-:W-:Y:S02]  /*d1e0*/  FMUL.FTZ R7, R41.reuse, R40 ;  /* 0x0000002829077220 */ /* 0x040fe40000410000 */
[-C--:B------:R-:W-:Y:S01]  /*d1f0*/  FFMA.FTZ R41, R41, -R4.reuse, R205 ;  /* 0x8000000429297223 */ /* 0x080fe200000100cd */
[----:B------:R0:W-:Y:S01]  /*d200*/  STS [R31.X4+0x4258], R6 ;  /* 0x004258061f007388 */ /* 0x0001e20000004800 */
[C---:B------:R-:W-:Y:S02]  /*d210*/  FFMA.FTZ R4, R42.reuse, -R4, R206 ;  /* 0x800000042a047223 */ /* 0x040fe400000100ce */
[C---:B------:R-:W-:Y:S02]  /*d220*/  FMUL.FTZ R3, R11.reuse, -R40 ;  /* 0x800000280b037220 */ /* 0x040fe40000410000 */
[-C--:B------:R-:W-:Y:S02]  /*d230*/  FFMA.FTZ R42, R42, R174.reuse, R7 ;  /* 0x000000ae2a2a7223 */ /* 0x080fe40000010007 */
[----:B------:R-:W-:-:S02]  /*d240*/  FMUL.FTZ R11, R11, -R174 ;  /* 0x800000ae0b0b7220 */ /* 0x000fc40000410000 */
[----:B------:R-:W-:Y:S02]  /*d250*/  FFMA.FTZ R115, R5, R120, R115 ;  /* 0x0000007805737223 */ /* 0x000fe40000010073 */
[----:B------:R-:W-:Y:S02]  /*d260*/  FFMA.FTZ R7, R138, R5, R8 ;  /* 0x000000058a077223 */ /* 0x000fe40000010008 */
[----:B0-----:R-:W-:Y:S02]  /*d270*/  FMUL.FTZ R6, R174, UR34 ;  /* 0x00000022ae067c20 */ /* 0x001fe40008410000 */
[----:B------:R-:W-:Y:S02]  /*d280*/  FMUL.FTZ R5, R40, UR34 ;  /* 0x0000002228057c20 */ /* 0x000fe40008410000 */
[C---:B------:R-:W-:Y:S02]  /*d290*/  FFMA.FTZ R3, R12.reuse, R174, -R3 ;  /* 0x000000ae0c037223 */ /* 0x040fe40000010803 */
[----:B------:R-:W-:-:S02]  /*d2a0*/  FFMA.FTZ R12, R12, R40, R11 ;  /* 0x000000280c0c7223 */ /* 0x000fc4000001000b */
[C---:B------:R-:W-:Y:S02]  /*d2b0*/  FFMA.FTZ R6, R40.reuse, UR33, -R6 ;  /* 0x0000002128067c23 */ /* 0x040fe40008010806 */
[-C--:B------:R-:W-:Y:S02]  /*d2c0*/  FMUL.FTZ R8, R40, R121.reuse ;  /* 0x0000007928087220 */ /* 0x080fe40000410000 */
[C---:B------:R-:W-:Y:S02]  /*d2d0*/  FFMA.FTZ R5, R174.reuse, UR33, R5 ;  /* 0x00000021ae057c23 */ /* 0x040fe40008010005 */
[----:B------:R-:W-:Y:S02]  /*d2e0*/  FMUL.FTZ R174, R174, R121 ;  /* 0x00000079aeae7220 */ /* 0x000fe40000410000 */
[----:B------:R-:W-:Y:S02]  /*d2f0*/  FADD.FTZ R173, -R173, R12 ;  /* 0x0000000cadad7221 */ /* 0x000fe40000010100 */
[----:B------:R-:W-:-:S02]  /*d300*/  FMUL.FTZ R11, R41, R8 ;  /* 0x00000008290b7220 */ /* 0x000fc40000410000 */
[C---:B------:R-:W-:Y:S02]  /*d310*/  FMUL.FTZ R6, R41.reuse, R6 ;  /* 0x0000000629067220 */ /* 0x040fe40000410000 */
[----:B------:R-:W-:Y:S02]  /*d320*/  FMUL.FTZ R41, R41, R174 ;  /* 0x000000ae29297220 */ /* 0x000fe40000410000 */
[----:B------:R-:W-:Y:S02]  /*d330*/  FADD.FTZ R172, R172, R3 ;  /* 0x00000003acac7221 */ /* 0x000fe40000010000 */
[----:B------:R-:W-:Y:S02]  /*d340*/  FMUL.FTZ R3, R13, -R173 ;  /* 0x800000ad0d037220 */ /* 0x000fe40000410000 */
[-C--:B------:R-:W-:Y:S02]  /*d350*/  FMUL.FTZ R40, R139, R8.reuse ;  /* 0x000000088b287220 */ /* 0x080fe40000410000 */
[----:B------:R-:W-:-:S02]  /*d360*/  FFMA.FTZ R12, R4, R8, -R41 ;  /* 0x00000008040c7223 */ /* 0x000fc40000010829 */
[C---:B------:R-:W-:Y:S01]  /*d370*/  FFMA.FTZ R11, R4.reuse, R174, R11 ;  /* 0x000000ae040b7223 */ /* 0x040fe2000001000b */
[----:B------:R-:W-:Y:S01]  /*d380*/  STS [R31.X4+0x4254], R40 ;  /* 0x004254281f007388 */ /* 0x000fe20000004800 */
[----:B------:R-:W-:Y:S02]  /*d390*/  FFMA.FTZ R8, R4, R5, R6 ;  /* 0x0000000504087223 */ /* 0x000fe40000010006 */
[----:B------:R-:W-:Y:S02]  /*d3a0*/  FMUL.FTZ R13, R13, -R172 ;  /* 0x800000ac0d0d7220 */ /* 0x000fe40000410000 */
[----:B------:R-:W-:Y:S02]  /*d3b0*/  FMUL.FTZ R4, R140, R122 ;  /* 0x0000007a8c047220 */ /* 0x000fe40000410000 */
[----:B------:R-:W-:Y:S02]  /*d3c0*/  FMUL.FTZ R5, R43, R173 ;  /* 0x000000ad2b057220 */ /* 0x000fe40000410000 */
[----:B------:R-:W-:-:S02]  /*d3d0*/  FFMA.FTZ R3, R14, R172, -R3 ;  /* 0x000000ac0e037223 */ /* 0x000fc40000010803 */
[----:B------:R-:W-:Y:S02]  /*d3e0*/  FMUL.FTZ R6, R172, UR34 ;  /* 0x00000022ac067c20 */ /* 0x000fe40008410000 */
[----:B------:R-:W-:Y:S02]  /*d3f0*/  FADD.FTZ R102, R7, R102 ;  /* 0x0000006607667221 */ /* 0x000fe40000010000 */
[----:B------:R-:W-:Y:S02]  /*d400*/  FFMA.FTZ R14, R14, R173, R13 ;  /* 0x000000ad0e0e7223 */ /* 0x000fe4000001000d */
[----:B------:R-:W-:Y:S02]  /*d410*/  FFMA.FTZ R43, R43, -R4, R203 ;  /* 0x800000042b2b7223 */ /* 0x000fe400000100cb */
[----:B------:R-:W-:Y:S02]  /*d420*/  FFMA.FTZ R7, R44, R172, R5 ;  /* 0x000000ac2c077223 */ /* 0x000fe40000010005 */
[----:B------:R-:W-:-:S02]  /*d430*/  FADD.FTZ R170, R170, R3 ;  /* 0x00000003aaaa7221 */ /* 0x000fc40000010000 */
[C---:B------:R-:W-:Y:S02]  /*d440*/  FFMA.FTZ R6, R173.reuse, UR33, -R6 ;  /* 0x00000021ad067c23 */ /* 0x040fe40008010806 */
[CC--:B------:R-:W-:Y:S02]  /*d450*/  FMUL.FTZ R13, R173.reuse, R122.reuse ;  /* 0x0000007aad0d7220 */ /* 0x0c0fe40000410000 */
[----:B------:R-:W-:Y:S02]  /*d460*/  FMUL.FTZ R5, R173, UR34 ;  /* 0x00000022ad057c20 */ /* 0x000fe40008410000 */
[----:B------:R-:W-:Y:S02]  /*d470*/  FMUL.FTZ R3, R172, R122 ;  /* 0x0000007aac037220 */ /* 0x000fe40000410000 */
[----:B------:R-:W-:Y:S02]  /*d480*/  FMUL.FTZ R38, R139, R174 ;  /* 0x000000ae8b267220 */ /* 0x000fe40000410000 */
[----:B------:R-:W-:-:S02]  /*d490*/  FFMA.FTZ R217, R42, R121, R217 ;  /* 0x000000792ad97223 */ /* 0x000fc400000100d9 */
[----:B------:R-:W-:Y:S01]  /*d4a0*/  FFMA.FTZ R8, R139, R42, R8 ;  /* 0x0000002a8b087223 */ /* 0x000fe20000010008 */
[----:B------:R0:W-:Y:S01]  /*d4b0*/  STS [R31.X4+0x4250], R38 ;  /* 0x004250261f007388 */ /* 0x0001e20000004800 */
[----:B------:R-:W-:Y:S02]  /*d4c0*/  FADD.FTZ R42, -R171, R14 ;  /* 0x0000000eab2a7221 */ /* 0x000fe40000010100 */
[----:B------:R-:W-:Y:S02]  /*d4d0*/  FFMA.FTZ R4, R44, -R4, R204 ;  /* 0x800000042c047223 */ /* 0x000fe400000100cc */
[C---:B------:R-:W-:Y:S02]  /*d4e0*/  FMUL.FTZ R14, R43.reuse, R13 ;  /* 0x0000000d2b0e7220 */ /* 0x040fe40000410000 */
[----:B------:R-:W-:Y:S02]  /*d4f0*/  FMUL.FTZ R6, R43, R6 ;  /* 0x000000062b067220 */ /* 0x000fe40000410000 */
[----:B------:R-:W-:Y:S01]  /*d500*/  FFMA.FTZ R5, R172, UR33, R5 ;  /* 0x00000021ac057c23 */ /* 0x000fe20008010005 */
[----:B------:R-:W-:Y:S01]  /*d510*/  IADD3 R172, R153, 0x7c0, RZ ;  /* 0x000007c099ac7810 */ /* 0x000fe20007ffe0ff */
[----:B------:R-:W-:-:S02]  /*d520*/  FMUL.FTZ R43, R43, R3 ;  /* 0x000000032b2b7220 */ /* 0x000fc40000410000 */
[C---:B0-----:R-:W-:Y:S02]  /*d530*/  FMUL.FTZ R38, R140.reuse, R3 ;  /* 0x000000038c267220 */ /* 0x041fe40000410000 */
[----:B------:R-:W-:Y:S02]  /*d540*/  FMUL.FTZ R40, R140, R13 ;  /* 0x0000000d8c287220 */ /* 0x000fe40000410000 */
[----:B------:R-:W-:Y:S01]  /*d550*/  FFMA.FTZ R14, R4, R3, R14 ;  /* 0x00000003040e7223 */ /* 0x000fe2000001000e */
[----:B------:R0:W-:Y:S01]  /*d560*/  STS [R31.X4+0x4248], R38 ;  /* 0x004248261f007388 */ /* 0x0001e20000004800 */
[----:B------:R-:W-:Y:S02]  /*d570*/  FADD.FTZ R101, R8, R101 ;  /* 0x0000006508657221 */ /* 0x000fe40000010000 */
[C---:B------:R-:W-:Y:S01]  /*d580*/  FFMA.FTZ R13, R4.reuse, R13, -R43 ;  /* 0x0000000d040d7223 */ /* 0x040fe2000001082b */
[----:B------:R1:W-:Y:S01]  /*d590*/  STS [R31.X4+0x424c], R40 ;  /* 0x00424c281f007388 */ /* 0x0003e20000004800 */
[----:B------:R-:W-:-:S02]  /*d5a0*/  FFMA.FTZ R8, R4, R5, R6 ;  /* 0x0000000504087223 */ /* 0x000fc40000010006 */
[----:B------:R-:W-:Y:S02]  /*d5b0*/  FMUL.FTZ R3, R15, -R42 ;  /* 0x8000002a0f037220 */ /* 0x000fe40000410000 */
[----:B------:R-:W-:Y:S02]  /*d5c0*/  FMUL.FTZ R4, R141, R123 ;  /* 0x0000007b8d047220 */ /* 0x000fe40000410000 */
[----:B------:R-:W-:Y:S02]  /*d5d0*/  FMUL.FTZ R15, R15, -R170 ;  /* 0x800000aa0f0f7220 */ /* 0x000fe40000410000 */
[C---:B------:R-:W-:Y:S02]  /*d5e0*/  FMUL.FTZ R5, R45.reuse, R42 ;  /* 0x0000002a2d057220 */ /* 0x040fe40000410000 */
[----:B------:R-:W-:Y:S02]  /*d5f0*/  FFMA.FTZ R3, R16, R170, -R3 ;  /* 0x000000aa10037223 */ /* 0x000fe40000010803 */
[----:B------:R-:W-:-:S02]  /*d600*/  FFMA.FTZ R45, R45, -R4, R201 ;  /* 0x800000042d2d7223 */ /* 0x000fc400000100c9 */
[----:B0-----:R-:W-:Y:S02]  /*d610*/  FMUL.FTZ R38, R42, R123 ;  /* 0x0000007b2a267220 */ /* 0x001fe40000410000 */
[----:B------:R-:W-:Y:S02]  /*d620*/  FFMA.FTZ R16, R16, R42, R15 ;  /* 0x0000002a10107223 */ /* 0x000fe4000001000f */
[----:B------:R-:W-:Y:S02]  /*d630*/  FFMA.FTZ R218, R7, R122, R218 ;  /* 0x0000007a07da7223 */ /* 0x000fe400000100da */
[----:B------:R-:W-:Y:S02]  /*d640*/  FMUL.FTZ R6, R170, UR34 ;  /* 0x00000022aa067c20 */ /* 0x000fe40008410000 */
[----:B------:R-:W-:Y:S02]  /*d650*/  FFMA.FTZ R7, R140, R7, R8 ;  /* 0x000000078c077223 */ /* 0x000fe40000010008 */
[----:B------:R-:W-:-:S02]  /*d660*/  FADD.FTZ R168, R168, R3 ;  /* 0x00000003a8a87221 */ /* 0x000fc40000010000 */
[----:B------:R-:W-:Y:S02]  /*d670*/  FFMA.FTZ R4, R46, -R4, R202 ;  /* 0x800000042e047223 */ /* 0x000fe400000100ca */
[----:B------:R-:W-:Y:S02]  /*d680*/  FMUL.FTZ R8, R170, R123 ;  /* 0x0000007baa087220 */ /* 0x000fe40000410000 */
[----:B------:R-:W-:Y:S02]  /*d690*/  FMUL.FTZ R3, R45, R38 ;  /* 0x000000262d037220 */ /* 0x000fe40000410000 */
[----:B------:R-:W-:Y:S02]  /*d6a0*/  FFMA.FTZ R46, R46, R170, R5 ;  /* 0x000000aa2e2e7223 */ /* 0x000fe40000010005 */
[----:B------:R-:W-:Y:S02]  /*d6b0*/  FADD.FTZ R41, -R169, R16 ;  /* 0x00000010a9297221 */ /* 0x000fe40000010100 */
[----:B------:R-:W-:-:S02]  /*d6c0*/  FMUL.FTZ R5, R42, UR34 ;  /* 0x000000222a057c20 */ /* 0x000fc40008410000 */
[----:B------:R-:W-:Y:S02]  /*d6d0*/  FFMA.FTZ R6, R42, UR33, -R6 ;  /* 0x000000212a067c23 */ /* 0x000fe40008010806 */
[----:B------:R-:W-:Y:S02]  /*d6e0*/  FFMA.FTZ R16, R4, R8, R3 ;  /* 0x0000000804107223 */ /* 0x000fe40000010003 */
[----:B------:R-:W-:Y:S02]  /*d6f0*/  FMUL.FTZ R3, R17, -R41 ;  /* 0x8000002911037220 */ /* 0x000fe40000410000 */
[----:B------:R-:W-:Y:S01]  /*d700*/  FFMA.FTZ R5, R170, UR33, R5 ;  /* 0x00000021aa057c23 */ /* 0x000fe20008010005 */
[----:B------:R-:W-:Y:S01]  /*d710*/  IADD3 R170, R153, 0x780, RZ ;  /* 0x0000078099aa7810 */ /* 0x000fe20007ffe0ff */
[----:B------:R-:W-:Y:S02]  /*d720*/  FMUL.FTZ R6, R45, R6 ;  /* 0x000000062d067220 */ /* 0x000fe40000410000 */
[----:B------:R-:W-:-:S02]  /*d730*/  FMUL.FTZ R17, R17, -R168 ;  /* 0x800000a811117220 */ /* 0x000fc40000410000 */
[----:B------:R-:W-:Y:S02]  /*d740*/  FMUL.FTZ R15, R45, R8 ;  /* 0x000000082d0f7220 */ /* 0x000fe40000410000 */
[C---:B------:R-:W-:Y:S02]  /*d750*/  FMUL.FTZ R42, R141.reuse, R38 ;  /* 0x000000268d2a7220 */ /* 0x040fe40000410000 */
[----:B-1----:R-:W-:Y:S02]  /*d760*/  FMUL.FTZ R40, R141, R8 ;  /* 0x000000088d287220 */ /* 0x002fe40000410000 */
[----:B------:R-:W-:Y:S01]  /*d770*/  FFMA.FTZ R3, R18, R168, -R3 ;  /* 0x000000a812037223 */ /* 0x000fe20000010803 */
[----:B------:R0:W-:Y:S01]  /*d780*/  STS [R31.X4+0x4244], R42 ;  /* 0x0042442a1f007388 */ /* 0x0001e20000004800 */
[----:B------:R-:W-:Y:S02]  /*d790*/  FFMA.FTZ R8, R4, R5, R6 ;  /* 0x0000000504087223 */ /* 0x000fe40000010006 */
[-C--:B------:R-:W-:Y:S01]  /*d7a0*/  FFMA.FTZ R18, R18, R41.reuse, R17 ;  /* 0x0000002912127223 */ /* 0x080fe20000010011 */
[----:B------:R-:W-:Y:S01]  /*d7b0*/  STS [R31.X4+0x4240], R40 ;  /* 0x004240281f007388 */ /* 0x000fe20000004800 */
[----:B------:R-:W-:-:S02]  /*d7c0*/  FMUL.FTZ R5, R47, R41 ;  /* 0x000000292f057220 */ /* 0x000fc40000410000 */
[----:B------:R-:W-:Y:S02]  /*d7d0*/  FFMA.FTZ R15, R4, R38, -R15 ;  /* 0x00000026040f7223 */ /* 0x000fe4000001080f */
[----:B------:R-:W-:Y:S02]  /*d7e0*/  FMUL.FTZ R6, R168, UR34 ;  /* 0x00000022a8067c20 */ /* 0x000fe40008410000 */
[----:B------:R-:W-:Y:S02]  /*d7f0*/  FMUL.FTZ R4, R142, R124 ;  /* 0x0000007c8e047220 */ /* 0x000fe40000410000 */
[----:B------:R-:W-:Y:S02]  /*d800*/  FADD.FTZ R100, R7, R100 ;  /* 0x0000006407647221 */ /* 0x000fe40000010000 */
[----:B0-----:R-:W-:Y:S02]  /*d810*/  FADD.FTZ R42, -R167, R18 ;  /* 0x00000012a72a7221 */ /* 0x001fe40000010100 */
[----:B------:R-:W-:-:S02]  /*d820*/  FFMA.FTZ R7, R48, R168, R5 ;  /* 0x000000a830077223 */ /* 0x000fc40000010005 */
[----:B------:R-:W-:Y:S02]  /*d830*/  FADD.FTZ R166, R166, R3 ;  /* 0x00000003a6a67221 */ /* 0x000fe40000010000 */
[C---:B------:R-:W-:Y:S02]  /*d840*/  FMUL.FTZ R5, R41.reuse, UR34 ;  /* 0x0000002229057c20 */ /* 0x040fe40008410000 */
[----:B------:R-:W-:Y:S02]  /*d850*/  FFMA.FTZ R6, R41, UR33, -R6 ;  /* 0x0000002129067c23 */ /* 0x000fe40008010806 */
[----:B------:R-:W-:Y:S02]  /*d860*/  FFMA.FTZ R47, R47, -R4, R199 ;  /* 0x800000042f2f7223 */ /* 0x000fe400000100c7 */
[-C--:B------:R-:W-:Y:S02]  /*d870*/  FMUL.FTZ R41, R41, R124.reuse ;  /* 0x0000007c29297220 */ /* 0x080fe40000410000 */
[----:B------:R-:W-:-:S02]  /*d880*/  FMUL.FTZ R39, R168, R124 ;  /* 0x0000007ca8277220 */ /* 0x000fc40000410000 */
[C---:B------:R-:W-:Y:S02]  /*d890*/  FMUL.FTZ R3, R19.reuse, -R42 ;  /* 0x8000002a13037220 */ /* 0x040fe40000410000 */
[----:B------:R-:W-:Y:S02]  /*d8a0*/  FMUL.FTZ R19, R19, -R166 ;  /* 0x800000a613137220 */ /* 0x000fe40000410000 */
[----:B------:R-:W-:Y:S02]  /*d8b0*/  FFMA.FTZ R8, R141, R46, R8 ;  /* 0x0000002e8d087223 */ /* 0x000fe40000010008 */
[----:B------:R-:W-:Y:S02]  /*d8c0*/  FFMA.FTZ R4, R48, -R4, R200 ;  /* 0x8000000430047223 */ /* 0x000fe400000100c8 */
[----:B------:R-:W-:Y:S01]  /*d8d0*/  FFMA.FTZ R5, R168, UR33, R5 ;  /* 0x00000021a8057c23 */ /* 0x000fe20008010005 */
[----:B------:R-:W-:Y:S01]  /*d8e0*/  IADD3 R168, R153, 0x740, RZ ;  /* 0x0000074099a87810 */ /* 0x000fe20007ffe0ff */
[----:B------:R-:W-:-:S02]  /*d8f0*/  FMUL.FTZ R17, R47, R41 ;  /* 0x000000292f117220 */ /* 0x000fc40000410000 */
[CC--:B------:R-:W-:Y:S02]  /*d900*/  FMUL.FTZ R38, R47.reuse, R39.reuse ;  /* 0x000000272f267220 */ /* 0x0c0fe40000410000 */
[----:B------:R-:W-:Y:S02]  /*d910*/  FMUL.FTZ R6, R47, R6 ;  /* 0x000000062f067220 */ /* 0x000fe40000410000 */
[C---:B------:R-:W-:Y:S02]  /*d920*/  FFMA.FTZ R3, R20.reuse, R166, -R3 ;  /* 0x000000a614037223 */ /* 0x040fe40000010803 */
[----:B------:R-:W-:Y:S02]  /*d930*/  FFMA.FTZ R20, R20, R42, R19 ;  /* 0x0000002a14147223 */ /* 0x000fe40000010013 */
[----:B------:R-:W-:Y:S02]  /*d940*/  FADD.FTZ R99, R8, R99 ;  /* 0x0000006308637221 */ /* 0x000fe40000010000 */
[----:B------:R-:W-:-:S02]  /*d950*/  FFMA.FTZ R17, R4, R39, R17 ;  /* 0x0000002704117223 */ /* 0x000fc40000010011 */
[C---:B------:R-:W-:Y:S02]  /*d960*/  FFMA.FTZ R38, R4.reuse, R41, -R38 ;  /* 0x0000002904267223 */ /* 0x040fe40000010826 */
[----:B------:R-:W-:Y:S02]  /*d970*/  FFMA.FTZ R8, R4, R5, R6 ;  /* 0x0000000504087223 */ /* 0x000fe40000010006 */
[----:B------:R-:W-:Y:S02]  /*d980*/  FMUL.FTZ R4, R143, R125 ;  /* 0x0000007d8f047220 */ /* 0x000fe40000410000 */
[----:B------:R-:W-:Y:S02]  /*d990*/  FADD.FTZ R165, -R165, R20 ;  /* 0x00000014a5a57221 */ /* 0x000fe40000010100 */
[----:B------:R-:W-:Y:S01]  /*d9a0*/  FADD.FTZ R3, R164, R3 ;  /* 0x00000003a4037221 */ /* 0x000fe20000010000 */
[----:B------:R-:W-:Y:S01]  /*d9b0*/  IADD3 R164, R153, 0x6c0, RZ ;  /* 0x000006c099a47810 */ /* 0x000fe20007ffe0ff */
[----:B------:R-:W-:-:S02]  /*d9c0*/  FMUL.FTZ R5, R49, R42 ;  /* 0x0000002a31057220 */ /* 0x000fc40000410000 */
[----:B------:R-:W-:Y:S02]  /*d9d0*/  FMUL.FTZ R18, R142, R39 ;  /* 0x000000278e127220 */ /* 0x000fe40000410000 */
[-C--:B------:R-:W-:Y:S02]  /*d9e0*/  FFMA.FTZ R49, R49, -R4.reuse, R197 ;  /* 0x8000000431317223 */ /* 0x080fe400000100c5 */
[----:B------:R-:W-:Y:S01]  /*d9f0*/  FFMA.FTZ R6, R50, -R4, R198 ;  /* 0x8000000432067223 */ /* 0x000fe200000100c6 */
[----:B------:R0:W-:Y:S01]  /*da00*/  STS [R31.X4+0x4238], R18 ;  /* 0x004238121f007388 */ /* 0x0001e20000004800 */
[C---:B------:R-:W-:Y:S02]  /*da10*/  FMUL.FTZ R4, R21.reuse, -R165 ;  /* 0x800000a515047220 */ /* 0x040fe40000410000 */
[-C--:B------:R-:W-:Y:S02]  /*da20*/  FMUL.FTZ R21, R21, -R3.reuse ;  /* 0x8000000315157220 */ /* 0x080fe40000410000 */
[----:B------:R-:W-:-:S02]  /*da30*/  FFMA.FTZ R19, R22, R3, -R4 ;  /* 0x0000000316137223 */ /* 0x000fc40000010804 */
[----:B------:R-:W-:Y:S02]  /*da40*/  FFMA.FTZ R50, R50, R166, R5 ;  /* 0x000000a632327223 */ /* 0x000fe40000010005 */
[----:B------:R-:W-:Y:S02]  /*da50*/  FMUL.FTZ R4, R42, UR34 ;  /* 0x000000222a047c20 */ /* 0x000fe40008410000 */
[----:B0-----:R-:W-:Y:S02]  /*da60*/  FFMA.FTZ R18, R22, R165, R21 ;  /* 0x000000a516127223 */ /* 0x001fe40000010015 */
[----:B------:R-:W-:Y:S02]  /*da70*/  FMUL.FTZ R5, R166, UR34 ;  /* 0x00000022a6057c20 */ /* 0x000fe40008410000 */
[----:B------:R-:W-:Y:S02]  /*da80*/  FADD.FTZ R18, -R163, R18 ;  /* 0x00000012a3127221 */ /* 0x000fe40000010100 */
[----:B------:R-:W-:-:S02]  /*da90*/  FMUL.FTZ R40, R142, R41 ;  /* 0x000000298e287220 */ /* 0x000fc40000410000 */
[----:B------:R-:W-:Y:S01]  /*daa0*/  FADD.FTZ R19, R162, R19 ;  /* 0x00000013a2137221 */ /* 0x000fe20000010000 */
[----:B------:R-:W-:Y:S01]  /*dab0*/  IADD3 R162, R153, 0x680, RZ ;  /* 0x0000068099a27810 */ /* 0x000fe20007ffe0ff */
[----:B------:R-:W-:Y:S01]  /*dac0*/  FFMA.FTZ R220, R7, R124, R220 ;  /* 0x0000007c07dc7223 */ /* 0x000fe200000100dc */
[----:B------:R0:W-:Y:S01]  /*dad0*/  STS [R31.X4+0x423c], R40 ;  /* 0x00423c281f007388 */ /* 0x0001e20000004800 */
[----:B------:R-:W-:Y:S02]  /*dae0*/  FFMA.FTZ R41, R142, R7, R8 ;  /* 0x000000078e297223 */ /* 0x000fe40000010008 */
[----:B------:R-:W-:Y:S02]  /*daf0*/  FFMA.FTZ R7, R166, UR33, R4 ;  /* 0x00000021a6077c23 */ /* 0x000fe40008010004 */
[----:B------:R-:W-:Y:S02]  /*db00*/  FFMA.FTZ R8, R42, UR33, -R5 ;  /* 0x000000212a087c23 */ /* 0x000fe40008010805 */
[----:B------:R-:W-:-:S02]  /*db10*/  FMUL.FTZ R4, R23, -R18 ;  /* 0x8000001217047220 */ /* 0x000fc40000410000 */
[-C--:B------:R-:W-:Y:S02]  /*db20*/  FMUL.FTZ R23, R23, -R19.reuse ;  /* 0x8000001317177220 */ /* 0x080fe40000410000 */
[----:B------:R-:W-:Y:S02]  /*db30*/  FMUL.FTZ R20, R49, R8 ;  /* 0x0000000831147220 */ /* 0x000fe40000410000 */
[C---:B------:R-:W-:Y:S02]  /*db40*/  FFMA.FTZ R8, R24.reuse, R18, R23 ;  /* 0x0000001218087223 */ /* 0x040fe40000010017 */
[----:B------:R-:W-:Y:S02]  /*db50*/  FFMA.FTZ R5, R24, R19, -R4 ;  /* 0x0000001318057223 */ /* 0x000fe40000010804 */
[----:B------:R-:W-:Y:S02]  /*db60*/  FADD.FTZ R8, -R161, R8 ;  /* 0x00000008a1087221 */ /* 0x000fe40000010100 */
[----:B------:R-:W-:-:S02]  /*db70*/  FADD.FTZ R160, R160, R5 ;  /* 0x00000005a0a07221 */ /* 0x000fc40000010000 */
[C---:B------:R-:W-:Y:S02]  /*db80*/  FMUL.FTZ R5, R25.reuse, -R8 ;  /* 0x8000000819057220 */ /* 0x040fe40000410000 */
[-C--:B0-----:R-:W-:Y:S02]  /*db90*/  FMUL.FTZ R40, R42, R125.reuse ;  /* 0x0000007d2a287220 */ /* 0x081fe40000410000 */
[-C--:B------:R-:W-:Y:S02]  /*dba0*/  FMUL.FTZ R25, R25, -R160.reuse ;  /* 0x800000a019197220 */ /* 0x080fe40000410000 */
[----:B------:R-:W-:Y:S01]  /*dbb0*/  FMUL.FTZ R22, R166, R125 ;  /* 0x0000007da6167220 */ /* 0x000fe20000410000 */
[----:B------:R-:W-:Y:S01]  /*dbc0*/  IADD3 R166, R153, 0x700, RZ ;  /* 0x0000070099a67810 */ /* 0x000fe20007ffe0ff */
[----:B------:R-:W-:Y:S02]  /*dbd0*/  FFMA.FTZ R5, R26, R160, -R5 ;  /* 0x000000a01a057223 */ /* 0x000fe40000010805 */
[----:B------:R-:W-:-:S02]  /*dbe0*/  FMUL.FTZ R39, R49, R40 ;  /* 0x0000002831277220 */ /* 0x000fc40000410000 */
[----:B------:R-:W-:Y:S02]  /*dbf0*/  FFMA.FTZ R26, R26, R8, R25 ;  /* 0x000000081a1a7223 */ /* 0x000fe40000010019 */
[-C--:B------:R-:W-:Y:S02]  /*dc00*/  FMUL.FTZ R49, R49, R22.reuse ;  /* 0x0000001631317220 */ /* 0x080fe40000410000 */
[----:B------:R-:W-:Y:S02]  /*dc10*/  FADD.FTZ R159, -R159, R26 ;  /* 0x0000001a9f9f7221 */ /* 0x000fe40000010100 */
[C---:B------:R-:W-:Y:S02]  /*dc20*/  FFMA.FTZ R39, R6.reuse, R22, R39 ;  /* 0x0000001606277223 */ /* 0x040fe40000010027 */
[C---:B------:R-:W-:Y:S02]  /*dc30*/  FFMA.FTZ R24, R6.reuse, R40, -R49 ;  /* 0x0000002806187223 */ /* 0x040fe40000010831 */
[----:B------:R-:W-:-:S02]  /*dc40*/  FFMA.FTZ R7, R6, R7, R20 ;  /* 0x0000000706077223 */ /* 0x000fc40000010014 */
[----:B------:R-:W-:Y:S02]  /*dc50*/  FADD.FTZ R158, R158, R5 ;  /* 0x000000059e9e7221 */ /* 0x000fe40000010000 */
[----:B------:R-:W-:Y:S02]  /*dc60*/  FMUL.FTZ R6, R51, R165 ;  /* 0x000000a533067220 */ /* 0x000fe40000410000 */
[----:B------:R-:W-:Y:S02]  /*dc70*/  FMUL.FTZ R20, R3, UR34 ;  /* 0x0000002203147c20 */ /* 0x000fe40008410000 */
[----:B------:R-:W-:Y:S02]  /*dc80*/  FMUL.FTZ R4, R144, R128 ;  /* 0x0000008090047220 */ /* 0x000fe40000410000 */
[C---:B------:R-:W-:Y:S02]  /*dc90*/  FMUL.FTZ R5, R27.reuse, -R159 ;  /* 0x8000009f1b057220 */ /* 0x040fe40000410000 */
[----:B------:R-:W-:-:S02]  /*dca0*/  FMUL.FTZ R27, R27, -R158 ;  /* 0x8000009e1b1b7220 */ /* 0x000fc40000410000 */
[----:B------:R-:W-:Y:S02]  /*dcb0*/  FFMA.FTZ R25, R52, R3, R6 ;  /* 0x0000000334197223 */ /* 0x000fe40000010006 */
[C---:B------:R-:W-:Y:S02]  /*dcc0*/  FMUL.FTZ R6, R165.reuse, UR34 ;  /* 0x00000022a5067c20 */ /* 0x040fe40008410000 */
[----:B------:R-:W-:Y:S02]  /*dcd0*/  FFMA.FTZ R20, R165, UR33, -R20 ;  /* 0x00000021a5147c23 */ /* 0x000fe40008010814 */
[----:B------:R-:W-:Y:S02]  /*dce0*/  FFMA.FTZ R51, R51, -R4, R195 ;  /* 0x8000000433337223 */ /* 0x000fe400000100c3 */
[----:B------:R-:W-:Y:S02]  /*dcf0*/  FFMA.FTZ R5, R28, R158, -R5 ;  /* 0x0000009e1c057223 */ /* 0x000fe40000010805 */
[----:B------:R-:W-:-:S02]  /*dd00*/  FMUL.FTZ R165, R165, R128 ;  /* 0x00000080a5a57220 */ /* 0x000fc40000410000 */
[----:B------:R-:W-:Y:S02]  /*dd10*/  FFMA.FTZ R221, R50, R125, R221 ;  /* 0x0000007d32dd7223 */ /* 0x000fe400000100dd */
[----:B------:R-:W-:Y:S02]  /*dd20*/  FFMA.FTZ R28, R28, R159, R27 ;  /* 0x0000009f1c1c7223 */ /* 0x000fe4000001001b */
[----:B------:R-:W-:Y:S02]  /*dd30*/  FFMA.FTZ R50, R143, R50, R7 ;  /* 0x000000328f327223 */ /* 0x000fe40000010007 */
[C---:B------:R-:W-:Y:S02]  /*dd40*/  FFMA.FTZ R7, R3.reuse, UR33, R6 ;  /* 0x0000002103077c23 */ /* 0x040fe40008010006 */
[----:B------:R-:W-:Y:S02]  /*dd50*/  FFMA.FTZ R4, R52, -R4, R196 ;  /* 0x8000000434047223 */ /* 0x000fe400000100c4 */
[----:B------:R-:W-:-:S02]  /*dd60*/  FMUL.FTZ R3, R3, R128 ;  /* 0x0000008003037220 */ /* 0x000fc40000410000 */
[----:B------:R-:W-:Y:S02]  /*dd70*/  FMUL.FTZ R27, R51, R165 ;  /* 0x000000a5331b7220 */ /* 0x000fe40000410000 */
[----:B------:R-:W-:Y:S02]  /*dd80*/  FADD.FTZ R157, -R157, R28 ;  /* 0x0000001c9d9d7221 */ /* 0x000fe40000010100 */
[----:B------:R-:W-:Y:S02]  /*dd90*/  FADD.FTZ R156, R156, R5 ;  /* 0x000000059c9c7221 */ /* 0x000fe40000010000 */
[-C--:B------:R-:W-:Y:S02]  /*dda0*/  FMUL.FTZ R26, R51, R3.reuse ;  /* 0x00000003331a7220 */ /* 0x080fe40000410000 */
[-C--:B------:R-:W-:Y:S02]  /*ddb0*/  FFMA.FTZ R27, R4, R3.reuse, R27 ;  /* 0x00000003041b7223 */ /* 0x080fe4000001001b */
[----:B------:R-:W-:-:S02]  /*ddc0*/  FMUL.FTZ R6, R144, R3 ;  /* 0x0000000390067220 */ /* 0x000fc40000410000 */
[CC--:B------:R-:W-:Y:S02]  /*ddd0*/  FMUL.FTZ R3, R29.reuse, -R157.reuse ;  /* 0x8000009d1d037220 */ /* 0x0c0fe40000410000 */
[-C--:B------:R-:W-:Y:S01]  /*dde0*/  FMUL.FTZ R29, R29, -R156.reuse ;  /* 0x8000009c1d1d7220 */ /* 0x080fe20000410000 */
[----:B------:R0:W-:Y:S01]  /*ddf0*/  STS [R31.X4+0x4228], R6 ;  /* 0x004228061f007388 */ /* 0x0001e20000004800 */
[C---:B------:R-:W-:Y:S02]  /*de00*/  FFMA.FTZ R3, R30.reuse, R156, -R3 ;  /* 0x0000009c1e037223 */ /* 0x040fe40000010803 */
[----:B------:R-:W-:Y:S02]  /*de10*/  FFMA.FTZ R30, R30, R157, R29 ;  /* 0x0000009d1e1e7223 */ /* 0x000fe4000001001d */
[----:B------:R-:W-:Y:S02]  /*de20*/  FMUL.FTZ R20, R51, R20 ;  /* 0x0000001433147220 */ /* 0x000fe40000410000 */
[----:B------:R-:W-:-:S02]  /*de30*/  FADD.FTZ R154, R154, R3 ;  /* 0x000000039a9a7221 */ /* 0x000fc40000010000 */
[----:B------:R-:W-:Y:S02]  /*de40*/  FMUL.FTZ R22, R143, R22 ;  /* 0x000000168f167220 */ /* 0x000fe40000410000 */
[----:B------:R-:W-:Y:S02]  /*de50*/  FMUL.FTZ R3, R149, R133 ;  /* 0x0000008595037220 */ /* 0x000fe40000410000 */
[----:B------:R-:W-:Y:S01]  /*de60*/  FADD.FTZ R155, -R155, R30 ;  /* 0x0000001e9b9b7221 */ /* 0x000fe20000010100 */
[----:B------:R1:W-:Y:S01]  /*de70*/  STS [R31.X4+0x4230], R22 ;  /* 0x004230161f007388 */ /* 0x0003e20000004800 */
[----:B------:R-:W-:Y:S02]  /*de80*/  FMUL.FTZ R40, R143, R40 ;  /* 0x000000288f287220 */ /* 0x000fe40000410000 */
[C---:B------:R-:W-:Y:S02]  /*de90*/  FFMA.FTZ R26, R4.reuse, R165, -R26 ;  /* 0x000000a5041a7223 */ /* 0x040fe4000001081a */
[----:B------:R-:W-:Y:S01]  /*dea0*/  FFMA.FTZ R28, R4, R7, R20 ;  /* 0x00000007041c7223 */ /* 0x000fe20000010014 */
[----:B------:R2:W-:Y:S01]  /*deb0*/  STS [R31.X4+0x4234], R40 ;  /* 0x004234281f007388 */ /* 0x0005e20000004800 */
[----:B------:R-:W-:-:S02]  /*dec0*/  FMUL.FTZ R4, R148, R132 ;  /* 0x0000008494047220 */ /* 0x000fc40000410000 */
[----:B------:R-:W-:Y:S02]  /*ded0*/  FMUL.FTZ R20, R145, R129 ;  /* 0x0000008191147220 */ /* 0x000fe40000410000 */
[----:B0-----:R-:W-:Y:S02]  /*dee0*/  FFMA.FTZ R6, R73, -R3, R224 ;  /* 0x8000000349067223 */ /* 0x001fe400000100e0 */
[----:B------:R-:W-:Y:S02]  /*def0*/  FMUL.FTZ R30, R155, R133 ;  /* 0x000000859b1e7220 */ /* 0x000fe40000410000 */
[----:B------:R-:W-:Y:S02]  /*df00*/  FADD.FTZ R103, R60, R103 ;  /* 0x000000673c677221 */ /* 0x000fe40000010000 */
[----:B-1----:R-:W-:Y:S02]  /*df10*/  FMUL.FTZ R22, R144, R165 ;  /* 0x000000a590167220 */ /* 0x002fe40000410000 */
[----:B------:R-:W-:-:S02]  /*df20*/  FFMA.FTZ R7, R74, -R3, R186 ;  /* 0x800000034a077223 */ /* 0x000fc400000100ba */
[----:B------:R-:W-:Y:S01]  /*df30*/  FFMA.FTZ R5, R72, -R4, R187 ;  /* 0x8000000448057223 */ /* 0x000fe200000100bb */
[----:B------:R0:W-:Y:S01]  /*df40*/  STS [R31.X4+0x422c], R22 ;  /* 0x00422c161f007388 */ /* 0x0001e20000004800 */
[-C--:B------:R-:W-:Y:S02]  /*df50*/  FFMA.FTZ R3, R54, -R20.reuse, R194 ;  /* 0x8000001436037223 */ /* 0x080fe400000100c2 */
[----:B------:R-:W-:Y:S02]  /*df60*/  FFMA.FTZ R60, R53, -R20, R193 ;  /* 0x80000014353c7223 */ /* 0x000fe400000100c1 */
[----:B------:R-:W-:Y:S02]  /*df70*/  FFMA.FTZ R4, R59, -R4, R188 ;  /* 0x800000043b047223 */ /* 0x000fe400000100bc */
[----:B--2---:R-:W-:Y:S02]  /*df80*/  FMUL.FTZ R40, R154, R133 ;  /* 0x000000859a287220 */ /* 0x004fe40000410000 */
[----:B------:R-:W-:-:S02]  /*df90*/  FMUL.FTZ R29, R157, R132 ;  /* 0x000000849d1d7220 */ /* 0x000fc40000410000 */
[----:B------:R-:W-:Y:S02]  /*dfa0*/  FMUL.FTZ R20, R6, R30 ;  /* 0x0000001e06147220 */ /* 0x000fe40000410000 */
[----:B------:R-:W-:Y:S02]  /*dfb0*/  FADD.FTZ R98, R41, R98 ;  /* 0x0000006229627221 */ /* 0x000fe40000010000 */
[----:B------:R-:W-:Y:S02]  /*dfc0*/  FMUL.FTZ R41, R156, R132 ;  /* 0x000000849c297220 */ /* 0x000fe40000410000 */
[-C--:B------:R-:W-:Y:S02]  /*dfd0*/  FMUL.FTZ R21, R6, R40.reuse ;  /* 0x0000002806157220 */ /* 0x080fe40000410000 */
[----:B0-----:R-:W-:Y:S02]  /*dfe0*/  FMUL.FTZ R22, R4, R29 ;  /* 0x0000001d04167220 */ /* 0x001fe40000410000 */
[----:B------:R-:W-:-:S02]  /*dff0*/  FFMA.FTZ R20, R7, R40, R20 ;  /* 0x0000002807147223 */ /* 0x000fc40000010014 */
[-C--:B------:R-:W-:Y:S02]  /*e000*/  FMUL.FTZ R42, R4, R41.reuse ;  /* 0x00000029042a7220 */ /* 0x080fe40000410000 */
[----:B------:R-:W-:Y:S02]  /*e010*/  FFMA.FTZ R21, R7, R30, -R21 ;  /* 0x0000001e07157223 */ /* 0x000fe40000010815 */
[----:B------:R-:W-:Y:S02]  /*e020*/  FFMA.FTZ R23, R5, R41, R22 ;  /* 0x0000002905177223 */ /* 0x000fe40000010016 */
[----:B------:R-:W-:Y:S02]  /*e030*/  FADD.FTZ R20, RZ, R20 ;  /* 0x00000014ff147221 */ /* 0x000fe40000010000 */
[----:B------:R-:W-:Y:S02]  /*e040*/  FMUL.FTZ R22, R147, R131 ;  /* 0x0000008393167220 */ /* 0x000fe40000410000 */
[----:B------:R-:W-:-:S02]  /*e050*/  FFMA.FTZ R42, R5, R29, -R42 ;  /* 0x0000001d052a7223 */ /* 0x000fc4000001082a */
[----:B------:R-:W-:Y:S02]  /*e060*/  FADD.FTZ R21, RZ, R21 ;  /* 0x00000015ff157221 */ /* 0x000fe40000010000 */
[----:B------:R-:W-:Y:S02]  /*e070*/  FADD.FTZ R43, R20, R23 ;  /* 0x00000017142b7221 */ /* 0x000fe40000010000 */
[----:B------:R-:W-:Y:S02]  /*e080*/  FFMA.FTZ R219, R46, R123, R219 ;  /* 0x0000007b2edb7223 */ /* 0x000fe400000100db */
[----:B------:R-:W-:Y:S02]  /*e090*/  FMUL.FTZ R20, R146, R130 ;  /* 0x0000008292147220 */ /* 0x000fe40000410000 */
[-C--:B------:R-:W-:Y:S02]  /*e0a0*/  FFMA.FTZ R23, R58, -R22.reuse, R190 ;  /* 0x800000163a177223 */ /* 0x080fe400000100be */
[----:B------:R-:W-:-:S02]  /*e0b0*/  FFMA.FTZ R22, R57, -R22, R189 ;  /* 0x8000001639167223 */ /* 0x000fc400000100bd */
[-C--:B------:R-:W-:Y:S02]  /*e0c0*/  FMUL.FTZ R46, R159, R131.reuse ;  /* 0x000000839f2e7220 */ /* 0x080fe40000410000 */
[----:B------:R-:W-:Y:S02]  /*e0d0*/  FMUL.FTZ R44, R158, R131 ;  /* 0x000000839e2c7220 */ /* 0x000fe40000410000 */
[----:B------:R-:W-:Y:S02]  /*e0e0*/  FADD.FTZ R42, R21, R42 ;  /* 0x0000002a152a7221 */ /* 0x000fe40000010000 */
[-C--:B------:R-:W-:Y:S02]  /*e0f0*/  FFMA.FTZ R21, R56, -R20.reuse, R192 ;  /* 0x8000001438157223 */ /* 0x080fe400000100c0 */
[----:B------:R-:W-:Y:S02]  /*e100*/  FFMA.FTZ R20, R55, -R20, R191 ;  /* 0x8000001437147223 */ /* 0x000fe400000100bf */
[----:B------:R-:W-:-:S02]  /*e110*/  FMUL.FTZ R45, R22, R46 ;  /* 0x0000002e162d7220 */ /* 0x000fc40000410000 */
[----:B------:R-:W-:Y:S02]  /*e120*/  FMUL.FTZ R47, R22, R44 ;  /* 0x0000002c162f7220 */ /* 0x000fe40000410000 */
[-C--:B------:R-:W-:Y:S02]  /*e130*/  FMUL.FTZ R51, R8, R130.reuse ;  /* 0x0000008208337220 */ /* 0x080fe40000410000 */
[----:B------:R-:W-:Y:S02]  /*e140*/  FMUL.FTZ R49, R160, R130 ;  /* 0x00000082a0317220 */ /* 0x000fe40000410000 */
[----:B------:R-:W-:Y:S02]  /*e150*/  FADD.FTZ R97, R50, R97 ;  /* 0x0000006132617221 */ /* 0x000fe40000010000 */
[C---:B------:R-:W-:Y:S02]  /*e160*/  FFMA.FTZ R48, R23.reuse, R44, R45 ;  /* 0x0000002c17307223 */ /* 0x040fe4000001002d */
[----:B------:R-:W-:-:S02]  /*e170*/  FFMA.FTZ R47, R23, R46, -R47 ;  /* 0x0000002e172f7223 */ /* 0x000fc4000001082f */
[C---:B------:R-:W-:Y:S02]  /*e180*/  FMUL.FTZ R50, R20.reuse, R51 ;  /* 0x0000003314327220 */ /* 0x040fe40000410000 */
[----:B------:R-:W-:Y:S02]  /*e190*/  FMUL.FTZ R52, R20, R49 ;  /* 0x0000003114347220 */ /* 0x000fe40000410000 */
[----:B------:R-:W-:Y:S02]  /*e1a0*/  FMUL.FTZ R62, R18, R129 ;  /* 0x00000081123e7220 */ /* 0x000fe40000410000 */
[----:B------:R-:W-:Y:S02]  /*e1b0*/  FMUL.FTZ R53, R53, R18 ;  /* 0x0000001235357220 */ /* 0x000fe40000410000 */
[----:B------:R-:W-:Y:S02]  /*e1c0*/  FADD.FTZ R43, R43, R48 ;  /* 0x000000302b2b7221 */ /* 0x000fe40000010000 */
[----:B------:R-:W-:-:S02]  /*e1d0*/  FADD.FTZ R42, R42, R47 ;  /* 0x0000002f2a2a7221 */ /* 0x000fc40000010000 */
[C---:B------:R-:W-:Y:S02]  /*e1e0*/  FFMA.FTZ R50, R21.reuse, R49, R50 ;  /* 0x0000003115327223 */ /* 0x040fe40000010032 */
[----:B------:R-:W-:Y:S02]  /*e1f0*/  FFMA.FTZ R45, R21, R51, -R52 ;  /* 0x00000033152d7223 */ /* 0x000fe40000010834 */
[----:B------:R-:W-:Y:S02]  /*e200*/  FMUL.FTZ R52, R19, R129 ;  /* 0x0000008113347220 */ /* 0x000fe40000410000 */
[----:B------:R-:W-:Y:S02]  /*e210*/  FMUL.FTZ R47, R60, R62 ;  /* 0x0000003e3c2f7220 */ /* 0x000fe40000410000 */
[----:B------:R-:W-:Y:S02]  /*e220*/  FFMA.FTZ R54, R54, R19, R53 ;  /* 0x0000001336367223 */ /* 0x000fe40000010035 */
[----:B------:R-:W-:-:S02]  /*e230*/  FADD.FTZ R43, R43, R50 ;  /* 0x000000322b2b7221 */ /* 0x000fc40000010000 */
[-C--:B------:R-:W-:Y:S02]  /*e240*/  FMUL.FTZ R53, R60, R52.reuse ;  /* 0x000000343c357220 */ /* 0x080fe40000410000 */
[C---:B------:R-:W-:Y:S01]  /*e250*/  FFMA.FTZ R50, R3.reuse, R52, R47 ;  /* 0x0000003403327223 */ /* 0x040fe2000001002f */
[----:B------:R-:W-:Y:S01]  /*e260*/  LEA.HI.SX32 R47, R70, R153, 0x1b ;  /* 0x00000099462f7211 */ /* 0x000fe200078fdaff */
[----:B------:R-:W-:Y:S02]  /*e270*/  FADD.FTZ R42, R42, R45 ;  /* 0x0000002d2a2a7221 */ /* 0x000fe40000010000 */
[----:B------:R-:W-:Y:S02]  /*e280*/  FFMA.FTZ R53, R3, R62, -R53 ;  /* 0x0000003e03357223 */ /* 0x000fe40000010835 */
[----:B------:R-:W-:Y:S02]  /*e290*/  FADD.FTZ R50, R43, R50 ;  /* 0x000000322b327221 */ /* 0x000fe40000010000 */
[----:B------:R-:W-:Y:S01]  /*e2a0*/  FADD.FTZ R53, R42, R53 ;  /* 0x000000352a357221 */ /* 0x000fe20000010000 */
[----:B------:R-:W-:Y:S01]  /*e2b0*/  IADD3 R42, R153, 0x340, RZ ;  /* 0x00000340992a7810 */ /* 0x000fe20007ffe0ff */
[----:B------:R-:W-:-:S02]  /*e2c0*/  FADD.FTZ R50, R50, R27 ;  /* 0x0000001b32327221 */ /* 0x000fc40000010000 */
[----:B------:R-:W-:Y:S02]  /*e2d0*/  FADD.FTZ R53, R53, R26 ;  /* 0x0000001a35357221 */ /* 0x000fe40000010000 */
[----:B------:R-:W-:Y:S02]  /*e2e0*/  FADD.FTZ R50, R50, R39 ;  /* 0x0000002732327221 */ /* 0x000fe40000010000 */
[----:B------:R-:W-:Y:S02]  /*e2f0*/  FADD.FTZ R53, R53, R24 ;  /* 0x0000001835357221 */ /* 0x000fe40000010000 */
[----:B------:R-:W-:Y:S01]  /*e300*/  FADD.FTZ R17, R50, R17 ;  /* 0x0000001132117221 */ /* 0x000fe20000010000 */
[----:B------:R-:W-:Y:S01]  /*e310*/  IADD3 R50, R153, 0x440, RZ ;  /* 0x0000044099327810 */ /* 0x000fe20007ffe0ff */
[----:B------:R-:W-:Y:S01]  /*e320*/  FADD.FTZ R38, R53, R38 ;  /* 0x0000002635267221 */ /* 0x000fe20000010000 */
[----:B------:R-:W-:Y:S01]  /*e330*/  LEA.HI.SX32 R53, R168, R153, 0x1b ;  /* 0x00000099a8357211 */ /* 0x000fe200078fdaff */
[----:B------:R-:W-:-:S02]  /*e340*/  FADD.FTZ R17, R17, R16 ;  /* 0x0000001011117221 */ /* 0x000fc40000010000 */
[----:B------:R-:W-:Y:S02]  /*e350*/  FADD.FTZ R38, R38, R15 ;  /* 0x0000000f26267221 */ /* 0x000fe40000010000 */
[----:B------:R-:W-:Y:S02]  /*e360*/  FADD.FTZ R14, R17, R14 ;  /* 0x0000000e110e7221 */ /* 0x000fe40000010000 */
[----:B------:R-:W-:Y:S01]  /*e370*/  FADD.FTZ R13, R38, R13 ;  /* 0x0000000d260d7221 */ /* 0x000fe20000010000 */
[----:B------:R-:W-:Y:S01]  /*e380*/  IADD3 R38, R153, 0x2c0, RZ ;  /* 0x000002c099267810 */ /* 0x000fe20007ffe0ff */
[----:B------:R-:W-:Y:S02]  /*e390*/  FADD.FTZ R11, R14, R11 ;  /* 0x0000000b0e0b7221 */ /* 0x000fe40000010000 */
[----:B------:R-:W-:Y:S02]  /*e3a0*/  FADD.FTZ R14, R13, R12 ;  /* 0x0000000c0d0e7221 */ /* 0x000fe40000010000 */
[----:B------:R-:W-:-:S02]  /*e3b0*/  FADD.FTZ R11, R11, R10 ;  /* 0x0000000a0b0b7221 */ /* 0x000fc40000010000 */
[----:B------:R-:W-:Y:S02]  /*e3c0*/  FMUL.FTZ R68, R134, R185 ;  /* 0x000000b986447220 */ /* 0x000fe40000410000 */
[----:B------:R-:W-:Y:S02]  /*e3d0*/  FMUL.FTZ R182, R135, R182 ;  /* 0x000000b687b67220 */ /* 0x000fe40000410000 */
[C---:B------:R-:W-:Y:S01]  /*e3e0*/  FMUL.FTZ R52, R145.reuse, R52 ;  /* 0x0000003491347220 */ /* 0x040fe20000410000 */
[----:B------:R0:W-:Y:S01]  /*e3f0*/  STS [R31.X4+0x427c], R68 ;  /* 0x00427c441f007388 */ /* 0x0001e20000004800 */
[----:B------:R-:W-:Y:S02]  /*e400*/  FMUL.FTZ R62, R145, R62 ;  /* 0x0000003e913e7220 */ /* 0x000fe40000410000 */
[C---:B------:R-:W-:Y:S01]  /*e410*/  FMUL.FTZ R24, R146.reuse, R49 ;  /* 0x0000003192187220 */ /* 0x040fe20000410000 */
[----:B------:R-:W-:Y:S01]  /*e420*/  STS [R31.X4+0x4270], R182 ;  /* 0x004270b61f007388 */ /* 0x000fe20000004800 */
[----:B------:R-:W-:Y:S01]  /*e430*/  FMUL.FTZ R26, R146, R51 ;  /* 0x00000033921a7220 */ /* 0x000fe20000410000 */
[----:B------:R-:W-:Y:S01]  /*e440*/  LEA.HI.SX32 R49, R126, R153, 0x1b ;  /* 0x000000997e317211 */ /* 0x000fe200078fdaff */
[C---:B------:R-:W-:Y:S01]  /*e450*/  FMUL.FTZ R44, R147.reuse, R44 ;  /* 0x0000002c932c7220 */ /* 0x040fe20000410000 */
[----:B------:R1:W-:Y:S01]  /*e460*/  STS [R31.X4+0x4220], R52 ;  /* 0x004220341f007388 */ /* 0x0003e20000004800 */
[----:B------:R-:W-:Y:S01]  /*e470*/  FMUL.FTZ R46, R147, R46 ;  /* 0x0000002e932e7220 */ /* 0x000fe20000410000 */
[----:B0-----:R-:W-:Y:S01]  /*e480*/  IADD3 R68, R153, 0x580, RZ ;  /* 0x0000058099447810 */ /* 0x001fe20007ffe0ff */
[C---:B------:R-:W-:Y:S01]  /*e490*/  FMUL.FTZ R12, R148.reuse, R41 ;  /* 0x00000029940c7220 */ /* 0x040fe20000410000 */
[----:B------:R0:W-:Y:S01]  /*e4a0*/  STS [R31.X4+0x4224], R62 ;  /* 0x0042243e1f007388 */ /* 0x0001e20000004800 */
[----:B------:R-:W-:Y:S01]  /*e4b0*/  FMUL.FTZ R10, R148, R29 ;  /* 0x0000001d940a7220 */ /* 0x000fe20000410000 */
[----:B------:R-:W-:Y:S01]  /*e4c0*/  LEA.HI.SX32 R41, R50, R153, 0x1b ;  /* 0x0000009932297211 */ /* 0x000fe200078fdaff */
[C---:B------:R-:W-:Y:S01]  /*e4d0*/  FMUL.FTZ R40, R149.reuse, R40 ;  /* 0x0000002895287220 */ /* 0x040fe20000410000 */
[----:B------:R2:W-:Y:S01]  /*e4e0*/  STS [R31.X4+0x4218], R24 ;  /* 0x004218181f007388 */ /* 0x0005e20000004800 */
[----:B------:R-:W-:Y:S01]  /*e4f0*/  FMUL.FTZ R30, R149, R30 ;  /* 0x0000001e951e7220 */ /* 0x000fe20000410000 */
[----:B-1----:R-:W-:Y:S01]  /*e500*/  IADD3 R52, R153, 0x480, RZ ;  /* 0x0000048099347810 */ /* 0x002fe20007ffe0ff */
[----:B------:R-:W-:Y:S01]  /*e510*/  FADD.FTZ R14, R14, R9 ;  /* 0x000000090e0e7221 */ /* 0x000fe20000010000 */
[----:B------:R1:W-:Y:S01]  /*e520*/  STS [R31.X4+0x421c], R26 ;  /* 0x00421c1a1f007388 */ /* 0x0003e20000004800 */
[----:B------:R-:W-:Y:S01]  /*e530*/  FADD.FTZ R36, R11, R36 ;  /* 0x000000240b247221 */ /* 0x000fe20000010000 */
[----:B0-----:R-:W-:Y:S01]  /*e540*/  IADD3 R62, R153, 0x500, RZ ;  /* 0x00000500993e7810 */ /* 0x001fe20007ffe0ff */
[----:B------:R-:W-:Y:S01]  /*e550*/  FMUL.FTZ R45, R19, UR34 ;  /* 0x00000022132d7c20 */ /* 0x000fe20008410000 */
[----:B------:R0:W-:Y:S01]  /*e560*/  STS [R31.X4+0x4210], R44 ;  /* 0x0042102c1f007388 */ /* 0x0001e20000004800 */
[----:B------:R-:W-:Y:S01]  /*e570*/  FADD.FTZ R37, R14, R37 ;  /* 0x000000250e257221 */ /* 0x000fe20000010000 */
[C---:B--2---:R-:W-:Y:S01]  /*e580*/  IADD3 R24, R153.reuse, 0x40, RZ ;  /* 0x0000004099187810 */ /* 0x044fe20007ffe0ff */
[----:B------:R-:W-:Y:S01]  /*e590*/  FADD.FTZ R36, R36, R35 ;  /* 0x0000002324247221 */ /* 0x000fe20000010000 */
[----:B------:R2:W-:Y:S01]  /*e5a0*/  STS [R31.X4+0x4214], R46 ;  /* 0x0042142e1f007388 */ /* 0x0005e20000004800 */
[C---:B------:R-:W-:Y:S01]  /*e5b0*/  FMUL.FTZ R48, R18.reuse, UR34 ;  /* 0x0000002212307c20 */ /* 0x040fe20008410000 */
[----:B-1----:R-:W-:Y:S01]  /*e5c0*/  IADD3 R26, R153, 0xc0, RZ ;  /* 0x000000c0991a7810 */ /* 0x002fe20007ffe0ff */
[----:B------:R-:W-:Y:S01]  /*e5d0*/  FFMA.FTZ R45, R18, UR33, -R45 ;  /* 0x00000021122d7c23 */ /* 0x000fe2000801082d */
[----:B------:R-:W-:Y:S01]  /*e5e0*/  STS [R31.X4+0x4208], R12 ;  /* 0x0042080c1f007388 */ /* 0x000fe20000004800 */
[----:B------:R-:W-:Y:S01]  /*e5f0*/  FADD.FTZ R37, R37, R34 ;  /* 0x0000002225257221 */ /* 0x000fe20000010000 */
[C---:B------:R-:W-:Y:S01]  /*e600*/  IADD3 R34, R153.reuse, 0x240, RZ ;  /* 0x0000024099227810 */ /* 0x040fe20007ffe0ff */
[----:B------:R-:W-:Y:S01]  /*e610*/  FADD.FTZ R17, R36, R33 ;  /* 0x0000002124117221 */ /* 0x000fe20000010000 */
[----:B------:R-:W-:Y:S01]  /*e620*/  STS [R31.X4+0x420c], R10 ;  /* 0x00420c0a1f007388 */ /* 0x000fe20000004800 */
[----:B------:R-:W-:Y:S01]  /*e630*/  IADD3 R36, R153, 0x280, RZ ;  /* 0x0000028099247810 */ /* 0x000fe20007ffe0ff */
[----:B------:R-:W-:Y:S01]  /*e640*/  FFMA.FTZ R19, R19, UR33, R48 ;  /* 0x0000002113137c23 */ /* 0x000fe20008010030 */
[----:B0-----:R-:W-:Y:S01]  /*e650*/  IADD3 R44, R153, 0x380, RZ ;  /* 0x00000380992c7810 */ /* 0x001fe20007ffe0ff */
[----:B------:R0:W-:Y:S01]  /*e660*/  STS [R31.X4+0x4200], R40 ;  /* 0x004200281f007388 */ /* 0x0001e20000004800 */
[----:B------:R-:W-:Y:S01]  /*e670*/  FFMA.FTZ R222, R25, R128, R222 ;  /* 0x0000008019de7223 */ /* 0x000fe200000100de */
[C---:B--2---:R-:W-:Y:S01]  /*e680*/  IADD3 R46, R153.reuse, 0x3c0, RZ ;  /* 0x000003c0992e7810 */ /* 0x044fe20007ffe0ff */
[----:B------:R-:W-:Y:S01]  /*e690*/  FMUL.FTZ R18, R60, R45 ;  /* 0x0000002d3c127220 */ /* 0x000fe20000410000 */
[----:B------:R1:W-:Y:S01]  /*e6a0*/  STS [R31.X4+0x4204], R30 ;  /* 0x0042041e1f007388 */ /* 0x0003e20000004800 */
[----:B------:R-:W-:Y:S01]  /*e6b0*/  FADD.FTZ R105, R64, R105 ;  /* 0x0000006940697221 */ /* 0x000fe20000010000 */
[----:B------:R-:W-:Y:S01]  /*e6c0*/  IADD3 R48, R153, 0x400, RZ ;  /* 0x0000040099307810 */ /* 0x000fe20007ffe0ff */
[----:B------:R-:W-:Y:S01]  /*e6d0*/  FFMA.FTZ R25, R144, R25, R28 ;  /* 0x0000001990197223 */ /* 0x000fe2000001001c */
[----:B------:R-:W-:Y:S01]  /*e6e0*/  BAR.SYNC.DEFER_BLOCKING 0x0 ;  /* 0x0000000000007b1d */ /* 0x000fe20000010000 */
[----:B------:R-:W-:Y:S01]  /*e6f0*/  FADD.FTZ R16, R37, R32 ;  /* 0x0000002025107221 */ /* 0x000fe20000010000 */
[----:B0-----:R-:W-:Y:S01]  /*e700*/  IADD3 R40, R153, 0x300, RZ ;  /* 0x0000030099287810 */ /* 0x001fe20007ffe0ff */
[----:B------:R-:W-:Y:S01]  /*e710*/  FADD.FTZ R104, R61, R104 ;  /* 0x000000683d687221 */ /* 0x000fe20000010000 */
[----:B------:R-:W-:Y:S01]  /*e720*/  IADD3 R60, R153, 0x4c0, RZ ;  /* 0x000004c0993c7810 */ /* 0x000fe20007ffe0ff */
[----:B------:R-:W-:Y:S01]  /*e730*/  FADD.FTZ R96, R25, R96 ;  /* 0x0000006019607221 */ /* 0x000fe20000010000 */
[----:B------:R-:W-:Y:S01]  /*e740*/  IADD3 R12, R153, 0x80, RZ ;  /* 0x00000080990c7810 */ /* 0x000fe20007ffe0ff */
[----:B------:R-:W-:Y:S01]  /*e750*/  FMUL.FTZ R180, R89, R187 ;  /* 0x000000bb59b47220 */ /* 0x000fe20000410000 */
[C---:B------:R-:W-:Y:S01]  /*e760*/  IADD3 R10, R153.reuse, 0x100, RZ ;  /* 0x00000100990a7810 */ /* 0x040fe20007ffe0ff */
[----:B------:R-:W-:Y:S01]  /*e770*/  FFMA.FTZ R182, -R80, R205, -RZ ;  /* 0x000000cd50b67223 */ /* 0x000fe200000109ff */
[C---:B------:R-:W-:Y:S01]  /*e780*/  IADD3 R28, R153.reuse, 0x140, RZ ;  /* 0x00000140991c7810 */ /* 0x040fe20007ffe0ff */
[----:B------:R-:W-:Y:S01]  /*e790*/  FMUL.FTZ R185, R160, UR34 ;  /* 0x00000022a0b97c20 */ /* 0x000fe20008410000 */
[C---:B------:R-:W-:Y:S01]  /*e7a0*/  IADD3 R14, R153.reuse, 0x180, RZ ;  /* 0x00000180990e7810 */ /* 0x040fe20007ffe0ff */
[----:B------:R-:W-:Y:S01]  /*e7b0*/  FMUL.FTZ R186, R90, R186 ;  /* 0x000000ba5aba7220 */ /* 0x000fe20000410000 */
[----:B-1----:R-:W-:Y:S01]  /*e7c0*/  IADD3 R30, R153, 0x1c0, RZ ;  /* 0x000001c0991e7810 */ /* 0x002fe20007ffe0ff */
[----:B------:R-:W-:Y:S01]  /*e7d0*/  FMUL.FTZ R183, R55, R8 ;  /* 0x0000000837b77220 */ /* 0x000fe20000410000 */
[C---:B------:R-:W-:Y:S01]  /*e7e0*/  IADD3 R32, R153.reuse, 0x200, RZ ;  /* 0x0000020099207810 */ /* 0x040fe20007ffe0ff */
[C---:B------:R-:W-:Y:S01]  /*e7f0*/  FFMA.FTZ R185, R8.reuse, UR33, -R185 ;  /* 0x0000002108b97c23 */ /* 0x040fe200080108b9 */
[----:B------:R-:W-:Y:S01]  /*e800*/  IADD3 R64, R153, 0x540, RZ ;  /* 0x0000054099407810 */ /* 0x000fe20007ffe0ff */
[----:B------:R-:W-:Y:S01]  /*e810*/  FMUL.FTZ R13, R8, UR34 ;  /* 0x00000022080d7c20 */ /* 0x000fe20008410000 */
[-C--:B------:R-:W-:Y:S01]  /*e820*/  LEA.HI.SX32 R33, R34, R153.reuse, 0x1b ;  /* 0x0000009922217211 */ /* 0x080fe200078fdaff */
[----:B------:R-:W-:Y:S01]  /*e830*/  FFMA.FTZ R224, -R90, R224, -RZ ;  /* 0x000000e05ae07223 */ /* 0x000fe200000109ff */
[-C--:B------:R-:W-:Y:S01]  /*e840*/  LEA.HI.SX32 R34, R36, R153.reuse, 0x1b ;  /* 0x0000009924227211 */ /* 0x080fe200078fdaff */
[----:B------:R-:W-:Y:S01]  /*e850*/  FFMA.FTZ R188, -R89, R188, -RZ ;  /* 0x000000bc59bc7223 */ /* 0x000fe200000109ff */
        /* <DEDUP_REMOVED lines=22> */
[----:B------:R-:W-:Y:S01]  /*e9c0*/  LEA.HI.SX32 R26, R26, R153, 0x1b ;  /* 0x000000991a1a7211 */ /* 0x000fe200078fdaff */
        /* <DEDUP_REMOVED lines=27> */
[----:B------:R-:W-:Y:S01]  /*eb80*/  LEA.HI.SX32 R61, R172, R153, 0x1b ;  /* 0x00000099ac3d7211 */ /* 0x000fe200078fdaff */
[----:B------:R-:W0:Y:S01]  /*eb90*/  LDS R69, [R30.X4+0x4900] ;  /* 0x004900001e457984 */ /* 0x000e220000004800 */
[----:B------:R-:W-:-:S02]  /*eba0*/  FMUL.FTZ R210, R78, R210 ;  /* 0x000000d24ed27220 */ /* 0x000fc40000410000 */
[----:B------:R-:W-:Y:S01]  /*ebb0*/  FMUL.FTZ R212, R77, R212 ;  /* 0x000000d44dd47220 */ /* 0x000fe20000410000 */
[----:B------:R-:W0:Y:S01]  /*ebc0*/  LDS R70, [R32.X4+0x4a00] ;  /* 0x004a000020467984 */ /* 0x000e220000004800 */
[----:B------:R-:W-:Y:S02]  /*ebd0*/  FMUL.FTZ R214, R76, R214 ;  /* 0x000000d64cd67220 */ /* 0x000fe40000410000 */
[----:B------:R-:W-:Y:S01]  /*ebe0*/  FFMA.FTZ R216, -R75, R216, -RZ ;  /* 0x000000d84bd87223 */ /* 0x000fe200000109ff */
[----:B------:R-:W0:Y:S01]  /*ebf0*/  LDS R110, [R34.X4+0x4c00] ;  /* 0x004c0000226e7984 */ /* 0x000e220000004800 */
[----:B------:R-:W-:Y:S02]  /*ec00*/  FMUL.FTZ R8, R158, UR34 ;  /* 0x000000229e087c20 */ /* 0x000fe40008410000 */
[C---:B------:R-:W-:Y:S01]  /*ec10*/  FMUL.FTZ R11, R159.reuse, UR34 ;  /* 0x000000229f0b7c20 */ /* 0x040fe20008410000 */
[----:B------:R-:W0:Y:S01]  /*ec20*/  LDS R162, [R39.X4+0x5100] ;  /* 0x0051000027a27984 */ /* 0x000e220000004800 */
[----:B------:R-:W-:-:S02]  /*ec30*/  FFMA.FTZ R187, R159, UR33, -R8 ;  /* 0x000000219fbb7c23 */ /* 0x000fc40008010808 */
[----:B------:R-:W-:Y:S01]  /*ec40*/  FFMA.FTZ R184, R158, UR33, R11 ;  /* 0x000000219eb87c23 */ /* 0x000fe2000801000b */
[----:B------:R-:W0:Y:S01]  /*ec50*/  LDS R163, [R40.X4+0x5200] ;  /* 0x0052000028a37984 */ /* 0x000e220000004800 */
[----:B------:R-:W-:Y:S02]  /*ec60*/  FMUL.FTZ R8, R154, UR34 ;  /* 0x000000229a087c20 */ /* 0x000fe40008410000 */
[----:B------:R-:W-:Y:S01]  /*ec70*/  FMUL.FTZ R11, R155, UR34 ;  /* 0x000000229b0b7c20 */ /* 0x000fe20008410000 */
        /* <DEDUP_REMOVED lines=38> */
[----:B------:R-:W-:Y:S01]  /*eee0*/  STS [R31.X4+0x6304], R224 ;  /* 0x006304e01f007388 */ /* 0x000fe20000004800 */
[----:B------:R-:W-:Y:S01]  /*eef0*/  FMUL.FTZ R10, R156, UR34 ;  /* 0x000000229c0a7c20 */ /* 0x000fe20008410000 */
[----:B------:R-:W-:Y:S01]  /*ef00*/  ISETP.GE.AND P0, PT, R181, 0x1, PT ;  /* 0x00000001b500780c */ /* 0x000fe20003f06270 */
[----:B-1----:R-:W-:Y:S01]  /*ef10*/  FMUL.FTZ R182, R75, R215 ;  /* 0x000000d74bb67220 */ /* 0x002fe20000410000 */
[----:B------:R-:W-:Y:S01]  /*ef20*/  STS [R31.X4+0x630c], R188 ;  /* 0x00630cbc1f007388 */ /* 0x000fe20000004800 */
[C---:B------:R-:W-:Y:S02]  /*ef30*/  FFMA.FTZ R55, R157.reuse, UR33, -R10 ;  /* 0x000000219d377c23 */ /* 0x040fe4000801080a */
[----:B--2---:R-:W-:Y:S01]  /*ef40*/  FFMA.FTZ R186, R160, UR33, R13 ;  /* 0x00000021a0ba7c23 */ /* 0x004fe2000801000d */
        /* <DEDUP_REMOVED lines=19> */
[----:B-1----:R-:W-:-:S02]  /*f080*/  FFMA.FTZ R180, R156, UR33, R13 ;  /* 0x000000219cb47c23 */ /* 0x002fc4000801000d */
[----:B--2---:R-:W-:Y:S02]  /*f090*/  FFMA.FTZ R182, R154, UR33, R11 ;  /* 0x000000219ab67c23 */ /* 0x004fe4000801000b */
[----:B-----5:R-:W-:Y:S01]  /*f0a0*/  FFMA.FTZ R31, R155, UR33, -R8 ;  /* 0x000000219b1f7c23 */ /* 0x020fe20008010808 */
        /* <DEDUP_REMOVED lines=56> */
.L_x_6037:
[----:B0--34-:R-:W-:Y:S05]  /*f430*/  BSYNC B0 ;  /* 0x0000000000007941 */ /* 0x019fea0003800000 */
.L_x_6036:
        /* <DEDUP_REMOVED lines=67> */
.L_x_6039:
[----:B0-----:R-:W-:Y:S05]  /*f870*/  BSYNC B0 ;  /* 0x0000000000007941 */ /* 0x001fea0003800000 */
.L_x_6038:
[----:B------:R-:W0:Y:S01]  /*f880*/  LDS R25, [R25.X4+0x6500] ;  /* 0x0065000019197984 */ /* 0x000e220000004800 */
[----:B------:R-:W-:Y:S01]  /*f890*/  BSSY B0, `(.L_x_6040) ;  /* 0x0000004000007945 */ /* 0x000fe20003800000 */
[----:B------:R-:W-:Y:S05]  /*f8a0*/  @!P1 BRA `(.L_x_6041) ;  /* 0x0000002000009947 */ /* 0x000fea0003800000 */
[----:B------:R2:W-:Y:S04]  /*f8b0*/  RED.E.ADD.F32.FTZ.RN.STRONG.GPU [R8.64+-0x1e00], R63 ;  /* 0xffe2003f0800798e */ /* 0x0005e8000c10e7aa */
[----:B0-----:R2:W-:Y:S02]  /*f8c0*/  RED.E.ADD.F32.FTZ.RN.STRONG.GPU [R10.64+-0x1e00], R25 ;  /* 0xffe200190a00798e */ /* 0x0015e4000c10e7aa */
.L_x_6041:
[----:B------:R-:W-:Y:S05]  /*f8d0*/  BSYNC B0 ;  /* 0x0000000000007941 */ /* 0x000fea0003800000 */
.L_x_6040:
[----:B-1----:R1:W3:Y:S01]  /*f8e0*/  LDS R13, [R26.X4+0x6600] ;  /* 0x006600001a0d7984 */ /* 0x0022e20000004800 */
[----:B------:R-:W-:Y:S01]  /*f8f0*/  BSSY B0, `(.L_x_6042) ;  /* 0x0000004000007945 */ /* 0x000fe20003800000 */
[----:B------:R-:W-:Y:S05]  /*f900*/  @!P2 BRA `(.L_x_6043) ;  /* 0x000000200000a947 */ /* 0x000fea0003800000 */
[----:B------:R4:W-:Y:S04]  /*f910*/  RED.E.ADD.F32.FTZ.RN.STRONG.GPU [R8.64+-0x1d00], R64 ;  /* 0xffe300400800798e */ /* 0x0009e8000c10e7aa */
[----:B---3--:R4:W-:Y:S02]  /*f920*/  RED.E.ADD.F32.FTZ.RN.STRONG.GPU [R10.64+-0x1d00], R13 ;  /* 0xffe3000d0a00798e */ /* 0x0089e4000c10e7aa */
.L_x_6043:
[----:B------:R-:W-:Y:S05]  /*f930*/  BSYNC B0 ;  /* 0x0000000000007941 */ /* 0x000fea0003800000 */
.L_x_6042:
        /* <DEDUP_REMOVED lines=12> */
.L_x_6045:
[----:B------:R-:W-:Y:S05]  /*fa00*/  BSYNC B0 ;  /* 0x0000000000007941 */ /* 0x000fea0003800000 */
.L_x_6044:
[----:B---34-:R3:W4:Y:S01]  /*fa10*/  LDS R13, [R28.X4+0x6800] ;  /* 0x006800001c0d7984 */ /* 0x0187220000004800 */
[----:B------:R-:W-:Y:S01]  /*fa20*/  BSSY B0, `(.L_x_6046) ;  /* 0x0000004000007945 */ /* 0x000fe20003800000 */
[----:B------:R-:W-:Y:S05]  /*fa30*/  @!P0 BRA `(.L_x_6047) ;  /* 0x0000002000008947 */ /* 0x000fea0003800000 */
[----:B------:R2:W-:Y:S04]  /*fa40*/  RED.E.ADD.F32.FTZ.RN.STRONG.GPU [R8.64+-0x1b00], R67 ;  /* 0xffe500430800798e */ /* 0x0005e8000c10e7aa */
[----:B----4-:R2:W-:Y:S02]  /*fa50*/  RED.E.ADD.F32.FTZ.RN.STRONG.GPU [R10.64+-0x1b00], R13 ;  /* 0xffe5000d0a00798e */ /* 0x0105e4000c10e7aa */
.L_x_6047:
[----:B------:R-:W-:Y:S05]  /*fa60*/  BSYNC B0 ;  /* 0x0000000000007941 */ /* 0x000fea0003800000 */
.L_x_6046:
[----:B------:R-:W2:Y:S01]  /*fa70*/  LDS R29, [R29.X4+0x6900] ;  /* 0x006900001d1d7984 */ /* 0x000ea20000004800 */
[----:B------:R-:W-:Y:S01]  /*fa80*/  BSSY B0, `(.L_x_6048) ;  /* 0x0000004000007945 */ /* 0x000fe20003800000 */
[----:B------:R-:W-:Y:S05]  /*fa90*/  @!P1 BRA `(.L_x_6049) ;  /* 0x0000002000009947 */ /* 0x000fea0003800000 */
[----:B------:R3:W-:Y:S04]  /*faa0*/  RED.E.ADD.F32.FTZ.RN.STRONG.GPU [R8.64+-0x1a00], R68 ;  /* 0xffe600440800798e */ /* 0x0007e8000c10e7aa */
[----:B--2---:R3:W-:Y:S02]  /*fab0*/  RED.E.ADD.F32.FTZ.RN.STRONG.GPU [R10.64+-0x1a00], R29 ;  /* 0xffe6001d0a00798e */ /* 0x0047e4000c10e7aa */
.L_x_6049:
[----:B------:R-:W-:Y:S05]  /*fac0*/  BSYNC B0 ;  /* 0x0000000000007941 */ /* 0x000fea0003800000 */
.L_x_6048:
[----:B--2-4-:R2:W4:Y:S01]  /*fad0*/  LDS R13, [R30.X4+0x6a00] ;  /* 0x006a00001e0d7984 */ /* 0x0145220000004800 */
[----:B------:R-:W-:Y:S01]  /*fae0*/  BSSY B0, `(.L_x_6050) ;  /* 0x0000004000007945 */ /* 0x000fe20003800000 */
[----:B------:R-:W-:Y:S05]  /*faf0*/  @!P2 BRA `(.L_x_6051) ;  /* 0x000000200000a947 */ /* 0x000fea0003800000 */
[----:B------:R2:W-:Y:S04]  /*fb00*/  RED.E.ADD.F32.FTZ.RN.STRONG.GPU [R8.64+-0x1900], R69 ;  /* 0xffe700450800798e */ /* 0x0005e8000c10e7aa */
[----:B----4-:R2:W-:Y:S02]  /*fb10*/  RED.E.ADD.F32.FTZ.RN.STRONG.GPU [R10.64+-0x1900], R13 ;  /* 0xffe7000d0a00798e */ /* 0x0105e4000c10e7aa */
.L_x_6051:
[----:B------:R-:W-:Y:S05]  /*fb20*/  BSYNC B0 ;  /* 0x0000000000007941 */ /* 0x000fea0003800000 */
.L_x_6050:
[----:B--2-4-:R2:W4:Y:S01]  /*fb30*/  LDS R13, [R32.X4+0x6b00] ;  /* 0x006b0000200d7984 */ /* 0x0145220000004800 */
[----:B------:R-:W-:Y:S01]  /*fb40*/  BSSY B0, `(.L_x_6052) ;  /* 0x0000004000007945 */ /* 0x000fe20003800000 */
[----:B------:R-:W-:Y:S05]  /*fb50*/  @!P3 BRA `(.L_x_6053) ;  /* 0x000000200000b947 */ /* 0x000fea0003800000 */
[----:B------:R2:W-:Y:S04]  /*fb60*/  RED.E.ADD.F32.FTZ.RN.STRONG.GPU [R8.64+-0x1800], R70 ;  /* 0xffe800460800798e */ /* 0x0005e8000c10e7aa */
[----:B----4-:R2:W-:Y:S02]  /*fb70*/  RED.E.ADD.F32.FTZ.RN.STRONG.GPU [R10.64+-0x1800], R13 ;  /* 0xffe8000d0a00798e */ /* 0x0105e4000c10e7aa */
.L_x_6053:
[----:B------:R-:W-:Y:S05]  /*fb80*/  BSYNC B0 ;  /* 0x0000000000007941 */ /* 0x000fea0003800000 */
.L_x_6052:
[----:B------:R-:W2:Y:S01]  /*fb90*/  LDS R33, [R33.X4+0x6c00] ;  /* 0x006c000021217984 */ /* 0x000ea20000004800 */
[----:B------:R-:W-:Y:S01]  /*fba0*/  BSSY B0, `(.L_x_6054) ;  /* 0x0000004000007945 */ /* 0x000fe20003800000 */
[----:B------:R-:W-:Y:S05]  /*fbb0*/  @!P4 BRA `(.L_x_6055) ;  /* 0x000000200000c947 */ /* 0x000fea0003800000 */
[----:B------:R3:W-:Y:S04]  /*fbc0*/  RED.E.ADD.F32.FTZ.RN.STRONG.GPU [R8.64+-0x1700], R71 ;  /* 0xffe900470800798e */ /* 0x0007e8000c10e7aa */
[----:B--2---:R3:W-:Y:S02]  /*fbd0*/  RED.E.ADD.F32.FTZ.RN.STRONG.GPU [R10.64+-0x1700], R33 ;  /* 0xffe900210a00798e */ /* 0x0047e4000c10e7aa */
.L_x_6055:
[----:B------:R-:W-:Y:S05]  /*fbe0*/  BSYNC B0 ;  /* 0x0000000000007941 */ /* 0x000fea0003800000 */
.L_x_6054:
[----:B--2-4-:R2:W4:Y:S01]  /*fbf0*/  LDS R13, [R34.X4+0x6d00] ;  /* 0x006d0000220d7984 */ /* 0x0145220000004800 */
[----:B------:R-:W-:Y:S01]  /*fc00*/  BSSY B0, `(.L_x_6056) ;  /* 0x0000004000007945 */ /* 0x000fe20003800000 */
[----:B------:R-:W-:Y:S05]  /*fc10*/  @!P5 BRA `(.L_x_6057) ;  /* 0x000000200000d947 */ /* 0x000fea0003800000 */
[----:B------:R2:W-:Y:S04]  /*fc20*/  RED.E.ADD.F32.FTZ.RN.STRONG.GPU [R8.64+-0x1600], R110 ;  /* 0xffea006e0800798e */ /* 0x0005e8000c10e7aa */
[----:B----4-:R2:W-:Y:S02]  /*fc30*/  RED.E.ADD.F32.FTZ.RN.STRONG.GPU [R10.64+-0x1600], R13 ;  /* 0xffea000d0a00798e */ /* 0x0105e4000c10e7aa */
.L_x_6057:
[----:B------:R-:W-:Y:S05]  /*fc40*/  BSYNC B0 ;  /* 0x0000000000007941 */ /* 0x000fea0003800000 */
.L_x_6056:
        /* <DEDUP_REMOVED lines=12> */
.L_x_6059:
[----:B------:R-:W-:Y:S05]  /*fd10*/  BSYNC B0 ;  /* 0x0000000000007941 */ /* 0x000fea0003800000 */
.L_x_6058:
[----:B--2-4-:R2:W4:Y:S01]  /*fd20*/  LDS R13, [R36.X4+0x6f00] ;  /* 0x006f0000240d7984 */ /* 0x0145220000004800 */
[----:B------:R-:W-:Y:S01]  /*fd30*/  BSSY B0, `(.L_x_6060) ;  /* 0x0000004000007945 */ /* 0x000fe20003800000 */
[----:B------:R-:W-:Y:S05]  /*fd40*/  @!P0 BRA `(.L_x_6061) ;  /* 0x0000002000008947 */ /* 0x000fea0003800000 */
[----:B------:R2:W-:Y:S04]  /*fd50*/  RED.E.ADD.F32.FTZ.RN.STRONG.GPU [R8.64+-0x1400], R126 ;  /* 0xffec007e0800798e */ /* 0x0005e8000c10e7aa */
[----:B----4-:R2:W-:Y:S02]  /*fd60*/  RED.E.ADD.F32.FTZ.RN.STRONG.GPU [R10.64+-0x1400], R13 ;  /* 0xffec000d0a00798e */ /* 0x0105e4000c10e7aa */
.L_x_6061:
[----:B------:R-:W-:Y:S05]  /*fd70*/  BSYNC B0 ;  /* 0x0000000000007941 */ /* 0x000fea0003800000 */
.L_x_6060:
[----:B------:R-:W2:Y:S01]  /*fd80*/  LDS R37, [R37.X4+0x7000] ;  /* 0x0070000025257984 */ /* 0x000ea20000004800 */
[----:B------:R-:W-:Y:S01]  /*fd90*/  BSSY B0, `(.L_x_6062) ;  /* 0x0000004000007945 */ /* 0x000fe20003800000 */
[----:B------:R-:W-:Y:S05]  /*fda0*/  @!P1 BRA `(.L_x_6063) ;  /* 0x0000002000009947 */ /* 0x000fea0003800000 */
[----:B------:R3:W-:Y:S04]  /*fdb0*/  RED.E.ADD.F32.FTZ.RN.STRONG.GPU [R8.64+-0x1300], R127 ;  /* 0xffed007f0800798e */ /* 0x0007e8000c10e7aa */
[----:B--2---:R3:W-:Y:S02]  /*fdc0*/  RED.E.ADD.F32.FTZ.RN.STRONG.GPU [R10.64+-0x1300], R37 ;  /* 0xffed00250a00798e */ /* 0x0047e4000c10e7aa */
.L_x_6063:
[----:B------:R-:W-:Y:S05]  /*fdd0*/  BSYNC B0 ;  /* 0x0000000000007941 */ /* 0x000fea0003800000 */
.L_x_6062:
[----:B--2-4-:R2:W4:Y:S01]  /*fde0*/  LDS R13, [R38.X4+0x7100] ;  /* 0x00710000260d7984 */ /* 0x0145220000004800 */
[----:B------:R-:W-:Y:S01]  /*fdf0*/  BSSY B0, `(.L_x_6064) ;  /* 0x0000004000007945 */ /* 0x000fe20003800000 */
[----:B------:R-:W-:Y:S05]  /*fe00*/  @!P2 BRA `(.L_x_6065) ;  /* 0x000000200000a947 */ /* 0x000fea0003800000 */
[----:B------:R2:W-:Y:S04]  /*fe10*/  RED.E.ADD.F32.FTZ.RN.STRONG.GPU [R8.64+-0x1200], R161 ;  /* 0xffee00a10800798e */ /* 0x0005e8000c10e7aa */
[----:B----4-:R2:W-:Y:S02]  /*fe20*/  RED.E.ADD.F32.FTZ.RN.STRONG.GPU [R10.64+-0x1200], R13 ;  /* 0xffee000d0a00798e */ /* 0x0105e4000c10e7aa */
.L_x_6065:
[----:B------:R-:W-:Y:S05]  /*fe30*/  BSYNC B0 ;  /* 0x0000000000007941 */ /* 0x000fea0003800000 */
.L_x_6064:
[----:B------:R-:W2:Y:S01]  /*fe40*/  LDS R39, [R39.X4+0x7200] ;  /* 0x0072000027277984 */ /* 0x000ea20000004800 */
[----:B------:R-:W-:Y:S01]  /*fe50*/  BSSY B0, `(.L_x_6066) ;  /* 0x0000004000007945 */ /* 0x000fe20003800000 */
[----:B------:R-:W-:Y:S05]  /*fe60*/  @!P3 BRA `(.L_x_6067) ;  /* 0x000000200000b947 */ /* 0x000fea0003800000 */
[----:B------:R3:W-:Y:S04]  /*fe70*/  RED.E.ADD.F32.FTZ.RN.STRONG.GPU [R8.64+-0x1100], R162 ;  /* 0xffef00a20800798e */ /* 0x0007e8000c10e7aa */
[----:B--2---:R3:W-:Y:S02]  /*fe80*/  RED.E.ADD.F32.FTZ.RN.STRONG.GPU [R10.64+-0x1100], R39 ;  /* 0xffef00270a00798e */ /* 0x0047e4000c10e7aa */
.L_x_6067:
[----:B------:R-:W-:Y:S05]  /*fe90*/  BSYNC B0 ;  /* 0x0000000000007941 */ /* 0x000fea0003800000 */
.L_x_6066:
[----:B--2-4-:R2:W4:Y:S01]  /*fea0*/  LDS R13, [R40.X4+0x7300] ;  /* 0x00730000280d7984 */ /* 0x0145220000004800 */
[----:B------:R-:W-:Y:S01]  /*feb0*/  BSSY B0, `(.L_x_6068) ;  /* 0x0000004000007945 */ /* 0x000fe20003800000 */
[----:B------:R-:W-:Y:S05]  /*fec0*/  @!P4 BRA `(.L_x_6069) ;  /* 0x000000200000c947 */ /* 0x000fea0003800000 */
[----:B------:R2:W-:Y:S04]  /*fed0*/  RED.E.ADD.F32.FTZ.RN.STRONG.GPU [R8.64+-0x1000], R163 ;  /* 0xfff000a30800798e */ /* 0x0005e8000c10e7aa */
[----:B----4-:R2:W-:Y:S02]  /*fee0*/  RED.E.ADD.F32.FTZ.RN.STRONG.GPU [R10.64+-0x1000], R13 ;  /* 0xfff0000d0a00798e */ /* 0x0105e4000c10e7aa */
.L_x_6069:
[----:B------:R-:W-:Y:S05]  /*fef0*/  BSYNC B0 ;  /* 0x0000000000007941 */ /* 0x000fea0003800000 */
.L_x_6068:
[----:B------:R-:W2:Y:S01]  /*ff00*/  LDS R41, [R41.X4+0x7400] ;  /* 0x0074000029297984 */ /* 0x000ea20000004800 */
[----:B------:R-:W-:Y:S01]  /*ff10*/  BSSY B0, `(.L_x_6070) ;  /* 0x0000004000007945 */ /* 0x000fe20003800000 */
[----:B------:R-:W-:Y:S05]  /*ff20*/  @!P5 BRA `(.L_x_6071) ;  /* 0x000000200000d947 */ /* 0x000fea0003800000 */
[----:B------:R3:W-:Y:S04]  /*ff30*/  RED.E.ADD.F32.FTZ.RN.STRONG.GPU [R8.64+-0xf00], R164 ;  /* 0xfff100a40800798e */ /* 0x0007e8000c10e7aa */
[----:B--2---:R3:W-:Y:S02]  /*ff40*/  RED.E.ADD.F32.FTZ.RN.STRONG.GPU [R10.64+-0xf00], R41 ;  /* 0xfff100290a00798e */ /* 0x0047e4000c10e7aa */
.L_x_6071:
[----:B------:R-:W-:Y:S05]  /*ff50*/  BSYNC B0 ;  /* 0x0000000000007941 */ /* 0x000fea0003800000 */
.L_x_6070:
        /* <DEDUP_REMOVED lines=12> */
.L_x_6073:
[----:B--2---:R-:W-:Y:S05]  /*10020*/  BSYNC B0 ;  /* 0x0000000000007941 */ /* 0x004fea0003800000 */
.L_x_6072:
[----:B------:R-:W2:Y:S01]  /*10030*/  LDS R43, [R43.X4+0x7600] ;  /* 0x007600002b2b7984 */ /* 0x000ea20000004800 */
[----:B------:R-:W-:Y:S01]  /*10040*/  BSSY B0, `(.L_x_6074) ;  /* 0x0000004000007945 */ /* 0x000fe20003800000 */
[----:B------:R-:W-:Y:S05]  /*10050*/  @!P0 BRA `(.L_x_6075) ;  /* 0x0000002000008947 */ /* 0x000fea0003800000 */
[----:B------:R3:W-:Y:S04]  /*10060*/  RED.E.ADD.F32.FTZ.RN.STRONG.GPU [R8.64+-0xd00], R166 ;  /* 0xfff300a60800798e */ /* 0x0007e8000c10e7aa */
[----:B--2---:R3:W-:Y:S02]  /*10070*/  RED.E.ADD.F32.FTZ.RN.STRONG.GPU [R10.64+-0xd00], R43 ;  /* 0xfff3002b0a00798e */ /* 0x0047e4000c10e7aa */
.L_x_6075:
[----:B------:R-:W-:Y:S05]  /*10080*/  BSYNC B0 ;  /* 0x0000000000007941 */ /* 0x000fea0003800000 */
.L_x_6074:
[----:B----4-:R4:W3:Y:S01]  /*10090*/  LDS R13, [R44.X4+0x7700] ;  /* 0x007700002c0d7984 */ /* 0x0108e20000004800 */
[----:B------:R-:W-:Y:S01]  /*100a0*/  BSSY B0, `(.L_x_6076) ;  /* 0x0000004000007945 */ /* 0x000fe20003800000 */
[----:B------:R-:W-:Y:S05]  /*100b0*/  @!P1 BRA `(.L_x_6077) ;  /* 0x0000002000009947 */ /* 0x000fea0003800000 */
[----:B------:R4:W-:Y:S04]  /*100c0*/  RED.E.ADD.F32.FTZ.RN.STRONG.GPU [R8.64+-0xc00], R167 ;  /* 0xfff400a70800798e */ /* 0x0009e8000c10e7aa */
[----:B---3--:R4:W-:Y:S02]  /*100d0*/  RED.E.ADD.F32.FTZ.RN.STRONG.GPU [R10.64+-0xc00], R13 ;  /* 0xfff4000d0a00798e */ /* 0x0089e4000c10e7aa */
.L_x_6077:
[----:B------:R-:W-:Y:S05]  /*100e0*/  BSYNC B0 ;  /* 0x0000000000007941 */ /* 0x000fea0003800000 */
.L_x_6076:
[----:B------:R-:W4:Y:S01]  /*100f0*/  LDS R45, [R45.X4+0x7800] ;  /* 0x007800002d2d7984 */ /* 0x000f220000004800 */
[----:B------:R-:W-:Y:S01]  /*10100*/  BSSY B0, `(.L_x_6078) ;  /* 0x0000004000007945 */ /* 0x000fe20003800000 */
[----:B------:R-:W-:Y:S05]  /*10110*/  @!P2 BRA `(.L_x_6079) ;  /* 0x000000200000a947 */ /* 0x000fea0003800000 */
[----:B------:R4:W-:Y:S04]  /*10120*/  RED.E.ADD.F32.FTZ.RN.STRONG.GPU [R8.64+-0xb00], R168 ;  /* 0xfff500a80800798e */ /* 0x0009e8000c10e7aa */
[----:B----4-:R4:W-:Y:S02]  /*10130*/  RED.E.ADD.F32.FTZ.RN.STRONG.GPU [R10.64+-0xb00], R45 ;  /* 0xfff5002d0a00798e */ /* 0x0109e4000c10e7aa */
.L_x_6079:
[----:B------:R-:W-:Y:S05]  /*10140*/  BSYNC B0 ;  /* 0x0000000000007941 */ /* 0x000fea0003800000 */
.L_x_6078:
[----:B---34-:R3:W4:Y:S01]  /*10150*/  LDS R13, [R46.X4+0x7900] ;  /* 0x007900002e0d7984 */ /* 0x0187220000004800 */
[----:B------:R-:W-:Y:S01]  /*10160*/  BSSY B0, `(.L_x_6080) ;  /* 0x0000004000007945 */ /* 0x000fe20003800000 */
[----:B------:R-:W-:Y:S05]  /*10170*/  @!P3 BRA `(.L_x_6081) ;  /* 0x000000200000b947 */ /* 0x000fea0003800000 */
[----:B------:R3:W-:Y:S04]  /*10180*/  RED.E.ADD.F32.FTZ.RN.STRONG.GPU [R8.64+-0xa00], R169 ;  /* 0xfff600a90800798e */ /* 0x0007e8000c10e7aa */
[----:B----4-:R3:W-:Y:S02]  /*10190*/  RED.E.ADD.F32.FTZ.RN.STRONG.GPU [R10.64+-0xa00], R13 ;  /* 0xfff6000d0a00798e */ /* 0x0107e4000c10e7aa */
.L_x_6081:
[----:B------:R-:W-:Y:S05]  /*101a0*/  BSYNC B0 ;  /* 0x0000000000007941 */ /* 0x000fea0003800000 */
.L_x_6080:
[----:B------:R-:W3:Y:S01]  /*101b0*/  LDS R47, [R47.X4+0x7a00] ;  /* 0x007a00002f2f7984 */ /* 0x000ee20000004800 */
[----:B------:R-:W-:Y:S01]  /*101c0*/  BSSY B0, `(.L_x_6082) ;  /* 0x0000004000007945 */ /* 0x000fe20003800000 */
[----:B------:R-:W-:Y:S05]  /*101d0*/  @!P4 BRA `(.L_x_6083) ;  /* 0x000000200000c947 */ /* 0x000fea0003800000 */
[----:B------:R4:W-:Y:S04]  /*101e0*/  RED.E.ADD.F32.FTZ.RN.STRONG.GPU [R8.64+-0x900], R170 ;  /* 0xfff700aa0800798e */ /* 0x0009e8000c10e7aa */
[----:B---3--:R4:W-:Y:S02]  /*101f0*/  RED.E.ADD.F32.FTZ.RN.STRONG.GPU [R10.64+-0x900], R47 ;  /* 0xfff7002f0a00798e */ /* 0x0089e4000c10e7aa */
.L_x_6083:
[----:B------:R-:W-:Y:S05]  /*10200*/  BSYNC B0 ;  /* 0x0000000000007941 */ /* 0x000fea0003800000 */
.L_x_6082:
[----:B---34-:R3:W4:Y:S01]  /*10210*/  LDS R13, [R48.X4+0x7b00] ;  /* 0x007b0000300d7984 */ /* 0x0187220000004800 */
[----:B------:R-:W-:Y:S01]  /*10220*/  BSSY B0, `(.L_x_6084) ;  /* 0x0000004000007945 */ /* 0x000fe20003800000 */
[----:B------:R-:W-:Y:S05]  /*10230*/  @!P5 BRA `(.L_x_6085) ;  /* 0x000000200000d947 */ /* 0x000fea0003800000 */
[----:B------:R3:W-:Y:S04]  /*10240*/  RED.E.ADD.F32.FTZ.RN.STRONG.GPU [R8.64+-0x800], R171 ;  /* 0xfff800ab0800798e */ /* 0x0007e8000c10e7aa */
[----:B----4-:R3:W-:Y:S02]  /*10250*/  RED.E.ADD.F32.FTZ.RN.STRONG.GPU [R10.64+-0x800], R13 ;  /* 0xfff8000d0a00798e */ /* 0x0107e4000c10e7aa */
.L_x_6085:
[----:B------:R-:W-:Y:S05]  /*10260*/  BSYNC B0 ;  /* 0x0000000000007941 */ /* 0x000fea0003800000 */
.L_x_6084:
        /* <DEDUP_REMOVED lines=12> */
.L_x_6087:
[----:B------:R-:W-:Y:S05]  /*10330*/  BSYNC B0 ;  /* 0x0000000000007941 */ /* 0x000fea0003800000 */
.L_x_6086:
[----:B---34-:R3:W4:Y:S01]  /*10340*/  LDS R13, [R50.X4+0x7d00] ;  /* 0x007d0000320d7984 */ /* 0x0187220000004800 */
[----:B------:R-:W-:Y:S01]  /*10350*/  BSSY B0, `(.L_x_6088) ;  /* 0x0000004000007945 */ /* 0x000fe20003800000 */
[----:B------:R-:W-:Y:S05]  /*10360*/  @!P0 BRA `(.L_x_6089) ;  /* 0x0000002000008947 */ /* 0x000fea0003800000 */
[----:B------:R3:W-:Y:S04]  /*10370*/  RED.E.ADD.F32.FTZ.RN.STRONG.GPU [R8.64+-0x600], R173 ;  /* 0xfffa00ad0800798e */ /* 0x0007e8000c10e7aa */
[----:B----4-:R3:W-:Y:S02]  /*10380*/  RED.E.ADD.F32.FTZ.RN.STRONG.GPU [R10.64+-0x600], R13 ;  /* 0xfffa000d0a00798e */ /* 0x0107e4000c10e7aa */
.L_x_6089:
[----:B------:R-:W-:Y:S05]  /*10390*/  BSYNC B0 ;  /* 0x0000000000007941 */ /* 0x000fea0003800000 */
.L_x_6088:
[----:B------:R-:W3:Y:S01]  /*103a0*/  LDS R51, [R51.X4+0x7e00] ;  /* 0x007e000033337984 */ /* 0x000ee20000004800 */
[----:B------:R-:W-:Y:S01]  /*103b0*/  BSSY B0, `(.L_x_6090) ;  /* 0x0000004000007945 */ /* 0x000fe20003800000 */
[----:B------:R-:W-:Y:S05]  /*103c0*/  @!P1 BRA `(.L_x_6091) ;  /* 0x0000002000009947 */ /* 0x000fea0003800000 */
[----:B------:R4:W-:Y:S04]  /*103d0*/  RED.E.ADD.F32.FTZ.RN.STRONG.GPU [R8.64+-0x500], R174 ;  /* 0xfffb00ae0800798e */ /* 0x0009e8000c10e7aa */
[----:B---3--:R4:W-:Y:S02]  /*103e0*/  RED.E.ADD.F32.FTZ.RN.STRONG.GPU [R10.64+-0x500], R51 ;  /* 0xfffb00330a00798e */ /* 0x0089e4000c10e7aa */
.L_x_6091:
[----:B------:R-:W-:Y:S05]  /*103f0*/  BSYNC B0 ;  /* 0x0000000000007941 */ /* 0x000fea0003800000 */
.L_x_6090:
[----:B---34-:R3:W4:Y:S01]  /*10400*/  LDS R13, [R52.X4+0x7f00] ;  /* 0x007f0000340d7984 */ /* 0x0187220000004800 */
[----:B------:R-:W-:Y:S01]  /*10410*/  BSSY B0, `(.L_x_6092) ;  /* 0x0000004000007945 */ /* 0x000fe20003800000 */
[----:B------:R-:W-:Y:S05]  /*10420*/  @!P2 BRA `(.L_x_6093) ;  /* 0x000000200000a947 */ /* 0x000fea0003800000 */
[----:B------:R3:W-:Y:S04]  /*10430*/  RED.E.ADD.F32.FTZ.RN.STRONG.GPU [R8.64+-0x400], R175 ;  /* 0xfffc00af0800798e */ /* 0x0007e8000c10e7aa */
[----:B----4-:R3:W-:Y:S02]  /*10440*/  RED.E.ADD.F32.FTZ.RN.STRONG.GPU [R10.64+-0x400], R13 ;  /* 0xfffc000d0a00798e */ /* 0x0107e4000c10e7aa */
.L_x_6093:
[----:B------:R-:W-:Y:S05]  /*10450*/  BSYNC B0 ;  /* 0x0000000000007941 */ /* 0x000fea0003800000 */
.L_x_6092:
[----:B------:R-:W3:Y:S01]  /*10460*/  LDS R53, [R53.X4+0x8000] ;  /* 0x0080000035357984 */ /* 0x000ee20000004800 */
[----:B------:R-:W-:Y:S01]  /*10470*/  BSSY B0, `(.L_x_6094) ;  /* 0x0000004000007945 */ /* 0x000fe20003800000 */
[----:B------:R-:W-:Y:S05]  /*10480*/  @!P3 BRA `(.L_x_6095) ;  /* 0x000000200000b947 */ /* 0x000fea0003800000 */
[----:B------:R4:W-:Y:S04]  /*10490*/  RED.E.ADD.F32.FTZ.RN.STRONG.GPU [R8.64+-0x300], R176 ;  /* 0xfffd00b00800798e */ /* 0x0009e8000c10e7aa */
[----:B---3--:R4:W-:Y:S02]  /*104a0*/  RED.E.ADD.F32.FTZ.RN.STRONG.GPU [R10.64+-0x300], R53 ;  /* 0xfffd00350a00798e */ /* 0x0089e4000c10e7aa */
.L_x_6095:
[----:B------:R-:W-:Y:S05]  /*104b0*/  BSYNC B0 ;  /* 0x0000000000007941 */ /* 0x000fea0003800000 */
.L_x_6094:
[----:B---34-:R3:W4:Y:S01]  /*104c0*/  LDS R13, [R60.X4+0x8100] ;  /* 0x008100003c0d7984 */ /* 0x0187220000004800 */
[----:B------:R-:W-:Y:S01]  /*104d0*/  BSSY B0, `(.L_x_6096) ;  /* 0x0000004000007945 */ /* 0x000fe20003800000 */
[----:B------:R-:W-:Y:S05]  /*104e0*/  @!P4 BRA `(.L_x_6097) ;  /* 0x000000200000c947 */ /* 0x000fea0003800000 */
[----:B------:R3:W-:Y:S04]  /*104f0*/  RED.E.ADD.F32.FTZ.RN.STRONG.GPU [R8.64+-0x200], R177 ;  /* 0xfffe00b10800798e */ /* 0x0007e8000c10e7aa */
[----:B----4-:R3:W-:Y:S02]  /*10500*/  RED.E.ADD.F32.FTZ.RN.STRONG.GPU [R10.64+-0x200], R13 ;  /* 0xfffe000d0a00798e */ /* 0x0107e4000c10e7aa */
.L_x_6097:
[----:B------:R-:W-:Y:S05]  /*10510*/  BSYNC B0 ;  /* 0x0000000000007941 */ /* 0x000fea0003800000 */
.L_x_6096:
[----:B------:R-:W3:Y:S01]  /*10520*/  LDS R61, [R61.X4+0x8200] ;  /* 0x008200003d3d7984 */ /* 0x000ee20000004800 */
[----:B------:R-:W-:Y:S01]  /*10530*/  BSSY B0, `(.L_x_6098) ;  /* 0x0000004000007945 */ /* 0x000fe20003800000 */
[----:B------:R-:W-:Y:S05]  /*10540*/  @!P5 BRA `(.L_x_6099) ;  /* 0x000000200000d947 */ /* 0x000fea0003800000 */
[----:B------:R4:W-:Y:S04]  /*10550*/  RED.E.ADD.F32.FTZ.RN.STRONG.GPU [R8.64+-0x100], R178 ;  /* 0xffff00b20800798e */ /* 0x0009e8000c10e7aa */
[----:B---3--:R4:W-:Y:S02]  /*10560*/  RED.E.ADD.F32.FTZ.RN.STRONG.GPU [R10.64+-0x100], R61 ;  /* 0xffff003d0a00798e */ /* 0x0089e4000c10e7aa */
.L_x_6099:
[----:B------:R-:W-:Y:S05]  /*10570*/  BSYNC B0 ;  /* 0x0000000000007941 */ /* 0x000fea0003800000 */
.L_x_6098:
[----:B---34-:R-:W3:Y:S01]  /*10580*/  SHFL.DOWN PT, R11, R0, 0x1, 0x1f ;  /* 0x08201f00000b7f89 */ /* 0x018ee200000e0000 */
        /* <DEDUP_REMOVED lines=15> */
[----:B---3--:R-:W-:Y:S02]  /*10680*/  @!P0 FADD.FTZ R0, R0, R11 ;  /* 0x0000000b00008221 */ /* 0x008fe40000010000 */
        /* <DEDUP_REMOVED lines=17> */
[----:B------:R-:W-:Y:S02]  /*107a0*/  FADD.FTZ R95, R18, R95 ;  /* 0x0000005f125f7221 */ /* 0x000fe40000010000 */
[----:B----4-:R-:W-:Y:S01]  /*107b0*/  @!P0 FADD.FTZ R2, R2, R9 ;  /* 0x0000000902028221 */ /* 0x010fe20000010000 */
[----:B------:R-:W3:Y:S01]  /*107c0*/  SHFL.DOWN PT, R11, R0, 0x4, 0x1f ;  /* 0x08801f00000b7f89 */ /* 0x000ee200000e0000 */
[----:B------:R-:W-:Y:S01]  /*107d0*/  ISETP.GT.AND P0, PT, R152, 0x1b, PT ;  /* 0x0000001b9800780c */ /* 0x000fe20003f04270 */
[----:B------:R-:W-:-:S02]  /*107e0*/  FADD.FTZ R94, R185, R94 ;  /* 0x0000005eb95e7221 */ /* 0x000fc40000010000 */
[----:B------:R-:W4:Y:S01]  /*107f0*/  SHFL.DOWN PT, R9, R2, 0x4, 0x1f ;  /* 0x08801f0002097f89 */ /* 0x000f2200000e0000 */
[----:B------:R-:W-:Y:S02]  /*10800*/  FFMA.FTZ R226, R58, R131, R226 ;  /* 0x000000833ae27223 */ /* 0x000fe400000100e2 */
[----:B------:R-:W-:Y:S02]  /*10810*/  FFMA.FTZ R227, R59, R132, R227 ;  /* 0x000000843be37223 */ /* 0x000fe400000100e3 */
[----:B------:R-:W-:Y:S02]  /*10820*/  FADD.FTZ R93, R184, R93 ;  /* 0x0000005db85d7221 */ /* 0x000fe40000010000 */
[----:B------:R-:W-:Y:S02]  /*10830*/  FFMA.FTZ R228, R74, R133, R228 ;  /* 0x000000854ae47223 */ /* 0x000fe400000100e4 */
[----:B------:R-:W-:Y:S02]  /*10840*/  FADD.FTZ R92, R55, R92 ;  /* 0x0000005c375c7221 */ /* 0x000fe40000010000 */
[----:B---3--:R-:W-:-:S02]  /*10850*/  @!P0 FADD.FTZ R0, R0, R11 ;  /* 0x0000000b00008221 */ /* 0x008fc40000010000 */
[----:B----4-:R-:W-:-:S03]  /*10860*/  @!P0 FADD.FTZ R2, R2, R9 ;  /* 0x0000000902028221 */ /* 0x010fc60000010000 */
[----:B------:R-:W3:Y:S01]  /*10870*/  SHFL.DOWN PT, R11, R0, 0x8, 0x1f ;  /* 0x09001f00000b7f89 */ /* 0x000ee200000e0000 */
[----:B------:R-:W-:-:S03]  /*10880*/  ISETP.GT.AND P0, PT, R152, 0x17, PT ;  /* 0x000000179800780c */ /* 0x000fc60003f04270 */
[----:B------:R-:W4:Y:S10]  /*10890*/  SHFL.DOWN PT, R9, R2, 0x8, 0x1f ;  /* 0x09001f0002097f89 */ /* 0x000f3400000e0000 */
[----:B---3--:R-:W-:-:S02]  /*108a0*/  @!P0 FADD.FTZ R0, R0, R11 ;  /* 0x0000000b00008221 */ /* 0x008fc40000010000 */
[----:B----4-:R-:W-:-:S03]  /*108b0*/  @!P0 FADD.FTZ R2, R2, R9 ;  /* 0x0000000902028221 */ /* 0x010fc60000010000 */
[----:B------:R-:W3:Y:S01]  /*108c0*/  SHFL.DOWN PT, R11, R0, 0x10, 0x1f ;  /* 0x0a001f00000b7f89 */ /* 0x000ee200000e0000 */
[----:B------:R-:W-:-:S03]  /*108d0*/  ISETP.GT.AND P0, PT, R152, 0xf, PT ;  /* 0x0000000f9800780c */ /* 0x000fc60003f04270 */
[----:B------:R-:W4:Y:S10]  /*108e0*/  SHFL.DOWN PT, R9, R2, 0x10, 0x1f ;  /* 0x0a001f0002097f89 */ /* 0x000f3400000e0000 */
[----:B---3--:R-:W-:-:S02]  /*108f0*/  @!P0 FADD.FTZ R0, R0, R11 ;  /* 0x0000000b00008221 */ /* 0x008fc40000010000 */
[----:B----4-:R-:W-:-:S03]  /*10900*/  @!P0 FADD.FTZ R2, R2, R9 ;  /* 0x0000000902028221 */ /* 0x010fc60000010000 */
[----:B------:R-:W-:Y:S01]  /*10910*/  MOV R3, R0 ;  /* 0x0000000000037202 */ /* 0x000fe20000000f00 */
[----:B------:R-:W-:-:S04]  /*10920*/  FFMA.FTZ R0, R149, R74, R31 ;  /* 0x0000004a95007223 */ /* 0x000fc8000001001f */
[----:B------:R3:W-:Y:S01]  /*10930*/  @!P1 STS.64 [R229.X8+0x8408], R2 ;  /* 0x00840802e5009388 */ /* 0x0007e20000008a00 */
[----:B------:R-:W-:-:S03]  /*10940*/  FADD.FTZ R91, R0, R91 ;  /* 0x0000005b005b7221 */ /* 0x000fc60000010000 */
[----:B------:R-:W-:Y:S06]  /*10950*/  BAR.SYNC.DEFER_BLOCKING 0x0 ;  /* 0x0000000000007b1d */ /* 0x000fec0000010000 */
[----:B------:R-:W-:Y:S05]  /*10960*/  @P2 BRA `(.L_x_6101) ;  /* 0x000000b000002947 */ /* 0x000fea0003800000 */
[----:B------:R-:W-:Y:S01]  /*10970*/  ULDC UR32, c[0x0][0x174] ;  /* 0x00005d0000207ab9 */ /* 0x000fe20000000800 */
[----:B------:R-:W4:Y:S01]  /*10980*/  LDS.64 R4, [0x8410] ;  /* 0x00841000ff047984 */ /* 0x000f220000000a00 */
[----:B------:R-:W-:Y:S02]  /*10990*/  UISETP.NE.AND UP0, UPT, UR26, UR32, UPT ;  /* 0x000000201a00728c */ /* 0x000fe4000bf05270 */
[----:B------:R-:W-:-:S04]  /*109a0*/  USHF.L.U32 UR32, UR7, 0x3, URZ ;  /* 0x0000000307207899 */ /* 0x000fc8000800063f */
[----:B------:R-:W-:-:S13]  /*109b0*/  PLOP3.LUT P0, PT, PT, PT, UP0, 0x80, 0x0 ;  /* 0x000000000000781c */ /* 0x000fda0003f0f008 */
[----:B------:R-:W5:Y:S01]  /*109c0*/  @P0 LDS.64 R6, [UR32+0xae60] ;  /* 0x00ae6020ff060984 */ /* 0x000f620008000a00 */
[----:B---34-:R-:W-:Y:S02]  /*109d0*/  FADD.FTZ R3, R3, R5 ;  /* 0x0000000503037221 */ /* 0x018fe40000010000 */
[----:B------:R-:W-:Y:S02]  /*109e0*/  FADD.FTZ R2, R2, R4 ;  /* 0x0000000402027221 */ /* 0x000fe40000010000 */
[----:B-----5:R-:W-:Y:S02]  /*109f0*/  @P0 FADD.FTZ R3, R3, R7 ;  /* 0x0000000703030221 */ /* 0x020fe40000010000 */
[----:B------:R-:W-:-:S05]  /*10a00*/  @P0 FADD.FTZ R2, R2, R6 ;  /* 0x0000000602020221 */ /* 0x000fca0000010000 */
[----:B------:R3:W-:Y:S02]  /*10a10*/  STS.64 [UR32+0xae60], R2 ;  /* 0x00ae6002ff007988 */ /* 0x0007e40008000a20 */
.L_x_6101:
[----:B------:R-:W-:Y:S05]  /*10a20*/  BSYNC B0 ;  /* 0x0000000000007941 */ /* 0x000fea0003800000 */
.L_x_6100:
        /* <DEDUP_REMOVED lines=8> */
.L_x_6001:
[----:B------:R1:W2:Y:S01]  /*10ab0*/  LDL.LU R31, [R1+0xc] ;  /* 0x00000c00011f7983 */ /* 0x0002a20000300800 */
[----:B------:R-:W-:-:S03]  /*10ac0*/  ISETP.GE.AND P1, PT, R151, UR28, PT ;  /* 0x0000001c97007c0c */ /* 0x000fc6000bf26270 */
[----:B------:R-:W-:Y:S01]  /*10ad0*/  BAR.SYNC.DEFER_BLOCKING 0x0 ;  /* 0x0000000000007b1d */ /* 0x000fe20000010000 */
[C---:B------:R-:W-:Y:S02]  /*10ae0*/  LOP3.LUT R15, R151.reuse, 0x20, RZ, 0xfc, !PT ;  /* 0x00000020970f7812 */ /* 0x040fe400078efcff */
[C---:B------:R-:W-:Y:S02]  /*10af0*/  LOP3.LUT R14, R151.reuse, 0x40, RZ, 0xfc, !PT ;  /* 0x00000040970e7812 */ /* 0x040fe400078efcff */
[----:B------:R-:W-:Y:S01]  /*10b00*/  LOP3.LUT R13, R151, 0x60, RZ, 0xfc, !PT ;  /* 0x00000060970d7812 */ /* 0x000fe200078efcff */
[----:B------:R-:W-:Y:S01]  /*10b10*/  CS2R R16, SRZ ;  /* 0x0000000000107805 */ /* 0x000fe2000001ff00 */
[----:B------:R-:W-:Y:S01]  /*10b20*/  ISETP.GE.AND P2, PT, R15, UR28, PT ;  /* 0x0000001c0f007c0c */ /* 0x000fe2000bf46270 */
[----:B------:R-:W-:Y:S01]  /*10b30*/  CS2R R18, SRZ ;  /* 0x0000000000127805 */ /* 0x000fe2000001ff00 */
[C---:B------:R-:W-:Y:S01]  /*10b40*/  LOP3.LUT R12, R151.reuse, 0x80, RZ, 0xfc, !PT ;  /* 0x00000080970c7812 */ /* 0x040fe200078efcff */
[----:B------:R-:W3:Y:S01]  /*10b50*/  LDL R48, [R1+0x4] ;  /* 0x0000040001307983 */ /* 0x000ee20000100800 */
[----:B------:R-:W-:-:S02]  /*10b60*/  LOP3.LUT R11, R151, 0xa0, RZ, 0xfc, !PT ;  /* 0x000000a0970b7812 */ /* 0x000fc400078efcff */
[----:B------:R-:W-:Y:S01]  /*10b70*/  LOP3.LUT R10, R151, 0xc0, RZ, 0xfc, !PT ;  /* 0x000000c0970a7812 */ /* 0x000fe200078efcff */
[----:B------:R-:W4:Y:S01]  /*10b80*/  LDL R46, [R1] ;  /* 0x00000000012e7983 */ /* 0x000f220000100800 */
[----:B------:R-:W-:Y:S01]  /*10b90*/  ISETP.GE.AND P3, PT, R14, UR28, PT ;  /* 0x0000001c0e007c0c */ /* 0x000fe2000bf66270 */
[----:B------:R-:W-:Y:S01]  /*10ba0*/  CS2R R20, SRZ ;  /* 0x0000000000147805 */ /* 0x000fe2000001ff00 */
[----:B------:R-:W-:Y:S01]  /*10bb0*/  ISETP.GE.AND P4, PT, R13, UR28, PT ;  /* 0x0000001c0d007c0c */ /* 0x000fe2000bf86270 */
[----:B------:R-:W-:Y:S01]  /*10bc0*/  CS2R R22, SRZ ;  /* 0x0000000000167805 */ /* 0x000fe2000001ff00 */
[C---:B------:R-:W-:Y:S01]  /*10bd0*/  LOP3.LUT R9, R151.reuse, 0xe0, RZ, 0xfc, !PT ;  /* 0x000000e097097812 */ /* 0x040fe200078efcff */
[----:B------:R-:W-:Y:S01]  /*10be0*/  CS2R R24, SRZ ;  /* 0x0000000000187805 */ /* 0x000fe2000001ff00 */
[C---:B------:R-:W-:Y:S02]  /*10bf0*/  LOP3.LUT R8, R151.reuse, 0x100, RZ, 0xfc, !PT ;  /* 0x0000010097087812 */ /* 0x040fe400078efcff */
[----:B------:R-:W-:Y:S01]  /*10c00*/  LOP3.LUT R7, R151, 0x120, RZ, 0xfc, !PT ;  /* 0x0000012097077812 */ /* 0x000fe200078efcff */
[----:B------:R-:W4:Y:S01]  /*10c10*/  @!P2 LDG.E R16, [R108.64+0x80] ;  /* 0x0000802a6c10a981 */ /* 0x000f22000c1e1900 */
[----:B------:R-:W-:-:S02]  /*10c20*/  ISETP.GE.AND P5, PT, R12, UR28, PT ;  /* 0x0000001c0c007c0c */ /* 0x000fc4000bfa6270 */
[----:B------:R-:W-:Y:S01]  /*10c30*/  LOP3.LUT R6, R151, 0x140, RZ, 0xfc, !PT ;  /* 0x0000014097067812 */ /* 0x000fe200078efcff */
[----:B------:R-:W3:Y:S01]  /*10c40*/  @!P3 LDG.E R17, [R108.64+0x100] ;  /* 0x0001002a6c11b981 */ /* 0x000ee2000c1e1900 */
[----:B------:R-:W-:Y:S02]  /*10c50*/  ISETP.GE.AND P0, PT, R11, UR28, PT ;  /* 0x0000001c0b007c0c */ /* 0x000fe4000bf06270 */
[C---:B------:R-:W-:Y:S01]  /*10c60*/  LOP3.LUT R5, R151.reuse, 0x160, RZ, 0xfc, !PT ;  /* 0x0000016097057812 */ /* 0x040fe200078efcff */
[----:B------:R-:W3:Y:S01]  /*10c70*/  @!P4 LDG.E R18, [R108.64+0x180] ;  /* 0x0001802a6c12c981 */ /* 0x000ee2000c1e1900 */
[C---:B------:R-:W-:Y:S02]  /*10c80*/  LOP3.LUT R4, R151.reuse, 0x180, RZ, 0xfc, !PT ;  /* 0x0000018097047812 */ /* 0x040fe400078efcff */
[C---:B------:R-:W-:Y:S02]  /*10c90*/  LOP3.LUT R3, R151.reuse, 0x1a0, RZ, 0xfc, !PT ;  /* 0x000001a097037812 */ /* 0x040fe400078efcff */
        /* <DEDUP_REMOVED lines=13> */
[----:B------:R-:W-:Y:S02]  /*10d70*/  ISETP.GE.AND P3, PT, R8, UR28, PT ;  /* 0x0000001c08007c0c */ /* 0x000fe4000bf66270 */
        /* <DEDUP_REMOVED lines=93> */
[----:B------:R-:W-:-:S05]  /*11350*/  @!P1 FMUL.FTZ R21, R21, -1.4426950216293334961 ;  /* 0xbfb8aa3b15159820 */ /* 0x000fca0000410000 */
        /* <DEDUP_REMOVED lines=92> */
[----:B------:R-:W-:Y:S01]  /*11920*/  @!P3 FMUL.FTZ R97, R97, R38 ;  /* 0x000000266161b220 */ /* 0x000fe20000410000 */
[----:B------:R-:W0:Y:S01]  /*11930*/  @!P1 MUFU.RCP R22, R22 ;  /* 0x0000001600169308 */ /* 0x000e220000001000 */
[----:B------:R-:W-:-:S05]  /*11940*/  FADD.FTZ R38, R18, UR5 ;  /* 0x0000000512267e21 */ /* 0x000fca0008010000 */
[----:B------:R-:W-:Y:S01]  /*11950*/  FSETP.GTU.FTZ.AND P2, PT, R38, 20, PT ;  /* 0x41a000002600780b */ /* 0x000fe20003f5c000 */
[----:B------:R-:W-:Y:S02]  /*11960*/  @!P5 FMUL.FTZ R99, R99, R40 ;  /* 0x000000286363d220 */ /* 0x000fe40000410000 */
[----:B--2---:R-:W-:Y:S02]  /*11970*/  FADD.FTZ R40, R19, UR5 ;  /* 0x0000000513287e21 */ /* 0x004fe40008010000 */
[----:B------:R-:W-:Y:S02]  /*11980*/  FADD.FTZ R16, R16, UR5 ;  /* 0x0000000510107e21 */ /* 0x000fe40008010000 */
[----:B0-----:R-:W-:Y:S02]  /*11990*/  @!P1 FMUL.FTZ R101, R101, R22 ;  /* 0x0000001665659220 */ /* 0x001fe40000410000 */
[----:B------:R-:W-:-:S04]  /*119a0*/  FADD.FTZ R22, R17, UR5 ;  /* 0x0000000511167e21 */ /* 0x000fc80008010000 */
[----:B------:R-:W-:Y:S01]  /*119b0*/  @!P2 FMUL.FTZ R19, R38, -1.4426950216293334961 ;  /* 0xbfb8aa3b2613a820 */ /* 0x000fe20000410000 */
[----:B------:R-:W-:Y:S01]  /*119c0*/  BAR.SYNC.DEFER_BLOCKING 0x0 ;  /* 0x0000000000007b1d */ /* 0x000fe20000010000 */
[----:B------:R-:W-:Y:S02]  /*119d0*/  FSETP.GTU.FTZ.AND P3, PT, R40, 20, PT ;  /* 0x41a000002800780b */ /* 0x000fe40003f7c000 */
[----:B------:R-:W-:Y:S02]  /*119e0*/  FSETP.GTU.FTZ.AND P1, PT, R22, 20, PT ;  /* 0x41a000001600780b */ /* 0x000fe40003f3c000 */
[----:B------:R-:W-:Y:S01]  /*119f0*/  FSETP.GTU.FTZ.AND P0, PT, R16, 20, PT ;  /* 0x41a000001000780b */ /* 0x000fe20003f1c000 */
[----:B----4-:R-:W-:Y:S02]  /*11a00*/  FADD.FTZ R42, R20, UR5 ;  /* 0x00000005142a7e21 */ /* 0x010fe40008010000 */
[----:B------:R-:W-:Y:S01]  /*11a10*/  FADD.FTZ R20, R21, UR5 ;  /* 0x0000000515147e21 */ /* 0x000fe20008010000 */
[----:B------:R-:W0:Y:S07]  /*11a20*/  LDS R38, [0x1080] ;  /* 0x00108000ff267984 */ /* 0x000e2e0000000800 */
[----:B------:R-:W-:-:S02]  /*11a30*/  @!P1 FMUL.FTZ R18, R22, -1.4426950216293334961 ;  /* 0xbfb8aa3b16129820 */ /* 0x000fc40000410000 */
        /* <DEDUP_REMOVED lines=8> */
[----:B------:R-:W-:-:S02]  /*11ac0*/  @!P4 FMUL.FTZ R22, R42, -1.4426950216293334961 ;  /* 0xbfb8aa3b2a16c820 */ /* 0x000fc40000410000 */
[----:B-1----:R-:W-:Y:S02]  /*11ad0*/  @!P5 FMUL.FTZ R16, R20, -1.4426950216293334961 ;  /* 0xbfb8aa3b1410d820 */ /* 0x002fe40000410000 */
[----:B--2---:R-:W-:Y:S02]  /*11ae0*/  @!P0 FADD.FTZ R17, R17, 1 ;  /* 0x3f80000011118421 */ /* 0x004fe40000010000 */
[----:B------:R-:W-:Y:S01]  /*11af0*/  @!P2 FADD.FTZ R19, R19, 1 ;  /* 0x3f8000001313a421 */ /* 0x000fe20000010000 */
[----:B------:R-:W1:Y:S01]  /*11b00*/  @!P4 MUFU.EX2 R22, R22 ;  /* 0x000000160016c308 */ /* 0x000e620000000800 */
[----:B---3--:R-:W-:Y:S01]  /*11b10*/  @!P1 FADD.FTZ R18, R18, 1 ;  /* 0x3f80000012129421 */ /* 0x008fe20000010000 */
[----:B0-----:R-:W-:Y:S01]  /*11b20*/  ISETP.GE.AND P6, PT, R151, R38, PT ;  /* 0x000000269700720c */ /* 0x001fe20003fc6270 */
[----:B------:R-:W-:Y:S01]  /*11b30*/  UIMAD UR7, UR13, UR8, URZ ;  /* 0x000000080d0772a4 */ /* 0x000fe2000f8e023f */
[----:B----4-:R-:W-:-:S04]  /*11b40*/  @!P3 FADD.FTZ R21, R21, 1 ;  /* 0x3f8000001515b421 */ /* 0x010fc80000010000 */
[----:B------:R0:W2:Y:S01]  /*11b50*/  @!P5 MUFU.EX2 R20, R16 ;  /* 0x000000100014d308 */ /* 0x0000a20000000800 */
[----:B------:R-:W-:Y:S02]  /*11b60*/  UIMAD UR27, UR12, UR9, UR7 ;  /* 0x000000090c1b72a4 */ /* 0x000fe4000f8e0207 */
[----:B------:R-:W-:-:S05]  /*11b70*/  UIMAD UR7, UR13, UR32, URZ ;  /* 0x000000200d0772a4 */ /* 0x000fca000f8e023f */
[----:B------:R0:W3:Y:S01]  /*11b80*/  @!P0 MUFU.RCP R71, R17 ;  /* 0x0000001100478308 */ /* 0x0000e20000001000 */
[----:B------:R-:W-:-:S07]  /*11b90*/  UIMAD.WIDE.U32 UR34, UR12, UR8, URZ ;  /* 0x000000080c2272a5 */ /* 0x000fce000f8e003f */
[----:B------:R0:W4:Y:S08]  /*11ba0*/  @!P1 MUFU.RCP R40, R18 ;  /* 0x0000001200289308 */ /* 0x0001300000001000 */
        /* <DEDUP_REMOVED lines=8> */
[----:B0-234-:R-:W-:Y:S01]  /*11c30*/  MOV R19, UR12 ;  /* 0x0000000c00137c02 */ /* 0x01dfe20008000f00 */
        /* <DEDUP_REMOVED lines=13> */
.L_x_6104:
[----:B--234-:R-:W-:Y:S05]  /*11d10*/  BSYNC B0 ;  /* 0x0000000000007941 */ /* 0x01cfea0003800000 */
.L_x_6103:
[----:B0-----:R0:W1:Y:S01]  /*11d20*/  @!P4 MUFU.RCP R19, R22 ;  /* 0x000000160013c308 */ /* 0x0010620000001000 */
[----:B------:R-:W-:Y:S01]  /*11d30*/  ULDC.64 UR32, c[0x0][0x2e0] ;  /* 0x0000b80000207ab9 */ /* 0x000fe20000000a00 */
[----:B------:R-:W-:Y:S01]  /*11d40*/  @!P0 FMUL.FTZ R102, R102, R71 ;  /* 0x0000004766668220 */ /* 0x000fe20000410000 */
[----:B------:R-:W-:Y:S01]  /*11d50*/  UMOV UR35, UR7 ;  /* 0x0000000700237c82 */ /* 0x000fe20008000000 */
[C---:B------:R-:W-:Y:S01]  /*11d60*/  LEA R16, P0, R151.reuse, c[0x0][0x330], 0x2 ;  /* 0x0000cc0097107a11 */ /* 0x040fe200078010ff */
        /* <DEDUP_REMOVED lines=15> */
[-C--:B------:R-:W-:Y:S02]  /*11e60*/  ISETP.GE.AND P2, PT, R14, R38.reuse, PT ;  /* 0x000000260e00720c */ /* 0x080fe40003f46270 */
[----:B------:R-:W-:Y:S02]  /*11e70*/  LEA.HI.X R17, R18, R17, R21, 0x2, P0 ;  /* 0x0000001112117211 */ /* 0x000fe400000f1415 */
[-C--:B------:R-:W-:Y:S02]  /*11e80*/  ISETP.GE.AND P1, PT, R13, R38.reuse, PT ;  /* 0x000000260d00720c */ /* 0x080fe40003f26270 */
[----:B------:R-:W-:Y:S01]  /*11e90*/  ISETP.GE.AND P0, PT, R12, R38, PT ;  /* 0x000000260c00720c */ /* 0x000fe20003f06270 */
[----:B------:R-:W-:Y:S01]  /*11ea0*/  @!P3 FMUL.FTZ R105, R105, R42 ;  /* 0x0000002a6969b220 */ /* 0x000fe20000410000 */
[-C--:B------:R-:W-:Y:S01]  /*11eb0*/  ISETP.GE.AND P3, PT, R9, R38.reuse, PT ;  /* 0x000000260900720c */ /* 0x080fe20003f66270 */
[----:B-1----:R-:W-:Y:S01]  /*11ec0*/  @!P4 FMUL.FTZ R106, R106, R19 ;  /* 0x000000136a6ac220 */ /* 0x002fe20000410000 */
[----:B------:R-:W-:Y:S01]  /*11ed0*/  ISETP.GE.AND P4, PT, R10, R38, PT ;  /* 0x000000260a00720c */ /* 0x000fe20003f86270 */
        /* <DEDUP_REMOVED lines=100> */
.L_x_6106:
[----:B0-----:R-:W-:Y:S05]  /*12520*/  BSYNC B0 ;  /* 0x0000000000007941 */ /* 0x001fea0003800000 */
.L_x_6105:
        /* <DEDUP_REMOVED lines=63> */
.L_x_5963:
        /* <DEDUP_REMOVED lines=32> */
.L_x_6109:
[----:B------:R-:W-:Y:S05]  /*12b20*/  BSYNC B0 ;  /* 0x0000000000007941 */ /* 0x000fea0003800000 */
.L_x_6108:
        /* <DEDUP_REMOVED lines=31> */
.L_x_6111:
[----:B------:R-:W3:Y:S02]  /*12d20*/  S2R R7, SR_TID.X ;  /* 0x0000000000077919 */ /* 0x000ee40000002100 */
.L_x_6112:
[----:B------:R-:W-:Y:S05]  /*12d30*/  BSYNC B0 ;  /* 0x0000000000007941 */ /* 0x000fea0003800000 */
.L_x_6110:
[----:B---3--:R-:W-:-:S13]  /*12d40*/  ISETP.GE.AND P0, PT, R7, c[0x0][0x16c], PT ;  /* 0x00005b0007007a0c */ /* 0x008fda0003f06270 */
[----:B------:R-:W-:Y:S05]  /*12d50*/  @P0 EXIT ;  /* 0x000000000000094d */ /* 0x000fea0003800000 */
[----:B------:R-:W-:Y:S02]  /*12d60*/  ULDC.64 UR6, c[0x0][0x288] ;  /* 0x0000a20000067ab9 */ /* 0x000fe40000000a00 */
[----:B------:R-:W-:Y:S02]  /*12d70*/  UIMAD UR11, UR11, UR6, URZ ;  /* 0x000000060b0b72a4 */ /* 0x000fe4000f8e023f */
[----:B0-2---:R-:W-:Y:S02]  /*12d80*/  UIMAD.WIDE.U32 UR4, UR10, UR6, URZ ;  /* 0x000000060a0472a5 */ /* 0x005fe4000f8e003f */
[----:B------:R-:W-:-:S04]  /*12d90*/  UIMAD UR6, UR10, UR7, UR11 ;  /* 0x000000070a0672a4 */ /* 0x000fc8000f8e020b */
[----:B------:R-:W-:Y:S02]  /*12da0*/  UIADD3 UR6, UR5, UR6, URZ ;  /* 0x0000000605067290 */ /* 0x000fe4000fffe03f */
.L_x_6113:
        /* <DEDUP_REMOVED lines=19> */
.L_x_6006:
[----:B------:R-:W-:Y:S01]  /*12ee0*/  HFMA2.MMA R66, -RZ, RZ, 0, 5.9604644775390625e-08 ;  /* 0x00000001ff427435 */ /* 0x000fe200000001ff */
[----:B------:R-:W-:-:S02]  /*12ef0*/  MOV R65, R240 ;  /* 0x000000f000417202 */ /* 0x000fc40000000f00 */
[----:B------:R-:W-:Y:S02]  /*12f00*/  MOV R245, RZ ;  /* 0x000000ff00f57202 */ /* 0x000fe40000000f00 */
[----:B------:R-:W-:Y:S02]  /*12f10*/  MOV R244, 0xffffffff ;  /* 0xffffffff00f47802 */ /* 0x000fe40000000f00 */
[----:B------:R-:W-:Y:S02]  /*12f20*/  MOV R64, 0x12f40 ;  /* 0x00012f4000407802 */ /* 0x000fe40000000f00 */
[----:B-----5:R-:W-:Y:S05]  /*12f30*/  CALL.REL.NOINC `($__internal_143_$__cuda_sm70_shflsync_up) ;  /* 0x00001e7000007944 */ /* 0x020fea0003c00000 */
[----:B-1----:R-:W-:Y:S01]  /*12f40*/  MOV R67, R66 ;  /* 0x0000004200437202 */ /* 0x002fe20000000f00 */
[----:B------:R-:W-:Y:S05]  /*12f50*/  BRA `(.L_x_6114) ;  /* 0xffff743000007947 */ /* 0x000fea000383ffff */
.L_x_6007:
[----:B------:R-:W-:Y:S01]  /*12f60*/  HFMA2.MMA R66, -RZ, RZ, 0, 5.9604644775390625e-08 ;  /* 0x00000001ff427435 */ /* 0x000fe200000001ff */
[----:B------:R-:W-:Y:S02]  /*12f70*/  MOV R65, R68 ;  /* 0x0000004400417202 */ /* 0x000fe40000000f00 */
[----:B------:R-:W-:Y:S02]  /*12f80*/  MOV R245, RZ ;  /* 0x000000ff00f57202 */ /* 0x000fe40000000f00 */
[----:B------:R-:W-:-:S02]  /*12f90*/  MOV R244, 0xffffffff ;  /* 0xffffffff00f47802 */ /* 0x000fc40000000f00 */
[----:B------:R-:W-:Y:S02]  /*12fa0*/  MOV R64, 0x12fc0 ;  /* 0x00012fc000407802 */ /* 0x000fe40000000f00 */
[----:B01---5:R-:W-:Y:S05]  /*12fb0*/  CALL.REL.NOINC `($__internal_143_$__cuda_sm70_shflsync_up) ;  /* 0x00001df000007944 */ /* 0x023fea0003c00000 */
[----:B-1----:R-:W-:Y:S01]  /*12fc0*/  MOV R69, R66 ;  /* 0x0000004200457202 */ /* 0x002fe20000000f00 */
[----:B------:R-:W-:Y:S01]  /*12fd0*/  HFMA2.MMA R66, -RZ, RZ, 0, 5.9604644775390625e-08 ;  /* 0x00000001ff427435 */ /* 0x000fe200000001ff */
[----:B------:R-:W-:Y:S02]  /*12fe0*/  MOV R65, R70 ;  /* 0x0000004600417202 */ /* 0x000fe40000000f00 */
[----:B------:R-:W-:Y:S02]  /*12ff0*/  MOV R245, RZ ;  /* 0x000000ff00f57202 */ /* 0x000fe40000000f00 */
[----:B------:R-:W-:Y:S02]  /*13000*/  MOV R244, 0xffffffff ;  /* 0xffffffff00f47802 */ /* 0x000fe40000000f00 */
[----:B------:R-:W-:Y:S02]  /*13010*/  MOV R64, 0x13030 ;  /* 0x0001303000407802 */ /* 0x000fe40000000f00 */
[----:B------:R-:W-:Y:S05]  /*13020*/  CALL.REL.NOINC `($__internal_143_$__cuda_sm70_shflsync_up) ;  /* 0x00001d8000007944 */ /* 0x000fea0003c00000 */
[----:B-1----:R-:W-:Y:S01]  /*13030*/  MOV R71, R66 ;  /* 0x0000004200477202 */ /* 0x002fe20000000f00 */
[----:B------:R-:W-:Y:S01]  /*13040*/  HFMA2.MMA R66, -RZ, RZ, 0, 5.9604644775390625e-08 ;  /* 0x00000001ff427435 */ /* 0x000fe200000001ff */
[----:B------:R-:W-:-:S02]  /*13050*/  MOV R65, R241 ;  /* 0x000000f100417202 */ /* 0x000fc40000000f00 */
[----:B------:R-:W-:Y:S02]  /*13060*/  MOV R245, RZ ;  /* 0x000000ff00f57202 */ /* 0x000fe40000000f00 */
[----:B------:R-:W-:Y:S02]  /*13070*/  MOV R244, 0xffffffff ;  /* 0xffffffff00f47802 */ /* 0x000fe40000000f00 */
[----:B------:R-:W-:Y:S02]  /*13080*/  MOV R64, 0x130a0 ;  /* 0x000130a000407802 */ /* 0x000fe40000000f00 */
[----:B------:R-:W-:Y:S05]  /*13090*/  CALL.REL.NOINC `($__internal_143_$__cuda_sm70_shflsync_up) ;  /* 0x00001d1000007944 */ /* 0x000fea0003c00000 */
        /* <DEDUP_REMOVED lines=20> */
[----:B------:R-:W-:Y:S05]  /*131e0*/  CALL.REL.NOINC `($__internal_143_$__cuda_sm70_shflsync_up) ;  /* 0x00001bc000007944 */ /* 0x000fea0003c00000 */
[----:B-1----:R-:W-:Y:S01]  /*131f0*/  MOV R67, R66 ;  /* 0x0000004200437202 */ /* 0x002fe20000000f00 */
[----:B------:R-:W-:Y:S01]  /*13200*/  HFMA2.MMA R66, -RZ, RZ, 0, 1.1920928955078125e-07 ;  /* 0x00000002ff427435 */ /* 0x000fe200000001ff */
[----:B------:R-:W-:Y:S02]  /*13210*/  MOV R65, R68 ;  /* 0x0000004400417202 */ /* 0x000fe40000000f00 */
[----:B------:R-:W-:Y:S02]  /*13220*/  MOV R245, RZ ;  /* 0x000000ff00f57202 */ /* 0x000fe40000000f00 */
[----:B------:R-:W-:-:S02]  /*13230*/  MOV R244, 0xffffffff ;  /* 0xffffffff00f47802 */ /* 0x000fc40000000f00 */
[----:B------:R-:W-:Y:S02]  /*13240*/  MOV R64, 0x13260 ;  /* 0x0001326000407802 */ /* 0x000fe40000000f00 */
[----:B------:R-:W-:Y:S05]  /*13250*/  CALL.REL.NOINC `($__internal_143_$__cuda_sm70_shflsync_up) ;  /* 0x00001b5000007944 */ /* 0x000fea0003c00000 */
[----:B-1----:R-:W-:Y:S01]  /*13260*/  MOV R69, R66 ;  /* 0x0000004200457202 */ /* 0x002fe20000000f00 */
[----:B------:R-:W-:Y:S01]  /*13270*/  HFMA2.MMA R66, -RZ, RZ, 0, 1.1920928955078125e-07 ;  /* 0x00000002ff427435 */ /* 0x000fe200000001ff */
[----:B------:R-:W-:Y:S02]  /*13280*/  MOV R65, R70 ;  /* 0x0000004600417202 */ /* 0x000fe40000000f00 */
[----:B------:R-:W-:Y:S02]  /*13290*/  MOV R245, RZ ;  /* 0x000000ff00f57202 */ /* 0x000fe40000000f00 */
[----:B------:R-:W-:Y:S02]  /*132a0*/  MOV R244, 0xffffffff ;  /* 0xffffffff00f47802 */ /* 0x000fe40000000f00 */
[----:B------:R-:W-:Y:S02]  /*132b0*/  MOV R64, 0x132d0 ;  /* 0x000132d000407802 */ /* 0x000fe40000000f00 */
[----:B------:R-:W-:Y:S05]  /*132c0*/  CALL.REL.NOINC `($__internal_143_$__cuda_sm70_shflsync_up) ;  /* 0x00001ae000007944 */ /* 0x000fea0003c00000 */
[----:B-1----:R-:W-:Y:S01]  /*132d0*/  MOV R71, R66 ;  /* 0x0000004200477202 */ /* 0x002fe20000000f00 */
[----:B------:R-:W-:Y:S01]  /*132e0*/  HFMA2.MMA R66, -RZ, RZ, 0, 1.1920928955078125e-07 ;  /* 0x00000002ff427435 */ /* 0x000fe200000001ff */
[----:B------:R-:W-:-:S02]  /*132f0*/  MOV R65, R241 ;  /* 0x000000f100417202 */ /* 0x000fc40000000f00 */
[----:B------:R-:W-:Y:S02]  /*13300*/  MOV R245, RZ ;  /* 0x000000ff00f57202 */ /* 0x000fe40000000f00 */
[----:B------:R-:W-:Y:S02]  /*13310*/  MOV R244, 0xffffffff ;  /* 0xffffffff00f47802 */ /* 0x000fe40000000f00 */
[----:B------:R-:W-:Y:S02]  /*13320*/  MOV R64, 0x13340 ;  /* 0x0001334000407802 */ /* 0x000fe40000000f00 */
[----:B------:R-:W-:Y:S05]  /*13330*/  CALL.REL.NOINC `($__internal_143_$__cuda_sm70_shflsync_up) ;  /* 0x00001a7000007944 */ /* 0x000fea0003c00000 */
        /* <DEDUP_REMOVED lines=19> */
[----:B------:R-:W-:Y:S05]  /*13470*/  CALL.REL.NOINC `($__internal_143_$__cuda_sm70_shflsync_up) ;  /* 0x0000193000007944 */ /* 0x000fea0003c00000 */
[----:B-1----:R-:W-:Y:S01]  /*13480*/  MOV R67, R66 ;  /* 0x0000004200437202 */ /* 0x002fe20000000f00 */
[----:B------:R-:W-:Y:S01]  /*13490*/  HFMA2.MMA R66, -RZ, RZ, 0, 2.384185791015625e-07 ;  /* 0x00000004ff427435 */ /* 0x000fe200000001ff */
[----:B------:R-:W-:Y:S02]  /*134a0*/  MOV R65, R68 ;  /* 0x0000004400417202 */ /* 0x000fe40000000f00 */
[----:B------:R-:W-:Y:S02]  /*134b0*/  MOV R245, RZ ;  /* 0x000000ff00f57202 */ /* 0x000fe40000000f00 */
[----:B------:R-:W-:-:S02]  /*134c0*/  MOV R244, 0xffffffff ;  /* 0xffffffff00f47802 */ /* 0x000fc40000000f00 */
[----:B------:R-:W-:Y:S02]  /*134d0*/  MOV R64, 0x134f0 ;  /* 0x000134f000407802 */ /* 0x000fe40000000f00 */
[----:B------:R-:W-:Y:S05]  /*134e0*/  CALL.REL.NOINC `($__internal_143_$__cuda_sm70_shflsync_up) ;  /* 0x000018c000007944 */ /* 0x000fea0003c00000 */
[----:B-1----:R-:W-:Y:S01]  /*134f0*/  MOV R69, R66 ;  /* 0x0000004200457202 */ /* 0x002fe20000000f00 */
[----:B------:R-:W-:Y:S01]  /*13500*/  HFMA2.MMA R66, -RZ, RZ, 0, 2.384185791015625e-07 ;  /* 0x00000004ff427435 */ /* 0x000fe200000001ff */
[----:B------:R-:W-:Y:S02]  /*13510*/  MOV R65, R71 ;  /* 0x0000004700417202 */ /* 0x000fe40000000f00 */
[----:B------:R-:W-:Y:S02]  /*13520*/  MOV R245, RZ ;  /* 0x000000ff00f57202 */ /* 0x000fe40000000f00 */
[----:B------:R-:W-:Y:S02]  /*13530*/  MOV R244, 0xffffffff ;  /* 0xffffffff00f47802 */ /* 0x000fe40000000f00 */
[----:B------:R-:W-:Y:S02]  /*13540*/  MOV R64, 0x13560 ;  /* 0x0001356000407802 */ /* 0x000fe40000000f00 */
[----:B------:R-:W-:Y:S05]  /*13550*/  CALL.REL.NOINC `($__internal_143_$__cuda_sm70_shflsync_up) ;  /* 0x0000185000007944 */ /* 0x000fea0003c00000 */
[----:B-1----:R-:W-:Y:S01]  /*13560*/  MOV R241, R66 ;  /* 0x0000004200f17202 */ /* 0x002fe20000000f00 */
[----:B------:R-:W-:Y:S01]  /*13570*/  HFMA2.MMA R66, -RZ, RZ, 0, 2.384185791015625e-07 ;  /* 0x00000004ff427435 */ /* 0x000fe200000001ff */
        /* <DEDUP_REMOVED lines=22> */
[----:B------:R-:W-:Y:S05]  /*136e0*/  CALL.REL.NOINC `($__internal_143_$__cuda_sm70_shflsync_up) ;  /* 0x000016c000007944 */ /* 0x000fea0003c00000 */
[----:B-1----:R-:W-:Y:S01]  /*136f0*/  MOV R67, R66 ;  /* 0x0000004200437202 */ /* 0x002fe20000000f00 */
[----:B------:R-:W-:Y:S01]  /*13700*/  HFMA2.MMA R66, -RZ, RZ, 0, 4.76837158203125e-07 ;  /* 0x00000008ff427435 */ /* 0x000fe200000001ff */
[----:B------:R-:W-:Y:S02]  /*13710*/  MOV R65, R68 ;  /* 0x0000004400417202 */ /* 0x000fe40000000f00 */
[----:B------:R-:W-:Y:S02]  /*13720*/  MOV R245, RZ ;  /* 0x000000ff00f57202 */ /* 0x000fe40000000f00 */
[----:B------:R-:W-:Y:S02]  /*13730*/  MOV R244, 0xffffffff ;  /* 0xffffffff00f47802 */ /* 0x000fe40000000f00 */
[----:B------:R-:W-:Y:S02]  /*13740*/  MOV R64, 0x13760 ;  /* 0x0001376000407802 */ /* 0x000fe40000000f00 */
[----:B------:R-:W-:Y:S05]  /*13750*/  CALL.REL.NOINC `($__internal_143_$__cuda_sm70_shflsync_up) ;  /* 0x0000165000007944 */ /* 0x000fea0003c00000 */
[----:B-1----:R-:W-:Y:S01]  /*13760*/  MOV R69, R66 ;  /* 0x0000004200457202 */ /* 0x002fe20000000f00 */
[----:B------:R-:W-:Y:S01]  /*13770*/  HFMA2.MMA R66, -RZ, RZ, 0, 4.76837158203125e-07 ;  /* 0x00000008ff427435 */ /* 0x000fe200000001ff */
[----:B------:R-:W-:-:S02]  /*13780*/  MOV R65, R71 ;  /* 0x0000004700417202 */ /* 0x000fc40000000f00 */
[----:B------:R-:W-:Y:S02]  /*13790*/  MOV R245, RZ ;  /* 0x000000ff00f57202 */ /* 0x000fe40000000f00 */
[----:B------:R-:W-:Y:S02]  /*137a0*/  MOV R244, 0xffffffff ;  /* 0xffffffff00f47802 */ /* 0x000fe40000000f00 */
[----:B------:R-:W-:Y:S02]  /*137b0*/  MOV R64, 0x137d0 ;  /* 0x000137d000407802 */ /* 0x000fe40000000f00 */
[----:B------:R-:W-:Y:S05]  /*137c0*/  CALL.REL.NOINC `($__internal_143_$__cuda_sm70_shflsync_up) ;  /* 0x000015e000007944 */ /* 0x000fea0003c00000 */
[----:B-1----:R-:W-:Y:S01]  /*137d0*/  MOV R241, R66 ;  /* 0x0000004200f17202 */ /* 0x002fe20000000f00 */
[----:B------:R-:W-:Y:S01]  /*137e0*/  HFMA2.MMA R66, -RZ, RZ, 0, 4.76837158203125e-07 ;  /* 0x00000008ff427435 */ /* 0x000fe200000001ff */
[----:B------:R-:W-:Y:S02]  /*137f0*/  MOV R65, R70 ;  /* 0x0000004600417202 */ /* 0x000fe40000000f00 */
[----:B------:R-:W-:Y:S02]  /*13800*/  MOV R245, RZ ;  /* 0x000000ff00f57202 */ /* 0x000fe40000000f00 */
[----:B------:R-:W-:-:S02]  /*13810*/  MOV R244, 0xffffffff ;  /* 0xffffffff00f47802 */ /* 0x000fc40000000f00 */
[----:B------:R-:W-:Y:S02]  /*13820*/  MOV R64, 0x13840 ;  /* 0x0001384000407802 */ /* 0x000fe40000000f00 */
[----:B------:R-:W-:Y:S05]  /*13830*/  CALL.REL.NOINC `($__internal_143_$__cuda_sm70_shflsync_up) ;  /* 0x0000157000007944 */ /* 0x000fea0003c00000 */
        /* <DEDUP_REMOVED lines=21> */
[----:B------:R-:W-:Y:S05]  /*13990*/  CALL.REL.NOINC `($__internal_143_$__cuda_sm70_shflsync_up) ;  /* 0x0000141000007944 */ /* 0x000fea0003c00000 */
[----:B-1----:R-:W-:Y:S01]  /*139a0*/  MOV R67, R66 ;  /* 0x0000004200437202 */ /* 0x002fe20000000f00 */
[----:B------:R-:W-:Y:S01]  /*139b0*/  HFMA2.MMA R66, -RZ, RZ, 0, 9.5367431640625e-07 ;  /* 0x00000010ff427435 */ /* 0x000fe200000001ff */
[----:B------:R-:W-:Y:S02]  /*139c0*/  MOV R65, R68 ;  /* 0x0000004400417202 */ /* 0x000fe40000000f00 */
[----:B------:R-:W-:Y:S02]  /*139d0*/  MOV R245, RZ ;  /* 0x000000ff00f57202 */ /* 0x000fe40000000f00 */
[----:B------:R-:W-:Y:S02]  /*139e0*/  MOV R244, 0xffffffff ;  /* 0xffffffff00f47802 */ /* 0x000fe40000000f00 */
[----:B------:R-:W-:-:S02]  /*139f0*/  MOV R64, 0x13a10 ;  /* 0x00013a1000407802 */ /* 0x000fc40000000f00 */
[----:B------:R-:W-:Y:S05]  /*13a00*/  CALL.REL.NOINC `($__internal_143_$__cuda_sm70_shflsync_up) ;  /* 0x000013a000007944 */ /* 0x000fea0003c00000 */
[----:B-1----:R-:W-:Y:S01]  /*13a10*/  MOV R68, R66 ;  /* 0x0000004200447202 */ /* 0x002fe20000000f00 */
[----:B------:R-:W-:Y:S01]  /*13a20*/  HFMA2.MMA R66, -RZ, RZ, 0, 9.5367431640625e-07 ;  /* 0x00000010ff427435 */ /* 0x000fe200000001ff */
[----:B------:R-:W-:-:S02]  /*13a30*/  MOV R65, R71 ;  /* 0x0000004700417202 */ /* 0x000fc40000000f00 */
[----:B------:R-:W-:Y:S02]  /*13a40*/  MOV R245, RZ ;  /* 0x000000ff00f57202 */ /* 0x000fe40000000f00 */
[----:B------:R-:W-:Y:S02]  /*13a50*/  MOV R244, 0xffffffff ;  /* 0xffffffff00f47802 */ /* 0x000fe40000000f00 */
[----:B------:R-:W-:Y:S02]  /*13a60*/  MOV R64, 0x13a80 ;  /* 0x00013a8000407802 */ /* 0x000fe40000000f00 */
[----:B------:R-:W-:Y:S05]  /*13a70*/  CALL.REL.NOINC `($__internal_143_$__cuda_sm70_shflsync_up) ;  /* 0x0000133000007944 */ /* 0x000fea0003c00000 */
[----:B-1----:R-:W-:Y:S01]  /*13a80*/  MOV R71, R66 ;  /* 0x0000004200477202 */ /* 0x002fe20000000f00 */
[----:B------:R-:W-:Y:S01]  /*13a90*/  HFMA2.MMA R66, -RZ, RZ, 0, 9.5367431640625e-07 ;  /* 0x00000010ff427435 */ /* 0x000fe200000001ff */
[----:B------:R-:W-:Y:S02]  /*13aa0*/  MOV R65, R70 ;  /* 0x0000004600417202 */ /* 0x000fe40000000f00 */
[----:B------:R-:W-:Y:S02]  /*13ab0*/  MOV R245, RZ ;  /* 0x000000ff00f57202 */ /* 0x000fe40000000f00 */
[----:B------:R-:W-:-:S02]  /*13ac0*/  MOV R244, 0xffffffff ;  /* 0xffffffff00f47802 */ /* 0x000fc40000000f00 */
[----:B------:R-:W-:Y:S02]  /*13ad0*/  MOV R64, 0x13af0 ;  /* 0x00013af000407802 */ /* 0x000fe40000000f00 */
[----:B------:R-:W-:Y:S05]  /*13ae0*/  CALL.REL.NOINC `($__internal_143_$__cuda_sm70_shflsync_up) ;  /* 0x000012c000007944 */ /* 0x000fea0003c00000 */
[----:B-1----:R-:W-:Y:S01]  /*13af0*/  MOV R64, R66 ;  /* 0x0000004200407202 */ /* 0x002fe20000000f00 */
[----:B------:R-:W-:Y:S05]  /*13b00*/  BRA `(.L_x_6115) ;  /* 0xffff6ce000007947 */ /* 0x000fea000383ffff */
.L_x_6012:
[----:B-1----:R-:W-:Y:S01]  /*13b10*/  HFMA2.MMA R66, -RZ, RZ, 0, 5.9604644775390625e-08 ;  /* 0x00000001ff427435 */ /* 0x002fe200000001ff */
[----:B------:R-:W-:Y:S02]  /*13b20*/  MOV R65, R70 ;  /* 0x0000004600417202 */ /* 0x000fe40000000f00 */
[----:B------:R-:W-:Y:S02]  /*13b30*/  MOV R245, RZ ;  /* 0x000000ff00f57202 */ /* 0x000fe40000000f00 */
[----:B------:R-:W-:Y:S02]  /*13b40*/  MOV R244, 0xffffffff ;  /* 0xffffffff00f47802 */ /* 0x000fe40000000f00 */
[----:B------:R-:W-:Y:S02]  /*13b50*/  MOV R64, 0x13b70 ;  /* 0x00013b7000407802 */ /* 0x000fe40000000f00 */
[----:B0----5:R-:W-:Y:S05]  /*13b60*/  CALL.REL.NOINC `($__internal_143_$__cuda_sm70_shflsync_up) ;  /* 0x0000124000007944 */ /* 0x021fea0003c00000 */
[----:B-1----:R-:W-:Y:S01]  /*13b70*/  MOV R70, R66 ;  /* 0x0000004200467202 */ /* 0x002fe20000000f00 */
[----:B------:R-:W-:Y:S01]  /*13b80*/  HFMA2.MMA R66, -RZ, RZ, 0, 5.9604644775390625e-08 ;  /* 0x00000001ff427435 */ /* 0x000fe200000001ff */
[----:B------:R-:W-:-:S02]  /*13b90*/  MOV R65, R69 ;  /* 0x0000004500417202 */ /* 0x000fc40000000f00 */
[----:B------:R-:W-:Y:S02]  /*13ba0*/  MOV R245, RZ ;  /* 0x000000ff00f57202 */ /* 0x000fe40000000f00 */
[----:B------:R-:W-:Y:S02]  /*13bb0*/  MOV R244, 0xffffffff ;  /* 0xffffffff00f47802 */ /* 0x000fe40000000f00 */
[----:B------:R-:W-:Y:S02]  /*13bc0*/  MOV R64, 0x13be0 ;  /* 0x00013be000407802 */ /* 0x000fe40000000f00 */
[----:B------:R-:W-:Y:S05]  /*13bd0*/  CALL.REL.NOINC `($__internal_143_$__cuda_sm70_shflsync_up) ;  /* 0x000011d000007944 */ /* 0x000fea0003c00000 */
[----:B-1----:R-:W-:Y:S01]  /*13be0*/  MOV R69, R66 ;  /* 0x0000004200457202 */ /* 0x002fe20000000f00 */
[----:B------:R-:W-:Y:S01]  /*13bf0*/  HFMA2.MMA R66, -RZ, RZ, 0, 5.9604644775390625e-08 ;  /* 0x00000001ff427435 */ /* 0x000fe200000001ff */
[----:B------:R-:W-:Y:S02]  /*13c00*/  MOV R65, R67 ;  /* 0x0000004300417202 */ /* 0x000fe40000000f00 */
[----:B------:R-:W-:Y:S02]  /*13c10*/  MOV R245, RZ ;  /* 0x000000ff00f57202 */ /* 0x000fe40000000f00 */
[----:B------:R-:W-:-:S02]  /*13c20*/  MOV R244, 0xffffffff ;  /* 0xffffffff00f47802 */ /* 0x000fc40000000f00 */
[----:B------:R-:W-:Y:S02]  /*13c30*/  MOV R64, 0x13c50 ;  /* 0x00013c5000407802 */ /* 0x000fe40000000f00 */
[----:B------:R-:W-:Y:S05]  /*13c40*/  CALL.REL.NOINC `($__internal_143_$__cuda_sm70_shflsync_up) ;  /* 0x0000116000007944 */ /* 0x000fea0003c00000 */
        /* <DEDUP_REMOVED lines=8> */
[----:B------:R-:W-:Y:S01]  /*13cd0*/  HFMA2.MMA R66, -RZ, RZ, 0, 0 ;  /* 0x00000000ff427435 */ /* 0x000fe200000001ff */
[----:B------:R-:W-:-:S02]  /*13ce0*/  MOV R64, R60 ;  /* 0x0000003c00407202 */ /* 0x000fc40000000f00 */
[----:B------:R-:W-:Y:S02]  /*13cf0*/  MOV R247, 0xffffffff ;  /* 0xffffffff00f77802 */ /* 0x000fe40000000f00 */
[----:B------:R-:W-:Y:S02]  /*13d00*/  MOV R65, 0x13d20 ;  /* 0x00013d2000417802 */ /* 0x000fe40000000f00 */
[----:B------:R-:W-:Y:S05]  /*13d10*/  CALL.REL.NOINC `($__internal_142_$__cuda_sm70_shflsync_idx_p) ;  /* 0x0000102000007944 */ /* 0x000fea0003c00000 */
[----:B-1----:R-:W-:Y:S01]  /*13d20*/  MOV R60, R66 ;  /* 0x00000042003c7202 */ /* 0x002fe20000000f00 */
[----:B------:R-:W-:Y:S01]  /*13d30*/  HFMA2.MMA R66, -RZ, RZ, 0, 0 ;  /* 0x00000000ff427435 */ /* 0x000fe200000001ff */
[----:B------:R-:W-:Y:S02]  /*13d40*/  MOV R64, R61 ;  /* 0x0000003d00407202 */ /* 0x000fe40000000f00 */
[----:B------:R-:W-:Y:S02]  /*13d50*/  MOV R247, 0xffffffff ;  /* 0xffffffff00f77802 */ /* 0x000fe40000000f00 */
[----:B------:R-:W-:Y:S02]  /*13d60*/  MOV R65, 0x13d80 ;  /* 0x00013d8000417802 */ /* 0x000fe40000000f00 */
[----:B0-----:R-:W-:Y:S05]  /*13d70*/  CALL.REL.NOINC `($__internal_142_$__cuda_sm70_shflsync_idx_p) ;  /* 0x00000fc000007944 */ /* 0x001fea0003c00000 */
[----:B-1----:R-:W-:Y:S01]  /*13d80*/  MOV R61, R66 ;  /* 0x00000042003d7202 */ /* 0x002fe20000000f00 */
[----:B------:R-:W-:Y:S01]  /*13d90*/  HFMA2.MMA R66, -RZ, RZ, 0, 0 ;  /* 0x00000000ff427435 */ /* 0x000fe200000001ff */
[----:B------:R-:W-:-:S02]  /*13da0*/  MOV R64, R62 ;  /* 0x0000003e00407202 */ /* 0x000fc40000000f00 */
[----:B------:R-:W-:Y:S02]  /*13db0*/  MOV R247, 0xffffffff ;  /* 0xffffffff00f77802 */ /* 0x000fe40000000f00 */
[----:B------:R-:W-:Y:S02]  /*13dc0*/  MOV R65, 0x13de0 ;  /* 0x00013de000417802 */ /* 0x000fe40000000f00 */
[----:B0-----:R-:W-:Y:S05]  /*13dd0*/  CALL.REL.NOINC `($__internal_142_$__cuda_sm70_shflsync_idx_p) ;  /* 0x00000f6000007944 */ /* 0x001fea0003c00000 */
[----:B-1----:R-:W-:Y:S01]  /*13de0*/  MOV R62, R66 ;  /* 0x00000042003e7202 */ /* 0x002fe20000000f00 */
[----:B------:R-:W-:Y:S01]  /*13df0*/  HFMA2.MMA R66, -RZ, RZ, 0, 0 ;  /* 0x00000000ff427435 */ /* 0x000fe200000001ff */
[----:B------:R-:W-:Y:S02]  /*13e00*/  MOV R64, R63 ;  /* 0x0000003f00407202 */ /* 0x000fe40000000f00 */
[----:B------:R-:W-:Y:S02]  /*13e10*/  MOV R247, 0xffffffff ;  /* 0xffffffff00f77802 */ /* 0x000fe40000000f00 */
[----:B------:R-:W-:Y:S02]  /*13e20*/  MOV R65, 0x13e40 ;  /* 0x00013e4000417802 */ /* 0x000fe40000000f00 */
[----:B0-----:R-:W-:Y:S05]  /*13e30*/  CALL.REL.NOINC `($__internal_142_$__cuda_sm70_shflsync_idx_p) ;  /* 0x00000f0000007944 */ /* 0x001fea0003c00000 */
[----:B-1----:R-:W-:Y:S01]  /*13e40*/  MOV R63, R66 ;  /* 0x00000042003f7202 */ /* 0x002fe20000000f00 */
[----:B0-----:R-:W-:Y:S05]  /*13e50*/  BRA `(.L_x_6116) ;  /* 0xffff6c9000007947 */ /* 0x001fea000383ffff */
.L_x_6015:
[----:B------:R-:W-:Y:S01]  /*13e60*/  HFMA2.MMA R66, -RZ, RZ, 0, 5.9604644775390625e-08 ;  /* 0x00000001ff427435 */ /* 0x000fe200000001ff */
[----:B------:R-:W-:-:S02]  /*13e70*/  MOV R241, R127 ;  /* 0x0000007f00f17202 */ /* 0x000fc40000000f00 */
[----:B------:R-:W-:Y:S02]  /*13e80*/  MOV R242, 0x1f ;  /* 0x0000001f00f27802 */ /* 0x000fe40000000f00 */
[----:B------:R-:W-:Y:S02]  /*13e90*/  MOV R65, 0xffffffff ;  /* 0xffffffff00417802 */ /* 0x000fe40000000f00 */
[----:B------:R-:W-:Y:S02]  /*13ea0*/  MOV R64, 0x13ec0 ;  /* 0x00013ec000407802 */ /* 0x000fe40000000f00 */
[----:B------:R-:W-:Y:S05]  /*13eb0*/  CALL.REL.NOINC `($__internal_141_$__cuda_sm70_shflsync_down) ;  /* 0x00000e4000007944 */ /* 0x000fea0003c00000 */
[----:B-1----:R-:W-:Y:S01]  /*13ec0*/  MOV R67, R66 ;  /* 0x0000004200437202 */ /* 0x002fe20000000f00 */
[----:B------:R-:W-:Y:S05]  /*13ed0*/  BRA `(.L_x_6117) ;  /* 0xffff7f3000007947 */ /* 0x000fea000383ffff */
.L_x_6016:
[----:B------:R-:W-:Y:S01]  /*13ee0*/  HFMA2.MMA R66, -RZ, RZ, 0, 5.9604644775390625e-08 ;  /* 0x00000001ff427435 */ /* 0x000fe200000001ff */
[----:B------:R-:W-:Y:S02]  /*13ef0*/  MOV R241, R69 ;  /* 0x0000004500f17202 */ /* 0x000fe40000000f00 */
[----:B------:R-:W-:Y:S02]  /*13f00*/  MOV R242, 0x1f ;  /* 0x0000001f00f27802 */ /* 0x000fe40000000f00 */
[----:B------:R-:W-:-:S02]  /*13f10*/  MOV R65, 0xffffffff ;  /* 0xffffffff00417802 */ /* 0x000fc40000000f00 */
[----:B------:R-:W-:Y:S02]  /*13f20*/  MOV R64, 0x13f40 ;  /* 0x00013f4000407802 */ /* 0x000fe40000000f00 */
[----:B01----:R-:W-:Y:S05]  /*13f30*/  CALL.REL.NOINC `($__internal_141_$__cuda_sm70_shflsync_down) ;  /* 0x00000dc000007944 */ /* 0x003fea0003c00000 */
[----:B-1----:R-:W-:Y:S01]  /*13f40*/  MOV R69, R66 ;  /* 0x0000004200457202 */ /* 0x002fe20000000f00 */
[----:B------:R-:W-:Y:S01]  /*13f50*/  HFMA2.MMA R66, -RZ, RZ, 0, 5.9604644775390625e-08 ;  /* 0x00000001ff427435 */ /* 0x000fe200000001ff */
[----:B------:R-:W-:Y:S02]  /*13f60*/  MOV R241, R68 ;  /* 0x0000004400f17202 */ /* 0x000fe40000000f00 */
[----:B------:R-:W-:Y:S02]  /*13f70*/  MOV R242, 0x1f ;  /* 0x0000001f00f27802 */ /* 0x000fe40000000f00 */
[----:B------:R-:W-:Y:S02]  /*13f80*/  MOV R65, 0xffffffff ;  /* 0xffffffff00417802 */ /* 0x000fe40000000f00 */
[----:B------:R-:W-:Y:S02]  /*13f90*/  MOV R64, 0x13fb0 ;  /* 0x00013fb000407802 */ /* 0x000fe40000000f00 */
[----:B------:R-:W-:Y:S05]  /*13fa0*/  CALL.REL.NOINC `($__internal_141_$__cuda_sm70_shflsync_down) ;  /* 0x00000d5000007944 */ /* 0x000fea0003c00000 */
[----:B-1----:R-:W-:Y:S01]  /*13fb0*/  MOV R127, R66 ;  /* 0x00000042007f7202 */ /* 0x002fe20000000f00 */
        /* <DEDUP_REMOVED lines=8> */
.L_x_6019:
[----:B------:R-:W-:Y:S01]  /*14040*/  HFMA2.MMA R66, -RZ, RZ, 0, 1.1920928955078125e-07 ;  /* 0x00000002ff427435 */ /* 0x000fe200000001ff */
[----:B------:R-:W-:Y:S02]  /*14050*/  MOV R241, R71 ;  /* 0x0000004700f17202 */ /* 0x000fe40000000f00 */
[----:B------:R-:W-:Y:S02]  /*14060*/  MOV R242, 0x1f ;  /* 0x0000001f00f27802 */ /* 0x000fe40000000f00 */
[----:B------:R-:W-:-:S02]  /*14070*/  MOV R65, 0xffffffff ;  /* 0xffffffff00417802 */ /* 0x000fc40000000f00 */
[----:B----4-:R-:W-:Y:S02]  /*14080*/  MOV R64, 0x140a0 ;  /* 0x000140a000407802 */ /* 0x010fe40000000f00 */
[----:B0123--:R-:W-:Y:S05]  /*14090*/  CALL.REL.NOINC `($__internal_141_$__cuda_sm70_shflsync_down) ;  /* 0x00000c6000007944 */ /* 0x00ffea0003c00000 */
[----:B-1----:R-:W-:Y:S01]  /*140a0*/  MOV R67, R66 ;  /* 0x0000004200437202 */ /* 0x002fe20000000f00 */
[----:B------:R-:W-:Y:S01]  /*140b0*/  HFMA2.MMA R66, -RZ, RZ, 0, 1.1920928955078125e-07 ;  /* 0x00000002ff427435 */ /* 0x000fe200000001ff */
[----:B------:R-:W-:Y:S02]  /*140c0*/  MOV R241, R240 ;  /* 0x000000f000f17202 */ /* 0x000fe40000000f00 */
[----:B------:R-:W-:Y:S02]  /*140d0*/  MOV R242, 0x1f ;  /* 0x0000001f00f27802 */ /* 0x000fe40000000f00 */
[----:B------:R-:W-:Y:S02]  /*140e0*/  MOV R65, 0xffffffff ;  /* 0xffffffff00417802 */ /* 0x000fe40000000f00 */
[----:B------:R-:W-:Y:S02]  /*140f0*/  MOV R64, 0x14110 ;  /* 0x0001411000407802 */ /* 0x000fe40000000f00 */
[----:B------:R-:W-:Y:S05]  /*14100*/  CALL.REL.NOINC `($__internal_141_$__cuda_sm70_shflsync_down) ;  /* 0x00000bf000007944 */ /* 0x000fea0003c00000 */
[----:B-1----:R-:W-:Y:S01]  /*14110*/  MOV R69, R66 ;  /* 0x0000004200457202 */ /* 0x002fe20000000f00 */
[----:B------:R-:W-:Y:S01]  /*14120*/  HFMA2.MMA R66, -RZ, RZ, 0, 1.1920928955078125e-07 ;  /* 0x00000002ff427435 */ /* 0x000fe200000001ff */
[----:B------:R-:W-:-:S02]  /*14130*/  MOV R241, R68 ;  /* 0x0000004400f17202 */ /* 0x000fc40000000f00 */
[----:B------:R-:W-:Y:S02]  /*14140*/  MOV R242, 0x1f ;  /* 0x0000001f00f27802 */ /* 0x000fe40000000f00 */
[----:B------:R-:W-:Y:S02]  /*14150*/  MOV R65, 0xffffffff ;  /* 0xffffffff00417802 */ /* 0x000fe40000000f00 */
[----:B------:R-:W-:Y:S02]  /*14160*/  MOV R64, 0x14180 ;  /* 0x0001418000407802 */ /* 0x000fe40000000f00 */
[----:B------:R-:W-:Y:S05]  /*14170*/  CALL.REL.NOINC `($__internal_141_$__cuda_sm70_shflsync_down) ;  /* 0x00000b8000007944 */ /* 0x000fea0003c00000 */
[----:B-1----:R-:W-:Y:S01]  /*14180*/  MOV R70, R66 ;  /* 0x0000004200467202 */ /* 0x002fe20000000f00 */
[----:B------:R-:W-:Y:S01]  /*14190*/  HFMA2.MMA R66, -RZ, RZ, 0, 1.1920928955078125e-07 ;  /* 0x00000002ff427435 */ /* 0x000fe200000001ff */
[----:B------:R-:W-:Y:S02]  /*141a0*/  MOV R241, R126 ;  /* 0x0000007e00f17202 */ /* 0x000fe40000000f00 */
[----:B------:R-:W-:Y:S02]  /*141b0*/  MOV R242, 0x1f ;  /* 0x0000001f00f27802 */ /* 0x000fe40000000f00 */
[----:B------:R-:W-:-:S02]  /*141c0*/  MOV R65, 0xffffffff ;  /* 0xffffffff00417802 */ /* 0x000fc40000000f00 */
[----:B------:R-:W-:Y:S02]  /*141d0*/  MOV R64, 0x141f0 ;  /* 0x000141f000407802 */ /* 0x000fe40000000f00 */
[----:B------:R-:W-:Y:S05]  /*141e0*/  CALL.REL.NOINC `($__internal_141_$__cuda_sm70_shflsync_down) ;  /* 0x00000b1000007944 */ /* 0x000fea0003c00000 */
[----:B-1----:R-:W-:Y:S01]  /*141f0*/  MOV R64, R66 ;  /* 0x0000004200407202 */ /* 0x002fe20000000f00 */
[----:B------:R-:W-:Y:S05]  /*14200*/  BRA `(.L_x_6119) ;  /* 0xffff7d8000007947 */ /* 0x000fea000383ffff */
.L_x_6022:
[----:B------:R-:W-:Y:S01]  /*14210*/  HFMA2.MMA R66, -RZ, RZ, 0, 2.384185791015625e-07 ;  /* 0x00000004ff427435 */ /* 0x000fe200000001ff */
[----:B------:R-:W-:Y:S02]  /*14220*/  MOV R241, R71 ;  /* 0x0000004700f17202 */ /* 0x000fe40000000f00 */
[----:B------:R-:W-:Y:S02]  /*14230*/  MOV R242, 0x1f ;  /* 0x0000001f00f27802 */ /* 0x000fe40000000f00 */
[----:B------:R-:W-:Y:S02]  /*14240*/  MOV R65, 0xffffffff ;  /* 0xffffffff00417802 */ /* 0x000fe40000000f00 */
[----:B----4-:R-:W-:Y:S02]  /*14250*/  MOV R64, 0x14270 ;  /* 0x0001427000407802 */ /* 0x010fe40000000f00 */
[----:B0123--:R-:W-:Y:S05]  /*14260*/  CALL.REL.NOINC `($__internal_141_$__cuda_sm70_shflsync_down) ;  /* 0x00000a9000007944 */ /* 0x00ffea0003c00000 */
[----:B-1----:R-:W-:Y:S01]  /*14270*/  MOV R67, R66 ;  /* 0x0000004200437202 */ /* 0x002fe20000000f00 */
[----:B------:R-:W-:Y:S05]  /*14280*/  BRA `(.L_x_6120) ;  /* 0xffff7e1000007947 */ /* 0x000fea000383ffff */
.L_x_6023:
[----:B------:R-:W-:Y:S01]  /*14290*/  HFMA2.MMA R66, -RZ, RZ, 0, 2.384185791015625e-07 ;  /* 0x00000004ff427435 */ /* 0x000fe200000001ff */
[----:B------:R-:W-:-:S02]  /*142a0*/  MOV R241, R240 ;  /* 0x000000f000f17202 */ /* 0x000fc40000000f00 */
[----:B------:R-:W-:Y:S02]  /*142b0*/  MOV R242, 0x1f ;  /* 0x0000001f00f27802 */ /* 0x000fe40000000f00 */
[----:B------:R-:W-:Y:S02]  /*142c0*/  MOV R65, 0xffffffff ;  /* 0xffffffff00417802 */ /* 0x000fe40000000f00 */
[----:B----4-:R-:W-:Y:S02]  /*142d0*/  MOV R64, 0x142f0 ;  /* 0x000142f000407802 */ /* 0x010fe40000000f00 */
[----:B0123--:R-:W-:Y:S05]  /*142e0*/  CALL.REL.NOINC `($__internal_141_$__cuda_sm70_shflsync_down) ;  /* 0x00000a1000007944 */ /* 0x00ffea0003c00000 */
[----:B-1----:R-:W-:Y:S01]  /*142f0*/  MOV R69, R66 ;  /* 0x0000004200457202 */ /* 0x002fe20000000f00 */
[----:B------:R-:W-:Y:S01]  /*14300*/  HFMA2.MMA R66, -RZ, RZ, 0, 2.384185791015625e-07 ;  /* 0x00000004ff427435 */ /* 0x000fe200000001ff */
[----:B------:R-:W-:Y:S02]  /*14310*/  MOV R241, R68 ;  /* 0x0000004400f17202 */ /* 0x000fe40000000f00 */
[----:B------:R-:W-:Y:S02]  /*14320*/  MOV R242, 0x1f ;  /* 0x0000001f00f27802 */ /* 0x000fe40000000f00 */
[----:B------:R-:W-:-:S02]  /*14330*/  MOV R65, 0xffffffff ;  /* 0xffffffff00417802 */ /* 0x000fc40000000f00 */
[----:B------:R-:W-:Y:S02]  /*14340*/  MOV R64, 0x14360 ;  /* 0x0001436000407802 */ /* 0x000fe40000000f00 */
[----:B------:R-:W-:Y:S05]  /*14350*/  CALL.REL.NOINC `($__internal_141_$__cuda_sm70_shflsync_down) ;  /* 0x000009a000007944 */ /* 0x000fea0003c00000 */
[----:B-1----:R-:W-:Y:S01]  /*14360*/  MOV R70, R66 ;  /* 0x0000004200467202 */ /* 0x002fe20000000f00 */
[----:B------:R-:W-:Y:S01]  /*14370*/  HFMA2.MMA R66, -RZ, RZ, 0, 2.384185791015625e-07 ;  /* 0x00000004ff427435 */ /* 0x000fe200000001ff */
[----:B------:R-:W-:Y:S02]  /*14380*/  MOV R241, R126 ;  /* 0x0000007e00f17202 */ /* 0x000fe40000000f00 */
[----:B------:R-:W-:Y:S02]  /*14390*/  MOV R242, 0x1f ;  /* 0x0000001f00f27802 */ /* 0x000fe40000000f00 */
[----:B------:R-:W-:Y:S02]  /*143a0*/  MOV R65, 0xffffffff ;  /* 0xffffffff00417802 */ /* 0x000fe40000000f00 */
[----:B------:R-:W-:Y:S02]  /*143b0*/  MOV R64, 0x143d0 ;  /* 0x000143d000407802 */ /* 0x000fe40000000f00 */
[----:B------:R-:W-:Y:S05]  /*143c0*/  CALL.REL.NOINC `($__internal_141_$__cuda_sm70_shflsync_down) ;  /* 0x0000093000007944 */ /* 0x000fea0003c00000 */
[----:B-1----:R-:W-:Y:S01]  /*143d0*/  MOV R64, R66 ;  /* 0x0000004200407202 */ /* 0x002fe20000000f00 */
[----:B------:R-:W-:Y:S05]  /*143e0*/  BRA `(.L_x_6121) ;  /* 0xffff7cf000007947 */ /* 0x000fea000383ffff */
.L_x_6026:
[----:B------:R-:W-:Y:S01]  /*143f0*/  HFMA2.MMA R66, -RZ, RZ, 0, 4.76837158203125e-07 ;  /* 0x00000008ff427435 */ /* 0x000fe200000001ff */
[----:B------:R-:W-:-:S02]  /*14400*/  MOV R241, R71 ;  /* 0x0000004700f17202 */ /* 0x000fc40000000f00 */
[----:B------:R-:W-:Y:S02]  /*14410*/  MOV R242, 0x1f ;  /* 0x0000001f00f27802 */ /* 0x000fe40000000f00 */
[----:B------:R-:W-:Y:S02]  /*14420*/  MOV R65, 0xffffffff ;  /* 0xffffffff00417802 */ /* 0x000fe40000000f00 */
[----:B----4-:R-:W-:Y:S02]  /*14430*/  MOV R64, 0x14450 ;  /* 0x0001445000407802 */ /* 0x010fe40000000f00 */
[----:B0123--:R-:W-:Y:S05]  /*14440*/  CALL.REL.NOINC `($__internal_141_$__cuda_sm70_shflsync_down) ;  /* 0x000008b000007944 */ /* 0x00ffea0003c00000 */
[----:B-1----:R-:W-:Y:S01]  /*14450*/  MOV R67, R66 ;  /* 0x0000004200437202 */ /* 0x002fe20000000f00 */
[----:B------:R-:W-:Y:S01]  /*14460*/  HFMA2.MMA R66, -RZ, RZ, 0, 4.76837158203125e-07 ;  /* 0x00000008ff427435 */ /* 0x000fe200000001ff */
[----:B------:R-:W-:Y:S02]  /*14470*/  MOV R241, R240 ;  /* 0x000000f000f17202 */ /* 0x000fe40000000f00 */
[----:B------:R-:W-:Y:S02]  /*14480*/  MOV R242, 0x1f ;  /* 0x0000001f00f27802 */ /* 0x000fe40000000f00 */
[----:B------:R-:W-:-:S02]  /*14490*/  MOV R65, 0xffffffff ;  /* 0xffffffff00417802 */ /* 0x000fc40000000f00 */
[----:B------:R-:W-:Y:S02]  /*144a0*/  MOV R64, 0x144c0 ;  /* 0x000144c000407802 */ /* 0x000fe40000000f00 */
[----:B------:R-:W-:Y:S05]  /*144b0*/  CALL.REL.NOINC `($__internal_141_$__cuda_sm70_shflsync_down) ;  /* 0x0000084000007944 */ /* 0x000fea0003c00000 */
[----:B-1----:R-:W-:Y:S01]  /*144c0*/  MOV R69, R66 ;  /* 0x0000004200457202 */ /* 0x002fe20000000f00 */
[----:B------:R-:W-:Y:S01]  /*144d0*/  HFMA2.MMA R66, -RZ, RZ, 0, 4.76837158203125e-07 ;  /* 0x00000008ff427435 */ /* 0x000fe200000001ff */
[----:B------:R-:W-:Y:S02]  /*144e0*/  MOV R241, R68 ;  /* 0x0000004400f17202 */ /* 0x000fe40000000f00 */
[----:B------:R-:W-:Y:S02]  /*144f0*/  MOV R242, 0x1f ;  /* 0x0000001f00f27802 */ /* 0x000fe40000000f00 */
[----:B------:R-:W-:Y:S02]  /*14500*/  MOV R65, 0xffffffff ;  /* 0xffffffff00417802 */ /* 0x000fe40000000f00 */
[----:B------:R-:W-:Y:S02]  /*14510*/  MOV R64, 0x14530 ;  /* 0x0001453000407802 */ /* 0x000fe40000000f00 */
[----:B------:R-:W-:Y:S05]  /*14520*/  CALL.REL.NOINC `($__internal_141_$__cuda_sm70_shflsync_down) ;  /* 0x000007d000007944 */ /* 0x000fea0003c00000 */
[----:B-1----:R-:W-:Y:S01]  /*14530*/  MOV R70, R66 ;  /* 0x0000004200467202 */ /* 0x002fe20000000f00 */
[----:B------:R-:W-:Y:S01]  /*14540*/  HFMA2.MMA R66, -RZ, RZ, 0, 4.76837158203125e-07 ;  /* 0x00000008ff427435 */ /* 0x000fe200000001ff */
[----:B------:R-:W-:-:S02]  /*14550*/  MOV R241, R126 ;  /* 0x0000007e00f17202 */ /* 0x000fc40000000f00 */
[----:B------:R-:W-:Y:S02]  /*14560*/  MOV R242, 0x1f ;  /* 0x0000001f00f27802 */ /* 0x000fe40000000f00 */
[----:B------:R-:W-:Y:S02]  /*14570*/  MOV R65, 0xffffffff ;  /* 0xffffffff00417802 */ /* 0x000fe40000000f00 */
[----:B------:R-:W-:Y:S02]  /*14580*/  MOV R64, 0x145a0 ;  /* 0x000145a000407802 */ /* 0x000fe40000000f00 */
[----:B------:R-:W-:Y:S05]  /*14590*/  CALL.REL.NOINC `($__internal_141_$__cuda_sm70_shflsync_down) ;  /* 0x0000076000007944 */ /* 0x000fea0003c00000 */
[----:B-1----:R-:W-:Y:S01]  /*145a0*/  MOV R64, R66 ;  /* 0x0000004200407202 */ /* 0x002fe20000000f00 */
[----:B------:R-:W-:Y:S05]  /*145b0*/  BRA `(.L_x_6122) ;  /* 0xffff7c6000007947 */ /* 0x000fea000383ffff */
.L_x_6029:
[----:B------:R-:W-:Y:S01]  /*145c0*/  HFMA2.MMA R66, -RZ, RZ, 0, 9.5367431640625e-07 ;  /* 0x00000010ff427435 */ /* 0x000fe200000001ff */
[----:B------:R-:W-:Y:S02]  /*145d0*/  MOV R241, R71 ;  /* 0x0000004700f17202 */ /* 0x000fe40000000f00 */
[----:B------:R-:W-:Y:S02]  /*145e0*/  MOV R242, 0x1f ;  /* 0x0000001f00f27802 */ /* 0x000fe40000000f00 */
[----:B------:R-:W-:-:S02]  /*145f0*/  MOV R65, 0xffffffff ;  /* 0xffffffff00417802 */ /* 0x000fc40000000f00 */
[----:B----4-:R-:W-:Y:S02]  /*14600*/  MOV R64, 0x14620 ;  /* 0x0001462000407802 */ /* 0x010fe40000000f00 */
[----:B0123--:R-:W-:Y:S05]  /*14610*/  CALL.REL.NOINC `($__internal_141_$__cuda_sm70_shflsync_down) ;  /* 0x000006e000007944 */ /* 0x00ffea0003c00000 */
[----:B-1----:R-:W-:Y:S01]  /*14620*/  MOV R67, R66 ;  /* 0x0000004200437202 */ /* 0x002fe20000000f00 */
[----:B------:R-:W-:Y:S05]  /*14630*/  BRA `(.L_x_6123) ;  /* 0xffff7cf000007947 */ /* 0x000fea000383ffff */
.L_x_6030:
[----:B------:R-:W-:Y:S01]  /*14640*/  HFMA2.MMA R66, -RZ, RZ, 0, 9.5367431640625e-07 ;  /* 0x00000010ff427435 */ /* 0x000fe200000001ff */
[----:B------:R-:W-:Y:S02]  /*14650*/  MOV R241, R240 ;  /* 0x000000f000f17202 */ /* 0x000fe40000000f00 */
[----:B------:R-:W-:Y:S02]  /*14660*/  MOV R242, 0x1f ;  /* 0x0000001f00f27802 */ /* 0x000fe40000000f00 */
[----:B------:R-:W-:Y:S02]  /*14670*/  MOV R65, 0xffffffff ;  /* 0xffffffff00417802 */ /* 0x000fe40000000f00 */
[----:B----4-:R-:W-:Y:S02]  /*14680*/  MOV R64, 0x146a0 ;  /* 0x000146a000407802 */ /* 0x010fe40000000f00 */
[----:B0123--:R-:W-:Y:S05]  /*14690*/  CALL.REL.NOINC `($__internal_141_$__cuda_sm70_shflsync_down) ;  /* 0x0000066000007944 */ /* 0x00ffea0003c00000 */
[----:B-1----:R-:W-:Y:S01]  /*146a0*/  MOV R69, R66 ;  /* 0x0000004200457202 */ /* 0x002fe20000000f00 */
[----:B------:R-:W-:Y:S01]  /*146b0*/  HFMA2.MMA R66, -RZ, RZ, 0, 9.5367431640625e-07 ;  /* 0x00000010ff427435 */ /* 0x000fe200000001ff */
[----:B------:R-:W-:-:S02]  /*146c0*/  MOV R241, R68 ;  /* 0x0000004400f17202 */ /* 0x000fc40000000f00 */
[----:B------:R-:W-:Y:S02]  /*146d0*/  MOV R242, 0x1f ;  /* 0x0000001f00f27802 */ /* 0x000fe40000000f00 */
[----:B------:R-:W-:Y:S02]  /*146e0*/  MOV R65, 0xffffffff ;  /* 0xffffffff00417802 */ /* 0x000fe40000000f00 */
[----:B------:R-:W-:Y:S02]  /*146f0*/  MOV R64, 0x14710 ;  /* 0x0001471000407802 */ /* 0x000fe40000000f00 */
[----:B------:R-:W-:Y:S05]  /*14700*/  CALL.REL.NOINC `($__internal_141_$__cuda_sm70_shflsync_down) ;  /* 0x000005f000007944 */ /* 0x000fea0003c00000 */
[----:B-1----:R-:W-:Y:S01]  /*14710*/  MOV R70, R66 ;  /* 0x0000004200467202 */ /* 0x002fe20000000f00 */
[----:B------:R-:W-:Y:S01]  /*14720*/  HFMA2.MMA R66, -RZ, RZ, 0, 9.5367431640625e-07 ;  /* 0x00000010ff427435 */ /* 0x000fe200000001ff */
[----:B------:R-:W-:Y:S02]  /*14730*/  MOV R241, R126 ;  /* 0x0000007e00f17202 */ /* 0x000fe40000000f00 */
[----:B------:R-:W-:Y:S02]  /*14740*/  MOV R242, 0x1f ;  /* 0x0000001f00f27802 */ /* 0x000fe40000000f00 */
[----:B------:R-:W-:-:S02]  /*14750*/  MOV R65, 0xffffffff ;  /* 0xffffffff00417802 */ /* 0x000fc40000000f00 */
[----:B------:R-:W-:Y:S02]  /*14760*/  MOV R64, 0x14780 ;  /* 0x0001478000407802 */ /* 0x000fe40000000f00 */
[----:B------:R-:W-:Y:S05]  /*14770*/  CALL.REL.NOINC `($__internal_141_$__cuda_sm70_shflsync_down) ;  /* 0x0000058000007944 */ /* 0x000fea0003c00000 */
[----:B-1----:R-:W-:Y:S01]  /*14780*/  MOV R64, R66 ;  /* 0x0000004200407202 */ /* 0x002fe20000000f00 */
[----:B------:R-:W-:Y:S05]  /*14790*/  BRA `(.L_x_6124) ;  /* 0xffff7bd000007947 */ /* 0x000fea000383ffff */
.L_x_6033:
[----:B------:R-:W-:Y:S01]  /*147a0*/  HFMA2.MMA R66, -RZ, RZ, 0, 0 ;  /* 0x00000000ff427435 */ /* 0x000fe200000001ff */
[----:B----4-:R-:W-:Y:S02]  /*147b0*/  MOV R64, R71 ;  /* 0x0000004700407202 */ /* 0x010fe40000000f00 */
[----:B------:R-:W-:Y:S02]  /*147c0*/  MOV R247, 0xffffffff ;  /* 0xffffffff00f77802 */ /* 0x000fe40000000f00 */
[----:B------:R-:W-:Y:S02]  /*147d0*/  MOV R65, 0x147f0 ;  /* 0x000147f000417802 */ /* 0x000fe40000000f00 */
[----:B0123--:R-:W-:Y:S05]  /*147e0*/  CALL.REL.NOINC `($__internal_142_$__cuda_sm70_shflsync_idx_p) ;  /* 0x0000055000007944 */ /* 0x00ffea0003c00000 */
[----:B-1----:R-:W-:Y:S01]  /*147f0*/  MOV R69, R66 ;  /* 0x0000004200457202 */ /* 0x002fe20000000f00 */
[----:B------:R-:W-:Y:S01]  /*14800*/  HFMA2.MMA R66, -RZ, RZ, 0, 0 ;  /* 0x00000000ff427435 */ /* 0x000fe200000001ff */
[----:B------:R-:W-:Y:S02]  /*14810*/  MOV R64, R240 ;  /* 0x000000f000407202 */ /* 0x000fe40000000f00 */
[----:B------:R-:W-:-:S02]  /*14820*/  MOV R247, 0xffffffff ;  /* 0xffffffff00f77802 */ /* 0x000fc40000000f00 */
        /* <DEDUP_REMOVED lines=10> */
[----:B------:R-:W-:Y:S02]  /*148d0*/  MOV R64, R126 ;  /* 0x0000007e00407202 */ /* 0x000fe40000000f00 */
[----:B------:R-:W-:-:S02]  /*148e0*/  MOV R247, 0xffffffff ;  /* 0xffffffff00f77802 */ /* 0x000fc40000000f00 */
[----:B------:R-:W-:Y:S02]  /*148f0*/  MOV R65, 0x14910 ;  /* 0x0001491000417802 */ /* 0x000fe40000000f00 */
[----:B0-----:R-:W-:Y:S05]  /*14900*/  CALL.REL.NOINC `($__internal_142_$__cuda_sm70_shflsync_idx_p) ;  /* 0x0000043000007944 */ /* 0x001fea0003c00000 */
        /* <DEDUP_REMOVED lines=8> */
[----:B0-----:R-:W-:Y:S05]  /*14990*/  CALL.REL.NOINC `($__internal_141_$__cuda_sm70_shflsync_down) ;  /* 0x0000036000007944 */ /* 0x001fea0003c00000 */
        /* <DEDUP_REMOVED lines=15> */
[----:B------:R-:W-:Y:S01]  /*14a90*/  HFMA2.MMA R66, -RZ, RZ, 0, 5.9604644775390625e-08 ;  /* 0x00000001ff427435 */ /* 0x000fe200000001ff */
[----:B------:R-:W-:Y:S02]  /*14aa0*/  MOV R241, R126 ;  /* 0x0000007e00f17202 */ /* 0x000fe40000000f00 */
[----:B------:R-:W-:Y:S02]  /*14ab0*/  MOV R242, 0x1f ;  /* 0x0000001f00f27802 */ /* 0x000fe40000000f00 */
[----:B------:R-:W-:-:S02]  /*14ac0*/  MOV R65, 0xffffffff ;  /* 0xffffffff00417802 */ /* 0x000fc40000000f00 */
[----:B------:R-:W-:Y:S02]  /*14ad0*/  MOV R64, 0x14af0 ;  /* 0x00014af000407802 */ /* 0x000fe40000000f00 */
[----:B------:R-:W-:Y:S05]  /*14ae0*/  CALL.REL.NOINC `($__internal_141_$__cuda_sm70_shflsync_down) ;  /* 0x0000021000007944 */ /* 0x000fea0003c00000 */
        /* <DEDUP_REMOVED lines=33> */
        .weak           $__internal_141_$__cuda_sm70_shflsync_down
        .type           $__internal_141_$__cuda_sm70_shflsync_down,@function
        .size           $__internal_141_$__cuda_sm70_shflsync_down,($__internal_142_$__cuda_sm70_shflsync_idx_p - $__internal_141_$__cuda_sm70_shflsync_down)
$__internal_141_$__cuda_sm70_shflsync_down:
[----:B------:R-:W-:Y:S04]  /*14d00*/  WARPSYNC R65 ;  /* 0x0000004100007348 */ /* 0x000fe80003800000 */
[----:B------:R0:W1:Y:S02]  /*14d10*/  SHFL.DOWN PT, R66, R241, R66, R242 ;  /* 0x08000042f1427389 */ /* 0x00006400000e00f2 */
[----:B0-----:R-:W-:-:S06]  /*14d20*/  HFMA2.MMA R65, -RZ, RZ, 0, 0 ;  /* 0x00000000ff417435 */ /* 0x001fcc00000001ff */
[----:B------:R-:W-:Y:S05]  /*14d30*/  RET.REL.NODEC R64 `(_Z25selective_scan_bwd_kernelI32Selective_Scan_bwd_kernel_traitsILi64ELi16ELb0ELb1ELb1ELb1ELb1EfN3c107complexIfEEEEv12SSMParamsBwd) ;  /* 0xfffeb2c040007950 */ /* 0x000fea0003c3ffff */
        .weak           $__internal_142_$__cuda_sm70_shflsync_idx_p
        .type           $__internal_142_$__cuda_sm70_shflsync_idx_p,@function
        .size           $__internal_142_$__cuda_sm70_shflsync_idx_p,($__internal_143_$__cuda_sm70_shflsync_up - $__internal_142_$__cuda_sm70_shflsync_idx_p)
$__internal_142_$__cuda_sm70_shflsync_idx_p:
[----:B------:R-:W-:Y:S01]  /*14d40*/  MOV R152, 0x1f ;  /* 0x0000001f00987802 */ /* 0x000fe20000000f00 */
[----:B------:R-:W-:Y:S04]  /*14d50*/  WARPSYNC R247 ;  /* 0x000000f700007348 */ /* 0x000fe80003800000 */
[----:B------:R0:W1:Y:S04]  /*14d60*/  SHFL.IDX PT, R66, R64, R66, R152 ;  /* 0x0000004240427389 */ /* 0x00006800000e0098 */
[----:B0-----:R-:W0:Y:S01]  /*14d70*/  S2R R152, SR_LANEID ;  /* 0x0000000000987919 */ /* 0x001e220000000000 */
[----:B------:R-:W-:Y:S01]  /*14d80*/  MOV R64, R65 ;  /* 0x0000004100407202 */ /* 0x000fe20000000f00 */
[----:B------:R-:W-:-:S06]  /*14d90*/  HFMA2.MMA R65, -RZ, RZ, 0, 0 ;  /* 0x00000000ff417435 */ /* 0x000fcc00000001ff */
[----:B------:R-:W-:Y:S05]  /*14da0*/  RET.REL.NODEC R64 `(_Z25selective_scan_bwd_kernelI32Selective_Scan_bwd_kernel_traitsILi64ELi16ELb0ELb1ELb1ELb1ELb1EfN3c107complexIfEEEEv12SSMParamsBwd) ;  /* 0xfffeb25040007950 */ /* 0x000fea0003c3ffff */
        .weak           $__internal_143_$__cuda_sm70_shflsync_up
        .type           $__internal_143_$__cuda_sm70_shflsync_up,@function
        .size           $__internal_143_$__cuda_sm70_shflsync_up,(.L_x_14578 - $__internal_143_$__cuda_sm70_shflsync_up)
$__internal_143_$__cuda_sm70_shflsync_up:
[----:B------:R-:W-:Y:S04]  /*14db0*/  WARPSYNC R244 ;  /* 0x000000f400007348 */ /* 0x000fe80003800000 */
[----:B------:R0:W1:Y:S02]  /*14dc0*/  SHFL.UP PT, R66, R65, R66, R245 ;  /* 0x0400004241427389 */ /* 0x00006400000e00f5 */
[----:B0-----:R-:W-:-:S04]  /*14dd0*/  MOV R65, 0x0 ;  /* 0x0000000000417802 */ /* 0x001fc80000000f00 */
[----:B------:R-:W-:Y:S05]  /*14de0*/  RET.REL.NODEC R64 `(_Z25selective_scan_bwd_kernelI32Selective_Scan_bwd_kernel_traitsILi64ELi16ELb0ELb1ELb1ELb1ELb1EfN3c107complexIfEEEEv12SSMParamsBwd) ;  /* 0xfffeb21040007950 */ /* 0x000fea0003c3ffff */
.L_x_6126:
        /* <DEDUP_REMOVED lines=9> */
.L_x_14578:


//--------------------- .text._Z25selective_scan_bwd_kernelI32Selective_Scan_bwd_kernel_traitsILi64ELi16ELb1ELb0ELb0ELb0ELb0EfN3c107complexIfEEEEv12SSMParamsBwd --------------------------
	.section	.text._Z25selective_scan_bwd_kernelI32Selective_Scan_bwd_kernel_traitsILi64ELi16ELb1ELb0ELb0ELb0ELb0EfN3c107complexIfEEEEv12SSMParamsBwd,"ax",@progbits
	.sectioninfo	@"SHI_REGISTERS=243"
	.align	128
        .global         _Z25selective_scan_bwd_kernelI32Selective_Scan_bwd_kernel_traitsILi64ELi16ELb1ELb0ELb0ELb0ELb0EfN3c107complexIfEEEEv12SSMParamsBwd
        .type           _Z25selective_scan_bwd_kernelI32Selective_Scan_bwd_kernel_traitsILi64ELi16ELb1ELb0ELb0ELb0ELb0EfN3c107complexIfEEEEv12SSMParamsBwd,@function
        .size           _Z25selective_scan_bwd_kernelI32Selective_Scan_bwd_kernel_traitsILi64ELi16ELb1ELb0ELb0ELb0ELb0EfN3c107complexIfEEEEv12SSMParamsBwd,(.L_x_14581 - _Z25selective_scan_bwd_kernelI32Selective_Scan_bwd_kernel_traitsILi64ELi16ELb1ELb0ELb0ELb0ELb0EfN3c107complexIfEEEEv12SSMParamsBwd)
        .other          _Z25selective_scan_bwd_kernelI32Selective_Scan_bwd_kernel_traitsILi64ELi16ELb1ELb0ELb0ELb0ELb0EfN3c107complexIfEEEEv12SSMParamsBwd,@"STO_CUDA_ENTRY STV_DEFAULT"
_Z25selective_scan_bwd_kernelI32Selective_Scan_bwd_kernel_traitsILi64ELi16ELb1ELb0ELb0ELb0ELb0EfN3c107complexIfEEEEv12SSMParamsBwd:
.text._Z25selective_scan_bwd_kernelI32Selective_Scan_bwd_kernel_traitsILi64ELi16ELb1ELb0ELb0ELb0ELb0EfN3c107complexIfEEEEv12SSMParamsBwd:
        /* <DEDUP_REMOVED lines=37> */
[----:B-1----:R-:W-:-:S04]  /*0250*/  IMAD.WIDE.U32 R6, R130, c[0x0][0x278], RZ ;  /* 0x00009e0082067a25 */ /* 0x002fc800078e00ff */
[C---:B------:R-:W-:Y:S01]  /*0260*/  IMAD R14, R132.reuse, c[0x0][0x1dc], R13 ;  /* 0x00007700840e7a24 */ /* 0x040fe200078e020d */
[----:B------:R-:W-:Y:S01]  /*0270*/  IADD3 R13, P0, R9, R2, RZ ;  /* 0x00000002090d7210 */ /* 0x000fe20007f1e0ff */
[----:B------:R-:W-:Y:S01]  /*0280*/  IMAD R15, R131, c[0x0][0x1e8], RZ ;  /* 0x00007a00830f7a24 */ /* 0x000fe200078e02ff */
[----:B------:R-:W-:Y:S01]  /*0290*/  IADD3 R7, R7, R17, RZ ;  /* 0x0000001107077210 */ /* 0x000fe20007ffe0ff */
[----:B------:R-:W-:Y:S01]  /*02a0*/  IMAD R17, R131, c[0x0][0x280], RZ ;  /* 0x0000a00083117a24 */ /* 0x000fe200078e02ff */
[----:B------:R-:W-:Y:S01]  /*02b0*/  IADD3.X R14, R11, R3, R14, P0, !PT ;  /* 0x000000030b0e7210 */ /* 0x000fe200007fe40e */
[C---:B------:R-:W-:Y:S01]  /*02c0*/  IMAD.WIDE.U32 R2, R132.reuse, c[0x0][0x1e8], R4 ;  /* 0x00007a0084027a25 */ /* 0x040fe200078e0004 */
[----:B------:R-:W-:Y:S02]  /*02d0*/  ISETP.NE.U32.AND P0, PT, RZ, c[0x0][0x260], PT ;  /* 0x00009800ff007a0c */ /* 0x000fe40003f05070 */
[----:B------:R-:W-:Y:S01]  /*02e0*/  LEA R12, P4, R13, c[0x0][0x240], 0x2 ;  /* 0x000090000d0c7a11 */ /* 0x000fe200078810ff */
[----:B------:R-:W-:Y:S01]  /*02f0*/  IMAD.WIDE.U32 R4, R132, c[0x0][0x280], R6 ;  /* 0x0000a00084047a25 */ /* 0x000fe200078e0006 */
[----:B------:R-:W-:-:S02]  /*0300*/  IADD3 R10, P6, R9, R2, RZ ;  /* 0x00000002090a7210 */ /* 0x000fc40007fde0ff */
[----:B------:R-:W-:Y:S01]  /*0310*/  ISETP.NE.AND.EX P0, PT, RZ, c[0x0][0x264], PT, P0 ;  /* 0x00009900ff007a0c */ /* 0x000fe20003f05300 */
[C---:B------:R-:W-:Y:S01]  /*0320*/  IMAD R15, R132.reuse, c[0x0][0x1ec], R15 ;  /* 0x00007b00840f7a24 */ /* 0x040fe200078e020f */
[----:B------:R-:W-:Y:S01]  /*0330*/  IADD3 R9, P3, R9, R4, RZ ;  /* 0x0000000409097210 */ /* 0x000fe20007f7e0ff */
[----:B------:R-:W-:-:S03]  /*0340*/  IMAD R6, R132, c[0x0][0x284], R17 ;  /* 0x0000a10084067a24 */ /* 0x000fc600078e0211 */
[C---:B------:R-:W-:Y:S02]  /*0350*/  IADD3.X R3, R11.reuse, R3, R15, P6, !PT ;  /* 0x000000030b037210 */ /* 0x040fe400037fe40f */
[----:B------:R-:W-:Y:S01]  /*0360*/  IADD3.X R6, R11, R5, R6, P3, !PT ;  /* 0x000000050b067210 */ /* 0x000fe20001ffe406 */
[----:B------:R-:W-:Y:S01]  /*0370*/  HFMA2.MMA R5, -RZ, RZ, 0, 0 ;  /* 0x00000000ff057435 */ /* 0x000fe200000001ff */
[----:B------:R-:W-:Y:S02]  /*0380*/  LEA.HI.X R11, R13, c[0x0][0x244], R14, 0x2, P4 ;  /* 0x000091000d0b7a11 */ /* 0x000fe400020f140e */
[----:B------:R-:W-:Y:S01]  /*0390*/  ISETP.NE.U32.AND P3, PT, RZ, c[0x0][0x328], PT ;  /* 0x0000ca00ff007a0c */ /* 0x000fe20003f65070 */
[----:B------:R-:W-:Y:S01]  /*03a0*/  @P0 IMAD R2, R130, c[0x0][0x164], R132 ;  /* 0x0000590082020a24 */ /* 0x000fe200078e0284 */
[----:B------:R-:W-:Y:S02]  /*03b0*/  ISETP.NE.U32.AND P4, PT, RZ, c[0x0][0x348], PT ;  /* 0x0000d200ff007a0c */ /* 0x000fe40003f85070 */
[----:B------:R-:W-:Y:S01]  /*03c0*/  ISETP.NE.AND.EX P3, PT, RZ, c[0x0][0x32c], PT, P3 ;  /* 0x0000cb00ff007a0c */ /* 0x000fe20003f65330 */
[----:B------:R-:W-:Y:S01]  /*03d0*/  @P0 IMAD R2, R2, c[0x0][0x174], RZ ;  /* 0x00005d0002020a24 */ /* 0x000fe200078e02ff */
[----:B------:R-:W-:-:S02]  /*03e0*/  ISETP.NE.AND.EX P4, PT, RZ, c[0x0][0x34c], PT, P4 ;  /* 0x0000d300ff007a0c */ /* 0x000fc40003f85340 */
[----:B------:R-:W-:Y:S01]  /*03f0*/  LEA R7, P6, R10, c[0x0][0x248], 0x2 ;  /* 0x000092000a077a11 */ /* 0x000fe200078c10ff */
[----:B------:R-:W-:Y:S01]  /*0400*/  @P0 IMAD R2, R2, c[0x0][0x16c], RZ ;  /* 0x00005b0002020a24 */ /* 0x000fe200078e02ff */
[----:B------:R-:W-:Y:S02]  /*0410*/  @P0 MOV R83, 0x10 ;  /* 0x0000001000530802 */ /* 0x000fe40000000f00 */
[----:B------:R-:W-:Y:S02]  /*0420*/  LEA.HI.X R10, R10, c[0x0][0x24c], R3, 0x2, P6 ;  /* 0x000093000a0a7a11 */ /* 0x000fe400030f1403 */
[----:B------:R-:W-:Y:S01]  /*0430*/  LEA R4, P6, R9, c[0x0][0x308], 0x2 ;  /* 0x0000c20009047a11 */ /* 0x000fe200078c10ff */
[----:B------:R-:W-:Y:S01]  /*0440*/  @P0 IMAD.WIDE R82, R2, R83, c[0x0][0x260] ;  /* 0x0000980002520625 */ /* 0x000fe200078e0253 */
[----:B------:R-:W-:Y:S01]  /*0450*/  MOV R3, RZ ;  /* 0x000000ff00037202 */ /* 0x000fe20000000f00 */
[----:B------:R-:W-:Y:S01]  /*0460*/  @!P0 CS2R R82, SRZ ;  /* 0x0000000000528805 */ /* 0x000fe2000001ff00 */
[----:B--2---:R0:W1:Y:S01]  /*0470*/  @P1 R2UR UR4, R0 ;  /* 0x00000000000413c2 */ /* 0x00406200000e0000 */
[----:B------:R-:W-:-:S04]  /*0480*/  @P3 LEA R80, P1, R132, c[0x0][0x328], 0x2 ;  /* 0x0000ca0084503a11 */ /* 0x000fc800078210ff */
[----:B------:R-:W-:-:S03]  /*0490*/  @P3 LEA.HI.X R81, R132, c[0x0][0x32c], R131, 0x2, P1 ;  /* 0x0000cb0084513a11 */ /* 0x000fc600008f1483 */
[----:B---3--:R2:W3:Y:S01]  /*04a0*/  @P2 R2UR UR5, R8 ;  /* 0x00000000080523c2 */ /* 0x0084e200000e0000 */
[C---:B------:R-:W-:Y:S02]  /*04b0*/  @P4 LEA R5, P2, R132.reuse, c[0x0][0x348], 0x2 ;  /* 0x0000d20084054a11 */ /* 0x040fe400078410ff */
[----:B0-----:R-:W-:Y:S02]  /*04c0*/  LEA.HI.X R0, R9, c[0x0][0x30c], R6, 0x2, P6 ;  /* 0x0000c30009007a11 */ /* 0x001fe400030f1406 */
[----:B------:R-:W-:Y:S02]  /*04d0*/  @P4 LEA.HI.X R3, R132, c[0x0][0x34c], R131, 0x2, P2 ;  /* 0x0000d30084034a11 */ /* 0x000fe400010f1483 */
[----:B------:R-:W-:Y:S01]  /*04e0*/  MOV R2, R5 ;  /* 0x0000000500027202 */ /* 0x000fe20000000f00 */
[----:B------:R-:W-:Y:S05]  /*04f0*/  @!P5 BRA `(.L_x_6127) ;  /* 0x00006db00000d947 */ /* 0x000fea0003800000 */
[----:B--2---:R-:W0:Y:S01]  /*0500*/  S2R R128, SR_TID.X ;  /* 0x0000000000807919 */ /* 0x004e220000002100 */
[----:B------:R2:W4:Y:S01]  /*0510*/  R2UR UR12, R12 ;  /* 0x000000000c0c73c2 */ /* 0x00052200000e0000 */
[----:B------:R-:W-:-:S02]  /*0520*/  MOV R124, c[0x0][0x174] ;  /* 0x00005d00007c7a02 */ /* 0x000fc40000000f00 */
[----:B------:R-:W3:Y:S01]  /*0530*/  S2R R126, SR_LANEID ;  /* 0x00000000007e7919 */ /* 0x000ee20000000000 */
[----:B------:R-:W-:Y:S02]  /*0540*/  MOV R125, RZ ;  /* 0x000000ff007d7202 */ /* 0x000fe40000000f00 */
        /* <DEDUP_REMOVED lines=10> */
[----:B-1-34-:R2:W0:Y:S02]  /*05f0*/  R2UR UR9, R0 ;  /* 0x00000000000973c2 */ /* 0x01a42400000e0000 */
.L_x_6166:
[----:B------:R-:W-:Y:S01]  /*0600*/  BAR.SYNC.DEFER_BLOCKING 0x0 ;  /* 0x0000000000007b1d */ /* 0x000fe20000010000 */
[----:B--2---:R-:W-:-:S02]  /*0610*/  MOV R4, UR12 ;  /* 0x0000000c00047c02 */ /* 0x004fc40008000f00 */
[----:B------:R-:W-:Y:S02]  /*0620*/  MOV R5, UR13 ;  /* 0x0000000d00057c02 */ /* 0x000fe40008000f00 */
[----:B------:R-:W-:-:S05]  /*0630*/  LOP3.LUT R121, R123, 0x1f, R128, 0xf8, !PT ;  /* 0x0000001f7b797812 */ /* 0x000fca00078ef880 */
[----:B------:R-:W-:-:S05]  /*0640*/  IMAD.WIDE R4, R121, 0x10, R4 ;  /* 0x0000001079047825 */ /* 0x000fca00078e0204 */
[----:B------:R-:W2:Y:S04]  /*0650*/  LDG.E.128 R8, [R4.64] ;  /* 0x0000000604087981 */ /* 0x000ea8000c1e1d00 */
        /* <DEDUP_REMOVED lines=39> */
[----:B------:R-:W-:Y:S01]  /*08d0*/  CS2R R34, SRZ ;  /* 0x0000000000227805 */ /* 0x000fe2000001ff00 */
[----:B------:R-:W-:Y:S01]  /*08e0*/  CS2R R32, SRZ ;  /* 0x0000000000207805 */ /* 0x000fe2000001ff00 */
[----:B------:R-:W-:Y:S01]  /*08f0*/  CS2R R30, SRZ ;  /* 0x00000000001e7805 */ /* 0x000fe2000001ff00 */
[----:B------:R-:W-:Y:S01]  /*0900*/  CS2R R28, SRZ ;  /* 0x00000000001c7805 */ /* 0x000fe2000001ff00 */
[----:B------:R-:W-:Y:S01]  /*0910*/  CS2R R26, SRZ ;  /* 0x00000000001a7805 */ /* 0x000fe2000001ff00 */
[----:B------:R-:W-:Y:S01]  /*0920*/  CS2R R24, SRZ ;  /* 0x0000000000187805 */ /* 0x000fe2000001ff00 */
[----:B----4-:R-:W-:Y:S04]  /*0930*/  STS.128 [R120.X16], R8 ;  /* 0x0000000878007388 */ /* 0x010fe8000000cc00 */
[----:B-----5:R-:W-:Y:S04]  /*0940*/  STS.128 [R120.X16+0x200], R12 ;  /* 0x0002000c78007388 */ /* 0x020fe8000000cc00 */
[----:B--2---:R-:W-:Y:S04]  /*0950*/  STS.128 [R120.X16+0x400], R16 ;  /* 0x0004001078007388 */ /* 0x004fe8000000cc00 */
[----:B---3--:R0:W-:Y:S01]  /*0960*/  STS.128 [R120.X16+0x600], R20 ;  /* 0x0006001478007388 */ /* 0x0081e2000000cc00 */
[----:B------:R-:W-:-:S06]  /*0970*/  NOP ;  /* 0x0000000000007918 */ /* 0x000fcc0000000000 */
[----:B------:R-:W1:Y:S04]  /*0980*/  LDS.128 R76, [R0.X16] ;  /* 0x00000000004c7984 */ /* 0x000e68000000cc00 */
[----:B------:R-:W2:Y:S04]  /*0990*/  LDS.128 R84, [R0.X16+0x10] ;  /* 0x0000100000547984 */ /* 0x000ea8000000cc00 */
[----:B------:R-:W3:Y:S01]  /*09a0*/  LDS.128 R72, [R0.X16+0x20] ;  /* 0x0000200000487984 */ /* 0x000ee2000000cc00 */
[----:B0-----:R-:W-:Y:S01]  /*09b0*/  CS2R R22, SRZ ;  /* 0x0000000000167805 */ /* 0x001fe2000001ff00 */
[----:B------:R-:W-:-:S02]  /*09c0*/  CS2R R20, SRZ ;  /* 0x0000000000147805 */ /* 0x000fc4000001ff00 */
[----:B------:R0:W4:Y:S01]  /*09d0*/  LDS.128 R68, [R0.X16+0x30] ;  /* 0x0000300000447984 */ /* 0x000122000000cc00 */
[----:B-1----:R-:W-:Y:S02]  /*09e0*/  FFMA.FTZ R6, R64, R76, R127 ;  /* 0x0000004c40067223 */ /* 0x002fe4000001007f */
[----:B------:R-:W-:Y:S02]  /*09f0*/  FMUL.FTZ R16, R76, UR4 ;  /* 0x000000044c107c20 */ /* 0x000fe40008410000 */
[----:B------:R-:W-:Y:S01]  /*0a00*/  FFMA.FTZ R7, R65, R77, R6 ;  /* 0x0000004d41077223 */ /* 0x000fe20000010006 */
[----:B------:R-:W-:Y:S01]  /*0a10*/  MOV R6, c[0x0][0x16c] ;  /* 0x00005b0000067a02 */ /* 0x000fe20000000f00 */
[----:B------:R-:W-:Y:S02]  /*0a20*/  FMUL.FTZ R17, R77, UR4 ;  /* 0x000000044d117c20 */ /* 0x000fe40008410000 */
[----:B------:R-:W-:Y:S01]  /*0a30*/  FFMA.FTZ R4, R66, R78, R7 ;  /* 0x0000004e42047223 */ /* 0x000fe20000010007 */
[----:B------:R-:W-:Y:S01]  /*0a40*/  ISETP.GE.AND P0, PT, R6, 0x1, PT ;  /* 0x000000010600780c */ /* 0x000fe20003f06270 */
[----:B------:R-:W-:-:S02]  /*0a50*/  FMUL.FTZ R18, R78, UR4 ;  /* 0x000000044e127c20 */ /* 0x000fc40008410000 */
[----:B------:R-:W-:Y:S02]  /*0a60*/  FFMA.FTZ R5, R67, R79, R4 ;  /* 0x0000004f43057223 */ /* 0x000fe40000010004 */
[----:B------:R-:W-:Y:S02]  /*0a70*/  FMUL.FTZ R19, R79, UR4 ;  /* 0x000000044f137c20 */ /* 0x000fe40008410000 */
[----:B--2---:R-:W-:Y:S02]  /*0a80*/  FFMA.FTZ R4, R60, R84, R5 ;  /* 0x000000543c047223 */ /* 0x004fe40000010005 */
[----:B------:R-:W-:Y:S02]  /*0a90*/  FMUL.FTZ R12, R84, UR4 ;  /* 0x00000004540c7c20 */ /* 0x000fe40008410000 */
[----:B------:R-:W-:Y:S02]  /*0aa0*/  FFMA.FTZ R5, R61, R85, R4 ;  /* 0x000000553d057223 */ /* 0x000fe40000010004 */
[----:B------:R-:W-:-:S02]  /*0ab0*/  FMUL.FTZ R13, R85, UR4 ;  /* 0x00000004550d7c20 */ /* 0x000fc40008410000 */
[----:B0-----:R-:W-:Y:S02]  /*0ac0*/  FFMA.FTZ R0, R62, R86, R5 ;  /* 0x000000563e007223 */ /* 0x001fe40000010005 */
[----:B------:R-:W-:Y:S02]  /*0ad0*/  FMUL.FTZ R14, R86, UR4 ;  /* 0x00000004560e7c20 */ /* 0x000fe40008410000 */
[----:B------:R-:W-:Y:S02]  /*0ae0*/  FFMA.FTZ R5, R63, R87, R0 ;  /* 0x000000573f057223 */ /* 0x000fe40000010000 */
[----:B------:R-:W-:Y:S02]  /*0af0*/  FMUL.FTZ R15, R87, UR4 ;  /* 0x00000004570f7c20 */ /* 0x000fe40008410000 */
[----:B---3--:R-:W-:Y:S02]  /*0b00*/  FFMA.FTZ R0, R56, R72, R5 ;  /* 0x0000004838007223 */ /* 0x008fe40000010005 */
[----:B------:R-:W-:-:S02]  /*0b10*/  FMUL.FTZ R8, R72, UR4 ;  /* 0x0000000448087c20 */ /* 0x000fc40008410000 */
[----:B------:R-:W-:Y:S02]  /*0b20*/  FFMA.FTZ R5, R57, R73, R0 ;  /* 0x0000004939057223 */ /* 0x000fe40000010000 */
[----:B------:R-:W-:Y:S02]  /*0b30*/  FMUL.FTZ R9, R73, UR4 ;  /* 0x0000000449097c20 */ /* 0x000fe40008410000 */
[----:B------:R-:W-:Y:S02]  /*0b40*/  FFMA.FTZ R0, R58, R74, R5 ;  /* 0x0000004a3a007223 */ /* 0x000fe40000010005 */
[----:B------:R-:W-:Y:S02]  /*0b50*/  FMUL.FTZ R10, R74, UR4 ;  /* 0x000000044a0a7c20 */ /* 0x000fe40008410000 */
[----:B------:R-:W-:Y:S02]  /*0b60*/  FFMA.FTZ R5, R59, R75, R0 ;  /* 0x0000004b3b057223 */ /* 0x000fe40000010000 */
[----:B------:R-:W-:-:S02]  /*0b70*/  FMUL.FTZ R11, R75, UR4 ;  /* 0x000000044b0b7c20 */ /* 0x000fc40008410000 */
[----:B----4-:R-:W-:Y:S02]  /*0b80*/  FFMA.FTZ R0, R52, R68, R5 ;  /* 0x0000004434007223 */ /* 0x010fe40000010005 */
[----:B------:R-:W-:Y:S02]  /*0b90*/  FMUL.FTZ R4, R68, UR4 ;  /* 0x0000000444047c20 */ /* 0x000fe40008410000 */
[----:B------:R-:W-:Y:S02]  /*0ba0*/  FFMA.FTZ R5, R53, R69, R0 ;  /* 0x0000004535057223 */ /* 0x000fe40000010000 */
[----:B------:R-:W-:Y:S02]  /*0bb0*/  FMUL.FTZ R6, R70, UR4 ;  /* 0x0000000446067c20 */ /* 0x000fe40008410000 */
[----:B------:R-:W-:Y:S02]  /*0bc0*/  FFMA.FTZ R0, R54, R70, R5 ;  /* 0x0000004636007223 */ /* 0x000fe40000010005 */
[----:B------:R-:W-:-:S02]  /*0bd0*/  FMUL.FTZ R5, R69, UR4 ;  /* 0x0000000445057c20 */ /* 0x000fc40008410000 */
[----:B------:R-:W-:Y:S02]  /*0be0*/  FMUL.FTZ R7, R71, UR4 ;  /* 0x0000000447077c20 */ /* 0x000fe40008410000 */
[----:B------:R-:W-:Y:S01]  /*0bf0*/  FFMA.FTZ R127, R55, R71, R0 ;  /* 0x00000047377f7223 */ /* 0x000fe20000010000 */
[----:B------:R-:W-:Y:S06]  /*0c00*/  BAR.SYNC.DEFER_BLOCKING 0x0 ;  /* 0x0000000000007b1d */ /* 0x000fec0000010000 */
[----:B------:R-:W-:Y:S05]  /*0c10*/  @!P0 BRA `(.L_x_6128) ;  /* 0x0000619000008947 */ /* 0x000fea0003800000 */
[----:B------:R-:W-:Y:S01]  /*0c20*/  FADD.FTZ R119, R76, R76 ;  /* 0x0000004c4c777221 */ /* 0x000fe20000010000 */
[----:B------:R-:W-:Y:S01]  /*0c30*/  HFMA2.MMA R103, -RZ, RZ, 0, 0 ;  /* 0x00000000ff677435 */ /* 0x000fe200000001ff */
[----:B------:R-:W-:Y:S01]  /*0c40*/  FADD.FTZ R118, R77, R77 ;  /* 0x0000004d4d767221 */ /* 0x000fe20000010000 */
[----:B------:R-:W-:Y:S01]  /*0c50*/  LOP3.LUT R184, R128, 0x1f, RZ, 0xc0, !PT ;  /* 0x0000001f80b87812 */ /* 0x000fe200078ec0ff */
        /* <DEDUP_REMOVED lines=37> */
[----:B------:R-:W-:Y:S02]  /*0eb0*/  FMUL.FTZ R101, R65, R0 ;  /* 0x0000000041657220 */ /* 0x000fe40000410000 */
        /* <DEDUP_REMOVED lines=16> */
.L_x_6165:
        /* <DEDUP_REMOVED lines=13> */
[----:B------:R-:W-:Y:S01]  /*1090*/  ISETP.NE.AND P1, PT, R128, RZ, PT ;  /* 0x000000ff8000720c */ /* 0x000fe20003f25270 */
[----:B------:R-:W-:Y:S01]  /*10a0*/  FADD.FTZ R197, R49, UR5 ;  /* 0x0000000531c57e21 */ /* 0x000fe20008010000 */
[----:B------:R-:W-:Y:S01]  /*10b0*/  ISETP.GE.AND P0, PT, R124, 0x2, PT ;  /* 0x000000027c00780c */ /* 0x000fe20003f06270 */
[----:B------:R-:W-:Y:S02]  /*10c0*/  FADD.FTZ R195, R50, UR5 ;  /* 0x0000000532c37e21 */ /* 0x000fe40008010000 */
[----:B------:R-:W-:Y:S01]  /*10d0*/  FADD.FTZ R193, R51, UR5 ;  /* 0x0000000533c17e21 */ /* 0x000fe20008010000 */
[----:B------:R-:W-:Y:S01]  /*10e0*/  ISETP.NE.OR P0, PT, R184, RZ, !P0 ;  /* 0x000000ffb800720c */ /* 0x000fe20004705670 */
        /* <DEDUP_REMOVED lines=70> */
[----:B------:R-:W-:-:S03]  /*1550*/  FMUL.FTZ R73, R87, R78 ;  /* 0x0000004e57497220 */ /* 0x000fc60000410000 */
        /* <DEDUP_REMOVED lines=62> */
[C---:B---3--:R-:W-:Y:S02]  /*1940*/  FMUL.FTZ R158, R79.reuse, R158 ;  /* 0x0000009e4f9e7220 */ /* 0x048fe40000410000 */
[----:B------:R-:W-:Y:S02]  /*1950*/  FMUL.FTZ R157, R79, R157 ;  /* 0x0000009d4f9d7220 */ /* 0x000fe40000410000 */
[----:B------:R-:W-:Y:S02]  /*1960*/  FMUL.FTZ R160, R77, R160 ;  /* 0x000000a04da07220 */ /* 0x000fe40000410000 */
[----:B------:R-:W-:-:S02]  /*1970*/  FMUL.FTZ R79, R159, R76 ;  /* 0x0000004c9f4f7220 */ /* 0x000fc40000410000 */
[-C--:B------:R-:W-:Y:S02]  /*1980*/  FMUL.FTZ R77, R159, R172.reuse ;  /* 0x000000ac9f4d7220 */ /* 0x080fe40000410000 */
[C---:B------:R-:W-:Y:S02]  /*1990*/  FFMA.FTZ R79, R160.reuse, R172, R79 ;  /* 0x000000aca04f7223 */ /* 0x040fe4000001004f */
[----:B------:R-:W-:Y:S01]  /*19a0*/  FFMA.FTZ R77, R160, R76, -R77 ;  /* 0x0000004ca04d7223 */ /* 0x000fe2000001084d */
[----:B------:R-:W-:Y:S01]  /*19b0*/  MUFU.SIN R135, R133 ;  /* 0x0000008500877308 */ /* 0x000fe20000000400 */
[----:B------:R-:W-:Y:S02]  /*19c0*/  FADD.FTZ R79, RZ, R79 ;  /* 0x0000004fff4f7221 */ /* 0x000fe40000010000 */
[----:B------:R-:W-:-:S05]  /*19d0*/  FADD.FTZ R77, R100, R77 ;  /* 0x0000004d644d7221 */ /* 0x000fca0000010000 */
[----:B------:R0:W-:Y:S01]  /*19e0*/  MUFU.COS R136, R133 ;  /* 0x0000008500887308 */ /* 0x0001e20000000000 */
[C---:B-1----:R-:W-:Y:S02]  /*19f0*/  FMUL.FTZ R156, R84.reuse, R156 ;  /* 0x0000009c549c7220 */ /* 0x042fe40000410000 */
[----:B------:R-:W-:Y:S02]  /*1a00*/  FMUL.FTZ R155, R84, R155 ;  /* 0x0000009b549b7220 */ /* 0x000fe40000410000 */
[----:B------:R-:W-:-:S03]  /*1a10*/  FMUL.FTZ R76, R157, R79 ;  /* 0x0000004f9d4c7220 */ /* 0x000fc60000410000 */
[----:B------:R-:W-:Y:S01]  /*1a20*/  MUFU.SIN R139, R85 ;  /* 0x00000055008b7308 */ /* 0x000fe20000000400 */
[----:B0-----:R-:W-:Y:S02]  /*1a30*/  FMUL.FTZ R133, R187, R78 ;  /* 0x0000004ebb857220 */ /* 0x001fe40000410000 */
[----:B------:R-:W-:-:S05]  /*1a40*/  FMUL.FTZ R84, R157, R77 ;  /* 0x0000004d9d547220 */ /* 0x000fca0000410000 */
[----:B------:R0:W-:Y:S01]  /*1a50*/  MUFU.COS R140, R85 ;  /* 0x00000055008c7308 */ /* 0x0001e20000000000 */
[----:B------:R-:W-:Y:S02]  /*1a60*/  FFMA.FTZ R76, R158, R77, -R76 ;  /* 0x0000004d9e4c7223 */ /* 0x000fe4000001084c */
[----:B0-----:R-:W-:-:S05]  /*1a70*/  FMUL.FTZ R85, R189, R78 ;  /* 0x0000004ebd557220 */ /* 0x001fca0000410000 */
[----:B------:R-:W0:Y:S01]  /*1a80*/  MUFU.EX2 R133, R133 ;  /* 0x0000008500857308 */ /* 0x000e220000000800 */
[----:B------:R-:W-:Y:S02]  /*1a90*/  FFMA.FTZ R84, R158, R79, R84 ;  /* 0x0000004f9e547223 */ /* 0x000fe40000010054 */
[----:B------:R-:W-:-:S05]  /*1aa0*/  FADD.FTZ R76, R99, R76 ;  /* 0x0000004c634c7221 */ /* 0x000fca0000010000 */
[----:B------:R-:W1:Y:S01]  /*1ab0*/  MUFU.EX2 R85, R85 ;  /* 0x0000005500557308 */ /* 0x000e620000000800 */
[----:B------:R-:W-:Y:S02]  /*1ac0*/  FADD.FTZ R84, RZ, R84 ;  /* 0x00000054ff547221 */ /* 0x000fe40000010000 */
[C---:B------:R-:W-:Y:S02]  /*1ad0*/  FMUL.FTZ R79, R155.reuse, R76 ;  /* 0x0000004c9b4f7220 */ /* 0x040fe40000410000 */
        /* <DEDUP_REMOVED lines=10> */
[C---:B------:R-:W-:Y:S02]  /*1b80*/  FFMA.FTZ R79, R156.reuse, R84, R79 ;  /* 0x000000549c4f7223 */ /* 0x040fe4000001004f */
[----:B------:R-:W-:Y:S01]  /*1b90*/  FFMA.FTZ R77, R156, R76, -R77 ;  /* 0x0000004c9c4d7223 */ /* 0x000fe2000001084d */
[----:B------:R-:W-:Y:S01]  /*1ba0*/  MUFU.COS R134, R171 ;  /* 0x000000ab00867308 */ /* 0x000fe20000000000 */
[C---:B0-----:R-:W-:Y:S02]  /*1bb0*/  FMUL.FTZ R152, R133.reuse, R152 ;  /* 0x0000009885987220 */ /* 0x041fe40000410000 */
[----:B------:R-:W-:Y:S02]  /*1bc0*/  FMUL.FTZ R151, R133, R151 ;  /* 0x0000009785977220 */ /* 0x000fe40000410000 */
[----:B-1----:R-:W-:Y:S02]  /*1bd0*/  FMUL.FTZ R153, R85, R153 ;  /* 0x0000009955997220 */ /* 0x002fe40000410000 */
[----:B------:R-:W-:Y:S01]  /*1be0*/  FADD.FTZ R79, RZ, R79 ;  /* 0x0000004fff4f7221 */ /* 0x000fe20000010000 */
[----:B------:R0:W1:Y:S01]  /*1bf0*/  MUFU.EX2 R133, R78 ;  /* 0x0000004e00857308 */ /* 0x0000620000000800 */
[----:B------:R-:W-:-:S02]  /*1c00*/  FADD.FTZ R77, R98, R77 ;  /* 0x0000004d624d7221 */ /* 0x000fc40000010000 */
[----:B------:R-:W-:-:S05]  /*1c10*/  FMUL.FTZ R154, R85, R154 ;  /* 0x0000009a559a7220 */ /* 0x000fca0000410000 */
[----:B------:R-:W3:Y:S01]  /*1c20*/  MUFU.SIN R76, R171 ;  /* 0x000000ab004c7308 */ /* 0x000ee20000000400 */
[C---:B0-----:R-:W-:Y:S02]  /*1c30*/  FMUL.FTZ R78, R153.reuse, R79 ;  /* 0x0000004f994e7220 */ /* 0x041fe40000410000 */
[-C--:B------:R-:W-:Y:S02]  /*1c40*/  FMUL.FTZ R84, R153, R77.reuse ;  /* 0x0000004d99547220 */ /* 0x080fe40000410000 */
[C---:B------:R-:W-:Y:S02]  /*1c50*/  FFMA.FTZ R78, R154.reuse, R77, -R78 ;  /* 0x0000004d9a4e7223 */ /* 0x040fe4000001084e */
[----:B------:R-:W-:Y:S01]  /*1c60*/  FFMA.FTZ R84, R154, R79, R84 ;  /* 0x0000004f9a547223 */ /* 0x000fe20000010054 */
[----:B------:R-:W0:Y:S01]  /*1c70*/  MUFU.EX2 R142, R142 ;  /* 0x0000008e008e7308 */ /* 0x000e220000000800 */
[----:B------:R-:W-:Y:S02]  /*1c80*/  FADD.FTZ R77, R97, R78 ;  /* 0x0000004e614d7221 */ /* 0x000fe40000010000 */
[----:B------:R-:W-:-:S05]  /*1c90*/  FADD.FTZ R84, RZ, R84 ;  /* 0x00000054ff547221 */ /* 0x000fca0000010000 */
[----:B------:R-:W4:Y:S01]  /*1ca0*/  MUFU.EX2 R165, R165 ;  /* 0x000000a500a57308 */ /* 0x000f220000000800 */
[----:B------:R-:W-:Y:S02]  /*1cb0*/  FMUL.FTZ R78, R86, R163 ;  /* 0x000000a3564e7220 */ /* 0x000fe40000410000 */
[----:B-1----:R-:W-:Y:S02]  /*1cc0*/  FMUL.FTZ R134, R133, R134 ;  /* 0x0000008685867220 */ /* 0x002fe40000410000 */
[----:B------:R-:W-:Y:S02]  /*1cd0*/  FMUL.FTZ R85, R151, R77 ;  /* 0x0000004d97557220 */ /* 0x000fe40000410000 */
[----:B---3--:R-:W-:Y:S02]  /*1ce0*/  FMUL.FTZ R133, R133, R76 ;  /* 0x0000004c85857220 */ /* 0x008fe40000410000 */
[----:B------:R-:W-:Y:S02]  /*1cf0*/  FMUL.FTZ R79, R151, R84 ;  /* 0x00000054974f7220 */ /* 0x000fe40000410000 */
[C---:B------:R-:W-:Y:S01]  /*1d00*/  FMUL.FTZ R76, R87.reuse, R163 ;  /* 0x000000a3574c7220 */ /* 0x040fe20000410000 */
        /* <DEDUP_REMOVED lines=9> */
[----:B------:R-:W-:Y:S02]  /*1da0*/  FMUL.FTZ R79, R159, R76 ;  /* 0x0000004c9f4f7220 */ /* 0x000fe40000410000 */
[C---:B----4-:R-:W-:Y:S02]  /*1db0*/  FMUL.FTZ R144, R165.reuse, R144 ;  /* 0x00000090a5907220 */ /* 0x050fe40000410000 */
[----:B------:R-:W-:Y:S02]  /*1dc0*/  FMUL.FTZ R143, R165, R143 ;  /* 0x0000008fa58f7220 */ /* 0x000fe40000410000 */
[----:B------:R-:W-:Y:S02]  /*1dd0*/  FFMA.FTZ R77, R160, R76, -R77 ;  /* 0x0000004ca04d7223 */ /* 0x000fe4000001084d */
[----:B------:R-:W-:-:S02]  /*1de0*/  FMUL.FTZ R150, R142, R150 ;  /* 0x000000968e967220 */ /* 0x000fc40000410000 */
[C---:B------:R-:W-:Y:S02]  /*1df0*/  FMUL.FTZ R165, R149.reuse, R85 ;  /* 0x0000005595a57220 */ /* 0x040fe40000410000 */
[----:B------:R-:W-:Y:S02]  /*1e00*/  FMUL.FTZ R76, R149, R84 ;  /* 0x00000054954c7220 */ /* 0x000fe40000410000 */
[----:B------:R-:W-:Y:S01]  /*1e10*/  FFMA.FTZ R79, R160, R78, R79 ;  /* 0x0000004ea04f7223 */ /* 0x000fe2000001004f */
[----:B------:R-:W0:Y:S01]  /*1e20*/  MUFU.EX2 R164, R164 ;  /* 0x000000a400a47308 */ /* 0x000e220000000800 */
[----:B------:R-:W-:Y:S02]  /*1e30*/  FMUL.FTZ R78, R157, R77 ;  /* 0x0000004d9d4e7220 */ /* 0x000fe40000410000 */
[C---:B------:R-:W-:Y:S02]  /*1e40*/  FFMA.FTZ R84, R150.reuse, R84, -R165 ;  /* 0x0000005496547223 */ /* 0x040fe400000108a5 */
[----:B------:R-:W-:-:S02]  /*1e50*/  FFMA.FTZ R85, R150, R85, R76 ;  /* 0x0000005596557223 */ /* 0x000fc4000001004c */
[-C--:B------:R-:W-:Y:S02]  /*1e60*/  FMUL.FTZ R76, R157, R79.reuse ;  /* 0x0000004f9d4c7220 */ /* 0x080fe40000410000 */
[----:B------:R-:W-:Y:S02]  /*1e70*/  FFMA.FTZ R78, R158, R79, R78 ;  /* 0x0000004f9e4e7223 */ /* 0x000fe4000001004e */
[----:B-1----:R-:W-:Y:S02]  /*1e80*/  FMUL.FTZ R147, R162, R147 ;  /* 0x00000093a2937220 */ /* 0x002fe40000410000 */
[----:B------:R-:W-:Y:S02]  /*1e90*/  FADD.FTZ R84, R95, R84 ;  /* 0x000000545f547221 */ /* 0x000fe40000010000 */
[----:B------:R-:W-:Y:S02]  /*1ea0*/  FADD.FTZ R85, RZ, R85 ;  /* 0x00000055ff557221 */ /* 0x000fe40000010000 */
[----:B------:R-:W-:-:S02]  /*1eb0*/  FFMA.FTZ R76, R158, R77, -R76 ;  /* 0x0000004d9e4c7223 */ /* 0x000fc4000001084c */
[----:B------:R-:W-:Y:S02]  /*1ec0*/  FMUL.FTZ R148, R162, R148 ;  /* 0x00000094a2947220 */ /* 0x000fe40000410000 */
        /* <DEDUP_REMOVED lines=9> */
[----:B0-----:R-:W-:Y:S02]  /*1f60*/  FMUL.FTZ R145, R164, R145 ;  /* 0x00000091a4917220 */ /* 0x001fe40000410000 */
[----:B------:R-:W-:-:S02]  /*1f70*/  FADD.FTZ R162, RZ, R162 ;  /* 0x000000a2ffa27221 */ /* 0x000fc40000010000 */
[----:B------:R-:W-:Y:S02]  /*1f80*/  FADD.FTZ R165, R94, R165 ;  /* 0x000000a55ea57221 */ /* 0x000fe40000010000 */
[-C--:B------:R-:W-:Y:S02]  /*1f90*/  FMUL.FTZ R76, R153, R79.reuse ;  /* 0x0000004f994c7220 */ /* 0x080fe40000410000 */
[----:B------:R-:W-:Y:S02]  /*1fa0*/  FFMA.FTZ R78, R154, R79, R78 ;  /* 0x0000004f9a4e7223 */ /* 0x000fe4000001004e */
[----:B------:R-:W-:Y:S02]  /*1fb0*/  FMUL.FTZ R146, R164, R146 ;  /* 0x00000092a4927220 */ /* 0x000fe40000410000 */
[C---:B------:R-:W-:Y:S02]  /*1fc0*/  FMUL.FTZ R79, R145.reuse, R162 ;  /* 0x000000a2914f7220 */ /* 0x040fe40000410000 */
[----:B------:R-:W-:-:S02]  /*1fd0*/  FMUL.FTZ R85, R145, R165 ;  /* 0x000000a591557220 */ /* 0x000fc40000410000 */
[----:B------:R-:W-:Y:S01]  /*1fe0*/  FFMA.FTZ R76, R154, R77, -R76 ;  /* 0x0000004d9a4c7223 */ /* 0x000fe2000001084c */
[----:B------:R-:W0:Y:S01]  /*1ff0*/  MUFU.EX2 R166, R166 ;  /* 0x000000a600a67308 */ /* 0x000e220000000800 */
[C---:B------:R-:W-:Y:S02]  /*2000*/  FMUL.FTZ R77, R151.reuse, R78 ;  /* 0x0000004e974d7220 */ /* 0x040fe40000410000 */
[C---:B------:R-:W-:Y:S02]  /*2010*/  FFMA.FTZ R84, R146.reuse, R165, -R79 ;  /* 0x000000a592547223 */ /* 0x040fe4000001084f */
[----:B------:R-:W-:Y:S02]  /*2020*/  FFMA.FTZ R85, R146, R162, R85 ;  /* 0x000000a292557223 */ /* 0x000fe40000010055 */
[-C--:B------:R-:W-:Y:S02]  /*2030*/  FMUL.FTZ R79, R151, R76.reuse ;  /* 0x0000004c974f7220 */ /* 0x080fe40000410000 */
[----:B------:R-:W-:-:S02]  /*2040*/  FFMA.FTZ R77, R152, R76, -R77 ;  /* 0x0000004c984d7223 */ /* 0x000fc4000001084d */
[----:B------:R-:W-:Y:S02]  /*2050*/  FADD.FTZ R84, R93, R84 ;  /* 0x000000545d547221 */ /* 0x000fe40000010000 */
[----:B------:R-:W-:Y:S02]  /*2060*/  FADD.FTZ R85, RZ, R85 ;  /* 0x00000055ff557221 */ /* 0x000fe40000010000 */
[----:B------:R-:W-:Y:S02]  /*2070*/  FFMA.FTZ R79, R152, R78, R79 ;  /* 0x0000004e984f7223 */ /* 0x000fe4000001004f */
[----:B------:R-:W-:Y:S02]  /*2080*/  FMUL.FTZ R78, R149, R77 ;  /* 0x0000004d954e7220 */ /* 0x000fe40000410000 */
[C---:B------:R-:W-:Y:S02]  /*2090*/  FMUL.FTZ R162, R143.reuse, R84 ;  /* 0x000000548fa27220 */ /* 0x040fe40000410000 */
[----:B------:R-:W-:-:S02]  /*20a0*/  FMUL.FTZ R165, R143, R85 ;  /* 0x000000558fa57220 */ /* 0x000fc40000410000 */
[-C--:B------:R-:W-:Y:S01]  /*20b0*/  FMUL.FTZ R76, R149, R79.reuse ;  /* 0x0000004f954c7220 */ /* 0x080fe20000410000 */
[----:B------:R-:W1:Y:S01]  /*20c0*/  MUFU.EX2 R168, R168 ;  /* 0x000000a800a87308 */ /* 0x000e620000000800 */
[----:B------:R-:W-:Y:S02]  /*20d0*/  FFMA.FTZ R78, R150, R79, R78 ;  /* 0x0000004f964e7223 */ /* 0x000fe4000001004e */
[C---:B------:R-:W-:Y:S02]  /*20e0*/  FFMA.FTZ R162, R144.reuse, R85, R162 ;  /* 0x0000005590a27223 */ /* 0x040fe400000100a2 */
[----:B------:R-:W-:Y:S02]  /*20f0*/  FFMA.FTZ R165, R144, R84, -R165 ;  /* 0x0000005490a57223 */ /* 0x000fe400000108a5 */
[----:B------:R-:W-:Y:S02]  /*2100*/  FFMA.FTZ R76, R150, R77, -R76 ;  /* 0x0000004d964c7223 */ /* 0x000fe4000001084c */
[----:B------:R-:W-:-:S02]  /*2110*/  FMUL.FTZ R77, R147, R78 ;  /* 0x0000004e934d7220 */ /* 0x000fc40000410000 */
[----:B0-----:R-:W-:Y:S02]  /*2120*/  FMUL.FTZ R141, R166, R141 ;  /* 0x0000008da68d7220 */ /* 0x001fe40000410000 */
[----:B------:R-:W-:Y:S02]  /*2130*/  FADD.FTZ R162, RZ, R162 ;  /* 0x000000a2ffa27221 */ /* 0x000fe40000010000 */
[----:B------:R-:W-:Y:S02]  /*2140*/  FADD.FTZ R165, R92, R165 ;  /* 0x000000a55ca57221 */ /* 0x000fe40000010000 */
[-C--:B------:R-:W-:Y:S02]  /*2150*/  FMUL.FTZ R79, R147, R76.reuse ;  /* 0x0000004c934f7220 */ /* 0x080fe40000410000 */
        /* <DEDUP_REMOVED lines=19> */
[-C--:B------:R-:W-:Y:S01]  /*2290*/  FMUL.FTZ R79, R143, R76.reuse ;  /* 0x0000004c8f4f7220 */ /* 0x080fe20000410000 */
[----:B------:R-:W1:Y:S01]  /*22a0*/  MUFU.EX2 R170, R170 ;  /* 0x000000aa00aa7308 */ /* 0x000e620000000800 */
        /* <DEDUP_REMOVED lines=19> */
[----:B-1----:R-:W-:Y:S02]  /*23e0*/  FMUL.FTZ R135, R170, R135 ;  /* 0x00000087aa877220 */ /* 0x002fe40000410000 */
[----:B------:R-:W-:Y:S02]  /*23f0*/  FADD.FTZ R84, R89, R84 ;  /* 0x0000005459547221 */ /* 0x000fe40000010000 */
[----:B------:R-:W-:Y:S02]  /*2400*/  FADD.FTZ R85, RZ, R85 ;  /* 0x00000055ff557221 */ /* 0x000fe40000010000 */
[----:B------:R-:W-:Y:S02]  /*2410*/  FFMA.FTZ R79, R140, R78, R79 ;  /* 0x0000004e8c4f7223 */ /* 0x000fe4000001004f */
[----:B------:R-:W-:Y:S02]  /*2420*/  FMUL.FTZ R78, R137, R77 ;  /* 0x0000004d894e7220 */ /* 0x000fe40000410000 */
[----:B------:R-:W-:-:S02]  /*2430*/  FMUL.FTZ R136, R170, R136 ;  /* 0x00000088aa887220 */ /* 0x000fc40000410000 */
[CC--:B------:R-:W-:Y:S02]  /*2440*/  FMUL.FTZ R162, R135.reuse, R84.reuse ;  /* 0x0000005487a27220 */ /* 0x0c0fe40000410000 */
[----:B------:R-:W-:Y:S02]  /*2450*/  FMUL.FTZ R165, R135, R85 ;  /* 0x0000005587a57220 */ /* 0x000fe40000410000 */
[-C--:B------:R-:W-:Y:S02]  /*2460*/  FMUL.FTZ R76, R137, R79.reuse ;  /* 0x0000004f894c7220 */ /* 0x080fe40000410000 */
[----:B------:R-:W-:Y:S02]  /*2470*/  FFMA.FTZ R78, R138, R79, R78 ;  /* 0x0000004f8a4e7223 */ /* 0x000fe4000001004e */
[C---:B------:R-:W-:Y:S02]  /*2480*/  FFMA.FTZ R162, R136.reuse, R85, R162 ;  /* 0x0000005588a27223 */ /* 0x040fe400000100a2 */
[----:B------:R-:W-:-:S02]  /*2490*/  FFMA.FTZ R165, R136, R84, -R165 ;  /* 0x0000005488a57223 */ /* 0x000fc400000108a5 */
[----:B------:R-:W-:Y:S02]  /*24a0*/  FFMA.FTZ R76, R138, R77, -R76 ;  /* 0x0000004d8a4c7223 */ /* 0x000fe4000001084c */
[C---:B------:R-:W-:Y:S02]  /*24b0*/  FMUL.FTZ R77, R135.reuse, R78 ;  /* 0x0000004e874d7220 */ /* 0x040fe40000410000 */
[----:B------:R-:W-:Y:S02]  /*24c0*/  FADD.FTZ R162, RZ, R162 ;  /* 0x000000a2ffa27221 */ /* 0x000fe40000010000 */
[----:B------:R-:W-:Y:S01]  /*24d0*/  FADD.FTZ R165, R88, R165 ;  /* 0x000000a558a57221 */ /* 0x000fe20000010000 */
[----:B------:R-:W-:Y:S01]  /*24e0*/  ISETP.NE.AND P0, PT, R128, 0x3f, PT ;  /* 0x0000003f8000780c */ /* 0x000fe20003f05270 */
[-C--:B------:R-:W-:Y:S02]  /*24f0*/  FMUL.FTZ R79, R135, R76.reuse ;  /* 0x0000004c874f7220 */ /* 0x080fe40000410000 */
[----:B------:R-:W-:-:S02]  /*2500*/  FFMA.FTZ R76, R136, R76, -R77 ;  /* 0x0000004c884c7223 */ /* 0x000fc4000001084d */
[C---:B------:R-:W-:Y:S02]  /*2510*/  FMUL.FTZ R77, R133.reuse, R162 ;  /* 0x000000a2854d7220 */ /* 0x040fe40000410000 */
[-C--:B------:R-:W-:Y:S02]  /*2520*/  FMUL.FTZ R85, R133, R165.reuse ;  /* 0x000000a585557220 */ /* 0x080fe40000410000 */
[----:B------:R-:W-:Y:S02]  /*2530*/  FFMA.FTZ R79, R136, R78, R79 ;  /* 0x0000004e884f7223 */ /* 0x000fe4000001004f */
[C---:B------:R-:W-:Y:S02]  /*2540*/  FFMA.FTZ R165, R134.reuse, R165, -R77 ;  /* 0x000000a586a57223 */ /* 0x040fe4000001084d */
[----:B------:R-:W-:Y:S02]  /*2550*/  FFMA.FTZ R84, R134, R162, R85 ;  /* 0x000000a286547223 */ /* 0x000fe40000010055 */
[----:B--2---:R-:W-:-:S02]  /*2560*/  FMUL.FTZ R77, R73, R75 ;  /* 0x0000004b494d7220 */ /* 0x004fc40000410000 */
[-C--:B------:R-:W-:Y:S02]  /*2570*/  FMUL.FTZ R73, R73, R74.reuse ;  /* 0x0000004a49497220 */ /* 0x080fe40000410000 */
[----:B------:R-:W-:Y:S02]  /*2580*/  FMUL.FTZ R85, R133, R79 ;  /* 0x0000004f85557220 */ /* 0x000fe40000410000 */
[C---:B------:R-:W-:Y:S02]  /*2590*/  FFMA.FTZ R77, R72.reuse, R74, -R77 ;  /* 0x0000004a484d7223 */ /* 0x040fe4000001084d */
[----:B------:R-:W-:Y:S02]  /*25a0*/  FFMA.FTZ R162, R72, R75, R73 ;  /* 0x0000004b48a27223 */ /* 0x000fe40000010049 */
[----:B------:R-:W-:Y:S02]  /*25b0*/  FFMA.FTZ R72, R134, R76, -R85 ;  /* 0x0000004c86487223 */ /* 0x000fe40000010855 */
[----:B------:R-:W-:-:S02]  /*25c0*/  FADD.FTZ R75, RZ, R84 ;  /* 0x00000054ff4b7221 */ /* 0x000fc40000010000 */
[----:B------:R0:W1:Y:S01]  /*25d0*/  @P0 LDS.64 R84, [R128.X8+0x28f8] ;  /* 0x0028f80080540984 */ /* 0x0000620000008a00 */
[----:B------:R-:W-:Y:S01]  /*25e0*/  FMUL.FTZ R78, R133, R76 ;  /* 0x0000004c854e7220 */ /* 0x000fe20000410000 */
[----:B------:R-:W-:Y:S01]  /*25f0*/  BSSY B0, `(.L_x_6129) ;  /* 0x000000c000007945 */ /* 0x000fe20003800000 */
[----:B------:R-:W-:Y:S02]  /*2600*/  FADD.FTZ R74, R0, R165 ;  /* 0x000000a5004a7221 */ /* 0x000fe40000010000 */
[----:B------:R-:W-:Y:S01]  /*2610*/  FFMA.FTZ R73, R134, R79, R78 ;  /* 0x0000004f86497223 */ /* 0x000fe2000001004e */
[----:B------:R-:W-:Y:S05]  /*2620*/  @P0 BRA `(.L_x_6130) ;  /* 0x0000008000000947 */ /* 0x000fea0003800000 */
[----:B------:R-:W-:Y:S01]  /*2630*/  ISETP.NE.AND P0, PT, R124, c[0x0][0x174], PT ;  /* 0x00005d007c007a0c */ /* 0x000fe20003f05270 */
[----:B-1----:R-:W-:Y:S01]  /*2640*/  HFMA2.MMA R85, -RZ, RZ, 0, 0 ;  /* 0x00000000ff557435 */ /* 0x002fe200000001ff */
[----:B------:R-:W-:-:S11]  /*2650*/  MOV R84, 0x3f800000 ;  /* 0x3f80000000547802 */ /* 0x000fd60000000f00 */
[----:B------:R-:W-:-:S04]  /*2660*/  @P0 LEA.HI R76, R124, R124, RZ, 0x1 ;  /* 0x0000007c7c4c0211 */ /* 0x000fc800078f08ff */
[----:B------:R-:W-:-:S04]  /*2670*/  @P0 LOP3.LUT R79, R76, 0xfffffe, RZ, 0xc0, !PT ;  /* 0x00fffffe4c4f0812 */ /* 0x000fc800078ec0ff */
[----:B------:R-:W-:-:S04]  /*2680*/  @P0 IADD3 R76, -R79, R124, RZ ;  /* 0x0000007c4f4c0210 */ /* 0x000fc80007ffe1ff */
[----:B------:R-:W-:-:S05]  /*2690*/  @P0 LEA R76, R76, R103, 0x8 ;  /* 0x000000674c4c0211 */ /* 0x000fca00078e40ff */
[----:B------:R1:W2:Y:S02]  /*26a0*/  @P0 LDS.64 R84, [R76.X8+0x18f0] ;  /* 0x0018f0004c540984 */ /* 0x0002a40000008a00 */
.L_x_6130:
[----:B------:R-:W-:Y:S05]  /*26b0*/  BSYNC B0 ;  /* 0x0000000000007941 */ /* 0x000fea0003800000 */
.L_x_6129:
        /* <DEDUP_REMOVED lines=52> */
.L_x_6173:
        /* <DEDUP_REMOVED lines=68> */
.L_x_6174:
[----:B------:R-:W-:Y:S01]  /*2e40*/  MOV R201, R74 ;  /* 0x0000004a00c97202 */ /* 0x000fe20000000f00 */
[-C--:B----4-:R-:W-:Y:S01]  /*2e50*/  FMUL.FTZ R72, R200, R197.reuse ;  /* 0x000000c5c8487220 */ /* 0x090fe20000410000 */
[----:B------:R-:W-:Y:S01]  /*2e60*/  ISETP.GE.AND P0, PT, R126, 0x10, PT ;  /* 0x000000107e00780c */ /* 0x000fe20003f06270 */
[----:B---3--:R-:W-:Y:S01]  /*2e70*/  FMUL.FTZ R73, R76, R197 ;  /* 0x000000c54c497220 */ /* 0x008fe20000410000 */
[----:B------:R-:W-:Y:S01]  /*2e80*/  MOV R199, R79 ;  /* 0x0000004f00c77202 */ /* 0x000fe20000000f00 */
[----:B--2---:R-:W-:-:S02]  /*2e90*/  FFMA.FTZ R72, R75, R201, R72 ;  /* 0x000000c94b487223 */ /* 0x004fc40000010048 */
[----:B------:R-:W-:Y:S02]  /*2ea0*/  FMUL.FTZ R75, R75, R197 ;  /* 0x000000c54b4b7220 */ /* 0x000fe40000410000 */
[C---:B01----:R-:W-:Y:S02]  /*2eb0*/  FFMA.FTZ R74, R198.reuse, R201, R73 ;  /* 0x000000c9c64a7223 */ /* 0x043fe40000010049 */
        /* <DEDUP_REMOVED lines=12> */
[----:B-----5:R-:W-:Y:S05]  /*2f80*/  CALL.REL.NOINC `($__internal_145_$__cuda_sm70_shflsync_idx_p) ;  /* 0x00006aa000007944 */ /* 0x020fea0003c00000 */
.L_x_6135:
[----:B------:R-:W-:Y:S05]  /*2f90*/  BRA.CONV ~URZ, `(.L_x_6136) ;  /* 0x000000637f007947 */ /* 0x000fea000b800000 */
[----:B0-----:R-:W-:Y:S01]  /*2fa0*/  HFMA2.MMA R77, -RZ, RZ, 0, 1.847743988037109375e-06 ;  /* 0x0000001fff4d7435 */ /* 0x001fe200000001ff */
[----:B------:R-:W-:Y:S02]  /*2fb0*/  MOV R74, R197 ;  /* 0x000000c5004a7202 */ /* 0x000fe40000000f00 */
[----:B------:R-:W-:-:S02]  /*2fc0*/  MOV R76, 0x1f ;  /* 0x0000001f004c7802 */ /* 0x000fc40000000f00 */
[----:B-1----:R-:W-:Y:S02]  /*2fd0*/  MOV R75, 0xffffffff ;  /* 0xffffffff004b7802 */ /* 0x002fe40000000f00 */
[----:B------:R-:W-:Y:S02]  /*2fe0*/  MOV R72, 0x3000 ;  /* 0x0000300000487802 */ /* 0x000fe40000000f00 */
[----:B-----5:R-:W-:Y:S05]  /*2ff0*/  CALL.REL.NOINC `($__internal_145_$__cuda_sm70_shflsync_idx_p) ;  /* 0x00006a3000007944 */ /* 0x020fea0003c00000 */
.L_x_6136:
[----:B------:R-:W-:Y:S05]  /*3000*/  BRA.CONV ~URZ, `(.L_x_6137) ;  /* 0x000000637f007947 */ /* 0x000fea000b800000 */
[----:B0-----:R-:W-:Y:S01]  /*3010*/  HFMA2.MMA R77, -RZ, RZ, 0, 1.847743988037109375e-06 ;  /* 0x0000001fff4d7435 */ /* 0x001fe200000001ff */
[----:B------:R-:W-:Y:S02]  /*3020*/  MOV R74, R78 ;  /* 0x0000004e004a7202 */ /* 0x000fe40000000f00 */
[----:B------:R-:W-:Y:S02]  /*3030*/  MOV R76, 0x1f ;  /* 0x0000001f004c7802 */ /* 0x000fe40000000f00 */
[----:B-1----:R-:W-:Y:S02]  /*3040*/  MOV R75, 0xffffffff ;  /* 0xffffffff004b7802 */ /* 0x002fe40000000f00 */
[----:B------:R-:W-:Y:S02]  /*3050*/  MOV R72, 0x3070 ;  /* 0x0000307000487802 */ /* 0x000fe40000000f00 */
[----:B-----5:R-:W-:Y:S05]  /*3060*/  CALL.REL.NOINC `($__internal_145_$__cuda_sm70_shflsync_idx_p) ;  /* 0x000069c000007944 */ /* 0x020fea0003c00000 */
.L_x_6137:
[----:B------:R-:W-:Y:S05]  /*3070*/  BRA.CONV ~URZ, `(.L_x_6138) ;  /* 0x000000637f007947 */ /* 0x000fea000b800000 */
[----:B0-----:R-:W-:Y:S01]  /*3080*/  HFMA2.MMA R77, -RZ, RZ, 0, 1.847743988037109375e-06 ;  /* 0x0000001fff4d7435 */ /* 0x001fe200000001ff */
[----:B------:R-:W-:-:S02]  /*3090*/  MOV R74, R199 ;  /* 0x000000c7004a7202 */ /* 0x000fc40000000f00 */
[----:B------:R-:W-:Y:S02]  /*30a0*/  MOV R76, 0x1f ;  /* 0x0000001f004c7802 */ /* 0x000fe40000000f00 */
[----:B-1----:R-:W-:Y:S02]  /*30b0*/  MOV R75, 0xffffffff ;  /* 0xffffffff004b7802 */ /* 0x002fe40000000f00 */
[----:B------:R-:W-:Y:S02]  /*30c0*/  MOV R72, 0x30e0 ;  /* 0x000030e000487802 */ /* 0x000fe40000000f00 */
[----:B-----5:R-:W-:Y:S05]  /*30d0*/  CALL.REL.NOINC `($__internal_145_$__cuda_sm70_shflsync_idx_p) ;  /* 0x0000695000007944 */ /* 0x020fea0003c00000 */
.L_x_6138:
        /* <DEDUP_REMOVED lines=9> */
.L_x_6175:
        /* <DEDUP_REMOVED lines=23> */
.L_x_6132:
[----:B---3--:R-:W-:Y:S05]  /*32e0*/  BSYNC B0 ;  /* 0x0000000000007941 */ /* 0x008fea0003800000 */
.L_x_6131:
[CC--:B-12--5:R-:W-:Y:S01]  /*32f0*/  FMUL.FTZ R68, R133.reuse, -R84.reuse ;  /* 0x8000005485447220 */ /* 0x0e6fe20000410000 */
[----:B------:R-:W-:Y:S01]  /*3300*/  WARPSYNC 0xffffffff ;  /* 0xffffffff00007948 */ /* 0x000fe20003800000 */
[-C--:B------:R-:W-:Y:S01]  /*3310*/  FMUL.FTZ R69, R133, R85.reuse ;  /* 0x0000005585457220 */ /* 0x080fe20000410000 */
[----:B------:R-:W-:Y:S01]  /*3320*/  BAR.SYNC.DEFER_BLOCKING 0x0 ;  /* 0x0000000000007b1d */ /* 0x000fe20000010000 */
[----:B------:R-:W-:Y:S01]  /*3330*/  FFMA.FTZ R68, R134, -R85, R68 ;  /* 0x8000005586447223 */ /* 0x000fe20000010044 */
        /* <DEDUP_REMOVED lines=65> */
[----:B------:R-:W-:Y:S02]  /*3750*/  FFMA.FTZ R77, R150, R77, R71 ;  /* 0x0000004d964d7223 */ /* 0x000fe40000010047 */
[C---:B------:R-:W-:Y:S02]  /*3760*/  FMUL.FTZ R71, R143.reuse, -R73 ;  /* 0x800000498f477220 */ /* 0x040fe40000410000 */
[----:B------:R-:W-:-:S02]  /*3770*/  FMUL.FTZ R72, R143, -R70 ;  /* 0x800000468f487220 */ /* 0x000fc40000410000 */
[C---:B------:R-:W-:Y:S02]  /*3780*/  FFMA.FTZ R71, R144.reuse, R70, -R71 ;  /* 0x0000004690477223 */ /* 0x040fe40000010847 */
[C---:B-1----:R-:W-:Y:S02]  /*3790*/  FMUL.FTZ R70, R87.reuse, R68 ;  /* 0x0000004457467220 */ /* 0x042fe40000410000 */
[----:B------:R-:W-:Y:S02]  /*37a0*/  FFMA.FTZ R72, R144, R73, R72 ;  /* 0x0000004990487223 */ /* 0x000fe40000010048 */
[-C--:B------:R-:W-:Y:S02]  /*37b0*/  FMUL.FTZ R87, R87, R69.reuse ;  /* 0x0000004557577220 */ /* 0x080fe40000410000 */
[----:B------:R-:W-:Y:S02]  /*37c0*/  FFMA.FTZ R70, R86, R69, R70 ;  /* 0x0000004556467223 */ /* 0x000fe40000010046 */
[----:B------:R-:W-:-:S02]  /*37d0*/  FADD.FTZ R72, -R169, R72 ;  /* 0x00000048a9487221 */ /* 0x000fc40000010100 */
[----:B------:R-:W-:Y:S02]  /*37e0*/  FFMA.FTZ R87, R86, R68, -R87 ;  /* 0x0000004456577223 */ /* 0x000fe40000010857 */
[----:B------:R-:W-:Y:S02]  /*37f0*/  FADD.FTZ R204, RZ, R70 ;  /* 0x00000046ffcc7221 */ /* 0x000fe40000010000 */
[----:B------:R-:W-:Y:S02]  /*3800*/  FADD.FTZ R71, R186, R71 ;  /* 0x00000047ba477221 */ /* 0x000fe40000010000 */
[----:B------:R-:W-:Y:S02]  /*3810*/  FMUL.FTZ R69, R145, -R72 ;  /* 0x8000004891457220 */ /* 0x000fe40000410000 */
[----:B------:R-:W-:Y:S02]  /*3820*/  FADD.FTZ R222, R102, R87 ;  /* 0x0000005766de7221 */ /* 0x000fe40000010000 */
[----:B------:R-:W-:-:S02]  /*3830*/  FMUL.FTZ R68, R163, R204 ;  /* 0x000000cca3447220 */ /* 0x000fc40000410000 */
[----:B------:R-:W-:Y:S02]  /*3840*/  FFMA.FTZ R70, R146, R71, -R69 ;  /* 0x0000004792467223 */ /* 0x000fe40000010845 */
[-C--:B------:R-:W-:Y:S02]  /*3850*/  FMUL.FTZ R69, R163, R222.reuse ;  /* 0x000000dea3457220 */ /* 0x080fe40000410000 */
[C---:B------:R-:W-:Y:S02]  /*3860*/  FFMA.FTZ R68, R161.reuse, R222, -R68 ;  /* 0x000000dea1447223 */ /* 0x040fe40000010844 */
[----:B------:R-:W-:Y:S02]  /*3870*/  FFMA.FTZ R69, R161, R204, R69 ;  /* 0x000000cca1457223 */ /* 0x000fe40000010045 */
[----:B------:R-:W-:Y:S02]  /*3880*/  FADD.FTZ R220, R101, R68 ;  /* 0x0000004465dc7221 */ /* 0x000fe40000010000 */
[----:B------:R-:W-:-:S02]  /*3890*/  FADD.FTZ R203, RZ, R69 ;  /* 0x00000045ffcb7221 */ /* 0x000fc40000010000 */
[CC--:B------:R-:W-:Y:S02]  /*38a0*/  FMUL.FTZ R68, R159.reuse, R220.reuse ;  /* 0x000000dc9f447220 */ /* 0x0c0fe40000410000 */
[-C--:B------:R-:W-:Y:S02]  /*38b0*/  FMUL.FTZ R69, R159, R203.reuse ;  /* 0x000000cb9f457220 */ /* 0x080fe40000410000 */
[C---:B------:R-:W-:Y:S02]  /*38c0*/  FFMA.FTZ R68, R160.reuse, R203, R68 ;  /* 0x000000cba0447223 */ /* 0x040fe40000010044 */
[----:B------:R-:W-:Y:S02]  /*38d0*/  FFMA.FTZ R69, R160, R220, -R69 ;  /* 0x000000dca0457223 */ /* 0x000fe40000010845 */
[----:B------:R-:W-:Y:S02]  /*38e0*/  FFMA.FTZ R75, R150, R76, -R75 ;  /* 0x0000004c964b7223 */ /* 0x000fe4000001084b */
[----:B------:R-:W-:-:S02]  /*38f0*/  FADD.FTZ R202, RZ, R68 ;  /* 0x00000044ffca7221 */ /* 0x000fc40000010000 */
[----:B------:R-:W-:Y:S02]  /*3900*/  FADD.FTZ R219, R100, R69 ;  /* 0x0000004564db7221 */ /* 0x000fe40000010000 */
        /* <DEDUP_REMOVED lines=11> */
[----:B------:R-:W-:Y:S02]  /*39c0*/  FADD.FTZ R218, R99, R68 ;  /* 0x0000004463da7221 */ /* 0x000fe40000010000 */
[----:B------:R-:W-:Y:S02]  /*39d0*/  FADD.FTZ R73, -R170, R73 ;  /* 0x00000049aa497221 */ /* 0x000fe40000010100 */
[-C--:B------:R-:W-:Y:S02]  /*39e0*/  FMUL.FTZ R75, R153, -R74.reuse ;  /* 0x8000004a994b7220 */ /* 0x080fe40000410000 */
[----:B------:R-:W-:Y:S02]  /*39f0*/  FADD.FTZ R70, R187, R70 ;  /* 0x00000046bb467221 */ /* 0x000fe40000010000 */
[----:B------:R-:W-:Y:S02]  /*3a00*/  FADD.FTZ R201, RZ, R69 ;  /* 0x00000045ffc97221 */ /* 0x000fe40000010000 */
[----:B------:R-:W-:-:S02]  /*3a10*/  FFMA.FTZ R74, R154, R74, -R71 ;  /* 0x0000004a9a4a7223 */ /* 0x000fc40000010847 */
[----:B------:R-:W-:Y:S02]  /*3a20*/  FMUL.FTZ R68, R155, R218 ;  /* 0x000000da9b447220 */ /* 0x000fe40000410000 */
[C---:B------:R-:W-:Y:S02]  /*3a30*/  FMUL.FTZ R71, R147.reuse, -R73 ;  /* 0x8000004993477220 */ /* 0x040fe40000410000 */
[----:B------:R-:W-:Y:S02]  /*3a40*/  FMUL.FTZ R72, R147, -R70 ;  /* 0x8000004693487220 */ /* 0x000fe40000410000 */
[-C--:B------:R-:W-:Y:S02]  /*3a50*/  FMUL.FTZ R69, R155, R201.reuse ;  /* 0x000000c99b457220 */ /* 0x080fe40000410000 */
[----:B------:R-:W-:Y:S02]  /*3a60*/  FFMA.FTZ R75, R154, R76, R75 ;  /* 0x0000004c9a4b7223 */ /* 0x000fe4000001004b */
[----:B------:R-:W-:-:S02]  /*3a70*/  FFMA.FTZ R68, R156, R201, R68 ;  /* 0x000000c99c447223 */ /* 0x000fc40000010044 */
[C---:B------:R-:W-:Y:S02]  /*3a80*/  FFMA.FTZ R71, R148.reuse, R70, -R71 ;  /* 0x0000004694477223 */ /* 0x040fe40000010847 */
[C---:B------:R-:W-:Y:S02]  /*3a90*/  FMUL.FTZ R70, R155.reuse, -R74 ;  /* 0x8000004a9b467220 */ /* 0x040fe40000410000 */
[----:B------:R-:W-:Y:S02]  /*3aa0*/  FFMA.FTZ R72, R148, R73, R72 ;  /* 0x0000004994487223 */ /* 0x000fe40000010048 */
[----:B------:R-:W-:Y:S02]  /*3ab0*/  FFMA.FTZ R69, R156, R218, -R69 ;  /* 0x000000da9c457223 */ /* 0x000fe40000010845 */
[----:B------:R-:W-:Y:S02]  /*3ac0*/  FMUL.FTZ R73, R155, -R75 ;  /* 0x8000004b9b497220 */ /* 0x000fe40000410000 */
[----:B------:R-:W-:-:S02]  /*3ad0*/  FADD.FTZ R200, RZ, R68 ;  /* 0x00000044ffc87221 */ /* 0x000fc40000010000 */
[----:B------:R-:W-:Y:S02]  /*3ae0*/  FFMA.FTZ R70, R156, R75, R70 ;  /* 0x0000004b9c467223 */ /* 0x000fe40000010046 */
[----:B------:R-:W-:Y:S02]  /*3af0*/  FADD.FTZ R217, R98, R69 ;  /* 0x0000004562d97221 */ /* 0x000fe40000010000 */
[----:B------:R-:W-:Y:S02]  /*3b00*/  FFMA.FTZ R73, R156, R74, -R73 ;  /* 0x0000004a9c497223 */ /* 0x000fe40000010849 */
[----:B------:R-:W-:Y:S02]  /*3b10*/  FMUL.FTZ R68, R153, R200 ;  /* 0x000000c899447220 */ /* 0x000fe40000410000 */
[----:B------:R-:W-:Y:S02]  /*3b20*/  FMUL.FTZ R74, R157, -R70 ;  /* 0x800000469d4a7220 */ /* 0x000fe40000410000 */
[----:B------:R-:W-:-:S02]  /*3b30*/  FADD.FTZ R71, R188, R71 ;  /* 0x00000047bc477221 */ /* 0x000fc40000010000 */
[----:B------:R-:W-:Y:S02]  /*3b40*/  FMUL.FTZ R69, R153, R217 ;  /* 0x000000d999457220 */ /* 0x000fe40000410000 */
[----:B------:R-:W-:Y:S02]  /*3b50*/  FMUL.FTZ R75, R157, -R73 ;  /* 0x800000499d4b7220 */ /* 0x000fe40000410000 */
[----:B------:R-:W-:Y:S02]  /*3b60*/  FFMA.FTZ R68, R154, R217, -R68 ;  /* 0x000000d99a447223 */ /* 0x000fe40000010844 */
[----:B------:R-:W-:Y:S02]  /*3b70*/  FADD.FTZ R72, -R171, R72 ;  /* 0x00000048ab487221 */ /* 0x000fe40000010100 */
[----:B------:R-:W-:Y:S02]  /*3b80*/  FFMA.FTZ R74, R158, R73, -R74 ;  /* 0x000000499e4a7223 */ /* 0x000fe4000001084a */
[----:B------:R-:W-:-:S02]  /*3b90*/  FMUL.FTZ R73, R149, -R71 ;  /* 0x8000004795497220 */ /* 0x000fc40000410000 */
[----:B------:R-:W-:Y:S02]  /*3ba0*/  FFMA.FTZ R69, R154, R200, R69 ;  /* 0x000000c89a457223 */ /* 0x000fe40000010045 */
[----:B------:R-:W-:Y:S02]  /*3bb0*/  FFMA.FTZ R75, R158, R70, R75 ;  /* 0x000000469e4b7223 */ /* 0x000fe4000001004b */
[----:B------:R-:W-:Y:S02]  /*3bc0*/  FADD.FTZ R216, R97, R68 ;  /* 0x0000004461d87221 */ /* 0x000fe40000010000 */
[-C--:B------:R-:W-:Y:S02]  /*3bd0*/  FMUL.FTZ R70, R149, -R72.reuse ;  /* 0x8000004895467220 */ /* 0x080fe40000410000 */
[----:B------:R-:W-:Y:S02]  /*3be0*/  FFMA.FTZ R73, R150, R72, R73 ;  /* 0x0000004896497223 */ /* 0x000fe40000010049 */
[----:B------:R-:W-:-:S02]  /*3bf0*/  FADD.FTZ R199, RZ, R69 ;  /* 0x00000045ffc77221 */ /* 0x000fc40000010000 */
[----:B------:R-:W-:Y:S02]  /*3c00*/  FMUL.FTZ R68, R151, R216 ;  /* 0x000000d897447220 */ /* 0x000fe40000410000 */
[----:B------:R-:W-:Y:S02]  /*3c10*/  FFMA.FTZ R70, R150, R71, -R70 ;  /* 0x0000004796467223 */ /* 0x000fe40000010846 */
[----:B------:R-:W-:Y:S02]  /*3c20*/  FMUL.FTZ R71, R159, -R75 ;  /* 0x8000004b9f477220 */ /* 0x000fe40000410000 */
[----:B------:R-:W-:Y:S02]  /*3c30*/  FADD.FTZ R73, -R172, R73 ;  /* 0x00000049ac497221 */ /* 0x000fe40000010100 */
[-C--:B------:R-:W-:Y:S02]  /*3c40*/  FMUL.FTZ R69, R151, R199.reuse ;  /* 0x000000c797457220 */ /* 0x080fe40000410000 */
[----:B------:R-:W-:-:S02]  /*3c50*/  FFMA.FTZ R68, R152, R199, R68 ;  /* 0x000000c798447223 */ /* 0x000fc40000010044 */
[-C--:B------:R-:W-:Y:S02]  /*3c60*/  FMUL.FTZ R76, R159, -R74.reuse ;  /* 0x8000004a9f4c7220 */ /* 0x080fe40000410000 */
[----:B------:R-:W-:Y:S02]  /*3c70*/  FFMA.FTZ R72, R160, R74, -R71 ;  /* 0x0000004aa0487223 */ /* 0x000fe40000010847 */
[----:B------:R-:W-:Y:S02]  /*3c80*/  FADD.FTZ R70, R189, R70 ;  /* 0x00000046bd467221 */ /* 0x000fe40000010000 */
[----:B------:R-:W-:Y:S02]  /*3c90*/  FMUL.FTZ R71, R151, -R73 ;  /* 0x8000004997477220 */ /* 0x000fe40000410000 */
[----:B------:R-:W-:Y:S02]  /*3ca0*/  FFMA.FTZ R69, R152, R216, -R69 ;  /* 0x000000d898457223 */ /* 0x000fe40000010845 */
[----:B------:R-:W-:-:S02]  /*3cb0*/  FADD.FTZ R198, RZ, R68 ;  /* 0x00000044ffc67221 */ /* 0x000fc40000010000 */
[----:B------:R-:W-:Y:S02]  /*3cc0*/  FFMA.FTZ R74, R160, R75, R76 ;  /* 0x0000004ba04a7223 */ /* 0x000fe4000001004c */
[-C--:B------:R-:W-:Y:S02]  /*3cd0*/  FMUL.FTZ R75, R151, -R70.reuse ;  /* 0x80000046974b7220 */ /* 0x080fe40000410000 */
[----:B------:R-:W-:Y:S02]  /*3ce0*/  FFMA.FTZ R71, R152, R70, -R71 ;  /* 0x0000004698477223 */ /* 0x000fe40000010847 */
[----:B------:R-:W-:Y:S02]  /*3cf0*/  FADD.FTZ R215, R96, R69 ;  /* 0x0000004560d77221 */ /* 0x000fe40000010000 */
[----:B------:R-:W-:Y:S02]  /*3d00*/  FMUL.FTZ R68, R149, R198 ;  /* 0x000000c695447220 */ /* 0x000fe40000410000 */
[----:B------:R-:W-:-:S02]  /*3d10*/  FFMA.FTZ R70, R152, R73, R75 ;  /* 0x0000004998467223 */ /* 0x000fc4000001004b */
[----:B------:R-:W-:Y:S02]  /*3d20*/  FADD.FTZ R71, R190, R71 ;  /* 0x00000047be477221 */ /* 0x000fe40000010000 */
[-C--:B------:R-:W-:Y:S02]  /*3d30*/  FMUL.FTZ R69, R149, R215.reuse ;  /* 0x000000d795457220 */ /* 0x080fe40000410000 */
[C---:B------:R-:W-:Y:S02]  /*3d40*/  FFMA.FTZ R68, R150.reuse, R215, -R68 ;  /* 0x000000d796447223 */ /* 0x040fe40000010844 */
[----:B------:R-:W-:Y:S02]  /*3d50*/  FADD.FTZ R70, -R173, R70 ;  /* 0x00000046ad467221 */ /* 0x000fe40000010100 */
[----:B------:R-:W-:Y:S02]  /*3d60*/  FMUL.FTZ R75, R153, -R71 ;  /* 0x80000047994b7220 */ /* 0x000fe40000410000 */
[----:B------:R-:W-:-:S02]  /*3d70*/  FFMA.FTZ R69, R150, R198, R69 ;  /* 0x000000c696457223 */ /* 0x000fc40000010045 */
[----:B------:R-:W-:Y:S02]  /*3d80*/  FADD.FTZ R214, R95, R68 ;  /* 0x000000445fd67221 */ /* 0x000fe40000010000 */
        /* <DEDUP_REMOVED lines=36> */
[----:B------:R-:W-:Y:S01]  /*3fd0*/  MOV R68, 0x3f800000 ;  /* 0x3f80000000447802 */ /* 0x000fe20000000f00 */
[-C--:B------:R-:W-:Y:S02]  /*3fe0*/  FMUL.FTZ R73, R159, -R70.reuse ;  /* 0x800000469f497220 */ /* 0x080fe40000410000 */
[----:B------:R-:W-:Y:S02]  /*3ff0*/  FFMA.FTZ R77, R160, R70, -R71 ;  /* 0x00000046a04d7223 */ /* 0x000fe40000010847 */
[----:B------:R-:W-:Y:S01]  /*4000*/  FADD.FTZ R211, R92, R69 ;  /* 0x000000455cd37221 */ /* 0x000fe20000010000 */
[----:B------:R-:W-:Y:S01]  /*4010*/  HFMA2.MMA R69, -RZ, RZ, 0, 0 ;  /* 0x00000000ff457435 */ /* 0x000fe200000001ff */
[----:B------:R-:W-:Y:S02]  /*4020*/  FMUL.FTZ R70, R141, R86 ;  /* 0x000000568d467220 */ /* 0x000fe40000410000 */
[----:B------:R-:W-:-:S02]  /*4030*/  FFMA.FTZ R78, R160, R75, R73 ;  /* 0x0000004ba04e7223 */ /* 0x000fc40000010049 */
[-C--:B------:R-:W-:Y:S02]  /*4040*/  FMUL.FTZ R73, R141, R211.reuse ;  /* 0x000000d38d497220 */ /* 0x080fe40000410000 */
[C---:B------:R-:W-:Y:S02]  /*4050*/  FFMA.FTZ R76, R142.reuse, R211, -R70 ;  /* 0x000000d38e4c7223 */ /* 0x040fe40000010846 */
[----:B------:R-:W-:Y:S01]  /*4060*/  FFMA.FTZ R73, R142, R86, R73 ;  /* 0x000000568e497223 */ /* 0x000fe20000010049 */
[----:B------:R-:W-:Y:S01]  /*4070*/  CS2R R70, SRZ ;  /* 0x0000000000467805 */ /* 0x000fe2000001ff00 */
[----:B------:R-:W-:Y:S02]  /*4080*/  FADD.FTZ R209, R91, R76 ;  /* 0x0000004c5bd17221 */ /* 0x000fe40000010000 */
[----:B------:R-:W-:Y:S02]  /*4090*/  FADD.FTZ R205, RZ, R73 ;  /* 0x00000049ffcd7221 */ /* 0x000fe40000010000 */
[C---:B------:R-:W-:Y:S01]  /*40a0*/  FMUL.FTZ R75, R139.reuse, R209 ;  /* 0x000000d18b4b7220 */ /* 0x040fe20000410000 */
[----:B------:R1:W2:Y:S01]  /*40b0*/  @!P0 LDS.128 R68, [R103.X16+0x2af0] ;  /* 0x002af00067448984 */ /* 0x0002a2000000cc00 */
[-C--:B------:R-:W-:Y:S01]  /*40c0*/  FMUL.FTZ R73, R139, R205.reuse ;  /* 0x000000cd8b497220 */ /* 0x080fe20000410000 */
[----:B------:R-:W-:Y:S01]  /*40d0*/  ISETP.GT.U32.AND P0, PT, R128, 0x1f, PT ;  /* 0x0000001f8000780c */ /* 0x000fe20003f04070 */
[----:B------:R-:W-:-:S02]  /*40e0*/  FFMA.FTZ R75, R140, R205, R75 ;  /* 0x000000cd8c4b7223 */ /* 0x000fc4000001004b */
[----:B------:R-:W-:Y:S02]  /*40f0*/  FFMA.FTZ R73, R140, R209, -R73 ;  /* 0x000000d18c497223 */ /* 0x000fe40000010849 */
[----:B------:R-:W-:Y:S02]  /*4100*/  FADD.FTZ R210, RZ, R75 ;  /* 0x0000004bffd27221 */ /* 0x000fe40000010000 */
[----:B------:R-:W-:Y:S02]  /*4110*/  FADD.FTZ R78, -R177, R78 ;  /* 0x0000004eb14e7221 */ /* 0x000fe40000010100 */
[----:B------:R-:W-:Y:S02]  /*4120*/  FADD.FTZ R208, R90, R73 ;  /* 0x000000495ad07221 */ /* 0x000fe40000010000 */
[----:B------:R-:W-:Y:S02]  /*4130*/  FMUL.FTZ R73, R137, R210 ;  /* 0x000000d289497220 */ /* 0x000fe40000410000 */
[----:B------:R-:W-:-:S02]  /*4140*/  FADD.FTZ R76, R194, R77 ;  /* 0x0000004dc24c7221 */ /* 0x000fc40000010000 */
[----:B------:R-:W-:Y:S02]  /*4150*/  FMUL.FTZ R77, R163, -R78 ;  /* 0x8000004ea34d7220 */ /* 0x000fe40000410000 */
[-C--:B------:R-:W-:Y:S02]  /*4160*/  FMUL.FTZ R75, R137, R208.reuse ;  /* 0x000000d0894b7220 */ /* 0x080fe40000410000 */
[----:B------:R-:W-:Y:S02]  /*4170*/  FFMA.FTZ R206, R138, R208, -R73 ;  /* 0x000000d08ace7223 */ /* 0x000fe40000010849 */
[-C--:B------:R-:W-:Y:S02]  /*4180*/  FMUL.FTZ R79, R163, -R76.reuse ;  /* 0x8000004ca34f7220 */ /* 0x080fe40000410000 */
[----:B------:R-:W-:Y:S02]  /*4190*/  FFMA.FTZ R224, R161, R76, -R77 ;  /* 0x0000004ca1e07223 */ /* 0x000fe4000001084d */
        /* <DEDUP_REMOVED lines=8> */
[-C--:B------:R-:W-:Y:S02]  /*4220*/  FMUL.FTZ R77, R135, R207.reuse ;  /* 0x000000cf874d7220 */ /* 0x080fe40000410000 */
[C---:B------:R-:W-:Y:S02]  /*4230*/  FFMA.FTZ R76, R136.reuse, R207, R76 ;  /* 0x000000cf884c7223 */ /* 0x040fe4000001004c */
[----:B------:R-:W-:Y:S02]  /*4240*/  FFMA.FTZ R79, R161, R78, R79 ;  /* 0x0000004ea14f7223 */ /* 0x000fe4000001004f */
[----:B------:R-:W-:Y:S02]  /*4250*/  FADD.FTZ R74, R195, R224 ;  /* 0x000000e0c34a7221 */ /* 0x000fe40000010000 */
[----:B------:R-:W-:-:S02]  /*4260*/  FFMA.FTZ R77, R136, R206, -R77 ;  /* 0x000000ce884d7223 */ /* 0x000fc4000001084d */
[----:B------:R-:W-:Y:S02]  /*4270*/  FADD.FTZ R224, RZ, R76 ;  /* 0x0000004cffe07221 */ /* 0x000fe40000010000 */
        /* <DEDUP_REMOVED lines=8> */
[----:B--2---:R-:W-:Y:S02]  /*4300*/  SHF.L.U32 R225, R128, 0x5, RZ ;  /* 0x0000000580e17819 */ /* 0x004fe400000006ff */
[----:B------:R-:W-:-:S03]  /*4310*/  ISETP.NE.AND P0, PT, R184, 0x1f, PT ;  /* 0x0000001fb800780c */ /* 0x000fc60003f05270 */
[----:B-1----:R-:W-:Y:S04]  /*4320*/  LDS.128 R72, [R225+0x14f0] ;  /* 0x0014f000e1487984 */ /* 0x002fe80000000c00 */
[----:B------:R-:W1:Y:S02]  /*4330*/  LDS.128 R76, [R225+0x1500] ;  /* 0x00150000e14c7984 */ /* 0x000e640000000c00 */
[C---:B-1----:R-:W-:Y:S02]  /*4340*/  FMUL.FTZ R229, R73.reuse, R79 ;  /* 0x0000004f49e57220 */ /* 0x042fe40000410000 */
        /* <DEDUP_REMOVED lines=10> */
[----:B------:R1:W2:Y:S02]  /*43f0*/  SHFL.DOWN PT, R74, R231, 0x1, 0x1f ;  /* 0x08201f00e74a7f89 */ /* 0x0002a400000e0000 */
.L_x_6176:
[----:B------:R-:W-:Y:S05]  /*4400*/  BRA.DIV ~URZ, `(.L_x_6143) ;  /* 0x000047c27f007947 */ /* 0x000fea000b800000 */
[----:B------:R3:W4:Y:S04]  /*4410*/  SHFL.DOWN PT, R76, R230, 0x1, 0x1f ;  /* 0x08201f00e64c7f89 */ /* 0x00072800000e0000 */
[----:B------:R3:W0:Y:S04]  /*4420*/  SHFL.DOWN PT, R77, R79, 0x1, 0x1f ;  /* 0x08201f004f4d7f89 */ /* 0x00062800000e0000 */
[----:B------:R3:W1:Y:S02]  /*4430*/  SHFL.DOWN PT, R75, R78, 0x1, 0x1f ;  /* 0x08201f004e4b7f89 */ /* 0x00066400000e0000 */
.L_x_6177:
[----:B------:R-:W-:Y:S01]  /*4440*/  BSSY B1, `(.L_x_6144) ;  /* 0x000000e000017945 */ /* 0x000fe20003800000 */
[----:B------:R-:W-:Y:S01]  /*4450*/  ISETP.GT.U32.AND P1, PT, R184, 0x1d, PT ;  /* 0x0000001db800780c */ /* 0x000fe20003f24070 */
[----:B------:R-:W-:Y:S07]  /*4460*/  @!P0 BRA `(.L_x_6145) ;  /* 0x000000b000008947 */ /* 0x000fee0003800000 */
[C---:B----4-:R-:W-:Y:S02]  /*4470*/  FMUL.FTZ R72, R230.reuse, R76 ;  /* 0x0000004ce6487220 */ /* 0x050fe40000410000 */
[----:B-1----:R-:W-:-:S02]  /*4480*/  FMUL.FTZ R226, R230, R75 ;  /* 0x0000004be6e27220 */ /* 0x002fc40000410000 */
[CC--:B0-----:R-:W-:Y:S02]  /*4490*/  FMUL.FTZ R228, R230.reuse, R77.reuse ;  /* 0x0000004de6e47220 */ /* 0x0c1fe40000410000 */
[-C--:B--23--:R-:W-:Y:S02]  /*44a0*/  FMUL.FTZ R230, R230, R74.reuse ;  /* 0x0000004ae6e67220 */ /* 0x08cfe40000410000 */
[C---:B------:R-:W-:Y:S02]  /*44b0*/  FFMA.FTZ R72, R231.reuse, R74, -R72 ;  /* 0x0000004ae7487223 */ /* 0x040fe40000010848 */
[C---:B------:R-:W-:Y:S02]  /*44c0*/  FFMA.FTZ R226, R231.reuse, R77, -R226 ;  /* 0x0000004de7e27223 */ /* 0x040fe400000108e2 */
[C---:B------:R-:W-:Y:S02]  /*44d0*/  FFMA.FTZ R75, R231.reuse, R75, R228 ;  /* 0x0000004be74b7223 */ /* 0x040fe400000100e4 */
[----:B------:R-:W-:Y:S01]  /*44e0*/  FFMA.FTZ R230, R231, R76, R230 ;  /* 0x0000004ce7e67223 */ /* 0x000fe200000100e6 */
[----:B------:R-:W-:Y:S01]  /*44f0*/  MOV R231, R72 ;  /* 0x0000004800e77202 */ /* 0x000fe20000000f00 */
[----:B------:R-:W-:-:S02]  /*4500*/  FADD.FTZ R79, R79, R226 ;  /* 0x000000e24f4f7221 */ /* 0x000fc40000010000 */
[----:B------:R-:W-:Y:S02]  /*4510*/  FADD.FTZ R78, R78, R75 ;  /* 0x0000004b4e4e7221 */ /* 0x000fe40000010000 */
.L_x_6145:
[----:B------:R-:W-:Y:S05]  /*4520*/  BSYNC B1 ;  /* 0x0000000000017941 */ /* 0x000fea0003800000 */
.L_x_6144:
[----:B------:R-:W-:Y:S05]  /*4530*/  BRA.DIV ~URZ, `(.L_x_6146) ;  /* 0x000047e27f007947 */ /* 0x000fea000b800000 */
[----:B--2---:R2:W3:Y:S04]  /*4540*/  SHFL.DOWN PT, R74, R231, 0x2, 0x1f ;  /* 0x08401f00e74a7f89 */ /* 0x0044e800000e0000 */
[----:B----4-:R2:W4:Y:S04]  /*4550*/  SHFL.DOWN PT, R76, R230, 0x2, 0x1f ;  /* 0x08401f00e64c7f89 */ /* 0x01052800000e0000 */
[----:B0-----:R2:W0:Y:S04]  /*4560*/  SHFL.DOWN PT, R77, R79, 0x2, 0x1f ;  /* 0x08401f004f4d7f89 */ /* 0x00142800000e0000 */
[----:B-1----:R2:W1:Y:S02]  /*4570*/  SHFL.DOWN PT, R75, R78, 0x2, 0x1f ;  /* 0x08401f004e4b7f89 */ /* 0x00246400000e0000 */
.L_x_6178:
[----:B------:R-:W-:Y:S01]  /*4580*/  BSSY B1, `(.L_x_6147) ;  /* 0x000000e000017945 */ /* 0x000fe20003800000 */
[----:B------:R-:W-:Y:S01]  /*4590*/  ISETP.GT.U32.AND P0, PT, R184, 0x1b, PT ;  /* 0x0000001bb800780c */ /* 0x000fe20003f04070 */
[----:B------:R-:W-:Y:S07]  /*45a0*/  @P1 BRA `(.L_x_6148) ;  /* 0x000000b000001947 */ /* 0x000fee0003800000 */
        /* <DEDUP_REMOVED lines=11> */
.L_x_6148:
[----:B------:R-:W-:Y:S05]  /*4660*/  BSYNC B1 ;  /* 0x0000000000017941 */ /* 0x000fea0003800000 */
.L_x_6147:
[----:B------:R-:W-:Y:S05]  /*4670*/  BRA.DIV ~URZ, `(.L_x_6149) ;  /* 0x000048627f007947 */ /* 0x000fea000b800000 */
[----:B---3--:R3:W2:Y:S02]  /*4680*/  SHFL.DOWN PT, R74, R231, 0x4, 0x1f ;  /* 0x08801f00e74a7f89 */ /* 0x0086a400000e0000 */
.L_x_6179:
[----:B------:R-:W-:Y:S05]  /*4690*/  BRA.DIV ~URZ, `(.L_x_6150) ;  /* 0x000048c27f007947 */ /* 0x000fea000b800000 */
[----:B----4-:R4:W3:Y:S04]  /*46a0*/  SHFL.DOWN PT, R76, R230, 0x4, 0x1f ;  /* 0x08801f00e64c7f89 */ /* 0x0108e800000e0000 */
[----:B0-----:R4:W0:Y:S04]  /*46b0*/  SHFL.DOWN PT, R77, R79, 0x4, 0x1f ;  /* 0x08801f004f4d7f89 */ /* 0x00182800000e0000 */
[----:B-1----:R4:W1:Y:S02]  /*46c0*/  SHFL.DOWN PT, R75, R78, 0x4, 0x1f ;  /* 0x08801f004e4b7f89 */ /* 0x00286400000e0000 */
.L_x_6180:
[----:B------:R-:W-:Y:S01]  /*46d0*/  BSSY B1, `(.L_x_6151) ;  /* 0x000000e000017945 */ /* 0x000fe20003800000 */
[----:B------:R-:W-:Y:S01]  /*46e0*/  ISETP.GT.U32.AND P1, PT, R184, 0x17, PT ;  /* 0x00000017b800780c */ /* 0x000fe20003f24070 */
[----:B------:R-:W-:Y:S07]  /*46f0*/  @P0 BRA `(.L_x_6152) ;  /* 0x000000b000000947 */ /* 0x000fee0003800000 */
[C---:B---3--:R-:W-:Y:S02]  /*4700*/  FMUL.FTZ R72, R230.reuse, R76 ;  /* 0x0000004ce6487220 */ /* 0x048fe40000410000 */
[----:B-1----:R-:W-:-:S02]  /*4710*/  FMUL.FTZ R226, R230, R75 ;  /* 0x0000004be6e27220 */ /* 0x002fc40000410000 */
[CC--:B0-----:R-:W-:Y:S02]  /*4720*/  FMUL.FTZ R228, R230.reuse, R77.reuse ;  /* 0x0000004de6e47220 */ /* 0x0c1fe40000410000 */
        /* <DEDUP_REMOVED lines=8> */
.L_x_6152:
[----:B------:R-:W-:Y:S05]  /*47b0*/  BSYNC B1 ;  /* 0x0000000000017941 */ /* 0x000fea0003800000 */
.L_x_6151:
[----:B------:R-:W-:Y:S05]  /*47c0*/  BRA.DIV ~URZ, `(.L_x_6153) ;  /* 0x000048e27f007947 */ /* 0x000fea000b800000 */
[----:B--2---:R2:W4:Y:S04]  /*47d0*/  SHFL.DOWN PT, R74, R231, 0x8, 0x1f ;  /* 0x09001f00e74a7f89 */ /* 0x00452800000e0000 */
[----:B---3--:R2:W3:Y:S04]  /*47e0*/  SHFL.DOWN PT, R76, R230, 0x8, 0x1f ;  /* 0x09001f00e64c7f89 */ /* 0x0084e800000e0000 */
[----:B0-----:R2:W0:Y:S04]  /*47f0*/  SHFL.DOWN PT, R77, R79, 0x8, 0x1f ;  /* 0x09001f004f4d7f89 */ /* 0x00142800000e0000 */
[----:B-1----:R2:W1:Y:S02]  /*4800*/  SHFL.DOWN PT, R75, R78, 0x8, 0x1f ;  /* 0x09001f004e4b7f89 */ /* 0x00246400000e0000 */
.L_x_6181:
        /* <DEDUP_REMOVED lines=14> */
.L_x_6155:
[----:B------:R-:W-:Y:S05]  /*48f0*/  BSYNC B1 ;  /* 0x0000000000017941 */ /* 0x000fea0003800000 */
.L_x_6154:
[----:B------:R-:W-:Y:S05]  /*4900*/  BRA.DIV ~URZ, `(.L_x_6156) ;  /* 0x000049627f007947 */ /* 0x000fea000b800000 */
[----:B----4-:R4:W2:Y:S02]  /*4910*/  SHFL.DOWN PT, R74, R231, 0x10, 0x1f ;  /* 0x0a001f00e74a7f89 */ /* 0x0108a400000e0000 */
.L_x_6182:
[----:B------:R-:W-:Y:S05]  /*4920*/  BRA.DIV ~URZ, `(.L_x_6157) ;  /* 0x000049c27f007947 */ /* 0x000fea000b800000 */
[----:B---3--:R3:W4:Y:S04]  /*4930*/  SHFL.DOWN PT, R76, R230, 0x10, 0x1f ;  /* 0x0a001f00e64c7f89 */ /* 0x00872800000e0000 */
[----:B0-----:R3:W0:Y:S04]  /*4940*/  SHFL.DOWN PT, R77, R79, 0x10, 0x1f ;  /* 0x0a001f004f4d7f89 */ /* 0x00162800000e0000 */
[----:B-1----:R3:W1:Y:S02]  /*4950*/  SHFL.DOWN PT, R75, R78, 0x10, 0x1f ;  /* 0x0a001f004e4b7f89 */ /* 0x00266400000e0000 */
.L_x_6183:
[----:B------:R-:W-:Y:S01]  /*4960*/  BSSY B1, `(.L_x_6158) ;  /* 0x000000d000017945 */ /* 0x000fe20003800000 */
[----:B------:R-:W-:Y:S05]  /*4970*/  @P0 BRA `(.L_x_6159) ;  /* 0x000000b000000947 */ /* 0x000fea0003800000 */
        /* <DEDUP_REMOVED lines=11> */
.L_x_6159:
[----:B------:R-:W-:Y:S05]  /*4a30*/  BSYNC B1 ;  /* 0x0000000000017941 */ /* 0x000fea0003800000 */
.L_x_6158:
[----:B------:R-:W-:Y:S05]  /*4a40*/  BRA.DIV ~URZ, `(.L_x_6160) ;  /* 0x000049f27f007947 */ /* 0x000fea000b800000 */
[----:B------:R-:W5:Y:S04]  /*4a50*/  SHFL.IDX PT, R239, R230, RZ, 0x1f ;  /* 0x00001fffe6ef7589 */ /* 0x000f6800000e0000 */
[----:B------:R-:W3:Y:S04]  /*4a60*/  SHFL.IDX PT, R227, R231, RZ, 0x1f ;  /* 0x00001fffe7e37589 */ /* 0x000ee800000e0000 */
[----:B------:R-:W4:Y:S04]  /*4a70*/  SHFL.IDX PT, R226, R79, RZ, 0x1f ;  /* 0x00001fff4fe27589 */ /* 0x000f2800000e0000 */
[----:B------:R-:W2:Y:S04]  /*4a80*/  SHFL.DOWN PT, R229, R79, 0x1, 0x1f ;  /* 0x08201f004fe57f89 */ /* 0x000ea800000e0000 */
[----:B------:R-:W1:Y:S04]  /*4a90*/  SHFL.IDX PT, R228, R78, RZ, 0x1f ;  /* 0x00001fff4ee47589 */ /* 0x000e6800000e0000 */
[----:B------:R-:W0:Y:S04]  /*4aa0*/  SHFL.DOWN PT, R234, R78, 0x1, 0x1f ;  /* 0x08201f004eea7f89 */ /* 0x000e2800000e0000 */
[----:B------:R-:W0:Y:S01]  /*4ab0*/  SHFL.IDX PT, R236, R68, RZ, 0x1f ;  /* 0x00001fff44ec7589 */ /* 0x000e2200000e0000 */
[----:B-----5:R-:W-:-:S02]  /*4ac0*/  FMUL.FTZ R72, R71, R239 ;  /* 0x000000ef47487220 */ /* 0x020fc40000410000 */
[-C--:B--2---:R-:W-:Y:S01]  /*4ad0*/  FMUL.FTZ R74, R70, R239.reuse ;  /* 0x000000ef464a7220 */ /* 0x084fe20000410000 */
[----:B------:R-:W2:Y:S01]  /*4ae0*/  SHFL.IDX PT, R240, R70, RZ, 0x1f ;  /* 0x00001fff46f07589 */ /* 0x000ea200000e0000 */
[----:B------:R-:W-:Y:S02]  /*4af0*/  FMUL.FTZ R232, R68, R239 ;  /* 0x000000ef44e87220 */ /* 0x000fe40000410000 */
[----:B---3--:R-:W-:Y:S01]  /*4b00*/  FFMA.FTZ R237, R71, R227, R74 ;  /* 0x000000e347ed7223 */ /* 0x008fe2000001004a */
[----:B-1----:R-:W1:Y:S01]  /*4b10*/  SHFL.IDX PT, R75, R71, RZ, 0x1f ;  /* 0x00001fff474b7589 */ /* 0x002e6200000e0000 */
[----:B------:R-:W-:-:S03]  /*4b20*/  FMUL.FTZ R239, R69, R239 ;  /* 0x000000ef45ef7220 */ /* 0x000fc60000410000 */
[----:B------:R-:W3:Y:S04]  /*4b30*/  SHFL.IDX PT, R238, R69, RZ, 0x1f ;  /* 0x00001fff45ee7589 */ /* 0x000ee800000e0000 */
[----:B------:R5:W0:Y:S04]  /*4b40*/  SHFL.DOWN PT, R233, R231, 0x1, 0x1f ;  /* 0x08201f00e7e97f89 */ /* 0x000a2800000e0000 */
[----:B------:R2:W0:Y:S01]  /*4b50*/  SHFL.DOWN PT, R235, R230, 0x1, 0x1f ;  /* 0x08201f00e6eb7f89 */ /* 0x00042200000e0000 */
[-C--:B----45:R-:W-:Y:S02]  /*4b60*/  FFMA.FTZ R231, R70, R227.reuse, -R72 ;  /* 0x000000e346e77223 */ /* 0x0b0fe40000010848 */
[----:B--2---:R-:W-:-:S02]  /*4b70*/  FMUL.FTZ R230, R68, R227 ;  /* 0x000000e344e67220 */ /* 0x004fc40000410000 */
.L_x_6184:
[----:B0-----:R0:W2:Y:S01]  /*4b80*/  LDS.128 R76, [R225+0x1500] ;  /* 0x00150000e14c7984 */ /* 0x0010a20000000c00 */
[----:B------:R-:W-:Y:S01]  /*4b90*/  ISETP.NE.AND P0, PT, R128, 0x1f, PT ;  /* 0x0000001f8000780c */ /* 0x000fe20003f05270 */
[----:B------:R-:W-:Y:S01]  /*4ba0*/  BSSY B1, `(.L_x_6161) ;  /* 0x000000f000017945 */ /* 0x000fe20003800000 */
[----:B------:R-:W-:-:S02]  /*4bb0*/  MOV R72, R236 ;  /* 0x000000ec00487202 */ /* 0x000fc40000000f00 */
[----:B---3--:R-:W-:Y:S02]  /*4bc0*/  MOV R73, R238 ;  /* 0x000000ee00497202 */ /* 0x008fe40000000f00 */
[----:B------:R-:W-:-:S07]  /*4bd0*/  MOV R74, R240 ;  /* 0x000000f0004a7202 */ /* 0x000fce0000000f00 */
        /* <DEDUP_REMOVED lines=11> */
.L_x_6162:
[----:B0-----:R-:W-:Y:S05]  /*4c90*/  BSYNC B1 ;  /* 0x0000000000017941 */ /* 0x001fea0003800000 */
.L_x_6161:
[C---:B-12---:R-:W-:Y:S01]  /*4ca0*/  FMUL.FTZ R229, R77.reuse, R75 ;  /* 0x0000004b4de57220 */ /* 0x046fe20000410000 */
        /* <DEDUP_REMOVED lines=15> */
.L_x_6141:
[----:B--2---:R-:W-:Y:S05]  /*4da0*/  BSYNC B0 ;  /* 0x0000000000007941 */ /* 0x004fea0003800000 */
.L_x_6140:
[----:B------:R-:W-:Y:S01]  /*4db0*/  WARPSYNC 0xffffffff ;  /* 0xffffffff00007948 */ /* 0x000fe20003800000 */
[----:B------:R-:W-:Y:S01]  /*4dc0*/  BAR.SYNC.DEFER_BLOCKING 0x0 ;  /* 0x0000000000007b1d */ /* 0x000fe20000010000 */
[----:B0-----:R-:W-:Y:S01]  /*4dd0*/  FFMA.FTZ R79, R119, R222, RZ ;  /* 0x000000de774f7223 */ /* 0x001fe200000100ff */
[----:B------:R-:W-:Y:S01]  /*4de0*/  ISETP.NE.AND P0, PT, R128, RZ, PT ;  /* 0x000000ff8000720c */ /* 0x000fe20003f05270 */
[----:B------:R-:W-:Y:S01]  /*4df0*/  FADD.FTZ R222, -R102, R222 ;  /* 0x000000de66de7221 */ /* 0x000fe20000010100 */
[----:B------:R-:W-:-:S02]  /*4e00*/  ISETP.GT.AND P1, PT, R126, 0x1e, PT ;  /* 0x0000001e7e00780c */ /* 0x000fc40003f24270 */
[----:B------:R-:W-:Y:S01]  /*4e10*/  ISETP.NE.AND P2, PT, R126, RZ, PT ;  /* 0x000000ff7e00720c */ /* 0x000fe20003f45270 */
[----:B------:R-:W-:Y:S01]  /*4e20*/  BSSY B0, `(.L_x_6163) ;  /* 0x00001f4000007945 */ /* 0x000fe20003800000 */
[----:B-1----:R-:W0:Y:S07]  /*4e30*/  LDS.64 R72, [R128.X16+0x14f8] ;  /* 0x0014f80080487984 */ /* 0x002e2e000000ca00 */
        /* <DEDUP_REMOVED lines=68> */
[----:B------:R-:W-:Y:S02]  /*5280*/  FFMA.FTZ R84, R118, R220, R79 ;  /* 0x000000dc76547223 */ /* 0x000fe4000001004f */
[-C--:B------:R-:W-:Y:S02]  /*5290*/  FFMA.FTZ R78, R154, R190.reuse, -R77 ;  /* 0x000000be9a4e7223 */ /* 0x080fe4000001084d */
[----:B------:R-:W-:Y:S02]  /*52a0*/  FMUL.FTZ R153, R153, -R190 ;  /* 0x800000be99997220 */ /* 0x000fe40000410000 */
[----:B------:R-:W-:Y:S02]  /*52b0*/  FADD.FTZ R191, R191, R78 ;  /* 0x0000004ebfbf7221 */ /* 0x000fe40000010000 */
[----:B------:R-:W-:Y:S02]  /*52c0*/  FFMA.FTZ R78, R119, -R204, RZ ;  /* 0x800000cc774e7223 */ /* 0x000fe400000100ff */
[----:B------:R-:W-:-:S02]  /*52d0*/  FFMA.FTZ R77, R117, R219, R84 ;  /* 0x000000db754d7223 */ /* 0x000fc40000010054 */
[----:B------:R-:W-:Y:S02]  /*52e0*/  FFMA.FTZ R79, R118, -R203, R78 ;  /* 0x800000cb764f7223 */ /* 0x000fe4000001004e */
[----:B------:R-:W-:Y:S02]  /*52f0*/  FFMA.FTZ R153, R154, R173, R153 ;  /* 0x000000ad9a997223 */ /* 0x000fe40000010099 */
[----:B------:R-:W-:Y:S02]  /*5300*/  FFMA.FTZ R79, R117, -R202, R79 ;  /* 0x800000ca754f7223 */ /* 0x000fe4000001004f */
[----:B------:R-:W-:Y:S02]  /*5310*/  FFMA.FTZ R84, R116, R218, R77 ;  /* 0x000000da74547223 */ /* 0x000fe4000001004d */
[----:B------:R-:W-:Y:S02]  /*5320*/  FADD.FTZ R174, -R174, R153 ;  /* 0x00000099aeae7221 */ /* 0x000fe40000010100 */
[----:B------:R-:W-:-:S02]  /*5330*/  FMUL.FTZ R77, R155, -R191 ;  /* 0x800000bf9b4d7220 */ /* 0x000fc40000410000 */
[----:B------:R-:W-:Y:S02]  /*5340*/  FFMA.FTZ R79, R116, -R201, R79 ;  /* 0x800000c9744f7223 */ /* 0x000fe4000001004f */
[----:B------:R-:W-:Y:S02]  /*5350*/  FFMA.FTZ R85, R115, R217, R84 ;  /* 0x000000d973557223 */ /* 0x000fe40000010054 */
[-C--:B------:R-:W-:Y:S02]  /*5360*/  FMUL.FTZ R155, R155, -R174.reuse ;  /* 0x800000ae9b9b7220 */ /* 0x080fe40000410000 */
[----:B------:R-:W-:Y:S02]  /*5370*/  FFMA.FTZ R78, R156, R174, R77 ;  /* 0x000000ae9c4e7223 */ /* 0x000fe4000001004d */
[----:B------:R-:W-:Y:S02]  /*5380*/  FFMA.FTZ R79, R115, -R200, R79 ;  /* 0x800000c8734f7223 */ /* 0x000fe4000001004f */
[----:B------:R-:W-:-:S02]  /*5390*/  FFMA.FTZ R84, R114, R216, R85 ;  /* 0x000000d872547223 */ /* 0x000fc40000010055 */
[----:B------:R-:W-:Y:S02]  /*53a0*/  FFMA.FTZ R155, R156, R191, -R155 ;  /* 0x000000bf9c9b7223 */ /* 0x000fe4000001089b */
[----:B------:R-:W-:Y:S02]  /*53b0*/  FADD.FTZ R175, -R175, R78 ;  /* 0x0000004eafaf7221 */ /* 0x000fe40000010100 */
[----:B------:R-:W-:Y:S02]  /*53c0*/  FFMA.FTZ R79, R114, -R199, R79 ;  /* 0x800000c7724f7223 */ /* 0x000fe4000001004f */
[----:B-1----:R-:W-:Y:S02]  /*53d0*/  FFMA.FTZ R71, R113, R215, R84 ;  /* 0x000000d771477223 */ /* 0x002fe40000010054 */
[----:B------:R-:W-:Y:S02]  /*53e0*/  FADD.FTZ R192, R192, R155 ;  /* 0x0000009bc0c07221 */ /* 0x000fe40000010000 */
[----:B------:R-:W-:-:S02]  /*53f0*/  FMUL.FTZ R69, R157, -R175 ;  /* 0x800000af9d457220 */ /* 0x000fc40000410000 */
[----:B------:R-:W-:Y:S02]  /*5400*/  FFMA.FTZ R79, R113, -R198, R79 ;  /* 0x800000c6714f7223 */ /* 0x000fe4000001004f */
[----:B------:R-:W-:Y:S02]  /*5410*/  FFMA.FTZ R70, R112, R214, R71 ;  /* 0x000000d670467223 */ /* 0x000fe40000010047 */
[-C--:B------:R-:W-:Y:S02]  /*5420*/  FMUL.FTZ R157, R157, -R192.reuse ;  /* 0x800000c09d9d7220 */ /* 0x080fe40000410000 */
[----:B------:R-:W-:Y:S02]  /*5430*/  FFMA.FTZ R68, R158, R192, -R69 ;  /* 0x000000c09e447223 */ /* 0x000fe40000010845 */
[----:B------:R-:W-:Y:S02]  /*5440*/  FFMA.FTZ R79, R112, -R197, R79 ;  /* 0x800000c5704f7223 */ /* 0x000fe4000001004f */
[----:B------:R-:W-:-:S02]  /*5450*/  FFMA.FTZ R69, R111, R213, R70 ;  /* 0x000000d56f457223 */ /* 0x000fc40000010046 */
[----:B------:R-:W-:Y:S02]  /*5460*/  FFMA.FTZ R157, R158, R175, R157 ;  /* 0x000000af9e9d7223 */ /* 0x000fe4000001009d */
[----:B------:R-:W-:Y:S02]  /*5470*/  FADD.FTZ R193, R193, R68 ;  /* 0x00000044c1c17221 */ /* 0x000fe40000010000 */
        /* <DEDUP_REMOVED lines=13> */
[----:B------:R-:W-:Y:S02]  /*5550*/  FFMA.FTZ R69, R107, R208, R68 ;  /* 0x000000d06b457223 */ /* 0x000fe40000010044 */
[----:B------:R-:W-:Y:S02]  /*5560*/  FMUL.FTZ R133, R133, R223 ;  /* 0x000000df85857220 */ /* 0x000fe40000410000 */
[----:B------:R-:W-:-:S02]  /*5570*/  FADD.FTZ R194, R194, R159 ;  /* 0x0000009fc2c27221 */ /* 0x000fc40000010000 */
[----:B------:R-:W-:Y:S02]  /*5580*/  FMUL.FTZ R68, R163, -R78 ;  /* 0x8000004ea3447220 */ /* 0x000fe40000410000 */
[----:B------:R-:W-:Y:S02]  /*5590*/  FFMA.FTZ R79, R107, -R210, R79 ;  /* 0x800000d26b4f7223 */ /* 0x000fe4000001004f */
[----:B------:R-:W-:Y:S02]  /*55a0*/  FFMA.FTZ R70, R106, R206, R69 ;  /* 0x000000ce6a467223 */ /* 0x000fe40000010045 */
[----:B------:R-:W-:Y:S02]  /*55b0*/  FFMA.FTZ R134, R134, R224, R133 ;  /* 0x000000e086867223 */ /* 0x000fe40000010085 */
[----:B------:R-:W-:Y:S02]  /*55c0*/  FADD.FTZ R77, R39, UR5 ;  /* 0x00000005274d7e21 */ /* 0x000fe40008010000 */
[----:B------:R-:W-:-:S02]  /*55d0*/  FMUL.FTZ R71, R72, UR15 ;  /* 0x0000000f48477c20 */ /* 0x000fc40008410000 */
[----:B------:R-:W-:Y:S02]  /*55e0*/  FFMA.FTZ R68, R161, R194, -R68 ;  /* 0x000000c2a1447223 */ /* 0x000fe40000010844 */
[----:B------:R-:W-:Y:S02]  /*55f0*/  FFMA.FTZ R79, R106, -R207, R79 ;  /* 0x800000cf6a4f7223 */ /* 0x000fe4000001004f */
[----:B------:R-:W-:Y:S02]  /*5600*/  FFMA.FTZ R70, R105, R223, R70 ;  /* 0x000000df69467223 */ /* 0x000fe40000010046 */
[----:B------:R-:W-:Y:S02]  /*5610*/  FADD.FTZ R69, RZ, R134 ;  /* 0x00000086ff457221 */ /* 0x000fe40000010000 */
[----:B------:R-:W-:Y:S02]  /*5620*/  FMUL.FTZ R84, R77, R72 ;  /* 0x000000484d547220 */ /* 0x000fe40000410000 */
[----:B------:R-:W-:-:S02]  /*5630*/  FMUL.FTZ R163, R163, -R194 ;  /* 0x800000c2a3a37220 */ /* 0x000fc40000410000 */
[----:B------:R-:W-:Y:S02]  /*5640*/  FFMA.FTZ R148, R162, UR14, -R71 ;  /* 0x0000000ea2947c23 */ /* 0x000fe40008010847 */
[----:B------:R-:W-:Y:S02]  /*5650*/  FADD.FTZ R195, R195, R68 ;  /* 0x00000044c3c37221 */ /* 0x000fe40000010000 */
[----:B------:R-:W-:Y:S02]  /*5660*/  FFMA.FTZ R71, R105, -R224, R79 ;  /* 0x800000e069477223 */ /* 0x000fe4000001004f */
[----:B------:R-:W-:Y:S02]  /*5670*/  FFMA.FTZ R70, R104, R221, R70 ;  /* 0x000000dd68467223 */ /* 0x000fe40000010046 */
[----:B------:R-:W-:Y:S02]  /*5680*/  FMUL.FTZ R68, R77, R162 ;  /* 0x000000a24d447220 */ /* 0x000fe40000410000 */
[----:B------:R-:W-:-:S02]  /*5690*/  FADD.FTZ R221, -R0, R221 ;  /* 0x000000dd00dd7221 */ /* 0x000fc40000010100 */
[----:B------:R-:W-:Y:S02]  /*56a0*/  FMUL.FTZ R77, R69, R84 ;  /* 0x00000054454d7220 */ /* 0x000fe40000410000 */
[----:B------:R-:W-:Y:S02]  /*56b0*/  FFMA.FTZ R163, R161, R78, R163 ;  /* 0x0000004ea1a37223 */ /* 0x000fe400000100a3 */
[----:B------:R-:W-:Y:S02]  /*56c0*/  FADD.FTZ R85, R48, UR5 ;  /* 0x0000000530557e21 */ /* 0x000fe40008010000 */
[C---:B------:R-:W-:Y:S02]  /*56d0*/  FMUL.FTZ R148, R69.reuse, R148 ;  /* 0x0000009445947220 */ /* 0x040fe40000410000 */
[----:B------:R-:W-:Y:S02]  /*56e0*/  FFMA.FTZ R71, R104, -R69, R71 ;  /* 0x8000004568477223 */ /* 0x000fe40000010047 */
[----:B------:R-:W-:-:S02]  /*56f0*/  FMUL.FTZ R69, R69, R68 ;  /* 0x0000004445457220 */ /* 0x000fc40000410000 */
[----:B------:R-:W-:Y:S02]  /*5700*/  FFMA.FTZ R68, R221, R68, -R77 ;  /* 0x00000044dd447223 */ /* 0x000fe4000001084d */
[----:B------:R-:W-:Y:S02]  /*5710*/  FADD.FTZ R135, R49, UR5 ;  /* 0x0000000531877e21 */ /* 0x000fe40008010000 */
[----:B------:R-:W-:Y:S02]  /*5720*/  FADD.FTZ R178, -R178, R163 ;  /* 0x000000a3b2b27221 */ /* 0x000fe40000010100 */
[----:B------:R-:W-:Y:S02]  /*5730*/  FMUL.FTZ R77, R85, R195 ;  /* 0x000000c3554d7220 */ /* 0x000fe40000410000 */
[----:B------:R-:W-:Y:S02]  /*5740*/  FMUL.FTZ R134, R135, R194 ;  /* 0x000000c287867220 */ /* 0x000fe40000410000 */
[----:B------:R-:W-:-:S02]  /*5750*/  FMUL.FTZ R85, R85, R178 ;  /* 0x000000b255557220 */ /* 0x000fc40000410000 */
[----:B------:R-:W-:Y:S02]  /*5760*/  FMUL.FTZ R133, R204, R77 ;  /* 0x0000004dcc857220 */ /* 0x000fe40000410000 */
[----:B------:R-:W-:Y:S02]  /*5770*/  FMUL.FTZ R136, R135, R78 ;  /* 0x0000004e87887220 */ /* 0x000fe40000410000 */
[----:B------:R-:W-:Y:S02]  /*5780*/  FADD.FTZ R79, -R101, R220 ;  /* 0x000000dc654f7221 */ /* 0x000fe40000010100 */
[----:B------:R-:W-:Y:S02]  /*5790*/  FMUL.FTZ R137, R203, R134 ;  /* 0x00000086cb897220 */ /* 0x000fe40000410000 */
[-C--:B------:R-:W-:Y:S02]  /*57a0*/  FFMA.FTZ R135, R222, R85.reuse, -R133 ;  /* 0x00000055de877223 */ /* 0x080fe40000010885 */
[----:B------:R-:W-:-:S02]  /*57b0*/  FMUL.FTZ R85, R204, R85 ;  /* 0x00000055cc557220 */ /* 0x000fc40000410000 */
[----:B------:R-:W-:Y:S02]  /*57c0*/  FADD.FTZ R139, R50, UR5 ;  /* 0x00000005328b7e21 */ /* 0x000fe40008010000 */
[-C--:B------:R-:W-:Y:S02]  /*57d0*/  FFMA.FTZ R140, R79, R136.reuse, -R137 ;  /* 0x000000884f8c7223 */ /* 0x080fe40000010889 */
[----:B------:R-:W-:Y:S02]  /*57e0*/  FMUL.FTZ R136, R203, R136 ;  /* 0x00000088cb887220 */ /* 0x000fe40000410000 */
[----:B------:R-:W-:Y:S02]  /*57f0*/  FFMA.FTZ R133, R77, R222, R85 ;  /* 0x000000de4d857223 */ /* 0x000fe40000010055 */
[----:B------:R-:W-:Y:S02]  /*5800*/  FMUL.FTZ R85, R139, R193 ;  /* 0x000000c18b557220 */ /* 0x000fe40000410000 */
[----:B------:R-:W-:-:S02]  /*5810*/  FFMA.FTZ R136, R134, R79, R136 ;  /* 0x0000004f86887223 */ /* 0x000fc40000010088 */
[----:B------:R-:W-:Y:S02]  /*5820*/  FADD.FTZ R133, RZ, R133 ;  /* 0x00000085ff857221 */ /* 0x000fe40000010000 */
[----:B------:R-:W-:Y:S02]  /*5830*/  FADD.FTZ R138, -R100, R219 ;  /* 0x000000db648a7221 */ /* 0x000fe40000010100 */
[----:B------:R-:W-:Y:S02]  /*5840*/  FADD.FTZ R144, R51, UR5 ;  /* 0x0000000533907e21 */ /* 0x000fe40008010000 */
[----:B------:R-:W-:Y:S02]  /*5850*/  FMUL.FTZ R139, R139, R176 ;  /* 0x000000b08b8b7220 */ /* 0x000fe40000410000 */
        /* <DEDUP_REMOVED lines=8> */
[----:B------:R-:W-:Y:S02]  /*58e0*/  FADD.FTZ R135, RZ, R135 ;  /* 0x00000087ff877221 */ /* 0x000fe40000010000 */
[----:B------:R-:W-:Y:S02]  /*58f0*/  FFMA.FTZ R142, R85, R138, R139 ;  /* 0x0000008a558e7223 */ /* 0x000fe4000001008b */
[----:B------:R-:W-:Y:S02]  /*5900*/  FADD.FTZ R139, R44, UR5 ;  /* 0x000000052c8b7e21 */ /* 0x000fe40008010000 */
        /* <DEDUP_REMOVED lines=9> */
[----:B------:R-:W-:Y:S02]  /*59a0*/  FADD.FTZ R140, R140, R141 ;  /* 0x0000008d8c8c7221 */ /* 0x000fe40000010000 */
[----:B------:R-:W-:Y:S02]  /*59b0*/  FADD.FTZ R137, R137, R144 ;  /* 0x0000009089897221 */ /* 0x000fe40000010000 */
[----:B------:R-:W-:Y:S02]  /*59c0*/  FADD.FTZ R146, R45, UR5 ;  /* 0x000000052d927e21 */ /* 0x000fe40008010000 */
[-C--:B------:R-:W-:Y:S02]  /*59d0*/  FFMA.FTZ R144, R150, R139.reuse, -R142 ;  /* 0x0000008b96907223 */ /* 0x080fe4000001088e */
[----:B------:R-:W-:Y:S02]  /*59e0*/  FMUL.FTZ R139, R200, R139 ;  /* 0x0000008bc88b7220 */ /* 0x000fe40000410000 */
[----:B------:R-:W-:-:S02]  /*59f0*/  FADD.FTZ R143, R140, R143 ;  /* 0x0000008f8c8f7221 */ /* 0x000fc40000010000 */
[----:B------:R-:W-:Y:S02]  /*5a00*/  FMUL.FTZ R140, R146, R190 ;  /* 0x000000be928c7220 */ /* 0x000fe40000410000 */
        /* <DEDUP_REMOVED lines=9> */
[----:B------:R-:W-:Y:S02]  /*5aa0*/  FADD.FTZ R152, -R96, R215 ;  /* 0x000000d760987221 */ /* 0x000fe40000010100 */
[----:B------:R-:W-:-:S02]  /*5ab0*/  FMUL.FTZ R141, R141, R172 ;  /* 0x000000ac8d8d7220 */ /* 0x000fc40000410000 */
[----:B------:R-:W-:Y:S02]  /*5ac0*/  FMUL.FTZ R145, R198, R137 ;  /* 0x00000089c6917220 */ /* 0x000fe40000410000 */
[----:B------:R-:W-:Y:S02]  /*5ad0*/  FFMA.FTZ R139, R140, R147, R146 ;  /* 0x000000938c8b7223 */ /* 0x000fe40000010092 */
[----:B------:R-:W-:Y:S02]  /*5ae0*/  FADD.FTZ R156, R47, UR5 ;  /* 0x000000052f9c7e21 */ /* 0x000fe40008010000 */
[-C--:B------:R-:W-:Y:S02]  /*5af0*/  FFMA.FTZ R146, R152, R141.reuse, -R145 ;  /* 0x0000008d98927223 */ /* 0x080fe40000010891 */
[----:B------:R-:W-:Y:S02]  /*5b00*/  FMUL.FTZ R141, R198, R141 ;  /* 0x0000008dc68d7220 */ /* 0x000fe40000410000 */
[----:B------:R-:W-:-:S02]  /*5b10*/  FADD.FTZ R139, R142, R139 ;  /* 0x0000008b8e8b7221 */ /* 0x000fc40000010000 */
[----:B------:R-:W-:Y:S02]  /*5b20*/  FADD.FTZ R143, R143, R144 ;  /* 0x000000908f8f7221 */ /* 0x000fe40000010000 */
[----:B------:R-:W-:Y:S02]  /*5b30*/  FMUL.FTZ R142, R156, R188 ;  /* 0x000000bc9c8e7220 */ /* 0x000fe40000410000 */
[----:B------:R-:W-:Y:S02]  /*5b40*/  FFMA.FTZ R144, R137, R152, R141 ;  /* 0x0000009889907223 */ /* 0x000fe4000001008d */
[----:B------:R-:W-:Y:S02]  /*5b50*/  FADD.FTZ R145, R40, UR5 ;  /* 0x0000000528917e21 */ /* 0x000fe40008010000 */
[----:B------:R-:W-:Y:S02]  /*5b60*/  FADD.FTZ R149, -R95, R214 ;  /* 0x000000d65f957221 */ /* 0x000fe40000010100 */
[----:B------:R-:W-:-:S02]  /*5b70*/  FMUL.FTZ R156, R156, R171 ;  /* 0x000000ab9c9c7220 */ /* 0x000fc40000410000 */
[----:B------:R-:W-:Y:S02]  /*5b80*/  FMUL.FTZ R141, R197, R142 ;  /* 0x0000008ec58d7220 */ /* 0x000fe40000410000 */
[----:B------:R-:W-:Y:S02]  /*5b90*/  FADD.FTZ R143, R143, R154 ;  /* 0x0000009a8f8f7221 */ /* 0x000fe40000010000 */
[----:B------:R-:W-:Y:S02]  /*5ba0*/  FADD.FTZ R144, R139, R144 ;  /* 0x000000908b907221 */ /* 0x000fe40000010000 */
[----:B------:R-:W-:Y:S02]  /*5bb0*/  FMUL.FTZ R139, R145, R187 ;  /* 0x000000bb918b7220 */ /* 0x000fe40000410000 */
[-C--:B------:R-:W-:Y:S02]  /*5bc0*/  FFMA.FTZ R158, R149, R156.reuse, -R141 ;  /* 0x0000009c959e7223 */ /* 0x080fe4000001088d */
        /* <DEDUP_REMOVED lines=11> */
[----:B------:R-:W-:Y:S02]  /*5c80*/  FFMA.FTZ R146, R139, R154, R145 ;  /* 0x0000009a8b927223 */ /* 0x000fe40000010091 */
[----:B------:R-:W-:-:S02]  /*5c90*/  FADD.FTZ R155, R42, UR5 ;  /* 0x000000052a9b7e21 */ /* 0x000fc40008010000 */
[----:B------:R-:W-:Y:S02]  /*5ca0*/  FMUL.FTZ R156, R156, R169 ;  /* 0x000000a99c9c7220 */ /* 0x000fe40000410000 */
[----:B------:R-:W-:Y:S02]  /*5cb0*/  FADD.FTZ R151, -R93, R212 ;  /* 0x000000d45d977221 */ /* 0x000fe40000010100 */
[----:B------:R-:W-:Y:S02]  /*5cc0*/  FMUL.FTZ R153, R87, R144 ;  /* 0x0000009057997220 */ /* 0x000fe40000410000 */
[----:B------:R-:W-:Y:S02]  /*5cd0*/  FADD.FTZ R146, R141, R146 ;  /* 0x000000928d927221 */ /* 0x000fe40000010000 */
[----:B------:R-:W-:Y:S02]  /*5ce0*/  FMUL.FTZ R141, R155, R185 ;  /* 0x000000b99b8d7220 */ /* 0x000fe40000410000 */
[----:B------:R-:W-:-:S02]  /*5cf0*/  FADD.FTZ R143, R143, R158 ;  /* 0x0000009e8f8f7221 */ /* 0x000fc40000010000 */
[-C--:B------:R-:W-:Y:S02]  /*5d00*/  FMUL.FTZ R145, R87, R156.reuse ;  /* 0x0000009c57917220 */ /* 0x080fe40000410000 */
[----:B------:R-:W-:Y:S02]  /*5d10*/  FFMA.FTZ R158, R151, R156, -R153 ;  /* 0x0000009c979e7223 */ /* 0x000fe40000010899 */
[----:B------:R-:W-:Y:S02]  /*5d20*/  FMUL.FTZ R153, R155, R168 ;  /* 0x000000a89b997220 */ /* 0x000fe40000410000 */
[----:B------:R-:W-:Y:S02]  /*5d30*/  FADD.FTZ R156, -R92, R211 ;  /* 0x000000d35c9c7221 */ /* 0x000fe40000010100 */
[----:B------:R-:W-:Y:S02]  /*5d40*/  FMUL.FTZ R155, R86, R141 ;  /* 0x0000008d569b7220 */ /* 0x000fe40000410000 */
[----:B------:R-:W-:-:S02]  /*5d50*/  FFMA.FTZ R145, R144, R151, R145 ;  /* 0x0000009790917223 */ /* 0x000fc40000010091 */
        /* <DEDUP_REMOVED lines=10> */
[----:B------:R-:W-:Y:S02]  /*5e00*/  FADD.FTZ R145, R145, R160 ;  /* 0x000000a091917221 */ /* 0x000fe40000010000 */
[----:B------:R-:W-:-:S02]  /*5e10*/  FFMA.FTZ R160, R209, R180, -R153 ;  /* 0x000000b4d1a07223 */ /* 0x000fc40000010899 */
[----:B------:R-:W-:Y:S02]  /*5e20*/  FADD.FTZ R157, R36, UR5 ;  /* 0x00000005249d7e21 */ /* 0x000fe40008010000 */
[----:B------:R-:W-:Y:S02]  /*5e30*/  FMUL.FTZ R180, R205, R180 ;  /* 0x000000b4cdb47220 */ /* 0x000fe40000410000 */
[----:B------:R-:W-:Y:S02]  /*5e40*/  FADD.FTZ R158, R143, R158 ;  /* 0x0000009e8f9e7221 */ /* 0x000fe40000010000 */
[----:B------:R-:W-:Y:S02]  /*5e50*/  FMUL.FTZ R143, R157, R75 ;  /* 0x0000004b9d8f7220 */ /* 0x000fe40000410000 */
[----:B------:R-:W-:Y:S02]  /*5e60*/  FFMA.FTZ R180, R146, R209, R180 ;  /* 0x000000d192b47223 */ /* 0x000fe400000100b4 */
[----:B------:R-:W-:-:S02]  /*5e70*/  FMUL.FTZ R159, R162, UR15 ;  /* 0x0000000fa29f7c20 */ /* 0x000fc40008410000 */
[----:B------:R-:W-:Y:S02]  /*5e80*/  FMUL.FTZ R153, R157, R166 ;  /* 0x000000a69d997220 */ /* 0x000fe40000410000 */
[----:B------:R-:W-:Y:S02]  /*5e90*/  FADD.FTZ R208, -R90, R208 ;  /* 0x000000d05ad07221 */ /* 0x000fe40000010100 */
[----:B------:R-:W-:Y:S02]  /*5ea0*/  FMUL.FTZ R157, R210, R143 ;  /* 0x0000008fd29d7220 */ /* 0x000fe40000410000 */
[----:B------:R-:W-:Y:S02]  /*5eb0*/  FADD.FTZ R145, R145, R180 ;  /* 0x000000b491917221 */ /* 0x000fe40000010000 */
[----:B------:R-:W-:Y:S02]  /*5ec0*/  FFMA.FTZ R159, R72, UR14, R159 ;  /* 0x0000000e489f7c23 */ /* 0x000fe4000801009f */
[----:B------:R-:W-:-:S02]  /*5ed0*/  FFMA.FTZ R180, R84, R221, R69 ;  /* 0x000000dd54b47223 */ /* 0x000fc40000010045 */
[----:B------:R-:W-:Y:S02]  /*5ee0*/  FADD.FTZ R69, R37, UR5 ;  /* 0x0000000525457e21 */ /* 0x000fe40008010000 */
[-C--:B------:R-:W-:Y:S02]  /*5ef0*/  FFMA.FTZ R162, R208, R153.reuse, -R157 ;  /* 0x00000099d0a27223 */ /* 0x080fe4000001089d */
[----:B------:R-:W-:Y:S02]  /*5f00*/  FMUL.FTZ R153, R210, R153 ;  /* 0x00000099d2997220 */ /* 0x000fe40000410000 */
[----:B------:R-:W-:Y:S02]  /*5f10*/  FFMA.FTZ R221, R159, R221, R148 ;  /* 0x000000dd9fdd7223 */ /* 0x000fe40000010094 */
[----:B------:R-:W-:Y:S02]  /*5f20*/  FMUL.FTZ R148, R69, R74 ;  /* 0x0000004a45947220 */ /* 0x000fe40000410000 */
[----:B------:R-:W-:-:S02]  /*5f30*/  FADD.FTZ R155, R158, R155 ;  /* 0x0000009b9e9b7221 */ /* 0x000fc40000010000 */
[----:B------:R-:W-:Y:S02]  /*5f40*/  FFMA.FTZ R158, R143, R208, R153 ;  /* 0x000000d08f9e7223 */ /* 0x000fe40000010099 */
[----:B------:R-:W-:Y:S02]  /*5f50*/  FADD.FTZ R206, -R89, R206 ;  /* 0x000000ce59ce7221 */ /* 0x000fe40000010100 */
[----:B------:R-:W-:Y:S02]  /*5f60*/  FADD.FTZ R159, R38, UR5 ;  /* 0x00000005269f7e21 */ /* 0x000fe40008010000 */
[----:B------:R-:W-:Y:S02]  /*5f70*/  FMUL.FTZ R69, R69, R165 ;  /* 0x000000a545457220 */ /* 0x000fe40000410000 */
[----:B------:R-:W-:Y:S02]  /*5f80*/  FMUL.FTZ R153, R207, R148 ;  /* 0x00000094cf997220 */ /* 0x000fe40000410000 */
[----:B------:R-:W-:-:S02]  /*5f90*/  FMUL.FTZ R157, R73, UR15 ;  /* 0x0000000f499d7c20 */ /* 0x000fc40008410000 */
[----:B------:R-:W-:Y:S02]  /*5fa0*/  FADD.FTZ R155, R155, R160 ;  /* 0x000000a09b9b7221 */ /* 0x000fe40000010000 */
[----:B------:R-:W-:Y:S02]  /*5fb0*/  FADD.FTZ R158, R145, R158 ;  /* 0x0000009e919e7221 */ /* 0x000fe40000010000 */
[C---:B------:R-:W-:Y:S02]  /*5fc0*/  FMUL.FTZ R145, R159.reuse, R73 ;  /* 0x000000499f917220 */ /* 0x040fe40000410000 */
[----:B------:R-:W-:Y:S02]  /*5fd0*/  FFMA.FTZ R160, R206, R69, -R153 ;  /* 0x00000045cea07223 */ /* 0x000fe40000010899 */
[----:B------:R-:W-:Y:S02]  /*5fe0*/  FFMA.FTZ R157, R164, UR14, -R157 ;  /* 0x0000000ea49d7c23 */ /* 0x000fe4000801089d */
[----:B------:R-:W-:-:S02]  /*5ff0*/  FMUL.FTZ R159, R159, R164 ;  /* 0x000000a49f9f7220 */ /* 0x000fc40000410000 */
[----:B------:R-:W-:Y:S02]  /*6000*/  FMUL.FTZ R69, R207, R69 ;  /* 0x00000045cf457220 */ /* 0x000fe40000410000 */
[----:B------:R-:W-:Y:S02]  /*6010*/  FADD.FTZ R155, R155, R162 ;  /* 0x000000a29b9b7221 */ /* 0x000fe40000010000 */
[C---:B------:R-:W-:Y:S02]  /*6020*/  FMUL.FTZ R162, R224.reuse, R145 ;  /* 0x00000091e0a27220 */ /* 0x040fe40000410000 */
[----:B------:R-:W-:Y:S02]  /*6030*/  FMUL.FTZ R157, R224, R157 ;  /* 0x0000009de09d7220 */ /* 0x000fe40000410000 */
[----:B------:R-:W-:Y:S02]  /*6040*/  FADD.FTZ R223, -R88, R223 ;  /* 0x000000df58df7221 */ /* 0x000fe40000010100 */
[----:B------:R-:W-:-:S02]  /*6050*/  FFMA.FTZ R69, R148, R206, R69 ;  /* 0x000000ce94457223 */ /* 0x000fc40000010045 */
[-C--:B------:R-:W-:Y:S02]  /*6060*/  FMUL.FTZ R224, R224, R159.reuse ;  /* 0x0000009fe0e07220 */ /* 0x080fe40000410000 */
[----:B------:R-:W-:Y:S02]  /*6070*/  FFMA.FTZ R162, R223, R159, -R162 ;  /* 0x0000009fdfa27223 */ /* 0x000fe400000108a2 */
[----:B------:R-:W-:Y:S01]  /*6080*/  FADD.FTZ R69, R158, R69 ;  /* 0x000000459e457221 */ /* 0x000fe20000010000 */
[----:B------:R-:W0:Y:S01]  /*6090*/  SHFL.DOWN PT, R159, R70, 0x1, 0x1f ;  /* 0x08201f00469f7f89 */ /* 0x000e2200000e0000 */
[----:B------:R-:W-:Y:S02]  /*60a0*/  FADD.FTZ R155, R155, R160 ;  /* 0x000000a09b9b7221 */ /* 0x000fe40000010000 */
[----:B------:R-:W-:Y:S02]  /*60b0*/  FFMA.FTZ R224, R145, R223, R224 ;  /* 0x000000df91e07223 */ /* 0x000fe400000100e0 */
[----:B------:R-:W-:-:S02]  /*60c0*/  FADD.FTZ R155, R155, R162 ;  /* 0x000000a29b9b7221 */ /* 0x000fc40000010000 */
[----:B------:R-:W-:Y:S01]  /*60d0*/  FADD.FTZ R69, R69, R224 ;  /* 0x000000e045457221 */ /* 0x000fe20000010000 */
[----:B------:R-:W1:Y:S01]  /*60e0*/  SHFL.DOWN PT, R162, R71, 0x1, 0x1f ;  /* 0x08201f0047a27f89 */ /* 0x000e6200000e0000 */
[----:B------:R-:W-:Y:S02]  /*60f0*/  FADD.FTZ R155, R155, R68 ;  /* 0x000000449b9b7221 */ /* 0x000fe40000010000 */
[----:B------:R-:W-:Y:S02]  /*6100*/  FADD.FTZ R180, R69, R180 ;  /* 0x000000b445b47221 */ /* 0x000fe40000010000 */
[----:B------:R-:W-:Y:S01]  /*6110*/  FMUL.FTZ R69, R75, UR15 ;  /* 0x0000000f4b457c20 */ /* 0x000fe20008410000 */
[----:B------:R-:W2:Y:S01]  /*6120*/  SHFL.DOWN PT, R160, R155, 0x1, 0x1f ;  /* 0x08201f009ba07f89 */ /* 0x000ea200000e0000 */
[----:B------:R-:W-:Y:S02]  /*6130*/  FMUL.FTZ R68, R76, UR15 ;  /* 0x0000000f4c447c20 */ /* 0x000fe40008410000 */
[C---:B------:R-:W-:Y:S01]  /*6140*/  FFMA.FTZ R69, R166.reuse, UR14, -R69 ;  /* 0x0000000ea6457c23 */ /* 0x040fe20008010845 */
[----:B------:R-:W3:Y:S01]  /*6150*/  SHFL.DOWN PT, R153, R180, 0x1, 0x1f ;  /* 0x08201f00b4997f89 */ /* 0x000ee200000e0000 */
[----:B------:R-:W-:-:S02]  /*6160*/  FMUL.FTZ R166, R166, UR15 ;  /* 0x0000000fa6a67c20 */ /* 0x000fc40008410000 */
[----:B------:R-:W-:Y:S02]  /*6170*/  FMUL.FTZ R210, R210, R69 ;  /* 0x00000045d2d27220 */ /* 0x000fe40000410000 */
[----:B------:R-:W-:Y:S02]  /*6180*/  FFMA.FTZ R69, R75, UR14, R166 ;  /* 0x0000000e4b457c23 */ /* 0x000fe400080100a6 */
[----:B------:R-:W-:Y:S02]  /*6190*/  FFMA.FTZ R68, R167, UR14, -R68 ;  /* 0x0000000ea7447c23 */ /* 0x000fe40008010844 */
[----:B------:R-:W-:Y:S01]  /*61a0*/  FFMA.FTZ R210, R69, R208, R210 ;  /* 0x000000d045d27223 */ /* 0x000fe200000100d2 */
[----:B------:R-:W-:Y:S01]  /*61b0*/  MOV R69, R155 ;  /* 0x0000009b00457202 */ /* 0x000fe20000000f00 */
[----:B------:R-:W-:Y:S01]  /*61c0*/  FMUL.FTZ R205, R205, R68 ;  /* 0x00000044cdcd7220 */ /* 0x000fe20000410000 */
[----:B------:R-:W-:Y:S01]  /*61d0*/  MOV R68, R180 ;  /* 0x000000b400447202 */ /* 0x000fe20000000f00 */
[----:B------:R-:W-:-:S02]  /*61e0*/  FMUL.FTZ R158, R74, UR15 ;  /* 0x0000000f4a9e7c20 */ /* 0x000fc40008410000 */
[----:B0-----:R-:W-:Y:S02]  /*61f0*/  @!P1 FADD.FTZ R70, R70, R159 ;  /* 0x0000009f46469221 */ /* 0x001fe40000010000 */
[----:B-1----:R-:W-:Y:S02]  /*6200*/  @!P1 FADD.FTZ R71, R71, R162 ;  /* 0x000000a247479221 */ /* 0x002fe40000010000 */
[----:B------:R-:W-:Y:S01]  /*6210*/  FFMA.FTZ R158, R165, UR14, -R158 ;  /* 0x0000000ea59e7c23 */ /* 0x000fe2000801089e */
[----:B------:R-:W0:Y:S01]  /*6220*/  SHFL.DOWN PT, R161, R70, 0x2, 0x1f ;  /* 0x08401f0046a17f89 */ /* 0x000e2200000e0000 */
[----:B--2---:R-:W-:Y:S02]  /*6230*/  @!P1 FADD.FTZ R69, R69, R160 ;  /* 0x000000a045459221 */ /* 0x004fe40000010000 */
[----:B------:R-:W-:Y:S01]  /*6240*/  FMUL.FTZ R165, R165, UR15 ;  /* 0x0000000fa5a57c20 */ /* 0x000fe20008410000 */
[----:B------:R-:W1:Y:S01]  /*6250*/  SHFL.DOWN PT, R162, R71, 0x2, 0x1f ;  /* 0x08401f0047a27f89 */ /* 0x000e6200000e0000 */
[----:B---3--:R-:W-:Y:S01]  /*6260*/  @!P1 FADD.FTZ R68, R68, R153 ;  /* 0x0000009944449221 */ /* 0x008fe20000010000 */
[----:B------:R-:W-:Y:S01]  /*6270*/  ISETP.GT.AND P1, PT, R126, 0x1d, PT ;  /* 0x0000001d7e00780c */ /* 0x000fe20003f24270 */
[----:B------:R-:W-:Y:S01]  /*6280*/  FMUL.FTZ R158, R207, R158 ;  /* 0x0000009ecf9e7220 */ /* 0x000fe20000410000 */
[----:B------:R-:W2:Y:S01]  /*6290*/  SHFL.DOWN PT, R160, R69, 0x2, 0x1f ;  /* 0x08401f0045a07f89 */ /* 0x000ea200000e0000 */
[----:B------:R-:W-:-:S02]  /*62a0*/  FFMA.FTZ R165, R74, UR14, R165 ;  /* 0x0000000e4aa57c23 */ /* 0x000fc400080100a5 */
[----:B------:R-:W-:Y:S01]  /*62b0*/  FMUL.FTZ R167, R167, UR15 ;  /* 0x0000000fa7a77c20 */ /* 0x000fe20008410000 */
[----:B------:R-:W3:Y:S01]  /*62c0*/  SHFL.DOWN PT, R159, R68, 0x2, 0x1f ;  /* 0x08401f00449f7f89 */ /* 0x000ee200000e0000 */
[----:B------:R-:W-:Y:S02]  /*62d0*/  FFMA.FTZ R158, R165, R206, R158 ;  /* 0x000000cea59e7223 */ /* 0x000fe4000001009e */
[----:B------:R-:W-:Y:S02]  /*62e0*/  FMUL.FTZ R164, R164, UR15 ;  /* 0x0000000fa4a47c20 */ /* 0x000fe40008410000 */
[----:B------:R-:W-:Y:S02]  /*62f0*/  FFMA.FTZ R74, R53, R74, R158 ;  /* 0x0000004a354a7223 */ /* 0x000fe4000001009e */
[----:B------:R-:W-:Y:S02]  /*6300*/  FFMA.FTZ R158, R76, UR14, R167 ;  /* 0x0000000e4c9e7c23 */ /* 0x000fe400080100a7 */
[----:B------:R-:W-:-:S02]  /*6310*/  FFMA.FTZ R164, R73, UR14, R164 ;  /* 0x0000000e49a47c23 */ /* 0x000fc400080100a4 */
[----:B------:R-:W-:Y:S02]  /*6320*/  FFMA.FTZ R205, R158, R209, R205 ;  /* 0x000000d19ecd7223 */ /* 0x000fe400000100cd */
[----:B------:R-:W-:Y:S02]  /*6330*/  FMUL.FTZ R153, R185, UR15 ;  /* 0x0000000fb9997c20 */ /* 0x000fe40008410000 */
[----:B------:R-:W-:Y:S02]  /*6340*/  FMUL.FTZ R158, R186, UR15 ;  /* 0x0000000fba9e7c20 */ /* 0x000fe40008410000 */
[----:B------:R-:W-:Y:S02]  /*6350*/  FFMA.FTZ R157, R164, R223, R157 ;  /* 0x000000dfa49d7223 */ /* 0x000fe4000001009d */
[----:B------:R-:W-:Y:S02]  /*6360*/  FFMA.FTZ R153, R168, UR14, -R153 ;  /* 0x0000000ea8997c23 */ /* 0x000fe40008010899 */
[----:B------:R-:W-:-:S02]  /*6370*/  FFMA.FTZ R158, R169, UR14, -R158 ;  /* 0x0000000ea99e7c23 */ /* 0x000fc4000801089e */
[----:B------:R-:W-:Y:S02]  /*6380*/  FMUL.FTZ R168, R168, UR15 ;  /* 0x0000000fa8a87c20 */ /* 0x000fe40008410000 */
[----:B------:R-:W-:Y:S02]  /*6390*/  FMUL.FTZ R169, R169, UR15 ;  /* 0x0000000fa9a97c20 */ /* 0x000fe40008410000 */
[----:B------:R-:W-:Y:S02]  /*63a0*/  FFMA.FTZ R73, R54, R73, R157 ;  /* 0x0000004936497223 */ /* 0x000fe4000001009d */
[----:B------:R-:W-:Y:S02]  /*63b0*/  FMUL.FTZ R157, R86, R153 ;  /* 0x00000099569d7220 */ /* 0x000fe40000410000 */
[----:B------:R-:W-:Y:S02]  /*63c0*/  FFMA.FTZ R155, R185, UR14, R168 ;  /* 0x0000000eb99b7c23 */ /* 0x000fe400080100a8 */
[----:B------:R-:W-:-:S02]  /*63d0*/  FMUL.FTZ R158, R87, R158 ;  /* 0x0000009e579e7220 */ /* 0x000fc40000410000 */
[----:B------:R-:W-:Y:S02]  /*63e0*/  FFMA.FTZ R86, R186, UR14, R169 ;  /* 0x0000000eba567c23 */ /* 0x000fe400080100a9 */
[----:B0-----:R-:W-:Y:S02]  /*63f0*/  @!P1 FADD.FTZ R70, R70, R161 ;  /* 0x000000a146469221 */ /* 0x001fe40000010000 */
[----:B-1----:R-:W-:Y:S02]  /*6400*/  @!P1 FADD.FTZ R71, R71, R162 ;  /* 0x000000a247479221 */ /* 0x002fe40000010000 */
[----:B--2---:R-:W-:Y:S02]  /*6410*/  @!P1 FADD.FTZ R69, R69, R160 ;  /* 0x000000a045459221 */ /* 0x004fe40000010000 */
[----:B---3--:R-:W-:Y:S01]  /*6420*/  @!P1 FADD.FTZ R68, R68, R159 ;  /* 0x0000009f44449221 */ /* 0x008fe20000010000 */
[----:B------:R-:W0:Y:S01]  /*6430*/  SHFL.DOWN PT, R160, R71, 0x4, 0x1f ;  /* 0x08801f0047a07f89 */ /* 0x000e2200000e0000 */
[----:B------:R-:W-:Y:S01]  /*6440*/  FFMA.FTZ R155, R155, R156, R157 ;  /* 0x0000009c9b9b7223 */ /* 0x000fe2000001009d */
[----:B------:R-:W-:Y:S01]  /*6450*/  ISETP.GT.AND P1, PT, R126, 0x1b, PT ;  /* 0x0000001b7e00780c */ /* 0x000fe20003f24270 */
[----:B------:R-:W-:Y:S01]  /*6460*/  FFMA.FTZ R158, R86, R151, R158 ;  /* 0x00000097569e7223 */ /* 0x000fe2000001009e */
[----:B------:R-:W1:Y:S01]  /*6470*/  SHFL.DOWN PT, R157, R70, 0x4, 0x1f ;  /* 0x08801f00469d7f89 */ /* 0x000e6200000e0000 */
[----:B------:R-:W-:-:S02]  /*6480*/  FMUL.FTZ R153, R187, UR15 ;  /* 0x0000000fbb997c20 */ /* 0x000fc40008410000 */
[----:B------:R-:W-:Y:S01]  /*6490*/  FMUL.FTZ R86, R188, UR15 ;  /* 0x0000000fbc567c20 */ /* 0x000fe20008410000 */
[----:B------:R-:W2:Y:S01]  /*64a0*/  SHFL.DOWN PT, R156, R69, 0x4, 0x1f ;  /* 0x08801f00459c7f89 */ /* 0x000ea200000e0000 */
[C---:B------:R-:W-:Y:S02]  /*64b0*/  FFMA.FTZ R153, R170.reuse, UR14, -R153 ;  /* 0x0000000eaa997c23 */ /* 0x040fe40008010899 */
        /* <DEDUP_REMOVED lines=9> */
[----:B------:R-:W-:Y:S02]  /*6550*/  FFMA.FTZ R86, R188, UR14, R171 ;  /* 0x0000000ebc567c23 */ /* 0x000fe400080100ab */
[----:B-1----:R-:W-:Y:S01]  /*6560*/  @!P1 FADD.FTZ R70, R70, R157 ;  /* 0x0000009d46469221 */ /* 0x002fe20000010000 */
[----:B------:R-:W-:Y:S01]  /*6570*/  SHFL.DOWN PT, R160, R71, 0x8, 0x1f ;  /* 0x09001f0047a07f89 */ /* 0x000fe200000e0000 */
[----:B------:R-:W-:-:S02]  /*6580*/  FFMA.FTZ R187, R56, R187, R87 ;  /* 0x000000bb38bb7223 */ /* 0x000fc40000010057 */
[----:B--2---:R-:W-:Y:S01]  /*6590*/  @!P1 FADD.FTZ R69, R69, R156 ;  /* 0x0000009c45459221 */ /* 0x004fe20000010000 */
[----:B------:R-:W0:Y:S01]  /*65a0*/  SHFL.DOWN PT, R153, R70, 0x8, 0x1f ;  /* 0x09001f0046997f89 */ /* 0x000e2200000e0000 */
[----:B------:R-:W-:Y:S02]  /*65b0*/  FMUL.FTZ R87, R191, UR15 ;  /* 0x0000000fbf577c20 */ /* 0x000fe40008410000 */
[----:B---3--:R-:W-:Y:S01]  /*65c0*/  @!P1 FADD.FTZ R68, R68, R151 ;  /* 0x0000009744449221 */ /* 0x008fe20000010000 */
[----:B------:R-:W1:Y:S01]  /*65d0*/  SHFL.DOWN PT, R156, R69, 0x8, 0x1f ;  /* 0x09001f00459c7f89 */ /* 0x000e6200000e0000 */
[----:B------:R-:W-:Y:S01]  /*65e0*/  ISETP.GT.AND P1, PT, R126, 0x17, PT ;  /* 0x000000177e00780c */ /* 0x000fe20003f24270 */
[----:B------:R-:W-:Y:S02]  /*65f0*/  FFMA.FTZ R197, R86, R149, R197 ;  /* 0x0000009556c57223 */ /* 0x000fe400000100c5 */
[----:B------:R-:W2:Y:S01]  /*6600*/  SHFL.DOWN PT, R151, R68, 0x8, 0x1f ;  /* 0x09001f0044977f89 */ /* 0x000ea200000e0000 */
[----:B------:R-:W-:-:S02]  /*6610*/  FMUL.FTZ R149, R189, UR15 ;  /* 0x0000000fbd957c20 */ /* 0x000fc40008410000 */
        /* <DEDUP_REMOVED lines=16> */
[----:B------:R-:W-:-:S02]  /*6720*/  FMUL.FTZ R86, R190, UR15 ;  /* 0x0000000fbe567c20 */ /* 0x000fc40008410000 */
[----:B------:R-:W-:Y:S01]  /*6730*/  FFMA.FTZ R149, R149, R152, R198 ;  /* 0x0000009895957223 */ /* 0x000fe200000100c6 */
[----:B------:R-:W-:Y:S01]  /*6740*/  SHFL.DOWN PT, R151, R68, 0x10, 0x1f ;  /* 0x0a001f0044977f89 */ /* 0x000fe200000e0000 */
[----:B------:R-:W-:Y:S02]  /*6750*/  FFMA.FTZ R191, R60, R191, R87 ;  /* 0x000000bf3cbf7223 */ /* 0x000fe40000010057 */
[----:B------:R-:W-:Y:S01]  /*6760*/  FMUL.FTZ R87, R193, UR15 ;  /* 0x0000000fc1577c20 */ /* 0x000fe20008410000 */
[----:B------:R-:W2:Y:S01]  /*6770*/  SHFL.DOWN PT, R152, R69, 0x10, 0x1f ;  /* 0x0a001f0045987f89 */ /* 0x000ea200000e0000 */
[C---:B------:R-:W-:Y:S02]  /*6780*/  FFMA.FTZ R86, R173.reuse, UR14, -R86 ;  /* 0x0000000ead567c23 */ /* 0x040fe40008010856 */
[----:B------:R-:W-:Y:S02]  /*6790*/  FMUL.FTZ R173, R173, UR15 ;  /* 0x0000000fadad7c20 */ /* 0x000fe40008410000 */
[----:B------:R-:W-:-:S02]  /*67a0*/  FFMA.FTZ R189, R62, R189, R149 ;  /* 0x000000bd3ebd7223 */ /* 0x000fc40000010095 */
[----:B------:R-:W-:Y:S02]  /*67b0*/  FFMA.FTZ R149, R176, UR14, -R87 ;  /* 0x0000000eb0957c23 */ /* 0x000fe40008010857 */
[----:B------:R-:W-:Y:S02]  /*67c0*/  FMUL.FTZ R199, R199, R86 ;  /* 0x00000056c7c77220 */ /* 0x000fe40000410000 */
[----:B------:R-:W-:Y:S02]  /*67d0*/  FMUL.FTZ R87, R195, UR15 ;  /* 0x0000000fc3577c20 */ /* 0x000fe40008410000 */
[----:B------:R-:W-:Y:S02]  /*67e0*/  FFMA.FTZ R154, R190, UR14, R173 ;  /* 0x0000000ebe9a7c23 */ /* 0x000fe400080100ad */
[----:B------:R-:W-:Y:S02]  /*67f0*/  FMUL.FTZ R86, R192, UR15 ;  /* 0x0000000fc0567c20 */ /* 0x000fe40008410000 */
[----:B------:R-:W-:-:S02]  /*6800*/  FFMA.FTZ R87, R178, UR14, -R87 ;  /* 0x0000000eb2577c23 */ /* 0x000fc40008010857 */
[----:B------:R-:W-:Y:S02]  /*6810*/  FFMA.FTZ R154, R154, R147, R199 ;  /* 0x000000939a9a7223 */ /* 0x000fe400000100c7 */
[----:B------:R-:W-:Y:S02]  /*6820*/  FFMA.FTZ R86, R175, UR14, -R86 ;  /* 0x0000000eaf567c23 */ /* 0x000fe40008010856 */
[----:B------:R-:W-:Y:S02]  /*6830*/  FMUL.FTZ R147, R194, UR15 ;  /* 0x0000000fc2937c20 */ /* 0x000fe40008410000 */
[----:B------:R-:W-:Y:S02]  /*6840*/  FMUL.FTZ R204, R204, R87 ;  /* 0x00000057cccc7220 */ /* 0x000fe40000410000 */
[----:B------:R-:W-:Y:S02]  /*6850*/  FMUL.FTZ R201, R201, R86 ;  /* 0x00000056c9c97220 */ /* 0x000fe40000410000 */
[----:B------:R-:W-:-:S02]  /*6860*/  FMUL.FTZ R87, R78, UR15 ;  /* 0x0000000f4e577c20 */ /* 0x000fc40008410000 */
[----:B------:R-:W-:Y:S02]  /*6870*/  FFMA.FTZ R86, R78, UR14, -R147 ;  /* 0x0000000e4e567c23 */ /* 0x000fe40008010893 */
[----:B------:R-:W-:Y:S02]  /*6880*/  FMUL.FTZ R175, R175, UR15 ;  /* 0x0000000fafaf7c20 */ /* 0x000fe40008410000 */
[----:B------:R-:W-:Y:S02]  /*6890*/  FMUL.FTZ R176, R176, UR15 ;  /* 0x0000000fb0b07c20 */ /* 0x000fe40008410000 */
[----:B------:R-:W-:Y:S02]  /*68a0*/  FMUL.FTZ R178, R178, UR15 ;  /* 0x0000000fb2b27c20 */ /* 0x000fe40008410000 */
[----:B------:R-:W-:Y:S02]  /*68b0*/  FFMA.FTZ R78, R194, UR14, R87 ;  /* 0x0000000ec24e7c23 */ /* 0x000fe40008010057 */
[----:B------:R-:W-:-:S02]  /*68c0*/  FMUL.FTZ R149, R202, R149 ;  /* 0x00000095ca957220 */ /* 0x000fc40000410000 */
[----:B------:R-:W-:Y:S02]  /*68d0*/  FMUL.FTZ R86, R203, R86 ;  /* 0x00000056cb567220 */ /* 0x000fe40000410000 */
[----:B------:R-:W-:Y:S02]  /*68e0*/  FFMA.FTZ R150, R192, UR14, R175 ;  /* 0x0000000ec0967c23 */ /* 0x000fe400080100af */
[----:B------:R-:W-:Y:S02]  /*68f0*/  FFMA.FTZ R147, R193, UR14, R176 ;  /* 0x0000000ec1937c23 */ /* 0x000fe400080100b0 */
[----:B------:R-:W-:Y:S02]  /*6900*/  FFMA.FTZ R87, R195, UR14, R178 ;  /* 0x0000000ec3577c23 */ /* 0x000fe400080100b2 */
[----:B0-----:R-:W-:Y:S02]  /*6910*/  @!P1 FADD.FTZ R70, R70, R153 ;  /* 0x0000009946469221 */ /* 0x001fe40000010000 */
[----:B-1----:R-:W-:-:S02]  /*6920*/  @!P1 FADD.FTZ R71, R71, R160 ;  /* 0x000000a047479221 */ /* 0x002fc40000010000 */
[----:B--2---:R-:W-:Y:S02]  /*6930*/  @!P1 FADD.FTZ R69, R69, R152 ;  /* 0x0000009845459221 */ /* 0x004fe40000010000 */
[----:B------:R-:W-:Y:S02]  /*6940*/  @!P1 FADD.FTZ R68, R68, R151 ;  /* 0x0000009744449221 */ /* 0x000fe40000010000 */
        /* <DEDUP_REMOVED lines=65> */
.L_x_6164:
[----:B0-----:R-:W-:Y:S05]  /*6d60*/  BSYNC B0 ;  /* 0x0000000000007941 */ /* 0x001fea0003800000 */
.L_x_6163:
[----:B------:R-:W-:-:S04]  /*6d70*/  IADD3 R103, R103, 0x1, RZ ;  /* 0x0000000167677810 */ /* 0x000fc80007ffe0ff */
[----:B------:R-:W-:-:S13]  /*6d80*/  ISETP.GE.AND P0, PT, R103, c[0x0][0x16c], PT ;  /* 0x00005b0067007a0c */ /* 0x000fda0003f06270 */
[----:B------:R-:W-:Y:S01]  /*6d90*/  @P0 CALL.REL.NOINC `(.L_x_6128) ;  /* 0x0000001000000944 */ /* 0x000fe20003c00000 */
[----:B------:R-:W-:Y:S05]  /*6da0*/  BRA `(.L_x_6165) ;  /* 0xffffa21000007947 */ /* 0x000fea000383ffff */
.L_x_6128:
        /* <DEDUP_REMOVED lines=8> */
[----:B------:R-:W-:Y:S02]  /*6e30*/  UIADD3 UR10, UP1, UR10, -0x1000, URZ ;  /* 0xfffff0000a0a7890 */ /* 0x000fe4000ff3e03f */
[----:B------:R-:W-:Y:S01]  /*6e40*/  UIADD3 UR12, UP2, UR12, -0x1000, URZ ;  /* 0xfffff0000c0c7890 */ /* 0x000fe2000ff5e03f */
[----:B------:R-:W-:Y:S01]  /*6e50*/  SHF.R.S32.HI R37, RZ, 0x1f, R36 ;  /* 0x0000001fff257819 */ /* 0x000fe20000011424 */
[----:B------:R-:W-:-:S02]  /*6e60*/  UIADD3.X UR9, UR9, -0x1, URZ, UP0, !UPT ;  /* 0xffffffff09097890 */ /* 0x000fc400087fe43f */
[----:B------:R-:W-:Y:S02]  /*6e70*/  UIADD3.X UR11, UR11, -0x1, URZ, UP1, !UPT ;  /* 0xffffffff0b0b7890 */ /* 0x000fe40008ffe43f */
[----:B------:R-:W-:Y:S01]  /*6e80*/  UIADD3.X UR13, UR13, -0x1, URZ, UP2, !UPT ;  /* 0xffffffff0d0d7890 */ /* 0x000fe200097fe43f */
[----:B------:R-:W-:Y:S04]  /*6e90*/  STS.128 [R38.X16], R16 ;  /* 0x0000001026007388 */ /* 0x000fe8000000cc00 */
[----:B------:R-:W-:Y:S04]  /*6ea0*/  STS.128 [R38.X16+0x10], R12 ;  /* 0x0000100c26007388 */ /* 0x000fe8000000cc00 */
[----:B------:R0:W-:Y:S04]  /*6eb0*/  STS.128 [R38.X16+0x20], R8 ;  /* 0x0000200826007388 */ /* 0x0001e8000000cc00 */
[----:B------:R1:W-:Y:S01]  /*6ec0*/  STS.128 [R38.X16+0x30], R4 ;  /* 0x0000300426007388 */ /* 0x0003e2000000cc00 */
[----:B------:R-:W-:-:S06]  /*6ed0*/  NOP ;  /* 0x0000000000007918 */ /* 0x000fcc0000000000 */
[----:B------:R-:W2:Y:S04]  /*6ee0*/  LDS.128 R40, [R120.X16] ;  /* 0x0000000078287984 */ /* 0x000ea8000000cc00 */
[----:B------:R-:W3:Y:S01]  /*6ef0*/  LDS.128 R44, [R120.X16+0x200] ;  /* 0x00020000782c7984 */ /* 0x000ee2000000cc00 */
[----:B0-----:R-:W-:-:S03]  /*6f00*/  IMAD.WIDE.U32 R8, R130, c[0x0][0x2d8], R36 ;  /* 0x0000b60082087a25 */ /* 0x001fc600078e0024 */
[----:B------:R-:W0:Y:S01]  /*6f10*/  LDS.128 R48, [R120.X16+0x400] ;  /* 0x0004000078307984 */ /* 0x000e22000000cc00 */
[----:B-1----:R-:W-:Y:S01]  /*6f20*/  IMAD R5, R131, c[0x0][0x2e0], RZ ;  /* 0x0000b80083057a24 */ /* 0x002fe200078e02ff */
[----:B------:R-:W-:Y:S01]  /*6f30*/  IADD3 R9, R9, R39, RZ ;  /* 0x0000002709097210 */ /* 0x000fe20007ffe0ff */
[----:B------:R-:W-:Y:S01]  /*6f40*/  IMAD R39, R129, c[0x0][0x2f8], RZ ;  /* 0x0000be0081277a24 */ /* 0x000fe200078e02ff */
[----:B------:R-:W1:Y:S01]  /*6f50*/  LDS.128 R16, [R120.X16+0x600] ;  /* 0x0006000078107984 */ /* 0x000e62000000cc00 */
[C---:B------:R-:W-:Y:S02]  /*6f60*/  IMAD R7, R132.reuse, c[0x0][0x2e4], R5 ;  /* 0x0000b90084077a24 */ /* 0x040fe400078e0205 */
[----:B------:R-:W-:-:S04]  /*6f70*/  IMAD.WIDE.U32 R4, R132, c[0x0][0x2e0], R8 ;  /* 0x0000b80084047a25 */ /* 0x000fc800078e0008 */
[C---:B------:R-:W-:Y:S01]  /*6f80*/  IMAD R39, R130.reuse, c[0x0][0x2fc], R39 ;  /* 0x0000bf0082277a24 */ /* 0x040fe200078e0227 */
[----:B------:R-:W-:Y:S01]  /*6f90*/  IADD3 R5, R5, R7, RZ ;  /* 0x0000000705057210 */ /* 0x000fe20007ffe0ff */
[----:B------:R-:W-:Y:S01]  /*6fa0*/  IMAD.WIDE.U32 R36, R130, c[0x0][0x2f8], R36 ;  /* 0x0000be0082247a25 */ /* 0x000fe200078e0024 */
[----:B------:R-:W-:-:S04]  /*6fb0*/  LEA R6, P0, R4, c[0x0][0x330], 0x2 ;  /* 0x0000cc0004067a11 */ /* 0x000fc800078010ff */
[----:B------:R-:W-:Y:S02]  /*6fc0*/  LEA.HI.X R7, R4, c[0x0][0x334], R5, 0x2, P0 ;  /* 0x0000cd0004077a11 */ /* 0x000fe400000f1405 */
[----:B------:R-:W-:-:S03]  /*6fd0*/  IADD3 R37, R37, R39, RZ ;  /* 0x0000002725257210 */ /* 0x000fc60007ffe0ff */
[----:B------:R-:W-:-:S04]  /*6fe0*/  IMAD.WIDE R4, R121, 0x10, R6 ;  /* 0x0000001079047825 */ /* 0x000fc800078e0206 */
[----:B------:R-:W-:-:S04]  /*6ff0*/  FADD.FTZ R7, R0, R21 ;  /* 0x0000001500077221 */ /* 0x000fc80000010000 */
[----:B------:R-:W-:Y:S01]  /*7000*/  FADD.FTZ R0, R7, R22 ;  /* 0x0000001607007221 */ /* 0x000fe20000010000 */
[----:B--2---:R-:W-:Y:S03]  /*7010*/  STG.E.128 [R4.64], R40 ;  /* 0x0000002804007986 */ /* 0x004fe6000c101d06 */
[----:B------:R-:W-:Y:S01]  /*7020*/  FADD.FTZ R7, R0, R23 ;  /* 0x0000001700077221 */ /* 0x000fe20000010000 */
[----:B---3--:R-:W-:Y:S03]  /*7030*/  STG.E.128 [R4.64+0x200], R44 ;  /* 0x0002002c04007986 */ /* 0x008fe6000c101d06 */
[----:B------:R-:W-:Y:S01]  /*7040*/  FADD.FTZ R0, R7, R24 ;  /* 0x0000001807007221 */ /* 0x000fe20000010000 */
[----:B0-----:R-:W-:Y:S04]  /*7050*/  STG.E.128 [R4.64+0x400], R48 ;  /* 0x0004003004007986 */ /* 0x001fe8000c101d06 */
[----:B-1----:R0:W-:Y:S04]  /*7060*/  STG.E.128 [R4.64+0x600], R16 ;  /* 0x0006001004007986 */ /* 0x0021e8000c101d06 */
        /* <DEDUP_REMOVED lines=36> */
.L_x_6127:
[----:B--2---:R-:W-:Y:S02]  /*72b0*/  ISETP.NE.U32.AND P0, PT, RZ, c[0x0][0x328], PT ;  /* 0x0000ca00ff007a0c */ /* 0x004fe40003f05070 */
[----:B------:R-:W-:-:S02]  /*72c0*/  ISETP.NE.U32.AND P2, PT, RZ, c[0x0][0x348], PT ;  /* 0x0000d200ff007a0c */ /* 0x000fc40003f45070 */
[----:B------:R-:W-:Y:S02]  /*72d0*/  ISETP.NE.AND.EX P1, PT, RZ, c[0x0][0x32c], PT, P0 ;  /* 0x0000cb00ff007a0c */ /* 0x000fe40003f25300 */
[----:B------:R-:W-:-:S11]  /*72e0*/  ISETP.NE.AND.EX P0, PT, RZ, c[0x0][0x34c], PT, P2 ;  /* 0x0000d300ff007a0c */ /* 0x000fd60003f05320 */
[----:B------:R-:W-:Y:S05]  /*72f0*/  @!P1 BRA `(.L_x_6167) ;  /* 0x0000019000009947 */ /* 0x000fea0003800000 */
[----:B------:R-:W0:Y:S01]  /*7300*/  SHFL.DOWN P1, R0, R127, 0x1, 0x1f ;  /* 0x08201f007f007f89 */ /* 0x000e220000020000 */
[----:B------:R-:W-:Y:S03]  /*7310*/  BSSY B0, `(.L_x_6167) ;  /* 0x0000017000007945 */ /* 0x000fe60003800000 */
[----:B------:R-:W2:Y:S04]  /*7320*/  S2R R8, SR_LANEID ;  /* 0x0000000000087919 */ /* 0x000ea80000000000 */
[----:B------:R-:W4:Y:S01]  /*7330*/  S2R R9, SR_TID.X ;  /* 0x0000000000097919 */ /* 0x000f220000002100 */
[----:B0-----:R-:W-:Y:S01]  /*7340*/  @P1 FADD R0, R0, R127 ;  /* 0x0000007f00001221 */ /* 0x001fe20000000000 */
[----:B--2---:R-:W-:-:S04]  /*7350*/  ISETP.NE.AND P2, PT, R8, RZ, PT ;  /* 0x000000ff0800720c */ /* 0x004fc80003f45270 */
        /* <DEDUP_REMOVED lines=18> */
.L_x_6168:
[----:B------:R-:W-:Y:S05]  /*7480*/  BSYNC B0 ;  /* 0x0000000000007941 */ /* 0x000fea0003800000 */
.L_x_6167:
[----:B------:R-:W-:Y:S01]  /*7490*/  BSSY B0, `(.L_x_6169) ;  /* 0x000001d000007945 */ /* 0x000fe20003800000 */
[----:B------:R-:W-:Y:S05]  /*74a0*/  @!P0 BRA `(.L_x_6170) ;  /* 0x000001a000008947 */ /* 0x000fea0003800000 */
[----:B------:R-:W-:Y:S06]  /*74b0*/  BAR.SYNC.DEFER_BLOCKING 0x0 ;  /* 0x0000000000007b1d */ /* 0x000fec0000010000 */
[----:B------:R-:W2:Y:S04]  /*74c0*/  SHFL.DOWN P0, R0, R125, 0x1, 0x1f ;  /* 0x08201f007d007f89 */ /* 0x000ea80000000000 */
[----:B------:R-:W4:Y:S04]  /*74d0*/  S2R R8, SR_LANEID ;  /* 0x0000000000087919 */ /* 0x000f280000000000 */
[----:B------:R-:W5:Y:S01]  /*74e0*/  S2R R19, SR_TID.X ;  /* 0x0000000000137919 */ /* 0x000f620000002100 */
[----:B--2---:R-:W-:Y:S01]  /*74f0*/  @P0 FADD R0, R0, R125 ;  /* 0x0000007d00000221 */ /* 0x004fe20000000000 */
[----:B----4-:R-:W-:-:S04]  /*7500*/  ISETP.NE.AND P2, PT, R8, RZ, PT ;  /* 0x000000ff0800720c */ /* 0x010fc80003f45270 */
[----:B------:R-:W2:Y:S01]  /*7510*/  SHFL.DOWN P0, R5, R0, 0x2, 0x1f ;  /* 0x08401f0000057f89 */ /* 0x000ea20000000000 */
[----:B-----5:R-:W-:-:S08]  /*7520*/  ISETP.NE.AND P1, PT, R19, RZ, PT ;  /* 0x000000ff1300720c */ /* 0x020fd00003f25270 */
[----:B------:R-:W-:-:S04]  /*7530*/  @!P2 SHF.R.S32.HI R8, RZ, 0x1f, R19 ;  /* 0x0000001fff08a819 */ /* 0x000fc80000011413 */
[----:B------:R-:W-:Y:S01]  /*7540*/  @!P2 LEA.HI R8, R8, R19, RZ, 0x5 ;  /* 0x000000130808a211 */ /* 0x000fe200078f28ff */
[----:B--2---:R-:W-:-:S05]  /*7550*/  @P0 FADD R5, R0, R5 ;  /* 0x0000000500050221 */ /* 0x004fca0000000000 */
[----:B------:R-:W2:Y:S02]  /*7560*/  SHFL.DOWN P0, R4, R5, 0x4, 0x1f ;  /* 0x08801f0005047f89 */ /* 0x000ea40000000000 */
[----:B--2---:R-:W-:Y:S01]  /*7570*/  @P0 FADD R4, R5, R4 ;  /* 0x0000000405040221 */ /* 0x004fe20000000000 */
[----:B------:R-:W-:-:S04]  /*7580*/  @!P2 SHF.R.S32.HI R5, RZ, 0x5, R8 ;  /* 0x00000005ff05a819 */ /* 0x000fc80000011408 */
[----:B------:R-:W2:Y:S02]  /*7590*/  SHFL.DOWN P0, R7, R4, 0x8, 0x1f ;  /* 0x09001f0004077f89 */ /* 0x000ea40000000000 */
[----:B--2---:R-:W-:-:S05]  /*75a0*/  @P0 FADD R7, R4, R7 ;  /* 0x0000000704070221 */ /* 0x004fca0000000000 */
[----:B0-----:R-:W0:Y:S02]  /*75b0*/  SHFL.DOWN P0, R6, R7, 0x10, 0x1f ;  /* 0x0a001f0007067f89 */ /* 0x001e240000000000 */
        /* <DEDUP_REMOVED lines=9> */
.L_x_6170:
[----:B------:R-:W2:Y:S02]  /*7650*/  S2R R19, SR_TID.X ;  /* 0x0000000000137919 */ /* 0x000ea40000002100 */
.L_x_6171:
[----:B------:R-:W-:Y:S05]  /*7660*/  BSYNC B0 ;  /* 0x0000000000007941 */ /* 0x000fea0003800000 */
.L_x_6169:
[----:B--2---:R-:W-:-:S13]  /*7670*/  ISETP.GE.AND P0, PT, R19, c[0x0][0x16c], PT ;  /* 0x00005b0013007a0c */ /* 0x004fda0003f06270 */
        /* <DEDUP_REMOVED lines=21> */
.L_x_6172:
        /* <DEDUP_REMOVED lines=64> */
.L_x_6133:
[----:B------:R-:W-:Y:S01]  /*7bd0*/  HFMA2.MMA R202, -RZ, RZ, 0, 5.9604644775390625e-08 ;  /* 0x00000001ffca7435 */ /* 0x000fe200000001ff */
[----:B------:R-:W-:Y:S02]  /*7be0*/  MOV R201, R74 ;  /* 0x0000004a00c97202 */ /* 0x000fe40000000f00 */
[----:B------:R-:W-:Y:S02]  /*7bf0*/  MOV R75, RZ ;  /* 0x000000ff004b7202 */ /* 0x000fe40000000f00 */
[----:B------:R-:W-:-:S02]  /*7c00*/  MOV R204, 0xffffffff ;  /* 0xffffffff00cc7802 */ /* 0x000fc40000000f00 */
[----:B------:R-:W-:Y:S02]  /*7c10*/  MOV R72, 0x7c30 ;  /* 0x00007c3000487802 */ /* 0x000fe40000000f00 */
[----:B0-2--5:R-:W-:Y:S05]  /*7c20*/  CALL.REL.NOINC `($__internal_146_$__cuda_sm70_shflsync_up) ;  /* 0x00001e4000007944 */ /* 0x025fea0003c00000 */
[----:B-1----:R-:W-:Y:S01]  /*7c30*/  MOV R77, R75 ;  /* 0x0000004b004d7202 */ /* 0x002fe20000000f00 */
[----:B0-----:R-:W-:Y:S05]  /*7c40*/  BRA `(.L_x_6173) ;  /* 0xffffadb000007947 */ /* 0x001fea000383ffff */
.L_x_6134:
[----:B------:R-:W-:Y:S01]  /*7c50*/  HFMA2.MMA R202, -RZ, RZ, 0, 5.9604644775390625e-08 ;  /* 0x00000001ffca7435 */ /* 0x000fe200000001ff */
[----:B------:R-:W-:Y:S02]  /*7c60*/  MOV R201, R76 ;  /* 0x0000004c00c97202 */ /* 0x000fe40000000f00 */
[----:B------:R-:W-:Y:S02]  /*7c70*/  MOV R75, RZ ;  /* 0x000000ff004b7202 */ /* 0x000fe40000000f00 */
[----:B------:R-:W-:Y:S02]  /*7c80*/  MOV R204, 0xffffffff ;  /* 0xffffffff00cc7802 */ /* 0x000fe40000000f00 */
[----:B------:R-:W-:Y:S02]  /*7c90*/  MOV R72, 0x7cb0 ;  /* 0x00007cb000487802 */ /* 0x000fe40000000f00 */
[----:B0123-5:R-:W-:Y:S05]  /*7ca0*/  CALL.REL.NOINC `($__internal_146_$__cuda_sm70_shflsync_up) ;  /* 0x00001dc000007944 */ /* 0x02ffea0003c00000 */
[----:B0-----:R-:W-:Y:S01]  /*7cb0*/  HFMA2.MMA R202, -RZ, RZ, 0, 5.9604644775390625e-08 ;  /* 0x00000001ffca7435 */ /* 0x001fe200000001ff */
[----:B-1----:R-:W-:Y:S02]  /*7cc0*/  MOV R197, R75 ;  /* 0x0000004b00c57202 */ /* 0x002fe40000000f00 */
[----:B------:R-:W-:-:S02]  /*7cd0*/  MOV R201, R78 ;  /* 0x0000004e00c97202 */ /* 0x000fc40000000f00 */
[----:B------:R-:W-:Y:S02]  /*7ce0*/  MOV R75, RZ ;  /* 0x000000ff004b7202 */ /* 0x000fe40000000f00 */
[----:B------:R-:W-:Y:S02]  /*7cf0*/  MOV R204, 0xffffffff ;  /* 0xffffffff00cc7802 */ /* 0x000fe40000000f00 */
[----:B------:R-:W-:Y:S02]  /*7d00*/  MOV R72, 0x7d20 ;  /* 0x00007d2000487802 */ /* 0x000fe40000000f00 */
[----:B------:R-:W-:Y:S05]  /*7d10*/  CALL.REL.NOINC `($__internal_146_$__cuda_sm70_shflsync_up) ;  /* 0x00001d5000007944 */ /* 0x000fea0003c00000 */
[----:B0-----:R-:W-:Y:S01]  /*7d20*/  HFMA2.MMA R202, -RZ, RZ, 0, 5.9604644775390625e-08 ;  /* 0x00000001ffca7435 */ /* 0x001fe200000001ff */
[----:B-1----:R-:W-:Y:S02]  /*7d30*/  MOV R199, R75 ;  /* 0x0000004b00c77202 */ /* 0x002fe40000000f00 */
[----:B------:R-:W-:Y:S02]  /*7d40*/  MOV R201, R79 ;  /* 0x0000004f00c97202 */ /* 0x000fe40000000f00 */
[----:B------:R-:W-:Y:S02]  /*7d50*/  MOV R75, RZ ;  /* 0x000000ff004b7202 */ /* 0x000fe40000000f00 */
[----:B------:R-:W-:-:S02]  /*7d60*/  MOV R204, 0xffffffff ;  /* 0xffffffff00cc7802 */ /* 0x000fc40000000f00 */
[----:B------:R-:W-:Y:S02]  /*7d70*/  MOV R72, 0x7d90 ;  /* 0x00007d9000487802 */ /* 0x000fe40000000f00 */
[----:B------:R-:W-:Y:S05]  /*7d80*/  CALL.REL.NOINC `($__internal_146_$__cuda_sm70_shflsync_up) ;  /* 0x00001ce000007944 */ /* 0x000fea0003c00000 */
        /* <DEDUP_REMOVED lines=20> */
[----:B------:R-:W-:Y:S05]  /*7ed0*/  CALL.REL.NOINC `($__internal_146_$__cuda_sm70_shflsync_up) ;  /* 0x00001b9000007944 */ /* 0x000fea0003c00000 */
[----:B0-----:R-:W-:Y:S01]  /*7ee0*/  HFMA2.MMA R202, -RZ, RZ, 0, 1.1920928955078125e-07 ;  /* 0x00000002ffca7435 */ /* 0x001fe200000001ff */
[----:B-1----:R-:W-:Y:S02]  /*7ef0*/  MOV R74, R75 ;  /* 0x0000004b004a7202 */ /* 0x002fe40000000f00 */
[----:B------:R-:W-:Y:S02]  /*7f00*/  MOV R201, R206 ;  /* 0x000000ce00c97202 */ /* 0x000fe40000000f00 */
[----:B------:R-:W-:Y:S02]  /*7f10*/  MOV R75, RZ ;  /* 0x000000ff004b7202 */ /* 0x000fe40000000f00 */
[----:B------:R-:W-:Y:S02]  /*7f20*/  MOV R204, 0xffffffff ;  /* 0xffffffff00cc7802 */ /* 0x000fe40000000f00 */
[----:B------:R-:W-:Y:S02]  /*7f30*/  MOV R72, 0x7f50 ;  /* 0x00007f5000487802 */ /* 0x000fe40000000f00 */
[----:B------:R-:W-:Y:S05]  /*7f40*/  CALL.REL.NOINC `($__internal_146_$__cuda_sm70_shflsync_up) ;  /* 0x00001b2000007944 */ /* 0x000fea0003c00000 */
[----:B0-----:R-:W-:Y:S01]  /*7f50*/  HFMA2.MMA R202, -RZ, RZ, 0, 1.1920928955078125e-07 ;  /* 0x00000002ffca7435 */ /* 0x001fe200000001ff */
[----:B-1----:R-:W-:-:S02]  /*7f60*/  MOV R76, R75 ;  /* 0x0000004b004c7202 */ /* 0x002fc40000000f00 */
[----:B------:R-:W-:Y:S02]  /*7f70*/  MOV R201, R78 ;  /* 0x0000004e00c97202 */ /* 0x000fe40000000f00 */
[----:B------:R-:W-:Y:S02]  /*7f80*/  MOV R75, RZ ;  /* 0x000000ff004b7202 */ /* 0x000fe40000000f00 */
[----:B------:R-:W-:Y:S02]  /*7f90*/  MOV R204, 0xffffffff ;  /* 0xffffffff00cc7802 */ /* 0x000fe40000000f00 */
[----:B------:R-:W-:Y:S02]  /*7fa0*/  MOV R72, 0x7fc0 ;  /* 0x00007fc000487802 */ /* 0x000fe40000000f00 */
[----:B------:R-:W-:Y:S05]  /*7fb0*/  CALL.REL.NOINC `($__internal_146_$__cuda_sm70_shflsync_up) ;  /* 0x00001ab000007944 */ /* 0x000fea0003c00000 */
[----:B0-----:R-:W-:Y:S01]  /*7fc0*/  HFMA2.MMA R202, -RZ, RZ, 0, 1.1920928955078125e-07 ;  /* 0x00000002ffca7435 */ /* 0x001fe200000001ff */
[----:B-1----:R-:W-:Y:S02]  /*7fd0*/  MOV R77, R75 ;  /* 0x0000004b004d7202 */ /* 0x002fe40000000f00 */
[----:B------:R-:W-:Y:S02]  /*7fe0*/  MOV R201, R79 ;  /* 0x0000004f00c97202 */ /* 0x000fe40000000f00 */
[----:B------:R-:W-:-:S02]  /*7ff0*/  MOV R75, RZ ;  /* 0x000000ff004b7202 */ /* 0x000fc40000000f00 */
[----:B------:R-:W-:Y:S02]  /*8000*/  MOV R204, 0xffffffff ;  /* 0xffffffff00cc7802 */ /* 0x000fe40000000f00 */
[----:B------:R-:W-:Y:S02]  /*8010*/  MOV R72, 0x8030 ;  /* 0x0000803000487802 */ /* 0x000fe40000000f00 */
[----:B------:R-:W-:Y:S05]  /*8020*/  CALL.REL.NOINC `($__internal_146_$__cuda_sm70_shflsync_up) ;  /* 0x00001a4000007944 */ /* 0x000fea0003c00000 */
        /* <DEDUP_REMOVED lines=17> */
[----:B------:R-:W-:Y:S05]  /*8140*/  CALL.REL.NOINC `($__internal_146_$__cuda_sm70_shflsync_up) ;  /* 0x0000192000007944 */ /* 0x000fea0003c00000 */
[----:B0-----:R-:W-:Y:S01]  /*8150*/  HFMA2.MMA R202, -RZ, RZ, 0, 2.384185791015625e-07 ;  /* 0x00000004ffca7435 */ /* 0x001fe200000001ff */
[----:B-1----:R-:W-:-:S02]  /*8160*/  MOV R74, R75 ;  /* 0x0000004b004a7202 */ /* 0x002fc40000000f00 */
[----:B------:R-:W-:Y:S02]  /*8170*/  MOV R201, R206 ;  /* 0x000000ce00c97202 */ /* 0x000fe40000000f00 */
[----:B------:R-:W-:Y:S02]  /*8180*/  MOV R75, RZ ;  /* 0x000000ff004b7202 */ /* 0x000fe40000000f00 */
[----:B------:R-:W-:Y:S02]  /*8190*/  MOV R204, 0xffffffff ;  /* 0xffffffff00cc7802 */ /* 0x000fe40000000f00 */
[----:B------:R-:W-:Y:S02]  /*81a0*/  MOV R72, 0x81c0 ;  /* 0x000081c000487802 */ /* 0x000fe40000000f00 */
[----:B------:R-:W-:Y:S05]  /*81b0*/  CALL.REL.NOINC `($__internal_146_$__cuda_sm70_shflsync_up) ;  /* 0x000018b000007944 */ /* 0x000fea0003c00000 */
[----:B0-----:R-:W-:Y:S01]  /*81c0*/  HFMA2.MMA R202, -RZ, RZ, 0, 2.384185791015625e-07 ;  /* 0x00000004ffca7435 */ /* 0x001fe200000001ff */
[----:B-1----:R-:W-:Y:S02]  /*81d0*/  MOV R76, R75 ;  /* 0x0000004b004c7202 */ /* 0x002fe40000000f00 */
[----:B------:R-:W-:Y:S02]  /*81e0*/  MOV R201, R78 ;  /* 0x0000004e00c97202 */ /* 0x000fe40000000f00 */
[----:B------:R-:W-:-:S02]  /*81f0*/  MOV R75, RZ ;  /* 0x000000ff004b7202 */ /* 0x000fc40000000f00 */
[----:B------:R-:W-:Y:S02]  /*8200*/  MOV R204, 0xffffffff ;  /* 0xffffffff00cc7802 */ /* 0x000fe40000000f00 */
[----:B------:R-:W-:Y:S02]  /*8210*/  MOV R72, 0x8230 ;  /* 0x0000823000487802 */ /* 0x000fe40000000f00 */
[----:B------:R-:W-:Y:S05]  /*8220*/  CALL.REL.NOINC `($__internal_146_$__cuda_sm70_shflsync_up) ;  /* 0x0000184000007944 */ /* 0x000fea0003c00000 */
[----:B0-----:R-:W-:Y:S01]  /*8230*/  HFMA2.MMA R202, -RZ, RZ, 0, 2.384185791015625e-07 ;  /* 0x00000004ffca7435 */ /* 0x001fe200000001ff */
[----:B-1----:R-:W-:Y:S02]  /*8240*/  MOV R77, R75 ;  /* 0x0000004b004d7202 */ /* 0x002fe40000000f00 */
[----:B------:R-:W-:Y:S02]  /*8250*/  MOV R201, R79 ;  /* 0x0000004f00c97202 */ /* 0x000fe40000000f00 */
[----:B------:R-:W-:Y:S02]  /*8260*/  MOV R75, RZ ;  /* 0x000000ff004b7202 */ /* 0x000fe40000000f00 */
[----:B------:R-:W-:Y:S02]  /*8270*/  MOV R204, 0xffffffff ;  /* 0xffffffff00cc7802 */ /* 0x000fe40000000f00 */
[----:B------:R-:W-:-:S02]  /*8280*/  MOV R72, 0x82a0 ;  /* 0x000082a000487802 */ /* 0x000fc40000000f00 */
[----:B------:R-:W-:Y:S05]  /*8290*/  CALL.REL.NOINC `($__internal_146_$__cuda_sm70_shflsync_up) ;  /* 0x000017d000007944 */ /* 0x000fea0003c00000 */
        /* <DEDUP_REMOVED lines=17> */
[----:B------:R-:W-:Y:S05]  /*83b0*/  CALL.REL.NOINC `($__internal_146_$__cuda_sm70_shflsync_up) ;  /* 0x000016b000007944 */ /* 0x000fea0003c00000 */
[----:B0-----:R-:W-:Y:S01]  /*83c0*/  HFMA2.MMA R202, -RZ, RZ, 0, 4.76837158203125e-07 ;  /* 0x00000008ffca7435 */ /* 0x001fe200000001ff */
[----:B-1----:R-:W-:Y:S02]  /*83d0*/  MOV R74, R75 ;  /* 0x0000004b004a7202 */ /* 0x002fe40000000f00 */
[----:B------:R-:W-:Y:S02]  /*83e0*/  MOV R201, R206 ;  /* 0x000000ce00c97202 */ /* 0x000fe40000000f00 */
[----:B------:R-:W-:Y:S02]  /*83f0*/  MOV R75, RZ ;  /* 0x000000ff004b7202 */ /* 0x000fe40000000f00 */
[----:B------:R-:W-:Y:S02]  /*8400*/  MOV R204, 0xffffffff ;  /* 0xffffffff00cc7802 */ /* 0x000fe40000000f00 */
[----:B------:R-:W-:-:S02]  /*8410*/  MOV R72, 0x8430 ;  /* 0x0000843000487802 */ /* 0x000fc40000000f00 */
[----:B------:R-:W-:Y:S05]  /*8420*/  CALL.REL.NOINC `($__internal_146_$__cuda_sm70_shflsync_up) ;  /* 0x0000164000007944 */ /* 0x000fea0003c00000 */
[----:B0-----:R-:W-:Y:S01]  /*8430*/  HFMA2.MMA R202, -RZ, RZ, 0, 4.76837158203125e-07 ;  /* 0x00000008ffca7435 */ /* 0x001fe200000001ff */
[----:B-1----:R-:W-:-:S02]  /*8440*/  MOV R76, R75 ;  /* 0x0000004b004c7202 */ /* 0x002fc40000000f00 */
[----:B------:R-:W-:Y:S02]  /*8450*/  MOV R201, R78 ;  /* 0x0000004e00c97202 */ /* 0x000fe40000000f00 */
[----:B------:R-:W-:Y:S02]  /*8460*/  MOV R75, RZ ;  /* 0x000000ff004b7202 */ /* 0x000fe40000000f00 */
[----:B------:R-:W-:Y:S02]  /*8470*/  MOV R204, 0xffffffff ;  /* 0xffffffff00cc7802 */ /* 0x000fe40000000f00 */
[----:B------:R-:W-:Y:S02]  /*8480*/  MOV R72, 0x84a0 ;  /* 0x000084a000487802 */ /* 0x000fe40000000f00 */
[----:B------:R-:W-:Y:S05]  /*8490*/  CALL.REL.NOINC `($__internal_146_$__cuda_sm70_shflsync_up) ;  /* 0x000015d000007944 */ /* 0x000fea0003c00000 */
[----:B0-----:R-:W-:Y:S01]  /*84a0*/  HFMA2.MMA R202, -RZ, RZ, 0, 4.76837158203125e-07 ;  /* 0x00000008ffca7435 */ /* 0x001fe200000001ff */
        /* <DEDUP_REMOVED lines=25> */
[----:B------:R-:W-:Y:S05]  /*8640*/  CALL.REL.NOINC `($__internal_146_$__cuda_sm70_shflsync_up) ;  /* 0x0000142000007944 */ /* 0x000fea0003c00000 */
[----:B0-----:R-:W-:Y:S01]  /*8650*/  HFMA2.MMA R202, -RZ, RZ, 0, 9.5367431640625e-07 ;  /* 0x00000010ffca7435 */ /* 0x001fe200000001ff */
[----:B-1----:R-:W-:Y:S02]  /*8660*/  MOV R76, R75 ;  /* 0x0000004b004c7202 */ /* 0x002fe40000000f00 */
[----:B------:R-:W-:Y:S02]  /*8670*/  MOV R201, R199 ;  /* 0x000000c700c97202 */ /* 0x000fe40000000f00 */
[----:B------:R-:W-:Y:S02]  /*8680*/  MOV R75, RZ ;  /* 0x000000ff004b7202 */ /* 0x000fe40000000f00 */
[----:B------:R-:W-:Y:S02]  /*8690*/  MOV R204, 0xffffffff ;  /* 0xffffffff00cc7802 */ /* 0x000fe40000000f00 */
[----:B------:R-:W-:Y:S02]  /*86a0*/  MOV R72, 0x86c0 ;  /* 0x000086c000487802 */ /* 0x000fe40000000f00 */
[----:B------:R-:W-:Y:S05]  /*86b0*/  CALL.REL.NOINC `($__internal_146_$__cuda_sm70_shflsync_up) ;  /* 0x000013b000007944 */ /* 0x000fea0003c00000 */
[----:B0-----:R-:W-:Y:S01]  /*86c0*/  HFMA2.MMA R202, -RZ, RZ, 0, 9.5367431640625e-07 ;  /* 0x00000010ffca7435 */ /* 0x001fe200000001ff */
[----:B-1----:R-:W-:-:S02]  /*86d0*/  MOV R198, R75 ;  /* 0x0000004b00c67202 */ /* 0x002fc40000000f00 */
[----:B------:R-:W-:Y:S02]  /*86e0*/  MOV R201, R78 ;  /* 0x0000004e00c97202 */ /* 0x000fe40000000f00 */
[----:B------:R-:W-:Y:S02]  /*86f0*/  MOV R75, RZ ;  /* 0x000000ff004b7202 */ /* 0x000fe40000000f00 */
[----:B------:R-:W-:Y:S02]  /*8700*/  MOV R204, 0xffffffff ;  /* 0xffffffff00cc7802 */ /* 0x000fe40000000f00 */
[----:B------:R-:W-:Y:S02]  /*8710*/  MOV R72, 0x8730 ;  /* 0x0000873000487802 */ /* 0x000fe40000000f00 */
[----:B------:R-:W-:Y:S05]  /*8720*/  CALL.REL.NOINC `($__internal_146_$__cuda_sm70_shflsync_up) ;  /* 0x0000134000007944 */ /* 0x000fea0003c00000 */
[----:B0-----:R-:W-:Y:S01]  /*8730*/  HFMA2.MMA R202, -RZ, RZ, 0, 9.5367431640625e-07 ;  /* 0x00000010ffca7435 */ /* 0x001fe200000001ff */
[----:B-1----:R-:W-:Y:S02]  /*8740*/  MOV R200, R75 ;  /* 0x0000004b00c87202 */ /* 0x002fe40000000f00 */
[----:B------:R-:W-:Y:S02]  /*8750*/  MOV R201, R79 ;  /* 0x0000004f00c97202 */ /* 0x000fe40000000f00 */
[----:B------:R-:W-:-:S02]  /*8760*/  MOV R75, RZ ;  /* 0x000000ff004b7202 */ /* 0x000fc40000000f00 */
[----:B------:R-:W-:Y:S02]  /*8770*/  MOV R204, 0xffffffff ;  /* 0xffffffff00cc7802 */ /* 0x000fe40000000f00 */
[----:B------:R-:W-:Y:S02]  /*8780*/  MOV R72, 0x87a0 ;  /* 0x000087a000487802 */ /* 0x000fe40000000f00 */
[----:B------:R-:W-:Y:S05]  /*8790*/  CALL.REL.NOINC `($__internal_146_$__cuda_sm70_shflsync_up) ;  /* 0x000012d000007944 */ /* 0x000fea0003c00000 */
[----:B01----:R-:W-:Y:S05]  /*87a0*/  BRA `(.L_x_6174) ;  /* 0xffffa69000007947 */ /* 0x003fea000383ffff */
.L_x_6139:
[----:B------:R-:W-:Y:S01]  /*87b0*/  HFMA2.MMA R202, -RZ, RZ, 0, 5.9604644775390625e-08 ;  /* 0x00000001ffca7435 */ /* 0x000fe200000001ff */
[----:B-1----:R-:W-:Y:S02]  /*87c0*/  MOV R75, RZ ;  /* 0x000000ff004b7202 */ /* 0x002fe40000000f00 */
[----:B------:R-:W-:Y:S02]  /*87d0*/  MOV R204, 0xffffffff ;  /* 0xffffffff00cc7802 */ /* 0x000fe40000000f00 */
[----:B------:R-:W-:Y:S02]  /*87e0*/  MOV R72, 0x8800 ;  /* 0x0000880000487802 */ /* 0x000fe40000000f00 */
[----:B0----5:R-:W-:Y:S05]  /*87f0*/  CALL.REL.NOINC `($__internal_146_$__cuda_sm70_shflsync_up) ;  /* 0x0000127000007944 */ /* 0x021fea0003c00000 */
        /* <DEDUP_REMOVED lines=14> */
[----:B0-----:R-:W-:Y:S01]  /*88e0*/  HFMA2.MMA R202, -RZ, RZ, 0, 5.9604644775390625e-08 ;  /* 0x00000001ffca7435 */ /* 0x001fe200000001ff */
[----:B-1----:R-:W-:Y:S02]  /*88f0*/  MOV R78, R75 ;  /* 0x0000004b004e7202 */ /* 0x002fe40000000f00 */
[----:B------:R-:W-:Y:S02]  /*8900*/  MOV R201, R199 ;  /* 0x000000c700c97202 */ /* 0x000fe40000000f00 */
[----:B------:R-:W-:Y:S02]  /*8910*/  MOV R75, RZ ;  /* 0x000000ff004b7202 */ /* 0x000fe40000000f00 */
[----:B------:R-:W-:Y:S02]  /*8920*/  MOV R204, 0xffffffff ;  /* 0xffffffff00cc7802 */ /* 0x000fe40000000f00 */
[----:B------:R-:W-:Y:S02]  /*8930*/  MOV R72, 0x8950 ;  /* 0x0000895000487802 */ /* 0x000fe40000000f00 */
[----:B------:R-:W-:Y:S05]  /*8940*/  CALL.REL.NOINC `($__internal_146_$__cuda_sm70_shflsync_up) ;  /* 0x0000112000007944 */ /* 0x000fea0003c00000 */
[----:B------:R-:W-:Y:S01]  /*8950*/  MOV R79, R76 ;  /* 0x0000004c004f7202 */ /* 0x000fe20000000f00 */
[----:B------:R-:W-:Y:S01]  /*8960*/  HFMA2.MMA R76, -RZ, RZ, 0, 0 ;  /* 0x00000000ff4c7435 */ /* 0x000fe200000001ff */
[----:B------:R-:W-:-:S02]  /*8970*/  MOV R197, R77 ;  /* 0x0000004d00c57202 */ /* 0x000fc40000000f00 */
[----:B-1----:R-:W-:Y:S02]  /*8980*/  MOV R198, R75 ;  /* 0x0000004b00c67202 */ /* 0x002fe40000000f00 */
[----:B------:R-:W-:Y:S02]  /*8990*/  MOV R74, R68 ;  /* 0x00000044004a7202 */ /* 0x000fe40000000f00 */
[----:B------:R-:W-:Y:S02]  /*89a0*/  MOV R77, 0x1f ;  /* 0x0000001f004d7802 */ /* 0x000fe40000000f00 */
[----:B------:R-:W-:Y:S02]  /*89b0*/  MOV R75, 0xffffffff ;  /* 0xffffffff004b7802 */ /* 0x000fe40000000f00 */
[----:B------:R-:W-:Y:S02]  /*89c0*/  MOV R72, 0x89e0 ;  /* 0x000089e000487802 */ /* 0x000fe40000000f00 */
[----:B0-----:R-:W-:Y:S05]  /*89d0*/  CALL.REL.NOINC `($__internal_145_$__cuda_sm70_shflsync_idx_p) ;  /* 0x0000105000007944 */ /* 0x001fea0003c00000 */
[----:B0-----:R-:W-:Y:S01]  /*89e0*/  HFMA2.MMA R76, -RZ, RZ, 0, 0 ;  /* 0x00000000ff4c7435 */ /* 0x001fe200000001ff */
[----:B-1----:R-:W-:Y:S02]  /*89f0*/  MOV R68, R75 ;  /* 0x0000004b00447202 */ /* 0x002fe40000000f00 */
[----:B------:R-:W-:-:S02]  /*8a00*/  MOV R74, R69 ;  /* 0x00000045004a7202 */ /* 0x000fc40000000f00 */
[----:B------:R-:W-:Y:S02]  /*8a10*/  MOV R77, 0x1f ;  /* 0x0000001f004d7802 */ /* 0x000fe40000000f00 */
[----:B------:R-:W-:Y:S02]  /*8a20*/  MOV R75, 0xffffffff ;  /* 0xffffffff004b7802 */ /* 0x000fe40000000f00 */
[----:B------:R-:W-:Y:S02]  /*8a30*/  MOV R72, 0x8a50 ;  /* 0x00008a5000487802 */ /* 0x000fe40000000f00 */
[----:B------:R-:W-:Y:S05]  /*8a40*/  CALL.REL.NOINC `($__internal_145_$__cuda_sm70_shflsync_idx_p) ;  /* 0x00000fe000007944 */ /* 0x000fea0003c00000 */
[----:B0-----:R-:W-:Y:S01]  /*8a50*/  HFMA2.MMA R76, -RZ, RZ, 0, 0 ;  /* 0x00000000ff4c7435 */ /* 0x001fe200000001ff */
[----:B-1----:R-:W-:Y:S02]  /*8a60*/  MOV R69, R75 ;  /* 0x0000004b00457202 */ /* 0x002fe40000000f00 */
[----:B------:R-:W-:Y:S02]  /*8a70*/  MOV R74, R70 ;  /* 0x00000046004a7202 */ /* 0x000fe40000000f00 */
[----:B------:R-:W-:Y:S02]  /*8a80*/  MOV R77, 0x1f ;  /* 0x0000001f004d7802 */ /* 0x000fe40000000f00 */
[----:B------:R-:W-:-:S02]  /*8a90*/  MOV R75, 0xffffffff ;  /* 0xffffffff004b7802 */ /* 0x000fc40000000f00 */
[----:B------:R-:W-:Y:S02]  /*8aa0*/  MOV R72, 0x8ac0 ;  /* 0x00008ac000487802 */ /* 0x000fe40000000f00 */
[----:B------:R-:W-:Y:S05]  /*8ab0*/  CALL.REL.NOINC `($__internal_145_$__cuda_sm70_shflsync_idx_p) ;  /* 0x00000f7000007944 */ /* 0x000fea0003c00000 */
[----:B0-----:R-:W-:Y:S01]  /*8ac0*/  HFMA2.MMA R76, -RZ, RZ, 0, 0 ;  /* 0x00000000ff4c7435 */ /* 0x001fe200000001ff */
[----:B-1----:R-:W-:Y:S02]  /*8ad0*/  MOV R70, R75 ;  /* 0x0000004b00467202 */ /* 0x002fe40000000f00 */
[----:B------:R-:W-:Y:S02]  /*8ae0*/  MOV R74, R71 ;  /* 0x00000047004a7202 */ /* 0x000fe40000000f00 */
[----:B------:R-:W-:Y:S02]  /*8af0*/  MOV R77, 0x1f ;  /* 0x0000001f004d7802 */ /* 0x000fe40000000f00 */
[----:B------:R-:W-:Y:S02]  /*8b00*/  MOV R75, 0xffffffff ;  /* 0xffffffff004b7802 */ /* 0x000fe40000000f00 */
[----:B------:R-:W-:Y:S02]  /*8b10*/  MOV R72, 0x8b30 ;  /* 0x00008b3000487802 */ /* 0x000fe40000000f00 */
[----:B------:R-:W-:Y:S05]  /*8b20*/  CALL.REL.NOINC `($__internal_145_$__cuda_sm70_shflsync_idx_p) ;  /* 0x00000f0000007944 */ /* 0x000fea0003c00000 */
[----:B-1----:R-:W-:Y:S01]  /*8b30*/  MOV R71, R75 ;  /* 0x0000004b00477202 */ /* 0x002fe20000000f00 */
[----:B0-----:R-:W-:Y:S05]  /*8b40*/  BRA `(.L_x_6175) ;  /* 0xffffa62000007947 */ /* 0x001fea000383ffff */
.L_x_6142:
[----:B------:R-:W-:Y:S01]  /*8b50*/  HFMA2.MMA R232, -RZ, RZ, 0, 5.9604644775390625e-08 ;  /* 0x00000001ffe87435 */ /* 0x000fe200000001ff */
[----:B------:R-:W-:-:S02]  /*8b60*/  MOV R75, R231 ;  /* 0x000000e7004b7202 */ /* 0x000fc40000000f00 */
[----:B------:R-:W-:Y:S02]  /*8b70*/  MOV R234, 0x1f ;  /* 0x0000001f00ea7802 */ /* 0x000fe40000000f00 */
[----:B------:R-:W-:Y:S02]  /*8b80*/  MOV R237, 0xffffffff ;  /* 0xffffffff00ed7802 */ /* 0x000fe40000000f00 */
[----:B------:R-:W-:Y:S02]  /*8b90*/  MOV R72, 0x8bb0 ;  /* 0x00008bb000487802 */ /* 0x000fe40000000f00 */
[----:B0-----:R-:W-:Y:S05]  /*8ba0*/  CALL.REL.NOINC `($__internal_144_$__cuda_sm70_shflsync_down) ;  /* 0x00000e4000007944 */ /* 0x001fea0003c00000 */
[----:B-1----:R-:W-:Y:S01]  /*8bb0*/  MOV R74, R75 ;  /* 0x0000004b004a7202 */ /* 0x002fe20000000f00 */
[----:B0-----:R-:W-:Y:S05]  /*8bc0*/  BRA `(.L_x_6176) ;  /* 0xffffb83000007947 */ /* 0x001fea000383ffff */
.L_x_6143:
[----:B------:R-:W-:Y:S01]  /*8bd0*/  HFMA2.MMA R232, -RZ, RZ, 0, 5.9604644775390625e-08 ;  /* 0x00000001ffe87435 */ /* 0x000fe200000001ff */
[----:B------:R-:W-:Y:S02]  /*8be0*/  MOV R75, R230 ;  /* 0x000000e6004b7202 */ /* 0x000fe40000000f00 */
[----:B------:R-:W-:Y:S02]  /*8bf0*/  MOV R234, 0x1f ;  /* 0x0000001f00ea7802 */ /* 0x000fe40000000f00 */
[----:B------:R-:W-:-:S02]  /*8c00*/  MOV R237, 0xffffffff ;  /* 0xffffffff00ed7802 */ /* 0x000fc40000000f00 */
[----:B------:R-:W-:Y:S02]  /*8c10*/  MOV R72, 0x8c30 ;  /* 0x00008c3000487802 */ /* 0x000fe40000000f00 */
[----:B012---:R-:W-:Y:S05]  /*8c20*/  CALL.REL.NOINC `($__internal_144_$__cuda_sm70_shflsync_down) ;  /* 0x00000dc000007944 */ /* 0x007fea0003c00000 */
[----:B0-----:R-:W-:Y:S01]  /*8c30*/  HFMA2.MMA R232, -RZ, RZ, 0, 5.9604644775390625e-08 ;  /* 0x00000001ffe87435 */ /* 0x001fe200000001ff */
[----:B-1----:R-:W-:Y:S02]  /*8c40*/  MOV R76, R75 ;  /* 0x0000004b004c7202 */ /* 0x002fe40000000f00 */
[----:B------:R-:W-:Y:S02]  /*8c50*/  MOV R75, R79 ;  /* 0x0000004f004b7202 */ /* 0x000fe40000000f00 */
[----:B------:R-:W-:Y:S02]  /*8c60*/  MOV R234, 0x1f ;  /* 0x0000001f00ea7802 */ /* 0x000fe40000000f00 */
[----:B------:R-:W-:Y:S02]  /*8c70*/  MOV R237, 0xffffffff ;  /* 0xffffffff00ed7802 */ /* 0x000fe40000000f00 */
[----:B------:R-:W-:Y:S02]  /*8c80*/  MOV R72, 0x8ca0 ;  /* 0x00008ca000487802 */ /* 0x000fe40000000f00 */
[----:B------:R-:W-:Y:S05]  /*8c90*/  CALL.REL.NOINC `($__internal_144_$__cuda_sm70_shflsync_down) ;  /* 0x00000d5000007944 */ /* 0x000fea0003c00000 */
[----:B0-----:R-:W-:Y:S01]  /*8ca0*/  HFMA2.MMA R232, -RZ, RZ, 0, 5.9604644775390625e-08 ;  /* 0x00000001ffe87435 */ /* 0x001fe200000001ff */
[----:B-1----:R-:W-:-:S02]  /*8cb0*/  MOV R77, R75 ;  /* 0x0000004b004d7202 */ /* 0x002fc40000000f00 */
[----:B------:R-:W-:Y:S02]  /*8cc0*/  MOV R75, R78 ;  /* 0x0000004e004b7202 */ /* 0x000fe40000000f00 */
[----:B------:R-:W-:Y:S02]  /*8cd0*/  MOV R234, 0x1f ;  /* 0x0000001f00ea7802 */ /* 0x000fe40000000f00 */
[----:B------:R-:W-:Y:S02]  /*8ce0*/  MOV R237, 0xffffffff ;  /* 0xffffffff00ed7802 */ /* 0x000fe40000000f00 */
[----:B------:R-:W-:Y:S02]  /*8cf0*/  MOV R72, 0x8d10 ;  /* 0x00008d1000487802 */ /* 0x000fe40000000f00 */
[----:B------:R-:W-:Y:S05]  /*8d00*/  CALL.REL.NOINC `($__internal_144_$__cuda_sm70_shflsync_down) ;  /* 0x00000ce000007944 */ /* 0x000fea0003c00000 */
[----:B01----:R-:W-:Y:S05]  /*8d10*/  BRA `(.L_x_6177) ;  /* 0xffffb72000007947 */ /* 0x003fea000383ffff */
.L_x_6146:
[----:B------:R-:W-:Y:S01]  /*8d20*/  HFMA2.MMA R232, -RZ, RZ, 0, 1.1920928955078125e-07 ;  /* 0x00000002ffe87435 */ /* 0x000fe200000001ff */
[----:B-1----:R-:W-:Y:S02]  /*8d30*/  MOV R75, R231 ;  /* 0x000000e7004b7202 */ /* 0x002fe40000000f00 */
[----:B------:R-:W-:Y:S02]  /*8d40*/  MOV R234, 0x1f ;  /* 0x0000001f00ea7802 */ /* 0x000fe40000000f00 */
[----:B------:R-:W-:-:S02]  /*8d50*/  MOV R237, 0xffffffff ;  /* 0xffffffff00ed7802 */ /* 0x000fc40000000f00 */
[----:B------:R-:W-:Y:S02]  /*8d60*/  MOV R72, 0x8d80 ;  /* 0x00008d8000487802 */ /* 0x000fe40000000f00 */
[----:B0-234-:R-:W-:Y:S05]  /*8d70*/  CALL.REL.NOINC `($__internal_144_$__cuda_sm70_shflsync_down) ;  /* 0x00000c7000007944 */ /* 0x01dfea0003c00000 */
[----:B0-----:R-:W-:Y:S01]  /*8d80*/  HFMA2.MMA R232, -RZ, RZ, 0, 1.1920928955078125e-07 ;  /* 0x00000002ffe87435 */ /* 0x001fe200000001ff */
[----:B-1----:R-:W-:Y:S02]  /*8d90*/  MOV R74, R75 ;  /* 0x0000004b004a7202 */ /* 0x002fe40000000f00 */
[----:B------:R-:W-:Y:S02]  /*8da0*/  MOV R75, R230 ;  /* 0x000000e6004b7202 */ /* 0x000fe40000000f00 */
[----:B------:R-:W-:Y:S02]  /*8db0*/  MOV R234, 0x1f ;  /* 0x0000001f00ea7802 */ /* 0x000fe40000000f00 */
[----:B------:R-:W-:Y:S02]  /*8dc0*/  MOV R237, 0xffffffff ;  /* 0xffffffff00ed7802 */ /* 0x000fe40000000f00 */
[----:B------:R-:W-:Y:S02]  /*8dd0*/  MOV R72, 0x8df0 ;  /* 0x00008df000487802 */ /* 0x000fe40000000f00 */
[----:B------:R-:W-:Y:S05]  /*8de0*/  CALL.REL.NOINC `($__internal_144_$__cuda_sm70_shflsync_down) ;  /* 0x00000c0000007944 */ /* 0x000fea0003c00000 */
[----:B0-----:R-:W-:Y:S01]  /*8df0*/  HFMA2.MMA R232, -RZ, RZ, 0, 1.1920928955078125e-07 ;  /* 0x00000002ffe87435 */ /* 0x001fe200000001ff */
[----:B-1----:R-:W-:-:S02]  /*8e00*/  MOV R76, R75 ;  /* 0x0000004b004c7202 */ /* 0x002fc40000000f00 */
[----:B------:R-:W-:Y:S02]  /*8e10*/  MOV R75, R79 ;  /* 0x0000004f004b7202 */ /* 0x000fe40000000f00 */
[----:B------:R-:W-:Y:S02]  /*8e20*/  MOV R234, 0x1f ;  /* 0x0000001f00ea7802 */ /* 0x000fe40000000f00 */
[----:B------:R-:W-:Y:S02]  /*8e30*/  MOV R237, 0xffffffff ;  /* 0xffffffff00ed7802 */ /* 0x000fe40000000f00 */
[----:B------:R-:W-:Y:S02]  /*8e40*/  MOV R72, 0x8e60 ;  /* 0x00008e6000487802 */ /* 0x000fe40000000f00 */
[----:B------:R-:W-:Y:S05]  /*8e50*/  CALL.REL.NOINC `($__internal_144_$__cuda_sm70_shflsync_down) ;  /* 0x00000b9000007944 */ /* 0x000fea0003c00000 */
[----:B0-----:R-:W-:Y:S01]  /*8e60*/  HFMA2.MMA R232, -RZ, RZ, 0, 1.1920928955078125e-07 ;  /* 0x00000002ffe87435 */ /* 0x001fe200000001ff */
[----:B-1----:R-:W-:Y:S02]  /*8e70*/  MOV R77, R75 ;  /* 0x0000004b004d7202 */ /* 0x002fe40000000f00 */
[----:B------:R-:W-:Y:S02]  /*8e80*/  MOV R75, R78 ;  /* 0x0000004e004b7202 */ /* 0x000fe40000000f00 */
[----:B------:R-:W-:-:S02]  /*8e90*/  MOV R234, 0x1f ;  /* 0x0000001f00ea7802 */ /* 0x000fc40000000f00 */
[----:B------:R-:W-:Y:S02]  /*8ea0*/  MOV R237, 0xffffffff ;  /* 0xffffffff00ed7802 */ /* 0x000fe40000000f00 */
[----:B------:R-:W-:Y:S02]  /*8eb0*/  MOV R72, 0x8ed0 ;  /* 0x00008ed000487802 */ /* 0x000fe40000000f00 */
[----:B------:R-:W-:Y:S05]  /*8ec0*/  CALL.REL.NOINC `($__internal_144_$__cuda_sm70_shflsync_down) ;  /* 0x00000b2000007944 */ /* 0x000fea0003c00000 */
[----:B01----:R-:W-:Y:S05]  /*8ed0*/  BRA `(.L_x_6178) ;  /* 0xffffb6a000007947 */ /* 0x003fea000383ffff */
.L_x_6149:
[----:B------:R-:W-:Y:S01]  /*8ee0*/  HFMA2.MMA R232, -RZ, RZ, 0, 2.384185791015625e-07 ;  /* 0x00000004ffe87435 */ /* 0x000fe200000001ff */
[----:B-1----:R-:W-:Y:S02]  /*8ef0*/  MOV R75, R231 ;  /* 0x000000e7004b7202 */ /* 0x002fe40000000f00 */
[----:B------:R-:W-:Y:S02]  /*8f00*/  MOV R234, 0x1f ;  /* 0x0000001f00ea7802 */ /* 0x000fe40000000f00 */
[----:B------:R-:W-:Y:S02]  /*8f10*/  MOV R237, 0xffffffff ;  /* 0xffffffff00ed7802 */ /* 0x000fe40000000f00 */
[----:B------:R-:W-:Y:S02]  /*8f20*/  MOV R72, 0x8f40 ;  /* 0x00008f4000487802 */ /* 0x000fe40000000f00 */
[----:B0-234-:R-:W-:Y:S05]  /*8f30*/  CALL.REL.NOINC `($__internal_144_$__cuda_sm70_shflsync_down) ;  /* 0x00000ab000007944 */ /* 0x01dfea0003c00000 */
[----:B-1----:R-:W-:Y:S01]  /*8f40*/  MOV R74, R75 ;  /* 0x0000004b004a7202 */ /* 0x002fe20000000f00 */
[----:B0-----:R-:W-:Y:S05]  /*8f50*/  BRA `(.L_x_6179) ;  /* 0xffffb73000007947 */ /* 0x001fea000383ffff */
.L_x_6150:
[----:B------:R-:W-:Y:S01]  /*8f60*/  HFMA2.MMA R232, -RZ, RZ, 0, 2.384185791015625e-07 ;  /* 0x00000004ffe87435 */ /* 0x000fe200000001ff */
[----:B-1----:R-:W-:-:S02]  /*8f70*/  MOV R75, R230 ;  /* 0x000000e6004b7202 */ /* 0x002fc40000000f00 */
[----:B------:R-:W-:Y:S02]  /*8f80*/  MOV R234, 0x1f ;  /* 0x0000001f00ea7802 */ /* 0x000fe40000000f00 */
[----:B------:R-:W-:Y:S02]  /*8f90*/  MOV R237, 0xffffffff ;  /* 0xffffffff00ed7802 */ /* 0x000fe40000000f00 */
[----:B------:R-:W-:Y:S02]  /*8fa0*/  MOV R72, 0x8fc0 ;  /* 0x00008fc000487802 */ /* 0x000fe40000000f00 */
[----:B0-234-:R-:W-:Y:S05]  /*8fb0*/  CALL.REL.NOINC `($__internal_144_$__cuda_sm70_shflsync_down) ;  /* 0x00000a3000007944 */ /* 0x01dfea0003c00000 */
[----:B0-----:R-:W-:Y:S01]  /*8fc0*/  HFMA2.MMA R232, -RZ, RZ, 0, 2.384185791015625e-07 ;  /* 0x00000004ffe87435 */ /* 0x001fe200000001ff */
[----:B-1----:R-:W-:Y:S02]  /*8fd0*/  MOV R76, R75 ;  /* 0x0000004b004c7202 */ /* 0x002fe40000000f00 */
[----:B------:R-:W-:Y:S02]  /*8fe0*/  MOV R75, R79 ;  /* 0x0000004f004b7202 */ /* 0x000fe40000000f00 */
[----:B------:R-:W-:Y:S02]  /*8ff0*/  MOV R234, 0x1f ;  /* 0x0000001f00ea7802 */ /* 0x000fe40000000f00 */
[----:B------:R-:W-:-:S02]  /*9000*/  MOV R237, 0xffffffff ;  /* 0xffffffff00ed7802 */ /* 0x000fc40000000f00 */
[----:B------:R-:W-:Y:S02]  /*9010*/  MOV R72, 0x9030 ;  /* 0x0000903000487802 */ /* 0x000fe40000000f00 */
[----:B------:R-:W-:Y:S05]  /*9020*/  CALL.REL.NOINC `($__internal_144_$__cuda_sm70_shflsync_down) ;  /* 0x000009c000007944 */ /* 0x000fea0003c00000 */
[----:B0-----:R-:W-:Y:S01]  /*9030*/  HFMA2.MMA R232, -RZ, RZ, 0, 2.384185791015625e-07 ;  /* 0x00000004ffe87435 */ /* 0x001fe200000001ff */
[----:B-1----:R-:W-:Y:S02]  /*9040*/  MOV R77, R75 ;  /* 0x0000004b004d7202 */ /* 0x002fe40000000f00 */
[----:B------:R-:W-:Y:S02]  /*9050*/  MOV R75, R78 ;  /* 0x0000004e004b7202 */ /* 0x000fe40000000f00 */
[----:B------:R-:W-:Y:S02]  /*9060*/  MOV R234, 0x1f ;  /* 0x0000001f00ea7802 */ /* 0x000fe40000000f00 */
[----:B------:R-:W-:Y:S02]  /*9070*/  MOV R237, 0xffffffff ;  /* 0xffffffff00ed7802 */ /* 0x000fe40000000f00 */
[----:B------:R-:W-:Y:S02]  /*9080*/  MOV R72, 0x90a0 ;  /* 0x000090a000487802 */ /* 0x000fe40000000f00 */
[----:B------:R-:W-:Y:S05]  /*9090*/  CALL.REL.NOINC `($__internal_144_$__cuda_sm70_shflsync_down) ;  /* 0x0000095000007944 */ /* 0x000fea0003c00000 */
[----:B01----:R-:W-:Y:S05]  /*90a0*/  BRA `(.L_x_6180) ;  /* 0xffffb62000007947 */ /* 0x003fea000383ffff */
.L_x_6153:
[----:B------:R-:W-:Y:S01]  /*90b0*/  HFMA2.MMA R232, -RZ, RZ, 0, 4.76837158203125e-07 ;  /* 0x00000008ffe87435 */ /* 0x000fe200000001ff */
[----:B-1----:R-:W-:-:S02]  /*90c0*/  MOV R75, R231 ;  /* 0x000000e7004b7202 */ /* 0x002fc40000000f00 */
[----:B------:R-:W-:Y:S02]  /*90d0*/  MOV R234, 0x1f ;  /* 0x0000001f00ea7802 */ /* 0x000fe40000000f00 */
[----:B------:R-:W-:Y:S02]  /*90e0*/  MOV R237, 0xffffffff ;  /* 0xffffffff00ed7802 */ /* 0x000fe40000000f00 */
[----:B------:R-:W-:Y:S02]  /*90f0*/  MOV R72, 0x9110 ;  /* 0x0000911000487802 */ /* 0x000fe40000000f00 */
[----:B0-234-:R-:W-:Y:S05]  /*9100*/  CALL.REL.NOINC `($__internal_144_$__cuda_sm70_shflsync_down) ;  /* 0x000008e000007944 */ /* 0x01dfea0003c00000 */
[----:B0-----:R-:W-:Y:S01]  /*9110*/  HFMA2.MMA R232, -RZ, RZ, 0, 4.76837158203125e-07 ;  /* 0x00000008ffe87435 */ /* 0x001fe200000001ff */
[----:B-1----:R-:W-:Y:S02]  /*9120*/  MOV R74, R75 ;  /* 0x0000004b004a7202 */ /* 0x002fe40000000f00 */
[----:B------:R-:W-:Y:S02]  /*9130*/  MOV R75, R230 ;  /* 0x000000e6004b7202 */ /* 0x000fe40000000f00 */
[----:B------:R-:W-:Y:S02]  /*9140*/  MOV R234, 0x1f ;  /* 0x0000001f00ea7802 */ /* 0x000fe40000000f00 */
[----:B------:R-:W-:-:S02]  /*9150*/  MOV R237, 0xffffffff ;  /* 0xffffffff00ed7802 */ /* 0x000fc40000000f00 */
[----:B------:R-:W-:Y:S02]  /*9160*/  MOV R72, 0x9180 ;  /* 0x0000918000487802 */ /* 0x000fe40000000f00 */
[----:B------:R-:W-:Y:S05]  /*9170*/  CALL.REL.NOINC `($__internal_144_$__cuda_sm70_shflsync_down) ;  /* 0x0000087000007944 */ /* 0x000fea0003c00000 */
[----:B0-----:R-:W-:Y:S01]  /*9180*/  HFMA2.MMA R232, -RZ, RZ, 0, 4.76837158203125e-07 ;  /* 0x00000008ffe87435 */ /* 0x001fe200000001ff */
[----:B-1----:R-:W-:Y:S02]  /*9190*/  MOV R76, R75 ;  /* 0x0000004b004c7202 */ /* 0x002fe40000000f00 */
[----:B------:R-:W-:Y:S02]  /*91a0*/  MOV R75, R79 ;  /* 0x0000004f004b7202 */ /* 0x000fe40000000f00 */
[----:B------:R-:W-:Y:S02]  /*91b0*/  MOV R234, 0x1f ;  /* 0x0000001f00ea7802 */ /* 0x000fe40000000f00 */
[----:B------:R-:W-:Y:S02]  /*91c0*/  MOV R237, 0xffffffff ;  /* 0xffffffff00ed7802 */ /* 0x000fe40000000f00 */
[----:B------:R-:W-:Y:S02]  /*91d0*/  MOV R72, 0x91f0 ;  /* 0x000091f000487802 */ /* 0x000fe40000000f00 */
[----:B------:R-:W-:Y:S05]  /*91e0*/  CALL.REL.NOINC `($__internal_144_$__cuda_sm70_shflsync_down) ;  /* 0x0000080000007944 */ /* 0x000fea0003c00000 */
[----:B0-----:R-:W-:Y:S01]  /*91f0*/  HFMA2.MMA R232, -RZ, RZ, 0, 4.76837158203125e-07 ;  /* 0x00000008ffe87435 */ /* 0x001fe200000001ff */
[----:B-1----:R-:W-:-:S02]  /*9200*/  MOV R77, R75 ;  /* 0x0000004b004d7202 */ /* 0x002fc40000000f00 */
[----:B------:R-:W-:Y:S02]  /*9210*/  MOV R75, R78 ;  /* 0x0000004e004b7202 */ /* 0x000fe40000000f00 */
[----:B------:R-:W-:Y:S02]  /*9220*/  MOV R234, 0x1f ;  /* 0x0000001f00ea7802 */ /* 0x000fe40000000f00 */
[----:B------:R-:W-:Y:S02]  /*9230*/  MOV R237, 0xffffffff ;  /* 0xffffffff00ed7802 */ /* 0x000fe40000000f00 */
[----:B------:R-:W-:Y:S02]  /*9240*/  MOV R72, 0x9260 ;  /* 0x0000926000487802 */ /* 0x000fe40000000f00 */
[----:B------:R-:W-:Y:S05]  /*9250*/  CALL.REL.NOINC `($__internal_144_$__cuda_sm70_shflsync_down) ;  /* 0x0000079000007944 */ /* 0x000fea0003c00000 */
[----:B01----:R-:W-:Y:S05]  /*9260*/  BRA `(.L_x_6181) ;  /* 0xffffb5a000007947 */ /* 0x003fea000383ffff */
.L_x_6156:
[----:B------:R-:W-:Y:S01]  /*9270*/  HFMA2.MMA R232, -RZ, RZ, 0, 9.5367431640625e-07 ;  /* 0x00000010ffe87435 */ /* 0x000fe200000001ff */
[----:B-1----:R-:W-:Y:S02]  /*9280*/  MOV R75, R231 ;  /* 0x000000e7004b7202 */ /* 0x002fe40000000f00 */
[----:B------:R-:W-:Y:S02]  /*9290*/  MOV R234, 0x1f ;  /* 0x0000001f00ea7802 */ /* 0x000fe40000000f00 */
[----:B------:R-:W-:-:S02]  /*92a0*/  MOV R237, 0xffffffff ;  /* 0xffffffff00ed7802 */ /* 0x000fc40000000f00 */
[----:B------:R-:W-:Y:S02]  /*92b0*/  MOV R72, 0x92d0 ;  /* 0x000092d000487802 */ /* 0x000fe40000000f00 */
[----:B0-234-:R-:W-:Y:S05]  /*92c0*/  CALL.REL.NOINC `($__internal_144_$__cuda_sm70_shflsync_down) ;  /* 0x0000072000007944 */ /* 0x01dfea0003c00000 */
[----:B-1----:R-:W-:Y:S01]  /*92d0*/  MOV R74, R75 ;  /* 0x0000004b004a7202 */ /* 0x002fe20000000f00 */
[----:B0-----:R-:W-:Y:S05]  /*92e0*/  BRA `(.L_x_6182) ;  /* 0xffffb63000007947 */ /* 0x001fea000383ffff */
.L_x_6157:
[----:B------:R-:W-:Y:S01]  /*92f0*/  HFMA2.MMA R232, -RZ, RZ, 0, 9.5367431640625e-07 ;  /* 0x00000010ffe87435 */ /* 0x000fe200000001ff */
[----:B-1----:R-:W-:Y:S02]  /*9300*/  MOV R75, R230 ;  /* 0x000000e6004b7202 */ /* 0x002fe40000000f00 */
[----:B------:R-:W-:Y:S02]  /*9310*/  MOV R234, 0x1f ;  /* 0x0000001f00ea7802 */ /* 0x000fe40000000f00 */
[----:B------:R-:W-:Y:S02]  /*9320*/  MOV R237, 0xffffffff ;  /* 0xffffffff00ed7802 */ /* 0x000fe40000000f00 */
[----:B------:R-:W-:Y:S02]  /*9330*/  MOV R72, 0x9350 ;  /* 0x0000935000487802 */ /* 0x000fe40000000f00 */
[----:B0-234-:R-:W-:Y:S05]  /*9340*/  CALL.REL.NOINC `($__internal_144_$__cuda_sm70_shflsync_down) ;  /* 0x000006a000007944 */ /* 0x01dfea0003c00000 */
[----:B0-----:R-:W-:Y:S01]  /*9350*/  HFMA2.MMA R232, -RZ, RZ, 0, 9.5367431640625e-07 ;  /* 0x00000010ffe87435 */ /* 0x001fe200000001ff */
[----:B-1----:R-:W-:Y:S02]  /*9360*/  MOV R76, R75 ;  /* 0x0000004b004c7202 */ /* 0x002fe40000000f00 */
[----:B------:R-:W-:-:S02]  /*9370*/  MOV R75, R79 ;  /* 0x0000004f004b7202 */ /* 0x000fc40000000f00 */
[----:B------:R-:W-:Y:S02]  /*9380*/  MOV R234, 0x1f ;  /* 0x0000001f00ea7802 */ /* 0x000fe40000000f00 */
[----:B------:R-:W-:Y:S02]  /*9390*/  MOV R237, 0xffffffff ;  /* 0xffffffff00ed7802 */ /* 0x000fe40000000f00 */
[----:B------:R-:W-:Y:S02]  /*93a0*/  MOV R72, 0x93c0 ;  /* 0x000093c000487802 */ /* 0x000fe40000000f00 */
[----:B------:R-:W-:Y:S05]  /*93b0*/  CALL.REL.NOINC `($__internal_144_$__cuda_sm70_shflsync_down) ;  /* 0x0000063000007944 */ /* 0x000fea0003c00000 */
[----:B0-----:R-:W-:Y:S01]  /*93c0*/  HFMA2.MMA R232, -RZ, RZ, 0, 9.5367431640625e-07 ;  /* 0x00000010ffe87435 */ /* 0x001fe200000001ff */
[----:B-1----:R-:W-:Y:S02]  /*93d0*/  MOV R77, R75 ;  /* 0x0000004b004d7202 */ /* 0x002fe40000000f00 */
[----:B------:R-:W-:Y:S02]  /*93e0*/  MOV R75, R78 ;  /* 0x0000004e004b7202 */ /* 0x000fe40000000f00 */
[----:B------:R-:W-:Y:S02]  /*93f0*/  MOV R234, 0x1f ;  /* 0x0000001f00ea7802 */ /* 0x000fe40000000f00 */
[----:B------:R-:W-:-:S02]  /*9400*/  MOV R237, 0xffffffff ;  /* 0xffffffff00ed7802 */ /* 0x000fc40000000f00 */
[----:B------:R-:W-:Y:S02]  /*9410*/  MOV R72, 0x9430 ;  /* 0x0000943000487802 */ /* 0x000fe40000000f00 */
[----:B------:R-:W-:Y:S05]  /*9420*/  CALL.REL.NOINC `($__internal_144_$__cuda_sm70_shflsync_down) ;  /* 0x000005c000007944 */ /* 0x000fea0003c00000 */
[----:B01----:R-:W-:Y:S05]  /*9430*/  BRA `(.L_x_6183) ;  /* 0xffffb52000007947 */ /* 0x003fea000383ffff */
.L_x_6160:
[----:B----4-:R-:W-:Y:S01]  /*9440*/  HFMA2.MMA R76, -RZ, RZ, 0, 0 ;  /* 0x00000000ff4c7435 */ /* 0x010fe200000001ff */
[----:B--2---:R-:W-:Y:S02]  /*9450*/  MOV R74, R231 ;  /* 0x000000e7004a7202 */ /* 0x004fe40000000f00 */
[----:B0-----:R-:W-:Y:S02]  /*9460*/  MOV R77, 0x1f ;  /* 0x0000001f004d7802 */ /* 0x001fe40000000f00 */
[----:B-1----:R-:W-:Y:S02]  /*9470*/  MOV R75, 0xffffffff ;  /* 0xffffffff004b7802 */ /* 0x002fe40000000f00 */
[----:B------:R-:W-:Y:S02]  /*9480*/  MOV R72, 0x94a0 ;  /* 0x000094a000487802 */ /* 0x000fe40000000f00 */
[----:B---3--:R-:W-:Y:S05]  /*9490*/  CALL.REL.NOINC `($__internal_145_$__cuda_sm70_shflsync_idx_p) ;  /* 0x0000059000007944 */ /* 0x008fea0003c00000 */
        /* <DEDUP_REMOVED lines=21> */
[----:B------:R-:W-:Y:S01]  /*95f0*/  HFMA2.MMA R232, -RZ, RZ, 0, 5.9604644775390625e-08 ;  /* 0x00000001ffe87435 */ /* 0x000fe200000001ff */
[----:B-1----:R-:W-:-:S02]  /*9600*/  MOV R228, R75 ;  /* 0x0000004b00e47202 */ /* 0x002fc40000000f00 */
[----:B------:R-:W-:Y:S02]  /*9610*/  MOV R75, R231 ;  /* 0x000000e7004b7202 */ /* 0x000fe40000000f00 */
[----:B------:R-:W-:Y:S02]  /*9620*/  MOV R234, 0x1f ;  /* 0x0000001f00ea7802 */ /* 0x000fe40000000f00 */
[----:B------:R-:W-:Y:S02]  /*9630*/  MOV R237, 0xffffffff ;  /* 0xffffffff00ed7802 */ /* 0x000fe40000000f00 */
[----:B------:R-:W-:Y:S02]  /*9640*/  MOV R72, 0x9660 ;  /* 0x0000966000487802 */ /* 0x000fe40000000f00 */
[----:B0-----:R-:W-:Y:S05]  /*9650*/  CALL.REL.NOINC `($__internal_144_$__cuda_sm70_shflsync_down) ;  /* 0x0000039000007944 */ /* 0x001fea0003c00000 */
[----:B0-----:R-:W-:Y:S01]  /*9660*/  HFMA2.MMA R232, -RZ, RZ, 0, 5.9604644775390625e-08 ;  /* 0x00000001ffe87435 */ /* 0x001fe200000001ff */
[----:B-1----:R-:W-:Y:S02]  /*9670*/  MOV R233, R75 ;  /* 0x0000004b00e97202 */ /* 0x002fe40000000f00 */
[----:B------:R-:W-:Y:S02]  /*9680*/  MOV R75, R230 ;  /* 0x000000e6004b7202 */ /* 0x000fe40000000f00 */
[----:B------:R-:W-:-:S02]  /*9690*/  MOV R234, 0x1f ;  /* 0x0000001f00ea7802 */ /* 0x000fc40000000f00 */
[----:B------:R-:W-:Y:S02]  /*96a0*/  MOV R237, 0xffffffff ;  /* 0xffffffff00ed7802 */ /* 0x000fe40000000f00 */
[----:B------:R-:W-:Y:S02]  /*96b0*/  MOV R72, 0x96d0 ;  /* 0x000096d000487802 */ /* 0x000fe40000000f00 */
[----:B------:R-:W-:Y:S05]  /*96c0*/  CALL.REL.NOINC `($__internal_144_$__cuda_sm70_shflsync_down) ;  /* 0x0000032000007944 */ /* 0x000fea0003c00000 */
[----:B0-----:R-:W-:Y:S01]  /*96d0*/  HFMA2.MMA R232, -RZ, RZ, 0, 5.9604644775390625e-08 ;  /* 0x00000001ffe87435 */ /* 0x001fe200000001ff */
[----:B-1----:R-:W-:Y:S02]  /*96e0*/  MOV R235, R75 ;  /* 0x0000004b00eb7202 */ /* 0x002fe40000000f00 */
[----:B------:R-:W-:Y:S02]  /*96f0*/  MOV R75, R79 ;  /* 0x0000004f004b7202 */ /* 0x000fe40000000f00 */
[----:B------:R-:W-:Y:S02]  /*9700*/  MOV R234, 0x1f ;  /* 0x0000001f00ea7802 */ /* 0x000fe40000000f00 */
[----:B------:R-:W-:Y:S02]  /*9710*/  MOV R237, 0xffffffff ;  /* 0xffffffff00ed7802 */ /* 0x000fe40000000f00 */
[----:B------:R-:W-:-:S02]  /*9720*/  MOV R72, 0x9740 ;  /* 0x0000974000487802 */ /* 0x000fc40000000f00 */
        /* <DEDUP_REMOVED lines=8> */
[-C--:B0-----:R-:W-:Y:S01]  /*97b0*/  FMUL.FTZ R232, R68, R236.reuse ;  /* 0x000000ec44e87220 */ /* 0x081fe20000410000 */
[----:B------:R-:W-:Y:S01]  /*97c0*/  HFMA2.MMA R76, -RZ, RZ, 0, 0 ;  /* 0x00000000ff4c7435 */ /* 0x000fe200000001ff */
[-C--:B------:R-:W-:Y:S01]  /*97d0*/  FMUL.FTZ R231, R71, R236.reuse ;  /* 0x000000ec47e77220 */ /* 0x080fe20000410000 */
[----:B-1----:R-:W-:Y:S01]  /*97e0*/  MOV R234, R75 ;  /* 0x0000004b00ea7202 */ /* 0x002fe20000000f00 */
[----:B------:R-:W-:Y:S01]  /*97f0*/  FMUL.FTZ R239, R69, R236 ;  /* 0x000000ec45ef7220 */ /* 0x000fe20000410000 */
[----:B------:R-:W-:Y:S01]  /*9800*/  MOV R74, R68 ;  /* 0x00000044004a7202 */ /* 0x000fe20000000f00 */
[----:B------:R-:W-:Y:S01]  /*9810*/  FMUL.FTZ R236, R70, R236 ;  /* 0x000000ec46ec7220 */ /* 0x000fe20000410000 */
[----:B------:R-:W-:Y:S01]  /*9820*/  MOV R77, 0x1f ;  /* 0x0000001f004d7802 */ /* 0x000fe20000000f00 */
[-C--:B------:R-:W-:Y:S01]  /*9830*/  FMUL.FTZ R230, R68, R227.reuse ;  /* 0x000000e344e67220 */ /* 0x080fe20000410000 */
[----:B------:R-:W-:Y:S01]  /*9840*/  MOV R75, 0xffffffff ;  /* 0xffffffff004b7802 */ /* 0x000fe20000000f00 */
[-C--:B------:R-:W-:Y:S01]  /*9850*/  FFMA.FTZ R231, R70, R227.reuse, -R231 ;  /* 0x000000e346e77223 */ /* 0x080fe200000108e7 */
[----:B------:R-:W-:Y:S01]  /*9860*/  MOV R72, 0x9890 ;  /* 0x0000989000487802 */ /* 0x000fe20000000f00 */
[----:B------:R-:W-:-:S02]  /*9870*/  FFMA.FTZ R237, R71, R227, R236 ;  /* 0x000000e347ed7223 */ /* 0x000fc400000100ec */
[----:B------:R-:W-:Y:S05]  /*9880*/  CALL.REL.NOINC `($__internal_145_$__cuda_sm70_shflsync_idx_p) ;  /* 0x000001a000007944 */ /* 0x000fea0003c00000 */
[----:B0-----:R-:W-:Y:S01]  /*9890*/  HFMA2.MMA R76, -RZ, RZ, 0, 0 ;  /* 0x00000000ff4c7435 */ /* 0x001fe200000001ff */
[----:B-1----:R-:W-:-:S02]  /*98a0*/  MOV R236, R75 ;  /* 0x0000004b00ec7202 */ /* 0x002fc40000000f00 */
[----:B------:R-:W-:Y:S02]  /*98b0*/  MOV R74, R69 ;  /* 0x00000045004a7202 */ /* 0x000fe40000000f00 */
[----:B------:R-:W-:Y:S02]  /*98c0*/  MOV R77, 0x1f ;  /* 0x0000001f004d7802 */ /* 0x000fe40000000f00 */
[----:B------:R-:W-:Y:S02]  /*98d0*/  MOV R75, 0xffffffff ;  /* 0xffffffff004b7802 */ /* 0x000fe40000000f00 */
[----:B------:R-:W-:Y:S02]  /*98e0*/  MOV R72, 0x9900 ;  /* 0x0000990000487802 */ /* 0x000fe40000000f00 */
[----:B------:R-:W-:Y:S05]  /*98f0*/  CALL.REL.NOINC `($__internal_145_$__cuda_sm70_shflsync_idx_p) ;  /* 0x0000013000007944 */ /* 0x000fea0003c00000 */
[----:B0-----:R-:W-:Y:S01]  /*9900*/  HFMA2.MMA R76, -RZ, RZ, 0, 0 ;  /* 0x00000000ff4c7435 */ /* 0x001fe200000001ff */
[----:B-1----:R-:W-:Y:S02]  /*9910*/  MOV R238, R75 ;  /* 0x0000004b00ee7202 */ /* 0x002fe40000000f00 */
[----:B------:R-:W-:Y:S02]  /*9920*/  MOV R74, R70 ;  /* 0x00000046004a7202 */ /* 0x000fe40000000f00 */
[----:B------:R-:W-:-:S02]  /*9930*/  MOV R77, 0x1f ;  /* 0x0000001f004d7802 */ /* 0x000fc40000000f00 */
[----:B------:R-:W-:Y:S02]  /*9940*/  MOV R75, 0xffffffff ;  /* 0xffffffff004b7802 */ /* 0x000fe40000000f00 */
[----:B------:R-:W-:Y:S02]  /*9950*/  MOV R72, 0x9970 ;  /* 0x0000997000487802 */ /* 0x000fe40000000f00 */
[----:B------:R-:W-:Y:S05]  /*9960*/  CALL.REL.NOINC `($__internal_145_$__cuda_sm70_shflsync_idx_p) ;  /* 0x000000c000007944 */ /* 0x000fea0003c00000 */
[----:B0-----:R-:W-:Y:S01]  /*9970*/  HFMA2.MMA R76, -RZ, RZ, 0, 0 ;  /* 0x00000000ff4c7435 */ /* 0x001fe200000001ff */
[----:B-1----:R-:W-:Y:S02]  /*9980*/  MOV R240, R75 ;  /* 0x0000004b00f07202 */ /* 0x002fe40000000f00 */
[----:B------:R-:W-:Y:S02]  /*9990*/  MOV R74, R71 ;  /* 0x00000047004a7202 */ /* 0x000fe40000000f00 */
[----:B------:R-:W-:Y:S02]  /*99a0*/  MOV R77, 0x1f ;  /* 0x0000001f004d7802 */ /* 0x000fe40000000f00 */
[----:B------:R-:W-:Y:S02]  /*99b0*/  MOV R75, 0xffffffff ;  /* 0xffffffff004b7802 */ /* 0x000fe40000000f00 */
[----:B------:R-:W-:-:S02]  /*99c0*/  MOV R72, 0x99e0 ;  /* 0x000099e000487802 */ /* 0x000fc40000000f00 */
[----:B------:R-:W-:Y:S05]  /*99d0*/  CALL.REL.NOINC `($__internal_145_$__cuda_sm70_shflsync_idx_p) ;  /* 0x0000005000007944 */ /* 0x000fea0003c00000 */
[----:B01----:R-:W-:Y:S05]  /*99e0*/  BRA `(.L_x_6184) ;  /* 0xffffb19000007947 */ /* 0x003fea000383ffff */
        .weak           $__internal_144_$__cuda_sm70_shflsync_down
        .type           $__internal_144_$__cuda_sm70_shflsync_down,@function
        .size           $__internal_144_$__cuda_sm70_shflsync_down,($__internal_145_$__cuda_sm70_shflsync_idx_p - $__internal_144_$__cuda_sm70_shflsync_down)
$__internal_144_$__cuda_sm70_shflsync_down:
[----:B------:R-:W-:Y:S01]  /*99f0*/  HFMA2.MMA R73, -RZ, RZ, 0, 0 ;  /* 0x00000000ff497435 */ /* 0x000fe200000001ff */
[----:B------:R-:W-:Y:S04]  /*9a00*/  WARPSYNC R237 ;  /* 0x000000ed00007348 */ /* 0x000fe80003800000 */
[----:B------:R0:W1:Y:S01]  /*9a10*/  SHFL.DOWN PT, R75, R75, R232, R234 ;  /* 0x080000e84b4b7389 */ /* 0x00006200000e00ea */
[----:B------:R-:W-:Y:S05]  /*9a20*/  RET.REL.NODEC R72 `(_Z25selective_scan_bwd_kernelI32Selective_Scan_bwd_kernel_traitsILi64ELi16ELb1ELb0ELb0ELb0ELb0EfN3c107complexIfEEEEv12SSMParamsBwd) ;  /* 0xffff65d048007950 */ /* 0x000fea0003c3ffff */
        .weak           $__internal_145_$__cuda_sm70_shflsync_idx_p
        .type           $__internal_145_$__cuda_sm70_shflsync_idx_p,@function
        .size           $__internal_145_$__cuda_sm70_shflsync_idx_p,($__internal_146_$__cuda_sm70_shflsync_up - $__internal_145_$__cuda_sm70_shflsync_idx_p)
$__internal_145_$__cuda_sm70_shflsync_idx_p:
[----:B------:R-:W-:Y:S01]  /*9a30*/  MOV R73, 0x0 ;  /* 0x0000000000497802 */ /* 0x000fe20000000f00 */
[----:B------:R-:W-:Y:S04]  /*9a40*/  WARPSYNC R75 ;  /* 0x0000004b00007348 */ /* 0x000fe80003800000 */
[----:B------:R0:W1:Y:S01]  /*9a50*/  SHFL.IDX PT, R75, R74, R76, R77 ;  /* 0x0000004c4a4b7389 */ /* 0x00006200000e004d */
[----:B------:R-:W-:Y:S05]  /*9a60*/  RET.REL.NODEC R72 `(_Z25selective_scan_bwd_kernelI32Selective_Scan_bwd_kernel_traitsILi64ELi16ELb1ELb0ELb0ELb0ELb0EfN3c107complexIfEEEEv12SSMParamsBwd) ;  /* 0xffff659048007950 */ /* 0x000fea0003c3ffff */
        .weak           $__internal_146_$__cuda_sm70_shflsync_up
        .type           $__internal_146_$__cuda_sm70_shflsync_up,@function
        .size           $__internal_146_$__cuda_sm70_shflsync_up,(.L_x_14581 - $__internal_146_$__cuda_sm70_shflsync_up)
$__internal_146_$__cuda_sm70_shflsync_up:
[----:B------:R-:W-:Y:S01]  /*9a70*/  HFMA2.MMA R73, -RZ, RZ, 0, 0 ;  /* 0x00000000ff497435 */ /* 0x000fe200000001ff */
[----:B------:R-:W-:Y:S04]  /*9a80*/  WARPSYNC R204 ;  /* 0x000000cc00007348 */ /* 0x000fe80003800000 */
[----:B------:R0:W1:Y:S01]  /*9a90*/  SHFL.UP PT, R75, R201, R202, R75 ;  /* 0x040000cac94b7389 */ /* 0x00006200000e004b */
[----:B------:R-:W-:Y:S05]  /*9aa0*/  RET.REL.NODEC R72 `(_Z25selective_scan_bwd_kernelI32Selective_Scan_bwd_kernel_traitsILi64ELi16ELb1ELb0ELb0ELb0ELb0EfN3c107complexIfEEEEv12SSMParamsBwd) ;  /* 0xffff655048007950 */ /* 0x000fea0003c3ffff */
.L_x_6185:
        /* <DEDUP_REMOVED lines=13> */
.L_x_14581:


//--------------------- .text._Z25selective_scan_bwd_kernelI32Selective_Scan_bwd_kernel_traitsILi64ELi16ELb1ELb0ELb0ELb0ELb1EfN3c107complexIfEEEEv12SSMParamsBwd --------------------------
	.section	.text._Z25selective_scan_bwd_kernelI32Selective_Scan_bwd_kernel_traitsILi64ELi16ELb1ELb0ELb0ELb0ELb1EfN3c107complexIfEEEEv12SSMParamsBwd,"ax",@progbits
	.sectioninfo	@"SHI_REGISTERS=244"
	.align	128
        .global         _Z25selective_scan_bwd_kernelI32Selective_Scan_bwd_kernel_traitsILi64ELi16ELb1ELb0ELb0ELb0ELb1EfN3c107complexIfEEEEv12SSMParamsBwd
        .type           _Z25selective_scan_bwd_kernelI32Selective_Scan_bwd_kernel_traitsILi64ELi16ELb1ELb0ELb0ELb0ELb1EfN3c107complexIfEEEEv12SSMParamsBwd,@function
        .size           _Z25selective_scan_bwd_kernelI32Selective_Scan_bwd_kernel_traitsILi64ELi16ELb1ELb0ELb0ELb0ELb1EfN3c107complexIfEEEEv12SSMParamsBwd,(.L_x_14584 - _Z25selective_scan_bwd_kernelI32Selective_Scan_bwd_kernel_traitsILi64ELi16ELb1ELb0ELb0ELb0ELb1EfN3c107complexIfEEEEv12SSMParamsBwd)
        .other          _Z25selective_scan_bwd_kernelI32Selective_Scan_bwd_kernel_traitsILi64ELi16ELb1ELb0ELb0ELb0ELb1EfN3c107complexIfEEEEv12SSMParamsBwd,@"STO_CUDA_ENTRY STV_DEFAULT"
_Z25selective_scan_bwd_kernelI32Selective_Scan_bwd_kernel_traitsILi64ELi16ELb1ELb0ELb0ELb0ELb1EfN3c107complexIfEEEEv12SSMParamsBwd:
.text._Z25selective_scan_bwd_kernelI32Selective_Scan_bwd_kernel_traitsILi64ELi16ELb1ELb0ELb0ELb0ELb1EfN3c107complexIfEEEEv12SSMParamsBwd:
        /* <DEDUP_REMOVED lines=41> */
[C---:B------:R-:W-:Y:S01]  /*0290*/  IMAD R14, R158.reuse, c[0x0][0x280], RZ ;  /* 0x0000a0009e0e7a24 */ /* 0x040fe200078e02ff */
[----:B------:R-:W-:Y:S02]  /*02a0*/  IADD3 R7, R7, R15, RZ ;  /* 0x0000000f07077210 */ /* 0x000fe40007ffe0ff */
[----:B------:R-:W-:Y:S01]  /*02b0*/  IADD3.X R13, R11, R3, R10, P0, !PT ;  /* 0x000000030b0d7210 */ /* 0x000fe200007fe40a */
[----:B------:R-:W-:Y:S01]  /*02c0*/  IMAD R10, R158, c[0x0][0x1e8], RZ ;  /* 0x00007a009e0a7a24 */ /* 0x000fe200078e02ff */
[----:B------:R-:W-:Y:S01]  /*02d0*/  ISETP.NE.U32.AND P0, PT, RZ, c[0x0][0x260], PT ;  /* 0x00009800ff007a0c */ /* 0x000fe20003f05070 */
[----:B------:R-:W-:-:S03]  /*02e0*/  IMAD.WIDE.U32 R2, R161, c[0x0][0x1e8], R4 ;  /* 0x00007a00a1027a25 */ /* 0x000fc600078e0004 */
[----:B------:R-:W-:Y:S01]  /*02f0*/  ISETP.NE.AND.EX P0, PT, RZ, c[0x0][0x264], PT, P0 ;  /* 0x00009900ff007a0c */ /* 0x000fe20003f05300 */
[----:B------:R-:W-:Y:S01]  /*0300*/  IMAD.WIDE.U32 R4, R161, c[0x0][0x280], R6 ;  /* 0x0000a000a1047a25 */ /* 0x000fe200078e0006 */
[----:B------:R-:W-:-:S03]  /*0310*/  IADD3 R7, P6, R9, R2, RZ ;  /* 0x0000000209077210 */ /* 0x000fc60007fde0ff */
        /* <DEDUP_REMOVED lines=24> */
[----:B------:R-:W-:Y:S02]  /*04a0*/  @P4 LEA R88, P2, R161, c[0x0][0x348], 0x2 ;  /* 0x0000d200a1584a11 */ /* 0x000fe400078410ff */
        /* <DEDUP_REMOVED lines=19> */
.L_x_6226:
        /* <DEDUP_REMOVED lines=31> */
[----:B--2---:R0:W-:Y:S04]  /*07d0*/  STS.128 [R148.X16], R24 ;  /* 0x0000001894007388 */ /* 0x0041e8000000cc00 */
[----:B---3--:R-:W-:Y:S04]  /*07e0*/  STS.128 [R148.X16+0x200], R44 ;  /* 0x0002002c94007388 */ /* 0x008fe8000000cc00 */
        /* <DEDUP_REMOVED lines=12> */
[----:B0-----:R-:W-:Y:S01]  /*08b0*/  LEA R26, R152, 0xfffffc00, 0xa ;  /* 0xfffffc00981a7811 */ /* 0x001fe200078e50ff */
[----:B------:R-:W-:-:S03]  /*08c0*/  IMAD R0, R157, c[0x0][0x1f0], RZ ;  /* 0x00007c009d007a24 */ /* 0x000fc600078e02ff */
[----:B------:R-:W-:Y:S01]  /*08d0*/  SHF.R.S32.HI R27, RZ, 0x1f, R26 ;  /* 0x0000001fff1b7819 */ /* 0x000fe2000001141a */
[C---:B-1----:R-:W-:Y:S02]  /*08e0*/  IMAD R23, R159.reuse, c[0x0][0x1f4], R0 ;  /* 0x00007d009f177a24 */ /* 0x042fe400078e0200 */
[----:B------:R-:W-:Y:S02]  /*08f0*/  IMAD R0, R158, c[0x0][0x1f8], RZ ;  /* 0x00007e009e007a24 */ /* 0x000fe400078e02ff */
[----:B------:R-:W-:-:S05]  /*0900*/  IMAD.WIDE.U32 R20, R159, c[0x0][0x1f0], R26 ;  /* 0x00007c009f147a25 */ /* 0x000fca00078e001a */
[----:B------:R-:W-:Y:S01]  /*0910*/  IADD3 R21, R21, R23, RZ ;  /* 0x0000001715157210 */ /* 0x000fe20007ffe0ff */
[----:B------:R-:W-:-:S04]  /*0920*/  IMAD R23, R161, c[0x0][0x1fc], R0 ;  /* 0x00007f00a1177a24 */ /* 0x000fc800078e0200 */
[----:B------:R-:W-:-:S05]  /*0930*/  IMAD.WIDE.U32 R20, R161, c[0x0][0x1f8], R20 ;  /* 0x00007e00a1147a25 */ /* 0x000fca00078e0014 */
[----:B--2---:R-:W-:Y:S02]  /*0940*/  IADD3 R3, R21, R23, RZ ;  /* 0x0000001715037210 */ /* 0x004fe40007ffe0ff */
[----:B------:R-:W-:-:S04]  /*0950*/  LEA R2, P0, R20, c[0x0][0x268], 0x2 ;  /* 0x00009a0014027a11 */ /* 0x000fc800078010ff */
[----:B------:R-:W-:-:S05]  /*0960*/  LEA.HI.X R3, R20, c[0x0][0x26c], R3, 0x2, P0 ;  /* 0x00009b0014037a11 */ /* 0x000fca00000f1403 */
[----:B------:R-:W-:Y:S01]  /*0970*/  IMAD.WIDE R2, R149, 0x10, R2 ;  /* 0x0000001095027825 */ /* 0x000fe200078e0202 */
[----:B---3--:R0:W-:Y:S04]  /*0980*/  STS.128 [R148.X16], R52 ;  /* 0x0000003494007388 */ /* 0x0081e8000000cc00 */
[----:B----4-:R-:W-:Y:S04]  /*0990*/  STS.128 [R148.X16+0x200], R56 ;  /* 0x0002003894007388 */ /* 0x010fe8000000cc00 */
[----:B-----5:R1:W-:Y:S04]  /*09a0*/  STS.128 [R148.X16+0x400], R60 ;  /* 0x0004003c94007388 */ /* 0x0203e8000000cc00 */
[----:B------:R2:W-:Y:S01]  /*09b0*/  STS.128 [R148.X16+0x600], R64 ;  /* 0x0006004094007388 */ /* 0x0005e2000000cc00 */
[----:B------:R-:W-:-:S06]  /*09c0*/  NOP ;  /* 0x0000000000007918 */ /* 0x000fcc0000000000 */
[----:B------:R-:W-:Y:S04]  /*09d0*/  LDS.128 R80, [R68.X16] ;  /* 0x0000000044507984 */ /* 0x000fe8000000cc00 */
[----:B------:R-:W-:Y:S04]  /*09e0*/  LDS.128 R20, [R68.X16+0x10] ;  /* 0x0000100044147984 */ /* 0x000fe8000000cc00 */
[----:B------:R-:W-:Y:S04]  /*09f0*/  LDS.128 R44, [R68.X16+0x20] ;  /* 0x00002000442c7984 */ /* 0x000fe8000000cc00 */
[----:B------:R-:W-:Y:S04]  /*0a00*/  LDS.128 R48, [R68.X16+0x30] ;  /* 0x0000300044307984 */ /* 0x000fe8000000cc00 */
[----:B------:R-:W-:Y:S06]  /*0a10*/  BAR.SYNC.DEFER_BLOCKING 0x0 ;  /* 0x0000000000007b1d */ /* 0x000fec0000010000 */
[----:B------:R3:W4:Y:S04]  /*0a20*/  LDG.E.128 R72, [R2.64] ;  /* 0x0000000602487981 */ /* 0x000728000c1e1d00 */
[----:B------:R3:W5:Y:S04]  /*0a30*/  LDG.E.128 R96, [R2.64+0x200] ;  /* 0x0002000602607981 */ /* 0x000768000c1e1d00 */
[----:B------:R3:W2:Y:S04]  /*0a40*/  LDG.E.128 R100, [R2.64+0x400] ;  /* 0x0004000602647981 */ /* 0x0006a8000c1e1d00 */
[----:B------:R3:W2:Y:S01]  /*0a50*/  LDG.E.128 R108, [R2.64+0x600] ;  /* 0x00060006026c7981 */ /* 0x0006a2000c1e1d00 */
[----:B------:R-:W-:-:S02]  /*0a60*/  IMAD R0, R157, c[0x0][0x200], RZ ;  /* 0x000080009d007a24 */ /* 0x000fc400078e02ff */
[----:B------:R-:W-:-:S04]  /*0a70*/  IMAD.WIDE.U32 R24, R159, c[0x0][0x200], R26 ;  /* 0x000080009f187a25 */ /* 0x000fc800078e001a */
[----:B0-----:R-:W-:Y:S02]  /*0a80*/  IMAD R53, R159, c[0x0][0x204], R0 ;  /* 0x000081009f357a24 */ /* 0x001fe400078e0200 */
[----:B------:R-:W-:-:S03]  /*0a90*/  IMAD R0, R158, c[0x0][0x208], RZ ;  /* 0x000082009e007a24 */ /* 0x000fc600078e02ff */
[----:B------:R-:W-:Y:S01]  /*0aa0*/  IADD3 R25, R25, R53, RZ ;  /* 0x0000003519197210 */ /* 0x000fe20007ffe0ff */
[----:B------:R-:W-:-:S04]  /*0ab0*/  IMAD R53, R161, c[0x0][0x20c], R0 ;  /* 0x00008300a1357a24 */ /* 0x000fc800078e0200 */
[----:B------:R-:W-:-:S05]  /*0ac0*/  IMAD.WIDE.U32 R24, R161, c[0x0][0x208], R24 ;  /* 0x00008200a1187a25 */ /* 0x000fca00078e0018 */
[----:B------:R-:W-:Y:S02]  /*0ad0*/  IADD3 R25, R25, R53, RZ ;  /* 0x0000003519197210 */ /* 0x000fe40007ffe0ff */
[----:B------:R-:W-:-:S04]  /*0ae0*/  LEA R52, P0, R24, c[0x0][0x258], 0x2 ;  /* 0x0000960018347a11 */ /* 0x000fc800078010ff */
[----:B------:R-:W-:-:S05]  /*0af0*/  LEA.HI.X R53, R24, c[0x0][0x25c], R25, 0x2, P0 ;  /* 0x0000970018357a11 */ /* 0x000fca00000f1419 */
[----:B---3--:R-:W-:Y:S01]  /*0b00*/  IMAD.WIDE R2, R149, 0x10, R52 ;  /* 0x0000001095027825 */ /* 0x008fe200078e0234 */
[----:B----4-:R-:W-:Y:S04]  /*0b10*/  STS.128 [R148.X16], R72 ;  /* 0x0000004894007388 */ /* 0x010fe8000000cc00 */
[----:B-----5:R0:W-:Y:S04]  /*0b20*/  STS.128 [R148.X16+0x200], R96 ;  /* 0x0002006094007388 */ /* 0x0201e8000000cc00 */
[----:B--2---:R-:W-:Y:S04]  /*0b30*/  STS.128 [R148.X16+0x400], R100 ;  /* 0x0004006494007388 */ /* 0x004fe8000000cc00 */
[----:B------:R-:W-:Y:S01]  /*0b40*/  STS.128 [R148.X16+0x600], R108 ;  /* 0x0006006c94007388 */ /* 0x000fe2000000cc00 */
[----:B------:R-:W-:-:S06]  /*0b50*/  NOP ;  /* 0x0000000000007918 */ /* 0x000fcc0000000000 */
[----:B------:R-:W-:Y:S04]  /*0b60*/  LDS.128 R104, [R68.X16] ;  /* 0x0000000044687984 */ /* 0x000fe8000000cc00 */
[----:B------:R-:W2:Y:S04]  /*0b70*/  LDS.128 R76, [R68.X16+0x10] ;  /* 0x00001000444c7984 */ /* 0x000ea8000000cc00 */
[----:B------:R-:W3:Y:S04]  /*0b80*/  LDS.128 R52, [R68.X16+0x20] ;  /* 0x0000200044347984 */ /* 0x000ee8000000cc00 */
[----:B------:R-:W2:Y:S04]  /*0b90*/  LDS.128 R56, [R68.X16+0x30] ;  /* 0x0000300044387984 */ /* 0x000ea8000000cc00 */
[----:B------:R-:W-:Y:S06]  /*0ba0*/  BAR.SYNC.DEFER_BLOCKING 0x0 ;  /* 0x0000000000007b1d */ /* 0x000fec0000010000 */
[----:B------:R5:W4:Y:S04]  /*0bb0*/  LDG.E.128 R84, [R2.64] ;  /* 0x0000000602547981 */ /* 0x000b28000c1e1d00 */
[----:B-1----:R5:W4:Y:S04]  /*0bc0*/  LDG.E.128 R60, [R2.64+0x200] ;  /* 0x00020006023c7981 */ /* 0x002b28000c1e1d00 */
[----:B------:R5:W4:Y:S04]  /*0bd0*/  LDG.E.128 R64, [R2.64+0x400] ;  /* 0x0004000602407981 */ /* 0x000b28000c1e1d00 */
[----:B0-----:R5:W4:Y:S01]  /*0be0*/  LDG.E.128 R96, [R2.64+0x600] ;  /* 0x0006000602607981 */ /* 0x001b22000c1e1d00 */
[----:B--2---:R-:W-:Y:S01]  /*0bf0*/  FMUL.FTZ R70, R76, -1.4426950216293334961 ;  /* 0xbfb8aa3b4c467820 */ /* 0x004fe20000410000 */
[----:B------:R-:W-:Y:S01]  /*0c00*/  LEA R147, R154, R151, 0x2 ;  /* 0x000000979a937211 */ /* 0x000fe200078e10ff */
[----:B------:R-:W-:-:S02]  /*0c10*/  FMUL.FTZ R0, R104, -1.4426950216293334961 ;  /* 0xbfb8aa3b68007820 */ /* 0x000fc40000410000 */
[----:B------:R-:W0:Y:S01]  /*0c20*/  MUFU.EX2 R72, R70 ;  /* 0x0000004600487308 */ /* 0x000e220000000800 */
[----:B------:R-:W-:Y:S02]  /*0c30*/  FMUL.FTZ R73, R78, -1.4426950216293334961 ;  /* 0xbfb8aa3b4e497820 */ /* 0x000fe40000410000 */
[----:B------:R-:W-:Y:S02]  /*0c40*/  FMUL.FTZ R74, R79, -1.4426950216293334961 ;  /* 0xbfb8aa3b4f4a7820 */ /* 0x000fe40000410000 */
[----:B---3--:R-:W-:Y:S02]  /*0c50*/  FMUL.FTZ R75, R52, -1.4426950216293334961 ;  /* 0xbfb8aa3b344b7820 */ /* 0x008fe40000410000 */
[----:B------:R-:W-:Y:S01]  /*0c60*/  FMUL.FTZ R25, R106, -1.4426950216293334961 ;  /* 0xbfb8aa3b6a197820 */ /* 0x000fe20000410000 */
[----:B------:R1:W2:Y:S01]  /*0c70*/  MUFU.EX2 R100, R73 ;  /* 0x0000004900647308 */ /* 0x0002a20000000800 */
[----:B------:R-:W-:Y:S02]  /*0c80*/  FMUL.FTZ R24, R105, -1.4426950216293334961 ;  /* 0xbfb8aa3b69187820 */ /* 0x000fe40000410000 */
[----:B-----5:R-:W-:-:S02]  /*0c90*/  FMUL.FTZ R2, R77, -1.4426950216293334961 ;  /* 0xbfb8aa3b4d027820 */ /* 0x020fc40000410000 */
[----:B------:R-:W-:Y:S02]  /*0ca0*/  FMUL.FTZ R69, R107, -1.4426950216293334961 ;  /* 0xbfb8aa3b6b457820 */ /* 0x000fe40000410000 */
[----:B------:R-:W-:Y:S01]  /*0cb0*/  FMUL.FTZ R94, R55, -1.4426950216293334961 ;  /* 0xbfb8aa3b375e7820 */ /* 0x000fe20000410000 */
[----:B------:R3:W5:Y:S01]  /*0cc0*/  MUFU.EX2 R102, R74 ;  /* 0x0000004a00667308 */ /* 0x0007620000000800 */
[----:B-1----:R-:W-:Y:S02]  /*0cd0*/  FMUL.FTZ R73, R56, -1.4426950216293334961 ;  /* 0xbfb8aa3b38497820 */ /* 0x002fe40000410000 */
[----:B0-----:R-:W-:Y:S02]  /*0ce0*/  FADD.FTZ R95, R72, 1 ;  /* 0x3f800000485f7421 */ /* 0x001fe40000010000 */
[----:B------:R-:W-:Y:S02]  /*0cf0*/  FMUL.FTZ R70, R54, -1.4426950216293334961 ;  /* 0xbfb8aa3b36467820 */ /* 0x000fe40000410000 */
[----:B------:R-:W-:Y:S01]  /*0d00*/  FMUL.FTZ R113, R59, -1.4426950216293334961 ;  /* 0xbfb8aa3b3b717820 */ /* 0x000fe20000410000 */
[----:B------:R0:W1:Y:S01]  /*0d10*/  MUFU.EX2 R103, R75 ;  /* 0x0000004b00677308 */ /* 0x0000620000000800 */
[----:B---3--:R-:W-:-:S02]  /*0d20*/  FMUL.FTZ R74, R57, -1.4426950216293334961 ;  /* 0xbfb8aa3b394a7820 */ /* 0x008fc40000410000 */
[----:B--2---:R-:W-:-:S05]  /*0d30*/  FADD.FTZ R100, R100, 1 ;  /* 0x3f80000064647421 */ /* 0x004fca0000010000 */
[----:B------:R-:W-:Y:S01]  /*0d40*/  MUFU.EX2 R0, R0 ;  /* 0x0000000000007308 */ /* 0x000fe20000000800 */
[----:B0-----:R-:W-:Y:S02]  /*0d50*/  FMUL.FTZ R75, R58, -1.4426950216293334961 ;  /* 0xbfb8aa3b3a4b7820 */ /* 0x001fe40000410000 */
[----:B-----5:R-:W-:-:S05]  /*0d60*/  FADD.FTZ R102, R102, 1 ;  /* 0x3f80000066667421 */ /* 0x020fca0000010000 */
[----:B------:R-:W0:Y:S01]  /*0d70*/  MUFU.EX2 R25, R25 ;  /* 0x0000001900197308 */ /* 0x000e220000000800 */
[----:B-1----:R-:W-:-:S07]  /*0d80*/  FADD.FTZ R103, R103, 1 ;  /* 0x3f80000067677421 */ /* 0x002fce0000010000 */
[----:B------:R-:W-:Y:S08]  /*0d90*/  MUFU.EX2 R111, R73 ;  /* 0x00000049006f7308 */ /* 0x000ff00000000800 */
[----:B------:R-:W1:Y:S01]  /*0da0*/  MUFU.EX2 R112, R74 ;  /* 0x0000004a00707308 */ /* 0x000e620000000800 */
[----:B0-----:R-:W-:-:S07]  /*0db0*/  FADD.FTZ R25, R25, 1 ;  /* 0x3f80000019197421 */ /* 0x001fce0000010000 */
[----:B------:R-:W-:Y:S08]  /*0dc0*/  MUFU.EX2 R114, R75 ;  /* 0x0000004b00727308 */ /* 0x000ff00000000800 */
[----:B------:R0:W-:Y:S01]  /*0dd0*/  MUFU.EX2 R3, R2 ;  /* 0x0000000200037308 */ /* 0x0001e20000000800 */
[----:B-1----:R-:W-:-:S07]  /*0de0*/  FADD.FTZ R112, R112, 1 ;  /* 0x3f80000070707421 */ /* 0x002fce0000010000 */
[----:B------:R-:W1:Y:S01]  /*0df0*/  MUFU.EX2 R24, R24 ;  /* 0x0000001800187308 */ /* 0x000e620000000800 */
[----:B0-----:R-:W-:-:S07]  /*0e00*/  FADD.FTZ R2, R0, 1 ;  /* 0x3f80000000027421 */ /* 0x001fce0000010000 */
[----:B------:R0:W2:Y:S08]  /*0e10*/  MUFU.EX2 R71, R69 ;  /* 0x0000004500477308 */ /* 0x0000b00000000800 */
[----:B------:R3:W5:Y:S01]  /*0e20*/  MUFU.EX2 R110, R94 ;  /* 0x0000005e006e7308 */ /* 0x0007620000000800 */
[----:B0-----:R-:W-:Y:S02]  /*0e30*/  FMUL.FTZ R69, R53, -1.4426950216293334961 ;  /* 0xbfb8aa3b35457820 */ /* 0x001fe40000410000 */
[----:B-1----:R-:W-:-:S05]  /*0e40*/  FADD.FTZ R24, R24, 1 ;  /* 0x3f80000018187421 */ /* 0x002fca0000010000 */
[----:B------:R-:W0:Y:S01]  /*0e50*/  MUFU.EX2 R108, R69 ;  /* 0x00000045006c7308 */ /* 0x000e220000000800 */
[----:B---3--:R-:W-:Y:S02]  /*0e60*/  FADD.FTZ R94, R3, 1 ;  /* 0x3f800000035e7421 */ /* 0x008fe40000010000 */
[----:B--2---:R-:W-:-:S05]  /*0e70*/  FADD.FTZ R0, R71, 1 ;  /* 0x3f80000047007421 */ /* 0x004fca0000010000 */
[----:B------:R1:W-:Y:S01]  /*0e80*/  MUFU.RCP R69, R2 ;  /* 0x0000000200457308 */ /* 0x0003e20000001000 */
[----:B-----5:R-:W-:-:S07]  /*0e90*/  FADD.FTZ R110, R110, 1 ;  /* 0x3f8000006e6e7421 */ /* 0x020fce0000010000 */
[----:B------:R2:W3:Y:S01]  /*0ea0*/  MUFU.RCP R101, R25 ;  /* 0x0000001900657308 */ /* 0x0004e20000001000 */
[----:B-1----:R-:W-:Y:S02]  /*0eb0*/  IMAD R2, R157, c[0x0][0x2e8], RZ ;  /* 0x0000ba009d027a24 */ /* 0x002fe400078e02ff */
[----:B0-----:R-:W-:-:S05]  /*0ec0*/  FADD.FTZ R108, R108, 1 ;  /* 0x3f8000006c6c7421 */ /* 0x001fca0000010000 */
[----:B------:R-:W-:Y:S01]  /*0ed0*/  MUFU.EX2 R109, R70 ;  /* 0x00000046006d7308 */ /* 0x000fe20000000800 */
[C---:B--2---:R-:W-:Y:S02]  /*0ee0*/  IMAD R25, R159.reuse, c[0x0][0x2ec], R2 ;  /* 0x0000bb009f197a24 */ /* 0x044fe400078e0202 */
[----:B------:R-:W-:-:S05]  /*0ef0*/  IMAD.WIDE.U32 R2, R159, c[0x0][0x2e8], R26 ;  /* 0x0000ba009f027a25 */ /* 0x000fca00078e001a */
[----:B------:R0:W-:Y:S01]  /*0f00*/  MUFU.RCP R70, R24 ;  /* 0x0000001800467308 */ /* 0x0001e20000001000 */
[----:B------:R-:W-:Y:S01]  /*0f10*/  IADD3 R3, R3, R25, RZ ;  /* 0x0000001903037210 */ /* 0x000fe20007ffe0ff */
[----:B---3--:R-:W-:-:S06]  /*0f20*/  FMUL.FTZ R127, R106, R101 ;  /* 0x000000656a7f7220 */ /* 0x008fcc0000410000 */
[----:B------:R-:W1:Y:S01]  /*0f30*/  MUFU.RCP R0, R0 ;  /* 0x0000000000007308 */ /* 0x000e620000001000 */
[----:B0-----:R-:W-:-:S07]  /*0f40*/  IMAD R24, R158, c[0x0][0x2f0], RZ ;  /* 0x0000bc009e187a24 */ /* 0x001fce00078e02ff */
[----:B------:R-:W-:Y:S08]  /*0f50*/  MUFU.RCP R128, R108 ;  /* 0x0000006c00807308 */ /* 0x000ff00000001000 */
[----:B------:R-:W-:Y:S01]  /*0f60*/  MUFU.RCP R95, R95 ;  /* 0x0000005f005f7308 */ /* 0x000fe20000001000 */
[----:B-1----:R-:W-:-:S07]  /*0f70*/  FMUL.FTZ R126, R107, R0 ;  /* 0x000000006b7e7220 */ /* 0x002fce0000410000 */
[----:B------:R-:W-:Y:S08]  /*0f80*/  MUFU.RCP R130, R110 ;  /* 0x0000006e00827308 */ /* 0x000ff00000001000 */
[----:B------:R-:W-:Y:S08]  /*0f90*/  MUFU.RCP R94, R94 ;  /* 0x0000005e005e7308 */ /* 0x000ff00000001000 */
[----:B------:R-:W-:Y:S08]  /*0fa0*/  MUFU.RCP R125, R103 ;  /* 0x00000067007d7308 */ /* 0x000ff00000001000 */
[----:B------:R-:W0:Y:S08]  /*0fb0*/  MUFU.RCP R129, R100 ;  /* 0x0000006400817308 */ /* 0x000e300000001000 */
[----:B------:R-:W1:Y:S08]  /*0fc0*/  MUFU.RCP R124, R102 ;  /* 0x00000066007c7308 */ /* 0x000e700000001000 */
[----:B------:R-:W2:Y:S08]  /*0fd0*/  MUFU.EX2 R115, R113 ;  /* 0x0000007100737308 */ /* 0x000eb00000000800 */
[----:B------:R-:W-:Y:S01]  /*0fe0*/  MUFU.RCP R132, R112 ;  /* 0x0000007000847308 */ /* 0x000fe20000001000 */
[----:B----4-:R-:W-:Y:S04]  /*0ff0*/  STS.128 [R148.X16], R84 ;  /* 0x0000005494007388 */ /* 0x010fe8000000cc00 */
[----:B------:R3:W-:Y:S04]  /*1000*/  STS.128 [R148.X16+0x200], R60 ;  /* 0x0002003c94007388 */ /* 0x0007e8000000cc00 */
[----:B------:R-:W-:Y:S04]  /*1010*/  STS.128 [R148.X16+0x400], R64 ;  /* 0x0004004094007388 */ /* 0x000fe8000000cc00 */
[----:B------:R0:W-:Y:S01]  /*1020*/  STS.128 [R148.X16+0x600], R96 ;  /* 0x0006006094007388 */ /* 0x0001e2000000cc00 */
[----:B------:R-:W-:-:S06]  /*1030*/  NOP ;  /* 0x0000000000007918 */ /* 0x000fcc0000000000 */
[----:B------:R-:W4:Y:S01]  /*1040*/  LDS.128 R72, [R68.X16] ;  /* 0x0000000044487984 */ /* 0x000f22000000cc00 */
[C---:B---3--:R-:W-:Y:S01]  /*1050*/  IMAD R61, R161.reuse, c[0x0][0x2f4], R24 ;  /* 0x0000bd00a13d7a24 */ /* 0x048fe200078e0218 */
[----:B------:R-:W-:Y:S01]  /*1060*/  MOV R60, c[0x0][0x16c] ;  /* 0x00005b00003c7a02 */ /* 0x000fe20000000f00 */
[----:B------:R-:W-:Y:S01]  /*1070*/  IMAD.WIDE.U32 R24, R161, c[0x0][0x2f0], R2 ;  /* 0x0000bc00a1187a25 */ /* 0x000fe200078e0002 */
[----:B------:R-:W3:Y:S02]  /*1080*/  LDS.128 R64, [R68.X16+0x10] ;  /* 0x0000100044407984 */ /* 0x000ee4000000cc00 */
[----:B------:R-:W-:Y:S01]  /*1090*/  ISETP.GE.AND P1, PT, R60, 0x1, PT ;  /* 0x000000013c00780c */ /* 0x000fe20003f26270 */
[----:B------:R-:W-:Y:S01]  /*10a0*/  FADD.FTZ R62, R109, 1 ;  /* 0x3f8000006d3e7421 */ /* 0x000fe20000010000 */
[----:B------:R-:W-:Y:S01]  /*10b0*/  IADD3 R3, R25, R61, RZ ;  /* 0x0000003d19037210 */ /* 0x000fe20007ffe0ff */
[----:B------:R-:W-:Y:S01]  /*10c0*/  FADD.FTZ R25, -R69, 1 ;  /* 0x3f80000045197421 */ /* 0x000fe20000010100 */
[----:B------:R-:W-:Y:S01]  /*10d0*/  LEA R2, P0, R24, c[0x0][0x338], 0x2 ;  /* 0x0000ce0018027a11 */ /* 0x000fe200078010ff */
[----:B------:R-:W-:Y:S01]  /*10e0*/  FADD.FTZ R60, -R70, 1 ;  /* 0x3f800000463c7421 */ /* 0x000fe20000010100 */
[----:B------:R5:W1:Y:S01]  /*10f0*/  MUFU.RCP R131, R62 ;  /* 0x0000003e00837308 */ /* 0x000a620000001000 */
[----:B------:R-:W-:Y:S01]  /*1100*/  FFMA.FTZ R71, R104, R25, 1 ;  /* 0x3f80000068477423 */ /* 0x000fe20000010019 */
[----:B------:R-:W-:Y:S01]  /*1110*/  LEA.HI.X R3, R24, c[0x0][0x33c], R3, 0x2, P0 ;  /* 0x0000cf0018037a11 */ /* 0x000fe200000f1403 */
[----:B------:R-:W-:Y:S01]  /*1120*/  FMUL.FTZ R25, R104, R69 ;  /* 0x0000004568197220 */ /* 0x000fe20000410000 */
[----:B------:R-:W-:Y:S01]  /*1130*/  ISETP.NE.U32.AND P0, PT, RZ, c[0x0][0x270], PT ;  /* 0x00009c00ff007a0c */ /* 0x000fe20003f05070 */
[----:B------:R-:W-:-:S02]  /*1140*/  FFMA.FTZ R84, R105, R60, 1 ;  /* 0x3f80000069547423 */ /* 0x000fc4000001003c */
[----:B------:R-:W-:Y:S01]  /*1150*/  FADD.FTZ R86, -R0, 1 ;  /* 0x3f80000000567421 */ /* 0x000fe20000010100 */
[----:B------:R-:W-:Y:S01]  /*1160*/  ISETP.NE.AND.EX P0, PT, RZ, c[0x0][0x274], PT, P0 ;  /* 0x00009d00ff007a0c */ /* 0x000fe20003f05300 */
[----:B------:R-:W-:Y:S02]  /*1170*/  FADD.FTZ R87, R111, 1 ;  /* 0x3f8000006f577421 */ /* 0x000fe40000010000 */
[----:B------:R-:W-:Y:S02]  /*1180*/  FFMA.FTZ R86, R107, R86, 1 ;  /* 0x3f8000006b567423 */ /* 0x000fe40000010056 */
[----:B------:R1:W1:Y:S01]  /*1190*/  MUFU.RCP R133, R87 ;  /* 0x0000005700857308 */ /* 0x0002620000001000 */
[----:B0-----:R-:W-:Y:S02]  /*11a0*/  FADD.FTZ R97, -R129, 1 ;  /* 0x3f80000081617421 */ /* 0x001fe40000010100 */
[----:B------:R-:W-:Y:S02]  /*11b0*/  FADD.FTZ R98, R114, 1 ;  /* 0x3f80000072627421 */ /* 0x000fe40000010000 */
[----:B------:R-:W-:-:S02]  /*11c0*/  FFMA.FTZ R97, R78, R97, 1 ;  /* 0x3f8000004e617423 */ /* 0x000fc40000010061 */
[----:B------:R-:W-:Y:S01]  /*11d0*/  IMAD.WIDE R2, R149, 0x10, R2 ;  /* 0x0000001095027825 */ /* 0x000fe200078e0202 */
[----:B------:R2:W0:Y:S03]  /*11e0*/  MUFU.RCP R135, R98 ;  /* 0x0000006200877308 */ /* 0x0004260000001000 */
[----:B----4-:R-:W-:Y:S02]  /*11f0*/  FMUL.FTZ R24, R80, R72 ;  /* 0x0000004850187220 */ /* 0x010fe40000410000 */
[----:B------:R-:W-:Y:S02]  /*1200*/  FMUL.FTZ R61, R81, R73 ;  /* 0x00000049513d7220 */ /* 0x000fe40000410000 */
[----:B------:R-:W-:Y:S02]  /*1210*/  FMUL.FTZ R108, R69, R24 ;  /* 0x00000018456c7220 */ /* 0x000fe40000410000 */
[----:B------:R-:W-:-:S02]  /*1220*/  FMUL.FTZ R24, R105, R70 ;  /* 0x0000004669187220 */ /* 0x000fc40000410000 */
[----:B------:R-:W-:Y:S02]  /*1230*/  FMUL.FTZ R109, R70, R61 ;  /* 0x0000003d466d7220 */ /* 0x000fe40000410000 */
[C---:B------:R-:W-:Y:S01]  /*1240*/  FADD.FTZ R69, -R101.reuse, 1 ;  /* 0x3f80000065457421 */ /* 0x040fe20000010100 */
[----:B-----5:R-:W4:Y:S01]  /*1250*/  LDS.128 R60, [R68.X16+0x20] ;  /* 0x00002000443c7984 */ /* 0x020f22000000cc00 */
[----:B------:R-:W-:Y:S02]  /*1260*/  FMUL.FTZ R70, R82, R74 ;  /* 0x0000004a52467220 */ /* 0x000fe40000410000 */
[----:B------:R-:W-:Y:S02]  /*1270*/  FFMA.FTZ R69, R106, R69, 1 ;  /* 0x3f8000006a457423 */ /* 0x000fe40000010045 */
[----:B------:R-:W-:Y:S02]  /*1280*/  FMUL.FTZ R70, R101, R70 ;  /* 0x0000004665467220 */ /* 0x000fe40000410000 */
[----:B------:R-:W-:-:S02]  /*1290*/  FMUL.FTZ R108, R108, R71 ;  /* 0x000000476c6c7220 */ /* 0x000fc40000410000 */
[----:B------:R-:W-:Y:S02]  /*12a0*/  FMUL.FTZ R110, R70, R69 ;  /* 0x00000045466e7220 */ /* 0x000fe40000410000 */
[----:B------:R-:W5:Y:S01]  /*12b0*/  LDS.128 R68, [R68.X16+0x30] ;  /* 0x0000300044447984 */ /* 0x000f62000000cc00 */
[----:B------:R-:W-:Y:S02]  /*12c0*/  FMUL.FTZ R85, R83, R75 ;  /* 0x0000004b53557220 */ /* 0x000fe40000410000 */
[----:B------:R-:W-:Y:S02]  /*12d0*/  FMUL.FTZ R109, R109, R84 ;  /* 0x000000546d6d7220 */ /* 0x000fe40000410000 */
[----:B------:R-:W-:Y:S02]  /*12e0*/  FMUL.FTZ R85, R0, R85 ;  /* 0x0000005500557220 */ /* 0x000fe40000410000 */
[----:B---3--:R-:W-:Y:S02]  /*12f0*/  FMUL.FTZ R84, R20, R64 ;  /* 0x0000004014547220 */ /* 0x008fe40000410000 */
[----:B------:R-:W-:Y:S01]  /*1300*/  FMUL.FTZ R111, R85, R86 ;  /* 0x00000056556f7220 */ /* 0x000fe20000410000 */
[----:B------:R-:W-:Y:S01]  /*1310*/  BAR.SYNC.DEFER_BLOCKING 0x0 ;  /* 0x0000000000007b1d */ /* 0x000fe20000010000 */
[----:B------:R-:W-:-:S02]  /*1320*/  FADD.FTZ R85, -R95, 1 ;  /* 0x3f8000005f557421 */ /* 0x000fc40000010100 */
[----:B------:R-:W-:Y:S02]  /*1330*/  FADD.FTZ R86, -R94, 1 ;  /* 0x3f8000005e567421 */ /* 0x000fe40000010100 */
[----:B------:R-:W-:Y:S02]  /*1340*/  FFMA.FTZ R85, R76, R85, 1 ;  /* 0x3f8000004c557423 */ /* 0x000fe40000010055 */
[----:B-1----:R-:W-:Y:S02]  /*1350*/  FMUL.FTZ R87, R21, R65 ;  /* 0x0000004115577220 */ /* 0x002fe40000410000 */
[----:B------:R-:W-:Y:S02]  /*1360*/  FMUL.FTZ R84, R95, R84 ;  /* 0x000000545f547220 */ /* 0x000fe40000410000 */
[----:B------:R-:W-:Y:S02]  /*1370*/  FFMA.FTZ R86, R77, R86, 1 ;  /* 0x3f8000004d567423 */ /* 0x000fe40000010056 */
[----:B------:R-:W-:-:S02]  /*1380*/  FMUL.FTZ R87, R94, R87 ;  /* 0x000000575e577220 */ /* 0x000fc40000410000 */
[----:B------:R-:W-:Y:S02]  /*1390*/  FMUL.FTZ R112, R84, R85 ;  /* 0x0000005554707220 */ /* 0x000fe40000410000 */
[----:B------:R-:W-:Y:S02]  /*13a0*/  FADD.FTZ R85, -R125, 1 ;  /* 0x3f8000007d557421 */ /* 0x000fe40000010100 */
[----:B------:R-:W-:Y:S02]  /*13b0*/  FMUL.FTZ R96, R22, R66 ;  /* 0x0000004216607220 */ /* 0x000fe40000410000 */
[----:B------:R-:W-:Y:S02]  /*13c0*/  FMUL.FTZ R113, R87, R86 ;  /* 0x0000005657717220 */ /* 0x000fe40000410000 */
[----:B------:R-:W-:Y:S01]  /*13d0*/  FFMA.FTZ R87, R52, R85, 1 ;  /* 0x3f80000034577423 */ /* 0x000fe20000010055 */
[----:B------:R-:W-:Y:S01]  /*13e0*/  STS.128 [R147.X16], R108 ;  /* 0x0000006c93007388 */ /* 0x000fe2000000cc00 */
[----:B------:R-:W-:-:S02]  /*13f0*/  FMUL.FTZ R96, R129, R96 ;  /* 0x0000006081607220 */ /* 0x000fc40000410000 */
[----:B------:R-:W-:Y:S02]  /*1400*/  FADD.FTZ R84, -R124, 1 ;  /* 0x3f8000007c547421 */ /* 0x000fe40000010100 */
[----:B------:R-:W-:Y:S02]  /*1410*/  FMUL.FTZ R85, R23, R67 ;  /* 0x0000004317557220 */ /* 0x000fe40000410000 */
[----:B--2---:R-:W-:Y:S02]  /*1420*/  FADD.FTZ R98, R115, 1 ;  /* 0x3f80000073627421 */ /* 0x004fe40000010000 */
[----:B------:R-:W-:Y:S02]  /*1430*/  FMUL.FTZ R114, R96, R97 ;  /* 0x0000006160727220 */ /* 0x000fe40000410000 */
[----:B------:R-:W-:Y:S01]  /*1440*/  FFMA.FTZ R84, R79, R84, 1 ;  /* 0x3f8000004f547423 */ /* 0x000fe20000010054 */
[----:B------:R-:W1:Y:S01]  /*1450*/  MUFU.RCP R134, R98 ;  /* 0x0000006200867308 */ /* 0x000e620000001000 */
[----:B----4-:R-:W-:-:S02]  /*1460*/  FMUL.FTZ R86, R44, R60 ;  /* 0x0000003c2c567220 */ /* 0x010fc40000410000 */
[----:B------:R-:W-:Y:S02]  /*1470*/  FMUL.FTZ R85, R124, R85 ;  /* 0x000000557c557220 */ /* 0x000fe40000410000 */
[----:B------:R-:W-:Y:S02]  /*1480*/  FADD.FTZ R96, -R128, 1 ;  /* 0x3f80000080607421 */ /* 0x000fe40000010100 */
[----:B------:R-:W-:Y:S02]  /*1490*/  FMUL.FTZ R97, R45, R61 ;  /* 0x0000003d2d617220 */ /* 0x000fe40000410000 */
[----:B------:R-:W-:Y:S02]  /*14a0*/  FMUL.FTZ R86, R125, R86 ;  /* 0x000000567d567220 */ /* 0x000fe40000410000 */
[----:B------:R-:W-:Y:S02]  /*14b0*/  FMUL.FTZ R115, R85, R84 ;  /* 0x0000005455737220 */ /* 0x000fe40000410000 */
[----:B------:R-:W-:-:S02]  /*14c0*/  FFMA.FTZ R96, R53, R96, 1 ;  /* 0x3f80000035607423 */ /* 0x000fc40000010060 */
[----:B------:R-:W-:Y:S01]  /*14d0*/  FMUL.FTZ R97, R128, R97 ;  /* 0x0000006180617220 */ /* 0x000fe20000410000 */
[----:B------:R-:W-:Y:S01]  /*14e0*/  STS.128 [R147.X16+0x10], R112 ;  /* 0x0000107093007388 */ /* 0x000fe2000000cc00 */
[----:B------:R-:W-:Y:S02]  /*14f0*/  FADD.FTZ R85, -R131, 1 ;  /* 0x3f80000083557421 */ /* 0x000fe40000010100 */
[----:B------:R-:W-:Y:S02]  /*1500*/  FMUL.FTZ R84, R46, R62 ;  /* 0x0000003e2e547220 */ /* 0x000fe40000410000 */
[----:B------:R-:W-:Y:S02]  /*1510*/  FMUL.FTZ R116, R86, R87 ;  /* 0x0000005756747220 */ /* 0x000fe40000410000 */
[----:B------:R-:W-:Y:S02]  /*1520*/  FMUL.FTZ R117, R97, R96 ;  /* 0x0000006061757220 */ /* 0x000fe40000410000 */
[----:B------:R-:W-:-:S02]  /*1530*/  FADD.FTZ R86, -R130, 1 ;  /* 0x3f80000082567421 */ /* 0x000fc40000010100 */
[----:B------:R-:W-:Y:S02]  /*1540*/  FFMA.FTZ R85, R54, R85, 1 ;  /* 0x3f80000036557423 */ /* 0x000fe40000010055 */
[----:B------:R-:W-:Y:S02]  /*1550*/  FMUL.FTZ R87, R47, R63 ;  /* 0x0000003f2f577220 */ /* 0x000fe40000410000 */
[----:B------:R-:W-:Y:S02]  /*1560*/  FMUL.FTZ R84, R131, R84 ;  /* 0x0000005483547220 */ /* 0x000fe40000410000 */
[----:B------:R-:W-:Y:S02]  /*1570*/  FADD.FTZ R97, -R133, 1 ;  /* 0x3f80000085617421 */ /* 0x000fe40000010100 */
[----:B-----5:R-:W-:Y:S02]  /*1580*/  FMUL.FTZ R96, R48, R68 ;  /* 0x0000004430607220 */ /* 0x020fe40000410000 */
[----:B------:R-:W-:-:S02]  /*1590*/  FFMA.FTZ R86, R55, R86, 1 ;  /* 0x3f80000037567423 */ /* 0x000fc40000010056 */
[----:B------:R-:W-:Y:S02]  /*15a0*/  FMUL.FTZ R87, R130, R87 ;  /* 0x0000005782577220 */ /* 0x000fe40000410000 */
[----:B------:R-:W-:Y:S02]  /*15b0*/  FMUL.FTZ R118, R84, R85 ;  /* 0x0000005554767220 */ /* 0x000fe40000410000 */
[----:B------:R-:W-:Y:S02]  /*15c0*/  FFMA.FTZ R97, R56, R97, 1 ;  /* 0x3f80000038617423 */ /* 0x000fe40000010061 */
[----:B------:R-:W-:Y:S02]  /*15d0*/  FMUL.FTZ R96, R133, R96 ;  /* 0x0000006085607220 */ /* 0x000fe40000410000 */
[----:B0-----:R-:W-:Y:S02]  /*15e0*/  FADD.FTZ R85, -R135, 1 ;  /* 0x3f80000087557421 */ /* 0x001fe40000010100 */
[----:B------:R-:W-:-:S02]  /*15f0*/  FMUL.FTZ R119, R87, R86 ;  /* 0x0000005657777220 */ /* 0x000fc40000410000 */
[----:B------:R-:W-:Y:S02]  /*1600*/  FMUL.FTZ R120, R96, R97 ;  /* 0x0000006160787220 */ /* 0x000fe40000410000 */
[----:B------:R-:W-:Y:S01]  /*1610*/  FFMA.FTZ R87, R58, R85, 1 ;  /* 0x3f8000003a577423 */ /* 0x000fe20000010055 */
[----:B------:R-:W-:Y:S01]  /*1620*/  STS.128 [R147.X16+0x20], R116 ;  /* 0x0000207493007388 */ /* 0x000fe2000000cc00 */
[----:B------:R-:W-:Y:S02]  /*1630*/  FADD.FTZ R84, -R132, 1 ;  /* 0x3f80000084547421 */ /* 0x000fe40000010100 */
[----:B-1----:R-:W-:Y:S02]  /*1640*/  FADD.FTZ R96, -R134, 1 ;  /* 0x3f80000086607421 */ /* 0x002fe40000010100 */
[----:B------:R-:W-:Y:S02]  /*1650*/  FMUL.FTZ R85, R49, R69 ;  /* 0x0000004531557220 */ /* 0x000fe40000410000 */
[----:B------:R-:W-:-:S02]  /*1660*/  FMUL.FTZ R86, R50, R70 ;  /* 0x0000004632567220 */ /* 0x000fc40000410000 */
        /* <DEDUP_REMOVED lines=18> */
[----:B------:R-:W-:Y:S01]  /*1790*/  FFMA.FTZ R155, R29, R0, R155 ;  /* 0x000000001d9b7223 */ /* 0x000fe2000001009b */
[----:B------:R-:W2:Y:S01]  /*17a0*/  LDS.128 R100, [R148.X16+0x400] ;  /* 0x0004000094647984 */ /* 0x000ea2000000cc00 */
[----:B------:R-:W-:Y:S02]  /*17b0*/  FMUL.FTZ R94, R77, R94 ;  /* 0x0000005e4d5e7220 */ /* 0x000fe40000410000 */
        /* <DEDUP_REMOVED lines=13> */
[----:B------:R-:W-:Y:S02]  /*1890*/  FFMA.FTZ R155, R30, R81, R155 ;  /* 0x000000511e9b7223 */ /* 0x000fe4000001009b */
        /* <DEDUP_REMOVED lines=42> */
[----:B------:R-:W-:Y:S02]  /*1b40*/  IMAD R25, R159, c[0x0][0x214], R24 ;  /* 0x000085009f197a24 */ /* 0x000fe400078e0218 */
[----:B------:R-:W-:Y:S01]  /*1b50*/  IMAD R24, R158, c[0x0][0x218], RZ ;  /* 0x000086009e187a24 */ /* 0x000fe200078e02ff */
[----:B------:R-:W1:Y:S02]  /*1b60*/  LDS.128 R48, [R148.X16+0x200] ;  /* 0x0002000094307984 */ /* 0x000e64000000cc00 */
[----:B------:R-:W-:Y:S01]  /*1b70*/  IADD3 R3, R3, R25, RZ ;  /* 0x0000001903037210 */ /* 0x000fe20007ffe0ff */
[C---:B------:R-:W-:Y:S01]  /*1b80*/  IMAD R25, R161.reuse, c[0x0][0x21c], R24 ;  /* 0x00008700a1197a24 */ /* 0x040fe200078e0218 */
[----:B------:R-:W2:Y:S03]  /*1b90*/  LDS.128 R52, [R148.X16+0x400] ;  /* 0x0004000094347984 */ /* 0x000ea6000000cc00 */
[----:B------:R-:W-:Y:S01]  /*1ba0*/  IMAD.WIDE.U32 R2, R161, c[0x0][0x218], R2 ;  /* 0x00008600a1027a25 */ /* 0x000fe200078e0002 */
[----:B------:R-:W3:Y:S04]  /*1bb0*/  LDS.128 R56, [R148.X16+0x600] ;  /* 0x0006000094387984 */ /* 0x000ee8000000cc00 */
[----:B------:R-:W-:-:S02]  /*1bc0*/  IADD3 R3, R3, R25, RZ ;  /* 0x0000001903037210 */ /* 0x000fc40007ffe0ff */
[----:B------:R-:W-:-:S04]  /*1bd0*/  LEA R24, P0, R2, c[0x0][0x270], 0x2 ;  /* 0x00009c0002187a11 */ /* 0x000fc800078010ff */
[----:B------:R-:W-:-:S05]  /*1be0*/  LEA.HI.X R25, R2, c[0x0][0x274], R3, 0x2, P0 ;  /* 0x00009d0002197a11 */ /* 0x000fca00000f1403 */
[----:B------:R-:W-:-:S05]  /*1bf0*/  IMAD.WIDE R2, R149, 0x10, R24 ;  /* 0x0000001095027825 */ /* 0x000fca00078e0218 */
[----:B0-----:R0:W-:Y:S04]  /*1c00*/  STG.E.128 [R2.64], R44 ;  /* 0x0000002c02007986 */ /* 0x0011e8000c101d06 */
[----:B-1----:R0:W-:Y:S04]  /*1c10*/  STG.E.128 [R2.64+0x200], R48 ;  /* 0x0002003002007986 */ /* 0x0021e8000c101d06 */
[----:B--2---:R0:W-:Y:S04]  /*1c20*/  STG.E.128 [R2.64+0x400], R52 ;  /* 0x0004003402007986 */ /* 0x0041e8000c101d06 */
[----:B---3--:R0:W-:Y:S02]  /*1c30*/  STG.E.128 [R2.64+0x600], R56 ;  /* 0x0006003802007986 */ /* 0x0081e4000c101d06 */
.L_x_6187:
        /* <DEDUP_REMOVED lines=38> */
[----:B------:R-:W-:Y:S01]  /*1ea0*/  FADD.FTZ R145, R16, UR5 ;  /* 0x0000000510917e21 */ /* 0x000fe20008010000 */
[----:B------:R-:W-:Y:S01]  /*1eb0*/  HFMA2.MMA R114, -RZ, RZ, 0, 0 ;  /* 0x00000000ff727435 */ /* 0x000fe200000001ff */
[----:B------:R-:W-:Y:S01]  /*1ec0*/  FADD.FTZ R146, R17, UR5 ;  /* 0x0000000511927e21 */ /* 0x000fe20008010000 */
[----:B------:R-:W-:Y:S01]  /*1ed0*/  MOV R47, RZ ;  /* 0x000000ff002f7202 */ /* 0x000fe20000000f00 */
        /* <DEDUP_REMOVED lines=46> */
.L_x_6225:
        /* <DEDUP_REMOVED lines=13> */
[C---:B------:R-:W-:Y:S01]  /*2290*/  ISETP.NE.AND P1, PT, R156.reuse, RZ, PT ;  /* 0x000000ff9c00720c */ /* 0x040fe20003f25270 */
[----:B------:R-:W-:Y:S01]  /*22a0*/  IMAD.WIDE.U32 R6, R161, c[0x0][0x1b8], RZ ;  /* 0x00006e00a1067a25 */ /* 0x000fe200078e00ff */
[----:B------:R-:W-:-:S03]  /*22b0*/  LOP3.LUT P0, RZ, R156, 0x1f, RZ, 0xc0, !PT ;  /* 0x0000001f9cff7812 */ /* 0x000fc6000780c0ff */
[----:B------:R-:W-:Y:S01]  /*22c0*/  IMAD R9, R161, c[0x0][0x1bc], R16 ;  /* 0x00006f00a1097a24 */ /* 0x000fe200078e0210 */
[----:B------:R-:W-:Y:S01]  /*22d0*/  ISETP.LT.OR P0, PT, R152, 0x2, P0 ;  /* 0x000000029800780c */ /* 0x000fe20000701670 */
[----:B------:R-:W-:-:S04]  /*22e0*/  IMAD R25, R10, c[0x0][0x1c0], RZ ;  /* 0x000070000a197a24 */ /* 0x000fc800078e02ff */
[----:B------:R-:W-:Y:S01]  /*22f0*/  IMAD R25, R114, c[0x0][0x1c4], R25 ;  /* 0x0000710072197a24 */ /* 0x000fe200078e0219 */
[----:B------:R-:W-:Y:S01]  /*2300*/  MOV R77, RZ ;  /* 0x000000ff004d7202 */ /* 0x000fe20000000f00 */
[----:B------:R-:W-:Y:S01]  /*2310*/  CS2R R78, SRZ ;  /* 0x00000000004e7805 */ /* 0x000fe2000001ff00 */
[----:B------:R-:W-:Y:S01]  /*2320*/  MOV R76, 0x3f800000 ;  /* 0x3f800000004c7802 */ /* 0x000fe20000000f00 */
        /* <DEDUP_REMOVED lines=9> */
[----:B------:R0:W-:Y:S01]  /*23c0*/  MUFU.COS R11, R2 ;  /* 0x00000002000b7308 */ /* 0x0001e20000000000 */
[----:B------:R-:W-:-:S04]  /*23d0*/  FMUL.FTZ R0, R144, UR15 ;  /* 0x0000000f90007c20 */ /* 0x000fc80008410000 */
[----:B------:R-:W-:Y:S02]  /*23e0*/  FMUL.RZ R5, R0, 0.15915493667125701904 ;  /* 0x3e22f98300057820 */ /* 0x000fe4000040c000 */
[----:B------:R-:W-:Y:S01]  /*23f0*/  FMUL.FTZ R0, R141, UR15 ;  /* 0x0000000f8d007c20 */ /* 0x000fe20008410000 */
[----:B------:R-:W-:Y:S03]  /*2400*/  MUFU.SIN R14, R4 ;  /* 0x00000004000e7308 */ /* 0x000fe60000000400 */
[----:B0-----:R-:W-:Y:S02]  /*2410*/  FMUL.RZ R2, R0, 0.15915493667125701904 ;  /* 0x3e22f98300027820 */ /* 0x001fe4000040c000 */
[----:B------:R-:W-:-:S03]  /*2420*/  FMUL.FTZ R0, R142, UR15 ;  /* 0x0000000f8e007c20 */ /* 0x000fc60008410000 */
[----:B------:R0:W-:Y:S01]  /*2430*/  MUFU.COS R188, R4 ;  /* 0x0000000400bc7308 */ /* 0x0001e20000000000 */
[----:B------:R-:W-:Y:S02]  /*2440*/  FMUL.RZ R8, R0, 0.15915493667125701904 ;  /* 0x3e22f98300087820 */ /* 0x000fe4000040c000 */
[----:B------:R-:W-:-:S04]  /*2450*/  FMUL.FTZ R0, R139, UR15 ;  /* 0x0000000f8b007c20 */ /* 0x000fc80008410000 */
[----:B------:R-:W-:Y:S01]  /*2460*/  FMUL.RZ R12, R0, 0.15915493667125701904 ;  /* 0x3e22f983000c7820 */ /* 0x000fe2000040c000 */
[----:B------:R-:W-:Y:S01]  /*2470*/  MUFU.SIN R13, R3 ;  /* 0x00000003000d7308 */ /* 0x000fe20000000400 */
[----:B0-----:R-:W-:Y:S01]  /*2480*/  IMAD R4, R158, c[0x0][0x198], RZ ;  /* 0x000066009e047a24 */ /* 0x001fe200078e02ff */
[----:B------:R-:W-:-:S06]  /*2490*/  IADD3 R0, R152, -0x1, RZ ;  /* 0xffffffff98007810 */ /* 0x000fcc0007ffe0ff */
[----:B------:R-:W-:Y:S08]  /*24a0*/  MUFU.COS R15, R3 ;  /* 0x00000003000f7308 */ /* 0x000ff00000000000 */
[----:B------:R-:W-:Y:S08]  /*24b0*/  MUFU.SIN R185, R5 ;  /* 0x0000000500b97308 */ /* 0x000ff00000000400 */
[----:B------:R0:W-:Y:S08]  /*24c0*/  MUFU.COS R17, R5 ;  /* 0x0000000500117308 */ /* 0x0001f00000000000 */
[----:B------:R-:W-:Y:S01]  /*24d0*/  MUFU.SIN R183, R2 ;  /* 0x0000000200b77308 */ /* 0x000fe20000000400 */
[----:B0-----:R-:W-:-:S02]  /*24e0*/  IMAD R5, R161, c[0x0][0x19c], R4 ;  /* 0x00006700a1057a24 */ /* 0x001fc400078e0204 */
[----:B------:R-:W-:-:S04]  /*24f0*/  FMUL.FTZ R4, R140, UR15 ;  /* 0x0000000f8c047c20 */ /* 0x000fc80008410000 */
[----:B------:R-:W-:Y:S01]  /*2500*/  FMUL.RZ R16, R4, 0.15915493667125701904 ;  /* 0x3e22f98304107820 */ /* 0x000fe2000040c000 */
[----:B------:R0:W-:Y:S08]  /*2510*/  MUFU.COS R19, R2 ;  /* 0x0000000200137308 */ /* 0x0001f00000000000 */
[----:B------:R-:W-:Y:S01]  /*2520*/  MUFU.SIN R181, R8 ;  /* 0x0000000800b57308 */ /* 0x000fe20000000400 */
[----:B0-----:R-:W-:-:S05]  /*2530*/  IMAD.WIDE.U32 R2, R161, c[0x0][0x198], RZ ;  /* 0x00006600a1027a25 */ /* 0x001fca00078e00ff */
[----:B------:R-:W-:Y:S02]  /*2540*/  IADD3 R5, R3, R5, RZ ;  /* 0x0000000503057210 */ /* 0x000fe40007ffe0ff */
[----:B------:R0:W-:Y:S01]  /*2550*/  MUFU.COS R182, R8 ;  /* 0x0000000800b67308 */ /* 0x0001e20000000000 */
[----:B------:R-:W-:Y:S02]  /*2560*/  IADD3 R3, R7, R9, RZ ;  /* 0x0000000907037210 */ /* 0x000fe40007ffe0ff */
[----:B------:R-:W-:Y:S02]  /*2570*/  MOV R4, R2 ;  /* 0x0000000200047202 */ /* 0x000fe40000000f00 */
[----:B------:R-:W-:Y:S02]  /*2580*/  MOV R2, R6 ;  /* 0x0000000600027202 */ /* 0x000fe40000000f00 */
[----:B-1----:R-:W-:Y:S01]  /*2590*/  MOV R6, UR14 ;  /* 0x0000000e00067c02 */ /* 0x002fe20008000f00 */
[----:B------:R-:W-:Y:S01]  /*25a0*/  IMAD.WIDE.U32 R4, R114, c[0x0][0x1a0], R4 ;  /* 0x0000680072047a25 */ /* 0x000fe200078e0004 */
[----:B0-----:R-:W-:Y:S01]  /*25b0*/  LEA.HI R8, R0, R0, RZ, 0x1 ;  /* 0x0000000000087211 */ /* 0x001fe200078f08ff */
[----:B------:R-:W-:Y:S03]  /*25c0*/  MUFU.SIN R177, R16 ;  /* 0x0000001000b17308 */ /* 0x000fe60000000400 */
[----:B------:R-:W-:Y:S01]  /*25d0*/  LOP3.LUT R7, R8, 0xfffffe, RZ, 0xc0, !PT ;  /* 0x00fffffe08077812 */ /* 0x000fe200078ec0ff */
[----:B------:R-:W-:-:S03]  /*25e0*/  FMUL.FTZ R8, R137, UR15 ;  /* 0x0000000f89087c20 */ /* 0x000fc60008410000 */
[----:B------:R-:W-:Y:S01]  /*25f0*/  IADD3 R9, R0, -R7, RZ ;  /* 0x8000000700097210 */ /* 0x000fe20007ffe0ff */
[----:B------:R-:W-:Y:S01]  /*2600*/  IMAD R7, R10, c[0x0][0x1a0], RZ ;  /* 0x000068000a077a24 */ /* 0x000fe200078e02ff */
[----:B------:R0:W-:Y:S01]  /*2610*/  MUFU.COS R21, R16 ;  /* 0x0000001000157308 */ /* 0x0001e20000000000 */
[----:B------:R-:W-:Y:S02]  /*2620*/  FMUL.FTZ R0, R6, 1.4426950216293334961 ;  /* 0x3fb8aa3b06007820 */ /* 0x000fe40000410000 */
[C---:B------:R-:W-:Y:S02]  /*2630*/  IMAD R23, R114.reuse, c[0x0][0x1a4], R7 ;  /* 0x0000690072177a24 */ /* 0x040fe400078e0207 */
[----:B------:R-:W-:Y:S01]  /*2640*/  IMAD.WIDE.U32 R6, R114, c[0x0][0x1c0], R2 ;  /* 0x0000700072067a25 */ /* 0x000fe200078e0002 */
[----:B------:R-:W-:Y:S02]  /*2650*/  LEA R2, P2, R4, c[0x0][0x228], 0x3 ;  /* 0x00008a0004027a11 */ /* 0x000fe400078418ff */
[----:B------:R-:W-:Y:S01]  /*2660*/  IADD3 R3, R5, R23, RZ ;  /* 0x0000001705037210 */ /* 0x000fe20007ffe0ff */
[----:B0-----:R-:W-:Y:S01]  /*2670*/  FMUL.RZ R16, R8, 0.15915493667125701904 ;  /* 0x3e22f98308107820 */ /* 0x001fe2000040c000 */
[----:B------:R-:W-:Y:S01]  /*2680*/  IADD3 R5, R7, R25, RZ ;  /* 0x0000001907057210 */ /* 0x000fe20007ffe0ff */
[----:B------:R-:W-:Y:S01]  /*2690*/  MUFU.SIN R179, R12 ;  /* 0x0000000c00b37308 */ /* 0x000fe20000000400 */
[----:B------:R-:W-:Y:S01]  /*26a0*/  LEA R8, P3, R6, c[0x0][0x230], 0x3 ;  /* 0x00008c0006087a11 */ /* 0x000fe200078618ff */
[----:B------:R-:W-:Y:S01]  /*26b0*/  FMUL.FTZ R10, R145, R0 ;  /* 0x00000000910a7220 */ /* 0x000fe20000410000 */
[----:B------:R-:W-:-:S02]  /*26c0*/  LEA.HI.X R3, R4, c[0x0][0x22c], R3, 0x3, P2 ;  /* 0x00008b0004037a11 */ /* 0x000fc400010f1c03 */
[----:B------:R-:W-:-:S03]  /*26d0*/  @!P0 IADD3 R7, R152, -0x2, RZ ;  /* 0xfffffffe98078810 */ /* 0x000fc60007ffe0ff */
[----:B------:R0:W-:Y:S01]  /*26e0*/  MUFU.COS R180, R12 ;  /* 0x0000000c00b47308 */ /* 0x0001e20000000000 */
[----:B------:R-:W2:Y:S07]  /*26f0*/  LDG.E.64 R2, [R2.64] ;  /* 0x0000000602027981 */ /* 0x000eae000c1e1b00 */
[----:B------:R-:W1:Y:S01]  /*2700*/  MUFU.EX2 R10, R10 ;  /* 0x0000000a000a7308 */ /* 0x000e620000000800 */
[----:B0-----:R-:W-:Y:S02]  /*2710*/  IADD3 R12, R156, 0x200, RZ ;  /* 0x000002009c0c7810 */ /* 0x001fe40007ffe0ff */
[----:B------:R-:W-:-:S02]  /*2720*/  @!P1 LEA R12, R9, R114, 0x8 ;  /* 0x00000072090c9211 */ /* 0x000fc400078e40ff */
[----:B------:R-:W-:Y:S01]  /*2730*/  LEA.HI.X R9, R6, c[0x0][0x234], R5, 0x3, P3 ;  /* 0x00008d0006097a11 */ /* 0x000fe200018f1c05 */
[----:B------:R-:W-:Y:S02]  /*2740*/  FMUL.FTZ R6, R138, UR15 ;  /* 0x0000000f8a067c20 */ /* 0x000fe40008410000 */
[----:B------:R-:W-:Y:S02]  /*2750*/  MUFU.SIN R175, R16 ;  /* 0x0000001000af7308 */ /* 0x000fe40000000400 */
[----:B------:R0:W2:Y:S01]  /*2760*/  LDG.E.64 R4, [R8.64] ;  /* 0x0000000608047981 */ /* 0x0000a2000c1e1b00 */
[----:B------:R-:W-:Y:S01]  /*2770*/  SHF.L.U32 R12, R12, 0x3, RZ ;  /* 0x000000030c0c7819 */ /* 0x000fe200000006ff */
[----:B-1----:R-:W-:-:S04]  /*2780*/  FMUL.FTZ R96, R10, R11 ;  /* 0x0000000b0a607220 */ /* 0x002fc80000410000 */
[----:B------:R-:W-:Y:S01]  /*2790*/  MUFU.COS R23, R16 ;  /* 0x0000001000177308 */ /* 0x000fe20000000000 */
[----:B------:R-:W-:-:S05]  /*27a0*/  FMUL.FTZ R97, R10, R97 ;  /* 0x000000610a617220 */ /* 0x000fca0000410000 */
[----:B------:R1:W-:Y:S01]  /*27b0*/  STS.64 [R12+0x18f0], R96 ;  /* 0x0018f0600c007388 */ /* 0x0003e20000000a00 */
[----:B------:R-:W-:Y:S02]  /*27c0*/  @!P0 IMAD R7, R7, c[0x0][0x16c], R114 ;  /* 0x00005b0007078a24 */ /* 0x000fe400078e0272 */
[----:B------:R-:W-:Y:S02]  /*27d0*/  FMUL.RZ R18, R6, 0.15915493667125701904 ;  /* 0x3e22f98306127820 */ /* 0x000fe4000040c000 */
[----:B------:R-:W-:Y:S01]  /*27e0*/  @!P0 IMAD.WIDE R6, R7, 0x10, R92 ;  /* 0x0000001007068825 */ /* 0x000fe200078e025c */
[----:B------:R-:W-:Y:S03]  /*27f0*/  BAR.SYNC.DEFER_BLOCKING 0x0 ;  /* 0x0000000000007b1d */ /* 0x000fe60000010000 */
[----:B0-----:R-:W-:-:S04]  /*2800*/  FMUL.FTZ R8, R135, UR15 ;  /* 0x0000000f87087c20 */ /* 0x001fc80008410000 */
[----:B------:R-:W-:Y:S02]  /*2810*/  FMUL.RZ R9, R8, 0.15915493667125701904 ;  /* 0x3e22f98308097820 */ /* 0x000fe4000040c000 */
[----:B------:R-:W-:-:S04]  /*2820*/  FMUL.FTZ R8, R136, UR15 ;  /* 0x0000000f88087c20 */ /* 0x000fc80008410000 */
[----:B------:R-:W-:Y:S01]  /*2830*/  FMUL.RZ R10, R8, 0.15915493667125701904 ;  /* 0x3e22f983080a7820 */ /* 0x000fe2000040c000 */
[----:B------:R0:W5:Y:S01]  /*2840*/  @!P0 LDG.E.128 R76, [R6.64] ;  /* 0x00000006064c8981 */ /* 0x000162000c1e1d00 */
[----:B------:R-:W-:Y:S02]  /*2850*/  FMUL.FTZ R8, R133, UR15 ;  /* 0x0000000f85087c20 */ /* 0x000fe40008410000 */
[----:B0-----:R-:W-:-:S04]  /*2860*/  FMUL.FTZ R6, R134, UR15 ;  /* 0x0000000f86067c20 */ /* 0x001fc80008410000 */
[----:B------:R-:W-:Y:S02]  /*2870*/  FMUL.RZ R11, R6, 0.15915493667125701904 ;  /* 0x3e22f983060b7820 */ /* 0x000fe4000040c000 */
[----:B------:R-:W-:-:S04]  /*2880*/  FMUL.FTZ R6, R131, UR15 ;  /* 0x0000000f83067c20 */ /* 0x000fc80008410000 */
[----:B-1----:R-:W-:Y:S02]  /*2890*/  FMUL.RZ R12, R6, 0.15915493667125701904 ;  /* 0x3e22f983060c7820 */ /* 0x002fe4000040c000 */
[----:B------:R-:W-:Y:S02]  /*28a0*/  FMUL.FTZ R6, R132, UR15 ;  /* 0x0000000f84067c20 */ /* 0x000fe40008410000 */
[----:B------:R-:W-:Y:S02]  /*28b0*/  FMUL.RZ R8, R8, 0.15915493667125701904 ;  /* 0x3e22f98308087820 */ /* 0x000fe4000040c000 */
[----:B------:R-:W-:Y:S02]  /*28c0*/  FMUL.RZ R163, R6, 0.15915493667125701904 ;  /* 0x3e22f98306a37820 */ /* 0x000fe4000040c000 */
[-C--:B------:R-:W-:Y:S01]  /*28d0*/  FMUL.FTZ R6, R146, R0.reuse ;  /* 0x0000000092067220 */ /* 0x080fe20000410000 */
[----:B------:R-:W-:Y:S01]  /*28e0*/  MUFU.SIN R24, R8 ;  /* 0x0000000800187308 */ /* 0x000fe20000000400 */
[----:B------:R-:W-:-:S07]  /*28f0*/  FMUL.FTZ R7, R143, R0 ;  /* 0x000000008f077220 */ /* 0x000fce0000410000 */
[----:B------:R0:W-:Y:S02]  /*2900*/  MUFU.COS R168, R8 ;  /* 0x0000000800a87308 */ /* 0x0001e40000000000 */
[----:B0-----:R-:W-:-:S06]  /*2910*/  FMUL.FTZ R8, R144, R0 ;  /* 0x0000000090087220 */ /* 0x001fcc0000410000 */
[----:B------:R-:W0:Y:S08]  /*2920*/  MUFU.EX2 R6, R6 ;  /* 0x0000000600067308 */ /* 0x000e300000000800 */
[----:B------:R-:W-:Y:S08]  /*2930*/  MUFU.SIN R22, R9 ;  /* 0x0000000900167308 */ /* 0x000ff00000000400 */
[----:B------:R1:W-:Y:S08]  /*2940*/  MUFU.COS R172, R9 ;  /* 0x0000000900ac7308 */ /* 0x0003f00000000000 */
[----:B------:R-:W3:Y:S01]  /*2950*/  MUFU.EX2 R8, R8 ;  /* 0x0000000800087308 */ /* 0x000ee20000000800 */
[----:B-1----:R-:W-:-:S07]  /*2960*/  FMUL.FTZ R9, R141, R0 ;  /* 0x000000008d097220 */ /* 0x002fce0000410000 */
[----:B------:R-:W1:Y:S08]  /*2970*/  MUFU.EX2 R7, R7 ;  /* 0x0000000700077308 */ /* 0x000e700000000800 */
[----:B------:R-:W-:Y:S08]  /*2980*/  MUFU.SIN R169, R10 ;  /* 0x0000000a00a97308 */ /* 0x000ff00000000400 */
[----:B------:R-:W-:Y:S08]  /*2990*/  MUFU.COS R81, R10 ;  /* 0x0000000a00517308 */ /* 0x000ff00000000000 */
[----:B------:R-:W-:Y:S08]  /*29a0*/  MUFU.SIN R83, R11 ;  /* 0x0000000b00537308 */ /* 0x000ff00000000400 */
[----:B------:R4:W-:Y:S08]  /*29b0*/  MUFU.COS R85, R11 ;  /* 0x0000000b00557308 */ /* 0x0009f00000000000 */
[----:B------:R-:W1:Y:S01]  /*29c0*/  MUFU.EX2 R10, R9 ;  /* 0x00000009000a7308 */ /* 0x000e620000000800 */
[----:B----4-:R-:W-:-:S02]  /*29d0*/  FMUL.FTZ R11, R142, R0 ;  /* 0x000000008e0b7220 */ /* 0x010fc40000410000 */
[----:B0-----:R-:W-:-:S05]  /*29e0*/  FMUL.FTZ R190, R6, R13 ;  /* 0x0000000d06be7220 */ /* 0x001fca0000410000 */
[----:B------:R-:W-:Y:S01]  /*29f0*/  MUFU.SIN R87, R12 ;  /* 0x0000000c00577308 */ /* 0x000fe20000000400 */
[----:B---3--:R-:W-:-:S07]  /*2a00*/  FMUL.FTZ R186, R8, R17 ;  /* 0x0000001108ba7220 */ /* 0x008fce0000410000 */
[----:B------:R0:W-:Y:S01]  /*2a10*/  MUFU.COS R95, R12 ;  /* 0x0000000c005f7308 */ /* 0x0001e20000000000 */
[----:B------:R-:W-:Y:S02]  /*2a20*/  FMUL.FTZ R185, R8, R185 ;  /* 0x000000b908b97220 */ /* 0x000fe40000410000 */
[----:B------:R-:W-:-:S05]  /*2a30*/  FMUL.FTZ R192, R6, R15 ;  /* 0x0000000f06c07220 */ /* 0x000fca0000410000 */
[----:B------:R-:W3:Y:S01]  /*2a40*/  MUFU.EX2 R11, R11 ;  /* 0x0000000b000b7308 */ /* 0x000ee20000000800 */
[----:B0-----:R-:W-:Y:S02]  /*2a50*/  FMUL.FTZ R12, R139, R0 ;  /* 0x000000008b0c7220 */ /* 0x001fe40000410000 */
[C---:B-1----:R-:W-:Y:S02]  /*2a60*/  FMUL.FTZ R188, R7.reuse, R188 ;  /* 0x000000bc07bc7220 */ /* 0x042fe40000410000 */
[----:B------:R-:W-:Y:S02]  /*2a70*/  FMUL.FTZ R187, R7, R14 ;  /* 0x0000000e07bb7220 */ /* 0x000fe40000410000 */
[-C--:B------:R-:W-:Y:S01]  /*2a80*/  FMUL.FTZ R8, RZ, R190.reuse ;  /* 0x000000beff087220 */ /* 0x080fe20000410000 */
[----:B------:R-:W0:Y:S01]  /*2a90*/  MUFU.EX2 R12, R12 ;  /* 0x0000000c000c7308 */ /* 0x000e220000000800 */
[----:B------:R-:W-:Y:S02]  /*2aa0*/  FMUL.FTZ R7, R113, R190 ;  /* 0x000000be71077220 */ /* 0x000fe40000410000 */
[----:B------:R-:W-:-:S02]  /*2ab0*/  FMUL.FTZ R184, R10, R19 ;  /* 0x000000130ab87220 */ /* 0x000fc40000410000 */
[----:B------:R-:W-:Y:S02]  /*2ac0*/  FMUL.FTZ R183, R10, R183 ;  /* 0x000000b70ab77220 */ /* 0x000fe40000410000 */
[-C--:B------:R-:W-:Y:S02]  /*2ad0*/  FFMA.FTZ R13, R113, R192.reuse, -R8 ;  /* 0x000000c0710d7223 */ /* 0x080fe40000010808 */
[----:B------:R-:W-:Y:S02]  /*2ae0*/  FFMA.FTZ R10, RZ, R192, R7 ;  /* 0x000000c0ff0a7223 */ /* 0x000fe40000010007 */
[----:B------:R-:W-:Y:S02]  /*2af0*/  FADD.FTZ R13, R112, R13 ;  /* 0x0000000d700d7221 */ /* 0x000fe40000010000 */
[----:B------:R-:W-:Y:S02]  /*2b00*/  FADD.FTZ R10, RZ, R10 ;  /* 0x0000000aff0a7221 */ /* 0x000fe40000010000 */
[----:B---3--:R-:W-:-:S02]  /*2b10*/  FMUL.FTZ R182, R11, R182 ;  /* 0x000000b60bb67220 */ /* 0x008fc40000410000 */
[----:B------:R-:W-:Y:S02]  /*2b20*/  FMUL.FTZ R181, R11, R181 ;  /* 0x000000b50bb57220 */ /* 0x000fe40000410000 */
[C---:B------:R-:W-:Y:S02]  /*2b30*/  FMUL.FTZ R11, R187.reuse, R13 ;  /* 0x0000000dbb0b7220 */ /* 0x040fe40000410000 */
[----:B------:R-:W-:Y:S02]  /*2b40*/  FMUL.FTZ R8, R187, R10 ;  /* 0x0000000abb087220 */ /* 0x000fe40000410000 */
[C---:B0-----:R-:W-:Y:S02]  /*2b50*/  FMUL.FTZ R180, R12.reuse, R180 ;  /* 0x000000b40cb47220 */ /* 0x041fe40000410000 */
[----:B------:R-:W-:Y:S02]  /*2b60*/  FMUL.FTZ R179, R12, R179 ;  /* 0x000000b30cb37220 */ /* 0x000fe40000410000 */
[----:B------:R-:W-:-:S02]  /*2b70*/  FFMA.FTZ R11, R188, R10, R11 ;  /* 0x0000000abc0b7223 */ /* 0x000fc4000001000b */
[----:B------:R-:W-:Y:S02]  /*2b80*/  FFMA.FTZ R12, R188, R13, -R8 ;  /* 0x0000000dbc0c7223 */ /* 0x000fe40000010808 */
[----:B------:R-:W-:Y:S02]  /*2b90*/  FADD.FTZ R11, RZ, R11 ;  /* 0x0000000bff0b7221 */ /* 0x000fe40000010000 */
[----:B------:R-:W-:Y:S02]  /*2ba0*/  FADD.FTZ R12, R111, R12 ;  /* 0x0000000c6f0c7221 */ /* 0x000fe40000010000 */
[----:B------:R-:W-:Y:S02]  /*2bb0*/  FMUL.FTZ R13, R185, R11 ;  /* 0x0000000bb90d7220 */ /* 0x000fe40000410000 */
[----:B------:R-:W-:Y:S02]  /*2bc0*/  FMUL.FTZ R7, R133, R0 ;  /* 0x0000000085077220 */ /* 0x000fe40000410000 */
[----:B------:R-:W-:-:S02]  /*2bd0*/  FMUL.FTZ R14, R185, R12 ;  /* 0x0000000cb90e7220 */ /* 0x000fc40000410000 */
[----:B------:R-:W-:Y:S02]  /*2be0*/  FMUL.FTZ R6, R136, R0 ;  /* 0x0000000088067220 */ /* 0x000fe40000410000 */
[C---:B------:R-:W-:Y:S02]  /*2bf0*/  FFMA.FTZ R13, R186.reuse, R12, -R13 ;  /* 0x0000000cba0d7223 */ /* 0x040fe4000001080d */
[----:B------:R-:W-:Y:S01]  /*2c00*/  FFMA.FTZ R14, R186, R11, R14 ;  /* 0x0000000bba0e7223 */ /* 0x000fe2000001000e */
[----:B------:R-:W0:Y:S01]  /*2c10*/  MUFU.EX2 R7, R7 ;  /* 0x0000000700077308 */ /* 0x000e220000000800 */
[----:B------:R-:W-:Y:S02]  /*2c20*/  FADD.FTZ R13, R110, R13 ;  /* 0x0000000d6e0d7221 */ /* 0x000fe40000010000 */
[----:B------:R-:W-:Y:S02]  /*2c30*/  FMUL.FTZ R8, R134, R0 ;  /* 0x0000000086087220 */ /* 0x000fe40000410000 */
[----:B------:R-:W-:-:S03]  /*2c40*/  FADD.FTZ R14, RZ, R14 ;  /* 0x0000000eff0e7221 */ /* 0x000fc60000010000 */
[----:B------:R-:W1:Y:S01]  /*2c50*/  MUFU.EX2 R6, R6 ;  /* 0x0000000600067308 */ /* 0x000e620000000800 */
[-C--:B------:R-:W-:Y:S02]  /*2c60*/  FMUL.FTZ R16, R140, R0.reuse ;  /* 0x000000008c107220 */ /* 0x080fe40000410000 */
[-C--:B------:R-:W-:Y:S02]  /*2c70*/  FMUL.FTZ R20, R138, R0.reuse ;  /* 0x000000008a147220 */ /* 0x080fe40000410000 */
[-C--:B------:R-:W-:Y:S02]  /*2c80*/  FMUL.FTZ R9, R135, R0.reuse ;  /* 0x0000000087097220 */ /* 0x080fe40000410000 */
[----:B------:R-:W-:Y:S01]  /*2c90*/  FMUL.FTZ R10, R131, R0 ;  /* 0x00000000830a7220 */ /* 0x000fe20000410000 */
[----:B------:R-:W-:Y:S01]  /*2ca0*/  MUFU.SIN R173, R18 ;  /* 0x0000001200ad7308 */ /* 0x000fe20000000400 */
[C---:B------:R-:W-:Y:S02]  /*2cb0*/  FMUL.FTZ R15, R183.reuse, R13 ;  /* 0x0000000db70f7220 */ /* 0x040fe40000410000 */
[----:B------:R-:W-:-:S05]  /*2cc0*/  FMUL.FTZ R11, R183, R14 ;  /* 0x0000000eb70b7220 */ /* 0x000fca0000410000 */
[----:B------:R3:W-:Y:S01]  /*2cd0*/  MUFU.COS R25, R18 ;  /* 0x0000001200197308 */ /* 0x0007e20000000000 */
[C---:B------:R-:W-:Y:S02]  /*2ce0*/  FFMA.FTZ R15, R184.reuse, R14, R15 ;  /* 0x0000000eb80f7223 */ /* 0x040fe4000001000f */
[----:B------:R-:W-:Y:S02]  /*2cf0*/  FFMA.FTZ R12, R184, R13, -R11 ;  /* 0x0000000db80c7223 */ /* 0x000fe4000001080b */
[-C--:B---3--:R-:W-:Y:S02]  /*2d00*/  FMUL.FTZ R18, R137, R0.reuse ;  /* 0x0000000089127220 */ /* 0x088fe40000410000 */
[----:B------:R-:W-:Y:S01]  /*2d10*/  FMUL.FTZ R0, R132, R0 ;  /* 0x0000000084007220 */ /* 0x000fe20000410000 */
[----:B------:R-:W3:Y:S01]  /*2d20*/  MUFU.EX2 R8, R8 ;  /* 0x0000000800087308 */ /* 0x000ee20000000800 */
[----:B------:R-:W-:Y:S02]  /*2d30*/  FADD.FTZ R15, RZ, R15 ;  /* 0x0000000fff0f7221 */ /* 0x000fe40000010000 */
[----:B------:R-:W-:-:S05]  /*2d40*/  FADD.FTZ R12, R109, R12 ;  /* 0x0000000c6d0c7221 */ /* 0x000fca0000010000 */
[----:B------:R-:W-:Y:S01]  /*2d50*/  MUFU.COS R165, R163 ;  /* 0x000000a300a57308 */ /* 0x000fe20000000000 */
[C---:B0-----:R-:W-:Y:S02]  /*2d60*/  FMUL.FTZ R168, R7.reuse, R168 ;  /* 0x000000a807a87220 */ /* 0x041fe40000410000 */
[----:B------:R-:W-:-:S05]  /*2d70*/  FMUL.FTZ R167, R7, R24 ;  /* 0x0000001807a77220 */ /* 0x000fca0000410000 */
[----:B------:R-:W0:Y:S01]  /*2d80*/  MUFU.EX2 R0, R0 ;  /* 0x0000000000007308 */ /* 0x000e220000000800 */
[----:B-1----:R-:W-:-:S07]  /*2d90*/  FMUL.FTZ R170, R6, R81 ;  /* 0x0000005106aa7220 */ /* 0x002fce0000410000 */
[----:B------:R-:W1:Y:S01]  /*2da0*/  MUFU.SIN R163, R163 ;  /* 0x000000a300a37308 */ /* 0x000e620000000400 */
[----:B------:R-:W-:Y:S02]  /*2db0*/  FMUL.FTZ R169, R6, R169 ;  /* 0x000000a906a97220 */ /* 0x000fe40000410000 */
[----:B------:R-:W-:-:S05]  /*2dc0*/  FMUL.FTZ R7, R181, R15 ;  /* 0x0000000fb5077220 */ /* 0x000fca0000410000 */
[----:B------:R-:W4:Y:S01]  /*2dd0*/  MUFU.EX2 R9, R9 ;  /* 0x0000000900097308 */ /* 0x000f220000000800 */
[-C--:B------:R-:W-:Y:S02]  /*2de0*/  FMUL.FTZ R6, R181, R12.reuse ;  /* 0x0000000cb5067220 */ /* 0x080fe40000410000 */
[C---:B------:R-:W-:Y:S02]  /*2df0*/  FFMA.FTZ R7, R182.reuse, R12, -R7 ;  /* 0x0000000cb6077223 */ /* 0x040fe40000010807 */
[----:B------:R-:W-:-:S03]  /*2e00*/  FFMA.FTZ R6, R182, R15, R6 ;  /* 0x0000000fb6067223 */ /* 0x000fc60000010006 */
[----:B------:R-:W2:Y:S01]  /*2e10*/  MUFU.EX2 R16, R16 ;  /* 0x0000001000107308 */ /* 0x000ea20000000800 */
[C---:B---3--:R-:W-:Y:S02]  /*2e20*/  FMUL.FTZ R166, R8.reuse, R85 ;  /* 0x0000005508a67220 */ /* 0x048fe40000410000 */
[----:B------:R-:W-:Y:S02]  /*2e30*/  FMUL.FTZ R164, R8, R83 ;  /* 0x0000005308a47220 */ /* 0x000fe40000410000 */
[----:B------:R-:W-:Y:S02]  /*2e40*/  FADD.FTZ R8, R108, R7 ;  /* 0x000000076c087221 */ /* 0x000fe40000010000 */
[----:B------:R-:W-:Y:S01]  /*2e50*/  FADD.FTZ R6, RZ, R6 ;  /* 0x00000006ff067221 */ /* 0x000fe20000010000 */
[----:B------:R-:W3:Y:S01]  /*2e60*/  MUFU.EX2 R10, R10 ;  /* 0x0000000a000a7308 */ /* 0x000ee20000000800 */
[C---:B0-----:R-:W-:Y:S02]  /*2e70*/  FMUL.FTZ R165, R0.reuse, R165 ;  /* 0x000000a500a57220 */ /* 0x041fe40000410000 */
[----:B-1----:R-:W-:-:S02]  /*2e80*/  FMUL.FTZ R163, R0, R163 ;  /* 0x000000a300a37220 */ /* 0x002fc40000410000 */
[----:B------:R-:W-:Y:S02]  /*2e90*/  FMUL.FTZ R0, R96, R190 ;  /* 0x000000be60007220 */ /* 0x000fe40000410000 */
[C---:B----4-:R-:W-:Y:S02]  /*2ea0*/  FMUL.FTZ R172, R9.reuse, R172 ;  /* 0x000000ac09ac7220 */ /* 0x050fe40000410000 */
[----:B------:R-:W-:Y:S02]  /*2eb0*/  FMUL.FTZ R171, R9, R22 ;  /* 0x0000001609ab7220 */ /* 0x000fe40000410000 */
[C---:B------:R-:W-:Y:S02]  /*2ec0*/  FMUL.FTZ R11, R179.reuse, R8 ;  /* 0x00000008b30b7220 */ /* 0x040fe40000410000 */
[----:B------:R-:W-:Y:S02]  /*2ed0*/  FMUL.FTZ R9, R179, R6 ;  /* 0x00000006b3097220 */ /* 0x000fe40000410000 */
[C---:B------:R-:W-:Y:S01]  /*2ee0*/  FMUL.FTZ R7, R97.reuse, R190 ;  /* 0x000000be61077220 */ /* 0x040fe20000410000 */
[----:B------:R-:W0:Y:S01]  /*2ef0*/  MUFU.EX2 R18, R18 ;  /* 0x0000001200127308 */ /* 0x000e220000000800 */
[----:B------:R-:W-:-:S02]  /*2f00*/  FFMA.FTZ R0, R97, R192, R0 ;  /* 0x000000c061007223 */ /* 0x000fc40000010000 */
[C---:B------:R-:W-:Y:S02]  /*2f10*/  FFMA.FTZ R11, R180.reuse, R6, R11 ;  /* 0x00000006b40b7223 */ /* 0x040fe4000001000b */
[----:B------:R-:W-:Y:S02]  /*2f20*/  FFMA.FTZ R8, R180, R8, -R9 ;  /* 0x00000008b4087223 */ /* 0x000fe40000010809 */
[----:B------:R-:W-:Y:S02]  /*2f30*/  FFMA.FTZ R7, R96, R192, -R7 ;  /* 0x000000c060077223 */ /* 0x000fe40000010807 */
[----:B------:R-:W-:Y:S02]  /*2f40*/  FMUL.FTZ R6, R187, R0 ;  /* 0x00000000bb067220 */ /* 0x000fe40000410000 */
[----:B--2---:R-:W-:Y:S02]  /*2f50*/  FMUL.FTZ R177, R16, R177 ;  /* 0x000000b110b17220 */ /* 0x004fe40000410000 */
[----:B------:R-:W-:-:S02]  /*2f60*/  FADD.FTZ R11, RZ, R11 ;  /* 0x0000000bff0b7221 */ /* 0x000fc40000010000 */
[----:B------:R-:W-:Y:S02]  /*2f70*/  FADD.FTZ R8, R107, R8 ;  /* 0x000000086b087221 */ /* 0x000fe40000010000 */
[-C--:B------:R-:W-:Y:S02]  /*2f80*/  FMUL.FTZ R9, R187, R7.reuse ;  /* 0x00000007bb097220 */ /* 0x080fe40000410000 */
[----:B------:R-:W-:Y:S02]  /*2f90*/  FFMA.FTZ R6, R188, R7, -R6 ;  /* 0x00000007bc067223 */ /* 0x000fe40000010806 */
[----:B------:R-:W-:Y:S02]  /*2fa0*/  FMUL.FTZ R178, R16, R21 ;  /* 0x0000001510b27220 */ /* 0x000fe40000410000 */
[C---:B---3--:R-:W-:Y:S02]  /*2fb0*/  FMUL.FTZ R162, R10.reuse, R95 ;  /* 0x0000005f0aa27220 */ /* 0x048fe40000410000 */
[----:B------:R-:W-:-:S02]  /*2fc0*/  FMUL.FTZ R160, R10, R87 ;  /* 0x000000570aa07220 */ /* 0x000fc40000410000 */
[CC--:B------:R-:W-:Y:S02]  /*2fd0*/  FMUL.FTZ R7, R177.reuse, R11.reuse ;  /* 0x0000000bb1077220 */ /* 0x0c0fe40000410000 */
[----:B------:R-:W-:Y:S02]  /*2fe0*/  FMUL.FTZ R10, R177, R8 ;  /* 0x00000008b10a7220 */ /* 0x000fe40000410000 */
[----:B------:R-:W-:Y:S01]  /*2ff0*/  FFMA.FTZ R9, R188, R0, R9 ;  /* 0x00000000bc097223 */ /* 0x000fe20000010009 */
[----:B------:R-:W1:Y:S01]  /*3000*/  MUFU.EX2 R20, R20 ;  /* 0x0000001400147308 */ /* 0x000e620000000800 */
[----:B------:R-:W-:Y:S02]  /*3010*/  FMUL.FTZ R0, R185, R6 ;  /* 0x00000006b9007220 */ /* 0x000fe40000410000 */
[C---:B------:R-:W-:Y:S02]  /*3020*/  FFMA.FTZ R13, R178.reuse, R8, -R7 ;  /* 0x00000008b20d7223 */ /* 0x040fe40000010807 */
[----:B------:R-:W-:-:S02]  /*3030*/  FFMA.FTZ R10, R178, R11, R10 ;  /* 0x0000000bb20a7223 */ /* 0x000fc4000001000a */
[-C--:B------:R-:W-:Y:S02]  /*3040*/  FMUL.FTZ R7, R185, R9.reuse ;  /* 0x00000009b9077220 */ /* 0x080fe40000410000 */
[----:B------:R-:W-:Y:S02]  /*3050*/  FFMA.FTZ R0, R186, R9, R0 ;  /* 0x00000009ba007223 */ /* 0x000fe40000010000 */
[----:B0-----:R-:W-:Y:S02]  /*3060*/  FMUL.FTZ R175, R18, R175 ;  /* 0x000000af12af7220 */ /* 0x001fe40000410000 */
        /* <DEDUP_REMOVED lines=13> */
[----:B-1----:R-:W-:Y:S02]  /*3140*/  FMUL.FTZ R173, R20, R173 ;  /* 0x000000ad14ad7220 */ /* 0x002fe40000410000 */
        /* <DEDUP_REMOVED lines=26> */
[----:B------:R-:W-:Y:S02]  /*32f0*/  FADD.FTZ R8, R103, R8 ;  /* 0x0000000867087221 */ /* 0x000fe40000010000 */
[-C--:B------:R-:W-:Y:S02]  /*3300*/  FMUL.FTZ R9, R175, R7.reuse ;  /* 0x00000007af097220 */ /* 0x080fe40000410000 */
[----:B------:R-:W-:Y:S02]  /*3310*/  FFMA.FTZ R6, R176, R7, -R6 ;  /* 0x00000007b0067223 */ /* 0x000fe40000010806 */
[C---:B------:R-:W-:Y:S02]  /*3320*/  FMUL.FTZ R7, R169.reuse, R11 ;  /* 0x0000000ba9077220 */ /* 0x040fe40000410000 */
[----:B------:R-:W-:-:S02]  /*3330*/  FMUL.FTZ R10, R169, R8 ;  /* 0x00000008a90a7220 */ /* 0x000fc40000410000 */
[----:B------:R-:W-:Y:S02]  /*3340*/  FFMA.FTZ R9, R176, R0, R9 ;  /* 0x00000000b0097223 */ /* 0x000fe40000010009 */
[C---:B------:R-:W-:Y:S02]  /*3350*/  FMUL.FTZ R0, R173.reuse, R6 ;  /* 0x00000006ad007220 */ /* 0x040fe40000410000 */
[C---:B------:R-:W-:Y:S02]  /*3360*/  FFMA.FTZ R13, R170.reuse, R8, -R7 ;  /* 0x00000008aa0d7223 */ /* 0x040fe40000010807 */
[----:B------:R-:W-:Y:S02]  /*3370*/  FFMA.FTZ R10, R170, R11, R10 ;  /* 0x0000000baa0a7223 */ /* 0x000fe4000001000a */
[-C--:B------:R-:W-:Y:S02]  /*3380*/  FMUL.FTZ R7, R173, R9.reuse ;  /* 0x00000009ad077220 */ /* 0x080fe40000410000 */
[----:B------:R-:W-:Y:S01]  /*3390*/  FFMA.FTZ R0, R174, R9, R0 ;  /* 0x00000009ae007223 */ /* 0x000fe20000010000 */
[----:B------:R-:W-:Y:S01]  /*33a0*/  ISETP.NE.AND P0, PT, R156, 0x3f, PT ;  /* 0x0000003f9c00780c */ /* 0x000fe20003f05270 */
[----:B------:R-:W-:-:S02]  /*33b0*/  FADD.FTZ R13, R102, R13 ;  /* 0x0000000d660d7221 */ /* 0x000fc40000010000 */
[----:B------:R-:W-:Y:S02]  /*33c0*/  FADD.FTZ R10, RZ, R10 ;  /* 0x0000000aff0a7221 */ /* 0x000fe40000010000 */
[----:B------:R-:W-:Y:S02]  /*33d0*/  FFMA.FTZ R7, R174, R6, -R7 ;  /* 0x00000006ae077223 */ /* 0x000fe40000010807 */
[----:B------:R-:W-:Y:S02]  /*33e0*/  FMUL.FTZ R6, R171, R0 ;  /* 0x00000000ab067220 */ /* 0x000fe40000410000 */
[C---:B------:R-:W-:Y:S02]  /*33f0*/  FMUL.FTZ R11, R167.reuse, R13 ;  /* 0x0000000da70b7220 */ /* 0x040fe40000410000 */
[----:B------:R-:W-:Y:S02]  /*3400*/  FMUL.FTZ R8, R167, R10 ;  /* 0x0000000aa7087220 */ /* 0x000fe40000410000 */
[-C--:B------:R-:W-:Y:S01]  /*3410*/  FMUL.FTZ R9, R171, R7.reuse ;  /* 0x00000007ab097220 */ /* 0x080fe20000410000 */
[----:B------:R0:W1:Y:S01]  /*3420*/  @P0 LDS.64 R94, [R156.X8+0x28f8] ;  /* 0x0028f8009c5e0984 */ /* 0x0000620000008a00 */
[----:B------:R-:W-:-:S02]  /*3430*/  FFMA.FTZ R6, R172, R7, -R6 ;  /* 0x00000007ac067223 */ /* 0x000fc40000010806 */
[C---:B------:R-:W-:Y:S02]  /*3440*/  FFMA.FTZ R11, R168.reuse, R10, R11 ;  /* 0x0000000aa80b7223 */ /* 0x040fe4000001000b */
[----:B------:R-:W-:Y:S02]  /*3450*/  FFMA.FTZ R8, R168, R13, -R8 ;  /* 0x0000000da8087223 */ /* 0x000fe40000010808 */
[----:B------:R-:W-:Y:S02]  /*3460*/  FFMA.FTZ R9, R172, R0, R9 ;  /* 0x00000000ac097223 */ /* 0x000fe40000010009 */
[----:B------:R-:W-:Y:S02]  /*3470*/  FMUL.FTZ R0, R169, R6 ;  /* 0x00000006a9007220 */ /* 0x000fe40000410000 */
[----:B------:R-:W-:Y:S02]  /*3480*/  FADD.FTZ R13, RZ, R11 ;  /* 0x0000000bff0d7221 */ /* 0x000fe40000010000 */
[----:B------:R-:W-:-:S02]  /*3490*/  FADD.FTZ R11, R101, R8 ;  /* 0x00000008650b7221 */ /* 0x000fc40000010000 */
[-C--:B------:R-:W-:Y:S02]  /*34a0*/  FMUL.FTZ R7, R169, R9.reuse ;  /* 0x00000009a9077220 */ /* 0x080fe40000410000 */
[----:B------:R-:W-:Y:S02]  /*34b0*/  FFMA.FTZ R0, R170, R9, R0 ;  /* 0x00000009aa007223 */ /* 0x000fe40000010000 */
        /* <DEDUP_REMOVED lines=28> */
[----:B------:R-:W-:Y:S01]  /*3680*/  FMUL.FTZ R7, R3, R5 ;  /* 0x0000000503077220 */ /* 0x000fe20000410000 */
[----:B------:R-:W-:Y:S01]  /*3690*/  BSSY B0, `(.L_x_6189) ;  /* 0x0000014000007945 */ /* 0x000fe20003800000 */
[----:B------:R-:W-:Y:S02]  /*36a0*/  FFMA.FTZ R11, R165, R10, R11 ;  /* 0x0000000aa50b7223 */ /* 0x000fe4000001000b */
[----:B------:R-:W-:Y:S02]  /*36b0*/  FMUL.FTZ R3, R3, R4 ;  /* 0x0000000403037220 */ /* 0x000fe40000410000 */
[C---:B------:R-:W-:Y:S02]  /*36c0*/  FMUL.FTZ R13, R163.reuse, R0 ;  /* 0x00000000a30d7220 */ /* 0x040fe40000410000 */
[----:B------:R-:W-:Y:S02]  /*36d0*/  FMUL.FTZ R12, R163, R6 ;  /* 0x00000006a30c7220 */ /* 0x000fe40000410000 */
        /* <DEDUP_REMOVED lines=15> */
.L_x_6190:
[----:B01----:R-:W-:Y:S05]  /*37d0*/  BSYNC B0 ;  /* 0x0000000000007941 */ /* 0x003fea0003800000 */
.L_x_6189:
        /* <DEDUP_REMOVED lines=14> */
[-C--:B0-----:R-:W-:Y:S02]  /*38c0*/  FMUL.FTZ R12, R119, R16.reuse ;  /* 0x00000010770c7220 */ /* 0x081fe40000410000 */
        /* <DEDUP_REMOVED lines=22> */
[----:B------:R-:W-:-:S05]  /*3a30*/  SHF.L.U32 R197, R156, 0x5, RZ ;  /* 0x000000059cc57819 */ /* 0x000fca00000006ff */
        /* <DEDUP_REMOVED lines=14> */
.L_x_6233:
        /* <DEDUP_REMOVED lines=68> */
.L_x_6234:
[----:B------:R-:W-:Y:S01]  /*3f60*/  MOV R203, R82 ;  /* 0x0000005200cb7202 */ /* 0x000fe20000000f00 */
[-C--:B---3--:R-:W-:Y:S01]  /*3f70*/  FMUL.FTZ R80, R202, R199.reuse ;  /* 0x000000c7ca507220 */ /* 0x088fe20000410000 */
[----:B------:R-:W-:Y:S01]  /*3f80*/  ISETP.GE.AND P0, PT, R154, 0x10, PT ;  /* 0x000000109a00780c */ /* 0x000fe20003f06270 */
[----:B--2---:R-:W-:Y:S01]  /*3f90*/  FMUL.FTZ R81, R84, R199 ;  /* 0x000000c754517220 */ /* 0x004fe20000410000 */
[----:B------:R-:W-:Y:S01]  /*3fa0*/  MOV R201, R87 ;  /* 0x0000005700c97202 */ /* 0x000fe20000000f00 */
[----:B----4-:R-:W-:-:S02]  /*3fb0*/  FFMA.FTZ R80, R83, R203, R80 ;  /* 0x000000cb53507223 */ /* 0x010fc40000010050 */
        /* <DEDUP_REMOVED lines=14> */
[----:B-----5:R-:W-:Y:S05]  /*40a0*/  CALL.REL.NOINC `($__internal_148_$__cuda_sm70_shflsync_idx_p) ;  /* 0x000069b000007944 */ /* 0x020fea0003c00000 */
.L_x_6195:
[----:B------:R-:W-:Y:S05]  /*40b0*/  BRA.CONV ~URZ, `(.L_x_6196) ;  /* 0x000000637f007947 */ /* 0x000fea000b800000 */
[----:B0-----:R-:W-:Y:S01]  /*40c0*/  HFMA2.MMA R85, -RZ, RZ, 0, 1.847743988037109375e-06 ;  /* 0x0000001fff557435 */ /* 0x001fe200000001ff */
[----:B------:R-:W-:Y:S02]  /*40d0*/  MOV R82, R199 ;  /* 0x000000c700527202 */ /* 0x000fe40000000f00 */
[----:B------:R-:W-:-:S02]  /*40e0*/  MOV R84, 0x1f ;  /* 0x0000001f00547802 */ /* 0x000fc40000000f00 */
[----:B-1----:R-:W-:Y:S02]  /*40f0*/  MOV R83, 0xffffffff ;  /* 0xffffffff00537802 */ /* 0x002fe40000000f00 */
[----:B------:R-:W-:Y:S02]  /*4100*/  MOV R80, 0x4120 ;  /* 0x0000412000507802 */ /* 0x000fe40000000f00 */
[----:B-----5:R-:W-:Y:S05]  /*4110*/  CALL.REL.NOINC `($__internal_148_$__cuda_sm70_shflsync_idx_p) ;  /* 0x0000694000007944 */ /* 0x020fea0003c00000 */
.L_x_6196:
[----:B------:R-:W-:Y:S05]  /*4120*/  BRA.CONV ~URZ, `(.L_x_6197) ;  /* 0x000000637f007947 */ /* 0x000fea000b800000 */
[----:B0-----:R-:W-:Y:S01]  /*4130*/  HFMA2.MMA R85, -RZ, RZ, 0, 1.847743988037109375e-06 ;  /* 0x0000001fff557435 */ /* 0x001fe200000001ff */
[----:B------:R-:W-:Y:S02]  /*4140*/  MOV R82, R86 ;  /* 0x0000005600527202 */ /* 0x000fe40000000f00 */
[----:B------:R-:W-:Y:S02]  /*4150*/  MOV R84, 0x1f ;  /* 0x0000001f00547802 */ /* 0x000fe40000000f00 */
[----:B-1----:R-:W-:Y:S02]  /*4160*/  MOV R83, 0xffffffff ;  /* 0xffffffff00537802 */ /* 0x002fe40000000f00 */
[----:B------:R-:W-:Y:S02]  /*4170*/  MOV R80, 0x4190 ;  /* 0x0000419000507802 */ /* 0x000fe40000000f00 */
[----:B-----5:R-:W-:Y:S05]  /*4180*/  CALL.REL.NOINC `($__internal_148_$__cuda_sm70_shflsync_idx_p) ;  /* 0x000068d000007944 */ /* 0x020fea0003c00000 */
.L_x_6197:
[----:B------:R-:W-:Y:S05]  /*4190*/  BRA.CONV ~URZ, `(.L_x_6198) ;  /* 0x000000637f007947 */ /* 0x000fea000b800000 */
[----:B0-----:R-:W-:Y:S01]  /*41a0*/  HFMA2.MMA R85, -RZ, RZ, 0, 1.847743988037109375e-06 ;  /* 0x0000001fff557435 */ /* 0x001fe200000001ff */
[----:B------:R-:W-:-:S02]  /*41b0*/  MOV R82, R201 ;  /* 0x000000c900527202 */ /* 0x000fc40000000f00 */
[----:B------:R-:W-:Y:S02]  /*41c0*/  MOV R84, 0x1f ;  /* 0x0000001f00547802 */ /* 0x000fe40000000f00 */
[----:B-1----:R-:W-:Y:S02]  /*41d0*/  MOV R83, 0xffffffff ;  /* 0xffffffff00537802 */ /* 0x002fe40000000f00 */
[----:B------:R-:W-:Y:S02]  /*41e0*/  MOV R80, 0x4200 ;  /* 0x0000420000507802 */ /* 0x000fe40000000f00 */
[----:B-----5:R-:W-:Y:S05]  /*41f0*/  CALL.REL.NOINC `($__internal_148_$__cuda_sm70_shflsync_idx_p) ;  /* 0x0000686000007944 */ /* 0x020fea0003c00000 */
.L_x_6198:
        /* <DEDUP_REMOVED lines=9> */
.L_x_6235:
        /* <DEDUP_REMOVED lines=23> */
.L_x_6192:
[----:B------:R-:W-:Y:S05]  /*4400*/  BSYNC B0 ;  /* 0x0000000000007941 */ /* 0x000fea0003800000 */
.L_x_6191:
[CC--:B-1---5:R-:W-:Y:S01]  /*4410*/  FMUL.FTZ R76, R163.reuse, R95.reuse ;  /* 0x0000005fa34c7220 */ /* 0x0e2fe20000410000 */
[----:B------:R-:W-:Y:S01]  /*4420*/  WARPSYNC 0xffffffff ;  /* 0xffffffff00007948 */ /* 0x000fe20003800000 */
[-C--:B------:R-:W-:Y:S01]  /*4430*/  FMUL.FTZ R78, R163, -R94.reuse ;  /* 0x8000005ea34e7220 */ /* 0x080fe20000410000 */
[----:B------:R-:W-:Y:S01]  /*4440*/  BAR.SYNC.DEFER_BLOCKING 0x0 ;  /* 0x0000000000007b1d */ /* 0x000fe20000010000 */
[C---:B------:R-:W-:Y:S01]  /*4450*/  FFMA.FTZ R77, R165.reuse, R94, -R76 ;  /* 0x0000005ea54d7223 */ /* 0x040fe2000001084c */
[----:B------:R-:W-:Y:S01]  /*4460*/  LOP3.LUT P0, RZ, R156, 0x1f, RZ, 0xc0, !PT ;  /* 0x0000001f9cff7812 */ /* 0x000fe2000780c0ff */
[----:B------:R-:W-:Y:S02]  /*4470*/  FFMA.FTZ R79, R165, -R95, R78 ;  /* 0x8000005fa54f7223 */ /* 0x000fe4000001004e */
[----:B------:R-:W-:Y:S01]  /*4480*/  FMUL.FTZ R76, R163, R198 ;  /* 0x000000c6a34c7220 */ /* 0x000fe20000410000 */
[----:B------:R-:W-:Y:S01]  /*4490*/  ISETP.GE.OR P0, PT, R152, c[0x0][0x174], P0 ;  /* 0x00005d0098007a0c */ /* 0x000fe20000706670 */
[C---:B------:R-:W-:Y:S01]  /*44a0*/  FMUL.FTZ R82, R160.reuse, -R77 ;  /* 0x8000004da0527220 */ /* 0x040fe20000410000 */
[----:B------:R-:W-:Y:S01]  /*44b0*/  BSSY B0, `(.L_x_6200) ;  /* 0x00001a3000007945 */ /* 0x000fe20003800000 */
[----:B------:R-:W-:-:S02]  /*44c0*/  FMUL.FTZ R80, R160, -R79 ;  /* 0x8000004fa0507220 */ /* 0x000fc40000410000 */
[C---:B------:R-:W-:Y:S02]  /*44d0*/  FMUL.FTZ R78, R165.reuse, R198 ;  /* 0x000000c6a54e7220 */ /* 0x040fe40000410000 */
[-C--:B------:R-:W-:Y:S02]  /*44e0*/  FFMA.FTZ R76, R165, R16.reuse, -R76 ;  /* 0x00000010a54c7223 */ /* 0x080fe4000001084c */
[C---:B------:R-:W-:Y:S02]  /*44f0*/  FFMA.FTZ R83, R162.reuse, R79, R82 ;  /* 0x0000004fa2537223 */ /* 0x040fe40000010052 */
[----:B------:R-:W-:Y:S02]  /*4500*/  FFMA.FTZ R79, R162, R77, -R80 ;  /* 0x0000004da24f7223 */ /* 0x000fe40000010850 */
[----:B------:R-:W-:Y:S02]  /*4510*/  FFMA.FTZ R81, -R163, R16, -R78 ;  /* 0x00000010a3517223 */ /* 0x000fe4000001094e */
[----:B------:R-:W-:-:S02]  /*4520*/  FADD.FTZ R77, R15, R76 ;  /* 0x0000004c0f4d7221 */ /* 0x000fc40000010000 */
[----:B------:R-:W-:Y:S02]  /*4530*/  FADD.FTZ R81, -R196, R81 ;  /* 0x00000051c4517221 */ /* 0x000fe40000010100 */
[----:B------:R-:W-:Y:S02]  /*4540*/  FMUL.FTZ R82, R164, -R79 ;  /* 0x8000004fa4527220 */ /* 0x000fe40000410000 */
[----:B------:R-:W-:Y:S02]  /*4550*/  FMUL.FTZ R78, R160, -R77 ;  /* 0x8000004da04e7220 */ /* 0x000fe40000410000 */
[----:B------:R-:W-:Y:S02]  /*4560*/  FMUL.FTZ R80, R164, -R83 ;  /* 0x80000053a4507220 */ /* 0x000fe40000410000 */
[----:B------:R-:W-:Y:S02]  /*4570*/  FMUL.FTZ R76, R160, -R81 ;  /* 0x80000051a04c7220 */ /* 0x000fe40000410000 */
[----:B------:R-:W-:-:S02]  /*4580*/  FFMA.FTZ R82, R166, R83, R82 ;  /* 0x00000053a6527223 */ /* 0x000fc40000010052 */
[----:B------:R-:W-:Y:S02]  /*4590*/  FFMA.FTZ R78, R162, R81, R78 ;  /* 0x00000051a24e7223 */ /* 0x000fe4000001004e */
[----:B------:R-:W-:Y:S02]  /*45a0*/  FFMA.FTZ R80, R166, R79, -R80 ;  /* 0x0000004fa6507223 */ /* 0x000fe40000010850 */
[----:B------:R-:W-:Y:S02]  /*45b0*/  FFMA.FTZ R77, R162, R77, -R76 ;  /* 0x0000004da24d7223 */ /* 0x000fe4000001084c */
[----:B------:R-:W-:Y:S02]  /*45c0*/  FMUL.FTZ R81, R167, -R82 ;  /* 0x80000052a7517220 */ /* 0x000fe40000410000 */
[----:B------:R-:W-:Y:S02]  /*45d0*/  FADD.FTZ R79, -R195, R78 ;  /* 0x0000004ec34f7221 */ /* 0x000fe40000010100 */
[----:B------:R-:W-:-:S02]  /*45e0*/  FMUL.FTZ R83, R167, -R80 ;  /* 0x80000050a7537220 */ /* 0x000fc40000410000 */
[----:B------:R-:W-:Y:S02]  /*45f0*/  FADD.FTZ R77, R14, R77 ;  /* 0x0000004d0e4d7221 */ /* 0x000fe40000010000 */
[----:B------:R-:W-:Y:S02]  /*4600*/  FFMA.FTZ R81, R168, R80, -R81 ;  /* 0x00000050a8517223 */ /* 0x000fe40000010851 */
[----:B------:R-:W-:Y:S02]  /*4610*/  FMUL.FTZ R76, R164, -R79 ;  /* 0x8000004fa44c7220 */ /* 0x000fe40000410000 */
        /* <DEDUP_REMOVED lines=8> */
[----:B------:R-:W0:Y:S01]  /*46a0*/  LDS.64 R76, [R156.X16+0x10e8] ;  /* 0x0010e8009c4c7984 */ /* 0x000e22000000ca00 */
        /* <DEDUP_REMOVED lines=23> */
[----:B------:R-:W-:Y:S02]  /*4820*/  FFMA.FTZ R82, R176, R82, R81 ;  /* 0x00000052b0527223 */ /* 0x000fe40000010051 */
[----:B------:R-:W-:-:S02]  /*4830*/  FMUL.FTZ R79, R177, -R84 ;  /* 0x80000054b14f7220 */ /* 0x000fc40000410000 */
[----:B------:R-:W-:Y:S02]  /*4840*/  FADD.FTZ R80, -R191, R80 ;  /* 0x00000050bf507221 */ /* 0x000fe40000010100 */
[-C--:B------:R-:W-:Y:S02]  /*4850*/  FMUL.FTZ R83, R177, -R82.reuse ;  /* 0x80000052b1537220 */ /* 0x080fe40000410000 */
[----:B------:R-:W-:Y:S02]  /*4860*/  FFMA.FTZ R82, R178, R82, R79 ;  /* 0x00000052b2527223 */ /* 0x000fe4000001004f */
[----:B------:R-:W-:Y:S02]  /*4870*/  FADD.FTZ R78, R11, R78 ;  /* 0x0000004e0b4e7221 */ /* 0x000fe40000010000 */
[C---:B------:R-:W-:Y:S02]  /*4880*/  FMUL.FTZ R79, R171.reuse, -R80 ;  /* 0x80000050ab4f7220 */ /* 0x040fe40000410000 */
[----:B------:R-:W-:-:S02]  /*4890*/  FMUL.FTZ R81, R171, -R78 ;  /* 0x8000004eab517220 */ /* 0x000fc40000410000 */
[C---:B------:R-:W-:Y:S02]  /*48a0*/  FFMA.FTZ R79, R172.reuse, R78, -R79 ;  /* 0x0000004eac4f7223 */ /* 0x040fe4000001084f */
[----:B------:R-:W-:Y:S02]  /*48b0*/  FFMA.FTZ R80, R172, R80, R81 ;  /* 0x00000050ac507223 */ /* 0x000fe40000010051 */
[----:B------:R-:W-:Y:S02]  /*48c0*/  FADD.FTZ R78, R10, R79 ;  /* 0x0000004f0a4e7221 */ /* 0x000fe40000010000 */
[----:B------:R-:W-:Y:S02]  /*48d0*/  FFMA.FTZ R83, R178, R84, -R83 ;  /* 0x00000054b2537223 */ /* 0x000fe40000010853 */
[----:B0-----:R-:W-:Y:S02]  /*48e0*/  FMUL.FTZ R79, R97, R77 ;  /* 0x0000004d614f7220 */ /* 0x001fe40000410000 */
[----:B------:R-:W-:-:S02]  /*48f0*/  FMUL.FTZ R81, R179, -R82 ;  /* 0x80000052b3517220 */ /* 0x000fc40000410000 */
[-C--:B------:R-:W-:Y:S02]  /*4900*/  FMUL.FTZ R97, R97, R76.reuse ;  /* 0x0000004c61617220 */ /* 0x080fe40000410000 */
[-C--:B------:R-:W-:Y:S02]  /*4910*/  FMUL.FTZ R85, R179, -R83.reuse ;  /* 0x80000053b3557220 */ /* 0x080fe40000410000 */
[----:B------:R-:W-:Y:S02]  /*4920*/  FFMA.FTZ R76, R96, R76, -R79 ;  /* 0x0000004c604c7223 */ /* 0x000fe4000001084f */
[----:B------:R-:W-:Y:S02]  /*4930*/  FFMA.FTZ R84, R180, R83, -R81 ;  /* 0x00000053b4547223 */ /* 0x000fe40000010851 */
[----:B------:R-:W-:Y:S02]  /*4940*/  FFMA.FTZ R97, R96, R77, R97 ;  /* 0x0000004d60617223 */ /* 0x000fe40000010061 */
[----:B------:R-:W-:-:S02]  /*4950*/  FADD.FTZ R80, -R189, R80 ;  /* 0x00000050bd507221 */ /* 0x000fc40000010100 */
[----:B------:R-:W-:Y:S02]  /*4960*/  FFMA.FTZ R85, R180, R82, R85 ;  /* 0x00000052b4557223 */ /* 0x000fe40000010055 */
[----:B------:R-:W-:Y:S02]  /*4970*/  FADD.FTZ R221, R113, R76 ;  /* 0x0000004c71dd7221 */ /* 0x000fe40000010000 */
[----:B------:R-:W-:Y:S02]  /*4980*/  FMUL.FTZ R83, R173, -R78 ;  /* 0x8000004ead537220 */ /* 0x000fe40000410000 */
[----:B------:R-:W-:Y:S02]  /*4990*/  FMUL.FTZ R76, R181, -R84 ;  /* 0x80000054b54c7220 */ /* 0x000fe40000410000 */
[----:B------:R-:W-:Y:S02]  /*49a0*/  FADD.FTZ R205, RZ, R97 ;  /* 0x00000061ffcd7221 */ /* 0x000fe40000010000 */
[----:B------:R-:W-:-:S02]  /*49b0*/  FMUL.FTZ R81, R173, -R80 ;  /* 0x80000050ad517220 */ /* 0x000fc40000410000 */
[----:B------:R-:W-:Y:S02]  /*49c0*/  FMUL.FTZ R79, R181, -R85 ;  /* 0x80000055b54f7220 */ /* 0x000fe40000410000 */
[----:B------:R-:W-:Y:S02]  /*49d0*/  FMUL.FTZ R77, R190, R221 ;  /* 0x000000ddbe4d7220 */ /* 0x000fe40000410000 */
[----:B------:R-:W-:Y:S02]  /*49e0*/  FFMA.FTZ R80, R174, R80, R83 ;  /* 0x00000050ae507223 */ /* 0x000fe40000010053 */
[----:B------:R-:W-:Y:S02]  /*49f0*/  FFMA.FTZ R85, R182, R85, R76 ;  /* 0x00000055b6557223 */ /* 0x000fe4000001004c */
[-C--:B------:R-:W-:Y:S02]  /*4a00*/  FMUL.FTZ R76, R190, R205.reuse ;  /* 0x000000cdbe4c7220 */ /* 0x080fe40000410000 */
[----:B------:R-:W-:-:S02]  /*4a10*/  FFMA.FTZ R206, R192, R205, R77 ;  /* 0x000000cdc0ce7223 */ /* 0x000fc4000001004d */
[----:B------:R-:W-:Y:S02]  /*4a20*/  FFMA.FTZ R78, R174, R78, -R81 ;  /* 0x0000004eae4e7223 */ /* 0x000fe40000010851 */
[----:B------:R-:W-:Y:S02]  /*4a30*/  FADD.FTZ R80, -R25, R80 ;  /* 0x0000005019507221 */ /* 0x000fe40000010100 */
[----:B------:R-:W-:Y:S02]  /*4a40*/  FFMA.FTZ R77, R192, R221, -R76 ;  /* 0x000000ddc04d7223 */ /* 0x000fe4000001084c */
[----:B------:R-:W-:Y:S02]  /*4a50*/  FFMA.FTZ R84, R182, R84, -R79 ;  /* 0x00000054b6547223 */ /* 0x000fe4000001084f */
[----:B------:R-:W-:Y:S02]  /*4a60*/  FADD.FTZ R206, RZ, R206 ;  /* 0x000000ceffce7221 */ /* 0x000fe40000010000 */
[----:B------:R-:W-:-:S02]  /*4a70*/  FADD.FTZ R78, R9, R78 ;  /* 0x0000004e094e7221 */ /* 0x000fc40000010000 */
[----:B------:R-:W-:Y:S02]  /*4a80*/  FMUL.FTZ R79, R175, -R80 ;  /* 0x80000050af4f7220 */ /* 0x000fe40000410000 */
[----:B------:R-:W-:Y:S02]  /*4a90*/  FADD.FTZ R220, R112, R77 ;  /* 0x0000004d70dc7221 */ /* 0x000fe40000010000 */
[C---:B------:R-:W-:Y:S02]  /*4aa0*/  FMUL.FTZ R77, R187.reuse, R206 ;  /* 0x000000cebb4d7220 */ /* 0x040fe40000410000 */
[----:B------:R-:W-:Y:S02]  /*4ab0*/  FFMA.FTZ R81, R176, R78, -R79 ;  /* 0x0000004eb0517223 */ /* 0x000fe4000001084f */
[-C--:B------:R-:W-:Y:S02]  /*4ac0*/  FMUL.FTZ R79, R187, R220.reuse ;  /* 0x000000dcbb4f7220 */ /* 0x080fe40000410000 */
[----:B------:R-:W-:-:S02]  /*4ad0*/  FFMA.FTZ R76, R188, R220, -R77 ;  /* 0x000000dcbc4c7223 */ /* 0x000fc4000001084d */
[----:B------:R-:W-:Y:S02]  /*4ae0*/  FFMA.FTZ R79, R188, R206, R79 ;  /* 0x000000cebc4f7223 */ /* 0x000fe4000001004f */
[----:B------:R-:W-:Y:S02]  /*4af0*/  FMUL.FTZ R77, R183, -R85 ;  /* 0x80000055b74d7220 */ /* 0x000fe40000410000 */
[----:B------:R-:W-:Y:S02]  /*4b00*/  FADD.FTZ R219, R111, R76 ;  /* 0x0000004c6fdb7221 */ /* 0x000fe40000010000 */
[----:B------:R-:W-:Y:S02]  /*4b10*/  FMUL.FTZ R83, R175, -R78 ;  /* 0x8000004eaf537220 */ /* 0x000fe40000410000 */
[----:B------:R-:W-:Y:S02]  /*4b20*/  FMUL.FTZ R78, R183, -R84 ;  /* 0x80000054b74e7220 */ /* 0x000fe40000410000 */
[----:B------:R-:W-:-:S02]  /*4b30*/  FADD.FTZ R203, RZ, R79 ;  /* 0x0000004fffcb7221 */ /* 0x000fc40000010000 */
[----:B------:R-:W-:Y:S02]  /*4b40*/  FFMA.FTZ R84, R184, R84, -R77 ;  /* 0x00000054b8547223 */ /* 0x000fe4000001084d */
[C---:B------:R-:W-:Y:S02]  /*4b50*/  FMUL.FTZ R77, R185.reuse, R219 ;  /* 0x000000dbb94d7220 */ /* 0x040fe40000410000 */
[-C--:B------:R-:W-:Y:S02]  /*4b60*/  FMUL.FTZ R76, R185, R203.reuse ;  /* 0x000000cbb94c7220 */ /* 0x080fe40000410000 */
[----:B------:R-:W-:Y:S02]  /*4b70*/  FFMA.FTZ R83, R176, R80, R83 ;  /* 0x00000050b0537223 */ /* 0x000fe40000010053 */
[C---:B------:R-:W-:Y:S02]  /*4b80*/  FFMA.FTZ R204, R186.reuse, R203, R77 ;  /* 0x000000cbbacc7223 */ /* 0x040fe4000001004d */
[----:B------:R-:W-:-:S02]  /*4b90*/  FFMA.FTZ R77, R186, R219, -R76 ;  /* 0x000000dbba4d7223 */ /* 0x000fc4000001084c */
[----:B------:R-:W-:Y:S02]  /*4ba0*/  FADD.FTZ R83, -R24, R83 ;  /* 0x0000005318537221 */ /* 0x000fe40000010100 */
[----:B------:R-:W-:Y:S02]  /*4bb0*/  FADD.FTZ R204, RZ, R204 ;  /* 0x000000ccffcc7221 */ /* 0x000fe40000010000 */
[----:B------:R-:W-:Y:S02]  /*4bc0*/  FFMA.FTZ R78, R184, R85, R78 ;  /* 0x00000055b84e7223 */ /* 0x000fe4000001004e */
[----:B------:R-:W-:Y:S02]  /*4bd0*/  FMUL.FTZ R79, R185, -R84 ;  /* 0x80000054b94f7220 */ /* 0x000fe40000410000 */
[----:B------:R-:W-:Y:S02]  /*4be0*/  FADD.FTZ R218, R110, R77 ;  /* 0x0000004d6eda7221 */ /* 0x000fe40000010000 */
[----:B------:R-:W-:-:S02]  /*4bf0*/  FADD.FTZ R81, R8, R81 ;  /* 0x0000005108517221 */ /* 0x000fc40000010000 */
[----:B------:R-:W-:Y:S02]  /*4c00*/  FMUL.FTZ R76, R177, -R83 ;  /* 0x80000053b14c7220 */ /* 0x000fe40000410000 */
[----:B------:R-:W-:Y:S02]  /*4c10*/  FMUL.FTZ R77, R183, R204 ;  /* 0x000000ccb74d7220 */ /* 0x000fe40000410000 */
[-C--:B------:R-:W-:Y:S02]  /*4c20*/  FFMA.FTZ R82, R186, R78.reuse, R79 ;  /* 0x0000004eba527223 */ /* 0x080fe4000001004f */
[----:B------:R-:W-:Y:S02]  /*4c30*/  FMUL.FTZ R85, R185, -R78 ;  /* 0x8000004eb9557220 */ /* 0x000fe40000410000 */
[----:B------:R-:W-:Y:S02]  /*4c40*/  FMUL.FTZ R79, R183, R218 ;  /* 0x000000dab74f7220 */ /* 0x000fe40000410000 */
[----:B------:R-:W-:-:S02]  /*4c50*/  FFMA.FTZ R78, R178, R81, -R76 ;  /* 0x00000051b24e7223 */ /* 0x000fc4000001084c */
[C---:B------:R-:W-:Y:S02]  /*4c60*/  FFMA.FTZ R76, R184.reuse, R218, -R77 ;  /* 0x000000dab84c7223 */ /* 0x040fe4000001084d */
[----:B------:R-:W-:Y:S02]  /*4c70*/  FMUL.FTZ R80, R177, -R81 ;  /* 0x80000051b1507220 */ /* 0x000fe40000410000 */
[----:B------:R-:W-:Y:S02]  /*4c80*/  FFMA.FTZ R79, R184, R204, R79 ;  /* 0x000000ccb84f7223 */ /* 0x000fe4000001004f */
[----:B------:R-:W-:Y:S02]  /*4c90*/  FADD.FTZ R217, R109, R76 ;  /* 0x0000004c6dd97221 */ /* 0x000fe40000010000 */
[----:B------:R-:W-:Y:S02]  /*4ca0*/  FFMA.FTZ R80, R178, R83, R80 ;  /* 0x00000053b2507223 */ /* 0x000fe40000010050 */
[----:B------:R-:W-:-:S02]  /*4cb0*/  FADD.FTZ R201, RZ, R79 ;  /* 0x0000004fffc97221 */ /* 0x000fc40000010000 */
[----:B------:R-:W-:Y:S02]  /*4cc0*/  FMUL.FTZ R77, R181, R217 ;  /* 0x000000d9b54d7220 */ /* 0x000fe40000410000 */
[----:B------:R-:W-:Y:S02]  /*4cd0*/  FADD.FTZ R80, -R23, R80 ;  /* 0x0000005017507221 */ /* 0x000fe40000010100 */
[-C--:B------:R-:W-:Y:S02]  /*4ce0*/  FMUL.FTZ R76, R181, R201.reuse ;  /* 0x000000c9b54c7220 */ /* 0x080fe40000410000 */
[----:B------:R-:W-:Y:S02]  /*4cf0*/  FFMA.FTZ R85, R186, R84, -R85 ;  /* 0x00000054ba557223 */ /* 0x000fe40000010855 */
[----:B------:R-:W-:Y:S02]  /*4d00*/  FMUL.FTZ R83, R187, -R82 ;  /* 0x80000052bb537220 */ /* 0x000fe40000410000 */
[----:B------:R-:W-:-:S02]  /*4d10*/  FFMA.FTZ R202, R182, R201, R77 ;  /* 0x000000c9b6ca7223 */ /* 0x000fc4000001004d */
[----:B------:R-:W-:Y:S02]  /*4d20*/  FADD.FTZ R78, R7, R78 ;  /* 0x0000004e074e7221 */ /* 0x000fe40000010000 */
[----:B------:R-:W-:Y:S02]  /*4d30*/  FMUL.FTZ R79, R179, -R80 ;  /* 0x80000050b34f7220 */ /* 0x000fe40000410000 */
[----:B------:R-:W-:Y:S02]  /*4d40*/  FFMA.FTZ R77, R182, R217, -R76 ;  /* 0x000000d9b64d7223 */ /* 0x000fe4000001084c */
[-C--:B------:R-:W-:Y:S02]  /*4d50*/  FMUL.FTZ R81, R187, -R85.reuse ;  /* 0x80000055bb517220 */ /* 0x080fe40000410000 */
[----:B------:R-:W-:Y:S02]  /*4d60*/  FFMA.FTZ R83, R188, R85, -R83 ;  /* 0x00000055bc537223 */ /* 0x000fe40000010853 */
[----:B------:R-:W-:-:S02]  /*4d70*/  FADD.FTZ R202, RZ, R202 ;  /* 0x000000caffca7221 */ /* 0x000fc40000010000 */
[CC--:B------:R-:W-:Y:S02]  /*4d80*/  FMUL.FTZ R85, R179.reuse, -R78.reuse ;  /* 0x8000004eb3557220 */ /* 0x0c0fe40000410000 */
[----:B------:R-:W-:Y:S02]  /*4d90*/  FFMA.FTZ R79, R180, R78, -R79 ;  /* 0x0000004eb44f7223 */ /* 0x000fe4000001084f */
        /* <DEDUP_REMOVED lines=19> */
[----:B------:R-:W-:Y:S02]  /*4ed0*/  FFMA.FTZ R77, R178, R215, -R76 ;  /* 0x000000d7b24d7223 */ /* 0x000fe4000001084c */
[----:B------:R-:W-:Y:S02]  /*4ee0*/  FMUL.FTZ R85, R183, -R79 ;  /* 0x8000004fb7557220 */ /* 0x000fe40000410000 */
[----:B------:R-:W-:-:S02]  /*4ef0*/  FADD.FTZ R200, RZ, R200 ;  /* 0x000000c8ffc87221 */ /* 0x000fc40000010000 */
[-C--:B------:R-:W-:Y:S02]  /*4f00*/  FMUL.FTZ R76, R183, -R78.reuse ;  /* 0x8000004eb74c7220 */ /* 0x080fe40000410000 */
[----:B------:R-:W-:Y:S02]  /*4f10*/  FADD.FTZ R214, R106, R77 ;  /* 0x0000004d6ad67221 */ /* 0x000fe40000010000 */
[C---:B------:R-:W-:Y:S02]  /*4f20*/  FFMA.FTZ R85, R184.reuse, R78, -R85 ;  /* 0x0000004eb8557223 */ /* 0x040fe40000010855 */
[C---:B------:R-:W-:Y:S02]  /*4f30*/  FMUL.FTZ R77, R175.reuse, R200 ;  /* 0x000000c8af4d7220 */ /* 0x040fe40000410000 */
[----:B------:R-:W-:Y:S02]  /*4f40*/  FFMA.FTZ R87, R184, R79, R76 ;  /* 0x0000004fb8577223 */ /* 0x000fe4000001004c */
[----:B------:R-:W-:-:S02]  /*4f50*/  FMUL.FTZ R79, R175, R214 ;  /* 0x000000d6af4f7220 */ /* 0x000fc40000410000 */
[----:B------:R-:W-:Y:S02]  /*4f60*/  FADD.FTZ R85, R4, R85 ;  /* 0x0000005504557221 */ /* 0x000fe40000010000 */
[----:B------:R-:W-:Y:S02]  /*4f70*/  FFMA.FTZ R76, R176, R214, -R77 ;  /* 0x000000d6b04c7223 */ /* 0x000fe4000001084d */
[----:B------:R-:W-:Y:S02]  /*4f80*/  FADD.FTZ R87, -R20, R87 ;  /* 0x0000005714577221 */ /* 0x000fe40000010100 */
[----:B------:R-:W-:Y:S02]  /*4f90*/  FFMA.FTZ R79, R176, R200, R79 ;  /* 0x000000c8b04f7223 */ /* 0x000fe4000001004f */
[----:B------:R-:W-:Y:S02]  /*4fa0*/  FMUL.FTZ R77, R185, -R85 ;  /* 0x80000055b94d7220 */ /* 0x000fe40000410000 */
[----:B------:R-:W-:-:S02]  /*4fb0*/  FADD.FTZ R213, R105, R76 ;  /* 0x0000004c69d57221 */ /* 0x000fc40000010000 */
[-C--:B------:R-:W-:Y:S02]  /*4fc0*/  FMUL.FTZ R76, R185, -R87.reuse ;  /* 0x80000057b94c7220 */ /* 0x080fe40000410000 */
[----:B------:R-:W-:Y:S02]  /*4fd0*/  FADD.FTZ R197, RZ, R79 ;  /* 0x0000004fffc57221 */ /* 0x000fe40000010000 */
[C---:B------:R-:W-:Y:S02]  /*4fe0*/  FFMA.FTZ R80, R186.reuse, R87, R77 ;  /* 0x00000057ba507223 */ /* 0x040fe4000001004d */
[C---:B------:R-:W-:Y:S02]  /*4ff0*/  FMUL.FTZ R77, R173.reuse, R213 ;  /* 0x000000d5ad4d7220 */ /* 0x040fe40000410000 */
[----:B------:R-:W-:Y:S02]  /*5000*/  FFMA.FTZ R78, R186, R85, -R76 ;  /* 0x00000055ba4e7223 */ /* 0x000fe4000001084c */
[----:B------:R-:W-:-:S02]  /*5010*/  FMUL.FTZ R76, R173, R197 ;  /* 0x000000c5ad4c7220 */ /* 0x000fc40000410000 */
[----:B------:R-:W-:Y:S02]  /*5020*/  FADD.FTZ R80, -R19, R80 ;  /* 0x0000005013507221 */ /* 0x000fe40000010100 */
[C---:B------:R-:W-:Y:S02]  /*5030*/  FFMA.FTZ R96, R174.reuse, R197, R77 ;  /* 0x000000c5ae607223 */ /* 0x040fe4000001004d */
[----:B------:R-:W-:Y:S01]  /*5040*/  FFMA.FTZ R77, R174, R213, -R76 ;  /* 0x000000d5ae4d7223 */ /* 0x000fe2000001084c */
[----:B------:R-:W-:Y:S01]  /*5050*/  MOV R76, 0x3f800000 ;  /* 0x3f800000004c7802 */ /* 0x000fe20000000f00 */
[----:B------:R-:W-:Y:S02]  /*5060*/  FADD.FTZ R78, R3, R78 ;  /* 0x0000004e034e7221 */ /* 0x000fe40000010000 */
[----:B------:R-:W-:Y:S02]  /*5070*/  FMUL.FTZ R79, R187, -R80 ;  /* 0x80000050bb4f7220 */ /* 0x000fe40000410000 */
[----:B------:R-:W-:-:S02]  /*5080*/  FADD.FTZ R96, RZ, R96 ;  /* 0x00000060ff607221 */ /* 0x000fc40000010000 */
[----:B------:R-:W-:Y:S02]  /*5090*/  FADD.FTZ R212, R104, R77 ;  /* 0x0000004d68d47221 */ /* 0x000fe40000010000 */
[----:B------:R-:W-:Y:S02]  /*50a0*/  FFMA.FTZ R85, R188, R78, -R79 ;  /* 0x0000004ebc557223 */ /* 0x000fe4000001084f */
[C---:B------:R-:W-:Y:S02]  /*50b0*/  FMUL.FTZ R77, R171.reuse, R96 ;  /* 0x00000060ab4d7220 */ /* 0x040fe40000410000 */
[----:B------:R-:W-:Y:S02]  /*50c0*/  FMUL.FTZ R79, R171, R212 ;  /* 0x000000d4ab4f7220 */ /* 0x000fe40000410000 */
[----:B------:R-:W-:Y:S02]  /*50d0*/  FMUL.FTZ R87, R187, -R78 ;  /* 0x8000004ebb577220 */ /* 0x000fe40000410000 */
[C---:B------:R-:W-:Y:S01]  /*50e0*/  FFMA.FTZ R78, R172.reuse, R212, -R77 ;  /* 0x000000d4ac4e7223 */ /* 0x040fe2000001084d */
[----:B------:R-:W-:Y:S01]  /*50f0*/  HFMA2.MMA R77, -RZ, RZ, 0, 0 ;  /* 0x00000000ff4d7435 */ /* 0x000fe200000001ff */
[----:B------:R-:W-:-:S02]  /*5100*/  FFMA.FTZ R97, R172, R96, R79 ;  /* 0x00000060ac617223 */ /* 0x000fc4000001004f */
[----:B------:R-:W-:Y:S02]  /*5110*/  FADD.FTZ R211, R103, R78 ;  /* 0x0000004e67d37221 */ /* 0x000fe40000010000 */
[----:B------:R-:W-:Y:S01]  /*5120*/  FADD.FTZ R97, RZ, R97 ;  /* 0x00000061ff617221 */ /* 0x000fe20000010000 */
[----:B------:R-:W-:Y:S01]  /*5130*/  CS2R R78, SRZ ;  /* 0x00000000004e7805 */ /* 0x000fe2000001ff00 */
[C---:B------:R-:W-:Y:S02]  /*5140*/  FFMA.FTZ R87, R188.reuse, R80, R87 ;  /* 0x00000050bc577223 */ /* 0x040fe40000010057 */
[----:B------:R-:W-:Y:S02]  /*5150*/  FFMA.FTZ R81, R188, R82, R81 ;  /* 0x00000052bc517223 */ /* 0x000fe40000010051 */
[C---:B------:R-:W-:Y:S01]  /*5160*/  FMUL.FTZ R82, R169.reuse, R211 ;  /* 0x000000d3a9527220 */ /* 0x040fe20000410000 */
[----:B------:R0:W1:Y:S01]  /*5170*/  @!P0 LDS.128 R76, [R114.X16+0x2af0] ;  /* 0x002af000724c8984 */ /* 0x000062000000cc00 */
[----:B------:R-:W-:Y:S01]  /*5180*/  FMUL.FTZ R80, R169, R97 ;  /* 0x00000061a9507220 */ /* 0x000fe20000410000 */
[----:B------:R-:W-:Y:S01]  /*5190*/  ISETP.GT.U32.AND P0, PT, R156, 0x1f, PT ;  /* 0x0000001f9c00780c */ /* 0x000fe20003f04070 */
[----:B------:R-:W-:-:S02]  /*51a0*/  FADD.FTZ R207, -R18, R87 ;  /* 0x0000005712cf7221 */ /* 0x000fc40000010100 */
[----:B------:R-:W-:Y:S02]  /*51b0*/  FADD.FTZ R87, R2, R85 ;  /* 0x0000005502577221 */ /* 0x000fe40000010000 */
[C---:B------:R-:W-:Y:S02]  /*51c0*/  FFMA.FTZ R82, R170.reuse, R97, R82 ;  /* 0x00000061aa527223 */ /* 0x040fe40000010052 */
[----:B------:R-:W-:Y:S02]  /*51d0*/  FFMA.FTZ R85, R170, R211, -R80 ;  /* 0x000000d3aa557223 */ /* 0x000fe40000010850 */
[----:B------:R-:W-:Y:S02]  /*51e0*/  FMUL.FTZ R84, R190, -R207 ;  /* 0x800000cfbe547220 */ /* 0x000fe40000410000 */
[----:B------:R-:W-:Y:S02]  /*51f0*/  FADD.FTZ R208, RZ, R82 ;  /* 0x00000052ffd07221 */ /* 0x000fe40000010000 */
[----:B------:R-:W-:-:S02]  /*5200*/  FADD.FTZ R210, R102, R85 ;  /* 0x0000005566d27221 */ /* 0x000fc40000010000 */
[-C--:B------:R-:W-:Y:S02]  /*5210*/  FMUL.FTZ R80, R190, -R87.reuse ;  /* 0x80000057be507220 */ /* 0x080fe40000410000 */
[C---:B------:R-:W-:Y:S02]  /*5220*/  FFMA.FTZ R223, R192.reuse, R87, -R84 ;  /* 0x00000057c0df7223 */ /* 0x040fe40000010854 */
[C---:B------:R-:W-:Y:S02]  /*5230*/  FMUL.FTZ R85, R167.reuse, R208 ;  /* 0x000000d0a7557220 */ /* 0x040fe40000410000 */
[-C--:B------:R-:W-:Y:S02]  /*5240*/  FMUL.FTZ R87, R167, R210.reuse ;  /* 0x000000d2a7577220 */ /* 0x080fe40000410000 */
[----:B------:R-:W-:Y:S02]  /*5250*/  FFMA.FTZ R86, R192, R207, R80 ;  /* 0x000000cfc0567223 */ /* 0x000fe40000010050 */
[----:B------:R-:W-:-:S02]  /*5260*/  FFMA.FTZ R80, R168, R210, -R85 ;  /* 0x000000d2a8507223 */ /* 0x000fc40000010855 */
[----:B------:R-:W-:Y:S02]  /*5270*/  FFMA.FTZ R87, R168, R208, R87 ;  /* 0x000000d0a8577223 */ /* 0x000fe40000010057 */
[C---:B------:R-:W-:Y:S02]  /*5280*/  FMUL.FTZ R84, R190.reuse, -R83 ;  /* 0x80000053be547220 */ /* 0x040fe40000410000 */
[----:B------:R-:W-:Y:S02]  /*5290*/  FADD.FTZ R209, R101, R80 ;  /* 0x0000005065d17221 */ /* 0x000fe40000010000 */
[----:B------:R-:W-:Y:S02]  /*52a0*/  FADD.FTZ R207, RZ, R87 ;  /* 0x00000057ffcf7221 */ /* 0x000fe40000010000 */
[-C--:B------:R-:W-:Y:S02]  /*52b0*/  FMUL.FTZ R82, R190, -R81.reuse ;  /* 0x80000051be527220 */ /* 0x080fe40000410000 */
[----:B------:R-:W-:-:S02]  /*52c0*/  FFMA.FTZ R81, R192, R81, R84 ;  /* 0x00000051c0517223 */ /* 0x000fc40000010054 */
[C---:B------:R-:W-:Y:S02]  /*52d0*/  FMUL.FTZ R85, R164.reuse, R209 ;  /* 0x000000d1a4557220 */ /* 0x040fe40000410000 */
[----:B------:R-:W-:Y:S02]  /*52e0*/  FMUL.FTZ R84, R164, R207 ;  /* 0x000000cfa4547220 */ /* 0x000fe40000410000 */
[----:B------:R-:W-:Y:S02]  /*52f0*/  FFMA.FTZ R80, R192, R83, -R82 ;  /* 0x00000053c0507223 */ /* 0x000fe40000010852 */
[----:B------:R-:W-:Y:S02]  /*5300*/  FADD.FTZ R82, R0, R223 ;  /* 0x000000df00527221 */ /* 0x000fe40000010000 */
[C---:B------:R-:W-:Y:S02]  /*5310*/  FFMA.FTZ R85, R166.reuse, R207, R85 ;  /* 0x000000cfa6557223 */ /* 0x040fe40000010055 */
[----:B------:R-:W-:-:S02]  /*5320*/  FFMA.FTZ R223, R166, R209, -R84 ;  /* 0x000000d1a6df7223 */ /* 0x000fc40000010854 */
[----:B------:R-:W-:Y:S02]  /*5330*/  FADD.FTZ R225, RZ, R85 ;  /* 0x00000055ffe17221 */ /* 0x000fe40000010000 */
[----:B------:R-:W-:Y:S02]  /*5340*/  FADD.FTZ R223, R100, R223 ;  /* 0x000000df64df7221 */ /* 0x000fe40000010000 */
[----:B------:R-:W-:Y:S02]  /*5350*/  FADD.FTZ R83, -R17, R86 ;  /* 0x0000005611537221 */ /* 0x000fe40000010100 */
        /* <DEDUP_REMOVED lines=9> */
[C---:B-1----:R-:W-:Y:S02]  /*53f0*/  SHF.L.U32 R226, R156.reuse, 0x5, RZ ;  /* 0x000000059ce27819 */ /* 0x042fe400000006ff */
[----:B------:R-:W-:-:S03]  /*5400*/  LOP3.LUT R227, R156, 0x1f, RZ, 0xc0, !PT ;  /* 0x0000001f9ce37812 */ /* 0x000fc600078ec0ff */
[----:B0-----:R-:W-:Y:S01]  /*5410*/  LDS.128 R80, [R226+0x14f0] ;  /* 0x0014f000e2507984 */ /* 0x001fe20000000c00 */
[----:B------:R-:W-:-:S03]  /*5420*/  ISETP.NE.AND P0, PT, R227, 0x1f, PT ;  /* 0x0000001fe300780c */ /* 0x000fc60003f05270 */
[----:B------:R-:W0:Y:S02]  /*5430*/  LDS.128 R84, [R226+0x1500] ;  /* 0x00150000e2547984 */ /* 0x000e240000000c00 */
[C---:B0-----:R-:W-:Y:S02]  /*5440*/  FMUL.FTZ R229, R81.reuse, R87 ;  /* 0x0000005751e57220 */ /* 0x041fe40000410000 */
        /* <DEDUP_REMOVED lines=11> */
.L_x_6236:
[----:B------:R-:W-:Y:S05]  /*5500*/  BRA.DIV ~URZ, `(.L_x_6203) ;  /* 0x000046f27f007947 */ /* 0x000fea000b800000 */
[----:B------:R2:W3:Y:S04]  /*5510*/  SHFL.DOWN PT, R84, R231, 0x1, 0x1f ;  /* 0x08201f00e7547f89 */ /* 0x0004e800000e0000 */
[----:B------:R2:W4:Y:S04]  /*5520*/  SHFL.DOWN PT, R85, R87, 0x1, 0x1f ;  /* 0x08201f0057557f89 */ /* 0x00052800000e0000 */
[----:B------:R2:W0:Y:S02]  /*5530*/  SHFL.DOWN PT, R83, R86, 0x1, 0x1f ;  /* 0x08201f0056537f89 */ /* 0x00042400000e0000 */
.L_x_6237:
[----:B------:R-:W-:Y:S01]  /*5540*/  LOP3.LUT R80, R156, 0x1f, RZ, 0xc0, !PT ;  /* 0x0000001f9c507812 */ /* 0x000fe200078ec0ff */
[----:B------:R-:W-:Y:S03]  /*5550*/  BSSY B1, `(.L_x_6204) ;  /* 0x000000e000017945 */ /* 0x000fe60003800000 */
[----:B------:R-:W-:Y:S01]  /*5560*/  ISETP.GT.U32.AND P1, PT, R80, 0x1d, PT ;  /* 0x0000001d5000780c */ /* 0x000fe20003f24070 */
[----:B------:R-:W-:Y:S07]  /*5570*/  @!P0 BRA `(.L_x_6205) ;  /* 0x000000b000008947 */ /* 0x000fee0003800000 */
        /* <DEDUP_REMOVED lines=11> */
.L_x_6205:
[----:B------:R-:W-:Y:S05]  /*5630*/  BSYNC B1 ;  /* 0x0000000000017941 */ /* 0x000fea0003800000 */
.L_x_6204:
[----:B------:R-:W-:Y:S05]  /*5640*/  BRA.DIV ~URZ, `(.L_x_6206) ;  /* 0x000047027f007947 */ /* 0x000fea000b800000 */
[----:B-1----:R1:W2:Y:S04]  /*5650*/  SHFL.DOWN PT, R82, R232, 0x2, 0x1f ;  /* 0x08401f00e8527f89 */ /* 0x0022a800000e0000 */
[----:B---3--:R1:W3:Y:S04]  /*5660*/  SHFL.DOWN PT, R84, R231, 0x2, 0x1f ;  /* 0x08401f00e7547f89 */ /* 0x0082e800000e0000 */
[----:B----4-:R1:W4:Y:S04]  /*5670*/  SHFL.DOWN PT, R85, R87, 0x2, 0x1f ;  /* 0x08401f0057557f89 */ /* 0x01032800000e0000 */
[----:B0-----:R1:W0:Y:S02]  /*5680*/  SHFL.DOWN PT, R83, R86, 0x2, 0x1f ;  /* 0x08401f0056537f89 */ /* 0x00122400000e0000 */
.L_x_6238:
[----:B------:R-:W-:Y:S01]  /*5690*/  LOP3.LUT R80, R156, 0x1f, RZ, 0xc0, !PT ;  /* 0x0000001f9c507812 */ /* 0x000fe200078ec0ff */
[----:B------:R-:W-:Y:S03]  /*56a0*/  BSSY B1, `(.L_x_6207) ;  /* 0x000000e000017945 */ /* 0x000fe60003800000 */
[----:B------:R-:W-:Y:S01]  /*56b0*/  ISETP.GT.U32.AND P0, PT, R80, 0x1b, PT ;  /* 0x0000001b5000780c */ /* 0x000fe20003f04070 */
[----:B------:R-:W-:Y:S07]  /*56c0*/  @P1 BRA `(.L_x_6208) ;  /* 0x000000b000001947 */ /* 0x000fee0003800000 */
        /* <DEDUP_REMOVED lines=11> */
.L_x_6208:
[----:B------:R-:W-:Y:S05]  /*5780*/  BSYNC B1 ;  /* 0x0000000000017941 */ /* 0x000fea0003800000 */
.L_x_6207:
[----:B------:R-:W-:Y:S05]  /*5790*/  BRA.DIV ~URZ, `(.L_x_6209) ;  /* 0x000047727f007947 */ /* 0x000fea000b800000 */
[----:B--2---:R2:W1:Y:S02]  /*57a0*/  SHFL.DOWN PT, R82, R232, 0x4, 0x1f ;  /* 0x08801f00e8527f89 */ /* 0x00446400000e0000 */
.L_x_6239:
[----:B------:R-:W-:Y:S05]  /*57b0*/  BRA.DIV ~URZ, `(.L_x_6210) ;  /* 0x000047d27f007947 */ /* 0x000fea000b800000 */
[----:B---3--:R3:W2:Y:S04]  /*57c0*/  SHFL.DOWN PT, R84, R231, 0x4, 0x1f ;  /* 0x08801f00e7547f89 */ /* 0x0086a800000e0000 */
[----:B----4-:R3:W4:Y:S04]  /*57d0*/  SHFL.DOWN PT, R85, R87, 0x4, 0x1f ;  /* 0x08801f0057557f89 */ /* 0x01072800000e0000 */
[----:B0-----:R3:W0:Y:S02]  /*57e0*/  SHFL.DOWN PT, R83, R86, 0x4, 0x1f ;  /* 0x08801f0056537f89 */ /* 0x00162400000e0000 */
.L_x_6240:
[----:B------:R-:W-:Y:S01]  /*57f0*/  LOP3.LUT R80, R156, 0x1f, RZ, 0xc0, !PT ;  /* 0x0000001f9c507812 */ /* 0x000fe200078ec0ff */
[----:B------:R-:W-:Y:S03]  /*5800*/  BSSY B1, `(.L_x_6211) ;  /* 0x000000e000017945 */ /* 0x000fe60003800000 */
[----:B------:R-:W-:Y:S01]  /*5810*/  ISETP.GT.U32.AND P1, PT, R80, 0x17, PT ;  /* 0x000000175000780c */ /* 0x000fe20003f24070 */
[----:B------:R-:W-:Y:S07]  /*5820*/  @P0 BRA `(.L_x_6212) ;  /* 0x000000b000000947 */ /* 0x000fee0003800000 */
        /* <DEDUP_REMOVED lines=11> */
.L_x_6212:
[----:B------:R-:W-:Y:S05]  /*58e0*/  BSYNC B1 ;  /* 0x0000000000017941 */ /* 0x000fea0003800000 */
.L_x_6211:
[----:B------:R-:W-:Y:S05]  /*58f0*/  BRA.DIV ~URZ, `(.L_x_6213) ;  /* 0x000047e27f007947 */ /* 0x000fea000b800000 */
[----:B-1----:R1:W3:Y:S04]  /*5900*/  SHFL.DOWN PT, R82, R232, 0x8, 0x1f ;  /* 0x09001f00e8527f89 */ /* 0x0022e800000e0000 */
[----:B--2---:R1:W2:Y:S04]  /*5910*/  SHFL.DOWN PT, R84, R231, 0x8, 0x1f ;  /* 0x09001f00e7547f89 */ /* 0x0042a800000e0000 */
[----:B----4-:R1:W4:Y:S04]  /*5920*/  SHFL.DOWN PT, R85, R87, 0x8, 0x1f ;  /* 0x09001f0057557f89 */ /* 0x01032800000e0000 */
[----:B0-----:R1:W0:Y:S02]  /*5930*/  SHFL.DOWN PT, R83, R86, 0x8, 0x1f ;  /* 0x09001f0056537f89 */ /* 0x00122400000e0000 */
.L_x_6241:
        /* <DEDUP_REMOVED lines=15> */
.L_x_6215:
[----:B------:R-:W-:Y:S05]  /*5a30*/  BSYNC B1 ;  /* 0x0000000000017941 */ /* 0x000fea0003800000 */
.L_x_6214:
[----:B------:R-:W-:Y:S05]  /*5a40*/  BRA.DIV ~URZ, `(.L_x_6216) ;  /* 0x000048527f007947 */ /* 0x000fea000b800000 */
[----:B---3--:R3:W1:Y:S02]  /*5a50*/  SHFL.DOWN PT, R82, R232, 0x10, 0x1f ;  /* 0x0a001f00e8527f89 */ /* 0x00866400000e0000 */
.L_x_6242:
[----:B------:R-:W-:Y:S05]  /*5a60*/  BRA.DIV ~URZ, `(.L_x_6217) ;  /* 0x000048b27f007947 */ /* 0x000fea000b800000 */
[----:B--2---:R2:W3:Y:S04]  /*5a70*/  SHFL.DOWN PT, R84, R231, 0x10, 0x1f ;  /* 0x0a001f00e7547f89 */ /* 0x0044e800000e0000 */
[----:B----4-:R2:W4:Y:S04]  /*5a80*/  SHFL.DOWN PT, R85, R87, 0x10, 0x1f ;  /* 0x0a001f0057557f89 */ /* 0x01052800000e0000 */
[----:B0-----:R2:W0:Y:S02]  /*5a90*/  SHFL.DOWN PT, R83, R86, 0x10, 0x1f ;  /* 0x0a001f0056537f89 */ /* 0x00142400000e0000 */
.L_x_6243:
        /* <DEDUP_REMOVED lines=13> */
.L_x_6219:
[----:B------:R-:W-:Y:S05]  /*5b70*/  BSYNC B1 ;  /* 0x0000000000017941 */ /* 0x000fea0003800000 */
.L_x_6218:
[----:B------:R-:W-:Y:S05]  /*5b80*/  BRA.DIV ~URZ, `(.L_x_6220) ;  /* 0x000048e27f007947 */ /* 0x000fea000b800000 */
[----:B------:R-:W5:Y:S04]  /*5b90*/  SHFL.IDX PT, R236, R231, RZ, 0x1f ;  /* 0x00001fffe7ec7589 */ /* 0x000f6800000e0000 */
[----:B------:R-:W2:Y:S04]  /*5ba0*/  SHFL.IDX PT, R227, R232, RZ, 0x1f ;  /* 0x00001fffe8e37589 */ /* 0x000ea800000e0000 */
[----:B------:R-:W4:Y:S04]  /*5bb0*/  SHFL.IDX PT, R228, R87, RZ, 0x1f ;  /* 0x00001fff57e47589 */ /* 0x000f2800000e0000 */
[----:B------:R-:W3:Y:S04]  /*5bc0*/  SHFL.DOWN PT, R230, R87, 0x1, 0x1f ;  /* 0x08201f0057e67f89 */ /* 0x000ee800000e0000 */
[----:B------:R-:W1:Y:S04]  /*5bd0*/  SHFL.IDX PT, R229, R86, RZ, 0x1f ;  /* 0x00001fff56e57589 */ /* 0x000e6800000e0000 */
[----:B------:R-:W0:Y:S04]  /*5be0*/  SHFL.DOWN PT, R238, R86, 0x1, 0x1f ;  /* 0x08201f0056ee7f89 */ /* 0x000e2800000e0000 */
[----:B------:R-:W0:Y:S01]  /*5bf0*/  SHFL.IDX PT, R240, R76, RZ, 0x1f ;  /* 0x00001fff4cf07589 */ /* 0x000e2200000e0000 */
[----:B-----5:R-:W-:-:S02]  /*5c00*/  FMUL.FTZ R233, R79, R236 ;  /* 0x000000ec4fe97220 */ /* 0x020fc40000410000 */
[CC--:B------:R-:W-:Y:S01]  /*5c10*/  FMUL.FTZ R234, R78.reuse, R236.reuse ;  /* 0x000000ec4eea7220 */ /* 0x0c0fe20000410000 */
[----:B------:R-:W0:Y:S01]  /*5c20*/  SHFL.IDX PT, R239, R78, RZ, 0x1f ;  /* 0x00001fff4eef7589 */ /* 0x000e2200000e0000 */
[-C--:B--2---:R-:W-:Y:S02]  /*5c30*/  FFMA.FTZ R233, R78, R227.reuse, -R233 ;  /* 0x000000e34ee97223 */ /* 0x084fe400000108e9 */
[----:B------:R-:W-:Y:S01]  /*5c40*/  FFMA.FTZ R234, R79, R227, R234 ;  /* 0x000000e34fea7223 */ /* 0x000fe200000100ea */
[----:B0-----:R-:W0:Y:S04]  /*5c50*/  SHFL.IDX PT, R83, R79, RZ, 0x1f ;  /* 0x00001fff4f537589 */ /* 0x001e2800000e0000 */
[----:B------:R-:W2:Y:S04]  /*5c60*/  SHFL.IDX PT, R241, R77, RZ, 0x1f ;  /* 0x00001fff4df17589 */ /* 0x000ea800000e0000 */
[----:B------:R5:W0:Y:S04]  /*5c70*/  SHFL.DOWN PT, R235, R232, 0x1, 0x1f ;  /* 0x08201f00e8eb7f89 */ /* 0x000a2800000e0000 */
[----:B------:R1:W0:Y:S02]  /*5c80*/  SHFL.DOWN PT, R237, R231, 0x1, 0x1f ;  /* 0x08201f00e7ed7f89 */ /* 0x00022400000e0000 */
[----:B-1-3-5:R-:W-:-:S02]  /*5c90*/  FMUL.FTZ R232, R76, R236 ;  /* 0x000000ec4ce87220 */ /* 0x02afc40000410000 */
[----:B------:R-:W-:Y:S02]  /*5ca0*/  FMUL.FTZ R236, R77, R236 ;  /* 0x000000ec4dec7220 */ /* 0x000fe40000410000 */
[----:B------:R-:W-:Y:S02]  /*5cb0*/  FMUL.FTZ R231, R76, R227 ;  /* 0x000000e34ce77220 */ /* 0x000fe40000410000 */
.L_x_6244:
[----:B----4-:R1:W3:Y:S01]  /*5cc0*/  LDS.128 R84, [R226+0x1500] ;  /* 0x00150000e2547984 */ /* 0x0102e20000000c00 */
[----:B------:R-:W-:Y:S01]  /*5cd0*/  ISETP.NE.AND P0, PT, R156, 0x1f, PT ;  /* 0x0000001f9c00780c */ /* 0x000fe20003f05270 */
[----:B------:R-:W-:Y:S01]  /*5ce0*/  BSSY B1, `(.L_x_6221) ;  /* 0x000000f000017945 */ /* 0x000fe20003800000 */
[----:B------:R-:W-:Y:S02]  /*5cf0*/  MOV R80, R240 ;  /* 0x000000f000507202 */ /* 0x000fe40000000f00 */
[----:B--2---:R-:W-:Y:S02]  /*5d00*/  MOV R81, R241 ;  /* 0x000000f100517202 */ /* 0x004fe40000000f00 */
        /* <DEDUP_REMOVED lines=12> */
.L_x_6222:
[----:B-1----:R-:W-:Y:S05]  /*5dd0*/  BSYNC B1 ;  /* 0x0000000000017941 */ /* 0x002fea0003800000 */
.L_x_6221:
[C---:B0--3--:R-:W-:Y:S01]  /*5de0*/  FMUL.FTZ R235, R85.reuse, R83 ;  /* 0x0000005355eb7220 */ /* 0x049fe20000410000 */
        /* <DEDUP_REMOVED lines=15> */
.L_x_6201:
[----:B-1----:R-:W-:Y:S05]  /*5ee0*/  BSYNC B0 ;  /* 0x0000000000007941 */ /* 0x002fea0003800000 */
.L_x_6200:
        /* <DEDUP_REMOVED lines=103> */
[----:B------:R-:W-:Y:S02]  /*6560*/  FFMA.FTZ R5, R130, R221, RZ ;  /* 0x000000dd82057223 */ /* 0x000fe400000100ff */
[----:B------:R-:W-:-:S02]  /*6570*/  FADD.FTZ R160, -R17, R160 ;  /* 0x000000a011a07221 */ /* 0x000fc40000010100 */
[----:B------:R-:W-:Y:S02]  /*6580*/  FMUL.FTZ R2, R145, R0 ;  /* 0x0000000091027220 */ /* 0x000fe40000410000 */
[C---:B------:R-:W-:Y:S02]  /*6590*/  FMUL.FTZ R4, R163.reuse, R224 ;  /* 0x000000e0a3047220 */ /* 0x040fe40000410000 */
[----:B------:R-:W-:Y:S02]  /*65a0*/  FMUL.FTZ R163, R163, R222 ;  /* 0x000000dea3a37220 */ /* 0x000fe40000410000 */
[----:B------:R-:W-:Y:S02]  /*65b0*/  FFMA.FTZ R7, R129, R220, R5 ;  /* 0x000000dc81077223 */ /* 0x000fe40000010005 */
[----:B------:R-:W-:Y:S02]  /*65c0*/  FADD.FTZ R221, -R113, R221 ;  /* 0x000000dd71dd7221 */ /* 0x000fe40000010100 */
[----:B------:R-:W-:-:S02]  /*65d0*/  FMUL.FTZ R6, R145, R160 ;  /* 0x000000a091067220 */ /* 0x000fc40000410000 */
[----:B------:R-:W-:Y:S02]  /*65e0*/  FMUL.FTZ R5, R205, R2 ;  /* 0x00000002cd057220 */ /* 0x000fe40000410000 */
[C---:B------:R-:W-:Y:S02]  /*65f0*/  FFMA.FTZ R4, R165.reuse, R222, R4 ;  /* 0x000000dea5047223 */ /* 0x040fe40000010004 */
[----:B------:R-:W-:Y:S02]  /*6600*/  FFMA.FTZ R165, R165, R224, -R163 ;  /* 0x000000e0a5a57223 */ /* 0x000fe400000108a3 */
[----:B------:R-:W-:Y:S02]  /*6610*/  FFMA.FTZ R163, R128, R219, R7 ;  /* 0x000000db80a37223 */ /* 0x000fe40000010007 */
[----:B------:R-:W-:Y:S02]  /*6620*/  FFMA.FTZ R5, R221, R6, -R5 ;  /* 0x00000006dd057223 */ /* 0x000fe40000010805 */
[----:B------:R-:W-:-:S02]  /*6630*/  FMUL.FTZ R7, R146, R85 ;  /* 0x0000005592077220 */ /* 0x000fc40000410000 */
[----:B------:R-:W-:Y:S02]  /*6640*/  FMUL.FTZ R6, R205, R6 ;  /* 0x00000006cd067220 */ /* 0x000fe40000410000 */
[----:B------:R-:W-:Y:S02]  /*6650*/  FMUL.FTZ R18, R143, R3 ;  /* 0x000000038f127220 */ /* 0x000fe40000410000 */
[----:B------:R-:W-:Y:S02]  /*6660*/  FADD.FTZ R220, -R112, R220 ;  /* 0x000000dc70dc7221 */ /* 0x000fe40000010100 */
[----:B------:R-:W-:Y:S02]  /*6670*/  FMUL.FTZ R17, R146, R19 ;  /* 0x0000001392117220 */ /* 0x000fe40000410000 */
[----:B------:R-:W-:Y:S02]  /*6680*/  FMUL.FTZ R87, R206, R7 ;  /* 0x00000007ce577220 */ /* 0x000fe40000410000 */
[----:B------:R-:W-:-:S02]  /*6690*/  FFMA.FTZ R6, R2, R221, R6 ;  /* 0x000000dd02067223 */ /* 0x000fc40000010006 */
[----:B------:R-:W-:Y:S02]  /*66a0*/  FADD.FTZ R219, -R111, R219 ;  /* 0x000000db6fdb7221 */ /* 0x000fe40000010100 */
[----:B------:R-:W-:Y:S02]  /*66b0*/  FMUL.FTZ R164, R143, R94 ;  /* 0x0000005e8fa47220 */ /* 0x000fe40000410000 */
[----:B------:R-:W-:Y:S02]  /*66c0*/  FMUL.FTZ R166, R203, R18 ;  /* 0x00000012cba67220 */ /* 0x000fe40000410000 */
[----:B------:R-:W-:Y:S02]  /*66d0*/  FMUL.FTZ R95, R206, R17 ;  /* 0x00000011ce5f7220 */ /* 0x000fe40000410000 */
[----:B------:R-:W-:Y:S02]  /*66e0*/  FFMA.FTZ R87, R17, R220, R87 ;  /* 0x000000dc11577223 */ /* 0x000fe40000010057 */
[----:B------:R-:W-:-:S02]  /*66f0*/  FADD.FTZ R6, RZ, R6 ;  /* 0x00000006ff067221 */ /* 0x000fc40000010000 */
[-C--:B------:R-:W-:Y:S02]  /*6700*/  FFMA.FTZ R166, R219, R164.reuse, -R166 ;  /* 0x000000a4dba67223 */ /* 0x080fe400000108a6 */
[----:B------:R-:W-:Y:S02]  /*6710*/  FFMA.FTZ R162, R220, R7, -R95 ;  /* 0x00000007dca27223 */ /* 0x000fe4000001085f */
[----:B------:R-:W-:Y:S02]  /*6720*/  FADD.FTZ R5, RZ, R5 ;  /* 0x00000005ff057221 */ /* 0x000fe40000010000 */
[----:B------:R-:W-:Y:S02]  /*6730*/  FADD.FTZ R6, R6, R87 ;  /* 0x0000005706067221 */ /* 0x000fe40000010000 */
[----:B------:R-:W-:Y:S02]  /*6740*/  FMUL.FTZ R164, R203, R164 ;  /* 0x000000a4cba47220 */ /* 0x000fe40000410000 */
[----:B------:R-:W-:-:S02]  /*6750*/  FMUL.FTZ R87, R144, R20 ;  /* 0x0000001490577220 */ /* 0x000fc40000410000 */
[----:B------:R-:W-:Y:S02]  /*6760*/  FADD.FTZ R5, R5, R162 ;  /* 0x000000a205057221 */ /* 0x000fe40000010000 */
[----:B------:R-:W-:Y:S02]  /*6770*/  FFMA.FTZ R163, R127, R218, R163 ;  /* 0x000000da7fa37223 */ /* 0x000fe400000100a3 */
[----:B------:R-:W-:Y:S02]  /*6780*/  FFMA.FTZ R7, R18, R219, R164 ;  /* 0x000000db12077223 */ /* 0x000fe400000100a4 */
[----:B------:R-:W-:Y:S02]  /*6790*/  FADD.FTZ R218, -R110, R218 ;  /* 0x000000da6eda7221 */ /* 0x000fe40000010100 */
[----:B------:R-:W-:Y:S02]  /*67a0*/  FMUL.FTZ R95, R144, R21 ;  /* 0x00000015905f7220 */ /* 0x000fe40000410000 */
[----:B------:R-:W-:-:S02]  /*67b0*/  FMUL.FTZ R162, R204, R87 ;  /* 0x00000057cca27220 */ /* 0x000fc40000410000 */
[----:B------:R-:W-:Y:S02]  /*67c0*/  FADD.FTZ R6, R6, R7 ;  /* 0x0000000706067221 */ /* 0x000fe40000010000 */
[-C--:B------:R-:W-:Y:S02]  /*67d0*/  FFMA.FTZ R162, R218, R95.reuse, -R162 ;  /* 0x0000005fdaa27223 */ /* 0x080fe400000108a2 */
[----:B------:R-:W-:Y:S02]  /*67e0*/  FMUL.FTZ R7, R204, R95 ;  /* 0x0000005fcc077220 */ /* 0x000fe40000410000 */
[C---:B------:R-:W-:Y:S02]  /*67f0*/  FMUL.FTZ R95, R141.reuse, R84 ;  /* 0x000000548d5f7220 */ /* 0x040fe40000410000 */
[----:B------:R-:W-:Y:S02]  /*6800*/  FMUL.FTZ R167, R141, R86 ;  /* 0x000000568da77220 */ /* 0x000fe40000410000 */
[----:B------:R-:W-:-:S02]  /*6810*/  FADD.FTZ R5, R5, R166 ;  /* 0x000000a605057221 */ /* 0x000fc40000010000 */
[----:B------:R-:W-:Y:S02]  /*6820*/  FADD.FTZ R164, -R109, R217 ;  /* 0x000000d96da47221 */ /* 0x000fe40000010100 */
[----:B------:R-:W-:Y:S02]  /*6830*/  FMUL.FTZ R166, R201, R95 ;  /* 0x0000005fc9a67220 */ /* 0x000fe40000410000 */
[----:B------:R-:W-:Y:S02]  /*6840*/  FFMA.FTZ R7, R87, R218, R7 ;  /* 0x000000da57077223 */ /* 0x000fe40000010007 */
[-C--:B------:R-:W-:Y:S02]  /*6850*/  FMUL.FTZ R168, R201, R167.reuse ;  /* 0x000000a7c9a87220 */ /* 0x080fe40000410000 */
[----:B------:R-:W-:Y:S02]  /*6860*/  FFMA.FTZ R166, R164, R167, -R166 ;  /* 0x000000a7a4a67223 */ /* 0x000fe400000108a6 */
[----:B------:R-:W-:-:S02]  /*6870*/  FADD.FTZ R5, R5, R162 ;  /* 0x000000a205057221 */ /* 0x000fc40000010000 */
[----:B------:R-:W-:Y:S02]  /*6880*/  FADD.FTZ R6, R6, R7 ;  /* 0x0000000706067221 */ /* 0x000fe40000010000 */
[----:B------:R-:W-:Y:S02]  /*6890*/  FFMA.FTZ R7, R95, R164, R168 ;  /* 0x000000a45f077223 */ /* 0x000fe400000100a8 */
[----:B------:R-:W-:Y:S02]  /*68a0*/  FFMA.FTZ R163, R126, R217, R163 ;  /* 0x000000d97ea37223 */ /* 0x000fe400000100a3 */
[----:B------:R-:W-:Y:S02]  /*68b0*/  FMUL.FTZ R162, R142, R22 ;  /* 0x000000168ea27220 */ /* 0x000fe40000410000 */
[----:B------:R-:W-:Y:S02]  /*68c0*/  FADD.FTZ R166, R5, R166 ;  /* 0x000000a605a67221 */ /* 0x000fe40000010000 */
[----:B------:R-:W-:-:S02]  /*68d0*/  FFMA.FTZ R5, R130, -R205, RZ ;  /* 0x800000cd82057223 */ /* 0x000fc400000100ff */
[----:B------:R-:W-:Y:S02]  /*68e0*/  FADD.FTZ R6, R6, R7 ;  /* 0x0000000706067221 */ /* 0x000fe40000010000 */
[----:B------:R-:W-:Y:S02]  /*68f0*/  FFMA.FTZ R163, R125, R216, R163 ;  /* 0x000000d87da37223 */ /* 0x000fe400000100a3 */
[----:B------:R-:W-:Y:S02]  /*6900*/  FADD.FTZ R167, -R108, R216 ;  /* 0x000000d86ca77221 */ /* 0x000fe40000010100 */
[----:B------:R-:W-:Y:S02]  /*6910*/  FMUL.FTZ R7, R142, R23 ;  /* 0x000000178e077220 */ /* 0x000fe40000410000 */
[----:B------:R-:W-:Y:S02]  /*6920*/  FMUL.FTZ R168, R202, R162 ;  /* 0x000000a2caa87220 */ /* 0x000fe40000410000 */
[----:B-1----:R-:W-:-:S02]  /*6930*/  FMUL.FTZ R76, R139, R24 ;  /* 0x000000188b4c7220 */ /* 0x002fc40000410000 */
[----:B------:R-:W-:Y:S02]  /*6940*/  FFMA.FTZ R5, R129, -R206, R5 ;  /* 0x800000ce81057223 */ /* 0x000fe40000010005 */
[----:B------:R-:W-:Y:S02]  /*6950*/  FFMA.FTZ R163, R124, R215, R163 ;  /* 0x000000d77ca37223 */ /* 0x000fe400000100a3 */
[-C--:B------:R-:W-:Y:S02]  /*6960*/  FFMA.FTZ R77, R167, R7.reuse, -R168 ;  /* 0x00000007a74d7223 */ /* 0x080fe400000108a8 */
[----:B------:R-:W-:Y:S02]  /*6970*/  FADD.FTZ R215, -R107, R215 ;  /* 0x000000d76bd77221 */ /* 0x000fe40000010100 */
[----:B------:R-:W-:Y:S02]  /*6980*/  FMUL.FTZ R7, R202, R7 ;  /* 0x00000007ca077220 */ /* 0x000fe40000410000 */
[----:B------:R-:W-:-:S02]  /*6990*/  FMUL.FTZ R78, R139, R82 ;  /* 0x000000528b4e7220 */ /* 0x000fc40000410000 */
[C---:B------:R-:W-:Y:S02]  /*69a0*/  FMUL.FTZ R168, R199.reuse, R76 ;  /* 0x0000004cc7a87220 */ /* 0x040fe40000410000 */
[----:B------:R-:W-:Y:S02]  /*69b0*/  FFMA.FTZ R5, R128, -R203, R5 ;  /* 0x800000cb80057223 */ /* 0x000fe40000010005 */
[----:B------:R-:W-:Y:S02]  /*69c0*/  FFMA.FTZ R7, R162, R167, R7 ;  /* 0x000000a7a2077223 */ /* 0x000fe40000010007 */
[-C--:B------:R-:W-:Y:S02]  /*69d0*/  FMUL.FTZ R79, R199, R78.reuse ;  /* 0x0000004ec74f7220 */ /* 0x080fe40000410000 */
[----:B------:R-:W-:Y:S02]  /*69e0*/  FFMA.FTZ R168, R215, R78, -R168 ;  /* 0x0000004ed7a87223 */ /* 0x000fe400000108a8 */
[----:B------:R-:W-:-:S02]  /*69f0*/  FADD.FTZ R77, R166, R77 ;  /* 0x0000004da64d7221 */ /* 0x000fc40000010000 */
[----:B------:R-:W-:Y:S02]  /*6a00*/  FFMA.FTZ R5, R127, -R204, R5 ;  /* 0x800000cc7f057223 */ /* 0x000fe40000010005 */
[----:B------:R-:W-:Y:S02]  /*6a10*/  FADD.FTZ R6, R6, R7 ;  /* 0x0000000706067221 */ /* 0x000fe40000010000 */
[----:B------:R-:W-:Y:S02]  /*6a20*/  FFMA.FTZ R79, R76, R215, R79 ;  /* 0x000000d74c4f7223 */ /* 0x000fe4000001004f */
[----:B------:R-:W-:Y:S02]  /*6a30*/  FFMA.FTZ R163, R123, R214, R163 ;  /* 0x000000d67ba37223 */ /* 0x000fe400000100a3 */
[----:B------:R-:W-:Y:S02]  /*6a40*/  FADD.FTZ R168, R77, R168 ;  /* 0x000000a84da87221 */ /* 0x000fe40000010000 */
[----:B------:R-:W-:-:S02]  /*6a50*/  FFMA.FTZ R5, R126, -R201, R5 ;  /* 0x800000c97e057223 */ /* 0x000fc40000010005 */
[----:B------:R-:W-:Y:S02]  /*6a60*/  FMUL.FTZ R77, R140, R8 ;  /* 0x000000088c4d7220 */ /* 0x000fe40000410000 */
[----:B------:R-:W-:Y:S02]  /*6a70*/  FADD.FTZ R6, R6, R79 ;  /* 0x0000004f06067221 */ /* 0x000fe40000010000 */
[----:B------:R-:W-:Y:S02]  /*6a80*/  FFMA.FTZ R163, R122, R213, R163 ;  /* 0x000000d57aa37223 */ /* 0x000fe400000100a3 */
[----:B------:R-:W-:Y:S02]  /*6a90*/  FADD.FTZ R214, -R106, R214 ;  /* 0x000000d66ad67221 */ /* 0x000fe40000010100 */
[----:B------:R-:W-:Y:S02]  /*6aa0*/  FFMA.FTZ R5, R125, -R202, R5 ;  /* 0x800000ca7d057223 */ /* 0x000fe40000010005 */
[----:B------:R-:W-:-:S02]  /*6ab0*/  FMUL.FTZ R7, R140, R25 ;  /* 0x000000198c077220 */ /* 0x000fc40000410000 */
[----:B------:R-:W-:Y:S02]  /*6ac0*/  FMUL.FTZ R79, R200, R77 ;  /* 0x0000004dc84f7220 */ /* 0x000fe40000410000 */
[----:B------:R-:W-:Y:S02]  /*6ad0*/  FMUL.FTZ R78, R137, R9 ;  /* 0x00000009894e7220 */ /* 0x000fe40000410000 */
[----:B------:R-:W-:Y:S02]  /*6ae0*/  FFMA.FTZ R169, R121, R212, R163 ;  /* 0x000000d479a97223 */ /* 0x000fe400000100a3 */
[----:B------:R-:W-:Y:S02]  /*6af0*/  FFMA.FTZ R79, R214, R7, -R79 ;  /* 0x00000007d64f7223 */ /* 0x000fe4000001084f */
[----:B------:R-:W-:Y:S02]  /*6b00*/  FFMA.FTZ R5, R124, -R199, R5 ;  /* 0x800000c77c057223 */ /* 0x000fe40000010005 */
[----:B------:R-:W-:-:S02]  /*6b10*/  FADD.FTZ R213, -R105, R213 ;  /* 0x000000d569d57221 */ /* 0x000fc40000010100 */
[----:B------:R-:W-:Y:S02]  /*6b20*/  FMUL.FTZ R166, R137, R80 ;  /* 0x0000005089a67220 */ /* 0x000fe40000410000 */
[----:B------:R-:W-:Y:S02]  /*6b30*/  FMUL.FTZ R7, R200, R7 ;  /* 0x00000007c8077220 */ /* 0x000fe40000410000 */
[----:B------:R-:W-:Y:S02]  /*6b40*/  FMUL.FTZ R163, R197, R78 ;  /* 0x0000004ec5a37220 */ /* 0x000fe40000410000 */
[----:B------:R-:W-:Y:S02]  /*6b50*/  FFMA.FTZ R169, R120, R211, R169 ;  /* 0x000000d378a97223 */ /* 0x000fe400000100a9 */
[----:B------:R-:W-:Y:S02]  /*6b60*/  FFMA.FTZ R5, R123, -R200, R5 ;  /* 0x800000c87b057223 */ /* 0x000fe40000010005 */
[----:B------:R-:W-:-:S02]  /*6b70*/  FFMA.FTZ R7, R77, R214, R7 ;  /* 0x000000d64d077223 */ /* 0x000fc40000010007 */
[-C--:B------:R-:W-:Y:S02]  /*6b80*/  FFMA.FTZ R170, R213, R166.reuse, -R163 ;  /* 0x000000a6d5aa7223 */ /* 0x080fe400000108a3 */
[----:B------:R-:W-:Y:S02]  /*6b90*/  FMUL.FTZ R166, R197, R166 ;  /* 0x000000a6c5a67220 */ /* 0x000fe40000410000 */
[----:B------:R-:W-:Y:S02]  /*6ba0*/  FFMA.FTZ R169, R119, R210, R169 ;  /* 0x000000d277a97223 */ /* 0x000fe400000100a9 */
[----:B------:R-:W-:Y:S02]  /*6bb0*/  FFMA.FTZ R5, R122, -R197, R5 ;  /* 0x800000c57a057223 */ /* 0x000fe40000010005 */
[----:B------:R-:W-:Y:S02]  /*6bc0*/  FADD.FTZ R6, R6, R7 ;  /* 0x0000000706067221 */ /* 0x000fe40000010000 */
[----:B------:R-:W-:-:S02]  /*6bd0*/  FFMA.FTZ R7, R78, R213, R166 ;  /* 0x000000d54e077223 */ /* 0x000fc400000100a6 */
[----:B------:R-:W-:Y:S02]  /*6be0*/  FFMA.FTZ R166, R118, R209, R169 ;  /* 0x000000d176a67223 */ /* 0x000fe400000100a9 */
[----:B------:R-:W-:Y:S02]  /*6bf0*/  FFMA.FTZ R5, R121, -R96, R5 ;  /* 0x8000006079057223 */ /* 0x000fe40000010005 */
[----:B------:R-:W-:Y:S02]  /*6c00*/  FADD.FTZ R163, R6, R7 ;  /* 0x0000000706a37221 */ /* 0x000fe40000010000 */
[----:B------:R-:W-:Y:S02]  /*6c10*/  FFMA.FTZ R7, R117, R223, R166 ;  /* 0x000000df75077223 */ /* 0x000fe400000100a6 */
[----:B------:R-:W-:Y:S02]  /*6c20*/  FADD.FTZ R79, R168, R79 ;  /* 0x0000004fa84f7221 */ /* 0x000fe40000010000 */
[----:B------:R-:W-:-:S02]  /*6c30*/  FFMA.FTZ R5, R120, -R97, R5 ;  /* 0x8000006178057223 */ /* 0x000fc40000010005 */
[----:B------:R-:W-:Y:S02]  /*6c40*/  FADD.FTZ R165, R98, R165 ;  /* 0x000000a562a57221 */ /* 0x000fe40000010000 */
[----:B------:R-:W-:Y:S02]  /*6c50*/  FFMA.FTZ R6, R116, R224, R7 ;  /* 0x000000e074067223 */ /* 0x000fe40000010007 */
[----:B------:R-:W-:Y:S02]  /*6c60*/  FADD.FTZ R170, R79, R170 ;  /* 0x000000aa4faa7221 */ /* 0x000fe40000010000 */
[----:B------:R-:W-:Y:S02]  /*6c70*/  FFMA.FTZ R5, R119, -R208, R5 ;  /* 0x800000d077057223 */ /* 0x000fe40000010005 */
[----:B------:R-:W-:Y:S02]  /*6c80*/  FMUL.FTZ R79, R138, R10 ;  /* 0x0000000a8a4f7220 */ /* 0x000fe40000410000 */
[----:B------:R-:W-:-:S02]  /*6c90*/  FFMA.FTZ R6, R115, R165, R6 ;  /* 0x000000a573067223 */ /* 0x000fc40000010006 */
[----:B------:R-:W-:Y:S02]  /*6ca0*/  FADD.FTZ R178, -R98, R165 ;  /* 0x000000a562b27221 */ /* 0x000fe40000010100 */
[----:B------:R-:W-:Y:S02]  /*6cb0*/  FMUL.FTZ R165, R16, UR15 ;  /* 0x0000000f10a57c20 */ /* 0x000fe40008410000 */
[----:B------:R-:W-:Y:S02]  /*6cc0*/  FFMA.FTZ R168, R118, -R207, R5 ;  /* 0x800000cf76a87223 */ /* 0x000fe40000010005 */
[----:B------:R-:W-:Y:S02]  /*6cd0*/  FADD.FTZ R212, -R104, R212 ;  /* 0x000000d468d47221 */ /* 0x000fe40000010100 */
[----:B------:R-:W-:Y:S02]  /*6ce0*/  FMUL.FTZ R5, R138, R189 ;  /* 0x000000bd8a057220 */ /* 0x000fe40000410000 */
[----:B------:R-:W-:-:S02]  /*6cf0*/  FMUL.FTZ R7, R96, R79 ;  /* 0x0000004f60077220 */ /* 0x000fc40000410000 */
[----:B------:R-:W-:Y:S02]  /*6d00*/  FFMA.FTZ R171, R198, UR14, -R165 ;  /* 0x0000000ec6ab7c23 */ /* 0x000fe400080108a5 */
[-C--:B------:R-:W-:Y:S02]  /*6d10*/  FFMA.FTZ R165, R212, R5.reuse, -R7 ;  /* 0x00000005d4a57223 */ /* 0x080fe40000010807 */
[----:B------:R-:W-:Y:S02]  /*6d20*/  FMUL.FTZ R5, R96, R5 ;  /* 0x0000000560057220 */ /* 0x000fe40000410000 */
[----:B------:R-:W-:Y:S02]  /*6d30*/  FFMA.FTZ R169, R117, -R225, R168 ;  /* 0x800000e175a97223 */ /* 0x000fe400000100a8 */
[----:B------:R-:W-:Y:S02]  /*6d40*/  FADD.FTZ R4, RZ, R4 ;  /* 0x00000004ff047221 */ /* 0x000fe40000010000 */
[----:B------:R-:W-:-:S02]  /*6d50*/  FMUL.FTZ R166, R132, R16 ;  /* 0x0000001084a67220 */ /* 0x000fc40000410000 */
[----:B------:R-:W-:Y:S02]  /*6d60*/  FFMA.FTZ R168, R79, R212, R5 ;  /* 0x000000d44fa87223 */ /* 0x000fe40000010005 */
[----:B------:R-:W-:Y:S02]  /*6d70*/  FMUL.FTZ R173, R132, R198 ;  /* 0x000000c684ad7220 */ /* 0x000fe40000410000 */
[----:B------:R-:W-:Y:S02]  /*6d80*/  FFMA.FTZ R7, R116, -R222, R169 ;  /* 0x800000de74077223 */ /* 0x000fe400000100a9 */
[----:B------:R-:W-:Y:S02]  /*6d90*/  FMUL.FTZ R169, R4, R166 ;  /* 0x000000a604a97220 */ /* 0x000fe40000410000 */
[----:B------:R-:W-:Y:S02]  /*6da0*/  FADD.FTZ R5, R163, R168 ;  /* 0x000000a8a3057221 */ /* 0x000fe40000010000 */
[----:B------:R-:W-:-:S02]  /*6db0*/  FMUL.FTZ R163, R135, R11 ;  /* 0x0000000b87a37220 */ /* 0x000fc40000410000 */
[C---:B------:R-:W-:Y:S02]  /*6dc0*/  FMUL.FTZ R179, R4.reuse, R171 ;  /* 0x000000ab04b37220 */ /* 0x040fe40000410000 */
[----:B------:R-:W-:Y:S02]  /*6dd0*/  FFMA.FTZ R7, R115, -R4, R7 ;  /* 0x8000000473077223 */ /* 0x000fe40000010007 */
[-C--:B------:R-:W-:Y:S02]  /*6de0*/  FMUL.FTZ R181, R4, R173.reuse ;  /* 0x000000ad04b57220 */ /* 0x080fe40000410000 */
[----:B------:R-:W-:Y:S02]  /*6df0*/  FFMA.FTZ R4, R178, R173, -R169 ;  /* 0x000000adb2047223 */ /* 0x000fe400000108a9 */
[----:B------:R-:W-:Y:S02]  /*6e00*/  FADD.FTZ R174, -R103, R211 ;  /* 0x000000d367ae7221 */ /* 0x000fe40000010100 */
[----:B------:R-:W-:-:S02]  /*6e10*/  FMUL.FTZ R168, R135, R14 ;  /* 0x0000000e87a87220 */ /* 0x000fc40000410000 */
[C---:B------:R-:W-:Y:S02]  /*6e20*/  FMUL.FTZ R169, R97.reuse, R163 ;  /* 0x000000a361a97220 */ /* 0x040fe40000410000 */
[----:B------:R-:W-:Y:S02]  /*6e30*/  FADD.FTZ R170, R170, R165 ;  /* 0x000000a5aaaa7221 */ /* 0x000fe40000010000 */
        /* <DEDUP_REMOVED lines=10> */
[-C--:B------:R-:W-:Y:S02]  /*6ee0*/  FFMA.FTZ R175, R210, R173.reuse, -R175 ;  /* 0x000000add2af7223 */ /* 0x080fe400000108af */
[----:B------:R-:W-:Y:S02]  /*6ef0*/  FMUL.FTZ R169, R207, R168 ;  /* 0x000000a8cfa97220 */ /* 0x000fe40000410000 */
[----:B------:R-:W-:Y:S02]  /*6f00*/  FADD.FTZ R170, R170, R171 ;  /* 0x000000abaaaa7221 */ /* 0x000fe40000010000 */
[----:B------:R-:W-:Y:S02]  /*6f10*/  FMUL.FTZ R173, R208, R173 ;  /* 0x000000add0ad7220 */ /* 0x000fe40000410000 */
[----:B------:R-:W-:Y:S02]  /*6f20*/  FFMA.FTZ R169, R209, R176, -R169 ;  /* 0x000000b0d1a97223 */ /* 0x000fe400000108a9 */
[----:B------:R-:W-:-:S02]  /*6f30*/  FADD.FTZ R170, R170, R175 ;  /* 0x000000afaaaa7221 */ /* 0x000fc40000010000 */
[----:B------:R-:W-:Y:S02]  /*6f40*/  FADD.FTZ R5, R5, R172 ;  /* 0x000000ac05057221 */ /* 0x000fe40000010000 */
[----:B------:R-:W-:Y:S02]  /*6f50*/  FFMA.FTZ R172, R165, R210, R173 ;  /* 0x000000d2a5ac7223 */ /* 0x000fe400000100ad */
[----:B------:R-:W-:Y:S02]  /*6f60*/  FMUL.FTZ R176, R207, R176 ;  /* 0x000000b0cfb07220 */ /* 0x000fe40000410000 */
[----:B------:R-:W-:Y:S02]  /*6f70*/  FADD.FTZ R171, R170, R169 ;  /* 0x000000a9aaab7221 */ /* 0x000fe40000010000 */
[----:B------:R-:W-:Y:S02]  /*6f80*/  FMUL.FTZ R177, R198, UR15 ;  /* 0x0000000fc6b17c20 */ /* 0x000fe40008410000 */
[----:B------:R-:W-:-:S02]  /*6f90*/  FMUL.FTZ R170, R134, R83 ;  /* 0x0000005386aa7220 */ /* 0x000fc40000410000 */
[----:B------:R-:W-:Y:S02]  /*6fa0*/  FADD.FTZ R5, R5, R172 ;  /* 0x000000ac05057221 */ /* 0x000fe40000010000 */
[----:B------:R-:W-:Y:S02]  /*6fb0*/  FFMA.FTZ R176, R168, R209, R176 ;  /* 0x000000d1a8b07223 */ /* 0x000fe400000100b0 */
[----:B------:R-:W-:Y:S02]  /*6fc0*/  FFMA.FTZ R177, R16, UR14, R177 ;  /* 0x0000000e10b17c23 */ /* 0x000fe400080100b1 */
[----:B------:R-:W-:Y:S02]  /*6fd0*/  FADD.FTZ R223, -R100, R223 ;  /* 0x000000df64df7221 */ /* 0x000fe40000010100 */
[----:B------:R-:W-:Y:S02]  /*6fe0*/  FMUL.FTZ R172, R134, R195 ;  /* 0x000000c386ac7220 */ /* 0x000fe40000410000 */
[----:B------:R-:W-:-:S02]  /*6ff0*/  FMUL.FTZ R173, R225, R170 ;  /* 0x000000aae1ad7220 */ /* 0x000fc40000410000 */
[----:B------:R-:W-:Y:S02]  /*7000*/  FMUL.FTZ R180, R15, UR15 ;  /* 0x0000000f0fb47c20 */ /* 0x000fe40008410000 */
[----:B------:R-:W-:Y:S02]  /*7010*/  FADD.FTZ R5, R5, R176 ;  /* 0x000000b005057221 */ /* 0x000fe40000010000 */
[-C--:B------:R-:W-:Y:S02]  /*7020*/  FFMA.FTZ R182, R166, R178.reuse, R181 ;  /* 0x000000b2a6b67223 */ /* 0x080fe400000100b5 */
[----:B------:R-:W-:Y:S02]  /*7030*/  FFMA.FTZ R177, R177, R178, R179 ;  /* 0x000000b2b1b17223 */ /* 0x000fe400000100b3 */
[----:B------:R-:W-:Y:S02]  /*7040*/  FFMA.FTZ R176, R223, R172, -R173 ;  /* 0x000000acdfb07223 */ /* 0x000fe400000108ad */
[----:B------:R-:W-:-:S02]  /*7050*/  FMUL.FTZ R178, R81, UR15 ;  /* 0x0000000f51b27c20 */ /* 0x000fc40008410000 */
[----:B------:R-:W-:Y:S02]  /*7060*/  FMUL.FTZ R169, R131, R15 ;  /* 0x0000000f83a97220 */ /* 0x000fe40000410000 */
[----:B------:R-:W-:Y:S02]  /*7070*/  FFMA.FTZ R173, R81, UR14, -R180 ;  /* 0x0000000e51ad7c23 */ /* 0x000fe400080108b4 */
[----:B------:R-:W-:Y:S02]  /*7080*/  FMUL.FTZ R172, R225, R172 ;  /* 0x000000ace1ac7220 */ /* 0x000fe40000410000 */
[----:B------:R-:W-:Y:S02]  /*7090*/  FMUL.FTZ R81, R131, R81 ;  /* 0x0000005183517220 */ /* 0x000fe40000410000 */
[C---:B------:R-:W-:Y:S02]  /*70a0*/  FMUL.FTZ R175, R222.reuse, R169 ;  /* 0x000000a9deaf7220 */ /* 0x040fe40000410000 */
[----:B------:R-:W-:-:S02]  /*70b0*/  FMUL.FTZ R173, R222, R173 ;  /* 0x000000addead7220 */ /* 0x000fc40000410000 */
[----:B------:R-:W-:Y:S02]  /*70c0*/  FADD.FTZ R224, -R99, R224 ;  /* 0x000000e063e07221 */ /* 0x000fe40000010100 */
[----:B------:R-:W-:Y:S02]  /*70d0*/  FFMA.FTZ R172, R170, R223, R172 ;  /* 0x000000dfaaac7223 */ /* 0x000fe400000100ac */
[-C--:B------:R-:W-:Y:S02]  /*70e0*/  FMUL.FTZ R222, R222, R81.reuse ;  /* 0x00000051dede7220 */ /* 0x080fe40000410000 */
[----:B------:R-:W-:Y:S02]  /*70f0*/  FFMA.FTZ R180, R224, R81, -R175 ;  /* 0x00000051e0b47223 */ /* 0x000fe400000108af */
[----:B------:R-:W-:Y:S02]  /*7100*/  FADD.FTZ R5, R5, R172 ;  /* 0x000000ac05057221 */ /* 0x000fe40000010000 */
[----:B------:R-:W-:-:S02]  /*7110*/  FADD.FTZ R171, R171, R176 ;  /* 0x000000b0abab7221 */ /* 0x000fc40000010000 */
[----:B------:R-:W-:Y:S02]  /*7120*/  FFMA.FTZ R222, R169, R224, R222 ;  /* 0x000000e0a9de7223 */ /* 0x000fe400000100de */
[----:B------:R-:W-:Y:S02]  /*7130*/  FADD.FTZ R171, R171, R180 ;  /* 0x000000b4abab7221 */ /* 0x000fe40000010000 */
[----:B------:R-:W-:Y:S02]  /*7140*/  FADD.FTZ R5, R5, R222 ;  /* 0x000000de05057221 */ /* 0x000fe40000010000 */
[----:B------:R-:W-:Y:S02]  /*7150*/  FFMA.FTZ R178, R15, UR14, R178 ;  /* 0x0000000e0fb27c23 */ /* 0x000fe400080100b2 */
[----:B------:R-:W-:Y:S02]  /*7160*/  FADD.FTZ R171, R171, R4 ;  /* 0x00000004abab7221 */ /* 0x000fe40000010000 */
[----:B------:R-:W-:-:S02]  /*7170*/  FADD.FTZ R182, R5, R182 ;  /* 0x000000b605b67221 */ /* 0x000fc40000010000 */
[----:B------:R-:W-:Y:S01]  /*7180*/  FFMA.FTZ R16, R43, R16, R177 ;  /* 0x000000102b107223 */ /* 0x000fe200000100b1 */
[----:B------:R-:W0:Y:S01]  /*7190*/  SHFL.DOWN PT, R176, R171, 0x1, 0x1f ;  /* 0x08201f00abb07f89 */ /* 0x000e2200000e0000 */
[----:B------:R-:W-:Y:S02]  /*71a0*/  FFMA.FTZ R173, R178, R224, R173 ;  /* 0x000000e0b2ad7223 */ /* 0x000fe400000100ad */
[----:B------:R-:W-:Y:S01]  /*71b0*/  FMUL.FTZ R4, R195, UR15 ;  /* 0x0000000fc3047c20 */ /* 0x000fe20008410000 */
[----:B------:R-:W1:Y:S01]  /*71c0*/  SHFL.DOWN PT, R177, R6, 0x1, 0x1f ;  /* 0x08201f0006b17f89 */ /* 0x000e6200000e0000 */
[----:B------:R-:W-:Y:S02]  /*71d0*/  FMUL.FTZ R172, R83, UR15 ;  /* 0x0000000f53ac7c20 */ /* 0x000fe40008410000 */
[----:B------:R-:W-:Y:S01]  /*71e0*/  FMUL.FTZ R5, R13, UR15 ;  /* 0x0000000f0d057c20 */ /* 0x000fe20008410000 */
[----:B------:R-:W2:Y:S01]  /*71f0*/  SHFL.DOWN PT, R178, R7, 0x1, 0x1f ;  /* 0x08201f0007b27f89 */ /* 0x000ea200000e0000 */
[----:B------:R-:W-:-:S02]  /*7200*/  FFMA.FTZ R81, R83, UR14, R4 ;  /* 0x0000000e53517c23 */ /* 0x000fc40008010004 */
[----:B------:R-:W-:Y:S01]  /*7210*/  FFMA.FTZ R172, R195, UR14, -R172 ;  /* 0x0000000ec3ac7c23 */ /* 0x000fe200080108ac */
[----:B------:R-:W3:Y:S01]  /*7220*/  SHFL.DOWN PT, R175, R182, 0x1, 0x1f ;  /* 0x08201f00b6af7f89 */ /* 0x000ee200000e0000 */
[----:B------:R-:W-:Y:S01]  /*7230*/  FFMA.FTZ R4, R194, UR14, -R5 ;  /* 0x0000000ec2047c23 */ /* 0x000fe20008010805 */
[----:B------:R-:W-:Y:S01]  /*7240*/  MOV R5, R171 ;  /* 0x000000ab00057202 */ /* 0x000fe20000000f00 */
[----:B------:R-:W-:Y:S02]  /*7250*/  FMUL.FTZ R172, R225, R172 ;  /* 0x000000ace1ac7220 */ /* 0x000fe40000410000 */
[----:B------:R-:W-:Y:S02]  /*7260*/  FMUL.FTZ R207, R207, R4 ;  /* 0x00000004cfcf7220 */ /* 0x000fe40000410000 */
[----:B------:R-:W-:Y:S02]  /*7270*/  FMUL.FTZ R4, R12, UR15 ;  /* 0x0000000f0c047c20 */ /* 0x000fe40008410000 */
[----:B------:R-:W-:-:S02]  /*7280*/  FFMA.FTZ R172, R81, R223, R172 ;  /* 0x000000df51ac7223 */ /* 0x000fc400000100ac */
[----:B------:R-:W-:Y:S01]  /*7290*/  FFMA.FTZ R81, R193, UR14, -R4 ;  /* 0x0000000ec1517c23 */ /* 0x000fe20008010804 */
[----:B------:R-:W-:Y:S01]  /*72a0*/  MOV R4, R182 ;  /* 0x000000b600047202 */ /* 0x000fe20000000f00 */
[----:B0-----:R-:W-:Y:S02]  /*72b0*/  @!P1 FADD.FTZ R5, R5, R176 ;  /* 0x000000b005059221 */ /* 0x001fe40000010000 */
[----:B------:R-:W-:Y:S02]  /*72c0*/  FFMA.FTZ R15, R42, R15, R173 ;  /* 0x0000000f2a0f7223 */ /* 0x000fe400000100ad */
[----:B-1----:R-:W-:Y:S01]  /*72d0*/  @!P1 FADD.FTZ R6, R6, R177 ;  /* 0x000000b106069221 */ /* 0x002fe20000010000 */
[----:B------:R-:W0:Y:S01]  /*72e0*/  SHFL.DOWN PT, R180, R5, 0x2, 0x1f ;  /* 0x08401f0005b47f89 */ /* 0x000e2200000e0000 */
[----:B------:R-:W-:Y:S02]  /*72f0*/  FMUL.FTZ R208, R208, R81 ;  /* 0x00000051d0d07220 */ /* 0x000fe40000410000 */
[----:B--2---:R-:W-:Y:S01]  /*7300*/  @!P1 FADD.FTZ R7, R7, R178 ;  /* 0x000000b207079221 */ /* 0x004fe20000010000 */
[----:B------:R-:W1:Y:S01]  /*7310*/  SHFL.DOWN PT, R173, R6, 0x2, 0x1f ;  /* 0x08401f0006ad7f89 */ /* 0x000e6200000e0000 */
[----:B------:R-:W-:-:S02]  /*7320*/  FMUL.FTZ R81, R11, UR15 ;  /* 0x0000000f0b517c20 */ /* 0x000fc40008410000 */
[----:B---3--:R-:W-:Y:S01]  /*7330*/  @!P1 FADD.FTZ R4, R4, R175 ;  /* 0x000000af04049221 */ /* 0x008fe20000010000 */
[----:B------:R-:W2:Y:S01]  /*7340*/  SHFL.DOWN PT, R182, R7, 0x2, 0x1f ;  /* 0x08401f0007b67f89 */ /* 0x000ea200000e0000 */
[----:B------:R-:W-:Y:S01]  /*7350*/  ISETP.GT.AND P1, PT, R154, 0x1d, PT ;  /* 0x0000001d9a00780c */ /* 0x000fe20003f24270 */
[C---:B------:R-:W-:Y:S02]  /*7360*/  FFMA.FTZ R178, R14.reuse, UR14, -R81 ;  /* 0x0000000e0eb27c23 */ /* 0x040fe40008010851 */
[----:B------:R-:W3:Y:S01]  /*7370*/  SHFL.DOWN PT, R171, R4, 0x2, 0x1f ;  /* 0x08401f0004ab7f89 */ /* 0x000ee200000e0000 */
[----:B------:R-:W-:Y:S02]  /*7380*/  FMUL.FTZ R14, R14, UR15 ;  /* 0x0000000f0e0e7c20 */ /* 0x000fe40008410000 */
[----:B------:R-:W-:Y:S02]  /*7390*/  FMUL.FTZ R176, R10, UR15 ;  /* 0x0000000f0ab07c20 */ /* 0x000fe40008410000 */
[----:B------:R-:W-:-:S02]  /*73a0*/  FMUL.FTZ R178, R97, R178 ;  /* 0x000000b261b27220 */ /* 0x000fc40000410000 */
[----:B------:R-:W-:Y:S02]  /*73b0*/  FMUL.FTZ R81, R9, UR15 ;  /* 0x0000000f09517c20 */ /* 0x000fe40008410000 */
[----:B------:R-:W-:Y:S02]  /*73c0*/  FFMA.FTZ R97, R11, UR14, R14 ;  /* 0x0000000e0b617c23 */ /* 0x000fe4000801000e */
[----:B------:R-:W-:Y:S02]  /*73d0*/  FFMA.FTZ R172, R41, R83, R172 ;  /* 0x0000005329ac7223 */ /* 0x000fe400000100ac */
[----:B0-----:R-:W-:Y:S02]  /*73e0*/  @!P1 FADD.FTZ R5, R5, R180 ;  /* 0x000000b405059221 */ /* 0x001fe40000010000 */
[----:B------:R-:W-:Y:S02]  /*73f0*/  FFMA.FTZ R83, R189, UR14, -R176 ;  /* 0x0000000ebd537c23 */ /* 0x000fe400080108b0 */
[----:B-1----:R-:W-:-:S02]  /*7400*/  @!P1 FADD.FTZ R6, R6, R173 ;  /* 0x000000ad06069221 */ /* 0x002fc40000010000 */
[----:B------:R-:W-:Y:S02]  /*7410*/  FFMA.FTZ R14, R80, UR14, -R81 ;  /* 0x0000000e500e7c23 */ /* 0x000fe40008010851 */
[----:B--2---:R-:W-:Y:S01]  /*7420*/  @!P1 FADD.FTZ R7, R7, R182 ;  /* 0x000000b607079221 */ /* 0x004fe20000010000 */
[----:B------:R-:W0:Y:S01]  /*7430*/  SHFL.DOWN PT, R173, R6, 0x4, 0x1f ;  /* 0x08801f0006ad7f89 */ /* 0x000e2200000e0000 */
[----:B------:R-:W-:Y:S02]  /*7440*/  FFMA.FTZ R97, R97, R174, R178 ;  /* 0x000000ae61617223 */ /* 0x000fe400000100b2 */
[----:B---3--:R-:W-:Y:S01]  /*7450*/  @!P1 FADD.FTZ R4, R4, R171 ;  /* 0x000000ab04049221 */ /* 0x008fe20000010000 */
[----:B------:R-:W1:Y:S01]  /*7460*/  SHFL.DOWN PT, R176, R7, 0x4, 0x1f ;  /* 0x08801f0007b07f89 */ /* 0x000e6200000e0000 */
[----:B------:R-:W-:Y:S01]  /*7470*/  FMUL.FTZ R197, R197, R14 ;  /* 0x0000000ec5c57220 */ /* 0x000fe20000410000 */
[----:B------:R-:W-:Y:S01]  /*7480*/  ISETP.GT.AND P1, PT, R154, 0x1b, PT ;  /* 0x0000001b9a00780c */ /* 0x000fe20003f24270 */
[----:B------:R-:W-:Y:S01]  /*7490*/  FMUL.FTZ R14, R8, UR15 ;  /* 0x0000000f080e7c20 */ /* 0x000fe20008410000 */
[----:B------:R-:W2:Y:S01]  /*74a0*/  SHFL.DOWN PT, R174, R5, 0x4, 0x1f ;  /* 0x08801f0005ae7f89 */ /* 0x000ea200000e0000 */
[----:B------:R-:W-:-:S02]  /*74b0*/  FMUL.FTZ R80, R80, UR15 ;  /* 0x0000000f50507c20 */ /* 0x000fc40008410000 */
[C---:B------:R-:W-:Y:S01]  /*74c0*/  FFMA.FTZ R81, R25.reuse, UR14, -R14 ;  /* 0x0000000e19517c23 */ /* 0x040fe2000801080e */
[----:B------:R-:W3:Y:S01]  /*74d0*/  SHFL.DOWN PT, R171, R4, 0x4, 0x1f ;  /* 0x08801f0004ab7f89 */ /* 0x000ee200000e0000 */
[----:B------:R-:W-:Y:S02]  /*74e0*/  FMUL.FTZ R25, R25, UR15 ;  /* 0x0000000f19197c20 */ /* 0x000fe40008410000 */
[----:B------:R-:W-:Y:S02]  /*74f0*/  FFMA.FTZ R80, R9, UR14, R80 ;  /* 0x0000000e09507c23 */ /* 0x000fe40008010050 */
[----:B------:R-:W-:Y:S02]  /*7500*/  FMUL.FTZ R189, R189, UR15 ;  /* 0x0000000fbdbd7c20 */ /* 0x000fe40008410000 */
[----:B------:R-:W-:Y:S02]  /*7510*/  FMUL.FTZ R81, R200, R81 ;  /* 0x00000051c8517220 */ /* 0x000fe40000410000 */
[----:B------:R-:W-:-:S02]  /*7520*/  FFMA.FTZ R25, R8, UR14, R25 ;  /* 0x0000000e08197c23 */ /* 0x000fc40008010019 */
[----:B------:R-:W-:Y:S02]  /*7530*/  FFMA.FTZ R80, R80, R213, R197 ;  /* 0x000000d550507223 */ /* 0x000fe400000100c5 */
[----:B------:R-:W-:Y:S02]  /*7540*/  FMUL.FTZ R83, R96, R83 ;  /* 0x0000005360537220 */ /* 0x000fe40000410000 */
[----:B------:R-:W-:Y:S02]  /*7550*/  FFMA.FTZ R189, R10, UR14, R189 ;  /* 0x0000000e0abd7c23 */ /* 0x000fe400080100bd */
[----:B------:R-:W-:Y:S02]  /*7560*/  FFMA.FTZ R25, R25, R214, R81 ;  /* 0x000000d619197223 */ /* 0x000fe40000010051 */
[----:B------:R-:W-:Y:S02]  /*7570*/  FFMA.FTZ R81, R36, R9, R80 ;  /* 0x0000000924517223 */ /* 0x000fe40000010050 */
[----:B------:R-:W-:-:S02]  /*7580*/  FFMA.FTZ R83, R189, R212, R83 ;  /* 0x000000d4bd537223 */ /* 0x000fc40000010053 */
[----:B------:R-:W-:Y:S02]  /*7590*/  FMUL.FTZ R9, R84, UR15 ;  /* 0x0000000f54097c20 */ /* 0x000fe40008410000 */
[----:B------:R-:W-:Y:S02]  /*75a0*/  FFMA.FTZ R97, R38, R11, R97 ;  /* 0x0000000b26617223 */ /* 0x000fe40000010061 */
[----:B------:R-:W-:Y:S02]  /*75b0*/  FFMA.FTZ R80, R35, R8, R25 ;  /* 0x0000000823507223 */ /* 0x000fe40000010019 */
[----:B------:R-:W-:Y:S02]  /*75c0*/  FFMA.FTZ R96, R37, R10, R83 ;  /* 0x0000000a25607223 */ /* 0x000fe40000010053 */
[----:B------:R-:W-:Y:S02]  /*75d0*/  FMUL.FTZ R11, R24, UR15 ;  /* 0x0000000f180b7c20 */ /* 0x000fe40008410000 */
[----:B------:R-:W-:-:S02]  /*75e0*/  FFMA.FTZ R8, R86, UR14, -R9 ;  /* 0x0000000e56087c23 */ /* 0x000fc40008010809 */
[----:B------:R-:W-:Y:S02]  /*75f0*/  FMUL.FTZ R25, R82, UR15 ;  /* 0x0000000f52197c20 */ /* 0x000fe40008410000 */
[----:B------:R-:W-:Y:S02]  /*7600*/  FMUL.FTZ R10, R22, UR15 ;  /* 0x0000000f160a7c20 */ /* 0x000fe40008410000 */
[----:B0-----:R-:W-:Y:S02]  /*7610*/  @!P1 FADD.FTZ R6, R6, R173 ;  /* 0x000000ad06069221 */ /* 0x001fe40000010000 */
[----:B-1----:R-:W-:Y:S02]  /*7620*/  @!P1 FADD.FTZ R7, R7, R176 ;  /* 0x000000b007079221 */ /* 0x002fe40000010000 */
[----:B--2---:R-:W-:Y:S01]  /*7630*/  @!P1 FADD.FTZ R5, R5, R174 ;  /* 0x000000ae05059221 */ /* 0x004fe20000010000 */
[----:B------:R-:W0:Y:S01]  /*7640*/  SHFL.DOWN PT, R83, R6, 0x8, 0x1f ;  /* 0x09001f0006537f89 */ /* 0x000e2200000e0000 */
[----:B---3--:R-:W-:Y:S01]  /*7650*/  @!P1 FADD.FTZ R4, R4, R171 ;  /* 0x000000ab04049221 */ /* 0x008fe20000010000 */
[----:B------:R-:W-:Y:S01]  /*7660*/  ISETP.GT.AND P1, PT, R154, 0x17, PT ;  /* 0x000000179a00780c */ /* 0x000fe20003f24270 */
[----:B------:R-:W-:Y:S01]  /*7670*/  FMUL.FTZ R9, R86, UR15 ;  /* 0x0000000f56097c20 */ /* 0x000fe20008410000 */
[----:B------:R-:W1:Y:S01]  /*7680*/  SHFL.DOWN PT, R174, R7, 0x8, 0x1f ;  /* 0x09001f0007ae7f89 */ /* 0x000e6200000e0000 */
[----:B------:R-:W-:-:S02]  /*7690*/  FFMA.FTZ R14, R82, UR14, -R11 ;  /* 0x0000000e520e7c23 */ /* 0x000fc4000801080b */
[----:B------:R-:W-:Y:S01]  /*76a0*/  FMUL.FTZ R201, R201, R8 ;  /* 0x00000008c9c97220 */ /* 0x000fe20000410000 */
[----:B------:R-:W2:Y:S01]  /*76b0*/  SHFL.DOWN PT, R82, R5, 0x8, 0x1f ;  /* 0x09001f0005527f89 */ /* 0x000ea200000e0000 */
[C---:B------:R-:W-:Y:S02]  /*76c0*/  FFMA.FTZ R11, R23.reuse, UR14, -R10 ;  /* 0x0000000e170b7c23 */ /* 0x040fe4000801080a */
[----:B------:R-:W-:Y:S02]  /*76d0*/  FFMA.FTZ R8, R24, UR14, R25 ;  /* 0x0000000e18087c23 */ /* 0x000fe40008010019 */
[----:B------:R-:W-:Y:S01]  /*76e0*/  FMUL.FTZ R23, R23, UR15 ;  /* 0x0000000f17177c20 */ /* 0x000fe20008410000 */
[----:B------:R-:W3:Y:S01]  /*76f0*/  SHFL.DOWN PT, R25, R4, 0x8, 0x1f ;  /* 0x09001f0004197f89 */ /* 0x000ee200000e0000 */
[----:B------:R-:W-:Y:S02]  /*7700*/  FFMA.FTZ R9, R84, UR14, R9 ;  /* 0x0000000e54097c23 */ /* 0x000fe40008010009 */
[----:B------:R-:W-:-:S02]  /*7710*/  FMUL.FTZ R14, R199, R14 ;  /* 0x0000000ec70e7220 */ /* 0x000fc40000410000 */
[----:B------:R-:W-:Y:S02]  /*7720*/  FMUL.FTZ R11, R202, R11 ;  /* 0x0000000bca0b7220 */ /* 0x000fe40000410000 */
[----:B------:R-:W-:Y:S02]  /*7730*/  FFMA.FTZ R10, R22, UR14, R23 ;  /* 0x0000000e160a7c23 */ /* 0x000fe40008010017 */
[----:B------:R-:W-:Y:S02]  /*7740*/  FFMA.FTZ R9, R9, R164, R201 ;  /* 0x000000a409097223 */ /* 0x000fe400000100c9 */
[----:B------:R-:W-:Y:S02]  /*7750*/  FFMA.FTZ R215, R8, R215, R14 ;  /* 0x000000d708d77223 */ /* 0x000fe4000001000e */
[----:B------:R-:W-:Y:S02]  /*7760*/  FMUL.FTZ R8, R20, UR15 ;  /* 0x0000000f14087c20 */ /* 0x000fe40008410000 */
[----:B------:R-:W-:-:S02]  /*7770*/  FFMA.FTZ R10, R10, R167, R11 ;  /* 0x000000a70a0a7223 */ /* 0x000fc4000001000b */
[----:B------:R-:W-:Y:S02]  /*7780*/  FFMA.FTZ R23, R32, R84, R9 ;  /* 0x0000005420177223 */ /* 0x000fe40000010009 */
[----:B------:R-:W-:Y:S02]  /*7790*/  FMUL.FTZ R9, R3, UR15 ;  /* 0x0000000f03097c20 */ /* 0x000fe40008410000 */
[----:B------:R-:W-:Y:S02]  /*77a0*/  FFMA.FTZ R11, R21, UR14, -R8 ;  /* 0x0000000e150b7c23 */ /* 0x000fe40008010808 */
[----:B------:R-:W-:Y:S02]  /*77b0*/  FFMA.FTZ R22, R33, R22, R10 ;  /* 0x0000001621167223 */ /* 0x000fe4000001000a */
[----:B------:R-:W-:Y:S02]  /*77c0*/  FMUL.FTZ R8, R19, UR15 ;  /* 0x0000000f13087c20 */ /* 0x000fe40008410000 */
[----:B------:R-:W-:-:S02]  /*77d0*/  FFMA.FTZ R10, R94, UR14, -R9 ;  /* 0x0000000e5e0a7c23 */ /* 0x000fc40008010809 */
[----:B------:R-:W-:Y:S02]  /*77e0*/  FMUL.FTZ R9, R0, UR15 ;  /* 0x0000000f00097c20 */ /* 0x000fe40008410000 */
[----:B------:R-:W-:Y:S02]  /*77f0*/  FMUL.FTZ R204, R204, R11 ;  /* 0x0000000bcccc7220 */ /* 0x000fe40000410000 */
[----:B------:R-:W-:Y:S02]  /*7800*/  FFMA.FTZ R11, R85, UR14, -R8 ;  /* 0x0000000e550b7c23 */ /* 0x000fe40008010808 */
[C---:B------:R-:W-:Y:S02]  /*7810*/  FFMA.FTZ R8, R160.reuse, UR14, -R9 ;  /* 0x0000000ea0087c23 */ /* 0x040fe40008010809 */
[----:B------:R-:W-:Y:S02]  /*7820*/  FMUL.FTZ R9, R160, UR15 ;  /* 0x0000000fa0097c20 */ /* 0x000fe40008410000 */
[----:B------:R-:W-:-:S02]  /*7830*/  FMUL.FTZ R205, R205, R8 ;  /* 0x00000008cdcd7220 */ /* 0x000fc40000410000 */
[----:B------:R-:W-:Y:S02]  /*7840*/  FMUL.FTZ R8, R85, UR15 ;  /* 0x0000000f55087c20 */ /* 0x000fe40008410000 */
[----:B0-----:R-:W-:Y:S02]  /*7850*/  @!P1 FADD.FTZ R6, R6, R83 ;  /* 0x0000005306069221 */ /* 0x001fe40000010000 */
[----:B-1----:R-:W-:Y:S02]  /*7860*/  @!P1 FADD.FTZ R7, R7, R174 ;  /* 0x000000ae07079221 */ /* 0x002fe40000010000 */
[----:B--2---:R-:W-:Y:S01]  /*7870*/  @!P1 FADD.FTZ R5, R5, R82 ;  /* 0x0000005205059221 */ /* 0x004fe20000010000 */
[----:B------:R-:W0:Y:S01]  /*7880*/  SHFL.DOWN PT, R83, R6, 0x10, 0x1f ;  /* 0x0a001f0006537f89 */ /* 0x000e2200000e0000 */
[----:B---3--:R-:W-:Y:S01]  /*7890*/  @!P1 FADD.FTZ R4, R4, R25 ;  /* 0x0000001904049221 */ /* 0x008fe20000010000 */
[----:B------:R-:W-:Y:S01]  /*78a0*/  ISETP.GT.AND P1, PT, R154, 0xf, PT ;  /* 0x0000000f9a00780c */ /* 0x000fe20003f24270 */
[----:B------:R-:W-:Y:S01]  /*78b0*/  FMUL.FTZ R206, R206, R11 ;  /* 0x0000000bcece7220 */ /* 0x000fe20000410000 */
[----:B------:R-:W1:Y:S01]  /*78c0*/  SHFL.DOWN PT, R14, R5, 0x10, 0x1f ;  /* 0x0a001f00050e7f89 */ /* 0x000e6200000e0000 */
[----:B------:R-:W-:-:S02]  /*78d0*/  FFMA.FTZ R11, R19, UR14, R8 ;  /* 0x0000000e130b7c23 */ /* 0x000fc40008010008 */
[----:B------:R-:W-:Y:S02]  /*78e0*/  FFMA.FTZ R215, R34, R24, R215 ;  /* 0x0000001822d77223 */ /* 0x000fe400000100d7 */
[----:B------:R-:W-:Y:S01]  /*78f0*/  FFMA.FTZ R8, R0, UR14, R9 ;  /* 0x0000000e00087c23 */ /* 0x000fe20008010009 */
[----:B------:R-:W2:Y:S01]  /*7900*/  SHFL.DOWN PT, R24, R7, 0x10, 0x1f ;  /* 0x0a001f0007187f89 */ /* 0x000ea200000e0000 */
[----:B------:R-:W-:Y:S02]  /*7910*/  FMUL.FTZ R194, R194, UR15 ;  /* 0x0000000fc2c27c20 */ /* 0x000fe40008410000 */
[----:B------:R-:W-:Y:S01]  /*7920*/  FMUL.FTZ R193, R193, UR15 ;  /* 0x0000000fc1c17c20 */ /* 0x000fe20008410000 */
[----:B------:R-:W3:Y:S01]  /*7930*/  SHFL.DOWN PT, R9, R4, 0x10, 0x1f ;  /* 0x0a001f0004097f89 */ /* 0x000ee200000e0000 */
[----:B------:R-:W-:Y:S02]  /*7940*/  FMUL.FTZ R21, R21, UR15 ;  /* 0x0000000f15157c20 */ /* 0x000fe40008410000 */
[----:B------:R-:W-:-:S02]  /*7950*/  FMUL.FTZ R94, R94, UR15 ;  /* 0x0000000f5e5e7c20 */ /* 0x000fc40008410000 */
[----:B------:R-:W-:Y:S02]  /*7960*/  FFMA.FTZ R194, R13, UR14, R194 ;  /* 0x0000000e0dc27c23 */ /* 0x000fe400080100c2 */
[----:B------:R-:W-:Y:S02]  /*7970*/  FFMA.FTZ R193, R12, UR14, R193 ;  /* 0x0000000e0cc17c23 */ /* 0x000fe400080100c1 */
[----:B------:R-:W-:Y:S02]  /*7980*/  FMUL.FTZ R10, R203, R10 ;  /* 0x0000000acb0a7220 */ /* 0x000fe40000410000 */
[----:B------:R-:W-:Y:S02]  /*7990*/  FFMA.FTZ R21, R20, UR14, R21 ;  /* 0x0000000e14157c23 */ /* 0x000fe40008010015 */
[----:B------:R-:W-:Y:S02]  /*79a0*/  FFMA.FTZ R94, R3, UR14, R94 ;  /* 0x0000000e035e7c23 */ /* 0x000fe4000801005e */
[----:B0-----:R-:W-:-:S02]  /*79b0*/  @!P1 FADD.FTZ R6, R6, R83 ;  /* 0x0000005306069221 */ /* 0x001fc40000010000 */
[----:B-1----:R-:W-:Y:S02]  /*79c0*/  @!P1 FADD.FTZ R5, R5, R14 ;  /* 0x0000000e05059221 */ /* 0x002fe40000010000 */
[----:B------:R-:W-:Y:S02]  /*79d0*/  FFMA.FTZ R194, R194, R209, R207 ;  /* 0x000000d1c2c27223 */ /* 0x000fe400000100cf */
[----:B--2---:R-:W-:Y:S02]  /*79e0*/  @!P1 FADD.FTZ R7, R7, R24 ;  /* 0x0000001807079221 */ /* 0x004fe40000010000 */
[----:B------:R-:W-:Y:S02]  /*79f0*/  FFMA.FTZ R193, R193, R210, R208 ;  /* 0x000000d2c1c17223 */ /* 0x000fe400000100d0 */
        /* <DEDUP_REMOVED lines=61> */
.L_x_6224:
[----:B0-----:R-:W-:Y:S05]  /*7dd0*/  BSYNC B0 ;  /* 0x0000000000007941 */ /* 0x001fea0003800000 */
.L_x_6223:
[----:B------:R-:W-:-:S04]  /*7de0*/  IADD3 R114, R114, 0x1, RZ ;  /* 0x0000000172727810 */ /* 0x000fc80007ffe0ff */
[----:B------:R-:W-:-:S13]  /*7df0*/  ISETP.GE.AND P0, PT, R114, c[0x0][0x16c], PT ;  /* 0x00005b0072007a0c */ /* 0x000fda0003f06270 */
[----:B------:R-:W-:Y:S01]  /*7e00*/  @P0 CALL.REL.NOINC `(.L_x_6188) ;  /* 0x0000001000000944 */ /* 0x000fe20003c00000 */
[----:B------:R-:W-:Y:S05]  /*7e10*/  BRA `(.L_x_6225) ;  /* 0xffffa3a000007947 */ /* 0x000fea000383ffff */
.L_x_6188:
[----:B------:R-:W-:Y:S01]  /*7e20*/  BAR.SYNC.DEFER_BLOCKING 0x0 ;  /* 0x0000000000007b1d */ /* 0x000fe20000010000 */
[----:B------:R-:W-:Y:S01]  /*7e30*/  IMAD R0, R157, c[0x0][0x2d8], RZ ;  /* 0x0000b6009d007a24 */ /* 0x000fe200078e02ff */
[----:B------:R-:W-:Y:S01]  /*7e40*/  UIADD3 UR12, UP0, UR12, -0x1000, URZ ;  /* 0xfffff0000c0c7890 */ /* 0x000fe2000ff1e03f */
[C---:B------:R-:W-:Y:S01]  /*7e50*/  IMAD.WIDE.U32 R2, R159.reuse, c[0x0][0x2d8], R26 ;  /* 0x0000b6009f027a25 */ /* 0x040fe200078e001a */
[----:B------:R-:W-:Y:S02]  /*7e60*/  UIADD3 UR10, UP1, UR10, -0x1000, URZ ;  /* 0xfffff0000a0a7890 */ /* 0x000fe4000ff3e03f */
[----:B------:R-:W-:Y:S01]  /*7e70*/  UIADD3 UR8, UP2, UR8, -0x1000, URZ ;  /* 0xfffff00008087890 */ /* 0x000fe2000ff5e03f */
[----:B------:R-:W-:Y:S01]  /*7e80*/  IMAD R5, R159, c[0x0][0x2dc], R0 ;  /* 0x0000b7009f057a24 */ /* 0x000fe200078e0200 */
[----:B------:R-:W-:Y:S01]  /*7e90*/  UIADD3.X UR13, UR13, -0x1, URZ, UP0, !UPT ;  /* 0xffffffff0d0d7890 */ /* 0x000fe200087fe43f */
[----:B------:R-:W-:Y:S01]  /*7ea0*/  IMAD R0, R158, c[0x0][0x2e0], RZ ;  /* 0x0000b8009e007a24 */ /* 0x000fe200078e02ff */
[----:B------:R-:W-:-:S02]  /*7eb0*/  UIADD3.X UR11, UR11, -0x1, URZ, UP1, !UPT ;  /* 0xffffffff0b0b7890 */ /* 0x000fc40008ffe43f */
[----:B------:R-:W-:Y:S01]  /*7ec0*/  IADD3 R3, R3, R5, RZ ;  /* 0x0000000503037210 */ /* 0x000fe20007ffe0ff */
[----:B------:R-:W-:Y:S01]  /*7ed0*/  IMAD R5, R161, c[0x0][0x2e4], R0 ;  /* 0x0000b900a1057a24 */ /* 0x000fe200078e0200 */
[----:B------:R-:W-:Y:S01]  /*7ee0*/  UIADD3.X UR9, UR9, -0x1, URZ, UP2, !UPT ;  /* 0xffffffff09097890 */ /* 0x000fe200097fe43f */
[----:B------:R-:W-:Y:S02]  /*7ef0*/  FADD.FTZ R0, R153, R56 ;  /* 0x0000003899007221 */ /* 0x000fe40000010000 */
[----:B------:R-:W-:-:S05]  /*7f00*/  IMAD.WIDE.U32 R2, R161, c[0x0][0x2e0], R2 ;  /* 0x0000b800a1027a25 */ /* 0x000fca00078e0002 */
[----:B------:R-:W-:Y:S01]  /*7f10*/  IADD3 R3, R3, R5, RZ ;  /* 0x0000000503037210 */ /* 0x000fe20007ffe0ff */
[----:B------:R-:W-:Y:S01]  /*7f20*/  STS.128 [R147.X16], R60 ;  /* 0x0000003c93007388 */ /* 0x000fe2000000cc00 */
[----:B------:R-:W-:-:S03]  /*7f30*/  LEA R4, P0, R2, c[0x0][0x330], 0x2 ;  /* 0x0000cc0002047a11 */ /* 0x000fc600078010ff */
[----:B------:R-:W-:Y:S01]  /*7f40*/  STS.128 [R147.X16+0x10], R64 ;  /* 0x0000104093007388 */ /* 0x000fe2000000cc00 */
[----:B------:R-:W-:-:S03]  /*7f50*/  LEA.HI.X R5, R2, c[0x0][0x334], R3, 0x2, P0 ;  /* 0x0000cd0002057a11 */ /* 0x000fc600000f1403 */
[----:B------:R-:W-:Y:S02]  /*7f60*/  STS.128 [R147.X16+0x20], R68 ;  /* 0x0000204493007388 */ /* 0x000fe4000000cc00 */
[----:B------:R-:W-:Y:S02]  /*7f70*/  IMAD.WIDE R2, R149, 0x10, R4 ;  /* 0x0000001095027825 */ /* 0x000fe400078e0204 */
[----:B------:R-:W-:Y:S01]  /*7f80*/  STS.128 [R147.X16+0x30], R72 ;  /* 0x0000304893007388 */ /* 0x000fe2000000cc00 */
[----:B------:R-:W-:-:S06]  /*7f90*/  NOP ;  /* 0x0000000000007918 */ /* 0x000fcc0000000000 */
[----:B------:R-:W0:Y:S01]  /*7fa0*/  LDS.128 R8, [R148.X16] ;  /* 0x0000000094087984 */ /* 0x000e22000000cc00 */
[----:B------:R-:W-:-:S03]  /*7fb0*/  FADD.FTZ R5, R0, R57 ;  /* 0x0000003900057221 */ /* 0x000fc60000010000 */
[----:B------:R-:W1:Y:S01]  /*7fc0*/  LDS.128 R12, [R148.X16+0x200] ;  /* 0x00020000940c7984 */ /* 0x000e62000000cc00 */
[----:B------:R-:W-:-:S03]  /*7fd0*/  FADD.FTZ R0, R5, R58 ;  /* 0x0000003a05007221 */ /* 0x000fc60000010000 */
[----:B------:R-:W2:Y:S01]  /*7fe0*/  LDS.128 R16, [R148.X16+0x400] ;  /* 0x0004000094107984 */ /* 0x000ea2000000cc00 */
[----:B------:R-:W-:Y:S02]  /*7ff0*/  FADD.FTZ R5, R0, R59 ;  /* 0x0000003b00057221 */ /* 0x000fe40000010000 */
[----:B------:R-:W-:Y:S01]  /*8000*/  IMAD R0, R157, c[0x0][0x2f8], RZ ;  /* 0x0000be009d007a24 */ /* 0x000fe200078e02ff */
[----:B------:R-:W3:Y:S03]  /*8010*/  LDS.128 R20, [R148.X16+0x600] ;  /* 0x0006000094147984 */ /* 0x000ee6000000cc00 */
[C---:B------:R-:W-:Y:S02]  /*8020*/  IMAD R7, R159.reuse, c[0x0][0x2fc], R0 ;  /* 0x0000bf009f077a24 */ /* 0x040fe400078e0200 */
[----:B------:R-:W-:Y:S01]  /*8030*/  IMAD R0, R158, c[0x0][0x300], RZ ;  /* 0x0000c0009e007a24 */ /* 0x000fe200078e02ff */
        /* <DEDUP_REMOVED lines=16> */
[----:B------:R-:W-:Y:S01]  /*8140*/  IMAD R5, R161, c[0x0][0x304], R0 ;  /* 0x0000c100a1057a24 */ /* 0x000fe200078e0200 */
[----:B------:R-:W0:Y:S01]  /*8150*/  LDS.128 R12, [R148.X16+0x200] ;  /* 0x00020000940c7984 */ /* 0x000e22000000cc00 */
[----:B------:R-:W-:-:S03]  /*8160*/  FADD.FTZ R53, R52, R53 ;  /* 0x0000003534357221 */ /* 0x000fc60000010000 */
[----:B------:R-:W4:Y:S01]  /*8170*/  LDS.128 R16, [R148.X16+0x400] ;  /* 0x0004000094107984 */ /* 0x000f22000000cc00 */
[----:B------:R-:W-:Y:S01]  /*8180*/  FADD.FTZ R54, R53, R54 ;  /* 0x0000003635367221 */ /* 0x000fe20000010000 */
[----:B------:R-:W-:Y:S02]  /*8190*/  IADD3 R3, R3, R5, RZ ;  /* 0x0000000503037210 */ /* 0x000fe40007ffe0ff */
[----:B------:R-:W5:Y:S01]  /*81a0*/  LDS.128 R20, [R148.X16+0x600] ;  /* 0x0006000094147984 */ /* 0x000f62000000cc00 */
[----:B------:R-:W-:Y:S01]  /*81b0*/  FADD.FTZ R55, R54, R55 ;  /* 0x0000003736377221 */ /* 0x000fe20000010000 */
[----:B------:R-:W-:Y:S02]  /*81c0*/  LEA.HI.X R5, R2, c[0x0][0x344], R3, 0x2, P0 ;  /* 0x0000d10002057a11 */ /* 0x000fe400000f1403 */
[C---:B------:R-:W-:Y:S01]  /*81d0*/  ISETP.GT.AND P0, PT, R152.reuse, 0x1, PT ;  /* 0x000000019800780c */ /* 0x040fe20003f04270 */
[----:B-1----:R-:W-:Y:S01]  /*81e0*/  FADD.FTZ R48, R55, R48 ;  /* 0x0000003037307221 */ /* 0x002fe20000010000 */
[----:B------:R-:W-:Y:S01]  /*81f0*/  IADD3 R152, R152, -0x1, RZ ;  /* 0xffffffff98987810 */ /* 0x000fe20007ffe0ff */
[----:B------:R-:W-:-:S04]  /*8200*/  IMAD.WIDE R2, R149, 0x10, R4 ;  /* 0x0000001095027825 */ /* 0x000fc800078e0204 */
        /* <DEDUP_REMOVED lines=13> */
.L_x_6186:
        /* <DEDUP_REMOVED lines=11> */
[----:B------:R-:W0:Y:S01]  /*8390*/  SHFL.DOWN P1, R3, R0, 0x2, 0x1f ;  /* 0x08401f0000037f89 */ /* 0x000e220000020000 */
[----:B-----5:R-:W-:-:S08]  /*83a0*/  ISETP.NE.AND P3, PT, R7, RZ, PT ;  /* 0x000000ff0700720c */ /* 0x020fd00003f65270 */
        /* <DEDUP_REMOVED lines=16> */
.L_x_6228:
[----:B------:R-:W-:Y:S05]  /*84b0*/  BSYNC B0 ;  /* 0x0000000000007941 */ /* 0x000fea0003800000 */
.L_x_6227:
[----:B------:R-:W-:Y:S01]  /*84c0*/  BSSY B0, `(.L_x_6229) ;  /* 0x000001d000007945 */ /* 0x000fe20003800000 */
[----:B------:R-:W-:Y:S05]  /*84d0*/  @!P0 BRA `(.L_x_6230) ;  /* 0x000001a000008947 */ /* 0x000fea0003800000 */
[----:B------:R-:W-:Y:S06]  /*84e0*/  BAR.SYNC.DEFER_BLOCKING 0x0 ;  /* 0x0000000000007b1d */ /* 0x000fec0000010000 */
[----:B------:R-:W4:Y:S04]  /*84f0*/  SHFL.DOWN P0, R0, R153, 0x1, 0x1f ;  /* 0x08201f0099007f89 */ /* 0x000f280000000000 */
[----:B------:R-:W5:Y:S04]  /*8500*/  S2R R6, SR_LANEID ;  /* 0x0000000000067919 */ /* 0x000f680000000000 */
[----:B------:R-:W0:Y:S01]  /*8510*/  S2R R21, SR_TID.X ;  /* 0x0000000000157919 */ /* 0x000e220000002100 */
[----:B----4-:R-:W-:Y:S01]  /*8520*/  @P0 FADD R0, R0, R153 ;  /* 0x0000009900000221 */ /* 0x010fe20000000000 */
[----:B-----5:R-:W-:-:S04]  /*8530*/  ISETP.NE.AND P2, PT, R6, RZ, PT ;  /* 0x000000ff0600720c */ /* 0x020fc80003f45270 */
[----:B------:R-:W4:Y:S01]  /*8540*/  SHFL.DOWN P0, R3, R0, 0x2, 0x1f ;  /* 0x08401f0000037f89 */ /* 0x000f220000000000 */
[----:B0-----:R-:W-:-:S08]  /*8550*/  ISETP.NE.AND P1, PT, R21, RZ, PT ;  /* 0x000000ff1500720c */ /* 0x001fd00003f25270 */
[----:B------:R-:W-:-:S04]  /*8560*/  @!P2 SHF.R.S32.HI R6, RZ, 0x1f, R21 ;  /* 0x0000001fff06a819 */ /* 0x000fc80000011415 */
[----:B------:R-:W-:Y:S01]  /*8570*/  @!P2 LEA.HI R6, R6, R21, RZ, 0x5 ;  /* 0x000000150606a211 */ /* 0x000fe200078f28ff */
[----:B----4-:R-:W-:-:S05]  /*8580*/  @P0 FADD R3, R0, R3 ;  /* 0x0000000300030221 */ /* 0x010fca0000000000 */
        /* <DEDUP_REMOVED lines=15> */
.L_x_6230:
[----:B------:R-:W4:Y:S02]  /*8680*/  S2R R21, SR_TID.X ;  /* 0x0000000000157919 */ /* 0x000f240000002100 */
.L_x_6231:
[----:B------:R-:W-:Y:S05]  /*8690*/  BSYNC B0 ;  /* 0x0000000000007941 */ /* 0x000fea0003800000 */
.L_x_6229:
[----:B----4-:R-:W-:-:S13]  /*86a0*/  ISETP.GE.AND P0, PT, R21, c[0x0][0x16c], PT ;  /* 0x00005b0015007a0c */ /* 0x010fda0003f06270 */
[----:B------:R-:W-:Y:S05]  /*86b0*/  @P0 EXIT ;  /* 0x000000000000094d */ /* 0x000fea0003800000 */
[C---:B------:R-:W-:Y:S02]  /*86c0*/  IMAD R0, R158.reuse, c[0x0][0x288], RZ ;  /* 0x0000a2009e007a24 */ /* 0x040fe400078e02ff */
[C---:B------:R-:W-:Y:S02]  /*86d0*/  IMAD R2, R158.reuse, c[0x0][0x2c8], RZ ;  /* 0x0000b2009e027a24 */ /* 0x040fe400078e02ff */
[C---:B0-----:R-:W-:Y:S02]  /*86e0*/  IMAD R4, R158.reuse, c[0x0][0x2a8], RZ ;  /* 0x0000aa009e047a24 */ /* 0x041fe400078e02ff */
        /* <DEDUP_REMOVED lines=17> */
.L_x_6232:
        /* <DEDUP_REMOVED lines=64> */
.L_x_6193:
[----:B------:R-:W-:Y:S01]  /*8c00*/  HFMA2.MMA R204, -RZ, RZ, 0, 5.9604644775390625e-08 ;  /* 0x00000001ffcc7435 */ /* 0x000fe200000001ff */
[----:B------:R-:W-:Y:S02]  /*8c10*/  MOV R203, R82 ;  /* 0x0000005200cb7202 */ /* 0x000fe40000000f00 */
[----:B------:R-:W-:Y:S02]  /*8c20*/  MOV R83, RZ ;  /* 0x000000ff00537202 */ /* 0x000fe40000000f00 */
[----:B------:R-:W-:-:S02]  /*8c30*/  MOV R206, 0xffffffff ;  /* 0xffffffff00ce7802 */ /* 0x000fc40000000f00 */
[----:B------:R-:W-:Y:S02]  /*8c40*/  MOV R80, 0x8c60 ;  /* 0x00008c6000507802 */ /* 0x000fe40000000f00 */
[----:B-----5:R-:W-:Y:S05]  /*8c50*/  CALL.REL.NOINC `($__internal_149_$__cuda_sm70_shflsync_up) ;  /* 0x00001e4000007944 */ /* 0x020fea0003c00000 */
[----:B-1----:R-:W-:Y:S01]  /*8c60*/  MOV R85, R83 ;  /* 0x0000005300557202 */ /* 0x002fe20000000f00 */
[----:B0-----:R-:W-:Y:S05]  /*8c70*/  BRA `(.L_x_6233) ;  /* 0xffffaea000007947 */ /* 0x001fea000383ffff */
.L_x_6194:
[----:B------:R-:W-:Y:S01]  /*8c80*/  HFMA2.MMA R204, -RZ, RZ, 0, 5.9604644775390625e-08 ;  /* 0x00000001ffcc7435 */ /* 0x000fe200000001ff */
[----:B------:R-:W-:Y:S02]  /*8c90*/  MOV R203, R84 ;  /* 0x0000005400cb7202 */ /* 0x000fe40000000f00 */
[----:B------:R-:W-:Y:S02]  /*8ca0*/  MOV R83, RZ ;  /* 0x000000ff00537202 */ /* 0x000fe40000000f00 */
[----:B------:R-:W-:Y:S02]  /*8cb0*/  MOV R206, 0xffffffff ;  /* 0xffffffff00ce7802 */ /* 0x000fe40000000f00 */
[----:B------:R-:W-:Y:S02]  /*8cc0*/  MOV R80, 0x8ce0 ;  /* 0x00008ce000507802 */ /* 0x000fe40000000f00 */
[----:B01---5:R-:W-:Y:S05]  /*8cd0*/  CALL.REL.NOINC `($__internal_149_$__cuda_sm70_shflsync_up) ;  /* 0x00001dc000007944 */ /* 0x023fea0003c00000 */
[----:B0-----:R-:W-:Y:S01]  /*8ce0*/  HFMA2.MMA R204, -RZ, RZ, 0, 5.9604644775390625e-08 ;  /* 0x00000001ffcc7435 */ /* 0x001fe200000001ff */
[----:B-1----:R-:W-:Y:S02]  /*8cf0*/  MOV R199, R83 ;  /* 0x0000005300c77202 */ /* 0x002fe40000000f00 */
[----:B------:R-:W-:-:S02]  /*8d00*/  MOV R203, R86 ;  /* 0x0000005600cb7202 */ /* 0x000fc40000000f00 */
[----:B------:R-:W-:Y:S02]  /*8d10*/  MOV R83, RZ ;  /* 0x000000ff00537202 */ /* 0x000fe40000000f00 */
[----:B------:R-:W-:Y:S02]  /*8d20*/  MOV R206, 0xffffffff ;  /* 0xffffffff00ce7802 */ /* 0x000fe40000000f00 */
[----:B------:R-:W-:Y:S02]  /*8d30*/  MOV R80, 0x8d50 ;  /* 0x00008d5000507802 */ /* 0x000fe40000000f00 */
[----:B------:R-:W-:Y:S05]  /*8d40*/  CALL.REL.NOINC `($__internal_149_$__cuda_sm70_shflsync_up) ;  /* 0x00001d5000007944 */ /* 0x000fea0003c00000 */
[----:B0-----:R-:W-:Y:S01]  /*8d50*/  HFMA2.MMA R204, -RZ, RZ, 0, 5.9604644775390625e-08 ;  /* 0x00000001ffcc7435 */ /* 0x001fe200000001ff */
[----:B-1----:R-:W-:Y:S02]  /*8d60*/  MOV R201, R83 ;  /* 0x0000005300c97202 */ /* 0x002fe40000000f00 */
[----:B------:R-:W-:Y:S02]  /*8d70*/  MOV R203, R87 ;  /* 0x0000005700cb7202 */ /* 0x000fe40000000f00 */
[----:B------:R-:W-:Y:S02]  /*8d80*/  MOV R83, RZ ;  /* 0x000000ff00537202 */ /* 0x000fe40000000f00 */
[----:B------:R-:W-:-:S02]  /*8d90*/  MOV R206, 0xffffffff ;  /* 0xffffffff00ce7802 */ /* 0x000fc40000000f00 */
[----:B------:R-:W-:Y:S02]  /*8da0*/  MOV R80, 0x8dc0 ;  /* 0x00008dc000507802 */ /* 0x000fe40000000f00 */
[----:B------:R-:W-:Y:S05]  /*8db0*/  CALL.REL.NOINC `($__internal_149_$__cuda_sm70_shflsync_up) ;  /* 0x00001ce000007944 */ /* 0x000fea0003c00000 */
        /* <DEDUP_REMOVED lines=20> */
[----:B------:R-:W-:Y:S05]  /*8f00*/  CALL.REL.NOINC `($__internal_149_$__cuda_sm70_shflsync_up) ;  /* 0x00001b9000007944 */ /* 0x000fea0003c00000 */
[----:B0-----:R-:W-:Y:S01]  /*8f10*/  HFMA2.MMA R204, -RZ, RZ, 0, 1.1920928955078125e-07 ;  /* 0x00000002ffcc7435 */ /* 0x001fe200000001ff */
[----:B-1----:R-:W-:Y:S02]  /*8f20*/  MOV R82, R83 ;  /* 0x0000005300527202 */ /* 0x002fe40000000f00 */
[----:B------:R-:W-:Y:S02]  /*8f30*/  MOV R203, R208 ;  /* 0x000000d000cb7202 */ /* 0x000fe40000000f00 */
[----:B------:R-:W-:Y:S02]  /*8f40*/  MOV R83, RZ ;  /* 0x000000ff00537202 */ /* 0x000fe40000000f00 */
[----:B------:R-:W-:Y:S02]  /*8f50*/  MOV R206, 0xffffffff ;  /* 0xffffffff00ce7802 */ /* 0x000fe40000000f00 */
[----:B------:R-:W-:Y:S02]  /*8f60*/  MOV R80, 0x8f80 ;  /* 0x00008f8000507802 */ /* 0x000fe40000000f00 */
[----:B------:R-:W-:Y:S05]  /*8f70*/  CALL.REL.NOINC `($__internal_149_$__cuda_sm70_shflsync_up) ;  /* 0x00001b2000007944 */ /* 0x000fea0003c00000 */
[----:B0-----:R-:W-:Y:S01]  /*8f80*/  HFMA2.MMA R204, -RZ, RZ, 0, 1.1920928955078125e-07 ;  /* 0x00000002ffcc7435 */ /* 0x001fe200000001ff */
[----:B-1----:R-:W-:-:S02]  /*8f90*/  MOV R84, R83 ;  /* 0x0000005300547202 */ /* 0x002fc40000000f00 */
[----:B------:R-:W-:Y:S02]  /*8fa0*/  MOV R203, R86 ;  /* 0x0000005600cb7202 */ /* 0x000fe40000000f00 */
[----:B------:R-:W-:Y:S02]  /*8fb0*/  MOV R83, RZ ;  /* 0x000000ff00537202 */ /* 0x000fe40000000f00 */
[----:B------:R-:W-:Y:S02]  /*8fc0*/  MOV R206, 0xffffffff ;  /* 0xffffffff00ce7802 */ /* 0x000fe40000000f00 */
[----:B------:R-:W-:Y:S02]  /*8fd0*/  MOV R80, 0x8ff0 ;  /* 0x00008ff000507802 */ /* 0x000fe40000000f00 */
[----:B------:R-:W-:Y:S05]  /*8fe0*/  CALL.REL.NOINC `($__internal_149_$__cuda_sm70_shflsync_up) ;  /* 0x00001ab000007944 */ /* 0x000fea0003c00000 */
[----:B0-----:R-:W-:Y:S01]  /*8ff0*/  HFMA2.MMA R204, -RZ, RZ, 0, 1.1920928955078125e-07 ;  /* 0x00000002ffcc7435 */ /* 0x001fe200000001ff */
[----:B-1----:R-:W-:Y:S02]  /*9000*/  MOV R85, R83 ;  /* 0x0000005300557202 */ /* 0x002fe40000000f00 */
[----:B------:R-:W-:Y:S02]  /*9010*/  MOV R203, R87 ;  /* 0x0000005700cb7202 */ /* 0x000fe40000000f00 */
[----:B------:R-:W-:-:S02]  /*9020*/  MOV R83, RZ ;  /* 0x000000ff00537202 */ /* 0x000fc40000000f00 */
[----:B------:R-:W-:Y:S02]  /*9030*/  MOV R206, 0xffffffff ;  /* 0xffffffff00ce7802 */ /* 0x000fe40000000f00 */
[----:B------:R-:W-:Y:S02]  /*9040*/  MOV R80, 0x9060 ;  /* 0x0000906000507802 */ /* 0x000fe40000000f00 */
[----:B------:R-:W-:Y:S05]  /*9050*/  CALL.REL.NOINC `($__internal_149_$__cuda_sm70_shflsync_up) ;  /* 0x00001a4000007944 */ /* 0x000fea0003c00000 */
        /* <DEDUP_REMOVED lines=17> */
[----:B------:R-:W-:Y:S05]  /*9170*/  CALL.REL.NOINC `($__internal_149_$__cuda_sm70_shflsync_up) ;  /* 0x0000192000007944 */ /* 0x000fea0003c00000 */
[----:B0-----:R-:W-:Y:S01]  /*9180*/  HFMA2.MMA R204, -RZ, RZ, 0, 2.384185791015625e-07 ;  /* 0x00000004ffcc7435 */ /* 0x001fe200000001ff */
[----:B-1----:R-:W-:-:S02]  /*9190*/  MOV R82, R83 ;  /* 0x0000005300527202 */ /* 0x002fc40000000f00 */
[----:B------:R-:W-:Y:S02]  /*91a0*/  MOV R203, R208 ;  /* 0x000000d000cb7202 */ /* 0x000fe40000000f00 */
[----:B------:R-:W-:Y:S02]  /*91b0*/  MOV R83, RZ ;  /* 0x000000ff00537202 */ /* 0x000fe40000000f00 */
[----:B------:R-:W-:Y:S02]  /*91c0*/  MOV R206, 0xffffffff ;  /* 0xffffffff00ce7802 */ /* 0x000fe40000000f00 */
[----:B------:R-:W-:Y:S02]  /*91d0*/  MOV R80, 0x91f0 ;  /* 0x000091f000507802 */ /* 0x000fe40000000f00 */
[----:B------:R-:W-:Y:S05]  /*91e0*/  CALL.REL.NOINC `($__internal_149_$__cuda_sm70_shflsync_up) ;  /* 0x000018b000007944 */ /* 0x000fea0003c00000 */
[----:B0-----:R-:W-:Y:S01]  /*91f0*/  HFMA2.MMA R204, -RZ, RZ, 0, 2.384185791015625e-07 ;  /* 0x00000004ffcc7435 */ /* 0x001fe200000001ff */
[----:B-1----:R-:W-:Y:S02]  /*9200*/  MOV R84, R83 ;  /* 0x0000005300547202 */ /* 0x002fe40000000f00 */
[----:B------:R-:W-:Y:S02]  /*9210*/  MOV R203, R86 ;  /* 0x0000005600cb7202 */ /* 0x000fe40000000f00 */
[----:B------:R-:W-:-:S02]  /*9220*/  MOV R83, RZ ;  /* 0x000000ff00537202 */ /* 0x000fc40000000f00 */
[----:B------:R-:W-:Y:S02]  /*9230*/  MOV R206, 0xffffffff ;  /* 0xffffffff00ce7802 */ /* 0x000fe40000000f00 */
[----:B------:R-:W-:Y:S02]  /*9240*/  MOV R80, 0x9260 ;  /* 0x0000926000507802 */ /* 0x000fe40000000f00 */
[----:B------:R-:W-:Y:S05]  /*9250*/  CALL.REL.NOINC `($__internal_149_$__cuda_sm70_shflsync_up) ;  /* 0x0000184000007944 */ /* 0x000fea0003c00000 */
[----:B0-----:R-:W-:Y:S01]  /*9260*/  HFMA2.MMA R204, -RZ, RZ, 0, 2.384185791015625e-07 ;  /* 0x00000004ffcc7435 */ /* 0x001fe200000001ff */
[----:B-1----:R-:W-:Y:S02]  /*9270*/  MOV R85, R83 ;  /* 0x0000005300557202 */ /* 0x002fe40000000f00 */
[----:B------:R-:W-:Y:S02]  /*9280*/  MOV R203, R87 ;  /* 0x0000005700cb7202 */ /* 0x000fe40000000f00 */
[----:B------:R-:W-:Y:S02]  /*9290*/  MOV R83, RZ ;  /* 0x000000ff00537202 */ /* 0x000fe40000000f00 */
[----:B------:R-:W-:Y:S02]  /*92a0*/  MOV R206, 0xffffffff ;  /* 0xffffffff00ce7802 */ /* 0x000fe40000000f00 */
[----:B------:R-:W-:-:S02]  /*92b0*/  MOV R80, 0x92d0 ;  /* 0x000092d000507802 */ /* 0x000fc40000000f00 */
[----:B------:R-:W-:Y:S05]  /*92c0*/  CALL.REL.NOINC `($__internal_149_$__cuda_sm70_shflsync_up) ;  /* 0x000017d000007944 */ /* 0x000fea0003c00000 */
        /* <DEDUP_REMOVED lines=17> */
[----:B------:R-:W-:Y:S05]  /*93e0*/  CALL.REL.NOINC `($__internal_149_$__cuda_sm70_shflsync_up) ;  /* 0x000016b000007944 */ /* 0x000fea0003c00000 */
[----:B0-----:R-:W-:Y:S01]  /*93f0*/  HFMA2.MMA R204, -RZ, RZ, 0, 4.76837158203125e-07 ;  /* 0x00000008ffcc7435 */ /* 0x001fe200000001ff */
[----:B-1----:R-:W-:Y:S02]  /*9400*/  MOV R82, R83 ;  /* 0x0000005300527202 */ /* 0x002fe40000000f00 */
[----:B------:R-:W-:Y:S02]  /*9410*/  MOV R203, R208 ;  /* 0x000000d000cb7202 */ /* 0x000fe40000000f00 */
[----:B------:R-:W-:Y:S02]  /*9420*/  MOV R83, RZ ;  /* 0x000000ff00537202 */ /* 0x000fe40000000f00 */
[----:B------:R-:W-:Y:S02]  /*9430*/  MOV R206, 0xffffffff ;  /* 0xffffffff00ce7802 */ /* 0x000fe40000000f00 */
[----:B------:R-:W-:-:S02]  /*9440*/  MOV R80, 0x9460 ;  /* 0x0000946000507802 */ /* 0x000fc40000000f00 */
[----:B------:R-:W-:Y:S05]  /*9450*/  CALL.REL.NOINC `($__internal_149_$__cuda_sm70_shflsync_up) ;  /* 0x0000164000007944 */ /* 0x000fea0003c00000 */
[----:B0-----:R-:W-:Y:S01]  /*9460*/  HFMA2.MMA R204, -RZ, RZ, 0, 4.76837158203125e-07 ;  /* 0x00000008ffcc7435 */ /* 0x001fe200000001ff */
[----:B-1----:R-:W-:-:S02]  /*9470*/  MOV R84, R83 ;  /* 0x0000005300547202 */ /* 0x002fc40000000f00 */
[----:B------:R-:W-:Y:S02]  /*9480*/  MOV R203, R86 ;  /* 0x0000005600cb7202 */ /* 0x000fe40000000f00 */
[----:B------:R-:W-:Y:S02]  /*9490*/  MOV R83, RZ ;  /* 0x000000ff00537202 */ /* 0x000fe40000000f00 */
[----:B------:R-:W-:Y:S02]  /*94a0*/  MOV R206, 0xffffffff ;  /* 0xffffffff00ce7802 */ /* 0x000fe40000000f00 */
[----:B------:R-:W-:Y:S02]  /*94b0*/  MOV R80, 0x94d0 ;  /* 0x000094d000507802 */ /* 0x000fe40000000f00 */
[----:B------:R-:W-:Y:S05]  /*94c0*/  CALL.REL.NOINC `($__internal_149_$__cuda_sm70_shflsync_up) ;  /* 0x000015d000007944 */ /* 0x000fea0003c00000 */
[----:B0-----:R-:W-:Y:S01]  /*94d0*/  HFMA2.MMA R204, -RZ, RZ, 0, 4.76837158203125e-07 ;  /* 0x00000008ffcc7435 */ /* 0x001fe200000001ff */
        /* <DEDUP_REMOVED lines=25> */
[----:B------:R-:W-:Y:S05]  /*9670*/  CALL.REL.NOINC `($__internal_149_$__cuda_sm70_shflsync_up) ;  /* 0x0000142000007944 */ /* 0x000fea0003c00000 */
[----:B0-----:R-:W-:Y:S01]  /*9680*/  HFMA2.MMA R204, -RZ, RZ, 0, 9.5367431640625e-07 ;  /* 0x00000010ffcc7435 */ /* 0x001fe200000001ff */
[----:B-1----:R-:W-:Y:S02]  /*9690*/  MOV R84, R83 ;  /* 0x0000005300547202 */ /* 0x002fe40000000f00 */
[----:B------:R-:W-:Y:S02]  /*96a0*/  MOV R203, R201 ;  /* 0x000000c900cb7202 */ /* 0x000fe40000000f00 */
[----:B------:R-:W-:Y:S02]  /*96b0*/  MOV R83, RZ ;  /* 0x000000ff00537202 */ /* 0x000fe40000000f00 */
[----:B------:R-:W-:Y:S02]  /*96c0*/  MOV R206, 0xffffffff ;  /* 0xffffffff00ce7802 */ /* 0x000fe40000000f00 */
[----:B------:R-:W-:Y:S02]  /*96d0*/  MOV R80, 0x96f0 ;  /* 0x000096f000507802 */ /* 0x000fe40000000f00 */
[----:B------:R-:W-:Y:S05]  /*96e0*/  CALL.REL.NOINC `($__internal_149_$__cuda_sm70_shflsync_up) ;  /* 0x000013b000007944 */ /* 0x000fea0003c00000 */
[----:B0-----:R-:W-:Y:S01]  /*96f0*/  HFMA2.MMA R204, -RZ, RZ, 0, 9.5367431640625e-07 ;  /* 0x00000010ffcc7435 */ /* 0x001fe200000001ff */
[----:B-1----:R-:W-:-:S02]  /*9700*/  MOV R200, R83 ;  /* 0x0000005300c87202 */ /* 0x002fc40000000f00 */
[----:B------:R-:W-:Y:S02]  /*9710*/  MOV R203, R86 ;  /* 0x0000005600cb7202 */ /* 0x000fe40000000f00 */
[----:B------:R-:W-:Y:S02]  /*9720*/  MOV R83, RZ ;  /* 0x000000ff00537202 */ /* 0x000fe40000000f00 */
[----:B------:R-:W-:Y:S02]  /*9730*/  MOV R206, 0xffffffff ;  /* 0xffffffff00ce7802 */ /* 0x000fe40000000f00 */
[----:B------:R-:W-:Y:S02]  /*9740*/  MOV R80, 0x9760 ;  /* 0x0000976000507802 */ /* 0x000fe40000000f00 */
[----:B------:R-:W-:Y:S05]  /*9750*/  CALL.REL.NOINC `($__internal_149_$__cuda_sm70_shflsync_up) ;  /* 0x0000134000007944 */ /* 0x000fea0003c00000 */
[----:B0-----:R-:W-:Y:S01]  /*9760*/  HFMA2.MMA R204, -RZ, RZ, 0, 9.5367431640625e-07 ;  /* 0x00000010ffcc7435 */ /* 0x001fe200000001ff */
[----:B-1----:R-:W-:Y:S02]  /*9770*/  MOV R202, R83 ;  /* 0x0000005300ca7202 */ /* 0x002fe40000000f00 */
[----:B------:R-:W-:Y:S02]  /*9780*/  MOV R203, R87 ;  /* 0x0000005700cb7202 */ /* 0x000fe40000000f00 */
[----:B------:R-:W-:-:S02]  /*9790*/  MOV R83, RZ ;  /* 0x000000ff00537202 */ /* 0x000fc40000000f00 */
[----:B------:R-:W-:Y:S02]  /*97a0*/  MOV R206, 0xffffffff ;  /* 0xffffffff00ce7802 */ /* 0x000fe40000000f00 */
[----:B------:R-:W-:Y:S02]  /*97b0*/  MOV R80, 0x97d0 ;  /* 0x000097d000507802 */ /* 0x000fe40000000f00 */
[----:B------:R-:W-:Y:S05]  /*97c0*/  CALL.REL.NOINC `($__internal_149_$__cuda_sm70_shflsync_up) ;  /* 0x000012d000007944 */ /* 0x000fea0003c00000 */
[----:B01----:R-:W-:Y:S05]  /*97d0*/  BRA `(.L_x_6234) ;  /* 0xffffa78000007947 */ /* 0x003fea000383ffff */
.L_x_6199:
[----:B------:R-:W-:Y:S01]  /*97e0*/  HFMA2.MMA R204, -RZ, RZ, 0, 5.9604644775390625e-08 ;  /* 0x00000001ffcc7435 */ /* 0x000fe200000001ff */
[----:B-1----:R-:W-:Y:S02]  /*97f0*/  MOV R83, RZ ;  /* 0x000000ff00537202 */ /* 0x002fe40000000f00 */
[----:B------:R-:W-:Y:S02]  /*9800*/  MOV R206, 0xffffffff ;  /* 0xffffffff00ce7802 */ /* 0x000fe40000000f00 */
[----:B------:R-:W-:Y:S02]  /*9810*/  MOV R80, 0x9830 ;  /* 0x0000983000507802 */ /* 0x000fe40000000f00 */
[----:B0----5:R-:W-:Y:S05]  /*9820*/  CALL.REL.NOINC `($__internal_149_$__cuda_sm70_shflsync_up) ;  /* 0x0000127000007944 */ /* 0x021fea0003c00000 */
        /* <DEDUP_REMOVED lines=14> */
[----:B0-----:R-:W-:Y:S01]  /*9910*/  HFMA2.MMA R204, -RZ, RZ, 0, 5.9604644775390625e-08 ;  /* 0x00000001ffcc7435 */ /* 0x001fe200000001ff */
[----:B-1----:R-:W-:Y:S02]  /*9920*/  MOV R86, R83 ;  /* 0x0000005300567202 */ /* 0x002fe40000000f00 */
[----:B------:R-:W-:Y:S02]  /*9930*/  MOV R203, R201 ;  /* 0x000000c900cb7202 */ /* 0x000fe40000000f00 */
[----:B------:R-:W-:Y:S02]  /*9940*/  MOV R83, RZ ;  /* 0x000000ff00537202 */ /* 0x000fe40000000f00 */
[----:B------:R-:W-:Y:S02]  /*9950*/  MOV R206, 0xffffffff ;  /* 0xffffffff00ce7802 */ /* 0x000fe40000000f00 */
[----:B------:R-:W-:Y:S02]  /*9960*/  MOV R80, 0x9980 ;  /* 0x0000998000507802 */ /* 0x000fe40000000f00 */
[----:B------:R-:W-:Y:S05]  /*9970*/  CALL.REL.NOINC `($__internal_149_$__cuda_sm70_shflsync_up) ;  /* 0x0000112000007944 */ /* 0x000fea0003c00000 */
        /* <DEDUP_REMOVED lines=8> */
[----:B0-----:R-:W-:Y:S05]  /*9a00*/  CALL.REL.NOINC `($__internal_148_$__cuda_sm70_shflsync_idx_p) ;  /* 0x0000105000007944 */ /* 0x001fea0003c00000 */
[----:B0-----:R-:W-:Y:S01]  /*9a10*/  HFMA2.MMA R84, -RZ, RZ, 0, 0 ;  /* 0x00000000ff547435 */ /* 0x001fe200000001ff */
[----:B-1----:R-:W-:Y:S02]  /*9a20*/  MOV R76, R83 ;  /* 0x00000053004c7202 */ /* 0x002fe40000000f00 */
[----:B------:R-:W-:-:S02]  /*9a30*/  MOV R82, R77 ;  /* 0x0000004d00527202 */ /* 0x000fc40000000f00 */
[----:B------:R-:W-:Y:S02]  /*9a40*/  MOV R85, 0x1f ;  /* 0x0000001f00557802 */ /* 0x000fe40000000f00 */
[----:B------:R-:W-:Y:S02]  /*9a50*/  MOV R83, 0xffffffff ;  /* 0xffffffff00537802 */ /* 0x000fe40000000f00 */
[----:B------:R-:W-:Y:S02]  /*9a60*/  MOV R80, 0x9a80 ;  /* 0x00009a8000507802 */ /* 0x000fe40000000f00 */
[----:B------:R-:W-:Y:S05]  /*9a70*/  CALL.REL.NOINC `($__internal_148_$__cuda_sm70_shflsync_idx_p) ;  /* 0x00000fe000007944 */ /* 0x000fea0003c00000 */
[----:B0-----:R-:W-:Y:S01]  /*9a80*/  HFMA2.MMA R84, -RZ, RZ, 0, 0 ;  /* 0x00000000ff547435 */ /* 0x001fe200000001ff */
[----:B-1----:R-:W-:Y:S02]  /*9a90*/  MOV R77, R83 ;  /* 0x00000053004d7202 */ /* 0x002fe40000000f00 */
[----:B------:R-:W-:Y:S02]  /*9aa0*/  MOV R82, R78 ;  /* 0x0000004e00527202 */ /* 0x000fe40000000f00 */
[----:B------:R-:W-:Y:S02]  /*9ab0*/  MOV R85, 0x1f ;  /* 0x0000001f00557802 */ /* 0x000fe40000000f00 */
[----:B------:R-:W-:-:S02]  /*9ac0*/  MOV R83, 0xffffffff ;  /* 0xffffffff00537802 */ /* 0x000fc40000000f00 */
[----:B------:R-:W-:Y:S02]  /*9ad0*/  MOV R80, 0x9af0 ;  /* 0x00009af000507802 */ /* 0x000fe40000000f00 */
[----:B------:R-:W-:Y:S05]  /*9ae0*/  CALL.REL.NOINC `($__internal_148_$__cuda_sm70_shflsync_idx_p) ;  /* 0x00000f7000007944 */ /* 0x000fea0003c00000 */
[----:B0-----:R-:W-:Y:S01]  /*9af0*/  HFMA2.MMA R84, -RZ, RZ, 0, 0 ;  /* 0x00000000ff547435 */ /* 0x001fe200000001ff */
[----:B-1----:R-:W-:Y:S02]  /*9b00*/  MOV R78, R83 ;  /* 0x00000053004e7202 */ /* 0x002fe40000000f00 */
[----:B------:R-:W-:Y:S02]  /*9b10*/  MOV R82, R79 ;  /* 0x0000004f00527202 */ /* 0x000fe40000000f00 */
[----:B------:R-:W-:Y:S02]  /*9b20*/  MOV R85, 0x1f ;  /* 0x0000001f00557802 */ /* 0x000fe40000000f00 */
[----:B------:R-:W-:Y:S02]  /*9b30*/  MOV R83, 0xffffffff ;  /* 0xffffffff00537802 */ /* 0x000fe40000000f00 */
[----:B------:R-:W-:Y:S02]  /*9b40*/  MOV R80, 0x9b60 ;  /* 0x00009b6000507802 */ /* 0x000fe40000000f00 */
[----:B------:R-:W-:Y:S05]  /*9b50*/  CALL.REL.NOINC `($__internal_148_$__cuda_sm70_shflsync_idx_p) ;  /* 0x00000f0000007944 */ /* 0x000fea0003c00000 */
[----:B-1----:R-:W-:Y:S01]  /*9b60*/  MOV R79, R83 ;  /* 0x00000053004f7202 */ /* 0x002fe20000000f00 */
[----:B0-----:R-:W-:Y:S05]  /*9b70*/  BRA `(.L_x_6235) ;  /* 0xffffa71000007947 */ /* 0x001fea000383ffff */
.L_x_6202:
[----:B------:R-:W-:Y:S01]  /*9b80*/  HFMA2.MMA R234, -RZ, RZ, 0, 5.9604644775390625e-08 ;  /* 0x00000001ffea7435 */ /* 0x000fe200000001ff */
[----:B------:R-:W-:-:S02]  /*9b90*/  MOV R83, R232 ;  /* 0x000000e800537202 */ /* 0x000fc40000000f00 */
[----:B------:R-:W-:Y:S02]  /*9ba0*/  MOV R236, 0x1f ;  /* 0x0000001f00ec7802 */ /* 0x000fe40000000f00 */
[----:B------:R-:W-:Y:S02]  /*9bb0*/  MOV R239, 0xffffffff ;  /* 0xffffffff00ef7802 */ /* 0x000fe40000000f00 */
[----:B------:R-:W-:Y:S02]  /*9bc0*/  MOV R80, 0x9be0 ;  /* 0x00009be000507802 */ /* 0x000fe40000000f00 */
[----:B------:R-:W-:Y:S05]  /*9bd0*/  CALL.REL.NOINC `($__internal_147_$__cuda_sm70_shflsync_down) ;  /* 0x00000e4000007944 */ /* 0x000fea0003c00000 */
[----:B-1----:R-:W-:Y:S01]  /*9be0*/  MOV R82, R83 ;  /* 0x0000005300527202 */ /* 0x002fe20000000f00 */
[----:B0-----:R-:W-:Y:S05]  /*9bf0*/  BRA `(.L_x_6236) ;  /* 0xffffb90000007947 */ /* 0x001fea000383ffff */
.L_x_6203:
[----:B------:R-:W-:Y:S01]  /*9c00*/  HFMA2.MMA R234, -RZ, RZ, 0, 5.9604644775390625e-08 ;  /* 0x00000001ffea7435 */ /* 0x000fe200000001ff */
[----:B------:R-:W-:Y:S02]  /*9c10*/  MOV R83, R231 ;  /* 0x000000e700537202 */ /* 0x000fe40000000f00 */
[----:B------:R-:W-:Y:S02]  /*9c20*/  MOV R236, 0x1f ;  /* 0x0000001f00ec7802 */ /* 0x000fe40000000f00 */
[----:B------:R-:W-:-:S02]  /*9c30*/  MOV R239, 0xffffffff ;  /* 0xffffffff00ef7802 */ /* 0x000fc40000000f00 */
[----:B------:R-:W-:Y:S02]  /*9c40*/  MOV R80, 0x9c60 ;  /* 0x00009c6000507802 */ /* 0x000fe40000000f00 */
[----:B01----:R-:W-:Y:S05]  /*9c50*/  CALL.REL.NOINC `($__internal_147_$__cuda_sm70_shflsync_down) ;  /* 0x00000dc000007944 */ /* 0x003fea0003c00000 */
[----:B0-----:R-:W-:Y:S01]  /*9c60*/  HFMA2.MMA R234, -RZ, RZ, 0, 5.9604644775390625e-08 ;  /* 0x00000001ffea7435 */ /* 0x001fe200000001ff */
[----:B-1----:R-:W-:Y:S02]  /*9c70*/  MOV R84, R83 ;  /* 0x0000005300547202 */ /* 0x002fe40000000f00 */
[----:B------:R-:W-:Y:S02]  /*9c80*/  MOV R83, R87 ;  /* 0x0000005700537202 */ /* 0x000fe40000000f00 */
[----:B------:R-:W-:Y:S02]  /*9c90*/  MOV R236, 0x1f ;  /* 0x0000001f00ec7802 */ /* 0x000fe40000000f00 */
[----:B------:R-:W-:Y:S02]  /*9ca0*/  MOV R239, 0xffffffff ;  /* 0xffffffff00ef7802 */ /* 0x000fe40000000f00 */
[----:B------:R-:W-:Y:S02]  /*9cb0*/  MOV R80, 0x9cd0 ;  /* 0x00009cd000507802 */ /* 0x000fe40000000f00 */
[----:B------:R-:W-:Y:S05]  /*9cc0*/  CALL.REL.NOINC `($__internal_147_$__cuda_sm70_shflsync_down) ;  /* 0x00000d5000007944 */ /* 0x000fea0003c00000 */
[----:B0-----:R-:W-:Y:S01]  /*9cd0*/  HFMA2.MMA R234, -RZ, RZ, 0, 5.9604644775390625e-08 ;  /* 0x00000001ffea7435 */ /* 0x001fe200000001ff */
[----:B-1----:R-:W-:-:S02]  /*9ce0*/  MOV R85, R83 ;  /* 0x0000005300557202 */ /* 0x002fc40000000f00 */
[----:B------:R-:W-:Y:S02]  /*9cf0*/  MOV R83, R86 ;  /* 0x0000005600537202 */ /* 0x000fe40000000f00 */
[----:B------:R-:W-:Y:S02]  /*9d00*/  MOV R236, 0x1f ;  /* 0x0000001f00ec7802 */ /* 0x000fe40000000f00 */
[----:B------:R-:W-:Y:S02]  /*9d10*/  MOV R239, 0xffffffff ;  /* 0xffffffff00ef7802 */ /* 0x000fe40000000f00 */
[----:B------:R-:W-:Y:S02]  /*9d20*/  MOV R80, 0x9d40 ;  /* 0x00009d4000507802 */ /* 0x000fe40000000f00 */
[----:B------:R-:W-:Y:S05]  /*9d30*/  CALL.REL.NOINC `($__internal_147_$__cuda_sm70_shflsync_down) ;  /* 0x00000ce000007944 */ /* 0x000fea0003c00000 */
[----:B01----:R-:W-:Y:S05]  /*9d40*/  BRA `(.L_x_6237) ;  /* 0xffffb7f000007947 */ /* 0x003fea000383ffff */
.L_x_6206:
[----:B------:R-:W-:Y:S01]  /*9d50*/  HFMA2.MMA R234, -RZ, RZ, 0, 1.1920928955078125e-07 ;  /* 0x00000002ffea7435 */ /* 0x000fe200000001ff */
[----:B0-----:R-:W-:Y:S02]  /*9d60*/  MOV R83, R232 ;  /* 0x000000e800537202 */ /* 0x001fe40000000f00 */
[----:B------:R-:W-:Y:S02]  /*9d70*/  MOV R236, 0x1f ;  /* 0x0000001f00ec7802 */ /* 0x000fe40000000f00 */
[----:B------:R-:W-:-:S02]  /*9d80*/  MOV R239, 0xffffffff ;  /* 0xffffffff00ef7802 */ /* 0x000fc40000000f00 */
[----:B------:R-:W-:Y:S02]  /*9d90*/  MOV R80, 0x9db0 ;  /* 0x00009db000507802 */ /* 0x000fe40000000f00 */
[----:B-1234-:R-:W-:Y:S05]  /*9da0*/  CALL.REL.NOINC `($__internal_147_$__cuda_sm70_shflsync_down) ;  /* 0x00000c7000007944 */ /* 0x01efea0003c00000 */
[----:B0-----:R-:W-:Y:S01]  /*9db0*/  HFMA2.MMA R234, -RZ, RZ, 0, 1.1920928955078125e-07 ;  /* 0x00000002ffea7435 */ /* 0x001fe200000001ff */
[----:B-1----:R-:W-:Y:S02]  /*9dc0*/  MOV R82, R83 ;  /* 0x0000005300527202 */ /* 0x002fe40000000f00 */
[----:B------:R-:W-:Y:S02]  /*9dd0*/  MOV R83, R231 ;  /* 0x000000e700537202 */ /* 0x000fe40000000f00 */
[----:B------:R-:W-:Y:S02]  /*9de0*/  MOV R236, 0x1f ;  /* 0x0000001f00ec7802 */ /* 0x000fe40000000f00 */
[----:B------:R-:W-:Y:S02]  /*9df0*/  MOV R239, 0xffffffff ;  /* 0xffffffff00ef7802 */ /* 0x000fe40000000f00 */
[----:B------:R-:W-:Y:S02]  /*9e00*/  MOV R80, 0x9e20 ;  /* 0x00009e2000507802 */ /* 0x000fe40000000f00 */
[----:B------:R-:W-:Y:S05]  /*9e10*/  CALL.REL.NOINC `($__internal_147_$__cuda_sm70_shflsync_down) ;  /* 0x00000c0000007944 */ /* 0x000fea0003c00000 */
[----:B0-----:R-:W-:Y:S01]  /*9e20*/  HFMA2.MMA R234, -RZ, RZ, 0, 1.1920928955078125e-07 ;  /* 0x00000002ffea7435 */ /* 0x001fe200000001ff */
[----:B-1----:R-:W-:-:S02]  /*9e30*/  MOV R84, R83 ;  /* 0x0000005300547202 */ /* 0x002fc40000000f00 */
[----:B------:R-:W-:Y:S02]  /*9e40*/  MOV R83, R87 ;  /* 0x0000005700537202 */ /* 0x000fe40000000f00 */
[----:B------:R-:W-:Y:S02]  /*9e50*/  MOV R236, 0x1f ;  /* 0x0000001f00ec7802 */ /* 0x000fe40000000f00 */
[----:B------:R-:W-:Y:S02]  /*9e60*/  MOV R239, 0xffffffff ;  /* 0xffffffff00ef7802 */ /* 0x000fe40000000f00 */
[----:B------:R-:W-:Y:S02]  /*9e70*/  MOV R80, 0x9e90 ;  /* 0x00009e9000507802 */ /* 0x000fe40000000f00 */
[----:B------:R-:W-:Y:S05]  /*9e80*/  CALL.REL.NOINC `($__internal_147_$__cuda_sm70_shflsync_down) ;  /* 0x00000b9000007944 */ /* 0x000fea0003c00000 */
[----:B0-----:R-:W-:Y:S01]  /*9e90*/  HFMA2.MMA R234, -RZ, RZ, 0, 1.1920928955078125e-07 ;  /* 0x00000002ffea7435 */ /* 0x001fe200000001ff */
[----:B-1----:R-:W-:Y:S02]  /*9ea0*/  MOV R85, R83 ;  /* 0x0000005300557202 */ /* 0x002fe40000000f00 */
[----:B------:R-:W-:Y:S02]  /*9eb0*/  MOV R83, R86 ;  /* 0x0000005600537202 */ /* 0x000fe40000000f00 */
[----:B------:R-:W-:-:S02]  /*9ec0*/  MOV R236, 0x1f ;  /* 0x0000001f00ec7802 */ /* 0x000fc40000000f00 */
[----:B------:R-:W-:Y:S02]  /*9ed0*/  MOV R239, 0xffffffff ;  /* 0xffffffff00ef7802 */ /* 0x000fe40000000f00 */
[----:B------:R-:W-:Y:S02]  /*9ee0*/  MOV R80, 0x9f00 ;  /* 0x00009f0000507802 */ /* 0x000fe40000000f00 */
[----:B------:R-:W-:Y:S05]  /*9ef0*/  CALL.REL.NOINC `($__internal_147_$__cuda_sm70_shflsync_down) ;  /* 0x00000b2000007944 */ /* 0x000fea0003c00000 */
[----:B01----:R-:W-:Y:S05]  /*9f00*/  BRA `(.L_x_6238) ;  /* 0xffffb78000007947 */ /* 0x003fea000383ffff */
.L_x_6209:
[----:B------:R-:W-:Y:S01]  /*9f10*/  HFMA2.MMA R234, -RZ, RZ, 0, 2.384185791015625e-07 ;  /* 0x00000004ffea7435 */ /* 0x000fe200000001ff */
[----:B0-----:R-:W-:Y:S02]  /*9f20*/  MOV R83, R232 ;  /* 0x000000e800537202 */ /* 0x001fe40000000f00 */
[----:B------:R-:W-:Y:S02]  /*9f30*/  MOV R236, 0x1f ;  /* 0x0000001f00ec7802 */ /* 0x000fe40000000f00 */
[----:B------:R-:W-:Y:S02]  /*9f40*/  MOV R239, 0xffffffff ;  /* 0xffffffff00ef7802 */ /* 0x000fe40000000f00 */
[----:B------:R-:W-:Y:S02]  /*9f50*/  MOV R80, 0x9f70 ;  /* 0x00009f7000507802 */ /* 0x000fe40000000f00 */
[----:B-1234-:R-:W-:Y:S05]  /*9f60*/  CALL.REL.NOINC `($__internal_147_$__cuda_sm70_shflsync_down) ;  /* 0x00000ab000007944 */ /* 0x01efea0003c00000 */
[----:B-1----:R-:W-:Y:S01]  /*9f70*/  MOV R82, R83 ;  /* 0x0000005300527202 */ /* 0x002fe20000000f00 */
[----:B0-----:R-:W-:Y:S05]  /*9f80*/  BRA `(.L_x_6239) ;  /* 0xffffb82000007947 */ /* 0x001fea000383ffff */
.L_x_6210:
[----:B------:R-:W-:Y:S01]  /*9f90*/  HFMA2.MMA R234, -RZ, RZ, 0, 2.384185791015625e-07 ;  /* 0x00000004ffea7435 */ /* 0x000fe200000001ff */
[----:B0-----:R-:W-:-:S02]  /*9fa0*/  MOV R83, R231 ;  /* 0x000000e700537202 */ /* 0x001fc40000000f00 */
[----:B------:R-:W-:Y:S02]  /*9fb0*/  MOV R236, 0x1f ;  /* 0x0000001f00ec7802 */ /* 0x000fe40000000f00 */
[----:B------:R-:W-:Y:S02]  /*9fc0*/  MOV R239, 0xffffffff ;  /* 0xffffffff00ef7802 */ /* 0x000fe40000000f00 */
[----:B------:R-:W-:Y:S02]  /*9fd0*/  MOV R80, 0x9ff0 ;  /* 0x00009ff000507802 */ /* 0x000fe40000000f00 */
[----:B-1234-:R-:W-:Y:S05]  /*9fe0*/  CALL.REL.NOINC `($__internal_147_$__cuda_sm70_shflsync_down) ;  /* 0x00000a3000007944 */ /* 0x01efea0003c00000 */
[----:B0-----:R-:W-:Y:S01]  /*9ff0*/  HFMA2.MMA R234, -RZ, RZ, 0, 2.384185791015625e-07 ;  /* 0x00000004ffea7435 */ /* 0x001fe200000001ff */
[----:B-1----:R-:W-:Y:S02]  /*a000*/  MOV R84, R83 ;  /* 0x0000005300547202 */ /* 0x002fe40000000f00 */
[----:B------:R-:W-:Y:S02]  /*a010*/  MOV R83, R87 ;  /* 0x0000005700537202 */ /* 0x000fe40000000f00 */
[----:B------:R-:W-:Y:S02]  /*a020*/  MOV R236, 0x1f ;  /* 0x0000001f00ec7802 */ /* 0x000fe40000000f00 */
[----:B------:R-:W-:-:S02]  /*a030*/  MOV R239, 0xffffffff ;  /* 0xffffffff00ef7802 */ /* 0x000fc40000000f00 */
[----:B------:R-:W-:Y:S02]  /*a040*/  MOV R80, 0xa060 ;  /* 0x0000a06000507802 */ /* 0x000fe40000000f00 */
[----:B------:R-:W-:Y:S05]  /*a050*/  CALL.REL.NOINC `($__internal_147_$__cuda_sm70_shflsync_down) ;  /* 0x000009c000007944 */ /* 0x000fea0003c00000 */
[----:B0-----:R-:W-:Y:S01]  /*a060*/  HFMA2.MMA R234, -RZ, RZ, 0, 2.384185791015625e-07 ;  /* 0x00000004ffea7435 */ /* 0x001fe200000001ff */
[----:B-1----:R-:W-:Y:S02]  /*a070*/  MOV R85, R83 ;  /* 0x0000005300557202 */ /* 0x002fe40000000f00 */
[----:B------:R-:W-:Y:S02]  /*a080*/  MOV R83, R86 ;  /* 0x0000005600537202 */ /* 0x000fe40000000f00 */
[----:B------:R-:W-:Y:S02]  /*a090*/  MOV R236, 0x1f ;  /* 0x0000001f00ec7802 */ /* 0x000fe40000000f00 */
[----:B------:R-:W-:Y:S02]  /*a0a0*/  MOV R239, 0xffffffff ;  /* 0xffffffff00ef7802 */ /* 0x000fe40000000f00 */
[----:B------:R-:W-:Y:S02]  /*a0b0*/  MOV R80, 0xa0d0 ;  /* 0x0000a0d000507802 */ /* 0x000fe40000000f00 */
[----:B------:R-:W-:Y:S05]  /*a0c0*/  CALL.REL.NOINC `($__internal_147_$__cuda_sm70_shflsync_down) ;  /* 0x0000095000007944 */ /* 0x000fea0003c00000 */
[----:B01----:R-:W-:Y:S05]  /*a0d0*/  BRA `(.L_x_6240) ;  /* 0xffffb71000007947 */ /* 0x003fea000383ffff */
.L_x_6213:
[----:B------:R-:W-:Y:S01]  /*a0e0*/  HFMA2.MMA R234, -RZ, RZ, 0, 4.76837158203125e-07 ;  /* 0x00000008ffea7435 */ /* 0x000fe200000001ff */
[----:B0-----:R-:W-:-:S02]  /*a0f0*/  MOV R83, R232 ;  /* 0x000000e800537202 */ /* 0x001fc40000000f00 */
[----:B------:R-:W-:Y:S02]  /*a100*/  MOV R236, 0x1f ;  /* 0x0000001f00ec7802 */ /* 0x000fe40000000f00 */
[----:B------:R-:W-:Y:S02]  /*a110*/  MOV R239, 0xffffffff ;  /* 0xffffffff00ef7802 */ /* 0x000fe40000000f00 */
[----:B------:R-:W-:Y:S02]  /*a120*/  MOV R80, 0xa140 ;  /* 0x0000a14000507802 */ /* 0x000fe40000000f00 */
[----:B-1234-:R-:W-:Y:S05]  /*a130*/  CALL.REL.NOINC `($__internal_147_$__cuda_sm70_shflsync_down) ;  /* 0x000008e000007944 */ /* 0x01efea0003c00000 */
[----:B0-----:R-:W-:Y:S01]  /*a140*/  HFMA2.MMA R234, -RZ, RZ, 0, 4.76837158203125e-07 ;  /* 0x00000008ffea7435 */ /* 0x001fe200000001ff */
[----:B-1----:R-:W-:Y:S02]  /*a150*/  MOV R82, R83 ;  /* 0x0000005300527202 */ /* 0x002fe40000000f00 */
[----:B------:R-:W-:Y:S02]  /*a160*/  MOV R83, R231 ;  /* 0x000000e700537202 */ /* 0x000fe40000000f00 */
[----:B------:R-:W-:Y:S02]  /*a170*/  MOV R236, 0x1f ;  /* 0x0000001f00ec7802 */ /* 0x000fe40000000f00 */
[----:B------:R-:W-:-:S02]  /*a180*/  MOV R239, 0xffffffff ;  /* 0xffffffff00ef7802 */ /* 0x000fc40000000f00 */
[----:B------:R-:W-:Y:S02]  /*a190*/  MOV R80, 0xa1b0 ;  /* 0x0000a1b000507802 */ /* 0x000fe40000000f00 */
[----:B------:R-:W-:Y:S05]  /*a1a0*/  CALL.REL.NOINC `($__internal_147_$__cuda_sm70_shflsync_down) ;  /* 0x0000087000007944 */ /* 0x000fea0003c00000 */
[----:B0-----:R-:W-:Y:S01]  /*a1b0*/  HFMA2.MMA R234, -RZ, RZ, 0, 4.76837158203125e-07 ;  /* 0x00000008ffea7435 */ /* 0x001fe200000001ff */
[----:B-1----:R-:W-:Y:S02]  /*a1c0*/  MOV R84, R83 ;  /* 0x0000005300547202 */ /* 0x002fe40000000f00 */
[----:B------:R-:W-:Y:S02]  /*a1d0*/  MOV R83, R87 ;  /* 0x0000005700537202 */ /* 0x000fe40000000f00 */
[----:B------:R-:W-:Y:S02]  /*a1e0*/  MOV R236, 0x1f ;  /* 0x0000001f00ec7802 */ /* 0x000fe40000000f00 */
[----:B------:R-:W-:Y:S02]  /*a1f0*/  MOV R239, 0xffffffff ;  /* 0xffffffff00ef7802 */ /* 0x000fe40000000f00 */
[----:B------:R-:W-:Y:S02]  /*a200*/  MOV R80, 0xa220 ;  /* 0x0000a22000507802 */ /* 0x000fe40000000f00 */
[----:B------:R-:W-:Y:S05]  /*a210*/  CALL.REL.NOINC `($__internal_147_$__cuda_sm70_shflsync_down) ;  /* 0x0000080000007944 */ /* 0x000fea0003c00000 */
[----:B0-----:R-:W-:Y:S01]  /*a220*/  HFMA2.MMA R234, -RZ, RZ, 0, 4.76837158203125e-07 ;  /* 0x00000008ffea7435 */ /* 0x001fe200000001ff */
[----:B-1----:R-:W-:-:S02]  /*a230*/  MOV R85, R83 ;  /* 0x0000005300557202 */ /* 0x002fc40000000f00 */
[----:B------:R-:W-:Y:S02]  /*a240*/  MOV R83, R86 ;  /* 0x0000005600537202 */ /* 0x000fe40000000f00 */
[----:B------:R-:W-:Y:S02]  /*a250*/  MOV R236, 0x1f ;  /* 0x0000001f00ec7802 */ /* 0x000fe40000000f00 */
[----:B------:R-:W-:Y:S02]  /*a260*/  MOV R239, 0xffffffff ;  /* 0xffffffff00ef7802 */ /* 0x000fe40000000f00 */
[----:B------:R-:W-:Y:S02]  /*a270*/  MOV R80, 0xa290 ;  /* 0x0000a29000507802 */ /* 0x000fe40000000f00 */
[----:B------:R-:W-:Y:S05]  /*a280*/  CALL.REL.NOINC `($__internal_147_$__cuda_sm70_shflsync_down) ;  /* 0x0000079000007944 */ /* 0x000fea0003c00000 */
[----:B01----:R-:W-:Y:S05]  /*a290*/  BRA `(.L_x_6241) ;  /* 0xffffb6a000007947 */ /* 0x003fea000383ffff */
.L_x_6216:
[----:B------:R-:W-:Y:S01]  /*a2a0*/  HFMA2.MMA R234, -RZ, RZ, 0, 9.5367431640625e-07 ;  /* 0x00000010ffea7435 */ /* 0x000fe200000001ff */
[----:B0-----:R-:W-:Y:S02]  /*a2b0*/  MOV R83, R232 ;  /* 0x000000e800537202 */ /* 0x001fe40000000f00 */
[----:B------:R-:W-:Y:S02]  /*a2c0*/  MOV R236, 0x1f ;  /* 0x0000001f00ec7802 */ /* 0x000fe40000000f00 */
[----:B------:R-:W-:-:S02]  /*a2d0*/  MOV R239, 0xffffffff ;  /* 0xffffffff00ef7802 */ /* 0x000fc40000000f00 */
[----:B------:R-:W-:Y:S02]  /*a2e0*/  MOV R80, 0xa300 ;  /* 0x0000a30000507802 */ /* 0x000fe40000000f00 */
[----:B-1234-:R-:W-:Y:S05]  /*a2f0*/  CALL.REL.NOINC `($__internal_147_$__cuda_sm70_shflsync_down) ;  /* 0x0000072000007944 */ /* 0x01efea0003c00000 */
[----:B-1----:R-:W-:Y:S01]  /*a300*/  MOV R82, R83 ;  /* 0x0000005300527202 */ /* 0x002fe20000000f00 */
[----:B0-----:R-:W-:Y:S05]  /*a310*/  BRA `(.L_x_6242) ;  /* 0xffffb74000007947 */ /* 0x001fea000383ffff */
.L_x_6217:
[----:B------:R-:W-:Y:S01]  /*a320*/  HFMA2.MMA R234, -RZ, RZ, 0, 9.5367431640625e-07 ;  /* 0x00000010ffea7435 */ /* 0x000fe200000001ff */
[----:B0-----:R-:W-:Y:S02]  /*a330*/  MOV R83, R231 ;  /* 0x000000e700537202 */ /* 0x001fe40000000f00 */
[----:B------:R-:W-:Y:S02]  /*a340*/  MOV R236, 0x1f ;  /* 0x0000001f00ec7802 */ /* 0x000fe40000000f00 */
[----:B------:R-:W-:Y:S02]  /*a350*/  MOV R239, 0xffffffff ;  /* 0xffffffff00ef7802 */ /* 0x000fe40000000f00 */
[----:B------:R-:W-:Y:S02]  /*a360*/  MOV R80, 0xa380 ;  /* 0x0000a38000507802 */ /* 0x000fe40000000f00 */
[----:B-1234-:R-:W-:Y:S05]  /*a370*/  CALL.REL.NOINC `($__internal_147_$__cuda_sm70_shflsync_down) ;  /* 0x000006a000007944 */ /* 0x01efea0003c00000 */
[----:B0-----:R-:W-:Y:S01]  /*a380*/  HFMA2.MMA R234, -RZ, RZ, 0, 9.5367431640625e-07 ;  /* 0x00000010ffea7435 */ /* 0x001fe200000001ff */
[----:B-1----:R-:W-:Y:S02]  /*a390*/  MOV R84, R83 ;  /* 0x0000005300547202 */ /* 0x002fe40000000f00 */
[----:B------:R-:W-:-:S02]  /*a3a0*/  MOV R83, R87 ;  /* 0x0000005700537202 */ /* 0x000fc40000000f00 */
[----:B------:R-:W-:Y:S02]  /*a3b0*/  MOV R236, 0x1f ;  /* 0x0000001f00ec7802 */ /* 0x000fe40000000f00 */
[----:B------:R-:W-:Y:S02]  /*a3c0*/  MOV R239, 0xffffffff ;  /* 0xffffffff00ef7802 */ /* 0x000fe40000000f00 */
[----:B------:R-:W-:Y:S02]  /*a3d0*/  MOV R80, 0xa3f0 ;  /* 0x0000a3f000507802 */ /* 0x000fe40000000f00 */
[----:B------:R-:W-:Y:S05]  /*a3e0*/  CALL.REL.NOINC `($__internal_147_$__cuda_sm70_shflsync_down) ;  /* 0x0000063000007944 */ /* 0x000fea0003c00000 */
[----:B0-----:R-:W-:Y:S01]  /*a3f0*/  HFMA2.MMA R234, -RZ, RZ, 0, 9.5367431640625e-07 ;  /* 0x00000010ffea7435 */ /* 0x001fe200000001ff */
[----:B-1----:R-:W-:Y:S02]  /*a400*/  MOV R85, R83 ;  /* 0x0000005300557202 */ /* 0x002fe40000000f00 */
[----:B------:R-:W-:Y:S02]  /*a410*/  MOV R83, R86 ;  /* 0x0000005600537202 */ /* 0x000fe40000000f00 */
[----:B------:R-:W-:Y:S02]  /*a420*/  MOV R236, 0x1f ;  /* 0x0000001f00ec7802 */ /* 0x000fe40000000f00 */
[----:B------:R-:W-:-:S02]  /*a430*/  MOV R239, 0xffffffff ;  /* 0xffffffff00ef7802 */ /* 0x000fc40000000f00 */
[----:B------:R-:W-:Y:S02]  /*a440*/  MOV R80, 0xa460 ;  /* 0x0000a46000507802 */ /* 0x000fe40000000f00 */
[----:B------:R-:W-:Y:S05]  /*a450*/  CALL.REL.NOINC `($__internal_147_$__cuda_sm70_shflsync_down) ;  /* 0x000005c000007944 */ /* 0x000fea0003c00000 */
[----:B01----:R-:W-:Y:S05]  /*a460*/  BRA `(.L_x_6243) ;  /* 0xffffb63000007947 */ /* 0x003fea000383ffff */
.L_x_6220:
[----:B---3--:R-:W-:Y:S01]  /*a470*/  HFMA2.MMA R84, -RZ, RZ, 0, 0 ;  /* 0x00000000ff547435 */ /* 0x008fe200000001ff */
[----:B-1----:R-:W-:Y:S02]  /*a480*/  MOV R82, R232 ;  /* 0x000000e800527202 */ /* 0x002fe40000000f00 */
[----:B----4-:R-:W-:Y:S02]  /*a490*/  MOV R85, 0x1f ;  /* 0x0000001f00557802 */ /* 0x010fe40000000f00 */
[----:B0-----:R-:W-:Y:S02]  /*a4a0*/  MOV R83, 0xffffffff ;  /* 0xffffffff00537802 */ /* 0x001fe40000000f00 */
[----:B------:R-:W-:Y:S02]  /*a4b0*/  MOV R80, 0xa4d0 ;  /* 0x0000a4d000507802 */ /* 0x000fe40000000f00 */
[----:B--2---:R-:W-:Y:S05]  /*a4c0*/  CALL.REL.NOINC `($__internal_148_$__cuda_sm70_shflsync_idx_p) ;  /* 0x0000059000007944 */ /* 0x004fea0003c00000 */
        /* <DEDUP_REMOVED lines=21> */
[----:B------:R-:W-:Y:S01]  /*a620*/  HFMA2.MMA R234, -RZ, RZ, 0, 5.9604644775390625e-08 ;  /* 0x00000001ffea7435 */ /* 0x000fe200000001ff */
[----:B-1----:R-:W-:-:S02]  /*a630*/  MOV R229, R83 ;  /* 0x0000005300e57202 */ /* 0x002fc40000000f00 */
[----:B------:R-:W-:Y:S02]  /*a640*/  MOV R83, R232 ;  /* 0x000000e800537202 */ /* 0x000fe40000000f00 */
[----:B------:R-:W-:Y:S02]  /*a650*/  MOV R236, 0x1f ;  /* 0x0000001f00ec7802 */ /* 0x000fe40000000f00 */
[----:B------:R-:W-:Y:S02]  /*a660*/  MOV R239, 0xffffffff ;  /* 0xffffffff00ef7802 */ /* 0x000fe40000000f00 */
[----:B------:R-:W-:Y:S02]  /*a670*/  MOV R80, 0xa690 ;  /* 0x0000a69000507802 */ /* 0x000fe40000000f00 */
[----:B0-----:R-:W-:Y:S05]  /*a680*/  CALL.REL.NOINC `($__internal_147_$__cuda_sm70_shflsync_down) ;  /* 0x0000039000007944 */ /* 0x001fea0003c00000 */
[----:B0-----:R-:W-:Y:S01]  /*a690*/  HFMA2.MMA R234, -RZ, RZ, 0, 5.9604644775390625e-08 ;  /* 0x00000001ffea7435 */ /* 0x001fe200000001ff */
[----:B-1----:R-:W-:Y:S02]  /*a6a0*/  MOV R235, R83 ;  /* 0x0000005300eb7202 */ /* 0x002fe40000000f00 */
[----:B------:R-:W-:Y:S02]  /*a6b0*/  MOV R83, R231 ;  /* 0x000000e700537202 */ /* 0x000fe40000000f00 */
[----:B------:R-:W-:-:S02]  /*a6c0*/  MOV R236, 0x1f ;  /* 0x0000001f00ec7802 */ /* 0x000fc40000000f00 */
[----:B------:R-:W-:Y:S02]  /*a6d0*/  MOV R239, 0xffffffff ;  /* 0xffffffff00ef7802 */ /* 0x000fe40000000f00 */
[----:B------:R-:W-:Y:S02]  /*a6e0*/  MOV R80, 0xa700 ;  /* 0x0000a70000507802 */ /* 0x000fe40000000f00 */
[----:B------:R-:W-:Y:S05]  /*a6f0*/  CALL.REL.NOINC `($__internal_147_$__cuda_sm70_shflsync_down) ;  /* 0x0000032000007944 */ /* 0x000fea0003c00000 */
[----:B0-----:R-:W-:Y:S01]  /*a700*/  HFMA2.MMA R234, -RZ, RZ, 0, 5.9604644775390625e-08 ;  /* 0x00000001ffea7435 */ /* 0x001fe200000001ff */
[----:B-1----:R-:W-:Y:S02]  /*a710*/  MOV R237, R83 ;  /* 0x0000005300ed7202 */ /* 0x002fe40000000f00 */
[----:B------:R-:W-:Y:S02]  /*a720*/  MOV R83, R87 ;  /* 0x0000005700537202 */ /* 0x000fe40000000f00 */
[----:B------:R-:W-:Y:S02]  /*a730*/  MOV R236, 0x1f ;  /* 0x0000001f00ec7802 */ /* 0x000fe40000000f00 */
[----:B------:R-:W-:Y:S02]  /*a740*/  MOV R239, 0xffffffff ;  /* 0xffffffff00ef7802 */ /* 0x000fe40000000f00 */
[----:B------:R-:W-:-:S02]  /*a750*/  MOV R80, 0xa770 ;  /* 0x0000a77000507802 */ /* 0x000fc40000000f00 */
        /* <DEDUP_REMOVED lines=8> */
[C---:B------:R-:W-:Y:S01]  /*a7e0*/  FMUL.FTZ R231, R76.reuse, R227 ;  /* 0x000000e34ce77220 */ /* 0x040fe20000410000 */
[----:B------:R-:W-:Y:S01]  /*a7f0*/  MOV R82, R76 ;  /* 0x0000004c00527202 */ /* 0x000fe20000000f00 */
[-C--:B------:R-:W-:Y:S01]  /*a800*/  FMUL.FTZ R232, R76, R233.reuse ;  /* 0x000000e94ce87220 */ /* 0x080fe20000410000 */
[----:B------:R-:W-:Y:S01]  /*a810*/  HFMA2.MMA R84, -RZ, RZ, 0, 0 ;  /* 0x00000000ff547435 */ /* 0x000fe200000001ff */
[----:B------:R-:W-:Y:S01]  /*a820*/  FMUL.FTZ R76, R79, R233 ;  /* 0x000000e94f4c7220 */ /* 0x000fe20000410000 */
[----:B-1----:R-:W-:Y:S01]  /*a830*/  MOV R238, R83 ;  /* 0x0000005300ee7202 */ /* 0x002fe20000000f00 */
[CC--:B0-----:R-:W-:Y:S01]  /*a840*/  FMUL.FTZ R234, R78.reuse, R233.reuse ;  /* 0x000000e94eea7220 */ /* 0x0c1fe20000410000 */
[----:B------:R-:W-:Y:S01]  /*a850*/  MOV R85, 0x1f ;  /* 0x0000001f00557802 */ /* 0x000fe20000000f00 */
[----:B------:R-:W-:Y:S01]  /*a860*/  FMUL.FTZ R236, R77, R233 ;  /* 0x000000e94dec7220 */ /* 0x000fe20000410000 */
[----:B------:R-:W-:Y:S01]  /*a870*/  MOV R83, 0xffffffff ;  /* 0xffffffff00537802 */ /* 0x000fe20000000f00 */
[-C--:B------:R-:W-:Y:S01]  /*a880*/  FFMA.FTZ R233, R78, R227.reuse, -R76 ;  /* 0x000000e34ee97223 */ /* 0x080fe2000001084c */
[----:B------:R-:W-:Y:S01]  /*a890*/  MOV R80, 0xa8c0 ;  /* 0x0000a8c000507802 */ /* 0x000fe20000000f00 */
[----:B------:R-:W-:-:S02]  /*a8a0*/  FFMA.FTZ R234, R79, R227, R234 ;  /* 0x000000e34fea7223 */ /* 0x000fc400000100ea */
[----:B------:R-:W-:Y:S05]  /*a8b0*/  CALL.REL.NOINC `($__internal_148_$__cuda_sm70_shflsync_idx_p) ;  /* 0x000001a000007944 */ /* 0x000fea0003c00000 */
[----:B0-----:R-:W-:Y:S01]  /*a8c0*/  HFMA2.MMA R84, -RZ, RZ, 0, 0 ;  /* 0x00000000ff547435 */ /* 0x001fe200000001ff */
[----:B-1----:R-:W-:-:S02]  /*a8d0*/  MOV R240, R83 ;  /* 0x0000005300f07202 */ /* 0x002fc40000000f00 */
[----:B------:R-:W-:Y:S02]  /*a8e0*/  MOV R82, R77 ;  /* 0x0000004d00527202 */ /* 0x000fe40000000f00 */
[----:B------:R-:W-:Y:S02]  /*a8f0*/  MOV R85, 0x1f ;  /* 0x0000001f00557802 */ /* 0x000fe40000000f00 */
[----:B------:R-:W-:Y:S02]  /*a900*/  MOV R83, 0xffffffff ;  /* 0xffffffff00537802 */ /* 0x000fe40000000f00 */
[----:B------:R-:W-:Y:S02]  /*a910*/  MOV R80, 0xa930 ;  /* 0x0000a93000507802 */ /* 0x000fe40000000f00 */
[----:B------:R-:W-:Y:S05]  /*a920*/  CALL.REL.NOINC `($__internal_148_$__cuda_sm70_shflsync_idx_p) ;  /* 0x0000013000007944 */ /* 0x000fea0003c00000 */
[----:B0-----:R-:W-:Y:S01]  /*a930*/  HFMA2.MMA R84, -RZ, RZ, 0, 0 ;  /* 0x00000000ff547435 */ /* 0x001fe200000001ff */
[----:B-1----:R-:W-:Y:S02]  /*a940*/  MOV R241, R83 ;  /* 0x0000005300f17202 */ /* 0x002fe40000000f00 */
[----:B------:R-:W-:Y:S02]  /*a950*/  MOV R82, R78 ;  /* 0x0000004e00527202 */ /* 0x000fe40000000f00 */
[----:B------:R-:W-:-:S02]  /*a960*/  MOV R85, 0x1f ;  /* 0x0000001f00557802 */ /* 0x000fc40000000f00 */
[----:B------:R-:W-:Y:S02]  /*a970*/  MOV R83, 0xffffffff ;  /* 0xffffffff00537802 */ /* 0x000fe40000000f00 */
[----:B------:R-:W-:Y:S02]  /*a980*/  MOV R80, 0xa9a0 ;  /* 0x0000a9a000507802 */ /* 0x000fe40000000f00 */
[----:B------:R-:W-:Y:S05]  /*a990*/  CALL.REL.NOINC `($__internal_148_$__cuda_sm70_shflsync_idx_p) ;  /* 0x000000c000007944 */ /* 0x000fea0003c00000 */
[----:B0-----:R-:W-:Y:S01]  /*a9a0*/  HFMA2.MMA R84, -RZ, RZ, 0, 0 ;  /* 0x00000000ff547435 */ /* 0x001fe200000001ff */
[----:B-1----:R-:W-:Y:S02]  /*a9b0*/  MOV R239, R83 ;  /* 0x0000005300ef7202 */ /* 0x002fe40000000f00 */
[----:B------:R-:W-:Y:S02]  /*a9c0*/  MOV R82, R79 ;  /* 0x0000004f00527202 */ /* 0x000fe40000000f00 */
[----:B------:R-:W-:Y:S02]  /*a9d0*/  MOV R85, 0x1f ;  /* 0x0000001f00557802 */ /* 0x000fe40000000f00 */
[----:B------:R-:W-:Y:S02]  /*a9e0*/  MOV R83, 0xffffffff ;  /* 0xffffffff00537802 */ /* 0x000fe40000000f00 */
[----:B------:R-:W-:-:S02]  /*a9f0*/  MOV R80, 0xaa10 ;  /* 0x0000aa1000507802 */ /* 0x000fc40000000f00 */
[----:B------:R-:W-:Y:S05]  /*aa00*/  CALL.REL.NOINC `($__internal_148_$__cuda_sm70_shflsync_idx_p) ;  /* 0x0000005000007944 */ /* 0x000fea0003c00000 */
[----:B01----:R-:W-:Y:S05]  /*aa10*/  BRA `(.L_x_6244) ;  /* 0xffffb2a000007947 */ /* 0x003fea000383ffff */
        .weak           $__internal_147_$__cuda_sm70_shflsync_down
        .type           $__internal_147_$__cuda_sm70_shflsync_down,@function
        .size           $__internal_147_$__cuda_sm70_shflsync_down,($__internal_148_$__cuda_sm70_shflsync_idx_p - $__internal_147_$__cuda_sm70_shflsync_down)
$__internal_147_$__cuda_sm70_shflsync_down:
[----:B------:R-:W-:Y:S01]  /*aa20*/  HFMA2.MMA R81, -RZ, RZ, 0, 0 ;  /* 0x00000000ff517435 */ /* 0x000fe200000001ff */
[----:B------:R-:W-:Y:S04]  /*aa30*/  WARPSYNC R239 ;  /* 0x000000ef00007348 */ /* 0x000fe80003800000 */
[----:B------:R0:W1:Y:S01]  /*aa40*/  SHFL.DOWN PT, R83, R83, R234, R236 ;  /* 0x080000ea53537389 */ /* 0x00006200000e00ec */
[----:B------:R-:W-:Y:S05]  /*aa50*/  RET.REL.NODEC R80 `(_Z25selective_scan_bwd_kernelI32Selective_Scan_bwd_kernel_traitsILi64ELi16ELb1ELb0ELb0ELb0ELb1EfN3c107complexIfEEEEv12SSMParamsBwd) ;  /* 0xffff55a050007950 */ /* 0x000fea0003c3ffff */
        .weak           $__internal_148_$__cuda_sm70_shflsync_idx_p
        .type           $__internal_148_$__cuda_sm70_shflsync_idx_p,@function
        .size           $__internal_148_$__cuda_sm70_shflsync_idx_p,($__internal_149_$__cuda_sm70_shflsync_up - $__internal_148_$__cuda_sm70_shflsync_idx_p)
$__internal_148_$__cuda_sm70_shflsync_idx_p:
[----:B------:R-:W-:Y:S01]  /*aa60*/  MOV R81, 0x0 ;  /* 0x0000000000517802 */ /* 0x000fe20000000f00 */
[----:B------:R-:W-:Y:S04]  /*aa70*/  WARPSYNC R83 ;  /* 0x0000005300007348 */ /* 0x000fe80003800000 */
[----:B------:R0:W1:Y:S01]  /*aa80*/  SHFL.IDX PT, R83, R82, R84, R85 ;  /* 0x0000005452537389 */ /* 0x00006200000e0055 */
[----:B------:R-:W-:Y:S05]  /*aa90*/  RET.REL.NODEC R80 `(_Z25selective_scan_bwd_kernelI32Selective_Scan_bwd_kernel_traitsILi64ELi16ELb1ELb0ELb0ELb0ELb1EfN3c107complexIfEEEEv12SSMParamsBwd) ;  /* 0xffff556050007950 */ /* 0x000fea0003c3ffff */
        .weak           $__internal_149_$__cuda_sm70_shflsync_up
        .type           $__internal_149_$__cuda_sm70_shflsync_up,@function
        .size           $__internal_149_$__cuda_sm70_shflsync_up,(.L_x_14584 - $__internal_149_$__cuda_sm70_shflsync_up)
$__internal_149_$__cuda_sm70_shflsync_up:
[----:B------:R-:W-:Y:S01]  /*aaa0*/  HFMA2.MMA R81, -RZ, RZ, 0, 0 ;  /* 0x00000000ff517435 */ /* 0x000fe200000001ff */
[----:B------:R-:W-:Y:S04]  /*aab0*/  WARPSYNC R206 ;  /* 0x000000ce00007348 */ /* 0x000fe80003800000 */
[----:B------:R0:W1:Y:S01]  /*aac0*/  SHFL.UP PT, R83, R203, R204, R83 ;  /* 0x040000cccb537389 */ /* 0x00006200000e0053 */
[----:B------:R-:W-:Y:S05]  /*aad0*/  RET.REL.NODEC R80 `(_Z25selective_scan_bwd_kernelI32Selective_Scan_bwd_kernel_traitsILi64ELi16ELb1ELb0ELb0ELb0ELb1EfN3c107complexIfEEEEv12SSMParamsBwd) ;  /* 0xffff552050007950 */ /* 0x000fea0003c3ffff */
.L_x_6245:
        /* <DEDUP_REMOVED lines=10> */
.L_x_14584:


//--------------------- .text._Z25selective_scan_bwd_kernelI32Selective_Scan_bwd_kernel_traitsILi64ELi16ELb1ELb0ELb0ELb1ELb0EfN3c107complexIfEEEEv12SSMParamsBwd --------------------------
	.section	.text._Z25selective_scan_bwd_kernelI32Selective_Scan_bwd_kernel_traitsILi64ELi16ELb1ELb0ELb0ELb1ELb0EfN3c107complexIfEEEEv12SSMParamsBwd,"ax",@progbits
	.sectioninfo	@"SHI_REGISTERS=243"
	.align	128
        .global         _Z25selective_scan_bwd_kernelI32Selective_Scan_bwd_kernel_traitsILi64ELi16ELb1ELb0ELb0ELb1ELb0EfN3c107complexIfEEEEv12SSMParamsBwd
        .type           _Z25selective_scan_bwd_kernelI32Selective_Scan_bwd_kernel_traitsILi64ELi16ELb1ELb0ELb0ELb1ELb0EfN3c107complexIfEEEEv12SSMParamsBwd,@function
        .size           _Z25selective_scan_bwd_kernelI32Selective_Scan_bwd_kernel_traitsILi64ELi16ELb1ELb0ELb0ELb1ELb0EfN3c107complexIfEEEEv12SSMParamsBwd,(.L_x_14587 - _Z25selective_scan_bwd_kernelI32Selective_Scan_bwd_kernel_traitsILi64ELi16ELb1ELb0ELb0ELb1ELb0EfN3c107complexIfEEEEv12SSMParamsBwd)
        .other          _Z25selective_scan_bwd_kernelI32Selective_Scan_bwd_kernel_traitsILi64ELi16ELb1ELb0ELb0ELb1ELb0EfN3c107complexIfEEEEv12SSMParamsBwd,@"STO_CUDA_ENTRY STV_DEFAULT"
_Z25selective_scan_bwd_kernelI32Selective_Scan_bwd_kernel_traitsILi64ELi16ELb1ELb0ELb0ELb1ELb0EfN3c107complexIfEEEEv12SSMParamsBwd:
.text._Z25selective_scan_bwd_kernelI32Selective_Scan_bwd_kernel_traitsILi64ELi16ELb1ELb0ELb0ELb1ELb0EfN3c107complexIfEEEEv12SSMParamsBwd:
        /* <DEDUP_REMOVED lines=55> */
[----:B------:R-:W-:Y:S02]  /*0370*/  IADD3.X R6, R11, R5, R6, P3, !PT ;  /* 0x000000050b067210 */ /* 0x000fe40001ffe406 */
        /* <DEDUP_REMOVED lines=8> */
[----:B------:R-:W-:-:S03]  /*0400*/  @P0 IMAD R2, R2, c[0x0][0x16c], RZ ;  /* 0x00005b0002020a24 */ /* 0x000fc600078e02ff */
[----:B------:R-:W-:Y:S02]  /*0410*/  LEA.HI.X R10, R10, c[0x0][0x24c], R3, 0x2, P6 ;  /* 0x000093000a0a7a11 */ /* 0x000fe400030f1403 */
[----:B------:R-:W-:Y:S02]  /*0420*/  @P0 MOV R3, 0x10 ;  /* 0x0000001000030802 */ /* 0x000fe40000000f00 */
[----:B------:R-:W-:-:S03]  /*0430*/  LEA R4, P6, R9, c[0x0][0x308], 0x2 ;  /* 0x0000c20009047a11 */ /* 0x000fc600078c10ff */
        /* <DEDUP_REMOVED lines=26> */
.L_x_6317:
[----:B------:R-:W-:Y:S01]  /*05e0*/  BAR.SYNC.DEFER_BLOCKING 0x0 ;  /* 0x0000000000007b1d */ /* 0x000fe20000010000 */
[----:B----4-:R-:W-:-:S02]  /*05f0*/  MOV R4, UR12 ;  /* 0x0000000c00047c02 */ /* 0x010fc40008000f00 */
[----:B------:R-:W-:Y:S02]  /*0600*/  MOV R5, UR13 ;  /* 0x0000000d00057c02 */ /* 0x000fe40008000f00 */
[----:B------:R-:W-:-:S05]  /*0610*/  LOP3.LUT R9, R123, 0x1f, R128, 0xf8, !PT ;  /* 0x0000001f7b097812 */ /* 0x000fca00078ef880 */
        /* <DEDUP_REMOVED lines=9> */
[----:B--2---:R-:W-:Y:S04]  /*06b0*/  STS.128 [R121.X16], R12 ;  /* 0x0000000c79007388 */ /* 0x004fe8000000cc00 */
[----:B---3--:R-:W-:Y:S04]  /*06c0*/  STS.128 [R121.X16+0x200], R16 ;  /* 0x0002001079007388 */ /* 0x008fe8000000cc00 */
        /* <DEDUP_REMOVED lines=8> */
[----:B0-----:R-:W2:Y:S04]  /*0750*/  LDG.E.128 R20, [R6.64] ;  /* 0x0000000806147981 */ /* 0x001ea8000c1e1d00 */
[----:B-1----:R-:W3:Y:S04]  /*0760*/  LDG.E.128 R24, [R6.64+0x200] ;  /* 0x0002000806187981 */ /* 0x002ee8000c1e1d00 */
        /* <DEDUP_REMOVED lines=8> */
[----:B-----5:R-:W-:Y:S01]  /*07f0*/  STS.128 [R121.X16+0x600], R32 ;  /* 0x0006002079007388 */ /* 0x020fe2000000cc00 */
[----:B------:R-:W-:-:S06]  /*0800*/  NOP ;  /* 0x0000000000007918 */ /* 0x000fcc0000000000 */
[----:B------:R-:W-:Y:S04]  /*0810*/  LDS.128 R72, [R120.X16+0x10] ;  /* 0x0000100078487984 */ /* 0x000fe8000000cc00 */
[----:B------:R-:W-:Y:S04]  /*0820*/  LDS.128 R8, [R120.X16+0x20] ;  /* 0x0000200078087984 */ /* 0x000fe8000000cc00 */
[----:B------:R-:W-:Y:S04]  /*0830*/  LDS.128 R4, [R120.X16+0x30] ;  /* 0x0000300078047984 */ /* 0x000fe8000000cc00 */
[----:B------:R-:W3:Y:S04]  /*0840*/  LDS.128 R12, [R120.X16] ;  /* 0x00000000780c7984 */ /* 0x000ee8000000cc00 */
[----:B------:R-:W-:Y:S06]  /*0850*/  BAR.SYNC.DEFER_BLOCKING 0x0 ;  /* 0x0000000000007b1d */ /* 0x000fec0000010000 */
[----:B------:R-:W4:Y:S04]  /*0860*/  LDG.E.128 R76, [R16.64] ;  /* 0x00000008104c7981 */ /* 0x000f28000c1e1d00 */
[----:B0-----:R-:W5:Y:S04]  /*0870*/  LDG.E.128 R20, [R16.64+0x200] ;  /* 0x0002000810147981 */ /* 0x001f68000c1e1d00 */
[----:B-1----:R-:W5:Y:S04]  /*0880*/  LDG.E.128 R24, [R16.64+0x400] ;  /* 0x0004000810187981 */ /* 0x002f68000c1e1d00 */
[----:B--2---:R-:W2:Y:S01]  /*0890*/  LDG.E.128 R28, [R16.64+0x600] ;  /* 0x00060008101c7981 */ /* 0x004ea2000c1e1d00 */
[----:B---3--:R-:W-:Y:S01]  /*08a0*/  FADD.FTZ R115, R12, UR5 ;  /* 0x000000050c737e21 */ /* 0x008fe20008010000 */
        /* <DEDUP_REMOVED lines=15> */
[----:B----4-:R0:W-:Y:S04]  /*09a0*/  STS.128 [R121.X16], R76 ;  /* 0x0000004c79007388 */ /* 0x0101e8000000cc00 */
[----:B-----5:R0:W-:Y:S04]  /*09b0*/  STS.128 [R121.X16+0x200], R20 ;  /* 0x0002001479007388 */ /* 0x0201e8000000cc00 */
[----:B------:R0:W-:Y:S04]  /*09c0*/  STS.128 [R121.X16+0x400], R24 ;  /* 0x0004001879007388 */ /* 0x0001e8000000cc00 */
[----:B--2---:R0:W-:Y:S01]  /*09d0*/  STS.128 [R121.X16+0x600], R28 ;  /* 0x0006001c79007388 */ /* 0x0041e2000000cc00 */
[----:B------:R-:W-:-:S06]  /*09e0*/  NOP ;  /* 0x0000000000007918 */ /* 0x000fcc0000000000 */
[----:B------:R0:W1:Y:S04]  /*09f0*/  LDS.128 R60, [R120.X16+0x10] ;  /* 0x00001000783c7984 */ /* 0x000068000000cc00 */
[----:B------:R0:W2:Y:S04]  /*0a00*/  LDS.128 R56, [R120.X16+0x20] ;  /* 0x0000200078387984 */ /* 0x0000a8000000cc00 */
[----:B------:R0:W3:Y:S04]  /*0a10*/  LDS.128 R52, [R120.X16+0x30] ;  /* 0x0000300078347984 */ /* 0x0000e8000000cc00 */
[----:B------:R0:W4:Y:S01]  /*0a20*/  LDS.128 R68, [R120.X16] ;  /* 0x0000000078447984 */ /* 0x000122000000cc00 */
        /* <DEDUP_REMOVED lines=32> */
.L_x_6248:
[----:B------:R-:W-:Y:S05]  /*0c30*/  BSYNC B0 ;  /* 0x0000000000007941 */ /* 0x000fea0003800000 */
.L_x_6247:
        /* <DEDUP_REMOVED lines=35> */
.L_x_6250:
[----:B------:R-:W-:Y:S05]  /*0e70*/  BSYNC B0 ;  /* 0x0000000000007941 */ /* 0x000fea0003800000 */
.L_x_6249:
        /* <DEDUP_REMOVED lines=35> */
.L_x_6252:
[----:B------:R-:W-:Y:S05]  /*10b0*/  BSYNC B0 ;  /* 0x0000000000007941 */ /* 0x000fea0003800000 */
.L_x_6251:
        /* <DEDUP_REMOVED lines=35> */
.L_x_6254:
[----:B------:R-:W-:Y:S05]  /*12f0*/  BSYNC B0 ;  /* 0x0000000000007941 */ /* 0x000fea0003800000 */
.L_x_6253:
[----:B------:R-:W-:Y:S01]  /*1300*/  BSSY B0, `(.L_x_6255) ;  /* 0x0000024000007945 */ /* 0x000fe20003800000 */
[----:B------:R-:W-:Y:S01]  /*1310*/  FSETP.GTU.FTZ.AND P1, PT, R110, 20, PT ;  /* 0x41a000006e00780b */ /* 0x000fe20003f3c000 */
[----:B------:R-:W-:Y:S02]  /*1320*/  FADD.FTZ R109, R10, UR5 ;  /* 0x000000050a6d7e21 */ /* 0x000fe40008010000 */
[----:B------:R-:W-:Y:S01]  /*1330*/  FADD.FTZ R108, R11, UR5 ;  /* 0x000000050b6c7e21 */ /* 0x000fe20008010000 */
[----:B------:R-:W-:Y:S05]  /*1340*/  @P0 BRA `(.L_x_6256) ;  /* 0x000001f000000947 */ /* 0x000fea0003800000 */
        /* <DEDUP_REMOVED lines=31> */
.L_x_6256:
[----:B------:R-:W-:Y:S05]  /*1540*/  BSYNC B0 ;  /* 0x0000000000007941 */ /* 0x000fea0003800000 */
.L_x_6255:
[----:B------:R-:W-:Y:S01]  /*1550*/  BSSY B0, `(.L_x_6257) ;  /* 0x0000028000007945 */ /* 0x000fe20003800000 */
[----:B------:R-:W-:Y:S01]  /*1560*/  FADD.FTZ R105, R6, UR5 ;  /* 0x0000000506697e21 */ /* 0x000fe20008010000 */
[----:B------:R-:W-:Y:S01]  /*1570*/  FSETP.GTU.FTZ.AND P0, PT, R109, 20, PT ;  /* 0x41a000006d00780b */ /* 0x000fe20003f1c000 */
[----:B------:R-:W-:Y:S01]  /*1580*/  FADD.FTZ R107, R4, UR5 ;  /* 0x00000005046b7e21 */ /* 0x000fe20008010000 */
[----:B------:R-:W-:Y:S01]  /*1590*/  LOP3.LUT R184, R128, 0x1f, RZ, 0xc0, !PT ;  /* 0x0000001f80b87812 */ /* 0x000fe200078ec0ff */
        /* <DEDUP_REMOVED lines=35> */
.L_x_6258:
[----:B------:R-:W-:Y:S05]  /*17d0*/  BSYNC B0 ;  /* 0x0000000000007941 */ /* 0x000fea0003800000 */
.L_x_6257:
        /* <DEDUP_REMOVED lines=38> */
.L_x_6260:
[----:B------:R-:W-:Y:S05]  /*1a40*/  BSYNC B0 ;  /* 0x0000000000007941 */ /* 0x000fea0003800000 */
.L_x_6259:
[----:B------:R-:W-:Y:S01]  /*1a50*/  FFMA.FTZ R5, R51, R71, R6 ;  /* 0x0000004733057223 */ /* 0x000fe20000010006 */
[----:B------:R-:W-:Y:S01]  /*1a60*/  BSSY B0, `(.L_x_6261) ;  /* 0x0000025000007945 */ /* 0x000fe20003800000 */
[----:B------:R-:W-:Y:S01]  /*1a70*/  FSETP.GTU.FTZ.AND P4, PT, R107, 20, PT ;  /* 0x41a000006b00780b */ /* 0x000fe20003f9c000 */
[----:B0-----:R-:W-:Y:S01]  /*1a80*/  CS2R R30, SRZ ;  /* 0x00000000001e7805 */ /* 0x001fe2000001ff00 */
        /* <DEDUP_REMOVED lines=34> */
.L_x_6262:
[----:B------:R-:W-:Y:S05]  /*1cb0*/  BSYNC B0 ;  /* 0x0000000000007941 */ /* 0x000fea0003800000 */
.L_x_6261:
        /* <DEDUP_REMOVED lines=38> */
.L_x_6264:
[----:B------:R-:W-:Y:S05]  /*1f20*/  BSYNC B0 ;  /* 0x0000000000007941 */ /* 0x000fea0003800000 */
.L_x_6263:
        /* <DEDUP_REMOVED lines=38> */
.L_x_6266:
[----:B------:R-:W-:Y:S05]  /*2190*/  BSYNC B0 ;  /* 0x0000000000007941 */ /* 0x000fea0003800000 */
.L_x_6265:
        /* <DEDUP_REMOVED lines=40> */
.L_x_6268:
[----:B------:R-:W-:Y:S05]  /*2420*/  BSYNC B0 ;  /* 0x0000000000007941 */ /* 0x000fea0003800000 */
.L_x_6267:
        /* <DEDUP_REMOVED lines=33> */
.L_x_6270:
[----:B------:R-:W-:Y:S05]  /*2640*/  BSYNC B0 ;  /* 0x0000000000007941 */ /* 0x000fea0003800000 */
.L_x_6269:
        /* <DEDUP_REMOVED lines=33> */
.L_x_6272:
[----:B------:R-:W-:Y:S05]  /*2860*/  BSYNC B0 ;  /* 0x0000000000007941 */ /* 0x000fea0003800000 */
.L_x_6271:
        /* <DEDUP_REMOVED lines=33> */
.L_x_6274:
[----:B------:R-:W-:Y:S05]  /*2a80*/  BSYNC B0 ;  /* 0x0000000000007941 */ /* 0x000fea0003800000 */
.L_x_6273:
        /* <DEDUP_REMOVED lines=33> */
.L_x_6276:
[----:B------:R-:W-:Y:S05]  /*2ca0*/  BSYNC B0 ;  /* 0x0000000000007941 */ /* 0x000fea0003800000 */
.L_x_6275:
        /* <DEDUP_REMOVED lines=33> */
.L_x_6278:
[----:B------:R-:W-:Y:S05]  /*2ec0*/  BSYNC B0 ;  /* 0x0000000000007941 */ /* 0x000fea0003800000 */
.L_x_6277:
        /* <DEDUP_REMOVED lines=53> */
.L_x_6316:
        /* <DEDUP_REMOVED lines=13> */
[----:B------:R-:W-:Y:S02]  /*32f0*/  ISETP.NE.AND P1, PT, R128, RZ, PT ;  /* 0x000000ff8000720c */ /* 0x000fe40003f25270 */
[----:B------:R-:W-:Y:S01]  /*3300*/  ISETP.GE.AND P0, PT, R124, 0x2, PT ;  /* 0x000000027c00780c */ /* 0x000fe20003f06270 */
[----:B------:R-:W-:-:S03]  /*3310*/  IMAD R63, R132, c[0x0][0x1bc], R63 ;  /* 0x00006f00843f7a24 */ /* 0x000fc600078e023f */
[----:B------:R-:W-:Y:S01]  /*3320*/  ISETP.NE.OR P0, PT, R184, RZ, !P0 ;  /* 0x000000ffb800720c */ /* 0x000fe20004705670 */
        /* <DEDUP_REMOVED lines=102> */
[----:B------:R-:W-:Y:S08]  /*3990*/  MUFU.SIN R170, R133 ;  /* 0x0000008500aa7308 */ /* 0x000ff00000000400 */
[----:B------:R1:W-:Y:S08]  /*39a0*/  MUFU.COS R172, R133 ;  /* 0x0000008500ac7308 */ /* 0x0003f00000000000 */
[----:B------:R-:W3:Y:S01]  /*39b0*/  MUFU.EX2 R63, R63 ;  /* 0x0000003f003f7308 */ /* 0x000ee20000000800 */
[----:B-1----:R-:W-:-:S07]  /*39c0*/  FMUL.FTZ R133, R60, R119 ;  /* 0x000000773c857220 */ /* 0x002fce0000410000 */
[----:B------:R-:W1:Y:S08]  /*39d0*/  MUFU.EX2 R62, R62 ;  /* 0x0000003e003e7308 */ /* 0x000e700000000800 */
[----:B------:R-:W-:Y:S08]  /*39e0*/  MUFU.SIN R174, R135 ;  /* 0x0000008700ae7308 */ /* 0x000ff00000000400 */
[----:B------:R4:W-:Y:S08]  /*39f0*/  MUFU.COS R176, R135 ;  /* 0x0000008700b07308 */ /* 0x0009f00000000000 */
[----:B------:R-:W1:Y:S01]  /*3a00*/  MUFU.EX2 R133, R133 ;  /* 0x0000008500857308 */ /* 0x000e620000000800 */
[----:B----4-:R-:W-:-:S02]  /*3a10*/  FMUL.FTZ R135, R60, R118 ;  /* 0x000000763c877220 */ /* 0x010fc40000410000 */
[----:B0-----:R-:W-:-:S05]  /*3a20*/  FMUL.FTZ R162, R61, R162 ;  /* 0x000000a23da27220 */ /* 0x001fca0000410000 */
[----:B------:R-:W0:Y:S01]  /*3a30*/  MUFU.EX2 R135, R135 ;  /* 0x0000008700877308 */ /* 0x000e220000000800 */
[----:B---3--:R-:W-:Y:S02]  /*3a40*/  FMUL.FTZ R157, R63, R68 ;  /* 0x000000443f9d7220 */ /* 0x008fe40000410000 */
[----:B------:R-:W-:Y:S02]  /*3a50*/  FMUL.FTZ R164, R61, R164 ;  /* 0x000000a43da47220 */ /* 0x000fe40000410000 */
[----:B------:R-:W-:Y:S02]  /*3a60*/  FMUL.FTZ R158, R63, R158 ;  /* 0x0000009e3f9e7220 */ /* 0x000fe40000410000 */
[-C--:B------:R-:W-:Y:S01]  /*3a70*/  FMUL.FTZ R68, RZ, R162.reuse ;  /* 0x000000a2ff447220 */ /* 0x080fe20000410000 */
[----:B------:R-:W-:Y:S01]  /*3a80*/  MUFU.SIN R166, R136 ;  /* 0x0000008800a67308 */ /* 0x000fe20000000400 */
[----:B------:R-:W-:Y:S02]  /*3a90*/  FMUL.FTZ R63, R87, R162 ;  /* 0x000000a2573f7220 */ /* 0x000fe40000410000 */
[----:B-1----:R-:W-:-:S02]  /*3aa0*/  FMUL.FTZ R160, R62, R69 ;  /* 0x000000453ea07220 */ /* 0x002fc40000410000 */
[----:B------:R-:W-:-:S03]  /*3ab0*/  FMUL.FTZ R156, R133, R156 ;  /* 0x0000009c859c7220 */ /* 0x000fc60000410000 */
[----:B------:R1:W-:Y:S01]  /*3ac0*/  MUFU.COS R168, R136 ;  /* 0x0000008800a87308 */ /* 0x0003e20000000000 */
[----:B------:R-:W-:Y:S02]  /*3ad0*/  FMUL.FTZ R155, R133, R134 ;  /* 0x00000086859b7220 */ /* 0x000fe40000410000 */
[-C--:B------:R-:W-:Y:S02]  /*3ae0*/  FFMA.FTZ R69, R87, R164.reuse, -R68 ;  /* 0x000000a457457223 */ /* 0x080fe40000010844 */
[----:B------:R-:W-:Y:S02]  /*3af0*/  FFMA.FTZ R133, RZ, R164, R63 ;  /* 0x000000a4ff857223 */ /* 0x000fe4000001003f */
[----:B-1----:R-:W-:Y:S02]  /*3b00*/  FMUL.FTZ R136, R60, R117 ;  /* 0x000000753c887220 */ /* 0x002fe40000410000 */
[----:B------:R-:W-:Y:S02]  /*3b10*/  FMUL.FTZ R159, R62, R159 ;  /* 0x0000009f3e9f7220 */ /* 0x000fe40000410000 */
[----:B------:R-:W-:-:S02]  /*3b20*/  FADD.FTZ R69, R86, R69 ;  /* 0x0000004556457221 */ /* 0x000fc40000010000 */
[----:B------:R-:W1:Y:S01]  /*3b30*/  MUFU.EX2 R136, R136 ;  /* 0x0000008800887308 */ /* 0x000e620000000800 */
[----:B------:R-:W-:Y:S02]  /*3b40*/  FADD.FTZ R133, RZ, R133 ;  /* 0x00000085ff857221 */ /* 0x000fe40000010000 */
[C---:B0-----:R-:W-:Y:S02]  /*3b50*/  FMUL.FTZ R154, R135.reuse, R154 ;  /* 0x0000009a879a7220 */ /* 0x041fe40000410000 */
[----:B------:R-:W-:Y:S02]  /*3b60*/  FMUL.FTZ R153, R135, R153 ;  /* 0x0000009987997220 */ /* 0x000fe40000410000 */
[C---:B------:R-:W-:Y:S02]  /*3b70*/  FMUL.FTZ R135, R159.reuse, R69 ;  /* 0x000000459f877220 */ /* 0x040fe40000410000 */
[-C--:B------:R-:W-:Y:S02]  /*3b80*/  FMUL.FTZ R68, R159, R133.reuse ;  /* 0x000000859f447220 */ /* 0x080fe40000410000 */
[----:B------:R-:W-:-:S02]  /*3b90*/  FFMA.FTZ R135, R160, R133, R135 ;  /* 0x00000085a0877223 */ /* 0x000fc40000010087 */
[----:B------:R-:W-:Y:S02]  /*3ba0*/  FFMA.FTZ R134, R160, R69, -R68 ;  /* 0x00000045a0867223 */ /* 0x000fe40000010844 */
[----:B------:R-:W-:Y:S02]  /*3bb0*/  FADD.FTZ R135, RZ, R135 ;  /* 0x00000087ff877221 */ /* 0x000fe40000010000 */
[----:B------:R-:W-:Y:S02]  /*3bc0*/  FADD.FTZ R134, R85, R134 ;  /* 0x0000008655867221 */ /* 0x000fe40000010000 */
[----:B------:R-:W-:Y:S02]  /*3bd0*/  FMUL.FTZ R142, R60, R110 ;  /* 0x0000006e3c8e7220 */ /* 0x000fe40000410000 */
[C---:B-1----:R-:W-:Y:S02]  /*3be0*/  FMUL.FTZ R152, R136.reuse, R152 ;  /* 0x0000009888987220 */ /* 0x042fe40000410000 */
[----:B------:R-:W-:-:S02]  /*3bf0*/  FMUL.FTZ R151, R136, R151 ;  /* 0x0000009788977220 */ /* 0x000fc40000410000 */
[C---:B------:R-:W-:Y:S02]  /*3c00*/  FMUL.FTZ R133, R157.reuse, R135 ;  /* 0x000000879d857220 */ /* 0x040fe40000410000 */
[C---:B------:R-:W-:Y:S02]  /*3c10*/  FMUL.FTZ R140, R60.reuse, R111 ;  /* 0x0000006f3c8c7220 */ /* 0x040fe40000410000 */
[----:B------:R-:W-:Y:S02]  /*3c20*/  FMUL.FTZ R136, R157, R134 ;  /* 0x000000869d887220 */ /* 0x000fe40000410000 */
[C---:B------:R-:W-:Y:S02]  /*3c30*/  FMUL.FTZ R62, R60.reuse, R108 ;  /* 0x0000006c3c3e7220 */ /* 0x040fe40000410000 */
[----:B------:R-:W-:Y:S02]  /*3c40*/  FMUL.FTZ R144, R60, R109 ;  /* 0x0000006d3c907220 */ /* 0x000fe40000410000 */
[C---:B------:R-:W-:Y:S01]  /*3c50*/  FFMA.FTZ R133, R158.reuse, R134, -R133 ;  /* 0x000000869e857223 */ /* 0x040fe20000010885 */
[----:B------:R-:W0:Y:S01]  /*3c60*/  MUFU.EX2 R142, R142 ;  /* 0x0000008e008e7308 */ /* 0x000e220000000800 */
[----:B------:R-:W-:-:S02]  /*3c70*/  FFMA.FTZ R136, R158, R135, R136 ;  /* 0x000000879e887223 */ /* 0x000fc40000010088 */
[----:B------:R-:W-:Y:S02]  /*3c80*/  FADD.FTZ R133, R84, R133 ;  /* 0x0000008554857221 */ /* 0x000fe40000010000 */
[----:B------:R-:W-:-:S03]  /*3c90*/  FMUL.FTZ R63, R60, R107 ;  /* 0x0000006b3c3f7220 */ /* 0x000fc60000410000 */
[----:B------:R-:W1:Y:S01]  /*3ca0*/  MUFU.EX2 R140, R140 ;  /* 0x0000008c008c7308 */ /* 0x000e620000000800 */
[----:B------:R-:W-:Y:S02]  /*3cb0*/  FADD.FTZ R136, RZ, R136 ;  /* 0x00000088ff887221 */ /* 0x000fe40000010000 */
[----:B------:R-:W-:-:S05]  /*3cc0*/  FMUL.FTZ R68, R60, R106 ;  /* 0x0000006a3c447220 */ /* 0x000fca0000410000 */
[----:B------:R-:W3:Y:S01]  /*3cd0*/  MUFU.EX2 R61, R144 ;  /* 0x00000090003d7308 */ /* 0x000ee20000000800 */
[----:B------:R-:W-:Y:S02]  /*3ce0*/  FMUL.FTZ R69, R60, R105 ;  /* 0x000000693c457220 */ /* 0x000fe40000410000 */
[----:B------:R-:W-:-:S05]  /*3cf0*/  FMUL.FTZ R135, R155, R133 ;  /* 0x000000859b877220 */ /* 0x000fca0000410000 */
[----:B------:R-:W-:Y:S01]  /*3d00*/  MUFU.SIN R161, R137 ;  /* 0x0000008900a17308 */ /* 0x000fe20000000400 */
[----:B------:R-:W-:-:S07]  /*3d10*/  FMUL.FTZ R134, R155, R136 ;  /* 0x000000889b867220 */ /* 0x000fce0000410000 */
[----:B------:R4:W-:Y:S08]  /*3d20*/  MUFU.COS R163, R137 ;  /* 0x0000008900a37308 */ /* 0x0009f00000000000 */
[----:B------:R-:W0:Y:S01]  /*3d30*/  MUFU.EX2 R62, R62 ;  /* 0x0000003e003e7308 */ /* 0x000e220000000800 */
[C---:B----4-:R-:W-:Y:S02]  /*3d40*/  FMUL.FTZ R137, R60.reuse, R116 ;  /* 0x000000743c897220 */ /* 0x050fe40000410000 */
[----:B------:R-:W-:-:S02]  /*3d50*/  FMUL.FTZ R60, R60, R104 ;  /* 0x000000683c3c7220 */ /* 0x000fc40000410000 */
[----:B------:R-:W-:-:S03]  /*3d60*/  FFMA.FTZ R135, R156, R136, R135 ;  /* 0x000000889c877223 */ /* 0x000fc60000010087 */
[----:B------:R-:W4:Y:S01]  /*3d70*/  MUFU.EX2 R138, R137 ;  /* 0x00000089008a7308 */ /* 0x000f220000000800 */
[----:B------:R-:W-:Y:S02]  /*3d80*/  FFMA.FTZ R134, R156, R133, -R134 ;  /* 0x000000859c867223 */ /* 0x000fe40000010886 */
[----:B------:R-:W-:-:S05]  /*3d90*/  FADD.FTZ R135, RZ, R135 ;  /* 0x00000087ff877221 */ /* 0x000fca0000010000 */
[----:B------:R-:W2:Y:S01]  /*3da0*/  MUFU.EX2 R63, R63 ;  /* 0x0000003f003f7308 */ /* 0x000ea20000000800 */
[----:B------:R-:W-:Y:S02]  /*3db0*/  FADD.FTZ R134, R83, R134 ;  /* 0x0000008653867221 */ /* 0x000fe40000010000 */
[----:B0-----:R-:W-:-:S05]  /*3dc0*/  FMUL.FTZ R146, R142, R143 ;  /* 0x0000008f8e927220 */ /* 0x001fca0000410000 */
[----:B------:R-:W-:Y:S01]  /*3dd0*/  MUFU.COS R169, R171 ;  /* 0x000000ab00a97308 */ /* 0x000fe20000000000 */
[----:B-1----:R-:W-:Y:S02]  /*3de0*/  FMUL.FTZ R148, R140, R141 ;  /* 0x0000008d8c947220 */ /* 0x002fe40000410000 */
[----:B------:R-:W-:-:S05]  /*3df0*/  FMUL.FTZ R145, R142, R145 ;  /* 0x000000918e917220 */ /* 0x000fca0000410000 */
[----:B------:R-:W0:Y:S01]  /*3e00*/  MUFU.EX2 R60, R60 ;  /* 0x0000003c003c7308 */ /* 0x000e220000000800 */
[C---:B---3--:R-:W-:Y:S02]  /*3e10*/  FMUL.FTZ R144, R61.reuse, R168 ;  /* 0x000000a83d907220 */ /* 0x048fe40000410000 */
[----:B------:R-:W-:-:S05]  /*3e20*/  FMUL.FTZ R143, R61, R166 ;  /* 0x000000a63d8f7220 */ /* 0x000fca0000410000 */
[----:B------:R-:W1:Y:S01]  /*3e30*/  MUFU.SIN R133, R171 ;  /* 0x000000ab00857308 */ /* 0x000e620000000400 */
[C---:B------:R-:W-:Y:S02]  /*3e40*/  FMUL.FTZ R142, R62.reuse, R163 ;  /* 0x000000a33e8e7220 */ /* 0x040fe40000410000 */
[----:B------:R-:W-:-:S05]  /*3e50*/  FMUL.FTZ R141, R62, R161 ;  /* 0x000000a13e8d7220 */ /* 0x000fca0000410000 */
[----:B------:R-:W3:Y:S01]  /*3e60*/  MUFU.EX2 R69, R69 ;  /* 0x0000004500457308 */ /* 0x000ee20000000800 */
[C---:B------:R-:W-:Y:S02]  /*3e70*/  FMUL.FTZ R61, R153.reuse, R135 ;  /* 0x00000087993d7220 */ /* 0x040fe40000410000 */
[----:B------:R-:W-:-:S05]  /*3e80*/  FMUL.FTZ R62, R153, R134 ;  /* 0x00000086993e7220 */ /* 0x000fca0000410000 */
[----:B------:R-:W0:Y:S01]  /*3e90*/  MUFU.EX2 R68, R68 ;  /* 0x0000004400447308 */ /* 0x000e220000000800 */
[C---:B------:R-:W-:Y:S02]  /*3ea0*/  FFMA.FTZ R61, R154.reuse, R134, -R61 ;  /* 0x000000869a3d7223 */ /* 0x040fe4000001083d */
[----:B------:R-:W-:Y:S02]  /*3eb0*/  FFMA.FTZ R62, R154, R135, R62 ;  /* 0x000000879a3e7223 */ /* 0x000fe4000001003e */
[----:B----4-:R-:W-:Y:S02]  /*3ec0*/  FMUL.FTZ R150, R138, R139 ;  /* 0x0000008b8a967220 */ /* 0x010fe40000410000 */
[----:B------:R-:W-:Y:S02]  /*3ed0*/  FMUL.FTZ R147, R140, R147 ;  /* 0x000000938c937220 */ /* 0x000fe40000410000 */
[C---:B--2---:R-:W-:Y:S02]  /*3ee0*/  FMUL.FTZ R140, R63.reuse, R172 ;  /* 0x000000ac3f8c7220 */ /* 0x044fe40000410000 */
[----:B------:R-:W-:-:S02]  /*3ef0*/  FMUL.FTZ R139, R63, R170 ;  /* 0x000000aa3f8b7220 */ /* 0x000fc40000410000 */
[----:B------:R-:W-:Y:S02]  /*3f00*/  FADD.FTZ R63, R82, R61 ;  /* 0x0000003d523f7221 */ /* 0x000fe40000010000 */
[----:B------:R-:W-:Y:S02]  /*3f10*/  FADD.FTZ R62, RZ, R62 ;  /* 0x0000003eff3e7221 */ /* 0x000fe40000010000 */
[C---:B0-----:R-:W-:Y:S02]  /*3f20*/  FMUL.FTZ R134, R60.reuse, R169 ;  /* 0x000000a93c867220 */ /* 0x041fe40000410000 */
[----:B-1----:R-:W-:Y:S02]  /*3f30*/  FMUL.FTZ R133, R60, R133 ;  /* 0x000000853c857220 */ /* 0x002fe40000410000 */
[----:B------:R-:W-:Y:S02]  /*3f40*/  FMUL.FTZ R149, R138, R149 ;  /* 0x000000958a957220 */ /* 0x000fe40000410000 */
[----:B---3--:R-:W-:-:S02]  /*3f50*/  FMUL.FTZ R136, R69, R176 ;  /* 0x000000b045887220 */ /* 0x008fc40000410000 */
[----:B------:R-:W-:Y:S02]  /*3f60*/  FMUL.FTZ R135, R69, R174 ;  /* 0x000000ae45877220 */ /* 0x000fe40000410000 */
[----:B------:R-:W-:Y:S02]  /*3f70*/  FMUL.FTZ R60, R70, R162 ;  /* 0x000000a2463c7220 */ /* 0x000fe40000410000 */
[C---:B------:R-:W-:Y:S02]  /*3f80*/  FMUL.FTZ R138, R68.reuse, R167 ;  /* 0x000000a7448a7220 */ /* 0x040fe40000410000 */
[----:B------:R-:W-:Y:S02]  /*3f90*/  FMUL.FTZ R137, R68, R165 ;  /* 0x000000a544897220 */ /* 0x000fe40000410000 */
[C---:B------:R-:W-:Y:S02]  /*3fa0*/  FMUL.FTZ R69, R151.reuse, R63 ;  /* 0x0000003f97457220 */ /* 0x040fe40000410000 */
[----:B------:R-:W-:-:S02]  /*3fb0*/  FMUL.FTZ R68, R151, R62 ;  /* 0x0000003e97447220 */ /* 0x000fc40000410000 */
[C---:B------:R-:W-:Y:S02]  /*3fc0*/  FMUL.FTZ R61, R71.reuse, R162 ;  /* 0x000000a2473d7220 */ /* 0x040fe40000410000 */
        /* <DEDUP_REMOVED lines=17> */
[----:B------:R-:W-:Y:S02]  /*40e0*/  FADD.FTZ R161, R80, R161 ;  /* 0x000000a150a17221 */ /* 0x000fe40000010000 */
[----:B------:R-:W-:Y:S02]  /*40f0*/  FADD.FTZ R163, RZ, R163 ;  /* 0x000000a3ffa37221 */ /* 0x000fe40000010000 */
[----:B------:R-:W-:Y:S02]  /*4100*/  FFMA.FTZ R61, R158, R62, -R61 ;  /* 0x0000003e9e3d7223 */ /* 0x000fe4000001083d */
[----:B------:R-:W-:Y:S02]  /*4110*/  FMUL.FTZ R62, R155, R60 ;  /* 0x0000003c9b3e7220 */ /* 0x000fe40000410000 */
[C---:B------:R-:W-:Y:S02]  /*4120*/  FMUL.FTZ R69, R147.reuse, R161 ;  /* 0x000000a193457220 */ /* 0x040fe40000410000 */
[----:B------:R-:W-:-:S02]  /*4130*/  FMUL.FTZ R68, R147, R163 ;  /* 0x000000a393447220 */ /* 0x000fc40000410000 */
[-C--:B------:R-:W-:Y:S02]  /*4140*/  FMUL.FTZ R63, R155, R61.reuse ;  /* 0x0000003d9b3f7220 */ /* 0x080fe40000410000 */
[----:B------:R-:W-:Y:S02]  /*4150*/  FFMA.FTZ R62, R156, R61, -R62 ;  /* 0x0000003d9c3e7223 */ /* 0x000fe4000001083e */
[C---:B------:R-:W-:Y:S02]  /*4160*/  FFMA.FTZ R69, R148.reuse, R163, R69 ;  /* 0x000000a394457223 */ /* 0x040fe40000010045 */
[----:B------:R-:W-:Y:S02]  /*4170*/  FFMA.FTZ R68, R148, R161, -R68 ;  /* 0x000000a194447223 */ /* 0x000fe40000010844 */
[----:B------:R-:W-:Y:S02]  /*4180*/  FFMA.FTZ R63, R156, R60, R63 ;  /* 0x0000003c9c3f7223 */ /* 0x000fe4000001003f */
[----:B------:R-:W-:-:S02]  /*4190*/  FMUL.FTZ R60, R153, R62 ;  /* 0x0000003e993c7220 */ /* 0x000fc40000410000 */
[----:B------:R-:W-:Y:S02]  /*41a0*/  FADD.FTZ R69, RZ, R69 ;  /* 0x00000045ff457221 */ /* 0x000fe40000010000 */
        /* <DEDUP_REMOVED lines=72> */
[----:B------:R-:W-:Y:S01]  /*4630*/  FADD.FTZ R68, R73, R68 ;  /* 0x0000004449447221 */ /* 0x000fe20000010000 */
        /* <DEDUP_REMOVED lines=8> */
[C---:B------:R-:W-:Y:S02]  /*46c0*/  FMUL.FTZ R61, R57.reuse, R59 ;  /* 0x0000003b393d7220 */ /* 0x040fe40000410000 */
[----:B------:R-:W-:Y:S02]  /*46d0*/  FMUL.FTZ R57, R57, R58 ;  /* 0x0000003a39397220 */ /* 0x000fe40000410000 */
[----:B------:R-:W-:-:S02]  /*46e0*/  FMUL.FTZ R69, R133, R63 ;  /* 0x0000003f85457220 */ /* 0x000fc40000410000 */
[C---:B------:R-:W-:Y:S02]  /*46f0*/  FFMA.FTZ R61, R56.reuse, R58, -R61 ;  /* 0x0000003a383d7223 */ /* 0x040fe4000001083d */
[----:B------:R-:W-:Y:S02]  /*4700*/  FFMA.FTZ R161, R56, R59, R57 ;  /* 0x0000003b38a17223 */ /* 0x000fe40000010039 */
[-C--:B------:R-:W-:Y:S02]  /*4710*/  FFMA.FTZ R56, R134, R62.reuse, -R69 ;  /* 0x0000003e86387223 */ /* 0x080fe40000010845 */
[----:B------:R-:W-:Y:S02]  /*4720*/  FADD.FTZ R59, RZ, R68 ;  /* 0x00000044ff3b7221 */ /* 0x000fe40000010000 */
[----:B------:R0:W1:Y:S01]  /*4730*/  @P0 LDS.64 R68, [R128.X8+0x28f8] ;  /* 0x0028f80080440984 */ /* 0x0000620000008a00 */
[----:B------:R-:W-:Y:S01]  /*4740*/  FMUL.FTZ R60, R133, R62 ;  /* 0x0000003e853c7220 */ /* 0x000fe20000410000 */
[----:B------:R-:W-:Y:S01]  /*4750*/  BSSY B0, `(.L_x_6280) ;  /* 0x000000c000007945 */ /* 0x000fe20003800000 */
[----:B------:R-:W-:-:S02]  /*4760*/  FADD.FTZ R58, R72, R163 ;  /* 0x000000a3483a7221 */ /* 0x000fc40000010000 */
[----:B------:R-:W-:Y:S01]  /*4770*/  FFMA.FTZ R57, R134, R63, R60 ;  /* 0x0000003f86397223 */ /* 0x000fe2000001003c */
[----:B------:R-:W-:Y:S05]  /*4780*/  @P0 BRA `(.L_x_6281) ;  /* 0x0000008000000947 */ /* 0x000fea0003800000 */
[----:B------:R-:W-:Y:S01]  /*4790*/  ISETP.NE.AND P0, PT, R124, c[0x0][0x174], PT ;  /* 0x00005d007c007a0c */ /* 0x000fe20003f05270 */
[----:B-1----:R-:W-:Y:S01]  /*47a0*/  HFMA2.MMA R68, -RZ, RZ, 1.875, 0 ;  /* 0x3f800000ff447435 */ /* 0x002fe200000001ff */
[----:B------:R-:W-:-:S11]  /*47b0*/  MOV R69, RZ ;  /* 0x000000ff00457202 */ /* 0x000fd60000000f00 */
[----:B------:R-:W-:-:S04]  /*47c0*/  @P0 LEA.HI R60, R124, R124, RZ, 0x1 ;  /* 0x0000007c7c3c0211 */ /* 0x000fc800078f08ff */
[----:B------:R-:W-:-:S04]  /*47d0*/  @P0 LOP3.LUT R63, R60, 0xfffffe, RZ, 0xc0, !PT ;  /* 0x00fffffe3c3f0812 */ /* 0x000fc800078ec0ff */
[----:B------:R-:W-:-:S04]  /*47e0*/  @P0 IADD3 R63, -R63, R124, RZ ;  /* 0x0000007c3f3f0210 */ /* 0x000fc80007ffe1ff */
[----:B------:R-:W-:-:S05]  /*47f0*/  @P0 LEA R63, R63, R0, 0x8 ;  /* 0x000000003f3f0211 */ /* 0x000fca00078e40ff */
[----:B------:R1:W2:Y:S02]  /*4800*/  @P0 LDS.64 R68, [R63.X8+0x18f0] ;  /* 0x0018f0003f440984 */ /* 0x0002a40000008a00 */
.L_x_6281:
[----:B------:R-:W-:Y:S05]  /*4810*/  BSYNC B0 ;  /* 0x0000000000007941 */ /* 0x000fea0003800000 */
.L_x_6280:
        /* <DEDUP_REMOVED lines=52> */
.L_x_6324:
        /* <DEDUP_REMOVED lines=68> */
.L_x_6325:
        /* <DEDUP_REMOVED lines=20> */
[----:B-----5:R-:W-:Y:S05]  /*50e0*/  CALL.REL.NOINC `($__internal_151_$__cuda_sm70_shflsync_idx_p) ;  /* 0x000071b000007944 */ /* 0x020fea0003c00000 */
.L_x_6286:
[----:B------:R-:W-:Y:S05]  /*50f0*/  BRA.CONV ~URZ, `(.L_x_6287) ;  /* 0x000000637f007947 */ /* 0x000fea000b800000 */
[----:B0-----:R-:W-:Y:S01]  /*5100*/  HFMA2.MMA R61, -RZ, RZ, 0, 1.847743988037109375e-06 ;  /* 0x0000001fff3d7435 */ /* 0x001fe200000001ff */
[----:B------:R-:W-:Y:S02]  /*5110*/  MOV R58, R197 ;  /* 0x000000c5003a7202 */ /* 0x000fe40000000f00 */
[----:B------:R-:W-:-:S02]  /*5120*/  MOV R60, 0x1f ;  /* 0x0000001f003c7802 */ /* 0x000fc40000000f00 */
[----:B-1----:R-:W-:Y:S02]  /*5130*/  MOV R59, 0xffffffff ;  /* 0xffffffff003b7802 */ /* 0x002fe40000000f00 */
[----:B------:R-:W-:Y:S02]  /*5140*/  MOV R56, 0x5160 ;  /* 0x0000516000387802 */ /* 0x000fe40000000f00 */
[----:B-----5:R-:W-:Y:S05]  /*5150*/  CALL.REL.NOINC `($__internal_151_$__cuda_sm70_shflsync_idx_p) ;  /* 0x0000714000007944 */ /* 0x020fea0003c00000 */
.L_x_6287:
[----:B------:R-:W-:Y:S05]  /*5160*/  BRA.CONV ~URZ, `(.L_x_6288) ;  /* 0x000000637f007947 */ /* 0x000fea000b800000 */
[----:B0-----:R-:W-:Y:S01]  /*5170*/  HFMA2.MMA R61, -RZ, RZ, 0, 1.847743988037109375e-06 ;  /* 0x0000001fff3d7435 */ /* 0x001fe200000001ff */
[----:B------:R-:W-:Y:S02]  /*5180*/  MOV R58, R62 ;  /* 0x0000003e003a7202 */ /* 0x000fe40000000f00 */
[----:B------:R-:W-:Y:S02]  /*5190*/  MOV R60, 0x1f ;  /* 0x0000001f003c7802 */ /* 0x000fe40000000f00 */
[----:B-1----:R-:W-:Y:S02]  /*51a0*/  MOV R59, 0xffffffff ;  /* 0xffffffff003b7802 */ /* 0x002fe40000000f00 */
[----:B------:R-:W-:Y:S02]  /*51b0*/  MOV R56, 0x51d0 ;  /* 0x000051d000387802 */ /* 0x000fe40000000f00 */
[----:B-----5:R-:W-:Y:S05]  /*51c0*/  CALL.REL.NOINC `($__internal_151_$__cuda_sm70_shflsync_idx_p) ;  /* 0x000070d000007944 */ /* 0x020fea0003c00000 */
.L_x_6288:
[----:B------:R-:W-:Y:S05]  /*51d0*/  BRA.CONV ~URZ, `(.L_x_6289) ;  /* 0x000000637f007947 */ /* 0x000fea000b800000 */
[----:B0-----:R-:W-:Y:S01]  /*51e0*/  HFMA2.MMA R61, -RZ, RZ, 0, 1.847743988037109375e-06 ;  /* 0x0000001fff3d7435 */ /* 0x001fe200000001ff */
[----:B------:R-:W-:-:S02]  /*51f0*/  MOV R58, R199 ;  /* 0x000000c7003a7202 */ /* 0x000fc40000000f00 */
[----:B------:R-:W-:Y:S02]  /*5200*/  MOV R60, 0x1f ;  /* 0x0000001f003c7802 */ /* 0x000fe40000000f00 */
[----:B-1----:R-:W-:Y:S02]  /*5210*/  MOV R59, 0xffffffff ;  /* 0xffffffff003b7802 */ /* 0x002fe40000000f00 */
[----:B------:R-:W-:Y:S02]  /*5220*/  MOV R56, 0x5240 ;  /* 0x0000524000387802 */ /* 0x000fe40000000f00 */
[----:B-----5:R-:W-:Y:S05]  /*5230*/  CALL.REL.NOINC `($__internal_151_$__cuda_sm70_shflsync_idx_p) ;  /* 0x0000706000007944 */ /* 0x020fea0003c00000 */
.L_x_6289:
        /* <DEDUP_REMOVED lines=9> */
.L_x_6326:
        /* <DEDUP_REMOVED lines=23> */
.L_x_6283:
[----:B---3--:R-:W-:Y:S05]  /*5440*/  BSYNC B0 ;  /* 0x0000000000007941 */ /* 0x008fea0003800000 */
.L_x_6282:
        /* <DEDUP_REMOVED lines=25> */
[----:B------:R-:W-:Y:S02]  /*55e0*/  FFMA.FTZ R52, R136, R53, -R52 ;  /* 0x0000003588347223 */ /* 0x000fe40000010834 */
[C---:B------:R-:W-:Y:S02]  /*55f0*/  FMUL.FTZ R53, R139.reuse, -R58 ;  /* 0x8000003a8b357220 */ /* 0x040fe40000410000 */
[-C--:B------:R-:W-:Y:S02]  /*5600*/  FMUL.FTZ R61, R139, -R57.reuse ;  /* 0x800000398b3d7220 */ /* 0x080fe40000410000 */
[----:B------:R-:W-:Y:S02]  /*5610*/  FFMA.FTZ R59, R140, R57, -R53 ;  /* 0x000000398c3b7223 */ /* 0x000fe40000010835 */
[----:B------:R-:W-:-:S02]  /*5620*/  FADD.FTZ R54, R181, R52 ;  /* 0x00000034b5367221 */ /* 0x000fc40000010000 */
[----:B------:R-:W-:Y:S02]  /*5630*/  FFMA.FTZ R56, R136, R56, R55 ;  /* 0x0000003888387223 */ /* 0x000fe40000010037 */
[----:B------:R-:W-:Y:S02]  /*5640*/  FFMA.FTZ R61, R140, R58, R61 ;  /* 0x0000003a8c3d7223 */ /* 0x000fe4000001003d */
[----:B------:R-:W-:Y:S02]  /*5650*/  FMUL.FTZ R52, R141, -R59 ;  /* 0x8000003b8d347220 */ /* 0x000fe40000410000 */
[----:B------:R-:W-:Y:S02]  /*5660*/  FMUL.FTZ R53, R137, -R54 ;  /* 0x8000003689357220 */ /* 0x000fe40000410000 */
[----:B------:R-:W-:Y:S02]  /*5670*/  FADD.FTZ R56, -R165, R56 ;  /* 0x00000038a5387221 */ /* 0x000fe40000010100 */
[----:B------:R-:W-:-:S02]  /*5680*/  FFMA.FTZ R58, R142, R61, R52 ;  /* 0x0000003d8e3a7223 */ /* 0x000fc40000010034 */
[----:B------:R-:W-:Y:S02]  /*5690*/  FMUL.FTZ R61, R141, -R61 ;  /* 0x8000003d8d3d7220 */ /* 0x000fe40000410000 */
[-C--:B------:R-:W-:Y:S02]  /*56a0*/  FFMA.FTZ R57, R138, R56.reuse, R53 ;  /* 0x000000388a397223 */ /* 0x080fe40000010035 */
[----:B------:R-:W-:Y:S01]  /*56b0*/  FMUL.FTZ R55, R137, -R56 ;  /* 0x8000003889377220 */ /* 0x000fe20000410000 */
[----:B------:R-:W1:Y:S01]  /*56c0*/  LDS.64 R52, [R128.X16+0x10e8] ;  /* 0x0010e80080347984 */ /* 0x000e62000000ca00 */
        /* <DEDUP_REMOVED lines=12> */
[----:B------:R-:W-:Y:S02]  /*5790*/  FMUL.FTZ R55, R145, -R59 ;  /* 0x8000003b91377220 */ /* 0x000fe40000410000 */
        /* <DEDUP_REMOVED lines=23> */
[----:B-1----:R-:W-:Y:S02]  /*5910*/  FMUL.FTZ R54, R71, R52 ;  /* 0x0000003447367220 */ /* 0x002fe40000410000 */
[----:B------:R-:W-:Y:S02]  /*5920*/  FADD.FTZ R56, -R169, R56 ;  /* 0x00000038a9387221 */ /* 0x000fe40000010100 */
[----:B------:R-:W-:-:S02]  /*5930*/  FMUL.FTZ R71, R71, R53 ;  /* 0x0000003547477220 */ /* 0x000fc40000410000 */
[----:B------:R-:W-:Y:S02]  /*5940*/  FFMA.FTZ R54, R70, R53, R54 ;  /* 0x0000003546367223 */ /* 0x000fe40000010036 */
[----:B------:R-:W-:Y:S02]  /*5950*/  FADD.FTZ R55, R186, R55 ;  /* 0x00000037ba377221 */ /* 0x000fe40000010000 */
[----:B------:R-:W-:Y:S02]  /*5960*/  FMUL.FTZ R53, R145, -R56 ;  /* 0x8000003891357220 */ /* 0x000fe40000410000 */
[----:B------:R-:W-:Y:S02]  /*5970*/  FFMA.FTZ R218, R70, R52, -R71 ;  /* 0x0000003446da7223 */ /* 0x000fe40000010847 */
[----:B------:R-:W-:Y:S02]  /*5980*/  FADD.FTZ R205, RZ, R54 ;  /* 0x00000036ffcd7221 */ /* 0x000fe40000010000 */
[----:B------:R-:W-:-:S02]  /*5990*/  FFMA.FTZ R54, R146, R55, -R53 ;  /* 0x0000003792367223 */ /* 0x000fc40000010835 */
[----:B------:R-:W-:Y:S02]  /*59a0*/  FADD.FTZ R218, R87, R218 ;  /* 0x000000da57da7221 */ /* 0x000fe40000010000 */
[C---:B------:R-:W-:Y:S02]  /*59b0*/  FMUL.FTZ R53, R162.reuse, R205 ;  /* 0x000000cda2357220 */ /* 0x040fe40000410000 */
[-C--:B------:R-:W-:Y:S02]  /*59c0*/  FMUL.FTZ R52, R162, R218.reuse ;  /* 0x000000daa2347220 */ /* 0x080fe40000410000 */
[----:B------:R-:W-:Y:S02]  /*59d0*/  FFMA.FTZ R53, R164, R218, -R53 ;  /* 0x000000daa4357223 */ /* 0x000fe40000010835 */
[----:B------:R-:W-:Y:S02]  /*59e0*/  FMUL.FTZ R60, R151, -R59 ;  /* 0x8000003b973c7220 */ /* 0x000fe40000410000 */
[----:B------:R-:W-:-:S02]  /*59f0*/  FMUL.FTZ R57, R145, -R55 ;  /* 0x8000003791397220 */ /* 0x000fc40000410000 */
[----:B------:R-:W-:Y:S02]  /*5a00*/  FMUL.FTZ R58, R151, -R63 ;  /* 0x8000003f973a7220 */ /* 0x000fe40000410000 */
[----:B------:R-:W-:Y:S02]  /*5a10*/  FFMA.FTZ R52, R164, R205, R52 ;  /* 0x000000cda4347223 */ /* 0x000fe40000010034 */
[----:B------:R-:W-:Y:S02]  /*5a20*/  FADD.FTZ R223, R86, R53 ;  /* 0x0000003556df7221 */ /* 0x000fe40000010000 */
[----:B------:R-:W-:Y:S02]  /*5a30*/  FFMA.FTZ R60, R152, R63, R60 ;  /* 0x0000003f983c7223 */ /* 0x000fe4000001003c */
[----:B------:R-:W-:Y:S02]  /*5a40*/  FFMA.FTZ R57, R146, R56, R57 ;  /* 0x0000003892397223 */ /* 0x000fe40000010039 */
[----:B------:R-:W-:-:S02]  /*5a50*/  FFMA.FTZ R58, R152, R59, -R58 ;  /* 0x0000003b983a7223 */ /* 0x000fc4000001083a */
[----:B------:R-:W-:Y:S02]  /*5a60*/  FADD.FTZ R203, RZ, R52 ;  /* 0x00000034ffcb7221 */ /* 0x000fe40000010000 */
[----:B------:R-:W-:Y:S02]  /*5a70*/  FMUL.FTZ R53, R159, R223 ;  /* 0x000000df9f357220 */ /* 0x000fe40000410000 */
[C---:B------:R-:W-:Y:S02]  /*5a80*/  FMUL.FTZ R55, R153.reuse, -R60 ;  /* 0x8000003c99377220 */ /* 0x040fe40000410000 */
[----:B------:R-:W-:Y:S02]  /*5a90*/  FADD.FTZ R57, -R170, R57 ;  /* 0x00000039aa397221 */ /* 0x000fe40000010100 */
[----:B------:R-:W-:Y:S02]  /*5aa0*/  FMUL.FTZ R59, R153, -R58 ;  /* 0x8000003a993b7220 */ /* 0x000fe40000410000 */
[----:B------:R-:W-:-:S02]  /*5ab0*/  FMUL.FTZ R52, R159, R203 ;  /* 0x000000cb9f347220 */ /* 0x000fc40000410000 */
[----:B------:R-:W-:Y:S02]  /*5ac0*/  FFMA.FTZ R53, R160, R203, R53 ;  /* 0x000000cba0357223 */ /* 0x000fe40000010035 */
        /* <DEDUP_REMOVED lines=8> */
[----:B------:R-:W-:Y:S02]  /*5b50*/  FMUL.FTZ R55, R155, -R58 ;  /* 0x8000003a9b377220 */ /* 0x000fe40000410000 */
[----:B------:R-:W-:Y:S02]  /*5b60*/  FADD.FTZ R216, R85, R52 ;  /* 0x0000003455d87221 */ /* 0x000fe40000010000 */
[----:B------:R-:W-:-:S02]  /*5b70*/  FMUL.FTZ R53, R157, R202 ;  /* 0x000000ca9d357220 */ /* 0x000fc40000410000 */
[----:B------:R-:W-:Y:S02]  /*5b80*/  FFMA.FTZ R56, R148, R57, R56 ;  /* 0x0000003994387223 */ /* 0x000fe40000010038 */
[-C--:B------:R-:W-:Y:S02]  /*5b90*/  FMUL.FTZ R57, R155, -R60.reuse ;  /* 0x8000003c9b397220 */ /* 0x080fe40000410000 */
[----:B------:R-:W-:Y:S02]  /*5ba0*/  FFMA.FTZ R60, R156, R60, R55 ;  /* 0x0000003c9c3c7223 */ /* 0x000fe40000010037 */
[-C--:B------:R-:W-:Y:S02]  /*5bb0*/  FMUL.FTZ R55, R157, R216.reuse ;  /* 0x000000d89d377220 */ /* 0x080fe40000410000 */
[C---:B------:R-:W-:Y:S02]  /*5bc0*/  FFMA.FTZ R53, R158.reuse, R216, -R53 ;  /* 0x000000d89e357223 */ /* 0x040fe40000010835 */
[----:B------:R-:W-:-:S02]  /*5bd0*/  FFMA.FTZ R55, R158, R202, R55 ;  /* 0x000000ca9e377223 */ /* 0x000fc40000010037 */
[----:B------:R-:W-:Y:S02]  /*5be0*/  FADD.FTZ R221, R84, R53 ;  /* 0x0000003554dd7221 */ /* 0x000fe40000010000 */
[----:B------:R-:W-:Y:S02]  /*5bf0*/  FFMA.FTZ R57, R156, R58, -R57 ;  /* 0x0000003a9c397223 */ /* 0x000fe40000010839 */
[----:B------:R-:W-:Y:S02]  /*5c00*/  FMUL.FTZ R52, R157, -R60 ;  /* 0x8000003c9d347220 */ /* 0x000fe40000410000 */
[----:B------:R-:W-:Y:S02]  /*5c10*/  FADD.FTZ R201, RZ, R55 ;  /* 0x00000037ffc97221 */ /* 0x000fe40000010000 */
[----:B------:R-:W-:Y:S02]  /*5c20*/  FMUL.FTZ R53, R155, R221 ;  /* 0x000000dd9b357220 */ /* 0x000fe40000410000 */
[----:B------:R-:W-:-:S02]  /*5c30*/  FMUL.FTZ R61, R157, -R57 ;  /* 0x800000399d3d7220 */ /* 0x000fc40000410000 */
[----:B------:R-:W-:Y:S02]  /*5c40*/  FFMA.FTZ R57, R158, R57, -R52 ;  /* 0x000000399e397223 */ /* 0x000fe40000010834 */
[-C--:B------:R-:W-:Y:S02]  /*5c50*/  FMUL.FTZ R52, R155, R201.reuse ;  /* 0x000000c99b347220 */ /* 0x080fe40000410000 */
        /* <DEDUP_REMOVED lines=8> */
[----:B------:R-:W-:Y:S02]  /*5ce0*/  FFMA.FTZ R60, R158, R60, R61 ;  /* 0x0000003c9e3c7223 */ /* 0x000fe4000001003d */
[----:B------:R-:W-:-:S02]  /*5cf0*/  FFMA.FTZ R61, R150, R56, R55 ;  /* 0x00000038963d7223 */ /* 0x000fc40000010037 */
[-C--:B------:R-:W-:Y:S02]  /*5d00*/  FMUL.FTZ R55, R153, R214.reuse ;  /* 0x000000d699377220 */ /* 0x080fe40000410000 */
[C---:B------:R-:W-:Y:S02]  /*5d10*/  FFMA.FTZ R53, R154.reuse, R214, -R53 ;  /* 0x000000d69a357223 */ /* 0x040fe40000010835 */
[----:B------:R-:W-:Y:S02]  /*5d20*/  FFMA.FTZ R55, R154, R200, R55 ;  /* 0x000000c89a377223 */ /* 0x000fe40000010037 */
[----:B------:R-:W-:Y:S02]  /*5d30*/  FADD.FTZ R219, R82, R53 ;  /* 0x0000003552db7221 */ /* 0x000fe40000010000 */
[----:B------:R-:W-:Y:S02]  /*5d40*/  FMUL.FTZ R54, R149, -R56 ;  /* 0x8000003895367220 */ /* 0x000fe40000410000 */
[----:B------:R-:W-:-:S02]  /*5d50*/  FADD.FTZ R199, RZ, R55 ;  /* 0x00000037ffc77221 */ /* 0x000fc40000010000 */
[C---:B------:R-:W-:Y:S02]  /*5d60*/  FMUL.FTZ R53, R151.reuse, R219 ;  /* 0x000000db97357220 */ /* 0x040fe40000410000 */
[----:B------:R-:W-:Y:S02]  /*5d70*/  FFMA.FTZ R54, R150, R59, -R54 ;  /* 0x0000003b96367223 */ /* 0x000fe40000010836 */
[----:B------:R-:W-:Y:S02]  /*5d80*/  FADD.FTZ R61, -R172, R61 ;  /* 0x0000003dac3d7221 */ /* 0x000fe40000010100 */
[-C--:B------:R-:W-:Y:S02]  /*5d90*/  FMUL.FTZ R52, R151, R199.reuse ;  /* 0x000000c797347220 */ /* 0x080fe40000410000 */
[----:B------:R-:W-:Y:S02]  /*5da0*/  FFMA.FTZ R53, R152, R199, R53 ;  /* 0x000000c798357223 */ /* 0x000fe40000010035 */
[----:B------:R-:W-:-:S02]  /*5db0*/  FADD.FTZ R54, R189, R54 ;  /* 0x00000036bd367221 */ /* 0x000fc40000010000 */
[C---:B------:R-:W-:Y:S02]  /*5dc0*/  FMUL.FTZ R55, R151.reuse, -R61 ;  /* 0x8000003d97377220 */ /* 0x040fe40000410000 */
[C---:B------:R-:W-:Y:S02]  /*5dd0*/  FFMA.FTZ R52, R152.reuse, R219, -R52 ;  /* 0x000000db98347223 */ /* 0x040fe40000010834 */
[----:B------:R-:W-:Y:S02]  /*5de0*/  FADD.FTZ R198, RZ, R53 ;  /* 0x00000035ffc67221 */ /* 0x000fe40000010000 */
[-C--:B------:R-:W-:Y:S02]  /*5df0*/  FMUL.FTZ R56, R151, -R54.reuse ;  /* 0x8000003697387220 */ /* 0x080fe40000410000 */
[----:B------:R-:W-:Y:S02]  /*5e00*/  FFMA.FTZ R55, R152, R54, -R55 ;  /* 0x0000003698377223 */ /* 0x000fe40000010837 */
[----:B------:R-:W-:-:S02]  /*5e10*/  FADD.FTZ R212, R81, R52 ;  /* 0x0000003451d47221 */ /* 0x000fc40000010000 */
[----:B------:R-:W-:Y:S02]  /*5e20*/  FMUL.FTZ R53, R149, R198 ;  /* 0x000000c695357220 */ /* 0x000fe40000410000 */
[C---:B------:R-:W-:Y:S02]  /*5e30*/  FMUL.FTZ R59, R159.reuse, -R60 ;  /* 0x8000003c9f3b7220 */ /* 0x040fe40000410000 */
[----:B------:R-:W-:Y:S02]  /*5e40*/  FMUL.FTZ R63, R159, -R57 ;  /* 0x800000399f3f7220 */ /* 0x000fe40000410000 */
[----:B------:R-:W-:Y:S02]  /*5e50*/  FFMA.FTZ R56, R152, R61, R56 ;  /* 0x0000003d98387223 */ /* 0x000fe40000010038 */
[----:B------:R-:W-:Y:S02]  /*5e60*/  FADD.FTZ R54, R190, R55 ;  /* 0x00000037be367221 */ /* 0x000fe40000010000 */
[----:B------:R-:W-:-:S02]  /*5e70*/  FMUL.FTZ R55, R149, R212 ;  /* 0x000000d495377220 */ /* 0x000fc40000410000 */
[----:B------:R-:W-:Y:S02]  /*5e80*/  FFMA.FTZ R53, R150, R212, -R53 ;  /* 0x000000d496357223 */ /* 0x000fe40000010835 */
[C---:B------:R-:W-:Y:S02]  /*5e90*/  FFMA.FTZ R59, R160.reuse, R57, -R59 ;  /* 0x00000039a03b7223 */ /* 0x040fe4000001083b */
[----:B------:R-:W-:Y:S02]  /*5ea0*/  FFMA.FTZ R57, R160, R60, R63 ;  /* 0x0000003ca0397223 */ /* 0x000fe4000001003f */
        /* <DEDUP_REMOVED lines=41> */
[----:B------:R-:W-:Y:S02]  /*6140*/  FFMA.FTZ R209, R160, R54, -R55 ;  /* 0x00000036a0d17223 */ /* 0x000fe40000010837 */
[----:B------:R-:W-:Y:S01]  /*6150*/  FADD.FTZ R208, R77, R52 ;  /* 0x000000344dd07221 */ /* 0x000fe20000010000 */
[----:B------:R-:W-:Y:S01]  /*6160*/  MOV R52, 0x3f800000 ;  /* 0x3f80000000347802 */ /* 0x000fe20000000f00 */
[C---:B------:R-:W-:Y:S02]  /*6170*/  FMUL.FTZ R55, R141.reuse, R70 ;  /* 0x000000468d377220 */ /* 0x040fe40000410000 */
[-C--:B------:R-:W-:Y:S02]  /*6180*/  FMUL.FTZ R61, R141, R208.reuse ;  /* 0x000000d08d3d7220 */ /* 0x080fe40000410000 */
[----:B------:R-:W-:-:S02]  /*6190*/  FFMA.FTZ R213, R142, R208, -R55 ;  /* 0x000000d08ed57223 */ /* 0x000fc40000010837 */
[----:B------:R-:W-:Y:S02]  /*61a0*/  FMUL.FTZ R56, R159, -R54 ;  /* 0x800000369f387220 */ /* 0x000fe40000410000 */
[----:B------:R-:W-:Y:S01]  /*61b0*/  FFMA.FTZ R61, R142, R70, R61 ;  /* 0x000000468e3d7223 */ /* 0x000fe2000001003d */
[----:B------:R-:W-:Y:S01]  /*61c0*/  CS2R R54, SRZ ;  /* 0x0000000000367805 */ /* 0x000fe2000001ff00 */
[----:B------:R-:W-:Y:S02]  /*61d0*/  FADD.FTZ R213, R76, R213 ;  /* 0x000000d54cd57221 */ /* 0x000fe40000010000 */
[----:B------:R-:W-:Y:S02]  /*61e0*/  FFMA.FTZ R56, R160, R63, R56 ;  /* 0x0000003fa0387223 */ /* 0x000fe40000010038 */
[----:B------:R-:W-:Y:S01]  /*61f0*/  FADD.FTZ R207, RZ, R61 ;  /* 0x0000003dffcf7221 */ /* 0x000fe20000010000 */
[----:B------:R1:W2:Y:S01]  /*6200*/  @!P0 LDS.128 R52, [R0.X16+0x2af0] ;  /* 0x002af00000348984 */ /* 0x0002a2000000cc00 */
[----:B------:R-:W-:Y:S01]  /*6210*/  FMUL.FTZ R58, R139, R213 ;  /* 0x000000d58b3a7220 */ /* 0x000fe20000410000 */
[----:B------:R-:W-:Y:S01]  /*6220*/  ISETP.GT.U32.AND P0, PT, R128, 0x1f, PT ;  /* 0x0000001f8000780c */ /* 0x000fe20003f04070 */
[----:B------:R-:W-:-:S02]  /*6230*/  FADD.FTZ R63, -R177, R56 ;  /* 0x00000038b13f7221 */ /* 0x000fc40000010100 */
[----:B------:R-:W-:Y:S02]  /*6240*/  FADD.FTZ R209, R194, R209 ;  /* 0x000000d1c2d17221 */ /* 0x000fe40000010000 */
[-C--:B------:R-:W-:Y:S02]  /*6250*/  FMUL.FTZ R56, R139, R207.reuse ;  /* 0x000000cf8b387220 */ /* 0x080fe40000410000 */
[----:B------:R-:W-:Y:S02]  /*6260*/  FFMA.FTZ R58, R140, R207, R58 ;  /* 0x000000cf8c3a7223 */ /* 0x000fe4000001003a */
[C---:B------:R-:W-:Y:S02]  /*6270*/  FMUL.FTZ R60, R162.reuse, -R63 ;  /* 0x8000003fa23c7220 */ /* 0x040fe40000410000 */
[----:B------:R-:W-:Y:S02]  /*6280*/  FMUL.FTZ R61, R162, -R209 ;  /* 0x800000d1a23d7220 */ /* 0x000fe40000410000 */
[----:B------:R-:W-:-:S02]  /*6290*/  FFMA.FTZ R56, R140, R213, -R56 ;  /* 0x000000d58c387223 */ /* 0x000fc40000010838 */
[----:B------:R-:W-:Y:S02]  /*62a0*/  FADD.FTZ R206, RZ, R58 ;  /* 0x0000003affce7221 */ /* 0x000fe40000010000 */
[C---:B------:R-:W-:Y:S02]  /*62b0*/  FFMA.FTZ R60, R164.reuse, R209, -R60 ;  /* 0x000000d1a43c7223 */ /* 0x040fe4000001083c */
[----:B------:R-:W-:Y:S02]  /*62c0*/  FFMA.FTZ R209, R164, R63, R61 ;  /* 0x0000003fa4d17223 */ /* 0x000fe4000001003d */
[----:B------:R-:W-:Y:S02]  /*62d0*/  FADD.FTZ R204, R75, R56 ;  /* 0x000000384bcc7221 */ /* 0x000fe40000010000 */
[C---:B------:R-:W-:Y:S02]  /*62e0*/  FMUL.FTZ R61, R137.reuse, R206 ;  /* 0x000000ce893d7220 */ /* 0x040fe40000410000 */
[----:B------:R-:W-:-:S02]  /*62f0*/  FMUL.FTZ R63, R137, R204 ;  /* 0x000000cc893f7220 */ /* 0x000fc40000410000 */
[----:B------:R-:W-:Y:S02]  /*6300*/  FFMA.FTZ R61, R138, R204, -R61 ;  /* 0x000000cc8a3d7223 */ /* 0x000fe4000001083d */
[----:B------:R-:W-:Y:S02]  /*6310*/  FMUL.FTZ R56, R162, -R57 ;  /* 0x80000039a2387220 */ /* 0x000fe40000410000 */
[----:B------:R-:W-:Y:S02]  /*6320*/  FFMA.FTZ R63, R138, R206, R63 ;  /* 0x000000ce8a3f7223 */ /* 0x000fe4000001003f */
[----:B------:R-:W-:Y:S02]  /*6330*/  FADD.FTZ R211, R74, R61 ;  /* 0x0000003d4ad37221 */ /* 0x000fe40000010000 */
[-C--:B------:R-:W-:Y:S02]  /*6340*/  FMUL.FTZ R58, R162, -R59.reuse ;  /* 0x8000003ba23a7220 */ /* 0x080fe40000410000 */
[----:B------:R-:W-:-:S02]  /*6350*/  FFMA.FTZ R56, R164, R59, -R56 ;  /* 0x0000003ba4387223 */ /* 0x000fc40000010838 */
[----:B------:R-:W-:Y:S02]  /*6360*/  FADD.FTZ R59, -R178, R209 ;  /* 0x000000d1b23b7221 */ /* 0x000fe40000010100 */
[----:B------:R-:W-:Y:S02]  /*6370*/  FADD.FTZ R209, RZ, R63 ;  /* 0x0000003fffd17221 */ /* 0x000fe40000010000 */
[----:B------:R-:W-:Y:S02]  /*6380*/  FMUL.FTZ R61, R135, R211 ;  /* 0x000000d3873d7220 */ /* 0x000fe40000410000 */
[----:B------:R-:W-:Y:S02]  /*6390*/  FFMA.FTZ R57, R164, R57, R58 ;  /* 0x00000039a4397223 */ /* 0x000fe4000001003a */
[----:B------:R-:W-:Y:S02]  /*63a0*/  FADD.FTZ R58, R195, R60 ;  /* 0x0000003cc33a7221 */ /* 0x000fe40000010000 */
[----:B------:R-:W-:-:S02]  /*63b0*/  FMUL.FTZ R60, R135, R209 ;  /* 0x000000d1873c7220 */ /* 0x000fc40000410000 */
[C---:B------:R-:W-:Y:S01]  /*63c0*/  FFMA.FTZ R61, R136.reuse, R209, R61 ;  /* 0x000000d1883d7223 */ /* 0x040fe2000001003d */
[----:B------:R1:W-:Y:S01]  /*63d0*/  STS.128 [R128.X16+0x14f0], R56 ;  /* 0x0014f03880007388 */ /* 0x0003e2000000cc00 */
[----:B------:R-:W-:Y:S02]  /*63e0*/  FFMA.FTZ R60, R136, R211, -R60 ;  /* 0x000000d3883c7223 */ /* 0x000fe4000001083c */
[----:B------:R-:W-:Y:S02]  /*63f0*/  FADD.FTZ R222, RZ, R61 ;  /* 0x0000003dffde7221 */ /* 0x000fe40000010000 */
[----:B------:R-:W-:Y:S02]  /*6400*/  FADD.FTZ R220, R73, R60 ;  /* 0x0000003c49dc7221 */ /* 0x000fe40000010000 */
[----:B------:R-:W-:-:S04]  /*6410*/  FMUL.FTZ R61, R133, R222 ;  /* 0x000000de853d7220 */ /* 0x000fc80000410000 */
[----:B------:R-:W-:-:S04]  /*6420*/  FFMA.FTZ R61, R134, R220, -R61 ;  /* 0x000000dc863d7223 */ /* 0x000fc8000001083d */
[----:B------:R-:W-:Y:S01]  /*6430*/  FADD.FTZ R225, R72, R61 ;  /* 0x0000003d48e17221 */ /* 0x000fe20000010000 */
[----:B------:R-:W-:Y:S06]  /*6440*/  BAR.SYNC.DEFER_BLOCKING 0x0 ;  /* 0x0000000000007b1d */ /* 0x000fec0000010000 */
[----:B------:R-:W-:Y:S05]  /*6450*/  @P0 BRA `(.L_x_6292) ;  /* 0x00000aa000000947 */ /* 0x000fea0003800000 */
[----:B-12---:R-:W-:Y:S02]  /*6460*/  SHF.L.U32 R224, R128, 0x5, RZ ;  /* 0x0000000580e07819 */ /* 0x006fe400000006ff */
[----:B------:R-:W-:-:S03]  /*6470*/  ISETP.NE.AND P0, PT, R184, 0x1f, PT ;  /* 0x0000001fb800780c */ /* 0x000fc60003f05270 */
[----:B------:R-:W-:Y:S04]  /*6480*/  LDS.128 R56, [R224+0x14f0] ;  /* 0x0014f000e0387984 */ /* 0x000fe80000000c00 */
        /* <DEDUP_REMOVED lines=13> */
.L_x_6327:
[----:B------:R-:W-:Y:S05]  /*6560*/  BRA.DIV ~URZ, `(.L_x_6294) ;  /* 0x00004ed27f007947 */ /* 0x000fea000b800000 */
[----:B------:R3:W4:Y:S04]  /*6570*/  SHFL.DOWN PT, R60, R230, 0x1, 0x1f ;  /* 0x08201f00e63c7f89 */ /* 0x00072800000e0000 */
[----:B------:R3:W0:Y:S04]  /*6580*/  SHFL.DOWN PT, R61, R63, 0x1, 0x1f ;  /* 0x08201f003f3d7f89 */ /* 0x00062800000e0000 */
[----:B------:R3:W1:Y:S02]  /*6590*/  SHFL.DOWN PT, R59, R62, 0x1, 0x1f ;  /* 0x08201f003e3b7f89 */ /* 0x00066400000e0000 */
.L_x_6328:
        /* <DEDUP_REMOVED lines=14> */
.L_x_6296:
[----:B------:R-:W-:Y:S05]  /*6680*/  BSYNC B1 ;  /* 0x0000000000017941 */ /* 0x000fea0003800000 */
.L_x_6295:
[----:B------:R-:W-:Y:S05]  /*6690*/  BRA.DIV ~URZ, `(.L_x_6297) ;  /* 0x00004ef27f007947 */ /* 0x000fea000b800000 */
[----:B--2---:R2:W3:Y:S04]  /*66a0*/  SHFL.DOWN PT, R58, R231, 0x2, 0x1f ;  /* 0x08401f00e73a7f89 */ /* 0x0044e800000e0000 */
[----:B----4-:R2:W4:Y:S04]  /*66b0*/  SHFL.DOWN PT, R60, R230, 0x2, 0x1f ;  /* 0x08401f00e63c7f89 */ /* 0x01052800000e0000 */
[----:B0-----:R2:W0:Y:S04]  /*66c0*/  SHFL.DOWN PT, R61, R63, 0x2, 0x1f ;  /* 0x08401f003f3d7f89 */ /* 0x00142800000e0000 */
[----:B-1----:R2:W1:Y:S02]  /*66d0*/  SHFL.DOWN PT, R59, R62, 0x2, 0x1f ;  /* 0x08401f003e3b7f89 */ /* 0x00246400000e0000 */
.L_x_6329:
        /* <DEDUP_REMOVED lines=14> */
.L_x_6299:
[----:B------:R-:W-:Y:S05]  /*67c0*/  BSYNC B1 ;  /* 0x0000000000017941 */ /* 0x000fea0003800000 */
.L_x_6298:
[----:B------:R-:W-:Y:S05]  /*67d0*/  BRA.DIV ~URZ, `(.L_x_6300) ;  /* 0x00004f727f007947 */ /* 0x000fea000b800000 */
[----:B---3--:R3:W2:Y:S02]  /*67e0*/  SHFL.DOWN PT, R58, R231, 0x4, 0x1f ;  /* 0x08801f00e73a7f89 */ /* 0x0086a400000e0000 */
.L_x_6330:
[----:B------:R-:W-:Y:S05]  /*67f0*/  BRA.DIV ~URZ, `(.L_x_6301) ;  /* 0x00004fd27f007947 */ /* 0x000fea000b800000 */
[----:B----4-:R4:W3:Y:S04]  /*6800*/  SHFL.DOWN PT, R60, R230, 0x4, 0x1f ;  /* 0x08801f00e63c7f89 */ /* 0x0108e800000e0000 */
[----:B0-----:R4:W0:Y:S04]  /*6810*/  SHFL.DOWN PT, R61, R63, 0x4, 0x1f ;  /* 0x08801f003f3d7f89 */ /* 0x00182800000e0000 */
[----:B-1----:R4:W1:Y:S02]  /*6820*/  SHFL.DOWN PT, R59, R62, 0x4, 0x1f ;  /* 0x08801f003e3b7f89 */ /* 0x00286400000e0000 */
.L_x_6331:
        /* <DEDUP_REMOVED lines=14> */
.L_x_6303:
[----:B------:R-:W-:Y:S05]  /*6910*/  BSYNC B1 ;  /* 0x0000000000017941 */ /* 0x000fea0003800000 */
.L_x_6302:
[----:B------:R-:W-:Y:S05]  /*6920*/  BRA.DIV ~URZ, `(.L_x_6304) ;  /* 0x00004ff27f007947 */ /* 0x000fea000b800000 */
[----:B--2---:R2:W4:Y:S04]  /*6930*/  SHFL.DOWN PT, R58, R231, 0x8, 0x1f ;  /* 0x09001f00e73a7f89 */ /* 0x00452800000e0000 */
[----:B---3--:R2:W3:Y:S04]  /*6940*/  SHFL.DOWN PT, R60, R230, 0x8, 0x1f ;  /* 0x09001f00e63c7f89 */ /* 0x0084e800000e0000 */
[----:B0-----:R2:W0:Y:S04]  /*6950*/  SHFL.DOWN PT, R61, R63, 0x8, 0x1f ;  /* 0x09001f003f3d7f89 */ /* 0x00142800000e0000 */
[----:B-1----:R2:W1:Y:S02]  /*6960*/  SHFL.DOWN PT, R59, R62, 0x8, 0x1f ;  /* 0x09001f003e3b7f89 */ /* 0x00246400000e0000 */
.L_x_6332:
        /* <DEDUP_REMOVED lines=14> */
.L_x_6306:
[----:B------:R-:W-:Y:S05]  /*6a50*/  BSYNC B1 ;  /* 0x0000000000017941 */ /* 0x000fea0003800000 */
.L_x_6305:
[----:B------:R-:W-:Y:S05]  /*6a60*/  BRA.DIV ~URZ, `(.L_x_6307) ;  /* 0x000050727f007947 */ /* 0x000fea000b800000 */
[----:B----4-:R4:W2:Y:S02]  /*6a70*/  SHFL.DOWN PT, R58, R231, 0x10, 0x1f ;  /* 0x0a001f00e73a7f89 */ /* 0x0108a400000e0000 */
.L_x_6333:
[----:B------:R-:W-:Y:S05]  /*6a80*/  BRA.DIV ~URZ, `(.L_x_6308) ;  /* 0x000050d27f007947 */ /* 0x000fea000b800000 */
[----:B---3--:R3:W4:Y:S04]  /*6a90*/  SHFL.DOWN PT, R60, R230, 0x10, 0x1f ;  /* 0x0a001f00e63c7f89 */ /* 0x00872800000e0000 */
[----:B0-----:R3:W0:Y:S04]  /*6aa0*/  SHFL.DOWN PT, R61, R63, 0x10, 0x1f ;  /* 0x0a001f003f3d7f89 */ /* 0x00162800000e0000 */
[----:B-1----:R3:W1:Y:S02]  /*6ab0*/  SHFL.DOWN PT, R59, R62, 0x10, 0x1f ;  /* 0x0a001f003e3b7f89 */ /* 0x00266400000e0000 */
.L_x_6334:
        /* <DEDUP_REMOVED lines=13> */
.L_x_6310:
[----:B------:R-:W-:Y:S05]  /*6b90*/  BSYNC B1 ;  /* 0x0000000000017941 */ /* 0x000fea0003800000 */
.L_x_6309:
        /* <DEDUP_REMOVED lines=20> */
.L_x_6335:
        /* <DEDUP_REMOVED lines=17> */
.L_x_6313:
[----:B0-----:R-:W-:Y:S05]  /*6df0*/  BSYNC B1 ;  /* 0x0000000000017941 */ /* 0x001fea0003800000 */
.L_x_6312:
        /* <DEDUP_REMOVED lines=16> */
.L_x_6292:
[----:B-12---:R-:W-:Y:S05]  /*6f00*/  BSYNC B0 ;  /* 0x0000000000007941 */ /* 0x006fea0003800000 */
.L_x_6291:
[----:B------:R-:W-:Y:S01]  /*6f10*/  WARPSYNC 0xffffffff ;  /* 0xffffffff00007948 */ /* 0x000fe20003800000 */
[----:B------:R-:W-:Y:S01]  /*6f20*/  BAR.SYNC.DEFER_BLOCKING 0x0 ;  /* 0x0000000000007b1d */ /* 0x000fe20000010000 */
[----:B0-----:R-:W-:Y:S01]  /*6f30*/  FFMA.FTZ R60, R103, R218, RZ ;  /* 0x000000da673c7223 */ /* 0x001fe200000100ff */
[----:B------:R-:W-:-:S02]  /*6f40*/  ISETP.NE.AND P0, PT, R128, RZ, PT ;  /* 0x000000ff8000720c */ /* 0x000fc40003f05270 */
[----:B------:R-:W-:Y:S01]  /*6f50*/  ISETP.GT.AND P1, PT, R126, 0x1e, PT ;  /* 0x0000001e7e00780c */ /* 0x000fe20003f24270 */
[----:B------:R-:W-:Y:S01]  /*6f60*/  FFMA.FTZ R62, R102, R223, R60 ;  /* 0x000000df663e7223 */ /* 0x000fe2000001003c */
[----:B------:R-:W-:Y:S01]  /*6f70*/  ISETP.NE.AND P2, PT, R126, RZ, PT ;  /* 0x000000ff7e00720c */ /* 0x000fe20003f45270 */
[----:B------:R-:W-:Y:S01]  /*6f80*/  FADD.FTZ R223, -R86, R223 ;  /* 0x000000df56df7221 */ /* 0x000fe20000010100 */
[----:B------:R-:W-:Y:S01]  /*6f90*/  BSSY B0, `(.L_x_6314) ;  /* 0x00001e3000007945 */ /* 0x000fe20003800000 */
[----:B------:R-:W0:Y:S06]  /*6fa0*/  LDS.64 R56, [R128.X16+0x14f8] ;  /* 0x0014f80080387984 */ /* 0x000e2c000000ca00 */
        /* <DEDUP_REMOVED lines=103> */
[----:B------:R-:W-:Y:S02]  /*7620*/  FADD.FTZ R59, -R87, R218 ;  /* 0x000000da573b7221 */ /* 0x000fe40000010100 */
[----:B------:R-:W-:Y:S02]  /*7630*/  FMUL.FTZ R60, R178, R115 ;  /* 0x00000073b23c7220 */ /* 0x000fe40000410000 */
[----:B------:R-:W-:Y:S02]  /*7640*/  FMUL.FTZ R61, R205, R58 ;  /* 0x0000003acd3d7220 */ /* 0x000fe40000410000 */
[----:B------:R-:W-:-:S02]  /*7650*/  FFMA.FTZ R135, R101, R216, R62 ;  /* 0x000000d865877223 */ /* 0x000fc4000001003e */
[----:B------:R-:W-:Y:S02]  /*7660*/  FMUL.FTZ R133, R133, R220 ;  /* 0x000000dc85857220 */ /* 0x000fe40000410000 */
[----:B------:R-:W-:Y:S02]  /*7670*/  FMUL.FTZ R68, R177, R114 ;  /* 0x00000072b1447220 */ /* 0x000fe40000410000 */
[-C--:B------:R-:W-:Y:S02]  /*7680*/  FFMA.FTZ R63, R59, R60.reuse, -R61 ;  /* 0x0000003c3b3f7223 */ /* 0x080fe4000001083d */
[----:B------:R-:W-:Y:S02]  /*7690*/  FMUL.FTZ R62, R205, R60 ;  /* 0x0000003ccd3e7220 */ /* 0x000fe40000410000 */
[----:B------:R-:W-:Y:S02]  /*76a0*/  FMUL.FTZ R60, R57, R114 ;  /* 0x00000072393c7220 */ /* 0x000fe40000410000 */
[----:B------:R-:W-:-:S02]  /*76b0*/  FMUL.FTZ R61, R193, R113 ;  /* 0x00000071c13d7220 */ /* 0x000fc40000410000 */
[----:B------:R-:W-:Y:S02]  /*76c0*/  FFMA.FTZ R134, R134, R222, R133 ;  /* 0x000000de86867223 */ /* 0x000fe40000010085 */
[C---:B------:R-:W-:Y:S02]  /*76d0*/  FMUL.FTZ R69, R203.reuse, R68 ;  /* 0x00000044cb457220 */ /* 0x040fe40000410000 */
[----:B------:R-:W-:Y:S02]  /*76e0*/  FFMA.FTZ R62, R58, R59, R62 ;  /* 0x0000003b3a3e7223 */ /* 0x000fe4000001003e */
[----:B------:R-:W-:Y:S02]  /*76f0*/  FMUL.FTZ R133, R203, R60 ;  /* 0x0000003ccb857220 */ /* 0x000fe40000410000 */
[----:B------:R-:W-:Y:S02]  /*7700*/  FADD.FTZ R216, -R85, R216 ;  /* 0x000000d855d87221 */ /* 0x000fe40000010100 */
[----:B------:R-:W-:-:S02]  /*7710*/  FMUL.FTZ R137, R176, R113 ;  /* 0x00000071b0897220 */ /* 0x000fc40000410000 */
[----:B------:R-:W-:Y:S02]  /*7720*/  FMUL.FTZ R136, R202, R61 ;  /* 0x0000003dca887220 */ /* 0x000fe40000410000 */
[----:B------:R-:W-:Y:S02]  /*7730*/  FFMA.FTZ R69, R60, R223, R69 ;  /* 0x000000df3c457223 */ /* 0x000fe40000010045 */
[----:B------:R-:W-:Y:S02]  /*7740*/  FADD.FTZ R62, RZ, R62 ;  /* 0x0000003eff3e7221 */ /* 0x000fe40000010000 */
[----:B------:R-:W-:Y:S02]  /*7750*/  FFMA.FTZ R68, R223, R68, -R133 ;  /* 0x00000044df447223 */ /* 0x000fe40000010885 */
[-C--:B------:R-:W-:Y:S02]  /*7760*/  FFMA.FTZ R133, R216, R137.reuse, -R136 ;  /* 0x00000089d8857223 */ /* 0x080fe40000010888 */
[----:B------:R-:W-:-:S02]  /*7770*/  FMUL.FTZ R137, R202, R137 ;  /* 0x00000089ca897220 */ /* 0x000fc40000410000 */
[----:B------:R-:W-:Y:S02]  /*7780*/  FADD.FTZ R63, RZ, R63 ;  /* 0x0000003fff3f7221 */ /* 0x000fe40000010000 */
[----:B------:R-:W-:Y:S02]  /*7790*/  FADD.FTZ R69, R62, R69 ;  /* 0x000000453e457221 */ /* 0x000fe40000010000 */
[----:B------:R-:W-:Y:S02]  /*77a0*/  FMUL.FTZ R62, R192, R112 ;  /* 0x00000070c03e7220 */ /* 0x000fe40000410000 */
[----:B------:R-:W-:Y:S02]  /*77b0*/  FFMA.FTZ R136, R61, R216, R137 ;  /* 0x000000d83d887223 */ /* 0x000fe40000010089 */
[----:B------:R-:W-:Y:S02]  /*77c0*/  FADD.FTZ R68, R63, R68 ;  /* 0x000000443f447221 */ /* 0x000fe40000010000 */
[----:B------:R-:W-:-:S02]  /*77d0*/  FFMA.FTZ R135, R100, R221, R135 ;  /* 0x000000dd64877223 */ /* 0x000fc40000010087 */
[----:B------:R-:W-:Y:S02]  /*77e0*/  FADD.FTZ R221, -R84, R221 ;  /* 0x000000dd54dd7221 */ /* 0x000fe40000010100 */
[----:B------:R-:W-:Y:S02]  /*77f0*/  FMUL.FTZ R138, R175, R112 ;  /* 0x00000070af8a7220 */ /* 0x000fe40000410000 */
[----:B------:R-:W-:Y:S02]  /*7800*/  FMUL.FTZ R63, R201, R62 ;  /* 0x0000003ec93f7220 */ /* 0x000fe40000410000 */
[----:B------:R-:W-:Y:S02]  /*7810*/  FADD.FTZ R69, R69, R136 ;  /* 0x0000008845457221 */ /* 0x000fe40000010000 */
[----:B------:R-:W-:Y:S02]  /*7820*/  FFMA.FTZ R136, R99, R214, R135 ;  /* 0x000000d663887223 */ /* 0x000fe40000010087 */
[----:B------:R-:W-:-:S02]  /*7830*/  FFMA.FTZ R135, R221, R138, -R63 ;  /* 0x0000008add877223 */ /* 0x000fc4000001083f */
[----:B------:R-:W-:Y:S02]  /*7840*/  FMUL.FTZ R138, R201, R138 ;  /* 0x0000008ac98a7220 */ /* 0x000fe40000410000 */
[----:B------:R-:W-:Y:S02]  /*7850*/  FMUL.FTZ R137, R174, R119 ;  /* 0x00000077ae897220 */ /* 0x000fe40000410000 */
[----:B------:R-:W-:Y:S02]  /*7860*/  FFMA.FTZ R138, R62, R221, R138 ;  /* 0x000000dd3e8a7223 */ /* 0x000fe4000001008a */
[----:B------:R-:W-:Y:S02]  /*7870*/  FADD.FTZ R214, -R83, R214 ;  /* 0x000000d653d67221 */ /* 0x000fe40000010100 */
[----:B------:R-:W-:Y:S02]  /*7880*/  FMUL.FTZ R63, R191, R119 ;  /* 0x00000077bf3f7220 */ /* 0x000fe40000410000 */
[----:B------:R-:W-:-:S02]  /*7890*/  FMUL.FTZ R139, R200, R137 ;  /* 0x00000089c88b7220 */ /* 0x000fc40000410000 */
[----:B------:R-:W-:Y:S02]  /*78a0*/  FADD.FTZ R68, R68, R133 ;  /* 0x0000008544447221 */ /* 0x000fe40000010000 */
[----:B------:R-:W-:Y:S02]  /*78b0*/  FADD.FTZ R69, R69, R138 ;  /* 0x0000008a45457221 */ /* 0x000fe40000010000 */
[----:B------:R-:W-:Y:S02]  /*78c0*/  FFMA.FTZ R138, R63, R214, R139 ;  /* 0x000000d63f8a7223 */ /* 0x000fe4000001008b */
[----:B------:R-:W-:Y:S02]  /*78d0*/  FADD.FTZ R135, R68, R135 ;  /* 0x0000008744877221 */ /* 0x000fe40000010000 */
[----:B------:R-:W-:Y:S02]  /*78e0*/  FMUL.FTZ R68, R190, R118 ;  /* 0x00000076be447220 */ /* 0x000fe40000410000 */
[----:B------:R-:W-:-:S02]  /*78f0*/  FADD.FTZ R138, R69, R138 ;  /* 0x0000008a458a7221 */ /* 0x000fc40000010000 */
[----:B------:R-:W-:Y:S02]  /*7900*/  FFMA.FTZ R136, R98, R219, R136 ;  /* 0x000000db62887223 */ /* 0x000fe40000010088 */
[----:B------:R-:W-:Y:S02]  /*7910*/  FADD.FTZ R219, -R82, R219 ;  /* 0x000000db52db7221 */ /* 0x000fe40000010100 */
[----:B------:R-:W-:Y:S02]  /*7920*/  FMUL.FTZ R142, R173, R118 ;  /* 0x00000076ad8e7220 */ /* 0x000fe40000410000 */
[----:B------:R-:W-:Y:S02]  /*7930*/  FMUL.FTZ R69, R199, R68 ;  /* 0x00000044c7457220 */ /* 0x000fe40000410000 */
[----:B------:R-:W-:Y:S02]  /*7940*/  FMUL.FTZ R133, R200, R63 ;  /* 0x0000003fc8857220 */ /* 0x000fe40000410000 */
[----:B------:R-:W-:-:S02]  /*7950*/  FFMA.FTZ R54, R219, R142, -R69 ;  /* 0x0000008edb367223 */ /* 0x000fc40000010845 */
[-C--:B------:R-:W-:Y:S02]  /*7960*/  FMUL.FTZ R69, R189, R117.reuse ;  /* 0x00000075bd457220 */ /* 0x080fe40000410000 */
[----:B------:R-:W-:Y:S02]  /*7970*/  FFMA.FTZ R136, R97, R212, R136 ;  /* 0x000000d461887223 */ /* 0x000fe40000010088 */
[----:B------:R-:W-:Y:S02]  /*7980*/  FMUL.FTZ R142, R199, R142 ;  /* 0x0000008ec78e7220 */ /* 0x000fe40000410000 */
[----:B------:R-:W-:Y:S02]  /*7990*/  FMUL.FTZ R55, R172, R117 ;  /* 0x00000075ac377220 */ /* 0x000fe40000410000 */
[----:B------:R-:W-:Y:S02]  /*79a0*/  FFMA.FTZ R140, R214, R137, -R133 ;  /* 0x00000089d68c7223 */ /* 0x000fe40000010885 */
[----:B------:R-:W-:-:S02]  /*79b0*/  FADD.FTZ R212, -R81, R212 ;  /* 0x000000d451d47221 */ /* 0x000fc40000010100 */
[----:B------:R-:W-:Y:S02]  /*79c0*/  FMUL.FTZ R137, R198, R69 ;  /* 0x00000045c6897220 */ /* 0x000fe40000410000 */
[----:B------:R-:W-:Y:S02]  /*79d0*/  FFMA.FTZ R53, R68, R219, R142 ;  /* 0x000000db44357223 */ /* 0x000fe4000001008e */
[----:B------:R-:W-:Y:S02]  /*79e0*/  FFMA.FTZ R136, R96, R217, R136 ;  /* 0x000000d960887223 */ /* 0x000fe40000010088 */
[-C--:B------:R-:W-:Y:S02]  /*79f0*/  FMUL.FTZ R133, R198, R55.reuse ;  /* 0x00000037c6857220 */ /* 0x080fe40000410000 */
[----:B------:R-:W-:Y:S02]  /*7a00*/  FADD.FTZ R135, R135, R140 ;  /* 0x0000008c87877221 */ /* 0x000fe40000010000 */
[----:B------:R-:W-:-:S02]  /*7a10*/  FFMA.FTZ R137, R212, R55, -R137 ;  /* 0x00000037d4897223 */ /* 0x000fc40000010889 */
[----:B------:R-:W-:Y:S02]  /*7a20*/  FADD.FTZ R53, R138, R53 ;  /* 0x000000358a357221 */ /* 0x000fe40000010000 */
[----:B------:R-:W-:Y:S02]  /*7a30*/  FFMA.FTZ R55, R95, R210, R136 ;  /* 0x000000d25f377223 */ /* 0x000fe40000010088 */
[----:B------:R-:W-:Y:S02]  /*7a40*/  FFMA.FTZ R138, R69, R212, R133 ;  /* 0x000000d4458a7223 */ /* 0x000fe40000010085 */
[----:B------:R-:W-:Y:S02]  /*7a50*/  FFMA.FTZ R52, R98, -R199, R52 ;  /* 0x800000c762347223 */ /* 0x000fe40000010034 */
[----:B------:R-:W-:Y:S02]  /*7a60*/  FMUL.FTZ R136, R188, R116 ;  /* 0x00000074bc887220 */ /* 0x000fe40000410000 */
[----:B------:R-:W-:-:S02]  /*7a70*/  FADD.FTZ R54, R135, R54 ;  /* 0x0000003687367221 */ /* 0x000fc40000010000 */
[----:B------:R-:W-:Y:S02]  /*7a80*/  FFMA.FTZ R135, R94, R215, R55 ;  /* 0x000000d75e877223 */ /* 0x000fe40000010037 */
[----:B------:R-:W-:Y:S02]  /*7a90*/  FADD.FTZ R53, R53, R138 ;  /* 0x0000008a35357221 */ /* 0x000fe40000010000 */
[----:B------:R-:W-:Y:S02]  /*7aa0*/  FFMA.FTZ R52, R97, -R198, R52 ;  /* 0x800000c661347223 */ /* 0x000fe40000010034 */
[----:B------:R-:W-:Y:S02]  /*7ab0*/  FADD.FTZ R217, -R80, R217 ;  /* 0x000000d950d97221 */ /* 0x000fe40000010100 */
[----:B------:R-:W-:Y:S02]  /*7ac0*/  FMUL.FTZ R138, R171, R116 ;  /* 0x00000074ab8a7220 */ /* 0x000fe40000410000 */
[----:B------:R-:W-:-:S02]  /*7ad0*/  FMUL.FTZ R55, R197, R136 ;  /* 0x00000088c5377220 */ /* 0x000fc40000410000 */
[----:B------:R-:W-:Y:S02]  /*7ae0*/  FMUL.FTZ R133, R187, R111 ;  /* 0x0000006fbb857220 */ /* 0x000fe40000410000 */
[----:B------:R-:W-:Y:S02]  /*7af0*/  FFMA.FTZ R139, R93, R208, R135 ;  /* 0x000000d05d8b7223 */ /* 0x000fe40000010087 */
[----:B------:R-:W-:Y:S02]  /*7b00*/  FFMA.FTZ R52, R96, -R197, R52 ;  /* 0x800000c560347223 */ /* 0x000fe40000010034 */
[----:B------:R-:W-:Y:S02]  /*7b10*/  FADD.FTZ R54, R54, R137 ;  /* 0x0000008936367221 */ /* 0x000fe40000010000 */
[----:B------:R-:W-:Y:S02]  /*7b20*/  FFMA.FTZ R55, R217, R138, -R55 ;  /* 0x0000008ad9377223 */ /* 0x000fe40000010837 */
[----:B------:R-:W-:-:S02]  /*7b30*/  FADD.FTZ R210, -R79, R210 ;  /* 0x000000d24fd27221 */ /* 0x000fc40000010100 */
[----:B------:R-:W-:Y:S02]  /*7b40*/  FMUL.FTZ R135, R170, R111 ;  /* 0x0000006faa877220 */ /* 0x000fe40000410000 */
[----:B------:R-:W-:Y:S02]  /*7b50*/  FMUL.FTZ R137, R196, R133 ;  /* 0x00000085c4897220 */ /* 0x000fe40000410000 */
[----:B------:R-:W-:Y:S02]  /*7b60*/  FMUL.FTZ R138, R197, R138 ;  /* 0x0000008ac58a7220 */ /* 0x000fe40000410000 */
[----:B------:R-:W-:Y:S02]  /*7b70*/  FFMA.FTZ R139, R92, R213, R139 ;  /* 0x000000d55c8b7223 */ /* 0x000fe4000001008b */
[----:B------:R-:W-:Y:S02]  /*7b80*/  FFMA.FTZ R52, R95, -R196, R52 ;  /* 0x800000c45f347223 */ /* 0x000fe40000010034 */
[----:B------:R-:W-:-:S02]  /*7b90*/  FFMA.FTZ R137, R210, R135, -R137 ;  /* 0x00000087d2897223 */ /* 0x000fc40000010889 */
[----:B------:R-:W-:Y:S02]  /*7ba0*/  FFMA.FTZ R138, R136, R217, R138 ;  /* 0x000000d9888a7223 */ /* 0x000fe4000001008a */
        /* <DEDUP_REMOVED lines=8> */
[----:B------:R-:W-:Y:S02]  /*7c30*/  FADD.FTZ R135, R53, R138 ;  /* 0x0000008a35877221 */ /* 0x000fe40000010000 */
[----:B------:R-:W-:Y:S02]  /*7c40*/  FFMA.FTZ R139, R89, R220, R139 ;  /* 0x000000dc598b7223 */ /* 0x000fe4000001008b */
[----:B------:R-:W-:-:S02]  /*7c50*/  FADD.FTZ R53, RZ, R134 ;  /* 0x00000086ff357221 */ /* 0x000fc40000010000 */
[----:B------:R-:W-:Y:S02]  /*7c60*/  FFMA.FTZ R52, R92, -R207, R52 ;  /* 0x800000cf5c347223 */ /* 0x000fe40000010034 */
[----:B------:R-:W-:Y:S02]  /*7c70*/  FMUL.FTZ R134, R186, R110 ;  /* 0x0000006eba867220 */ /* 0x000fe40000410000 */
[----:B------:R-:W-:Y:S02]  /*7c80*/  FADD.FTZ R137, R54, R137 ;  /* 0x0000008936897221 */ /* 0x000fe40000010000 */
[----:B------:R-:W-:Y:S02]  /*7c90*/  FFMA.FTZ R54, R88, R225, R139 ;  /* 0x000000e158367223 */ /* 0x000fe4000001008b */
[----:B------:R-:W-:Y:S02]  /*7ca0*/  FFMA.FTZ R139, R91, -R206, R52 ;  /* 0x800000ce5b8b7223 */ /* 0x000fe40000010034 */
[----:B------:R-:W-:-:S02]  /*7cb0*/  FADD.FTZ R215, -R78, R215 ;  /* 0x000000d74ed77221 */ /* 0x000fc40000010100 */
[----:B------:R-:W-:Y:S02]  /*7cc0*/  FMUL.FTZ R140, R179, UR15 ;  /* 0x0000000fb38c7c20 */ /* 0x000fe40008410000 */
[----:B------:R-:W-:Y:S02]  /*7cd0*/  FMUL.FTZ R52, R169, R110 ;  /* 0x0000006ea9347220 */ /* 0x000fe40000410000 */
[----:B------:R-:W-:Y:S02]  /*7ce0*/  FMUL.FTZ R55, R71, R134 ;  /* 0x0000008647377220 */ /* 0x000fe40000410000 */
[----:B------:R-:W-:Y:S02]  /*7cf0*/  FFMA.FTZ R139, R90, -R209, R139 ;  /* 0x800000d15a8b7223 */ /* 0x000fe4000001008b */
[----:B------:R-:W-:Y:S02]  /*7d00*/  FFMA.FTZ R140, R161, UR14, -R140 ;  /* 0x0000000ea18c7c23 */ /* 0x000fe4000801088c */
[----:B------:R-:W-:-:S02]  /*7d10*/  FFMA.FTZ R142, R215, R52, -R55 ;  /* 0x00000034d78e7223 */ /* 0x000fc40000010837 */
[----:B------:R-:W-:Y:S02]  /*7d20*/  FMUL.FTZ R52, R71, R52 ;  /* 0x0000003447347220 */ /* 0x000fe40000410000 */
[-C--:B------:R-:W-:Y:S02]  /*7d30*/  FMUL.FTZ R138, R179, R104.reuse ;  /* 0x00000068b38a7220 */ /* 0x080fe40000410000 */
[----:B------:R-:W-:Y:S02]  /*7d40*/  FMUL.FTZ R144, R161, R104 ;  /* 0x00000068a1907220 */ /* 0x000fe40000410000 */
[----:B------:R-:W-:Y:S02]  /*7d50*/  FFMA.FTZ R55, R89, -R222, R139 ;  /* 0x800000de59377223 */ /* 0x000fe4000001008b */
[----:B------:R-:W-:Y:S02]  /*7d60*/  FMUL.FTZ R147, R53, R140 ;  /* 0x0000008c35937220 */ /* 0x000fe40000410000 */
[----:B------:R-:W-:-:S02]  /*7d70*/  FFMA.FTZ R140, R134, R215, R52 ;  /* 0x000000d7868c7223 */ /* 0x000fc40000010034 */
[C---:B------:R-:W-:Y:S02]  /*7d80*/  FMUL.FTZ R139, R53.reuse, R138 ;  /* 0x0000008a358b7220 */ /* 0x040fe40000410000 */
[----:B------:R-:W-:Y:S02]  /*7d90*/  FFMA.FTZ R55, R88, -R53, R55 ;  /* 0x8000003558377223 */ /* 0x000fe40000010037 */
[----:B------:R-:W-:Y:S02]  /*7da0*/  FMUL.FTZ R149, R53, R144 ;  /* 0x0000009035957220 */ /* 0x000fe40000410000 */
[----:B------:R-:W-:Y:S02]  /*7db0*/  FADD.FTZ R225, -R72, R225 ;  /* 0x000000e148e17221 */ /* 0x000fe40000010100 */
[----:B------:R-:W-:Y:S02]  /*7dc0*/  FADD.FTZ R53, R135, R140 ;  /* 0x0000008c87357221 */ /* 0x000fe40000010000 */
[----:B------:R-:W-:-:S02]  /*7dd0*/  FMUL.FTZ R135, R185, R109 ;  /* 0x0000006db9877220 */ /* 0x000fc40000410000 */
[----:B------:R-:W-:Y:S02]  /*7de0*/  FFMA.FTZ R52, R225, R144, -R139 ;  /* 0x00000090e1347223 */ /* 0x000fe4000001088b */
[----:B------:R-:W-:Y:S02]  /*7df0*/  FADD.FTZ R142, R137, R142 ;  /* 0x0000008e898e7221 */ /* 0x000fe40000010000 */
[----:B------:R-:W-:Y:S02]  /*7e00*/  FADD.FTZ R208, -R77, R208 ;  /* 0x000000d04dd07221 */ /* 0x000fe40000010100 */
[----:B------:R-:W-:Y:S02]  /*7e10*/  FMUL.FTZ R137, R168, R109 ;  /* 0x0000006da8897220 */ /* 0x000fe40000410000 */
[----:B------:R-:W-:Y:S02]  /*7e20*/  FMUL.FTZ R139, R70, R135 ;  /* 0x00000087468b7220 */ /* 0x000fe40000410000 */
[----:B------:R-:W-:-:S02]  /*7e30*/  FMUL.FTZ R140, R183, R108 ;  /* 0x0000006cb78c7220 */ /* 0x000fc40000410000 */
[-C--:B------:R-:W-:Y:S02]  /*7e40*/  FFMA.FTZ R141, R208, R137.reuse, -R139 ;  /* 0x00000089d08d7223 */ /* 0x080fe4000001088b */
[----:B------:R-:W-:Y:S02]  /*7e50*/  FMUL.FTZ R139, R70, R137 ;  /* 0x00000089468b7220 */ /* 0x000fe40000410000 */
[----:B------:R-:W-:Y:S02]  /*7e60*/  FADD.FTZ R213, -R76, R213 ;  /* 0x000000d54cd57221 */ /* 0x000fe40000010100 */
[----:B------:R-:W-:Y:S02]  /*7e70*/  FMUL.FTZ R146, R167, R108 ;  /* 0x0000006ca7927220 */ /* 0x000fe40000410000 */
[----:B------:R-:W-:Y:S02]  /*7e80*/  FMUL.FTZ R143, R207, R140 ;  /* 0x0000008ccf8f7220 */ /* 0x000fe40000410000 */
[----:B------:R-:W-:-:S02]  /*7e90*/  FMUL.FTZ R137, R182, R107 ;  /* 0x0000006bb6897220 */ /* 0x000fc40000410000 */
[----:B------:R-:W-:Y:S02]  /*7ea0*/  FFMA.FTZ R144, R135, R208, R139 ;  /* 0x000000d087907223 */ /* 0x000fe4000001008b */
[----:B------:R-:W-:Y:S02]  /*7eb0*/  FADD.FTZ R204, -R75, R204 ;  /* 0x000000cc4bcc7221 */ /* 0x000fe40000010100 */
[----:B------:R-:W-:Y:S02]  /*7ec0*/  FMUL.FTZ R145, R166, R107 ;  /* 0x0000006ba6917220 */ /* 0x000fe40000410000 */
[-C--:B------:R-:W-:Y:S02]  /*7ed0*/  FFMA.FTZ R148, R213, R146.reuse, -R143 ;  /* 0x00000092d5947223 */ /* 0x080fe4000001088f */
[----:B------:R-:W-:Y:S02]  /*7ee0*/  FMUL.FTZ R139, R206, R137 ;  /* 0x00000089ce8b7220 */ /* 0x000fe40000410000 */
[----:B------:R-:W-:-:S02]  /*7ef0*/  FMUL.FTZ R146, R207, R146 ;  /* 0x00000092cf927220 */ /* 0x000fc40000410000 */
[----:B------:R-:W-:Y:S02]  /*7f00*/  FADD.FTZ R53, R53, R144 ;  /* 0x0000009035357221 */ /* 0x000fe40000010000 */
[----:B------:R-:W-:Y:S02]  /*7f10*/  FFMA.FTZ R144, R204, R145, -R139 ;  /* 0x00000091cc907223 */ /* 0x000fe4000001088b */
[----:B------:R-:W-:Y:S02]  /*7f20*/  FFMA.FTZ R146, R140, R213, R146 ;  /* 0x000000d58c927223 */ /* 0x000fe40000010092 */
[----:B------:R-:W-:Y:S02]  /*7f30*/  FMUL.FTZ R145, R206, R145 ;  /* 0x00000091ce917220 */ /* 0x000fe40000410000 */
[----:B------:R-:W-:Y:S02]  /*7f40*/  FADD.FTZ R141, R142, R141 ;  /* 0x0000008d8e8d7221 */ /* 0x000fe40000010000 */
[----:B------:R-:W-:-:S02]  /*7f50*/  FMUL.FTZ R150, R161, UR15 ;  /* 0x0000000fa1967c20 */ /* 0x000fc40008410000 */
[----:B------:R-:W-:Y:S02]  /*7f60*/  FADD.FTZ R53, R53, R146 ;  /* 0x0000009235357221 */ /* 0x000fe40000010000 */
[----:B------:R-:W-:Y:S02]  /*7f70*/  FFMA.FTZ R142, R137, R204, R145 ;  /* 0x000000cc898e7223 */ /* 0x000fe40000010091 */
[----:B------:R-:W-:Y:S02]  /*7f80*/  FFMA.FTZ R150, R179, UR14, R150 ;  /* 0x0000000eb3967c23 */ /* 0x000fe40008010096 */
[----:B------:R-:W-:Y:S02]  /*7f90*/  FADD.FTZ R141, R141, R148 ;  /* 0x000000948d8d7221 */ /* 0x000fe40000010000 */
[----:B------:R-:W-:Y:S02]  /*7fa0*/  FADD.FTZ R53, R53, R142 ;  /* 0x0000008e35357221 */ /* 0x000fe40000010000 */
[----:B------:R-:W-:-:S02]  /*7fb0*/  FMUL.FTZ R142, R181, R106 ;  /* 0x0000006ab58e7220 */ /* 0x000fc40000410000 */
[----:B------:R-:W-:Y:S02]  /*7fc0*/  FFMA.FTZ R150, R150, R225, R147 ;  /* 0x000000e196967223 */ /* 0x000fe40000010093 */
[----:B------:R-:W-:Y:S02]  /*7fd0*/  FADD.FTZ R141, R141, R144 ;  /* 0x000000908d8d7221 */ /* 0x000fe40000010000 */
[----:B------:R-:W-:Y:S02]  /*7fe0*/  FADD.FTZ R211, -R74, R211 ;  /* 0x000000d34ad37221 */ /* 0x000fe40000010100 */
[----:B------:R-:W-:Y:S02]  /*7ff0*/  FMUL.FTZ R144, R165, R106 ;  /* 0x0000006aa5907220 */ /* 0x000fe40000410000 */
[----:B------:R-:W-:Y:S02]  /*8000*/  FMUL.FTZ R143, R209, R142 ;  /* 0x0000008ed18f7220 */ /* 0x000fe40000410000 */
[----:B------:R-:W-:-:S02]  /*8010*/  FMUL.FTZ R147, R180, UR15 ;  /* 0x0000000fb4937c20 */ /* 0x000fc40008410000 */
[-C--:B------:R-:W-:Y:S02]  /*8020*/  FMUL.FTZ R139, R180, R105.reuse ;  /* 0x00000069b48b7220 */ /* 0x080fe40000410000 */
[-C--:B------:R-:W-:Y:S02]  /*8030*/  FFMA.FTZ R146, R211, R144.reuse, -R143 ;  /* 0x00000090d3927223 */ /* 0x080fe4000001088f */
[C---:B------:R-:W-:Y:S02]  /*8040*/  FFMA.FTZ R147, R56.reuse, UR14, -R147 ;  /* 0x0000000e38937c23 */ /* 0x040fe40008010893 */
        /* <DEDUP_REMOVED lines=11> */
[----:B------:R-:W-:Y:S02]  /*8100*/  FFMA.FTZ R222, R139, R220, R222 ;  /* 0x000000dc8bde7223 */ /* 0x000fe400000100de */
[----:B------:R-:W-:Y:S02]  /*8110*/  FFMA.FTZ R145, R180, UR14, R145 ;  /* 0x0000000eb4917c23 */ /* 0x000fe40008010091 */
[----:B------:R-:W-:Y:S02]  /*8120*/  FFMA.FTZ R152, R138, R225, R149 ;  /* 0x000000e18a987223 */ /* 0x000fe40000010095 */
[----:B------:R-:W-:Y:S01]  /*8130*/  FADD.FTZ R143, R141, R148 ;  /* 0x000000948d8f7221 */ /* 0x000fe20000010000 */
[----:B------:R-:W0:Y:S01]  /*8140*/  SHFL.DOWN PT, R149, R54, 0x1, 0x1f ;  /* 0x08201f0036957f89 */ /* 0x000e2200000e0000 */
[----:B------:R-:W-:-:S02]  /*8150*/  FADD.FTZ R53, R53, R222 ;  /* 0x000000de35357221 */ /* 0x000fc40000010000 */
[----:B------:R-:W-:Y:S01]  /*8160*/  FFMA.FTZ R141, R145, R220, R147 ;  /* 0x000000dc918d7223 */ /* 0x000fe20000010093 */
[----:B------:R-:W1:Y:S01]  /*8170*/  SHFL.DOWN PT, R148, R55, 0x1, 0x1f ;  /* 0x08201f0037947f89 */ /* 0x000e6200000e0000 */
[----:B------:R-:W-:Y:S02]  /*8180*/  FADD.FTZ R145, R143, R52 ;  /* 0x000000348f917221 */ /* 0x000fe40000010000 */
[----:B------:R-:W-:Y:S02]  /*8190*/  FADD.FTZ R152, R53, R152 ;  /* 0x0000009835987221 */ /* 0x000fe40000010000 */
[----:B------:R-:W-:Y:S01]  /*81a0*/  FMUL.FTZ R144, R181, UR15 ;  /* 0x0000000fb5907c20 */ /* 0x000fe20008410000 */
[----:B------:R-:W2:Y:S01]  /*81b0*/  SHFL.DOWN PT, R146, R145, 0x1, 0x1f ;  /* 0x08201f0091927f89 */ /* 0x000ea200000e0000 */
[C---:B------:R-:W-:Y:S02]  /*81c0*/  FMUL.FTZ R52, R165.reuse, UR15 ;  /* 0x0000000fa5347c20 */ /* 0x040fe40008410000 */
[----:B------:R-:W-:Y:S01]  /*81d0*/  FFMA.FTZ R144, R165, UR14, -R144 ;  /* 0x0000000ea5907c23 */ /* 0x000fe20008010890 */
[----:B------:R-:W3:Y:S01]  /*81e0*/  SHFL.DOWN PT, R147, R152, 0x1, 0x1f ;  /* 0x08201f0098937f89 */ /* 0x000ee200000e0000 */
[----:B------:R-:W-:-:S02]  /*81f0*/  FMUL.FTZ R53, R182, UR15 ;  /* 0x0000000fb6357c20 */ /* 0x000fc40008410000 */
[----:B------:R-:W-:Y:S02]  /*8200*/  FMUL.FTZ R144, R209, R144 ;  /* 0x00000090d1907220 */ /* 0x000fe40000410000 */
[----:B------:R-:W-:Y:S02]  /*8210*/  FFMA.FTZ R52, R181, UR14, R52 ;  /* 0x0000000eb5347c23 */ /* 0x000fe40008010034 */
[----:B------:R-:W-:Y:S02]  /*8220*/  FFMA.FTZ R143, R166, UR14, -R53 ;  /* 0x0000000ea68f7c23 */ /* 0x000fe40008010835 */
[----:B------:R-:W-:Y:S02]  /*8230*/  FFMA.FTZ R144, R52, R211, R144 ;  /* 0x000000d334907223 */ /* 0x000fe40000010090 */
[----:B------:R-:W-:Y:S02]  /*8240*/  FMUL.FTZ R53, R166, UR15 ;  /* 0x0000000fa6357c20 */ /* 0x000fe40008410000 */
        /* <DEDUP_REMOVED lines=8> */
[----:B0-----:R-:W-:-:S02]  /*82d0*/  @!P1 FADD.FTZ R54, R54, R149 ;  /* 0x0000009536369221 */ /* 0x001fc40000010000 */
[----:B-1----:R-:W-:Y:S02]  /*82e0*/  @!P1 FADD.FTZ R55, R55, R148 ;  /* 0x0000009437379221 */ /* 0x002fe40000010000 */
[----:B--2---:R-:W-:Y:S01]  /*82f0*/  @!P1 FADD.FTZ R53, R53, R146 ;  /* 0x0000009235359221 */ /* 0x004fe20000010000 */
[----:B------:R-:W0:Y:S01]  /*8300*/  SHFL.DOWN PT, R153, R54, 0x2, 0x1f ;  /* 0x08401f0036997f89 */ /* 0x000e2200000e0000 */
[----:B---3--:R-:W-:Y:S01]  /*8310*/  @!P1 FADD.FTZ R52, R52, R147 ;  /* 0x0000009334349221 */ /* 0x008fe20000010000 */
[----:B------:R-:W-:Y:S01]  /*8320*/  ISETP.GT.AND P1, PT, R126, 0x1d, PT ;  /* 0x0000001d7e00780c */ /* 0x000fe20003f24270 */
[----:B------:R-:W-:Y:S01]  /*8330*/  FFMA.FTZ R56, R39, R179, R150 ;  /* 0x000000b327387223 */ /* 0x000fe20000010096 */
[----:B------:R-:W1:Y:S01]  /*8340*/  SHFL.DOWN PT, R152, R55, 0x2, 0x1f ;  /* 0x08401f0037987f89 */ /* 0x000e6200000e0000 */
[----:B------:R-:W-:Y:S02]  /*8350*/  FMUL.FTZ R145, R185, UR15 ;  /* 0x0000000fb9917c20 */ /* 0x000fe40008410000 */
[----:B------:R-:W-:Y:S01]  /*8360*/  FMUL.FTZ R148, R186, UR15 ;  /* 0x0000000fba947c20 */ /* 0x000fe20008410000 */
[----:B------:R-:W2:Y:S01]  /*8370*/  SHFL.DOWN PT, R150, R53, 0x2, 0x1f ;  /* 0x08401f0035967f89 */ /* 0x000ea200000e0000 */
[----:B------:R-:W-:-:S02]  /*8380*/  FFMA.FTZ R145, R168, UR14, -R145 ;  /* 0x0000000ea8917c23 */ /* 0x000fc40008010891 */
[----:B------:R-:W-:Y:S01]  /*8390*/  FMUL.FTZ R168, R168, UR15 ;  /* 0x0000000fa8a87c20 */ /* 0x000fe20008410000 */
[----:B------:R-:W3:Y:S01]  /*83a0*/  SHFL.DOWN PT, R151, R52, 0x2, 0x1f ;  /* 0x08401f0034977f89 */ /* 0x000ee200000e0000 */
[----:B------:R-:W-:Y:S02]  /*83b0*/  FMUL.FTZ R149, R70, R145 ;  /* 0x0000009146957220 */ /* 0x000fe40000410000 */
[----:B------:R-:W-:Y:S02]  /*83c0*/  FFMA.FTZ R147, R185, UR14, R168 ;  /* 0x0000000eb9937c23 */ /* 0x000fe400080100a8 */
[----:B------:R-:W-:Y:S02]  /*83d0*/  FFMA.FTZ R148, R169, UR14, -R148 ;  /* 0x0000000ea9947c23 */ /* 0x000fe40008010894 */
[----:B------:R-:W-:Y:S02]  /*83e0*/  FFMA.FTZ R147, R147, R208, R149 ;  /* 0x000000d093937223 */ /* 0x000fe40000010095 */
[----:B------:R-:W-:-:S02]  /*83f0*/  FMUL.FTZ R169, R169, UR15 ;  /* 0x0000000fa9a97c20 */ /* 0x000fc40008410000 */
[----:B------:R-:W-:Y:S02]  /*8400*/  FMUL.FTZ R145, R187, UR15 ;  /* 0x0000000fbb917c20 */ /* 0x000fe40008410000 */
[----:B0-----:R-:W-:Y:S02]  /*8410*/  @!P1 FADD.FTZ R54, R54, R153 ;  /* 0x0000009936369221 */ /* 0x001fe40000010000 */
[----:B------:R-:W-:Y:S02]  /*8420*/  FMUL.FTZ R148, R71, R148 ;  /* 0x0000009447947220 */ /* 0x000fe40000410000 */
        /* <DEDUP_REMOVED lines=8> */
[----:B------:R-:W-:Y:S01]  /*84b0*/  ISETP.GT.AND P1, PT, R126, 0x1b, PT ;  /* 0x0000001b7e00780c */ /* 0x000fe20003f24270 */
[----:B------:R-:W-:Y:S02]  /*84c0*/  FFMA.FTZ R148, R70, R215, R148 ;  /* 0x000000d746947223 */ /* 0x000fe40000010094 */
[----:B------:R-:W3:Y:S01]  /*84d0*/  SHFL.DOWN PT, R149, R52, 0x4, 0x1f ;  /* 0x08801f0034957f89 */ /* 0x000ee200000e0000 */
[----:B------:R-:W-:Y:S02]  /*84e0*/  FMUL.FTZ R70, R188, UR15 ;  /* 0x0000000fbc467c20 */ /* 0x000fe40008410000 */
[----:B------:R-:W-:Y:S02]  /*84f0*/  FMUL.FTZ R170, R170, UR15 ;  /* 0x0000000faaaa7c20 */ /* 0x000fe40008410000 */
[----:B------:R-:W-:-:S02]  /*8500*/  FMUL.FTZ R145, R196, R145 ;  /* 0x00000091c4917220 */ /* 0x000fc40000410000 */
[----:B------:R-:W-:Y:S02]  /*8510*/  FFMA.FTZ R70, R171, UR14, -R70 ;  /* 0x0000000eab467c23 */ /* 0x000fe40008010846 */
[----:B------:R-:W-:Y:S02]  /*8520*/  FFMA.FTZ R71, R187, UR14, R170 ;  /* 0x0000000ebb477c23 */ /* 0x000fe400080100aa */
[----:B------:R-:W-:Y:S02]  /*8530*/  FMUL.FTZ R171, R171, UR15 ;  /* 0x0000000fabab7c20 */ /* 0x000fe40008410000 */
[----:B0-----:R-:W-:Y:S02]  /*8540*/  @!P1 FADD.FTZ R54, R54, R153 ;  /* 0x0000009936369221 */ /* 0x001fe40000010000 */
[----:B------:R-:W-:Y:S02]  /*8550*/  FMUL.FTZ R197, R197, R70 ;  /* 0x00000046c5c57220 */ /* 0x000fe40000410000 */
[----:B-1----:R-:W-:Y:S01]  /*8560*/  @!P1 FADD.FTZ R55, R55, R152 ;  /* 0x0000009837379221 */ /* 0x002fe20000010000 */
[----:B------:R-:W0:Y:S01]  /*8570*/  SHFL.DOWN PT, R151, R54, 0x8, 0x1f ;  /* 0x09001f0036977f89 */ /* 0x000e2200000e0000 */
[----:B------:R-:W-:-:S02]  /*8580*/  FFMA.FTZ R71, R71, R210, R145 ;  /* 0x000000d247477223 */ /* 0x000fc40000010091 */
[----:B--2---:R-:W-:Y:S01]  /*8590*/  @!P1 FADD.FTZ R53, R53, R150 ;  /* 0x0000009635359221 */ /* 0x004fe20000010000 */
[----:B------:R-:W1:Y:S01]  /*85a0*/  SHFL.DOWN PT, R152, R55, 0x8, 0x1f ;  /* 0x09001f0037987f89 */ /* 0x000e6200000e0000 */
[----:B------:R-:W-:Y:S02]  /*85b0*/  FFMA.FTZ R70, R188, UR14, R171 ;  /* 0x0000000ebc467c23 */ /* 0x000fe400080100ab */
[----:B---3--:R-:W-:Y:S01]  /*85c0*/  @!P1 FADD.FTZ R52, R52, R149 ;  /* 0x0000009534349221 */ /* 0x008fe20000010000 */
[----:B------:R-:W2:Y:S01]  /*85d0*/  SHFL.DOWN PT, R150, R53, 0x8, 0x1f ;  /* 0x09001f0035967f89 */ /* 0x000ea200000e0000 */
[----:B------:R-:W-:Y:S01]  /*85e0*/  ISETP.GT.AND P1, PT, R126, 0x17, PT ;  /* 0x000000177e00780c */ /* 0x000fe20003f24270 */
[----:B------:R-:W-:Y:S02]  /*85f0*/  FFMA.FTZ R187, R40, R187, R71 ;  /* 0x000000bb28bb7223 */ /* 0x000fe40000010047 */
[----:B------:R-:W3:Y:S01]  /*8600*/  SHFL.DOWN PT, R149, R52, 0x8, 0x1f ;  /* 0x09001f0034957f89 */ /* 0x000ee200000e0000 */
[----:B------:R-:W-:-:S02]  /*8610*/  FFMA.FTZ R197, R70, R217, R197 ;  /* 0x000000d946c57223 */ /* 0x000fc400000100c5 */
[----:B------:R-:W-:Y:S02]  /*8620*/  FMUL.FTZ R71, R191, UR15 ;  /* 0x0000000fbf477c20 */ /* 0x000fe40008410000 */
[----:B------:R-:W-:Y:S02]  /*8630*/  FMUL.FTZ R70, R190, UR15 ;  /* 0x0000000fbe467c20 */ /* 0x000fe40008410000 */
[----:B------:R-:W-:Y:S02]  /*8640*/  FMUL.FTZ R145, R189, UR15 ;  /* 0x0000000fbd917c20 */ /* 0x000fe40008410000 */
[C---:B------:R-:W-:Y:S02]  /*8650*/  FFMA.FTZ R71, R174.reuse, UR14, -R71 ;  /* 0x0000000eae477c23 */ /* 0x040fe40008010847 */
[----:B------:R-:W-:Y:S02]  /*8660*/  FFMA.FTZ R70, R173, UR14, -R70 ;  /* 0x0000000ead467c23 */ /* 0x000fe40008010846 */
[----:B------:R-:W-:-:S02]  /*8670*/  FMUL.FTZ R174, R174, UR15 ;  /* 0x0000000faeae7c20 */ /* 0x000fc40008410000 */
[----:B0-----:R-:W-:Y:S02]  /*8680*/  @!P1 FADD.FTZ R54, R54, R151 ;  /* 0x0000009736369221 */ /* 0x001fe40000010000 */
[----:B-1----:R-:W-:Y:S02]  /*8690*/  @!P1 FADD.FTZ R55, R55, R152 ;  /* 0x0000009837379221 */ /* 0x002fe40000010000 */
[----:B------:R-:W-:Y:S01]  /*86a0*/  FFMA.FTZ R145, R172, UR14, -R145 ;  /* 0x0000000eac917c23 */ /* 0x000fe20008010891 */
        /* <DEDUP_REMOVED lines=8> */
[----:B------:R-:W-:-:S02]  /*8730*/  FMUL.FTZ R172, R172, UR15 ;  /* 0x0000000facac7c20 */ /* 0x000fc40008410000 */
[----:B------:R-:W-:Y:S01]  /*8740*/  FFMA.FTZ R71, R191, UR14, R174 ;  /* 0x0000000ebf477c23 */ /* 0x000fe200080100ae */
[----:B------:R-:W3:Y:S01]  /*8750*/  SHFL.DOWN PT, R149, R52, 0x10, 0x1f ;  /* 0x0a001f0034957f89 */ /* 0x000ee200000e0000 */
[----:B------:R-:W-:Y:S02]  /*8760*/  FMUL.FTZ R173, R173, UR15 ;  /* 0x0000000fadad7c20 */ /* 0x000fe40008410000 */
[----:B------:R-:W-:Y:S02]  /*8770*/  FMUL.FTZ R70, R192, UR15 ;  /* 0x0000000fc0467c20 */ /* 0x000fe40008410000 */
[----:B------:R-:W-:Y:S02]  /*8780*/  FMUL.FTZ R198, R198, R145 ;  /* 0x00000091c6c67220 */ /* 0x000fe40000410000 */
[----:B------:R-:W-:Y:S02]  /*8790*/  FFMA.FTZ R186, R41, R186, R148 ;  /* 0x000000ba29ba7223 */ /* 0x000fe40000010094 */
[----:B------:R-:W-:-:S02]  /*87a0*/  FFMA.FTZ R145, R189, UR14, R172 ;  /* 0x0000000ebd917c23 */ /* 0x000fc400080100ac */
[----:B------:R-:W-:Y:S02]  /*87b0*/  FFMA.FTZ R71, R71, R214, R200 ;  /* 0x000000d647477223 */ /* 0x000fe400000100c8 */
[----:B------:R-:W-:Y:S02]  /*87c0*/  FFMA.FTZ R148, R190, UR14, R173 ;  /* 0x0000000ebe947c23 */ /* 0x000fe400080100ad */
        /* <DEDUP_REMOVED lines=18> */
[----:B------:R-:W-:Y:S02]  /*88f0*/  FMUL.FTZ R178, R178, UR15 ;  /* 0x0000000fb2b27c20 */ /* 0x000fe40008410000 */
[----:B------:R-:W-:Y:S02]  /*8900*/  FFMA.FTZ R146, R183, UR14, R146 ;  /* 0x0000000eb7927c23 */ /* 0x000fe40008010092 */
[----:B------:R-:W-:Y:S02]  /*8910*/  FMUL.FTZ R145, R202, R145 ;  /* 0x00000091ca917220 */ /* 0x000fe40000410000 */
[----:B------:R-:W-:-:S02]  /*8920*/  FMUL.FTZ R70, R205, R70 ;  /* 0x00000046cd467220 */ /* 0x000fc40000410000 */
[----:B------:R-:W-:Y:S02]  /*8930*/  FFMA.FTZ R150, R192, UR14, R175 ;  /* 0x0000000ec0967c23 */ /* 0x000fe400080100af */
[----:B------:R-:W-:Y:S02]  /*8940*/  FFMA.FTZ R71, R193, UR14, R176 ;  /* 0x0000000ec1477c23 */ /* 0x000fe400080100b0 */
[----:B------:R-:W-:Y:S02]  /*8950*/  FFMA.FTZ R148, R57, UR14, R148 ;  /* 0x0000000e39947c23 */ /* 0x000fe40008010094 */
[----:B------:R-:W-:Y:S02]  /*8960*/  FFMA.FTZ R178, R195, UR14, R178 ;  /* 0x0000000ec3b27c23 */ /* 0x000fe400080100b2 */
[----:B0-----:R-:W-:Y:S02]  /*8970*/  @!P1 FADD.FTZ R54, R54, R151 ;  /* 0x0000009736369221 */ /* 0x001fe40000010000 */
[----:B-1----:R-:W-:-:S02]  /*8980*/  @!P1 FADD.FTZ R55, R55, R154 ;  /* 0x0000009a37379221 */ /* 0x002fc40000010000 */
[----:B--2---:R-:W-:Y:S02]  /*8990*/  @!P1 FADD.FTZ R53, R53, R152 ;  /* 0x0000009835359221 */ /* 0x004fe40000010000 */
        /* <DEDUP_REMOVED lines=66> */
.L_x_6315:
[----:B0-----:R-:W-:Y:S05]  /*8dc0*/  BSYNC B0 ;  /* 0x0000000000007941 */ /* 0x001fea0003800000 */
.L_x_6314:
[----:B------:R-:W-:-:S04]  /*8dd0*/  IADD3 R0, R0, 0x1, RZ ;  /* 0x0000000100007810 */ /* 0x000fc80007ffe0ff */
[----:B------:R-:W-:-:S13]  /*8de0*/  ISETP.GE.AND P0, PT, R0, c[0x0][0x16c], PT ;  /* 0x00005b0000007a0c */ /* 0x000fda0003f06270 */
[----:B------:R-:W-:Y:S01]  /*8df0*/  @P0 CALL.REL.NOINC `(.L_x_6279) ;  /* 0x0000001000000944 */ /* 0x000fe20003c00000 */
[----:B------:R-:W-:Y:S05]  /*8e00*/  BRA `(.L_x_6316) ;  /* 0xffffa41000007947 */ /* 0x000fea000383ffff */
.L_x_6279:
        /* <DEDUP_REMOVED lines=44> */
[----:B------:R-:W-:-:S05]  /*90d0*/  FADD.FTZ R51, R37, UR5 ;  /* 0x0000000525337e21 */ /* 0x000fca0008010000 */
[----:B------:R-:W1:Y:S08]  /*90e0*/  @!P4 MUFU.EX2 R41, R41 ;  /* 0x000000290029c308 */ /* 0x000e700000000800 */
[----:B------:R-:W2:Y:S01]  /*90f0*/  @!P3 MUFU.EX2 R42, R42 ;  /* 0x0000002a002ab308 */ /* 0x000ea20000000800 */
[----:B0-----:R-:W-:Y:S02]  /*9100*/  @!P2 FADD.FTZ R40, R0, 1 ;  /* 0x3f8000000028a421 */ /* 0x001fe40000010000 */
[----:B-1----:R-:W-:-:S05]  /*9110*/  @!P4 FADD.FTZ R0, R41, 1 ;  /* 0x3f8000002900c421 */ /* 0x002fca0000010000 */
[----:B------:R0:W1:Y:S01]  /*9120*/  @!P2 MUFU.RCP R45, R40 ;  /* 0x00000028002da308 */ /* 0x0000620000001000 */
[----:B------:R-:W-:Y:S02]  /*9130*/  @!P6 FMUL.FTZ R41, R60, -1.4426950216293334961 ;  /* 0xbfb8aa3b3c29e820 */ /* 0x000fe40000410000 */
[----:B--2---:R-:W-:-:S05]  /*9140*/  @!P3 FADD.FTZ R42, R42, 1 ;  /* 0x3f8000002a2ab421 */ /* 0x004fca0000010000 */
[----:B------:R-:W2:Y:S01]  /*9150*/  @!P4 MUFU.RCP R0, R0 ;  /* 0x000000000000c308 */ /* 0x000ea20000001000 */
[----:B0-----:R-:W-:-:S07]  /*9160*/  @!P5 FMUL.FTZ R40, R61, -1.4426950216293334961 ;  /* 0xbfb8aa3b3d28d820 */ /* 0x001fce0000410000 */
[----:B------:R-:W0:Y:S01]  /*9170*/  @!P3 MUFU.RCP R47, R42 ;  /* 0x0000002a002fb308 */ /* 0x000e220000001000 */
[----:B-1----:R-:W-:Y:S01]  /*9180*/  @!P2 FMUL.FTZ R24, R24, R45 ;  /* 0x0000002d1818a220 */ /* 0x002fe20000410000 */
[----:B------:R-:W-:-:S06]  /*9190*/  FSETP.GTU.FTZ.AND P2, PT, R63, 20, PT ;  /* 0x41a000003f00780b */ /* 0x000fcc0003f5c000 */
[----:B------:R-:W1:Y:S01]  /*91a0*/  @!P0 MUFU.EX2 R43, R43 ;  /* 0x0000002b002b8308 */ /* 0x000e620000000800 */
[----:B--2---:R-:W-:Y:S01]  /*91b0*/  @!P4 FMUL.FTZ R25, R25, R0 ;  /* 0x000000001919c220 */ /* 0x004fe20000410000 */
[----:B------:R-:W-:Y:S01]  /*91c0*/  FSETP.GTU.FTZ.AND P4, PT, R48, 20, PT ;  /* 0x41a000003000780b */ /* 0x000fe20003f9c000 */
[----:B------:R-:W-:-:S04]  /*91d0*/  @!P1 FMUL.FTZ R0, R62, -1.4426950216293334961 ;  /* 0xbfb8aa3b3e009820 */ /* 0x000fc80000410000 */
[----:B------:R-:W-:Y:S01]  /*91e0*/  @!P2 FMUL.FTZ R37, R63, -1.4426950216293334961 ;  /* 0xbfb8aa3b3f25a820 */ /* 0x000fe20000410000 */
[----:B------:R-:W2:Y:S01]  /*91f0*/  @!P6 MUFU.EX2 R41, R41 ;  /* 0x000000290029e308 */ /* 0x000ea20000000800 */
[----:B0-----:R-:W-:Y:S01]  /*9200*/  @!P3 FMUL.FTZ R26, R26, R47 ;  /* 0x0000002f1a1ab220 */ /* 0x001fe20000410000 */
[----:B------:R-:W-:Y:S01]  /*9210*/  FSETP.GTU.FTZ.AND P3, PT, R51, 20, PT ;  /* 0x41a000003300780b */ /* 0x000fe20003f7c000 */
[----:B------:R-:W0:Y:S04]  /*9220*/  LDS.128 R44, [R120.X16] ;  /* 0x00000000782c7984 */ /* 0x000e28000000cc00 */
[----:B------:R-:W-:Y:S01]  /*9230*/  @!P4 FMUL.FTZ R48, R48, -1.4426950216293334961 ;  /* 0xbfb8aa3b3030c820 */ /* 0x000fe20000410000 */
[----:B------:R2:W-:Y:S01]  /*9240*/  @!P1 MUFU.EX2 R36, R0 ;  /* 0x0000000000249308 */ /* 0x0005e20000000800 */
[----:B-1----:R-:W-:-:S06]  /*9250*/  @!P0 FADD.FTZ R43, R43, 1 ;  /* 0x3f8000002b2b8421 */ /* 0x002fcc0000010000 */
[----:B------:R-:W-:Y:S01]  /*9260*/  @!P3 FMUL.FTZ R51, R51, -1.4426950216293334961 ;  /* 0xbfb8aa3b3333b820 */ /* 0x000fe20000410000 */
[----:B------:R-:W1:Y:S01]  /*9270*/  @!P5 MUFU.EX2 R40, R40 ;  /* 0x000000280028d308 */ /* 0x000e620000000800 */
[----:B--2---:R-:W-:-:S07]  /*9280*/  @!P6 FADD.FTZ R0, R41, 1 ;  /* 0x3f8000002900e421 */ /* 0x004fce0000010000 */
[----:B------:R2:W3:Y:S08]  /*9290*/  @!P2 MUFU.EX2 R49, R37 ;  /* 0x000000250031a308 */ /* 0x0004f00000000800 */
[----:B------:R4:W5:Y:S01]  /*92a0*/  @!P4 MUFU.EX2 R50, R48 ;  /* 0x000000300032c308 */ /* 0x0009620000000800 */
[----:B-1----:R-:W-:Y:S01]  /*92b0*/  @!P5 FADD.FTZ R42, R40, 1 ;  /* 0x3f800000282ad421 */ /* 0x002fe20000010000 */
[----:B------:R-:W-:Y:S01]  /*92c0*/  SHF.L.U32 R40, R72, 0xa, RZ ;  /* 0x0000000a48287819 */ /* 0x000fe200000006ff */
[----:B--2---:R-:W-:-:S03]  /*92d0*/  IMAD R37, R129, c[0x0][0x2d8], RZ ;  /* 0x0000b60081257a24 */ /* 0x004fc600078e02ff */
[--C-:B------:R-:W-:Y:S01]  /*92e0*/  SHF.R.S32.HI R41, RZ, 0x1f, R40.reuse ;  /* 0x0000001fff297819 */ /* 0x100fe20000011428 */
[----:B------:R-:W-:Y:S01]  /*92f0*/  IMAD R57, R130, c[0x0][0x2dc], R37 ;  /* 0x0000b70082397a24 */ /* 0x000fe200078e0225 */
[----:B------:R1:W2:Y:S01]  /*9300*/  @!P0 MUFU.RCP R52, R43 ;  /* 0x0000002b00348308 */ /* 0x0002a20000001000 */
[----:B----4-:R-:W-:Y:S02]  /*9310*/  @!P1 FADD.FTZ R48, R36, 1 ;  /* 0x3f80000024309421 */ /* 0x010fe40000010000 */
[----:B---3--:R-:W-:Y:S02]  /*9320*/  @!P2 FADD.FTZ R49, R49, 1 ;  /* 0x3f8000003131a421 */ /* 0x008fe40000010000 */
[----:B------:R-:W-:-:S03]  /*9330*/  IMAD.WIDE.U32 R36, R130, c[0x0][0x2d8], R40 ;  /* 0x0000b60082247a25 */ /* 0x000fc600078e0028 */
[----:B------:R-:W3:Y:S01]  /*9340*/  @!P6 MUFU.RCP R53, R0 ;  /* 0x000000000035e308 */ /* 0x000ee20000001000 */
[----:B-----5:R-:W-:Y:S01]  /*9350*/  @!P4 FADD.FTZ R50, R50, 1 ;  /* 0x3f8000003232c421 */ /* 0x020fe20000010000 */
[----:B------:R-:W-:Y:S01]  /*9360*/  IADD3 R37, R37, R57, RZ ;  /* 0x0000003925257210 */ /* 0x000fe20007ffe0ff */
[----:B-1----:R-:W-:Y:S01]  /*9370*/  FADD.FTZ R43, R38, UR5 ;  /* 0x00000005262b7e21 */ /* 0x002fe20008010000 */
[----:B------:R-:W-:Y:S01]  /*9380*/  BAR.SYNC.DEFER_BLOCKING 0x0 ;  /* 0x0000000000007b1d */ /* 0x000fe20000010000 */
[----:B0-----:R-:W-:Y:S02]  /*9390*/  FADD.FTZ R45, R45, UR5 ;  /* 0x000000052d2d7e21 */ /* 0x001fe40008010000 */
[----:B------:R-:W-:-:S03]  /*93a0*/  IMAD.WIDE.U32 R36, R132, c[0x0][0x2e0], R36 ;  /* 0x0000b80084247a25 */ /* 0x000fc600078e0024 */
[----:B------:R0:W1:Y:S01]  /*93b0*/  @!P1 MUFU.RCP R55, R48 ;  /* 0x0000003000379308 */ /* 0x0000620000001000 */
[----:B--2---:R-:W-:Y:S01]  /*93c0*/  @!P0 FMUL.FTZ R27, R27, R52 ;  /* 0x000000341b1b8220 */ /* 0x004fe20000410000 */
[----:B------:R-:W-:Y:S01]  /*93d0*/  FSETP.GTU.FTZ.AND P0, PT, R43, 20, PT ;  /* 0x41a000002b00780b */ /* 0x000fe20003f1c000 */
[----:B------:R-:W-:Y:S02]  /*93e0*/  FADD.FTZ R52, R39, UR5 ;  /* 0x0000000527347e21 */ /* 0x000fe40008010000 */
[----:B------:R-:W-:Y:S02]  /*93f0*/  FADD.FTZ R46, R46, UR5 ;  /* 0x000000052e2e7e21 */ /* 0x000fe40008010000 */
[----:B---3--:R-:W-:Y:S01]  /*9400*/  @!P6 FMUL.FTZ R28, R28, R53 ;  /* 0x000000351c1ce220 */ /* 0x008fe20000410000 */
[----:B------:R-:W2:Y:S01]  /*9410*/  @!P2 MUFU.RCP R38, R49 ;  /* 0x000000310026a308 */ /* 0x000ea20000001000 */
[----:B------:R-:W-:Y:S01]  /*9420*/  IMAD R53, R131, c[0x0][0x2e0], RZ ;  /* 0x0000b80083357a24 */ /* 0x000fe200078e02ff */
[----:B------:R-:W-:Y:S01]  /*9430*/  FSETP.GTU.FTZ.AND P6, PT, R52, 20, PT ;  /* 0x41a000003400780b */ /* 0x000fe20003fdc000 */
[----:B------:R-:W-:-:S02]  /*9440*/  FADD.FTZ R47, R47, UR5 ;  /* 0x000000052f2f7e21 */ /* 0x000fc40008010000 */
[----:B------:R-:W-:Y:S02]  /*9450*/  IMAD R53, R132, c[0x0][0x2e4], R53 ;  /* 0x0000b90084357a24 */ /* 0x000fe400078e0235 */
[----:B0-----:R-:W-:Y:S01]  /*9460*/  FADD.FTZ R48, R44, UR5 ;  /* 0x000000052c307e21 */ /* 0x001fe20008010000 */
[----:B------:R-:W0:Y:S01]  /*9470*/  @!P4 MUFU.RCP R39, R50 ;  /* 0x000000320027c308 */ /* 0x000e220000001000 */
[----:B-1----:R-:W-:Y:S01]  /*9480*/  @!P1 FMUL.FTZ R30, R30, R55 ;  /* 0x000000371e1e9220 */ /* 0x002fe20000410000 */
[----:B------:R-:W-:Y:S01]  /*9490*/  FSETP.GTU.FTZ.AND P1, PT, R45, 20, PT ;  /* 0x41a000002d00780b */ /* 0x000fe20003f3c000 */
[----:B------:R-:W-:Y:S01]  /*94a0*/  @!P0 FMUL.FTZ R0, R43, -1.4426950216293334961 ;  /* 0xbfb8aa3b2b008820 */ /* 0x000fe20000410000 */
[----:B------:R-:W-:Y:S01]  /*94b0*/  IADD3 R37, R37, R53, RZ ;  /* 0x0000003525257210 */ /* 0x000fe20007ffe0ff */
[----:B------:R-:W-:-:S03]  /*94c0*/  IMAD.WIDE.U32 R40, R130, c[0x0][0x2f8], R40 ;  /* 0x0000be0082287a25 */ /* 0x000fc600078e0028 */
[----:B------:R-:W1:Y:S01]  /*94d0*/  @!P5 MUFU.RCP R42, R42 ;  /* 0x0000002a002ad308 */ /* 0x000e620000001000 */
[----:B--2---:R-:W-:Y:S01]  /*94e0*/  @!P2 FMUL.FTZ R31, R31, R38 ;  /* 0x000000261f1fa220 */ /* 0x004fe20000410000 */
[----:B------:R-:W-:Y:S01]  /*94f0*/  FSETP.GTU.FTZ.AND P2, PT, R46, 20, PT ;  /* 0x41a000002e00780b */ /* 0x000fe20003f5c000 */
[----:B0-----:R-:W-:Y:S01]  /*9500*/  @!P4 FMUL.FTZ R32, R32, R39 ;  /* 0x000000272020c220 */ /* 0x001fe20000410000 */
[----:B------:R-:W-:-:S04]  /*9510*/  LEA R38, P4, R36, c[0x0][0x330], 0x2 ;  /* 0x0000cc0024267a11 */ /* 0x000fc800078810ff */
[----:B------:R-:W0:Y:S01]  /*9520*/  @!P0 MUFU.EX2 R43, R0 ;  /* 0x00000000002b8308 */ /* 0x000e220000000800 */
[----:B------:R-:W-:Y:S01]  /*9530*/  LEA.HI.X R39, R36, c[0x0][0x334], R37, 0x2, P4 ;  /* 0x0000cd0024277a11 */ /* 0x000fe200020f1425 */
[----:B------:R-:W-:Y:S01]  /*9540*/  @!P1 FMUL.FTZ R36, R45, -1.4426950216293334961 ;  /* 0xbfb8aa3b2d249820 */ /* 0x000fe20000410000 */
[----:B------:R-:W-:Y:S01]  /*9550*/  LEA R45, R126, R123, 0x2 ;  /* 0x0000007b7e2d7211 */ /* 0x000fe200078e10ff */
[----:B-1----:R-:W-:Y:S01]  /*9560*/  @!P5 FMUL.FTZ R29, R29, R42 ;  /* 0x0000002a1d1dd220 */ /* 0x002fe20000410000 */
[----:B------:R-:W-:Y:S01]  /*9570*/  FSETP.GTU.FTZ.AND P4, PT, R47, 20, PT ;  /* 0x41a000002f00780b */ /* 0x000fe20003f9c000 */
[----:B------:R-:W-:Y:S01]  /*9580*/  @!P6 FMUL.FTZ R42, R52, -1.4426950216293334961 ;  /* 0xbfb8aa3b342ae820 */ /* 0x000fe20000410000 */
[----:B------:R-:W-:Y:S01]  /*9590*/  FSETP.GTU.FTZ.AND P5, PT, R48, 20, PT ;  /* 0x41a000003000780b */ /* 0x000fe20003fbc000 */
[----:B------:R1:W-:Y:S01]  /*95a0*/  STS.128 [R45.X16], R4 ;  /* 0x000000042d007388 */ /* 0x0003e2000000cc00 */
[----:B------:R-:W-:Y:S01]  /*95b0*/  @!P2 FMUL.FTZ R37, R46, -1.4426950216293334961 ;  /* 0xbfb8aa3b2e25a820 */ /* 0x000fe20000410000 */
[----:B------:R2:W-:Y:S02]  /*95c0*/  @!P6 MUFU.EX2 R44, R42 ;  /* 0x0000002a002ce308 */ /* 0x0005e40000000800 */
[----:B------:R-:W-:Y:S01]  /*95d0*/  STS.128 [R45.X16+0x10], R16 ;  /* 0x000010102d007388 */ /* 0x000fe2000000cc00 */
[----:B0-----:R-:W-:-:S03]  /*95e0*/  @!P0 FADD.FTZ R43, R43, 1 ;  /* 0x3f8000002b2b8421 */ /* 0x001fc60000010000 */
[----:B------:R-:W-:Y:S02]  /*95f0*/  STS.128 [R45.X16+0x20], R12 ;  /* 0x0000200c2d007388 */ /* 0x000fe4000000cc00 */
[----:B------:R-:W0:Y:S01]  /*9600*/  @!P1 MUFU.EX2 R36, R36 ;  /* 0x0000002400249308 */ /* 0x000e220000000800 */
[----:B--2---:R-:W-:Y:S01]  /*9610*/  @!P4 FMUL.FTZ R42, R47, -1.4426950216293334961 ;  /* 0xbfb8aa3b2f2ac820 */ /* 0x004fe20000410000 */
[----:B------:R-:W-:Y:S01]  /*9620*/  STS.128 [R45.X16+0x30], R8 ;  /* 0x000030082d007388 */ /* 0x000fe2000000cc00 */
[----:B------:R-:W-:-:S06]  /*9630*/  NOP ;  /* 0x0000000000007918 */ /* 0x000fcc0000000000 */
[----:B------:R-:W2:Y:S01]  /*9640*/  LDS.128 R52, [R121.X16] ;  /* 0x0000000079347984 */ /* 0x000ea2000000cc00 */
[----:B------:R-:W-:Y:S01]  /*9650*/  @!P5 FMUL.FTZ R0, R48, -1.4426950216293334961 ;  /* 0xbfb8aa3b3000d820 */ /* 0x000fe20000410000 */
[----:B------:R-:W3:Y:S01]  /*9660*/  @!P2 MUFU.EX2 R37, R37 ;  /* 0x000000250025a308 */ /* 0x000ee20000000800 */
[----:B-1----:R-:W-:Y:S01]  /*9670*/  IMAD.WIDE R4, R73, 0x10, R38 ;  /* 0x0000001049047825 */ /* 0x002fe200078e0226 */
[----:B------:R-:W1:Y:S03]  /*9680*/  LDS.128 R56, [R121.X16+0x200] ;  /* 0x0002000079387984 */ /* 0x000e66000000cc00 */
[----:B0-----:R-:W-:Y:S01]  /*9690*/  @!P1 FADD.FTZ R36, R36, 1 ;  /* 0x3f80000024249421 */ /* 0x001fe20000010000 */
[----:B------:R-:W0:Y:S01]  /*96a0*/  LDS.128 R60, [R121.X16+0x400] ;  /* 0x00040000793c7984 */ /* 0x000e22000000cc00 */
[----:B------:R-:W-:Y:S01]  /*96b0*/  @!P6 FADD.FTZ R44, R44, 1 ;  /* 0x3f8000002c2ce421 */ /* 0x000fe20000010000 */
[----:B------:R-:W4:Y:S02]  /*96c0*/  @!P4 MUFU.EX2 R42, R42 ;  /* 0x0000002a002ac308 */ /* 0x000f240000000800 */
[----:B------:R-:W5:Y:S06]  /*96d0*/  LDS.128 R68, [R121.X16+0x600] ;  /* 0x0006000079447984 */ /* 0x000f6c000000cc00 */
[----:B------:R-:W2:Y:S01]  /*96e0*/  @!P3 MUFU.EX2 R51, R51 ;  /* 0x000000330033b308 */ /* 0x000ea20000000800 */
[----:B---3--:R-:W-:-:S07]  /*96f0*/  @!P2 FADD.FTZ R37, R37, 1 ;  /* 0x3f8000002525a421 */ /* 0x008fce0000010000 */
[----:B------:R-:W3:Y:S01]  /*9700*/  @!P5 MUFU.EX2 R0, R0 ;  /* 0x000000000000d308 */ /* 0x000ee20000000800 */
[----:B----4-:R-:W-:Y:S02]  /*9710*/  @!P4 FADD.FTZ R42, R42, 1 ;  /* 0x3f8000002a2ac421 */ /* 0x010fe40000010000 */
[----:B--2---:R-:W-:-:S05]  /*9720*/  @!P3 FADD.FTZ R51, R51, 1 ;  /* 0x3f8000003333b421 */ /* 0x004fca0000010000 */
[----:B------:R-:W2:Y:S01]  /*9730*/  @!P0 MUFU.RCP R43, R43 ;  /* 0x0000002b002b8308 */ /* 0x000ea20000001000 */
[----:B------:R-:W-:Y:S01]  /*9740*/  STG.E.128 [R4.64], R52 ;  /* 0x0000003404007986 */ /* 0x000fe2000c101d08 */
[----:B---3--:R-:W-:-:S06]  /*9750*/  @!P5 FADD.FTZ R0, R0, 1 ;  /* 0x3f8000000000d421 */ /* 0x008fcc0000010000 */
[----:B------:R-:W3:Y:S01]  /*9760*/  @!P3 MUFU.RCP R6, R51 ;  /* 0x000000330006b308 */ /* 0x000ee20000001000 */
[----:B-1----:R-:W-:Y:S04]  /*9770*/  STG.E.128 [R4.64+0x200], R56 ;  /* 0x0002003804007986 */ /* 0x002fe8000c101d08 */
[----:B0-----:R-:W-:Y:S03]  /*9780*/  STG.E.128 [R4.64+0x400], R60 ;  /* 0x0004003c04007986 */ /* 0x001fe6000c101d08 */
[----:B------:R-:W0:Y:S01]  /*9790*/  @!P5 MUFU.RCP R7, R0 ;  /* 0x000000000007d308 */ /* 0x000e220000001000 */
[----:B-----5:R1:W-:Y:S01]  /*97a0*/  STG.E.128 [R4.64+0x600], R68 ;  /* 0x0006004404007986 */ /* 0x0203e2000c101d08 */
[----:B--2---:R-:W-:-:S03]  /*97b0*/  @!P0 FMUL.FTZ R34, R34, R43 ;  /* 0x0000002b22228220 */ /* 0x004fc60000410000 */
[----:B------:R-:W-:Y:S01]  /*97c0*/  BAR.SYNC.DEFER_BLOCKING 0x0 ;  /* 0x0000000000007b1d */ /* 0x000fe20000010000 */
[----:B---3--:R-:W-:-:S05]  /*97d0*/  @!P3 FMUL.FTZ R33, R33, R6 ;  /* 0x000000062121b220 */ /* 0x008fca0000410000 */
[----:B------:R-:W2:Y:S01]  /*97e0*/  @!P1 MUFU.RCP R36, R36 ;  /* 0x0000002400249308 */ /* 0x000ea20000001000 */
[----:B0-----:R-:W-:-:S07]  /*97f0*/  @!P5 FMUL.FTZ R20, R20, R7 ;  /* 0x000000071414d220 */ /* 0x001fce0000410000 */
[----:B------:R-:W0:Y:S01]  /*9800*/  @!P2 MUFU.RCP R37, R37 ;  /* 0x000000250025a308 */ /* 0x000e220000001000 */
[----:B------:R-:W-:-:S07]  /*9810*/  FADD.FTZ R0, R20, R125 ;  /* 0x0000007d14007221 */ /* 0x000fce0000010000 */
        /* <DEDUP_REMOVED lines=48> */
.L_x_6246:
        /* <DEDUP_REMOVED lines=29> */
.L_x_6319:
[----:B------:R-:W-:Y:S05]  /*9cf0*/  BSYNC B0 ;  /* 0x0000000000007941 */ /* 0x000fea0003800000 */
.L_x_6318:
        /* <DEDUP_REMOVED lines=28> */
.L_x_6321:
[----:B------:R-:W4:Y:S02]  /*9ec0*/  S2R R19, SR_TID.X ;  /* 0x0000000000137919 */ /* 0x000f240000002100 */
.L_x_6322:
[----:B------:R-:W-:Y:S05]  /*9ed0*/  BSYNC B0 ;  /* 0x0000000000007941 */ /* 0x000fea0003800000 */
.L_x_6320:
[----:B----4-:R-:W-:-:S13]  /*9ee0*/  ISETP.GE.AND P0, PT, R19, c[0x0][0x16c], PT ;  /* 0x00005b0013007a0c */ /* 0x010fda0003f06270 */
        /* <DEDUP_REMOVED lines=21> */
.L_x_6323:
[----:B------:R-:W2:Y:S01]  /*a040*/  LDS.64 R20, [R19.X8+0x3af0] ;  /* 0x003af00013147984 */ /* 0x000ea20000008a00 */
[----:B------:R-:W-:Y:S01]  /*a050*/  SHF.R.S32.HI R0, RZ, 0x1f, R19 ;  /* 0x0000001fff007819 */ /* 0x000fe20000011413 */
[----:B------:R-:W-:Y:S01]  /*a060*/  YIELD ;  /* 0x0000000000007946 */ /* 0x000fe20003800000 */
[----:B------:R-:W-:Y:S01]  /*a070*/  MOV R2, R6 ;  /* 0x0000000600027202 */ /* 0x000fe20000000f00 */
[----:B0-----:R-:W4:Y:S01]  /*a080*/  LDS.64 R22, [R19.X8+0x42f0] ;  /* 0x0042f00013167984 */ /* 0x001f220000008a00 */
[----:B------:R-:W-:Y:S01]  /*a090*/  MOV R3, R31 ;  /* 0x0000001f00037202 */ /* 0x000fe20000000f00 */
[C---:B------:R-:W-:Y:S01]  /*a0a0*/  IMAD R14, R0.reuse, c[0x0][0x290], RZ ;  /* 0x0000a400000e7a24 */ /* 0x040fe200078e02ff */
[----:B------:R-:W-:Y:S01]  /*a0b0*/  MOV R12, R16 ;  /* 0x00000010000c7202 */ /* 0x000fe20000000f00 */
[----:B------:R-:W-:Y:S01]  /*a0c0*/  IMAD R18, R0, c[0x0][0x1c0], RZ ;  /* 0x0000700000127a24 */ /* 0x000fe200078e02ff */
[----:B------:R-:W-:Y:S01]  /*a0d0*/  MOV R13, R37 ;  /* 0x00000025000d7202 */ /* 0x000fe20000000f00 */
[----:B0-----:R-:W-:-:S04]  /*a0e0*/  IMAD.WIDE.U32 R4, R19, c[0x0][0x290], R2 ;  /* 0x0000a40013047a25 */ /* 0x001fc800078e0002 */
        /* <DEDUP_REMOVED lines=9> */
[----:B--2---:R-:W-:Y:S04]  /*a180*/  RED.E.ADD.F32.FTZ.RN.STRONG.GPU [R2.64], R20 ;  /* 0x000000140200798e */ /* 0x004fe8000c10e788 */
[----:B------:R0:W-:Y:S04]  /*a190*/  RED.E.ADD.F32.FTZ.RN.STRONG.GPU [R2.64+0x4], R21 ;  /* 0x000004150200798e */ /* 0x0001e8000c10e788 */
[----:B------:R2:W4:Y:S01]  /*a1a0*/  LDG.E.64 R24, [R14.64] ;  /* 0x000000080e187981 */ /* 0x000522000c1e1b00 */
        /* <DEDUP_REMOVED lines=9> */
[----:B--2---:R-:W-:Y:S01]  /*a240*/  LEA R14, P1, R12, c[0x0][0x228], 0x3 ;  /* 0x00008a000c0e7a11 */ /* 0x004fe200078218ff */
[----:B------:R-:W-:Y:S01]  /*a250*/  IMAD.WIDE.U32 R4, R19, c[0x0][0x2b0], R2 ;  /* 0x0000ac0013047a25 */ /* 0x000fe200078e0002 */
[----:B------:R-:W-:-:S04]  /*a260*/  IADD3 R13, R13, R35, RZ ;  /* 0x000000230d0d7210 */ /* 0x000fc80007ffe0ff */
[----:B------:R-:W-:Y:S02]  /*a270*/  IADD3 R3, R5, R33, RZ ;  /* 0x0000002105037210 */ /* 0x000fe40007ffe0ff */
[----:B------:R-:W-:Y:S02]  /*a280*/  LEA R2, P0, R4, c[0x0][0x318], 0x3 ;  /* 0x0000c60004027a11 */ /* 0x000fe400078018ff */
[----:B------:R-:W-:Y:S02]  /*a290*/  LEA.HI.X R15, R12, c[0x0][0x22c], R13, 0x3, P1 ;  /* 0x00008b000c0f7a11 */ /* 0x000fe400008f1c0d */
[----:B------:R-:W-:Y:S01]  /*a2a0*/  LEA.HI.X R3, R4, c[0x0][0x31c], R3, 0x3, P0 ;  /* 0x0000c70004037a11 */ /* 0x000fe200000f1c03 */
[-C--:B----4-:R-:W-:Y:S02]  /*a2b0*/  FMUL.FTZ R5, R23, R25.reuse ;  /* 0x0000001917057220 */ /* 0x090fe40000410000 */
        /* <DEDUP_REMOVED lines=24> */
.L_x_6284:
[----:B------:R-:W-:Y:S01]  /*a440*/  HFMA2.MMA R202, -RZ, RZ, 0, 5.9604644775390625e-08 ;  /* 0x00000001ffca7435 */ /* 0x000fe200000001ff */
[----:B------:R-:W-:Y:S02]  /*a450*/  MOV R201, R58 ;  /* 0x0000003a00c97202 */ /* 0x000fe40000000f00 */
[----:B------:R-:W-:Y:S02]  /*a460*/  MOV R59, RZ ;  /* 0x000000ff003b7202 */ /* 0x000fe40000000f00 */
[----:B------:R-:W-:-:S02]  /*a470*/  MOV R204, 0xffffffff ;  /* 0xffffffff00cc7802 */ /* 0x000fc40000000f00 */
[----:B------:R-:W-:Y:S02]  /*a480*/  MOV R56, 0xa4a0 ;  /* 0x0000a4a000387802 */ /* 0x000fe40000000f00 */
[----:B0-2--5:R-:W-:Y:S05]  /*a490*/  CALL.REL.NOINC `($__internal_152_$__cuda_sm70_shflsync_up) ;  /* 0x00001e4000007944 */ /* 0x025fea0003c00000 */
[----:B-1----:R-:W-:Y:S01]  /*a4a0*/  MOV R61, R59 ;  /* 0x0000003b003d7202 */ /* 0x002fe20000000f00 */
[----:B0-----:R-:W-:Y:S05]  /*a4b0*/  BRA `(.L_x_6324) ;  /* 0xffffa6a000007947 */ /* 0x001fea000383ffff */
.L_x_6285:
[----:B------:R-:W-:Y:S01]  /*a4c0*/  HFMA2.MMA R202, -RZ, RZ, 0, 5.9604644775390625e-08 ;  /* 0x00000001ffca7435 */ /* 0x000fe200000001ff */
[----:B------:R-:W-:Y:S02]  /*a4d0*/  MOV R201, R60 ;  /* 0x0000003c00c97202 */ /* 0x000fe40000000f00 */
[----:B------:R-:W-:Y:S02]  /*a4e0*/  MOV R59, RZ ;  /* 0x000000ff003b7202 */ /* 0x000fe40000000f00 */
[----:B------:R-:W-:Y:S02]  /*a4f0*/  MOV R204, 0xffffffff ;  /* 0xffffffff00cc7802 */ /* 0x000fe40000000f00 */
[----:B------:R-:W-:Y:S02]  /*a500*/  MOV R56, 0xa520 ;  /* 0x0000a52000387802 */ /* 0x000fe40000000f00 */
[----:B0123-5:R-:W-:Y:S05]  /*a510*/  CALL.REL.NOINC `($__internal_152_$__cuda_sm70_shflsync_up) ;  /* 0x00001dc000007944 */ /* 0x02ffea0003c00000 */
[----:B0-----:R-:W-:Y:S01]  /*a520*/  HFMA2.MMA R202, -RZ, RZ, 0, 5.9604644775390625e-08 ;  /* 0x00000001ffca7435 */ /* 0x001fe200000001ff */
[----:B-1----:R-:W-:Y:S02]  /*a530*/  MOV R197, R59 ;  /* 0x0000003b00c57202 */ /* 0x002fe40000000f00 */
[----:B------:R-:W-:-:S02]  /*a540*/  MOV R201, R62 ;  /* 0x0000003e00c97202 */ /* 0x000fc40000000f00 */
[----:B------:R-:W-:Y:S02]  /*a550*/  MOV R59, RZ ;  /* 0x000000ff003b7202 */ /* 0x000fe40000000f00 */
[----:B------:R-:W-:Y:S02]  /*a560*/  MOV R204, 0xffffffff ;  /* 0xffffffff00cc7802 */ /* 0x000fe40000000f00 */
[----:B------:R-:W-:Y:S02]  /*a570*/  MOV R56, 0xa590 ;  /* 0x0000a59000387802 */ /* 0x000fe40000000f00 */
[----:B------:R-:W-:Y:S05]  /*a580*/  CALL.REL.NOINC `($__internal_152_$__cuda_sm70_shflsync_up) ;  /* 0x00001d5000007944 */ /* 0x000fea0003c00000 */
[----:B0-----:R-:W-:Y:S01]  /*a590*/  HFMA2.MMA R202, -RZ, RZ, 0, 5.9604644775390625e-08 ;  /* 0x00000001ffca7435 */ /* 0x001fe200000001ff */
[----:B-1----:R-:W-:Y:S02]  /*a5a0*/  MOV R199, R59 ;  /* 0x0000003b00c77202 */ /* 0x002fe40000000f00 */
[----:B------:R-:W-:Y:S02]  /*a5b0*/  MOV R201, R63 ;  /* 0x0000003f00c97202 */ /* 0x000fe40000000f00 */
[----:B------:R-:W-:Y:S02]  /*a5c0*/  MOV R59, RZ ;  /* 0x000000ff003b7202 */ /* 0x000fe40000000f00 */
[----:B------:R-:W-:-:S02]  /*a5d0*/  MOV R204, 0xffffffff ;  /* 0xffffffff00cc7802 */ /* 0x000fc40000000f00 */
[----:B------:R-:W-:Y:S02]  /*a5e0*/  MOV R56, 0xa600 ;  /* 0x0000a60000387802 */ /* 0x000fe40000000f00 */
[----:B------:R-:W-:Y:S05]  /*a5f0*/  CALL.REL.NOINC `($__internal_152_$__cuda_sm70_shflsync_up) ;  /* 0x00001ce000007944 */ /* 0x000fea0003c00000 */
        /* <DEDUP_REMOVED lines=20> */
[----:B------:R-:W-:Y:S05]  /*a740*/  CALL.REL.NOINC `($__internal_152_$__cuda_sm70_shflsync_up) ;  /* 0x00001b9000007944 */ /* 0x000fea0003c00000 */
[----:B0-----:R-:W-:Y:S01]  /*a750*/  HFMA2.MMA R202, -RZ, RZ, 0, 1.1920928955078125e-07 ;  /* 0x00000002ffca7435 */ /* 0x001fe200000001ff */
[----:B-1----:R-:W-:Y:S02]  /*a760*/  MOV R58, R59 ;  /* 0x0000003b003a7202 */ /* 0x002fe40000000f00 */
[----:B------:R-:W-:Y:S02]  /*a770*/  MOV R201, R206 ;  /* 0x000000ce00c97202 */ /* 0x000fe40000000f00 */
[----:B------:R-:W-:Y:S02]  /*a780*/  MOV R59, RZ ;  /* 0x000000ff003b7202 */ /* 0x000fe40000000f00 */
[----:B------:R-:W-:Y:S02]  /*a790*/  MOV R204, 0xffffffff ;  /* 0xffffffff00cc7802 */ /* 0x000fe40000000f00 */
[----:B------:R-:W-:Y:S02]  /*a7a0*/  MOV R56, 0xa7c0 ;  /* 0x0000a7c000387802 */ /* 0x000fe40000000f00 */
[----:B------:R-:W-:Y:S05]  /*a7b0*/  CALL.REL.NOINC `($__internal_152_$__cuda_sm70_shflsync_up) ;  /* 0x00001b2000007944 */ /* 0x000fea0003c00000 */
[----:B0-----:R-:W-:Y:S01]  /*a7c0*/  HFMA2.MMA R202, -RZ, RZ, 0, 1.1920928955078125e-07 ;  /* 0x00000002ffca7435 */ /* 0x001fe200000001ff */
[----:B-1----:R-:W-:-:S02]  /*a7d0*/  MOV R60, R59 ;  /* 0x0000003b003c7202 */ /* 0x002fc40000000f00 */
[----:B------:R-:W-:Y:S02]  /*a7e0*/  MOV R201, R62 ;  /* 0x0000003e00c97202 */ /* 0x000fe40000000f00 */
[----:B------:R-:W-:Y:S02]  /*a7f0*/  MOV R59, RZ ;  /* 0x000000ff003b7202 */ /* 0x000fe40000000f00 */
[----:B------:R-:W-:Y:S02]  /*a800*/  MOV R204, 0xffffffff ;  /* 0xffffffff00cc7802 */ /* 0x000fe40000000f00 */
[----:B------:R-:W-:Y:S02]  /*a810*/  MOV R56, 0xa830 ;  /* 0x0000a83000387802 */ /* 0x000fe40000000f00 */
[----:B------:R-:W-:Y:S05]  /*a820*/  CALL.REL.NOINC `($__internal_152_$__cuda_sm70_shflsync_up) ;  /* 0x00001ab000007944 */ /* 0x000fea0003c00000 */
[----:B0-----:R-:W-:Y:S01]  /*a830*/  HFMA2.MMA R202, -RZ, RZ, 0, 1.1920928955078125e-07 ;  /* 0x00000002ffca7435 */ /* 0x001fe200000001ff */
[----:B-1----:R-:W-:Y:S02]  /*a840*/  MOV R61, R59 ;  /* 0x0000003b003d7202 */ /* 0x002fe40000000f00 */
[----:B------:R-:W-:Y:S02]  /*a850*/  MOV R201, R63 ;  /* 0x0000003f00c97202 */ /* 0x000fe40000000f00 */
[----:B------:R-:W-:-:S02]  /*a860*/  MOV R59, RZ ;  /* 0x000000ff003b7202 */ /* 0x000fc40000000f00 */
[----:B------:R-:W-:Y:S02]  /*a870*/  MOV R204, 0xffffffff ;  /* 0xffffffff00cc7802 */ /* 0x000fe40000000f00 */
[----:B------:R-:W-:Y:S02]  /*a880*/  MOV R56, 0xa8a0 ;  /* 0x0000a8a000387802 */ /* 0x000fe40000000f00 */
[----:B------:R-:W-:Y:S05]  /*a890*/  CALL.REL.NOINC `($__internal_152_$__cuda_sm70_shflsync_up) ;  /* 0x00001a4000007944 */ /* 0x000fea0003c00000 */
        /* <DEDUP_REMOVED lines=17> */
[----:B------:R-:W-:Y:S05]  /*a9b0*/  CALL.REL.NOINC `($__internal_152_$__cuda_sm70_shflsync_up) ;  /* 0x0000192000007944 */ /* 0x000fea0003c00000 */
[----:B0-----:R-:W-:Y:S01]  /*a9c0*/  HFMA2.MMA R202, -RZ, RZ, 0, 2.384185791015625e-07 ;  /* 0x00000004ffca7435 */ /* 0x001fe200000001ff */
[----:B-1----:R-:W-:-:S02]  /*a9d0*/  MOV R58, R59 ;  /* 0x0000003b003a7202 */ /* 0x002fc40000000f00 */
[----:B------:R-:W-:Y:S02]  /*a9e0*/  MOV R201, R206 ;  /* 0x000000ce00c97202 */ /* 0x000fe40000000f00 */
[----:B------:R-:W-:Y:S02]  /*a9f0*/  MOV R59, RZ ;  /* 0x000000ff003b7202 */ /* 0x000fe40000000f00 */
[----:B------:R-:W-:Y:S02]  /*aa00*/  MOV R204, 0xffffffff ;  /* 0xffffffff00cc7802 */ /* 0x000fe40000000f00 */
[----:B------:R-:W-:Y:S02]  /*aa10*/  MOV R56, 0xaa30 ;  /* 0x0000aa3000387802 */ /* 0x000fe40000000f00 */
[----:B------:R-:W-:Y:S05]  /*aa20*/  CALL.REL.NOINC `($__internal_152_$__cuda_sm70_shflsync_up) ;  /* 0x000018b000007944 */ /* 0x000fea0003c00000 */
[----:B0-----:R-:W-:Y:S01]  /*aa30*/  HFMA2.MMA R202, -RZ, RZ, 0, 2.384185791015625e-07 ;  /* 0x00000004ffca7435 */ /* 0x001fe200000001ff */
[----:B-1----:R-:W-:Y:S02]  /*aa40*/  MOV R60, R59 ;  /* 0x0000003b003c7202 */ /* 0x002fe40000000f00 */
[----:B------:R-:W-:Y:S02]  /*aa50*/  MOV R201, R62 ;  /* 0x0000003e00c97202 */ /* 0x000fe40000000f00 */
[----:B------:R-:W-:-:S02]  /*aa60*/  MOV R59, RZ ;  /* 0x000000ff003b7202 */ /* 0x000fc40000000f00 */
[----:B------:R-:W-:Y:S02]  /*aa70*/  MOV R204, 0xffffffff ;  /* 0xffffffff00cc7802 */ /* 0x000fe40000000f00 */
[----:B------:R-:W-:Y:S02]  /*aa80*/  MOV R56, 0xaaa0 ;  /* 0x0000aaa000387802 */ /* 0x000fe40000000f00 */
[----:B------:R-:W-:Y:S05]  /*aa90*/  CALL.REL.NOINC `($__internal_152_$__cuda_sm70_shflsync_up) ;  /* 0x0000184000007944 */ /* 0x000fea0003c00000 */
[----:B0-----:R-:W-:Y:S01]  /*aaa0*/  HFMA2.MMA R202, -RZ, RZ, 0, 2.384185791015625e-07 ;  /* 0x00000004ffca7435 */ /* 0x001fe200000001ff */
[----:B-1----:R-:W-:Y:S02]  /*aab0*/  MOV R61, R59 ;  /* 0x0000003b003d7202 */ /* 0x002fe40000000f00 */
[----:B------:R-:W-:Y:S02]  /*aac0*/  MOV R201, R63 ;  /* 0x0000003f00c97202 */ /* 0x000fe40000000f00 */
[----:B------:R-:W-:Y:S02]  /*aad0*/  MOV R59, RZ ;  /* 0x000000ff003b7202 */ /* 0x000fe40000000f00 */
[----:B------:R-:W-:Y:S02]  /*aae0*/  MOV R204, 0xffffffff ;  /* 0xffffffff00cc7802 */ /* 0x000fe40000000f00 */
[----:B------:R-:W-:-:S02]  /*aaf0*/  MOV R56, 0xab10 ;  /* 0x0000ab1000387802 */ /* 0x000fc40000000f00 */
[----:B------:R-:W-:Y:S05]  /*ab00*/  CALL.REL.NOINC `($__internal_152_$__cuda_sm70_shflsync_up) ;  /* 0x000017d000007944 */ /* 0x000fea0003c00000 */
        /* <DEDUP_REMOVED lines=17> */
[----:B------:R-:W-:Y:S05]  /*ac20*/  CALL.REL.NOINC `($__internal_152_$__cuda_sm70_shflsync_up) ;  /* 0x000016b000007944 */ /* 0x000fea0003c00000 */
[----:B0-----:R-:W-:Y:S01]  /*ac30*/  HFMA2.MMA R202, -RZ, RZ, 0, 4.76837158203125e-07 ;  /* 0x00000008ffca7435 */ /* 0x001fe200000001ff */
[----:B-1----:R-:W-:Y:S02]  /*ac40*/  MOV R58, R59 ;  /* 0x0000003b003a7202 */ /* 0x002fe40000000f00 */
[----:B------:R-:W-:Y:S02]  /*ac50*/  MOV R201, R206 ;  /* 0x000000ce00c97202 */ /* 0x000fe40000000f00 */
[----:B------:R-:W-:Y:S02]  /*ac60*/  MOV R59, RZ ;  /* 0x000000ff003b7202 */ /* 0x000fe40000000f00 */
[----:B------:R-:W-:Y:S02]  /*ac70*/  MOV R204, 0xffffffff ;  /* 0xffffffff00cc7802 */ /* 0x000fe40000000f00 */
[----:B------:R-:W-:-:S02]  /*ac80*/  MOV R56, 0xaca0 ;  /* 0x0000aca000387802 */ /* 0x000fc40000000f00 */
[----:B------:R-:W-:Y:S05]  /*ac90*/  CALL.REL.NOINC `($__internal_152_$__cuda_sm70_shflsync_up) ;  /* 0x0000164000007944 */ /* 0x000fea0003c00000 */
[----:B0-----:R-:W-:Y:S01]  /*aca0*/  HFMA2.MMA R202, -RZ, RZ, 0, 4.76837158203125e-07 ;  /* 0x00000008ffca7435 */ /* 0x001fe200000001ff */
[----:B-1----:R-:W-:-:S02]  /*acb0*/  MOV R60, R59 ;  /* 0x0000003b003c7202 */ /* 0x002fc40000000f00 */
[----:B------:R-:W-:Y:S02]  /*acc0*/  MOV R201, R62 ;  /* 0x0000003e00c97202 */ /* 0x000fe40000000f00 */
[----:B------:R-:W-:Y:S02]  /*acd0*/  MOV R59, RZ ;  /* 0x000000ff003b7202 */ /* 0x000fe40000000f00 */
[----:B------:R-:W-:Y:S02]  /*ace0*/  MOV R204, 0xffffffff ;  /* 0xffffffff00cc7802 */ /* 0x000fe40000000f00 */
[----:B------:R-:W-:Y:S02]  /*acf0*/  MOV R56, 0xad10 ;  /* 0x0000ad1000387802 */ /* 0x000fe40000000f00 */
[----:B------:R-:W-:Y:S05]  /*ad00*/  CALL.REL.NOINC `($__internal_152_$__cuda_sm70_shflsync_up) ;  /* 0x000015d000007944 */ /* 0x000fea0003c00000 */
[----:B0-----:R-:W-:Y:S01]  /*ad10*/  HFMA2.MMA R202, -RZ, RZ, 0, 4.76837158203125e-07 ;  /* 0x00000008ffca7435 */ /* 0x001fe200000001ff */
        /* <DEDUP_REMOVED lines=25> */
[----:B------:R-:W-:Y:S05]  /*aeb0*/  CALL.REL.NOINC `($__internal_152_$__cuda_sm70_shflsync_up) ;  /* 0x0000142000007944 */ /* 0x000fea0003c00000 */
[----:B0-----:R-:W-:Y:S01]  /*aec0*/  HFMA2.MMA R202, -RZ, RZ, 0, 9.5367431640625e-07 ;  /* 0x00000010ffca7435 */ /* 0x001fe200000001ff */
[----:B-1----:R-:W-:Y:S02]  /*aed0*/  MOV R60, R59 ;  /* 0x0000003b003c7202 */ /* 0x002fe40000000f00 */
[----:B------:R-:W-:Y:S02]  /*aee0*/  MOV R201, R199 ;  /* 0x000000c700c97202 */ /* 0x000fe40000000f00 */
[----:B------:R-:W-:Y:S02]  /*aef0*/  MOV R59, RZ ;  /* 0x000000ff003b7202 */ /* 0x000fe40000000f00 */
[----:B------:R-:W-:Y:S02]  /*af00*/  MOV R204, 0xffffffff ;  /* 0xffffffff00cc7802 */ /* 0x000fe40000000f00 */
[----:B------:R-:W-:Y:S02]  /*af10*/  MOV R56, 0xaf30 ;  /* 0x0000af3000387802 */ /* 0x000fe40000000f00 */
[----:B------:R-:W-:Y:S05]  /*af20*/  CALL.REL.NOINC `($__internal_152_$__cuda_sm70_shflsync_up) ;  /* 0x000013b000007944 */ /* 0x000fea0003c00000 */
[----:B0-----:R-:W-:Y:S01]  /*af30*/  HFMA2.MMA R202, -RZ, RZ, 0, 9.5367431640625e-07 ;  /* 0x00000010ffca7435 */ /* 0x001fe200000001ff */
[----:B-1----:R-:W-:-:S02]  /*af40*/  MOV R198, R59 ;  /* 0x0000003b00c67202 */ /* 0x002fc40000000f00 */
[----:B------:R-:W-:Y:S02]  /*af50*/  MOV R201, R62 ;  /* 0x0000003e00c97202 */ /* 0x000fe40000000f00 */
[----:B------:R-:W-:Y:S02]  /*af60*/  MOV R59, RZ ;  /* 0x000000ff003b7202 */ /* 0x000fe40000000f00 */
[----:B------:R-:W-:Y:S02]  /*af70*/  MOV R204, 0xffffffff ;  /* 0xffffffff00cc7802 */ /* 0x000fe40000000f00 */
[----:B------:R-:W-:Y:S02]  /*af80*/  MOV R56, 0xafa0 ;  /* 0x0000afa000387802 */ /* 0x000fe40000000f00 */
[----:B------:R-:W-:Y:S05]  /*af90*/  CALL.REL.NOINC `($__internal_152_$__cuda_sm70_shflsync_up) ;  /* 0x0000134000007944 */ /* 0x000fea0003c00000 */
[----:B0-----:R-:W-:Y:S01]  /*afa0*/  HFMA2.MMA R202, -RZ, RZ, 0, 9.5367431640625e-07 ;  /* 0x00000010ffca7435 */ /* 0x001fe200000001ff */
[----:B-1----:R-:W-:Y:S02]  /*afb0*/  MOV R200, R59 ;  /* 0x0000003b00c87202 */ /* 0x002fe40000000f00 */
[----:B------:R-:W-:Y:S02]  /*afc0*/  MOV R201, R63 ;  /* 0x0000003f00c97202 */ /* 0x000fe40000000f00 */
[----:B------:R-:W-:-:S02]  /*afd0*/  MOV R59, RZ ;  /* 0x000000ff003b7202 */ /* 0x000fc40000000f00 */
[----:B------:R-:W-:Y:S02]  /*afe0*/  MOV R204, 0xffffffff ;  /* 0xffffffff00cc7802 */ /* 0x000fe40000000f00 */
[----:B------:R-:W-:Y:S02]  /*aff0*/  MOV R56, 0xb010 ;  /* 0x0000b01000387802 */ /* 0x000fe40000000f00 */
[----:B------:R-:W-:Y:S05]  /*b000*/  CALL.REL.NOINC `($__internal_152_$__cuda_sm70_shflsync_up) ;  /* 0x000012d000007944 */ /* 0x000fea0003c00000 */
[----:B01----:R-:W-:Y:S05]  /*b010*/  BRA `(.L_x_6325) ;  /* 0xffff9f8000007947 */ /* 0x003fea000383ffff */
.L_x_6290:
[----:B------:R-:W-:Y:S01]  /*b020*/  HFMA2.MMA R202, -RZ, RZ, 0, 5.9604644775390625e-08 ;  /* 0x00000001ffca7435 */ /* 0x000fe200000001ff */
[----:B-1----:R-:W-:Y:S02]  /*b030*/  MOV R59, RZ ;  /* 0x000000ff003b7202 */ /* 0x002fe40000000f00 */
[----:B------:R-:W-:Y:S02]  /*b040*/  MOV R204, 0xffffffff ;  /* 0xffffffff00cc7802 */ /* 0x000fe40000000f00 */
[----:B------:R-:W-:Y:S02]  /*b050*/  MOV R56, 0xb070 ;  /* 0x0000b07000387802 */ /* 0x000fe40000000f00 */
[----:B0----5:R-:W-:Y:S05]  /*b060*/  CALL.REL.NOINC `($__internal_152_$__cuda_sm70_shflsync_up) ;  /* 0x0000127000007944 */ /* 0x021fea0003c00000 */
        /* <DEDUP_REMOVED lines=14> */
[----:B0-----:R-:W-:Y:S01]  /*b150*/  HFMA2.MMA R202, -RZ, RZ, 0, 5.9604644775390625e-08 ;  /* 0x00000001ffca7435 */ /* 0x001fe200000001ff */
[----:B-1----:R-:W-:Y:S02]  /*b160*/  MOV R62, R59 ;  /* 0x0000003b003e7202 */ /* 0x002fe40000000f00 */
[----:B------:R-:W-:Y:S02]  /*b170*/  MOV R201, R199 ;  /* 0x000000c700c97202 */ /* 0x000fe40000000f00 */
[----:B------:R-:W-:Y:S02]  /*b180*/  MOV R59, RZ ;  /* 0x000000ff003b7202 */ /* 0x000fe40000000f00 */
[----:B------:R-:W-:Y:S02]  /*b190*/  MOV R204, 0xffffffff ;  /* 0xffffffff00cc7802 */ /* 0x000fe40000000f00 */
[----:B------:R-:W-:Y:S02]  /*b1a0*/  MOV R56, 0xb1c0 ;  /* 0x0000b1c000387802 */ /* 0x000fe40000000f00 */
[----:B------:R-:W-:Y:S05]  /*b1b0*/  CALL.REL.NOINC `($__internal_152_$__cuda_sm70_shflsync_up) ;  /* 0x0000112000007944 */ /* 0x000fea0003c00000 */
        /* <DEDUP_REMOVED lines=8> */
[----:B0-----:R-:W-:Y:S05]  /*b240*/  CALL.REL.NOINC `($__internal_151_$__cuda_sm70_shflsync_idx_p) ;  /* 0x0000105000007944 */ /* 0x001fea0003c00000 */
[----:B0-----:R-:W-:Y:S01]  /*b250*/  HFMA2.MMA R60, -RZ, RZ, 0, 0 ;  /* 0x00000000ff3c7435 */ /* 0x001fe200000001ff */
[----:B-1----:R-:W-:Y:S02]  /*b260*/  MOV R52, R59 ;  /* 0x0000003b00347202 */ /* 0x002fe40000000f00 */
[----:B------:R-:W-:-:S02]  /*b270*/  MOV R58, R53 ;  /* 0x00000035003a7202 */ /* 0x000fc40000000f00 */
[----:B------:R-:W-:Y:S02]  /*b280*/  MOV R61, 0x1f ;  /* 0x0000001f003d7802 */ /* 0x000fe40000000f00 */
[----:B------:R-:W-:Y:S02]  /*b290*/  MOV R59, 0xffffffff ;  /* 0xffffffff003b7802 */ /* 0x000fe40000000f00 */
[----:B------:R-:W-:Y:S02]  /*b2a0*/  MOV R56, 0xb2c0 ;  /* 0x0000b2c000387802 */ /* 0x000fe40000000f00 */
[----:B------:R-:W-:Y:S05]  /*b2b0*/  CALL.REL.NOINC `($__internal_151_$__cuda_sm70_shflsync_idx_p) ;  /* 0x00000fe000007944 */ /* 0x000fea0003c00000 */
[----:B0-----:R-:W-:Y:S01]  /*b2c0*/  HFMA2.MMA R60, -RZ, RZ, 0, 0 ;  /* 0x00000000ff3c7435 */ /* 0x001fe200000001ff */
[----:B-1----:R-:W-:Y:S02]  /*b2d0*/  MOV R53, R59 ;  /* 0x0000003b00357202 */ /* 0x002fe40000000f00 */
[----:B------:R-:W-:Y:S02]  /*b2e0*/  MOV R58, R54 ;  /* 0x00000036003a7202 */ /* 0x000fe40000000f00 */
[----:B------:R-:W-:Y:S02]  /*b2f0*/  MOV R61, 0x1f ;  /* 0x0000001f003d7802 */ /* 0x000fe40000000f00 */
[----:B------:R-:W-:-:S02]  /*b300*/  MOV R59, 0xffffffff ;  /* 0xffffffff003b7802 */ /* 0x000fc40000000f00 */
[----:B------:R-:W-:Y:S02]  /*b310*/  MOV R56, 0xb330 ;  /* 0x0000b33000387802 */ /* 0x000fe40000000f00 */
[----:B------:R-:W-:Y:S05]  /*b320*/  CALL.REL.NOINC `($__internal_151_$__cuda_sm70_shflsync_idx_p) ;  /* 0x00000f7000007944 */ /* 0x000fea0003c00000 */
[----:B0-----:R-:W-:Y:S01]  /*b330*/  HFMA2.MMA R60, -RZ, RZ, 0, 0 ;  /* 0x00000000ff3c7435 */ /* 0x001fe200000001ff */
[----:B-1----:R-:W-:Y:S02]  /*b340*/  MOV R54, R59 ;  /* 0x0000003b00367202 */ /* 0x002fe40000000f00 */
[----:B------:R-:W-:Y:S02]  /*b350*/  MOV R58, R55 ;  /* 0x00000037003a7202 */ /* 0x000fe40000000f00 */
[----:B------:R-:W-:Y:S02]  /*b360*/  MOV R61, 0x1f ;  /* 0x0000001f003d7802 */ /* 0x000fe40000000f00 */
[----:B------:R-:W-:Y:S02]  /*b370*/  MOV R59, 0xffffffff ;  /* 0xffffffff003b7802 */ /* 0x000fe40000000f00 */
[----:B------:R-:W-:Y:S02]  /*b380*/  MOV R56, 0xb3a0 ;  /* 0x0000b3a000387802 */ /* 0x000fe40000000f00 */
[----:B------:R-:W-:Y:S05]  /*b390*/  CALL.REL.NOINC `($__internal_151_$__cuda_sm70_shflsync_idx_p) ;  /* 0x00000f0000007944 */ /* 0x000fea0003c00000 */
[----:B-1----:R-:W-:Y:S01]  /*b3a0*/  MOV R55, R59 ;  /* 0x0000003b00377202 */ /* 0x002fe20000000f00 */
[----:B0-----:R-:W-:Y:S05]  /*b3b0*/  BRA `(.L_x_6326) ;  /* 0xffff9f1000007947 */ /* 0x001fea000383ffff */
.L_x_6293:
[----:B------:R-:W-:Y:S01]  /*b3c0*/  HFMA2.MMA R232, -RZ, RZ, 0, 5.9604644775390625e-08 ;  /* 0x00000001ffe87435 */ /* 0x000fe200000001ff */
[----:B------:R-:W-:-:S02]  /*b3d0*/  MOV R59, R231 ;  /* 0x000000e7003b7202 */ /* 0x000fc40000000f00 */
[----:B------:R-:W-:Y:S02]  /*b3e0*/  MOV R234, 0x1f ;  /* 0x0000001f00ea7802 */ /* 0x000fe40000000f00 */
[----:B------:R-:W-:Y:S02]  /*b3f0*/  MOV R237, 0xffffffff ;  /* 0xffffffff00ed7802 */ /* 0x000fe40000000f00 */
[----:B------:R-:W-:Y:S02]  /*b400*/  MOV R56, 0xb420 ;  /* 0x0000b42000387802 */ /* 0x000fe40000000f00 */
[----:B0-----:R-:W-:Y:S05]  /*b410*/  CALL.REL.NOINC `($__internal_150_$__cuda_sm70_shflsync_down) ;  /* 0x00000e4000007944 */ /* 0x001fea0003c00000 */
[----:B-1----:R-:W-:Y:S01]  /*b420*/  MOV R58, R59 ;  /* 0x0000003b003a7202 */ /* 0x002fe20000000f00 */
[----:B0-----:R-:W-:Y:S05]  /*b430*/  BRA `(.L_x_6327) ;  /* 0xffffb12000007947 */ /* 0x001fea000383ffff */
.L_x_6294:
[----:B------:R-:W-:Y:S01]  /*b440*/  HFMA2.MMA R232, -RZ, RZ, 0, 5.9604644775390625e-08 ;  /* 0x00000001ffe87435 */ /* 0x000fe200000001ff */
[----:B------:R-:W-:Y:S02]  /*b450*/  MOV R59, R230 ;  /* 0x000000e6003b7202 */ /* 0x000fe40000000f00 */
[----:B------:R-:W-:Y:S02]  /*b460*/  MOV R234, 0x1f ;  /* 0x0000001f00ea7802 */ /* 0x000fe40000000f00 */
[----:B------:R-:W-:-:S02]  /*b470*/  MOV R237, 0xffffffff ;  /* 0xffffffff00ed7802 */ /* 0x000fc40000000f00 */
[----:B------:R-:W-:Y:S02]  /*b480*/  MOV R56, 0xb4a0 ;  /* 0x0000b4a000387802 */ /* 0x000fe40000000f00 */
[----:B012---:R-:W-:Y:S05]  /*b490*/  CALL.REL.NOINC `($__internal_150_$__cuda_sm70_shflsync_down) ;  /* 0x00000dc000007944 */ /* 0x007fea0003c00000 */
[----:B0-----:R-:W-:Y:S01]  /*b4a0*/  HFMA2.MMA R232, -RZ, RZ, 0, 5.9604644775390625e-08 ;  /* 0x00000001ffe87435 */ /* 0x001fe200000001ff */
[----:B-1----:R-:W-:Y:S02]  /*b4b0*/  MOV R60, R59 ;  /* 0x0000003b003c7202 */ /* 0x002fe40000000f00 */
[----:B------:R-:W-:Y:S02]  /*b4c0*/  MOV R59, R63 ;  /* 0x0000003f003b7202 */ /* 0x000fe40000000f00 */
[----:B------:R-:W-:Y:S02]  /*b4d0*/  MOV R234, 0x1f ;  /* 0x0000001f00ea7802 */ /* 0x000fe40000000f00 */
[----:B------:R-:W-:Y:S02]  /*b4e0*/  MOV R237, 0xffffffff ;  /* 0xffffffff00ed7802 */ /* 0x000fe40000000f00 */
[----:B------:R-:W-:Y:S02]  /*b4f0*/  MOV R56, 0xb510 ;  /* 0x0000b51000387802 */ /* 0x000fe40000000f00 */
[----:B------:R-:W-:Y:S05]  /*b500*/  CALL.REL.NOINC `($__internal_150_$__cuda_sm70_shflsync_down) ;  /* 0x00000d5000007944 */ /* 0x000fea0003c00000 */
[----:B0-----:R-:W-:Y:S01]  /*b510*/  HFMA2.MMA R232, -RZ, RZ, 0, 5.9604644775390625e-08 ;  /* 0x00000001ffe87435 */ /* 0x001fe200000001ff */
[----:B-1----:R-:W-:-:S02]  /*b520*/  MOV R61, R59 ;  /* 0x0000003b003d7202 */ /* 0x002fc40000000f00 */
[----:B------:R-:W-:Y:S02]  /*b530*/  MOV R59, R62 ;  /* 0x0000003e003b7202 */ /* 0x000fe40000000f00 */
[----:B------:R-:W-:Y:S02]  /*b540*/  MOV R234, 0x1f ;  /* 0x0000001f00ea7802 */ /* 0x000fe40000000f00 */
[----:B------:R-:W-:Y:S02]  /*b550*/  MOV R237, 0xffffffff ;  /* 0xffffffff00ed7802 */ /* 0x000fe40000000f00 */
[----:B------:R-:W-:Y:S02]  /*b560*/  MOV R56, 0xb580 ;  /* 0x0000b58000387802 */ /* 0x000fe40000000f00 */
[----:B------:R-:W-:Y:S05]  /*b570*/  CALL.REL.NOINC `($__internal_150_$__cuda_sm70_shflsync_down) ;  /* 0x00000ce000007944 */ /* 0x000fea0003c00000 */
[----:B01----:R-:W-:Y:S05]  /*b580*/  BRA `(.L_x_6328) ;  /* 0xffffb01000007947 */ /* 0x003fea000383ffff */
.L_x_6297:
[----:B------:R-:W-:Y:S01]  /*b590*/  HFMA2.MMA R232, -RZ, RZ, 0, 1.1920928955078125e-07 ;  /* 0x00000002ffe87435 */ /* 0x000fe200000001ff */
[----:B-1----:R-:W-:Y:S02]  /*b5a0*/  MOV R59, R231 ;  /* 0x000000e7003b7202 */ /* 0x002fe40000000f00 */
[----:B------:R-:W-:Y:S02]  /*b5b0*/  MOV R234, 0x1f ;  /* 0x0000001f00ea7802 */ /* 0x000fe40000000f00 */
[----:B------:R-:W-:-:S02]  /*b5c0*/  MOV R237, 0xffffffff ;  /* 0xffffffff00ed7802 */ /* 0x000fc40000000f00 */
[----:B------:R-:W-:Y:S02]  /*b5d0*/  MOV R56, 0xb5f0 ;  /* 0x0000b5f000387802 */ /* 0x000fe40000000f00 */
[----:B0-234-:R-:W-:Y:S05]  /*b5e0*/  CALL.REL.NOINC `($__internal_150_$__cuda_sm70_shflsync_down) ;  /* 0x00000c7000007944 */ /* 0x01dfea0003c00000 */
[----:B0-----:R-:W-:Y:S01]  /*b5f0*/  HFMA2.MMA R232, -RZ, RZ, 0, 1.1920928955078125e-07 ;  /* 0x00000002ffe87435 */ /* 0x001fe200000001ff */
[----:B-1----:R-:W-:Y:S02]  /*b600*/  MOV R58, R59 ;  /* 0x0000003b003a7202 */ /* 0x002fe40000000f00 */
[----:B------:R-:W-:Y:S02]  /*b610*/  MOV R59, R230 ;  /* 0x000000e6003b7202 */ /* 0x000fe40000000f00 */
[----:B------:R-:W-:Y:S02]  /*b620*/  MOV R234, 0x1f ;  /* 0x0000001f00ea7802 */ /* 0x000fe40000000f00 */
[----:B------:R-:W-:Y:S02]  /*b630*/  MOV R237, 0xffffffff ;  /* 0xffffffff00ed7802 */ /* 0x000fe40000000f00 */
[----:B------:R-:W-:Y:S02]  /*b640*/  MOV R56, 0xb660 ;  /* 0x0000b66000387802 */ /* 0x000fe40000000f00 */
[----:B------:R-:W-:Y:S05]  /*b650*/  CALL.REL.NOINC `($__internal_150_$__cuda_sm70_shflsync_down) ;  /* 0x00000c0000007944 */ /* 0x000fea0003c00000 */
[----:B0-----:R-:W-:Y:S01]  /*b660*/  HFMA2.MMA R232, -RZ, RZ, 0, 1.1920928955078125e-07 ;  /* 0x00000002ffe87435 */ /* 0x001fe200000001ff */
[----:B-1----:R-:W-:-:S02]  /*b670*/  MOV R60, R59 ;  /* 0x0000003b003c7202 */ /* 0x002fc40000000f00 */
[----:B------:R-:W-:Y:S02]  /*b680*/  MOV R59, R63 ;  /* 0x0000003f003b7202 */ /* 0x000fe40000000f00 */
[----:B------:R-:W-:Y:S02]  /*b690*/  MOV R234, 0x1f ;  /* 0x0000001f00ea7802 */ /* 0x000fe40000000f00 */
[----:B------:R-:W-:Y:S02]  /*b6a0*/  MOV R237, 0xffffffff ;  /* 0xffffffff00ed7802 */ /* 0x000fe40000000f00 */
[----:B------:R-:W-:Y:S02]  /*b6b0*/  MOV R56, 0xb6d0 ;  /* 0x0000b6d000387802 */ /* 0x000fe40000000f00 */
[----:B------:R-:W-:Y:S05]  /*b6c0*/  CALL.REL.NOINC `($__internal_150_$__cuda_sm70_shflsync_down) ;  /* 0x00000b9000007944 */ /* 0x000fea0003c00000 */
[----:B0-----:R-:W-:Y:S01]  /*b6d0*/  HFMA2.MMA R232, -RZ, RZ, 0, 1.1920928955078125e-07 ;  /* 0x00000002ffe87435 */ /* 0x001fe200000001ff */
[----:B-1----:R-:W-:Y:S02]  /*b6e0*/  MOV R61, R59 ;  /* 0x0000003b003d7202 */ /* 0x002fe40000000f00 */
[----:B------:R-:W-:Y:S02]  /*b6f0*/  MOV R59, R62 ;  /* 0x0000003e003b7202 */ /* 0x000fe40000000f00 */
[----:B------:R-:W-:-:S02]  /*b700*/  MOV R234, 0x1f ;  /* 0x0000001f00ea7802 */ /* 0x000fc40000000f00 */
[----:B------:R-:W-:Y:S02]  /*b710*/  MOV R237, 0xffffffff ;  /* 0xffffffff00ed7802 */ /* 0x000fe40000000f00 */
[----:B------:R-:W-:Y:S02]  /*b720*/  MOV R56, 0xb740 ;  /* 0x0000b74000387802 */ /* 0x000fe40000000f00 */
[----:B------:R-:W-:Y:S05]  /*b730*/  CALL.REL.NOINC `($__internal_150_$__cuda_sm70_shflsync_down) ;  /* 0x00000b2000007944 */ /* 0x000fea0003c00000 */
[----:B01----:R-:W-:Y:S05]  /*b740*/  BRA `(.L_x_6329) ;  /* 0xffffaf9000007947 */ /* 0x003fea000383ffff */
.L_x_6300:
[----:B------:R-:W-:Y:S01]  /*b750*/  HFMA2.MMA R232, -RZ, RZ, 0, 2.384185791015625e-07 ;  /* 0x00000004ffe87435 */ /* 0x000fe200000001ff */
[----:B-1----:R-:W-:Y:S02]  /*b760*/  MOV R59, R231 ;  /* 0x000000e7003b7202 */ /* 0x002fe40000000f00 */
[----:B------:R-:W-:Y:S02]  /*b770*/  MOV R234, 0x1f ;  /* 0x0000001f00ea7802 */ /* 0x000fe40000000f00 */
[----:B------:R-:W-:Y:S02]  /*b780*/  MOV R237, 0xffffffff ;  /* 0xffffffff00ed7802 */ /* 0x000fe40000000f00 */
[----:B------:R-:W-:Y:S02]  /*b790*/  MOV R56, 0xb7b0 ;  /* 0x0000b7b000387802 */ /* 0x000fe40000000f00 */
[----:B0-234-:R-:W-:Y:S05]  /*b7a0*/  CALL.REL.NOINC `($__internal_150_$__cuda_sm70_shflsync_down) ;  /* 0x00000ab000007944 */ /* 0x01dfea0003c00000 */
[----:B-1----:R-:W-:Y:S01]  /*b7b0*/  MOV R58, R59 ;  /* 0x0000003b003a7202 */ /* 0x002fe20000000f00 */
[----:B0-----:R-:W-:Y:S05]  /*b7c0*/  BRA `(.L_x_6330) ;  /* 0xffffb02000007947 */ /* 0x001fea000383ffff */
.L_x_6301:
[----:B------:R-:W-:Y:S01]  /*b7d0*/  HFMA2.MMA R232, -RZ, RZ, 0, 2.384185791015625e-07 ;  /* 0x00000004ffe87435 */ /* 0x000fe200000001ff */
[----:B-1----:R-:W-:-:S02]  /*b7e0*/  MOV R59, R230 ;  /* 0x000000e6003b7202 */ /* 0x002fc40000000f00 */
[----:B------:R-:W-:Y:S02]  /*b7f0*/  MOV R234, 0x1f ;  /* 0x0000001f00ea7802 */ /* 0x000fe40000000f00 */
[----:B------:R-:W-:Y:S02]  /*b800*/  MOV R237, 0xffffffff ;  /* 0xffffffff00ed7802 */ /* 0x000fe40000000f00 */
[----:B------:R-:W-:Y:S02]  /*b810*/  MOV R56, 0xb830 ;  /* 0x0000b83000387802 */ /* 0x000fe40000000f00 */
[----:B0-234-:R-:W-:Y:S05]  /*b820*/  CALL.REL.NOINC `($__internal_150_$__cuda_sm70_shflsync_down) ;  /* 0x00000a3000007944 */ /* 0x01dfea0003c00000 */
[----:B0-----:R-:W-:Y:S01]  /*b830*/  HFMA2.MMA R232, -RZ, RZ, 0, 2.384185791015625e-07 ;  /* 0x00000004ffe87435 */ /* 0x001fe200000001ff */
[----:B-1----:R-:W-:Y:S02]  /*b840*/  MOV R60, R59 ;  /* 0x0000003b003c7202 */ /* 0x002fe40000000f00 */
[----:B------:R-:W-:Y:S02]  /*b850*/  MOV R59, R63 ;  /* 0x0000003f003b7202 */ /* 0x000fe40000000f00 */
[----:B------:R-:W-:Y:S02]  /*b860*/  MOV R234, 0x1f ;  /* 0x0000001f00ea7802 */ /* 0x000fe40000000f00 */
[----:B------:R-:W-:-:S02]  /*b870*/  MOV R237, 0xffffffff ;  /* 0xffffffff00ed7802 */ /* 0x000fc40000000f00 */
[----:B------:R-:W-:Y:S02]  /*b880*/  MOV R56, 0xb8a0 ;  /* 0x0000b8a000387802 */ /* 0x000fe40000000f00 */
[----:B------:R-:W-:Y:S05]  /*b890*/  CALL.REL.NOINC `($__internal_150_$__cuda_sm70_shflsync_down) ;  /* 0x000009c000007944 */ /* 0x000fea0003c00000 */
[----:B0-----:R-:W-:Y:S01]  /*b8a0*/  HFMA2.MMA R232, -RZ, RZ, 0, 2.384185791015625e-07 ;  /* 0x00000004ffe87435 */ /* 0x001fe200000001ff */
[----:B-1----:R-:W-:Y:S02]  /*b8b0*/  MOV R61, R59 ;  /* 0x0000003b003d7202 */ /* 0x002fe40000000f00 */
[----:B------:R-:W-:Y:S02]  /*b8c0*/  MOV R59, R62 ;  /* 0x0000003e003b7202 */ /* 0x000fe40000000f00 */
[----:B------:R-:W-:Y:S02]  /*b8d0*/  MOV R234, 0x1f ;  /* 0x0000001f00ea7802 */ /* 0x000fe40000000f00 */
[----:B------:R-:W-:Y:S02]  /*b8e0*/  MOV R237, 0xffffffff ;  /* 0xffffffff00ed7802 */ /* 0x000fe40000000f00 */
[----:B------:R-:W-:Y:S02]  /*b8f0*/  MOV R56, 0xb910 ;  /* 0x0000b91000387802 */ /* 0x000fe40000000f00 */
[----:B------:R-:W-:Y:S05]  /*b900*/  CALL.REL.NOINC `($__internal_150_$__cuda_sm70_shflsync_down) ;  /* 0x0000095000007944 */ /* 0x000fea0003c00000 */
[----:B01----:R-:W-:Y:S05]  /*b910*/  BRA `(.L_x_6331) ;  /* 0xffffaf1000007947 */ /* 0x003fea000383ffff */
.L_x_6304:
[----:B------:R-:W-:Y:S01]  /*b920*/  HFMA2.MMA R232, -RZ, RZ, 0, 4.76837158203125e-07 ;  /* 0x00000008ffe87435 */ /* 0x000fe200000001ff */
[----:B-1----:R-:W-:-:S02]  /*b930*/  MOV R59, R231 ;  /* 0x000000e7003b7202 */ /* 0x002fc40000000f00 */
[----:B------:R-:W-:Y:S02]  /*b940*/  MOV R234, 0x1f ;  /* 0x0000001f00ea7802 */ /* 0x000fe40000000f00 */
[----:B------:R-:W-:Y:S02]  /*b950*/  MOV R237, 0xffffffff ;  /* 0xffffffff00ed7802 */ /* 0x000fe40000000f00 */
[----:B------:R-:W-:Y:S02]  /*b960*/  MOV R56, 0xb980 ;  /* 0x0000b98000387802 */ /* 0x000fe40000000f00 */
[----:B0-234-:R-:W-:Y:S05]  /*b970*/  CALL.REL.NOINC `($__internal_150_$__cuda_sm70_shflsync_down) ;  /* 0x000008e000007944 */ /* 0x01dfea0003c00000 */
[----:B0-----:R-:W-:Y:S01]  /*b980*/  HFMA2.MMA R232, -RZ, RZ, 0, 4.76837158203125e-07 ;  /* 0x00000008ffe87435 */ /* 0x001fe200000001ff */
[----:B-1----:R-:W-:Y:S02]  /*b990*/  MOV R58, R59 ;  /* 0x0000003b003a7202 */ /* 0x002fe40000000f00 */
[----:B------:R-:W-:Y:S02]  /*b9a0*/  MOV R59, R230 ;  /* 0x000000e6003b7202 */ /* 0x000fe40000000f00 */
[----:B------:R-:W-:Y:S02]  /*b9b0*/  MOV R234, 0x1f ;  /* 0x0000001f00ea7802 */ /* 0x000fe40000000f00 */
[----:B------:R-:W-:-:S02]  /*b9c0*/  MOV R237, 0xffffffff ;  /* 0xffffffff00ed7802 */ /* 0x000fc40000000f00 */
[----:B------:R-:W-:Y:S02]  /*b9d0*/  MOV R56, 0xb9f0 ;  /* 0x0000b9f000387802 */ /* 0x000fe40000000f00 */
[----:B------:R-:W-:Y:S05]  /*b9e0*/  CALL.REL.NOINC `($__internal_150_$__cuda_sm70_shflsync_down) ;  /* 0x0000087000007944 */ /* 0x000fea0003c00000 */
[----:B0-----:R-:W-:Y:S01]  /*b9f0*/  HFMA2.MMA R232, -RZ, RZ, 0, 4.76837158203125e-07 ;  /* 0x00000008ffe87435 */ /* 0x001fe200000001ff */
[----:B-1----:R-:W-:Y:S02]  /*ba00*/  MOV R60, R59 ;  /* 0x0000003b003c7202 */ /* 0x002fe40000000f00 */
[----:B------:R-:W-:Y:S02]  /*ba10*/  MOV R59, R63 ;  /* 0x0000003f003b7202 */ /* 0x000fe40000000f00 */
[----:B------:R-:W-:Y:S02]  /*ba20*/  MOV R234, 0x1f ;  /* 0x0000001f00ea7802 */ /* 0x000fe40000000f00 */
[----:B------:R-:W-:Y:S02]  /*ba30*/  MOV R237, 0xffffffff ;  /* 0xffffffff00ed7802 */ /* 0x000fe40000000f00 */
[----:B------:R-:W-:Y:S02]  /*ba40*/  MOV R56, 0xba60 ;  /* 0x0000ba6000387802 */ /* 0x000fe40000000f00 */
[----:B------:R-:W-:Y:S05]  /*ba50*/  CALL.REL.NOINC `($__internal_150_$__cuda_sm70_shflsync_down) ;  /* 0x0000080000007944 */ /* 0x000fea0003c00000 */
[----:B0-----:R-:W-:Y:S01]  /*ba60*/  HFMA2.MMA R232, -RZ, RZ, 0, 4.76837158203125e-07 ;  /* 0x00000008ffe87435 */ /* 0x001fe200000001ff */
[----:B-1----:R-:W-:-:S02]  /*ba70*/  MOV R61, R59 ;  /* 0x0000003b003d7202 */ /* 0x002fc40000000f00 */
[----:B------:R-:W-:Y:S02]  /*ba80*/  MOV R59, R62 ;  /* 0x0000003e003b7202 */ /* 0x000fe40000000f00 */
[----:B------:R-:W-:Y:S02]  /*ba90*/  MOV R234, 0x1f ;  /* 0x0000001f00ea7802 */ /* 0x000fe40000000f00 */
[----:B------:R-:W-:Y:S02]  /*baa0*/  MOV R237, 0xffffffff ;  /* 0xffffffff00ed7802 */ /* 0x000fe40000000f00 */
[----:B------:R-:W-:Y:S02]  /*bab0*/  MOV R56, 0xbad0 ;  /* 0x0000bad000387802 */ /* 0x000fe40000000f00 */
[----:B------:R-:W-:Y:S05]  /*bac0*/  CALL.REL.NOINC `($__internal_150_$__cuda_sm70_shflsync_down) ;  /* 0x0000079000007944 */ /* 0x000fea0003c00000 */
[----:B01----:R-:W-:Y:S05]  /*bad0*/  BRA `(.L_x_6332) ;  /* 0xffffae9000007947 */ /* 0x003fea000383ffff */
.L_x_6307:
[----:B------:R-:W-:Y:S01]  /*bae0*/  HFMA2.MMA R232, -RZ, RZ, 0, 9.5367431640625e-07 ;  /* 0x00000010ffe87435 */ /* 0x000fe200000001ff */
[----:B-1----:R-:W-:Y:S02]  /*baf0*/  MOV R59, R231 ;  /* 0x000000e7003b7202 */ /* 0x002fe40000000f00 */
[----:B------:R-:W-:Y:S02]  /*bb00*/  MOV R234, 0x1f ;  /* 0x0000001f00ea7802 */ /* 0x000fe40000000f00 */
[----:B------:R-:W-:-:S02]  /*bb10*/  MOV R237, 0xffffffff ;  /* 0xffffffff00ed7802 */ /* 0x000fc40000000f00 */
[----:B------:R-:W-:Y:S02]  /*bb20*/  MOV R56, 0xbb40 ;  /* 0x0000bb4000387802 */ /* 0x000fe40000000f00 */
[----:B0-234-:R-:W-:Y:S05]  /*bb30*/  CALL.REL.NOINC `($__internal_150_$__cuda_sm70_shflsync_down) ;  /* 0x0000072000007944 */ /* 0x01dfea0003c00000 */
[----:B-1----:R-:W-:Y:S01]  /*bb40*/  MOV R58, R59 ;  /* 0x0000003b003a7202 */ /* 0x002fe20000000f00 */
[----:B0-----:R-:W-:Y:S05]  /*bb50*/  BRA `(.L_x_6333) ;  /* 0xffffaf2000007947 */ /* 0x001fea000383ffff */
.L_x_6308:
[----:B------:R-:W-:Y:S01]  /*bb60*/  HFMA2.MMA R232, -RZ, RZ, 0, 9.5367431640625e-07 ;  /* 0x00000010ffe87435 */ /* 0x000fe200000001ff */
[----:B-1----:R-:W-:Y:S02]  /*bb70*/  MOV R59, R230 ;  /* 0x000000e6003b7202 */ /* 0x002fe40000000f00 */
[----:B------:R-:W-:Y:S02]  /*bb80*/  MOV R234, 0x1f ;  /* 0x0000001f00ea7802 */ /* 0x000fe40000000f00 */
[----:B------:R-:W-:Y:S02]  /*bb90*/  MOV R237, 0xffffffff ;  /* 0xffffffff00ed7802 */ /* 0x000fe40000000f00 */
[----:B------:R-:W-:Y:S02]  /*bba0*/  MOV R56, 0xbbc0 ;  /* 0x0000bbc000387802 */ /* 0x000fe40000000f00 */
[----:B0-234-:R-:W-:Y:S05]  /*bbb0*/  CALL.REL.NOINC `($__internal_150_$__cuda_sm70_shflsync_down) ;  /* 0x000006a000007944 */ /* 0x01dfea0003c00000 */
[----:B0-----:R-:W-:Y:S01]  /*bbc0*/  HFMA2.MMA R232, -RZ, RZ, 0, 9.5367431640625e-07 ;  /* 0x00000010ffe87435 */ /* 0x001fe200000001ff */
[----:B-1----:R-:W-:Y:S02]  /*bbd0*/  MOV R60, R59 ;  /* 0x0000003b003c7202 */ /* 0x002fe40000000f00 */
[----:B------:R-:W-:-:S02]  /*bbe0*/  MOV R59, R63 ;  /* 0x0000003f003b7202 */ /* 0x000fc40000000f00 */
[----:B------:R-:W-:Y:S02]  /*bbf0*/  MOV R234, 0x1f ;  /* 0x0000001f00ea7802 */ /* 0x000fe40000000f00 */
[----:B------:R-:W-:Y:S02]  /*bc00*/  MOV R237, 0xffffffff ;  /* 0xffffffff00ed7802 */ /* 0x000fe40000000f00 */
[----:B------:R-:W-:Y:S02]  /*bc10*/  MOV R56, 0xbc30 ;  /* 0x0000bc3000387802 */ /* 0x000fe40000000f00 */
[----:B------:R-:W-:Y:S05]  /*bc20*/  CALL.REL.NOINC `($__internal_150_$__cuda_sm70_shflsync_down) ;  /* 0x0000063000007944 */ /* 0x000fea0003c00000 */
[----:B0-----:R-:W-:Y:S01]  /*bc30*/  HFMA2.MMA R232, -RZ, RZ, 0, 9.5367431640625e-07 ;  /* 0x00000010ffe87435 */ /* 0x001fe200000001ff */
[----:B-1----:R-:W-:Y:S02]  /*bc40*/  MOV R61, R59 ;  /* 0x0000003b003d7202 */ /* 0x002fe40000000f00 */
[----:B------:R-:W-:Y:S02]  /*bc50*/  MOV R59, R62 ;  /* 0x0000003e003b7202 */ /* 0x000fe40000000f00 */
[----:B------:R-:W-:Y:S02]  /*bc60*/  MOV R234, 0x1f ;  /* 0x0000001f00ea7802 */ /* 0x000fe40000000f00 */
[----:B------:R-:W-:-:S02]  /*bc70*/  MOV R237, 0xffffffff ;  /* 0xffffffff00ed7802 */ /* 0x000fc40000000f00 */
[----:B------:R-:W-:Y:S02]  /*bc80*/  MOV R56, 0xbca0 ;  /* 0x0000bca000387802 */ /* 0x000fe40000000f00 */
[----:B------:R-:W-:Y:S05]  /*bc90*/  CALL.REL.NOINC `($__internal_150_$__cuda_sm70_shflsync_down) ;  /* 0x000005c000007944 */ /* 0x000fea0003c00000 */
[----:B01----:R-:W-:Y:S05]  /*bca0*/  BRA `(.L_x_6334) ;  /* 0xffffae1000007947 */ /* 0x003fea000383ffff */
.L_x_6311:
[----:B----4-:R-:W-:Y:S01]  /*bcb0*/  HFMA2.MMA R60, -RZ, RZ, 0, 0 ;  /* 0x00000000ff3c7435 */ /* 0x010fe200000001ff */
[----:B--2---:R-:W-:Y:S02]  /*bcc0*/  MOV R58, R231 ;  /* 0x000000e7003a7202 */ /* 0x004fe40000000f00 */
[----:B0-----:R-:W-:Y:S02]  /*bcd0*/  MOV R61, 0x1f ;  /* 0x0000001f003d7802 */ /* 0x001fe40000000f00 */
[----:B-1----:R-:W-:Y:S02]  /*bce0*/  MOV R59, 0xffffffff ;  /* 0xffffffff003b7802 */ /* 0x002fe40000000f00 */
[----:B------:R-:W-:Y:S02]  /*bcf0*/  MOV R56, 0xbd10 ;  /* 0x0000bd1000387802 */ /* 0x000fe40000000f00 */
[----:B---3--:R-:W-:Y:S05]  /*bd00*/  CALL.REL.NOINC `($__internal_151_$__cuda_sm70_shflsync_idx_p) ;  /* 0x0000059000007944 */ /* 0x008fea0003c00000 */
        /* <DEDUP_REMOVED lines=21> */
[----:B------:R-:W-:Y:S01]  /*be60*/  HFMA2.MMA R232, -RZ, RZ, 0, 5.9604644775390625e-08 ;  /* 0x00000001ffe87435 */ /* 0x000fe200000001ff */
[----:B-1----:R-:W-:-:S02]  /*be70*/  MOV R228, R59 ;  /* 0x0000003b00e47202 */ /* 0x002fc40000000f00 */
[----:B------:R-:W-:Y:S02]  /*be80*/  MOV R59, R231 ;  /* 0x000000e7003b7202 */ /* 0x000fe40000000f00 */
[----:B------:R-:W-:Y:S02]  /*be90*/  MOV R234, 0x1f ;  /* 0x0000001f00ea7802 */ /* 0x000fe40000000f00 */
[----:B------:R-:W-:Y:S02]  /*bea0*/  MOV R237, 0xffffffff ;  /* 0xffffffff00ed7802 */ /* 0x000fe40000000f00 */
[----:B------:R-:W-:Y:S02]  /*beb0*/  MOV R56, 0xbed0 ;  /* 0x0000bed000387802 */ /* 0x000fe40000000f00 */
[----:B0-----:R-:W-:Y:S05]  /*bec0*/  CALL.REL.NOINC `($__internal_150_$__cuda_sm70_shflsync_down) ;  /* 0x0000039000007944 */ /* 0x001fea0003c00000 */
[----:B0-----:R-:W-:Y:S01]  /*bed0*/  HFMA2.MMA R232, -RZ, RZ, 0, 5.9604644775390625e-08 ;  /* 0x00000001ffe87435 */ /* 0x001fe200000001ff */
[----:B-1----:R-:W-:Y:S02]  /*bee0*/  MOV R233, R59 ;  /* 0x0000003b00e97202 */ /* 0x002fe40000000f00 */
[----:B------:R-:W-:Y:S02]  /*bef0*/  MOV R59, R230 ;  /* 0x000000e6003b7202 */ /* 0x000fe40000000f00 */
[----:B------:R-:W-:-:S02]  /*bf00*/  MOV R234, 0x1f ;  /* 0x0000001f00ea7802 */ /* 0x000fc40000000f00 */
[----:B------:R-:W-:Y:S02]  /*bf10*/  MOV R237, 0xffffffff ;  /* 0xffffffff00ed7802 */ /* 0x000fe40000000f00 */
[----:B------:R-:W-:Y:S02]  /*bf20*/  MOV R56, 0xbf40 ;  /* 0x0000bf4000387802 */ /* 0x000fe40000000f00 */
[----:B------:R-:W-:Y:S05]  /*bf30*/  CALL.REL.NOINC `($__internal_150_$__cuda_sm70_shflsync_down) ;  /* 0x0000032000007944 */ /* 0x000fea0003c00000 */
[----:B0-----:R-:W-:Y:S01]  /*bf40*/  HFMA2.MMA R232, -RZ, RZ, 0, 5.9604644775390625e-08 ;  /* 0x00000001ffe87435 */ /* 0x001fe200000001ff */
[----:B-1----:R-:W-:Y:S02]  /*bf50*/  MOV R235, R59 ;  /* 0x0000003b00eb7202 */ /* 0x002fe40000000f00 */
[----:B------:R-:W-:Y:S02]  /*bf60*/  MOV R59, R63 ;  /* 0x0000003f003b7202 */ /* 0x000fe40000000f00 */
[----:B------:R-:W-:Y:S02]  /*bf70*/  MOV R234, 0x1f ;  /* 0x0000001f00ea7802 */ /* 0x000fe40000000f00 */
[----:B------:R-:W-:Y:S02]  /*bf80*/  MOV R237, 0xffffffff ;  /* 0xffffffff00ed7802 */ /* 0x000fe40000000f00 */
[----:B------:R-:W-:-:S02]  /*bf90*/  MOV R56, 0xbfb0 ;  /* 0x0000bfb000387802 */ /* 0x000fc40000000f00 */
        /* <DEDUP_REMOVED lines=21> */
[----:B------:R-:W-:Y:S05]  /*c0f0*/  CALL.REL.NOINC `($__internal_151_$__cuda_sm70_shflsync_idx_p) ;  /* 0x000001a000007944 */ /* 0x000fea0003c00000 */
[----:B0-----:R-:W-:Y:S01]  /*c100*/  HFMA2.MMA R60, -RZ, RZ, 0, 0 ;  /* 0x00000000ff3c7435 */ /* 0x001fe200000001ff */
[----:B-1----:R-:W-:-:S02]  /*c110*/  MOV R236, R59 ;  /* 0x0000003b00ec7202 */ /* 0x002fc40000000f00 */
[----:B------:R-:W-:Y:S02]  /*c120*/  MOV R58, R53 ;  /* 0x00000035003a7202 */ /* 0x000fe40000000f00 */
[----:B------:R-:W-:Y:S02]  /*c130*/  MOV R61, 0x1f ;  /* 0x0000001f003d7802 */ /* 0x000fe40000000f00 */
[----:B------:R-:W-:Y:S02]  /*c140*/  MOV R59, 0xffffffff ;  /* 0xffffffff003b7802 */ /* 0x000fe40000000f00 */
[----:B------:R-:W-:Y:S02]  /*c150*/  MOV R56, 0xc170 ;  /* 0x0000c17000387802 */ /* 0x000fe40000000f00 */
[----:B------:R-:W-:Y:S05]  /*c160*/  CALL.REL.NOINC `($__internal_151_$__cuda_sm70_shflsync_idx_p) ;  /* 0x0000013000007944 */ /* 0x000fea0003c00000 */
[----:B0-----:R-:W-:Y:S01]  /*c170*/  HFMA2.MMA R60, -RZ, RZ, 0, 0 ;  /* 0x00000000ff3c7435 */ /* 0x001fe200000001ff */
[----:B-1----:R-:W-:Y:S02]  /*c180*/  MOV R238, R59 ;  /* 0x0000003b00ee7202 */ /* 0x002fe40000000f00 */
[----:B------:R-:W-:Y:S02]  /*c190*/  MOV R58, R54 ;  /* 0x00000036003a7202 */ /* 0x000fe40000000f00 */
[----:B------:R-:W-:-:S02]  /*c1a0*/  MOV R61, 0x1f ;  /* 0x0000001f003d7802 */ /* 0x000fc40000000f00 */
[----:B------:R-:W-:Y:S02]  /*c1b0*/  MOV R59, 0xffffffff ;  /* 0xffffffff003b7802 */ /* 0x000fe40000000f00 */
[----:B------:R-:W-:Y:S02]  /*c1c0*/  MOV R56, 0xc1e0 ;  /* 0x0000c1e000387802 */ /* 0x000fe40000000f00 */
[----:B------:R-:W-:Y:S05]  /*c1d0*/  CALL.REL.NOINC `($__internal_151_$__cuda_sm70_shflsync_idx_p) ;  /* 0x000000c000007944 */ /* 0x000fea0003c00000 */
[----:B0-----:R-:W-:Y:S01]  /*c1e0*/  HFMA2.MMA R60, -RZ, RZ, 0, 0 ;  /* 0x00000000ff3c7435 */ /* 0x001fe200000001ff */
[----:B-1----:R-:W-:Y:S02]  /*c1f0*/  MOV R240, R59 ;  /* 0x0000003b00f07202 */ /* 0x002fe40000000f00 */
[----:B------:R-:W-:Y:S02]  /*c200*/  MOV R58, R55 ;  /* 0x00000037003a7202 */ /* 0x000fe40000000f00 */
[----:B------:R-:W-:Y:S02]  /*c210*/  MOV R61, 0x1f ;  /* 0x0000001f003d7802 */ /* 0x000fe40000000f00 */
[----:B------:R-:W-:Y:S02]  /*c220*/  MOV R59, 0xffffffff ;  /* 0xffffffff003b7802 */ /* 0x000fe40000000f00 */
[----:B------:R-:W-:-:S02]  /*c230*/  MOV R56, 0xc250 ;  /* 0x0000c25000387802 */ /* 0x000fc40000000f00 */
[----:B------:R-:W-:Y:S05]  /*c240*/  CALL.REL.NOINC `($__internal_151_$__cuda_sm70_shflsync_idx_p) ;  /* 0x0000005000007944 */ /* 0x000fea0003c00000 */
[----:B01----:R-:W-:Y:S05]  /*c250*/  BRA `(.L_x_6335) ;  /* 0xffffaa8000007947 */ /* 0x003fea000383ffff */
        .weak           $__internal_150_$__cuda_sm70_shflsync_down
        .type           $__internal_150_$__cuda_sm70_shflsync_down,@function
        .size           $__internal_150_$__cuda_sm70_shflsync_down,($__internal_151_$__cuda_sm70_shflsync_idx_p - $__internal_150_$__cuda_sm70_shflsync_down)
$__internal_150_$__cuda_sm70_shflsync_down:
[----:B------:R-:W-:Y:S01]  /*c260*/  HFMA2.MMA R57, -RZ, RZ, 0, 0 ;  /* 0x00000000ff397435 */ /* 0x000fe200000001ff */
[----:B------:R-:W-:Y:S04]  /*c270*/  WARPSYNC R237 ;  /* 0x000000ed00007348 */ /* 0x000fe80003800000 */
[----:B------:R0:W1:Y:S01]  /*c280*/  SHFL.DOWN PT, R59, R59, R232, R234 ;  /* 0x080000e83b3b7389 */ /* 0x00006200000e00ea */
[----:B------:R-:W-:Y:S05]  /*c290*/  RET.REL.NODEC R56 `(_Z25selective_scan_bwd_kernelI32Selective_Scan_bwd_kernel_traitsILi64ELi16ELb1ELb0ELb0ELb1ELb0EfN3c107complexIfEEEEv12SSMParamsBwd) ;  /* 0xffff3d6038007950 */ /* 0x000fea0003c3ffff */
        .weak           $__internal_151_$__cuda_sm70_shflsync_idx_p
        .type           $__internal_151_$__cuda_sm70_shflsync_idx_p,@function
        .size           $__internal_151_$__cuda_sm70_shflsync_idx_p,($__internal_152_$__cuda_sm70_shflsync_up - $__internal_151_$__cuda_sm70_shflsync_idx_p)
$__internal_151_$__cuda_sm70_shflsync_idx_p:
[----:B------:R-:W-:Y:S01]  /*c2a0*/  MOV R57, 0x0 ;  /* 0x0000000000397802 */ /* 0x000fe20000000f00 */
[----:B------:R-:W-:Y:S04]  /*c2b0*/  WARPSYNC R59 ;  /* 0x0000003b00007348 */ /* 0x000fe80003800000 */
[----:B------:R0:W1:Y:S01]  /*c2c0*/  SHFL.IDX PT, R59, R58, R60, R61 ;  /* 0x0000003c3a3b7389 */ /* 0x00006200000e003d */
[----:B------:R-:W-:Y:S05]  /*c2d0*/  RET.REL.NODEC R56 `(_Z25selective_scan_bwd_kernelI32Selective_Scan_bwd_kernel_traitsILi64ELi16ELb1ELb0ELb0ELb1ELb0EfN3c107complexIfEEEEv12SSMParamsBwd) ;  /* 0xffff3d2038007950 */ /* 0x000fea0003c3ffff */
        .weak           $__internal_152_$__cuda_sm70_shflsync_up
        .type           $__internal_152_$__cuda_sm70_shflsync_up,@function
        .size           $__internal_152_$__cuda_sm70_shflsync_up,(.L_x_14587 - $__internal_152_$__cuda_sm70_shflsync_up)
$__internal_152_$__cuda_sm70_shflsync_up:
[----:B------:R-:W-:Y:S01]  /*c2e0*/  HFMA2.MMA R57, -RZ, RZ, 0, 0 ;  /* 0x00000000ff397435 */ /* 0x000fe200000001ff */
[----:B------:R-:W-:Y:S04]  /*c2f0*/  WARPSYNC R204 ;  /* 0x000000cc00007348 */ /* 0x000fe80003800000 */
[----:B------:R0:W1:Y:S01]  /*c300*/  SHFL.UP PT, R59, R201, R202, R59 ;  /* 0x040000cac93b7389 */ /* 0x00006200000e003b */
[----:B------:R-:W-:Y:S05]  /*c310*/  RET.REL.NODEC R56 `(_Z25selective_scan_bwd_kernelI32Selective_Scan_bwd_kernel_traitsILi64ELi16ELb1ELb0ELb0ELb1ELb0EfN3c107complexIfEEEEv12SSMParamsBwd) ;  /* 0xffff3ce038007950 */ /* 0x000fea0003c3ffff */
.L_x_6336:
        /* <DEDUP_REMOVED lines=14> */
.L_x_14587:


//--------------------- .text._Z25selective_scan_bwd_kernelI32Selective_Scan_bwd_kernel_traitsILi64ELi16ELb1ELb0ELb0ELb1ELb1EfN3c107complexIfEEEEv12SSMParamsBwd --------------------------
	.section	.text._Z25selective_scan_bwd_kernelI32Selective_Scan_bwd_kernel_traitsILi64ELi16ELb1ELb0ELb0ELb1ELb1EfN3c107complexIfEEEEv12SSMParamsBwd,"ax",@progbits
	.sectioninfo	@"SHI_REGISTERS=243"
	.align	128
        .global         _Z25selective_scan_bwd_kernelI32Selective_Scan_bwd_kernel_traitsILi64ELi16ELb1ELb0ELb0ELb1ELb1EfN3c107complexIfEEEEv12SSMParamsBwd
        .type           _Z25selective_scan_bwd_kernelI32Selective_Scan_bwd_kernel_traitsILi64ELi16ELb1ELb0ELb0ELb1ELb1EfN3c107complexIfEEEEv12SSMParamsBwd,@function
        .size           _Z25selective_scan_bwd_kernelI32Selective_Scan_bwd_kernel_traitsILi64ELi16ELb1ELb0ELb0ELb1ELb1EfN3c107complexIfEEEEv12SSMParamsBwd,(.L_x_14590 - _Z25selective_scan_bwd_kernelI32Selective_Scan_bwd_kernel_traitsILi64ELi16ELb1ELb0ELb0ELb1ELb1EfN3c107complexIfEEEEv12SSMParamsBwd)
        .other          _Z25selective_scan_bwd_kernelI32Selective_Scan_bwd_kernel_traitsILi64ELi16ELb1ELb0ELb0ELb1ELb1EfN3c107complexIfEEEEv12SSMParamsBwd,@"STO_CUDA_ENTRY STV_DEFAULT"
_Z25selective_scan_bwd_kernelI32Selective_Scan_bwd_kernel_traitsILi64ELi16ELb1ELb0ELb0ELb1ELb1EfN3c107complexIfEEEEv12SSMParamsBwd:
.text._Z25selective_scan_bwd_kernelI32Selective_Scan_bwd_kernel_traitsILi64ELi16ELb1ELb0ELb0ELb1ELb1EfN3c107complexIfEEEEv12SSMParamsBwd:
        /* <DEDUP_REMOVED lines=94> */
.L_x_6409:
        /* <DEDUP_REMOVED lines=32> */
[----:B--2---:R-:W-:Y:S04]  /*07e0*/  STS.128 [R121.X16+0x400], R16 ;  /* 0x0004001079007388 */ /* 0x004fe8000000cc00 */
[----:B-----5:R-:W-:Y:S01]  /*07f0*/  STS.128 [R121.X16+0x600], R32 ;  /* 0x0006002079007388 */ /* 0x020fe2000000cc00 */
[----:B------:R-:W-:-:S06]  /*0800*/  NOP ;  /* 0x0000000000007918 */ /* 0x000fcc0000000000 */
[----:B------:R-:W-:Y:S04]  /*0810*/  LDS.128 R52, [R120.X16+0x10] ;  /* 0x0000100078347984 */ /* 0x000fe8000000cc00 */
[----:B------:R-:W-:Y:S04]  /*0820*/  LDS.128 R24, [R120.X16+0x20] ;  /* 0x0000200078187984 */ /* 0x000fe8000000cc00 */
[----:B------:R-:W-:Y:S04]  /*0830*/  LDS.128 R20, [R120.X16+0x30] ;  /* 0x0000300078147984 */ /* 0x000fe8000000cc00 */
[----:B------:R-:W1:Y:S04]  /*0840*/  LDS.128 R28, [R120.X16] ;  /* 0x00000000781c7984 */ /* 0x000e68000000cc00 */
[----:B------:R-:W-:Y:S06]  /*0850*/  BAR.SYNC.DEFER_BLOCKING 0x0 ;  /* 0x0000000000007b1d */ /* 0x000fec0000010000 */
[----:B0-----:R-:W2:Y:S04]  /*0860*/  LDG.E.128 R8, [R4.64] ;  /* 0x0000000804087981 */ /* 0x001ea8000c1e1d00 */
[----:B------:R-:W3:Y:S04]  /*0870*/  LDG.E.128 R56, [R4.64+0x200] ;  /* 0x0002000804387981 */ /* 0x000ee8000c1e1d00 */
[----:B------:R-:W4:Y:S04]  /*0880*/  LDG.E.128 R60, [R4.64+0x400] ;  /* 0x00040008043c7981 */ /* 0x000f28000c1e1d00 */
[----:B------:R-:W5:Y:S01]  /*0890*/  LDG.E.128 R68, [R4.64+0x600] ;  /* 0x0006000804447981 */ /* 0x000f62000c1e1d00 */
[----:B------:R-:W-:Y:S01]  /*08a0*/  LEA R100, R124, 0xfffffc00, 0xa ;  /* 0xfffffc007c647811 */ /* 0x000fe200078e50ff */
[----:B------:R-:W-:Y:S01]  /*08b0*/  IMAD R7, R129, c[0x0][0x1f0], RZ ;  /* 0x00007c0081077a24 */ /* 0x000fe200078e02ff */
[----:B------:R-:W-:Y:S01]  /*08c0*/  BSSY B0, `(.L_x_6338) ;  /* 0x0000043000007945 */ /* 0x000fe20003800000 */
[----:B-1----:R-:W-:Y:S01]  /*08d0*/  FADD.FTZ R113, R28, UR5 ;  /* 0x000000051c717e21 */ /* 0x002fe20008010000 */
[----:B------:R-:W-:Y:S01]  /*08e0*/  SHF.R.S32.HI R101, RZ, 0x1f, R100 ;  /* 0x0000001fff657819 */ /* 0x000fe20000011464 */
[----:B------:R-:W-:-:S02]  /*08f0*/  IMAD R7, R130, c[0x0][0x1f4], R7 ;  /* 0x00007d0082077a24 */ /* 0x000fc400078e0207 */
[----:B------:R-:W-:Y:S01]  /*0900*/  IMAD R35, R131, c[0x0][0x1f8], RZ ;  /* 0x00007e0083237a24 */ /* 0x000fe200078e02ff */
[----:B------:R-:W-:Y:S01]  /*0910*/  FSETP.GTU.FTZ.AND P4, PT, R113, 20, PT ;  /* 0x41a000007100780b */ /* 0x000fe20003f9c000 */
[----:B------:R-:W-:-:S04]  /*0920*/  IMAD.WIDE.U32 R32, R130, c[0x0][0x1f0], R100 ;  /* 0x00007c0082207a25 */ /* 0x000fc800078e0064 */
[----:B------:R-:W-:Y:S01]  /*0930*/  FADD.FTZ R119, R52, UR5 ;  /* 0x0000000534777e21 */ /* 0x000fe20008010000 */
[----:B------:R-:W-:Y:S01]  /*0940*/  IADD3 R33, R33, R7, RZ ;  /* 0x0000000721217210 */ /* 0x000fe20007ffe0ff */
[----:B------:R-:W-:Y:S02]  /*0950*/  FADD.FTZ R118, R53, UR5 ;  /* 0x0000000535767e21 */ /* 0x000fe40008010000 */
[----:B------:R-:W-:Y:S01]  /*0960*/  FADD.FTZ R117, R54, UR5 ;  /* 0x0000000536757e21 */ /* 0x000fe20008010000 */
[----:B------:R-:W-:Y:S01]  /*0970*/  FSETP.GTU.FTZ.AND P6, PT, R119, 20, PT ;  /* 0x41a000007700780b */ /* 0x000fe20003fdc000 */
[----:B------:R-:W-:Y:S02]  /*0980*/  FADD.FTZ R116, R55, UR5 ;  /* 0x0000000537747e21 */ /* 0x000fe40008010000 */
[----:B------:R-:W-:Y:S01]  /*0990*/  FADD.FTZ R115, R24, UR5 ;  /* 0x0000000518737e21 */ /* 0x000fe20008010000 */
[----:B------:R-:W-:Y:S01]  /*09a0*/  FSETP.GTU.FTZ.AND P1, PT, R117, 20, PT ;  /* 0x41a000007500780b */ /* 0x000fe20003f3c000 */
[----:B------:R-:W-:Y:S01]  /*09b0*/  FADD.FTZ R114, R29, UR5 ;  /* 0x000000051d727e21 */ /* 0x000fe20008010000 */
[----:B------:R-:W-:Y:S01]  /*09c0*/  FSETP.GTU.FTZ.AND P2, PT, R116, 20, PT ;  /* 0x41a000007400780b */ /* 0x000fe20003f5c000 */
[----:B------:R-:W-:Y:S01]  /*09d0*/  FADD.FTZ R111, R30, UR5 ;  /* 0x000000051e6f7e21 */ /* 0x000fe20008010000 */
[----:B------:R-:W-:-:S02]  /*09e0*/  FSETP.GTU.FTZ.AND P3, PT, R115, 20, PT ;  /* 0x41a000007300780b */ /* 0x000fc40003f7c000 */
[----:B------:R-:W-:Y:S01]  /*09f0*/  FSETP.GTU.FTZ.AND P5, PT, R114, 20, PT ;  /* 0x41a000007200780b */ /* 0x000fe20003fbc000 */
[----:B--2---:R-:W-:Y:S04]  /*0a00*/  STS.128 [R121.X16], R8 ;  /* 0x0000000879007388 */ /* 0x004fe8000000cc00 */
[----:B---3--:R0:W-:Y:S04]  /*0a10*/  STS.128 [R121.X16+0x200], R56 ;  /* 0x0002003879007388 */ /* 0x0081e8000000cc00 */
[----:B----4-:R1:W-:Y:S04]  /*0a20*/  STS.128 [R121.X16+0x400], R60 ;  /* 0x0004003c79007388 */ /* 0x0103e8000000cc00 */
[----:B-----5:R1:W-:Y:S01]  /*0a30*/  STS.128 [R121.X16+0x600], R68 ;  /* 0x0006004479007388 */ /* 0x0203e2000000cc00 */
[----:B------:R-:W-:-:S06]  /*0a40*/  NOP ;  /* 0x0000000000007918 */ /* 0x000fcc0000000000 */
[----:B------:R1:W2:Y:S01]  /*0a50*/  LDS.128 R16, [R120.X16+0x10] ;  /* 0x0000100078107984 */ /* 0x0002a2000000cc00 */
[C---:B0-----:R-:W-:Y:S02]  /*0a60*/  IMAD R57, R132.reuse, c[0x0][0x1fc], R35 ;  /* 0x00007f0084397a24 */ /* 0x041fe400078e0223 */
[----:B------:R-:W-:Y:S01]  /*0a70*/  IMAD.WIDE.U32 R34, R132, c[0x0][0x1f8], R32 ;  /* 0x00007e0084227a25 */ /* 0x000fe200078e0020 */
[----:B------:R1:W0:Y:S04]  /*0a80*/  LDS.128 R12, [R120.X16+0x20] ;  /* 0x00002000780c7984 */ /* 0x000228000000cc00 */
[----:B------:R1:W3:Y:S01]  /*0a90*/  LDS.128 R8, [R120.X16+0x30] ;  /* 0x0000300078087984 */ /* 0x0002e2000000cc00 */
[----:B------:R-:W-:Y:S02]  /*0aa0*/  IADD3 R33, R35, R57, RZ ;  /* 0x0000003923217210 */ /* 0x000fe40007ffe0ff */
[C---:B------:R-:W-:Y:S01]  /*0ab0*/  LEA R32, P0, R34.reuse, c[0x0][0x268], 0x2 ;  /* 0x00009a0022207a11 */ /* 0x040fe200078010ff */
[----:B------:R1:W4:Y:S03]  /*0ac0*/  LDS.128 R4, [R120.X16] ;  /* 0x0000000078047984 */ /* 0x000326000000cc00 */
[----:B------:R-:W-:-:S02]  /*0ad0*/  LEA.HI.X R33, R34, c[0x0][0x26c], R33, 0x2, P0 ;  /* 0x00009b0022217a11 */ /* 0x000fc400000f1421 */
[----:B------:R-:W-:Y:S01]  /*0ae0*/  FSETP.GTU.FTZ.AND P0, PT, R118, 20, PT ;  /* 0x41a000007600780b */ /* 0x000fe20003f1c000 */
[----:B------:R-:W-:Y:S07]  /*0af0*/  @P4 BRA `(.L_x_6339) ;  /* 0x000001f000004947 */ /* 0x000fee0003800000 */
        /* <DEDUP_REMOVED lines=31> */
.L_x_6339:
[----:B------:R-:W-:Y:S05]  /*0cf0*/  BSYNC B0 ;  /* 0x0000000000007941 */ /* 0x000fea0003800000 */
.L_x_6338:
        /* <DEDUP_REMOVED lines=35> */
.L_x_6341:
[----:B------:R-:W-:Y:S05]  /*0f30*/  BSYNC B0 ;  /* 0x0000000000007941 */ /* 0x000fea0003800000 */
.L_x_6340:
        /* <DEDUP_REMOVED lines=18> */
[C---:B------:R-:W-:Y:S02]  /*1060*/  FFMA.FTZ R28, R25.reuse, R28, -0.13229703903198242188 ;  /* 0xbe0778e0191c7423 */ /* 0x040fe4000001001c */
        /* <DEDUP_REMOVED lines=16> */
.L_x_6343:
[----:B------:R-:W-:Y:S05]  /*1170*/  BSYNC B0 ;  /* 0x0000000000007941 */ /* 0x000fea0003800000 */
.L_x_6342:
        /* <DEDUP_REMOVED lines=35> */
.L_x_6345:
[----:B------:R-:W-:Y:S05]  /*13b0*/  BSYNC B0 ;  /* 0x0000000000007941 */ /* 0x000fea0003800000 */
.L_x_6344:
        /* <DEDUP_REMOVED lines=35> */
.L_x_6347:
[----:B------:R-:W-:Y:S05]  /*15f0*/  BSYNC B0 ;  /* 0x0000000000007941 */ /* 0x000fea0003800000 */
.L_x_6346:
        /* <DEDUP_REMOVED lines=35> */
.L_x_6349:
[----:B------:R-:W-:Y:S05]  /*1830*/  BSYNC B0 ;  /* 0x0000000000007941 */ /* 0x000fea0003800000 */
.L_x_6348:
        /* <DEDUP_REMOVED lines=35> */
.L_x_6351:
[----:B------:R-:W-:Y:S05]  /*1a70*/  BSYNC B0 ;  /* 0x0000000000007941 */ /* 0x000fea0003800000 */
.L_x_6350:
        /* <DEDUP_REMOVED lines=35> */
.L_x_6353:
[----:B------:R-:W-:Y:S05]  /*1cb0*/  BSYNC B0 ;  /* 0x0000000000007941 */ /* 0x000fea0003800000 */
.L_x_6352:
        /* <DEDUP_REMOVED lines=35> */
.L_x_6355:
[----:B------:R-:W-:Y:S05]  /*1ef0*/  BSYNC B0 ;  /* 0x0000000000007941 */ /* 0x000fea0003800000 */
.L_x_6354:
[----:B------:R-:W-:Y:S01]  /*1f00*/  BSSY B0, `(.L_x_6356) ;  /* 0x0000023000007945 */ /* 0x000fe20003800000 */
[----:B------:R-:W-:Y:S01]  /*1f10*/  FSETP.GTU.FTZ.AND P3, PT, R104, 20, PT ;  /* 0x41a000006800780b */ /* 0x000fe20003f7c000 */
[----:B------:R-:W-:Y:S01]  /*1f20*/  IMAD.WIDE R32, R0, 0x10, R32 ;  /* 0x0000001000207825 */ /* 0x000fe200078e0220 */
        /* <DEDUP_REMOVED lines=32> */
.L_x_6357:
[----:B------:R-:W-:Y:S05]  /*2130*/  BSYNC B0 ;  /* 0x0000000000007941 */ /* 0x000fea0003800000 */
.L_x_6356:
[----:B------:R-:W-:Y:S01]  /*2140*/  BSSY B0, `(.L_x_6358) ;  /* 0x0000021000007945 */ /* 0x000fe20003800000 */
        /* <DEDUP_REMOVED lines=32> */
.L_x_6359:
[----:B------:R-:W-:Y:S05]  /*2350*/  BSYNC B0 ;  /* 0x0000000000007941 */ /* 0x000fea0003800000 */
.L_x_6358:
        /* <DEDUP_REMOVED lines=33> */
.L_x_6361:
[----:B------:R-:W-:Y:S05]  /*2570*/  BSYNC B0 ;  /* 0x0000000000007941 */ /* 0x000fea0003800000 */
.L_x_6360:
        /* <DEDUP_REMOVED lines=33> */
.L_x_6363:
[----:B------:R-:W-:Y:S05]  /*2790*/  BSYNC B0 ;  /* 0x0000000000007941 */ /* 0x000fea0003800000 */
.L_x_6362:
        /* <DEDUP_REMOVED lines=33> */
.L_x_6365:
[----:B------:R-:W-:Y:S05]  /*29b0*/  BSYNC B0 ;  /* 0x0000000000007941 */ /* 0x000fea0003800000 */
.L_x_6364:
        /* <DEDUP_REMOVED lines=33> */
.L_x_6367:
[----:B------:R-:W-:Y:S05]  /*2bd0*/  BSYNC B0 ;  /* 0x0000000000007941 */ /* 0x000fea0003800000 */
.L_x_6366:
        /* <DEDUP_REMOVED lines=33> */
.L_x_6369:
[----:B------:R-:W-:Y:S05]  /*2df0*/  BSYNC B0 ;  /* 0x0000000000007941 */ /* 0x000fea0003800000 */
.L_x_6368:
[----:B------:R-:W-:Y:S06]  /*2e00*/  BAR.SYNC.DEFER_BLOCKING 0x0 ;  /* 0x0000000000007b1d */ /* 0x000fec0000010000 */
[----:B------:R-:W5:Y:S04]  /*2e10*/  LDG.E.128 R52, [R32.64] ;  /* 0x0000000820347981 */ /* 0x000f68000c1e1d00 */
[----:B----4-:R-:W4:Y:S04]  /*2e20*/  LDG.E.128 R56, [R32.64+0x200] ;  /* 0x0002000820387981 */ /* 0x010f28000c1e1d00 */
[----:B---3--:R-:W3:Y:S04]  /*2e30*/  LDG.E.128 R72, [R32.64+0x400] ;  /* 0x0004000820487981 */ /* 0x008ee8000c1e1d00 */
[----:B--2---:R-:W2:Y:S01]  /*2e40*/  LDG.E.128 R76, [R32.64+0x600] ;  /* 0x00060008204c7981 */ /* 0x004ea2000c1e1d00 */
        /* <DEDUP_REMOVED lines=8> */
[----:B-1----:R-:W-:-:S04]  /*2ed0*/  LEA R68, P0, R20, c[0x0][0x258], 0x2 ;  /* 0x0000960014447a11 */ /* 0x002fc800078010ff */
[----:B------:R-:W-:-:S05]  /*2ee0*/  LEA.HI.X R69, R20, c[0x0][0x25c], R21, 0x2, P0 ;  /* 0x0000970014457a11 */ /* 0x000fca00000f1415 */
[----:B------:R-:W-:Y:S01]  /*2ef0*/  IMAD.WIDE R68, R0, 0x10, R68 ;  /* 0x0000001000447825 */ /* 0x000fe200078e0244 */
[----:B-----5:R-:W-:Y:S04]  /*2f00*/  STS.128 [R121.X16], R52 ;  /* 0x0000003479007388 */ /* 0x020fe8000000cc00 */
[----:B----4-:R1:W-:Y:S04]  /*2f10*/  STS.128 [R121.X16+0x200], R56 ;  /* 0x0002003879007388 */ /* 0x0103e8000000cc00 */
[----:B---3--:R3:W-:Y:S04]  /*2f20*/  STS.128 [R121.X16+0x400], R72 ;  /* 0x0004004879007388 */ /* 0x0087e8000000cc00 */
[----:B--2---:R-:W-:Y:S01]  /*2f30*/  STS.128 [R121.X16+0x600], R76 ;  /* 0x0006004c79007388 */ /* 0x004fe2000000cc00 */
[----:B------:R-:W-:-:S06]  /*2f40*/  NOP ;  /* 0x0000000000007918 */ /* 0x000fcc0000000000 */
[----:B------:R-:W2:Y:S04]  /*2f50*/  LDS.128 R32, [R120.X16] ;  /* 0x0000000078207984 */ /* 0x000ea8000000cc00 */
[----:B------:R-:W4:Y:S04]  /*2f60*/  LDS.128 R20, [R120.X16+0x10] ;  /* 0x0000100078147984 */ /* 0x000f28000000cc00 */
[----:B------:R-:W-:Y:S04]  /*2f70*/  LDS.128 R28, [R120.X16+0x20] ;  /* 0x00002000781c7984 */ /* 0x000fe8000000cc00 */
[----:B------:R-:W2:Y:S04]  /*2f80*/  LDS.128 R24, [R120.X16+0x30] ;  /* 0x0000300078187984 */ /* 0x000ea8000000cc00 */
[----:B------:R-:W-:Y:S06]  /*2f90*/  BAR.SYNC.DEFER_BLOCKING 0x0 ;  /* 0x0000000000007b1d */ /* 0x000fec0000010000 */
[----:B------:R4:W5:Y:S04]  /*2fa0*/  LDG.E.128 R60, [R68.64] ;  /* 0x00000008443c7981 */ /* 0x000968000c1e1d00 */
[----:B-1----:R4:W5:Y:S04]  /*2fb0*/  LDG.E.128 R56, [R68.64+0x200] ;  /* 0x0002000844387981 */ /* 0x002968000c1e1d00 */
[----:B------:R4:W5:Y:S04]  /*2fc0*/  LDG.E.128 R52, [R68.64+0x400] ;  /* 0x0004000844347981 */ /* 0x000968000c1e1d00 */
[----:B---3--:R4:W3:Y:S01]  /*2fd0*/  LDG.E.128 R72, [R68.64+0x600] ;  /* 0x0006000844487981 */ /* 0x0088e2000c1e1d00 */
[----:B--2---:R-:W-:Y:S01]  /*2fe0*/  FMUL.FTZ R70, R32, -1.4426950216293334961 ;  /* 0xbfb8aa3b20467820 */ /* 0x004fe20000410000 */
[----:B------:R-:W-:Y:S01]  /*2ff0*/  LEA R149, R126, R123, 0x2 ;  /* 0x0000007b7e957211 */ /* 0x000fe200078e10ff */
[----:B------:R-:W-:-:S02]  /*3000*/  FMUL.FTZ R71, R33, -1.4426950216293334961 ;  /* 0xbfb8aa3b21477820 */ /* 0x000fc40000410000 */
[----:B------:R-:W-:Y:S02]  /*3010*/  FMUL.FTZ R76, R34, -1.4426950216293334961 ;  /* 0xbfb8aa3b224c7820 */ /* 0x000fe40000410000 */
[----:B------:R-:W1:Y:S01]  /*3020*/  MUFU.EX2 R70, R70 ;  /* 0x0000004600467308 */ /* 0x000e620000000800 */
[----:B------:R-:W-:Y:S02]  /*3030*/  FMUL.FTZ R77, R35, -1.4426950216293334961 ;  /* 0xbfb8aa3b234d7820 */ /* 0x000fe40000410000 */
[----:B----4-:R-:W-:Y:S02]  /*3040*/  FMUL.FTZ R68, R21, -1.4426950216293334961 ;  /* 0xbfb8aa3b15447820 */ /* 0x010fe40000410000 */
[----:B------:R-:W-:Y:S02]  /*3050*/  FMUL.FTZ R69, R22, -1.4426950216293334961 ;  /* 0xbfb8aa3b16457820 */ /* 0x000fe40000410000 */
[----:B------:R-:W-:Y:S01]  /*3060*/  FMUL.FTZ R79, R20, -1.4426950216293334961 ;  /* 0xbfb8aa3b144f7820 */ /* 0x000fe20000410000 */
[----:B------:R-:W2:Y:S01]  /*3070*/  MUFU.EX2 R71, R71 ;  /* 0x0000004700477308 */ /* 0x000ea20000000800 */
[----:B------:R-:W-:-:S02]  /*3080*/  FMUL.FTZ R84, R23, -1.4426950216293334961 ;  /* 0xbfb8aa3b17547820 */ /* 0x000fc40000410000 */
[----:B------:R-:W-:Y:S02]  /*3090*/  FMUL.FTZ R91, R26, -1.4426950216293334961 ;  /* 0xbfb8aa3b1a5b7820 */ /* 0x000fe40000410000 */
[----:B------:R-:W-:Y:S02]  /*30a0*/  FMUL.FTZ R90, R25, -1.4426950216293334961 ;  /* 0xbfb8aa3b195a7820 */ /* 0x000fe40000410000 */
[----:B------:R-:W-:Y:S01]  /*30b0*/  FMUL.FTZ R92, R27, -1.4426950216293334961 ;  /* 0xbfb8aa3b1b5c7820 */ /* 0x000fe20000410000 */
[----:B------:R4:W0:Y:S01]  /*30c0*/  MUFU.EX2 R78, R76 ;  /* 0x0000004c004e7308 */ /* 0x0008220000000800 */
[----:B-1----:R-:W-:-:S07]  /*30d0*/  FADD.FTZ R70, R70, 1 ;  /* 0x3f80000046467421 */ /* 0x002fce0000010000 */
[----:B------:R1:W0:Y:S01]  /*30e0*/  MUFU.EX2 R80, R77 ;  /* 0x0000004d00507308 */ /* 0x0002220000000800 */
[----:B----4-:R-:W-:Y:S02]  /*30f0*/  FMUL.FTZ R76, R28, -1.4426950216293334961 ;  /* 0xbfb8aa3b1c4c7820 */ /* 0x010fe40000410000 */
[----:B--2---:R-:W-:-:S05]  /*3100*/  FADD.FTZ R71, R71, 1 ;  /* 0x3f80000047477421 */ /* 0x004fca0000010000 */
[----:B------:R2:W4:Y:S01]  /*3110*/  MUFU.EX2 R82, R68 ;  /* 0x0000004400527308 */ /* 0x0005220000000800 */
[----:B-1----:R-:W-:Y:S02]  /*3120*/  FMUL.FTZ R77, R29, -1.4426950216293334961 ;  /* 0xbfb8aa3b1d4d7820 */ /* 0x002fe40000410000 */
[----:B0-----:R-:W-:-:S05]  /*3130*/  FADD.FTZ R78, R78, 1 ;  /* 0x3f8000004e4e7421 */ /* 0x001fca0000010000 */
[----:B------:R0:W1:Y:S01]  /*3140*/  MUFU.EX2 R83, R69 ;  /* 0x0000004500537308 */ /* 0x0000620000000800 */
[----:B--2---:R-:W-:Y:S02]  /*3150*/  FMUL.FTZ R68, R31, -1.4426950216293334961 ;  /* 0xbfb8aa3b1f447820 */ /* 0x004fe40000410000 */
[----:B------:R-:W-:-:S05]  /*3160*/  FADD.FTZ R80, R80, 1 ;  /* 0x3f80000050507421 */ /* 0x000fca0000010000 */
[----:B------:R-:W2:Y:S01]  /*3170*/  MUFU.EX2 R85, R76 ;  /* 0x0000004c00557308 */ /* 0x000ea20000000800 */
[----:B0-----:R-:W-:Y:S02]  /*3180*/  FMUL.FTZ R69, R24, -1.4426950216293334961 ;  /* 0xbfb8aa3b18457820 */ /* 0x001fe40000410000 */
[----:B----4-:R-:W-:-:S05]  /*3190*/  FADD.FTZ R82, R82, 1 ;  /* 0x3f80000052527421 */ /* 0x010fca0000010000 */
[----:B------:R-:W0:Y:S01]  /*31a0*/  MUFU.EX2 R86, R77 ;  /* 0x0000004d00567308 */ /* 0x000e220000000800 */
[----:B-1----:R-:W-:-:S07]  /*31b0*/  FADD.FTZ R83, R83, 1 ;  /* 0x3f80000053537421 */ /* 0x002fce0000010000 */
[----:B------:R-:W1:Y:S01]  /*31c0*/  MUFU.EX2 R88, R68 ;  /* 0x0000004400587308 */ /* 0x000e620000000800 */
[----:B--2---:R-:W-:-:S07]  /*31d0*/  FADD.FTZ R85, R85, 1 ;  /* 0x3f80000055557421 */ /* 0x004fce0000010000 */
[----:B------:R-:W2:Y:S01]  /*31e0*/  MUFU.EX2 R89, R69 ;  /* 0x0000004500597308 */ /* 0x000ea20000000800 */
[----:B0-----:R-:W-:-:S07]  /*31f0*/  FADD.FTZ R86, R86, 1 ;  /* 0x3f80000056567421 */ /* 0x001fce0000010000 */
[----:B------:R-:W0:Y:S01]  /*3200*/  MUFU.RCP R77, R70 ;  /* 0x00000046004d7308 */ /* 0x000e220000001000 */
[----:B-1----:R-:W-:-:S07]  /*3210*/  FADD.FTZ R88, R88, 1 ;  /* 0x3f80000058587421 */ /* 0x002fce0000010000 */
[----:B------:R-:W1:Y:S01]  /*3220*/  MUFU.RCP R76, R71 ;  /* 0x00000047004c7308 */ /* 0x000e620000001000 */
[----:B--2---:R-:W-:-:S07]  /*3230*/  FADD.FTZ R89, R89, 1 ;  /* 0x3f80000059597421 */ /* 0x004fce0000010000 */
[----:B------:R2:W4:Y:S01]  /*3240*/  MUFU.EX2 R81, R79 ;  /* 0x0000004f00517308 */ /* 0x0005220000000800 */
[----:B0-----:R-:W-:-:S07]  /*3250*/  FMUL.FTZ R133, R32, R77 ;  /* 0x0000004d20857220 */ /* 0x001fce0000410000 */
[----:B------:R-:W0:Y:S01]  /*3260*/  MUFU.EX2 R84, R84 ;  /* 0x0000005400547308 */ /* 0x000e220000000800 */
[----:B--2---:R-:W-:Y:S02]  /*3270*/  FMUL.FTZ R79, R30, -1.4426950216293334961 ;  /* 0xbfb8aa3b1e4f7820 */ /* 0x004fe40000410000 */
[----:B-1----:R-:W-:-:S05]  /*3280*/  FMUL.FTZ R136, R33, R76 ;  /* 0x0000004c21887220 */ /* 0x002fca0000410000 */
[----:B------:R-:W1:Y:S01]  /*3290*/  MUFU.EX2 R87, R79 ;  /* 0x0000004f00577308 */ /* 0x000e620000000800 */
[----:B----4-:R-:W-:-:S07]  /*32a0*/  FADD.FTZ R81, R81, 1 ;  /* 0x3f80000051517421 */ /* 0x010fce0000010000 */
[----:B------:R-:W2:Y:S01]  /*32b0*/  MUFU.RCP R79, R78 ;  /* 0x0000004e004f7308 */ /* 0x000ea20000001000 */
[----:B0-----:R-:W-:-:S07]  /*32c0*/  FADD.FTZ R84, R84, 1 ;  /* 0x3f80000054547421 */ /* 0x001fce0000010000 */
[----:B------:R-:W-:Y:S01]  /*32d0*/  MUFU.RCP R134, R80 ;  /* 0x0000005000867308 */ /* 0x000fe20000001000 */
[----:B-1----:R-:W-:-:S07]  /*32e0*/  FADD.FTZ R87, R87, 1 ;  /* 0x3f80000057577421 */ /* 0x002fce0000010000 */
[----:B------:R-:W-:Y:S01]  /*32f0*/  MUFU.RCP R140, R84 ;  /* 0x00000054008c7308 */ /* 0x000fe20000001000 */
[----:B--2---:R-:W-:-:S07]  /*3300*/  FMUL.FTZ R135, R34, R79 ;  /* 0x0000004f22877220 */ /* 0x004fce0000410000 */
[----:B------:R-:W-:Y:S08]  /*3310*/  MUFU.RCP R141, R85 ;  /* 0x00000055008d7308 */ /* 0x000ff00000001000 */
[----:B------:R-:W-:Y:S08]  /*3320*/  MUFU.RCP R137, R81 ;  /* 0x0000005100897308 */ /* 0x000ff00000001000 */
[----:B------:R-:W-:Y:S08]  /*3330*/  MUFU.RCP R142, R86 ;  /* 0x00000056008e7308 */ /* 0x000ff00000001000 */
[----:B------:R-:W-:Y:S08]  /*3340*/  MUFU.RCP R143, R87 ;  /* 0x00000057008f7308 */ /* 0x000ff00000001000 */
[----:B------:R-:W-:Y:S08]  /*3350*/  MUFU.RCP R138, R82 ;  /* 0x00000052008a7308 */ /* 0x000ff00000001000 */
[----:B------:R-:W-:Y:S08]  /*3360*/  MUFU.RCP R139, R83 ;  /* 0x00000053008b7308 */ /* 0x000ff00000001000 */
[----:B------:R-:W0:Y:S08]  /*3370*/  MUFU.EX2 R91, R91 ;  /* 0x0000005b005b7308 */ /* 0x000e300000000800 */
[----:B------:R-:W1:Y:S08]  /*3380*/  MUFU.EX2 R90, R90 ;  /* 0x0000005a005a7308 */ /* 0x000e700000000800 */
[----:B------:R-:W2:Y:S01]  /*3390*/  MUFU.EX2 R92, R92 ;  /* 0x0000005c005c7308 */ /* 0x000ea20000000800 */
[----:B0-----:R-:W-:-:S07]  /*33a0*/  FADD.FTZ R91, R91, 1 ;  /* 0x3f8000005b5b7421 */ /* 0x001fce0000010000 */
[----:B------:R0:W4:Y:S01]  /*33b0*/  MUFU.RCP R144, R88 ;  /* 0x0000005800907308 */ /* 0x0001220000001000 */
[----:B-1----:R-:W-:-:S07]  /*33c0*/  FADD.FTZ R90, R90, 1 ;  /* 0x3f8000005a5a7421 */ /* 0x002fce0000010000 */
[----:B------:R1:W0:Y:S08]  /*33d0*/  MUFU.RCP R145, R89 ;  /* 0x0000005900917308 */ /* 0x0002300000001000 */
[----:B------:R-:W0:Y:S08]  /*33e0*/  MUFU.RCP R147, R91 ;  /* 0x0000005b00937308 */ /* 0x000e300000001000 */
[----:B------:R0:W0:Y:S01]  /*33f0*/  MUFU.RCP R146, R90 ;  /* 0x0000005a00927308 */ /* 0x0000220000001000 */
[----:B-----5:R5:W-:Y:S04]  /*3400*/  STS.128 [R121.X16], R60 ;  /* 0x0000003c79007388 */ /* 0x020be8000000cc00 */
[----:B------:R-:W-:Y:S04]  /*3410*/  STS.128 [R121.X16+0x200], R56 ;  /* 0x0002003879007388 */ /* 0x000fe8000000cc00 */
[----:B------:R0:W-:Y:S04]  /*3420*/  STS.128 [R121.X16+0x400], R52 ;  /* 0x0004003479007388 */ /* 0x0001e8000000cc00 */
[----:B---3--:R3:W-:Y:S01]  /*3430*/  STS.128 [R121.X16+0x600], R72 ;  /* 0x0006004879007388 */ /* 0x0087e2000000cc00 */
[----:B------:R-:W-:-:S06]  /*3440*/  NOP ;  /* 0x0000000000007918 */ /* 0x000fcc0000000000 */
[----:B------:R-:W1:Y:S01]  /*3450*/  LDS.128 R68, [R120.X16] ;  /* 0x0000000078447984 */ /* 0x000e62000000cc00 */
[----:B-----5:R-:W-:-:S04]  /*3460*/  IMAD R61, R129, c[0x0][0x2e8], RZ ;  /* 0x0000ba00813d7a24 */ /* 0x020fc800078e02ff */
[C---:B------:R-:W-:Y:S01]  /*3470*/  IMAD R61, R130.reuse, c[0x0][0x2ec], R61 ;  /* 0x0000bb00823d7a24 */ /* 0x040fe200078e023d */
[----:B0-----:R-:W-:Y:S01]  /*3480*/  MOV R54, c[0x0][0x16c] ;  /* 0x00005b0000367a02 */ /* 0x001fe20000000f00 */
[----:B------:R-:W-:-:S03]  /*3490*/  IMAD.WIDE.U32 R52, R130, c[0x0][0x2e8], R100 ;  /* 0x0000ba0082347a25 */ /* 0x000fc600078e0064 */
[----:B------:R-:W-:Y:S01]  /*34a0*/  ISETP.GE.AND P1, PT, R54, 0x1, PT ;  /* 0x000000013600780c */ /* 0x000fe20003f26270 */
[----:B------:R-:W-:Y:S01]  /*34b0*/  IMAD R55, R131, c[0x0][0x2f0], RZ ;  /* 0x0000bc0083377a24 */ /* 0x000fe200078e02ff */
[----:B------:R-:W-:Y:S01]  /*34c0*/  IADD3 R53, R53, R61, RZ ;  /* 0x0000003d35357210 */ /* 0x000fe20007ffe0ff */
[----:B---3--:R-:W-:Y:S01]  /*34d0*/  FADD.FTZ R75, -R139, 1 ;  /* 0x3f8000008b4b7421 */ /* 0x008fe20000010100 */
[----:B------:R-:W0:Y:S01]  /*34e0*/  LDS.128 R60, [R120.X16+0x10] ;  /* 0x00001000783c7984 */ /* 0x000e22000000cc00 */
[C---:B------:R-:W-:Y:S02]  /*34f0*/  IMAD R55, R132.reuse, c[0x0][0x2f4], R55 ;  /* 0x0000bd0084377a24 */ /* 0x040fe400078e0237 */
[----:B------:R-:W-:-:S04]  /*3500*/  IMAD.WIDE.U32 R52, R132, c[0x0][0x2f0], R52 ;  /* 0x0000bc0084347a25 */ /* 0x000fc800078e0034 */
[----:B------:R-:W-:Y:S01]  /*3510*/  FFMA.FTZ R75, R22, R75, 1 ;  /* 0x3f800000164b7423 */ /* 0x000fe2000001004b */
[----:B------:R-:W-:Y:S01]  /*3520*/  IADD3 R55, R53, R55, RZ ;  /* 0x0000003735377210 */ /* 0x000fe20007ffe0ff */
[----:B------:R-:W-:Y:S01]  /*3530*/  FADD.FTZ R53, -R77, 1 ;  /* 0x3f8000004d357421 */ /* 0x000fe20000010100 */
[----:B------:R-:W-:Y:S01]  /*3540*/  LEA R102, P0, R52, c[0x0][0x338], 0x2 ;  /* 0x0000ce0034667a11 */ /* 0x000fe200078010ff */
[----:B--2---:R-:W-:Y:S02]  /*3550*/  FADD.FTZ R74, R92, 1 ;  /* 0x3f8000005c4a7421 */ /* 0x004fe40000010000 */
[----:B------:R-:W-:Y:S01]  /*3560*/  FFMA.FTZ R57, R32, R53, 1 ;  /* 0x3f80000020397423 */ /* 0x000fe20000010035 */
[----:B------:R-:W-:Y:S01]  /*3570*/  LEA.HI.X R103, R52, c[0x0][0x33c], R55, 0x2, P0 ;  /* 0x0000cf0034677a11 */ /* 0x000fe200000f1437 */
[----:B------:R-:W-:Y:S01]  /*3580*/  FADD.FTZ R32, -R76, 1 ;  /* 0x3f8000004c207421 */ /* 0x000fe20000010100 */
[----:B------:R-:W2:Y:S01]  /*3590*/  MUFU.RCP R148, R74 ;  /* 0x0000004a00947308 */ /* 0x000ea20000001000 */
[----:B------:R-:W-:-:S02]  /*35a0*/  ISETP.NE.U32.AND P0, PT, RZ, c[0x0][0x270], PT ;  /* 0x00009c00ff007a0c */ /* 0x000fc40003f05070 */
[----:B------:R-:W-:Y:S02]  /*35b0*/  FFMA.FTZ R32, R33, R32, 1 ;  /* 0x3f80000021207423 */ /* 0x000fe40000010020 */
[----:B------:R-:W-:Y:S01]  /*35c0*/  FADD.FTZ R33, -R79, 1 ;  /* 0x3f8000004f217421 */ /* 0x000fe20000010100 */
[----:B------:R-:W-:Y:S01]  /*35d0*/  ISETP.NE.AND.EX P0, PT, RZ, c[0x0][0x274], PT, P0 ;  /* 0x00009d00ff007a0c */ /* 0x000fe20003f05300 */
[----:B------:R-:W-:-:S04]  /*35e0*/  IMAD.WIDE R102, R0, 0x10, R102 ;  /* 0x0000001000667825 */ /* 0x000fc800078e0266 */
[----:B-1----:R-:W-:Y:S02]  /*35f0*/  FMUL.FTZ R52, R4, R68 ;  /* 0x0000004404347220 */ /* 0x002fe40000410000 */
[----:B------:R-:W-:Y:S02]  /*3600*/  FMUL.FTZ R53, R5, R69 ;  /* 0x0000004505357220 */ /* 0x000fe40000410000 */
[----:B------:R-:W-:Y:S02]  /*3610*/  FMUL.FTZ R84, R77, R52 ;  /* 0x000000344d547220 */ /* 0x000fe40000410000 */
[----:B------:R-:W-:Y:S02]  /*3620*/  FMUL.FTZ R85, R76, R53 ;  /* 0x000000354c557220 */ /* 0x000fe40000410000 */
[----:B------:R-:W1:Y:S01]  /*3630*/  LDS.128 R52, [R120.X16+0x20] ;  /* 0x0000200078347984 */ /* 0x000e62000000cc00 */
[----:B------:R-:W-:Y:S02]  /*3640*/  FMUL.FTZ R56, R6, R70 ;  /* 0x0000004606387220 */ /* 0x000fe40000410000 */
[----:B------:R-:W-:-:S02]  /*3650*/  FFMA.FTZ R33, R34, R33, 1 ;  /* 0x3f80000022217423 */ /* 0x000fc40000010021 */
[----:B------:R-:W-:Y:S02]  /*3660*/  FMUL.FTZ R59, R7, R71 ;  /* 0x00000047073b7220 */ /* 0x000fe40000410000 */
[C---:B------:R-:W-:Y:S02]  /*3670*/  FADD.FTZ R34, -R134.reuse, 1 ;  /* 0x3f80000086227421 */ /* 0x040fe40000010100 */
[----:B------:R-:W-:Y:S02]  /*3680*/  FMUL.FTZ R56, R79, R56 ;  /* 0x000000384f387220 */ /* 0x000fe40000410000 */
[----:B------:R-:W-:Y:S02]  /*3690*/  FMUL.FTZ R59, R134, R59 ;  /* 0x0000003b863b7220 */ /* 0x000fe40000410000 */
[----:B------:R-:W-:Y:S02]  /*36a0*/  FFMA.FTZ R34, R35, R34, 1 ;  /* 0x3f80000023227423 */ /* 0x000fe40000010022 */
[----:B------:R-:W-:-:S02]  /*36b0*/  FMUL.FTZ R84, R84, R57 ;  /* 0x0000003954547220 */ /* 0x000fc40000410000 */
[----:B------:R-:W-:Y:S02]  /*36c0*/  FMUL.FTZ R86, R56, R33 ;  /* 0x0000002138567220 */ /* 0x000fe40000410000 */
[----:B------:R-:W-:Y:S02]  /*36d0*/  FMUL.FTZ R87, R59, R34 ;  /* 0x000000223b577220 */ /* 0x000fe40000410000 */
[----:B------:R-:W3:Y:S01]  /*36e0*/  LDS.128 R56, [R120.X16+0x30] ;  /* 0x0000300078387984 */ /* 0x000ee2000000cc00 */
[----:B------:R-:W-:Y:S02]  /*36f0*/  FMUL.FTZ R85, R85, R32 ;  /* 0x0000002055557220 */ /* 0x000fe40000410000 */
[----:B------:R-:W-:Y:S01]  /*3700*/  FADD.FTZ R33, -R137, 1 ;  /* 0x3f80000089217421 */ /* 0x000fe20000010100 */
[----:B------:R-:W-:Y:S01]  /*3710*/  BAR.SYNC.DEFER_BLOCKING 0x0 ;  /* 0x0000000000007b1d */ /* 0x000fe20000010000 */
[----:B0-----:R-:W-:Y:S02]  /*3720*/  FMUL.FTZ R32, R16, R60 ;  /* 0x0000003c10207220 */ /* 0x001fe40000410000 */
[----:B------:R-:W-:-:S02]  /*3730*/  FADD.FTZ R34, -R138, 1 ;  /* 0x3f8000008a227421 */ /* 0x000fc40000010100 */
[----:B------:R-:W-:Y:S02]  /*3740*/  FFMA.FTZ R33, R20, R33, 1 ;  /* 0x3f80000014217423 */ /* 0x000fe40000010021 */
[----:B------:R-:W-:Y:S02]  /*3750*/  FMUL.FTZ R73, R17, R61 ;  /* 0x0000003d11497220 */ /* 0x000fe40000410000 */
[----:B------:R-:W-:Y:S02]  /*3760*/  FMUL.FTZ R32, R137, R32 ;  /* 0x0000002089207220 */ /* 0x000fe40000410000 */
[----:B------:R-:W-:Y:S02]  /*3770*/  FFMA.FTZ R34, R21, R34, 1 ;  /* 0x3f80000015227423 */ /* 0x000fe40000010022 */
[----:B------:R-:W-:Y:S02]  /*3780*/  FMUL.FTZ R73, R138, R73 ;  /* 0x000000498a497220 */ /* 0x000fe40000410000 */
[----:B------:R-:W-:-:S02]  /*3790*/  FMUL.FTZ R88, R32, R33 ;  /* 0x0000002120587220 */ /* 0x000fc40000410000 */
[----:B------:R-:W-:Y:S02]  /*37a0*/  FADD.FTZ R33, -R141, 1 ;  /* 0x3f8000008d217421 */ /* 0x000fe40000010100 */
[----:B------:R-:W-:Y:S02]  /*37b0*/  FMUL.FTZ R72, R18, R62 ;  /* 0x0000003e12487220 */ /* 0x000fe40000410000 */
[----:B------:R-:W-:Y:S02]  /*37c0*/  FMUL.FTZ R89, R73, R34 ;  /* 0x0000002249597220 */ /* 0x000fe40000410000 */
[----:B------:R-:W-:Y:S01]  /*37d0*/  FFMA.FTZ R73, R28, R33, 1 ;  /* 0x3f8000001c497423 */ /* 0x000fe20000010021 */
[----:B------:R0:W-:Y:S01]  /*37e0*/  STS.128 [R149.X16], R84 ;  /* 0x0000005495007388 */ /* 0x0001e2000000cc00 */
[----:B------:R-:W-:Y:S02]  /*37f0*/  FMUL.FTZ R72, R139, R72 ;  /* 0x000000488b487220 */ /* 0x000fe40000410000 */
[----:B------:R-:W-:-:S02]  /*3800*/  FADD.FTZ R32, -R140, 1 ;  /* 0x3f8000008c207421 */ /* 0x000fc40000010100 */
[----:B------:R-:W-:Y:S02]  /*3810*/  FMUL.FTZ R33, R19, R63 ;  /* 0x0000003f13217220 */ /* 0x000fe40000410000 */
[----:B------:R-:W-:Y:S02]  /*3820*/  FMUL.FTZ R90, R72, R75 ;  /* 0x0000004b485a7220 */ /* 0x000fe40000410000 */
[----:B------:R-:W-:Y:S02]  /*3830*/  FFMA.FTZ R32, R23, R32, 1 ;  /* 0x3f80000017207423 */ /* 0x000fe40000010020 */
[----:B-1----:R-:W-:Y:S02]  /*3840*/  FMUL.FTZ R34, R12, R52 ;  /* 0x000000340c227220 */ /* 0x002fe40000410000 */
[----:B------:R-:W-:Y:S02]  /*3850*/  FMUL.FTZ R33, R140, R33 ;  /* 0x000000218c217220 */ /* 0x000fe40000410000 */
[----:B------:R-:W-:-:S02]  /*3860*/  FADD.FTZ R72, -R142, 1 ;  /* 0x3f8000008e487421 */ /* 0x000fc40000010100 */
[----:B------:R-:W-:Y:S02]  /*3870*/  FMUL.FTZ R75, R13, R53 ;  /* 0x000000350d4b7220 */ /* 0x000fe40000410000 */
[----:B------:R-:W-:Y:S02]  /*3880*/  FMUL.FTZ R34, R141, R34 ;  /* 0x000000228d227220 */ /* 0x000fe40000410000 */
[----:B------:R-:W-:Y:S02]  /*3890*/  FMUL.FTZ R91, R33, R32 ;  /* 0x00000020215b7220 */ /* 0x000fe40000410000 */
[----:B------:R-:W-:Y:S02]  /*38a0*/  FFMA.FTZ R72, R29, R72, 1 ;  /* 0x3f8000001d487423 */ /* 0x000fe40000010048 */
[----:B------:R-:W-:Y:S01]  /*38b0*/  FMUL.FTZ R75, R142, R75 ;  /* 0x0000004b8e4b7220 */ /* 0x000fe20000410000 */
[----:B------:R1:W-:Y:S01]  /*38c0*/  STS.128 [R149.X16+0x10], R88 ;  /* 0x0000105895007388 */ /* 0x0003e2000000cc00 */
[----:B------:R-:W-:-:S02]  /*38d0*/  FADD.FTZ R33, -R143, 1 ;  /* 0x3f8000008f217421 */ /* 0x000fc40000010100 */
[----:B------:R-:W-:Y:S02]  /*38e0*/  FMUL.FTZ R32, R14, R54 ;  /* 0x000000360e207220 */ /* 0x000fe40000410000 */
[----:B------:R-:W-:Y:S02]  /*38f0*/  FMUL.FTZ R92, R34, R73 ;  /* 0x00000049225c7220 */ /* 0x000fe40000410000 */
[----:B------:R-:W-:Y:S02]  /*3900*/  FMUL.FTZ R93, R75, R72 ;  /* 0x000000484b5d7220 */ /* 0x000fe40000410000 */
[----:B----4-:R-:W-:Y:S02]  /*3910*/  FADD.FTZ R34, -R144, 1 ;  /* 0x3f80000090227421 */ /* 0x010fe40000010100 */
[----:B------:R-:W-:Y:S02]  /*3920*/  FFMA.FTZ R33, R30, R33, 1 ;  /* 0x3f8000001e217423 */ /* 0x000fe40000010021 */
[----:B------:R-:W-:-:S02]  /*3930*/  FMUL.FTZ R73, R15, R55 ;  /* 0x000000370f497220 */ /* 0x000fc40000410000 */
[----:B------:R-:W-:Y:S02]  /*3940*/  FMUL.FTZ R32, R143, R32 ;  /* 0x000000208f207220 */ /* 0x000fe40000410000 */
[----:B------:R-:W-:Y:S02]  /*3950*/  FADD.FTZ R75, -R145, 1 ;  /* 0x3f800000914b7421 */ /* 0x000fe40000010100 */
[----:B---3--:R-:W-:Y:S02]  /*3960*/  FMUL.FTZ R72, R8, R56 ;  /* 0x0000003808487220 */ /* 0x008fe40000410000 */
        /* <DEDUP_REMOVED lines=11> */
[----:B--2---:R-:W-:Y:S02]  /*3a20*/  FADD.FTZ R72, -R148, 1 ;  /* 0x3f80000094487421 */ /* 0x004fe40000010100 */
        /* <DEDUP_REMOVED lines=13> */
[----:B------:R0:W-:Y:S01]  /*3b00*/  STS.128 [R149.X16+0x30], R96 ;  /* 0x0000306095007388 */ /* 0x0001e2000000cc00 */
[----:B------:R-:W-:-:S06]  /*3b10*/  NOP ;  /* 0x0000000000007918 */ /* 0x000fcc0000000000 */
[----:B------:R-:W2:Y:S01]  /*3b20*/  LDS.128 R72, [R121.X16] ;  /* 0x0000000079487984 */ /* 0x000ea2000000cc00 */
[----:B------:R-:W-:Y:S02]  /*3b30*/  FMUL.FTZ R86, R5, R136 ;  /* 0x0000008805567220 */ /* 0x000fe40000410000 */
[----:B------:R-:W-:Y:S01]  /*3b40*/  FFMA.FTZ R127, R48, R84, R127 ;  /* 0x00000054307f7223 */ /* 0x000fe2000001007f */
[----:B------:R-:W3:Y:S01]  /*3b50*/  LDS.128 R76, [R121.X16+0x200] ;  /* 0x00020000794c7984 */ /* 0x000ee2000000cc00 */
[----:B------:R-:W-:Y:S02]  /*3b60*/  FMUL.FTZ R85, R6, R135 ;  /* 0x0000008706557220 */ /* 0x000fe40000410000 */
[----:B------:R-:W-:Y:S01]  /*3b70*/  FFMA.FTZ R127, R49, R86, R127 ;  /* 0x00000056317f7223 */ /* 0x000fe2000001007f */
[----:B------:R-:W4:Y:S01]  /*3b80*/  LDS.128 R80, [R121.X16+0x400] ;  /* 0x0004000079507984 */ /* 0x000f22000000cc00 */
[----:B------:R-:W-:Y:S02]  /*3b90*/  FMUL.FTZ R137, R20, R137 ;  /* 0x0000008914897220 */ /* 0x000fe40000410000 */
[----:B------:R-:W-:Y:S01]  /*3ba0*/  FMUL.FTZ R138, R21, R138 ;  /* 0x0000008a158a7220 */ /* 0x000fe20000410000 */
[----:B------:R-:W5:Y:S01]  /*3bb0*/  LDS.128 R32, [R121.X16+0x600] ;  /* 0x0006000079207984 */ /* 0x000f62000000cc00 */
        /* <DEDUP_REMOVED lines=11> */
[----:B------:R-:W-:Y:S02]  /*3c70*/  FFMA.FTZ R127, R50, R85, R127 ;  /* 0x00000055327f7223 */ /* 0x000fe4000001007f */
[----:B0-----:R-:W-:-:S02]  /*3c80*/  FMUL.FTZ R99, R16, R137 ;  /* 0x0000008910637220 */ /* 0x001fc40000410000 */
[----:B------:R-:W-:Y:S01]  /*3c90*/  FMUL.FTZ R98, R17, R138 ;  /* 0x0000008a11627220 */ /* 0x000fe20000410000 */
[----:B--2---:R0:W-:Y:S01]  /*3ca0*/  STG.E.128 [R102.64], R72 ;  /* 0x0000004866007986 */ /* 0x0041e2000c101d08 */
[----:B------:R-:W-:Y:S02]  /*3cb0*/  FMUL.FTZ R97, R18, R139 ;  /* 0x0000008b12617220 */ /* 0x000fe40000410000 */
[----:B------:R-:W-:Y:S01]  /*3cc0*/  FMUL.FTZ R96, R19, R140 ;  /* 0x0000008c13607220 */ /* 0x000fe20000410000 */
[----:B---3--:R0:W-:Y:S01]  /*3cd0*/  STG.E.128 [R102.64+0x200], R76 ;  /* 0x0002004c66007986 */ /* 0x0081e2000c101d08 */
[----:B------:R-:W-:Y:S02]  /*3ce0*/  FMUL.FTZ R95, R12, R141 ;  /* 0x0000008d0c5f7220 */ /* 0x000fe40000410000 */
[----:B------:R-:W-:Y:S01]  /*3cf0*/  FMUL.FTZ R94, R13, R142 ;  /* 0x0000008e0d5e7220 */ /* 0x000fe20000410000 */
[----:B----4-:R0:W-:Y:S01]  /*3d00*/  STG.E.128 [R102.64+0x400], R80 ;  /* 0x0004005066007986 */ /* 0x0101e2000c101d08 */
[----:B------:R-:W-:-:S02]  /*3d10*/  FMUL.FTZ R93, R14, R143 ;  /* 0x0000008f0e5d7220 */ /* 0x000fc40000410000 */
[----:B------:R-:W-:Y:S01]  /*3d20*/  FMUL.FTZ R92, R15, R144 ;  /* 0x000000900f5c7220 */ /* 0x000fe20000410000 */
[----:B-----5:R0:W-:Y:S01]  /*3d30*/  STG.E.128 [R102.64+0x600], R32 ;  /* 0x0006002066007986 */ /* 0x0201e2000c101d08 */
        /* <DEDUP_REMOVED lines=47> */
.L_x_6370:
        /* <DEDUP_REMOVED lines=13> */
[----:B-1----:R-:W-:Y:S01]  /*4100*/  CS2R R20, SRZ ;  /* 0x0000000000147805 */ /* 0x002fe2000001ff00 */
        /* <DEDUP_REMOVED lines=59> */
.L_x_6408:
        /* <DEDUP_REMOVED lines=351> */
.L_x_6373:
[----:B------:R-:W-:Y:S05]  /*5ab0*/  BSYNC B0 ;  /* 0x0000000000007941 */ /* 0x000fea0003800000 */
.L_x_6372:
        /* <DEDUP_REMOVED lines=52> */
.L_x_6416:
        /* <DEDUP_REMOVED lines=68> */
.L_x_6417:
        /* <DEDUP_REMOVED lines=20> */
[----:B-----5:R-:W-:Y:S05]  /*6380*/  CALL.REL.NOINC `($__internal_154_$__cuda_sm70_shflsync_idx_p) ;  /* 0x000071b000007944 */ /* 0x020fea0003c00000 */
.L_x_6378:
[----:B------:R-:W-:Y:S05]  /*6390*/  BRA.CONV ~URZ, `(.L_x_6379) ;  /* 0x000000637f007947 */ /* 0x000fea000b800000 */
[----:B0-----:R-:W-:Y:S01]  /*63a0*/  HFMA2.MMA R61, -RZ, RZ, 0, 1.847743988037109375e-06 ;  /* 0x0000001fff3d7435 */ /* 0x001fe200000001ff */
[----:B------:R-:W-:Y:S02]  /*63b0*/  MOV R58, R197 ;  /* 0x000000c5003a7202 */ /* 0x000fe40000000f00 */
[----:B------:R-:W-:-:S02]  /*63c0*/  MOV R60, 0x1f ;  /* 0x0000001f003c7802 */ /* 0x000fc40000000f00 */
[----:B-1----:R-:W-:Y:S02]  /*63d0*/  MOV R59, 0xffffffff ;  /* 0xffffffff003b7802 */ /* 0x002fe40000000f00 */
[----:B------:R-:W-:Y:S02]  /*63e0*/  MOV R56, 0x6400 ;  /* 0x0000640000387802 */ /* 0x000fe40000000f00 */
[----:B-----5:R-:W-:Y:S05]  /*63f0*/  CALL.REL.NOINC `($__internal_154_$__cuda_sm70_shflsync_idx_p) ;  /* 0x0000714000007944 */ /* 0x020fea0003c00000 */
.L_x_6379:
[----:B------:R-:W-:Y:S05]  /*6400*/  BRA.CONV ~URZ, `(.L_x_6380) ;  /* 0x000000637f007947 */ /* 0x000fea000b800000 */
[----:B0-----:R-:W-:Y:S01]  /*6410*/  HFMA2.MMA R61, -RZ, RZ, 0, 1.847743988037109375e-06 ;  /* 0x0000001fff3d7435 */ /* 0x001fe200000001ff */
[----:B------:R-:W-:Y:S02]  /*6420*/  MOV R58, R62 ;  /* 0x0000003e003a7202 */ /* 0x000fe40000000f00 */
[----:B------:R-:W-:Y:S02]  /*6430*/  MOV R60, 0x1f ;  /* 0x0000001f003c7802 */ /* 0x000fe40000000f00 */
[----:B-1----:R-:W-:Y:S02]  /*6440*/  MOV R59, 0xffffffff ;  /* 0xffffffff003b7802 */ /* 0x002fe40000000f00 */
[----:B------:R-:W-:Y:S02]  /*6450*/  MOV R56, 0x6470 ;  /* 0x0000647000387802 */ /* 0x000fe40000000f00 */
[----:B-----5:R-:W-:Y:S05]  /*6460*/  CALL.REL.NOINC `($__internal_154_$__cuda_sm70_shflsync_idx_p) ;  /* 0x000070d000007944 */ /* 0x020fea0003c00000 */
.L_x_6380:
[----:B------:R-:W-:Y:S05]  /*6470*/  BRA.CONV ~URZ, `(.L_x_6381) ;  /* 0x000000637f007947 */ /* 0x000fea000b800000 */
[----:B0-----:R-:W-:Y:S01]  /*6480*/  HFMA2.MMA R61, -RZ, RZ, 0, 1.847743988037109375e-06 ;  /* 0x0000001fff3d7435 */ /* 0x001fe200000001ff */
[----:B------:R-:W-:-:S02]  /*6490*/  MOV R58, R199 ;  /* 0x000000c7003a7202 */ /* 0x000fc40000000f00 */
[----:B------:R-:W-:Y:S02]  /*64a0*/  MOV R60, 0x1f ;  /* 0x0000001f003c7802 */ /* 0x000fe40000000f00 */
[----:B-1----:R-:W-:Y:S02]  /*64b0*/  MOV R59, 0xffffffff ;  /* 0xffffffff003b7802 */ /* 0x002fe40000000f00 */
[----:B------:R-:W-:Y:S02]  /*64c0*/  MOV R56, 0x64e0 ;  /* 0x000064e000387802 */ /* 0x000fe40000000f00 */
[----:B-----5:R-:W-:Y:S05]  /*64d0*/  CALL.REL.NOINC `($__internal_154_$__cuda_sm70_shflsync_idx_p) ;  /* 0x0000706000007944 */ /* 0x020fea0003c00000 */
.L_x_6381:
        /* <DEDUP_REMOVED lines=9> */
.L_x_6418:
        /* <DEDUP_REMOVED lines=23> */
.L_x_6375:
[----:B---3--:R-:W-:Y:S05]  /*66e0*/  BSYNC B0 ;  /* 0x0000000000007941 */ /* 0x008fea0003800000 */
.L_x_6374:
        /* <DEDUP_REMOVED lines=273> */
.L_x_6419:
[----:B------:R-:W-:Y:S05]  /*7800*/  BRA.DIV ~URZ, `(.L_x_6386) ;  /* 0x00004ed27f007947 */ /* 0x000fea000b800000 */
[----:B------:R3:W4:Y:S04]  /*7810*/  SHFL.DOWN PT, R60, R230, 0x1, 0x1f ;  /* 0x08201f00e63c7f89 */ /* 0x00072800000e0000 */
[----:B------:R3:W0:Y:S04]  /*7820*/  SHFL.DOWN PT, R61, R63, 0x1, 0x1f ;  /* 0x08201f003f3d7f89 */ /* 0x00062800000e0000 */
[----:B------:R3:W1:Y:S02]  /*7830*/  SHFL.DOWN PT, R59, R62, 0x1, 0x1f ;  /* 0x08201f003e3b7f89 */ /* 0x00066400000e0000 */
.L_x_6420:
        /* <DEDUP_REMOVED lines=14> */
.L_x_6388:
[----:B------:R-:W-:Y:S05]  /*7920*/  BSYNC B1 ;  /* 0x0000000000017941 */ /* 0x000fea0003800000 */
.L_x_6387:
[----:B------:R-:W-:Y:S05]  /*7930*/  BRA.DIV ~URZ, `(.L_x_6389) ;  /* 0x00004ef27f007947 */ /* 0x000fea000b800000 */
[----:B--2---:R2:W3:Y:S04]  /*7940*/  SHFL.DOWN PT, R58, R231, 0x2, 0x1f ;  /* 0x08401f00e73a7f89 */ /* 0x0044e800000e0000 */
[----:B----4-:R2:W4:Y:S04]  /*7950*/  SHFL.DOWN PT, R60, R230, 0x2, 0x1f ;  /* 0x08401f00e63c7f89 */ /* 0x01052800000e0000 */
[----:B0-----:R2:W0:Y:S04]  /*7960*/  SHFL.DOWN PT, R61, R63, 0x2, 0x1f ;  /* 0x08401f003f3d7f89 */ /* 0x00142800000e0000 */
[----:B-1----:R2:W1:Y:S02]  /*7970*/  SHFL.DOWN PT, R59, R62, 0x2, 0x1f ;  /* 0x08401f003e3b7f89 */ /* 0x00246400000e0000 */
.L_x_6421:
        /* <DEDUP_REMOVED lines=14> */
.L_x_6391:
[----:B------:R-:W-:Y:S05]  /*7a60*/  BSYNC B1 ;  /* 0x0000000000017941 */ /* 0x000fea0003800000 */
.L_x_6390:
[----:B------:R-:W-:Y:S05]  /*7a70*/  BRA.DIV ~URZ, `(.L_x_6392) ;  /* 0x00004f727f007947 */ /* 0x000fea000b800000 */
[----:B---3--:R3:W2:Y:S02]  /*7a80*/  SHFL.DOWN PT, R58, R231, 0x4, 0x1f ;  /* 0x08801f00e73a7f89 */ /* 0x0086a400000e0000 */
.L_x_6422:
[----:B------:R-:W-:Y:S05]  /*7a90*/  BRA.DIV ~URZ, `(.L_x_6393) ;  /* 0x00004fd27f007947 */ /* 0x000fea000b800000 */
[----:B----4-:R4:W3:Y:S04]  /*7aa0*/  SHFL.DOWN PT, R60, R230, 0x4, 0x1f ;  /* 0x08801f00e63c7f89 */ /* 0x0108e800000e0000 */
[----:B0-----:R4:W0:Y:S04]  /*7ab0*/  SHFL.DOWN PT, R61, R63, 0x4, 0x1f ;  /* 0x08801f003f3d7f89 */ /* 0x00182800000e0000 */
[----:B-1----:R4:W1:Y:S02]  /*7ac0*/  SHFL.DOWN PT, R59, R62, 0x4, 0x1f ;  /* 0x08801f003e3b7f89 */ /* 0x00286400000e0000 */
.L_x_6423:
        /* <DEDUP_REMOVED lines=14> */
.L_x_6395:
[----:B------:R-:W-:Y:S05]  /*7bb0*/  BSYNC B1 ;  /* 0x0000000000017941 */ /* 0x000fea0003800000 */
.L_x_6394:
[----:B------:R-:W-:Y:S05]  /*7bc0*/  BRA.DIV ~URZ, `(.L_x_6396) ;  /* 0x00004ff27f007947 */ /* 0x000fea000b800000 */
[----:B--2---:R2:W4:Y:S04]  /*7bd0*/  SHFL.DOWN PT, R58, R231, 0x8, 0x1f ;  /* 0x09001f00e73a7f89 */ /* 0x00452800000e0000 */
[----:B---3--:R2:W3:Y:S04]  /*7be0*/  SHFL.DOWN PT, R60, R230, 0x8, 0x1f ;  /* 0x09001f00e63c7f89 */ /* 0x0084e800000e0000 */
[----:B0-----:R2:W0:Y:S04]  /*7bf0*/  SHFL.DOWN PT, R61, R63, 0x8, 0x1f ;  /* 0x09001f003f3d7f89 */ /* 0x00142800000e0000 */
[----:B-1----:R2:W1:Y:S02]  /*7c00*/  SHFL.DOWN PT, R59, R62, 0x8, 0x1f ;  /* 0x09001f003e3b7f89 */ /* 0x00246400000e0000 */
.L_x_6424:
        /* <DEDUP_REMOVED lines=14> */
.L_x_6398:
[----:B------:R-:W-:Y:S05]  /*7cf0*/  BSYNC B1 ;  /* 0x0000000000017941 */ /* 0x000fea0003800000 */
.L_x_6397:
[----:B------:R-:W-:Y:S05]  /*7d00*/  BRA.DIV ~URZ, `(.L_x_6399) ;  /* 0x000050727f007947 */ /* 0x000fea000b800000 */
[----:B----4-:R4:W2:Y:S02]  /*7d10*/  SHFL.DOWN PT, R58, R231, 0x10, 0x1f ;  /* 0x0a001f00e73a7f89 */ /* 0x0108a400000e0000 */
.L_x_6425:
[----:B------:R-:W-:Y:S05]  /*7d20*/  BRA.DIV ~URZ, `(.L_x_6400) ;  /* 0x000050d27f007947 */ /* 0x000fea000b800000 */
[----:B---3--:R3:W4:Y:S04]  /*7d30*/  SHFL.DOWN PT, R60, R230, 0x10, 0x1f ;  /* 0x0a001f00e63c7f89 */ /* 0x00872800000e0000 */
[----:B0-----:R3:W0:Y:S04]  /*7d40*/  SHFL.DOWN PT, R61, R63, 0x10, 0x1f ;  /* 0x0a001f003f3d7f89 */ /* 0x00162800000e0000 */
[----:B-1----:R3:W1:Y:S02]  /*7d50*/  SHFL.DOWN PT, R59, R62, 0x10, 0x1f ;  /* 0x0a001f003e3b7f89 */ /* 0x00266400000e0000 */
.L_x_6426:
        /* <DEDUP_REMOVED lines=13> */
.L_x_6402:
[----:B------:R-:W-:Y:S05]  /*7e30*/  BSYNC B1 ;  /* 0x0000000000017941 */ /* 0x000fea0003800000 */
.L_x_6401:
        /* <DEDUP_REMOVED lines=20> */
.L_x_6427:
        /* <DEDUP_REMOVED lines=17> */
.L_x_6405:
[----:B0-----:R-:W-:Y:S05]  /*8090*/  BSYNC B1 ;  /* 0x0000000000017941 */ /* 0x001fea0003800000 */
.L_x_6404:
        /* <DEDUP_REMOVED lines=16> */
.L_x_6384:
[----:B-12---:R-:W-:Y:S05]  /*81a0*/  BSYNC B0 ;  /* 0x0000000000007941 */ /* 0x006fea0003800000 */
.L_x_6383:
        /* <DEDUP_REMOVED lines=491> */
.L_x_6407:
[----:B0-----:R-:W-:Y:S05]  /*a060*/  BSYNC B0 ;  /* 0x0000000000007941 */ /* 0x001fea0003800000 */
.L_x_6406:
[----:B------:R-:W-:-:S04]  /*a070*/  IADD3 R0, R0, 0x1, RZ ;  /* 0x0000000100007810 */ /* 0x000fc80007ffe0ff */
[----:B------:R-:W-:-:S13]  /*a080*/  ISETP.GE.AND P0, PT, R0, c[0x0][0x16c], PT ;  /* 0x00005b0000007a0c */ /* 0x000fda0003f06270 */
[----:B------:R-:W-:Y:S01]  /*a090*/  @P0 CALL.REL.NOINC `(.L_x_6371) ;  /* 0x0000001000000944 */ /* 0x000fe20003c00000 */
[----:B------:R-:W-:Y:S05]  /*a0a0*/  BRA `(.L_x_6408) ;  /* 0xffffa41000007947 */ /* 0x000fea000383ffff */
.L_x_6371:
        /* <DEDUP_REMOVED lines=121> */
[----:B------:R-:W-:Y:S01]  /*a840*/  STS.128 [R45.X16], R16 ;  /* 0x000000102d007388 */ /* 0x000fe2000000cc00 */
[----:B------:R-:W-:Y:S01]  /*a850*/  @!P2 FMUL.FTZ R37, R46, -1.4426950216293334961 ;  /* 0xbfb8aa3b2e25a820 */ /* 0x000fe20000410000 */
[----:B------:R1:W2:Y:S02]  /*a860*/  @!P6 MUFU.EX2 R44, R42 ;  /* 0x0000002a002ce308 */ /* 0x0002a40000000800 */
[----:B------:R-:W-:Y:S01]  /*a870*/  STS.128 [R45.X16+0x10], R12 ;  /* 0x0000100c2d007388 */ /* 0x000fe2000000cc00 */
[----:B0-----:R-:W-:-:S03]  /*a880*/  @!P0 FADD.FTZ R43, R43, 1 ;  /* 0x3f8000002b2b8421 */ /* 0x001fc60000010000 */
[----:B------:R-:W-:Y:S02]  /*a890*/  STS.128 [R45.X16+0x20], R8 ;  /* 0x000020082d007388 */ /* 0x000fe4000000cc00 */
[----:B------:R-:W0:Y:S01]  /*a8a0*/  @!P1 MUFU.EX2 R36, R36 ;  /* 0x0000002400249308 */ /* 0x000e220000000800 */
[----:B-1----:R-:W-:Y:S01]  /*a8b0*/  @!P4 FMUL.FTZ R42, R47, -1.4426950216293334961 ;  /* 0xbfb8aa3b2f2ac820 */ /* 0x002fe20000410000 */
[----:B------:R1:W-:Y:S01]  /*a8c0*/  STS.128 [R45.X16+0x30], R4 ;  /* 0x000030042d007388 */ /* 0x0003e2000000cc00 */
[----:B------:R-:W-:-:S06]  /*a8d0*/  NOP ;  /* 0x0000000000007918 */ /* 0x000fcc0000000000 */
[----:B------:R-:W3:Y:S01]  /*a8e0*/  LDS.128 R52, [R121.X16] ;  /* 0x0000000079347984 */ /* 0x000ee2000000cc00 */
[----:B------:R-:W-:Y:S01]  /*a8f0*/  @!P5 FMUL.FTZ R0, R48, -1.4426950216293334961 ;  /* 0xbfb8aa3b3000d820 */ /* 0x000fe20000410000 */
[----:B------:R-:W4:Y:S01]  /*a900*/  @!P2 MUFU.EX2 R37, R37 ;  /* 0x000000250025a308 */ /* 0x000f220000000800 */
[----:B--2---:R-:W-:Y:S01]  /*a910*/  @!P6 FADD.FTZ R44, R44, 1 ;  /* 0x3f8000002c2ce421 */ /* 0x004fe20000010000 */
[----:B------:R-:W2:Y:S01]  /*a920*/  LDS.128 R56, [R121.X16+0x200] ;  /* 0x0002000079387984 */ /* 0x000ea2000000cc00 */
[----:B0-----:R-:W-:-:S03]  /*a930*/  @!P1 FADD.FTZ R36, R36, 1 ;  /* 0x3f80000024249421 */ /* 0x001fc60000010000 */
[----:B------:R-:W0:Y:S01]  /*a940*/  LDS.128 R60, [R121.X16+0x400] ;  /* 0x00040000793c7984 */ /* 0x000e22000000cc00 */
[----:B-1----:R-:W-:Y:S01]  /*a950*/  IMAD.WIDE R4, R69, 0x10, R38 ;  /* 0x0000001045047825 */ /* 0x002fe200078e0226 */
[----:B------:R-:W1:Y:S02]  /*a960*/  @!P4 MUFU.EX2 R42, R42 ;  /* 0x0000002a002ac308 */ /* 0x000e640000000800 */
[----:B------:R-:W5:Y:S06]  /*a970*/  LDS.128 R16, [R121.X16+0x600] ;  /* 0x0006000079107984 */ /* 0x000f6c000000cc00 */
[----:B------:R-:W3:Y:S01]  /*a980*/  @!P3 MUFU.EX2 R51, R51 ;  /* 0x000000330033b308 */ /* 0x000ee20000000800 */
[----:B----4-:R-:W-:-:S07]  /*a990*/  @!P2 FADD.FTZ R37, R37, 1 ;  /* 0x3f8000002525a421 */ /* 0x010fce0000010000 */
[----:B------:R-:W4:Y:S01]  /*a9a0*/  @!P5 MUFU.EX2 R0, R0 ;  /* 0x000000000000d308 */ /* 0x000f220000000800 */
[----:B-1----:R-:W-:Y:S02]  /*a9b0*/  @!P4 FADD.FTZ R42, R42, 1 ;  /* 0x3f8000002a2ac421 */ /* 0x002fe40000010000 */
[----:B---3--:R-:W-:-:S05]  /*a9c0*/  @!P3 FADD.FTZ R51, R51, 1 ;  /* 0x3f8000003333b421 */ /* 0x008fca0000010000 */
[----:B------:R-:W1:Y:S01]  /*a9d0*/  @!P0 MUFU.RCP R43, R43 ;  /* 0x0000002b002b8308 */ /* 0x000e620000001000 */
[----:B------:R-:W-:Y:S01]  /*a9e0*/  STG.E.128 [R4.64], R52 ;  /* 0x0000003404007986 */ /* 0x000fe2000c101d08 */
[----:B----4-:R-:W-:-:S06]  /*a9f0*/  @!P5 FADD.FTZ R0, R0, 1 ;  /* 0x3f8000000000d421 */ /* 0x010fcc0000010000 */
[----:B------:R-:W3:Y:S01]  /*aa00*/  @!P3 MUFU.RCP R46, R51 ;  /* 0x00000033002eb308 */ /* 0x000ee20000001000 */
[----:B--2---:R-:W-:Y:S04]  /*aa10*/  STG.E.128 [R4.64+0x200], R56 ;  /* 0x0002003804007986 */ /* 0x004fe8000c101d08 */
[----:B0-----:R-:W-:Y:S03]  /*aa20*/  STG.E.128 [R4.64+0x400], R60 ;  /* 0x0004003c04007986 */ /* 0x001fe6000c101d08 */
[----:B------:R-:W0:Y:S01]  /*aa30*/  @!P5 MUFU.RCP R7, R0 ;  /* 0x000000000007d308 */ /* 0x000e220000001000 */
[----:B-----5:R2:W-:Y:S01]  /*aa40*/  STG.E.128 [R4.64+0x600], R16 ;  /* 0x0006001004007986 */ /* 0x0205e2000c101d08 */
[----:B-1----:R-:W-:-:S03]  /*aa50*/  @!P0 FMUL.FTZ R34, R34, R43 ;  /* 0x0000002b22228220 */ /* 0x002fc60000410000 */
[----:B------:R-:W-:Y:S01]  /*aa60*/  BAR.SYNC.DEFER_BLOCKING 0x0 ;  /* 0x0000000000007b1d */ /* 0x000fe20000010000 */
[----:B---3--:R-:W-:-:S05]  /*aa70*/  @!P3 FMUL.FTZ R33, R33, R46 ;  /* 0x0000002e2121b220 */ /* 0x008fca0000410000 */
[----:B------:R-:W1:Y:S01]  /*aa80*/  @!P1 MUFU.RCP R36, R36 ;  /* 0x0000002400249308 */ /* 0x000e620000001000 */
[----:B0-----:R-:W-:-:S07]  /*aa90*/  @!P5 FMUL.FTZ R20, R20, R7 ;  /* 0x000000071414d220 */ /* 0x001fce0000410000 */
[----:B------:R-:W0:Y:S01]  /*aaa0*/  @!P2 MUFU.RCP R37, R37 ;  /* 0x000000250025a308 */ /* 0x000e220000001000 */
[----:B------:R-:W-:-:S07]  /*aab0*/  FADD.FTZ R0, R20, R125 ;  /* 0x0000007d14007221 */ /* 0x000fce0000010000 */
[----:B------:R-:W3:Y:S01]  /*aac0*/  @!P4 MUFU.RCP R42, R42 ;  /* 0x0000002a002ac308 */ /* 0x000ee20000001000 */
[----:B-1----:R-:W-:Y:S01]  /*aad0*/  @!P1 FMUL.FTZ R21, R21, R36 ;  /* 0x0000002415159220 */ /* 0x002fe20000410000 */
        /* <DEDUP_REMOVED lines=9> */
[----:B--2---:R-:W-:Y:S01]  /*ab70*/  FADD.FTZ R5, R0, R23 ;  /* 0x0000001700057221 */ /* 0x004fe20000010000 */
[----:B------:R-:W-:Y:S01]  /*ab80*/  STS.128 [R45.X16], R20 ;  /* 0x000000142d007388 */ /* 0x000fe2000000cc00 */
[----:B-----5:R-:W-:Y:S01]  /*ab90*/  @!P6 FMUL.FTZ R35, R35, R44 ;  /* 0x0000002c2323e220 */ /* 0x020fe20000410000 */
[----:B------:R-:W-:Y:S01]  /*aba0*/  IADD3 R41, R41, R7, RZ ;  /* 0x0000000729297210 */ /* 0x000fe20007ffe0ff */
[----:B-1----:R-:W-:-:S02]  /*abb0*/  FADD.FTZ R24, R5, R24 ;  /* 0x0000001805187221 */ /* 0x002fc40000010000 */
        /* <DEDUP_REMOVED lines=32> */
.L_x_6337:
        /* <DEDUP_REMOVED lines=29> */
.L_x_6411:
[----:B------:R-:W-:Y:S05]  /*af90*/  BSYNC B0 ;  /* 0x0000000000007941 */ /* 0x000fea0003800000 */
.L_x_6410:
        /* <DEDUP_REMOVED lines=28> */
.L_x_6413:
[----:B------:R-:W4:Y:S02]  /*b160*/  S2R R19, SR_TID.X ;  /* 0x0000000000137919 */ /* 0x000f240000002100 */
.L_x_6414:
[----:B------:R-:W-:Y:S05]  /*b170*/  BSYNC B0 ;  /* 0x0000000000007941 */ /* 0x000fea0003800000 */
.L_x_6412:
        /* <DEDUP_REMOVED lines=22> */
.L_x_6415:
        /* <DEDUP_REMOVED lines=64> */
.L_x_6376:
[----:B------:R-:W-:Y:S01]  /*b6e0*/  HFMA2.MMA R202, -RZ, RZ, 0, 5.9604644775390625e-08 ;  /* 0x00000001ffca7435 */ /* 0x000fe200000001ff */
[----:B------:R-:W-:Y:S02]  /*b6f0*/  MOV R201, R58 ;  /* 0x0000003a00c97202 */ /* 0x000fe40000000f00 */
[----:B------:R-:W-:Y:S02]  /*b700*/  MOV R59, RZ ;  /* 0x000000ff003b7202 */ /* 0x000fe40000000f00 */
[----:B------:R-:W-:-:S02]  /*b710*/  MOV R204, 0xffffffff ;  /* 0xffffffff00cc7802 */ /* 0x000fc40000000f00 */
[----:B------:R-:W-:Y:S02]  /*b720*/  MOV R56, 0xb740 ;  /* 0x0000b74000387802 */ /* 0x000fe40000000f00 */
[----:B0-2--5:R-:W-:Y:S05]  /*b730*/  CALL.REL.NOINC `($__internal_155_$__cuda_sm70_shflsync_up) ;  /* 0x00001e4000007944 */ /* 0x025fea0003c00000 */
[----:B-1----:R-:W-:Y:S01]  /*b740*/  MOV R61, R59 ;  /* 0x0000003b003d7202 */ /* 0x002fe20000000f00 */
[----:B0-----:R-:W-:Y:S05]  /*b750*/  BRA `(.L_x_6416) ;  /* 0xffffa6a000007947 */ /* 0x001fea000383ffff */
.L_x_6377:
[----:B------:R-:W-:Y:S01]  /*b760*/  HFMA2.MMA R202, -RZ, RZ, 0, 5.9604644775390625e-08 ;  /* 0x00000001ffca7435 */ /* 0x000fe200000001ff */
[----:B------:R-:W-:Y:S02]  /*b770*/  MOV R201, R60 ;  /* 0x0000003c00c97202 */ /* 0x000fe40000000f00 */
[----:B------:R-:W-:Y:S02]  /*b780*/  MOV R59, RZ ;  /* 0x000000ff003b7202 */ /* 0x000fe40000000f00 */
[----:B------:R-:W-:Y:S02]  /*b790*/  MOV R204, 0xffffffff ;  /* 0xffffffff00cc7802 */ /* 0x000fe40000000f00 */
[----:B------:R-:W-:Y:S02]  /*b7a0*/  MOV R56, 0xb7c0 ;  /* 0x0000b7c000387802 */ /* 0x000fe40000000f00 */
[----:B0123-5:R-:W-:Y:S05]  /*b7b0*/  CALL.REL.NOINC `($__internal_155_$__cuda_sm70_shflsync_up) ;  /* 0x00001dc000007944 */ /* 0x02ffea0003c00000 */
[----:B0-----:R-:W-:Y:S01]  /*b7c0*/  HFMA2.MMA R202, -RZ, RZ, 0, 5.9604644775390625e-08 ;  /* 0x00000001ffca7435 */ /* 0x001fe200000001ff */
[----:B-1----:R-:W-:Y:S02]  /*b7d0*/  MOV R197, R59 ;  /* 0x0000003b00c57202 */ /* 0x002fe40000000f00 */
[----:B------:R-:W-:-:S02]  /*b7e0*/  MOV R201, R62 ;  /* 0x0000003e00c97202 */ /* 0x000fc40000000f00 */
[----:B------:R-:W-:Y:S02]  /*b7f0*/  MOV R59, RZ ;  /* 0x000000ff003b7202 */ /* 0x000fe40000000f00 */
[----:B------:R-:W-:Y:S02]  /*b800*/  MOV R204, 0xffffffff ;  /* 0xffffffff00cc7802 */ /* 0x000fe40000000f00 */
[----:B------:R-:W-:Y:S02]  /*b810*/  MOV R56, 0xb830 ;  /* 0x0000b83000387802 */ /* 0x000fe40000000f00 */
[----:B------:R-:W-:Y:S05]  /*b820*/  CALL.REL.NOINC `($__internal_155_$__cuda_sm70_shflsync_up) ;  /* 0x00001d5000007944 */ /* 0x000fea0003c00000 */
[----:B0-----:R-:W-:Y:S01]  /*b830*/  HFMA2.MMA R202, -RZ, RZ, 0, 5.9604644775390625e-08 ;  /* 0x00000001ffca7435 */ /* 0x001fe200000001ff */
[----:B-1----:R-:W-:Y:S02]  /*b840*/  MOV R199, R59 ;  /* 0x0000003b00c77202 */ /* 0x002fe40000000f00 */
[----:B------:R-:W-:Y:S02]  /*b850*/  MOV R201, R63 ;  /* 0x0000003f00c97202 */ /* 0x000fe40000000f00 */
[----:B------:R-:W-:Y:S02]  /*b860*/  MOV R59, RZ ;  /* 0x000000ff003b7202 */ /* 0x000fe40000000f00 */
[----:B------:R-:W-:-:S02]  /*b870*/  MOV R204, 0xffffffff ;  /* 0xffffffff00cc7802 */ /* 0x000fc40000000f00 */
[----:B------:R-:W-:Y:S02]  /*b880*/  MOV R56, 0xb8a0 ;  /* 0x0000b8a000387802 */ /* 0x000fe40000000f00 */
[----:B------:R-:W-:Y:S05]  /*b890*/  CALL.REL.NOINC `($__internal_155_$__cuda_sm70_shflsync_up) ;  /* 0x00001ce000007944 */ /* 0x000fea0003c00000 */
        /* <DEDUP_REMOVED lines=20> */
[----:B------:R-:W-:Y:S05]  /*b9e0*/  CALL.REL.NOINC `($__internal_155_$__cuda_sm70_shflsync_up) ;  /* 0x00001b9000007944 */ /* 0x000fea0003c00000 */
[----:B0-----:R-:W-:Y:S01]  /*b9f0*/  HFMA2.MMA R202, -RZ, RZ, 0, 1.1920928955078125e-07 ;  /* 0x00000002ffca7435 */ /* 0x001fe200000001ff */
[----:B-1----:R-:W-:Y:S02]  /*ba00*/  MOV R58, R59 ;  /* 0x0000003b003a7202 */ /* 0x002fe40000000f00 */
[----:B------:R-:W-:Y:S02]  /*ba10*/  MOV R201, R206 ;  /* 0x000000ce00c97202 */ /* 0x000fe40000000f00 */
[----:B------:R-:W-:Y:S02]  /*ba20*/  MOV R59, RZ ;  /* 0x000000ff003b7202 */ /* 0x000fe40000000f00 */
[----:B------:R-:W-:Y:S02]  /*ba30*/  MOV R204, 0xffffffff ;  /* 0xffffffff00cc7802 */ /* 0x000fe40000000f00 */
[----:B------:R-:W-:Y:S02]  /*ba40*/  MOV R56, 0xba60 ;  /* 0x0000ba6000387802 */ /* 0x000fe40000000f00 */
[----:B------:R-:W-:Y:S05]  /*ba50*/  CALL.REL.NOINC `($__internal_155_$__cuda_sm70_shflsync_up) ;  /* 0x00001b2000007944 */ /* 0x000fea0003c00000 */
[----:B0-----:R-:W-:Y:S01]  /*ba60*/  HFMA2.MMA R202, -RZ, RZ, 0, 1.1920928955078125e-07 ;  /* 0x00000002ffca7435 */ /* 0x001fe200000001ff */
[----:B-1----:R-:W-:-:S02]  /*ba70*/  MOV R60, R59 ;  /* 0x0000003b003c7202 */ /* 0x002fc40000000f00 */
[----:B------:R-:W-:Y:S02]  /*ba80*/  MOV R201, R62 ;  /* 0x0000003e00c97202 */ /* 0x000fe40000000f00 */
[----:B------:R-:W-:Y:S02]  /*ba90*/  MOV R59, RZ ;  /* 0x000000ff003b7202 */ /* 0x000fe40000000f00 */
[----:B------:R-:W-:Y:S02]  /*baa0*/  MOV R204, 0xffffffff ;  /* 0xffffffff00cc7802 */ /* 0x000fe40000000f00 */
[----:B------:R-:W-:Y:S02]  /*bab0*/  MOV R56, 0xbad0 ;  /* 0x0000bad000387802 */ /* 0x000fe40000000f00 */
[----:B------:R-:W-:Y:S05]  /*bac0*/  CALL.REL.NOINC `($__internal_155_$__cuda_sm70_shflsync_up) ;  /* 0x00001ab000007944 */ /* 0x000fea0003c00000 */
[----:B0-----:R-:W-:Y:S01]  /*bad0*/  HFMA2.MMA R202, -RZ, RZ, 0, 1.1920928955078125e-07 ;  /* 0x00000002ffca7435 */ /* 0x001fe200000001ff */
[----:B-1----:R-:W-:Y:S02]  /*bae0*/  MOV R61, R59 ;  /* 0x0000003b003d7202 */ /* 0x002fe40000000f00 */
[----:B------:R-:W-:Y:S02]  /*baf0*/  MOV R201, R63 ;  /* 0x0000003f00c97202 */ /* 0x000fe40000000f00 */
[----:B------:R-:W-:-:S02]  /*bb00*/  MOV R59, RZ ;  /* 0x000000ff003b7202 */ /* 0x000fc40000000f00 */
[----:B------:R-:W-:Y:S02]  /*bb10*/  MOV R204, 0xffffffff ;  /* 0xffffffff00cc7802 */ /* 0x000fe40000000f00 */
[----:B------:R-:W-:Y:S02]  /*bb20*/  MOV R56, 0xbb40 ;  /* 0x0000bb4000387802 */ /* 0x000fe40000000f00 */
[----:B------:R-:W-:Y:S05]  /*bb30*/  CALL.REL.NOINC `($__internal_155_$__cuda_sm70_shflsync_up) ;  /* 0x00001a4000007944 */ /* 0x000fea0003c00000 */
        /* <DEDUP_REMOVED lines=17> */
[----:B------:R-:W-:Y:S05]  /*bc50*/  CALL.REL.NOINC `($__internal_155_$__cuda_sm70_shflsync_up) ;  /* 0x0000192000007944 */ /* 0x000fea0003c00000 */
[----:B0-----:R-:W-:Y:S01]  /*bc60*/  HFMA2.MMA R202, -RZ, RZ, 0, 2.384185791015625e-07 ;  /* 0x00000004ffca7435 */ /* 0x001fe200000001ff */
[----:B-1----:R-:W-:-:S02]  /*bc70*/  MOV R58, R59 ;  /* 0x0000003b003a7202 */ /* 0x002fc40000000f00 */
[----:B------:R-:W-:Y:S02]  /*bc80*/  MOV R201, R206 ;  /* 0x000000ce00c97202 */ /* 0x000fe40000000f00 */
[----:B------:R-:W-:Y:S02]  /*bc90*/  MOV R59, RZ ;  /* 0x000000ff003b7202 */ /* 0x000fe40000000f00 */
[----:B------:R-:W-:Y:S02]  /*bca0*/  MOV R204, 0xffffffff ;  /* 0xffffffff00cc7802 */ /* 0x000fe40000000f00 */
[----:B------:R-:W-:Y:S02]  /*bcb0*/  MOV R56, 0xbcd0 ;  /* 0x0000bcd000387802 */ /* 0x000fe40000000f00 */
[----:B------:R-:W-:Y:S05]  /*bcc0*/  CALL.REL.NOINC `($__internal_155_$__cuda_sm70_shflsync_up) ;  /* 0x000018b000007944 */ /* 0x000fea0003c00000 */
[----:B0-----:R-:W-:Y:S01]  /*bcd0*/  HFMA2.MMA R202, -RZ, RZ, 0, 2.384185791015625e-07 ;  /* 0x00000004ffca7435 */ /* 0x001fe200000001ff */
[----:B-1----:R-:W-:Y:S02]  /*bce0*/  MOV R60, R59 ;  /* 0x0000003b003c7202 */ /* 0x002fe40000000f00 */
[----:B------:R-:W-:Y:S02]  /*bcf0*/  MOV R201, R62 ;  /* 0x0000003e00c97202 */ /* 0x000fe40000000f00 */
[----:B------:R-:W-:-:S02]  /*bd00*/  MOV R59, RZ ;  /* 0x000000ff003b7202 */ /* 0x000fc40000000f00 */
[----:B------:R-:W-:Y:S02]  /*bd10*/  MOV R204, 0xffffffff ;  /* 0xffffffff00cc7802 */ /* 0x000fe40000000f00 */
[----:B------:R-:W-:Y:S02]  /*bd20*/  MOV R56, 0xbd40 ;  /* 0x0000bd4000387802 */ /* 0x000fe40000000f00 */
[----:B------:R-:W-:Y:S05]  /*bd30*/  CALL.REL.NOINC `($__internal_155_$__cuda_sm70_shflsync_up) ;  /* 0x0000184000007944 */ /* 0x000fea0003c00000 */
[----:B0-----:R-:W-:Y:S01]  /*bd40*/  HFMA2.MMA R202, -RZ, RZ, 0, 2.384185791015625e-07 ;  /* 0x00000004ffca7435 */ /* 0x001fe200000001ff */
[----:B-1----:R-:W-:Y:S02]  /*bd50*/  MOV R61, R59 ;  /* 0x0000003b003d7202 */ /* 0x002fe40000000f00 */
[----:B------:R-:W-:Y:S02]  /*bd60*/  MOV R201, R63 ;  /* 0x0000003f00c97202 */ /* 0x000fe40000000f00 */
[----:B------:R-:W-:Y:S02]  /*bd70*/  MOV R59, RZ ;  /* 0x000000ff003b7202 */ /* 0x000fe40000000f00 */
[----:B------:R-:W-:Y:S02]  /*bd80*/  MOV R204, 0xffffffff ;  /* 0xffffffff00cc7802 */ /* 0x000fe40000000f00 */
[----:B------:R-:W-:-:S02]  /*bd90*/  MOV R56, 0xbdb0 ;  /* 0x0000bdb000387802 */ /* 0x000fc40000000f00 */
[----:B------:R-:W-:Y:S05]  /*bda0*/  CALL.REL.NOINC `($__internal_155_$__cuda_sm70_shflsync_up) ;  /* 0x000017d000007944 */ /* 0x000fea0003c00000 */
        /* <DEDUP_REMOVED lines=17> */
[----:B------:R-:W-:Y:S05]  /*bec0*/  CALL.REL.NOINC `($__internal_155_$__cuda_sm70_shflsync_up) ;  /* 0x000016b000007944 */ /* 0x000fea0003c00000 */
[----:B0-----:R-:W-:Y:S01]  /*bed0*/  HFMA2.MMA R202, -RZ, RZ, 0, 4.76837158203125e-07 ;  /* 0x00000008ffca7435 */ /* 0x001fe200000001ff */
[----:B-1----:R-:W-:Y:S02]  /*bee0*/  MOV R58, R59 ;  /* 0x0000003b003a7202 */ /* 0x002fe40000000f00 */
[----:B------:R-:W-:Y:S02]  /*bef0*/  MOV R201, R206 ;  /* 0x000000ce00c97202 */ /* 0x000fe40000000f00 */
[----:B------:R-:W-:Y:S02]  /*bf00*/  MOV R59, RZ ;  /* 0x000000ff003b7202 */ /* 0x000fe40000000f00 */
[----:B------:R-:W-:Y:S02]  /*bf10*/  MOV R204, 0xffffffff ;  /* 0xffffffff00cc7802 */ /* 0x000fe40000000f00 */
[----:B------:R-:W-:-:S02]  /*bf20*/  MOV R56, 0xbf40 ;  /* 0x0000bf4000387802 */ /* 0x000fc40000000f00 */
[----:B------:R-:W-:Y:S05]  /*bf30*/  CALL.REL.NOINC `($__internal_155_$__cuda_sm70_shflsync_up) ;  /* 0x0000164000007944 */ /* 0x000fea0003c00000 */
[----:B0-----:R-:W-:Y:S01]  /*bf40*/  HFMA2.MMA R202, -RZ, RZ, 0, 4.76837158203125e-07 ;  /* 0x00000008ffca7435 */ /* 0x001fe200000001ff */
[----:B-1----:R-:W-:-:S02]  /*bf50*/  MOV R60, R59 ;  /* 0x0000003b003c7202 */ /* 0x002fc40000000f00 */
[----:B------:R-:W-:Y:S02]  /*bf60*/  MOV R201, R62 ;  /* 0x0000003e00c97202 */ /* 0x000fe40000000f00 */
[----:B------:R-:W-:Y:S02]  /*bf70*/  MOV R59, RZ ;  /* 0x000000ff003b7202 */ /* 0x000fe40000000f00 */
[----:B------:R-:W-:Y:S02]  /*bf80*/  MOV R204, 0xffffffff ;  /* 0xffffffff00cc7802 */ /* 0x000fe40000000f00 */
[----:B------:R-:W-:Y:S02]  /*bf90*/  MOV R56, 0xbfb0 ;  /* 0x0000bfb000387802 */ /* 0x000fe40000000f00 */
[----:B------:R-:W-:Y:S05]  /*bfa0*/  CALL.REL.NOINC `($__internal_155_$__cuda_sm70_shflsync_up) ;  /* 0x000015d000007944 */ /* 0x000fea0003c00000 */
[----:B0-----:R-:W-:Y:S01]  /*bfb0*/  HFMA2.MMA R202, -RZ, RZ, 0, 4.76837158203125e-07 ;  /* 0x00000008ffca7435 */ /* 0x001fe200000001ff */
        /* <DEDUP_REMOVED lines=25> */
[----:B------:R-:W-:Y:S05]  /*c150*/  CALL.REL.NOINC `($__internal_155_$__cuda_sm70_shflsync_up) ;  /* 0x0000142000007944 */ /* 0x000fea0003c00000 */
[----:B0-----:R-:W-:Y:S01]  /*c160*/  HFMA2.MMA R202, -RZ, RZ, 0, 9.5367431640625e-07 ;  /* 0x00000010ffca7435 */ /* 0x001fe200000001ff */
[----:B-1----:R-:W-:Y:S02]  /*c170*/  MOV R60, R59 ;  /* 0x0000003b003c7202 */ /* 0x002fe40000000f00 */
[----:B------:R-:W-:Y:S02]  /*c180*/  MOV R201, R199 ;  /* 0x000000c700c97202 */ /* 0x000fe40000000f00 */
[----:B------:R-:W-:Y:S02]  /*c190*/  MOV R59, RZ ;  /* 0x000000ff003b7202 */ /* 0x000fe40000000f00 */
[----:B------:R-:W-:Y:S02]  /*c1a0*/  MOV R204, 0xffffffff ;  /* 0xffffffff00cc7802 */ /* 0x000fe40000000f00 */
[----:B------:R-:W-:Y:S02]  /*c1b0*/  MOV R56, 0xc1d0 ;  /* 0x0000c1d000387802 */ /* 0x000fe40000000f00 */
[----:B------:R-:W-:Y:S05]  /*c1c0*/  CALL.REL.NOINC `($__internal_155_$__cuda_sm70_shflsync_up) ;  /* 0x000013b000007944 */ /* 0x000fea0003c00000 */
[----:B0-----:R-:W-:Y:S01]  /*c1d0*/  HFMA2.MMA R202, -RZ, RZ, 0, 9.5367431640625e-07 ;  /* 0x00000010ffca7435 */ /* 0x001fe200000001ff */
[----:B-1----:R-:W-:-:S02]  /*c1e0*/  MOV R198, R59 ;  /* 0x0000003b00c67202 */ /* 0x002fc40000000f00 */
[----:B------:R-:W-:Y:S02]  /*c1f0*/  MOV R201, R62 ;  /* 0x0000003e00c97202 */ /* 0x000fe40000000f00 */
[----:B------:R-:W-:Y:S02]  /*c200*/  MOV R59, RZ ;  /* 0x000000ff003b7202 */ /* 0x000fe40000000f00 */
[----:B------:R-:W-:Y:S02]  /*c210*/  MOV R204, 0xffffffff ;  /* 0xffffffff00cc7802 */ /* 0x000fe40000000f00 */
[----:B------:R-:W-:Y:S02]  /*c220*/  MOV R56, 0xc240 ;  /* 0x0000c24000387802 */ /* 0x000fe40000000f00 */
[----:B------:R-:W-:Y:S05]  /*c230*/  CALL.REL.NOINC `($__internal_155_$__cuda_sm70_shflsync_up) ;  /* 0x0000134000007944 */ /* 0x000fea0003c00000 */
[----:B0-----:R-:W-:Y:S01]  /*c240*/  HFMA2.MMA R202, -RZ, RZ, 0, 9.5367431640625e-07 ;  /* 0x00000010ffca7435 */ /* 0x001fe200000001ff */
[----:B-1----:R-:W-:Y:S02]  /*c250*/  MOV R200, R59 ;  /* 0x0000003b00c87202 */ /* 0x002fe40000000f00 */
[----:B------:R-:W-:Y:S02]  /*c260*/  MOV R201, R63 ;  /* 0x0000003f00c97202 */ /* 0x000fe40000000f00 */
[----:B------:R-:W-:-:S02]  /*c270*/  MOV R59, RZ ;  /* 0x000000ff003b7202 */ /* 0x000fc40000000f00 */
[----:B------:R-:W-:Y:S02]  /*c280*/  MOV R204, 0xffffffff ;  /* 0xffffffff00cc7802 */ /* 0x000fe40000000f00 */
[----:B------:R-:W-:Y:S02]  /*c290*/  MOV R56, 0xc2b0 ;  /* 0x0000c2b000387802 */ /* 0x000fe40000000f00 */
[----:B------:R-:W-:Y:S05]  /*c2a0*/  CALL.REL.NOINC `($__internal_155_$__cuda_sm70_shflsync_up) ;  /* 0x000012d000007944 */ /* 0x000fea0003c00000 */
[----:B01----:R-:W-:Y:S05]  /*c2b0*/  BRA `(.L_x_6417) ;  /* 0xffff9f8000007947 */ /* 0x003fea000383ffff */
.L_x_6382:
[----:B------:R-:W-:Y:S01]  /*c2c0*/  HFMA2.MMA R202, -RZ, RZ, 0, 5.9604644775390625e-08 ;  /* 0x00000001ffca7435 */ /* 0x000fe200000001ff */
[----:B-1----:R-:W-:Y:S02]  /*c2d0*/  MOV R59, RZ ;  /* 0x000000ff003b7202 */ /* 0x002fe40000000f00 */
[----:B------:R-:W-:Y:S02]  /*c2e0*/  MOV R204, 0xffffffff ;  /* 0xffffffff00cc7802 */ /* 0x000fe40000000f00 */
[----:B------:R-:W-:Y:S02]  /*c2f0*/  MOV R56, 0xc310 ;  /* 0x0000c31000387802 */ /* 0x000fe40000000f00 */
[----:B0----5:R-:W-:Y:S05]  /*c300*/  CALL.REL.NOINC `($__internal_155_$__cuda_sm70_shflsync_up) ;  /* 0x0000127000007944 */ /* 0x021fea0003c00000 */
        /* <DEDUP_REMOVED lines=14> */
[----:B0-----:R-:W-:Y:S01]  /*c3f0*/  HFMA2.MMA R202, -RZ, RZ, 0, 5.9604644775390625e-08 ;  /* 0x00000001ffca7435 */ /* 0x001fe200000001ff */
[----:B-1----:R-:W-:Y:S02]  /*c400*/  MOV R62, R59 ;  /* 0x0000003b003e7202 */ /* 0x002fe40000000f00 */
[----:B------:R-:W-:Y:S02]  /*c410*/  MOV R201, R199 ;  /* 0x000000c700c97202 */ /* 0x000fe40000000f00 */
[----:B------:R-:W-:Y:S02]  /*c420*/  MOV R59, RZ ;  /* 0x000000ff003b7202 */ /* 0x000fe40000000f00 */
[----:B------:R-:W-:Y:S02]  /*c430*/  MOV R204, 0xffffffff ;  /* 0xffffffff00cc7802 */ /* 0x000fe40000000f00 */
[----:B------:R-:W-:Y:S02]  /*c440*/  MOV R56, 0xc460 ;  /* 0x0000c46000387802 */ /* 0x000fe40000000f00 */
[----:B------:R-:W-:Y:S05]  /*c450*/  CALL.REL.NOINC `($__internal_155_$__cuda_sm70_shflsync_up) ;  /* 0x0000112000007944 */ /* 0x000fea0003c00000 */
        /* <DEDUP_REMOVED lines=8> */
[----:B0-----:R-:W-:Y:S05]  /*c4e0*/  CALL.REL.NOINC `($__internal_154_$__cuda_sm70_shflsync_idx_p) ;  /* 0x0000105000007944 */ /* 0x001fea0003c00000 */
[----:B0-----:R-:W-:Y:S01]  /*c4f0*/  HFMA2.MMA R60, -RZ, RZ, 0, 0 ;  /* 0x00000000ff3c7435 */ /* 0x001fe200000001ff */
[----:B-1----:R-:W-:Y:S02]  /*c500*/  MOV R52, R59 ;  /* 0x0000003b00347202 */ /* 0x002fe40000000f00 */
[----:B------:R-:W-:-:S02]  /*c510*/  MOV R58, R53 ;  /* 0x00000035003a7202 */ /* 0x000fc40000000f00 */
[----:B------:R-:W-:Y:S02]  /*c520*/  MOV R61, 0x1f ;  /* 0x0000001f003d7802 */ /* 0x000fe40000000f00 */
[----:B------:R-:W-:Y:S02]  /*c530*/  MOV R59, 0xffffffff ;  /* 0xffffffff003b7802 */ /* 0x000fe40000000f00 */
[----:B------:R-:W-:Y:S02]  /*c540*/  MOV R56, 0xc560 ;  /* 0x0000c56000387802 */ /* 0x000fe40000000f00 */
[----:B------:R-:W-:Y:S05]  /*c550*/  CALL.REL.NOINC `($__internal_154_$__cuda_sm70_shflsync_idx_p) ;  /* 0x00000fe000007944 */ /* 0x000fea0003c00000 */
[----:B0-----:R-:W-:Y:S01]  /*c560*/  HFMA2.MMA R60, -RZ, RZ, 0, 0 ;  /* 0x00000000ff3c7435 */ /* 0x001fe200000001ff */
[----:B-1----:R-:W-:Y:S02]  /*c570*/  MOV R53, R59 ;  /* 0x0000003b00357202 */ /* 0x002fe40000000f00 */
[----:B------:R-:W-:Y:S02]  /*c580*/  MOV R58, R54 ;  /* 0x00000036003a7202 */ /* 0x000fe40000000f00 */
[----:B------:R-:W-:Y:S02]  /*c590*/  MOV R61, 0x1f ;  /* 0x0000001f003d7802 */ /* 0x000fe40000000f00 */
[----:B------:R-:W-:-:S02]  /*c5a0*/  MOV R59, 0xffffffff ;  /* 0xffffffff003b7802 */ /* 0x000fc40000000f00 */
[----:B------:R-:W-:Y:S02]  /*c5b0*/  MOV R56, 0xc5d0 ;  /* 0x0000c5d000387802 */ /* 0x000fe40000000f00 */
[----:B------:R-:W-:Y:S05]  /*c5c0*/  CALL.REL.NOINC `($__internal_154_$__cuda_sm70_shflsync_idx_p) ;  /* 0x00000f7000007944 */ /* 0x000fea0003c00000 */
[----:B0-----:R-:W-:Y:S01]  /*c5d0*/  HFMA2.MMA R60, -RZ, RZ, 0, 0 ;  /* 0x00000000ff3c7435 */ /* 0x001fe200000001ff */
[----:B-1----:R-:W-:Y:S02]  /*c5e0*/  MOV R54, R59 ;  /* 0x0000003b00367202 */ /* 0x002fe40000000f00 */
[----:B------:R-:W-:Y:S02]  /*c5f0*/  MOV R58, R55 ;  /* 0x00000037003a7202 */ /* 0x000fe40000000f00 */
[----:B------:R-:W-:Y:S02]  /*c600*/  MOV R61, 0x1f ;  /* 0x0000001f003d7802 */ /* 0x000fe40000000f00 */
[----:B------:R-:W-:Y:S02]  /*c610*/  MOV R59, 0xffffffff ;  /* 0xffffffff003b7802 */ /* 0x000fe40000000f00 */
[----:B------:R-:W-:Y:S02]  /*c620*/  MOV R56, 0xc640 ;  /* 0x0000c64000387802 */ /* 0x000fe40000000f00 */
[----:B------:R-:W-:Y:S05]  /*c630*/  CALL.REL.NOINC `($__internal_154_$__cuda_sm70_shflsync_idx_p) ;  /* 0x00000f0000007944 */ /* 0x000fea0003c00000 */
[----:B-1----:R-:W-:Y:S01]  /*c640*/  MOV R55, R59 ;  /* 0x0000003b00377202 */ /* 0x002fe20000000f00 */
[----:B0-----:R-:W-:Y:S05]  /*c650*/  BRA `(.L_x_6418) ;  /* 0xffff9f1000007947 */ /* 0x001fea000383ffff */
.L_x_6385:
[----:B------:R-:W-:Y:S01]  /*c660*/  HFMA2.MMA R232, -RZ, RZ, 0, 5.9604644775390625e-08 ;  /* 0x00000001ffe87435 */ /* 0x000fe200000001ff */
[----:B------:R-:W-:-:S02]  /*c670*/  MOV R59, R231 ;  /* 0x000000e7003b7202 */ /* 0x000fc40000000f00 */
[----:B------:R-:W-:Y:S02]  /*c680*/  MOV R234, 0x1f ;  /* 0x0000001f00ea7802 */ /* 0x000fe40000000f00 */
[----:B------:R-:W-:Y:S02]  /*c690*/  MOV R237, 0xffffffff ;  /* 0xffffffff00ed7802 */ /* 0x000fe40000000f00 */
[----:B------:R-:W-:Y:S02]  /*c6a0*/  MOV R56, 0xc6c0 ;  /* 0x0000c6c000387802 */ /* 0x000fe40000000f00 */
[----:B0-----:R-:W-:Y:S05]  /*c6b0*/  CALL.REL.NOINC `($__internal_153_$__cuda_sm70_shflsync_down) ;  /* 0x00000e4000007944 */ /* 0x001fea0003c00000 */
[----:B-1----:R-:W-:Y:S01]  /*c6c0*/  MOV R58, R59 ;  /* 0x0000003b003a7202 */ /* 0x002fe20000000f00 */
[----:B0-----:R-:W-:Y:S05]  /*c6d0*/  BRA `(.L_x_6419) ;  /* 0xffffb12000007947 */ /* 0x001fea000383ffff */
.L_x_6386:
[----:B------:R-:W-:Y:S01]  /*c6e0*/  HFMA2.MMA R232, -RZ, RZ, 0, 5.9604644775390625e-08 ;  /* 0x00000001ffe87435 */ /* 0x000fe200000001ff */
[----:B------:R-:W-:Y:S02]  /*c6f0*/  MOV R59, R230 ;  /* 0x000000e6003b7202 */ /* 0x000fe40000000f00 */
[----:B------:R-:W-:Y:S02]  /*c700*/  MOV R234, 0x1f ;  /* 0x0000001f00ea7802 */ /* 0x000fe40000000f00 */
[----:B------:R-:W-:-:S02]  /*c710*/  MOV R237, 0xffffffff ;  /* 0xffffffff00ed7802 */ /* 0x000fc40000000f00 */
[----:B------:R-:W-:Y:S02]  /*c720*/  MOV R56, 0xc740 ;  /* 0x0000c74000387802 */ /* 0x000fe40000000f00 */
[----:B012---:R-:W-:Y:S05]  /*c730*/  CALL.REL.NOINC `($__internal_153_$__cuda_sm70_shflsync_down) ;  /* 0x00000dc000007944 */ /* 0x007fea0003c00000 */
[----:B0-----:R-:W-:Y:S01]  /*c740*/  HFMA2.MMA R232, -RZ, RZ, 0, 5.9604644775390625e-08 ;  /* 0x00000001ffe87435 */ /* 0x001fe200000001ff */
[----:B-1----:R-:W-:Y:S02]  /*c750*/  MOV R60, R59 ;  /* 0x0000003b003c7202 */ /* 0x002fe40000000f00 */
[----:B------:R-:W-:Y:S02]  /*c760*/  MOV R59, R63 ;  /* 0x0000003f003b7202 */ /* 0x000fe40000000f00 */
[----:B------:R-:W-:Y:S02]  /*c770*/  MOV R234, 0x1f ;  /* 0x0000001f00ea7802 */ /* 0x000fe40000000f00 */
[----:B------:R-:W-:Y:S02]  /*c780*/  MOV R237, 0xffffffff ;  /* 0xffffffff00ed7802 */ /* 0x000fe40000000f00 */
[----:B------:R-:W-:Y:S02]  /*c790*/  MOV R56, 0xc7b0 ;  /* 0x0000c7b000387802 */ /* 0x000fe40000000f00 */
[----:B------:R-:W-:Y:S05]  /*c7a0*/  CALL.REL.NOINC `($__internal_153_$__cuda_sm70_shflsync_down) ;  /* 0x00000d5000007944 */ /* 0x000fea0003c00000 */
[----:B0-----:R-:W-:Y:S01]  /*c7b0*/  HFMA2.MMA R232, -RZ, RZ, 0, 5.9604644775390625e-08 ;  /* 0x00000001ffe87435 */ /* 0x001fe200000001ff */
[----:B-1----:R-:W-:-:S02]  /*c7c0*/  MOV R61, R59 ;  /* 0x0000003b003d7202 */ /* 0x002fc40000000f00 */
[----:B------:R-:W-:Y:S02]  /*c7d0*/  MOV R59, R62 ;  /* 0x0000003e003b7202 */ /* 0x000fe40000000f00 */
[----:B------:R-:W-:Y:S02]  /*c7e0*/  MOV R234, 0x1f ;  /* 0x0000001f00ea7802 */ /* 0x000fe40000000f00 */
[----:B------:R-:W-:Y:S02]  /*c7f0*/  MOV R237, 0xffffffff ;  /* 0xffffffff00ed7802 */ /* 0x000fe40000000f00 */
[----:B------:R-:W-:Y:S02]  /*c800*/  MOV R56, 0xc820 ;  /* 0x0000c82000387802 */ /* 0x000fe40000000f00 */
[----:B------:R-:W-:Y:S05]  /*c810*/  CALL.REL.NOINC `($__internal_153_$__cuda_sm70_shflsync_down) ;  /* 0x00000ce000007944 */ /* 0x000fea0003c00000 */
[----:B01----:R-:W-:Y:S05]  /*c820*/  BRA `(.L_x_6420) ;  /* 0xffffb01000007947 */ /* 0x003fea000383ffff */
.L_x_6389:
[----:B------:R-:W-:Y:S01]  /*c830*/  HFMA2.MMA R232, -RZ, RZ, 0, 1.1920928955078125e-07 ;  /* 0x00000002ffe87435 */ /* 0x000fe200000001ff */
[----:B-1----:R-:W-:Y:S02]  /*c840*/  MOV R59, R231 ;  /* 0x000000e7003b7202 */ /* 0x002fe40000000f00 */
[----:B------:R-:W-:Y:S02]  /*c850*/  MOV R234, 0x1f ;  /* 0x0000001f00ea7802 */ /* 0x000fe40000000f00 */
[----:B------:R-:W-:-:S02]  /*c860*/  MOV R237, 0xffffffff ;  /* 0xffffffff00ed7802 */ /* 0x000fc40000000f00 */
[----:B------:R-:W-:Y:S02]  /*c870*/  MOV R56, 0xc890 ;  /* 0x0000c89000387802 */ /* 0x000fe40000000f00 */
[----:B0-234-:R-:W-:Y:S05]  /*c880*/  CALL.REL.NOINC `($__internal_153_$__cuda_sm70_shflsync_down) ;  /* 0x00000c7000007944 */ /* 0x01dfea0003c00000 */
[----:B0-----:R-:W-:Y:S01]  /*c890*/  HFMA2.MMA R232, -RZ, RZ, 0, 1.1920928955078125e-07 ;  /* 0x00000002ffe87435 */ /* 0x001fe200000001ff */
[----:B-1----:R-:W-:Y:S02]  /*c8a0*/  MOV R58, R59 ;  /* 0x0000003b003a7202 */ /* 0x002fe40000000f00 */
[----:B------:R-:W-:Y:S02]  /*c8b0*/  MOV R59, R230 ;  /* 0x000000e6003b7202 */ /* 0x000fe40000000f00 */
[----:B------:R-:W-:Y:S02]  /*c8c0*/  MOV R234, 0x1f ;  /* 0x0000001f00ea7802 */ /* 0x000fe40000000f00 */
[----:B------:R-:W-:Y:S02]  /*c8d0*/  MOV R237, 0xffffffff ;  /* 0xffffffff00ed7802 */ /* 0x000fe40000000f00 */
[----:B------:R-:W-:Y:S02]  /*c8e0*/  MOV R56, 0xc900 ;  /* 0x0000c90000387802 */ /* 0x000fe40000000f00 */
[----:B------:R-:W-:Y:S05]  /*c8f0*/  CALL.REL.NOINC `($__internal_153_$__cuda_sm70_shflsync_down) ;  /* 0x00000c0000007944 */ /* 0x000fea0003c00000 */
[----:B0-----:R-:W-:Y:S01]  /*c900*/  HFMA2.MMA R232, -RZ, RZ, 0, 1.1920928955078125e-07 ;  /* 0x00000002ffe87435 */ /* 0x001fe200000001ff */
[----:B-1----:R-:W-:-:S02]  /*c910*/  MOV R60, R59 ;  /* 0x0000003b003c7202 */ /* 0x002fc40000000f00 */
[----:B------:R-:W-:Y:S02]  /*c920*/  MOV R59, R63 ;  /* 0x0000003f003b7202 */ /* 0x000fe40000000f00 */
[----:B------:R-:W-:Y:S02]  /*c930*/  MOV R234, 0x1f ;  /* 0x0000001f00ea7802 */ /* 0x000fe40000000f00 */
[----:B------:R-:W-:Y:S02]  /*c940*/  MOV R237, 0xffffffff ;  /* 0xffffffff00ed7802 */ /* 0x000fe40000000f00 */
[----:B------:R-:W-:Y:S02]  /*c950*/  MOV R56, 0xc970 ;  /* 0x0000c97000387802 */ /* 0x000fe40000000f00 */
[----:B------:R-:W-:Y:S05]  /*c960*/  CALL.REL.NOINC `($__internal_153_$__cuda_sm70_shflsync_down) ;  /* 0x00000b9000007944 */ /* 0x000fea0003c00000 */
[----:B0-----:R-:W-:Y:S01]  /*c970*/  HFMA2.MMA R232, -RZ, RZ, 0, 1.1920928955078125e-07 ;  /* 0x00000002ffe87435 */ /* 0x001fe200000001ff */
[----:B-1----:R-:W-:Y:S02]  /*c980*/  MOV R61, R59 ;  /* 0x0000003b003d7202 */ /* 0x002fe40000000f00 */
[----:B------:R-:W-:Y:S02]  /*c990*/  MOV R59, R62 ;  /* 0x0000003e003b7202 */ /* 0x000fe40000000f00 */
[----:B------:R-:W-:-:S02]  /*c9a0*/  MOV R234, 0x1f ;  /* 0x0000001f00ea7802 */ /* 0x000fc40000000f00 */
[----:B------:R-:W-:Y:S02]  /*c9b0*/  MOV R237, 0xffffffff ;  /* 0xffffffff00ed7802 */ /* 0x000fe40000000f00 */
[----:B------:R-:W-:Y:S02]  /*c9c0*/  MOV R56, 0xc9e0 ;  /* 0x0000c9e000387802 */ /* 0x000fe40000000f00 */
[----:B------:R-:W-:Y:S05]  /*c9d0*/  CALL.REL.NOINC `($__internal_153_$__cuda_sm70_shflsync_down) ;  /* 0x00000b2000007944 */ /* 0x000fea0003c00000 */
[----:B01----:R-:W-:Y:S05]  /*c9e0*/  BRA `(.L_x_6421) ;  /* 0xffffaf9000007947 */ /* 0x003fea000383ffff */
.L_x_6392:
[----:B------:R-:W-:Y:S01]  /*c9f0*/  HFMA2.MMA R232, -RZ, RZ, 0, 2.384185791015625e-07 ;  /* 0x00000004ffe87435 */ /* 0x000fe200000001ff */
[----:B-1----:R-:W-:Y:S02]  /*ca00*/  MOV R59, R231 ;  /* 0x000000e7003b7202 */ /* 0x002fe40000000f00 */
[----:B------:R-:W-:Y:S02]  /*ca10*/  MOV R234, 0x1f ;  /* 0x0000001f00ea7802 */ /* 0x000fe40000000f00 */
[----:B------:R-:W-:Y:S02]  /*ca20*/  MOV R237, 0xffffffff ;  /* 0xffffffff00ed7802 */ /* 0x000fe40000000f00 */
[----:B------:R-:W-:Y:S02]  /*ca30*/  MOV R56, 0xca50 ;  /* 0x0000ca5000387802 */ /* 0x000fe40000000f00 */
[----:B0-234-:R-:W-:Y:S05]  /*ca40*/  CALL.REL.NOINC `($__internal_153_$__cuda_sm70_shflsync_down) ;  /* 0x00000ab000007944 */ /* 0x01dfea0003c00000 */
[----:B-1----:R-:W-:Y:S01]  /*ca50*/  MOV R58, R59 ;  /* 0x0000003b003a7202 */ /* 0x002fe20000000f00 */
[----:B0-----:R-:W-:Y:S05]  /*ca60*/  BRA `(.L_x_6422) ;  /* 0xffffb02000007947 */ /* 0x001fea000383ffff */
.L_x_6393:
[----:B------:R-:W-:Y:S01]  /*ca70*/  HFMA2.MMA R232, -RZ, RZ, 0, 2.384185791015625e-07 ;  /* 0x00000004ffe87435 */ /* 0x000fe200000001ff */
[----:B-1----:R-:W-:-:S02]  /*ca80*/  MOV R59, R230 ;  /* 0x000000e6003b7202 */ /* 0x002fc40000000f00 */
[----:B------:R-:W-:Y:S02]  /*ca90*/  MOV R234, 0x1f ;  /* 0x0000001f00ea7802 */ /* 0x000fe40000000f00 */
[----:B------:R-:W-:Y:S02]  /*caa0*/  MOV R237, 0xffffffff ;  /* 0xffffffff00ed7802 */ /* 0x000fe40000000f00 */
[----:B------:R-:W-:Y:S02]  /*cab0*/  MOV R56, 0xcad0 ;  /* 0x0000cad000387802 */ /* 0x000fe40000000f00 */
[----:B0-234-:R-:W-:Y:S05]  /*cac0*/  CALL.REL.NOINC `($__internal_153_$__cuda_sm70_shflsync_down) ;  /* 0x00000a3000007944 */ /* 0x01dfea0003c00000 */
[----:B0-----:R-:W-:Y:S01]  /*cad0*/  HFMA2.MMA R232, -RZ, RZ, 0, 2.384185791015625e-07 ;  /* 0x00000004ffe87435 */ /* 0x001fe200000001ff */
[----:B-1----:R-:W-:Y:S02]  /*cae0*/  MOV R60, R59 ;  /* 0x0000003b003c7202 */ /* 0x002fe40000000f00 */
[----:B------:R-:W-:Y:S02]  /*caf0*/  MOV R59, R63 ;  /* 0x0000003f003b7202 */ /* 0x000fe40000000f00 */
[----:B------:R-:W-:Y:S02]  /*cb00*/  MOV R234, 0x1f ;  /* 0x0000001f00ea7802 */ /* 0x000fe40000000f00 */
[----:B------:R-:W-:-:S02]  /*cb10*/  MOV R237, 0xffffffff ;  /* 0xffffffff00ed7802 */ /* 0x000fc40000000f00 */
[----:B------:R-:W-:Y:S02]  /*cb20*/  MOV R56, 0xcb40 ;  /* 0x0000cb4000387802 */ /* 0x000fe40000000f00 */
[----:B------:R-:W-:Y:S05]  /*cb30*/  CALL.REL.NOINC `($__internal_153_$__cuda_sm70_shflsync_down) ;  /* 0x000009c000007944 */ /* 0x000fea0003c00000 */
[----:B0-----:R-:W-:Y:S01]  /*cb40*/  HFMA2.MMA R232, -RZ, RZ, 0, 2.384185791015625e-07 ;  /* 0x00000004ffe87435 */ /* 0x001fe200000001ff */
[----:B-1----:R-:W-:Y:S02]  /*cb50*/  MOV R61, R59 ;  /* 0x0000003b003d7202 */ /* 0x002fe40000000f00 */
[----:B------:R-:W-:Y:S02]  /*cb60*/  MOV R59, R62 ;  /* 0x0000003e003b7202 */ /* 0x000fe40000000f00 */
[----:B------:R-:W-:Y:S02]  /*cb70*/  MOV R234, 0x1f ;  /* 0x0000001f00ea7802 */ /* 0x000fe40000000f00 */
[----:B------:R-:W-:Y:S02]  /*cb80*/  MOV R237, 0xffffffff ;  /* 0xffffffff00ed7802 */ /* 0x000fe40000000f00 */
[----:B------:R-:W-:Y:S02]  /*cb90*/  MOV R56, 0xcbb0 ;  /* 0x0000cbb000387802 */ /* 0x000fe40000000f00 */
[----:B------:R-:W-:Y:S05]  /*cba0*/  CALL.REL.NOINC `($__internal_153_$__cuda_sm70_shflsync_down) ;  /* 0x0000095000007944 */ /* 0x000fea0003c00000 */
[----:B01----:R-:W-:Y:S05]  /*cbb0*/  BRA `(.L_x_6423) ;  /* 0xffffaf1000007947 */ /* 0x003fea000383ffff */
.L_x_6396:
[----:B------:R-:W-:Y:S01]  /*cbc0*/  HFMA2.MMA R232, -RZ, RZ, 0, 4.76837158203125e-07 ;  /* 0x00000008ffe87435 */ /* 0x000fe200000001ff */
[----:B-1----:R-:W-:-:S02]  /*cbd0*/  MOV R59, R231 ;  /* 0x000000e7003b7202 */ /* 0x002fc40000000f00 */
[----:B------:R-:W-:Y:S02]  /*cbe0*/  MOV R234, 0x1f ;  /* 0x0000001f00ea7802 */ /* 0x000fe40000000f00 */
[----:B------:R-:W-:Y:S02]  /*cbf0*/  MOV R237, 0xffffffff ;  /* 0xffffffff00ed7802 */ /* 0x000fe40000000f00 */
[----:B------:R-:W-:Y:S02]  /*cc00*/  MOV R56, 0xcc20 ;  /* 0x0000cc2000387802 */ /* 0x000fe40000000f00 */
[----:B0-234-:R-:W-:Y:S05]  /*cc10*/  CALL.REL.NOINC `($__internal_153_$__cuda_sm70_shflsync_down) ;  /* 0x000008e000007944 */ /* 0x01dfea0003c00000 */
[----:B0-----:R-:W-:Y:S01]  /*cc20*/  HFMA2.MMA R232, -RZ, RZ, 0, 4.76837158203125e-07 ;  /* 0x00000008ffe87435 */ /* 0x001fe200000001ff */
[----:B-1----:R-:W-:Y:S02]  /*cc30*/  MOV R58, R59 ;  /* 0x0000003b003a7202 */ /* 0x002fe40000000f00 */
[----:B------:R-:W-:Y:S02]  /*cc40*/  MOV R59, R230 ;  /* 0x000000e6003b7202 */ /* 0x000fe40000000f00 */
[----:B------:R-:W-:Y:S02]  /*cc50*/  MOV R234, 0x1f ;  /* 0x0000001f00ea7802 */ /* 0x000fe40000000f00 */
[----:B------:R-:W-:-:S02]  /*cc60*/  MOV R237, 0xffffffff ;  /* 0xffffffff00ed7802 */ /* 0x000fc40000000f00 */
[----:B------:R-:W-:Y:S02]  /*cc70*/  MOV R56, 0xcc90 ;  /* 0x0000cc9000387802 */ /* 0x000fe40000000f00 */
[----:B------:R-:W-:Y:S05]  /*cc80*/  CALL.REL.NOINC `($__internal_153_$__cuda_sm70_shflsync_down) ;  /* 0x0000087000007944 */ /* 0x000fea0003c00000 */
[----:B0-----:R-:W-:Y:S01]  /*cc90*/  HFMA2.MMA R232, -RZ, RZ, 0, 4.76837158203125e-07 ;  /* 0x00000008ffe87435 */ /* 0x001fe200000001ff */
[----:B-1----:R-:W-:Y:S02]  /*cca0*/  MOV R60, R59 ;  /* 0x0000003b003c7202 */ /* 0x002fe40000000f00 */
[----:B------:R-:W-:Y:S02]  /*ccb0*/  MOV R59, R63 ;  /* 0x0000003f003b7202 */ /* 0x000fe40000000f00 */
[----:B------:R-:W-:Y:S02]  /*ccc0*/  MOV R234, 0x1f ;  /* 0x0000001f00ea7802 */ /* 0x000fe40000000f00 */
[----:B------:R-:W-:Y:S02]  /*ccd0*/  MOV R237, 0xffffffff ;  /* 0xffffffff00ed7802 */ /* 0x000fe40000000f00 */
[----:B------:R-:W-:Y:S02]  /*cce0*/  MOV R56, 0xcd00 ;  /* 0x0000cd0000387802 */ /* 0x000fe40000000f00 */
[----:B------:R-:W-:Y:S05]  /*ccf0*/  CALL.REL.NOINC `($__internal_153_$__cuda_sm70_shflsync_down) ;  /* 0x0000080000007944 */ /* 0x000fea0003c00000 */
[----:B0-----:R-:W-:Y:S01]  /*cd00*/  HFMA2.MMA R232, -RZ, RZ, 0, 4.76837158203125e-07 ;  /* 0x00000008ffe87435 */ /* 0x001fe200000001ff */
[----:B-1----:R-:W-:-:S02]  /*cd10*/  MOV R61, R59 ;  /* 0x0000003b003d7202 */ /* 0x002fc40000000f00 */
[----:B------:R-:W-:Y:S02]  /*cd20*/  MOV R59, R62 ;  /* 0x0000003e003b7202 */ /* 0x000fe40000000f00 */
[----:B------:R-:W-:Y:S02]  /*cd30*/  MOV R234, 0x1f ;  /* 0x0000001f00ea7802 */ /* 0x000fe40000000f00 */
[----:B------:R-:W-:Y:S02]  /*cd40*/  MOV R237, 0xffffffff ;  /* 0xffffffff00ed7802 */ /* 0x000fe40000000f00 */
[----:B------:R-:W-:Y:S02]  /*cd50*/  MOV R56, 0xcd70 ;  /* 0x0000cd7000387802 */ /* 0x000fe40000000f00 */
[----:B------:R-:W-:Y:S05]  /*cd60*/  CALL.REL.NOINC `($__internal_153_$__cuda_sm70_shflsync_down) ;  /* 0x0000079000007944 */ /* 0x000fea0003c00000 */
[----:B01----:R-:W-:Y:S05]  /*cd70*/  BRA `(.L_x_6424) ;  /* 0xffffae9000007947 */ /* 0x003fea000383ffff */
.L_x_6399:
[----:B------:R-:W-:Y:S01]  /*cd80*/  HFMA2.MMA R232, -RZ, RZ, 0, 9.5367431640625e-07 ;  /* 0x00000010ffe87435 */ /* 0x000fe200000001ff */
[----:B-1----:R-:W-:Y:S02]  /*cd90*/  MOV R59, R231 ;  /* 0x000000e7003b7202 */ /* 0x002fe40000000f00 */
[----:B------:R-:W-:Y:S02]  /*cda0*/  MOV R234, 0x1f ;  /* 0x0000001f00ea7802 */ /* 0x000fe40000000f00 */
[----:B------:R-:W-:-:S02]  /*cdb0*/  MOV R237, 0xffffffff ;  /* 0xffffffff00ed7802 */ /* 0x000fc40000000f00 */
[----:B------:R-:W-:Y:S02]  /*cdc0*/  MOV R56, 0xcde0 ;  /* 0x0000cde000387802 */ /* 0x000fe40000000f00 */
[----:B0-234-:R-:W-:Y:S05]  /*cdd0*/  CALL.REL.NOINC `($__internal_153_$__cuda_sm70_shflsync_down) ;  /* 0x0000072000007944 */ /* 0x01dfea0003c00000 */
[----:B-1----:R-:W-:Y:S01]  /*cde0*/  MOV R58, R59 ;  /* 0x0000003b003a7202 */ /* 0x002fe20000000f00 */
[----:B0-----:R-:W-:Y:S05]  /*cdf0*/  BRA `(.L_x_6425) ;  /* 0xffffaf2000007947 */ /* 0x001fea000383ffff */
.L_x_6400:
[----:B------:R-:W-:Y:S01]  /*ce00*/  HFMA2.MMA R232, -RZ, RZ, 0, 9.5367431640625e-07 ;  /* 0x00000010ffe87435 */ /* 0x000fe200000001ff */
[----:B-1----:R-:W-:Y:S02]  /*ce10*/  MOV R59, R230 ;  /* 0x000000e6003b7202 */ /* 0x002fe40000000f00 */
[----:B------:R-:W-:Y:S02]  /*ce20*/  MOV R234, 0x1f ;  /* 0x0000001f00ea7802 */ /* 0x000fe40000000f00 */
[----:B------:R-:W-:Y:S02]  /*ce30*/  MOV R237, 0xffffffff ;  /* 0xffffffff00ed7802 */ /* 0x000fe40000000f00 */
[----:B------:R-:W-:Y:S02]  /*ce40*/  MOV R56, 0xce60 ;  /* 0x0000ce6000387802 */ /* 0x000fe40000000f00 */
[----:B0-234-:R-:W-:Y:S05]  /*ce50*/  CALL.REL.NOINC `($__internal_153_$__cuda_sm70_shflsync_down) ;  /* 0x000006a000007944 */ /* 0x01dfea0003c00000 */
[----:B0-----:R-:W-:Y:S01]  /*ce60*/  HFMA2.MMA R232, -RZ, RZ, 0, 9.5367431640625e-07 ;  /* 0x00000010ffe87435 */ /* 0x001fe200000001ff */
[----:B-1----:R-:W-:Y:S02]  /*ce70*/  MOV R60, R59 ;  /* 0x0000003b003c7202 */ /* 0x002fe40000000f00 */
[----:B------:R-:W-:-:S02]  /*ce80*/  MOV R59, R63 ;  /* 0x0000003f003b7202 */ /* 0x000fc40000000f00 */
[----:B------:R-:W-:Y:S02]  /*ce90*/  MOV R234, 0x1f ;  /* 0x0000001f00ea7802 */ /* 0x000fe40000000f00 */
[----:B------:R-:W-:Y:S02]  /*cea0*/  MOV R237, 0xffffffff ;  /* 0xffffffff00ed7802 */ /* 0x000fe40000000f00 */
[----:B------:R-:W-:Y:S02]  /*ceb0*/  MOV R56, 0xced0 ;  /* 0x0000ced000387802 */ /* 0x000fe40000000f00 */
[----:B------:R-:W-:Y:S05]  /*cec0*/  CALL.REL.NOINC `($__internal_153_$__cuda_sm70_shflsync_down) ;  /* 0x0000063000007944 */ /* 0x000fea0003c00000 */
[----:B0-----:R-:W-:Y:S01]  /*ced0*/  HFMA2.MMA R232, -RZ, RZ, 0, 9.5367431640625e-07 ;  /* 0x00000010ffe87435 */ /* 0x001fe200000001ff */
[----:B-1----:R-:W-:Y:S02]  /*cee0*/  MOV R61, R59 ;  /* 0x0000003b003d7202 */ /* 0x002fe40000000f00 */
[----:B------:R-:W-:Y:S02]  /*cef0*/  MOV R59, R62 ;  /* 0x0000003e003b7202 */ /* 0x000fe40000000f00 */
[----:B------:R-:W-:Y:S02]  /*cf00*/  MOV R234, 0x1f ;  /* 0x0000001f00ea7802 */ /* 0x000fe40000000f00 */
[----:B------:R-:W-:-:S02]  /*cf10*/  MOV R237, 0xffffffff ;  /* 0xffffffff00ed7802 */ /* 0x000fc40000000f00 */
[----:B------:R-:W-:Y:S02]  /*cf20*/  MOV R56, 0xcf40 ;  /* 0x0000cf4000387802 */ /* 0x000fe40000000f00 */
[----:B------:R-:W-:Y:S05]  /*cf30*/  CALL.REL.NOINC `($__internal_153_$__cuda_sm70_shflsync_down) ;  /* 0x000005c000007944 */ /* 0x000fea0003c00000 */
[----:B01----:R-:W-:Y:S05]  /*cf40*/  BRA `(.L_x_6426) ;  /* 0xffffae1000007947 */ /* 0x003fea000383ffff */
.L_x_6403:
[----:B----4-:R-:W-:Y:S01]  /*cf50*/  HFMA2.MMA R60, -RZ, RZ, 0, 0 ;  /* 0x00000000ff3c7435 */ /* 0x010fe200000001ff */
[----:B--2---:R-:W-:Y:S02]  /*cf60*/  MOV R58, R231 ;  /* 0x000000e7003a7202 */ /* 0x004fe40000000f00 */
[----:B0-----:R-:W-:Y:S02]  /*cf70*/  MOV R61, 0x1f ;  /* 0x0000001f003d7802 */ /* 0x001fe40000000f00 */
[----:B-1----:R-:W-:Y:S02]  /*cf80*/  MOV R59, 0xffffffff ;  /* 0xffffffff003b7802 */ /* 0x002fe40000000f00 */
[----:B------:R-:W-:Y:S02]  /*cf90*/  MOV R56, 0xcfb0 ;  /* 0x0000cfb000387802 */ /* 0x000fe40000000f00 */
[----:B---3--:R-:W-:Y:S05]  /*cfa0*/  CALL.REL.NOINC `($__internal_154_$__cuda_sm70_shflsync_idx_p) ;  /* 0x0000059000007944 */ /* 0x008fea0003c00000 */
        /* <DEDUP_REMOVED lines=21> */
[----:B------:R-:W-:Y:S01]  /*d100*/  HFMA2.MMA R232, -RZ, RZ, 0, 5.9604644775390625e-08 ;  /* 0x00000001ffe87435 */ /* 0x000fe200000001ff */
[----:B-1----:R-:W-:-:S02]  /*d110*/  MOV R228, R59 ;  /* 0x0000003b00e47202 */ /* 0x002fc40000000f00 */
[----:B------:R-:W-:Y:S02]  /*d120*/  MOV R59, R231 ;  /* 0x000000e7003b7202 */ /* 0x000fe40000000f00 */
[----:B------:R-:W-:Y:S02]  /*d130*/  MOV R234, 0x1f ;  /* 0x0000001f00ea7802 */ /* 0x000fe40000000f00 */
[----:B------:R-:W-:Y:S02]  /*d140*/  MOV R237, 0xffffffff ;  /* 0xffffffff00ed7802 */ /* 0x000fe40000000f00 */
[----:B------:R-:W-:Y:S02]  /*d150*/  MOV R56, 0xd170 ;  /* 0x0000d17000387802 */ /* 0x000fe40000000f00 */
[----:B0-----:R-:W-:Y:S05]  /*d160*/  CALL.REL.NOINC `($__internal_153_$__cuda_sm70_shflsync_down) ;  /* 0x0000039000007944 */ /* 0x001fea0003c00000 */
[----:B0-----:R-:W-:Y:S01]  /*d170*/  HFMA2.MMA R232, -RZ, RZ, 0, 5.9604644775390625e-08 ;  /* 0x00000001ffe87435 */ /* 0x001fe200000001ff */
[----:B-1----:R-:W-:Y:S02]  /*d180*/  MOV R233, R59 ;  /* 0x0000003b00e97202 */ /* 0x002fe40000000f00 */
[----:B------:R-:W-:Y:S02]  /*d190*/  MOV R59, R230 ;  /* 0x000000e6003b7202 */ /* 0x000fe40000000f00 */
[----:B------:R-:W-:-:S02]  /*d1a0*/  MOV R234, 0x1f ;  /* 0x0000001f00ea7802 */ /* 0x000fc40000000f00 */
[----:B------:R-:W-:Y:S02]  /*d1b0*/  MOV R237, 0xffffffff ;  /* 0xffffffff00ed7802 */ /* 0x000fe40000000f00 */
[----:B------:R-:W-:Y:S02]  /*d1c0*/  MOV R56, 0xd1e0 ;  /* 0x0000d1e000387802 */ /* 0x000fe40000000f00 */
[----:B------:R-:W-:Y:S05]  /*d1d0*/  CALL.REL.NOINC `($__internal_153_$__cuda_sm70_shflsync_down) ;  /* 0x0000032000007944 */ /* 0x000fea0003c00000 */
[----:B0-----:R-:W-:Y:S01]  /*d1e0*/  HFMA2.MMA R232, -RZ, RZ, 0, 5.9604644775390625e-08 ;  /* 0x00000001ffe87435 */ /* 0x001fe200000001ff */
[----:B-1----:R-:W-:Y:S02]  /*d1f0*/  MOV R235, R59 ;  /* 0x0000003b00eb7202 */ /* 0x002fe40000000f00 */
[----:B------:R-:W-:Y:S02]  /*d200*/  MOV R59, R63 ;  /* 0x0000003f003b7202 */ /* 0x000fe40000000f00 */
[----:B------:R-:W-:Y:S02]  /*d210*/  MOV R234, 0x1f ;  /* 0x0000001f00ea7802 */ /* 0x000fe40000000f00 */
[----:B------:R-:W-:Y:S02]  /*d220*/  MOV R237, 0xffffffff ;  /* 0xffffffff00ed7802 */ /* 0x000fe40000000f00 */
[----:B------:R-:W-:-:S02]  /*d230*/  MOV R56, 0xd250 ;  /* 0x0000d25000387802 */ /* 0x000fc40000000f00 */
        /* <DEDUP_REMOVED lines=21> */
[----:B------:R-:W-:Y:S05]  /*d390*/  CALL.REL.NOINC `($__internal_154_$__cuda_sm70_shflsync_idx_p) ;  /* 0x000001a000007944 */ /* 0x000fea0003c00000 */
[----:B0-----:R-:W-:Y:S01]  /*d3a0*/  HFMA2.MMA R60, -RZ, RZ, 0, 0 ;  /* 0x00000000ff3c7435 */ /* 0x001fe200000001ff */
[----:B-1----:R-:W-:-:S02]  /*d3b0*/  MOV R236, R59 ;  /* 0x0000003b00ec7202 */ /* 0x002fc40000000f00 */
[----:B------:R-:W-:Y:S02]  /*d3c0*/  MOV R58, R53 ;  /* 0x00000035003a7202 */ /* 0x000fe40000000f00 */
[----:B------:R-:W-:Y:S02]  /*d3d0*/  MOV R61, 0x1f ;  /* 0x0000001f003d7802 */ /* 0x000fe40000000f00 */
[----:B------:R-:W-:Y:S02]  /*d3e0*/  MOV R59, 0xffffffff ;  /* 0xffffffff003b7802 */ /* 0x000fe40000000f00 */
[----:B------:R-:W-:Y:S02]  /*d3f0*/  MOV R56, 0xd410 ;  /* 0x0000d41000387802 */ /* 0x000fe40000000f00 */
[----:B------:R-:W-:Y:S05]  /*d400*/  CALL.REL.NOINC `($__internal_154_$__cuda_sm70_shflsync_idx_p) ;  /* 0x0000013000007944 */ /* 0x000fea0003c00000 */
[----:B0-----:R-:W-:Y:S01]  /*d410*/  HFMA2.MMA R60, -RZ, RZ, 0, 0 ;  /* 0x00000000ff3c7435 */ /* 0x001fe200000001ff */
[----:B-1----:R-:W-:Y:S02]  /*d420*/  MOV R238, R59 ;  /* 0x0000003b00ee7202 */ /* 0x002fe40000000f00 */
[----:B------:R-:W-:Y:S02]  /*d430*/  MOV R58, R54 ;  /* 0x00000036003a7202 */ /* 0x000fe40000000f00 */
[----:B------:R-:W-:-:S02]  /*d440*/  MOV R61, 0x1f ;  /* 0x0000001f003d7802 */ /* 0x000fc40000000f00 */
[----:B------:R-:W-:Y:S02]  /*d450*/  MOV R59, 0xffffffff ;  /* 0xffffffff003b7802 */ /* 0x000fe40000000f00 */
[----:B------:R-:W-:Y:S02]  /*d460*/  MOV R56, 0xd480 ;  /* 0x0000d48000387802 */ /* 0x000fe40000000f00 */
[----:B------:R-:W-:Y:S05]  /*d470*/  CALL.REL.NOINC `($__internal_154_$__cuda_sm70_shflsync_idx_p) ;  /* 0x000000c000007944 */ /* 0x000fea0003c00000 */
[----:B0-----:R-:W-:Y:S01]  /*d480*/  HFMA2.MMA R60, -RZ, RZ, 0, 0 ;  /* 0x00000000ff3c7435 */ /* 0x001fe200000001ff */
[----:B-1----:R-:W-:Y:S02]  /*d490*/  MOV R240, R59 ;  /* 0x0000003b00f07202 */ /* 0x002fe40000000f00 */
[----:B------:R-:W-:Y:S02]  /*d4a0*/  MOV R58, R55 ;  /* 0x00000037003a7202 */ /* 0x000fe40000000f00 */
[----:B------:R-:W-:Y:S02]  /*d4b0*/  MOV R61, 0x1f ;  /* 0x0000001f003d7802 */ /* 0x000fe40000000f00 */
[----:B------:R-:W-:Y:S02]  /*d4c0*/  MOV R59, 0xffffffff ;  /* 0xffffffff003b7802 */ /* 0x000fe40000000f00 */
[----:B------:R-:W-:-:S02]  /*d4d0*/  MOV R56, 0xd4f0 ;  /* 0x0000d4f000387802 */ /* 0x000fc40000000f00 */
[----:B------:R-:W-:Y:S05]  /*d4e0*/  CALL.REL.NOINC `($__internal_154_$__cuda_sm70_shflsync_idx_p) ;  /* 0x0000005000007944 */ /* 0x000fea0003c00000 */
[----:B01----:R-:W-:Y:S05]  /*d4f0*/  BRA `(.L_x_6427) ;  /* 0xffffaa8000007947 */ /* 0x003fea000383ffff */
        .weak           $__internal_153_$__cuda_sm70_shflsync_down
        .type           $__internal_153_$__cuda_sm70_shflsync_down,@function
        .size           $__internal_153_$__cuda_sm70_shflsync_down,($__internal_154_$__cuda_sm70_shflsync_idx_p - $__internal_153_$__cuda_sm70_shflsync_down)
$__internal_153_$__cuda_sm70_shflsync_down:
[----:B------:R-:W-:Y:S01]  /*d500*/  HFMA2.MMA R57, -RZ, RZ, 0, 0 ;  /* 0x00000000ff397435 */ /* 0x000fe200000001ff */
[----:B------:R-:W-:Y:S04]  /*d510*/  WARPSYNC R237 ;  /* 0x000000ed00007348 */ /* 0x000fe80003800000 */
[----:B------:R0:W1:Y:S01]  /*d520*/  SHFL.DOWN PT, R59, R59, R232, R234 ;  /* 0x080000e83b3b7389 */ /* 0x00006200000e00ea */
[----:B------:R-:W-:Y:S05]  /*d530*/  RET.REL.NODEC R56 `(_Z25selective_scan_bwd_kernelI32Selective_Scan_bwd_kernel_traitsILi64ELi16ELb1ELb0ELb0ELb1ELb1EfN3c107complexIfEEEEv12SSMParamsBwd) ;  /* 0xffff2ac038007950 */ /* 0x000fea0003c3ffff */
        .weak           $__internal_154_$__cuda_sm70_shflsync_idx_p
        .type           $__internal_154_$__cuda_sm70_shflsync_idx_p,@function
        .size           $__internal_154_$__cuda_sm70_shflsync_idx_p,($__internal_155_$__cuda_sm70_shflsync_up - $__internal_154_$__cuda_sm70_shflsync_idx_p)
$__internal_154_$__cuda_sm70_shflsync_idx_p:
[----:B------:R-:W-:Y:S01]  /*d540*/  MOV R57, 0x0 ;  /* 0x0000000000397802 */ /* 0x000fe20000000f00 */
[----:B------:R-:W-:Y:S04]  /*d550*/  WARPSYNC R59 ;  /* 0x0000003b00007348 */ /* 0x000fe80003800000 */
[----:B------:R0:W1:Y:S01]  /*d560*/  SHFL.IDX PT, R59, R58, R60, R61 ;  /* 0x0000003c3a3b7389 */ /* 0x00006200000e003d */
[----:B------:R-:W-:Y:S05]  /*d570*/  RET.REL.NODEC R56 `(_Z25selective_scan_bwd_kernelI32Selective_Scan_bwd_kernel_traitsILi64ELi16ELb1ELb0ELb0ELb1ELb1EfN3c107complexIfEEEEv12SSMParamsBwd) ;  /* 0xffff2a8038007950 */ /* 0x000fea0003c3ffff */
        .weak           $__internal_155_$__cuda_sm70_shflsync_up
        .type           $__internal_155_$__cuda_sm70_shflsync_up,@function
        .size           $__internal_155_$__cuda_sm70_shflsync_up,(.L_x_14590 - $__internal_155_$__cuda_sm70_shflsync_up)
$__internal_155_$__cuda_sm70_shflsync_up:
[----:B------:R-:W-:Y:S01]  /*d580*/  HFMA2.MMA R57, -RZ, RZ, 0, 0 ;  /* 0x00000000ff397435 */ /* 0x000fe200000001ff */
[----:B------:R-:W-:Y:S04]  /*d590*/  WARPSYNC R204 ;  /* 0x000000cc00007348 */ /* 0x000fe80003800000 */
[----:B------:R0:W1:Y:S01]  /*d5a0*/  SHFL.UP PT, R59, R201, R202, R59 ;  /* 0x040000cac93b7389 */ /* 0x00006200000e003b */
[----:B------:R-:W-:Y:S05]  /*d5b0*/  RET.REL.NODEC R56 `(_Z25selective_scan_bwd_kernelI32Selective_Scan_bwd_kernel_traitsILi64ELi16ELb1ELb0ELb0ELb1ELb1EfN3c107complexIfEEEEv12SSMParamsBwd) ;  /* 0xffff2a4038007950 */ /* 0x000fea0003c3ffff */
.L_x_6428:
        /* <DEDUP_REMOVED lines=12> */
.L_x_14590:


//--------------------- .text._Z25selective_scan_bwd_kernelI32Selective_Scan_bwd_kernel_traitsILi64ELi16ELb1ELb0ELb1ELb0ELb0EfN3c107complexIfEEEEv12SSMParamsBwd --------------------------
	.section	.text._Z25selective_scan_bwd_kernelI32Selective_Scan_bwd_kernel_traitsILi64ELi16ELb1ELb0ELb1ELb0ELb0EfN3c107complexIfEEEEv12SSMParamsBwd,"ax",@progbits
	.sectioninfo	@"SHI_REGISTERS=255"
	.align	128
        .global         _Z25selective_scan_bwd_kernelI32Selective_Scan_bwd_kernel_traitsILi64ELi16ELb1ELb0ELb1ELb0ELb0EfN3c107complexIfEEEEv12SSMParamsBwd
        .type           _Z25selective_scan_bwd_kernelI32Selective_Scan_bwd_kernel_traitsILi64ELi16ELb1ELb0ELb1ELb0ELb0EfN3c107complexIfEEEEv12SSMParamsBwd,@function
        .size           _Z25selective_scan_bwd_kernelI32Selective_Scan_bwd_kernel_traitsILi64ELi16ELb1ELb0ELb1ELb0ELb0EfN3c107complexIfEEEEv12SSMParamsBwd,(.L_x_14593 - _Z25selective_scan_bwd_kernelI32Selective_Scan_bwd_kernel_traitsILi64ELi16ELb1ELb0ELb1ELb0ELb0EfN3c107complexIfEEEEv12SSMParamsBwd)
        .other          _Z25selective_scan_bwd_kernelI32Selective_Scan_bwd_kernel_traitsILi64ELi16ELb1ELb0ELb1ELb0ELb0EfN3c107complexIfEEEEv12SSMParamsBwd,@"STO_CUDA_ENTRY STV_DEFAULT"
_Z25selective_scan_bwd_kernelI32Selective_Scan_bwd_kernel_traitsILi64ELi16ELb1ELb0ELb1ELb0ELb0EfN3c107complexIfEEEEv12SSMParamsBwd:
.text._Z25selective_scan_bwd_kernelI32Selective_Scan_bwd_kernel_traitsILi64ELi16ELb1ELb0ELb1ELb0ELb0EfN3c107complexIfEEEEv12SSMParamsBwd:
        /* <DEDUP_REMOVED lines=165> */
.L_x_6533:
        /* <DEDUP_REMOVED lines=100> */
.L_x_6430:
        /* <DEDUP_REMOVED lines=14> */
[----:B------:R-:W-:Y:S01]  /*1170*/  FMUL.FTZ R3, R141, R4 ;  /* 0x000000048d037220 */ /* 0x000fe20000410000 */
[----:B------:R-:W-:Y:S01]  /*1180*/  CS2R R64, SRZ ;  /* 0x0000000000407805 */ /* 0x000fe2000001ff00 */
[----:B------:R-:W-:Y:S01]  /*1190*/  FADD.FTZ R9, R122, UR5 ;  /* 0x000000057a097e21 */ /* 0x000fe20008010000 */
[----:B------:R-:W-:Y:S01]  /*11a0*/  UMOV UR7, URZ ;  /* 0x0000003f00077c82 */ /* 0x000fe20008000000 */
[----:B------:R-:W-:Y:S01]  /*11b0*/  FMUL.FTZ R4, R142, R5 ;  /* 0x000000058e047220 */ /* 0x000fe20000410000 */
[----:B------:R-:W-:Y:S01]  /*11c0*/  UMOV UR8, URZ ;  /* 0x0000003f00087c82 */ /* 0x000fe20008000000 */
        /* <DEDUP_REMOVED lines=19> */
[----:B------:R-:W-:Y:S02]  /*1300*/  FMUL.FTZ R14, R128, R15 ;  /* 0x0000000f800e7220 */ /* 0x000fe40000410000 */
[----:B------:R-:W-:-:S02]  /*1310*/  FMUL.FTZ R15, R129, R16 ;  /* 0x00000010810f7220 */ /* 0x000fc40000410000 */
[----:B------:R-:W-:Y:S02]  /*1320*/  FMUL.FTZ R16, R130, R17 ;  /* 0x0000001182107220 */ /* 0x000fe40000410000 */
[----:B------:R-:W-:Y:S02]  /*1330*/  FMUL.FTZ R17, R131, R18 ;  /* 0x0000001283117220 */ /* 0x000fe40000410000 */
.L_x_6532:
        /* <DEDUP_REMOVED lines=59> */
[----:B------:R-:W-:Y:S01]  /*16f0*/  ULDC.64 UR28, c[0x0][0x228] ;  /* 0x00008a00001c7ab9 */ /* 0x000fe20000000a00 */
[----:B------:R-:W-:Y:S01]  /*1700*/  FADD.FTZ R183, R113, UR5 ;  /* 0x0000000571b77e21 */ /* 0x000fe20008010000 */
[----:B------:R-:W-:-:S02]  /*1710*/  UIADD3 UR33, UR33, UR37, URZ ;  /* 0x0000002521217290 */ /* 0x000fc4000fffe03f */
[----:B------:R-:W-:-:S04]  /*1720*/  ULEA UR28, UP0, UR32, UR28, 0x3 ;  /* 0x0000001c201c7291 */ /* 0x000fc8000f80183f */
[----:B------:R-:W-:Y:S02]  /*1730*/  ULEA.HI.X UR29, UR32, UR29, UR33, 0x3, UP0 ;  /* 0x0000001d201d7291 */ /* 0x000fe400080f1c21 */
[----:B------:R-:W-:Y:S01]  /*1740*/  MOV R148, UR28 ;  /* 0x0000001c00947c02 */ /* 0x000fe20008000f00 */
[----:B------:R-:W-:-:S03]  /*1750*/  UIADD3 UR28, UR19, -0x1, URZ ;  /* 0xffffffff131c7890 */ /* 0x000fc6000fffe03f */
[----:B------:R-:W-:Y:S01]  /*1760*/  MOV R149, UR29 ;  /* 0x0000001d00957c02 */ /* 0x000fe20008000f00 */
[----:B------:R-:W-:Y:S01]  /*1770*/  ULEA.HI UR29, UR28, UR28, URZ, 0x1 ;  /* 0x0000001c1c1d7291 */ /* 0x000fe2000f8f083f */
[----:B------:R-:W-:Y:S01]  /*1780*/  FADD.FTZ R185, R114, UR5 ;  /* 0x0000000572b97e21 */ /* 0x000fe20008010000 */
[C---:B------:R-:W-:Y:S02]  /*1790*/  ISETP.NE.AND P1, PT, R0.reuse, RZ, PT ;  /* 0x000000ff0000720c */ /* 0x040fe40003f25270 */
[----:B------:R-:W-:Y:S01]  /*17a0*/  ULOP3.LUT UR29, UR29, 0xfffffe, URZ, 0xc0, !UPT ;  /* 0x00fffffe1d1d7892 */ /* 0x000fe2000f8ec03f */
[C---:B------:R-:W-:Y:S01]  /*17b0*/  IADD3 R202, R0.reuse, 0x200, RZ ;  /* 0x0000020000ca7810 */ /* 0x040fe20007ffe0ff */
[----:B------:R-:W5:Y:S02]  /*17c0*/  LDG.E.64 R148, [R148.64] ;  /* 0x0000001e94947981 */ /* 0x000f64000c1e1b00 */
[----:B------:R-:W-:Y:S01]  /*17d0*/  UIADD3 UR29, UR28, -UR29, URZ ;  /* 0x8000001d1c1d7290 */ /* 0x000fe2000fffe03f */
[----:B------:R-:W-:Y:S01]  /*17e0*/  ISETP.NE.AND P0, PT, R0, 0x3f, PT ;  /* 0x0000003f0000780c */ /* 0x000fe20003f05270 */
[----:B------:R-:W-:Y:S01]  /*17f0*/  FADD.FTZ R186, R115, UR5 ;  /* 0x0000000573ba7e21 */ /* 0x000fe20008010000 */
[----:B------:R-:W-:Y:S01]  /*1800*/  BSSY B0, `(.L_x_6432) ;  /* 0x000009d000007945 */ /* 0x000fe20003800000 */
[----:B--2---:R-:W1:Y:S08]  /*1810*/  R2UR UR38, R53 ;  /* 0x00000000352673c2 */ /* 0x004e7000000e0000 */
[----:B------:R2:W2:Y:S01]  /*1820*/  R2UR UR37, R52 ;  /* 0x00000000342573c2 */ /* 0x0004a200000e0000 */
[----:B-1----:R-:W-:-:S02]  /*1830*/  FMUL.FTZ R18, R188, UR38 ;  /* 0x00000026bc127c20 */ /* 0x002fc40008410000 */
[----:B------:R-:W-:Y:S02]  /*1840*/  FMUL.FTZ R53, R204, UR38 ;  /* 0x00000026cc357c20 */ /* 0x000fe40008410000 */
[----:B------:R-:W-:Y:S02]  /*1850*/  FMUL.RZ R56, R18, 0.15915493667125701904 ;  /* 0x3e22f98312387820 */ /* 0x000fe4000040c000 */
[----:B0-----:R-:W-:Y:S02]  /*1860*/  FMUL.RZ R54, R53, 0.15915493667125701904 ;  /* 0x3e22f98335367820 */ /* 0x001fe4000040c000 */
[----:B------:R-:W-:Y:S01]  /*1870*/  FMUL.FTZ R18, R190, UR38 ;  /* 0x00000026be127c20 */ /* 0x000fe20008410000 */
[----:B------:R-:W-:Y:S01]  /*1880*/  MUFU.SIN R181, R56 ;  /* 0x0000003800b57308 */ /* 0x000fe20000000400 */
[----:B------:R-:W-:Y:S02]  /*1890*/  FMUL.FTZ R53, R198, UR38 ;  /* 0x00000026c6357c20 */ /* 0x000fe40008410000 */
[----:B------:R-:W-:-:S02]  /*18a0*/  FMUL.RZ R57, R18, 0.15915493667125701904 ;  /* 0x3e22f98312397820 */ /* 0x000fc4000040c000 */
[----:B------:R-:W-:Y:S02]  /*18b0*/  FMUL.RZ R55, R53, 0.15915493667125701904 ;  /* 0x3e22f98335377820 */ /* 0x000fe4000040c000 */
[----:B------:R-:W-:Y:S01]  /*18c0*/  FMUL.FTZ R53, R58, UR38 ;  /* 0x000000263a357c20 */ /* 0x000fe20008410000 */
[----:B------:R0:W-:Y:S08]  /*18d0*/  MUFU.COS R180, R56 ;  /* 0x0000003800b47308 */ /* 0x0001f00000000000 */
[----:B------:R-:W-:Y:S01]  /*18e0*/  MUFU.SIN R19, R57 ;  /* 0x0000003900137308 */ /* 0x000fe20000000400 */
[----:B0-----:R-:W-:-:S07]  /*18f0*/  FADD.FTZ R56, R121, UR5 ;  /* 0x0000000579387e21 */ /* 0x001fce0008010000 */
[----:B------:R0:W-:Y:S08]  /*1900*/  MUFU.COS R18, R57 ;  /* 0x0000003900127308 */ /* 0x0001f00000000000 */
[----:B------:R-:W-:Y:S01]  /*1910*/  MUFU.SIN R178, R54 ;  /* 0x0000003600b27308 */ /* 0x000fe20000000400 */
[----:B0-----:R-:W-:Y:S02]  /*1920*/  FMUL.RZ R57, R53, 0.15915493667125701904 ;  /* 0x3e22f98335397820 */ /* 0x001fe4000040c000 */
[----:B------:R-:W-:-:S04]  /*1930*/  FMUL.FTZ R53, R56, UR38 ;  /* 0x0000002638357c20 */ /* 0x000fc80008410000 */
[----:B------:R-:W-:Y:S01]  /*1940*/  FMUL.RZ R59, R53, 0.15915493667125701904 ;  /* 0x3e22f983353b7820 */ /* 0x000fe2000040c000 */
[----:B------:R0:W-:Y:S08]  /*1950*/  MUFU.COS R179, R54 ;  /* 0x0000003600b37308 */ /* 0x0001f00000000000 */
[----:B------:R-:W-:Y:S01]  /*1960*/  MUFU.SIN R176, R55 ;  /* 0x0000003700b07308 */ /* 0x000fe20000000400 */
[----:B0-----:R-:W-:-:S04]  /*1970*/  FADD.FTZ R54, R122, UR5 ;  /* 0x000000057a367e21 */ /* 0x001fc80008010000 */
        /* <DEDUP_REMOVED lines=26> */
[----:B--2---:R-:W-:Y:S02]  /*1b20*/  SHF.L.U32 R52, R0, 0x3, RZ ;  /* 0x0000000300347819 */ /* 0x004fe400000006ff */
[----:B------:R-:W-:-:S05]  /*1b30*/  MOV R189, UR37 ;  /* 0x0000002500bd7c02 */ /* 0x000fca0008000f00 */
        /* <DEDUP_REMOVED lines=8> */
[----:B------:R-:W-:-:S07]  /*1bc0*/  FMUL.FTZ R189, R189, 1.4426950216293334961 ;  /* 0x3fb8aa3bbdbd7820 */ /* 0x000fce0000410000 */
[----:B------:R-:W-:Y:S01]  /*1bd0*/  MUFU.SIN R165, R57 ;  /* 0x0000003900a57308 */ /* 0x000fe20000000400 */
[----:B0-----:R-:W-:-:S07]  /*1be0*/  HFMA2.MMA R59, -RZ, RZ, 0, 1.52587890625e-05 ;  /* 0x00000100ff3b7435 */ /* 0x001fce00000001ff */
[----:B------:R0:W-:Y:S08]  /*1bf0*/  MUFU.COS R164, R57 ;  /* 0x0000003900a47308 */ /* 0x0001f00000000000 */
[----:B------:R-:W-:Y:S01]  /*1c00*/  MUFU.SIN R169, R55 ;  /* 0x0000003700a97308 */ /* 0x000fe20000000400 */
[----:B0-----:R-:W-:Y:S01]  /*1c10*/  FMUL.RZ R57, R53, 0.15915493667125701904 ;  /* 0x3e22f98335397820 */ /* 0x001fe2000040c000 */
[----:B------:R-:W-:-:S02]  /*1c20*/  LOP3.LUT R53, R52, 0xffffff00, RZ, 0xc0, !PT ;  /* 0xffffff0034357812 */ /* 0x000fc400078ec0ff */
[----:B------:R-:W-:-:S04]  /*1c30*/  MOV R52, UR29 ;  /* 0x0000001d00347c02 */ /* 0x000fc80008000f00 */
[----:B------:R0:W-:Y:S01]  /*1c40*/  MUFU.COS R168, R55 ;  /* 0x0000003700a87308 */ /* 0x0001e20000000000 */
[----:B------:R-:W-:Y:S02]  /*1c50*/  @!P1 IMAD R202, R52, R59, UR7 ;  /* 0x0000000734ca9e24 */ /* 0x000fe4000f8e023b */
[----:B------:R-:W-:Y:S01]  /*1c60*/  FMUL.FTZ R59, R188, R189 ;  /* 0x000000bdbc3b7220 */ /* 0x000fe20000410000 */
[----:B0-----:R-:W-:-:S04]  /*1c70*/  IADD3 R55, R53, R248, RZ ;  /* 0x000000f835377210 */ /* 0x001fc80007ffe0ff */
[----:B------:R-:W0:Y:S01]  /*1c80*/  MUFU.EX2 R200, R59 ;  /* 0x0000003b00c87308 */ /* 0x000e220000000800 */
[C---:B------:R-:W-:Y:S02]  /*1c90*/  IADD3 R52, R55.reuse, 0x20, RZ ;  /* 0x0000002037347810 */ /* 0x040fe40007ffe0ff */
[C---:B------:R-:W-:Y:S02]  /*1ca0*/  IADD3 R60, R55.reuse, 0x40, RZ ;  /* 0x00000040373c7810 */ /* 0x040fe40007ffe0ff */
[C---:B------:R-:W-:Y:S02]  /*1cb0*/  IADD3 R62, R55.reuse, 0x60, RZ ;  /* 0x00000060373e7810 */ /* 0x040fe40007ffe0ff */
[C---:B------:R-:W-:Y:S02]  /*1cc0*/  IADD3 R166, R55.reuse, 0x80, RZ ;  /* 0x0000008037a67810 */ /* 0x040fe40007ffe0ff */
[C---:B------:R-:W-:Y:S02]  /*1cd0*/  IADD3 R188, R55.reuse, 0xa0, RZ ;  /* 0x000000a037bc7810 */ /* 0x040fe40007ffe0ff */
[----:B------:R-:W-:-:S02]  /*1ce0*/  IADD3 R192, R55, 0xc0, RZ ;  /* 0x000000c037c07810 */ /* 0x000fc40007ffe0ff */
[----:B------:R-:W-:Y:S01]  /*1cf0*/  IADD3 R194, R55, 0xe0, RZ ;  /* 0x000000e037c27810 */ /* 0x000fe20007ffe0ff */
[----:B------:R-:W1:Y:S01]  /*1d00*/  MUFU.SIN R171, R57 ;  /* 0x0000003900ab7308 */ /* 0x000e620000000400 */
[----:B------:R-:W-:Y:S02]  /*1d10*/  LEA R196, R248, R53, 0x3 ;  /* 0x00000035f8c47211 */ /* 0x000fe400078e18ff */
[-C--:B------:R-:W-:Y:S02]  /*1d20*/  LEA.HI.SX32 R52, R52, R55.reuse, 0x1b ;  /* 0x0000003734347211 */ /* 0x080fe400078fdaff */
[-C--:B------:R-:W-:Y:S02]  /*1d30*/  LEA.HI.SX32 R60, R60, R55.reuse, 0x1b ;  /* 0x000000373c3c7211 */ /* 0x080fe400078fdaff */
[-C--:B------:R-:W-:Y:S01]  /*1d40*/  LEA.HI.SX32 R62, R62, R55.reuse, 0x1b ;  /* 0x000000373e3e7211 */ /* 0x080fe200078fdaff */
[----:B------:R2:W0:Y:S01]  /*1d50*/  MUFU.COS R170, R57 ;  /* 0x0000003900aa7308 */ /* 0x0004220000000000 */
[----:B------:R-:W-:-:S02]  /*1d60*/  LEA.HI.SX32 R166, R166, R55, 0x1b ;  /* 0x00000037a6a67211 */ /* 0x000fc400078fdaff */
[-C--:B------:R-:W-:Y:S02]  /*1d70*/  LEA.HI.SX32 R53, R188, R55.reuse, 0x1b ;  /* 0x00000037bc357211 */ /* 0x080fe400078fdaff */
[-C--:B------:R-:W-:Y:S02]  /*1d80*/  LEA.HI.SX32 R192, R192, R55.reuse, 0x1b ;  /* 0x00000037c0c07211 */ /* 0x080fe400078fdaff */
[-C--:B------:R-:W-:Y:S01]  /*1d90*/  LEA.HI.SX32 R194, R194, R55.reuse, 0x1b ;  /* 0x00000037c2c27211 */ /* 0x080fe200078fdaff */
[----:B--2---:R-:W-:Y:S01]  /*1da0*/  IMAD R57, R248, 0x7, R55 ;  /* 0x00000007f8397824 */ /* 0x004fe200078e0237 */
[----:B------:R-:W-:-:S04]  /*1db0*/  LEA.HI.SX32 R55, R55, R55, 0x1b ;  /* 0x0000003737377211 */ /* 0x000fc800078fdaff */
[C---:B------:R-:W-:Y:S01]  /*1dc0*/  IADD3 R59, R57.reuse, 0x1, RZ ;  /* 0x00000001393b7810 */ /* 0x040fe20007ffe0ff */
[----:B---3--:R-:W-:Y:S01]  /*1dd0*/  STS.128 [R55.X16], R20 ;  /* 0x0000001437007388 */ /* 0x008fe2000000cc00 */
[C---:B------:R-:W-:Y:S02]  /*1de0*/  IADD3 R61, R57.reuse, 0x2, RZ ;  /* 0x00000002393d7810 */ /* 0x040fe40007ffe0ff */
[C---:B------:R-:W-:Y:S01]  /*1df0*/  IADD3 R63, R57.reuse, 0x3, RZ ;  /* 0x00000003393f7810 */ /* 0x040fe20007ffe0ff */
[----:B----4-:R-:W-:Y:S01]  /*1e00*/  STS.128 [R52.X16+0x200], R24 ;  /* 0x0002001834007388 */ /* 0x010fe2000000cc00 */
[C---:B------:R-:W-:Y:S02]  /*1e10*/  IADD3 R167, R57.reuse, 0x4, RZ ;  /* 0x0000000439a77810 */ /* 0x040fe40007ffe0ff */
[C---:B------:R-:W-:Y:S02]  /*1e20*/  IADD3 R191, R57.reuse, 0x5, RZ ;  /* 0x0000000539bf7810 */ /* 0x040fe40007ffe0ff */
[----:B------:R-:W-:-:S02]  /*1e30*/  IADD3 R199, R57, 0x6, RZ ;  /* 0x0000000639c77810 */ /* 0x000fc40007ffe0ff */
[----:B------:R-:W-:Y:S01]  /*1e40*/  IADD3 R201, R57, 0x7, RZ ;  /* 0x0000000739c97810 */ /* 0x000fe20007ffe0ff */
[----:B------:R2:W-:Y:S01]  /*1e50*/  STS.128 [R60.X16+0x400], R28 ;  /* 0x0004001c3c007388 */ /* 0x0005e2000000cc00 */
[-C--:B------:R-:W-:Y:S01]  /*1e60*/  FMUL.FTZ R188, R198, R189.reuse ;  /* 0x000000bdc6bc7220 */ /* 0x080fe20000410000 */
[-C--:B------:R-:W-:Y:S01]  /*1e70*/  LEA.HI.SX32 R59, R59, R196.reuse, 0x1b ;  /* 0x000000c43b3b7211 */ /* 0x080fe200078fdaff */
[----:B------:R-:W-:Y:S01]  /*1e80*/  FMUL.FTZ R56, R56, R189 ;  /* 0x000000bd38387220 */ /* 0x000fe20000410000 */
[----:B------:R3:W-:Y:S01]  /*1e90*/  STS.128 [R62.X16+0x600], R32 ;  /* 0x000600203e007388 */ /* 0x0007e2000000cc00 */
[----:B------:R-:W-:Y:S01]  /*1ea0*/  LEA.HI.SX32 R193, R61, R196, 0x1b ;  /* 0x000000c43dc17211 */ /* 0x000fe200078fdaff */
[C---:B0-----:R-:W-:Y:S01]  /*1eb0*/  FMUL.FTZ R180, R200.reuse, R180 ;  /* 0x000000b4c8b47220 */ /* 0x041fe20000410000 */
[-C--:B------:R-:W-:Y:S01]  /*1ec0*/  LEA.HI.SX32 R195, R63, R196.reuse, 0x1b ;  /* 0x000000c43fc37211 */ /* 0x080fe200078fdaff */
[----:B------:R3:W-:Y:S01]  /*1ed0*/  STS.128 [R166.X16+0x800], R36 ;  /* 0x00080024a6007388 */ /* 0x0007e2000000cc00 */
[-C--:B------:R-:W-:Y:S01]  /*1ee0*/  LEA.HI.SX32 R197, R167, R196.reuse, 0x1b ;  /* 0x000000c4a7c57211 */ /* 0x080fe200078fdaff */
[----:B------:R-:W-:Y:S01]  /*1ef0*/  FMUL.FTZ R181, R200, R181 ;  /* 0x000000b5c8b57220 */ /* 0x000fe20000410000 */
[-C--:B------:R-:W-:Y:S01]  /*1f00*/  LEA.HI.SX32 R198, R191, R196.reuse, 0x1b ;  /* 0x000000c4bfc67211 */ /* 0x080fe200078fdaff */
[----:B------:R3:W-:Y:S01]  /*1f10*/  STS.128 [R53.X16+0xa00], R40 ;  /* 0x000a002835007388 */ /* 0x0007e2000000cc00 */
[----:B------:R-:W-:-:S02]  /*1f20*/  LEA.HI.SX32 R199, R199, R196, 0x1b ;  /* 0x000000c4c7c77211 */ /* 0x000fc400078fdaff */
[----:B------:R-:W-:Y:S02]  /*1f30*/  LEA.HI.SX32 R201, R201, R196, 0x1b ;  /* 0x000000c4c9c97211 */ /* 0x000fe400078fdaff */
[----:B--2---:R-:W-:Y:S01]  /*1f40*/  LEA.HI.SX32 R60, R57, R57, 0x1b ;  /* 0x00000039393c7211 */ /* 0x004fe200078fdaff */
[----:B------:R3:W-:Y:S01]  /*1f50*/  STS.128 [R192.X16+0xc00], R44 ;  /* 0x000c002cc0007388 */ /* 0x0007e2000000cc00 */
[----:B------:R-:W-:Y:S01]  /*1f60*/  SHF.L.U32 R202, R202, 0x3, RZ ;  /* 0x00000003caca7819 */ /* 0x000fe200000006ff */
[-C--:B------:R-:W-:Y:S01]  /*1f70*/  FMUL.FTZ R191, R58, R189.reuse ;  /* 0x000000bd3abf7220 */ /* 0x080fe20000410000 */
[----:B------:R0:W2:Y:S01]  /*1f80*/  MUFU.EX2 R196, R56 ;  /* 0x0000003800c47308 */ /* 0x0000a20000000800 */
[----:B------:R3:W-:Y:S01]  /*1f90*/  STS.128 [R194.X16+0xe00], R48 ;  /* 0x000e0030c2007388 */ /* 0x0007e2000000cc00 */
[----:B------:R-:W-:Y:S01]  /*1fa0*/  FMUL.FTZ R20, R54, R189 ;  /* 0x000000bd36147220 */ /* 0x000fe20000410000 */
[----:B------:R-:W-:-:S06]  /*1fb0*/  NOP ;  /* 0x0000000000007918 */ /* 0x000fcc0000000000 */
[----:B------:R-:W4:Y:S04]  /*1fc0*/  LDS.128 R60, [R60.X16] ;  /* 0x000000003c3c7984 */ /* 0x000f28000000cc00 */
[----:B0-----:R-:W0:Y:S04]  /*1fd0*/  LDS.128 R56, [R59.X16+0x10] ;  /* 0x000010003b387984 */ /* 0x001e28000000cc00 */
[----:B------:R3:W0:Y:S04]  /*1fe0*/  LDS.128 R52, [R193.X16+0x20] ;  /* 0x00002000c1347984 */ /* 0x000628000000cc00 */
[----:B------:R3:W0:Y:S04]  /*1ff0*/  LDS.128 R48, [R195.X16+0x30] ;  /* 0x00003000c3307984 */ /* 0x000628000000cc00 */
[----:B------:R3:W0:Y:S04]  /*2000*/  LDS.128 R44, [R197.X16+0x40] ;  /* 0x00004000c52c7984 */ /* 0x000628000000cc00 */
[----:B------:R3:W0:Y:S04]  /*2010*/  LDS.128 R40, [R198.X16+0x50] ;  /* 0x00005000c6287984 */ /* 0x000628000000cc00 */
[----:B------:R3:W0:Y:S04]  /*2020*/  LDS.128 R36, [R199.X16+0x60] ;  /* 0x00006000c7247984 */ /* 0x000628000000cc00 */
[----:B------:R3:W0:Y:S04]  /*2030*/  LDS.128 R32, [R201.X16+0x70] ;  /* 0x00007000c9207984 */ /* 0x000628000000cc00 */
[----:B------:R3:W-:Y:S04]  /*2040*/  STS.64 [R202+0x4a60], R180 ;  /* 0x004a60b4ca007388 */ /* 0x0007e80000000a00 */
[----:B------:R-:W-:Y:S01]  /*2050*/  BAR.SYNC.DEFER_BLOCKING 0x0 ;  /* 0x0000000000007b1d */ /* 0x000fe20000010000 */
[----:B------:R-:W-:-:S02]  /*2060*/  FMUL.FTZ R150, R186, UR38 ;  /* 0x00000026ba967c20 */ /* 0x000fc40008410000 */
[-C--:B------:R-:W-:Y:S02]  /*2070*/  FMUL.FTZ R190, R190, R189.reuse ;  /* 0x000000bdbebe7220 */ /* 0x080fe40000410000 */
[----:B------:R-:W-:Y:S01]  /*2080*/  FMUL.FTZ R187, R204, R189 ;  /* 0x000000bdccbb7220 */ /* 0x000fe20000410000 */
[----:B------:R3:W0:Y:S01]  /*2090*/  @P0 LDS.64 R166, [R0.X8+0x5a68] ;  /* 0x005a680000a60984 */ /* 0x0006220000008a00 */
[----:B------:R-:W-:Y:S02]  /*20a0*/  FMUL.RZ R150, R150, 0.15915493667125701904 ;  /* 0x3e22f98396967820 */ /* 0x000fe4000040c000 */
[----:B------:R-:W0:Y:S08]  /*20b0*/  MUFU.EX2 R190, R190 ;  /* 0x000000be00be7308 */ /* 0x000e300000000800 */
[----:B------:R3:W0:Y:S08]  /*20c0*/  MUFU.COS R172, R150 ;  /* 0x0000009600ac7308 */ /* 0x0006300000000000 */
[----:B------:R-:W0:Y:S08]  /*20d0*/  MUFU.EX2 R187, R187 ;  /* 0x000000bb00bb7308 */ /* 0x000e300000000800 */
[----:B------:R-:W0:Y:S08]  /*20e0*/  MUFU.EX2 R188, R188 ;  /* 0x000000bc00bc7308 */ /* 0x000e300000000800 */
[----:B------:R-:W0:Y:S08]  /*20f0*/  MUFU.EX2 R191, R191 ;  /* 0x000000bf00bf7308 */ /* 0x000e300000000800 */
[----:B------:R3:W0:Y:S01]  /*2100*/  MUFU.EX2 R29, R20 ;  /* 0x00000014001d7308 */ /* 0x0006220000000800 */
[----:B------:R-:W-:Y:S05]  /*2110*/  @P0 BRA `(.L_x_6433) ;  /* 0x000000b000000947 */ /* 0x000fea0003800000 */
[----:B-12-4-:R-:W-:Y:S01]  /*2120*/  ULDC UR28, c[0x0][0x174] ;  /* 0x00005d00001c7ab9 */ /* 0x016fe20000000800 */
[----:B0--3--:R-:W-:Y:S01]  /*2130*/  MOV R166, 0x3f800000 ;  /* 0x3f80000000a67802 */ /* 0x009fe20000000f00 */
        /* <DEDUP_REMOVED lines=9> */
.L_x_6433:
[----:B-12-4-:R-:W-:Y:S05]  /*21d0*/  BSYNC B0 ;  /* 0x0000000000007941 */ /* 0x016fea0003800000 */
.L_x_6432:
[----:B------:R-:W-:Y:S01]  /*21e0*/  UISETP.GE.AND UP0, UPT, UR19, 0x2, UPT ;  /* 0x000000021300788c */ /* 0x000fe2000bf06270 */
[----:B------:R-:W-:Y:S01]  /*21f0*/  LOP3.LUT R238, R0, 0x1f, RZ, 0xc0, !PT ;  /* 0x0000001f00ee7812 */ /* 0x000fe200078ec0ff */
[C---:B0-----:R-:W-:Y:S01]  /*2200*/  FMUL.FTZ R19, R190.reuse, R19 ;  /* 0x00000013be137220 */ /* 0x041fe20000410000 */
[----:B------:R-:W-:Y:S01]  /*2210*/  MOV R21, UR19 ;  /* 0x0000001300157c02 */ /* 0x000fe20008000f00 */
[----:B------:R-:W-:Y:S01]  /*2220*/  FMUL.FTZ R18, R190, R18 ;  /* 0x00000012be127220 */ /* 0x000fe20000410000 */
[----:B------:R-:W-:Y:S01]  /*2230*/  MOV R26, c[0x0][0x16c] ;  /* 0x00005b00001a7a02 */ /* 0x000fe20000000f00 */
[-C--:B------:R-:W-:Y:S01]  /*2240*/  FMUL.FTZ R23, RZ, R19.reuse ;  /* 0x00000013ff177220 */ /* 0x080fe20000410000 */
[----:B------:R-:W-:Y:S01]  /*2250*/  PLOP3.LUT P0, PT, PT, PT, UP0, 0x80, 0x0 ;  /* 0x000000000000781c */ /* 0x000fe20003f0f008 */
[C---:B------:R-:W-:Y:S02]  /*2260*/  FMUL.FTZ R25, R2.reuse, R19 ;  /* 0x0000001302197220 */ /* 0x040fe40000410000 */
[----:B------:R-:W-:Y:S01]  /*2270*/  FFMA.FTZ R30, R2, R18, -R23 ;  /* 0x00000012021e7223 */ /* 0x000fe20000010817 */
[----:B------:R-:W-:Y:S01]  /*2280*/  ISETP.NE.OR P0, PT, R238, RZ, !P0 ;  /* 0x000000ffee00720c */ /* 0x000fe20004705670 */
[----:B------:R-:W-:-:S02]  /*2290*/  FMUL.FTZ R184, R184, R189 ;  /* 0x000000bdb8b87220 */ /* 0x000fc40000410000 */
[----:B------:R-:W-:Y:S02]  /*22a0*/  FFMA.FTZ R25, RZ, R18, R25 ;  /* 0x00000012ff197223 */ /* 0x000fe40000010019 */
[-C--:B------:R-:W-:Y:S02]  /*22b0*/  FMUL.FTZ R22, R146, R189.reuse ;  /* 0x000000bd92167220 */ /* 0x080fe40000410000 */
[-C--:B---3--:R-:W-:Y:S01]  /*22c0*/  FMUL.FTZ R20, R145, R189.reuse ;  /* 0x000000bd91147220 */ /* 0x088fe20000410000 */
[----:B------:R-:W0:Y:S01]  /*22d0*/  MUFU.EX2 R184, R184 ;  /* 0x000000b800b87308 */ /* 0x000e220000000800 */
[-C--:B------:R-:W-:Y:S01]  /*22e0*/  FMUL.FTZ R24, R147, R189.reuse ;  /* 0x000000bd93187220 */ /* 0x080fe20000410000 */
[----:B------:R-:W-:Y:S01]  /*22f0*/  MOV R145, RZ ;  /* 0x000000ff00917202 */ /* 0x000fe20000000f00 */
[----:B------:R-:W-:Y:S01]  /*2300*/  FMUL.FTZ R193, R183, R189 ;  /* 0x000000bdb7c17220 */ /* 0x000fe20000410000 */
[----:B------:R-:W-:Y:S01]  /*2310*/  CS2R R146, SRZ ;  /* 0x0000000000927805 */ /* 0x000fe2000001ff00 */
[----:B------:R-:W-:Y:S01]  /*2320*/  @!P0 IADD3 R21, R21, -0x2, RZ ;  /* 0xfffffffe15158810 */ /* 0x000fe20007ffe0ff */
[----:B------:R-:W-:-:S02]  /*2330*/  FADD.FTZ R30, R3, R30 ;  /* 0x0000001e031e7221 */ /* 0x000fc40000010000 */
[----:B------:R-:W-:Y:S01]  /*2340*/  FADD.FTZ R31, RZ, R25 ;  /* 0x00000019ff1f7221 */ /* 0x000fe20000010000 */
[----:B------:R1:W-:Y:S01]  /*2350*/  MUFU.EX2 R183, R22 ;  /* 0x0000001600b77308 */ /* 0x0003e20000000800 */
[----:B------:R-:W-:Y:S01]  /*2360*/  @!P0 IMAD R21, R21, R26, UR7 ;  /* 0x0000000715158e24 */ /* 0x000fe2000f8e021a */
[----:B------:R-:W-:Y:S01]  /*2370*/  HFMA2.MMA R26, -RZ, RZ, 0, 9.5367431640625e-07 ;  /* 0x00000010ff1a7435 */ /* 0x000fe200000001ff */
[-C--:B------:R-:W-:Y:S02]  /*2380*/  FMUL.FTZ R28, R182, R189.reuse ;  /* 0x000000bdb61c7220 */ /* 0x080fe40000410000 */
[-C--:B------:R-:W-:Y:S02]  /*2390*/  FMUL.FTZ R144, R144, R189.reuse ;  /* 0x000000bd90907220 */ /* 0x080fe40000410000 */
[-C--:B------:R-:W-:Y:S01]  /*23a0*/  FMUL.FTZ R186, R186, R189.reuse ;  /* 0x000000bdbaba7220 */ /* 0x080fe20000410000 */
[----:B------:R2:W-:Y:S01]  /*23b0*/  MUFU.EX2 R182, R20 ;  /* 0x0000001400b67308 */ /* 0x0005e20000000800 */
[----:B------:R-:W-:-:S03]  /*23c0*/  FMUL.FTZ R185, R185, R189 ;  /* 0x000000bdb9b97220 */ /* 0x000fc60000410000 */
[----:B------:R-:W-:-:S04]  /*23d0*/  @!P0 IMAD.WIDE R26, R21, R26, UR10 ;  /* 0x0000000a151a8e25 */ /* 0x000fc8000f8e021a */
[C---:B------:R-:W-:Y:S01]  /*23e0*/  FMUL.FTZ R21, R187.reuse, R178 ;  /* 0x000000b2bb157220 */ /* 0x040fe20000410000 */
[----:B------:R3:W-:Y:S01]  /*23f0*/  MUFU.EX2 R192, R144 ;  /* 0x0000009000c07308 */ /* 0x0007e20000000800 */
[----:B-1----:R-:W-:Y:S02]  /*2400*/  FMUL.FTZ R22, R188, R177 ;  /* 0x000000b1bc167220 */ /* 0x002fe40000410000 */
[----:B--2---:R-:W-:Y:S02]  /*2410*/  FMUL.FTZ R20, R187, R179 ;  /* 0x000000b3bb147220 */ /* 0x004fe40000410000 */
[----:B------:R-:W-:-:S03]  /*2420*/  FMUL.FTZ R177, R21, R30 ;  /* 0x0000001e15b17220 */ /* 0x000fc60000410000 */
[----:B------:R1:W-:Y:S01]  /*2430*/  MUFU.EX2 R178, R24 ;  /* 0x0000001800b27308 */ /* 0x0003e20000000800 */
[----:B------:R-:W-:Y:S01]  /*2440*/  FFMA.FTZ R177, R20, R31, R177 ;  /* 0x0000001f14b17223 */ /* 0x000fe200000100b1 */
[----:B---3--:R-:W-:Y:S01]  /*2450*/  HFMA2.MMA R144, -RZ, RZ, 1.875, 0 ;  /* 0x3f800000ff907435 */ /* 0x008fe200000001ff */
[----:B-1----:R-:W-:Y:S02]  /*2460*/  FMUL.FTZ R24, R191, R175 ;  /* 0x000000afbf187220 */ /* 0x002fe40000410000 */
[----:B------:R-:W-:-:S07]  /*2470*/  FMUL.FTZ R175, R21, R31 ;  /* 0x0000001f15af7220 */ /* 0x000fce0000410000 */
[----:B------:R1:W5:Y:S01]  /*2480*/  @!P0 LDG.E.128 R144, [R26.64] ;  /* 0x0000001e1a908981 */ /* 0x000362000c1e1d00 */
[----:B------:R-:W-:Y:S01]  /*2490*/  FMUL.FTZ R23, R188, R176 ;  /* 0x000000b0bc177220 */ /* 0x000fe20000410000 */
[----:B------:R-:W-:Y:S01]  /*24a0*/  MUFU.SIN R150, R150 ;  /* 0x0000009600967308 */ /* 0x000fe20000000400 */
[----:B------:R-:W-:Y:S01]  /*24b0*/  FFMA.FTZ R175, R20, R30, -R175 ;  /* 0x0000001e14af7223 */ /* 0x000fe200000108af */
[----:B-----5:R2:W3:Y:S01]  /*24c0*/  R2UR UR43, R149 ;  /* 0x00000000952b73c2 */ /* 0x0204e200000e0000 */
[----:B------:R-:W-:Y:S01]  /*24d0*/  FADD.FTZ R177, RZ, R177 ;  /* 0x000000b1ffb17221 */ /* 0x000fe20000010000 */
[----:B------:R-:W-:Y:S01]  /*24e0*/  ISETP.GT.U32.AND P0, PT, R0, 0x1f, PT ;  /* 0x0000001f0000780c */ /* 0x000fe20003f04070 */
[----:B------:R-:W-:Y:S01]  /*24f0*/  FADD.FTZ R175, R4, R175 ;  /* 0x000000af04af7221 */ /* 0x000fe20000010000 */
[----:B------:R-:W-:Y:S01]  /*2500*/  BSSY B0, `(.L_x_6434) ;  /* 0x00001b3000007945 */ /* 0x000fe20003800000 */
[C---:B0-----:R-:W-:Y:S01]  /*2510*/  FMUL.FTZ R30, R184.reuse, R152 ;  /* 0x00000098b81e7220 */ /* 0x041fe20000410000 */
[----:B------:R0:W-:Y:S01]  /*2520*/  MUFU.EX2 R176, R28 ;  /* 0x0000001c00b07308 */ /* 0x0001e20000000800 */
[----:B------:R-:W-:Y:S01]  /*2530*/  FMUL.FTZ R25, R191, R174 ;  /* 0x000000aebf197220 */ /* 0x000fe20000410000 */
[----:B------:R4:W2:Y:S01]  /*2540*/  R2UR UR42, R148 ;  /* 0x00000000942a73c2 */ /* 0x0008a200000e0000 */
[----:B------:R-:W-:-:S02]  /*2550*/  FMUL.FTZ R31, R184, R151 ;  /* 0x00000097b81f7220 */ /* 0x000fc40000410000 */
[C---:B-1----:R-:W-:Y:S02]  /*2560*/  FMUL.FTZ R26, R196.reuse, R173 ;  /* 0x000000adc41a7220 */ /* 0x042fe40000410000 */
[----:B------:R-:W-:Y:S01]  /*2570*/  FMUL.FTZ R27, R196, R155 ;  /* 0x0000009bc41b7220 */ /* 0x000fe20000410000 */
[----:B------:R-:W1:Y:S01]  /*2580*/  MUFU.EX2 R173, R186 ;  /* 0x000000ba00ad7308 */ /* 0x000e620000000800 */
[C---:B0-----:R-:W-:Y:S02]  /*2590*/  FMUL.FTZ R28, R29.reuse, R154 ;  /* 0x0000009a1d1c7220 */ /* 0x041fe40000410000 */
[----:B------:R-:W-:Y:S02]  /*25a0*/  FMUL.FTZ R29, R29, R153 ;  /* 0x000000991d1d7220 */ /* 0x000fe40000410000 */
[C---:B------:R-:W-:Y:S02]  /*25b0*/  FMUL.FTZ R153, R23.reuse, R177 ;  /* 0x000000b117997220 */ /* 0x040fe40000410000 */
[-C--:B------:R-:W-:Y:S01]  /*25c0*/  FMUL.FTZ R154, R23, R175.reuse ;  /* 0x000000af179a7220 */ /* 0x080fe20000410000 */
[----:B------:R-:W0:Y:S01]  /*25d0*/  MUFU.EX2 R193, R193 ;  /* 0x000000c100c17308 */ /* 0x000e220000000800 */
[----:B------:R-:W-:-:S02]  /*25e0*/  FFMA.FTZ R152, R22, R175, -R153 ;  /* 0x000000af16987223 */ /* 0x000fc40000010899 */
[----:B------:R-:W-:Y:S02]  /*25f0*/  FFMA.FTZ R154, R22, R177, R154 ;  /* 0x000000b1169a7223 */ /* 0x000fe4000001009a */
[----:B------:R-:W-:Y:S02]  /*2600*/  FADD.FTZ R152, R5, R152 ;  /* 0x0000009805987221 */ /* 0x000fe40000010000 */
[----:B------:R-:W-:Y:S01]  /*2610*/  FADD.FTZ R154, RZ, R154 ;  /* 0x0000009aff9a7221 */ /* 0x000fe20000010000 */
[----:B------:R-:W0:Y:S01]  /*2620*/  MUFU.EX2 R185, R185 ;  /* 0x000000b900b97308 */ /* 0x000e220000000800 */
[C---:B------:R-:W-:Y:S02]  /*2630*/  FMUL.FTZ R153, R25.reuse, R152 ;  /* 0x0000009819997220 */ /* 0x040fe40000410000 */
[-C--:B------:R-:W-:Y:S02]  /*2640*/  FMUL.FTZ R151, R25, R154.reuse ;  /* 0x0000009a19977220 */ /* 0x080fe40000410000 */
[----:B------:R-:W-:-:S02]  /*2650*/  FFMA.FTZ R153, R24, R154, R153 ;  /* 0x0000009a18997223 */ /* 0x000fc40000010099 */
[----:B------:R-:W-:Y:S02]  /*2660*/  FFMA.FTZ R151, R24, R152, -R151 ;  /* 0x0000009818977223 */ /* 0x000fe40000010897 */
[----:B------:R-:W-:Y:S02]  /*2670*/  FADD.FTZ R153, RZ, R153 ;  /* 0x00000099ff997221 */ /* 0x000fe40000010000 */
[----:B------:R-:W-:Y:S02]  /*2680*/  FADD.FTZ R151, R6, R151 ;  /* 0x0000009706977221 */ /* 0x000fe40000010000 */
[C---:B------:R-:W-:Y:S02]  /*2690*/  FMUL.FTZ R152, R27.reuse, R153 ;  /* 0x000000991b987220 */ /* 0x040fe40000410000 */
[-C--:B------:R-:W-:Y:S02]  /*26a0*/  FMUL.FTZ R154, R27, R151.reuse ;  /* 0x000000971b9a7220 */ /* 0x080fe40000410000 */
[----:B------:R-:W-:-:S02]  /*26b0*/  FFMA.FTZ R152, R26, R151, -R152 ;  /* 0x000000971a987223 */ /* 0x000fc40000010898 */
[----:B------:R-:W-:Y:S02]  /*26c0*/  FFMA.FTZ R154, R26, R153, R154 ;  /* 0x000000991a9a7223 */ /* 0x000fe4000001009a */
[----:B------:R-:W-:Y:S02]  /*26d0*/  FADD.FTZ R152, R7, R152 ;  /* 0x0000009807987221 */ /* 0x000fe40000010000 */
[----:B------:R-:W-:Y:S02]  /*26e0*/  FADD.FTZ R154, RZ, R154 ;  /* 0x0000009aff9a7221 */ /* 0x000fe40000010000 */
[----:B-1----:R-:W-:Y:S02]  /*26f0*/  FMUL.FTZ R172, R173, R172 ;  /* 0x000000acadac7220 */ /* 0x002fe40000410000 */
[----:B------:R-:W-:Y:S02]  /*2700*/  FMUL.FTZ R155, R29, R152 ;  /* 0x000000981d9b7220 */ /* 0x000fe40000410000 */
[----:B------:R-:W-:-:S02]  /*2710*/  FMUL.FTZ R173, R173, R150 ;  /* 0x00000096adad7220 */ /* 0x000fc40000410000 */
[-C--:B------:R-:W-:Y:S02]  /*2720*/  FMUL.FTZ R153, R29, R154.reuse ;  /* 0x0000009a1d997220 */ /* 0x080fe40000410000 */
[-C--:B------:R-:W-:Y:S02]  /*2730*/  FMUL.FTZ R150, R180, R19.reuse ;  /* 0x00000013b4967220 */ /* 0x080fe40000410000 */
[C---:B------:R-:W-:Y:S02]  /*2740*/  FMUL.FTZ R151, R181.reuse, R19 ;  /* 0x00000013b5977220 */ /* 0x040fe40000410000 */
[C---:B------:R-:W-:Y:S02]  /*2750*/  FFMA.FTZ R155, R28.reuse, R154, R155 ;  /* 0x0000009a1c9b7223 */ /* 0x040fe4000001009b */
[----:B------:R-:W-:Y:S02]  /*2760*/  FFMA.FTZ R153, R28, R152, -R153 ;  /* 0x000000981c997223 */ /* 0x000fe40000010899 */
[----:B------:R-:W-:-:S02]  /*2770*/  FFMA.FTZ R150, R181, R18, R150 ;  /* 0x00000012b5967223 */ /* 0x000fc40000010096 */
[----:B------:R-:W-:Y:S02]  /*2780*/  FFMA.FTZ R151, R180, R18, -R151 ;  /* 0x00000012b4977223 */ /* 0x000fe40000010897 */
[----:B------:R-:W-:Y:S02]  /*2790*/  FADD.FTZ R155, RZ, R155 ;  /* 0x0000009bff9b7221 */ /* 0x000fe40000010000 */
[----:B------:R-:W-:Y:S02]  /*27a0*/  FADD.FTZ R154, R8, R153 ;  /* 0x00000099089a7221 */ /* 0x000fe40000010000 */
        /* <DEDUP_REMOVED lines=8> */
[----:B------:R-:W-:-:S02]  /*2830*/  FMUL.FTZ R150, R23, R152 ;  /* 0x0000009817967220 */ /* 0x000fc40000410000 */
[----:B------:R-:W-:Y:S02]  /*2840*/  FMUL.FTZ R151, R23, R153 ;  /* 0x0000009917977220 */ /* 0x000fe40000410000 */
[----:B------:R-:W-:Y:S02]  /*2850*/  FMUL.FTZ R157, R192, R157 ;  /* 0x0000009dc09d7220 */ /* 0x000fe40000410000 */
[----:B------:R-:W-:Y:S02]  /*2860*/  FADD.FTZ R154, R9, R154 ;  /* 0x0000009a099a7221 */ /* 0x000fe40000010000 */
[----:B------:R-:W-:Y:S02]  /*2870*/  FADD.FTZ R174, RZ, R174 ;  /* 0x000000aeffae7221 */ /* 0x000fe40000010000 */
[C---:B------:R-:W-:Y:S02]  /*2880*/  FFMA.FTZ R150, R22.reuse, R153, R150 ;  /* 0x0000009916967223 */ /* 0x040fe40000010096 */
[----:B------:R-:W-:-:S02]  /*2890*/  FFMA.FTZ R151, R22, R152, -R151 ;  /* 0x0000009816977223 */ /* 0x000fc40000010897 */
[----:B------:R-:W-:Y:S02]  /*28a0*/  FMUL.FTZ R156, R192, R156 ;  /* 0x0000009cc09c7220 */ /* 0x000fe40000410000 */
[C---:B------:R-:W-:Y:S02]  /*28b0*/  FMUL.FTZ R175, R157.reuse, R154 ;  /* 0x0000009a9daf7220 */ /* 0x040fe40000410000 */
[----:B------:R-:W-:Y:S02]  /*28c0*/  FMUL.FTZ R155, R157, R174 ;  /* 0x000000ae9d9b7220 */ /* 0x000fe40000410000 */
[C---:B------:R-:W-:Y:S02]  /*28d0*/  FMUL.FTZ R152, R25.reuse, R150 ;  /* 0x0000009619987220 */ /* 0x040fe40000410000 */
[----:B------:R-:W-:Y:S02]  /*28e0*/  FMUL.FTZ R153, R25, R151 ;  /* 0x0000009719997220 */ /* 0x000fe40000410000 */
[----:B------:R-:W-:-:S02]  /*28f0*/  FFMA.FTZ R175, R156, R174, R175 ;  /* 0x000000ae9caf7223 */ /* 0x000fc400000100af */
[----:B------:R-:W-:Y:S02]  /*2900*/  FFMA.FTZ R155, R156, R154, -R155 ;  /* 0x0000009a9c9b7223 */ /* 0x000fe4000001089b */
[C---:B------:R-:W-:Y:S02]  /*2910*/  FFMA.FTZ R152, R24.reuse, R151, -R152 ;  /* 0x0000009718987223 */ /* 0x040fe40000010898 */
[----:B------:R-:W-:Y:S02]  /*2920*/  FFMA.FTZ R153, R24, R150, R153 ;  /* 0x0000009618997223 */ /* 0x000fe40000010099 */
[----:B------:R-:W-:Y:S02]  /*2930*/  FMUL.FTZ R159, R182, R159 ;  /* 0x0000009fb69f7220 */ /* 0x000fe40000410000 */
[----:B------:R-:W-:Y:S02]  /*2940*/  FADD.FTZ R175, RZ, R175 ;  /* 0x000000afffaf7221 */ /* 0x000fe40000010000 */
[----:B------:R-:W-:-:S02]  /*2950*/  FADD.FTZ R155, R10, R155 ;  /* 0x0000009b0a9b7221 */ /* 0x000fc40000010000 */
[C---:B------:R-:W-:Y:S02]  /*2960*/  FMUL.FTZ R150, R27.reuse, R152 ;  /* 0x000000981b967220 */ /* 0x040fe40000410000 */
[----:B------:R-:W-:Y:S02]  /*2970*/  FMUL.FTZ R151, R27, R153 ;  /* 0x000000991b977220 */ /* 0x000fe40000410000 */
[----:B------:R-:W-:Y:S02]  /*2980*/  FMUL.FTZ R158, R182, R158 ;  /* 0x0000009eb69e7220 */ /* 0x000fe40000410000 */
[C---:B------:R-:W-:Y:S02]  /*2990*/  FMUL.FTZ R154, R159.reuse, R175 ;  /* 0x000000af9f9a7220 */ /* 0x040fe40000410000 */
[----:B------:R-:W-:Y:S02]  /*29a0*/  FMUL.FTZ R174, R159, R155 ;  /* 0x0000009b9fae7220 */ /* 0x000fe40000410000 */
[----:B------:R-:W-:-:S02]  /*29b0*/  FFMA.FTZ R150, R26, R153, R150 ;  /* 0x000000991a967223 */ /* 0x000fc40000010096 */
[----:B------:R-:W-:Y:S02]  /*29c0*/  FFMA.FTZ R151, R26, R152, -R151 ;  /* 0x000000981a977223 */ /* 0x000fe40000010897 */
[C---:B------:R-:W-:Y:S02]  /*29d0*/  FFMA.FTZ R154, R158.reuse, R155, -R154 ;  /* 0x0000009b9e9a7223 */ /* 0x040fe4000001089a */
[----:B------:R-:W-:Y:S02]  /*29e0*/  FFMA.FTZ R174, R158, R175, R174 ;  /* 0x000000af9eae7223 */ /* 0x000fe400000100ae */
[C---:B------:R-:W-:Y:S02]  /*29f0*/  FMUL.FTZ R152, R29.reuse, R150 ;  /* 0x000000961d987220 */ /* 0x040fe40000410000 */
[----:B------:R-:W-:Y:S02]  /*2a00*/  FMUL.FTZ R153, R29, R151 ;  /* 0x000000971d997220 */ /* 0x000fe40000410000 */
[----:B------:R-:W-:-:S02]  /*2a10*/  FMUL.FTZ R161, R183, R161 ;  /* 0x000000a1b7a17220 */ /* 0x000fc40000410000 */
[----:B------:R-:W-:Y:S02]  /*2a20*/  FADD.FTZ R154, R11, R154 ;  /* 0x0000009a0b9a7221 */ /* 0x000fe40000010000 */
[----:B------:R-:W-:Y:S02]  /*2a30*/  FADD.FTZ R174, RZ, R174 ;  /* 0x000000aeffae7221 */ /* 0x000fe40000010000 */
[C---:B------:R-:W-:Y:S02]  /*2a40*/  FFMA.FTZ R152, R28.reuse, R151, -R152 ;  /* 0x000000971c987223 */ /* 0x040fe40000010898 */
[----:B------:R-:W-:Y:S02]  /*2a50*/  FFMA.FTZ R153, R28, R150, R153 ;  /* 0x000000961c997223 */ /* 0x000fe40000010099 */
[----:B------:R-:W-:Y:S02]  /*2a60*/  FMUL.FTZ R160, R183, R160 ;  /* 0x000000a0b7a07220 */ /* 0x000fe40000410000 */
[----:B------:R-:W-:-:S02]  /*2a70*/  FMUL.FTZ R175, R161, R154 ;  /* 0x0000009aa1af7220 */ /* 0x000fc40000410000 */
[----:B------:R-:W-:Y:S02]  /*2a80*/  FMUL.FTZ R155, R161, R174 ;  /* 0x000000aea19b7220 */ /* 0x000fe40000410000 */
[C---:B------:R-:W-:Y:S02]  /*2a90*/  FMUL.FTZ R150, R31.reuse, R152 ;  /* 0x000000981f967220 */ /* 0x040fe40000410000 */
[-C--:B------:R-:W-:Y:S02]  /*2aa0*/  FMUL.FTZ R151, R31, R153.reuse ;  /* 0x000000991f977220 */ /* 0x080fe40000410000 */
[C---:B------:R-:W-:Y:S02]  /*2ab0*/  FFMA.FTZ R175, R160.reuse, R174, R175 ;  /* 0x000000aea0af7223 */ /* 0x040fe400000100af */
[----:B------:R-:W-:Y:S02]  /*2ac0*/  FFMA.FTZ R155, R160, R154, -R155 ;  /* 0x0000009aa09b7223 */ /* 0x000fe4000001089b */
[----:B------:R-:W-:-:S02]  /*2ad0*/  FFMA.FTZ R150, R30, R153, R150 ;  /* 0x000000991e967223 */ /* 0x000fc40000010096 */
[----:B------:R-:W-:Y:S02]  /*2ae0*/  FFMA.FTZ R151, R30, R152, -R151 ;  /* 0x000000981e977223 */ /* 0x000fe40000010897 */
[----:B------:R-:W-:Y:S02]  /*2af0*/  FMUL.FTZ R163, R178, R163 ;  /* 0x000000a3b2a37220 */ /* 0x000fe40000410000 */
[----:B------:R-:W-:Y:S02]  /*2b00*/  FADD.FTZ R175, RZ, R175 ;  /* 0x000000afffaf7221 */ /* 0x000fe40000010000 */
[----:B------:R-:W-:Y:S02]  /*2b10*/  FADD.FTZ R155, R12, R155 ;  /* 0x0000009b0c9b7221 */ /* 0x000fe40000010000 */
[C---:B------:R-:W-:Y:S02]  /*2b20*/  FMUL.FTZ R152, R157.reuse, R150 ;  /* 0x000000969d987220 */ /* 0x040fe40000410000 */
[----:B------:R-:W-:-:S02]  /*2b30*/  FMUL.FTZ R153, R157, R151 ;  /* 0x000000979d997220 */ /* 0x000fc40000410000 */
[----:B------:R-:W-:Y:S02]  /*2b40*/  FMUL.FTZ R162, R178, R162 ;  /* 0x000000a2b2a27220 */ /* 0x000fe40000410000 */
[C---:B------:R-:W-:Y:S02]  /*2b50*/  FMUL.FTZ R154, R163.reuse, R175 ;  /* 0x000000afa39a7220 */ /* 0x040fe40000410000 */
[----:B------:R-:W-:Y:S02]  /*2b60*/  FMUL.FTZ R174, R163, R155 ;  /* 0x0000009ba3ae7220 */ /* 0x000fe40000410000 */
[C---:B------:R-:W-:Y:S02]  /*2b70*/  FFMA.FTZ R152, R156.reuse, R151, -R152 ;  /* 0x000000979c987223 */ /* 0x040fe40000010898 */
[----:B------:R-:W-:Y:S02]  /*2b80*/  FFMA.FTZ R153, R156, R150, R153 ;  /* 0x000000969c997223 */ /* 0x000fe40000010099 */
[----:B------:R-:W-:-:S02]  /*2b90*/  FFMA.FTZ R154, R162, R155, -R154 ;  /* 0x0000009ba29a7223 */ /* 0x000fc4000001089a */
[----:B------:R-:W-:Y:S02]  /*2ba0*/  FFMA.FTZ R174, R162, R175, R174 ;  /* 0x000000afa2ae7223 */ /* 0x000fe400000100ae */
[C---:B------:R-:W-:Y:S02]  /*2bb0*/  FMUL.FTZ R150, R159.reuse, R152 ;  /* 0x000000989f967220 */ /* 0x040fe40000410000 */
[----:B------:R-:W-:Y:S02]  /*2bc0*/  FMUL.FTZ R151, R159, R153 ;  /* 0x000000999f977220 */ /* 0x000fe40000410000 */
[----:B------:R-:W-:Y:S02]  /*2bd0*/  FMUL.FTZ R165, R176, R165 ;  /* 0x000000a5b0a57220 */ /* 0x000fe40000410000 */
[----:B------:R-:W-:Y:S02]  /*2be0*/  FADD.FTZ R154, R13, R154 ;  /* 0x0000009a0d9a7221 */ /* 0x000fe40000010000 */
[----:B------:R-:W-:-:S02]  /*2bf0*/  FADD.FTZ R174, RZ, R174 ;  /* 0x000000aeffae7221 */ /* 0x000fc40000010000 */
[C---:B------:R-:W-:Y:S02]  /*2c00*/  FFMA.FTZ R150, R158.reuse, R153, R150 ;  /* 0x000000999e967223 */ /* 0x040fe40000010096 */
[----:B------:R-:W-:Y:S02]  /*2c10*/  FFMA.FTZ R151, R158, R152, -R151 ;  /* 0x000000989e977223 */ /* 0x000fe40000010897 */
[----:B------:R-:W-:Y:S02]  /*2c20*/  FMUL.FTZ R164, R176, R164 ;  /* 0x000000a4b0a47220 */ /* 0x000fe40000410000 */
[C---:B------:R-:W-:Y:S02]  /*2c30*/  FMUL.FTZ R175, R165.reuse, R154 ;  /* 0x0000009aa5af7220 */ /* 0x040fe40000410000 */
[----:B------:R-:W-:Y:S02]  /*2c40*/  FMUL.FTZ R155, R165, R174 ;  /* 0x000000aea59b7220 */ /* 0x000fe40000410000 */
[----:B------:R-:W-:-:S02]  /*2c50*/  FMUL.FTZ R152, R161, R150 ;  /* 0x00000096a1987220 */ /* 0x000fc40000410000 */
[-C--:B------:R-:W-:Y:S02]  /*2c60*/  FMUL.FTZ R153, R161, R151.reuse ;  /* 0x00000097a1997220 */ /* 0x080fe40000410000 */
[C---:B------:R-:W-:Y:S02]  /*2c70*/  FFMA.FTZ R175, R164.reuse, R174, R175 ;  /* 0x000000aea4af7223 */ /* 0x040fe400000100af */
[----:B------:R-:W-:Y:S02]  /*2c80*/  FFMA.FTZ R155, R164, R154, -R155 ;  /* 0x0000009aa49b7223 */ /* 0x000fe4000001089b */
[C---:B------:R-:W-:Y:S02]  /*2c90*/  FFMA.FTZ R152, R160.reuse, R151, -R152 ;  /* 0x00000097a0987223 */ /* 0x040fe40000010898 */
[----:B------:R-:W-:Y:S02]  /*2ca0*/  FFMA.FTZ R153, R160, R150, R153 ;  /* 0x00000096a0997223 */ /* 0x000fe40000010099 */
[----:B0-----:R-:W-:-:S02]  /*2cb0*/  FMUL.FTZ R169, R193, R169 ;  /* 0x000000a9c1a97220 */ /* 0x001fc40000410000 */
[----:B------:R-:W-:Y:S02]  /*2cc0*/  FADD.FTZ R175, RZ, R175 ;  /* 0x000000afffaf7221 */ /* 0x000fe40000010000 */
[----:B------:R-:W-:Y:S02]  /*2cd0*/  FADD.FTZ R155, R14, R155 ;  /* 0x0000009b0e9b7221 */ /* 0x000fe40000010000 */
[C---:B------:R-:W-:Y:S02]  /*2ce0*/  FMUL.FTZ R150, R163.reuse, R152 ;  /* 0x00000098a3967220 */ /* 0x040fe40000410000 */
[----:B------:R-:W-:Y:S02]  /*2cf0*/  FMUL.FTZ R151, R163, R153 ;  /* 0x00000099a3977220 */ /* 0x000fe40000410000 */
[----:B------:R-:W-:Y:S02]  /*2d00*/  FMUL.FTZ R168, R193, R168 ;  /* 0x000000a8c1a87220 */ /* 0x000fe40000410000 */
[----:B------:R-:W-:-:S02]  /*2d10*/  FMUL.FTZ R154, R169, R175 ;  /* 0x000000afa99a7220 */ /* 0x000fc40000410000 */
[----:B------:R-:W-:Y:S02]  /*2d20*/  FMUL.FTZ R174, R169, R155 ;  /* 0x0000009ba9ae7220 */ /* 0x000fe40000410000 */
[C---:B------:R-:W-:Y:S02]  /*2d30*/  FFMA.FTZ R150, R162.reuse, R153, R150 ;  /* 0x00000099a2967223 */ /* 0x040fe40000010096 */
[----:B------:R-:W-:Y:S02]  /*2d40*/  FFMA.FTZ R151, R162, R152, -R151 ;  /* 0x00000098a2977223 */ /* 0x000fe40000010897 */
[C---:B------:R-:W-:Y:S02]  /*2d50*/  FFMA.FTZ R154, R168.reuse, R155, -R154 ;  /* 0x0000009ba89a7223 */ /* 0x040fe4000001089a */
[----:B------:R-:W-:Y:S02]  /*2d60*/  FFMA.FTZ R174, R168, R175, R174 ;  /* 0x000000afa8ae7223 */ /* 0x000fe400000100ae */
[----:B------:R-:W-:-:S02]  /*2d70*/  FMUL.FTZ R152, R165, R150 ;  /* 0x00000096a5987220 */ /* 0x000fc40000410000 */
[----:B------:R-:W-:Y:S02]  /*2d80*/  FMUL.FTZ R153, R165, R151 ;  /* 0x00000097a5997220 */ /* 0x000fe40000410000 */
[----:B------:R-:W-:Y:S02]  /*2d90*/  FMUL.FTZ R171, R185, R171 ;  /* 0x000000abb9ab7220 */ /* 0x000fe40000410000 */
[----:B------:R-:W-:Y:S02]  /*2da0*/  FADD.FTZ R154, R15, R154 ;  /* 0x0000009a0f9a7221 */ /* 0x000fe40000010000 */
[----:B------:R-:W-:Y:S02]  /*2db0*/  FADD.FTZ R174, RZ, R174 ;  /* 0x000000aeffae7221 */ /* 0x000fe40000010000 */
[C---:B------:R-:W-:Y:S02]  /*2dc0*/  FFMA.FTZ R152, R164.reuse, R151, -R152 ;  /* 0x00000097a4987223 */ /* 0x040fe40000010898 */
[----:B------:R-:W-:-:S02]  /*2dd0*/  FFMA.FTZ R153, R164, R150, R153 ;  /* 0x00000096a4997223 */ /* 0x000fc40000010099 */
[----:B------:R-:W-:Y:S02]  /*2de0*/  FMUL.FTZ R170, R185, R170 ;  /* 0x000000aab9aa7220 */ /* 0x000fe40000410000 */
[C---:B------:R-:W-:Y:S02]  /*2df0*/  FMUL.FTZ R155, R171.reuse, R154 ;  /* 0x0000009aab9b7220 */ /* 0x040fe40000410000 */
[----:B------:R-:W-:Y:S02]  /*2e00*/  FMUL.FTZ R151, R171, R174 ;  /* 0x000000aeab977220 */ /* 0x000fe40000410000 */
[C---:B------:R-:W-:Y:S02]  /*2e10*/  FMUL.FTZ R150, R169.reuse, R152 ;  /* 0x00000098a9967220 */ /* 0x040fe40000410000 */
[----:B--2---:R-:W-:Y:S02]  /*2e20*/  FMUL.FTZ R149, R169, R153 ;  /* 0x00000099a9957220 */ /* 0x004fe40000410000 */
[----:B------:R-:W-:-:S02]  /*2e30*/  FFMA.FTZ R155, R170, R174, R155 ;  /* 0x000000aeaa9b7223 */ /* 0x000fc4000001009b */
[----:B------:R-:W-:Y:S02]  /*2e40*/  FFMA.FTZ R151, R170, R154, -R151 ;  /* 0x0000009aaa977223 */ /* 0x000fe40000010897 */
[C---:B------:R-:W-:Y:S02]  /*2e50*/  FFMA.FTZ R150, R168.reuse, R153, R150 ;  /* 0x00000099a8967223 */ /* 0x040fe40000010096 */
[----:B------:R-:W-:Y:S02]  /*2e60*/  FFMA.FTZ R149, R168, R152, -R149 ;  /* 0x00000098a8957223 */ /* 0x000fe40000010895 */
[----:B------:R-:W-:Y:S02]  /*2e70*/  FADD.FTZ R155, RZ, R155 ;  /* 0x0000009bff9b7221 */ /* 0x000fe40000010000 */
[----:B------:R-:W-:Y:S02]  /*2e80*/  FADD.FTZ R152, R16, R151 ;  /* 0x0000009710987221 */ /* 0x000fe40000010000 */
[----:B----4-:R-:W-:-:S02]  /*2e90*/  FMUL.FTZ R148, R171, R150 ;  /* 0x00000096ab947220 */ /* 0x010fc40000410000 */
[----:B------:R-:W-:Y:S02]  /*2ea0*/  FMUL.FTZ R151, R171, R149 ;  /* 0x00000095ab977220 */ /* 0x000fe40000410000 */
[C---:B------:R-:W-:Y:S02]  /*2eb0*/  FMUL.FTZ R153, R173.reuse, R155 ;  /* 0x0000009bad997220 */ /* 0x040fe40000410000 */
[----:B------:R-:W-:Y:S02]  /*2ec0*/  FMUL.FTZ R154, R173, R152 ;  /* 0x00000098ad9a7220 */ /* 0x000fe40000410000 */
[C---:B------:R-:W-:Y:S02]  /*2ed0*/  FFMA.FTZ R148, R170.reuse, R149, -R148 ;  /* 0x00000095aa947223 */ /* 0x040fe40000010894 */
[----:B---3--:R-:W-:Y:S02]  /*2ee0*/  FMUL.FTZ R175, R63, UR43 ;  /* 0x0000002b3faf7c20 */ /* 0x008fe40008410000 */
[----:B------:R-:W-:-:S02]  /*2ef0*/  FFMA.FTZ R149, R170, R150, R151 ;  /* 0x00000096aa957223 */ /* 0x000fc40000010097 */
[C---:B------:R-:W-:Y:S02]  /*2f00*/  FFMA.FTZ R150, R172.reuse, R152, -R153 ;  /* 0x00000098ac967223 */ /* 0x040fe40000010899 */
[----:B------:R-:W-:Y:S02]  /*2f10*/  FFMA.FTZ R151, R172, R155, R154 ;  /* 0x0000009bac977223 */ /* 0x000fe4000001009a */
[C---:B------:R-:W-:Y:S02]  /*2f20*/  FMUL.FTZ R153, R61.reuse, UR43 ;  /* 0x0000002b3d997c20 */ /* 0x040fe40008410000 */
[----:B------:R-:W-:Y:S02]  /*2f30*/  FMUL.FTZ R155, R61, UR42 ;  /* 0x0000002a3d9b7c20 */ /* 0x000fe40008410000 */
[----:B------:R-:W-:Y:S02]  /*2f40*/  FMUL.FTZ R177, R63, UR42 ;  /* 0x0000002a3fb17c20 */ /* 0x000fe40008410000 */
[----:B------:R-:W-:-:S02]  /*2f50*/  FFMA.FTZ R234, R62, UR42, -R175 ;  /* 0x0000002a3eea7c23 */ /* 0x000fc400080108af */
[----:B------:R-:W-:Y:S02]  /*2f60*/  FMUL.FTZ R175, R59, UR43 ;  /* 0x0000002b3baf7c20 */ /* 0x000fe40008410000 */
[----:B------:R-:W-:Y:S02]  /*2f70*/  FADD.FTZ R235, R108, R108 ;  /* 0x0000006c6ceb7221 */ /* 0x000fe40000010000 */
[C---:B------:R-:W-:Y:S02]  /*2f80*/  FFMA.FTZ R236, R60.reuse, UR42, -R153 ;  /* 0x0000002a3cec7c23 */ /* 0x040fe40008010899 */
[----:B------:R-:W-:Y:S02]  /*2f90*/  FFMA.FTZ R152, R60, UR43, R155 ;  /* 0x0000002b3c987c23 */ /* 0x000fe4000801009b */
[----:B------:R-:W-:Y:S02]  /*2fa0*/  FFMA.FTZ R154, R62, UR43, R177 ;  /* 0x0000002b3e9a7c23 */ /* 0x000fe400080100b1 */
[----:B------:R-:W-:-:S02]  /*2fb0*/  FMUL.FTZ R153, R57, UR43 ;  /* 0x0000002b39997c20 */ /* 0x000fc40008410000 */
[----:B------:R-:W-:Y:S02]  /*2fc0*/  FADD.FTZ R200, R111, R111 ;  /* 0x0000006f6fc87221 */ /* 0x000fe40000010000 */
[----:B------:R-:W-:Y:S02]  /*2fd0*/  FMUL.FTZ R155, R57, UR42 ;  /* 0x0000002a399b7c20 */ /* 0x000fe40008410000 */
[----:B------:R-:W-:Y:S02]  /*2fe0*/  FMUL.FTZ R177, R59, UR42 ;  /* 0x0000002a3bb17c20 */ /* 0x000fe40008410000 */
[----:B------:R-:W-:Y:S02]  /*2ff0*/  FFMA.FTZ R175, R58, UR42, -R175 ;  /* 0x0000002a3aaf7c23 */ /* 0x000fe400080108af */
[C---:B------:R-:W-:Y:S02]  /*3000*/  FMUL.FTZ R236, R235.reuse, R236 ;  /* 0x000000ecebec7220 */ /* 0x040fe40000410000 */
[----:B------:R-:W-:-:S02]  /*3010*/  FMUL.FTZ R235, R235, R152 ;  /* 0x00000098ebeb7220 */ /* 0x000fc40000410000 */
[C---:B------:R-:W-:Y:S02]  /*3020*/  FFMA.FTZ R232, R56.reuse, UR42, -R153 ;  /* 0x0000002a38e87c23 */ /* 0x040fe40008010899 */
[----:B------:R-:W-:Y:S02]  /*3030*/  FFMA.FTZ R152, R56, UR43, R155 ;  /* 0x0000002b38987c23 */ /* 0x000fe4000801009b */
[----:B------:R-:W-:Y:S02]  /*3040*/  FFMA.FTZ R177, R58, UR43, R177 ;  /* 0x0000002b3ab17c23 */ /* 0x000fe400080100b1 */
[----:B------:R-:W-:Y:S02]  /*3050*/  FMUL.FTZ R201, R200, R175 ;  /* 0x000000afc8c97220 */ /* 0x000fe40000410000 */
[C---:B------:R-:W-:Y:S02]  /*3060*/  FMUL.FTZ R153, R53.reuse, UR43 ;  /* 0x0000002b35997c20 */ /* 0x040fe40008410000 */
[----:B------:R-:W-:-:S02]  /*3070*/  FMUL.FTZ R155, R53, UR42 ;  /* 0x0000002a359b7c20 */ /* 0x000fc40008410000 */
[----:B------:R-:W-:Y:S02]  /*3080*/  FMUL.FTZ R175, R55, UR43 ;  /* 0x0000002b37af7c20 */ /* 0x000fe40008410000 */
[----:B------:R-:W-:Y:S02]  /*3090*/  FMUL.FTZ R200, R200, R177 ;  /* 0x000000b1c8c87220 */ /* 0x000fe40000410000 */
[----:B------:R-:W-:Y:S02]  /*30a0*/  FADD.FTZ R198, R104, R104 ;  /* 0x0000006868c67221 */ /* 0x000fe40000010000 */
[----:B------:R-:W-:Y:S02]  /*30b0*/  FFMA.FTZ R153, R52, UR42, -R153 ;  /* 0x0000002a34997c23 */ /* 0x000fe40008010899 */
[----:B------:R-:W-:Y:S02]  /*30c0*/  FADD.FTZ R174, R105, R105 ;  /* 0x0000006969ae7221 */ /* 0x000fe40000010000 */
[----:B------:R-:W-:-:S02]  /*30d0*/  FMUL.FTZ R177, R55, UR42 ;  /* 0x0000002a37b17c20 */ /* 0x000fc40008410000 */
[----:B------:R-:W-:Y:S02]  /*30e0*/  FFMA.FTZ R155, R52, UR43, R155 ;  /* 0x0000002b349b7c23 */ /* 0x000fe4000801009b */
[----:B------:R-:W-:Y:S02]  /*30f0*/  FFMA.FTZ R175, R54, UR42, -R175 ;  /* 0x0000002a36af7c23 */ /* 0x000fe400080108af */
[----:B------:R-:W-:Y:S02]  /*3100*/  FMUL.FTZ R199, R198, R153 ;  /* 0x00000099c6c77220 */ /* 0x000fe40000410000 */
[----:B------:R-:W-:Y:S02]  /*3110*/  FFMA.FTZ R177, R54, UR43, R177 ;  /* 0x0000002b36b17c23 */ /* 0x000fe400080100b1 */
[----:B------:R-:W-:Y:S02]  /*3120*/  FMUL.FTZ R198, R198, R155 ;  /* 0x0000009bc6c67220 */ /* 0x000fe40000410000 */
[----:B------:R-:W-:-:S02]  /*3130*/  FMUL.FTZ R197, R174, R175 ;  /* 0x000000afaec57220 */ /* 0x000fc40000410000 */
[C---:B------:R-:W-:Y:S02]  /*3140*/  FMUL.FTZ R153, R49.reuse, UR43 ;  /* 0x0000002b31997c20 */ /* 0x040fe40008410000 */
[----:B------:R-:W-:Y:S02]  /*3150*/  FMUL.FTZ R155, R49, UR42 ;  /* 0x0000002a319b7c20 */ /* 0x000fe40008410000 */
[C---:B------:R-:W-:Y:S02]  /*3160*/  FMUL.FTZ R175, R51.reuse, UR43 ;  /* 0x0000002b33af7c20 */ /* 0x040fe40008410000 */
[----:B------:R-:W-:Y:S02]  /*3170*/  FMUL.FTZ R179, R51, UR42 ;  /* 0x0000002a33b37c20 */ /* 0x000fe40008410000 */
[----:B------:R-:W-:Y:S02]  /*3180*/  FMUL.FTZ R174, R174, R177 ;  /* 0x000000b1aeae7220 */ /* 0x000fe40000410000 */
[----:B------:R-:W-:-:S02]  /*3190*/  FADD.FTZ R176, R106, R106 ;  /* 0x0000006a6ab07221 */ /* 0x000fc40000010000 */
[C---:B------:R-:W-:Y:S02]  /*31a0*/  FFMA.FTZ R153, R48.reuse, UR42, -R153 ;  /* 0x0000002a30997c23 */ /* 0x040fe40008010899 */
[----:B------:R-:W-:Y:S02]  /*31b0*/  FADD.FTZ R178, R107, R107 ;  /* 0x0000006b6bb27221 */ /* 0x000fe40000010000 */
[----:B------:R-:W-:Y:S02]  /*31c0*/  FFMA.FTZ R155, R48, UR43, R155 ;  /* 0x0000002b309b7c23 */ /* 0x000fe4000801009b */
[C---:B------:R-:W-:Y:S02]  /*31d0*/  FFMA.FTZ R177, R50.reuse, UR42, -R175 ;  /* 0x0000002a32b17c23 */ /* 0x040fe400080108af */
[----:B------:R-:W-:Y:S02]  /*31e0*/  FFMA.FTZ R179, R50, UR43, R179 ;  /* 0x0000002b32b37c23 */ /* 0x000fe400080100b3 */
[----:B------:R-:W-:-:S02]  /*31f0*/  FMUL.FTZ R175, R176, R153 ;  /* 0x00000099b0af7220 */ /* 0x000fc40000410000 */
[----:B------:R-:W-:Y:S02]  /*3200*/  FMUL.FTZ R176, R176, R155 ;  /* 0x0000009bb0b07220 */ /* 0x000fe40000410000 */
[C---:B------:R-:W-:Y:S02]  /*3210*/  FMUL.FTZ R177, R178.reuse, R177 ;  /* 0x000000b1b2b17220 */ /* 0x040fe40000410000 */
[C---:B------:R-:W-:Y:S02]  /*3220*/  FMUL.FTZ R153, R45.reuse, UR43 ;  /* 0x0000002b2d997c20 */ /* 0x040fe40008410000 */
[----:B------:R-:W-:Y:S02]  /*3230*/  FMUL.FTZ R178, R178, R179 ;  /* 0x000000b3b2b27220 */ /* 0x000fe40000410000 */
[----:B------:R-:W-:Y:S02]  /*3240*/  FMUL.FTZ R155, R45, UR42 ;  /* 0x0000002a2d9b7c20 */ /* 0x000fe40008410000 */
[----:B------:R-:W-:-:S02]  /*3250*/  FMUL.FTZ R179, R47, UR43 ;  /* 0x0000002b2fb37c20 */ /* 0x000fc40008410000 */
[----:B------:R-:W-:Y:S02]  /*3260*/  FMUL.FTZ R185, R47, UR42 ;  /* 0x0000002a2fb97c20 */ /* 0x000fe40008410000 */
[----:B------:R-:W-:Y:S02]  /*3270*/  FADD.FTZ R182, R100, R100 ;  /* 0x0000006464b67221 */ /* 0x000fe40000010000 */
[C---:B------:R-:W-:Y:S02]  /*3280*/  FFMA.FTZ R153, R44.reuse, UR42, -R153 ;  /* 0x0000002a2c997c23 */ /* 0x040fe40008010899 */
[----:B------:R-:W-:Y:S02]  /*3290*/  FFMA.FTZ R155, R44, UR43, R155 ;  /* 0x0000002b2c9b7c23 */ /* 0x000fe4000801009b */
[----:B------:R-:W-:Y:S02]  /*32a0*/  FADD.FTZ R184, R101, R101 ;  /* 0x0000006565b87221 */ /* 0x000fe40000010000 */
[----:B------:R-:W-:-:S02]  /*32b0*/  FFMA.FTZ R183, R46, UR42, -R179 ;  /* 0x0000002a2eb77c23 */ /* 0x000fc400080108b3 */
[----:B------:R-:W-:Y:S02]  /*32c0*/  FFMA.FTZ R185, R46, UR43, R185 ;  /* 0x0000002b2eb97c23 */ /* 0x000fe400080100b9 */
[C---:B------:R-:W-:Y:S02]  /*32d0*/  FMUL.FTZ R179, R182.reuse, R153 ;  /* 0x00000099b6b37220 */ /* 0x040fe40000410000 */
[----:B------:R-:W-:Y:S02]  /*32e0*/  FMUL.FTZ R182, R182, R155 ;  /* 0x0000009bb6b67220 */ /* 0x000fe40000410000 */
[C---:B------:R-:W-:Y:S02]  /*32f0*/  FMUL.FTZ R153, R41.reuse, UR43 ;  /* 0x0000002b29997c20 */ /* 0x040fe40008410000 */
[----:B------:R-:W-:Y:S02]  /*3300*/  FMUL.FTZ R183, R184, R183 ;  /* 0x000000b7b8b77220 */ /* 0x000fe40000410000 */
[----:B------:R-:W-:-:S02]  /*3310*/  FMUL.FTZ R155, R41, UR42 ;  /* 0x0000002a299b7c20 */ /* 0x000fc40008410000 */
[----:B------:R-:W-:Y:S02]  /*3320*/  FMUL.FTZ R184, R184, R185 ;  /* 0x000000b9b8b87220 */ /* 0x000fe40000410000 */
[----:B------:R-:W-:Y:S02]  /*3330*/  FMUL.FTZ R185, R43, UR43 ;  /* 0x0000002b2bb97c20 */ /* 0x000fe40008410000 */
[----:B------:R-:W-:Y:S02]  /*3340*/  FADD.FTZ R186, R102, R102 ;  /* 0x0000006666ba7221 */ /* 0x000fe40000010000 */
[C---:B------:R-:W-:Y:S02]  /*3350*/  FFMA.FTZ R153, R40.reuse, UR42, -R153 ;  /* 0x0000002a28997c23 */ /* 0x040fe40008010899 */
[----:B------:R-:W-:Y:S02]  /*3360*/  FFMA.FTZ R155, R40, UR43, R155 ;  /* 0x0000002b289b7c23 */ /* 0x000fe4000801009b */
[----:B------:R-:W-:-:S02]  /*3370*/  FADD.FTZ R231, R110, R110 ;  /* 0x0000006e6ee77221 */ /* 0x000fc40000010000 */
[----:B------:R-:W-:Y:S02]  /*3380*/  FFMA.FTZ R187, R42, UR42, -R185 ;  /* 0x0000002a2abb7c23 */ /* 0x000fe400080108b9 */
[C---:B------:R-:W-:Y:S02]  /*3390*/  FMUL.FTZ R185, R186.reuse, R153 ;  /* 0x00000099bab97220 */ /* 0x040fe40000410000 */
[----:B------:R-:W-:Y:S02]  /*33a0*/  FMUL.FTZ R186, R186, R155 ;  /* 0x0000009bbaba7220 */ /* 0x000fe40000410000 */
[----:B------:R-:W-:Y:S02]  /*33b0*/  FMUL.FTZ R155, R173, R149 ;  /* 0x00000095ad9b7220 */ /* 0x000fe40000410000 */
[C---:B------:R-:W-:Y:S02]  /*33c0*/  FMUL.FTZ R232, R231.reuse, R232 ;  /* 0x000000e8e7e87220 */ /* 0x040fe40000410000 */
[----:B------:R-:W-:-:S02]  /*33d0*/  FMUL.FTZ R231, R231, R152 ;  /* 0x00000098e7e77220 */ /* 0x000fc40000410000 */
[----:B------:R-:W-:Y:S02]  /*33e0*/  FMUL.FTZ R189, R43, UR42 ;  /* 0x0000002a2bbd7c20 */ /* 0x000fe40008410000 */
[-C--:B------:R-:W-:Y:S02]  /*33f0*/  FMUL.FTZ R152, R173, R148.reuse ;  /* 0x00000094ad987220 */ /* 0x080fe40000410000 */
[----:B------:R-:W-:Y:S02]  /*3400*/  FMUL.FTZ R191, R39, UR43 ;  /* 0x0000002b27bf7c20 */ /* 0x000fe40008410000 */
[----:B------:R-:W-:Y:S02]  /*3410*/  FMUL.FTZ R153, R37, UR43 ;  /* 0x0000002b25997c20 */ /* 0x000fe40008410000 */
[----:B------:R-:W-:Y:S02]  /*3420*/  FFMA.FTZ R148, R172, R148, -R155 ;  /* 0x00000094ac947223 */ /* 0x000fe4000001089b */
[----:B------:R-:W-:-:S02]  /*3430*/  FMUL.FTZ R193, R39, UR42 ;  /* 0x0000002a27c17c20 */ /* 0x000fc40008410000 */
[----:B------:R-:W-:Y:S02]  /*3440*/  FMUL.FTZ R155, R37, UR42 ;  /* 0x0000002a259b7c20 */ /* 0x000fe40008410000 */
[----:B------:R-:W-:Y:S02]  /*3450*/  FADD.FTZ R188, R103, R103 ;  /* 0x0000006767bc7221 */ /* 0x000fe40000010000 */
[----:B------:R-:W-:Y:S02]  /*3460*/  FFMA.FTZ R189, R42, UR43, R189 ;  /* 0x0000002b2abd7c23 */ /* 0x000fe400080100bd */
[----:B------:R-:W-:Y:S02]  /*3470*/  FADD.FTZ R192, R97, R97 ;  /* 0x0000006161c07221 */ /* 0x000fe40000010000 */
[----:B------:R-:W-:Y:S02]  /*3480*/  FFMA.FTZ R191, R38, UR42, -R191 ;  /* 0x0000002a26bf7c23 */ /* 0x000fe400080108bf */
[----:B------:R-:W-:-:S02]  /*3490*/  FADD.FTZ R190, R96, R96 ;  /* 0x0000006060be7221 */ /* 0x000fc40000010000 */
[----:B------:R-:W-:Y:S02]  /*34a0*/  FFMA.FTZ R153, R36, UR42, -R153 ;  /* 0x0000002a24997c23 */ /* 0x000fe40008010899 */
[----:B------:R-:W-:Y:S02]  /*34b0*/  FFMA.FTZ R193, R38, UR43, R193 ;  /* 0x0000002b26c17c23 */ /* 0x000fe400080100c1 */
[----:B------:R-:W-:Y:S02]  /*34c0*/  FFMA.FTZ R155, R36, UR43, R155 ;  /* 0x0000002b249b7c23 */ /* 0x000fe4000801009b */
[C---:B------:R-:W-:Y:S02]  /*34d0*/  FMUL.FTZ R187, R188.reuse, R187 ;  /* 0x000000bbbcbb7220 */ /* 0x040fe40000410000 */
[----:B------:R-:W-:Y:S02]  /*34e0*/  FMUL.FTZ R188, R188, R189 ;  /* 0x000000bdbcbc7220 */ /* 0x000fe40000410000 */
[----:B------:R-:W-:-:S02]  /*34f0*/  FMUL.FTZ R191, R192, R191 ;  /* 0x000000bfc0bf7220 */ /* 0x000fc40000410000 */
[----:B------:R-:W-:Y:S02]  /*3500*/  FMUL.FTZ R189, R190, R153 ;  /* 0x00000099bebd7220 */ /* 0x000fe40000410000 */
[----:B------:R-:W-:Y:S02]  /*3510*/  FMUL.FTZ R192, R192, R193 ;  /* 0x000000c1c0c07220 */ /* 0x000fe40000410000 */
[----:B------:R-:W-:Y:S02]  /*3520*/  FFMA.FTZ R149, R172, R149, R152 ;  /* 0x00000095ac957223 */ /* 0x000fe40000010098 */
[----:B------:R-:W-:Y:S02]  /*3530*/  FADD.FTZ R150, R17, R150 ;  /* 0x0000009611967221 */ /* 0x000fe40000010000 */
[----:B------:R-:W-:Y:S02]  /*3540*/  FADD.FTZ R151, RZ, R151 ;  /* 0x00000097ff977221 */ /* 0x000fe40000010000 */
[----:B------:R-:W-:-:S02]  /*3550*/  FMUL.FTZ R190, R190, R155 ;  /* 0x0000009bbebe7220 */ /* 0x000fc40000410000 */
[----:B------:R-:W-:Y:S01]  /*3560*/  FMUL.FTZ R153, R33, UR43 ;  /* 0x0000002b21997c20 */ /* 0x000fe20008410000 */
[----:B------:R0:W-:Y:S01]  /*3570*/  STS.128 [R0.X16+0x4250], R148 ;  /* 0x0042509400007388 */ /* 0x0001e2000000cc00 */
[----:B------:R-:W-:Y:S02]  /*3580*/  FMUL.FTZ R193, R35, UR43 ;  /* 0x0000002b23c17c20 */ /* 0x000fe40008410000 */
[----:B------:R-:W-:Y:S02]  /*3590*/  FMUL.FTZ R155, R33, UR42 ;  /* 0x0000002a219b7c20 */ /* 0x000fe40008410000 */
[----:B------:R-:W-:Y:S02]  /*35a0*/  FMUL.FTZ R203, R35, UR42 ;  /* 0x0000002a23cb7c20 */ /* 0x000fe40008410000 */
[----:B------:R-:W-:Y:S02]  /*35b0*/  FADD.FTZ R233, R109, R109 ;  /* 0x0000006d6de97221 */ /* 0x000fe40000010000 */
[----:B------:R-:W-:-:S02]  /*35c0*/  FADD.FTZ R194, R98, R98 ;  /* 0x0000006262c27221 */ /* 0x000fc40000010000 */
[----:B------:R-:W-:Y:S02]  /*35d0*/  FADD.FTZ R196, R99, R99 ;  /* 0x0000006363c47221 */ /* 0x000fe40000010000 */
[----:B------:R-:W-:Y:S02]  /*35e0*/  FFMA.FTZ R153, R32, UR42, -R153 ;  /* 0x0000002a20997c23 */ /* 0x000fe40008010899 */
[----:B------:R-:W-:Y:S02]  /*35f0*/  FFMA.FTZ R195, R34, UR42, -R193 ;  /* 0x0000002a22c37c23 */ /* 0x000fe400080108c1 */
        /* <DEDUP_REMOVED lines=25> */
.L_x_6540:
        /* <DEDUP_REMOVED lines=68> */
.L_x_6541:
[----:B------:R-:W-:Y:S01]  /*3bd0*/  ISETP.GE.AND P0, PT, R248, 0x10, PT ;  /* 0x00000010f800780c */ /* 0x000fe20003f06270 */
[-C--:B---3--:R-:W-:Y:S01]  /*3be0*/  FMUL.FTZ R148, R206, R203.reuse ;  /* 0x000000cbce947220 */ /* 0x088fe20000410000 */
[----:B------:R-:W-:Y:S01]  /*3bf0*/  MOV R205, R150 ;  /* 0x0000009600cd7202 */ /* 0x000fe20000000f00 */
[----:B--2---:R-:W-:-:S04]  /*3c00*/  FMUL.FTZ R149, R152, R203 ;  /* 0x000000cb98957220 */ /* 0x004fc80000410000 */
[C---:B----4-:R-:W-:Y:S02]  /*3c10*/  FFMA.FTZ R148, R151.reuse, R205, R148 ;  /* 0x000000cd97947223 */ /* 0x050fe40000010094 */
[----:B------:R-:W-:Y:S02]  /*3c20*/  FMUL.FTZ R151, R151, R203 ;  /* 0x000000cb97977220 */ /* 0x000fe40000410000 */
[C---:B01----:R-:W-:Y:S02]  /*3c30*/  FFMA.FTZ R150, R204.reuse, R205, R149 ;  /* 0x000000cdcc967223 */ /* 0x043fe40000010095 */
[----:B------:R-:W-:Y:S01]  /*3c40*/  FMUL.FTZ R149, R204, R203 ;  /* 0x000000cbcc957220 */ /* 0x000fe20000410000 */
[----:B------:R-:W-:Y:S01]  /*3c50*/  MOV R204, R154 ;  /* 0x0000009a00cc7202 */ /* 0x000fe20000000f00 */
        /* <DEDUP_REMOVED lines=10> */
[----:B------:R-:W-:Y:S05]  /*3d00*/  CALL.REL.NOINC `($__internal_157_$__cuda_sm70_shflsync_idx_p) ;  /* 0x00008a9000007944 */ /* 0x000fea0003c00000 */
.L_x_6438:
[----:B------:R-:W-:Y:S05]  /*3d10*/  BRA.CONV ~URZ, `(.L_x_6439) ;  /* 0x000000537f007947 */ /* 0x000fea000b800000 */
[----:B-1----:R-:W-:Y:S01]  /*3d20*/  HFMA2.MMA R150, -RZ, RZ, 0, 1.847743988037109375e-06 ;  /* 0x0000001fff967435 */ /* 0x002fe200000001ff */
[----:B------:R-:W-:Y:S02]  /*3d30*/  MOV R148, R152 ;  /* 0x0000009800947202 */ /* 0x000fe40000000f00 */
[----:B------:R-:W-:Y:S02]  /*3d40*/  MOV R250, 0xffffffff ;  /* 0xffffffff00fa7802 */ /* 0x000fe40000000f00 */
[----:B------:R-:W-:-:S02]  /*3d50*/  MOV R149, 0x3d70 ;  /* 0x00003d7000957802 */ /* 0x000fc40000000f00 */
[----:B0-----:R-:W-:Y:S05]  /*3d60*/  CALL.REL.NOINC `($__internal_157_$__cuda_sm70_shflsync_idx_p) ;  /* 0x00008a3000007944 */ /* 0x001fea0003c00000 */
.L_x_6439:
[----:B------:R-:W-:Y:S05]  /*3d70*/  BRA.CONV ~URZ, `(.L_x_6440) ;  /* 0x000000537f007947 */ /* 0x000fea000b800000 */
[----:B-1----:R-:W-:Y:S01]  /*3d80*/  HFMA2.MMA R150, -RZ, RZ, 0, 1.847743988037109375e-06 ;  /* 0x0000001fff967435 */ /* 0x002fe200000001ff */
[----:B------:R-:W-:-:S02]  /*3d90*/  MOV R148, R204 ;  /* 0x000000cc00947202 */ /* 0x000fc40000000f00 */
[----:B------:R-:W-:Y:S02]  /*3da0*/  MOV R250, 0xffffffff ;  /* 0xffffffff00fa7802 */ /* 0x000fe40000000f00 */
[----:B------:R-:W-:Y:S02]  /*3db0*/  MOV R149, 0x3dd0 ;  /* 0x00003dd000957802 */ /* 0x000fe40000000f00 */
[----:B0-----:R-:W-:Y:S05]  /*3dc0*/  CALL.REL.NOINC `($__internal_157_$__cuda_sm70_shflsync_idx_p) ;  /* 0x000089d000007944 */ /* 0x001fea0003c00000 */
.L_x_6440:
[----:B------:R-:W-:Y:S05]  /*3dd0*/  BRA.CONV ~URZ, `(.L_x_6441) ;  /* 0x000000537f007947 */ /* 0x000fea000b800000 */
[----:B-1----:R-:W-:Y:S01]  /*3de0*/  HFMA2.MMA R150, -RZ, RZ, 0, 1.847743988037109375e-06 ;  /* 0x0000001fff967435 */ /* 0x002fe200000001ff */
[----:B------:R-:W-:Y:S02]  /*3df0*/  MOV R148, R155 ;  /* 0x0000009b00947202 */ /* 0x000fe40000000f00 */
[----:B------:R-:W-:Y:S02]  /*3e00*/  MOV R250, 0xffffffff ;  /* 0xffffffff00fa7802 */ /* 0x000fe40000000f00 */
[----:B------:R-:W-:Y:S02]  /*3e10*/  MOV R149, 0x3e30 ;  /* 0x00003e3000957802 */ /* 0x000fe40000000f00 */
[----:B0-----:R-:W-:Y:S05]  /*3e20*/  CALL.REL.NOINC `($__internal_157_$__cuda_sm70_shflsync_idx_p) ;  /* 0x0000897000007944 */ /* 0x001fea0003c00000 */
.L_x_6441:
        /* <DEDUP_REMOVED lines=8> */
[----:B------:R-:W0:Y:S02]  /*3eb0*/  SHFL.UP PT, R155, R155, 0x1, RZ ;  /* 0x042000009b9b7989 */ /* 0x000e2400000e00ff */
.L_x_6542:
[----:B-123--:R-:W1:Y:S01]  /*3ec0*/  LDS.128 R148, [R202+0x4250] ;  /* 0x00425000ca947984 */ /* 0x00ee620000000c00 */
[----:B0---4-:R-:W-:-:S02]  /*3ed0*/  FMUL.FTZ R204, R146, R152 ;  /* 0x0000009892cc7220 */ /* 0x011fc40000410000 */
        /* <DEDUP_REMOVED lines=21> */
.L_x_6435:
[----:B0-----:R-:W-:Y:S05]  /*4030*/  BSYNC B0 ;  /* 0x0000000000007941 */ /* 0x001fea0003800000 */
.L_x_6434:
[CC--:B------:R-:W-:Y:S01]  /*4040*/  FMUL.FTZ R144, R173.reuse, -R166.reuse ;  /* 0x800000a6ad907220 */ /* 0x0c0fe20000410000 */
        /* <DEDUP_REMOVED lines=9> */
[----:B------:R-:W-:Y:S01]  /*40e0*/  MOV R154, UR7 ;  /* 0x00000007009a7c02 */ /* 0x000fe20008000f00 */
[----:B------:R-:W-:-:S02]  /*40f0*/  FMUL.FTZ R148, R172, R196 ;  /* 0x000000c4ac947220 */ /* 0x000fc40000410000 */
[C---:B------:R-:W-:Y:S01]  /*4100*/  FMUL.FTZ R149, R171.reuse, -R144 ;  /* 0x80000090ab957220 */ /* 0x040fe20000410000 */
[----:B------:R-:W-:Y:S01]  /*4110*/  BSSY B0, `(.L_x_6443) ;  /* 0x00001a3000007945 */ /* 0x000fe20003800000 */
[----:B------:R-:W-:Y:S02]  /*4120*/  FFMA.FTZ R146, R172, R195, -R146 ;  /* 0x000000c3ac927223 */ /* 0x000fe40000010892 */
[----:B------:R-:W-:Y:S02]  /*4130*/  FMUL.FTZ R151, R171, -R145 ;  /* 0x80000091ab977220 */ /* 0x000fe40000410000 */
[----:B------:R-:W-:Y:S02]  /*4140*/  FFMA.FTZ R147, -R173, R195, -R148 ;  /* 0x000000c3ad937223 */ /* 0x000fe40000010994 */
[----:B------:R-:W-:Y:S02]  /*4150*/  FFMA.FTZ R149, R170, R145, -R149 ;  /* 0x00000091aa957223 */ /* 0x000fe40000010895 */
[----:B------:R-:W-:-:S02]  /*4160*/  FADD.FTZ R146, R193, R146 ;  /* 0x00000092c1927221 */ /* 0x000fc40000010000 */
[----:B------:R-:W-:Y:S02]  /*4170*/  FFMA.FTZ R151, R170, R144, R151 ;  /* 0x00000090aa977223 */ /* 0x000fe40000010097 */
[----:B------:R-:W-:Y:S02]  /*4180*/  FADD.FTZ R147, -R194, R147 ;  /* 0x00000093c2937221 */ /* 0x000fe40000010100 */
[----:B------:R-:W-:Y:S02]  /*4190*/  FMUL.FTZ R150, R169, -R149 ;  /* 0x80000095a9967220 */ /* 0x000fe40000410000 */
[----:B------:R-:W-:Y:S02]  /*41a0*/  FMUL.FTZ R144, R171, -R146 ;  /* 0x80000092ab907220 */ /* 0x000fe40000410000 */
[----:B------:R-:W-:Y:S02]  /*41b0*/  FMUL.FTZ R148, R169, -R151 ;  /* 0x80000097a9947220 */ /* 0x000fe40000410000 */
[----:B------:R-:W-:-:S02]  /*41c0*/  FMUL.FTZ R145, R171, -R147 ;  /* 0x80000093ab917220 */ /* 0x000fc40000410000 */
[----:B------:R-:W-:Y:S02]  /*41d0*/  FFMA.FTZ R150, R168, R151, R150 ;  /* 0x00000097a8967223 */ /* 0x000fe40000010096 */
[----:B------:R-:W-:Y:S02]  /*41e0*/  FFMA.FTZ R147, R170, R147, R144 ;  /* 0x00000093aa937223 */ /* 0x000fe40000010090 */
[----:B------:R-:W-:Y:S02]  /*41f0*/  FFMA.FTZ R148, R168, R149, -R148 ;  /* 0x00000095a8947223 */ /* 0x000fe40000010894 */
        /* <DEDUP_REMOVED lines=10> */
[----:B------:R-:W-:Y:S02]  /*42a0*/  FFMA.FTZ R146, R168, R146, -R145 ;  /* 0x00000092a8927223 */ /* 0x000fe40000010891 */
[-C--:B------:R-:W-:Y:S02]  /*42b0*/  FMUL.FTZ R151, R163, -R149.reuse ;  /* 0x80000095a3977220 */ /* 0x080fe40000410000 */
[----:B------:R-:W-:Y:S02]  /*42c0*/  FFMA.FTZ R150, R162, R149, R150 ;  /* 0x00000095a2967223 */ /* 0x000fe40000010096 */
[----:B------:R-:W-:Y:S02]  /*42d0*/  FFMA.FTZ R147, R168, R147, R144 ;  /* 0x00000093a8937223 */ /* 0x000fe40000010090 */
[----:B------:R-:W-:Y:S01]  /*42e0*/  FADD.FTZ R146, R189, R146 ;  /* 0x00000092bd927221 */ /* 0x000fe20000010000 */
        /* <DEDUP_REMOVED lines=10> */
[C---:B------:R-:W-:Y:S02]  /*4390*/  FMUL.FTZ R150, R159.reuse, -R151 ;  /* 0x800000979f967220 */ /* 0x040fe40000410000 */
[----:B------:R-:W-:Y:S02]  /*43a0*/  FFMA.FTZ R146, R164, R146, -R149 ;  /* 0x00000092a4927223 */ /* 0x000fe40000010895 */
[----:B------:R-:W-:Y:S02]  /*43b0*/  FADD.FTZ R147, -R188, R147 ;  /* 0x00000093bc937221 */ /* 0x000fe40000010100 */
[----:B------:R-:W-:-:S02]  /*43c0*/  FMUL.FTZ R148, R159, -R153 ;  /* 0x800000999f947220 */ /* 0x000fc40000410000 */
[C---:B------:R-:W-:Y:S02]  /*43d0*/  FFMA.FTZ R150, R158.reuse, R153, R150 ;  /* 0x000000999e967223 */ /* 0x040fe40000010096 */
        /* <DEDUP_REMOVED lines=21> */
[----:B------:R-:W-:Y:S02]  /*4530*/  FMUL.FTZ R153, R29, -R151 ;  /* 0x800000971d997220 */ /* 0x000fe40000410000 */
[----:B------:R-:W-:-:S02]  /*4540*/  FADD.FTZ R147, R183, R146 ;  /* 0x00000092b7937221 */ /* 0x000fc40000010000 */
[----:B0-----:R-:W-:Y:S02]  /*4550*/  FMUL.FTZ R146, R181, R144 ;  /* 0x00000090b5927220 */ /* 0x001fe40000410000 */
[-C--:B------:R-:W-:Y:S02]  /*4560*/  FMUL.FTZ R152, R29, -R150.reuse ;  /* 0x800000961d987220 */ /* 0x080fe40000410000 */
[----:B------:R-:W-:Y:S02]  /*4570*/  FFMA.FTZ R153, R28, R150, R153 ;  /* 0x000000961c997223 */ /* 0x000fe40000010099 */
[-C--:B------:R-:W-:Y:S02]  /*4580*/  FMUL.FTZ R181, R181, R145.reuse ;  /* 0x00000091b5b57220 */ /* 0x080fe40000410000 */
[----:B------:R-:W-:Y:S02]  /*4590*/  FFMA.FTZ R146, R180, R145, R146 ;  /* 0x00000091b4927223 */ /* 0x000fe40000010092 */
[----:B------:R-:W-:-:S02]  /*45a0*/  FFMA.FTZ R152, R28, R151, -R152 ;  /* 0x000000971c987223 */ /* 0x000fc40000010898 */
[----:B------:R-:W-:Y:S02]  /*45b0*/  FMUL.FTZ R151, R159, -R147 ;  /* 0x800000939f977220 */ /* 0x000fe40000410000 */
[----:B------:R-:W-:Y:S02]  /*45c0*/  FMUL.FTZ R145, R27, -R153 ;  /* 0x800000991b917220 */ /* 0x000fe40000410000 */
[----:B------:R-:W-:Y:S02]  /*45d0*/  FFMA.FTZ R181, R180, R144, -R181 ;  /* 0x00000090b4b57223 */ /* 0x000fe400000108b5 */
[----:B------:R-:W-:Y:S02]  /*45e0*/  FADD.FTZ R225, RZ, R146 ;  /* 0x00000092ffe17221 */ /* 0x000fe40000010000 */
[----:B------:R-:W-:Y:S02]  /*45f0*/  FMUL.FTZ R149, R159, -R148 ;  /* 0x800000949f957220 */ /* 0x000fe40000410000 */
[----:B------:R-:W-:-:S02]  /*4600*/  FMUL.FTZ R144, R27, -R152 ;  /* 0x800000981b907220 */ /* 0x000fc40000410000 */
[----:B------:R-:W-:Y:S02]  /*4610*/  FFMA.FTZ R151, R158, R148, R151 ;  /* 0x000000949e977223 */ /* 0x000fe40000010097 */
[----:B------:R-:W-:Y:S02]  /*4620*/  FFMA.FTZ R152, R26, R152, -R145 ;  /* 0x000000981a987223 */ /* 0x000fe40000010891 */
[----:B------:R-:W-:Y:S02]  /*4630*/  FADD.FTZ R224, R2, R181 ;  /* 0x000000b502e07221 */ /* 0x000fe40000010000 */
[----:B------:R-:W-:Y:S02]  /*4640*/  FMUL.FTZ R145, R19, R225 ;  /* 0x000000e113917220 */ /* 0x000fe40000410000 */
[----:B------:R-:W-:Y:S02]  /*4650*/  FFMA.FTZ R150, R158, R147, -R149 ;  /* 0x000000939e967223 */ /* 0x000fe40000010895 */
[----:B------:R-:W-:-:S02]  /*4660*/  FFMA.FTZ R153, R26, R153, R144 ;  /* 0x000000991a997223 */ /* 0x000fc40000010090 */
[----:B------:R-:W-:Y:S02]  /*4670*/  FADD.FTZ R151, -R182, R151 ;  /* 0x00000097b6977221 */ /* 0x000fe40000010100 */
[-C--:B------:R-:W-:Y:S02]  /*4680*/  FMUL.FTZ R146, R19, R224.reuse ;  /* 0x000000e013927220 */ /* 0x080fe40000410000 */
[C---:B------:R-:W-:Y:S02]  /*4690*/  FFMA.FTZ R144, R18.reuse, R224, -R145 ;  /* 0x000000e012907223 */ /* 0x040fe40000010891 */
[----:B------:R-:W-:Y:S02]  /*46a0*/  FADD.FTZ R150, R179, R150 ;  /* 0x00000096b3967221 */ /* 0x000fe40000010000 */
[----:B------:R-:W-:Y:S02]  /*46b0*/  FMUL.FTZ R145, R157, -R151 ;  /* 0x800000979d917220 */ /* 0x000fe40000410000 */
[----:B------:R-:W-:-:S02]  /*46c0*/  FFMA.FTZ R146, R18, R225, R146 ;  /* 0x000000e112927223 */ /* 0x000fc40000010092 */
[----:B------:R-:W-:Y:S02]  /*46d0*/  FADD.FTZ R223, R3, R144 ;  /* 0x0000009003df7221 */ /* 0x000fe40000010000 */
[-C--:B------:R-:W-:Y:S02]  /*46e0*/  FMUL.FTZ R144, R157, -R150.reuse ;  /* 0x800000969d907220 */ /* 0x080fe40000410000 */
[C---:B------:R-:W-:Y:S02]  /*46f0*/  FFMA.FTZ R150, R156.reuse, R150, -R145 ;  /* 0x000000969c967223 */ /* 0x040fe40000010891 */
[----:B------:R-:W-:Y:S02]  /*4700*/  FADD.FTZ R222, RZ, R146 ;  /* 0x00000092ffde7221 */ /* 0x000fe40000010000 */
[----:B------:R-:W-:Y:S02]  /*4710*/  FMUL.FTZ R145, R21, R223 ;  /* 0x000000df15917220 */ /* 0x000fe40000410000 */
[----:B------:R-:W-:-:S02]  /*4720*/  FFMA.FTZ R151, R156, R151, R144 ;  /* 0x000000979c977223 */ /* 0x000fc40000010090 */
[----:B------:R-:W-:Y:S02]  /*4730*/  FMUL.FTZ R146, R25, -R152 ;  /* 0x8000009819927220 */ /* 0x000fe40000410000 */
[-C--:B------:R-:W-:Y:S02]  /*4740*/  FMUL.FTZ R144, R21, R222.reuse ;  /* 0x000000de15907220 */ /* 0x080fe40000410000 */
[----:B------:R-:W-:Y:S02]  /*4750*/  FFMA.FTZ R221, R20, R222, R145 ;  /* 0x000000de14dd7223 */ /* 0x000fe40000010091 */
[-C--:B------:R-:W-:Y:S02]  /*4760*/  FMUL.FTZ R147, R25, -R153.reuse ;  /* 0x8000009919937220 */ /* 0x080fe40000410000 */
[----:B------:R-:W-:Y:S02]  /*4770*/  FFMA.FTZ R153, R24, R153, R146 ;  /* 0x0000009918997223 */ /* 0x000fe40000010092 */
[----:B------:R-:W-:-:S02]  /*4780*/  FFMA.FTZ R145, R20, R223, -R144 ;  /* 0x000000df14917223 */ /* 0x000fc40000010890 */
[----:B------:R-:W-:Y:S02]  /*4790*/  FADD.FTZ R221, RZ, R221 ;  /* 0x000000ddffdd7221 */ /* 0x000fe40000010000 */
[----:B------:R-:W-:Y:S02]  /*47a0*/  FFMA.FTZ R147, R24, R152, -R147 ;  /* 0x0000009818937223 */ /* 0x000fe40000010893 */
[C---:B------:R-:W-:Y:S02]  /*47b0*/  FMUL.FTZ R144, R23.reuse, -R153 ;  /* 0x8000009917907220 */ /* 0x040fe40000410000 */
[----:B------:R-:W-:Y:S02]  /*47c0*/  FADD.FTZ R220, R4, R145 ;  /* 0x0000009104dc7221 */ /* 0x000fe40000010000 */
[----:B------:R-:W-:Y:S02]  /*47d0*/  FMUL.FTZ R145, R23, R221 ;  /* 0x000000dd17917220 */ /* 0x000fe40000410000 */
[----:B------:R-:W-:-:S02]  /*47e0*/  FFMA.FTZ R148, R22, R147, -R144 ;  /* 0x0000009316947223 */ /* 0x000fc40000010890 */
[-C--:B------:R-:W-:Y:S02]  /*47f0*/  FMUL.FTZ R146, R23, R220.reuse ;  /* 0x000000dc17927220 */ /* 0x080fe40000410000 */
[C---:B------:R-:W-:Y:S02]  /*4800*/  FFMA.FTZ R144, R22.reuse, R220, -R145 ;  /* 0x000000dc16907223 */ /* 0x040fe40000010891 */
[----:B------:R-:W-:Y:S02]  /*4810*/  FFMA.FTZ R146, R22, R221, R146 ;  /* 0x000000dd16927223 */ /* 0x000fe40000010092 */
[----:B------:R-:W-:Y:S02]  /*4820*/  FADD.FTZ R219, R5, R144 ;  /* 0x0000009005db7221 */ /* 0x000fe40000010000 */
[----:B------:R-:W-:Y:S02]  /*4830*/  FADD.FTZ R218, RZ, R146 ;  /* 0x00000092ffda7221 */ /* 0x000fe40000010000 */
[----:B------:R-:W-:-:S02]  /*4840*/  FMUL.FTZ R145, R25, R219 ;  /* 0x000000db19917220 */ /* 0x000fc40000410000 */
[----:B------:R-:W-:Y:S02]  /*4850*/  FADD.FTZ R151, -R178, R151 ;  /* 0x00000097b2977221 */ /* 0x000fe40000010100 */
[-C--:B------:R-:W-:Y:S02]  /*4860*/  FMUL.FTZ R144, R25, R218.reuse ;  /* 0x000000da19907220 */ /* 0x080fe40000410000 */
[----:B------:R-:W-:Y:S02]  /*4870*/  FFMA.FTZ R217, R24, R218, R145 ;  /* 0x000000da18d97223 */ /* 0x000fe40000010091 */
[----:B------:R-:W-:Y:S02]  /*4880*/  FMUL.FTZ R149, R23, -R147 ;  /* 0x8000009317957220 */ /* 0x000fe40000410000 */
[----:B------:R-:W-:Y:S02]  /*4890*/  FADD.FTZ R150, R177, R150 ;  /* 0x00000096b1967221 */ /* 0x000fe40000010000 */
[----:B------:R-:W-:-:S02]  /*48a0*/  FMUL.FTZ R147, R31, -R151 ;  /* 0x800000971f937220 */ /* 0x000fc40000410000 */
[----:B------:R-:W-:Y:S02]  /*48b0*/  FFMA.FTZ R145, R24, R219, -R144 ;  /* 0x000000db18917223 */ /* 0x000fe40000010890 */
[----:B------:R-:W-:Y:S02]  /*48c0*/  FADD.FTZ R217, RZ, R217 ;  /* 0x000000d9ffd97221 */ /* 0x000fe40000010000 */
[----:B------:R-:W-:Y:S02]  /*48d0*/  FFMA.FTZ R149, R22, R153, R149 ;  /* 0x0000009916957223 */ /* 0x000fe40000010095 */
[-C--:B------:R-:W-:Y:S02]  /*48e0*/  FMUL.FTZ R146, R31, -R150.reuse ;  /* 0x800000961f927220 */ /* 0x080fe40000410000 */
[----:B------:R-:W-:Y:S02]  /*48f0*/  FFMA.FTZ R150, R30, R150, -R147 ;  /* 0x000000961e967223 */ /* 0x000fe40000010893 */
[----:B------:R-:W-:-:S02]  /*4900*/  FMUL.FTZ R144, R21, -R148 ;  /* 0x8000009415907220 */ /* 0x000fc40000410000 */
[----:B------:R-:W-:Y:S02]  /*4910*/  FADD.FTZ R216, R6, R145 ;  /* 0x0000009106d87221 */ /* 0x000fe40000010000 */
[----:B------:R-:W-:Y:S02]  /*4920*/  FMUL.FTZ R145, R27, R217 ;  /* 0x000000d91b917220 */ /* 0x000fe40000410000 */
[----:B------:R-:W-:Y:S02]  /*4930*/  FFMA.FTZ R151, R30, R151, R146 ;  /* 0x000000971e977223 */ /* 0x000fe40000010092 */
[-C--:B------:R-:W-:Y:S02]  /*4940*/  FMUL.FTZ R147, R21, -R149.reuse ;  /* 0x8000009515937220 */ /* 0x080fe40000410000 */
        /* <DEDUP_REMOVED lines=8> */
[----:B------:R-:W-:Y:S02]  /*49d0*/  FFMA.FTZ R148, R20, R148, -R147 ;  /* 0x0000009414947223 */ /* 0x000fe40000010893 */
[CC--:B------:R-:W-:Y:S02]  /*49e0*/  FMUL.FTZ R147, R29.reuse, -R151.reuse ;  /* 0x800000971d937220 */ /* 0x0c0fe40000410000 */
        /* <DEDUP_REMOVED lines=52> */
[-C--:B------:R-:W-:Y:S02]  /*4d30*/  FMUL.FTZ R144, R161, R206.reuse ;  /* 0x000000cea1907220 */ /* 0x080fe40000410000 */
[C---:B------:R-:W-:Y:S02]  /*4d40*/  FFMA.FTZ R205, R160.reuse, R206, R145 ;  /* 0x000000cea0cd7223 */ /* 0x040fe40000010091 */
[----:B------:R-:W-:Y:S02]  /*4d50*/  FADD.FTZ R150, -R233, R150 ;  /* 0x00000096e9967221 */ /* 0x000fe40000010100 */
        /* <DEDUP_REMOVED lines=9> */
[C---:B------:R-:W-:Y:S02]  /*4df0*/  FMUL.FTZ R151, R19.reuse, -R147 ;  /* 0x8000009313977220 */ /* 0x040fe40000410000 */
[----:B------:R-:W-:Y:S02]  /*4e00*/  FMUL.FTZ R147, R19, -R148 ;  /* 0x8000009413937220 */ /* 0x000fe40000410000 */
[----:B------:R-:W-:Y:S02]  /*4e10*/  FFMA.FTZ R146, R162, R205, R146 ;  /* 0x000000cda2927223 */ /* 0x000fe40000010092 */
[----:B------:R-:W-:Y:S01]  /*4e20*/  FADD.FTZ R203, R13, R144 ;  /* 0x000000900dcb7221 */ /* 0x000fe20000010000 */
[----:B------:R-:W-:Y:S01]  /*4e30*/  MOV R144, 0x3f800000 ;  /* 0x3f80000000907802 */ /* 0x000fe20000000f00 */
[-C--:B------:R-:W-:Y:S02]  /*4e40*/  FMUL.FTZ R145, R19, -R149.reuse ;  /* 0x8000009513917220 */ /* 0x080fe40000410000 */
[----:B------:R-:W-:-:S02]  /*4e50*/  FFMA.FTZ R149, R18, R149, R147 ;  /* 0x0000009512957223 */ /* 0x000fc40000010093 */
[----:B------:R-:W-:Y:S02]  /*4e60*/  FADD.FTZ R202, RZ, R146 ;  /* 0x00000092ffca7221 */ /* 0x000fe40000010000 */
[CC--:B------:R-:W-:Y:S02]  /*4e70*/  FMUL.FTZ R147, R165.reuse, R203.reuse ;  /* 0x000000cba5937220 */ /* 0x0c0fe40000410000 */
[----:B------:R-:W-:Y:S02]  /*4e80*/  FFMA.FTZ R152, R18, R150, R151 ;  /* 0x0000009612987223 */ /* 0x000fe40000010097 */
[-C--:B------:R-:W-:Y:S02]  /*4e90*/  FMUL.FTZ R150, R165, R202.reuse ;  /* 0x000000caa5967220 */ /* 0x080fe40000410000 */
[C---:B------:R-:W-:Y:S02]  /*4ea0*/  FFMA.FTZ R181, R164.reuse, R202, R147 ;  /* 0x000000caa4b57223 */ /* 0x040fe40000010093 */
[----:B------:R-:W-:Y:S01]  /*4eb0*/  FFMA.FTZ R153, R164, R203, -R150 ;  /* 0x000000cba4997223 */ /* 0x000fe20000010896 */
[----:B------:R-:W-:Y:S01]  /*4ec0*/  CS2R R146, SRZ ;  /* 0x0000000000927805 */ /* 0x000fe2000001ff00 */
[----:B------:R-:W-:-:S02]  /*4ed0*/  FADD.FTZ R181, RZ, R181 ;  /* 0x000000b5ffb57221 */ /* 0x000fc40000010000 */
[----:B------:R-:W-:Y:S02]  /*4ee0*/  FADD.FTZ R180, R14, R153 ;  /* 0x000000990eb47221 */ /* 0x000fe40000010000 */
[-C--:B------:R-:W-:Y:S02]  /*4ef0*/  FMUL.FTZ R153, R169, R181.reuse ;  /* 0x000000b5a9997220 */ /* 0x080fe40000410000 */
[----:B------:R-:W-:Y:S02]  /*4f00*/  FADD.FTZ R151, -R235, R152 ;  /* 0x00000098eb977221 */ /* 0x000fe40000010100 */
        /* <DEDUP_REMOVED lines=24> */
[----:B------:R-:W-:Y:S02]  /*5090*/  SHF.L.U32 R249, R0, 0x5, RZ ;  /* 0x0000000500f97819 */ /* 0x000fe400000006ff */
[----:B------:R-:W-:-:S03]  /*50a0*/  ISETP.NE.AND P0, PT, R238, 0x1f, PT ;  /* 0x0000001fee00780c */ /* 0x000fc60003f05270 */
[----:B------:R-:W-:Y:S04]  /*50b0*/  LDS.128 R148, [R249+0x4660] ;  /* 0x00466000f9947984 */ /* 0x000fe80000000c00 */
[----:B------:R-:W1:Y:S02]  /*50c0*/  LDS.128 R152, [R249+0x4670] ;  /* 0x00467000f9987984 */ /* 0x000e640000000c00 */
[C---:B-1----:R-:W-:Y:S02]  /*50d0*/  FMUL.FTZ R240, R149.reuse, R154 ;  /* 0x0000009a95f07220 */ /* 0x042fe40000410000 */
[-C--:B------:R-:W-:Y:S02]  /*50e0*/  FMUL.FTZ R239, R149, R155.reuse ;  /* 0x0000009b95ef7220 */ /* 0x080fe40000410000 */
[----:B------:R-:W-:-:S02]  /*50f0*/  FFMA.FTZ R240, R148, R155, R240 ;  /* 0x0000009b94f07223 */ /* 0x000fc400000100f0 */
[CC--:B------:R-:W-:Y:S02]  /*5100*/  FMUL.FTZ R155, R149.reuse, R153.reuse ;  /* 0x00000099959b7220 */ /* 0x0c0fe40000410000 */
[----:B------:R-:W-:Y:S02]  /*5110*/  FMUL.FTZ R149, R149, R152 ;  /* 0x0000009895957220 */ /* 0x000fe40000410000 */
[C---:B------:R-:W-:Y:S02]  /*5120*/  FFMA.FTZ R239, R148.reuse, R154, -R239 ;  /* 0x0000009a94ef7223 */ /* 0x040fe400000108ef */
[C---:B------:R-:W-:Y:S02]  /*5130*/  FFMA.FTZ R154, R148.reuse, R152, -R155 ;  /* 0x00000098949a7223 */ /* 0x040fe4000001089b */
[----:B------:R-:W-:Y:S02]  /*5140*/  FFMA.FTZ R155, R148, R153, R149 ;  /* 0x00000099949b7223 */ /* 0x000fe40000010095 */
[----:B------:R-:W-:-:S02]  /*5150*/  FADD.FTZ R152, R150, R239 ;  /* 0x000000ef96987221 */ /* 0x000fc40000010000 */
[----:B------:R-:W-:Y:S01]  /*5160*/  FADD.FTZ R153, R151, R240 ;  /* 0x000000f097997221 */ /* 0x000fe20000010000 */
[----:B------:R-:W-:Y:S05]  /*5170*/  BRA.DIV ~URZ, `(.L_x_6445) ;  /* 0x000067b27f007947 */ /* 0x000fea000b800000 */
[----:B------:R1:W2:Y:S02]  /*5180*/  SHFL.DOWN PT, R151, R154, 0x1, 0x1f ;  /* 0x08201f009a977f89 */ /* 0x0002a400000e0000 */
.L_x_6543:
[----:B------:R-:W-:Y:S05]  /*5190*/  BRA.DIV ~URZ, `(.L_x_6446) ;  /* 0x000068127f007947 */ /* 0x000fea000b800000 */
[----:B------:R3:W4:Y:S04]  /*51a0*/  SHFL.DOWN PT, R239, R155, 0x1, 0x1f ;  /* 0x08201f009bef7f89 */ /* 0x00072800000e0000 */
[----:B------:R3:W1:Y:S04]  /*51b0*/  SHFL.DOWN PT, R241, R152, 0x1, 0x1f ;  /* 0x08201f0098f17f89 */ /* 0x00066800000e0000 */
[----:B------:R3:W2:Y:S02]  /*51c0*/  SHFL.DOWN PT, R150, R153, 0x1, 0x1f ;  /* 0x08201f0099967f89 */ /* 0x0006a400000e0000 */
.L_x_6544:
[----:B------:R-:W-:Y:S01]  /*51d0*/  BSSY B1, `(.L_x_6447) ;  /* 0x000000d000017945 */ /* 0x000fe20003800000 */
[----:B------:R-:W-:Y:S05]  /*51e0*/  @!P0 BRA `(.L_x_6448) ;  /* 0x000000b000008947 */ /* 0x000fea0003800000 */
[C---:B--2---:R-:W-:Y:S02]  /*51f0*/  FMUL.FTZ R148, R155.reuse, R150 ;  /* 0x000000969b947220 */ /* 0x044fe40000410000 */
[----:B-1----:R-:W-:-:S02]  /*5200*/  FMUL.FTZ R149, R155, R241 ;  /* 0x000000f19b957220 */ /* 0x002fc40000410000 */
[C---:B------:R-:W-:Y:S02]  /*5210*/  FFMA.FTZ R241, R154.reuse, R241, -R148 ;  /* 0x000000f19af17223 */ /* 0x040fe40000010894 */
[C---:B----4-:R-:W-:Y:S02]  /*5220*/  FMUL.FTZ R148, R155.reuse, R239 ;  /* 0x000000ef9b947220 */ /* 0x050fe40000410000 */
[-C--:B---3--:R-:W-:Y:S02]  /*5230*/  FMUL.FTZ R155, R155, R151.reuse ;  /* 0x000000979b9b7220 */ /* 0x088fe40000410000 */
[C---:B------:R-:W-:Y:S02]  /*5240*/  FFMA.FTZ R148, R154.reuse, R151, -R148 ;  /* 0x000000979a947223 */ /* 0x040fe40000010894 */
[C---:B------:R-:W-:Y:S02]  /*5250*/  FFMA.FTZ R150, R154.reuse, R150, R149 ;  /* 0x000000969a967223 */ /* 0x040fe40000010095 */
[----:B------:R-:W-:Y:S01]  /*5260*/  FFMA.FTZ R155, R154, R239, R155 ;  /* 0x000000ef9a9b7223 */ /* 0x000fe2000001009b */
[----:B------:R-:W-:Y:S01]  /*5270*/  MOV R154, R148 ;  /* 0x00000094009a7202 */ /* 0x000fe20000000f00 */
[----:B------:R-:W-:-:S02]  /*5280*/  FADD.FTZ R152, R152, R241 ;  /* 0x000000f198987221 */ /* 0x000fc40000010000 */
[----:B------:R-:W-:Y:S02]  /*5290*/  FADD.FTZ R153, R153, R150 ;  /* 0x0000009699997221 */ /* 0x000fe40000010000 */
.L_x_6448:
[----:B------:R-:W-:Y:S05]  /*52a0*/  BSYNC B1 ;  /* 0x0000000000017941 */ /* 0x000fea0003800000 */
.L_x_6447:
[----:B------:R-:W-:Y:S01]  /*52b0*/  ISETP.GT.U32.AND P0, PT, R238, 0x1d, PT ;  /* 0x0000001dee00780c */ /* 0x000fe20003f04070 */
[----:B------:R-:W-:Y:S05]  /*52c0*/  BRA.DIV ~URZ, `(.L_x_6449) ;  /* 0x000068327f007947 */ /* 0x000fea000b800000 */
[----:B-1----:R1:W3:Y:S04]  /*52d0*/  SHFL.DOWN PT, R241, R154, 0x2, 0x1f ;  /* 0x08401f009af17f89 */ /* 0x0022e800000e0000 */
[----:B----4-:R1:W4:Y:S04]  /*52e0*/  SHFL.DOWN PT, R239, R155, 0x2, 0x1f ;  /* 0x08401f009bef7f89 */ /* 0x01032800000e0000 */
[----:B--2---:R1:W2:Y:S04]  /*52f0*/  SHFL.DOWN PT, R151, R152, 0x2, 0x1f ;  /* 0x08401f0098977f89 */ /* 0x0042a800000e0000 */
[----:B------:R1:W0:Y:S02]  /*5300*/  SHFL.DOWN PT, R150, R153, 0x2, 0x1f ;  /* 0x08401f0099967f89 */ /* 0x00022400000e0000 */
.L_x_6545:
        /* <DEDUP_REMOVED lines=13> */
.L_x_6451:
[----:B------:R-:W-:Y:S05]  /*53e0*/  BSYNC B1 ;  /* 0x0000000000017941 */ /* 0x000fea0003800000 */
.L_x_6450:
[----:B------:R-:W-:Y:S01]  /*53f0*/  ISETP.GT.U32.AND P0, PT, R238, 0x1b, PT ;  /* 0x0000001bee00780c */ /* 0x000fe20003f04070 */
[----:B------:R-:W-:Y:S10]  /*5400*/  BRA.DIV ~URZ, `(.L_x_6452) ;  /* 0x000068b27f007947 */ /* 0x000ff4000b800000 */
[----:B---3--:R3:W1:Y:S02]  /*5410*/  SHFL.DOWN PT, R241, R154, 0x4, 0x1f ;  /* 0x08801f009af17f89 */ /* 0x00866400000e0000 */
.L_x_6546:
[----:B------:R-:W-:Y:S05]  /*5420*/  BRA.DIV ~URZ, `(.L_x_6453) ;  /* 0x000069127f007947 */ /* 0x000fea000b800000 */
[----:B----4-:R4:W3:Y:S04]  /*5430*/  SHFL.DOWN PT, R239, R155, 0x4, 0x1f ;  /* 0x08801f009bef7f89 */ /* 0x0108e800000e0000 */
[----:B--2---:R4:W2:Y:S04]  /*5440*/  SHFL.DOWN PT, R151, R152, 0x4, 0x1f ;  /* 0x08801f0098977f89 */ /* 0x0048a800000e0000 */
[----:B0-----:R4:W0:Y:S02]  /*5450*/  SHFL.DOWN PT, R150, R153, 0x4, 0x1f ;  /* 0x08801f0099967f89 */ /* 0x00182400000e0000 */
.L_x_6547:
[----:B------:R-:W-:Y:S01]  /*5460*/  BSSY B1, `(.L_x_6454) ;  /* 0x000000d000017945 */ /* 0x000fe20003800000 */
[----:B------:R-:W-:Y:S05]  /*5470*/  @P0 BRA `(.L_x_6455) ;  /* 0x000000b000000947 */ /* 0x000fea0003800000 */
[C---:B0-----:R-:W-:Y:S02]  /*5480*/  FMUL.FTZ R148, R155.reuse, R150 ;  /* 0x000000969b947220 */ /* 0x041fe40000410000 */
[----:B--2---:R-:W-:-:S02]  /*5490*/  FMUL.FTZ R149, R155, R151 ;  /* 0x000000979b957220 */ /* 0x004fc40000410000 */
[C---:B------:R-:W-:Y:S02]  /*54a0*/  FFMA.FTZ R151, R154.reuse, R151, -R148 ;  /* 0x000000979a977223 */ /* 0x040fe40000010894 */
[C---:B---3--:R-:W-:Y:S02]  /*54b0*/  FMUL.FTZ R148, R155.reuse, R239 ;  /* 0x000000ef9b947220 */ /* 0x048fe40000410000 */
[-C--:B-1--4-:R-:W-:Y:S02]  /*54c0*/  FMUL.FTZ R155, R155, R241.reuse ;  /* 0x000000f19b9b7220 */ /* 0x092fe40000410000 */
[C---:B------:R-:W-:Y:S02]  /*54d0*/  FFMA.FTZ R148, R154.reuse, R241, -R148 ;  /* 0x000000f19a947223 */ /* 0x040fe40000010894 */
[C---:B------:R-:W-:Y:S02]  /*54e0*/  FFMA.FTZ R150, R154.reuse, R150, R149 ;  /* 0x000000969a967223 */ /* 0x040fe40000010095 */
[----:B------:R-:W-:Y:S01]  /*54f0*/  FFMA.FTZ R155, R154, R239, R155 ;  /* 0x000000ef9a9b7223 */ /* 0x000fe2000001009b */
[----:B------:R-:W-:Y:S01]  /*5500*/  MOV R154, R148 ;  /* 0x00000094009a7202 */ /* 0x000fe20000000f00 */
[----:B------:R-:W-:-:S02]  /*5510*/  FADD.FTZ R152, R152, R151 ;  /* 0x0000009798987221 */ /* 0x000fc40000010000 */
[----:B------:R-:W-:Y:S02]  /*5520*/  FADD.FTZ R153, R153, R150 ;  /* 0x0000009699997221 */ /* 0x000fe40000010000 */
.L_x_6455:
[----:B------:R-:W-:Y:S05]  /*5530*/  BSYNC B1 ;  /* 0x0000000000017941 */ /* 0x000fea0003800000 */
.L_x_6454:
[----:B------:R-:W-:Y:S01]  /*5540*/  ISETP.GT.U32.AND P0, PT, R238, 0x17, PT ;  /* 0x00000017ee00780c */ /* 0x000fe20003f04070 */
[----:B------:R-:W-:Y:S05]  /*5550*/  BRA.DIV ~URZ, `(.L_x_6456) ;  /* 0x000069327f007947 */ /* 0x000fea000b800000 */
[----:B-1----:R1:W4:Y:S04]  /*5560*/  SHFL.DOWN PT, R241, R154, 0x8, 0x1f ;  /* 0x09001f009af17f89 */ /* 0x00232800000e0000 */
[----:B---3--:R1:W3:Y:S04]  /*5570*/  SHFL.DOWN PT, R239, R155, 0x8, 0x1f ;  /* 0x09001f009bef7f89 */ /* 0x0082e800000e0000 */
[----:B--2---:R1:W2:Y:S04]  /*5580*/  SHFL.DOWN PT, R151, R152, 0x8, 0x1f ;  /* 0x09001f0098977f89 */ /* 0x0042a800000e0000 */
[----:B0-----:R1:W0:Y:S02]  /*5590*/  SHFL.DOWN PT, R150, R153, 0x8, 0x1f ;  /* 0x09001f0099967f89 */ /* 0x00122400000e0000 */
.L_x_6548:
        /* <DEDUP_REMOVED lines=13> */
.L_x_6458:
[----:B------:R-:W-:Y:S05]  /*5670*/  BSYNC B1 ;  /* 0x0000000000017941 */ /* 0x000fea0003800000 */
.L_x_6457:
[----:B------:R-:W-:Y:S01]  /*5680*/  ISETP.GT.U32.AND P0, PT, R238, 0xf, PT ;  /* 0x0000000fee00780c */ /* 0x000fe20003f04070 */
[----:B------:R-:W-:Y:S10]  /*5690*/  BRA.DIV ~URZ, `(.L_x_6459) ;  /* 0x000069b27f007947 */ /* 0x000ff4000b800000 */
[----:B------:R1:W4:Y:S02]  /*56a0*/  SHFL.DOWN PT, R238, R154, 0x10, 0x1f ;  /* 0x0a001f009aee7f89 */ /* 0x00032400000e0000 */
.L_x_6549:
[----:B------:R-:W-:Y:S05]  /*56b0*/  BRA.DIV ~URZ, `(.L_x_6460) ;  /* 0x00006a127f007947 */ /* 0x000fea000b800000 */
[----:B--2---:R2:W1:Y:S04]  /*56c0*/  SHFL.DOWN PT, R151, R155, 0x10, 0x1f ;  /* 0x0a001f009b977f89 */ /* 0x00446800000e0000 */
[----:B---3--:R2:W3:Y:S04]  /*56d0*/  SHFL.DOWN PT, R239, R152, 0x10, 0x1f ;  /* 0x0a001f0098ef7f89 */ /* 0x0084e800000e0000 */
[----:B0-----:R2:W0:Y:S02]  /*56e0*/  SHFL.DOWN PT, R150, R153, 0x10, 0x1f ;  /* 0x0a001f0099967f89 */ /* 0x00142400000e0000 */
.L_x_6550:
[----:B------:R-:W-:Y:S01]  /*56f0*/  BSSY B1, `(.L_x_6461) ;  /* 0x000000d000017945 */ /* 0x000fe20003800000 */
[----:B------:R-:W-:Y:S05]  /*5700*/  @P0 BRA `(.L_x_6462) ;  /* 0x000000b000000947 */ /* 0x000fea0003800000 */
[C---:B---3--:R-:W-:Y:S02]  /*5710*/  FMUL.FTZ R149, R155.reuse, R239 ;  /* 0x000000ef9b957220 */ /* 0x048fe40000410000 */
[----:B0-----:R-:W-:-:S02]  /*5720*/  FMUL.FTZ R148, R155, R150 ;  /* 0x000000969b947220 */ /* 0x001fc40000410000 */
[C---:B------:R-:W-:Y:S02]  /*5730*/  FFMA.FTZ R150, R154.reuse, R150, R149 ;  /* 0x000000969a967223 */ /* 0x040fe40000010095 */
[C---:B-1----:R-:W-:Y:S02]  /*5740*/  FMUL.FTZ R149, R155.reuse, R151 ;  /* 0x000000979b957220 */ /* 0x042fe40000410000 */
[-C--:B--2-4-:R-:W-:Y:S02]  /*5750*/  FMUL.FTZ R155, R155, R238.reuse ;  /* 0x000000ee9b9b7220 */ /* 0x094fe40000410000 */
[C---:B------:R-:W-:Y:S02]  /*5760*/  FFMA.FTZ R149, R154.reuse, R238, -R149 ;  /* 0x000000ee9a957223 */ /* 0x040fe40000010895 */
[C---:B------:R-:W-:Y:S02]  /*5770*/  FFMA.FTZ R239, R154.reuse, R239, -R148 ;  /* 0x000000ef9aef7223 */ /* 0x040fe40000010894 */
[----:B------:R-:W-:Y:S01]  /*5780*/  FFMA.FTZ R155, R154, R151, R155 ;  /* 0x000000979a9b7223 */ /* 0x000fe2000001009b */
[----:B------:R-:W-:Y:S01]  /*5790*/  MOV R154, R149 ;  /* 0x00000095009a7202 */ /* 0x000fe20000000f00 */
[----:B------:R-:W-:-:S02]  /*57a0*/  FADD.FTZ R152, R152, R239 ;  /* 0x000000ef98987221 */ /* 0x000fc40000010000 */
[----:B------:R-:W-:Y:S02]  /*57b0*/  FADD.FTZ R153, R153, R150 ;  /* 0x0000009699997221 */ /* 0x000fe40000010000 */
.L_x_6462:
[----:B------:R-:W-:Y:S05]  /*57c0*/  BSYNC B1 ;  /* 0x0000000000017941 */ /* 0x000fea0003800000 */
.L_x_6461:
[----:B------:R-:W-:Y:S05]  /*57d0*/  BRA.DIV ~URZ, `(.L_x_6463) ;  /* 0x00006a427f007947 */ /* 0x000fea000b800000 */
[----:B------:R-:W5:Y:S04]  /*57e0*/  SHFL.IDX PT, R148, R155, RZ, 0x1f ;  /* 0x00001fff9b947589 */ /* 0x000f6800000e0000 */
[----:B-1----:R-:W1:Y:S04]  /*57f0*/  SHFL.IDX PT, R151, R154, RZ, 0x1f ;  /* 0x00001fff9a977589 */ /* 0x002e6800000e0000 */
[----:B---3--:R-:W3:Y:S04]  /*5800*/  SHFL.IDX PT, R239, R152, RZ, 0x1f ;  /* 0x00001fff98ef7589 */ /* 0x008ee800000e0000 */
[----:B----4-:R-:W4:Y:S04]  /*5810*/  SHFL.IDX PT, R238, R153, RZ, 0x1f ;  /* 0x00001fff99ee7589 */ /* 0x010f2800000e0000 */
[----:B------:R-:W2:Y:S04]  /*5820*/  SHFL.DOWN PT, R154, R154, 0x1, 0x1f ;  /* 0x08201f009a9a7f89 */ /* 0x000ea800000e0000 */
[----:B--2---:R-:W2:Y:S04]  /*5830*/  SHFL.DOWN PT, R155, R155, 0x1, 0x1f ;  /* 0x08201f009b9b7f89 */ /* 0x004ea800000e0000 */
[----:B------:R-:W0:Y:S01]  /*5840*/  SHFL.DOWN PT, R152, R152, 0x1, 0x1f ;  /* 0x08201f0098987f89 */ /* 0x000e2200000e0000 */
[----:B-----5:R-:W-:-:S02]  /*5850*/  FMUL.FTZ R241, R147, R148 ;  /* 0x0000009493f17220 */ /* 0x020fc40000410000 */
[-C--:B------:R-:W-:Y:S01]  /*5860*/  FMUL.FTZ R242, R146, R148.reuse ;  /* 0x0000009492f27220 */ /* 0x080fe20000410000 */
[----:B------:R-:W0:Y:S01]  /*5870*/  SHFL.DOWN PT, R153, R153, 0x1, 0x1f ;  /* 0x08201f0099997f89 */ /* 0x000e2200000e0000 */
[CC--:B-1----:R-:W-:Y:S02]  /*5880*/  FMUL.FTZ R240, R144.reuse, R151.reuse ;  /* 0x0000009790f07220 */ /* 0x0c2fe40000410000 */
[-C--:B------:R-:W-:Y:S01]  /*5890*/  FMUL.FTZ R245, R144, R148.reuse ;  /* 0x0000009490f57220 */ /* 0x080fe20000410000 */
[----:B------:R-:W1:Y:S01]  /*58a0*/  SHFL.IDX PT, R243, R146, RZ, 0x1f ;  /* 0x00001fff92f37589 */ /* 0x000e6200000e0000 */
[-C--:B------:R-:W-:Y:S02]  /*58b0*/  FFMA.FTZ R241, R146, R151.reuse, -R241 ;  /* 0x0000009792f17223 */ /* 0x080fe400000108f1 */
[----:B------:R-:W-:Y:S01]  /*58c0*/  FFMA.FTZ R242, R147, R151, R242 ;  /* 0x0000009793f27223 */ /* 0x000fe200000100f2 */
[----:B------:R-:W0:Y:S04]  /*58d0*/  SHFL.IDX PT, R250, R147, RZ, 0x1f ;  /* 0x00001fff93fa7589 */ /* 0x000e2800000e0000 */
[----:B------:R-:W0:Y:S04]  /*58e0*/  SHFL.IDX PT, R244, R145, RZ, 0x1f ;  /* 0x00001fff91f47589 */ /* 0x000e2800000e0000 */
[----:B------:R5:W0:Y:S02]  /*58f0*/  SHFL.IDX PT, R246, R144, RZ, 0x1f ;  /* 0x00001fff90f67589 */ /* 0x000a2400000e0000 */
[----:B-----5:R-:W-:-:S02]  /*5900*/  FMUL.FTZ R144, R145, R148 ;  /* 0x0000009491907220 */ /* 0x020fc40000410000 */
.L_x_6551:
[----:B--234-:R-:W-:Y:S01]  /*5910*/  ISETP.NE.AND P0, PT, R0, 0x1f, PT ;  /* 0x0000001f0000780c */ /* 0x01cfe20003f05270 */
[----:B------:R-:W-:Y:S01]  /*5920*/  BSSY B1, `(.L_x_6464) ;  /* 0x0000011000017945 */ /* 0x000fe20003800000 */
[----:B------:R-:W-:Y:S01]  /*5930*/  FFMA.FTZ R145, R145, R151, R245 ;  /* 0x0000009791917223 */ /* 0x000fe200000100f5 */
[----:B0-----:R-:W-:-:S02]  /*5940*/  MOV R148, R246 ;  /* 0x000000f600947202 */ /* 0x001fc40000000f00 */
[----:B------:R-:W-:Y:S02]  /*5950*/  MOV R149, R244 ;  /* 0x000000f400957202 */ /* 0x000fe40000000f00 */
[----:B-1----:R-:W-:Y:S02]  /*5960*/  MOV R150, R243 ;  /* 0x000000f300967202 */ /* 0x002fe40000000f00 */
        /* <DEDUP_REMOVED lines=12> */
.L_x_6465:
[----:B------:R-:W-:Y:S05]  /*5a30*/  BSYNC B1 ;  /* 0x0000000000017941 */ /* 0x000fea0003800000 */
.L_x_6464:
[----:B------:R-:W0:Y:S01]  /*5a40*/  LDS.128 R152, [R249+0x4670] ;  /* 0x00467000f9987984 */ /* 0x000e220000000c00 */
[----:B------:R-:W-:-:S03]  /*5a50*/  FADD.FTZ R144, -R144, R240 ;  /* 0x000000f090907221 */ /* 0x000fc60000010100 */
        /* <DEDUP_REMOVED lines=10> */
[----:B------:R-:W-:Y:S02]  /*5b00*/  FADD.FTZ R155, R155, R244 ;  /* 0x000000f49b9b7221 */ /* 0x000fe40000010000 */
[----:B------:R-:W-:Y:S02]  /*5b10*/  FADD.FTZ R146, R241, R239 ;  /* 0x000000eff1927221 */ /* 0x000fe40000010000 */
[----:B------:R-:W-:Y:S01]  /*5b20*/  FADD.FTZ R147, R242, R238 ;  /* 0x000000eef2937221 */ /* 0x000fe20000010000 */
[----:B------:R1:W-:Y:S04]  /*5b30*/  STS.128 [R249+0x4660], R152 ;  /* 0x00466098f9007388 */ /* 0x0003e80000000c00 */
.L_x_6444:
[----:B------:R-:W-:Y:S05]  /*5b40*/  BSYNC B0 ;  /* 0x0000000000007941 */ /* 0x000fea0003800000 */
.L_x_6443:
[----:B------:R-:W-:Y:S01]  /*5b50*/  WARPSYNC 0xffffffff ;  /* 0xffffffff00007948 */ /* 0x000fe20003800000 */
[----:B------:R-:W-:Y:S01]  /*5b60*/  BAR.SYNC.DEFER_BLOCKING 0x0 ;  /* 0x0000000000007b1d */ /* 0x000fe20000010000 */
[----:B-1----:R-:W-:Y:S01]  /*5b70*/  FMUL.FTZ R150, R61, R224 ;  /* 0x000000e03d967220 */ /* 0x002fe20000410000 */
[----:B------:R-:W-:Y:S01]  /*5b80*/  ISETP.NE.AND P0, PT, R0, RZ, PT ;  /* 0x000000ff0000720c */ /* 0x000fe20003f05270 */
[----:B------:R-:W-:Y:S01]  /*5b90*/  FMUL.FTZ R153, R225, UR42 ;  /* 0x0000002ae1997c20 */ /* 0x000fe20008410000 */
[----:B------:R-:W-:Y:S01]  /*5ba0*/  ULEA UR28, UR19, 0xfffffc00, 0xa ;  /* 0xfffffc00131c7891 */ /* 0x000fe2000f8e503f */
[----:B------:R-:W-:Y:S01]  /*5bb0*/  FADD.FTZ R154, R108, R108 ;  /* 0x0000006c6c9a7221 */ /* 0x000fe20000010000 */
[----:B------:R-:W-:Y:S01]  /*5bc0*/  ULDC UR29, c[0x0][0x168] ;  /* 0x00005a00001d7ab9 */ /* 0x000fe20000000800 */
[----:B------:R-:W-:Y:S01]  /*5bd0*/  FFMA.FTZ R153, R224, UR43, R153 ;  /* 0x0000002be0997c23 */ /* 0x000fe20008010099 */
[----:B------:R-:W-:Y:S01]  /*5be0*/  UIADD3 UR28, -UR28, UR29, URZ ;  /* 0x0000001d1c1c7290 */ /* 0x000fe2000fffe13f */
[----:B------:R-:W-:Y:S01]  /*5bf0*/  FADD.FTZ R237, RZ, R237 ;  /* 0x000000edffed7221 */ /* 0x000fe20000010000 */
[----:B------:R-:W-:Y:S01]  /*5c00*/  BSSY B0, `(.L_x_6466) ;  /* 0x000022a000007945 */ /* 0x000fe20003800000 */
[----:B------:R-:W1:Y:S02]  /*5c10*/  LDS.64 R148, [R0.X16+0x4668] ;  /* 0x0046680000947984 */ /* 0x000e64000000ca00 */
[----:B-1----:R-:W-:-:S02]  /*5c20*/  FMUL.FTZ R151, R149, -R167 ;  /* 0x800000a795977220 */ /* 0x002fc40000410000 */
[C---:B------:R-:W-:Y:S02]  /*5c30*/  FMUL.FTZ R167, R148.reuse, -R167 ;  /* 0x800000a794a77220 */ /* 0x040fe40000410000 */
[-C--:B------:R-:W-:Y:S02]  /*5c40*/  FFMA.FTZ R148, R148, R166.reuse, -R151 ;  /* 0x000000a694947223 */ /* 0x080fe40000010897 */
[-C--:B------:R-:W-:Y:S02]  /*5c50*/  FMUL.FTZ R151, R61, R225.reuse ;  /* 0x000000e13d977220 */ /* 0x080fe40000410000 */
[----:B------:R-:W-:Y:S02]  /*5c60*/  FFMA.FTZ R149, R149, R166, R167 ;  /* 0x000000a695957223 */ /* 0x000fe400000100a7 */
        /* <DEDUP_REMOVED lines=58> */
[----:B------:R-:W-:Y:S02]  /*6010*/  FMUL.FTZ R151, R225, UR43 ;  /* 0x0000002be1977c20 */ /* 0x000fe40008410000 */
[----:B------:R-:W-:Y:S02]  /*6020*/  FFMA.FTZ R150, R154, R61, RZ ;  /* 0x0000003d9a967223 */ /* 0x000fe400000100ff */
[----:B------:R-:W-:Y:S02]  /*6030*/  FFMA.FTZ R152, R224, UR42, -R151 ;  /* 0x0000002ae0987c23 */ /* 0x000fe40008010897 */
[----:B------:R-:W-:-:S02]  /*6040*/  FFMA.FTZ R61, -R154, R153, -RZ ;  /* 0x000000999a3d7223 */ /* 0x000fc400000109ff */
[C---:B------:R-:W-:Y:S02]  /*6050*/  FFMA.FTZ R151, -R154.reuse, R60, RZ ;  /* 0x0000003c9a977223 */ /* 0x040fe400000101ff */
[----:B------:R-:W-:Y:S02]  /*6060*/  FADD.FTZ R153, R109, R109 ;  /* 0x0000006d6d997221 */ /* 0x000fe40000010000 */
[----:B------:R-:W-:Y:S02]  /*6070*/  FMUL.FTZ R60, R154, R152 ;  /* 0x000000989a3c7220 */ /* 0x000fe40000410000 */
[C---:B------:R-:W-:Y:S02]  /*6080*/  FMUL.FTZ R152, R222.reuse, UR42 ;  /* 0x0000002ade987c20 */ /* 0x040fe40008410000 */
[----:B------:R-:W-:Y:S02]  /*6090*/  FFMA.FTZ R151, -R153, R62, R151 ;  /* 0x0000003e99977223 */ /* 0x000fe40000010197 */
[----:B------:R-:W-:-:S02]  /*60a0*/  FMUL.FTZ R62, R222, UR43 ;  /* 0x0000002bde3e7c20 */ /* 0x000fc40008410000 */
[----:B------:R-:W-:Y:S02]  /*60b0*/  FFMA.FTZ R150, R153, R63, R150 ;  /* 0x0000003f99967223 */ /* 0x000fe40000010096 */
[C---:B------:R-:W-:Y:S02]  /*60c0*/  FFMA.FTZ R63, R223.reuse, UR43, R152 ;  /* 0x0000002bdf3f7c23 */ /* 0x040fe40008010098 */
[----:B------:R-:W-:Y:S02]  /*60d0*/  FADD.FTZ R152, R110, R110 ;  /* 0x0000006e6e987221 */ /* 0x000fe40000010000 */
[----:B------:R-:W-:Y:S02]  /*60e0*/  FFMA.FTZ R62, R223, UR42, -R62 ;  /* 0x0000002adf3e7c23 */ /* 0x000fe4000801083e */
[----:B------:R-:W-:Y:S02]  /*60f0*/  FFMA.FTZ R150, R152, R57, R150 ;  /* 0x0000003998967223 */ /* 0x000fe40000010096 */
[----:B------:R-:W-:-:S02]  /*6100*/  FMUL.FTZ R62, R153, R62 ;  /* 0x0000003e993e7220 */ /* 0x000fc40000410000 */
[----:B------:R-:W-:Y:S02]  /*6110*/  FFMA.FTZ R63, -R153, R63, -RZ ;  /* 0x0000003f993f7223 */ /* 0x000fe400000109ff */
[C---:B------:R-:W-:Y:S02]  /*6120*/  FMUL.FTZ R57, R221.reuse, UR43 ;  /* 0x0000002bdd397c20 */ /* 0x040fe40008410000 */
[----:B------:R-:W-:Y:S02]  /*6130*/  FMUL.FTZ R153, R221, UR42 ;  /* 0x0000002add997c20 */ /* 0x000fe40008410000 */
[----:B------:R-:W-:Y:S02]  /*6140*/  FFMA.FTZ R151, -R152, R56, R151 ;  /* 0x0000003898977223 */ /* 0x000fe40000010197 */
[C---:B------:R-:W-:Y:S02]  /*6150*/  FFMA.FTZ R56, R220.reuse, UR42, -R57 ;  /* 0x0000002adc387c23 */ /* 0x040fe40008010839 */
[----:B------:R-:W-:-:S02]  /*6160*/  FFMA.FTZ R57, R220, UR43, R153 ;  /* 0x0000002bdc397c23 */ /* 0x000fc40008010099 */
[----:B------:R-:W-:Y:S02]  /*6170*/  FADD.FTZ R153, R111, R111 ;  /* 0x0000006f6f997221 */ /* 0x000fe40000010000 */
[C---:B------:R-:W-:Y:S02]  /*6180*/  FMUL.FTZ R56, R152.reuse, R56 ;  /* 0x0000003898387220 */ /* 0x040fe40000410000 */
[----:B------:R-:W-:Y:S02]  /*6190*/  FFMA.FTZ R151, -R153, R58, R151 ;  /* 0x0000003a99977223 */ /* 0x000fe40000010197 */
[----:B------:R-:W-:Y:S02]  /*61a0*/  FFMA.FTZ R57, -R152, R57, -RZ ;  /* 0x0000003998397223 */ /* 0x000fe400000109ff */
[C---:B------:R-:W-:Y:S02]  /*61b0*/  FMUL.FTZ R58, R218.reuse, UR43 ;  /* 0x0000002bda3a7c20 */ /* 0x040fe40008410000 */
[----:B------:R-:W-:-:S02]  /*61c0*/  FMUL.FTZ R152, R218, UR42 ;  /* 0x0000002ada987c20 */ /* 0x000fc40008410000 */
[C---:B------:R-:W-:Y:S02]  /*61d0*/  FFMA.FTZ R58, R219.reuse, UR42, -R58 ;  /* 0x0000002adb3a7c23 */ /* 0x040fe4000801083a */
[----:B------:R-:W-:Y:S02]  /*61e0*/  FFMA.FTZ R152, R219, UR43, R152 ;  /* 0x0000002bdb987c23 */ /* 0x000fe40008010098 */
[C---:B------:R-:W-:Y:S02]  /*61f0*/  FFMA.FTZ R150, R153.reuse, R59, R150 ;  /* 0x0000003b99967223 */ /* 0x040fe40000010096 */
[C---:B------:R-:W-:Y:S02]  /*6200*/  FMUL.FTZ R59, R153.reuse, R58 ;  /* 0x0000003a993b7220 */ /* 0x040fe40000410000 */
[----:B------:R-:W-:Y:S02]  /*6210*/  FFMA.FTZ R58, -R153, R152, -RZ ;  /* 0x00000098993a7223 */ /* 0x000fe400000109ff */
[----:B------:R-:W-:-:S02]  /*6220*/  FADD.FTZ R152, R104, R104 ;  /* 0x0000006868987221 */ /* 0x000fc40000010000 */
[C---:B------:R-:W-:Y:S02]  /*6230*/  FMUL.FTZ R153, R217.reuse, UR42 ;  /* 0x0000002ad9997c20 */ /* 0x040fe40008410000 */
[C---:B------:R-:W-:Y:S02]  /*6240*/  FFMA.FTZ R150, R152.reuse, R53, R150 ;  /* 0x0000003598967223 */ /* 0x040fe40000010096 */
        /* <DEDUP_REMOVED lines=16> */
[----:B------:R-:W-:Y:S02]  /*6350*/  FMUL.FTZ R153, R213, UR42 ;  /* 0x0000002ad5997c20 */ /* 0x000fe40008410000 */
[----:B------:R-:W-:Y:S02]  /*6360*/  FFMA.FTZ R151, -R152, R48, R151 ;  /* 0x0000003098977223 */ /* 0x000fe40000010197 */
[----:B------:R-:W-:Y:S02]  /*6370*/  FFMA.FTZ R48, R212, UR43, R153 ;  /* 0x0000002bd4307c23 */ /* 0x000fe40008010099 */
[----:B------:R-:W-:Y:S02]  /*6380*/  FFMA.FTZ R150, R152, R49, R150 ;  /* 0x0000003198967223 */ /* 0x000fe40000010096 */
[----:B------:R-:W-:Y:S02]  /*6390*/  FADD.FTZ R153, R107, R107 ;  /* 0x0000006b6b997221 */ /* 0x000fe40000010000 */
[----:B------:R-:W-:-:S02]  /*63a0*/  FADD.FTZ R149, -R196, R149 ;  /* 0x00000095c4957221 */ /* 0x000fc40000010100 */
[----:B------:R-:W-:Y:S02]  /*63b0*/  FADD.FTZ R148, R195, R148 ;  /* 0x00000094c3947221 */ /* 0x000fe40000010000 */
[----:B------:R-:W-:Y:S02]  /*63c0*/  FFMA.FTZ R154, R153, R51, R150 ;  /* 0x00000033999a7223 */ /* 0x000fe40000010096 */
[CC--:B------:R-:W-:Y:S02]  /*63d0*/  FMUL.FTZ R51, R173.reuse, -R149.reuse ;  /* 0x80000095ad337220 */ /* 0x0c0fe40000410000 */
[----:B------:R-:W-:Y:S02]  /*63e0*/  FMUL.FTZ R173, R173, -R148 ;  /* 0x80000094adad7220 */ /* 0x000fe40000410000 */
[----:B------:R-:W-:Y:S02]  /*63f0*/  FMUL.FTZ R49, R213, UR43 ;  /* 0x0000002bd5317c20 */ /* 0x000fe40008410000 */
[----:B------:R-:W-:-:S02]  /*6400*/  FFMA.FTZ R173, R172, R149, R173 ;  /* 0x00000095acad7223 */ /* 0x000fc400000100ad */
[----:B------:R-:W-:Y:S02]  /*6410*/  FFMA.FTZ R150, R172, R148, -R51 ;  /* 0x00000094ac967223 */ /* 0x000fe40000010833 */
[----:B------:R-:W-:Y:S02]  /*6420*/  FFMA.FTZ R49, R212, UR42, -R49 ;  /* 0x0000002ad4317c23 */ /* 0x000fe40008010831 */
[----:B------:R-:W-:Y:S02]  /*6430*/  FADD.FTZ R194, -R194, R173 ;  /* 0x000000adc2c27221 */ /* 0x000fe40000010100 */
[----:B------:R-:W-:Y:S02]  /*6440*/  FADD.FTZ R193, R193, R150 ;  /* 0x00000096c1c17221 */ /* 0x000fe40000010000 */
[C---:B------:R-:W-:Y:S02]  /*6450*/  FMUL.FTZ R49, R152.reuse, R49 ;  /* 0x0000003198317220 */ /* 0x040fe40000410000 */
[----:B------:R-:W-:-:S02]  /*6460*/  FFMA.FTZ R48, -R152, R48, -RZ ;  /* 0x0000003098307223 */ /* 0x000fc400000109ff */
[----:B------:R-:W-:Y:S02]  /*6470*/  FFMA.FTZ R155, -R153, R50, R151 ;  /* 0x00000032999b7223 */ /* 0x000fe40000010197 */
[C---:B------:R-:W-:Y:S02]  /*6480*/  FMUL.FTZ R50, R210.reuse, UR43 ;  /* 0x0000002bd2327c20 */ /* 0x040fe40008410000 */
[----:B------:R-:W-:Y:S02]  /*6490*/  FMUL.FTZ R152, R210, UR42 ;  /* 0x0000002ad2987c20 */ /* 0x000fe40008410000 */
[C---:B------:R-:W-:Y:S02]  /*64a0*/  FMUL.FTZ R150, R171.reuse, -R194 ;  /* 0x800000c2ab967220 */ /* 0x040fe40000410000 */
[----:B------:R-:W-:Y:S02]  /*64b0*/  FMUL.FTZ R171, R171, -R193 ;  /* 0x800000c1abab7220 */ /* 0x000fe40000410000 */
[----:B------:R-:W-:-:S02]  /*64c0*/  FFMA.FTZ R50, R211, UR42, -R50 ;  /* 0x0000002ad3327c23 */ /* 0x000fc40008010832 */
[----:B------:R-:W-:Y:S02]  /*64d0*/  FFMA.FTZ R51, R211, UR43, R152 ;  /* 0x0000002bd3337c23 */ /* 0x000fe40008010098 */
[C---:B------:R-:W-:Y:S02]  /*64e0*/  FMUL.FTZ R151, R35.reuse, R230 ;  /* 0x000000e623977220 */ /* 0x040fe40000410000 */
[----:B------:R-:W-:Y:S02]  /*64f0*/  FMUL.FTZ R35, R35, R237 ;  /* 0x000000ed23237220 */ /* 0x000fe40000410000 */
[C---:B------:R-:W-:Y:S02]  /*6500*/  FFMA.FTZ R171, R170.reuse, R194, R171 ;  /* 0x000000c2aaab7223 */ /* 0x040fe400000100ab */
[----:B------:R-:W-:Y:S02]  /*6510*/  FFMA.FTZ R150, R170, R193, -R150 ;  /* 0x000000c1aa967223 */ /* 0x000fe40000010896 */
[----:B------:R-:W-:-:S02]  /*6520*/  FMUL.FTZ R50, R153, R50 ;  /* 0x0000003299327220 */ /* 0x000fc40000410000 */
[----:B------:R-:W-:Y:S02]  /*6530*/  FFMA.FTZ R51, -R153, R51, -RZ ;  /* 0x0000003399337223 */ /* 0x000fe400000109ff */
[C---:B------:R-:W-:Y:S02]  /*6540*/  FFMA.FTZ R151, R34.reuse, R237, R151 ;  /* 0x000000ed22977223 */ /* 0x040fe40000010097 */
[----:B------:R-:W-:Y:S02]  /*6550*/  FADD.FTZ R166, R99, R99 ;  /* 0x0000006363a67221 */ /* 0x000fe40000010000 */
[----:B------:R-:W-:Y:S02]  /*6560*/  FFMA.FTZ R35, R34, R230, -R35 ;  /* 0x000000e622237223 */ /* 0x000fe40000010823 */
[----:B------:R-:W-:Y:S02]  /*6570*/  FMUL.FTZ R153, R237, UR43 ;  /* 0x0000002bed997c20 */ /* 0x000fe40008410000 */
[----:B------:R-:W-:-:S02]  /*6580*/  FADD.FTZ R192, -R192, R171 ;  /* 0x000000abc0c07221 */ /* 0x000fc40000010100 */
[----:B------:R-:W-:Y:S02]  /*6590*/  FADD.FTZ R34, R191, R150 ;  /* 0x00000096bf227221 */ /* 0x000fe40000010000 */
[----:B------:R-:W-:Y:S02]  /*65a0*/  FMUL.FTZ R167, R237, UR42 ;  /* 0x0000002aeda77c20 */ /* 0x000fe40008410000 */
[----:B------:R-:W-:Y:S02]  /*65b0*/  FMUL.FTZ R152, R166, R151 ;  /* 0x00000097a6987220 */ /* 0x000fe40000410000 */
[C---:B------:R-:W-:Y:S02]  /*65c0*/  FFMA.FTZ R150, R230.reuse, UR42, -R153 ;  /* 0x0000002ae6967c23 */ /* 0x040fe40008010899 */
[----:B------:R-:W-:Y:S02]  /*65d0*/  FMUL.FTZ R151, R169, -R192 ;  /* 0x800000c0a9977220 */ /* 0x000fe40000410000 */
[----:B------:R-:W-:-:S02]  /*65e0*/  FFMA.FTZ R167, R230, UR43, R167 ;  /* 0x0000002be6a77c23 */ /* 0x000fc400080100a7 */
[----:B------:R-:W-:Y:S02]  /*65f0*/  FMUL.FTZ R169, R169, -R34 ;  /* 0x80000022a9a97220 */ /* 0x000fe40000410000 */
[C---:B------:R-:W-:Y:S02]  /*6600*/  FMUL.FTZ R153, R166.reuse, R35 ;  /* 0x00000023a6997220 */ /* 0x040fe40000410000 */
[C---:B------:R-:W-:Y:S02]  /*6610*/  FMUL.FTZ R35, R166.reuse, R150 ;  /* 0x00000096a6237220 */ /* 0x040fe40000410000 */
[----:B------:R-:W-:Y:S02]  /*6620*/  FFMA.FTZ R150, -R166, R167, -RZ ;  /* 0x000000a7a6967223 */ /* 0x000fe400000109ff */
[C---:B------:R-:W-:Y:S02]  /*6630*/  FFMA.FTZ R169, R168.reuse, R192, R169 ;  /* 0x000000c0a8a97223 */ /* 0x040fe400000100a9 */
[----:B------:R-:W-:-:S02]  /*6640*/  FFMA.FTZ R166, R168, R34, -R151 ;  /* 0x00000022a8a67223 */ /* 0x000fc40000010897 */
[----:B------:R-:W-:Y:S02]  /*6650*/  FADD.FTZ R170, R100, R100 ;  /* 0x0000006464aa7221 */ /* 0x000fe40000010000 */
[----:B------:R-:W-:Y:S02]  /*6660*/  FADD.FTZ R190, -R190, R169 ;  /* 0x000000a9bebe7221 */ /* 0x000fe40000010100 */
[----:B------:R-:W-:Y:S02]  /*6670*/  FADD.FTZ R189, R189, R166 ;  /* 0x000000a6bdbd7221 */ /* 0x000fe40000010000 */
[----:B------:R-:W-:Y:S02]  /*6680*/  FFMA.FTZ R168, R170, R45, R154 ;  /* 0x0000002daaa87223 */ /* 0x000fe4000001009a */
[----:B------:R-:W-:Y:S02]  /*6690*/  FMUL.FTZ R154, R165, -R190 ;  /* 0x800000bea59a7220 */ /* 0x000fe40000410000 */
[----:B------:R-:W-:-:S02]  /*66a0*/  FMUL.FTZ R167, R209, UR42 ;  /* 0x0000002ad1a77c20 */ /* 0x000fc40008410000 */
[-C--:B------:R-:W-:Y:S02]  /*66b0*/  FMUL.FTZ R165, R165, -R189.reuse ;  /* 0x800000bda5a57220 */ /* 0x080fe40000410000 */
[----:B------:R-:W-:Y:S02]  /*66c0*/  FFMA.FTZ R45, R208, UR43, R167 ;  /* 0x0000002bd02d7c23 */ /* 0x000fe400080100a7 */
[----:B------:R-:W-:Y:S02]  /*66d0*/  FFMA.FTZ R165, R164, R190, R165 ;  /* 0x000000bea4a57223 */ /* 0x000fe400000100a5 */
[----:B------:R-:W-:Y:S02]  /*66e0*/  FFMA.FTZ R167, -R170, R44, R155 ;  /* 0x0000002caaa77223 */ /* 0x000fe4000001019b */
[----:B------:R-:W-:Y:S02]  /*66f0*/  FFMA.FTZ R44, R164, R189, -R154 ;  /* 0x000000bda42c7223 */ /* 0x000fe4000001089a */
[----:B------:R-:W-:-:S02]  /*6700*/  FADD.FTZ R169, R101, R101 ;  /* 0x0000006565a97221 */ /* 0x000fc40000010000 */
[----:B------:R-:W-:Y:S02]  /*6710*/  FADD.FTZ R188, -R188, R165 ;  /* 0x000000a5bcbc7221 */ /* 0x000fe40000010100 */
[----:B------:R-:W-:Y:S02]  /*6720*/  FADD.FTZ R44, R187, R44 ;  /* 0x0000002cbb2c7221 */ /* 0x000fe40000010000 */
[----:B------:R-:W-:Y:S02]  /*6730*/  FFMA.FTZ R168, R169, R47, R168 ;  /* 0x0000002fa9a87223 */ /* 0x000fe400000100a8 */
[----:B------:R-:W-:Y:S02]  /*6740*/  FADD.FTZ R164, R102, R102 ;  /* 0x0000006666a47221 */ /* 0x000fe40000010000 */
[C---:B------:R-:W-:Y:S02]  /*6750*/  FMUL.FTZ R155, R163.reuse, -R188 ;  /* 0x800000bca39b7220 */ /* 0x040fe40000410000 */
[----:B------:R-:W-:-:S02]  /*6760*/  FMUL.FTZ R163, R163, -R44 ;  /* 0x8000002ca3a37220 */ /* 0x000fc40000410000 */
[----:B------:R-:W-:Y:S02]  /*6770*/  FFMA.FTZ R167, -R169, R46, R167 ;  /* 0x0000002ea9a77223 */ /* 0x000fe400000101a7 */
[----:B------:R-:W-:Y:S02]  /*6780*/  FFMA.FTZ R168, R164, R41, R168 ;  /* 0x00000029a4a87223 */ /* 0x000fe400000100a8 */
[C---:B------:R-:W-:Y:S02]  /*6790*/  FFMA.FTZ R46, R162.reuse, R44, -R155 ;  /* 0x0000002ca22e7223 */ /* 0x040fe4000001089b */
[C---:B------:R-:W-:Y:S02]  /*67a0*/  FMUL.FTZ R41, R205.reuse, UR43 ;  /* 0x0000002bcd297c20 */ /* 0x040fe40008410000 */
[----:B------:R-:W-:Y:S02]  /*67b0*/  FMUL.FTZ R155, R205, UR42 ;  /* 0x0000002acd9b7c20 */ /* 0x000fe40008410000 */
[----:B------:R-:W-:-:S02]  /*67c0*/  FFMA.FTZ R163, R162, R188, R163 ;  /* 0x000000bca2a37223 */ /* 0x000fc400000100a3 */
[C---:B------:R-:W-:Y:S02]  /*67d0*/  FFMA.FTZ R41, R204.reuse, UR42, -R41 ;  /* 0x0000002acc297c23 */ /* 0x040fe40008010829 */
[----:B------:R-:W-:Y:S02]  /*67e0*/  FFMA.FTZ R155, R204, UR43, R155 ;  /* 0x0000002bcc9b7c23 */ /* 0x000fe4000801009b */
[----:B------:R-:W-:Y:S02]  /*67f0*/  FADD.FTZ R186, -R186, R163 ;  /* 0x000000a3baba7221 */ /* 0x000fe40000010100 */
[----:B------:R-:W-:Y:S02]  /*6800*/  FADD.FTZ R185, R185, R46 ;  /* 0x0000002eb9b97221 */ /* 0x000fe40000010000 */
[C---:B------:R-:W-:Y:S02]  /*6810*/  FMUL.FTZ R46, R164.reuse, R41 ;  /* 0x00000029a42e7220 */ /* 0x040fe40000410000 */
[----:B------:R-:W-:-:S02]  /*6820*/  FFMA.FTZ R41, -R164, R155, -RZ ;  /* 0x0000009ba4297223 */ /* 0x000fc400000109ff */
[C---:B------:R-:W-:Y:S02]  /*6830*/  FMUL.FTZ R155, R161.reuse, -R186 ;  /* 0x800000baa19b7220 */ /* 0x040fe40000410000 */
[-C--:B------:R-:W-:Y:S02]  /*6840*/  FMUL.FTZ R161, R161, -R185.reuse ;  /* 0x800000b9a1a17220 */ /* 0x080fe40000410000 */
[----:B------:R-:W-:Y:S02]  /*6850*/  FFMA.FTZ R167, -R164, R40, R167 ;  /* 0x00000028a4a77223 */ /* 0x000fe400000101a7 */
[C---:B------:R-:W-:Y:S02]  /*6860*/  FFMA.FTZ R161, R160.reuse, R186, R161 ;  /* 0x000000baa0a17223 */ /* 0x040fe400000100a1 */
[----:B------:R-:W-:Y:S02]  /*6870*/  FFMA.FTZ R40, R160, R185, -R155 ;  /* 0x000000b9a0287223 */ /* 0x000fe4000001089b */
[----:B------:R-:W-:-:S02]  /*6880*/  FMUL.FTZ R166, R206, UR42 ;  /* 0x0000002acea67c20 */ /* 0x000fc40008410000 */
[----:B------:R-:W-:Y:S02]  /*6890*/  FADD.FTZ R184, -R184, R161 ;  /* 0x000000a1b8b87221 */ /* 0x000fe40000010100 */
[----:B------:R-:W-:Y:S02]  /*68a0*/  FADD.FTZ R40, R183, R40 ;  /* 0x00000028b7287221 */ /* 0x000fe40000010000 */
[----:B------:R-:W-:Y:S02]  /*68b0*/  FFMA.FTZ R47, R207, UR43, R166 ;  /* 0x0000002bcf2f7c23 */ /* 0x000fe400080100a6 */
[----:B------:R-:W-:Y:S02]  /*68c0*/  FMUL.FTZ R161, R159, -R184 ;  /* 0x800000b89fa17220 */ /* 0x000fe40000410000 */
[----:B------:R-:W-:Y:S02]  /*68d0*/  FADD.FTZ R166, R103, R103 ;  /* 0x0000006767a67221 */ /* 0x000fe40000010000 */
[----:B------:R-:W-:-:S02]  /*68e0*/  FMUL.FTZ R159, R159, -R40 ;  /* 0x800000289f9f7220 */ /* 0x000fc40000410000 */
[----:B------:R-:W-:Y:S02]  /*68f0*/  FFMA.FTZ R167, -R166, R42, R167 ;  /* 0x0000002aa6a77223 */ /* 0x000fe400000101a7 */
[C---:B------:R-:W-:Y:S02]  /*6900*/  FFMA.FTZ R159, R158.reuse, R184, R159 ;  /* 0x000000b89e9f7223 */ /* 0x040fe4000001009f */
[----:B------:R-:W-:Y:S02]  /*6910*/  FFMA.FTZ R42, R158, R40, -R161 ;  /* 0x000000289e2a7223 */ /* 0x000fe400000108a1 */
[----:B------:R-:W-:Y:S02]  /*6920*/  FMUL.FTZ R162, R202, UR43 ;  /* 0x0000002bcaa27c20 */ /* 0x000fe40008410000 */
[----:B------:R-:W-:Y:S02]  /*6930*/  FFMA.FTZ R168, R166, R43, R168 ;  /* 0x0000002ba6a87223 */ /* 0x000fe400000100a8 */
[----:B------:R-:W-:-:S02]  /*6940*/  FADD.FTZ R160, R96, R96 ;  /* 0x0000006060a07221 */ /* 0x000fc40000010000 */
[----:B------:R-:W-:Y:S02]  /*6950*/  FADD.FTZ R182, -R182, R159 ;  /* 0x0000009fb6b67221 */ /* 0x000fe40000010100 */
[----:B------:R-:W-:Y:S02]  /*6960*/  FADD.FTZ R179, R179, R42 ;  /* 0x0000002ab3b37221 */ /* 0x000fe40000010000 */
[----:B------:R-:W-:Y:S02]  /*6970*/  FFMA.FTZ R155, R203, UR42, -R162 ;  /* 0x0000002acb9b7c23 */ /* 0x000fe400080108a2 */
[----:B------:R-:W-:Y:S02]  /*6980*/  FFMA.FTZ R168, R160, R37, R168 ;  /* 0x00000025a0a87223 */ /* 0x000fe400000100a8 */
[----:B------:R-:W-:Y:S02]  /*6990*/  FADD.FTZ R162, R97, R97 ;  /* 0x0000006161a27221 */ /* 0x000fe40000010000 */
[----:B------:R-:W-:-:S02]  /*69a0*/  FMUL.FTZ R158, R157, -R182 ;  /* 0x800000b69d9e7220 */ /* 0x000fc40000410000 */
[----:B------:R-:W-:Y:S02]  /*69b0*/  FMUL.FTZ R157, R157, -R179 ;  /* 0x800000b39d9d7220 */ /* 0x000fe40000410000 */
[----:B------:R-:W-:Y:S02]  /*69c0*/  FFMA.FTZ R168, R162, R39, R168 ;  /* 0x00000027a2a87223 */ /* 0x000fe400000100a8 */
[----:B------:R-:W-:Y:S02]  /*69d0*/  FMUL.FTZ R39, R227, UR43 ;  /* 0x0000002be3277c20 */ /* 0x000fe40008410000 */
[----:B------:R-:W-:Y:S02]  /*69e0*/  FFMA.FTZ R167, -R160, R36, R167 ;  /* 0x00000024a0a77223 */ /* 0x000fe400000101a7 */
[C---:B------:R-:W-:Y:S02]  /*69f0*/  FFMA.FTZ R157, R156.reuse, R182, R157 ;  /* 0x000000b69c9d7223 */ /* 0x040fe4000001009d */
[----:B------:R-:W-:-:S02]  /*6a00*/  FFMA.FTZ R36, R156, R179, -R158 ;  /* 0x000000b39c247223 */ /* 0x000fc4000001089e */
[----:B------:R-:W-:Y:S02]  /*6a10*/  FMUL.FTZ R159, R227, UR42 ;  /* 0x0000002ae39f7c20 */ /* 0x000fe40008410000 */
[----:B------:R-:W-:Y:S02]  /*6a20*/  FFMA.FTZ R39, R226, UR42, -R39 ;  /* 0x0000002ae2277c23 */ /* 0x000fe40008010827 */
[----:B------:R-:W-:Y:S02]  /*6a30*/  FADD.FTZ R178, -R178, R157 ;  /* 0x0000009db2b27221 */ /* 0x000fe40000010100 */
[----:B------:R-:W-:Y:S02]  /*6a40*/  FADD.FTZ R36, R177, R36 ;  /* 0x00000024b1247221 */ /* 0x000fe40000010000 */
[----:B------:R-:W-:Y:S02]  /*6a50*/  FFMA.FTZ R156, R226, UR43, R159 ;  /* 0x0000002be29c7c23 */ /* 0x000fe4000801009f */
[----:B------:R-:W-:-:S02]  /*6a60*/  FMUL.FTZ R159, R162, R39 ;  /* 0x00000027a29f7220 */ /* 0x000fc40000410000 */
[C---:B------:R-:W-:Y:S02]  /*6a70*/  FMUL.FTZ R39, R31.reuse, -R178 ;  /* 0x800000b21f277220 */ /* 0x040fe40000410000 */
[----:B------:R-:W-:Y:S02]  /*6a80*/  FMUL.FTZ R31, R31, -R36 ;  /* 0x800000241f1f7220 */ /* 0x000fe40000410000 */
[----:B------:R-:W-:Y:S02]  /*6a90*/  FFMA.FTZ R167, -R162, R38, R167 ;  /* 0x00000026a2a77223 */ /* 0x000fe400000101a7 */
        /* <DEDUP_REMOVED lines=10> */
[----:B------:R-:W-:Y:S02]  /*6b40*/  FMUL.FTZ R37, R181, UR43 ;  /* 0x0000002bb5257c20 */ /* 0x000fe40008410000 */
[C---:B------:R-:W-:Y:S02]  /*6b50*/  FMUL.FTZ R29, R27.reuse, -R174 ;  /* 0x800000ae1b1d7220 */ /* 0x040fe40000410000 */
        /* <DEDUP_REMOVED lines=21> */
[----:B------:R-:W-:Y:S02]  /*6cb0*/  FADD.FTZ R233, -R233, R22 ;  /* 0x00000016e9e97221 */ /* 0x000fe40000010100 */
[----:B------:R-:W-:Y:S02]  /*6cc0*/  FADD.FTZ R234, R234, R21 ;  /* 0x00000015eaea7221 */ /* 0x000fe40000010000 */
[----:B------:R-:W-:Y:S02]  /*6cd0*/  FMUL.FTZ R161, R181, UR42 ;  /* 0x0000002ab5a17c20 */ /* 0x000fe40008410000 */
[C---:B------:R-:W-:Y:S02]  /*6ce0*/  FMUL.FTZ R21, R19.reuse, -R233 ;  /* 0x800000e913157220 */ /* 0x040fe40000410000 */
[----:B------:R-:W-:Y:S02]  /*6cf0*/  FFMA.FTZ R37, R180, UR42, -R37 ;  /* 0x0000002ab4257c23 */ /* 0x000fe40008010825 */
[----:B------:R-:W-:-:S02]  /*6d00*/  FMUL.FTZ R19, R19, -R234 ;  /* 0x800000ea13137220 */ /* 0x000fc40000410000 */
[----:B------:R-:W-:Y:S02]  /*6d10*/  FFMA.FTZ R161, R180, UR43, R161 ;  /* 0x0000002bb4a17c23 */ /* 0x000fe400080100a1 */
[----:B------:R-:W-:Y:S02]  /*6d20*/  FFMA.FTZ R157, -R162, R156, -RZ ;  /* 0x0000009ca29d7223 */ /* 0x000fe400000109ff */
[----:B------:R-:W-:Y:S02]  /*6d30*/  FMUL.FTZ R156, R228, UR43 ;  /* 0x0000002be49c7c20 */ /* 0x000fe40008410000 */
[----:B------:R-:W-:Y:S02]  /*6d40*/  FFMA.FTZ R21, R18, R234, -R21 ;  /* 0x000000ea12157223 */ /* 0x000fe40000010815 */
[----:B------:R-:W-:Y:S02]  /*6d50*/  FMUL.FTZ R42, R160, R37 ;  /* 0x00000025a02a7220 */ /* 0x000fe40000410000 */
[----:B------:R-:W-:-:S02]  /*6d60*/  FFMA.FTZ R18, R18, R233, R19 ;  /* 0x000000e912127223 */ /* 0x000fc40000010013 */
[----:B------:R-:W-:Y:S02]  /*6d70*/  FFMA.FTZ R37, -R160, R161, -RZ ;  /* 0x000000a1a0257223 */ /* 0x000fe400000109ff */
[----:B------:R-:W-:Y:S02]  /*6d80*/  FADD.FTZ R160, R98, R98 ;  /* 0x0000006262a07221 */ /* 0x000fe40000010000 */
[----:B------:R-:W-:Y:S02]  /*6d90*/  FFMA.FTZ R156, R229, UR42, -R156 ;  /* 0x0000002ae59c7c23 */ /* 0x000fe4000801089c */
[----:B------:R-:W-:Y:S02]  /*6da0*/  FADD.FTZ R20, R125, UR5 ;  /* 0x000000057d147e21 */ /* 0x000fe40008010000 */
[----:B------:R-:W-:Y:S02]  /*6db0*/  FADD.FTZ R235, -R235, R18 ;  /* 0x00000012ebeb7221 */ /* 0x000fe40000010100 */
[----:B------:R-:W-:-:S02]  /*6dc0*/  FADD.FTZ R22, R124, UR5 ;  /* 0x000000057c167e21 */ /* 0x000fc40008010000 */
[----:B------:R-:W-:Y:S02]  /*6dd0*/  FADD.FTZ R27, R236, R21 ;  /* 0x00000015ec1b7221 */ /* 0x000fe40000010000 */
[C---:B------:R-:W-:Y:S01]  /*6de0*/  FFMA.FTZ R167, -R160.reuse, R32, R167 ;  /* 0x00000020a0a77223 */ /* 0x040fe200000101a7 */
[----:B------:R-:W-:Y:S01]  /*6df0*/  MOV R32, UR7 ;  /* 0x0000000700207c02 */ /* 0x000fe20008000f00 */
[----:B------:R-:W-:Y:S01]  /*6e00*/  FMUL.FTZ R31, R160, R156 ;  /* 0x0000009ca01f7220 */ /* 0x000fe20000410000 */
[----:B------:R-:W-:Y:S01]  /*6e10*/  SHF.L.U32 R156, R0, 0x5, RZ ;  /* 0x00000005009c7819 */ /* 0x000fe200000006ff */
[----:B------:R-:W-:Y:S02]  /*6e20*/  FMUL.FTZ R30, R20, R234 ;  /* 0x000000ea141e7220 */ /* 0x000fe40000410000 */
[----:B------:R-:W-:Y:S01]  /*6e30*/  FMUL.FTZ R18, R22, R235 ;  /* 0x000000eb16127220 */ /* 0x000fe20000410000 */
[----:B------:R-:W-:Y:S01]  /*6e40*/  LEA.HI.SX32 R156, R156, R156, 0x1b ;  /* 0x0000009c9c9c7211 */ /* 0x000fe200078fdaff */
[----:B------:R-:W-:Y:S01]  /*6e50*/  FMUL.FTZ R29, R22, R27 ;  /* 0x0000001b161d7220 */ /* 0x000fe20000410000 */
[----:B0-----:R0:W-:Y:S01]  /*6e60*/  @!P0 STS.128 [R32.X16+0x5c60], R144 ;  /* 0x005c609020008388 */ /* 0x0011e2000000cc00 */
[----:B------:R-:W-:-:S02]  /*6e70*/  FADD.FTZ R223, -R3, R223 ;  /* 0x000000df03df7221 */ /* 0x000fc40000010100 */
[----:B------:R-:W-:Y:S01]  /*6e80*/  FMUL.FTZ R20, R20, R233 ;  /* 0x000000e914147220 */ /* 0x000fe20000410000 */
[----:B------:R1:W-:Y:S01]  /*6e90*/  STS [R156.X4+0x2164], R37 ;  /* 0x002164259c007388 */ /* 0x0003e20000004800 */
[----:B------:R-:W-:Y:S02]  /*6ea0*/  FMUL.FTZ R22, R222, R30 ;  /* 0x0000001ede167220 */ /* 0x000fe40000410000 */
[----:B------:R-:W-:Y:S01]  /*6eb0*/  FADD.FTZ R224, -R2, R224 ;  /* 0x000000e002e07221 */ /* 0x000fe20000010100 */
[----:B------:R2:W-:Y:S01]  /*6ec0*/  STS [R156.X4+0x2170], R31 ;  /* 0x0021701f9c007388 */ /* 0x0005e20000004800 */
[C---:B------:R-:W-:Y:S02]  /*6ed0*/  FMUL.FTZ R19, R225.reuse, R18 ;  /* 0x00000012e1137220 */ /* 0x040fe40000410000 */
[----:B------:R-:W-:Y:S01]  /*6ee0*/  FMUL.FTZ R21, R225, R29 ;  /* 0x0000001de1157220 */ /* 0x000fe20000410000 */
[----:B------:R3:W-:Y:S01]  /*6ef0*/  STS [R156.X4+0x2154], R41 ;  /* 0x002154299c007388 */ /* 0x0007e20000004800 */
[----:B------:R-:W-:-:S02]  /*6f00*/  FFMA.FTZ R22, R223, R20, -R22 ;  /* 0x00000014df167223 */ /* 0x000fc40000010816 */
[----:B------:R-:W-:Y:S01]  /*6f10*/  FMUL.FTZ R20, R222, R20 ;  /* 0x00000014de147220 */ /* 0x000fe20000410000 */
[----:B------:R-:W-:Y:S01]  /*6f20*/  STS [R156.X4+0x2160], R42 ;  /* 0x0021602a9c007388 */ /* 0x000fe20000004800 */
[----:B0-----:R-:W-:Y:S02]  /*6f30*/  FADD.FTZ R32, R126, UR5 ;  /* 0x000000057e207e21 */ /* 0x001fe40008010000 */
[----:B------:R-:W-:Y:S01]  /*6f40*/  FFMA.FTZ R19, R29, R224, R19 ;  /* 0x000000e01d137223 */ /* 0x000fe20000010013 */
[----:B------:R-:W-:Y:S01]  /*6f50*/  STS [R156.X4+0x2150], R46 ;  /* 0x0021502e9c007388 */ /* 0x000fe20000004800 */
[----:B------:R-:W-:Y:S02]  /*6f60*/  FFMA.FTZ R21, R224, R18, -R21 ;  /* 0x00000012e0157223 */ /* 0x000fe40000010815 */
[----:B------:R-:W-:Y:S01]  /*6f70*/  FMUL.FTZ R26, R32, R25 ;  /* 0x00000019201a7220 */ /* 0x000fe20000410000 */
[----:B------:R-:W-:Y:S01]  /*6f80*/  STS [R156.X4+0x2178], R35 ;  /* 0x002178239c007388 */ /* 0x000fe20000004800 */
[----:B-1----:R-:W-:-:S02]  /*6f90*/  FADD.FTZ R37, R127, UR5 ;  /* 0x000000057f257e21 */ /* 0x002fc40008010000 */
[----:B------:R-:W-:Y:S01]  /*6fa0*/  FFMA.FTZ R20, R30, R223, R20 ;  /* 0x000000df1e147223 */ /* 0x000fe20000010014 */
[----:B------:R-:W-:Y:S01]  /*6fb0*/  STS [R156.X4+0x212c], R54 ;  /* 0x00212c369c007388 */ /* 0x000fe20000004800 */
[----:B------:R-:W-:Y:S02]  /*6fc0*/  FADD.FTZ R19, RZ, R19 ;  /* 0x00000013ff137221 */ /* 0x000fe40000010000 */
[----:B------:R-:W-:Y:S01]  /*6fd0*/  FMUL.FTZ R164, R202, UR42 ;  /* 0x0000002acaa47c20 */ /* 0x000fe20008410000 */
[----:B------:R-:W-:Y:S01]  /*6fe0*/  STS [R156.X4+0x2110], R56 ;  /* 0x002110389c007388 */ /* 0x000fe20000004800 */
[----:B--2---:R-:W-:Y:S02]  /*6ff0*/  FADD.FTZ R31, -R4, R220 ;  /* 0x000000dc041f7221 */ /* 0x004fe40000010100 */
[----:B------:R-:W-:Y:S01]  /*7000*/  FMUL.FTZ R18, R32, R231 ;  /* 0x000000e720127220 */ /* 0x000fe20000410000 */
[----:B------:R-:W-:Y:S01]  /*7010*/  STS [R156.X4+0x211c], R58 ;  /* 0x00211c3a9c007388 */ /* 0x000fe20000004800 */
[----:B------:R-:W-:-:S02]  /*7020*/  FMUL.FTZ R23, R221, R26 ;  /* 0x0000001add177220 */ /* 0x000fc40000410000 */
[----:B------:R-:W-:Y:S01]  /*7030*/  FADD.FTZ R21, RZ, R21 ;  /* 0x00000015ff157221 */ /* 0x000fe20000010000 */
[----:B------:R-:W-:Y:S01]  /*7040*/  STS [R156.X4+0x2124], R53 ;  /* 0x002124359c007388 */ /* 0x000fe20000004800 */
[----:B------:R-:W-:Y:S02]  /*7050*/  FFMA.FTZ R168, R160, R33, R168 ;  /* 0x00000021a0a87223 */ /* 0x000fe400000100a8 */
[----:B------:R-:W-:Y:S01]  /*7060*/  FMUL.FTZ R32, R37, R24 ;  /* 0x0000001825207220 */ /* 0x000fe20000410000 */
[----:B------:R-:W-:Y:S01]  /*7070*/  STS [R156.X4+0x2120], R52 ;  /* 0x002120349c007388 */ /* 0x000fe20000004800 */
[----:B------:R-:W-:Y:S02]  /*7080*/  FADD.FTZ R33, R120, UR5 ;  /* 0x0000000578217e21 */ /* 0x000fe40008010000 */
[----:B------:R-:W-:Y:S01]  /*7090*/  FADD.FTZ R19, R19, R20 ;  /* 0x0000001413137221 */ /* 0x000fe20000010000 */
[----:B------:R-:W-:Y:S01]  /*70a0*/  STS [R156.X4+0x217c], R150 ;  /* 0x00217c969c007388 */ /* 0x000fe20000004800 */
[----:B------:R-:W-:-:S02]  /*70b0*/  FFMA.FTZ R43, R203, UR43, R164 ;  /* 0x0000002bcb2b7c23 */ /* 0x000fc400080100a4 */
[-C--:B------:R-:W-:Y:S01]  /*70c0*/  FFMA.FTZ R20, R31, R18.reuse, -R23 ;  /* 0x000000121f147223 */ /* 0x080fe20000010817 */
[----:B------:R-:W-:Y:S01]  /*70d0*/  STS [R156.X4+0x2100], R60 ;  /* 0x0021003c9c007388 */ /* 0x000fe20000004800 */
[----:B------:R-:W-:Y:S02]  /*70e0*/  FADD.FTZ R21, R21, R22 ;  /* 0x0000001615157221 */ /* 0x000fe40000010000 */
[----:B------:R-:W-:Y:S01]  /*70f0*/  FMUL.FTZ R18, R221, R18 ;  /* 0x00000012dd127220 */ /* 0x000fe20000410000 */
[----:B------:R-:W-:Y:S01]  /*7100*/  STS [R156.X4+0x2104], R61 ;  /* 0x0021043d9c007388 */ /* 0x000fe20000004800 */
[----:B------:R-:W-:Y:S02]  /*7110*/  FADD.FTZ R219, -R5, R219 ;  /* 0x000000db05db7221 */ /* 0x000fe40000010100 */
[----:B------:R-:W-:Y:S01]  /*7120*/  FMUL.FTZ R22, R37, R200 ;  /* 0x000000c825167220 */ /* 0x000fe20000410000 */
[----:B------:R-:W-:Y:S01]  /*7130*/  STS [R156.X4+0x2108], R62 ;  /* 0x0021083e9c007388 */ /* 0x000fe20000004800 */
[----:B------:R-:W-:-:S02]  /*7140*/  FMUL.FTZ R23, R218, R32 ;  /* 0x00000020da177220 */ /* 0x000fc40000410000 */
[----:B------:R-:W-:Y:S01]  /*7150*/  FMUL.FTZ R37, R33, R199 ;  /* 0x000000c721257220 */ /* 0x000fe20000410000 */
[----:B------:R-:W-:Y:S01]  /*7160*/  STS [R156.X4+0x210c], R63 ;  /* 0x00210c3f9c007388 */ /* 0x000fe20000004800 */
[----:B------:R-:W-:Y:S02]  /*7170*/  FFMA.FTZ R43, -R166, R43, -RZ ;  /* 0x0000002ba62b7223 */ /* 0x000fe400000109ff */
[----:B------:R-:W-:Y:S01]  /*7180*/  FFMA.FTZ R18, R26, R31, R18 ;  /* 0x0000001f1a127223 */ /* 0x000fe20000010012 */
[----:B------:R-:W-:Y:S01]  /*7190*/  STS [R156.X4+0x2114], R57 ;  /* 0x002114399c007388 */ /* 0x000fe20000004800 */
[-C--:B------:R-:W-:Y:S02]  /*71a0*/  FFMA.FTZ R23, R219, R22.reuse, -R23 ;  /* 0x00000016db177223 */ /* 0x080fe40000010817 */
[----:B------:R-:W-:Y:S01]  /*71b0*/  FADD.FTZ R216, -R6, R216 ;  /* 0x000000d806d87221 */ /* 0x000fe20000010100 */
[----:B------:R0:W-:Y:S01]  /*71c0*/  STS [R156.X4+0x215c], R43 ;  /* 0x00215c2b9c007388 */ /* 0x0001e20000004800 */
[----:B------:R-:W-:-:S02]  /*71d0*/  FMUL.FTZ R22, R218, R22 ;  /* 0x00000016da167220 */ /* 0x000fc40000410000 */
[----:B------:R-:W-:Y:S01]  /*71e0*/  FMUL.FTZ R33, R33, R198 ;  /* 0x000000c621217220 */ /* 0x000fe20000410000 */
[----:B------:R-:W-:Y:S01]  /*71f0*/  STS [R156.X4+0x2118], R59 ;  /* 0x0021183b9c007388 */ /* 0x000fe20000004800 */
[----:B------:R-:W-:Y:S02]  /*7200*/  FMUL.FTZ R38, R217, R37 ;  /* 0x00000025d9267220 */ /* 0x000fe40000410000 */
[----:B---3--:R-:W-:Y:S01]  /*7210*/  FADD.FTZ R41, R121, UR5 ;  /* 0x0000000579297e21 */ /* 0x008fe20008010000 */
[----:B------:R-:W-:Y:S01]  /*7220*/  STS [R156.X4+0x2128], R55 ;  /* 0x002128379c007388 */ /* 0x000fe20000004800 */
[----:B------:R-:W-:Y:S02]  /*7230*/  FADD.FTZ R20, R21, R20 ;  /* 0x0000001415147221 */ /* 0x000fe40000010000 */
[----:B------:R-:W-:Y:S01]  /*7240*/  FADD.FTZ R18, R19, R18 ;  /* 0x0000001213127221 */ /* 0x000fe20000010000 */
[----:B------:R-:W-:Y:S01]  /*7250*/  STS [R156.X4+0x2130], R49 ;  /* 0x002130319c007388 */ /* 0x000fe20000004800 */
[----:B------:R-:W-:-:S02]  /*7260*/  FFMA.FTZ R19, R32, R219, R22 ;  /* 0x000000db20137223 */ /* 0x000fc40000010016 */
[-C--:B0-----:R-:W-:Y:S01]  /*7270*/  FFMA.FTZ R43, R216, R33.reuse, -R38 ;  /* 0x00000021d82b7223 */ /* 0x081fe20000010826 */
[----:B------:R-:W-:Y:S01]  /*7280*/  STS [R156.X4+0x2134], R48 ;  /* 0x002134309c007388 */ /* 0x000fe20000004800 */
[----:B------:R-:W-:Y:S02]  /*7290*/  FMUL.FTZ R21, R217, R33 ;  /* 0x00000021d9157220 */ /* 0x000fe40000410000 */
[----:B------:R-:W-:Y:S01]  /*72a0*/  FMUL.FTZ R33, R41, R28 ;  /* 0x0000001c29217220 */ /* 0x000fe20000410000 */
[----:B------:R-:W-:Y:S01]  /*72b0*/  STS [R156.X4+0x2138], R50 ;  /* 0x002138329c007388 */ /* 0x000fe20000004800 */
[----:B------:R-:W-:Y:S02]  /*72c0*/  FADD.FTZ R20, R20, R23 ;  /* 0x0000001714147221 */ /* 0x000fe40000010000 */
[----:B------:R-:W-:Y:S01]  /*72d0*/  FADD.FTZ R23, R122, UR5 ;  /* 0x000000057a177e21 */ /* 0x000fe20008010000 */
[----:B------:R-:W-:Y:S01]  /*72e0*/  STS [R156.X4+0x213c], R51 ;  /* 0x00213c339c007388 */ /* 0x000fe20000004800 */
[----:B------:R-:W-:-:S02]  /*72f0*/  FADD.FTZ R18, R18, R19 ;  /* 0x0000001312127221 */ /* 0x000fc40000010000 */
[----:B------:R-:W-:Y:S01]  /*7300*/  FFMA.FTZ R21, R37, R216, R21 ;  /* 0x000000d825157223 */ /* 0x000fe20000010015 */
[----:B------:R-:W-:Y:S01]  /*7310*/  STS [R156.X4+0x2168], R159 ;  /* 0x0021689f9c007388 */ /* 0x000fe20000004800 */
[----:B------:R-:W-:Y:S02]  /*7320*/  FADD.FTZ R38, -R7, R215 ;  /* 0x000000d707267221 */ /* 0x000fe40000010100 */
[----:B------:R-:W-:Y:S01]  /*7330*/  FMUL.FTZ R19, R41, R174 ;  /* 0x000000ae29137220 */ /* 0x000fe20000410000 */
[----:B------:R-:W-:Y:S01]  /*7340*/  STS [R156.X4+0x216c], R157 ;  /* 0x00216c9d9c007388 */ /* 0x000fe20000004800 */
[----:B------:R-:W-:Y:S02]  /*7350*/  FMUL.FTZ R22, R214, R33 ;  /* 0x00000021d6167220 */ /* 0x000fe40000410000 */
[----:B------:R-:W-:Y:S02]  /*7360*/  FFMA.FTZ R45, -R170, R45, -RZ ;  /* 0x0000002daa2d7223 */ /* 0x000fe400000109ff */
[----:B------:R-:W-:-:S02]  /*7370*/  FMUL.FTZ R41, R23, R175 ;  /* 0x000000af17297220 */ /* 0x000fc40000410000 */
[----:B------:R-:W-:Y:S01]  /*7380*/  FADD.FTZ R18, R18, R21 ;  /* 0x0000001512127221 */ /* 0x000fe20000010000 */
[----:B------:R0:W-:Y:S01]  /*7390*/  STS [R156.X4+0x2144], R45 ;  /* 0x0021442d9c007388 */ /* 0x0001e20000004800 */
[-C--:B------:R-:W-:Y:S02]  /*73a0*/  FFMA.FTZ R21, R38, R19.reuse, -R22 ;  /* 0x0000001326157223 */ /* 0x080fe40000010816 */
[----:B------:R-:W-:Y:S02]  /*73b0*/  FMUL.FTZ R22, R23, R176 ;  /* 0x000000b017167220 */ /* 0x000fe40000410000 */
[----:B------:R-:W-:Y:S02]  /*73c0*/  FMUL.FTZ R19, R214, R19 ;  /* 0x00000013d6137220 */ /* 0x000fe40000410000 */
[----:B------:R-:W-:Y:S02]  /*73d0*/  FADD.FTZ R212, -R8, R212 ;  /* 0x000000d408d47221 */ /* 0x000fe40000010100 */
[----:B------:R-:W-:-:S02]  /*73e0*/  FMUL.FTZ R23, R213, R41 ;  /* 0x00000029d5177220 */ /* 0x000fc40000410000 */
[----:B0-----:R-:W-:Y:S02]  /*73f0*/  FADD.FTZ R45, R123, UR5 ;  /* 0x000000057b2d7e21 */ /* 0x001fe40008010000 */
[----:B------:R-:W-:Y:S02]  /*7400*/  FFMA.FTZ R19, R33, R38, R19 ;  /* 0x0000002621137223 */ /* 0x000fe40000010013 */
[-C--:B------:R-:W-:Y:S02]  /*7410*/  FFMA.FTZ R23, R212, R22.reuse, -R23 ;  /* 0x00000016d4177223 */ /* 0x080fe40000010817 */
[----:B------:R-:W-:Y:S02]  /*7420*/  FADD.FTZ R20, R20, R43 ;  /* 0x0000002b14147221 */ /* 0x000fe40000010000 */
[----:B------:R-:W-:Y:S02]  /*7430*/  FMUL.FTZ R22, R213, R22 ;  /* 0x00000016d5167220 */ /* 0x000fe40000410000 */
[----:B------:R-:W-:-:S02]  /*7440*/  FMUL.FTZ R43, R45, R178 ;  /* 0x000000b22d2b7220 */ /* 0x000fc40000410000 */
[----:B------:R-:W-:Y:S02]  /*7450*/  FADD.FTZ R18, R18, R19 ;  /* 0x0000001312127221 */ /* 0x000fe40000010000 */
[----:B------:R-:W-:Y:S02]  /*7460*/  FFMA.FTZ R19, R41, R212, R22 ;  /* 0x000000d429137223 */ /* 0x000fe40000010016 */
[----:B------:R-:W-:Y:S02]  /*7470*/  FMUL.FTZ R42, R45, R36 ;  /* 0x000000242d2a7220 */ /* 0x000fe40000410000 */
[----:B------:R-:W-:Y:S02]  /*7480*/  FADD.FTZ R211, -R9, R211 ;  /* 0x000000d309d37221 */ /* 0x000fe40000010100 */
[----:B------:R-:W-:Y:S02]  /*7490*/  FMUL.FTZ R22, R210, R43 ;  /* 0x0000002bd2167220 */ /* 0x000fe40000410000 */
[----:B------:R-:W-:-:S02]  /*74a0*/  FADD.FTZ R18, R18, R19 ;  /* 0x0000001312127221 */ /* 0x000fc40000010000 */
[----:B------:R-:W-:Y:S02]  /*74b0*/  FMUL.FTZ R46, R210, R42 ;  /* 0x0000002ad22e7220 */ /* 0x000fe40000410000 */
[----:B------:R-:W-:Y:S02]  /*74c0*/  FADD.FTZ R20, R20, R21 ;  /* 0x0000001514147221 */ /* 0x000fe40000010000 */
[----:B------:R-:W-:Y:S02]  /*74d0*/  FFMA.FTZ R19, R42, R211, R22 ;  /* 0x000000d32a137223 */ /* 0x000fe40000010016 */
[----:B------:R-:W-:Y:S02]  /*74e0*/  FFMA.FTZ R43, R211, R43, -R46 ;  /* 0x0000002bd32b7223 */ /* 0x000fe4000001082e */
[----:B------:R-:W-:Y:S02]  /*74f0*/  FADD.FTZ R20, R20, R23 ;  /* 0x0000001714147221 */ /* 0x000fe40000010000 */
[----:B------:R-:W-:-:S02]  /*7500*/  FADD.FTZ R18, R18, R19 ;  /* 0x0000001312127221 */ /* 0x000fc40000010000 */
[----:B------:R-:W-:Y:S02]  /*7510*/  FMUL.FTZ R158, R228, UR42 ;  /* 0x0000002ae49e7c20 */ /* 0x000fe40008410000 */
[----:B------:R-:W-:Y:S02]  /*7520*/  FADD.FTZ R19, R116, UR5 ;  /* 0x0000000574137e21 */ /* 0x000fe40008010000 */
[----:B------:R-:W-:Y:S02]  /*7530*/  FMUL.FTZ R151, R209, UR43 ;  /* 0x0000002bd1977c20 */ /* 0x000fe40008410000 */
[----:B------:R-:W-:Y:S02]  /*7540*/  FADD.FTZ R20, R20, R43 ;  /* 0x0000002b14147221 */ /* 0x000fe40000010000 */
[----:B------:R-:W-:Y:S02]  /*7550*/  FFMA.FTZ R47, -R169, R47, -RZ ;  /* 0x0000002fa92f7223 */ /* 0x000fe400000109ff */
[----:B------:R-:W-:-:S02]  /*7560*/  FFMA.FTZ R39, R229, UR43, R158 ;  /* 0x0000002be5277c23 */ /* 0x000fc4000801009e */
[----:B------:R-:W-:Y:S01]  /*7570*/  FMUL.FTZ R43, R19, R179 ;  /* 0x000000b3132b7220 */ /* 0x000fe20000410000 */
[----:B------:R0:W-:Y:S01]  /*7580*/  STS [R156.X4+0x214c], R47 ;  /* 0x00214c2f9c007388 */ /* 0x0001e20000004800 */
[----:B------:R-:W-:Y:S02]  /*7590*/  FADD.FTZ R23, R117, UR5 ;  /* 0x0000000575177e21 */ /* 0x000fe40008010000 */
[----:B------:R-:W-:Y:S02]  /*75a0*/  FFMA.FTZ R151, R208, UR42, -R151 ;  /* 0x0000002ad0977c23 */ /* 0x000fe40008010897 */
[----:B------:R-:W-:Y:S02]  /*75b0*/  FFMA.FTZ R39, -R160, R39, -RZ ;  /* 0x00000027a0277223 */ /* 0x000fe400000109ff */
[----:B------:R-:W-:Y:S02]  /*75c0*/  FADD.FTZ R208, -R10, R208 ;  /* 0x000000d00ad07221 */ /* 0x000fe40000010100 */
[----:B------:R-:W-:Y:S01]  /*75d0*/  FMUL.FTZ R19, R19, R182 ;  /* 0x000000b613137220 */ /* 0x000fe20000410000 */
[----:B------:R1:W-:Y:S01]  /*75e0*/  STS [R156.X4+0x2174], R39 ;  /* 0x002174279c007388 */ /* 0x0003e20000004800 */
[----:B------:R-:W-:-:S02]  /*75f0*/  FMUL.FTZ R21, R209, R43 ;  /* 0x0000002bd1157220 */ /* 0x000fc40000410000 */
[----:B------:R-:W-:Y:S02]  /*7600*/  FMUL.FTZ R35, R23, R40 ;  /* 0x0000002817237220 */ /* 0x000fe40000410000 */
[----:B0-----:R-:W-:Y:S02]  /*7610*/  FADD.FTZ R47, R118, UR5 ;  /* 0x00000005762f7e21 */ /* 0x001fe40008010000 */
[-C--:B------:R-:W-:Y:S02]  /*7620*/  FFMA.FTZ R21, R208, R19.reuse, -R21 ;  /* 0x00000013d0157223 */ /* 0x080fe40000010815 */
[----:B------:R-:W-:Y:S02]  /*7630*/  FADD.FTZ R46, -R11, R207 ;  /* 0x000000cf0b2e7221 */ /* 0x000fe40000010100 */
[----:B------:R-:W-:Y:S02]  /*7640*/  FMUL.FTZ R23, R23, R184 ;  /* 0x000000b817177220 */ /* 0x000fe40000410000 */
[----:B------:R-:W-:-:S02]  /*7650*/  FMUL.FTZ R19, R209, R19 ;  /* 0x00000013d1137220 */ /* 0x000fc40000410000 */
[----:B------:R-:W-:Y:S02]  /*7660*/  FMUL.FTZ R22, R206, R35 ;  /* 0x00000023ce167220 */ /* 0x000fe40000410000 */
[----:B-1----:R-:W-:Y:S02]  /*7670*/  FMUL.FTZ R39, R47, R185 ;  /* 0x000000b92f277220 */ /* 0x002fe40000410000 */
[----:B------:R-:W-:Y:S02]  /*7680*/  FFMA.FTZ R19, R43, R208, R19 ;  /* 0x000000d02b137223 */ /* 0x000fe40000010013 */
[----:B------:R-:W-:Y:S02]  /*7690*/  FFMA.FTZ R45, R46, R23, -R22 ;  /* 0x000000172e2d7223 */ /* 0x000fe40000010816 */
[----:B------:R-:W-:Y:S02]  /*76a0*/  FADD.FTZ R204, -R12, R204 ;  /* 0x000000cc0ccc7221 */ /* 0x000fe40000010100 */
[----:B------:R-:W-:-:S02]  /*76b0*/  FMUL.FTZ R47, R47, R186 ;  /* 0x000000ba2f2f7220 */ /* 0x000fc40000410000 */
[----:B------:R-:W-:Y:S02]  /*76c0*/  FMUL.FTZ R22, R205, R39 ;  /* 0x00000027cd167220 */ /* 0x000fe40000410000 */
[----:B------:R-:W-:Y:S01]  /*76d0*/  FADD.FTZ R20, R20, R21 ;  /* 0x0000001514147221 */ /* 0x000fe20000010000 */
[----:B------:R-:W-:Y:S01]  /*76e0*/  MOV R21, UR28 ;  /* 0x0000001c00157c02 */ /* 0x000fe20008000f00 */
[----:B------:R-:W-:Y:S02]  /*76f0*/  FADD.FTZ R18, R18, R19 ;  /* 0x0000001312127221 */ /* 0x000fe40000010000 */
[----:B------:R-:W-:Y:S01]  /*7700*/  FFMA.FTZ R19, R204, R47, -R22 ;  /* 0x0000002fcc137223 */ /* 0x000fe20000010816 */
[----:B------:R-:W-:Y:S01]  /*7710*/  LEA R22, R21, -R0, 0x1 ;  /* 0x8000000015167211 */ /* 0x000fe200078e08ff */
[----:B------:R-:W-:Y:S02]  /*7720*/  FADD.FTZ R20, R20, R45 ;  /* 0x0000002d14147221 */ /* 0x000fe40000010000 */
[----:B------:R-:W-:Y:S01]  /*7730*/  FMUL.FTZ R23, R206, R23 ;  /* 0x00000017ce177220 */ /* 0x000fe20000410000 */
[----:B------:R-:W-:Y:S01]  /*7740*/  ISETP.GE.AND P0, PT, R22, 0x1, PT ;  /* 0x000000011600780c */ /* 0x000fe20003f06270 */
[----:B------:R-:W-:-:S02]  /*7750*/  FADD.FTZ R162, R20, R19 ;  /* 0x0000001314a27221 */ /* 0x000fc40000010000 */
[----:B------:R-:W-:Y:S02]  /*7760*/  FMUL.FTZ R19, R189, UR38 ;  /* 0x00000026bd137c20 */ /* 0x000fe40008410000 */
[----:B------:R-:W-:Y:S02]  /*7770*/  FFMA.FTZ R23, R35, R46, R23 ;  /* 0x0000002e23177223 */ /* 0x000fe40000010017 */
[----:B------:R-:W-:Y:S02]  /*7780*/  FFMA.FTZ R54, R190, UR37, -R19 ;  /* 0x00000025be367c23 */ /* 0x000fe40008010813 */
[----:B------:R-:W-:Y:S02]  /*7790*/  FMUL.FTZ R19, R185, UR38 ;  /* 0x00000026b9137c20 */ /* 0x000fe40008410000 */
[----:B------:R-:W-:Y:S02]  /*77a0*/  FMUL.FTZ R47, R205, R47 ;  /* 0x0000002fcd2f7220 */ /* 0x000fe40000410000 */
[----:B------:R-:W-:-:S02]  /*77b0*/  FADD.FTZ R23, R18, R23 ;  /* 0x0000001712177221 */ /* 0x000fc40000010000 */
[----:B------:R-:W-:Y:S02]  /*77c0*/  FFMA.FTZ R56, R186, UR37, -R19 ;  /* 0x00000025ba387c23 */ /* 0x000fe40008010813 */
[----:B------:R-:W-:Y:S02]  /*77d0*/  FFMA.FTZ R18, R39, R204, R47 ;  /* 0x000000cc27127223 */ /* 0x000fe4000001002f */
[----:B------:R-:W-:Y:S02]  /*77e0*/  FMUL.FTZ R19, R179, UR38 ;  /* 0x00000026b3137c20 */ /* 0x000fe40008410000 */
[----:B------:R-:W-:Y:S02]  /*77f0*/  FMUL.FTZ R154, R206, UR43 ;  /* 0x0000002bce9a7c20 */ /* 0x000fe40008410000 */
[----:B------:R-:W-:Y:S02]  /*7800*/  FADD.FTZ R23, R23, R18 ;  /* 0x0000001217177221 */ /* 0x000fe40000010000 */
[----:B------:R-:W-:-:S02]  /*7810*/  FFMA.FTZ R58, R182, UR37, -R19 ;  /* 0x00000025b63a7c23 */ /* 0x000fc40008010813 */
[----:B------:R-:W-:Y:S02]  /*7820*/  FFMA.FTZ R154, R207, UR42, -R154 ;  /* 0x0000002acf9a7c23 */ /* 0x000fe4000801089a */
[----:B------:R-:W-:Y:S02]  /*7830*/  FMUL.FTZ R18, R190, UR38 ;  /* 0x00000026be127c20 */ /* 0x000fe40008410000 */
[----:B------:R-:W-:Y:S02]  /*7840*/  FMUL.FTZ R19, R175, UR38 ;  /* 0x00000026af137c20 */ /* 0x000fe40008410000 */
[----:B------:R-:W-:Y:S02]  /*7850*/  FMUL.FTZ R155, R166, R155 ;  /* 0x0000009ba69b7220 */ /* 0x000fe40000410000 */
[----:B------:R-:W-:Y:S02]  /*7860*/  FMUL.FTZ R151, R170, R151 ;  /* 0x00000097aa977220 */ /* 0x000fe40000410000 */
[----:B------:R-:W-:Y:S01]  /*7870*/  FMUL.FTZ R154, R169, R154 ;  /* 0x0000009aa99a7220 */ /* 0x000fe20000410000 */
[----:B------:R0:W-:Y:S01]  /*7880*/  STS [R156.X4+0x2158], R155 ;  /* 0x0021589b9c007388 */ /* 0x0001e20000004800 */
[----:B------:R-:W-:-:S02]  /*7890*/  FFMA.FTZ R53, R189, UR37, R18 ;  /* 0x00000025bd357c23 */ /* 0x000fc40008010012 */
[----:B------:R-:W-:Y:S01]  /*78a0*/  FFMA.FTZ R144, R176, UR37, -R19 ;  /* 0x00000025b0907c23 */ /* 0x000fe20008010813 */
[----:B------:R1:W-:Y:S01]  /*78b0*/  STS [R156.X4+0x2140], R151 ;  /* 0x002140979c007388 */ /* 0x0003e20000004800 */
[----:B------:R-:W-:Y:S02]  /*78c0*/  FMUL.FTZ R21, R34, UR38 ;  /* 0x0000002622157c20 */ /* 0x000fe40008410000 */
[----:B------:R-:W-:Y:S01]  /*78d0*/  FMUL.FTZ R19, R199, UR38 ;  /* 0x00000026c7137c20 */ /* 0x000fe20008410000 */
[----:B------:R2:W-:Y:S01]  /*78e0*/  STS [R156.X4+0x2148], R154 ;  /* 0x0021489a9c007388 */ /* 0x0005e20000004800 */
[----:B------:R-:W-:Y:S02]  /*78f0*/  FMUL.FTZ R18, R234, UR38 ;  /* 0x00000026ea127c20 */ /* 0x000fe40008410000 */
[----:B------:R-:W-:Y:S02]  /*7900*/  FADD.FTZ R45, R119, UR5 ;  /* 0x00000005772d7e21 */ /* 0x000fe40008010000 */
[----:B------:R-:W-:-:S02]  /*7910*/  FFMA.FTZ R52, R192, UR37, -R21 ;  /* 0x00000025c0347c23 */ /* 0x000fc40008010815 */
[----:B------:R-:W-:Y:S02]  /*7920*/  FFMA.FTZ R150, R198, UR37, -R19 ;  /* 0x00000025c6967c23 */ /* 0x000fe40008010813 */
[----:B0-----:R-:W-:Y:S02]  /*7930*/  FFMA.FTZ R155, R233, UR37, -R18 ;  /* 0x00000025e99b7c23 */ /* 0x001fe40008010812 */
        /* <DEDUP_REMOVED lines=13> */
[----:B-1----:R-:W-:Y:S02]  /*7a10*/  FMUL.FTZ R151, R28, UR38 ;  /* 0x000000261c977c20 */ /* 0x002fe40008410000 */
[----:B------:R-:W-:Y:S02]  /*7a20*/  FMUL.FTZ R176, R176, UR38 ;  /* 0x00000026b0b07c20 */ /* 0x000fe40008410000 */
[----:B------:R-:W-:-:S02]  /*7a30*/  FMUL.FTZ R161, R174, UR38 ;  /* 0x00000026aea17c20 */ /* 0x000fc40008410000 */
[----:B------:R-:W-:Y:S02]  /*7a40*/  FMUL.FTZ R198, R198, UR38 ;  /* 0x00000026c6c67c20 */ /* 0x000fe40008410000 */
[----:B------:R-:W-:Y:S02]  /*7a50*/  FMUL.FTZ R157, R24, UR38 ;  /* 0x00000026189d7c20 */ /* 0x000fe40008410000 */
[----:B------:R-:W-:Y:S02]  /*7a60*/  FMUL.FTZ R62, R25, UR38 ;  /* 0x00000026193e7c20 */ /* 0x000fe40008410000 */
[----:B------:R-:W-:Y:S02]  /*7a70*/  FMUL.FTZ R19, R200, UR38 ;  /* 0x00000026c8137c20 */ /* 0x000fe40008410000 */
[----:B------:R-:W-:Y:S02]  /*7a80*/  FMUL.FTZ R146, R27, UR38 ;  /* 0x000000261b927c20 */ /* 0x000fe40008410000 */
[----:B--2---:R-:W-:-:S02]  /*7a90*/  FMUL.FTZ R156, R231, UR38 ;  /* 0x00000026e79c7c20 */ /* 0x004fc40008410000 */
[----:B------:R-:W-:Y:S02]  /*7aa0*/  FMUL.FTZ R233, R233, UR38 ;  /* 0x00000026e9e97c20 */ /* 0x000fe40008410000 */
[----:B------:R-:W-:Y:S02]  /*7ab0*/  FMUL.FTZ R18, R235, UR38 ;  /* 0x00000026eb127c20 */ /* 0x000fe40008410000 */
[----:B------:R-:W-:Y:S02]  /*7ac0*/  FADD.FTZ R152, R167, -R152 ;  /* 0x80000098a7987221 */ /* 0x000fe40000010000 */
[----:B------:R-:W-:Y:S02]  /*7ad0*/  FMUL.FTZ R167, R45, R188 ;  /* 0x000000bc2da77220 */ /* 0x000fe40000410000 */
[----:B------:R-:W-:Y:S02]  /*7ae0*/  FADD.FTZ R153, R168, R153 ;  /* 0x00000099a8997221 */ /* 0x000fe40000010000 */
[----:B------:R-:W-:-:S02]  /*7af0*/  FFMA.FTZ R48, R149, UR37, -R48 ;  /* 0x0000002595307c23 */ /* 0x000fc40008010830 */
[----:B------:R-:W-:Y:S02]  /*7b00*/  FFMA.FTZ R47, R148, UR37, R47 ;  /* 0x00000025942f7c23 */ /* 0x000fe4000801002f */
[----:B------:R-:W-:Y:S02]  /*7b10*/  FFMA.FTZ R49, R194, UR37, -R49 ;  /* 0x00000025c2317c23 */ /* 0x000fe40008010831 */
[----:B------:R-:W-:Y:S02]  /*7b20*/  FFMA.FTZ R50, R193, UR37, R50 ;  /* 0x00000025c1327c23 */ /* 0x000fe40008010032 */
[----:B------:R-:W-:Y:S02]  /*7b30*/  FFMA.FTZ R51, R34, UR37, R51 ;  /* 0x0000002522337c23 */ /* 0x000fe40008010033 */
[----:B------:R-:W-:Y:S02]  /*7b40*/  FFMA.FTZ R55, R188, UR37, -R55 ;  /* 0x00000025bc377c23 */ /* 0x000fe40008010837 */
[----:B------:R-:W-:-:S02]  /*7b50*/  FMUL.FTZ R45, R45, R44 ;  /* 0x0000002c2d2d7220 */ /* 0x000fc40000410000 */
[----:B------:R-:W-:Y:S02]  /*7b60*/  FFMA.FTZ R57, R44, UR37, R57 ;  /* 0x000000252c397c23 */ /* 0x000fe40008010039 */
[----:B------:R-:W-:Y:S02]  /*7b70*/  FFMA.FTZ R59, R185, UR37, R186 ;  /* 0x00000025b93b7c23 */ /* 0x000fe400080100ba */
[----:B------:R-:W-:Y:S02]  /*7b80*/  FFMA.FTZ R61, R184, UR37, -R61 ;  /* 0x00000025b83d7c23 */ /* 0x000fe4000801083d */
[----:B------:R-:W-:Y:S02]  /*7b90*/  FFMA.FTZ R63, R178, UR37, -R63 ;  /* 0x00000025b23f7c23 */ /* 0x000fe4000801083f */
[----:B------:R-:W-:Y:S02]  /*7ba0*/  FFMA.FTZ R147, R40, UR37, R147 ;  /* 0x0000002528937c23 */ /* 0x000fe40008010093 */
[----:B------:R-:W-:-:S02]  /*7bb0*/  FFMA.FTZ R145, R179, UR37, R182 ;  /* 0x00000025b3917c23 */ /* 0x000fc400080100b6 */
[----:B------:R-:W-:Y:S02]  /*7bc0*/  FFMA.FTZ R60, R36, UR37, R21 ;  /* 0x00000025243c7c23 */ /* 0x000fe40008010015 */
[----:B------:R-:W-:Y:S02]  /*7bd0*/  FFMA.FTZ R151, R174, UR37, -R151 ;  /* 0x00000025ae977c23 */ /* 0x000fe40008010897 */
[----:B------:R-:W-:Y:S02]  /*7be0*/  FFMA.FTZ R163, R175, UR37, R176 ;  /* 0x00000025afa37c23 */ /* 0x000fe400080100b0 */
[----:B------:R-:W-:Y:S02]  /*7bf0*/  FFMA.FTZ R161, R28, UR37, R161 ;  /* 0x000000251ca17c23 */ /* 0x000fe400080100a1 */
[----:B------:R-:W-:Y:S02]  /*7c00*/  FFMA.FTZ R159, R199, UR37, R198 ;  /* 0x00000025c79f7c23 */ /* 0x000fe400080100c6 */
[----:B------:R-:W-:-:S02]  /*7c10*/  FFMA.FTZ R157, R200, UR37, -R157 ;  /* 0x00000025c89d7c23 */ /* 0x000fc4000801089d */
        /* <DEDUP_REMOVED lines=40> */
.L_x_6467:
[----:B------:R-:W-:Y:S05]  /*7ea0*/  BSYNC B0 ;  /* 0x0000000000007941 */ /* 0x000fea0003800000 */
.L_x_6466:
[----:B------:R-:W-:Y:S01]  /*7eb0*/  FADD.FTZ R166, -R13, R203 ;  /* 0x000000cb0da67221 */ /* 0x000fe20000010100 */
[----:B------:R-:W-:Y:S01]  /*7ec0*/  ULDC.64 UR32, c[0x0][0x2b8] ;  /* 0x0000ae0000207ab9 */ /* 0x000fe20000000a00 */
[----:B------:R-:W-:Y:S01]  /*7ed0*/  FMUL.FTZ R18, R202, R45 ;  /* 0x0000002dca127220 */ /* 0x000fe20000410000 */
[----:B------:R-:W-:Y:S01]  /*7ee0*/  USHF.R.U32.HI UR28, URZ, 0x1, UR33 ;  /* 0x000000013f1c7899 */ /* 0x000fe20008011621 */
[----:B------:R-:W-:Y:S01]  /*7ef0*/  FADD.FTZ R160, R112, UR5 ;  /* 0x0000000570a07e21 */ /* 0x000fe20008010000 */
[----:B------:R-:W-:Y:S01]  /*7f00*/  USHF.R.U64 UR32, UR32, 0x1, UR33 ;  /* 0x0000000120207899 */ /* 0x000fe20008001221 */
[-C--:B------:R-:W-:Y:S01]  /*7f10*/  FFMA.FTZ R19, R166, R167.reuse, -R18 ;  /* 0x000000a7a6137223 */ /* 0x080fe20000010812 */
[----:B------:R-:W-:Y:S01]  /*7f20*/  UIMAD UR37, UR28, UR35, URZ ;  /* 0x000000231c2572a4 */ /* 0x000fe2000f8e023f */
[----:B------:R-:W-:Y:S01]  /*7f30*/  FMUL.FTZ R167, R202, R167 ;  /* 0x000000a7caa77220 */ /* 0x000fe20000410000 */
[----:B------:R-:W-:Y:S01]  /*7f40*/  UIMAD.WIDE.U32 UR28, UR32, UR35, URZ ;  /* 0x00000023201c72a5 */ /* 0x000fe2000f8e003f */
[----:B------:R-:W-:Y:S01]  /*7f50*/  FADD.FTZ R19, R162, R19 ;  /* 0x00000013a2137221 */ /* 0x000fe20000010000 */
[----:B------:R-:W-:Y:S01]  /*7f60*/  UIMAD UR37, UR34, UR32, UR37 ;  /* 0x00000020222572a4 */ /* 0x000fe2000f8e0225 */
[----:B------:R-:W-:Y:S01]  /*7f70*/  FFMA.FTZ R18, R45, R166, R167 ;  /* 0x000000a62d127223 */ /* 0x000fe200000100a7 */
[----:B------:R-:W-:Y:S01]  /*7f80*/  ULDC UR38, c[0x0][0x174] ;  /* 0x00005d0000267ab9 */ /* 0x000fe20000000800 */
[C---:B------:R-:W-:Y:S01]  /*7f90*/  FMUL.FTZ R190, R160.reuse, R190 ;  /* 0x000000bea0be7220 */ /* 0x040fe20000410000 */
[----:B------:R-:W-:Y:S01]  /*7fa0*/  ULDC.64 UR32, c[0x0][0x2c0] ;  /* 0x0000b00000207ab9 */ /* 0x000fe20000000a00 */
[----:B------:R-:W-:Y:S01]  /*7fb0*/  FADD.FTZ R18, R23, R18 ;  /* 0x0000001217127221 */ /* 0x000fe20000010000 */
[----:B------:R-:W-:Y:S01]  /*7fc0*/  UIADD3 UR29, UR29, UR37, URZ ;  /* 0x000000251d1d7290 */ /* 0x000fe2000fffe03f */
[----:B------:R-:W-:Y:S01]  /*7fd0*/  FADD.FTZ R23, R113, UR5 ;  /* 0x0000000571177e21 */ /* 0x000fe20008010000 */
[----:B------:R-:W-:Y:S01]  /*7fe0*/  UIMAD UR37, UR36, UR32, URZ ;  /* 0x00000020242572a4 */ /* 0x000fe2000f8e023f */
[----:B------:R-:W-:Y:S01]  /*7ff0*/  FMUL.FTZ R160, R160, R189 ;  /* 0x000000bda0a07220 */ /* 0x000fe20000410000 */
[----:B------:R-:W-:Y:S01]  /*8000*/  UIMAD.WIDE.U32 UR28, UR18, UR32, UR28 ;  /* 0x00000020121c72a5 */ /* 0x000fe2000f8e001c */
[C---:B------:R-:W-:Y:S01]  /*8010*/  FMUL.FTZ R162, R23.reuse, R34 ;  /* 0x0000002217a27220 */ /* 0x040fe20000410000 */
[----:B------:R-:W-:Y:S01]  /*8020*/  UIMAD UR37, UR18, UR33, UR37 ;  /* 0x00000021122572a4 */ /* 0x000fe2000f8e0225 */
[----:B------:R-:W-:Y:S01]  /*8030*/  FMUL.FTZ R192, R23, R192 ;  /* 0x000000c017c07220 */ /* 0x000fe20000410000 */
[----:B------:R-:W-:Y:S01]  /*8040*/  BSSY B0, `(.L_x_6468) ;  /* 0x0000040000007945 */ /* 0x000fe20003800000 */
[----:B------:R-:W-:Y:S01]  /*8050*/  FADD.FTZ R226, -R15, R226 ;  /* 0x000000e20fe27221 */ /* 0x000fe20000010100 */
[----:B------:R-:W-:Y:S01]  /*8060*/  ULDC.64 UR32, c[0x0][0x320] ;  /* 0x0000c80000207ab9 */ /* 0x000fe20000000a00 */
[----:B------:R-:W-:Y:S01]  /*8070*/  FMUL.FTZ R23, R227, R162 ;  /* 0x000000a2e3177220 */ /* 0x000fe20000410000 */
[----:B------:R-:W-:Y:S01]  /*8080*/  UIADD3 UR37, UR37, UR29, URZ ;  /* 0x0000001d25257290 */ /* 0x000fe2000fffe03f */
[----:B------:R-:W-:Y:S01]  /*8090*/  FADD.FTZ R167, R114, UR5 ;  /* 0x0000000572a77e21 */ /* 0x000fe20008010000 */
[----:B------:R-:W-:Y:S01]  /*80a0*/  ULEA UR32, UP0, UR28, UR32, 0x3 ;  /* 0x000000201c207291 */ /* 0x000fe2000f80183f */
[----:B------:R-:W-:Y:S01]  /*80b0*/  FADD.FTZ R180, -R14, R180 ;  /* 0x000000b40eb47221 */ /* 0x000fe20000010100 */
[----:B------:R-:W-:Y:S01]  /*80c0*/  UIADD3 UR29, UR6, -UR38, URZ ;  /* 0x80000026061d7290 */ /* 0x000fe2000fffe03f */
[----:B0-----:R-:W-:Y:S01]  /*80d0*/  FMUL.FTZ R21, R181, R160 ;  /* 0x000000a0b5157220 */ /* 0x001fe20000410000 */
[----:B------:R-:W-:Y:S01]  /*80e0*/  ULEA.HI.X UR33, UR28, UR33, UR37, 0x3, UP0 ;  /* 0x000000211c217291 */ /* 0x000fe200080f1c25 */
[-C--:B------:R-:W-:Y:S01]  /*80f0*/  FFMA.FTZ R169, R226, R192.reuse, -R23 ;  /* 0x000000c0e2a97223 */ /* 0x080fe20000010817 */
[----:B------:R-:W-:Y:S01]  /*8100*/  UIMAD UR28, UR29, -0x800, URZ ;  /* 0xfffff8001d1c78a4 */ /* 0x000fe2000f8e023f */
[----:B------:R-:W-:Y:S01]  /*8110*/  FMUL.FTZ R23, R227, R192 ;  /* 0x000000c0e3177220 */ /* 0x000fe20000410000 */
[----:B------:R-:W-:Y:S01]  /*8120*/  USHF.L.U64.HI UR29, UR8, 0x2, UR9 ;  /* 0x00000002081d7899 */ /* 0x000fe20008010209 */
[C---:B------:R-:W-:Y:S01]  /*8130*/  FMUL.FTZ R194, R167.reuse, R194 ;  /* 0x000000c2a7c27220 */ /* 0x040fe20000410000 */
[----:B------:R-:W-:Y:S01]  /*8140*/  ISETP.GE.AND P1, PT, R22, 0x81, PT ;  /* 0x000000811600780c */ /* 0x000fe20003f26270 */
[-C--:B------:R-:W-:Y:S01]  /*8150*/  FFMA.FTZ R20, R180, R190.reuse, -R21 ;  /* 0x000000beb4147223 */ /* 0x080fe20000010815 */
[----:B------:R-:W-:Y:S01]  /*8160*/  MOV R171, UR28 ;  /* 0x0000001c00ab7c02 */ /* 0x000fe20008000f00 */
[----:B------:R-:W-:Y:S01]  /*8170*/  FMUL.FTZ R167, R167, R193 ;  /* 0x000000c1a7a77220 */ /* 0x000fe20000410000 */
[----:B------:R-:W-:Y:S01]  /*8180*/  USHF.L.U32 UR28, UR8, 0x2, URZ ;  /* 0x00000002081c7899 */ /* 0x000fe2000800063f */
[----:B------:R-:W-:Y:S01]  /*8190*/  FMUL.FTZ R21, R181, R190 ;  /* 0x000000beb5157220 */ /* 0x000fe20000410000 */
[----:B------:R-:W-:Y:S01]  /*81a0*/  ISETP.GE.AND P2, PT, R22, 0xc1, PT ;  /* 0x000000c11600780c */ /* 0x000fe20003f46270 */
[----:B------:R-:W-:-:S02]  /*81b0*/  FFMA.FTZ R164, R162, R226, R23 ;  /* 0x000000e2a2a47223 */ /* 0x000fc40000010017 */
[----:B------:R-:W-:Y:S02]  /*81c0*/  FADD.FTZ R229, -R16, R229 ;  /* 0x000000e510e57221 */ /* 0x000fe40000010100 */
[----:B------:R-:W-:Y:S02]  /*81d0*/  FMUL.FTZ R23, R228, R167 ;  /* 0x000000a7e4177220 */ /* 0x000fe40000410000 */
[----:B------:R-:W-:Y:S02]  /*81e0*/  FFMA.FTZ R21, R160, R180, R21 ;  /* 0x000000b4a0157223 */ /* 0x000fe40000010015 */
[-C--:B------:R-:W-:Y:S02]  /*81f0*/  FFMA.FTZ R23, R229, R194.reuse, -R23 ;  /* 0x000000c2e5177223 */ /* 0x080fe40000010817 */
[----:B------:R-:W-:Y:S01]  /*8200*/  FADD.FTZ R21, R18, R21 ;  /* 0x0000001512157221 */ /* 0x000fe20000010000 */
[----:B------:R-:W-:Y:S01]  /*8210*/  LEA R18, P0, R0, UR32, 0x2 ;  /* 0x0000002000127c11 */ /* 0x000fe2000f8010ff */
[----:B------:R-:W-:-:S02]  /*8220*/  FMUL.FTZ R194, R228, R194 ;  /* 0x000000c2e4c27220 */ /* 0x000fc40000410000 */
[----:B------:R-:W-:Y:S02]  /*8230*/  FADD.FTZ R21, R21, R164 ;  /* 0x000000a415157221 */ /* 0x000fe40000010000 */
[----:B------:R-:W-:Y:S02]  /*8240*/  FFMA.FTZ R194, R167, R229, R194 ;  /* 0x000000e5a7c27223 */ /* 0x000fe400000100c2 */
[----:B------:R-:W-:Y:S02]  /*8250*/  FADD.FTZ R164, R115, UR5 ;  /* 0x0000000573a47e21 */ /* 0x000fe40008010000 */
[----:B------:R-:W-:Y:S01]  /*8260*/  FADD.FTZ R194, R21, R194 ;  /* 0x000000c215c27221 */ /* 0x000fe20000010000 */
[C---:B------:R-:W-:Y:S01]  /*8270*/  IADD3 R21, R0.reuse, 0x40, RZ ;  /* 0x0000004000157810 */ /* 0x040fe20007ffe0ff */
[----:B------:R-:W-:Y:S01]  /*8280*/  FADD.FTZ R20, R19, R20 ;  /* 0x0000001413147221 */ /* 0x000fe20000010000 */
[----:B------:R-:W-:Y:S01]  /*8290*/  LEA.HI.X R19, R0, UR33, RZ, 0x2, P0 ;  /* 0x0000002100137c11 */ /* 0x000fe200080f14ff */
[C---:B------:R-:W-:Y:S01]  /*82a0*/  FMUL.FTZ R149, R164.reuse, R149 ;  /* 0x00000095a4957220 */ /* 0x040fe20000410000 */
[----:B------:R-:W-:Y:S01]  /*82b0*/  LEA.HI.SX32 R21, R21, R0, 0x1b ;  /* 0x0000000015157211 */ /* 0x000fe200078fdaff */
[----:B------:R-:W-:Y:S01]  /*82c0*/  FMUL.FTZ R164, R164, R148 ;  /* 0x00000094a4a47220 */ /* 0x000fe20000410000 */
[----:B------:R-:W-:Y:S01]  /*82d0*/  ULDC.64 UR32, c[0x0][0x2d0] ;  /* 0x0000b40000207ab9 */ /* 0x000fe20000000a00 */
[----:B------:R-:W-:Y:S01]  /*82e0*/  ISETP.GE.AND P0, PT, R22, 0x41, PT ;  /* 0x000000411600780c */ /* 0x000fe20003f06270 */
[----:B------:R-:W-:Y:S01]  /*82f0*/  IMAD.WIDE R18, R171, 0x4, R18 ;  /* 0x00000004ab127825 */ /* 0x000fe200078e0212 */
[----:B------:R-:W-:Y:S01]  /*8300*/  MOV R171, UR28 ;  /* 0x0000001c00ab7c02 */ /* 0x000fe20008000f00 */
[----:B------:R-:W0:Y:S01]  /*8310*/  LDS R21, [R21.X4+0x2200] ;  /* 0x0022000015157984 */ /* 0x000e220000004800 */
[----:B------:R-:W-:Y:S01]  /*8320*/  UIMAD UR29, UR29, UR32, URZ ;  /* 0x000000201d1d72a4 */ /* 0x000fe2000f8e023f */
[----:B------:R-:W-:-:S02]  /*8330*/  FADD.FTZ R230, -R17, R230 ;  /* 0x000000e611e67221 */ /* 0x000fc40000010100 */
[----:B------:R-:W-:Y:S01]  /*8340*/  FMUL.FTZ R168, R237, R164 ;  /* 0x000000a4eda87220 */ /* 0x000fe20000410000 */
[----:B------:R-:W-:Y:S01]  /*8350*/  UIMAD UR29, UR28, UR33, UR29 ;  /* 0x000000211c1d72a4 */ /* 0x000fe2000f8e021d */
[----:B------:R-:W-:Y:S02]  /*8360*/  FADD.FTZ R20, R20, R169 ;  /* 0x000000a914147221 */ /* 0x000fe40000010000 */
[----:B------:R-:W-:Y:S02]  /*8370*/  FFMA.FTZ R169, R230, R149, -R168 ;  /* 0x00000095e6a97223 */ /* 0x000fe400000108a8 */
[----:B------:R-:W-:-:S04]  /*8380*/  IMAD.WIDE.U32 R18, R171, c[0x0][0x2d0], R18 ;  /* 0x0000b400ab127a25 */ /* 0x000fc800078e0012 */
[----:B------:R-:W-:Y:S01]  /*8390*/  FMUL.FTZ R149, R237, R149 ;  /* 0x00000095ed957220 */ /* 0x000fe20000410000 */
[----:B------:R-:W-:Y:S01]  /*83a0*/  IADD3 R19, R19, UR29, RZ ;  /* 0x0000001d13137c10 */ /* 0x000fe2000fffe0ff */
[----:B------:R-:W-:Y:S01]  /*83b0*/  FADD.FTZ R20, R20, R23 ;  /* 0x0000001714147221 */ /* 0x000fe20000010000 */
[----:B------:R-:W-:Y:S01]  /*83c0*/  IADD3 R23, R0, 0x80, RZ ;  /* 0x0000008000177810 */ /* 0x000fe20007ffe0ff */
[----:B------:R-:W-:Y:S02]  /*83d0*/  FFMA.FTZ R149, R164, R230, R149 ;  /* 0x000000e6a4957223 */ /* 0x000fe40000010095 */
[----:B------:R-:W-:Y:S01]  /*83e0*/  FADD.FTZ R168, R20, R169 ;  /* 0x000000a914a87221 */ /* 0x000fe20000010000 */
[----:B------:R-:W-:Y:S01]  /*83f0*/  IADD3 R169, R0, 0xc0, RZ ;  /* 0x000000c000a97810 */ /* 0x000fe20007ffe0ff */
[----:B------:R-:W-:Y:S01]  /*8400*/  FADD.FTZ R149, R194, R149 ;  /* 0x00000095c2957221 */ /* 0x000fe20000010000 */
[----:B------:R-:W-:Y:S01]  /*8410*/  LEA.HI.SX32 R23, R23, R0, 0x1b ;  /* 0x0000000017177211 */ /* 0x000fe200078fdaff */
[----:B------:R-:W-:Y:S05]  /*8420*/  @!P0 BRA `(.L_x_6469) ;  /* 0x0000001000008947 */ /* 0x000fea0003800000 */
[----:B0-----:R0:W-:Y:S02]  /*8430*/  RED.E.ADD.F32.FTZ.RN.STRONG.GPU [R18.64+-0x1f00], R21 ;  /* 0xffe100151200798e */ /* 0x0011e4000c10e79e */
.L_x_6469:
[----:B------:R-:W-:Y:S05]  /*8440*/  BSYNC B0 ;  /* 0x0000000000007941 */ /* 0x000fea0003800000 */
.L_x_6468:
[----:B------:R-:W1:Y:S01]  /*8450*/  LDS R23, [R23.X4+0x2300] ;  /* 0x0023000017177984 */ /* 0x000e620000004800 */
[----:B------:R-:W-:Y:S01]  /*8460*/  BSSY B0, `(.L_x_6470) ;  /* 0x0000004000007945 */ /* 0x000fe20003800000 */
[----:B------:R-:W-:Y:S01]  /*8470*/  LEA.HI.SX32 R169, R169, R0, 0x1b ;  /* 0x00000000a9a97211 */ /* 0x000fe200078fdaff */
[----:B------:R-:W-:Y:S05]  /*8480*/  @!P1 BRA `(.L_x_6471) ;  /* 0x0000001000009947 */ /* 0x000fea0003800000 */
[----:B-1----:R1:W-:Y:S02]  /*8490*/  RED.E.ADD.F32.FTZ.RN.STRONG.GPU [R18.64+-0x1e00], R23 ;  /* 0xffe200171200798e */ /* 0x0023e4000c10e79e */
.L_x_6471:
[----:B------:R-:W-:Y:S05]  /*84a0*/  BSYNC B0 ;  /* 0x0000000000007941 */ /* 0x000fea0003800000 */
.L_x_6470:
[----:B------:R-:W2:Y:S01]  /*84b0*/  LDS R169, [R169.X4+0x2400] ;  /* 0x00240000a9a97984 */ /* 0x000ea20000004800 */
[----:B------:R-:W-:Y:S01]  /*84c0*/  BSSY B0, `(.L_x_6472) ;  /* 0x0000005000007945 */ /* 0x000fe20003800000 */
[----:B0-----:R-:W-:-:S02]  /*84d0*/  IADD3 R21, R0, 0x100, RZ ;  /* 0x0000010000157810 */ /* 0x001fc40007ffe0ff */
[----:B-1----:R-:W-:Y:S01]  /*84e0*/  IADD3 R23, R0, 0x140, RZ ;  /* 0x0000014000177810 */ /* 0x002fe20007ffe0ff */
[----:B------:R-:W-:Y:S05]  /*84f0*/  @!P2 BRA `(.L_x_6473) ;  /* 0x000000100000a947 */ /* 0x000fea0003800000 */
[----:B--2---:R0:W-:Y:S02]  /*8500*/  RED.E.ADD.F32.FTZ.RN.STRONG.GPU [R18.64+-0x1d00], R169 ;  /* 0xffe300a91200798e */ /* 0x0041e4000c10e79e */
.L_x_6473:
[----:B------:R-:W-:Y:S05]  /*8510*/  BSYNC B0 ;  /* 0x0000000000007941 */ /* 0x000fea0003800000 */
.L_x_6472:
        /* <DEDUP_REMOVED lines=14> */
.L_x_6475:
[----:B------:R-:W-:Y:S05]  /*8600*/  BSYNC B0 ;  /* 0x0000000000007941 */ /* 0x000fea0003800000 */
.L_x_6474:
[----:B------:R-:W1:Y:S01]  /*8610*/  LDS R23, [R23.X4+0x2600] ;  /* 0x0026000017177984 */ /* 0x000e620000004800 */
[----:B------:R-:W-:Y:S01]  /*8620*/  BSSY B0, `(.L_x_6476) ;  /* 0x0000005000007945 */ /* 0x000fe20003800000 */
[----:B0-----:R-:W-:-:S02]  /*8630*/  IADD3 R21, R0, 0x1c0, RZ ;  /* 0x000001c000157810 */ /* 0x001fc40007ffe0ff */
[----:B------:R-:W-:Y:S01]  /*8640*/  LEA.HI.SX32 R169, R169, R0, 0x1b ;  /* 0x00000000a9a97211 */ /* 0x000fe200078fdaff */
[----:B------:R-:W-:Y:S05]  /*8650*/  @!P0 BRA `(.L_x_6477) ;  /* 0x0000001000008947 */ /* 0x000fea0003800000 */
[----:B-1----:R0:W-:Y:S02]  /*8660*/  RED.E.ADD.F32.FTZ.RN.STRONG.GPU [R18.64+-0x1b00], R23 ;  /* 0xffe500171200798e */ /* 0x0021e4000c10e79e */
.L_x_6477:
[----:B------:R-:W-:Y:S05]  /*8670*/  BSYNC B0 ;  /* 0x0000000000007941 */ /* 0x000fea0003800000 */
.L_x_6476:
[----:B------:R-:W2:Y:S01]  /*8680*/  LDS R169, [R169.X4+0x2700] ;  /* 0x00270000a9a97984 */ /* 0x000ea20000004800 */
[----:B------:R-:W-:Y:S01]  /*8690*/  BSSY B0, `(.L_x_6478) ;  /* 0x0000005000007945 */ /* 0x000fe20003800000 */
[----:B------:R-:W-:Y:S02]  /*86a0*/  IADD3 R171, R0, 0x200, RZ ;  /* 0x0000020000ab7810 */ /* 0x000fe40007ffe0ff */
[----:B------:R-:W-:Y:S01]  /*86b0*/  LEA.HI.SX32 R21, R21, R0, 0x1b ;  /* 0x0000000015157211 */ /* 0x000fe200078fdaff */
[----:B------:R-:W-:Y:S05]  /*86c0*/  @!P1 BRA `(.L_x_6479) ;  /* 0x0000001000009947 */ /* 0x000fea0003800000 */
[----:B--2---:R2:W-:Y:S02]  /*86d0*/  RED.E.ADD.F32.FTZ.RN.STRONG.GPU [R18.64+-0x1a00], R169 ;  /* 0xffe600a91200798e */ /* 0x0045e4000c10e79e */
.L_x_6479:
[----:B------:R-:W-:Y:S05]  /*86e0*/  BSYNC B0 ;  /* 0x0000000000007941 */ /* 0x000fea0003800000 */
.L_x_6478:
[----:B------:R-:W3:Y:S01]  /*86f0*/  LDS R21, [R21.X4+0x2800] ;  /* 0x0028000015157984 */ /* 0x000ee20000004800 */
[----:B------:R-:W-:Y:S01]  /*8700*/  BSSY B0, `(.L_x_6480) ;  /* 0x0000005000007945 */ /* 0x000fe20003800000 */
[----:B01----:R-:W-:Y:S02]  /*8710*/  IADD3 R23, R0, 0x240, RZ ;  /* 0x0000024000177810 */ /* 0x003fe40007ffe0ff */
[----:B------:R-:W-:Y:S01]  /*8720*/  LEA.HI.SX32 R20, R171, R0, 0x1b ;  /* 0x00000000ab147211 */ /* 0x000fe200078fdaff */
[----:B------:R-:W-:Y:S05]  /*8730*/  @!P2 BRA `(.L_x_6481) ;  /* 0x000000100000a947 */ /* 0x000fea0003800000 */
[----:B---3--:R0:W-:Y:S02]  /*8740*/  RED.E.ADD.F32.FTZ.RN.STRONG.GPU [R18.64+-0x1900], R21 ;  /* 0xffe700151200798e */ /* 0x0081e4000c10e79e */
.L_x_6481:
[----:B------:R-:W-:Y:S05]  /*8750*/  BSYNC B0 ;  /* 0x0000000000007941 */ /* 0x000fea0003800000 */
.L_x_6480:
[----:B0--3--:R0:W1:Y:S01]  /*8760*/  LDS R21, [R20.X4+0x2900] ;  /* 0x0029000014157984 */ /* 0x0090620000004800 */
[----:B------:R-:W-:Y:S01]  /*8770*/  BSSY B0, `(.L_x_6482) ;  /* 0x0000005000007945 */ /* 0x000fe20003800000 */
[----:B--2---:R-:W-:-:S02]  /*8780*/  IADD3 R169, R0, 0x280, RZ ;  /* 0x0000028000a97810 */ /* 0x004fc40007ffe0ff */
[----:B------:R-:W-:Y:S01]  /*8790*/  LEA.HI.SX32 R23, R23, R0, 0x1b ;  /* 0x0000000017177211 */ /* 0x000fe200078fdaff */
[----:B------:R-:W-:Y:S05]  /*87a0*/  @!P3 BRA `(.L_x_6483) ;  /* 0x000000100000b947 */ /* 0x000fea0003800000 */
[----:B-1----:R1:W-:Y:S02]  /*87b0*/  RED.E.ADD.F32.FTZ.RN.STRONG.GPU [R18.64+-0x1800], R21 ;  /* 0xffe800151200798e */ /* 0x0023e4000c10e79e */
.L_x_6483:
[----:B------:R-:W-:Y:S05]  /*87c0*/  BSYNC B0 ;  /* 0x0000000000007941 */ /* 0x000fea0003800000 */
.L_x_6482:
[----:B------:R-:W2:Y:S01]  /*87d0*/  LDS R23, [R23.X4+0x2a00] ;  /* 0x002a000017177984 */ /* 0x000ea20000004800 */
[----:B------:R-:W-:Y:S01]  /*87e0*/  BSSY B0, `(.L_x_6484) ;  /* 0x0000004000007945 */ /* 0x000fe20003800000 */
[----:B------:R-:W-:Y:S01]  /*87f0*/  LEA.HI.SX32 R169, R169, R0, 0x1b ;  /* 0x00000000a9a97211 */ /* 0x000fe200078fdaff */
[----:B------:R-:W-:Y:S05]  /*8800*/  @!P4 BRA `(.L_x_6485) ;  /* 0x000000100000c947 */ /* 0x000fea0003800000 */
[----:B--2---:R2:W-:Y:S02]  /*8810*/  RED.E.ADD.F32.FTZ.RN.STRONG.GPU [R18.64+-0x1700], R23 ;  /* 0xffe900171200798e */ /* 0x0045e4000c10e79e */
.L_x_6485:
[----:B------:R-:W-:Y:S05]  /*8820*/  BSYNC B0 ;  /* 0x0000000000007941 */ /* 0x000fea0003800000 */
.L_x_6484:
[----:B------:R-:W3:Y:S01]  /*8830*/  LDS R169, [R169.X4+0x2b00] ;  /* 0x002b0000a9a97984 */ /* 0x000ee20000004800 */
[----:B------:R-:W-:Y:S01]  /*8840*/  BSSY B0, `(.L_x_6486) ;  /* 0x0000005000007945 */ /* 0x000fe20003800000 */
[C---:B-1----:R-:W-:Y:S02]  /*8850*/  IADD3 R21, R0.reuse, 0x2c0, RZ ;  /* 0x000002c000157810 */ /* 0x042fe40007ffe0ff */
[----:B--2---:R-:W-:Y:S01]  /*8860*/  IADD3 R23, R0, 0x300, RZ ;  /* 0x0000030000177810 */ /* 0x004fe20007ffe0ff */
[----:B------:R-:W-:Y:S05]  /*8870*/  @!P5 BRA `(.L_x_6487) ;  /* 0x000000100000d947 */ /* 0x000fea0003800000 */
[----:B---3--:R1:W-:Y:S02]  /*8880*/  RED.E.ADD.F32.FTZ.RN.STRONG.GPU [R18.64+-0x1600], R169 ;  /* 0xffea00a91200798e */ /* 0x0083e4000c10e79e */
.L_x_6487:
[----:B------:R-:W-:Y:S05]  /*8890*/  BSYNC B0 ;  /* 0x0000000000007941 */ /* 0x000fea0003800000 */
.L_x_6486:
        /* <DEDUP_REMOVED lines=14> */
.L_x_6489:
[----:B------:R-:W-:Y:S05]  /*8980*/  BSYNC B0 ;  /* 0x0000000000007941 */ /* 0x000fea0003800000 */
.L_x_6488:
[----:B------:R-:W2:Y:S01]  /*8990*/  LDS R23, [R23.X4+0x2d00] ;  /* 0x002d000017177984 */ /* 0x000ea20000004800 */
[----:B------:R-:W-:Y:S01]  /*89a0*/  BSSY B0, `(.L_x_6490) ;  /* 0x0000005000007945 */ /* 0x000fe20003800000 */
[----:B-1----:R-:W-:Y:S02]  /*89b0*/  IADD3 R21, R0, 0x380, RZ ;  /* 0x0000038000157810 */ /* 0x002fe40007ffe0ff */
[----:B------:R-:W-:Y:S01]  /*89c0*/  LEA.HI.SX32 R169, R169, R0, 0x1b ;  /* 0x00000000a9a97211 */ /* 0x000fe200078fdaff */
[----:B------:R-:W-:Y:S05]  /*89d0*/  @!P0 BRA `(.L_x_6491) ;  /* 0x0000001000008947 */ /* 0x000fea0003800000 */
[----:B--2---:R1:W-:Y:S02]  /*89e0*/  RED.E.ADD.F32.FTZ.RN.STRONG.GPU [R18.64+-0x1400], R23 ;  /* 0xffec00171200798e */ /* 0x0043e4000c10e79e */
.L_x_6491:
[----:B------:R-:W-:Y:S05]  /*89f0*/  BSYNC B0 ;  /* 0x0000000000007941 */ /* 0x000fea0003800000 */
.L_x_6490:
[----:B------:R-:W3:Y:S01]  /*8a00*/  LDS R169, [R169.X4+0x2e00] ;  /* 0x002e0000a9a97984 */ /* 0x000ee20000004800 */
[----:B------:R-:W-:Y:S01]  /*8a10*/  BSSY B0, `(.L_x_6492) ;  /* 0x0000005000007945 */ /* 0x000fe20003800000 */
[----:B-12---:R-:W-:-:S02]  /*8a20*/  IADD3 R23, R0, 0x3c0, RZ ;  /* 0x000003c000177810 */ /* 0x006fc40007ffe0ff */
[----:B------:R-:W-:Y:S01]  /*8a30*/  LEA.HI.SX32 R21, R21, R0, 0x1b ;  /* 0x0000000015157211 */ /* 0x000fe200078fdaff */
[----:B------:R-:W-:Y:S05]  /*8a40*/  @!P1 BRA `(.L_x_6493) ;  /* 0x0000001000009947 */ /* 0x000fea0003800000 */
[----:B---3--:R1:W-:Y:S02]  /*8a50*/  RED.E.ADD.F32.FTZ.RN.STRONG.GPU [R18.64+-0x1300], R169 ;  /* 0xffed00a91200798e */ /* 0x0083e4000c10e79e */
.L_x_6493:
[----:B------:R-:W-:Y:S05]  /*8a60*/  BSYNC B0 ;  /* 0x0000000000007941 */ /* 0x000fea0003800000 */
.L_x_6492:
[----:B------:R-:W2:Y:S01]  /*8a70*/  LDS R21, [R21.X4+0x2f00] ;  /* 0x002f000015157984 */ /* 0x000ea20000004800 */
[----:B------:R-:W-:Y:S01]  /*8a80*/  BSSY B0, `(.L_x_6494) ;  /* 0x0000005000007945 */ /* 0x000fe20003800000 */
[----:B-1-3--:R-:W-:Y:S02]  /*8a90*/  IADD3 R169, R0, 0x400, RZ ;  /* 0x0000040000a97810 */ /* 0x00afe40007ffe0ff */
[----:B------:R-:W-:Y:S01]  /*8aa0*/  LEA.HI.SX32 R23, R23, R0, 0x1b ;  /* 0x0000000017177211 */ /* 0x000fe200078fdaff */
[----:B------:R-:W-:Y:S05]  /*8ab0*/  @!P2 BRA `(.L_x_6495) ;  /* 0x000000100000a947 */ /* 0x000fea0003800000 */
[----:B--2---:R1:W-:Y:S02]  /*8ac0*/  RED.E.ADD.F32.FTZ.RN.STRONG.GPU [R18.64+-0x1200], R21 ;  /* 0xffee00151200798e */ /* 0x0043e4000c10e79e */
.L_x_6495:
[----:B------:R-:W-:Y:S05]  /*8ad0*/  BSYNC B0 ;  /* 0x0000000000007941 */ /* 0x000fea0003800000 */
.L_x_6494:
[----:B------:R-:W3:Y:S01]  /*8ae0*/  LDS R23, [R23.X4+0x3000] ;  /* 0x0030000017177984 */ /* 0x000ee20000004800 */
[----:B------:R-:W-:Y:S01]  /*8af0*/  BSSY B0, `(.L_x_6496) ;  /* 0x0000005000007945 */ /* 0x000fe20003800000 */
[----:B-12---:R-:W-:Y:S02]  /*8b00*/  IADD3 R21, R0, 0x440, RZ ;  /* 0x0000044000157810 */ /* 0x006fe40007ffe0ff */
[----:B------:R-:W-:Y:S01]  /*8b10*/  LEA.HI.SX32 R169, R169, R0, 0x1b ;  /* 0x00000000a9a97211 */ /* 0x000fe200078fdaff */
[----:B------:R-:W-:Y:S05]  /*8b20*/  @!P3 BRA `(.L_x_6497) ;  /* 0x000000100000b947 */ /* 0x000fea0003800000 */
[----:B---3--:R1:W-:Y:S02]  /*8b30*/  RED.E.ADD.F32.FTZ.RN.STRONG.GPU [R18.64+-0x1100], R23 ;  /* 0xffef00171200798e */ /* 0x0083e4000c10e79e */
.L_x_6497:
[----:B------:R-:W-:Y:S05]  /*8b40*/  BSYNC B0 ;  /* 0x0000000000007941 */ /* 0x000fea0003800000 */
.L_x_6496:
[----:B------:R-:W2:Y:S01]  /*8b50*/  LDS R169, [R169.X4+0x3100] ;  /* 0x00310000a9a97984 */ /* 0x000ea20000004800 */
[----:B------:R-:W-:Y:S01]  /*8b60*/  BSSY B0, `(.L_x_6498) ;  /* 0x0000004000007945 */ /* 0x000fe20003800000 */
[----:B------:R-:W-:Y:S01]  /*8b70*/  LEA.HI.SX32 R21, R21, R0, 0x1b ;  /* 0x0000000015157211 */ /* 0x000fe200078fdaff */
[----:B------:R-:W-:Y:S05]  /*8b80*/  @!P4 BRA `(.L_x_6499) ;  /* 0x000000100000c947 */ /* 0x000fea0003800000 */
[----:B--2---:R2:W-:Y:S02]  /*8b90*/  RED.E.ADD.F32.FTZ.RN.STRONG.GPU [R18.64+-0x1000], R169 ;  /* 0xfff000a91200798e */ /* 0x0045e4000c10e79e */
.L_x_6499:
[----:B------:R-:W-:Y:S05]  /*8ba0*/  BSYNC B0 ;  /* 0x0000000000007941 */ /* 0x000fea0003800000 */
.L_x_6498:
[----:B------:R-:W4:Y:S01]  /*8bb0*/  LDS R21, [R21.X4+0x3200] ;  /* 0x0032000015157984 */ /* 0x000f220000004800 */
[----:B------:R-:W-:Y:S01]  /*8bc0*/  BSSY B0, `(.L_x_6500) ;  /* 0x0000005000007945 */ /* 0x000fe20003800000 */
[----:B-1-3--:R-:W-:-:S02]  /*8bd0*/  IADD3 R23, R0, 0x480, RZ ;  /* 0x0000048000177810 */ /* 0x00afc40007ffe0ff */
[----:B--2---:R-:W-:Y:S01]  /*8be0*/  IADD3 R169, R0, 0x4c0, RZ ;  /* 0x000004c000a97810 */ /* 0x004fe20007ffe0ff */
[----:B------:R-:W-:Y:S05]  /*8bf0*/  @!P5 BRA `(.L_x_6501) ;  /* 0x000000100000d947 */ /* 0x000fea0003800000 */
[----:B----4-:R1:W-:Y:S02]  /*8c00*/  RED.E.ADD.F32.FTZ.RN.STRONG.GPU [R18.64+-0xf00], R21 ;  /* 0xfff100151200798e */ /* 0x0103e4000c10e79e */
.L_x_6501:
[----:B------:R-:W-:Y:S05]  /*8c10*/  BSYNC B0 ;  /* 0x0000000000007941 */ /* 0x000fea0003800000 */
.L_x_6500:
        /* <DEDUP_REMOVED lines=14> */
.L_x_6503:
[----:B------:R-:W-:Y:S05]  /*8d00*/  BSYNC B0 ;  /* 0x0000000000007941 */ /* 0x000fea0003800000 */
.L_x_6502:
[----:B------:R-:W2:Y:S01]  /*8d10*/  LDS R169, [R169.X4+0x3400] ;  /* 0x00340000a9a97984 */ /* 0x000ea20000004800 */
[----:B------:R-:W-:Y:S01]  /*8d20*/  BSSY B0, `(.L_x_6504) ;  /* 0x0000005000007945 */ /* 0x000fe20003800000 */
[----:B-1----:R-:W-:-:S02]  /*8d30*/  IADD3 R23, R0, 0x540, RZ ;  /* 0x0000054000177810 */ /* 0x002fc40007ffe0ff */
[----:B------:R-:W-:Y:S01]  /*8d40*/  LEA.HI.SX32 R21, R21, R0, 0x1b ;  /* 0x0000000015157211 */ /* 0x000fe200078fdaff */
[----:B------:R-:W-:Y:S05]  /*8d50*/  @!P0 BRA `(.L_x_6505) ;  /* 0x0000001000008947 */ /* 0x000fea0003800000 */
[----:B--2---:R1:W-:Y:S02]  /*8d60*/  RED.E.ADD.F32.FTZ.RN.STRONG.GPU [R18.64+-0xd00], R169 ;  /* 0xfff300a91200798e */ /* 0x0043e4000c10e79e */
.L_x_6505:
[----:B------:R-:W-:Y:S05]  /*8d70*/  BSYNC B0 ;  /* 0x0000000000007941 */ /* 0x000fea0003800000 */
.L_x_6504:
[----:B------:R-:W3:Y:S01]  /*8d80*/  LDS R21, [R21.X4+0x3500] ;  /* 0x0035000015157984 */ /* 0x000ee20000004800 */
[----:B------:R-:W-:Y:S01]  /*8d90*/  BSSY B0, `(.L_x_6506) ;  /* 0x0000005000007945 */ /* 0x000fe20003800000 */
[----:B-12---:R-:W-:Y:S02]  /*8da0*/  IADD3 R169, R0, 0x580, RZ ;  /* 0x0000058000a97810 */ /* 0x006fe40007ffe0ff */
[----:B------:R-:W-:Y:S01]  /*8db0*/  LEA.HI.SX32 R23, R23, R0, 0x1b ;  /* 0x0000000017177211 */ /* 0x000fe200078fdaff */
[----:B------:R-:W-:Y:S05]  /*8dc0*/  @!P1 BRA `(.L_x_6507) ;  /* 0x0000001000009947 */ /* 0x000fea0003800000 */
[----:B---3--:R1:W-:Y:S02]  /*8dd0*/  RED.E.ADD.F32.FTZ.RN.STRONG.GPU [R18.64+-0xc00], R21 ;  /* 0xfff400151200798e */ /* 0x0083e4000c10e79e */
.L_x_6507:
[----:B------:R-:W-:Y:S05]  /*8de0*/  BSYNC B0 ;  /* 0x0000000000007941 */ /* 0x000fea0003800000 */
.L_x_6506:
[----:B------:R-:W2:Y:S01]  /*8df0*/  LDS R23, [R23.X4+0x3600] ;  /* 0x0036000017177984 */ /* 0x000ea20000004800 */
[----:B------:R-:W-:Y:S01]  /*8e00*/  BSSY B0, `(.L_x_6508) ;  /* 0x0000005000007945 */ /* 0x000fe20003800000 */
[----:B-1-3--:R-:W-:Y:S02]  /*8e10*/  IADD3 R21, R0, 0x5c0, RZ ;  /* 0x000005c000157810 */ /* 0x00afe40007ffe0ff */
[----:B------:R-:W-:Y:S01]  /*8e20*/  LEA.HI.SX32 R169, R169, R0, 0x1b ;  /* 0x00000000a9a97211 */ /* 0x000fe200078fdaff */
[----:B------:R-:W-:Y:S05]  /*8e30*/  @!P2 BRA `(.L_x_6509) ;  /* 0x000000100000a947 */ /* 0x000fea0003800000 */
[----:B--2---:R1:W-:Y:S02]  /*8e40*/  RED.E.ADD.F32.FTZ.RN.STRONG.GPU [R18.64+-0xb00], R23 ;  /* 0xfff500171200798e */ /* 0x0043e4000c10e79e */
.L_x_6509:
[----:B------:R-:W-:Y:S05]  /*8e50*/  BSYNC B0 ;  /* 0x0000000000007941 */ /* 0x000fea0003800000 */
.L_x_6508:
[----:B------:R-:W3:Y:S01]  /*8e60*/  LDS R169, [R169.X4+0x3700] ;  /* 0x00370000a9a97984 */ /* 0x000ee20000004800 */
[----:B------:R-:W-:Y:S01]  /*8e70*/  BSSY B0, `(.L_x_6510) ;  /* 0x0000005000007945 */ /* 0x000fe20003800000 */
[----:B-12---:R-:W-:-:S02]  /*8e80*/  IADD3 R23, R0, 0x600, RZ ;  /* 0x0000060000177810 */ /* 0x006fc40007ffe0ff */
[----:B------:R-:W-:Y:S01]  /*8e90*/  LEA.HI.SX32 R21, R21, R0, 0x1b ;  /* 0x0000000015157211 */ /* 0x000fe200078fdaff */
[----:B------:R-:W-:Y:S05]  /*8ea0*/  @!P3 BRA `(.L_x_6511) ;  /* 0x000000100000b947 */ /* 0x000fea0003800000 */
[----:B---3--:R1:W-:Y:S02]  /*8eb0*/  RED.E.ADD.F32.FTZ.RN.STRONG.GPU [R18.64+-0xa00], R169 ;  /* 0xfff600a91200798e */ /* 0x0083e4000c10e79e */
.L_x_6511:
[----:B------:R-:W-:Y:S05]  /*8ec0*/  BSYNC B0 ;  /* 0x0000000000007941 */ /* 0x000fea0003800000 */
.L_x_6510:
[----:B------:R-:W2:Y:S01]  /*8ed0*/  LDS R21, [R21.X4+0x3800] ;  /* 0x0038000015157984 */ /* 0x000ea20000004800 */
[----:B------:R-:W-:Y:S01]  /*8ee0*/  BSSY B0, `(.L_x_6512) ;  /* 0x0000004000007945 */ /* 0x000fe20003800000 */
[----:B------:R-:W-:Y:S01]  /*8ef0*/  LEA.HI.SX32 R23, R23, R0, 0x1b ;  /* 0x0000000017177211 */ /* 0x000fe200078fdaff */
[----:B------:R-:W-:Y:S05]  /*8f00*/  @!P4 BRA `(.L_x_6513) ;  /* 0x000000100000c947 */ /* 0x000fea0003800000 */
[----:B--2---:R2:W-:Y:S02]  /*8f10*/  RED.E.ADD.F32.FTZ.RN.STRONG.GPU [R18.64+-0x900], R21 ;  /* 0xfff700151200798e */ /* 0x0045e4000c10e79e */
.L_x_6513:
[----:B------:R-:W-:Y:S05]  /*8f20*/  BSYNC B0 ;  /* 0x0000000000007941 */ /* 0x000fea0003800000 */
.L_x_6512:
[----:B------:R-:W4:Y:S01]  /*8f30*/  LDS R23, [R23.X4+0x3900] ;  /* 0x0039000017177984 */ /* 0x000f220000004800 */
[----:B------:R-:W-:Y:S01]  /*8f40*/  BSSY B0, `(.L_x_6514) ;  /* 0x0000005000007945 */ /* 0x000fe20003800000 */
[C---:B--2---:R-:W-:Y:S02]  /*8f50*/  IADD3 R21, R0.reuse, 0x640, RZ ;  /* 0x0000064000157810 */ /* 0x044fe40007ffe0ff */
[----:B-1-3--:R-:W-:Y:S01]  /*8f60*/  IADD3 R169, R0, 0x680, RZ ;  /* 0x0000068000a97810 */ /* 0x00afe20007ffe0ff */
[----:B------:R-:W-:Y:S05]  /*8f70*/  @!P5 BRA `(.L_x_6515) ;  /* 0x000000100000d947 */ /* 0x000fea0003800000 */
[----:B----4-:R1:W-:Y:S02]  /*8f80*/  RED.E.ADD.F32.FTZ.RN.STRONG.GPU [R18.64+-0x800], R23 ;  /* 0xfff800171200798e */ /* 0x0103e4000c10e79e */
.L_x_6515:
[----:B------:R-:W-:Y:S05]  /*8f90*/  BSYNC B0 ;  /* 0x0000000000007941 */ /* 0x000fea0003800000 */
.L_x_6514:
        /* <DEDUP_REMOVED lines=14> */
.L_x_6517:
[----:B------:R-:W-:Y:S05]  /*9080*/  BSYNC B0 ;  /* 0x0000000000007941 */ /* 0x000fea0003800000 */
.L_x_6516:
[----:B------:R-:W2:Y:S01]  /*9090*/  LDS R169, [R169.X4+0x3b00] ;  /* 0x003b0000a9a97984 */ /* 0x000ea20000004800 */
[----:B------:R-:W-:Y:S01]  /*90a0*/  BSSY B0, `(.L_x_6518) ;  /* 0x0000005000007945 */ /* 0x000fe20003800000 */
[----:B-1----:R-:W-:Y:S02]  /*90b0*/  IADD3 R21, R0, 0x700, RZ ;  /* 0x0000070000157810 */ /* 0x002fe40007ffe0ff */
[----:B------:R-:W-:Y:S01]  /*90c0*/  LEA.HI.SX32 R23, R23, R0, 0x1b ;  /* 0x0000000017177211 */ /* 0x000fe200078fdaff */
[----:B------:R-:W-:Y:S05]  /*90d0*/  @!P0 BRA `(.L_x_6519) ;  /* 0x0000001000008947 */ /* 0x000fea0003800000 */
[----:B--2---:R1:W-:Y:S02]  /*90e0*/  RED.E.ADD.F32.FTZ.RN.STRONG.GPU [R18.64+-0x600], R169 ;  /* 0xfffa00a91200798e */ /* 0x0043e4000c10e79e */
.L_x_6519:
[----:B------:R-:W-:Y:S05]  /*90f0*/  BSYNC B0 ;  /* 0x0000000000007941 */ /* 0x000fea0003800000 */
.L_x_6518:
[----:B------:R-:W3:Y:S01]  /*9100*/  LDS R23, [R23.X4+0x3c00] ;  /* 0x003c000017177984 */ /* 0x000ee20000004800 */
[----:B------:R-:W-:Y:S01]  /*9110*/  BSSY B0, `(.L_x_6520) ;  /* 0x0000005000007945 */ /* 0x000fe20003800000 */
[----:B-12---:R-:W-:-:S02]  /*9120*/  IADD3 R169, R0, 0x740, RZ ;  /* 0x0000074000a97810 */ /* 0x006fc40007ffe0ff */
[----:B------:R-:W-:Y:S01]  /*9130*/  LEA.HI.SX32 R21, R21, R0, 0x1b ;  /* 0x0000000015157211 */ /* 0x000fe200078fdaff */
[----:B------:R-:W-:Y:S05]  /*9140*/  @!P1 BRA `(.L_x_6521) ;  /* 0x0000001000009947 */ /* 0x000fea0003800000 */
[----:B---3--:R1:W-:Y:S02]  /*9150*/  RED.E.ADD.F32.FTZ.RN.STRONG.GPU [R18.64+-0x500], R23 ;  /* 0xfffb00171200798e */ /* 0x0083e4000c10e79e */
.L_x_6521:
[----:B------:R-:W-:Y:S05]  /*9160*/  BSYNC B0 ;  /* 0x0000000000007941 */ /* 0x000fea0003800000 */
.L_x_6520:
[----:B------:R-:W2:Y:S01]  /*9170*/  LDS R21, [R21.X4+0x3d00] ;  /* 0x003d000015157984 */ /* 0x000ea20000004800 */
[----:B------:R-:W-:Y:S01]  /*9180*/  BSSY B0, `(.L_x_6522) ;  /* 0x0000005000007945 */ /* 0x000fe20003800000 */
[----:B-1-3--:R-:W-:Y:S02]  /*9190*/  IADD3 R23, R0, 0x780, RZ ;  /* 0x0000078000177810 */ /* 0x00afe40007ffe0ff */
[----:B------:R-:W-:Y:S01]  /*91a0*/  LEA.HI.SX32 R169, R169, R0, 0x1b ;  /* 0x00000000a9a97211 */ /* 0x000fe200078fdaff */
[----:B------:R-:W-:Y:S05]  /*91b0*/  @!P2 BRA `(.L_x_6523) ;  /* 0x000000100000a947 */ /* 0x000fea0003800000 */
[----:B--2---:R1:W-:Y:S02]  /*91c0*/  RED.E.ADD.F32.FTZ.RN.STRONG.GPU [R18.64+-0x400], R21 ;  /* 0xfffc00151200798e */ /* 0x0043e4000c10e79e */
.L_x_6523:
[----:B------:R-:W-:Y:S05]  /*91d0*/  BSYNC B0 ;  /* 0x0000000000007941 */ /* 0x000fea0003800000 */
.L_x_6522:
[----:B------:R-:W3:Y:S01]  /*91e0*/  LDS R169, [R169.X4+0x3e00] ;  /* 0x003e0000a9a97984 */ /* 0x000ee20000004800 */
[----:B------:R-:W-:Y:S01]  /*91f0*/  BSSY B0, `(.L_x_6524) ;  /* 0x0000005000007945 */ /* 0x000fe20003800000 */
[----:B-12---:R-:W-:Y:S02]  /*9200*/  IADD3 R21, R0, 0x7c0, RZ ;  /* 0x000007c000157810 */ /* 0x006fe40007ffe0ff */
[----:B------:R-:W-:Y:S01]  /*9210*/  LEA.HI.SX32 R23, R23, R0, 0x1b ;  /* 0x0000000017177211 */ /* 0x000fe200078fdaff */
[----:B------:R-:W-:Y:S05]  /*9220*/  @!P3 BRA `(.L_x_6525) ;  /* 0x000000100000b947 */ /* 0x000fea0003800000 */
[----:B---3--:R1:W-:Y:S02]  /*9230*/  RED.E.ADD.F32.FTZ.RN.STRONG.GPU [R18.64+-0x300], R169 ;  /* 0xfffd00a91200798e */ /* 0x0083e4000c10e79e */
.L_x_6525:
[----:B------:R-:W-:Y:S05]  /*9240*/  BSYNC B0 ;  /* 0x0000000000007941 */ /* 0x000fea0003800000 */
.L_x_6524:
[----:B------:R-:W2:Y:S01]  /*9250*/  LDS R23, [R23.X4+0x3f00] ;  /* 0x003f000017177984 */ /* 0x000ea20000004800 */
[----:B------:R-:W-:Y:S01]  /*9260*/  BSSY B0, `(.L_x_6526) ;  /* 0x0000004000007945 */ /* 0x000fe20003800000 */
[----:B------:R-:W-:Y:S01]  /*9270*/  LEA.HI.SX32 R21, R21, R0, 0x1b ;  /* 0x0000000015157211 */ /* 0x000fe200078fdaff */
[----:B------:R-:W-:Y:S05]  /*9280*/  @!P4 BRA `(.L_x_6527) ;  /* 0x000000100000c947 */ /* 0x000fea0003800000 */
[----:B--2---:R2:W-:Y:S02]  /*9290*/  RED.E.ADD.F32.FTZ.RN.STRONG.GPU [R18.64+-0x200], R23 ;  /* 0xfffe00171200798e */ /* 0x0045e4000c10e79e */
.L_x_6527:
[----:B------:R-:W-:Y:S05]  /*92a0*/  BSYNC B0 ;  /* 0x0000000000007941 */ /* 0x000fea0003800000 */
.L_x_6526:
[----:B------:R-:W4:Y:S01]  /*92b0*/  LDS R21, [R21.X4+0x4000] ;  /* 0x0040000015157984 */ /* 0x000f220000004800 */
[----:B------:R-:W-:Y:S01]  /*92c0*/  BSSY B0, `(.L_x_6528) ;  /* 0x0000003000007945 */ /* 0x000fe20003800000 */
[----:B------:R-:W-:Y:S05]  /*92d0*/  @!P5 BRA `(.L_x_6529) ;  /* 0x000000100000d947 */ /* 0x000fea0003800000 */
[----:B----4-:R4:W-:Y:S02]  /*92e0*/  RED.E.ADD.F32.FTZ.RN.STRONG.GPU [R18.64+-0x100], R21 ;  /* 0xffff00151200798e */ /* 0x0109e4000c10e79e */
.L_x_6529:
[----:B------:R-:W-:Y:S05]  /*92f0*/  BSYNC B0 ;  /* 0x0000000000007941 */ /* 0x000fea0003800000 */
.L_x_6528:
[----:B-12-4-:R-:W1:Y:S01]  /*9300*/  SHFL.DOWN PT, R18, R168, 0x1, 0x1f ;  /* 0x08201f00a8127f89 */ /* 0x016e6200000e0000 */
[----:B------:R-:W-:Y:S01]  /*9310*/  ISETP.GT.AND P0, PT, R248, 0x1e, PT ;  /* 0x0000001ef800780c */ /* 0x000fe20003f04270 */
[----:B------:R-:W-:Y:S01]  /*9320*/  FMUL.FTZ R48, R237, R48 ;  /* 0x00000030ed307220 */ /* 0x000fe20000410000 */
[----:B------:R-:W-:Y:S01]  /*9330*/  MOV R21, R168 ;  /* 0x000000a800157202 */ /* 0x000fe20000000f00 */
[----:B---3--:R-:W2:Y:S01]  /*9340*/  SHFL.DOWN PT, R169, R153, 0x1, 0x1f ;  /* 0x08201f0099a97f89 */ /* 0x008ea200000e0000 */
[----:B------:R-:W-:Y:S01]  /*9350*/  MOV R22, R153 ;  /* 0x0000009900167202 */ /* 0x000fe20000000f00 */
[----:B------:R-:W-:Y:S01]  /*9360*/  FFMA.FTZ R47, R47, R230, R48 ;  /* 0x000000e62f2f7223 */ /* 0x000fe20000010030 */
[----:B------:R-:W-:Y:S01]  /*9370*/  MOV R23, R152 ;  /* 0x0000009800177202 */ /* 0x000fe20000000f00 */
[----:B------:R-:W3:Y:S01]  /*9380*/  SHFL.DOWN PT, R170, R152, 0x1, 0x1f ;  /* 0x08201f0098aa7f89 */ /* 0x000ee200000e0000 */
[----:B0-----:R-:W-:Y:S01]  /*9390*/  MOV R20, R149 ;  /* 0x0000009500147202 */ /* 0x001fe20000000f00 */
[----:B------:R-:W-:Y:S01]  /*93a0*/  FMUL.FTZ R61, R206, R61 ;  /* 0x0000003dce3d7220 */ /* 0x000fe20000410000 */
[----:B------:R-:W-:Y:S01]  /*93b0*/  ISETP.NE.AND P1, PT, R248, RZ, PT ;  /* 0x000000fff800720c */ /* 0x000fe20003f25270 */
[----:B------:R-:W0:Y:S01]  /*93c0*/  SHFL.DOWN PT, R19, R149, 0x1, 0x1f ;  /* 0x08201f0095137f89 */ /* 0x000e2200000e0000 */
[----:B------:R-:W-:Y:S01]  /*93d0*/  FFMA.FTZ R148, R131, R148, R47 ;  /* 0x0000009483947223 */ /* 0x000fe2000001002f */
[----:B------:R-:W-:Y:S01]  /*93e0*/  ISETP.NE.AND P2, PT, R0, RZ, PT ;  /* 0x000000ff0000720c */ /* 0x000fe20003f45270 */
[----:B------:R-:W-:Y:S01]  /*93f0*/  FFMA.FTZ R61, R147, R46, R61 ;  /* 0x0000002e933d7223 */ /* 0x000fe2000001003d */
[----:B------:R-:W-:Y:S01]  /*9400*/  BSSY B0, `(.L_x_6530) ;  /* 0x0000088000007945 */ /* 0x000fe20003800000 */
[----:B------:R-:W-:-:S02]  /*9410*/  FMUL.FTZ R63, R210, R63 ;  /* 0x0000003fd23f7220 */ /* 0x000fc40000410000 */
[----:B------:R-:W-:Y:S02]  /*9420*/  FMUL.FTZ R49, R228, R49 ;  /* 0x00000031e4317220 */ /* 0x000fe40000410000 */
[----:B------:R-:W-:Y:S02]  /*9430*/  FFMA.FTZ R60, R60, R211, R63 ;  /* 0x000000d33c3c7223 */ /* 0x000fe4000001003f */
[----:B------:R-:W-:Y:S02]  /*9440*/  FMUL.FTZ R52, R227, R52 ;  /* 0x00000034e3347220 */ /* 0x000fe40000410000 */
[----:B-1----:R-:W-:Y:S02]  /*9450*/  @!P0 FADD.FTZ R21, R21, R18 ;  /* 0x0000001215158221 */ /* 0x002fe40000010000 */
[----:B------:R-:W-:Y:S02]  /*9460*/  FFMA.FTZ R60, R139, R36, R60 ;  /* 0x000000248b3c7223 */ /* 0x000fe4000001003c */
[----:B--2---:R-:W-:Y:S01]  /*9470*/  @!P0 FADD.FTZ R22, R22, R169 ;  /* 0x000000a916168221 */ /* 0x004fe20000010000 */
[----:B------:R-:W1:Y:S01]  /*9480*/  SHFL.DOWN PT, R18, R21, 0x2, 0x1f ;  /* 0x08401f0015127f89 */ /* 0x000e6200000e0000 */
[----:B------:R-:W-:-:S02]  /*9490*/  FMUL.FTZ R54, R181, R54 ;  /* 0x00000036b5367220 */ /* 0x000fc40000410000 */
[----:B---3--:R-:W-:Y:S01]  /*94a0*/  @!P0 FADD.FTZ R23, R23, R170 ;  /* 0x000000aa17178221 */ /* 0x008fe20000010000 */
[----:B------:R-:W2:Y:S01]  /*94b0*/  SHFL.DOWN PT, R149, R22, 0x2, 0x1f ;  /* 0x08401f0016957f89 */ /* 0x000ea200000e0000 */
[----:B------:R-:W-:Y:S02]  /*94c0*/  FMUL.FTZ R55, R202, R55 ;  /* 0x00000037ca377220 */ /* 0x000fe40000410000 */
[----:B0-----:R-:W-:Y:S01]  /*94d0*/  @!P0 FADD.FTZ R20, R20, R19 ;  /* 0x0000001314148221 */ /* 0x001fe20000010000 */
[----:B------:R-:W0:Y:S01]  /*94e0*/  SHFL.DOWN PT, R152, R23, 0x2, 0x1f ;  /* 0x08401f0017987f89 */ /* 0x000e2200000e0000 */
        /* <DEDUP_REMOVED lines=9> */
[----:B-1----:R-:W-:-:S02]  /*9580*/  @!P0 FADD.FTZ R21, R21, R18 ;  /* 0x0000001215158221 */ /* 0x002fc40000010000 */
[----:B------:R-:W-:Y:S02]  /*9590*/  FMUL.FTZ R155, R222, R155 ;  /* 0x0000009bde9b7220 */ /* 0x000fe40000410000 */
[----:B--2---:R-:W-:Y:S01]  /*95a0*/  @!P0 FADD.FTZ R22, R22, R149 ;  /* 0x0000009516168221 */ /* 0x004fe20000010000 */
[----:B------:R-:W1:Y:S01]  /*95b0*/  SHFL.DOWN PT, R18, R21, 0x4, 0x1f ;  /* 0x08801f0015127f89 */ /* 0x000e6200000e0000 */
[----:B------:R-:W-:Y:S02]  /*95c0*/  FMUL.FTZ R146, R225, R146 ;  /* 0x00000092e1927220 */ /* 0x000fe40000410000 */
[----:B0-----:R-:W-:Y:S01]  /*95d0*/  @!P0 FADD.FTZ R23, R23, R152 ;  /* 0x0000009817178221 */ /* 0x001fe20000010000 */
[----:B------:R-:W0:Y:S01]  /*95e0*/  SHFL.DOWN PT, R149, R22, 0x4, 0x1f ;  /* 0x08801f0016957f89 */ /* 0x000e2200000e0000 */
        /* <DEDUP_REMOVED lines=14> */
[----:B0-----:R-:W-:Y:S01]  /*96d0*/  @!P0 FADD.FTZ R22, R22, R149 ;  /* 0x0000009516168221 */ /* 0x001fe20000010000 */
        /* <DEDUP_REMOVED lines=90> */
.L_x_6531:
[----:B0-----:R-:W-:Y:S05]  /*9c80*/  BSYNC B0 ;  /* 0x0000000000007941 */ /* 0x001fea0003800000 */
.L_x_6530:
        /* <DEDUP_REMOVED lines=8> */
.L_x_6431:
        /* <DEDUP_REMOVED lines=98> */
.L_x_6429:
[----:B------:R-:W-:Y:S02]  /*a330*/  ISETP.NE.U32.AND P0, PT, RZ, c[0x0][0x328], PT ;  /* 0x0000ca00ff007a0c */ /* 0x000fe40003f05070 */
[----:B------:R-:W-:-:S02]  /*a340*/  ISETP.NE.U32.AND P2, PT, RZ, c[0x0][0x348], PT ;  /* 0x0000d200ff007a0c */ /* 0x000fc40003f45070 */
        /* <DEDUP_REMOVED lines=29> */
.L_x_6535:
[----:B------:R-:W-:Y:S05]  /*a520*/  BSYNC B0 ;  /* 0x0000000000007941 */ /* 0x000fea0003800000 */
.L_x_6534:
        /* <DEDUP_REMOVED lines=30> */
.L_x_6537:
[----:B------:R-:W3:Y:S02]  /*a710*/  S2R R11, SR_TID.X ;  /* 0x00000000000b7919 */ /* 0x000ee40000002100 */
.L_x_6538:
[----:B------:R-:W-:Y:S05]  /*a720*/  BSYNC B0 ;  /* 0x0000000000007941 */ /* 0x000fea0003800000 */
.L_x_6536:
        /* <DEDUP_REMOVED lines=12> */
.L_x_6539:
[----:B0-----:R-:W1:Y:S01]  /*a7f0*/  LDS.64 R12, [R11.X8+0x6c60] ;  /* 0x006c60000b0c7984 */ /* 0x001e620000008a00 */
[----:B0-----:R-:W-:Y:S02]  /*a800*/  MOV R2, UR4 ;  /* 0x0000000400027c02 */ /* 0x001fe40008000f00 */
        /* <DEDUP_REMOVED lines=18> */
[----:B0-----:R-:W-:-:S02]  /*a930*/  IADD3 R11, R11, c[0x0][0x0], RZ ;  /* 0x000000000b0b7a10 */ /* 0x001fc40007ffe0ff */
[----:B------:R-:W-:Y:S02]  /*a940*/  LEA.HI.X R3, R6, c[0x0][0x314], R3, 0x3, P0 ;  /* 0x0000c50006037a11 */ /* 0x000fe400000f1c03 */
[----:B------:R-:W-:Y:S02]  /*a950*/  ISETP.GE.AND P0, PT, R11, c[0x0][0x16c], PT ;  /* 0x00005b000b007a0c */ /* 0x000fe40003f06270 */
[----:B------:R-:W-:Y:S02]  /*a960*/  IADD3 R5, R9, R5, RZ ;  /* 0x0000000509057210 */ /* 0x000fe40007ffe0ff */
[----:B------:R-:W-:-:S04]  /*a970*/  LEA R4, P1, R8, c[0x0][0x318], 0x3 ;  /* 0x0000c60008047a11 */ /* 0x000fc800078218ff */
[----:B------:R-:W-:Y:S01]  /*a980*/  LEA.HI.X R5, R8, c[0x0][0x31c], R5, 0x3, P1 ;  /* 0x0000c70008057a11 */ /* 0x000fe200008f1c05 */
[----:B-1----:R0:W-:Y:S04]  /*a990*/  RED.E.ADD.F32.FTZ.RN.STRONG.GPU [R2.64], R12 ;  /* 0x0000000c0200798e */ /* 0x0021e8000c10e79e */
[----:B------:R0:W-:Y:S04]  /*a9a0*/  RED.E.ADD.F32.FTZ.RN.STRONG.GPU [R2.64+0x4], R13 ;  /* 0x0000040d0200798e */ /* 0x0001e8000c10e79e */
[----:B--2---:R0:W-:Y:S04]  /*a9b0*/  RED.E.ADD.F32.FTZ.RN.STRONG.GPU [R4.64], R14 ;  /* 0x0000000e0400798e */ /* 0x0041e8000c10e79e */
[----:B------:R0:W-:Y:S01]  /*a9c0*/  RED.E.ADD.F32.FTZ.RN.STRONG.GPU [R4.64+0x4], R15 ;  /* 0x0000040f0400798e */ /* 0x0001e2000c10e79e */
[----:B------:R-:W-:Y:S05]  /*a9d0*/  @!P0 BRA `(.L_x_6539) ;  /* 0xfffffe1000008947 */ /* 0x000fea000383ffff */
[----:B------:R-:W-:Y:S05]  /*a9e0*/  EXIT ;  /* 0x000000000000794d */ /* 0x000fea0003800000 */
.L_x_6436:
[----:B------:R-:W-:Y:S01]  /*a9f0*/  HFMA2.MMA R208, -RZ, RZ, 0, 5.9604644775390625e-08 ;  /* 0x00000001ffd07435 */ /* 0x000fe200000001ff */
[----:B------:R-:W-:-:S02]  /*aa00*/  MOV R151, R150 ;  /* 0x0000009600977202 */ /* 0x000fc40000000f00 */
[----:B------:R-:W-:Y:S02]  /*aa10*/  MOV R207, RZ ;  /* 0x000000ff00cf7202 */ /* 0x000fe40000000f00 */
[----:B------:R-:W-:Y:S02]  /*aa20*/  MOV R210, 0xffffffff ;  /* 0xffffffff00d27802 */ /* 0x000fe40000000f00 */
[----:B------:R-:W-:Y:S02]  /*aa30*/  MOV R148, 0xaa50 ;  /* 0x0000aa5000947802 */ /* 0x000fe40000000f00 */
[----:B------:R-:W-:Y:S05]  /*aa40*/  CALL.REL.NOINC `($__internal_158_$__cuda_sm70_shflsync_up) ;  /* 0x00001dc000007944 */ /* 0x000fea0003c00000 */
[----:B-1----:R-:W-:Y:S01]  /*aa50*/  MOV R153, R151 ;  /* 0x0000009700997202 */ /* 0x002fe20000000f00 */
[----:B0-----:R-:W-:Y:S05]  /*aa60*/  BRA `(.L_x_6540) ;  /* 0xffff8d2000007947 */ /* 0x001fea000383ffff */
.L_x_6437:
[----:B------:R-:W-:Y:S01]  /*aa70*/  HFMA2.MMA R208, -RZ, RZ, 0, 5.9604644775390625e-08 ;  /* 0x00000001ffd07435 */ /* 0x000fe200000001ff */
[----:B------:R-:W-:Y:S02]  /*aa80*/  MOV R151, R152 ;  /* 0x0000009800977202 */ /* 0x000fe40000000f00 */
[----:B------:R-:W-:Y:S02]  /*aa90*/  MOV R207, RZ ;  /* 0x000000ff00cf7202 */ /* 0x000fe40000000f00 */
[----:B------:R-:W-:-:S02]  /*aaa0*/  MOV R210, 0xffffffff ;  /* 0xffffffff00d27802 */ /* 0x000fc40000000f00 */
[----:B------:R-:W-:Y:S02]  /*aab0*/  MOV R148, 0xaad0 ;  /* 0x0000aad000947802 */ /* 0x000fe40000000f00 */
[----:B01----:R-:W-:Y:S05]  /*aac0*/  CALL.REL.NOINC `($__internal_158_$__cuda_sm70_shflsync_up) ;  /* 0x00001d4000007944 */ /* 0x003fea0003c00000 */
[----:B0-----:R-:W-:Y:S01]  /*aad0*/  HFMA2.MMA R208, -RZ, RZ, 0, 5.9604644775390625e-08 ;  /* 0x00000001ffd07435 */ /* 0x001fe200000001ff */
[----:B-1----:R-:W-:Y:S02]  /*aae0*/  MOV R203, R151 ;  /* 0x0000009700cb7202 */ /* 0x002fe40000000f00 */
[----:B------:R-:W-:Y:S02]  /*aaf0*/  MOV R151, R154 ;  /* 0x0000009a00977202 */ /* 0x000fe40000000f00 */
[----:B------:R-:W-:Y:S02]  /*ab00*/  MOV R207, RZ ;  /* 0x000000ff00cf7202 */ /* 0x000fe40000000f00 */
[----:B------:R-:W-:Y:S02]  /*ab10*/  MOV R210, 0xffffffff ;  /* 0xffffffff00d27802 */ /* 0x000fe40000000f00 */
[----:B------:R-:W-:Y:S02]  /*ab20*/  MOV R148, 0xab40 ;  /* 0x0000ab4000947802 */ /* 0x000fe40000000f00 */
[----:B------:R-:W-:Y:S05]  /*ab30*/  CALL.REL.NOINC `($__internal_158_$__cuda_sm70_shflsync_up) ;  /* 0x00001cd000007944 */ /* 0x000fea0003c00000 */
[----:B0-----:R-:W-:Y:S01]  /*ab40*/  HFMA2.MMA R208, -RZ, RZ, 0, 5.9604644775390625e-08 ;  /* 0x00000001ffd07435 */ /* 0x001fe200000001ff */
[----:B-1----:R-:W-:-:S02]  /*ab50*/  MOV R205, R151 ;  /* 0x0000009700cd7202 */ /* 0x002fc40000000f00 */
[----:B------:R-:W-:Y:S02]  /*ab60*/  MOV R151, R155 ;  /* 0x0000009b00977202 */ /* 0x000fe40000000f00 */
[----:B------:R-:W-:Y:S02]  /*ab70*/  MOV R207, RZ ;  /* 0x000000ff00cf7202 */ /* 0x000fe40000000f00 */
[----:B------:R-:W-:Y:S02]  /*ab80*/  MOV R210, 0xffffffff ;  /* 0xffffffff00d27802 */ /* 0x000fe40000000f00 */
[----:B------:R-:W-:Y:S02]  /*ab90*/  MOV R148, 0xabb0 ;  /* 0x0000abb000947802 */ /* 0x000fe40000000f00 */
[----:B------:R-:W-:Y:S05]  /*aba0*/  CALL.REL.NOINC `($__internal_158_$__cuda_sm70_shflsync_up) ;  /* 0x00001c6000007944 */ /* 0x000fea0003c00000 */
[----:B------:R-:W-:Y:S01]  /*abb0*/  FMUL.FTZ R206, R152, R205 ;  /* 0x000000cd98ce7220 */ /* 0x000fe20000410000 */
[----:B------:R-:W-:Y:S01]  /*abc0*/  ISETP.GE.AND P0, PT, R248, 0x1, PT ;  /* 0x00000001f800780c */ /* 0x000fe20003f06270 */
[C---:B-1----:R-:W-:Y:S01]  /*abd0*/  FMUL.FTZ R204, R152.reuse, R151 ;  /* 0x0000009798cc7220 */ /* 0x042fe20000410000 */
[----:B0-----:R-:W-:Y:S01]  /*abe0*/  HFMA2.MMA R208, -RZ, RZ, 0, 1.1920928955078125e-07 ;  /* 0x00000002ffd07435 */ /* 0x001fe200000001ff */
[C---:B------:R-:W-:Y:S01]  /*abf0*/  FMUL.FTZ R148, R152.reuse, R203 ;  /* 0x000000cb98947220 */ /* 0x040fe20000410000 */
[----:B------:R-:W-:Y:S01]  /*ac00*/  MOV R207, RZ ;  /* 0x000000ff00cf7202 */ /* 0x000fe20000000f00 */
[----:B------:R-:W-:Y:S01]  /*ac10*/  FMUL.FTZ R149, R152, R153 ;  /* 0x0000009998957220 */ /* 0x000fe20000410000 */
[----:B------:R-:W-:Y:S01]  /*ac20*/  MOV R210, 0xffffffff ;  /* 0xffffffff00d27802 */ /* 0x000fe20000000f00 */
[----:B------:R-:W-:-:S02]  /*ac30*/  FFMA.FTZ R206, R150, R151, R206 ;  /* 0x0000009796ce7223 */ /* 0x000fc400000100ce */
[C---:B------:R-:W-:Y:S02]  /*ac40*/  FFMA.FTZ R205, R150.reuse, R205, -R204 ;  /* 0x000000cd96cd7223 */ /* 0x040fe400000108cc */
[C---:B------:R-:W-:Y:S01]  /*ac50*/  FFMA.FTZ R153, R150.reuse, R153, -R148 ;  /* 0x0000009996997223 */ /* 0x040fe20000010894 */
[----:B------:R-:W-:Y:S01]  /*ac60*/  MOV R148, 0xad00 ;  /* 0x0000ad0000947802 */ /* 0x000fe20000000f00 */
[C---:B------:R-:W-:Y:S02]  /*ac70*/  FFMA.FTZ R149, R150.reuse, R203, R149 ;  /* 0x000000cb96957223 */ /* 0x040fe40000010095 */
[C---:B------:R-:W-:Y:S01]  /*ac80*/  FADD.FTZ R206, R155.reuse, R206 ;  /* 0x000000ce9bce7221 */ /* 0x040fe20000010000 */
[----:B------:R-:W-:Y:S01]  /*ac90*/  FSEL R203, R150, R153, !P0 ;  /* 0x0000009996cb7208 */ /* 0x000fe20004000000 */
[----:B------:R-:W-:Y:S01]  /*aca0*/  FADD.FTZ R205, R154, R205 ;  /* 0x000000cd9acd7221 */ /* 0x000fe20000010000 */
[----:B------:R-:W-:Y:S02]  /*acb0*/  FSEL R212, R152, R149, !P0 ;  /* 0x0000009598d47208 */ /* 0x000fe40004000000 */
[----:B------:R-:W-:-:S02]  /*acc0*/  FSEL R155, R155, R206, !P0 ;  /* 0x000000ce9b9b7208 */ /* 0x000fc40004000000 */
[----:B------:R-:W-:Y:S02]  /*acd0*/  FSEL R154, R154, R205, !P0 ;  /* 0x000000cd9a9a7208 */ /* 0x000fe40004000000 */
[----:B------:R-:W-:Y:S02]  /*ace0*/  MOV R151, R203 ;  /* 0x000000cb00977202 */ /* 0x000fe40000000f00 */
[----:B------:R-:W-:Y:S05]  /*acf0*/  CALL.REL.NOINC `($__internal_158_$__cuda_sm70_shflsync_up) ;  /* 0x00001b1000007944 */ /* 0x000fea0003c00000 */
[----:B0-----:R-:W-:Y:S01]  /*ad00*/  HFMA2.MMA R208, -RZ, RZ, 0, 1.1920928955078125e-07 ;  /* 0x00000002ffd07435 */ /* 0x001fe200000001ff */
[----:B-1----:R-:W-:Y:S02]  /*ad10*/  MOV R150, R151 ;  /* 0x0000009700967202 */ /* 0x002fe40000000f00 */
[----:B------:R-:W-:Y:S02]  /*ad20*/  MOV R151, R212 ;  /* 0x000000d400977202 */ /* 0x000fe40000000f00 */
[----:B------:R-:W-:Y:S02]  /*ad30*/  MOV R207, RZ ;  /* 0x000000ff00cf7202 */ /* 0x000fe40000000f00 */
[----:B------:R-:W-:Y:S02]  /*ad40*/  MOV R210, 0xffffffff ;  /* 0xffffffff00d27802 */ /* 0x000fe40000000f00 */
[----:B------:R-:W-:-:S02]  /*ad50*/  MOV R148, 0xad70 ;  /* 0x0000ad7000947802 */ /* 0x000fc40000000f00 */
[----:B------:R-:W-:Y:S05]  /*ad60*/  CALL.REL.NOINC `($__internal_158_$__cuda_sm70_shflsync_up) ;  /* 0x00001aa000007944 */ /* 0x000fea0003c00000 */
[----:B0-----:R-:W-:Y:S01]  /*ad70*/  HFMA2.MMA R208, -RZ, RZ, 0, 1.1920928955078125e-07 ;  /* 0x00000002ffd07435 */ /* 0x001fe200000001ff */
[----:B-1----:R-:W-:-:S02]  /*ad80*/  MOV R152, R151 ;  /* 0x0000009700987202 */ /* 0x002fc40000000f00 */
[----:B------:R-:W-:Y:S02]  /*ad90*/  MOV R151, R154 ;  /* 0x0000009a00977202 */ /* 0x000fe40000000f00 */
[----:B------:R-:W-:Y:S02]  /*ada0*/  MOV R207, RZ ;  /* 0x000000ff00cf7202 */ /* 0x000fe40000000f00 */
[----:B------:R-:W-:Y:S02]  /*adb0*/  MOV R210, 0xffffffff ;  /* 0xffffffff00d27802 */ /* 0x000fe40000000f00 */
[----:B------:R-:W-:Y:S02]  /*adc0*/  MOV R148, 0xade0 ;  /* 0x0000ade000947802 */ /* 0x000fe40000000f00 */
[----:B------:R-:W-:Y:S05]  /*add0*/  CALL.REL.NOINC `($__internal_158_$__cuda_sm70_shflsync_up) ;  /* 0x00001a3000007944 */ /* 0x000fea0003c00000 */
[----:B0-----:R-:W-:Y:S01]  /*ade0*/  HFMA2.MMA R208, -RZ, RZ, 0, 1.1920928955078125e-07 ;  /* 0x00000002ffd07435 */ /* 0x001fe200000001ff */
[----:B-1----:R-:W-:Y:S02]  /*adf0*/  MOV R153, R151 ;  /* 0x0000009700997202 */ /* 0x002fe40000000f00 */
[----:B------:R-:W-:Y:S02]  /*ae00*/  MOV R151, R155 ;  /* 0x0000009b00977202 */ /* 0x000fe40000000f00 */
[----:B------:R-:W-:-:S02]  /*ae10*/  MOV R207, RZ ;  /* 0x000000ff00cf7202 */ /* 0x000fc40000000f00 */
[----:B------:R-:W-:Y:S02]  /*ae20*/  MOV R210, 0xffffffff ;  /* 0xffffffff00d27802 */ /* 0x000fe40000000f00 */
[----:B------:R-:W-:Y:S02]  /*ae30*/  MOV R148, 0xae50 ;  /* 0x0000ae5000947802 */ /* 0x000fe40000000f00 */
[----:B------:R-:W-:Y:S05]  /*ae40*/  CALL.REL.NOINC `($__internal_158_$__cuda_sm70_shflsync_up) ;  /* 0x000019c000007944 */ /* 0x000fea0003c00000 */
[----:B------:R-:W-:Y:S01]  /*ae50*/  ISETP.GE.AND P0, PT, R248, 0x2, PT ;  /* 0x00000002f800780c */ /* 0x000fe20003f06270 */
[-C--:B------:R-:W-:Y:S01]  /*ae60*/  FMUL.FTZ R148, R150, R212.reuse ;  /* 0x000000d496947220 */ /* 0x080fe20000410000 */
[----:B0-----:R-:W-:Y:S01]  /*ae70*/  HFMA2.MMA R208, -RZ, RZ, 0, 2.384185791015625e-07 ;  /* 0x00000004ffd07435 */ /* 0x001fe200000001ff */
[----:B-1----:R-:W-:Y:S01]  /*ae80*/  FMUL.FTZ R204, R212, R151 ;  /* 0x00000097d4cc7220 */ /* 0x002fe20000410000 */
[----:B------:R-:W-:Y:S01]  /*ae90*/  MOV R207, RZ ;  /* 0x000000ff00cf7202 */ /* 0x000fe20000000f00 */
[-C--:B------:R-:W-:Y:S01]  /*aea0*/  FMUL.FTZ R206, R153, R212.reuse ;  /* 0x000000d499ce7220 */ /* 0x080fe20000410000 */
[----:B------:R-:W-:Y:S01]  /*aeb0*/  MOV R210, 0xffffffff ;  /* 0xffffffff00d27802 */ /* 0x000fe20000000f00 */
[C---:B------:R-:W-:Y:S02]  /*aec0*/  FFMA.FTZ R205, R152.reuse, R203, R148 ;  /* 0x000000cb98cd7223 */ /* 0x040fe40000010094 */
[----:B------:R-:W-:-:S02]  /*aed0*/  FMUL.FTZ R148, R152, R212 ;  /* 0x000000d498947220 */ /* 0x000fc40000410000 */
[----:B------:R-:W-:Y:S01]  /*aee0*/  FFMA.FTZ R149, R153, R203, -R204 ;  /* 0x000000cb99957223 */ /* 0x000fe200000108cc */
[----:B------:R-:W-:Y:S01]  /*aef0*/  FSEL R212, R212, R205, !P0 ;  /* 0x000000cdd4d47208 */ /* 0x000fe20004000000 */
[----:B------:R-:W-:Y:S02]  /*af00*/  FFMA.FTZ R206, R203, R151, R206 ;  /* 0x00000097cbce7223 */ /* 0x000fe400000100ce */
[----:B------:R-:W-:Y:S01]  /*af10*/  @P0 FFMA.FTZ R203, R150, R203, -R148 ;  /* 0x000000cb96cb0223 */ /* 0x000fe20000010894 */
[----:B------:R-:W-:Y:S01]  /*af20*/  MOV R148, 0xaf70 ;  /* 0x0000af7000947802 */ /* 0x000fe20000000f00 */
[----:B------:R-:W-:Y:S02]  /*af30*/  @P0 FADD.FTZ R154, R154, R149 ;  /* 0x000000959a9a0221 */ /* 0x000fe40000010000 */
[----:B------:R-:W-:Y:S01]  /*af40*/  @P0 FADD.FTZ R155, R155, R206 ;  /* 0x000000ce9b9b0221 */ /* 0x000fe20000010000 */
[----:B------:R-:W-:Y:S02]  /*af50*/  MOV R151, R203 ;  /* 0x000000cb00977202 */ /* 0x000fe40000000f00 */
[----:B------:R-:W-:Y:S05]  /*af60*/  CALL.REL.NOINC `($__internal_158_$__cuda_sm70_shflsync_up) ;  /* 0x000018a000007944 */ /* 0x000fea0003c00000 */
[----:B0-----:R-:W-:Y:S01]  /*af70*/  HFMA2.MMA R208, -RZ, RZ, 0, 2.384185791015625e-07 ;  /* 0x00000004ffd07435 */ /* 0x001fe200000001ff */
[----:B-1----:R-:W-:-:S02]  /*af80*/  MOV R150, R151 ;  /* 0x0000009700967202 */ /* 0x002fc40000000f00 */
[----:B------:R-:W-:Y:S02]  /*af90*/  MOV R151, R212 ;  /* 0x000000d400977202 */ /* 0x000fe40000000f00 */
[----:B------:R-:W-:Y:S02]  /*afa0*/  MOV R207, RZ ;  /* 0x000000ff00cf7202 */ /* 0x000fe40000000f00 */
[----:B------:R-:W-:Y:S02]  /*afb0*/  MOV R210, 0xffffffff ;  /* 0xffffffff00d27802 */ /* 0x000fe40000000f00 */
[----:B------:R-:W-:Y:S02]  /*afc0*/  MOV R148, 0xafe0 ;  /* 0x0000afe000947802 */ /* 0x000fe40000000f00 */
[----:B------:R-:W-:Y:S05]  /*afd0*/  CALL.REL.NOINC `($__internal_158_$__cuda_sm70_shflsync_up) ;  /* 0x0000183000007944 */ /* 0x000fea0003c00000 */
[----:B0-----:R-:W-:Y:S01]  /*afe0*/  HFMA2.MMA R208, -RZ, RZ, 0, 2.384185791015625e-07 ;  /* 0x00000004ffd07435 */ /* 0x001fe200000001ff */
[----:B-1----:R-:W-:Y:S02]  /*aff0*/  MOV R152, R151 ;  /* 0x0000009700987202 */ /* 0x002fe40000000f00 */
[----:B------:R-:W-:Y:S02]  /*b000*/  MOV R151, R154 ;  /* 0x0000009a00977202 */ /* 0x000fe40000000f00 */
[----:B------:R-:W-:-:S02]  /*b010*/  MOV R207, RZ ;  /* 0x000000ff00cf7202 */ /* 0x000fc40000000f00 */
[----:B------:R-:W-:Y:S02]  /*b020*/  MOV R210, 0xffffffff ;  /* 0xffffffff00d27802 */ /* 0x000fe40000000f00 */
[----:B------:R-:W-:Y:S02]  /*b030*/  MOV R148, 0xb050 ;  /* 0x0000b05000947802 */ /* 0x000fe40000000f00 */
[----:B------:R-:W-:Y:S05]  /*b040*/  CALL.REL.NOINC `($__internal_158_$__cuda_sm70_shflsync_up) ;  /* 0x000017c000007944 */ /* 0x000fea0003c00000 */
[----:B0-----:R-:W-:Y:S01]  /*b050*/  HFMA2.MMA R208, -RZ, RZ, 0, 2.384185791015625e-07 ;  /* 0x00000004ffd07435 */ /* 0x001fe200000001ff */
[----:B-1----:R-:W-:Y:S02]  /*b060*/  MOV R153, R151 ;  /* 0x0000009700997202 */ /* 0x002fe40000000f00 */
[----:B------:R-:W-:Y:S02]  /*b070*/  MOV R151, R155 ;  /* 0x0000009b00977202 */ /* 0x000fe40000000f00 */
[----:B------:R-:W-:Y:S02]  /*b080*/  MOV R207, RZ ;  /* 0x000000ff00cf7202 */ /* 0x000fe40000000f00 */
[----:B------:R-:W-:Y:S02]  /*b090*/  MOV R210, 0xffffffff ;  /* 0xffffffff00d27802 */ /* 0x000fe40000000f00 */
[----:B------:R-:W-:-:S02]  /*b0a0*/  MOV R148, 0xb0c0 ;  /* 0x0000b0c000947802 */ /* 0x000fc40000000f00 */
[----:B------:R-:W-:Y:S05]  /*b0b0*/  CALL.REL.NOINC `($__internal_158_$__cuda_sm70_shflsync_up) ;  /* 0x0000175000007944 */ /* 0x000fea0003c00000 */
[----:B------:R-:W-:Y:S01]  /*b0c0*/  ISETP.GE.AND P0, PT, R248, 0x4, PT ;  /* 0x00000004f800780c */ /* 0x000fe20003f06270 */
[-C--:B------:R-:W-:Y:S01]  /*b0d0*/  FMUL.FTZ R148, R150, R212.reuse ;  /* 0x000000d496947220 */ /* 0x080fe20000410000 */
[----:B0-----:R-:W-:Y:S01]  /*b0e0*/  HFMA2.MMA R208, -RZ, RZ, 0, 4.76837158203125e-07 ;  /* 0x00000008ffd07435 */ /* 0x001fe200000001ff */
[----:B------:R-:W-:Y:S01]  /*b0f0*/  FMUL.FTZ R206, R153, R212 ;  /* 0x000000d499ce7220 */ /* 0x000fe20000410000 */
[----:B------:R-:W-:Y:S01]  /*b100*/  MOV R207, RZ ;  /* 0x000000ff00cf7202 */ /* 0x000fe20000000f00 */
[----:B-1----:R-:W-:Y:S01]  /*b110*/  FMUL.FTZ R204, R212, R151 ;  /* 0x00000097d4cc7220 */ /* 0x002fe20000410000 */
[----:B------:R-:W-:Y:S01]  /*b120*/  MOV R210, 0xffffffff ;  /* 0xffffffff00d27802 */ /* 0x000fe20000000f00 */
[----:B------:R-:W-:-:S02]  /*b130*/  FFMA.FTZ R149, R152, R203, R148 ;  /* 0x000000cb98957223 */ /* 0x000fc40000010094 */
[----:B------:R-:W-:Y:S02]  /*b140*/  FMUL.FTZ R148, R152, R212 ;  /* 0x000000d498947220 */ /* 0x000fe40000410000 */
[----:B------:R-:W-:Y:S01]  /*b150*/  FFMA.FTZ R206, R203, R151, R206 ;  /* 0x00000097cbce7223 */ /* 0x000fe200000100ce */
[----:B------:R-:W-:Y:S01]  /*b160*/  FSEL R212, R212, R149, !P0 ;  /* 0x00000095d4d47208 */ /* 0x000fe20004000000 */
[-C--:B------:R-:W-:Y:S02]  /*b170*/  FFMA.FTZ R153, R153, R203.reuse, -R204 ;  /* 0x000000cb99997223 */ /* 0x080fe400000108cc */
[----:B------:R-:W-:Y:S01]  /*b180*/  @P0 FFMA.FTZ R203, R150, R203, -R148 ;  /* 0x000000cb96cb0223 */ /* 0x000fe20000010894 */
[----:B------:R-:W-:Y:S01]  /*b190*/  MOV R148, 0xb1e0 ;  /* 0x0000b1e000947802 */ /* 0x000fe20000000f00 */
[----:B------:R-:W-:Y:S02]  /*b1a0*/  @P0 FADD.FTZ R155, R155, R206 ;  /* 0x000000ce9b9b0221 */ /* 0x000fe40000010000 */
[----:B------:R-:W-:Y:S01]  /*b1b0*/  @P0 FADD.FTZ R154, R154, R153 ;  /* 0x000000999a9a0221 */ /* 0x000fe20000010000 */
[----:B------:R-:W-:-:S02]  /*b1c0*/  MOV R151, R203 ;  /* 0x000000cb00977202 */ /* 0x000fc40000000f00 */
[----:B------:R-:W-:Y:S05]  /*b1d0*/  CALL.REL.NOINC `($__internal_158_$__cuda_sm70_shflsync_up) ;  /* 0x0000163000007944 */ /* 0x000fea0003c00000 */
[----:B0-----:R-:W-:Y:S01]  /*b1e0*/  HFMA2.MMA R208, -RZ, RZ, 0, 4.76837158203125e-07 ;  /* 0x00000008ffd07435 */ /* 0x001fe200000001ff */
[----:B-1----:R-:W-:-:S02]  /*b1f0*/  MOV R150, R151 ;  /* 0x0000009700967202 */ /* 0x002fc40000000f00 */
[----:B------:R-:W-:Y:S02]  /*b200*/  MOV R151, R212 ;  /* 0x000000d400977202 */ /* 0x000fe40000000f00 */
[----:B------:R-:W-:Y:S02]  /*b210*/  MOV R207, RZ ;  /* 0x000000ff00cf7202 */ /* 0x000fe40000000f00 */
[----:B------:R-:W-:Y:S02]  /*b220*/  MOV R210, 0xffffffff ;  /* 0xffffffff00d27802 */ /* 0x000fe40000000f00 */
[----:B------:R-:W-:Y:S02]  /*b230*/  MOV R148, 0xb250 ;  /* 0x0000b25000947802 */ /* 0x000fe40000000f00 */
[----:B------:R-:W-:Y:S05]  /*b240*/  CALL.REL.NOINC `($__internal_158_$__cuda_sm70_shflsync_up) ;  /* 0x000015c000007944 */ /* 0x000fea0003c00000 */
[----:B0-----:R-:W-:Y:S01]  /*b250*/  HFMA2.MMA R208, -RZ, RZ, 0, 4.76837158203125e-07 ;  /* 0x00000008ffd07435 */ /* 0x001fe200000001ff */
[----:B-1----:R-:W-:Y:S02]  /*b260*/  MOV R152, R151 ;  /* 0x0000009700987202 */ /* 0x002fe40000000f00 */
[----:B------:R-:W-:Y:S02]  /*b270*/  MOV R151, R154 ;  /* 0x0000009a00977202 */ /* 0x000fe40000000f00 */
[----:B------:R-:W-:-:S02]  /*b280*/  MOV R207, RZ ;  /* 0x000000ff00cf7202 */ /* 0x000fc40000000f00 */
[----:B------:R-:W-:Y:S02]  /*b290*/  MOV R210, 0xffffffff ;  /* 0xffffffff00d27802 */ /* 0x000fe40000000f00 */
[----:B------:R-:W-:Y:S02]  /*b2a0*/  MOV R148, 0xb2c0 ;  /* 0x0000b2c000947802 */ /* 0x000fe40000000f00 */
[----:B------:R-:W-:Y:S05]  /*b2b0*/  CALL.REL.NOINC `($__internal_158_$__cuda_sm70_shflsync_up) ;  /* 0x0000155000007944 */ /* 0x000fea0003c00000 */
[----:B0-----:R-:W-:Y:S01]  /*b2c0*/  HFMA2.MMA R208, -RZ, RZ, 0, 4.76837158203125e-07 ;  /* 0x00000008ffd07435 */ /* 0x001fe200000001ff */
        /* <DEDUP_REMOVED lines=8> */
[----:B0-----:R-:W-:Y:S01]  /*b350*/  HFMA2.MMA R208, -RZ, RZ, 0, 9.5367431640625e-07 ;  /* 0x00000010ffd07435 */ /* 0x001fe200000001ff */
[----:B-1----:R-:W-:Y:S01]  /*b360*/  FMUL.FTZ R204, R212, R151 ;  /* 0x00000097d4cc7220 */ /* 0x002fe20000410000 */
[----:B------:R-:W-:Y:S01]  /*b370*/  MOV R207, RZ ;  /* 0x000000ff00cf7202 */ /* 0x000fe20000000f00 */
[----:B------:R-:W-:Y:S01]  /*b380*/  FMUL.FTZ R206, R153, R212 ;  /* 0x000000d499ce7220 */ /* 0x000fe20000410000 */
[----:B------:R-:W-:Y:S01]  /*b390*/  MOV R210, 0xffffffff ;  /* 0xffffffff00d27802 */ /* 0x000fe20000000f00 */
[----:B------:R-:W-:-:S02]  /*b3a0*/  FFMA.FTZ R205, R152, R203, R148 ;  /* 0x000000cb98cd7223 */ /* 0x000fc40000010094 */
[----:B------:R-:W-:Y:S02]  /*b3b0*/  FMUL.FTZ R148, R152, R212 ;  /* 0x000000d498947220 */ /* 0x000fe40000410000 */
[----:B------:R-:W-:Y:S01]  /*b3c0*/  FFMA.FTZ R149, R153, R203, -R204 ;  /* 0x000000cb99957223 */ /* 0x000fe200000108cc */
[----:B------:R-:W-:Y:S01]  /*b3d0*/  FSEL R205, R212, R205, !P0 ;  /* 0x000000cdd4cd7208 */ /* 0x000fe20004000000 */
[----:B------:R-:W-:Y:S02]  /*b3e0*/  FFMA.FTZ R206, R203, R151, R206 ;  /* 0x00000097cbce7223 */ /* 0x000fe400000100ce */
[----:B------:R-:W-:Y:S01]  /*b3f0*/  @P0 FFMA.FTZ R203, R150, R203, -R148 ;  /* 0x000000cb96cb0223 */ /* 0x000fe20000010894 */
[----:B------:R-:W-:Y:S01]  /*b400*/  MOV R148, 0xb470 ;  /* 0x0000b47000947802 */ /* 0x000fe20000000f00 */
[----:B------:R-:W-:Y:S02]  /*b410*/  @P0 FADD.FTZ R154, R154, R149 ;  /* 0x000000959a9a0221 */ /* 0x000fe40000010000 */
[----:B------:R-:W-:Y:S01]  /*b420*/  @P0 FADD.FTZ R155, R155, R206 ;  /* 0x000000ce9b9b0221 */ /* 0x000fe20000010000 */
[----:B------:R-:W-:-:S02]  /*b430*/  MOV R150, R203 ;  /* 0x000000cb00967202 */ /* 0x000fc40000000f00 */
[----:B------:R-:W-:Y:S02]  /*b440*/  MOV R151, R203 ;  /* 0x000000cb00977202 */ /* 0x000fe40000000f00 */
[----:B------:R-:W-:Y:S02]  /*b450*/  MOV R203, R205 ;  /* 0x000000cd00cb7202 */ /* 0x000fe40000000f00 */
[----:B------:R-:W-:Y:S05]  /*b460*/  CALL.REL.NOINC `($__internal_158_$__cuda_sm70_shflsync_up) ;  /* 0x000013a000007944 */ /* 0x000fea0003c00000 */
[----:B0-----:R-:W-:Y:S01]  /*b470*/  HFMA2.MMA R208, -RZ, RZ, 0, 9.5367431640625e-07 ;  /* 0x00000010ffd07435 */ /* 0x001fe200000001ff */
[----:B-1----:R-:W-:Y:S02]  /*b480*/  MOV R152, R151 ;  /* 0x0000009700987202 */ /* 0x002fe40000000f00 */
[----:B------:R-:W-:Y:S02]  /*b490*/  MOV R151, R205 ;  /* 0x000000cd00977202 */ /* 0x000fe40000000f00 */
[----:B------:R-:W-:Y:S02]  /*b4a0*/  MOV R207, RZ ;  /* 0x000000ff00cf7202 */ /* 0x000fe40000000f00 */
[----:B------:R-:W-:Y:S02]  /*b4b0*/  MOV R210, 0xffffffff ;  /* 0xffffffff00d27802 */ /* 0x000fe40000000f00 */
[----:B------:R-:W-:-:S02]  /*b4c0*/  MOV R148, 0xb4e0 ;  /* 0x0000b4e000947802 */ /* 0x000fc40000000f00 */
[----:B------:R-:W-:Y:S05]  /*b4d0*/  CALL.REL.NOINC `($__internal_158_$__cuda_sm70_shflsync_up) ;  /* 0x0000133000007944 */ /* 0x000fea0003c00000 */
[----:B0-----:R-:W-:Y:S01]  /*b4e0*/  HFMA2.MMA R208, -RZ, RZ, 0, 9.5367431640625e-07 ;  /* 0x00000010ffd07435 */ /* 0x001fe200000001ff */
[----:B-1----:R-:W-:-:S02]  /*b4f0*/  MOV R204, R151 ;  /* 0x0000009700cc7202 */ /* 0x002fc40000000f00 */
[----:B------:R-:W-:Y:S02]  /*b500*/  MOV R151, R154 ;  /* 0x0000009a00977202 */ /* 0x000fe40000000f00 */
[----:B------:R-:W-:Y:S02]  /*b510*/  MOV R207, RZ ;  /* 0x000000ff00cf7202 */ /* 0x000fe40000000f00 */
[----:B------:R-:W-:Y:S02]  /*b520*/  MOV R210, 0xffffffff ;  /* 0xffffffff00d27802 */ /* 0x000fe40000000f00 */
[----:B------:R-:W-:Y:S02]  /*b530*/  MOV R148, 0xb550 ;  /* 0x0000b55000947802 */ /* 0x000fe40000000f00 */
[----:B------:R-:W-:Y:S05]  /*b540*/  CALL.REL.NOINC `($__internal_158_$__cuda_sm70_shflsync_up) ;  /* 0x000012c000007944 */ /* 0x000fea0003c00000 */
[----:B0-----:R-:W-:Y:S01]  /*b550*/  HFMA2.MMA R208, -RZ, RZ, 0, 9.5367431640625e-07 ;  /* 0x00000010ffd07435 */ /* 0x001fe200000001ff */
[----:B-1----:R-:W-:Y:S02]  /*b560*/  MOV R206, R151 ;  /* 0x0000009700ce7202 */ /* 0x002fe40000000f00 */
[----:B------:R-:W-:Y:S02]  /*b570*/  MOV R151, R155 ;  /* 0x0000009b00977202 */ /* 0x000fe40000000f00 */
[----:B------:R-:W-:-:S02]  /*b580*/  MOV R207, RZ ;  /* 0x000000ff00cf7202 */ /* 0x000fc40000000f00 */
[----:B------:R-:W-:Y:S02]  /*b590*/  MOV R210, 0xffffffff ;  /* 0xffffffff00d27802 */ /* 0x000fe40000000f00 */
[----:B------:R-:W-:Y:S02]  /*b5a0*/  MOV R148, 0xb5c0 ;  /* 0x0000b5c000947802 */ /* 0x000fe40000000f00 */
[----:B------:R-:W-:Y:S05]  /*b5b0*/  CALL.REL.NOINC `($__internal_158_$__cuda_sm70_shflsync_up) ;  /* 0x0000125000007944 */ /* 0x000fea0003c00000 */
[----:B01----:R-:W-:Y:S05]  /*b5c0*/  BRA `(.L_x_6541) ;  /* 0xffff860000007947 */ /* 0x003fea000383ffff */
.L_x_6442:
[----:B------:R-:W-:Y:S01]  /*b5d0*/  HFMA2.MMA R208, -RZ, RZ, 0, 5.9604644775390625e-08 ;  /* 0x00000001ffd07435 */ /* 0x000fe200000001ff */
[----:B------:R-:W-:Y:S02]  /*b5e0*/  MOV R151, R205 ;  /* 0x000000cd00977202 */ /* 0x000fe40000000f00 */
[----:B------:R-:W-:Y:S02]  /*b5f0*/  MOV R207, RZ ;  /* 0x000000ff00cf7202 */ /* 0x000fe40000000f00 */
[----:B------:R-:W-:Y:S02]  /*b600*/  MOV R210, 0xffffffff ;  /* 0xffffffff00d27802 */ /* 0x000fe40000000f00 */
[----:B------:R-:W-:Y:S02]  /*b610*/  MOV R148, 0xb630 ;  /* 0x0000b63000947802 */ /* 0x000fe40000000f00 */
[----:B01----:R-:W-:Y:S05]  /*b620*/  CALL.REL.NOINC `($__internal_158_$__cuda_sm70_shflsync_up) ;  /* 0x000011e000007944 */ /* 0x003fea0003c00000 */
[----:B0-----:R-:W-:Y:S01]  /*b630*/  HFMA2.MMA R208, -RZ, RZ, 0, 5.9604644775390625e-08 ;  /* 0x00000001ffd07435 */ /* 0x001fe200000001ff */
[----:B-1----:R-:W-:-:S02]  /*b640*/  MOV R150, R151 ;  /* 0x0000009700967202 */ /* 0x002fc40000000f00 */
[----:B------:R-:W-:Y:S02]  /*b650*/  MOV R151, R152 ;  /* 0x0000009800977202 */ /* 0x000fe40000000f00 */
[----:B------:R-:W-:Y:S02]  /*b660*/  MOV R207, RZ ;  /* 0x000000ff00cf7202 */ /* 0x000fe40000000f00 */
[----:B------:R-:W-:Y:S02]  /*b670*/  MOV R210, 0xffffffff ;  /* 0xffffffff00d27802 */ /* 0x000fe40000000f00 */
[----:B------:R-:W-:Y:S02]  /*b680*/  MOV R148, 0xb6a0 ;  /* 0x0000b6a000947802 */ /* 0x000fe40000000f00 */
[----:B------:R-:W-:Y:S05]  /*b690*/  CALL.REL.NOINC `($__internal_158_$__cuda_sm70_shflsync_up) ;  /* 0x0000117000007944 */ /* 0x000fea0003c00000 */
[----:B0-----:R-:W-:Y:S01]  /*b6a0*/  HFMA2.MMA R208, -RZ, RZ, 0, 5.9604644775390625e-08 ;  /* 0x00000001ffd07435 */ /* 0x001fe200000001ff */
[----:B-1----:R-:W-:Y:S02]  /*b6b0*/  MOV R152, R151 ;  /* 0x0000009700987202 */ /* 0x002fe40000000f00 */
[----:B------:R-:W-:Y:S02]  /*b6c0*/  MOV R151, R204 ;  /* 0x000000cc00977202 */ /* 0x000fe40000000f00 */
[----:B------:R-:W-:-:S02]  /*b6d0*/  MOV R207, RZ ;  /* 0x000000ff00cf7202 */ /* 0x000fc40000000f00 */
[----:B------:R-:W-:Y:S02]  /*b6e0*/  MOV R210, 0xffffffff ;  /* 0xffffffff00d27802 */ /* 0x000fe40000000f00 */
[----:B------:R-:W-:Y:S02]  /*b6f0*/  MOV R148, 0xb710 ;  /* 0x0000b71000947802 */ /* 0x000fe40000000f00 */
[----:B------:R-:W-:Y:S05]  /*b700*/  CALL.REL.NOINC `($__internal_158_$__cuda_sm70_shflsync_up) ;  /* 0x0000110000007944 */ /* 0x000fea0003c00000 */
[----:B0-----:R-:W-:Y:S01]  /*b710*/  HFMA2.MMA R208, -RZ, RZ, 0, 5.9604644775390625e-08 ;  /* 0x00000001ffd07435 */ /* 0x001fe200000001ff */
[----:B-1----:R-:W-:Y:S02]  /*b720*/  MOV R153, R151 ;  /* 0x0000009700997202 */ /* 0x002fe40000000f00 */
[----:B------:R-:W-:Y:S02]  /*b730*/  MOV R151, R155 ;  /* 0x0000009b00977202 */ /* 0x000fe40000000f00 */
[----:B------:R-:W-:Y:S02]  /*b740*/  MOV R207, RZ ;  /* 0x000000ff00cf7202 */ /* 0x000fe40000000f00 */
[----:B------:R-:W-:Y:S02]  /*b750*/  MOV R210, 0xffffffff ;  /* 0xffffffff00d27802 */ /* 0x000fe40000000f00 */
[----:B------:R-:W-:-:S02]  /*b760*/  MOV R148, 0xb780 ;  /* 0x0000b78000947802 */ /* 0x000fc40000000f00 */
[----:B------:R-:W-:Y:S05]  /*b770*/  CALL.REL.NOINC `($__internal_158_$__cuda_sm70_shflsync_up) ;  /* 0x0000109000007944 */ /* 0x000fea0003c00000 */
[----:B------:R-:W-:Y:S01]  /*b780*/  MOV R154, R150 ;  /* 0x00000096009a7202 */ /* 0x000fe20000000f00 */
[----:B------:R-:W-:Y:S01]  /*b790*/  HFMA2.MMA R150, -RZ, RZ, 0, 0 ;  /* 0x00000000ff967435 */ /* 0x000fe200000001ff */
[----:B------:R-:W-:-:S02]  /*b7a0*/  MOV R148, R144 ;  /* 0x0000009000947202 */ /* 0x000fc40000000f00 */
[----:B-1----:R-:W-:Y:S02]  /*b7b0*/  MOV R155, R151 ;  /* 0x00000097009b7202 */ /* 0x002fe40000000f00 */
[----:B------:R-:W-:Y:S02]  /*b7c0*/  MOV R250, 0xffffffff ;  /* 0xffffffff00fa7802 */ /* 0x000fe40000000f00 */
[----:B------:R-:W-:Y:S02]  /*b7d0*/  MOV R149, 0xb7f0 ;  /* 0x0000b7f000957802 */ /* 0x000fe40000000f00 */
[----:B0-----:R-:W-:Y:S05]  /*b7e0*/  CALL.REL.NOINC `($__internal_157_$__cuda_sm70_shflsync_idx_p) ;  /* 0x00000fb000007944 */ /* 0x001fea0003c00000 */
[----:B-1----:R-:W-:Y:S01]  /*b7f0*/  MOV R144, R150 ;  /* 0x0000009600907202 */ /* 0x002fe20000000f00 */
[----:B------:R-:W-:Y:S01]  /*b800*/  HFMA2.MMA R150, -RZ, RZ, 0, 0 ;  /* 0x00000000ff967435 */ /* 0x000fe200000001ff */
[----:B------:R-:W-:Y:S02]  /*b810*/  MOV R148, R145 ;  /* 0x0000009100947202 */ /* 0x000fe40000000f00 */
[----:B------:R-:W-:Y:S02]  /*b820*/  MOV R250, 0xffffffff ;  /* 0xffffffff00fa7802 */ /* 0x000fe40000000f00 */
[----:B------:R-:W-:-:S02]  /*b830*/  MOV R149, 0xb850 ;  /* 0x0000b85000957802 */ /* 0x000fc40000000f00 */
[----:B0-----:R-:W-:Y:S05]  /*b840*/  CALL.REL.NOINC `($__internal_157_$__cuda_sm70_shflsync_idx_p) ;  /* 0x00000f5000007944 */ /* 0x001fea0003c00000 */
[----:B-1----:R-:W-:Y:S01]  /*b850*/  MOV R145, R150 ;  /* 0x0000009600917202 */ /* 0x002fe20000000f00 */
[----:B------:R-:W-:Y:S01]  /*b860*/  HFMA2.MMA R150, -RZ, RZ, 0, 0 ;  /* 0x00000000ff967435 */ /* 0x000fe200000001ff */
[----:B------:R-:W-:-:S02]  /*b870*/  MOV R148, R146 ;  /* 0x0000009200947202 */ /* 0x000fc40000000f00 */
[----:B------:R-:W-:Y:S02]  /*b880*/  MOV R250, 0xffffffff ;  /* 0xffffffff00fa7802 */ /* 0x000fe40000000f00 */
[----:B------:R-:W-:Y:S02]  /*b890*/  MOV R149, 0xb8b0 ;  /* 0x0000b8b000957802 */ /* 0x000fe40000000f00 */
[----:B0-----:R-:W-:Y:S05]  /*b8a0*/  CALL.REL.NOINC `($__internal_157_$__cuda_sm70_shflsync_idx_p) ;  /* 0x00000ef000007944 */ /* 0x001fea0003c00000 */
[----:B-1----:R-:W-:Y:S01]  /*b8b0*/  MOV R146, R150 ;  /* 0x0000009600927202 */ /* 0x002fe20000000f00 */
[----:B------:R-:W-:Y:S01]  /*b8c0*/  HFMA2.MMA R150, -RZ, RZ, 0, 0 ;  /* 0x00000000ff967435 */ /* 0x000fe200000001ff */
[----:B------:R-:W-:Y:S02]  /*b8d0*/  MOV R148, R147 ;  /* 0x0000009300947202 */ /* 0x000fe40000000f00 */
[----:B------:R-:W-:Y:S02]  /*b8e0*/  MOV R250, 0xffffffff ;  /* 0xffffffff00fa7802 */ /* 0x000fe40000000f00 */
[----:B------:R-:W-:Y:S02]  /*b8f0*/  MOV R149, 0xb910 ;  /* 0x0000b91000957802 */ /* 0x000fe40000000f00 */
[----:B0-----:R-:W-:Y:S05]  /*b900*/  CALL.REL.NOINC `($__internal_157_$__cuda_sm70_shflsync_idx_p) ;  /* 0x00000e9000007944 */ /* 0x001fea0003c00000 */
[----:B-1----:R-:W-:Y:S01]  /*b910*/  MOV R147, R150 ;  /* 0x0000009600937202 */ /* 0x002fe20000000f00 */
[----:B0-----:R-:W-:Y:S05]  /*b920*/  BRA `(.L_x_6542) ;  /* 0xffff859000007947 */ /* 0x001fea000383ffff */
.L_x_6445:
[----:B------:R-:W-:Y:S01]  /*b930*/  HFMA2.MMA R149, -RZ, RZ, 0, 5.9604644775390625e-08 ;  /* 0x00000001ff957435 */ /* 0x000fe200000001ff */
[----:B------:R-:W-:-:S02]  /*b940*/  MOV R240, R154 ;  /* 0x0000009a00f07202 */ /* 0x000fc40000000f00 */
[----:B------:R-:W-:Y:S02]  /*b950*/  MOV R242, 0x1f ;  /* 0x0000001f00f27802 */ /* 0x000fe40000000f00 */
[----:B------:R-:W-:Y:S02]  /*b960*/  MOV R150, 0xffffffff ;  /* 0xffffffff00967802 */ /* 0x000fe40000000f00 */
[----:B------:R-:W-:Y:S02]  /*b970*/  MOV R148, 0xb990 ;  /* 0x0000b99000947802 */ /* 0x000fe40000000f00 */
[----:B0-----:R-:W-:Y:S05]  /*b980*/  CALL.REL.NOINC `($__internal_156_$__cuda_sm70_shflsync_down) ;  /* 0x00000dd000007944 */ /* 0x001fea0003c00000 */
[----:B-1----:R-:W-:Y:S01]  /*b990*/  MOV R151, R150 ;  /* 0x0000009600977202 */ /* 0x002fe20000000f00 */
[----:B------:R-:W-:Y:S05]  /*b9a0*/  BRA `(.L_x_6543) ;  /* 0xffff97e000007947 */ /* 0x000fea000383ffff */
.L_x_6446:
[----:B------:R-:W-:Y:S01]  /*b9b0*/  HFMA2.MMA R149, -RZ, RZ, 0, 5.9604644775390625e-08 ;  /* 0x00000001ff957435 */ /* 0x000fe200000001ff */
[----:B------:R-:W-:Y:S02]  /*b9c0*/  MOV R240, R155 ;  /* 0x0000009b00f07202 */ /* 0x000fe40000000f00 */
[----:B------:R-:W-:Y:S02]  /*b9d0*/  MOV R242, 0x1f ;  /* 0x0000001f00f27802 */ /* 0x000fe40000000f00 */
[----:B------:R-:W-:-:S02]  /*b9e0*/  MOV R150, 0xffffffff ;  /* 0xffffffff00967802 */ /* 0x000fc40000000f00 */
[----:B------:R-:W-:Y:S02]  /*b9f0*/  MOV R148, 0xba10 ;  /* 0x0000ba1000947802 */ /* 0x000fe40000000f00 */
[----:B012---:R-:W-:Y:S05]  /*ba00*/  CALL.REL.NOINC `($__internal_156_$__cuda_sm70_shflsync_down) ;  /* 0x00000d5000007944 */ /* 0x007fea0003c00000 */
[----:B------:R-:W-:Y:S01]  /*ba10*/  HFMA2.MMA R149, -RZ, RZ, 0, 5.9604644775390625e-08 ;  /* 0x00000001ff957435 */ /* 0x000fe200000001ff */
[----:B-1----:R-:W-:Y:S02]  /*ba20*/  MOV R239, R150 ;  /* 0x0000009600ef7202 */ /* 0x002fe40000000f00 */
[----:B------:R-:W-:Y:S02]  /*ba30*/  MOV R240, R152 ;  /* 0x0000009800f07202 */ /* 0x000fe40000000f00 */
[----:B------:R-:W-:Y:S02]  /*ba40*/  MOV R242, 0x1f ;  /* 0x0000001f00f27802 */ /* 0x000fe40000000f00 */
[----:B------:R-:W-:Y:S02]  /*ba50*/  MOV R150, 0xffffffff ;  /* 0xffffffff00967802 */ /* 0x000fe40000000f00 */
[----:B------:R-:W-:Y:S02]  /*ba60*/  MOV R148, 0xba80 ;  /* 0x0000ba8000947802 */ /* 0x000fe40000000f00 */
[----:B------:R-:W-:Y:S05]  /*ba70*/  CALL.REL.NOINC `($__internal_156_$__cuda_sm70_shflsync_down) ;  /* 0x00000ce000007944 */ /* 0x000fea0003c00000 */
[----:B------:R-:W-:Y:S01]  /*ba80*/  HFMA2.MMA R149, -RZ, RZ, 0, 5.9604644775390625e-08 ;  /* 0x00000001ff957435 */ /* 0x000fe200000001ff */
[----:B-1----:R-:W-:-:S02]  /*ba90*/  MOV R241, R150 ;  /* 0x0000009600f17202 */ /* 0x002fc40000000f00 */
[----:B------:R-:W-:Y:S02]  /*baa0*/  MOV R240, R153 ;  /* 0x0000009900f07202 */ /* 0x000fe40000000f00 */
[----:B------:R-:W-:Y:S02]  /*bab0*/  MOV R242, 0x1f ;  /* 0x0000001f00f27802 */ /* 0x000fe40000000f00 */
[----:B------:R-:W-:Y:S02]  /*bac0*/  MOV R150, 0xffffffff ;  /* 0xffffffff00967802 */ /* 0x000fe40000000f00 */
[----:B------:R-:W-:Y:S02]  /*bad0*/  MOV R148, 0xbaf0 ;  /* 0x0000baf000947802 */ /* 0x000fe40000000f00 */
[----:B------:R-:W-:Y:S05]  /*bae0*/  CALL.REL.NOINC `($__internal_156_$__cuda_sm70_shflsync_down) ;  /* 0x00000c7000007944 */ /* 0x000fea0003c00000 */
[----:B-1----:R-:W-:Y:S05]  /*baf0*/  BRA `(.L_x_6544) ;  /* 0xffff96d000007947 */ /* 0x002fea000383ffff */
.L_x_6449:
[----:B------:R-:W-:Y:S01]  /*bb00*/  HFMA2.MMA R149, -RZ, RZ, 0, 1.1920928955078125e-07 ;  /* 0x00000002ff957435 */ /* 0x000fe200000001ff */
[----:B------:R-:W-:Y:S02]  /*bb10*/  MOV R240, R154 ;  /* 0x0000009a00f07202 */ /* 0x000fe40000000f00 */
[----:B------:R-:W-:Y:S02]  /*bb20*/  MOV R242, 0x1f ;  /* 0x0000001f00f27802 */ /* 0x000fe40000000f00 */
[----:B--2---:R-:W-:-:S02]  /*bb30*/  MOV R150, 0xffffffff ;  /* 0xffffffff00967802 */ /* 0x004fc40000000f00 */
[----:B------:R-:W-:Y:S02]  /*bb40*/  MOV R148, 0xbb60 ;  /* 0x0000bb6000947802 */ /* 0x000fe40000000f00 */
[----:B01-34-:R-:W-:Y:S05]  /*bb50*/  CALL.REL.NOINC `($__internal_156_$__cuda_sm70_shflsync_down) ;  /* 0x00000c0000007944 */ /* 0x01bfea0003c00000 */
[----:B------:R-:W-:Y:S01]  /*bb60*/  HFMA2.MMA R149, -RZ, RZ, 0, 1.1920928955078125e-07 ;  /* 0x00000002ff957435 */ /* 0x000fe200000001ff */
[----:B-1----:R-:W-:Y:S02]  /*bb70*/  MOV R241, R150 ;  /* 0x0000009600f17202 */ /* 0x002fe40000000f00 */
[----:B------:R-:W-:Y:S02]  /*bb80*/  MOV R240, R155 ;  /* 0x0000009b00f07202 */ /* 0x000fe40000000f00 */
[----:B------:R-:W-:Y:S02]  /*bb90*/  MOV R242, 0x1f ;  /* 0x0000001f00f27802 */ /* 0x000fe40000000f00 */
[----:B------:R-:W-:Y:S02]  /*bba0*/  MOV R150, 0xffffffff ;  /* 0xffffffff00967802 */ /* 0x000fe40000000f00 */
[----:B------:R-:W-:Y:S02]  /*bbb0*/  MOV R148, 0xbbd0 ;  /* 0x0000bbd000947802 */ /* 0x000fe40000000f00 */
[----:B------:R-:W-:Y:S05]  /*bbc0*/  CALL.REL.NOINC `($__internal_156_$__cuda_sm70_shflsync_down) ;  /* 0x00000b9000007944 */ /* 0x000fea0003c00000 */
[----:B------:R-:W-:Y:S01]  /*bbd0*/  HFMA2.MMA R149, -RZ, RZ, 0, 1.1920928955078125e-07 ;  /* 0x00000002ff957435 */ /* 0x000fe200000001ff */
[----:B-1----:R-:W-:-:S02]  /*bbe0*/  MOV R239, R150 ;  /* 0x0000009600ef7202 */ /* 0x002fc40000000f00 */
[----:B------:R-:W-:Y:S02]  /*bbf0*/  MOV R240, R152 ;  /* 0x0000009800f07202 */ /* 0x000fe40000000f00 */
[----:B------:R-:W-:Y:S02]  /*bc00*/  MOV R242, 0x1f ;  /* 0x0000001f00f27802 */ /* 0x000fe40000000f00 */
[----:B------:R-:W-:Y:S02]  /*bc10*/  MOV R150, 0xffffffff ;  /* 0xffffffff00967802 */ /* 0x000fe40000000f00 */
[----:B------:R-:W-:Y:S02]  /*bc20*/  MOV R148, 0xbc40 ;  /* 0x0000bc4000947802 */ /* 0x000fe40000000f00 */
[----:B------:R-:W-:Y:S05]  /*bc30*/  CALL.REL.NOINC `($__internal_156_$__cuda_sm70_shflsync_down) ;  /* 0x00000b2000007944 */ /* 0x000fea0003c00000 */
[----:B------:R-:W-:Y:S01]  /*bc40*/  HFMA2.MMA R149, -RZ, RZ, 0, 1.1920928955078125e-07 ;  /* 0x00000002ff957435 */ /* 0x000fe200000001ff */
[----:B-1----:R-:W-:Y:S02]  /*bc50*/  MOV R151, R150 ;  /* 0x0000009600977202 */ /* 0x002fe40000000f00 */
[----:B------:R-:W-:Y:S02]  /*bc60*/  MOV R240, R153 ;  /* 0x0000009900f07202 */ /* 0x000fe40000000f00 */
[----:B------:R-:W-:-:S02]  /*bc70*/  MOV R242, 0x1f ;  /* 0x0000001f00f27802 */ /* 0x000fc40000000f00 */
[----:B------:R-:W-:Y:S02]  /*bc80*/  MOV R150, 0xffffffff ;  /* 0xffffffff00967802 */ /* 0x000fe40000000f00 */
[----:B------:R-:W-:Y:S02]  /*bc90*/  MOV R148, 0xbcb0 ;  /* 0x0000bcb000947802 */ /* 0x000fe40000000f00 */
[----:B------:R-:W-:Y:S05]  /*bca0*/  CALL.REL.NOINC `($__internal_156_$__cuda_sm70_shflsync_down) ;  /* 0x00000ab000007944 */ /* 0x000fea0003c00000 */
[----:B-1----:R-:W-:Y:S05]  /*bcb0*/  BRA `(.L_x_6545) ;  /* 0xffff965000007947 */ /* 0x002fea000383ffff */
.L_x_6452:
[----:B------:R-:W-:Y:S01]  /*bcc0*/  HFMA2.MMA R149, -RZ, RZ, 0, 2.384185791015625e-07 ;  /* 0x00000004ff957435 */ /* 0x000fe200000001ff */
[----:B------:R-:W-:Y:S02]  /*bcd0*/  MOV R240, R154 ;  /* 0x0000009a00f07202 */ /* 0x000fe40000000f00 */
[----:B------:R-:W-:Y:S02]  /*bce0*/  MOV R242, 0x1f ;  /* 0x0000001f00f27802 */ /* 0x000fe40000000f00 */
[----:B0-----:R-:W-:Y:S02]  /*bcf0*/  MOV R150, 0xffffffff ;  /* 0xffffffff00967802 */ /* 0x001fe40000000f00 */
[----:B------:R-:W-:Y:S02]  /*bd00*/  MOV R148, 0xbd20 ;  /* 0x0000bd2000947802 */ /* 0x000fe40000000f00 */
[----:B-1234-:R-:W-:Y:S05]  /*bd10*/  CALL.REL.NOINC `($__internal_156_$__cuda_sm70_shflsync_down) ;  /* 0x00000a4000007944 */ /* 0x01efea0003c00000 */
[----:B-1----:R-:W-:Y:S01]  /*bd20*/  MOV R241, R150 ;  /* 0x0000009600f17202 */ /* 0x002fe20000000f00 */
[----:B------:R-:W-:Y:S05]  /*bd30*/  BRA `(.L_x_6546) ;  /* 0xffff96e000007947 */ /* 0x000fea000383ffff */
.L_x_6453:
[----:B------:R-:W-:Y:S01]  /*bd40*/  HFMA2.MMA R149, -RZ, RZ, 0, 2.384185791015625e-07 ;  /* 0x00000004ff957435 */ /* 0x000fe200000001ff */
[----:B------:R-:W-:-:S02]  /*bd50*/  MOV R240, R155 ;  /* 0x0000009b00f07202 */ /* 0x000fc40000000f00 */
[----:B------:R-:W-:Y:S02]  /*bd60*/  MOV R242, 0x1f ;  /* 0x0000001f00f27802 */ /* 0x000fe40000000f00 */
[----:B0-----:R-:W-:Y:S02]  /*bd70*/  MOV R150, 0xffffffff ;  /* 0xffffffff00967802 */ /* 0x001fe40000000f00 */
[----:B------:R-:W-:Y:S02]  /*bd80*/  MOV R148, 0xbda0 ;  /* 0x0000bda000947802 */ /* 0x000fe40000000f00 */
[----:B-1234-:R-:W-:Y:S05]  /*bd90*/  CALL.REL.NOINC `($__internal_156_$__cuda_sm70_shflsync_down) ;  /* 0x000009c000007944 */ /* 0x01efea0003c00000 */
[----:B------:R-:W-:Y:S01]  /*bda0*/  HFMA2.MMA R149, -RZ, RZ, 0, 2.384185791015625e-07 ;  /* 0x00000004ff957435 */ /* 0x000fe200000001ff */
[----:B-1----:R-:W-:Y:S02]  /*bdb0*/  MOV R239, R150 ;  /* 0x0000009600ef7202 */ /* 0x002fe40000000f00 */
[----:B------:R-:W-:Y:S02]  /*bdc0*/  MOV R240, R152 ;  /* 0x0000009800f07202 */ /* 0x000fe40000000f00 */
[----:B------:R-:W-:Y:S02]  /*bdd0*/  MOV R242, 0x1f ;  /* 0x0000001f00f27802 */ /* 0x000fe40000000f00 */
[----:B------:R-:W-:-:S02]  /*bde0*/  MOV R150, 0xffffffff ;  /* 0xffffffff00967802 */ /* 0x000fc40000000f00 */
[----:B------:R-:W-:Y:S02]  /*bdf0*/  MOV R148, 0xbe10 ;  /* 0x0000be1000947802 */ /* 0x000fe40000000f00 */
[----:B------:R-:W-:Y:S05]  /*be00*/  CALL.REL.NOINC `($__internal_156_$__cuda_sm70_shflsync_down) ;  /* 0x0000095000007944 */ /* 0x000fea0003c00000 */
[----:B------:R-:W-:Y:S01]  /*be10*/  HFMA2.MMA R149, -RZ, RZ, 0, 2.384185791015625e-07 ;  /* 0x00000004ff957435 */ /* 0x000fe200000001ff */
[----:B-1----:R-:W-:Y:S02]  /*be20*/  MOV R151, R150 ;  /* 0x0000009600977202 */ /* 0x002fe40000000f00 */
[----:B------:R-:W-:Y:S02]  /*be30*/  MOV R240, R153 ;  /* 0x0000009900f07202 */ /* 0x000fe40000000f00 */
[----:B------:R-:W-:Y:S02]  /*be40*/  MOV R242, 0x1f ;  /* 0x0000001f00f27802 */ /* 0x000fe40000000f00 */
[----:B------:R-:W-:Y:S02]  /*be50*/  MOV R150, 0xffffffff ;  /* 0xffffffff00967802 */ /* 0x000fe40000000f00 */
[----:B------:R-:W-:Y:S02]  /*be60*/  MOV R148, 0xbe80 ;  /* 0x0000be8000947802 */ /* 0x000fe40000000f00 */
[----:B------:R-:W-:Y:S05]  /*be70*/  CALL.REL.NOINC `($__internal_156_$__cuda_sm70_shflsync_down) ;  /* 0x000008e000007944 */ /* 0x000fea0003c00000 */
[----:B-1----:R-:W-:Y:S05]  /*be80*/  BRA `(.L_x_6547) ;  /* 0xffff95d000007947 */ /* 0x002fea000383ffff */
.L_x_6456:
[----:B------:R-:W-:Y:S01]  /*be90*/  HFMA2.MMA R149, -RZ, RZ, 0, 4.76837158203125e-07 ;  /* 0x00000008ff957435 */ /* 0x000fe200000001ff */
[----:B------:R-:W-:-:S02]  /*bea0*/  MOV R240, R154 ;  /* 0x0000009a00f07202 */ /* 0x000fc40000000f00 */
[----:B------:R-:W-:Y:S02]  /*beb0*/  MOV R242, 0x1f ;  /* 0x0000001f00f27802 */ /* 0x000fe40000000f00 */
[----:B0-----:R-:W-:Y:S02]  /*bec0*/  MOV R150, 0xffffffff ;  /* 0xffffffff00967802 */ /* 0x001fe40000000f00 */
[----:B------:R-:W-:Y:S02]  /*bed0*/  MOV R148, 0xbef0 ;  /* 0x0000bef000947802 */ /* 0x000fe40000000f00 */
[----:B-1234-:R-:W-:Y:S05]  /*bee0*/  CALL.REL.NOINC `($__internal_156_$__cuda_sm70_shflsync_down) ;  /* 0x0000087000007944 */ /* 0x01efea0003c00000 */
[----:B------:R-:W-:Y:S01]  /*bef0*/  HFMA2.MMA R149, -RZ, RZ, 0, 4.76837158203125e-07 ;  /* 0x00000008ff957435 */ /* 0x000fe200000001ff */
[----:B-1----:R-:W-:Y:S02]  /*bf00*/  MOV R241, R150 ;  /* 0x0000009600f17202 */ /* 0x002fe40000000f00 */
[----:B------:R-:W-:Y:S02]  /*bf10*/  MOV R240, R155 ;  /* 0x0000009b00f07202 */ /* 0x000fe40000000f00 */
[----:B------:R-:W-:Y:S02]  /*bf20*/  MOV R242, 0x1f ;  /* 0x0000001f00f27802 */ /* 0x000fe40000000f00 */
[----:B------:R-:W-:-:S02]  /*bf30*/  MOV R150, 0xffffffff ;  /* 0xffffffff00967802 */ /* 0x000fc40000000f00 */
[----:B------:R-:W-:Y:S02]  /*bf40*/  MOV R148, 0xbf60 ;  /* 0x0000bf6000947802 */ /* 0x000fe40000000f00 */
[----:B------:R-:W-:Y:S05]  /*bf50*/  CALL.REL.NOINC `($__internal_156_$__cuda_sm70_shflsync_down) ;  /* 0x0000080000007944 */ /* 0x000fea0003c00000 */
[----:B------:R-:W-:Y:S01]  /*bf60*/  HFMA2.MMA R149, -RZ, RZ, 0, 4.76837158203125e-07 ;  /* 0x00000008ff957435 */ /* 0x000fe200000001ff */
[----:B-1----:R-:W-:Y:S02]  /*bf70*/  MOV R239, R150 ;  /* 0x0000009600ef7202 */ /* 0x002fe40000000f00 */
[----:B------:R-:W-:Y:S02]  /*bf80*/  MOV R240, R152 ;  /* 0x0000009800f07202 */ /* 0x000fe40000000f00 */
[----:B------:R-:W-:Y:S02]  /*bf90*/  MOV R242, 0x1f ;  /* 0x0000001f00f27802 */ /* 0x000fe40000000f00 */
[----:B------:R-:W-:Y:S02]  /*bfa0*/  MOV R150, 0xffffffff ;  /* 0xffffffff00967802 */ /* 0x000fe40000000f00 */
[----:B------:R-:W-:Y:S02]  /*bfb0*/  MOV R148, 0xbfd0 ;  /* 0x0000bfd000947802 */ /* 0x000fe40000000f00 */
[----:B------:R-:W-:Y:S05]  /*bfc0*/  CALL.REL.NOINC `($__internal_156_$__cuda_sm70_shflsync_down) ;  /* 0x0000079000007944 */ /* 0x000fea0003c00000 */
[----:B------:R-:W-:Y:S01]  /*bfd0*/  HFMA2.MMA R149, -RZ, RZ, 0, 4.76837158203125e-07 ;  /* 0x00000008ff957435 */ /* 0x000fe200000001ff */
[----:B-1----:R-:W-:-:S02]  /*bfe0*/  MOV R151, R150 ;  /* 0x0000009600977202 */ /* 0x002fc40000000f00 */
[----:B------:R-:W-:Y:S02]  /*bff0*/  MOV R240, R153 ;  /* 0x0000009900f07202 */ /* 0x000fe40000000f00 */
[----:B------:R-:W-:Y:S02]  /*c000*/  MOV R242, 0x1f ;  /* 0x0000001f00f27802 */ /* 0x000fe40000000f00 */
[----:B------:R-:W-:Y:S02]  /*c010*/  MOV R150, 0xffffffff ;  /* 0xffffffff00967802 */ /* 0x000fe40000000f00 */
[----:B------:R-:W-:Y:S02]  /*c020*/  MOV R148, 0xc040 ;  /* 0x0000c04000947802 */ /* 0x000fe40000000f00 */
[----:B------:R-:W-:Y:S05]  /*c030*/  CALL.REL.NOINC `($__internal_156_$__cuda_sm70_shflsync_down) ;  /* 0x0000072000007944 */ /* 0x000fea0003c00000 */
[----:B-1----:R-:W-:Y:S05]  /*c040*/  BRA `(.L_x_6548) ;  /* 0xffff955000007947 */ /* 0x002fea000383ffff */
.L_x_6459:
[----:B------:R-:W-:Y:S01]  /*c050*/  HFMA2.MMA R149, -RZ, RZ, 0, 9.5367431640625e-07 ;  /* 0x00000010ff957435 */ /* 0x000fe200000001ff */
[----:B------:R-:W-:Y:S02]  /*c060*/  MOV R240, R154 ;  /* 0x0000009a00f07202 */ /* 0x000fe40000000f00 */
[----:B------:R-:W-:Y:S02]  /*c070*/  MOV R242, 0x1f ;  /* 0x0000001f00f27802 */ /* 0x000fe40000000f00 */
[----:B0-----:R-:W-:-:S02]  /*c080*/  MOV R150, 0xffffffff ;  /* 0xffffffff00967802 */ /* 0x001fc40000000f00 */
[----:B------:R-:W-:Y:S02]  /*c090*/  MOV R148, 0xc0b0 ;  /* 0x0000c0b000947802 */ /* 0x000fe40000000f00 */
[----:B-1234-:R-:W-:Y:S05]  /*c0a0*/  CALL.REL.NOINC `($__internal_156_$__cuda_sm70_shflsync_down) ;  /* 0x000006b000007944 */ /* 0x01efea0003c00000 */
[----:B-1----:R-:W-:Y:S01]  /*c0b0*/  MOV R238, R150 ;  /* 0x0000009600ee7202 */ /* 0x002fe20000000f00 */
[----:B------:R-:W-:Y:S05]  /*c0c0*/  BRA `(.L_x_6549) ;  /* 0xffff95e000007947 */ /* 0x000fea000383ffff */
.L_x_6460:
[----:B------:R-:W-:Y:S01]  /*c0d0*/  HFMA2.MMA R149, -RZ, RZ, 0, 9.5367431640625e-07 ;  /* 0x00000010ff957435 */ /* 0x000fe200000001ff */
[----:B------:R-:W-:Y:S02]  /*c0e0*/  MOV R240, R155 ;  /* 0x0000009b00f07202 */ /* 0x000fe40000000f00 */
[----:B------:R-:W-:Y:S02]  /*c0f0*/  MOV R242, 0x1f ;  /* 0x0000001f00f27802 */ /* 0x000fe40000000f00 */
[----:B0-----:R-:W-:Y:S02]  /*c100*/  MOV R150, 0xffffffff ;  /* 0xffffffff00967802 */ /* 0x001fe40000000f00 */
[----:B------:R-:W-:Y:S02]  /*c110*/  MOV R148, 0xc130 ;  /* 0x0000c13000947802 */ /* 0x000fe40000000f00 */
[----:B-1234-:R-:W-:Y:S05]  /*c120*/  CALL.REL.NOINC `($__internal_156_$__cuda_sm70_shflsync_down) ;  /* 0x0000063000007944 */ /* 0x01efea0003c00000 */
[----:B------:R-:W-:Y:S01]  /*c130*/  HFMA2.MMA R149, -RZ, RZ, 0, 9.5367431640625e-07 ;  /* 0x00000010ff957435 */ /* 0x000fe200000001ff */
[----:B-1----:R-:W-:Y:S02]  /*c140*/  MOV R151, R150 ;  /* 0x0000009600977202 */ /* 0x002fe40000000f00 */
[----:B------:R-:W-:-:S02]  /*c150*/  MOV R240, R152 ;  /* 0x0000009800f07202 */ /* 0x000fc40000000f00 */
[----:B------:R-:W-:Y:S02]  /*c160*/  MOV R242, 0x1f ;  /* 0x0000001f00f27802 */ /* 0x000fe40000000f00 */
[----:B------:R-:W-:Y:S02]  /*c170*/  MOV R150, 0xffffffff ;  /* 0xffffffff00967802 */ /* 0x000fe40000000f00 */
[----:B------:R-:W-:Y:S02]  /*c180*/  MOV R148, 0xc1a0 ;  /* 0x0000c1a000947802 */ /* 0x000fe40000000f00 */
[----:B------:R-:W-:Y:S05]  /*c190*/  CALL.REL.NOINC `($__internal_156_$__cuda_sm70_shflsync_down) ;  /* 0x000005c000007944 */ /* 0x000fea0003c00000 */
[----:B------:R-:W-:Y:S01]  /*c1a0*/  HFMA2.MMA R149, -RZ, RZ, 0, 9.5367431640625e-07 ;  /* 0x00000010ff957435 */ /* 0x000fe200000001ff */
[----:B-1----:R-:W-:Y:S02]  /*c1b0*/  MOV R239, R150 ;  /* 0x0000009600ef7202 */ /* 0x002fe40000000f00 */
[----:B------:R-:W-:Y:S02]  /*c1c0*/  MOV R240, R153 ;  /* 0x0000009900f07202 */ /* 0x000fe40000000f00 */
[----:B------:R-:W-:Y:S02]  /*c1d0*/  MOV R242, 0x1f ;  /* 0x0000001f00f27802 */ /* 0x000fe40000000f00 */
[----:B------:R-:W-:-:S02]  /*c1e0*/  MOV R150, 0xffffffff ;  /* 0xffffffff00967802 */ /* 0x000fc40000000f00 */
[----:B------:R-:W-:Y:S02]  /*c1f0*/  MOV R148, 0xc210 ;  /* 0x0000c21000947802 */ /* 0x000fe40000000f00 */
[----:B------:R-:W-:Y:S05]  /*c200*/  CALL.REL.NOINC `($__internal_156_$__cuda_sm70_shflsync_down) ;  /* 0x0000055000007944 */ /* 0x000fea0003c00000 */
[----:B-1----:R-:W-:Y:S05]  /*c210*/  BRA `(.L_x_6550) ;  /* 0xffff94d000007947 */ /* 0x002fea000383ffff */
.L_x_6463:
[----:B0-----:R-:W-:Y:S01]  /*c220*/  HFMA2.MMA R150, -RZ, RZ, 0, 0 ;  /* 0x00000000ff967435 */ /* 0x001fe200000001ff */
[----:B------:R-:W-:Y:S02]  /*c230*/  MOV R148, R154 ;  /* 0x0000009a00947202 */ /* 0x000fe40000000f00 */
[----:B------:R-:W-:Y:S02]  /*c240*/  MOV R250, 0xffffffff ;  /* 0xffffffff00fa7802 */ /* 0x000fe40000000f00 */
[----:B------:R-:W-:Y:S02]  /*c250*/  MOV R149, 0xc270 ;  /* 0x0000c27000957802 */ /* 0x000fe40000000f00 */
[----:B-1234-:R-:W-:Y:S05]  /*c260*/  CALL.REL.NOINC `($__internal_157_$__cuda_sm70_shflsync_idx_p) ;  /* 0x0000053000007944 */ /* 0x01efea0003c00000 */
        /* <DEDUP_REMOVED lines=18> */
[----:B------:R-:W-:Y:S01]  /*c390*/  HFMA2.MMA R149, -RZ, RZ, 0, 5.9604644775390625e-08 ;  /* 0x00000001ff957435 */ /* 0x000fe200000001ff */
[----:B-1----:R-:W-:Y:S02]  /*c3a0*/  MOV R238, R150 ;  /* 0x0000009600ee7202 */ /* 0x002fe40000000f00 */
[----:B------:R-:W-:-:S02]  /*c3b0*/  MOV R240, R154 ;  /* 0x0000009a00f07202 */ /* 0x000fc40000000f00 */
[----:B------:R-:W-:Y:S02]  /*c3c0*/  MOV R242, 0x1f ;  /* 0x0000001f00f27802 */ /* 0x000fe40000000f00 */
[----:B------:R-:W-:Y:S02]  /*c3d0*/  MOV R150, 0xffffffff ;  /* 0xffffffff00967802 */ /* 0x000fe40000000f00 */
[----:B------:R-:W-:Y:S02]  /*c3e0*/  MOV R148, 0xc400 ;  /* 0x0000c40000947802 */ /* 0x000fe40000000f00 */
[----:B0-----:R-:W-:Y:S05]  /*c3f0*/  CALL.REL.NOINC `($__internal_156_$__cuda_sm70_shflsync_down) ;  /* 0x0000036000007944 */ /* 0x001fea0003c00000 */
[----:B------:R-:W-:Y:S01]  /*c400*/  HFMA2.MMA R149, -RZ, RZ, 0, 5.9604644775390625e-08 ;  /* 0x00000001ff957435 */ /* 0x000fe200000001ff */
[----:B-1----:R-:W-:Y:S02]  /*c410*/  MOV R154, R150 ;  /* 0x00000096009a7202 */ /* 0x002fe40000000f00 */
[----:B------:R-:W-:Y:S02]  /*c420*/  MOV R240, R155 ;  /* 0x0000009b00f07202 */ /* 0x000fe40000000f00 */
[----:B------:R-:W-:Y:S02]  /*c430*/  MOV R242, 0x1f ;  /* 0x0000001f00f27802 */ /* 0x000fe40000000f00 */
[----:B------:R-:W-:-:S02]  /*c440*/  MOV R150, 0xffffffff ;  /* 0xffffffff00967802 */ /* 0x000fc40000000f00 */
[----:B------:R-:W-:Y:S02]  /*c450*/  MOV R148, 0xc470 ;  /* 0x0000c47000947802 */ /* 0x000fe40000000f00 */
[----:B------:R-:W-:Y:S05]  /*c460*/  CALL.REL.NOINC `($__internal_156_$__cuda_sm70_shflsync_down) ;  /* 0x000002f000007944 */ /* 0x000fea0003c00000 */
        /* <DEDUP_REMOVED lines=14> */
[-C--:B------:R-:W-:Y:S01]  /*c550*/  FMUL.FTZ R149, R147, R241.reuse ;  /* 0x000000f193957220 */ /* 0x080fe20000410000 */
[----:B------:R-:W-:Y:S01]  /*c560*/  MOV R148, R144 ;  /* 0x0000009000947202 */ /* 0x000fe20000000f00 */
[----:B------:R-:W-:Y:S01]  /*c570*/  FMUL.FTZ R242, R146, R241 ;  /* 0x000000f192f27220 */ /* 0x000fe20000410000 */
[----:B-1----:R-:W-:Y:S01]  /*c580*/  MOV R153, R150 ;  /* 0x0000009600997202 */ /* 0x002fe20000000f00 */
[C---:B------:R-:W-:Y:S01]  /*c590*/  FMUL.FTZ R240, R144.reuse, R151 ;  /* 0x0000009790f07220 */ /* 0x040fe20000410000 */
[----:B------:R-:W-:Y:S01]  /*c5a0*/  HFMA2.MMA R150, -RZ, RZ, 0, 0 ;  /* 0x00000000ff967435 */ /* 0x000fe200000001ff */
[-C--:B------:R-:W-:Y:S01]  /*c5b0*/  FMUL.FTZ R245, R144, R241.reuse ;  /* 0x000000f190f57220 */ /* 0x080fe20000410000 */
[----:B------:R-:W-:Y:S01]  /*c5c0*/  MOV R250, 0xffffffff ;  /* 0xffffffff00fa7802 */ /* 0x000fe20000000f00 */
[----:B------:R-:W-:-:S02]  /*c5d0*/  FMUL.FTZ R144, R145, R241 ;  /* 0x000000f191907220 */ /* 0x000fc40000410000 */
[-C--:B------:R-:W-:Y:S01]  /*c5e0*/  FFMA.FTZ R241, R146, R151.reuse, -R149 ;  /* 0x0000009792f17223 */ /* 0x080fe20000010895 */
[----:B------:R-:W-:Y:S01]  /*c5f0*/  MOV R149, 0xc620 ;  /* 0x0000c62000957802 */ /* 0x000fe20000000f00 */
[----:B------:R-:W-:Y:S02]  /*c600*/  FFMA.FTZ R242, R147, R151, R242 ;  /* 0x0000009793f27223 */ /* 0x000fe400000100f2 */
[----:B------:R-:W-:Y:S05]  /*c610*/  CALL.REL.NOINC `($__internal_157_$__cuda_sm70_shflsync_idx_p) ;  /* 0x0000018000007944 */ /* 0x000fea0003c00000 */
[----:B-1----:R-:W-:Y:S01]  /*c620*/  MOV R246, R150 ;  /* 0x0000009600f67202 */ /* 0x002fe20000000f00 */
[----:B------:R-:W-:Y:S01]  /*c630*/  HFMA2.MMA R150, -RZ, RZ, 0, 0 ;  /* 0x00000000ff967435 */ /* 0x000fe200000001ff */
[----:B------:R-:W-:Y:S02]  /*c640*/  MOV R148, R145 ;  /* 0x0000009100947202 */ /* 0x000fe40000000f00 */
[----:B------:R-:W-:Y:S02]  /*c650*/  MOV R250, 0xffffffff ;  /* 0xffffffff00fa7802 */ /* 0x000fe40000000f00 */
[----:B------:R-:W-:Y:S02]  /*c660*/  MOV R149, 0xc680 ;  /* 0x0000c68000957802 */ /* 0x000fe40000000f00 */
        /* <DEDUP_REMOVED lines=15> */
        .weak           $__internal_156_$__cuda_sm70_shflsync_down
        .type           $__internal_156_$__cuda_sm70_shflsync_down,@function
        .size           $__internal_156_$__cuda_sm70_shflsync_down,($__internal_157_$__cuda_sm70_shflsync_idx_p - $__internal_156_$__cuda_sm70_shflsync_down)
$__internal_156_$__cuda_sm70_shflsync_down:
[----:B------:R-:W-:Y:S04]  /*c760*/  WARPSYNC R150 ;  /* 0x0000009600007348 */ /* 0x000fe80003800000 */
[----:B------:R0:W1:Y:S02]  /*c770*/  SHFL.DOWN PT, R150, R240, R149, R242 ;  /* 0x08000095f0967389 */ /* 0x00006400000e00f2 */
[----:B0-----:R-:W-:-:S06]  /*c780*/  HFMA2.MMA R149, -RZ, RZ, 0, 0 ;  /* 0x00000000ff957435 */ /* 0x001fcc00000001ff */
[----:B------:R-:W-:Y:S05]  /*c790*/  RET.REL.NODEC R148 `(_Z25selective_scan_bwd_kernelI32Selective_Scan_bwd_kernel_traitsILi64ELi16ELb1ELb0ELb1ELb0ELb0EfN3c107complexIfEEEEv12SSMParamsBwd) ;  /* 0xffff386094007950 */ /* 0x000fea0003c3ffff */
        .weak           $__internal_157_$__cuda_sm70_shflsync_idx_p
        .type           $__internal_157_$__cuda_sm70_shflsync_idx_p,@function
        .size           $__internal_157_$__cuda_sm70_shflsync_idx_p,($__internal_158_$__cuda_sm70_shflsync_up - $__internal_157_$__cuda_sm70_shflsync_idx_p)
$__internal_157_$__cuda_sm70_shflsync_idx_p:
[----:B------:R-:W-:Y:S01]  /*c7a0*/  MOV R0, 0x1f ;  /* 0x0000001f00007802 */ /* 0x000fe20000000f00 */
[----:B------:R-:W-:Y:S04]  /*c7b0*/  WARPSYNC R250 ;  /* 0x000000fa00007348 */ /* 0x000fe80003800000 */
[----:B------:R0:W1:Y:S04]  /*c7c0*/  SHFL.IDX PT, R150, R148, R150, R0 ;  /* 0x0000009694967389 */ /* 0x00006800000e0000 */
[----:B0-----:R-:W0:Y:S01]  /*c7d0*/  S2R R0, SR_TID.X ;  /* 0x0000000000007919 */ /* 0x001e220000002100 */
[----:B------:R-:W-:Y:S01]  /*c7e0*/  MOV R148, R149 ;  /* 0x0000009500947202 */ /* 0x000fe20000000f00 */
[----:B------:R-:W-:-:S06]  /*c7f0*/  HFMA2.MMA R149, -RZ, RZ, 0, 0 ;  /* 0x00000000ff957435 */ /* 0x000fcc00000001ff */
[----:B------:R-:W-:Y:S05]  /*c800*/  RET.REL.NODEC R148 `(_Z25selective_scan_bwd_kernelI32Selective_Scan_bwd_kernel_traitsILi64ELi16ELb1ELb0ELb1ELb0ELb0EfN3c107complexIfEEEEv12SSMParamsBwd) ;  /* 0xffff37f094007950 */ /* 0x000fea0003c3ffff */
        .weak           $__internal_158_$__cuda_sm70_shflsync_up
        .type           $__internal_158_$__cuda_sm70_shflsync_up,@function
        .size           $__internal_158_$__cuda_sm70_shflsync_up,(.L_x_14593 - $__internal_158_$__cuda_sm70_shflsync_up)
$__internal_158_$__cuda_sm70_shflsync_up:
[----:B------:R-:W-:Y:S01]  /*c810*/  MOV R149, 0x0 ;  /* 0x0000000000957802 */ /* 0x000fe20000000f00 */
[----:B------:R-:W-:Y:S04]  /*c820*/  WARPSYNC R210 ;  /* 0x000000d200007348 */ /* 0x000fe80003800000 */
[----:B------:R0:W1:Y:S01]  /*c830*/  SHFL.UP PT, R151, R151, R208, R207 ;  /* 0x040000d097977389 */ /* 0x00006200000e00cf */
[----:B------:R-:W-:Y:S05]  /*c840*/  RET.REL.NODEC R148 `(_Z25selective_scan_bwd_kernelI32Selective_Scan_bwd_kernel_traitsILi64ELi16ELb1ELb0ELb1ELb0ELb0EfN3c107complexIfEEEEv12SSMParamsBwd) ;  /* 0xffff37b094007950 */ /* 0x000fea0003c3ffff */
.L_x_6552:
        /* <DEDUP_REMOVED lines=11> */
.L_x_14593:


//--------------------- .text._Z25selective_scan_bwd_kernelI32Selective_Scan_bwd_kernel_traitsILi64ELi16ELb1ELb0ELb1ELb0ELb1EfN3c107complexIfEEEEv12SSMParamsBwd --------------------------
	.section	.text._Z25selective_scan_bwd_kernelI32Selective_Scan_bwd_kernel_traitsILi64ELi16ELb1ELb0ELb1ELb0ELb1EfN3c107complexIfEEEEv12SSMParamsBwd,"ax",@progbits
	.sectioninfo	@"SHI_REGISTERS=255"
	.align	128
        .global         _Z25selective_scan_bwd_kernelI32Selective_Scan_bwd_kernel_traitsILi64ELi16ELb1ELb0ELb1ELb0ELb1EfN3c107complexIfEEEEv12SSMParamsBwd
        .type           _Z25selective_scan_bwd_kernelI32Selective_Scan_bwd_kernel_traitsILi64ELi16ELb1ELb0ELb1ELb0ELb1EfN3c107complexIfEEEEv12SSMParamsBwd,@function
        .size           _Z25selective_scan_bwd_kernelI32Selective_Scan_bwd_kernel_traitsILi64ELi16ELb1ELb0ELb1ELb0ELb1EfN3c107complexIfEEEEv12SSMParamsBwd,(.L_x_14596 - _Z25selective_scan_bwd_kernelI32Selective_Scan_bwd_kernel_traitsILi64ELi16ELb1ELb0ELb1ELb0ELb1EfN3c107complexIfEEEEv12SSMParamsBwd)
        .other          _Z25selective_scan_bwd_kernelI32Selective_Scan_bwd_kernel_traitsILi64ELi16ELb1ELb0ELb1ELb0ELb1EfN3c107complexIfEEEEv12SSMParamsBwd,@"STO_CUDA_ENTRY STV_DEFAULT"
_Z25selective_scan_bwd_kernelI32Selective_Scan_bwd_kernel_traitsILi64ELi16ELb1ELb0ELb1ELb0ELb1EfN3c107complexIfEEEEv12SSMParamsBwd:
.text._Z25selective_scan_bwd_kernelI32Selective_Scan_bwd_kernel_traitsILi64ELi16ELb1ELb0ELb1ELb0ELb1EfN3c107complexIfEEEEv12SSMParamsBwd:
        /* <DEDUP_REMOVED lines=32> */
[----:B-1----:R-:W-:Y:S01]  /*0200*/  USHF.R.S32.HI UR36, URZ, 0x1f, UR37 ;  /* 0x0000001f3f247899 */ /* 0x002fe20008011425 */
[----:B------:R-:W-:Y:S01]  /*0210*/  HFMA2.MMA R252, -RZ, RZ, 0, 0 ;  /* 0x00000000fffc7435 */ /* 0x000fe200000001ff */
[----:B------:R-:W-:Y:S01]  /*0220*/  UISETP.NE.U32.AND UP0, UPT, URZ, UR4, UPT ;  /* 0x000000043f00728c */ /* 0x000fe2000bf05070 */
[----:B------:R1:W-:Y:S01]  /*0230*/  STL [R1], RZ ;  /* 0x000000ff01007387 */ /* 0x0003e20000100800 */
[----:B------:R-:W-:Y:S02]  /*0240*/  UIMAD UR4, UR36, UR6, URZ ;  /* 0x00000006240472a4 */ /* 0x000fe4000f8e023f */
[----:B------:R-:W-:-:S02]  /*0250*/  UIMAD.WIDE.U32 UR12, UR37, UR6, URZ ;  /* 0x00000006250c72a5 */ /* 0x000fc4000f8e003f */
[----:B------:R-:W-:Y:S02]  /*0260*/  UIMAD UR4, UR37, UR7, UR4 ;  /* 0x00000007250472a4 */ /* 0x000fe4000f8e0204 */
[----:B------:R-:W-:Y:S02]  /*0270*/  UISETP.NE.AND.EX UP0, UPT, URZ, UR5, UPT, UP0 ;  /* 0x000000053f00728c */ /* 0x000fe4000bf05300 */
[----:B------:R-:W-:Y:S01]  /*0280*/  ULDC.64 UR6, c[0x0][0x1e0] ;  /* 0x0000780000067ab9 */ /* 0x000fe20000000a00 */
[----:B0-----:R-:W0:Y:S01]  /*0290*/  I2F.RP R0, UR27 ;  /* 0x0000001b00007d06 */ /* 0x001e220008209400 */
[----:B------:R-:W-:Y:S02]  /*02a0*/  UIMAD UR5, UR36, UR6, URZ ;  /* 0x00000006240572a4 */ /* 0x000fe4000f8e023f */
[----:B------:R-:W-:Y:S02]  /*02b0*/  UIMAD.WIDE.U32 UR14, UR37, UR6, URZ ;  /* 0x00000006250e72a5 */ /* 0x000fe4000f8e003f */
[----:B------:R-:W-:-:S02]  /*02c0*/  UIMAD UR24, UR37, UR7, UR5 ;  /* 0x00000007251872a4 */ /* 0x000fc4000f8e0205 */
[----:B------:R-:W-:Y:S02]  /*02d0*/  UISETP.NE.U32.AND UP2, UPT, URZ, UR28, UPT ;  /* 0x0000001c3f00728c */ /* 0x000fe4000bf45070 */
[----:B------:R-:W-:Y:S02]  /*02e0*/  ULDC.64 UR6, c[0x0][0x328] ;  /* 0x0000ca0000067ab9 */ /* 0x000fe40000000a00 */
[----:B------:R-:W-:Y:S02]  /*02f0*/  UISETP.NE.U32.AND UP1, UPT, URZ, UR6, UPT ;  /* 0x000000063f00728c */ /* 0x000fe4000bf25070 */
[----:B------:R-:W-:Y:S02]  /*0300*/  UISETP.NE.AND.EX UP2, UPT, URZ, UR29, UPT, UP2 ;  /* 0x0000001d3f00728c */ /* 0x000fe4000bf45320 */
[----:B------:R-:W-:Y:S01]  /*0310*/  UISETP.NE.AND.EX UP1, UPT, URZ, UR7, UPT, UP1 ;  /* 0x000000073f00728c */ /* 0x000fe2000bf25310 */
[----:B0-----:R-:W2:Y:S01]  /*0320*/  MUFU.RCP R0, R0 ;  /* 0x0000000000007308 */ /* 0x001ea20000001000 */
[----:B------:R-:W-:-:S02]  /*0330*/  UIADD3 UR13, UR13, UR4, URZ ;  /* 0x000000040d0d7290 */ /* 0x000fc4000fffe03f */
[----:B------:R-:W-:Y:S02]  /*0340*/  UIMAD UR22, UR36, UR8, URZ ;  /* 0x00000008241672a4 */ /* 0x000fe4000f8e023f */
[----:B------:R-:W-:Y:S02]  /*0350*/  UMOV UR4, URZ ;  /* 0x0000003f00047c82 */ /* 0x000fe40008000000 */
[----:B------:R-:W-:Y:S02]  /*0360*/  UIMAD.WIDE.U32 UR16, UR37, UR8, URZ ;  /* 0x00000008251072a5 */ /* 0x000fe4000f8e003f */
[----:B------:R-:W-:Y:S02]  /*0370*/  UIMAD UR22, UR37, UR9, UR22 ;  /* 0x00000009251672a4 */ /* 0x000fe4000f8e0216 */
[----:B------:R-:W-:Y:S02]  /*0380*/  UMOV UR8, URZ ;  /* 0x0000003f00087c82 */ /* 0x000fe40008000000 */
[----:B------:R-:W-:-:S02]  /*0390*/  @UP1 ULEA UR8, UP3, UR19, UR6, 0x2 ;  /* 0x0000000613081291 */ /* 0x000fc4000f86103f */
[----:B------:R-:W-:Y:S01]  /*03a0*/  UMOV UR9, URZ ;  /* 0x0000003f00097c82 */ /* 0x000fe20008000000 */
[----:B--2---:R-:W-:Y:S01]  /*03b0*/  IADD3 R2, R0, 0xffffffe, RZ ;  /* 0x0ffffffe00027810 */ /* 0x004fe20007ffe0ff */
[----:B------:R-:W-:Y:S01]  /*03c0*/  @UP1 ULEA.HI.X UR9, UR19, UR7, UR18, 0x2, UP3 ;  /* 0x0000000713091291 */ /* 0x000fe200098f1412 */
[----:B------:R-:W-:Y:S01]  /*03d0*/  IABS R0, UR19 ;  /* 0x0000001300007c13 */ /* 0x000fe20008000000 */
[----:B------:R-:W-:Y:S02]  /*03e0*/  UMOV UR6, URZ ;  /* 0x0000003f00067c82 */ /* 0x000fe40008000000 */
[----:B------:R-:W-:Y:S01]  /*03f0*/  @UP2 ULEA UR6, UP1, UR19, UR28, 0x2 ;  /* 0x0000001c13062291 */ /* 0x000fe2000f82103f */
[----:B------:R-:W0:Y:S01]  /*0400*/  F2I.FTZ.U32.TRUNC.NTZ R2, R2 ;  /* 0x0000000200027305 */ /* 0x000e22000021f000 */
[----:B------:R-:W2:Y:S01]  /*0410*/  R2UR UR23, R0 ;  /* 0x00000000001773c2 */ /* 0x000ea200000e0000 */
[----:B------:R-:W-:Y:S02]  /*0420*/  UIMAD.WIDE.U32 UR10, UR37, UR20, URZ ;  /* 0x00000014250a72a5 */ /* 0x000fe4000f8e003f */
[----:B------:R-:W-:-:S02]  /*0430*/  UIMAD UR20, UR36, UR20, URZ ;  /* 0x00000014241472a4 */ /* 0x000fc4000f8e023f */
[----:B------:R-:W-:Y:S02]  /*0440*/  UMOV UR7, URZ ;  /* 0x0000003f00077c82 */ /* 0x000fe40008000000 */
[----:B------:R-:W-:Y:S02]  /*0450*/  @UP2 ULEA.HI.X UR7, UR19, UR29, UR18, 0x2, UP1 ;  /* 0x0000001d13072291 */ /* 0x000fe400088f1412 */
[----:B------:R-:W-:Y:S02]  /*0460*/  UIMAD UR20, UR37, UR21, UR20 ;  /* 0x00000015251472a4 */ /* 0x000fe4000f8e0214 */
[----:B------:R-:W-:Y:S02]  /*0470*/  ULDC.64 UR28, c[0x0][0x1d8] ;  /* 0x00007600001c7ab9 */ /* 0x000fe40000000a00 */
[----:B------:R-:W-:Y:S01]  /*0480*/  UIMAD UR21, UR18, UR28, URZ ;  /* 0x0000001c121572a4 */ /* 0x000fe2000f8e023f */
[----:B0-----:R-:W0:Y:S01]  /*0490*/  R2UR UR5, R2 ;  /* 0x00000000020573c2 */ /* 0x001e2200000e0000 */
[----:B------:R-:W-:-:S02]  /*04a0*/  UIMAD.WIDE.U32 UR12, UR19, UR28, UR12 ;  /* 0x0000001c130c72a5 */ /* 0x000fc4000f8e000c */
[----:B------:R-:W-:Y:S02]  /*04b0*/  UIMAD UR21, UR19, UR29, UR21 ;  /* 0x0000001d131572a4 */ /* 0x000fe4000f8e0215 */
[----:B------:R-:W-:Y:S02]  /*04c0*/  UIADD3 UR15, UR15, UR24, URZ ;  /* 0x000000180f0f7290 */ /* 0x000fe4000fffe03f */
[----:B------:R-:W-:Y:S02]  /*04d0*/  ULDC.64 UR28, c[0x0][0x1e8] ;  /* 0x00007a00001c7ab9 */ /* 0x000fe40000000a00 */
[----:B------:R-:W-:Y:S02]  /*04e0*/  UIMAD UR24, UR18, UR28, URZ ;  /* 0x0000001c121872a4 */ /* 0x000fe4000f8e023f */
[----:B------:R-:W-:Y:S02]  /*04f0*/  UIMAD.WIDE.U32 UR14, UR19, UR28, UR14 ;  /* 0x0000001c130e72a5 */ /* 0x000fe4000f8e000e */
[----:B------:R-:W-:-:S02]  /*0500*/  UIMAD UR26, UR19, UR29, UR24 ;  /* 0x0000001d131a72a4 */ /* 0x000fc4000f8e0218 */
[----:B------:R-:W-:Y:S02]  /*0510*/  ULDC UR34, c[0x0][0x178] ;  /* 0x00005e0000227ab9 */ /* 0x000fe40000000800 */
[----:B------:R-:W-:Y:S02]  /*0520*/  ULDC UR29, c[0x0][0x174] ;  /* 0x00005d00001d7ab9 */ /* 0x000fe40000000800 */
[----:B------:R-:W-:Y:S02]  /*0530*/  ULOP3.LUT UR24, UR19, UR34, URZ, 0x3c, !UPT ;  /* 0x0000002213187292 */ /* 0x000fe4000f8e3c3f */
        /* <DEDUP_REMOVED lines=75> */
[----:B------:R-:W-:Y:S02]  /*09f0*/  UMOV UR6, URZ ;  /* 0x0000003f00067c82 */ /* 0x000fe40008000000 */
[----:B------:R-:W4:Y:S04]  /*0a00*/  S2R R247, SR_LANEID ;  /* 0x0000000000f77919 */ /* 0x000f280000000000 */
[----:B------:R1:W-:Y:S02]  /*0a10*/  STL [R1], RZ ;  /* 0x000000ff01007387 */ /* 0x0003e40000100800 */
[----:B-1-3--:R-:W-:-:S04]  /*0a20*/  SHF.R.S32.HI R3, RZ, 0x1f, R190 ;  /* 0x0000001fff037819 */ /* 0x00afc800000114be */
[----:B------:R-:W-:-:S04]  /*0a30*/  LEA.HI R3, R3, R190, RZ, 0x5 ;  /* 0x000000be03037211 */ /* 0x000fc800078f28ff */
[----:B----4-:R-:W-:Y:S02]  /*0a40*/  SHF.R.S32.HI R249, RZ, 0x5, R3 ;  /* 0x00000005fff97819 */ /* 0x010fe40000011403 */
.L_x_6657:
[----:B------:R-:W-:Y:S01]  /*0a50*/  BAR.SYNC.DEFER_BLOCKING 0x0 ;  /* 0x0000000000007b1d */ /* 0x000fe20000010000 */
[----:B------:R-:W-:-:S04]  /*0a60*/  SHF.L.U32 R248, R190, 0x2, RZ ;  /* 0x00000002bef87819 */ /* 0x000fc800000006ff */
[----:B------:R-:W-:Y:S01]  /*0a70*/  LOP3.LUT R248, R248, 0xffffff80, RZ, 0xc0, !PT ;  /* 0xffffff80f8f87812 */ /* 0x000fe200078ec0ff */
[----:B------:R-:W3:Y:S01]  /*0a80*/  LDL.LU R93, [R1] ;  /* 0x00000000015d7983 */ /* 0x000ee20000300800 */
        /* <DEDUP_REMOVED lines=78> */
[----:B--2---:R3:W2:Y:S04]  /*0f70*/  LDG.E.128 R44, [R2.64+0x400] ;  /* 0x00040020022c7981 */ /* 0x0046a8000c1e1d00 */
        /* <DEDUP_REMOVED lines=15> */
[----:B----4-:R-:W-:Y:S04]  /*1070*/  STS.128 [R237.X16], R60 ;  /* 0x0000003ced007388 */ /* 0x010fe8000000cc00 */
[----:B------:R-:W-:Y:S01]  /*1080*/  IMAD.WIDE R2, R236, 0x10, R2 ;  /* 0x00000010ec027825 */ /* 0x000fe200078e0202 */
[----:B-----5:R1:W-:Y:S04]  /*1090*/  STS.128 [R237.X16+0x200], R40 ;  /* 0x00020028ed007388 */ /* 0x0203e8000000cc00 */
[----:B--2---:R-:W-:Y:S04]  /*10a0*/  STS.128 [R237.X16+0x400], R44 ;  /* 0x0004002ced007388 */ /* 0x004fe8000000cc00 */
[----:B------:R2:W-:Y:S01]  /*10b0*/  STS.128 [R237.X16+0x600], R68 ;  /* 0x00060044ed007388 */ /* 0x0005e2000000cc00 */
        /* <DEDUP_REMOVED lines=196> */
[----:B------:R-:W-:Y:S02]  /*1d00*/  FMUL.FTZ R85, R36, R85 ;  /* 0x0000005524557220 */ /* 0x000fe40000410000 */
[----:B------:R-:W-:Y:S01]  /*1d10*/  FMUL.FTZ R84, R37, R84 ;  /* 0x0000005425547220 */ /* 0x000fe20000410000 */
[----:B------:R-:W-:Y:S01]  /*1d20*/  STS.128 [R248.X16+0x30], R96 ;  /* 0x00003060f8007388 */ /* 0x000fe2000000cc00 */
[----:B------:R-:W-:-:S06]  /*1d30*/  NOP ;  /* 0x0000000000007918 */ /* 0x000fcc0000000000 */
[----:B------:R-:W0:Y:S01]  /*1d40*/  LDS.128 R60, [R237.X16] ;  /* 0x00000000ed3c7984 */ /* 0x000e22000000cc00 */
[----:B------:R-:W-:Y:S01]  /*1d50*/  FMUL.FTZ R199, R24, R85 ;  /* 0x0000005518c77220 */ /* 0x000fe20000410000 */
[----:B------:R-:W-:Y:S01]  /*1d60*/  MOV R24, UR7 ;  /* 0x0000000700187c02 */ /* 0x000fe20008000f00 */
[----:B------:R-:W-:Y:S01]  /*1d70*/  FMUL.FTZ R198, R25, R84 ;  /* 0x0000005419c67220 */ /* 0x000fe20000410000 */
[----:B------:R-:W1:Y:S01]  /*1d80*/  LDS.128 R64, [R237.X16+0x200] ;  /* 0x00020000ed407984 */ /* 0x000e62000000cc00 */
[----:B------:R-:W-:Y:S01]  /*1d90*/  MOV R25, UR8 ;  /* 0x0000000800197c02 */ /* 0x000fe20008000f00 */
[----:B------:R-:W-:Y:S02]  /*1da0*/  FFMA.FTZ R0, R116, R235, R93 ;  /* 0x000000eb74007223 */ /* 0x000fe4000001005d */
[----:B------:R-:W2:Y:S01]  /*1db0*/  LDS.128 R68, [R237.X16+0x400] ;  /* 0x00040000ed447984 */ /* 0x000ea2000000cc00 */
[----:B------:R-:W-:Y:S02]  /*1dc0*/  FMUL.FTZ R82, R51, R82 ;  /* 0x0000005233527220 */ /* 0x000fe40000410000 */
[----:B------:R-:W-:Y:S01]  /*1dd0*/  IMAD.WIDE R24, R236, 0x10, R24 ;  /* 0x00000010ec187825 */ /* 0x000fe200078e0218 */
[----:B------:R-:W3:Y:S03]  /*1de0*/  LDS.128 R72, [R237.X16+0x600] ;  /* 0x00060000ed487984 */ /* 0x000ee6000000cc00 */
        /* <DEDUP_REMOVED lines=69> */
.L_x_6554:
        /* <DEDUP_REMOVED lines=20> */
[----:B-1----:R-:W-:Y:S02]  /*2380*/  FFMA.FTZ R3, R111, R189, R0 ;  /* 0x000000bd6f037223 */ /* 0x002fe40000010000 */
        /* <DEDUP_REMOVED lines=10> */
[----:B------:R1:W-:Y:S01]  /*2430*/  STL [R1], R0 ;  /* 0x0000000001007387 */ /* 0x0003e20000100800 */
[----:B------:R-:W-:-:S02]  /*2440*/  FMUL.FTZ R78, R197, UR4 ;  /* 0x00000004c54e7c20 */ /* 0x000fc40008410000 */
[----:B------:R-:W-:Y:S02]  /*2450*/  FMUL.FTZ R79, R189, UR4 ;  /* 0x00000004bd4f7c20 */ /* 0x000fe40008410000 */
[----:B0-----:R-:W-:Y:S02]  /*2460*/  FMUL.FTZ R72, R188, UR4 ;  /* 0x00000004bc487c20 */ /* 0x001fe40008410000 */
[----:B------:R-:W-:Y:S02]  /*2470*/  FMUL.FTZ R73, R187, UR4 ;  /* 0x00000004bb497c20 */ /* 0x000fe40008410000 */
[----:B------:R-:W-:Y:S02]  /*2480*/  FMUL.FTZ R74, R186, UR4 ;  /* 0x00000004ba4a7c20 */ /* 0x000fe40008410000 */
[----:B------:R-:W-:Y:S01]  /*2490*/  FMUL.FTZ R75, R185, UR4 ;  /* 0x00000004b94b7c20 */ /* 0x000fe20008410000 */
[----:B------:R-:W-:Y:S05]  /*24a0*/  @!P1 BRA `(.L_x_6555) ;  /* 0x00008a2000009947 */ /* 0x000fea0003800000 */
[----:B-1----:R-:W-:Y:S01]  /*24b0*/  FADD.FTZ R184, R16, UR5 ;  /* 0x0000000510b87e21 */ /* 0x002fe20008010000 */
        /* <DEDUP_REMOVED lines=35> */
.L_x_6656:
        /* <DEDUP_REMOVED lines=52> */
[C---:B------:R-:W-:Y:S02]  /*2a30*/  ISETP.NE.AND P1, PT, R190.reuse, RZ, PT ;  /* 0x000000ffbe00720c */ /* 0x040fe40003f25270 */
[C---:B------:R-:W-:Y:S02]  /*2a40*/  IADD3 R59, R190.reuse, 0x200, RZ ;  /* 0x00000200be3b7810 */ /* 0x040fe40007ffe0ff */
[----:B------:R-:W-:Y:S01]  /*2a50*/  ISETP.NE.AND P0, PT, R190, 0x3f, PT ;  /* 0x0000003fbe00780c */ /* 0x000fe20003f05270 */
[----:B------:R-:W-:Y:S01]  /*2a60*/  BSSY B0, `(.L_x_6556) ;  /* 0x00000a1000007945 */ /* 0x000fe20003800000 */
        /* <DEDUP_REMOVED lines=36> */
[----:B------:R-:W-:Y:S08]  /*2cb0*/  MUFU.COS R148, R39 ;  /* 0x0000002700947308 */ /* 0x000ff00000000000 */
[----:B------:R-:W-:Y:S08]  /*2cc0*/  MUFU.SIN R141, R37 ;  /* 0x00000025008d7308 */ /* 0x000ff00000000400 */
[----:B------:R-:W-:Y:S08]  /*2cd0*/  MUFU.COS R142, R37 ;  /* 0x00000025008e7308 */ /* 0x000ff00000000000 */
[----:B------:R-:W-:Y:S08]  /*2ce0*/  MUFU.SIN R39, R38 ;  /* 0x0000002600277308 */ /* 0x000ff00000000400 */
[----:B------:R-:W-:Y:S08]  /*2cf0*/  MUFU.COS R132, R38 ;  /* 0x0000002600847308 */ /* 0x000ff00000000000 */
[----:B------:R-:W-:Y:S08]  /*2d00*/  MUFU.SIN R37, R2 ;  /* 0x0000000200257308 */ /* 0x000ff00000000400 */
[----:B------:R0:W-:Y:S08]  /*2d10*/  MUFU.COS R38, R2 ;  /* 0x0000000200267308 */ /* 0x0001f00000000000 */
[----:B------:R-:W-:Y:S01]  /*2d20*/  MUFU.SIN R135, R3 ;  /* 0x0000000300877308 */ /* 0x000fe20000000400 */
[----:B0-----:R-:W-:Y:S01]  /*2d30*/  MOV R2, UR30 ;  /* 0x0000001e00027c02 */ /* 0x001fe20008000f00 */
[----:B------:R-:W-:-:S06]  /*2d40*/  UIADD3 UR30, UR29, -0x1, URZ ;  /* 0xffffffff1d1e7890 */ /* 0x000fcc000fffe03f */
[----:B------:R0:W-:Y:S08]  /*2d50*/  MUFU.COS R136, R3 ;  /* 0x0000000300887308 */ /* 0x0001f00000000000 */
[----:B------:R-:W-:Y:S01]  /*2d60*/  MUFU.SIN R133, R40 ;  /* 0x0000002800857308 */ /* 0x000fe20000000400 */
[----:B0-----:R-:W-:Y:S01]  /*2d70*/  MOV R3, UR31 ;  /* 0x0000001f00037c02 */ /* 0x001fe20008000f00 */
[----:B------:R-:W-:-:S04]  /*2d80*/  ULEA.HI UR31, UR30, UR30, URZ, 0x1 ;  /* 0x0000001e1e1f7291 */ /* 0x000fc8000f8f083f */
[----:B------:R-:W-:Y:S01]  /*2d90*/  ULOP3.LUT UR31, UR31, 0xfffffe, URZ, 0xc0, !UPT ;  /* 0x00fffffe1f1f7892 */ /* 0x000fe2000f8ec03f */
[----:B------:R-:W5:Y:S01]  /*2da0*/  LDG.E.64 R2, [R2.64] ;  /* 0x0000002002027981 */ /* 0x000f62000c1e1b00 */
[----:B------:R0:W-:Y:S02]  /*2db0*/  MUFU.COS R134, R40 ;  /* 0x0000002800867308 */ /* 0x0001e40000000000 */
[----:B------:R-:W-:Y:S01]  /*2dc0*/  UIADD3 UR31, UR30, -UR31, URZ ;  /* 0x8000001f1e1f7290 */ /* 0x000fe2000fffe03f */
[----:B0-----:R-:W-:Y:S02]  /*2dd0*/  FMUL.RZ R40, R0, 0.15915493667125701904 ;  /* 0x3e22f98300287820 */ /* 0x001fe4000040c000 */
[----:B------:R-:W-:-:S03]  /*2de0*/  FMUL.FTZ R0, R172, UR40 ;  /* 0x00000028ac007c20 */ /* 0x000fc60008410000 */
[----:B-1----:R-:W-:Y:S01]  /*2df0*/  MOV R36, UR31 ;  /* 0x0000001f00247c02 */ /* 0x002fe20008000f00 */
[----:B------:R-:W-:Y:S01]  /*2e00*/  MUFU.SIN R128, R40 ;  /* 0x0000002800807308 */ /* 0x000fe20000000400 */
[----:B------:R-:W-:Y:S02]  /*2e10*/  FMUL.RZ R41, R0, 0.15915493667125701904 ;  /* 0x3e22f98300297820 */ /* 0x000fe4000040c000 */
[----:B------:R-:W-:-:S05]  /*2e20*/  FMUL.FTZ R0, R171, UR40 ;  /* 0x00000028ab007c20 */ /* 0x000fca0008410000 */
[----:B------:R-:W-:Y:S08]  /*2e30*/  MUFU.SIN R124, R41 ;  /* 0x00000029007c7308 */ /* 0x000ff00000000400 */
[----:B------:R0:W-:Y:S01]  /*2e40*/  MUFU.COS R126, R41 ;  /* 0x00000029007e7308 */ /* 0x0001e20000000000 */
[----:B------:R-:W-:-:S07]  /*2e50*/  FMUL.RZ R42, R0, 0.15915493667125701904 ;  /* 0x3e22f983002a7820 */ /* 0x000fce000040c000 */
[----:B------:R1:W-:Y:S01]  /*2e60*/  MUFU.COS R131, R40 ;  /* 0x0000002800837308 */ /* 0x0003e20000000000 */
[----:B0-----:R-:W-:Y:S02]  /*2e70*/  MOV R41, 0x100 ;  /* 0x0000010000297802 */ /* 0x001fe40000000f00 */
[----:B------:R-:W-:-:S03]  /*2e80*/  SHF.L.U32 R0, R190, 0x3, RZ ;  /* 0x00000003be007819 */ /* 0x000fc600000006ff */
[----:B------:R-:W-:Y:S01]  /*2e90*/  @!P1 IMAD R59, R36, R41, UR7 ;  /* 0x00000007243b9e24 */ /* 0x000fe2000f8e0229 */
[----:B--2---:R-:W-:Y:S01]  /*2ea0*/  MOV R36, UR39 ;  /* 0x0000002700247c02 */ /* 0x004fe20008000f00 */
[----:B-1----:R-:W-:Y:S01]  /*2eb0*/  FMUL.FTZ R40, R170, UR40 ;  /* 0x00000028aa287c20 */ /* 0x002fe20008410000 */
[----:B------:R-:W-:-:S03]  /*2ec0*/  LOP3.LUT R0, R0, 0xffffff00, RZ, 0xc0, !PT ;  /* 0xffffff0000007812 */ /* 0x000fc600078ec0ff */
[----:B------:R-:W-:Y:S02]  /*2ed0*/  FMUL.FTZ R36, R36, 1.4426950216293334961 ;  /* 0x3fb8aa3b24247820 */ /* 0x000fe40000410000 */
[----:B------:R-:W-:Y:S01]  /*2ee0*/  FMUL.RZ R44, R40, 0.15915493667125701904 ;  /* 0x3e22f983282c7820 */ /* 0x000fe2000040c000 */
[----:B------:R-:W-:Y:S01]  /*2ef0*/  IADD3 R40, R0, R247, RZ ;  /* 0x000000f700287210 */ /* 0x000fe20007ffe0ff */
[----:B------:R-:W-:Y:S01]  /*2f00*/  FMUL.FTZ R52, R184, R36 ;  /* 0x00000024b8347220 */ /* 0x000fe20000410000 */
[----:B------:R-:W-:Y:S02]  /*2f10*/  MUFU.SIN R127, R42 ;  /* 0x0000002a007f7308 */ /* 0x000fe40000000400 */
[C---:B------:R-:W-:Y:S02]  /*2f20*/  IADD3 R41, R40.reuse, 0x20, RZ ;  /* 0x0000002028297810 */ /* 0x040fe40007ffe0ff */
[C---:B------:R-:W-:Y:S02]  /*2f30*/  IADD3 R43, R40.reuse, 0x40, RZ ;  /* 0x00000040282b7810 */ /* 0x040fe40007ffe0ff */
[----:B------:R-:W-:-:S02]  /*2f40*/  IADD3 R45, R40, 0x60, RZ ;  /* 0x00000060282d7810 */ /* 0x000fc40007ffe0ff */
[----:B------:R-:W0:Y:S01]  /*2f50*/  MUFU.EX2 R66, R52 ;  /* 0x0000003400427308 */ /* 0x000e220000000800 */
[C---:B------:R-:W-:Y:S02]  /*2f60*/  IADD3 R47, R40.reuse, 0x80, RZ ;  /* 0x00000080282f7810 */ /* 0x040fe40007ffe0ff */
[C---:B------:R-:W-:Y:S02]  /*2f70*/  IADD3 R49, R40.reuse, 0xa0, RZ ;  /* 0x000000a028317810 */ /* 0x040fe40007ffe0ff */
[C---:B------:R-:W-:Y:S02]  /*2f80*/  IADD3 R51, R40.reuse, 0xc0, RZ ;  /* 0x000000c028337810 */ /* 0x040fe40007ffe0ff */
[----:B------:R-:W-:Y:S01]  /*2f90*/  IADD3 R53, R40, 0xe0, RZ ;  /* 0x000000e028357810 */ /* 0x000fe20007ffe0ff */
[----:B------:R1:W2:Y:S01]  /*2fa0*/  MUFU.COS R129, R42 ;  /* 0x0000002a00817308 */ /* 0x0002a20000000000 */
[-C--:B------:R-:W-:Y:S02]  /*2fb0*/  LEA.HI.SX32 R41, R41, R40.reuse, 0x1b ;  /* 0x0000002829297211 */ /* 0x080fe400078fdaff */
[----:B------:R-:W-:-:S02]  /*2fc0*/  LEA.HI.SX32 R43, R43, R40, 0x1b ;  /* 0x000000282b2b7211 */ /* 0x000fc400078fdaff */
[-C--:B------:R-:W-:Y:S02]  /*2fd0*/  LEA.HI.SX32 R45, R45, R40.reuse, 0x1b ;  /* 0x000000282d2d7211 */ /* 0x080fe400078fdaff */
[-C--:B------:R-:W-:Y:S01]  /*2fe0*/  LEA.HI.SX32 R47, R47, R40.reuse, 0x1b ;  /* 0x000000282f2f7211 */ /* 0x080fe200078fdaff */
[----:B-1----:R-:W-:Y:S01]  /*2ff0*/  IMAD R42, R247, 0x7, R40 ;  /* 0x00000007f72a7824 */ /* 0x002fe200078e0228 */
[-C--:B------:R-:W-:Y:S02]  /*3000*/  LEA.HI.SX32 R49, R49, R40.reuse, 0x1b ;  /* 0x0000002831317211 */ /* 0x080fe400078fdaff */
[-C--:B------:R-:W-:Y:S02]  /*3010*/  LEA.HI.SX32 R51, R51, R40.reuse, 0x1b ;  /* 0x0000002833337211 */ /* 0x080fe400078fdaff */
[-C--:B------:R-:W-:Y:S02]  /*3020*/  LEA.HI.SX32 R53, R53, R40.reuse, 0x1b ;  /* 0x0000002835357211 */ /* 0x080fe400078fdaff */
[----:B------:R-:W-:Y:S01]  /*3030*/  LEA.HI.SX32 R40, R40, R40, 0x1b ;  /* 0x0000002828287211 */ /* 0x000fe200078fdaff */
[----:B------:R-:W1:Y:S01]  /*3040*/  MUFU.SIN R125, R44 ;  /* 0x0000002c007d7308 */ /* 0x000e620000000400 */
[----:B------:R-:W-:-:S02]  /*3050*/  LEA R55, R247, R0, 0x3 ;  /* 0x00000000f7377211 */ /* 0x000fc400078e18ff */
[C---:B------:R-:W-:Y:S02]  /*3060*/  IADD3 R46, R42.reuse, 0x2, RZ ;  /* 0x000000022a2e7810 */ /* 0x040fe40007ffe0ff */
[C---:B------:R-:W-:Y:S02]  /*3070*/  IADD3 R48, R42.reuse, 0x3, RZ ;  /* 0x000000032a307810 */ /* 0x040fe40007ffe0ff */
[C---:B------:R-:W-:Y:S01]  /*3080*/  IADD3 R50, R42.reuse, 0x4, RZ ;  /* 0x000000042a327810 */ /* 0x040fe20007ffe0ff */
[----:B------:R0:W1:Y:S01]  /*3090*/  MUFU.COS R130, R44 ;  /* 0x0000002c00827308 */ /* 0x0000620000000000 */
[C---:B------:R-:W-:Y:S01]  /*30a0*/  IADD3 R54, R42.reuse, 0x5, RZ ;  /* 0x000000052a367810 */ /* 0x040fe20007ffe0ff */
[----:B---3--:R3:W-:Y:S01]  /*30b0*/  STS.128 [R40.X16], R4 ;  /* 0x0000000428007388 */ /* 0x0087e2000000cc00 */
[C---:B------:R-:W-:Y:S02]  /*30c0*/  IADD3 R58, R42.reuse, 0x6, RZ ;  /* 0x000000062a3a7810 */ /* 0x040fe40007ffe0ff */
[C---:B------:R-:W-:Y:S01]  /*30d0*/  IADD3 R62, R42.reuse, 0x7, RZ ;  /* 0x000000072a3e7810 */ /* 0x040fe20007ffe0ff */
[----:B----4-:R4:W-:Y:S01]  /*30e0*/  STS.128 [R41.X16+0x200], R8 ;  /* 0x0002000829007388 */ /* 0x0109e2000000cc00 */
[----:B0-----:R-:W-:-:S03]  /*30f0*/  IADD3 R44, R42, 0x1, RZ ;  /* 0x000000012a2c7810 */ /* 0x001fc60007ffe0ff */
[----:B------:R4:W-:Y:S01]  /*3100*/  STS.128 [R43.X16+0x400], R12 ;  /* 0x0004000c2b007388 */ /* 0x0009e2000000cc00 */
[-C--:B------:R-:W-:Y:S01]  /*3110*/  LEA.HI.SX32 R60, R46, R55.reuse, 0x1b ;  /* 0x000000372e3c7211 */ /* 0x080fe200078fdaff */
[-C--:B------:R-:W-:Y:S01]  /*3120*/  FMUL.FTZ R61, R183, R36.reuse ;  /* 0x00000024b73d7220 */ /* 0x080fe20000410000 */
[-C--:B------:R-:W-:Y:S01]  /*3130*/  LEA.HI.SX32 R64, R44, R55.reuse, 0x1b ;  /* 0x000000372c407211 */ /* 0x080fe200078fdaff */
[-C--:B------:R-:W-:Y:S01]  /*3140*/  FMUL.FTZ R46, R181, R36.reuse ;  /* 0x00000024b52e7220 */ /* 0x080fe20000410000 */
[-C--:B------:R-:W-:Y:S01]  /*3150*/  LEA.HI.SX32 R56, R48, R55.reuse, 0x1b ;  /* 0x0000003730387211 */ /* 0x080fe200078fdaff */
[----:B------:R4:W-:Y:S01]  /*3160*/  STS.128 [R45.X16+0x600], R16 ;  /* 0x000600102d007388 */ /* 0x0009e2000000cc00 */
[-C--:B------:R-:W-:Y:S01]  /*3170*/  LEA.HI.SX32 R52, R50, R55.reuse, 0x1b ;  /* 0x0000003732347211 */ /* 0x080fe200078fdaff */
[----:B------:R-:W-:Y:S01]  /*3180*/  FMUL.FTZ R50, R180, R36 ;  /* 0x00000024b4327220 */ /* 0x000fe20000410000 */
[-C--:B------:R-:W-:Y:S01]  /*3190*/  LEA.HI.SX32 R48, R54, R55.reuse, 0x1b ;  /* 0x0000003736307211 */ /* 0x080fe200078fdaff */
[----:B------:R4:W-:Y:S01]  /*31a0*/  STS.128 [R47.X16+0x800], R20 ;  /* 0x000800142f007388 */ /* 0x0009e2000000cc00 */
[----:B------:R-:W-:-:S02]  /*31b0*/  LEA.HI.SX32 R44, R58, R55, 0x1b ;  /* 0x000000373a2c7211 */ /* 0x000fc400078fdaff */
[----:B------:R-:W-:Y:S01]  /*31c0*/  LEA.HI.SX32 R68, R42, R42, 0x1b ;  /* 0x0000002a2a447211 */ /* 0x000fe200078fdaff */
[----:B------:R4:W-:Y:S01]  /*31d0*/  STS.128 [R49.X16+0xa00], R24 ;  /* 0x000a001831007388 */ /* 0x0009e2000000cc00 */
[----:B------:R-:W-:Y:S01]  /*31e0*/  LEA.HI.SX32 R121, R62, R55, 0x1b ;  /* 0x000000373e797211 */ /* 0x000fe200078fdaff */
[C---:B------:R-:W-:Y:S01]  /*31f0*/  FMUL.FTZ R164, R66.reuse, R57 ;  /* 0x0000003942a47220 */ /* 0x040fe20000410000 */
[----:B---3--:R-:W-:Y:S01]  /*3200*/  SHF.L.U32 R5, R59, 0x3, RZ ;  /* 0x000000033b057819 */ /* 0x008fe200000006ff */
[----:B------:R-:W-:Y:S01]  /*3210*/  FMUL.FTZ R165, R66, R165 ;  /* 0x000000a542a57220 */ /* 0x000fe20000410000 */
[----:B------:R4:W-:Y:S01]  /*3220*/  STS.128 [R51.X16+0xc00], R28 ;  /* 0x000c001c33007388 */ /* 0x0009e2000000cc00 */
[----:B------:R0:W3:Y:S03]  /*3230*/  MUFU.EX2 R122, R61 ;  /* 0x0000003d007a7308 */ /* 0x0000e60000000800 */
[----:B------:R4:W-:Y:S01]  /*3240*/  STS.128 [R53.X16+0xe00], R32 ;  /* 0x000e002035007388 */ /* 0x0009e2000000cc00 */
[----:B------:R-:W-:-:S06]  /*3250*/  NOP ;  /* 0x0000000000007918 */ /* 0x000fcc0000000000 */
[----:B------:R-:W1:Y:S01]  /*3260*/  MUFU.EX2 R123, R46 ;  /* 0x0000002e007b7308 */ /* 0x000e620000000800 */
[----:B------:R-:W1:Y:S04]  /*3270*/  LDS.128 R68, [R68.X16] ;  /* 0x0000000044447984 */ /* 0x000e68000000cc00 */
[----:B------:R-:W1:Y:S03]  /*3280*/  LDS.128 R64, [R64.X16+0x10] ;  /* 0x0000100040407984 */ /* 0x000e66000000cc00 */
[----:B------:R2:W1:Y:S01]  /*3290*/  MUFU.EX2 R192, R50 ;  /* 0x0000003200c07308 */ /* 0x0004620000000800 */
[----:B0-----:R-:W0:Y:S04]  /*32a0*/  LDS.128 R60, [R60.X16+0x20] ;  /* 0x000020003c3c7984 */ /* 0x001e28000000cc00 */
[----:B------:R-:W0:Y:S04]  /*32b0*/  LDS.128 R56, [R56.X16+0x30] ;  /* 0x0000300038387984 */ /* 0x000e28000000cc00 */
[----:B------:R-:W0:Y:S04]  /*32c0*/  LDS.128 R52, [R52.X16+0x40] ;  /* 0x0000400034347984 */ /* 0x000e28000000cc00 */
[----:B--2---:R-:W2:Y:S04]  /*32d0*/  LDS.128 R48, [R48.X16+0x50] ;  /* 0x0000500030307984 */ /* 0x004ea8000000cc00 */
[----:B------:R-:W0:Y:S04]  /*32e0*/  LDS.128 R44, [R44.X16+0x60] ;  /* 0x000060002c2c7984 */ /* 0x000e28000000cc00 */
[----:B------:R4:W0:Y:S04]  /*32f0*/  LDS.128 R40, [R121.X16+0x70] ;  /* 0x0000700079287984 */ /* 0x000828000000cc00 */
[----:B------:R4:W-:Y:S04]  /*3300*/  STS.64 [R5+0x4a60], R164 ;  /* 0x004a60a405007388 */ /* 0x0009e80000000a00 */
[----:B------:R-:W-:Y:S01]  /*3310*/  BAR.SYNC.DEFER_BLOCKING 0x0 ;  /* 0x0000000000007b1d */ /* 0x000fe20000010000 */
[----:B------:R-:W-:-:S02]  /*3320*/  FMUL.FTZ R191, R169, UR40 ;  /* 0x00000028a9bf7c20 */ /* 0x000fc40008410000 */
[----:B------:R-:W-:-:S03]  /*3330*/  FMUL.FTZ R120, R182, R36 ;  /* 0x00000024b6787220 */ /* 0x000fc60000410000 */
[----:B------:R4:W0:Y:S01]  /*3340*/  @P0 LDS.64 R150, [R190.X8+0x5a68] ;  /* 0x005a6800be960984 */ /* 0x0008220000008a00 */
[----:B------:R-:W-:Y:S02]  /*3350*/  FMUL.RZ R191, R191, 0.15915493667125701904 ;  /* 0x3e22f983bfbf7820 */ /* 0x000fe4000040c000 */
[----:B------:R-:W-:Y:S01]  /*3360*/  FMUL.FTZ R4, R179, R36 ;  /* 0x00000024b3047220 */ /* 0x000fe20000410000 */
[----:B------:R-:W0:Y:S08]  /*3370*/  MUFU.EX2 R120, R120 ;  /* 0x0000007800787308 */ /* 0x000e300000000800 */
[----:B------:R4:W0:Y:S08]  /*3380*/  MUFU.COS R0, R191 ;  /* 0x000000bf00007308 */ /* 0x0008300000000000 */
[----:B------:R4:W0:Y:S01]  /*3390*/  MUFU.EX2 R6, R4 ;  /* 0x0000000400067308 */ /* 0x0008220000000800 */
[----:B------:R-:W-:Y:S05]  /*33a0*/  @P0 BRA `(.L_x_6557) ;  /* 0x000000c000000947 */ /* 0x000fea0003800000 */
[----:B-123--:R-:W-:Y:S01]  /*33b0*/  ULDC UR31, c[0x0][0x174] ;  /* 0x00005d00001f7ab9 */ /* 0x00efe20000000800 */
        /* <DEDUP_REMOVED lines=9> */
[----:B----4-:R-:W-:-:S05]  /*3450*/  MOV R4, UR30 ;  /* 0x0000001e00047c02 */ /* 0x010fca0008000f00 */
[----:B------:R0:W1:Y:S02]  /*3460*/  @P0 LDS.64 R150, [R4.X8+0x4a60] ;  /* 0x004a600004960984 */ /* 0x0000640000008a00 */
.L_x_6557:
[----:B-123--:R-:W-:Y:S05]  /*3470*/  BSYNC B0 ;  /* 0x0000000000007941 */ /* 0x00efea0003800000 */
.L_x_6556:
[----:B------:R-:W-:Y:S01]  /*3480*/  UISETP.GE.AND UP0, UPT, UR29, 0x2, UPT ;  /* 0x000000021d00788c */ /* 0x000fe2000bf06270 */
[----:B------:R-:W-:Y:S01]  /*3490*/  LOP3.LUT R238, R190, 0x1f, RZ, 0xc0, !PT ;  /* 0x0000001fbeee7812 */ /* 0x000fe200078ec0ff */
[-C--:B0---4-:R-:W-:Y:S01]  /*34a0*/  FMUL.FTZ R4, R178, R36.reuse ;  /* 0x00000024b2047220 */ /* 0x091fe20000410000 */
[----:B------:R-:W-:Y:S01]  /*34b0*/  MOV R11, UR29 ;  /* 0x0000001d000b7c02 */ /* 0x000fe20008000f00 */
[----:B------:R-:W-:Y:S01]  /*34c0*/  FMUL.FTZ R5, R177, R36 ;  /* 0x00000024b1057220 */ /* 0x000fe20000410000 */
[----:B------:R-:W-:Y:S01]  /*34d0*/  MOV R13, c[0x0][0x16c] ;  /* 0x00005b00000d7a02 */ /* 0x000fe20000000f00 */
[----:B------:R-:W-:Y:S01]  /*34e0*/  MUFU.EX2 R7, R4 ;  /* 0x0000000400077308 */ /* 0x000fe20000000800 */
[----:B------:R-:W-:Y:S01]  /*34f0*/  PLOP3.LUT P0, PT, PT, PT, UP0, 0x80, 0x0 ;  /* 0x000000000000781c */ /* 0x000fe20003f0f008 */
[C---:B------:R-:W-:Y:S01]  /*3500*/  FMUL.FTZ R147, R122.reuse, R147 ;  /* 0x000000937a937220 */ /* 0x040fe20000410000 */
[----:B------:R-:W-:Y:S01]  /*3510*/  MOV R121, RZ ;  /* 0x000000ff00797202 */ /* 0x000fe20000000f00 */
[----:B------:R-:W-:Y:S01]  /*3520*/  FMUL.FTZ R148, R122, R148 ;  /* 0x000000947a947220 */ /* 0x000fe20000410000 */
[----:B------:R-:W-:Y:S01]  /*3530*/  ISETP.NE.OR P0, PT, R238, RZ, !P0 ;  /* 0x000000ffee00720c */ /* 0x000fe20004705670 */
[----:B------:R-:W-:-:S02]  /*3540*/  FMUL.FTZ R146, R120, R146 ;  /* 0x0000009278927220 */ /* 0x000fc40000410000 */
[----:B------:R0:W1:Y:S01]  /*3550*/  MUFU.EX2 R8, R5 ;  /* 0x0000000500087308 */ /* 0x0000620000000800 */
[----:B------:R-:W-:Y:S01]  /*3560*/  FMUL.FTZ R145, R120, R145 ;  /* 0x0000009178917220 */ /* 0x000fe20000410000 */
[----:B------:R-:W-:Y:S01]  /*3570*/  HFMA2.MMA R120, -RZ, RZ, 1.875, 0 ;  /* 0x3f800000ff787435 */ /* 0x000fe200000001ff */
[----:B------:R-:W-:Y:S02]  /*3580*/  FMUL.FTZ R15, RZ, R147 ;  /* 0x00000093ff0f7220 */ /* 0x000fe40000410000 */
[C---:B------:R-:W-:Y:S02]  /*3590*/  FMUL.FTZ R144, R123.reuse, R144 ;  /* 0x000000907b907220 */ /* 0x040fe40000410000 */
[----:B------:R-:W-:Y:S01]  /*35a0*/  FMUL.FTZ R143, R123, R143 ;  /* 0x0000008f7b8f7220 */ /* 0x000fe20000410000 */
[----:B0-----:R-:W-:Y:S02]  /*35b0*/  HFMA2.MMA R5, -RZ, RZ, 0, 9.5367431640625e-07 ;  /* 0x00000010ff057435 */ /* 0x001fe400000001ff */
[----:B------:R-:W-:Y:S01]  /*35c0*/  @!P0 IADD3 R4, R11, -0x2, RZ ;  /* 0xfffffffe0b048810 */ /* 0x000fe20007ffe0ff */
[----:B------:R-:W-:Y:S01]  /*35d0*/  CS2R R122, SRZ ;  /* 0x00000000007a7805 */ /* 0x000fe2000001ff00 */
[----:B------:R-:W-:-:S02]  /*35e0*/  FFMA.FTZ R14, R168, R148, -R15 ;  /* 0x00000094a80e7223 */ /* 0x000fc4000001080f */
[----:B------:R-:W-:Y:S02]  /*35f0*/  FMUL.FTZ R9, R176, R36 ;  /* 0x00000024b0097220 */ /* 0x000fe40000410000 */
[----:B------:R-:W-:Y:S02]  /*3600*/  @!P0 IMAD R4, R4, R13, UR7 ;  /* 0x0000000704048e24 */ /* 0x000fe4000f8e020d */
[----:B------:R-:W-:Y:S02]  /*3610*/  FMUL.FTZ R13, R168, R147 ;  /* 0x00000093a80d7220 */ /* 0x000fe40000410000 */
[----:B------:R-:W-:Y:S01]  /*3620*/  @!P0 IMAD.WIDE R4, R4, R5, UR10 ;  /* 0x0000000a04048e25 */ /* 0x000fe2000f8e0205 */
[----:B------:R-:W0:Y:S03]  /*3630*/  MUFU.EX2 R9, R9 ;  /* 0x0000000900097308 */ /* 0x000e260000000800 */
[----:B------:R-:W-:Y:S01]  /*3640*/  FFMA.FTZ R16, RZ, R148, R13 ;  /* 0x00000094ff107223 */ /* 0x000fe2000001000d */
[----:B------:R2:W5:Y:S01]  /*3650*/  @!P0 LDG.E.128 R120, [R4.64] ;  /* 0x0000002004788981 */ /* 0x000562000c1e1d00 */
[----:B------:R-:W-:-:S02]  /*3660*/  FADD.FTZ R14, R167, R14 ;  /* 0x0000000ea70e7221 */ /* 0x000fc40000010000 */
[----:B------:R-:W-:Y:S02]  /*3670*/  FADD.FTZ R16, RZ, R16 ;  /* 0x00000010ff107221 */ /* 0x000fe40000010000 */
[C---:B------:R-:W-:Y:S02]  /*3680*/  FMUL.FTZ R15, R145.reuse, R14 ;  /* 0x0000000e910f7220 */ /* 0x040fe40000410000 */
[C---:B------:R-:W-:Y:S02]  /*3690*/  FMUL.FTZ R140, R6.reuse, R140 ;  /* 0x0000008c068c7220 */ /* 0x040fe40000410000 */
[----:B------:R-:W-:Y:S02]  /*36a0*/  FMUL.FTZ R139, R6, R139 ;  /* 0x0000008b068b7220 */ /* 0x000fe40000410000 */
[-C--:B--2---:R-:W-:Y:S02]  /*36b0*/  FMUL.FTZ R5, R145, R16.reuse ;  /* 0x0000001091057220 */ /* 0x084fe40000410000 */
[----:B------:R-:W-:-:S02]  /*36c0*/  FFMA.FTZ R15, R146, R16, R15 ;  /* 0x00000010920f7223 */ /* 0x000fc4000001000f */
[----:B------:R-:W-:Y:S02]  /*36d0*/  FFMA.FTZ R5, R146, R14, -R5 ;  /* 0x0000000e92057223 */ /* 0x000fe40000010805 */
[----:B------:R-:W-:Y:S02]  /*36e0*/  FADD.FTZ R15, RZ, R15 ;  /* 0x0000000fff0f7221 */ /* 0x000fe40000010000 */
[----:B------:R-:W-:Y:S02]  /*36f0*/  FADD.FTZ R6, R166, R5 ;  /* 0x00000005a6067221 */ /* 0x000fe40000010000 */
[C---:B-1----:R-:W-:Y:S02]  /*3700*/  FMUL.FTZ R136, R8.reuse, R136 ;  /* 0x0000008808887220 */ /* 0x042fe40000410000 */
[----:B------:R-:W-:Y:S02]  /*3710*/  FMUL.FTZ R135, R8, R135 ;  /* 0x0000008708877220 */ /* 0x000fe40000410000 */
[----:B------:R-:W-:-:S02]  /*3720*/  FMUL.FTZ R138, R7, R138 ;  /* 0x0000008a078a7220 */ /* 0x000fc40000410000 */
[----:B------:R-:W-:Y:S02]  /*3730*/  FMUL.FTZ R137, R7, R137 ;  /* 0x0000008907897220 */ /* 0x000fe40000410000 */
[C---:B------:R-:W-:Y:S02]  /*3740*/  FMUL.FTZ R8, R143.reuse, R6 ;  /* 0x000000068f087220 */ /* 0x040fe40000410000 */
[-C--:B------:R-:W-:Y:S02]  /*3750*/  FMUL.FTZ R7, R143, R15.reuse ;  /* 0x0000000f8f077220 */ /* 0x080fe40000410000 */
[----:B------:R-:W-:Y:S02]  /*3760*/  FMUL.FTZ R10, R175, R36 ;  /* 0x00000024af0a7220 */ /* 0x000fe40000410000 */
[C---:B------:R-:W-:Y:S02]  /*3770*/  FFMA.FTZ R15, R144.reuse, R15, R8 ;  /* 0x0000000f900f7223 */ /* 0x040fe40000010008 */
[----:B------:R-:W-:-:S02]  /*3780*/  FFMA.FTZ R8, R144, R6, -R7 ;  /* 0x0000000690087223 */ /* 0x000fc40000010807 */
[----:B------:R-:W1:Y:S01]  /*3790*/  MUFU.EX2 R10, R10 ;  /* 0x0000000a000a7308 */ /* 0x000e620000000800 */
[C---:B------:R-:W-:Y:S02]  /*37a0*/  FMUL.FTZ R141, R192.reuse, R141 ;  /* 0x0000008dc08d7220 */ /* 0x040fe40000410000 */
[----:B------:R-:W-:Y:S02]  /*37b0*/  FADD.FTZ R15, RZ, R15 ;  /* 0x0000000fff0f7221 */ /* 0x000fe40000010000 */
[----:B------:R-:W-:Y:S02]  /*37c0*/  FADD.FTZ R8, R163, R8 ;  /* 0x00000008a3087221 */ /* 0x000fe40000010000 */
[C---:B0-----:R-:W-:Y:S02]  /*37d0*/  FMUL.FTZ R134, R9.reuse, R134 ;  /* 0x0000008609867220 */ /* 0x041fe40000410000 */
[----:B------:R-:W-:Y:S02]  /*37e0*/  FMUL.FTZ R133, R9, R133 ;  /* 0x0000008509857220 */ /* 0x000fe40000410000 */
[----:B------:R-:W-:-:S02]  /*37f0*/  FMUL.FTZ R142, R192, R142 ;  /* 0x0000008ec08e7220 */ /* 0x000fc40000410000 */
[CC--:B------:R-:W-:Y:S02]  /*3800*/  FMUL.FTZ R7, R141.reuse, R15.reuse ;  /* 0x0000000f8d077220 */ /* 0x0c0fe40000410000 */
[-C--:B------:R-:W-:Y:S02]  /*3810*/  FMUL.FTZ R9, R141, R8.reuse ;  /* 0x000000088d097220 */ /* 0x080fe40000410000 */
[C---:B------:R-:W-:Y:S02]  /*3820*/  FFMA.FTZ R7, R142.reuse, R8, -R7 ;  /* 0x000000088e077223 */ /* 0x040fe40000010807 */
[----:B------:R-:W-:Y:S02]  /*3830*/  FFMA.FTZ R9, R142, R15, R9 ;  /* 0x0000000f8e097223 */ /* 0x000fe40000010009 */
[-C--:B------:R-:W-:Y:S02]  /*3840*/  FMUL.FTZ R6, R169, R36.reuse ;  /* 0x00000024a9067220 */ /* 0x080fe40000410000 */
[----:B------:R-:W-:-:S02]  /*3850*/  FMUL.FTZ R5, R170, R36 ;  /* 0x00000024aa057220 */ /* 0x000fc40000410000 */
[----:B------:R-:W-:Y:S02]  /*3860*/  FADD.FTZ R9, RZ, R9 ;  /* 0x00000009ff097221 */ /* 0x000fe40000010000 */
[----:B------:R-:W-:Y:S01]  /*3870*/  FADD.FTZ R7, R162, R7 ;  /* 0x00000007a2077221 */ /* 0x000fe20000010000 */
[----:B------:R0:W2:Y:S01]  /*3880*/  MUFU.EX2 R27, R6 ;  /* 0x00000006001b7308 */ /* 0x0000a20000000800 */
[C---:B-1----:R-:W-:Y:S02]  /*3890*/  FMUL.FTZ R132, R10.reuse, R132 ;  /* 0x000000840a847220 */ /* 0x042fe40000410000 */
[----:B------:R-:W-:Y:S02]  /*38a0*/  FMUL.FTZ R39, R10, R39 ;  /* 0x000000270a277220 */ /* 0x000fe40000410000 */
[----:B------:R-:W-:Y:S02]  /*38b0*/  FMUL.FTZ R4, R171, R36 ;  /* 0x00000024ab047220 */ /* 0x000fe40000410000 */
[C---:B------:R-:W-:Y:S01]  /*38c0*/  FMUL.FTZ R10, R139.reuse, R7 ;  /* 0x000000078b0a7220 */ /* 0x040fe20000410000 */
[----:B------:R-:W1:Y:S01]  /*38d0*/  MUFU.EX2 R5, R5 ;  /* 0x0000000500057308 */ /* 0x000e620000000800 */
[----:B0-----:R-:W-:-:S02]  /*38e0*/  FMUL.FTZ R6, R139, R9 ;  /* 0x000000098b067220 */ /* 0x001fc40000410000 */
[-C--:B------:R-:W-:Y:S02]  /*38f0*/  FMUL.FTZ R11, R174, R36.reuse ;  /* 0x00000024ae0b7220 */ /* 0x080fe40000410000 */
[C---:B------:R-:W-:Y:S02]  /*3900*/  FFMA.FTZ R6, R140.reuse, R7, -R6 ;  /* 0x000000078c067223 */ /* 0x040fe40000010806 */
[----:B------:R-:W-:Y:S01]  /*3910*/  FFMA.FTZ R10, R140, R9, R10 ;  /* 0x000000098c0a7223 */ /* 0x000fe2000001000a */
[----:B------:R-:W0:Y:S01]  /*3920*/  MUFU.EX2 R4, R4 ;  /* 0x0000000400047308 */ /* 0x000e220000000800 */
[----:B------:R-:W-:Y:S02]  /*3930*/  FADD.FTZ R6, R161, R6 ;  /* 0x00000006a1067221 */ /* 0x000fe40000010000 */
[----:B------:R-:W-:Y:S02]  /*3940*/  FADD.FTZ R10, RZ, R10 ;  /* 0x0000000aff0a7221 */ /* 0x000fe40000010000 */
[----:B------:R-:W-:-:S03]  /*3950*/  FMUL.FTZ R12, R173, R36 ;  /* 0x00000024ad0c7220 */ /* 0x000fc60000410000 */
[----:B------:R-:W3:Y:S01]  /*3960*/  MUFU.EX2 R11, R11 ;  /* 0x0000000b000b7308 */ /* 0x000ee20000000800 */
[C---:B------:R-:W-:Y:S02]  /*3970*/  FMUL.FTZ R9, R137.reuse, R6 ;  /* 0x0000000689097220 */ /* 0x040fe40000410000 */
[----:B------:R-:W-:-:S05]  /*3980*/  FMUL.FTZ R7, R137, R10 ;  /* 0x0000000a89077220 */ /* 0x000fca0000410000 */
[----:B------:R-:W4:Y:S01]  /*3990*/  MUFU.SIN R8, R191 ;  /* 0x000000bf00087308 */ /* 0x000f220000000400 */
[----:B--2---:R-:W-:Y:S02]  /*39a0*/  FMUL.FTZ R28, R27, R0 ;  /* 0x000000001b1c7220 */ /* 0x004fe40000410000 */
[----:B------:R-:W-:Y:S02]  /*39b0*/  FMUL.FTZ R0, R164, R147 ;  /* 0x00000093a4007220 */ /* 0x000fe40000410000 */
[C---:B------:R-:W-:Y:S02]  /*39c0*/  FFMA.FTZ R9, R138.reuse, R10, R9 ;  /* 0x0000000a8a097223 */ /* 0x040fe40000010009 */
[----:B------:R-:W-:Y:S02]  /*39d0*/  FFMA.FTZ R7, R138, R6, -R7 ;  /* 0x000000068a077223 */ /* 0x000fe40000010807 */
[C---:B-1----:R-:W-:Y:S02]  /*39e0*/  FMUL.FTZ R30, R5.reuse, R130 ;  /* 0x00000082051e7220 */ /* 0x042fe40000410000 */
[----:B------:R-:W-:-:S02]  /*39f0*/  FMUL.FTZ R29, R5, R125 ;  /* 0x0000007d051d7220 */ /* 0x000fc40000410000 */
[C---:B------:R-:W-:Y:S02]  /*3a00*/  FMUL.FTZ R5, R165.reuse, R147 ;  /* 0x00000093a5057220 */ /* 0x040fe40000410000 */
[----:B------:R-:W-:Y:S02]  /*3a10*/  FFMA.FTZ R0, R165, R148, R0 ;  /* 0x00000094a5007223 */ /* 0x000fe40000010000 */
[----:B------:R-:W-:Y:S02]  /*3a20*/  FADD.FTZ R9, RZ, R9 ;  /* 0x00000009ff097221 */ /* 0x000fe40000010000 */
[----:B------:R-:W-:Y:S02]  /*3a30*/  FADD.FTZ R6, R160, R7 ;  /* 0x00000007a0067221 */ /* 0x000fe40000010000 */
[C---:B0-----:R-:W-:Y:S02]  /*3a40*/  FMUL.FTZ R32, R4.reuse, R129 ;  /* 0x0000008104207220 */ /* 0x041fe40000410000 */
[----:B------:R-:W-:-:S02]  /*3a50*/  FMUL.FTZ R31, R4, R127 ;  /* 0x0000007f041f7220 */ /* 0x000fc40000410000 */
[----:B------:R-:W-:Y:S02]  /*3a60*/  FFMA.FTZ R5, R164, R148, -R5 ;  /* 0x00000094a4057223 */ /* 0x000fe40000010805 */
[C---:B---3--:R-:W-:Y:S02]  /*3a70*/  FMUL.FTZ R38, R11.reuse, R38 ;  /* 0x000000260b267220 */ /* 0x048fe40000410000 */
[----:B------:R-:W-:Y:S02]  /*3a80*/  FMUL.FTZ R37, R11, R37 ;  /* 0x000000250b257220 */ /* 0x000fe40000410000 */
[----:B----4-:R-:W-:Y:S02]  /*3a90*/  FMUL.FTZ R27, R27, R8 ;  /* 0x000000081b1b7220 */ /* 0x010fe40000410000 */
[----:B------:R-:W-:Y:S02]  /*3aa0*/  FMUL.FTZ R4, R145, R0 ;  /* 0x0000000091047220 */ /* 0x000fe40000410000 */
[----:B------:R-:W-:-:S02]  /*3ab0*/  FMUL.FTZ R11, R135, R9 ;  /* 0x00000009870b7220 */ /* 0x000fc40000410000 */
[-C--:B------:R-:W-:Y:S02]  /*3ac0*/  FMUL.FTZ R8, R135, R6.reuse ;  /* 0x0000000687087220 */ /* 0x080fe40000410000 */
[-C--:B------:R-:W-:Y:S02]  /*3ad0*/  FMUL.FTZ R7, R145, R5.reuse ;  /* 0x0000000591077220 */ /* 0x080fe40000410000 */
[----:B------:R-:W-:Y:S02]  /*3ae0*/  FFMA.FTZ R4, R146, R5, -R4 ;  /* 0x0000000592047223 */ /* 0x000fe40000010804 */
[C---:B------:R-:W-:Y:S02]  /*3af0*/  FFMA.FTZ R6, R136.reuse, R6, -R11 ;  /* 0x0000000688067223 */ /* 0x040fe4000001080b */
[----:B------:R-:W-:Y:S02]  /*3b00*/  FFMA.FTZ R8, R136, R9, R8 ;  /* 0x0000000988087223 */ /* 0x000fe40000010008 */
[----:B------:R-:W-:-:S02]  /*3b10*/  FFMA.FTZ R7, R146, R0, R7 ;  /* 0x0000000092077223 */ /* 0x000fc40000010007 */
[----:B------:R-:W-:Y:S02]  /*3b20*/  FMUL.FTZ R0, R143, R4 ;  /* 0x000000048f007220 */ /* 0x000fe40000410000 */
[----:B------:R-:W-:Y:S02]  /*3b30*/  FADD.FTZ R6, R159, R6 ;  /* 0x000000069f067221 */ /* 0x000fe40000010000 */
[----:B------:R-:W-:Y:S02]  /*3b40*/  FADD.FTZ R8, RZ, R8 ;  /* 0x00000008ff087221 */ /* 0x000fe40000010000 */
[-C--:B------:R-:W-:Y:S02]  /*3b50*/  FMUL.FTZ R5, R143, R7.reuse ;  /* 0x000000078f057220 */ /* 0x080fe40000410000 */
[----:B------:R-:W-:Y:S02]  /*3b60*/  FFMA.FTZ R0, R144, R7, R0 ;  /* 0x0000000790007223 */ /* 0x000fe40000010000 */
[----:B------:R-:W-:-:S02]  /*3b70*/  FMUL.FTZ R11, R133, R6 ;  /* 0x00000006850b7220 */ /* 0x000fc40000410000 */
[----:B------:R-:W-:Y:S02]  /*3b80*/  FMUL.FTZ R9, R133, R8 ;  /* 0x0000000885097220 */ /* 0x000fe40000410000 */
[----:B------:R-:W-:Y:S02]  /*3b90*/  FFMA.FTZ R5, R144, R4, -R5 ;  /* 0x0000000490057223 */ /* 0x000fe40000010805 */
[C---:B------:R-:W-:Y:S02]  /*3ba0*/  FMUL.FTZ R4, R141.reuse, R0 ;  /* 0x000000008d047220 */ /* 0x040fe40000410000 */
[C---:B------:R-:W-:Y:S02]  /*3bb0*/  FFMA.FTZ R11, R134.reuse, R8, R11 ;  /* 0x00000008860b7223 */ /* 0x040fe4000001000b */
[----:B------:R-:W-:Y:S02]  /*3bc0*/  FFMA.FTZ R9, R134, R6, -R9 ;  /* 0x0000000686097223 */ /* 0x000fe40000010809 */
[----:B------:R-:W-:-:S02]  /*3bd0*/  FMUL.FTZ R7, R141, R5 ;  /* 0x000000058d077220 */ /* 0x000fc40000410000 */
[----:B------:R-:W-:Y:S02]  /*3be0*/  FFMA.FTZ R4, R142, R5, -R4 ;  /* 0x000000058e047223 */ /* 0x000fe40000010804 */
[----:B------:R-:W-:Y:S02]  /*3bf0*/  FADD.FTZ R11, RZ, R11 ;  /* 0x0000000bff0b7221 */ /* 0x000fe40000010000 */
[----:B------:R-:W-:Y:S02]  /*3c00*/  FADD.FTZ R9, R158, R9 ;  /* 0x000000099e097221 */ /* 0x000fe40000010000 */
[----:B------:R-:W-:Y:S02]  /*3c10*/  FFMA.FTZ R7, R142, R0, R7 ;  /* 0x000000008e077223 */ /* 0x000fe40000010007 */
[----:B------:R-:W-:Y:S02]  /*3c20*/  FMUL.FTZ R0, R139, R4 ;  /* 0x000000048b007220 */ /* 0x000fe40000410000 */
[----:B------:R-:W-:-:S02]  /*3c30*/  FMUL.FTZ R6, R39, R11 ;  /* 0x0000000b27067220 */ /* 0x000fc40000410000 */
[----:B------:R-:W-:Y:S02]  /*3c40*/  FMUL.FTZ R8, R39, R9 ;  /* 0x0000000927087220 */ /* 0x000fe40000410000 */
[-C--:B------:R-:W-:Y:S01]  /*3c50*/  FMUL.FTZ R5, R139, R7.reuse ;  /* 0x000000078b057220 */ /* 0x080fe20000410000 */
[----:B------:R-:W0:Y:S01]  /*3c60*/  MUFU.EX2 R12, R12 ;  /* 0x0000000c000c7308 */ /* 0x000e220000000800 */
[----:B------:R-:W-:Y:S02]  /*3c70*/  FFMA.FTZ R0, R140, R7, R0 ;  /* 0x000000078c007223 */ /* 0x000fe40000010000 */
[C---:B------:R-:W-:Y:S02]  /*3c80*/  FFMA.FTZ R6, R132.reuse, R9, -R6 ;  /* 0x0000000984067223 */ /* 0x040fe40000010806 */
[----:B------:R-:W-:Y:S02]  /*3c90*/  FFMA.FTZ R8, R132, R11, R8 ;  /* 0x0000000b84087223 */ /* 0x000fe40000010008 */
[----:B------:R-:W-:-:S02]  /*3ca0*/  FFMA.FTZ R5, R140, R4, -R5 ;  /* 0x000000048c057223 */ /* 0x000fc40000010805 */
[----:B------:R-:W-:Y:S02]  /*3cb0*/  FMUL.FTZ R4, R137, R0 ;  /* 0x0000000089047220 */ /* 0x000fe40000410000 */
[----:B------:R-:W-:Y:S02]  /*3cc0*/  FADD.FTZ R6, R157, R6 ;  /* 0x000000069d067221 */ /* 0x000fe40000010000 */
[----:B------:R-:W-:Y:S02]  /*3cd0*/  FADD.FTZ R8, RZ, R8 ;  /* 0x00000008ff087221 */ /* 0x000fe40000010000 */
[----:B------:R-:W-:Y:S02]  /*3ce0*/  FMUL.FTZ R13, R172, R36 ;  /* 0x00000024ac0d7220 */ /* 0x000fe40000410000 */
[-C--:B------:R-:W-:Y:S02]  /*3cf0*/  FMUL.FTZ R7, R137, R5.reuse ;  /* 0x0000000589077220 */ /* 0x080fe40000410000 */
[----:B------:R-:W-:-:S02]  /*3d00*/  FFMA.FTZ R4, R138, R5, -R4 ;  /* 0x000000058a047223 */ /* 0x000fc40000010804 */
[C---:B------:R-:W-:Y:S02]  /*3d10*/  FMUL.FTZ R11, R37.reuse, R6 ;  /* 0x00000006250b7220 */ /* 0x040fe40000410000 */
[----:B------:R-:W-:Y:S02]  /*3d20*/  FMUL.FTZ R9, R37, R8 ;  /* 0x0000000825097220 */ /* 0x000fe40000410000 */
[----:B------:R-:W-:Y:S01]  /*3d30*/  FFMA.FTZ R7, R138, R0, R7 ;  /* 0x000000008a077223 */ /* 0x000fe20000010007 */
[----:B------:R-:W1:Y:S01]  /*3d40*/  MUFU.EX2 R13, R13 ;  /* 0x0000000d000d7308 */ /* 0x000e620000000800 */
[----:B------:R-:W-:Y:S02]  /*3d50*/  FMUL.FTZ R0, R135, R4 ;  /* 0x0000000487007220 */ /* 0x000fe40000410000 */
[C---:B------:R-:W-:Y:S02]  /*3d60*/  FFMA.FTZ R11, R38.reuse, R8, R11 ;  /* 0x00000008260b7223 */ /* 0x040fe4000001000b */
[----:B------:R-:W-:-:S02]  /*3d70*/  FFMA.FTZ R9, R38, R6, -R9 ;  /* 0x0000000626097223 */ /* 0x000fc40000010809 */
[-C--:B------:R-:W-:Y:S02]  /*3d80*/  FMUL.FTZ R5, R135, R7.reuse ;  /* 0x0000000787057220 */ /* 0x080fe40000410000 */
[----:B------:R-:W-:Y:S02]  /*3d90*/  FFMA.FTZ R0, R136, R7, R0 ;  /* 0x0000000788007223 */ /* 0x000fe40000010000 */
[----:B0-----:R-:W-:Y:S02]  /*3da0*/  FMUL.FTZ R35, R12, R128 ;  /* 0x000000800c237220 */ /* 0x001fe40000410000 */
[----:B------:R-:W-:Y:S02]  /*3db0*/  FADD.FTZ R11, RZ, R11 ;  /* 0x0000000bff0b7221 */ /* 0x000fe40000010000 */
[----:B------:R-:W-:Y:S02]  /*3dc0*/  FADD.FTZ R9, R156, R9 ;  /* 0x000000099c097221 */ /* 0x000fe40000010000 */
[----:B------:R-:W-:-:S02]  /*3dd0*/  FFMA.FTZ R5, R136, R4, -R5 ;  /* 0x0000000488057223 */ /* 0x000fc40000010805 */
[----:B------:R-:W-:Y:S02]  /*3de0*/  FMUL.FTZ R4, R133, R0 ;  /* 0x0000000085047220 */ /* 0x000fe40000410000 */
[----:B------:R-:W-:Y:S02]  /*3df0*/  FMUL.FTZ R36, R12, R131 ;  /* 0x000000830c247220 */ /* 0x000fe40000410000 */
[C---:B------:R-:W-:Y:S02]  /*3e00*/  FMUL.FTZ R6, R35.reuse, R11 ;  /* 0x0000000b23067220 */ /* 0x040fe40000410000 */
[----:B------:R-:W-:Y:S02]  /*3e10*/  FMUL.FTZ R8, R35, R9 ;  /* 0x0000000923087220 */ /* 0x000fe40000410000 */
[-C--:B------:R-:W-:Y:S02]  /*3e20*/  FMUL.FTZ R7, R133, R5.reuse ;  /* 0x0000000585077220 */ /* 0x080fe40000410000 */
[----:B------:R-:W-:-:S02]  /*3e30*/  FFMA.FTZ R4, R134, R5, -R4 ;  /* 0x0000000586047223 */ /* 0x000fc40000010804 */
[C---:B------:R-:W-:Y:S02]  /*3e40*/  FFMA.FTZ R6, R36.reuse, R9, -R6 ;  /* 0x0000000924067223 */ /* 0x040fe40000010806 */
[----:B------:R-:W-:Y:S02]  /*3e50*/  FFMA.FTZ R8, R36, R11, R8 ;  /* 0x0000000b24087223 */ /* 0x000fe40000010008 */
[----:B------:R-:W-:Y:S02]  /*3e60*/  FFMA.FTZ R7, R134, R0, R7 ;  /* 0x0000000086077223 */ /* 0x000fe40000010007 */
[----:B------:R-:W-:Y:S02]  /*3e70*/  FMUL.FTZ R0, R39, R4 ;  /* 0x0000000427007220 */ /* 0x000fe40000410000 */
[----:B-1----:R-:W-:Y:S02]  /*3e80*/  FMUL.FTZ R33, R13, R124 ;  /* 0x0000007c0d217220 */ /* 0x002fe40000410000 */
[----:B------:R-:W-:-:S02]  /*3e90*/  FADD.FTZ R6, R155, R6 ;  /* 0x000000069b067221 */ /* 0x000fc40000010000 */
[----:B------:R-:W-:Y:S02]  /*3ea0*/  FADD.FTZ R8, RZ, R8 ;  /* 0x00000008ff087221 */ /* 0x000fe40000010000 */
[-C--:B------:R-:W-:Y:S02]  /*3eb0*/  FMUL.FTZ R5, R39, R7.reuse ;  /* 0x0000000727057220 */ /* 0x080fe40000410000 */
[----:B------:R-:W-:Y:S02]  /*3ec0*/  FFMA.FTZ R0, R132, R7, R0 ;  /* 0x0000000784007223 */ /* 0x000fe40000010000 */
[----:B------:R-:W-:Y:S02]  /*3ed0*/  FMUL.FTZ R34, R13, R126 ;  /* 0x0000007e0d227220 */ /* 0x000fe40000410000 */
        /* <DEDUP_REMOVED lines=14> */
[-C--:B------:R-:W-:Y:S01]  /*3fc0*/  FMUL.FTZ R5, R35, R7.reuse ;  /* 0x0000000723057220 */ /* 0x080fe20000410000 */
[----:B-----5:R0:W1:Y:S01]  /*3fd0*/  R2UR UR45, R3 ;  /* 0x00000000032d73c2 */ /* 0x02006200000e0000 */
[----:B------:R-:W-:Y:S02]  /*3fe0*/  FFMA.FTZ R0, R36, R7, R0 ;  /* 0x0000000724007223 */ /* 0x000fe40000010000 */
[C---:B------:R-:W-:Y:S02]  /*3ff0*/  FFMA.FTZ R6, R32.reuse, R9, -R6 ;  /* 0x0000000920067223 */ /* 0x040fe40000010806 */
[----:B------:R-:W-:Y:S02]  /*4000*/  FFMA.FTZ R8, R32, R11, R8 ;  /* 0x0000000b20087223 */ /* 0x000fe40000010008 */
[----:B------:R-:W-:Y:S01]  /*4010*/  FFMA.FTZ R5, R36, R4, -R5 ;  /* 0x0000000424057223 */ /* 0x000fe20000010805 */
[----:B------:R-:W2:Y:S01]  /*4020*/  R2UR UR44, R2 ;  /* 0x00000000022c73c2 */ /* 0x000ea200000e0000 */
        /* <DEDUP_REMOVED lines=11> */
[-C--:B0-----:R-:W-:Y:S02]  /*40e0*/  FMUL.FTZ R3, R31, R7.reuse ;  /* 0x000000071f037220 */ /* 0x081fe40000410000 */
        /* <DEDUP_REMOVED lines=11> */
[----:B-1----:R-:W-:Y:S02]  /*41a0*/  FMUL.FTZ R3, R69, UR45 ;  /* 0x0000002d45037c20 */ /* 0x002fe40008410000 */
[----:B------:R-:W-:-:S02]  /*41b0*/  FMUL.FTZ R7, R71, UR45 ;  /* 0x0000002d47077c20 */ /* 0x000fc40008410000 */
[----:B--2---:R-:W-:Y:S02]  /*41c0*/  FMUL.FTZ R5, R69, UR44 ;  /* 0x0000002c45057c20 */ /* 0x004fe40008410000 */
[----:B------:R-:W-:Y:S02]  /*41d0*/  FMUL.FTZ R9, R71, UR44 ;  /* 0x0000002c47097c20 */ /* 0x000fe40008410000 */
[----:B------:R-:W-:Y:S02]  /*41e0*/  FFMA.FTZ R125, R30, R0, R125 ;  /* 0x000000001e7d7223 */ /* 0x000fe4000001007d */
[----:B------:R-:W-:Y:S02]  /*41f0*/  FADD.FTZ R25, R235, R235 ;  /* 0x000000ebeb197221 */ /* 0x000fe40000010000 */
[----:B------:R-:W-:Y:S02]  /*4200*/  FADD.FTZ R23, R234, R234 ;  /* 0x000000eaea177221 */ /* 0x000fe40000010000 */
[----:B------:R-:W-:-:S02]  /*4210*/  FFMA.FTZ R26, R68, UR44, -R3 ;  /* 0x0000002c441a7c23 */ /* 0x000fc40008010803 */
[----:B------:R-:W-:Y:S02]  /*4220*/  FFMA.FTZ R24, R70, UR44, -R7 ;  /* 0x0000002c46187c23 */ /* 0x000fe40008010807 */
[----:B------:R-:W-:Y:S02]  /*4230*/  FFMA.FTZ R0, R68, UR45, R5 ;  /* 0x0000002d44007c23 */ /* 0x000fe40008010005 */
[----:B------:R-:W-:Y:S02]  /*4240*/  FFMA.FTZ R2, R70, UR45, R9 ;  /* 0x0000002d46027c23 */ /* 0x000fe40008010009 */
[----:B------:R-:W-:Y:S02]  /*4250*/  FMUL.FTZ R3, R65, UR45 ;  /* 0x0000002d41037c20 */ /* 0x000fe40008410000 */
[----:B------:R-:W-:Y:S02]  /*4260*/  FMUL.FTZ R7, R67, UR45 ;  /* 0x0000002d43077c20 */ /* 0x000fe40008410000 */
[----:B------:R-:W-:-:S02]  /*4270*/  FMUL.FTZ R5, R65, UR44 ;  /* 0x0000002c41057c20 */ /* 0x000fc40008410000 */
[----:B------:R-:W-:Y:S02]  /*4280*/  FMUL.FTZ R9, R67, UR44 ;  /* 0x0000002c43097c20 */ /* 0x000fe40008410000 */
[----:B------:R-:W-:Y:S02]  /*4290*/  FMUL.FTZ R26, R25, R26 ;  /* 0x0000001a191a7220 */ /* 0x000fe40000410000 */
[----:B------:R-:W-:Y:S02]  /*42a0*/  FMUL.FTZ R24, R23, R24 ;  /* 0x0000001817187220 */ /* 0x000fe40000410000 */
[----:B------:R-:W-:Y:S02]  /*42b0*/  FMUL.FTZ R25, R25, R0 ;  /* 0x0000000019197220 */ /* 0x000fe40000410000 */
[----:B------:R-:W-:Y:S02]  /*42c0*/  FMUL.FTZ R23, R23, R2 ;  /* 0x0000000217177220 */ /* 0x000fe40000410000 */
[----:B------:R-:W-:-:S02]  /*42d0*/  FADD.FTZ R21, R233, R233 ;  /* 0x000000e9e9157221 */ /* 0x000fc40000010000 */
[----:B------:R-:W-:Y:S02]  /*42e0*/  FADD.FTZ R19, R232, R232 ;  /* 0x000000e8e8137221 */ /* 0x000fe40000010000 */
[----:B------:R-:W-:Y:S02]  /*42f0*/  FFMA.FTZ R22, R64, UR44, -R3 ;  /* 0x0000002c40167c23 */ /* 0x000fe40008010803 */
[----:B------:R-:W-:Y:S02]  /*4300*/  FFMA.FTZ R20, R66, UR44, -R7 ;  /* 0x0000002c42147c23 */ /* 0x000fe40008010807 */
[----:B------:R-:W-:Y:S02]  /*4310*/  FFMA.FTZ R0, R64, UR45, R5 ;  /* 0x0000002d40007c23 */ /* 0x000fe40008010005 */
[----:B------:R-:W-:Y:S02]  /*4320*/  FFMA.FTZ R2, R66, UR45, R9 ;  /* 0x0000002d42027c23 */ /* 0x000fe40008010009 */
[----:B------:R-:W-:-:S02]  /*4330*/  FMUL.FTZ R3, R61, UR45 ;  /* 0x0000002d3d037c20 */ /* 0x000fc40008410000 */
[----:B------:R-:W-:Y:S02]  /*4340*/  FMUL.FTZ R7, R63, UR45 ;  /* 0x0000002d3f077c20 */ /* 0x000fe40008410000 */
[----:B------:R-:W-:Y:S02]  /*4350*/  FMUL.FTZ R5, R61, UR44 ;  /* 0x0000002c3d057c20 */ /* 0x000fe40008410000 */
[----:B------:R-:W-:Y:S02]  /*4360*/  FMUL.FTZ R9, R63, UR44 ;  /* 0x0000002c3f097c20 */ /* 0x000fe40008410000 */
[----:B------:R-:W-:Y:S02]  /*4370*/  FMUL.FTZ R22, R21, R22 ;  /* 0x0000001615167220 */ /* 0x000fe40000410000 */
[----:B------:R-:W-:Y:S02]  /*4380*/  FMUL.FTZ R20, R19, R20 ;  /* 0x0000001413147220 */ /* 0x000fe40000410000 */
[----:B------:R-:W-:-:S02]  /*4390*/  FMUL.FTZ R21, R21, R0 ;  /* 0x0000000015157220 */ /* 0x000fc40000410000 */
[----:B------:R-:W-:Y:S02]  /*43a0*/  FMUL.FTZ R19, R19, R2 ;  /* 0x0000000213137220 */ /* 0x000fe40000410000 */
[----:B------:R-:W-:Y:S02]  /*43b0*/  FADD.FTZ R17, R231, R231 ;  /* 0x000000e7e7117221 */ /* 0x000fe40000010000 */
[----:B------:R-:W-:Y:S02]  /*43c0*/  FADD.FTZ R15, R227, R227 ;  /* 0x000000e3e30f7221 */ /* 0x000fe40000010000 */
[----:B------:R-:W-:Y:S02]  /*43d0*/  FFMA.FTZ R18, R60, UR44, -R3 ;  /* 0x0000002c3c127c23 */ /* 0x000fe40008010803 */
[----:B------:R-:W-:Y:S02]  /*43e0*/  FFMA.FTZ R16, R62, UR44, -R7 ;  /* 0x0000002c3e107c23 */ /* 0x000fe40008010807 */
[----:B------:R-:W-:-:S02]  /*43f0*/  FFMA.FTZ R0, R60, UR45, R5 ;  /* 0x0000002d3c007c23 */ /* 0x000fc40008010005 */
[----:B------:R-:W-:Y:S02]  /*4400*/  FFMA.FTZ R2, R62, UR45, R9 ;  /* 0x0000002d3e027c23 */ /* 0x000fe40008010009 */
[----:B------:R-:W-:Y:S02]  /*4410*/  FMUL.FTZ R3, R57, UR45 ;  /* 0x0000002d39037c20 */ /* 0x000fe40008410000 */
[----:B------:R-:W-:Y:S02]  /*4420*/  FMUL.FTZ R7, R59, UR45 ;  /* 0x0000002d3b077c20 */ /* 0x000fe40008410000 */
[----:B------:R-:W-:Y:S02]  /*4430*/  FMUL.FTZ R5, R57, UR44 ;  /* 0x0000002c39057c20 */ /* 0x000fe40008410000 */
[----:B------:R-:W-:Y:S02]  /*4440*/  FMUL.FTZ R9, R59, UR44 ;  /* 0x0000002c3b097c20 */ /* 0x000fe40008410000 */
[----:B------:R-:W-:-:S02]  /*4450*/  FMUL.FTZ R18, R17, R18 ;  /* 0x0000001211127220 */ /* 0x000fc40000410000 */
[----:B------:R-:W-:Y:S02]  /*4460*/  FMUL.FTZ R16, R15, R16 ;  /* 0x000000100f107220 */ /* 0x000fe40000410000 */
[----:B------:R-:W-:Y:S02]  /*4470*/  FMUL.FTZ R17, R17, R0 ;  /* 0x0000000011117220 */ /* 0x000fe40000410000 */
[----:B------:R-:W-:Y:S02]  /*4480*/  FMUL.FTZ R15, R15, R2 ;  /* 0x000000020f0f7220 */ /* 0x000fe40000410000 */
        /* <DEDUP_REMOVED lines=15> */
[----:B------:R-:W-:Y:S02]  /*4580*/  FFMA.FTZ R10, R52, UR44, -R3 ;  /* 0x0000002c340a7c23 */ /* 0x000fe40008010803 */
[----:B------:R-:W-:Y:S02]  /*4590*/  FFMA.FTZ R8, R54, UR44, -R129 ;  /* 0x0000002c36087c23 */ /* 0x000fe40008010881 */
[----:B------:R-:W-:Y:S02]  /*45a0*/  FFMA.FTZ R0, R52, UR45, R5 ;  /* 0x0000002d34007c23 */ /* 0x000fe40008010005 */
[----:B------:R-:W-:Y:S02]  /*45b0*/  FFMA.FTZ R2, R54, UR45, R131 ;  /* 0x0000002d36027c23 */ /* 0x000fe40008010083 */
[C---:B------:R-:W-:Y:S02]  /*45c0*/  FMUL.FTZ R129, R49.reuse, UR45 ;  /* 0x0000002d31817c20 */ /* 0x040fe40008410000 */
[----:B------:R-:W-:-:S02]  /*45d0*/  FMUL.FTZ R131, R49, UR44 ;  /* 0x0000002c31837c20 */ /* 0x000fc40008410000 */
[C---:B------:R-:W-:Y:S02]  /*45e0*/  FMUL.FTZ R10, R9.reuse, R10 ;  /* 0x0000000a090a7220 */ /* 0x040fe40000410000 */
[----:B------:R-:W-:Y:S02]  /*45f0*/  FADD.FTZ R7, R198, R198 ;  /* 0x000000c6c6077221 */ /* 0x000fe40000010000 */
[----:B------:R-:W-:Y:S02]  /*4600*/  FMUL.FTZ R9, R9, R0 ;  /* 0x0000000009097220 */ /* 0x000fe40000410000 */
[----:B------:R-:W-:Y:S02]  /*4610*/  FADD.FTZ R5, R197, R197 ;  /* 0x000000c5c5057221 */ /* 0x000fe40000010000 */
[----:B------:R-:W-:Y:S02]  /*4620*/  FFMA.FTZ R6, R48, UR44, -R129 ;  /* 0x0000002c30067c23 */ /* 0x000fe40008010881 */
[----:B------:R-:W-:-:S02]  /*4630*/  FMUL.FTZ R191, R51, UR45 ;  /* 0x0000002d33bf7c20 */ /* 0x000fc40008410000 */
[----:B------:R-:W-:Y:S02]  /*4640*/  FFMA.FTZ R0, R48, UR45, R131 ;  /* 0x0000002d30007c23 */ /* 0x000fe40008010083 */
[----:B------:R-:W-:Y:S02]  /*4650*/  FMUL.FTZ R129, R51, UR44 ;  /* 0x0000002c33817c20 */ /* 0x000fe40008410000 */
[----:B------:R-:W-:Y:S02]  /*4660*/  FMUL.FTZ R131, R27, R125 ;  /* 0x0000007d1b837220 */ /* 0x000fe40000410000 */
[----:B------:R-:W-:Y:S02]  /*4670*/  FMUL.FTZ R8, R7, R8 ;  /* 0x0000000807087220 */ /* 0x000fe40000410000 */
[----:B------:R-:W-:Y:S02]  /*4680*/  FMUL.FTZ R6, R5, R6 ;  /* 0x0000000605067220 */ /* 0x000fe40000410000 */
[----:B------:R-:W-:-:S02]  /*4690*/  FMUL.FTZ R7, R7, R2 ;  /* 0x0000000207077220 */ /* 0x000fc40000410000 */
[----:B------:R-:W-:Y:S02]  /*46a0*/  FADD.FTZ R3, R189, R189 ;  /* 0x000000bdbd037221 */ /* 0x000fe40000010000 */
[C---:B------:R-:W-:Y:S02]  /*46b0*/  FFMA.FTZ R4, R50.reuse, UR44, -R191 ;  /* 0x0000002c32047c23 */ /* 0x040fe400080108bf */
[----:B------:R-:W-:Y:S02]  /*46c0*/  FMUL.FTZ R5, R5, R0 ;  /* 0x0000000005057220 */ /* 0x000fe40000410000 */
[----:B------:R-:W-:Y:S02]  /*46d0*/  FFMA.FTZ R0, R50, UR45, R129 ;  /* 0x0000002d32007c23 */ /* 0x000fe40008010081 */
[----:B------:R-:W-:Y:S02]  /*46e0*/  FMUL.FTZ R2, R27, R124 ;  /* 0x0000007c1b027220 */ /* 0x000fe40000410000 */
[----:B------:R-:W-:-:S02]  /*46f0*/  FMUL.FTZ R191, R47, UR45 ;  /* 0x0000002d2fbf7c20 */ /* 0x000fc40008410000 */
[----:B------:R-:W-:Y:S02]  /*4700*/  FMUL.FTZ R129, R45, UR45 ;  /* 0x0000002d2d817c20 */ /* 0x000fe40008410000 */
[----:B------:R-:W-:Y:S02]  /*4710*/  FFMA.FTZ R124, R28, R124, -R131 ;  /* 0x0000007c1c7c7223 */ /* 0x000fe40000010883 */
[----:B------:R-:W-:Y:S02]  /*4720*/  FMUL.FTZ R193, R47, UR44 ;  /* 0x0000002c2fc17c20 */ /* 0x000fe40008410000 */
[----:B------:R-:W-:Y:S01]  /*4730*/  FMUL.FTZ R131, R45, UR44 ;  /* 0x0000002c2d837c20 */ /* 0x000fe20008410000 */
[----:B------:R-:W-:Y:S01]  /*4740*/  ISETP.GT.U32.AND P0, PT, R190, 0x1f, PT ;  /* 0x0000001fbe00780c */ /* 0x000fe20003f04070 */
[C---:B------:R-:W-:Y:S02]  /*4750*/  FMUL.FTZ R4, R3.reuse, R4 ;  /* 0x0000000403047220 */ /* 0x040fe40000410000 */
[----:B------:R-:W-:-:S02]  /*4760*/  FMUL.FTZ R3, R3, R0 ;  /* 0x0000000003037220 */ /* 0x000fc40000410000 */
[----:B------:R-:W-:Y:S02]  /*4770*/  FADD.FTZ R192, R187, R187 ;  /* 0x000000bbbbc07221 */ /* 0x000fe40000010000 */
[----:B------:R-:W-:Y:S02]  /*4780*/  FFMA.FTZ R191, R46, UR44, -R191 ;  /* 0x0000002c2ebf7c23 */ /* 0x000fe400080108bf */
[----:B------:R-:W-:Y:S02]  /*4790*/  FADD.FTZ R0, R188, R188 ;  /* 0x000000bcbc007221 */ /* 0x000fe40000010000 */
[----:B------:R-:W-:Y:S02]  /*47a0*/  FFMA.FTZ R129, R44, UR44, -R129 ;  /* 0x0000002c2c817c23 */ /* 0x000fe40008010881 */
[----:B------:R-:W-:Y:S02]  /*47b0*/  FFMA.FTZ R193, R46, UR45, R193 ;  /* 0x0000002d2ec17c23 */ /* 0x000fe400080100c1 */
[----:B------:R-:W-:-:S02]  /*47c0*/  FFMA.FTZ R131, R44, UR45, R131 ;  /* 0x0000002d2c837c23 */ /* 0x000fc40008010083 */
[----:B------:R-:W-:Y:S02]  /*47d0*/  FFMA.FTZ R125, R28, R125, R2 ;  /* 0x0000007d1c7d7223 */ /* 0x000fe40000010002 */
[----:B------:R-:W-:Y:S02]  /*47e0*/  FMUL.FTZ R191, R192, R191 ;  /* 0x000000bfc0bf7220 */ /* 0x000fe40000410000 */
[----:B------:R-:W-:Y:S02]  /*47f0*/  FMUL.FTZ R2, R0, R129 ;  /* 0x0000008100027220 */ /* 0x000fe40000410000 */
[----:B------:R-:W-:Y:S02]  /*4800*/  FMUL.FTZ R192, R192, R193 ;  /* 0x000000c1c0c07220 */ /* 0x000fe40000410000 */
[----:B------:R-:W-:Y:S02]  /*4810*/  FADD.FTZ R126, R149, R126 ;  /* 0x0000007e957e7221 */ /* 0x000fe40000010000 */
[----:B------:R-:W-:-:S02]  /*4820*/  FADD.FTZ R127, RZ, R127 ;  /* 0x0000007fff7f7221 */ /* 0x000fc40000010000 */
        /* <DEDUP_REMOVED lines=34> */
.L_x_6664:
        /* <DEDUP_REMOVED lines=9> */
[C---:B---3--:R-:W-:Y:S02]  /*4ae0*/  FFMA.FTZ R129, R126.reuse, R125, R205 ;  /* 0x0000007d7e817223 */ /* 0x048fe400000100cd */
[----:B------:R-:W-:Y:S02]  /*4af0*/  FFMA.FTZ R127, R126, R127, -R124 ;  /* 0x0000007f7e7f7223 */ /* 0x000fe4000001087c */
[C---:B------:R-:W-:Y:S01]  /*4b00*/  FMUL.FTZ R125, R128.reuse, R125 ;  /* 0x0000007d807d7220 */ /* 0x040fe20000410000 */
[----:B------:R-:W-:Y:S01]  /*4b10*/  FSEL R129, R128, R129, !P0 ;  /* 0x0000008180817208 */ /* 0x000fe20004000000 */
[----:B------:R-:W-:-:S02]  /*4b20*/  @P0 FADD.FTZ R131, R131, R204 ;  /* 0x000000cc83830221 */ /* 0x000fc40000010000 */
        /* <DEDUP_REMOVED lines=55> */
.L_x_6665:
[----:B------:R-:W-:Y:S01]  /*4ea0*/  MOV R206, R126 ;  /* 0x0000007e00ce7202 */ /* 0x000fe20000000f00 */
[-C--:B--2---:R-:W-:Y:S01]  /*4eb0*/  FMUL.FTZ R124, R212, R203.reuse ;  /* 0x000000cbd47c7220 */ /* 0x084fe20000410000 */
[----:B------:R-:W-:Y:S01]  /*4ec0*/  ISETP.GE.AND P0, PT, R247, 0x10, PT ;  /* 0x00000010f700780c */ /* 0x000fe20003f06270 */
[-C--:B-1----:R-:W-:Y:S02]  /*4ed0*/  FMUL.FTZ R125, R208, R203.reuse ;  /* 0x000000cbd07d7220 */ /* 0x082fe40000410000 */
[C---:B---3--:R-:W-:Y:S02]  /*4ee0*/  FFMA.FTZ R129, R127.reuse, R206, R124 ;  /* 0x000000ce7f817223 */ /* 0x048fe4000001007c */
[----:B------:R-:W-:-:S02]  /*4ef0*/  FMUL.FTZ R127, R127, R203 ;  /* 0x000000cb7f7f7220 */ /* 0x000fc40000410000 */
[C---:B----4-:R-:W-:Y:S02]  /*4f00*/  FFMA.FTZ R124, R210.reuse, R206, R125 ;  /* 0x000000ced27c7223 */ /* 0x050fe4000001007d */
[----:B------:R-:W-:Y:S01]  /*4f10*/  FMUL.FTZ R125, R210, R203 ;  /* 0x000000cbd27d7220 */ /* 0x000fe20000410000 */
[----:B------:R-:W-:Y:S01]  /*4f20*/  MOV R210, R130 ;  /* 0x0000008200d27202 */ /* 0x000fe20000000f00 */
[----:B------:R-:W-:Y:S01]  /*4f30*/  FFMA.FTZ R127, R212, R206, -R127 ;  /* 0x000000ced47f7223 */ /* 0x000fe2000001087f */
[----:B0-----:R-:W-:Y:S01]  /*4f40*/  FSEL R130, R203, R124, !P0 ;  /* 0x0000007ccb827208 */ /* 0x001fe20004000000 */
        /* <DEDUP_REMOVED lines=8> */
[----:B------:R-:W-:Y:S05]  /*4fd0*/  CALL.REL.NOINC `($__internal_160_$__cuda_sm70_shflsync_idx_p) ;  /* 0x0000892000007944 */ /* 0x000fea0003c00000 */
.L_x_6562:
[----:B------:R-:W-:Y:S05]  /*4fe0*/  BRA.CONV ~URZ, `(.L_x_6563) ;  /* 0x000000537f007947 */ /* 0x000fea000b800000 */
[----:B-1----:R-:W-:Y:S01]  /*4ff0*/  HFMA2.MMA R126, -RZ, RZ, 0, 1.847743988037109375e-06 ;  /* 0x0000001fff7e7435 */ /* 0x002fe200000001ff */
[----:B------:R-:W-:Y:S02]  /*5000*/  MOV R124, R130 ;  /* 0x00000082007c7202 */ /* 0x000fe40000000f00 */
[----:B------:R-:W-:Y:S02]  /*5010*/  MOV R250, 0xffffffff ;  /* 0xffffffff00fa7802 */ /* 0x000fe40000000f00 */
[----:B------:R-:W-:Y:S02]  /*5020*/  MOV R125, 0x5040 ;  /* 0x00005040007d7802 */ /* 0x000fe40000000f00 */
[----:B0-----:R-:W-:Y:S05]  /*5030*/  CALL.REL.NOINC `($__internal_160_$__cuda_sm70_shflsync_idx_p) ;  /* 0x000088c000007944 */ /* 0x001fea0003c00000 */
.L_x_6563:
[----:B------:R-:W-:Y:S05]  /*5040*/  BRA.CONV ~URZ, `(.L_x_6564) ;  /* 0x000000537f007947 */ /* 0x000fea000b800000 */
[----:B-1----:R-:W-:Y:S01]  /*5050*/  HFMA2.MMA R126, -RZ, RZ, 0, 1.847743988037109375e-06 ;  /* 0x0000001fff7e7435 */ /* 0x002fe200000001ff */
[----:B------:R-:W-:Y:S02]  /*5060*/  MOV R124, R210 ;  /* 0x000000d2007c7202 */ /* 0x000fe40000000f00 */
[----:B------:R-:W-:-:S02]  /*5070*/  MOV R250, 0xffffffff ;  /* 0xffffffff00fa7802 */ /* 0x000fc40000000f00 */
[----:B------:R-:W-:Y:S02]  /*5080*/  MOV R125, 0x50a0 ;  /* 0x000050a0007d7802 */ /* 0x000fe40000000f00 */
[----:B0-----:R-:W-:Y:S05]  /*5090*/  CALL.REL.NOINC `($__internal_160_$__cuda_sm70_shflsync_idx_p) ;  /* 0x0000886000007944 */ /* 0x001fea0003c00000 */
.L_x_6564:
[----:B------:R-:W-:Y:S05]  /*50a0*/  BRA.CONV ~URZ, `(.L_x_6565) ;  /* 0x000000537f007947 */ /* 0x000fea000b800000 */
[----:B-1----:R-:W-:Y:S01]  /*50b0*/  HFMA2.MMA R126, -RZ, RZ, 0, 1.847743988037109375e-06 ;  /* 0x0000001fff7e7435 */ /* 0x002fe200000001ff */
[----:B------:R-:W-:Y:S02]  /*50c0*/  MOV R124, R128 ;  /* 0x00000080007c7202 */ /* 0x000fe40000000f00 */
[----:B------:R-:W-:Y:S02]  /*50d0*/  MOV R250, 0xffffffff ;  /* 0xffffffff00fa7802 */ /* 0x000fe40000000f00 */
[----:B------:R-:W-:Y:S02]  /*50e0*/  MOV R125, 0x5100 ;  /* 0x00005100007d7802 */ /* 0x000fe40000000f00 */
[----:B0-----:R-:W-:Y:S05]  /*50f0*/  CALL.REL.NOINC `($__internal_160_$__cuda_sm70_shflsync_idx_p) ;  /* 0x0000880000007944 */ /* 0x001fea0003c00000 */
.L_x_6565:
        /* <DEDUP_REMOVED lines=9> */
.L_x_6666:
[----:B-123--:R-:W1:Y:S01]  /*5190*/  LDS.128 R124, [R202+0x4250] ;  /* 0x00425000ca7c7984 */ /* 0x00ee620000000c00 */
[----:B0---4-:R-:W-:-:S02]  /*51a0*/  FMUL.FTZ R204, R122, R130 ;  /* 0x000000827acc7220 */ /* 0x011fc40000410000 */
        /* <DEDUP_REMOVED lines=21> */
.L_x_6559:
[----:B0-----:R-:W-:Y:S05]  /*5300*/  BSYNC B0 ;  /* 0x0000000000007941 */ /* 0x001fea0003800000 */
.L_x_6558:
[C---:B------:R-:W-:Y:S01]  /*5310*/  FMUL.FTZ R120, R27.reuse, -R150 ;  /* 0x800000961b787220 */ /* 0x040fe20000410000 */
[----:B------:R-:W-:Y:S01]  /*5320*/  WARPSYNC 0xffffffff ;  /* 0xffffffff00007948 */ /* 0x000fe20003800000 */
[CC--:B------:R-:W-:Y:S01]  /*5330*/  FMUL.FTZ R121, R27.reuse, R151.reuse ;  /* 0x000000971b797220 */ /* 0x0c0fe20000410000 */
[----:B------:R-:W-:Y:S01]  /*5340*/  BAR.SYNC.DEFER_BLOCKING 0x0 ;  /* 0x0000000000007b1d */ /* 0x000fe20000010000 */
[----:B------:R-:W-:Y:S01]  /*5350*/  FFMA.FTZ R120, R28, -R151, R120 ;  /* 0x800000971c787223 */ /* 0x000fe20000010078 */
[----:B------:R-:W-:Y:S01]  /*5360*/  LOP3.LUT P0, RZ, R190, 0x1f, RZ, 0xc0, !PT ;  /* 0x0000001fbeff7812 */ /* 0x000fe2000780c0ff */
[----:B------:R-:W-:Y:S01]  /*5370*/  FMUL.FTZ R122, R27, R196 ;  /* 0x000000c41b7a7220 */ /* 0x000fe20000410000 */
[----:B------:R-:W-:Y:S01]  /*5380*/  MOV R225, UR7 ;  /* 0x0000000700e17c02 */ /* 0x000fe20008000f00 */
[C---:B------:R-:W-:Y:S01]  /*5390*/  FFMA.FTZ R121, R28.reuse, R150, -R121 ;  /* 0x000000961c797223 */ /* 0x040fe20000010879 */
[----:B------:R-:W-:Y:S01]  /*53a0*/  BSSY B0, `(.L_x_6567) ;  /* 0x00001a2000007945 */ /* 0x000fe20003800000 */
[----:B------:R-:W-:-:S02]  /*53b0*/  FMUL.FTZ R124, R28, R196 ;  /* 0x000000c41c7c7220 */ /* 0x000fc40000410000 */
[C---:B------:R-:W-:Y:S02]  /*53c0*/  FMUL.FTZ R125, R29.reuse, -R120 ;  /* 0x800000781d7d7220 */ /* 0x040fe40000410000 */
        /* <DEDUP_REMOVED lines=18> */
[C---:B------:R-:W-:Y:S02]  /*54f0*/  FFMA.FTZ R124, R34.reuse, R124, -R121 ;  /* 0x0000007c227c7223 */ /* 0x040fe40000010879 */
[----:B------:R-:W-:Y:S02]  /*5500*/  FADD.FTZ R122, R191, R122 ;  /* 0x0000007abf7a7221 */ /* 0x000fe40000010000 */
[----:B------:R-:W-:Y:S02]  /*5510*/  FMUL.FTZ R121, R31, -R123 ;  /* 0x8000007b1f797220 */ /* 0x000fe40000410000 */
[----:B------:R-:W-:Y:S02]  /*5520*/  FFMA.FTZ R125, R34, R126, R125 ;  /* 0x0000007e227d7223 */ /* 0x000fe4000001007d */
[----:B------:R-:W-:-:S02]  /*5530*/  FMUL.FTZ R126, R35, -R124 ;  /* 0x8000007c237e7220 */ /* 0x000fc40000410000 */
[-C--:B------:R-:W-:Y:S02]  /*5540*/  FFMA.FTZ R121, R32, R122.reuse, -R121 ;  /* 0x0000007a20797223 */ /* 0x080fe40000010879 */
[----:B------:R-:W-:Y:S02]  /*5550*/  FMUL.FTZ R120, R31, -R122 ;  /* 0x8000007a1f787220 */ /* 0x000fe40000410000 */
[-C--:B------:R-:W-:Y:S02]  /*5560*/  FMUL.FTZ R127, R35, -R125.reuse ;  /* 0x8000007d237f7220 */ /* 0x080fe40000410000 */
[----:B------:R-:W-:Y:S02]  /*5570*/  FFMA.FTZ R126, R36, R125, R126 ;  /* 0x0000007d247e7223 */ /* 0x000fe4000001007e */
[----:B------:R-:W-:Y:S02]  /*5580*/  FADD.FTZ R122, R2, R121 ;  /* 0x00000079027a7221 */ /* 0x000fe40000010000 */
[----:B------:R-:W-:-:S02]  /*5590*/  FFMA.FTZ R123, R32, R123, R120 ;  /* 0x0000007b207b7223 */ /* 0x000fc40000010078 */
[----:B------:R-:W-:Y:S01]  /*55a0*/  FFMA.FTZ R127, R36, R124, -R127 ;  /* 0x0000007c247f7223 */ /* 0x000fe2000001087f */
[----:B------:R-:W-:Y:S01]  /*55b0*/  MOV R124, UR29 ;  /* 0x0000001d007c7c02 */ /* 0x000fe20008000f00 */
[----:B------:R-:W-:Y:S02]  /*55c0*/  FMUL.FTZ R121, R37, -R126 ;  /* 0x8000007e25797220 */ /* 0x000fe40000410000 */
[----:B------:R-:W-:Y:S01]  /*55d0*/  FMUL.FTZ R120, R33, -R122 ;  /* 0x8000007a21787220 */ /* 0x000fe20000410000 */
[----:B------:R-:W-:Y:S01]  /*55e0*/  ISETP.GE.OR P0, PT, R124, c[0x0][0x174], P0 ;  /* 0x00005d007c007a0c */ /* 0x000fe20000706670 */
[----:B------:R-:W-:Y:S02]  /*55f0*/  FADD.FTZ R123, -R0, R123 ;  /* 0x0000007b007b7221 */ /* 0x000fe40000010100 */
[-C--:B------:R-:W-:Y:S02]  /*5600*/  FMUL.FTZ R125, R37, -R127.reuse ;  /* 0x8000007f257d7220 */ /* 0x080fe40000410000 */
[----:B------:R-:W-:-:S02]  /*5610*/  FFMA.FTZ R127, R38, R127, -R121 ;  /* 0x0000007f267f7223 */ /* 0x000fc40000010879 */
[-C--:B------:R-:W-:Y:S02]  /*5620*/  FFMA.FTZ R124, R34, R123.reuse, R120 ;  /* 0x0000007b227c7223 */ /* 0x080fe40000010078 */
[----:B------:R-:W0:Y:S01]  /*5630*/  LDS.64 R120, [R190.X16+0x4258] ;  /* 0x00425800be787984 */ /* 0x000e22000000ca00 */
[----:B------:R-:W-:Y:S02]  /*5640*/  FMUL.FTZ R123, R33, -R123 ;  /* 0x8000007b217b7220 */ /* 0x000fe40000410000 */
[----:B------:R-:W-:Y:S02]  /*5650*/  FFMA.FTZ R125, R38, R126, R125 ;  /* 0x0000007e267d7223 */ /* 0x000fe4000001007d */
        /* <DEDUP_REMOVED lines=10> */
[C---:B------:R-:W-:Y:S02]  /*5700*/  FFMA.FTZ R123, R36.reuse, R123, -R122 ;  /* 0x0000007b247b7223 */ /* 0x040fe4000001087a */
[-C--:B------:R-:W-:Y:S02]  /*5710*/  FMUL.FTZ R129, R133, -R127.reuse ;  /* 0x8000007f85817220 */ /* 0x080fe40000410000 */
[----:B------:R-:W-:Y:S02]  /*5720*/  FFMA.FTZ R124, R36, R124, R125 ;  /* 0x0000007c247c7223 */ /* 0x000fe4000001007d */
        /* <DEDUP_REMOVED lines=21> */
[C---:B0-----:R-:W-:Y:S02]  /*5880*/  FMUL.FTZ R122, R165.reuse, R120 ;  /* 0x00000078a57a7220 */ /* 0x041fe40000410000 */
[-C--:B------:R-:W-:Y:S02]  /*5890*/  FMUL.FTZ R165, R165, R121.reuse ;  /* 0x00000079a5a57220 */ /* 0x080fe40000410000 */
[----:B------:R-:W-:Y:S02]  /*58a0*/  FFMA.FTZ R124, R132, R124, R125 ;  /* 0x0000007c847c7223 */ /* 0x000fe4000001007d */
[----:B------:R-:W-:Y:S02]  /*58b0*/  FADD.FTZ R123, R10, R123 ;  /* 0x0000007b0a7b7221 */ /* 0x000fe40000010000 */
[----:B------:R-:W-:-:S02]  /*58c0*/  FFMA.FTZ R122, R164, R121, R122 ;  /* 0x00000079a47a7223 */ /* 0x000fc4000001007a */
[----:B------:R-:W-:Y:S02]  /*58d0*/  FFMA.FTZ R165, R164, R120, -R165 ;  /* 0x00000078a4a57223 */ /* 0x000fe400000108a5 */
[----:B------:R-:W-:Y:S02]  /*58e0*/  FADD.FTZ R124, -R9, R124 ;  /* 0x0000007c097c7221 */ /* 0x000fe40000010100 */
[C---:B------:R-:W-:Y:S02]  /*58f0*/  FMUL.FTZ R121, R133.reuse, -R123 ;  /* 0x8000007b85797220 */ /* 0x040fe40000410000 */
[----:B------:R-:W-:Y:S02]  /*5900*/  FADD.FTZ R211, RZ, R122 ;  /* 0x0000007affd37221 */ /* 0x000fe40000010000 */
[----:B------:R-:W-:Y:S02]  /*5910*/  FADD.FTZ R212, R168, R165 ;  /* 0x000000a5a8d47221 */ /* 0x000fe40000010000 */
[----:B------:R-:W-:-:S02]  /*5920*/  FMUL.FTZ R120, R133, -R124 ;  /* 0x8000007c85787220 */ /* 0x000fc40000410000 */
[C---:B------:R-:W-:Y:S02]  /*5930*/  FFMA.FTZ R124, R134.reuse, R124, R121 ;  /* 0x0000007c867c7223 */ /* 0x040fe40000010079 */
[C---:B------:R-:W-:Y:S02]  /*5940*/  FMUL.FTZ R121, R147.reuse, R211 ;  /* 0x000000d393797220 */ /* 0x040fe40000410000 */
[----:B------:R-:W-:Y:S02]  /*5950*/  FMUL.FTZ R122, R147, R212 ;  /* 0x000000d4937a7220 */ /* 0x000fe40000410000 */
[----:B------:R-:W-:Y:S02]  /*5960*/  FFMA.FTZ R123, R134, R123, -R120 ;  /* 0x0000007b867b7223 */ /* 0x000fe40000010878 */
[----:B------:R-:W-:Y:S02]  /*5970*/  FMUL.FTZ R128, R139, -R126 ;  /* 0x8000007e8b807220 */ /* 0x000fe40000410000 */
[----:B------:R-:W-:-:S02]  /*5980*/  FFMA.FTZ R120, R148, R212, -R121 ;  /* 0x000000d494787223 */ /* 0x000fc40000010879 */
[----:B------:R-:W-:Y:S02]  /*5990*/  FFMA.FTZ R122, R148, R211, R122 ;  /* 0x000000d3947a7223 */ /* 0x000fe4000001007a */
[-C--:B------:R-:W-:Y:S02]  /*59a0*/  FMUL.FTZ R129, R139, -R127.reuse ;  /* 0x8000007f8b817220 */ /* 0x080fe40000410000 */
[C---:B------:R-:W-:Y:S02]  /*59b0*/  FFMA.FTZ R128, R140.reuse, R127, -R128 ;  /* 0x0000007f8c807223 */ /* 0x040fe40000010880 */
[----:B------:R-:W-:Y:S02]  /*59c0*/  FADD.FTZ R213, R167, R120 ;  /* 0x00000078a7d57221 */ /* 0x000fe40000010000 */
[----:B------:R-:W-:Y:S02]  /*59d0*/  FADD.FTZ R210, RZ, R122 ;  /* 0x0000007affd27221 */ /* 0x000fe40000010000 */
[----:B------:R-:W-:-:S02]  /*59e0*/  FFMA.FTZ R129, R140, R126, R129 ;  /* 0x0000007e8c817223 */ /* 0x000fc40000010081 */
[----:B------:R-:W-:Y:S02]  /*59f0*/  FMUL.FTZ R126, R141, -R128 ;  /* 0x800000808d7e7220 */ /* 0x000fe40000410000 */
[C---:B------:R-:W-:Y:S02]  /*5a00*/  FMUL.FTZ R121, R145.reuse, R213 ;  /* 0x000000d591797220 */ /* 0x040fe40000410000 */
[-C--:B------:R-:W-:Y:S02]  /*5a10*/  FMUL.FTZ R120, R145, R210.reuse ;  /* 0x000000d291787220 */ /* 0x080fe40000410000 */
[-C--:B------:R-:W-:Y:S02]  /*5a20*/  FMUL.FTZ R125, R141, -R129.reuse ;  /* 0x800000818d7d7220 */ /* 0x080fe40000410000 */
[----:B------:R-:W-:Y:S02]  /*5a30*/  FFMA.FTZ R126, R142, R129, R126 ;  /* 0x000000818e7e7223 */ /* 0x000fe4000001007e */
[----:B------:R-:W-:-:S02]  /*5a40*/  FFMA.FTZ R209, R146, R210, R121 ;  /* 0x000000d292d17223 */ /* 0x000fc40000010079 */
[----:B------:R-:W-:Y:S02]  /*5a50*/  FFMA.FTZ R121, R146, R213, -R120 ;  /* 0x000000d592797223 */ /* 0x000fe40000010878 */
[----:B------:R-:W-:Y:S02]  /*5a60*/  FADD.FTZ R124, -R11, R124 ;  /* 0x0000007c0b7c7221 */ /* 0x000fe40000010100 */
[----:B------:R-:W-:Y:S02]  /*5a70*/  FFMA.FTZ R125, R142, R128, -R125 ;  /* 0x000000808e7d7223 */ /* 0x000fe4000001087d */
[----:B------:R-:W-:Y:S02]  /*5a80*/  FMUL.FTZ R122, R143, -R126 ;  /* 0x8000007e8f7a7220 */ /* 0x000fe40000410000 */
[----:B------:R-:W-:Y:S02]  /*5a90*/  FADD.FTZ R209, RZ, R209 ;  /* 0x000000d1ffd17221 */ /* 0x000fe40000010000 */
[----:B------:R-:W-:-:S02]  /*5aa0*/  FADD.FTZ R214, R166, R121 ;  /* 0x00000079a6d67221 */ /* 0x000fc40000010000 */
[----:B------:R-:W-:Y:S02]  /*5ab0*/  FADD.FTZ R123, R12, R123 ;  /* 0x0000007b0c7b7221 */ /* 0x000fe40000010000 */
[----:B------:R-:W-:Y:S02]  /*5ac0*/  FMUL.FTZ R120, R135, -R124 ;  /* 0x8000007c87787220 */ /* 0x000fe40000410000 */
[----:B------:R-:W-:Y:S02]  /*5ad0*/  FFMA.FTZ R127, R144, R125, -R122 ;  /* 0x0000007d907f7223 */ /* 0x000fe4000001087a */
[C---:B------:R-:W-:Y:S02]  /*5ae0*/  FMUL.FTZ R121, R143.reuse, R209 ;  /* 0x000000d18f797220 */ /* 0x040fe40000410000 */
[C---:B------:R-:W-:Y:S02]  /*5af0*/  FMUL.FTZ R129, R143.reuse, -R125 ;  /* 0x8000007d8f817220 */ /* 0x040fe40000410000 */
[----:B------:R-:W-:-:S02]  /*5b00*/  FMUL.FTZ R122, R143, R214 ;  /* 0x000000d68f7a7220 */ /* 0x000fc40000410000 */
[-C--:B------:R-:W-:Y:S02]  /*5b10*/  FMUL.FTZ R125, R135, -R123.reuse ;  /* 0x8000007b877d7220 */ /* 0x080fe40000410000 */
[----:B------:R-:W-:Y:S02]  /*5b20*/  FFMA.FTZ R123, R136, R123, -R120 ;  /* 0x0000007b887b7223 */ /* 0x000fe40000010878 */
[C---:B------:R-:W-:Y:S02]  /*5b30*/  FFMA.FTZ R120, R144.reuse, R214, -R121 ;  /* 0x000000d690787223 */ /* 0x040fe40000010879 */
[----:B------:R-:W-:Y:S02]  /*5b40*/  FFMA.FTZ R122, R144, R209, R122 ;  /* 0x000000d1907a7223 */ /* 0x000fe4000001007a */
[----:B------:R-:W-:Y:S02]  /*5b50*/  FADD.FTZ R215, R163, R120 ;  /* 0x00000078a3d77221 */ /* 0x000fe40000010000 */
[----:B------:R-:W-:-:S02]  /*5b60*/  FADD.FTZ R208, RZ, R122 ;  /* 0x0000007affd07221 */ /* 0x000fc40000010000 */
[----:B------:R-:W-:Y:S02]  /*5b70*/  FFMA.FTZ R129, R144, R126, R129 ;  /* 0x0000007e90817223 */ /* 0x000fe40000010081 */
[C---:B------:R-:W-:Y:S02]  /*5b80*/  FMUL.FTZ R121, R141.reuse, R215 ;  /* 0x000000d78d797220 */ /* 0x040fe40000410000 */
[----:B------:R-:W-:Y:S02]  /*5b90*/  FFMA.FTZ R126, R136, R124, R125 ;  /* 0x0000007c887e7223 */ /* 0x000fe4000001007d */
[----:B------:R-:W-:Y:S02]  /*5ba0*/  FMUL.FTZ R120, R141, R208 ;  /* 0x000000d08d787220 */ /* 0x000fe40000410000 */
[----:B------:R-:W-:Y:S02]  /*5bb0*/  FMUL.FTZ R124, R145, -R129 ;  /* 0x80000081917c7220 */ /* 0x000fe40000410000 */
[----:B------:R-:W-:-:S02]  /*5bc0*/  FADD.FTZ R123, R14, R123 ;  /* 0x0000007b0e7b7221 */ /* 0x000fc40000010000 */
[C---:B------:R-:W-:Y:S02]  /*5bd0*/  FFMA.FTZ R207, R142.reuse, R208, R121 ;  /* 0x000000d08ecf7223 */ /* 0x040fe40000010079 */
[----:B------:R-:W-:Y:S02]  /*5be0*/  FFMA.FTZ R121, R142, R215, -R120 ;  /* 0x000000d78e797223 */ /* 0x000fe40000010878 */
[-C--:B------:R-:W-:Y:S02]  /*5bf0*/  FMUL.FTZ R125, R145, -R127.reuse ;  /* 0x8000007f917d7220 */ /* 0x080fe40000410000 */
[----:B------:R-:W-:Y:S02]  /*5c00*/  FFMA.FTZ R124, R146, R127, -R124 ;  /* 0x0000007f927c7223 */ /* 0x000fe4000001087c */
[----:B------:R-:W-:Y:S02]  /*5c10*/  FADD.FTZ R126, -R13, R126 ;  /* 0x0000007e0d7e7221 */ /* 0x000fe40000010100 */
[----:B------:R-:W-:-:S02]  /*5c20*/  FMUL.FTZ R127, R137, -R123 ;  /* 0x8000007b897f7220 */ /* 0x000fc40000410000 */
[----:B------:R-:W-:Y:S02]  /*5c30*/  FADD.FTZ R207, RZ, R207 ;  /* 0x000000cfffcf7221 */ /* 0x000fe40000010000 */
[----:B------:R-:W-:Y:S02]  /*5c40*/  FADD.FTZ R216, R162, R121 ;  /* 0x00000079a2d87221 */ /* 0x000fe40000010000 */
[-C--:B------:R-:W-:Y:S02]  /*5c50*/  FMUL.FTZ R120, R137, -R126.reuse ;  /* 0x8000007e89787220 */ /* 0x080fe40000410000 */
[----:B------:R-:W-:Y:S02]  /*5c60*/  FFMA.FTZ R126, R138, R126, R127 ;  /* 0x0000007e8a7e7223 */ /* 0x000fe4000001007f */
[C---:B------:R-:W-:Y:S02]  /*5c70*/  FMUL.FTZ R121, R139.reuse, R207 ;  /* 0x000000cf8b797220 */ /* 0x040fe40000410000 */
[----:B------:R-:W-:-:S02]  /*5c80*/  FMUL.FTZ R122, R139, R216 ;  /* 0x000000d88b7a7220 */ /* 0x000fc40000410000 */
[----:B------:R-:W-:Y:S02]  /*5c90*/  FFMA.FTZ R123, R138, R123, -R120 ;  /* 0x0000007b8a7b7223 */ /* 0x000fe40000010878 */
[----:B------:R-:W-:Y:S02]  /*5ca0*/  FADD.FTZ R126, -R15, R126 ;  /* 0x0000007e0f7e7221 */ /* 0x000fe40000010100 */
[C---:B------:R-:W-:Y:S02]  /*5cb0*/  FFMA.FTZ R120, R140.reuse, R216, -R121 ;  /* 0x000000d88c787223 */ /* 0x040fe40000010879 */
[----:B------:R-:W-:Y:S02]  /*5cc0*/  FFMA.FTZ R122, R140, R207, R122 ;  /* 0x000000cf8c7a7223 */ /* 0x000fe4000001007a */
[----:B------:R-:W-:Y:S02]  /*5cd0*/  FADD.FTZ R123, R16, R123 ;  /* 0x0000007b107b7221 */ /* 0x000fe40000010000 */
[----:B------:R-:W-:-:S02]  /*5ce0*/  FMUL.FTZ R121, R139, -R126 ;  /* 0x8000007e8b797220 */ /* 0x000fc40000410000 */
[----:B------:R-:W-:Y:S02]  /*5cf0*/  FADD.FTZ R217, R161, R120 ;  /* 0x00000078a1d97221 */ /* 0x000fe40000010000 */
[----:B------:R-:W-:Y:S02]  /*5d00*/  FADD.FTZ R206, RZ, R122 ;  /* 0x0000007affce7221 */ /* 0x000fe40000010000 */
[-C--:B------:R-:W-:Y:S02]  /*5d10*/  FMUL.FTZ R127, R139, -R123.reuse ;  /* 0x8000007b8b7f7220 */ /* 0x080fe40000410000 */
[----:B------:R-:W-:Y:S02]  /*5d20*/  FFMA.FTZ R123, R140, R123, -R121 ;  /* 0x0000007b8c7b7223 */ /* 0x000fe40000010879 */
[C---:B------:R-:W-:Y:S02]  /*5d30*/  FMUL.FTZ R121, R137.reuse, R217 ;  /* 0x000000d989797220 */ /* 0x040fe40000410000 */
[----:B------:R-:W-:-:S02]  /*5d40*/  FMUL.FTZ R120, R137, R206 ;  /* 0x000000ce89787220 */ /* 0x000fc40000410000 */
[----:B------:R-:W-:Y:S02]  /*5d50*/  FFMA.FTZ R126, R140, R126, R127 ;  /* 0x0000007e8c7e7223 */ /* 0x000fe4000001007f */
[----:B------:R-:W-:Y:S02]  /*5d60*/  FADD.FTZ R123, R18, R123 ;  /* 0x0000007b127b7221 */ /* 0x000fe40000010000 */
[C---:B------:R-:W-:Y:S02]  /*5d70*/  FFMA.FTZ R205, R138.reuse, R206, R121 ;  /* 0x000000ce8acd7223 */ /* 0x040fe40000010079 */
        /* <DEDUP_REMOVED lines=41> */
[----:B------:R-:W-:Y:S02]  /*6010*/  FFMA.FTZ R125, R146, R129, R125 ;  /* 0x00000081927d7223 */ /* 0x000fe4000001007d */
[----:B------:R-:W-:Y:S02]  /*6020*/  FFMA.FTZ R129, R148, R123, -R121 ;  /* 0x0000007b94817223 */ /* 0x000fe40000010879 */
[C---:B------:R-:W-:Y:S02]  /*6030*/  FMUL.FTZ R121, R37.reuse, R221 ;  /* 0x000000dd25797220 */ /* 0x040fe40000410000 */
[----:B------:R-:W-:-:S02]  /*6040*/  FMUL.FTZ R120, R37, R202 ;  /* 0x000000ca25787220 */ /* 0x000fc40000410000 */
[C---:B------:R-:W-:Y:S02]  /*6050*/  FFMA.FTZ R165, R38.reuse, R202, R121 ;  /* 0x000000ca26a57223 */ /* 0x040fe40000010079 */
[----:B------:R-:W-:Y:S01]  /*6060*/  FFMA.FTZ R121, R38, R221, -R120 ;  /* 0x000000dd26797223 */ /* 0x000fe20000010878 */
[----:B------:R-:W-:Y:S01]  /*6070*/  MOV R120, 0x3f800000 ;  /* 0x3f80000000787802 */ /* 0x000fe20000000f00 */
[C---:B------:R-:W-:Y:S02]  /*6080*/  FMUL.FTZ R127, R147.reuse, -R123 ;  /* 0x8000007b937f7220 */ /* 0x040fe40000410000 */
[C---:B------:R-:W-:Y:S02]  /*6090*/  FMUL.FTZ R123, R147.reuse, -R125 ;  /* 0x8000007d937b7220 */ /* 0x040fe40000410000 */
[----:B------:R-:W-:Y:S02]  /*60a0*/  FADD.FTZ R165, RZ, R165 ;  /* 0x000000a5ffa57221 */ /* 0x000fe40000010000 */
[----:B------:R-:W-:Y:S01]  /*60b0*/  FADD.FTZ R222, R156, R121 ;  /* 0x000000799cde7221 */ /* 0x000fe20000010000 */
[----:B------:R-:W-:Y:S01]  /*60c0*/  HFMA2.MMA R121, -RZ, RZ, 0, 0 ;  /* 0x00000000ff797435 */ /* 0x000fe200000001ff */
[----:B------:R-:W-:-:S02]  /*60d0*/  FMUL.FTZ R122, R147, -R124 ;  /* 0x8000007c937a7220 */ /* 0x000fc40000410000 */
[C---:B------:R-:W-:Y:S02]  /*60e0*/  FFMA.FTZ R130, R148.reuse, R126, R127 ;  /* 0x0000007e94827223 */ /* 0x040fe4000001007f */
[----:B------:R-:W-:Y:S02]  /*60f0*/  FFMA.FTZ R124, R148, R124, -R123 ;  /* 0x0000007c947c7223 */ /* 0x000fe4000001087b */
[CC--:B------:R-:W-:Y:S02]  /*6100*/  FMUL.FTZ R123, R35.reuse, R165.reuse ;  /* 0x000000a5237b7220 */ /* 0x0c0fe40000410000 */
[-C--:B------:R-:W-:Y:S02]  /*6110*/  FMUL.FTZ R126, R35, R222.reuse ;  /* 0x000000de237e7220 */ /* 0x080fe40000410000 */
[C---:B------:R-:W-:Y:S02]  /*6120*/  FFMA.FTZ R128, R36.reuse, R222, -R123 ;  /* 0x000000de24807223 */ /* 0x040fe4000001087b */
[----:B------:R-:W-:-:S02]  /*6130*/  FFMA.FTZ R164, R36, R165, R126 ;  /* 0x000000a524a47223 */ /* 0x000fc4000001007e */
[----:B------:R-:W-:Y:S02]  /*6140*/  FADD.FTZ R223, R155, R128 ;  /* 0x000000809bdf7221 */ /* 0x000fe40000010000 */
[----:B------:R-:W-:Y:S02]  /*6150*/  FADD.FTZ R164, RZ, R164 ;  /* 0x000000a4ffa47221 */ /* 0x000fe40000010000 */
[CC--:B------:R-:W-:Y:S02]  /*6160*/  FMUL.FTZ R131, R33.reuse, R223.reuse ;  /* 0x000000df21837220 */ /* 0x0c0fe40000410000 */
[----:B------:R-:W-:Y:S02]  /*6170*/  FMUL.FTZ R128, R33, R164 ;  /* 0x000000a421807220 */ /* 0x000fe40000410000 */
[----:B------:R-:W-:Y:S02]  /*6180*/  FADD.FTZ R126, R26, R129 ;  /* 0x000000811a7e7221 */ /* 0x000fe40000010000 */
[----:B------:R-:W-:-:S02]  /*6190*/  FFMA.FTZ R129, R34, R223, -R128 ;  /* 0x000000df22817223 */ /* 0x000fc40000010880 */
[----:B------:R-:W-:Y:S02]  /*61a0*/  FFMA.FTZ R131, R34, R164, R131 ;  /* 0x000000a422837223 */ /* 0x000fe40000010083 */
[----:B------:R-:W-:Y:S02]  /*61b0*/  FFMA.FTZ R125, R148, R125, R122 ;  /* 0x0000007d947d7223 */ /* 0x000fe4000001007a */
[----:B------:R-:W-:Y:S01]  /*61c0*/  CS2R R122, SRZ ;  /* 0x00000000007a7805 */ /* 0x000fe2000001ff00 */
[----:B------:R-:W-:Y:S02]  /*61d0*/  FADD.FTZ R228, R154, R129 ;  /* 0x000000819ae47221 */ /* 0x000fe40000010000 */
[----:B------:R-:W-:Y:S02]  /*61e0*/  FADD.FTZ R224, RZ, R131 ;  /* 0x00000083ffe07221 */ /* 0x000fe40000010000 */
[----:B------:R-:W-:Y:S01]  /*61f0*/  FADD.FTZ R127, -R25, R130 ;  /* 0x00000082197f7221 */ /* 0x000fe20000010100 */
[----:B------:R0:W1:Y:S01]  /*6200*/  @!P0 LDS.128 R120, [R225.X16+0x5c60] ;  /* 0x005c6000e1788984 */ /* 0x000062000000cc00 */
[C---:B------:R-:W-:Y:S01]  /*6210*/  FMUL.FTZ R131, R31.reuse, R228 ;  /* 0x000000e41f837220 */ /* 0x040fe20000410000 */
[----:B------:R-:W-:Y:S01]  /*6220*/  ISETP.GT.U32.AND P0, PT, R190, 0x1f, PT ;  /* 0x0000001fbe00780c */ /* 0x000fe20003f04070 */
[-C--:B------:R-:W-:Y:S01]  /*6230*/  FMUL.FTZ R129, R31, R224.reuse ;  /* 0x000000e01f817220 */ /* 0x080fe20000410000 */
[----:B------:R2:W-:Y:S01]  /*6240*/  STS.128 [R190.X16+0x4660], R124 ;  /* 0x0046607cbe007388 */ /* 0x0005e2000000cc00 */
[----:B------:R-:W-:-:S04]  /*6250*/  FFMA.FTZ R131, R32, R224, R131 ;  /* 0x000000e020837223 */ /* 0x000fc80000010083 */
[----:B0-----:R-:W-:Y:S02]  /*6260*/  FADD.FTZ R225, RZ, R131 ;  /* 0x00000083ffe17221 */ /* 0x001fe40000010000 */
[----:B--2---:R-:W-:-:S04]  /*6270*/  FFMA.FTZ R124, R32, R228, -R129 ;  /* 0x000000e4207c7223 */ /* 0x004fc80000010881 */
[----:B------:R-:W-:Y:S02]  /*6280*/  FADD.FTZ R229, R153, R124 ;  /* 0x0000007c99e57221 */ /* 0x000fe40000010000 */
[C---:B------:R-:W-:Y:S02]  /*6290*/  FMUL.FTZ R124, R29.reuse, R225 ;  /* 0x000000e11d7c7220 */ /* 0x040fe40000410000 */
[-C--:B------:R-:W-:Y:S02]  /*62a0*/  FMUL.FTZ R126, R29, R229.reuse ;  /* 0x000000e51d7e7220 */ /* 0x080fe40000410000 */
[C---:B------:R-:W-:Y:S02]  /*62b0*/  FFMA.FTZ R125, R30.reuse, R229, -R124 ;  /* 0x000000e51e7d7223 */ /* 0x040fe4000001087c */
[----:B------:R-:W-:Y:S02]  /*62c0*/  FFMA.FTZ R126, R30, R225, R126 ;  /* 0x000000e11e7e7223 */ /* 0x000fe4000001007e */
[----:B------:R-:W-:-:S02]  /*62d0*/  FADD.FTZ R230, R152, R125 ;  /* 0x0000007d98e67221 */ /* 0x000fc40000010000 */
[----:B------:R-:W-:Y:S01]  /*62e0*/  FADD.FTZ R226, RZ, R126 ;  /* 0x0000007effe27221 */ /* 0x000fe20000010000 */
        /* <DEDUP_REMOVED lines=17> */
[----:B------:R0:W1:Y:S02]  /*6400*/  SHFL.DOWN PT, R127, R130, 0x1, 0x1f ;  /* 0x08201f00827f7f89 */ /* 0x00006400000e0000 */
.L_x_6667:
[----:B------:R-:W-:Y:S05]  /*6410*/  BRA.DIV ~URZ, `(.L_x_6570) ;  /* 0x000066f27f007947 */ /* 0x000fea000b800000 */
[----:B------:R2:W3:Y:S04]  /*6420*/  SHFL.DOWN PT, R239, R131, 0x1, 0x1f ;  /* 0x08201f0083ef7f89 */ /* 0x0004e800000e0000 */
[----:B------:R2:W4:Y:S04]  /*6430*/  SHFL.DOWN PT, R240, R128, 0x1, 0x1f ;  /* 0x08201f0080f07f89 */ /* 0x00052800000e0000 */
[----:B------:R2:W0:Y:S02]  /*6440*/  SHFL.DOWN PT, R126, R129, 0x1, 0x1f ;  /* 0x08201f00817e7f89 */ /* 0x00042400000e0000 */
.L_x_6668:
        /* <DEDUP_REMOVED lines=13> */
.L_x_6572:
[----:B------:R-:W-:Y:S05]  /*6520*/  BSYNC B1 ;  /* 0x0000000000017941 */ /* 0x000fea0003800000 */
.L_x_6571:
[----:B------:R-:W-:Y:S01]  /*6530*/  ISETP.GT.U32.AND P0, PT, R238, 0x1d, PT ;  /* 0x0000001dee00780c */ /* 0x000fe20003f04070 */
[----:B------:R-:W-:Y:S05]  /*6540*/  BRA.DIV ~URZ, `(.L_x_6573) ;  /* 0x000067127f007947 */ /* 0x000fea000b800000 */
[----:B-1----:R1:W2:Y:S04]  /*6550*/  SHFL.DOWN PT, R127, R130, 0x2, 0x1f ;  /* 0x08401f00827f7f89 */ /* 0x0022a800000e0000 */
[----:B---3--:R1:W3:Y:S04]  /*6560*/  SHFL.DOWN PT, R239, R131, 0x2, 0x1f ;  /* 0x08401f0083ef7f89 */ /* 0x0082e800000e0000 */
[----:B----4-:R1:W4:Y:S04]  /*6570*/  SHFL.DOWN PT, R240, R128, 0x2, 0x1f ;  /* 0x08401f0080f07f89 */ /* 0x01032800000e0000 */
[----:B0-----:R1:W0:Y:S02]  /*6580*/  SHFL.DOWN PT, R126, R129, 0x2, 0x1f ;  /* 0x08401f00817e7f89 */ /* 0x00122400000e0000 */
.L_x_6669:
        /* <DEDUP_REMOVED lines=13> */
.L_x_6575:
[----:B------:R-:W-:Y:S05]  /*6660*/  BSYNC B1 ;  /* 0x0000000000017941 */ /* 0x000fea0003800000 */
.L_x_6574:
[----:B------:R-:W-:Y:S01]  /*6670*/  ISETP.GT.U32.AND P0, PT, R238, 0x1b, PT ;  /* 0x0000001bee00780c */ /* 0x000fe20003f04070 */
[----:B------:R-:W-:Y:S10]  /*6680*/  BRA.DIV ~URZ, `(.L_x_6576) ;  /* 0x000067927f007947 */ /* 0x000ff4000b800000 */
[----:B--2---:R2:W1:Y:S02]  /*6690*/  SHFL.DOWN PT, R127, R130, 0x4, 0x1f ;  /* 0x08801f00827f7f89 */ /* 0x00446400000e0000 */
.L_x_6670:
[----:B------:R-:W-:Y:S05]  /*66a0*/  BRA.DIV ~URZ, `(.L_x_6577) ;  /* 0x000067f27f007947 */ /* 0x000fea000b800000 */
[----:B---3--:R3:W2:Y:S04]  /*66b0*/  SHFL.DOWN PT, R239, R131, 0x4, 0x1f ;  /* 0x08801f0083ef7f89 */ /* 0x0086a800000e0000 */
[----:B----4-:R3:W4:Y:S04]  /*66c0*/  SHFL.DOWN PT, R240, R128, 0x4, 0x1f ;  /* 0x08801f0080f07f89 */ /* 0x01072800000e0000 */
[----:B0-----:R3:W0:Y:S02]  /*66d0*/  SHFL.DOWN PT, R126, R129, 0x4, 0x1f ;  /* 0x08801f00817e7f89 */ /* 0x00162400000e0000 */
.L_x_6671:
        /* <DEDUP_REMOVED lines=13> */
.L_x_6579:
[----:B------:R-:W-:Y:S05]  /*67b0*/  BSYNC B1 ;  /* 0x0000000000017941 */ /* 0x000fea0003800000 */
.L_x_6578:
[----:B------:R-:W-:Y:S01]  /*67c0*/  ISETP.GT.U32.AND P0, PT, R238, 0x17, PT ;  /* 0x00000017ee00780c */ /* 0x000fe20003f04070 */
[----:B------:R-:W-:Y:S05]  /*67d0*/  BRA.DIV ~URZ, `(.L_x_6580) ;  /* 0x000068127f007947 */ /* 0x000fea000b800000 */
[----:B-1----:R1:W3:Y:S04]  /*67e0*/  SHFL.DOWN PT, R127, R130, 0x8, 0x1f ;  /* 0x09001f00827f7f89 */ /* 0x0022e800000e0000 */
[----:B--2---:R1:W2:Y:S04]  /*67f0*/  SHFL.DOWN PT, R239, R131, 0x8, 0x1f ;  /* 0x09001f0083ef7f89 */ /* 0x0042a800000e0000 */
[----:B----4-:R1:W4:Y:S04]  /*6800*/  SHFL.DOWN PT, R240, R128, 0x8, 0x1f ;  /* 0x09001f0080f07f89 */ /* 0x01032800000e0000 */
[----:B0-----:R1:W0:Y:S02]  /*6810*/  SHFL.DOWN PT, R126, R129, 0x8, 0x1f ;  /* 0x09001f00817e7f89 */ /* 0x00122400000e0000 */
.L_x_6672:
        /* <DEDUP_REMOVED lines=13> */
.L_x_6582:
[----:B------:R-:W-:Y:S05]  /*68f0*/  BSYNC B1 ;  /* 0x0000000000017941 */ /* 0x000fea0003800000 */
.L_x_6581:
[----:B------:R-:W-:Y:S01]  /*6900*/  ISETP.GT.U32.AND P0, PT, R238, 0xf, PT ;  /* 0x0000000fee00780c */ /* 0x000fe20003f04070 */
[----:B------:R-:W-:Y:S10]  /*6910*/  BRA.DIV ~URZ, `(.L_x_6583) ;  /* 0x000068927f007947 */ /* 0x000ff4000b800000 */
[----:B--2---:R2:W1:Y:S02]  /*6920*/  SHFL.DOWN PT, R239, R130, 0x10, 0x1f ;  /* 0x0a001f0082ef7f89 */ /* 0x00446400000e0000 */
.L_x_6673:
[----:B------:R-:W-:Y:S05]  /*6930*/  BRA.DIV ~URZ, `(.L_x_6584) ;  /* 0x000068f27f007947 */ /* 0x000fea000b800000 */
[----:B------:R2:W4:Y:S04]  /*6940*/  SHFL.DOWN PT, R238, R131, 0x10, 0x1f ;  /* 0x0a001f0083ee7f89 */ /* 0x00052800000e0000 */
[----:B---3--:R2:W3:Y:S04]  /*6950*/  SHFL.DOWN PT, R127, R128, 0x10, 0x1f ;  /* 0x0a001f00807f7f89 */ /* 0x0084e800000e0000 */
[----:B0-----:R2:W0:Y:S02]  /*6960*/  SHFL.DOWN PT, R126, R129, 0x10, 0x1f ;  /* 0x0a001f00817e7f89 */ /* 0x00142400000e0000 */
.L_x_6674:
        /* <DEDUP_REMOVED lines=13> */
.L_x_6586:
[----:B------:R-:W-:Y:S05]  /*6a40*/  BSYNC B1 ;  /* 0x0000000000017941 */ /* 0x000fea0003800000 */
.L_x_6585:
[----:B------:R-:W-:Y:S05]  /*6a50*/  BRA.DIV ~URZ, `(.L_x_6587) ;  /* 0x000069227f007947 */ /* 0x000fea000b800000 */
[----:B------:R-:W5:Y:S04]  /*6a60*/  SHFL.IDX PT, R124, R131, RZ, 0x1f ;  /* 0x00001fff837c7589 */ /* 0x000f6800000e0000 */
[----:B---3--:R-:W3:Y:S04]  /*6a70*/  SHFL.IDX PT, R127, R130, RZ, 0x1f ;  /* 0x00001fff827f7589 */ /* 0x008ee800000e0000 */
[----:B-1----:R-:W1:Y:S04]  /*6a80*/  SHFL.IDX PT, R239, R128, RZ, 0x1f ;  /* 0x00001fff80ef7589 */ /* 0x002e6800000e0000 */
[----:B----4-:R-:W4:Y:S04]  /*6a90*/  SHFL.IDX PT, R238, R129, RZ, 0x1f ;  /* 0x00001fff81ee7589 */ /* 0x010f2800000e0000 */
[----:B--2---:R-:W2:Y:S04]  /*6aa0*/  SHFL.DOWN PT, R130, R130, 0x1, 0x1f ;  /* 0x08201f0082827f89 */ /* 0x004ea800000e0000 */
[----:B------:R-:W0:Y:S04]  /*6ab0*/  SHFL.DOWN PT, R131, R131, 0x1, 0x1f ;  /* 0x08201f0083837f89 */ /* 0x000e2800000e0000 */
[----:B------:R-:W0:Y:S01]  /*6ac0*/  SHFL.DOWN PT, R128, R128, 0x1, 0x1f ;  /* 0x08201f0080807f89 */ /* 0x000e2200000e0000 */
[----:B-----5:R-:W-:-:S02]  /*6ad0*/  FMUL.FTZ R241, R123, R124 ;  /* 0x0000007c7bf17220 */ /* 0x020fc40000410000 */
[-C--:B------:R-:W-:Y:S01]  /*6ae0*/  FMUL.FTZ R242, R122, R124.reuse ;  /* 0x0000007c7af27220 */ /* 0x080fe20000410000 */
        /* <DEDUP_REMOVED lines=10> */
.L_x_6675:
        /* <DEDUP_REMOVED lines=18> */
.L_x_6589:
[----:B------:R-:W-:Y:S05]  /*6cb0*/  BSYNC B1 ;  /* 0x0000000000017941 */ /* 0x000fea0003800000 */
.L_x_6588:
        /* <DEDUP_REMOVED lines=16> */
.L_x_6568:
[----:B-1----:R-:W-:Y:S05]  /*6dc0*/  BSYNC B0 ;  /* 0x0000000000007941 */ /* 0x002fea0003800000 */
.L_x_6567:
[----:B------:R-:W-:Y:S01]  /*6dd0*/  WARPSYNC 0xffffffff ;  /* 0xffffffff00007948 */ /* 0x000fe20003800000 */
[----:B------:R-:W-:Y:S01]  /*6de0*/  BAR.SYNC.DEFER_BLOCKING 0x0 ;  /* 0x0000000000007b1d */ /* 0x000fe20000010000 */
[----:B------:R-:W-:Y:S01]  /*6df0*/  FMUL.FTZ R126, R69, R212 ;  /* 0x000000d4457e7220 */ /* 0x000fe20000410000 */
[----:B------:R-:W-:Y:S01]  /*6e00*/  ISETP.NE.AND P0, PT, R190, RZ, PT ;  /* 0x000000ffbe00720c */ /* 0x000fe20003f05270 */
[----:B------:R-:W-:-:S02]  /*6e10*/  FMUL.FTZ R129, R45, R228 ;  /* 0x000000e42d817220 */ /* 0x000fc40000410000 */
[----:B------:R-:W-:Y:S01]  /*6e20*/  FADD.FTZ R130, R235, R235 ;  /* 0x000000ebeb827221 */ /* 0x000fe20000010000 */
[----:B------:R-:W-:Y:S01]  /*6e30*/  ULDC UR30, c[0x0][0x168] ;  /* 0x00005a00001e7ab9 */ /* 0x000fe20000000800 */
[----:B------:R-:W-:Y:S01]  /*6e40*/  FMUL.FTZ R131, R27, R226 ;  /* 0x000000e21b837220 */ /* 0x000fe20000410000 */
[----:B------:R-:W-:Y:S01]  /*6e50*/  UIADD3 UR30, -UR16, UR30, URZ ;  /* 0x0000001e101e7290 */ /* 0x000fe2000fffe13f */
[----:B------:R-:W-:Y:S01]  /*6e60*/  BSSY B0, `(.L_x_6590) ;  /* 0x0000217000007945 */ /* 0x000fe20003800000 */
[----:B------:R-:W0:Y:S02]  /*6e70*/  LDS.64 R124, [R190.X16+0x4668] ;  /* 0x00466800be7c7984 */ /* 0x000e24000000ca00 */
[-C--:B0-----:R-:W-:Y:S02]  /*6e80*/  FMUL.FTZ R127, R125, -R151.reuse ;  /* 0x800000977d7f7220 */ /* 0x081fe40000410000 */
[C---:B------:R-:W-:Y:S02]  /*6e90*/  FMUL.FTZ R151, R124.reuse, -R151 ;  /* 0x800000977c977220 */ /* 0x040fe40000410000 */
[----:B------:R-:W-:-:S02]  /*6ea0*/  FFMA.FTZ R124, R124, R150, -R127 ;  /* 0x000000967c7c7223 */ /* 0x000fc4000001087f */
[-C--:B------:R-:W-:Y:S02]  /*6eb0*/  FMUL.FTZ R127, R69, R211.reuse ;  /* 0x000000d3457f7220 */ /* 0x080fe40000410000 */
[----:B------:R-:W-:Y:S02]  /*6ec0*/  FFMA.FTZ R125, R125, R150, R151 ;  /* 0x000000967d7d7223 */ /* 0x000fe40000010097 */
        /* <DEDUP_REMOVED lines=46> */
[----:B------:R-:W-:Y:S02]  /*71b0*/  FMUL.FTZ R127, R45, R224 ;  /* 0x000000e02d7f7220 */ /* 0x000fe40000410000 */
[C---:B------:R-:W-:Y:S02]  /*71c0*/  FMUL.FTZ R126, R47.reuse, R225 ;  /* 0x000000e12f7e7220 */ /* 0x040fe40000410000 */
[----:B------:R-:W-:Y:S02]  /*71d0*/  FFMA.FTZ R45, R44, R228, -R127 ;  /* 0x000000e42c2d7223 */ /* 0x000fe4000001087f */
[-C--:B------:R-:W-:Y:S02]  /*71e0*/  FMUL.FTZ R127, R47, R229.reuse ;  /* 0x000000e52f7f7220 */ /* 0x080fe40000410000 */
[C---:B------:R-:W-:Y:S02]  /*71f0*/  FFMA.FTZ R47, R46.reuse, R229, -R126 ;  /* 0x000000e52e2f7223 */ /* 0x040fe4000001087e */
[----:B------:R-:W-:-:S02]  /*7200*/  FFMA.FTZ R46, R46, R225, R127 ;  /* 0x000000e12e2e7223 */ /* 0x000fc4000001007f */
[----:B------:R-:W-:Y:S02]  /*7210*/  FFMA.FTZ R44, R44, R224, R129 ;  /* 0x000000e02c2c7223 */ /* 0x000fe40000010081 */
[C---:B------:R-:W-:Y:S02]  /*7220*/  FMUL.FTZ R127, R41.reuse, R226 ;  /* 0x000000e2297f7220 */ /* 0x040fe40000410000 */
[-C--:B------:R-:W-:Y:S02]  /*7230*/  FMUL.FTZ R129, R41, R230.reuse ;  /* 0x000000e629817220 */ /* 0x080fe40000410000 */
[C---:B------:R-:W-:Y:S02]  /*7240*/  FFMA.FTZ R41, R40.reuse, R230, -R127 ;  /* 0x000000e628297223 */ /* 0x040fe4000001087f */
[----:B------:R-:W-:Y:S02]  /*7250*/  FFMA.FTZ R40, R40, R226, R129 ;  /* 0x000000e228287223 */ /* 0x000fe40000010081 */
[----:B------:R-:W-:-:S02]  /*7260*/  FMUL.FTZ R129, R211, UR44 ;  /* 0x0000002cd3817c20 */ /* 0x000fc40008410000 */
[----:B------:R-:W-:Y:S02]  /*7270*/  FMUL.FTZ R127, R211, UR45 ;  /* 0x0000002dd37f7c20 */ /* 0x000fe40008410000 */
[C---:B------:R-:W-:Y:S02]  /*7280*/  FFMA.FTZ R129, R212.reuse, UR45, R129 ;  /* 0x0000002dd4817c23 */ /* 0x040fe40008010081 */
[----:B------:R-:W-:Y:S02]  /*7290*/  FFMA.FTZ R128, R212, UR44, -R127 ;  /* 0x0000002cd4807c23 */ /* 0x000fe4000801087f */
[C---:B------:R-:W-:Y:S02]  /*72a0*/  FFMA.FTZ R126, R130.reuse, R69, RZ ;  /* 0x00000045827e7223 */ /* 0x040fe400000100ff */
[C---:B------:R-:W-:Y:S02]  /*72b0*/  FFMA.FTZ R69, -R130.reuse, R129, -RZ ;  /* 0x0000008182457223 */ /* 0x040fe400000109ff */
[----:B------:R-:W-:-:S02]  /*72c0*/  FFMA.FTZ R127, -R130, R68, RZ ;  /* 0x00000044827f7223 */ /* 0x000fc400000101ff */
[----:B------:R-:W-:Y:S02]  /*72d0*/  FADD.FTZ R129, R234, R234 ;  /* 0x000000eaea817221 */ /* 0x000fe40000010000 */
[----:B------:R-:W-:Y:S02]  /*72e0*/  FMUL.FTZ R68, R130, R128 ;  /* 0x0000008082447220 */ /* 0x000fe40000410000 */
[C---:B------:R-:W-:Y:S02]  /*72f0*/  FMUL.FTZ R128, R210.reuse, UR44 ;  /* 0x0000002cd2807c20 */ /* 0x040fe40008410000 */
[C---:B------:R-:W-:Y:S02]  /*7300*/  FFMA.FTZ R127, -R129.reuse, R70, R127 ;  /* 0x00000046817f7223 */ /* 0x040fe4000001017f */
[----:B------:R-:W-:Y:S02]  /*7310*/  FMUL.FTZ R70, R210, UR45 ;  /* 0x0000002dd2467c20 */ /* 0x000fe40008410000 */
[----:B------:R-:W-:-:S02]  /*7320*/  FFMA.FTZ R126, R129, R71, R126 ;  /* 0x00000047817e7223 */ /* 0x000fc4000001007e */
[----:B------:R-:W-:Y:S02]  /*7330*/  FFMA.FTZ R71, R213, UR45, R128 ;  /* 0x0000002dd5477c23 */ /* 0x000fe40008010080 */
[----:B------:R-:W-:Y:S02]  /*7340*/  FADD.FTZ R128, R233, R233 ;  /* 0x000000e9e9807221 */ /* 0x000fe40000010000 */
[----:B------:R-:W-:Y:S02]  /*7350*/  FFMA.FTZ R70, R213, UR44, -R70 ;  /* 0x0000002cd5467c23 */ /* 0x000fe40008010846 */
[----:B------:R-:W-:Y:S02]  /*7360*/  FFMA.FTZ R126, R128, R65, R126 ;  /* 0x00000041807e7223 */ /* 0x000fe4000001007e */
[C---:B------:R-:W-:Y:S02]  /*7370*/  FMUL.FTZ R70, R129.reuse, R70 ;  /* 0x0000004681467220 */ /* 0x040fe40000410000 */
[----:B------:R-:W-:-:S02]  /*7380*/  FFMA.FTZ R71, -R129, R71, -RZ ;  /* 0x0000004781477223 */ /* 0x000fc400000109ff */
[C---:B------:R-:W-:Y:S02]  /*7390*/  FMUL.FTZ R65, R209.reuse, UR45 ;  /* 0x0000002dd1417c20 */ /* 0x040fe40008410000 */
[----:B------:R-:W-:Y:S02]  /*73a0*/  FMUL.FTZ R129, R209, UR44 ;  /* 0x0000002cd1817c20 */ /* 0x000fe40008410000 */
[----:B------:R-:W-:Y:S02]  /*73b0*/  FFMA.FTZ R127, -R128, R64, R127 ;  /* 0x00000040807f7223 */ /* 0x000fe4000001017f */
[C---:B------:R-:W-:Y:S02]  /*73c0*/  FFMA.FTZ R64, R214.reuse, UR44, -R65 ;  /* 0x0000002cd6407c23 */ /* 0x040fe40008010841 */
[----:B------:R-:W-:Y:S02]  /*73d0*/  FFMA.FTZ R65, R214, UR45, R129 ;  /* 0x0000002dd6417c23 */ /* 0x000fe40008010081 */
[----:B------:R-:W-:-:S02]  /*73e0*/  FADD.FTZ R129, R232, R232 ;  /* 0x000000e8e8817221 */ /* 0x000fc40000010000 */
[C---:B------:R-:W-:Y:S02]  /*73f0*/  FMUL.FTZ R64, R128.reuse, R64 ;  /* 0x0000004080407220 */ /* 0x040fe40000410000 */
[----:B------:R-:W-:Y:S02]  /*7400*/  FFMA.FTZ R65, -R128, R65, -RZ ;  /* 0x0000004180417223 */ /* 0x000fe400000109ff */
        /* <DEDUP_REMOVED lines=36> */
[C---:B------:R-:W-:Y:S02]  /*7650*/  FFMA.FTZ R128, R130.reuse, R59, R126 ;  /* 0x0000003b82807223 */ /* 0x040fe4000001007e */
[----:B------:R-:W-:Y:S02]  /*7660*/  FFMA.FTZ R129, -R130, R58, R127 ;  /* 0x0000003a82817223 */ /* 0x000fe4000001017f */
[C---:B------:R-:W-:Y:S02]  /*7670*/  FMUL.FTZ R58, R204.reuse, UR45 ;  /* 0x0000002dcc3a7c20 */ /* 0x040fe40008410000 */
[----:B------:R-:W-:-:S02]  /*7680*/  FMUL.FTZ R126, R204, UR44 ;  /* 0x0000002ccc7e7c20 */ /* 0x000fc40008410000 */
[----:B------:R-:W-:Y:S02]  /*7690*/  FADD.FTZ R196, -R196, R125 ;  /* 0x0000007dc4c47221 */ /* 0x000fe40000010100 */
[----:B------:R-:W-:Y:S02]  /*76a0*/  FADD.FTZ R124, R195, R124 ;  /* 0x0000007cc37c7221 */ /* 0x000fe40000010000 */
[C---:B------:R-:W-:Y:S02]  /*76b0*/  FFMA.FTZ R58, R219.reuse, UR44, -R58 ;  /* 0x0000002cdb3a7c23 */ /* 0x040fe4000801083a */
[----:B------:R-:W-:Y:S02]  /*76c0*/  FFMA.FTZ R59, R219, UR45, R126 ;  /* 0x0000002ddb3b7c23 */ /* 0x000fe4000801007e */
[C---:B------:R-:W-:Y:S02]  /*76d0*/  FMUL.FTZ R125, R27.reuse, -R196 ;  /* 0x800000c41b7d7220 */ /* 0x040fe40000410000 */
[----:B------:R-:W-:-:S02]  /*76e0*/  FMUL.FTZ R127, R27, R230 ;  /* 0x000000e61b7f7220 */ /* 0x000fc40000410000 */
[----:B------:R-:W-:Y:S02]  /*76f0*/  FMUL.FTZ R27, R27, -R124 ;  /* 0x8000007c1b1b7220 */ /* 0x000fe40000410000 */
[C---:B------:R-:W-:Y:S02]  /*7700*/  FMUL.FTZ R58, R130.reuse, R58 ;  /* 0x0000003a823a7220 */ /* 0x040fe40000410000 */
[----:B------:R-:W-:Y:S02]  /*7710*/  FFMA.FTZ R59, -R130, R59, -RZ ;  /* 0x0000003b823b7223 */ /* 0x000fe400000109ff */
[C---:B------:R-:W-:Y:S02]  /*7720*/  FFMA.FTZ R130, R28.reuse, R124, -R125 ;  /* 0x0000007c1c827223 */ /* 0x040fe4000001087d */
[----:B------:R-:W-:Y:S02]  /*7730*/  FFMA.FTZ R27, R28, R196, R27 ;  /* 0x000000c41c1b7223 */ /* 0x000fe4000001001b */
[----:B------:R-:W-:-:S02]  /*7740*/  FADD.FTZ R193, R193, R130 ;  /* 0x00000082c1c17221 */ /* 0x000fc40000010000 */
[----:B------:R-:W-:Y:S02]  /*7750*/  FADD.FTZ R27, -R194, R27 ;  /* 0x0000001bc21b7221 */ /* 0x000fe40000010100 */
[C---:B------:R-:W-:Y:S02]  /*7760*/  FFMA.FTZ R127, R28.reuse, R226, R127 ;  /* 0x000000e21c7f7223 */ /* 0x040fe4000001007f */
[----:B------:R-:W-:Y:S02]  /*7770*/  FFMA.FTZ R126, R28, R230, -R131 ;  /* 0x000000e61c7e7223 */ /* 0x000fe40000010883 */
[----:B------:R-:W-:Y:S02]  /*7780*/  FADD.FTZ R130, R199, R199 ;  /* 0x000000c7c7827221 */ /* 0x000fe40000010000 */
[C---:B------:R-:W-:Y:S02]  /*7790*/  FMUL.FTZ R28, R29.reuse, -R193 ;  /* 0x800000c11d1c7220 */ /* 0x040fe40000410000 */
[----:B------:R-:W-:-:S02]  /*77a0*/  FMUL.FTZ R29, R29, -R27 ;  /* 0x8000001b1d1d7220 */ /* 0x000fc40000410000 */
[----:B------:R-:W-:Y:S02]  /*77b0*/  FFMA.FTZ R128, R130, R53, R128 ;  /* 0x0000003582807223 */ /* 0x000fe40000010080 */
[C---:B------:R-:W-:Y:S02]  /*77c0*/  FFMA.FTZ R53, R30.reuse, R27, R28 ;  /* 0x0000001b1e357223 */ /* 0x040fe4000001001c */
[----:B------:R-:W-:Y:S02]  /*77d0*/  FFMA.FTZ R28, R30, R193, -R29 ;  /* 0x000000c11e1c7223 */ /* 0x000fe4000001081d */
[----:B------:R-:W-:Y:S02]  /*77e0*/  FMUL.FTZ R29, R203, UR45 ;  /* 0x0000002dcb1d7c20 */ /* 0x000fe40008410000 */
[----:B------:R-:W-:Y:S02]  /*77f0*/  FADD.FTZ R28, R191, R28 ;  /* 0x0000001cbf1c7221 */ /* 0x000fe40000010000 */
[----:B------:R-:W-:-:S02]  /*7800*/  FADD.FTZ R192, -R192, R53 ;  /* 0x00000035c0c07221 */ /* 0x000fc40000010100 */
[----:B------:R-:W-:Y:S02]  /*7810*/  FFMA.FTZ R29, R220, UR44, -R29 ;  /* 0x0000002cdc1d7c23 */ /* 0x000fe4000801081d */
[C---:B------:R-:W-:Y:S02]  /*7820*/  FFMA.FTZ R125, -R130.reuse, R52, R129 ;  /* 0x00000034827d7223 */ /* 0x040fe40000010181 */
[C---:B------:R-:W-:Y:S02]  /*7830*/  FMUL.FTZ R131, R31.reuse, -R28 ;  /* 0x8000001c1f837220 */ /* 0x040fe40000410000 */
[----:B------:R-:W-:Y:S02]  /*7840*/  FMUL.FTZ R129, R31, -R192 ;  /* 0x800000c01f817220 */ /* 0x000fe40000410000 */
[----:B------:R-:W-:Y:S02]  /*7850*/  FMUL.FTZ R52, R130, R29 ;  /* 0x0000001d82347220 */ /* 0x000fe40000410000 */
[----:B------:R-:W-:-:S02]  /*7860*/  FADD.FTZ R29, RZ, R127 ;  /* 0x0000007fff1d7221 */ /* 0x000fc40000010000 */
[----:B------:R-:W-:Y:S02]  /*7870*/  FADD.FTZ R30, R149, R126 ;  /* 0x0000007e951e7221 */ /* 0x000fe40000010000 */
[C---:B------:R-:W-:Y:S02]  /*7880*/  FFMA.FTZ R131, R32.reuse, R192, R131 ;  /* 0x000000c020837223 */ /* 0x040fe40000010083 */
[----:B------:R-:W-:Y:S02]  /*7890*/  FFMA.FTZ R31, R32, R28, -R129 ;  /* 0x0000001c201f7223 */ /* 0x000fe40000010881 */
[----:B------:R-:W-:Y:S02]  /*78a0*/  FMUL.FTZ R53, R203, UR44 ;  /* 0x0000002ccb357c20 */ /* 0x000fe40008410000 */
[C---:B------:R-:W-:Y:S02]  /*78b0*/  FMUL.FTZ R127, R43.reuse, R29 ;  /* 0x0000001d2b7f7220 */ /* 0x040fe40000410000 */
[----:B------:R-:W-:-:S02]  /*78c0*/  FMUL.FTZ R126, R43, R30 ;  /* 0x0000001e2b7e7220 */ /* 0x000fc40000410000 */
[----:B------:R-:W-:Y:S02]  /*78d0*/  FADD.FTZ R43, -R0, R131 ;  /* 0x00000083002b7221 */ /* 0x000fe40000010100 */
[----:B------:R-:W-:Y:S02]  /*78e0*/  FADD.FTZ R31, R2, R31 ;  /* 0x0000001f021f7221 */ /* 0x000fe40000010000 */
[----:B------:R-:W-:Y:S02]  /*78f0*/  FFMA.FTZ R53, R220, UR45, R53 ;  /* 0x0000002ddc357c23 */ /* 0x000fe40008010035 */
[C---:B------:R-:W-:Y:S02]  /*7900*/  FMUL.FTZ R0, R33.reuse, -R43 ;  /* 0x8000002b21007220 */ /* 0x040fe40000410000 */
[----:B------:R-:W-:Y:S02]  /*7910*/  FMUL.FTZ R2, R33, -R31 ;  /* 0x8000001f21027220 */ /* 0x000fe40000410000 */
[----:B------:R-:W-:-:S02]  /*7920*/  FFMA.FTZ R53, -R130, R53, -RZ ;  /* 0x0000003582357223 */ /* 0x000fc400000109ff */
[----:B------:R-:W-:Y:S02]  /*7930*/  FADD.FTZ R129, R198, R198 ;  /* 0x000000c6c6817221 */ /* 0x000fe40000010000 */
[C---:B------:R-:W-:Y:S02]  /*7940*/  FFMA.FTZ R32, R42.reuse, R30, -R127 ;  /* 0x0000001e2a207223 */ /* 0x040fe4000001087f */
[----:B------:R-:W-:Y:S02]  /*7950*/  FFMA.FTZ R126, R42, R29, R126 ;  /* 0x0000001d2a7e7223 */ /* 0x000fe4000001007e */
[C---:B------:R-:W-:Y:S02]  /*7960*/  FMUL.FTZ R42, R202.reuse, UR45 ;  /* 0x0000002dca2a7c20 */ /* 0x040fe40008410000 */
[----:B------:R-:W-:Y:S02]  /*7970*/  FMUL.FTZ R130, R202, UR44 ;  /* 0x0000002cca827c20 */ /* 0x000fe40008410000 */
[----:B------:R-:W-:-:S02]  /*7980*/  FFMA.FTZ R33, R34, R31, -R0 ;  /* 0x0000001f22217223 */ /* 0x000fc40000010800 */
[----:B------:R-:W-:Y:S02]  /*7990*/  FFMA.FTZ R2, R34, R43, R2 ;  /* 0x0000002b22027223 */ /* 0x000fe40000010002 */
[----:B------:R-:W-:Y:S02]  /*79a0*/  FFMA.FTZ R128, R129, R55, R128 ;  /* 0x0000003781807223 */ /* 0x000fe40000010080 */
[C---:B------:R-:W-:Y:S02]  /*79b0*/  FFMA.FTZ R42, R221.reuse, UR44, -R42 ;  /* 0x0000002cdd2a7c23 */ /* 0x040fe4000801082a */
[----:B------:R-:W-:Y:S02]  /*79c0*/  FFMA.FTZ R55, R221, UR45, R130 ;  /* 0x0000002ddd377c23 */ /* 0x000fe40008010082 */
[----:B------:R-:W-:Y:S02]  /*79d0*/  FADD.FTZ R0, R4, R33 ;  /* 0x0000002104007221 */ /* 0x000fe40000010000 */
[----:B------:R-:W-:-:S02]  /*79e0*/  FADD.FTZ R4, -R3, R2 ;  /* 0x0000000203047221 */ /* 0x000fc40000010100 */
[----:B------:R-:W-:Y:S02]  /*79f0*/  FMUL.FTZ R3, R29, UR45 ;  /* 0x0000002d1d037c20 */ /* 0x000fe40008410000 */
[C---:B------:R-:W-:Y:S02]  /*7a00*/  FMUL.FTZ R42, R129.reuse, R42 ;  /* 0x0000002a812a7220 */ /* 0x040fe40000410000 */
[C---:B------:R-:W-:Y:S02]  /*7a10*/  FFMA.FTZ R55, -R129.reuse, R55, -RZ ;  /* 0x0000003781377223 */ /* 0x040fe400000109ff */
[----:B------:R-:W-:Y:S02]  /*7a20*/  FFMA.FTZ R125, -R129, R54, R125 ;  /* 0x00000036817d7223 */ /* 0x000fe4000001017d */
[----:B------:R-:W-:Y:S02]  /*7a30*/  FADD.FTZ R129, R185, R185 ;  /* 0x000000b9b9817221 */ /* 0x000fe40000010000 */
[----:B------:R-:W-:-:S02]  /*7a40*/  FFMA.FTZ R3, R30, UR44, -R3 ;  /* 0x0000002c1e037c23 */ /* 0x000fc40008010803 */
[C---:B------:R-:W-:Y:S02]  /*7a50*/  FMUL.FTZ R54, R129.reuse, R32 ;  /* 0x0000002081367220 */ /* 0x040fe40000410000 */
[----:B------:R-:W-:Y:S02]  /*7a60*/  FMUL.FTZ R32, R129, R3 ;  /* 0x0000000381207220 */ /* 0x000fe40000410000 */
[----:B------:R-:W-:Y:S02]  /*7a70*/  FADD.FTZ R33, R197, R197 ;  /* 0x000000c5c5217221 */ /* 0x000fe40000010000 */
[C---:B------:R-:W-:Y:S02]  /*7a80*/  FMUL.FTZ R3, R35.reuse, -R4 ;  /* 0x8000000423037220 */ /* 0x040fe40000410000 */
[----:B------:R-:W-:Y:S02]  /*7a90*/  FMUL.FTZ R35, R35, -R0 ;  /* 0x8000000023237220 */ /* 0x000fe40000410000 */
[----:B------:R-:W-:-:S02]  /*7aa0*/  FMUL.FTZ R127, R29, UR44 ;  /* 0x0000002c1d7f7c20 */ /* 0x000fc40008410000 */
[----:B------:R-:W-:Y:S02]  /*7ab0*/  FFMA.FTZ R128, R33, R49, R128 ;  /* 0x0000003121807223 */ /* 0x000fe40000010080 */
[C---:B------:R-:W-:Y:S02]  /*7ac0*/  FFMA.FTZ R3, R36.reuse, R0, -R3 ;  /* 0x0000000024037223 */ /* 0x040fe40000010803 */
[----:B------:R-:W-:Y:S02]  /*7ad0*/  FMUL.FTZ R49, R165, UR45 ;  /* 0x0000002da5317c20 */ /* 0x000fe40008410000 */
[----:B------:R-:W-:Y:S02]  /*7ae0*/  FFMA.FTZ R36, R36, R4, R35 ;  /* 0x0000000424247223 */ /* 0x000fe40000010023 */
[----:B------:R-:W-:Y:S02]  /*7af0*/  FFMA.FTZ R34, R30, UR45, R127 ;  /* 0x0000002d1e227c23 */ /* 0x000fe4000801007f */
[----:B------:R-:W-:-:S02]  /*7b00*/  FADD.FTZ R3, R6, R3 ;  /* 0x0000000306037221 */ /* 0x000fc40000010000 */
[----:B------:R-:W-:Y:S02]  /*7b10*/  FMUL.FTZ R127, R165, UR44 ;  /* 0x0000002ca57f7c20 */ /* 0x000fe40008410000 */
[C---:B------:R-:W-:Y:S02]  /*7b20*/  FFMA.FTZ R6, R222.reuse, UR44, -R49 ;  /* 0x0000002cde067c23 */ /* 0x040fe40008010831 */
[----:B------:R-:W-:Y:S02]  /*7b30*/  FADD.FTZ R5, -R5, R36 ;  /* 0x0000002405057221 */ /* 0x000fe40000010100 */
[----:B------:R-:W-:Y:S02]  /*7b40*/  FMUL.FTZ R2, R129, R126 ;  /* 0x0000007e81027220 */ /* 0x000fe40000410000 */
[----:B------:R-:W-:Y:S02]  /*7b50*/  FFMA.FTZ R126, R222, UR45, R127 ;  /* 0x0000002dde7e7c23 */ /* 0x000fe4000801007f */
[----:B------:R-:W-:-:S02]  /*7b60*/  FMUL.FTZ R36, R33, R6 ;  /* 0x0000000621247220 */ /* 0x000fc40000410000 */
[C---:B------:R-:W-:Y:S02]  /*7b70*/  FMUL.FTZ R6, R37.reuse, -R5 ;  /* 0x8000000525067220 */ /* 0x040fe40000410000 */
[-C--:B------:R-:W-:Y:S02]  /*7b80*/  FMUL.FTZ R37, R37, -R3.reuse ;  /* 0x8000000325257220 */ /* 0x080fe40000410000 */
[C---:B------:R-:W-:Y:S02]  /*7b90*/  FFMA.FTZ R49, -R33.reuse, R126, -RZ ;  /* 0x0000007e21317223 */ /* 0x040fe400000109ff */
[----:B------:R-:W-:Y:S02]  /*7ba0*/  FFMA.FTZ R125, -R33, R48, R125 ;  /* 0x00000030217d7223 */ /* 0x000fe4000001017d */
[C---:B------:R-:W-:Y:S02]  /*7bb0*/  FFMA.FTZ R33, R38.reuse, R3, -R6 ;  /* 0x0000000326217223 */ /* 0x040fe40000010806 */
[----:B------:R-:W-:-:S02]  /*7bc0*/  FFMA.FTZ R6, R38, R5, R37 ;  /* 0x0000000526067223 */ /* 0x000fc40000010025 */
[----:B------:R-:W-:Y:S02]  /*7bd0*/  FADD.FTZ R8, R8, R33 ;  /* 0x0000002108087221 */ /* 0x000fe40000010000 */
[----:B------:R-:W-:Y:S02]  /*7be0*/  FADD.FTZ R6, -R7, R6 ;  /* 0x0000000607067221 */ /* 0x000fe40000010100 */
[----:B------:R-:W-:Y:S02]  /*7bf0*/  FMUL.FTZ R48, R164, UR45 ;  /* 0x0000002da4307c20 */ /* 0x000fe40008410000 */
[C---:B------:R-:W-:Y:S02]  /*7c00*/  FMUL.FTZ R7, R39.reuse, -R6 ;  /* 0x8000000627077220 */ /* 0x040fe40000410000 */
[-C--:B------:R-:W-:Y:S02]  /*7c10*/  FMUL.FTZ R39, R39, -R8.reuse ;  /* 0x8000000827277220 */ /* 0x080fe40000410000 */
[----:B------:R-:W-:-:S02]  /*7c20*/  FFMA.FTZ R7, R132, R8, -R7 ;  /* 0x0000000884077223 */ /* 0x000fc40000010807 */
[----:B------:R-:W-:Y:S02]  /*7c30*/  FFMA.FTZ R132, R132, R6, R39 ;  /* 0x0000000684847223 */ /* 0x000fe40000010027 */
[----:B------:R-:W-:Y:S02]  /*7c40*/  FADD.FTZ R33, R10, R7 ;  /* 0x000000070a217221 */ /* 0x000fe40000010000 */
[----:B------:R-:W-:Y:S02]  /*7c50*/  FADD.FTZ R7, -R9, R132 ;  /* 0x0000008409077221 */ /* 0x000fe40000010100 */
[----:B------:R-:W-:Y:S02]  /*7c60*/  FADD.FTZ R35, R189, R189 ;  /* 0x000000bdbd237221 */ /* 0x000fe40000010000 */
[C---:B------:R-:W-:Y:S02]  /*7c70*/  FMUL.FTZ R9, R133.reuse, -R7 ;  /* 0x8000000785097220 */ /* 0x040fe40000410000 */
[----:B------:R-:W-:-:S02]  /*7c80*/  FMUL.FTZ R133, R133, -R33 ;  /* 0x8000002185857220 */ /* 0x000fc40000410000 */
[----:B------:R-:W-:Y:S02]  /*7c90*/  FMUL.FTZ R126, R164, UR44 ;  /* 0x0000002ca47e7c20 */ /* 0x000fe40008410000 */
[C---:B------:R-:W-:Y:S02]  /*7ca0*/  FFMA.FTZ R10, R134.reuse, R7, R133 ;  /* 0x00000007860a7223 */ /* 0x040fe40000010085 */
[----:B------:R-:W-:Y:S02]  /*7cb0*/  FFMA.FTZ R9, R134, R33, -R9 ;  /* 0x0000002186097223 */ /* 0x000fe40000010809 */
[----:B------:R-:W-:Y:S02]  /*7cc0*/  FFMA.FTZ R37, R223, UR44, -R48 ;  /* 0x0000002cdf257c23 */ /* 0x000fe40008010830 */
[----:B------:R-:W-:Y:S02]  /*7cd0*/  FFMA.FTZ R128, R35, R51, R128 ;  /* 0x0000003323807223 */ /* 0x000fe40000010080 */
[----:B------:R-:W-:-:S02]  /*7ce0*/  FADD.FTZ R48, R188, R188 ;  /* 0x000000bcbc307221 */ /* 0x000fc40000010000 */
[----:B------:R-:W-:Y:S02]  /*7cf0*/  FFMA.FTZ R38, R223, UR45, R126 ;  /* 0x0000002ddf267c23 */ /* 0x000fe4000801007e */
[----:B------:R-:W-:Y:S02]  /*7d00*/  FADD.FTZ R10, -R11, R10 ;  /* 0x0000000a0b0a7221 */ /* 0x000fe40000010100 */
[----:B------:R-:W-:Y:S02]  /*7d10*/  FADD.FTZ R12, R12, R9 ;  /* 0x000000090c0c7221 */ /* 0x000fe40000010000 */
[----:B------:R-:W-:Y:S02]  /*7d20*/  FFMA.FTZ R128, R48, R45, R128 ;  /* 0x0000002d30807223 */ /* 0x000fe40000010080 */
[----:B------:R-:W-:Y:S02]  /*7d30*/  FADD.FTZ R127, R187, R187 ;  /* 0x000000bbbb7f7221 */ /* 0x000fe40000010000 */
[----:B------:R-:W-:-:S02]  /*7d40*/  FMUL.FTZ R37, R35, R37 ;  /* 0x0000002523257220 */ /* 0x000fc40000410000 */
[C---:B------:R-:W-:Y:S02]  /*7d50*/  FFMA.FTZ R38, -R35.reuse, R38, -RZ ;  /* 0x0000002623267223 */ /* 0x040fe400000109ff */
[----:B------:R-:W-:Y:S02]  /*7d60*/  FFMA.FTZ R125, -R35, R50, R125 ;  /* 0x00000032237d7223 */ /* 0x000fe4000001017d */
[C---:B------:R-:W-:Y:S02]  /*7d70*/  FMUL.FTZ R9, R135.reuse, -R10 ;  /* 0x8000000a87097220 */ /* 0x040fe40000410000 */
[C---:B------:R-:W-:Y:S02]  /*7d80*/  FMUL.FTZ R35, R224.reuse, UR45 ;  /* 0x0000002de0237c20 */ /* 0x040fe40008410000 */
[----:B------:R-:W-:Y:S02]  /*7d90*/  FMUL.FTZ R45, R224, UR44 ;  /* 0x0000002ce02d7c20 */ /* 0x000fe40008410000 */
[----:B------:R-:W-:-:S02]  /*7da0*/  FMUL.FTZ R135, R135, -R12 ;  /* 0x8000000c87877220 */ /* 0x000fc40000410000 */
[----:B------:R-:W-:Y:S02]  /*7db0*/  FFMA.FTZ R128, R127, R47, R128 ;  /* 0x0000002f7f807223 */ /* 0x000fe40000010080 */
[----:B------:R-:W-:Y:S02]  /*7dc0*/  FADD.FTZ R50, R186, R186 ;  /* 0x000000baba327221 */ /* 0x000fe40000010000 */
[----:B------:R-:W-:Y:S02]  /*7dd0*/  FFMA.FTZ R9, R136, R12, -R9 ;  /* 0x0000000c88097223 */ /* 0x000fe40000010809 */
[----:B------:R-:W-:Y:S02]  /*7de0*/  FMUL.FTZ R11, R226, UR45 ;  /* 0x0000002de20b7c20 */ /* 0x000fe40008410000 */
[C---:B------:R-:W-:Y:S02]  /*7df0*/  FFMA.FTZ R35, R228.reuse, UR44, -R35 ;  /* 0x0000002ce4237c23 */ /* 0x040fe40008010823 */
[----:B------:R-:W-:-:S02]  /*7e00*/  FFMA.FTZ R45, R228, UR45, R45 ;  /* 0x0000002de42d7c23 */ /* 0x000fc4000801002d */
[----:B------:R-:W-:Y:S02]  /*7e10*/  FFMA.FTZ R136, R136, R10, R135 ;  /* 0x0000000a88887223 */ /* 0x000fe40000010087 */
[----:B------:R-:W-:Y:S02]  /*7e20*/  FFMA.FTZ R34, -R129, R34, -RZ ;  /* 0x0000002281227223 */ /* 0x000fe400000109ff */
[----:B------:R-:W-:Y:S02]  /*7e30*/  FFMA.FTZ R129, R50, R41, R128 ;  /* 0x0000002932817223 */ /* 0x000fe40000010080 */
[----:B------:R-:W-:Y:S02]  /*7e40*/  FFMA.FTZ R41, R230, UR44, -R11 ;  /* 0x0000002ce6297c23 */ /* 0x000fe4000801080b */
[C---:B------:R-:W-:Y:S02]  /*7e50*/  FMUL.FTZ R39, R48.reuse, R35 ;  /* 0x0000002330277220 */ /* 0x040fe40000410000 */
[----:B------:R-:W-:-:S02]  /*7e60*/  FFMA.FTZ R45, -R48, R45, -RZ ;  /* 0x0000002d302d7223 */ /* 0x000fc400000109ff */
[----:B------:R-:W-:Y:S02]  /*7e70*/  FFMA.FTZ R125, -R48, R44, R125 ;  /* 0x0000002c307d7223 */ /* 0x000fe4000001017d */
[----:B------:R-:W-:Y:S02]  /*7e80*/  FADD.FTZ R11, -R13, R136 ;  /* 0x000000880d0b7221 */ /* 0x000fe40000010100 */
[C---:B------:R-:W-:Y:S02]  /*7e90*/  FMUL.FTZ R44, R225.reuse, UR45 ;  /* 0x0000002de12c7c20 */ /* 0x040fe40008410000 */
[----:B------:R-:W-:Y:S02]  /*7ea0*/  FMUL.FTZ R48, R225, UR44 ;  /* 0x0000002ce1307c20 */ /* 0x000fe40008410000 */
[----:B------:R-:W-:Y:S02]  /*7eb0*/  FADD.FTZ R9, R14, R9 ;  /* 0x000000090e097221 */ /* 0x000fe40000010000 */
[----:B------:R-:W-:-:S02]  /*7ec0*/  FMUL.FTZ R13, R137, -R11 ;  /* 0x8000000b890d7220 */ /* 0x000fc40000410000 */
[C---:B------:R-:W-:Y:S02]  /*7ed0*/  FFMA.FTZ R44, R229.reuse, UR44, -R44 ;  /* 0x0000002ce52c7c23 */ /* 0x040fe4000801082c */
[----:B------:R-:W-:Y:S02]  /*7ee0*/  FFMA.FTZ R48, R229, UR45, R48 ;  /* 0x0000002de5307c23 */ /* 0x000fe40008010030 */
[----:B------:R-:W-:Y:S02]  /*7ef0*/  FMUL.FTZ R137, R137, -R9 ;  /* 0x8000000989897220 */ /* 0x000fe40000410000 */
[C---:B------:R-:W-:Y:S01]  /*7f00*/  FMUL.FTZ R47, R127.reuse, R44 ;  /* 0x0000002c7f2f7220 */ /* 0x040fe20000410000 */
[----:B------:R-:W-:Y:S01]  /*7f10*/  SHF.L.U32 R44, R190, 0x5, RZ ;  /* 0x00000005be2c7819 */ /* 0x000fe200000006ff */
[C---:B------:R-:W-:Y:S02]  /*7f20*/  FFMA.FTZ R51, -R127.reuse, R48, -RZ ;  /* 0x000000307f337223 */ /* 0x040fe400000109ff */
[----:B------:R-:W-:Y:S01]  /*7f30*/  FFMA.FTZ R35, -R127, R46, R125 ;  /* 0x0000002e7f237223 */ /* 0x000fe2000001017d */
[----:B------:R-:W-:Y:S01]  /*7f40*/  LEA.HI.SX32 R44, R44, R44, 0x1b ;  /* 0x0000002c2c2c7211 */ /* 0x000fe200078fdaff */
        /* <DEDUP_REMOVED lines=17> */
[----:B------:R-:W-:Y:S01]  /*8060*/  FFMA.FTZ R35, -R50, R40, R35 ;  /* 0x0000002832237223 */ /* 0x000fe20000010123 */
[----:B------:R-:W-:Y:S01]  /*8070*/  MOV R40, UR7 ;  /* 0x0000000700287c02 */ /* 0x000fe20008000f00 */
[----:B------:R-:W-:-:S02]  /*8080*/  FMUL.FTZ R143, R143, -R20 ;  /* 0x800000148f8f7220 */ /* 0x000fc40000410000 */
[C---:B------:R-:W-:Y:S02]  /*8090*/  FFMA.FTZ R19, R144.reuse, R20, -R19 ;  /* 0x0000001490137223 */ /* 0x040fe40000010813 */
[----:B------:R-:W-:Y:S01]  /*80a0*/  FFMA.FTZ R144, R144, R18, R143 ;  /* 0x0000001290907223 */ /* 0x000fe2000001008f */
[----:B------:R-:W-:Y:S01]  /*80b0*/  @!P0 STS.128 [R40.X16+0x5c60], R120 ;  /* 0x005c607828008388 */ /* 0x000fe2000000cc00 */
[----:B------:R-:W-:Y:S02]  /*80c0*/  FADD.FTZ R19, R22, R19 ;  /* 0x0000001316137221 */ /* 0x000fe40000010000 */
[----:B------:R-:W-:Y:S01]  /*80d0*/  FADD.FTZ R213, -R167, R213 ;  /* 0x000000d5a7d57221 */ /* 0x000fe20000010100 */
[----:B------:R0:W-:Y:S01]  /*80e0*/  STS [R44.X4+0x2124], R61 ;  /* 0x0021243d2c007388 */ /* 0x0001e20000004800 */
[----:B------:R-:W-:Y:S02]  /*80f0*/  FADD.FTZ R212, -R168, R212 ;  /* 0x000000d4a8d47221 */ /* 0x000fe40000010100 */
[----:B------:R-:W-:Y:S01]  /*8100*/  FMUL.FTZ R41, R50, R41 ;  /* 0x0000002932297220 */ /* 0x000fe20000410000 */
[----:B------:R1:W-:Y:S01]  /*8110*/  STS [R44.X4+0x2128], R62 ;  /* 0x0021283e2c007388 */ /* 0x0003e20000004800 */
[----:B------:R-:W-:-:S02]  /*8120*/  FADD.FTZ R214, -R166, R214 ;  /* 0x000000d6a6d67221 */ /* 0x000fc40000010100 */
[----:B------:R-:W-:Y:S01]  /*8130*/  FADD.FTZ R215, -R163, R215 ;  /* 0x000000d7a3d77221 */ /* 0x000fe20000010100 */
[----:B------:R2:W-:Y:S01]  /*8140*/  STS [R44.X4+0x211c], R67 ;  /* 0x00211c432c007388 */ /* 0x0005e20000004800 */
[----:B------:R-:W-:Y:S02]  /*8150*/  FADD.FTZ R217, -R161, R217 ;  /* 0x000000d9a1d97221 */ /* 0x000fe40000010100 */
[----:B0-----:R-:W-:Y:S01]  /*8160*/  FADD.FTZ R61, -R21, R144 ;  /* 0x00000090153d7221 */ /* 0x001fe20000010100 */
[----:B------:R0:W-:Y:S01]  /*8170*/  STS [R44.X4+0x2150], R36 ;  /* 0x002150242c007388 */ /* 0x0001e20000004800 */
[C---:B------:R-:W-:Y:S02]  /*8180*/  FMUL.FTZ R21, R145.reuse, -R19 ;  /* 0x8000001391157220 */ /* 0x040fe40000410000 */
[-C--:B------:R-:W-:Y:S01]  /*8190*/  FMUL.FTZ R145, R145, -R61.reuse ;  /* 0x8000003d91917220 */ /* 0x080fe20000410000 */
[----:B------:R3:W-:Y:S01]  /*81a0*/  STS [R44.X4+0x2158], R37 ;  /* 0x002158252c007388 */ /* 0x0007e20000004800 */
[----:B-1----:R-:W-:-:S02]  /*81b0*/  FFMA.FTZ R62, R146, R61, R21 ;  /* 0x0000003d923e7223 */ /* 0x002fc40000010015 */
[----:B------:R-:W-:Y:S01]  /*81c0*/  FFMA.FTZ R145, R146, R19, -R145 ;  /* 0x0000001392917223 */ /* 0x000fe20000010891 */
[----:B------:R1:W-:Y:S01]  /*81d0*/  STS [R44.X4+0x215c], R38 ;  /* 0x00215c262c007388 */ /* 0x0003e20000004800 */
[----:B------:R-:W-:Y:S02]  /*81e0*/  FADD.FTZ R62, -R23, R62 ;  /* 0x0000003e173e7221 */ /* 0x000fe40000010100 */
[----:B------:R-:W-:Y:S01]  /*81f0*/  FADD.FTZ R24, R24, R145 ;  /* 0x0000009118187221 */ /* 0x000fe20000010000 */
[----:B------:R4:W-:Y:S01]  /*8200*/  STS [R44.X4+0x2160], R39 ;  /* 0x002160272c007388 */ /* 0x0009e20000004800 */
[C---:B------:R-:W-:Y:S02]  /*8210*/  FMUL.FTZ R21, R147.reuse, -R62 ;  /* 0x8000003e93157220 */ /* 0x040fe40000410000 */
[-C--:B------:R-:W-:Y:S01]  /*8220*/  FMUL.FTZ R147, R147, -R24.reuse ;  /* 0x8000001893937220 */ /* 0x080fe20000410000 */
[----:B------:R5:W-:Y:S01]  /*8230*/  STS [R44.X4+0x2170], R41 ;  /* 0x002170292c007388 */ /* 0x000be20000004800 */
[----:B------:R-:W-:-:S02]  /*8240*/  FFMA.FTZ R21, R148, R24, -R21 ;  /* 0x0000001894157223 */ /* 0x000fc40000010815 */
[----:B------:R-:W-:Y:S01]  /*8250*/  FFMA.FTZ R148, R148, R62, R147 ;  /* 0x0000003e94947223 */ /* 0x000fe20000010093 */
[----:B------:R1:W-:Y:S01]  /*8260*/  STS [R44.X4+0x2148], R42 ;  /* 0x0021482a2c007388 */ /* 0x0003e20000004800 */
[----:B------:R-:W-:Y:S02]  /*8270*/  FMUL.FTZ R22, R183, R24 ;  /* 0x00000018b7167220 */ /* 0x000fe40000410000 */
[----:B--2---:R-:W-:Y:S01]  /*8280*/  FADD.FTZ R67, -R25, R148 ;  /* 0x0000009419437221 */ /* 0x004fe20000010100 */
[----:B------:R2:W-:Y:S01]  /*8290*/  STS [R44.X4+0x2164], R45 ;  /* 0x0021642d2c007388 */ /* 0x0005e20000004800 */
[----:B------:R-:W-:Y:S02]  /*82a0*/  FADD.FTZ R21, R26, R21 ;  /* 0x000000151a157221 */ /* 0x000fe40000010000 */
[----:B------:R-:W-:Y:S01]  /*82b0*/  FMUL.FTZ R26, R184, R67 ;  /* 0x00000043b81a7220 */ /* 0x000fe20000410000 */
[----:B------:R2:W-:Y:S01]  /*82c0*/  STS [R44.X4+0x2168], R47 ;  /* 0x0021682f2c007388 */ /* 0x0005e20000004800 */
[----:B0-----:R-:W-:-:S02]  /*82d0*/  FMUL.FTZ R36, R183, R62 ;  /* 0x0000003eb7247220 */ /* 0x001fc40000410000 */
[----:B---3--:R-:W-:Y:S01]  /*82e0*/  FMUL.FTZ R37, R210, R22 ;  /* 0x00000016d2257220 */ /* 0x008fe20000410000 */
[----:B------:R-:W-:Y:S01]  /*82f0*/  STS [R44.X4+0x2154], R49 ;  /* 0x002154312c007388 */ /* 0x000fe20000004800 */
[----:B------:R-:W-:Y:S02]  /*8300*/  FMUL.FTZ R23, R184, R21 ;  /* 0x00000015b8177220 */ /* 0x000fe40000410000 */
[----:B------:R-:W-:Y:S01]  /*8310*/  FMUL.FTZ R25, R211, R26 ;  /* 0x0000001ad3197220 */ /* 0x000fe20000410000 */
[----:B------:R0:W-:Y:S01]  /*8320*/  STS [R44.X4+0x2178], R32 ;  /* 0x002178202c007388 */ /* 0x0001e20000004800 */
[-C--:B-1----:R-:W-:Y:S02]  /*8330*/  FFMA.FTZ R38, R213, R36.reuse, -R37 ;  /* 0x00000024d5267223 */ /* 0x082fe40000010825 */
[----:B------:R-:W-:Y:S01]  /*8340*/  FMUL.FTZ R37, R210, R36 ;  /* 0x00000024d2257220 */ /* 0x000fe20000410000 */
[----:B------:R1:W-:Y:S01]  /*8350*/  STS [R44.X4+0x216c], R51 ;  /* 0x00216c332c007388 */ /* 0x0003e20000004800 */
[----:B------:R-:W-:-:S02]  /*8360*/  FFMA.FTZ R36, R23, R212, R25 ;  /* 0x000000d417247223 */ /* 0x000fc40000010019 */
[----:B------:R-:W-:Y:S01]  /*8370*/  FMUL.FTZ R25, R182, R19 ;  /* 0x00000013b6197220 */ /* 0x000fe20000410000 */
[----:B------:R3:W-:Y:S01]  /*8380*/  STS [R44.X4+0x213c], R59 ;  /* 0x00213c3b2c007388 */ /* 0x0007e20000004800 */
[----:B----4-:R-:W-:Y:S02]  /*8390*/  FFMA.FTZ R39, R22, R213, R37 ;  /* 0x000000d516277223 */ /* 0x010fe40000010025 */
[----:B------:R-:W-:Y:S01]  /*83a0*/  FMUL.FTZ R37, R211, R23 ;  /* 0x00000017d3257220 */ /* 0x000fe20000410000 */
[----:B------:R4:W-:Y:S01]  /*83b0*/  STS [R44.X4+0x2120], R60 ;  /* 0x0021203c2c007388 */ /* 0x0009e20000004800 */
[----:B------:R-:W-:Y:S02]  /*83c0*/  FMUL.FTZ R40, R182, R61 ;  /* 0x0000003db6287220 */ /* 0x000fe40000410000 */
[----:B-----5:R-:W-:Y:S01]  /*83d0*/  FMUL.FTZ R41, R209, R25 ;  /* 0x00000019d1297220 */ /* 0x020fe20000410000 */
[----:B------:R-:W-:Y:S01]  /*83e0*/  STS [R44.X4+0x2104], R69 ;  /* 0x002104452c007388 */ /* 0x000fe20000004800 */
[----:B------:R-:W-:-:S02]  /*83f0*/  FADD.FTZ R36, RZ, R36 ;  /* 0x00000024ff247221 */ /* 0x000fc40000010000 */
[----:B------:R-:W-:Y:S01]  /*8400*/  FFMA.FTZ R37, R212, R26, -R37 ;  /* 0x0000001ad4257223 */ /* 0x000fe20000010825 */
[----:B------:R5:W-:Y:S01]  /*8410*/  STS [R44.X4+0x2114], R65 ;  /* 0x002114412c007388 */ /* 0x000be20000004800 */
[-C--:B------:R-:W-:Y:S02]  /*8420*/  FFMA.FTZ R42, R214, R40.reuse, -R41 ;  /* 0x00000028d62a7223 */ /* 0x080fe40000010829 */
[----:B------:R-:W-:Y:S01]  /*8430*/  FMUL.FTZ R40, R209, R40 ;  /* 0x00000028d1287220 */ /* 0x000fe20000410000 */
[----:B------:R0:W-:Y:S01]  /*8440*/  STS [R44.X4+0x2110], R64 ;  /* 0x002110402c007388 */ /* 0x0001e20000004800 */
[----:B------:R-:W-:Y:S02]  /*8450*/  FMUL.FTZ R41, R181, R18 ;  /* 0x00000012b5297220 */ /* 0x000fe40000410000 */
[----:B------:R-:W-:Y:S01]  /*8460*/  FADD.FTZ R36, R36, R39 ;  /* 0x0000002724247221 */ /* 0x000fe20000010000 */
[----:B------:R0:W-:Y:S01]  /*8470*/  STS [R44.X4+0x2118], R66 ;  /* 0x002118422c007388 */ /* 0x0001e20000004800 */
[----:B------:R-:W-:-:S02]  /*8480*/  FADD.FTZ R37, RZ, R37 ;  /* 0x00000025ff257221 */ /* 0x000fc40000010000 */
[----:B------:R-:W-:Y:S01]  /*8490*/  FMUL.FTZ R26, R181, R20 ;  /* 0x00000014b51a7220 */ /* 0x000fe20000410000 */
[----:B------:R0:W-:Y:S01]  /*84a0*/  STS [R44.X4+0x2100], R68 ;  /* 0x002100442c007388 */ /* 0x0001e20000004800 */
[----:B------:R-:W-:Y:S02]  /*84b0*/  FFMA.FTZ R39, R25, R214, R40 ;  /* 0x000000d619277223 */ /* 0x000fe40000010028 */
[C---:B------:R-:W-:Y:S01]  /*84c0*/  FMUL.FTZ R40, R208.reuse, R41 ;  /* 0x00000029d0287220 */ /* 0x040fe20000410000 */
[----:B------:R0:W-:Y:S01]  /*84d0*/  STS [R44.X4+0x2140], R52 ;  /* 0x002140342c007388 */ /* 0x0001e20000004800 */
[----:B------:R-:W-:Y:S02]  /*84e0*/  FADD.FTZ R37, R37, R38 ;  /* 0x0000002625257221 */ /* 0x000fe40000010000 */
[----:B------:R-:W-:Y:S01]  /*84f0*/  FMUL.FTZ R38, R208, R26 ;  /* 0x0000001ad0267220 */ /* 0x000fe20000410000 */
[----:B------:R0:W-:Y:S01]  /*8500*/  STS [R44.X4+0x212c], R63 ;  /* 0x00212c3f2c007388 */ /* 0x0001e20000004800 */
[----:B------:R-:W-:-:S02]  /*8510*/  FADD.FTZ R36, R36, R39 ;  /* 0x0000002724247221 */ /* 0x000fc40000010000 */
[----:B------:R-:W-:Y:S01]  /*8520*/  FFMA.FTZ R39, R26, R215, R40 ;  /* 0x000000d71a277223 */ /* 0x000fe20000010028 */
[----:B------:R-:W-:Y:S01]  /*8530*/  STS [R44.X4+0x2108], R70 ;  /* 0x002108462c007388 */ /* 0x000fe20000004800 */
[----:B------:R-:W-:Y:S02]  /*8540*/  FFMA.FTZ R41, R215, R41, -R38 ;  /* 0x00000029d7297223 */ /* 0x000fe40000010826 */
[----:B------:R-:W-:Y:S01]  /*8550*/  FADD.FTZ R39, R36, R39 ;  /* 0x0000002724277221 */ /* 0x000fe20000010000 */
[----:B------:R-:W-:Y:S01]  /*8560*/  STS [R44.X4+0x210c], R71 ;  /* 0x00210c472c007388 */ /* 0x000fe20000004800 */
[C---:B------:R-:W-:Y:S02]  /*8570*/  FMUL.FTZ R40, R180.reuse, R17 ;  /* 0x00000011b4287220 */ /* 0x040fe40000410000 */
[----:B------:R-:W-:Y:S01]  /*8580*/  FMUL.FTZ R38, R179, R16 ;  /* 0x00000010b3267220 */ /* 0x000fe20000410000 */
[----:B------:R-:W-:Y:S01]  /*8590*/  STS [R44.X4+0x2130], R56 ;  /* 0x002130382c007388 */ /* 0x000fe20000004800 */
[----:B------:R-:W-:-:S02]  /*85a0*/  FMUL.FTZ R36, R180, R15 ;  /* 0x0000000fb4247220 */ /* 0x000fc40000410000 */
[----:B------:R-:W-:Y:S01]  /*85b0*/  FADD.FTZ R42, R37, R42 ;  /* 0x0000002a252a7221 */ /* 0x000fe20000010000 */
[----:B------:R-:W-:Y:S01]  /*85c0*/  STS [R44.X4+0x2134], R57 ;  /* 0x002134392c007388 */ /* 0x000fe20000004800 */
[----:B------:R-:W-:Y:S02]  /*85d0*/  FADD.FTZ R37, -R162, R216 ;  /* 0x000000d8a2257221 */ /* 0x000fe40000010100 */
[----:B--2---:R-:W-:Y:S01]  /*85e0*/  FMUL.FTZ R45, R207, R40 ;  /* 0x00000028cf2d7220 */ /* 0x004fe20000410000 */
[----:B------:R-:W-:Y:S01]  /*85f0*/  STS [R44.X4+0x2138], R58 ;  /* 0x0021383a2c007388 */ /* 0x000fe20000004800 */
[----:B------:R-:W-:Y:S02]  /*8600*/  FMUL.FTZ R47, R179, R14 ;  /* 0x0000000eb32f7220 */ /* 0x000fe40000410000 */
[----:B------:R-:W-:Y:S01]  /*8610*/  FMUL.FTZ R48, R206, R38 ;  /* 0x00000026ce307220 */ /* 0x000fe20000410000 */
[----:B------:R-:W-:Y:S01]  /*8620*/  STS [R44.X4+0x2144], R53 ;  /* 0x002144352c007388 */ /* 0x000fe20000004800 */
[----:B------:R-:W-:-:S02]  /*8630*/  FMUL.FTZ R46, R207, R36 ;  /* 0x00000024cf2e7220 */ /* 0x000fc40000410000 */
[----:B0-----:R-:W-:Y:S01]  /*8640*/  FFMA.FTZ R32, R36, R37, R45 ;  /* 0x0000002524207223 */ /* 0x001fe2000001002d */
[----:B------:R-:W-:Y:S01]  /*8650*/  STS [R44.X4+0x214c], R55 ;  /* 0x00214c372c007388 */ /* 0x000fe20000004800 */
[-C--:B------:R-:W-:Y:S02]  /*8660*/  FFMA.FTZ R49, R217, R47.reuse, -R48 ;  /* 0x0000002fd9317223 */ /* 0x080fe40000010830 */
[----:B------:R-:W-:Y:S01]  /*8670*/  FFMA.FTZ R45, R37, R40, -R46 ;  /* 0x00000028252d7223 */ /* 0x000fe2000001082e */
[----:B------:R-:W-:Y:S01]  /*8680*/  STS [R44.X4+0x217c], R34 ;  /* 0x00217c222c007388 */ /* 0x000fe20000004800 */
[----:B------:R-:W-:Y:S02]  /*8690*/  FMUL.FTZ R47, R206, R47 ;  /* 0x0000002fce2f7220 */ /* 0x000fe40000410000 */
[----:B------:R-:W-:Y:S02]  /*86a0*/  FMUL.FTZ R46, R178, R11 ;  /* 0x0000000bb22e7220 */ /* 0x000fe40000410000 */
[----:B------:R-:W-:-:S02]  /*86b0*/  FADD.FTZ R42, R42, R41 ;  /* 0x000000292a2a7221 */ /* 0x000fc40000010000 */
[----:B------:R-:W-:Y:S02]  /*86c0*/  FADD.FTZ R39, R39, R32 ;  /* 0x0000002027277221 */ /* 0x000fe40000010000 */
[----:B------:R-:W-:Y:S02]  /*86d0*/  FFMA.FTZ R40, R38, R217, R47 ;  /* 0x000000d926287223 */ /* 0x000fe4000001002f */
[----:B------:R-:W-:Y:S02]  /*86e0*/  FMUL.FTZ R32, R178, R9 ;  /* 0x00000009b2207220 */ /* 0x000fe40000410000 */
[----:B------:R-:W-:Y:S02]  /*86f0*/  FADD.FTZ R41, -R160, R218 ;  /* 0x000000daa0297221 */ /* 0x000fe40000010100 */
[C---:B------:R-:W-:Y:S02]  /*8700*/  FMUL.FTZ R47, R205.reuse, R46 ;  /* 0x0000002ecd2f7220 */ /* 0x040fe40000410000 */
[----:B------:R-:W-:-:S02]  /*8710*/  FMUL.FTZ R48, R205, R32 ;  /* 0x00000020cd307220 */ /* 0x000fc40000410000 */
[----:B------:R-:W-:Y:S02]  /*8720*/  FADD.FTZ R42, R42, R45 ;  /* 0x0000002d2a2a7221 */ /* 0x000fe40000010000 */
[----:B------:R-:W-:Y:S02]  /*8730*/  FADD.FTZ R40, R39, R40 ;  /* 0x0000002827287221 */ /* 0x000fe40000010000 */
[----:B------:R-:W-:Y:S02]  /*8740*/  FFMA.FTZ R47, R32, R41, R47 ;  /* 0x00000029202f7223 */ /* 0x000fe4000001002f */
[----:B------:R-:W-:Y:S02]  /*8750*/  FMUL.FTZ R39, R177, R12 ;  /* 0x0000000cb1277220 */ /* 0x000fe40000410000 */
[----:B------:R-:W-:Y:S02]  /*8760*/  FMUL.FTZ R125, R226, UR44 ;  /* 0x0000002ce27d7c20 */ /* 0x000fe40008410000 */
[----:B------:R-:W-:-:S02]  /*8770*/  FFMA.FTZ R45, R41, R46, -R48 ;  /* 0x0000002e292d7223 */ /* 0x000fc40000010830 */
[----:B------:R-:W-:Y:S02]  /*8780*/  FADD.FTZ R42, R42, R49 ;  /* 0x000000312a2a7221 */ /* 0x000fe40000010000 */
[----:B------:R-:W-:Y:S02]  /*8790*/  FADD.FTZ R47, R40, R47 ;  /* 0x0000002f282f7221 */ /* 0x000fe40000010000 */
[----:B------:R-:W-:Y:S02]  /*87a0*/  FADD.FTZ R40, -R159, R219 ;  /* 0x000000db9f287221 */ /* 0x000fe40000010100 */
[----:B------:R-:W-:Y:S02]  /*87b0*/  FMUL.FTZ R49, R177, R10 ;  /* 0x0000000ab1317220 */ /* 0x000fe40000410000 */
[----:B------:R-:W-:Y:S02]  /*87c0*/  FMUL.FTZ R48, R204, R39 ;  /* 0x00000027cc307220 */ /* 0x000fe40000410000 */
[----:B------:R-:W-:-:S02]  /*87d0*/  FFMA.FTZ R125, R230, UR45, R125 ;  /* 0x0000002de67d7c23 */ /* 0x000fc4000801007d */
[----:B-1----:R-:W-:Y:S02]  /*87e0*/  FFMA.FTZ R51, R40, R49, -R48 ;  /* 0x0000003128337223 */ /* 0x002fe40000010830 */
[----:B------:R-:W-:Y:S02]  /*87f0*/  FFMA.FTZ R125, -R50, R125, -RZ ;  /* 0x0000007d327d7223 */ /* 0x000fe400000109ff */
[----:B------:R-:W-:Y:S02]  /*8800*/  FMUL.FTZ R49, R204, R49 ;  /* 0x00000031cc317220 */ /* 0x000fe40000410000 */
[----:B------:R-:W-:Y:S01]  /*8810*/  FMUL.FTZ R50, R176, R7 ;  /* 0x00000007b0327220 */ /* 0x000fe20000410000 */
[----:B------:R0:W-:Y:S01]  /*8820*/  STS [R44.X4+0x2174], R125 ;  /* 0x0021747d2c007388 */ /* 0x0001e20000004800 */
[----:B------:R-:W-:Y:S02]  /*8830*/  FADD.FTZ R46, R42, R45 ;  /* 0x0000002d2a2e7221 */ /* 0x000fe40000010000 */
[----:B------:R-:W-:-:S02]  /*8840*/  FFMA.FTZ R48, R39, R40, R49 ;  /* 0x0000002827307223 */ /* 0x000fc40000010031 */
[----:B------:R-:W-:Y:S02]  /*8850*/  FADD.FTZ R45, -R158, R220 ;  /* 0x000000dc9e2d7221 */ /* 0x000fe40000010100 */
[----:B------:R-:W-:Y:S02]  /*8860*/  FMUL.FTZ R42, R176, R33 ;  /* 0x00000021b02a7220 */ /* 0x000fe40000410000 */
[----:B------:R-:W-:Y:S02]  /*8870*/  FMUL.FTZ R49, R203, R50 ;  /* 0x00000032cb317220 */ /* 0x000fe40000410000 */
[----:B------:R-:W-:Y:S02]  /*8880*/  FADD.FTZ R47, R47, R48 ;  /* 0x000000302f2f7221 */ /* 0x000fe40000010000 */
[----:B---3--:R-:W-:Y:S02]  /*8890*/  FMUL.FTZ R59, R8, UR40 ;  /* 0x00000028083b7c20 */ /* 0x008fe40008410000 */
[----:B------:R-:W-:Y:S01]  /*88a0*/  FFMA.FTZ R48, R42, R45, R49 ;  /* 0x0000002d2a307223 */ /* 0x000fe20000010031 */
[----:B------:R-:W-:Y:S01]  /*88b0*/  MOV R49, UR30 ;  /* 0x0000001e00317c02 */ /* 0x000fe20008000f00 */
[----:B----4-:R-:W-:-:S02]  /*88c0*/  FMUL.FTZ R60, R33, UR40 ;  /* 0x00000028213c7c20 */ /* 0x010fc40008410000 */
[C---:B-----5:R-:W-:Y:S01]  /*88d0*/  FMUL.FTZ R65, R6.reuse, UR40 ;  /* 0x0000002806417c20 */ /* 0x060fe20008410000 */
[----:B------:R-:W-:Y:S01]  /*88e0*/  LEA R64, R49, -R190, 0x1 ;  /* 0x800000be31407211 */ /* 0x000fe200078e08ff */
[----:B------:R-:W-:Y:S02]  /*88f0*/  FFMA.FTZ R59, R6, UR39, -R59 ;  /* 0x00000027063b7c23 */ /* 0x000fe4000801083b */
[----:B------:R-:W-:Y:S01]  /*8900*/  FMUL.FTZ R127, R175, R6 ;  /* 0x00000006af7f7220 */ /* 0x000fe20000410000 */
[----:B------:R-:W-:Y:S01]  /*8910*/  ISETP.GE.AND P0, PT, R64, 0x1, PT ;  /* 0x000000014000780c */ /* 0x000fe20003f06270 */
[----:B------:R-:W-:Y:S02]  /*8920*/  FMUL.FTZ R69, R16, UR40 ;  /* 0x0000002810457c20 */ /* 0x000fe40008410000 */
[----:B------:R-:W-:Y:S02]  /*8930*/  FMUL.FTZ R6, R15, UR40 ;  /* 0x000000280f067c20 */ /* 0x000fe40008410000 */
[----:B------:R-:W-:-:S02]  /*8940*/  FFMA.FTZ R60, R7, UR39, -R60 ;  /* 0x00000027073c7c23 */ /* 0x000fc4000801083c */
[----:B------:R-:W-:Y:S02]  /*8950*/  FMUL.FTZ R66, R7, UR40 ;  /* 0x0000002807427c20 */ /* 0x000fe40008410000 */
[----:B------:R-:W-:Y:S02]  /*8960*/  FADD.FTZ R121, R47, R48 ;  /* 0x000000302f797221 */ /* 0x000fe40000010000 */
[C---:B------:R-:W-:Y:S02]  /*8970*/  FFMA.FTZ R69, R14.reuse, UR39, -R69 ;  /* 0x000000270e457c23 */ /* 0x040fe40008010845 */
[----:B------:R-:W-:Y:S02]  /*8980*/  FMUL.FTZ R7, R14, UR40 ;  /* 0x000000280e077c20 */ /* 0x000fe40008410000 */
[----:B------:R-:W-:Y:S02]  /*8990*/  FMUL.FTZ R47, R124, UR40 ;  /* 0x000000287c2f7c20 */ /* 0x000fe40008410000 */
[----:B------:R-:W-:-:S02]  /*89a0*/  FMUL.FTZ R68, R9, UR40 ;  /* 0x0000002809447c20 */ /* 0x000fc40008410000 */
[C---:B------:R-:W-:Y:S02]  /*89b0*/  FFMA.FTZ R14, R17.reuse, UR39, -R6 ;  /* 0x00000027110e7c23 */ /* 0x040fe40008010806 */
[----:B------:R-:W-:Y:S02]  /*89c0*/  FMUL.FTZ R122, R17, UR40 ;  /* 0x00000028117a7c20 */ /* 0x000fe40008410000 */
[----:B------:R-:W-:Y:S02]  /*89d0*/  FMUL.FTZ R17, R20, UR40 ;  /* 0x0000002814117c20 */ /* 0x000fe40008410000 */
[----:B------:R-:W-:Y:S02]  /*89e0*/  FMUL.FTZ R52, R203, R42 ;  /* 0x0000002acb347220 */ /* 0x000fe40000410000 */
[----:B------:R-:W-:Y:S02]  /*89f0*/  FMUL.FTZ R6, R19, UR40 ;  /* 0x0000002813067c20 */ /* 0x000fe40008410000 */
[----:B------:R-:W-:-:S02]  /*8a00*/  FADD.FTZ R13, R129, R54 ;  /* 0x00000036810d7221 */ /* 0x000fc40000010000 */
[----:B------:R-:W-:Y:S02]  /*8a10*/  FMUL.FTZ R63, R12, UR40 ;  /* 0x000000280c3f7c20 */ /* 0x000fe40008410000 */
[----:B------:R-:W-:Y:S02]  /*8a20*/  FFMA.FTZ R54, R196, UR39, -R47 ;  /* 0x00000027c4367c23 */ /* 0x000fe4000801082f */
[----:B0-----:R-:W-:Y:S02]  /*8a30*/  FMUL.FTZ R44, R193, UR40 ;  /* 0x00000028c12c7c20 */ /* 0x001fe40008410000 */
[C---:B------:R-:W-:Y:S02]  /*8a40*/  FFMA.FTZ R68, R11.reuse, UR39, -R68 ;  /* 0x000000270b447c23 */ /* 0x040fe40008010844 */
[----:B------:R-:W-:Y:S02]  /*8a50*/  FMUL.FTZ R120, R11, UR40 ;  /* 0x000000280b787c20 */ /* 0x000fe40008410000 */
[----:B------:R-:W-:-:S02]  /*8a60*/  FFMA.FTZ R70, R16, UR39, R7 ;  /* 0x0000002710467c23 */ /* 0x000fc40008010007 */
[----:B------:R-:W-:Y:S02]  /*8a70*/  FMUL.FTZ R47, R192, UR40 ;  /* 0x00000028c02f7c20 */ /* 0x000fe40008410000 */
[C---:B------:R-:W-:Y:S02]  /*8a80*/  FFMA.FTZ R17, R18.reuse, UR39, -R17 ;  /* 0x0000002712117c23 */ /* 0x040fe40008010811 */
[----:B------:R-:W-:Y:S02]  /*8a90*/  FMUL.FTZ R11, R18, UR40 ;  /* 0x00000028120b7c20 */ /* 0x000fe40008410000 */
[----:B------:R-:W-:Y:S02]  /*8aa0*/  FMUL.FTZ R7, R24, UR40 ;  /* 0x0000002818077c20 */ /* 0x000fe40008410000 */
[----:B------:R-:W-:Y:S02]  /*8ab0*/  FFMA.FTZ R123, R45, R50, -R52 ;  /* 0x000000322d7b7223 */ /* 0x000fe40000010834 */
[----:B------:R-:W-:-:S02]  /*8ac0*/  FADD.FTZ R46, R46, R51 ;  /* 0x000000332e2e7221 */ /* 0x000fc40000010000 */
[----:B------:R-:W-:Y:S02]  /*8ad0*/  FMUL.FTZ R48, R31, UR40 ;  /* 0x000000281f307c20 */ /* 0x000fe40008410000 */
[----:B------:R-:W-:Y:S02]  /*8ae0*/  FFMA.FTZ R58, R8, UR39, R65 ;  /* 0x00000027083a7c23 */ /* 0x000fe40008010041 */
[----:B------:R-:W-:Y:S02]  /*8af0*/  FFMA.FTZ R18, R61, UR39, -R6 ;  /* 0x000000273d127c23 */ /* 0x000fe40008010806 */
[----:B------:R-:W-:Y:S02]  /*8b00*/  FMUL.FTZ R49, R28, UR40 ;  /* 0x000000281c317c20 */ /* 0x000fe40008410000 */
[----:B------:R-:W-:Y:S02]  /*8b10*/  FMUL.FTZ R51, R4, UR40 ;  /* 0x0000002804337c20 */ /* 0x000fe40008410000 */
[----:B------:R-:W-:-:S02]  /*8b20*/  FMUL.FTZ R52, R5, UR40 ;  /* 0x0000002805347c20 */ /* 0x000fc40008410000 */
[C---:B------:R-:W-:Y:S02]  /*8b30*/  FFMA.FTZ R63, R10.reuse, UR39, -R63 ;  /* 0x000000270a3f7c23 */ /* 0x040fe4000801083f */
[----:B------:R-:W-:Y:S02]  /*8b40*/  FMUL.FTZ R65, R10, UR40 ;  /* 0x000000280a417c20 */ /* 0x000fe40008410000 */
[----:B------:R-:W-:Y:S02]  /*8b50*/  FMUL.FTZ R6, R21, UR40 ;  /* 0x0000002815067c20 */ /* 0x000fe40008410000 */
[----:B------:R-:W-:Y:S02]  /*8b60*/  FFMA.FTZ R55, R27, UR39, -R44 ;  /* 0x000000271b377c23 */ /* 0x000fe4000801082c */
[----:B------:R-:W-:Y:S02]  /*8b70*/  FMUL.FTZ R10, R61, UR40 ;  /* 0x000000283d0a7c20 */ /* 0x000fe40008410000 */
[----:B------:R-:W-:-:S02]  /*8b80*/  FFMA.FTZ R44, R28, UR39, R47 ;  /* 0x000000271c2c7c23 */ /* 0x000fc4000801002f */
[C---:B------:R-:W-:Y:S02]  /*8b90*/  FFMA.FTZ R61, R62.reuse, UR39, -R7 ;  /* 0x000000273e3d7c23 */ /* 0x040fe40008010807 */
[----:B------:R-:W-:Y:S02]  /*8ba0*/  FFMA.FTZ R47, R43, UR39, -R48 ;  /* 0x000000272b2f7c23 */ /* 0x000fe40008010830 */
[----:B------:R-:W-:Y:S02]  /*8bb0*/  FMUL.FTZ R7, R62, UR40 ;  /* 0x000000283e077c20 */ /* 0x000fe40008410000 */
[----:B------:R-:W-:Y:S02]  /*8bc0*/  FADD.FTZ R123, R46, R123 ;  /* 0x0000007b2e7b7221 */ /* 0x000fe40000010000 */
[----:B------:R-:W-:Y:S02]  /*8bd0*/  FFMA.FTZ R56, R192, UR39, -R49 ;  /* 0x00000027c0387c23 */ /* 0x000fe40008010831 */
[----:B------:R-:W-:-:S02]  /*8be0*/  FMUL.FTZ R50, R3, UR40 ;  /* 0x0000002803327c20 */ /* 0x000fc40008410000 */
[----:B------:R-:W-:Y:S02]  /*8bf0*/  FFMA.FTZ R48, R0, UR39, R51 ;  /* 0x0000002700307c23 */ /* 0x000fe40008010033 */
[----:B------:R-:W-:Y:S02]  /*8c00*/  FFMA.FTZ R57, R3, UR39, R52 ;  /* 0x0000002703397c23 */ /* 0x000fe40008010034 */
        /* <DEDUP_REMOVED lines=8> */
[----:B------:R-:W-:Y:S02]  /*8c90*/  FFMA.FTZ R50, R5, UR39, -R50 ;  /* 0x0000002705327c23 */ /* 0x000fe40008010832 */
[----:B------:R-:W-:-:S02]  /*8ca0*/  FADD.FTZ R221, -R157, R221 ;  /* 0x000000dd9ddd7221 */ /* 0x000fc40000010100 */
[----:B------:R-:W-:Y:S02]  /*8cb0*/  FADD.FTZ R222, -R156, R222 ;  /* 0x000000de9cde7221 */ /* 0x000fe40000010100 */
[----:B------:R-:W-:Y:S02]  /*8cc0*/  FFMA.FTZ R53, R124, UR39, R53 ;  /* 0x000000277c357c23 */ /* 0x000fe40008010035 */
[----:B------:R-:W-:Y:S02]  /*8cd0*/  FFMA.FTZ R34, R193, UR39, R34 ;  /* 0x00000027c1227c23 */ /* 0x000fe40008010022 */
[----:B------:R-:W-:Y:S02]  /*8ce0*/  FFMA.FTZ R46, R31, UR39, R46 ;  /* 0x000000271f2e7c23 */ /* 0x000fe4000801002e */
[----:B------:R-:W-:Y:S02]  /*8cf0*/  FFMA.FTZ R49, R4, UR39, -R49 ;  /* 0x0000002704317c23 */ /* 0x000fe40008010831 */
[----:B------:R-:W-:-:S02]  /*8d00*/  FMUL.FTZ R5, R174, R5 ;  /* 0x00000005ae057220 */ /* 0x000fc40000410000 */
        /* <DEDUP_REMOVED lines=44> */
.L_x_6591:
[----:B------:R-:W-:Y:S05]  /*8fd0*/  BSYNC B0 ;  /* 0x0000000000007941 */ /* 0x000fea0003800000 */
.L_x_6590:
[-C--:B------:R-:W-:Y:S01]  /*8fe0*/  FFMA.FTZ R130, R221, R127.reuse, -R130 ;  /* 0x0000007fdd827223 */ /* 0x080fe20000010882 */
[----:B------:R-:W-:Y:S01]  /*8ff0*/  ULDC.64 UR34, c[0x0][0x2b8] ;  /* 0x0000ae0000227ab9 */ /* 0x000fe20000000a00 */
[----:B------:R-:W-:Y:S01]  /*9000*/  FMUL.FTZ R127, R202, R127 ;  /* 0x0000007fca7f7220 */ /* 0x000fe20000410000 */
[----:B------:R-:W-:Y:S01]  /*9010*/  USHF.R.U32.HI UR30, URZ, 0x1, UR35 ;  /* 0x000000013f1e7899 */ /* 0x000fe20008011623 */
[----:B0-----:R-:W-:Y:S01]  /*9020*/  FFMA.FTZ R10, R222, R5, -R125 ;  /* 0x00000005de0a7223 */ /* 0x001fe2000001087d */
[----:B------:R-:W-:Y:S01]  /*9030*/  USHF.R.U64 UR34, UR34, 0x1, UR35 ;  /* 0x0000000122227899 */ /* 0x000fe20008001223 */
[----:B------:R-:W-:Y:S01]  /*9040*/  FFMA.FTZ R6, R52, R221, R127 ;  /* 0x000000dd34067223 */ /* 0x000fe2000001007f */
[----:B------:R-:W-:Y:S01]  /*9050*/  UIMAD UR39, UR30, UR37, URZ ;  /* 0x000000251e2772a4 */ /* 0x000fe2000f8e023f */
[----:B------:R-:W-:Y:S01]  /*9060*/  FMUL.FTZ R5, R165, R5 ;  /* 0x00000005a5057220 */ /* 0x000fe20000410000 */
[----:B------:R-:W-:Y:S01]  /*9070*/  UIMAD.WIDE.U32 UR30, UR34, UR37, URZ ;  /* 0x00000025221e72a5 */ /* 0x000fe2000f8e003f */
[----:B------:R-:W-:Y:S01]  /*9080*/  FADD.FTZ R6, R121, R6 ;  /* 0x0000000679067221 */ /* 0x000fe20000010000 */
[----:B------:R-:W-:Y:S01]  /*9090*/  UIMAD UR39, UR36, UR34, UR39 ;  /* 0x00000022242772a4 */ /* 0x000fe2000f8e0227 */
[----:B------:R-:W-:Y:S01]  /*90a0*/  FFMA.FTZ R5, R51, R222, R5 ;  /* 0x000000de33057223 */ /* 0x000fe20000010005 */
[----:B------:R-:W-:Y:S01]  /*90b0*/  ULDC UR40, c[0x0][0x174] ;  /* 0x00005d0000287ab9 */ /* 0x000fe20000000800 */
[----:B------:R-:W-:Y:S01]  /*90c0*/  FADD.FTZ R121, R35, -R2 ;  /* 0x8000000223797221 */ /* 0x000fe20000010000 */
[----:B------:R-:W-:Y:S01]  /*90d0*/  ULDC.64 UR34, c[0x0][0x2c0] ;  /* 0x0000b00000227ab9 */ /* 0x000fe20000000a00 */
[----:B------:R-:W-:Y:S01]  /*90e0*/  FMUL.FTZ R2, R173, R0 ;  /* 0x00000000ad027220 */ /* 0x000fe20000410000 */
[----:B------:R-:W-:Y:S01]  /*90f0*/  UIADD3 UR31, UR31, UR39, URZ ;  /* 0x000000271f1f7290 */ /* 0x000fe2000fffe03f */
[----:B------:R-:W-:Y:S01]  /*9100*/  FADD.FTZ R5, R6, R5 ;  /* 0x0000000506057221 */ /* 0x000fe20000010000 */
[----:B------:R-:W-:Y:S01]  /*9110*/  UIMAD UR39, UR38, UR34, URZ ;  /* 0x00000022262772a4 */ /* 0x000fe2000f8e023f */
[----:B------:R-:W-:Y:S01]  /*9120*/  FADD.FTZ R123, R123, R130 ;  /* 0x000000827b7b7221 */ /* 0x000fe20000010000 */
[----:B------:R-:W-:Y:S01]  /*9130*/  UIMAD.WIDE.U32 UR30, UR20, UR34, UR30 ;  /* 0x00000022141e72a5 */ /* 0x000fe2000f8e001e */
[----:B------:R-:W-:Y:S01]  /*9140*/  FADD.FTZ R223, -R155, R223 ;  /* 0x000000df9bdf7221 */ /* 0x000fe20000010100 */
        /* <DEDUP_REMOVED lines=8> */
[----:B------:R-:W-:Y:S01]  /*91d0*/  ULEA UR34, UP0, UR30, UR34, 0x3 ;  /* 0x000000221e227291 */ /* 0x000fe2000f80183f */
[----:B------:R-:W-:Y:S01]  /*91e0*/  FFMA.FTZ R7, R223, R4, -R6 ;  /* 0x00000004df077223 */ /* 0x000fe20000010806 */
[----:B------:R-:W-:Y:S01]  /*91f0*/  UIADD3 UR31, UR6, -UR40, URZ ;  /* 0x80000028061f7290 */ /* 0x000fe2000fffe03f */
[----:B------:R-:W-:Y:S01]  /*9200*/  FADD.FTZ R228, -R154, R228 ;  /* 0x000000e49ae47221 */ /* 0x000fe20000010100 */
[----:B------:R-:W-:Y:S01]  /*9210*/  ULEA.HI.X UR35, UR30, UR35, UR39, 0x3, UP0 ;  /* 0x000000231e237291 */ /* 0x000fe200080f1c27 */
[----:B------:R-:W-:Y:S01]  /*9220*/  FMUL.FTZ R43, R172, R43 ;  /* 0x0000002bac2b7220 */ /* 0x000fe20000410000 */
[----:B------:R-:W-:Y:S01]  /*9230*/  UIMAD UR30, UR31, -0x800, URZ ;  /* 0xfffff8001f1e78a4 */ /* 0x000fe2000f8e023f */
[----:B------:R-:W-:Y:S01]  /*9240*/  FMUL.FTZ R35, R224, R11 ;  /* 0x0000000be0237220 */ /* 0x000fe20000410000 */
[----:B------:R-:W-:Y:S01]  /*9250*/  ISETP.GE.AND P1, PT, R64, 0x81, PT ;  /* 0x000000814000780c */ /* 0x000fe20003f26270 */
[----:B------:R-:W-:Y:S01]  /*9260*/  FADD.FTZ R7, R10, R7 ;  /* 0x000000070a077221 */ /* 0x000fe20000010000 */
[----:B------:R-:W-:Y:S01]  /*9270*/  ISETP.GE.AND P2, PT, R64, 0xc1, PT ;  /* 0x000000c14000780c */ /* 0x000fe20003f46270 */
[----:B------:R-:W-:Y:S01]  /*9280*/  FMUL.FTZ R10, R171, R28 ;  /* 0x0000001cab0a7220 */ /* 0x000fe20000410000 */
[----:B------:R-:W-:Y:S01]  /*9290*/  IADD3 R127, R190, 0xc0, RZ ;  /* 0x000000c0be7f7810 */ /* 0x000fe20007ffe0ff */
[----:B------:R-:W-:-:S02]  /*92a0*/  FFMA.FTZ R130, R228, R43, -R35 ;  /* 0x0000002be4827223 */ /* 0x000fc40000010823 */
[----:B------:R-:W-:Y:S02]  /*92b0*/  FADD.FTZ R229, -R153, R229 ;  /* 0x000000e599e57221 */ /* 0x000fe40000010100 */
[----:B------:R-:W-:Y:S02]  /*92c0*/  FMUL.FTZ R192, R171, R192 ;  /* 0x000000c0abc07220 */ /* 0x000fe40000410000 */
[----:B------:R-:W-:Y:S02]  /*92d0*/  FMUL.FTZ R35, R225, R10 ;  /* 0x0000000ae1237220 */ /* 0x000fe40000410000 */
[----:B------:R-:W-:Y:S02]  /*92e0*/  FADD.FTZ R7, R7, R130 ;  /* 0x0000008207077221 */ /* 0x000fe40000010000 */
[----:B------:R-:W-:Y:S02]  /*92f0*/  FFMA.FTZ R130, R229, R192, -R35 ;  /* 0x000000c0e5827223 */ /* 0x000fe40000010823 */
[----:B------:R-:W-:-:S02]  /*9300*/  FMUL.FTZ R35, R170, R193 ;  /* 0x000000c1aa237220 */ /* 0x000fc40000410000 */
[----:B------:R-:W-:Y:S02]  /*9310*/  FADD.FTZ R230, -R152, R230 ;  /* 0x000000e698e67221 */ /* 0x000fe40000010100 */
[----:B------:R-:W-:Y:S02]  /*9320*/  FMUL.FTZ R27, R170, R27 ;  /* 0x0000001baa1b7220 */ /* 0x000fe40000410000 */
[----:B------:R-:W-:Y:S02]  /*9330*/  FMUL.FTZ R123, R226, R35 ;  /* 0x00000023e27b7220 */ /* 0x000fe40000410000 */
[----:B------:R-:W-:Y:S02]  /*9340*/  FADD.FTZ R7, R7, R130 ;  /* 0x0000008207077221 */ /* 0x000fe40000010000 */
[----:B------:R-:W-:Y:S02]  /*9350*/  FFMA.FTZ R132, R230, R27, -R123 ;  /* 0x0000001be6847223 */ /* 0x000fe4000001087b */
[----:B------:R-:W-:-:S02]  /*9360*/  FMUL.FTZ R4, R164, R4 ;  /* 0x00000004a4047220 */ /* 0x000fc40000410000 */
[----:B------:R-:W-:Y:S01]  /*9370*/  FADD.FTZ R132, R7, R132 ;  /* 0x0000008407847221 */ /* 0x000fe20000010000 */
[----:B------:R-:W-:Y:S01]  /*9380*/  IADD3 R7, R190, 0x40, RZ ;  /* 0x00000040be077810 */ /* 0x000fe20007ffe0ff */
[----:B------:R-:W-:Y:S02]  /*9390*/  FFMA.FTZ R4, R2, R223, R4 ;  /* 0x000000df02047223 */ /* 0x000fe40000010004 */
[----:B------:R-:W-:Y:S01]  /*93a0*/  FMUL.FTZ R43, R224, R43 ;  /* 0x0000002be02b7220 */ /* 0x000fe20000410000 */
[----:B------:R-:W-:Y:S01]  /*93b0*/  LEA.HI.SX32 R7, R7, R190, 0x1b ;  /* 0x000000be07077211 */ /* 0x000fe200078fdaff */
[----:B------:R-:W-:Y:S01]  /*93c0*/  FADD.FTZ R5, R5, R4 ;  /* 0x0000000405057221 */ /* 0x000fe20000010000 */
[C---:B------:R-:W-:Y:S01]  /*93d0*/  LEA R4, P0, R190.reuse, UR34, 0x2 ;  /* 0x00000022be047c11 */ /* 0x040fe2000f8010ff */
[----:B------:R-:W-:Y:S01]  /*93e0*/  FFMA.FTZ R6, R11, R228, R43 ;  /* 0x000000e40b067223 */ /* 0x000fe2000001002b */
[----:B------:R-:W-:Y:S01]  /*93f0*/  MOV R43, UR30 ;  /* 0x0000001e002b7c02 */ /* 0x000fe20008000f00 */
[----:B------:R-:W-:Y:S01]  /*9400*/  FMUL.FTZ R192, R225, R192 ;  /* 0x000000c0e1c07220 */ /* 0x000fe20000410000 */
[----:B------:R-:W0:Y:S01]  /*9410*/  LDS R7, [R7.X4+0x2200] ;  /* 0x0022000007077984 */ /* 0x000e220000004800 */
[----:B------:R-:W-:Y:S01]  /*9420*/  FADD.FTZ R6, R5, R6 ;  /* 0x0000000605067221 */ /* 0x000fe20000010000 */
[----:B------:R-:W-:Y:S01]  /*9430*/  LEA.HI.X R5, R190, UR35, RZ, 0x2, P0 ;  /* 0x00000023be057c11 */ /* 0x000fe200080f14ff */
[----:B------:R-:W-:Y:S01]  /*9440*/  USHF.L.U32 UR34, UR8, 0x2, URZ ;  /* 0x0000000208227899 */ /* 0x000fe2000800063f */
[----:B------:R-:W-:Y:S01]  /*9450*/  ISETP.GE.AND P0, PT, R64, 0x41, PT ;  /* 0x000000414000780c */ /* 0x000fe20003f06270 */
[----:B------:R-:W-:Y:S01]  /*9460*/  USHF.L.U64.HI UR35, UR8, 0x2, UR9 ;  /* 0x0000000208237899 */ /* 0x000fe20008010209 */
[----:B------:R-:W-:Y:S01]  /*9470*/  FMUL.FTZ R196, R169, R196 ;  /* 0x000000c4a9c47220 */ /* 0x000fe20000410000 */
[----:B------:R-:W-:Y:S01]  /*9480*/  ULDC.64 UR30, c[0x0][0x2d0] ;  /* 0x0000b400001e7ab9 */ /* 0x000fe20000000a00 */
[----:B------:R-:W-:Y:S01]  /*9490*/  IMAD.WIDE R4, R43, 0x4, R4 ;  /* 0x000000042b047825 */ /* 0x000fe200078e0204 */
[----:B------:R-:W-:Y:S01]  /*94a0*/  MOV R125, UR34 ;  /* 0x00000022007d7c02 */ /* 0x000fe20008000f00 */
[----:B------:R-:W-:-:S02]  /*94b0*/  UIMAD UR30, UR35, UR30, URZ ;  /* 0x0000001e231e72a4 */ /* 0x000fc4000f8e023f */
[----:B------:R-:W-:Y:S02]  /*94c0*/  FFMA.FTZ R43, R10, R229, R192 ;  /* 0x000000e50a2b7223 */ /* 0x000fe400000100c0 */
[----:B------:R-:W-:Y:S01]  /*94d0*/  UIMAD UR30, UR34, UR31, UR30 ;  /* 0x0000001f221e72a4 */ /* 0x000fe2000f8e021e */
[----:B------:R-:W-:Y:S01]  /*94e0*/  IMAD.WIDE.U32 R4, R125, c[0x0][0x2d0], R4 ;  /* 0x0000b4007d047a25 */ /* 0x000fe200078e0004 */
[----:B------:R-:W-:-:S03]  /*94f0*/  IADD3 R125, R190, 0x80, RZ ;  /* 0x00000080be7d7810 */ /* 0x000fc60007ffe0ff */
[----:B------:R-:W-:Y:S01]  /*9500*/  FADD.FTZ R6, R6, R43 ;  /* 0x0000002b06067221 */ /* 0x000fe20000010000 */
[----:B------:R-:W-:Y:S01]  /*9510*/  IADD3 R5, R5, UR30, RZ ;  /* 0x0000001e05057c10 */ /* 0x000fe2000fffe0ff */
[----:B------:R-:W-:Y:S01]  /*9520*/  FMUL.FTZ R43, R226, R27 ;  /* 0x0000001be22b7220 */ /* 0x000fe20000410000 */
[----:B------:R-:W-:Y:S01]  /*9530*/  LEA.HI.SX32 R125, R125, R190, 0x1b ;  /* 0x000000be7d7d7211 */ /* 0x000fe200078fdaff */
[----:B------:R-:W-:Y:S02]  /*9540*/  FADD.FTZ R27, -R149, R30 ;  /* 0x0000001e951b7221 */ /* 0x000fe40000010100 */
[----:B------:R-:W-:Y:S02]  /*9550*/  FMUL.FTZ R30, R169, R124 ;  /* 0x0000007ca91e7220 */ /* 0x000fe40000410000 */
[----:B------:R-:W-:Y:S02]  /*9560*/  FFMA.FTZ R43, R35, R230, R43 ;  /* 0x000000e6232b7223 */ /* 0x000fe4000001002b */
[----:B------:R-:W-:-:S02]  /*9570*/  FMUL.FTZ R123, R29, R30 ;  /* 0x0000001e1d7b7220 */ /* 0x000fc40000410000 */
[----:B------:R-:W-:Y:S02]  /*9580*/  FADD.FTZ R43, R6, R43 ;  /* 0x0000002b062b7221 */ /* 0x000fe40000010000 */
[-C--:B------:R-:W-:Y:S02]  /*9590*/  FFMA.FTZ R123, R27, R196.reuse, -R123 ;  /* 0x000000c41b7b7223 */ /* 0x080fe4000001087b */
[----:B------:R-:W-:Y:S02]  /*95a0*/  FMUL.FTZ R196, R29, R196 ;  /* 0x000000c41dc47220 */ /* 0x000fe40000410000 */
[----:B------:R-:W-:Y:S02]  /*95b0*/  FADD.FTZ R123, R132, R123 ;  /* 0x0000007b847b7221 */ /* 0x000fe40000010000 */
[----:B------:R-:W-:-:S04]  /*95c0*/  FFMA.FTZ R196, R30, R27, R196 ;  /* 0x0000001b1ec47223 */ /* 0x000fc800000100c4 */
[----:B------:R-:W-:Y:S01]  /*95d0*/  FADD.FTZ R43, R43, R196 ;  /* 0x000000c42b2b7221 */ /* 0x000fe20000010000 */
[----:B------:R-:W-:Y:S05]  /*95e0*/  @!P0 BRA `(.L_x_6593) ;  /* 0x0000001000008947 */ /* 0x000fea0003800000 */
[----:B0-----:R0:W-:Y:S02]  /*95f0*/  RED.E.ADD.F32.FTZ.RN.STRONG.GPU [R4.64+-0x1f00], R7 ;  /* 0xffe100070400798e */ /* 0x0011e4000c10e7a0 */
.L_x_6593:
[----:B0-----:R-:W-:Y:S05]  /*9600*/  BSYNC B0 ;  /* 0x0000000000007941 */ /* 0x001fea0003800000 */
.L_x_6592:
[----:B------:R-:W0:Y:S01]  /*9610*/  LDS R125, [R125.X4+0x2300] ;  /* 0x002300007d7d7984 */ /* 0x000e220000004800 */
[----:B------:R-:W-:Y:S01]  /*9620*/  BSSY B0, `(.L_x_6594) ;  /* 0x0000004000007945 */ /* 0x000fe20003800000 */
[----:B------:R-:W-:Y:S01]  /*9630*/  LEA.HI.SX32 R127, R127, R190, 0x1b ;  /* 0x000000be7f7f7211 */ /* 0x000fe200078fdaff */
[----:B------:R-:W-:Y:S05]  /*9640*/  @!P1 BRA `(.L_x_6595) ;  /* 0x0000001000009947 */ /* 0x000fea0003800000 */
[----:B0-----:R0:W-:Y:S02]  /*9650*/  RED.E.ADD.F32.FTZ.RN.STRONG.GPU [R4.64+-0x1e00], R125 ;  /* 0xffe2007d0400798e */ /* 0x0011e4000c10e7a0 */
.L_x_6595:
[----:B------:R-:W-:Y:S05]  /*9660*/  BSYNC B0 ;  /* 0x0000000000007941 */ /* 0x000fea0003800000 */
.L_x_6594:
[----:B------:R-:W1:Y:S01]  /*9670*/  LDS R127, [R127.X4+0x2400] ;  /* 0x002400007f7f7984 */ /* 0x000e620000004800 */
[----:B------:R-:W-:Y:S01]  /*9680*/  BSSY B0, `(.L_x_6596) ;  /* 0x0000005000007945 */ /* 0x000fe20003800000 */
[C---:B------:R-:W-:Y:S02]  /*9690*/  IADD3 R7, R190.reuse, 0x100, RZ ;  /* 0x00000100be077810 */ /* 0x040fe40007ffe0ff */
[----:B0-----:R-:W-:Y:S01]  /*96a0*/  IADD3 R125, R190, 0x140, RZ ;  /* 0x00000140be7d7810 */ /* 0x001fe20007ffe0ff */
[----:B------:R-:W-:Y:S05]  /*96b0*/  @!P2 BRA `(.L_x_6597) ;  /* 0x000000100000a947 */ /* 0x000fea0003800000 */
[----:B-1----:R0:W-:Y:S02]  /*96c0*/  RED.E.ADD.F32.FTZ.RN.STRONG.GPU [R4.64+-0x1d00], R127 ;  /* 0xffe3007f0400798e */ /* 0x0021e4000c10e7a0 */
.L_x_6597:
[----:B------:R-:W-:Y:S05]  /*96d0*/  BSYNC B0 ;  /* 0x0000000000007941 */ /* 0x000fea0003800000 */
.L_x_6596:
        /* <DEDUP_REMOVED lines=14> */
.L_x_6599:
[----:B------:R-:W-:Y:S05]  /*97c0*/  BSYNC B0 ;  /* 0x0000000000007941 */ /* 0x000fea0003800000 */
.L_x_6598:
[----:B------:R-:W1:Y:S01]  /*97d0*/  LDS R125, [R125.X4+0x2600] ;  /* 0x002600007d7d7984 */ /* 0x000e620000004800 */
[----:B------:R-:W-:Y:S01]  /*97e0*/  BSSY B0, `(.L_x_6600) ;  /* 0x0000005000007945 */ /* 0x000fe20003800000 */
[----:B0-----:R-:W-:Y:S02]  /*97f0*/  IADD3 R7, R190, 0x1c0, RZ ;  /* 0x000001c0be077810 */ /* 0x001fe40007ffe0ff */
[----:B------:R-:W-:Y:S01]  /*9800*/  LEA.HI.SX32 R127, R127, R190, 0x1b ;  /* 0x000000be7f7f7211 */ /* 0x000fe200078fdaff */
[----:B------:R-:W-:Y:S05]  /*9810*/  @!P0 BRA `(.L_x_6601) ;  /* 0x0000001000008947 */ /* 0x000fea0003800000 */
[----:B-1----:R0:W-:Y:S02]  /*9820*/  RED.E.ADD.F32.FTZ.RN.STRONG.GPU [R4.64+-0x1b00], R125 ;  /* 0xffe5007d0400798e */ /* 0x0021e4000c10e7a0 */
.L_x_6601:
[----:B------:R-:W-:Y:S05]  /*9830*/  BSYNC B0 ;  /* 0x0000000000007941 */ /* 0x000fea0003800000 */
.L_x_6600:
[----:B------:R-:W2:Y:S01]  /*9840*/  LDS R127, [R127.X4+0x2700] ;  /* 0x002700007f7f7984 */ /* 0x000ea20000004800 */
[----:B------:R-:W-:Y:S01]  /*9850*/  BSSY B0, `(.L_x_6602) ;  /* 0x0000005000007945 */ /* 0x000fe20003800000 */
[----:B------:R-:W-:-:S02]  /*9860*/  IADD3 R129, R190, 0x200, RZ ;  /* 0x00000200be817810 */ /* 0x000fc40007ffe0ff */
[----:B------:R-:W-:Y:S01]  /*9870*/  LEA.HI.SX32 R7, R7, R190, 0x1b ;  /* 0x000000be07077211 */ /* 0x000fe200078fdaff */
[----:B------:R-:W-:Y:S05]  /*9880*/  @!P1 BRA `(.L_x_6603) ;  /* 0x0000001000009947 */ /* 0x000fea0003800000 */
[----:B--2---:R2:W-:Y:S02]  /*9890*/  RED.E.ADD.F32.FTZ.RN.STRONG.GPU [R4.64+-0x1a00], R127 ;  /* 0xffe6007f0400798e */ /* 0x0045e4000c10e7a0 */
.L_x_6603:
[----:B------:R-:W-:Y:S05]  /*98a0*/  BSYNC B0 ;  /* 0x0000000000007941 */ /* 0x000fea0003800000 */
.L_x_6602:
[----:B------:R-:W3:Y:S01]  /*98b0*/  LDS R7, [R7.X4+0x2800] ;  /* 0x0028000007077984 */ /* 0x000ee20000004800 */
[----:B------:R-:W-:Y:S01]  /*98c0*/  BSSY B0, `(.L_x_6604) ;  /* 0x0000005000007945 */ /* 0x000fe20003800000 */
[----:B01----:R-:W-:Y:S02]  /*98d0*/  IADD3 R125, R190, 0x240, RZ ;  /* 0x00000240be7d7810 */ /* 0x003fe40007ffe0ff */
[----:B------:R-:W-:Y:S01]  /*98e0*/  LEA.HI.SX32 R6, R129, R190, 0x1b ;  /* 0x000000be81067211 */ /* 0x000fe200078fdaff */
[----:B------:R-:W-:Y:S05]  /*98f0*/  @!P2 BRA `(.L_x_6605) ;  /* 0x000000100000a947 */ /* 0x000fea0003800000 */
[----:B---3--:R0:W-:Y:S02]  /*9900*/  RED.E.ADD.F32.FTZ.RN.STRONG.GPU [R4.64+-0x1900], R7 ;  /* 0xffe700070400798e */ /* 0x0081e4000c10e7a0 */
.L_x_6605:
[----:B------:R-:W-:Y:S05]  /*9910*/  BSYNC B0 ;  /* 0x0000000000007941 */ /* 0x000fea0003800000 */
.L_x_6604:
[----:B0--3--:R0:W1:Y:S01]  /*9920*/  LDS R7, [R6.X4+0x2900] ;  /* 0x0029000006077984 */ /* 0x0090620000004800 */
[----:B------:R-:W-:Y:S01]  /*9930*/  BSSY B0, `(.L_x_6606) ;  /* 0x0000005000007945 */ /* 0x000fe20003800000 */
[----:B--2---:R-:W-:Y:S02]  /*9940*/  IADD3 R127, R190, 0x280, RZ ;  /* 0x00000280be7f7810 */ /* 0x004fe40007ffe0ff */
[----:B------:R-:W-:Y:S01]  /*9950*/  LEA.HI.SX32 R125, R125, R190, 0x1b ;  /* 0x000000be7d7d7211 */ /* 0x000fe200078fdaff */
[----:B------:R-:W-:Y:S05]  /*9960*/  @!P3 BRA `(.L_x_6607) ;  /* 0x000000100000b947 */ /* 0x000fea0003800000 */
[----:B-1----:R1:W-:Y:S02]  /*9970*/  RED.E.ADD.F32.FTZ.RN.STRONG.GPU [R4.64+-0x1800], R7 ;  /* 0xffe800070400798e */ /* 0x0023e4000c10e7a0 */
.L_x_6607:
[----:B------:R-:W-:Y:S05]  /*9980*/  BSYNC B0 ;  /* 0x0000000000007941 */ /* 0x000fea0003800000 */
.L_x_6606:
[----:B------:R-:W2:Y:S01]  /*9990*/  LDS R125, [R125.X4+0x2a00] ;  /* 0x002a00007d7d7984 */ /* 0x000ea20000004800 */
[----:B------:R-:W-:Y:S01]  /*99a0*/  BSSY B0, `(.L_x_6608) ;  /* 0x0000004000007945 */ /* 0x000fe20003800000 */
[----:B------:R-:W-:Y:S01]  /*99b0*/  LEA.HI.SX32 R127, R127, R190, 0x1b ;  /* 0x000000be7f7f7211 */ /* 0x000fe200078fdaff */
[----:B------:R-:W-:Y:S05]  /*99c0*/  @!P4 BRA `(.L_x_6609) ;  /* 0x000000100000c947 */ /* 0x000fea0003800000 */
[----:B--2---:R2:W-:Y:S02]  /*99d0*/  RED.E.ADD.F32.FTZ.RN.STRONG.GPU [R4.64+-0x1700], R125 ;  /* 0xffe9007d0400798e */ /* 0x0045e4000c10e7a0 */
.L_x_6609:
[----:B------:R-:W-:Y:S05]  /*99e0*/  BSYNC B0 ;  /* 0x0000000000007941 */ /* 0x000fea0003800000 */
.L_x_6608:
[----:B------:R-:W3:Y:S01]  /*99f0*/  LDS R127, [R127.X4+0x2b00] ;  /* 0x002b00007f7f7984 */ /* 0x000ee20000004800 */
[----:B------:R-:W-:Y:S01]  /*9a00*/  BSSY B0, `(.L_x_6610) ;  /* 0x0000005000007945 */ /* 0x000fe20003800000 */
[----:B-1----:R-:W-:-:S02]  /*9a10*/  IADD3 R7, R190, 0x2c0, RZ ;  /* 0x000002c0be077810 */ /* 0x002fc40007ffe0ff */
[----:B--2---:R-:W-:Y:S01]  /*9a20*/  IADD3 R125, R190, 0x300, RZ ;  /* 0x00000300be7d7810 */ /* 0x004fe20007ffe0ff */
[----:B------:R-:W-:Y:S05]  /*9a30*/  @!P5 BRA `(.L_x_6611) ;  /* 0x000000100000d947 */ /* 0x000fea0003800000 */
[----:B---3--:R1:W-:Y:S02]  /*9a40*/  RED.E.ADD.F32.FTZ.RN.STRONG.GPU [R4.64+-0x1600], R127 ;  /* 0xffea007f0400798e */ /* 0x0083e4000c10e7a0 */
.L_x_6611:
[----:B------:R-:W-:Y:S05]  /*9a50*/  BSYNC B0 ;  /* 0x0000000000007941 */ /* 0x000fea0003800000 */
.L_x_6610:
        /* <DEDUP_REMOVED lines=14> */
.L_x_6613:
[----:B------:R-:W-:Y:S05]  /*9b40*/  BSYNC B0 ;  /* 0x0000000000007941 */ /* 0x000fea0003800000 */
.L_x_6612:
[----:B------:R-:W2:Y:S01]  /*9b50*/  LDS R125, [R125.X4+0x2d00] ;  /* 0x002d00007d7d7984 */ /* 0x000ea20000004800 */
[----:B------:R-:W-:Y:S01]  /*9b60*/  BSSY B0, `(.L_x_6614) ;  /* 0x0000005000007945 */ /* 0x000fe20003800000 */
[----:B-1----:R-:W-:-:S02]  /*9b70*/  IADD3 R7, R190, 0x380, RZ ;  /* 0x00000380be077810 */ /* 0x002fc40007ffe0ff */
[----:B------:R-:W-:Y:S01]  /*9b80*/  LEA.HI.SX32 R127, R127, R190, 0x1b ;  /* 0x000000be7f7f7211 */ /* 0x000fe200078fdaff */
[----:B------:R-:W-:Y:S05]  /*9b90*/  @!P0 BRA `(.L_x_6615) ;  /* 0x0000001000008947 */ /* 0x000fea0003800000 */
[----:B--2---:R1:W-:Y:S02]  /*9ba0*/  RED.E.ADD.F32.FTZ.RN.STRONG.GPU [R4.64+-0x1400], R125 ;  /* 0xffec007d0400798e */ /* 0x0043e4000c10e7a0 */
.L_x_6615:
[----:B------:R-:W-:Y:S05]  /*9bb0*/  BSYNC B0 ;  /* 0x0000000000007941 */ /* 0x000fea0003800000 */
.L_x_6614:
[----:B------:R-:W3:Y:S01]  /*9bc0*/  LDS R127, [R127.X4+0x2e00] ;  /* 0x002e00007f7f7984 */ /* 0x000ee20000004800 */
[----:B------:R-:W-:Y:S01]  /*9bd0*/  BSSY B0, `(.L_x_6616) ;  /* 0x0000005000007945 */ /* 0x000fe20003800000 */
[----:B-12---:R-:W-:Y:S02]  /*9be0*/  IADD3 R125, R190, 0x3c0, RZ ;  /* 0x000003c0be7d7810 */ /* 0x006fe40007ffe0ff */
[----:B------:R-:W-:Y:S01]  /*9bf0*/  LEA.HI.SX32 R7, R7, R190, 0x1b ;  /* 0x000000be07077211 */ /* 0x000fe200078fdaff */
[----:B------:R-:W-:Y:S05]  /*9c00*/  @!P1 BRA `(.L_x_6617) ;  /* 0x0000001000009947 */ /* 0x000fea0003800000 */
[----:B---3--:R1:W-:Y:S02]  /*9c10*/  RED.E.ADD.F32.FTZ.RN.STRONG.GPU [R4.64+-0x1300], R127 ;  /* 0xffed007f0400798e */ /* 0x0083e4000c10e7a0 */
.L_x_6617:
[----:B------:R-:W-:Y:S05]  /*9c20*/  BSYNC B0 ;  /* 0x0000000000007941 */ /* 0x000fea0003800000 */
.L_x_6616:
[----:B------:R-:W2:Y:S01]  /*9c30*/  LDS R7, [R7.X4+0x2f00] ;  /* 0x002f000007077984 */ /* 0x000ea20000004800 */
[----:B------:R-:W-:Y:S01]  /*9c40*/  BSSY B0, `(.L_x_6618) ;  /* 0x0000005000007945 */ /* 0x000fe20003800000 */
[----:B-1-3--:R-:W-:Y:S02]  /*9c50*/  IADD3 R127, R190, 0x400, RZ ;  /* 0x00000400be7f7810 */ /* 0x00afe40007ffe0ff */
[----:B------:R-:W-:Y:S01]  /*9c60*/  LEA.HI.SX32 R125, R125, R190, 0x1b ;  /* 0x000000be7d7d7211 */ /* 0x000fe200078fdaff */
[----:B------:R-:W-:Y:S05]  /*9c70*/  @!P2 BRA `(.L_x_6619) ;  /* 0x000000100000a947 */ /* 0x000fea0003800000 */
[----:B--2---:R1:W-:Y:S02]  /*9c80*/  RED.E.ADD.F32.FTZ.RN.STRONG.GPU [R4.64+-0x1200], R7 ;  /* 0xffee00070400798e */ /* 0x0043e4000c10e7a0 */
.L_x_6619:
[----:B------:R-:W-:Y:S05]  /*9c90*/  BSYNC B0 ;  /* 0x0000000000007941 */ /* 0x000fea0003800000 */
.L_x_6618:
[----:B------:R-:W3:Y:S01]  /*9ca0*/  LDS R125, [R125.X4+0x3000] ;  /* 0x003000007d7d7984 */ /* 0x000ee20000004800 */
[----:B------:R-:W-:Y:S01]  /*9cb0*/  BSSY B0, `(.L_x_6620) ;  /* 0x0000005000007945 */ /* 0x000fe20003800000 */
[----:B-12---:R-:W-:-:S02]  /*9cc0*/  IADD3 R7, R190, 0x440, RZ ;  /* 0x00000440be077810 */ /* 0x006fc40007ffe0ff */
[----:B------:R-:W-:Y:S01]  /*9cd0*/  LEA.HI.SX32 R127, R127, R190, 0x1b ;  /* 0x000000be7f7f7211 */ /* 0x000fe200078fdaff */
[----:B------:R-:W-:Y:S05]  /*9ce0*/  @!P3 BRA `(.L_x_6621) ;  /* 0x000000100000b947 */ /* 0x000fea0003800000 */
[----:B---3--:R1:W-:Y:S02]  /*9cf0*/  RED.E.ADD.F32.FTZ.RN.STRONG.GPU [R4.64+-0x1100], R125 ;  /* 0xffef007d0400798e */ /* 0x0083e4000c10e7a0 */
.L_x_6621:
[----:B------:R-:W-:Y:S05]  /*9d00*/  BSYNC B0 ;  /* 0x0000000000007941 */ /* 0x000fea0003800000 */
.L_x_6620:
[----:B------:R-:W2:Y:S01]  /*9d10*/  LDS R127, [R127.X4+0x3100] ;  /* 0x003100007f7f7984 */ /* 0x000ea20000004800 */
[----:B------:R-:W-:Y:S01]  /*9d20*/  BSSY B0, `(.L_x_6622) ;  /* 0x0000004000007945 */ /* 0x000fe20003800000 */
[----:B------:R-:W-:Y:S01]  /*9d30*/  LEA.HI.SX32 R7, R7, R190, 0x1b ;  /* 0x000000be07077211 */ /* 0x000fe200078fdaff */
[----:B------:R-:W-:Y:S05]  /*9d40*/  @!P4 BRA `(.L_x_6623) ;  /* 0x000000100000c947 */ /* 0x000fea0003800000 */
[----:B--2---:R2:W-:Y:S02]  /*9d50*/  RED.E.ADD.F32.FTZ.RN.STRONG.GPU [R4.64+-0x1000], R127 ;  /* 0xfff0007f0400798e */ /* 0x0045e4000c10e7a0 */
.L_x_6623:
[----:B------:R-:W-:Y:S05]  /*9d60*/  BSYNC B0 ;  /* 0x0000000000007941 */ /* 0x000fea0003800000 */
.L_x_6622:
[----:B------:R-:W4:Y:S01]  /*9d70*/  LDS R7, [R7.X4+0x3200] ;  /* 0x0032000007077984 */ /* 0x000f220000004800 */
[----:B------:R-:W-:Y:S01]  /*9d80*/  BSSY B0, `(.L_x_6624) ;  /* 0x0000005000007945 */ /* 0x000fe20003800000 */
[C---:B-1-3--:R-:W-:Y:S02]  /*9d90*/  IADD3 R125, R190.reuse, 0x480, RZ ;  /* 0x00000480be7d7810 */ /* 0x04afe40007ffe0ff */
[----:B--2---:R-:W-:Y:S01]  /*9da0*/  IADD3 R127, R190, 0x4c0, RZ ;  /* 0x000004c0be7f7810 */ /* 0x004fe20007ffe0ff */
[----:B------:R-:W-:Y:S05]  /*9db0*/  @!P5 BRA `(.L_x_6625) ;  /* 0x000000100000d947 */ /* 0x000fea0003800000 */
[----:B----4-:R1:W-:Y:S02]  /*9dc0*/  RED.E.ADD.F32.FTZ.RN.STRONG.GPU [R4.64+-0xf00], R7 ;  /* 0xfff100070400798e */ /* 0x0103e4000c10e7a0 */
.L_x_6625:
[----:B------:R-:W-:Y:S05]  /*9dd0*/  BSYNC B0 ;  /* 0x0000000000007941 */ /* 0x000fea0003800000 */
.L_x_6624:
        /* <DEDUP_REMOVED lines=14> */
.L_x_6627:
[----:B------:R-:W-:Y:S05]  /*9ec0*/  BSYNC B0 ;  /* 0x0000000000007941 */ /* 0x000fea0003800000 */
.L_x_6626:
[----:B------:R-:W2:Y:S01]  /*9ed0*/  LDS R127, [R127.X4+0x3400] ;  /* 0x003400007f7f7984 */ /* 0x000ea20000004800 */
[----:B------:R-:W-:Y:S01]  /*9ee0*/  BSSY B0, `(.L_x_6628) ;  /* 0x0000005000007945 */ /* 0x000fe20003800000 */
[----:B-1----:R-:W-:Y:S02]  /*9ef0*/  IADD3 R125, R190, 0x540, RZ ;  /* 0x00000540be7d7810 */ /* 0x002fe40007ffe0ff */
[----:B------:R-:W-:Y:S01]  /*9f00*/  LEA.HI.SX32 R7, R7, R190, 0x1b ;  /* 0x000000be07077211 */ /* 0x000fe200078fdaff */
[----:B------:R-:W-:Y:S05]  /*9f10*/  @!P0 BRA `(.L_x_6629) ;  /* 0x0000001000008947 */ /* 0x000fea0003800000 */
[----:B--2---:R1:W-:Y:S02]  /*9f20*/  RED.E.ADD.F32.FTZ.RN.STRONG.GPU [R4.64+-0xd00], R127 ;  /* 0xfff3007f0400798e */ /* 0x0043e4000c10e7a0 */
.L_x_6629:
[----:B------:R-:W-:Y:S05]  /*9f30*/  BSYNC B0 ;  /* 0x0000000000007941 */ /* 0x000fea0003800000 */
.L_x_6628:
[----:B------:R-:W3:Y:S01]  /*9f40*/  LDS R7, [R7.X4+0x3500] ;  /* 0x0035000007077984 */ /* 0x000ee20000004800 */
[----:B------:R-:W-:Y:S01]  /*9f50*/  BSSY B0, `(.L_x_6630) ;  /* 0x0000005000007945 */ /* 0x000fe20003800000 */
[----:B-12---:R-:W-:-:S02]  /*9f60*/  IADD3 R127, R190, 0x580, RZ ;  /* 0x00000580be7f7810 */ /* 0x006fc40007ffe0ff */
[----:B------:R-:W-:Y:S01]  /*9f70*/  LEA.HI.SX32 R125, R125, R190, 0x1b ;  /* 0x000000be7d7d7211 */ /* 0x000fe200078fdaff */
[----:B------:R-:W-:Y:S05]  /*9f80*/  @!P1 BRA `(.L_x_6631) ;  /* 0x0000001000009947 */ /* 0x000fea0003800000 */
[----:B---3--:R1:W-:Y:S02]  /*9f90*/  RED.E.ADD.F32.FTZ.RN.STRONG.GPU [R4.64+-0xc00], R7 ;  /* 0xfff400070400798e */ /* 0x0083e4000c10e7a0 */
.L_x_6631:
[----:B------:R-:W-:Y:S05]  /*9fa0*/  BSYNC B0 ;  /* 0x0000000000007941 */ /* 0x000fea0003800000 */
.L_x_6630:
[----:B------:R-:W2:Y:S01]  /*9fb0*/  LDS R125, [R125.X4+0x3600] ;  /* 0x003600007d7d7984 */ /* 0x000ea20000004800 */
[----:B------:R-:W-:Y:S01]  /*9fc0*/  BSSY B0, `(.L_x_6632) ;  /* 0x0000005000007945 */ /* 0x000fe20003800000 */
[----:B-1-3--:R-:W-:Y:S02]  /*9fd0*/  IADD3 R7, R190, 0x5c0, RZ ;  /* 0x000005c0be077810 */ /* 0x00afe40007ffe0ff */
[----:B------:R-:W-:Y:S01]  /*9fe0*/  LEA.HI.SX32 R127, R127, R190, 0x1b ;  /* 0x000000be7f7f7211 */ /* 0x000fe200078fdaff */
[----:B------:R-:W-:Y:S05]  /*9ff0*/  @!P2 BRA `(.L_x_6633) ;  /* 0x000000100000a947 */ /* 0x000fea0003800000 */
[----:B--2---:R1:W-:Y:S02]  /*a000*/  RED.E.ADD.F32.FTZ.RN.STRONG.GPU [R4.64+-0xb00], R125 ;  /* 0xfff5007d0400798e */ /* 0x0043e4000c10e7a0 */
.L_x_6633:
[----:B------:R-:W-:Y:S05]  /*a010*/  BSYNC B0 ;  /* 0x0000000000007941 */ /* 0x000fea0003800000 */
.L_x_6632:
[----:B------:R-:W3:Y:S01]  /*a020*/  LDS R127, [R127.X4+0x3700] ;  /* 0x003700007f7f7984 */ /* 0x000ee20000004800 */
[----:B------:R-:W-:Y:S01]  /*a030*/  BSSY B0, `(.L_x_6634) ;  /* 0x0000005000007945 */ /* 0x000fe20003800000 */
[----:B-12---:R-:W-:Y:S02]  /*a040*/  IADD3 R125, R190, 0x600, RZ ;  /* 0x00000600be7d7810 */ /* 0x006fe40007ffe0ff */
[----:B------:R-:W-:Y:S01]  /*a050*/  LEA.HI.SX32 R7, R7, R190, 0x1b ;  /* 0x000000be07077211 */ /* 0x000fe200078fdaff */
[----:B------:R-:W-:Y:S05]  /*a060*/  @!P3 BRA `(.L_x_6635) ;  /* 0x000000100000b947 */ /* 0x000fea0003800000 */
[----:B---3--:R1:W-:Y:S02]  /*a070*/  RED.E.ADD.F32.FTZ.RN.STRONG.GPU [R4.64+-0xa00], R127 ;  /* 0xfff6007f0400798e */ /* 0x0083e4000c10e7a0 */
.L_x_6635:
[----:B------:R-:W-:Y:S05]  /*a080*/  BSYNC B0 ;  /* 0x0000000000007941 */ /* 0x000fea0003800000 */
.L_x_6634:
[----:B------:R-:W2:Y:S01]  /*a090*/  LDS R7, [R7.X4+0x3800] ;  /* 0x0038000007077984 */ /* 0x000ea20000004800 */
[----:B------:R-:W-:Y:S01]  /*a0a0*/  BSSY B0, `(.L_x_6636) ;  /* 0x0000004000007945 */ /* 0x000fe20003800000 */
[----:B------:R-:W-:Y:S01]  /*a0b0*/  LEA.HI.SX32 R125, R125, R190, 0x1b ;  /* 0x000000be7d7d7211 */ /* 0x000fe200078fdaff */
[----:B------:R-:W-:Y:S05]  /*a0c0*/  @!P4 BRA `(.L_x_6637) ;  /* 0x000000100000c947 */ /* 0x000fea0003800000 */
[----:B--2---:R2:W-:Y:S02]  /*a0d0*/  RED.E.ADD.F32.FTZ.RN.STRONG.GPU [R4.64+-0x900], R7 ;  /* 0xfff700070400798e */ /* 0x0045e4000c10e7a0 */
.L_x_6637:
[----:B------:R-:W-:Y:S05]  /*a0e0*/  BSYNC B0 ;  /* 0x0000000000007941 */ /* 0x000fea0003800000 */
.L_x_6636:
[----:B------:R-:W4:Y:S01]  /*a0f0*/  LDS R125, [R125.X4+0x3900] ;  /* 0x003900007d7d7984 */ /* 0x000f220000004800 */
[----:B------:R-:W-:Y:S01]  /*a100*/  BSSY B0, `(.L_x_6638) ;  /* 0x0000005000007945 */ /* 0x000fe20003800000 */
[----:B--2---:R-:W-:-:S02]  /*a110*/  IADD3 R7, R190, 0x640, RZ ;  /* 0x00000640be077810 */ /* 0x004fc40007ffe0ff */
[----:B-1-3--:R-:W-:Y:S01]  /*a120*/  IADD3 R127, R190, 0x680, RZ ;  /* 0x00000680be7f7810 */ /* 0x00afe20007ffe0ff */
[----:B------:R-:W-:Y:S05]  /*a130*/  @!P5 BRA `(.L_x_6639) ;  /* 0x000000100000d947 */ /* 0x000fea0003800000 */
[----:B----4-:R1:W-:Y:S02]  /*a140*/  RED.E.ADD.F32.FTZ.RN.STRONG.GPU [R4.64+-0x800], R125 ;  /* 0xfff8007d0400798e */ /* 0x0103e4000c10e7a0 */
.L_x_6639:
[----:B------:R-:W-:Y:S05]  /*a150*/  BSYNC B0 ;  /* 0x0000000000007941 */ /* 0x000fea0003800000 */
.L_x_6638:
        /* <DEDUP_REMOVED lines=14> */
.L_x_6641:
[----:B------:R-:W-:Y:S05]  /*a240*/  BSYNC B0 ;  /* 0x0000000000007941 */ /* 0x000fea0003800000 */
.L_x_6640:
[----:B------:R-:W2:Y:S01]  /*a250*/  LDS R127, [R127.X4+0x3b00] ;  /* 0x003b00007f7f7984 */ /* 0x000ea20000004800 */
[----:B------:R-:W-:Y:S01]  /*a260*/  BSSY B0, `(.L_x_6642) ;  /* 0x0000005000007945 */ /* 0x000fe20003800000 */
[----:B-1----:R-:W-:-:S02]  /*a270*/  IADD3 R7, R190, 0x700, RZ ;  /* 0x00000700be077810 */ /* 0x002fc40007ffe0ff */
[----:B------:R-:W-:Y:S01]  /*a280*/  LEA.HI.SX32 R125, R125, R190, 0x1b ;  /* 0x000000be7d7d7211 */ /* 0x000fe200078fdaff */
[----:B------:R-:W-:Y:S05]  /*a290*/  @!P0 BRA `(.L_x_6643) ;  /* 0x0000001000008947 */ /* 0x000fea0003800000 */
[----:B--2---:R1:W-:Y:S02]  /*a2a0*/  RED.E.ADD.F32.FTZ.RN.STRONG.GPU [R4.64+-0x600], R127 ;  /* 0xfffa007f0400798e */ /* 0x0043e4000c10e7a0 */
.L_x_6643:
[----:B------:R-:W-:Y:S05]  /*a2b0*/  BSYNC B0 ;  /* 0x0000000000007941 */ /* 0x000fea0003800000 */
.L_x_6642:
[----:B------:R-:W3:Y:S01]  /*a2c0*/  LDS R125, [R125.X4+0x3c00] ;  /* 0x003c00007d7d7984 */ /* 0x000ee20000004800 */
[----:B------:R-:W-:Y:S01]  /*a2d0*/  BSSY B0, `(.L_x_6644) ;  /* 0x0000005000007945 */ /* 0x000fe20003800000 */
[----:B-12---:R-:W-:Y:S02]  /*a2e0*/  IADD3 R127, R190, 0x740, RZ ;  /* 0x00000740be7f7810 */ /* 0x006fe40007ffe0ff */
[----:B------:R-:W-:Y:S01]  /*a2f0*/  LEA.HI.SX32 R7, R7, R190, 0x1b ;  /* 0x000000be07077211 */ /* 0x000fe200078fdaff */
[----:B------:R-:W-:Y:S05]  /*a300*/  @!P1 BRA `(.L_x_6645) ;  /* 0x0000001000009947 */ /* 0x000fea0003800000 */
[----:B---3--:R1:W-:Y:S02]  /*a310*/  RED.E.ADD.F32.FTZ.RN.STRONG.GPU [R4.64+-0x500], R125 ;  /* 0xfffb007d0400798e */ /* 0x0083e4000c10e7a0 */
.L_x_6645:
[----:B------:R-:W-:Y:S05]  /*a320*/  BSYNC B0 ;  /* 0x0000000000007941 */ /* 0x000fea0003800000 */
.L_x_6644:
[----:B------:R-:W2:Y:S01]  /*a330*/  LDS R7, [R7.X4+0x3d00] ;  /* 0x003d000007077984 */ /* 0x000ea20000004800 */
[----:B------:R-:W-:Y:S01]  /*a340*/  BSSY B0, `(.L_x_6646) ;  /* 0x0000005000007945 */ /* 0x000fe20003800000 */
[----:B-1-3--:R-:W-:Y:S02]  /*a350*/  IADD3 R125, R190, 0x780, RZ ;  /* 0x00000780be7d7810 */ /* 0x00afe40007ffe0ff */
[----:B------:R-:W-:Y:S01]  /*a360*/  LEA.HI.SX32 R127, R127, R190, 0x1b ;  /* 0x000000be7f7f7211 */ /* 0x000fe200078fdaff */
[----:B------:R-:W-:Y:S05]  /*a370*/  @!P2 BRA `(.L_x_6647) ;  /* 0x000000100000a947 */ /* 0x000fea0003800000 */
[----:B--2---:R1:W-:Y:S02]  /*a380*/  RED.E.ADD.F32.FTZ.RN.STRONG.GPU [R4.64+-0x400], R7 ;  /* 0xfffc00070400798e */ /* 0x0043e4000c10e7a0 */
.L_x_6647:
[----:B------:R-:W-:Y:S05]  /*a390*/  BSYNC B0 ;  /* 0x0000000000007941 */ /* 0x000fea0003800000 */
.L_x_6646:
[----:B------:R-:W3:Y:S01]  /*a3a0*/  LDS R127, [R127.X4+0x3e00] ;  /* 0x003e00007f7f7984 */ /* 0x000ee20000004800 */
[----:B------:R-:W-:Y:S01]  /*a3b0*/  BSSY B0, `(.L_x_6648) ;  /* 0x0000005000007945 */ /* 0x000fe20003800000 */
[----:B-12---:R-:W-:-:S02]  /*a3c0*/  IADD3 R7, R190, 0x7c0, RZ ;  /* 0x000007c0be077810 */ /* 0x006fc40007ffe0ff */
[----:B------:R-:W-:Y:S01]  /*a3d0*/  LEA.HI.SX32 R125, R125, R190, 0x1b ;  /* 0x000000be7d7d7211 */ /* 0x000fe200078fdaff */
[----:B------:R-:W-:Y:S05]  /*a3e0*/  @!P3 BRA `(.L_x_6649) ;  /* 0x000000100000b947 */ /* 0x000fea0003800000 */
[----:B---3--:R1:W-:Y:S02]  /*a3f0*/  RED.E.ADD.F32.FTZ.RN.STRONG.GPU [R4.64+-0x300], R127 ;  /* 0xfffd007f0400798e */ /* 0x0083e4000c10e7a0 */
.L_x_6649:
[----:B------:R-:W-:Y:S05]  /*a400*/  BSYNC B0 ;  /* 0x0000000000007941 */ /* 0x000fea0003800000 */
.L_x_6648:
[----:B------:R-:W2:Y:S01]  /*a410*/  LDS R125, [R125.X4+0x3f00] ;  /* 0x003f00007d7d7984 */ /* 0x000ea20000004800 */
[----:B------:R-:W-:Y:S01]  /*a420*/  BSSY B0, `(.L_x_6650) ;  /* 0x0000004000007945 */ /* 0x000fe20003800000 */
[----:B------:R-:W-:Y:S01]  /*a430*/  LEA.HI.SX32 R7, R7, R190, 0x1b ;  /* 0x000000be07077211 */ /* 0x000fe200078fdaff */
[----:B------:R-:W-:Y:S05]  /*a440*/  @!P4 BRA `(.L_x_6651) ;  /* 0x000000100000c947 */ /* 0x000fea0003800000 */
[----:B--2---:R2:W-:Y:S02]  /*a450*/  RED.E.ADD.F32.FTZ.RN.STRONG.GPU [R4.64+-0x200], R125 ;  /* 0xfffe007d0400798e */ /* 0x0045e4000c10e7a0 */
.L_x_6651:
[----:B------:R-:W-:Y:S05]  /*a460*/  BSYNC B0 ;  /* 0x0000000000007941 */ /* 0x000fea0003800000 */
.L_x_6650:
[----:B------:R-:W4:Y:S01]  /*a470*/  LDS R7, [R7.X4+0x4000] ;  /* 0x0040000007077984 */ /* 0x000f220000004800 */
[----:B------:R-:W-:Y:S01]  /*a480*/  BSSY B0, `(.L_x_6652) ;  /* 0x0000003000007945 */ /* 0x000fe20003800000 */
[----:B------:R-:W-:Y:S05]  /*a490*/  @!P5 BRA `(.L_x_6653) ;  /* 0x000000100000d947 */ /* 0x000fea0003800000 */
[----:B----4-:R4:W-:Y:S02]  /*a4a0*/  RED.E.ADD.F32.FTZ.RN.STRONG.GPU [R4.64+-0x100], R7 ;  /* 0xffff00070400798e */ /* 0x0109e4000c10e7a0 */
.L_x_6653:
[----:B------:R-:W-:Y:S05]  /*a4b0*/  BSYNC B0 ;  /* 0x0000000000007941 */ /* 0x000fea0003800000 */
.L_x_6652:
        /* <DEDUP_REMOVED lines=152> */
.L_x_6655:
[----:B0-----:R-:W-:Y:S05]  /*ae40*/  BSYNC B0 ;  /* 0x0000000000007941 */ /* 0x001fea0003800000 */
.L_x_6654:
        /* <DEDUP_REMOVED lines=8> */
.L_x_6555:
[----:B-1----:R-:W-:Y:S01]  /*aed0*/  BAR.SYNC.DEFER_BLOCKING 0x0 ;  /* 0x0000000000007b1d */ /* 0x002fe20000010000 */
[----:B------:R-:W-:Y:S01]  /*aee0*/  FADD.FTZ R252, R252, R100 ;  /* 0x00000064fcfc7221 */ /* 0x000fe20000010000 */
[----:B------:R-:W-:Y:S02]  /*aef0*/  UIADD3 UR27, UP1, UR27, -0x2000, URZ ;  /* 0xffffe0001b1b7890 */ /* 0x000fe4000ff3e03f */
[----:B------:R-:W-:Y:S01]  /*af00*/  UIADD3 UR21, UP2, UR21, -0x1000, URZ ;  /* 0xfffff00015157890 */ /* 0x000fe2000ff5e03f */
[----:B------:R-:W-:Y:S01]  /*af10*/  FADD.FTZ R5, R252, R101 ;  /* 0x00000065fc057221 */ /* 0x000fe20000010000 */
[----:B------:R-:W-:Y:S02]  /*af20*/  ULDC.64 UR30, c[0x0][0x2d8] ;  /* 0x0000b600001e7ab9 */ /* 0x000fe40000000a00 */
[----:B------:R-:W-:Y:S01]  /*af30*/  UIMAD UR7, UR36, UR30, URZ ;  /* 0x0000001e240772a4 */ /* 0x000fe2000f8e023f */
[----:B------:R-:W-:Y:S01]  /*af40*/  FADD.FTZ R0, R5, R102 ;  /* 0x0000006605007221 */ /* 0x000fe20000010000 */
[----:B------:R-:W-:-:S02]  /*af50*/  UIMAD.WIDE.U32 UR8, UR37, UR30, UR16 ;  /* 0x0000001e250872a5 */ /* 0x000fc4000f8e0010 */
[----:B------:R-:W-:Y:S02]  /*af60*/  UIMAD UR7, UR37, UR31, UR7 ;  /* 0x0000001f250772a4 */ /* 0x000fe4000f8e0207 */
[----:B------:R-:W-:Y:S02]  /*af70*/  UIADD3 UR23, UP3, UR23, -0x1000, URZ ;  /* 0xfffff00017177890 */ /* 0x000fe4000ff7e03f */
[----:B------:R-:W-:Y:S02]  /*af80*/  ULDC.64 UR30, c[0x0][0x2e0] ;  /* 0x0000b800001e7ab9 */ /* 0x000fe40000000a00 */
[----:B------:R-:W-:Y:S02]  /*af90*/  UIADD3 UR9, UR9, UR7, URZ ;  /* 0x0000000709097290 */ /* 0x000fe4000fffe03f */
[----:B------:R-:W-:Y:S02]  /*afa0*/  UIMAD UR7, UR18, UR30, URZ ;  /* 0x0000001e120772a4 */ /* 0x000fe4000f8e023f */
[----:B------:R-:W-:Y:S01]  /*afb0*/  UIMAD.WIDE.U32 UR8, UR19, UR30, UR8 ;  /* 0x0000001e130872a5 */ /* 0x000fe2000f8e0008 */
[----:B------:R-:W-:Y:S01]  /*afc0*/  STS.128 [R248.X16], R84 ;  /* 0x00000054f8007388 */ /* 0x000fe2000000cc00 */
[----:B------:R-:W-:-:S02]  /*afd0*/  UIMAD UR7, UR19, UR31, UR7 ;  /* 0x0000001f130772a4 */ /* 0x000fc4000f8e0207 */
[----:B------:R-:W-:Y:S01]  /*afe0*/  UIADD3 UR25, UP4, UR25, -0x1000, URZ ;  /* 0xfffff00019197890 */ /* 0x000fe2000ff9e03f */
[----:B------:R-:W-:Y:S01]  /*aff0*/  STS.128 [R248.X16+0x10], R80 ;  /* 0x00001050f8007388 */ /* 0x000fe2000000cc00 */
[----:B------:R-:W-:Y:S02]  /*b000*/  ULDC.64 UR30, c[0x0][0x330] ;  /* 0x0000cc00001e7ab9 */ /* 0x000fe40000000a00 */
[----:B------:R-:W-:Y:S01]  /*b010*/  UIADD3 UR9, UR9, UR7, URZ ;  /* 0x0000000709097290 */ /* 0x000fe2000fffe03f */
[----:B------:R-:W-:Y:S01]  /*b020*/  STS.128 [R248.X16+0x20], R76 ;  /* 0x0000204cf8007388 */ /* 0x000fe2000000cc00 */
[----:B------:R-:W-:Y:S02]  /*b030*/  ULEA UR7, UP0, UR8, UR30, 0x2 ;  /* 0x0000001e08077291 */ /* 0x000fe4000f80103f */
[----:B------:R-:W-:Y:S01]  /*b040*/  UIADD3 UR6, UR6, 0x1, URZ ;  /* 0x0000000106067890 */ /* 0x000fe2000fffe03f */
[----:B------:R-:W-:Y:S01]  /*b050*/  STS.128 [R248.X16+0x30], R72 ;  /* 0x00003048f8007388 */ /* 0x000fe2000000cc00 */
[----:B------:R-:W-:-:S06]  /*b060*/  NOP ;  /* 0x0000000000007918 */ /* 0x000fcc0000000000 */
[----:B------:R-:W0:Y:S01]  /*b070*/  LDS.128 R8, [R237.X16] ;  /* 0x00000000ed087984 */ /* 0x000e22000000cc00 */
[----:B------:R-:W-:Y:S01]  /*b080*/  ULEA.HI.X UR8, UR8, UR31, UR9, 0x2, UP0 ;  /* 0x0000001f08087291 */ /* 0x000fe200080f1409 */
[----:B------:R-:W-:Y:S01]  /*b090*/  MOV R2, UR7 ;  /* 0x0000000700027c02 */ /* 0x000fe20008000f00 */
[----:B------:R-:W-:Y:S01]  /*b0a0*/  UIADD3.X UR28, UR28, -0x1, URZ, UP1, !UPT ;  /* 0xffffffff1c1c7890 */ /* 0x000fe20008ffe43f */
[----:B------:R-:W1:Y:S01]  /*b0b0*/  LDS.128 R12, [R237.X16+0x200] ;  /* 0x00020000ed0c7984 */ /* 0x000e62000000cc00 */
[----:B------:R-:W-:Y:S02]  /*b0c0*/  ULDC.64 UR30, c[0x0][0x300] ;  /* 0x0000c000001e7ab9 */ /* 0x000fe40000000a00 */
[----:B------:R-:W-:Y:S01]  /*b0d0*/  MOV R3, UR8 ;  /* 0x0000000800037c02 */ /* 0x000fe20008000f00 */
[----:B------:R-:W2:Y:S01]  /*b0e0*/  LDS.128 R16, [R237.X16+0x400] ;  /* 0x00040000ed107984 */ /* 0x000ea2000000cc00 */
[----:B------:R-:W-:Y:S02]  /*b0f0*/  ULDC.64 UR8, c[0x0][0x2f8] ;  /* 0x0000be0000087ab9 */ /* 0x000fe40000000a00 */
[----:B------:R-:W-:Y:S01]  /*b100*/  UIMAD UR7, UR36, UR8, URZ ;  /* 0x00000008240772a4 */ /* 0x000fe2000f8e023f */
[----:B------:R-:W3:Y:S01]  /*b110*/  LDS.128 R20, [R237.X16+0x600] ;  /* 0x00060000ed147984 */ /* 0x000ee2000000cc00 */
[----:B------:R-:W-:Y:S01]  /*b120*/  IMAD.WIDE R2, R236, 0x10, R2 ;  /* 0x00000010ec027825 */ /* 0x000fe200078e0202 */
[----:B------:R-:W-:-:S02]  /*b130*/  UIMAD.WIDE.U32 UR16, UR37, UR8, UR16 ;  /* 0x00000008251072a5 */ /* 0x000fc4000f8e0010 */
[----:B------:R-:W-:Y:S02]  /*b140*/  UIMAD UR7, UR37, UR9, UR7 ;  /* 0x00000009250772a4 */ /* 0x000fe4000f8e0207 */
[----:B------:R-:W-:Y:S02]  /*b150*/  UIADD3.X UR22, UR22, -0x1, URZ, UP2, !UPT ;  /* 0xffffffff16167890 */ /* 0x000fe400097fe43f */
[----:B------:R-:W-:Y:S02]  /*b160*/  UIADD3 UR9, UR17, UR7, URZ ;  /* 0x0000000711097290 */ /* 0x000fe4000fffe03f */
[----:B------:R-:W-:Y:S02]  /*b170*/  UIMAD UR7, UR18, UR30, URZ ;  /* 0x0000001e120772a4 */ /* 0x000fe4000f8e023f */
[----:B------:R-:W-:Y:S02]  /*b180*/  UMOV UR8, UR16 ;  /* 0x0000001000087c82 */ /* 0x000fe40008000000 */
[----:B------:R-:W-:-:S02]  /*b190*/  UIMAD UR7, UR19, UR31, UR7 ;  /* 0x0000001f130772a4 */ /* 0x000fc4000f8e0207 */
[----:B------:R-:W-:Y:S02]  /*b1a0*/  UIMAD.WIDE.U32 UR8, UR19, UR30, UR8 ;  /* 0x0000001e130872a5 */ /* 0x000fe4000f8e0008 */
        /* <DEDUP_REMOVED lines=8> */
[----:B-1----:R-:W-:Y:S03]  /*b230*/  STG.E.128 [R2.64+0x200], R12 ;  /* 0x0002000c02007986 */ /* 0x002fe6000c101d20 */
[----:B------:R-:W-:Y:S01]  /*b240*/  PLOP3.LUT P0, PT, PT, PT, UP0, 0x80, 0x0 ;  /* 0x000000000000781c */ /* 0x000fe20003f0f008 */
[----:B--2---:R-:W-:Y:S04]  /*b250*/  STG.E.128 [R2.64+0x400], R16 ;  /* 0x0004001002007986 */ /* 0x004fe8000c101d20 */
[----:B---3--:R0:W-:Y:S04]  /*b260*/  STG.E.128 [R2.64+0x600], R20 ;  /* 0x0006001402007986 */ /* 0x0081e8000c101d20 */
[----:B------:R-:W-:Y:S01]  /*b270*/  BAR.SYNC.DEFER_BLOCKING 0x0 ;  /* 0x0000000000007b1d */ /* 0x000fe20000010000 */
[----:B0-----:R-:W-:-:S02]  /*b280*/  MOV R2, UR7 ;  /* 0x0000000700027c02 */ /* 0x001fc40008000f00 */
[----:B------:R-:W-:-:S03]  /*b290*/  MOV R3, UR8 ;  /* 0x0000000800037c02 */ /* 0x000fc60008000f00 */
[----:B------:R0:W-:Y:S04]  /*b2a0*/  STS.128 [R248.X16], R100 ;  /* 0x00000064f8007388 */ /* 0x0001e8000000cc00 */
[----:B------:R1:W-:Y:S04]  /*b2b0*/  STS.128 [R248.X16+0x10], R96 ;  /* 0x00001060f8007388 */ /* 0x0003e8000000cc00 */
[----:B------:R-:W-:Y:S04]  /*b2c0*/  STS.128 [R248.X16+0x20], R92 ;  /* 0x0000205cf8007388 */ /* 0x000fe8000000cc00 */
[----:B------:R-:W-:Y:S01]  /*b2d0*/  STS.128 [R248.X16+0x30], R88 ;  /* 0x00003058f8007388 */ /* 0x000fe2000000cc00 */
[----:B------:R-:W-:-:S06]  /*b2e0*/  NOP ;  /* 0x0000000000007918 */ /* 0x000fcc0000000000 */
[----:B------:R-:W2:Y:S01]  /*b2f0*/  LDS.128 R4, [R237.X16] ;  /* 0x00000000ed047984 */ /* 0x000ea2000000cc00 */
[----:B0-----:R-:W-:-:S03]  /*b300*/  FADD.FTZ R103, R0, R103 ;  /* 0x0000006700677221 */ /* 0x001fc60000010000 */
[----:B------:R-:W0:Y:S01]  /*b310*/  LDS.128 R8, [R237.X16+0x200] ;  /* 0x00020000ed087984 */ /* 0x000e22000000cc00 */
[----:B-1----:R-:W-:-:S03]  /*b320*/  FADD.FTZ R96, R103, R96 ;  /* 0x0000006067607221 */ /* 0x002fc60000010000 */
[----:B------:R-:W1:Y:S01]  /*b330*/  LDS.128 R12, [R237.X16+0x400] ;  /* 0x00040000ed0c7984 */ /* 0x000e62000000cc00 */
[----:B------:R-:W-:-:S03]  /*b340*/  FADD.FTZ R97, R96, R97 ;  /* 0x0000006160617221 */ /* 0x000fc60000010000 */
[----:B------:R3:W4:Y:S01]  /*b350*/  LDS.128 R16, [R237.X16+0x600] ;  /* 0x00060000ed107984 */ /* 0x000722000000cc00 */
[----:B------:R-:W-:-:S04]  /*b360*/  FADD.FTZ R98, R97, R98 ;  /* 0x0000006261627221 */ /* 0x000fc80000010000 */
[----:B------:R-:W-:Y:S02]  /*b370*/  FADD.FTZ R99, R98, R99 ;  /* 0x0000006362637221 */ /* 0x000fe40000010000 */
[----:B---3--:R-:W-:-:S04]  /*b380*/  IMAD.WIDE R236, R236, 0x10, R2 ;  /* 0x00000010ecec7825 */ /* 0x008fc800078e0202 */
[----:B------:R-:W-:-:S04]  /*b390*/  FADD.FTZ R92, R99, R92 ;  /* 0x0000005c635c7221 */ /* 0x000fc80000010000 */
[----:B------:R-:W-:-:S04]  /*b3a0*/  FADD.FTZ R93, R92, R93 ;  /* 0x0000005d5c5d7221 */ /* 0x000fc80000010000 */
[----:B------:R-:W-:-:S04]  /*b3b0*/  FADD.FTZ R94, R93, R94 ;  /* 0x0000005e5d5e7221 */ /* 0x000fc80000010000 */
[----:B------:R-:W-:Y:S01]  /*b3c0*/  FADD.FTZ R95, R94, R95 ;  /* 0x0000005f5e5f7221 */ /* 0x000fe20000010000 */
[----:B--2---:R2:W-:Y:S03]  /*b3d0*/  STG.E.128 [R236.64], R4 ;  /* 0x00000004ec007986 */ /* 0x0045e6000c101d20 */
[----:B------:R-:W-:Y:S01]  /*b3e0*/  FADD.FTZ R88, R95, R88 ;  /* 0x000000585f587221 */ /* 0x000fe20000010000 */
[----:B0-----:R2:W-:Y:S03]  /*b3f0*/  STG.E.128 [R236.64+0x200], R8 ;  /* 0x00020008ec007986 */ /* 0x0015e6000c101d20 */
[----:B------:R-:W-:Y:S01]  /*b400*/  FADD.FTZ R89, R88, R89 ;  /* 0x0000005958597221 */ /* 0x000fe20000010000 */
[----:B-1----:R2:W-:Y:S03]  /*b410*/  STG.E.128 [R236.64+0x400], R12 ;  /* 0x0004000cec007986 */ /* 0x0025e6000c101d20 */
[----:B------:R-:W-:Y:S01]  /*b420*/  FADD.FTZ R90, R89, R90 ;  /* 0x0000005a595a7221 */ /* 0x000fe20000010000 */
[----:B----4-:R2:W-:Y:S03]  /*b430*/  STG.E.128 [R236.64+0x600], R16 ;  /* 0x00060010ec007986 */ /* 0x0105e6000c101d20 */
[----:B------:R-:W-:Y:S01]  /*b440*/  FADD.FTZ R252, R90, R91 ;  /* 0x0000005b5afc7221 */ /* 0x000fe20000010000 */
[----:B--2---:R-:W-:Y:S01]  /*b450*/  @!P0 CALL.REL.NOINC `(.L_x_6553) ;  /* 0x0000001000008944 */ /* 0x004fe20003c00000 */
[----:B------:R-:W-:Y:S05]  /*b460*/  BRA `(.L_x_6657) ;  /* 0xffff55e000007947 */ /* 0x000fea000383ffff */
.L_x_6553:
[----:B------:R-:W-:Y:S02]  /*b470*/  ISETP.NE.U32.AND P0, PT, RZ, c[0x0][0x328], PT ;  /* 0x0000ca00ff007a0c */ /* 0x000fe40003f05070 */
[----:B------:R-:W-:-:S02]  /*b480*/  ISETP.NE.U32.AND P2, PT, RZ, c[0x0][0x348], PT ;  /* 0x0000d200ff007a0c */ /* 0x000fc40003f45070 */
[----:B------:R-:W-:Y:S02]  /*b490*/  ISETP.NE.AND.EX P1, PT, RZ, c[0x0][0x32c], PT, P0 ;  /* 0x0000cb00ff007a0c */ /* 0x000fe40003f25300 */
[----:B------:R-:W-:-:S11]  /*b4a0*/  ISETP.NE.AND.EX P0, PT, RZ, c[0x0][0x34c], PT, P2 ;  /* 0x0000d300ff007a0c */ /* 0x000fd60003f05320 */
[----:B------:R-:W-:Y:S05]  /*b4b0*/  @!P1 BRA `(.L_x_6658) ;  /* 0x000001c000009947 */ /* 0x000fea0003800000 */
[----:B------:R-:W3:Y:S01]  /*b4c0*/  LDL.LU R2, [R1] ;  /* 0x0000000001027983 */ /* 0x000ee20000300800 */
        /* <DEDUP_REMOVED lines=26> */
.L_x_6659:
[----:B------:R-:W-:Y:S05]  /*b670*/  BSYNC B0 ;  /* 0x0000000000007941 */ /* 0x000fea0003800000 */
.L_x_6658:
        /* <DEDUP_REMOVED lines=8> */
[----:B------:R-:W1:Y:S01]  /*b700*/  SHFL.DOWN P0, R0, R3, 0x2, 0x1f ;  /* 0x08401f0003007f89 */ /* 0x000e620000000000 */
[----:B----4-:R-:W-:-:S08]  /*b710*/  ISETP.NE.AND P1, PT, R11, RZ, PT ;  /* 0x000000ff0b00720c */ /* 0x010fd00003f25270 */
[----:B------:R-:W-:-:S04]  /*b720*/  @!P2 SHF.R.S32.HI R4, RZ, 0x1f, R11 ;  /* 0x0000001fff04a819 */ /* 0x000fc8000001140b */
        /* <DEDUP_REMOVED lines=19> */
.L_x_6661:
[----:B------:R-:W3:Y:S02]  /*b860*/  S2R R11, SR_TID.X ;  /* 0x00000000000b7919 */ /* 0x000ee40000002100 */
.L_x_6662:
[----:B------:R-:W-:Y:S05]  /*b870*/  BSYNC B0 ;  /* 0x0000000000007941 */ /* 0x000fea0003800000 */
.L_x_6660:
        /* <DEDUP_REMOVED lines=12> */
.L_x_6663:
        /* <DEDUP_REMOVED lines=32> */
.L_x_6560:
[----:B------:R-:W-:Y:S01]  /*bb40*/  HFMA2.MMA R129, -RZ, RZ, 0, 5.9604644775390625e-08 ;  /* 0x00000001ff817435 */ /* 0x000fe200000001ff */
[----:B------:R-:W-:-:S02]  /*bb50*/  MOV R206, R126 ;  /* 0x0000007e00ce7202 */ /* 0x000fc40000000f00 */
[----:B------:R-:W-:Y:S02]  /*bb60*/  MOV R204, RZ ;  /* 0x000000ff00cc7202 */ /* 0x000fe40000000f00 */
[----:B------:R-:W-:Y:S02]  /*bb70*/  MOV R127, 0xffffffff ;  /* 0xffffffff007f7802 */ /* 0x000fe40000000f00 */
[----:B------:R-:W-:Y:S02]  /*bb80*/  MOV R124, 0xbba0 ;  /* 0x0000bba0007c7802 */ /* 0x000fe40000000f00 */
[----:B------:R-:W-:Y:S05]  /*bb90*/  CALL.REL.NOINC `($__internal_161_$__cuda_sm70_shflsync_up) ;  /* 0x00001dd000007944 */ /* 0x000fea0003c00000 */
[----:B-1----:R-:W-:Y:S01]  /*bba0*/  MOV R203, R127 ;  /* 0x0000007f00cb7202 */ /* 0x002fe20000000f00 */
[----:B0-----:R-:W-:Y:S05]  /*bbb0*/  BRA `(.L_x_6664) ;  /* 0xffff8e9000007947 */ /* 0x001fea000383ffff */
.L_x_6561:
[----:B------:R-:W-:Y:S01]  /*bbc0*/  HFMA2.MMA R129, -RZ, RZ, 0, 5.9604644775390625e-08 ;  /* 0x00000001ff817435 */ /* 0x000fe200000001ff */
[----:B------:R-:W-:Y:S02]  /*bbd0*/  MOV R206, R128 ;  /* 0x0000008000ce7202 */ /* 0x000fe40000000f00 */
[----:B------:R-:W-:Y:S02]  /*bbe0*/  MOV R204, RZ ;  /* 0x000000ff00cc7202 */ /* 0x000fe40000000f00 */
[----:B------:R-:W-:-:S02]  /*bbf0*/  MOV R127, 0xffffffff ;  /* 0xffffffff007f7802 */ /* 0x000fc40000000f00 */
[----:B------:R-:W-:Y:S02]  /*bc00*/  MOV R124, 0xbc20 ;  /* 0x0000bc20007c7802 */ /* 0x000fe40000000f00 */
[----:B01----:R-:W-:Y:S05]  /*bc10*/  CALL.REL.NOINC `($__internal_161_$__cuda_sm70_shflsync_up) ;  /* 0x00001d5000007944 */ /* 0x003fea0003c00000 */
[----:B0-----:R-:W-:Y:S01]  /*bc20*/  HFMA2.MMA R129, -RZ, RZ, 0, 5.9604644775390625e-08 ;  /* 0x00000001ff817435 */ /* 0x001fe200000001ff */
[----:B-1----:R-:W-:Y:S02]  /*bc30*/  MOV R205, R127 ;  /* 0x0000007f00cd7202 */ /* 0x002fe40000000f00 */
[----:B------:R-:W-:Y:S02]  /*bc40*/  MOV R206, R130 ;  /* 0x0000008200ce7202 */ /* 0x000fe40000000f00 */
[----:B------:R-:W-:Y:S02]  /*bc50*/  MOV R204, RZ ;  /* 0x000000ff00cc7202 */ /* 0x000fe40000000f00 */
[----:B------:R-:W-:Y:S02]  /*bc60*/  MOV R127, 0xffffffff ;  /* 0xffffffff007f7802 */ /* 0x000fe40000000f00 */
[----:B------:R-:W-:Y:S02]  /*bc70*/  MOV R124, 0xbc90 ;  /* 0x0000bc90007c7802 */ /* 0x000fe40000000f00 */
[----:B------:R-:W-:Y:S05]  /*bc80*/  CALL.REL.NOINC `($__internal_161_$__cuda_sm70_shflsync_up) ;  /* 0x00001ce000007944 */ /* 0x000fea0003c00000 */
[----:B0-----:R-:W-:Y:S01]  /*bc90*/  HFMA2.MMA R129, -RZ, RZ, 0, 5.9604644775390625e-08 ;  /* 0x00000001ff817435 */ /* 0x001fe200000001ff */
[----:B-1----:R-:W-:-:S02]  /*bca0*/  MOV R207, R127 ;  /* 0x0000007f00cf7202 */ /* 0x002fc40000000f00 */
[----:B------:R-:W-:Y:S02]  /*bcb0*/  MOV R206, R131 ;  /* 0x0000008300ce7202 */ /* 0x000fe40000000f00 */
[----:B------:R-:W-:Y:S02]  /*bcc0*/  MOV R204, RZ ;  /* 0x000000ff00cc7202 */ /* 0x000fe40000000f00 */
[----:B------:R-:W-:Y:S02]  /*bcd0*/  MOV R127, 0xffffffff ;  /* 0xffffffff007f7802 */ /* 0x000fe40000000f00 */
[----:B------:R-:W-:Y:S02]  /*bce0*/  MOV R124, 0xbd00 ;  /* 0x0000bd00007c7802 */ /* 0x000fe40000000f00 */
[----:B------:R-:W-:Y:S05]  /*bcf0*/  CALL.REL.NOINC `($__internal_161_$__cuda_sm70_shflsync_up) ;  /* 0x00001c7000007944 */ /* 0x000fea0003c00000 */
        /* <DEDUP_REMOVED lines=11> */
[C---:B------:R-:W-:Y:S01]  /*bdb0*/  FADD.FTZ R204, R131.reuse, R204 ;  /* 0x000000cc83cc7221 */ /* 0x040fe20000010000 */
[C---:B------:R-:W-:Y:S01]  /*bdc0*/  FSEL R203, R126.reuse, R203, !P0 ;  /* 0x000000cb7ecb7208 */ /* 0x040fe20004000000 */
[----:B------:R-:W-:Y:S01]  /*bdd0*/  FFMA.FTZ R125, R126, R205, R125 ;  /* 0x000000cd7e7d7223 */ /* 0x000fe2000001007d */
[----:B------:R-:W-:Y:S01]  /*bde0*/  FSEL R205, R130, R129, !P0 ;  /* 0x0000008182cd7208 */ /* 0x000fe20004000000 */
[----:B------:R-:W-:Y:S01]  /*bdf0*/  HFMA2.MMA R129, -RZ, RZ, 0, 1.1920928955078125e-07 ;  /* 0x00000002ff817435 */ /* 0x000fe200000001ff */
[----:B------:R-:W-:-:S02]  /*be00*/  FSEL R131, R131, R204, !P0 ;  /* 0x000000cc83837208 */ /* 0x000fc40004000000 */
[----:B------:R-:W-:Y:S02]  /*be10*/  FSEL R207, R128, R125, !P0 ;  /* 0x0000007d80cf7208 */ /* 0x000fe40004000000 */
[----:B------:R-:W-:Y:S02]  /*be20*/  MOV R204, RZ ;  /* 0x000000ff00cc7202 */ /* 0x000fe40000000f00 */
[----:B------:R-:W-:Y:S02]  /*be30*/  MOV R206, R203 ;  /* 0x000000cb00ce7202 */ /* 0x000fe40000000f00 */
[----:B------:R-:W-:Y:S05]  /*be40*/  CALL.REL.NOINC `($__internal_161_$__cuda_sm70_shflsync_up) ;  /* 0x00001b2000007944 */ /* 0x000fea0003c00000 */
[----:B0-----:R-:W-:Y:S01]  /*be50*/  HFMA2.MMA R129, -RZ, RZ, 0, 1.1920928955078125e-07 ;  /* 0x00000002ff817435 */ /* 0x001fe200000001ff */
[----:B-1----:R-:W-:Y:S02]  /*be60*/  MOV R126, R127 ;  /* 0x0000007f007e7202 */ /* 0x002fe40000000f00 */
[----:B------:R-:W-:Y:S02]  /*be70*/  MOV R206, R207 ;  /* 0x000000cf00ce7202 */ /* 0x000fe40000000f00 */
[----:B------:R-:W-:Y:S02]  /*be80*/  MOV R204, RZ ;  /* 0x000000ff00cc7202 */ /* 0x000fe40000000f00 */
[----:B------:R-:W-:-:S02]  /*be90*/  MOV R127, 0xffffffff ;  /* 0xffffffff007f7802 */ /* 0x000fc40000000f00 */
[----:B------:R-:W-:Y:S02]  /*bea0*/  MOV R124, 0xbec0 ;  /* 0x0000bec0007c7802 */ /* 0x000fe40000000f00 */
[----:B------:R-:W-:Y:S05]  /*beb0*/  CALL.REL.NOINC `($__internal_161_$__cuda_sm70_shflsync_up) ;  /* 0x00001ab000007944 */ /* 0x000fea0003c00000 */
[----:B0-----:R-:W-:Y:S01]  /*bec0*/  HFMA2.MMA R129, -RZ, RZ, 0, 1.1920928955078125e-07 ;  /* 0x00000002ff817435 */ /* 0x001fe200000001ff */
[----:B-1----:R-:W-:Y:S02]  /*bed0*/  MOV R128, R127 ;  /* 0x0000007f00807202 */ /* 0x002fe40000000f00 */
[----:B------:R-:W-:Y:S02]  /*bee0*/  MOV R206, R205 ;  /* 0x000000cd00ce7202 */ /* 0x000fe40000000f00 */
[----:B------:R-:W-:Y:S02]  /*bef0*/  MOV R204, RZ ;  /* 0x000000ff00cc7202 */ /* 0x000fe40000000f00 */
[----:B------:R-:W-:Y:S02]  /*bf00*/  MOV R127, 0xffffffff ;  /* 0xffffffff007f7802 */ /* 0x000fe40000000f00 */
[----:B------:R-:W-:Y:S02]  /*bf10*/  MOV R124, 0xbf30 ;  /* 0x0000bf30007c7802 */ /* 0x000fe40000000f00 */
[----:B------:R-:W-:Y:S05]  /*bf20*/  CALL.REL.NOINC `($__internal_161_$__cuda_sm70_shflsync_up) ;  /* 0x00001a4000007944 */ /* 0x000fea0003c00000 */
[----:B0-----:R-:W-:Y:S01]  /*bf30*/  HFMA2.MMA R129, -RZ, RZ, 0, 1.1920928955078125e-07 ;  /* 0x00000002ff817435 */ /* 0x001fe200000001ff */
[----:B-1----:R-:W-:-:S02]  /*bf40*/  MOV R130, R127 ;  /* 0x0000007f00827202 */ /* 0x002fc40000000f00 */
[----:B------:R-:W-:Y:S02]  /*bf50*/  MOV R206, R131 ;  /* 0x0000008300ce7202 */ /* 0x000fe40000000f00 */
[----:B------:R-:W-:Y:S02]  /*bf60*/  MOV R204, RZ ;  /* 0x000000ff00cc7202 */ /* 0x000fe40000000f00 */
[----:B------:R-:W-:Y:S02]  /*bf70*/  MOV R127, 0xffffffff ;  /* 0xffffffff007f7802 */ /* 0x000fe40000000f00 */
[----:B------:R-:W-:Y:S02]  /*bf80*/  MOV R124, 0xbfa0 ;  /* 0x0000bfa0007c7802 */ /* 0x000fe40000000f00 */
[----:B------:R-:W-:Y:S05]  /*bf90*/  CALL.REL.NOINC `($__internal_161_$__cuda_sm70_shflsync_up) ;  /* 0x000019d000007944 */ /* 0x000fea0003c00000 */
[----:B------:R-:W-:Y:S01]  /*bfa0*/  ISETP.GE.AND P0, PT, R247, 0x2, PT ;  /* 0x00000002f700780c */ /* 0x000fe20003f06270 */
[----:B------:R-:W-:Y:S02]  /*bfb0*/  FMUL.FTZ R124, R126, R207 ;  /* 0x000000cf7e7c7220 */ /* 0x000fe40000410000 */
[----:B-1----:R-:W-:Y:S02]  /*bfc0*/  FMUL.FTZ R125, R207, R127 ;  /* 0x0000007fcf7d7220 */ /* 0x002fe40000410000 */
[----:B0-----:R-:W-:-:S02]  /*bfd0*/  FMUL.FTZ R204, R130, R207 ;  /* 0x000000cf82cc7220 */ /* 0x001fc40000410000 */
[C---:B------:R-:W-:Y:S02]  /*bfe0*/  FFMA.FTZ R129, R128.reuse, R203, R124 ;  /* 0x000000cb80817223 */ /* 0x040fe4000001007c */
        /* <DEDUP_REMOVED lines=12> */
[----:B------:R-:W-:Y:S05]  /*c0b0*/  CALL.REL.NOINC `($__internal_161_$__cuda_sm70_shflsync_up) ;  /* 0x000018b000007944 */ /* 0x000fea0003c00000 */
[----:B0-----:R-:W-:Y:S01]  /*c0c0*/  HFMA2.MMA R129, -RZ, RZ, 0, 2.384185791015625e-07 ;  /* 0x00000004ff817435 */ /* 0x001fe200000001ff */
[----:B-1----:R-:W-:Y:S02]  /*c0d0*/  MOV R126, R127 ;  /* 0x0000007f007e7202 */ /* 0x002fe40000000f00 */
[----:B------:R-:W-:Y:S02]  /*c0e0*/  MOV R206, R207 ;  /* 0x000000cf00ce7202 */ /* 0x000fe40000000f00 */
[----:B------:R-:W-:Y:S02]  /*c0f0*/  MOV R204, RZ ;  /* 0x000000ff00cc7202 */ /* 0x000fe40000000f00 */
[----:B------:R-:W-:Y:S02]  /*c100*/  MOV R127, 0xffffffff ;  /* 0xffffffff007f7802 */ /* 0x000fe40000000f00 */
[----:B------:R-:W-:Y:S02]  /*c110*/  MOV R124, 0xc130 ;  /* 0x0000c130007c7802 */ /* 0x000fe40000000f00 */
[----:B------:R-:W-:Y:S05]  /*c120*/  CALL.REL.NOINC `($__internal_161_$__cuda_sm70_shflsync_up) ;  /* 0x0000184000007944 */ /* 0x000fea0003c00000 */
[----:B0-----:R-:W-:Y:S01]  /*c130*/  HFMA2.MMA R129, -RZ, RZ, 0, 2.384185791015625e-07 ;  /* 0x00000004ff817435 */ /* 0x001fe200000001ff */
[----:B-1----:R-:W-:-:S02]  /*c140*/  MOV R128, R127 ;  /* 0x0000007f00807202 */ /* 0x002fc40000000f00 */
[----:B------:R-:W-:Y:S02]  /*c150*/  MOV R206, R205 ;  /* 0x000000cd00ce7202 */ /* 0x000fe40000000f00 */
[----:B------:R-:W-:Y:S02]  /*c160*/  MOV R204, RZ ;  /* 0x000000ff00cc7202 */ /* 0x000fe40000000f00 */
[----:B------:R-:W-:Y:S02]  /*c170*/  MOV R127, 0xffffffff ;  /* 0xffffffff007f7802 */ /* 0x000fe40000000f00 */
[----:B------:R-:W-:Y:S02]  /*c180*/  MOV R124, 0xc1a0 ;  /* 0x0000c1a0007c7802 */ /* 0x000fe40000000f00 */
[----:B------:R-:W-:Y:S05]  /*c190*/  CALL.REL.NOINC `($__internal_161_$__cuda_sm70_shflsync_up) ;  /* 0x000017d000007944 */ /* 0x000fea0003c00000 */
[----:B0-----:R-:W-:Y:S01]  /*c1a0*/  HFMA2.MMA R129, -RZ, RZ, 0, 2.384185791015625e-07 ;  /* 0x00000004ff817435 */ /* 0x001fe200000001ff */
[----:B-1----:R-:W-:Y:S02]  /*c1b0*/  MOV R130, R127 ;  /* 0x0000007f00827202 */ /* 0x002fe40000000f00 */
[----:B------:R-:W-:Y:S02]  /*c1c0*/  MOV R206, R131 ;  /* 0x0000008300ce7202 */ /* 0x000fe40000000f00 */
[----:B------:R-:W-:-:S02]  /*c1d0*/  MOV R204, RZ ;  /* 0x000000ff00cc7202 */ /* 0x000fc40000000f00 */
[----:B------:R-:W-:Y:S02]  /*c1e0*/  MOV R127, 0xffffffff ;  /* 0xffffffff007f7802 */ /* 0x000fe40000000f00 */
[----:B------:R-:W-:Y:S02]  /*c1f0*/  MOV R124, 0xc210 ;  /* 0x0000c210007c7802 */ /* 0x000fe40000000f00 */
[----:B------:R-:W-:Y:S05]  /*c200*/  CALL.REL.NOINC `($__internal_161_$__cuda_sm70_shflsync_up) ;  /* 0x0000176000007944 */ /* 0x000fea0003c00000 */
        /* <DEDUP_REMOVED lines=17> */
[----:B------:R-:W-:Y:S05]  /*c320*/  CALL.REL.NOINC `($__internal_161_$__cuda_sm70_shflsync_up) ;  /* 0x0000164000007944 */ /* 0x000fea0003c00000 */
[----:B0-----:R-:W-:Y:S01]  /*c330*/  HFMA2.MMA R129, -RZ, RZ, 0, 4.76837158203125e-07 ;  /* 0x00000008ff817435 */ /* 0x001fe200000001ff */
[----:B-1----:R-:W-:-:S02]  /*c340*/  MOV R126, R127 ;  /* 0x0000007f007e7202 */ /* 0x002fc40000000f00 */
[----:B------:R-:W-:Y:S02]  /*c350*/  MOV R206, R207 ;  /* 0x000000cf00ce7202 */ /* 0x000fe40000000f00 */
[----:B------:R-:W-:Y:S02]  /*c360*/  MOV R204, RZ ;  /* 0x000000ff00cc7202 */ /* 0x000fe40000000f00 */
[----:B------:R-:W-:Y:S02]  /*c370*/  MOV R127, 0xffffffff ;  /* 0xffffffff007f7802 */ /* 0x000fe40000000f00 */
[----:B------:R-:W-:Y:S02]  /*c380*/  MOV R124, 0xc3a0 ;  /* 0x0000c3a0007c7802 */ /* 0x000fe40000000f00 */
[----:B------:R-:W-:Y:S05]  /*c390*/  CALL.REL.NOINC `($__internal_161_$__cuda_sm70_shflsync_up) ;  /* 0x000015d000007944 */ /* 0x000fea0003c00000 */
[----:B0-----:R-:W-:Y:S01]  /*c3a0*/  HFMA2.MMA R129, -RZ, RZ, 0, 4.76837158203125e-07 ;  /* 0x00000008ff817435 */ /* 0x001fe200000001ff */
[----:B-1----:R-:W-:Y:S02]  /*c3b0*/  MOV R128, R127 ;  /* 0x0000007f00807202 */ /* 0x002fe40000000f00 */
[----:B------:R-:W-:Y:S02]  /*c3c0*/  MOV R206, R205 ;  /* 0x000000cd00ce7202 */ /* 0x000fe40000000f00 */
[----:B------:R-:W-:-:S02]  /*c3d0*/  MOV R204, RZ ;  /* 0x000000ff00cc7202 */ /* 0x000fc40000000f00 */
[----:B------:R-:W-:Y:S02]  /*c3e0*/  MOV R127, 0xffffffff ;  /* 0xffffffff007f7802 */ /* 0x000fe40000000f00 */
[----:B------:R-:W-:Y:S02]  /*c3f0*/  MOV R124, 0xc410 ;  /* 0x0000c410007c7802 */ /* 0x000fe40000000f00 */
[----:B------:R-:W-:Y:S05]  /*c400*/  CALL.REL.NOINC `($__internal_161_$__cuda_sm70_shflsync_up) ;  /* 0x0000156000007944 */ /* 0x000fea0003c00000 */
[----:B0-----:R-:W-:Y:S01]  /*c410*/  HFMA2.MMA R129, -RZ, RZ, 0, 4.76837158203125e-07 ;  /* 0x00000008ff817435 */ /* 0x001fe200000001ff */
[----:B-1----:R-:W-:Y:S02]  /*c420*/  MOV R130, R127 ;  /* 0x0000007f00827202 */ /* 0x002fe40000000f00 */
[----:B------:R-:W-:Y:S02]  /*c430*/  MOV R206, R131 ;  /* 0x0000008300ce7202 */ /* 0x000fe40000000f00 */
[----:B------:R-:W-:Y:S02]  /*c440*/  MOV R204, RZ ;  /* 0x000000ff00cc7202 */ /* 0x000fe40000000f00 */
[----:B------:R-:W-:Y:S02]  /*c450*/  MOV R127, 0xffffffff ;  /* 0xffffffff007f7802 */ /* 0x000fe40000000f00 */
[----:B------:R-:W-:-:S02]  /*c460*/  MOV R124, 0xc480 ;  /* 0x0000c480007c7802 */ /* 0x000fc40000000f00 */
[----:B------:R-:W-:Y:S05]  /*c470*/  CALL.REL.NOINC `($__internal_161_$__cuda_sm70_shflsync_up) ;  /* 0x000014f000007944 */ /* 0x000fea0003c00000 */
[----:B------:R-:W-:Y:S01]  /*c480*/  ISETP.GE.AND P0, PT, R247, 0x8, PT ;  /* 0x00000008f700780c */ /* 0x000fe20003f06270 */
[----:B------:R-:W-:-:S02]  /*c490*/  FMUL.FTZ R124, R126, R207 ;  /* 0x000000cf7e7c7220 */ /* 0x000fc40000410000 */
[C---:B-1----:R-:W-:Y:S02]  /*c4a0*/  FMUL.FTZ R125, R207.reuse, R127 ;  /* 0x0000007fcf7d7220 */ /* 0x042fe40000410000 */
[----:B0-----:R-:W-:Y:S02]  /*c4b0*/  FMUL.FTZ R204, R130, R207 ;  /* 0x000000cf82cc7220 */ /* 0x001fe40000410000 */
[C---:B------:R-:W-:Y:S02]  /*c4c0*/  FFMA.FTZ R129, R128.reuse, R203, R124 ;  /* 0x000000cb80817223 */ /* 0x040fe4000001007c */
        /* <DEDUP_REMOVED lines=16> */
[----:B------:R-:W-:Y:S05]  /*c5d0*/  CALL.REL.NOINC `($__internal_161_$__cuda_sm70_shflsync_up) ;  /* 0x0000139000007944 */ /* 0x000fea0003c00000 */
[----:B0-----:R-:W-:Y:S01]  /*c5e0*/  HFMA2.MMA R129, -RZ, RZ, 0, 9.5367431640625e-07 ;  /* 0x00000010ff817435 */ /* 0x001fe200000001ff */
[----:B-1----:R-:W-:Y:S02]  /*c5f0*/  MOV R208, R127 ;  /* 0x0000007f00d07202 */ /* 0x002fe40000000f00 */
[----:B------:R-:W-:-:S02]  /*c600*/  MOV R206, R207 ;  /* 0x000000cf00ce7202 */ /* 0x000fc40000000f00 */
[----:B------:R-:W-:Y:S02]  /*c610*/  MOV R204, RZ ;  /* 0x000000ff00cc7202 */ /* 0x000fe40000000f00 */
[----:B------:R-:W-:Y:S02]  /*c620*/  MOV R127, 0xffffffff ;  /* 0xffffffff007f7802 */ /* 0x000fe40000000f00 */
[----:B------:R-:W-:Y:S02]  /*c630*/  MOV R124, 0xc650 ;  /* 0x0000c650007c7802 */ /* 0x000fe40000000f00 */
[----:B------:R-:W-:Y:S05]  /*c640*/  CALL.REL.NOINC `($__internal_161_$__cuda_sm70_shflsync_up) ;  /* 0x0000132000007944 */ /* 0x000fea0003c00000 */
[----:B0-----:R-:W-:Y:S01]  /*c650*/  HFMA2.MMA R129, -RZ, RZ, 0, 9.5367431640625e-07 ;  /* 0x00000010ff817435 */ /* 0x001fe200000001ff */
[----:B-1----:R-:W-:Y:S02]  /*c660*/  MOV R210, R127 ;  /* 0x0000007f00d27202 */ /* 0x002fe40000000f00 */
[----:B------:R-:W-:Y:S02]  /*c670*/  MOV R206, R205 ;  /* 0x000000cd00ce7202 */ /* 0x000fe40000000f00 */
[----:B------:R-:W-:Y:S02]  /*c680*/  MOV R204, RZ ;  /* 0x000000ff00cc7202 */ /* 0x000fe40000000f00 */
[----:B------:R-:W-:-:S02]  /*c690*/  MOV R127, 0xffffffff ;  /* 0xffffffff007f7802 */ /* 0x000fc40000000f00 */
[----:B------:R-:W-:Y:S02]  /*c6a0*/  MOV R124, 0xc6c0 ;  /* 0x0000c6c0007c7802 */ /* 0x000fe40000000f00 */
[----:B------:R-:W-:Y:S05]  /*c6b0*/  CALL.REL.NOINC `($__internal_161_$__cuda_sm70_shflsync_up) ;  /* 0x000012b000007944 */ /* 0x000fea0003c00000 */
[----:B0-----:R-:W-:Y:S01]  /*c6c0*/  HFMA2.MMA R129, -RZ, RZ, 0, 9.5367431640625e-07 ;  /* 0x00000010ff817435 */ /* 0x001fe200000001ff */
[----:B-1----:R-:W-:Y:S02]  /*c6d0*/  MOV R212, R127 ;  /* 0x0000007f00d47202 */ /* 0x002fe40000000f00 */
[----:B------:R-:W-:Y:S02]  /*c6e0*/  MOV R206, R131 ;  /* 0x0000008300ce7202 */ /* 0x000fe40000000f00 */
[----:B------:R-:W-:Y:S02]  /*c6f0*/  MOV R204, RZ ;  /* 0x000000ff00cc7202 */ /* 0x000fe40000000f00 */
[----:B------:R-:W-:Y:S02]  /*c700*/  MOV R127, 0xffffffff ;  /* 0xffffffff007f7802 */ /* 0x000fe40000000f00 */
[----:B------:R-:W-:Y:S02]  /*c710*/  MOV R124, 0xc730 ;  /* 0x0000c730007c7802 */ /* 0x000fe40000000f00 */
[----:B------:R-:W-:Y:S05]  /*c720*/  CALL.REL.NOINC `($__internal_161_$__cuda_sm70_shflsync_up) ;  /* 0x0000124000007944 */ /* 0x000fea0003c00000 */
[----:B01----:R-:W-:Y:S05]  /*c730*/  BRA `(.L_x_6665) ;  /* 0xffff876000007947 */ /* 0x003fea000383ffff */
.L_x_6566:
[----:B------:R-:W-:Y:S01]  /*c740*/  HFMA2.MMA R129, -RZ, RZ, 0, 5.9604644775390625e-08 ;  /* 0x00000001ff817435 */ /* 0x000fe200000001ff */
[----:B------:R-:W-:-:S02]  /*c750*/  MOV R204, RZ ;  /* 0x000000ff00cc7202 */ /* 0x000fc40000000f00 */
[----:B------:R-:W-:Y:S02]  /*c760*/  MOV R127, 0xffffffff ;  /* 0xffffffff007f7802 */ /* 0x000fe40000000f00 */
[----:B------:R-:W-:Y:S02]  /*c770*/  MOV R124, 0xc790 ;  /* 0x0000c790007c7802 */ /* 0x000fe40000000f00 */
[----:B01----:R-:W-:Y:S05]  /*c780*/  CALL.REL.NOINC `($__internal_161_$__cuda_sm70_shflsync_up) ;  /* 0x000011e000007944 */ /* 0x003fea0003c00000 */
[----:B0-----:R-:W-:Y:S01]  /*c790*/  HFMA2.MMA R129, -RZ, RZ, 0, 5.9604644775390625e-08 ;  /* 0x00000001ff817435 */ /* 0x001fe200000001ff */
[----:B-1----:R-:W-:Y:S02]  /*c7a0*/  MOV R126, R127 ;  /* 0x0000007f007e7202 */ /* 0x002fe40000000f00 */
[----:B------:R-:W-:Y:S02]  /*c7b0*/  MOV R206, R130 ;  /* 0x0000008200ce7202 */ /* 0x000fe40000000f00 */
[----:B------:R-:W-:Y:S02]  /*c7c0*/  MOV R204, RZ ;  /* 0x000000ff00cc7202 */ /* 0x000fe40000000f00 */
[----:B------:R-:W-:Y:S02]  /*c7d0*/  MOV R127, 0xffffffff ;  /* 0xffffffff007f7802 */ /* 0x000fe40000000f00 */
[----:B------:R-:W-:-:S02]  /*c7e0*/  MOV R124, 0xc800 ;  /* 0x0000c800007c7802 */ /* 0x000fc40000000f00 */
        /* <DEDUP_REMOVED lines=8> */
[----:B0-----:R-:W-:Y:S01]  /*c870*/  HFMA2.MMA R129, -RZ, RZ, 0, 5.9604644775390625e-08 ;  /* 0x00000001ff817435 */ /* 0x001fe200000001ff */
[----:B-1----:R-:W-:Y:S02]  /*c880*/  MOV R131, R127 ;  /* 0x0000007f00837202 */ /* 0x002fe40000000f00 */
[----:B------:R-:W-:Y:S02]  /*c890*/  MOV R206, R128 ;  /* 0x0000008000ce7202 */ /* 0x000fe40000000f00 */
[----:B------:R-:W-:-:S02]  /*c8a0*/  MOV R204, RZ ;  /* 0x000000ff00cc7202 */ /* 0x000fc40000000f00 */
[----:B------:R-:W-:Y:S02]  /*c8b0*/  MOV R127, 0xffffffff ;  /* 0xffffffff007f7802 */ /* 0x000fe40000000f00 */
[----:B------:R-:W-:Y:S02]  /*c8c0*/  MOV R124, 0xc8e0 ;  /* 0x0000c8e0007c7802 */ /* 0x000fe40000000f00 */
[----:B------:R-:W-:Y:S05]  /*c8d0*/  CALL.REL.NOINC `($__internal_161_$__cuda_sm70_shflsync_up) ;  /* 0x0000109000007944 */ /* 0x000fea0003c00000 */
[----:B0-----:R-:W-:Y:S01]  /*c8e0*/  MOV R129, R126 ;  /* 0x0000007e00817202 */ /* 0x001fe20000000f00 */
[----:B------:R-:W-:Y:S01]  /*c8f0*/  HFMA2.MMA R126, -RZ, RZ, 0, 0 ;  /* 0x00000000ff7e7435 */ /* 0x000fe200000001ff */
[----:B------:R-:W-:Y:S02]  /*c900*/  MOV R124, R120 ;  /* 0x00000078007c7202 */ /* 0x000fe40000000f00 */
[----:B-1----:R-:W-:Y:S02]  /*c910*/  MOV R128, R127 ;  /* 0x0000007f00807202 */ /* 0x002fe40000000f00 */
[----:B------:R-:W-:Y:S02]  /*c920*/  MOV R250, 0xffffffff ;  /* 0xffffffff00fa7802 */ /* 0x000fe40000000f00 */
[----:B------:R-:W-:-:S02]  /*c930*/  MOV R125, 0xc950 ;  /* 0x0000c950007d7802 */ /* 0x000fc40000000f00 */
[----:B------:R-:W-:Y:S05]  /*c940*/  CALL.REL.NOINC `($__internal_160_$__cuda_sm70_shflsync_idx_p) ;  /* 0x00000fb000007944 */ /* 0x000fea0003c00000 */
[----:B-1----:R-:W-:Y:S01]  /*c950*/  MOV R120, R126 ;  /* 0x0000007e00787202 */ /* 0x002fe20000000f00 */
[----:B------:R-:W-:Y:S01]  /*c960*/  HFMA2.MMA R126, -RZ, RZ, 0, 0 ;  /* 0x00000000ff7e7435 */ /* 0x000fe200000001ff */
[----:B------:R-:W-:-:S02]  /*c970*/  MOV R124, R121 ;  /* 0x00000079007c7202 */ /* 0x000fc40000000f00 */
[----:B------:R-:W-:Y:S02]  /*c980*/  MOV R250, 0xffffffff ;  /* 0xffffffff00fa7802 */ /* 0x000fe40000000f00 */
[----:B------:R-:W-:Y:S02]  /*c990*/  MOV R125, 0xc9b0 ;  /* 0x0000c9b0007d7802 */ /* 0x000fe40000000f00 */
[----:B0-----:R-:W-:Y:S05]  /*c9a0*/  CALL.REL.NOINC `($__internal_160_$__cuda_sm70_shflsync_idx_p) ;  /* 0x00000f5000007944 */ /* 0x001fea0003c00000 */
[----:B-1----:R-:W-:Y:S01]  /*c9b0*/  MOV R121, R126 ;  /* 0x0000007e00797202 */ /* 0x002fe20000000f00 */
[----:B------:R-:W-:Y:S01]  /*c9c0*/  HFMA2.MMA R126, -RZ, RZ, 0, 0 ;  /* 0x00000000ff7e7435 */ /* 0x000fe200000001ff */
[----:B------:R-:W-:Y:S02]  /*c9d0*/  MOV R124, R122 ;  /* 0x0000007a007c7202 */ /* 0x000fe40000000f00 */
[----:B------:R-:W-:Y:S02]  /*c9e0*/  MOV R250, 0xffffffff ;  /* 0xffffffff00fa7802 */ /* 0x000fe40000000f00 */
[----:B------:R-:W-:Y:S02]  /*c9f0*/  MOV R125, 0xca10 ;  /* 0x0000ca10007d7802 */ /* 0x000fe40000000f00 */
[----:B0-----:R-:W-:Y:S05]  /*ca00*/  CALL.REL.NOINC `($__internal_160_$__cuda_sm70_shflsync_idx_p) ;  /* 0x00000ef000007944 */ /* 0x001fea0003c00000 */
[----:B-1----:R-:W-:Y:S01]  /*ca10*/  MOV R122, R126 ;  /* 0x0000007e007a7202 */ /* 0x002fe20000000f00 */
[----:B------:R-:W-:Y:S01]  /*ca20*/  HFMA2.MMA R126, -RZ, RZ, 0, 0 ;  /* 0x00000000ff7e7435 */ /* 0x000fe200000001ff */
[----:B------:R-:W-:-:S02]  /*ca30*/  MOV R124, R123 ;  /* 0x0000007b007c7202 */ /* 0x000fc40000000f00 */
[----:B------:R-:W-:Y:S02]  /*ca40*/  MOV R250, 0xffffffff ;  /* 0xffffffff00fa7802 */ /* 0x000fe40000000f00 */
[----:B------:R-:W-:Y:S02]  /*ca50*/  MOV R125, 0xca70 ;  /* 0x0000ca70007d7802 */ /* 0x000fe40000000f00 */
[----:B0-----:R-:W-:Y:S05]  /*ca60*/  CALL.REL.NOINC `($__internal_160_$__cuda_sm70_shflsync_idx_p) ;  /* 0x00000e9000007944 */ /* 0x001fea0003c00000 */
[----:B-1----:R-:W-:Y:S01]  /*ca70*/  MOV R123, R126 ;  /* 0x0000007e007b7202 */ /* 0x002fe20000000f00 */
[----:B0-----:R-:W-:Y:S05]  /*ca80*/  BRA `(.L_x_6666) ;  /* 0xffff870000007947 */ /* 0x001fea000383ffff */
.L_x_6569:
[----:B------:R-:W-:Y:S01]  /*ca90*/  HFMA2.MMA R126, -RZ, RZ, 0, 5.9604644775390625e-08 ;  /* 0x00000001ff7e7435 */ /* 0x000fe200000001ff */
[----:B------:R-:W-:Y:S02]  /*caa0*/  MOV R243, R130 ;  /* 0x0000008200f37202 */ /* 0x000fe40000000f00 */
[----:B------:R-:W-:Y:S02]  /*cab0*/  MOV R242, 0x1f ;  /* 0x0000001f00f27802 */ /* 0x000fe40000000f00 */
[----:B------:R-:W-:Y:S02]  /*cac0*/  MOV R125, 0xffffffff ;  /* 0xffffffff007d7802 */ /* 0x000fe40000000f00 */
[----:B------:R-:W-:-:S02]  /*cad0*/  MOV R124, 0xcaf0 ;  /* 0x0000caf0007c7802 */ /* 0x000fc40000000f00 */
[----:B------:R-:W-:Y:S05]  /*cae0*/  CALL.REL.NOINC `($__internal_159_$__cuda_sm70_shflsync_down) ;  /* 0x00000dd000007944 */ /* 0x000fea0003c00000 */
[----:B-1----:R-:W-:Y:S01]  /*caf0*/  MOV R127, R126 ;  /* 0x0000007e007f7202 */ /* 0x002fe20000000f00 */
[----:B------:R-:W-:Y:S05]  /*cb00*/  BRA `(.L_x_6667) ;  /* 0xffff990000007947 */ /* 0x000fea000383ffff */
.L_x_6570:
[----:B------:R-:W-:Y:S01]  /*cb10*/  HFMA2.MMA R126, -RZ, RZ, 0, 5.9604644775390625e-08 ;  /* 0x00000001ff7e7435 */ /* 0x000fe200000001ff */
[----:B------:R-:W-:-:S02]  /*cb20*/  MOV R243, R131 ;  /* 0x0000008300f37202 */ /* 0x000fc40000000f00 */
[----:B------:R-:W-:Y:S02]  /*cb30*/  MOV R242, 0x1f ;  /* 0x0000001f00f27802 */ /* 0x000fe40000000f00 */
[----:B------:R-:W-:Y:S02]  /*cb40*/  MOV R125, 0xffffffff ;  /* 0xffffffff007d7802 */ /* 0x000fe40000000f00 */
[----:B------:R-:W-:Y:S02]  /*cb50*/  MOV R124, 0xcb70 ;  /* 0x0000cb70007c7802 */ /* 0x000fe40000000f00 */
[----:B01----:R-:W-:Y:S05]  /*cb60*/  CALL.REL.NOINC `($__internal_159_$__cuda_sm70_shflsync_down) ;  /* 0x00000d5000007944 */ /* 0x003fea0003c00000 */
[----:B-1----:R-:W-:Y:S01]  /*cb70*/  MOV R239, R126 ;  /* 0x0000007e00ef7202 */ /* 0x002fe20000000f00 */
[----:B------:R-:W-:Y:S01]  /*cb80*/  HFMA2.MMA R126, -RZ, RZ, 0, 5.9604644775390625e-08 ;  /* 0x00000001ff7e7435 */ /* 0x000fe200000001ff */
[----:B------:R-:W-:Y:S02]  /*cb90*/  MOV R243, R128 ;  /* 0x0000008000f37202 */ /* 0x000fe40000000f00 */
[----:B------:R-:W-:Y:S02]  /*cba0*/  MOV R242, 0x1f ;  /* 0x0000001f00f27802 */ /* 0x000fe40000000f00 */
[----:B------:R-:W-:-:S02]  /*cbb0*/  MOV R125, 0xffffffff ;  /* 0xffffffff007d7802 */ /* 0x000fc40000000f00 */
[----:B------:R-:W-:Y:S02]  /*cbc0*/  MOV R124, 0xcbe0 ;  /* 0x0000cbe0007c7802 */ /* 0x000fe40000000f00 */
[----:B------:R-:W-:Y:S05]  /*cbd0*/  CALL.REL.NOINC `($__internal_159_$__cuda_sm70_shflsync_down) ;  /* 0x00000ce000007944 */ /* 0x000fea0003c00000 */
[----:B-1----:R-:W-:Y:S01]  /*cbe0*/  MOV R240, R126 ;  /* 0x0000007e00f07202 */ /* 0x002fe20000000f00 */
[----:B------:R-:W-:Y:S01]  /*cbf0*/  HFMA2.MMA R126, -RZ, RZ, 0, 5.9604644775390625e-08 ;  /* 0x00000001ff7e7435 */ /* 0x000fe200000001ff */
[----:B------:R-:W-:Y:S02]  /*cc00*/  MOV R243, R129 ;  /* 0x0000008100f37202 */ /* 0x000fe40000000f00 */
[----:B------:R-:W-:Y:S02]  /*cc10*/  MOV R242, 0x1f ;  /* 0x0000001f00f27802 */ /* 0x000fe40000000f00 */
[----:B------:R-:W-:Y:S02]  /*cc20*/  MOV R125, 0xffffffff ;  /* 0xffffffff007d7802 */ /* 0x000fe40000000f00 */
[----:B------:R-:W-:Y:S02]  /*cc30*/  MOV R124, 0xcc50 ;  /* 0x0000cc50007c7802 */ /* 0x000fe40000000f00 */
[----:B------:R-:W-:Y:S05]  /*cc40*/  CALL.REL.NOINC `($__internal_159_$__cuda_sm70_shflsync_down) ;  /* 0x00000c7000007944 */ /* 0x000fea0003c00000 */
[----:B-1----:R-:W-:Y:S05]  /*cc50*/  BRA `(.L_x_6668) ;  /* 0xffff97f000007947 */ /* 0x002fea000383ffff */
.L_x_6573:
[----:B0-----:R-:W-:Y:S01]  /*cc60*/  HFMA2.MMA R126, -RZ, RZ, 0, 1.1920928955078125e-07 ;  /* 0x00000002ff7e7435 */ /* 0x001fe200000001ff */
[----:B------:R-:W-:Y:S02]  /*cc70*/  MOV R243, R130 ;  /* 0x0000008200f37202 */ /* 0x000fe40000000f00 */
[----:B------:R-:W-:-:S02]  /*cc80*/  MOV R242, 0x1f ;  /* 0x0000001f00f27802 */ /* 0x000fc40000000f00 */
[----:B------:R-:W-:Y:S02]  /*cc90*/  MOV R125, 0xffffffff ;  /* 0xffffffff007d7802 */ /* 0x000fe40000000f00 */
[----:B------:R-:W-:Y:S02]  /*cca0*/  MOV R124, 0xccc0 ;  /* 0x0000ccc0007c7802 */ /* 0x000fe40000000f00 */
[----:B-1234-:R-:W-:Y:S05]  /*ccb0*/  CALL.REL.NOINC `($__internal_159_$__cuda_sm70_shflsync_down) ;  /* 0x00000c0000007944 */ /* 0x01efea0003c00000 */
[----:B-1----:R-:W-:Y:S01]  /*ccc0*/  MOV R127, R126 ;  /* 0x0000007e007f7202 */ /* 0x002fe20000000f00 */
[----:B------:R-:W-:Y:S01]  /*ccd0*/  HFMA2.MMA R126, -RZ, RZ, 0, 1.1920928955078125e-07 ;  /* 0x00000002ff7e7435 */ /* 0x000fe200000001ff */
[----:B------:R-:W-:Y:S02]  /*cce0*/  MOV R243, R131 ;  /* 0x0000008300f37202 */ /* 0x000fe40000000f00 */
[----:B------:R-:W-:Y:S02]  /*ccf0*/  MOV R242, 0x1f ;  /* 0x0000001f00f27802 */ /* 0x000fe40000000f00 */
[----:B------:R-:W-:Y:S02]  /*cd00*/  MOV R125, 0xffffffff ;  /* 0xffffffff007d7802 */ /* 0x000fe40000000f00 */
[----:B------:R-:W-:-:S02]  /*cd10*/  MOV R124, 0xcd30 ;  /* 0x0000cd30007c7802 */ /* 0x000fc40000000f00 */
[----:B------:R-:W-:Y:S05]  /*cd20*/  CALL.REL.NOINC `($__internal_159_$__cuda_sm70_shflsync_down) ;  /* 0x00000b9000007944 */ /* 0x000fea0003c00000 */
[----:B-1----:R-:W-:Y:S01]  /*cd30*/  MOV R239, R126 ;  /* 0x0000007e00ef7202 */ /* 0x002fe20000000f00 */
[----:B------:R-:W-:Y:S01]  /*cd40*/  HFMA2.MMA R126, -RZ, RZ, 0, 1.1920928955078125e-07 ;  /* 0x00000002ff7e7435 */ /* 0x000fe200000001ff */
[----:B------:R-:W-:-:S02]  /*cd50*/  MOV R243, R128 ;  /* 0x0000008000f37202 */ /* 0x000fc40000000f00 */
[----:B------:R-:W-:Y:S02]  /*cd60*/  MOV R242, 0x1f ;  /* 0x0000001f00f27802 */ /* 0x000fe40000000f00 */
[----:B------:R-:W-:Y:S02]  /*cd70*/  MOV R125, 0xffffffff ;  /* 0xffffffff007d7802 */ /* 0x000fe40000000f00 */
[----:B------:R-:W-:Y:S02]  /*cd80*/  MOV R124, 0xcda0 ;  /* 0x0000cda0007c7802 */ /* 0x000fe40000000f00 */
[----:B------:R-:W-:Y:S05]  /*cd90*/  CALL.REL.NOINC `($__internal_159_$__cuda_sm70_shflsync_down) ;  /* 0x00000b2000007944 */ /* 0x000fea0003c00000 */
[----:B-1----:R-:W-:Y:S01]  /*cda0*/  MOV R240, R126 ;  /* 0x0000007e00f07202 */ /* 0x002fe20000000f00 */
[----:B------:R-:W-:Y:S01]  /*cdb0*/  HFMA2.MMA R126, -RZ, RZ, 0, 1.1920928955078125e-07 ;  /* 0x00000002ff7e7435 */ /* 0x000fe200000001ff */
[----:B------:R-:W-:Y:S02]  /*cdc0*/  MOV R243, R129 ;  /* 0x0000008100f37202 */ /* 0x000fe40000000f00 */
[----:B------:R-:W-:Y:S02]  /*cdd0*/  MOV R242, 0x1f ;  /* 0x0000001f00f27802 */ /* 0x000fe40000000f00 */
[----:B------:R-:W-:-:S02]  /*cde0*/  MOV R125, 0xffffffff ;  /* 0xffffffff007d7802 */ /* 0x000fc40000000f00 */
[----:B------:R-:W-:Y:S02]  /*cdf0*/  MOV R124, 0xce10 ;  /* 0x0000ce10007c7802 */ /* 0x000fe40000000f00 */
[----:B------:R-:W-:Y:S05]  /*ce00*/  CALL.REL.NOINC `($__internal_159_$__cuda_sm70_shflsync_down) ;  /* 0x00000ab000007944 */ /* 0x000fea0003c00000 */
[----:B-1----:R-:W-:Y:S05]  /*ce10*/  BRA `(.L_x_6669) ;  /* 0xffff977000007947 */ /* 0x002fea000383ffff */
.L_x_6576:
[----:B0-----:R-:W-:Y:S01]  /*ce20*/  HFMA2.MMA R126, -RZ, RZ, 0, 2.384185791015625e-07 ;  /* 0x00000004ff7e7435 */ /* 0x001fe200000001ff */
[----:B------:R-:W-:Y:S02]  /*ce30*/  MOV R243, R130 ;  /* 0x0000008200f37202 */ /* 0x000fe40000000f00 */
[----:B------:R-:W-:Y:S02]  /*ce40*/  MOV R242, 0x1f ;  /* 0x0000001f00f27802 */ /* 0x000fe40000000f00 */
[----:B------:R-:W-:Y:S02]  /*ce50*/  MOV R125, 0xffffffff ;  /* 0xffffffff007d7802 */ /* 0x000fe40000000f00 */
[----:B------:R-:W-:Y:S02]  /*ce60*/  MOV R124, 0xce80 ;  /* 0x0000ce80007c7802 */ /* 0x000fe40000000f00 */
[----:B-1234-:R-:W-:Y:S05]  /*ce70*/  CALL.REL.NOINC `($__internal_159_$__cuda_sm70_shflsync_down) ;  /* 0x00000a4000007944 */ /* 0x01efea0003c00000 */
[----:B-1----:R-:W-:Y:S01]  /*ce80*/  MOV R127, R126 ;  /* 0x0000007e007f7202 */ /* 0x002fe20000000f00 */
[----:B------:R-:W-:Y:S05]  /*ce90*/  BRA `(.L_x_6670) ;  /* 0xffff980000007947 */ /* 0x000fea000383ffff */
.L_x_6577:
[----:B0-----:R-:W-:Y:S01]  /*cea0*/  HFMA2.MMA R126, -RZ, RZ, 0, 2.384185791015625e-07 ;  /* 0x00000004ff7e7435 */ /* 0x001fe200000001ff */
[----:B------:R-:W-:Y:S02]  /*ceb0*/  MOV R243, R131 ;  /* 0x0000008300f37202 */ /* 0x000fe40000000f00 */
[----:B------:R-:W-:-:S02]  /*cec0*/  MOV R242, 0x1f ;  /* 0x0000001f00f27802 */ /* 0x000fc40000000f00 */
[----:B------:R-:W-:Y:S02]  /*ced0*/  MOV R125, 0xffffffff ;  /* 0xffffffff007d7802 */ /* 0x000fe40000000f00 */
[----:B------:R-:W-:Y:S02]  /*cee0*/  MOV R124, 0xcf00 ;  /* 0x0000cf00007c7802 */ /* 0x000fe40000000f00 */
[----:B-1234-:R-:W-:Y:S05]  /*cef0*/  CALL.REL.NOINC `($__internal_159_$__cuda_sm70_shflsync_down) ;  /* 0x000009c000007944 */ /* 0x01efea0003c00000 */
[----:B-1----:R-:W-:Y:S01]  /*cf00*/  MOV R239, R126 ;  /* 0x0000007e00ef7202 */ /* 0x002fe20000000f00 */
[----:B------:R-:W-:Y:S01]  /*cf10*/  HFMA2.MMA R126, -RZ, RZ, 0, 2.384185791015625e-07 ;  /* 0x00000004ff7e7435 */ /* 0x000fe200000001ff */
[----:B------:R-:W-:Y:S02]  /*cf20*/  MOV R243, R128 ;  /* 0x0000008000f37202 */ /* 0x000fe40000000f00 */
[----:B------:R-:W-:Y:S02]  /*cf30*/  MOV R242, 0x1f ;  /* 0x0000001f00f27802 */ /* 0x000fe40000000f00 */
[----:B------:R-:W-:Y:S02]  /*cf40*/  MOV R125, 0xffffffff ;  /* 0xffffffff007d7802 */ /* 0x000fe40000000f00 */
[----:B------:R-:W-:-:S02]  /*cf50*/  MOV R124, 0xcf70 ;  /* 0x0000cf70007c7802 */ /* 0x000fc40000000f00 */
[----:B------:R-:W-:Y:S05]  /*cf60*/  CALL.REL.NOINC `($__internal_159_$__cuda_sm70_shflsync_down) ;  /* 0x0000095000007944 */ /* 0x000fea0003c00000 */
[----:B-1----:R-:W-:Y:S01]  /*cf70*/  MOV R240, R126 ;  /* 0x0000007e00f07202 */ /* 0x002fe20000000f00 */
[----:B------:R-:W-:Y:S01]  /*cf80*/  HFMA2.MMA R126, -RZ, RZ, 0, 2.384185791015625e-07 ;  /* 0x00000004ff7e7435 */ /* 0x000fe200000001ff */
[----:B------:R-:W-:-:S02]  /*cf90*/  MOV R243, R129 ;  /* 0x0000008100f37202 */ /* 0x000fc40000000f00 */
[----:B------:R-:W-:Y:S02]  /*cfa0*/  MOV R242, 0x1f ;  /* 0x0000001f00f27802 */ /* 0x000fe40000000f00 */
[----:B------:R-:W-:Y:S02]  /*cfb0*/  MOV R125, 0xffffffff ;  /* 0xffffffff007d7802 */ /* 0x000fe40000000f00 */
[----:B------:R-:W-:Y:S02]  /*cfc0*/  MOV R124, 0xcfe0 ;  /* 0x0000cfe0007c7802 */ /* 0x000fe40000000f00 */
[----:B------:R-:W-:Y:S05]  /*cfd0*/  CALL.REL.NOINC `($__internal_159_$__cuda_sm70_shflsync_down) ;  /* 0x000008e000007944 */ /* 0x000fea0003c00000 */
[----:B-1----:R-:W-:Y:S05]  /*cfe0*/  BRA `(.L_x_6671) ;  /* 0xffff96f000007947 */ /* 0x002fea000383ffff */
.L_x_6580:
[----:B0-----:R-:W-:Y:S01]  /*cff0*/  HFMA2.MMA R126, -RZ, RZ, 0, 4.76837158203125e-07 ;  /* 0x00000008ff7e7435 */ /* 0x001fe200000001ff */
[----:B------:R-:W-:Y:S02]  /*d000*/  MOV R243, R130 ;  /* 0x0000008200f37202 */ /* 0x000fe40000000f00 */
[----:B------:R-:W-:Y:S02]  /*d010*/  MOV R242, 0x1f ;  /* 0x0000001f00f27802 */ /* 0x000fe40000000f00 */
[----:B------:R-:W-:Y:S02]  /*d020*/  MOV R125, 0xffffffff ;  /* 0xffffffff007d7802 */ /* 0x000fe40000000f00 */
[----:B------:R-:W-:-:S02]  /*d030*/  MOV R124, 0xd050 ;  /* 0x0000d050007c7802 */ /* 0x000fc40000000f00 */
[----:B-1234-:R-:W-:Y:S05]  /*d040*/  CALL.REL.NOINC `($__internal_159_$__cuda_sm70_shflsync_down) ;  /* 0x0000087000007944 */ /* 0x01efea0003c00000 */
[----:B-1----:R-:W-:Y:S01]  /*d050*/  MOV R127, R126 ;  /* 0x0000007e007f7202 */ /* 0x002fe20000000f00 */
[----:B------:R-:W-:Y:S01]  /*d060*/  HFMA2.MMA R126, -RZ, RZ, 0, 4.76837158203125e-07 ;  /* 0x00000008ff7e7435 */ /* 0x000fe200000001ff */
[----:B------:R-:W-:-:S02]  /*d070*/  MOV R243, R131 ;  /* 0x0000008300f37202 */ /* 0x000fc40000000f00 */
[----:B------:R-:W-:Y:S02]  /*d080*/  MOV R242, 0x1f ;  /* 0x0000001f00f27802 */ /* 0x000fe40000000f00 */
[----:B------:R-:W-:Y:S02]  /*d090*/  MOV R125, 0xffffffff ;  /* 0xffffffff007d7802 */ /* 0x000fe40000000f00 */
[----:B------:R-:W-:Y:S02]  /*d0a0*/  MOV R124, 0xd0c0 ;  /* 0x0000d0c0007c7802 */ /* 0x000fe40000000f00 */
[----:B------:R-:W-:Y:S05]  /*d0b0*/  CALL.REL.NOINC `($__internal_159_$__cuda_sm70_shflsync_down) ;  /* 0x0000080000007944 */ /* 0x000fea0003c00000 */
[----:B-1----:R-:W-:Y:S01]  /*d0c0*/  MOV R239, R126 ;  /* 0x0000007e00ef7202 */ /* 0x002fe20000000f00 */
[----:B------:R-:W-:Y:S01]  /*d0d0*/  HFMA2.MMA R126, -RZ, RZ, 0, 4.76837158203125e-07 ;  /* 0x00000008ff7e7435 */ /* 0x000fe200000001ff */
[----:B------:R-:W-:Y:S02]  /*d0e0*/  MOV R243, R128 ;  /* 0x0000008000f37202 */ /* 0x000fe40000000f00 */
[----:B------:R-:W-:Y:S02]  /*d0f0*/  MOV R242, 0x1f ;  /* 0x0000001f00f27802 */ /* 0x000fe40000000f00 */
[----:B------:R-:W-:-:S02]  /*d100*/  MOV R125, 0xffffffff ;  /* 0xffffffff007d7802 */ /* 0x000fc40000000f00 */
[----:B------:R-:W-:Y:S02]  /*d110*/  MOV R124, 0xd130 ;  /* 0x0000d130007c7802 */ /* 0x000fe40000000f00 */
[----:B------:R-:W-:Y:S05]  /*d120*/  CALL.REL.NOINC `($__internal_159_$__cuda_sm70_shflsync_down) ;  /* 0x0000079000007944 */ /* 0x000fea0003c00000 */
[----:B-1----:R-:W-:Y:S01]  /*d130*/  MOV R240, R126 ;  /* 0x0000007e00f07202 */ /* 0x002fe20000000f00 */
[----:B------:R-:W-:Y:S01]  /*d140*/  HFMA2.MMA R126, -RZ, RZ, 0, 4.76837158203125e-07 ;  /* 0x00000008ff7e7435 */ /* 0x000fe200000001ff */
[----:B------:R-:W-:Y:S02]  /*d150*/  MOV R243, R129 ;  /* 0x0000008100f37202 */ /* 0x000fe40000000f00 */
[----:B------:R-:W-:Y:S02]  /*d160*/  MOV R242, 0x1f ;  /* 0x0000001f00f27802 */ /* 0x000fe40000000f00 */
[----:B------:R-:W-:Y:S02]  /*d170*/  MOV R125, 0xffffffff ;  /* 0xffffffff007d7802 */ /* 0x000fe40000000f00 */
[----:B------:R-:W-:Y:S02]  /*d180*/  MOV R124, 0xd1a0 ;  /* 0x0000d1a0007c7802 */ /* 0x000fe40000000f00 */
[----:B------:R-:W-:Y:S05]  /*d190*/  CALL.REL.NOINC `($__internal_159_$__cuda_sm70_shflsync_down) ;  /* 0x0000072000007944 */ /* 0x000fea0003c00000 */
[----:B-1----:R-:W-:Y:S05]  /*d1a0*/  BRA `(.L_x_6672) ;  /* 0xffff967000007947 */ /* 0x002fea000383ffff */
.L_x_6583:
[----:B0-----:R-:W-:Y:S01]  /*d1b0*/  HFMA2.MMA R126, -RZ, RZ, 0, 9.5367431640625e-07 ;  /* 0x00000010ff7e7435 */ /* 0x001fe200000001ff */
[----:B------:R-:W-:Y:S02]  /*d1c0*/  MOV R243, R130 ;  /* 0x0000008200f37202 */ /* 0x000fe40000000f00 */
[----:B------:R-:W-:-:S02]  /*d1d0*/  MOV R242, 0x1f ;  /* 0x0000001f00f27802 */ /* 0x000fc40000000f00 */
[----:B------:R-:W-:Y:S02]  /*d1e0*/  MOV R125, 0xffffffff ;  /* 0xffffffff007d7802 */ /* 0x000fe40000000f00 */
[----:B------:R-:W-:Y:S02]  /*d1f0*/  MOV R124, 0xd210 ;  /* 0x0000d210007c7802 */ /* 0x000fe40000000f00 */
[----:B-1234-:R-:W-:Y:S05]  /*d200*/  CALL.REL.NOINC `($__internal_159_$__cuda_sm70_shflsync_down) ;  /* 0x000006b000007944 */ /* 0x01efea0003c00000 */
[----:B-1----:R-:W-:Y:S01]  /*d210*/  MOV R239, R126 ;  /* 0x0000007e00ef7202 */ /* 0x002fe20000000f00 */
[----:B------:R-:W-:Y:S05]  /*d220*/  BRA `(.L_x_6673) ;  /* 0xffff970000007947 */ /* 0x000fea000383ffff */
.L_x_6584:
[----:B0-----:R-:W-:Y:S01]  /*d230*/  HFMA2.MMA R126, -RZ, RZ, 0, 9.5367431640625e-07 ;  /* 0x00000010ff7e7435 */ /* 0x001fe200000001ff */
[----:B------:R-:W-:Y:S02]  /*d240*/  MOV R243, R131 ;  /* 0x0000008300f37202 */ /* 0x000fe40000000f00 */
[----:B------:R-:W-:Y:S02]  /*d250*/  MOV R242, 0x1f ;  /* 0x0000001f00f27802 */ /* 0x000fe40000000f00 */
[----:B------:R-:W-:Y:S02]  /*d260*/  MOV R125, 0xffffffff ;  /* 0xffffffff007d7802 */ /* 0x000fe40000000f00 */
[----:B------:R-:W-:-:S02]  /*d270*/  MOV R124, 0xd290 ;  /* 0x0000d290007c7802 */ /* 0x000fc40000000f00 */
[----:B-1234-:R-:W-:Y:S05]  /*d280*/  CALL.REL.NOINC `($__internal_159_$__cuda_sm70_shflsync_down) ;  /* 0x0000063000007944 */ /* 0x01efea0003c00000 */
[----:B-1----:R-:W-:Y:S01]  /*d290*/  MOV R238, R126 ;  /* 0x0000007e00ee7202 */ /* 0x002fe20000000f00 */
[----:B------:R-:W-:Y:S01]  /*d2a0*/  HFMA2.MMA R126, -RZ, RZ, 0, 9.5367431640625e-07 ;  /* 0x00000010ff7e7435 */ /* 0x000fe200000001ff */
[----:B------:R-:W-:-:S02]  /*d2b0*/  MOV R243, R128 ;  /* 0x0000008000f37202 */ /* 0x000fc40000000f00 */
[----:B------:R-:W-:Y:S02]  /*d2c0*/  MOV R242, 0x1f ;  /* 0x0000001f00f27802 */ /* 0x000fe40000000f00 */
[----:B------:R-:W-:Y:S02]  /*d2d0*/  MOV R125, 0xffffffff ;  /* 0xffffffff007d7802 */ /* 0x000fe40000000f00 */
[----:B------:R-:W-:Y:S02]  /*d2e0*/  MOV R124, 0xd300 ;  /* 0x0000d300007c7802 */ /* 0x000fe40000000f00 */
[----:B------:R-:W-:Y:S05]  /*d2f0*/  CALL.REL.NOINC `($__internal_159_$__cuda_sm70_shflsync_down) ;  /* 0x000005c000007944 */ /* 0x000fea0003c00000 */
[----:B-1----:R-:W-:Y:S01]  /*d300*/  MOV R127, R126 ;  /* 0x0000007e007f7202 */ /* 0x002fe20000000f00 */
[----:B------:R-:W-:Y:S01]  /*d310*/  HFMA2.MMA R126, -RZ, RZ, 0, 9.5367431640625e-07 ;  /* 0x00000010ff7e7435 */ /* 0x000fe200000001ff */
[----:B------:R-:W-:Y:S02]  /*d320*/  MOV R243, R129 ;  /* 0x0000008100f37202 */ /* 0x000fe40000000f00 */
[----:B------:R-:W-:Y:S02]  /*d330*/  MOV R242, 0x1f ;  /* 0x0000001f00f27802 */ /* 0x000fe40000000f00 */
[----:B------:R-:W-:-:S02]  /*d340*/  MOV R125, 0xffffffff ;  /* 0xffffffff007d7802 */ /* 0x000fc40000000f00 */
[----:B------:R-:W-:Y:S02]  /*d350*/  MOV R124, 0xd370 ;  /* 0x0000d370007c7802 */ /* 0x000fe40000000f00 */
[----:B------:R-:W-:Y:S05]  /*d360*/  CALL.REL.NOINC `($__internal_159_$__cuda_sm70_shflsync_down) ;  /* 0x0000055000007944 */ /* 0x000fea0003c00000 */
[----:B-1----:R-:W-:Y:S05]  /*d370*/  BRA `(.L_x_6674) ;  /* 0xffff95f000007947 */ /* 0x002fea000383ffff */
.L_x_6587:
[----:B0-----:R-:W-:Y:S01]  /*d380*/  HFMA2.MMA R126, -RZ, RZ, 0, 0 ;  /* 0x00000000ff7e7435 */ /* 0x001fe200000001ff */
[----:B------:R-:W-:Y:S02]  /*d390*/  MOV R124, R130 ;  /* 0x00000082007c7202 */ /* 0x000fe40000000f00 */
[----:B------:R-:W-:Y:S02]  /*d3a0*/  MOV R250, 0xffffffff ;  /* 0xffffffff00fa7802 */ /* 0x000fe40000000f00 */
[----:B------:R-:W-:Y:S02]  /*d3b0*/  MOV R125, 0xd3d0 ;  /* 0x0000d3d0007d7802 */ /* 0x000fe40000000f00 */
[----:B-1234-:R-:W-:Y:S05]  /*d3c0*/  CALL.REL.NOINC `($__internal_160_$__cuda_sm70_shflsync_idx_p) ;  /* 0x0000053000007944 */ /* 0x01efea0003c00000 */
[----:B-1----:R-:W-:Y:S01]  /*d3d0*/  MOV R127, R126 ;  /* 0x0000007e007f7202 */ /* 0x002fe20000000f00 */
[----:B------:R-:W-:Y:S01]  /*d3e0*/  HFMA2.MMA R126, -RZ, RZ, 0, 0 ;  /* 0x00000000ff7e7435 */ /* 0x000fe200000001ff */
[----:B------:R-:W-:Y:S02]  /*d3f0*/  MOV R124, R131 ;  /* 0x00000083007c7202 */ /* 0x000fe40000000f00 */
[----:B------:R-:W-:Y:S02]  /*d400*/  MOV R250, 0xffffffff ;  /* 0xffffffff00fa7802 */ /* 0x000fe40000000f00 */
[----:B------:R-:W-:-:S02]  /*d410*/  MOV R125, 0xd430 ;  /* 0x0000d430007d7802 */ /* 0x000fc40000000f00 */
        /* <DEDUP_REMOVED lines=14> */
[----:B------:R-:W-:Y:S01]  /*d500*/  HFMA2.MMA R126, -RZ, RZ, 0, 5.9604644775390625e-08 ;  /* 0x00000001ff7e7435 */ /* 0x000fe200000001ff */
[----:B------:R-:W-:-:S02]  /*d510*/  MOV R243, R130 ;  /* 0x0000008200f37202 */ /* 0x000fc40000000f00 */
[----:B------:R-:W-:Y:S02]  /*d520*/  MOV R242, 0x1f ;  /* 0x0000001f00f27802 */ /* 0x000fe40000000f00 */
[----:B------:R-:W-:Y:S02]  /*d530*/  MOV R125, 0xffffffff ;  /* 0xffffffff007d7802 */ /* 0x000fe40000000f00 */
[----:B------:R-:W-:Y:S02]  /*d540*/  MOV R124, 0xd560 ;  /* 0x0000d560007c7802 */ /* 0x000fe40000000f00 */
[----:B0-----:R-:W-:Y:S05]  /*d550*/  CALL.REL.NOINC `($__internal_159_$__cuda_sm70_shflsync_down) ;  /* 0x0000036000007944 */ /* 0x001fea0003c00000 */
        /* <DEDUP_REMOVED lines=14> */
[----:B-1----:R-:W-:Y:S01]  /*d640*/  MOV R128, R126 ;  /* 0x0000007e00807202 */ /* 0x002fe20000000f00 */
[----:B------:R-:W-:Y:S01]  /*d650*/  HFMA2.MMA R126, -RZ, RZ, 0, 5.9604644775390625e-08 ;  /* 0x00000001ff7e7435 */ /* 0x000fe200000001ff */
[----:B------:R-:W-:-:S02]  /*d660*/  MOV R243, R129 ;  /* 0x0000008100f37202 */ /* 0x000fc40000000f00 */
[----:B------:R-:W-:Y:S02]  /*d670*/  MOV R242, 0x1f ;  /* 0x0000001f00f27802 */ /* 0x000fe40000000f00 */
[----:B------:R-:W-:Y:S02]  /*d680*/  MOV R125, 0xffffffff ;  /* 0xffffffff007d7802 */ /* 0x000fe40000000f00 */
[----:B------:R-:W-:Y:S02]  /*d690*/  MOV R124, 0xd6b0 ;  /* 0x0000d6b0007c7802 */ /* 0x000fe40000000f00 */
[----:B------:R-:W-:Y:S05]  /*d6a0*/  CALL.REL.NOINC `($__internal_159_$__cuda_sm70_shflsync_down) ;  /* 0x0000021000007944 */ /* 0x000fea0003c00000 */
        /* <DEDUP_REMOVED lines=12> */
[----:B------:R-:W-:Y:S05]  /*d770*/  CALL.REL.NOINC `($__internal_160_$__cuda_sm70_shflsync_idx_p) ;  /* 0x0000018000007944 */ /* 0x000fea0003c00000 */
        /* <DEDUP_REMOVED lines=19> */
[----:B0-----:R-:W-:Y:S05]  /*d8b0*/  BRA `(.L_x_6675) ;  /* 0xffff92d000007947 */ /* 0x001fea000383ffff */
        .weak           $__internal_159_$__cuda_sm70_shflsync_down
        .type           $__internal_159_$__cuda_sm70_shflsync_down,@function
        .size           $__internal_159_$__cuda_sm70_shflsync_down,($__internal_160_$__cuda_sm70_shflsync_idx_p - $__internal_159_$__cuda_sm70_shflsync_down)
$__internal_159_$__cuda_sm70_shflsync_down:
[----:B------:R-:W-:Y:S04]  /*d8c0*/  WARPSYNC R125 ;  /* 0x0000007d00007348 */ /* 0x000fe80003800000 */
[----:B------:R0:W1:Y:S02]  /*d8d0*/  SHFL.DOWN PT, R126, R243, R126, R242 ;  /* 0x0800007ef37e7389 */ /* 0x00006400000e00f2 */
[----:B0-----:R-:W-:-:S06]  /*d8e0*/  HFMA2.MMA R125, -RZ, RZ, 0, 0 ;  /* 0x00000000ff7d7435 */ /* 0x001fcc00000001ff */
[----:B------:R-:W-:Y:S05]  /*d8f0*/  RET.REL.NODEC R124 `(_Z25selective_scan_bwd_kernelI32Selective_Scan_bwd_kernel_traitsILi64ELi16ELb1ELb0ELb1ELb0ELb1EfN3c107complexIfEEEEv12SSMParamsBwd) ;  /* 0xffff27007c007950 */ /* 0x000fea0003c3ffff */
        .weak           $__internal_160_$__cuda_sm70_shflsync_idx_p
        .type           $__internal_160_$__cuda_sm70_shflsync_idx_p,@function
        .size           $__internal_160_$__cuda_sm70_shflsync_idx_p,($__internal_161_$__cuda_sm70_shflsync_up - $__internal_160_$__cuda_sm70_shflsync_idx_p)
$__internal_160_$__cuda_sm70_shflsync_idx_p:
[----:B------:R-:W-:Y:S01]  /*d900*/  MOV R190, 0x1f ;  /* 0x0000001f00be7802 */ /* 0x000fe20000000f00 */
[----:B------:R-:W-:Y:S04]  /*d910*/  WARPSYNC R250 ;  /* 0x000000fa00007348 */ /* 0x000fe80003800000 */
[----:B------:R0:W1:Y:S04]  /*d920*/  SHFL.IDX PT, R126, R124, R126, R190 ;  /* 0x0000007e7c7e7389 */ /* 0x00006800000e00be */
[----:B0-----:R-:W0:Y:S01]  /*d930*/  S2R R190, SR_TID.X ;  /* 0x0000000000be7919 */ /* 0x001e220000002100 */
[----:B------:R-:W-:Y:S01]  /*d940*/  MOV R124, R125 ;  /* 0x0000007d007c7202 */ /* 0x000fe20000000f00 */
[----:B------:R-:W-:-:S06]  /*d950*/  HFMA2.MMA R125, -RZ, RZ, 0, 0 ;  /* 0x00000000ff7d7435 */ /* 0x000fcc00000001ff */
[----:B------:R-:W-:Y:S05]  /*d960*/  RET.REL.NODEC R124 `(_Z25selective_scan_bwd_kernelI32Selective_Scan_bwd_kernel_traitsILi64ELi16ELb1ELb0ELb1ELb0ELb1EfN3c107complexIfEEEEv12SSMParamsBwd) ;  /* 0xffff26907c007950 */ /* 0x000fea0003c3ffff */
        .weak           $__internal_161_$__cuda_sm70_shflsync_up
        .type           $__internal_161_$__cuda_sm70_shflsync_up,@function
        .size           $__internal_161_$__cuda_sm70_shflsync_up,(.L_x_14596 - $__internal_161_$__cuda_sm70_shflsync_up)
$__internal_161_$__cuda_sm70_shflsync_up:
[----:B------:R-:W-:Y:S01]  /*d970*/  MOV R125, 0x0 ;  /* 0x00000000007d7802 */ /* 0x000fe20000000f00 */
[----:B------:R-:W-:Y:S04]  /*d980*/  WARPSYNC R127 ;  /* 0x0000007f00007348 */ /* 0x000fe80003800000 */
[----:B------:R0:W1:Y:S01]  /*d990*/  SHFL.UP PT, R127, R206, R129, R204 ;  /* 0x04000081ce7f7389 */ /* 0x00006200000e00cc */
[----:B------:R-:W-:Y:S05]  /*d9a0*/  RET.REL.NODEC R124 `(_Z25selective_scan_bwd_kernelI32Selective_Scan_bwd_kernel_traitsILi64ELi16ELb1ELb0ELb1ELb0ELb1EfN3c107complexIfEEEEv12SSMParamsBwd) ;  /* 0xffff26507c007950 */ /* 0x000fea0003c3ffff */
.L_x_6676:
        /* <DEDUP_REMOVED lines=13> */
.L_x_14596:


//--------------------- .text._Z25selective_scan_bwd_kernelI32Selective_Scan_bwd_kernel_traitsILi64ELi16ELb1ELb0ELb1ELb1ELb0EfN3c107complexIfEEEEv12SSMParamsBwd --------------------------
	.section	.text._Z25selective_scan_bwd_kernelI32Selective_Scan_bwd_kernel_traitsILi64ELi16ELb1ELb0ELb1ELb1ELb0EfN3c107complexIfEEEEv12SSMParamsBwd,"ax",@progbits
	.sectioninfo	@"SHI_REGISTERS=255"
	.align	128
        .global         _Z25selective_scan_bwd_kernelI32Selective_Scan_bwd_kernel_traitsILi64ELi16ELb1ELb0ELb1ELb1ELb0EfN3c107complexIfEEEEv12SSMParamsBwd
        .type           _Z25selective_scan_bwd_kernelI32Selective_Scan_bwd_kernel_traitsILi64ELi16ELb1ELb0ELb1ELb1ELb0EfN3c107complexIfEEEEv12SSMParamsBwd,@function
        .size           _Z25selective_scan_bwd_kernelI32Selective_Scan_bwd_kernel_traitsILi64ELi16ELb1ELb0ELb1ELb1ELb0EfN3c107complexIfEEEEv12SSMParamsBwd,(.L_x_14599 - _Z25selective_scan_bwd_kernelI32Selective_Scan_bwd_kernel_traitsILi64ELi16ELb1ELb0ELb1ELb1ELb0EfN3c107complexIfEEEEv12SSMParamsBwd)
        .other          _Z25selective_scan_bwd_kernelI32Selective_Scan_bwd_kernel_traitsILi64ELi16ELb1ELb0ELb1ELb1ELb0EfN3c107complexIfEEEEv12SSMParamsBwd,@"STO_CUDA_ENTRY STV_DEFAULT"
_Z25selective_scan_bwd_kernelI32Selective_Scan_bwd_kernel_traitsILi64ELi16ELb1ELb0ELb1ELb1ELb0EfN3c107complexIfEEEEv12SSMParamsBwd:
.text._Z25selective_scan_bwd_kernelI32Selective_Scan_bwd_kernel_traitsILi64ELi16ELb1ELb0ELb1ELb1ELb0EfN3c107complexIfEEEEv12SSMParamsBwd:
        /* <DEDUP_REMOVED lines=36> */
[----:B------:R1:W-:Y:S01]  /*0240*/  STL [R1], RZ ;  /* 0x000000ff01007387 */ /* 0x0003e20000100800 */
        /* <DEDUP_REMOVED lines=122> */
[----:B------:R-:W-:Y:S02]  /*09f0*/  UMOV UR8, UR19 ;  /* 0x0000001300087c82 */ /* 0x000fe40008000000 */
[----:B------:R-:W4:Y:S01]  /*0a00*/  S2R R249, SR_LANEID ;  /* 0x0000000000f97919 */ /* 0x000f220000000000 */
[----:B------:R-:W-:-:S02]  /*0a10*/  ULDC UR21, c[0x0][0x174] ;  /* 0x00005d0000157ab9 */ /* 0x000fc40000000800 */
[----:B------:R-:W-:Y:S01]  /*0a20*/  UMOV UR19, UR18 ;  /* 0x0000001200137c82 */ /* 0x000fe20008000000 */
[----:B------:R1:W-:Y:S01]  /*0a30*/  STL [R1], RZ ;  /* 0x000000ff01007387 */ /* 0x0003e20000100800 */
[----:B------:R-:W-:Y:S01]  /*0a40*/  UMOV UR6, URZ ;  /* 0x0000003f00067c82 */ /* 0x000fe20008000000 */
[----:B-1-3--:R-:W-:-:S04]  /*0a50*/  SHF.R.S32.HI R3, RZ, 0x1f, R190 ;  /* 0x0000001fff037819 */ /* 0x00afc800000114be */
[----:B------:R-:W-:-:S04]  /*0a60*/  LEA.HI R3, R3, R190, RZ, 0x5 ;  /* 0x000000be03037211 */ /* 0x000fc800078f28ff */
[----:B----4-:R-:W-:Y:S02]  /*0a70*/  SHF.R.S32.HI R248, RZ, 0x5, R3 ;  /* 0x00000005fff87819 */ /* 0x010fe40000011403 */
.L_x_6812:
        /* <DEDUP_REMOVED lines=38> */
[----:B------:R-:W-:Y:S04]  /*0ce0*/  LDS.128 R28, [R0.X16+0x10] ;  /* 0x00001000001c7984 */ /* 0x000fe8000000cc00 */
[----:B------:R-:W-:Y:S04]  /*0cf0*/  LDS.128 R8, [R0.X16+0x20] ;  /* 0x0000200000087984 */ /* 0x000fe8000000cc00 */
[----:B------:R-:W-:Y:S04]  /*0d00*/  LDS.128 R4, [R0.X16+0x30] ;  /* 0x0000300000047984 */ /* 0x000fe8000000cc00 */
[----:B------:R-:W4:Y:S04]  /*0d10*/  LDS.128 R32, [R0.X16] ;  /* 0x0000000000207984 */ /* 0x000f28000000cc00 */
[----:B------:R-:W-:Y:S06]  /*0d20*/  BAR.SYNC.DEFER_BLOCKING 0x0 ;  /* 0x0000000000007b1d */ /* 0x000fec0000010000 */
[----:B------:R-:W5:Y:S04]  /*0d30*/  LDG.E.128 R36, [R2.64] ;  /* 0x0000002002247981 */ /* 0x000f68000c1e1d00 */
[----:B-1----:R-:W5:Y:S04]  /*0d40*/  LDG.E.128 R12, [R2.64+0x200] ;  /* 0x00020020020c7981 */ /* 0x002f68000c1e1d00 */
[----:B---3--:R-:W3:Y:S04]  /*0d50*/  LDG.E.128 R16, [R2.64+0x400] ;  /* 0x0004002002107981 */ /* 0x008ee8000c1e1d00 */
[----:B--2---:R-:W2:Y:S01]  /*0d60*/  LDG.E.128 R20, [R2.64+0x600] ;  /* 0x0006002002147981 */ /* 0x004ea2000c1e1d00 */
[----:B----4-:R-:W-:Y:S01]  /*0d70*/  FADD.FTZ R185, R32, UR5 ;  /* 0x0000000520b97e21 */ /* 0x010fe20008010000 */
        /* <DEDUP_REMOVED lines=16> */
[----:B------:R1:W-:Y:S04]  /*0e80*/  STS.128 [R247.X16+0x200], R12 ;  /* 0x0002000cf7007388 */ /* 0x0003e8000000cc00 */
[----:B---3--:R1:W-:Y:S04]  /*0e90*/  STS.128 [R247.X16+0x400], R16 ;  /* 0x00040010f7007388 */ /* 0x0083e8000000cc00 */
[----:B--2---:R1:W-:Y:S01]  /*0ea0*/  STS.128 [R247.X16+0x600], R20 ;  /* 0x00060014f7007388 */ /* 0x0043e2000000cc00 */
[----:B------:R-:W-:-:S06]  /*0eb0*/  NOP ;  /* 0x0000000000007918 */ /* 0x000fcc0000000000 */
[----:B------:R1:W2:Y:S04]  /*0ec0*/  LDS.128 R112, [R0.X16+0x10] ;  /* 0x0000100000707984 */ /* 0x0002a8000000cc00 */
[----:B------:R1:W3:Y:S04]  /*0ed0*/  LDS.128 R108, [R0.X16+0x20] ;  /* 0x00002000006c7984 */ /* 0x0002e8000000cc00 */
[----:B------:R1:W4:Y:S04]  /*0ee0*/  LDS.128 R104, [R0.X16+0x30] ;  /* 0x0000300000687984 */ /* 0x000328000000cc00 */
[----:B------:R1:W0:Y:S01]  /*0ef0*/  LDS.128 R100, [R0.X16] ;  /* 0x0000000000647984 */ /* 0x000222000000cc00 */
[----:B------:R-:W-:Y:S05]  /*0f00*/  @P2 BRA `(.L_x_6679) ;  /* 0x000001f000002947 */ /* 0x000fea0003800000 */
[----:B------:R-:W-:Y:S01]  /*0f10*/  FMUL.FTZ R185, R185, 1.4426950216293334961 ;  /* 0x3fb8aa3bb9b97820 */ /* 0x000fe20000410000 */
[----:B-1----:R-:W-:-:S02]  /*0f20*/  MOV R12, 0x3e800000 ;  /* 0x3e800000000c7802 */ /* 0x002fc40000000f00 */
        /* <DEDUP_REMOVED lines=29> */
.L_x_6679:
[----:B------:R-:W-:Y:S05]  /*1100*/  BSYNC B0 ;  /* 0x0000000000007941 */ /* 0x000fea0003800000 */
.L_x_6678:
        /* <DEDUP_REMOVED lines=35> */
.L_x_6681:
[----:B------:R-:W-:Y:S05]  /*1340*/  BSYNC B0 ;  /* 0x0000000000007941 */ /* 0x000fea0003800000 */
.L_x_6680:
        /* <DEDUP_REMOVED lines=35> */
.L_x_6683:
[----:B------:R-:W-:Y:S05]  /*1580*/  BSYNC B0 ;  /* 0x0000000000007941 */ /* 0x000fea0003800000 */
.L_x_6682:
        /* <DEDUP_REMOVED lines=35> */
.L_x_6685:
[----:B------:R-:W-:Y:S05]  /*17c0*/  BSYNC B0 ;  /* 0x0000000000007941 */ /* 0x000fea0003800000 */
.L_x_6684:
        /* <DEDUP_REMOVED lines=35> */
.L_x_6687:
[----:B------:R-:W-:Y:S05]  /*1a00*/  BSYNC B0 ;  /* 0x0000000000007941 */ /* 0x000fea0003800000 */
.L_x_6686:
[----:B-1----:R-:W5:Y:S01]  /*1a10*/  LDL.LU R0, [R1] ;  /* 0x0000000001007983 */ /* 0x002f620000300800 */
[----:B------:R-:W-:Y:S01]  /*1a20*/  BSSY B0, `(.L_x_6688) ;  /* 0x0000028000007945 */ /* 0x000fe20003800000 */
[----:B------:R-:W-:Y:S01]  /*1a30*/  FADD.FTZ R177, R4, UR5 ;  /* 0x0000000504b17e21 */ /* 0x000fe20008010000 */
[----:B------:R-:W-:Y:S01]  /*1a40*/  FSETP.GTU.FTZ.AND P0, PT, R179, 20, PT ;  /* 0x41a00000b300780b */ /* 0x000fe20003f1c000 */
[----:B------:R-:W-:Y:S02]  /*1a50*/  FADD.FTZ R178, R11, UR5 ;  /* 0x000000050bb27e21 */ /* 0x000fe40008010000 */
[----:B------:R-:W-:Y:S02]  /*1a60*/  FADD.FTZ R176, R5, UR5 ;  /* 0x0000000505b07e21 */ /* 0x000fe40008010000 */
[----:B------:R-:W-:Y:S02]  /*1a70*/  FADD.FTZ R175, R6, UR5 ;  /* 0x0000000506af7e21 */ /* 0x000fe40008010000 */
[----:B------:R-:W-:-:S02]  /*1a80*/  FADD.FTZ R174, R7, UR5 ;  /* 0x0000000507ae7e21 */ /* 0x000fc40008010000 */
[----:B0----5:R-:W-:Y:S01]  /*1a90*/  FFMA.FTZ R4, R128, R100, R0 ;  /* 0x0000006480047223 */ /* 0x021fe20000010000 */
        /* <DEDUP_REMOVED lines=32> */
.L_x_6689:
[----:B------:R-:W-:Y:S05]  /*1ca0*/  BSYNC B0 ;  /* 0x0000000000007941 */ /* 0x000fea0003800000 */
.L_x_6688:
        /* <DEDUP_REMOVED lines=38> */
.L_x_6691:
[----:B------:R-:W-:Y:S05]  /*1f10*/  BSYNC B0 ;  /* 0x0000000000007941 */ /* 0x000fea0003800000 */
.L_x_6690:
        /* <DEDUP_REMOVED lines=38> */
.L_x_6693:
[----:B------:R-:W-:Y:S05]  /*2180*/  BSYNC B0 ;  /* 0x0000000000007941 */ /* 0x000fea0003800000 */
.L_x_6692:
        /* <DEDUP_REMOVED lines=38> */
.L_x_6695:
[----:B------:R-:W-:Y:S05]  /*23f0*/  BSYNC B0 ;  /* 0x0000000000007941 */ /* 0x000fea0003800000 */
.L_x_6694:
        /* <DEDUP_REMOVED lines=38> */
.L_x_6697:
[----:B------:R-:W-:Y:S05]  /*2660*/  BSYNC B0 ;  /* 0x0000000000007941 */ /* 0x000fea0003800000 */
.L_x_6696:
        /* <DEDUP_REMOVED lines=40> */
.L_x_6699:
[----:B------:R-:W-:Y:S05]  /*28f0*/  BSYNC B0 ;  /* 0x0000000000007941 */ /* 0x000fea0003800000 */
.L_x_6698:
        /* <DEDUP_REMOVED lines=33> */
.L_x_6701:
[----:B------:R-:W-:Y:S05]  /*2b10*/  BSYNC B0 ;  /* 0x0000000000007941 */ /* 0x000fea0003800000 */
.L_x_6700:
        /* <DEDUP_REMOVED lines=33> */
.L_x_6703:
[----:B------:R-:W-:Y:S05]  /*2d30*/  BSYNC B0 ;  /* 0x0000000000007941 */ /* 0x000fea0003800000 */
.L_x_6702:
        /* <DEDUP_REMOVED lines=33> */
.L_x_6705:
[----:B------:R-:W-:Y:S05]  /*2f50*/  BSYNC B0 ;  /* 0x0000000000007941 */ /* 0x000fea0003800000 */
.L_x_6704:
        /* <DEDUP_REMOVED lines=33> */
.L_x_6707:
[----:B------:R-:W-:Y:S05]  /*3170*/  BSYNC B0 ;  /* 0x0000000000007941 */ /* 0x000fea0003800000 */
.L_x_6706:
        /* <DEDUP_REMOVED lines=33> */
.L_x_6709:
[----:B------:R-:W-:Y:S05]  /*3390*/  BSYNC B0 ;  /* 0x0000000000007941 */ /* 0x000fea0003800000 */
.L_x_6708:
        /* <DEDUP_REMOVED lines=40> */
.L_x_6811:
        /* <DEDUP_REMOVED lines=53> */
[----:B------:R-:W-:Y:S02]  /*3970*/  MOV R44, 0x100 ;  /* 0x00000100002c7802 */ /* 0x000fe40000000f00 */
        /* <DEDUP_REMOVED lines=24> */
[----:B------:R0:W-:Y:S01]  /*3b00*/  MUFU.COS R149, R3 ;  /* 0x0000000300957308 */ /* 0x0001e20000000000 */
[----:B------:R-:W1:Y:S07]  /*3b10*/  R2UR UR37, R36 ;  /* 0x00000000242573c2 */ /* 0x000e6e00000e0000 */
        /* <DEDUP_REMOVED lines=12> */
[----:B-1----:R-:W-:-:S07]  /*3be0*/  MOV R201, UR37 ;  /* 0x0000002500c97c02 */ /* 0x002fce0008000f00 */
[----:B------:R-:W-:Y:S01]  /*3bf0*/  MUFU.SIN R198, R3 ;  /* 0x0000000300c67308 */ /* 0x000fe20000000400 */
[----:B0-----:R-:W-:Y:S02]  /*3c00*/  FMUL.RZ R2, R0, 0.15915493667125701904 ;  /* 0x3e22f98300027820 */ /* 0x001fe4000040c000 */
[----:B------:R-:W-:-:S05]  /*3c10*/  FMUL.FTZ R0, R178, UR38 ;  /* 0x00000026b2007c20 */ /* 0x000fca0008410000 */
[----:B------:R-:W-:Y:S08]  /*3c20*/  MUFU.SIN R191, R2 ;  /* 0x0000000200bf7308 */ /* 0x000ff00000000400 */
[----:B------:R0:W-:Y:S08]  /*3c30*/  MUFU.COS R192, R2 ;  /* 0x0000000200c07308 */ /* 0x0001f00000000000 */
[----:B------:R1:W-:Y:S01]  /*3c40*/  MUFU.COS R199, R3 ;  /* 0x0000000300c77308 */ /* 0x0003e20000000000 */
[----:B0-----:R-:W-:Y:S01]  /*3c50*/  MOV R2, UR28 ;  /* 0x0000001c00027c02 */ /* 0x001fe20008000f00 */
[----:B------:R-:W-:-:S06]  /*3c60*/  UIADD3 UR28, UR21, -0x1, URZ ;  /* 0xffffffff151c7890 */ /* 0x000fcc000fffe03f */
[----:B------:R-:W-:Y:S01]  /*3c70*/  MUFU.SIN R196, R37 ;  /* 0x0000002500c47308 */ /* 0x000fe20000000400 */
[----:B-1----:R-:W-:Y:S01]  /*3c80*/  MOV R3, UR29 ;  /* 0x0000001d00037c02 */ /* 0x002fe20008000f00 */
[----:B------:R-:W-:-:S04]  /*3c90*/  ULEA.HI UR29, UR28, UR28, URZ, 0x1 ;  /* 0x0000001c1c1d7291 */ /* 0x000fc8000f8f083f */
[----:B------:R-:W-:Y:S02]  /*3ca0*/  ULOP3.LUT UR29, UR29, 0xfffffe, URZ, 0xc0, !UPT ;  /* 0x00fffffe1d1d7892 */ /* 0x000fe4000f8ec03f */
[----:B------:R0:W-:Y:S01]  /*3cb0*/  MUFU.COS R197, R37 ;  /* 0x0000002500c57308 */ /* 0x0001e20000000000 */
[----:B------:R-:W-:Y:S01]  /*3cc0*/  FMUL.FTZ R201, R201, 1.4426950216293334961 ;  /* 0x3fb8aa3bc9c97820 */ /* 0x000fe20000410000 */
[----:B------:R-:W-:Y:S01]  /*3cd0*/  UIADD3 UR29, UR28, -UR29, URZ ;  /* 0x8000001d1c1d7290 */ /* 0x000fe2000fffe03f */
[----:B------:R-:W5:Y:S05]  /*3ce0*/  LDG.E.64 R2, [R2.64] ;  /* 0x0000002002027981 */ /* 0x000f6a000c1e1b00 */
[----:B------:R-:W-:Y:S01]  /*3cf0*/  MUFU.SIN R194, R38 ;  /* 0x0000002600c27308 */ /* 0x000fe20000000400 */
[----:B0-----:R-:W-:-:S04]  /*3d00*/  FMUL.FTZ R37, R176, UR38 ;  /* 0x00000026b0257c20 */ /* 0x001fc80008410000 */
[----:B------:R-:W-:-:S03]  /*3d10*/  FMUL.RZ R40, R37, 0.15915493667125701904 ;  /* 0x3e22f98325287820 */ /* 0x000fc6000040c000 */
[----:B------:R0:W-:Y:S01]  /*3d20*/  MUFU.COS R195, R38 ;  /* 0x0000002600c37308 */ /* 0x0001e20000000000 */
[----:B------:R-:W-:-:S07]  /*3d30*/  SHF.L.U32 R37, R190, 0x3, RZ ;  /* 0x00000003be257819 */ /* 0x000fce00000006ff */
[----:B------:R-:W-:Y:S01]  /*3d40*/  MUFU.SIN R152, R39 ;  /* 0x0000002700987308 */ /* 0x000fe20000000400 */
[----:B0-----:R-:W-:Y:S02]  /*3d50*/  FMUL.RZ R38, R0, 0.15915493667125701904 ;  /* 0x3e22f98300267820 */ /* 0x001fe4000040c000 */
[----:B------:R-:W-:-:S05]  /*3d60*/  FMUL.FTZ R0, R177, UR38 ;  /* 0x00000026b1007c20 */ /* 0x000fca0008410000 */
[----:B------:R0:W-:Y:S01]  /*3d70*/  MUFU.COS R153, R39 ;  /* 0x0000002700997308 */ /* 0x0001e20000000000 */
[----:B------:R-:W-:-:S07]  /*3d80*/  FMUL.FTZ R48, R201, R185 ;  /* 0x000000b9c9307220 */ /* 0x000fce0000410000 */
[----:B------:R-:W-:Y:S01]  /*3d90*/  MUFU.SIN R140, R38 ;  /* 0x00000026008c7308 */ /* 0x000fe20000000400 */
[----:B0-----:R-:W-:-:S07]  /*3da0*/  FMUL.RZ R39, R0, 0.15915493667125701904 ;  /* 0x3e22f98300277820 */ /* 0x001fce000040c000 */
[----:B------:R0:W-:Y:S08]  /*3db0*/  MUFU.COS R143, R38 ;  /* 0x00000026008f7308 */ /* 0x0001f00000000000 */
[----:B------:R-:W-:Y:S01]  /*3dc0*/  MUFU.SIN R0, R39 ;  /* 0x0000002700007308 */ /* 0x000fe20000000400 */
[----:B0-----:R-:W-:Y:S02]  /*3dd0*/  LOP3.LUT R38, R37, 0xffffff00, RZ, 0xc0, !PT ;  /* 0xffffff0025267812 */ /* 0x001fe400078ec0ff */
[----:B------:R-:W-:-:S02]  /*3de0*/  MOV R37, UR29 ;  /* 0x0000001d00257c02 */ /* 0x000fc40008000f00 */
[----:B------:R-:W-:-:S03]  /*3df0*/  IADD3 R36, R38, R249, RZ ;  /* 0x000000f926247210 */ /* 0x000fc60007ffe0ff */
[----:B------:R0:W-:Y:S01]  /*3e00*/  MUFU.COS R138, R39 ;  /* 0x00000027008a7308 */ /* 0x0001e20000000000 */
[----:B------:R-:W-:Y:S01]  /*3e10*/  @!P1 IMAD R53, R37, R44, UR7 ;  /* 0x0000000725359e24 */ /* 0x000fe2000f8e022c */
[C---:B------:R-:W-:Y:S02]  /*3e20*/  IADD3 R37, R36.reuse, 0x20, RZ ;  /* 0x0000002024257810 */ /* 0x040fe40007ffe0ff */
[----:B------:R-:W-:Y:S01]  /*3e30*/  IADD3 R41, R36, 0x60, RZ ;  /* 0x0000006024297810 */ /* 0x000fe20007ffe0ff */
[----:B0-----:R-:W-:-:S03]  /*3e40*/  FMUL.FTZ R39, R175, UR38 ;  /* 0x00000026af277c20 */ /* 0x001fc60008410000 */
[----:B------:R-:W0:Y:S01]  /*3e50*/  MUFU.EX2 R173, R48 ;  /* 0x0000003000ad7308 */ /* 0x000e220000000800 */
[C---:B------:R-:W-:Y:S01]  /*3e60*/  IADD3 R43, R36.reuse, 0x80, RZ ;  /* 0x00000080242b7810 */ /* 0x040fe20007ffe0ff */
[----:B------:R-:W-:Y:S01]  /*3e70*/  FMUL.RZ R42, R39, 0.15915493667125701904 ;  /* 0x3e22f983272a7820 */ /* 0x000fe2000040c000 */
[C---:B------:R-:W-:Y:S02]  /*3e80*/  IADD3 R39, R36.reuse, 0x40, RZ ;  /* 0x0000004024277810 */ /* 0x040fe40007ffe0ff */
[C---:B------:R-:W-:Y:S02]  /*3e90*/  IADD3 R45, R36.reuse, 0xa0, RZ ;  /* 0x000000a0242d7810 */ /* 0x040fe40007ffe0ff */
[C---:B------:R-:W-:Y:S02]  /*3ea0*/  IADD3 R47, R36.reuse, 0xc0, RZ ;  /* 0x000000c0242f7810 */ /* 0x040fe40007ffe0ff */
[----:B------:R-:W-:Y:S02]  /*3eb0*/  IADD3 R49, R36, 0xe0, RZ ;  /* 0x000000e024317810 */ /* 0x000fe40007ffe0ff */
[C---:B------:R-:W-:Y:S01]  /*3ec0*/  LEA R51, R249.reuse, R38, 0x3 ;  /* 0x00000026f9337211 */ /* 0x040fe200078e18ff */
[----:B------:R-:W-:Y:S01]  /*3ed0*/  IMAD R38, R249, 0x7, R36 ;  /* 0x00000007f9267824 */ /* 0x000fe200078e0224 */
        /* <DEDUP_REMOVED lines=8> */
[----:B------:R-:W1:Y:S01]  /*3f60*/  MUFU.SIN R139, R40 ;  /* 0x00000028008b7308 */ /* 0x000e620000000400 */
[C---:B------:R-:W-:Y:S02]  /*3f70*/  IADD3 R44, R38.reuse, 0x3, RZ ;  /* 0x00000003262c7810 */ /* 0x040fe40007ffe0ff */
[C---:B------:R-:W-:Y:S01]  /*3f80*/  IADD3 R46, R38.reuse, 0x4, RZ ;  /* 0x00000004262e7810 */ /* 0x040fe20007ffe0ff */
[----:B---3--:R2:W-:Y:S01]  /*3f90*/  STS.128 [R36.X16], R4 ;  /* 0x0000000424007388 */ /* 0x0085e2000000cc00 */
[----:B------:R-:W-:-:S03]  /*3fa0*/  IADD3 R50, R38, 0x5, RZ ;  /* 0x0000000526327810 */ /* 0x000fc60007ffe0ff */
[----:B------:R3:W0:Y:S01]  /*3fb0*/  MUFU.COS R141, R40 ;  /* 0x00000028008d7308 */ /* 0x0006220000000000 */
[C---:B------:R-:W-:Y:S01]  /*3fc0*/  IADD3 R54, R38.reuse, 0x6, RZ ;  /* 0x0000000626367810 */ /* 0x040fe20007ffe0ff */
[----:B----4-:R4:W-:Y:S01]  /*3fd0*/  STS.128 [R37.X16+0x200], R8 ;  /* 0x0002000825007388 */ /* 0x0109e2000000cc00 */
[----:B------:R-:W-:-:S05]  /*3fe0*/  IADD3 R58, R38, 0x7, RZ ;  /* 0x00000007263a7810 */ /* 0x000fca0007ffe0ff */
[----:B------:R-:W0:Y:S01]  /*3ff0*/  MUFU.SIN R136, R42 ;  /* 0x0000002a00887308 */ /* 0x000e220000000400 */
[----:B---3--:R-:W-:Y:S01]  /*4000*/  IADD3 R40, R38, 0x1, RZ ;  /* 0x0000000126287810 */ /* 0x008fe20007ffe0ff */
[----:B------:R4:W-:Y:S01]  /*4010*/  STS.128 [R39.X16+0x400], R12 ;  /* 0x0004000c27007388 */ /* 0x0009e2000000cc00 */
[----:B------:R-:W-:-:S05]  /*4020*/  LEA.HI.SX32 R52, R44, R51, 0x1b ;  /* 0x000000332c347211 */ /* 0x000fca00078fdaff */
[----:B------:R3:W0:Y:S01]  /*4030*/  MUFU.COS R142, R42 ;  /* 0x0000002a008e7308 */ /* 0x0006220000000000 */
[-C--:B------:R-:W-:Y:S01]  /*4040*/  LEA.HI.SX32 R60, R40, R51.reuse, 0x1b ;  /* 0x00000033283c7211 */ /* 0x080fe200078fdaff */
[C---:B------:R-:W-:Y:S01]  /*4050*/  FMUL.FTZ R55, R201.reuse, R184 ;  /* 0x000000b8c9377220 */ /* 0x040fe20000410000 */
[----:B------:R-:W-:Y:S01]  /*4060*/  LEA.HI.SX32 R48, R46, R51, 0x1b ;  /* 0x000000332e307211 */ /* 0x000fe200078fdaff */
[----:B------:R4:W-:Y:S01]  /*4070*/  STS.128 [R41.X16+0x600], R16 ;  /* 0x0006001029007388 */ /* 0x0009e2000000cc00 */
[----:B---3--:R-:W-:Y:S01]  /*4080*/  IADD3 R42, R38, 0x2, RZ ;  /* 0x00000002262a7810 */ /* 0x008fe20007ffe0ff */
[C---:B------:R-:W-:Y:S01]  /*4090*/  FMUL.FTZ R46, R201.reuse, R189 ;  /* 0x000000bdc92e7220 */ /* 0x040fe20000410000 */
[-C--:B------:R-:W-:Y:S02]  /*40a0*/  LEA.HI.SX32 R44, R50, R51.reuse, 0x1b ;  /* 0x00000033322c7211 */ /* 0x080fe400078fdaff */
[-C--:B------:R-:W-:Y:S01]  /*40b0*/  LEA.HI.SX32 R56, R42, R51.reuse, 0x1b ;  /* 0x000000332a387211 */ /* 0x080fe200078fdaff */
[----:B------:R-:W-:Y:S01]  /*40c0*/  FMUL.FTZ R42, R201, R182 ;  /* 0x000000b6c92a7220 */ /* 0x000fe20000410000 */
[-C--:B------:R-:W-:Y:S01]  /*40d0*/  LEA.HI.SX32 R40, R54, R51.reuse, 0x1b ;  /* 0x0000003336287211 */ /* 0x080fe200078fdaff */
[----:B------:R4:W-:Y:S01]  /*40e0*/  STS.128 [R43.X16+0x800], R20 ;  /* 0x000800142b007388 */ /* 0x0009e2000000cc00 */
[----:B------:R-:W-:Y:S01]  /*40f0*/  LEA.HI.SX32 R64, R38, R38, 0x1b ;  /* 0x0000002626407211 */ /* 0x000fe200078fdaff */
[C---:B0-----:R-:W-:Y:S01]  /*4100*/  FMUL.FTZ R172, R173.reuse, R172 ;  /* 0x000000acadac7220 */ /* 0x041fe20000410000 */
[----:B------:R-:W-:Y:S01]  /*4110*/  LEA.HI.SX32 R133, R58, R51, 0x1b ;  /* 0x000000333a857211 */ /* 0x000fe200078fdaff */
[----:B------:R4:W-:Y:S01]  /*4120*/  STS.128 [R45.X16+0xa00], R24 ;  /* 0x000a00182d007388 */ /* 0x0009e2000000cc00 */
[----:B------:R-:W-:Y:S01]  /*4130*/  FMUL.FTZ R173, R173, R62 ;  /* 0x0000003eadad7220 */ /* 0x000fe20000410000 */
[----:B--2---:R-:W-:-:S02]  /*4140*/  SHF.L.U32 R5, R53, 0x3, RZ ;  /* 0x0000000335057819 */ /* 0x004fc400000006ff */
[----:B------:R4:W-:Y:S01]  /*4150*/  STS.128 [R47.X16+0xc00], R28 ;  /* 0x000c001c2f007388 */ /* 0x0009e2000000cc00 */
[----:B------:R0:W2:Y:S03]  /*4160*/  MUFU.EX2 R134, R55 ;  /* 0x0000003700867308 */ /* 0x0000a60000000800 */
[----:B------:R4:W-:Y:S01]  /*4170*/  STS.128 [R49.X16+0xe00], R32 ;  /* 0x000e002031007388 */ /* 0x0009e2000000cc00 */
[----:B------:R-:W-:-:S06]  /*4180*/  NOP ;  /* 0x0000000000007918 */ /* 0x000fcc0000000000 */
[----:B------:R-:W3:Y:S01]  /*4190*/  MUFU.EX2 R135, R42 ;  /* 0x0000002a00877308 */ /* 0x000ee20000000800 */
[----:B------:R-:W1:Y:S04]  /*41a0*/  LDS.128 R64, [R64.X16] ;  /* 0x0000000040407984 */ /* 0x000e68000000cc00 */
[----:B------:R-:W1:Y:S03]  /*41b0*/  LDS.128 R60, [R60.X16+0x10] ;  /* 0x000010003c3c7984 */ /* 0x000e66000000cc00 */
[----:B------:R2:W1:Y:S01]  /*41c0*/  MUFU.EX2 R203, R46 ;  /* 0x0000002e00cb7308 */ /* 0x0004620000000800 */
[----:B------:R-:W1:Y:S04]  /*41d0*/  LDS.128 R56, [R56.X16+0x20] ;  /* 0x0000200038387984 */ /* 0x000e68000000cc00 */
[----:B0-----:R-:W0:Y:S04]  /*41e0*/  LDS.128 R52, [R52.X16+0x30] ;  /* 0x0000300034347984 */ /* 0x001e28000000cc00 */
        /* <DEDUP_REMOVED lines=20> */
[----:B------:R-:W-:-:S04]  /*4330*/  @UP0 ULEA.HI UR28, UR21, UR21, URZ, 0x1 ;  /* 0x00000015151c0291 */ /* 0x000fc8000f8f083f */
[----:B------:R-:W-:-:S04]  /*4340*/  @UP0 ULOP3.LUT UR28, UR28, 0xfffffe, URZ, 0xc0, !UPT ;  /* 0x00fffffe1c1c0892 */ /* 0x000fc8000f8ec03f */
[----:B------:R-:W-:-:S04]  /*4350*/  @UP0 UIADD3 UR28, -UR28, UR21, URZ ;  /* 0x000000151c1c0290 */ /* 0x000fc8000fffe13f */
[----:B------:R-:W-:-:S06]  /*4360*/  @UP0 ULEA UR28, UR28, UR7, 0x8 ;  /* 0x000000071c1c0291 */ /* 0x000fcc000f8e403f */
[----:B----4-:R-:W-:-:S05]  /*4370*/  MOV R4, UR28 ;  /* 0x0000001c00047c02 */ /* 0x010fca0008000f00 */
[----:B------:R0:W1:Y:S02]  /*4380*/  @P0 LDS.64 R158, [R4.X8+0x4a60] ;  /* 0x004a6000049e0984 */ /* 0x0000640000008a00 */
.L_x_6712:
[----:B-123--:R-:W-:Y:S05]  /*4390*/  BSYNC B0 ;  /* 0x0000000000007941 */ /* 0x00efea0003800000 */
.L_x_6711:
[----:B------:R-:W-:Y:S01]  /*43a0*/  UISETP.GE.AND UP0, UPT, UR21, 0x2, UPT ;  /* 0x000000021500788c */ /* 0x000fe2000bf06270 */
[----:B------:R-:W-:Y:S01]  /*43b0*/  LOP3.LUT R238, R190, 0x1f, RZ, 0xc0, !PT ;  /* 0x0000001fbeee7812 */ /* 0x000fe200078ec0ff */
[C---:B----4-:R-:W-:Y:S01]  /*43c0*/  FMUL.FTZ R5, R201.reuse, R186 ;  /* 0x000000bac9057220 */ /* 0x050fe20000410000 */
[----:B------:R-:W-:Y:S01]  /*43d0*/  MOV R10, UR21 ;  /* 0x00000015000a7c02 */ /* 0x000fe20008000f00 */
[----:B0-----:R-:W-:Y:S01]  /*43e0*/  FMUL.FTZ R4, R201, R187 ;  /* 0x000000bbc9047220 */ /* 0x001fe20000410000 */
[----:B------:R-:W-:Y:S01]  /*43f0*/  MOV R11, c[0x0][0x16c] ;  /* 0x00005b00000b7a02 */ /* 0x000fe20000000f00 */
[----:B------:R0:W-:Y:S01]  /*4400*/  MUFU.EX2 R32, R5 ;  /* 0x0000000500207308 */ /* 0x0001e20000000800 */
[----:B------:R-:W-:Y:S01]  /*4410*/  PLOP3.LUT P0, PT, PT, PT, UP0, 0x80, 0x0 ;  /* 0x000000000000781c */ /* 0x000fe20003f0f008 */
[C---:B------:R-:W-:Y:S01]  /*4420*/  FMUL.FTZ R152, R134.reuse, R152 ;  /* 0x0000009886987220 */ /* 0x040fe20000410000 */
[----:B------:R-:W-:Y:S01]  /*4430*/  MOV R133, RZ ;  /* 0x000000ff00857202 */ /* 0x000fe20000000f00 */
[----:B------:R-:W-:Y:S01]  /*4440*/  FMUL.FTZ R153, R134, R153 ;  /* 0x0000009986997220 */ /* 0x000fe20000410000 */
[----:B------:R-:W-:Y:S01]  /*4450*/  ISETP.NE.OR P0, PT, R238, RZ, !P0 ;  /* 0x000000ffee00720c */ /* 0x000fe20004705670 */
[----:B------:R-:W-:-:S02]  /*4460*/  FMUL.FTZ R151, R132, R151 ;  /* 0x0000009784977220 */ /* 0x000fc40000410000 */
[----:B------:R1:W2:Y:S01]  /*4470*/  MUFU.EX2 R7, R4 ;  /* 0x0000000400077308 */ /* 0x0002a20000000800 */
[----:B0-----:R-:W-:Y:S01]  /*4480*/  HFMA2.MMA R5, -RZ, RZ, 0, 9.5367431640625e-07 ;  /* 0x00000010ff057435 */ /* 0x001fe200000001ff */
[----:B------:R-:W-:Y:S01]  /*4490*/  FMUL.FTZ R150, R132, R150 ;  /* 0x0000009684967220 */ /* 0x000fe20000410000 */
[----:B------:R-:W-:Y:S01]  /*44a0*/  HFMA2.MMA R132, -RZ, RZ, 1.875, 0 ;  /* 0x3f800000ff847435 */ /* 0x000fe200000001ff */
[----:B------:R-:W-:Y:S02]  /*44b0*/  FMUL.FTZ R12, R171, R152 ;  /* 0x00000098ab0c7220 */ /* 0x000fe40000410000 */
[C---:B------:R-:W-:Y:S02]  /*44c0*/  FMUL.FTZ R149, R135.reuse, R149 ;  /* 0x0000009587957220 */ /* 0x040fe40000410000 */
[----:B------:R-:W-:Y:S02]  /*44d0*/  FMUL.FTZ R148, R135, R148 ;  /* 0x0000009487947220 */ /* 0x000fe40000410000 */
[----:B-1----:R-:W-:Y:S01]  /*44e0*/  @!P0 IADD3 R4, R10, -0x2, RZ ;  /* 0xfffffffe0a048810 */ /* 0x002fe20007ffe0ff */
[----:B------:R-:W-:Y:S01]  /*44f0*/  FMUL.FTZ R14, RZ, R152 ;  /* 0x00000098ff0e7220 */ /* 0x000fe20000410000 */
[----:B------:R-:W-:Y:S01]  /*4500*/  CS2R R134, SRZ ;  /* 0x0000000000867805 */ /* 0x000fe2000001ff00 */
[----:B------:R-:W-:-:S02]  /*4510*/  FFMA.FTZ R15, RZ, R153, R12 ;  /* 0x00000099ff0f7223 */ /* 0x000fc4000001000c */
[----:B------:R-:W-:Y:S02]  /*4520*/  @!P0 IMAD R4, R4, R11, UR7 ;  /* 0x0000000704048e24 */ /* 0x000fe4000f8e020b */
[----:B------:R-:W-:Y:S02]  /*4530*/  FFMA.FTZ R13, R171, R153, -R14 ;  /* 0x00000099ab0d7223 */ /* 0x000fe4000001080e */
[----:B------:R-:W-:-:S04]  /*4540*/  @!P0 IMAD.WIDE R4, R4, R5, UR10 ;  /* 0x0000000a04048e25 */ /* 0x000fc8000f8e0205 */
[----:B------:R-:W-:Y:S01]  /*4550*/  FADD.FTZ R15, RZ, R15 ;  /* 0x0000000fff0f7221 */ /* 0x000fe20000010000 */
[----:B------:R0:W5:Y:S01]  /*4560*/  @!P0 LDG.E.128 R132, [R4.64] ;  /* 0x0000002004848981 */ /* 0x000162000c1e1d00 */
[C---:B------:R-:W-:Y:S02]  /*4570*/  FMUL.FTZ R145, R6.reuse, R145 ;  /* 0x0000009106917220 */ /* 0x040fe40000410000 */
[----:B------:R-:W-:Y:S02]  /*4580*/  FMUL.FTZ R144, R6, R144 ;  /* 0x0000009006907220 */ /* 0x000fe40000410000 */
[----:B------:R-:W-:Y:S02]  /*4590*/  FADD.FTZ R6, R170, R13 ;  /* 0x0000000daa067221 */ /* 0x000fe40000010000 */
[C---:B------:R-:W-:Y:S02]  /*45a0*/  FMUL.FTZ R8, R201.reuse, R181 ;  /* 0x000000b5c9087220 */ /* 0x040fe40000410000 */
[----:B------:R-:W-:-:S02]  /*45b0*/  FMUL.FTZ R12, R201, R177 ;  /* 0x000000b1c90c7220 */ /* 0x000fc40000410000 */
[CC--:B0-----:R-:W-:Y:S02]  /*45c0*/  FMUL.FTZ R4, R150.reuse, R15.reuse ;  /* 0x0000000f96047220 */ /* 0x0c1fe40000410000 */
[-C--:B------:R-:W-:Y:S01]  /*45d0*/  FMUL.FTZ R14, R150, R6.reuse ;  /* 0x00000006960e7220 */ /* 0x080fe20000410000 */
[----:B------:R-:W0:Y:S01]  /*45e0*/  MUFU.EX2 R8, R8 ;  /* 0x0000000800087308 */ /* 0x000e220000000800 */
[C---:B------:R-:W-:Y:S02]  /*45f0*/  FFMA.FTZ R6, R151.reuse, R6, -R4 ;  /* 0x0000000697067223 */ /* 0x040fe40000010804 */
[----:B------:R-:W-:Y:S02]  /*4600*/  FFMA.FTZ R14, R151, R15, R14 ;  /* 0x0000000f970e7223 */ /* 0x000fe4000001000e */
[----:B------:R-:W-:Y:S02]  /*4610*/  FADD.FTZ R6, R169, R6 ;  /* 0x00000006a9067221 */ /* 0x000fe40000010000 */
[----:B------:R-:W-:Y:S01]  /*4620*/  FADD.FTZ R14, RZ, R14 ;  /* 0x0000000eff0e7221 */ /* 0x000fe20000010000 */
[----:B------:R1:W-:Y:S01]  /*4630*/  MUFU.EX2 R13, R12 ;  /* 0x0000000c000d7308 */ /* 0x0003e20000000800 */
[----:B------:R-:W-:-:S02]  /*4640*/  FMUL.FTZ R9, R201, R180 ;  /* 0x000000b4c9097220 */ /* 0x000fc40000410000 */
[C---:B--2---:R-:W-:Y:S02]  /*4650*/  FMUL.FTZ R35, R7.reuse, R202 ;  /* 0x000000ca07237220 */ /* 0x044fe40000410000 */
[----:B------:R-:W-:Y:S02]  /*4660*/  FMUL.FTZ R34, R7, R200 ;  /* 0x000000c807227220 */ /* 0x000fe40000410000 */
[C---:B------:R-:W-:Y:S01]  /*4670*/  FMUL.FTZ R7, R148.reuse, R14 ;  /* 0x0000000e94077220 */ /* 0x040fe20000410000 */
[----:B------:R-:W2:Y:S01]  /*4680*/  MUFU.EX2 R9, R9 ;  /* 0x0000000900097308 */ /* 0x000ea20000000800 */
[-C--:B-1----:R-:W-:Y:S02]  /*4690*/  FMUL.FTZ R12, R148, R6.reuse ;  /* 0x00000006940c7220 */ /* 0x082fe40000410000 */
[C---:B------:R-:W-:Y:S02]  /*46a0*/  FFMA.FTZ R7, R149.reuse, R6, -R7 ;  /* 0x0000000695077223 */ /* 0x040fe40000010807 */
[----:B------:R-:W-:-:S02]  /*46b0*/  FFMA.FTZ R12, R149, R14, R12 ;  /* 0x0000000e950c7223 */ /* 0x000fc4000001000c */
[----:B------:R-:W-:Y:S02]  /*46c0*/  FMUL.FTZ R146, R203, R146 ;  /* 0x00000092cb927220 */ /* 0x000fe40000410000 */
[----:B------:R-:W-:Y:S02]  /*46d0*/  FADD.FTZ R12, RZ, R12 ;  /* 0x0000000cff0c7221 */ /* 0x000fe40000010000 */
[----:B------:R-:W-:Y:S02]  /*46e0*/  FADD.FTZ R7, R168, R7 ;  /* 0x00000007a8077221 */ /* 0x000fe40000010000 */
[----:B------:R-:W-:Y:S02]  /*46f0*/  FMUL.FTZ R4, R201, R176 ;  /* 0x000000b0c9047220 */ /* 0x000fe40000410000 */
[----:B------:R-:W-:Y:S02]  /*4700*/  FMUL.FTZ R147, R203, R147 ;  /* 0x00000093cb937220 */ /* 0x000fe40000410000 */
[----:B------:R-:W-:-:S02]  /*4710*/  FMUL.FTZ R6, R146, R12 ;  /* 0x0000000c92067220 */ /* 0x000fc40000410000 */
[C---:B0-----:R-:W-:Y:S02]  /*4720*/  FMUL.FTZ R31, R8.reuse, R197 ;  /* 0x000000c5081f7220 */ /* 0x041fe40000410000 */
[----:B------:R-:W-:Y:S02]  /*4730*/  FMUL.FTZ R30, R8, R196 ;  /* 0x000000c4081e7220 */ /* 0x000fe40000410000 */
[-C--:B------:R-:W-:Y:S01]  /*4740*/  FMUL.FTZ R8, R146, R7.reuse ;  /* 0x0000000792087220 */ /* 0x080fe20000410000 */
[----:B------:R-:W0:Y:S01]  /*4750*/  MUFU.EX2 R4, R4 ;  /* 0x0000000400047308 */ /* 0x000e220000000800 */
[C---:B------:R-:W-:Y:S02]  /*4760*/  FFMA.FTZ R6, R147.reuse, R7, -R6 ;  /* 0x0000000793067223 */ /* 0x040fe40000010806 */
[----:B------:R-:W-:Y:S02]  /*4770*/  FFMA.FTZ R8, R147, R12, R8 ;  /* 0x0000000c93087223 */ /* 0x000fe40000010008 */
[----:B------:R-:W-:-:S02]  /*4780*/  FMUL.FTZ R5, R201, R175 ;  /* 0x000000afc9057220 */ /* 0x000fc40000410000 */
[----:B------:R-:W-:Y:S02]  /*4790*/  FADD.FTZ R6, R167, R6 ;  /* 0x00000006a7067221 */ /* 0x000fe40000010000 */
[----:B------:R-:W-:Y:S02]  /*47a0*/  FADD.FTZ R8, RZ, R8 ;  /* 0x00000008ff087221 */ /* 0x000fe40000010000 */
[C---:B--2---:R-:W-:Y:S02]  /*47b0*/  FMUL.FTZ R29, R9.reuse, R195 ;  /* 0x000000c3091d7220 */ /* 0x044fe40000410000 */
[----:B------:R-:W-:Y:S01]  /*47c0*/  FMUL.FTZ R28, R9, R194 ;  /* 0x000000c2091c7220 */ /* 0x000fe20000410000 */
[----:B------:R-:W1:Y:S01]  /*47d0*/  MUFU.EX2 R5, R5 ;  /* 0x0000000500057308 */ /* 0x000e620000000800 */
[----:B------:R-:W-:Y:S02]  /*47e0*/  FMUL.FTZ R9, R144, R6 ;  /* 0x0000000690097220 */ /* 0x000fe40000410000 */
[----:B------:R-:W-:-:S02]  /*47f0*/  FMUL.FTZ R22, R13, R0 ;  /* 0x000000000d167220 */ /* 0x000fc40000410000 */
[-C--:B------:R-:W-:Y:S02]  /*4800*/  FMUL.FTZ R0, R144, R8.reuse ;  /* 0x0000000890007220 */ /* 0x080fe40000410000 */
[----:B------:R-:W-:Y:S02]  /*4810*/  FMUL.FTZ R10, R201, R179 ;  /* 0x000000b3c90a7220 */ /* 0x000fe40000410000 */
[C---:B------:R-:W-:Y:S02]  /*4820*/  FFMA.FTZ R9, R145.reuse, R8, R9 ;  /* 0x0000000891097223 */ /* 0x040fe40000010009 */
[----:B------:R-:W-:Y:S02]  /*4830*/  FFMA.FTZ R7, R145, R6, -R0 ;  /* 0x0000000691077223 */ /* 0x000fe40000010800 */
[----:B------:R-:W-:Y:S01]  /*4840*/  FADD.FTZ R9, RZ, R9 ;  /* 0x00000009ff097221 */ /* 0x000fe20000010000 */
[----:B------:R-:W2:Y:S01]  /*4850*/  MUFU.EX2 R10, R10 ;  /* 0x0000000a000a7308 */ /* 0x000ea20000000800 */
[----:B0-----:R-:W-:-:S02]  /*4860*/  FMUL.FTZ R21, R4, R141 ;  /* 0x0000008d04157220 */ /* 0x001fc40000410000 */
[----:B------:R-:W-:Y:S02]  /*4870*/  FMUL.FTZ R20, R4, R139 ;  /* 0x0000008b04147220 */ /* 0x000fe40000410000 */
[----:B------:R-:W-:Y:S02]  /*4880*/  FADD.FTZ R7, R166, R7 ;  /* 0x00000007a6077221 */ /* 0x000fe40000010000 */
[-C--:B------:R-:W-:Y:S02]  /*4890*/  FMUL.FTZ R4, R172, R152.reuse ;  /* 0x00000098ac047220 */ /* 0x080fe40000410000 */
[C---:B------:R-:W-:Y:S02]  /*48a0*/  FMUL.FTZ R6, R34.reuse, R9 ;  /* 0x0000000922067220 */ /* 0x040fe40000410000 */
[----:B------:R-:W-:Y:S02]  /*48b0*/  FMUL.FTZ R0, R173, R152 ;  /* 0x00000098ad007220 */ /* 0x000fe40000410000 */
[----:B------:R-:W-:-:S02]  /*48c0*/  FMUL.FTZ R8, R34, R7 ;  /* 0x0000000722087220 */ /* 0x000fc40000410000 */
[----:B------:R-:W-:Y:S02]  /*48d0*/  FFMA.FTZ R4, R173, R153, R4 ;  /* 0x00000099ad047223 */ /* 0x000fe40000010004 */
[----:B------:R-:W-:Y:S02]  /*48e0*/  FFMA.FTZ R6, R35, R7, -R6 ;  /* 0x0000000723067223 */ /* 0x000fe40000010806 */
[C---:B-1----:R-:W-:Y:S02]  /*48f0*/  FMUL.FTZ R19, R5.reuse, R142 ;  /* 0x0000008e05137220 */ /* 0x042fe40000410000 */
[----:B------:R-:W-:Y:S02]  /*4900*/  FMUL.FTZ R18, R5, R136 ;  /* 0x0000008805127220 */ /* 0x000fe40000410000 */
[----:B------:R-:W-:Y:S02]  /*4910*/  FFMA.FTZ R0, R172, R153, -R0 ;  /* 0x00000099ac007223 */ /* 0x000fe40000010800 */
[----:B------:R-:W-:-:S02]  /*4920*/  FFMA.FTZ R8, R35, R9, R8 ;  /* 0x0000000923087223 */ /* 0x000fc40000010008 */
[----:B------:R-:W-:Y:S02]  /*4930*/  FMUL.FTZ R5, R150, R4 ;  /* 0x0000000496057220 */ /* 0x000fe40000410000 */
[C---:B------:R-:W-:Y:S02]  /*4940*/  FMUL.FTZ R33, R32.reuse, R199 ;  /* 0x000000c720217220 */ /* 0x040fe40000410000 */
[----:B------:R-:W-:Y:S02]  /*4950*/  FADD.FTZ R7, R165, R6 ;  /* 0x00000006a5077221 */ /* 0x000fe40000010000 */
[----:B------:R-:W-:Y:S02]  /*4960*/  FMUL.FTZ R32, R32, R198 ;  /* 0x000000c620207220 */ /* 0x000fe40000410000 */
[----:B------:R-:W-:Y:S02]  /*4970*/  FMUL.FTZ R6, R150, R0 ;  /* 0x0000000096067220 */ /* 0x000fe40000410000 */
[----:B------:R-:W-:-:S02]  /*4980*/  FADD.FTZ R8, RZ, R8 ;  /* 0x00000008ff087221 */ /* 0x000fc40000010000 */
[C---:B------:R-:W-:Y:S02]  /*4990*/  FFMA.FTZ R5, R151.reuse, R0, -R5 ;  /* 0x0000000097057223 */ /* 0x040fe40000010805 */
[C---:B--2---:R-:W-:Y:S02]  /*49a0*/  FMUL.FTZ R27, R10.reuse, R192 ;  /* 0x000000c00a1b7220 */ /* 0x044fe40000410000 */
[----:B------:R-:W-:Y:S02]  /*49b0*/  FMUL.FTZ R26, R10, R191 ;  /* 0x000000bf0a1a7220 */ /* 0x000fe40000410000 */
[C---:B------:R-:W-:Y:S02]  /*49c0*/  FMUL.FTZ R9, R32.reuse, R7 ;  /* 0x0000000720097220 */ /* 0x040fe40000410000 */
[----:B------:R-:W-:Y:S02]  /*49d0*/  FFMA.FTZ R6, R151, R4, R6 ;  /* 0x0000000497067223 */ /* 0x000fe40000010006 */
[----:B------:R-:W-:-:S02]  /*49e0*/  FMUL.FTZ R10, R32, R8 ;  /* 0x00000008200a7220 */ /* 0x000fc40000410000 */
[C---:B------:R-:W-:Y:S02]  /*49f0*/  FMUL.FTZ R4, R148.reuse, R5 ;  /* 0x0000000594047220 */ /* 0x040fe40000410000 */
[C---:B------:R-:W-:Y:S02]  /*4a00*/  FFMA.FTZ R9, R33.reuse, R8, R9 ;  /* 0x0000000821097223 */ /* 0x040fe40000010009 */
[-C--:B------:R-:W-:Y:S02]  /*4a10*/  FMUL.FTZ R0, R148, R6.reuse ;  /* 0x0000000694007220 */ /* 0x080fe40000410000 */
[----:B------:R-:W-:Y:S02]  /*4a20*/  FFMA.FTZ R7, R33, R7, -R10 ;  /* 0x0000000721077223 */ /* 0x000fe4000001080a */
[----:B------:R-:W-:Y:S02]  /*4a30*/  FFMA.FTZ R4, R149, R6, R4 ;  /* 0x0000000695047223 */ /* 0x000fe40000010004 */
[----:B------:R-:W-:-:S02]  /*4a40*/  FADD.FTZ R9, RZ, R9 ;  /* 0x00000009ff097221 */ /* 0x000fc40000010000 */
[----:B------:R-:W-:Y:S02]  /*4a50*/  FFMA.FTZ R0, R149, R5, -R0 ;  /* 0x0000000595007223 */ /* 0x000fe40000010800 */
[----:B------:R-:W-:Y:S02]  /*4a60*/  FADD.FTZ R7, R164, R7 ;  /* 0x00000007a4077221 */ /* 0x000fe40000010000 */
[----:B------:R-:W-:Y:S02]  /*4a70*/  FMUL.FTZ R5, R146, R4 ;  /* 0x0000000492057220 */ /* 0x000fe40000410000 */
[----:B------:R-:W-:Y:S02]  /*4a80*/  FMUL.FTZ R8, R30, R9 ;  /* 0x000000091e087220 */ /* 0x000fe40000410000 */
[----:B------:R-:W-:Y:S02]  /*4a90*/  FMUL.FTZ R6, R146, R0 ;  /* 0x0000000092067220 */ /* 0x000fe40000410000 */
[----:B------:R-:W-:-:S02]  /*4aa0*/  FMUL.FTZ R10, R30, R7 ;  /* 0x000000071e0a7220 */ /* 0x000fc40000410000 */
[----:B------:R-:W-:Y:S02]  /*4ab0*/  FFMA.FTZ R5, R147, R0, -R5 ;  /* 0x0000000093057223 */ /* 0x000fe40000010805 */
[----:B------:R-:W-:Y:S02]  /*4ac0*/  FFMA.FTZ R8, R31, R7, -R8 ;  /* 0x000000071f087223 */ /* 0x000fe40000010808 */
[----:B------:R-:W-:Y:S02]  /*4ad0*/  FFMA.FTZ R6, R147, R4, R6 ;  /* 0x0000000493067223 */ /* 0x000fe40000010006 */
[----:B------:R-:W-:Y:S02]  /*4ae0*/  FFMA.FTZ R10, R31, R9, R10 ;  /* 0x000000091f0a7223 */ /* 0x000fe4000001000a */
[----:B------:R-:W-:Y:S02]  /*4af0*/  FMUL.FTZ R4, R144, R5 ;  /* 0x0000000590047220 */ /* 0x000fe40000410000 */
[----:B------:R-:W-:-:S02]  /*4b00*/  FADD.FTZ R8, R163, R8 ;  /* 0x00000008a3087221 */ /* 0x000fc40000010000 */
[-C--:B------:R-:W-:Y:S02]  /*4b10*/  FMUL.FTZ R0, R144, R6.reuse ;  /* 0x0000000690007220 */ /* 0x080fe40000410000 */
[----:B------:R-:W-:Y:S02]  /*4b20*/  FADD.FTZ R10, RZ, R10 ;  /* 0x0000000aff0a7221 */ /* 0x000fe40000010000 */
[----:B------:R-:W-:Y:S02]  /*4b30*/  FFMA.FTZ R4, R145, R6, R4 ;  /* 0x0000000691047223 */ /* 0x000fe40000010004 */
[----:B------:R-:W-:Y:S02]  /*4b40*/  FMUL.FTZ R11, R201, R178 ;  /* 0x000000b2c90b7220 */ /* 0x000fe40000410000 */
[----:B------:R-:W-:Y:S02]  /*4b50*/  FMUL.FTZ R9, R28, R8 ;  /* 0x000000081c097220 */ /* 0x000fe40000410000 */
[----:B------:R-:W-:-:S02]  /*4b60*/  FFMA.FTZ R0, R145, R5, -R0 ;  /* 0x0000000591007223 */ /* 0x000fc40000010800 */
[----:B------:R-:W-:Y:S02]  /*4b70*/  FMUL.FTZ R7, R28, R10 ;  /* 0x0000000a1c077220 */ /* 0x000fe40000410000 */
[C---:B------:R-:W-:Y:S01]  /*4b80*/  FMUL.FTZ R5, R34.reuse, R4 ;  /* 0x0000000422057220 */ /* 0x040fe20000410000 */
[----:B------:R-:W0:Y:S01]  /*4b90*/  MUFU.EX2 R11, R11 ;  /* 0x0000000b000b7308 */ /* 0x000e220000000800 */
[C---:B------:R-:W-:Y:S02]  /*4ba0*/  FFMA.FTZ R9, R29.reuse, R10, R9 ;  /* 0x0000000a1d097223 */ /* 0x040fe40000010009 */
[----:B------:R-:W-:Y:S02]  /*4bb0*/  FMUL.FTZ R6, R34, R0 ;  /* 0x0000000022067220 */ /* 0x000fe40000410000 */
[----:B------:R-:W-:Y:S02]  /*4bc0*/  FFMA.FTZ R7, R29, R8, -R7 ;  /* 0x000000081d077223 */ /* 0x000fe40000010807 */
[----:B------:R-:W-:-:S02]  /*4bd0*/  FFMA.FTZ R5, R35, R0, -R5 ;  /* 0x0000000023057223 */ /* 0x000fc40000010805 */
[----:B------:R-:W-:Y:S02]  /*4be0*/  FADD.FTZ R9, RZ, R9 ;  /* 0x00000009ff097221 */ /* 0x000fe40000010000 */
[----:B------:R-:W-:Y:S02]  /*4bf0*/  FFMA.FTZ R6, R35, R4, R6 ;  /* 0x0000000423067223 */ /* 0x000fe40000010006 */
[----:B------:R-:W-:Y:S02]  /*4c00*/  FADD.FTZ R7, R162, R7 ;  /* 0x00000007a2077221 */ /* 0x000fe40000010000 */
[----:B------:R-:W-:Y:S02]  /*4c10*/  FMUL.FTZ R4, R32, R5 ;  /* 0x0000000520047220 */ /* 0x000fe40000410000 */
[----:B------:R-:W-:Y:S02]  /*4c20*/  FMUL.FTZ R8, R26, R9 ;  /* 0x000000091a087220 */ /* 0x000fe40000410000 */
[----:B------:R-:W-:-:S02]  /*4c30*/  FMUL.FTZ R0, R32, R6 ;  /* 0x0000000620007220 */ /* 0x000fc40000410000 */
[-C--:B------:R-:W-:Y:S02]  /*4c40*/  FMUL.FTZ R10, R26, R7.reuse ;  /* 0x000000071a0a7220 */ /* 0x080fe40000410000 */
[----:B------:R-:W-:Y:S02]  /*4c50*/  FFMA.FTZ R4, R33, R6, R4 ;  /* 0x0000000621047223 */ /* 0x000fe40000010004 */
[----:B------:R-:W-:Y:S02]  /*4c60*/  FFMA.FTZ R8, R27, R7, -R8 ;  /* 0x000000071b087223 */ /* 0x000fe40000010808 */
[----:B------:R-:W-:Y:S02]  /*4c70*/  FFMA.FTZ R0, R33, R5, -R0 ;  /* 0x0000000521007223 */ /* 0x000fe40000010800 */
[----:B------:R-:W-:Y:S02]  /*4c80*/  FFMA.FTZ R10, R27, R9, R10 ;  /* 0x000000091b0a7223 */ /* 0x000fe4000001000a */
[----:B------:R-:W-:-:S02]  /*4c90*/  FMUL.FTZ R5, R30, R4 ;  /* 0x000000041e057220 */ /* 0x000fc40000410000 */
[----:B0-----:R-:W-:Y:S02]  /*4ca0*/  FMUL.FTZ R24, R11, R140 ;  /* 0x0000008c0b187220 */ /* 0x001fe40000410000 */
[----:B------:R-:W-:Y:S02]  /*4cb0*/  FADD.FTZ R8, R161, R8 ;  /* 0x00000008a1087221 */ /* 0x000fe40000010000 */
[-C--:B------:R-:W-:Y:S02]  /*4cc0*/  FMUL.FTZ R6, R30, R0.reuse ;  /* 0x000000001e067220 */ /* 0x080fe40000410000 */
[----:B------:R-:W-:Y:S02]  /*4cd0*/  FADD.FTZ R10, RZ, R10 ;  /* 0x0000000aff0a7221 */ /* 0x000fe40000010000 */
[----:B------:R-:W-:Y:S02]  /*4ce0*/  FFMA.FTZ R5, R31, R0, -R5 ;  /* 0x000000001f057223 */ /* 0x000fe40000010805 */
[----:B------:R-:W-:-:S02]  /*4cf0*/  FMUL.FTZ R25, R11, R143 ;  /* 0x0000008f0b197220 */ /* 0x000fc40000410000 */
[C---:B------:R-:W-:Y:S02]  /*4d00*/  FMUL.FTZ R9, R24.reuse, R8 ;  /* 0x0000000818097220 */ /* 0x040fe40000410000 */
[----:B------:R-:W-:Y:S02]  /*4d10*/  FFMA.FTZ R6, R31, R4, R6 ;  /* 0x000000041f067223 */ /* 0x000fe40000010006 */
[-C--:B------:R-:W-:Y:S02]  /*4d20*/  FMUL.FTZ R7, R24, R10.reuse ;  /* 0x0000000a18077220 */ /* 0x080fe40000410000 */
[C---:B------:R-:W-:Y:S02]  /*4d30*/  FMUL.FTZ R4, R28.reuse, R5 ;  /* 0x000000051c047220 */ /* 0x040fe40000410000 */
[----:B------:R-:W-:Y:S02]  /*4d40*/  FFMA.FTZ R9, R25, R10, R9 ;  /* 0x0000000a19097223 */ /* 0x000fe40000010009 */
[----:B------:R-:W-:-:S02]  /*4d50*/  FMUL.FTZ R0, R28, R6 ;  /* 0x000000061c007220 */ /* 0x000fc40000410000 */
[----:B------:R-:W-:Y:S02]  /*4d60*/  FFMA.FTZ R7, R25, R8, -R7 ;  /* 0x0000000819077223 */ /* 0x000fe40000010807 */
[C---:B------:R-:W-:Y:S02]  /*4d70*/  FFMA.FTZ R4, R29.reuse, R6, R4 ;  /* 0x000000061d047223 */ /* 0x040fe40000010004 */
[----:B------:R-:W-:Y:S02]  /*4d80*/  FADD.FTZ R9, RZ, R9 ;  /* 0x00000009ff097221 */ /* 0x000fe40000010000 */
[----:B------:R-:W-:Y:S02]  /*4d90*/  FFMA.FTZ R0, R29, R5, -R0 ;  /* 0x000000051d007223 */ /* 0x000fe40000010800 */
[----:B------:R-:W-:Y:S02]  /*4da0*/  FADD.FTZ R7, R160, R7 ;  /* 0x00000007a0077221 */ /* 0x000fe40000010000 */
[----:B------:R-:W-:-:S02]  /*4db0*/  FMUL.FTZ R5, R26, R4 ;  /* 0x000000041a057220 */ /* 0x000fc40000410000 */
[----:B------:R-:W-:Y:S02]  /*4dc0*/  FMUL.FTZ R23, R13, R138 ;  /* 0x0000008a0d177220 */ /* 0x000fe40000410000 */
[----:B------:R-:W-:Y:S02]  /*4dd0*/  FMUL.FTZ R8, R22, R9 ;  /* 0x0000000916087220 */ /* 0x000fe40000410000 */
[-C--:B------:R-:W-:Y:S02]  /*4de0*/  FMUL.FTZ R6, R26, R0.reuse ;  /* 0x000000001a067220 */ /* 0x080fe40000410000 */
[-C--:B------:R-:W-:Y:S02]  /*4df0*/  FMUL.FTZ R10, R22, R7.reuse ;  /* 0x00000007160a7220 */ /* 0x080fe40000410000 */
[----:B------:R-:W-:Y:S01]  /*4e00*/  FFMA.FTZ R5, R27, R0, -R5 ;  /* 0x000000001b057223 */ /* 0x000fe20000010805 */
[----:B-----5:R-:W0:Y:S01]  /*4e10*/  R2UR UR43, R3 ;  /* 0x00000000032b73c2 */ /* 0x020e2200000e0000 */
[----:B------:R-:W-:-:S02]  /*4e20*/  FFMA.FTZ R8, R23, R7, -R8 ;  /* 0x0000000717087223 */ /* 0x000fc40000010808 */
[----:B------:R-:W-:Y:S02]  /*4e30*/  FFMA.FTZ R6, R27, R4, R6 ;  /* 0x000000041b067223 */ /* 0x000fe40000010006 */
[----:B------:R-:W-:Y:S02]  /*4e40*/  FFMA.FTZ R10, R23, R9, R10 ;  /* 0x00000009170a7223 */ /* 0x000fe4000001000a */
[C---:B------:R-:W-:Y:S01]  /*4e50*/  FMUL.FTZ R4, R24.reuse, R5 ;  /* 0x0000000518047220 */ /* 0x040fe20000410000 */
[----:B------:R-:W1:Y:S01]  /*4e60*/  R2UR UR42, R2 ;  /* 0x00000000022a73c2 */ /* 0x000e6200000e0000 */
[----:B------:R-:W-:Y:S02]  /*4e70*/  FADD.FTZ R8, R157, R8 ;  /* 0x000000089d087221 */ /* 0x000fe40000010000 */
[----:B------:R-:W-:Y:S02]  /*4e80*/  FMUL.FTZ R0, R24, R6 ;  /* 0x0000000618007220 */ /* 0x000fe40000410000 */
[----:B------:R-:W-:-:S02]  /*4e90*/  FADD.FTZ R10, RZ, R10 ;  /* 0x0000000aff0a7221 */ /* 0x000fc40000010000 */
[----:B------:R-:W-:Y:S02]  /*4ea0*/  FFMA.FTZ R4, R25, R6, R4 ;  /* 0x0000000619047223 */ /* 0x000fe40000010004 */
[----:B------:R-:W-:Y:S02]  /*4eb0*/  FMUL.FTZ R201, R201, R174 ;  /* 0x000000aec9c97220 */ /* 0x000fe40000410000 */
[C---:B------:R-:W-:Y:S02]  /*4ec0*/  FMUL.FTZ R9, R20.reuse, R8 ;  /* 0x0000000814097220 */ /* 0x040fe40000410000 */
[----:B------:R-:W-:Y:S02]  /*4ed0*/  FFMA.FTZ R0, R25, R5, -R0 ;  /* 0x0000000519007223 */ /* 0x000fe40000010800 */
[----:B------:R-:W-:Y:S02]  /*4ee0*/  FMUL.FTZ R7, R20, R10 ;  /* 0x0000000a14077220 */ /* 0x000fe40000410000 */
[----:B------:R-:W-:Y:S01]  /*4ef0*/  FMUL.FTZ R5, R22, R4 ;  /* 0x0000000416057220 */ /* 0x000fe20000410000 */
[----:B------:R-:W2:Y:S01]  /*4f00*/  MUFU.EX2 R16, R201 ;  /* 0x000000c900107308 */ /* 0x000ea20000000800 */
[----:B------:R-:W-:-:S02]  /*4f10*/  FFMA.FTZ R9, R21, R10, R9 ;  /* 0x0000000a15097223 */ /* 0x000fc40000010009 */
[----:B------:R-:W-:Y:S02]  /*4f20*/  FMUL.FTZ R6, R22, R0 ;  /* 0x0000000016067220 */ /* 0x000fe40000410000 */
[----:B------:R-:W-:Y:S02]  /*4f30*/  FFMA.FTZ R7, R21, R8, -R7 ;  /* 0x0000000815077223 */ /* 0x000fe40000010807 */
[C---:B------:R-:W-:Y:S02]  /*4f40*/  FFMA.FTZ R5, R23.reuse, R0, -R5 ;  /* 0x0000000017057223 */ /* 0x040fe40000010805 */
[----:B------:R-:W-:Y:S02]  /*4f50*/  FADD.FTZ R9, RZ, R9 ;  /* 0x00000009ff097221 */ /* 0x000fe40000010000 */
[----:B------:R-:W-:Y:S02]  /*4f60*/  FFMA.FTZ R6, R23, R4, R6 ;  /* 0x0000000417067223 */ /* 0x000fe40000010006 */
[----:B------:R-:W-:-:S02]  /*4f70*/  FADD.FTZ R7, R156, R7 ;  /* 0x000000079c077221 */ /* 0x000fc40000010000 */
        /* <DEDUP_REMOVED lines=9> */
[----:B0-----:R-:W-:Y:S02]  /*5010*/  FMUL.FTZ R3, R65, UR43 ;  /* 0x0000002b41037c20 */ /* 0x001fe40008410000 */
[----:B------:R-:W-:Y:S02]  /*5020*/  FMUL.FTZ R7, R67, UR43 ;  /* 0x0000002b43077c20 */ /* 0x000fe40008410000 */
[----:B-1----:R-:W-:-:S02]  /*5030*/  FMUL.FTZ R5, R65, UR42 ;  /* 0x0000002a41057c20 */ /* 0x002fc40008410000 */
[----:B------:R-:W-:Y:S01]  /*5040*/  FMUL.FTZ R9, R67, UR42 ;  /* 0x0000002a43097c20 */ /* 0x000fe20008410000 */
[----:B------:R-:W0:Y:S01]  /*5050*/  MUFU.SIN R193, R193 ;  /* 0x000000c100c17308 */ /* 0x000e220000000400 */
[----:B--2---:R-:W-:Y:S02]  /*5060*/  FMUL.FTZ R17, R16, R137 ;  /* 0x0000008910117220 */ /* 0x004fe40000410000 */
[-C--:B------:R-:W-:Y:S02]  /*5070*/  FMUL.FTZ R137, R18, R0.reuse ;  /* 0x0000000012897220 */ /* 0x080fe40000410000 */
[----:B------:R-:W-:Y:S02]  /*5080*/  FFMA.FTZ R136, R19, R0, -R136 ;  /* 0x0000000013887223 */ /* 0x000fe40000010888 */
        /* <DEDUP_REMOVED lines=9> */
[C---:B------:R-:W-:Y:S02]  /*5120*/  FMUL.FTZ R236, R235.reuse, R236 ;  /* 0x000000ecebec7220 */ /* 0x040fe40000410000 */
[----:B------:R-:W-:Y:S02]  /*5130*/  FMUL.FTZ R235, R235, R0 ;  /* 0x00000000ebeb7220 */ /* 0x000fe40000410000 */
[----:B------:R-:W-:Y:S02]  /*5140*/  FADD.FTZ R200, R103, R103 ;  /* 0x0000006767c87221 */ /* 0x000fe40000010000 */
[----:B------:R-:W-:Y:S02]  /*5150*/  FFMA.FTZ R232, R60, UR42, -R3 ;  /* 0x0000002a3ce87c23 */ /* 0x000fe40008010803 */
[----:B------:R-:W-:-:S02]  /*5160*/  FFMA.FTZ R7, R62, UR42, -R7 ;  /* 0x0000002a3e077c23 */ /* 0x000fc40008010807 */
[----:B------:R-:W-:Y:S02]  /*5170*/  FFMA.FTZ R0, R60, UR43, R5 ;  /* 0x0000002b3c007c23 */ /* 0x000fe40008010005 */
[----:B------:R-:W-:Y:S02]  /*5180*/  FFMA.FTZ R9, R62, UR43, R9 ;  /* 0x0000002b3e097c23 */ /* 0x000fe40008010009 */
[C---:B------:R-:W-:Y:S02]  /*5190*/  FMUL.FTZ R3, R57.reuse, UR43 ;  /* 0x0000002b39037c20 */ /* 0x040fe40008410000 */
[----:B------:R-:W-:Y:S02]  /*51a0*/  FMUL.FTZ R5, R57, UR42 ;  /* 0x0000002a39057c20 */ /* 0x000fe40008410000 */
[----:B------:R-:W-:Y:S02]  /*51b0*/  FADD.FTZ R231, R102, R102 ;  /* 0x0000006666e77221 */ /* 0x000fe40000010000 */
[----:B------:R-:W-:-:S02]  /*51c0*/  FADD.FTZ R233, R101, R101 ;  /* 0x0000006565e97221 */ /* 0x000fc40000010000 */
[C---:B------:R-:W-:Y:S02]  /*51d0*/  FMUL.FTZ R227, R200.reuse, R7 ;  /* 0x00000007c8e37220 */ /* 0x040fe40000410000 */
[----:B------:R-:W-:Y:S02]  /*51e0*/  FMUL.FTZ R200, R200, R9 ;  /* 0x00000009c8c87220 */ /* 0x000fe40000410000 */
[----:B------:R-:W-:Y:S02]  /*51f0*/  FADD.FTZ R198, R112, R112 ;  /* 0x0000007070c67221 */ /* 0x000fe40000010000 */
[C---:B------:R-:W-:Y:S02]  /*5200*/  FMUL.FTZ R7, R59.reuse, UR43 ;  /* 0x0000002b3b077c20 */ /* 0x040fe40008410000 */
[----:B------:R-:W-:Y:S02]  /*5210*/  FFMA.FTZ R3, R56, UR42, -R3 ;  /* 0x0000002a38037c23 */ /* 0x000fe40008010803 */
[----:B------:R-:W-:-:S02]  /*5220*/  FMUL.FTZ R9, R59, UR42 ;  /* 0x0000002a3b097c20 */ /* 0x000fc40008410000 */
[----:B------:R-:W-:Y:S02]  /*5230*/  FFMA.FTZ R5, R56, UR43, R5 ;  /* 0x0000002b38057c23 */ /* 0x000fe40008010005 */
[----:B------:R-:W-:Y:S02]  /*5240*/  FMUL.FTZ R232, R231, R232 ;  /* 0x000000e8e7e87220 */ /* 0x000fe40000410000 */
[----:B------:R-:W-:Y:S02]  /*5250*/  FMUL.FTZ R234, R233, R234 ;  /* 0x000000eae9ea7220 */ /* 0x000fe40000410000 */
[----:B------:R-:W-:Y:S02]  /*5260*/  FMUL.FTZ R231, R231, R0 ;  /* 0x00000000e7e77220 */ /* 0x000fe40000410000 */
[----:B------:R-:W-:Y:S02]  /*5270*/  FMUL.FTZ R233, R233, R2 ;  /* 0x00000002e9e97220 */ /* 0x000fe40000410000 */
[----:B------:R-:W-:-:S02]  /*5280*/  FADD.FTZ R15, R113, R113 ;  /* 0x00000071710f7221 */ /* 0x000fc40000010000 */
[----:B------:R-:W-:Y:S02]  /*5290*/  FFMA.FTZ R0, R58, UR42, -R7 ;  /* 0x0000002a3a007c23 */ /* 0x000fe40008010807 */
[----:B------:R-:W-:Y:S02]  /*52a0*/  FMUL.FTZ R199, R198, R3 ;  /* 0x00000003c6c77220 */ /* 0x000fe40000410000 */
[----:B0-----:R-:W-:Y:S02]  /*52b0*/  FMUL.FTZ R16, R16, R193 ;  /* 0x000000c110107220 */ /* 0x001fe40000410000 */
[----:B------:R-:W-:Y:S02]  /*52c0*/  FADD.FTZ R10, RZ, R10 ;  /* 0x0000000aff0a7221 */ /* 0x000fe40000010000 */
[----:B------:R-:W-:Y:S02]  /*52d0*/  FADD.FTZ R8, R155, R8 ;  /* 0x000000089b087221 */ /* 0x000fe40000010000 */
[----:B------:R-:W-:-:S02]  /*52e0*/  FFMA.FTZ R2, R58, UR43, R9 ;  /* 0x0000002b3a027c23 */ /* 0x000fc40008010009 */
[----:B------:R-:W-:Y:S02]  /*52f0*/  FMUL.FTZ R198, R198, R5 ;  /* 0x00000005c6c67220 */ /* 0x000fe40000410000 */
[----:B------:R-:W-:Y:S02]  /*5300*/  FMUL.FTZ R3, R53, UR43 ;  /* 0x0000002b35037c20 */ /* 0x000fe40008410000 */
[----:B------:R-:W-:Y:S02]  /*5310*/  FMUL.FTZ R7, R55, UR43 ;  /* 0x0000002b37077c20 */ /* 0x000fe40008410000 */
[----:B------:R-:W-:Y:S02]  /*5320*/  FMUL.FTZ R5, R53, UR42 ;  /* 0x0000002a35057c20 */ /* 0x000fe40008410000 */
[----:B------:R-:W-:Y:S02]  /*5330*/  FMUL.FTZ R9, R55, UR42 ;  /* 0x0000002a37097c20 */ /* 0x000fe40008410000 */
[----:B------:R-:W-:-:S02]  /*5340*/  FMUL.FTZ R197, R15, R0 ;  /* 0x000000000fc57220 */ /* 0x000fc40000410000 */
[C---:B------:R-:W-:Y:S02]  /*5350*/  FMUL.FTZ R141, R16.reuse, R10 ;  /* 0x0000000a108d7220 */ /* 0x040fe40000410000 */
        /* <DEDUP_REMOVED lines=12> */
[C---:B------:R-:W-:Y:S02]  /*5420*/  FFMA.FTZ R141, R17.reuse, R8, -R141 ;  /* 0x00000008118d7223 */ /* 0x040fe4000001088d */
[----:B------:R-:W-:Y:S02]  /*5430*/  FFMA.FTZ R139, R17, R10, R139 ;  /* 0x0000000a118b7223 */ /* 0x000fe4000001008b */
[----:B------:R-:W-:Y:S02]  /*5440*/  FMUL.FTZ R14, R13, R14 ;  /* 0x0000000e0d0e7220 */ /* 0x000fe40000410000 */
[----:B------:R-:W-:Y:S02]  /*5450*/  FMUL.FTZ R12, R11, R12 ;  /* 0x0000000c0b0c7220 */ /* 0x000fe40000410000 */
[----:B------:R-:W-:-:S02]  /*5460*/  FMUL.FTZ R13, R13, R0 ;  /* 0x000000000d0d7220 */ /* 0x000fc40000410000 */
[----:B------:R-:W-:Y:S02]  /*5470*/  FMUL.FTZ R11, R11, R2 ;  /* 0x000000020b0b7220 */ /* 0x000fe40000410000 */
[----:B------:R-:W-:Y:S02]  /*5480*/  FADD.FTZ R9, R108, R108 ;  /* 0x0000006c6c097221 */ /* 0x000fe40000010000 */
[----:B------:R-:W-:Y:S02]  /*5490*/  FFMA.FTZ R10, R48, UR42, -R3 ;  /* 0x0000002a300a7c23 */ /* 0x000fe40008010803 */
[----:B------:R-:W-:Y:S02]  /*54a0*/  FFMA.FTZ R8, R50, UR42, -R143 ;  /* 0x0000002a32087c23 */ /* 0x000fe4000801088f */
[----:B------:R-:W-:Y:S02]  /*54b0*/  FFMA.FTZ R0, R48, UR43, R5 ;  /* 0x0000002b30007c23 */ /* 0x000fe40008010005 */
[----:B------:R-:W-:-:S02]  /*54c0*/  FFMA.FTZ R2, R50, UR43, R191 ;  /* 0x0000002b32027c23 */ /* 0x000fc400080100bf */
[C---:B------:R-:W-:Y:S02]  /*54d0*/  FMUL.FTZ R143, R45.reuse, UR43 ;  /* 0x0000002b2d8f7c20 */ /* 0x040fe40008410000 */
[----:B------:R-:W-:Y:S02]  /*54e0*/  FMUL.FTZ R191, R45, UR42 ;  /* 0x0000002a2dbf7c20 */ /* 0x000fe40008410000 */
[C---:B------:R-:W-:Y:S02]  /*54f0*/  FMUL.FTZ R10, R9.reuse, R10 ;  /* 0x0000000a090a7220 */ /* 0x040fe40000410000 */
[----:B------:R-:W-:Y:S02]  /*5500*/  FMUL.FTZ R9, R9, R0 ;  /* 0x0000000009097220 */ /* 0x000fe40000410000 */
[----:B------:R-:W-:Y:S02]  /*5510*/  FADD.FTZ R5, R110, R110 ;  /* 0x0000006e6e057221 */ /* 0x000fe40000010000 */
[----:B------:R-:W-:-:S02]  /*5520*/  FFMA.FTZ R6, R44, UR42, -R143 ;  /* 0x0000002a2c067c23 */ /* 0x000fc4000801088f */
[C---:B------:R-:W-:Y:S02]  /*5530*/  FMUL.FTZ R193, R47.reuse, UR43 ;  /* 0x0000002b2fc17c20 */ /* 0x040fe40008410000 */
[----:B------:R-:W-:Y:S02]  /*5540*/  FFMA.FTZ R0, R44, UR43, R191 ;  /* 0x0000002b2c007c23 */ /* 0x000fe400080100bf */
[----:B------:R-:W-:Y:S02]  /*5550*/  FMUL.FTZ R143, R47, UR42 ;  /* 0x0000002a2f8f7c20 */ /* 0x000fe40008410000 */
[----:B------:R-:W-:Y:S02]  /*5560*/  FFMA.FTZ R137, R19, R4, R137 ;  /* 0x0000000413897223 */ /* 0x000fe40000010089 */
[----:B------:R-:W-:Y:S02]  /*5570*/  FADD.FTZ R7, R109, R109 ;  /* 0x0000006d6d077221 */ /* 0x000fe40000010000 */
[----:B------:R-:W-:-:S02]  /*5580*/  FMUL.FTZ R6, R5, R6 ;  /* 0x0000000605067220 */ /* 0x000fc40000410000 */
[----:B------:R-:W-:Y:S02]  /*5590*/  FADD.FTZ R3, R111, R111 ;  /* 0x0000006f6f037221 */ /* 0x000fe40000010000 */
[C---:B------:R-:W-:Y:S02]  /*55a0*/  FFMA.FTZ R4, R46.reuse, UR42, -R193 ;  /* 0x0000002a2e047c23 */ /* 0x040fe400080108c1 */
[----:B------:R-:W-:Y:S02]  /*55b0*/  FMUL.FTZ R5, R5, R0 ;  /* 0x0000000005057220 */ /* 0x000fe40000410000 */
[----:B------:R-:W-:Y:S02]  /*55c0*/  FFMA.FTZ R0, R46, UR43, R143 ;  /* 0x0000002b2e007c23 */ /* 0x000fe4000801008f */
[----:B------:R-:W-:Y:S02]  /*55d0*/  FMUL.FTZ R143, R41, UR43 ;  /* 0x0000002b298f7c20 */ /* 0x000fe40008410000 */
[----:B------:R-:W-:-:S02]  /*55e0*/  FMUL.FTZ R8, R7, R8 ;  /* 0x0000000807087220 */ /* 0x000fc40000410000 */
[----:B------:R-:W-:Y:S02]  /*55f0*/  FMUL.FTZ R191, R41, UR42 ;  /* 0x0000002a29bf7c20 */ /* 0x000fe40008410000 */
[----:B------:R-:W-:Y:S02]  /*5600*/  FMUL.FTZ R7, R7, R2 ;  /* 0x0000000207077220 */ /* 0x000fe40000410000 */
[C---:B------:R-:W-:Y:S02]  /*5610*/  FMUL.FTZ R4, R3.reuse, R4 ;  /* 0x0000000403047220 */ /* 0x040fe40000410000 */
[----:B------:R-:W-:Y:S02]  /*5620*/  FMUL.FTZ R2, R16, R137 ;  /* 0x0000008910027220 */ /* 0x000fe40000410000 */
[----:B------:R-:W-:Y:S02]  /*5630*/  FMUL.FTZ R3, R3, R0 ;  /* 0x0000000003037220 */ /* 0x000fe40000410000 */
[----:B------:R-:W-:-:S02]  /*5640*/  FADD.FTZ R0, R104, R104 ;  /* 0x0000006868007221 */ /* 0x000fc40000010000 */
[----:B------:R-:W-:Y:S01]  /*5650*/  FFMA.FTZ R143, R40, UR42, -R143 ;  /* 0x0000002a288f7c23 */ /* 0x000fe2000801088f */
[----:B------:R-:W-:Y:S01]  /*5660*/  ISETP.GT.U32.AND P0, PT, R190, 0x1f, PT ;  /* 0x0000001fbe00780c */ /* 0x000fe20003f04070 */
[----:B------:R-:W-:Y:S02]  /*5670*/  FFMA.FTZ R191, R40, UR43, R191 ;  /* 0x0000002b28bf7c23 */ /* 0x000fe400080100bf */
[-C--:B------:R-:W-:Y:S02]  /*5680*/  FMUL.FTZ R138, R16, R136.reuse ;  /* 0x00000088108a7220 */ /* 0x080fe40000410000 */
[----:B------:R-:W-:Y:S02]  /*5690*/  FMUL.FTZ R193, R43, UR43 ;  /* 0x0000002b2bc17c20 */ /* 0x000fe40008410000 */
[----:B------:R-:W-:Y:S02]  /*56a0*/  FFMA.FTZ R136, R17, R136, -R2 ;  /* 0x0000008811887223 */ /* 0x000fe40000010802 */
[----:B------:R-:W-:-:S02]  /*56b0*/  FMUL.FTZ R195, R43, UR42 ;  /* 0x0000002a2bc37c20 */ /* 0x000fc40008410000 */
[C---:B------:R-:W-:Y:S02]  /*56c0*/  FMUL.FTZ R2, R0.reuse, R143 ;  /* 0x0000008f00027220 */ /* 0x040fe40000410000 */
[----:B------:R-:W-:Y:S02]  /*56d0*/  FMUL.FTZ R0, R0, R191 ;  /* 0x000000bf00007220 */ /* 0x000fe40000410000 */
[----:B------:R-:W-:Y:S02]  /*56e0*/  FFMA.FTZ R137, R17, R137, R138 ;  /* 0x0000008911897223 */ /* 0x000fe4000001008a */
[----:B------:R-:W-:Y:S02]  /*56f0*/  FADD.FTZ R192, R105, R105 ;  /* 0x0000006969c07221 */ /* 0x000fe40000010000 */
[----:B------:R-:W-:Y:S02]  /*5700*/  FFMA.FTZ R191, R42, UR42, -R193 ;  /* 0x0000002a2abf7c23 */ /* 0x000fe400080108c1 */
[----:B------:R-:W-:-:S02]  /*5710*/  FADD.FTZ R138, R154, R141 ;  /* 0x0000008d9a8a7221 */ /* 0x000fc40000010000 */
[----:B------:R-:W-:Y:S02]  /*5720*/  FFMA.FTZ R195, R42, UR43, R195 ;  /* 0x0000002b2ac37c23 */ /* 0x000fe400080100c3 */
[----:B------:R-:W-:Y:S02]  /*5730*/  FADD.FTZ R139, RZ, R139 ;  /* 0x0000008bff8b7221 */ /* 0x000fe40000010000 */
[----:B------:R-:W-:Y:S02]  /*5740*/  FMUL.FTZ R141, R37, UR43 ;  /* 0x0000002b258d7c20 */ /* 0x000fe40008410000 */
[----:B------:R-:W-:Y:S02]  /*5750*/  FMUL.FTZ R193, R39, UR43 ;  /* 0x0000002b27c17c20 */ /* 0x000fe40008410000 */
[----:B------:R-:W-:Y:S02]  /*5760*/  FMUL.FTZ R143, R37, UR42 ;  /* 0x0000002a258f7c20 */ /* 0x000fe40008410000 */
[----:B------:R-:W-:-:S02]  /*5770*/  FMUL.FTZ R201, R39, UR42 ;  /* 0x0000002a27c97c20 */ /* 0x000fc40008410000 */
[C---:B------:R-:W-:Y:S02]  /*5780*/  FMUL.FTZ R191, R192.reuse, R191 ;  /* 0x000000bfc0bf7220 */ /* 0x040fe40000410000 */
[----:B------:R-:W-:Y:S01]  /*5790*/  FMUL.FTZ R192, R192, R195 ;  /* 0x000000c3c0c07220 */ /* 0x000fe20000410000 */
[----:B------:R0:W-:Y:S01]  /*57a0*/  STS.128 [R190.X16+0x4250], R136 ;  /* 0x00425088be007388 */ /* 0x0001e2000000cc00 */
[----:B------:R-:W-:Y:S02]  /*57b0*/  FADD.FTZ R194, R106, R106 ;  /* 0x0000006a6ac27221 */ /* 0x000fe40000010000 */
[----:B------:R-:W-:Y:S02]  /*57c0*/  FADD.FTZ R196, R107, R107 ;  /* 0x0000006b6bc47221 */ /* 0x000fe40000010000 */
[----:B------:R-:W-:Y:S02]  /*57d0*/  FFMA.FTZ R141, R36, UR42, -R141 ;  /* 0x0000002a248d7c23 */ /* 0x000fe4000801088d */
[----:B------:R-:W-:Y:S01]  /*57e0*/  FFMA.FTZ R195, R38, UR42, -R193 ;  /* 0x0000002a26c37c23 */ /* 0x000fe200080108c1 */
[----:B------:R-:W-:Y:S01]  /*57f0*/  BSSY B0, `(.L_x_6713) ;  /* 0x00000a3000007945 */ /* 0x000fe20003800000 */
[----:B------:R-:W-:-:S02]  /*5800*/  FFMA.FTZ R143, R36, UR43, R143 ;  /* 0x0000002b248f7c23 */ /* 0x000fc4000801008f */
[----:B------:R-:W-:Y:S02]  /*5810*/  FFMA.FTZ R201, R38, UR43, R201 ;  /* 0x0000002b26c97c23 */ /* 0x000fe400080100c9 */
        /* <DEDUP_REMOVED lines=21> */
.L_x_6819:
        /* <DEDUP_REMOVED lines=69> */
.L_x_6820:
        /* <DEDUP_REMOVED lines=19> */
[----:B------:R-:W-:Y:S05]  /*5ef0*/  CALL.REL.NOINC `($__internal_163_$__cuda_sm70_shflsync_idx_p) ;  /* 0x000091c000007944 */ /* 0x000fea0003c00000 */
.L_x_6717:
[----:B------:R-:W-:Y:S05]  /*5f00*/  BRA.CONV ~URZ, `(.L_x_6718) ;  /* 0x000000537f007947 */ /* 0x000fea000b800000 */
[----:B-1----:R-:W-:Y:S01]  /*5f10*/  HFMA2.MMA R138, -RZ, RZ, 0, 1.847743988037109375e-06 ;  /* 0x0000001fff8a7435 */ /* 0x002fe200000001ff */
[----:B------:R-:W-:Y:S02]  /*5f20*/  MOV R136, R142 ;  /* 0x0000008e00887202 */ /* 0x000fe40000000f00 */
[----:B------:R-:W-:Y:S02]  /*5f30*/  MOV R250, 0xffffffff ;  /* 0xffffffff00fa7802 */ /* 0x000fe40000000f00 */
[----:B------:R-:W-:Y:S02]  /*5f40*/  MOV R137, 0x5f60 ;  /* 0x00005f6000897802 */ /* 0x000fe40000000f00 */
[----:B0-----:R-:W-:Y:S05]  /*5f50*/  CALL.REL.NOINC `($__internal_163_$__cuda_sm70_shflsync_idx_p) ;  /* 0x0000916000007944 */ /* 0x001fea0003c00000 */
.L_x_6718:
[----:B------:R-:W-:Y:S05]  /*5f60*/  BRA.CONV ~URZ, `(.L_x_6719) ;  /* 0x000000537f007947 */ /* 0x000fea000b800000 */
[----:B-1----:R-:W-:Y:S01]  /*5f70*/  HFMA2.MMA R138, -RZ, RZ, 0, 1.847743988037109375e-06 ;  /* 0x0000001fff8a7435 */ /* 0x002fe200000001ff */
[----:B------:R-:W-:Y:S02]  /*5f80*/  MOV R136, R208 ;  /* 0x000000d000887202 */ /* 0x000fe40000000f00 */
[----:B------:R-:W-:-:S02]  /*5f90*/  MOV R250, 0xffffffff ;  /* 0xffffffff00fa7802 */ /* 0x000fc40000000f00 */
[----:B------:R-:W-:Y:S02]  /*5fa0*/  MOV R137, 0x5fc0 ;  /* 0x00005fc000897802 */ /* 0x000fe40000000f00 */
[----:B0-----:R-:W-:Y:S05]  /*5fb0*/  CALL.REL.NOINC `($__internal_163_$__cuda_sm70_shflsync_idx_p) ;  /* 0x0000910000007944 */ /* 0x001fea0003c00000 */
.L_x_6719:
[----:B------:R-:W-:Y:S05]  /*5fc0*/  BRA.CONV ~URZ, `(.L_x_6720) ;  /* 0x000000537f007947 */ /* 0x000fea000b800000 */
[----:B-1----:R-:W-:Y:S01]  /*5fd0*/  HFMA2.MMA R138, -RZ, RZ, 0, 1.847743988037109375e-06 ;  /* 0x0000001fff8a7435 */ /* 0x002fe200000001ff */
[----:B------:R-:W-:Y:S02]  /*5fe0*/  MOV R136, R140 ;  /* 0x0000008c00887202 */ /* 0x000fe40000000f00 */
[----:B------:R-:W-:Y:S02]  /*5ff0*/  MOV R250, 0xffffffff ;  /* 0xffffffff00fa7802 */ /* 0x000fe40000000f00 */
[----:B------:R-:W-:Y:S02]  /*6000*/  MOV R137, 0x6020 ;  /* 0x0000602000897802 */ /* 0x000fe40000000f00 */
[----:B0-----:R-:W-:Y:S05]  /*6010*/  CALL.REL.NOINC `($__internal_163_$__cuda_sm70_shflsync_idx_p) ;  /* 0x000090a000007944 */ /* 0x001fea0003c00000 */
.L_x_6720:
        /* <DEDUP_REMOVED lines=9> */
.L_x_6821:
        /* <DEDUP_REMOVED lines=23> */
.L_x_6714:
[----:B0-----:R-:W-:Y:S05]  /*6220*/  BSYNC B0 ;  /* 0x0000000000007941 */ /* 0x001fea0003800000 */
.L_x_6713:
[----:B------:R-:W-:Y:S01]  /*6230*/  FMUL.FTZ R134, R16, -R158 ;  /* 0x8000009e10867220 */ /* 0x000fe20000410000 */
[----:B------:R-:W-:Y:S01]  /*6240*/  LOP3.LUT P0, RZ, R190, 0x1f, RZ, 0xc0, !PT ;  /* 0x0000001fbeff7812 */ /* 0x000fe2000780c0ff */
[CC--:B------:R-:W-:Y:S01]  /*6250*/  FMUL.FTZ R132, R16.reuse, R159.reuse ;  /* 0x0000009f10847220 */ /* 0x0c0fe20000410000 */
[----:B------:R-:W-:Y:S01]  /*6260*/  MOV R133, UR21 ;  /* 0x0000001500857c02 */ /* 0x000fe20008000f00 */
[C---:B------:R-:W-:Y:S01]  /*6270*/  FFMA.FTZ R134, R17.reuse, -R159, R134 ;  /* 0x8000009f11867223 */ /* 0x040fe20000010086 */
[----:B------:R-:W-:Y:S01]  /*6280*/  WARPSYNC 0xffffffff ;  /* 0xffffffff00007948 */ /* 0x000fe20003800000 */
[----:B------:R-:W-:Y:S01]  /*6290*/  FMUL.FTZ R136, R16, R196 ;  /* 0x000000c410887220 */ /* 0x000fe20000410000 */
[----:B------:R-:W-:Y:S01]  /*62a0*/  BAR.SYNC.DEFER_BLOCKING 0x0 ;  /* 0x0000000000007b1d */ /* 0x000fe20000010000 */
[----:B------:R-:W-:Y:S01]  /*62b0*/  FFMA.FTZ R132, R17, R158, -R132 ;  /* 0x0000009e11847223 */ /* 0x000fe20000010884 */
[----:B------:R-:W-:Y:S01]  /*62c0*/  ISETP.GE.OR P0, PT, R133, c[0x0][0x174], P0 ;  /* 0x00005d0085007a0c */ /* 0x000fe20000706670 */
[----:B------:R-:W-:Y:S01]  /*62d0*/  FMUL.FTZ R135, R18, -R134 ;  /* 0x8000008612877220 */ /* 0x000fe20000410000 */
[----:B------:R-:W-:Y:S01]  /*62e0*/  MOV R143, UR7 ;  /* 0x00000007008f7c02 */ /* 0x000fe20008000f00 */
[C---:B------:R-:W-:Y:S01]  /*62f0*/  FMUL.FTZ R133, R17.reuse, R196 ;  /* 0x000000c411857220 */ /* 0x040fe20000410000 */
[----:B------:R-:W-:Y:S01]  /*6300*/  BSSY B0, `(.L_x_6722) ;  /* 0x00001a3000007945 */ /* 0x000fe20003800000 */
[----:B------:R-:W-:-:S02]  /*6310*/  FFMA.FTZ R136, R17, R195, -R136 ;  /* 0x000000c311887223 */ /* 0x000fc40000010888 */
[-C--:B------:R-:W-:Y:S02]  /*6320*/  FMUL.FTZ R137, R18, -R132.reuse ;  /* 0x8000008412897220 */ /* 0x080fe40000410000 */
[----:B------:R-:W-:Y:S02]  /*6330*/  FFMA.FTZ R135, R19, R132, -R135 ;  /* 0x0000008413877223 */ /* 0x000fe40000010887 */
[----:B------:R-:W-:Y:S02]  /*6340*/  FFMA.FTZ R133, -R16, R195, -R133 ;  /* 0x000000c310857223 */ /* 0x000fe40000010985 */
        /* <DEDUP_REMOVED lines=10> */
[----:B------:R-:W-:Y:S02]  /*63f0*/  FMUL.FTZ R134, R22, -R140 ;  /* 0x8000008c16867220 */ /* 0x000fe40000410000 */
[----:B------:R-:W-:Y:S02]  /*6400*/  FFMA.FTZ R132, R19, R136, -R132 ;  /* 0x0000008813847223 */ /* 0x000fe40000010884 */
        /* <DEDUP_REMOVED lines=12> */
[----:B------:R-:W-:Y:S01]  /*64d0*/  FADD.FTZ R135, R2, R135 ;  /* 0x0000008702877221 */ /* 0x000fe20000010000 */
[----:B------:R-:W0:Y:S01]  /*64e0*/  LDS.64 R132, [R190.X16+0x4258] ;  /* 0x00425800be847984 */ /* 0x000e22000000ca00 */
[----:B------:R-:W-:Y:S02]  /*64f0*/  FFMA.FTZ R139, R25, R138, -R139 ;  /* 0x0000008a198b7223 */ /* 0x000fe4000001088b */
        /* <DEDUP_REMOVED lines=22> */
[----:B------:R-:W-:Y:S02]  /*6660*/  FFMA.FTZ R134, R31, R138, R134 ;  /* 0x0000008a1f867223 */ /* 0x000fe40000010086 */
        /* <DEDUP_REMOVED lines=9> */
[C---:B------:R-:W-:Y:S02]  /*6700*/  FMUL.FTZ R134, R34.reuse, -R138 ;  /* 0x8000008a22867220 */ /* 0x040fe40000410000 */
[----:B------:R-:W-:Y:S02]  /*6710*/  FFMA.FTZ R136, R27, R136, R137 ;  /* 0x000000881b887223 */ /* 0x000fe40000010089 */
[-C--:B------:R-:W-:Y:S02]  /*6720*/  FMUL.FTZ R137, R34, -R140.reuse ;  /* 0x8000008c22897220 */ /* 0x080fe40000410000 */
[----:B------:R-:W-:Y:S02]  /*6730*/  FFMA.FTZ R140, R35, R140, R134 ;  /* 0x0000008c238c7223 */ /* 0x000fe40000010086 */
[----:B0-----:R-:W-:-:S02]  /*6740*/  FMUL.FTZ R134, R173, R132 ;  /* 0x00000084ad867220 */ /* 0x001fc40000410000 */
[-C--:B------:R-:W-:Y:S02]  /*6750*/  FMUL.FTZ R173, R173, R133.reuse ;  /* 0x00000085adad7220 */ /* 0x080fe40000410000 */
[----:B------:R-:W-:Y:S02]  /*6760*/  FFMA.FTZ R134, R172, R133, R134 ;  /* 0x00000085ac867223 */ /* 0x000fe40000010086 */
[----:B------:R-:W-:Y:S02]  /*6770*/  FADD.FTZ R136, -R7, R136 ;  /* 0x0000008807887221 */ /* 0x000fe40000010100 */
[----:B------:R-:W-:Y:S02]  /*6780*/  FADD.FTZ R135, R8, R135 ;  /* 0x0000008708877221 */ /* 0x000fe40000010000 */
[----:B------:R-:W-:Y:S02]  /*6790*/  FFMA.FTZ R212, R172, R132, -R173 ;  /* 0x00000084acd47223 */ /* 0x000fe400000108ad */
[----:B------:R-:W-:-:S02]  /*67a0*/  FFMA.FTZ R139, R35, R138, -R137 ;  /* 0x0000008a238b7223 */ /* 0x000fc40000010889 */
[----:B------:R-:W-:Y:S02]  /*67b0*/  FADD.FTZ R209, RZ, R134 ;  /* 0x00000086ffd17221 */ /* 0x000fe40000010000 */
[C---:B------:R-:W-:Y:S02]  /*67c0*/  FMUL.FTZ R138, R28.reuse, -R136 ;  /* 0x800000881c8a7220 */ /* 0x040fe40000410000 */
[----:B------:R-:W-:Y:S02]  /*67d0*/  FMUL.FTZ R137, R28, -R135 ;  /* 0x800000871c897220 */ /* 0x000fe40000410000 */
[----:B------:R-:W-:Y:S02]  /*67e0*/  FADD.FTZ R212, R171, R212 ;  /* 0x000000d4abd47221 */ /* 0x000fe40000010000 */
[----:B------:R-:W-:Y:S02]  /*67f0*/  FMUL.FTZ R132, R152, R209 ;  /* 0x000000d198847220 */ /* 0x000fe40000410000 */
[----:B------:R-:W-:-:S02]  /*6800*/  FFMA.FTZ R135, R29, R135, -R138 ;  /* 0x000000871d877223 */ /* 0x000fc4000001088a */
[----:B------:R-:W-:Y:S02]  /*6810*/  FFMA.FTZ R136, R29, R136, R137 ;  /* 0x000000881d887223 */ /* 0x000fe40000010089 */
[-C--:B------:R-:W-:Y:S02]  /*6820*/  FMUL.FTZ R134, R152, R212.reuse ;  /* 0x000000d498867220 */ /* 0x080fe40000410000 */
[----:B------:R-:W-:Y:S02]  /*6830*/  FFMA.FTZ R213, R153, R212, -R132 ;  /* 0x000000d499d57223 */ /* 0x000fe40000010884 */
[----:B------:R-:W-:Y:S02]  /*6840*/  FADD.FTZ R135, R10, R135 ;  /* 0x000000870a877221 */ /* 0x000fe40000010000 */
[----:B------:R-:W-:Y:S02]  /*6850*/  FMUL.FTZ R138, R144, -R140 ;  /* 0x8000008c908a7220 */ /* 0x000fe40000410000 */
[----:B------:R-:W-:-:S02]  /*6860*/  FADD.FTZ R136, -R9, R136 ;  /* 0x0000008809887221 */ /* 0x000fc40000010100 */
[----:B------:R-:W-:Y:S02]  /*6870*/  FMUL.FTZ R133, R144, -R139 ;  /* 0x8000008b90857220 */ /* 0x000fe40000410000 */
[----:B------:R-:W-:Y:S02]  /*6880*/  FFMA.FTZ R134, R153, R209, R134 ;  /* 0x000000d199867223 */ /* 0x000fe40000010086 */
[----:B------:R-:W-:Y:S02]  /*6890*/  FADD.FTZ R213, R170, R213 ;  /* 0x000000d5aad57221 */ /* 0x000fe40000010000 */
[C---:B------:R-:W-:Y:S02]  /*68a0*/  FMUL.FTZ R137, R30.reuse, -R135 ;  /* 0x800000871e897220 */ /* 0x040fe40000410000 */
[----:B------:R-:W-:Y:S02]  /*68b0*/  FFMA.FTZ R138, R145, R139, -R138 ;  /* 0x0000008b918a7223 */ /* 0x000fe4000001088a */
[----:B------:R-:W-:-:S02]  /*68c0*/  FMUL.FTZ R132, R30, -R136 ;  /* 0x800000881e847220 */ /* 0x000fc40000410000 */
[----:B------:R-:W-:Y:S02]  /*68d0*/  FFMA.FTZ R140, R145, R140, R133 ;  /* 0x0000008c918c7223 */ /* 0x000fe40000010085 */
[----:B------:R-:W-:Y:S02]  /*68e0*/  FADD.FTZ R208, RZ, R134 ;  /* 0x00000086ffd07221 */ /* 0x000fe40000010000 */
[----:B------:R-:W-:Y:S02]  /*68f0*/  FMUL.FTZ R133, R150, R213 ;  /* 0x000000d596857220 */ /* 0x000fe40000410000 */
[C---:B------:R-:W-:Y:S02]  /*6900*/  FFMA.FTZ R136, R31.reuse, R136, R137 ;  /* 0x000000881f887223 */ /* 0x040fe40000010089 */
[----:B------:R-:W-:Y:S02]  /*6910*/  FFMA.FTZ R135, R31, R135, -R132 ;  /* 0x000000871f877223 */ /* 0x000fe40000010884 */
[----:B------:R-:W-:-:S02]  /*6920*/  FMUL.FTZ R137, R146, -R138 ;  /* 0x8000008a92897220 */ /* 0x000fc40000410000 */
[-C--:B------:R-:W-:Y:S02]  /*6930*/  FMUL.FTZ R132, R150, R208.reuse ;  /* 0x000000d096847220 */ /* 0x080fe40000410000 */
[----:B------:R-:W-:Y:S02]  /*6940*/  FFMA.FTZ R133, R151, R208, R133 ;  /* 0x000000d097857223 */ /* 0x000fe40000010085 */
[-C--:B------:R-:W-:Y:S02]  /*6950*/  FMUL.FTZ R134, R146, -R140.reuse ;  /* 0x8000008c92867220 */ /* 0x080fe40000410000 */
[----:B------:R-:W-:Y:S02]  /*6960*/  FFMA.FTZ R137, R147, R140, R137 ;  /* 0x0000008c93897223 */ /* 0x000fe40000010089 */
[----:B------:R-:W-:Y:S02]  /*6970*/  FFMA.FTZ R132, R151, R213, -R132 ;  /* 0x000000d597847223 */ /* 0x000fe40000010884 */
[----:B------:R-:W-:-:S02]  /*6980*/  FADD.FTZ R207, RZ, R133 ;  /* 0x00000085ffcf7221 */ /* 0x000fc40000010000 */
[----:B------:R-:W-:Y:S02]  /*6990*/  FFMA.FTZ R134, R147, R138, -R134 ;  /* 0x0000008a93867223 */ /* 0x000fe40000010886 */
[C---:B------:R-:W-:Y:S02]  /*69a0*/  FMUL.FTZ R133, R148.reuse, -R137 ;  /* 0x8000008994857220 */ /* 0x040fe40000410000 */
        /* <DEDUP_REMOVED lines=18> */
[----:B------:R-:W-:Y:S02]  /*6ad0*/  FFMA.FTZ R137, R149, R137, R138 ;  /* 0x0000008995897223 */ /* 0x000fe4000001008a */
[----:B------:R-:W-:Y:S02]  /*6ae0*/  FADD.FTZ R205, RZ, R133 ;  /* 0x00000085ffcd7221 */ /* 0x000fe40000010000 */
        /* <DEDUP_REMOVED lines=10> */
[----:B------:R-:W-:Y:S02]  /*6b90*/  FMUL.FTZ R133, R34, -R135 ;  /* 0x8000008722857220 */ /* 0x000fe40000410000 */
        /* <DEDUP_REMOVED lines=9> */
[----:B------:R-:W-:Y:S02]  /*6c30*/  FFMA.FTZ R133, R35, R204, R133 ;  /* 0x000000cc23857223 */ /* 0x000fe40000010085 */
[----:B------:R-:W-:Y:S02]  /*6c40*/  FADD.FTZ R134, R197, R134 ;  /* 0x00000086c5867221 */ /* 0x000fe40000010000 */
[C---:B------:R-:W-:Y:S02]  /*6c50*/  FMUL.FTZ R135, R144.reuse, -R138 ;  /* 0x8000008a90877220 */ /* 0x040fe40000410000 */
[----:B------:R-:W-:Y:S02]  /*6c60*/  FFMA.FTZ R132, R35, R217, -R132 ;  /* 0x000000d923847223 */ /* 0x000fe40000010884 */
[----:B------:R-:W-:Y:S02]  /*6c70*/  FADD.FTZ R203, RZ, R133 ;  /* 0x00000085ffcb7221 */ /* 0x000fe40000010000 */
[----:B------:R-:W-:-:S02]  /*6c80*/  FMUL.FTZ R133, R144, -R134 ;  /* 0x8000008690857220 */ /* 0x000fc40000410000 */
[----:B------:R-:W-:Y:S02]  /*6c90*/  FFMA.FTZ R134, R145, R134, -R135 ;  /* 0x0000008691867223 */ /* 0x000fe40000010887 */
[----:B------:R-:W-:Y:S02]  /*6ca0*/  FADD.FTZ R218, R165, R132 ;  /* 0x00000084a5da7221 */ /* 0x000fe40000010000 */
[C---:B------:R-:W-:Y:S02]  /*6cb0*/  FMUL.FTZ R132, R32.reuse, R203 ;  /* 0x000000cb20847220 */ /* 0x040fe40000410000 */
[----:B------:R-:W-:Y:S02]  /*6cc0*/  FFMA.FTZ R133, R145, R138, R133 ;  /* 0x0000008a91857223 */ /* 0x000fe40000010085 */
[----:B------:R-:W-:Y:S02]  /*6cd0*/  FADD.FTZ R135, R199, R134 ;  /* 0x00000086c7877221 */ /* 0x000fe40000010000 */
[----:B------:R-:W-:-:S02]  /*6ce0*/  FMUL.FTZ R134, R32, R218 ;  /* 0x000000da20867220 */ /* 0x000fc40000410000 */
[C---:B------:R-:W-:Y:S02]  /*6cf0*/  FFMA.FTZ R219, R33.reuse, R218, -R132 ;  /* 0x000000da21db7223 */ /* 0x040fe40000010884 */
[----:B------:R-:W-:Y:S02]  /*6d00*/  FADD.FTZ R133, -R198, R133 ;  /* 0x00000085c6857221 */ /* 0x000fe40000010100 */
[----:B------:R-:W-:Y:S02]  /*6d10*/  FMUL.FTZ R138, R146, -R135 ;  /* 0x80000087928a7220 */ /* 0x000fe40000410000 */
[----:B------:R-:W-:Y:S02]  /*6d20*/  FFMA.FTZ R134, R33, R203, R134 ;  /* 0x000000cb21867223 */ /* 0x000fe40000010086 */
[----:B------:R-:W-:Y:S02]  /*6d30*/  FADD.FTZ R219, R164, R219 ;  /* 0x000000dba4db7221 */ /* 0x000fe40000010000 */
[----:B------:R-:W-:-:S02]  /*6d40*/  FFMA.FTZ R136, R151, R139, -R136 ;  /* 0x0000008b97887223 */ /* 0x000fc40000010888 */
        /* <DEDUP_REMOVED lines=10> */
[----:B------:R-:W-:Y:S02]  /*6df0*/  FADD.FTZ R201, RZ, R133 ;  /* 0x00000085ffc97221 */ /* 0x000fe40000010000 */
        /* <DEDUP_REMOVED lines=8> */
[----:B------:R-:W-:Y:S02]  /*6e80*/  FADD.FTZ R135, R232, R135 ;  /* 0x00000087e8877221 */ /* 0x000fe40000010000 */
[----:B------:R-:W-:Y:S02]  /*6e90*/  FADD.FTZ R138, -R231, R138 ;  /* 0x0000008ae78a7221 */ /* 0x000fe40000010100 */
[----:B------:R-:W-:Y:S02]  /*6ea0*/  FFMA.FTZ R134, R29, R201, R134 ;  /* 0x000000c91d867223 */ /* 0x000fe40000010086 */
[----:B------:R-:W-:Y:S02]  /*6eb0*/  FADD.FTZ R221, R162, R221 ;  /* 0x000000dda2dd7221 */ /* 0x000fe40000010000 */
[----:B------:R-:W-:-:S02]  /*6ec0*/  FMUL.FTZ R133, R150, -R135 ;  /* 0x8000008796857220 */ /* 0x000fc40000410000 */
[-C--:B------:R-:W-:Y:S02]  /*6ed0*/  FMUL.FTZ R132, R150, -R138.reuse ;  /* 0x8000008a96847220 */ /* 0x080fe40000410000 */
[----:B------:R-:W-:Y:S02]  /*6ee0*/  FADD.FTZ R173, RZ, R134 ;  /* 0x00000086ffad7221 */ /* 0x000fe40000010000 */
[C---:B------:R-:W-:Y:S02]  /*6ef0*/  FMUL.FTZ R134, R26.reuse, R221 ;  /* 0x000000dd1a867220 */ /* 0x040fe40000410000 */
[C---:B------:R-:W-:Y:S02]  /*6f00*/  FFMA.FTZ R138, R151.reuse, R138, R133 ;  /* 0x0000008a978a7223 */ /* 0x040fe40000010085 */
        /* <DEDUP_REMOVED lines=14> */
[C---:B------:R-:W-:Y:S02]  /*6ff0*/  FFMA.FTZ R223, R25.reuse, R222, -R132 ;  /* 0x000000de19df7223 */ /* 0x040fe40000010884 */
[----:B------:R-:W-:Y:S02]  /*7000*/  FMUL.FTZ R134, R152, -R136 ;  /* 0x8000008898867220 */ /* 0x000fe40000410000 */
[----:B------:R-:W-:Y:S02]  /*7010*/  FFMA.FTZ R133, R25, R172, R133 ;  /* 0x000000ac19857223 */ /* 0x000fe40000010085 */
[----:B------:R-:W-:Y:S02]  /*7020*/  FADD.FTZ R223, R160, R223 ;  /* 0x000000dfa0df7221 */ /* 0x000fe40000010000 */
[-C--:B------:R-:W-:Y:S02]  /*7030*/  FMUL.FTZ R132, R152, -R137.reuse ;  /* 0x8000008998847220 */ /* 0x080fe40000410000 */
[----:B------:R-:W-:-:S02]  /*7040*/  FFMA.FTZ R137, R153, R137, R134 ;  /* 0x0000008999897223 */ /* 0x000fc40000010086 */
[----:B------:R-:W-:Y:S01]  /*7050*/  FADD.FTZ R210, RZ, R133 ;  /* 0x00000085ffd27221 */ /* 0x000fe20000010000 */
[----:B------:R-:W-:Y:S01]  /*7060*/  HFMA2.MMA R133, -RZ, RZ, 0, 0 ;  /* 0x00000000ff857435 */ /* 0x000fe200000001ff */
[CC--:B------:R-:W-:Y:S02]  /*7070*/  FMUL.FTZ R134, R22.reuse, R223.reuse ;  /* 0x000000df16867220 */ /* 0x0c0fe40000410000 */
[-C--:B------:R-:W-:Y:S02]  /*7080*/  FMUL.FTZ R138, R22, R210.reuse ;  /* 0x000000d2168a7220 */ /* 0x080fe40000410000 */
[C---:B------:R-:W-:Y:S02]  /*7090*/  FFMA.FTZ R211, R23.reuse, R210, R134 ;  /* 0x000000d217d37223 */ /* 0x040fe40000010086 */
[----:B------:R-:W-:Y:S01]  /*70a0*/  FFMA.FTZ R224, R23, R223, -R138 ;  /* 0x000000df17e07223 */ /* 0x000fe2000001088a */
[----:B------:R-:W-:Y:S01]  /*70b0*/  CS2R R134, SRZ ;  /* 0x0000000000867805 */ /* 0x000fe2000001ff00 */
[----:B------:R-:W-:-:S02]  /*70c0*/  FADD.FTZ R211, RZ, R211 ;  /* 0x000000d3ffd37221 */ /* 0x000fc40000010000 */
[----:B------:R-:W-:Y:S02]  /*70d0*/  FADD.FTZ R139, -R235, R140 ;  /* 0x0000008ceb8b7221 */ /* 0x000fe40000010100 */
[----:B------:R-:W-:Y:S02]  /*70e0*/  FADD.FTZ R224, R157, R224 ;  /* 0x000000e09de07221 */ /* 0x000fe40000010000 */
[----:B------:R-:W-:Y:S02]  /*70f0*/  FMUL.FTZ R140, R20, R211 ;  /* 0x000000d3148c7220 */ /* 0x000fe40000410000 */
[----:B------:R-:W-:Y:S02]  /*7100*/  FADD.FTZ R138, R236, R141 ;  /* 0x0000008dec8a7221 */ /* 0x000fe40000010000 */
[-C--:B------:R-:W-:Y:S02]  /*7110*/  FMUL.FTZ R142, R20, R224.reuse ;  /* 0x000000e0148e7220 */ /* 0x080fe40000410000 */
[----:B------:R-:W-:-:S02]  /*7120*/  FFMA.FTZ R141, R21, R224, -R140 ;  /* 0x000000e0158d7223 */ /* 0x000fc4000001088c */
[----:B------:R-:W-:Y:S02]  /*7130*/  FFMA.FTZ R142, R21, R211, R142 ;  /* 0x000000d3158e7223 */ /* 0x000fe4000001008e */
[----:B------:R-:W-:Y:S02]  /*7140*/  FADD.FTZ R228, R156, R141 ;  /* 0x0000008d9ce47221 */ /* 0x000fe40000010000 */
[----:B------:R-:W-:Y:S01]  /*7150*/  FFMA.FTZ R136, R153, R136, -R132 ;  /* 0x0000008899887223 */ /* 0x000fe20000010884 */
[----:B------:R-:W-:Y:S01]  /*7160*/  MOV R132, 0x3f800000 ;  /* 0x3f80000000847802 */ /* 0x000fe20000000f00 */
[----:B------:R-:W-:Y:S02]  /*7170*/  FADD.FTZ R225, RZ, R142 ;  /* 0x0000008effe17221 */ /* 0x000fe40000010000 */
[CC--:B------:R-:W-:Y:S02]  /*7180*/  FMUL.FTZ R142, R18.reuse, R228.reuse ;  /* 0x000000e4128e7220 */ /* 0x0c0fe40000410000 */
[-C--:B------:R-:W-:Y:S01]  /*7190*/  FMUL.FTZ R140, R18, R225.reuse ;  /* 0x000000e1128c7220 */ /* 0x080fe20000410000 */
[----:B------:R-:W0:Y:S01]  /*71a0*/  @!P0 LDS.128 R132, [R143.X16+0x5c60] ;  /* 0x005c60008f848984 */ /* 0x000e22000000cc00 */
[C---:B------:R-:W-:Y:S01]  /*71b0*/  FFMA.FTZ R142, R19.reuse, R225, R142 ;  /* 0x000000e1138e7223 */ /* 0x040fe2000001008e */
[----:B------:R-:W-:Y:S01]  /*71c0*/  ISETP.GT.U32.AND P0, PT, R190, 0x1f, PT ;  /* 0x0000001fbe00780c */ /* 0x000fe20003f04070 */
[----:B------:R-:W-:Y:S01]  /*71d0*/  FFMA.FTZ R140, R19, R228, -R140 ;  /* 0x000000e4138c7223 */ /* 0x000fe2000001088c */
[----:B------:R1:W-:Y:S01]  /*71e0*/  STS.128 [R190.X16+0x4660], R136 ;  /* 0x00466088be007388 */ /* 0x0003e2000000cc00 */
[----:B------:R-:W-:-:S02]  /*71f0*/  FADD.FTZ R226, RZ, R142 ;  /* 0x0000008effe27221 */ /* 0x000fc40000010000 */
        /* <DEDUP_REMOVED lines=24> */
.L_x_6822:
[----:B------:R-:W-:Y:S05]  /*7380*/  BRA.DIV ~URZ, `(.L_x_6725) ;  /* 0x00006f427f007947 */ /* 0x000fea000b800000 */
[----:B------:R3:W4:Y:S04]  /*7390*/  SHFL.DOWN PT, R239, R143, 0x1, 0x1f ;  /* 0x08201f008fef7f89 */ /* 0x00072800000e0000 */
[----:B------:R3:W1:Y:S04]  /*73a0*/  SHFL.DOWN PT, R240, R140, 0x1, 0x1f ;  /* 0x08201f008cf07f89 */ /* 0x00066800000e0000 */
[----:B------:R3:W2:Y:S02]  /*73b0*/  SHFL.DOWN PT, R138, R141, 0x1, 0x1f ;  /* 0x08201f008d8a7f89 */ /* 0x0006a400000e0000 */
.L_x_6823:
[----:B------:R-:W-:Y:S01]  /*73c0*/  BSSY B1, `(.L_x_6726) ;  /* 0x000000d000017945 */ /* 0x000fe20003800000 */
[----:B------:R-:W-:Y:S05]  /*73d0*/  @!P0 BRA `(.L_x_6727) ;  /* 0x000000b000008947 */ /* 0x000fea0003800000 */
[C---:B----4-:R-:W-:Y:S02]  /*73e0*/  FMUL.FTZ R136, R143.reuse, R239 ;  /* 0x000000ef8f887220 */ /* 0x050fe40000410000 */
[----:B--2---:R-:W-:-:S02]  /*73f0*/  FMUL.FTZ R137, R143, R138 ;  /* 0x0000008a8f897220 */ /* 0x004fc40000410000 */
[CC--:B-1----:R-:W-:Y:S02]  /*7400*/  FMUL.FTZ R241, R143.reuse, R240.reuse ;  /* 0x000000f08ff17220 */ /* 0x0c2fe40000410000 */
[-C--:B---3--:R-:W-:Y:S02]  /*7410*/  FMUL.FTZ R143, R143, R139.reuse ;  /* 0x0000008b8f8f7220 */ /* 0x088fe40000410000 */
[C---:B------:R-:W-:Y:S02]  /*7420*/  FFMA.FTZ R136, R142.reuse, R139, -R136 ;  /* 0x0000008b8e887223 */ /* 0x040fe40000010888 */
[C---:B------:R-:W-:Y:S02]  /*7430*/  FFMA.FTZ R137, R142.reuse, R240, -R137 ;  /* 0x000000f08e897223 */ /* 0x040fe40000010889 */
[C---:B------:R-:W-:Y:S02]  /*7440*/  FFMA.FTZ R138, R142.reuse, R138, R241 ;  /* 0x0000008a8e8a7223 */ /* 0x040fe400000100f1 */
[----:B------:R-:W-:Y:S01]  /*7450*/  FFMA.FTZ R143, R142, R239, R143 ;  /* 0x000000ef8e8f7223 */ /* 0x000fe2000001008f */
[----:B------:R-:W-:Y:S01]  /*7460*/  MOV R142, R136 ;  /* 0x00000088008e7202 */ /* 0x000fe20000000f00 */
[----:B------:R-:W-:-:S02]  /*7470*/  FADD.FTZ R140, R140, R137 ;  /* 0x000000898c8c7221 */ /* 0x000fc40000010000 */
[----:B------:R-:W-:Y:S02]  /*7480*/  FADD.FTZ R141, R141, R138 ;  /* 0x0000008a8d8d7221 */ /* 0x000fe40000010000 */
.L_x_6727:
[----:B------:R-:W-:Y:S05]  /*7490*/  BSYNC B1 ;  /* 0x0000000000017941 */ /* 0x000fea0003800000 */
.L_x_6726:
[----:B------:R-:W-:Y:S01]  /*74a0*/  ISETP.GT.U32.AND P0, PT, R238, 0x1d, PT ;  /* 0x0000001dee00780c */ /* 0x000fe20003f04070 */
[----:B------:R-:W-:Y:S05]  /*74b0*/  BRA.DIV ~URZ, `(.L_x_6728) ;  /* 0x00006f627f007947 */ /* 0x000fea000b800000 */
[----:B--2---:R2:W3:Y:S04]  /*74c0*/  SHFL.DOWN PT, R139, R142, 0x2, 0x1f ;  /* 0x08401f008e8b7f89 */ /* 0x0044e800000e0000 */
[----:B----4-:R2:W4:Y:S04]  /*74d0*/  SHFL.DOWN PT, R239, R143, 0x2, 0x1f ;  /* 0x08401f008fef7f89 */ /* 0x01052800000e0000 */
[----:B-1----:R2:W1:Y:S04]  /*74e0*/  SHFL.DOWN PT, R240, R140, 0x2, 0x1f ;  /* 0x08401f008cf07f89 */ /* 0x00246800000e0000 */
[----:B------:R2:W0:Y:S02]  /*74f0*/  SHFL.DOWN PT, R138, R141, 0x2, 0x1f ;  /* 0x08401f008d8a7f89 */ /* 0x00042400000e0000 */
.L_x_6824:
[----:B------:R-:W-:Y:S01]  /*7500*/  BSSY B1, `(.L_x_6729) ;  /* 0x000000d000017945 */ /* 0x000fe20003800000 */
[----:B------:R-:W-:Y:S05]  /*7510*/  @P0 BRA `(.L_x_6730) ;  /* 0x000000b000000947 */ /* 0x000fea0003800000 */
[C---:B----4-:R-:W-:Y:S02]  /*7520*/  FMUL.FTZ R136, R143.reuse, R239 ;  /* 0x000000ef8f887220 */ /* 0x050fe40000410000 */
[----:B0-----:R-:W-:-:S02]  /*7530*/  FMUL.FTZ R137, R143, R138 ;  /* 0x0000008a8f897220 */ /* 0x001fc40000410000 */
[CC--:B-1----:R-:W-:Y:S02]  /*7540*/  FMUL.FTZ R241, R143.reuse, R240.reuse ;  /* 0x000000f08ff17220 */ /* 0x0c2fe40000410000 */
        /* <DEDUP_REMOVED lines=8> */
.L_x_6730:
[----:B------:R-:W-:Y:S05]  /*75d0*/  BSYNC B1 ;  /* 0x0000000000017941 */ /* 0x000fea0003800000 */
.L_x_6729:
[----:B------:R-:W-:Y:S01]  /*75e0*/  ISETP.GT.U32.AND P0, PT, R238, 0x1b, PT ;  /* 0x0000001bee00780c */ /* 0x000fe20003f04070 */
[----:B------:R-:W-:Y:S10]  /*75f0*/  BRA.DIV ~URZ, `(.L_x_6731) ;  /* 0x00006fe27f007947 */ /* 0x000ff4000b800000 */
[----:B---3--:R3:W2:Y:S02]  /*7600*/  SHFL.DOWN PT, R139, R142, 0x4, 0x1f ;  /* 0x08801f008e8b7f89 */ /* 0x0086a400000e0000 */
.L_x_6825:
[----:B------:R-:W-:Y:S05]  /*7610*/  BRA.DIV ~URZ, `(.L_x_6732) ;  /* 0x000070427f007947 */ /* 0x000fea000b800000 */
[----:B----4-:R4:W3:Y:S04]  /*7620*/  SHFL.DOWN PT, R239, R143, 0x4, 0x1f ;  /* 0x08801f008fef7f89 */ /* 0x0108e800000e0000 */
[----:B-1----:R4:W1:Y:S04]  /*7630*/  SHFL.DOWN PT, R240, R140, 0x4, 0x1f ;  /* 0x08801f008cf07f89 */ /* 0x00286800000e0000 */
[----:B0-----:R4:W0:Y:S02]  /*7640*/  SHFL.DOWN PT, R138, R141, 0x4, 0x1f ;  /* 0x08801f008d8a7f89 */ /* 0x00182400000e0000 */
.L_x_6826:
[----:B------:R-:W-:Y:S01]  /*7650*/  BSSY B1, `(.L_x_6733) ;  /* 0x000000d000017945 */ /* 0x000fe20003800000 */
[----:B------:R-:W-:Y:S05]  /*7660*/  @P0 BRA `(.L_x_6734) ;  /* 0x000000b000000947 */ /* 0x000fea0003800000 */
[C---:B---3--:R-:W-:Y:S02]  /*7670*/  FMUL.FTZ R136, R143.reuse, R239 ;  /* 0x000000ef8f887220 */ /* 0x048fe40000410000 */
[----:B0-----:R-:W-:-:S02]  /*7680*/  FMUL.FTZ R137, R143, R138 ;  /* 0x0000008a8f897220 */ /* 0x001fc40000410000 */
[CC--:B-1----:R-:W-:Y:S02]  /*7690*/  FMUL.FTZ R241, R143.reuse, R240.reuse ;  /* 0x000000f08ff17220 */ /* 0x0c2fe40000410000 */
        /* <DEDUP_REMOVED lines=8> */
.L_x_6734:
[----:B------:R-:W-:Y:S05]  /*7720*/  BSYNC B1 ;  /* 0x0000000000017941 */ /* 0x000fea0003800000 */
.L_x_6733:
[----:B------:R-:W-:Y:S01]  /*7730*/  ISETP.GT.U32.AND P0, PT, R238, 0x17, PT ;  /* 0x00000017ee00780c */ /* 0x000fe20003f04070 */
[----:B------:R-:W-:Y:S05]  /*7740*/  BRA.DIV ~URZ, `(.L_x_6735) ;  /* 0x000070627f007947 */ /* 0x000fea000b800000 */
[----:B--2---:R2:W4:Y:S04]  /*7750*/  SHFL.DOWN PT, R139, R142, 0x8, 0x1f ;  /* 0x09001f008e8b7f89 */ /* 0x00452800000e0000 */
[----:B---3--:R2:W3:Y:S04]  /*7760*/  SHFL.DOWN PT, R239, R143, 0x8, 0x1f ;  /* 0x09001f008fef7f89 */ /* 0x0084e800000e0000 */
[----:B-1----:R2:W1:Y:S04]  /*7770*/  SHFL.DOWN PT, R240, R140, 0x8, 0x1f ;  /* 0x09001f008cf07f89 */ /* 0x00246800000e0000 */
[----:B0-----:R2:W0:Y:S02]  /*7780*/  SHFL.DOWN PT, R138, R141, 0x8, 0x1f ;  /* 0x09001f008d8a7f89 */ /* 0x00142400000e0000 */
.L_x_6827:
        /* <DEDUP_REMOVED lines=13> */
.L_x_6737:
[----:B------:R-:W-:Y:S05]  /*7860*/  BSYNC B1 ;  /* 0x0000000000017941 */ /* 0x000fea0003800000 */
.L_x_6736:
[----:B------:R-:W-:Y:S01]  /*7870*/  ISETP.GT.U32.AND P0, PT, R238, 0xf, PT ;  /* 0x0000000fee00780c */ /* 0x000fe20003f04070 */
[----:B------:R-:W-:Y:S10]  /*7880*/  BRA.DIV ~URZ, `(.L_x_6738) ;  /* 0x000070e27f007947 */ /* 0x000ff4000b800000 */
[----:B---3--:R3:W2:Y:S02]  /*7890*/  SHFL.DOWN PT, R239, R142, 0x10, 0x1f ;  /* 0x0a001f008eef7f89 */ /* 0x0086a400000e0000 */
.L_x_6828:
[----:B------:R-:W-:Y:S05]  /*78a0*/  BRA.DIV ~URZ, `(.L_x_6739) ;  /* 0x000071427f007947 */ /* 0x000fea000b800000 */
[----:B------:R3:W4:Y:S04]  /*78b0*/  SHFL.DOWN PT, R238, R143, 0x10, 0x1f ;  /* 0x0a001f008fee7f89 */ /* 0x00072800000e0000 */
[----:B----4-:R3:W4:Y:S04]  /*78c0*/  SHFL.DOWN PT, R139, R140, 0x10, 0x1f ;  /* 0x0a001f008c8b7f89 */ /* 0x01072800000e0000 */
[----:B0-----:R3:W0:Y:S02]  /*78d0*/  SHFL.DOWN PT, R138, R141, 0x10, 0x1f ;  /* 0x0a001f008d8a7f89 */ /* 0x00162400000e0000 */
.L_x_6829:
[----:B------:R-:W-:Y:S01]  /*78e0*/  BSSY B1, `(.L_x_6740) ;  /* 0x000000d000017945 */ /* 0x000fe20003800000 */
[----:B------:R-:W-:Y:S05]  /*78f0*/  @P0 BRA `(.L_x_6741) ;  /* 0x000000b000000947 */ /* 0x000fea0003800000 */
[C---:B0-----:R-:W-:Y:S02]  /*7900*/  FMUL.FTZ R136, R143.reuse, R138 ;  /* 0x0000008a8f887220 */ /* 0x041fe40000410000 */
[----:B----4-:R-:W-:-:S02]  /*7910*/  FMUL.FTZ R137, R143, R139 ;  /* 0x0000008b8f897220 */ /* 0x010fc40000410000 */
[C---:B------:R-:W-:Y:S02]  /*7920*/  FFMA.FTZ R139, R142.reuse, R139, -R136 ;  /* 0x0000008b8e8b7223 */ /* 0x040fe40000010888 */
[C---:B------:R-:W-:Y:S02]  /*7930*/  FMUL.FTZ R136, R143.reuse, R238 ;  /* 0x000000ee8f887220 */ /* 0x040fe40000410000 */
[-C--:B--23--:R-:W-:Y:S02]  /*7940*/  FMUL.FTZ R143, R143, R239.reuse ;  /* 0x000000ef8f8f7220 */ /* 0x08cfe40000410000 */
[C---:B------:R-:W-:Y:S02]  /*7950*/  FFMA.FTZ R136, R142.reuse, R239, -R136 ;  /* 0x000000ef8e887223 */ /* 0x040fe40000010888 */
[C---:B------:R-:W-:Y:S02]  /*7960*/  FFMA.FTZ R138, R142.reuse, R138, R137 ;  /* 0x0000008a8e8a7223 */ /* 0x040fe40000010089 */
[----:B------:R-:W-:Y:S01]  /*7970*/  FFMA.FTZ R143, R142, R238, R143 ;  /* 0x000000ee8e8f7223 */ /* 0x000fe2000001008f */
[----:B------:R-:W-:Y:S01]  /*7980*/  MOV R142, R136 ;  /* 0x00000088008e7202 */ /* 0x000fe20000000f00 */
[----:B------:R-:W-:-:S02]  /*7990*/  FADD.FTZ R140, R140, R139 ;  /* 0x0000008b8c8c7221 */ /* 0x000fc40000010000 */
[----:B------:R-:W-:Y:S02]  /*79a0*/  FADD.FTZ R141, R141, R138 ;  /* 0x0000008a8d8d7221 */ /* 0x000fe40000010000 */
.L_x_6741:
[----:B------:R-:W-:Y:S05]  /*79b0*/  BSYNC B1 ;  /* 0x0000000000017941 */ /* 0x000fea0003800000 */
.L_x_6740:
[----:B------:R-:W-:Y:S05]  /*79c0*/  BRA.DIV ~URZ, `(.L_x_6742) ;  /* 0x000071727f007947 */ /* 0x000fea000b800000 */
[----:B------:R-:W5:Y:S04]  /*79d0*/  SHFL.IDX PT, R136, R143, RZ, 0x1f ;  /* 0x00001fff8f887589 */ /* 0x000f6800000e0000 */
[----:B----4-:R-:W4:Y:S04]  /*79e0*/  SHFL.IDX PT, R139, R142, RZ, 0x1f ;  /* 0x00001fff8e8b7589 */ /* 0x010f2800000e0000 */
[----:B--2---:R-:W2:Y:S04]  /*79f0*/  SHFL.IDX PT, R239, R140, RZ, 0x1f ;  /* 0x00001fff8cef7589 */ /* 0x004ea800000e0000 */
[----:B------:R-:W3:Y:S04]  /*7a00*/  SHFL.IDX PT, R238, R141, RZ, 0x1f ;  /* 0x00001fff8dee7589 */ /* 0x000ee800000e0000 */
[----:B---3--:R-:W3:Y:S04]  /*7a10*/  SHFL.DOWN PT, R142, R142, 0x1, 0x1f ;  /* 0x08201f008e8e7f89 */ /* 0x008ee800000e0000 */
[----:B------:R-:W1:Y:S04]  /*7a20*/  SHFL.DOWN PT, R143, R143, 0x1, 0x1f ;  /* 0x08201f008f8f7f89 */ /* 0x000e6800000e0000 */
[----:B------:R-:W0:Y:S01]  /*7a30*/  SHFL.DOWN PT, R140, R140, 0x1, 0x1f ;  /* 0x08201f008c8c7f89 */ /* 0x000e2200000e0000 */
[----:B-----5:R-:W-:-:S02]  /*7a40*/  FMUL.FTZ R241, R135, R136 ;  /* 0x0000008887f17220 */ /* 0x020fc40000410000 */
[-C--:B------:R-:W-:Y:S01]  /*7a50*/  FMUL.FTZ R242, R134, R136.reuse ;  /* 0x0000008886f27220 */ /* 0x080fe20000410000 */
[----:B------:R-:W0:Y:S01]  /*7a60*/  SHFL.DOWN PT, R141, R141, 0x1, 0x1f ;  /* 0x08201f008d8d7f89 */ /* 0x000e2200000e0000 */
[CC--:B-1--4-:R-:W-:Y:S02]  /*7a70*/  FMUL.FTZ R240, R132.reuse, R139.reuse ;  /* 0x0000008b84f07220 */ /* 0x0d2fe40000410000 */
[-C--:B------:R-:W-:Y:S01]  /*7a80*/  FMUL.FTZ R245, R132, R136.reuse ;  /* 0x0000008884f57220 */ /* 0x080fe20000410000 */
[----:B------:R-:W1:Y:S01]  /*7a90*/  SHFL.IDX PT, R243, R134, RZ, 0x1f ;  /* 0x00001fff86f37589 */ /* 0x000e6200000e0000 */
[-C--:B------:R-:W-:Y:S02]  /*7aa0*/  FFMA.FTZ R241, R134, R139.reuse, -R241 ;  /* 0x0000008b86f17223 */ /* 0x080fe400000108f1 */
[----:B------:R-:W-:Y:S01]  /*7ab0*/  FFMA.FTZ R242, R135, R139, R242 ;  /* 0x0000008b87f27223 */ /* 0x000fe200000100f2 */
[----:B------:R-:W4:Y:S04]  /*7ac0*/  SHFL.IDX PT, R250, R135, RZ, 0x1f ;  /* 0x00001fff87fa7589 */ /* 0x000f2800000e0000 */
[----:B------:R-:W0:Y:S04]  /*7ad0*/  SHFL.IDX PT, R244, R133, RZ, 0x1f ;  /* 0x00001fff85f47589 */ /* 0x000e2800000e0000 */
[----:B------:R5:W0:Y:S02]  /*7ae0*/  SHFL.IDX PT, R246, R132, RZ, 0x1f ;  /* 0x00001fff84f67589 */ /* 0x000a2400000e0000 */
[----:B-----5:R-:W-:-:S02]  /*7af0*/  FMUL.FTZ R132, R133, R136 ;  /* 0x0000008885847220 */ /* 0x020fc40000410000 */
.L_x_6830:
[----:B--23--:R-:W-:Y:S01]  /*7b00*/  ISETP.NE.AND P0, PT, R190, 0x1f, PT ;  /* 0x0000001fbe00780c */ /* 0x00cfe20003f05270 */
[----:B------:R-:W-:Y:S01]  /*7b10*/  BSSY B1, `(.L_x_6743) ;  /* 0x0000011000017945 */ /* 0x000fe20003800000 */
[----:B------:R-:W-:Y:S01]  /*7b20*/  FFMA.FTZ R133, R133, R139, R245 ;  /* 0x0000008b85857223 */ /* 0x000fe200000100f5 */
[----:B0-----:R-:W-:-:S02]  /*7b30*/  MOV R136, R246 ;  /* 0x000000f600887202 */ /* 0x001fc40000000f00 */
[----:B------:R-:W-:Y:S02]  /*7b40*/  MOV R137, R244 ;  /* 0x000000f400897202 */ /* 0x000fe40000000f00 */
[----:B-1----:R-:W-:Y:S02]  /*7b50*/  MOV R138, R243 ;  /* 0x000000f3008a7202 */ /* 0x002fe40000000f00 */
[----:B----4-:R-:W-:-:S04]  /*7b60*/  MOV R139, R250 ;  /* 0x000000fa008b7202 */ /* 0x010fc80000000f00 */
        /* <DEDUP_REMOVED lines=11> */
.L_x_6744:
[----:B------:R-:W-:Y:S05]  /*7c20*/  BSYNC B1 ;  /* 0x0000000000017941 */ /* 0x000fea0003800000 */
.L_x_6743:
        /* <DEDUP_REMOVED lines=16> */
.L_x_6723:
[----:B------:R-:W-:Y:S05]  /*7d30*/  BSYNC B0 ;  /* 0x0000000000007941 */ /* 0x000fea0003800000 */
.L_x_6722:
[----:B------:R-:W-:Y:S01]  /*7d40*/  WARPSYNC 0xffffffff ;  /* 0xffffffff00007948 */ /* 0x000fe20003800000 */
[----:B------:R-:W-:Y:S01]  /*7d50*/  BAR.SYNC.DEFER_BLOCKING 0x0 ;  /* 0x0000000000007b1d */ /* 0x000fe20000010000 */
[----:B-1----:R-:W-:Y:S01]  /*7d60*/  FMUL.FTZ R138, R65, R212 ;  /* 0x000000d4418a7220 */ /* 0x002fe20000410000 */
[----:B------:R-:W-:Y:S01]  /*7d70*/  ISETP.NE.AND P0, PT, R190, RZ, PT ;  /* 0x000000ffbe00720c */ /* 0x000fe20003f05270 */
[----:B------:R-:W-:Y:S01]  /*7d80*/  FMUL.FTZ R141, R45, R222 ;  /* 0x000000de2d8d7220 */ /* 0x000fe20000410000 */
[----:B------:R-:W-:Y:S01]  /*7d90*/  ULEA UR28, UR21, 0xfffffc00, 0xa ;  /* 0xfffffc00151c7891 */ /* 0x000fe2000f8e503f */
[----:B------:R-:W-:Y:S01]  /*7da0*/  FADD.FTZ R142, R100, R100 ;  /* 0x00000064648e7221 */ /* 0x000fe20000010000 */
[----:B------:R-:W-:Y:S01]  /*7db0*/  ULDC UR29, c[0x0][0x168] ;  /* 0x00005a00001d7ab9 */ /* 0x000fe20000000800 */
[----:B------:R-:W-:Y:S01]  /*7dc0*/  FADD.FTZ R237, RZ, R237 ;  /* 0x000000edffed7221 */ /* 0x000fe20000010000 */
[----:B------:R-:W-:Y:S01]  /*7dd0*/  UIADD3 UR28, -UR28, UR29, URZ ;  /* 0x0000001d1c1c7290 */ /* 0x000fe2000fffe13f */
        /* <DEDUP_REMOVED lines=61> */
[----:B------:R-:W-:Y:S02]  /*81b0*/  FFMA.FTZ R44, R44, R172, R141 ;  /* 0x000000ac2c2c7223 */ /* 0x000fe4000001008d */
[----:B------:R-:W-:-:S02]  /*81c0*/  FFMA.FTZ R37, R36, R229, -R138 ;  /* 0x000000e524257223 */ /* 0x000fc4000001088a */
[C---:B------:R-:W-:Y:S02]  /*81d0*/  FMUL.FTZ R141, R209.reuse, UR42 ;  /* 0x0000002ad18d7c20 */ /* 0x040fe40008410000 */
[----:B------:R-:W-:Y:S02]  /*81e0*/  FFMA.FTZ R36, R36, R226, R139 ;  /* 0x000000e224247223 */ /* 0x000fe4000001008b */
[----:B------:R-:W-:Y:S02]  /*81f0*/  FMUL.FTZ R139, R209, UR43 ;  /* 0x0000002bd18b7c20 */ /* 0x000fe40008410000 */
[C---:B------:R-:W-:Y:S02]  /*8200*/  FFMA.FTZ R141, R212.reuse, UR43, R141 ;  /* 0x0000002bd48d7c23 */ /* 0x040fe4000801008d */
[----:B------:R-:W-:Y:S02]  /*8210*/  FFMA.FTZ R140, R212, UR42, -R139 ;  /* 0x0000002ad48c7c23 */ /* 0x000fe4000801088b */
[----:B------:R-:W-:-:S02]  /*8220*/  FFMA.FTZ R139, -R142, R64, RZ ;  /* 0x000000408e8b7223 */ /* 0x000fc400000101ff */
[C---:B------:R-:W-:Y:S02]  /*8230*/  FFMA.FTZ R64, -R142.reuse, R141, -RZ ;  /* 0x0000008d8e407223 */ /* 0x040fe400000109ff */
[----:B------:R-:W-:Y:S02]  /*8240*/  FADD.FTZ R141, R101, R101 ;  /* 0x00000065658d7221 */ /* 0x000fe40000010000 */
[C---:B------:R-:W-:Y:S02]  /*8250*/  FFMA.FTZ R138, R142.reuse, R65, RZ ;  /* 0x000000418e8a7223 */ /* 0x040fe400000100ff */
[----:B------:R-:W-:Y:S02]  /*8260*/  FMUL.FTZ R65, R142, R140 ;  /* 0x0000008c8e417220 */ /* 0x000fe40000410000 */
[----:B------:R-:W-:Y:S02]  /*8270*/  FMUL.FTZ R140, R208, UR42 ;  /* 0x0000002ad08c7c20 */ /* 0x000fe40008410000 */
[----:B------:R-:W-:-:S02]  /*8280*/  FFMA.FTZ R139, -R141, R66, R139 ;  /* 0x000000428d8b7223 */ /* 0x000fc4000001018b */
[----:B------:R-:W-:Y:S02]  /*8290*/  FMUL.FTZ R66, R208, UR43 ;  /* 0x0000002bd0427c20 */ /* 0x000fe40008410000 */
[----:B------:R-:W-:Y:S02]  /*82a0*/  FFMA.FTZ R138, R141, R67, R138 ;  /* 0x000000438d8a7223 */ /* 0x000fe4000001008a */
[C---:B------:R-:W-:Y:S02]  /*82b0*/  FFMA.FTZ R67, R213.reuse, UR43, R140 ;  /* 0x0000002bd5437c23 */ /* 0x040fe4000801008c */
[----:B------:R-:W-:Y:S02]  /*82c0*/  FADD.FTZ R140, R102, R102 ;  /* 0x00000066668c7221 */ /* 0x000fe40000010000 */
[----:B------:R-:W-:Y:S02]  /*82d0*/  FFMA.FTZ R66, R213, UR42, -R66 ;  /* 0x0000002ad5427c23 */ /* 0x000fe40008010842 */
[----:B------:R-:W-:-:S02]  /*82e0*/  FFMA.FTZ R138, R140, R61, R138 ;  /* 0x0000003d8c8a7223 */ /* 0x000fc4000001008a */
[C---:B------:R-:W-:Y:S02]  /*82f0*/  FMUL.FTZ R66, R141.reuse, R66 ;  /* 0x000000428d427220 */ /* 0x040fe40000410000 */
[----:B------:R-:W-:Y:S02]  /*8300*/  FFMA.FTZ R67, -R141, R67, -RZ ;  /* 0x000000438d437223 */ /* 0x000fe400000109ff */
[C---:B------:R-:W-:Y:S02]  /*8310*/  FMUL.FTZ R61, R207.reuse, UR43 ;  /* 0x0000002bcf3d7c20 */ /* 0x040fe40008410000 */
[----:B------:R-:W-:Y:S02]  /*8320*/  FMUL.FTZ R141, R207, UR42 ;  /* 0x0000002acf8d7c20 */ /* 0x000fe40008410000 */
[----:B------:R-:W-:Y:S02]  /*8330*/  FFMA.FTZ R139, -R140, R60, R139 ;  /* 0x0000003c8c8b7223 */ /* 0x000fe4000001018b */
[----:B------:R-:W-:-:S02]  /*8340*/  FFMA.FTZ R60, R214, UR42, -R61 ;  /* 0x0000002ad63c7c23 */ /* 0x000fc4000801083d */
[----:B------:R-:W-:Y:S02]  /*8350*/  FFMA.FTZ R61, R214, UR43, R141 ;  /* 0x0000002bd63d7c23 */ /* 0x000fe4000801008d */
[----:B------:R-:W-:Y:S02]  /*8360*/  FADD.FTZ R141, R103, R103 ;  /* 0x00000067678d7221 */ /* 0x000fe40000010000 */
[C---:B------:R-:W-:Y:S02]  /*8370*/  FMUL.FTZ R60, R140.reuse, R60 ;  /* 0x0000003c8c3c7220 */ /* 0x040fe40000410000 */
[----:B------:R-:W-:Y:S02]  /*8380*/  FFMA.FTZ R61, -R140, R61, -RZ ;  /* 0x0000003d8c3d7223 */ /* 0x000fe400000109ff */
[----:B------:R-:W-:Y:S02]  /*8390*/  FFMA.FTZ R139, -R141, R62, R139 ;  /* 0x0000003e8d8b7223 */ /* 0x000fe4000001018b */
[----:B------:R-:W-:-:S02]  /*83a0*/  FMUL.FTZ R62, R206, UR43 ;  /* 0x0000002bce3e7c20 */ /* 0x000fc40008410000 */
[----:B------:R-:W-:Y:S02]  /*83b0*/  FMUL.FTZ R140, R206, UR42 ;  /* 0x0000002ace8c7c20 */ /* 0x000fe40008410000 */
[----:B------:R-:W-:Y:S02]  /*83c0*/  FFMA.FTZ R138, R141, R63, R138 ;  /* 0x0000003f8d8a7223 */ /* 0x000fe4000001008a */
[C---:B------:R-:W-:Y:S02]  /*83d0*/  FFMA.FTZ R62, R215.reuse, UR42, -R62 ;  /* 0x0000002ad73e7c23 */ /* 0x040fe4000801083e */
[----:B------:R-:W-:Y:S02]  /*83e0*/  FFMA.FTZ R63, R215, UR43, R140 ;  /* 0x0000002bd73f7c23 */ /* 0x000fe4000801008c */
[----:B------:R-:W-:Y:S02]  /*83f0*/  FADD.FTZ R140, R112, R112 ;  /* 0x00000070708c7221 */ /* 0x000fe40000010000 */
[----:B------:R-:W-:-:S02]  /*8400*/  FMUL.FTZ R62, R141, R62 ;  /* 0x0000003e8d3e7220 */ /* 0x000fc40000410000 */
[----:B------:R-:W-:Y:S02]  /*8410*/  FFMA.FTZ R63, -R141, R63, -RZ ;  /* 0x0000003f8d3f7223 */ /* 0x000fe400000109ff */
[C---:B------:R-:W-:Y:S02]  /*8420*/  FFMA.FTZ R138, R140.reuse, R57, R138 ;  /* 0x000000398c8a7223 */ /* 0x040fe4000001008a */
[C---:B------:R-:W-:Y:S02]  /*8430*/  FMUL.FTZ R141, R205.reuse, UR42 ;  /* 0x0000002acd8d7c20 */ /* 0x040fe40008410000 */
[----:B------:R-:W-:Y:S02]  /*8440*/  FMUL.FTZ R57, R205, UR43 ;  /* 0x0000002bcd397c20 */ /* 0x000fe40008410000 */
[----:B------:R-:W-:Y:S02]  /*8450*/  FFMA.FTZ R139, -R140, R56, R139 ;  /* 0x000000388c8b7223 */ /* 0x000fe4000001018b */
[----:B------:R-:W-:-:S02]  /*8460*/  FFMA.FTZ R56, R216, UR43, R141 ;  /* 0x0000002bd8387c23 */ /* 0x000fc4000801008d */
[----:B------:R-:W-:Y:S02]  /*8470*/  FFMA.FTZ R57, R216, UR42, -R57 ;  /* 0x0000002ad8397c23 */ /* 0x000fe40008010839 */
        /* <DEDUP_REMOVED lines=9> */
[C---:B------:R-:W-:Y:S02]  /*8510*/  FMUL.FTZ R58, R141.reuse, R58 ;  /* 0x0000003a8d3a7220 */ /* 0x040fe40000410000 */
[----:B------:R-:W-:-:S02]  /*8520*/  FFMA.FTZ R59, -R141, R59, -RZ ;  /* 0x0000003b8d3b7223 */ /* 0x000fc400000109ff */
[----:B------:R-:W-:Y:S02]  /*8530*/  FADD.FTZ R140, R114, R114 ;  /* 0x00000072728c7221 */ /* 0x000fe40000010000 */
[----:B------:R-:W-:Y:S02]  /*8540*/  FMUL.FTZ R141, R203, UR42 ;  /* 0x0000002acb8d7c20 */ /* 0x000fe40008410000 */
[----:B------:R-:W-:Y:S02]  /*8550*/  FFMA.FTZ R139, -R140, R52, R139 ;  /* 0x000000348c8b7223 */ /* 0x000fe4000001018b */
[----:B------:R-:W-:Y:S02]  /*8560*/  FFMA.FTZ R52, R218, UR43, R141 ;  /* 0x0000002bda347c23 */ /* 0x000fe4000801008d */
[----:B------:R-:W-:Y:S02]  /*8570*/  FFMA.FTZ R138, R140, R53, R138 ;  /* 0x000000358c8a7223 */ /* 0x000fe4000001008a */
[----:B------:R-:W-:-:S02]  /*8580*/  FADD.FTZ R141, R115, R115 ;  /* 0x00000073738d7221 */ /* 0x000fc40000010000 */
[----:B------:R-:W-:Y:S02]  /*8590*/  FADD.FTZ R136, R195, R136 ;  /* 0x00000088c3887221 */ /* 0x000fe40000010000 */
[----:B------:R-:W-:Y:S02]  /*85a0*/  FADD.FTZ R137, -R196, R137 ;  /* 0x00000089c4897221 */ /* 0x000fe40000010100 */
[C---:B------:R-:W-:Y:S02]  /*85b0*/  FFMA.FTZ R138, R141.reuse, R55, R138 ;  /* 0x000000378d8a7223 */ /* 0x040fe4000001008a */
[----:B------:R-:W-:Y:S02]  /*85c0*/  FFMA.FTZ R55, -R141, R54, R139 ;  /* 0x000000368d377223 */ /* 0x000fe4000001018b */
[C---:B------:R-:W-:Y:S02]  /*85d0*/  FMUL.FTZ R54, R16.reuse, -R136 ;  /* 0x8000008810367220 */ /* 0x040fe40000410000 */
[----:B------:R-:W-:-:S02]  /*85e0*/  FMUL.FTZ R16, R16, -R137 ;  /* 0x8000008910107220 */ /* 0x000fc40000410000 */
[----:B------:R-:W-:Y:S02]  /*85f0*/  FMUL.FTZ R53, R203, UR43 ;  /* 0x0000002bcb357c20 */ /* 0x000fe40008410000 */
[C---:B------:R-:W-:Y:S02]  /*8600*/  FFMA.FTZ R139, R17.reuse, R137, R54 ;  /* 0x00000089118b7223 */ /* 0x040fe40000010036 */
[----:B------:R-:W-:Y:S02]  /*8610*/  FFMA.FTZ R16, R17, R136, -R16 ;  /* 0x0000008811107223 */ /* 0x000fe40000010810 */
[----:B------:R-:W-:Y:S02]  /*8620*/  FFMA.FTZ R53, R218, UR42, -R53 ;  /* 0x0000002ada357c23 */ /* 0x000fe40008010835 */
[----:B------:R-:W-:Y:S02]  /*8630*/  FMUL.FTZ R54, R202, UR43 ;  /* 0x0000002bca367c20 */ /* 0x000fe40008410000 */
[----:B------:R-:W-:-:S02]  /*8640*/  FADD.FTZ R194, -R194, R139 ;  /* 0x0000008bc2c27221 */ /* 0x000fc40000010100 */
[----:B------:R-:W-:Y:S02]  /*8650*/  FADD.FTZ R193, R193, R16 ;  /* 0x00000010c1c17221 */ /* 0x000fe40000010000 */
[C---:B------:R-:W-:Y:S02]  /*8660*/  FMUL.FTZ R53, R140.reuse, R53 ;  /* 0x000000358c357220 */ /* 0x040fe40000410000 */
[----:B------:R-:W-:Y:S02]  /*8670*/  FFMA.FTZ R52, -R140, R52, -RZ ;  /* 0x000000348c347223 */ /* 0x000fe400000109ff */
[----:B------:R-:W-:Y:S02]  /*8680*/  FMUL.FTZ R140, R202, UR42 ;  /* 0x0000002aca8c7c20 */ /* 0x000fe40008410000 */
[----:B------:R-:W-:Y:S02]  /*8690*/  FFMA.FTZ R17, R219, UR42, -R54 ;  /* 0x0000002adb117c23 */ /* 0x000fe40008010836 */
[----:B------:R-:W-:-:S02]  /*86a0*/  FMUL.FTZ R54, R18, -R194 ;  /* 0x800000c212367220 */ /* 0x000fc40000410000 */
[-C--:B------:R-:W-:Y:S02]  /*86b0*/  FMUL.FTZ R139, R18, -R193.reuse ;  /* 0x800000c1128b7220 */ /* 0x080fe40000410000 */
[----:B------:R-:W-:Y:S02]  /*86c0*/  FFMA.FTZ R140, R219, UR43, R140 ;  /* 0x0000002bdb8c7c23 */ /* 0x000fe4000801008c */
[C---:B------:R-:W-:Y:S02]  /*86d0*/  FFMA.FTZ R18, R19.reuse, R193, -R54 ;  /* 0x000000c113127223 */ /* 0x040fe40000010836 */
[----:B------:R-:W-:Y:S02]  /*86e0*/  FFMA.FTZ R19, R19, R194, R139 ;  /* 0x000000c213137223 */ /* 0x000fe4000001008b */
[C---:B------:R-:W-:Y:S02]  /*86f0*/  FMUL.FTZ R17, R141.reuse, R17 ;  /* 0x000000118d117220 */ /* 0x040fe40000410000 */
[----:B------:R-:W-:-:S02]  /*8700*/  FFMA.FTZ R16, -R141, R140, -RZ ;  /* 0x0000008c8d107223 */ /* 0x000fc400000109ff */
        /* <DEDUP_REMOVED lines=16> */
[----:B------:R-:W-:Y:S02]  /*8810*/  FADD.FTZ R2, R2, R49 ;  /* 0x0000003102027221 */ /* 0x000fe40000010000 */
[----:B------:R-:W-:-:S02]  /*8820*/  FADD.FTZ R18, -R0, R139 ;  /* 0x0000008b00127221 */ /* 0x000fc40000010100 */
[----:B------:R-:W-:Y:S02]  /*8830*/  FMUL.FTZ R49, R237, UR43 ;  /* 0x0000002bed317c20 */ /* 0x000fe40008410000 */
[----:B------:R-:W-:Y:S02]  /*8840*/  FFMA.FTZ R21, -R141, R140, -RZ ;  /* 0x0000008c8d157223 */ /* 0x000fe400000109ff */
[----:B------:R-:W-:Y:S02]  /*8850*/  FADD.FTZ R140, R107, R107 ;  /* 0x0000006b6b8c7221 */ /* 0x000fe40000010000 */
[----:B------:R-:W-:Y:S02]  /*8860*/  FMUL.FTZ R0, R22, -R18 ;  /* 0x8000001216007220 */ /* 0x000fe40000410000 */
[----:B------:R-:W-:Y:S02]  /*8870*/  FFMA.FTZ R49, R230, UR42, -R49 ;  /* 0x0000002ae6317c23 */ /* 0x000fe40008010831 */
[----:B------:R-:W-:-:S02]  /*8880*/  FMUL.FTZ R22, R22, -R2 ;  /* 0x8000000216167220 */ /* 0x000fc40000410000 */
[C---:B------:R-:W-:Y:S02]  /*8890*/  FMUL.FTZ R20, R140.reuse, R39 ;  /* 0x000000278c147220 */ /* 0x040fe40000410000 */
[----:B------:R-:W-:Y:S02]  /*88a0*/  FMUL.FTZ R39, R140, R49 ;  /* 0x000000318c277220 */ /* 0x000fe40000410000 */
        /* <DEDUP_REMOVED lines=10> */
[----:B------:R-:W-:Y:S02]  /*8950*/  FADD.FTZ R139, R109, R109 ;  /* 0x0000006d6d8b7221 */ /* 0x000fe40000010000 */
[CC--:B------:R-:W-:Y:S02]  /*8960*/  FMUL.FTZ R6, R26.reuse, -R4.reuse ;  /* 0x800000041a067220 */ /* 0x0c0fe40000410000 */
[-C--:B------:R-:W-:Y:S02]  /*8970*/  FMUL.FTZ R26, R26, -R3.reuse ;  /* 0x800000031a1a7220 */ /* 0x080fe40000410000 */
[C---:B------:R-:W-:Y:S02]  /*8980*/  FFMA.FTZ R5, R27.reuse, R3, -R6 ;  /* 0x000000031b057223 */ /* 0x040fe40000010806 */
[----:B------:R-:W-:Y:S02]  /*8990*/  FFMA.FTZ R26, R27, R4, R26 ;  /* 0x000000041b1a7223 */ /* 0x000fe4000001001a */
[----:B------:R-:W-:-:S02]  /*89a0*/  FFMA.FTZ R138, R139, R51, R138 ;  /* 0x000000338b8a7223 */ /* 0x000fc4000001008a */
[----:B------:R-:W-:Y:S02]  /*89b0*/  FMUL.FTZ R51, R172, UR42 ;  /* 0x0000002aac337c20 */ /* 0x000fe40008410000 */
[----:B------:R-:W-:Y:S02]  /*89c0*/  FMUL.FTZ R6, R210, UR43 ;  /* 0x0000002bd2067c20 */ /* 0x000fe40008410000 */
[----:B------:R-:W-:Y:S02]  /*89d0*/  FADD.FTZ R7, -R7, R26 ;  /* 0x0000001a07077221 */ /* 0x000fe40000010100 */
[----:B------:R-:W-:Y:S02]  /*89e0*/  FADD.FTZ R8, R8, R5 ;  /* 0x0000000508087221 */ /* 0x000fe40000010000 */
[----:B------:R-:W-:Y:S02]  /*89f0*/  FFMA.FTZ R25, R222, UR43, R51 ;  /* 0x0000002bde197c23 */ /* 0x000fe40008010033 */
[----:B------:R-:W-:-:S02]  /*8a00*/  FADD.FTZ R51, R111, R111 ;  /* 0x0000006f6f337221 */ /* 0x000fc40000010000 */
[----:B------:R-:W-:Y:S02]  /*8a10*/  FFMA.FTZ R6, R223, UR42, -R6 ;  /* 0x0000002adf067c23 */ /* 0x000fe40008010806 */
[C---:B------:R-:W-:Y:S02]  /*8a20*/  FMUL.FTZ R5, R28.reuse, -R7 ;  /* 0x800000071c057220 */ /* 0x040fe40000410000 */
[----:B------:R-:W-:Y:S02]  /*8a30*/  FMUL.FTZ R28, R28, -R8 ;  /* 0x800000081c1c7220 */ /* 0x000fe40000410000 */
[----:B------:R-:W-:Y:S02]  /*8a40*/  FFMA.FTZ R55, -R141, R48, R55 ;  /* 0x000000308d377223 */ /* 0x000fe40000010137 */
[----:B------:R-:W-:Y:S02]  /*8a50*/  FADD.FTZ R158, R110, R110 ;  /* 0x0000006e6e9e7221 */ /* 0x000fe40000010000 */
[----:B------:R-:W-:-:S02]  /*8a60*/  FMUL.FTZ R27, R51, R6 ;  /* 0x00000006331b7220 */ /* 0x000fc40000410000 */
[C---:B------:R-:W-:Y:S02]  /*8a70*/  FFMA.FTZ R6, R29.reuse, R7, R28 ;  /* 0x000000071d067223 */ /* 0x040fe4000001001c */
[----:B------:R-:W-:Y:S02]  /*8a80*/  FFMA.FTZ R5, R29, R8, -R5 ;  /* 0x000000081d057223 */ /* 0x000fe40000010805 */
[----:B------:R-:W-:Y:S02]  /*8a90*/  FFMA.FTZ R55, -R139, R50, R55 ;  /* 0x000000328b377223 */ /* 0x000fe40000010137 */
[----:B------:R-:W-:Y:S02]  /*8aa0*/  FFMA.FTZ R138, R158, R45, R138 ;  /* 0x0000002d9e8a7223 */ /* 0x000fe4000001008a */
[----:B------:R-:W-:Y:S02]  /*8ab0*/  FADD.FTZ R6, -R9, R6 ;  /* 0x0000000609067221 */ /* 0x000fe40000010100 */
[----:B------:R-:W-:-:S02]  /*8ac0*/  FADD.FTZ R10, R10, R5 ;  /* 0x000000050a0a7221 */ /* 0x000fc40000010000 */
[----:B------:R-:W-:Y:S02]  /*8ad0*/  FFMA.FTZ R55, -R158, R44, R55 ;  /* 0x0000002c9e377223 */ /* 0x000fe40000010137 */
[----:B------:R-:W-:Y:S02]  /*8ae0*/  FFMA.FTZ R138, R51, R47, R138 ;  /* 0x0000002f338a7223 */ /* 0x000fe4000001008a */
[----:B------:R-:W-:Y:S02]  /*8af0*/  FADD.FTZ R44, R104, R104 ;  /* 0x00000068682c7221 */ /* 0x000fe40000010000 */
[C---:B------:R-:W-:Y:S02]  /*8b00*/  FMUL.FTZ R5, R30.reuse, -R6 ;  /* 0x800000061e057220 */ /* 0x040fe40000410000 */
[----:B------:R-:W-:Y:S02]  /*8b10*/  FMUL.FTZ R30, R30, -R10 ;  /* 0x8000000a1e1e7220 */ /* 0x000fe40000410000 */
[----:B------:R-:W-:-:S02]  /*8b20*/  FFMA.FTZ R138, R44, R41, R138 ;  /* 0x000000292c8a7223 */ /* 0x000fc4000001008a */
[----:B------:R-:W-:Y:S02]  /*8b30*/  FMUL.FTZ R24, R210, UR42 ;  /* 0x0000002ad2187c20 */ /* 0x000fe40008410000 */
[----:B------:R-:W-:Y:S02]  /*8b40*/  FMUL.FTZ R41, R211, UR43 ;  /* 0x0000002bd3297c20 */ /* 0x000fe40008410000 */
[C---:B------:R-:W-:Y:S02]  /*8b50*/  FFMA.FTZ R30, R31.reuse, R6, R30 ;  /* 0x000000061f1e7223 */ /* 0x040fe4000001001e */
[----:B------:R-:W-:Y:S02]  /*8b60*/  FFMA.FTZ R5, R31, R10, -R5 ;  /* 0x0000000a1f057223 */ /* 0x000fe40000010805 */
[----:B------:R-:W-:Y:S02]  /*8b70*/  FFMA.FTZ R24, R223, UR43, R24 ;  /* 0x0000002bdf187c23 */ /* 0x000fe40008010018 */
[----:B------:R-:W-:-:S02]  /*8b80*/  FFMA.FTZ R29, R224, UR42, -R41 ;  /* 0x0000002ae01d7c23 */ /* 0x000fc40008010829 */
[----:B------:R-:W-:Y:S02]  /*8b90*/  FFMA.FTZ R55, -R51, R46, R55 ;  /* 0x0000002e33377223 */ /* 0x000fe40000010137 */
[C---:B------:R-:W-:Y:S02]  /*8ba0*/  FMUL.FTZ R9, R225.reuse, UR43 ;  /* 0x0000002be1097c20 */ /* 0x040fe40008410000 */
[----:B------:R-:W-:Y:S02]  /*8bb0*/  FMUL.FTZ R41, R225, UR42 ;  /* 0x0000002ae1297c20 */ /* 0x000fe40008410000 */
[----:B------:R-:W-:Y:S02]  /*8bc0*/  FADD.FTZ R11, -R11, R30 ;  /* 0x0000001e0b0b7221 */ /* 0x000fe40000010100 */
[----:B------:R-:W-:Y:S02]  /*8bd0*/  FADD.FTZ R12, R12, R5 ;  /* 0x000000050c0c7221 */ /* 0x000fe40000010000 */
[----:B------:R-:W-:-:S02]  /*8be0*/  FFMA.FTZ R26, -R51, R24, -RZ ;  /* 0x00000018331a7223 */ /* 0x000fc400000109ff */
[----:B------:R-:W-:Y:S02]  /*8bf0*/  FADD.FTZ R24, R105, R105 ;  /* 0x0000006969187221 */ /* 0x000fe40000010000 */
[----:B------:R-:W-:Y:S02]  /*8c00*/  FFMA.FTZ R55, -R44, R40, R55 ;  /* 0x000000282c377223 */ /* 0x000fe40000010137 */
[C---:B------:R-:W-:Y:S02]  /*8c10*/  FFMA.FTZ R9, R228.reuse, UR42, -R9 ;  /* 0x0000002ae4097c23 */ /* 0x040fe40008010809 */
[----:B------:R-:W-:Y:S02]  /*8c20*/  FFMA.FTZ R31, R228, UR43, R41 ;  /* 0x0000002be41f7c23 */ /* 0x000fe40008010029 */
[C---:B------:R-:W-:Y:S02]  /*8c30*/  FMUL.FTZ R5, R32.reuse, -R11 ;  /* 0x8000000b20057220 */ /* 0x040fe40000410000 */
[----:B------:R-:W-:-:S02]  /*8c40*/  FMUL.FTZ R32, R32, -R12 ;  /* 0x8000000c20207220 */ /* 0x000fc40000410000 */
[C---:B------:R-:W-:Y:S02]  /*8c50*/  FFMA.FTZ R138, R24.reuse, R43, R138 ;  /* 0x0000002b188a7223 */ /* 0x040fe4000001008a */
[C---:B------:R-:W-:Y:S02]  /*8c60*/  FMUL.FTZ R41, R24.reuse, R9 ;  /* 0x0000000918297220 */ /* 0x040fe40000410000 */
[C---:B------:R-:W-:Y:S02]  /*8c70*/  FFMA.FTZ R31, -R24.reuse, R31, -RZ ;  /* 0x0000001f181f7223 */ /* 0x040fe400000109ff */
[----:B------:R-:W-:Y:S02]  /*8c80*/  FFMA.FTZ R55, -R24, R42, R55 ;  /* 0x0000002a18377223 */ /* 0x000fe40000010137 */
[C---:B------:R-:W-:Y:S02]  /*8c90*/  FFMA.FTZ R24, R33.reuse, R11, R32 ;  /* 0x0000000b21187223 */ /* 0x040fe40000010020 */
[----:B------:R-:W-:-:S02]  /*8ca0*/  FFMA.FTZ R5, R33, R12, -R5 ;  /* 0x0000000c21057223 */ /* 0x000fc40000010805 */
[----:B------:R-:W-:Y:S02]  /*8cb0*/  FADD.FTZ R24, -R13, R24 ;  /* 0x000000180d187221 */ /* 0x000fe40000010100 */
[----:B------:R-:W-:Y:S02]  /*8cc0*/  FADD.FTZ R14, R14, R5 ;  /* 0x000000050e0e7221 */ /* 0x000fe40000010000 */
[C---:B------:R-:W-:Y:S02]  /*8cd0*/  FMUL.FTZ R5, R34.reuse, -R24 ;  /* 0x8000001822057220 */ /* 0x040fe40000410000 */
[-C--:B------:R-:W-:Y:S02]  /*8ce0*/  FMUL.FTZ R34, R34, -R14.reuse ;  /* 0x8000000e22227220 */ /* 0x080fe40000410000 */
[C---:B------:R-:W-:Y:S01]  /*8cf0*/  FFMA.FTZ R32, R35.reuse, R14, -R5 ;  /* 0x0000000e23207223 */ /* 0x040fe20000010805 */
[----:B------:R-:W-:Y:S01]  /*8d00*/  MOV R5, UR7 ;  /* 0x0000000700057c02 */ /* 0x000fe20008000f00 */
[----:B------:R-:W-:-:S02]  /*8d10*/  FFMA.FTZ R34, R35, R24, R34 ;  /* 0x0000001823227223 */ /* 0x000fc40000010022 */
[----:B------:R-:W-:Y:S02]  /*8d20*/  FADD.FTZ R197, R197, R32 ;  /* 0x00000020c5c57221 */ /* 0x000fe40000010000 */
[----:B------:R-:W-:Y:S01]  /*8d30*/  FADD.FTZ R15, -R15, R34 ;  /* 0x000000220f0f7221 */ /* 0x000fe20000010100 */
[----:B0-----:R0:W-:Y:S01]  /*8d40*/  @!P0 STS.128 [R5.X16+0x5c60], R132 ;  /* 0x005c608405008388 */ /* 0x0011e2000000cc00 */
        /* <DEDUP_REMOVED lines=8> */
[C---:B0-----:R-:W-:Y:S02]  /*8dd0*/  FMUL.FTZ R5, R146.reuse, -R199 ;  /* 0x800000c792057220 */ /* 0x041fe40000410000 */
        /* <DEDUP_REMOVED lines=10> */
[----:B------:R-:W-:Y:S02]  /*8e80*/  FFMA.FTZ R30, R229, UR42, -R30 ;  /* 0x0000002ae51e7c23 */ /* 0x000fe4000801081e */
[----:B------:R-:W-:Y:S02]  /*8e90*/  FADD.FTZ R32, -R231, R32 ;  /* 0x00000020e7207221 */ /* 0x000fe40000010100 */
[----:B------:R-:W-:-:S02]  /*8ea0*/  FFMA.FTZ R9, R43, R37, R138 ;  /* 0x000000252b097223 */ /* 0x000fc4000001008a */
[----:B------:R-:W-:Y:S02]  /*8eb0*/  FMUL.FTZ R34, R150, -R232 ;  /* 0x800000e896227220 */ /* 0x000fe40000410000 */
[----:B------:R-:W-:Y:S01]  /*8ec0*/  FMUL.FTZ R37, R43, R30 ;  /* 0x0000001e2b257220 */ /* 0x000fe20000410000 */
[----:B------:R-:W-:Y:S01]  /*8ed0*/  SHF.L.U32 R30, R190, 0x5, RZ ;  /* 0x00000005be1e7819 */ /* 0x000fe200000006ff */
[-C--:B------:R-:W-:Y:S02]  /*8ee0*/  FMUL.FTZ R150, R150, -R32.reuse ;  /* 0x8000002096967220 */ /* 0x080fe40000410000 */
[C---:B------:R-:W-:Y:S01]  /*8ef0*/  FFMA.FTZ R34, R151.reuse, R32, R34 ;  /* 0x0000002097227223 */ /* 0x040fe20000010022 */
[----:B------:R-:W-:Y:S01]  /*8f00*/  LEA.HI.SX32 R30, R30, R30, 0x1b ;  /* 0x0000001e1e1e7211 */ /* 0x000fe200078fdaff */
[----:B------:R-:W-:Y:S02]  /*8f10*/  FFMA.FTZ R151, R151, R232, -R150 ;  /* 0x000000e897977223 */ /* 0x000fe40000010896 */
[----:B------:R-:W-:-:S02]  /*8f20*/  FMUL.FTZ R47, R211, UR42 ;  /* 0x0000002ad32f7c20 */ /* 0x000fc40008410000 */
[----:B------:R-:W-:Y:S01]  /*8f30*/  FADD.FTZ R233, -R233, R34 ;  /* 0x00000022e9e97221 */ /* 0x000fe20000010100 */
[----:B------:R0:W-:Y:S01]  /*8f40*/  STS [R30.X4+0x213c], R16 ;  /* 0x00213c101e007388 */ /* 0x0001e20000004800 */
[----:B------:R-:W-:Y:S02]  /*8f50*/  FADD.FTZ R234, R234, R151 ;  /* 0x00000097eaea7221 */ /* 0x000fe40000010000 */
[----:B------:R-:W-:Y:S01]  /*8f60*/  FMUL.FTZ R142, R173, UR42 ;  /* 0x0000002aad8e7c20 */ /* 0x000fe20008410000 */
[----:B------:R1:W-:Y:S01]  /*8f70*/  STS [R30.X4+0x2138], R17 ;  /* 0x002138111e007388 */ /* 0x0003e20000004800 */
[----:B------:R-:W-:Y:S01]  /*8f80*/  FFMA.FTZ R28, R224, UR43, R47 ;  /* 0x0000002be01c7c23 */ /* 0x000fe2000801002f */
[----:B------:R-:W-:Y:S01]  /*8f90*/  MOV R47, UR28 ;  /* 0x0000001c002f7c02 */ /* 0x000fe20008000f00 */
[----:B------:R-:W-:Y:S01]  /*8fa0*/  FFMA.FTZ R142, R221, UR43, R142 ;  /* 0x0000002bdd8e7c23 */ /* 0x000fe2000801008e */
[----:B------:R2:W-:Y:S01]  /*8fb0*/  STS [R30.X4+0x215c], R26 ;  /* 0x00215c1a1e007388 */ /* 0x0005e20000004800 */
[----:B------:R-:W-:Y:S01]  /*8fc0*/  FMUL.FTZ R29, R44, R29 ;  /* 0x0000001d2c1d7220 */ /* 0x000fe20000410000 */
[----:B------:R-:W-:Y:S01]  /*8fd0*/  LEA R47, R47, -R190, 0x1 ;  /* 0x800000be2f2f7211 */ /* 0x000fe200078e08ff */
[CC--:B0-----:R-:W-:Y:S01]  /*8fe0*/  FMUL.FTZ R16, R152.reuse, -R233.reuse ;  /* 0x800000e998107220 */ /* 0x0c1fe20000410000 */
[----:B------:R-:W-:Y:S01]  /*8ff0*/  STS [R30.X4+0x2144], R21 ;  /* 0x002144151e007388 */ /* 0x000fe20000004800 */
[----:B------:R-:W-:Y:S01]  /*9000*/  FMUL.FTZ R152, R152, -R234 ;  /* 0x800000ea98987220 */ /* 0x000fe20000410000 */
[----:B------:R-:W-:Y:S01]  /*9010*/  ISETP.GE.AND P0, PT, R47, 0x1, PT ;  /* 0x000000012f00780c */ /* 0x000fe20003f06270 */
[----:B------:R-:W-:Y:S01]  /*9020*/  FFMA.FTZ R28, -R44, R28, -RZ ;  /* 0x0000001c2c1c7223 */ /* 0x000fe200000109ff */
[----:B------:R-:W-:Y:S01]  /*9030*/  STS [R30.X4+0x2160], R29 ;  /* 0x0021601d1e007388 */ /* 0x000fe20000004800 */
[----:B------:R-:W-:-:S02]  /*9040*/  FFMA.FTZ R44, R153, R233, R152 ;  /* 0x000000e9992c7223 */ /* 0x000fc40000010098 */
[----:B------:R-:W-:Y:S01]  /*9050*/  FFMA.FTZ R22, -R139, R142, -RZ ;  /* 0x0000008e8b167223 */ /* 0x000fe200000109ff */
[----:B------:R-:W-:Y:S01]  /*9060*/  STS [R30.X4+0x2164], R28 ;  /* 0x0021641c1e007388 */ /* 0x000fe20000004800 */
[----:B------:R-:W-:Y:S02]  /*9070*/  FFMA.FTZ R25, -R158, R25, -RZ ;  /* 0x000000199e197223 */ /* 0x000fe400000109ff */
[----:B-1----:R-:W-:Y:S01]  /*9080*/  FFMA.FTZ R17, R153, R234, -R16 ;  /* 0x000000ea99117223 */ /* 0x002fe20000010810 */
[----:B------:R0:W-:Y:S01]  /*9090*/  STS [R30.X4+0x214c], R22 ;  /* 0x00214c161e007388 */ /* 0x0001e20000004800 */
[----:B------:R-:W-:Y:S02]  /*90a0*/  FADD.FTZ R44, -R235, R44 ;  /* 0x0000002ceb2c7221 */ /* 0x000fe40000010100 */
[----:B------:R-:W-:Y:S01]  /*90b0*/  FMUL.FTZ R16, R234, R184 ;  /* 0x000000b8ea107220 */ /* 0x000fe20000410000 */
[----:B------:R1:W-:Y:S01]  /*90c0*/  STS [R30.X4+0x2154], R25 ;  /* 0x002154191e007388 */ /* 0x0003e20000004800 */
[----:B------:R-:W-:-:S02]  /*90d0*/  FADD.FTZ R236, R236, R17 ;  /* 0x00000011ecec7221 */ /* 0x000fc40000010000 */
[----:B------:R-:W-:Y:S01]  /*90e0*/  FADD.FTZ R213, -R170, R213 ;  /* 0x000000d5aad57221 */ /* 0x000fe20000010100 */
[----:B------:R3:W-:Y:S01]  /*90f0*/  STS [R30.X4+0x216c], R31 ;  /* 0x00216c1f1e007388 */ /* 0x0007e20000004800 */
[----:B--2---:R-:W-:Y:S02]  /*9100*/  FMUL.FTZ R26, R208, R16 ;  /* 0x00000010d01a7220 */ /* 0x004fe40000410000 */
[-C--:B0-----:R-:W-:Y:S01]  /*9110*/  FMUL.FTZ R22, R44, R185.reuse ;  /* 0x000000b92c167220 */ /* 0x081fe20000410000 */
[----:B------:R0:W-:Y:S01]  /*9120*/  STS [R30.X4+0x2158], R27 ;  /* 0x0021581b1e007388 */ /* 0x0001e20000004800 */
[----:B------:R-:W-:Y:S02]  /*9130*/  FADD.FTZ R212, -R171, R212 ;  /* 0x000000d4abd47221 */ /* 0x000fe40000010100 */
[----:B-1----:R-:W-:Y:S01]  /*9140*/  FMUL.FTZ R25, R233, R184 ;  /* 0x000000b8e9197220 */ /* 0x002fe20000410000 */
[----:B------:R-:W-:Y:S01]  /*9150*/  STS [R30.X4+0x2170], R37 ;  /* 0x002170251e007388 */ /* 0x000fe20000004800 */
[----:B------:R-:W-:-:S02]  /*9160*/  FMUL.FTZ R17, R236, R185 ;  /* 0x000000b9ec117220 */ /* 0x000fc40000410000 */
[----:B------:R-:W-:Y:S01]  /*9170*/  FMUL.FTZ R21, R209, R22 ;  /* 0x00000016d1157220 */ /* 0x000fe20000410000 */
[----:B------:R-:W-:Y:S01]  /*9180*/  STS [R30.X4+0x2100], R65 ;  /* 0x002100411e007388 */ /* 0x000fe20000004800 */
[-C--:B------:R-:W-:Y:S02]  /*9190*/  FFMA.FTZ R28, R213, R25.reuse, -R26 ;  /* 0x00000019d51c7223 */ /* 0x080fe4000001081a */
[----:B------:R-:W-:Y:S01]  /*91a0*/  FMUL.FTZ R26, R208, R25 ;  /* 0x00000019d01a7220 */ /* 0x000fe20000410000 */
[----:B------:R-:W-:Y:S01]  /*91b0*/  STS [R30.X4+0x2104], R64 ;  /* 0x002104401e007388 */ /* 0x000fe20000004800 */
[----:B------:R-:W-:Y:S02]  /*91c0*/  FFMA.FTZ R25, R17, R212, R21 ;  /* 0x000000d411197223 */ /* 0x000fe40000010015 */
[----:B------:R-:W-:Y:S01]  /*91d0*/  FMUL.FTZ R21, R232, R183 ;  /* 0x000000b7e8157220 */ /* 0x000fe20000410000 */
[----:B------:R-:W-:Y:S01]  /*91e0*/  STS [R30.X4+0x2108], R66 ;  /* 0x002108421e007388 */ /* 0x000fe20000004800 */
[----:B------:R-:W-:-:S02]  /*91f0*/  FADD.FTZ R214, -R169, R214 ;  /* 0x000000d6a9d67221 */ /* 0x000fc40000010100 */
[----:B------:R-:W-:Y:S01]  /*9200*/  FMUL.FTZ R29, R32, R183 ;  /* 0x000000b7201d7220 */ /* 0x000fe20000410000 */
[----:B------:R-:W-:Y:S01]  /*9210*/  STS [R30.X4+0x210c], R67 ;  /* 0x00210c431e007388 */ /* 0x000fe20000004800 */
[----:B---3--:R-:W-:Y:S02]  /*9220*/  FMUL.FTZ R31, R207, R21 ;  /* 0x00000015cf1f7220 */ /* 0x008fe40000410000 */
[----:B0-----:R-:W-:Y:S01]  /*9230*/  FMUL.FTZ R27, R209, R17 ;  /* 0x00000011d11b7220 */ /* 0x001fe20000410000 */
[----:B------:R-:W-:Y:S01]  /*9240*/  STS [R30.X4+0x2110], R60 ;  /* 0x0021103c1e007388 */ /* 0x000fe20000004800 */
[----:B------:R-:W-:Y:S02]  /*9250*/  FFMA.FTZ R26, R16, R213, R26 ;  /* 0x000000d5101a7223 */ /* 0x000fe4000001001a */
[----:B------:R-:W-:Y:S01]  /*9260*/  FADD.FTZ R25, RZ, R25 ;  /* 0x00000019ff197221 */ /* 0x000fe20000010000 */
[----:B------:R-:W-:Y:S01]  /*9270*/  STS [R30.X4+0x2114], R61 ;  /* 0x0021143d1e007388 */ /* 0x000fe20000004800 */
[----:B------:R-:W-:-:S02]  /*9280*/  FFMA.FTZ R34, R214, R29, -R31 ;  /* 0x0000001dd6227223 */ /* 0x000fc4000001081f */
[----:B------:R-:W-:Y:S01]  /*9290*/  FMUL.FTZ R29, R207, R29 ;  /* 0x0000001dcf1d7220 */ /* 0x000fe20000410000 */
[----:B------:R-:W-:Y:S01]  /*92a0*/  STS [R30.X4+0x2118], R62 ;  /* 0x0021183e1e007388 */ /* 0x000fe20000004800 */
[----:B------:R-:W-:Y:S02]  /*92b0*/  FFMA.FTZ R27, R212, R22, -R27 ;  /* 0x00000016d41b7223 */ /* 0x000fe4000001081b */
[----:B------:R-:W-:Y:S01]  /*92c0*/  FMUL.FTZ R31, R5, R182 ;  /* 0x000000b6051f7220 */ /* 0x000fe20000410000 */
[----:B------:R-:W-:Y:S01]  /*92d0*/  STS [R30.X4+0x211c], R63 ;  /* 0x00211c3f1e007388 */ /* 0x000fe20000004800 */
[----:B------:R-:W-:Y:S02]  /*92e0*/  FADD.FTZ R25, R25, R26 ;  /* 0x0000001a19197221 */ /* 0x000fe40000010000 */
[----:B------:R-:W-:Y:S01]  /*92f0*/  FFMA.FTZ R26, R21, R214, R29 ;  /* 0x000000d6151a7223 */ /* 0x000fe2000001001d */
[----:B------:R-:W-:Y:S01]  /*9300*/  STS [R30.X4+0x2120], R57 ;  /* 0x002120391e007388 */ /* 0x000fe20000004800 */
[----:B------:R-:W-:-:S02]  /*9310*/  FMUL.FTZ R40, R226, UR42 ;  /* 0x0000002ae2287c20 */ /* 0x000fc40008410000 */
[----:B------:R-:W-:Y:S01]  /*9320*/  FADD.FTZ R215, -R168, R215 ;  /* 0x000000d7a8d77221 */ /* 0x000fe20000010100 */
[----:B------:R-:W-:Y:S01]  /*9330*/  STS [R30.X4+0x2124], R56 ;  /* 0x002124381e007388 */ /* 0x000fe20000004800 */
[----:B------:R-:W-:Y:S02]  /*9340*/  FADD.FTZ R27, RZ, R27 ;  /* 0x0000001bff1b7221 */ /* 0x000fe40000010000 */
[----:B------:R-:W-:Y:S01]  /*9350*/  FMUL.FTZ R22, R227, R182 ;  /* 0x000000b6e3167220 */ /* 0x000fe20000410000 */
[----:B------:R-:W-:Y:S01]  /*9360*/  STS [R30.X4+0x2128], R58 ;  /* 0x0021283a1e007388 */ /* 0x000fe20000004800 */
[----:B------:R-:W-:Y:S02]  /*9370*/  FMUL.FTZ R29, R206, R31 ;  /* 0x0000001fce1d7220 */ /* 0x000fe40000410000 */
[----:B------:R-:W-:Y:S01]  /*9380*/  FADD.FTZ R25, R25, R26 ;  /* 0x0000001a19197221 */ /* 0x000fe20000010000 */
[----:B------:R-:W-:Y:S01]  /*9390*/  STS [R30.X4+0x212c], R59 ;  /* 0x00212c3b1e007388 */ /* 0x000fe20000004800 */
[----:B------:R-:W-:-:S02]  /*93a0*/  FFMA.FTZ R33, R229, UR43, R40 ;  /* 0x0000002be5217c23 */ /* 0x000fc40008010028 */
[----:B------:R-:W-:Y:S01]  /*93b0*/  FADD.FTZ R27, R27, R28 ;  /* 0x0000001c1b1b7221 */ /* 0x000fe20000010000 */
[----:B------:R-:W-:Y:S01]  /*93c0*/  STS [R30.X4+0x2130], R53 ;  /* 0x002130351e007388 */ /* 0x000fe20000004800 */
[----:B------:R-:W-:Y:S02]  /*93d0*/  FFMA.FTZ R26, R22, R215, R29 ;  /* 0x000000d7161a7223 */ /* 0x000fe4000001001d */
[----:B------:R-:W-:Y:S01]  /*93e0*/  FMUL.FTZ R28, R206, R22 ;  /* 0x00000016ce1c7220 */ /* 0x000fe20000410000 */
[----:B------:R-:W-:Y:S01]  /*93f0*/  STS [R30.X4+0x2134], R52 ;  /* 0x002134341e007388 */ /* 0x000fe20000004800 */
[----:B------:R-:W-:Y:S02]  /*9400*/  FFMA.FTZ R33, -R43, R33, -RZ ;  /* 0x000000212b217223 */ /* 0x000fe400000109ff */
[----:B------:R-:W-:Y:S01]  /*9410*/  FADD.FTZ R29, R25, R26 ;  /* 0x0000001a191d7221 */ /* 0x000fe20000010000 */
[----:B------:R-:W-:Y:S01]  /*9420*/  STS [R30.X4+0x2168], R41 ;  /* 0x002168291e007388 */ /* 0x000fe20000004800 */
[----:B------:R-:W-:-:S02]  /*9430*/  FFMA.FTZ R28, R215, R31, -R28 ;  /* 0x0000001fd71c7223 */ /* 0x000fc4000001081c */
[-C--:B------:R-:W-:Y:S01]  /*9440*/  FMUL.FTZ R25, R199, R189.reuse ;  /* 0x000000bdc7197220 */ /* 0x080fe20000410000 */
[----:B------:R0:W-:Y:S01]  /*9450*/  STS [R30.X4+0x2174], R33 ;  /* 0x002174211e007388 */ /* 0x0001e20000004800 */
[----:B------:R-:W-:Y:S02]  /*9460*/  FMUL.FTZ R38, R141, R38 ;  /* 0x000000268d267220 */ /* 0x000fe40000410000 */
[----:B------:R-:W-:Y:S01]  /*9470*/  FMUL.FTZ R31, R198, R189 ;  /* 0x000000bdc61f7220 */ /* 0x000fe20000410000 */
[----:B------:R-:W-:Y:S01]  /*9480*/  STS [R30.X4+0x2178], R39 ;  /* 0x002178271e007388 */ /* 0x000fe20000004800 */
[----:B------:R-:W-:Y:S02]  /*9490*/  FMUL.FTZ R26, R197, R188 ;  /* 0x000000bcc51a7220 */ /* 0x000fe40000410000 */
[----:B------:R-:W-:Y:S01]  /*94a0*/  FMUL.FTZ R141, R237, UR42 ;  /* 0x0000002aed8d7c20 */ /* 0x000fe20008410000 */
[----:B------:R-:W-:Y:S01]  /*94b0*/  STS [R30.X4+0x2140], R38 ;  /* 0x002140261e007388 */ /* 0x000fe20000004800 */
[----:B------:R-:W-:-:S02]  /*94c0*/  FFMA.FTZ R13, -R43, R36, R55 ;  /* 0x000000242b0d7223 */ /* 0x000fc40000010137 */
[----:B------:R-:W-:Y:S02]  /*94d0*/  FADD.FTZ R27, R27, R34 ;  /* 0x000000221b1b7221 */ /* 0x000fe40000010000 */
[----:B------:R-:W-:Y:S02]  /*94e0*/  FADD.FTZ R216, -R167, R216 ;  /* 0x000000d8a7d87221 */ /* 0x000fe40000010100 */
[C---:B------:R-:W-:Y:S02]  /*94f0*/  FMUL.FTZ R35, R205.reuse, R25 ;  /* 0x00000019cd237220 */ /* 0x040fe40000410000 */
[----:B------:R-:W-:Y:S02]  /*9500*/  FADD.FTZ R217, -R166, R217 ;  /* 0x000000d9a6d97221 */ /* 0x000fe40000010100 */
[----:B------:R-:W-:Y:S02]  /*9510*/  FMUL.FTZ R34, R205, R31 ;  /* 0x0000001fcd227220 */ /* 0x000fe40000410000 */
[----:B0-----:R-:W-:-:S02]  /*9520*/  FMUL.FTZ R33, R15, R188 ;  /* 0x000000bc0f217220 */ /* 0x001fc40000410000 */
[----:B------:R-:W-:Y:S02]  /*9530*/  FMUL.FTZ R36, R204, R26 ;  /* 0x0000001acc247220 */ /* 0x000fe40000410000 */
[----:B------:R-:W-:Y:S02]  /*9540*/  FFMA.FTZ R48, R230, UR43, R141 ;  /* 0x0000002be6307c23 */ /* 0x000fe4000801008d */
[----:B------:R-:W-:Y:S02]  /*9550*/  FFMA.FTZ R35, R216, R31, -R35 ;  /* 0x0000001fd8237223 */ /* 0x000fe40000010823 */
[----:B------:R-:W-:Y:S02]  /*9560*/  FFMA.FTZ R34, R25, R216, R34 ;  /* 0x000000d819227223 */ /* 0x000fe40000010022 */
[----:B------:R-:W-:Y:S02]  /*9570*/  FFMA.FTZ R31, R217, R33, -R36 ;  /* 0x00000021d91f7223 */ /* 0x000fe40000010824 */
[----:B------:R-:W-:-:S02]  /*9580*/  FMUL.FTZ R54, R140, R54 ;  /* 0x000000368c367220 */ /* 0x000fc40000410000 */
[----:B------:R-:W-:Y:S02]  /*9590*/  FFMA.FTZ R48, -R140, R48, -RZ ;  /* 0x000000308c307223 */ /* 0x000fe400000109ff */
[----:B------:R-:W-:Y:S02]  /*95a0*/  FADD.FTZ R28, R27, R28 ;  /* 0x0000001c1b1c7221 */ /* 0x000fe40000010000 */
[----:B------:R-:W-:Y:S01]  /*95b0*/  FMUL.FTZ R33, R204, R33 ;  /* 0x00000021cc217220 */ /* 0x000fe20000410000 */
[----:B------:R-:W-:Y:S01]  /*95c0*/  STS [R30.X4+0x217c], R48 ;  /* 0x00217c301e007388 */ /* 0x000fe20000004800 */
[----:B------:R-:W-:Y:S02]  /*95d0*/  FMUL.FTZ R140, R173, UR43 ;  /* 0x0000002bad8c7c20 */ /* 0x000fe40008410000 */
[----:B------:R-:W-:Y:S02]  /*95e0*/  FMUL.FTZ R45, R172, UR43 ;  /* 0x0000002bac2d7c20 */ /* 0x000fe40008410000 */
[----:B------:R-:W-:-:S02]  /*95f0*/  FMUL.FTZ R36, R24, R187 ;  /* 0x000000bb18247220 */ /* 0x000fc40000410000 */
[----:B------:R-:W-:Y:S02]  /*9600*/  FMUL.FTZ R27, R14, R187 ;  /* 0x000000bb0e1b7220 */ /* 0x000fe40000410000 */
[----:B------:R-:W-:Y:S02]  /*9610*/  FADD.FTZ R29, R29, R34 ;  /* 0x000000221d1d7221 */ /* 0x000fe40000010000 */
[----:B------:R-:W-:Y:S02]  /*9620*/  FFMA.FTZ R34, R26, R217, R33 ;  /* 0x000000d91a227223 */ /* 0x000fe40000010021 */
[----:B------:R-:W-:Y:S02]  /*9630*/  FADD.FTZ R28, R28, R35 ;  /* 0x000000231c1c7221 */ /* 0x000fe40000010000 */
[----:B------:R-:W-:Y:S02]  /*9640*/  FFMA.FTZ R140, R221, UR42, -R140 ;  /* 0x0000002add8c7c23 */ /* 0x000fe4000801088c */
[----:B------:R-:W-:-:S02]  /*9650*/  FFMA.FTZ R45, R222, UR42, -R45 ;  /* 0x0000002ade2d7c23 */ /* 0x000fc4000801082d */
[----:B------:R-:W-:Y:S02]  /*9660*/  FADD.FTZ R218, -R165, R218 ;  /* 0x000000daa5da7221 */ /* 0x000fe40000010100 */
[C---:B------:R-:W-:Y:S02]  /*9670*/  FMUL.FTZ R33, R203.reuse, R36 ;  /* 0x00000024cb217220 */ /* 0x040fe40000410000 */
[----:B------:R-:W-:Y:S02]  /*9680*/  FMUL.FTZ R35, R203, R27 ;  /* 0x0000001bcb237220 */ /* 0x000fe40000410000 */
[----:B------:R-:W-:Y:S02]  /*9690*/  FADD.FTZ R29, R29, R34 ;  /* 0x000000221d1d7221 */ /* 0x000fe40000010000 */
[----:B------:R-:W-:Y:S02]  /*96a0*/  FMUL.FTZ R49, R139, R140 ;  /* 0x0000008c8b317220 */ /* 0x000fe40000410000 */
[----:B------:R-:W-:-:S02]  /*96b0*/  FMUL.FTZ R45, R158, R45 ;  /* 0x0000002d9e2d7220 */ /* 0x000fc40000410000 */
[----:B------:R-:W-:Y:S01]  /*96c0*/  FFMA.FTZ R34, R27, R218, R33 ;  /* 0x000000da1b227223 */ /* 0x000fe20000010021 */
[----:B------:R-:W-:Y:S01]  /*96d0*/  STS [R30.X4+0x2148], R49 ;  /* 0x002148311e007388 */ /* 0x000fe20000004800 */
[----:B------:R-:W-:Y:S02]  /*96e0*/  FFMA.FTZ R36, R218, R36, -R35 ;  /* 0x00000024da247223 */ /* 0x000fe40000010823 */
[-C--:B------:R-:W-:Y:S01]  /*96f0*/  FMUL.FTZ R35, R6, R181.reuse ;  /* 0x000000b506237220 */ /* 0x080fe20000410000 */
[----:B------:R0:W-:Y:S01]  /*9700*/  STS [R30.X4+0x2150], R45 ;  /* 0x0021502d1e007388 */ /* 0x0001e20000004800 */
[----:B------:R-:W-:Y:S02]  /*9710*/  FADD.FTZ R34, R29, R34 ;  /* 0x000000221d227221 */ /* 0x000fe40000010000 */
[----:B------:R-:W-:Y:S02]  /*9720*/  FADD.FTZ R220, -R163, R220 ;  /* 0x000000dca3dc7221 */ /* 0x000fe40000010100 */
[----:B------:R-:W-:-:S02]  /*9730*/  FMUL.FTZ R29, R10, R181 ;  /* 0x000000b50a1d7220 */ /* 0x000fc40000410000 */
[----:B------:R-:W-:Y:S02]  /*9740*/  FMUL.FTZ R37, R201, R35 ;  /* 0x00000023c9257220 */ /* 0x000fe40000410000 */
[----:B------:R-:W-:Y:S02]  /*9750*/  FADD.FTZ R31, R28, R31 ;  /* 0x0000001f1c1f7221 */ /* 0x000fe40000010000 */
[----:B0-----:R-:W-:Y:S02]  /*9760*/  FMUL.FTZ R30, R19, UR38 ;  /* 0x00000026131e7c20 */ /* 0x001fe40008410000 */
[----:B------:R-:W-:Y:S02]  /*9770*/  FFMA.FTZ R62, R29, R220, R37 ;  /* 0x000000dc1d3e7223 */ /* 0x000fe40000010025 */
[----:B------:R-:W-:Y:S02]  /*9780*/  FMUL.FTZ R28, R12, R186 ;  /* 0x000000ba0c1c7220 */ /* 0x000fe40000410000 */
[----:B------:R-:W-:-:S02]  /*9790*/  FFMA.FTZ R37, R191, UR37, R30 ;  /* 0x00000025bf257c23 */ /* 0x000fc4000801001e */
[----:B------:R-:W-:Y:S02]  /*97a0*/  FMUL.FTZ R30, R0, UR38 ;  /* 0x00000026001e7c20 */ /* 0x000fe40008410000 */
[----:B------:R-:W-:Y:S02]  /*97b0*/  FMUL.FTZ R43, R3, UR38 ;  /* 0x00000026032b7c20 */ /* 0x000fe40008410000 */
[----:B------:R-:W-:Y:S02]  /*97c0*/  FADD.FTZ R219, -R164, R219 ;  /* 0x000000dba4db7221 */ /* 0x000fe40000010100 */
[----:B------:R-:W-:Y:S02]  /*97d0*/  FMUL.FTZ R33, R11, R186 ;  /* 0x000000ba0b217220 */ /* 0x000fe40000410000 */
[----:B------:R-:W-:Y:S02]  /*97e0*/  FMUL.FTZ R38, R202, R28 ;  /* 0x0000001cca267220 */ /* 0x000fe40000410000 */
[----:B------:R-:W-:-:S02]  /*97f0*/  FFMA.FTZ R41, R23, UR37, -R30 ;  /* 0x0000002517297c23 */ /* 0x000fc4000801081e */
[----:B------:R-:W-:Y:S02]  /*9800*/  FMUL.FTZ R46, R8, UR38 ;  /* 0x00000026082e7c20 */ /* 0x000fe40008410000 */
[C---:B------:R-:W-:Y:S02]  /*9810*/  FMUL.FTZ R30, R4.reuse, UR38 ;  /* 0x00000026041e7c20 */ /* 0x040fe40008410000 */
[C---:B------:R-:W-:Y:S02]  /*9820*/  FFMA.FTZ R43, R4.reuse, UR37, -R43 ;  /* 0x00000025042b7c23 */ /* 0x040fe4000801082b */
[----:B------:R-:W-:Y:S02]  /*9830*/  FMUL.FTZ R65, R4, R179 ;  /* 0x000000b304417220 */ /* 0x000fe40000410000 */
[----:B------:R-:W-:Y:S02]  /*9840*/  FMUL.FTZ R49, R7, UR38 ;  /* 0x0000002607317c20 */ /* 0x000fe40008410000 */
[----:B------:R-:W-:-:S02]  /*9850*/  FMUL.FTZ R4, R12, UR38 ;  /* 0x000000260c047c20 */ /* 0x000fc40008410000 */
[----:B------:R-:W-:Y:S02]  /*9860*/  FFMA.FTZ R38, R219, R33, -R38 ;  /* 0x00000021db267223 */ /* 0x000fe40000010826 */
[----:B------:R-:W-:Y:S02]  /*9870*/  FMUL.FTZ R39, R201, R29 ;  /* 0x0000001dc9277220 */ /* 0x000fe40000410000 */
[----:B------:R-:W-:Y:S02]  /*9880*/  FADD.FTZ R31, R31, R36 ;  /* 0x000000241f1f7221 */ /* 0x000fe40000010000 */
[C---:B------:R-:W-:Y:S02]  /*9890*/  FFMA.FTZ R46, R7.reuse, UR37, -R46 ;  /* 0x00000025072e7c23 */ /* 0x040fe4000801082e */
[----:B------:R-:W-:Y:S02]  /*98a0*/  FMUL.FTZ R64, R7, R180 ;  /* 0x000000b407407220 */ /* 0x000fe40000410000 */
[----:B------:R-:W-:-:S02]  /*98b0*/  FMUL.FTZ R7, R10, UR38 ;  /* 0x000000260a077c20 */ /* 0x000fc40008410000 */
[----:B------:R-:W-:Y:S02]  /*98c0*/  FFMA.FTZ R48, R8, UR37, R49 ;  /* 0x0000002508307c23 */ /* 0x000fe40008010031 */
[C---:B------:R-:W-:Y:S02]  /*98d0*/  FFMA.FTZ R49, R11.reuse, UR37, -R4 ;  /* 0x000000250b317c23 */ /* 0x040fe40008010804 */
[----:B------:R-:W-:Y:S02]  /*98e0*/  FMUL.FTZ R51, R11, UR38 ;  /* 0x000000260b337c20 */ /* 0x000fe40008410000 */
[----:B------:R-:W-:Y:S02]  /*98f0*/  FFMA.FTZ R36, R220, R35, -R39 ;  /* 0x00000023dc247223 */ /* 0x000fe40000010827 */
[----:B------:R-:W-:Y:S02]  /*9900*/  FADD.FTZ R31, R31, R38 ;  /* 0x000000261f1f7221 */ /* 0x000fe40000010000 */
[----:B------:R-:W-:-:S02]  /*9910*/  FMUL.FTZ R4, R197, UR38 ;  /* 0x00000026c5047c20 */ /* 0x000fc40008410000 */
[----:B------:R-:W-:Y:S02]  /*9920*/  FMUL.FTZ R33, R202, R33 ;  /* 0x00000021ca217220 */ /* 0x000fe40000410000 */
[----:B------:R-:W-:Y:S02]  /*9930*/  FFMA.FTZ R50, R6, UR37, -R7 ;  /* 0x0000002506327c23 */ /* 0x000fe40008010807 */
[----:B------:R-:W-:Y:S02]  /*9940*/  FMUL.FTZ R7, R14, UR38 ;  /* 0x000000260e077c20 */ /* 0x000fe40008410000 */
[----:B------:R-:W-:Y:S02]  /*9950*/  FFMA.FTZ R52, R12, UR37, R51 ;  /* 0x000000250c347c23 */ /* 0x000fe40008010033 */
[----:B------:R-:W-:Y:S02]  /*9960*/  FADD.FTZ R63, R31, R36 ;  /* 0x000000241f3f7221 */ /* 0x000fe40000010000 */
[----:B------:R-:W-:-:S02]  /*9970*/  FFMA.FTZ R51, R15, UR37, -R4 ;  /* 0x000000250f337c23 */ /* 0x000fc40008010804 */
[----:B------:R-:W-:Y:S02]  /*9980*/  FMUL.FTZ R31, R2, UR38 ;  /* 0x00000026021f7c20 */ /* 0x000fe40008410000 */
[----:B------:R-:W-:Y:S02]  /*9990*/  FMUL.FTZ R4, R227, UR38 ;  /* 0x00000026e3047c20 */ /* 0x000fe40008410000 */
[----:B------:R-:W-:Y:S02]  /*99a0*/  FADD.FTZ R9, R9, R54 ;  /* 0x0000003609097221 */ /* 0x000fe40000010000 */
[----:B------:R-:W-:Y:S02]  /*99b0*/  FFMA.FTZ R33, R28, R219, R33 ;  /* 0x000000db1c217223 */ /* 0x000fe40000010021 */
[----:B------:R-:W-:Y:S02]  /*99c0*/  FFMA.FTZ R54, R24, UR37, -R7 ;  /* 0x0000002518367c23 */ /* 0x000fe40008010807 */
[----:B------:R-:W-:-:S02]  /*99d0*/  FMUL.FTZ R7, R199, UR38 ;  /* 0x00000026c7077c20 */ /* 0x000fc40008410000 */
[----:B------:R-:W-:Y:S02]  /*99e0*/  FFMA.FTZ R40, R18, UR37, -R31 ;  /* 0x0000002512287c23 */ /* 0x000fe4000801081f */
[----:B------:R-:W-:Y:S02]  /*99f0*/  FFMA.FTZ R55, R5, UR37, -R4 ;  /* 0x0000002505377c23 */ /* 0x000fe40008010804 */
[----:B------:R-:W-:Y:S02]  /*9a00*/  FADD.FTZ R33, R34, R33 ;  /* 0x0000002122217221 */ /* 0x000fe40000010000 */
[----:B------:R-:W-:Y:S02]  /*9a10*/  FMUL.FTZ R31, R23, UR38 ;  /* 0x00000026171f7c20 */ /* 0x000fe40008410000 */
[----:B------:R-:W-:Y:S02]  /*9a20*/  FMUL.FTZ R53, R6, UR38 ;  /* 0x0000002606357c20 */ /* 0x000fe40008410000 */
[----:B------:R-:W-:-:S02]  /*9a30*/  FMUL.FTZ R4, R234, UR38 ;  /* 0x00000026ea047c20 */ /* 0x000fc40008410000 */
[----:B------:R-:W-:Y:S02]  /*9a40*/  FFMA.FTZ R56, R198, UR37, -R7 ;  /* 0x00000025c6387c23 */ /* 0x000fe40008010807 */
[----:B------:R-:W-:Y:S02]  /*9a50*/  FMUL.FTZ R58, R15, UR38 ;  /* 0x000000260f3a7c20 */ /* 0x000fe40008410000 */
[----:B------:R-:W-:Y:S02]  /*9a60*/  FMUL.FTZ R7, R232, UR38 ;  /* 0x00000026e8077c20 */ /* 0x000fe40008410000 */
[----:B------:R-:W-:Y:S02]  /*9a70*/  FMUL.FTZ R60, R5, UR38 ;  /* 0x00000026053c7c20 */ /* 0x000fe40008410000 */
[----:B------:R-:W-:Y:S02]  /*9a80*/  FADD.FTZ R62, R33, R62 ;  /* 0x0000003e213e7221 */ /* 0x000fe40000010000 */
[----:B------:R-:W-:-:S02]  /*9a90*/  FFMA.FTZ R42, R0, UR37, R31 ;  /* 0x00000025002a7c23 */ /* 0x000fc4000801001f */
[----:B------:R-:W-:Y:S02]  /*9aa0*/  FFMA.FTZ R45, R3, UR37, R30 ;  /* 0x00000025032d7c23 */ /* 0x000fe4000801001e */
[----:B------:R-:W-:Y:S02]  /*9ab0*/  FFMA.FTZ R11, R10, UR37, R53 ;  /* 0x000000250a0b7c23 */ /* 0x000fe40008010035 */
[----:B------:R-:W-:Y:S02]  /*9ac0*/  FMUL.FTZ R5, R236, UR38 ;  /* 0x00000026ec057c20 */ /* 0x000fe40008410000 */
        /* <DEDUP_REMOVED lines=8> */
[----:B------:R-:W-:-:S02]  /*9b50*/  FMUL.FTZ R30, R8, R180 ;  /* 0x000000b4081e7220 */ /* 0x000fc40000410000 */
[----:B------:R-:W-:Y:S02]  /*9b60*/  FMUL.FTZ R53, R24, UR38 ;  /* 0x0000002618357c20 */ /* 0x000fe40008410000 */
[----:B------:R-:W-:Y:S02]  /*9b70*/  FMUL.FTZ R198, R198, UR38 ;  /* 0x00000026c6c67c20 */ /* 0x000fe40008410000 */
[----:B------:R-:W-:Y:S02]  /*9b80*/  FMUL.FTZ R59, R32, UR38 ;  /* 0x00000026203b7c20 */ /* 0x000fe40008410000 */
[----:B------:R-:W-:Y:S02]  /*9b90*/  FMUL.FTZ R233, R233, UR38 ;  /* 0x00000026e9e97c20 */ /* 0x000fe40008410000 */
[----:B------:R-:W-:Y:S02]  /*9ba0*/  FMUL.FTZ R61, R44, UR38 ;  /* 0x000000262c3d7c20 */ /* 0x000fe40008410000 */
[----:B------:R-:W-:-:S02]  /*9bb0*/  FFMA.FTZ R24, R32, UR37, -R7 ;  /* 0x0000002520187c23 */ /* 0x000fc40008010807 */
[----:B------:R-:W-:Y:S02]  /*9bc0*/  FFMA.FTZ R32, R44, UR37, -R5 ;  /* 0x000000252c207c23 */ /* 0x000fe40008010805 */
[----:B------:R-:W-:Y:S02]  /*9bd0*/  FADD.FTZ R221, -R162, R221 ;  /* 0x000000dda2dd7221 */ /* 0x000fe40000010100 */
[----:B------:R-:W-:Y:S02]  /*9be0*/  FADD.FTZ R222, -R161, R222 ;  /* 0x000000dea1de7221 */ /* 0x000fe40000010100 */
[----:B------:R-:W-:Y:S02]  /*9bf0*/  FFMA.FTZ R34, R137, UR37, -R34 ;  /* 0x0000002589227c23 */ /* 0x000fe40008010822 */
[----:B------:R-:W-:Y:S02]  /*9c00*/  FFMA.FTZ R33, R136, UR37, R33 ;  /* 0x0000002588217c23 */ /* 0x000fe40008010021 */
[----:B------:R-:W-:-:S02]  /*9c10*/  FFMA.FTZ R35, R194, UR37, -R35 ;  /* 0x00000025c2237c23 */ /* 0x000fc40008010823 */
[----:B------:R-:W-:Y:S02]  /*9c20*/  FFMA.FTZ R36, R193, UR37, R36 ;  /* 0x00000025c1247c23 */ /* 0x000fe40008010024 */
[----:B------:R-:W-:Y:S02]  /*9c30*/  FFMA.FTZ R38, R19, UR37, -R38 ;  /* 0x0000002513267c23 */ /* 0x000fe40008010826 */
[----:B------:R-:W-:Y:S02]  /*9c40*/  FFMA.FTZ R39, R2, UR37, R39 ;  /* 0x0000002502277c23 */ /* 0x000fe40008010027 */
[----:B------:R-:W-:Y:S02]  /*9c50*/  FMUL.FTZ R67, R172, R31 ;  /* 0x0000001fac437220 */ /* 0x000fe40000410000 */
[----:B------:R-:W-:Y:S02]  /*9c60*/  FMUL.FTZ R66, R173, R30 ;  /* 0x0000001ead427220 */ /* 0x000fe40000410000 */
[----:B------:R-:W-:-:S02]  /*9c70*/  FFMA.FTZ R53, R14, UR37, R53 ;  /* 0x000000250e357c23 */ /* 0x000fc40008010035 */
[----:B------:R-:W-:Y:S02]  /*9c80*/  FFMA.FTZ R58, R197, UR37, R58 ;  /* 0x00000025c53a7c23 */ /* 0x000fe4000801003a */
[----:B------:R-:W-:Y:S02]  /*9c90*/  FFMA.FTZ R57, R199, UR37, R198 ;  /* 0x00000025c7397c23 */ /* 0x000fe400080100c6 */
        /* <DEDUP_REMOVED lines=38> */
.L_x_6746:
[----:B------:R-:W-:Y:S05]  /*9f00*/  BSYNC B0 ;  /* 0x0000000000007941 */ /* 0x000fea0003800000 */
.L_x_6745:
        /* <DEDUP_REMOVED lines=8> */
[----:B------:R-:W-:Y:S01]  /*9f90*/  FMUL.FTZ R65, R172, R65 ;  /* 0x00000041ac417220 */ /* 0x000fe20000410000 */
[----:B------:R-:W-:Y:S01]  /*9fa0*/  UIMAD.WIDE.U32 UR28, UR30, UR34, URZ ;  /* 0x000000221e1c72a5 */ /* 0x000fe2000f8e003f */
[----:B------:R-:W-:Y:S01]  /*9fb0*/  FADD.FTZ R66, R63, R66 ;  /* 0x000000423f427221 */ /* 0x000fe20000010000 */
[----:B------:R-:W-:Y:S01]  /*9fc0*/  UIMAD UR37, UR35, UR30, UR37 ;  /* 0x0000001e232572a4 */ /* 0x000fe2000f8e0225 */
[----:B------:R-:W-:Y:S01]  /*9fd0*/  FADD.FTZ R63, R13, -R20 ;  /* 0x800000140d3f7221 */ /* 0x000fe20000010000 */
[----:B------:R-:W-:Y:S01]  /*9fe0*/  ULDC UR38, c[0x0][0x174] ;  /* 0x00005d0000267ab9 */ /* 0x000fe20000000800 */
[----:B------:R-:W-:Y:S01]  /*9ff0*/  FMUL.FTZ R13, R0, R178 ;  /* 0x000000b2000d7220 */ /* 0x000fe20000410000 */
[----:B------:R-:W-:Y:S01]  /*a000*/  ULDC.64 UR30, c[0x0][0x2c0] ;  /* 0x0000b000001e7ab9 */ /* 0x000fe20000000a00 */
[----:B------:R-:W-:Y:S01]  /*a010*/  FADD.FTZ R5, R62, R5 ;  /* 0x000000053e057221 */ /* 0x000fe20000010000 */
[----:B------:R-:W-:Y:S01]  /*a020*/  UIADD3 UR29, UR29, UR37, URZ ;  /* 0x000000251d1d7290 */ /* 0x000fe2000fffe03f */
[----:B------:R-:W-:Y:S01]  /*a030*/  FFMA.FTZ R4, R31, R222, R65 ;  /* 0x000000de1f047223 */ /* 0x000fe20000010041 */
[----:B------:R-:W-:Y:S01]  /*a040*/  UIMAD UR37, UR36, UR30, URZ ;  /* 0x0000001e242572a4 */ /* 0x000fe2000f8e023f */
[----:B------:R-:W-:Y:S01]  /*a050*/  FMUL.FTZ R20, R2, R177 ;  /* 0x000000b102147220 */ /* 0x000fe20000410000 */
[----:B------:R-:W-:Y:S01]  /*a060*/  BSSY B0, `(.L_x_6747) ;  /* 0x000004d000007945 */ /* 0x000fe20003800000 */
[----:B------:R-:W-:Y:S01]  /*a070*/  FADD.FTZ R223, -R160, R223 ;  /* 0x000000dfa0df7221 */ /* 0x000fe20000010100 */
[----:B------:R-:W-:Y:S01]  /*a080*/  UIMAD UR37, UR20, UR31, UR37 ;  /* 0x0000001f142572a4 */ /* 0x000fe2000f8e0225 */
[----:B------:R-:W-:Y:S01]  /*a090*/  FMUL.FTZ R23, R23, R178 ;  /* 0x000000b217177220 */ /* 0x000fe20000410000 */
[----:B------:R-:W-:Y:S01]  /*a0a0*/  UIMAD.WIDE.U32 UR30, UR20, UR30, UR28 ;  /* 0x0000001e141e72a5 */ /* 0x000fe2000f8e001c */
[----:B0-----:R-:W-:Y:S01]  /*a0b0*/  FMUL.FTZ R6, R210, R13 ;  /* 0x0000000dd2067220 */ /* 0x001fe20000410000 */
[----:B------:R-:W-:Y:S01]  /*a0c0*/  ISETP.GE.AND P1, PT, R47, 0x81, PT ;  /* 0x000000812f00780c */ /* 0x000fe20003f26270 */
[----:B------:R-:W-:Y:S01]  /*a0d0*/  FADD.FTZ R4, R5, R4 ;  /* 0x0000000405047221 */ /* 0x000fe20000010000 */
[----:B------:R-:W-:Y:S01]  /*a0e0*/  ULDC.64 UR28, c[0x0][0x320] ;  /* 0x0000c800001c7ab9 */ /* 0x000fe20000000a00 */
[----:B------:R-:W-:Y:S01]  /*a0f0*/  FADD.FTZ R224, -R157, R224 ;  /* 0x000000e09de07221 */ /* 0x000fe20000010100 */
[----:B------:R-:W-:Y:S01]  /*a100*/  UIADD3 UR37, UR37, UR31, URZ ;  /* 0x0000001f25257290 */ /* 0x000fe2000fffe03f */
[----:B------:R-:W-:Y:S01]  /*a110*/  FMUL.FTZ R18, R18, R177 ;  /* 0x000000b112127220 */ /* 0x000fe20000410000 */
[----:B------:R-:W-:Y:S01]  /*a120*/  ULEA UR31, UP0, UR30, UR28, 0x3 ;  /* 0x0000001c1e1f7291 */ /* 0x000fe2000f80183f */
[----:B------:R-:W-:Y:S01]  /*a130*/  FMUL.FTZ R5, R211, R20 ;  /* 0x00000014d3057220 */ /* 0x000fe20000410000 */
[----:B------:R-:W-:Y:S01]  /*a140*/  UIADD3 UR28, UR6, -UR38, URZ ;  /* 0x80000026061c7290 */ /* 0x000fe2000fffe03f */
[-C--:B------:R-:W-:Y:S01]  /*a150*/  FFMA.FTZ R7, R223, R23.reuse, -R6 ;  /* 0x00000017df077223 */ /* 0x080fe20000010806 */
[----:B------:R-:W-:Y:S01]  /*a160*/  ULEA.HI.X UR29, UR30, UR29, UR37, 0x3, UP0 ;  /* 0x0000001d1e1d7291 */ /* 0x000fe200080f1c25 */
[----:B------:R-:W-:Y:S01]  /*a170*/  FMUL.FTZ R6, R210, R23 ;  /* 0x00000017d2067220 */ /* 0x000fe20000410000 */
[----:B------:R-:W-:Y:S01]  /*a180*/  UIMAD UR28, UR28, -0x800, URZ ;  /* 0xfffff8001c1c78a4 */ /* 0x000fe2000f8e023f */
[----:B------:R-:W-:Y:S01]  /*a190*/  FADD.FTZ R66, R66, R67 ;  /* 0x0000004342427221 */ /* 0x000fe20000010000 */
[----:B------:R-:W-:Y:S01]  /*a1a0*/  ISETP.GE.AND P2, PT, R47, 0xc1, PT ;  /* 0x000000c12f00780c */ /* 0x000fe20003f46270 */
[----:B------:R-:W-:-:S02]  /*a1b0*/  FFMA.FTZ R62, R224, R18, -R5 ;  /* 0x00000012e03e7223 */ /* 0x000fc40000010805 */
[----:B------:R-:W-:Y:S01]  /*a1c0*/  FMUL.FTZ R23, R211, R18 ;  /* 0x00000012d3177220 */ /* 0x000fe20000410000 */
[----:B------:R-:W-:Y:S01]  /*a1d0*/  MOV R65, UR28 ;  /* 0x0000001c00417c02 */ /* 0x000fe20008000f00 */
[----:B------:R-:W-:Y:S01]  /*a1e0*/  FMUL.FTZ R18, R191, R176 ;  /* 0x000000b0bf127220 */ /* 0x000fe20000410000 */
[----:B------:R-:W-:Y:S01]  /*a1f0*/  USHF.L.U32 UR28, UR8, 0x2, URZ ;  /* 0x00000002081c7899 */ /* 0x000fe2000800063f */
[----:B------:R-:W-:Y:S02]  /*a200*/  FFMA.FTZ R5, R13, R223, R6 ;  /* 0x000000df0d057223 */ /* 0x000fe40000010006 */
[----:B------:R-:W-:Y:S02]  /*a210*/  FFMA.FTZ R6, R20, R224, R23 ;  /* 0x000000e014067223 */ /* 0x000fe40000010017 */
[----:B------:R-:W-:Y:S02]  /*a220*/  FADD.FTZ R7, R66, R7 ;  /* 0x0000000742077221 */ /* 0x000fe40000010000 */
[----:B------:R-:W-:-:S02]  /*a230*/  FADD.FTZ R228, -R156, R228 ;  /* 0x000000e49ce47221 */ /* 0x000fc40000010100 */
[----:B------:R-:W-:Y:S02]  /*a240*/  FMUL.FTZ R19, R19, R176 ;  /* 0x000000b013137220 */ /* 0x000fe40000410000 */
[----:B------:R-:W-:Y:S02]  /*a250*/  FMUL.FTZ R23, R225, R18 ;  /* 0x00000012e1177220 */ /* 0x000fe40000410000 */
[----:B------:R-:W-:Y:S02]  /*a260*/  FADD.FTZ R7, R7, R62 ;  /* 0x0000003e07077221 */ /* 0x000fe40000010000 */
[-C--:B------:R-:W-:Y:S02]  /*a270*/  FFMA.FTZ R62, R228, R19.reuse, -R23 ;  /* 0x00000013e43e7223 */ /* 0x080fe40000010817 */
[----:B------:R-:W-:Y:S02]  /*a280*/  FMUL.FTZ R23, R225, R19 ;  /* 0x00000013e1177220 */ /* 0x000fe40000410000 */
[----:B------:R-:W-:-:S02]  /*a290*/  FMUL.FTZ R19, R193, R175 ;  /* 0x000000afc1137220 */ /* 0x000fc40000410000 */
[----:B------:R-:W-:Y:S02]  /*a2a0*/  FADD.FTZ R229, -R155, R229 ;  /* 0x000000e59be57221 */ /* 0x000fe40000010100 */
[----:B------:R-:W-:Y:S02]  /*a2b0*/  FMUL.FTZ R194, R194, R175 ;  /* 0x000000afc2c27220 */ /* 0x000fe40000410000 */
[----:B------:R-:W-:Y:S02]  /*a2c0*/  FMUL.FTZ R64, R226, R19 ;  /* 0x00000013e2407220 */ /* 0x000fe40000410000 */
[----:B------:R-:W-:Y:S02]  /*a2d0*/  FADD.FTZ R7, R7, R62 ;  /* 0x0000003e07077221 */ /* 0x000fe40000010000 */
[----:B------:R-:W-:Y:S02]  /*a2e0*/  FFMA.FTZ R64, R229, R194, -R64 ;  /* 0x000000c2e5407223 */ /* 0x000fe40000010840 */
[----:B------:R-:W-:Y:S01]  /*a2f0*/  FADD.FTZ R5, R4, R5 ;  /* 0x0000000504057221 */ /* 0x000fe20000010000 */
[C---:B------:R-:W-:Y:S01]  /*a300*/  LEA R4, P0, R190.reuse, UR31, 0x2 ;  /* 0x0000001fbe047c11 */ /* 0x040fe2000f8010ff */
[----:B------:R-:W-:Y:S01]  /*a310*/  FADD.FTZ R64, R7, R64 ;  /* 0x0000004007407221 */ /* 0x000fe20000010000 */
[C---:B------:R-:W-:Y:S01]  /*a320*/  IADD3 R7, R190.reuse, 0x40, RZ ;  /* 0x00000040be077810 */ /* 0x040fe20007ffe0ff */
[----:B------:R-:W-:Y:S01]  /*a330*/  FADD.FTZ R6, R5, R6 ;  /* 0x0000000605067221 */ /* 0x000fe20000010000 */
[----:B------:R-:W-:Y:S01]  /*a340*/  LEA.HI.X R5, R190, UR29, RZ, 0x2, P0 ;  /* 0x0000001dbe057c11 */ /* 0x000fe200080f14ff */
[----:B------:R-:W-:Y:S01]  /*a350*/  USHF.L.U64.HI UR29, UR8, 0x2, UR9 ;  /* 0x00000002081d7899 */ /* 0x000fe20008010209 */
[----:B------:R-:W-:Y:S01]  /*a360*/  LEA.HI.SX32 R7, R7, R190, 0x1b ;  /* 0x000000be07077211 */ /* 0x000fe200078fdaff */
[----:B------:R-:W-:Y:S01]  /*a370*/  FMUL.FTZ R62, R136, R174 ;  /* 0x000000ae883e7220 */ /* 0x000fe20000410000 */
[----:B------:R-:W-:Y:S01]  /*a380*/  ULDC.64 UR30, c[0x0][0x2d0] ;  /* 0x0000b400001e7ab9 */ /* 0x000fe20000000a00 */
[----:B------:R-:W-:Y:S01]  /*a390*/  IMAD.WIDE R4, R65, 0x4, R4 ;  /* 0x0000000441047825 */ /* 0x000fe200078e0204 */
[----:B------:R-:W-:Y:S01]  /*a3a0*/  MOV R65, UR28 ;  /* 0x0000001c00417c02 */ /* 0x000fe20008000f00 */
[----:B------:R-:W-:Y:S01]  /*a3b0*/  UIMAD UR29, UR29, UR30, URZ ;  /* 0x0000001e1d1d72a4 */ /* 0x000fe2000f8e023f */
[----:B------:R-:W0:Y:S01]  /*a3c0*/  LDS R7, [R7.X4+0x2200] ;  /* 0x0022000007077984 */ /* 0x000e220000004800 */
[----:B------:R-:W-:Y:S01]  /*a3d0*/  ISETP.GE.AND P0, PT, R47, 0x41, PT ;  /* 0x000000412f00780c */ /* 0x000fe20003f06270 */
[----:B------:R-:W-:Y:S01]  /*a3e0*/  FFMA.FTZ R23, R18, R228, R23 ;  /* 0x000000e412177223 */ /* 0x000fe20000010017 */
[----:B------:R-:W-:Y:S01]  /*a3f0*/  UIMAD UR29, UR28, UR31, UR29 ;  /* 0x0000001f1c1d72a4 */ /* 0x000fe2000f8e021d */
[----:B------:R-:W-:-:S04]  /*a400*/  IMAD.WIDE.U32 R4, R65, c[0x0][0x2d0], R4 ;  /* 0x0000b40041047a25 */ /* 0x000fc800078e0004 */
[----:B------:R-:W-:Y:S01]  /*a410*/  FMUL.FTZ R194, R226, R194 ;  /* 0x000000c2e2c27220 */ /* 0x000fe20000410000 */
[----:B------:R-:W-:Y:S01]  /*a420*/  IADD3 R5, R5, UR29, RZ ;  /* 0x0000001d05057c10 */ /* 0x000fe2000fffe0ff */
[----:B------:R-:W-:Y:S02]  /*a430*/  FADD.FTZ R230, -R154, R230 ;  /* 0x000000e69ae67221 */ /* 0x000fe40000010100 */
[----:B------:R-:W-:Y:S02]  /*a440*/  FMUL.FTZ R137, R137, R174 ;  /* 0x000000ae89897220 */ /* 0x000fe40000410000 */
[----:B------:R-:W-:Y:S02]  /*a450*/  FMUL.FTZ R65, R237, R62 ;  /* 0x0000003eed417220 */ /* 0x000fe40000410000 */
[----:B------:R-:W-:Y:S02]  /*a460*/  FADD.FTZ R6, R6, R23 ;  /* 0x0000001706067221 */ /* 0x000fe40000010000 */
[----:B------:R-:W-:-:S02]  /*a470*/  FFMA.FTZ R23, R19, R229, R194 ;  /* 0x000000e513177223 */ /* 0x000fc400000100c2 */
[-C--:B------:R-:W-:Y:S01]  /*a480*/  FFMA.FTZ R67, R230, R137.reuse, -R65 ;  /* 0x00000089e6437223 */ /* 0x080fe20000010841 */
[----:B------:R-:W-:Y:S01]  /*a490*/  IADD3 R65, R190, 0x80, RZ ;  /* 0x00000080be417810 */ /* 0x000fe20007ffe0ff */
[----:B------:R-:W-:Y:S02]  /*a4a0*/  FMUL.FTZ R137, R237, R137 ;  /* 0x00000089ed897220 */ /* 0x000fe40000410000 */
[----:B------:R-:W-:Y:S01]  /*a4b0*/  FADD.FTZ R23, R6, R23 ;  /* 0x0000001706177221 */ /* 0x000fe20000010000 */
[----:B------:R-:W-:Y:S01]  /*a4c0*/  LEA.HI.SX32 R65, R65, R190, 0x1b ;  /* 0x000000be41417211 */ /* 0x000fe200078fdaff */
[----:B------:R-:W-:Y:S02]  /*a4d0*/  FFMA.FTZ R6, R62, R230, R137 ;  /* 0x000000e63e067223 */ /* 0x000fe40000010089 */
[----:B------:R-:W-:Y:S01]  /*a4e0*/  FADD.FTZ R64, R64, R67 ;  /* 0x0000004340407221 */ /* 0x000fe20000010000 */
[----:B------:R-:W-:Y:S01]  /*a4f0*/  IADD3 R67, R190, 0xc0, RZ ;  /* 0x000000c0be437810 */ /* 0x000fe20007ffe0ff */
[----:B------:R-:W-:Y:S01]  /*a500*/  FADD.FTZ R23, R23, R6 ;  /* 0x0000000617177221 */ /* 0x000fe20000010000 */
[----:B------:R-:W-:Y:S05]  /*a510*/  @!P0 BRA `(.L_x_6748) ;  /* 0x0000001000008947 */ /* 0x000fea0003800000 */
[----:B0-----:R0:W-:Y:S02]  /*a520*/  RED.E.ADD.F32.FTZ.RN.STRONG.GPU [R4.64+-0x1f00], R7 ;  /* 0xffe100070400798e */ /* 0x0011e4000c10e7a0 */
.L_x_6748:
[----:B------:R-:W-:Y:S05]  /*a530*/  BSYNC B0 ;  /* 0x0000000000007941 */ /* 0x000fea0003800000 */
.L_x_6747:
[----:B------:R-:W1:Y:S01]  /*a540*/  LDS R65, [R65.X4+0x2300] ;  /* 0x0023000041417984 */ /* 0x000e620000004800 */
[----:B------:R-:W-:Y:S01]  /*a550*/  BSSY B0, `(.L_x_6749) ;  /* 0x0000004000007945 */ /* 0x000fe20003800000 */
[----:B------:R-:W-:Y:S01]  /*a560*/  LEA.HI.SX32 R67, R67, R190, 0x1b ;  /* 0x000000be43437211 */ /* 0x000fe200078fdaff */
[----:B------:R-:W-:Y:S05]  /*a570*/  @!P1 BRA `(.L_x_6750) ;  /* 0x0000001000009947 */ /* 0x000fea0003800000 */
[----:B-1----:R1:W-:Y:S02]  /*a580*/  RED.E.ADD.F32.FTZ.RN.STRONG.GPU [R4.64+-0x1e00], R65 ;  /* 0xffe200410400798e */ /* 0x0023e4000c10e7a0 */
.L_x_6750:
[----:B------:R-:W-:Y:S05]  /*a590*/  BSYNC B0 ;  /* 0x0000000000007941 */ /* 0x000fea0003800000 */
.L_x_6749:
[----:B------:R-:W2:Y:S01]  /*a5a0*/  LDS R67, [R67.X4+0x2400] ;  /* 0x0024000043437984 */ /* 0x000ea20000004800 */
[----:B------:R-:W-:Y:S01]  /*a5b0*/  BSSY B0, `(.L_x_6751) ;  /* 0x0000005000007945 */ /* 0x000fe20003800000 */
[----:B0-----:R-:W-:-:S02]  /*a5c0*/  IADD3 R7, R190, 0x100, RZ ;  /* 0x00000100be077810 */ /* 0x001fc40007ffe0ff */
[----:B-1----:R-:W-:Y:S01]  /*a5d0*/  IADD3 R65, R190, 0x140, RZ ;  /* 0x00000140be417810 */ /* 0x002fe20007ffe0ff */
[----:B------:R-:W-:Y:S05]  /*a5e0*/  @!P2 BRA `(.L_x_6752) ;  /* 0x000000100000a947 */ /* 0x000fea0003800000 */
[----:B--2---:R0:W-:Y:S02]  /*a5f0*/  RED.E.ADD.F32.FTZ.RN.STRONG.GPU [R4.64+-0x1d00], R67 ;  /* 0xffe300430400798e */ /* 0x0041e4000c10e7a0 */
.L_x_6752:
[----:B------:R-:W-:Y:S05]  /*a600*/  BSYNC B0 ;  /* 0x0000000000007941 */ /* 0x000fea0003800000 */
.L_x_6751:
        /* <DEDUP_REMOVED lines=14> */
.L_x_6754:
[----:B------:R-:W-:Y:S05]  /*a6f0*/  BSYNC B0 ;  /* 0x0000000000007941 */ /* 0x000fea0003800000 */
.L_x_6753:
[----:B------:R-:W1:Y:S01]  /*a700*/  LDS R65, [R65.X4+0x2600] ;  /* 0x0026000041417984 */ /* 0x000e620000004800 */
[----:B------:R-:W-:Y:S01]  /*a710*/  BSSY B0, `(.L_x_6755) ;  /* 0x0000005000007945 */ /* 0x000fe20003800000 */
[----:B0-----:R-:W-:-:S02]  /*a720*/  IADD3 R7, R190, 0x1c0, RZ ;  /* 0x000001c0be077810 */ /* 0x001fc40007ffe0ff */
[----:B------:R-:W-:Y:S01]  /*a730*/  LEA.HI.SX32 R67, R67, R190, 0x1b ;  /* 0x000000be43437211 */ /* 0x000fe200078fdaff */
[----:B------:R-:W-:Y:S05]  /*a740*/  @!P0 BRA `(.L_x_6756) ;  /* 0x0000001000008947 */ /* 0x000fea0003800000 */
[----:B-1----:R0:W-:Y:S02]  /*a750*/  RED.E.ADD.F32.FTZ.RN.STRONG.GPU [R4.64+-0x1b00], R65 ;  /* 0xffe500410400798e */ /* 0x0021e4000c10e7a0 */
.L_x_6756:
[----:B------:R-:W-:Y:S05]  /*a760*/  BSYNC B0 ;  /* 0x0000000000007941 */ /* 0x000fea0003800000 */
.L_x_6755:
[----:B------:R-:W2:Y:S01]  /*a770*/  LDS R67, [R67.X4+0x2700] ;  /* 0x0027000043437984 */ /* 0x000ea20000004800 */
[----:B------:R-:W-:Y:S01]  /*a780*/  BSSY B0, `(.L_x_6757) ;  /* 0x0000005000007945 */ /* 0x000fe20003800000 */
[----:B------:R-:W-:Y:S02]  /*a790*/  IADD3 R133, R190, 0x200, RZ ;  /* 0x00000200be857810 */ /* 0x000fe40007ffe0ff */
[----:B------:R-:W-:Y:S01]  /*a7a0*/  LEA.HI.SX32 R7, R7, R190, 0x1b ;  /* 0x000000be07077211 */ /* 0x000fe200078fdaff */
[----:B------:R-:W-:Y:S05]  /*a7b0*/  @!P1 BRA `(.L_x_6758) ;  /* 0x0000001000009947 */ /* 0x000fea0003800000 */
[----:B--2---:R2:W-:Y:S02]  /*a7c0*/  RED.E.ADD.F32.FTZ.RN.STRONG.GPU [R4.64+-0x1a00], R67 ;  /* 0xffe600430400798e */ /* 0x0045e4000c10e7a0 */
.L_x_6758:
[----:B------:R-:W-:Y:S05]  /*a7d0*/  BSYNC B0 ;  /* 0x0000000000007941 */ /* 0x000fea0003800000 */
.L_x_6757:
[----:B------:R-:W3:Y:S01]  /*a7e0*/  LDS R7, [R7.X4+0x2800] ;  /* 0x0028000007077984 */ /* 0x000ee20000004800 */
[----:B------:R-:W-:Y:S01]  /*a7f0*/  BSSY B0, `(.L_x_6759) ;  /* 0x0000005000007945 */ /* 0x000fe20003800000 */
[----:B01----:R-:W-:Y:S02]  /*a800*/  IADD3 R65, R190, 0x240, RZ ;  /* 0x00000240be417810 */ /* 0x003fe40007ffe0ff */
[----:B------:R-:W-:Y:S01]  /*a810*/  LEA.HI.SX32 R6, R133, R190, 0x1b ;  /* 0x000000be85067211 */ /* 0x000fe200078fdaff */
[----:B------:R-:W-:Y:S05]  /*a820*/  @!P2 BRA `(.L_x_6760) ;  /* 0x000000100000a947 */ /* 0x000fea0003800000 */
[----:B---3--:R0:W-:Y:S02]  /*a830*/  RED.E.ADD.F32.FTZ.RN.STRONG.GPU [R4.64+-0x1900], R7 ;  /* 0xffe700070400798e */ /* 0x0081e4000c10e7a0 */
.L_x_6760:
[----:B------:R-:W-:Y:S05]  /*a840*/  BSYNC B0 ;  /* 0x0000000000007941 */ /* 0x000fea0003800000 */
.L_x_6759:
[----:B0--3--:R0:W1:Y:S01]  /*a850*/  LDS R7, [R6.X4+0x2900] ;  /* 0x0029000006077984 */ /* 0x0090620000004800 */
[----:B------:R-:W-:Y:S01]  /*a860*/  BSSY B0, `(.L_x_6761) ;  /* 0x0000005000007945 */ /* 0x000fe20003800000 */
[----:B--2---:R-:W-:-:S02]  /*a870*/  IADD3 R67, R190, 0x280, RZ ;  /* 0x00000280be437810 */ /* 0x004fc40007ffe0ff */
[----:B------:R-:W-:Y:S01]  /*a880*/  LEA.HI.SX32 R65, R65, R190, 0x1b ;  /* 0x000000be41417211 */ /* 0x000fe200078fdaff */
[----:B------:R-:W-:Y:S05]  /*a890*/  @!P3 BRA `(.L_x_6762) ;  /* 0x000000100000b947 */ /* 0x000fea0003800000 */
[----:B-1----:R1:W-:Y:S02]  /*a8a0*/  RED.E.ADD.F32.FTZ.RN.STRONG.GPU [R4.64+-0x1800], R7 ;  /* 0xffe800070400798e */ /* 0x0023e4000c10e7a0 */
.L_x_6762:
[----:B------:R-:W-:Y:S05]  /*a8b0*/  BSYNC B0 ;  /* 0x0000000000007941 */ /* 0x000fea0003800000 */
.L_x_6761:
[----:B------:R-:W2:Y:S01]  /*a8c0*/  LDS R65, [R65.X4+0x2a00] ;  /* 0x002a000041417984 */ /* 0x000ea20000004800 */
[----:B------:R-:W-:Y:S01]  /*a8d0*/  BSSY B0, `(.L_x_6763) ;  /* 0x0000004000007945 */ /* 0x000fe20003800000 */
[----:B------:R-:W-:Y:S01]  /*a8e0*/  LEA.HI.SX32 R67, R67, R190, 0x1b ;  /* 0x000000be43437211 */ /* 0x000fe200078fdaff */
[----:B------:R-:W-:Y:S05]  /*a8f0*/  @!P4 BRA `(.L_x_6764) ;  /* 0x000000100000c947 */ /* 0x000fea0003800000 */
[----:B--2---:R2:W-:Y:S02]  /*a900*/  RED.E.ADD.F32.FTZ.RN.STRONG.GPU [R4.64+-0x1700], R65 ;  /* 0xffe900410400798e */ /* 0x0045e4000c10e7a0 */
.L_x_6764:
[----:B------:R-:W-:Y:S05]  /*a910*/  BSYNC B0 ;  /* 0x0000000000007941 */ /* 0x000fea0003800000 */
.L_x_6763:
[----:B------:R-:W3:Y:S01]  /*a920*/  LDS R67, [R67.X4+0x2b00] ;  /* 0x002b000043437984 */ /* 0x000ee20000004800 */
[----:B------:R-:W-:Y:S01]  /*a930*/  BSSY B0, `(.L_x_6765) ;  /* 0x0000005000007945 */ /* 0x000fe20003800000 */
[C---:B-1----:R-:W-:Y:S02]  /*a940*/  IADD3 R7, R190.reuse, 0x2c0, RZ ;  /* 0x000002c0be077810 */ /* 0x042fe40007ffe0ff */
[----:B--2---:R-:W-:Y:S01]  /*a950*/  IADD3 R65, R190, 0x300, RZ ;  /* 0x00000300be417810 */ /* 0x004fe20007ffe0ff */
[----:B------:R-:W-:Y:S05]  /*a960*/  @!P5 BRA `(.L_x_6766) ;  /* 0x000000100000d947 */ /* 0x000fea0003800000 */
[----:B---3--:R1:W-:Y:S02]  /*a970*/  RED.E.ADD.F32.FTZ.RN.STRONG.GPU [R4.64+-0x1600], R67 ;  /* 0xffea00430400798e */ /* 0x0083e4000c10e7a0 */
.L_x_6766:
[----:B------:R-:W-:Y:S05]  /*a980*/  BSYNC B0 ;  /* 0x0000000000007941 */ /* 0x000fea0003800000 */
.L_x_6765:
        /* <DEDUP_REMOVED lines=14> */
.L_x_6768:
[----:B------:R-:W-:Y:S05]  /*aa70*/  BSYNC B0 ;  /* 0x0000000000007941 */ /* 0x000fea0003800000 */
.L_x_6767:
[----:B------:R-:W2:Y:S01]  /*aa80*/  LDS R65, [R65.X4+0x2d00] ;  /* 0x002d000041417984 */ /* 0x000ea20000004800 */
[----:B------:R-:W-:Y:S01]  /*aa90*/  BSSY B0, `(.L_x_6769) ;  /* 0x0000005000007945 */ /* 0x000fe20003800000 */
[----:B-1----:R-:W-:Y:S02]  /*aaa0*/  IADD3 R7, R190, 0x380, RZ ;  /* 0x00000380be077810 */ /* 0x002fe40007ffe0ff */
[----:B------:R-:W-:Y:S01]  /*aab0*/  LEA.HI.SX32 R67, R67, R190, 0x1b ;  /* 0x000000be43437211 */ /* 0x000fe200078fdaff */
[----:B------:R-:W-:Y:S05]  /*aac0*/  @!P0 BRA `(.L_x_6770) ;  /* 0x0000001000008947 */ /* 0x000fea0003800000 */
[----:B--2---:R1:W-:Y:S02]  /*aad0*/  RED.E.ADD.F32.FTZ.RN.STRONG.GPU [R4.64+-0x1400], R65 ;  /* 0xffec00410400798e */ /* 0x0043e4000c10e7a0 */
.L_x_6770:
[----:B------:R-:W-:Y:S05]  /*aae0*/  BSYNC B0 ;  /* 0x0000000000007941 */ /* 0x000fea0003800000 */
.L_x_6769:
[----:B------:R-:W3:Y:S01]  /*aaf0*/  LDS R67, [R67.X4+0x2e00] ;  /* 0x002e000043437984 */ /* 0x000ee20000004800 */
[----:B------:R-:W-:Y:S01]  /*ab00*/  BSSY B0, `(.L_x_6771) ;  /* 0x0000005000007945 */ /* 0x000fe20003800000 */
[----:B-12---:R-:W-:-:S02]  /*ab10*/  IADD3 R65, R190, 0x3c0, RZ ;  /* 0x000003c0be417810 */ /* 0x006fc40007ffe0ff */
[----:B------:R-:W-:Y:S01]  /*ab20*/  LEA.HI.SX32 R7, R7, R190, 0x1b ;  /* 0x000000be07077211 */ /* 0x000fe200078fdaff */
[----:B------:R-:W-:Y:S05]  /*ab30*/  @!P1 BRA `(.L_x_6772) ;  /* 0x0000001000009947 */ /* 0x000fea0003800000 */
[----:B---3--:R1:W-:Y:S02]  /*ab40*/  RED.E.ADD.F32.FTZ.RN.STRONG.GPU [R4.64+-0x1300], R67 ;  /* 0xffed00430400798e */ /* 0x0083e4000c10e7a0 */
.L_x_6772:
[----:B------:R-:W-:Y:S05]  /*ab50*/  BSYNC B0 ;  /* 0x0000000000007941 */ /* 0x000fea0003800000 */
.L_x_6771:
[----:B------:R-:W2:Y:S01]  /*ab60*/  LDS R7, [R7.X4+0x2f00] ;  /* 0x002f000007077984 */ /* 0x000ea20000004800 */
[----:B------:R-:W-:Y:S01]  /*ab70*/  BSSY B0, `(.L_x_6773) ;  /* 0x0000005000007945 */ /* 0x000fe20003800000 */
[----:B-1-3--:R-:W-:Y:S02]  /*ab80*/  IADD3 R67, R190, 0x400, RZ ;  /* 0x00000400be437810 */ /* 0x00afe40007ffe0ff */
[----:B------:R-:W-:Y:S01]  /*ab90*/  LEA.HI.SX32 R65, R65, R190, 0x1b ;  /* 0x000000be41417211 */ /* 0x000fe200078fdaff */
[----:B------:R-:W-:Y:S05]  /*aba0*/  @!P2 BRA `(.L_x_6774) ;  /* 0x000000100000a947 */ /* 0x000fea0003800000 */
[----:B--2---:R1:W-:Y:S02]  /*abb0*/  RED.E.ADD.F32.FTZ.RN.STRONG.GPU [R4.64+-0x1200], R7 ;  /* 0xffee00070400798e */ /* 0x0043e4000c10e7a0 */
.L_x_6774:
[----:B------:R-:W-:Y:S05]  /*abc0*/  BSYNC B0 ;  /* 0x0000000000007941 */ /* 0x000fea0003800000 */
.L_x_6773:
[----:B------:R-:W3:Y:S01]  /*abd0*/  LDS R65, [R65.X4+0x3000] ;  /* 0x0030000041417984 */ /* 0x000ee20000004800 */
[----:B------:R-:W-:Y:S01]  /*abe0*/  BSSY B0, `(.L_x_6775) ;  /* 0x0000005000007945 */ /* 0x000fe20003800000 */
[----:B-12---:R-:W-:Y:S02]  /*abf0*/  IADD3 R7, R190, 0x440, RZ ;  /* 0x00000440be077810 */ /* 0x006fe40007ffe0ff */
[----:B------:R-:W-:Y:S01]  /*ac00*/  LEA.HI.SX32 R67, R67, R190, 0x1b ;  /* 0x000000be43437211 */ /* 0x000fe200078fdaff */
[----:B------:R-:W-:Y:S05]  /*ac10*/  @!P3 BRA `(.L_x_6776) ;  /* 0x000000100000b947 */ /* 0x000fea0003800000 */
[----:B---3--:R1:W-:Y:S02]  /*ac20*/  RED.E.ADD.F32.FTZ.RN.STRONG.GPU [R4.64+-0x1100], R65 ;  /* 0xffef00410400798e */ /* 0x0083e4000c10e7a0 */
.L_x_6776:
[----:B------:R-:W-:Y:S05]  /*ac30*/  BSYNC B0 ;  /* 0x0000000000007941 */ /* 0x000fea0003800000 */
.L_x_6775:
[----:B------:R-:W2:Y:S01]  /*ac40*/  LDS R67, [R67.X4+0x3100] ;  /* 0x0031000043437984 */ /* 0x000ea20000004800 */
[----:B------:R-:W-:Y:S01]  /*ac50*/  BSSY B0, `(.L_x_6777) ;  /* 0x0000004000007945 */ /* 0x000fe20003800000 */
[----:B------:R-:W-:Y:S01]  /*ac60*/  LEA.HI.SX32 R7, R7, R190, 0x1b ;  /* 0x000000be07077211 */ /* 0x000fe200078fdaff */
[----:B------:R-:W-:Y:S05]  /*ac70*/  @!P4 BRA `(.L_x_6778) ;  /* 0x000000100000c947 */ /* 0x000fea0003800000 */
[----:B--2---:R2:W-:Y:S02]  /*ac80*/  RED.E.ADD.F32.FTZ.RN.STRONG.GPU [R4.64+-0x1000], R67 ;  /* 0xfff000430400798e */ /* 0x0045e4000c10e7a0 */
.L_x_6778:
[----:B------:R-:W-:Y:S05]  /*ac90*/  BSYNC B0 ;  /* 0x0000000000007941 */ /* 0x000fea0003800000 */
.L_x_6777:
[----:B------:R-:W4:Y:S01]  /*aca0*/  LDS R7, [R7.X4+0x3200] ;  /* 0x0032000007077984 */ /* 0x000f220000004800 */
[----:B------:R-:W-:Y:S01]  /*acb0*/  BSSY B0, `(.L_x_6779) ;  /* 0x0000005000007945 */ /* 0x000fe20003800000 */
[----:B-1-3--:R-:W-:-:S02]  /*acc0*/  IADD3 R65, R190, 0x480, RZ ;  /* 0x00000480be417810 */ /* 0x00afc40007ffe0ff */
[----:B--2---:R-:W-:Y:S01]  /*acd0*/  IADD3 R67, R190, 0x4c0, RZ ;  /* 0x000004c0be437810 */ /* 0x004fe20007ffe0ff */
[----:B------:R-:W-:Y:S05]  /*ace0*/  @!P5 BRA `(.L_x_6780) ;  /* 0x000000100000d947 */ /* 0x000fea0003800000 */
[----:B----4-:R1:W-:Y:S02]  /*acf0*/  RED.E.ADD.F32.FTZ.RN.STRONG.GPU [R4.64+-0xf00], R7 ;  /* 0xfff100070400798e */ /* 0x0103e4000c10e7a0 */
.L_x_6780:
[----:B------:R-:W-:Y:S05]  /*ad00*/  BSYNC B0 ;  /* 0x0000000000007941 */ /* 0x000fea0003800000 */
.L_x_6779:
        /* <DEDUP_REMOVED lines=14> */
.L_x_6782:
[----:B------:R-:W-:Y:S05]  /*adf0*/  BSYNC B0 ;  /* 0x0000000000007941 */ /* 0x000fea0003800000 */
.L_x_6781:
[----:B------:R-:W2:Y:S01]  /*ae00*/  LDS R67, [R67.X4+0x3400] ;  /* 0x0034000043437984 */ /* 0x000ea20000004800 */
[----:B------:R-:W-:Y:S01]  /*ae10*/  BSSY B0, `(.L_x_6783) ;  /* 0x0000005000007945 */ /* 0x000fe20003800000 */
[----:B-1----:R-:W-:-:S02]  /*ae20*/  IADD3 R65, R190, 0x540, RZ ;  /* 0x00000540be417810 */ /* 0x002fc40007ffe0ff */
[----:B------:R-:W-:Y:S01]  /*ae30*/  LEA.HI.SX32 R7, R7, R190, 0x1b ;  /* 0x000000be07077211 */ /* 0x000fe200078fdaff */
[----:B------:R-:W-:Y:S05]  /*ae40*/  @!P0 BRA `(.L_x_6784) ;  /* 0x0000001000008947 */ /* 0x000fea0003800000 */
[----:B--2---:R1:W-:Y:S02]  /*ae50*/  RED.E.ADD.F32.FTZ.RN.STRONG.GPU [R4.64+-0xd00], R67 ;  /* 0xfff300430400798e */ /* 0x0043e4000c10e7a0 */
.L_x_6784:
[----:B------:R-:W-:Y:S05]  /*ae60*/  BSYNC B0 ;  /* 0x0000000000007941 */ /* 0x000fea0003800000 */
.L_x_6783:
[----:B------:R-:W3:Y:S01]  /*ae70*/  LDS R7, [R7.X4+0x3500] ;  /* 0x0035000007077984 */ /* 0x000ee20000004800 */
[----:B------:R-:W-:Y:S01]  /*ae80*/  BSSY B0, `(.L_x_6785) ;  /* 0x0000005000007945 */ /* 0x000fe20003800000 */
[----:B-12---:R-:W-:Y:S02]  /*ae90*/  IADD3 R67, R190, 0x580, RZ ;  /* 0x00000580be437810 */ /* 0x006fe40007ffe0ff */
[----:B------:R-:W-:Y:S01]  /*aea0*/  LEA.HI.SX32 R65, R65, R190, 0x1b ;  /* 0x000000be41417211 */ /* 0x000fe200078fdaff */
[----:B------:R-:W-:Y:S05]  /*aeb0*/  @!P1 BRA `(.L_x_6786) ;  /* 0x0000001000009947 */ /* 0x000fea0003800000 */
[----:B---3--:R1:W-:Y:S02]  /*aec0*/  RED.E.ADD.F32.FTZ.RN.STRONG.GPU [R4.64+-0xc00], R7 ;  /* 0xfff400070400798e */ /* 0x0083e4000c10e7a0 */
.L_x_6786:
[----:B------:R-:W-:Y:S05]  /*aed0*/  BSYNC B0 ;  /* 0x0000000000007941 */ /* 0x000fea0003800000 */
.L_x_6785:
[----:B------:R-:W2:Y:S01]  /*aee0*/  LDS R65, [R65.X4+0x3600] ;  /* 0x0036000041417984 */ /* 0x000ea20000004800 */
[----:B------:R-:W-:Y:S01]  /*aef0*/  BSSY B0, `(.L_x_6787) ;  /* 0x0000005000007945 */ /* 0x000fe20003800000 */
[----:B-1-3--:R-:W-:Y:S02]  /*af00*/  IADD3 R7, R190, 0x5c0, RZ ;  /* 0x000005c0be077810 */ /* 0x00afe40007ffe0ff */
[----:B------:R-:W-:Y:S01]  /*af10*/  LEA.HI.SX32 R67, R67, R190, 0x1b ;  /* 0x000000be43437211 */ /* 0x000fe200078fdaff */
[----:B------:R-:W-:Y:S05]  /*af20*/  @!P2 BRA `(.L_x_6788) ;  /* 0x000000100000a947 */ /* 0x000fea0003800000 */
[----:B--2---:R1:W-:Y:S02]  /*af30*/  RED.E.ADD.F32.FTZ.RN.STRONG.GPU [R4.64+-0xb00], R65 ;  /* 0xfff500410400798e */ /* 0x0043e4000c10e7a0 */
.L_x_6788:
[----:B------:R-:W-:Y:S05]  /*af40*/  BSYNC B0 ;  /* 0x0000000000007941 */ /* 0x000fea0003800000 */
.L_x_6787:
[----:B------:R-:W3:Y:S01]  /*af50*/  LDS R67, [R67.X4+0x3700] ;  /* 0x0037000043437984 */ /* 0x000ee20000004800 */
[----:B------:R-:W-:Y:S01]  /*af60*/  BSSY B0, `(.L_x_6789) ;  /* 0x0000005000007945 */ /* 0x000fe20003800000 */
[----:B-12---:R-:W-:-:S02]  /*af70*/  IADD3 R65, R190, 0x600, RZ ;  /* 0x00000600be417810 */ /* 0x006fc40007ffe0ff */
[----:B------:R-:W-:Y:S01]  /*af80*/  LEA.HI.SX32 R7, R7, R190, 0x1b ;  /* 0x000000be07077211 */ /* 0x000fe200078fdaff */
[----:B------:R-:W-:Y:S05]  /*af90*/  @!P3 BRA `(.L_x_6790) ;  /* 0x000000100000b947 */ /* 0x000fea0003800000 */
[----:B---3--:R1:W-:Y:S02]  /*afa0*/  RED.E.ADD.F32.FTZ.RN.STRONG.GPU [R4.64+-0xa00], R67 ;  /* 0xfff600430400798e */ /* 0x0083e4000c10e7a0 */
.L_x_6790:
[----:B------:R-:W-:Y:S05]  /*afb0*/  BSYNC B0 ;  /* 0x0000000000007941 */ /* 0x000fea0003800000 */
.L_x_6789:
[----:B------:R-:W2:Y:S01]  /*afc0*/  LDS R7, [R7.X4+0x3800] ;  /* 0x0038000007077984 */ /* 0x000ea20000004800 */
[----:B------:R-:W-:Y:S01]  /*afd0*/  BSSY B0, `(.L_x_6791) ;  /* 0x0000004000007945 */ /* 0x000fe20003800000 */
[----:B------:R-:W-:Y:S01]  /*afe0*/  LEA.HI.SX32 R65, R65, R190, 0x1b ;  /* 0x000000be41417211 */ /* 0x000fe200078fdaff */
[----:B------:R-:W-:Y:S05]  /*aff0*/  @!P4 BRA `(.L_x_6792) ;  /* 0x000000100000c947 */ /* 0x000fea0003800000 */
[----:B--2---:R2:W-:Y:S02]  /*b000*/  RED.E.ADD.F32.FTZ.RN.STRONG.GPU [R4.64+-0x900], R7 ;  /* 0xfff700070400798e */ /* 0x0045e4000c10e7a0 */
.L_x_6792:
[----:B------:R-:W-:Y:S05]  /*b010*/  BSYNC B0 ;  /* 0x0000000000007941 */ /* 0x000fea0003800000 */
.L_x_6791:
[----:B------:R-:W4:Y:S01]  /*b020*/  LDS R65, [R65.X4+0x3900] ;  /* 0x0039000041417984 */ /* 0x000f220000004800 */
[----:B------:R-:W-:Y:S01]  /*b030*/  BSSY B0, `(.L_x_6793) ;  /* 0x0000005000007945 */ /* 0x000fe20003800000 */
[C---:B--2---:R-:W-:Y:S02]  /*b040*/  IADD3 R7, R190.reuse, 0x640, RZ ;  /* 0x00000640be077810 */ /* 0x044fe40007ffe0ff */
[----:B-1-3--:R-:W-:Y:S01]  /*b050*/  IADD3 R67, R190, 0x680, RZ ;  /* 0x00000680be437810 */ /* 0x00afe20007ffe0ff */
[----:B------:R-:W-:Y:S05]  /*b060*/  @!P5 BRA `(.L_x_6794) ;  /* 0x000000100000d947 */ /* 0x000fea0003800000 */
[----:B----4-:R1:W-:Y:S02]  /*b070*/  RED.E.ADD.F32.FTZ.RN.STRONG.GPU [R4.64+-0x800], R65 ;  /* 0xfff800410400798e */ /* 0x0103e4000c10e7a0 */
.L_x_6794:
[----:B------:R-:W-:Y:S05]  /*b080*/  BSYNC B0 ;  /* 0x0000000000007941 */ /* 0x000fea0003800000 */
.L_x_6793:
        /* <DEDUP_REMOVED lines=14> */
.L_x_6796:
[----:B------:R-:W-:Y:S05]  /*b170*/  BSYNC B0 ;  /* 0x0000000000007941 */ /* 0x000fea0003800000 */
.L_x_6795:
[----:B------:R-:W2:Y:S01]  /*b180*/  LDS R67, [R67.X4+0x3b00] ;  /* 0x003b000043437984 */ /* 0x000ea20000004800 */
[----:B------:R-:W-:Y:S01]  /*b190*/  BSSY B0, `(.L_x_6797) ;  /* 0x0000005000007945 */ /* 0x000fe20003800000 */
[----:B-1----:R-:W-:Y:S02]  /*b1a0*/  IADD3 R7, R190, 0x700, RZ ;  /* 0x00000700be077810 */ /* 0x002fe40007ffe0ff */
[----:B------:R-:W-:Y:S01]  /*b1b0*/  LEA.HI.SX32 R65, R65, R190, 0x1b ;  /* 0x000000be41417211 */ /* 0x000fe200078fdaff */
[----:B------:R-:W-:Y:S05]  /*b1c0*/  @!P0 BRA `(.L_x_6798) ;  /* 0x0000001000008947 */ /* 0x000fea0003800000 */
[----:B--2---:R1:W-:Y:S02]  /*b1d0*/  RED.E.ADD.F32.FTZ.RN.STRONG.GPU [R4.64+-0x600], R67 ;  /* 0xfffa00430400798e */ /* 0x0043e4000c10e7a0 */
.L_x_6798:
[----:B------:R-:W-:Y:S05]  /*b1e0*/  BSYNC B0 ;  /* 0x0000000000007941 */ /* 0x000fea0003800000 */
.L_x_6797:
[----:B------:R-:W3:Y:S01]  /*b1f0*/  LDS R65, [R65.X4+0x3c00] ;  /* 0x003c000041417984 */ /* 0x000ee20000004800 */
[----:B------:R-:W-:Y:S01]  /*b200*/  BSSY B0, `(.L_x_6799) ;  /* 0x0000005000007945 */ /* 0x000fe20003800000 */
[----:B------:R-:W-:-:S02]  /*b210*/  IADD3 R47, R190, 0x740, RZ ;  /* 0x00000740be2f7810 */ /* 0x000fc40007ffe0ff */
[----:B------:R-:W-:Y:S01]  /*b220*/  LEA.HI.SX32 R7, R7, R190, 0x1b ;  /* 0x000000be07077211 */ /* 0x000fe200078fdaff */
[----:B------:R-:W-:Y:S05]  /*b230*/  @!P1 BRA `(.L_x_6800) ;  /* 0x0000001000009947 */ /* 0x000fea0003800000 */
[----:B---3--:R3:W-:Y:S02]  /*b240*/  RED.E.ADD.F32.FTZ.RN.STRONG.GPU [R4.64+-0x500], R65 ;  /* 0xfffb00410400798e */ /* 0x0087e4000c10e7a0 */
.L_x_6800:
[----:B------:R-:W-:Y:S05]  /*b250*/  BSYNC B0 ;  /* 0x0000000000007941 */ /* 0x000fea0003800000 */
.L_x_6799:
[----:B------:R-:W4:Y:S01]  /*b260*/  LDS R7, [R7.X4+0x3d00] ;  /* 0x003d000007077984 */ /* 0x000f220000004800 */
[----:B------:R-:W-:Y:S01]  /*b270*/  BSSY B0, `(.L_x_6801) ;  /* 0x0000005000007945 */ /* 0x000fe20003800000 */
[----:B---3--:R-:W-:Y:S02]  /*b280*/  IADD3 R65, R190, 0x780, RZ ;  /* 0x00000780be417810 */ /* 0x008fe40007ffe0ff */
[----:B------:R-:W-:Y:S01]  /*b290*/  LEA.HI.SX32 R47, R47, R190, 0x1b ;  /* 0x000000be2f2f7211 */ /* 0x000fe200078fdaff */
[----:B------:R-:W-:Y:S05]  /*b2a0*/  @!P2 BRA `(.L_x_6802) ;  /* 0x000000100000a947 */ /* 0x000fea0003800000 */
[----:B----4-:R3:W-:Y:S02]  /*b2b0*/  RED.E.ADD.F32.FTZ.RN.STRONG.GPU [R4.64+-0x400], R7 ;  /* 0xfffc00070400798e */ /* 0x0107e4000c10e7a0 */
.L_x_6802:
[----:B------:R-:W-:Y:S05]  /*b2c0*/  BSYNC B0 ;  /* 0x0000000000007941 */ /* 0x000fea0003800000 */
.L_x_6801:
[----:B------:R-:W0:Y:S01]  /*b2d0*/  LDS R47, [R47.X4+0x3e00] ;  /* 0x003e00002f2f7984 */ /* 0x000e220000004800 */
[----:B------:R-:W-:Y:S01]  /*b2e0*/  BSSY B0, `(.L_x_6803) ;  /* 0x0000005000007945 */ /* 0x000fe20003800000 */
[----:B---34-:R-:W-:Y:S02]  /*b2f0*/  IADD3 R7, R190, 0x7c0, RZ ;  /* 0x000007c0be077810 */ /* 0x018fe40007ffe0ff */
[----:B------:R-:W-:Y:S01]  /*b300*/  LEA.HI.SX32 R65, R65, R190, 0x1b ;  /* 0x000000be41417211 */ /* 0x000fe200078fdaff */
[----:B------:R-:W-:Y:S05]  /*b310*/  @!P3 BRA `(.L_x_6804) ;  /* 0x000000100000b947 */ /* 0x000fea0003800000 */
[----:B0-----:R0:W-:Y:S02]  /*b320*/  RED.E.ADD.F32.FTZ.RN.STRONG.GPU [R4.64+-0x300], R47 ;  /* 0xfffd002f0400798e */ /* 0x0011e4000c10e7a0 */
.L_x_6804:
[----:B------:R-:W-:Y:S05]  /*b330*/  BSYNC B0 ;  /* 0x0000000000007941 */ /* 0x000fea0003800000 */
.L_x_6803:
[----:B------:R-:W3:Y:S01]  /*b340*/  LDS R65, [R65.X4+0x3f00] ;  /* 0x003f000041417984 */ /* 0x000ee20000004800 */
[----:B------:R-:W-:Y:S01]  /*b350*/  BSSY B0, `(.L_x_6805) ;  /* 0x0000004000007945 */ /* 0x000fe20003800000 */
[----:B------:R-:W-:Y:S01]  /*b360*/  LEA.HI.SX32 R7, R7, R190, 0x1b ;  /* 0x000000be07077211 */ /* 0x000fe200078fdaff */
[----:B------:R-:W-:Y:S05]  /*b370*/  @!P4 BRA `(.L_x_6806) ;  /* 0x000000100000c947 */ /* 0x000fea0003800000 */
[----:B---3--:R3:W-:Y:S02]  /*b380*/  RED.E.ADD.F32.FTZ.RN.STRONG.GPU [R4.64+-0x200], R65 ;  /* 0xfffe00410400798e */ /* 0x0087e4000c10e7a0 */
.L_x_6806:
[----:B------:R-:W-:Y:S05]  /*b390*/  BSYNC B0 ;  /* 0x0000000000007941 */ /* 0x000fea0003800000 */
.L_x_6805:
[----:B------:R-:W4:Y:S01]  /*b3a0*/  LDS R7, [R7.X4+0x4000] ;  /* 0x0040000007077984 */ /* 0x000f220000004800 */
[----:B------:R-:W-:Y:S01]  /*b3b0*/  BSSY B0, `(.L_x_6807) ;  /* 0x0000003000007945 */ /* 0x000fe20003800000 */
[----:B------:R-:W-:Y:S05]  /*b3c0*/  @!P5 BRA `(.L_x_6808) ;  /* 0x000000100000d947 */ /* 0x000fea0003800000 */
[----:B----4-:R4:W-:Y:S02]  /*b3d0*/  RED.E.ADD.F32.FTZ.RN.STRONG.GPU [R4.64+-0x100], R7 ;  /* 0xffff00070400798e */ /* 0x0109e4000c10e7a0 */
.L_x_6808:
[----:B------:R-:W-:Y:S05]  /*b3e0*/  BSYNC B0 ;  /* 0x0000000000007941 */ /* 0x000fea0003800000 */
.L_x_6807:
[----:B------:R-:W5:Y:S01]  /*b3f0*/  SHFL.DOWN PT, R66, R64, 0x1, 0x1f ;  /* 0x08201f0040427f89 */ /* 0x000f6200000e0000 */
[----:B------:R-:W-:Y:S01]  /*b400*/  ISETP.GT.AND P0, PT, R249, 0x1e, PT ;  /* 0x0000001ef900780c */ /* 0x000fe20003f04270 */
[----:B------:R-:W-:Y:S01]  /*b410*/  FMUL.FTZ R34, R237, R34 ;  /* 0x00000022ed227220 */ /* 0x000fe20000410000 */
[----:B01-34-:R-:W-:Y:S01]  /*b420*/  MOV R5, R64 ;  /* 0x0000004000057202 */ /* 0x01bfe20000000f00 */
[----:B------:R-:W0:Y:S01]  /*b430*/  SHFL.DOWN PT, R65, R9, 0x1, 0x1f ;  /* 0x08201f0009417f89 */ /* 0x000e2200000e0000 */
[----:B------:R-:W-:Y:S01]  /*b440*/  MOV R6, R9 ;  /* 0x0000000900067202 */ /* 0x000fe20000000f00 */
[----:B------:R-:W-:Y:S01]  /*b450*/  FFMA.FTZ R33, R33, R230, R34 ;  /* 0x000000e621217223 */ /* 0x000fe20000010022 */
        /* <DEDUP_REMOVED lines=13> */
[----:B------:R-:W-:Y:S02]  /*b530*/  FFMA.FTZ R46, R48, R221, R46 ;  /* 0x000000dd302e7223 */ /* 0x000fe4000001002e */
[----:B-----5:R-:W-:Y:S02]  /*b540*/  @!P0 FADD.FTZ R5, R5, R66 ;  /* 0x0000004205058221 */ /* 0x020fe40000010000 */
[----:B------:R-:W-:Y:S02]  /*b550*/  FFMA.FTZ R43, R122, R3, R43 ;  /* 0x000000037a2b7223 */ /* 0x000fe4000001002b */
[----:B0-----:R-:W-:Y:S01]  /*b560*/  @!P0 FADD.FTZ R6, R6, R65 ;  /* 0x0000004106068221 */ /* 0x001fe20000010000 */
[----:B------:R-:W0:Y:S01]  /*b570*/  SHFL.DOWN PT, R64, R5, 0x2, 0x1f ;  /* 0x08401f0005407f89 */ /* 0x000e2200000e0000 */
[----:B------:R-:W-:-:S02]  /*b580*/  FFMA.FTZ R46, R121, R8, R46 ;  /* 0x00000008792e7223 */ /* 0x000fc4000001002e */
        /* <DEDUP_REMOVED lines=57> */
[----:B---3--:R-:W-:Y:S02]  /*b920*/  @!P0 FADD.FTZ R7, R7, R34 ;  /* 0x0000002207078221 */ /* 0x008fe40000010000 */
[----:B------:R-:W-:Y:S02]  /*b930*/  FFMA.FTZ R53, R126, R14, R53 ;  /* 0x0000000e7e357223 */ /* 0x000fe40000010035 */
[----:B----4-:R-:W-:Y:S01]  /*b940*/  @!P0 FADD.FTZ R4, R4, R9 ;  /* 0x0000000904048221 */ /* 0x010fe20000010000 */
[----:B------:R-:W1:Y:S01]  /*b950*/  SHFL.DOWN PT, R8, R7, 0x10, 0x1f ;  /* 0x0a001f0007087f89 */ /* 0x000e6200000e0000 */
        /* <DEDUP_REMOVED lines=65> */
.L_x_6810:
[----:B0-----:R-:W-:Y:S05]  /*bd70*/  BSYNC B0 ;  /* 0x0000000000007941 */ /* 0x001fea0003800000 */
.L_x_6809:
        /* <DEDUP_REMOVED lines=8> */
.L_x_6710:
[----:B0-----:R-:W-:Y:S01]  /*be00*/  BAR.SYNC.DEFER_BLOCKING 0x0 ;  /* 0x0000000000007b1d */ /* 0x001fe20000010000 */
        /* <DEDUP_REMOVED lines=153> */
[----:B--2---:R-:W-:Y:S02]  /*c7a0*/  @!P6 FADD.FTZ R7, R7, 1 ;  /* 0x3f8000000707e421 */ /* 0x004fe40000010000 */
[----:B-1----:R-:W-:-:S03]  /*c7b0*/  @!P3 FADD.FTZ R6, R6, 1 ;  /* 0x3f8000000606b421 */ /* 0x002fc60000010000 */
[----:B------:R-:W1:Y:S01]  /*c7c0*/  @!P0 MUFU.RCP R9, R0 ;  /* 0x0000000000098308 */ /* 0x000e620000001000 */
[----:B0-----:R-:W-:Y:S01]  /*c7d0*/  @!P2 FADD.FTZ R5, R3, 1 ;  /* 0x3f8000000305a421 */ /* 0x001fe20000010000 */
[----:B------:R-:W-:Y:S01]  /*c7e0*/  MOV R3, UR28 ;  /* 0x0000001c00037c02 */ /* 0x000fe20008000f00 */
[----:B------:R-:W-:-:S04]  /*c7f0*/  UIMAD UR28, UR35, UR30, URZ ;  /* 0x0000001e231c72a4 */ /* 0x000fc8000f8e023f */
        /* <DEDUP_REMOVED lines=8> */
[----:B------:R-:W2:Y:S01]  /*c880*/  @!P1 MUFU.RCP R4, R4 ;  /* 0x0000000400049308 */ /* 0x000ea20000001000 */
[----:B-1----:R-:W-:Y:S01]  /*c890*/  @!P0 FMUL.FTZ R84, R84, R9 ;  /* 0x0000000954548220 */ /* 0x002fe20000410000 */
        /* <DEDUP_REMOVED lines=12> */
[----:B--2---:R-:W-:Y:S02]  /*c960*/  @!P1 FMUL.FTZ R85, R85, R4 ;  /* 0x0000000455559220 */ /* 0x004fe40000410000 */
[----:B------:R-:W0:Y:S01]  /*c970*/  @!P3 MUFU.RCP R6, R6 ;  /* 0x000000060006b308 */ /* 0x000e220000001000 */
[----:B------:R-:W-:Y:S02]  /*c980*/  ULEA.HI.X UR8, UR8, UR31, UR28, 0x2, UP0 ;  /* 0x0000001f08087291 */ /* 0x000fe400080f141c */
[----:B------:R-:W-:-:S03]  /*c990*/  UISETP.GT.AND UP0, UPT, UR21, 0x1, UPT ;  /* 0x000000011500788c */ /* 0x000fc6000bf04270 */
[----:B------:R-:W-:Y:S01]  /*c9a0*/  UMOV UR21, UR7 ;  /* 0x0000000700157c82 */ /* 0x000fe20008000000 */
[----:B---3--:R-:W-:Y:S01]  /*c9b0*/  @!P2 FMUL.FTZ R86, R86, R5 ;  /* 0x000000055656a220 */ /* 0x008fe20000410000 */
[----:B------:R-:W2:Y:S01]  /*c9c0*/  @!P6 MUFU.RCP R0, R7 ;  /* 0x000000070000e308 */ /* 0x000ea20000001000 */
[----:B-1----:R-:W-:Y:S01]  /*c9d0*/  FADD.FTZ R3, R252, R85 ;  /* 0x00000055fc037221 */ /* 0x002fe20000010000 */
[----:B------:R-:W-:Y:S02]  /*c9e0*/  MOV R2, UR9 ;  /* 0x0000000900027c02 */ /* 0x000fe40008000f00 */
[----:B------:R-:W-:Y:S01]  /*c9f0*/  PLOP3.LUT P0, PT, PT, PT, UP0, 0x80, 0x0 ;  /* 0x000000000000781c */ /* 0x000fe20003f0f008 */
[----:B0-----:R-:W-:Y:S01]  /*ca00*/  @!P3 FMUL.FTZ R87, R87, R6 ;  /* 0x000000065757b220 */ /* 0x001fe20000410000 */
[----:B------:R-:W-:Y:S04]  /*ca10*/  STS.128 [R8.X16+0x10], R88 ;  /* 0x0000105808007388 */ /* 0x000fe8000000cc00 */
[----:B------:R0:W-:Y:S01]  /*ca20*/  STS.128 [R8.X16], R84 ;  /* 0x0000005408007388 */ /* 0x0001e2000000cc00 */
[----:B--2---:R-:W-:-:S03]  /*ca30*/  @!P6 FMUL.FTZ R99, R99, R0 ;  /* 0x000000006363e220 */ /* 0x004fc60000410000 */
[----:B------:R1:W-:Y:S04]  /*ca40*/  STS.128 [R8.X16+0x20], R92 ;  /* 0x0000205c08007388 */ /* 0x0003e8000000cc00 */
[----:B------:R-:W-:Y:S01]  /*ca50*/  STS.128 [R8.X16+0x30], R96 ;  /* 0x0000306008007388 */ /* 0x000fe2000000cc00 */
[----:B------:R-:W-:-:S06]  /*ca60*/  NOP ;  /* 0x0000000000007918 */ /* 0x000fcc0000000000 */
[----:B------:R-:W2:Y:S01]  /*ca70*/  LDS.128 R4, [R247.X16] ;  /* 0x00000000f7047984 */ /* 0x000ea2000000cc00 */
[----:B0-----:R-:W-:Y:S01]  /*ca80*/  FADD.FTZ R86, R3, R86 ;  /* 0x0000005603567221 */ /* 0x001fe20000010000 */
[----:B------:R-:W-:Y:S01]  /*ca90*/  MOV R3, UR8 ;  /* 0x0000000800037c02 */ /* 0x000fe20008000f00 */
[----:B------:R-:W-:Y:S01]  /*caa0*/  UIADD3 UR8, UP1, UR18, -0x1000, URZ ;  /* 0xfffff00012087890 */ /* 0x000fe2000ff3e03f */
[----:B------:R-:W0:Y:S01]  /*cab0*/  LDS.128 R12, [R247.X16+0x200] ;  /* 0x00020000f70c7984 */ /* 0x000e22000000cc00 */
[----:B------:R-:W-:Y:S02]  /*cac0*/  FADD.FTZ R87, R86, R87 ;  /* 0x0000005756577221 */ /* 0x000fe40000010000 */
[----:B------:R-:W-:Y:S01]  /*cad0*/  IMAD.WIDE R2, R33, 0x10, R2 ;  /* 0x0000001021027825 */ /* 0x000fe200078e0202 */
[----:B------:R-:W3:Y:S01]  /*cae0*/  LDS.128 R16, [R247.X16+0x400] ;  /* 0x00040000f7107984 */ /* 0x000ee2000000cc00 */
[----:B------:R-:W-:Y:S02]  /*caf0*/  UIADD3.X UR19, UR19, -0x1, URZ, UP1, !UPT ;  /* 0xffffffff13137890 */ /* 0x000fe40008ffe43f */
[----:B------:R-:W-:Y:S01]  /*cb00*/  FADD.FTZ R88, R87, R88 ;  /* 0x0000005857587221 */ /* 0x000fe20000010000 */
[----:B------:R-:W4:Y:S03]  /*cb10*/  LDS.128 R20, [R247.X16+0x600] ;  /* 0x00060000f7147984 */ /* 0x000f26000000cc00 */
[----:B------:R-:W-:-:S04]  /*cb20*/  FADD.FTZ R89, R88, R89 ;  /* 0x0000005958597221 */ /* 0x000fc80000010000 */
[----:B------:R-:W-:-:S04]  /*cb30*/  FADD.FTZ R90, R89, R90 ;  /* 0x0000005a595a7221 */ /* 0x000fc80000010000 */
[----:B------:R-:W-:-:S04]  /*cb40*/  FADD.FTZ R91, R90, R91 ;  /* 0x0000005b5a5b7221 */ /* 0x000fc80000010000 */
[----:B-1----:R-:W-:-:S04]  /*cb50*/  FADD.FTZ R92, R91, R92 ;  /* 0x0000005c5b5c7221 */ /* 0x002fc80000010000 */
[----:B------:R-:W-:-:S04]  /*cb60*/  FADD.FTZ R93, R92, R93 ;  /* 0x0000005d5c5d7221 */ /* 0x000fc80000010000 */
[----:B------:R-:W-:-:S04]  /*cb70*/  FADD.FTZ R94, R93, R94 ;  /* 0x0000005e5d5e7221 */ /* 0x000fc80000010000 */
[----:B------:R-:W-:Y:S01]  /*cb80*/  FADD.FTZ R95, R94, R95 ;  /* 0x0000005f5e5f7221 */ /* 0x000fe20000010000 */
[----:B--2---:R1:W-:Y:S03]  /*cb90*/  STG.E.128 [R2.64], R4 ;  /* 0x0000000402007986 */ /* 0x0043e6000c101d20 */
[----:B------:R-:W-:Y:S01]  /*cba0*/  FADD.FTZ R96, R95, R96 ;  /* 0x000000605f607221 */ /* 0x000fe20000010000 */
[----:B0-----:R1:W-:Y:S03]  /*cbb0*/  STG.E.128 [R2.64+0x200], R12 ;  /* 0x0002000c02007986 */ /* 0x0013e6000c101d20 */
[----:B------:R-:W-:Y:S01]  /*cbc0*/  FADD.FTZ R97, R96, R97 ;  /* 0x0000006160617221 */ /* 0x000fe20000010000 */
[----:B---3--:R1:W-:Y:S03]  /*cbd0*/  STG.E.128 [R2.64+0x400], R16 ;  /* 0x0004001002007986 */ /* 0x0083e6000c101d20 */
[----:B------:R-:W-:Y:S01]  /*cbe0*/  FADD.FTZ R98, R97, R98 ;  /* 0x0000006261627221 */ /* 0x000fe20000010000 */
[----:B----4-:R1:W-:Y:S03]  /*cbf0*/  STG.E.128 [R2.64+0x600], R20 ;  /* 0x0006001402007986 */ /* 0x0103e6000c101d20 */
[----:B------:R-:W-:Y:S01]  /*cc00*/  FADD.FTZ R252, R98, R99 ;  /* 0x0000006362fc7221 */ /* 0x000fe20000010000 */
[----:B-1----:R-:W-:Y:S01]  /*cc10*/  @!P0 CALL.REL.NOINC `(.L_x_6677) ;  /* 0x0000001000008944 */ /* 0x002fe20003c00000 */
[----:B------:R-:W-:Y:S05]  /*cc20*/  BRA `(.L_x_6812) ;  /* 0xffff3e5000007947 */ /* 0x000fea000383ffff */
.L_x_6677:
        /* <DEDUP_REMOVED lines=32> */
.L_x_6814:
[----:B------:R-:W-:Y:S05]  /*ce30*/  BSYNC B0 ;  /* 0x0000000000007941 */ /* 0x000fea0003800000 */
.L_x_6813:
        /* <DEDUP_REMOVED lines=30> */
.L_x_6816:
[----:B------:R-:W3:Y:S02]  /*d020*/  S2R R11, SR_TID.X ;  /* 0x00000000000b7919 */ /* 0x000ee40000002100 */
.L_x_6817:
[----:B------:R-:W-:Y:S05]  /*d030*/  BSYNC B0 ;  /* 0x0000000000007941 */ /* 0x000fea0003800000 */
.L_x_6815:
        /* <DEDUP_REMOVED lines=12> */
.L_x_6818:
        /* <DEDUP_REMOVED lines=32> */
.L_x_6715:
[----:B------:R-:W-:Y:S01]  /*d300*/  HFMA2.MMA R141, -RZ, RZ, 0, 5.9604644775390625e-08 ;  /* 0x00000001ff8d7435 */ /* 0x000fe200000001ff */
[----:B------:R-:W-:-:S02]  /*d310*/  MOV R204, R138 ;  /* 0x0000008a00cc7202 */ /* 0x000fc40000000f00 */
[----:B------:R-:W-:Y:S02]  /*d320*/  MOV R202, RZ ;  /* 0x000000ff00ca7202 */ /* 0x000fe40000000f00 */
[----:B------:R-:W-:Y:S02]  /*d330*/  MOV R139, 0xffffffff ;  /* 0xffffffff008b7802 */ /* 0x000fe40000000f00 */
[----:B------:R-:W-:Y:S02]  /*d340*/  MOV R136, 0xd360 ;  /* 0x0000d36000887802 */ /* 0x000fe40000000f00 */
[----:B------:R-:W-:Y:S05]  /*d350*/  CALL.REL.NOINC `($__internal_164_$__cuda_sm70_shflsync_up) ;  /* 0x00001dd000007944 */ /* 0x000fea0003c00000 */
[----:B-1----:R-:W-:Y:S01]  /*d360*/  MOV R203, R139 ;  /* 0x0000008b00cb7202 */ /* 0x002fe20000000f00 */
[----:B0-----:R-:W-:Y:S05]  /*d370*/  BRA `(.L_x_6819) ;  /* 0xffff85f000007947 */ /* 0x001fea000383ffff */
.L_x_6716:
[----:B------:R-:W-:Y:S01]  /*d380*/  HFMA2.MMA R141, -RZ, RZ, 0, 5.9604644775390625e-08 ;  /* 0x00000001ff8d7435 */ /* 0x000fe200000001ff */
[----:B------:R-:W-:Y:S02]  /*d390*/  MOV R204, R140 ;  /* 0x0000008c00cc7202 */ /* 0x000fe40000000f00 */
[----:B------:R-:W-:Y:S02]  /*d3a0*/  MOV R202, RZ ;  /* 0x000000ff00ca7202 */ /* 0x000fe40000000f00 */
[----:B------:R-:W-:-:S02]  /*d3b0*/  MOV R139, 0xffffffff ;  /* 0xffffffff008b7802 */ /* 0x000fc40000000f00 */
[----:B------:R-:W-:Y:S02]  /*d3c0*/  MOV R136, 0xd3e0 ;  /* 0x0000d3e000887802 */ /* 0x000fe40000000f00 */
[----:B01----:R-:W-:Y:S05]  /*d3d0*/  CALL.REL.NOINC `($__internal_164_$__cuda_sm70_shflsync_up) ;  /* 0x00001d5000007944 */ /* 0x003fea0003c00000 */
[----:B0-----:R-:W-:Y:S01]  /*d3e0*/  HFMA2.MMA R141, -RZ, RZ, 0, 5.9604644775390625e-08 ;  /* 0x00000001ff8d7435 */ /* 0x001fe200000001ff */
[----:B-1----:R-:W-:Y:S02]  /*d3f0*/  MOV R205, R139 ;  /* 0x0000008b00cd7202 */ /* 0x002fe40000000f00 */
[----:B------:R-:W-:Y:S02]  /*d400*/  MOV R204, R142 ;  /* 0x0000008e00cc7202 */ /* 0x000fe40000000f00 */
[----:B------:R-:W-:Y:S02]  /*d410*/  MOV R202, RZ ;  /* 0x000000ff00ca7202 */ /* 0x000fe40000000f00 */
[----:B------:R-:W-:Y:S02]  /*d420*/  MOV R139, 0xffffffff ;  /* 0xffffffff008b7802 */ /* 0x000fe40000000f00 */
[----:B------:R-:W-:Y:S02]  /*d430*/  MOV R136, 0xd450 ;  /* 0x0000d45000887802 */ /* 0x000fe40000000f00 */
[----:B------:R-:W-:Y:S05]  /*d440*/  CALL.REL.NOINC `($__internal_164_$__cuda_sm70_shflsync_up) ;  /* 0x00001ce000007944 */ /* 0x000fea0003c00000 */
[----:B0-----:R-:W-:Y:S01]  /*d450*/  HFMA2.MMA R141, -RZ, RZ, 0, 5.9604644775390625e-08 ;  /* 0x00000001ff8d7435 */ /* 0x001fe200000001ff */
[----:B-1----:R-:W-:-:S02]  /*d460*/  MOV R207, R139 ;  /* 0x0000008b00cf7202 */ /* 0x002fc40000000f00 */
[----:B------:R-:W-:Y:S02]  /*d470*/  MOV R204, R143 ;  /* 0x0000008f00cc7202 */ /* 0x000fe40000000f00 */
[----:B------:R-:W-:Y:S02]  /*d480*/  MOV R202, RZ ;  /* 0x000000ff00ca7202 */ /* 0x000fe40000000f00 */
[----:B------:R-:W-:Y:S02]  /*d490*/  MOV R139, 0xffffffff ;  /* 0xffffffff008b7802 */ /* 0x000fe40000000f00 */
[----:B------:R-:W-:Y:S02]  /*d4a0*/  MOV R136, 0xd4c0 ;  /* 0x0000d4c000887802 */ /* 0x000fe40000000f00 */
[----:B------:R-:W-:Y:S05]  /*d4b0*/  CALL.REL.NOINC `($__internal_164_$__cuda_sm70_shflsync_up) ;  /* 0x00001c7000007944 */ /* 0x000fea0003c00000 */
        /* <DEDUP_REMOVED lines=20> */
[----:B------:R-:W-:Y:S05]  /*d600*/  CALL.REL.NOINC `($__internal_164_$__cuda_sm70_shflsync_up) ;  /* 0x00001b2000007944 */ /* 0x000fea0003c00000 */
[----:B0-----:R-:W-:Y:S01]  /*d610*/  HFMA2.MMA R141, -RZ, RZ, 0, 1.1920928955078125e-07 ;  /* 0x00000002ff8d7435 */ /* 0x001fe200000001ff */
[----:B-1----:R-:W-:Y:S02]  /*d620*/  MOV R138, R139 ;  /* 0x0000008b008a7202 */ /* 0x002fe40000000f00 */
[----:B------:R-:W-:Y:S02]  /*d630*/  MOV R204, R207 ;  /* 0x000000cf00cc7202 */ /* 0x000fe40000000f00 */
[----:B------:R-:W-:Y:S02]  /*d640*/  MOV R202, RZ ;  /* 0x000000ff00ca7202 */ /* 0x000fe40000000f00 */
[----:B------:R-:W-:-:S02]  /*d650*/  MOV R139, 0xffffffff ;  /* 0xffffffff008b7802 */ /* 0x000fc40000000f00 */
[----:B------:R-:W-:Y:S02]  /*d660*/  MOV R136, 0xd680 ;  /* 0x0000d68000887802 */ /* 0x000fe40000000f00 */
[----:B------:R-:W-:Y:S05]  /*d670*/  CALL.REL.NOINC `($__internal_164_$__cuda_sm70_shflsync_up) ;  /* 0x00001ab000007944 */ /* 0x000fea0003c00000 */
[----:B0-----:R-:W-:Y:S01]  /*d680*/  HFMA2.MMA R141, -RZ, RZ, 0, 1.1920928955078125e-07 ;  /* 0x00000002ff8d7435 */ /* 0x001fe200000001ff */
[----:B-1----:R-:W-:Y:S02]  /*d690*/  MOV R140, R139 ;  /* 0x0000008b008c7202 */ /* 0x002fe40000000f00 */
[----:B------:R-:W-:Y:S02]  /*d6a0*/  MOV R204, R205 ;  /* 0x000000cd00cc7202 */ /* 0x000fe40000000f00 */
[----:B------:R-:W-:Y:S02]  /*d6b0*/  MOV R202, RZ ;  /* 0x000000ff00ca7202 */ /* 0x000fe40000000f00 */
[----:B------:R-:W-:Y:S02]  /*d6c0*/  MOV R139, 0xffffffff ;  /* 0xffffffff008b7802 */ /* 0x000fe40000000f00 */
[----:B------:R-:W-:Y:S02]  /*d6d0*/  MOV R136, 0xd6f0 ;  /* 0x0000d6f000887802 */ /* 0x000fe40000000f00 */
[----:B------:R-:W-:Y:S05]  /*d6e0*/  CALL.REL.NOINC `($__internal_164_$__cuda_sm70_shflsync_up) ;  /* 0x00001a4000007944 */ /* 0x000fea0003c00000 */
[----:B0-----:R-:W-:Y:S01]  /*d6f0*/  HFMA2.MMA R141, -RZ, RZ, 0, 1.1920928955078125e-07 ;  /* 0x00000002ff8d7435 */ /* 0x001fe200000001ff */
[----:B-1----:R-:W-:-:S02]  /*d700*/  MOV R142, R139 ;  /* 0x0000008b008e7202 */ /* 0x002fc40000000f00 */
[----:B------:R-:W-:Y:S02]  /*d710*/  MOV R204, R143 ;  /* 0x0000008f00cc7202 */ /* 0x000fe40000000f00 */
[----:B------:R-:W-:Y:S02]  /*d720*/  MOV R202, RZ ;  /* 0x000000ff00ca7202 */ /* 0x000fe40000000f00 */
[----:B------:R-:W-:Y:S02]  /*d730*/  MOV R139, 0xffffffff ;  /* 0xffffffff008b7802 */ /* 0x000fe40000000f00 */
[----:B------:R-:W-:Y:S02]  /*d740*/  MOV R136, 0xd760 ;  /* 0x0000d76000887802 */ /* 0x000fe40000000f00 */
[----:B------:R-:W-:Y:S05]  /*d750*/  CALL.REL.NOINC `($__internal_164_$__cuda_sm70_shflsync_up) ;  /* 0x000019d000007944 */ /* 0x000fea0003c00000 */
        /* <DEDUP_REMOVED lines=17> */
[----:B------:R-:W-:Y:S05]  /*d870*/  CALL.REL.NOINC `($__internal_164_$__cuda_sm70_shflsync_up) ;  /* 0x000018b000007944 */ /* 0x000fea0003c00000 */
[----:B0-----:R-:W-:Y:S01]  /*d880*/  HFMA2.MMA R141, -RZ, RZ, 0, 2.384185791015625e-07 ;  /* 0x00000004ff8d7435 */ /* 0x001fe200000001ff */
[----:B-1----:R-:W-:Y:S02]  /*d890*/  MOV R138, R139 ;  /* 0x0000008b008a7202 */ /* 0x002fe40000000f00 */
[----:B------:R-:W-:Y:S02]  /*d8a0*/  MOV R204, R207 ;  /* 0x000000cf00cc7202 */ /* 0x000fe40000000f00 */
[----:B------:R-:W-:Y:S02]  /*d8b0*/  MOV R202, RZ ;  /* 0x000000ff00ca7202 */ /* 0x000fe40000000f00 */
[----:B------:R-:W-:Y:S02]  /*d8c0*/  MOV R139, 0xffffffff ;  /* 0xffffffff008b7802 */ /* 0x000fe40000000f00 */
[----:B------:R-:W-:Y:S02]  /*d8d0*/  MOV R136, 0xd8f0 ;  /* 0x0000d8f000887802 */ /* 0x000fe40000000f00 */
[----:B------:R-:W-:Y:S05]  /*d8e0*/  CALL.REL.NOINC `($__internal_164_$__cuda_sm70_shflsync_up) ;  /* 0x0000184000007944 */ /* 0x000fea0003c00000 */
[----:B0-----:R-:W-:Y:S01]  /*d8f0*/  HFMA2.MMA R141, -RZ, RZ, 0, 2.384185791015625e-07 ;  /* 0x00000004ff8d7435 */ /* 0x001fe200000001ff */
[----:B-1----:R-:W-:-:S02]  /*d900*/  MOV R140, R139 ;  /* 0x0000008b008c7202 */ /* 0x002fc40000000f00 */
[----:B------:R-:W-:Y:S02]  /*d910*/  MOV R204, R205 ;  /* 0x000000cd00cc7202 */ /* 0x000fe40000000f00 */
[----:B------:R-:W-:Y:S02]  /*d920*/  MOV R202, RZ ;  /* 0x000000ff00ca7202 */ /* 0x000fe40000000f00 */
[----:B------:R-:W-:Y:S02]  /*d930*/  MOV R139, 0xffffffff ;  /* 0xffffffff008b7802 */ /* 0x000fe40000000f00 */
[----:B------:R-:W-:Y:S02]  /*d940*/  MOV R136, 0xd960 ;  /* 0x0000d96000887802 */ /* 0x000fe40000000f00 */
[----:B------:R-:W-:Y:S05]  /*d950*/  CALL.REL.NOINC `($__internal_164_$__cuda_sm70_shflsync_up) ;  /* 0x000017d000007944 */ /* 0x000fea0003c00000 */
[----:B0-----:R-:W-:Y:S01]  /*d960*/  HFMA2.MMA R141, -RZ, RZ, 0, 2.384185791015625e-07 ;  /* 0x00000004ff8d7435 */ /* 0x001fe200000001ff */
[----:B-1----:R-:W-:Y:S02]  /*d970*/  MOV R142, R139 ;  /* 0x0000008b008e7202 */ /* 0x002fe40000000f00 */
[----:B------:R-:W-:Y:S02]  /*d980*/  MOV R204, R143 ;  /* 0x0000008f00cc7202 */ /* 0x000fe40000000f00 */
[----:B------:R-:W-:-:S02]  /*d990*/  MOV R202, RZ ;  /* 0x000000ff00ca7202 */ /* 0x000fc40000000f00 */
[----:B------:R-:W-:Y:S02]  /*d9a0*/  MOV R139, 0xffffffff ;  /* 0xffffffff008b7802 */ /* 0x000fe40000000f00 */
[----:B------:R-:W-:Y:S02]  /*d9b0*/  MOV R136, 0xd9d0 ;  /* 0x0000d9d000887802 */ /* 0x000fe40000000f00 */
[----:B------:R-:W-:Y:S05]  /*d9c0*/  CALL.REL.NOINC `($__internal_164_$__cuda_sm70_shflsync_up) ;  /* 0x0000176000007944 */ /* 0x000fea0003c00000 */
        /* <DEDUP_REMOVED lines=17> */
[----:B------:R-:W-:Y:S05]  /*dae0*/  CALL.REL.NOINC `($__internal_164_$__cuda_sm70_shflsync_up) ;  /* 0x0000164000007944 */ /* 0x000fea0003c00000 */
[----:B0-----:R-:W-:Y:S01]  /*daf0*/  HFMA2.MMA R141, -RZ, RZ, 0, 4.76837158203125e-07 ;  /* 0x00000008ff8d7435 */ /* 0x001fe200000001ff */
[----:B-1----:R-:W-:-:S02]  /*db00*/  MOV R138, R139 ;  /* 0x0000008b008a7202 */ /* 0x002fc40000000f00 */
[----:B------:R-:W-:Y:S02]  /*db10*/  MOV R204, R207 ;  /* 0x000000cf00cc7202 */ /* 0x000fe40000000f00 */
[----:B------:R-:W-:Y:S02]  /*db20*/  MOV R202, RZ ;  /* 0x000000ff00ca7202 */ /* 0x000fe40000000f00 */
[----:B------:R-:W-:Y:S02]  /*db30*/  MOV R139, 0xffffffff ;  /* 0xffffffff008b7802 */ /* 0x000fe40000000f00 */
[----:B------:R-:W-:Y:S02]  /*db40*/  MOV R136, 0xdb60 ;  /* 0x0000db6000887802 */ /* 0x000fe40000000f00 */
[----:B------:R-:W-:Y:S05]  /*db50*/  CALL.REL.NOINC `($__internal_164_$__cuda_sm70_shflsync_up) ;  /* 0x000015d000007944 */ /* 0x000fea0003c00000 */
[----:B0-----:R-:W-:Y:S01]  /*db60*/  HFMA2.MMA R141, -RZ, RZ, 0, 4.76837158203125e-07 ;  /* 0x00000008ff8d7435 */ /* 0x001fe200000001ff */
[----:B-1----:R-:W-:Y:S02]  /*db70*/  MOV R140, R139 ;  /* 0x0000008b008c7202 */ /* 0x002fe40000000f00 */
[----:B------:R-:W-:Y:S02]  /*db80*/  MOV R204, R205 ;  /* 0x000000cd00cc7202 */ /* 0x000fe40000000f00 */
[----:B------:R-:W-:-:S02]  /*db90*/  MOV R202, RZ ;  /* 0x000000ff00ca7202 */ /* 0x000fc40000000f00 */
[----:B------:R-:W-:Y:S02]  /*dba0*/  MOV R139, 0xffffffff ;  /* 0xffffffff008b7802 */ /* 0x000fe40000000f00 */
[----:B------:R-:W-:Y:S02]  /*dbb0*/  MOV R136, 0xdbd0 ;  /* 0x0000dbd000887802 */ /* 0x000fe40000000f00 */
[----:B------:R-:W-:Y:S05]  /*dbc0*/  CALL.REL.NOINC `($__internal_164_$__cuda_sm70_shflsync_up) ;  /* 0x0000156000007944 */ /* 0x000fea0003c00000 */
[----:B0-----:R-:W-:Y:S01]  /*dbd0*/  HFMA2.MMA R141, -RZ, RZ, 0, 4.76837158203125e-07 ;  /* 0x00000008ff8d7435 */ /* 0x001fe200000001ff */
[----:B-1----:R-:W-:Y:S02]  /*dbe0*/  MOV R142, R139 ;  /* 0x0000008b008e7202 */ /* 0x002fe40000000f00 */
[----:B------:R-:W-:Y:S02]  /*dbf0*/  MOV R204, R143 ;  /* 0x0000008f00cc7202 */ /* 0x000fe40000000f00 */
[----:B------:R-:W-:Y:S02]  /*dc00*/  MOV R202, RZ ;  /* 0x000000ff00ca7202 */ /* 0x000fe40000000f00 */
[----:B------:R-:W-:Y:S02]  /*dc10*/  MOV R139, 0xffffffff ;  /* 0xffffffff008b7802 */ /* 0x000fe40000000f00 */
[----:B------:R-:W-:-:S02]  /*dc20*/  MOV R136, 0xdc40 ;  /* 0x0000dc4000887802 */ /* 0x000fc40000000f00 */
[----:B------:R-:W-:Y:S05]  /*dc30*/  CALL.REL.NOINC `($__internal_164_$__cuda_sm70_shflsync_up) ;  /* 0x000014f000007944 */ /* 0x000fea0003c00000 */
        /* <DEDUP_REMOVED lines=21> */
[----:B------:R-:W-:Y:S05]  /*dd90*/  CALL.REL.NOINC `($__internal_164_$__cuda_sm70_shflsync_up) ;  /* 0x0000139000007944 */ /* 0x000fea0003c00000 */
[----:B0-----:R-:W-:Y:S01]  /*dda0*/  HFMA2.MMA R141, -RZ, RZ, 0, 9.5367431640625e-07 ;  /* 0x00000010ff8d7435 */ /* 0x001fe200000001ff */
[----:B-1----:R-:W-:Y:S02]  /*ddb0*/  MOV R206, R139 ;  /* 0x0000008b00ce7202 */ /* 0x002fe40000000f00 */
[----:B------:R-:W-:-:S02]  /*ddc0*/  MOV R204, R207 ;  /* 0x000000cf00cc7202 */ /* 0x000fc40000000f00 */
[----:B------:R-:W-:Y:S02]  /*ddd0*/  MOV R202, RZ ;  /* 0x000000ff00ca7202 */ /* 0x000fe40000000f00 */
[----:B------:R-:W-:Y:S02]  /*dde0*/  MOV R139, 0xffffffff ;  /* 0xffffffff008b7802 */ /* 0x000fe40000000f00 */
[----:B------:R-:W-:Y:S02]  /*ddf0*/  MOV R136, 0xde10 ;  /* 0x0000de1000887802 */ /* 0x000fe40000000f00 */
[----:B------:R-:W-:Y:S05]  /*de00*/  CALL.REL.NOINC `($__internal_164_$__cuda_sm70_shflsync_up) ;  /* 0x0000132000007944 */ /* 0x000fea0003c00000 */
[----:B0-----:R-:W-:Y:S01]  /*de10*/  HFMA2.MMA R141, -RZ, RZ, 0, 9.5367431640625e-07 ;  /* 0x00000010ff8d7435 */ /* 0x001fe200000001ff */
[----:B-1----:R-:W-:Y:S02]  /*de20*/  MOV R208, R139 ;  /* 0x0000008b00d07202 */ /* 0x002fe40000000f00 */
[----:B------:R-:W-:Y:S02]  /*de30*/  MOV R204, R205 ;  /* 0x000000cd00cc7202 */ /* 0x000fe40000000f00 */
[----:B------:R-:W-:Y:S02]  /*de40*/  MOV R202, RZ ;  /* 0x000000ff00ca7202 */ /* 0x000fe40000000f00 */
[----:B------:R-:W-:-:S02]  /*de50*/  MOV R139, 0xffffffff ;  /* 0xffffffff008b7802 */ /* 0x000fc40000000f00 */
[----:B------:R-:W-:Y:S02]  /*de60*/  MOV R136, 0xde80 ;  /* 0x0000de8000887802 */ /* 0x000fe40000000f00 */
[----:B------:R-:W-:Y:S05]  /*de70*/  CALL.REL.NOINC `($__internal_164_$__cuda_sm70_shflsync_up) ;  /* 0x000012b000007944 */ /* 0x000fea0003c00000 */
[----:B0-----:R-:W-:Y:S01]  /*de80*/  HFMA2.MMA R141, -RZ, RZ, 0, 9.5367431640625e-07 ;  /* 0x00000010ff8d7435 */ /* 0x001fe200000001ff */
[----:B-1----:R-:W-:Y:S02]  /*de90*/  MOV R210, R139 ;  /* 0x0000008b00d27202 */ /* 0x002fe40000000f00 */
[----:B------:R-:W-:Y:S02]  /*dea0*/  MOV R204, R143 ;  /* 0x0000008f00cc7202 */ /* 0x000fe40000000f00 */
[----:B------:R-:W-:Y:S02]  /*deb0*/  MOV R202, RZ ;  /* 0x000000ff00ca7202 */ /* 0x000fe40000000f00 */
[----:B------:R-:W-:Y:S02]  /*dec0*/  MOV R139, 0xffffffff ;  /* 0xffffffff008b7802 */ /* 0x000fe40000000f00 */
[----:B------:R-:W-:Y:S02]  /*ded0*/  MOV R136, 0xdef0 ;  /* 0x0000def000887802 */ /* 0x000fe40000000f00 */
[----:B------:R-:W-:Y:S05]  /*dee0*/  CALL.REL.NOINC `($__internal_164_$__cuda_sm70_shflsync_up) ;  /* 0x0000124000007944 */ /* 0x000fea0003c00000 */
[----:B01----:R-:W-:Y:S05]  /*def0*/  BRA `(.L_x_6820) ;  /* 0xffff7ec000007947 */ /* 0x003fea000383ffff */
.L_x_6721:
[----:B------:R-:W-:Y:S01]  /*df00*/  HFMA2.MMA R141, -RZ, RZ, 0, 5.9604644775390625e-08 ;  /* 0x00000001ff8d7435 */ /* 0x000fe200000001ff */
[----:B------:R-:W-:-:S02]  /*df10*/  MOV R202, RZ ;  /* 0x000000ff00ca7202 */ /* 0x000fc40000000f00 */
[----:B------:R-:W-:Y:S02]  /*df20*/  MOV R139, 0xffffffff ;  /* 0xffffffff008b7802 */ /* 0x000fe40000000f00 */
[----:B------:R-:W-:Y:S02]  /*df30*/  MOV R136, 0xdf50 ;  /* 0x0000df5000887802 */ /* 0x000fe40000000f00 */
[----:B01----:R-:W-:Y:S05]  /*df40*/  CALL.REL.NOINC `($__internal_164_$__cuda_sm70_shflsync_up) ;  /* 0x000011e000007944 */ /* 0x003fea0003c00000 */
[----:B0-----:R-:W-:Y:S01]  /*df50*/  HFMA2.MMA R141, -RZ, RZ, 0, 5.9604644775390625e-08 ;  /* 0x00000001ff8d7435 */ /* 0x001fe200000001ff */
[----:B-1----:R-:W-:Y:S02]  /*df60*/  MOV R138, R139 ;  /* 0x0000008b008a7202 */ /* 0x002fe40000000f00 */
[----:B------:R-:W-:Y:S02]  /*df70*/  MOV R204, R142 ;  /* 0x0000008e00cc7202 */ /* 0x000fe40000000f00 */
[----:B------:R-:W-:Y:S02]  /*df80*/  MOV R202, RZ ;  /* 0x000000ff00ca7202 */ /* 0x000fe40000000f00 */
[----:B------:R-:W-:Y:S02]  /*df90*/  MOV R139, 0xffffffff ;  /* 0xffffffff008b7802 */ /* 0x000fe40000000f00 */
[----:B------:R-:W-:-:S02]  /*dfa0*/  MOV R136, 0xdfc0 ;  /* 0x0000dfc000887802 */ /* 0x000fc40000000f00 */
        /* <DEDUP_REMOVED lines=8> */
[----:B0-----:R-:W-:Y:S01]  /*e030*/  HFMA2.MMA R141, -RZ, RZ, 0, 5.9604644775390625e-08 ;  /* 0x00000001ff8d7435 */ /* 0x001fe200000001ff */
[----:B-1----:R-:W-:Y:S02]  /*e040*/  MOV R143, R139 ;  /* 0x0000008b008f7202 */ /* 0x002fe40000000f00 */
[----:B------:R-:W-:Y:S02]  /*e050*/  MOV R204, R140 ;  /* 0x0000008c00cc7202 */ /* 0x000fe40000000f00 */
[----:B------:R-:W-:-:S02]  /*e060*/  MOV R202, RZ ;  /* 0x000000ff00ca7202 */ /* 0x000fc40000000f00 */
[----:B------:R-:W-:Y:S02]  /*e070*/  MOV R139, 0xffffffff ;  /* 0xffffffff008b7802 */ /* 0x000fe40000000f00 */
[----:B------:R-:W-:Y:S02]  /*e080*/  MOV R136, 0xe0a0 ;  /* 0x0000e0a000887802 */ /* 0x000fe40000000f00 */
[----:B------:R-:W-:Y:S05]  /*e090*/  CALL.REL.NOINC `($__internal_164_$__cuda_sm70_shflsync_up) ;  /* 0x0000109000007944 */ /* 0x000fea0003c00000 */
[----:B0-----:R-:W-:Y:S01]  /*e0a0*/  MOV R141, R138 ;  /* 0x0000008a008d7202 */ /* 0x001fe20000000f00 */
[----:B------:R-:W-:Y:S01]  /*e0b0*/  HFMA2.MMA R138, -RZ, RZ, 0, 0 ;  /* 0x00000000ff8a7435 */ /* 0x000fe200000001ff */
[----:B------:R-:W-:Y:S02]  /*e0c0*/  MOV R136, R132 ;  /* 0x0000008400887202 */ /* 0x000fe40000000f00 */
[----:B-1----:R-:W-:Y:S02]  /*e0d0*/  MOV R140, R139 ;  /* 0x0000008b008c7202 */ /* 0x002fe40000000f00 */
[----:B------:R-:W-:Y:S02]  /*e0e0*/  MOV R250, 0xffffffff ;  /* 0xffffffff00fa7802 */ /* 0x000fe40000000f00 */
[----:B------:R-:W-:-:S02]  /*e0f0*/  MOV R137, 0xe110 ;  /* 0x0000e11000897802 */ /* 0x000fc40000000f00 */
[----:B------:R-:W-:Y:S05]  /*e100*/  CALL.REL.NOINC `($__internal_163_$__cuda_sm70_shflsync_idx_p) ;  /* 0x00000fb000007944 */ /* 0x000fea0003c00000 */
[----:B-1----:R-:W-:Y:S01]  /*e110*/  MOV R132, R138 ;  /* 0x0000008a00847202 */ /* 0x002fe20000000f00 */
[----:B------:R-:W-:Y:S01]  /*e120*/  HFMA2.MMA R138, -RZ, RZ, 0, 0 ;  /* 0x00000000ff8a7435 */ /* 0x000fe200000001ff */
[----:B------:R-:W-:-:S02]  /*e130*/  MOV R136, R133 ;  /* 0x0000008500887202 */ /* 0x000fc40000000f00 */
[----:B------:R-:W-:Y:S02]  /*e140*/  MOV R250, 0xffffffff ;  /* 0xffffffff00fa7802 */ /* 0x000fe40000000f00 */
[----:B------:R-:W-:Y:S02]  /*e150*/  MOV R137, 0xe170 ;  /* 0x0000e17000897802 */ /* 0x000fe40000000f00 */
[----:B0-----:R-:W-:Y:S05]  /*e160*/  CALL.REL.NOINC `($__internal_163_$__cuda_sm70_shflsync_idx_p) ;  /* 0x00000f5000007944 */ /* 0x001fea0003c00000 */
[----:B-1----:R-:W-:Y:S01]  /*e170*/  MOV R133, R138 ;  /* 0x0000008a00857202 */ /* 0x002fe20000000f00 */
[----:B------:R-:W-:Y:S01]  /*e180*/  HFMA2.MMA R138, -RZ, RZ, 0, 0 ;  /* 0x00000000ff8a7435 */ /* 0x000fe200000001ff */
[----:B------:R-:W-:Y:S02]  /*e190*/  MOV R136, R134 ;  /* 0x0000008600887202 */ /* 0x000fe40000000f00 */
[----:B------:R-:W-:Y:S02]  /*e1a0*/  MOV R250, 0xffffffff ;  /* 0xffffffff00fa7802 */ /* 0x000fe40000000f00 */
[----:B------:R-:W-:Y:S02]  /*e1b0*/  MOV R137, 0xe1d0 ;  /* 0x0000e1d000897802 */ /* 0x000fe40000000f00 */
[----:B0-----:R-:W-:Y:S05]  /*e1c0*/  CALL.REL.NOINC `($__internal_163_$__cuda_sm70_shflsync_idx_p) ;  /* 0x00000ef000007944 */ /* 0x001fea0003c00000 */
[----:B-1----:R-:W-:Y:S01]  /*e1d0*/  MOV R134, R138 ;  /* 0x0000008a00867202 */ /* 0x002fe20000000f00 */
[----:B------:R-:W-:Y:S01]  /*e1e0*/  HFMA2.MMA R138, -RZ, RZ, 0, 0 ;  /* 0x00000000ff8a7435 */ /* 0x000fe200000001ff */
[----:B------:R-:W-:-:S02]  /*e1f0*/  MOV R136, R135 ;  /* 0x0000008700887202 */ /* 0x000fc40000000f00 */
[----:B------:R-:W-:Y:S02]  /*e200*/  MOV R250, 0xffffffff ;  /* 0xffffffff00fa7802 */ /* 0x000fe40000000f00 */
[----:B------:R-:W-:Y:S02]  /*e210*/  MOV R137, 0xe230 ;  /* 0x0000e23000897802 */ /* 0x000fe40000000f00 */
[----:B0-----:R-:W-:Y:S05]  /*e220*/  CALL.REL.NOINC `($__internal_163_$__cuda_sm70_shflsync_idx_p) ;  /* 0x00000e9000007944 */ /* 0x001fea0003c00000 */
[----:B-1----:R-:W-:Y:S01]  /*e230*/  MOV R135, R138 ;  /* 0x0000008a00877202 */ /* 0x002fe20000000f00 */
[----:B0-----:R-:W-:Y:S05]  /*e240*/  BRA `(.L_x_6821) ;  /* 0xffff7e6000007947 */ /* 0x001fea000383ffff */
.L_x_6724:
[----:B------:R-:W-:Y:S01]  /*e250*/  HFMA2.MMA R138, -RZ, RZ, 0, 5.9604644775390625e-08 ;  /* 0x00000001ff8a7435 */ /* 0x000fe200000001ff */
[----:B------:R-:W-:Y:S02]  /*e260*/  MOV R243, R142 ;  /* 0x0000008e00f37202 */ /* 0x000fe40000000f00 */
[----:B------:R-:W-:Y:S02]  /*e270*/  MOV R242, 0x1f ;  /* 0x0000001f00f27802 */ /* 0x000fe40000000f00 */
[----:B------:R-:W-:Y:S02]  /*e280*/  MOV R137, 0xffffffff ;  /* 0xffffffff00897802 */ /* 0x000fe40000000f00 */
[----:B------:R-:W-:-:S02]  /*e290*/  MOV R136, 0xe2b0 ;  /* 0x0000e2b000887802 */ /* 0x000fc40000000f00 */
[----:B0-----:R-:W-:Y:S05]  /*e2a0*/  CALL.REL.NOINC `($__internal_162_$__cuda_sm70_shflsync_down) ;  /* 0x00000dd000007944 */ /* 0x001fea0003c00000 */
[----:B-1----:R-:W-:Y:S01]  /*e2b0*/  MOV R139, R138 ;  /* 0x0000008a008b7202 */ /* 0x002fe20000000f00 */
[----:B------:R-:W-:Y:S05]  /*e2c0*/  BRA `(.L_x_6822) ;  /* 0xffff90b000007947 */ /* 0x000fea000383ffff */
.L_x_6725:
[----:B------:R-:W-:Y:S01]  /*e2d0*/  HFMA2.MMA R138, -RZ, RZ, 0, 5.9604644775390625e-08 ;  /* 0x00000001ff8a7435 */ /* 0x000fe200000001ff */
[----:B------:R-:W-:-:S02]  /*e2e0*/  MOV R243, R143 ;  /* 0x0000008f00f37202 */ /* 0x000fc40000000f00 */
[----:B------:R-:W-:Y:S02]  /*e2f0*/  MOV R242, 0x1f ;  /* 0x0000001f00f27802 */ /* 0x000fe40000000f00 */
[----:B------:R-:W-:Y:S02]  /*e300*/  MOV R137, 0xffffffff ;  /* 0xffffffff00897802 */ /* 0x000fe40000000f00 */
[----:B------:R-:W-:Y:S02]  /*e310*/  MOV R136, 0xe330 ;  /* 0x0000e33000887802 */ /* 0x000fe40000000f00 */
[----:B012---:R-:W-:Y:S05]  /*e320*/  CALL.REL.NOINC `($__internal_162_$__cuda_sm70_shflsync_down) ;  /* 0x00000d5000007944 */ /* 0x007fea0003c00000 */
[----:B-1----:R-:W-:Y:S01]  /*e330*/  MOV R239, R138 ;  /* 0x0000008a00ef7202 */ /* 0x002fe20000000f00 */
[----:B------:R-:W-:Y:S01]  /*e340*/  HFMA2.MMA R138, -RZ, RZ, 0, 5.9604644775390625e-08 ;  /* 0x00000001ff8a7435 */ /* 0x000fe200000001ff */
[----:B------:R-:W-:Y:S02]  /*e350*/  MOV R243, R140 ;  /* 0x0000008c00f37202 */ /* 0x000fe40000000f00 */
[----:B------:R-:W-:Y:S02]  /*e360*/  MOV R242, 0x1f ;  /* 0x0000001f00f27802 */ /* 0x000fe40000000f00 */
[----:B------:R-:W-:-:S02]  /*e370*/  MOV R137, 0xffffffff ;  /* 0xffffffff00897802 */ /* 0x000fc40000000f00 */
[----:B------:R-:W-:Y:S02]  /*e380*/  MOV R136, 0xe3a0 ;  /* 0x0000e3a000887802 */ /* 0x000fe40000000f00 */
[----:B------:R-:W-:Y:S05]  /*e390*/  CALL.REL.NOINC `($__internal_162_$__cuda_sm70_shflsync_down) ;  /* 0x00000ce000007944 */ /* 0x000fea0003c00000 */
[----:B-1----:R-:W-:Y:S01]  /*e3a0*/  MOV R240, R138 ;  /* 0x0000008a00f07202 */ /* 0x002fe20000000f00 */
[----:B------:R-:W-:Y:S01]  /*e3b0*/  HFMA2.MMA R138, -RZ, RZ, 0, 5.9604644775390625e-08 ;  /* 0x00000001ff8a7435 */ /* 0x000fe200000001ff */
[----:B------:R-:W-:Y:S02]  /*e3c0*/  MOV R243, R141 ;  /* 0x0000008d00f37202 */ /* 0x000fe40000000f00 */
[----:B------:R-:W-:Y:S02]  /*e3d0*/  MOV R242, 0x1f ;  /* 0x0000001f00f27802 */ /* 0x000fe40000000f00 */
[----:B------:R-:W-:Y:S02]  /*e3e0*/  MOV R137, 0xffffffff ;  /* 0xffffffff00897802 */ /* 0x000fe40000000f00 */
[----:B------:R-:W-:Y:S02]  /*e3f0*/  MOV R136, 0xe410 ;  /* 0x0000e41000887802 */ /* 0x000fe40000000f00 */
[----:B------:R-:W-:Y:S05]  /*e400*/  CALL.REL.NOINC `($__internal_162_$__cuda_sm70_shflsync_down) ;  /* 0x00000c7000007944 */ /* 0x000fea0003c00000 */
[----:B-1----:R-:W-:Y:S05]  /*e410*/  BRA `(.L_x_6823) ;  /* 0xffff8fa000007947 */ /* 0x002fea000383ffff */
.L_x_6728:
[----:B--2---:R-:W-:Y:S01]  /*e420*/  HFMA2.MMA R138, -RZ, RZ, 0, 1.1920928955078125e-07 ;  /* 0x00000002ff8a7435 */ /* 0x004fe200000001ff */
[----:B------:R-:W-:Y:S02]  /*e430*/  MOV R243, R142 ;  /* 0x0000008e00f37202 */ /* 0x000fe40000000f00 */
[----:B------:R-:W-:-:S02]  /*e440*/  MOV R242, 0x1f ;  /* 0x0000001f00f27802 */ /* 0x000fc40000000f00 */
[----:B------:R-:W-:Y:S02]  /*e450*/  MOV R137, 0xffffffff ;  /* 0xffffffff00897802 */ /* 0x000fe40000000f00 */
[----:B------:R-:W-:Y:S02]  /*e460*/  MOV R136, 0xe480 ;  /* 0x0000e48000887802 */ /* 0x000fe40000000f00 */
[----:B01-34-:R-:W-:Y:S05]  /*e470*/  CALL.REL.NOINC `($__internal_162_$__cuda_sm70_shflsync_down) ;  /* 0x00000c0000007944 */ /* 0x01bfea0003c00000 */
[----:B-1----:R-:W-:Y:S01]  /*e480*/  MOV R139, R138 ;  /* 0x0000008a008b7202 */ /* 0x002fe20000000f00 */
[----:B------:R-:W-:Y:S01]  /*e490*/  HFMA2.MMA R138, -RZ, RZ, 0, 1.1920928955078125e-07 ;  /* 0x00000002ff8a7435 */ /* 0x000fe200000001ff */
[----:B------:R-:W-:Y:S02]  /*e4a0*/  MOV R243, R143 ;  /* 0x0000008f00f37202 */ /* 0x000fe40000000f00 */
[----:B------:R-:W-:Y:S02]  /*e4b0*/  MOV R242, 0x1f ;  /* 0x0000001f00f27802 */ /* 0x000fe40000000f00 */
[----:B------:R-:W-:Y:S02]  /*e4c0*/  MOV R137, 0xffffffff ;  /* 0xffffffff00897802 */ /* 0x000fe40000000f00 */
[----:B------:R-:W-:-:S02]  /*e4d0*/  MOV R136, 0xe4f0 ;  /* 0x0000e4f000887802 */ /* 0x000fc40000000f00 */
[----:B------:R-:W-:Y:S05]  /*e4e0*/  CALL.REL.NOINC `($__internal_162_$__cuda_sm70_shflsync_down) ;  /* 0x00000b9000007944 */ /* 0x000fea0003c00000 */
[----:B-1----:R-:W-:Y:S01]  /*e4f0*/  MOV R239, R138 ;  /* 0x0000008a00ef7202 */ /* 0x002fe20000000f00 */
[----:B------:R-:W-:Y:S01]  /*e500*/  HFMA2.MMA R138, -RZ, RZ, 0, 1.1920928955078125e-07 ;  /* 0x00000002ff8a7435 */ /* 0x000fe200000001ff */
[----:B------:R-:W-:-:S02]  /*e510*/  MOV R243, R140 ;  /* 0x0000008c00f37202 */ /* 0x000fc40000000f00 */
[----:B------:R-:W-:Y:S02]  /*e520*/  MOV R242, 0x1f ;  /* 0x0000001f00f27802 */ /* 0x000fe40000000f00 */
[----:B------:R-:W-:Y:S02]  /*e530*/  MOV R137, 0xffffffff ;  /* 0xffffffff00897802 */ /* 0x000fe40000000f00 */
[----:B------:R-:W-:Y:S02]  /*e540*/  MOV R136, 0xe560 ;  /* 0x0000e56000887802 */ /* 0x000fe40000000f00 */
[----:B------:R-:W-:Y:S05]  /*e550*/  CALL.REL.NOINC `($__internal_162_$__cuda_sm70_shflsync_down) ;  /* 0x00000b2000007944 */ /* 0x000fea0003c00000 */
[----:B-1----:R-:W-:Y:S01]  /*e560*/  MOV R240, R138 ;  /* 0x0000008a00f07202 */ /* 0x002fe20000000f00 */
[----:B------:R-:W-:Y:S01]  /*e570*/  HFMA2.MMA R138, -RZ, RZ, 0, 1.1920928955078125e-07 ;  /* 0x00000002ff8a7435 */ /* 0x000fe200000001ff */
[----:B------:R-:W-:Y:S02]  /*e580*/  MOV R243, R141 ;  /* 0x0000008d00f37202 */ /* 0x000fe40000000f00 */
[----:B------:R-:W-:Y:S02]  /*e590*/  MOV R242, 0x1f ;  /* 0x0000001f00f27802 */ /* 0x000fe40000000f00 */
[----:B------:R-:W-:-:S02]  /*e5a0*/  MOV R137, 0xffffffff ;  /* 0xffffffff00897802 */ /* 0x000fc40000000f00 */
[----:B------:R-:W-:Y:S02]  /*e5b0*/  MOV R136, 0xe5d0 ;  /* 0x0000e5d000887802 */ /* 0x000fe40000000f00 */
[----:B------:R-:W-:Y:S05]  /*e5c0*/  CALL.REL.NOINC `($__internal_162_$__cuda_sm70_shflsync_down) ;  /* 0x00000ab000007944 */ /* 0x000fea0003c00000 */
[----:B-1----:R-:W-:Y:S05]  /*e5d0*/  BRA `(.L_x_6824) ;  /* 0xffff8f2000007947 */ /* 0x002fea000383ffff */
.L_x_6731:
[----:B0-----:R-:W-:Y:S01]  /*e5e0*/  HFMA2.MMA R138, -RZ, RZ, 0, 2.384185791015625e-07 ;  /* 0x00000004ff8a7435 */ /* 0x001fe200000001ff */
[----:B------:R-:W-:Y:S02]  /*e5f0*/  MOV R243, R142 ;  /* 0x0000008e00f37202 */ /* 0x000fe40000000f00 */
[----:B------:R-:W-:Y:S02]  /*e600*/  MOV R242, 0x1f ;  /* 0x0000001f00f27802 */ /* 0x000fe40000000f00 */
[----:B------:R-:W-:Y:S02]  /*e610*/  MOV R137, 0xffffffff ;  /* 0xffffffff00897802 */ /* 0x000fe40000000f00 */
[----:B------:R-:W-:Y:S02]  /*e620*/  MOV R136, 0xe640 ;  /* 0x0000e64000887802 */ /* 0x000fe40000000f00 */
[----:B-1234-:R-:W-:Y:S05]  /*e630*/  CALL.REL.NOINC `($__internal_162_$__cuda_sm70_shflsync_down) ;  /* 0x00000a4000007944 */ /* 0x01efea0003c00000 */
[----:B-1----:R-:W-:Y:S01]  /*e640*/  MOV R139, R138 ;  /* 0x0000008a008b7202 */ /* 0x002fe20000000f00 */
[----:B------:R-:W-:Y:S05]  /*e650*/  BRA `(.L_x_6825) ;  /* 0xffff8fb000007947 */ /* 0x000fea000383ffff */
.L_x_6732:
[----:B0-----:R-:W-:Y:S01]  /*e660*/  HFMA2.MMA R138, -RZ, RZ, 0, 2.384185791015625e-07 ;  /* 0x00000004ff8a7435 */ /* 0x001fe200000001ff */
[----:B------:R-:W-:Y:S02]  /*e670*/  MOV R243, R143 ;  /* 0x0000008f00f37202 */ /* 0x000fe40000000f00 */
[----:B------:R-:W-:-:S02]  /*e680*/  MOV R242, 0x1f ;  /* 0x0000001f00f27802 */ /* 0x000fc40000000f00 */
[----:B------:R-:W-:Y:S02]  /*e690*/  MOV R137, 0xffffffff ;  /* 0xffffffff00897802 */ /* 0x000fe40000000f00 */
[----:B------:R-:W-:Y:S02]  /*e6a0*/  MOV R136, 0xe6c0 ;  /* 0x0000e6c000887802 */ /* 0x000fe40000000f00 */
[----:B-1234-:R-:W-:Y:S05]  /*e6b0*/  CALL.REL.NOINC `($__internal_162_$__cuda_sm70_shflsync_down) ;  /* 0x000009c000007944 */ /* 0x01efea0003c00000 */
[----:B-1----:R-:W-:Y:S01]  /*e6c0*/  MOV R239, R138 ;  /* 0x0000008a00ef7202 */ /* 0x002fe20000000f00 */
[----:B------:R-:W-:Y:S01]  /*e6d0*/  HFMA2.MMA R138, -RZ, RZ, 0, 2.384185791015625e-07 ;  /* 0x00000004ff8a7435 */ /* 0x000fe200000001ff */
[----:B------:R-:W-:Y:S02]  /*e6e0*/  MOV R243, R140 ;  /* 0x0000008c00f37202 */ /* 0x000fe40000000f00 */
[----:B------:R-:W-:Y:S02]  /*e6f0*/  MOV R242, 0x1f ;  /* 0x0000001f00f27802 */ /* 0x000fe40000000f00 */
[----:B------:R-:W-:Y:S02]  /*e700*/  MOV R137, 0xffffffff ;  /* 0xffffffff00897802 */ /* 0x000fe40000000f00 */
[----:B------:R-:W-:-:S02]  /*e710*/  MOV R136, 0xe730 ;  /* 0x0000e73000887802 */ /* 0x000fc40000000f00 */
[----:B------:R-:W-:Y:S05]  /*e720*/  CALL.REL.NOINC `($__internal_162_$__cuda_sm70_shflsync_down) ;  /* 0x0000095000007944 */ /* 0x000fea0003c00000 */
[----:B-1----:R-:W-:Y:S01]  /*e730*/  MOV R240, R138 ;  /* 0x0000008a00f07202 */ /* 0x002fe20000000f00 */
[----:B------:R-:W-:Y:S01]  /*e740*/  HFMA2.MMA R138, -RZ, RZ, 0, 2.384185791015625e-07 ;  /* 0x00000004ff8a7435 */ /* 0x000fe200000001ff */
[----:B------:R-:W-:-:S02]  /*e750*/  MOV R243, R141 ;  /* 0x0000008d00f37202 */ /* 0x000fc40000000f00 */
[----:B------:R-:W-:Y:S02]  /*e760*/  MOV R242, 0x1f ;  /* 0x0000001f00f27802 */ /* 0x000fe40000000f00 */
[----:B------:R-:W-:Y:S02]  /*e770*/  MOV R137, 0xffffffff ;  /* 0xffffffff00897802 */ /* 0x000fe40000000f00 */
[----:B------:R-:W-:Y:S02]  /*e780*/  MOV R136, 0xe7a0 ;  /* 0x0000e7a000887802 */ /* 0x000fe40000000f00 */
[----:B------:R-:W-:Y:S05]  /*e790*/  CALL.REL.NOINC `($__internal_162_$__cuda_sm70_shflsync_down) ;  /* 0x000008e000007944 */ /* 0x000fea0003c00000 */
[----:B-1----:R-:W-:Y:S05]  /*e7a0*/  BRA `(.L_x_6826) ;  /* 0xffff8ea000007947 */ /* 0x002fea000383ffff */
.L_x_6735:
[----:B0-----:R-:W-:Y:S01]  /*e7b0*/  HFMA2.MMA R138, -RZ, RZ, 0, 4.76837158203125e-07 ;  /* 0x00000008ff8a7435 */ /* 0x001fe200000001ff */
[----:B------:R-:W-:Y:S02]  /*e7c0*/  MOV R243, R142 ;  /* 0x0000008e00f37202 */ /* 0x000fe40000000f00 */
[----:B------:R-:W-:Y:S02]  /*e7d0*/  MOV R242, 0x1f ;  /* 0x0000001f00f27802 */ /* 0x000fe40000000f00 */
[----:B------:R-:W-:Y:S02]  /*e7e0*/  MOV R137, 0xffffffff ;  /* 0xffffffff00897802 */ /* 0x000fe40000000f00 */
[----:B------:R-:W-:-:S02]  /*e7f0*/  MOV R136, 0xe810 ;  /* 0x0000e81000887802 */ /* 0x000fc40000000f00 */
[----:B-1234-:R-:W-:Y:S05]  /*e800*/  CALL.REL.NOINC `($__internal_162_$__cuda_sm70_shflsync_down) ;  /* 0x0000087000007944 */ /* 0x01efea0003c00000 */
[----:B-1----:R-:W-:Y:S01]  /*e810*/  MOV R139, R138 ;  /* 0x0000008a008b7202 */ /* 0x002fe20000000f00 */
[----:B------:R-:W-:Y:S01]  /*e820*/  HFMA2.MMA R138, -RZ, RZ, 0, 4.76837158203125e-07 ;  /* 0x00000008ff8a7435 */ /* 0x000fe200000001ff */
[----:B------:R-:W-:-:S02]  /*e830*/  MOV R243, R143 ;  /* 0x0000008f00f37202 */ /* 0x000fc40000000f00 */
[----:B------:R-:W-:Y:S02]  /*e840*/  MOV R242, 0x1f ;  /* 0x0000001f00f27802 */ /* 0x000fe40000000f00 */
[----:B------:R-:W-:Y:S02]  /*e850*/  MOV R137, 0xffffffff ;  /* 0xffffffff00897802 */ /* 0x000fe40000000f00 */
[----:B------:R-:W-:Y:S02]  /*e860*/  MOV R136, 0xe880 ;  /* 0x0000e88000887802 */ /* 0x000fe40000000f00 */
[----:B------:R-:W-:Y:S05]  /*e870*/  CALL.REL.NOINC `($__internal_162_$__cuda_sm70_shflsync_down) ;  /* 0x0000080000007944 */ /* 0x000fea0003c00000 */
[----:B-1----:R-:W-:Y:S01]  /*e880*/  MOV R239, R138 ;  /* 0x0000008a00ef7202 */ /* 0x002fe20000000f00 */
[----:B------:R-:W-:Y:S01]  /*e890*/  HFMA2.MMA R138, -RZ, RZ, 0, 4.76837158203125e-07 ;  /* 0x00000008ff8a7435 */ /* 0x000fe200000001ff */
[----:B------:R-:W-:Y:S02]  /*e8a0*/  MOV R243, R140 ;  /* 0x0000008c00f37202 */ /* 0x000fe40000000f00 */
[----:B------:R-:W-:Y:S02]  /*e8b0*/  MOV R242, 0x1f ;  /* 0x0000001f00f27802 */ /* 0x000fe40000000f00 */
[----:B------:R-:W-:-:S02]  /*e8c0*/  MOV R137, 0xffffffff ;  /* 0xffffffff00897802 */ /* 0x000fc40000000f00 */
[----:B------:R-:W-:Y:S02]  /*e8d0*/  MOV R136, 0xe8f0 ;  /* 0x0000e8f000887802 */ /* 0x000fe40000000f00 */
[----:B------:R-:W-:Y:S05]  /*e8e0*/  CALL.REL.NOINC `($__internal_162_$__cuda_sm70_shflsync_down) ;  /* 0x0000079000007944 */ /* 0x000fea0003c00000 */
[----:B-1----:R-:W-:Y:S01]  /*e8f0*/  MOV R240, R138 ;  /* 0x0000008a00f07202 */ /* 0x002fe20000000f00 */
[----:B------:R-:W-:Y:S01]  /*e900*/  HFMA2.MMA R138, -RZ, RZ, 0, 4.76837158203125e-07 ;  /* 0x00000008ff8a7435 */ /* 0x000fe200000001ff */
[----:B------:R-:W-:Y:S02]  /*e910*/  MOV R243, R141 ;  /* 0x0000008d00f37202 */ /* 0x000fe40000000f00 */
[----:B------:R-:W-:Y:S02]  /*e920*/  MOV R242, 0x1f ;  /* 0x0000001f00f27802 */ /* 0x000fe40000000f00 */
[----:B------:R-:W-:Y:S02]  /*e930*/  MOV R137, 0xffffffff ;  /* 0xffffffff00897802 */ /* 0x000fe40000000f00 */
[----:B------:R-:W-:Y:S02]  /*e940*/  MOV R136, 0xe960 ;  /* 0x0000e96000887802 */ /* 0x000fe40000000f00 */
[----:B------:R-:W-:Y:S05]  /*e950*/  CALL.REL.NOINC `($__internal_162_$__cuda_sm70_shflsync_down) ;  /* 0x0000072000007944 */ /* 0x000fea0003c00000 */
[----:B-1----:R-:W-:Y:S05]  /*e960*/  BRA `(.L_x_6827) ;  /* 0xffff8e2000007947 */ /* 0x002fea000383ffff */
.L_x_6738:
[----:B0-----:R-:W-:Y:S01]  /*e970*/  HFMA2.MMA R138, -RZ, RZ, 0, 9.5367431640625e-07 ;  /* 0x00000010ff8a7435 */ /* 0x001fe200000001ff */
[----:B------:R-:W-:Y:S02]  /*e980*/  MOV R243, R142 ;  /* 0x0000008e00f37202 */ /* 0x000fe40000000f00 */
[----:B------:R-:W-:-:S02]  /*e990*/  MOV R242, 0x1f ;  /* 0x0000001f00f27802 */ /* 0x000fc40000000f00 */
[----:B------:R-:W-:Y:S02]  /*e9a0*/  MOV R137, 0xffffffff ;  /* 0xffffffff00897802 */ /* 0x000fe40000000f00 */
[----:B------:R-:W-:Y:S02]  /*e9b0*/  MOV R136, 0xe9d0 ;  /* 0x0000e9d000887802 */ /* 0x000fe40000000f00 */
[----:B-1234-:R-:W-:Y:S05]  /*e9c0*/  CALL.REL.NOINC `($__internal_162_$__cuda_sm70_shflsync_down) ;  /* 0x000006b000007944 */ /* 0x01efea0003c00000 */
[----:B-1----:R-:W-:Y:S01]  /*e9d0*/  MOV R239, R138 ;  /* 0x0000008a00ef7202 */ /* 0x002fe20000000f00 */
[----:B------:R-:W-:Y:S05]  /*e9e0*/  BRA `(.L_x_6828) ;  /* 0xffff8eb000007947 */ /* 0x000fea000383ffff */
.L_x_6739:
[----:B0-----:R-:W-:Y:S01]  /*e9f0*/  HFMA2.MMA R138, -RZ, RZ, 0, 9.5367431640625e-07 ;  /* 0x00000010ff8a7435 */ /* 0x001fe200000001ff */
[----:B------:R-:W-:Y:S02]  /*ea00*/  MOV R243, R143 ;  /* 0x0000008f00f37202 */ /* 0x000fe40000000f00 */
[----:B------:R-:W-:Y:S02]  /*ea10*/  MOV R242, 0x1f ;  /* 0x0000001f00f27802 */ /* 0x000fe40000000f00 */
[----:B------:R-:W-:Y:S02]  /*ea20*/  MOV R137, 0xffffffff ;  /* 0xffffffff00897802 */ /* 0x000fe40000000f00 */
[----:B------:R-:W-:-:S02]  /*ea30*/  MOV R136, 0xea50 ;  /* 0x0000ea5000887802 */ /* 0x000fc40000000f00 */
[----:B-1234-:R-:W-:Y:S05]  /*ea40*/  CALL.REL.NOINC `($__internal_162_$__cuda_sm70_shflsync_down) ;  /* 0x0000063000007944 */ /* 0x01efea0003c00000 */
[----:B-1----:R-:W-:Y:S01]  /*ea50*/  MOV R238, R138 ;  /* 0x0000008a00ee7202 */ /* 0x002fe20000000f00 */
[----:B------:R-:W-:Y:S01]  /*ea60*/  HFMA2.MMA R138, -RZ, RZ, 0, 9.5367431640625e-07 ;  /* 0x00000010ff8a7435 */ /* 0x000fe200000001ff */
[----:B------:R-:W-:-:S02]  /*ea70*/  MOV R243, R140 ;  /* 0x0000008c00f37202 */ /* 0x000fc40000000f00 */
[----:B------:R-:W-:Y:S02]  /*ea80*/  MOV R242, 0x1f ;  /* 0x0000001f00f27802 */ /* 0x000fe40000000f00 */
[----:B------:R-:W-:Y:S02]  /*ea90*/  MOV R137, 0xffffffff ;  /* 0xffffffff00897802 */ /* 0x000fe40000000f00 */
[----:B------:R-:W-:Y:S02]  /*eaa0*/  MOV R136, 0xeac0 ;  /* 0x0000eac000887802 */ /* 0x000fe40000000f00 */
[----:B------:R-:W-:Y:S05]  /*eab0*/  CALL.REL.NOINC `($__internal_162_$__cuda_sm70_shflsync_down) ;  /* 0x000005c000007944 */ /* 0x000fea0003c00000 */
[----:B-1----:R-:W-:Y:S01]  /*eac0*/  MOV R139, R138 ;  /* 0x0000008a008b7202 */ /* 0x002fe20000000f00 */
[----:B------:R-:W-:Y:S01]  /*ead0*/  HFMA2.MMA R138, -RZ, RZ, 0, 9.5367431640625e-07 ;  /* 0x00000010ff8a7435 */ /* 0x000fe200000001ff */
[----:B------:R-:W-:Y:S02]  /*eae0*/  MOV R243, R141 ;  /* 0x0000008d00f37202 */ /* 0x000fe40000000f00 */
[----:B------:R-:W-:Y:S02]  /*eaf0*/  MOV R242, 0x1f ;  /* 0x0000001f00f27802 */ /* 0x000fe40000000f00 */
[----:B------:R-:W-:-:S02]  /*eb00*/  MOV R137, 0xffffffff ;  /* 0xffffffff00897802 */ /* 0x000fc40000000f00 */
[----:B------:R-:W-:Y:S02]  /*eb10*/  MOV R136, 0xeb30 ;  /* 0x0000eb3000887802 */ /* 0x000fe40000000f00 */
[----:B------:R-:W-:Y:S05]  /*eb20*/  CALL.REL.NOINC `($__internal_162_$__cuda_sm70_shflsync_down) ;  /* 0x0000055000007944 */ /* 0x000fea0003c00000 */
[----:B-1----:R-:W-:Y:S05]  /*eb30*/  BRA `(.L_x_6829) ;  /* 0xffff8da000007947 */ /* 0x002fea000383ffff */
.L_x_6742:
[----:B0-----:R-:W-:Y:S01]  /*eb40*/  HFMA2.MMA R138, -RZ, RZ, 0, 0 ;  /* 0x00000000ff8a7435 */ /* 0x001fe200000001ff */
[----:B------:R-:W-:Y:S02]  /*eb50*/  MOV R136, R142 ;  /* 0x0000008e00887202 */ /* 0x000fe40000000f00 */
[----:B------:R-:W-:Y:S02]  /*eb60*/  MOV R250, 0xffffffff ;  /* 0xffffffff00fa7802 */ /* 0x000fe40000000f00 */
[----:B------:R-:W-:Y:S02]  /*eb70*/  MOV R137, 0xeb90 ;  /* 0x0000eb9000897802 */ /* 0x000fe40000000f00 */
[----:B-1234-:R-:W-:Y:S05]  /*eb80*/  CALL.REL.NOINC `($__internal_163_$__cuda_sm70_shflsync_idx_p) ;  /* 0x0000053000007944 */ /* 0x01efea0003c00000 */
[----:B-1----:R-:W-:Y:S01]  /*eb90*/  MOV R139, R138 ;  /* 0x0000008a008b7202 */ /* 0x002fe20000000f00 */
[----:B------:R-:W-:Y:S01]  /*eba0*/  HFMA2.MMA R138, -RZ, RZ, 0, 0 ;  /* 0x00000000ff8a7435 */ /* 0x000fe200000001ff */
[----:B------:R-:W-:Y:S02]  /*ebb0*/  MOV R136, R143 ;  /* 0x0000008f00887202 */ /* 0x000fe40000000f00 */
[----:B------:R-:W-:Y:S02]  /*ebc0*/  MOV R250, 0xffffffff ;  /* 0xffffffff00fa7802 */ /* 0x000fe40000000f00 */
[----:B------:R-:W-:-:S02]  /*ebd0*/  MOV R137, 0xebf0 ;  /* 0x0000ebf000897802 */ /* 0x000fc40000000f00 */
        /* <DEDUP_REMOVED lines=14> */
[----:B------:R-:W-:Y:S01]  /*ecc0*/  HFMA2.MMA R138, -RZ, RZ, 0, 5.9604644775390625e-08 ;  /* 0x00000001ff8a7435 */ /* 0x000fe200000001ff */
[----:B------:R-:W-:-:S02]  /*ecd0*/  MOV R243, R142 ;  /* 0x0000008e00f37202 */ /* 0x000fc40000000f00 */
[----:B------:R-:W-:Y:S02]  /*ece0*/  MOV R242, 0x1f ;  /* 0x0000001f00f27802 */ /* 0x000fe40000000f00 */
[----:B------:R-:W-:Y:S02]  /*ecf0*/  MOV R137, 0xffffffff ;  /* 0xffffffff00897802 */ /* 0x000fe40000000f00 */
[----:B------:R-:W-:Y:S02]  /*ed00*/  MOV R136, 0xed20 ;  /* 0x0000ed2000887802 */ /* 0x000fe40000000f00 */
[----:B0-----:R-:W-:Y:S05]  /*ed10*/  CALL.REL.NOINC `($__internal_162_$__cuda_sm70_shflsync_down) ;  /* 0x0000036000007944 */ /* 0x001fea0003c00000 */
        /* <DEDUP_REMOVED lines=14> */
[----:B-1----:R-:W-:Y:S01]  /*ee00*/  MOV R140, R138 ;  /* 0x0000008a008c7202 */ /* 0x002fe20000000f00 */
[----:B------:R-:W-:Y:S01]  /*ee10*/  HFMA2.MMA R138, -RZ, RZ, 0, 5.9604644775390625e-08 ;  /* 0x00000001ff8a7435 */ /* 0x000fe200000001ff */
[----:B------:R-:W-:-:S02]  /*ee20*/  MOV R243, R141 ;  /* 0x0000008d00f37202 */ /* 0x000fc40000000f00 */
[----:B------:R-:W-:Y:S02]  /*ee30*/  MOV R242, 0x1f ;  /* 0x0000001f00f27802 */ /* 0x000fe40000000f00 */
[----:B------:R-:W-:Y:S02]  /*ee40*/  MOV R137, 0xffffffff ;  /* 0xffffffff00897802 */ /* 0x000fe40000000f00 */
[----:B------:R-:W-:Y:S02]  /*ee50*/  MOV R136, 0xee70 ;  /* 0x0000ee7000887802 */ /* 0x000fe40000000f00 */
[----:B------:R-:W-:Y:S05]  /*ee60*/  CALL.REL.NOINC `($__internal_162_$__cuda_sm70_shflsync_down) ;  /* 0x0000021000007944 */ /* 0x000fea0003c00000 */
        /* <DEDUP_REMOVED lines=12> */
[----:B------:R-:W-:Y:S05]  /*ef30*/  CALL.REL.NOINC `($__internal_163_$__cuda_sm70_shflsync_idx_p) ;  /* 0x0000018000007944 */ /* 0x000fea0003c00000 */
        /* <DEDUP_REMOVED lines=19> */
[----:B0-----:R-:W-:Y:S05]  /*f070*/  BRA `(.L_x_6830) ;  /* 0xffff8a8000007947 */ /* 0x001fea000383ffff */
        .weak           $__internal_162_$__cuda_sm70_shflsync_down
        .type           $__internal_162_$__cuda_sm70_shflsync_down,@function
        .size           $__internal_162_$__cuda_sm70_shflsync_down,($__internal_163_$__cuda_sm70_shflsync_idx_p - $__internal_162_$__cuda_sm70_shflsync_down)
$__internal_162_$__cuda_sm70_shflsync_down:
[----:B------:R-:W-:Y:S04]  /*f080*/  WARPSYNC R137 ;  /* 0x0000008900007348 */ /* 0x000fe80003800000 */
[----:B------:R0:W1:Y:S02]  /*f090*/  SHFL.DOWN PT, R138, R243, R138, R242 ;  /* 0x0800008af38a7389 */ /* 0x00006400000e00f2 */
[----:B0-----:R-:W-:-:S06]  /*f0a0*/  HFMA2.MMA R137, -RZ, RZ, 0, 0 ;  /* 0x00000000ff897435 */ /* 0x001fcc00000001ff */
[----:B------:R-:W-:Y:S05]  /*f0b0*/  RET.REL.NODEC R136 `(_Z25selective_scan_bwd_kernelI32Selective_Scan_bwd_kernel_traitsILi64ELi16ELb1ELb0ELb1ELb1ELb0EfN3c107complexIfEEEEv12SSMParamsBwd) ;  /* 0xffff0f4088007950 */ /* 0x000fea0003c3ffff */
        .weak           $__internal_163_$__cuda_sm70_shflsync_idx_p
        .type           $__internal_163_$__cuda_sm70_shflsync_idx_p,@function
        .size           $__internal_163_$__cuda_sm70_shflsync_idx_p,($__internal_164_$__cuda_sm70_shflsync_up - $__internal_163_$__cuda_sm70_shflsync_idx_p)
$__internal_163_$__cuda_sm70_shflsync_idx_p:
[----:B------:R-:W-:Y:S01]  /*f0c0*/  MOV R190, 0x1f ;  /* 0x0000001f00be7802 */ /* 0x000fe20000000f00 */
[----:B------:R-:W-:Y:S04]  /*f0d0*/  WARPSYNC R250 ;  /* 0x000000fa00007348 */ /* 0x000fe80003800000 */
[----:B------:R0:W1:Y:S04]  /*f0e0*/  SHFL.IDX PT, R138, R136, R138, R190 ;  /* 0x0000008a888a7389 */ /* 0x00006800000e00be */
[----:B0-----:R-:W0:Y:S01]  /*f0f0*/  S2R R190, SR_TID.X ;  /* 0x0000000000be7919 */ /* 0x001e220000002100 */
[----:B------:R-:W-:Y:S01]  /*f100*/  MOV R136, R137 ;  /* 0x0000008900887202 */ /* 0x000fe20000000f00 */
[----:B------:R-:W-:-:S06]  /*f110*/  HFMA2.MMA R137, -RZ, RZ, 0, 0 ;  /* 0x00000000ff897435 */ /* 0x000fcc00000001ff */
[----:B------:R-:W-:Y:S05]  /*f120*/  RET.REL.NODEC R136 `(_Z25selective_scan_bwd_kernelI32Selective_Scan_bwd_kernel_traitsILi64ELi16ELb1ELb0ELb1ELb1ELb0EfN3c107complexIfEEEEv12SSMParamsBwd) ;  /* 0xffff0ed088007950 */ /* 0x000fea0003c3ffff */
        .weak           $__internal_164_$__cuda_sm70_shflsync_up
        .type           $__internal_164_$__cuda_sm70_shflsync_up,@function
        .size           $__internal_164_$__cuda_sm70_shflsync_up,(.L_x_14599 - $__internal_164_$__cuda_sm70_shflsync_up)
$__internal_164_$__cuda_sm70_shflsync_up:
[----:B------:R-:W-:Y:S01]  /*f130*/  MOV R137, 0x0 ;  /* 0x0000000000897802 */ /* 0x000fe20000000f00 */
[----:B------:R-:W-:Y:S04]  /*f140*/  WARPSYNC R139 ;  /* 0x0000008b00007348 */ /* 0x000fe80003800000 */
[----:B------:R0:W1:Y:S01]  /*f150*/  SHFL.UP PT, R139, R204, R141, R202 ;  /* 0x0400008dcc8b7389 */ /* 0x00006200000e00ca */
[----:B------:R-:W-:Y:S05]  /*f160*/  RET.REL.NODEC R136 `(_Z25selective_scan_bwd_kernelI32Selective_Scan_bwd_kernel_traitsILi64ELi16ELb1ELb0ELb1ELb1ELb0EfN3c107complexIfEEEEv12SSMParamsBwd) ;  /* 0xffff0e9088007950 */ /* 0x000fea0003c3ffff */
.L_x_6831:
        /* <DEDUP_REMOVED lines=9> */
.L_x_14599:


//--------------------- .text._Z25selective_scan_bwd_kernelI32Selective_Scan_bwd_kernel_traitsILi64ELi16ELb1ELb0ELb1ELb1ELb1EfN3c107complexIfEEEEv12SSMParamsBwd --------------------------
	.section	.text._Z25selective_scan_bwd_kernelI32Selective_Scan_bwd_kernel_traitsILi64ELi16ELb1ELb0ELb1ELb1ELb1EfN3c107complexIfEEEEv12SSMParamsBwd,"ax",@progbits
	.sectioninfo	@"SHI_REGISTERS=255"
	.align	128
        .global         _Z25selective_scan_bwd_kernelI32Selective_Scan_bwd_kernel_traitsILi64ELi16ELb1ELb0ELb1ELb1ELb1EfN3c107complexIfEEEEv12SSMParamsBwd
        .type           _Z25selective_scan_bwd_kernelI32Selective_Scan_bwd_kernel_traitsILi64ELi16ELb1ELb0ELb1ELb1ELb1EfN3c107complexIfEEEEv12SSMParamsBwd,@function
        .size           _Z25selective_scan_bwd_kernelI32Selective_Scan_bwd_kernel_traitsILi64ELi16ELb1ELb0ELb1ELb1ELb1EfN3c107complexIfEEEEv12SSMParamsBwd,(.L_x_14602 - _Z25selective_scan_bwd_kernelI32Selective_Scan_bwd_kernel_traitsILi64ELi16ELb1ELb0ELb1ELb1ELb1EfN3c107complexIfEEEEv12SSMParamsBwd)
        .other          _Z25selective_scan_bwd_kernelI32Selective_Scan_bwd_kernel_traitsILi64ELi16ELb1ELb0ELb1ELb1ELb1EfN3c107complexIfEEEEv12SSMParamsBwd,@"STO_CUDA_ENTRY STV_DEFAULT"
_Z25selective_scan_bwd_kernelI32Selective_Scan_bwd_kernel_traitsILi64ELi16ELb1ELb0ELb1ELb1ELb1EfN3c107complexIfEEEEv12SSMParamsBwd:
.text._Z25selective_scan_bwd_kernelI32Selective_Scan_bwd_kernel_traitsILi64ELi16ELb1ELb0ELb1ELb1ELb1EfN3c107complexIfEEEEv12SSMParamsBwd:
        /* <DEDUP_REMOVED lines=165> */
.L_x_6968:
        /* <DEDUP_REMOVED lines=101> */
.L_x_6834:
[----:B------:R-:W-:Y:S05]  /*10a0*/  BSYNC B0 ;  /* 0x0000000000007941 */ /* 0x000fea0003800000 */
.L_x_6833:
        /* <DEDUP_REMOVED lines=35> */
.L_x_6836:
[----:B------:R-:W-:Y:S05]  /*12e0*/  BSYNC B0 ;  /* 0x0000000000007941 */ /* 0x000fea0003800000 */
.L_x_6835:
        /* <DEDUP_REMOVED lines=35> */
.L_x_6838:
[----:B------:R-:W-:Y:S05]  /*1520*/  BSYNC B0 ;  /* 0x0000000000007941 */ /* 0x000fea0003800000 */
.L_x_6837:
        /* <DEDUP_REMOVED lines=35> */
.L_x_6840:
[----:B------:R-:W-:Y:S05]  /*1760*/  BSYNC B0 ;  /* 0x0000000000007941 */ /* 0x000fea0003800000 */
.L_x_6839:
        /* <DEDUP_REMOVED lines=35> */
.L_x_6842:
[----:B------:R-:W-:Y:S05]  /*19a0*/  BSYNC B0 ;  /* 0x0000000000007941 */ /* 0x000fea0003800000 */
.L_x_6841:
        /* <DEDUP_REMOVED lines=35> */
.L_x_6844:
[----:B------:R-:W-:Y:S05]  /*1be0*/  BSYNC B0 ;  /* 0x0000000000007941 */ /* 0x000fea0003800000 */
.L_x_6843:
        /* <DEDUP_REMOVED lines=35> */
.L_x_6846:
[----:B------:R-:W-:Y:S05]  /*1e20*/  BSYNC B0 ;  /* 0x0000000000007941 */ /* 0x000fea0003800000 */
.L_x_6845:
        /* <DEDUP_REMOVED lines=35> */
.L_x_6848:
[----:B------:R-:W-:Y:S05]  /*2060*/  BSYNC B0 ;  /* 0x0000000000007941 */ /* 0x000fea0003800000 */
.L_x_6847:
        /* <DEDUP_REMOVED lines=35> */
.L_x_6850:
[----:B------:R-:W-:Y:S05]  /*22a0*/  BSYNC B0 ;  /* 0x0000000000007941 */ /* 0x000fea0003800000 */
.L_x_6849:
        /* <DEDUP_REMOVED lines=34> */
.L_x_6852:
[----:B------:R-:W-:Y:S05]  /*24d0*/  BSYNC B0 ;  /* 0x0000000000007941 */ /* 0x000fea0003800000 */
.L_x_6851:
        /* <DEDUP_REMOVED lines=33> */
.L_x_6854:
[----:B------:R-:W-:Y:S05]  /*26f0*/  BSYNC B0 ;  /* 0x0000000000007941 */ /* 0x000fea0003800000 */
.L_x_6853:
        /* <DEDUP_REMOVED lines=33> */
.L_x_6856:
[----:B------:R-:W-:Y:S05]  /*2910*/  BSYNC B0 ;  /* 0x0000000000007941 */ /* 0x000fea0003800000 */
.L_x_6855:
        /* <DEDUP_REMOVED lines=33> */
.L_x_6858:
[----:B------:R-:W-:Y:S05]  /*2b30*/  BSYNC B0 ;  /* 0x0000000000007941 */ /* 0x000fea0003800000 */
.L_x_6857:
        /* <DEDUP_REMOVED lines=33> */
.L_x_6860:
[----:B------:R-:W-:Y:S05]  /*2d50*/  BSYNC B0 ;  /* 0x0000000000007941 */ /* 0x000fea0003800000 */
.L_x_6859:
        /* <DEDUP_REMOVED lines=33> */
.L_x_6862:
[----:B------:R-:W-:Y:S05]  /*2f70*/  BSYNC B0 ;  /* 0x0000000000007941 */ /* 0x000fea0003800000 */
.L_x_6861:
        /* <DEDUP_REMOVED lines=33> */
.L_x_6864:
[----:B------:R-:W-:Y:S05]  /*3190*/  BSYNC B0 ;  /* 0x0000000000007941 */ /* 0x000fea0003800000 */
.L_x_6863:
[----:B------:R-:W-:Y:S01]  /*31a0*/  ULEA UR18, UR29, 0xfffffc00, 0xa ;  /* 0xfffffc001d127891 */ /* 0x000fe2000f8e503f */
[----:B------:R-:W-:Y:S01]  /*31b0*/  LDS.128 R232, [R77.X16+0x10] ;  /* 0x000010004de87984 */ /* 0x000fe2000000cc00 */
        /* <DEDUP_REMOVED lines=23> */
[----:B-1----:R1:W2:Y:S04]  /*3330*/  LDG.E.128 R16, [R12.64] ;  /* 0x000000220c107981 */ /* 0x0022a8000c1e1d00 */
        /* <DEDUP_REMOVED lines=35> */
[----:B------:R1:W1:Y:S01]  /*3570*/  MUFU.EX2 R50, R48 ;  /* 0x0000003000327308 */ /* 0x0002620000000800 */
[----:B------:R-:W-:Y:S02]  /*3580*/  FMUL.FTZ R15, R26, -1.4426950216293334961 ;  /* 0xbfb8aa3b1a0f7820 */ /* 0x000fe40000410000 */
[----:B------:R-:W-:Y:S02]  /*3590*/  FMUL.FTZ R3, R24, -1.4426950216293334961 ;  /* 0xbfb8aa3b18037820 */ /* 0x000fe40000410000 */
[----:B0-----:R-:W-:Y:S02]  /*35a0*/  FMUL.FTZ R12, R21, -1.4426950216293334961 ;  /* 0xbfb8aa3b150c7820 */ /* 0x001fe40000410000 */
[----:B------:R-:W-:Y:S01]  /*35b0*/  FMUL.FTZ R13, R22, -1.4426950216293334961 ;  /* 0xbfb8aa3b160d7820 */ /* 0x000fe20000410000 */
[----:B------:R-:W0:Y:S01]  /*35c0*/  MUFU.EX2 R14, R14 ;  /* 0x0000000e000e7308 */ /* 0x000e220000000800 */
[----:B-1----:R-:W-:-:S02]  /*35d0*/  FMUL.FTZ R48, R53, -1.4426950216293334961 ;  /* 0xbfb8aa3b35307820 */ /* 0x002fc40000410000 */
[----:B------:R-:W-:Y:S02]  /*35e0*/  FMUL.FTZ R49, R20, -1.4426950216293334961 ;  /* 0xbfb8aa3b14317820 */ /* 0x000fe40000410000 */
[----:B------:R-:W-:Y:S02]  /*35f0*/  FMUL.FTZ R51, R23, -1.4426950216293334961 ;  /* 0xbfb8aa3b17337820 */ /* 0x000fe40000410000 */
[----:B------:R-:W-:Y:S01]  /*3600*/  FMUL.FTZ R58, R55, -1.4426950216293334961 ;  /* 0xbfb8aa3b373a7820 */ /* 0x000fe20000410000 */
[----:B------:R-:W1:Y:S01]  /*3610*/  MUFU.EX2 R69, R48 ;  /* 0x0000003000457308 */ /* 0x000e620000000800 */
[----:B------:R-:W-:Y:S02]  /*3620*/  FMUL.FTZ R57, R52, -1.4426950216293334961 ;  /* 0xbfb8aa3b34397820 */ /* 0x000fe40000410000 */
[----:B------:R-:W-:Y:S02]  /*3630*/  FADD.FTZ R50, R50, 1 ;  /* 0x3f80000032327421 */ /* 0x000fe40000010000 */
[----:B------:R-:W-:-:S02]  /*3640*/  FMUL.FTZ R62, R29, -1.4426950216293334961 ;  /* 0xbfb8aa3b1d3e7820 */ /* 0x000fc40000410000 */
[----:B------:R-:W-:Y:S01]  /*3650*/  FMUL.FTZ R63, R31, -1.4426950216293334961 ;  /* 0xbfb8aa3b1f3f7820 */ /* 0x000fe20000410000 */
[----:B------:R-:W1:Y:S01]  /*3660*/  MUFU.EX2 R15, R15 ;  /* 0x0000000f000f7308 */ /* 0x000e620000000800 */
[----:B0-----:R-:W-:Y:S02]  /*3670*/  FADD.FTZ R14, R14, 1 ;  /* 0x3f8000000e0e7421 */ /* 0x001fe40000010000 */
[----:B-1----:R-:W-:-:S05]  /*3680*/  FADD.FTZ R69, R69, 1 ;  /* 0x3f80000045457421 */ /* 0x002fca0000010000 */
[----:B------:R-:W-:Y:S01]  /*3690*/  MUFU.EX2 R12, R12 ;  /* 0x0000000c000c7308 */ /* 0x000fe20000000800 */
[----:B------:R-:W-:-:S07]  /*36a0*/  FADD.FTZ R15, R15, 1 ;  /* 0x3f8000000f0f7421 */ /* 0x000fce0000010000 */
[----:B------:R0:W-:Y:S08]  /*36b0*/  MUFU.RCP R70, R69 ;  /* 0x0000004500467308 */ /* 0x0001f00000001000 */
[----:B------:R-:W1:Y:S01]  /*36c0*/  MUFU.EX2 R3, R3 ;  /* 0x0000000300037308 */ /* 0x000e620000000800 */
[----:B0-----:R-:W4:Y:S07]  /*36d0*/  LDL.LU R69, [R1+0x4] ;  /* 0x0000040001457983 */ /* 0x001f2e0000300800 */
[----:B------:R0:W1:Y:S08]  /*36e0*/  MUFU.EX2 R59, R13 ;  /* 0x0000000d003b7308 */ /* 0x0000700000000800 */
[----:B------:R1:W1:Y:S01]  /*36f0*/  MUFU.EX2 R56, R49 ;  /* 0x0000003100387308 */ /* 0x0002620000000800 */
[----:B0-----:R-:W-:-:S02]  /*3700*/  FMUL.FTZ R13, R28, -1.4426950216293334961 ;  /* 0xbfb8aa3b1c0d7820 */ /* 0x001fc40000410000 */
[----:B-1----:R-:W-:-:S05]  /*3710*/  FADD.FTZ R3, R3, 1 ;  /* 0x3f80000003037421 */ /* 0x002fca0000010000 */
[----:B------:R-:W-:Y:S01]  /*3720*/  MUFU.EX2 R60, R51 ;  /* 0x00000033003c7308 */ /* 0x000fe20000000800 */
[----:B------:R-:W-:Y:S02]  /*3730*/  FMUL.FTZ R49, R54, -1.4426950216293334961 ;  /* 0xbfb8aa3b36317820 */ /* 0x000fe40000410000 */
[----:B------:R-:W-:-:S05]  /*3740*/  FADD.FTZ R59, R59, 1 ;  /* 0x3f8000003b3b7421 */ /* 0x000fca0000010000 */
[----:B------:R0:W1:Y:S01]  /*3750*/  MUFU.EX2 R72, R58 ;  /* 0x0000003a00487308 */ /* 0x0000620000000800 */
[----:B------:R-:W-:-:S07]  /*3760*/  FADD.FTZ R56, R56, 1 ;  /* 0x3f80000038387421 */ /* 0x000fce0000010000 */
[----:B------:R-:W1:Y:S01]  /*3770*/  MUFU.EX2 R73, R13 ;  /* 0x0000000d00497308 */ /* 0x000e620000000800 */
[----:B0-----:R-:W-:-:S07]  /*3780*/  FADD.FTZ R58, R12, 1 ;  /* 0x3f8000000c3a7421 */ /* 0x001fce0000010000 */
[----:B------:R-:W-:Y:S01]  /*3790*/  MUFU.RCP R48, R14 ;  /* 0x0000000e00307308 */ /* 0x000fe20000001000 */
[----:B-1----:R-:W-:-:S07]  /*37a0*/  FADD.FTZ R72, R72, 1 ;  /* 0x3f80000048487421 */ /* 0x002fce0000010000 */
[----:B------:R-:W-:Y:S01]  /*37b0*/  MUFU.RCP R51, R15 ;  /* 0x0000000f00337308 */ /* 0x000fe20000001000 */
[----:B------:R-:W-:-:S07]  /*37c0*/  FADD.FTZ R73, R73, 1 ;  /* 0x3f80000049497421 */ /* 0x000fce0000010000 */
[----:B------:R0:W-:Y:S08]  /*37d0*/  MUFU.EX2 R61, R57 ;  /* 0x00000039003d7308 */ /* 0x0001f00000000800 */
[----:B------:R-:W1:Y:S01]  /*37e0*/  MUFU.EX2 R71, R49 ;  /* 0x0000003100477308 */ /* 0x000e620000000800 */
[----:B0-----:R-:W-:-:S07]  /*37f0*/  FMUL.FTZ R57, R30, -1.4426950216293334961 ;  /* 0xbfb8aa3b1e397820 */ /* 0x001fce0000410000 */
[----:B------:R0:W1:Y:S08]  /*3800*/  MUFU.RCP R49, R3 ;  /* 0x0000000300317308 */ /* 0x0000700000001000 */
[----:B------:R-:W-:Y:S01]  /*3810*/  MUFU.EX2 R75, R57 ;  /* 0x00000039004b7308 */ /* 0x000fe20000000800 */
[----:B0-----:R-:W-:Y:S01]  /*3820*/  MOV R3, c[0x0][0x16c] ;  /* 0x00005b0000037a02 */ /* 0x001fe20000000f00 */
[----:B-1----:R-:W-:-:S03]  /*3830*/  FADD.FTZ R71, R71, 1 ;  /* 0x3f80000047477421 */ /* 0x002fc60000010000 */
[----:B------:R-:W-:-:S03]  /*3840*/  ISETP.GE.AND P1, PT, R3, 0x1, PT ;  /* 0x000000010300780c */ /* 0x000fc60003f26270 */
[----:B------:R-:W-:Y:S01]  /*3850*/  MUFU.RCP R50, R50 ;  /* 0x0000003200327308 */ /* 0x000fe20000001000 */
[----:B------:R-:W-:-:S07]  /*3860*/  FADD.FTZ R3, -R49, 1 ;  /* 0x3f80000031037421 */ /* 0x000fce0000010100 */
[----:B------:R0:W-:Y:S08]  /*3870*/  MUFU.RCP R57, R56 ;  /* 0x0000003800397308 */ /* 0x0001f00000001000 */
[----:B------:R-:W1:Y:S01]  /*3880*/  MUFU.RCP R58, R58 ;  /* 0x0000003a003a7308 */ /* 0x000e620000001000 */
[----:B0-----:R-:W-:Y:S02]  /*3890*/  FADD.FTZ R56, R60, 1 ;  /* 0x3f8000003c387421 */ /* 0x001fe40000010000 */
[----:B------:R-:W-:-:S05]  /*38a0*/  FMUL.FTZ R60, R25, R48 ;  /* 0x00000030193c7220 */ /* 0x000fca0000410000 */
[----:B------:R-:W0:Y:S08]  /*38b0*/  MUFU.RCP R59, R59 ;  /* 0x0000003b003b7308 */ /* 0x000e300000001000 */
[----:B------:R-:W0:Y:S01]  /*38c0*/  MUFU.RCP R56, R56 ;  /* 0x0000003800387308 */ /* 0x000e220000001000 */
[----:B-1----:R-:W-:-:S07]  /*38d0*/  FMUL.FTZ R64, R21, R58 ;  /* 0x0000003a15407220 */ /* 0x002fce0000410000 */
[----:B------:R1:W2:Y:S01]  /*38e0*/  MUFU.EX2 R74, R62 ;  /* 0x0000003e004a7308 */ /* 0x0002a20000000800 */
[----:B0-----:R-:W-:-:S07]  /*38f0*/  FMUL.FTZ R65, R22, R59 ;  /* 0x0000003b16417220 */ /* 0x001fce0000410000 */
[----:B------:R0:W2:Y:S01]  /*3900*/  MUFU.EX2 R76, R63 ;  /* 0x0000003f004c7308 */ /* 0x0000a20000000800 */
[----:B-1----:R-:W-:Y:S02]  /*3910*/  FMUL.FTZ R62, R27, R50 ;  /* 0x000000321b3e7220 */ /* 0x002fe40000410000 */
[----:B------:R-:W-:-:S05]  /*3920*/  FMUL.FTZ R66, R23, R56 ;  /* 0x0000003817427220 */ /* 0x000fca0000410000 */
[----:B------:R-:W-:Y:S01]  /*3930*/  MUFU.RCP R72, R72 ;  /* 0x0000004800487308 */ /* 0x000fe20000001000 */
[----:B0-----:R-:W-:-:S07]  /*3940*/  FMUL.FTZ R63, R26, R51 ;  /* 0x000000331a3f7220 */ /* 0x001fce0000410000 */
        /* <DEDUP_REMOVED lines=14> */
[----:B-1----:R-:W-:Y:S02]  /*3a30*/  FFMA.FTZ R40, R27, R24, 1 ;  /* 0x3f8000001b287423 */ /* 0x002fe40000010018 */
[----:B------:R-:W-:Y:S02]  /*3a40*/  FADD.FTZ R41, R61, 1 ;  /* 0x3f8000003d297421 */ /* 0x000fe40000010000 */
[----:B------:R-:W-:Y:S02]  /*3a50*/  FADD.FTZ R24, -R58, 1 ;  /* 0x3f8000003a187421 */ /* 0x000fe40000010100 */
[C---:B------:R-:W-:Y:S01]  /*3a60*/  FFMA.FTZ R42, R20.reuse, R25, 1 ;  /* 0x3f800000142a7423 */ /* 0x040fe20000010019 */
[----:B------:R1:W4:Y:S01]  /*3a70*/  MUFU.RCP R67, R41 ;  /* 0x0000002900437308 */ /* 0x0003220000001000 */
        /* <DEDUP_REMOVED lines=9> */
[----:B---3--:R-:W-:Y:S02]  /*3b10*/  FMUL.FTZ R24, R4, R12 ;  /* 0x0000000c04187220 */ /* 0x008fe40000410000 */
[----:B------:R-:W-:Y:S02]  /*3b20*/  FMUL.FTZ R25, R5, R13 ;  /* 0x0000000d05197220 */ /* 0x000fe40000410000 */
[----:B------:R-:W-:Y:S02]  /*3b30*/  FMUL.FTZ R26, R6, R14 ;  /* 0x0000000e061a7220 */ /* 0x000fe40000410000 */
[----:B------:R-:W-:Y:S02]  /*3b40*/  FMUL.FTZ R27, R7, R15 ;  /* 0x0000000f071b7220 */ /* 0x000fe40000410000 */
[----:B0-----:R-:W-:Y:S02]  /*3b50*/  FMUL.FTZ R36, R232, R16 ;  /* 0x00000010e8247220 */ /* 0x001fe40000410000 */
        /* <DEDUP_REMOVED lines=9> */
[----:B------:R-:W0:Y:S01]  /*3bf0*/  LDS.128 R24, [R77.X16+0x30] ;  /* 0x000030004d187984 */ /* 0x000e22000000cc00 */
[----:B------:R-:W3:Y:S01]  /*3c00*/  MUFU.RCP R73, R73 ;  /* 0x0000004900497308 */ /* 0x000ee20000001000 */
[----:B-1----:R-:W-:Y:S02]  /*3c10*/  FMUL.FTZ R41, R233, R17 ;  /* 0x00000011e9297220 */ /* 0x002fe40000410000 */
[----:B------:R-:W-:Y:S02]  /*3c20*/  FMUL.FTZ R40, R234, R18 ;  /* 0x00000012ea287220 */ /* 0x000fe40000410000 */
[----:B------:R-:W-:Y:S01]  /*3c30*/  FMUL.FTZ R43, R235, R19 ;  /* 0x00000013eb2b7220 */ /* 0x000fe20000410000 */
[----:B------:R-:W-:Y:S01]  /*3c40*/  LEA R251, R249, R2, 0x2 ;  /* 0x00000002f9fb7211 */ /* 0x000fe200078e10ff */
[----:B------:R-:W-:Y:S01]  /*3c50*/  BAR.SYNC.DEFER_BLOCKING 0x0 ;  /* 0x0000000000007b1d */ /* 0x000fe20000010000 */
[----:B------:R-:W-:-:S02]  /*3c60*/  FADD.FTZ R74, R74, 1 ;  /* 0x3f8000004a4a7421 */ /* 0x000fc40000010000 */
[----:B------:R-:W-:Y:S02]  /*3c70*/  FADD.FTZ R75, R75, 1 ;  /* 0x3f8000004b4b7421 */ /* 0x000fe40000010000 */
[----:B------:R-:W-:Y:S02]  /*3c80*/  FADD.FTZ R76, R76, 1 ;  /* 0x3f8000004c4c7421 */ /* 0x000fe40000010000 */
[----:B------:R-:W-:Y:S02]  /*3c90*/  FMUL.FTZ R41, R58, R41 ;  /* 0x000000293a297220 */ /* 0x000fe40000410000 */
[----:B------:R-:W-:Y:S02]  /*3ca0*/  FMUL.FTZ R59, R59, R40 ;  /* 0x000000283b3b7220 */ /* 0x000fe40000410000 */
[----:B------:R-:W-:Y:S02]  /*3cb0*/  FMUL.FTZ R43, R56, R43 ;  /* 0x0000002b382b7220 */ /* 0x000fe40000410000 */
[----:B----4-:R-:W-:-:S02]  /*3cc0*/  FADD.FTZ R45, -R67, 1 ;  /* 0x3f800000432d7421 */ /* 0x010fc40000010100 */
[----:B--2---:R-:W-:Y:S01]  /*3cd0*/  FMUL.FTZ R2, R32, R20 ;  /* 0x0000001420027220 */ /* 0x004fe20000410000 */
[----:B------:R-:W1:Y:S01]  /*3ce0*/  MUFU.RCP R74, R74 ;  /* 0x0000004a004a7308 */ /* 0x000e620000001000 */
[----:B------:R-:W-:Y:S02]  /*3cf0*/  FMUL.FTZ R40, R57, R42 ;  /* 0x0000002a39287220 */ /* 0x000fe40000410000 */
[----:B------:R-:W-:Y:S02]  /*3d00*/  FMUL.FTZ R41, R41, R44 ;  /* 0x0000002c29297220 */ /* 0x000fe40000410000 */
[----:B------:R-:W-:Y:S02]  /*3d10*/  FMUL.FTZ R42, R59, R46 ;  /* 0x0000002e3b2a7220 */ /* 0x000fe40000410000 */
[----:B------:R-:W-:Y:S01]  /*3d20*/  FMUL.FTZ R43, R43, R68 ;  /* 0x000000442b2b7220 */ /* 0x000fe20000410000 */
[----:B------:R2:W-:Y:S01]  /*3d30*/  STS.128 [R251.X16], R36 ;  /* 0x00000024fb007388 */ /* 0x0005e2000000cc00 */
[----:B------:R-:W4:Y:S01]  /*3d40*/  MUFU.RCP R75, R75 ;  /* 0x0000004b004b7308 */ /* 0x000f220000001000 */
[----:B------:R-:W-:-:S02]  /*3d50*/  FFMA.FTZ R45, R52, R45, 1 ;  /* 0x3f800000342d7423 */ /* 0x000fc4000001002d */
[----:B------:R-:W-:-:S05]  /*3d60*/  FMUL.FTZ R2, R67, R2 ;  /* 0x0000000243027220 */ /* 0x000fca0000410000 */
[----:B------:R-:W5:Y:S01]  /*3d70*/  MUFU.RCP R76, R76 ;  /* 0x0000004c004c7308 */ /* 0x000f620000001000 */
[----:B------:R0:W-:Y:S01]  /*3d80*/  STS.128 [R251.X16+0x10], R40 ;  /* 0x00001028fb007388 */ /* 0x0001e2000000cc00 */
[----:B--2---:R-:W-:Y:S02]  /*3d90*/  FADD.FTZ R38, -R72, 1 ;  /* 0x3f80000048267421 */ /* 0x004fe40000010100 */
[----:B------:R-:W-:Y:S02]  /*3da0*/  FADD.FTZ R37, -R71, 1 ;  /* 0x3f80000047257421 */ /* 0x000fe40000010100 */
[----:B------:R-:W-:Y:S02]  /*3db0*/  FFMA.FTZ R44, R55, R38, 1 ;  /* 0x3f800000372c7423 */ /* 0x000fe40000010026 */
[----:B------:R-:W-:Y:S02]  /*3dc0*/  FMUL.FTZ R36, R2, R45 ;  /* 0x0000002d02247220 */ /* 0x000fe40000410000 */
[----:B------:R-:W-:-:S02]  /*3dd0*/  FFMA.FTZ R39, R54, R37, 1 ;  /* 0x3f80000036277423 */ /* 0x000fc40000010025 */
[----:B------:R-:W-:Y:S02]  /*3de0*/  FMUL.FTZ R38, R34, R22 ;  /* 0x0000001622267220 */ /* 0x000fe40000410000 */
[----:B------:R-:W-:Y:S02]  /*3df0*/  FADD.FTZ R2, -R70, 1 ;  /* 0x3f80000046027421 */ /* 0x000fe40000010100 */
[----:B---3--:R-:W-:Y:S02]  /*3e00*/  FADD.FTZ R45, -R73, 1 ;  /* 0x3f800000492d7421 */ /* 0x008fe40000010100 */
[----:B------:R-:W-:Y:S02]  /*3e10*/  FMUL.FTZ R37, R33, R21 ;  /* 0x0000001521257220 */ /* 0x000fe40000410000 */
[----:B0-----:R-:W-:Y:S02]  /*3e20*/  FMUL.FTZ R41, R35, R23 ;  /* 0x0000001723297220 */ /* 0x001fe40000410000 */
        /* <DEDUP_REMOVED lines=11> */
[----:B-1----:R-:W-:Y:S02]  /*3ee0*/  FADD.FTZ R2, -R74, 1 ;  /* 0x3f8000004a027421 */ /* 0x002fe40000010100 */
[----:B----4-:R-:W-:-:S02]  /*3ef0*/  FADD.FTZ R43, -R75, 1 ;  /* 0x3f8000004b2b7421 */ /* 0x010fc40000010100 */
[----:B-----5:R-:W-:Y:S02]  /*3f00*/  FADD.FTZ R42, -R76, 1 ;  /* 0x3f8000004c2a7421 */ /* 0x020fe40000010100 */
[----:B------:R-:W-:Y:S02]  /*3f10*/  FMUL.FTZ R41, R9, R25 ;  /* 0x0000001909297220 */ /* 0x000fe40000410000 */
[----:B------:R-:W-:Y:S02]  /*3f20*/  FMUL.FTZ R40, R10, R26 ;  /* 0x0000001a0a287220 */ /* 0x000fe40000410000 */
[----:B------:R-:W-:Y:S02]  /*3f30*/  FMUL.FTZ R45, R11, R27 ;  /* 0x0000001b0b2d7220 */ /* 0x000fe40000410000 */
[----:B------:R-:W-:Y:S02]  /*3f40*/  FFMA.FTZ R2, R29, R2, 1 ;  /* 0x3f8000001d027423 */ /* 0x000fe40000010002 */
[----:B------:R-:W-:-:S02]  /*3f50*/  FFMA.FTZ R43, R30, R43, 1 ;  /* 0x3f8000001e2b7423 */ /* 0x000fc4000001002b */
[----:B------:R-:W-:Y:S02]  /*3f60*/  FMUL.FTZ R41, R74, R41 ;  /* 0x000000294a297220 */ /* 0x000fe40000410000 */
[----:B------:R-:W-:Y:S02]  /*3f70*/  FFMA.FTZ R42, R31, R42, 1 ;  /* 0x3f8000001f2a7423 */ /* 0x000fe4000001002a */
[----:B------:R-:W-:Y:S02]  /*3f80*/  FMUL.FTZ R40, R75, R40 ;  /* 0x000000284b287220 */ /* 0x000fe40000410000 */
[----:B------:R-:W-:Y:S02]  /*3f90*/  FMUL.FTZ R45, R76, R45 ;  /* 0x0000002d4c2d7220 */ /* 0x000fe40000410000 */
[----:B------:R-:W-:Y:S02]  /*3fa0*/  FMUL.FTZ R57, R41, R2 ;  /* 0x0000000229397220 */ /* 0x000fe40000410000 */
[----:B------:R-:W-:-:S02]  /*3fb0*/  FMUL.FTZ R58, R40, R43 ;  /* 0x0000002b283a7220 */ /* 0x000fc40000410000 */
[----:B------:R-:W-:Y:S01]  /*3fc0*/  FMUL.FTZ R59, R45, R42 ;  /* 0x0000002a2d3b7220 */ /* 0x000fe20000410000 */
[----:B------:R-:W-:Y:S01]  /*3fd0*/  STS.128 [R251.X16+0x20], R36 ;  /* 0x00002024fb007388 */ /* 0x000fe2000000cc00 */
[----:B------:R-:W-:-:S03]  /*3fe0*/  UIMAD UR7, UR38, UR8, URZ ;  /* 0x00000008260772a4 */ /* 0x000fc6000f8e023f */
[----:B------:R-:W-:Y:S01]  /*3ff0*/  STS.128 [R251.X16+0x30], R56 ;  /* 0x00003038fb007388 */ /* 0x000fe2000000cc00 */
[----:B------:R-:W-:-:S06]  /*4000*/  NOP ;  /* 0x0000000000007918 */ /* 0x000fcc0000000000 */
[----:B------:R-:W0:Y:S04]  /*4010*/  LDS.128 R48, [R238.X16] ;  /* 0x00000000ee307984 */ /* 0x000e28000000cc00 */
[----:B------:R-:W1:Y:S04]  /*4020*/  LDS.128 R44, [R238.X16+0x200] ;  /* 0x00020000ee2c7984 */ /* 0x000e68000000cc00 */
[----:B------:R-:W2:Y:S04]  /*4030*/  LDS.128 R40, [R238.X16+0x400] ;  /* 0x00040000ee287984 */ /* 0x000ea8000000cc00 */
[----:B------:R-:W3:Y:S01]  /*4040*/  LDS.128 R36, [R238.X16+0x600] ;  /* 0x00060000ee247984 */ /* 0x000ee2000000cc00 */
[----:B------:R-:W-:-:S02]  /*4050*/  UIMAD UR7, UR31, UR9, UR7 ;  /* 0x000000091f0772a4 */ /* 0x000fc4000f8e0207 */
        /* <DEDUP_REMOVED lines=8> */
[----:B------:R-:W-:Y:S01]  /*40e0*/  ULEA.HI.X UR8, UR8, UR33, UR9, 0x2, UP0 ;  /* 0x0000002108087291 */ /* 0x000fe200080f1409 */
[----:B------:R-:W-:Y:S01]  /*40f0*/  FMUL.FTZ R73, R28, R73 ;  /* 0x000000491c497220 */ /* 0x000fe20000410000 */
[----:B------:R-:W-:Y:S01]  /*4100*/  MOV R28, UR7 ;  /* 0x00000007001c7c02 */ /* 0x000fe20008000f00 */
[----:B------:R-:W-:-:S03]  /*4110*/  FMUL.FTZ R74, R29, R74 ;  /* 0x0000004a1d4a7220 */ /* 0x000fc60000410000 */
[----:B------:R-:W-:-:S05]  /*4120*/  MOV R29, UR8 ;  /* 0x00000008001d7c02 */ /* 0x000fca0008000f00 */
[----:B------:R-:W-:Y:S01]  /*4130*/  IMAD.WIDE R28, R0, 0x10, R28 ;  /* 0x00000010001c7825 */ /* 0x000fe200078e021c */
[----:B------:R-:W-:-:S04]  /*4140*/  ISETP.NE.U32.AND P0, PT, RZ, c[0x0][0x270], PT ;  /* 0x00009c00ff007a0c */ /* 0x000fc80003f05070 */
[----:B0-----:R0:W-:Y:S04]  /*4150*/  STG.E.128 [R28.64], R48 ;  /* 0x000000301c007986 */ /* 0x0011e8000c101d22 */
[----:B-1----:R0:W-:Y:S04]  /*4160*/  STG.E.128 [R28.64+0x200], R44 ;  /* 0x0002002c1c007986 */ /* 0x0021e8000c101d22 */
[----:B--2---:R0:W-:Y:S04]  /*4170*/  STG.E.128 [R28.64+0x400], R40 ;  /* 0x000400281c007986 */ /* 0x0041e8000c101d22 */
[----:B---3--:R0:W-:Y:S01]  /*4180*/  STG.E.128 [R28.64+0x600], R36 ;  /* 0x000600241c007986 */ /* 0x0081e2000c101d22 */
[----:B------:R-:W-:Y:S01]  /*4190*/  FMUL.FTZ R236, R4, R3 ;  /* 0x0000000304ec7220 */ /* 0x000fe20000410000 */
[----:B------:R-:W-:Y:S01]  /*41a0*/  ISETP.NE.AND.EX P0, PT, RZ, c[0x0][0x274], PT, P0 ;  /* 0x00009d00ff007a0c */ /* 0x000fe20003f05300 */
[----:B------:R-:W-:-:S02]  /*41b0*/  FMUL.FTZ R200, R235, R66 ;  /* 0x00000042ebc87220 */ /* 0x000fc40000410000 */
[----:B------:R-:W-:Y:S02]  /*41c0*/  FMUL.FTZ R235, R5, R60 ;  /* 0x0000003c05eb7220 */ /* 0x000fe40000410000 */
[----:B------:R-:W-:Y:S02]  /*41d0*/  FFMA.FTZ R2, R116, R236, R69 ;  /* 0x000000ec74027223 */ /* 0x000fe40000010045 */
        /* <DEDUP_REMOVED lines=11> */
[----:B------:R-:W-:Y:S02]  /*4290*/  FFMA.FTZ R2, R118, R234, R5 ;  /* 0x000000ea76027223 */ /* 0x000fe40000010005 */
        /* <DEDUP_REMOVED lines=9> */
[----:B------:R-:W-:Y:S01]  /*4330*/  FFMA.FTZ R33, R119, R233, R2 ;  /* 0x000000e977217223 */ /* 0x000fe20000010002 */
[----:B------:R-:W-:Y:S05]  /*4340*/  @!P0 BRA `(.L_x_6865) ;  /* 0x000002e000008947 */ /* 0x000fea0003800000 */
[----:B0-----:R-:W-:Y:S01]  /*4350*/  BAR.SYNC.DEFER_BLOCKING 0x0 ;  /* 0x0000000000007b1d */ /* 0x001fe20000010000 */
        /* <DEDUP_REMOVED lines=45> */
.L_x_6865:
        /* <DEDUP_REMOVED lines=63> */
.L_x_6967:
        /* <DEDUP_REMOVED lines=40> */
[----:B------:R-:W-:Y:S01]  /*4ca0*/  UIMAD UR42, UR21, UR36, URZ ;  /* 0x00000024152a72a4 */ /* 0x000fe2000f8e023f */
[----:B------:R-:W-:Y:S01]  /*4cb0*/  ISETP.NE.AND P1, PT, R190, RZ, PT ;  /* 0x000000ffbe00720c */ /* 0x000fe20003f25270 */
[----:B------:R-:W-:-:S02]  /*4cc0*/  UIMAD.WIDE.U32 UR32, UR20, UR36, URZ ;  /* 0x00000024142072a5 */ /* 0x000fc4000f8e003f */
[----:B------:R-:W-:-:S03]  /*4cd0*/  UIMAD UR42, UR20, UR37, UR42 ;  /* 0x00000025142a72a4 */ /* 0x000fc6000f8e022a */
[----:B------:R-:W-:Y:S02]  /*4ce0*/  ULDC.64 UR36, c[0x0][0x1a0] ;  /* 0x0000680000247ab9 */ /* 0x000fe40000000a00 */
[----:B------:R-:W-:Y:S02]  /*4cf0*/  UIMAD UR40, UR40, UR36, URZ ;  /* 0x00000024282872a4 */ /* 0x000fe4000f8e023f */
[----:B------:R-:W-:Y:S01]  /*4d00*/  UIADD3 UR33, UR33, UR42, URZ ;  /* 0x0000002a21217290 */ /* 0x000fe2000fffe03f */
[----:B------:R-:W-:Y:S01]  /*4d10*/  MOV R43, UR30 ;  /* 0x0000001e002b7c02 */ /* 0x000fe20008000f00 */
[----:B------:R-:W-:Y:S01]  /*4d20*/  UIMAD UR40, UR7, UR37, UR40 ;  /* 0x00000025072872a4 */ /* 0x000fe2000f8e0228 */
[----:B------:R-:W-:Y:S01]  /*4d30*/  MOV R46, 0x100 ;  /* 0x00000100002e7802 */ /* 0x000fe20000000f00 */
[----:B------:R-:W-:Y:S01]  /*4d40*/  UIMAD.WIDE.U32 UR36, UR7, UR36, UR32 ;  /* 0x00000024072472a5 */ /* 0x000fe2000f8e0020 */
[----:B------:R-:W-:Y:S02]  /*4d50*/  IADD3 R59, R190, 0x200, RZ ;  /* 0x00000200be3b7810 */ /* 0x000fe40007ffe0ff */
[----:B------:R-:W-:Y:S01]  /*4d60*/  ULDC.64 UR32, c[0x0][0x228] ;  /* 0x00008a0000207ab9 */ /* 0x000fe20000000a00 */
[----:B------:R-:W-:Y:S01]  /*4d70*/  @!P1 IMAD R59, R43, R46, UR7 ;  /* 0x000000072b3b9e24 */ /* 0x000fe2000f8e022e */
[----:B------:R-:W-:-:S02]  /*4d80*/  UIADD3 UR37, UR37, UR40, URZ ;  /* 0x0000002825257290 */ /* 0x000fc4000fffe03f */
[----:B------:R-:W-:-:S04]  /*4d90*/  ULEA UR32, UP0, UR36, UR32, 0x3 ;  /* 0x0000002024207291 */ /* 0x000fc8000f80183f */
[----:B------:R-:W-:Y:S01]  /*4da0*/  ULEA.HI.X UR33, UR36, UR33, UR37, 0x3, UP0 ;  /* 0x0000002124217291 */ /* 0x000fe200080f1c25 */
        /* <DEDUP_REMOVED lines=42> */
[----:B------:R-:W-:-:S04]  /*5050*/  FMUL.FTZ R0, R177, UR41 ;  /* 0x00000029b1007c20 */ /* 0x000fc80008410000 */
[----:B------:R-:W-:Y:S01]  /*5060*/  FMUL.RZ R41, R0, 0.15915493667125701904 ;  /* 0x3e22f98300297820 */ /* 0x000fe2000040c000 */
[----:B------:R-:W-:Y:S01]  /*5070*/  MUFU.SIN R128, R40 ;  /* 0x0000002800807308 */ /* 0x000fe20000000400 */
[----:B------:R-:W-:-:S04]  /*5080*/  FMUL.FTZ R0, R176, UR41 ;  /* 0x00000029b0007c20 */ /* 0x000fc80008410000 */
[----:B------:R-:W-:Y:S01]  /*5090*/  FMUL.RZ R42, R0, 0.15915493667125701904 ;  /* 0x3e22f983002a7820 */ /* 0x000fe2000040c000 */
[----:B------:R-:W-:Y:S01]  /*50a0*/  SHF.L.U32 R0, R190, 0x3, RZ ;  /* 0x00000003be007819 */ /* 0x000fe200000006ff */
[----:B------:R-:W-:Y:S01]  /*50b0*/  FMUL.FTZ R36, R36, 1.4426950216293334961 ;  /* 0x3fb8aa3b24247820 */ /* 0x000fe20000410000 */
[----:B------:R0:W-:Y:S02]  /*50c0*/  MUFU.COS R131, R40 ;  /* 0x0000002800837308 */ /* 0x0001e40000000000 */
[----:B------:R-:W-:Y:S01]  /*50d0*/  LOP3.LUT R0, R0, 0xffffff00, RZ, 0xc0, !PT ;  /* 0xffffff0000007812 */ /* 0x000fe200078ec0ff */
[----:B------:R-:W-:-:S05]  /*50e0*/  FMUL.FTZ R52, R36, R184 ;  /* 0x000000b824347220 */ /* 0x000fca0000410000 */
[----:B------:R-:W-:Y:S01]  /*50f0*/  MUFU.SIN R124, R41 ;  /* 0x00000029007c7308 */ /* 0x000fe20000000400 */
[----:B0-----:R-:W-:-:S04]  /*5100*/  FMUL.FTZ R40, R175, UR41 ;  /* 0x00000029af287c20 */ /* 0x001fc80008410000 */
[----:B------:R-:W-:Y:S01]  /*5110*/  FMUL.RZ R44, R40, 0.15915493667125701904 ;  /* 0x3e22f983282c7820 */ /* 0x000fe2000040c000 */
[----:B------:R-:W-:Y:S02]  /*5120*/  IADD3 R40, R0, R249, RZ ;  /* 0x000000f900287210 */ /* 0x000fe40007ffe0ff */
[----:B------:R0:W-:Y:S02]  /*5130*/  MUFU.COS R127, R41 ;  /* 0x00000029007f7308 */ /* 0x0001e40000000000 */
[C---:B------:R-:W-:Y:S02]  /*5140*/  IADD3 R43, R40.reuse, 0x40, RZ ;  /* 0x00000040282b7810 */ /* 0x040fe40007ffe0ff */
[C---:B------:R-:W-:Y:S02]  /*5150*/  IADD3 R45, R40.reuse, 0x60, RZ ;  /* 0x00000060282d7810 */ /* 0x040fe40007ffe0ff */
[C---:B------:R-:W-:Y:S02]  /*5160*/  IADD3 R47, R40.reuse, 0x80, RZ ;  /* 0x00000080282f7810 */ /* 0x040fe40007ffe0ff */
[----:B------:R-:W1:Y:S01]  /*5170*/  MUFU.EX2 R66, R52 ;  /* 0x0000003400427308 */ /* 0x000e620000000800 */
[----:B0-----:R-:W-:-:S02]  /*5180*/  IADD3 R41, R40, 0x20, RZ ;  /* 0x0000002028297810 */ /* 0x001fc40007ffe0ff */
[C---:B------:R-:W-:Y:S02]  /*5190*/  IADD3 R49, R40.reuse, 0xa0, RZ ;  /* 0x000000a028317810 */ /* 0x040fe40007ffe0ff */
[C---:B------:R-:W-:Y:S02]  /*51a0*/  IADD3 R51, R40.reuse, 0xc0, RZ ;  /* 0x000000c028337810 */ /* 0x040fe40007ffe0ff */
[----:B------:R-:W-:Y:S01]  /*51b0*/  IADD3 R53, R40, 0xe0, RZ ;  /* 0x000000e028357810 */ /* 0x000fe20007ffe0ff */
[----:B------:R-:W0:Y:S01]  /*51c0*/  MUFU.SIN R125, R42 ;  /* 0x0000002a007d7308 */ /* 0x000e220000000400 */
[-C--:B------:R-:W-:Y:S02]  /*51d0*/  LEA.HI.SX32 R41, R41, R40.reuse, 0x1b ;  /* 0x0000002829297211 */ /* 0x080fe400078fdaff */
[-C--:B------:R-:W-:Y:S02]  /*51e0*/  LEA.HI.SX32 R43, R43, R40.reuse, 0x1b ;  /* 0x000000282b2b7211 */ /* 0x080fe400078fdaff */
[----:B------:R-:W-:-:S03]  /*51f0*/  LEA.HI.SX32 R45, R45, R40, 0x1b ;  /* 0x000000282d2d7211 */ /* 0x000fc600078fdaff */
[----:B------:R2:W0:Y:S01]  /*5200*/  MUFU.COS R129, R42 ;  /* 0x0000002a00817308 */ /* 0x0004220000000000 */
[-C--:B------:R-:W-:Y:S02]  /*5210*/  LEA.HI.SX32 R47, R47, R40.reuse, 0x1b ;  /* 0x000000282f2f7211 */ /* 0x080fe400078fdaff */
[-C--:B------:R-:W-:Y:S02]  /*5220*/  LEA.HI.SX32 R49, R49, R40.reuse, 0x1b ;  /* 0x0000002831317211 */ /* 0x080fe400078fdaff */
[-C--:B------:R-:W-:Y:S02]  /*5230*/  LEA.HI.SX32 R51, R51, R40.reuse, 0x1b ;  /* 0x0000002833337211 */ /* 0x080fe400078fdaff */
[-C--:B------:R-:W-:Y:S01]  /*5240*/  LEA.HI.SX32 R53, R53, R40.reuse, 0x1b ;  /* 0x0000002835357211 */ /* 0x080fe200078fdaff */
[----:B------:R-:W0:Y:S01]  /*5250*/  MUFU.COS R148, R39 ;  /* 0x0000002700947308 */ /* 0x000e220000000000 */
[----:B--2---:R-:W-:Y:S01]  /*5260*/  IMAD R42, R249, 0x7, R40 ;  /* 0x00000007f92a7824 */ /* 0x004fe200078e0228 */
[----:B------:R-:W-:-:S02]  /*5270*/  LEA.HI.SX32 R40, R40, R40, 0x1b ;  /* 0x0000002828287211 */ /* 0x000fc400078fdaff */
[----:B------:R-:W-:Y:S02]  /*5280*/  LEA R55, R249, R0, 0x3 ;  /* 0x00000000f9377211 */ /* 0x000fe400078e18ff */
[C---:B------:R-:W-:Y:S02]  /*5290*/  IADD3 R46, R42.reuse, 0x2, RZ ;  /* 0x000000022a2e7810 */ /* 0x040fe40007ffe0ff */
[----:B------:R-:W2:Y:S01]  /*52a0*/  MUFU.SIN R126, R44 ;  /* 0x0000002c007e7308 */ /* 0x000ea20000000400 */
[C---:B------:R-:W-:Y:S02]  /*52b0*/  IADD3 R48, R42.reuse, 0x3, RZ ;  /* 0x000000032a307810 */ /* 0x040fe40007ffe0ff */
[C---:B------:R-:W-:Y:S01]  /*52c0*/  IADD3 R50, R42.reuse, 0x4, RZ ;  /* 0x000000042a327810 */ /* 0x040fe20007ffe0ff */
[----:B---3--:R3:W-:Y:S01]  /*52d0*/  STS.128 [R40.X16], R4 ;  /* 0x0000000428007388 */ /* 0x0087e2000000cc00 */
[----:B------:R-:W-:-:S03]  /*52e0*/  IADD3 R54, R42, 0x5, RZ ;  /* 0x000000052a367810 */ /* 0x000fc60007ffe0ff */
[----:B------:R0:W1:Y:S01]  /*52f0*/  MUFU.COS R130, R44 ;  /* 0x0000002c00827308 */ /* 0x0000620000000000 */
[C---:B------:R-:W-:Y:S01]  /*5300*/  IADD3 R58, R42.reuse, 0x6, RZ ;  /* 0x000000062a3a7810 */ /* 0x040fe20007ffe0ff */
[----:B----4-:R4:W-:Y:S01]  /*5310*/  STS.128 [R41.X16+0x200], R8 ;  /* 0x0002000829007388 */ /* 0x0109e2000000cc00 */
[----:B------:R-:W-:Y:S01]  /*5320*/  IADD3 R62, R42, 0x7, RZ ;  /* 0x000000072a3e7810 */ /* 0x000fe20007ffe0ff */
[----:B------:R-:W-:Y:S01]  /*5330*/  FMUL.FTZ R61, R36, R183 ;  /* 0x000000b7243d7220 */ /* 0x000fe20000410000 */
[----:B------:R-:W-:-:S03]  /*5340*/  LEA.HI.SX32 R60, R46, R55, 0x1b ;  /* 0x000000372e3c7211 */ /* 0x000fc600078fdaff */
[----:B------:R-:W1:Y:S01]  /*5350*/  MUFU.SIN R141, R37 ;  /* 0x00000025008d7308 */ /* 0x000e620000000400 */
[----:B0-----:R-:W-:Y:S01]  /*5360*/  IADD3 R44, R42, 0x1, RZ ;  /* 0x000000012a2c7810 */ /* 0x001fe20007ffe0ff */
[----:B------:R4:W-:Y:S01]  /*5370*/  STS.128 [R43.X16+0x400], R12 ;  /* 0x0004000c2b007388 */ /* 0x0009e2000000cc00 */
[----:B------:R-:W-:Y:S01]  /*5380*/  LEA.HI.SX32 R56, R48, R55, 0x1b ;  /* 0x0000003730387211 */ /* 0x000fe200078fdaff */
[----:B------:R-:W-:Y:S01]  /*5390*/  FMUL.FTZ R46, R36, R181 ;  /* 0x000000b5242e7220 */ /* 0x000fe20000410000 */
[----:B------:R-:W-:-:S03]  /*53a0*/  LEA.HI.SX32 R64, R44, R55, 0x1b ;  /* 0x000000372c407211 */ /* 0x000fc600078fdaff */
[----:B------:R-:W0:Y:S01]  /*53b0*/  MUFU.COS R142, R37 ;  /* 0x00000025008e7308 */ /* 0x000e220000000000 */
[-C--:B------:R-:W-:Y:S01]  /*53c0*/  LEA.HI.SX32 R52, R50, R55.reuse, 0x1b ;  /* 0x0000003732347211 */ /* 0x080fe200078fdaff */
[----:B------:R4:W-:Y:S01]  /*53d0*/  STS.128 [R45.X16+0x600], R16 ;  /* 0x000600102d007388 */ /* 0x0009e2000000cc00 */
[----:B------:R-:W-:Y:S01]  /*53e0*/  LEA.HI.SX32 R48, R54, R55, 0x1b ;  /* 0x0000003736307211 */ /* 0x000fe200078fdaff */
[----:B------:R-:W-:-:S04]  /*53f0*/  FMUL.FTZ R50, R36, R189 ;  /* 0x000000bd24327220 */ /* 0x000fc80000410000 */
[----:B------:R-:W0:Y:S01]  /*5400*/  MUFU.SIN R39, R38 ;  /* 0x0000002600277308 */ /* 0x000e220000000400 */
[----:B------:R-:W-:Y:S01]  /*5410*/  LEA.HI.SX32 R44, R58, R55, 0x1b ;  /* 0x000000373a2c7211 */ /* 0x000fe200078fdaff */
[----:B------:R4:W-:Y:S01]  /*5420*/  STS.128 [R47.X16+0x800], R20 ;  /* 0x000800142f007388 */ /* 0x0009e2000000cc00 */
[----:B------:R-:W-:-:S05]  /*5430*/  LEA.HI.SX32 R68, R42, R42, 0x1b ;  /* 0x0000002a2a447211 */ /* 0x000fca00078fdaff */
[----:B------:R-:W0:Y:S01]  /*5440*/  MUFU.COS R132, R38 ;  /* 0x0000002600847308 */ /* 0x000e220000000000 */
[----:B------:R-:W-:Y:S01]  /*5450*/  LEA.HI.SX32 R121, R62, R55, 0x1b ;  /* 0x000000373e797211 */ /* 0x000fe200078fdaff */
[----:B------:R4:W-:Y:S01]  /*5460*/  STS.128 [R49.X16+0xa00], R24 ;  /* 0x000a001831007388 */ /* 0x0009e2000000cc00 */
[----:B-1----:R-:W-:-:S05]  /*5470*/  FMUL.FTZ R164, R66, R57 ;  /* 0x0000003942a47220 */ /* 0x002fca0000410000 */
[----:B------:R-:W1:Y:S01]  /*5480*/  MUFU.SIN R135, R3 ;  /* 0x0000000300877308 */ /* 0x000e620000000400 */
[----:B------:R-:W-:Y:S01]  /*5490*/  FMUL.FTZ R165, R66, R165 ;  /* 0x000000a542a57220 */ /* 0x000fe20000410000 */
[----:B---3--:R-:W-:-:S06]  /*54a0*/  SHF.L.U32 R5, R59, 0x3, RZ ;  /* 0x000000033b057819 */ /* 0x008fcc00000006ff */
[----:B------:R3:W0:Y:S01]  /*54b0*/  MUFU.COS R136, R3 ;  /* 0x0000000300887308 */ /* 0x0006220000000000 */
[----:B------:R4:W-:Y:S07]  /*54c0*/  STS.128 [R51.X16+0xc00], R28 ;  /* 0x000c001c33007388 */ /* 0x0009ee000000cc00 */
[----:B------:R-:W0:Y:S01]  /*54d0*/  MUFU.SIN R37, R2 ;  /* 0x0000000200257308 */ /* 0x000e220000000400 */
[----:B---3--:R-:W-:-:S07]  /*54e0*/  MOV R3, UR33 ;  /* 0x0000002100037c02 */ /* 0x008fce0008000f00 */
[----:B------:R3:W0:Y:S01]  /*54f0*/  MUFU.COS R38, R2 ;  /* 0x0000000200267308 */ /* 0x0006220000000000 */
[----:B------:R4:W-:Y:S01]  /*5500*/  STS.128 [R53.X16+0xe00], R32 ;  /* 0x000e002035007388 */ /* 0x0009e2000000cc00 */
[----:B---3--:R-:W-:-:S06]  /*5510*/  MOV R2, UR32 ;  /* 0x0000002000027c02 */ /* 0x008fcc0008000f00 */
[----:B------:R3:W0:Y:S01]  /*5520*/  MUFU.EX2 R122, R61 ;  /* 0x0000003d007a7308 */ /* 0x0006220000000800 */
[----:B------:R-:W5:Y:S01]  /*5530*/  LDG.E.64 R2, [R2.64] ;  /* 0x0000002202027981 */ /* 0x000f62000c1e1b00 */
[----:B------:R-:W-:-:S06]  /*5540*/  NOP ;  /* 0x0000000000007918 */ /* 0x000fcc0000000000 */
[----:B------:R-:W0:Y:S01]  /*5550*/  MUFU.EX2 R123, R46 ;  /* 0x0000002e007b7308 */ /* 0x000e220000000800 */
[----:B------:R-:W0:Y:S01]  /*5560*/  LDS.128 R68, [R68.X16] ;  /* 0x0000000044447984 */ /* 0x000e22000000cc00 */
[----:B------:R-:W-:Y:S02]  /*5570*/  FMUL.FTZ R191, R174, UR41 ;  /* 0x00000029aebf7c20 */ /* 0x000fe40008410000 */
[C---:B------:R-:W-:Y:S01]  /*5580*/  FMUL.FTZ R120, R36.reuse, R182 ;  /* 0x000000b624787220 */ /* 0x040fe20000410000 */
[----:B------:R-:W0:Y:S01]  /*5590*/  LDS.128 R64, [R64.X16+0x10] ;  /* 0x0000100040407984 */ /* 0x000e22000000cc00 */
[----:B------:R-:W-:Y:S02]  /*55a0*/  FMUL.RZ R191, R191, 0.15915493667125701904 ;  /* 0x3e22f983bfbf7820 */ /* 0x000fe4000040c000 */
[----:B------:R1:W0:Y:S01]  /*55b0*/  MUFU.EX2 R192, R50 ;  /* 0x0000003200c07308 */ /* 0x0002220000000800 */
[----:B---3--:R-:W3:Y:S01]  /*55c0*/  LDS.128 R60, [R60.X16+0x20] ;  /* 0x000020003c3c7984 */ /* 0x008ee2000000cc00 */
[----:B------:R-:W-:-:S03]  /*55d0*/  FMUL.FTZ R4, R36, R188 ;  /* 0x000000bc24047220 */ /* 0x000fc60000410000 */
[----:B------:R-:W0:Y:S03]  /*55e0*/  LDS.128 R56, [R56.X16+0x30] ;  /* 0x0000300038387984 */ /* 0x000e26000000cc00 */
[----:B------:R4:W0:Y:S01]  /*55f0*/  MUFU.COS R0, R191 ;  /* 0x000000bf00007308 */ /* 0x0008220000000000 */
[----:B------:R-:W0:Y:S04]  /*5600*/  LDS.128 R52, [R52.X16+0x40] ;  /* 0x0000400034347984 */ /* 0x000e28000000cc00 */
[----:B-1----:R-:W1:Y:S03]  /*5610*/  LDS.128 R48, [R48.X16+0x50] ;  /* 0x0000500030307984 */ /* 0x002e66000000cc00 */
[----:B------:R-:W0:Y:S01]  /*5620*/  MUFU.EX2 R120, R120 ;  /* 0x0000007800787308 */ /* 0x000e220000000800 */
[----:B------:R-:W0:Y:S04]  /*5630*/  LDS.128 R44, [R44.X16+0x60] ;  /* 0x000060002c2c7984 */ /* 0x000e28000000cc00 */
[----:B------:R4:W0:Y:S03]  /*5640*/  LDS.128 R40, [R121.X16+0x70] ;  /* 0x0000700079287984 */ /* 0x000826000000cc00 */
[----:B------:R4:W0:Y:S01]  /*5650*/  MUFU.EX2 R6, R4 ;  /* 0x0000000400067308 */ /* 0x0008220000000800 */
[----:B------:R4:W-:Y:S04]  /*5660*/  STS.64 [R5+0x4a60], R164 ;  /* 0x004a60a405007388 */ /* 0x0009e80000000a00 */
[----:B------:R-:W-:Y:S06]  /*5670*/  BAR.SYNC.DEFER_BLOCKING 0x0 ;  /* 0x0000000000007b1d */ /* 0x000fec0000010000 */
[----:B------:R4:W0:Y:S01]  /*5680*/  @P0 LDS.64 R150, [R190.X8+0x5a68] ;  /* 0x005a6800be960984 */ /* 0x0008220000008a00 */
        /* <DEDUP_REMOVED lines=13> */
.L_x_6868:
[----:B-123--:R-:W-:Y:S05]  /*5760*/  BSYNC B0 ;  /* 0x0000000000007941 */ /* 0x00efea0003800000 */
.L_x_6867:
[----:B------:R-:W-:Y:S01]  /*5770*/  UISETP.GE.AND UP0, UPT, UR29, 0x2, UPT ;  /* 0x000000021d00788c */ /* 0x000fe2000bf06270 */
[----:B------:R-:W-:Y:S01]  /*5780*/  LOP3.LUT R239, R190, 0x1f, RZ, 0xc0, !PT ;  /* 0x0000001fbeef7812 */ /* 0x000fe200078ec0ff */
[C---:B0---4-:R-:W-:Y:S01]  /*5790*/  FMUL.FTZ R4, R36.reuse, R187 ;  /* 0x000000bb24047220 */ /* 0x051fe20000410000 */
        /* <DEDUP_REMOVED lines=57> */
[C---:B------:R-:W-:Y:S02]  /*5b30*/  FMUL.FTZ R6, R36.reuse, R174 ;  /* 0x000000ae24067220 */ /* 0x040fe40000410000 */
        /* <DEDUP_REMOVED lines=10> */
[----:B------:R-:W-:Y:S02]  /*5be0*/  FMUL.FTZ R11, R36, R179 ;  /* 0x000000b3240b7220 */ /* 0x000fe40000410000 */
        /* <DEDUP_REMOVED lines=277> */
.L_x_6975:
        /* <DEDUP_REMOVED lines=69> */
.L_x_6976:
        /* <DEDUP_REMOVED lines=19> */
[----:B------:R-:W-:Y:S05]  /*72c0*/  CALL.REL.NOINC `($__internal_166_$__cuda_sm70_shflsync_idx_p) ;  /* 0x000091d000007944 */ /* 0x000fea0003c00000 */
.L_x_6873:
[----:B------:R-:W-:Y:S05]  /*72d0*/  BRA.CONV ~URZ, `(.L_x_6874) ;  /* 0x000000537f007947 */ /* 0x000fea000b800000 */
[----:B-1----:R-:W-:Y:S01]  /*72e0*/  HFMA2.MMA R126, -RZ, RZ, 0, 1.847743988037109375e-06 ;  /* 0x0000001fff7e7435 */ /* 0x002fe200000001ff */
[----:B------:R-:W-:Y:S02]  /*72f0*/  MOV R242, R130 ;  /* 0x0000008200f27202 */ /* 0x000fe40000000f00 */
[----:B------:R-:W-:Y:S02]  /*7300*/  MOV R125, 0xffffffff ;  /* 0xffffffff007d7802 */ /* 0x000fe40000000f00 */
[----:B------:R-:W-:Y:S02]  /*7310*/  MOV R124, 0x7330 ;  /* 0x00007330007c7802 */ /* 0x000fe40000000f00 */
[----:B0-----:R-:W-:Y:S05]  /*7320*/  CALL.REL.NOINC `($__internal_166_$__cuda_sm70_shflsync_idx_p) ;  /* 0x0000917000007944 */ /* 0x001fea0003c00000 */
.L_x_6874:
[----:B------:R-:W-:Y:S05]  /*7330*/  BRA.CONV ~URZ, `(.L_x_6875) ;  /* 0x000000537f007947 */ /* 0x000fea000b800000 */
[----:B-1----:R-:W-:Y:S01]  /*7340*/  HFMA2.MMA R126, -RZ, RZ, 0, 1.847743988037109375e-06 ;  /* 0x0000001fff7e7435 */ /* 0x002fe200000001ff */
[----:B------:R-:W-:Y:S02]  /*7350*/  MOV R242, R210 ;  /* 0x000000d200f27202 */ /* 0x000fe40000000f00 */
[----:B------:R-:W-:-:S02]  /*7360*/  MOV R125, 0xffffffff ;  /* 0xffffffff007d7802 */ /* 0x000fc40000000f00 */
[----:B------:R-:W-:Y:S02]  /*7370*/  MOV R124, 0x7390 ;  /* 0x00007390007c7802 */ /* 0x000fe40000000f00 */
[----:B0-----:R-:W-:Y:S05]  /*7380*/  CALL.REL.NOINC `($__internal_166_$__cuda_sm70_shflsync_idx_p) ;  /* 0x0000911000007944 */ /* 0x001fea0003c00000 */
.L_x_6875:
[----:B------:R-:W-:Y:S05]  /*7390*/  BRA.CONV ~URZ, `(.L_x_6876) ;  /* 0x000000537f007947 */ /* 0x000fea000b800000 */
[----:B-1----:R-:W-:Y:S01]  /*73a0*/  HFMA2.MMA R126, -RZ, RZ, 0, 1.847743988037109375e-06 ;  /* 0x0000001fff7e7435 */ /* 0x002fe200000001ff */
[----:B------:R-:W-:Y:S02]  /*73b0*/  MOV R242, R128 ;  /* 0x0000008000f27202 */ /* 0x000fe40000000f00 */
[----:B------:R-:W-:Y:S02]  /*73c0*/  MOV R125, 0xffffffff ;  /* 0xffffffff007d7802 */ /* 0x000fe40000000f00 */
[----:B------:R-:W-:Y:S02]  /*73d0*/  MOV R124, 0x73f0 ;  /* 0x000073f0007c7802 */ /* 0x000fe40000000f00 */
[----:B0-----:R-:W-:Y:S05]  /*73e0*/  CALL.REL.NOINC `($__internal_166_$__cuda_sm70_shflsync_idx_p) ;  /* 0x000090b000007944 */ /* 0x001fea0003c00000 */
.L_x_6876:
        /* <DEDUP_REMOVED lines=9> */
.L_x_6977:
        /* <DEDUP_REMOVED lines=23> */
.L_x_6870:
[----:B0-----:R-:W-:Y:S05]  /*75f0*/  BSYNC B0 ;  /* 0x0000000000007941 */ /* 0x001fea0003800000 */
.L_x_6869:
[CC--:B------:R-:W-:Y:S01]  /*7600*/  FMUL.FTZ R121, R27.reuse, R151.reuse ;  /* 0x000000971b797220 */ /* 0x0c0fe20000410000 */
[----:B------:R-:W-:Y:S01]  /*7610*/  LOP3.LUT P0, RZ, R190, 0x1f, RZ, 0xc0, !PT ;  /* 0x0000001fbeff7812 */ /* 0x000fe2000780c0ff */
[CC--:B------:R-:W-:Y:S01]  /*7620*/  FMUL.FTZ R120, R27.reuse, -R150.reuse ;  /* 0x800000961b787220 */ /* 0x0c0fe20000410000 */
[----:B------:R-:W-:Y:S01]  /*7630*/  MOV R122, UR29 ;  /* 0x0000001d007a7c02 */ /* 0x000fe20008000f00 */
[C---:B------:R-:W-:Y:S01]  /*7640*/  FFMA.FTZ R121, R28.reuse, R150, -R121 ;  /* 0x000000961c797223 */ /* 0x040fe20000010879 */
[----:B------:R-:W-:Y:S01]  /*7650*/  WARPSYNC 0xffffffff ;  /* 0xffffffff00007948 */ /* 0x000fe20003800000 */
[----:B------:R-:W-:Y:S01]  /*7660*/  FFMA.FTZ R120, R28, -R151, R120 ;  /* 0x800000971c787223 */ /* 0x000fe20000010078 */
[----:B------:R-:W-:Y:S01]  /*7670*/  BAR.SYNC.DEFER_BLOCKING 0x0 ;  /* 0x0000000000007b1d */ /* 0x000fe20000010000 */
[----:B------:R-:W-:Y:S01]  /*7680*/  ISETP.GE.OR P0, PT, R122, c[0x0][0x174], P0 ;  /* 0x00005d007a007a0c */ /* 0x000fe20000706670 */
[----:B------:R-:W-:Y:S01]  /*7690*/  FMUL.FTZ R122, R27, R196 ;  /* 0x000000c41b7a7220 */ /* 0x000fe20000410000 */
[----:B------:R-:W-:Y:S01]  /*76a0*/  MOV R130, UR7 ;  /* 0x0000000700827c02 */ /* 0x000fe20008000f00 */
        /* <DEDUP_REMOVED lines=36> */
[-C--:B------:R-:W-:Y:S02]  /*78f0*/  FFMA.FTZ R125, R38, R127.reuse, R121 ;  /* 0x0000007f267d7223 */ /* 0x080fe40000010079 */
[----:B------:R-:W-:-:S02]  /*7900*/  FMUL.FTZ R127, R37, -R127 ;  /* 0x8000007f257f7220 */ /* 0x000fc40000410000 */
[-C--:B------:R-:W-:Y:S02]  /*7910*/  FFMA.FTZ R124, R34, R123.reuse, R120 ;  /* 0x0000007b227c7223 */ /* 0x080fe40000010078 */
[----:B------:R-:W-:Y:S01]  /*7920*/  FMUL.FTZ R123, R33, -R123 ;  /* 0x8000007b217b7220 */ /* 0x000fe20000410000 */
[----:B------:R-:W0:Y:S01]  /*7930*/  LDS.64 R120, [R190.X16+0x4258] ;  /* 0x00425800be787984 */ /* 0x000e22000000ca00 */
        /* <DEDUP_REMOVED lines=11> */
[C---:B------:R-:W-:Y:S02]  /*79f0*/  FMUL.FTZ R122, R133.reuse, -R126 ;  /* 0x8000007e857a7220 */ /* 0x040fe40000410000 */
[----:B------:R-:W-:Y:S02]  /*7a00*/  FFMA.FTZ R124, R36, R124, R125 ;  /* 0x0000007c247c7223 */ /* 0x000fe4000001007d */
[-C--:B------:R-:W-:Y:S02]  /*7a10*/  FMUL.FTZ R129, R133, -R127.reuse ;  /* 0x8000007f85817220 */ /* 0x080fe40000410000 */
[----:B------:R-:W-:Y:S02]  /*7a20*/  FFMA.FTZ R127, R134, R127, -R122 ;  /* 0x0000007f867f7223 */ /* 0x000fe4000001087a */
[----:B------:R-:W-:-:S02]  /*7a30*/  FADD.FTZ R123, R6, R123 ;  /* 0x0000007b067b7221 */ /* 0x000fc40000010000 */
[----:B------:R-:W-:Y:S02]  /*7a40*/  FADD.FTZ R124, -R5, R124 ;  /* 0x0000007c057c7221 */ /* 0x000fe40000010100 */
        /* <DEDUP_REMOVED lines=8> */
[----:B------:R-:W-:Y:S02]  /*7ad0*/  FFMA.FTZ R126, R136, R127, -R126 ;  /* 0x0000007f887e7223 */ /* 0x000fe4000001087e */
[----:B------:R-:W-:Y:S02]  /*7ae0*/  FMUL.FTZ R125, R137, -R128 ;  /* 0x80000080897d7220 */ /* 0x000fe40000410000 */
[----:B------:R-:W-:-:S02]  /*7af0*/  FADD.FTZ R124, -R7, R124 ;  /* 0x0000007c077c7221 */ /* 0x000fc40000010100 */
[----:B------:R-:W-:Y:S02]  /*7b00*/  FADD.FTZ R123, R8, R123 ;  /* 0x0000007b087b7221 */ /* 0x000fe40000010000 */
[-C--:B------:R-:W-:Y:S02]  /*7b10*/  FMUL.FTZ R127, R137, -R126.reuse ;  /* 0x8000007e897f7220 */ /* 0x080fe40000410000 */
[----:B------:R-:W-:Y:S02]  /*7b20*/  FFMA.FTZ R126, R138, R126, -R125 ;  /* 0x0000007e8a7e7223 */ /* 0x000fe4000001087d */
[C---:B------:R-:W-:Y:S02]  /*7b30*/  FMUL.FTZ R122, R39.reuse, -R124 ;  /* 0x8000007c277a7220 */ /* 0x040fe40000410000 */
[-C--:B------:R-:W-:Y:S02]  /*7b40*/  FMUL.FTZ R125, R39, -R123.reuse ;  /* 0x8000007b277d7220 */ /* 0x080fe40000410000 */
[----:B------:R-:W-:-:S02]  /*7b50*/  FFMA.FTZ R123, R132, R123, -R122 ;  /* 0x0000007b847b7223 */ /* 0x000fc4000001087a */
[----:B------:R-:W-:Y:S02]  /*7b60*/  FFMA.FTZ R124, R132, R124, R125 ;  /* 0x0000007c847c7223 */ /* 0x000fe4000001007d */
[----:B0-----:R-:W-:Y:S02]  /*7b70*/  FMUL.FTZ R122, R165, R120 ;  /* 0x00000078a57a7220 */ /* 0x001fe40000410000 */
[----:B------:R-:W-:Y:S02]  /*7b80*/  FFMA.FTZ R127, R138, R128, R127 ;  /* 0x000000808a7f7223 */ /* 0x000fe4000001007f */
[----:B------:R-:W-:Y:S02]  /*7b90*/  FADD.FTZ R124, -R9, R124 ;  /* 0x0000007c097c7221 */ /* 0x000fe40000010100 */
[----:B------:R-:W-:Y:S02]  /*7ba0*/  FMUL.FTZ R165, R165, R121 ;  /* 0x00000079a5a57220 */ /* 0x000fe40000410000 */
[----:B------:R-:W-:-:S02]  /*7bb0*/  FMUL.FTZ R128, R139, -R126 ;  /* 0x8000007e8b807220 */ /* 0x000fc40000410000 */
[----:B------:R-:W-:Y:S02]  /*7bc0*/  FFMA.FTZ R122, R164, R121, R122 ;  /* 0x00000079a47a7223 */ /* 0x000fe4000001007a */
[----:B------:R-:W-:Y:S02]  /*7bd0*/  FADD.FTZ R123, R10, R123 ;  /* 0x0000007b0a7b7221 */ /* 0x000fe40000010000 */
[-C--:B------:R-:W-:Y:S02]  /*7be0*/  FMUL.FTZ R129, R139, -R127.reuse ;  /* 0x8000007f8b817220 */ /* 0x080fe40000410000 */
[----:B------:R-:W-:Y:S02]  /*7bf0*/  FMUL.FTZ R121, R133, -R124 ;  /* 0x8000007c85797220 */ /* 0x000fe40000410000 */
[----:B------:R-:W-:Y:S02]  /*7c00*/  FFMA.FTZ R165, R164, R120, -R165 ;  /* 0x00000078a4a57223 */ /* 0x000fe400000108a5 */
[----:B------:R-:W-:-:S02]  /*7c10*/  FFMA.FTZ R128, R140, R127, R128 ;  /* 0x0000007f8c807223 */ /* 0x000fc40000010080 */
[----:B------:R-:W-:Y:S02]  /*7c20*/  FADD.FTZ R164, RZ, R122 ;  /* 0x0000007affa47221 */ /* 0x000fe40000010000 */
[-C--:B------:R-:W-:Y:S02]  /*7c30*/  FMUL.FTZ R127, R133, -R123.reuse ;  /* 0x8000007b857f7220 */ /* 0x080fe40000410000 */
[----:B------:R-:W-:Y:S02]  /*7c40*/  FFMA.FTZ R129, R140, R126, -R129 ;  /* 0x0000007e8c817223 */ /* 0x000fe40000010881 */
[----:B------:R-:W-:Y:S02]  /*7c50*/  FFMA.FTZ R125, R134, R123, -R121 ;  /* 0x0000007b867d7223 */ /* 0x000fe40000010879 */
[----:B------:R-:W-:Y:S02]  /*7c60*/  FADD.FTZ R224, R168, R165 ;  /* 0x000000a5a8e07221 */ /* 0x000fe40000010000 */
[----:B------:R-:W-:-:S02]  /*7c70*/  FMUL.FTZ R121, R147, R164 ;  /* 0x000000a493797220 */ /* 0x000fc40000410000 */
[----:B------:R-:W-:Y:S02]  /*7c80*/  FFMA.FTZ R124, R134, R124, R127 ;  /* 0x0000007c867c7223 */ /* 0x000fe4000001007f */
[----:B------:R-:W-:Y:S02]  /*7c90*/  FMUL.FTZ R127, R141, -R129 ;  /* 0x800000818d7f7220 */ /* 0x000fe40000410000 */
[-C--:B------:R-:W-:Y:S02]  /*7ca0*/  FMUL.FTZ R123, R147, R224.reuse ;  /* 0x000000e0937b7220 */ /* 0x080fe40000410000 */
[----:B------:R-:W-:Y:S02]  /*7cb0*/  FFMA.FTZ R120, R148, R224, -R121 ;  /* 0x000000e094787223 */ /* 0x000fe40000010879 */
[-C--:B------:R-:W-:Y:S02]  /*7cc0*/  FMUL.FTZ R121, R141, -R128.reuse ;  /* 0x800000808d797220 */ /* 0x080fe40000410000 */
[----:B------:R-:W-:-:S02]  /*7cd0*/  FFMA.FTZ R127, R142, R128, R127 ;  /* 0x000000808e7f7223 */ /* 0x000fc4000001007f */
[----:B------:R-:W-:Y:S02]  /*7ce0*/  FFMA.FTZ R123, R148, R164, R123 ;  /* 0x000000a4947b7223 */ /* 0x000fe4000001007b */
[----:B------:R-:W-:Y:S02]  /*7cf0*/  FADD.FTZ R223, R167, R120 ;  /* 0x00000078a7df7221 */ /* 0x000fe40000010000 */
[----:B------:R-:W-:Y:S02]  /*7d00*/  FFMA.FTZ R129, R142, R129, -R121 ;  /* 0x000000818e817223 */ /* 0x000fe40000010879 */
[----:B------:R-:W-:Y:S02]  /*7d10*/  FMUL.FTZ R120, R143, -R127 ;  /* 0x8000007f8f787220 */ /* 0x000fe40000410000 */
        /* <DEDUP_REMOVED lines=8> */
[----:B------:R-:W-:Y:S02]  /*7da0*/  FMUL.FTZ R122, R143, -R129 ;  /* 0x800000818f7a7220 */ /* 0x000fe40000410000 */
[----:B------:R-:W-:Y:S02]  /*7db0*/  FADD.FTZ R125, R12, R125 ;  /* 0x0000007d0c7d7221 */ /* 0x000fe40000010000 */
[----:B------:R-:W-:Y:S02]  /*7dc0*/  FMUL.FTZ R120, R135, -R124 ;  /* 0x8000007c87787220 */ /* 0x000fe40000410000 */
[----:B------:R-:W-:Y:S02]  /*7dd0*/  FADD.FTZ R222, R166, R121 ;  /* 0x00000079a6de7221 */ /* 0x000fe40000010000 */
[----:B------:R-:W-:Y:S02]  /*7de0*/  FMUL.FTZ R121, R143, R202 ;  /* 0x000000ca8f797220 */ /* 0x000fe40000410000 */
[----:B------:R-:W-:-:S02]  /*7df0*/  FFMA.FTZ R128, R144, R127, R122 ;  /* 0x0000007f90807223 */ /* 0x000fc4000001007a */
[-C--:B------:R-:W-:Y:S02]  /*7e00*/  FFMA.FTZ R127, R136, R125.reuse, -R120 ;  /* 0x0000007d887f7223 */ /* 0x080fe40000010878 */
[-C--:B------:R-:W-:Y:S02]  /*7e10*/  FMUL.FTZ R123, R143, R222.reuse ;  /* 0x000000de8f7b7220 */ /* 0x080fe40000410000 */
[C---:B------:R-:W-:Y:S02]  /*7e20*/  FFMA.FTZ R120, R144.reuse, R222, -R121 ;  /* 0x000000de90787223 */ /* 0x040fe40000010879 */
[----:B------:R-:W-:Y:S02]  /*7e30*/  FMUL.FTZ R129, R135, -R125 ;  /* 0x8000007d87817220 */ /* 0x000fe40000410000 */
[----:B------:R-:W-:Y:S02]  /*7e40*/  FMUL.FTZ R121, R145, -R128 ;  /* 0x8000008091797220 */ /* 0x000fe40000410000 */
[----:B------:R-:W-:-:S02]  /*7e50*/  FFMA.FTZ R123, R144, R202, R123 ;  /* 0x000000ca907b7223 */ /* 0x000fc4000001007b */
[----:B------:R-:W-:Y:S02]  /*7e60*/  FADD.FTZ R221, R163, R120 ;  /* 0x00000078a3dd7221 */ /* 0x000fe40000010000 */
[----:B------:R-:W-:Y:S02]  /*7e70*/  FFMA.FTZ R122, R136, R124, R129 ;  /* 0x0000007c887a7223 */ /* 0x000fe40000010081 */
[----:B------:R-:W-:Y:S02]  /*7e80*/  FFMA.FTZ R124, R146, R126, -R121 ;  /* 0x0000007e927c7223 */ /* 0x000fe40000010879 */
        /* <DEDUP_REMOVED lines=10> */
[----:B------:R-:W-:Y:S02]  /*7f30*/  FFMA.FTZ R122, R138, R122, R123 ;  /* 0x0000007a8a7a7223 */ /* 0x000fe4000001007b */
[----:B------:R-:W-:Y:S02]  /*7f40*/  FADD.FTZ R220, R162, R121 ;  /* 0x00000079a2dc7221 */ /* 0x000fe40000010000 */
[----:B------:R-:W-:Y:S02]  /*7f50*/  FMUL.FTZ R121, R139, R204 ;  /* 0x000000cc8b797220 */ /* 0x000fe40000410000 */
[----:B------:R-:W-:Y:S02]  /*7f60*/  FFMA.FTZ R127, R138, R127, -R120 ;  /* 0x0000007f8a7f7223 */ /* 0x000fe40000010878 */
[----:B------:R-:W-:-:S02]  /*7f70*/  FADD.FTZ R122, -R15, R122 ;  /* 0x0000007a0f7a7221 */ /* 0x000fc40000010100 */
[CC--:B------:R-:W-:Y:S02]  /*7f80*/  FMUL.FTZ R123, R139.reuse, R220.reuse ;  /* 0x000000dc8b7b7220 */ /* 0x0c0fe40000410000 */
        /* <DEDUP_REMOVED lines=53> */
[----:B------:R-:W-:Y:S02]  /*82e0*/  FMUL.FTZ R125, R145, -R126 ;  /* 0x8000007e917d7220 */ /* 0x000fe40000410000 */
[----:B------:R-:W-:Y:S02]  /*82f0*/  FFMA.FTZ R129, R148, R127, -R121 ;  /* 0x0000007f94817223 */ /* 0x000fe40000010879 */
[----:B------:R-:W-:Y:S02]  /*8300*/  FADD.FTZ R209, RZ, R123 ;  /* 0x0000007bffd17221 */ /* 0x000fe40000010000 */
[C---:B------:R-:W-:Y:S02]  /*8310*/  FMUL.FTZ R121, R37.reuse, R215 ;  /* 0x000000d725797220 */ /* 0x040fe40000410000 */
[----:B------:R-:W-:Y:S02]  /*8320*/  FFMA.FTZ R125, R146, R128, R125 ;  /* 0x00000080927d7223 */ /* 0x000fe4000001007d */
[----:B------:R-:W-:-:S02]  /*8330*/  FMUL.FTZ R120, R37, R209 ;  /* 0x000000d125787220 */ /* 0x000fc40000410000 */
[C---:B------:R-:W-:Y:S02]  /*8340*/  FFMA.FTZ R210, R38.reuse, R209, R121 ;  /* 0x000000d126d27223 */ /* 0x040fe40000010079 */
[C---:B------:R-:W-:Y:S02]  /*8350*/  FMUL.FTZ R131, R147.reuse, -R127 ;  /* 0x8000007f93837220 */ /* 0x040fe40000410000 */
[----:B------:R-:W-:Y:S02]  /*8360*/  FMUL.FTZ R123, R147, -R125 ;  /* 0x8000007d937b7220 */ /* 0x000fe40000410000 */
[----:B------:R-:W-:Y:S01]  /*8370*/  FFMA.FTZ R121, R38, R215, -R120 ;  /* 0x000000d726797223 */ /* 0x000fe20000010878 */
[----:B------:R-:W-:Y:S01]  /*8380*/  MOV R120, 0x3f800000 ;  /* 0x3f80000000787802 */ /* 0x000fe20000000f00 */
[----:B------:R-:W-:Y:S02]  /*8390*/  FADD.FTZ R210, RZ, R210 ;  /* 0x000000d2ffd27221 */ /* 0x000fe40000010000 */
[----:B------:R-:W-:-:S02]  /*83a0*/  FFMA.FTZ R128, R148, R122, R131 ;  /* 0x0000007a94807223 */ /* 0x000fc40000010083 */
[-C--:B------:R-:W-:Y:S02]  /*83b0*/  FMUL.FTZ R122, R147, -R124.reuse ;  /* 0x8000007c937a7220 */ /* 0x080fe40000410000 */
[----:B------:R-:W-:Y:S02]  /*83c0*/  FFMA.FTZ R124, R148, R124, -R123 ;  /* 0x0000007c947c7223 */ /* 0x000fe4000001087b */
[----:B------:R-:W-:Y:S01]  /*83d0*/  FADD.FTZ R214, R156, R121 ;  /* 0x000000799cd67221 */ /* 0x000fe20000010000 */
[----:B------:R-:W-:Y:S01]  /*83e0*/  HFMA2.MMA R121, -RZ, RZ, 0, 0 ;  /* 0x00000000ff797435 */ /* 0x000fe200000001ff */
[C---:B------:R-:W-:Y:S02]  /*83f0*/  FMUL.FTZ R123, R35.reuse, R210 ;  /* 0x000000d2237b7220 */ /* 0x040fe40000410000 */
        /* <DEDUP_REMOVED lines=47> */
[C---:B------:R-:W-:Y:S02]  /*86f0*/  FFMA.FTZ R129, R124.reuse, R129, R125 ;  /* 0x000000817c817223 */ /* 0x040fe4000001007d */
[----:B------:R-:W-:Y:S02]  /*8700*/  FFMA.FTZ R131, R124, R128, -R131 ;  /* 0x000000807c837223 */ /* 0x000fe40000010883 */
[----:B------:R-:W-:Y:S01]  /*8710*/  FADD.FTZ R128, R126, R241 ;  /* 0x000000f17e807221 */ /* 0x000fe20000010000 */
[----:B------:R-:W-:Y:S01]  /*8720*/  MOV R241, R129 ;  /* 0x0000008100f17202 */ /* 0x000fe20000000f00 */
[----:B------:R-:W-:Y:S01]  /*8730*/  FADD.FTZ R127, R127, R240 ;  /* 0x000000f07f7f7221 */ /* 0x000fe20000010000 */
[----:B------:R-:W-:Y:S05]  /*8740*/  BRA.DIV ~URZ, `(.L_x_6880) ;  /* 0x00006ee27f007947 */ /* 0x000fea000b800000 */
[----:B------:R0:W1:Y:S02]  /*8750*/  SHFL.DOWN PT, R130, R131, 0x1, 0x1f ;  /* 0x08201f0083827f89 */ /* 0x00006400000e0000 */
.L_x_6978:
[----:B------:R-:W-:Y:S05]  /*8760*/  BRA.DIV ~URZ, `(.L_x_6881) ;  /* 0x00006f427f007947 */ /* 0x000fea000b800000 */
[----:B------:R-:W2:Y:S04]  /*8770*/  SHFL.DOWN PT, R129, R129, 0x1, 0x1f ;  /* 0x08201f0081817f89 */ /* 0x000ea800000e0000 */
[----:B------:R3:W4:Y:S04]  /*8780*/  SHFL.DOWN PT, R240, R128, 0x1, 0x1f ;  /* 0x08201f0080f07f89 */ /* 0x00072800000e0000 */
[----:B------:R3:W0:Y:S02]  /*8790*/  SHFL.DOWN PT, R126, R127, 0x1, 0x1f ;  /* 0x08201f007f7e7f89 */ /* 0x00062400000e0000 */
.L_x_6979:
        /* <DEDUP_REMOVED lines=13> */
.L_x_6883:
[----:B------:R-:W-:Y:S05]  /*8870*/  BSYNC B1 ;  /* 0x0000000000017941 */ /* 0x000fea0003800000 */
.L_x_6882:
[----:B------:R-:W-:Y:S01]  /*8880*/  ISETP.GT.U32.AND P0, PT, R239, 0x1d, PT ;  /* 0x0000001def00780c */ /* 0x000fe20003f04070 */
[----:B------:R-:W-:Y:S05]  /*8890*/  BRA.DIV ~URZ, `(.L_x_6884) ;  /* 0x00006f627f007947 */ /* 0x000fea000b800000 */
[----:B--2---:R2:W3:Y:S04]  /*88a0*/  SHFL.DOWN PT, R129, R131, 0x2, 0x1f ;  /* 0x08401f0083817f89 */ /* 0x0044e800000e0000 */
[----:B-1----:R2:W1:Y:S04]  /*88b0*/  SHFL.DOWN PT, R130, R241, 0x2, 0x1f ;  /* 0x08401f00f1827f89 */ /* 0x00246800000e0000 */
[----:B----4-:R2:W4:Y:S04]  /*88c0*/  SHFL.DOWN PT, R240, R128, 0x2, 0x1f ;  /* 0x08401f0080f07f89 */ /* 0x01052800000e0000 */
[----:B0-----:R2:W0:Y:S02]  /*88d0*/  SHFL.DOWN PT, R126, R127, 0x2, 0x1f ;  /* 0x08401f007f7e7f89 */ /* 0x00142400000e0000 */
.L_x_6980:
        /* <DEDUP_REMOVED lines=13> */
.L_x_6886:
[----:B------:R-:W-:Y:S05]  /*89b0*/  BSYNC B1 ;  /* 0x0000000000017941 */ /* 0x000fea0003800000 */
.L_x_6885:
[----:B------:R-:W-:Y:S01]  /*89c0*/  ISETP.GT.U32.AND P0, PT, R239, 0x1b, PT ;  /* 0x0000001bef00780c */ /* 0x000fe20003f04070 */
[----:B------:R-:W-:Y:S10]  /*89d0*/  BRA.DIV ~URZ, `(.L_x_6887) ;  /* 0x00006fe27f007947 */ /* 0x000ff4000b800000 */
[----:B---3--:R3:W2:Y:S02]  /*89e0*/  SHFL.DOWN PT, R129, R131, 0x4, 0x1f ;  /* 0x08801f0083817f89 */ /* 0x0086a400000e0000 */
.L_x_6981:
[----:B------:R-:W-:Y:S05]  /*89f0*/  BRA.DIV ~URZ, `(.L_x_6888) ;  /* 0x000070427f007947 */ /* 0x000fea000b800000 */
[----:B-1----:R1:W3:Y:S04]  /*8a00*/  SHFL.DOWN PT, R130, R241, 0x4, 0x1f ;  /* 0x08801f00f1827f89 */ /* 0x0022e800000e0000 */
[----:B----4-:R1:W4:Y:S04]  /*8a10*/  SHFL.DOWN PT, R240, R128, 0x4, 0x1f ;  /* 0x08801f0080f07f89 */ /* 0x01032800000e0000 */
[----:B0-----:R1:W0:Y:S02]  /*8a20*/  SHFL.DOWN PT, R126, R127, 0x4, 0x1f ;  /* 0x08801f007f7e7f89 */ /* 0x00122400000e0000 */
.L_x_6982:
        /* <DEDUP_REMOVED lines=13> */
.L_x_6890:
[----:B------:R-:W-:Y:S05]  /*8b00*/  BSYNC B1 ;  /* 0x0000000000017941 */ /* 0x000fea0003800000 */
.L_x_6889:
[----:B------:R-:W-:Y:S01]  /*8b10*/  ISETP.GT.U32.AND P0, PT, R239, 0x17, PT ;  /* 0x00000017ef00780c */ /* 0x000fe20003f04070 */
[----:B------:R-:W-:Y:S05]  /*8b20*/  BRA.DIV ~URZ, `(.L_x_6891) ;  /* 0x000070627f007947 */ /* 0x000fea000b800000 */
[----:B--2---:R2:W1:Y:S04]  /*8b30*/  SHFL.DOWN PT, R129, R131, 0x8, 0x1f ;  /* 0x09001f0083817f89 */ /* 0x00446800000e0000 */
[----:B---3--:R2:W3:Y:S04]  /*8b40*/  SHFL.DOWN PT, R130, R241, 0x8, 0x1f ;  /* 0x09001f00f1827f89 */ /* 0x0084e800000e0000 */
[----:B----4-:R2:W4:Y:S04]  /*8b50*/  SHFL.DOWN PT, R240, R128, 0x8, 0x1f ;  /* 0x09001f0080f07f89 */ /* 0x01052800000e0000 */
[----:B0-----:R2:W0:Y:S02]  /*8b60*/  SHFL.DOWN PT, R126, R127, 0x8, 0x1f ;  /* 0x09001f007f7e7f89 */ /* 0x00142400000e0000 */
.L_x_6983:
        /* <DEDUP_REMOVED lines=13> */
.L_x_6893:
[----:B------:R-:W-:Y:S05]  /*8c40*/  BSYNC B1 ;  /* 0x0000000000017941 */ /* 0x000fea0003800000 */
.L_x_6892:
[----:B------:R-:W-:Y:S01]  /*8c50*/  ISETP.GT.U32.AND P0, PT, R239, 0xf, PT ;  /* 0x0000000fef00780c */ /* 0x000fe20003f04070 */
[----:B------:R-:W-:Y:S10]  /*8c60*/  BRA.DIV ~URZ, `(.L_x_6894) ;  /* 0x000070e27f007947 */ /* 0x000ff4000b800000 */
[----:B-1----:R1:W2:Y:S02]  /*8c70*/  SHFL.DOWN PT, R129, R131, 0x10, 0x1f ;  /* 0x0a001f0083817f89 */ /* 0x0022a400000e0000 */
.L_x_6984:
[----:B------:R-:W-:Y:S05]  /*8c80*/  BRA.DIV ~URZ, `(.L_x_6895) ;  /* 0x000071427f007947 */ /* 0x000fea000b800000 */
[----:B---3--:R3:W1:Y:S04]  /*8c90*/  SHFL.DOWN PT, R130, R241, 0x10, 0x1f ;  /* 0x0a001f00f1827f89 */ /* 0x00866800000e0000 */
[----:B------:R3:W4:Y:S04]  /*8ca0*/  SHFL.DOWN PT, R239, R128, 0x10, 0x1f ;  /* 0x0a001f0080ef7f89 */ /* 0x00072800000e0000 */
[----:B0-----:R3:W0:Y:S02]  /*8cb0*/  SHFL.DOWN PT, R126, R127, 0x10, 0x1f ;  /* 0x0a001f007f7e7f89 */ /* 0x00162400000e0000 */
.L_x_6985:
        /* <DEDUP_REMOVED lines=13> */
.L_x_6897:
[----:B------:R-:W-:Y:S05]  /*8d90*/  BSYNC B1 ;  /* 0x0000000000017941 */ /* 0x000fea0003800000 */
.L_x_6896:
[----:B------:R-:W-:Y:S05]  /*8da0*/  BRA.DIV ~URZ, `(.L_x_6898) ;  /* 0x000071727f007947 */ /* 0x000fea000b800000 */
[----:B------:R-:W5:Y:S04]  /*8db0*/  SHFL.IDX PT, R124, R241, RZ, 0x1f ;  /* 0x00001ffff17c7589 */ /* 0x000f6800000e0000 */
[----:B--2---:R-:W2:Y:S04]  /*8dc0*/  SHFL.IDX PT, R129, R131, RZ, 0x1f ;  /* 0x00001fff83817589 */ /* 0x004ea800000e0000 */
[----:B-1----:R-:W1:Y:S04]  /*8dd0*/  SHFL.IDX PT, R130, R128, RZ, 0x1f ;  /* 0x00001fff80827589 */ /* 0x002e6800000e0000 */
[----:B------:R-:W3:Y:S04]  /*8de0*/  SHFL.IDX PT, R243, R122, RZ, 0x1f ;  /* 0x00001fff7af37589 */ /* 0x000ee800000e0000 */
[----:B------:R-:W4:Y:S04]  /*8df0*/  SHFL.DOWN PT, R131, R131, 0x1, 0x1f ;  /* 0x08201f0083837f89 */ /* 0x000f2800000e0000 */
[----:B---3--:R-:W3:Y:S01]  /*8e00*/  SHFL.DOWN PT, R241, R241, 0x1, 0x1f ;  /* 0x08201f00f1f17f89 */ /* 0x008ee200000e0000 */
[----:B----45:R-:W-:-:S03]  /*8e10*/  FMUL.FTZ R240, R122, R124 ;  /* 0x0000007c7af07220 */ /* 0x030fc60000410000 */
[----:B------:R-:W4:Y:S01]  /*8e20*/  SHFL.DOWN PT, R128, R128, 0x1, 0x1f ;  /* 0x08201f0080807f89 */ /* 0x000f2200000e0000 */
[CC--:B------:R-:W-:Y:S02]  /*8e30*/  FMUL.FTZ R245, R123.reuse, R124.reuse ;  /* 0x0000007c7bf57220 */ /* 0x0c0fe40000410000 */
[-C--:B--2---:R-:W-:Y:S01]  /*8e40*/  FFMA.FTZ R240, R123, R129.reuse, R240 ;  /* 0x000000817bf07223 */ /* 0x084fe200000100f0 */
[----:B------:R-:W2:Y:S01]  /*8e50*/  SHFL.IDX PT, R247, R121, RZ, 0x1f ;  /* 0x00001fff79f77589 */ /* 0x000ea200000e0000 */
        /* <DEDUP_REMOVED lines=8> */
.L_x_6986:
        /* <DEDUP_REMOVED lines=20> */
.L_x_6900:
[----:B------:R-:W-:Y:S05]  /*9020*/  BSYNC B1 ;  /* 0x0000000000017941 */ /* 0x000fea0003800000 */
.L_x_6899:
        /* <DEDUP_REMOVED lines=12> */
[----:B------:R-:W-:-:S03]  /*90f0*/  FADD.FTZ R123, R240, R239 ;  /* 0x000000eff07b7221 */ /* 0x000fc60000010000 */
[----:B------:R1:W-:Y:S04]  /*9100*/  STS.128 [R252+0x4660], R128 ;  /* 0x00466080fc007388 */ /* 0x0003e80000000c00 */
.L_x_6879:
[----:B0-----:R-:W-:Y:S05]  /*9110*/  BSYNC B0 ;  /* 0x0000000000007941 */ /* 0x001fea0003800000 */
.L_x_6878:
[----:B------:R-:W-:Y:S01]  /*9120*/  WARPSYNC 0xffffffff ;  /* 0xffffffff00007948 */ /* 0x000fe20003800000 */
[----:B------:R-:W-:Y:S01]  /*9130*/  BAR.SYNC.DEFER_BLOCKING 0x0 ;  /* 0x0000000000007b1d */ /* 0x000fe20000010000 */
[----:B-1----:R-:W-:Y:S01]  /*9140*/  FMUL.FTZ R129, R69, R224 ;  /* 0x000000e045817220 */ /* 0x002fe20000410000 */
[----:B------:R-:W-:Y:S01]  /*9150*/  ISETP.NE.AND P0, PT, R190, RZ, PT ;  /* 0x000000ffbe00720c */ /* 0x000fe20003f05270 */
[----:B------:R-:W-:Y:S02]  /*9160*/  FMUL.FTZ R126, R71, R165 ;  /* 0x000000a5477e7220 */ /* 0x000fe40000410000 */
[----:B------:R-:W-:Y:S01]  /*9170*/  FADD.FTZ R130, R236, R236 ;  /* 0x000000ecec827221 */ /* 0x000fe20000010000 */
[----:B------:R-:W-:Y:S01]  /*9180*/  ULDC UR32, c[0x0][0x174] ;  /* 0x00005d0000207ab9 */ /* 0x000fe20000000800 */
[----:B------:R-:W-:Y:S01]  /*9190*/  FADD.FTZ R131, R200, R200 ;  /* 0x000000c8c8837221 */ /* 0x000fe20000010000 */
        /* <DEDUP_REMOVED lines=9> */
[----:B------:R-:W-:Y:S02]  /*9230*/  FFMA.FTZ R124, R124, R150, -R127 ;  /* 0x000000967c7c7223 */ /* 0x000fe4000001087f */
[----:B------:R-:W-:Y:S02]  /*9240*/  FMUL.FTZ R127, R69, R164 ;  /* 0x000000a4457f7220 */ /* 0x000fe40000410000 */
[----:B------:R-:W-:-:S02]  /*9250*/  FFMA.FTZ R125, R125, R150, R151 ;  /* 0x000000967d7d7223 */ /* 0x000fc40000010097 */
[----:B------:R-:W-:Y:S02]  /*9260*/  FFMA.FTZ R69, R68, R224, -R127 ;  /* 0x000000e044457223 */ /* 0x000fe4000001087f */
[-C--:B------:R-:W-:Y:S02]  /*9270*/  FMUL.FTZ R127, R71, R223.reuse ;  /* 0x000000df477f7220 */ /* 0x080fe40000410000 */
[C---:B------:R-:W-:Y:S02]  /*9280*/  FFMA.FTZ R71, R70.reuse, R223, -R126 ;  /* 0x000000df46477223 */ /* 0x040fe4000001087e */
[----:B------:R-:W-:Y:S02]  /*9290*/  FFMA.FTZ R70, R70, R165, R127 ;  /* 0x000000a546467223 */ /* 0x000fe4000001007f */
[----:B------:R-:W-:Y:S02]  /*92a0*/  FMUL.FTZ R127, R65, R202 ;  /* 0x000000ca417f7220 */ /* 0x000fe40000410000 */
[----:B------:R-:W-:-:S02]  /*92b0*/  FFMA.FTZ R68, R68, R164, R129 ;  /* 0x000000a444447223 */ /* 0x000fc40000010081 */
[-C--:B------:R-:W-:Y:S02]  /*92c0*/  FMUL.FTZ R129, R65, R222.reuse ;  /* 0x000000de41817220 */ /* 0x080fe40000410000 */
[----:B------:R-:W-:Y:S02]  /*92d0*/  FFMA.FTZ R65, R64, R222, -R127 ;  /* 0x000000de40417223 */ /* 0x000fe4000001087f */
[C---:B------:R-:W-:Y:S02]  /*92e0*/  FMUL.FTZ R126, R67.reuse, R203 ;  /* 0x000000cb437e7220 */ /* 0x040fe40000410000 */
[-C--:B------:R-:W-:Y:S02]  /*92f0*/  FMUL.FTZ R127, R67, R221.reuse ;  /* 0x000000dd437f7220 */ /* 0x080fe40000410000 */
[C---:B------:R-:W-:Y:S02]  /*9300*/  FFMA.FTZ R67, R66.reuse, R221, -R126 ;  /* 0x000000dd42437223 */ /* 0x040fe4000001087e */
[----:B------:R-:W-:-:S02]  /*9310*/  FFMA.FTZ R66, R66, R203, R127 ;  /* 0x000000cb42427223 */ /* 0x000fc4000001007f */
[C---:B------:R-:W-:Y:S02]  /*9320*/  FMUL.FTZ R127, R61.reuse, R204 ;  /* 0x000000cc3d7f7220 */ /* 0x040fe40000410000 */
[----:B------:R-:W-:Y:S02]  /*9330*/  FFMA.FTZ R64, R64, R202, R129 ;  /* 0x000000ca40407223 */ /* 0x000fe40000010081 */
[-C--:B------:R-:W-:Y:S02]  /*9340*/  FMUL.FTZ R129, R61, R220.reuse ;  /* 0x000000dc3d817220 */ /* 0x080fe40000410000 */
[----:B------:R-:W-:Y:S02]  /*9350*/  FFMA.FTZ R61, R60, R220, -R127 ;  /* 0x000000dc3c3d7223 */ /* 0x000fe4000001087f */
[C---:B------:R-:W-:Y:S02]  /*9360*/  FMUL.FTZ R126, R63.reuse, R205 ;  /* 0x000000cd3f7e7220 */ /* 0x040fe40000410000 */
[----:B------:R-:W-:-:S02]  /*9370*/  FMUL.FTZ R127, R63, R219 ;  /* 0x000000db3f7f7220 */ /* 0x000fc40000410000 */
[C---:B------:R-:W-:Y:S02]  /*9380*/  FFMA.FTZ R63, R62.reuse, R219, -R126 ;  /* 0x000000db3e3f7223 */ /* 0x040fe4000001087e */
[----:B------:R-:W-:Y:S02]  /*9390*/  FFMA.FTZ R62, R62, R205, R127 ;  /* 0x000000cd3e3e7223 */ /* 0x000fe4000001007f */
[C---:B------:R-:W-:Y:S02]  /*93a0*/  FMUL.FTZ R127, R57.reuse, R206 ;  /* 0x000000ce397f7220 */ /* 0x040fe40000410000 */
[----:B------:R-:W-:Y:S02]  /*93b0*/  FFMA.FTZ R60, R60, R204, R129 ;  /* 0x000000cc3c3c7223 */ /* 0x000fe40000010081 */
[-C--:B------:R-:W-:Y:S02]  /*93c0*/  FMUL.FTZ R129, R57, R218.reuse ;  /* 0x000000da39817220 */ /* 0x080fe40000410000 */
[----:B------:R-:W-:-:S02]  /*93d0*/  FFMA.FTZ R57, R56, R218, -R127 ;  /* 0x000000da38397223 */ /* 0x000fc4000001087f */
[C---:B------:R-:W-:Y:S02]  /*93e0*/  FMUL.FTZ R126, R59.reuse, R207 ;  /* 0x000000cf3b7e7220 */ /* 0x040fe40000410000 */
        /* <DEDUP_REMOVED lines=29> */
[----:B------:R-:W-:Y:S02]  /*95c0*/  FFMA.FTZ R48, R48, R210, R129 ;  /* 0x000000d230307223 */ /* 0x000fe40000010081 */
[----:B------:R-:W-:Y:S02]  /*95d0*/  FFMA.FTZ R41, R40, R229, -R126 ;  /* 0x000000e528297223 */ /* 0x000fe4000001087e */
[----:B------:R-:W-:Y:S02]  /*95e0*/  FMUL.FTZ R129, R164, UR44 ;  /* 0x0000002ca4817c20 */ /* 0x000fe40008410000 */
[----:B------:R-:W-:Y:S02]  /*95f0*/  FFMA.FTZ R40, R40, R226, R127 ;  /* 0x000000e228287223 */ /* 0x000fe4000001007f */
[----:B------:R-:W-:Y:S02]  /*9600*/  FMUL.FTZ R127, R164, UR45 ;  /* 0x0000002da47f7c20 */ /* 0x000fe40008410000 */
[----:B------:R-:W-:-:S02]  /*9610*/  FFMA.FTZ R129, R224, UR45, R129 ;  /* 0x0000002de0817c23 */ /* 0x000fc40008010081 */
[----:B------:R-:W-:Y:S02]  /*9620*/  FFMA.FTZ R128, R224, UR44, -R127 ;  /* 0x0000002ce0807c23 */ /* 0x000fe4000801087f */
[C---:B------:R-:W-:Y:S02]  /*9630*/  FFMA.FTZ R127, -R130.reuse, R68, RZ ;  /* 0x00000044827f7223 */ /* 0x040fe400000101ff */
[C---:B------:R-:W-:Y:S02]  /*9640*/  FFMA.FTZ R68, -R130.reuse, R129, -RZ ;  /* 0x0000008182447223 */ /* 0x040fe400000109ff */
[----:B------:R-:W-:Y:S02]  /*9650*/  FADD.FTZ R129, R235, R235 ;  /* 0x000000ebeb817221 */ /* 0x000fe40000010000 */
[C---:B------:R-:W-:Y:S02]  /*9660*/  FFMA.FTZ R126, R130.reuse, R69, RZ ;  /* 0x00000045827e7223 */ /* 0x040fe400000100ff */
[----:B------:R-:W-:-:S02]  /*9670*/  FMUL.FTZ R69, R130, R128 ;  /* 0x0000008082457220 */ /* 0x000fc40000410000 */
[----:B------:R-:W-:Y:S02]  /*9680*/  FMUL.FTZ R128, R165, UR44 ;  /* 0x0000002ca5807c20 */ /* 0x000fe40008410000 */
[----:B------:R-:W-:Y:S02]  /*9690*/  FFMA.FTZ R127, -R129, R70, R127 ;  /* 0x00000046817f7223 */ /* 0x000fe4000001017f */
[----:B------:R-:W-:Y:S02]  /*96a0*/  FMUL.FTZ R70, R165, UR45 ;  /* 0x0000002da5467c20 */ /* 0x000fe40008410000 */
[----:B------:R-:W-:Y:S02]  /*96b0*/  FFMA.FTZ R126, R129, R71, R126 ;  /* 0x00000047817e7223 */ /* 0x000fe4000001007e */
[----:B------:R-:W-:Y:S02]  /*96c0*/  FFMA.FTZ R71, R223, UR45, R128 ;  /* 0x0000002ddf477c23 */ /* 0x000fe40008010080 */
[----:B------:R-:W-:-:S02]  /*96d0*/  FADD.FTZ R128, R234, R234 ;  /* 0x000000eaea807221 */ /* 0x000fc40000010000 */
[----:B------:R-:W-:Y:S02]  /*96e0*/  FFMA.FTZ R70, R223, UR44, -R70 ;  /* 0x0000002cdf467c23 */ /* 0x000fe40008010846 */
[----:B------:R-:W-:Y:S02]  /*96f0*/  FFMA.FTZ R126, R128, R65, R126 ;  /* 0x00000041807e7223 */ /* 0x000fe4000001007e */
[C---:B------:R-:W-:Y:S02]  /*9700*/  FMUL.FTZ R70, R129.reuse, R70 ;  /* 0x0000004681467220 */ /* 0x040fe40000410000 */
[----:B------:R-:W-:Y:S02]  /*9710*/  FFMA.FTZ R71, -R129, R71, -RZ ;  /* 0x0000004781477223 */ /* 0x000fe400000109ff */
[C---:B------:R-:W-:Y:S02]  /*9720*/  FMUL.FTZ R65, R202.reuse, UR45 ;  /* 0x0000002dca417c20 */ /* 0x040fe40008410000 */
[----:B------:R-:W-:-:S02]  /*9730*/  FMUL.FTZ R129, R202, UR44 ;  /* 0x0000002cca817c20 */ /* 0x000fc40008410000 */
[----:B------:R-:W-:Y:S02]  /*9740*/  FFMA.FTZ R127, -R128, R64, R127 ;  /* 0x00000040807f7223 */ /* 0x000fe4000001017f */
[C---:B------:R-:W-:Y:S02]  /*9750*/  FFMA.FTZ R64, R222.reuse, UR44, -R65 ;  /* 0x0000002cde407c23 */ /* 0x040fe40008010841 */
[----:B------:R-:W-:Y:S02]  /*9760*/  FFMA.FTZ R65, R222, UR45, R129 ;  /* 0x0000002dde417c23 */ /* 0x000fe40008010081 */
[----:B------:R-:W-:Y:S02]  /*9770*/  FADD.FTZ R129, R233, R233 ;  /* 0x000000e9e9817221 */ /* 0x000fe40000010000 */
[C---:B------:R-:W-:Y:S02]  /*9780*/  FMUL.FTZ R64, R128.reuse, R64 ;  /* 0x0000004080407220 */ /* 0x040fe40000410000 */
[----:B------:R-:W-:-:S02]  /*9790*/  FFMA.FTZ R65, -R128, R65, -RZ ;  /* 0x0000004180417223 */ /* 0x000fc400000109ff */
[----:B------:R-:W-:Y:S02]  /*97a0*/  FFMA.FTZ R127, -R129, R66, R127 ;  /* 0x00000042817f7223 */ /* 0x000fe4000001017f */
[C---:B------:R-:W-:Y:S02]  /*97b0*/  FMUL.FTZ R128, R203.reuse, UR44 ;  /* 0x0000002ccb807c20 */ /* 0x040fe40008410000 */
[----:B------:R-:W-:Y:S02]  /*97c0*/  FMUL.FTZ R66, R203, UR45 ;  /* 0x0000002dcb427c20 */ /* 0x000fe40008410000 */
[----:B------:R-:W-:Y:S02]  /*97d0*/  FFMA.FTZ R126, R129, R67, R126 ;  /* 0x00000043817e7223 */ /* 0x000fe4000001007e */
[C---:B------:R-:W-:Y:S02]  /*97e0*/  FFMA.FTZ R67, R221.reuse, UR45, R128 ;  /* 0x0000002ddd437c23 */ /* 0x040fe40008010080 */
[----:B------:R-:W-:-:S02]  /*97f0*/  FFMA.FTZ R66, R221, UR44, -R66 ;  /* 0x0000002cdd427c23 */ /* 0x000fc40008010842 */
[----:B------:R-:W-:Y:S02]  /*9800*/  FADD.FTZ R128, R232, R232 ;  /* 0x000000e8e8807221 */ /* 0x000fe40000010000 */
[C---:B------:R-:W-:Y:S02]  /*9810*/  FMUL.FTZ R66, R129.reuse, R66 ;  /* 0x0000004281427220 */ /* 0x040fe40000410000 */
[----:B------:R-:W-:Y:S02]  /*9820*/  FFMA.FTZ R67, -R129, R67, -RZ ;  /* 0x0000004381437223 */ /* 0x000fe400000109ff */
[----:B------:R-:W-:Y:S02]  /*9830*/  FFMA.FTZ R126, R128, R61, R126 ;  /* 0x0000003d807e7223 */ /* 0x000fe4000001007e */
        /* <DEDUP_REMOVED lines=23> */
[----:B------:R-:W-:Y:S02]  /*99b0*/  FFMA.FTZ R129, -R131, R58, R127 ;  /* 0x0000003a83817223 */ /* 0x000fe4000001017f */
[C---:B------:R-:W-:Y:S02]  /*99c0*/  FMUL.FTZ R56, R128.reuse, R56 ;  /* 0x0000003880387220 */ /* 0x040fe40000410000 */
[----:B------:R-:W-:-:S02]  /*99d0*/  FFMA.FTZ R57, -R128, R57, -RZ ;  /* 0x0000003980397223 */ /* 0x000fc400000109ff */
[C---:B------:R-:W-:Y:S02]  /*99e0*/  FMUL.FTZ R58, R207.reuse, UR45 ;  /* 0x0000002dcf3a7c20 */ /* 0x040fe40008410000 */
[----:B------:R-:W-:Y:S02]  /*99f0*/  FMUL.FTZ R128, R207, UR44 ;  /* 0x0000002ccf807c20 */ /* 0x000fe40008410000 */
[----:B------:R-:W-:Y:S02]  /*9a00*/  FADD.FTZ R125, -R196, R125 ;  /* 0x0000007dc47d7221 */ /* 0x000fe40000010100 */
[----:B------:R-:W-:Y:S02]  /*9a10*/  FADD.FTZ R124, R195, R124 ;  /* 0x0000007cc37c7221 */ /* 0x000fe40000010000 */
[C---:B------:R-:W-:Y:S02]  /*9a20*/  FFMA.FTZ R58, R217.reuse, UR44, -R58 ;  /* 0x0000002cd93a7c23 */ /* 0x040fe4000801083a */
[----:B------:R-:W-:-:S02]  /*9a30*/  FFMA.FTZ R128, R217, UR45, R128 ;  /* 0x0000002dd9807c23 */ /* 0x000fc40008010080 */
[----:B------:R-:W-:Y:S02]  /*9a40*/  FMUL.FTZ R127, R27, -R125 ;  /* 0x8000007d1b7f7220 */ /* 0x000fe40000410000 */
[----:B------:R-:W-:Y:S02]  /*9a50*/  FFMA.FTZ R126, R131, R59, R126 ;  /* 0x0000003b837e7223 */ /* 0x000fe4000001007e */
[----:B------:R-:W-:Y:S02]  /*9a60*/  FMUL.FTZ R27, R27, -R124 ;  /* 0x8000007c1b1b7220 */ /* 0x000fe40000410000 */
[C---:B------:R-:W-:Y:S02]  /*9a70*/  FMUL.FTZ R59, R131.reuse, R58 ;  /* 0x0000003a833b7220 */ /* 0x040fe40000410000 */
[----:B------:R-:W-:Y:S02]  /*9a80*/  FFMA.FTZ R58, -R131, R128, -RZ ;  /* 0x00000080833a7223 */ /* 0x000fe400000109ff */
        /* <DEDUP_REMOVED lines=8> */
[----:B------:R-:W-:Y:S02]  /*9b10*/  FADD.FTZ R128, R199, R199 ;  /* 0x000000c7c7807221 */ /* 0x000fe40000010000 */
[----:B------:R-:W-:Y:S02]  /*9b20*/  FADD.FTZ R191, R191, R30 ;  /* 0x0000001ebfbf7221 */ /* 0x000fe40000010000 */
[----:B------:R-:W-:Y:S02]  /*9b30*/  FADD.FTZ R27, -R192, R27 ;  /* 0x0000001bc01b7221 */ /* 0x000fe40000010100 */
[C---:B------:R-:W-:Y:S02]  /*9b40*/  FFMA.FTZ R126, R128.reuse, R53, R126 ;  /* 0x00000035807e7223 */ /* 0x040fe4000001007e */
[----:B------:R-:W-:-:S02]  /*9b50*/  FFMA.FTZ R53, -R128, R52, R129 ;  /* 0x0000003480357223 */ /* 0x000fc40000010181 */
[----:B------:R-:W-:Y:S02]  /*9b60*/  FMUL.FTZ R127, R208, UR44 ;  /* 0x0000002cd07f7c20 */ /* 0x000fe40008410000 */
[C---:B------:R-:W-:Y:S02]  /*9b70*/  FMUL.FTZ R52, R31.reuse, -R191 ;  /* 0x800000bf1f347220 */ /* 0x040fe40000410000 */
[-C--:B------:R-:W-:Y:S02]  /*9b80*/  FMUL.FTZ R30, R31, -R27.reuse ;  /* 0x8000001b1f1e7220 */ /* 0x080fe40000410000 */
[----:B------:R-:W-:Y:S02]  /*9b90*/  FFMA.FTZ R28, R216, UR45, R127 ;  /* 0x0000002dd81c7c23 */ /* 0x000fe4000801007f */
[C---:B------:R-:W-:Y:S02]  /*9ba0*/  FFMA.FTZ R127, R32.reuse, R27, R52 ;  /* 0x0000001b207f7223 */ /* 0x040fe40000010034 */
[----:B------:R-:W-:-:S02]  /*9bb0*/  FFMA.FTZ R31, R32, R191, -R30 ;  /* 0x000000bf201f7223 */ /* 0x000fc4000001081e */
[----:B------:R-:W-:Y:S02]  /*9bc0*/  FMUL.FTZ R29, R208, UR45 ;  /* 0x0000002dd01d7c20 */ /* 0x000fe40008410000 */
[C---:B------:R-:W-:Y:S02]  /*9bd0*/  FMUL.FTZ R32, R43.reuse, R230 ;  /* 0x000000e62b207220 */ /* 0x040fe40000410000 */
[----:B------:R-:W-:Y:S02]  /*9be0*/  FADD.FTZ R30, -R0, R127 ;  /* 0x0000007f001e7221 */ /* 0x000fe40000010100 */
[----:B------:R-:W-:Y:S02]  /*9bf0*/  FMUL.FTZ R43, R43, R237 ;  /* 0x000000ed2b2b7220 */ /* 0x000fe40000410000 */
[----:B------:R-:W-:Y:S02]  /*9c00*/  FADD.FTZ R2, R2, R31 ;  /* 0x0000001f02027221 */ /* 0x000fe40000010000 */
[----:B------:R-:W-:-:S02]  /*9c10*/  FFMA.FTZ R29, R216, UR44, -R29 ;  /* 0x0000002cd81d7c23 */ /* 0x000fc4000801081d */
[----:B------:R-:W-:Y:S02]  /*9c20*/  FMUL.FTZ R0, R209, UR45 ;  /* 0x0000002dd1007c20 */ /* 0x000fe40008410000 */
[C---:B------:R-:W-:Y:S02]  /*9c30*/  FMUL.FTZ R31, R33.reuse, -R30 ;  /* 0x8000001e211f7220 */ /* 0x040fe40000410000 */
[C---:B------:R-:W-:Y:S02]  /*9c40*/  FFMA.FTZ R32, R42.reuse, R237, R32 ;  /* 0x000000ed2a207223 */ /* 0x040fe40000010020 */
[----:B------:R-:W-:Y:S02]  /*9c50*/  FFMA.FTZ R52, R42, R230, -R43 ;  /* 0x000000e62a347223 */ /* 0x000fe4000001082b */
[----:B------:R-:W-:Y:S02]  /*9c60*/  FMUL.FTZ R33, R33, -R2 ;  /* 0x8000000221217220 */ /* 0x000fe40000410000 */
[----:B------:R-:W-:-:S02]  /*9c70*/  FMUL.FTZ R29, R128, R29 ;  /* 0x0000001d801d7220 */ /* 0x000fc40000410000 */
[----:B------:R-:W-:Y:S02]  /*9c80*/  FFMA.FTZ R28, -R128, R28, -RZ ;  /* 0x0000001c801c7223 */ /* 0x000fe400000109ff */
[----:B------:R-:W-:Y:S02]  /*9c90*/  FMUL.FTZ R42, R209, UR44 ;  /* 0x0000002cd12a7c20 */ /* 0x000fe40008410000 */
[----:B------:R-:W-:Y:S02]  /*9ca0*/  FADD.FTZ R128, R198, R198 ;  /* 0x000000c6c6807221 */ /* 0x000fe40000010000 */
[----:B------:R-:W-:Y:S02]  /*9cb0*/  FFMA.FTZ R0, R215, UR44, -R0 ;  /* 0x0000002cd7007c23 */ /* 0x000fe40008010800 */
[C---:B------:R-:W-:Y:S02]  /*9cc0*/  FFMA.FTZ R31, R34.reuse, R2, -R31 ;  /* 0x00000002221f7223 */ /* 0x040fe4000001081f */
[----:B------:R-:W-:-:S02]  /*9cd0*/  FFMA.FTZ R34, R34, R30, R33 ;  /* 0x0000001e22227223 */ /* 0x000fc40000010021 */
[----:B------:R-:W-:Y:S02]  /*9ce0*/  FFMA.FTZ R43, R215, UR45, R42 ;  /* 0x0000002dd72b7c23 */ /* 0x000fe4000801002a */
[----:B------:R-:W-:Y:S02]  /*9cf0*/  FMUL.FTZ R42, R128, R0 ;  /* 0x00000000802a7220 */ /* 0x000fe40000410000 */
[----:B------:R-:W-:Y:S02]  /*9d00*/  FADD.FTZ R0, R4, R31 ;  /* 0x0000001f04007221 */ /* 0x000fe40000010000 */
[----:B------:R-:W-:Y:S02]  /*9d10*/  FADD.FTZ R31, -R3, R34 ;  /* 0x00000022031f7221 */ /* 0x000fe40000010100 */
[----:B------:R-:W-:Y:S02]  /*9d20*/  FMUL.FTZ R3, R237, UR45 ;  /* 0x0000002ded037c20 */ /* 0x000fe40008410000 */
[----:B------:R-:W-:-:S02]  /*9d30*/  FFMA.FTZ R126, R128, R55, R126 ;  /* 0x00000037807e7223 */ /* 0x000fc4000001007e */
[----:B------:R-:W-:Y:S02]  /*9d40*/  FMUL.FTZ R33, R237, UR44 ;  /* 0x0000002ced217c20 */ /* 0x000fe40008410000 */
[----:B------:R-:W-:Y:S02]  /*9d50*/  FADD.FTZ R55, R169, R169 ;  /* 0x000000a9a9377221 */ /* 0x000fe40000010000 */
[C---:B------:R-:W-:Y:S02]  /*9d60*/  FFMA.FTZ R3, R230.reuse, UR44, -R3 ;  /* 0x0000002ce6037c23 */ /* 0x040fe40008010803 */
[----:B------:R-:W-:Y:S02]  /*9d70*/  FFMA.FTZ R34, R230, UR45, R33 ;  /* 0x0000002de6227c23 */ /* 0x000fe40008010021 */
[----:B------:R-:W-:Y:S02]  /*9d80*/  FMUL.FTZ R33, R55, R3 ;  /* 0x0000000337217220 */ /* 0x000fe40000410000 */
[----:B------:R-:W-:-:S02]  /*9d90*/  FMUL.FTZ R3, R35, -R31 ;  /* 0x8000001f23037220 */ /* 0x000fc40000410000 */
[-C--:B------:R-:W-:Y:S02]  /*9da0*/  FMUL.FTZ R35, R35, -R0.reuse ;  /* 0x8000000023237220 */ /* 0x080fe40000410000 */
[C---:B------:R-:W-:Y:S02]  /*9db0*/  FFMA.FTZ R3, R36.reuse, R0, -R3 ;  /* 0x0000000024037223 */ /* 0x040fe40000010803 */
[----:B------:R-:W-:Y:S02]  /*9dc0*/  FFMA.FTZ R36, R36, R31, R35 ;  /* 0x0000001f24247223 */ /* 0x000fe40000010023 */
[----:B------:R-:W-:Y:S02]  /*9dd0*/  FADD.FTZ R3, R6, R3 ;  /* 0x0000000306037221 */ /* 0x000fe40000010000 */
[----:B------:R-:W-:Y:S02]  /*9de0*/  FADD.FTZ R6, -R5, R36 ;  /* 0x0000002405067221 */ /* 0x000fe40000010100 */
[----:B------:R-:W-:-:S02]  /*9df0*/  FFMA.FTZ R53, -R128, R54, R53 ;  /* 0x0000003680357223 */ /* 0x000fc40000010135 */
[CC--:B------:R-:W-:Y:S02]  /*9e00*/  FMUL.FTZ R5, R37.reuse, -R6.reuse ;  /* 0x8000000625057220 */ /* 0x0c0fe40000410000 */
[-C--:B------:R-:W-:Y:S02]  /*9e10*/  FMUL.FTZ R37, R37, -R3.reuse ;  /* 0x8000000325257220 */ /* 0x080fe40000410000 */
[C---:B------:R-:W-:Y:S02]  /*9e20*/  FFMA.FTZ R5, R38.reuse, R3, -R5 ;  /* 0x0000000326057223 */ /* 0x040fe40000010805 */
[----:B------:R-:W-:Y:S02]  /*9e30*/  FFMA.FTZ R38, R38, R6, R37 ;  /* 0x0000000626267223 */ /* 0x000fe40000010025 */
[----:B------:R-:W-:Y:S02]  /*9e40*/  FADD.FTZ R54, R197, R197 ;  /* 0x000000c5c5367221 */ /* 0x000fe40000010000 */
[----:B------:R-:W-:-:S02]  /*9e50*/  FADD.FTZ R7, -R7, R38 ;  /* 0x0000002607077221 */ /* 0x000fc40000010100 */
[C---:B------:R-:W-:Y:S02]  /*9e60*/  FMUL.FTZ R4, R55.reuse, R32 ;  /* 0x0000002037047220 */ /* 0x040fe40000410000 */
[C---:B------:R-:W-:Y:S02]  /*9e70*/  FMUL.FTZ R52, R55.reuse, R52 ;  /* 0x0000003437347220 */ /* 0x040fe40000410000 */
[----:B------:R-:W-:Y:S02]  /*9e80*/  FFMA.FTZ R34, -R55, R34, -RZ ;  /* 0x0000002237227223 */ /* 0x000fe400000109ff */
[----:B------:R-:W-:Y:S02]  /*9e90*/  FADD.FTZ R8, R8, R5 ;  /* 0x0000000508087221 */ /* 0x000fe40000010000 */
[----:B------:R-:W-:Y:S02]  /*9ea0*/  FMUL.FTZ R55, R210, UR44 ;  /* 0x0000002cd2377c20 */ /* 0x000fe40008410000 */
[----:B------:R-:W-:-:S02]  /*9eb0*/  FMUL.FTZ R32, R211, UR45 ;  /* 0x0000002dd3207c20 */ /* 0x000fc40008410000 */
[C---:B------:R-:W-:Y:S02]  /*9ec0*/  FMUL.FTZ R5, R39.reuse, -R7 ;  /* 0x8000000727057220 */ /* 0x040fe40000410000 */
[----:B------:R-:W-:Y:S02]  /*9ed0*/  FFMA.FTZ R53, -R54, R48, R53 ;  /* 0x0000003036357223 */ /* 0x000fe40000010135 */
[----:B------:R-:W-:Y:S02]  /*9ee0*/  FMUL.FTZ R39, R39, -R8 ;  /* 0x8000000827277220 */ /* 0x000fe40000410000 */
[----:B------:R-:W-:Y:S02]  /*9ef0*/  FFMA.FTZ R35, R214, UR45, R55 ;  /* 0x0000002dd6237c23 */ /* 0x000fe40008010037 */
[----:B------:R-:W-:Y:S02]  /*9f00*/  FMUL.FTZ R48, R211, UR44 ;  /* 0x0000002cd3307c20 */ /* 0x000fe40008410000 */
[----:B------:R-:W-:-:S02]  /*9f10*/  FADD.FTZ R55, R173, R173 ;  /* 0x000000adad377221 */ /* 0x000fc40000010000 */
[C---:B------:R-:W-:Y:S02]  /*9f20*/  FFMA.FTZ R32, R213.reuse, UR44, -R32 ;  /* 0x0000002cd5207c23 */ /* 0x040fe40008010820 */
[C---:B------:R-:W-:Y:S02]  /*9f30*/  FFMA.FTZ R5, R132.reuse, R8, -R5 ;  /* 0x0000000884057223 */ /* 0x040fe40000010805 */
[----:B------:R-:W-:Y:S02]  /*9f40*/  FFMA.FTZ R132, R132, R7, R39 ;  /* 0x0000000784847223 */ /* 0x000fe40000010027 */
[----:B------:R-:W-:Y:S02]  /*9f50*/  FFMA.FTZ R37, R213, UR45, R48 ;  /* 0x0000002dd5257c23 */ /* 0x000fe40008010030 */
[----:B------:R-:W-:Y:S02]  /*9f60*/  FMUL.FTZ R48, R55, R32 ;  /* 0x0000002037307220 */ /* 0x000fe40000410000 */
        /* <DEDUP_REMOVED lines=8> */
[----:B------:R-:W-:Y:S02]  /*9ff0*/  FFMA.FTZ R49, R214, UR44, -R49 ;  /* 0x0000002cd6317c23 */ /* 0x000fe40008010831 */
[----:B------:R-:W-:Y:S02]  /*a000*/  FMUL.FTZ R38, R212, UR45 ;  /* 0x0000002dd4267c20 */ /* 0x000fe40008410000 */
[----:B------:R-:W-:Y:S02]  /*a010*/  FADD.FTZ R11, -R11, R134 ;  /* 0x000000860b0b7221 */ /* 0x000fe40000010100 */
[----:B------:R-:W-:Y:S02]  /*a020*/  FADD.FTZ R12, R12, R5 ;  /* 0x000000050c0c7221 */ /* 0x000fe40000010000 */
[----:B------:R-:W-:-:S02]  /*a030*/  FMUL.FTZ R36, R54, R49 ;  /* 0x0000003136247220 */ /* 0x000fc40000410000 */
[----:B------:R-:W-:Y:S02]  /*a040*/  FFMA.FTZ R126, R55, R51, R126 ;  /* 0x00000033377e7223 */ /* 0x000fe4000001007e */
[----:B------:R-:W-:Y:S02]  /*a050*/  FADD.FTZ R49, R172, R172 ;  /* 0x000000acac317221 */ /* 0x000fe40000010000 */
[----:B------:R-:W-:Y:S02]  /*a060*/  FFMA.FTZ R38, R227, UR44, -R38 ;  /* 0x0000002ce3267c23 */ /* 0x000fe40008010826 */
[C---:B------:R-:W-:Y:S02]  /*a070*/  FMUL.FTZ R5, R135.reuse, -R11 ;  /* 0x8000000b87057220 */ /* 0x040fe40000410000 */
[----:B------:R-:W-:Y:S02]  /*a080*/  FMUL.FTZ R135, R135, -R12 ;  /* 0x8000000c87877220 */ /* 0x000fe40000410000 */
[----:B------:R-:W-:-:S02]  /*a090*/  FFMA.FTZ R53, -R55, R50, R53 ;  /* 0x0000003237357223 */ /* 0x000fc40000010135 */
[C---:B------:R-:W-:Y:S02]  /*a0a0*/  FFMA.FTZ R126, R49.reuse, R45, R126 ;  /* 0x0000002d317e7223 */ /* 0x040fe4000001007e */
[----:B------:R-:W-:Y:S02]  /*a0b0*/  FMUL.FTZ R50, R212, UR44 ;  /* 0x0000002cd4327c20 */ /* 0x000fe40008410000 */
[----:B------:R-:W-:Y:S02]  /*a0c0*/  FMUL.FTZ R45, R49, R38 ;  /* 0x00000026312d7220 */ /* 0x000fe40000410000 */
[----:B------:R-:W-:Y:S02]  /*a0d0*/  FMUL.FTZ R9, R225, UR45 ;  /* 0x0000002de1097c20 */ /* 0x000fe40008410000 */
[C---:B------:R-:W-:Y:S02]  /*a0e0*/  FFMA.FTZ R38, R136.reuse, R11, R135 ;  /* 0x0000000b88267223 */ /* 0x040fe40000010087 */
[----:B------:R-:W-:-:S02]  /*a0f0*/  FFMA.FTZ R5, R136, R12, -R5 ;  /* 0x0000000c88057223 */ /* 0x000fc40000010805 */
[----:B------:R-:W-:Y:S02]  /*a100*/  FFMA.FTZ R35, -R54, R35, -RZ ;  /* 0x0000002336237223 */ /* 0x000fe400000109ff */
[----:B------:R-:W-:Y:S02]  /*a110*/  FFMA.FTZ R39, R227, UR45, R50 ;  /* 0x0000002de3277c23 */ /* 0x000fe40008010032 */
[----:B------:R-:W-:Y:S02]  /*a120*/  FADD.FTZ R54, R171, R171 ;  /* 0x000000abab367221 */ /* 0x000fe40000010000 */
[----:B------:R-:W-:Y:S02]  /*a130*/  FFMA.FTZ R9, R228, UR44, -R9 ;  /* 0x0000002ce4097c23 */ /* 0x000fe40008010809 */
[----:B------:R-:W-:Y:S02]  /*a140*/  FADD.FTZ R38, -R13, R38 ;  /* 0x000000260d267221 */ /* 0x000fe40000010100 */
[----:B------:R-:W-:-:S02]  /*a150*/  FADD.FTZ R14, R14, R5 ;  /* 0x000000050e0e7221 */ /* 0x000fc40000010000 */
[C---:B------:R-:W-:Y:S02]  /*a160*/  FFMA.FTZ R39, -R49.reuse, R39, -RZ ;  /* 0x0000002731277223 */ /* 0x040fe400000109ff */
[----:B------:R-:W-:Y:S02]  /*a170*/  FFMA.FTZ R53, -R49, R44, R53 ;  /* 0x0000002c31357223 */ /* 0x000fe40000010135 */
[----:B------:R-:W-:Y:S02]  /*a180*/  FMUL.FTZ R49, R54, R9 ;  /* 0x0000000936317220 */ /* 0x000fe40000410000 */
[C---:B------:R-:W-:Y:S02]  /*a190*/  FMUL.FTZ R9, R137.reuse, -R38 ;  /* 0x8000002689097220 */ /* 0x040fe40000410000 */
[-C--:B------:R-:W-:Y:S02]  /*a1a0*/  FMUL.FTZ R137, R137, -R14.reuse ;  /* 0x8000000e89897220 */ /* 0x080fe40000410000 */
[----:B------:R-:W-:-:S02]  /*a1b0*/  FFMA.FTZ R13, R138, R14, -R9 ;  /* 0x0000000e8a0d7223 */ /* 0x000fc40000010809 */
[----:B------:R-:W-:Y:S02]  /*a1c0*/  FFMA.FTZ R138, R138, R38, R137 ;  /* 0x000000268a8a7223 */ /* 0x000fe40000010089 */
[----:B------:R-:W-:Y:S02]  /*a1d0*/  FADD.FTZ R16, R16, R13 ;  /* 0x0000000d10107221 */ /* 0x000fe40000010000 */
[----:B------:R-:W-:Y:S02]  /*a1e0*/  FADD.FTZ R15, -R15, R138 ;  /* 0x0000008a0f0f7221 */ /* 0x000fe40000010100 */
[----:B------:R-:W-:Y:S02]  /*a1f0*/  FADD.FTZ R50, R170, R170 ;  /* 0x000000aaaa327221 */ /* 0x000fe40000010000 */
[----:B------:R-:W-:Y:S02]  /*a200*/  FFMA.FTZ R51, -R54, R46, R53 ;  /* 0x0000002e36337223 */ /* 0x000fe40000010135 */
[----:B------:R-:W-:-:S02]  /*a210*/  FMUL.FTZ R13, R139, -R15 ;  /* 0x8000000f8b0d7220 */ /* 0x000fc40000410000 */
[----:B------:R-:W-:Y:S02]  /*a220*/  FMUL.FTZ R44, R226, UR45 ;  /* 0x0000002de22c7c20 */ /* 0x000fe40008410000 */
[----:B------:R-:W-:Y:S02]  /*a230*/  FMUL.FTZ R139, R139, -R16 ;  /* 0x800000108b8b7220 */ /* 0x000fe40000410000 */
[----:B------:R-:W-:Y:S02]  /*a240*/  FFMA.FTZ R5, -R50, R40, R51 ;  /* 0x0000002832057223 */ /* 0x000fe40000010133 */
[C---:B------:R-:W-:Y:S02]  /*a250*/  FFMA.FTZ R13, R140.reuse, R16, -R13 ;  /* 0x000000108c0d7223 */ /* 0x040fe4000001080d */
[----:B------:R-:W-:Y:S02]  /*a260*/  FFMA.FTZ R44, R229, UR44, -R44 ;  /* 0x0000002ce52c7c23 */ /* 0x000fe4000801082c */
[----:B------:R-:W-:-:S02]  /*a270*/  FFMA.FTZ R40, R140, R15, R139 ;  /* 0x0000000f8c287223 */ /* 0x000fc4000001008b */
[----:B------:R-:W-:Y:S02]  /*a280*/  FADD.FTZ R18, R18, R13 ;  /* 0x0000000d12127221 */ /* 0x000fe40000010000 */
[----:B------:R-:W-:Y:S01]  /*a290*/  FMUL.FTZ R53, R50, R44 ;  /* 0x0000002c32357220 */ /* 0x000fe20000410000 */
[----:B------:R-:W-:Y:S01]  /*a2a0*/  MOV R44, UR7 ;  /* 0x00000007002c7c02 */ /* 0x000fe20008000f00 */
[----:B------:R-:W-:Y:S02]  /*a2b0*/  FADD.FTZ R40, -R17, R40 ;  /* 0x0000002811287221 */ /* 0x000fe40000010100 */
[C---:B------:R-:W-:Y:S02]  /*a2c0*/  FMUL.FTZ R13, R141.reuse, -R18 ;  /* 0x800000128d0d7220 */ /* 0x040fe40000410000 */
[----:B------:R-:W-:Y:S01]  /*a2d0*/  FMUL.FTZ R141, R141, -R40 ;  /* 0x800000288d8d7220 */ /* 0x000fe20000410000 */
[----:B------:R0:W-:Y:S01]  /*a2e0*/  @!P0 STS.128 [R44.X16+0x5c60], R120 ;  /* 0x005c60782c008388 */ /* 0x0001e2000000cc00 */
[----:B------:R-:W-:-:S02]  /*a2f0*/  FFMA.FTZ R126, R54, R47, R126 ;  /* 0x0000002f367e7223 */ /* 0x000fc4000001007e */
[----:B------:R-:W-:Y:S02]  /*a300*/  FFMA.FTZ R141, R142, R18, -R141 ;  /* 0x000000128e8d7223 */ /* 0x000fe4000001088d */
[----:B------:R-:W-:Y:S02]  /*a310*/  FMUL.FTZ R46, R226, UR44 ;  /* 0x0000002ce22e7c20 */ /* 0x000fe40008410000 */
[----:B------:R-:W-:Y:S02]  /*a320*/  FADD.FTZ R20, R20, R141 ;  /* 0x0000008d14147221 */ /* 0x000fe40000010000 */
[----:B------:R-:W-:Y:S02]  /*a330*/  FFMA.FTZ R37, -R55, R37, -RZ ;  /* 0x0000002537257223 */ /* 0x000fe400000109ff */
[----:B------:R-:W-:Y:S02]  /*a340*/  FFMA.FTZ R55, R50, R41, R126 ;  /* 0x0000002932377223 */ /* 0x000fe4000001007e */
[----:B------:R-:W-:Y:S01]  /*a350*/  FFMA.FTZ R41, R229, UR45, R46 ;  /* 0x0000002de5297c23 */ /* 0x000fe2000801002e */
[----:B------:R-:W-:Y:S01]  /*a360*/  SHF.L.U32 R46, R190, 0x5, RZ ;  /* 0x00000005be2e7819 */ /* 0x000fe200000006ff */
[----:B------:R-:W-:-:S02]  /*a370*/  FADD.FTZ R223, -R167, R223 ;  /* 0x000000dfa7df7221 */ /* 0x000fc40000010100 */
[----:B0-----:R-:W-:Y:S01]  /*a380*/  FFMA.FTZ R44, R142, R40, R13 ;  /* 0x000000288e2c7223 */ /* 0x001fe2000001000d */
[----:B------:R-:W-:Y:S01]  /*a390*/  LEA.HI.SX32 R46, R46, R46, 0x1b ;  /* 0x0000002e2e2e7211 */ /* 0x000fe200078fdaff */
[----:B------:R-:W-:Y:S02]  /*a3a0*/  FFMA.FTZ R41, -R50, R41, -RZ ;  /* 0x0000002932297223 */ /* 0x000fe400000109ff */
[----:B------:R-:W-:Y:S02]  /*a3b0*/  FADD.FTZ R44, -R19, R44 ;  /* 0x0000002c132c7221 */ /* 0x000fe40000010100 */
[----:B------:R0:W-:Y:S01]  /*a3c0*/  STS [R46.X4+0x2138], R59 ;  /* 0x0021383b2e007388 */ /* 0x0001e20000004800 */
[----:B------:R-:W-:Y:S02]  /*a3d0*/  FADD.FTZ R224, -R168, R224 ;  /* 0x000000e0a8e07221 */ /* 0x000fe40000010100 */
[C---:B------:R-:W-:Y:S01]  /*a3e0*/  FMUL.FTZ R13, R143.reuse, -R44 ;  /* 0x8000002c8f0d7220 */ /* 0x040fe20000410000 */
[----:B------:R1:W-:Y:S01]  /*a3f0*/  STS [R46.X4+0x2150], R36 ;  /* 0x002150242e007388 */ /* 0x0003e20000004800 */
        /* <DEDUP_REMOVED lines=12> */
[----:B------:R-:W-:Y:S02]  /*a4c0*/  FFMA.FTZ R145, R146, R13, -R145 ;  /* 0x0000000d92917223 */ /* 0x000fe40000010891 */
[----:B------:R-:W-:Y:S01]  /*a4d0*/  FADD.FTZ R50, -R23, R50 ;  /* 0x0000003217327221 */ /* 0x000fe20000010100 */
[----:B------:R-:W-:Y:S01]  /*a4e0*/  STS [R46.X4+0x2158], R48 ;  /* 0x002158302e007388 */ /* 0x000fe20000004800 */
[----:B------:R-:W-:Y:S02]  /*a4f0*/  FADD.FTZ R24, R24, R145 ;  /* 0x0000009118187221 */ /* 0x000fe40000010000 */
[C---:B------:R-:W-:Y:S01]  /*a500*/  FMUL.FTZ R17, R147.reuse, -R50 ;  /* 0x8000003293117220 */ /* 0x040fe20000410000 */
[----:B------:R-:W-:Y:S01]  /*a510*/  STS [R46.X4+0x2164], R39 ;  /* 0x002164272e007388 */ /* 0x000fe20000004800 */
[----:B------:R-:W-:-:S02]  /*a520*/  FMUL.FTZ R147, R147, -R24 ;  /* 0x8000001893937220 */ /* 0x000fc40000410000 */
[C---:B------:R-:W-:Y:S01]  /*a530*/  FFMA.FTZ R17, R148.reuse, R24, -R17 ;  /* 0x0000001894117223 */ /* 0x040fe20000010811 */
[----:B------:R-:W-:Y:S01]  /*a540*/  STS [R46.X4+0x215c], R37 ;  /* 0x00215c252e007388 */ /* 0x000fe20000004800 */
[----:B------:R-:W-:Y:S02]  /*a550*/  FFMA.FTZ R148, R148, R50, R147 ;  /* 0x0000003294947223 */ /* 0x000fe40000010093 */
[----:B------:R-:W-:Y:S01]  /*a560*/  FMUL.FTZ R22, R24, R183 ;  /* 0x000000b718167220 */ /* 0x000fe20000410000 */
[----:B------:R-:W-:Y:S01]  /*a570*/  STS [R46.X4+0x2174], R41 ;  /* 0x002174292e007388 */ /* 0x000fe20000004800 */
[----:B0-----:R-:W-:Y:S02]  /*a580*/  FADD.FTZ R59, -R25, R148 ;  /* 0x00000094193b7221 */ /* 0x001fe40000010100 */
[----:B------:R-:W-:Y:S01]  /*a590*/  FADD.FTZ R17, R26, R17 ;  /* 0x000000111a117221 */ /* 0x000fe20000010000 */
[----:B------:R-:W-:Y:S01]  /*a5a0*/  STS [R46.X4+0x213c], R58 ;  /* 0x00213c3a2e007388 */ /* 0x000fe20000004800 */
[----:B------:R-:W-:-:S02]  /*a5b0*/  FMUL.FTZ R23, R59, R184 ;  /* 0x000000b83b177220 */ /* 0x000fc40000410000 */
[----:B------:R-:W-:Y:S01]  /*a5c0*/  FMUL.FTZ R26, R50, R183 ;  /* 0x000000b7321a7220 */ /* 0x000fe20000410000 */
[----:B------:R0:W-:Y:S01]  /*a5d0*/  STS [R46.X4+0x2120], R61 ;  /* 0x0021203d2e007388 */ /* 0x0001e20000004800 */
[----:B------:R-:W-:Y:S02]  /*a5e0*/  FMUL.FTZ R25, R165, R22 ;  /* 0x00000016a5197220 */ /* 0x000fe40000410000 */
[----:B------:R-:W-:Y:S01]  /*a5f0*/  FMUL.FTZ R19, R17, R184 ;  /* 0x000000b811137220 */ /* 0x000fe20000410000 */
[----:B------:R-:W-:Y:S01]  /*a600*/  STS [R46.X4+0x2100], R69 ;  /* 0x002100452e007388 */ /* 0x000fe20000004800 */
[----:B------:R-:W-:Y:S02]  /*a610*/  FMUL.FTZ R21, R164, R23 ;  /* 0x00000017a4157220 */ /* 0x000fe40000410000 */
[----:B-1----:R-:W-:Y:S01]  /*a620*/  FFMA.FTZ R36, R223, R26, -R25 ;  /* 0x0000001adf247223 */ /* 0x002fe20000010819 */
[----:B------:R-:W-:Y:S01]  /*a630*/  STS [R46.X4+0x2104], R68 ;  /* 0x002104442e007388 */ /* 0x000fe20000004800 */
[----:B------:R-:W-:Y:S01]  /*a640*/  FFMA.FTZ R25, R19, R224, R21 ;  /* 0x000000e013197223 */ /* 0x000fe20000010015 */
[----:B0-----:R-:W-:Y:S01]  /*a650*/  MOV R61, UR32 ;  /* 0x00000020003d7c02 */ /* 0x001fe20008000f00 */
[----:B------:R-:W-:Y:S01]  /*a660*/  FMUL.FTZ R26, R165, R26 ;  /* 0x0000001aa51a7220 */ /* 0x000fe20000410000 */
[----:B------:R-:W-:Y:S01]  /*a670*/  STS [R46.X4+0x2108], R70 ;  /* 0x002108462e007388 */ /* 0x000fe20000004800 */
[----:B------:R-:W-:Y:S01]  /*a680*/  FMUL.FTZ R21, R13, R182 ;  /* 0x000000b60d157220 */ /* 0x000fe20000410000 */
[----:B------:R-:W-:Y:S01]  /*a690*/  LEA R61, R61, -R190, 0x1 ;  /* 0x800000be3d3d7211 */ /* 0x000fe200078e08ff */
[----:B------:R-:W-:Y:S01]  /*a6a0*/  FADD.FTZ R222, -R166, R222 ;  /* 0x000000dea6de7221 */ /* 0x000fe20000010100 */
[----:B------:R-:W-:Y:S01]  /*a6b0*/  STS [R46.X4+0x210c], R71 ;  /* 0x00210c472e007388 */ /* 0x000fe20000004800 */
[----:B------:R-:W-:Y:S01]  /*a6c0*/  FFMA.FTZ R28, R22, R223, R26 ;  /* 0x000000df161c7223 */ /* 0x000fe2000001001a */
[----:B------:R-:W-:Y:S01]  /*a6d0*/  ISETP.GE.AND P0, PT, R61, 0x1, PT ;  /* 0x000000013d00780c */ /* 0x000fe20003f06270 */
[----:B------:R-:W-:Y:S01]  /*a6e0*/  FMUL.FTZ R29, R51, R182 ;  /* 0x000000b6331d7220 */ /* 0x000fe20000410000 */
[----:B------:R-:W-:Y:S01]  /*a6f0*/  STS [R46.X4+0x2110], R64 ;  /* 0x002110402e007388 */ /* 0x000fe20000004800 */
[----:B------:R-:W-:-:S02]  /*a700*/  FMUL.FTZ R35, R202, R21 ;  /* 0x00000015ca237220 */ /* 0x000fc40000410000 */
[----:B------:R-:W-:Y:S01]  /*a710*/  FMUL.FTZ R26, R164, R19 ;  /* 0x00000013a41a7220 */ /* 0x000fe20000410000 */
[----:B------:R-:W-:Y:S01]  /*a720*/  STS [R46.X4+0x2114], R65 ;  /* 0x002114412e007388 */ /* 0x000fe20000004800 */
[----:B------:R-:W-:Y:S02]  /*a730*/  FADD.FTZ R25, RZ, R25 ;  /* 0x00000019ff197221 */ /* 0x000fe40000010000 */
[----:B------:R-:W-:Y:S01]  /*a740*/  FFMA.FTZ R42, R222, R29, -R35 ;  /* 0x0000001dde2a7223 */ /* 0x000fe20000010823 */
[----:B------:R-:W-:Y:S01]  /*a750*/  STS [R46.X4+0x2118], R66 ;  /* 0x002118422e007388 */ /* 0x000fe20000004800 */
[----:B------:R-:W-:Y:S02]  /*a760*/  FFMA.FTZ R26, R224, R23, -R26 ;  /* 0x00000017e01a7223 */ /* 0x000fe4000001081a */
[----:B------:R-:W-:Y:S01]  /*a770*/  FMUL.FTZ R29, R202, R29 ;  /* 0x0000001dca1d7220 */ /* 0x000fe20000410000 */
[----:B------:R-:W-:Y:S01]  /*a780*/  STS [R46.X4+0x211c], R67 ;  /* 0x00211c432e007388 */ /* 0x000fe20000004800 */
[----:B------:R-:W-:-:S02]  /*a790*/  FMUL.FTZ R48, R44, R181 ;  /* 0x000000b52c307220 */ /* 0x000fc40000410000 */
[----:B------:R-:W-:Y:S01]  /*a7a0*/  FADD.FTZ R25, R25, R28 ;  /* 0x0000001c19197221 */ /* 0x000fe20000010000 */
[----:B------:R-:W-:Y:S01]  /*a7b0*/  STS [R46.X4+0x2124], R60 ;  /* 0x0021243c2e007388 */ /* 0x000fe20000004800 */
[----:B------:R-:W-:Y:S02]  /*a7c0*/  FADD.FTZ R23, RZ, R26 ;  /* 0x0000001aff177221 */ /* 0x000fe40000010000 */
[----:B------:R-:W-:Y:S01]  /*a7d0*/  FFMA.FTZ R28, R21, R222, R29 ;  /* 0x000000de151c7223 */ /* 0x000fe2000001001d */
[----:B------:R-:W-:Y:S01]  /*a7e0*/  STS [R46.X4+0x2128], R62 ;  /* 0x0021283e2e007388 */ /* 0x000fe20000004800 */
[----:B------:R-:W-:Y:S02]  /*a7f0*/  FADD.FTZ R221, -R163, R221 ;  /* 0x000000dda3dd7221 */ /* 0x000fe40000010100 */
[----:B------:R-:W-:Y:S01]  /*a800*/  FMUL.FTZ R26, R20, R181 ;  /* 0x000000b5141a7220 */ /* 0x000fe20000410000 */
[----:B------:R-:W-:Y:S01]  /*a810*/  STS [R46.X4+0x212c], R63 ;  /* 0x00212c3f2e007388 */ /* 0x000fe20000004800 */
[----:B------:R-:W-:-:S02]  /*a820*/  FMUL.FTZ R29, R203, R48 ;  /* 0x00000030cb1d7220 */ /* 0x000fc40000410000 */
[----:B------:R-:W-:Y:S01]  /*a830*/  FADD.FTZ R25, R25, R28 ;  /* 0x0000001c19197221 */ /* 0x000fe20000010000 */
[----:B------:R-:W-:Y:S01]  /*a840*/  STS [R46.X4+0x2130], R56 ;  /* 0x002130382e007388 */ /* 0x000fe20000004800 */
[----:B------:R-:W-:Y:S02]  /*a850*/  FFMA.FTZ R28, R26, R221, R29 ;  /* 0x000000dd1a1c7223 */ /* 0x000fe4000001001d */
[----:B------:R-:W-:Y:S01]  /*a860*/  FADD.FTZ R23, R23, R36 ;  /* 0x0000002417177221 */ /* 0x000fe20000010000 */
[----:B------:R-:W-:Y:S01]  /*a870*/  STS [R46.X4+0x2134], R57 ;  /* 0x002134392e007388 */ /* 0x000fe20000004800 */
[----:B------:R-:W-:Y:S02]  /*a880*/  FMUL.FTZ R35, R203, R26 ;  /* 0x0000001acb237220 */ /* 0x000fe40000410000 */
[----:B------:R-:W-:Y:S01]  /*a890*/  FADD.FTZ R25, R25, R28 ;  /* 0x0000001c19197221 */ /* 0x000fe20000010000 */
[----:B------:R-:W-:Y:S01]  /*a8a0*/  STS [R46.X4+0x2160], R45 ;  /* 0x0021602d2e007388 */ /* 0x000fe20000004800 */
[----:B------:R-:W-:-:S02]  /*a8b0*/  FADD.FTZ R42, R23, R42 ;  /* 0x0000002a172a7221 */ /* 0x000fc40000010000 */
[-C--:B------:R-:W-:Y:S01]  /*a8c0*/  FMUL.FTZ R29, R40, R189.reuse ;  /* 0x000000bd281d7220 */ /* 0x080fe20000410000 */
[----:B------:R-:W-:Y:S01]  /*a8d0*/  STS [R46.X4+0x2168], R49 ;  /* 0x002168312e007388 */ /* 0x000fe20000004800 */
[----:B------:R-:W-:Y:S02]  /*a8e0*/  FMUL.FTZ R28, R16, R188 ;  /* 0x000000bc101c7220 */ /* 0x000fe40000410000 */
[----:B------:R-:W-:Y:S01]  /*a8f0*/  FMUL.FTZ R23, R18, R189 ;  /* 0x000000bd12177220 */ /* 0x000fe20000410000 */
[----:B------:R-:W-:Y:S01]  /*a900*/  STS [R46.X4+0x2170], R53 ;  /* 0x002170352e007388 */ /* 0x000fe20000004800 */
[----:B------:R-:W-:Y:S02]  /*a910*/  FADD.FTZ R9, R55, R52 ;  /* 0x0000003437097221 */ /* 0x000fe40000010000 */
[----:B------:R-:W-:Y:S01]  /*a920*/  FFMA.FTZ R35, R221, R48, -R35 ;  /* 0x00000030dd237223 */ /* 0x000fe20000010823 */
[----:B------:R-:W-:Y:S01]  /*a930*/  STS [R46.X4+0x2178], R33 ;  /* 0x002178212e007388 */ /* 0x000fe20000004800 */
[----:B------:R-:W-:-:S02]  /*a940*/  FADD.FTZ R220, -R162, R220 ;  /* 0x000000dca2dc7221 */ /* 0x000fc40000010100 */
[----:B------:R-:W-:Y:S01]  /*a950*/  FADD.FTZ R219, -R161, R219 ;  /* 0x000000dba1db7221 */ /* 0x000fe20000010100 */
[----:B------:R-:W-:Y:S01]  /*a960*/  STS [R46.X4+0x217c], R34 ;  /* 0x00217c222e007388 */ /* 0x000fe20000004800 */
[C---:B------:R-:W-:Y:S02]  /*a970*/  FMUL.FTZ R36, R204.reuse, R29 ;  /* 0x0000001dcc247220 */ /* 0x040fe40000410000 */
[----:B------:R-:W-:Y:S02]  /*a980*/  FMUL.FTZ R52, R15, R188 ;  /* 0x000000bc0f347220 */ /* 0x000fe40000410000 */
[----:B------:R-:W-:Y:S02]  /*a990*/  FMUL.FTZ R39, R205, R28 ;  /* 0x0000001ccd277220 */ /* 0x000fe40000410000 */
[----:B------:R-:W-:Y:S02]  /*a9a0*/  FMUL.FTZ R37, R204, R23 ;  /* 0x00000017cc257220 */ /* 0x000fe40000410000 */
[----:B------:R-:W-:-:S02]  /*a9b0*/  FADD.FTZ R35, R42, R35 ;  /* 0x000000232a237221 */ /* 0x000fc40000010000 */
[----:B------:R-:W-:Y:S02]  /*a9c0*/  FFMA.FTZ R36, R23, R220, R36 ;  /* 0x000000dc17247223 */ /* 0x000fe40000010024 */
[-C--:B------:R-:W-:Y:S02]  /*a9d0*/  FFMA.FTZ R42, R219, R52.reuse, -R39 ;  /* 0x00000034db2a7223 */ /* 0x080fe40000010827 */
[----:B------:R-:W-:Y:S02]  /*a9e0*/  FFMA.FTZ R48, R220, R29, -R37 ;  /* 0x0000001ddc307223 */ /* 0x000fe40000010825 */
[----:B------:R-:W-:Y:S02]  /*a9f0*/  FMUL.FTZ R52, R205, R52 ;  /* 0x00000034cd347220 */ /* 0x000fe40000410000 */
[----:B------:R-:W-:Y:S02]  /*aa00*/  FMUL.FTZ R37, R38, R187 ;  /* 0x000000bb26257220 */ /* 0x000fe40000410000 */
[----:B------:R-:W-:-:S02]  /*aa10*/  FADD.FTZ R36, R25, R36 ;  /* 0x0000002419247221 */ /* 0x000fc40000010000 */
[----:B------:R-:W-:Y:S02]  /*aa20*/  FMUL.FTZ R25, R14, R187 ;  /* 0x000000bb0e197220 */ /* 0x000fe40000410000 */
[----:B------:R-:W-:Y:S02]  /*aa30*/  FFMA.FTZ R29, R28, R219, R52 ;  /* 0x000000db1c1d7223 */ /* 0x000fe40000010034 */
[----:B------:R-:W-:Y:S02]  /*aa40*/  FADD.FTZ R218, -R160, R218 ;  /* 0x000000daa0da7221 */ /* 0x000fe40000010100 */
[C---:B------:R-:W-:Y:S02]  /*aa50*/  FMUL.FTZ R39, R206.reuse, R37 ;  /* 0x00000025ce277220 */ /* 0x040fe40000410000 */
[----:B------:R-:W-:Y:S02]  /*aa60*/  FMUL.FTZ R47, R225, UR44 ;  /* 0x0000002ce12f7c20 */ /* 0x000fe40008410000 */
[----:B------:R-:W-:-:S02]  /*aa70*/  FMUL.FTZ R41, R206, R25 ;  /* 0x00000019ce297220 */ /* 0x000fc40000410000 */
[----:B------:R-:W-:Y:S02]  /*aa80*/  FADD.FTZ R29, R36, R29 ;  /* 0x0000001d241d7221 */ /* 0x000fe40000010000 */
[----:B------:R-:W-:Y:S02]  /*aa90*/  FFMA.FTZ R36, R25, R218, R39 ;  /* 0x000000da19247223 */ /* 0x000fe40000010027 */
[----:B------:R-:W-:Y:S02]  /*aaa0*/  FFMA.FTZ R43, -R128, R43, -RZ ;  /* 0x0000002b802b7223 */ /* 0x000fe400000109ff */
[----:B------:R-:W-:Y:S02]  /*aab0*/  FFMA.FTZ R47, R228, UR45, R47 ;  /* 0x0000002de42f7c23 */ /* 0x000fe4000801002f */
[----:B------:R-:W-:Y:S01]  /*aac0*/  FADD.FTZ R35, R35, R48 ;  /* 0x0000003023237221 */ /* 0x000fe20000010000 */
[----:B------:R0:W-:Y:S01]  /*aad0*/  STS [R46.X4+0x214c], R43 ;  /* 0x00214c2b2e007388 */ /* 0x0001e20000004800 */
[----:B------:R-:W-:-:S02]  /*aae0*/  FFMA.FTZ R48, R218, R37, -R41 ;  /* 0x00000025da307223 */ /* 0x000fc40000010829 */
[----:B------:R-:W-:Y:S02]  /*aaf0*/  FADD.FTZ R37, R29, R36 ;  /* 0x000000241d257221 */ /* 0x000fe40000010000 */
[----:B------:R-:W-:Y:S02]  /*ab00*/  FFMA.FTZ R47, -R54, R47, -RZ ;  /* 0x0000002f362f7223 */ /* 0x000fe400000109ff */
[C---:B------:R-:W-:Y:S02]  /*ab10*/  FMUL.FTZ R36, R12.reuse, R186 ;  /* 0x000000ba0c247220 */ /* 0x040fe40000410000 */
[----:B------:R-:W-:Y:S01]  /*ab20*/  FMUL.FTZ R58, R12, UR41 ;  /* 0x000000290c3a7c20 */ /* 0x000fe20008410000 */
[----:B------:R1:W-:Y:S01]  /*ab30*/  STS [R46.X4+0x216c], R47 ;  /* 0x00216c2f2e007388 */ /* 0x0003e20000004800 */
[----:B0-----:R-:W-:Y:S02]  /*ab40*/  FMUL.FTZ R43, R3, UR41 ;  /* 0x00000029032b7c20 */ /* 0x001fe40008410000 */
[----:B------:R-:W-:-:S02]  /*ab50*/  FADD.FTZ R35, R35, R42 ;  /* 0x0000002a23237221 */ /* 0x000fc40000010000 */
[----:B------:R-:W-:Y:S02]  /*ab60*/  FMUL.FTZ R54, R8, UR41 ;  /* 0x0000002908367c20 */ /* 0x000fe40008410000 */
[----:B------:R-:W-:Y:S02]  /*ab70*/  FADD.FTZ R217, -R159, R217 ;  /* 0x000000d99fd97221 */ /* 0x000fe40000010100 */
[----:B------:R-:W-:Y:S02]  /*ab80*/  FMUL.FTZ R42, R11, R186 ;  /* 0x000000ba0b2a7220 */ /* 0x000fe40000410000 */
[----:B------:R-:W-:Y:S02]  /*ab90*/  FMUL.FTZ R29, R207, R36 ;  /* 0x00000024cf1d7220 */ /* 0x000fe40000410000 */
[----:B------:R-:W-:Y:S02]  /*aba0*/  FFMA.FTZ R58, R11, UR43, -R58 ;  /* 0x0000002b0b3a7c23 */ /* 0x000fe4000801083a */
[----:B-1----:R-:W-:-:S02]  /*abb0*/  FMUL.FTZ R46, R6, UR41 ;  /* 0x00000029062e7c20 */ /* 0x002fc40008410000 */
[C---:B------:R-:W-:Y:S02]  /*abc0*/  FFMA.FTZ R43, R6.reuse, UR43, -R43 ;  /* 0x0000002b062b7c23 */ /* 0x040fe4000801082b */
[----:B------:R-:W-:Y:S02]  /*abd0*/  FMUL.FTZ R71, R6, R179 ;  /* 0x000000b306477220 */ /* 0x000fe40000410000 */
[----:B------:R-:W-:Y:S02]  /*abe0*/  FMUL.FTZ R11, R11, UR41 ;  /* 0x000000290b0b7c20 */ /* 0x000fe40008410000 */
[----:B------:R-:W-:Y:S02]  /*abf0*/  FMUL.FTZ R57, R14, UR41 ;  /* 0x000000290e397c20 */ /* 0x000fe40008410000 */
[----:B------:R-:W-:Y:S02]  /*ac00*/  FADD.FTZ R35, R35, R48 ;  /* 0x0000003023237221 */ /* 0x000fe40000010000 */
[----:B------:R-:W-:-:S02]  /*ac10*/  FMUL.FTZ R55, R7, UR41 ;  /* 0x0000002907377c20 */ /* 0x000fc40008410000 */
[C---:B------:R-:W-:Y:S02]  /*ac20*/  FFMA.FTZ R54, R7.reuse, UR43, -R54 ;  /* 0x0000002b07367c23 */ /* 0x040fe40008010836 */
[----:B------:R-:W-:Y:S02]  /*ac30*/  FMUL.FTZ R120, R7, R180 ;  /* 0x000000b407787220 */ /* 0x000fe40000410000 */
[----:B------:R-:W-:Y:S02]  /*ac40*/  FMUL.FTZ R6, R16, UR41 ;  /* 0x0000002910067c20 */ /* 0x000fe40008410000 */
[-C--:B------:R-:W-:Y:S02]  /*ac50*/  FFMA.FTZ R48, R217, R42.reuse, -R29 ;  /* 0x0000002ad9307223 */ /* 0x080fe4000001081d */
[----:B------:R-:W-:Y:S02]  /*ac60*/  FMUL.FTZ R7, R18, UR41 ;  /* 0x0000002912077c20 */ /* 0x000fe40008410000 */
[----:B------:R-:W-:-:S02]  /*ac70*/  FMUL.FTZ R42, R207, R42 ;  /* 0x0000002acf2a7220 */ /* 0x000fc40000410000 */
[-C--:B------:R-:W-:Y:S02]  /*ac80*/  FMUL.FTZ R33, R10, R185.reuse ;  /* 0x000000b90a217220 */ /* 0x080fe40000410000 */
[----:B------:R-:W-:Y:S02]  /*ac90*/  FMUL.FTZ R29, R32, R185 ;  /* 0x000000b9201d7220 */ /* 0x000fe40000410000 */
[----:B------:R-:W-:Y:S02]  /*aca0*/  FFMA.FTZ R60, R12, UR43, R11 ;  /* 0x0000002b0c3c7c23 */ /* 0x000fe4000801000b */
[C---:B------:R-:W-:Y:S02]  /*acb0*/  FFMA.FTZ R57, R38.reuse, UR43, -R57 ;  /* 0x0000002b26397c23 */ /* 0x040fe40008010839 */
[----:B------:R-:W-:Y:S02]  /*acc0*/  FMUL.FTZ R63, R38, UR41 ;  /* 0x00000029263f7c20 */ /* 0x000fe40008410000 */
[----:B------:R-:W-:-:S02]  /*acd0*/  FFMA.FTZ R38, R15, UR43, -R6 ;  /* 0x0000002b0f267c23 */ /* 0x000fc40008010806 */
[----:B------:R-:W-:Y:S02]  /*ace0*/  FMUL.FTZ R11, R15, UR41 ;  /* 0x000000290f0b7c20 */ /* 0x000fe40008410000 */
[----:B------:R-:W-:Y:S02]  /*acf0*/  FFMA.FTZ R15, R40, UR43, -R7 ;  /* 0x0000002b280f7c23 */ /* 0x000fe40008010807 */
[----:B------:R-:W-:Y:S02]  /*ad00*/  FFMA.FTZ R42, R36, R217, R42 ;  /* 0x000000d9242a7223 */ /* 0x000fe4000001002a */
[----:B------:R-:W-:Y:S02]  /*ad10*/  FMUL.FTZ R7, R20, UR41 ;  /* 0x0000002914077c20 */ /* 0x000fe40008410000 */
[----:B------:R-:W-:Y:S02]  /*ad20*/  FMUL.FTZ R6, R13, UR41 ;  /* 0x000000290d067c20 */ /* 0x000fe40008410000 */
[----:B------:R-:W-:-:S02]  /*ad30*/  FADD.FTZ R216, -R158, R216 ;  /* 0x000000d89ed87221 */ /* 0x000fc40000010100 */
[C---:B------:R-:W-:Y:S02]  /*ad40*/  FMUL.FTZ R39, R208.reuse, R33 ;  /* 0x00000021d0277220 */ /* 0x040fe40000410000 */
[----:B------:R-:W-:Y:S02]  /*ad50*/  FMUL.FTZ R41, R208, R29 ;  /* 0x0000001dd0297220 */ /* 0x000fe40000410000 */
[----:B------:R-:W-:Y:S02]  /*ad60*/  FMUL.FTZ R53, R32, UR41 ;  /* 0x0000002920357c20 */ /* 0x000fe40008410000 */
[----:B------:R-:W-:Y:S02]  /*ad70*/  FADD.FTZ R37, R37, R42 ;  /* 0x0000002a25257221 */ /* 0x000fe40000010000 */
[----:B------:R-:W-:Y:S02]  /*ad80*/  FFMA.FTZ R62, R44, UR43, -R7 ;  /* 0x0000002b2c3e7c23 */ /* 0x000fe40008010807 */
[----:B------:R-:W-:-:S02]  /*ad90*/  FFMA.FTZ R67, R51, UR43, -R6 ;  /* 0x0000002b33437c23 */ /* 0x000fc40008010806 */
[----:B------:R-:W-:Y:S02]  /*ada0*/  FFMA.FTZ R66, R29, R216, R39 ;  /* 0x000000d81d427223 */ /* 0x000fe40000010027 */
[----:B------:R-:W-:Y:S02]  /*adb0*/  FFMA.FTZ R68, R216, R33, -R41 ;  /* 0x00000021d8447223 */ /* 0x000fe40000010829 */
[----:B------:R-:W-:Y:S02]  /*adc0*/  FADD.FTZ R35, R35, R48 ;  /* 0x0000003023237221 */ /* 0x000fe40000010000 */
[----:B------:R-:W-:Y:S02]  /*add0*/  FMUL.FTZ R42, R194, UR41 ;  /* 0x00000029c22a7c20 */ /* 0x000fe40008410000 */
[----:B------:R-:W-:Y:S02]  /*ade0*/  FMUL.FTZ R7, R24, UR41 ;  /* 0x0000002918077c20 */ /* 0x000fe40008410000 */
[----:B------:R-:W-:-:S02]  /*adf0*/  FMUL.FTZ R6, R17, UR41 ;  /* 0x0000002911067c20 */ /* 0x000fc40008410000 */
[----:B------:R-:W-:Y:S02]  /*ae00*/  FFMA.FTZ R56, R8, UR43, R55 ;  /* 0x0000002b08387c23 */ /* 0x000fe40008010037 */
[----:B------:R-:W-:Y:S02]  /*ae10*/  FMUL.FTZ R65, R40, UR41 ;  /* 0x0000002928417c20 */ /* 0x000fe40008410000 */
[C---:B------:R-:W-:Y:S02]  /*ae20*/  FFMA.FTZ R53, R10.reuse, UR43, -R53 ;  /* 0x0000002b0a357c23 */ /* 0x040fe40008010835 */
[----:B------:R-:W-:Y:S02]  /*ae30*/  FMUL.FTZ R55, R10, UR41 ;  /* 0x000000290a377c20 */ /* 0x000fe40008410000 */
[----:B------:R-:W-:Y:S02]  /*ae40*/  FFMA.FTZ R40, R16, UR43, R11 ;  /* 0x0000002b10287c23 */ /* 0x000fe4000801000b */
[----:B------:R-:W-:-:S02]  /*ae50*/  FMUL.FTZ R11, R44, UR41 ;  /* 0x000000292c0b7c20 */ /* 0x000fc40008410000 */
[----:B------:R-:W-:Y:S02]  /*ae60*/  FMUL.FTZ R10, R51, UR41 ;  /* 0x00000029330a7c20 */ /* 0x000fe40008410000 */
[----:B------:R-:W-:Y:S02]  /*ae70*/  FADD.FTZ R66, R37, R66 ;  /* 0x0000004225427221 */ /* 0x000fe40000010000 */
[----:B------:R-:W-:Y:S02]  /*ae80*/  FADD.FTZ R68, R35, R68 ;  /* 0x0000004423447221 */ /* 0x000fe40000010000 */
[----:B------:R-:W-:Y:S02]  /*ae90*/  FFMA.FTZ R33, R193, UR43, R42 ;  /* 0x0000002bc1217c23 */ /* 0x000fe4000801002a */
[----:B------:R-:W-:Y:S02]  /*aea0*/  FFMA.FTZ R49, R3, UR43, R46 ;  /* 0x0000002b03317c23 */ /* 0x000fe4000801002e */
        /* <DEDUP_REMOVED lines=15> */
[----:B------:R-:W-:Y:S02]  /*afa0*/  FADD.FTZ R215, -R157, R215 ;  /* 0x000000d79dd77221 */ /* 0x000fe40000010100 */
[----:B------:R-:W-:Y:S02]  /*afb0*/  FADD.FTZ R214, -R156, R214 ;  /* 0x000000d69cd67221 */ /* 0x000fe40000010100 */
        /* <DEDUP_REMOVED lines=8> */
[----:B------:R-:W-:Y:S02]  /*b040*/  FFMA.FTZ R39, R0, UR43, R39 ;  /* 0x0000002b00277c23 */ /* 0x000fe40008010027 */
[----:B------:R-:W-:Y:S02]  /*b050*/  FMUL.FTZ R70, R210, R41 ;  /* 0x00000029d2467220 */ /* 0x000fe40000410000 */
        /* <DEDUP_REMOVED lines=42> */
.L_x_6902:
[----:B------:R-:W-:Y:S05]  /*b300*/  BSYNC B0 ;  /* 0x0000000000007941 */ /* 0x000fea0003800000 */
.L_x_6901:
[----:B------:R-:W-:Y:S01]  /*b310*/  ULDC.64 UR36, c[0x0][0x2b8] ;  /* 0x0000ae0000247ab9 */ /* 0x000fe20000000a00 */
[-C--:B------:R-:W-:Y:S01]  /*b320*/  FFMA.FTZ R121, R215, R120.reuse, -R121 ;  /* 0x00000078d7797223 */ /* 0x080fe20000010879 */
[----:B------:R-:W-:Y:S01]  /*b330*/  USHF.R.U32.HI UR32, URZ, 0x1, UR37 ;  /* 0x000000013f207899 */ /* 0x000fe20008011625 */
[----:B------:R-:W-:Y:S01]  /*b340*/  FMUL.FTZ R120, R209, R120 ;  /* 0x00000078d1787220 */ /* 0x000fe20000410000 */
[----:B------:R-:W-:Y:S01]  /*b350*/  USHF.R.U64 UR36, UR36, 0x1, UR37 ;  /* 0x0000000124247899 */ /* 0x000fe20008001225 */
[----:B0-----:R-:W-:Y:S01]  /*b360*/  FFMA.FTZ R11, R214, R71, -R70 ;  /* 0x00000047d60b7223 */ /* 0x001fe20000010846 */
[----:B------:R-:W-:Y:S01]  /*b370*/  UIMAD UR40, UR32, UR31, URZ ;  /* 0x0000001f202872a4 */ /* 0x000fe2000f8e023f */
[----:B------:R-:W-:Y:S01]  /*b380*/  FFMA.FTZ R7, R46, R215, R120 ;  /* 0x000000d72e077223 */ /* 0x000fe20000010078 */
[----:B------:R-:W-:Y:S01]  /*b390*/  UIMAD.WIDE.U32 UR32, UR36, UR31, URZ ;  /* 0x0000001f242072a5 */ /* 0x000fe2000f8e003f */
[----:B------:R-:W-:Y:S01]  /*b3a0*/  FMUL.FTZ R71, R210, R71 ;  /* 0x00000047d2477220 */ /* 0x000fe20000410000 */
[----:B------:R-:W-:Y:S01]  /*b3b0*/  UIMAD UR40, UR38, UR36, UR40 ;  /* 0x00000024262872a4 */ /* 0x000fe2000f8e0228 */
[----:B------:R-:W-:Y:S01]  /*b3c0*/  FADD.FTZ R68, R68, R121 ;  /* 0x0000007944447221 */ /* 0x000fe20000010000 */
[----:B------:R-:W-:Y:S01]  /*b3d0*/  ULDC UR41, c[0x0][0x174] ;  /* 0x00005d0000297ab9 */ /* 0x000fe20000000800 */
[----:B------:R-:W-:Y:S01]  /*b3e0*/  FMUL.FTZ R10, R0, R178 ;  /* 0x000000b2000a7220 */ /* 0x000fe20000410000 */
[----:B------:R-:W-:Y:S01]  /*b3f0*/  ULDC.64 UR36, c[0x0][0x2c0] ;  /* 0x0000b00000247ab9 */ /* 0x000fe20000000a00 */
[----:B------:R-:W-:Y:S01]  /*b400*/  FADD.FTZ R7, R66, R7 ;  /* 0x0000000742077221 */ /* 0x000fe20000010000 */
[----:B------:R-:W-:Y:S01]  /*b410*/  UIADD3 UR33, UR33, UR40, URZ ;  /* 0x0000002821217290 */ /* 0x000fe2000fffe03f */
[----:B------:R-:W-:Y:S01]  /*b420*/  FFMA.FTZ R6, R41, R214, R71 ;  /* 0x000000d629067223 */ /* 0x000fe20000010047 */
[----:B------:R-:W-:Y:S01]  /*b430*/  UIMAD UR40, UR39, UR36, URZ ;  /* 0x00000024272872a4 */ /* 0x000fe2000f8e023f */
[----:B------:R-:W-:Y:S01]  /*b440*/  FADD.FTZ R70, R5, -R4 ;  /* 0x8000000405467221 */ /* 0x000fe20000010000 */
[----:B------:R-:W-:Y:S01]  /*b450*/  UIMAD.WIDE.U32 UR32, UR22, UR36, UR32 ;  /* 0x00000024162072a5 */ /* 0x000fe2000f8e0020 */
[----:B------:R-:W-:Y:S01]  /*b460*/  FADD.FTZ R4, R68, R11 ;  /* 0x0000000b44047221 */ /* 0x000fe20000010000 */
[----:B------:R-:W-:Y:S01]  /*b470*/  UIMAD UR40, UR22, UR37, UR40 ;  /* 0x00000025162872a4 */ /* 0x000fe2000f8e0228 */
[----:B------:R-:W-:Y:S01]  /*b480*/  FADD.FTZ R213, -R155, R213 ;  /* 0x000000d59bd57221 */ /* 0x000fe20000010100 */
[----:B------:R-:W-:Y:S01]  /*b490*/  BSSY B0, `(.L_x_6903) ;  /* 0x000004a000007945 */ /* 0x000fe20003800000 */
[----:B------:R-:W-:Y:S01]  /*b4a0*/  FMUL.FTZ R66, R31, R178 ;  /* 0x000000b21f427220 */ /* 0x000fe20000410000 */
[----:B------:R-:W-:Y:S01]  /*b4b0*/  ULDC.64 UR36, c[0x0][0x320] ;  /* 0x0000c80000247ab9 */ /* 0x000fe20000000a00 */
[----:B------:R-:W-:Y:S01]  /*b4c0*/  FMUL.FTZ R5, R211, R10 ;  /* 0x0000000ad3057220 */ /* 0x000fe20000410000 */
[----:B------:R-:W-:Y:S01]  /*b4d0*/  UIADD3 UR40, UR40, UR33, URZ ;  /* 0x0000002128287290 */ /* 0x000fe2000fffe03f */
[-C--:B------:R-:W-:Y:S01]  /*b4e0*/  FMUL.FTZ R11, R2, R177.reuse ;  /* 0x000000b1020b7220 */ /* 0x080fe20000410000 */
[----:B------:R-:W-:Y:S01]  /*b4f0*/  ULEA UR36, UP0, UR32, UR36, 0x3 ;  /* 0x0000002420247291 */ /* 0x000fe2000f80183f */
[----:B------:R-:W-:Y:S01]  /*b500*/  FADD.FTZ R6, R7, R6 ;  /* 0x0000000607067221 */ /* 0x000fe20000010000 */
[----:B------:R-:W-:Y:S01]  /*b510*/  UIADD3 UR33, UR6, -UR41, URZ ;  /* 0x8000002906217290 */ /* 0x000fe2000fffe03f */
[----:B------:R-:W-:Y:S01]  /*b520*/  FMUL.FTZ R31, R30, R177 ;  /* 0x000000b11e1f7220 */ /* 0x000fe20000410000 */
[----:B------:R-:W-:Y:S01]  /*b530*/  ULEA.HI.X UR37, UR32, UR37, UR40, 0x3, UP0 ;  /* 0x0000002520257291 */ /* 0x000fe200080f1c28 */
[-C--:B------:R-:W-:Y:S01]  /*b540*/  FFMA.FTZ R7, R213, R66.reuse, -R5 ;  /* 0x00000042d5077223 */ /* 0x080fe20000010805 */
[----:B------:R-:W-:Y:S01]  /*b550*/  UIMAD UR32, UR33, -0x800, URZ ;  /* 0xfffff800212078a4 */ /* 0x000fe2000f8e023f */
[----:B------:R-:W-:Y:S01]  /*b560*/  FADD.FTZ R68, -R154, R227 ;  /* 0x000000e39a447221 */ /* 0x000fe20000010100 */
[C---:B------:R-:W-:Y:S01]  /*b570*/  ISETP.GE.AND P1, PT, R61.reuse, 0x81, PT ;  /* 0x000000813d00780c */ /* 0x040fe20003f26270 */
[----:B------:R-:W-:Y:S01]  /*b580*/  FMUL.FTZ R30, R212, R11 ;  /* 0x0000000bd41e7220 */ /* 0x000fe20000410000 */
[----:B------:R-:W-:Y:S01]  /*b590*/  ISETP.GE.AND P2, PT, R61, 0xc1, PT ;  /* 0x000000c13d00780c */ /* 0x000fe20003f46270 */
[----:B------:R-:W-:Y:S01]  /*b5a0*/  FMUL.FTZ R66, R211, R66 ;  /* 0x00000042d3427220 */ /* 0x000fe20000410000 */
[----:B------:R-:W-:Y:S01]  /*b5b0*/  MOV R71, UR32 ;  /* 0x0000002000477c02 */ /* 0x000fe20008000f00 */
[----:B------:R-:W-:Y:S01]  /*b5c0*/  FFMA.FTZ R120, R68, R31, -R30 ;  /* 0x0000001f44787223 */ /* 0x000fe2000001081e */
[----:B------:R-:W-:Y:S01]  /*b5d0*/  ULDC.64 UR32, c[0x0][0x2d0] ;  /* 0x0000b40000207ab9 */ /* 0x000fe20000000a00 */
[----:B------:R-:W-:-:S02]  /*b5e0*/  FFMA.FTZ R5, R10, R213, R66 ;  /* 0x000000d50a057223 */ /* 0x000fc40000010042 */
[----:B------:R-:W-:Y:S02]  /*b5f0*/  FMUL.FTZ R31, R212, R31 ;  /* 0x0000001fd41f7220 */ /* 0x000fe40000410000 */
[----:B------:R-:W-:Y:S02]  /*b600*/  FMUL.FTZ R30, R191, R176 ;  /* 0x000000b0bf1e7220 */ /* 0x000fe40000410000 */
[----:B------:R-:W-:Y:S02]  /*b610*/  FADD.FTZ R5, R6, R5 ;  /* 0x0000000506057221 */ /* 0x000fe40000010000 */
[----:B------:R-:W-:Y:S02]  /*b620*/  FFMA.FTZ R6, R11, R68, R31 ;  /* 0x000000440b067223 */ /* 0x000fe4000001001f */
[----:B------:R-:W-:Y:S01]  /*b630*/  FADD.FTZ R7, R4, R7 ;  /* 0x0000000704077221 */ /* 0x000fe20000010000 */
[----:B------:R-:W-:Y:S01]  /*b640*/  LEA R4, P0, R190, UR36, 0x2 ;  /* 0x00000024be047c11 */ /* 0x000fe2000f8010ff */
[----:B------:R-:W-:Y:S01]  /*b650*/  FMUL.FTZ R66, R27, R176 ;  /* 0x000000b01b427220 */ /* 0x000fe20000410000 */
[----:B------:R-:W-:Y:S01]  /*b660*/  USHF.L.U32 UR36, UR8, 0x2, URZ ;  /* 0x0000000208247899 */ /* 0x000fe2000800063f */
[----:B------:R-:W-:-:S02]  /*b670*/  FADD.FTZ R31, -R153, R228 ;  /* 0x000000e4991f7221 */ /* 0x000fc40000010100 */
[----:B------:R-:W-:Y:S02]  /*b680*/  FMUL.FTZ R27, R225, R30 ;  /* 0x0000001ee11b7220 */ /* 0x000fe40000410000 */
[----:B------:R-:W-:Y:S01]  /*b690*/  FADD.FTZ R6, R5, R6 ;  /* 0x0000000605067221 */ /* 0x000fe20000010000 */
[----:B------:R-:W-:Y:S01]  /*b6a0*/  LEA.HI.X R5, R190, UR37, RZ, 0x2, P0 ;  /* 0x00000025be057c11 */ /* 0x000fe200080f14ff */
[-C--:B------:R-:W-:Y:S01]  /*b6b0*/  FFMA.FTZ R122, R31, R66.reuse, -R27 ;  /* 0x000000421f7a7223 */ /* 0x080fe2000001081b */
[----:B------:R-:W-:Y:S01]  /*b6c0*/  USHF.L.U64.HI UR37, UR8, 0x2, UR9 ;  /* 0x0000000208257899 */ /* 0x000fe20008010209 */
[----:B------:R-:W-:Y:S01]  /*b6d0*/  FMUL.FTZ R66, R225, R66 ;  /* 0x00000042e1427220 */ /* 0x000fe20000410000 */
[----:B------:R-:W-:Y:S01]  /*b6e0*/  ISETP.GE.AND P0, PT, R61, 0x41, PT ;  /* 0x000000413d00780c */ /* 0x000fe20003f06270 */
[----:B------:R-:W-:Y:S01]  /*b6f0*/  FMUL.FTZ R27, R193, R175 ;  /* 0x000000afc11b7220 */ /* 0x000fe20000410000 */
[----:B------:R-:W-:Y:S01]  /*b700*/  MOV R123, UR36 ;  /* 0x00000024007b7c02 */ /* 0x000fe20008000f00 */
[----:B------:R-:W-:Y:S01]  /*b710*/  IMAD.WIDE R4, R71, 0x4, R4 ;  /* 0x0000000447047825 */ /* 0x000fe200078e0204 */
[----:B------:R-:W-:-:S03]  /*b720*/  UIMAD UR32, UR37, UR32, URZ ;  /* 0x00000020252072a4 */ /* 0x000fc6000f8e023f */
[----:B------:R-:W-:Y:S01]  /*b730*/  FADD.FTZ R7, R7, R120 ;  /* 0x0000007807077221 */ /* 0x000fe20000010000 */
[----:B------:R-:W-:Y:S01]  /*b740*/  UIMAD UR32, UR36, UR33, UR32 ;  /* 0x00000021242072a4 */ /* 0x000fe2000f8e0220 */
[----:B------:R-:W-:Y:S02]  /*b750*/  FFMA.FTZ R71, R30, R31, R66 ;  /* 0x0000001f1e477223 */ /* 0x000fe40000010042 */
[----:B------:R-:W-:Y:S02]  /*b760*/  FADD.FTZ R120, -R152, R229 ;  /* 0x000000e598787221 */ /* 0x000fe40000010100 */
[----:B------:R-:W-:Y:S02]  /*b770*/  FMUL.FTZ R121, R194, R175 ;  /* 0x000000afc2797220 */ /* 0x000fe40000410000 */
[----:B------:R-:W-:Y:S02]  /*b780*/  FMUL.FTZ R66, R226, R27 ;  /* 0x0000001be2427220 */ /* 0x000fe40000410000 */
[----:B------:R-:W-:-:S02]  /*b790*/  FADD.FTZ R6, R6, R71 ;  /* 0x0000004706067221 */ /* 0x000fc40000010000 */
[-C--:B------:R-:W-:Y:S02]  /*b7a0*/  FFMA.FTZ R126, R120, R121.reuse, -R66 ;  /* 0x00000079787e7223 */ /* 0x080fe40000010842 */
[----:B------:R-:W-:Y:S02]  /*b7b0*/  FMUL.FTZ R121, R226, R121 ;  /* 0x00000079e2797220 */ /* 0x000fe40000410000 */
[----:B------:R-:W-:Y:S02]  /*b7c0*/  FADD.FTZ R7, R7, R122 ;  /* 0x0000007a07077221 */ /* 0x000fe40000010000 */
[----:B------:R-:W-:Y:S02]  /*b7d0*/  FFMA.FTZ R121, R27, R120, R121 ;  /* 0x000000781b797223 */ /* 0x000fe40000010079 */
[----:B------:R-:W-:Y:S02]  /*b7e0*/  FMUL.FTZ R66, R124, R174 ;  /* 0x000000ae7c427220 */ /* 0x000fe40000410000 */
[----:B------:R-:W-:-:S02]  /*b7f0*/  FADD.FTZ R6, R6, R121 ;  /* 0x0000007906067221 */ /* 0x000fc40000010000 */
[----:B------:R-:W-:Y:S01]  /*b800*/  FADD.FTZ R121, R7, R126 ;  /* 0x0000007e07797221 */ /* 0x000fe20000010000 */
[C---:B------:R-:W-:Y:S01]  /*b810*/  IADD3 R7, R190.reuse, 0x40, RZ ;  /* 0x00000040be077810 */ /* 0x040fe20007ffe0ff */
[----:B------:R-:W-:Y:S02]  /*b820*/  FADD.FTZ R230, -R149, R230 ;  /* 0x000000e695e67221 */ /* 0x000fe40000010100 */
[----:B------:R-:W-:Y:S01]  /*b830*/  FMUL.FTZ R125, R125, R174 ;  /* 0x000000ae7d7d7220 */ /* 0x000fe20000410000 */
[----:B------:R-:W-:Y:S01]  /*b840*/  LEA.HI.SX32 R7, R7, R190, 0x1b ;  /* 0x000000be07077211 */ /* 0x000fe200078fdaff */
[----:B------:R-:W-:Y:S02]  /*b850*/  FMUL.FTZ R71, R237, R66 ;  /* 0x00000042ed477220 */ /* 0x000fe40000410000 */
[----:B------:R-:W-:Y:S01]  /*b860*/  IMAD.WIDE.U32 R4, R123, c[0x0][0x2d0], R4 ;  /* 0x0000b4007b047a25 */ /* 0x000fe200078e0004 */
[----:B------:R-:W-:Y:S02]  /*b870*/  IADD3 R123, R190, 0x80, RZ ;  /* 0x00000080be7b7810 */ /* 0x000fe40007ffe0ff */
[----:B------:R-:W0:Y:S01]  /*b880*/  LDS R7, [R7.X4+0x2200] ;  /* 0x0022000007077984 */ /* 0x000e220000004800 */
[-C--:B------:R-:W-:Y:S01]  /*b890*/  FFMA.FTZ R122, R230, R125.reuse, -R71 ;  /* 0x0000007de67a7223 */ /* 0x080fe20000010847 */
[----:B------:R-:W-:Y:S01]  /*b8a0*/  IADD3 R5, R5, UR32, RZ ;  /* 0x0000002005057c10 */ /* 0x000fe2000fffe0ff */
[----:B------:R-:W-:Y:S01]  /*b8b0*/  FMUL.FTZ R125, R237, R125 ;  /* 0x0000007ded7d7220 */ /* 0x000fe20000410000 */
[----:B------:R-:W-:Y:S01]  /*b8c0*/  LEA.HI.SX32 R123, R123, R190, 0x1b ;  /* 0x000000be7b7b7211 */ /* 0x000fe200078fdaff */
[----:B------:R-:W-:-:S02]  /*b8d0*/  FADD.FTZ R121, R121, R122 ;  /* 0x0000007a79797221 */ /* 0x000fc40000010000 */
[----:B------:R-:W-:Y:S01]  /*b8e0*/  FFMA.FTZ R71, R66, R230, R125 ;  /* 0x000000e642477223 */ /* 0x000fe2000001007d */
[----:B------:R-:W-:-:S03]  /*b8f0*/  IADD3 R125, R190, 0xc0, RZ ;  /* 0x000000c0be7d7810 */ /* 0x000fc60007ffe0ff */
[----:B------:R-:W-:Y:S01]  /*b900*/  FADD.FTZ R71, R6, R71 ;  /* 0x0000004706477221 */ /* 0x000fe20000010000 */
[----:B------:R-:W-:Y:S05]  /*b910*/  @!P0 BRA `(.L_x_6904) ;  /* 0x0000001000008947 */ /* 0x000fea0003800000 */
[----:B0-----:R0:W-:Y:S02]  /*b920*/  RED.E.ADD.F32.FTZ.RN.STRONG.GPU [R4.64+-0x1f00], R7 ;  /* 0xffe100070400798e */ /* 0x0011e4000c10e7a2 */
.L_x_6904:
[----:B------:R-:W-:Y:S05]  /*b930*/  BSYNC B0 ;  /* 0x0000000000007941 */ /* 0x000fea0003800000 */
.L_x_6903:
[----:B------:R-:W1:Y:S01]  /*b940*/  LDS R123, [R123.X4+0x2300] ;  /* 0x002300007b7b7984 */ /* 0x000e620000004800 */
[----:B------:R-:W-:Y:S01]  /*b950*/  BSSY B0, `(.L_x_6905) ;  /* 0x0000005000007945 */ /* 0x000fe20003800000 */
[----:B0-----:R-:W-:Y:S02]  /*b960*/  IADD3 R7, R190, 0x100, RZ ;  /* 0x00000100be077810 */ /* 0x001fe40007ffe0ff */
[----:B------:R-:W-:Y:S01]  /*b970*/  LEA.HI.SX32 R125, R125, R190, 0x1b ;  /* 0x000000be7d7d7211 */ /* 0x000fe200078fdaff */
[----:B------:R-:W-:Y:S05]  /*b980*/  @!P1 BRA `(.L_x_6906) ;  /* 0x0000001000009947 */ /* 0x000fea0003800000 */
[----:B-1----:R0:W-:Y:S02]  /*b990*/  RED.E.ADD.F32.FTZ.RN.STRONG.GPU [R4.64+-0x1e00], R123 ;  /* 0xffe2007b0400798e */ /* 0x0021e4000c10e7a2 */
.L_x_6906:
[----:B------:R-:W-:Y:S05]  /*b9a0*/  BSYNC B0 ;  /* 0x0000000000007941 */ /* 0x000fea0003800000 */
.L_x_6905:
[----:B------:R-:W2:Y:S01]  /*b9b0*/  LDS R125, [R125.X4+0x2400] ;  /* 0x002400007d7d7984 */ /* 0x000ea20000004800 */
[----:B------:R-:W-:Y:S01]  /*b9c0*/  BSSY B0, `(.L_x_6907) ;  /* 0x0000005000007945 */ /* 0x000fe20003800000 */
[----:B01----:R-:W-:Y:S02]  /*b9d0*/  IADD3 R123, R190, 0x140, RZ ;  /* 0x00000140be7b7810 */ /* 0x003fe40007ffe0ff */
[----:B------:R-:W-:Y:S01]  /*b9e0*/  LEA.HI.SX32 R7, R7, R190, 0x1b ;  /* 0x000000be07077211 */ /* 0x000fe200078fdaff */
[----:B------:R-:W-:Y:S05]  /*b9f0*/  @!P2 BRA `(.L_x_6908) ;  /* 0x000000100000a947 */ /* 0x000fea0003800000 */
[----:B--2---:R0:W-:Y:S02]  /*ba00*/  RED.E.ADD.F32.FTZ.RN.STRONG.GPU [R4.64+-0x1d00], R125 ;  /* 0xffe3007d0400798e */ /* 0x0041e4000c10e7a2 */
.L_x_6908:
[----:B------:R-:W-:Y:S05]  /*ba10*/  BSYNC B0 ;  /* 0x0000000000007941 */ /* 0x000fea0003800000 */
.L_x_6907:
[----:B------:R-:W1:Y:S01]  /*ba20*/  LDS R7, [R7.X4+0x2500] ;  /* 0x0025000007077984 */ /* 0x000e620000004800 */
[----:B------:R-:W-:Y:S01]  /*ba30*/  ISETP.GE.AND P6, PT, R61, 0x101, PT ;  /* 0x000001013d00780c */ /* 0x000fe20003fc6270 */
[----:B------:R-:W-:Y:S01]  /*ba40*/  BSSY B0, `(.L_x_6909) ;  /* 0x000000b000007945 */ /* 0x000fe20003800000 */
[----:B0-2---:R-:W-:-:S02]  /*ba50*/  IADD3 R125, R190, 0x180, RZ ;  /* 0x00000180be7d7810 */ /* 0x005fc40007ffe0ff */
[----:B------:R-:W-:Y:S02]  /*ba60*/  LEA.HI.SX32 R123, R123, R190, 0x1b ;  /* 0x000000be7b7b7211 */ /* 0x000fe400078fdaff */
[C---:B------:R-:W-:Y:S02]  /*ba70*/  ISETP.GE.AND P0, PT, R61.reuse, 0x141, PT ;  /* 0x000001413d00780c */ /* 0x040fe40003f06270 */
[C---:B------:R-:W-:Y:S02]  /*ba80*/  ISETP.GE.AND P1, PT, R61.reuse, 0x181, PT ;  /* 0x000001813d00780c */ /* 0x040fe40003f26270 */
[C---:B------:R-:W-:Y:S02]  /*ba90*/  ISETP.GE.AND P2, PT, R61.reuse, 0x1c1, PT ;  /* 0x000001c13d00780c */ /* 0x040fe40003f46270 */
[C---:B------:R-:W-:Y:S02]  /*baa0*/  ISETP.GE.AND P3, PT, R61.reuse, 0x201, PT ;  /* 0x000002013d00780c */ /* 0x040fe40003f66270 */
[----:B------:R-:W-:-:S02]  /*bab0*/  ISETP.GE.AND P4, PT, R61, 0x241, PT ;  /* 0x000002413d00780c */ /* 0x000fc40003f86270 */
[----:B------:R-:W-:Y:S01]  /*bac0*/  ISETP.GE.AND P5, PT, R61, 0x281, PT ;  /* 0x000002813d00780c */ /* 0x000fe20003fa6270 */
[----:B------:R-:W-:Y:S10]  /*bad0*/  @!P6 BRA `(.L_x_6910) ;  /* 0x000000100000e947 */ /* 0x000ff40003800000 */
[----:B-1----:R0:W-:Y:S02]  /*bae0*/  RED.E.ADD.F32.FTZ.RN.STRONG.GPU [R4.64+-0x1c00], R7 ;  /* 0xffe400070400798e */ /* 0x0021e4000c10e7a2 */
.L_x_6910:
[----:B------:R-:W-:Y:S05]  /*baf0*/  BSYNC B0 ;  /* 0x0000000000007941 */ /* 0x000fea0003800000 */
.L_x_6909:
[----:B------:R-:W2:Y:S01]  /*bb00*/  LDS R123, [R123.X4+0x2600] ;  /* 0x002600007b7b7984 */ /* 0x000ea20000004800 */
[----:B------:R-:W-:Y:S01]  /*bb10*/  BSSY B0, `(.L_x_6911) ;  /* 0x0000005000007945 */ /* 0x000fe20003800000 */
[----:B01----:R-:W-:Y:S02]  /*bb20*/  IADD3 R7, R190, 0x1c0, RZ ;  /* 0x000001c0be077810 */ /* 0x003fe40007ffe0ff */
[----:B------:R-:W-:Y:S01]  /*bb30*/  LEA.HI.SX32 R125, R125, R190, 0x1b ;  /* 0x000000be7d7d7211 */ /* 0x000fe200078fdaff */
[----:B------:R-:W-:Y:S05]  /*bb40*/  @!P0 BRA `(.L_x_6912) ;  /* 0x0000001000008947 */ /* 0x000fea0003800000 */
[----:B--2---:R0:W-:Y:S02]  /*bb50*/  RED.E.ADD.F32.FTZ.RN.STRONG.GPU [R4.64+-0x1b00], R123 ;  /* 0xffe5007b0400798e */ /* 0x0041e4000c10e7a2 */
.L_x_6912:
[----:B------:R-:W-:Y:S05]  /*bb60*/  BSYNC B0 ;  /* 0x0000000000007941 */ /* 0x000fea0003800000 */
.L_x_6911:
[----:B------:R-:W1:Y:S01]  /*bb70*/  LDS R125, [R125.X4+0x2700] ;  /* 0x002700007d7d7984 */ /* 0x000e620000004800 */
[----:B------:R-:W-:Y:S01]  /*bb80*/  BSSY B0, `(.L_x_6913) ;  /* 0x0000005000007945 */ /* 0x000fe20003800000 */
[----:B------:R-:W-:Y:S02]  /*bb90*/  IADD3 R127, R190, 0x200, RZ ;  /* 0x00000200be7f7810 */ /* 0x000fe40007ffe0ff */
[----:B------:R-:W-:Y:S01]  /*bba0*/  LEA.HI.SX32 R7, R7, R190, 0x1b ;  /* 0x000000be07077211 */ /* 0x000fe200078fdaff */
[----:B------:R-:W-:Y:S05]  /*bbb0*/  @!P1 BRA `(.L_x_6914) ;  /* 0x0000001000009947 */ /* 0x000fea0003800000 */
[----:B-1----:R1:W-:Y:S02]  /*bbc0*/  RED.E.ADD.F32.FTZ.RN.STRONG.GPU [R4.64+-0x1a00], R125 ;  /* 0xffe6007d0400798e */ /* 0x0023e4000c10e7a2 */
.L_x_6914:
[----:B------:R-:W-:Y:S05]  /*bbd0*/  BSYNC B0 ;  /* 0x0000000000007941 */ /* 0x000fea0003800000 */
.L_x_6913:
[----:B------:R-:W3:Y:S01]  /*bbe0*/  LDS R7, [R7.X4+0x2800] ;  /* 0x0028000007077984 */ /* 0x000ee20000004800 */
[----:B------:R-:W-:Y:S01]  /*bbf0*/  BSSY B0, `(.L_x_6915) ;  /* 0x0000005000007945 */ /* 0x000fe20003800000 */
[----:B0-2---:R-:W-:-:S02]  /*bc00*/  IADD3 R123, R190, 0x240, RZ ;  /* 0x00000240be7b7810 */ /* 0x005fc40007ffe0ff */
[----:B------:R-:W-:Y:S01]  /*bc10*/  LEA.HI.SX32 R6, R127, R190, 0x1b ;  /* 0x000000be7f067211 */ /* 0x000fe200078fdaff */
[----:B------:R-:W-:Y:S05]  /*bc20*/  @!P2 BRA `(.L_x_6916) ;  /* 0x000000100000a947 */ /* 0x000fea0003800000 */
[----:B---3--:R0:W-:Y:S02]  /*bc30*/  RED.E.ADD.F32.FTZ.RN.STRONG.GPU [R4.64+-0x1900], R7 ;  /* 0xffe700070400798e */ /* 0x0081e4000c10e7a2 */
.L_x_6916:
[----:B------:R-:W-:Y:S05]  /*bc40*/  BSYNC B0 ;  /* 0x0000000000007941 */ /* 0x000fea0003800000 */
.L_x_6915:
[----:B0--3--:R0:W2:Y:S01]  /*bc50*/  LDS R7, [R6.X4+0x2900] ;  /* 0x0029000006077984 */ /* 0x0090a20000004800 */
[----:B------:R-:W-:Y:S01]  /*bc60*/  BSSY B0, `(.L_x_6917) ;  /* 0x0000005000007945 */ /* 0x000fe20003800000 */
[----:B-1----:R-:W-:Y:S02]  /*bc70*/  IADD3 R125, R190, 0x280, RZ ;  /* 0x00000280be7d7810 */ /* 0x002fe40007ffe0ff */
[----:B------:R-:W-:Y:S01]  /*bc80*/  LEA.HI.SX32 R123, R123, R190, 0x1b ;  /* 0x000000be7b7b7211 */ /* 0x000fe200078fdaff */
[----:B------:R-:W-:Y:S05]  /*bc90*/  @!P3 BRA `(.L_x_6918) ;  /* 0x000000100000b947 */ /* 0x000fea0003800000 */
[----:B--2---:R1:W-:Y:S02]  /*bca0*/  RED.E.ADD.F32.FTZ.RN.STRONG.GPU [R4.64+-0x1800], R7 ;  /* 0xffe800070400798e */ /* 0x0043e4000c10e7a2 */
.L_x_6918:
[----:B------:R-:W-:Y:S05]  /*bcb0*/  BSYNC B0 ;  /* 0x0000000000007941 */ /* 0x000fea0003800000 */
.L_x_6917:
[----:B------:R-:W3:Y:S01]  /*bcc0*/  LDS R123, [R123.X4+0x2a00] ;  /* 0x002a00007b7b7984 */ /* 0x000ee20000004800 */
[----:B------:R-:W-:Y:S01]  /*bcd0*/  BSSY B0, `(.L_x_6919) ;  /* 0x0000005000007945 */ /* 0x000fe20003800000 */
[----:B-12---:R-:W-:Y:S02]  /*bce0*/  IADD3 R7, R190, 0x2c0, RZ ;  /* 0x000002c0be077810 */ /* 0x006fe40007ffe0ff */
[----:B------:R-:W-:Y:S01]  /*bcf0*/  LEA.HI.SX32 R125, R125, R190, 0x1b ;  /* 0x000000be7d7d7211 */ /* 0x000fe200078fdaff */
[----:B------:R-:W-:Y:S05]  /*bd00*/  @!P4 BRA `(.L_x_6920) ;  /* 0x000000100000c947 */ /* 0x000fea0003800000 */
[----:B---3--:R1:W-:Y:S02]  /*bd10*/  RED.E.ADD.F32.FTZ.RN.STRONG.GPU [R4.64+-0x1700], R123 ;  /* 0xffe9007b0400798e */ /* 0x0083e4000c10e7a2 */
.L_x_6920:
[----:B------:R-:W-:Y:S05]  /*bd20*/  BSYNC B0 ;  /* 0x0000000000007941 */ /* 0x000fea0003800000 */
.L_x_6919:
[----:B------:R-:W2:Y:S01]  /*bd30*/  LDS R125, [R125.X4+0x2b00] ;  /* 0x002b00007d7d7984 */ /* 0x000ea20000004800 */
[----:B------:R-:W-:Y:S01]  /*bd40*/  BSSY B0, `(.L_x_6921) ;  /* 0x0000005000007945 */ /* 0x000fe20003800000 */
[----:B-1-3--:R-:W-:-:S02]  /*bd50*/  IADD3 R123, R190, 0x300, RZ ;  /* 0x00000300be7b7810 */ /* 0x00afc40007ffe0ff */
[----:B------:R-:W-:Y:S01]  /*bd60*/  LEA.HI.SX32 R7, R7, R190, 0x1b ;  /* 0x000000be07077211 */ /* 0x000fe200078fdaff */
[----:B------:R-:W-:Y:S05]  /*bd70*/  @!P5 BRA `(.L_x_6922) ;  /* 0x000000100000d947 */ /* 0x000fea0003800000 */
[----:B--2---:R1:W-:Y:S02]  /*bd80*/  RED.E.ADD.F32.FTZ.RN.STRONG.GPU [R4.64+-0x1600], R125 ;  /* 0xffea007d0400798e */ /* 0x0043e4000c10e7a2 */
.L_x_6922:
[----:B------:R-:W-:Y:S05]  /*bd90*/  BSYNC B0 ;  /* 0x0000000000007941 */ /* 0x000fea0003800000 */
.L_x_6921:
[----:B------:R-:W3:Y:S01]  /*bda0*/  LDS R7, [R7.X4+0x2c00] ;  /* 0x002c000007077984 */ /* 0x000ee20000004800 */
[----:B------:R-:W-:Y:S01]  /*bdb0*/  ISETP.GE.AND P6, PT, R61, 0x2c1, PT ;  /* 0x000002c13d00780c */ /* 0x000fe20003fc6270 */
[----:B------:R-:W-:Y:S01]  /*bdc0*/  BSSY B0, `(.L_x_6923) ;  /* 0x000000b000007945 */ /* 0x000fe20003800000 */
[----:B-12---:R-:W-:Y:S02]  /*bdd0*/  IADD3 R125, R190, 0x340, RZ ;  /* 0x00000340be7d7810 */ /* 0x006fe40007ffe0ff */
        /* <DEDUP_REMOVED lines=8> */
[----:B---3--:R1:W-:Y:S02]  /*be60*/  RED.E.ADD.F32.FTZ.RN.STRONG.GPU [R4.64+-0x1500], R7 ;  /* 0xffeb00070400798e */ /* 0x0083e4000c10e7a2 */
.L_x_6924:
[----:B------:R-:W-:Y:S05]  /*be70*/  BSYNC B0 ;  /* 0x0000000000007941 */ /* 0x000fea0003800000 */
.L_x_6923:
[----:B------:R-:W2:Y:S01]  /*be80*/  LDS R123, [R123.X4+0x2d00] ;  /* 0x002d00007b7b7984 */ /* 0x000ea20000004800 */
[----:B------:R-:W-:Y:S01]  /*be90*/  BSSY B0, `(.L_x_6925) ;  /* 0x0000005000007945 */ /* 0x000fe20003800000 */
[----:B-1-3--:R-:W-:Y:S02]  /*bea0*/  IADD3 R7, R190, 0x380, RZ ;  /* 0x00000380be077810 */ /* 0x00afe40007ffe0ff */
[----:B------:R-:W-:Y:S01]  /*beb0*/  LEA.HI.SX32 R125, R125, R190, 0x1b ;  /* 0x000000be7d7d7211 */ /* 0x000fe200078fdaff */
[----:B------:R-:W-:Y:S05]  /*bec0*/  @!P0 BRA `(.L_x_6926) ;  /* 0x0000001000008947 */ /* 0x000fea0003800000 */
[----:B--2---:R1:W-:Y:S02]  /*bed0*/  RED.E.ADD.F32.FTZ.RN.STRONG.GPU [R4.64+-0x1400], R123 ;  /* 0xffec007b0400798e */ /* 0x0043e4000c10e7a2 */
.L_x_6926:
[----:B------:R-:W-:Y:S05]  /*bee0*/  BSYNC B0 ;  /* 0x0000000000007941 */ /* 0x000fea0003800000 */
.L_x_6925:
[----:B------:R-:W3:Y:S01]  /*bef0*/  LDS R125, [R125.X4+0x2e00] ;  /* 0x002e00007d7d7984 */ /* 0x000ee20000004800 */
[----:B------:R-:W-:Y:S01]  /*bf00*/  BSSY B0, `(.L_x_6927) ;  /* 0x0000005000007945 */ /* 0x000fe20003800000 */
[----:B-12---:R-:W-:-:S02]  /*bf10*/  IADD3 R123, R190, 0x3c0, RZ ;  /* 0x000003c0be7b7810 */ /* 0x006fc40007ffe0ff */
[----:B------:R-:W-:Y:S01]  /*bf20*/  LEA.HI.SX32 R7, R7, R190, 0x1b ;  /* 0x000000be07077211 */ /* 0x000fe200078fdaff */
[----:B------:R-:W-:Y:S05]  /*bf30*/  @!P1 BRA `(.L_x_6928) ;  /* 0x0000001000009947 */ /* 0x000fea0003800000 */
[----:B---3--:R1:W-:Y:S02]  /*bf40*/  RED.E.ADD.F32.FTZ.RN.STRONG.GPU [R4.64+-0x1300], R125 ;  /* 0xffed007d0400798e */ /* 0x0083e4000c10e7a2 */
.L_x_6928:
[----:B------:R-:W-:Y:S05]  /*bf50*/  BSYNC B0 ;  /* 0x0000000000007941 */ /* 0x000fea0003800000 */
.L_x_6927:
[----:B------:R-:W2:Y:S01]  /*bf60*/  LDS R7, [R7.X4+0x2f00] ;  /* 0x002f000007077984 */ /* 0x000ea20000004800 */
[----:B------:R-:W-:Y:S01]  /*bf70*/  BSSY B0, `(.L_x_6929) ;  /* 0x0000005000007945 */ /* 0x000fe20003800000 */
[----:B-1-3--:R-:W-:Y:S02]  /*bf80*/  IADD3 R125, R190, 0x400, RZ ;  /* 0x00000400be7d7810 */ /* 0x00afe40007ffe0ff */
[----:B------:R-:W-:Y:S01]  /*bf90*/  LEA.HI.SX32 R123, R123, R190, 0x1b ;  /* 0x000000be7b7b7211 */ /* 0x000fe200078fdaff */
[----:B------:R-:W-:Y:S05]  /*bfa0*/  @!P2 BRA `(.L_x_6930) ;  /* 0x000000100000a947 */ /* 0x000fea0003800000 */
[----:B--2---:R1:W-:Y:S02]  /*bfb0*/  RED.E.ADD.F32.FTZ.RN.STRONG.GPU [R4.64+-0x1200], R7 ;  /* 0xffee00070400798e */ /* 0x0043e4000c10e7a2 */
.L_x_6930:
[----:B------:R-:W-:Y:S05]  /*bfc0*/  BSYNC B0 ;  /* 0x0000000000007941 */ /* 0x000fea0003800000 */
.L_x_6929:
[----:B------:R-:W3:Y:S01]  /*bfd0*/  LDS R123, [R123.X4+0x3000] ;  /* 0x003000007b7b7984 */ /* 0x000ee20000004800 */
[----:B------:R-:W-:Y:S01]  /*bfe0*/  BSSY B0, `(.L_x_6931) ;  /* 0x0000005000007945 */ /* 0x000fe20003800000 */
[----:B-12---:R-:W-:Y:S02]  /*bff0*/  IADD3 R7, R190, 0x440, RZ ;  /* 0x00000440be077810 */ /* 0x006fe40007ffe0ff */
[----:B------:R-:W-:Y:S01]  /*c000*/  LEA.HI.SX32 R125, R125, R190, 0x1b ;  /* 0x000000be7d7d7211 */ /* 0x000fe200078fdaff */
[----:B------:R-:W-:Y:S05]  /*c010*/  @!P3 BRA `(.L_x_6932) ;  /* 0x000000100000b947 */ /* 0x000fea0003800000 */
[----:B---3--:R1:W-:Y:S02]  /*c020*/  RED.E.ADD.F32.FTZ.RN.STRONG.GPU [R4.64+-0x1100], R123 ;  /* 0xffef007b0400798e */ /* 0x0083e4000c10e7a2 */
.L_x_6932:
[----:B------:R-:W-:Y:S05]  /*c030*/  BSYNC B0 ;  /* 0x0000000000007941 */ /* 0x000fea0003800000 */
.L_x_6931:
[----:B------:R-:W2:Y:S01]  /*c040*/  LDS R125, [R125.X4+0x3100] ;  /* 0x003100007d7d7984 */ /* 0x000ea20000004800 */
[----:B------:R-:W-:Y:S01]  /*c050*/  BSSY B0, `(.L_x_6933) ;  /* 0x0000005000007945 */ /* 0x000fe20003800000 */
[----:B-1-3--:R-:W-:-:S02]  /*c060*/  IADD3 R123, R190, 0x480, RZ ;  /* 0x00000480be7b7810 */ /* 0x00afc40007ffe0ff */
[----:B------:R-:W-:Y:S01]  /*c070*/  LEA.HI.SX32 R7, R7, R190, 0x1b ;  /* 0x000000be07077211 */ /* 0x000fe200078fdaff */
[----:B------:R-:W-:Y:S05]  /*c080*/  @!P4 BRA `(.L_x_6934) ;  /* 0x000000100000c947 */ /* 0x000fea0003800000 */
[----:B--2---:R1:W-:Y:S02]  /*c090*/  RED.E.ADD.F32.FTZ.RN.STRONG.GPU [R4.64+-0x1000], R125 ;  /* 0xfff0007d0400798e */ /* 0x0043e4000c10e7a2 */
.L_x_6934:
[----:B------:R-:W-:Y:S05]  /*c0a0*/  BSYNC B0 ;  /* 0x0000000000007941 */ /* 0x000fea0003800000 */
.L_x_6933:
[----:B------:R-:W3:Y:S01]  /*c0b0*/  LDS R7, [R7.X4+0x3200] ;  /* 0x0032000007077984 */ /* 0x000ee20000004800 */
[----:B------:R-:W-:Y:S01]  /*c0c0*/  BSSY B0, `(.L_x_6935) ;  /* 0x0000005000007945 */ /* 0x000fe20003800000 */
[----:B-12---:R-:W-:Y:S02]  /*c0d0*/  IADD3 R125, R190, 0x4c0, RZ ;  /* 0x000004c0be7d7810 */ /* 0x006fe40007ffe0ff */
[----:B------:R-:W-:Y:S01]  /*c0e0*/  LEA.HI.SX32 R123, R123, R190, 0x1b ;  /* 0x000000be7b7b7211 */ /* 0x000fe200078fdaff */
[----:B------:R-:W-:Y:S05]  /*c0f0*/  @!P5 BRA `(.L_x_6936) ;  /* 0x000000100000d947 */ /* 0x000fea0003800000 */
[----:B---3--:R1:W-:Y:S02]  /*c100*/  RED.E.ADD.F32.FTZ.RN.STRONG.GPU [R4.64+-0xf00], R7 ;  /* 0xfff100070400798e */ /* 0x0083e4000c10e7a2 */
.L_x_6936:
[----:B------:R-:W-:Y:S05]  /*c110*/  BSYNC B0 ;  /* 0x0000000000007941 */ /* 0x000fea0003800000 */
.L_x_6935:
[----:B------:R-:W2:Y:S01]  /*c120*/  LDS R123, [R123.X4+0x3300] ;  /* 0x003300007b7b7984 */ /* 0x000ea20000004800 */
[----:B------:R-:W-:Y:S01]  /*c130*/  ISETP.GE.AND P6, PT, R61, 0x481, PT ;  /* 0x000004813d00780c */ /* 0x000fe20003fc6270 */
[----:B------:R-:W-:Y:S01]  /*c140*/  BSSY B0, `(.L_x_6937) ;  /* 0x000000b000007945 */ /* 0x000fe20003800000 */
[----:B-1-3--:R-:W-:Y:S02]  /*c150*/  IADD3 R7, R190, 0x500, RZ ;  /* 0x00000500be077810 */ /* 0x00afe40007ffe0ff */
[----:B------:R-:W-:-:S02]  /*c160*/  LEA.HI.SX32 R125, R125, R190, 0x1b ;  /* 0x000000be7d7d7211 */ /* 0x000fc400078fdaff */
[C---:B------:R-:W-:Y:S02]  /*c170*/  ISETP.GE.AND P0, PT, R61.reuse, 0x4c1, PT ;  /* 0x000004c13d00780c */ /* 0x040fe40003f06270 */
[C---:B------:R-:W-:Y:S02]  /*c180*/  ISETP.GE.AND P1, PT, R61.reuse, 0x501, PT ;  /* 0x000005013d00780c */ /* 0x040fe40003f26270 */
[C---:B------:R-:W-:Y:S02]  /*c190*/  ISETP.GE.AND P2, PT, R61.reuse, 0x541, PT ;  /* 0x000005413d00780c */ /* 0x040fe40003f46270 */
[C---:B------:R-:W-:Y:S02]  /*c1a0*/  ISETP.GE.AND P3, PT, R61.reuse, 0x581, PT ;  /* 0x000005813d00780c */ /* 0x040fe40003f66270 */
[C---:B------:R-:W-:Y:S02]  /*c1b0*/  ISETP.GE.AND P4, PT, R61.reuse, 0x5c1, PT ;  /* 0x000005c13d00780c */ /* 0x040fe40003f86270 */
[----:B------:R-:W-:Y:S01]  /*c1c0*/  ISETP.GE.AND P5, PT, R61, 0x601, PT ;  /* 0x000006013d00780c */ /* 0x000fe20003fa6270 */
[----:B------:R-:W-:Y:S10]  /*c1d0*/  @!P6 BRA `(.L_x_6938) ;  /* 0x000000100000e947 */ /* 0x000ff40003800000 */
[----:B--2---:R1:W-:Y:S02]  /*c1e0*/  RED.E.ADD.F32.FTZ.RN.STRONG.GPU [R4.64+-0xe00], R123 ;  /* 0xfff2007b0400798e */ /* 0x0043e4000c10e7a2 */
.L_x_6938:
[----:B------:R-:W-:Y:S05]  /*c1f0*/  BSYNC B0 ;  /* 0x0000000000007941 */ /* 0x000fea0003800000 */
.L_x_6937:
[----:B------:R-:W3:Y:S01]  /*c200*/  LDS R125, [R125.X4+0x3400] ;  /* 0x003400007d7d7984 */ /* 0x000ee20000004800 */
[----:B------:R-:W-:Y:S01]  /*c210*/  BSSY B0, `(.L_x_6939) ;  /* 0x0000005000007945 */ /* 0x000fe20003800000 */
[----:B-12---:R-:W-:-:S02]  /*c220*/  IADD3 R123, R190, 0x540, RZ ;  /* 0x00000540be7b7810 */ /* 0x006fc40007ffe0ff */
[----:B------:R-:W-:Y:S01]  /*c230*/  LEA.HI.SX32 R7, R7, R190, 0x1b ;  /* 0x000000be07077211 */ /* 0x000fe200078fdaff */
[----:B------:R-:W-:Y:S05]  /*c240*/  @!P0 BRA `(.L_x_6940) ;  /* 0x0000001000008947 */ /* 0x000fea0003800000 */
[----:B---3--:R1:W-:Y:S02]  /*c250*/  RED.E.ADD.F32.FTZ.RN.STRONG.GPU [R4.64+-0xd00], R125 ;  /* 0xfff3007d0400798e */ /* 0x0083e4000c10e7a2 */
.L_x_6940:
[----:B------:R-:W-:Y:S05]  /*c260*/  BSYNC B0 ;  /* 0x0000000000007941 */ /* 0x000fea0003800000 */
.L_x_6939:
[----:B------:R-:W2:Y:S01]  /*c270*/  LDS R7, [R7.X4+0x3500] ;  /* 0x0035000007077984 */ /* 0x000ea20000004800 */
[----:B------:R-:W-:Y:S01]  /*c280*/  BSSY B0, `(.L_x_6941) ;  /* 0x0000005000007945 */ /* 0x000fe20003800000 */
[----:B-1-3--:R-:W-:Y:S02]  /*c290*/  IADD3 R125, R190, 0x580, RZ ;  /* 0x00000580be7d7810 */ /* 0x00afe40007ffe0ff */
[----:B------:R-:W-:Y:S01]  /*c2a0*/  LEA.HI.SX32 R123, R123, R190, 0x1b ;  /* 0x000000be7b7b7211 */ /* 0x000fe200078fdaff */
[----:B------:R-:W-:Y:S05]  /*c2b0*/  @!P1 BRA `(.L_x_6942) ;  /* 0x0000001000009947 */ /* 0x000fea0003800000 */
[----:B--2---:R1:W-:Y:S02]  /*c2c0*/  RED.E.ADD.F32.FTZ.RN.STRONG.GPU [R4.64+-0xc00], R7 ;  /* 0xfff400070400798e */ /* 0x0043e4000c10e7a2 */
.L_x_6942:
[----:B------:R-:W-:Y:S05]  /*c2d0*/  BSYNC B0 ;  /* 0x0000000000007941 */ /* 0x000fea0003800000 */
.L_x_6941:
[----:B------:R-:W3:Y:S01]  /*c2e0*/  LDS R123, [R123.X4+0x3600] ;  /* 0x003600007b7b7984 */ /* 0x000ee20000004800 */
[----:B------:R-:W-:Y:S01]  /*c2f0*/  BSSY B0, `(.L_x_6943) ;  /* 0x0000005000007945 */ /* 0x000fe20003800000 */
[----:B-12---:R-:W-:Y:S02]  /*c300*/  IADD3 R7, R190, 0x5c0, RZ ;  /* 0x000005c0be077810 */ /* 0x006fe40007ffe0ff */
[----:B------:R-:W-:Y:S01]  /*c310*/  LEA.HI.SX32 R125, R125, R190, 0x1b ;  /* 0x000000be7d7d7211 */ /* 0x000fe200078fdaff */
[----:B------:R-:W-:Y:S05]  /*c320*/  @!P2 BRA `(.L_x_6944) ;  /* 0x000000100000a947 */ /* 0x000fea0003800000 */
[----:B---3--:R1:W-:Y:S02]  /*c330*/  RED.E.ADD.F32.FTZ.RN.STRONG.GPU [R4.64+-0xb00], R123 ;  /* 0xfff5007b0400798e */ /* 0x0083e4000c10e7a2 */
.L_x_6944:
[----:B------:R-:W-:Y:S05]  /*c340*/  BSYNC B0 ;  /* 0x0000000000007941 */ /* 0x000fea0003800000 */
.L_x_6943:
[----:B------:R-:W2:Y:S01]  /*c350*/  LDS R125, [R125.X4+0x3700] ;  /* 0x003700007d7d7984 */ /* 0x000ea20000004800 */
[----:B------:R-:W-:Y:S01]  /*c360*/  BSSY B0, `(.L_x_6945) ;  /* 0x0000005000007945 */ /* 0x000fe20003800000 */
[----:B-1-3--:R-:W-:-:S02]  /*c370*/  IADD3 R123, R190, 0x600, RZ ;  /* 0x00000600be7b7810 */ /* 0x00afc40007ffe0ff */
[----:B------:R-:W-:Y:S01]  /*c380*/  LEA.HI.SX32 R7, R7, R190, 0x1b ;  /* 0x000000be07077211 */ /* 0x000fe200078fdaff */
[----:B------:R-:W-:Y:S05]  /*c390*/  @!P3 BRA `(.L_x_6946) ;  /* 0x000000100000b947 */ /* 0x000fea0003800000 */
[----:B--2---:R1:W-:Y:S02]  /*c3a0*/  RED.E.ADD.F32.FTZ.RN.STRONG.GPU [R4.64+-0xa00], R125 ;  /* 0xfff6007d0400798e */ /* 0x0043e4000c10e7a2 */
.L_x_6946:
[----:B------:R-:W-:Y:S05]  /*c3b0*/  BSYNC B0 ;  /* 0x0000000000007941 */ /* 0x000fea0003800000 */
.L_x_6945:
[----:B------:R-:W3:Y:S01]  /*c3c0*/  LDS R7, [R7.X4+0x3800] ;  /* 0x0038000007077984 */ /* 0x000ee20000004800 */
[----:B------:R-:W-:Y:S01]  /*c3d0*/  BSSY B0, `(.L_x_6947) ;  /* 0x0000005000007945 */ /* 0x000fe20003800000 */
[----:B-12---:R-:W-:Y:S02]  /*c3e0*/  IADD3 R125, R190, 0x640, RZ ;  /* 0x00000640be7d7810 */ /* 0x006fe40007ffe0ff */
[----:B------:R-:W-:Y:S01]  /*c3f0*/  LEA.HI.SX32 R123, R123, R190, 0x1b ;  /* 0x000000be7b7b7211 */ /* 0x000fe200078fdaff */
[----:B------:R-:W-:Y:S05]  /*c400*/  @!P4 BRA `(.L_x_6948) ;  /* 0x000000100000c947 */ /* 0x000fea0003800000 */
[----:B---3--:R1:W-:Y:S02]  /*c410*/  RED.E.ADD.F32.FTZ.RN.STRONG.GPU [R4.64+-0x900], R7 ;  /* 0xfff700070400798e */ /* 0x0083e4000c10e7a2 */
.L_x_6948:
[----:B------:R-:W-:Y:S05]  /*c420*/  BSYNC B0 ;  /* 0x0000000000007941 */ /* 0x000fea0003800000 */
.L_x_6947:
[----:B------:R-:W2:Y:S01]  /*c430*/  LDS R123, [R123.X4+0x3900] ;  /* 0x003900007b7b7984 */ /* 0x000ea20000004800 */
[----:B------:R-:W-:Y:S01]  /*c440*/  BSSY B0, `(.L_x_6949) ;  /* 0x0000005000007945 */ /* 0x000fe20003800000 */
[----:B-1-3--:R-:W-:Y:S02]  /*c450*/  IADD3 R7, R190, 0x680, RZ ;  /* 0x00000680be077810 */ /* 0x00afe40007ffe0ff */
[----:B------:R-:W-:Y:S01]  /*c460*/  LEA.HI.SX32 R125, R125, R190, 0x1b ;  /* 0x000000be7d7d7211 */ /* 0x000fe200078fdaff */
[----:B------:R-:W-:Y:S05]  /*c470*/  @!P5 BRA `(.L_x_6950) ;  /* 0x000000100000d947 */ /* 0x000fea0003800000 */
[----:B--2---:R1:W-:Y:S02]  /*c480*/  RED.E.ADD.F32.FTZ.RN.STRONG.GPU [R4.64+-0x800], R123 ;  /* 0xfff8007b0400798e */ /* 0x0043e4000c10e7a2 */
.L_x_6950:
[----:B------:R-:W-:Y:S05]  /*c490*/  BSYNC B0 ;  /* 0x0000000000007941 */ /* 0x000fea0003800000 */
.L_x_6949:
[----:B------:R-:W3:Y:S01]  /*c4a0*/  LDS R125, [R125.X4+0x3a00] ;  /* 0x003a00007d7d7984 */ /* 0x000ee20000004800 */
[----:B------:R-:W-:Y:S01]  /*c4b0*/  ISETP.GE.AND P6, PT, R61, 0x641, PT ;  /* 0x000006413d00780c */ /* 0x000fe20003fc6270 */
[----:B------:R-:W-:Y:S01]  /*c4c0*/  BSSY B0, `(.L_x_6951) ;  /* 0x000000b000007945 */ /* 0x000fe20003800000 */
[----:B-12---:R-:W-:-:S02]  /*c4d0*/  IADD3 R123, R190, 0x6c0, RZ ;  /* 0x000006c0be7b7810 */ /* 0x006fc40007ffe0ff */
        /* <DEDUP_REMOVED lines=8> */
[----:B---3--:R1:W-:Y:S02]  /*c560*/  RED.E.ADD.F32.FTZ.RN.STRONG.GPU [R4.64+-0x700], R125 ;  /* 0xfff9007d0400798e */ /* 0x0083e4000c10e7a2 */
.L_x_6952:
[----:B------:R-:W-:Y:S05]  /*c570*/  BSYNC B0 ;  /* 0x0000000000007941 */ /* 0x000fea0003800000 */
.L_x_6951:
[----:B------:R-:W2:Y:S01]  /*c580*/  LDS R7, [R7.X4+0x3b00] ;  /* 0x003b000007077984 */ /* 0x000ea20000004800 */
[----:B------:R-:W-:Y:S01]  /*c590*/  BSSY B0, `(.L_x_6953) ;  /* 0x0000005000007945 */ /* 0x000fe20003800000 */
[----:B------:R-:W-:Y:S02]  /*c5a0*/  IADD3 R61, R190, 0x700, RZ ;  /* 0x00000700be3d7810 */ /* 0x000fe40007ffe0ff */
[----:B------:R-:W-:Y:S01]  /*c5b0*/  LEA.HI.SX32 R123, R123, R190, 0x1b ;  /* 0x000000be7b7b7211 */ /* 0x000fe200078fdaff */
[----:B------:R-:W-:Y:S05]  /*c5c0*/  @!P0 BRA `(.L_x_6954) ;  /* 0x0000001000008947 */ /* 0x000fea0003800000 */
[----:B--2---:R2:W-:Y:S02]  /*c5d0*/  RED.E.ADD.F32.FTZ.RN.STRONG.GPU [R4.64+-0x600], R7 ;  /* 0xfffa00070400798e */ /* 0x0045e4000c10e7a2 */
.L_x_6954:
[----:B------:R-:W-:Y:S05]  /*c5e0*/  BSYNC B0 ;  /* 0x0000000000007941 */ /* 0x000fea0003800000 */
.L_x_6953:
[----:B------:R-:W4:Y:S01]  /*c5f0*/  LDS R123, [R123.X4+0x3c00] ;  /* 0x003c00007b7b7984 */ /* 0x000f220000004800 */
[----:B------:R-:W-:Y:S01]  /*c600*/  BSSY B0, `(.L_x_6955) ;  /* 0x0000005000007945 */ /* 0x000fe20003800000 */
[----:B--2---:R-:W-:Y:S02]  /*c610*/  IADD3 R7, R190, 0x740, RZ ;  /* 0x00000740be077810 */ /* 0x004fe40007ffe0ff */
[----:B------:R-:W-:Y:S01]  /*c620*/  LEA.HI.SX32 R61, R61, R190, 0x1b ;  /* 0x000000be3d3d7211 */ /* 0x000fe200078fdaff */
[----:B------:R-:W-:Y:S05]  /*c630*/  @!P1 BRA `(.L_x_6956) ;  /* 0x0000001000009947 */ /* 0x000fea0003800000 */
[----:B----4-:R2:W-:Y:S02]  /*c640*/  RED.E.ADD.F32.FTZ.RN.STRONG.GPU [R4.64+-0x500], R123 ;  /* 0xfffb007b0400798e */ /* 0x0105e4000c10e7a2 */
.L_x_6956:
[----:B------:R-:W-:Y:S05]  /*c650*/  BSYNC B0 ;  /* 0x0000000000007941 */ /* 0x000fea0003800000 */
.L_x_6955:
[----:B------:R-:W0:Y:S01]  /*c660*/  LDS R61, [R61.X4+0x3d00] ;  /* 0x003d00003d3d7984 */ /* 0x000e220000004800 */
[----:B------:R-:W-:Y:S01]  /*c670*/  BSSY B0, `(.L_x_6957) ;  /* 0x0000005000007945 */ /* 0x000fe20003800000 */
[----:B--2-4-:R-:W-:-:S02]  /*c680*/  IADD3 R123, R190, 0x780, RZ ;  /* 0x00000780be7b7810 */ /* 0x014fc40007ffe0ff */
[----:B------:R-:W-:Y:S01]  /*c690*/  LEA.HI.SX32 R7, R7, R190, 0x1b ;  /* 0x000000be07077211 */ /* 0x000fe200078fdaff */
[----:B------:R-:W-:Y:S05]  /*c6a0*/  @!P2 BRA `(.L_x_6958) ;  /* 0x000000100000a947 */ /* 0x000fea0003800000 */
[----:B0-----:R0:W-:Y:S02]  /*c6b0*/  RED.E.ADD.F32.FTZ.RN.STRONG.GPU [R4.64+-0x400], R61 ;  /* 0xfffc003d0400798e */ /* 0x0011e4000c10e7a2 */
.L_x_6958:
[----:B------:R-:W-:Y:S05]  /*c6c0*/  BSYNC B0 ;  /* 0x0000000000007941 */ /* 0x000fea0003800000 */
.L_x_6957:
[----:B------:R-:W2:Y:S01]  /*c6d0*/  LDS R7, [R7.X4+0x3e00] ;  /* 0x003e000007077984 */ /* 0x000ea20000004800 */
[----:B------:R-:W-:Y:S01]  /*c6e0*/  BSSY B0, `(.L_x_6959) ;  /* 0x0000005000007945 */ /* 0x000fe20003800000 */
[----:B0-----:R-:W-:Y:S02]  /*c6f0*/  IADD3 R61, R190, 0x7c0, RZ ;  /* 0x000007c0be3d7810 */ /* 0x001fe40007ffe0ff */
[----:B------:R-:W-:Y:S01]  /*c700*/  LEA.HI.SX32 R123, R123, R190, 0x1b ;  /* 0x000000be7b7b7211 */ /* 0x000fe200078fdaff */
[----:B------:R-:W-:Y:S05]  /*c710*/  @!P3 BRA `(.L_x_6960) ;  /* 0x000000100000b947 */ /* 0x000fea0003800000 */
[----:B--2---:R0:W-:Y:S02]  /*c720*/  RED.E.ADD.F32.FTZ.RN.STRONG.GPU [R4.64+-0x300], R7 ;  /* 0xfffd00070400798e */ /* 0x0041e4000c10e7a2 */
.L_x_6960:
[----:B------:R-:W-:Y:S05]  /*c730*/  BSYNC B0 ;  /* 0x0000000000007941 */ /* 0x000fea0003800000 */
.L_x_6959:
[----:B------:R-:W4:Y:S01]  /*c740*/  LDS R123, [R123.X4+0x3f00] ;  /* 0x003f00007b7b7984 */ /* 0x000f220000004800 */
[----:B------:R-:W-:Y:S01]  /*c750*/  BSSY B0, `(.L_x_6961) ;  /* 0x0000004000007945 */ /* 0x000fe20003800000 */
[----:B------:R-:W-:Y:S01]  /*c760*/  LEA.HI.SX32 R61, R61, R190, 0x1b ;  /* 0x000000be3d3d7211 */ /* 0x000fe200078fdaff */
[----:B------:R-:W-:Y:S05]  /*c770*/  @!P4 BRA `(.L_x_6962) ;  /* 0x000000100000c947 */ /* 0x000fea0003800000 */
[----:B----4-:R4:W-:Y:S02]  /*c780*/  RED.E.ADD.F32.FTZ.RN.STRONG.GPU [R4.64+-0x200], R123 ;  /* 0xfffe007b0400798e */ /* 0x0109e4000c10e7a2 */
.L_x_6962:
[----:B------:R-:W-:Y:S05]  /*c790*/  BSYNC B0 ;  /* 0x0000000000007941 */ /* 0x000fea0003800000 */
.L_x_6961:
[----:B------:R-:W0:Y:S01]  /*c7a0*/  LDS R61, [R61.X4+0x4000] ;  /* 0x004000003d3d7984 */ /* 0x000e220000004800 */
[----:B------:R-:W-:Y:S01]  /*c7b0*/  BSSY B0, `(.L_x_6963) ;  /* 0x0000003000007945 */ /* 0x000fe20003800000 */
[----:B------:R-:W-:Y:S05]  /*c7c0*/  @!P5 BRA `(.L_x_6964) ;  /* 0x000000100000d947 */ /* 0x000fea0003800000 */
[----:B0-----:R0:W-:Y:S02]  /*c7d0*/  RED.E.ADD.F32.FTZ.RN.STRONG.GPU [R4.64+-0x100], R61 ;  /* 0xffff003d0400798e */ /* 0x0011e4000c10e7a2 */
.L_x_6964:
[----:B------:R-:W-:Y:S05]  /*c7e0*/  BSYNC B0 ;  /* 0x0000000000007941 */ /* 0x000fea0003800000 */
.L_x_6963:
[----:B------:R-:W5:Y:S01]  /*c7f0*/  SHFL.DOWN PT, R122, R121, 0x1, 0x1f ;  /* 0x08201f00797a7f89 */ /* 0x000f6200000e0000 */
[----:B------:R-:W-:Y:S01]  /*c800*/  ISETP.GT.AND P0, PT, R249, 0x1e, PT ;  /* 0x0000001ef900780c */ /* 0x000fe20003f04270 */
[----:B------:R-:W-:Y:S01]  /*c810*/  FMUL.FTZ R48, R237, R48 ;  /* 0x00000030ed307220 */ /* 0x000fe20000410000 */
[----:B01--4-:R-:W-:Y:S01]  /*c820*/  MOV R5, R121 ;  /* 0x0000007900057202 */ /* 0x013fe20000000f00 */
[----:B------:R-:W0:Y:S01]  /*c830*/  SHFL.DOWN PT, R123, R9, 0x1, 0x1f ;  /* 0x08201f00097b7f89 */ /* 0x000e2200000e0000 */
[----:B------:R-:W-:Y:S01]  /*c840*/  MOV R6, R9 ;  /* 0x0000000900067202 */ /* 0x000fe20000000f00 */
[----:B------:R-:W-:Y:S01]  /*c850*/  FFMA.FTZ R45, R45, R230, R48 ;  /* 0x000000e62d2d7223 */ /* 0x000fe20000010030 */
[----:B--2---:R-:W-:Y:S01]  /*c860*/  MOV R7, R70 ;  /* 0x0000004600077202 */ /* 0x004fe20000000f00 */
[----:B------:R-:W1:Y:S01]  /*c870*/  SHFL.DOWN PT, R126, R70, 0x1, 0x1f ;  /* 0x08201f00467e7f89 */ /* 0x000e6200000e0000 */
[----:B------:R-:W-:Y:S01]  /*c880*/  MOV R4, R71 ;  /* 0x0000004700047202 */ /* 0x000fe20000000f00 */
[----:B------:R-:W-:Y:S01]  /*c890*/  FMUL.FTZ R35, R212, R35 ;  /* 0x00000023d4237220 */ /* 0x000fe20000410000 */
[----:B------:R-:W-:Y:S01]  /*c8a0*/  ISETP.NE.AND P1, PT, R249, RZ, PT ;  /* 0x000000fff900720c */ /* 0x000fe20003f25270 */
[----:B------:R-:W2:Y:S01]  /*c8b0*/  SHFL.DOWN PT, R61, R71, 0x1, 0x1f ;  /* 0x08201f00473d7f89 */ /* 0x000ea200000e0000 */
[----:B------:R-:W-:Y:S01]  /*c8c0*/  FMUL.FTZ R42, R211, R42 ;  /* 0x0000002ad32a7220 */ /* 0x000fe20000410000 */
[----:B------:R-:W-:Y:S01]  /*c8d0*/  ISETP.NE.AND P2, PT, R190, RZ, PT ;  /* 0x000000ffbe00720c */ /* 0x000fe20003f45270 */
[----:B------:R-:W-:Y:S01]  /*c8e0*/  FMUL.FTZ R52, R225, R52 ;  /* 0x00000034e1347220 */ /* 0x000fe20000410000 */
[----:B------:R-:W-:Y:S01]  /*c8f0*/  BSSY B0, `(.L_x_6965) ;  /* 0x0000088000007945 */ /* 0x000fe20003800000 */
[----:B------:R-:W-:-:S02]  /*c900*/  FFMA.FTZ R35, R37, R68, R35 ;  /* 0x0000004425237223 */ /* 0x000fc40000010023 */
[----:B------:R-:W-:Y:S02]  /*c910*/  FFMA.FTZ R34, R34, R31, R52 ;  /* 0x0000001f22227223 */ /* 0x000fe40000010034 */
[----:B------:R-:W-:Y:S02]  /*c920*/  FFMA.FTZ R39, R39, R213, R42 ;  /* 0x000000d527277223 */ /* 0x000fe4000001002a */
[----:B------:R-:W-:Y:S02]  /*c930*/  FFMA.FTZ R35, R104, R2, R35 ;  /* 0x0000000268237223 */ /* 0x000fe40000010023 */
[----:B-----5:R-:W-:Y:S02]  /*c940*/  @!P0 FADD.FTZ R5, R5, R122 ;  /* 0x0000007a05058221 */ /* 0x020fe40000010000 */
[----:B------:R-:W-:Y:S02]  /*c950*/  FMUL.FTZ R43, R210, R43 ;  /* 0x0000002bd22b7220 */ /* 0x000fe40000410000 */
[----:B0-----:R-:W-:Y:S01]  /*c960*/  @!P0 FADD.FTZ R6, R6, R123 ;  /* 0x0000007b06068221 */ /* 0x001fe20000010000 */
[----:B------:R-:W0:Y:S01]  /*c970*/  SHFL.DOWN PT, R70, R5, 0x2, 0x1f ;  /* 0x08401f0005467f89 */ /* 0x000e2200000e0000 */
[----:B------:R-:W-:-:S02]  /*c980*/  FMUL.FTZ R54, R209, R54 ;  /* 0x00000036d1367220 */ /* 0x000fc40000410000 */
[----:B-1----:R-:W-:Y:S02]  /*c990*/  @!P0 FADD.FTZ R7, R7, R126 ;  /* 0x0000007e07078221 */ /* 0x002fe40000010000 */
[----:B------:R-:W-:Y:S02]  /*c9a0*/  FFMA.FTZ R43, R49, R214, R43 ;  /* 0x000000d6312b7223 */ /* 0x000fe4000001002b */
[----:B--2---:R-:W-:Y:S01]  /*c9b0*/  @!P0 FADD.FTZ R4, R4, R61 ;  /* 0x0000003d04048221 */ /* 0x004fe20000010000 */
[----:B------:R-:W1:Y:S01]  /*c9c0*/  SHFL.DOWN PT, R122, R7, 0x2, 0x1f ;  /* 0x08401f00077a7f89 */ /* 0x000e6200000e0000 */
[----:B------:R-:W-:Y:S01]  /*c9d0*/  ISETP.GT.AND P0, PT, R249, 0x1d, PT ;  /* 0x0000001df900780c */ /* 0x000fe20003f04270 */
[----:B------:R-:W-:Y:S02]  /*c9e0*/  FFMA.FTZ R54, R56, R215, R54 ;  /* 0x000000d738367223 */ /* 0x000fe40000010036 */
[----:B------:R-:W2:Y:S01]  /*c9f0*/  SHFL.DOWN PT, R61, R6, 0x2, 0x1f ;  /* 0x08401f00063d7f89 */ /* 0x000ea200000e0000 */
[----:B------:R-:W-:-:S02]  /*ca00*/  FFMA.FTZ R43, R110, R3, R43 ;  /* 0x000000036e2b7223 */ /* 0x000fc4000001002b */
[----:B------:R-:W-:Y:S01]  /*ca10*/  FFMA.FTZ R54, R109, R8, R54 ;  /* 0x000000086d367223 */ /* 0x000fe20000010036 */
[----:B------:R-:W4:Y:S01]  /*ca20*/  SHFL.DOWN PT, R9, R4, 0x2, 0x1f ;  /* 0x08401f0004097f89 */ /* 0x000f2200000e0000 */
[----:B------:R-:W-:Y:S02]  /*ca30*/  FMUL.FTZ R47, R226, R47 ;  /* 0x0000002fe22f7220 */ /* 0x000fe40000410000 */
[----:B------:R-:W-:Y:S02]  /*ca40*/  FMUL.FTZ R53, R208, R53 ;  /* 0x00000035d0357220 */ /* 0x000fe40000410000 */
[----:B------:R-:W-:Y:S02]  /*ca50*/  FMUL.FTZ R58, R207, R58 ;  /* 0x0000003acf3a7220 */ /* 0x000fe40000410000 */
[----:B------:R-:W-:Y:S02]  /*ca60*/  FMUL.FTZ R57, R206, R57 ;  /* 0x00000039ce397220 */ /* 0x000fe40000410000 */
[----:B0-----:R-:W-:-:S02]  /*ca70*/  @!P0 FADD.FTZ R5, R5, R70 ;  /* 0x0000004605058221 */ /* 0x001fc40000010000 */
[----:B------:R-:W-:Y:S02]  /*ca80*/  FMUL.FTZ R38, R205, R38 ;  /* 0x00000026cd267220 */ /* 0x000fe40000410000 */
[----:B------:R-:W-:Y:S01]  /*ca90*/  FMUL.FTZ R15, R204, R15 ;  /* 0x0000000fcc0f7220 */ /* 0x000fe20000410000 */
[----:B------:R-:W0:Y:S01]  /*caa0*/  SHFL.DOWN PT, R48, R5, 0x4, 0x1f ;  /* 0x08801f0005307f89 */ /* 0x000e2200000e0000 */
[----:B------:R-:W-:Y:S02]  /*cab0*/  FMUL.FTZ R62, R203, R62 ;  /* 0x0000003ecb3e7220 */ /* 0x000fe40000410000 */
[----:B-1----:R-:W-:Y:S02]  /*cac0*/  @!P0 FADD.FTZ R7, R7, R122 ;  /* 0x0000007a07078221 */ /* 0x002fe40000010000 */
[----:B------:R-:W-:Y:S02]  /*cad0*/  FMUL.FTZ R67, R202, R67 ;  /* 0x00000043ca437220 */ /* 0x000fe40000410000 */
[----:B--2---:R-:W-:Y:S01]  /*cae0*/  @!P0 FADD.FTZ R6, R6, R61 ;  /* 0x0000003d06068221 */ /* 0x004fe20000010000 */
[----:B------:R-:W1:Y:S01]  /*caf0*/  SHFL.DOWN PT, R70, R7, 0x4, 0x1f ;  /* 0x08801f0007467f89 */ /* 0x000e6200000e0000 */
[----:B------:R-:W-:-:S02]  /*cb00*/  FMUL.FTZ R44, R165, R44 ;  /* 0x0000002ca52c7220 */ /* 0x000fc40000410000 */
[----:B----4-:R-:W-:Y:S01]  /*cb10*/  @!P0 FADD.FTZ R4, R4, R9 ;  /* 0x0000000904048221 */ /* 0x010fe20000010000 */
[----:B------:R-:W2:Y:S01]  /*cb20*/  SHFL.DOWN PT, R61, R6, 0x4, 0x1f ;  /* 0x08801f00063d7f89 */ /* 0x000ea200000e0000 */
[----:B------:R-:W-:Y:S01]  /*cb30*/  ISETP.GT.AND P0, PT, R249, 0x1b, PT ;  /* 0x0000001bf900780c */ /* 0x000fe20003f04270 */
[----:B------:R-:W-:Y:S02]  /*cb40*/  FMUL.FTZ R51, R164, R51 ;  /* 0x00000033a4337220 */ /* 0x000fe40000410000 */
[----:B------:R-:W4:Y:S01]  /*cb50*/  SHFL.DOWN PT, R9, R4, 0x4, 0x1f ;  /* 0x08801f0004097f89 */ /* 0x000f2200000e0000 */
[----:B------:R-:W-:Y:S02]  /*cb60*/  FFMA.FTZ R33, R33, R120, R47 ;  /* 0x0000007821217223 */ /* 0x000fe4000001002f */
[----:B------:R-:W-:Y:S02]  /*cb70*/  FFMA.FTZ R53, R55, R216, R53 ;  /* 0x000000d837357223 */ /* 0x000fe40000010035 */
[----:B------:R-:W-:-:S02]  /*cb80*/  FFMA.FTZ R58, R60, R217, R58 ;  /* 0x000000d93c3a7223 */ /* 0x000fc4000001003a */
[----:B------:R-:W-:Y:S02]  /*cb90*/  FFMA.FTZ R57, R63, R218, R57 ;  /* 0x000000da3f397223 */ /* 0x000fe40000010039 */
[----:B------:R-:W-:Y:S02]  /*cba0*/  FFMA.FTZ R38, R40, R219, R38 ;  /* 0x000000db28267223 */ /* 0x000fe40000010026 */
[----:B0-----:R-:W-:Y:S02]  /*cbb0*/  @!P0 FADD.FTZ R5, R5, R48 ;  /* 0x0000003005058221 */ /* 0x001fe40000010000 */
[----:B------:R-:W-:Y:S02]  /*cbc0*/  FFMA.FTZ R15, R65, R220, R15 ;  /* 0x000000dc410f7223 */ /* 0x000fe4000001000f */
[----:B------:R-:W-:Y:S01]  /*cbd0*/  FFMA.FTZ R62, R64, R221, R62 ;  /* 0x000000dd403e7223 */ /* 0x000fe2000001003e */
[----:B------:R-:W0:Y:S01]  /*cbe0*/  SHFL.DOWN PT, R2, R5, 0x8, 0x1f ;  /* 0x09001f0005027f89 */ /* 0x000e2200000e0000 */
[----:B-1----:R-:W-:-:S02]  /*cbf0*/  @!P0 FADD.FTZ R7, R7, R70 ;  /* 0x0000004607078221 */ /* 0x002fc40000010000 */
[----:B------:R-:W-:Y:S02]  /*cc00*/  FFMA.FTZ R59, R59, R222, R67 ;  /* 0x000000de3b3b7223 */ /* 0x000fe40000010043 */
[----:B--2---:R-:W-:Y:S01]  /*cc10*/  @!P0 FADD.FTZ R6, R6, R61 ;  /* 0x0000003d06068221 */ /* 0x004fe20000010000 */
[----:B------:R-:W1:Y:S01]  /*cc20*/  SHFL.DOWN PT, R42, R7, 0x8, 0x1f ;  /* 0x09001f00072a7f89 */ /* 0x000e6200000e0000 */
        /* <DEDUP_REMOVED lines=20> */
[----:B----4-:R-:W-:Y:S01]  /*cd70*/  @!P0 FADD.FTZ R4, R4, R9 ;  /* 0x0000000904048221 */ /* 0x010fe20000010000 */
[----:B------:R-:W-:Y:S01]  /*cd80*/  ISETP.GT.AND P0, PT, R249, 0xf, PT ;  /* 0x0000000ff900780c */ /* 0x000fe20003f04270 */
[----:B------:R-:W2:Y:S01]  /*cd90*/  SHFL.DOWN PT, R9, R6, 0x10, 0x1f ;  /* 0x0a001f0006097f89 */ /* 0x000ea200000e0000 */
[----:B------:R-:W-:-:S02]  /*cda0*/  FFMA.FTZ R62, R119, R20, R62 ;  /* 0x00000014773e7223 */ /* 0x000fc4000001003e */
[----:B------:R-:W-:Y:S01]  /*cdb0*/  FFMA.FTZ R59, R118, R13, R59 ;  /* 0x0000000d763b7223 */ /* 0x000fe2000001003b */
[----:B------:R-:W4:Y:S01]  /*cdc0*/  SHFL.DOWN PT, R3, R4, 0x10, 0x1f ;  /* 0x0a001f0004037f89 */ /* 0x000f2200000e0000 */
[----:B------:R-:W-:Y:S02]  /*cdd0*/  FFMA.FTZ R44, R117, R24, R44 ;  /* 0x00000018752c7223 */ /* 0x000fe4000001002c */
[----:B------:R-:W-:Y:S02]  /*cde0*/  FFMA.FTZ R51, R116, R17, R51 ;  /* 0x0000001174337223 */ /* 0x000fe40000010033 */
[----:B------:R-:W-:Y:S02]  /*cdf0*/  FADD.FTZ R75, R66, R75 ;  /* 0x0000004b424b7221 */ /* 0x000fe40000010000 */
[----:B------:R-:W-:Y:S02]  /*ce00*/  FADD.FTZ R74, R27, R74 ;  /* 0x0000004a1b4a7221 */ /* 0x000fe40000010000 */
[----:B0-----:R-:W-:-:S02]  /*ce10*/  @!P0 FADD.FTZ R5, R5, R2 ;  /* 0x0000000205058221 */ /* 0x001fc40000010000 */
[----:B------:R-:W-:Y:S02]  /*ce20*/  FADD.FTZ R103, R124, R103 ;  /* 0x000000677c677221 */ /* 0x000fe40000010000 */
[----:B------:R-:W-:Y:S02]  /*ce30*/  FADD.FTZ R73, R30, R73 ;  /* 0x000000491e497221 */ /* 0x000fe40000010000 */
[----:B-1----:R-:W-:Y:S02]  /*ce40*/  @!P0 FADD.FTZ R7, R7, R8 ;  /* 0x0000000807078221 */ /* 0x002fe40000010000 */
[----:B------:R-:W-:Y:S02]  /*ce50*/  FADD.FTZ R102, R33, R102 ;  /* 0x0000006621667221 */ /* 0x000fe40000010000 */
[----:B------:R-:W-:Y:S02]  /*ce60*/  FADD.FTZ R72, R11, R72 ;  /* 0x000000480b487221 */ /* 0x000fe40000010000 */
[----:B--2---:R-:W-:-:S02]  /*ce70*/  @!P0 FADD.FTZ R6, R6, R9 ;  /* 0x0000000906068221 */ /* 0x004fc40000010000 */
        /* <DEDUP_REMOVED lines=47> */
.L_x_6966:
[----:B0-----:R-:W-:Y:S05]  /*d170*/  BSYNC B0 ;  /* 0x0000000000007941 */ /* 0x001fea0003800000 */
.L_x_6965:
[----:B------:R-:W-:Y:S02]  /*d180*/  UIADD3 UR7, UR7, 0x1, URZ ;  /* 0x0000000107077890 */ /* 0x000fe4000fffe03f */
[----:B------:R-:W-:-:S02]  /*d190*/  ULDC UR32, c[0x0][0x16c] ;  /* 0x00005b0000207ab9 */ /* 0x000fc40000000800 */
[----:B------:R-:W-:Y:S02]  /*d1a0*/  UISETP.GE.AND UP0, UPT, UR7, UR32, UPT ;  /* 0x000000200700728c */ /* 0x000fe4000bf06270 */
[----:B------:R-:W-:-:S04]  /*d1b0*/  UIADD3 UR8, UP1, UR8, 0x1, URZ ;  /* 0x0000000108087890 */ /* 0x000fc8000ff3e03f */
[----:B------:R-:W-:Y:S01]  /*d1c0*/  PLOP3.LUT P0, PT, PT, PT, UP0, 0x80, 0x0 ;  /* 0x000000000000781c */ /* 0x000fe20003f0f008 */
[----:B------:R-:W-:-:S12]  /*d1d0*/  UIADD3.X UR9, URZ, UR9, URZ, UP1, !UPT ;  /* 0x000000093f097290 */ /* 0x000fd80008ffe43f */
[----:B---3--:R-:W-:Y:S01]  /*d1e0*/  @P0 CALL.REL.NOINC `(.L_x_6866) ;  /* 0x0000001000000944 */ /* 0x008fe20003c00000 */
[----:B------:R-:W-:Y:S05]  /*d1f0*/  BRA `(.L_x_6967) ;  /* 0xffff782000007947 */ /* 0x000fea000383ffff */
.L_x_6866:
[----:B0-----:R-:W-:Y:S01]  /*d200*/  BAR.SYNC.DEFER_BLOCKING 0x0 ;  /* 0x0000000000007b1d */ /* 0x001fe20000010000 */
[----:B------:R-:W-:Y:S01]  /*d210*/  SHF.L.U32 R0, R190, 0x2, RZ ;  /* 0x00000002be007819 */ /* 0x000fe200000006ff */
[----:B------:R-:W-:-:S03]  /*d220*/  HFMA2.MMA R2, -RZ, RZ, 0, 9.5367431640625e-07 ;  /* 0x00000010ff027435 */ /* 0x000fc600000001ff */
[----:B------:R-:W-:Y:S01]  /*d230*/  LOP3.LUT R3, R0, 0xffffff80, RZ, 0xc0, !PT ;  /* 0xffffff8000037812 */ /* 0x000fe200078ec0ff */
[----:B------:R-:W-:Y:S01]  /*d240*/  IMAD R28, R249, 0x3, R238 ;  /* 0x00000003f91c7824 */ /* 0x000fe200078e02ee */
[----:B------:R-:W-:Y:S02]  /*d250*/  ULDC.64 UR32, c[0x0][0x2d8] ;  /* 0x0000b60000207ab9 */ /* 0x000fe40000000a00 */
[----:B------:R-:W-:-:S05]  /*d260*/  LOP3.LUT R29, R3, 0x1f, R190, 0xf8, !PT ;  /* 0x0000001f031d7812 */ /* 0x000fca00078ef8be */
[----:B------:R-:W-:-:S05]  /*d270*/  IMAD.WIDE R2, R29, R2, UR16 ;  /* 0x000000101d027e25 */ /* 0x000fca000f8e0202 */
[----:B------:R-:W2:Y:S04]  /*d280*/  LDG.E.128 R4, [R2.64] ;  /* 0x0000002202047981 */ /* 0x000ea8000c1e1d00 */
[----:B------:R-:W3:Y:S04]  /*d290*/  LDG.E.128 R8, [R2.64+0x200] ;  /* 0x0002002202087981 */ /* 0x000ee8000c1e1d00 */
[----:B------:R-:W4:Y:S04]  /*d2a0*/  LDG.E.128 R12, [R2.64+0x400] ;  /* 0x00040022020c7981 */ /* 0x000f28000c1e1d00 */
[----:B------:R-:W5:Y:S04]  /*d2b0*/  LDG.E.128 R16, [R2.64+0x600] ;  /* 0x0006002202107981 */ /* 0x000f68000c1e1d00 */
        /* <DEDUP_REMOVED lines=34> */
[----:B0-----:R-:W-:-:S02]  /*d4e0*/  @!P5 FADD.FTZ R8, R8, 1 ;  /* 0x3f8000000808d421 */ /* 0x001fc40000010000 */
[----:B-1----:R-:W-:-:S05]  /*d4f0*/  @!P2 FADD.FTZ R0, R0, 1 ;  /* 0x3f8000000000a421 */ /* 0x002fca0000010000 */
[----:B------:R-:W0:Y:S01]  /*d500*/  @!P5 MUFU.RCP R8, R8 ;  /* 0x000000080008d308 */ /* 0x000e220000001000 */
[----:B--2---:R-:W-:-:S07]  /*d510*/  @!P3 FADD.FTZ R2, R2, 1 ;  /* 0x3f8000000202b421 */ /* 0x004fce0000010000 */
[----:B------:R1:W2:Y:S08]  /*d520*/  @!P2 MUFU.RCP R11, R0 ;  /* 0x00000000000ba308 */ /* 0x0002b00000001000 */
[----:B------:R3:W4:Y:S01]  /*d530*/  @!P3 MUFU.RCP R10, R2 ;  /* 0x00000002000ab308 */ /* 0x0007220000001000 */
[----:B0-----:R-:W-:Y:S01]  /*d540*/  @!P5 FMUL.FTZ R95, R95, R8 ;  /* 0x000000085f5fd220 */ /* 0x001fe20000410000 */
[----:B------:R-:W-:Y:S01]  /*d550*/  FSETP.GTU.FTZ.AND P5, PT, R6, 20, PT ;  /* 0x41a000000600780b */ /* 0x000fe20003fbc000 */
[----:B-1----:R-:W-:-:S05]  /*d560*/  @!P0 FMUL.FTZ R0, R25, -1.4426950216293334961 ;  /* 0xbfb8aa3b19008820 */ /* 0x002fca0000410000 */
[----:B------:R0:W-:Y:S01]  /*d570*/  @!P6 MUFU.EX2 R12, R9 ;  /* 0x00000009000ce308 */ /* 0x0001e20000000800 */
[----:B--2---:R-:W-:Y:S01]  /*d580*/  @!P2 FMUL.FTZ R92, R92, R11 ;  /* 0x0000000b5c5ca220 */ /* 0x004fe20000410000 */
[----:B------:R-:W-:Y:S01]  /*d590*/  FSETP.GTU.FTZ.AND P2, PT, R27, 20, PT ;  /* 0x41a000001b00780b */ /* 0x000fe20003f5c000 */
[----:B---3--:R-:W-:Y:S02]  /*d5a0*/  @!P1 FMUL.FTZ R2, R26, -1.4426950216293334961 ;  /* 0xbfb8aa3b1a029820 */ /* 0x008fe40000410000 */
[----:B----4-:R-:W-:-:S03]  /*d5b0*/  @!P3 FMUL.FTZ R93, R93, R10 ;  /* 0x0000000a5d5db220 */ /* 0x010fc60000410000 */
[----:B------:R-:W1:Y:S01]  /*d5c0*/  @!P4 MUFU.EX2 R3, R3 ;  /* 0x000000030003c308 */ /* 0x000e620000000800 */
[----:B0-----:R0:W2:Y:S01]  /*d5d0*/  LDS.128 R8, [R28.X16] ;  /* 0x000000001c087984 */ /* 0x0010a2000000cc00 */
[----:B------:R-:W-:-:S03]  /*d5e0*/  FSETP.GTU.FTZ.AND P3, PT, R4, 20, PT ;  /* 0x41a000000400780b */ /* 0x000fc60003f7c000 */
[----:B------:R-:W-:Y:S06]  /*d5f0*/  BAR.SYNC.DEFER_BLOCKING 0x0 ;  /* 0x0000000000007b1d */ /* 0x000fec0000010000 */
[----:B0-----:R-:W3:Y:S01]  /*d600*/  LDL.LU R28, [R1] ;  /* 0x00000000011c7983 */ /* 0x001ee20000300800 */
[----:B------:R-:W-:Y:S01]  /*d610*/  @!P0 MUFU.EX2 R0, R0 ;  /* 0x0000000000008308 */ /* 0x000fe20000000800 */
[----:B-1----:R-:W-:-:S07]  /*d620*/  @!P4 FADD.FTZ R3, R3, 1 ;  /* 0x3f8000000303c421 */ /* 0x002fce0000010000 */
[----:B------:R-:W-:Y:S08]  /*d630*/  @!P1 MUFU.EX2 R2, R2 ;  /* 0x0000000200029308 */ /* 0x000ff00000000800 */
[----:B------:R-:W0:Y:S01]  /*d640*/  @!P4 MUFU.RCP R3, R3 ;  /* 0x000000030003c308 */ /* 0x000e220000001000 */
[----:B------:R-:W-:-:S07]  /*d650*/  @!P3 FMUL.FTZ R4, R4, -1.4426950216293334961 ;  /* 0xbfb8aa3b0404b820 */ /* 0x000fce0000410000 */
[----:B------:R-:W1:Y:S01]  /*d660*/  @!P3 MUFU.EX2 R4, R4 ;  /* 0x000000040004b308 */ /* 0x000e620000000800 */
[----:B0-----:R-:W-:Y:S01]  /*d670*/  @!P4 FMUL.FTZ R94, R94, R3 ;  /* 0x000000035e5ec220 */ /* 0x001fe20000410000 */
[----:B------:R-:W-:Y:S01]  /*d680*/  FSETP.GTU.FTZ.AND P4, PT, R5, 20, PT ;  /* 0x41a000000500780b */ /* 0x000fe20003f9c000 */
[----:B------:R-:W-:-:S06]  /*d690*/  @!P2 FMUL.FTZ R3, R27, -1.4426950216293334961 ;  /* 0xbfb8aa3b1b03a820 */ /* 0x000fcc0000410000 */
[----:B------:R-:W0:Y:S01]  /*d6a0*/  @!P2 MUFU.EX2 R3, R3 ;  /* 0x000000030003a308 */ /* 0x000e220000000800 */
[----:B------:R-:W-:Y:S02]  /*d6b0*/  @!P6 FADD.FTZ R12, R12, 1 ;  /* 0x3f8000000c0ce421 */ /* 0x000fe40000010000 */
[----:B------:R-:W-:Y:S02]  /*d6c0*/  @!P0 FADD.FTZ R0, R0, 1 ;  /* 0x3f80000000008421 */ /* 0x000fe40000010000 */
[----:B-1----:R-:W-:-:S03]  /*d6d0*/  @!P3 FADD.FTZ R4, R4, 1 ;  /* 0x3f8000000404b421 */ /* 0x002fc60000010000 */
[----:B------:R2:W-:Y:S01]  /*d6e0*/  @!P6 MUFU.RCP R15, R12 ;  /* 0x0000000c000fe308 */ /* 0x0005e20000001000 */
[----:B0-----:R-:W-:-:S07]  /*d6f0*/  @!P2 FADD.FTZ R3, R3, 1 ;  /* 0x3f8000000303a421 */ /* 0x001fce0000010000 */
[----:B------:R-:W0:Y:S01]  /*d700*/  @!P0 MUFU.RCP R0, R0 ;  /* 0x0000000000008308 */ /* 0x000e220000001000 */
[----:B--2---:R-:W-:Y:S02]  /*d710*/  FADD.FTZ R12, R9, UR5 ;  /* 0x00000005090c7e21 */ /* 0x004fe40008010000 */
[----:B------:R-:W-:-:S05]  /*d720*/  @!P1 FADD.FTZ R2, R2, 1 ;  /* 0x3f80000002029421 */ /* 0x000fca0000010000 */
[----:B------:R-:W1:Y:S08]  /*d730*/  @!P2 MUFU.RCP R14, R3 ;  /* 0x00000003000ea308 */ /* 0x000e700000001000 */
[----:B------:R-:W2:Y:S01]  /*d740*/  @!P3 MUFU.RCP R9, R4 ;  /* 0x000000040009b308 */ /* 0x000ea20000001000 */
[----:B------:R-:W-:Y:S02]  /*d750*/  FADD.FTZ R8, R8, UR5 ;  /* 0x0000000508087e21 */ /* 0x000fe40008010000 */
[----:B------:R-:W-:-:S05]  /*d760*/  FADD.FTZ R10, R10, UR5 ;  /* 0x000000050a0a7e21 */ /* 0x000fca0008010000 */
[----:B------:R-:W4:Y:S01]  /*d770*/  @!P1 MUFU.RCP R17, R2 ;  /* 0x0000000200119308 */ /* 0x000f220000001000 */
[----:B------:R-:W-:Y:S02]  /*d780*/  FADD.FTZ R11, R11, UR5 ;  /* 0x000000050b0b7e21 */ /* 0x000fe40008010000 */
[----:B0-----:R-:W-:Y:S01]  /*d790*/  @!P0 FMUL.FTZ R97, R97, R0 ;  /* 0x0000000061618220 */ /* 0x001fe20000410000 */
[----:B------:R-:W-:Y:S01]  /*d7a0*/  FSETP.GTU.FTZ.AND P0, PT, R8, 20, PT ;  /* 0x41a000000800780b */ /* 0x000fe20003f1c000 */
[----:B-1----:R-:W-:Y:S01]  /*d7b0*/  @!P2 FMUL.FTZ R99, R99, R14 ;  /* 0x0000000e6363a220 */ /* 0x002fe20000410000 */
[----:B------:R-:W-:Y:S01]  /*d7c0*/  FSETP.GTU.FTZ.AND P2, PT, R10, 20, PT ;  /* 0x41a000000a00780b */ /* 0x000fe20003f5c000 */
[----:B--2---:R-:W-:Y:S01]  /*d7d0*/  @!P3 FMUL.FTZ R100, R100, R9 ;  /* 0x000000096464b220 */ /* 0x004fe20000410000 */
[----:B------:R-:W-:Y:S01]  /*d7e0*/  FSETP.GTU.FTZ.AND P3, PT, R11, 20, PT ;  /* 0x41a000000b00780b */ /* 0x000fe20003f7c000 */
[----:B------:R-:W-:Y:S01]  /*d7f0*/  FADD.FTZ R7, R7, UR5 ;  /* 0x0000000507077e21 */ /* 0x000fe20008010000 */
[----:B------:R-:W-:Y:S01]  /*d800*/  STS.128 [R251.X16], R84 ;  /* 0x00000054fb007388 */ /* 0x000fe2000000cc00 */
[----:B----4-:R-:W-:Y:S01]  /*d810*/  @!P1 FMUL.FTZ R98, R98, R17 ;  /* 0x0000001162629220 */ /* 0x010fe20000410000 */
[----:B------:R-:W-:-:S02]  /*d820*/  FSETP.GTU.FTZ.AND P1, PT, R12, 20, PT ;  /* 0x41a000000c00780b */ /* 0x000fc40003f3c000 */
[----:B------:R-:W-:Y:S03]  /*d830*/  STS.128 [R251.X16+0x10], R80 ;  /* 0x00001050fb007388 */ /* 0x000fe6000000cc00 */
[----:B------:R-:W-:Y:S02]  /*d840*/  @!P0 FMUL.FTZ R0, R8, -1.4426950216293334961 ;  /* 0xbfb8aa3b08008820 */ /* 0x000fe40000410000 */
[----:B------:R-:W-:Y:S01]  /*d850*/  @!P2 FMUL.FTZ R3, R10, -1.4426950216293334961 ;  /* 0xbfb8aa3b0a03a820 */ /* 0x000fe20000410000 */
[----:B------:R-:W-:Y:S01]  /*d860*/  STS.128 [R251.X16+0x20], R76 ;  /* 0x0000204cfb007388 */ /* 0x000fe2000000cc00 */
[----:B------:R-:W-:-:S03]  /*d870*/  @!P3 FMUL.FTZ R4, R11, -1.4426950216293334961 ;  /* 0xbfb8aa3b0b04b820 */ /* 0x000fc60000410000 */
[----:B------:R-:W-:Y:S01]  /*d880*/  STS.128 [R251.X16+0x30], R72 ;  /* 0x00003048fb007388 */ /* 0x000fe2000000cc00 */
[----:B------:R-:W-:-:S06]  /*d890*/  NOP ;  /* 0x0000000000007918 */ /* 0x000fcc0000000000 */
[----:B------:R-:W0:Y:S01]  /*d8a0*/  LDS.128 R8, [R238.X16] ;  /* 0x00000000ee087984 */ /* 0x000e22000000cc00 */
[----:B------:R-:W-:Y:S01]  /*d8b0*/  @!P4 FMUL.FTZ R5, R5, -1.4426950216293334961 ;  /* 0xbfb8aa3b0505c820 */ /* 0x000fe20000410000 */
[----:B------:R-:W-:Y:S02]  /*d8c0*/  UIMAD UR7, UR38, UR32, URZ ;  /* 0x00000020260772a4 */ /* 0x000fe4000f8e023f */
[----:B------:R-:W1:Y:S01]  /*d8d0*/  LDS.128 R16, [R238.X16+0x200] ;  /* 0x00020000ee107984 */ /* 0x000e62000000cc00 */
[----:B------:R-:W-:-:S03]  /*d8e0*/  @!P6 FMUL.FTZ R96, R96, R15 ;  /* 0x0000000f6060e220 */ /* 0x000fc60000410000 */
[----:B------:R-:W2:Y:S01]  /*d8f0*/  LDS.128 R20, [R238.X16+0x400] ;  /* 0x00040000ee147984 */ /* 0x000ea2000000cc00 */
[----:B------:R-:W-:-:S03]  /*d900*/  FSETP.GTU.FTZ.AND P6, PT, R7, 20, PT ;  /* 0x41a000000700780b */ /* 0x000fc60003fdc000 */
[----:B------:R-:W4:Y:S01]  /*d910*/  LDS.128 R24, [R238.X16+0x600] ;  /* 0x00060000ee187984 */ /* 0x000f22000000cc00 */
[----:B------:R-:W-:Y:S01]  /*d920*/  UIMAD.WIDE.U32 UR8, UR31, UR32, UR18 ;  /* 0x000000201f0872a5 */ /* 0x000fe2000f8e0012 */
[----:B------:R-:W-:Y:S01]  /*d930*/  @!P1 FMUL.FTZ R2, R12, -1.4426950216293334961 ;  /* 0xbfb8aa3b0c029820 */ /* 0x000fe20000410000 */
[----:B------:R-:W-:Y:S01]  /*d940*/  UIMAD UR7, UR31, UR33, UR7 ;  /* 0x000000211f0772a4 */ /* 0x000fe2000f8e0207 */
[----:B------:R-:W5:Y:S02]  /*d950*/  @!P4 MUFU.EX2 R5, R5 ;  /* 0x000000050005c308 */ /* 0x000f640000000800 */
[----:B------:R-:W-:Y:S01]  /*d960*/  ULDC.64 UR32, c[0x0][0x2e0] ;  /* 0x0000b80000207ab9 */ /* 0x000fe20000000a00 */
[----:B------:R-:W-:Y:S01]  /*d970*/  @!P5 FMUL.FTZ R6, R6, -1.4426950216293334961 ;  /* 0xbfb8aa3b0606d820 */ /* 0x000fe20000410000 */
[----:B------:R-:W-:Y:S02]  /*d980*/  UIADD3 UR9, UR9, UR7, URZ ;  /* 0x0000000709097290 */ /* 0x000fe4000fffe03f */
[----:B------:R-:W-:-:S02]  /*d990*/  UIMAD UR7, UR21, UR32, URZ ;  /* 0x00000020150772a4 */ /* 0x000fc4000f8e023f */
[----:B------:R-:W-:Y:S01]  /*d9a0*/  @!P1 MUFU.EX2 R2, R2 ;  /* 0x0000000200029308 */ /* 0x000fe20000000800 */
[----:B------:R-:W-:Y:S02]  /*d9b0*/  UIMAD.WIDE.U32 UR8, UR20, UR32, UR8 ;  /* 0x00000020140872a5 */ /* 0x000fe4000f8e0008 */
[----:B------:R-:W-:-:S03]  /*d9c0*/  UIMAD UR7, UR20, UR33, UR7 ;  /* 0x00000021140772a4 */ /* 0x000fc6000f8e0207 */
[----:B------:R-:W-:Y:S02]  /*d9d0*/  ULDC.64 UR32, c[0x0][0x330] ;  /* 0x0000cc0000207ab9 */ /* 0x000fe40000000a00 */
[----:B------:R-:W-:Y:S01]  /*d9e0*/  @!P2 MUFU.EX2 R3, R3 ;  /* 0x000000030003a308 */ /* 0x000fe20000000800 */
[----:B------:R-:W-:Y:S02]  /*d9f0*/  UIADD3 UR9, UR9, UR7, URZ ;  /* 0x0000000709097290 */ /* 0x000fe4000fffe03f */
[----:B------:R-:W-:-:S05]  /*da00*/  ULEA UR7, UP0, UR8, UR32, 0x2 ;  /* 0x0000002008077291 */ /* 0x000fca000f80103f */
[----:B------:R0:W-:Y:S01]  /*da10*/  @!P5 MUFU.EX2 R13, R6 ;  /* 0x00000006000dd308 */ /* 0x0001e20000000800 */
[----:B-----5:R-:W-:Y:S02]  /*da20*/  @!P4 FADD.FTZ R5, R5, 1 ;  /* 0x3f8000000505c421 */ /* 0x020fe40000010000 */
[----:B0-----:R-:W-:-:S05]  /*da30*/  @!P6 FMUL.FTZ R6, R7, -1.4426950216293334961 ;  /* 0xbfb8aa3b0706e820 */ /* 0x001fca0000410000 */
[----:B------:R-:W0:Y:S01]  /*da40*/  @!P0 MUFU.EX2 R0, R0 ;  /* 0x0000000000008308 */ /* 0x000e220000000800 */
[----:B------:R-:W-:-:S03]  /*da50*/  ULEA.HI.X UR8, UR8, UR33, UR9, 0x2, UP0 ;  /* 0x0000002108087291 */ /* 0x000fc600080f1409 */
[----:B------:R-:W-:-:S04]  /*da60*/  ULDC.64 UR32, c[0x0][0x300] ;  /* 0x0000c00000207ab9 */ /* 0x000fc80000000a00 */
[----:B------:R-:W-:Y:S08]  /*da70*/  @!P6 MUFU.EX2 R7, R6 ;  /* 0x000000060007e308 */ /* 0x000ff00000000800 */
[----:B------:R5:W1:Y:S01]  /*da80*/  @!P3 MUFU.EX2 R6, R4 ;  /* 0x000000040006b308 */ /* 0x000a620000000800 */
[----:B0-----:R-:W-:-:S07]  /*da90*/  @!P0 FADD.FTZ R0, R0, 1 ;  /* 0x3f80000000008421 */ /* 0x001fce0000010000 */
[----:B------:R0:W-:Y:S01]  /*daa0*/  @!P4 MUFU.RCP R12, R5 ;  /* 0x00000005000cc308 */ /* 0x0001e20000001000 */
[----:B-----5:R-:W-:Y:S01]  /*dab0*/  @!P1 FADD.FTZ R4, R2, 1 ;  /* 0x3f80000002049421 */ /* 0x020fe20000010000 */
[----:B------:R-:W-:Y:S01]  /*dac0*/  MOV R2, UR7 ;  /* 0x0000000700027c02 */ /* 0x000fe20008000f00 */
[----:B0-----:R-:W-:Y:S01]  /*dad0*/  @!P2 FADD.FTZ R5, R3, 1 ;  /* 0x3f8000000305a421 */ /* 0x001fe20000010000 */
[----:B------:R-:W-:-:S04]  /*dae0*/  MOV R3, UR8 ;  /* 0x0000000800037c02 */ /* 0x000fc80008000f00 */
[----:B------:R-:W0:Y:S01]  /*daf0*/  @!P0 MUFU.RCP R15, R0 ;  /* 0x00000000000f8308 */ /* 0x000e220000001000 */
[----:B-1----:R-:W-:Y:S01]  /*db00*/  @!P3 FADD.FTZ R6, R6, 1 ;  /* 0x3f8000000606b421 */ /* 0x002fe20000010000 */
[----:B------:R-:W-:Y:S01]  /*db10*/  ULDC.64 UR8, c[0x0][0x2f8] ;  /* 0x0000be0000087ab9 */ /* 0x000fe20000000a00 */
[----:B------:R-:W-:-:S05]  /*db20*/  IMAD.WIDE R2, R29, 0x10, R2 ;  /* 0x000000101d027825 */ /* 0x000fca00078e0202 */
[----:B------:R-:W-:Y:S01]  /*db30*/  STG.E.128 [R2.64], R8 ;  /* 0x0000000802007986 */ /* 0x000fe2000c101d22 */
[----:B------:R-:W1:Y:S03]  /*db40*/  @!P1 MUFU.RCP R4, R4 ;  /* 0x0000000400049308 */ /* 0x000e660000001000 */
[----:B------:R-:W-:Y:S04]  /*db50*/  STG.E.128 [R2.64+0x200], R16 ;  /* 0x0002001002007986 */ /* 0x000fe8000c101d22 */
[----:B--2---:R-:W-:Y:S04]  /*db60*/  STG.E.128 [R2.64+0x400], R20 ;  /* 0x0004001402007986 */ /* 0x004fe8000c101d22 */
[----:B----4-:R2:W-:Y:S01]  /*db70*/  STG.E.128 [R2.64+0x600], R24 ;  /* 0x0006001802007986 */ /* 0x0105e2000c101d22 */
[----:B------:R-:W4:Y:S03]  /*db80*/  @!P2 MUFU.RCP R5, R5 ;  /* 0x000000050005a308 */ /* 0x000f260000001000 */
[----:B------:R-:W-:Y:S06]  /*db90*/  BAR.SYNC.DEFER_BLOCKING 0x0 ;  /* 0x0000000000007b1d */ /* 0x000fec0000010000 */
[----:B------:R-:W5:Y:S01]  /*dba0*/  @!P3 MUFU.RCP R6, R6 ;  /* 0x000000060006b308 */ /* 0x000f620000001000 */
[----:B------:R-:W-:-:S02]  /*dbb0*/  @!P5 FADD.FTZ R13, R13, 1 ;  /* 0x3f8000000d0dd421 */ /* 0x000fc40000010000 */
[----:B0-----:R-:W-:Y:S02]  /*dbc0*/  @!P0 FMUL.FTZ R88, R88, R15 ;  /* 0x0000000f58588220 */ /* 0x001fe40000410000 */
[----:B------:R-:W-:Y:S02]  /*dbd0*/  @!P6 FADD.FTZ R7, R7, 1 ;  /* 0x3f8000000707e421 */ /* 0x000fe40000010000 */
[----:B-1----:R-:W-:Y:S01]  /*dbe0*/  @!P1 FMUL.FTZ R89, R89, R4 ;  /* 0x0000000459599220 */ /* 0x002fe20000410000 */
[----:B------:R-:W0:Y:S01]  /*dbf0*/  @!P5 MUFU.RCP R13, R13 ;  /* 0x0000000d000dd308 */ /* 0x000e220000001000 */
[----:B----4-:R-:W-:-:S07]  /*dc00*/  @!P2 FMUL.FTZ R90, R90, R5 ;  /* 0x000000055a5aa220 */ /* 0x010fce0000410000 */
[----:B------:R-:W1:Y:S01]  /*dc10*/  @!P6 MUFU.RCP R14, R7 ;  /* 0x00000007000ee308 */ /* 0x000e620000001000 */
[----:B-----5:R-:W-:-:S05]  /*dc20*/  @!P3 FMUL.FTZ R91, R91, R6 ;  /* 0x000000065b5bb220 */ /* 0x020fca0000410000 */
[----:B------:R4:W-:Y:S01]  /*dc30*/  STS.128 [R251.X16], R88 ;  /* 0x00000058fb007388 */ /* 0x0009e2000000cc00 */
[----:B------:R-:W-:-:S03]  /*dc40*/  @!P4 FMUL.FTZ R101, R101, R12 ;  /* 0x0000000c6565c220 */ /* 0x000fc60000410000 */
[----:B------:R5:W-:Y:S01]  /*dc50*/  STS.128 [R251.X16+0x10], R92 ;  /* 0x0000105cfb007388 */ /* 0x000be2000000cc00 */
[----:B0-----:R-:W-:Y:S02]  /*dc60*/  @!P5 FMUL.FTZ R102, R102, R13 ;  /* 0x0000000d6666d220 */ /* 0x001fe40000410000 */
[----:B-1----:R-:W-:Y:S01]  /*dc70*/  @!P6 FMUL.FTZ R103, R103, R14 ;  /* 0x0000000e6767e220 */ /* 0x002fe20000410000 */
[----:B------:R0:W-:Y:S04]  /*dc80*/  STS.128 [R251.X16+0x20], R96 ;  /* 0x00002060fb007388 */ /* 0x0001e8000000cc00 */
[----:B------:R1:W-:Y:S01]  /*dc90*/  STS.128 [R251.X16+0x30], R100 ;  /* 0x00003064fb007388 */ /* 0x0003e2000000cc00 */
[----:B------:R-:W-:-:S06]  /*dca0*/  NOP ;  /* 0x0000000000007918 */ /* 0x000fcc0000000000 */
[----:B------:R-:W0:Y:S01]  /*dcb0*/  LDS.128 R4, [R238.X16] ;  /* 0x00000000ee047984 */ /* 0x000e22000000cc00 */
[----:B------:R-:W-:-:S03]  /*dcc0*/  UIMAD UR7, UR38, UR8, URZ ;  /* 0x00000008260772a4 */ /* 0x000fc6000f8e023f */
[----:B------:R-:W0:Y:S04]  /*dcd0*/  LDS.128 R8, [R238.X16+0x200] ;  /* 0x00020000ee087984 */ /* 0x000e28000000cc00 */
[----:B------:R-:W0:Y:S04]  /*dce0*/  LDS.128 R12, [R238.X16+0x400] ;  /* 0x00040000ee0c7984 */ /* 0x000e28000000cc00 */
[----:B------:R-:W0:Y:S01]  /*dcf0*/  LDS.128 R16, [R238.X16+0x600] ;  /* 0x00060000ee107984 */ /* 0x000e22000000cc00 */
[----:B---3--:R-:W-:-:S04]  /*dd00*/  FADD.FTZ R0, R88, R28 ;  /* 0x0000001c58007221 */ /* 0x008fc80000010000 */
[----:B--2---:R-:W-:-:S04]  /*dd10*/  FADD.FTZ R3, R0, R89 ;  /* 0x0000005900037221 */ /* 0x004fc80000010000 */
[----:B----4-:R-:W-:-:S04]  /*dd20*/  FADD.FTZ R90, R3, R90 ;  /* 0x0000005a035a7221 */ /* 0x010fc80000010000 */
[----:B------:R-:W-:-:S04]  /*dd30*/  FADD.FTZ R91, R90, R91 ;  /* 0x0000005b5a5b7221 */ /* 0x000fc80000010000 */
[----:B-----5:R-:W-:-:S04]  /*dd40*/  FADD.FTZ R92, R91, R92 ;  /* 0x0000005c5b5c7221 */ /* 0x020fc80000010000 */
[----:B------:R-:W-:-:S04]  /*dd50*/  FADD.FTZ R93, R92, R93 ;  /* 0x0000005d5c5d7221 */ /* 0x000fc80000010000 */
[----:B------:R-:W-:Y:S01]  /*dd60*/  FADD.FTZ R94, R93, R94 ;  /* 0x0000005e5d5e7221 */ /* 0x000fe20000010000 */
[----:B------:R-:W-:-:S03]  /*dd70*/  UIMAD.WIDE.U32 UR18, UR31, UR8, UR18 ;  /* 0x000000081f1272a5 */ /* 0x000fc6000f8e0012 */
[----:B------:R-:W-:Y:S01]  /*dd80*/  FADD.FTZ R95, R94, R95 ;  /* 0x0000005f5e5f7221 */ /* 0x000fe20000010000 */
[----:B------:R-:W-:-:S03]  /*dd90*/  UIMAD UR7, UR31, UR9, UR7 ;  /* 0x000000091f0772a4 */ /* 0x000fc6000f8e0207 */
[----:B0-----:R-:W-:Y:S01]  /*dda0*/  FADD.FTZ R96, R95, R96 ;  /* 0x000000605f607221 */ /* 0x001fe20000010000 */
[----:B------:R-:W-:Y:S02]  /*ddb0*/  UIADD3 UR9, UR19, UR7, URZ ;  /* 0x0000000713097290 */ /* 0x000fe4000fffe03f */
[----:B------:R-:W-:Y:S01]  /*ddc0*/  UIMAD UR7, UR21, UR32, URZ ;  /* 0x00000020150772a4 */ /* 0x000fe2000f8e023f */
[----:B------:R-:W-:Y:S01]  /*ddd0*/  FADD.FTZ R97, R96, R97 ;  /* 0x0000006160617221 */ /* 0x000fe20000010000 */
[----:B------:R-:W-:Y:S02]  /*dde0*/  UMOV UR8, UR18 ;  /* 0x0000001200087c82 */ /* 0x000fe40008000000 */
[----:B------:R-:W-:Y:S01]  /*ddf0*/  UIMAD UR7, UR20, UR33, UR7 ;  /* 0x00000021140772a4 */ /* 0x000fe2000f8e0207 */
[----:B------:R-:W-:Y:S01]  /*de00*/  FADD.FTZ R98, R97, R98 ;  /* 0x0000006261627221 */ /* 0x000fe20000010000 */
[----:B------:R-:W-:Y:S02]  /*de10*/  UIMAD.WIDE.U32 UR8, UR20, UR32, UR8 ;  /* 0x00000020140872a5 */ /* 0x000fe4000f8e0008 */
[----:B------:R-:W-:Y:S01]  /*de20*/  ULDC.64 UR18, c[0x0][0x340] ;  /* 0x0000d00000127ab9 */ /* 0x000fe20000000a00 */
[----:B------:R-:W-:Y:S01]  /*de30*/  FADD.FTZ R99, R98, R99 ;  /* 0x0000006362637221 */ /* 0x000fe20000010000 */
[----:B------:R-:W-:-:S02]  /*de40*/  UIADD3 UR9, UR9, UR7, URZ ;  /* 0x0000000709097290 */ /* 0x000fc4000fffe03f */
        /* <DEDUP_REMOVED lines=11> */
[----:B------:R0:W-:Y:S04]  /*df00*/  STG.E.128 [R2.64], R4 ;  /* 0x0000000402007986 */ /* 0x0001e8000c101d22 */
[----:B------:R0:W-:Y:S04]  /*df10*/  STG.E.128 [R2.64+0x200], R8 ;  /* 0x0002000802007986 */ /* 0x0001e8000c101d22 */
[----:B------:R0:W-:Y:S04]  /*df20*/  STG.E.128 [R2.64+0x400], R12 ;  /* 0x0004000c02007986 */ /* 0x0001e8000c101d22 */
[----:B------:R0:W-:Y:S01]  /*df30*/  STG.E.128 [R2.64+0x600], R16 ;  /* 0x0006001002007986 */ /* 0x0001e2000c101d22 */
        /* <DEDUP_REMOVED lines=12> */
.L_x_6832:
        /* <DEDUP_REMOVED lines=32> */
.L_x_6970:
[----:B------:R-:W-:Y:S05]  /*e200*/  BSYNC B0 ;  /* 0x0000000000007941 */ /* 0x000fea0003800000 */
.L_x_6969:
        /* <DEDUP_REMOVED lines=31> */
.L_x_6972:
[----:B------:R-:W3:Y:S02]  /*e400*/  S2R R11, SR_TID.X ;  /* 0x00000000000b7919 */ /* 0x000ee40000002100 */
.L_x_6973:
[----:B------:R-:W-:Y:S05]  /*e410*/  BSYNC B0 ;  /* 0x0000000000007941 */ /* 0x000fea0003800000 */
.L_x_6971:
        /* <DEDUP_REMOVED lines=12> */
.L_x_6974:
        /* <DEDUP_REMOVED lines=32> */
.L_x_6871:
[----:B------:R-:W-:Y:S01]  /*e6e0*/  HFMA2.MMA R129, -RZ, RZ, 0, 5.9604644775390625e-08 ;  /* 0x00000001ff817435 */ /* 0x000fe200000001ff */
[----:B------:R-:W-:-:S02]  /*e6f0*/  MOV R206, R126 ;  /* 0x0000007e00ce7202 */ /* 0x000fc40000000f00 */
[----:B------:R-:W-:Y:S02]  /*e700*/  MOV R204, RZ ;  /* 0x000000ff00cc7202 */ /* 0x000fe40000000f00 */
[----:B------:R-:W-:Y:S02]  /*e710*/  MOV R127, 0xffffffff ;  /* 0xffffffff007f7802 */ /* 0x000fe40000000f00 */
[----:B------:R-:W-:Y:S02]  /*e720*/  MOV R124, 0xe740 ;  /* 0x0000e740007c7802 */ /* 0x000fe40000000f00 */
[----:B------:R-:W-:Y:S05]  /*e730*/  CALL.REL.NOINC `($__internal_167_$__cuda_sm70_shflsync_up) ;  /* 0x00001dc000007944 */ /* 0x000fea0003c00000 */
[----:B-1----:R-:W-:Y:S01]  /*e740*/  MOV R203, R127 ;  /* 0x0000007f00cb7202 */ /* 0x002fe20000000f00 */
[----:B0-----:R-:W-:Y:S05]  /*e750*/  BRA `(.L_x_6975) ;  /* 0xffff85e000007947 */ /* 0x001fea000383ffff */
.L_x_6872:
[----:B------:R-:W-:Y:S01]  /*e760*/  HFMA2.MMA R129, -RZ, RZ, 0, 5.9604644775390625e-08 ;  /* 0x00000001ff817435 */ /* 0x000fe200000001ff */
[----:B------:R-:W-:Y:S02]  /*e770*/  MOV R206, R128 ;  /* 0x0000008000ce7202 */ /* 0x000fe40000000f00 */
[----:B------:R-:W-:Y:S02]  /*e780*/  MOV R204, RZ ;  /* 0x000000ff00cc7202 */ /* 0x000fe40000000f00 */
[----:B------:R-:W-:-:S02]  /*e790*/  MOV R127, 0xffffffff ;  /* 0xffffffff007f7802 */ /* 0x000fc40000000f00 */
[----:B------:R-:W-:Y:S02]  /*e7a0*/  MOV R124, 0xe7c0 ;  /* 0x0000e7c0007c7802 */ /* 0x000fe40000000f00 */
[----:B01----:R-:W-:Y:S05]  /*e7b0*/  CALL.REL.NOINC `($__internal_167_$__cuda_sm70_shflsync_up) ;  /* 0x00001d4000007944 */ /* 0x003fea0003c00000 */
[----:B0-----:R-:W-:Y:S01]  /*e7c0*/  HFMA2.MMA R129, -RZ, RZ, 0, 5.9604644775390625e-08 ;  /* 0x00000001ff817435 */ /* 0x001fe200000001ff */
[----:B-1----:R-:W-:Y:S02]  /*e7d0*/  MOV R205, R127 ;  /* 0x0000007f00cd7202 */ /* 0x002fe40000000f00 */
[----:B------:R-:W-:Y:S02]  /*e7e0*/  MOV R206, R130 ;  /* 0x0000008200ce7202 */ /* 0x000fe40000000f00 */
[----:B------:R-:W-:Y:S02]  /*e7f0*/  MOV R204, RZ ;  /* 0x000000ff00cc7202 */ /* 0x000fe40000000f00 */
[----:B------:R-:W-:Y:S02]  /*e800*/  MOV R127, 0xffffffff ;  /* 0xffffffff007f7802 */ /* 0x000fe40000000f00 */
[----:B------:R-:W-:Y:S02]  /*e810*/  MOV R124, 0xe830 ;  /* 0x0000e830007c7802 */ /* 0x000fe40000000f00 */
[----:B------:R-:W-:Y:S05]  /*e820*/  CALL.REL.NOINC `($__internal_167_$__cuda_sm70_shflsync_up) ;  /* 0x00001cd000007944 */ /* 0x000fea0003c00000 */
[----:B0-----:R-:W-:Y:S01]  /*e830*/  HFMA2.MMA R129, -RZ, RZ, 0, 5.9604644775390625e-08 ;  /* 0x00000001ff817435 */ /* 0x001fe200000001ff */
[----:B-1----:R-:W-:-:S02]  /*e840*/  MOV R207, R127 ;  /* 0x0000007f00cf7202 */ /* 0x002fc40000000f00 */
[----:B------:R-:W-:Y:S02]  /*e850*/  MOV R206, R131 ;  /* 0x0000008300ce7202 */ /* 0x000fe40000000f00 */
[----:B------:R-:W-:Y:S02]  /*e860*/  MOV R204, RZ ;  /* 0x000000ff00cc7202 */ /* 0x000fe40000000f00 */
[----:B------:R-:W-:Y:S02]  /*e870*/  MOV R127, 0xffffffff ;  /* 0xffffffff007f7802 */ /* 0x000fe40000000f00 */
[----:B------:R-:W-:Y:S02]  /*e880*/  MOV R124, 0xe8a0 ;  /* 0x0000e8a0007c7802 */ /* 0x000fe40000000f00 */
[----:B------:R-:W-:Y:S05]  /*e890*/  CALL.REL.NOINC `($__internal_167_$__cuda_sm70_shflsync_up) ;  /* 0x00001c6000007944 */ /* 0x000fea0003c00000 */
        /* <DEDUP_REMOVED lines=20> */
[----:B------:R-:W-:Y:S05]  /*e9e0*/  CALL.REL.NOINC `($__internal_167_$__cuda_sm70_shflsync_up) ;  /* 0x00001b1000007944 */ /* 0x000fea0003c00000 */
[----:B0-----:R-:W-:Y:S01]  /*e9f0*/  HFMA2.MMA R129, -RZ, RZ, 0, 1.1920928955078125e-07 ;  /* 0x00000002ff817435 */ /* 0x001fe200000001ff */
[----:B-1----:R-:W-:Y:S02]  /*ea00*/  MOV R126, R127 ;  /* 0x0000007f007e7202 */ /* 0x002fe40000000f00 */
[----:B------:R-:W-:Y:S02]  /*ea10*/  MOV R206, R207 ;  /* 0x000000cf00ce7202 */ /* 0x000fe40000000f00 */
[----:B------:R-:W-:Y:S02]  /*ea20*/  MOV R204, RZ ;  /* 0x000000ff00cc7202 */ /* 0x000fe40000000f00 */
[----:B------:R-:W-:-:S02]  /*ea30*/  MOV R127, 0xffffffff ;  /* 0xffffffff007f7802 */ /* 0x000fc40000000f00 */
[----:B------:R-:W-:Y:S02]  /*ea40*/  MOV R124, 0xea60 ;  /* 0x0000ea60007c7802 */ /* 0x000fe40000000f00 */
[----:B------:R-:W-:Y:S05]  /*ea50*/  CALL.REL.NOINC `($__internal_167_$__cuda_sm70_shflsync_up) ;  /* 0x00001aa000007944 */ /* 0x000fea0003c00000 */
[----:B0-----:R-:W-:Y:S01]  /*ea60*/  HFMA2.MMA R129, -RZ, RZ, 0, 1.1920928955078125e-07 ;  /* 0x00000002ff817435 */ /* 0x001fe200000001ff */
[----:B-1----:R-:W-:Y:S02]  /*ea70*/  MOV R128, R127 ;  /* 0x0000007f00807202 */ /* 0x002fe40000000f00 */
[----:B------:R-:W-:Y:S02]  /*ea80*/  MOV R206, R205 ;  /* 0x000000cd00ce7202 */ /* 0x000fe40000000f00 */
[----:B------:R-:W-:Y:S02]  /*ea90*/  MOV R204, RZ ;  /* 0x000000ff00cc7202 */ /* 0x000fe40000000f00 */
[----:B------:R-:W-:Y:S02]  /*eaa0*/  MOV R127, 0xffffffff ;  /* 0xffffffff007f7802 */ /* 0x000fe40000000f00 */
[----:B------:R-:W-:Y:S02]  /*eab0*/  MOV R124, 0xead0 ;  /* 0x0000ead0007c7802 */ /* 0x000fe40000000f00 */
[----:B------:R-:W-:Y:S05]  /*eac0*/  CALL.REL.NOINC `($__internal_167_$__cuda_sm70_shflsync_up) ;  /* 0x00001a3000007944 */ /* 0x000fea0003c00000 */
[----:B0-----:R-:W-:Y:S01]  /*ead0*/  HFMA2.MMA R129, -RZ, RZ, 0, 1.1920928955078125e-07 ;  /* 0x00000002ff817435 */ /* 0x001fe200000001ff */
[----:B-1----:R-:W-:-:S02]  /*eae0*/  MOV R130, R127 ;  /* 0x0000007f00827202 */ /* 0x002fc40000000f00 */
[----:B------:R-:W-:Y:S02]  /*eaf0*/  MOV R206, R131 ;  /* 0x0000008300ce7202 */ /* 0x000fe40000000f00 */
[----:B------:R-:W-:Y:S02]  /*eb00*/  MOV R204, RZ ;  /* 0x000000ff00cc7202 */ /* 0x000fe40000000f00 */
[----:B------:R-:W-:Y:S02]  /*eb10*/  MOV R127, 0xffffffff ;  /* 0xffffffff007f7802 */ /* 0x000fe40000000f00 */
[----:B------:R-:W-:Y:S02]  /*eb20*/  MOV R124, 0xeb40 ;  /* 0x0000eb40007c7802 */ /* 0x000fe40000000f00 */
[----:B------:R-:W-:Y:S05]  /*eb30*/  CALL.REL.NOINC `($__internal_167_$__cuda_sm70_shflsync_up) ;  /* 0x000019c000007944 */ /* 0x000fea0003c00000 */
        /* <DEDUP_REMOVED lines=17> */
[----:B------:R-:W-:Y:S05]  /*ec50*/  CALL.REL.NOINC `($__internal_167_$__cuda_sm70_shflsync_up) ;  /* 0x000018a000007944 */ /* 0x000fea0003c00000 */
[----:B0-----:R-:W-:Y:S01]  /*ec60*/  HFMA2.MMA R129, -RZ, RZ, 0, 2.384185791015625e-07 ;  /* 0x00000004ff817435 */ /* 0x001fe200000001ff */
[----:B-1----:R-:W-:Y:S02]  /*ec70*/  MOV R126, R127 ;  /* 0x0000007f007e7202 */ /* 0x002fe40000000f00 */
[----:B------:R-:W-:Y:S02]  /*ec80*/  MOV R206, R207 ;  /* 0x000000cf00ce7202 */ /* 0x000fe40000000f00 */
[----:B------:R-:W-:Y:S02]  /*ec90*/  MOV R204, RZ ;  /* 0x000000ff00cc7202 */ /* 0x000fe40000000f00 */
[----:B------:R-:W-:Y:S02]  /*eca0*/  MOV R127, 0xffffffff ;  /* 0xffffffff007f7802 */ /* 0x000fe40000000f00 */
[----:B------:R-:W-:Y:S02]  /*ecb0*/  MOV R124, 0xecd0 ;  /* 0x0000ecd0007c7802 */ /* 0x000fe40000000f00 */
[----:B------:R-:W-:Y:S05]  /*ecc0*/  CALL.REL.NOINC `($__internal_167_$__cuda_sm70_shflsync_up) ;  /* 0x0000183000007944 */ /* 0x000fea0003c00000 */
[----:B0-----:R-:W-:Y:S01]  /*ecd0*/  HFMA2.MMA R129, -RZ, RZ, 0, 2.384185791015625e-07 ;  /* 0x00000004ff817435 */ /* 0x001fe200000001ff */
[----:B-1----:R-:W-:-:S02]  /*ece0*/  MOV R128, R127 ;  /* 0x0000007f00807202 */ /* 0x002fc40000000f00 */
[----:B------:R-:W-:Y:S02]  /*ecf0*/  MOV R206, R205 ;  /* 0x000000cd00ce7202 */ /* 0x000fe40000000f00 */
[----:B------:R-:W-:Y:S02]  /*ed00*/  MOV R204, RZ ;  /* 0x000000ff00cc7202 */ /* 0x000fe40000000f00 */
[----:B------:R-:W-:Y:S02]  /*ed10*/  MOV R127, 0xffffffff ;  /* 0xffffffff007f7802 */ /* 0x000fe40000000f00 */
[----:B------:R-:W-:Y:S02]  /*ed20*/  MOV R124, 0xed40 ;  /* 0x0000ed40007c7802 */ /* 0x000fe40000000f00 */
[----:B------:R-:W-:Y:S05]  /*ed30*/  CALL.REL.NOINC `($__internal_167_$__cuda_sm70_shflsync_up) ;  /* 0x000017c000007944 */ /* 0x000fea0003c00000 */
[----:B0-----:R-:W-:Y:S01]  /*ed40*/  HFMA2.MMA R129, -RZ, RZ, 0, 2.384185791015625e-07 ;  /* 0x00000004ff817435 */ /* 0x001fe200000001ff */
[----:B-1----:R-:W-:Y:S02]  /*ed50*/  MOV R130, R127 ;  /* 0x0000007f00827202 */ /* 0x002fe40000000f00 */
[----:B------:R-:W-:Y:S02]  /*ed60*/  MOV R206, R131 ;  /* 0x0000008300ce7202 */ /* 0x000fe40000000f00 */
[----:B------:R-:W-:-:S02]  /*ed70*/  MOV R204, RZ ;  /* 0x000000ff00cc7202 */ /* 0x000fc40000000f00 */
[----:B------:R-:W-:Y:S02]  /*ed80*/  MOV R127, 0xffffffff ;  /* 0xffffffff007f7802 */ /* 0x000fe40000000f00 */
[----:B------:R-:W-:Y:S02]  /*ed90*/  MOV R124, 0xedb0 ;  /* 0x0000edb0007c7802 */ /* 0x000fe40000000f00 */
[----:B------:R-:W-:Y:S05]  /*eda0*/  CALL.REL.NOINC `($__internal_167_$__cuda_sm70_shflsync_up) ;  /* 0x0000175000007944 */ /* 0x000fea0003c00000 */
        /* <DEDUP_REMOVED lines=17> */
[----:B------:R-:W-:Y:S05]  /*eec0*/  CALL.REL.NOINC `($__internal_167_$__cuda_sm70_shflsync_up) ;  /* 0x0000163000007944 */ /* 0x000fea0003c00000 */
[----:B0-----:R-:W-:Y:S01]  /*eed0*/  HFMA2.MMA R129, -RZ, RZ, 0, 4.76837158203125e-07 ;  /* 0x00000008ff817435 */ /* 0x001fe200000001ff */
[----:B-1----:R-:W-:-:S02]  /*eee0*/  MOV R126, R127 ;  /* 0x0000007f007e7202 */ /* 0x002fc40000000f00 */
[----:B------:R-:W-:Y:S02]  /*eef0*/  MOV R206, R207 ;  /* 0x000000cf00ce7202 */ /* 0x000fe40000000f00 */
[----:B------:R-:W-:Y:S02]  /*ef00*/  MOV R204, RZ ;  /* 0x000000ff00cc7202 */ /* 0x000fe40000000f00 */
[----:B------:R-:W-:Y:S02]  /*ef10*/  MOV R127, 0xffffffff ;  /* 0xffffffff007f7802 */ /* 0x000fe40000000f00 */
[----:B------:R-:W-:Y:S02]  /*ef20*/  MOV R124, 0xef40 ;  /* 0x0000ef40007c7802 */ /* 0x000fe40000000f00 */
[----:B------:R-:W-:Y:S05]  /*ef30*/  CALL.REL.NOINC `($__internal_167_$__cuda_sm70_shflsync_up) ;  /* 0x000015c000007944 */ /* 0x000fea0003c00000 */
[----:B0-----:R-:W-:Y:S01]  /*ef40*/  HFMA2.MMA R129, -RZ, RZ, 0, 4.76837158203125e-07 ;  /* 0x00000008ff817435 */ /* 0x001fe200000001ff */
[----:B-1----:R-:W-:Y:S02]  /*ef50*/  MOV R128, R127 ;  /* 0x0000007f00807202 */ /* 0x002fe40000000f00 */
[----:B------:R-:W-:Y:S02]  /*ef60*/  MOV R206, R205 ;  /* 0x000000cd00ce7202 */ /* 0x000fe40000000f00 */
[----:B------:R-:W-:-:S02]  /*ef70*/  MOV R204, RZ ;  /* 0x000000ff00cc7202 */ /* 0x000fc40000000f00 */
[----:B------:R-:W-:Y:S02]  /*ef80*/  MOV R127, 0xffffffff ;  /* 0xffffffff007f7802 */ /* 0x000fe40000000f00 */
[----:B------:R-:W-:Y:S02]  /*ef90*/  MOV R124, 0xefb0 ;  /* 0x0000efb0007c7802 */ /* 0x000fe40000000f00 */
[----:B------:R-:W-:Y:S05]  /*efa0*/  CALL.REL.NOINC `($__internal_167_$__cuda_sm70_shflsync_up) ;  /* 0x0000155000007944 */ /* 0x000fea0003c00000 */
[----:B0-----:R-:W-:Y:S01]  /*efb0*/  HFMA2.MMA R129, -RZ, RZ, 0, 4.76837158203125e-07 ;  /* 0x00000008ff817435 */ /* 0x001fe200000001ff */
[----:B-1----:R-:W-:Y:S02]  /*efc0*/  MOV R130, R127 ;  /* 0x0000007f00827202 */ /* 0x002fe40000000f00 */
[----:B------:R-:W-:Y:S02]  /*efd0*/  MOV R206, R131 ;  /* 0x0000008300ce7202 */ /* 0x000fe40000000f00 */
[----:B------:R-:W-:Y:S02]  /*efe0*/  MOV R204, RZ ;  /* 0x000000ff00cc7202 */ /* 0x000fe40000000f00 */
[----:B------:R-:W-:Y:S02]  /*eff0*/  MOV R127, 0xffffffff ;  /* 0xffffffff007f7802 */ /* 0x000fe40000000f00 */
[----:B------:R-:W-:-:S02]  /*f000*/  MOV R124, 0xf020 ;  /* 0x0000f020007c7802 */ /* 0x000fc40000000f00 */
[----:B------:R-:W-:Y:S05]  /*f010*/  CALL.REL.NOINC `($__internal_167_$__cuda_sm70_shflsync_up) ;  /* 0x000014e000007944 */ /* 0x000fea0003c00000 */
        /* <DEDUP_REMOVED lines=21> */
[----:B------:R-:W-:Y:S05]  /*f170*/  CALL.REL.NOINC `($__internal_167_$__cuda_sm70_shflsync_up) ;  /* 0x0000138000007944 */ /* 0x000fea0003c00000 */
[----:B0-----:R-:W-:Y:S01]  /*f180*/  HFMA2.MMA R129, -RZ, RZ, 0, 9.5367431640625e-07 ;  /* 0x00000010ff817435 */ /* 0x001fe200000001ff */
[----:B-1----:R-:W-:Y:S02]  /*f190*/  MOV R208, R127 ;  /* 0x0000007f00d07202 */ /* 0x002fe40000000f00 */
[----:B------:R-:W-:-:S02]  /*f1a0*/  MOV R206, R207 ;  /* 0x000000cf00ce7202 */ /* 0x000fc40000000f00 */
[----:B------:R-:W-:Y:S02]  /*f1b0*/  MOV R204, RZ ;  /* 0x000000ff00cc7202 */ /* 0x000fe40000000f00 */
[----:B------:R-:W-:Y:S02]  /*f1c0*/  MOV R127, 0xffffffff ;  /* 0xffffffff007f7802 */ /* 0x000fe40000000f00 */
[----:B------:R-:W-:Y:S02]  /*f1d0*/  MOV R124, 0xf1f0 ;  /* 0x0000f1f0007c7802 */ /* 0x000fe40000000f00 */
[----:B------:R-:W-:Y:S05]  /*f1e0*/  CALL.REL.NOINC `($__internal_167_$__cuda_sm70_shflsync_up) ;  /* 0x0000131000007944 */ /* 0x000fea0003c00000 */
[----:B0-----:R-:W-:Y:S01]  /*f1f0*/  HFMA2.MMA R129, -RZ, RZ, 0, 9.5367431640625e-07 ;  /* 0x00000010ff817435 */ /* 0x001fe200000001ff */
[----:B-1----:R-:W-:Y:S02]  /*f200*/  MOV R210, R127 ;  /* 0x0000007f00d27202 */ /* 0x002fe40000000f00 */
[----:B------:R-:W-:Y:S02]  /*f210*/  MOV R206, R205 ;  /* 0x000000cd00ce7202 */ /* 0x000fe40000000f00 */
[----:B------:R-:W-:Y:S02]  /*f220*/  MOV R204, RZ ;  /* 0x000000ff00cc7202 */ /* 0x000fe40000000f00 */
[----:B------:R-:W-:-:S02]  /*f230*/  MOV R127, 0xffffffff ;  /* 0xffffffff007f7802 */ /* 0x000fc40000000f00 */
[----:B------:R-:W-:Y:S02]  /*f240*/  MOV R124, 0xf260 ;  /* 0x0000f260007c7802 */ /* 0x000fe40000000f00 */
[----:B------:R-:W-:Y:S05]  /*f250*/  CALL.REL.NOINC `($__internal_167_$__cuda_sm70_shflsync_up) ;  /* 0x000012a000007944 */ /* 0x000fea0003c00000 */
[----:B0-----:R-:W-:Y:S01]  /*f260*/  HFMA2.MMA R129, -RZ, RZ, 0, 9.5367431640625e-07 ;  /* 0x00000010ff817435 */ /* 0x001fe200000001ff */
[----:B-1----:R-:W-:Y:S02]  /*f270*/  MOV R212, R127 ;  /* 0x0000007f00d47202 */ /* 0x002fe40000000f00 */
[----:B------:R-:W-:Y:S02]  /*f280*/  MOV R206, R131 ;  /* 0x0000008300ce7202 */ /* 0x000fe40000000f00 */
[----:B------:R-:W-:Y:S02]  /*f290*/  MOV R204, RZ ;  /* 0x000000ff00cc7202 */ /* 0x000fe40000000f00 */
[----:B------:R-:W-:Y:S02]  /*f2a0*/  MOV R127, 0xffffffff ;  /* 0xffffffff007f7802 */ /* 0x000fe40000000f00 */
[----:B------:R-:W-:Y:S02]  /*f2b0*/  MOV R124, 0xf2d0 ;  /* 0x0000f2d0007c7802 */ /* 0x000fe40000000f00 */
[----:B------:R-:W-:Y:S05]  /*f2c0*/  CALL.REL.NOINC `($__internal_167_$__cuda_sm70_shflsync_up) ;  /* 0x0000123000007944 */ /* 0x000fea0003c00000 */
[----:B01----:R-:W-:Y:S05]  /*f2d0*/  BRA `(.L_x_6976) ;  /* 0xffff7eb000007947 */ /* 0x003fea000383ffff */
.L_x_6877:
[----:B------:R-:W-:Y:S01]  /*f2e0*/  HFMA2.MMA R129, -RZ, RZ, 0, 5.9604644775390625e-08 ;  /* 0x00000001ff817435 */ /* 0x000fe200000001ff */
[----:B------:R-:W-:-:S02]  /*f2f0*/  MOV R204, RZ ;  /* 0x000000ff00cc7202 */ /* 0x000fc40000000f00 */
[----:B------:R-:W-:Y:S02]  /*f300*/  MOV R127, 0xffffffff ;  /* 0xffffffff007f7802 */ /* 0x000fe40000000f00 */
[----:B------:R-:W-:Y:S02]  /*f310*/  MOV R124, 0xf330 ;  /* 0x0000f330007c7802 */ /* 0x000fe40000000f00 */
[----:B01----:R-:W-:Y:S05]  /*f320*/  CALL.REL.NOINC `($__internal_167_$__cuda_sm70_shflsync_up) ;  /* 0x000011d000007944 */ /* 0x003fea0003c00000 */
[----:B0-----:R-:W-:Y:S01]  /*f330*/  HFMA2.MMA R129, -RZ, RZ, 0, 5.9604644775390625e-08 ;  /* 0x00000001ff817435 */ /* 0x001fe200000001ff */
[----:B-1----:R-:W-:Y:S02]  /*f340*/  MOV R126, R127 ;  /* 0x0000007f007e7202 */ /* 0x002fe40000000f00 */
[----:B------:R-:W-:Y:S02]  /*f350*/  MOV R206, R130 ;  /* 0x0000008200ce7202 */ /* 0x000fe40000000f00 */
[----:B------:R-:W-:Y:S02]  /*f360*/  MOV R204, RZ ;  /* 0x000000ff00cc7202 */ /* 0x000fe40000000f00 */
[----:B------:R-:W-:Y:S02]  /*f370*/  MOV R127, 0xffffffff ;  /* 0xffffffff007f7802 */ /* 0x000fe40000000f00 */
[----:B------:R-:W-:-:S02]  /*f380*/  MOV R124, 0xf3a0 ;  /* 0x0000f3a0007c7802 */ /* 0x000fc40000000f00 */
        /* <DEDUP_REMOVED lines=8> */
[----:B0-----:R-:W-:Y:S01]  /*f410*/  HFMA2.MMA R129, -RZ, RZ, 0, 5.9604644775390625e-08 ;  /* 0x00000001ff817435 */ /* 0x001fe200000001ff */
[----:B-1----:R-:W-:Y:S02]  /*f420*/  MOV R131, R127 ;  /* 0x0000007f00837202 */ /* 0x002fe40000000f00 */
[----:B------:R-:W-:Y:S02]  /*f430*/  MOV R206, R128 ;  /* 0x0000008000ce7202 */ /* 0x000fe40000000f00 */
[----:B------:R-:W-:-:S02]  /*f440*/  MOV R204, RZ ;  /* 0x000000ff00cc7202 */ /* 0x000fc40000000f00 */
[----:B------:R-:W-:Y:S02]  /*f450*/  MOV R127, 0xffffffff ;  /* 0xffffffff007f7802 */ /* 0x000fe40000000f00 */
[----:B------:R-:W-:Y:S02]  /*f460*/  MOV R124, 0xf480 ;  /* 0x0000f480007c7802 */ /* 0x000fe40000000f00 */
[----:B------:R-:W-:Y:S05]  /*f470*/  CALL.REL.NOINC `($__internal_167_$__cuda_sm70_shflsync_up) ;  /* 0x0000108000007944 */ /* 0x000fea0003c00000 */
[----:B0-----:R-:W-:Y:S01]  /*f480*/  MOV R129, R126 ;  /* 0x0000007e00817202 */ /* 0x001fe20000000f00 */
[----:B------:R-:W-:Y:S01]  /*f490*/  HFMA2.MMA R126, -RZ, RZ, 0, 0 ;  /* 0x00000000ff7e7435 */ /* 0x000fe200000001ff */
[----:B------:R-:W-:Y:S02]  /*f4a0*/  MOV R242, R120 ;  /* 0x0000007800f27202 */ /* 0x000fe40000000f00 */
[----:B-1----:R-:W-:Y:S02]  /*f4b0*/  MOV R128, R127 ;  /* 0x0000007f00807202 */ /* 0x002fe40000000f00 */
[----:B------:R-:W-:Y:S02]  /*f4c0*/  MOV R125, 0xffffffff ;  /* 0xffffffff007d7802 */ /* 0x000fe40000000f00 */
[----:B------:R-:W-:-:S02]  /*f4d0*/  MOV R124, 0xf4f0 ;  /* 0x0000f4f0007c7802 */ /* 0x000fc40000000f00 */
[----:B------:R-:W-:Y:S05]  /*f4e0*/  CALL.REL.NOINC `($__internal_166_$__cuda_sm70_shflsync_idx_p) ;  /* 0x00000fb000007944 */ /* 0x000fea0003c00000 */
[----:B-1----:R-:W-:Y:S01]  /*f4f0*/  MOV R120, R126 ;  /* 0x0000007e00787202 */ /* 0x002fe20000000f00 */
[----:B------:R-:W-:Y:S01]  /*f500*/  HFMA2.MMA R126, -RZ, RZ, 0, 0 ;  /* 0x00000000ff7e7435 */ /* 0x000fe200000001ff */
[----:B------:R-:W-:-:S02]  /*f510*/  MOV R242, R121 ;  /* 0x0000007900f27202 */ /* 0x000fc40000000f00 */
[----:B------:R-:W-:Y:S02]  /*f520*/  MOV R125, 0xffffffff ;  /* 0xffffffff007d7802 */ /* 0x000fe40000000f00 */
[----:B------:R-:W-:Y:S02]  /*f530*/  MOV R124, 0xf550 ;  /* 0x0000f550007c7802 */ /* 0x000fe40000000f00 */
[----:B0-----:R-:W-:Y:S05]  /*f540*/  CALL.REL.NOINC `($__internal_166_$__cuda_sm70_shflsync_idx_p) ;  /* 0x00000f5000007944 */ /* 0x001fea0003c00000 */
[----:B-1----:R-:W-:Y:S01]  /*f550*/  MOV R121, R126 ;  /* 0x0000007e00797202 */ /* 0x002fe20000000f00 */
[----:B------:R-:W-:Y:S01]  /*f560*/  HFMA2.MMA R126, -RZ, RZ, 0, 0 ;  /* 0x00000000ff7e7435 */ /* 0x000fe200000001ff */
[----:B------:R-:W-:Y:S02]  /*f570*/  MOV R242, R122 ;  /* 0x0000007a00f27202 */ /* 0x000fe40000000f00 */
[----:B------:R-:W-:Y:S02]  /*f580*/  MOV R125, 0xffffffff ;  /* 0xffffffff007d7802 */ /* 0x000fe40000000f00 */
[----:B------:R-:W-:Y:S02]  /*f590*/  MOV R124, 0xf5b0 ;  /* 0x0000f5b0007c7802 */ /* 0x000fe40000000f00 */
[----:B0-----:R-:W-:Y:S05]  /*f5a0*/  CALL.REL.NOINC `($__internal_166_$__cuda_sm70_shflsync_idx_p) ;  /* 0x00000ef000007944 */ /* 0x001fea0003c00000 */
[----:B-1----:R-:W-:Y:S01]  /*f5b0*/  MOV R122, R126 ;  /* 0x0000007e007a7202 */ /* 0x002fe20000000f00 */
[----:B------:R-:W-:Y:S01]  /*f5c0*/  HFMA2.MMA R126, -RZ, RZ, 0, 0 ;  /* 0x00000000ff7e7435 */ /* 0x000fe200000001ff */
[----:B------:R-:W-:-:S02]  /*f5d0*/  MOV R242, R123 ;  /* 0x0000007b00f27202 */ /* 0x000fc40000000f00 */
[----:B------:R-:W-:Y:S02]  /*f5e0*/  MOV R125, 0xffffffff ;  /* 0xffffffff007d7802 */ /* 0x000fe40000000f00 */
[----:B------:R-:W-:Y:S02]  /*f5f0*/  MOV R124, 0xf610 ;  /* 0x0000f610007c7802 */ /* 0x000fe40000000f00 */
[----:B0-----:R-:W-:Y:S05]  /*f600*/  CALL.REL.NOINC `($__internal_166_$__cuda_sm70_shflsync_idx_p) ;  /* 0x00000e9000007944 */ /* 0x001fea0003c00000 */
[----:B-1----:R-:W-:Y:S01]  /*f610*/  MOV R123, R126 ;  /* 0x0000007e007b7202 */ /* 0x002fe20000000f00 */
[----:B0-----:R-:W-:Y:S05]  /*f620*/  BRA `(.L_x_6977) ;  /* 0xffff7e5000007947 */ /* 0x001fea000383ffff */
.L_x_6880:
[----:B------:R-:W-:Y:S01]  /*f630*/  HFMA2.MMA R126, -RZ, RZ, 0, 5.9604644775390625e-08 ;  /* 0x00000001ff7e7435 */ /* 0x000fe200000001ff */
[----:B------:R-:W-:Y:S02]  /*f640*/  MOV R243, R131 ;  /* 0x0000008300f37202 */ /* 0x000fe40000000f00 */
[----:B------:R-:W-:Y:S02]  /*f650*/  MOV R242, 0x1f ;  /* 0x0000001f00f27802 */ /* 0x000fe40000000f00 */
[----:B------:R-:W-:Y:S02]  /*f660*/  MOV R125, 0xffffffff ;  /* 0xffffffff007d7802 */ /* 0x000fe40000000f00 */
[----:B------:R-:W-:-:S02]  /*f670*/  MOV R124, 0xf690 ;  /* 0x0000f690007c7802 */ /* 0x000fc40000000f00 */
[----:B------:R-:W-:Y:S05]  /*f680*/  CALL.REL.NOINC `($__internal_165_$__cuda_sm70_shflsync_down) ;  /* 0x00000dd000007944 */ /* 0x000fea0003c00000 */
[----:B-1----:R-:W-:Y:S01]  /*f690*/  MOV R130, R126 ;  /* 0x0000007e00827202 */ /* 0x002fe20000000f00 */
[----:B------:R-:W-:Y:S05]  /*f6a0*/  BRA `(.L_x_6978) ;  /* 0xffff90b000007947 */ /* 0x000fea000383ffff */
.L_x_6881:
[----:B------:R-:W-:Y:S01]  /*f6b0*/  HFMA2.MMA R126, -RZ, RZ, 0, 5.9604644775390625e-08 ;  /* 0x00000001ff7e7435 */ /* 0x000fe200000001ff */
[----:B------:R-:W-:-:S02]  /*f6c0*/  MOV R243, R129 ;  /* 0x0000008100f37202 */ /* 0x000fc40000000f00 */
[----:B------:R-:W-:Y:S02]  /*f6d0*/  MOV R242, 0x1f ;  /* 0x0000001f00f27802 */ /* 0x000fe40000000f00 */
[----:B------:R-:W-:Y:S02]  /*f6e0*/  MOV R125, 0xffffffff ;  /* 0xffffffff007d7802 */ /* 0x000fe40000000f00 */
[----:B------:R-:W-:Y:S02]  /*f6f0*/  MOV R124, 0xf710 ;  /* 0x0000f710007c7802 */ /* 0x000fe40000000f00 */
[----:B01----:R-:W-:Y:S05]  /*f700*/  CALL.REL.NOINC `($__internal_165_$__cuda_sm70_shflsync_down) ;  /* 0x00000d5000007944 */ /* 0x003fea0003c00000 */
[----:B-1----:R-:W-:Y:S01]  /*f710*/  MOV R129, R126 ;  /* 0x0000007e00817202 */ /* 0x002fe20000000f00 */
[----:B------:R-:W-:Y:S01]  /*f720*/  HFMA2.MMA R126, -RZ, RZ, 0, 5.9604644775390625e-08 ;  /* 0x00000001ff7e7435 */ /* 0x000fe200000001ff */
[----:B------:R-:W-:Y:S02]  /*f730*/  MOV R243, R128 ;  /* 0x0000008000f37202 */ /* 0x000fe40000000f00 */
[----:B------:R-:W-:Y:S02]  /*f740*/  MOV R242, 0x1f ;  /* 0x0000001f00f27802 */ /* 0x000fe40000000f00 */
[----:B------:R-:W-:-:S02]  /*f750*/  MOV R125, 0xffffffff ;  /* 0xffffffff007d7802 */ /* 0x000fc40000000f00 */
[----:B------:R-:W-:Y:S02]  /*f760*/  MOV R124, 0xf780 ;  /* 0x0000f780007c7802 */ /* 0x000fe40000000f00 */
[----:B------:R-:W-:Y:S05]  /*f770*/  CALL.REL.NOINC `($__internal_165_$__cuda_sm70_shflsync_down) ;  /* 0x00000ce000007944 */ /* 0x000fea0003c00000 */
[----:B-1----:R-:W-:Y:S01]  /*f780*/  MOV R240, R126 ;  /* 0x0000007e00f07202 */ /* 0x002fe20000000f00 */
[----:B------:R-:W-:Y:S01]  /*f790*/  HFMA2.MMA R126, -RZ, RZ, 0, 5.9604644775390625e-08 ;  /* 0x00000001ff7e7435 */ /* 0x000fe200000001ff */
[----:B------:R-:W-:Y:S02]  /*f7a0*/  MOV R243, R127 ;  /* 0x0000007f00f37202 */ /* 0x000fe40000000f00 */
[----:B------:R-:W-:Y:S02]  /*f7b0*/  MOV R242, 0x1f ;  /* 0x0000001f00f27802 */ /* 0x000fe40000000f00 */
[----:B------:R-:W-:Y:S02]  /*f7c0*/  MOV R125, 0xffffffff ;  /* 0xffffffff007d7802 */ /* 0x000fe40000000f00 */
[----:B------:R-:W-:Y:S02]  /*f7d0*/  MOV R124, 0xf7f0 ;  /* 0x0000f7f0007c7802 */ /* 0x000fe40000000f00 */
[----:B------:R-:W-:Y:S05]  /*f7e0*/  CALL.REL.NOINC `($__internal_165_$__cuda_sm70_shflsync_down) ;  /* 0x00000c7000007944 */ /* 0x000fea0003c00000 */
[----:B-1----:R-:W-:Y:S05]  /*f7f0*/  BRA `(.L_x_6979) ;  /* 0xffff8fa000007947 */ /* 0x002fea000383ffff */
.L_x_6884:
[----:B0-----:R-:W-:Y:S01]  /*f800*/  HFMA2.MMA R126, -RZ, RZ, 0, 1.1920928955078125e-07 ;  /* 0x00000002ff7e7435 */ /* 0x001fe200000001ff */
[----:B------:R-:W-:Y:S02]  /*f810*/  MOV R243, R131 ;  /* 0x0000008300f37202 */ /* 0x000fe40000000f00 */
[----:B------:R-:W-:-:S02]  /*f820*/  MOV R242, 0x1f ;  /* 0x0000001f00f27802 */ /* 0x000fc40000000f00 */
[----:B------:R-:W-:Y:S02]  /*f830*/  MOV R125, 0xffffffff ;  /* 0xffffffff007d7802 */ /* 0x000fe40000000f00 */
[----:B------:R-:W-:Y:S02]  /*f840*/  MOV R124, 0xf860 ;  /* 0x0000f860007c7802 */ /* 0x000fe40000000f00 */
[----:B-1234-:R-:W-:Y:S05]  /*f850*/  CALL.REL.NOINC `($__internal_165_$__cuda_sm70_shflsync_down) ;  /* 0x00000c0000007944 */ /* 0x01efea0003c00000 */
[----:B-1----:R-:W-:Y:S01]  /*f860*/  MOV R129, R126 ;  /* 0x0000007e00817202 */ /* 0x002fe20000000f00 */
[----:B------:R-:W-:Y:S01]  /*f870*/  HFMA2.MMA R126, -RZ, RZ, 0, 1.1920928955078125e-07 ;  /* 0x00000002ff7e7435 */ /* 0x000fe200000001ff */
[----:B------:R-:W-:Y:S02]  /*f880*/  MOV R243, R241 ;  /* 0x000000f100f37202 */ /* 0x000fe40000000f00 */
[----:B------:R-:W-:Y:S02]  /*f890*/  MOV R242, 0x1f ;  /* 0x0000001f00f27802 */ /* 0x000fe40000000f00 */
[----:B------:R-:W-:Y:S02]  /*f8a0*/  MOV R125, 0xffffffff ;  /* 0xffffffff007d7802 */ /* 0x000fe40000000f00 */
[----:B------:R-:W-:-:S02]  /*f8b0*/  MOV R124, 0xf8d0 ;  /* 0x0000f8d0007c7802 */ /* 0x000fc40000000f00 */
[----:B------:R-:W-:Y:S05]  /*f8c0*/  CALL.REL.NOINC `($__internal_165_$__cuda_sm70_shflsync_down) ;  /* 0x00000b9000007944 */ /* 0x000fea0003c00000 */
[----:B-1----:R-:W-:Y:S01]  /*f8d0*/  MOV R130, R126 ;  /* 0x0000007e00827202 */ /* 0x002fe20000000f00 */
[----:B------:R-:W-:Y:S01]  /*f8e0*/  HFMA2.MMA R126, -RZ, RZ, 0, 1.1920928955078125e-07 ;  /* 0x00000002ff7e7435 */ /* 0x000fe200000001ff */
[----:B------:R-:W-:-:S02]  /*f8f0*/  MOV R243, R128 ;  /* 0x0000008000f37202 */ /* 0x000fc40000000f00 */
[----:B------:R-:W-:Y:S02]  /*f900*/  MOV R242, 0x1f ;  /* 0x0000001f00f27802 */ /* 0x000fe40000000f00 */
[----:B------:R-:W-:Y:S02]  /*f910*/  MOV R125, 0xffffffff ;  /* 0xffffffff007d7802 */ /* 0x000fe40000000f00 */
[----:B------:R-:W-:Y:S02]  /*f920*/  MOV R124, 0xf940 ;  /* 0x0000f940007c7802 */ /* 0x000fe40000000f00 */
[----:B------:R-:W-:Y:S05]  /*f930*/  CALL.REL.NOINC `($__internal_165_$__cuda_sm70_shflsync_down) ;  /* 0x00000b2000007944 */ /* 0x000fea0003c00000 */
[----:B-1----:R-:W-:Y:S01]  /*f940*/  MOV R240, R126 ;  /* 0x0000007e00f07202 */ /* 0x002fe20000000f00 */
[----:B------:R-:W-:Y:S01]  /*f950*/  HFMA2.MMA R126, -RZ, RZ, 0, 1.1920928955078125e-07 ;  /* 0x00000002ff7e7435 */ /* 0x000fe200000001ff */
[----:B------:R-:W-:Y:S02]  /*f960*/  MOV R243, R127 ;  /* 0x0000007f00f37202 */ /* 0x000fe40000000f00 */
[----:B------:R-:W-:Y:S02]  /*f970*/  MOV R242, 0x1f ;  /* 0x0000001f00f27802 */ /* 0x000fe40000000f00 */
[----:B------:R-:W-:-:S02]  /*f980*/  MOV R125, 0xffffffff ;  /* 0xffffffff007d7802 */ /* 0x000fc40000000f00 */
[----:B------:R-:W-:Y:S02]  /*f990*/  MOV R124, 0xf9b0 ;  /* 0x0000f9b0007c7802 */ /* 0x000fe40000000f00 */
[----:B------:R-:W-:Y:S05]  /*f9a0*/  CALL.REL.NOINC `($__internal_165_$__cuda_sm70_shflsync_down) ;  /* 0x00000ab000007944 */ /* 0x000fea0003c00000 */
[----:B-1----:R-:W-:Y:S05]  /*f9b0*/  BRA `(.L_x_6980) ;  /* 0xffff8f2000007947 */ /* 0x002fea000383ffff */
.L_x_6887:
[----:B0-----:R-:W-:Y:S01]  /*f9c0*/  HFMA2.MMA R126, -RZ, RZ, 0, 2.384185791015625e-07 ;  /* 0x00000004ff7e7435 */ /* 0x001fe200000001ff */
[----:B------:R-:W-:Y:S02]  /*f9d0*/  MOV R243, R131 ;  /* 0x0000008300f37202 */ /* 0x000fe40000000f00 */
[----:B------:R-:W-:Y:S02]  /*f9e0*/  MOV R242, 0x1f ;  /* 0x0000001f00f27802 */ /* 0x000fe40000000f00 */
[----:B------:R-:W-:Y:S02]  /*f9f0*/  MOV R125, 0xffffffff ;  /* 0xffffffff007d7802 */ /* 0x000fe40000000f00 */
[----:B------:R-:W-:Y:S02]  /*fa00*/  MOV R124, 0xfa20 ;  /* 0x0000fa20007c7802 */ /* 0x000fe40000000f00 */
[----:B-1234-:R-:W-:Y:S05]  /*fa10*/  CALL.REL.NOINC `($__internal_165_$__cuda_sm70_shflsync_down) ;  /* 0x00000a4000007944 */ /* 0x01efea0003c00000 */
[----:B-1----:R-:W-:Y:S01]  /*fa20*/  MOV R129, R126 ;  /* 0x0000007e00817202 */ /* 0x002fe20000000f00 */
[----:B------:R-:W-:Y:S05]  /*fa30*/  BRA `(.L_x_6981) ;  /* 0xffff8fb000007947 */ /* 0x000fea000383ffff */
.L_x_6888:
[----:B0-----:R-:W-:Y:S01]  /*fa40*/  HFMA2.MMA R126, -RZ, RZ, 0, 2.384185791015625e-07 ;  /* 0x00000004ff7e7435 */ /* 0x001fe200000001ff */
[----:B------:R-:W-:Y:S02]  /*fa50*/  MOV R243, R241 ;  /* 0x000000f100f37202 */ /* 0x000fe40000000f00 */
[----:B------:R-:W-:-:S02]  /*fa60*/  MOV R242, 0x1f ;  /* 0x0000001f00f27802 */ /* 0x000fc40000000f00 */
[----:B------:R-:W-:Y:S02]  /*fa70*/  MOV R125, 0xffffffff ;  /* 0xffffffff007d7802 */ /* 0x000fe40000000f00 */
[----:B------:R-:W-:Y:S02]  /*fa80*/  MOV R124, 0xfaa0 ;  /* 0x0000faa0007c7802 */ /* 0x000fe40000000f00 */
[----:B-1234-:R-:W-:Y:S05]  /*fa90*/  CALL.REL.NOINC `($__internal_165_$__cuda_sm70_shflsync_down) ;  /* 0x000009c000007944 */ /* 0x01efea0003c00000 */
[----:B-1----:R-:W-:Y:S01]  /*faa0*/  MOV R130, R126 ;  /* 0x0000007e00827202 */ /* 0x002fe20000000f00 */
[----:B------:R-:W-:Y:S01]  /*fab0*/  HFMA2.MMA R126, -RZ, RZ, 0, 2.384185791015625e-07 ;  /* 0x00000004ff7e7435 */ /* 0x000fe200000001ff */
[----:B------:R-:W-:Y:S02]  /*fac0*/  MOV R243, R128 ;  /* 0x0000008000f37202 */ /* 0x000fe40000000f00 */
[----:B------:R-:W-:Y:S02]  /*fad0*/  MOV R242, 0x1f ;  /* 0x0000001f00f27802 */ /* 0x000fe40000000f00 */
[----:B------:R-:W-:Y:S02]  /*fae0*/  MOV R125, 0xffffffff ;  /* 0xffffffff007d7802 */ /* 0x000fe40000000f00 */
[----:B------:R-:W-:-:S02]  /*faf0*/  MOV R124, 0xfb10 ;  /* 0x0000fb10007c7802 */ /* 0x000fc40000000f00 */
[----:B------:R-:W-:Y:S05]  /*fb00*/  CALL.REL.NOINC `($__internal_165_$__cuda_sm70_shflsync_down) ;  /* 0x0000095000007944 */ /* 0x000fea0003c00000 */
[----:B-1----:R-:W-:Y:S01]  /*fb10*/  MOV R240, R126 ;  /* 0x0000007e00f07202 */ /* 0x002fe20000000f00 */
[----:B------:R-:W-:Y:S01]  /*fb20*/  HFMA2.MMA R126, -RZ, RZ, 0, 2.384185791015625e-07 ;  /* 0x00000004ff7e7435 */ /* 0x000fe200000001ff */
[----:B------:R-:W-:-:S02]  /*fb30*/  MOV R243, R127 ;  /* 0x0000007f00f37202 */ /* 0x000fc40000000f00 */
[----:B------:R-:W-:Y:S02]  /*fb40*/  MOV R242, 0x1f ;  /* 0x0000001f00f27802 */ /* 0x000fe40000000f00 */
[----:B------:R-:W-:Y:S02]  /*fb50*/  MOV R125, 0xffffffff ;  /* 0xffffffff007d7802 */ /* 0x000fe40000000f00 */
[----:B------:R-:W-:Y:S02]  /*fb60*/  MOV R124, 0xfb80 ;  /* 0x0000fb80007c7802 */ /* 0x000fe40000000f00 */
[----:B------:R-:W-:Y:S05]  /*fb70*/  CALL.REL.NOINC `($__internal_165_$__cuda_sm70_shflsync_down) ;  /* 0x000008e000007944 */ /* 0x000fea0003c00000 */
[----:B-1----:R-:W-:Y:S05]  /*fb80*/  BRA `(.L_x_6982) ;  /* 0xffff8ea000007947 */ /* 0x002fea000383ffff */
.L_x_6891:
[----:B0-----:R-:W-:Y:S01]  /*fb90*/  HFMA2.MMA R126, -RZ, RZ, 0, 4.76837158203125e-07 ;  /* 0x00000008ff7e7435 */ /* 0x001fe200000001ff */
[----:B------:R-:W-:Y:S02]  /*fba0*/  MOV R243, R131 ;  /* 0x0000008300f37202 */ /* 0x000fe40000000f00 */
[----:B------:R-:W-:Y:S02]  /*fbb0*/  MOV R242, 0x1f ;  /* 0x0000001f00f27802 */ /* 0x000fe40000000f00 */
[----:B------:R-:W-:Y:S02]  /*fbc0*/  MOV R125, 0xffffffff ;  /* 0xffffffff007d7802 */ /* 0x000fe40000000f00 */
[----:B------:R-:W-:-:S02]  /*fbd0*/  MOV R124, 0xfbf0 ;  /* 0x0000fbf0007c7802 */ /* 0x000fc40000000f00 */
[----:B-1234-:R-:W-:Y:S05]  /*fbe0*/  CALL.REL.NOINC `($__internal_165_$__cuda_sm70_shflsync_down) ;  /* 0x0000087000007944 */ /* 0x01efea0003c00000 */
[----:B-1----:R-:W-:Y:S01]  /*fbf0*/  MOV R129, R126 ;  /* 0x0000007e00817202 */ /* 0x002fe20000000f00 */
[----:B------:R-:W-:Y:S01]  /*fc00*/  HFMA2.MMA R126, -RZ, RZ, 0, 4.76837158203125e-07 ;  /* 0x00000008ff7e7435 */ /* 0x000fe200000001ff */
[----:B------:R-:W-:-:S02]  /*fc10*/  MOV R243, R241 ;  /* 0x000000f100f37202 */ /* 0x000fc40000000f00 */
[----:B------:R-:W-:Y:S02]  /*fc20*/  MOV R242, 0x1f ;  /* 0x0000001f00f27802 */ /* 0x000fe40000000f00 */
[----:B------:R-:W-:Y:S02]  /*fc30*/  MOV R125, 0xffffffff ;  /* 0xffffffff007d7802 */ /* 0x000fe40000000f00 */
[----:B------:R-:W-:Y:S02]  /*fc40*/  MOV R124, 0xfc60 ;  /* 0x0000fc60007c7802 */ /* 0x000fe40000000f00 */
[----:B------:R-:W-:Y:S05]  /*fc50*/  CALL.REL.NOINC `($__internal_165_$__cuda_sm70_shflsync_down) ;  /* 0x0000080000007944 */ /* 0x000fea0003c00000 */
[----:B-1----:R-:W-:Y:S01]  /*fc60*/  MOV R130, R126 ;  /* 0x0000007e00827202 */ /* 0x002fe20000000f00 */
[----:B------:R-:W-:Y:S01]  /*fc70*/  HFMA2.MMA R126, -RZ, RZ, 0, 4.76837158203125e-07 ;  /* 0x00000008ff7e7435 */ /* 0x000fe200000001ff */
[----:B------:R-:W-:Y:S02]  /*fc80*/  MOV R243, R128 ;  /* 0x0000008000f37202 */ /* 0x000fe40000000f00 */
[----:B------:R-:W-:Y:S02]  /*fc90*/  MOV R242, 0x1f ;  /* 0x0000001f00f27802 */ /* 0x000fe40000000f00 */
[----:B------:R-:W-:-:S02]  /*fca0*/  MOV R125, 0xffffffff ;  /* 0xffffffff007d7802 */ /* 0x000fc40000000f00 */
[----:B------:R-:W-:Y:S02]  /*fcb0*/  MOV R124, 0xfcd0 ;  /* 0x0000fcd0007c7802 */ /* 0x000fe40000000f00 */
[----:B------:R-:W-:Y:S05]  /*fcc0*/  CALL.REL.NOINC `($__internal_165_$__cuda_sm70_shflsync_down) ;  /* 0x0000079000007944 */ /* 0x000fea0003c00000 */
[----:B-1----:R-:W-:Y:S01]  /*fcd0*/  MOV R240, R126 ;  /* 0x0000007e00f07202 */ /* 0x002fe20000000f00 */
[----:B------:R-:W-:Y:S01]  /*fce0*/  HFMA2.MMA R126, -RZ, RZ, 0, 4.76837158203125e-07 ;  /* 0x00000008ff7e7435 */ /* 0x000fe200000001ff */
[----:B------:R-:W-:Y:S02]  /*fcf0*/  MOV R243, R127 ;  /* 0x0000007f00f37202 */ /* 0x000fe40000000f00 */
[----:B------:R-:W-:Y:S02]  /*fd00*/  MOV R242, 0x1f ;  /* 0x0000001f00f27802 */ /* 0x000fe40000000f00 */
[----:B------:R-:W-:Y:S02]  /*fd10*/  MOV R125, 0xffffffff ;  /* 0xffffffff007d7802 */ /* 0x000fe40000000f00 */
[----:B------:R-:W-:Y:S02]  /*fd20*/  MOV R124, 0xfd40 ;  /* 0x0000fd40007c7802 */ /* 0x000fe40000000f00 */
[----:B------:R-:W-:Y:S05]  /*fd30*/  CALL.REL.NOINC `($__internal_165_$__cuda_sm70_shflsync_down) ;  /* 0x0000072000007944 */ /* 0x000fea0003c00000 */
[----:B-1----:R-:W-:Y:S05]  /*fd40*/  BRA `(.L_x_6983) ;  /* 0xffff8e2000007947 */ /* 0x002fea000383ffff */
.L_x_6894:
[----:B0-----:R-:W-:Y:S01]  /*fd50*/  HFMA2.MMA R126, -RZ, RZ, 0, 9.5367431640625e-07 ;  /* 0x00000010ff7e7435 */ /* 0x001fe200000001ff */
[----:B------:R-:W-:Y:S02]  /*fd60*/  MOV R243, R131 ;  /* 0x0000008300f37202 */ /* 0x000fe40000000f00 */
[----:B------:R-:W-:-:S02]  /*fd70*/  MOV R242, 0x1f ;  /* 0x0000001f00f27802 */ /* 0x000fc40000000f00 */
[----:B------:R-:W-:Y:S02]  /*fd80*/  MOV R125, 0xffffffff ;  /* 0xffffffff007d7802 */ /* 0x000fe40000000f00 */
[----:B------:R-:W-:Y:S02]  /*fd90*/  MOV R124, 0xfdb0 ;  /* 0x0000fdb0007c7802 */ /* 0x000fe40000000f00 */
[----:B-1234-:R-:W-:Y:S05]  /*fda0*/  CALL.REL.NOINC `($__internal_165_$__cuda_sm70_shflsync_down) ;  /* 0x000006b000007944 */ /* 0x01efea0003c00000 */
[----:B-1----:R-:W-:Y:S01]  /*fdb0*/  MOV R129, R126 ;  /* 0x0000007e00817202 */ /* 0x002fe20000000f00 */
[----:B------:R-:W-:Y:S05]  /*fdc0*/  BRA `(.L_x_6984) ;  /* 0xffff8eb000007947 */ /* 0x000fea000383ffff */
.L_x_6895:
[----:B0-----:R-:W-:Y:S01]  /*fdd0*/  HFMA2.MMA R126, -RZ, RZ, 0, 9.5367431640625e-07 ;  /* 0x00000010ff7e7435 */ /* 0x001fe200000001ff */
[----:B------:R-:W-:Y:S02]  /*fde0*/  MOV R243, R241 ;  /* 0x000000f100f37202 */ /* 0x000fe40000000f00 */
[----:B------:R-:W-:Y:S02]  /*fdf0*/  MOV R242, 0x1f ;  /* 0x0000001f00f27802 */ /* 0x000fe40000000f00 */
[----:B------:R-:W-:Y:S02]  /*fe00*/  MOV R125, 0xffffffff ;  /* 0xffffffff007d7802 */ /* 0x000fe40000000f00 */
[----:B------:R-:W-:-:S02]  /*fe10*/  MOV R124, 0xfe30 ;  /* 0x0000fe30007c7802 */ /* 0x000fc40000000f00 */
[----:B-1234-:R-:W-:Y:S05]  /*fe20*/  CALL.REL.NOINC `($__internal_165_$__cuda_sm70_shflsync_down) ;  /* 0x0000063000007944 */ /* 0x01efea0003c00000 */
[----:B-1----:R-:W-:Y:S01]  /*fe30*/  MOV R130, R126 ;  /* 0x0000007e00827202 */ /* 0x002fe20000000f00 */
[----:B------:R-:W-:Y:S01]  /*fe40*/  HFMA2.MMA R126, -RZ, RZ, 0, 9.5367431640625e-07 ;  /* 0x00000010ff7e7435 */ /* 0x000fe200000001ff */
[----:B------:R-:W-:-:S02]  /*fe50*/  MOV R243, R128 ;  /* 0x0000008000f37202 */ /* 0x000fc40000000f00 */
[----:B------:R-:W-:Y:S02]  /*fe60*/  MOV R242, 0x1f ;  /* 0x0000001f00f27802 */ /* 0x000fe40000000f00 */
[----:B------:R-:W-:Y:S02]  /*fe70*/  MOV R125, 0xffffffff ;  /* 0xffffffff007d7802 */ /* 0x000fe40000000f00 */
[----:B------:R-:W-:Y:S02]  /*fe80*/  MOV R124, 0xfea0 ;  /* 0x0000fea0007c7802 */ /* 0x000fe40000000f00 */
[----:B------:R-:W-:Y:S05]  /*fe90*/  CALL.REL.NOINC `($__internal_165_$__cuda_sm70_shflsync_down) ;  /* 0x000005c000007944 */ /* 0x000fea0003c00000 */
[----:B-1----:R-:W-:Y:S01]  /*fea0*/  MOV R239, R126 ;  /* 0x0000007e00ef7202 */ /* 0x002fe20000000f00 */
[----:B------:R-:W-:Y:S01]  /*feb0*/  HFMA2.MMA R126, -RZ, RZ, 0, 9.5367431640625e-07 ;  /* 0x00000010ff7e7435 */ /* 0x000fe200000001ff */
[----:B------:R-:W-:Y:S02]  /*fec0*/  MOV R243, R127 ;  /* 0x0000007f00f37202 */ /* 0x000fe40000000f00 */
[----:B------:R-:W-:Y:S02]  /*fed0*/  MOV R242, 0x1f ;  /* 0x0000001f00f27802 */ /* 0x000fe40000000f00 */
[----:B------:R-:W-:-:S02]  /*fee0*/  MOV R125, 0xffffffff ;  /* 0xffffffff007d7802 */ /* 0x000fc40000000f00 */
[----:B------:R-:W-:Y:S02]  /*fef0*/  MOV R124, 0xff10 ;  /* 0x0000ff10007c7802 */ /* 0x000fe40000000f00 */
[----:B------:R-:W-:Y:S05]  /*ff00*/  CALL.REL.NOINC `($__internal_165_$__cuda_sm70_shflsync_down) ;  /* 0x0000055000007944 */ /* 0x000fea0003c00000 */
[----:B-1----:R-:W-:Y:S05]  /*ff10*/  BRA `(.L_x_6985) ;  /* 0xffff8da000007947 */ /* 0x002fea000383ffff */
.L_x_6898:
[----:B0-----:R-:W-:Y:S01]  /*ff20*/  HFMA2.MMA R126, -RZ, RZ, 0, 0 ;  /* 0x00000000ff7e7435 */ /* 0x001fe200000001ff */
[----:B------:R-:W-:Y:S02]  /*ff30*/  MOV R242, R131 ;  /* 0x0000008300f27202 */ /* 0x000fe40000000f00 */
[----:B------:R-:W-:Y:S02]  /*ff40*/  MOV R125, 0xffffffff ;  /* 0xffffffff007d7802 */ /* 0x000fe40000000f00 */
[----:B------:R-:W-:Y:S02]  /*ff50*/  MOV R124, 0xff70 ;  /* 0x0000ff70007c7802 */ /* 0x000fe40000000f00 */
[----:B-1234-:R-:W-:Y:S05]  /*ff60*/  CALL.REL.NOINC `($__internal_166_$__cuda_sm70_shflsync_idx_p) ;  /* 0x0000053000007944 */ /* 0x01efea0003c00000 */
[----:B-1----:R-:W-:Y:S01]  /*ff70*/  MOV R129, R126 ;  /* 0x0000007e00817202 */ /* 0x002fe20000000f00 */
[----:B------:R-:W-:Y:S01]  /*ff80*/  HFMA2.MMA R126, -RZ, RZ, 0, 0 ;  /* 0x00000000ff7e7435 */ /* 0x000fe200000001ff */
[----:B------:R-:W-:Y:S02]  /*ff90*/  MOV R242, R241 ;  /* 0x000000f100f27202 */ /* 0x000fe40000000f00 */
[----:B------:R-:W-:Y:S02]  /*ffa0*/  MOV R125, 0xffffffff ;  /* 0xffffffff007d7802 */ /* 0x000fe40000000f00 */
[----:B------:R-:W-:-:S02]  /*ffb0*/  MOV R124, 0xffd0 ;  /* 0x0000ffd0007c7802 */ /* 0x000fc40000000f00 */
        /* <DEDUP_REMOVED lines=14> */
[----:B------:R-:W-:Y:S01]  /*100a0*/  HFMA2.MMA R126, -RZ, RZ, 0, 5.9604644775390625e-08 ;  /* 0x00000001ff7e7435 */ /* 0x000fe200000001ff */
[----:B------:R-:W-:-:S02]  /*100b0*/  MOV R243, R131 ;  /* 0x0000008300f37202 */ /* 0x000fc40000000f00 */
[----:B------:R-:W-:Y:S02]  /*100c0*/  MOV R242, 0x1f ;  /* 0x0000001f00f27802 */ /* 0x000fe40000000f00 */
[----:B------:R-:W-:Y:S02]  /*100d0*/  MOV R125, 0xffffffff ;  /* 0xffffffff007d7802 */ /* 0x000fe40000000f00 */
[----:B------:R-:W-:Y:S02]  /*100e0*/  MOV R124, 0x10100 ;  /* 0x00010100007c7802 */ /* 0x000fe40000000f00 */
[----:B0-----:R-:W-:Y:S05]  /*100f0*/  CALL.REL.NOINC `($__internal_165_$__cuda_sm70_shflsync_down) ;  /* 0x0000036000007944 */ /* 0x001fea0003c00000 */
        /* <DEDUP_REMOVED lines=14> */
[----:B-1----:R-:W-:Y:S01]  /*101e0*/  MOV R128, R126 ;  /* 0x0000007e00807202 */ /* 0x002fe20000000f00 */
[----:B------:R-:W-:Y:S01]  /*101f0*/  HFMA2.MMA R126, -RZ, RZ, 0, 5.9604644775390625e-08 ;  /* 0x00000001ff7e7435 */ /* 0x000fe200000001ff */
[----:B------:R-:W-:-:S02]  /*10200*/  MOV R243, R127 ;  /* 0x0000007f00f37202 */ /* 0x000fc40000000f00 */
[----:B------:R-:W-:Y:S02]  /*10210*/  MOV R242, 0x1f ;  /* 0x0000001f00f27802 */ /* 0x000fe40000000f00 */
[----:B------:R-:W-:Y:S02]  /*10220*/  MOV R125, 0xffffffff ;  /* 0xffffffff007d7802 */ /* 0x000fe40000000f00 */
[----:B------:R-:W-:Y:S02]  /*10230*/  MOV R124, 0x10250 ;  /* 0x00010250007c7802 */ /* 0x000fe40000000f00 */
[----:B------:R-:W-:Y:S05]  /*10240*/  CALL.REL.NOINC `($__internal_165_$__cuda_sm70_shflsync_down) ;  /* 0x0000021000007944 */ /* 0x000fea0003c00000 */
[----:B------:R-:W-:Y:S01]  /*10250*/  FMUL.FTZ R124, R122, R240 ;  /* 0x000000f07a7c7220 */ /* 0x000fe20000410000 */
        /* <DEDUP_REMOVED lines=8> */
[-C--:B------:R-:W-:Y:S01]  /*102e0*/  FFMA.FTZ R240, R123, R129.reuse, R124 ;  /* 0x000000817bf07223 */ /* 0x080fe2000001007c */
[----:B------:R-:W-:Y:S01]  /*102f0*/  MOV R124, 0x10320 ;  /* 0x00010320007c7802 */ /* 0x000fe20000000f00 */
[----:B------:R-:W-:Y:S02]  /*10300*/  FFMA.FTZ R245, R122, R129, -R245 ;  /* 0x000000817af57223 */ /* 0x000fe400000108f5 */
[----:B------:R-:W-:Y:S05]  /*10310*/  CALL.REL.NOINC `($__internal_166_$__cuda_sm70_shflsync_idx_p) ;  /* 0x0000018000007944 */ /* 0x000fea0003c00000 */
        /* <DEDUP_REMOVED lines=19> */
[----:B0-----:R-:W-:Y:S05]  /*10450*/  BRA `(.L_x_6986) ;  /* 0xffff8a8000007947 */ /* 0x001fea000383ffff */
        .weak           $__internal_165_$__cuda_sm70_shflsync_down
        .type           $__internal_165_$__cuda_sm70_shflsync_down,@function
        .size           $__internal_165_$__cuda_sm70_shflsync_down,($__internal_166_$__cuda_sm70_shflsync_idx_p - $__internal_165_$__cuda_sm70_shflsync_down)
$__internal_165_$__cuda_sm70_shflsync_down:
[----:B------:R-:W-:Y:S04]  /*10460*/  WARPSYNC R125 ;  /* 0x0000007d00007348 */ /* 0x000fe80003800000 */
[----:B------:R0:W1:Y:S02]  /*10470*/  SHFL.DOWN PT, R126, R243, R126, R242 ;  /* 0x0800007ef37e7389 */ /* 0x00006400000e00f2 */
[----:B0-----:R-:W-:-:S06]  /*10480*/  HFMA2.MMA R125, -RZ, RZ, 0, 0 ;  /* 0x00000000ff7d7435 */ /* 0x001fcc00000001ff */
[----:B------:R-:W-:Y:S05]  /*10490*/  RET.REL.NODEC R124 `(_Z25selective_scan_bwd_kernelI32Selective_Scan_bwd_kernel_traitsILi64ELi16ELb1ELb0ELb1ELb1ELb1EfN3c107complexIfEEEEv12SSMParamsBwd) ;  /* 0xfffefb607c007950 */ /* 0x000fea0003c3ffff */
        .weak           $__internal_166_$__cuda_sm70_shflsync_idx_p
        .type           $__internal_166_$__cuda_sm70_shflsync_idx_p,@function
        .size           $__internal_166_$__cuda_sm70_shflsync_idx_p,($__internal_167_$__cuda_sm70_shflsync_up - $__internal_166_$__cuda_sm70_shflsync_idx_p)
$__internal_166_$__cuda_sm70_shflsync_idx_p:
[----:B------:R-:W-:Y:S01]  /*104a0*/  MOV R190, 0x1f ;  /* 0x0000001f00be7802 */ /* 0x000fe20000000f00 */
[----:B------:R-:W-:Y:S04]  /*104b0*/  WARPSYNC R125 ;  /* 0x0000007d00007348 */ /* 0x000fe80003800000 */
[----:B------:R0:W1:Y:S04]  /*104c0*/  SHFL.IDX PT, R126, R242, R126, R190 ;  /* 0x0000007ef27e7389 */ /* 0x00006800000e00be */
[----:B0-----:R-:W0:Y:S01]  /*104d0*/  S2R R190, SR_TID.X ;  /* 0x0000000000be7919 */ /* 0x001e220000002100 */
[----:B------:R-:W-:-:S06]  /*104e0*/  HFMA2.MMA R125, -RZ, RZ, 0, 0 ;  /* 0x00000000ff7d7435 */ /* 0x000fcc00000001ff */
[----:B------:R-:W-:Y:S05]  /*104f0*/  RET.REL.NODEC R124 `(_Z25selective_scan_bwd_kernelI32Selective_Scan_bwd_kernel_traitsILi64ELi16ELb1ELb0ELb1ELb1ELb1EfN3c107complexIfEEEEv12SSMParamsBwd) ;  /* 0xfffefb007c007950 */ /* 0x000fea0003c3ffff */
        .weak           $__internal_167_$__cuda_sm70_shflsync_up
        .type           $__internal_167_$__cuda_sm70_shflsync_up,@function
        .size           $__internal_167_$__cuda_sm70_shflsync_up,(.L_x_14602 - $__internal_167_$__cuda_sm70_shflsync_up)
$__internal_167_$__cuda_sm70_shflsync_up:
[----:B------:R-:W-:Y:S01]  /*10500*/  MOV R125, 0x0 ;  /* 0x00000000007d7802 */ /* 0x000fe20000000f00 */
[----:B------:R-:W-:Y:S04]  /*10510*/  WARPSYNC R127 ;  /* 0x0000007f00007348 */ /* 0x000fe80003800000 */
[----:B------:R0:W1:Y:S01]  /*10520*/  SHFL.UP PT, R127, R206, R129, R204 ;  /* 0x04000081ce7f7389 */ /* 0x00006200000e00cc */
[----:B------:R-:W-:Y:S05]  /*10530*/  RET.REL.NODEC R124 `(_Z25selective_scan_bwd_kernelI32Selective_Scan_bwd_kernel_traitsILi64ELi16ELb1ELb0ELb1ELb1ELb1EfN3c107complexIfEEEEv12SSMParamsBwd) ;  /* 0xfffefac07c007950 */ /* 0x000fea0003c3ffff */
.L_x_6987:
        /* <DEDUP_REMOVED lines=12> */
.L_x_14602:


//--------------------- .text._Z25selective_scan_bwd_kernelI32Selective_Scan_bwd_kernel_traitsILi64ELi16ELb1ELb1ELb0ELb0ELb0EfN3c107complexIfEEEEv12SSMParamsBwd --------------------------
	.section	.text._Z25selective_scan_bwd_kernelI32Selective_Scan_bwd_kernel_traitsILi64ELi16ELb1ELb1ELb0ELb0ELb0EfN3c107complexIfEEEEv12SSMParamsBwd,"ax",@progbits
	.sectioninfo	@"SHI_REGISTERS=247"
	.align	128
        .global         _Z25selective_scan_bwd_kernelI32Selective_Scan_bwd_kernel_traitsILi64ELi16ELb1ELb1ELb0ELb0ELb0EfN3c107complexIfEEEEv12SSMParamsBwd
        .type           _Z25selective_scan_bwd_kernelI32Selective_Scan_bwd_kernel_traitsILi64ELi16ELb1ELb1ELb0ELb0ELb0EfN3c107complexIfEEEEv12SSMParamsBwd,@function
        .size           _Z25selective_scan_bwd_kernelI32Selective_Scan_bwd_kernel_traitsILi64ELi16ELb1ELb1ELb0ELb0ELb0EfN3c107complexIfEEEEv12SSMParamsBwd,(.L_x_14605 - _Z25selective_scan_bwd_kernelI32Selective_Scan_bwd_kernel_traitsILi64ELi16ELb1ELb1ELb0ELb0ELb0EfN3c107complexIfEEEEv12SSMParamsBwd)
        .other          _Z25selective_scan_bwd_kernelI32Selective_Scan_bwd_kernel_traitsILi64ELi16ELb1ELb1ELb0ELb0ELb0EfN3c107complexIfEEEEv12SSMParamsBwd,@"STO_CUDA_ENTRY STV_DEFAULT"
_Z25selective_scan_bwd_kernelI32Selective_Scan_bwd_kernel_traitsILi64ELi16ELb1ELb1ELb0ELb0ELb0EfN3c107complexIfEEEEv12SSMParamsBwd:
.text._Z25selective_scan_bwd_kernelI32Selective_Scan_bwd_kernel_traitsILi64ELi16ELb1ELb1ELb0ELb0ELb0EfN3c107complexIfEEEEv12SSMParamsBwd:
        /* <DEDUP_REMOVED lines=162> */
[----:B---3--:R-:W-:-:S04]  /*0a20*/  SHF.R.S32.HI R0, RZ, 0x1f, R157 ;  /* 0x0000001fff007819 */ /* 0x008fc8000001149d */
[----:B------:R-:W-:-:S04]  /*0a30*/  LEA.HI R0, R0, R157, RZ, 0x5 ;  /* 0x0000009d00007211 */ /* 0x000fc800078f28ff */
[----:B----4-:R-:W-:Y:S02]  /*0a40*/  SHF.R.S32.HI R155, RZ, 0x5, R0 ;  /* 0x00000005ff9b7819 */ /* 0x010fe40000011400 */
.L_x_7092:
        /* <DEDUP_REMOVED lines=56> */
[----:B------:R4:W5:Y:S01]  /*0dd0*/  LDS.128 R28, [R0.X16+0x30] ;  /* 0x00003000001c7984 */ /* 0x000962000000cc00 */
        /* <DEDUP_REMOVED lines=20> */
[----:B----4-:R-:W-:Y:S02]  /*0f20*/  FFMA.FTZ R0, R122, R34, R3 ;  /* 0x000000227a007223 */ /* 0x010fe40000010003 */
[----:B------:R-:W-:Y:S02]  /*0f30*/  FMUL.FTZ R90, R34, UR4 ;  /* 0x00000004225a7c20 */ /* 0x000fe40008410000 */
[----:B------:R-:W-:Y:S02]  /*0f40*/  FFMA.FTZ R3, R123, R35, R0 ;  /* 0x000000237b037223 */ /* 0x000fe40000010000 */
[----:B------:R-:W-:Y:S02]  /*0f50*/  FMUL.FTZ R91, R35, UR4 ;  /* 0x00000004235b7c20 */ /* 0x000fe40008410000 */
[----:B-----5:R-:W-:-:S02]  /*0f60*/  FFMA.FTZ R0, R116, R28, R3 ;  /* 0x0000001c74007223 */ /* 0x020fc40000010003 */
        /* <DEDUP_REMOVED lines=18> */
.L_x_6989:
        /* <DEDUP_REMOVED lines=27> */
.L_x_7091:
        /* <DEDUP_REMOVED lines=36> */
[----:B------:R-:W-:Y:S01]  /*1480*/  FADD.FTZ R143, R104, UR5 ;  /* 0x00000005688f7e21 */ /* 0x000fe20008010000 */
[----:B------:R-:W-:Y:S01]  /*1490*/  LOP3.LUT P0, RZ, R157, 0x1f, RZ, 0xc0, !PT ;  /* 0x0000001f9dff7812 */ /* 0x000fe2000780c0ff */
[----:B------:R-:W-:Y:S01]  /*14a0*/  IMAD.WIDE R2, R5, 0x10, R2 ;  /* 0x0000001005027825 */ /* 0x000fe200078e0202 */
[----:B------:R-:W-:Y:S01]  /*14b0*/  MOV R48, UR19 ;  /* 0x0000001300307c02 */ /* 0x000fe20008000f00 */
[----:B------:R-:W-:-:S03]  /*14c0*/  ULDC.64 UR32, c[0x0][0x1b8] ;  /* 0x00006e0000207ab9 */ /* 0x000fc60000000a00 */
        /* <DEDUP_REMOVED lines=8> */
[----:B------:R-:W-:Y:S01]  /*1550*/  UIADD3 UR28, UR19, -0x1, URZ ;  /* 0xffffffff131c7890 */ /* 0x000fe2000fffe03f */
[----:B------:R-:W-:Y:S01]  /*1560*/  FADD.FTZ R142, R105, UR5 ;  /* 0x00000005698e7e21 */ /* 0x000fe20008010000 */
[----:B------:R-:W-:Y:S01]  /*1570*/  ISETP.LT.OR P0, PT, R48, 0x2, P0 ;  /* 0x000000023000780c */ /* 0x000fe20000701670 */
[----:B------:R-:W-:Y:S01]  /*1580*/  FADD.FTZ R139, R106, UR5 ;  /* 0x000000056a8b7e21 */ /* 0x000fe20008010000 */
[----:B------:R-:W-:Y:S01]  /*1590*/  ULEA.HI UR29, UR28, UR28, URZ, 0x1 ;  /* 0x0000001c1c1d7291 */ /* 0x000fe2000f8f083f */
[C---:B------:R-:W-:Y:S01]  /*15a0*/  ISETP.NE.AND P1, PT, R157.reuse, RZ, PT ;  /* 0x000000ff9d00720c */ /* 0x040fe20003f25270 */
[----:B------:R-:W-:Y:S01]  /*15b0*/  HFMA2.MMA R48, -RZ, RZ, 0, 1.52587890625e-05 ;  /* 0x00000100ff307435 */ /* 0x000fe200000001ff */
[----:B------:R-:W-:Y:S01]  /*15c0*/  MOV R196, UR19 ;  /* 0x0000001300c47c02 */ /* 0x000fe20008000f00 */
[----:B------:R-:W-:Y:S01]  /*15d0*/  ULOP3.LUT UR29, UR29, 0xfffffe, URZ, 0xc0, !UPT ;  /* 0x00fffffe1d1d7892 */ /* 0x000fe2000f8ec03f */
[----:B0-----:R-:W-:Y:S01]  /*15e0*/  FADD.FTZ R3, R114, UR5 ;  /* 0x0000000572037e21 */ /* 0x001fe20008010000 */
[----:B------:R-:W-:Y:S01]  /*15f0*/  IADD3 R65, R157, 0x200, RZ ;  /* 0x000002009d417810 */ /* 0x000fe20007ffe0ff */
[----:B------:R-:W-:Y:S01]  /*1600*/  UIMAD UR40, UR16, UR32, URZ ;  /* 0x00000020102872a4 */ /* 0x000fe2000f8e023f */
[----:B------:R-:W-:Y:S01]  /*1610*/  FADD.FTZ R136, R101, UR5 ;  /* 0x0000000565887e21 */ /* 0x000fe20008010000 */
[----:B------:R-:W-:Y:S01]  /*1620*/  UIADD3 UR29, UR28, -UR29, URZ ;  /* 0x8000001d1c1d7290 */ /* 0x000fe2000fffe03f */
[----:B------:R-:W-:Y:S01]  /*1630*/  FADD.FTZ R137, R100, UR5 ;  /* 0x0000000564897e21 */ /* 0x000fe20008010000 */
[----:B------:R-:W-:Y:S01]  /*1640*/  @!P0 IADD3 R196, R196, -0x2, RZ ;  /* 0xfffffffec4c48810 */ /* 0x000fe20007ffe0ff */
[----:B------:R-:W-:Y:S01]  /*1650*/  UIMAD UR40, UR17, UR33, UR40 ;  /* 0x00000021112872a4 */ /* 0x000fe2000f8e0228 */
[----:B------:R-:W-:Y:S01]  /*1660*/  FADD.FTZ R138, R107, UR5 ;  /* 0x000000056b8a7e21 */ /* 0x000fe20008010000 */
[----:B------:R-:W-:Y:S01]  /*1670*/  HFMA2.MMA R133, -RZ, RZ, 0, 0 ;  /* 0x00000000ff857435 */ /* 0x000fe200000001ff */
[----:B------:R-:W-:Y:S01]  /*1680*/  MOV R132, 0x3f800000 ;  /* 0x3f80000000847802 */ /* 0x000fe20000000f00 */
[----:B------:R-:W-:-:S02]  /*1690*/  FADD.FTZ R158, R102, UR5 ;  /* 0x00000005669e7e21 */ /* 0x000fc40008010000 */
[----:B------:R-:W-:Y:S01]  /*16a0*/  FADD.FTZ R188, R103, UR5 ;  /* 0x0000000567bc7e21 */ /* 0x000fe20008010000 */
[----:B--2---:R-:W0:Y:S08]  /*16b0*/  R2UR UR38, R45 ;  /* 0x000000002d2673c2 */ /* 0x004e3000000e0000 */
[----:B------:R-:W1:Y:S01]  /*16c0*/  R2UR UR39, R44 ;  /* 0x000000002c2773c2 */ /* 0x000e6200000e0000 */
[----:B0-----:R-:W-:-:S02]  /*16d0*/  FMUL.FTZ R0, R176, UR38 ;  /* 0x00000026b0007c20 */ /* 0x001fc40008410000 */
[----:B------:R-:W-:Y:S02]  /*16e0*/  FMUL.FTZ R64, R136, UR38 ;  /* 0x0000002688407c20 */ /* 0x000fe40008410000 */
[----:B------:R-:W-:Y:S02]  /*16f0*/  FMUL.RZ R46, R0, 0.15915493667125701904 ;  /* 0x3e22f983002e7820 */ /* 0x000fe4000040c000 */
[----:B------:R-:W-:Y:S02]  /*1700*/  FMUL.FTZ R0, R171, UR38 ;  /* 0x00000026ab007c20 */ /* 0x000fe40008410000 */
[----:B------:R-:W-:Y:S01]  /*1710*/  MUFU.SIN R62, R46 ;  /* 0x0000002e003e7308 */ /* 0x000fe20000000400 */
[----:B-1----:R-:W-:Y:S01]  /*1720*/  MOV R193, UR39 ;  /* 0x0000002700c17c02 */ /* 0x002fe20008000f00 */
[----:B------:R-:W-:Y:S02]  /*1730*/  FMUL.RZ R47, R0, 0.15915493667125701904 ;  /* 0x3e22f983002f7820 */ /* 0x000fe4000040c000 */
[----:B------:R-:W-:-:S02]  /*1740*/  FMUL.FTZ R0, R3, UR38 ;  /* 0x0000002603007c20 */ /* 0x000fc40008410000 */
[----:B------:R-:W-:Y:S02]  /*1750*/  FMUL.FTZ R193, R193, 1.4426950216293334961 ;  /* 0x3fb8aa3bc1c17820 */ /* 0x000fe40000410000 */
[----:B------:R-:W-:Y:S01]  /*1760*/  FMUL.RZ R45, R0, 0.15915493667125701904 ;  /* 0x3e22f983002d7820 */ /* 0x000fe2000040c000 */
[----:B------:R0:W-:Y:S01]  /*1770*/  MUFU.COS R172, R46 ;  /* 0x0000002e00ac7308 */ /* 0x0001e20000000000 */
[----:B------:R-:W-:Y:S02]  /*1780*/  FADD.FTZ R0, R115, UR5 ;  /* 0x0000000573007e21 */ /* 0x000fe40008010000 */
[----:B------:R-:W-:Y:S02]  /*1790*/  FMUL.RZ R64, R64, 0.15915493667125701904 ;  /* 0x3e22f98340407820 */ /* 0x000fe4000040c000 */
[----:B------:R-:W-:Y:S02]  /*17a0*/  FMUL.FTZ R2, R0, UR38 ;  /* 0x0000002600027c20 */ /* 0x000fe40008410000 */
[----:B------:R-:W-:Y:S01]  /*17b0*/  FMUL.FTZ R197, R188, UR38 ;  /* 0x00000026bcc57c20 */ /* 0x000fe20008410000 */
[----:B------:R-:W-:Y:S01]  /*17c0*/  MUFU.SIN R29, R47 ;  /* 0x0000002f001d7308 */ /* 0x000fe20000000400 */
[----:B0-----:R-:W-:-:S02]  /*17d0*/  FMUL.RZ R46, R2, 0.15915493667125701904 ;  /* 0x3e22f983022e7820 */ /* 0x001fc4000040c000 */
[----:B------:R-:W-:Y:S02]  /*17e0*/  FMUL.FTZ R2, R164, UR38 ;  /* 0x00000026a4027c20 */ /* 0x000fe40008410000 */
[----:B------:R-:W-:-:S03]  /*17f0*/  FMUL.RZ R197, R197, 0.15915493667125701904 ;  /* 0x3e22f983c5c57820 */ /* 0x000fc6000040c000 */
        /* <DEDUP_REMOVED lines=25> */
[----:B------:R0:W-:Y:S01]  /*1990*/  MUFU.COS R178, R45 ;  /* 0x0000002d00b27308 */ /* 0x0001e20000000000 */
[----:B------:R-:W-:-:S07]  /*19a0*/  SHF.L.U32 R2, R157, 0x3, RZ ;  /* 0x000000039d027819 */ /* 0x000fce00000006ff */
[----:B------:R-:W-:Y:S01]  /*19b0*/  MUFU.SIN R179, R47 ;  /* 0x0000002f00b37308 */ /* 0x000fe20000000400 */
[----:B0-----:R-:W-:Y:S01]  /*19c0*/  MOV R45, UR29 ;  /* 0x0000001d002d7c02 */ /* 0x001fe20008000f00 */
[----:B------:R-:W-:-:S03]  /*19d0*/  UIMAD.WIDE.U32 UR28, UR17, UR32, URZ ;  /* 0x00000020111c72a5 */ /* 0x000fc6000f8e003f */
[----:B------:R-:W-:Y:S01]  /*19e0*/  ULDC.64 UR32, c[0x0][0x1c0] ;  /* 0x0000700000207ab9 */ /* 0x000fe20000000a00 */
[----:B------:R-:W-:Y:S01]  /*19f0*/  @!P1 IMAD R65, R45, R48, UR7 ;  /* 0x000000072d419e24 */ /* 0x000fe2000f8e0230 */
[----:B------:R-:W-:Y:S01]  /*1a00*/  LOP3.LUT R45, R2, 0xffffff00, RZ, 0xc0, !PT ;  /* 0xffffff00022d7812 */ /* 0x000fe200078ec0ff */
[----:B------:R0:W-:Y:S01]  /*1a10*/  MUFU.COS R180, R47 ;  /* 0x0000002f00b47308 */ /* 0x0001e20000000000 */
[----:B------:R-:W-:Y:S01]  /*1a20*/  UIADD3 UR29, UR29, UR40, URZ ;  /* 0x000000281d1d7290 */ /* 0x000fe2000fffe03f */
[----:B------:R-:W-:Y:S01]  /*1a30*/  FMUL.FTZ R2, R138, UR38 ;  /* 0x000000268a027c20 */ /* 0x000fe20008410000 */
[----:B------:R-:W-:Y:S01]  /*1a40*/  LEA R58, R156, R45, 0x3 ;  /* 0x0000002d9c3a7211 */ /* 0x000fe200078e18ff */
[----:B------:R-:W-:Y:S02]  /*1a50*/  UIMAD UR40, UR37, UR32, URZ ;  /* 0x00000020252872a4 */ /* 0x000fe4000f8e023f */
[----:B------:R-:W-:Y:S01]  /*1a60*/  UIMAD.WIDE.U32 UR28, UR7, UR32, UR28 ;  /* 0x00000020071c72a5 */ /* 0x000fe2000f8e001c */
[----:B------:R-:W-:Y:S01]  /*1a70*/  FMUL.RZ R55, R2, 0.15915493667125701904 ;  /* 0x3e22f98302377820 */ /* 0x000fe2000040c000 */
[----:B------:R-:W-:Y:S01]  /*1a80*/  MUFU.SIN R166, R46 ;  /* 0x0000002e00a67308 */ /* 0x000fe20000000400 */
[----:B0-----:R-:W-:Y:S01]  /*1a90*/  MOV R47, c[0x0][0x16c] ;  /* 0x00005b00002f7a02 */ /* 0x001fe20000000f00 */
[----:B------:R-:W-:-:S03]  /*1aa0*/  UIMAD UR40, UR7, UR33, UR40 ;  /* 0x00000021072872a4 */ /* 0x000fc6000f8e0228 */
[----:B------:R-:W-:Y:S01]  /*1ab0*/  ULDC.64 UR32, c[0x0][0x230] ;  /* 0x00008c0000207ab9 */ /* 0x000fe20000000a00 */
[----:B------:R-:W-:Y:S01]  /*1ac0*/  @!P0 IMAD R196, R196, R47, UR7 ;  /* 0x00000007c4c48e24 */ /* 0x000fe2000f8e022f */
[----:B------:R-:W-:Y:S01]  /*1ad0*/  IADD3 R47, R45, R156, RZ ;  /* 0x0000009c2d2f7210 */ /* 0x000fe20007ffe0ff */
[----:B------:R0:W-:Y:S01]  /*1ae0*/  MUFU.COS R170, R46 ;  /* 0x0000002e00aa7308 */ /* 0x0001e20000000000 */
[----:B------:R-:W-:Y:S02]  /*1af0*/  UIADD3 UR29, UR29, UR40, URZ ;  /* 0x000000281d1d7290 */ /* 0x000fe4000fffe03f */
[C---:B------:R-:W-:Y:S01]  /*1b00*/  IADD3 R48, R47.reuse, 0x40, RZ ;  /* 0x000000402f307810 */ /* 0x040fe20007ffe0ff */
[----:B------:R-:W-:Y:S01]  /*1b10*/  IMAD R45, R156, 0x7, R47 ;  /* 0x000000079c2d7824 */ /* 0x000fe200078e022f */
[C---:B------:R-:W-:Y:S01]  /*1b20*/  IADD3 R44, R47.reuse, 0x60, RZ ;  /* 0x000000602f2c7810 */ /* 0x040fe20007ffe0ff */
[----:B------:R-:W-:Y:S01]  /*1b30*/  ULEA UR32, UP0, UR28, UR32, 0x3 ;  /* 0x000000201c207291 */ /* 0x000fe2000f80183f */
[----:B------:R-:W-:Y:S01]  /*1b40*/  IADD3 R50, R47, 0x80, RZ ;  /* 0x000000802f327810 */ /* 0x000fe20007ffe0ff */
[----:B------:R-:W-:Y:S01]  /*1b50*/  MUFU.SIN R165, R49 ;  /* 0x0000003100a57308 */ /* 0x000fe20000000400 */
[----:B------:R-:W-:Y:S01]  /*1b60*/  IADD3 R51, R45, 0x2, RZ ;  /* 0x000000022d337810 */ /* 0x000fe20007ffe0ff */
[----:B------:R-:W-:Y:S01]  /*1b70*/  ULEA.HI.X UR33, UR28, UR33, UR29, 0x3, UP0 ;  /* 0x000000211c217291 */ /* 0x000fe200080f1c1d */
[----:B0-----:R-:W-:-:S02]  /*1b80*/  IADD3 R46, R47, 0x20, RZ ;  /* 0x000000202f2e7810 */ /* 0x001fc40007ffe0ff */
[C---:B------:R-:W-:Y:S02]  /*1b90*/  IADD3 R52, R47.reuse, 0xa0, RZ ;  /* 0x000000a02f347810 */ /* 0x040fe40007ffe0ff */
[C---:B------:R-:W-:Y:S01]  /*1ba0*/  IADD3 R54, R47.reuse, 0xc0, RZ ;  /* 0x000000c02f367810 */ /* 0x040fe20007ffe0ff */
[----:B------:R0:W-:Y:S01]  /*1bb0*/  MUFU.COS R168, R49 ;  /* 0x0000003100a87308 */ /* 0x0001e20000000000 */
[----:B------:R-:W-:Y:S02]  /*1bc0*/  IADD3 R56, R47, 0xe0, RZ ;  /* 0x000000e02f387810 */ /* 0x000fe40007ffe0ff */
[----:B------:R-:W-:Y:S01]  /*1bd0*/  LEA.HI.SX32 R57, R51, R58, 0x1b ;  /* 0x0000003a33397211 */ /* 0x000fe200078fdaff */
[----:B------:R-:W-:Y:S01]  /*1be0*/  FMUL.FTZ R51, R176, R193 ;  /* 0x000000c1b0337220 */ /* 0x000fe20000410000 */
[-C--:B------:R-:W-:Y:S02]  /*1bf0*/  LEA.HI.SX32 R46, R46, R47.reuse, 0x1b ;  /* 0x0000002f2e2e7211 */ /* 0x080fe400078fdaff */
[-C--:B------:R-:W-:Y:S01]  /*1c00*/  LEA.HI.SX32 R48, R48, R47.reuse, 0x1b ;  /* 0x0000002f30307211 */ /* 0x080fe200078fdaff */
[----:B------:R-:W-:Y:S01]  /*1c10*/  MUFU.SIN R167, R64 ;  /* 0x0000004000a77308 */ /* 0x000fe20000000400 */
[-C--:B------:R-:W-:Y:S01]  /*1c20*/  LEA.HI.SX32 R44, R44, R47.reuse, 0x1b ;  /* 0x0000002f2c2c7211 */ /* 0x080fe200078fdaff */
[----:B0-----:R-:W-:Y:S01]  /*1c30*/  FMUL.FTZ R49, R137, UR38 ;  /* 0x0000002689317c20 */ /* 0x001fe20008410000 */
[----:B------:R-:W-:-:S02]  /*1c40*/  LEA.HI.SX32 R50, R50, R47, 0x1b ;  /* 0x0000002f32327211 */ /* 0x000fc400078fdaff */
[-C--:B------:R-:W-:Y:S01]  /*1c50*/  LEA.HI.SX32 R52, R52, R47.reuse, 0x1b ;  /* 0x0000002f34347211 */ /* 0x080fe200078fdaff */
[----:B------:R-:W-:Y:S01]  /*1c60*/  FMUL.RZ R66, R49, 0.15915493667125701904 ;  /* 0x3e22f98331427820 */ /* 0x000fe2000040c000 */
[-C--:B------:R-:W-:Y:S01]  /*1c70*/  LEA.HI.SX32 R54, R54, R47.reuse, 0x1b ;  /* 0x0000002f36367211 */ /* 0x080fe200078fdaff */
[----:B------:R-:W0:Y:S01]  /*1c80*/  MUFU.EX2 R51, R51 ;  /* 0x0000003300337308 */ /* 0x000e220000000800 */
[-C--:B------:R-:W-:Y:S02]  /*1c90*/  LEA.HI.SX32 R56, R56, R47.reuse, 0x1b ;  /* 0x0000002f38387211 */ /* 0x080fe400078fdaff */
[----:B------:R-:W-:Y:S02]  /*1ca0*/  LEA.HI.SX32 R47, R47, R47, 0x1b ;  /* 0x0000002f2f2f7211 */ /* 0x000fe400078fdaff */
[C---:B------:R-:W-:Y:S02]  /*1cb0*/  IADD3 R49, R45.reuse, 0x1, RZ ;  /* 0x000000012d317810 */ /* 0x040fe40007ffe0ff */
[C---:B------:R-:W-:Y:S01]  /*1cc0*/  IADD3 R53, R45.reuse, 0x3, RZ ;  /* 0x000000032d357810 */ /* 0x040fe20007ffe0ff */
[----:B---3--:R1:W-:Y:S01]  /*1cd0*/  STS.128 [R47.X16], R24 ;  /* 0x000000182f007388 */ /* 0x0083e2000000cc00 */
[----:B------:R2:W-:Y:S01]  /*1ce0*/  MUFU.COS R191, R64 ;  /* 0x0000004000bf7308 */ /* 0x0005e20000000000 */
[----:B------:R-:W-:-:S02]  /*1cf0*/  IADD3 R59, R45, 0x5, RZ ;  /* 0x000000052d3b7810 */ /* 0x000fc40007ffe0ff */
[----:B----4-:R-:W-:Y:S01]  /*1d00*/  STS.128 [R46.X16+0x200], R36 ;  /* 0x000200242e007388 */ /* 0x010fe2000000cc00 */
[C---:B------:R-:W-:Y:S02]  /*1d10*/  IADD3 R61, R45.reuse, 0x6, RZ ;  /* 0x000000062d3d7810 */ /* 0x040fe40007ffe0ff */
[C---:B------:R-:W-:Y:S01]  /*1d20*/  IADD3 R63, R45.reuse, 0x7, RZ ;  /* 0x000000072d3f7810 */ /* 0x040fe20007ffe0ff */
[----:B------:R-:W-:Y:S01]  /*1d30*/  STS.128 [R48.X16+0x400], R40 ;  /* 0x0004002830007388 */ /* 0x000fe2000000cc00 */
[----:B------:R-:W-:Y:S01]  /*1d40*/  MUFU.SIN R2, R55 ;  /* 0x0000003700027308 */ /* 0x000fe20000000400 */
[----:B--2---:R-:W-:Y:S01]  /*1d50*/  LEA.HI.SX32 R64, R45, R45, 0x1b ;  /* 0x0000002d2d407211 */ /* 0x004fe200078fdaff */
[----:B0-----:R-:W-:Y:S01]  /*1d60*/  FMUL.FTZ R172, R51, R172 ;  /* 0x000000ac33ac7220 */ /* 0x001fe20000410000 */
[----:B------:R0:W-:Y:S01]  /*1d70*/  STS.128 [R44.X16+0x600], R4 ;  /* 0x000600042c007388 */ /* 0x0001e2000000cc00 */
[----:B------:R-:W-:Y:S01]  /*1d80*/  LEA.HI.SX32 R60, R49, R58, 0x1b ;  /* 0x0000003a313c7211 */ /* 0x000fe200078fdaff */
[----:B------:R-:W-:Y:S01]  /*1d90*/  FMUL.FTZ R173, R51, R62 ;  /* 0x0000003e33ad7220 */ /* 0x000fe20000410000 */
[-C--:B------:R-:W-:Y:S01]  /*1da0*/  LEA.HI.SX32 R53, R53, R58.reuse, 0x1b ;  /* 0x0000003a35357211 */ /* 0x080fe200078fdaff */
[----:B------:R-:W-:Y:S01]  /*1db0*/  STS.128 [R50.X16+0x800], R20 ;  /* 0x0008001432007388 */ /* 0x000fe2000000cc00 */
[----:B------:R2:W-:Y:S01]  /*1dc0*/  MUFU.COS R169, R55 ;  /* 0x0000003700a97308 */ /* 0x0005e20000000000 */
[-C--:B------:R-:W-:Y:S01]  /*1dd0*/  LEA.HI.SX32 R134, R59, R58.reuse, 0x1b ;  /* 0x0000003a3b867211 */ /* 0x080fe200078fdaff */
[----:B-1----:R-:W-:Y:S01]  /*1de0*/  FMUL.FTZ R24, R158, UR38 ;  /* 0x000000269e187c20 */ /* 0x002fe20008410000 */
[----:B------:R-:W-:Y:S01]  /*1df0*/  STS.128 [R52.X16+0xa00], R16 ;  /* 0x000a001034007388 */ /* 0x000fe2000000cc00 */
[----:B------:R-:W-:-:S02]  /*1e00*/  LEA.HI.SX32 R135, R61, R58, 0x1b ;  /* 0x0000003a3d877211 */ /* 0x000fc400078fdaff */
[----:B------:R-:W-:Y:S01]  /*1e10*/  LEA.HI.SX32 R198, R63, R58, 0x1b ;  /* 0x0000003a3fc67211 */ /* 0x000fe200078fdaff */
[----:B------:R-:W-:Y:S01]  /*1e20*/  STS.128 [R54.X16+0xc00], R12 ;  /* 0x000c000c36007388 */ /* 0x000fe2000000cc00 */
[----:B------:R-:W-:Y:S01]  /*1e30*/  MUFU.SIN R174, R66 ;  /* 0x0000004200ae7308 */ /* 0x000fe20000000400 */
[----:B--2---:R-:W-:Y:S01]  /*1e40*/  IADD3 R55, R45, 0x4, RZ ;  /* 0x000000042d377810 */ /* 0x004fe20007ffe0ff */
[----:B------:R-:W-:Y:S01]  /*1e50*/  FMUL.RZ R24, R24, 0.15915493667125701904 ;  /* 0x3e22f98318187820 */ /* 0x000fe2000040c000 */
[----:B------:R1:W-:Y:S01]  /*1e60*/  STS.128 [R56.X16+0xe00], R8 ;  /* 0x000e000838007388 */ /* 0x0003e2000000cc00 */
[----:B0-----:R-:W-:Y:S01]  /*1e70*/  SHF.L.U32 R4, R65, 0x3, RZ ;  /* 0x0000000341047819 */ /* 0x001fe200000006ff */
[----:B------:R-:W-:-:S06]  /*1e80*/  NOP ;  /* 0x0000000000007918 */ /* 0x000fcc0000000000 */
[----:B------:R0:W-:Y:S01]  /*1e90*/  MUFU.COS R175, R66 ;  /* 0x0000004200af7308 */ /* 0x0001e20000000000 */
[----:B------:R-:W-:Y:S01]  /*1ea0*/  LEA.HI.SX32 R49, R55, R58, 0x1b ;  /* 0x0000003a37317211 */ /* 0x000fe200078fdaff */
[----:B------:R-:W-:Y:S01]  /*1eb0*/  LDS.128 R60, [R60.X16+0x10] ;  /* 0x000010003c3c7984 */ /* 0x000fe2000000cc00 */
[----:B------:R-:W-:Y:S01]  /*1ec0*/  MOV R140, UR32 ;  /* 0x00000020008c7c02 */ /* 0x000fe20008000f00 */
[-C--:B------:R-:W-:Y:S01]  /*1ed0*/  FMUL.FTZ R6, R171, R193.reuse ;  /* 0x000000c1ab067220 */ /* 0x080fe20000410000 */
[----:B------:R-:W-:Y:S01]  /*1ee0*/  MOV R141, UR33 ;  /* 0x00000021008d7c02 */ /* 0x000fe20008000f00 */
[----:B------:R-:W-:Y:S01]  /*1ef0*/  LDS.128 R56, [R57.X16+0x20] ;  /* 0x0000200039387984 */ /* 0x000fe2000000cc00 */
[----:B------:R-:W-:Y:S01]  /*1f00*/  MOV R5, 0x10 ;  /* 0x0000001000057802 */ /* 0x000fe20000000f00 */
[-C--:B-1----:R-:W-:Y:S01]  /*1f10*/  FMUL.FTZ R8, R0, R193.reuse ;  /* 0x000000c100087220 */ /* 0x082fe20000410000 */
[----:B------:R-:W-:Y:S01]  /*1f20*/  MUFU.SIN R192, R24 ;  /* 0x0000001800c07308 */ /* 0x000fe20000000400 */
[----:B0-----:R-:W0:Y:S01]  /*1f30*/  LDS.128 R64, [R64.X16] ;  /* 0x0000000040407984 */ /* 0x001e22000000cc00 */
[----:B------:R-:W-:-:S03]  /*1f40*/  FMUL.FTZ R7, R3, R193 ;  /* 0x000000c103077220 */ /* 0x000fc60000410000 */
[----:B------:R-:W1:Y:S03]  /*1f50*/  LDS.128 R52, [R53.X16+0x30] ;  /* 0x0000300035347984 */ /* 0x000e66000000cc00 */
[----:B------:R-:W2:Y:S01]  /*1f60*/  MUFU.EX2 R6, R6 ;  /* 0x0000000600067308 */ /* 0x000ea20000000800 */
[----:B------:R-:W3:Y:S04]  /*1f70*/  LDS.128 R48, [R49.X16+0x40] ;  /* 0x0000400031307984 */ /* 0x000ee8000000cc00 */
[----:B------:R-:W4:Y:S01]  /*1f80*/  LDS.128 R44, [R134.X16+0x50] ;  /* 0x00005000862c7984 */ /* 0x000f22000000cc00 */
[-C--:B------:R-:W-:Y:S02]  /*1f90*/  FMUL.FTZ R12, R159, R193.reuse ;  /* 0x000000c19f0c7220 */ /* 0x080fe40000410000 */
[-C--:B------:R-:W-:Y:S01]  /*1fa0*/  FMUL.FTZ R13, R143, R193.reuse ;  /* 0x000000c18f0d7220 */ /* 0x080fe20000410000 */
[----:B------:R2:W1:Y:S01]  /*1fb0*/  LDS.128 R40, [R135.X16+0x60] ;  /* 0x0000600087287984 */ /* 0x000462000000cc00 */
[----:B------:R-:W-:Y:S03]  /*1fc0*/  MUFU.COS R194, R24 ;  /* 0x0000001800c27308 */ /* 0x000fe60000000000 */
[----:B------:R-:W1:Y:S04]  /*1fd0*/  LDS.128 R36, [R198.X16+0x70] ;  /* 0x00007000c6247984 */ /* 0x000e68000000cc00 */
[----:B------:R0:W-:Y:S01]  /*1fe0*/  STS.64 [R4+0x4a60], R172 ;  /* 0x004a60ac04007388 */ /* 0x0001e20000000a00 */
[----:B--2---:R-:W-:Y:S01]  /*1ff0*/  CS2R R134, SRZ ;  /* 0x0000000000867805 */ /* 0x004fe2000001ff00 */
[----:B------:R-:W-:Y:S02]  /*2000*/  MUFU.COS R195, R197 ;  /* 0x000000c500c37308 */ /* 0x000fe40000000000 */
[----:B------:R-:W5:Y:S01]  /*2010*/  LDG.E.64 R140, [R140.64] ;  /* 0x0000001e8c8c7981 */ /* 0x000f62000c1e1b00 */
[----:B------:R-:W-:-:S05]  /*2020*/  FMUL.FTZ R9, R164, R193 ;  /* 0x000000c1a4097220 */ /* 0x000fca0000410000 */
[----:B------:R-:W2:Y:S01]  /*2030*/  MUFU.EX2 R8, R8 ;  /* 0x0000000800087308 */ /* 0x000ea20000000800 */
[----:B0-----:R-:W-:Y:S01]  /*2040*/  @!P0 IMAD.WIDE R4, R196, R5, UR10 ;  /* 0x0000000ac4048e25 */ /* 0x001fe2000f8e0205 */
[----:B------:R-:W-:Y:S06]  /*2050*/  BAR.SYNC.DEFER_BLOCKING 0x0 ;  /* 0x0000000000007b1d */ /* 0x000fec0000010000 */
[----:B------:R-:W0:Y:S01]  /*2060*/  MUFU.EX2 R7, R7 ;  /* 0x0000000700077308 */ /* 0x000e220000000800 */
[----:B------:R-:W-:-:S07]  /*2070*/  FMUL.FTZ R30, R6, R30 ;  /* 0x0000001e061e7220 */ /* 0x000fce0000410000 */
[----:B------:R-:W0:Y:S01]  /*2080*/  MUFU.EX2 R12, R12 ;  /* 0x0000000c000c7308 */ /* 0x000e220000000800 */
[----:B------:R-:W-:Y:S02]  /*2090*/  FMUL.FTZ R29, R6, R29 ;  /* 0x0000001d061d7220 */ /* 0x000fe40000410000 */
[----:B------:R-:W-:Y:S01]  /*20a0*/  FMUL.FTZ R227, R176, R64 ;  /* 0x00000040b0e37220 */ /* 0x000fe20000410000 */
[----:B------:R0:W5:Y:S04]  /*20b0*/  @!P0 LDG.E.128 R132, [R4.64] ;  /* 0x0000001e04848981 */ /* 0x000168000c1e1d00 */
[----:B------:R-:W1:Y:S01]  /*20c0*/  MUFU.EX2 R9, R9 ;  /* 0x0000000900097308 */ /* 0x000e620000000800 */
[----:B------:R-:W-:Y:S02]  /*20d0*/  FMUL.FTZ R227, R128, R227 ;  /* 0x000000e380e37220 */ /* 0x000fe40000410000 */
[----:B0-----:R-:W-:-:S02]  /*20e0*/  FMUL.FTZ R5, R139, R193 ;  /* 0x000000c18b057220 */ /* 0x001fc40000410000 */
[----:B------:R-:W-:-:S03]  /*20f0*/  FMUL.FTZ R4, R142, R193 ;  /* 0x000000c18e047220 */ /* 0x000fc60000410000 */
[----:B------:R0:W-:Y:S01]  /*2100*/  MUFU.EX2 R6, R5 ;  /* 0x0000000500067308 */ /* 0x0001e20000000800 */
[C---:B--2---:R-:W-:Y:S02]  /*2110*/  FMUL.FTZ R26, R8.reuse, R189 ;  /* 0x000000bd081a7220 */ /* 0x044fe40000410000 */
[----:B------:R-:W-:Y:S02]  /*2120*/  FMUL.FTZ R25, R8, R187 ;  /* 0x000000bb08197220 */ /* 0x000fe40000410000 */
[----:B0-----:R-:W-:-:S03]  /*2130*/  FMUL.FTZ R5, R176, R65 ;  /* 0x00000041b0057220 */ /* 0x001fc60000410000 */
[----:B------:R0:W-:Y:S01]  /*2140*/  MUFU.EX2 R199, R4 ;  /* 0x0000000400c77308 */ /* 0x0001e20000000800 */
[----:B------:R-:W-:Y:S02]  /*2150*/  FMUL.FTZ R8, R137, R193 ;  /* 0x000000c189087220 */ /* 0x000fe40000410000 */
[----:B------:R-:W-:Y:S02]  /*2160*/  FMUL.FTZ R226, R128, R5 ;  /* 0x0000000580e27220 */ /* 0x000fe40000410000 */
[----:B------:R-:W-:Y:S02]  /*2170*/  FMUL.FTZ R10, R162, R193 ;  /* 0x000000c1a20a7220 */ /* 0x000fe40000410000 */
[----:B0-----:R-:W-:Y:S02]  /*2180*/  FMUL.FTZ R4, R171, R67 ;  /* 0x00000043ab047220 */ /* 0x001fe40000410000 */
        /* <DEDUP_REMOVED lines=8> */
[----:B------:R0:W-:Y:S01]  /*2210*/  MUFU.EX2 R179, R8 ;  /* 0x0000000800b37308 */ /* 0x0001e20000000800 */
[----:B------:R-:W-:-:S02]  /*2220*/  FMUL.FTZ R4, R226, R29 ;  /* 0x0000001de2047220 */ /* 0x000fc40000410000 */
[----:B------:R-:W-:Y:S02]  /*2230*/  FMUL.FTZ R224, R129, R224 ;  /* 0x000000e081e07220 */ /* 0x000fe40000410000 */
[----:B-1----:R-:W-:Y:S02]  /*2240*/  FMUL.FTZ R24, R9, R186 ;  /* 0x000000ba09187220 */ /* 0x002fe40000410000 */
[-C--:B0-----:R-:W-:Y:S01]  /*2250*/  FFMA.FTZ R8, R226, R30.reuse, R5 ;  /* 0x0000001ee2087223 */ /* 0x081fe20000010005 */
[----:B------:R-:W0:Y:S01]  /*2260*/  MUFU.EX2 R10, R10 ;  /* 0x0000000a000a7308 */ /* 0x000e220000000800 */
[----:B------:R-:W-:Y:S02]  /*2270*/  FFMA.FTZ R5, R227, R30, -R4 ;  /* 0x0000001ee3057223 */ /* 0x000fe40000010804 */
[----:B------:R-:W-:Y:S02]  /*2280*/  FMUL.FTZ R23, R9, R185 ;  /* 0x000000b909177220 */ /* 0x000fe40000410000 */
[----:B------:R-:W-:-:S03]  /*2290*/  FADD.FTZ R8, R225, R8 ;  /* 0x00000008e1087221 */ /* 0x000fc60000010000 */
[----:B------:R-:W1:Y:S01]  /*22a0*/  MUFU.EX2 R11, R11 ;  /* 0x0000000b000b7308 */ /* 0x000e620000000800 */
[----:B------:R-:W-:Y:S02]  /*22b0*/  FMUL.FTZ R9, R136, R193 ;  /* 0x000000c188097220 */ /* 0x000fe40000410000 */
[----:B------:R-:W-:-:S05]  /*22c0*/  FADD.FTZ R5, R224, R5 ;  /* 0x00000005e0057221 */ /* 0x000fca0000010000 */
[----:B------:R-:W2:Y:S01]  /*22d0*/  MUFU.EX2 R7, R7 ;  /* 0x0000000700077308 */ /* 0x000ea20000000800 */
[----:B------:R-:W-:Y:S02]  /*22e0*/  FMUL.FTZ R223, R3, R61 ;  /* 0x0000003d03df7220 */ /* 0x000fe40000410000 */
[----:B------:R-:W-:Y:S02]  /*22f0*/  FMUL.FTZ R4, R27, R8 ;  /* 0x000000081b047220 */ /* 0x000fe40000410000 */
[----:B------:R-:W-:-:S03]  /*2300*/  FMUL.FTZ R3, R3, R60 ;  /* 0x0000003c03037220 */ /* 0x000fc60000410000 */
[----:B------:R-:W1:Y:S01]  /*2310*/  MUFU.EX2 R13, R13 ;  /* 0x0000000d000d7308 */ /* 0x000e620000000800 */
[C---:B------:R-:W-:Y:S02]  /*2320*/  FMUL.FTZ R222, R130.reuse, R3 ;  /* 0x0000000382de7220 */ /* 0x040fe40000410000 */
[----:B------:R-:W-:-:S05]  /*2330*/  FMUL.FTZ R223, R130, R223 ;  /* 0x000000df82df7220 */ /* 0x000fca0000410000 */
[----:B------:R1:W2:Y:S01]  /*2340*/  MUFU.EX2 R176, R9 ;  /* 0x0000000900b07308 */ /* 0x0002a20000000800 */
[----:B0-----:R-:W-:Y:S02]  /*2350*/  FMUL.FTZ R22, R10, R184 ;  /* 0x000000b80a167220 */ /* 0x001fe40000410000 */
[-C--:B-1----:R-:W-:Y:S02]  /*2360*/  FMUL.FTZ R9, R27, R5.reuse ;  /* 0x000000051b097220 */ /* 0x082fe40000410000 */
[C---:B------:R-:W-:Y:S02]  /*2370*/  FFMA.FTZ R5, R28.reuse, R5, -R4 ;  /* 0x000000051c057223 */ /* 0x040fe40000010804 */
[----:B------:R-:W-:Y:S02]  /*2380*/  FFMA.FTZ R8, R28, R8, R9 ;  /* 0x000000081c087223 */ /* 0x000fe40000010009 */
[----:B------:R-:W-:Y:S02]  /*2390*/  FADD.FTZ R5, R222, R5 ;  /* 0x00000005de057221 */ /* 0x000fe40000010000 */
[----:B------:R-:W-:-:S02]  /*23a0*/  FMUL.FTZ R21, R10, R183 ;  /* 0x000000b70a157220 */ /* 0x000fc40000410000 */
[C---:B------:R-:W-:Y:S02]  /*23b0*/  FMUL.FTZ R20, R11.reuse, R182 ;  /* 0x000000b60b147220 */ /* 0x040fe40000410000 */
[----:B------:R-:W-:Y:S02]  /*23c0*/  FMUL.FTZ R19, R11, R181 ;  /* 0x000000b50b137220 */ /* 0x000fe40000410000 */
[----:B------:R-:W-:Y:S02]  /*23d0*/  FMUL.FTZ R18, R12, R180 ;  /* 0x000000b40c127220 */ /* 0x000fe40000410000 */
[----:B------:R-:W-:Y:S02]  /*23e0*/  FADD.FTZ R3, R223, R8 ;  /* 0x00000008df037221 */ /* 0x000fe40000010000 */
[----:B------:R-:W-:Y:S02]  /*23f0*/  FMUL.FTZ R10, R158, R193 ;  /* 0x000000c19e0a7220 */ /* 0x000fe40000410000 */
[----:B------:R-:W-:-:S02]  /*2400*/  FMUL.FTZ R12, R6, R168 ;  /* 0x000000a8060c7220 */ /* 0x000fc40000410000 */
[----:B------:R-:W-:Y:S02]  /*2410*/  FMUL.FTZ R11, R6, R165 ;  /* 0x000000a5060b7220 */ /* 0x000fe40000410000 */
[----:B--2---:R-:W-:Y:S02]  /*2420*/  FMUL.FTZ R9, R7, R2 ;  /* 0x0000000207097220 */ /* 0x004fe40000410000 */
[----:B------:R-:W-:Y:S02]  /*2430*/  FMUL.FTZ R193, R188, R193 ;  /* 0x000000c1bcc17220 */ /* 0x000fe40000410000 */
[----:B------:R-:W-:Y:S02]  /*2440*/  FMUL.FTZ R6, R25, R5 ;  /* 0x0000000519067220 */ /* 0x000fe40000410000 */
[----:B------:R-:W-:Y:S02]  /*2450*/  FMUL.FTZ R2, R0, R63 ;  /* 0x0000003f00027220 */ /* 0x000fe40000410000 */
[----:B------:R-:W-:-:S02]  /*2460*/  FMUL.FTZ R16, R13, R178 ;  /* 0x000000b20d107220 */ /* 0x000fc40000410000 */
[----:B------:R-:W-:Y:S02]  /*2470*/  FMUL.FTZ R15, R13, R177 ;  /* 0x000000b10d0f7220 */ /* 0x000fe40000410000 */
[-C--:B------:R-:W-:Y:S01]  /*2480*/  FMUL.FTZ R4, R25, R3.reuse ;  /* 0x0000000319047220 */ /* 0x080fe20000410000 */
[----:B------:R-:W-:Y:S01]  /*2490*/  MUFU.SIN R197, R197 ;  /* 0x000000c500c57308 */ /* 0x000fe20000000400 */
[----:B------:R-:W-:Y:S02]  /*24a0*/  FMUL.FTZ R13, R199, R166 ;  /* 0x000000a6c70d7220 */ /* 0x000fe40000410000 */
[----:B------:R-:W-:Y:S02]  /*24b0*/  FMUL.FTZ R220, R0, R62 ;  /* 0x0000003e00dc7220 */ /* 0x000fe40000410000 */
[C---:B------:R-:W-:Y:S02]  /*24c0*/  FFMA.FTZ R0, R26.reuse, R3, R6 ;  /* 0x000000031a007223 */ /* 0x040fe40000010006 */
[----:B------:R-:W-:Y:S01]  /*24d0*/  FMUL.FTZ R221, R131, R2 ;  /* 0x0000000283dd7220 */ /* 0x000fe20000410000 */
[----:B------:R-:W0:Y:S01]  /*24e0*/  MUFU.EX2 R166, R193 ;  /* 0x000000c100a67308 */ /* 0x000e220000000800 */
[----:B------:R-:W-:-:S02]  /*24f0*/  FFMA.FTZ R165, R26, R5, -R4 ;  /* 0x000000051aa57223 */ /* 0x000fc40000010804 */
[----:B------:R-:W-:Y:S02]  /*2500*/  FMUL.FTZ R5, R176, R167 ;  /* 0x000000a7b0057220 */ /* 0x000fe40000410000 */
[----:B------:R-:W-:Y:S02]  /*2510*/  FMUL.FTZ R220, R131, R220 ;  /* 0x000000dc83dc7220 */ /* 0x000fe40000410000 */
[----:B------:R-:W-:Y:S02]  /*2520*/  FADD.FTZ R167, R221, R0 ;  /* 0x00000000dda77221 */ /* 0x000fe40000010000 */
[----:B------:R-:W-:Y:S02]  /*2530*/  FADD.FTZ R165, R220, R165 ;  /* 0x000000a5dca57221 */ /* 0x000fe40000010000 */
[----:B------:R-:W-:Y:S01]  /*2540*/  FMUL.FTZ R168, R23, R167 ;  /* 0x000000a717a87220 */ /* 0x000fe20000410000 */
[----:B------:R1:W2:Y:S03]  /*2550*/  MUFU.EX2 R171, R10 ;  /* 0x0000000a00ab7308 */ /* 0x0002a60000000800 */
[----:B------:R-:W-:-:S02]  /*2560*/  FFMA.FTZ R168, R24, R165, -R168 ;  /* 0x000000a518a87223 */ /* 0x000fc400000108a8 */
[----:B-1----:R-:W-:Y:S02]  /*2570*/  FMUL.FTZ R10, R7, R169 ;  /* 0x000000a9070a7220 */ /* 0x002fe40000410000 */
[----:B------:R-:W-:Y:S02]  /*2580*/  FMUL.FTZ R169, R23, R165 ;  /* 0x000000a517a97220 */ /* 0x000fe40000410000 */
[----:B------:R-:W-:Y:S02]  /*2590*/  FMUL.FTZ R165, R172, R29 ;  /* 0x0000001daca57220 */ /* 0x000fe40000410000 */
[C---:B0-----:R-:W-:Y:S02]  /*25a0*/  FMUL.FTZ R2, R166.reuse, R195 ;  /* 0x000000c3a6027220 */ /* 0x041fe40000410000 */
[----:B------:R-:W-:Y:S02]  /*25b0*/  FMUL.FTZ R0, R166, R197 ;  /* 0x000000c5a6007220 */ /* 0x000fe40000410000 */
[----:B------:R-:W-:-:S02]  /*25c0*/  FMUL.FTZ R219, R164, R56 ;  /* 0x00000038a4db7220 */ /* 0x000fc40000410000 */
[----:B------:R-:W-:Y:S02]  /*25d0*/  FFMA.FTZ R169, R24, R167, R169 ;  /* 0x000000a718a97223 */ /* 0x000fe400000100a9 */
[CC--:B------:R-:W-:Y:S02]  /*25e0*/  FFMA.FTZ R166, R173.reuse, R30.reuse, R165 ;  /* 0x0000001eada67223 */ /* 0x0c0fe400000100a5 */
[----:B------:R-:W-:Y:S02]  /*25f0*/  FMUL.FTZ R167, R173, R29 ;  /* 0x0000001dada77220 */ /* 0x000fe40000410000 */
[----:B------:R-:W-:Y:S02]  /*2600*/  FMUL.FTZ R165, R164, R57 ;  /* 0x00000039a4a57220 */ /* 0x000fe40000410000 */
[----:B------:R-:W-:Y:S02]  /*2610*/  FMUL.FTZ R219, R124, R219 ;  /* 0x000000db7cdb7220 */ /* 0x000fe40000410000 */
[----:B------:R-:W-:-:S02]  /*2620*/  FFMA.FTZ R167, R172, R30, -R167 ;  /* 0x0000001eaca77223 */ /* 0x000fc400000108a7 */
[----:B------:R-:W-:Y:S02]  /*2630*/  FMUL.FTZ R218, R124, R165 ;  /* 0x000000a57cda7220 */ /* 0x000fe40000410000 */
[----:B------:R-:W-:Y:S02]  /*2640*/  FMUL.FTZ R164, R27, R166 ;  /* 0x000000a61ba47220 */ /* 0x000fe40000410000 */
[----:B------:R-:W-:Y:S02]  /*2650*/  FADD.FTZ R168, R219, R168 ;  /* 0x000000a8dba87221 */ /* 0x000fe40000010000 */
[----:B------:R-:W-:Y:S02]  /*2660*/  FMUL.FTZ R165, R27, R167 ;  /* 0x000000a71ba57220 */ /* 0x000fe40000410000 */
[----:B------:R-:W-:Y:S02]  /*2670*/  FADD.FTZ R169, R218, R169 ;  /* 0x000000a9daa97221 */ /* 0x000fe40000010000 */
[----:B------:R-:W-:-:S02]  /*2680*/  FMUL.FTZ R14, R199, R170 ;  /* 0x000000aac70e7220 */ /* 0x000fc40000410000 */
[----:B------:R-:W-:Y:S02]  /*2690*/  FFMA.FTZ R167, R28, R167, -R164 ;  /* 0x000000a71ca77223 */ /* 0x000fe400000108a4 */
[----:B------:R-:W-:Y:S02]  /*26a0*/  FMUL.FTZ R170, R21, R168 ;  /* 0x000000a815aa7220 */ /* 0x000fe40000410000 */
[----:B------:R-:W-:Y:S02]  /*26b0*/  FMUL.FTZ R164, R162, R59 ;  /* 0x0000003ba2a47220 */ /* 0x000fe40000410000 */
[C---:B--2---:R-:W-:Y:S02]  /*26c0*/  FMUL.FTZ R4, R171.reuse, R194 ;  /* 0x000000c2ab047220 */ /* 0x044fe40000410000 */
[----:B------:R-:W-:Y:S02]  /*26d0*/  FMUL.FTZ R3, R171, R192 ;  /* 0x000000c0ab037220 */ /* 0x000fe40000410000 */
[----:B------:R-:W-:-:S02]  /*26e0*/  FMUL.FTZ R171, R21, R169 ;  /* 0x000000a915ab7220 */ /* 0x000fc40000410000 */
[----:B------:R-:W-:Y:S02]  /*26f0*/  FMUL.FTZ R216, R162, R58 ;  /* 0x0000003aa2d87220 */ /* 0x000fe40000410000 */
[----:B------:R-:W-:Y:S02]  /*2700*/  FFMA.FTZ R170, R22, R169, R170 ;  /* 0x000000a916aa7223 */ /* 0x000fe400000100aa */
[C---:B------:R-:W-:Y:S02]  /*2710*/  FMUL.FTZ R217, R125.reuse, R164 ;  /* 0x000000a47dd97220 */ /* 0x040fe40000410000 */
[----:B------:R-:W-:Y:S02]  /*2720*/  FFMA.FTZ R165, R28, R166, R165 ;  /* 0x000000a61ca57223 */ /* 0x000fe400000100a5 */
[----:B------:R-:W-:Y:S02]  /*2730*/  FFMA.FTZ R171, R22, R168, -R171 ;  /* 0x000000a816ab7223 */ /* 0x000fe400000108ab */
[----:B------:R-:W-:-:S02]  /*2740*/  FMUL.FTZ R216, R125, R216 ;  /* 0x000000d87dd87220 */ /* 0x000fc40000410000 */
[----:B------:R-:W-:Y:S02]  /*2750*/  FADD.FTZ R170, R217, R170 ;  /* 0x000000aad9aa7221 */ /* 0x000fe40000010000 */
[C---:B------:R-:W-:Y:S02]  /*2760*/  FMUL.FTZ R162, R25.reuse, R165 ;  /* 0x000000a519a27220 */ /* 0x040fe40000410000 */
[----:B------:R-:W-:Y:S02]  /*2770*/  FADD.FTZ R171, R216, R171 ;  /* 0x000000abd8ab7221 */ /* 0x000fe40000010000 */
[----:B------:R-:W-:Y:S02]  /*2780*/  FMUL.FTZ R164, R25, R167 ;  /* 0x000000a719a47220 */ /* 0x000fe40000410000 */
[----:B------:R-:W-:Y:S02]  /*2790*/  FMUL.FTZ R166, R19, R170 ;  /* 0x000000aa13a67220 */ /* 0x000fe40000410000 */
[----:B------:R-:W-:-:S02]  /*27a0*/  FMUL.FTZ R215, R160, R52 ;  /* 0x00000034a0d77220 */ /* 0x000fc40000410000 */
[C---:B------:R-:W-:Y:S02]  /*27b0*/  FFMA.FTZ R162, R26.reuse, R167, -R162 ;  /* 0x000000a71aa27223 */ /* 0x040fe400000108a2 */
[----:B------:R-:W-:Y:S02]  /*27c0*/  FMUL.FTZ R167, R19, R171 ;  /* 0x000000ab13a77220 */ /* 0x000fe40000410000 */
[----:B------:R-:W-:Y:S02]  /*27d0*/  FFMA.FTZ R164, R26, R165, R164 ;  /* 0x000000a51aa47223 */ /* 0x000fe400000100a4 */
[----:B------:R-:W-:Y:S02]  /*27e0*/  FFMA.FTZ R166, R20, R171, -R166 ;  /* 0x000000ab14a67223 */ /* 0x000fe400000108a6 */
[----:B------:R-:W-:Y:S02]  /*27f0*/  FMUL.FTZ R165, R160, R53 ;  /* 0x00000035a0a57220 */ /* 0x000fe40000410000 */
[----:B------:R-:W-:-:S02]  /*2800*/  FMUL.FTZ R215, R126, R215 ;  /* 0x000000d77ed77220 */ /* 0x000fc40000410000 */
[----:B------:R-:W-:Y:S02]  /*2810*/  FFMA.FTZ R169, R20, R170, R167 ;  /* 0x000000aa14a97223 */ /* 0x000fe400000100a7 */
[----:B------:R-:W-:Y:S02]  /*2820*/  FMUL.FTZ R167, R23, R164 ;  /* 0x000000a417a77220 */ /* 0x000fe40000410000 */
[----:B------:R-:W-:Y:S02]  /*2830*/  FMUL.FTZ R214, R126, R165 ;  /* 0x000000a57ed67220 */ /* 0x000fe40000410000 */
[----:B------:R-:W-:Y:S02]  /*2840*/  FADD.FTZ R166, R215, R166 ;  /* 0x000000a6d7a67221 */ /* 0x000fe40000010000 */
[-C--:B------:R-:W-:Y:S02]  /*2850*/  FMUL.FTZ R165, R23, R162.reuse ;  /* 0x000000a217a57220 */ /* 0x080fe40000410000 */
[----:B------:R-:W-:-:S02]  /*2860*/  FFMA.FTZ R167, R24, R162, -R167 ;  /* 0x000000a218a77223 */ /* 0x000fc400000108a7 */
[----:B------:R-:W-:Y:S02]  /*2870*/  FADD.FTZ R169, R214, R169 ;  /* 0x000000a9d6a97221 */ /* 0x000fe40000010000 */
[----:B------:R-:W-:Y:S02]  /*2880*/  FMUL.FTZ R162, R17, R166 ;  /* 0x000000a611a27220 */ /* 0x000fe40000410000 */
[----:B------:R-:W-:Y:S02]  /*2890*/  FMUL.FTZ R160, R159, R55 ;  /* 0x000000379fa07220 */ /* 0x000fe40000410000 */
[-C--:B------:R-:W-:Y:S02]  /*28a0*/  FMUL.FTZ R171, R17, R169.reuse ;  /* 0x000000a911ab7220 */ /* 0x080fe40000410000 */
[----:B------:R-:W-:Y:S02]  /*28b0*/  FFMA.FTZ R162, R18, R169, R162 ;  /* 0x000000a912a27223 */ /* 0x000fe400000100a2 */
[----:B------:R-:W-:-:S02]  /*28c0*/  FMUL.FTZ R212, R159, R54 ;  /* 0x000000369fd47220 */ /* 0x000fc40000410000 */
[C---:B------:R-:W-:Y:S02]  /*28d0*/  FMUL.FTZ R213, R127.reuse, R160 ;  /* 0x000000a07fd57220 */ /* 0x040fe40000410000 */
[----:B------:R-:W-:Y:S02]  /*28e0*/  FFMA.FTZ R165, R24, R164, R165 ;  /* 0x000000a418a57223 */ /* 0x000fe400000100a5 */
[----:B------:R-:W-:Y:S02]  /*28f0*/  FFMA.FTZ R171, R18, R166, -R171 ;  /* 0x000000a612ab7223 */ /* 0x000fe400000108ab */
[----:B------:R-:W-:Y:S02]  /*2900*/  FMUL.FTZ R212, R127, R212 ;  /* 0x000000d47fd47220 */ /* 0x000fe40000410000 */
[----:B------:R-:W-:Y:S02]  /*2910*/  FADD.FTZ R162, R213, R162 ;  /* 0x000000a2d5a27221 */ /* 0x000fe40000010000 */
[----:B------:R-:W-:-:S02]  /*2920*/  FMUL.FTZ R159, R21, R165 ;  /* 0x000000a5159f7220 */ /* 0x000fc40000410000 */
[----:B------:R-:W-:Y:S02]  /*2930*/  FMUL.FTZ R160, R21, R167 ;  /* 0x000000a715a07220 */ /* 0x000fe40000410000 */
[----:B------:R-:W-:Y:S02]  /*2940*/  FADD.FTZ R171, R212, R171 ;  /* 0x000000abd4ab7221 */ /* 0x000fe40000010000 */
[----:B------:R-:W-:Y:S02]  /*2950*/  FMUL.FTZ R164, R15, R162 ;  /* 0x000000a20fa47220 */ /* 0x000fe40000410000 */
[C---:B---3--:R-:W-:Y:S02]  /*2960*/  FMUL.FTZ R211, R143.reuse, R48 ;  /* 0x000000308fd37220 */ /* 0x048fe40000410000 */
[----:B------:R-:W-:Y:S02]  /*2970*/  FMUL.FTZ R143, R143, R49 ;  /* 0x000000318f8f7220 */ /* 0x000fe40000410000 */
[----:B------:R-:W-:-:S02]  /*2980*/  FFMA.FTZ R159, R22, R167, -R159 ;  /* 0x000000a7169f7223 */ /* 0x000fc4000001089f */
[----:B------:R-:W-:Y:S02]  /*2990*/  FFMA.FTZ R160, R22, R165, R160 ;  /* 0x000000a516a07223 */ /* 0x000fe400000100a0 */
[-C--:B------:R-:W-:Y:S02]  /*29a0*/  FMUL.FTZ R165, R15, R171.reuse ;  /* 0x000000ab0fa57220 */ /* 0x080fe40000410000 */
[----:B------:R-:W-:Y:S02]  /*29b0*/  FFMA.FTZ R164, R16, R171, -R164 ;  /* 0x000000ab10a47223 */ /* 0x000fe400000108a4 */
[C---:B------:R-:W-:Y:S02]  /*29c0*/  FMUL.FTZ R211, R120.reuse, R211 ;  /* 0x000000d378d37220 */ /* 0x040fe40000410000 */
[----:B------:R-:W-:Y:S02]  /*29d0*/  FMUL.FTZ R210, R120, R143 ;  /* 0x0000008f78d27220 */ /* 0x000fe40000410000 */
[----:B------:R-:W-:-:S02]  /*29e0*/  FMUL.FTZ R143, R19, R159 ;  /* 0x0000009f138f7220 */ /* 0x000fc40000410000 */
[----:B------:R-:W-:Y:S02]  /*29f0*/  FFMA.FTZ R165, R16, R162, R165 ;  /* 0x000000a210a57223 */ /* 0x000fe400000100a5 */
[----:B------:R-:W-:Y:S02]  /*2a00*/  FADD.FTZ R164, R211, R164 ;  /* 0x000000a4d3a47221 */ /* 0x000fe40000010000 */
[-C--:B------:R-:W-:Y:S02]  /*2a10*/  FMUL.FTZ R162, R19, R160.reuse ;  /* 0x000000a013a27220 */ /* 0x080fe40000410000 */
[----:B------:R-:W-:Y:S02]  /*2a20*/  FFMA.FTZ R143, R20, R160, R143 ;  /* 0x000000a0148f7223 */ /* 0x000fe4000001008f */
[----:B------:R-:W-:Y:S02]  /*2a30*/  FADD.FTZ R165, R210, R165 ;  /* 0x000000a5d2a57221 */ /* 0x000fe40000010000 */
[----:B------:R-:W-:-:S02]  /*2a40*/  FMUL.FTZ R166, R13, R164 ;  /* 0x000000a40da67220 */ /* 0x000fc40000410000 */
[----:B------:R-:W-:Y:S02]  /*2a50*/  FMUL.FTZ R160, R142, R51 ;  /* 0x000000338ea07220 */ /* 0x000fe40000410000 */
[----:B------:R-:W-:Y:S02]  /*2a60*/  FFMA.FTZ R162, R20, R159, -R162 ;  /* 0x0000009f14a27223 */ /* 0x000fe400000108a2 */
[-C--:B------:R-:W-:Y:S02]  /*2a70*/  FMUL.FTZ R159, R13, R165.reuse ;  /* 0x000000a50d9f7220 */ /* 0x080fe40000410000 */
[----:B------:R-:W-:Y:S02]  /*2a80*/  FFMA.FTZ R166, R14, R165, R166 ;  /* 0x000000a50ea67223 */ /* 0x000fe400000100a6 */
[----:B------:R-:W-:Y:S02]  /*2a90*/  FMUL.FTZ R208, R142, R50 ;  /* 0x000000328ed07220 */ /* 0x000fe40000410000 */
[----:B------:R-:W-:-:S02]  /*2aa0*/  FMUL.FTZ R209, R121, R160 ;  /* 0x000000a079d17220 */ /* 0x000fc40000410000 */
[----:B------:R-:W-:Y:S02]  /*2ab0*/  FFMA.FTZ R165, R14, R164, -R159 ;  /* 0x000000a40ea57223 */ /* 0x000fe4000001089f */
[----:B------:R-:W-:Y:S02]  /*2ac0*/  FMUL.FTZ R208, R121, R208 ;  /* 0x000000d079d07220 */ /* 0x000fe40000410000 */
[----:B------:R-:W-:Y:S02]  /*2ad0*/  FADD.FTZ R166, R209, R166 ;  /* 0x000000a6d1a67221 */ /* 0x000fe40000010000 */
[C---:B------:R-:W-:Y:S02]  /*2ae0*/  FMUL.FTZ R159, R17.reuse, R143 ;  /* 0x0000008f119f7220 */ /* 0x040fe40000410000 */
[----:B------:R-:W-:Y:S02]  /*2af0*/  FMUL.FTZ R142, R17, R162 ;  /* 0x000000a2118e7220 */ /* 0x000fe40000410000 */
[----:B------:R-:W-:-:S02]  /*2b00*/  FADD.FTZ R165, R208, R165 ;  /* 0x000000a5d0a57221 */ /* 0x000fc40000010000 */
[----:B------:R-:W-:Y:S02]  /*2b10*/  FMUL.FTZ R160, R11, R166 ;  /* 0x000000a60ba07220 */ /* 0x000fe40000410000 */
[C---:B----4-:R-:W-:Y:S02]  /*2b20*/  FMUL.FTZ R207, R139.reuse, R44 ;  /* 0x0000002c8bcf7220 */ /* 0x050fe40000410000 */
[----:B------:R-:W-:Y:S02]  /*2b30*/  FMUL.FTZ R139, R139, R45 ;  /* 0x0000002d8b8b7220 */ /* 0x000fe40000410000 */
[C---:B------:R-:W-:Y:S02]  /*2b40*/  FFMA.FTZ R159, R18.reuse, R162, -R159 ;  /* 0x000000a2129f7223 */ /* 0x040fe4000001089f */
[----:B------:R-:W-:Y:S02]  /*2b50*/  FFMA.FTZ R142, R18, R143, R142 ;  /* 0x0000008f128e7223 */ /* 0x000fe4000001008e */
[----:B------:R-:W-:-:S02]  /*2b60*/  FMUL.FTZ R143, R11, R165 ;  /* 0x000000a50b8f7220 */ /* 0x000fc40000410000 */
[----:B------:R-:W-:Y:S02]  /*2b70*/  FFMA.FTZ R160, R12, R165, -R160 ;  /* 0x000000a50ca07223 */ /* 0x000fe400000108a0 */
[C---:B------:R-:W-:Y:S02]  /*2b80*/  FMUL.FTZ R207, R122.reuse, R207 ;  /* 0x000000cf7acf7220 */ /* 0x040fe40000410000 */
[----:B------:R-:W-:Y:S02]  /*2b90*/  FMUL.FTZ R206, R122, R139 ;  /* 0x0000008b7ace7220 */ /* 0x000fe40000410000 */
[----:B------:R-:W-:Y:S02]  /*2ba0*/  FMUL.FTZ R139, R15, R159 ;  /* 0x0000009f0f8b7220 */ /* 0x000fe40000410000 */
[----:B------:R-:W-:Y:S02]  /*2bb0*/  FFMA.FTZ R165, R12, R166, R143 ;  /* 0x000000a60ca57223 */ /* 0x000fe4000001008f */
        /* <DEDUP_REMOVED lines=8> */
[----:B------:R-:W-:Y:S02]  /*2c40*/  FFMA.FTZ R162, R10, R165, R162 ;  /* 0x000000a50aa27223 */ /* 0x000fe400000100a2 */
        /* <DEDUP_REMOVED lines=8> */
[----:B------:R-:W-:Y:S02]  /*2cd0*/  FMUL.FTZ R8, R179, R175 ;  /* 0x000000afb3087220 */ /* 0x000fe40000410000 */
[----:B------:R-:W-:-:S02]  /*2ce0*/  FFMA.FTZ R138, R14, R143, -R138 ;  /* 0x0000008f0e8a7223 */ /* 0x000fc4000001088a */
[----:B------:R-:W-:Y:S02]  /*2cf0*/  FADD.FTZ R159, R204, R159 ;  /* 0x0000009fcc9f7221 */ /* 0x000fe40000010000 */
[----:B------:R-:W-:Y:S02]  /*2d00*/  FMUL.FTZ R160, R7, R162 ;  /* 0x000000a207a07220 */ /* 0x000fe40000410000 */
[----:B------:R-:W-:Y:S02]  /*2d10*/  FFMA.FTZ R142, R14, R139, R142 ;  /* 0x0000008b0e8e7223 */ /* 0x000fe4000001008e */
[----:B------:R-:W-:Y:S02]  /*2d20*/  FMUL.FTZ R143, R11, R138 ;  /* 0x0000008a0b8f7220 */ /* 0x000fe40000410000 */
[-C--:B------:R-:W-:Y:S02]  /*2d30*/  FFMA.FTZ R165, R8, R159.reuse, -R160 ;  /* 0x0000009f08a57223 */ /* 0x080fe400000108a0 */
        /* <DEDUP_REMOVED lines=8> */
[----:B------:R-:W-:Y:S02]  /*2dc0*/  FMUL.FTZ R202, R116, R139 ;  /* 0x0000008b74ca7220 */ /* 0x000fe40000410000 */
[----:B------:R-:W-:Y:S02]  /*2dd0*/  FMUL.FTZ R138, R9, R143 ;  /* 0x0000008f098a7220 */ /* 0x000fe40000410000 */
[----:B------:R-:W-:Y:S02]  /*2de0*/  FADD.FTZ R162, R203, R162 ;  /* 0x000000a2cba27221 */ /* 0x000fe40000010000 */
[----:B------:R-:W-:Y:S02]  /*2df0*/  FADD.FTZ R165, R202, R165 ;  /* 0x000000a5caa57221 */ /* 0x000fe40000010000 */
[----:B------:R-:W-:-:S02]  /*2e00*/  FMUL.FTZ R139, R9, R137 ;  /* 0x00000089098b7220 */ /* 0x000fc40000410000 */
[----:B------:R-:W-:Y:S02]  /*2e10*/  FFMA.FTZ R138, R10, R137, -R138 ;  /* 0x000000890a8a7223 */ /* 0x000fe4000001088a */
[----:B------:R-:W-:Y:S02]  /*2e20*/  FMUL.FTZ R6, R176, R191 ;  /* 0x000000bfb0067220 */ /* 0x000fe40000410000 */
[C---:B------:R-:W-:Y:S02]  /*2e30*/  FMUL.FTZ R137, R5.reuse, R162 ;  /* 0x000000a205897220 */ /* 0x040fe40000410000 */
[----:B------:R-:W-:Y:S02]  /*2e40*/  FMUL.FTZ R200, R136, R42 ;  /* 0x0000002a88c87220 */ /* 0x000fe40000410000 */
[----:B------:R-:W-:Y:S02]  /*2e50*/  FMUL.FTZ R159, R5, R165 ;  /* 0x000000a5059f7220 */ /* 0x000fe40000410000 */
[----:B------:R-:W-:-:S02]  /*2e60*/  FFMA.FTZ R139, R10, R143, R139 ;  /* 0x0000008f0a8b7223 */ /* 0x000fc4000001008b */
[----:B------:R-:W-:Y:S02]  /*2e70*/  FFMA.FTZ R165, R6, R165, -R137 ;  /* 0x000000a506a57223 */ /* 0x000fe40000010889 */
[----:B------:R-:W-:Y:S02]  /*2e80*/  FMUL.FTZ R136, R136, R43 ;  /* 0x0000002b88887220 */ /* 0x000fe40000410000 */
[----:B------:R-:W-:Y:S02]  /*2e90*/  FMUL.FTZ R200, R117, R200 ;  /* 0x000000c875c87220 */ /* 0x000fe40000410000 */
[----:B------:R-:W-:Y:S02]  /*2ea0*/  FMUL.FTZ R137, R7, R139 ;  /* 0x0000008b07897220 */ /* 0x000fe40000410000 */
[----:B------:R-:W-:Y:S02]  /*2eb0*/  FFMA.FTZ R162, R6, R162, R159 ;  /* 0x000000a206a27223 */ /* 0x000fe4000001009f */
[----:B------:R-:W-:-:S02]  /*2ec0*/  FMUL.FTZ R201, R117, R136 ;  /* 0x0000008875c97220 */ /* 0x000fc40000410000 */
[----:B------:R-:W-:Y:S02]  /*2ed0*/  FADD.FTZ R165, R200, R165 ;  /* 0x000000a5c8a57221 */ /* 0x000fe40000010000 */
[-C--:B------:R-:W-:Y:S02]  /*2ee0*/  FMUL.FTZ R142, R7, R138.reuse ;  /* 0x0000008a078e7220 */ /* 0x080fe40000410000 */
[C---:B------:R-:W-:Y:S02]  /*2ef0*/  FFMA.FTZ R138, R8.reuse, R138, -R137 ;  /* 0x0000008a088a7223 */ /* 0x040fe40000010889 */
[----:B------:R-:W-:Y:S02]  /*2f00*/  FADD.FTZ R162, R201, R162 ;  /* 0x000000a2c9a27221 */ /* 0x000fe40000010000 */
[----:B------:R-:W-:Y:S02]  /*2f10*/  FMUL.FTZ R143, R3, R165 ;  /* 0x000000a5038f7220 */ /* 0x000fe40000410000 */
[----:B------:R-:W-:-:S02]  /*2f20*/  FFMA.FTZ R142, R8, R139, R142 ;  /* 0x0000008b088e7223 */ /* 0x000fc4000001008e */
[----:B------:R-:W-:Y:S02]  /*2f30*/  FMUL.FTZ R137, R158, R37 ;  /* 0x000000259e897220 */ /* 0x000fe40000410000 */
[----:B------:R-:W-:Y:S02]  /*2f40*/  FMUL.FTZ R139, R5, R138 ;  /* 0x0000008a058b7220 */ /* 0x000fe40000410000 */
[----:B------:R-:W-:Y:S01]  /*2f50*/  FFMA.FTZ R143, R4, R162, R143 ;  /* 0x000000a2048f7223 */ /* 0x000fe2000001008f */
[----:B------:R-:W-:Y:S01]  /*2f60*/  ISETP.NE.AND P0, PT, R157, 0x3f, PT ;  /* 0x0000003f9d00780c */ /* 0x000fe20003f05270 */
[----:B------:R-:W-:Y:S02]  /*2f70*/  FMUL.FTZ R197, R158, R36 ;  /* 0x000000249ec57220 */ /* 0x000fe40000410000 */
[----:B------:R-:W-:Y:S02]  /*2f80*/  FMUL.FTZ R162, R3, R162 ;  /* 0x000000a203a27220 */ /* 0x000fe40000410000 */
[----:B------:R-:W-:-:S02]  /*2f90*/  FMUL.FTZ R196, R118, R137 ;  /* 0x0000008976c47220 */ /* 0x000fc40000410000 */
[-C--:B------:R-:W-:Y:S02]  /*2fa0*/  FFMA.FTZ R136, R6, R142.reuse, R139 ;  /* 0x0000008e06887223 */ /* 0x080fe4000001008b */
[----:B------:R-:W-:Y:S02]  /*2fb0*/  FMUL.FTZ R139, R5, R142 ;  /* 0x0000008e058b7220 */ /* 0x000fe40000410000 */
[----:B------:R-:W-:Y:S02]  /*2fc0*/  FFMA.FTZ R162, R4, R165, -R162 ;  /* 0x000000a504a27223 */ /* 0x000fe400000108a2 */
[----:B------:R-:W-:Y:S02]  /*2fd0*/  FMUL.FTZ R197, R118, R197 ;  /* 0x000000c576c57220 */ /* 0x000fe40000410000 */
[----:B------:R-:W-:Y:S02]  /*2fe0*/  FADD.FTZ R165, R196, R143 ;  /* 0x0000008fc4a57221 */ /* 0x000fe40000010000 */
[----:B------:R-:W-:-:S02]  /*2ff0*/  FFMA.FTZ R139, R6, R138, -R139 ;  /* 0x0000008a068b7223 */ /* 0x000fc4000001088b */
[----:B------:R-:W-:Y:S02]  /*3000*/  FMUL.FTZ R137, R3, R136 ;  /* 0x0000008803897220 */ /* 0x000fe40000410000 */
[----:B------:R-:W-:Y:S02]  /*3010*/  FADD.FTZ R159, R197, R162 ;  /* 0x000000a2c59f7221 */ /* 0x000fe40000010000 */
[----:B------:R-:W-:Y:S02]  /*3020*/  FMUL.FTZ R138, R0, R165 ;  /* 0x000000a5008a7220 */ /* 0x000fe40000410000 */
[-C--:B------:R-:W-:Y:S02]  /*3030*/  FMUL.FTZ R143, R3, R139.reuse ;  /* 0x0000008b038f7220 */ /* 0x080fe40000410000 */
[----:B------:R-:W-:Y:S02]  /*3040*/  FFMA.FTZ R139, R4, R139, -R137 ;  /* 0x0000008b048b7223 */ /* 0x000fe40000010889 */
[----:B------:R-:W-:-:S02]  /*3050*/  FMUL.FTZ R137, R0, R159 ;  /* 0x0000009f00897220 */ /* 0x000fc40000410000 */
[----:B------:R-:W-:Y:S02]  /*3060*/  FFMA.FTZ R138, R2, R159, -R138 ;  /* 0x0000009f028a7223 */ /* 0x000fe4000001088a */
[----:B------:R0:W1:Y:S01]  /*3070*/  @P0 LDS.64 R158, [R157.X8+0x5a68] ;  /* 0x005a68009d9e0984 */ /* 0x0000620000008a00 */
[----:B------:R-:W-:Y:S02]  /*3080*/  FFMA.FTZ R143, R4, R136, R143 ;  /* 0x00000088048f7223 */ /* 0x000fe4000001008f */
[C---:B------:R-:W-:Y:S02]  /*3090*/  FMUL.FTZ R198, R188.reuse, R39 ;  /* 0x00000027bcc67220 */ /* 0x040fe40000410000 */
[----:B------:R-:W-:Y:S02]  /*30a0*/  FMUL.FTZ R188, R188, R38 ;  /* 0x00000026bcbc7220 */ /* 0x000fe40000410000 */
[----:B------:R-:W-:Y:S02]  /*30b0*/  FFMA.FTZ R165, R2, R165, R137 ;  /* 0x000000a502a57223 */ /* 0x000fe40000010089 */
[C---:B------:R-:W-:Y:S01]  /*30c0*/  FMUL.FTZ R136, R0.reuse, R143 ;  /* 0x0000008f00887220 */ /* 0x040fe20000410000 */
[----:B------:R-:W-:Y:S01]  /*30d0*/  BSSY B0, `(.L_x_6991) ;  /* 0x0000015000007945 */ /* 0x000fe20003800000 */
[----:B------:R-:W-:-:S02]  /*30e0*/  FMUL.FTZ R137, R0, R139 ;  /* 0x0000008b00897220 */ /* 0x000fc40000410000 */
[C---:B------:R-:W-:Y:S02]  /*30f0*/  FMUL.FTZ R198, R119.reuse, R198 ;  /* 0x000000c677c67220 */ /* 0x040fe40000410000 */
[----:B------:R-:W-:Y:S01]  /*3100*/  FMUL.FTZ R199, R119, R188 ;  /* 0x000000bc77c77220 */ /* 0x000fe20000410000 */
[----:B------:R-:W-:Y:S01]  /*3110*/  ISETP.GT.U32.AND P2, PT, R157, 0x1f, PT ;  /* 0x0000001f9d00780c */ /* 0x000fe20003f44070 */
[C---:B------:R-:W-:Y:S02]  /*3120*/  FFMA.FTZ R136, R2.reuse, R139, -R136 ;  /* 0x0000008b02887223 */ /* 0x040fe40000010888 */
[----:B------:R-:W-:Y:S02]  /*3130*/  FFMA.FTZ R137, R2, R143, R137 ;  /* 0x0000008f02897223 */ /* 0x000fe40000010089 */
        /* <DEDUP_REMOVED lines=14> */
.L_x_6992:
[----:B0-----:R-:W-:Y:S05]  /*3220*/  BSYNC B0 ;  /* 0x0000000000007941 */ /* 0x001fea0003800000 */
.L_x_6991:
        /* <DEDUP_REMOVED lines=50> */
[----:B------:R0:W2:Y:S02]  /*3550*/  SHFL.UP PT, R229, R138, 0x1, RZ ;  /* 0x042000008ae57989 */ /* 0x0000a400000e00ff */
.L_x_7099:
[----:B------:R-:W-:Y:S05]  /*3560*/  BRA.DIV ~URZ, `(.L_x_6996) ;  /* 0x00006e627f007947 */ /* 0x000fea000b800000 */
[----:B------:R-:W3:Y:S01]  /*3570*/  SHFL.UP PT, R139, R142, 0x1, RZ ;  /* 0x042000008e8b7989 */ /* 0x000ee200000e00ff */
[----:B------:R-:W-:Y:S01]  /*3580*/  ISETP.GE.AND P0, PT, R156, 0x1, PT ;  /* 0x000000019c00780c */ /* 0x000fe20003f06270 */
[C---:B--2---:R-:W-:Y:S02]  /*3590*/  FMUL.FTZ R230, R232.reuse, R229 ;  /* 0x000000e5e8e67220 */ /* 0x044fe40000410000 */
[----:B------:R-:W2:Y:S04]  /*35a0*/  SHFL.UP PT, R141, R143, 0x1, RZ ;  /* 0x042000008f8d7989 */ /* 0x000ea800000e00ff */
[----:B------:R-:W4:Y:S01]  /*35b0*/  SHFL.UP PT, R137, R232, 0x1, RZ ;  /* 0x04200000e8897989 */ /* 0x000f2200000e00ff */
[----:B---3--:R-:W-:-:S02]  /*35c0*/  FMUL.FTZ R140, R232, R139 ;  /* 0x0000008be88c7220 */ /* 0x008fc40000410000 */
[-C--:B--2---:R-:W-:Y:S02]  /*35d0*/  FMUL.FTZ R136, R232, R141.reuse ;  /* 0x0000008de8887220 */ /* 0x084fe40000410000 */
[C---:B------:R-:W-:Y:S02]  /*35e0*/  FFMA.FTZ R140, R138.reuse, R141, R140 ;  /* 0x0000008d8a8c7223 */ /* 0x040fe4000001008c */
[C---:B----4-:R-:W-:Y:S02]  /*35f0*/  FFMA.FTZ R141, R138.reuse, R137, R230 ;  /* 0x000000898a8d7223 */ /* 0x050fe400000100e6 */
        /* <DEDUP_REMOVED lines=53> */
[----:B------:R-:W0:Y:S01]  /*3950*/  SHFL.UP PT, R233, R232, 0x10, RZ ;  /* 0x06000000e8e97989 */ /* 0x000e2200000e00ff */
[----:B------:R-:W-:-:S03]  /*3960*/  @P0 FADD.FTZ R142, R142, R231 ;  /* 0x000000e78e8e0221 */ /* 0x000fc60000010000 */
[----:B------:R-:W2:Y:S02]  /*3970*/  SHFL.UP PT, R229, R138, 0x10, RZ ;  /* 0x060000008ae57989 */ /* 0x000ea400000e00ff */
[----:B------:R-:W-:Y:S02]  /*3980*/  MOV R231, R142 ;  /* 0x0000008e00e77202 */ /* 0x000fe40000000f00 */
[----:B------:R-:W3:Y:S04]  /*3990*/  SHFL.UP PT, R141, R143, 0x10, RZ ;  /* 0x060000008f8d7989 */ /* 0x000ee800000e00ff */
[----:B------:R4:W1:Y:S02]  /*39a0*/  SHFL.UP PT, R235, R142, 0x10, RZ ;  /* 0x060000008eeb7989 */ /* 0x00086400000e00ff */
[----:B----4-:R-:W-:-:S02]  /*39b0*/  MOV R142, R143 ;  /* 0x0000008f008e7202 */ /* 0x010fc40000000f00 */
.L_x_7100:
[----:B------:R-:W-:Y:S01]  /*39c0*/  MOV R230, R138 ;  /* 0x0000008a00e67202 */ /* 0x000fe20000000f00 */
[-C--:B-1----:R-:W-:Y:S01]  /*39d0*/  FMUL.FTZ R138, R235, R232.reuse ;  /* 0x000000e8eb8a7220 */ /* 0x082fe20000410000 */
[----:B------:R-:W-:Y:S01]  /*39e0*/  ISETP.GE.AND P0, PT, R156, 0x10, PT ;  /* 0x000000109c00780c */ /* 0x000fe20003f06270 */
[----:B--2---:R-:W-:Y:S01]  /*39f0*/  FMUL.FTZ R136, R229, R232 ;  /* 0x000000e8e5887220 */ /* 0x004fe20000410000 */
[----:B------:R-:W-:Y:S01]  /*3a00*/  MOV R143, R231 ;  /* 0x000000e7008f7202 */ /* 0x000fe20000000f00 */
[----:B---3--:R-:W-:-:S02]  /*3a10*/  FFMA.FTZ R137, R141, R230, R138 ;  /* 0x000000e68d897223 */ /* 0x008fc4000001008a */
[----:B------:R-:W-:Y:S02]  /*3a20*/  FMUL.FTZ R138, R141, R232 ;  /* 0x000000e88d8a7220 */ /* 0x000fe40000410000 */
[C---:B0-----:R-:W-:Y:S02]  /*3a30*/  FFMA.FTZ R139, R233.reuse, R230, R136 ;  /* 0x000000e6e98b7223 */ /* 0x041fe40000010088 */
        /* <DEDUP_REMOVED lines=12> */
[----:B------:R-:W-:Y:S05]  /*3b00*/  CALL.REL.NOINC `($__internal_169_$__cuda_sm70_shflsync_idx_p) ;  /* 0x000086c000007944 */ /* 0x000fea0003c00000 */
.L_x_6997:
[----:B------:R-:W-:Y:S05]  /*3b10*/  BRA.CONV ~URZ, `(.L_x_6998) ;  /* 0x000000637f007947 */ /* 0x000fea000b800000 */
[----:B0-----:R-:W-:Y:S01]  /*3b20*/  HFMA2.MMA R141, -RZ, RZ, 0, 1.847743988037109375e-06 ;  /* 0x0000001fff8d7435 */ /* 0x001fe200000001ff */
[----:B------:R-:W-:Y:S02]  /*3b30*/  MOV R139, R232 ;  /* 0x000000e8008b7202 */ /* 0x000fe40000000f00 */
[----:B------:R-:W-:-:S02]  /*3b40*/  MOV R140, 0x1f ;  /* 0x0000001f008c7802 */ /* 0x000fc40000000f00 */
[----:B-1----:R-:W-:Y:S02]  /*3b50*/  MOV R138, 0xffffffff ;  /* 0xffffffff008a7802 */ /* 0x002fe40000000f00 */
[----:B------:R-:W-:Y:S02]  /*3b60*/  MOV R136, 0x3b80 ;  /* 0x00003b8000887802 */ /* 0x000fe40000000f00 */
[----:B------:R-:W-:Y:S05]  /*3b70*/  CALL.REL.NOINC `($__internal_169_$__cuda_sm70_shflsync_idx_p) ;  /* 0x0000865000007944 */ /* 0x000fea0003c00000 */
.L_x_6998:
[----:B------:R-:W-:Y:S05]  /*3b80*/  BRA.CONV ~URZ, `(.L_x_6999) ;  /* 0x000000637f007947 */ /* 0x000fea000b800000 */
[----:B0-----:R-:W-:Y:S01]  /*3b90*/  HFMA2.MMA R141, -RZ, RZ, 0, 1.847743988037109375e-06 ;  /* 0x0000001fff8d7435 */ /* 0x001fe200000001ff */
[----:B------:R-:W-:Y:S02]  /*3ba0*/  MOV R139, R143 ;  /* 0x0000008f008b7202 */ /* 0x000fe40000000f00 */
[----:B------:R-:W-:Y:S02]  /*3bb0*/  MOV R140, 0x1f ;  /* 0x0000001f008c7802 */ /* 0x000fe40000000f00 */
[----:B-1----:R-:W-:Y:S02]  /*3bc0*/  MOV R138, 0xffffffff ;  /* 0xffffffff008a7802 */ /* 0x002fe40000000f00 */
[----:B------:R-:W-:Y:S02]  /*3bd0*/  MOV R136, 0x3bf0 ;  /* 0x00003bf000887802 */ /* 0x000fe40000000f00 */
[----:B------:R-:W-:Y:S05]  /*3be0*/  CALL.REL.NOINC `($__internal_169_$__cuda_sm70_shflsync_idx_p) ;  /* 0x000085e000007944 */ /* 0x000fea0003c00000 */
.L_x_6999:
[----:B------:R-:W-:Y:S05]  /*3bf0*/  BRA.CONV ~URZ, `(.L_x_7000) ;  /* 0x000000637f007947 */ /* 0x000fea000b800000 */
[----:B0-----:R-:W-:Y:S01]  /*3c00*/  HFMA2.MMA R141, -RZ, RZ, 0, 1.847743988037109375e-06 ;  /* 0x0000001fff8d7435 */ /* 0x001fe200000001ff */
[----:B------:R-:W-:-:S02]  /*3c10*/  MOV R139, R142 ;  /* 0x0000008e008b7202 */ /* 0x000fc40000000f00 */
[----:B------:R-:W-:Y:S02]  /*3c20*/  MOV R140, 0x1f ;  /* 0x0000001f008c7802 */ /* 0x000fe40000000f00 */
[----:B-1----:R-:W-:Y:S02]  /*3c30*/  MOV R138, 0xffffffff ;  /* 0xffffffff008a7802 */ /* 0x002fe40000000f00 */
[----:B------:R-:W-:Y:S02]  /*3c40*/  MOV R136, 0x3c60 ;  /* 0x00003c6000887802 */ /* 0x000fe40000000f00 */
[----:B------:R-:W-:Y:S05]  /*3c50*/  CALL.REL.NOINC `($__internal_169_$__cuda_sm70_shflsync_idx_p) ;  /* 0x0000857000007944 */ /* 0x000fea0003c00000 */
.L_x_7000:
[----:B------:R-:W-:Y:S05]  /*3c60*/  BRA.DIV ~URZ, `(.L_x_7001) ;  /* 0x000072e27f007947 */ /* 0x000fea000b800000 */
[----:B------:R2:W3:Y:S04]  /*3c70*/  SHFL.UP PT, R229, R230, 0x1, RZ ;  /* 0x04200000e6e57989 */ /* 0x0004e800000e00ff */
[----:B------:R-:W4:Y:S04]  /*3c80*/  SHFL.IDX PT, R132, R132, RZ, 0x1f ;  /* 0x00001fff84847589 */ /* 0x000f2800000e0000 */
[----:B------:R-:W0:Y:S04]  /*3c90*/  SHFL.IDX PT, R133, R133, RZ, 0x1f ;  /* 0x00001fff85857589 */ /* 0x000e2800000e0000 */
[----:B------:R-:W1:Y:S04]  /*3ca0*/  SHFL.IDX PT, R134, R134, RZ, 0x1f ;  /* 0x00001fff86867589 */ /* 0x000e6800000e0000 */
[----:B------:R-:W0:Y:S04]  /*3cb0*/  SHFL.IDX PT, R135, R135, RZ, 0x1f ;  /* 0x00001fff87877589 */ /* 0x000e2800000e0000 */
[----:B------:R2:W0:Y:S04]  /*3cc0*/  SHFL.UP PT, R230, R232, 0x1, RZ ;  /* 0x04200000e8e67989 */ /* 0x00042800000e00ff */
[----:B------:R-:W0:Y:S04]  /*3cd0*/  SHFL.UP PT, R143, R143, 0x1, RZ ;  /* 0x042000008f8f7989 */ /* 0x000e2800000e00ff */
[----:B------:R-:W0:Y:S02]  /*3ce0*/  SHFL.UP PT, R142, R142, 0x1, RZ ;  /* 0x042000008e8e7989 */ /* 0x000e2400000e00ff */
.L_x_7101:
[----:B01234-:R-:W0:Y:S01]  /*3cf0*/  LDS.128 R136, [R228+0x4250] ;  /* 0x00425000e4887984 */ /* 0x01fe220000000c00 */
[----:B------:R-:W-:-:S02]  /*3d00*/  FMUL.FTZ R232, R134, R230 ;  /* 0x000000e686e87220 */ /* 0x000fc40000410000 */
        /* <DEDUP_REMOVED lines=21> */
.L_x_6994:
[----:B0-----:R-:W-:Y:S05]  /*3e60*/  BSYNC B0 ;  /* 0x0000000000007941 */ /* 0x001fea0003800000 */
.L_x_6993:
[----:B------:R-:W-:Y:S01]  /*3e70*/  WARPSYNC 0xffffffff ;  /* 0xffffffff00007948 */ /* 0x000fe20003800000 */
[----:B------:R-:W-:Y:S02]  /*3e80*/  LOP3.LUT P0, RZ, R157, 0x1f, RZ, 0xc0, !PT ;  /* 0x0000001f9dff7812 */ /* 0x000fe4000780c0ff */
[----:B------:R-:W-:Y:S01]  /*3e90*/  BAR.SYNC.DEFER_BLOCKING 0x0 ;  /* 0x0000000000007b1d */ /* 0x000fe20000010000 */
[----:B-1----:R-:W-:Y:S01]  /*3ea0*/  MOV R134, UR19 ;  /* 0x0000001300867c02 */ /* 0x002fe20008000f00 */
[C---:B------:R-:W-:Y:S01]  /*3eb0*/  FMUL.FTZ R133, R0.reuse, R159 ;  /* 0x0000009f00857220 */ /* 0x040fe20000410000 */
[----:B------:R-:W-:Y:S01]  /*3ec0*/  USHF.L.U32 UR43, UR7, 0x4, URZ ;  /* 0x00000004072b7899 */ /* 0x000fe2000800063f */
[-C--:B------:R-:W-:Y:S01]  /*3ed0*/  FMUL.FTZ R132, R0, -R158.reuse ;  /* 0x8000009e00847220 */ /* 0x080fe20000410000 */
[----:B------:R-:W-:Y:S01]  /*3ee0*/  ISETP.GE.OR P0, PT, R134, c[0x0][0x174], P0 ;  /* 0x00005d0086007a0c */ /* 0x000fe20000706670 */
[-C--:B------:R-:W-:Y:S01]  /*3ef0*/  FMUL.FTZ R135, R2, R195.reuse ;  /* 0x000000c302877220 */ /* 0x080fe20000410000 */
[----:B------:R-:W-:Y:S01]  /*3f00*/  BSSY B0, `(.L_x_7002) ;  /* 0x00001ac000007945 */ /* 0x000fe20003800000 */
[----:B------:R-:W-:Y:S02]  /*3f10*/  FMUL.FTZ R134, R0, R195 ;  /* 0x000000c300867220 */ /* 0x000fe40000410000 */
[----:B------:R-:W-:-:S02]  /*3f20*/  FFMA.FTZ R133, R2, R158, -R133 ;  /* 0x0000009e02857223 */ /* 0x000fc40000010885 */
[----:B------:R-:W-:Y:S02]  /*3f30*/  FFMA.FTZ R132, R2, -R159, R132 ;  /* 0x8000009f02847223 */ /* 0x000fe40000010084 */
[-C--:B------:R-:W-:Y:S02]  /*3f40*/  FFMA.FTZ R137, -R0, R179.reuse, -R135 ;  /* 0x000000b300897223 */ /* 0x080fe40000010987 */
[----:B------:R-:W-:Y:S02]  /*3f50*/  FFMA.FTZ R135, R2, R179, -R134 ;  /* 0x000000b302877223 */ /* 0x000fe40000010886 */
[C---:B------:R-:W-:Y:S02]  /*3f60*/  FMUL.FTZ R139, R3.reuse, -R133 ;  /* 0x80000085038b7220 */ /* 0x040fe40000410000 */
[----:B------:R-:W-:Y:S02]  /*3f70*/  FMUL.FTZ R134, R3, -R132 ;  /* 0x8000008403867220 */ /* 0x000fe40000410000 */
[----:B------:R-:W-:-:S02]  /*3f80*/  FADD.FTZ R137, -R194, R137 ;  /* 0x00000089c2897221 */ /* 0x000fc40000010100 */
[----:B------:R-:W-:Y:S02]  /*3f90*/  FADD.FTZ R135, R178, R135 ;  /* 0x00000087b2877221 */ /* 0x000fe40000010000 */
[C---:B------:R-:W-:Y:S02]  /*3fa0*/  FFMA.FTZ R139, R4.reuse, R132, R139 ;  /* 0x00000084048b7223 */ /* 0x040fe4000001008b */
[----:B------:R-:W-:Y:S02]  /*3fb0*/  FFMA.FTZ R134, R4, R133, -R134 ;  /* 0x0000008504867223 */ /* 0x000fe40000010886 */
[C---:B------:R-:W-:Y:S02]  /*3fc0*/  FMUL.FTZ R132, R3.reuse, -R137 ;  /* 0x8000008903847220 */ /* 0x040fe40000410000 */
[----:B------:R-:W-:Y:S02]  /*3fd0*/  FMUL.FTZ R133, R3, -R135 ;  /* 0x8000008703857220 */ /* 0x000fe40000410000 */
[----:B------:R-:W-:-:S02]  /*3fe0*/  FMUL.FTZ R141, R5, -R139 ;  /* 0x8000008b058d7220 */ /* 0x000fc40000410000 */
[-C--:B------:R-:W-:Y:S02]  /*3ff0*/  FMUL.FTZ R140, R5, -R134.reuse ;  /* 0x80000086058c7220 */ /* 0x080fe40000410000 */
[----:B------:R-:W-:Y:S02]  /*4000*/  FFMA.FTZ R141, R6, R134, -R141 ;  /* 0x00000086068d7223 */ /* 0x000fe4000001088d */
[C---:B------:R-:W-:Y:S02]  /*4010*/  FFMA.FTZ R136, R4.reuse, R135, -R132 ;  /* 0x0000008704887223 */ /* 0x040fe40000010884 */
[----:B------:R-:W-:Y:S02]  /*4020*/  FFMA.FTZ R138, R4, R137, R133 ;  /* 0x00000089048a7223 */ /* 0x000fe40000010085 */
[----:B------:R-:W0:Y:S01]  /*4030*/  LDS.64 R132, [R157.X16+0x4258] ;  /* 0x004258009d847984 */ /* 0x000e22000000ca00 */
[----:B------:R-:W-:Y:S02]  /*4040*/  FFMA.FTZ R140, R6, R139, R140 ;  /* 0x0000008b068c7223 */ /* 0x000fe4000001008c */
[----:B------:R-:W-:-:S02]  /*4050*/  FMUL.FTZ R135, R7, -R141 ;  /* 0x8000008d07877220 */ /* 0x000fc40000410000 */
[----:B------:R-:W-:Y:S02]  /*4060*/  FADD.FTZ R138, -R193, R138 ;  /* 0x0000008ac18a7221 */ /* 0x000fe40000010100 */
[-C--:B------:R-:W-:Y:S02]  /*4070*/  FMUL.FTZ R134, R7, -R140.reuse ;  /* 0x8000008c07867220 */ /* 0x080fe40000410000 */
[----:B------:R-:W-:Y:S02]  /*4080*/  FADD.FTZ R136, R177, R136 ;  /* 0x00000088b1887221 */ /* 0x000fe40000010000 */
[C---:B------:R-:W-:Y:S02]  /*4090*/  FFMA.FTZ R140, R8.reuse, R140, R135 ;  /* 0x0000008c088c7223 */ /* 0x040fe40000010087 */
[----:B------:R-:W-:Y:S02]  /*40a0*/  FMUL.FTZ R135, R5, -R138 ;  /* 0x8000008a05877220 */ /* 0x000fe40000410000 */
[----:B------:R-:W-:-:S02]  /*40b0*/  FFMA.FTZ R134, R8, R141, -R134 ;  /* 0x0000008d08867223 */ /* 0x000fc40000010886 */
[----:B------:R-:W-:Y:S02]  /*40c0*/  FMUL.FTZ R137, R5, -R136 ;  /* 0x8000008805897220 */ /* 0x000fe40000410000 */
[C---:B------:R-:W-:Y:S02]  /*40d0*/  FMUL.FTZ R139, R9.reuse, -R140 ;  /* 0x8000008c098b7220 */ /* 0x040fe40000410000 */
[C---:B------:R-:W-:Y:S02]  /*40e0*/  FFMA.FTZ R135, R6.reuse, R136, -R135 ;  /* 0x0000008806877223 */ /* 0x040fe40000010887 */
[----:B------:R-:W-:Y:S02]  /*40f0*/  FMUL.FTZ R141, R9, -R134 ;  /* 0x80000086098d7220 */ /* 0x000fe40000410000 */
        /* <DEDUP_REMOVED lines=24> */
[----:B------:R-:W-:Y:S02]  /*4280*/  FMUL.FTZ R173, R173, R132 ;  /* 0x00000084adad7220 */ /* 0x000fe40000410000 */
[----:B------:R-:W-:-:S02]  /*4290*/  FFMA.FTZ R137, R10, R136, R137 ;  /* 0x000000880a897223 */ /* 0x000fc40000010089 */
[C---:B------:R-:W-:Y:S02]  /*42a0*/  FMUL.FTZ R139, R15.reuse, -R140 ;  /* 0x8000008c0f8b7220 */ /* 0x040fe40000410000 */
[C---:B------:R-:W-:Y:S02]  /*42b0*/  FFMA.FTZ R132, R172.reuse, R132, -R135 ;  /* 0x00000084ac847223 */ /* 0x040fe40000010887 */
[----:B------:R-:W-:Y:S02]  /*42c0*/  FFMA.FTZ R173, R172, R133, R173 ;  /* 0x00000085acad7223 */ /* 0x000fe400000100ad */
[----:B------:R-:W-:Y:S02]  /*42d0*/  FMUL.FTZ R141, R15, -R138 ;  /* 0x8000008a0f8d7220 */ /* 0x000fe40000410000 */
[----:B------:R-:W-:Y:S02]  /*42e0*/  FADD.FTZ R137, -R190, R137 ;  /* 0x00000089be897221 */ /* 0x000fe40000010100 */
[----:B------:R-:W-:-:S02]  /*42f0*/  FMUL.FTZ R136, R11, -R134 ;  /* 0x800000860b887220 */ /* 0x000fc40000410000 */
[----:B------:R-:W-:Y:S02]  /*4300*/  FFMA.FTZ R138, R16, R138, -R139 ;  /* 0x0000008a108a7223 */ /* 0x000fe4000001088b */
[----:B------:R-:W-:Y:S02]  /*4310*/  FADD.FTZ R227, R227, R132 ;  /* 0x00000084e3e37221 */ /* 0x000fe40000010000 */
[----:B------:R-:W-:Y:S02]  /*4320*/  FADD.FTZ R226, R226, R173 ;  /* 0x000000ade2e27221 */ /* 0x000fe40000010000 */
[-C--:B------:R-:W-:Y:S02]  /*4330*/  FMUL.FTZ R139, R11, -R137.reuse ;  /* 0x800000890b8b7220 */ /* 0x080fe40000410000 */
[----:B------:R-:W-:Y:S02]  /*4340*/  FFMA.FTZ R136, R12, R137, R136 ;  /* 0x000000890c887223 */ /* 0x000fe40000010088 */
        /* <DEDUP_REMOVED lines=24> */
[----:B------:R-:W-:-:S02]  /*44d0*/  FFMA.FTZ R139, R20, R137, R139 ;  /* 0x00000089148b7223 */ /* 0x000fc4000001008b */
[----:B------:R-:W-:Y:S02]  /*44e0*/  FADD.FTZ R134, R171, R134 ;  /* 0x00000086ab867221 */ /* 0x000fe40000010000 */
[C---:B------:R-:W-:Y:S02]  /*44f0*/  FMUL.FTZ R135, R13.reuse, -R136 ;  /* 0x800000880d877220 */ /* 0x040fe40000410000 */
[C---:B------:R-:W-:Y:S02]  /*4500*/  FFMA.FTZ R222, R26.reuse, R223, R133 ;  /* 0x000000df1ade7223 */ /* 0x040fe40000010085 */
[----:B------:R-:W-:Y:S02]  /*4510*/  FFMA.FTZ R133, R26, R173, -R132 ;  /* 0x000000ad1a857223 */ /* 0x000fe40000010884 */
[-C--:B------:R-:W-:Y:S02]  /*4520*/  FMUL.FTZ R137, R13, -R134.reuse ;  /* 0x800000860d897220 */ /* 0x080fe40000410000 */
[----:B------:R-:W-:-:S02]  /*4530*/  FFMA.FTZ R135, R14, R134, -R135 ;  /* 0x000000860e877223 */ /* 0x000fc40000010887 */
[CC--:B------:R-:W-:Y:S02]  /*4540*/  FMUL.FTZ R141, R21.reuse, -R139.reuse ;  /* 0x8000008b158d7220 */ /* 0x0c0fe40000410000 */
[-C--:B------:R-:W-:Y:S02]  /*4550*/  FMUL.FTZ R134, R21, -R138.reuse ;  /* 0x8000008a15867220 */ /* 0x080fe40000410000 */
[----:B------:R-:W-:Y:S02]  /*4560*/  FADD.FTZ R222, R221, R222 ;  /* 0x000000deddde7221 */ /* 0x000fe40000010000 */
[----:B------:R-:W-:Y:S02]  /*4570*/  FADD.FTZ R220, R220, R133 ;  /* 0x00000085dcdc7221 */ /* 0x000fe40000010000 */
[C---:B------:R-:W-:Y:S02]  /*4580*/  FFMA.FTZ R141, R22.reuse, R138, -R141 ;  /* 0x0000008a168d7223 */ /* 0x040fe4000001088d */
[----:B------:R-:W-:-:S02]  /*4590*/  FFMA.FTZ R138, R22, R139, R134 ;  /* 0x0000008b168a7223 */ /* 0x000fc40000010086 */
[----:B------:R-:W-:Y:S02]  /*45a0*/  FADD.FTZ R134, R170, R135 ;  /* 0x00000087aa867221 */ /* 0x000fe40000010000 */
[C---:B------:R-:W-:Y:S02]  /*45b0*/  FMUL.FTZ R133, R23.reuse, R222 ;  /* 0x000000de17857220 */ /* 0x040fe40000410000 */
[----:B------:R-:W-:Y:S02]  /*45c0*/  FMUL.FTZ R135, R23, R220 ;  /* 0x000000dc17877220 */ /* 0x000fe40000410000 */
[----:B------:R-:W-:Y:S02]  /*45d0*/  FFMA.FTZ R137, R14, R136, R137 ;  /* 0x000000880e897223 */ /* 0x000fe40000010089 */
        /* <DEDUP_REMOVED lines=24> */
[----:B------:R-:W-:Y:S02]  /*4760*/  FADD.FTZ R136, -R187, R136 ;  /* 0x00000088bb887221 */ /* 0x000fe40000010100 */
[----:B------:R-:W-:-:S02]  /*4770*/  FFMA.FTZ R132, R20, R216, -R133 ;  /* 0x000000d814847223 */ /* 0x000fc40000010885 */
[----:B------:R-:W-:Y:S02]  /*4780*/  FFMA.FTZ R135, R20, R228, R135 ;  /* 0x000000e414877223 */ /* 0x000fe40000010087 */
[----:B------:R-:W-:Y:S02]  /*4790*/  FADD.FTZ R134, R169, R134 ;  /* 0x00000086a9867221 */ /* 0x000fe40000010000 */
[----:B------:R-:W-:Y:S02]  /*47a0*/  FMUL.FTZ R133, R17, -R136 ;  /* 0x8000008811857220 */ /* 0x000fe40000410000 */
[----:B------:R-:W-:Y:S02]  /*47b0*/  FADD.FTZ R215, R215, R132 ;  /* 0x00000084d7d77221 */ /* 0x000fe40000010000 */
[----:B------:R-:W-:Y:S02]  /*47c0*/  FADD.FTZ R214, R214, R135 ;  /* 0x00000087d6d67221 */ /* 0x000fe40000010000 */
[----:B------:R-:W-:-:S02]  /*47d0*/  FFMA.FTZ R140, R26, R137, R139 ;  /* 0x000000891a8c7223 */ /* 0x000fc4000001008b */
[CC--:B------:R-:W-:Y:S02]  /*47e0*/  FFMA.FTZ R135, R18.reuse, R134.reuse, -R133 ;  /* 0x0000008612877223 */ /* 0x0c0fe40000010885 */
[C---:B------:R-:W-:Y:S02]  /*47f0*/  FMUL.FTZ R137, R17.reuse, -R134 ;  /* 0x8000008611897220 */ /* 0x040fe40000410000 */
[C---:B------:R-:W-:Y:S02]  /*4800*/  FMUL.FTZ R133, R17.reuse, R215 ;  /* 0x000000d711857220 */ /* 0x040fe40000410000 */
[----:B------:R-:W-:Y:S02]  /*4810*/  FMUL.FTZ R132, R17, R214 ;  /* 0x000000d611847220 */ /* 0x000fe40000410000 */
[C---:B------:R-:W-:Y:S02]  /*4820*/  FFMA.FTZ R139, R18.reuse, R136, R137 ;  /* 0x00000088128b7223 */ /* 0x040fe40000010089 */
[----:B------:R-:W-:-:S02]  /*4830*/  FFMA.FTZ R230, R18, R214, R133 ;  /* 0x000000d612e67223 */ /* 0x000fc40000010085 */
[----:B------:R-:W-:Y:S02]  /*4840*/  FMUL.FTZ R137, R27, -R140 ;  /* 0x8000008c1b897220 */ /* 0x000fe40000410000 */
[----:B------:R-:W-:Y:S02]  /*4850*/  FFMA.FTZ R133, R18, R215, -R132 ;  /* 0x000000d712857223 */ /* 0x000fe40000010884 */
[----:B------:R-:W-:Y:S02]  /*4860*/  FADD.FTZ R134, R168, R135 ;  /* 0x00000087a8867221 */ /* 0x000fe40000010000 */
[----:B------:R-:W-:Y:S02]  /*4870*/  FADD.FTZ R230, R213, R230 ;  /* 0x000000e6d5e67221 */ /* 0x000fe40000010000 */
[-C--:B------:R-:W-:Y:S02]  /*4880*/  FMUL.FTZ R141, R27, -R138.reuse ;  /* 0x8000008a1b8d7220 */ /* 0x080fe40000410000 */
[----:B------:R-:W-:-:S02]  /*4890*/  FFMA.FTZ R136, R28, R138, -R137 ;  /* 0x0000008a1c887223 */ /* 0x000fc40000010889 */
[----:B------:R-:W-:Y:S02]  /*48a0*/  FADD.FTZ R212, R212, R133 ;  /* 0x00000085d4d47221 */ /* 0x000fe40000010000 */
[----:B------:R-:W-:Y:S02]  /*48b0*/  FADD.FTZ R139, -R186, R139 ;  /* 0x0000008bba8b7221 */ /* 0x000fe40000010100 */
[----:B------:R-:W-:Y:S02]  /*48c0*/  FMUL.FTZ R138, R19, -R134 ;  /* 0x80000086138a7220 */ /* 0x000fe40000410000 */
[C---:B------:R-:W-:Y:S02]  /*48d0*/  FMUL.FTZ R133, R15.reuse, R230 ;  /* 0x000000e60f857220 */ /* 0x040fe40000410000 */
[----:B------:R-:W-:Y:S02]  /*48e0*/  FFMA.FTZ R137, R28, R140, R141 ;  /* 0x0000008c1c897223 */ /* 0x000fe4000001008d */
[----:B------:R-:W-:-:S02]  /*48f0*/  FMUL.FTZ R135, R15, R212 ;  /* 0x000000d40f877220 */ /* 0x000fc40000410000 */
[-C--:B------:R-:W-:Y:S02]  /*4900*/  FMUL.FTZ R141, R19, -R139.reuse ;  /* 0x8000008b138d7220 */ /* 0x080fe40000410000 */
[----:B------:R-:W-:Y:S02]  /*4910*/  FFMA.FTZ R138, R20, R139, R138 ;  /* 0x0000008b148a7223 */ /* 0x000fe4000001008a */
[C---:B------:R-:W-:Y:S02]  /*4920*/  FFMA.FTZ R132, R16.reuse, R212, -R133 ;  /* 0x000000d410847223 */ /* 0x040fe40000010885 */
[----:B------:R-:W-:Y:S02]  /*4930*/  FFMA.FTZ R135, R16, R230, R135 ;  /* 0x000000e610877223 */ /* 0x000fe40000010087 */
[----:B------:R-:W-:Y:S02]  /*4940*/  FFMA.FTZ R134, R20, R134, -R141 ;  /* 0x0000008614867223 */ /* 0x000fe4000001088d */
[----:B------:R-:W-:-:S02]  /*4950*/  FADD.FTZ R138, -R185, R138 ;  /* 0x0000008ab98a7221 */ /* 0x000fc40000010100 */
[----:B------:R-:W-:Y:S02]  /*4960*/  FADD.FTZ R211, R211, R132 ;  /* 0x00000084d3d37221 */ /* 0x000fe40000010000 */
[----:B------:R-:W-:Y:S02]  /*4970*/  FADD.FTZ R210, R210, R135 ;  /* 0x00000087d2d27221 */ /* 0x000fe40000010000 */
[----:B------:R-:W-:Y:S02]  /*4980*/  FADD.FTZ R134, R167, R134 ;  /* 0x00000086a7867221 */ /* 0x000fe40000010000 */
[----:B------:R-:W-:Y:S02]  /*4990*/  FMUL.FTZ R135, R21, -R138 ;  /* 0x8000008a15877220 */ /* 0x000fe40000410000 */
[C---:B------:R-:W-:Y:S02]  /*49a0*/  FMUL.FTZ R133, R13.reuse, R211 ;  /* 0x000000d30d857220 */ /* 0x040fe40000410000 */
[----:B------:R-:W-:-:S02]  /*49b0*/  FMUL.FTZ R132, R13, R210 ;  /* 0x000000d20d847220 */ /* 0x000fc40000410000 */
[-C--:B------:R-:W-:Y:S02]  /*49c0*/  FMUL.FTZ R139, R21, -R134.reuse ;  /* 0x80000086158b7220 */ /* 0x080fe40000410000 */
[----:B------:R-:W-:Y:S02]  /*49d0*/  FFMA.FTZ R135, R22, R134, -R135 ;  /* 0x0000008616877223 */ /* 0x000fe40000010887 */
[C---:B------:R-:W-:Y:S02]  /*49e0*/  FFMA.FTZ R232, R14.reuse, R210, R133 ;  /* 0x000000d20ee87223 */ /* 0x040fe40000010085 */
[----:B------:R-:W-:Y:S02]  /*49f0*/  FFMA.FTZ R133, R14, R211, -R132 ;  /* 0x000000d30e857223 */ /* 0x000fe40000010884 */
[----:B------:R-:W-:Y:S02]  /*4a00*/  FFMA.FTZ R139, R22, R138, R139 ;  /* 0x0000008a168b7223 */ /* 0x000fe4000001008b */
[----:B------:R-:W-:-:S02]  /*4a10*/  FADD.FTZ R134, R166, R135 ;  /* 0x00000087a6867221 */ /* 0x000fc40000010000 */
[----:B------:R-:W-:Y:S02]  /*4a20*/  FADD.FTZ R208, R208, R133 ;  /* 0x00000085d0d07221 */ /* 0x000fe40000010000 */
[----:B------:R-:W-:Y:S02]  /*4a30*/  FADD.FTZ R232, R209, R232 ;  /* 0x000000e8d1e87221 */ /* 0x000fe40000010000 */
[----:B------:R-:W-:Y:S02]  /*4a40*/  FADD.FTZ R139, -R184, R139 ;  /* 0x0000008bb88b7221 */ /* 0x000fe40000010100 */
[----:B------:R-:W-:Y:S02]  /*4a50*/  FMUL.FTZ R138, R23, -R134 ;  /* 0x80000086178a7220 */ /* 0x000fe40000410000 */
[C---:B------:R-:W-:Y:S02]  /*4a60*/  FMUL.FTZ R135, R11.reuse, R208 ;  /* 0x000000d00b877220 */ /* 0x040fe40000410000 */
[----:B------:R-:W-:-:S02]  /*4a70*/  FMUL.FTZ R133, R11, R232 ;  /* 0x000000e80b857220 */ /* 0x000fc40000410000 */
[-C--:B------:R-:W-:Y:S02]  /*4a80*/  FMUL.FTZ R141, R23, -R139.reuse ;  /* 0x8000008b178d7220 */ /* 0x080fe40000410000 */
[----:B------:R-:W-:Y:S02]  /*4a90*/  FFMA.FTZ R138, R24, R139, R138 ;  /* 0x0000008b188a7223 */ /* 0x000fe4000001008a */
[C---:B------:R-:W-:Y:S02]  /*4aa0*/  FFMA.FTZ R135, R12.reuse, R232, R135 ;  /* 0x000000e80c877223 */ /* 0x040fe40000010087 */
[----:B------:R-:W-:Y:S02]  /*4ab0*/  FFMA.FTZ R132, R12, R208, -R133 ;  /* 0x000000d00c847223 */ /* 0x000fe40000010885 */
[----:B------:R-:W-:Y:S02]  /*4ac0*/  FFMA.FTZ R134, R24, R134, -R141 ;  /* 0x0000008618867223 */ /* 0x000fe4000001088d */
[----:B------:R-:W-:-:S02]  /*4ad0*/  FADD.FTZ R138, -R183, R138 ;  /* 0x0000008ab78a7221 */ /* 0x000fc40000010100 */
[----:B------:R-:W-:Y:S02]  /*4ae0*/  FADD.FTZ R206, R206, R135 ;  /* 0x00000087cece7221 */ /* 0x000fe40000010000 */
[----:B------:R-:W-:Y:S02]  /*4af0*/  FADD.FTZ R207, R207, R132 ;  /* 0x00000084cfcf7221 */ /* 0x000fe40000010000 */
[----:B------:R-:W-:Y:S02]  /*4b00*/  FADD.FTZ R134, R165, R134 ;  /* 0x00000086a5867221 */ /* 0x000fe40000010000 */
[----:B------:R-:W-:Y:S02]  /*4b10*/  FMUL.FTZ R135, R25, -R138 ;  /* 0x8000008a19877220 */ /* 0x000fe40000410000 */
[----:B------:R-:W-:Y:S02]  /*4b20*/  FMUL.FTZ R133, R9, R207 ;  /* 0x000000cf09857220 */ /* 0x000fe40000410000 */
[----:B------:R-:W-:-:S02]  /*4b30*/  FMUL.FTZ R139, R25, -R134 ;  /* 0x80000086198b7220 */ /* 0x000fc40000410000 */
[----:B------:R-:W-:Y:S02]  /*4b40*/  FFMA.FTZ R135, R26, R134, -R135 ;  /* 0x000000861a877223 */ /* 0x000fe40000010887 */
        /* <DEDUP_REMOVED lines=56> */
[C---:B0-----:R-:W-:Y:S02]  /*4ed0*/  SHF.L.U32 R196, R157.reuse, 0x5, RZ ;  /* 0x000000059dc47819 */ /* 0x041fe400000006ff */
[----:B------:R-:W-:-:S03]  /*4ee0*/  LOP3.LUT R209, R157, 0x1f, RZ, 0xc0, !PT ;  /* 0x0000001f9dd17812 */ /* 0x000fc600078ec0ff */
[----:B-1----:R-:W-:Y:S01]  /*4ef0*/  LDS.128 R136, [R196+0x4660] ;  /* 0x00466000c4887984 */ /* 0x002fe20000000c00 */
[----:B------:R-:W-:-:S03]  /*4f00*/  ISETP.NE.AND P0, PT, R209, 0x1f, PT ;  /* 0x0000001fd100780c */ /* 0x000fc60003f05270 */
[----:B------:R-:W0:Y:S02]  /*4f10*/  LDS.128 R140, [R196+0x4670] ;  /* 0x00467000c48c7984 */ /* 0x000e240000000c00 */
[C---:B0-----:R-:W-:Y:S02]  /*4f20*/  FMUL.FTZ R213, R137.reuse, R143 ;  /* 0x0000008f89d57220 */ /* 0x041fe40000410000 */
[CC--:B------:R-:W-:Y:S02]  /*4f30*/  FMUL.FTZ R217, R137.reuse, R142.reuse ;  /* 0x0000008e89d97220 */ /* 0x0c0fe40000410000 */
[C---:B------:R-:W-:Y:S02]  /*4f40*/  FMUL.FTZ R209, R137.reuse, R141 ;  /* 0x0000008d89d17220 */ /* 0x040fe40000410000 */
[----:B------:R-:W-:Y:S02]  /*4f50*/  FFMA.FTZ R213, R136, R142, -R213 ;  /* 0x0000008e88d57223 */ /* 0x000fe400000108d5 */
[----:B------:R-:W-:-:S02]  /*4f60*/  FMUL.FTZ R137, R137, R140 ;  /* 0x0000008c89897220 */ /* 0x000fc40000410000 */
[C---:B------:R-:W-:Y:S02]  /*4f70*/  FFMA.FTZ R142, R136.reuse, R143, R217 ;  /* 0x0000008f888e7223 */ /* 0x040fe400000100d9 */
[C---:B------:R-:W-:Y:S02]  /*4f80*/  FFMA.FTZ R231, R136.reuse, R140, -R209 ;  /* 0x0000008c88e77223 */ /* 0x040fe400000108d1 */
[----:B------:R-:W-:Y:S02]  /*4f90*/  FFMA.FTZ R225, R136, R141, R137 ;  /* 0x0000008d88e17223 */ /* 0x000fe40000010089 */
[----:B------:R-:W-:Y:S02]  /*4fa0*/  FADD.FTZ R143, R138, R213 ;  /* 0x000000d58a8f7221 */ /* 0x000fe40000010000 */
[----:B------:R-:W-:Y:S01]  /*4fb0*/  FADD.FTZ R142, R139, R142 ;  /* 0x0000008e8b8e7221 */ /* 0x000fe20000010000 */
[----:B------:R-:W-:Y:S05]  /*4fc0*/  BRA.DIV ~URZ, `(.L_x_7004) ;  /* 0x000063127f007947 */ /* 0x000fea000b800000 */
[----:B------:R0:W1:Y:S02]  /*4fd0*/  SHFL.DOWN PT, R140, R231, 0x1, 0x1f ;  /* 0x08201f00e78c7f89 */ /* 0x00006400000e0000 */
.L_x_7102:
[----:B------:R-:W-:Y:S05]  /*4fe0*/  BRA.DIV ~URZ, `(.L_x_7005) ;  /* 0x000063727f007947 */ /* 0x000fea000b800000 */
[----:B------:R2:W3:Y:S04]  /*4ff0*/  SHFL.DOWN PT, R236, R225, 0x1, 0x1f ;  /* 0x08201f00e1ec7f89 */ /* 0x0004e800000e0000 */
[----:B------:R2:W4:Y:S04]  /*5000*/  SHFL.DOWN PT, R238, R143, 0x1, 0x1f ;  /* 0x08201f008fee7f89 */ /* 0x00052800000e0000 */
[----:B------:R2:W0:Y:S02]  /*5010*/  SHFL.DOWN PT, R138, R142, 0x1, 0x1f ;  /* 0x08201f008e8a7f89 */ /* 0x00042400000e0000 */
.L_x_7103:
        /* <DEDUP_REMOVED lines=15> */
.L_x_7007:
[----:B------:R-:W-:Y:S05]  /*5110*/  BSYNC B1 ;  /* 0x0000000000017941 */ /* 0x000fea0003800000 */
.L_x_7006:
[----:B------:R-:W-:Y:S05]  /*5120*/  BRA.DIV ~URZ, `(.L_x_7008) ;  /* 0x000063827f007947 */ /* 0x000fea000b800000 */
[----:B-1----:R1:W2:Y:S04]  /*5130*/  SHFL.DOWN PT, R140, R231, 0x2, 0x1f ;  /* 0x08401f00e78c7f89 */ /* 0x0022a800000e0000 */
[----:B---3--:R1:W3:Y:S04]  /*5140*/  SHFL.DOWN PT, R236, R225, 0x2, 0x1f ;  /* 0x08401f00e1ec7f89 */ /* 0x0082e800000e0000 */
[----:B----4-:R1:W4:Y:S04]  /*5150*/  SHFL.DOWN PT, R238, R143, 0x2, 0x1f ;  /* 0x08401f008fee7f89 */ /* 0x01032800000e0000 */
[----:B0-----:R1:W0:Y:S02]  /*5160*/  SHFL.DOWN PT, R138, R142, 0x2, 0x1f ;  /* 0x08401f008e8a7f89 */ /* 0x00122400000e0000 */
.L_x_7104:
        /* <DEDUP_REMOVED lines=15> */
.L_x_7010:
[----:B------:R-:W-:Y:S05]  /*5260*/  BSYNC B1 ;  /* 0x0000000000017941 */ /* 0x000fea0003800000 */
.L_x_7009:
[----:B------:R-:W-:Y:S05]  /*5270*/  BRA.DIV ~URZ, `(.L_x_7011) ;  /* 0x000063f27f007947 */ /* 0x000fea000b800000 */
[----:B--2---:R2:W1:Y:S02]  /*5280*/  SHFL.DOWN PT, R140, R231, 0x4, 0x1f ;  /* 0x08801f00e78c7f89 */ /* 0x00446400000e0000 */
.L_x_7105:
[----:B------:R-:W-:Y:S05]  /*5290*/  BRA.DIV ~URZ, `(.L_x_7012) ;  /* 0x000064527f007947 */ /* 0x000fea000b800000 */
[----:B---3--:R3:W2:Y:S04]  /*52a0*/  SHFL.DOWN PT, R236, R225, 0x4, 0x1f ;  /* 0x08801f00e1ec7f89 */ /* 0x0086a800000e0000 */
[----:B----4-:R3:W4:Y:S04]  /*52b0*/  SHFL.DOWN PT, R238, R143, 0x4, 0x1f ;  /* 0x08801f008fee7f89 */ /* 0x01072800000e0000 */
[----:B0-----:R3:W0:Y:S02]  /*52c0*/  SHFL.DOWN PT, R138, R142, 0x4, 0x1f ;  /* 0x08801f008e8a7f89 */ /* 0x00162400000e0000 */
.L_x_7106:
        /* <DEDUP_REMOVED lines=15> */
.L_x_7014:
[----:B------:R-:W-:Y:S05]  /*53c0*/  BSYNC B1 ;  /* 0x0000000000017941 */ /* 0x000fea0003800000 */
.L_x_7013:
[----:B------:R-:W-:Y:S05]  /*53d0*/  BRA.DIV ~URZ, `(.L_x_7015) ;  /* 0x000064627f007947 */ /* 0x000fea000b800000 */
[----:B-1----:R1:W3:Y:S04]  /*53e0*/  SHFL.DOWN PT, R140, R231, 0x8, 0x1f ;  /* 0x09001f00e78c7f89 */ /* 0x0022e800000e0000 */
[----:B--2---:R1:W2:Y:S04]  /*53f0*/  SHFL.DOWN PT, R236, R225, 0x8, 0x1f ;  /* 0x09001f00e1ec7f89 */ /* 0x0042a800000e0000 */
[----:B----4-:R1:W4:Y:S04]  /*5400*/  SHFL.DOWN PT, R238, R143, 0x8, 0x1f ;  /* 0x09001f008fee7f89 */ /* 0x01032800000e0000 */
[----:B0-----:R1:W0:Y:S02]  /*5410*/  SHFL.DOWN PT, R138, R142, 0x8, 0x1f ;  /* 0x09001f008e8a7f89 */ /* 0x00122400000e0000 */
.L_x_7107:
        /* <DEDUP_REMOVED lines=15> */
.L_x_7017:
[----:B------:R-:W-:Y:S05]  /*5510*/  BSYNC B1 ;  /* 0x0000000000017941 */ /* 0x000fea0003800000 */
.L_x_7016:
[----:B------:R-:W-:Y:S05]  /*5520*/  BRA.DIV ~URZ, `(.L_x_7018) ;  /* 0x000064d27f007947 */ /* 0x000fea000b800000 */
[----:B---3--:R3:W1:Y:S02]  /*5530*/  SHFL.DOWN PT, R140, R231, 0x10, 0x1f ;  /* 0x0a001f00e78c7f89 */ /* 0x00866400000e0000 */
.L_x_7108:
[----:B------:R-:W-:Y:S05]  /*5540*/  BRA.DIV ~URZ, `(.L_x_7019) ;  /* 0x000065327f007947 */ /* 0x000fea000b800000 */
[----:B--2---:R2:W3:Y:S04]  /*5550*/  SHFL.DOWN PT, R236, R225, 0x10, 0x1f ;  /* 0x0a001f00e1ec7f89 */ /* 0x0044e800000e0000 */
[----:B----4-:R2:W4:Y:S04]  /*5560*/  SHFL.DOWN PT, R238, R143, 0x10, 0x1f ;  /* 0x0a001f008fee7f89 */ /* 0x01052800000e0000 */
[----:B0-----:R2:W0:Y:S02]  /*5570*/  SHFL.DOWN PT, R138, R142, 0x10, 0x1f ;  /* 0x0a001f008e8a7f89 */ /* 0x00142400000e0000 */
.L_x_7109:
        /* <DEDUP_REMOVED lines=13> */
.L_x_7021:
[----:B------:R-:W-:Y:S05]  /*5650*/  BSYNC B1 ;  /* 0x0000000000017941 */ /* 0x000fea0003800000 */
.L_x_7020:
[----:B------:R-:W-:Y:S05]  /*5660*/  BRA.DIV ~URZ, `(.L_x_7022) ;  /* 0x000065627f007947 */ /* 0x000fea000b800000 */
[----:B------:R-:W5:Y:S04]  /*5670*/  SHFL.IDX PT, R242, R225, RZ, 0x1f ;  /* 0x00001fffe1f27589 */ /* 0x000f6800000e0000 */
[----:B------:R-:W2:Y:S04]  /*5680*/  SHFL.IDX PT, R217, R231, RZ, 0x1f ;  /* 0x00001fffe7d97589 */ /* 0x000ea800000e0000 */
[----:B------:R-:W4:Y:S04]  /*5690*/  SHFL.DOWN PT, R229, R231, 0x1, 0x1f ;  /* 0x08201f00e7e57f89 */ /* 0x000f2800000e0000 */
[----:B------:R-:W3:Y:S04]  /*56a0*/  SHFL.IDX PT, R213, R143, RZ, 0x1f ;  /* 0x00001fff8fd57589 */ /* 0x000ee800000e0000 */
[----:B------:R-:W1:Y:S04]  /*56b0*/  SHFL.DOWN PT, R221, R143, 0x1, 0x1f ;  /* 0x08201f008fdd7f89 */ /* 0x000e6800000e0000 */
[----:B------:R-:W0:Y:S04]  /*56c0*/  SHFL.IDX PT, R209, R142, RZ, 0x1f ;  /* 0x00001fff8ed17589 */ /* 0x000e2800000e0000 */
[----:B------:R-:W0:Y:S01]  /*56d0*/  SHFL.DOWN PT, R237, R142, 0x1, 0x1f ;  /* 0x08201f008eed7f89 */ /* 0x000e2200000e0000 */
[----:B-----5:R-:W-:-:S02]  /*56e0*/  FMUL.FTZ R240, R135, R242 ;  /* 0x000000f287f07220 */ /* 0x020fc40000410000 */
[-C--:B----4-:R-:W-:Y:S01]  /*56f0*/  FMUL.FTZ R238, R134, R242.reuse ;  /* 0x000000f286ee7220 */ /* 0x090fe20000410000 */
[----:B------:R-:W4:Y:S01]  /*5700*/  SHFL.IDX PT, R239, R132, RZ, 0x1f ;  /* 0x00001fff84ef7589 */ /* 0x000f2200000e0000 */
[-C--:B---3--:R-:W-:Y:S02]  /*5710*/  FMUL.FTZ R236, R132, R242.reuse ;  /* 0x000000f284ec7220 */ /* 0x088fe40000410000 */
[-C--:B--2---:R-:W-:Y:S01]  /*5720*/  FFMA.FTZ R240, R134, R217.reuse, -R240 ;  /* 0x000000d986f07223 */ /* 0x084fe200000108f0 */
[----:B------:R-:W2:Y:S01]  /*5730*/  SHFL.IDX PT, R235, R134, RZ, 0x1f ;  /* 0x00001fff86eb7589 */ /* 0x000ea200000e0000 */
[-C--:B------:R-:W-:Y:S02]  /*5740*/  FFMA.FTZ R238, R135, R217.reuse, R238 ;  /* 0x000000d987ee7223 */ /* 0x080fe400000100ee */
[----:B------:R-:W-:Y:S01]  /*5750*/  FMUL.FTZ R242, R133, R242 ;  /* 0x000000f285f27220 */ /* 0x000fe20000410000 */
[----:B------:R-:W3:Y:S04]  /*5760*/  SHFL.IDX PT, R139, R135, RZ, 0x1f ;  /* 0x00001fff878b7589 */ /* 0x000ee800000e0000 */
[----:B------:R-:W0:Y:S04]  /*5770*/  SHFL.IDX PT, R241, R133, RZ, 0x1f ;  /* 0x00001fff85f17589 */ /* 0x000e2800000e0000 */
[----:B------:R5:W0:Y:S02]  /*5780*/  SHFL.DOWN PT, R233, R225, 0x1, 0x1f ;  /* 0x08201f00e1e97f89 */ /* 0x000a2400000e0000 */
[----:B-1---5:R-:W-:-:S02]  /*5790*/  FMUL.FTZ R225, R132, R217 ;  /* 0x000000d984e17220 */ /* 0x022fc40000410000 */
.L_x_7110:
[----:B----4-:R1:W4:Y:S01]  /*57a0*/  LDS.128 R140, [R196+0x4670] ;  /* 0x00467000c48c7984 */ /* 0x0103220000000c00 */
[----:B------:R-:W-:Y:S01]  /*57b0*/  ISETP.NE.AND P0, PT, R157, 0x1f, PT ;  /* 0x0000001f9d00780c */ /* 0x000fe20003f05270 */
[----:B------:R-:W-:Y:S01]  /*57c0*/  BSSY B1, `(.L_x_7023) ;  /* 0x000000f000017945 */ /* 0x000fe20003800000 */
[----:B------:R-:W-:-:S02]  /*57d0*/  MOV R136, R239 ;  /* 0x000000ef00887202 */ /* 0x000fc40000000f00 */
[----:B0-----:R-:W-:Y:S02]  /*57e0*/  MOV R137, R241 ;  /* 0x000000f100897202 */ /* 0x001fe40000000f00 */
[----:B--2---:R-:W-:-:S07]  /*57f0*/  MOV R138, R235 ;  /* 0x000000eb008a7202 */ /* 0x004fce0000000f00 */
[----:B------:R-:W-:Y:S05]  /*5800*/  @!P0 BRA `(.L_x_7024) ;  /* 0x000000a000008947 */ /* 0x000fea0003800000 */
[CC--:B-1-3--:R-:W-:Y:S02]  /*5810*/  FMUL.FTZ R132, R139.reuse, R233.reuse ;  /* 0x000000e98b847220 */ /* 0x0cafe40000410000 */
        /* <DEDUP_REMOVED lines=9> */
.L_x_7024:
[----:B-1----:R-:W-:Y:S05]  /*58b0*/  BSYNC B1 ;  /* 0x0000000000017941 */ /* 0x002fea0003800000 */
.L_x_7023:
[C---:B---34-:R-:W-:Y:S01]  /*58c0*/  FMUL.FTZ R221, R141.reuse, R139 ;  /* 0x0000008b8ddd7220 */ /* 0x058fe20000410000 */
        /* <DEDUP_REMOVED lines=15> */
.L_x_7003:
[----:B0-----:R-:W-:Y:S05]  /*59c0*/  BSYNC B0 ;  /* 0x0000000000007941 */ /* 0x001fea0003800000 */
.L_x_7002:
[----:B-1----:R-:W-:Y:S01]  /*59d0*/  FADD.FTZ R139, R112, UR5 ;  /* 0x00000005708b7e21 */ /* 0x002fe20008010000 */
[----:B------:R-:W-:Y:S01]  /*59e0*/  WARPSYNC 0xffffffff ;  /* 0xffffffff00007948 */ /* 0x000fe20003800000 */
[----:B------:R-:W-:Y:S01]  /*59f0*/  BAR.SYNC.DEFER_BLOCKING 0x0 ;  /* 0x0000000000007b1d */ /* 0x000fe20000010000 */
[----:B------:R-:W-:Y:S01]  /*5a00*/  FFMA.FTZ R136, R154, R227, RZ ;  /* 0x000000e39a887223 */ /* 0x000fe200000100ff */
[----:B------:R-:W-:Y:S01]  /*5a10*/  ISETP.NE.AND P0, PT, R157, RZ, PT ;  /* 0x000000ff9d00720c */ /* 0x000fe20003f05270 */
[----:B------:R-:W-:Y:S01]  /*5a20*/  FMUL.FTZ R140, R128, R139 ;  /* 0x0000008b808c7220 */ /* 0x000fe20000410000 */
[----:B------:R-:W-:Y:S01]  /*5a30*/  ULEA UR28, UR19, 0xfffffc00, 0xa ;  /* 0xfffffc00131c7891 */ /* 0x000fe2000f8e503f */
[----:B------:R-:W-:Y:S01]  /*5a40*/  FADD.FTZ R138, R113, UR5 ;  /* 0x00000005718a7e21 */ /* 0x000fe20008010000 */
[----:B------:R-:W-:Y:S01]  /*5a50*/  P2R R233, PR, RZ, 0x1 ;  /* 0x00000001ffe97803 */ /* 0x000fe20000000000 */
[-C--:B------:R-:W-:Y:S01]  /*5a60*/  FFMA.FTZ R227, R64, -R140.reuse, R227 ;  /* 0x8000008c40e37223 */ /* 0x080fe200000100e3 */
[----:B------:R-:W-:Y:S01]  /*5a70*/  ULDC UR29, c[0x0][0x168] ;  /* 0x00005a00001d7ab9 */ /* 0x000fe20000000800 */
[----:B------:R-:W-:Y:S01]  /*5a80*/  FFMA.FTZ R140, R65, -R140, R226 ;  /* 0x8000008c418c7223 */ /* 0x000fe200000100e2 */
[----:B------:R-:W-:Y:S01]  /*5a90*/  UIADD3 UR28, -UR28, UR29, URZ ;  /* 0x0000001d1c1c7290 */ /* 0x000fe2000fffe13f */
[----:B------:R-:W-:Y:S01]  /*5aa0*/  FFMA.FTZ R226, R154, -R226, RZ ;  /* 0x800000e29ae27223 */ /* 0x000fe200000100ff */
[----:B------:R-:W-:Y:S01]  /*5ab0*/  BSSY B0, `(.L_x_7025) ;  /* 0x00001e6000007945 */ /* 0x000fe20003800000 */
[----:B------:R-:W-:-:S02]  /*5ac0*/  FMUL.FTZ R137, R129, R138 ;  /* 0x0000008a81897220 */ /* 0x000fc40000410000 */
[----:B------:R-:W-:Y:S02]  /*5ad0*/  FADD.FTZ R141, R114, UR5 ;  /* 0x00000005728d7e21 */ /* 0x000fe40008010000 */
[C---:B------:R-:W-:Y:S02]  /*5ae0*/  FFMA.FTZ R196, R153.reuse, R224, R136 ;  /* 0x000000e099c47223 */ /* 0x040fe40000010088 */
[----:B------:R-:W-:Y:S02]  /*5af0*/  FFMA.FTZ R226, R153, -R172, R226 ;  /* 0x800000ac99e27223 */ /* 0x000fe400000100e2 */
[-C--:B------:R-:W-:Y:S02]  /*5b00*/  FFMA.FTZ R224, R66, -R137.reuse, R224 ;  /* 0x8000008942e07223 */ /* 0x080fe400000100e0 */
[----:B------:R-:W-:Y:S02]  /*5b10*/  FFMA.FTZ R172, R67, -R137, R172 ;  /* 0x8000008943ac7223 */ /* 0x000fe400000100ac */
[----:B------:R-:W-:-:S02]  /*5b20*/  FMUL.FTZ R136, R130, R141 ;  /* 0x0000008d82887220 */ /* 0x000fc40000410000 */
[----:B------:R-:W-:Y:S02]  /*5b30*/  FFMA.FTZ R137, R152, R173, R196 ;  /* 0x000000ad98897223 */ /* 0x000fe400000100c4 */
[----:B------:R-:W-:Y:S02]  /*5b40*/  FADD.FTZ R143, R108, UR5 ;  /* 0x000000056c8f7e21 */ /* 0x000fe40008010000 */
[----:B------:R-:W-:Y:S02]  /*5b50*/  FFMA.FTZ R226, R152, -R223, R226 ;  /* 0x800000df98e27223 */ /* 0x000fe400000100e2 */
[-C--:B------:R-:W-:Y:S02]  /*5b60*/  FFMA.FTZ R173, R60, -R136.reuse, R173 ;  /* 0x800000883cad7223 */ /* 0x080fe400000100ad */
[----:B------:R-:W-:Y:S02]  /*5b70*/  FFMA.FTZ R223, R61, -R136, R223 ;  /* 0x800000883ddf7223 */ /* 0x000fe400000100df */
[----:B------:R-:W-:-:S02]  /*5b80*/  FADD.FTZ R196, R109, UR5 ;  /* 0x000000056dc47e21 */ /* 0x000fc40008010000 */
[C---:B------:R-:W-:Y:S02]  /*5b90*/  FFMA.FTZ R136, R151.reuse, R220, R137 ;  /* 0x000000dc97887223 */ /* 0x040fe40000010089 */
[----:B------:R-:W-:Y:S02]  /*5ba0*/  FMUL.FTZ R213, R124, R143 ;  /* 0x0000008f7cd57220 */ /* 0x000fe40000410000 */
[----:B------:R-:W-:Y:S02]  /*5bb0*/  FFMA.FTZ R217, R151, -R222, R226 ;  /* 0x800000de97d97223 */ /* 0x000fe400000100e2 */
[----:B------:R-:W-:Y:S02]  /*5bc0*/  FMUL.FTZ R137, R125, R196 ;  /* 0x000000c47d897220 */ /* 0x000fe40000410000 */
[----:B------:R-:W-:Y:S02]  /*5bd0*/  FFMA.FTZ R136, R150, R219, R136 ;  /* 0x000000db96887223 */ /* 0x000fe40000010088 */
[----:B------:R-:W-:-:S02]  /*5be0*/  FFMA.FTZ R219, R56, -R213, R219 ;  /* 0x800000d538db7223 */ /* 0x000fc400000100db */
[----:B------:R-:W-:Y:S02]  /*5bf0*/  FFMA.FTZ R213, R57, -R213, R218 ;  /* 0x800000d539d57223 */ /* 0x000fe400000100da */
[----:B------:R-:W-:Y:S02]  /*5c00*/  FFMA.FTZ R221, R150, -R218, R217 ;  /* 0x800000da96dd7223 */ /* 0x000fe400000100d9 */
[----:B------:R-:W-:Y:S02]  /*5c10*/  FFMA.FTZ R225, R149, R216, R136 ;  /* 0x000000d895e17223 */ /* 0x000fe40000010088 */
[-C--:B------:R-:W-:Y:S02]  /*5c20*/  FFMA.FTZ R218, R58, -R137.reuse, R216 ;  /* 0x800000893ada7223 */ /* 0x080fe400000100d8 */
[----:B------:R-:W-:Y:S02]  /*5c30*/  FFMA.FTZ R216, R59, -R137, R228 ;  /* 0x800000893bd87223 */ /* 0x000fe400000100e4 */
[----:B------:R-:W0:Y:S01]  /*5c40*/  LDS.64 R136, [R157.X16+0x4668] ;  /* 0x004668009d887984 */ /* 0x000e22000000ca00 */
[----:B------:R-:W-:-:S02]  /*5c50*/  FADD.FTZ R142, R115, UR5 ;  /* 0x00000005738e7e21 */ /* 0x000fc40008010000 */
[----:B------:R-:W-:Y:S01]  /*5c60*/  FFMA.FTZ R229, R149, -R228, R221 ;  /* 0x800000e495e57223 */ /* 0x000fe200000100dd */
[----:B------:R0:W-:Y:S01]  /*5c70*/  @!P0 STS.128 [UR43+0x5c60], R132 ;  /* 0x005c6084ff008988 */ /* 0x0001e20008000c2b */
[----:B------:R-:W-:Y:S02]  /*5c80*/  FMUL.FTZ R209, R131, R142 ;  /* 0x0000008e83d17220 */ /* 0x000fe40000410000 */
[----:B------:R-:W-:Y:S02]  /*5c90*/  FADD.FTZ R217, R110, UR5 ;  /* 0x000000056ed97e21 */ /* 0x000fe40008010000 */
[-C--:B------:R-:W-:Y:S02]  /*5ca0*/  FFMA.FTZ R220, R62, -R209.reuse, R220 ;  /* 0x800000d13edc7223 */ /* 0x080fe400000100dc */
[----:B------:R-:W-:Y:S02]  /*5cb0*/  FFMA.FTZ R209, R63, -R209, R222 ;  /* 0x800000d13fd17223 */ /* 0x000fe400000100de */
[----:B------:R-:W-:-:S02]  /*5cc0*/  FADD.FTZ R222, R111, UR5 ;  /* 0x000000056fde7e21 */ /* 0x000fc40008010000 */
[C---:B------:R-:W-:Y:S02]  /*5cd0*/  FFMA.FTZ R226, R148.reuse, R215, R225 ;  /* 0x000000d794e27223 */ /* 0x040fe400000100e1 */
[----:B------:R-:W-:Y:S02]  /*5ce0*/  FFMA.FTZ R231, R148, -R214, R229 ;  /* 0x800000d694e77223 */ /* 0x000fe400000100e5 */
[----:B------:R-:W-:Y:S02]  /*5cf0*/  FMUL.FTZ R229, R127, R222 ;  /* 0x000000de7fe57220 */ /* 0x000fe40000410000 */
[----:B------:R-:W-:Y:S02]  /*5d00*/  FMUL.FTZ R221, R126, R217 ;  /* 0x000000d97edd7220 */ /* 0x000fe40000410000 */
[----:B------:R-:W-:Y:S02]  /*5d10*/  FFMA.FTZ R233, R147, R212, R226 ;  /* 0x000000d493e97223 */ /* 0x000fe400000100e2 */
[----:B------:R-:W-:-:S02]  /*5d20*/  FFMA.FTZ R212, R54, -R229, R212 ;  /* 0x800000e536d47223 */ /* 0x000fc400000100d4 */
[----:B------:R-:W-:Y:S02]  /*5d30*/  FFMA.FTZ R226, R55, -R229, R230 ;  /* 0x800000e537e27223 */ /* 0x000fe400000100e6 */
[-C--:B------:R-:W-:Y:S02]  /*5d40*/  FFMA.FTZ R215, R52, -R221.reuse, R215 ;  /* 0x800000dd34d77223 */ /* 0x080fe400000100d7 */
[----:B------:R-:W-:Y:S02]  /*5d50*/  FADD.FTZ R225, R104, UR5 ;  /* 0x0000000568e17e21 */ /* 0x000fe40008010000 */
[----:B------:R-:W-:Y:S02]  /*5d60*/  FFMA.FTZ R229, R147, -R230, R231 ;  /* 0x800000e693e57223 */ /* 0x000fe400000100e7 */
[----:B------:R-:W-:Y:S02]  /*5d70*/  FFMA.FTZ R221, R53, -R221, R214 ;  /* 0x800000dd35dd7223 */ /* 0x000fe400000100d6 */
[----:B------:R-:W-:-:S02]  /*5d80*/  FADD.FTZ R214, R105, UR5 ;  /* 0x0000000569d67e21 */ /* 0x000fc40008010000 */
[----:B------:R-:W-:Y:S02]  /*5d90*/  FFMA.FTZ R233, R146, R211, R233 ;  /* 0x000000d392e97223 */ /* 0x000fe400000100e9 */
[----:B------:R-:W-:Y:S02]  /*5da0*/  FMUL.FTZ R228, R120, R225 ;  /* 0x000000e178e47220 */ /* 0x000fe40000410000 */
[----:B------:R-:W-:Y:S02]  /*5db0*/  FFMA.FTZ R230, R146, -R210, R229 ;  /* 0x800000d292e67223 */ /* 0x000fe400000100e5 */
[----:B------:R-:W-:Y:S02]  /*5dc0*/  FADD.FTZ R229, R106, UR5 ;  /* 0x000000056ae57e21 */ /* 0x000fe40008010000 */
[----:B------:R-:W-:Y:S02]  /*5dd0*/  FMUL.FTZ R231, R121, R214 ;  /* 0x000000d679e77220 */ /* 0x000fe40000410000 */
[----:B------:R-:W-:-:S02]  /*5de0*/  FFMA.FTZ R236, R145, R208, R233 ;  /* 0x000000d091ec7223 */ /* 0x000fc400000100e9 */
[-C--:B------:R-:W-:Y:S02]  /*5df0*/  FFMA.FTZ R211, R48, -R228.reuse, R211 ;  /* 0x800000e430d37223 */ /* 0x080fe400000100d3 */
[----:B------:R-:W-:Y:S02]  /*5e00*/  FFMA.FTZ R228, R49, -R228, R210 ;  /* 0x800000e431e47223 */ /* 0x000fe400000100d2 */
[----:B------:R-:W-:Y:S02]  /*5e10*/  FMUL.FTZ R235, R122, R229 ;  /* 0x000000e57aeb7220 */ /* 0x000fe40000410000 */
[-C--:B------:R-:W-:Y:S02]  /*5e20*/  FFMA.FTZ R208, R50, -R231.reuse, R208 ;  /* 0x800000e732d07223 */ /* 0x080fe400000100d0 */
[----:B------:R-:W-:Y:S02]  /*5e30*/  FFMA.FTZ R210, R51, -R231, R232 ;  /* 0x800000e733d27223 */ /* 0x000fe400000100e8 */
[----:B------:R-:W-:-:S02]  /*5e40*/  FFMA.FTZ R237, R145, -R232, R230 ;  /* 0x800000e891ed7223 */ /* 0x000fc400000100e6 */
[----:B------:R-:W-:Y:S02]  /*5e50*/  FFMA.FTZ R236, R144, R207, R236 ;  /* 0x000000cf90ec7223 */ /* 0x000fe400000100ec */
[----:B------:R-:W-:Y:S02]  /*5e60*/  FADD.FTZ R231, R100, UR5 ;  /* 0x0000000564e77e21 */ /* 0x000fe40008010000 */
[-C--:B0-----:R-:W-:Y:S02]  /*5e70*/  FMUL.FTZ R133, R137, -R159.reuse ;  /* 0x8000009f89857220 */ /* 0x081fe40000410000 */
[----:B------:R-:W-:Y:S02]  /*5e80*/  FMUL.FTZ R159, R136, -R159 ;  /* 0x8000009f889f7220 */ /* 0x000fe40000410000 */
[-C--:B------:R-:W-:Y:S02]  /*5e90*/  FFMA.FTZ R232, R44, -R235.reuse, R207 ;  /* 0x800000eb2ce87223 */ /* 0x080fe400000100cf */
[----:B------:R-:W-:-:S02]  /*5ea0*/  FFMA.FTZ R207, R45, -R235, R206 ;  /* 0x800000eb2dcf7223 */ /* 0x000fc400000100ce */
[----:B------:R-:W-:Y:S02]  /*5eb0*/  FFMA.FTZ R237, R144, -R206, R237 ;  /* 0x800000ce90ed7223 */ /* 0x000fe400000100ed */
[----:B------:R-:W-:Y:S02]  /*5ec0*/  FFMA.FTZ R236, R35, R204, R236 ;  /* 0x000000cc23ec7223 */ /* 0x000fe400000100ec */
[----:B------:R-:W-:Y:S02]  /*5ed0*/  FMUL.FTZ R206, R116, R231 ;  /* 0x000000e774ce7220 */ /* 0x000fe40000410000 */
[-C--:B------:R-:W-:Y:S02]  /*5ee0*/  FFMA.FTZ R136, R136, R158.reuse, -R133 ;  /* 0x0000009e88887223 */ /* 0x080fe40000010885 */
[----:B------:R-:W-:Y:S02]  /*5ef0*/  FFMA.FTZ R158, R137, R158, R159 ;  /* 0x0000009e899e7223 */ /* 0x000fe4000001009f */
[----:B------:R-:W-:-:S02]  /*5f00*/  FFMA.FTZ R236, R34, R205, R236 ;  /* 0x000000cd22ec7223 */ /* 0x000fc400000100ec */
[----:B------:R-:W-:Y:S02]  /*5f10*/  FADD.FTZ R230, R107, UR5 ;  /* 0x000000056be67e21 */ /* 0x000fe40008010000 */
[-C--:B------:R-:W-:Y:S02]  /*5f20*/  FFMA.FTZ R205, R40, -R206.reuse, R205 ;  /* 0x800000ce28cd7223 */ /* 0x080fe400000100cd */
[----:B------:R-:W-:Y:S02]  /*5f30*/  FFMA.FTZ R135, R41, -R206, R203 ;  /* 0x800000ce29877223 */ /* 0x000fe400000100cb */
[----:B------:R-:W-:Y:S02]  /*5f40*/  FADD.FTZ R206, -R195, R158 ;  /* 0x0000009ec3ce7221 */ /* 0x000fe40000010100 */
[----:B------:R-:W-:Y:S02]  /*5f50*/  FADD.FTZ R239, R179, R136 ;  /* 0x00000088b3ef7221 */ /* 0x000fe40000010000 */
[----:B------:R-:W-:-:S02]  /*5f60*/  FMUL.FTZ R233, R123, R230 ;  /* 0x000000e67be97220 */ /* 0x000fc40000410000 */
[----:B------:R-:W-:Y:S02]  /*5f70*/  FADD.FTZ R136, R103, UR5 ;  /* 0x0000000567887e21 */ /* 0x000fe40008010000 */
[C---:B------:R-:W-:Y:S02]  /*5f80*/  FMUL.FTZ R159, R0.reuse, -R206 ;  /* 0x800000ce009f7220 */ /* 0x040fe40000410000 */
[----:B------:R-:W-:Y:S02]  /*5f90*/  FMUL.FTZ R179, R0, -R239 ;  /* 0x800000ef00b37220 */ /* 0x000fe40000410000 */
[-C--:B------:R-:W-:Y:S02]  /*5fa0*/  FFMA.FTZ R204, R46, -R233.reuse, R204 ;  /* 0x800000e92ecc7223 */ /* 0x080fe400000100cc */
[----:B------:R-:W-:Y:S02]  /*5fb0*/  FFMA.FTZ R132, R47, -R233, R234 ;  /* 0x800000e92f847223 */ /* 0x000fe400000100ea */
[----:B------:R-:W-:-:S02]  /*5fc0*/  FMUL.FTZ R0, R119, R136 ;  /* 0x0000008877007220 */ /* 0x000fc40000410000 */
[C---:B------:R-:W-:Y:S02]  /*5fd0*/  FFMA.FTZ R233, R2.reuse, R239, -R159 ;  /* 0x000000ef02e97223 */ /* 0x040fe4000001089f */
[-C--:B------:R-:W-:Y:S02]  /*5fe0*/  FMUL.FTZ R159, R39, R206.reuse ;  /* 0x000000ce279f7220 */ /* 0x080fe40000410000 */
[----:B------:R-:W-:Y:S01]  /*5ff0*/  FFMA.FTZ R235, R2, R206, R179 ;  /* 0x000000ce02eb7223 */ /* 0x000fe200000100b3 */
[----:B------:R-:W-:Y:S01]  /*6000*/  SHF.L.U32 R2, R157, 0x5, RZ ;  /* 0x000000059d027819 */ /* 0x000fe200000006ff */
[----:B------:R-:W-:Y:S02]  /*6010*/  FMUL.FTZ R195, R239, UR38 ;  /* 0x00000026efc37c20 */ /* 0x000fe40008410000 */
[----:B------:R-:W-:Y:S01]  /*6020*/  FFMA.FTZ R158, R39, -R0, R198 ;  /* 0x80000000279e7223 */ /* 0x000fe200000100c6 */
[----:B------:R-:W-:Y:S01]  /*6030*/  LEA.HI.SX32 R2, R2, R2, 0x1b ;  /* 0x0000000202027211 */ /* 0x000fe200078fdaff */
[----:B------:R-:W-:-:S02]  /*6040*/  FFMA.FTZ R0, R38, -R0, R199 ;  /* 0x8000000026007223 */ /* 0x000fc400000100c7 */
[----:B------:R-:W-:Y:S02]  /*6050*/  FFMA.FTZ R237, R35, -R234, R237 ;  /* 0x800000ea23ed7223 */ /* 0x000fe400000100ed */
[----:B------:R-:W-:Y:S02]  /*6060*/  FFMA.FTZ R38, R38, R239, R159 ;  /* 0x000000ef26267223 */ /* 0x000fe4000001009f */
[----:B------:R-:W-:Y:S02]  /*6070*/  FADD.FTZ R134, R101, UR5 ;  /* 0x0000000565867e21 */ /* 0x000fe40008010000 */
[C---:B------:R-:W-:Y:S02]  /*6080*/  FMUL.FTZ R39, R206.reuse, UR38 ;  /* 0x00000026ce277c20 */ /* 0x040fe40008410000 */
[----:B------:R-:W-:Y:S02]  /*6090*/  FFMA.FTZ R195, R206, UR39, -R195 ;  /* 0x00000027cec37c23 */ /* 0x000fe400080108c3 */
[----:B------:R-:W-:-:S02]  /*60a0*/  FMUL.FTZ R159, R136, R206 ;  /* 0x000000ce889f7220 */ /* 0x000fc40000410000 */
[----:B------:R-:W-:Y:S02]  /*60b0*/  FADD.FTZ R234, -R194, R235 ;  /* 0x000000ebc2ea7221 */ /* 0x000fe40000010100 */
[----:B------:R-:W-:Y:S02]  /*60c0*/  FADD.FTZ R206, R178, R233 ;  /* 0x000000e9b2ce7221 */ /* 0x000fe40000010000 */
[----:B------:R-:W-:Y:S02]  /*60d0*/  FFMA.FTZ R237, R34, -R203, R237 ;  /* 0x800000cb22ed7223 */ /* 0x000fe400000100ed */
[----:B------:R-:W-:Y:S02]  /*60e0*/  FMUL.FTZ R203, R117, R134 ;  /* 0x0000008675cb7220 */ /* 0x000fe40000410000 */
[C---:B------:R-:W-:Y:S02]  /*60f0*/  FMUL.FTZ R233, R3.reuse, -R234 ;  /* 0x800000ea03e97220 */ /* 0x040fe40000410000 */
[----:B------:R-:W-:-:S02]  /*6100*/  FMUL.FTZ R3, R3, -R206 ;  /* 0x800000ce03037220 */ /* 0x000fc40000410000 */
[----:B------:R-:W-:Y:S02]  /*6110*/  FADD.FTZ R133, R102, UR5 ;  /* 0x0000000566857e21 */ /* 0x000fe40008010000 */
[----:B------:R-:W-:Y:S02]  /*6120*/  FFMA.FTZ R137, R33, R200, R236 ;  /* 0x000000c821897223 */ /* 0x000fe400000100ec */
[-C--:B------:R-:W-:Y:S02]  /*6130*/  FFMA.FTZ R200, R42, -R203.reuse, R200 ;  /* 0x800000cb2ac87223 */ /* 0x080fe400000100c8 */
[----:B------:R-:W-:Y:S02]  /*6140*/  FFMA.FTZ R178, R4, R206, -R233 ;  /* 0x000000ce04b27223 */ /* 0x000fe400000108e9 */
[----:B------:R-:W-:Y:S02]  /*6150*/  FFMA.FTZ R203, R43, -R203, R202 ;  /* 0x800000cb2bcb7223 */ /* 0x000fe400000100ca */
[----:B------:R-:W-:-:S02]  /*6160*/  FFMA.FTZ R237, R33, -R202, R237 ;  /* 0x800000ca21ed7223 */ /* 0x000fc400000100ed */
[----:B------:R-:W-:Y:S02]  /*6170*/  FFMA.FTZ R4, R4, R234, R3 ;  /* 0x000000ea04047223 */ /* 0x000fe40000010003 */
[----:B------:R-:W-:Y:S02]  /*6180*/  FMUL.FTZ R202, R118, R133 ;  /* 0x0000008576ca7220 */ /* 0x000fe40000410000 */
[----:B------:R-:W-:Y:S02]  /*6190*/  FMUL.FTZ R194, R206, UR38 ;  /* 0x00000026cec27c20 */ /* 0x000fe40008410000 */
[----:B------:R-:W-:Y:S02]  /*61a0*/  FADD.FTZ R3, R177, R178 ;  /* 0x000000b2b1037221 */ /* 0x000fe40000010000 */
[----:B------:R-:W-:Y:S02]  /*61b0*/  FFMA.FTZ R137, R32, R197, R137 ;  /* 0x000000c520897223 */ /* 0x000fe40000010089 */
[----:B------:R-:W-:-:S02]  /*61c0*/  FADD.FTZ R193, -R193, R4 ;  /* 0x00000004c1c17221 */ /* 0x000fc40000010100 */
[-C--:B------:R-:W-:Y:S02]  /*61d0*/  FFMA.FTZ R197, R36, -R202.reuse, R197 ;  /* 0x800000ca24c57223 */ /* 0x080fe400000100c5 */
[----:B------:R-:W-:Y:S02]  /*61e0*/  FFMA.FTZ R202, R37, -R202, R201 ;  /* 0x800000ca25ca7223 */ /* 0x000fe400000100c9 */
[----:B------:R-:W-:Y:S02]  /*61f0*/  FFMA.FTZ R233, R234, UR39, -R194 ;  /* 0x00000027eae97c23 */ /* 0x000fe400080108c2 */
[C---:B------:R-:W-:Y:S02]  /*6200*/  FMUL.FTZ R4, R5.reuse, -R3 ;  /* 0x8000000305047220 */ /* 0x040fe40000410000 */
[----:B------:R-:W-:Y:S02]  /*6210*/  FMUL.FTZ R5, R5, -R193 ;  /* 0x800000c105057220 */ /* 0x000fe40000410000 */
[----:B------:R-:W-:-:S02]  /*6220*/  FMUL.FTZ R194, R202, R233 ;  /* 0x000000e9cac27220 */ /* 0x000fc40000410000 */
[C---:B------:R-:W-:Y:S02]  /*6230*/  FFMA.FTZ R233, R6.reuse, R193, R4 ;  /* 0x000000c106e97223 */ /* 0x040fe40000010004 */
[----:B------:R-:W-:Y:S02]  /*6240*/  FFMA.FTZ R5, R6, R3, -R5 ;  /* 0x0000000306057223 */ /* 0x000fe40000010805 */
[----:B------:R-:W-:Y:S02]  /*6250*/  FADD.FTZ R192, -R192, R233 ;  /* 0x000000e9c0c07221 */ /* 0x000fe40000010100 */
[----:B------:R-:W-:Y:S02]  /*6260*/  FADD.FTZ R176, R176, R5 ;  /* 0x00000005b0b07221 */ /* 0x000fe40000010000 */
[----:B------:R-:W-:Y:S02]  /*6270*/  FMUL.FTZ R179, R136, R239 ;  /* 0x000000ef88b37220 */ /* 0x000fe40000410000 */
[----:B------:R-:W-:-:S02]  /*6280*/  FMUL.FTZ R5, R7, -R192 ;  /* 0x800000c007057220 */ /* 0x000fc40000410000 */
[----:B------:R-:W-:Y:S02]  /*6290*/  FMUL.FTZ R7, R7, -R176 ;  /* 0x800000b007077220 */ /* 0x000fe40000410000 */
[----:B------:R-:W-:Y:S02]  /*62a0*/  FMUL.FTZ R235, R119, R179 ;  /* 0x000000b377eb7220 */ /* 0x000fe40000410000 */
[----:B------:R-:W-:Y:S02]  /*62b0*/  FMUL.FTZ R37, R37, R234 ;  /* 0x000000ea25257220 */ /* 0x000fe40000410000 */
[C---:B------:R-:W-:Y:S01]  /*62c0*/  FFMA.FTZ R4, R8.reuse, R176, -R5 ;  /* 0x000000b008047223 */ /* 0x040fe20000010805 */
[----:B------:R0:W-:Y:S01]  /*62d0*/  STS [R2.X4+0x2178], R235 ;  /* 0x002178eb02007388 */ /* 0x0001e20000004800 */
[----:B------:R-:W-:Y:S02]  /*62e0*/  FFMA.FTZ R8, R8, R192, R7 ;  /* 0x000000c008087223 */ /* 0x000fe40000010007 */
[----:B------:R-:W-:-:S02]  /*62f0*/  FFMA.FTZ R201, R32, -R201, R237 ;  /* 0x800000c920c97223 */ /* 0x000fc400000100ed */
[----:B------:R-:W-:Y:S02]  /*6300*/  FFMA.FTZ R37, R36, R206, R37 ;  /* 0x000000ce24257223 */ /* 0x000fe40000010025 */
[----:B------:R-:W-:Y:S02]  /*6310*/  FADD.FTZ R175, R175, R4 ;  /* 0x00000004afaf7221 */ /* 0x000fe40000010000 */
[----:B------:R-:W-:Y:S02]  /*6320*/  FMUL.FTZ R36, R234, UR38 ;  /* 0x00000026ea247c20 */ /* 0x000fe40008410000 */
[----:B------:R-:W-:Y:S02]  /*6330*/  FMUL.FTZ R237, R133, R234 ;  /* 0x000000ea85ed7220 */ /* 0x000fe40000410000 */
[----:B------:R-:W-:Y:S02]  /*6340*/  FADD.FTZ R191, -R191, R8 ;  /* 0x00000008bfbf7221 */ /* 0x000fe40000010100 */
[----:B0-----:R-:W-:-:S02]  /*6350*/  FMUL.FTZ R235, R133, R206 ;  /* 0x000000ce85eb7220 */ /* 0x001fc40000410000 */
[C---:B------:R-:W-:Y:S02]  /*6360*/  FMUL.FTZ R4, R9.reuse, -R175 ;  /* 0x800000af09047220 */ /* 0x040fe40000410000 */
[----:B------:R-:W-:Y:S02]  /*6370*/  FFMA.FTZ R36, R206, UR39, R36 ;  /* 0x00000027ce247c23 */ /* 0x000fe40008010024 */
[C---:B------:R-:W-:Y:S02]  /*6380*/  FMUL.FTZ R178, R202.reuse, R237 ;  /* 0x000000edcab27220 */ /* 0x040fe40000410000 */
[----:B------:R-:W-:Y:S02]  /*6390*/  FMUL.FTZ R9, R9, -R191 ;  /* 0x800000bf09097220 */ /* 0x000fe40000410000 */
[----:B------:R-:W-:Y:S02]  /*63a0*/  FMUL.FTZ R202, R202, R235 ;  /* 0x000000ebcaca7220 */ /* 0x000fe40000410000 */
[----:B------:R-:W-:-:S02]  /*63b0*/  FFMA.FTZ R5, R10, R191, R4 ;  /* 0x000000bf0a057223 */ /* 0x000fc40000010004 */
[C---:B------:R-:W-:Y:S02]  /*63c0*/  FFMA.FTZ R177, R197.reuse, R235, R178 ;  /* 0x000000ebc5b17223 */ /* 0x040fe400000100b2 */
[----:B------:R-:W-:Y:S02]  /*63d0*/  FFMA.FTZ R36, R197, R36, R194 ;  /* 0x00000024c5247223 */ /* 0x000fe400000100c2 */
[----:B------:R-:W-:Y:S02]  /*63e0*/  FMUL.FTZ R6, R193, UR38 ;  /* 0x00000026c1067c20 */ /* 0x000fe40008410000 */
[----:B------:R-:W-:Y:S02]  /*63f0*/  FFMA.FTZ R9, R10, R175, -R9 ;  /* 0x000000af0a097223 */ /* 0x000fe40000010809 */
[----:B------:R-:W-:Y:S02]  /*6400*/  FFMA.FTZ R178, R197, R237, -R202 ;  /* 0x000000edc5b27223 */ /* 0x000fe400000108ca */
[----:B------:R-:W-:-:S02]  /*6410*/  FMUL.FTZ R43, R43, R193 ;  /* 0x000000c12b2b7220 */ /* 0x000fc40000410000 */
[C---:B------:R-:W-:Y:S02]  /*6420*/  FMUL.FTZ R194, R3.reuse, UR38 ;  /* 0x0000002603c27c20 */ /* 0x040fe40008410000 */
[----:B------:R-:W-:Y:S02]  /*6430*/  FMUL.FTZ R202, R134, R193 ;  /* 0x000000c186ca7220 */ /* 0x000fe40000410000 */
[----:B------:R-:W-:Y:S02]  /*6440*/  FADD.FTZ R190, -R190, R5 ;  /* 0x00000005bebe7221 */ /* 0x000fe40000010100 */
[----:B------:R-:W-:Y:S02]  /*6450*/  FFMA.FTZ R7, R3, UR39, R6 ;  /* 0x0000002703077c23 */ /* 0x000fe40008010006 */
[----:B------:R-:W-:Y:S02]  /*6460*/  FADD.FTZ R174, R174, R9 ;  /* 0x00000009aeae7221 */ /* 0x000fe40000010000 */
[----:B------:R-:W-:-:S02]  /*6470*/  FFMA.FTZ R42, R42, R3, R43 ;  /* 0x000000032a2a7223 */ /* 0x000fc4000001002b */
[----:B------:R-:W-:Y:S02]  /*6480*/  FFMA.FTZ R194, R193, UR39, -R194 ;  /* 0x00000027c1c27c23 */ /* 0x000fe400080108c2 */
[----:B------:R-:W-:Y:S02]  /*6490*/  FMUL.FTZ R6, R134, R3 ;  /* 0x0000000386067220 */ /* 0x000fe40000410000 */
[----:B------:R-:W-:Y:S02]  /*64a0*/  FMUL.FTZ R3, R203, R202 ;  /* 0x000000cacb037220 */ /* 0x000fe40000410000 */
[C---:B------:R-:W-:Y:S02]  /*64b0*/  FMUL.FTZ R5, R11.reuse, -R190 ;  /* 0x800000be0b057220 */ /* 0x040fe40000410000 */
[----:B------:R-:W-:Y:S02]  /*64c0*/  FMUL.FTZ R11, R11, -R174 ;  /* 0x800000ae0b0b7220 */ /* 0x000fe40000410000 */
[----:B------:R-:W-:-:S02]  /*64d0*/  FMUL.FTZ R8, R203, R194 ;  /* 0x000000c2cb087220 */ /* 0x000fc40000410000 */
[-C--:B------:R-:W-:Y:S02]  /*64e0*/  FMUL.FTZ R203, R203, R6.reuse ;  /* 0x00000006cbcb7220 */ /* 0x080fe40000410000 */
[-C--:B------:R-:W-:Y:S02]  /*64f0*/  FFMA.FTZ R3, R200, R6.reuse, R3 ;  /* 0x00000006c8037223 */ /* 0x080fe40000010003 */
[----:B------:R-:W-:Y:S02]  /*6500*/  FMUL.FTZ R43, R117, R6 ;  /* 0x00000006752b7220 */ /* 0x000fe40000410000 */
[C---:B------:R-:W-:Y:S02]  /*6510*/  FFMA.FTZ R6, R12.reuse, R174, -R5 ;  /* 0x000000ae0c067223 */ /* 0x040fe40000010805 */
[----:B------:R-:W-:Y:S01]  /*6520*/  FFMA.FTZ R12, R12, R190, R11 ;  /* 0x000000be0c0c7223 */ /* 0x000fe2000001000b */
[----:B------:R-:W-:Y:S01]  /*6530*/  STS [R2.X4+0x2168], R43 ;  /* 0x0021682b02007388 */ /* 0x000fe20000004800 */
[----:B------:R-:W-:-:S02]  /*6540*/  FMUL.FTZ R5, R192, UR38 ;  /* 0x00000026c0057c20 */ /* 0x000fc40008410000 */
[----:B------:R-:W-:Y:S02]  /*6550*/  FADD.FTZ R189, -R189, R12 ;  /* 0x0000000cbdbd7221 */ /* 0x000fe40000010100 */
[----:B------:R-:W-:Y:S02]  /*6560*/  FADD.FTZ R171, R171, R6 ;  /* 0x00000006abab7221 */ /* 0x000fe40000010000 */
[----:B------:R-:W-:Y:S02]  /*6570*/  FFMA.FTZ R8, R200, R7, R8 ;  /* 0x00000007c8087223 */ /* 0x000fe40000010008 */
[C---:B------:R-:W-:Y:S02]  /*6580*/  FMUL.FTZ R7, R176.reuse, UR38 ;  /* 0x00000026b0077c20 */ /* 0x040fe40008410000 */
[----:B------:R-:W-:Y:S02]  /*6590*/  FFMA.FTZ R10, R176, UR39, R5 ;  /* 0x00000027b00a7c23 */ /* 0x000fe40008010005 */
[----:B------:R-:W-:-:S02]  /*65a0*/  FMUL.FTZ R5, R13, -R189 ;  /* 0x800000bd0d057220 */ /* 0x000fc40000410000 */
[----:B------:R-:W-:Y:S02]  /*65b0*/  FMUL.FTZ R9, R41, R192 ;  /* 0x000000c029097220 */ /* 0x000fe40000410000 */
[-C--:B------:R-:W-:Y:S02]  /*65c0*/  FMUL.FTZ R13, R13, -R171.reuse ;  /* 0x800000ab0d0d7220 */ /* 0x080fe40000410000 */
[----:B------:R-:W-:Y:S02]  /*65d0*/  FFMA.FTZ R6, R192, UR39, -R7 ;  /* 0x00000027c0067c23 */ /* 0x000fe40008010807 */
[----:B------:R-:W-:Y:S02]  /*65e0*/  FFMA.FTZ R7, R14, R171, -R5 ;  /* 0x000000ab0e077223 */ /* 0x000fe40000010805 */
[----:B------:R-:W-:Y:S02]  /*65f0*/  FFMA.FTZ R9, R40, R176, R9 ;  /* 0x000000b028097223 */ /* 0x000fe40000010009 */
[----:B------:R-:W-:-:S02]  /*6600*/  FFMA.FTZ R13, R14, R189, R13 ;  /* 0x000000bd0e0d7223 */ /* 0x000fc4000001000d */
[C---:B------:R-:W-:Y:S02]  /*6610*/  FMUL.FTZ R192, R231.reuse, R192 ;  /* 0x000000c0e7c07220 */ /* 0x040fe40000410000 */
[----:B------:R-:W-:Y:S02]  /*6620*/  FMUL.FTZ R176, R231, R176 ;  /* 0x000000b0e7b07220 */ /* 0x000fe40000410000 */
[----:B------:R-:W-:Y:S02]  /*6630*/  FADD.FTZ R170, R170, R7 ;  /* 0x00000007aaaa7221 */ /* 0x000fe40000010000 */
[C---:B------:R-:W-:Y:S02]  /*6640*/  FMUL.FTZ R11, R135.reuse, R6 ;  /* 0x00000006870b7220 */ /* 0x040fe40000410000 */
[----:B------:R-:W-:Y:S02]  /*6650*/  FADD.FTZ R188, -R188, R13 ;  /* 0x0000000dbcbc7221 */ /* 0x000fe40000010100 */
[----:B------:R-:W-:-:S02]  /*6660*/  FMUL.FTZ R12, R135, R192 ;  /* 0x000000c0870c7220 */ /* 0x000fc40000410000 */
[----:B------:R-:W-:Y:S02]  /*6670*/  FMUL.FTZ R6, R135, R176 ;  /* 0x000000b087067220 */ /* 0x000fe40000410000 */
[C---:B------:R-:W-:Y:S02]  /*6680*/  FMUL.FTZ R7, R15.reuse, -R170 ;  /* 0x800000aa0f077220 */ /* 0x040fe40000410000 */
[----:B------:R-:W-:Y:S02]  /*6690*/  FMUL.FTZ R15, R15, -R188 ;  /* 0x800000bc0f0f7220 */ /* 0x000fe40000410000 */
[C---:B------:R-:W-:Y:S02]  /*66a0*/  FFMA.FTZ R5, R205.reuse, R176, R12 ;  /* 0x000000b0cd057223 */ /* 0x040fe4000001000c */
[C---:B------:R-:W-:Y:S02]  /*66b0*/  FFMA.FTZ R6, R205.reuse, R192, -R6 ;  /* 0x000000c0cd067223 */ /* 0x040fe40000010806 */
[----:B------:R-:W-:-:S02]  /*66c0*/  FFMA.FTZ R205, R205, R10, R11 ;  /* 0x0000000acdcd7223 */ /* 0x000fc4000001000b */
[C---:B------:R-:W-:Y:S02]  /*66d0*/  FFMA.FTZ R10, R16.reuse, R188, R7 ;  /* 0x000000bc100a7223 */ /* 0x040fe40000010007 */
[----:B------:R-:W-:Y:S02]  /*66e0*/  FFMA.FTZ R16, R16, R170, -R15 ;  /* 0x000000aa10107223 */ /* 0x000fe4000001080f */
[----:B------:R-:W-:Y:S02]  /*66f0*/  FADD.FTZ R187, -R187, R10 ;  /* 0x0000000abbbb7221 */ /* 0x000fe40000010100 */
[----:B------:R-:W-:Y:S02]  /*6700*/  FMUL.FTZ R13, R230, R191 ;  /* 0x000000bfe60d7220 */ /* 0x000fe40000410000 */
[----:B------:R-:W-:Y:S02]  /*6710*/  FADD.FTZ R169, R169, R16 ;  /* 0x00000010a9a97221 */ /* 0x000fe40000010000 */
        /* <DEDUP_REMOVED lines=8> */
[C---:B------:R-:W-:Y:S02]  /*67a0*/  FFMA.FTZ R17, R18.reuse, R187, R17 ;  /* 0x000000bb12117223 */ /* 0x040fe40000010011 */
[----:B0-----:R-:W-:Y:S02]  /*67b0*/  FMUL.FTZ R41, R123, R11 ;  /* 0x0000000b7b297220 */ /* 0x001fe40000410000 */
[----:B------:R-:W-:Y:S02]  /*67c0*/  FFMA.FTZ R11, R18, R169, -R10 ;  /* 0x000000a9120b7223 */ /* 0x000fe4000001080a */
[----:B------:R-:W-:Y:S01]  /*67d0*/  FADD.FTZ R186, -R186, R17 ;  /* 0x00000011baba7221 */ /* 0x000fe20000010100 */
[----:B------:R-:W-:Y:S01]  /*67e0*/  STS [R2.X4+0x2158], R41 ;  /* 0x0021582902007388 */ /* 0x000fe20000004800 */
[----:B------:R-:W-:Y:S02]  /*67f0*/  FMUL.FTZ R43, R116, R192 ;  /* 0x000000c0742b7220 */ /* 0x000fe40000410000 */
[----:B------:R-:W-:-:S02]  /*6800*/  FADD.FTZ R168, R168, R11 ;  /* 0x0000000ba8a87221 */ /* 0x000fc40000010000 */
[C---:B------:R-:W-:Y:S01]  /*6810*/  FMUL.FTZ R11, R19.reuse, -R186 ;  /* 0x800000ba130b7220 */ /* 0x040fe20000410000 */
[----:B------:R0:W-:Y:S01]  /*6820*/  STS [R2.X4+0x2164], R43 ;  /* 0x0021642b02007388 */ /* 0x0001e20000004800 */
[----:B------:R-:W-:Y:S02]  /*6830*/  FMUL.FTZ R19, R19, -R168 ;  /* 0x800000a813137220 */ /* 0x000fe40000410000 */
[----:B------:R-:W-:Y:S02]  /*6840*/  FFMA.FTZ R10, R204, R13, -R12 ;  /* 0x0000000dcc0a7223 */ /* 0x000fe4000001080c */
[----:B------:R-:W-:Y:S02]  /*6850*/  FMUL.FTZ R15, R229, R190 ;  /* 0x000000bee50f7220 */ /* 0x000fe40000410000 */
[C---:B------:R-:W-:Y:S02]  /*6860*/  FFMA.FTZ R14, R20.reuse, R168, -R11 ;  /* 0x000000a8140e7223 */ /* 0x040fe4000001080b */
[----:B------:R-:W-:-:S02]  /*6870*/  FFMA.FTZ R20, R20, R186, R19 ;  /* 0x000000ba14147223 */ /* 0x000fc40000010013 */
[----:B0-----:R-:W-:Y:S02]  /*6880*/  FMUL.FTZ R43, R123, R13 ;  /* 0x0000000d7b2b7220 */ /* 0x001fe40000410000 */
[----:B------:R-:W-:Y:S02]  /*6890*/  FMUL.FTZ R13, R229, R174 ;  /* 0x000000aee50d7220 */ /* 0x000fe40000410000 */
[C---:B------:R-:W-:Y:S01]  /*68a0*/  FMUL.FTZ R12, R207.reuse, R15 ;  /* 0x0000000fcf0c7220 */ /* 0x040fe20000410000 */
[----:B------:R0:W-:Y:S01]  /*68b0*/  STS [R2.X4+0x215c], R43 ;  /* 0x00215c2b02007388 */ /* 0x0001e20000004800 */
[----:B------:R-:W-:Y:S02]  /*68c0*/  FMUL.FTZ R11, R207, R13 ;  /* 0x0000000dcf0b7220 */ /* 0x000fe40000410000 */
[----:B------:R-:W-:Y:S02]  /*68d0*/  FADD.FTZ R185, -R185, R20 ;  /* 0x00000014b9b97221 */ /* 0x000fe40000010100 */
[----:B------:R-:W-:-:S02]  /*68e0*/  FADD.FTZ R167, R167, R14 ;  /* 0x0000000ea7a77221 */ /* 0x000fc40000010000 */
[-C--:B------:R-:W-:Y:S02]  /*68f0*/  FFMA.FTZ R12, R232, R13.reuse, R12 ;  /* 0x0000000de80c7223 */ /* 0x080fe4000001000c */
[----:B------:R-:W-:Y:S02]  /*6900*/  FMUL.FTZ R41, R122, R13 ;  /* 0x0000000d7a297220 */ /* 0x000fe40000410000 */
[----:B------:R-:W-:Y:S02]  /*6910*/  FFMA.FTZ R13, R232, R15, -R11 ;  /* 0x0000000fe80d7223 */ /* 0x000fe4000001080b */
[C---:B------:R-:W-:Y:S01]  /*6920*/  FMUL.FTZ R11, R21.reuse, -R185 ;  /* 0x800000b9150b7220 */ /* 0x040fe20000410000 */
[----:B------:R1:W-:Y:S01]  /*6930*/  STS [R2.X4+0x2150], R41 ;  /* 0x0021502902007388 */ /* 0x0003e20000004800 */
        /* <DEDUP_REMOVED lines=11> */
[C---:B------:R-:W-:Y:S02]  /*69f0*/  FMUL.FTZ R17, R214.reuse, R171 ;  /* 0x000000abd6117220 */ /* 0x040fe40000410000 */
[----:B------:R-:W-:Y:S02]  /*6a00*/  FMUL.FTZ R19, R214, R189 ;  /* 0x000000bdd6137220 */ /* 0x000fe40000410000 */
[----:B------:R-:W-:-:S02]  /*6a10*/  FMUL.FTZ R11, R25, -R183 ;  /* 0x800000b7190b7220 */ /* 0x000fc40000410000 */
[----:B------:R-:W-:Y:S02]  /*6a20*/  FMUL.FTZ R25, R25, -R165 ;  /* 0x800000a519197220 */ /* 0x000fe40000410000 */
[----:B0-----:R-:W-:Y:S02]  /*6a30*/  FMUL.FTZ R43, R122, R15 ;  /* 0x0000000f7a2b7220 */ /* 0x001fe40000410000 */
[C---:B------:R-:W-:Y:S02]  /*6a40*/  FMUL.FTZ R14, R210.reuse, R17 ;  /* 0x00000011d20e7220 */ /* 0x040fe40000410000 */
[----:B------:R-:W-:Y:S01]  /*6a50*/  FMUL.FTZ R15, R210, R19 ;  /* 0x00000013d20f7220 */ /* 0x000fe20000410000 */
[----:B------:R-:W-:Y:S01]  /*6a60*/  STS [R2.X4+0x2154], R43 ;  /* 0x0021542b02007388 */ /* 0x000fe20000004800 */
[----:B------:R-:W-:Y:S02]  /*6a70*/  FFMA.FTZ R25, R26, R183, R25 ;  /* 0x000000b71a197223 */ /* 0x000fe40000010019 */
[----:B-1----:R-:W-:-:S02]  /*6a80*/  FMUL.FTZ R41, R121, R19 ;  /* 0x0000001379297220 */ /* 0x002fc40000410000 */
[----:B------:R-:W-:Y:S02]  /*6a90*/  FFMA.FTZ R14, R208, R19, -R14 ;  /* 0x00000013d00e7223 */ /* 0x000fe4000001080e */
[----:B------:R-:W-:Y:S01]  /*6aa0*/  FFMA.FTZ R11, R26, R165, -R11 ;  /* 0x000000a51a0b7223 */ /* 0x000fe2000001080b */
[----:B------:R0:W-:Y:S01]  /*6ab0*/  STS [R2.X4+0x214c], R41 ;  /* 0x00214c2902007388 */ /* 0x0001e20000004800 */
[-C--:B------:R-:W-:Y:S02]  /*6ac0*/  FFMA.FTZ R15, R208, R17.reuse, R15 ;  /* 0x00000011d00f7223 */ /* 0x080fe4000001000f */
[----:B------:R-:W-:Y:S02]  /*6ad0*/  FMUL.FTZ R21, R121, R17 ;  /* 0x0000001179157220 */ /* 0x000fe40000410000 */
[C---:B------:R-:W-:Y:S02]  /*6ae0*/  FMUL.FTZ R19, R225.reuse, R188 ;  /* 0x000000bce1137220 */ /* 0x040fe40000410000 */
[----:B------:R-:W-:Y:S01]  /*6af0*/  FMUL.FTZ R17, R225, R170 ;  /* 0x000000aae1117220 */ /* 0x000fe20000410000 */
[----:B------:R1:W-:Y:S01]  /*6b00*/  STS [R2.X4+0x2148], R21 ;  /* 0x0021481502007388 */ /* 0x0003e20000004800 */
[----:B------:R-:W-:-:S02]  /*6b10*/  FADD.FTZ R182, -R182, R25 ;  /* 0x00000019b6b67221 */ /* 0x000fc40000010100 */
[----:B------:R-:W-:Y:S02]  /*6b20*/  FADD.FTZ R164, R164, R11 ;  /* 0x0000000ba4a47221 */ /* 0x000fe40000010000 */
[C---:B------:R-:W-:Y:S02]  /*6b30*/  FMUL.FTZ R16, R228.reuse, R19 ;  /* 0x00000013e4107220 */ /* 0x040fe40000410000 */
[-C--:B------:R-:W-:Y:S02]  /*6b40*/  FMUL.FTZ R18, R228, R17.reuse ;  /* 0x00000011e4127220 */ /* 0x080fe40000410000 */
[C---:B------:R-:W-:Y:S02]  /*6b50*/  FMUL.FTZ R11, R27.reuse, -R182 ;  /* 0x800000b61b0b7220 */ /* 0x040fe40000410000 */
[----:B------:R-:W-:Y:S02]  /*6b60*/  FMUL.FTZ R27, R27, -R164 ;  /* 0x800000a41b1b7220 */ /* 0x000fe40000410000 */
[----:B------:R-:W-:-:S02]  /*6b70*/  FFMA.FTZ R16, R211, R17, R16 ;  /* 0x00000011d3107223 */ /* 0x000fc40000010010 */
[C---:B------:R-:W-:Y:S02]  /*6b80*/  FMUL.FTZ R23, R120.reuse, R17 ;  /* 0x0000001178177220 */ /* 0x040fe40000410000 */
[-C--:B0-----:R-:W-:Y:S02]  /*6b90*/  FMUL.FTZ R41, R120, R19.reuse ;  /* 0x0000001378297220 */ /* 0x081fe40000410000 */
[----:B------:R-:W-:Y:S01]  /*6ba0*/  FFMA.FTZ R17, R211, R19, -R18 ;  /* 0x00000013d3117223 */ /* 0x000fe20000010812 */
[----:B------:R0:W-:Y:S01]  /*6bb0*/  STS [R2.X4+0x2140], R23 ;  /* 0x0021401702007388 */ /* 0x0001e20000004800 */
[C---:B-1----:R-:W-:Y:S02]  /*6bc0*/  FMUL.FTZ R21, R222.reuse, R187 ;  /* 0x000000bbde157220 */ /* 0x042fe40000410000 */
[----:B------:R-:W-:Y:S01]  /*6bd0*/  FMUL.FTZ R19, R222, R169 ;  /* 0x000000a9de137220 */ /* 0x000fe20000410000 */
[----:B------:R-:W-:Y:S01]  /*6be0*/  STS [R2.X4+0x2144], R41 ;  /* 0x0021442902007388 */ /* 0x000fe20000004800 */
[----:B------:R-:W-:-:S02]  /*6bf0*/  FFMA.FTZ R11, R28, R164, -R11 ;  /* 0x000000a41c0b7223 */ /* 0x000fc4000001080b */
[----:B------:R-:W-:Y:S02]  /*6c00*/  FFMA.FTZ R28, R28, R182, R27 ;  /* 0x000000b61c1c7223 */ /* 0x000fe4000001001b */
[C---:B------:R-:W-:Y:S02]  /*6c10*/  FMUL.FTZ R18, R226.reuse, R21 ;  /* 0x00000015e2127220 */ /* 0x040fe40000410000 */
[-C--:B------:R-:W-:Y:S02]  /*6c20*/  FMUL.FTZ R20, R226, R19.reuse ;  /* 0x00000013e2147220 */ /* 0x080fe40000410000 */
[----:B------:R-:W-:Y:S02]  /*6c30*/  FADD.FTZ R181, -R181, R28 ;  /* 0x0000001cb5b57221 */ /* 0x000fe40000010100 */
[-C--:B------:R-:W-:Y:S02]  /*6c40*/  FFMA.FTZ R18, R212, R19.reuse, R18 ;  /* 0x00000013d4127223 */ /* 0x080fe40000010012 */
[----:B0-----:R-:W-:-:S02]  /*6c50*/  FMUL.FTZ R23, R127, R19 ;  /* 0x000000137f177220 */ /* 0x001fc40000410000 */
[----:B------:R-:W-:Y:S02]  /*6c60*/  FADD.FTZ R11, R162, R11 ;  /* 0x0000000ba20b7221 */ /* 0x000fe40000010000 */
[----:B------:R-:W-:Y:S01]  /*6c70*/  FFMA.FTZ R19, R212, R21, -R20 ;  /* 0x00000015d4137223 */ /* 0x000fe20000010814 */
[----:B------:R-:W-:Y:S01]  /*6c80*/  STS [R2.X4+0x2138], R23 ;  /* 0x0021381702007388 */ /* 0x000fe20000004800 */
[C---:B------:R-:W-:Y:S02]  /*6c90*/  FMUL.FTZ R20, R29.reuse, -R181 ;  /* 0x800000b51d147220 */ /* 0x040fe40000410000 */
[----:B------:R-:W-:Y:S02]  /*6ca0*/  FMUL.FTZ R29, R29, -R11 ;  /* 0x8000000b1d1d7220 */ /* 0x000fe40000410000 */
[----:B------:R-:W-:Y:S02]  /*6cb0*/  FMUL.FTZ R25, R127, R21 ;  /* 0x000000157f197220 */ /* 0x000fe40000410000 */
[----:B------:R-:W-:-:S02]  /*6cc0*/  FMUL.FTZ R24, R217, R186 ;  /* 0x000000bad9187220 */ /* 0x000fc40000410000 */
[C---:B------:R-:W-:Y:S01]  /*6cd0*/  FFMA.FTZ R21, R30.reuse, R11, -R20 ;  /* 0x0000000b1e157223 */ /* 0x040fe20000010814 */
[----:B------:R-:W-:Y:S01]  /*6ce0*/  STS [R2.X4+0x213c], R25 ;  /* 0x00213c1902007388 */ /* 0x000fe20000004800 */
[----:B------:R-:W-:Y:S02]  /*6cf0*/  FMUL.FTZ R20, R217, R168 ;  /* 0x000000a8d9147220 */ /* 0x000fe40000410000 */
[----:B------:R-:W-:Y:S02]  /*6d00*/  FMUL.FTZ R193, R117, R202 ;  /* 0x000000ca75c17220 */ /* 0x000fe40000410000 */
[----:B------:R-:W-:Y:S02]  /*6d10*/  FFMA.FTZ R29, R30, R181, R29 ;  /* 0x000000b51e1d7223 */ /* 0x000fe4000001001d */
[----:B------:R-:W-:Y:S01]  /*6d20*/  FMUL.FTZ R22, R221, R24 ;  /* 0x00000018dd167220 */ /* 0x000fe20000410000 */
[----:B------:R0:W-:Y:S01]  /*6d30*/  STS [R2.X4+0x216c], R193 ;  /* 0x00216cc102007388 */ /* 0x0001e20000004800 */
[----:B------:R-:W-:-:S02]  /*6d40*/  FADD.FTZ R160, R160, R21 ;  /* 0x00000015a0a07221 */ /* 0x000fc40000010000 */
[-C--:B------:R-:W-:Y:S02]  /*6d50*/  FMUL.FTZ R21, R221, R20.reuse ;  /* 0x00000014dd157220 */ /* 0x080fe40000410000 */
[----:B------:R-:W-:Y:S02]  /*6d60*/  FADD.FTZ R180, -R180, R29 ;  /* 0x0000001db4b47221 */ /* 0x000fe40000010100 */
[C---:B------:R-:W-:Y:S02]  /*6d70*/  FFMA.FTZ R22, R215.reuse, R20, R22 ;  /* 0x00000014d7167223 */ /* 0x040fe40000010016 */
[C---:B------:R-:W-:Y:S02]  /*6d80*/  FMUL.FTZ R197, R126.reuse, R24 ;  /* 0x000000187ec57220 */ /* 0x040fe40000410000 */
[----:B0-----:R-:W-:Y:S02]  /*6d90*/  FMUL.FTZ R193, R126, R20 ;  /* 0x000000147ec17220 */ /* 0x001fe40000410000 */
[----:B------:R-:W-:Y:S01]  /*6da0*/  FFMA.FTZ R20, R215, R24, -R21 ;  /* 0x00000018d7147223 */ /* 0x000fe20000010815 */
[----:B------:R-:W-:Y:S01]  /*6db0*/  STS [R2.X4+0x2134], R197 ;  /* 0x002134c502007388 */ /* 0x000fe20000004800 */
[----:B------:R-:W-:-:S02]  /*6dc0*/  FMUL.FTZ R21, R139, R180 ;  /* 0x000000b48b157220 */ /* 0x000fc40000410000 */
[----:B------:R-:W-:Y:S01]  /*6dd0*/  FMUL.FTZ R23, R139, R160 ;  /* 0x000000a08b177220 */ /* 0x000fe20000410000 */
[----:B------:R0:W-:Y:S01]  /*6de0*/  STS [R2.X4+0x2130], R193 ;  /* 0x002130c102007388 */ /* 0x0001e20000004800 */
[----:B------:R-:W-:Y:S02]  /*6df0*/  FMUL.FTZ R25, R138, R181 ;  /* 0x000000b58a197220 */ /* 0x000fe40000410000 */
[----:B------:R-:W-:Y:S02]  /*6e00*/  FMUL.FTZ R24, R140, R21 ;  /* 0x000000158c187220 */ /* 0x000fe40000410000 */
[----:B------:R-:W-:Y:S02]  /*6e10*/  FMUL.FTZ R27, R138, R11 ;  /* 0x0000000b8a1b7220 */ /* 0x000fe40000410000 */
[----:B------:R-:W-:Y:S02]  /*6e20*/  FMUL.FTZ R26, R140, R23 ;  /* 0x000000178c1a7220 */ /* 0x000fe40000410000 */
[----:B------:R-:W-:-:S02]  /*6e30*/  FMUL.FTZ R28, R172, R25 ;  /* 0x00000019ac1c7220 */ /* 0x000fc40000410000 */
[C---:B------:R-:W-:Y:S02]  /*6e40*/  FFMA.FTZ R24, R227.reuse, R23, R24 ;  /* 0x00000017e3187223 */ /* 0x040fe40000010018 */
[----:B------:R-:W-:Y:S02]  /*6e50*/  FMUL.FTZ R30, R172, R27 ;  /* 0x0000001bac1e7220 */ /* 0x000fe40000410000 */
[----:B------:R-:W-:Y:S02]  /*6e60*/  FFMA.FTZ R26, R227, R21, -R26 ;  /* 0x00000015e31a7223 */ /* 0x000fe4000001081a */
[C---:B------:R-:W-:Y:S02]  /*6e70*/  FFMA.FTZ R29, R224.reuse, R27, R28 ;  /* 0x0000001be01d7223 */ /* 0x040fe4000001001c */
[----:B------:R-:W-:Y:S02]  /*6e80*/  FADD.FTZ R24, RZ, R24 ;  /* 0x00000018ff187221 */ /* 0x000fe40000010000 */
[----:B------:R-:W-:-:S02]  /*6e90*/  FFMA.FTZ R41, R224, R25, -R30 ;  /* 0x00000019e0297223 */ /* 0x000fc4000001081e */
[----:B------:R-:W-:Y:S02]  /*6ea0*/  FADD.FTZ R26, RZ, R26 ;  /* 0x0000001aff1a7221 */ /* 0x000fe40000010000 */
[----:B------:R-:W-:Y:S02]  /*6eb0*/  FADD.FTZ R29, R24, R29 ;  /* 0x0000001d181d7221 */ /* 0x000fe40000010000 */
[C---:B------:R-:W-:Y:S02]  /*6ec0*/  FMUL.FTZ R24, R141.reuse, R182 ;  /* 0x000000b68d187220 */ /* 0x040fe40000410000 */
[----:B------:R-:W-:Y:S02]  /*6ed0*/  FADD.FTZ R41, R26, R41 ;  /* 0x000000291a297221 */ /* 0x000fe40000010000 */
[----:B------:R-:W-:Y:S02]  /*6ee0*/  FMUL.FTZ R135, R196, R185 ;  /* 0x000000b9c4877220 */ /* 0x000fe40000410000 */
[----:B------:R-:W-:-:S02]  /*6ef0*/  FMUL.FTZ R26, R141, R164 ;  /* 0x000000a48d1a7220 */ /* 0x000fc40000410000 */
[----:B------:R-:W-:Y:S02]  /*6f00*/  FMUL.FTZ R28, R223, R24 ;  /* 0x00000018df1c7220 */ /* 0x000fe40000410000 */
[----:B------:R-:W-:Y:S02]  /*6f10*/  FMUL.FTZ R43, R196, R167 ;  /* 0x000000a7c42b7220 */ /* 0x000fe40000410000 */
[----:B------:R-:W-:Y:S02]  /*6f20*/  FMUL.FTZ R40, R216, R135 ;  /* 0x00000087d8287220 */ /* 0x000fe40000410000 */
[-C--:B------:R-:W-:Y:S02]  /*6f30*/  FFMA.FTZ R28, R173, R26.reuse, R28 ;  /* 0x0000001aad1c7223 */ /* 0x080fe4000001001c */
[----:B------:R-:W-:Y:S02]  /*6f40*/  FMUL.FTZ R30, R223, R26 ;  /* 0x0000001adf1e7220 */ /* 0x000fe40000410000 */
[----:B------:R-:W-:-:S02]  /*6f50*/  FMUL.FTZ R162, R142, R183 ;  /* 0x000000b78ea27220 */ /* 0x000fc40000410000 */
[-C--:B0-----:R-:W-:Y:S02]  /*6f60*/  FMUL.FTZ R193, R125, R43.reuse ;  /* 0x0000002b7dc17220 */ /* 0x081fe40000410000 */
[-C--:B------:R-:W-:Y:S02]  /*6f70*/  FFMA.FTZ R197, R218, R43.reuse, R40 ;  /* 0x0000002bdac57223 */ /* 0x080fe40000010028 */
[----:B------:R-:W-:Y:S01]  /*6f80*/  FMUL.FTZ R43, R216, R43 ;  /* 0x0000002bd82b7220 */ /* 0x000fe20000410000 */
[----:B------:R0:W-:Y:S01]  /*6f90*/  STS [R2.X4+0x2128], R193 ;  /* 0x002128c102007388 */ /* 0x0001e20000004800 */
[----:B------:R-:W-:Y:S02]  /*6fa0*/  FADD.FTZ R28, R29, R28 ;  /* 0x0000001c1d1c7221 */ /* 0x000fe40000010000 */
[----:B------:R-:W-:Y:S02]  /*6fb0*/  FFMA.FTZ R30, R173, R24, -R30 ;  /* 0x00000018ad1e7223 */ /* 0x000fe4000001081e */
[----:B------:R-:W-:-:S02]  /*6fc0*/  FMUL.FTZ R40, R142, R165 ;  /* 0x000000a58e287220 */ /* 0x000fc40000410000 */
[----:B------:R-:W-:Y:S02]  /*6fd0*/  FMUL.FTZ R192, R143, R184 ;  /* 0x000000b88fc07220 */ /* 0x000fe40000410000 */
[----:B------:R-:W-:Y:S02]  /*6fe0*/  FMUL.FTZ R29, R209, R162 ;  /* 0x000000a2d11d7220 */ /* 0x000fe40000410000 */
[----:B------:R-:W-:Y:S02]  /*6ff0*/  FFMA.FTZ R4, R200, R202, -R203 ;  /* 0x000000cac8047223 */ /* 0x000fe400000108cb */
[----:B------:R-:W-:Y:S02]  /*7000*/  FFMA.FTZ R203, R218, R135, -R43 ;  /* 0x00000087dacb7223 */ /* 0x000fe4000001082b */
[----:B------:R-:W-:Y:S02]  /*7010*/  FADD.FTZ R30, R41, R30 ;  /* 0x0000001e291e7221 */ /* 0x000fe40000010000 */
[----:B------:R-:W-:-:S02]  /*7020*/  FMUL.FTZ R176, R143, R166 ;  /* 0x000000a68fb07220 */ /* 0x000fc40000410000 */
[----:B------:R-:W-:Y:S02]  /*7030*/  FMUL.FTZ R43, R213, R192 ;  /* 0x000000c0d52b7220 */ /* 0x000fe40000410000 */
[-C--:B------:R-:W-:Y:S02]  /*7040*/  FFMA.FTZ R29, R220, R40.reuse, R29 ;  /* 0x00000028dc1d7223 */ /* 0x080fe4000001001d */
[----:B------:R-:W-:Y:S02]  /*7050*/  FMUL.FTZ R41, R209, R40 ;  /* 0x00000028d1297220 */ /* 0x000fe40000410000 */
[----:B------:R-:W-:Y:S02]  /*7060*/  FMUL.FTZ R233, R125, R135 ;  /* 0x000000877de97220 */ /* 0x000fe40000410000 */
[-C--:B------:R-:W-:Y:S02]  /*7070*/  FFMA.FTZ R43, R219, R176.reuse, R43 ;  /* 0x000000b0db2b7223 */ /* 0x080fe4000001002b */
[----:B------:R-:W-:Y:S01]  /*7080*/  FADD.FTZ R28, R28, R29 ;  /* 0x0000001d1c1c7221 */ /* 0x000fe20000010000 */
[----:B------:R-:W-:Y:S01]  /*7090*/  STS [R2.X4+0x212c], R233 ;  /* 0x00212ce902007388 */ /* 0x000fe20000004800 */
[----:B------:R-:W-:-:S02]  /*70a0*/  FMUL.FTZ R135, R213, R176 ;  /* 0x000000b0d5877220 */ /* 0x000fc40000410000 */
[----:B------:R-:W-:Y:S02]  /*70b0*/  FFMA.FTZ R41, R220, R162, -R41 ;  /* 0x000000a2dc297223 */ /* 0x000fe40000010829 */
[----:B------:R-:W-:Y:S02]  /*70c0*/  FADD.FTZ R28, R28, R43 ;  /* 0x0000002b1c1c7221 */ /* 0x000fe40000010000 */
[----:B------:R-:W-:Y:S02]  /*70d0*/  FADD.FTZ R30, R30, R41 ;  /* 0x000000291e1e7221 */ /* 0x000fe40000010000 */
[----:B------:R-:W-:Y:S02]  /*70e0*/  FFMA.FTZ R135, R219, R192, -R135 ;  /* 0x000000c0db877223 */ /* 0x000fe40000010887 */
        /* <DEDUP_REMOVED lines=13> */
[----:B------:R-:W-:-:S02]  /*71c0*/  FFMA.FTZ R39, R239, UR39, R39 ;  /* 0x00000027ef277c23 */ /* 0x000fc40008010027 */
[----:B------:R-:W-:Y:S02]  /*71d0*/  FADD.FTZ R13, R14, R13 ;  /* 0x0000000d0e0d7221 */ /* 0x000fe40000010000 */
[----:B------:R-:W-:Y:S02]  /*71e0*/  FMUL.FTZ R239, R119, R159 ;  /* 0x0000009f77ef7220 */ /* 0x000fe40000410000 */
[----:B------:R-:W-:Y:S02]  /*71f0*/  FADD.FTZ R12, R12, R5 ;  /* 0x000000050c0c7221 */ /* 0x000fe40000010000 */
[----:B------:R-:W-:Y:S01]  /*7200*/  FADD.FTZ R13, R13, R10 ;  /* 0x0000000a0d0d7221 */ /* 0x000fe20000010000 */
[----:B------:R1:W-:Y:S01]  /*7210*/  STS [R2.X4+0x217c], R239 ;  /* 0x00217cef02007388 */ /* 0x0003e20000004800 */
[----:B------:R-:W-:Y:S01]  /*7220*/  FMUL.FTZ R21, R128, R21 ;  /* 0x0000001580157220 */ /* 0x000fe20000410000 */
[----:B------:R-:W-:Y:S01]  /*7230*/  MOV R10, UR28 ;  /* 0x0000001c000a7c02 */ /* 0x000fe20008000f00 */
[----:B------:R-:W-:-:S02]  /*7240*/  FMUL.FTZ R235, R118, R235 ;  /* 0x000000eb76eb7220 */ /* 0x000fc40000410000 */
[C---:B0-----:R-:W-:Y:S01]  /*7250*/  FMUL.FTZ R193, R124.reuse, R176 ;  /* 0x000000b07cc17220 */ /* 0x041fe20000410000 */
[----:B------:R0:W-:Y:S01]  /*7260*/  STS [R2.X4+0x2104], R21 ;  /* 0x0021041502007388 */ /* 0x0001e20000004800 */
[----:B------:R-:W-:Y:S02]  /*7270*/  FMUL.FTZ R135, R124, R192 ;  /* 0x000000c07c877220 */ /* 0x000fe40000410000 */
[C---:B------:R-:W-:Y:S01]  /*7280*/  FMUL.FTZ R41, R131.reuse, R40 ;  /* 0x0000002883297220 */ /* 0x040fe20000410000 */
[----:B------:R-:W-:Y:S01]  /*7290*/  STS [R2.X4+0x2170], R235 ;  /* 0x002170eb02007388 */ /* 0x000fe20000004800 */
[----:B-1----:R-:W-:Y:S02]  /*72a0*/  FMUL.FTZ R239, R118, R237 ;  /* 0x000000ed76ef7220 */ /* 0x002fe40000410000 */
[----:B------:R-:W-:Y:S01]  /*72b0*/  FMUL.FTZ R43, R131, R162 ;  /* 0x000000a2832b7220 */ /* 0x000fe20000410000 */
[----:B------:R1:W-:Y:S01]  /*72c0*/  STS [R2.X4+0x2120], R193 ;  /* 0x002120c102007388 */ /* 0x0003e20000004800 */
[----:B------:R-:W-:-:S02]  /*72d0*/  FMUL.FTZ R29, R130, R26 ;  /* 0x0000001a821d7220 */ /* 0x000fc40000410000 */
[----:B------:R-:W-:Y:S01]  /*72e0*/  FMUL.FTZ R19, R130, R24 ;  /* 0x0000001882137220 */ /* 0x000fe20000410000 */
[----:B------:R-:W-:Y:S01]  /*72f0*/  STS [R2.X4+0x2174], R239 ;  /* 0x002174ef02007388 */ /* 0x000fe20000004800 */
[C---:B------:R-:W-:Y:S02]  /*7300*/  FMUL.FTZ R27, R129.reuse, R27 ;  /* 0x0000001b811b7220 */ /* 0x040fe40000410000 */
[----:B------:R-:W-:Y:S01]  /*7310*/  FMUL.FTZ R25, R129, R25 ;  /* 0x0000001981197220 */ /* 0x000fe20000410000 */
[----:B------:R-:W-:Y:S01]  /*7320*/  STS [R2.X4+0x2124], R135 ;  /* 0x0021248702007388 */ /* 0x000fe20000004800 */
[----:B------:R-:W-:Y:S02]  /*7330*/  FMUL.FTZ R23, R128, R23 ;  /* 0x0000001780177220 */ /* 0x000fe40000410000 */
[----:B------:R-:W-:Y:S01]  /*7340*/  FADD.FTZ R30, R12, R3 ;  /* 0x000000030c1e7221 */ /* 0x000fe20000010000 */
[----:B------:R-:W-:Y:S01]  /*7350*/  STS [R2.X4+0x2118], R41 ;  /* 0x0021182902007388 */ /* 0x000fe20000004800 */
[----:B------:R-:W-:Y:S01]  /*7360*/  FADD.FTZ R7, R13, R6 ;  /* 0x000000060d077221 */ /* 0x000fe20000010000 */
[----:B------:R-:W-:Y:S01]  /*7370*/  LEA R6, R10, -R157, 0x1 ;  /* 0x8000009d0a067211 */ /* 0x000fe200078e08ff */
[----:B------:R-:W-:Y:S01]  /*7380*/  FMUL.FTZ R3, R190, UR38 ;  /* 0x00000026be037c20 */ /* 0x000fe20008410000 */
[----:B------:R-:W-:Y:S01]  /*7390*/  STS [R2.X4+0x211c], R43 ;  /* 0x00211c2b02007388 */ /* 0x000fe20000004800 */
[----:B------:R-:W-:Y:S01]  /*73a0*/  FADD.FTZ R7, R7, R4 ;  /* 0x0000000407077221 */ /* 0x000fe20000010000 */
[----:B------:R-:W-:Y:S01]  /*73b0*/  ISETP.GE.AND P0, PT, R6, 0x1, PT ;  /* 0x000000010600780c */ /* 0x000fe20003f06270 */
[----:B0-----:R-:W-:Y:S01]  /*73c0*/  FFMA.FTZ R21, R174, UR39, R3 ;  /* 0x00000027ae157c23 */ /* 0x001fe20008010003 */
[----:B------:R-:W-:Y:S01]  /*73d0*/  STS [R2.X4+0x2110], R29 ;  /* 0x0021101d02007388 */ /* 0x000fe20000004800 */
[----:B------:R-:W-:-:S02]  /*73e0*/  FMUL.FTZ R4, R191, UR38 ;  /* 0x00000026bf047c20 */ /* 0x000fc40008410000 */
[----:B------:R-:W-:Y:S01]  /*73f0*/  FMUL.FTZ R3, R188, UR38 ;  /* 0x00000026bc037c20 */ /* 0x000fe20008410000 */
[----:B------:R-:W-:Y:S01]  /*7400*/  STS [R2.X4+0x2114], R19 ;  /* 0x0021141302007388 */ /* 0x000fe20000004800 */
[----:B-1----:R-:W-:Y:S02]  /*7410*/  FFMA.FTZ R193, R175, UR39, R4 ;  /* 0x00000027afc17c23 */ /* 0x002fe40008010004 */
[----:B------:R-:W-:Y:S01]  /*7420*/  FFMA.FTZ R18, R170, UR39, R3 ;  /* 0x00000027aa127c23 */ /* 0x000fe20008010003 */
[----:B------:R-:W-:Y:S01]  /*7430*/  STS [R2.X4+0x2108], R27 ;  /* 0x0021081b02007388 */ /* 0x000fe20000004800 */
[----:B------:R-:W-:Y:S02]  /*7440*/  FMUL.FTZ R5, R174, UR38 ;  /* 0x00000026ae057c20 */ /* 0x000fe40008410000 */
[----:B------:R-:W-:Y:S01]  /*7450*/  FMUL.FTZ R4, R171, UR38 ;  /* 0x00000026ab047c20 */ /* 0x000fe20008410000 */
[----:B------:R-:W-:Y:S01]  /*7460*/  STS [R2.X4+0x210c], R25 ;  /* 0x00210c1902007388 */ /* 0x000fe20000004800 */
[----:B------:R-:W-:-:S02]  /*7470*/  FMUL.FTZ R3, R186, UR38 ;  /* 0x00000026ba037c20 */ /* 0x000fc40008410000 */
[----:B------:R-:W-:Y:S01]  /*7480*/  FFMA.FTZ R16, R190, UR39, -R5 ;  /* 0x00000027be107c23 */ /* 0x000fe20008010805 */
[----:B------:R0:W-:Y:S01]  /*7490*/  STS [R2.X4+0x2100], R23 ;  /* 0x0021001702007388 */ /* 0x0001e20000004800 */
[C---:B------:R-:W-:Y:S02]  /*74a0*/  FFMA.FTZ R22, R168.reuse, UR39, R3 ;  /* 0x00000027a8167c23 */ /* 0x040fe40008010003 */
[----:B------:R-:W-:Y:S02]  /*74b0*/  FMUL.FTZ R5, R168, UR38 ;  /* 0x00000026a8057c20 */ /* 0x000fe40008410000 */
[----:B------:R-:W-:Y:S02]  /*74c0*/  FMUL.FTZ R3, R184, UR38 ;  /* 0x00000026b8037c20 */ /* 0x000fe40008410000 */
[----:B------:R-:W-:Y:S02]  /*74d0*/  FFMA.FTZ R20, R186, UR39, -R5 ;  /* 0x00000027ba147c23 */ /* 0x000fe40008010805 */
[----:B------:R-:W-:-:S02]  /*74e0*/  FFMA.FTZ R26, R166, UR39, R3 ;  /* 0x00000027a61a7c23 */ /* 0x000fc40008010003 */
[C---:B0-----:R-:W-:Y:S02]  /*74f0*/  FMUL.FTZ R2, R189.reuse, UR38 ;  /* 0x00000026bd027c20 */ /* 0x041fe40008410000 */
[----:B------:R-:W-:Y:S02]  /*7500*/  FFMA.FTZ R23, R189, UR39, -R4 ;  /* 0x00000027bd177c23 */ /* 0x000fe40008010804 */
[----:B------:R-:W-:Y:S02]  /*7510*/  FFMA.FTZ R25, R171, UR39, R2 ;  /* 0x00000027ab197c23 */ /* 0x000fe40008010002 */
[----:B------:R-:W-:Y:S02]  /*7520*/  FMUL.FTZ R2, R187, UR38 ;  /* 0x00000026bb027c20 */ /* 0x000fe40008410000 */
[C---:B------:R-:W-:Y:S02]  /*7530*/  FMUL.FTZ R4, R169.reuse, UR38 ;  /* 0x00000026a9047c20 */ /* 0x040fe40008410000 */
[----:B------:R-:W-:-:S02]  /*7540*/  FFMA.FTZ R41, R169, UR39, R2 ;  /* 0x00000027a9297c23 */ /* 0x000fc40008010002 */
[----:B------:R-:W-:Y:S02]  /*7550*/  FMUL.FTZ R2, R185, UR38 ;  /* 0x00000026b9027c20 */ /* 0x000fe40008410000 */
[----:B------:R-:W-:Y:S02]  /*7560*/  FFMA.FTZ R29, R187, UR39, -R4 ;  /* 0x00000027bb1d7c23 */ /* 0x000fe40008010804 */
[C---:B------:R-:W-:Y:S02]  /*7570*/  FFMA.FTZ R135, R167.reuse, UR39, R2 ;  /* 0x00000027a7877c23 */ /* 0x040fe40008010002 */
[----:B------:R-:W-:Y:S02]  /*7580*/  FMUL.FTZ R4, R167, UR38 ;  /* 0x00000026a7047c20 */ /* 0x000fe40008410000 */
[----:B------:R-:W-:Y:S02]  /*7590*/  FMUL.FTZ R5, R166, UR38 ;  /* 0x00000026a6057c20 */ /* 0x000fe40008410000 */
[----:B------:R-:W-:-:S02]  /*75a0*/  FMUL.FTZ R2, R183, UR38 ;  /* 0x00000026b7027c20 */ /* 0x000fc40008410000 */
[----:B------:R-:W-:Y:S02]  /*75b0*/  FMUL.FTZ R3, R182, UR38 ;  /* 0x00000026b6037c20 */ /* 0x000fe40008410000 */
[----:B------:R-:W-:Y:S02]  /*75c0*/  FMUL.FTZ R10, R175, UR38 ;  /* 0x00000026af0a7c20 */ /* 0x000fe40008410000 */
        /* <DEDUP_REMOVED lines=12> */
[----:B------:R-:W-:Y:S02]  /*7690*/  FFMA.FTZ R27, R188, UR39, -R27 ;  /* 0x00000027bc1b7c23 */ /* 0x000fe4000801081b */
[----:B------:R-:W-:Y:S02]  /*76a0*/  FFMA.FTZ R14, R183, UR39, -R14 ;  /* 0x00000027b70e7c23 */ /* 0x000fe4000801080e */
[----:B------:R-:W-:Y:S02]  /*76b0*/  FFMA.FTZ R28, R182, UR39, -R5 ;  /* 0x00000027b61c7c23 */ /* 0x000fe40008010805 */
[----:B------:R-:W-:-:S02]  /*76c0*/  FFMA.FTZ R19, R181, UR39, -R4 ;  /* 0x00000027b5137c23 */ /* 0x000fc40008010804 */
        /* <DEDUP_REMOVED lines=36> */
.L_x_7026:
[----:B------:R-:W-:Y:S05]  /*7910*/  BSYNC B0 ;  /* 0x0000000000007941 */ /* 0x000fea0003800000 */
.L_x_7025:
[----:B------:R-:W-:Y:S01]  /*7920*/  ULDC.64 UR32, c[0x0][0x298] ;  /* 0x0000a60000207ab9 */ /* 0x000fe20000000a00 */
[----:B------:R-:W-:Y:S01]  /*7930*/  FMUL.FTZ R2, R31, R199 ;  /* 0x000000c71f027220 */ /* 0x000fe20000410000 */
[----:B------:R-:W-:Y:S01]  /*7940*/  USHF.R.U32.HI UR28, URZ, 0x1, UR33 ;  /* 0x000000013f1c7899 */ /* 0x000fe20008011621 */
[C---:B------:R-:W-:Y:S01]  /*7950*/  FMUL.FTZ R3, R158.reuse, R159 ;  /* 0x0000009f9e037220 */ /* 0x040fe20000410000 */
[----:B------:R-:W-:Y:S01]  /*7960*/  USHF.R.U64 UR32, UR32, 0x1, UR33 ;  /* 0x0000000120207899 */ /* 0x000fe20008001221 */
[----:B------:R-:W-:Y:S01]  /*7970*/  FADD.FTZ R137, R137, R2 ;  /* 0x0000000289897221 */ /* 0x000fe20000010000 */
[----:B------:R-:W-:Y:S01]  /*7980*/  UIMAD UR37, UR28, UR35, URZ ;  /* 0x000000231c2572a4 */ /* 0x000fe2000f8e023f */
[C---:B------:R-:W-:Y:S01]  /*7990*/  FMUL.FTZ R195, R158.reuse, R195 ;  /* 0x000000c39ec37220 */ /* 0x040fe20000410000 */
[----:B------:R-:W-:Y:S01]  /*79a0*/  UIMAD.WIDE.U32 UR28, UR32, UR35, URZ ;  /* 0x00000023201c72a5 */ /* 0x000fe2000f8e003f */
[-C--:B------:R-:W-:Y:S01]  /*79b0*/  FMUL.FTZ R158, R158, R179.reuse ;  /* 0x000000b39e9e7220 */ /* 0x080fe20000410000 */
[----:B------:R-:W-:Y:S01]  /*79c0*/  UIMAD UR37, UR34, UR32, UR37 ;  /* 0x00000020222572a4 */ /* 0x000fe2000f8e0225 */
[C---:B------:R-:W-:Y:S01]  /*79d0*/  FFMA.FTZ R179, R0.reuse, R179, R3 ;  /* 0x000000b300b37223 */ /* 0x040fe20000010003 */
[----:B------:R-:W-:Y:S01]  /*79e0*/  ULDC UR38, c[0x0][0x174] ;  /* 0x00005d0000267ab9 */ /* 0x000fe20000000800 */
[----:B0-----:R-:W-:Y:S01]  /*79f0*/  IADD3 R4, R157, 0x40, RZ ;  /* 0x000000409d047810 */ /* 0x001fe20007ffe0ff */
[----:B------:R-:W-:Y:S01]  /*7a00*/  ULDC.64 UR32, c[0x0][0x2a0] ;  /* 0x0000a80000207ab9 */ /* 0x000fe20000000a00 */
[----:B------:R-:W-:Y:S01]  /*7a10*/  FFMA.FTZ R158, R0, R159, -R158 ;  /* 0x0000009f009e7223 */ /* 0x000fe2000001089e */
[----:B------:R-:W-:Y:S01]  /*7a20*/  UIADD3 UR29, UR29, UR37, URZ ;  /* 0x000000251d1d7290 */ /* 0x000fe2000fffe03f */
[----:B------:R-:W-:Y:S01]  /*7a30*/  LEA.HI.SX32 R4, R4, R157, 0x1b ;  /* 0x0000009d04047211 */ /* 0x000fe200078fdaff */
[----:B------:R-:W-:Y:S01]  /*7a40*/  UIMAD UR37, UR36, UR32, URZ ;  /* 0x00000020242572a4 */ /* 0x000fe2000f8e023f */
[----:B------:R-:W-:Y:S01]  /*7a50*/  FFMA.FTZ R39, R0, R39, R195 ;  /* 0x0000002700277223 */ /* 0x000fe200000100c3 */
[----:B------:R-:W-:Y:S01]  /*7a60*/  UIMAD.WIDE.U32 UR28, UR18, UR32, UR28 ;  /* 0x00000020121c72a5 */ /* 0x000fe2000f8e001c */
[----:B------:R-:W-:Y:S01]  /*7a70*/  FADD.FTZ R7, R7, R178 ;  /* 0x000000b207077221 */ /* 0x000fe20000010000 */
[----:B------:R-:W-:Y:S01]  /*7a80*/  UIMAD UR37, UR18, UR33, UR37 ;  /* 0x00000021122572a4 */ /* 0x000fe2000f8e0225 */
[----:B------:R-:W-:Y:S01]  /*7a90*/  FMUL.FTZ R198, R31, R198 ;  /* 0x000000c61fc67220 */ /* 0x000fe20000410000 */
        /* <DEDUP_REMOVED lines=8> */
[----:B------:R-:W-:Y:S01]  /*7b20*/  FADD.FTZ R201, R201, -R198 ;  /* 0x800000c6c9c97221 */ /* 0x000fe20000010000 */
[----:B------:R-:W-:Y:S01]  /*7b30*/  ULEA.HI.X UR33, UR28, UR33, UR37, 0x3, UP0 ;  /* 0x000000211c217291 */ /* 0x000fe200080f1c25 */
[----:B------:R-:W-:Y:S01]  /*7b40*/  FADD.FTZ R0, R0, R179 ;  /* 0x000000b300007221 */ /* 0x000fe20000010000 */
[----:B------:R-:W-:Y:S01]  /*7b50*/  UIMAD UR28, UR29, -0x800, URZ ;  /* 0xfffff8001d1c78a4 */ /* 0x000fe2000f8e023f */
[----:B------:R-:W-:Y:S01]  /*7b60*/  LEA R2, P0, R157, UR32, 0x2 ;  /* 0x000000209d027c11 */ /* 0x000fe2000f8010ff */
[----:B------:R-:W-:Y:S01]  /*7b70*/  USHF.L.U64.HI UR29, UR8, 0x2, UR9 ;  /* 0x00000002081d7899 */ /* 0x000fe20008010209 */
[----:B------:R-:W-:-:S02]  /*7b80*/  ISETP.GE.AND P1, PT, R6, 0x81, PT ;  /* 0x000000810600780c */ /* 0x000fc40003f26270 */
[----:B------:R-:W-:Y:S01]  /*7b90*/  LEA.HI.X R3, R157, UR33, RZ, 0x2, P0 ;  /* 0x000000219d037c11 */ /* 0x000fe200080f14ff */
[----:B------:R-:W-:Y:S01]  /*7ba0*/  ULDC.64 UR32, c[0x0][0x2b0] ;  /* 0x0000ac0000207ab9 */ /* 0x000fe20000000a00 */
[----:B------:R-:W-:Y:S01]  /*7bb0*/  MOV R5, UR28 ;  /* 0x0000001c00057c02 */ /* 0x000fe20008000f00 */
[----:B------:R-:W-:Y:S01]  /*7bc0*/  USHF.L.U32 UR28, UR8, 0x2, URZ ;  /* 0x00000002081c7899 */ /* 0x000fe2000800063f */
[C---:B------:R-:W-:Y:S01]  /*7bd0*/  ISETP.GE.AND P0, PT, R6.reuse, 0x41, PT ;  /* 0x000000410600780c */ /* 0x040fe20003f06270 */
[----:B------:R-:W-:Y:S01]  /*7be0*/  UIMAD UR29, UR29, UR32, URZ ;  /* 0x000000201d1d72a4 */ /* 0x000fe2000f8e023f */
[----:B------:R-:W-:Y:S01]  /*7bf0*/  ISETP.GE.AND P2, PT, R6, 0xc1, PT ;  /* 0x000000c10600780c */ /* 0x000fe20003f46270 */
[----:B------:R-:W-:Y:S01]  /*7c00*/  IMAD.WIDE R2, R5, 0x4, R2 ;  /* 0x0000000405027825 */ /* 0x000fe200078e0202 */
[----:B------:R-:W-:Y:S01]  /*7c10*/  IADD3 R158, R157, 0xc0, RZ ;  /* 0x000000c09d9e7810 */ /* 0x000fe20007ffe0ff */
[----:B------:R-:W-:Y:S01]  /*7c20*/  UIMAD UR29, UR28, UR33, UR29 ;  /* 0x000000211c1d72a4 */ /* 0x000fe2000f8e021d */
[----:B------:R-:W-:-:S02]  /*7c30*/  MOV R5, UR28 ;  /* 0x0000001c00057c02 */ /* 0x000fc40008000f00 */
[----:B------:R-:W-:-:S03]  /*7c40*/  LEA.HI.SX32 R40, R40, R157, 0x1b ;  /* 0x0000009d28287211 */ /* 0x000fc600078fdaff */
[----:B------:R-:W-:Y:S02]  /*7c50*/  IMAD.WIDE.U32 R2, R5, c[0x0][0x2b0], R2 ;  /* 0x0000ac0005027a25 */ /* 0x000fe400078e0002 */
[----:B------:R0:W1:Y:S03]  /*7c60*/  LDS R5, [R4.X4+0x2200] ;  /* 0x0022000004057984 */ /* 0x0000660000004800 */
[----:B------:R-:W-:Y:S01]  /*7c70*/  IADD3 R3, R3, UR29, RZ ;  /* 0x0000001d03037c10 */ /* 0x000fe2000fffe0ff */
[----:B------:R-:W-:Y:S05]  /*7c80*/  @!P0 BRA `(.L_x_7028) ;  /* 0x0000001000008947 */ /* 0x000fea0003800000 */
[----:B-1----:R1:W-:Y:S02]  /*7c90*/  RED.E.ADD.F32.FTZ.RN.STRONG.GPU [R2.64+-0x1f00], R5 ;  /* 0xffe100050200798e */ /* 0x0023e4000c10e79e */
.L_x_7028:
[----:B------:R-:W-:Y:S05]  /*7ca0*/  BSYNC B0 ;  /* 0x0000000000007941 */ /* 0x000fea0003800000 */
.L_x_7027:
[----:B-1----:R1:W2:Y:S01]  /*7cb0*/  LDS R5, [R40.X4+0x2300] ;  /* 0x0023000028057984 */ /* 0x0022a20000004800 */
[----:B------:R-:W-:Y:S01]  /*7cc0*/  BSSY B0, `(.L_x_7029) ;  /* 0x0000004000007945 */ /* 0x000fe20003800000 */
[----:B------:R-:W-:Y:S01]  /*7cd0*/  LEA.HI.SX32 R158, R158, R157, 0x1b ;  /* 0x0000009d9e9e7211 */ /* 0x000fe200078fdaff */
[----:B------:R-:W-:Y:S05]  /*7ce0*/  @!P1 BRA `(.L_x_7030) ;  /* 0x0000001000009947 */ /* 0x000fea0003800000 */
[----:B--2---:R2:W-:Y:S02]  /*7cf0*/  RED.E.ADD.F32.FTZ.RN.STRONG.GPU [R2.64+-0x1e00], R5 ;  /* 0xffe200050200798e */ /* 0x0045e4000c10e79e */
.L_x_7030:
[----:B------:R-:W-:Y:S05]  /*7d00*/  BSYNC B0 ;  /* 0x0000000000007941 */ /* 0x000fea0003800000 */
.L_x_7029:
[----:B--2---:R2:W3:Y:S01]  /*7d10*/  LDS R5, [R158.X4+0x2400] ;  /* 0x002400009e057984 */ /* 0x0044e20000004800 */
[----:B------:R-:W-:Y:S01]  /*7d20*/  BSSY B0, `(.L_x_7031) ;  /* 0x0000005000007945 */ /* 0x000fe20003800000 */
[----:B0-----:R-:W-:-:S02]  /*7d30*/  IADD3 R4, R157, 0x100, RZ ;  /* 0x000001009d047810 */ /* 0x001fc40007ffe0ff */
[----:B-1----:R-:W-:Y:S01]  /*7d40*/  IADD3 R40, R157, 0x140, RZ ;  /* 0x000001409d287810 */ /* 0x002fe20007ffe0ff */
[----:B------:R-:W-:Y:S05]  /*7d50*/  @!P2 BRA `(.L_x_7032) ;  /* 0x000000100000a947 */ /* 0x000fea0003800000 */
[----:B---3--:R0:W-:Y:S02]  /*7d60*/  RED.E.ADD.F32.FTZ.RN.STRONG.GPU [R2.64+-0x1d00], R5 ;  /* 0xffe300050200798e */ /* 0x0081e4000c10e79e */
.L_x_7032:
[----:B------:R-:W-:Y:S05]  /*7d70*/  BSYNC B0 ;  /* 0x0000000000007941 */ /* 0x000fea0003800000 */
.L_x_7031:
        /* <DEDUP_REMOVED lines=14> */
.L_x_7034:
[----:B0-----:R-:W-:Y:S05]  /*7e60*/  BSYNC B0 ;  /* 0x0000000000007941 */ /* 0x001fea0003800000 */
.L_x_7033:
[----:B-1----:R0:W1:Y:S01]  /*7e70*/  LDS R5, [R40.X4+0x2600] ;  /* 0x0026000028057984 */ /* 0x0020620000004800 */
[----:B------:R-:W-:Y:S01]  /*7e80*/  BSSY B0, `(.L_x_7035) ;  /* 0x0000005000007945 */ /* 0x000fe20003800000 */
[----:B------:R-:W-:Y:S02]  /*7e90*/  IADD3 R4, R157, 0x1c0, RZ ;  /* 0x000001c09d047810 */ /* 0x000fe40007ffe0ff */
[----:B------:R-:W-:Y:S01]  /*7ea0*/  LEA.HI.SX32 R158, R158, R157, 0x1b ;  /* 0x0000009d9e9e7211 */ /* 0x000fe200078fdaff */
[----:B------:R-:W-:Y:S05]  /*7eb0*/  @!P0 BRA `(.L_x_7036) ;  /* 0x0000001000008947 */ /* 0x000fea0003800000 */
[----:B-1----:R1:W-:Y:S02]  /*7ec0*/  RED.E.ADD.F32.FTZ.RN.STRONG.GPU [R2.64+-0x1b00], R5 ;  /* 0xffe500050200798e */ /* 0x0023e4000c10e79e */
.L_x_7036:
[----:B------:R-:W-:Y:S05]  /*7ed0*/  BSYNC B0 ;  /* 0x0000000000007941 */ /* 0x000fea0003800000 */
.L_x_7035:
[----:B-1----:R1:W2:Y:S01]  /*7ee0*/  LDS R5, [R158.X4+0x2700] ;  /* 0x002700009e057984 */ /* 0x0022a20000004800 */
[----:B------:R-:W-:Y:S01]  /*7ef0*/  BSSY B0, `(.L_x_7037) ;  /* 0x0000005000007945 */ /* 0x000fe20003800000 */
[----:B------:R-:W-:-:S02]  /*7f00*/  IADD3 R162, R157, 0x200, RZ ;  /* 0x000002009da27810 */ /* 0x000fc40007ffe0ff */
[----:B------:R-:W-:Y:S01]  /*7f10*/  LEA.HI.SX32 R4, R4, R157, 0x1b ;  /* 0x0000009d04047211 */ /* 0x000fe200078fdaff */
[----:B------:R-:W-:Y:S05]  /*7f20*/  @!P1 BRA `(.L_x_7038) ;  /* 0x0000001000009947 */ /* 0x000fea0003800000 */
[----:B--2---:R2:W-:Y:S02]  /*7f30*/  RED.E.ADD.F32.FTZ.RN.STRONG.GPU [R2.64+-0x1a00], R5 ;  /* 0xffe600050200798e */ /* 0x0045e4000c10e79e */
.L_x_7038:
[----:B------:R-:W-:Y:S05]  /*7f40*/  BSYNC B0 ;  /* 0x0000000000007941 */ /* 0x000fea0003800000 */
.L_x_7037:
[----:B--2---:R2:W3:Y:S01]  /*7f50*/  LDS R5, [R4.X4+0x2800] ;  /* 0x0028000004057984 */ /* 0x0044e20000004800 */
[----:B------:R-:W-:Y:S01]  /*7f60*/  BSSY B0, `(.L_x_7039) ;  /* 0x0000005000007945 */ /* 0x000fe20003800000 */
[----:B0-----:R-:W-:Y:S02]  /*7f70*/  IADD3 R40, R157, 0x240, RZ ;  /* 0x000002409d287810 */ /* 0x001fe40007ffe0ff */
[----:B------:R-:W-:Y:S01]  /*7f80*/  LEA.HI.SX32 R7, R162, R157, 0x1b ;  /* 0x0000009da2077211 */ /* 0x000fe200078fdaff */
[----:B------:R-:W-:Y:S05]  /*7f90*/  @!P2 BRA `(.L_x_7040) ;  /* 0x000000100000a947 */ /* 0x000fea0003800000 */
[----:B---3--:R0:W-:Y:S02]  /*7fa0*/  RED.E.ADD.F32.FTZ.RN.STRONG.GPU [R2.64+-0x1900], R5 ;  /* 0xffe700050200798e */ /* 0x0081e4000c10e79e */
.L_x_7040:
[----:B------:R-:W-:Y:S05]  /*7fb0*/  BSYNC B0 ;  /* 0x0000000000007941 */ /* 0x000fea0003800000 */
.L_x_7039:
[----:B------:R-:W4:Y:S01]  /*7fc0*/  LDS R7, [R7.X4+0x2900] ;  /* 0x0029000007077984 */ /* 0x000f220000004800 */
[----:B------:R-:W-:Y:S01]  /*7fd0*/  BSSY B0, `(.L_x_7041) ;  /* 0x0000005000007945 */ /* 0x000fe20003800000 */
[----:B--2---:R-:W-:Y:S02]  /*7fe0*/  IADD3 R4, R157, 0x280, RZ ;  /* 0x000002809d047810 */ /* 0x004fe40007ffe0ff */
[----:B------:R-:W-:Y:S01]  /*7ff0*/  LEA.HI.SX32 R40, R40, R157, 0x1b ;  /* 0x0000009d28287211 */ /* 0x000fe200078fdaff */
[----:B------:R-:W-:Y:S05]  /*8000*/  @!P3 BRA `(.L_x_7042) ;  /* 0x000000100000b947 */ /* 0x000fea0003800000 */
[----:B----4-:R2:W-:Y:S02]  /*8010*/  RED.E.ADD.F32.FTZ.RN.STRONG.GPU [R2.64+-0x1800], R7 ;  /* 0xffe800070200798e */ /* 0x0105e4000c10e79e */
.L_x_7042:
[----:B------:R-:W-:Y:S05]  /*8020*/  BSYNC B0 ;  /* 0x0000000000007941 */ /* 0x000fea0003800000 */
.L_x_7041:
[----:B0--3--:R0:W3:Y:S01]  /*8030*/  LDS R5, [R40.X4+0x2a00] ;  /* 0x002a000028057984 */ /* 0x0090e20000004800 */
[----:B------:R-:W-:Y:S01]  /*8040*/  BSSY B0, `(.L_x_7043) ;  /* 0x0000004000007945 */ /* 0x000fe20003800000 */
[----:B------:R-:W-:Y:S01]  /*8050*/  LEA.HI.SX32 R4, R4, R157, 0x1b ;  /* 0x0000009d04047211 */ /* 0x000fe200078fdaff */
[----:B------:R-:W-:Y:S05]  /*8060*/  @!P4 BRA `(.L_x_7044) ;  /* 0x000000100000c947 */ /* 0x000fea0003800000 */
[----:B---3--:R3:W-:Y:S02]  /*8070*/  RED.E.ADD.F32.FTZ.RN.STRONG.GPU [R2.64+-0x1700], R5 ;  /* 0xffe900050200798e */ /* 0x0087e4000c10e79e */
.L_x_7044:
[----:B------:R-:W-:Y:S05]  /*8080*/  BSYNC B0 ;  /* 0x0000000000007941 */ /* 0x000fea0003800000 */
.L_x_7043:
[----:B---3--:R3:W0:Y:S01]  /*8090*/  LDS R5, [R4.X4+0x2b00] ;  /* 0x002b000004057984 */ /* 0x0086220000004800 */
[----:B------:R-:W-:Y:S01]  /*80a0*/  BSSY B0, `(.L_x_7045) ;  /* 0x0000005000007945 */ /* 0x000fe20003800000 */
[----:B0-----:R-:W-:-:S02]  /*80b0*/  IADD3 R40, R157, 0x2c0, RZ ;  /* 0x000002c09d287810 */ /* 0x001fc40007ffe0ff */
[----:B-1----:R-:W-:Y:S01]  /*80c0*/  IADD3 R158, R157, 0x300, RZ ;  /* 0x000003009d9e7810 */ /* 0x002fe20007ffe0ff */
[----:B------:R-:W-:Y:S05]  /*80d0*/  @!P5 BRA `(.L_x_7046) ;  /* 0x000000100000d947 */ /* 0x000fea0003800000 */
[----:B------:R0:W-:Y:S02]  /*80e0*/  RED.E.ADD.F32.FTZ.RN.STRONG.GPU [R2.64+-0x1600], R5 ;  /* 0xffea00050200798e */ /* 0x0001e4000c10e79e */
.L_x_7046:
[----:B------:R-:W-:Y:S05]  /*80f0*/  BSYNC B0 ;  /* 0x0000000000007941 */ /* 0x000fea0003800000 */
.L_x_7045:
        /* <DEDUP_REMOVED lines=14> */
.L_x_7048:
[----:B0-----:R-:W-:Y:S05]  /*81e0*/  BSYNC B0 ;  /* 0x0000000000007941 */ /* 0x001fea0003800000 */
.L_x_7047:
[----:B-1----:R0:W1:Y:S01]  /*81f0*/  LDS R5, [R158.X4+0x2d00] ;  /* 0x002d00009e057984 */ /* 0x0020620000004800 */
[----:B------:R-:W-:Y:S01]  /*8200*/  BSSY B0, `(.L_x_7049) ;  /* 0x0000005000007945 */ /* 0x000fe20003800000 */
[----:B------:R-:W-:Y:S02]  /*8210*/  IADD3 R40, R157, 0x380, RZ ;  /* 0x000003809d287810 */ /* 0x000fe40007ffe0ff */
[----:B------:R-:W-:Y:S01]  /*8220*/  LEA.HI.SX32 R4, R4, R157, 0x1b ;  /* 0x0000009d04047211 */ /* 0x000fe200078fdaff */
[----:B------:R-:W-:Y:S05]  /*8230*/  @!P0 BRA `(.L_x_7050) ;  /* 0x0000001000008947 */ /* 0x000fea0003800000 */
[----:B-1----:R1:W-:Y:S02]  /*8240*/  RED.E.ADD.F32.FTZ.RN.STRONG.GPU [R2.64+-0x1400], R5 ;  /* 0xffec00050200798e */ /* 0x0023e4000c10e79e */
.L_x_7050:
[----:B------:R-:W-:Y:S05]  /*8250*/  BSYNC B0 ;  /* 0x0000000000007941 */ /* 0x000fea0003800000 */
.L_x_7049:
[----:B-1----:R1:W3:Y:S01]  /*8260*/  LDS R5, [R4.X4+0x2e00] ;  /* 0x002e000004057984 */ /* 0x0022e20000004800 */
[----:B------:R-:W-:Y:S01]  /*8270*/  BSSY B0, `(.L_x_7051) ;  /* 0x0000005000007945 */ /* 0x000fe20003800000 */
[----:B0-----:R-:W-:-:S02]  /*8280*/  IADD3 R158, R157, 0x3c0, RZ ;  /* 0x000003c09d9e7810 */ /* 0x001fc40007ffe0ff */
[----:B------:R-:W-:Y:S01]  /*8290*/  LEA.HI.SX32 R40, R40, R157, 0x1b ;  /* 0x0000009d28287211 */ /* 0x000fe200078fdaff */
[----:B------:R-:W-:Y:S05]  /*82a0*/  @!P1 BRA `(.L_x_7052) ;  /* 0x0000001000009947 */ /* 0x000fea0003800000 */
[----:B---3--:R0:W-:Y:S02]  /*82b0*/  RED.E.ADD.F32.FTZ.RN.STRONG.GPU [R2.64+-0x1300], R5 ;  /* 0xffed00050200798e */ /* 0x0081e4000c10e79e */
.L_x_7052:
[----:B------:R-:W-:Y:S05]  /*82c0*/  BSYNC B0 ;  /* 0x0000000000007941 */ /* 0x000fea0003800000 */
.L_x_7051:
[----:B0--3--:R0:W3:Y:S01]  /*82d0*/  LDS R5, [R40.X4+0x2f00] ;  /* 0x002f000028057984 */ /* 0x0090e20000004800 */
[----:B------:R-:W-:Y:S01]  /*82e0*/  BSSY B0, `(.L_x_7053) ;  /* 0x0000005000007945 */ /* 0x000fe20003800000 */
[----:B-1----:R-:W-:Y:S02]  /*82f0*/  IADD3 R4, R157, 0x400, RZ ;  /* 0x000004009d047810 */ /* 0x002fe40007ffe0ff */
[----:B------:R-:W-:Y:S01]  /*8300*/  LEA.HI.SX32 R158, R158, R157, 0x1b ;  /* 0x0000009d9e9e7211 */ /* 0x000fe200078fdaff */
[----:B------:R-:W-:Y:S05]  /*8310*/  @!P2 BRA `(.L_x_7054) ;  /* 0x000000100000a947 */ /* 0x000fea0003800000 */
[----:B---3--:R1:W-:Y:S02]  /*8320*/  RED.E.ADD.F32.FTZ.RN.STRONG.GPU [R2.64+-0x1200], R5 ;  /* 0xffee00050200798e */ /* 0x0083e4000c10e79e */
.L_x_7054:
[----:B------:R-:W-:Y:S05]  /*8330*/  BSYNC B0 ;  /* 0x0000000000007941 */ /* 0x000fea0003800000 */
.L_x_7053:
[----:B-1-3--:R1:W3:Y:S01]  /*8340*/  LDS R5, [R158.X4+0x3000] ;  /* 0x003000009e057984 */ /* 0x00a2e20000004800 */
[----:B------:R-:W-:Y:S01]  /*8350*/  BSSY B0, `(.L_x_7055) ;  /* 0x0000005000007945 */ /* 0x000fe20003800000 */
[----:B0-----:R-:W-:Y:S02]  /*8360*/  IADD3 R40, R157, 0x440, RZ ;  /* 0x000004409d287810 */ /* 0x001fe40007ffe0ff */
[----:B------:R-:W-:Y:S01]  /*8370*/  LEA.HI.SX32 R4, R4, R157, 0x1b ;  /* 0x0000009d04047211 */ /* 0x000fe200078fdaff */
[----:B------:R-:W-:Y:S05]  /*8380*/  @!P3 BRA `(.L_x_7056) ;  /* 0x000000100000b947 */ /* 0x000fea0003800000 */
[----:B---3--:R0:W-:Y:S02]  /*8390*/  RED.E.ADD.F32.FTZ.RN.STRONG.GPU [R2.64+-0x1100], R5 ;  /* 0xffef00050200798e */ /* 0x0081e4000c10e79e */
.L_x_7056:
[----:B------:R-:W-:Y:S05]  /*83a0*/  BSYNC B0 ;  /* 0x0000000000007941 */ /* 0x000fea0003800000 */
.L_x_7055:
[----:B0--3--:R0:W3:Y:S01]  /*83b0*/  LDS R5, [R4.X4+0x3100] ;  /* 0x0031000004057984 */ /* 0x0090e20000004800 */
[----:B------:R-:W-:Y:S01]  /*83c0*/  BSSY B0, `(.L_x_7057) ;  /* 0x0000004000007945 */ /* 0x000fe20003800000 */
[----:B------:R-:W-:Y:S01]  /*83d0*/  LEA.HI.SX32 R40, R40, R157, 0x1b ;  /* 0x0000009d28287211 */ /* 0x000fe200078fdaff */
[----:B------:R-:W-:Y:S05]  /*83e0*/  @!P4 BRA `(.L_x_7058) ;  /* 0x000000100000c947 */ /* 0x000fea0003800000 */
[----:B---3--:R3:W-:Y:S02]  /*83f0*/  RED.E.ADD.F32.FTZ.RN.STRONG.GPU [R2.64+-0x1000], R5 ;  /* 0xfff000050200798e */ /* 0x0087e4000c10e79e */
.L_x_7058:
[----:B------:R-:W-:Y:S05]  /*8400*/  BSYNC B0 ;  /* 0x0000000000007941 */ /* 0x000fea0003800000 */
.L_x_7057:
[----:B---3--:R3:W0:Y:S01]  /*8410*/  LDS R5, [R40.X4+0x3200] ;  /* 0x0032000028057984 */ /* 0x0086220000004800 */
[----:B------:R-:W-:Y:S01]  /*8420*/  BSSY B0, `(.L_x_7059) ;  /* 0x0000005000007945 */ /* 0x000fe20003800000 */
[----:B0-----:R-:W-:-:S02]  /*8430*/  IADD3 R4, R157, 0x480, RZ ;  /* 0x000004809d047810 */ /* 0x001fc40007ffe0ff */
[----:B-1----:R-:W-:Y:S01]  /*8440*/  IADD3 R158, R157, 0x4c0, RZ ;  /* 0x000004c09d9e7810 */ /* 0x002fe20007ffe0ff */
[----:B------:R-:W-:Y:S05]  /*8450*/  @!P5 BRA `(.L_x_7060) ;  /* 0x000000100000d947 */ /* 0x000fea0003800000 */
[----:B------:R0:W-:Y:S02]  /*8460*/  RED.E.ADD.F32.FTZ.RN.STRONG.GPU [R2.64+-0xf00], R5 ;  /* 0xfff100050200798e */ /* 0x0001e4000c10e79e */
.L_x_7060:
[----:B------:R-:W-:Y:S05]  /*8470*/  BSYNC B0 ;  /* 0x0000000000007941 */ /* 0x000fea0003800000 */
.L_x_7059:
        /* <DEDUP_REMOVED lines=14> */
.L_x_7062:
[----:B0-----:R-:W-:Y:S05]  /*8560*/  BSYNC B0 ;  /* 0x0000000000007941 */ /* 0x001fea0003800000 */
.L_x_7061:
[----:B-1----:R0:W1:Y:S01]  /*8570*/  LDS R5, [R158.X4+0x3400] ;  /* 0x003400009e057984 */ /* 0x0020620000004800 */
[----:B------:R-:W-:Y:S01]  /*8580*/  BSSY B0, `(.L_x_7063) ;  /* 0x0000005000007945 */ /* 0x000fe20003800000 */
[----:B------:R-:W-:Y:S02]  /*8590*/  IADD3 R4, R157, 0x540, RZ ;  /* 0x000005409d047810 */ /* 0x000fe40007ffe0ff */
[----:B------:R-:W-:Y:S01]  /*85a0*/  LEA.HI.SX32 R40, R40, R157, 0x1b ;  /* 0x0000009d28287211 */ /* 0x000fe200078fdaff */
[----:B------:R-:W-:Y:S05]  /*85b0*/  @!P0 BRA `(.L_x_7064) ;  /* 0x0000001000008947 */ /* 0x000fea0003800000 */
[----:B-1----:R1:W-:Y:S02]  /*85c0*/  RED.E.ADD.F32.FTZ.RN.STRONG.GPU [R2.64+-0xd00], R5 ;  /* 0xfff300050200798e */ /* 0x0023e4000c10e79e */
.L_x_7064:
[----:B------:R-:W-:Y:S05]  /*85d0*/  BSYNC B0 ;  /* 0x0000000000007941 */ /* 0x000fea0003800000 */
.L_x_7063:
[----:B-1----:R1:W3:Y:S01]  /*85e0*/  LDS R5, [R40.X4+0x3500] ;  /* 0x0035000028057984 */ /* 0x0022e20000004800 */
[----:B------:R-:W-:Y:S01]  /*85f0*/  BSSY B0, `(.L_x_7065) ;  /* 0x0000005000007945 */ /* 0x000fe20003800000 */
[----:B0-----:R-:W-:-:S02]  /*8600*/  IADD3 R158, R157, 0x580, RZ ;  /* 0x000005809d9e7810 */ /* 0x001fc40007ffe0ff */
[----:B------:R-:W-:Y:S01]  /*8610*/  LEA.HI.SX32 R4, R4, R157, 0x1b ;  /* 0x0000009d04047211 */ /* 0x000fe200078fdaff */
[----:B------:R-:W-:Y:S05]  /*8620*/  @!P1 BRA `(.L_x_7066) ;  /* 0x0000001000009947 */ /* 0x000fea0003800000 */
[----:B---3--:R0:W-:Y:S02]  /*8630*/  RED.E.ADD.F32.FTZ.RN.STRONG.GPU [R2.64+-0xc00], R5 ;  /* 0xfff400050200798e */ /* 0x0081e4000c10e79e */
.L_x_7066:
[----:B------:R-:W-:Y:S05]  /*8640*/  BSYNC B0 ;  /* 0x0000000000007941 */ /* 0x000fea0003800000 */
.L_x_7065:
[----:B0--3--:R0:W3:Y:S01]  /*8650*/  LDS R5, [R4.X4+0x3600] ;  /* 0x0036000004057984 */ /* 0x0090e20000004800 */
[----:B------:R-:W-:Y:S01]  /*8660*/  BSSY B0, `(.L_x_7067) ;  /* 0x0000005000007945 */ /* 0x000fe20003800000 */
[----:B-1----:R-:W-:Y:S02]  /*8670*/  IADD3 R40, R157, 0x5c0, RZ ;  /* 0x000005c09d287810 */ /* 0x002fe40007ffe0ff */
[----:B------:R-:W-:Y:S01]  /*8680*/  LEA.HI.SX32 R158, R158, R157, 0x1b ;  /* 0x0000009d9e9e7211 */ /* 0x000fe200078fdaff */
[----:B------:R-:W-:Y:S05]  /*8690*/  @!P2 BRA `(.L_x_7068) ;  /* 0x000000100000a947 */ /* 0x000fea0003800000 */
[----:B---3--:R1:W-:Y:S02]  /*86a0*/  RED.E.ADD.F32.FTZ.RN.STRONG.GPU [R2.64+-0xb00], R5 ;  /* 0xfff500050200798e */ /* 0x0083e4000c10e79e */
.L_x_7068:
[----:B------:R-:W-:Y:S05]  /*86b0*/  BSYNC B0 ;  /* 0x0000000000007941 */ /* 0x000fea0003800000 */
.L_x_7067:
[----:B-1-3--:R1:W3:Y:S01]  /*86c0*/  LDS R5, [R158.X4+0x3700] ;  /* 0x003700009e057984 */ /* 0x00a2e20000004800 */
[----:B------:R-:W-:Y:S01]  /*86d0*/  BSSY B0, `(.L_x_7069) ;  /* 0x0000005000007945 */ /* 0x000fe20003800000 */
[----:B0-----:R-:W-:Y:S02]  /*86e0*/  IADD3 R4, R157, 0x600, RZ ;  /* 0x000006009d047810 */ /* 0x001fe40007ffe0ff */
[----:B------:R-:W-:Y:S01]  /*86f0*/  LEA.HI.SX32 R40, R40, R157, 0x1b ;  /* 0x0000009d28287211 */ /* 0x000fe200078fdaff */
[----:B------:R-:W-:Y:S05]  /*8700*/  @!P3 BRA `(.L_x_7070) ;  /* 0x000000100000b947 */ /* 0x000fea0003800000 */
[----:B---3--:R0:W-:Y:S02]  /*8710*/  RED.E.ADD.F32.FTZ.RN.STRONG.GPU [R2.64+-0xa00], R5 ;  /* 0xfff600050200798e */ /* 0x0081e4000c10e79e */
.L_x_7070:
[----:B------:R-:W-:Y:S05]  /*8720*/  BSYNC B0 ;  /* 0x0000000000007941 */ /* 0x000fea0003800000 */
.L_x_7069:
[----:B0--3--:R0:W3:Y:S01]  /*8730*/  LDS R5, [R40.X4+0x3800] ;  /* 0x0038000028057984 */ /* 0x0090e20000004800 */
[----:B------:R-:W-:Y:S01]  /*8740*/  BSSY B0, `(.L_x_7071) ;  /* 0x0000004000007945 */ /* 0x000fe20003800000 */
[----:B------:R-:W-:Y:S01]  /*8750*/  LEA.HI.SX32 R4, R4, R157, 0x1b ;  /* 0x0000009d04047211 */ /* 0x000fe200078fdaff */
[----:B------:R-:W-:Y:S05]  /*8760*/  @!P4 BRA `(.L_x_7072) ;  /* 0x000000100000c947 */ /* 0x000fea0003800000 */
[----:B---3--:R3:W-:Y:S02]  /*8770*/  RED.E.ADD.F32.FTZ.RN.STRONG.GPU [R2.64+-0x900], R5 ;  /* 0xfff700050200798e */ /* 0x0087e4000c10e79e */
.L_x_7072:
[----:B------:R-:W-:Y:S05]  /*8780*/  BSYNC B0 ;  /* 0x0000000000007941 */ /* 0x000fea0003800000 */
.L_x_7071:
[----:B---3--:R3:W0:Y:S01]  /*8790*/  LDS R5, [R4.X4+0x3900] ;  /* 0x0039000004057984 */ /* 0x0086220000004800 */
[----:B------:R-:W-:Y:S01]  /*87a0*/  BSSY B0, `(.L_x_7073) ;  /* 0x0000005000007945 */ /* 0x000fe20003800000 */
[----:B0-----:R-:W-:-:S02]  /*87b0*/  IADD3 R40, R157, 0x640, RZ ;  /* 0x000006409d287810 */ /* 0x001fc40007ffe0ff */
[----:B-1----:R-:W-:Y:S01]  /*87c0*/  IADD3 R158, R157, 0x680, RZ ;  /* 0x000006809d9e7810 */ /* 0x002fe20007ffe0ff */
[----:B------:R-:W-:Y:S05]  /*87d0*/  @!P5 BRA `(.L_x_7074) ;  /* 0x000000100000d947 */ /* 0x000fea0003800000 */
[----:B------:R0:W-:Y:S02]  /*87e0*/  RED.E.ADD.F32.FTZ.RN.STRONG.GPU [R2.64+-0x800], R5 ;  /* 0xfff800050200798e */ /* 0x0001e4000c10e79e */
.L_x_7074:
[----:B------:R-:W-:Y:S05]  /*87f0*/  BSYNC B0 ;  /* 0x0000000000007941 */ /* 0x000fea0003800000 */
.L_x_7073:
        /* <DEDUP_REMOVED lines=14> */
.L_x_7076:
[----:B0-----:R-:W-:Y:S05]  /*88e0*/  BSYNC B0 ;  /* 0x0000000000007941 */ /* 0x001fea0003800000 */
.L_x_7075:
[----:B-1----:R0:W1:Y:S01]  /*88f0*/  LDS R5, [R158.X4+0x3b00] ;  /* 0x003b00009e057984 */ /* 0x0020620000004800 */
[----:B------:R-:W-:Y:S01]  /*8900*/  BSSY B0, `(.L_x_7077) ;  /* 0x0000005000007945 */ /* 0x000fe20003800000 */
[----:B------:R-:W-:Y:S02]  /*8910*/  IADD3 R6, R157, 0x700, RZ ;  /* 0x000007009d067810 */ /* 0x000fe40007ffe0ff */
[----:B------:R-:W-:Y:S01]  /*8920*/  LEA.HI.SX32 R4, R4, R157, 0x1b ;  /* 0x0000009d04047211 */ /* 0x000fe200078fdaff */
[----:B------:R-:W-:Y:S05]  /*8930*/  @!P0 BRA `(.L_x_7078) ;  /* 0x0000001000008947 */ /* 0x000fea0003800000 */
[----:B-1----:R1:W-:Y:S02]  /*8940*/  RED.E.ADD.F32.FTZ.RN.STRONG.GPU [R2.64+-0x600], R5 ;  /* 0xfffa00050200798e */ /* 0x0023e4000c10e79e */
.L_x_7078:
[----:B------:R-:W-:Y:S05]  /*8950*/  BSYNC B0 ;  /* 0x0000000000007941 */ /* 0x000fea0003800000 */
.L_x_7077:
[----:B-1----:R1:W3:Y:S01]  /*8960*/  LDS R5, [R4.X4+0x3c00] ;  /* 0x003c000004057984 */ /* 0x0022e20000004800 */
[----:B------:R-:W-:Y:S01]  /*8970*/  BSSY B0, `(.L_x_7079) ;  /* 0x0000005000007945 */ /* 0x000fe20003800000 */
[----:B------:R-:W-:-:S02]  /*8980*/  IADD3 R40, R157, 0x740, RZ ;  /* 0x000007409d287810 */ /* 0x000fc40007ffe0ff */
[----:B------:R-:W-:Y:S01]  /*8990*/  LEA.HI.SX32 R6, R6, R157, 0x1b ;  /* 0x0000009d06067211 */ /* 0x000fe200078fdaff */
[----:B------:R-:W-:Y:S05]  /*89a0*/  @!P1 BRA `(.L_x_7080) ;  /* 0x0000001000009947 */ /* 0x000fea0003800000 */
[----:B---3--:R3:W-:Y:S02]  /*89b0*/  RED.E.ADD.F32.FTZ.RN.STRONG.GPU [R2.64+-0x500], R5 ;  /* 0xfffb00050200798e */ /* 0x0087e4000c10e79e */
.L_x_7080:
[----:B------:R-:W-:Y:S05]  /*89c0*/  BSYNC B0 ;  /* 0x0000000000007941 */ /* 0x000fea0003800000 */
.L_x_7079:
[----:B---3--:R3:W0:Y:S01]  /*89d0*/  LDS R5, [R6.X4+0x3d00] ;  /* 0x003d000006057984 */ /* 0x0086220000004800 */
[----:B------:R-:W-:Y:S01]  /*89e0*/  BSSY B0, `(.L_x_7081) ;  /* 0x0000005000007945 */ /* 0x000fe20003800000 */
[----:B-1----:R-:W-:Y:S02]  /*89f0*/  IADD3 R4, R157, 0x780, RZ ;  /* 0x000007809d047810 */ /* 0x002fe40007ffe0ff */
[----:B------:R-:W-:Y:S01]  /*8a00*/  LEA.HI.SX32 R40, R40, R157, 0x1b ;  /* 0x0000009d28287211 */ /* 0x000fe200078fdaff */
[----:B------:R-:W-:Y:S05]  /*8a10*/  @!P2 BRA `(.L_x_7082) ;  /* 0x000000100000a947 */ /* 0x000fea0003800000 */
[----:B0-----:R0:W-:Y:S02]  /*8a20*/  RED.E.ADD.F32.FTZ.RN.STRONG.GPU [R2.64+-0x400], R5 ;  /* 0xfffc00050200798e */ /* 0x0011e4000c10e79e */
.L_x_7082:
[----:B------:R-:W-:Y:S05]  /*8a30*/  BSYNC B0 ;  /* 0x0000000000007941 */ /* 0x000fea0003800000 */
.L_x_7081:
[----:B0-----:R0:W1:Y:S01]  /*8a40*/  LDS R5, [R40.X4+0x3e00] ;  /* 0x003e000028057984 */ /* 0x0010620000004800 */
[----:B------:R-:W-:Y:S01]  /*8a50*/  BSSY B0, `(.L_x_7083) ;  /* 0x0000005000007945 */ /* 0x000fe20003800000 */
[----:B---3--:R-:W-:Y:S02]  /*8a60*/  IADD3 R6, R157, 0x7c0, RZ ;  /* 0x000007c09d067810 */ /* 0x008fe40007ffe0ff */
[----:B------:R-:W-:Y:S01]  /*8a70*/  LEA.HI.SX32 R4, R4, R157, 0x1b ;  /* 0x0000009d04047211 */ /* 0x000fe200078fdaff */
[----:B------:R-:W-:Y:S05]  /*8a80*/  @!P3 BRA `(.L_x_7084) ;  /* 0x000000100000b947 */ /* 0x000fea0003800000 */
[----:B-1----:R1:W-:Y:S02]  /*8a90*/  RED.E.ADD.F32.FTZ.RN.STRONG.GPU [R2.64+-0x300], R5 ;  /* 0xfffd00050200798e */ /* 0x0023e4000c10e79e */
.L_x_7084:
[----:B------:R-:W-:Y:S05]  /*8aa0*/  BSYNC B0 ;  /* 0x0000000000007941 */ /* 0x000fea0003800000 */
.L_x_7083:
[----:B-1----:R1:W3:Y:S01]  /*8ab0*/  LDS R5, [R4.X4+0x3f00] ;  /* 0x003f000004057984 */ /* 0x0022e20000004800 */
[----:B------:R-:W-:Y:S01]  /*8ac0*/  BSSY B0, `(.L_x_7085) ;  /* 0x0000004000007945 */ /* 0x000fe20003800000 */
[----:B------:R-:W-:Y:S01]  /*8ad0*/  LEA.HI.SX32 R6, R6, R157, 0x1b ;  /* 0x0000009d06067211 */ /* 0x000fe200078fdaff */
[----:B------:R-:W-:Y:S05]  /*8ae0*/  @!P4 BRA `(.L_x_7086) ;  /* 0x000000100000c947 */ /* 0x000fea0003800000 */
[----:B---3--:R3:W-:Y:S02]  /*8af0*/  RED.E.ADD.F32.FTZ.RN.STRONG.GPU [R2.64+-0x200], R5 ;  /* 0xfffe00050200798e */ /* 0x0087e4000c10e79e */
.L_x_7086:
[----:B------:R-:W-:Y:S05]  /*8b00*/  BSYNC B0 ;  /* 0x0000000000007941 */ /* 0x000fea0003800000 */
.L_x_7085:
[----:B---3--:R3:W0:Y:S01]  /*8b10*/  LDS R5, [R6.X4+0x4000] ;  /* 0x0040000006057984 */ /* 0x0086220000004800 */
[----:B------:R-:W-:Y:S01]  /*8b20*/  BSSY B0, `(.L_x_7087) ;  /* 0x0000003000007945 */ /* 0x000fe20003800000 */
[----:B------:R-:W-:Y:S05]  /*8b30*/  @!P5 BRA `(.L_x_7088) ;  /* 0x000000100000d947 */ /* 0x000fea0003800000 */
[----:B0-----:R0:W-:Y:S02]  /*8b40*/  RED.E.ADD.F32.FTZ.RN.STRONG.GPU [R2.64+-0x100], R5 ;  /* 0xffff00050200798e */ /* 0x0011e4000c10e79e */
.L_x_7088:
[----:B------:R-:W-:Y:S05]  /*8b50*/  BSYNC B0 ;  /* 0x0000000000007941 */ /* 0x000fea0003800000 */
.L_x_7087:
[----:B0-2---:R-:W0:Y:S01]  /*8b60*/  SHFL.DOWN PT, R2, R30, 0x1, 0x1f ;  /* 0x08201f001e027f89 */ /* 0x005e2200000e0000 */
[----:B------:R-:W-:Y:S01]  /*8b70*/  ISETP.GT.AND P0, PT, R156, 0x1e, PT ;  /* 0x0000001e9c00780c */ /* 0x000fe20003f04270 */
[----:B------:R-:W-:Y:S01]  /*8b80*/  FMUL.FTZ R16, R207, R16 ;  /* 0x00000010cf107220 */ /* 0x000fe20000410000 */
[----:B------:R-:W-:Y:S01]  /*8b90*/  MOV R5, R30 ;  /* 0x0000001e00057202 */ /* 0x000fe20000000f00 */
[----:B------:R-:W2:Y:S01]  /*8ba0*/  SHFL.DOWN PT, R159, R137, 0x1, 0x1f ;  /* 0x08201f00899f7f89 */ /* 0x000ea200000e0000 */
[----:B---3--:R-:W-:Y:S01]  /*8bb0*/  MOV R6, R137 ;  /* 0x0000008900067202 */ /* 0x008fe20000000f00 */
[----:B------:R-:W-:Y:S01]  /*8bc0*/  FMUL.FTZ R23, R210, R23 ;  /* 0x00000017d2177220 */ /* 0x000fe20000410000 */
[----:B----4-:R-:W-:Y:S01]  /*8bd0*/  MOV R7, R201 ;  /* 0x000000c900077202 */ /* 0x010fe20000000f00 */
[----:B------:R-:W3:Y:S01]  /*8be0*/  SHFL.DOWN PT, R40, R201, 0x1, 0x1f ;  /* 0x08201f00c9287f89 */ /* 0x000ee200000e0000 */
[----:B-1----:R-:W-:Y:S01]  /*8bf0*/  MOV R4, R0 ;  /* 0x0000000000047202 */ /* 0x002fe20000000f00 */
[----:B------:R-:W-:Y:S01]  /*8c00*/  FFMA.FTZ R16, R232, R21, R16 ;  /* 0x00000015e8107223 */ /* 0x000fe20000010010 */
[----:B------:R-:W-:Y:S01]  /*8c10*/  ISETP.NE.AND P1, PT, R156, RZ, PT ;  /* 0x000000ff9c00720c */ /* 0x000fe20003f25270 */
[----:B------:R-:W1:Y:S01]  /*8c20*/  SHFL.DOWN PT, R3, R0, 0x1, 0x1f ;  /* 0x08201f0000037f89 */ /* 0x000e6200000e0000 */
[----:B------:R-:W-:Y:S01]  /*8c30*/  FFMA.FTZ R23, R208, R25, R23 ;  /* 0x00000019d0177223 */ /* 0x000fe20000010017 */
[----:B------:R-:W-:Y:S01]  /*8c40*/  ISETP.NE.AND P2, PT, R157, RZ, PT ;  /* 0x000000ff9d00720c */ /* 0x000fe20003f45270 */
[----:B------:R-:W-:Y:S01]  /*8c50*/  FMUL.FTZ R20, R221, R20 ;  /* 0x00000014dd147220 */ /* 0x000fe20000410000 */
[----:B------:R-:W-:Y:S01]  /*8c60*/  BSSY B0, `(.L_x_7089) ;  /* 0x0000098000007945 */ /* 0x000fe20003800000 */
[----:B------:R-:W-:-:S02]  /*8c70*/  FMUL.FTZ R67, R67, R181 ;  /* 0x000000b543437220 */ /* 0x000fc40000410000 */
[----:B------:R-:W-:Y:S02]  /*8c80*/  FFMA.FTZ R20, R215, R22, R20 ;  /* 0x00000016d7147223 */ /* 0x000fe40000010014 */
[----:B------:R-:W-:Y:S02]  /*8c90*/  FFMA.FTZ R66, R66, R11, R67 ;  /* 0x0000000b42427223 */ /* 0x000fe40000010043 */
[----:B------:R-:W-:Y:S02]  /*8ca0*/  FFMA.FTZ R11, R118, R37, R36 ;  /* 0x00000025760b7223 */ /* 0x000fe40000010024 */
[----:B0-----:R-:W-:Y:S02]  /*8cb0*/  @!P0 FADD.FTZ R5, R5, R2 ;  /* 0x0000000205058221 */ /* 0x001fe40000010000 */
[----:B------:R-:W-:Y:S02]  /*8cc0*/  FMUL.FTZ R14, R209, R14 ;  /* 0x0000000ed10e7220 */ /* 0x000fe40000410000 */
[----:B--2---:R-:W-:Y:S01]  /*8cd0*/  @!P0 FADD.FTZ R6, R6, R159 ;  /* 0x0000009f06068221 */ /* 0x004fe20000010000 */
[----:B------:R-:W0:Y:S01]  /*8ce0*/  SHFL.DOWN PT, R2, R5, 0x2, 0x1f ;  /* 0x08401f0005027f89 */ /* 0x000e2200000e0000 */
[----:B------:R-:W-:-:S02]  /*8cf0*/  FFMA.FTZ R14, R220, R15, R14 ;  /* 0x0000000fdc0e7223 */ /* 0x000fc4000001000e */
[----:B---3--:R-:W-:Y:S01]  /*8d00*/  @!P0 FADD.FTZ R7, R7, R40 ;  /* 0x0000002807078221 */ /* 0x008fe20000010000 */
[----:B------:R-:W2:Y:S01]  /*8d10*/  SHFL.DOWN PT, R159, R6, 0x2, 0x1f ;  /* 0x08401f00069f7f89 */ /* 0x000ea200000e0000 */
[----:B------:R-:W-:Y:S02]  /*8d20*/  FADD.FTZ R82, R11, R82 ;  /* 0x000000520b527221 */ /* 0x000fe40000010000 */
[----:B-1----:R-:W-:Y:S01]  /*8d30*/  @!P0 FADD.FTZ R4, R4, R3 ;  /* 0x0000000304048221 */ /* 0x002fe20000010000 */
[----:B------:R-:W1:Y:S01]  /*8d40*/  SHFL.DOWN PT, R0, R7, 0x2, 0x1f ;  /* 0x08401f0007007f89 */ /* 0x000e6200000e0000 */
[----:B------:R-:W-:Y:S01]  /*8d50*/  ISETP.GT.AND P0, PT, R156, 0x1d, PT ;  /* 0x0000001d9c00780c */ /* 0x000fe20003f04270 */
[----:B------:R-:W-:Y:S02]  /*8d60*/  FMUL.FTZ R47, R47, R191 ;  /* 0x000000bf2f2f7220 */ /* 0x000fe40000410000 */
[----:B------:R-:W3:Y:S01]  /*8d70*/  SHFL.DOWN PT, R137, R4, 0x2, 0x1f ;  /* 0x08401f0004897f89 */ /* 0x000ee200000e0000 */
[----:B------:R-:W-:-:S02]  /*8d80*/  FMUL.FTZ R197, R132, R197 ;  /* 0x000000c584c57220 */ /* 0x000fc40000410000 */
[----:B------:R-:W-:Y:S02]  /*8d90*/  FMUL.FTZ R3, R45, R190 ;  /* 0x000000be2d037220 */ /* 0x000fe40000410000 */
[----:B------:R-:W-:Y:S02]  /*8da0*/  FFMA.FTZ R46, R46, R175, R47 ;  /* 0x000000af2e2e7223 */ /* 0x000fe4000001002f */
[----:B------:R-:W-:Y:S02]  /*8db0*/  FFMA.FTZ R193, R204, R193, R197 ;  /* 0x000000c1ccc17223 */ /* 0x000fe400000100c5 */
[----:B------:R-:W-:Y:S02]  /*8dc0*/  FMUL.FTZ R51, R51, R189 ;  /* 0x000000bd33337220 */ /* 0x000fe40000410000 */
[----:B------:R-:W-:Y:S02]  /*8dd0*/  FMUL.FTZ R49, R49, R188 ;  /* 0x000000bc31317220 */ /* 0x000fe40000410000 */
[----:B0-----:R-:W-:-:S02]  /*8de0*/  @!P0 FADD.FTZ R5, R5, R2 ;  /* 0x0000000205058221 */ /* 0x001fc40000010000 */
[----:B------:R-:W-:Y:S02]  /*8df0*/  FMUL.FTZ R27, R228, R27 ;  /* 0x0000001be41b7220 */ /* 0x000fe40000410000 */
[----:B--2---:R-:W-:Y:S02]  /*8e00*/  @!P0 FADD.FTZ R6, R6, R159 ;  /* 0x0000009f06068221 */ /* 0x004fe40000010000 */
[----:B------:R-:W-:Y:S02]  /*8e10*/  FFMA.FTZ R3, R44, R174, R3 ;  /* 0x000000ae2c037223 */ /* 0x000fe40000010003 */
[----:B-1----:R-:W-:Y:S01]  /*8e20*/  @!P0 FADD.FTZ R7, R7, R0 ;  /* 0x0000000007078221 */ /* 0x002fe20000010000 */
        /* <DEDUP_REMOVED lines=8> */
[----:B------:R-:W-:Y:S01]  /*8eb0*/  FMUL.FTZ R55, R55, R187 ;  /* 0x000000bb37377220 */ /* 0x000fe20000410000 */
[----:B------:R-:W3:Y:S01]  /*8ec0*/  SHFL.DOWN PT, R21, R4, 0x4, 0x1f ;  /* 0x08801f0004157f89 */ /* 0x000ee200000e0000 */
[----:B------:R-:W-:Y:S02]  /*8ed0*/  FMUL.FTZ R29, R226, R29 ;  /* 0x0000001de21d7220 */ /* 0x000fe40000410000 */
[----:B------:R-:W-:Y:S02]  /*8ee0*/  FMUL.FTZ R53, R53, R186 ;  /* 0x000000ba35357220 */ /* 0x000fe40000410000 */
[-C--:B------:R-:W-:Y:S02]  /*8ef0*/  FFMA.FTZ R205, R116, R9.reuse, R205 ;  /* 0x0000000974cd7223 */ /* 0x080fe400000100cd */
[----:B------:R-:W-:-:S02]  /*8f00*/  FFMA.FTZ R84, R231, R9, R84 ;  /* 0x00000009e7547223 */ /* 0x000fc40000010054 */
[-C--:B------:R-:W-:Y:S02]  /*8f10*/  FFMA.FTZ R9, R122, R3.reuse, R16 ;  /* 0x000000037a097223 */ /* 0x080fe40000010010 */
        /* <DEDUP_REMOVED lines=10> */
[----:B------:R-:W-:Y:S01]  /*8fc0*/  FADD.FTZ R83, R0, R83 ;  /* 0x0000005300537221 */ /* 0x000fe20000010000 */
[----:B------:R-:W2:Y:S01]  /*8fd0*/  SHFL.DOWN PT, R22, R7, 0x8, 0x1f ;  /* 0x09001f0007167f89 */ /* 0x000ea200000e0000 */
[----:B------:R-:W-:Y:S02]  /*8fe0*/  FFMA.FTZ R0, R123, R46, R193 ;  /* 0x0000002e7b007223 */ /* 0x000fe400000100c1 */
[----:B------:R-:W-:Y:S01]  /*8ff0*/  FFMA.FTZ R54, R54, R169, R55 ;  /* 0x000000a936367223 */ /* 0x000fe20000010037 */
[----:B------:R-:W3:Y:S01]  /*9000*/  SHFL.DOWN PT, R21, R4, 0x8, 0x1f ;  /* 0x09001f0004157f89 */ /* 0x000ee200000e0000 */
[----:B------:R-:W-:-:S02]  /*9010*/  FADD.FTZ R79, R0, R79 ;  /* 0x0000004f004f7221 */ /* 0x000fc40000010000 */
[----:B------:R-:W-:Y:S02]  /*9020*/  FFMA.FTZ R0, R121, R50, R23 ;  /* 0x0000003279007223 */ /* 0x000fe40000010017 */
[----:B------:R-:W-:Y:S02]  /*9030*/  FFMA.FTZ R29, R212, R41, R29 ;  /* 0x00000029d41d7223 */ /* 0x000fe4000001001d */
[----:B------:R-:W-:Y:S02]  /*9040*/  FFMA.FTZ R53, R52, R168, R53 ;  /* 0x000000a834357223 */ /* 0x000fe40000010035 */
[----:B------:R-:W-:Y:S02]  /*9050*/  FMUL.FTZ R59, R59, R185 ;  /* 0x000000b93b3b7220 */ /* 0x000fe40000410000 */
[----:B0-----:R-:W-:Y:S02]  /*9060*/  @!P0 FADD.FTZ R6, R6, R25 ;  /* 0x0000001906068221 */ /* 0x001fe40000010000 */
[----:B------:R-:W-:-:S02]  /*9070*/  FMUL.FTZ R43, R216, R43 ;  /* 0x0000002bd82b7220 */ /* 0x000fc40000410000 */
[----:B------:R-:W-:Y:S01]  /*9080*/  FMUL.FTZ R57, R57, R184 ;  /* 0x000000b839397220 */ /* 0x000fe20000410000 */
[----:B------:R-:W-:Y:S01]  /*9090*/  SHFL.DOWN PT, R15, R6, 0x10, 0x1f ;  /* 0x0a001f00060f7f89 */ /* 0x000fe200000e0000 */
[----:B-1----:R-:W-:Y:S02]  /*90a0*/  @!P0 FADD.FTZ R5, R5, R2 ;  /* 0x0000000205058221 */ /* 0x002fe40000010000 */
[----:B------:R-:W-:Y:S02]  /*90b0*/  FMUL.FTZ R24, R213, R24 ;  /* 0x00000018d5187220 */ /* 0x000fe40000410000 */
[----:B--2---:R-:W-:Y:S01]  /*90c0*/  @!P0 FADD.FTZ R7, R7, R22 ;  /* 0x0000001607078221 */ /* 0x004fe20000010000 */
[----:B------:R-:W0:Y:S01]  /*90d0*/  SHFL.DOWN PT, R2, R5, 0x10, 0x1f ;  /* 0x0a001f0005027f89 */ /* 0x000e2200000e0000 */
[----:B------:R-:W-:Y:S02]  /*90e0*/  FADD.FTZ R77, R0, R77 ;  /* 0x0000004d004d7221 */ /* 0x000fe40000010000 */
[----:B---3--:R-:W-:Y:S01]  /*90f0*/  @!P0 FADD.FTZ R4, R4, R21 ;  /* 0x0000001504048221 */ /* 0x008fe20000010000 */
[----:B------:R-:W1:Y:S01]  /*9100*/  SHFL.DOWN PT, R22, R7, 0x10, 0x1f ;  /* 0x0a001f0007167f89 */ /* 0x000e6200000e0000 */
[----:B------:R-:W-:Y:S01]  /*9110*/  ISETP.GT.AND P0, PT, R156, 0xf, PT ;  /* 0x0000000f9c00780c */ /* 0x000fe20003f04270 */
[----:B------:R-:W-:-:S02]  /*9120*/  FADD.FTZ R76, R3, R76 ;  /* 0x0000004c034c7221 */ /* 0x000fc40000010000 */
[----:B------:R-:W2:Y:S01]  /*9130*/  SHFL.DOWN PT, R11, R4, 0x10, 0x1f ;  /* 0x0a001f00040b7f89 */ /* 0x000ea200000e0000 */
[----:B------:R-:W-:Y:S02]  /*9140*/  FFMA.FTZ R0, R127, R54, R29 ;  /* 0x000000367f007223 */ /* 0x000fe4000001001d */
[----:B------:R-:W-:Y:S02]  /*9150*/  FFMA.FTZ R3, R126, R53, R20 ;  /* 0x000000357e037223 */ /* 0x000fe40000010014 */
[----:B------:R-:W-:Y:S02]  /*9160*/  FFMA.FTZ R58, R58, R167, R59 ;  /* 0x000000a73a3a7223 */ /* 0x000fe4000001003b */
[----:B------:R-:W-:Y:S02]  /*9170*/  FFMA.FTZ R43, R218, R135, R43 ;  /* 0x00000087da2b7223 */ /* 0x000fe4000001002b */
[----:B------:R-:W-:Y:S02]  /*9180*/  FFMA.FTZ R57, R56, R166, R57 ;  /* 0x000000a638397223 */ /* 0x000fe40000010039 */
[----:B------:R-:W-:-:S02]  /*9190*/  FFMA.FTZ R24, R219, R26, R24 ;  /* 0x0000001adb187223 */ /* 0x000fc40000010018 */
[----:B------:R-:W-:Y:S02]  /*91a0*/  FMUL.FTZ R63, R63, R183 ;  /* 0x000000b73f3f7220 */ /* 0x000fe40000410000 */
[----:B------:R-:W-:Y:S02]  /*91b0*/  FMUL.FTZ R61, R61, R182 ;  /* 0x000000b63d3d7220 */ /* 0x000fe40000410000 */
[----:B------:R-:W-:Y:S02]  /*91c0*/  FMUL.FTZ R28, R223, R28 ;  /* 0x0000001cdf1c7220 */ /* 0x000fe40000410000 */
[----:B------:R-:W-:Y:S02]  /*91d0*/  FMUL.FTZ R19, R172, R19 ;  /* 0x00000013ac137220 */ /* 0x000fe40000410000 */
[----:B------:R-:W-:Y:S02]  /*91e0*/  FMUL.FTZ R65, R65, R180 ;  /* 0x000000b441417220 */ /* 0x000fe40000410000 */
[----:B------:R-:W-:-:S02]  /*91f0*/  FMUL.FTZ R17, R140, R17 ;  /* 0x000000118c117220 */ /* 0x000fc40000410000 */
[----:B------:R-:W-:Y:S02]  /*9200*/  FADD.FTZ R75, R0, R75 ;  /* 0x0000004b004b7221 */ /* 0x000fe40000010000 */
[----:B------:R-:W-:Y:S02]  /*9210*/  FADD.FTZ R74, R3, R74 ;  /* 0x0000004a034a7221 */ /* 0x000fe40000010000 */
        /* <DEDUP_REMOVED lines=60> */
.L_x_7090:
[----:B0-----:R-:W-:Y:S05]  /*95e0*/  BSYNC B0 ;  /* 0x0000000000007941 */ /* 0x001fea0003800000 */
.L_x_7089:
        /* <DEDUP_REMOVED lines=8> */
.L_x_6990:
[----:B------:R-:W-:Y:S01]  /*9670*/  BAR.SYNC.DEFER_BLOCKING 0x0 ;  /* 0x0000000000007b1d */ /* 0x000fe20000010000 */
[----:B------:R-:W-:Y:S01]  /*9680*/  SHF.L.U32 R0, R157, 0x2, RZ ;  /* 0x000000029d007819 */ /* 0x000fe200000006ff */
[----:B------:R-:W-:Y:S02]  /*9690*/  UIADD3 UR7, UR19, -0x1, URZ ;  /* 0xffffffff13077890 */ /* 0x000fe4000fffe03f */
        /* <DEDUP_REMOVED lines=95> */
.L_x_6988:
        /* <DEDUP_REMOVED lines=11> */
[----:B0-----:R-:W0:Y:S01]  /*9d40*/  SHFL.DOWN P1, R3, R0, 0x2, 0x1f ;  /* 0x08401f0000037f89 */ /* 0x001e220000020000 */
        /* <DEDUP_REMOVED lines=19> */
.L_x_7094:
[----:B------:R-:W-:Y:S05]  /*9e80*/  BSYNC B0 ;  /* 0x0000000000007941 */ /* 0x000fea0003800000 */
.L_x_7093:
        /* <DEDUP_REMOVED lines=30> */
.L_x_7096:
[----:B------:R-:W3:Y:S02]  /*a070*/  S2R R11, SR_TID.X ;  /* 0x00000000000b7919 */ /* 0x000ee40000002100 */
.L_x_7097:
[----:B------:R-:W-:Y:S05]  /*a080*/  BSYNC B0 ;  /* 0x0000000000007941 */ /* 0x000fea0003800000 */
.L_x_7095:
        /* <DEDUP_REMOVED lines=12> */
.L_x_7098:
        /* <DEDUP_REMOVED lines=32> */
.L_x_6995:
[----:B------:R-:W-:Y:S01]  /*a350*/  HFMA2.MMA R139, -RZ, RZ, 0, 5.9604644775390625e-08 ;  /* 0x00000001ff8b7435 */ /* 0x000fe200000001ff */
[----:B------:R-:W-:-:S02]  /*a360*/  MOV R230, R138 ;  /* 0x0000008a00e67202 */ /* 0x000fc40000000f00 */
[----:B------:R-:W-:Y:S02]  /*a370*/  MOV R140, RZ ;  /* 0x000000ff008c7202 */ /* 0x000fe40000000f00 */
[----:B------:R-:W-:Y:S02]  /*a380*/  MOV R141, 0xffffffff ;  /* 0xffffffff008d7802 */ /* 0x000fe40000000f00 */
[----:B------:R-:W-:Y:S02]  /*a390*/  MOV R136, 0xa3b0 ;  /* 0x0000a3b000887802 */ /* 0x000fe40000000f00 */
[----:B-1----:R-:W-:Y:S05]  /*a3a0*/  CALL.REL.NOINC `($__internal_170_$__cuda_sm70_shflsync_up) ;  /* 0x00001e6000007944 */ /* 0x002fea0003c00000 */
[----:B-1----:R-:W-:Y:S01]  /*a3b0*/  MOV R229, R141 ;  /* 0x0000008d00e57202 */ /* 0x002fe20000000f00 */
[----:B0-----:R-:W-:Y:S05]  /*a3c0*/  BRA `(.L_x_7099) ;  /* 0xffff919000007947 */ /* 0x001fea000383ffff */
.L_x_6996:
[----:B------:R-:W-:Y:S01]  /*a3d0*/  HFMA2.MMA R139, -RZ, RZ, 0, 5.9604644775390625e-08 ;  /* 0x00000001ff8b7435 */ /* 0x000fe200000001ff */
[----:B------:R-:W-:Y:S02]  /*a3e0*/  MOV R230, R232 ;  /* 0x000000e800e67202 */ /* 0x000fe40000000f00 */
[----:B------:R-:W-:Y:S02]  /*a3f0*/  MOV R140, RZ ;  /* 0x000000ff008c7202 */ /* 0x000fe40000000f00 */
[----:B------:R-:W-:-:S02]  /*a400*/  MOV R141, 0xffffffff ;  /* 0xffffffff008d7802 */ /* 0x000fc40000000f00 */
[----:B------:R-:W-:Y:S02]  /*a410*/  MOV R136, 0xa430 ;  /* 0x0000a43000887802 */ /* 0x000fe40000000f00 */
[----:B012---:R-:W-:Y:S05]  /*a420*/  CALL.REL.NOINC `($__internal_170_$__cuda_sm70_shflsync_up) ;  /* 0x00001de000007944 */ /* 0x007fea0003c00000 */
[----:B0-----:R-:W-:Y:S01]  /*a430*/  HFMA2.MMA R139, -RZ, RZ, 0, 5.9604644775390625e-08 ;  /* 0x00000001ff8b7435 */ /* 0x001fe200000001ff */
[----:B-1----:R-:W-:Y:S02]  /*a440*/  MOV R231, R141 ;  /* 0x0000008d00e77202 */ /* 0x002fe40000000f00 */
[----:B------:R-:W-:Y:S02]  /*a450*/  MOV R230, R142 ;  /* 0x0000008e00e67202 */ /* 0x000fe40000000f00 */
[----:B------:R-:W-:Y:S02]  /*a460*/  MOV R140, RZ ;  /* 0x000000ff008c7202 */ /* 0x000fe40000000f00 */
[----:B------:R-:W-:Y:S02]  /*a470*/  MOV R141, 0xffffffff ;  /* 0xffffffff008d7802 */ /* 0x000fe40000000f00 */
[----:B------:R-:W-:Y:S02]  /*a480*/  MOV R136, 0xa4a0 ;  /* 0x0000a4a000887802 */ /* 0x000fe40000000f00 */
[----:B------:R-:W-:Y:S05]  /*a490*/  CALL.REL.NOINC `($__internal_170_$__cuda_sm70_shflsync_up) ;  /* 0x00001d7000007944 */ /* 0x000fea0003c00000 */
[----:B0-----:R-:W-:Y:S01]  /*a4a0*/  HFMA2.MMA R139, -RZ, RZ, 0, 5.9604644775390625e-08 ;  /* 0x00000001ff8b7435 */ /* 0x001fe200000001ff */
[----:B-1----:R-:W-:-:S02]  /*a4b0*/  MOV R233, R141 ;  /* 0x0000008d00e97202 */ /* 0x002fc40000000f00 */
[----:B------:R-:W-:Y:S02]  /*a4c0*/  MOV R230, R143 ;  /* 0x0000008f00e67202 */ /* 0x000fe40000000f00 */
[----:B------:R-:W-:Y:S02]  /*a4d0*/  MOV R140, RZ ;  /* 0x000000ff008c7202 */ /* 0x000fe40000000f00 */
[----:B------:R-:W-:Y:S02]  /*a4e0*/  MOV R141, 0xffffffff ;  /* 0xffffffff008d7802 */ /* 0x000fe40000000f00 */
[----:B------:R-:W-:Y:S02]  /*a4f0*/  MOV R136, 0xa510 ;  /* 0x0000a51000887802 */ /* 0x000fe40000000f00 */
[----:B------:R-:W-:Y:S05]  /*a500*/  CALL.REL.NOINC `($__internal_170_$__cuda_sm70_shflsync_up) ;  /* 0x00001d0000007944 */ /* 0x000fea0003c00000 */
[----:B01----:R-:W-:Y:S01]  /*a510*/  FMUL.FTZ R139, R232, R141 ;  /* 0x0000008de88b7220 */ /* 0x003fe20000410000 */
[----:B------:R-:W-:Y:S01]  /*a520*/  ISETP.GE.AND P0, PT, R156, 0x1, PT ;  /* 0x000000019c00780c */ /* 0x000fe20003f06270 */
[C---:B------:R-:W-:Y:S02]  /*a530*/  FMUL.FTZ R140, R232.reuse, R233 ;  /* 0x000000e9e88c7220 */ /* 0x040fe40000410000 */
[----:B------:R-:W-:-:S02]  /*a540*/  FMUL.FTZ R137, R232, R229 ;  /* 0x000000e5e8897220 */ /* 0x000fc40000410000 */
[----:B------:R-:W-:Y:S02]  /*a550*/  FMUL.FTZ R136, R232, R231 ;  /* 0x000000e7e8887220 */ /* 0x000fe40000410000 */
[C---:B------:R-:W-:Y:S02]  /*a560*/  FFMA.FTZ R139, R138.reuse, R233, -R139 ;  /* 0x000000e98a8b7223 */ /* 0x040fe4000001088b */
[C---:B------:R-:W-:Y:S01]  /*a570*/  FFMA.FTZ R140, R138.reuse, R141, R140 ;  /* 0x0000008d8a8c7223 */ /* 0x040fe2000001008c */
[----:B------:R-:W-:Y:S01]  /*a580*/  MOV R141, 0xffffffff ;  /* 0xffffffff008d7802 */ /* 0x000fe20000000f00 */
[C---:B------:R-:W-:Y:S02]  /*a590*/  FFMA.FTZ R137, R138.reuse, R231, R137 ;  /* 0x000000e78a897223 */ /* 0x040fe40000010089 */
[----:B------:R-:W-:Y:S01]  /*a5a0*/  FFMA.FTZ R229, R138, R229, -R136 ;  /* 0x000000e58ae57223 */ /* 0x000fe20000010888 */
[----:B------:R-:W-:Y:S01]  /*a5b0*/  MOV R136, 0xa660 ;  /* 0x0000a66000887802 */ /* 0x000fe20000000f00 */
[----:B------:R-:W-:Y:S01]  /*a5c0*/  FADD.FTZ R139, R142, R139 ;  /* 0x0000008b8e8b7221 */ /* 0x000fe20000010000 */
[----:B------:R-:W-:Y:S01]  /*a5d0*/  FSEL R234, R232, R137, !P0 ;  /* 0x00000089e8ea7208 */ /* 0x000fe20004000000 */
[----:B------:R-:W-:Y:S01]  /*a5e0*/  FADD.FTZ R140, R143, R140 ;  /* 0x0000008c8f8c7221 */ /* 0x000fe20000010000 */
[----:B------:R-:W-:-:S02]  /*a5f0*/  FSEL R229, R138, R229, !P0 ;  /* 0x000000e58ae57208 */ /* 0x000fc40004000000 */
[----:B------:R-:W-:Y:S01]  /*a600*/  FSEL R232, R142, R139, !P0 ;  /* 0x0000008b8ee87208 */ /* 0x000fe20004000000 */
[----:B------:R-:W-:Y:S01]  /*a610*/  HFMA2.MMA R139, -RZ, RZ, 0, 1.1920928955078125e-07 ;  /* 0x00000002ff8b7435 */ /* 0x000fe200000001ff */
[----:B------:R-:W-:Y:S02]  /*a620*/  FSEL R231, R143, R140, !P0 ;  /* 0x0000008c8fe77208 */ /* 0x000fe40004000000 */
[----:B------:R-:W-:Y:S02]  /*a630*/  MOV R140, RZ ;  /* 0x000000ff008c7202 */ /* 0x000fe40000000f00 */
[----:B------:R-:W-:Y:S02]  /*a640*/  MOV R230, R229 ;  /* 0x000000e500e67202 */ /* 0x000fe40000000f00 */
[----:B------:R-:W-:Y:S05]  /*a650*/  CALL.REL.NOINC `($__internal_170_$__cuda_sm70_shflsync_up) ;  /* 0x00001bb000007944 */ /* 0x000fea0003c00000 */
[----:B0-----:R-:W-:Y:S01]  /*a660*/  HFMA2.MMA R139, -RZ, RZ, 0, 1.1920928955078125e-07 ;  /* 0x00000002ff8b7435 */ /* 0x001fe200000001ff */
[----:B-1----:R-:W-:Y:S02]  /*a670*/  MOV R138, R141 ;  /* 0x0000008d008a7202 */ /* 0x002fe40000000f00 */
[----:B------:R-:W-:Y:S02]  /*a680*/  MOV R230, R234 ;  /* 0x000000ea00e67202 */ /* 0x000fe40000000f00 */
[----:B------:R-:W-:-:S02]  /*a690*/  MOV R140, RZ ;  /* 0x000000ff008c7202 */ /* 0x000fc40000000f00 */
[----:B------:R-:W-:Y:S02]  /*a6a0*/  MOV R141, 0xffffffff ;  /* 0xffffffff008d7802 */ /* 0x000fe40000000f00 */
[----:B------:R-:W-:Y:S02]  /*a6b0*/  MOV R136, 0xa6d0 ;  /* 0x0000a6d000887802 */ /* 0x000fe40000000f00 */
[----:B------:R-:W-:Y:S05]  /*a6c0*/  CALL.REL.NOINC `($__internal_170_$__cuda_sm70_shflsync_up) ;  /* 0x00001b4000007944 */ /* 0x000fea0003c00000 */
[----:B0-----:R-:W-:Y:S01]  /*a6d0*/  HFMA2.MMA R139, -RZ, RZ, 0, 1.1920928955078125e-07 ;  /* 0x00000002ff8b7435 */ /* 0x001fe200000001ff */
[----:B-1----:R-:W-:Y:S02]  /*a6e0*/  MOV R142, R141 ;  /* 0x0000008d008e7202 */ /* 0x002fe40000000f00 */
[----:B------:R-:W-:Y:S02]  /*a6f0*/  MOV R230, R232 ;  /* 0x000000e800e67202 */ /* 0x000fe40000000f00 */
[----:B------:R-:W-:Y:S02]  /*a700*/  MOV R140, RZ ;  /* 0x000000ff008c7202 */ /* 0x000fe40000000f00 */
[----:B------:R-:W-:Y:S02]  /*a710*/  MOV R141, 0xffffffff ;  /* 0xffffffff008d7802 */ /* 0x000fe40000000f00 */
[----:B------:R-:W-:-:S02]  /*a720*/  MOV R136, 0xa740 ;  /* 0x0000a74000887802 */ /* 0x000fc40000000f00 */
[----:B------:R-:W-:Y:S05]  /*a730*/  CALL.REL.NOINC `($__internal_170_$__cuda_sm70_shflsync_up) ;  /* 0x00001ad000007944 */ /* 0x000fea0003c00000 */
[----:B0-----:R-:W-:Y:S01]  /*a740*/  HFMA2.MMA R139, -RZ, RZ, 0, 1.1920928955078125e-07 ;  /* 0x00000002ff8b7435 */ /* 0x001fe200000001ff */
[----:B-1----:R-:W-:-:S02]  /*a750*/  MOV R143, R141 ;  /* 0x0000008d008f7202 */ /* 0x002fc40000000f00 */
[----:B------:R-:W-:Y:S02]  /*a760*/  MOV R230, R231 ;  /* 0x000000e700e67202 */ /* 0x000fe40000000f00 */
[----:B------:R-:W-:Y:S02]  /*a770*/  MOV R140, RZ ;  /* 0x000000ff008c7202 */ /* 0x000fe40000000f00 */
[----:B------:R-:W-:Y:S02]  /*a780*/  MOV R141, 0xffffffff ;  /* 0xffffffff008d7802 */ /* 0x000fe40000000f00 */
[----:B------:R-:W-:Y:S02]  /*a790*/  MOV R136, 0xa7b0 ;  /* 0x0000a7b000887802 */ /* 0x000fe40000000f00 */
[----:B------:R-:W-:Y:S05]  /*a7a0*/  CALL.REL.NOINC `($__internal_170_$__cuda_sm70_shflsync_up) ;  /* 0x00001a6000007944 */ /* 0x000fea0003c00000 */
        /* <DEDUP_REMOVED lines=9> */
[----:B------:R-:W-:Y:S01]  /*a840*/  HFMA2.MMA R139, -RZ, RZ, 0, 2.384185791015625e-07 ;  /* 0x00000004ff8b7435 */ /* 0x000fe200000001ff */
[----:B------:R-:W-:Y:S01]  /*a850*/  @P0 FFMA.FTZ R229, R138, R229, -R136 ;  /* 0x000000e58ae50223 */ /* 0x000fe20000010888 */
[----:B------:R-:W-:Y:S01]  /*a860*/  MOV R140, RZ ;  /* 0x000000ff008c7202 */ /* 0x000fe20000000f00 */
[----:B------:R-:W-:Y:S01]  /*a870*/  @P0 FADD.FTZ R231, R231, R230 ;  /* 0x000000e6e7e70221 */ /* 0x000fe20000010000 */
[----:B------:R-:W-:Y:S01]  /*a880*/  MOV R141, 0xffffffff ;  /* 0xffffffff008d7802 */ /* 0x000fe20000000f00 */
[----:B------:R-:W-:Y:S01]  /*a890*/  @P0 FADD.FTZ R232, R232, R137 ;  /* 0x00000089e8e80221 */ /* 0x000fe20000010000 */
[----:B------:R-:W-:-:S02]  /*a8a0*/  MOV R230, R229 ;  /* 0x000000e500e67202 */ /* 0x000fc40000000f00 */
[----:B------:R-:W-:Y:S02]  /*a8b0*/  MOV R136, 0xa8d0 ;  /* 0x0000a8d000887802 */ /* 0x000fe40000000f00 */
[----:B------:R-:W-:Y:S05]  /*a8c0*/  CALL.REL.NOINC `($__internal_170_$__cuda_sm70_shflsync_up) ;  /* 0x0000194000007944 */ /* 0x000fea0003c00000 */
[----:B0-----:R-:W-:Y:S01]  /*a8d0*/  HFMA2.MMA R139, -RZ, RZ, 0, 2.384185791015625e-07 ;  /* 0x00000004ff8b7435 */ /* 0x001fe200000001ff */
[----:B-1----:R-:W-:Y:S02]  /*a8e0*/  MOV R138, R141 ;  /* 0x0000008d008a7202 */ /* 0x002fe40000000f00 */
[----:B------:R-:W-:Y:S02]  /*a8f0*/  MOV R230, R234 ;  /* 0x000000ea00e67202 */ /* 0x000fe40000000f00 */
[----:B------:R-:W-:Y:S02]  /*a900*/  MOV R140, RZ ;  /* 0x000000ff008c7202 */ /* 0x000fe40000000f00 */
[----:B------:R-:W-:Y:S02]  /*a910*/  MOV R141, 0xffffffff ;  /* 0xffffffff008d7802 */ /* 0x000fe40000000f00 */
[----:B------:R-:W-:Y:S02]  /*a920*/  MOV R136, 0xa940 ;  /* 0x0000a94000887802 */ /* 0x000fe40000000f00 */
[----:B------:R-:W-:Y:S05]  /*a930*/  CALL.REL.NOINC `($__internal_170_$__cuda_sm70_shflsync_up) ;  /* 0x000018d000007944 */ /* 0x000fea0003c00000 */
[----:B0-----:R-:W-:Y:S01]  /*a940*/  HFMA2.MMA R139, -RZ, RZ, 0, 2.384185791015625e-07 ;  /* 0x00000004ff8b7435 */ /* 0x001fe200000001ff */
[----:B-1----:R-:W-:-:S02]  /*a950*/  MOV R142, R141 ;  /* 0x0000008d008e7202 */ /* 0x002fc40000000f00 */
[----:B------:R-:W-:Y:S02]  /*a960*/  MOV R230, R232 ;  /* 0x000000e800e67202 */ /* 0x000fe40000000f00 */
[----:B------:R-:W-:Y:S02]  /*a970*/  MOV R140, RZ ;  /* 0x000000ff008c7202 */ /* 0x000fe40000000f00 */
[----:B------:R-:W-:Y:S02]  /*a980*/  MOV R141, 0xffffffff ;  /* 0xffffffff008d7802 */ /* 0x000fe40000000f00 */
[----:B------:R-:W-:Y:S02]  /*a990*/  MOV R136, 0xa9b0 ;  /* 0x0000a9b000887802 */ /* 0x000fe40000000f00 */
[----:B------:R-:W-:Y:S05]  /*a9a0*/  CALL.REL.NOINC `($__internal_170_$__cuda_sm70_shflsync_up) ;  /* 0x0000186000007944 */ /* 0x000fea0003c00000 */
[----:B0-----:R-:W-:Y:S01]  /*a9b0*/  HFMA2.MMA R139, -RZ, RZ, 0, 2.384185791015625e-07 ;  /* 0x00000004ff8b7435 */ /* 0x001fe200000001ff */
[----:B-1----:R-:W-:Y:S02]  /*a9c0*/  MOV R143, R141 ;  /* 0x0000008d008f7202 */ /* 0x002fe40000000f00 */
[----:B------:R-:W-:Y:S02]  /*a9d0*/  MOV R230, R231 ;  /* 0x000000e700e67202 */ /* 0x000fe40000000f00 */
[----:B------:R-:W-:-:S02]  /*a9e0*/  MOV R140, RZ ;  /* 0x000000ff008c7202 */ /* 0x000fc40000000f00 */
[----:B------:R-:W-:Y:S02]  /*a9f0*/  MOV R141, 0xffffffff ;  /* 0xffffffff008d7802 */ /* 0x000fe40000000f00 */
[----:B------:R-:W-:Y:S02]  /*aa00*/  MOV R136, 0xaa20 ;  /* 0x0000aa2000887802 */ /* 0x000fe40000000f00 */
[----:B------:R-:W-:Y:S05]  /*aa10*/  CALL.REL.NOINC `($__internal_170_$__cuda_sm70_shflsync_up) ;  /* 0x000017f000007944 */ /* 0x000fea0003c00000 */
[----:B------:R-:W-:Y:S01]  /*aa20*/  ISETP.GE.AND P0, PT, R156, 0x4, PT ;  /* 0x000000049c00780c */ /* 0x000fe20003f06270 */
[-C--:B------:R-:W-:Y:S01]  /*aa30*/  FMUL.FTZ R136, R138, R234.reuse ;  /* 0x000000ea8a887220 */ /* 0x080fe20000410000 */
[----:B0-----:R-:W-:Y:S01]  /*aa40*/  HFMA2.MMA R139, -RZ, RZ, 0, 4.76837158203125e-07 ;  /* 0x00000008ff8b7435 */ /* 0x001fe200000001ff */
[-C--:B------:R-:W-:Y:S02]  /*aa50*/  FMUL.FTZ R230, R143, R234.reuse ;  /* 0x000000ea8fe67220 */ /* 0x080fe40000410000 */
[----:B-1----:R-:W-:Y:S02]  /*aa60*/  FMUL.FTZ R140, R234, R141 ;  /* 0x0000008dea8c7220 */ /* 0x002fe40000410000 */
[C---:B------:R-:W-:Y:S02]  /*aa70*/  FFMA.FTZ R137, R142.reuse, R229, R136 ;  /* 0x000000e58e897223 */ /* 0x040fe40000010088 */
[----:B------:R-:W-:Y:S01]  /*aa80*/  FFMA.FTZ R230, R229, R141, R230 ;  /* 0x0000008de5e67223 */ /* 0x000fe200000100e6 */
[----:B------:R-:W-:Y:S01]  /*aa90*/  MOV R141, 0xffffffff ;  /* 0xffffffff008d7802 */ /* 0x000fe20000000f00 */
[----:B------:R-:W-:Y:S01]  /*aaa0*/  FMUL.FTZ R136, R142, R234 ;  /* 0x000000ea8e887220 */ /* 0x000fe20000410000 */
[----:B------:R-:W-:Y:S01]  /*aab0*/  FSEL R236, R234, R137, !P0 ;  /* 0x00000089eaec7208 */ /* 0x000fe20004000000 */
[----:B------:R-:W-:Y:S01]  /*aac0*/  FFMA.FTZ R143, R143, R229, -R140 ;  /* 0x000000e58f8f7223 */ /* 0x000fe2000001088c */
[----:B------:R-:W-:Y:S01]  /*aad0*/  MOV R140, RZ ;  /* 0x000000ff008c7202 */ /* 0x000fe20000000f00 */
[----:B------:R-:W-:-:S02]  /*aae0*/  @P0 FADD.FTZ R231, R231, R230 ;  /* 0x000000e6e7e70221 */ /* 0x000fc40000010000 */
[----:B------:R-:W-:Y:S01]  /*aaf0*/  @P0 FFMA.FTZ R229, R138, R229, -R136 ;  /* 0x000000e58ae50223 */ /* 0x000fe20000010888 */
[----:B------:R-:W-:Y:S01]  /*ab00*/  MOV R136, 0xab60 ;  /* 0x0000ab6000887802 */ /* 0x000fe20000000f00 */
[----:B------:R-:W-:Y:S01]  /*ab10*/  @P0 FADD.FTZ R232, R232, R143 ;  /* 0x0000008fe8e80221 */ /* 0x000fe20000010000 */
[----:B------:R-:W-:Y:S02]  /*ab20*/  MOV R234, R231 ;  /* 0x000000e700ea7202 */ /* 0x000fe40000000f00 */
[----:B------:R-:W-:Y:S02]  /*ab30*/  MOV R230, R229 ;  /* 0x000000e500e67202 */ /* 0x000fe40000000f00 */
[----:B------:R-:W-:Y:S02]  /*ab40*/  MOV R231, R232 ;  /* 0x000000e800e77202 */ /* 0x000fe40000000f00 */
[----:B------:R-:W-:Y:S05]  /*ab50*/  CALL.REL.NOINC `($__internal_170_$__cuda_sm70_shflsync_up) ;  /* 0x000016b000007944 */ /* 0x000fea0003c00000 */
[----:B0-----:R-:W-:Y:S01]  /*ab60*/  HFMA2.MMA R139, -RZ, RZ, 0, 4.76837158203125e-07 ;  /* 0x00000008ff8b7435 */ /* 0x001fe200000001ff */
[----:B-1----:R-:W-:Y:S02]  /*ab70*/  MOV R138, R141 ;  /* 0x0000008d008a7202 */ /* 0x002fe40000000f00 */
[----:B------:R-:W-:-:S02]  /*ab80*/  MOV R230, R236 ;  /* 0x000000ec00e67202 */ /* 0x000fc40000000f00 */
[----:B------:R-:W-:Y:S02]  /*ab90*/  MOV R140, RZ ;  /* 0x000000ff008c7202 */ /* 0x000fe40000000f00 */
[----:B------:R-:W-:Y:S02]  /*aba0*/  MOV R141, 0xffffffff ;  /* 0xffffffff008d7802 */ /* 0x000fe40000000f00 */
[----:B------:R-:W-:Y:S02]  /*abb0*/  MOV R136, 0xabd0 ;  /* 0x0000abd000887802 */ /* 0x000fe40000000f00 */
[----:B------:R-:W-:Y:S05]  /*abc0*/  CALL.REL.NOINC `($__internal_170_$__cuda_sm70_shflsync_up) ;  /* 0x0000164000007944 */ /* 0x000fea0003c00000 */
[----:B0-----:R-:W-:Y:S01]  /*abd0*/  HFMA2.MMA R139, -RZ, RZ, 0, 4.76837158203125e-07 ;  /* 0x00000008ff8b7435 */ /* 0x001fe200000001ff */
[----:B-1----:R-:W-:Y:S02]  /*abe0*/  MOV R142, R141 ;  /* 0x0000008d008e7202 */ /* 0x002fe40000000f00 */
[----:B------:R-:W-:Y:S02]  /*abf0*/  MOV R230, R231 ;  /* 0x000000e700e67202 */ /* 0x000fe40000000f00 */
[----:B------:R-:W-:Y:S02]  /*ac00*/  MOV R140, RZ ;  /* 0x000000ff008c7202 */ /* 0x000fe40000000f00 */
[----:B------:R-:W-:-:S02]  /*ac10*/  MOV R141, 0xffffffff ;  /* 0xffffffff008d7802 */ /* 0x000fc40000000f00 */
[----:B------:R-:W-:Y:S02]  /*ac20*/  MOV R136, 0xac40 ;  /* 0x0000ac4000887802 */ /* 0x000fe40000000f00 */
[----:B------:R-:W-:Y:S05]  /*ac30*/  CALL.REL.NOINC `($__internal_170_$__cuda_sm70_shflsync_up) ;  /* 0x000015d000007944 */ /* 0x000fea0003c00000 */
[----:B0-----:R-:W-:Y:S01]  /*ac40*/  HFMA2.MMA R139, -RZ, RZ, 0, 4.76837158203125e-07 ;  /* 0x00000008ff8b7435 */ /* 0x001fe200000001ff */
[----:B-1----:R-:W-:Y:S02]  /*ac50*/  MOV R143, R141 ;  /* 0x0000008d008f7202 */ /* 0x002fe40000000f00 */
[----:B------:R-:W-:Y:S02]  /*ac60*/  MOV R230, R234 ;  /* 0x000000ea00e67202 */ /* 0x000fe40000000f00 */
[----:B------:R-:W-:Y:S02]  /*ac70*/  MOV R140, RZ ;  /* 0x000000ff008c7202 */ /* 0x000fe40000000f00 */
[----:B------:R-:W-:Y:S02]  /*ac80*/  MOV R141, 0xffffffff ;  /* 0xffffffff008d7802 */ /* 0x000fe40000000f00 */
[----:B------:R-:W-:Y:S02]  /*ac90*/  MOV R136, 0xacb0 ;  /* 0x0000acb000887802 */ /* 0x000fe40000000f00 */
[----:B------:R-:W-:Y:S05]  /*aca0*/  CALL.REL.NOINC `($__internal_170_$__cuda_sm70_shflsync_up) ;  /* 0x0000156000007944 */ /* 0x000fea0003c00000 */
[----:B------:R-:W-:Y:S01]  /*acb0*/  ISETP.GE.AND P0, PT, R156, 0x8, PT ;  /* 0x000000089c00780c */ /* 0x000fe20003f06270 */
[----:B------:R-:W-:-:S02]  /*acc0*/  FMUL.FTZ R136, R138, R236 ;  /* 0x000000ec8a887220 */ /* 0x000fc40000410000 */
[-C--:B0-----:R-:W-:Y:S02]  /*acd0*/  FMUL.FTZ R230, R143, R236.reuse ;  /* 0x000000ec8fe67220 */ /* 0x081fe40000410000 */
[----:B-1----:R-:W-:Y:S02]  /*ace0*/  FMUL.FTZ R140, R236, R141 ;  /* 0x0000008dec8c7220 */ /* 0x002fe40000410000 */
        /* <DEDUP_REMOVED lines=15> */
[----:B------:R-:W-:Y:S05]  /*ade0*/  CALL.REL.NOINC `($__internal_170_$__cuda_sm70_shflsync_up) ;  /* 0x0000142000007944 */ /* 0x000fea0003c00000 */
[----:B0-----:R-:W-:Y:S01]  /*adf0*/  HFMA2.MMA R139, -RZ, RZ, 0, 9.5367431640625e-07 ;  /* 0x00000010ff8b7435 */ /* 0x001fe200000001ff */
[----:B-1----:R-:W-:Y:S02]  /*ae00*/  MOV R229, R141 ;  /* 0x0000008d00e57202 */ /* 0x002fe40000000f00 */
[----:B------:R-:W-:Y:S02]  /*ae10*/  MOV R230, R232 ;  /* 0x000000e800e67202 */ /* 0x000fe40000000f00 */
[----:B------:R-:W-:Y:S02]  /*ae20*/  MOV R140, RZ ;  /* 0x000000ff008c7202 */ /* 0x000fe40000000f00 */
[----:B------:R-:W-:-:S02]  /*ae30*/  MOV R141, 0xffffffff ;  /* 0xffffffff008d7802 */ /* 0x000fc40000000f00 */
[----:B------:R-:W-:Y:S02]  /*ae40*/  MOV R136, 0xae60 ;  /* 0x0000ae6000887802 */ /* 0x000fe40000000f00 */
[----:B------:R-:W-:Y:S05]  /*ae50*/  CALL.REL.NOINC `($__internal_170_$__cuda_sm70_shflsync_up) ;  /* 0x000013b000007944 */ /* 0x000fea0003c00000 */
[----:B0-----:R-:W-:Y:S01]  /*ae60*/  HFMA2.MMA R139, -RZ, RZ, 0, 9.5367431640625e-07 ;  /* 0x00000010ff8b7435 */ /* 0x001fe200000001ff */
[----:B-1----:R-:W-:Y:S02]  /*ae70*/  MOV R233, R141 ;  /* 0x0000008d00e97202 */ /* 0x002fe40000000f00 */
[----:B------:R-:W-:Y:S02]  /*ae80*/  MOV R230, R231 ;  /* 0x000000e700e67202 */ /* 0x000fe40000000f00 */
[----:B------:R-:W-:Y:S02]  /*ae90*/  MOV R140, RZ ;  /* 0x000000ff008c7202 */ /* 0x000fe40000000f00 */
[----:B------:R-:W-:Y:S02]  /*aea0*/  MOV R141, 0xffffffff ;  /* 0xffffffff008d7802 */ /* 0x000fe40000000f00 */
[----:B------:R-:W-:Y:S02]  /*aeb0*/  MOV R136, 0xaed0 ;  /* 0x0000aed000887802 */ /* 0x000fe40000000f00 */
[----:B------:R-:W-:Y:S05]  /*aec0*/  CALL.REL.NOINC `($__internal_170_$__cuda_sm70_shflsync_up) ;  /* 0x0000134000007944 */ /* 0x000fea0003c00000 */
[----:B0-----:R-:W-:Y:S01]  /*aed0*/  HFMA2.MMA R139, -RZ, RZ, 0, 9.5367431640625e-07 ;  /* 0x00000010ff8b7435 */ /* 0x001fe200000001ff */
[----:B-1----:R-:W-:-:S02]  /*aee0*/  MOV R235, R141 ;  /* 0x0000008d00eb7202 */ /* 0x002fc40000000f00 */
[----:B------:R-:W-:Y:S02]  /*aef0*/  MOV R230, R234 ;  /* 0x000000ea00e67202 */ /* 0x000fe40000000f00 */
[----:B------:R-:W-:Y:S02]  /*af00*/  MOV R140, RZ ;  /* 0x000000ff008c7202 */ /* 0x000fe40000000f00 */
[----:B------:R-:W-:Y:S02]  /*af10*/  MOV R141, 0xffffffff ;  /* 0xffffffff008d7802 */ /* 0x000fe40000000f00 */
[----:B------:R-:W-:Y:S02]  /*af20*/  MOV R136, 0xaf40 ;  /* 0x0000af4000887802 */ /* 0x000fe40000000f00 */
[----:B------:R-:W-:Y:S05]  /*af30*/  CALL.REL.NOINC `($__internal_170_$__cuda_sm70_shflsync_up) ;  /* 0x000012d000007944 */ /* 0x000fea0003c00000 */
[----:B01----:R-:W-:Y:S05]  /*af40*/  BRA `(.L_x_7100) ;  /* 0xffff8a7000007947 */ /* 0x003fea000383ffff */
.L_x_7001:
[----:B0-----:R-:W-:Y:S01]  /*af50*/  HFMA2.MMA R139, -RZ, RZ, 0, 5.9604644775390625e-08 ;  /* 0x00000001ff8b7435 */ /* 0x001fe200000001ff */
[----:B------:R-:W-:Y:S02]  /*af60*/  MOV R140, RZ ;  /* 0x000000ff008c7202 */ /* 0x000fe40000000f00 */
[----:B------:R-:W-:Y:S02]  /*af70*/  MOV R141, 0xffffffff ;  /* 0xffffffff008d7802 */ /* 0x000fe40000000f00 */
[----:B------:R-:W-:-:S02]  /*af80*/  MOV R136, 0xafa0 ;  /* 0x0000afa000887802 */ /* 0x000fc40000000f00 */
[----:B-1----:R-:W-:Y:S05]  /*af90*/  CALL.REL.NOINC `($__internal_170_$__cuda_sm70_shflsync_up) ;  /* 0x0000127000007944 */ /* 0x002fea0003c00000 */
[----:B0-----:R-:W-:Y:S01]  /*afa0*/  HFMA2.MMA R139, -RZ, RZ, 0, 5.9604644775390625e-08 ;  /* 0x00000001ff8b7435 */ /* 0x001fe200000001ff */
[----:B-1----:R-:W-:-:S02]  /*afb0*/  MOV R229, R141 ;  /* 0x0000008d00e57202 */ /* 0x002fc40000000f00 */
[----:B------:R-:W-:Y:S02]  /*afc0*/  MOV R230, R232 ;  /* 0x000000e800e67202 */ /* 0x000fe40000000f00 */
[----:B------:R-:W-:Y:S02]  /*afd0*/  MOV R140, RZ ;  /* 0x000000ff008c7202 */ /* 0x000fe40000000f00 */
[----:B------:R-:W-:Y:S02]  /*afe0*/  MOV R141, 0xffffffff ;  /* 0xffffffff008d7802 */ /* 0x000fe40000000f00 */
[----:B------:R-:W-:Y:S02]  /*aff0*/  MOV R136, 0xb010 ;  /* 0x0000b01000887802 */ /* 0x000fe40000000f00 */
[----:B------:R-:W-:Y:S05]  /*b000*/  CALL.REL.NOINC `($__internal_170_$__cuda_sm70_shflsync_up) ;  /* 0x0000120000007944 */ /* 0x000fea0003c00000 */
[----:B0-----:R-:W-:Y:S01]  /*b010*/  HFMA2.MMA R139, -RZ, RZ, 0, 5.9604644775390625e-08 ;  /* 0x00000001ff8b7435 */ /* 0x001fe200000001ff */
[----:B-1----:R-:W-:Y:S02]  /*b020*/  MOV R138, R141 ;  /* 0x0000008d008a7202 */ /* 0x002fe40000000f00 */
[----:B------:R-:W-:Y:S02]  /*b030*/  MOV R230, R143 ;  /* 0x0000008f00e67202 */ /* 0x000fe40000000f00 */
[----:B------:R-:W-:-:S02]  /*b040*/  MOV R140, RZ ;  /* 0x000000ff008c7202 */ /* 0x000fc40000000f00 */
[----:B------:R-:W-:Y:S02]  /*b050*/  MOV R141, 0xffffffff ;  /* 0xffffffff008d7802 */ /* 0x000fe40000000f00 */
[----:B------:R-:W-:Y:S02]  /*b060*/  MOV R136, 0xb080 ;  /* 0x0000b08000887802 */ /* 0x000fe40000000f00 */
[----:B------:R-:W-:Y:S05]  /*b070*/  CALL.REL.NOINC `($__internal_170_$__cuda_sm70_shflsync_up) ;  /* 0x0000119000007944 */ /* 0x000fea0003c00000 */
[----:B0-----:R-:W-:Y:S01]  /*b080*/  HFMA2.MMA R139, -RZ, RZ, 0, 5.9604644775390625e-08 ;  /* 0x00000001ff8b7435 */ /* 0x001fe200000001ff */
[----:B-1----:R-:W-:Y:S02]  /*b090*/  MOV R143, R141 ;  /* 0x0000008d008f7202 */ /* 0x002fe40000000f00 */
[----:B------:R-:W-:Y:S02]  /*b0a0*/  MOV R230, R142 ;  /* 0x0000008e00e67202 */ /* 0x000fe40000000f00 */
[----:B------:R-:W-:Y:S02]  /*b0b0*/  MOV R140, RZ ;  /* 0x000000ff008c7202 */ /* 0x000fe40000000f00 */
[----:B------:R-:W-:Y:S02]  /*b0c0*/  MOV R141, 0xffffffff ;  /* 0xffffffff008d7802 */ /* 0x000fe40000000f00 */
[----:B------:R-:W-:-:S02]  /*b0d0*/  MOV R136, 0xb0f0 ;  /* 0x0000b0f000887802 */ /* 0x000fc40000000f00 */
[----:B------:R-:W-:Y:S05]  /*b0e0*/  CALL.REL.NOINC `($__internal_170_$__cuda_sm70_shflsync_up) ;  /* 0x0000112000007944 */ /* 0x000fea0003c00000 */
[----:B0-----:R-:W-:Y:S01]  /*b0f0*/  HFMA2.MMA R140, -RZ, RZ, 0, 0 ;  /* 0x00000000ff8c7435 */ /* 0x001fe200000001ff */
[----:B------:R-:W-:-:S02]  /*b100*/  MOV R230, R138 ;  /* 0x0000008a00e67202 */ /* 0x000fc40000000f00 */
[----:B-1----:R-:W-:Y:S02]  /*b110*/  MOV R142, R141 ;  /* 0x0000008d008e7202 */ /* 0x002fe40000000f00 */
[----:B------:R-:W-:Y:S02]  /*b120*/  MOV R139, R132 ;  /* 0x00000084008b7202 */ /* 0x000fe40000000f00 */
[----:B------:R-:W-:Y:S02]  /*b130*/  MOV R141, 0x1f ;  /* 0x0000001f008d7802 */ /* 0x000fe40000000f00 */
[----:B------:R-:W-:Y:S02]  /*b140*/  MOV R138, 0xffffffff ;  /* 0xffffffff008a7802 */ /* 0x000fe40000000f00 */
[----:B------:R-:W-:Y:S02]  /*b150*/  MOV R136, 0xb170 ;  /* 0x0000b17000887802 */ /* 0x000fe40000000f00 */
[----:B------:R-:W-:Y:S05]  /*b160*/  CALL.REL.NOINC `($__internal_169_$__cuda_sm70_shflsync_idx_p) ;  /* 0x0000106000007944 */ /* 0x000fea0003c00000 */
[----:B0-----:R-:W-:Y:S01]  /*b170*/  HFMA2.MMA R140, -RZ, RZ, 0, 0 ;  /* 0x00000000ff8c7435 */ /* 0x001fe200000001ff */
[----:B-1----:R-:W-:Y:S02]  /*b180*/  MOV R132, R138 ;  /* 0x0000008a00847202 */ /* 0x002fe40000000f00 */
[----:B------:R-:W-:-:S02]  /*b190*/  MOV R139, R133 ;  /* 0x00000085008b7202 */ /* 0x000fc40000000f00 */
[----:B------:R-:W-:Y:S02]  /*b1a0*/  MOV R141, 0x1f ;  /* 0x0000001f008d7802 */ /* 0x000fe40000000f00 */
[----:B------:R-:W-:Y:S02]  /*b1b0*/  MOV R138, 0xffffffff ;  /* 0xffffffff008a7802 */ /* 0x000fe40000000f00 */
[----:B------:R-:W-:Y:S02]  /*b1c0*/  MOV R136, 0xb1e0 ;  /* 0x0000b1e000887802 */ /* 0x000fe40000000f00 */
[----:B------:R-:W-:Y:S05]  /*b1d0*/  CALL.REL.NOINC `($__internal_169_$__cuda_sm70_shflsync_idx_p) ;  /* 0x00000ff000007944 */ /* 0x000fea0003c00000 */
[----:B0-----:R-:W-:Y:S01]  /*b1e0*/  HFMA2.MMA R140, -RZ, RZ, 0, 0 ;  /* 0x00000000ff8c7435 */ /* 0x001fe200000001ff */
[----:B-1----:R-:W-:Y:S02]  /*b1f0*/  MOV R133, R138 ;  /* 0x0000008a00857202 */ /* 0x002fe40000000f00 */
[----:B------:R-:W-:Y:S02]  /*b200*/  MOV R139, R134 ;  /* 0x00000086008b7202 */ /* 0x000fe40000000f00 */
[----:B------:R-:W-:Y:S02]  /*b210*/  MOV R141, 0x1f ;  /* 0x0000001f008d7802 */ /* 0x000fe40000000f00 */
[----:B------:R-:W-:-:S02]  /*b220*/  MOV R138, 0xffffffff ;  /* 0xffffffff008a7802 */ /* 0x000fc40000000f00 */
[----:B------:R-:W-:Y:S02]  /*b230*/  MOV R136, 0xb250 ;  /* 0x0000b25000887802 */ /* 0x000fe40000000f00 */
[----:B------:R-:W-:Y:S05]  /*b240*/  CALL.REL.NOINC `($__internal_169_$__cuda_sm70_shflsync_idx_p) ;  /* 0x00000f8000007944 */ /* 0x000fea0003c00000 */
[----:B0-----:R-:W-:Y:S01]  /*b250*/  HFMA2.MMA R140, -RZ, RZ, 0, 0 ;  /* 0x00000000ff8c7435 */ /* 0x001fe200000001ff */
[----:B-1----:R-:W-:Y:S02]  /*b260*/  MOV R134, R138 ;  /* 0x0000008a00867202 */ /* 0x002fe40000000f00 */
[----:B------:R-:W-:Y:S02]  /*b270*/  MOV R139, R135 ;  /* 0x00000087008b7202 */ /* 0x000fe40000000f00 */
[----:B------:R-:W-:Y:S02]  /*b280*/  MOV R141, 0x1f ;  /* 0x0000001f008d7802 */ /* 0x000fe40000000f00 */
[----:B------:R-:W-:Y:S02]  /*b290*/  MOV R138, 0xffffffff ;  /* 0xffffffff008a7802 */ /* 0x000fe40000000f00 */
[----:B------:R-:W-:Y:S02]  /*b2a0*/  MOV R136, 0xb2c0 ;  /* 0x0000b2c000887802 */ /* 0x000fe40000000f00 */
[----:B------:R-:W-:Y:S05]  /*b2b0*/  CALL.REL.NOINC `($__internal_169_$__cuda_sm70_shflsync_idx_p) ;  /* 0x00000f1000007944 */ /* 0x000fea0003c00000 */
[----:B-1----:R-:W-:Y:S01]  /*b2c0*/  MOV R135, R138 ;  /* 0x0000008a00877202 */ /* 0x002fe20000000f00 */
[----:B0-----:R-:W-:Y:S05]  /*b2d0*/  BRA `(.L_x_7101) ;  /* 0xffff8a1000007947 */ /* 0x001fea000383ffff */
.L_x_7004:
[----:B------:R-:W-:Y:S01]  /*b2e0*/  HFMA2.MMA R139, -RZ, RZ, 0, 5.9604644775390625e-08 ;  /* 0x00000001ff8b7435 */ /* 0x000fe200000001ff */
[----:B------:R-:W-:-:S02]  /*b2f0*/  MOV R138, R231 ;  /* 0x000000e7008a7202 */ /* 0x000fc40000000f00 */
[----:B------:R-:W-:Y:S02]  /*b300*/  MOV R141, 0x1f ;  /* 0x0000001f008d7802 */ /* 0x000fe40000000f00 */
[----:B------:R-:W-:Y:S02]  /*b310*/  MOV R240, 0xffffffff ;  /* 0xffffffff00f07802 */ /* 0x000fe40000000f00 */
[----:B------:R-:W-:Y:S02]  /*b320*/  MOV R136, 0xb340 ;  /* 0x0000b34000887802 */ /* 0x000fe40000000f00 */
[----:B------:R-:W-:Y:S05]  /*b330*/  CALL.REL.NOINC `($__internal_168_$__cuda_sm70_shflsync_down) ;  /* 0x00000e5000007944 */ /* 0x000fea0003c00000 */
[----:B-1----:R-:W-:Y:S01]  /*b340*/  MOV R140, R138 ;  /* 0x0000008a008c7202 */ /* 0x002fe20000000f00 */
[----:B0-----:R-:W-:Y:S05]  /*b350*/  BRA `(.L_x_7102) ;  /* 0xffff9c8000007947 */ /* 0x001fea000383ffff */
.L_x_7005:
[----:B------:R-:W-:Y:S01]  /*b360*/  HFMA2.MMA R139, -RZ, RZ, 0, 5.9604644775390625e-08 ;  /* 0x00000001ff8b7435 */ /* 0x000fe200000001ff */
[----:B------:R-:W-:Y:S02]  /*b370*/  MOV R138, R225 ;  /* 0x000000e1008a7202 */ /* 0x000fe40000000f00 */
[----:B------:R-:W-:Y:S02]  /*b380*/  MOV R141, 0x1f ;  /* 0x0000001f008d7802 */ /* 0x000fe40000000f00 */
[----:B------:R-:W-:-:S02]  /*b390*/  MOV R240, 0xffffffff ;  /* 0xffffffff00f07802 */ /* 0x000fc40000000f00 */
[----:B------:R-:W-:Y:S02]  /*b3a0*/  MOV R136, 0xb3c0 ;  /* 0x0000b3c000887802 */ /* 0x000fe40000000f00 */
[----:B01----:R-:W-:Y:S05]  /*b3b0*/  CALL.REL.NOINC `($__internal_168_$__cuda_sm70_shflsync_down) ;  /* 0x00000dd000007944 */ /* 0x003fea0003c00000 */
[----:B0-----:R-:W-:Y:S01]  /*b3c0*/  HFMA2.MMA R139, -RZ, RZ, 0, 5.9604644775390625e-08 ;  /* 0x00000001ff8b7435 */ /* 0x001fe200000001ff */
[----:B-1----:R-:W-:Y:S02]  /*b3d0*/  MOV R236, R138 ;  /* 0x0000008a00ec7202 */ /* 0x002fe40000000f00 */
[----:B------:R-:W-:Y:S02]  /*b3e0*/  MOV R138, R143 ;  /* 0x0000008f008a7202 */ /* 0x000fe40000000f00 */
[----:B------:R-:W-:Y:S02]  /*b3f0*/  MOV R141, 0x1f ;  /* 0x0000001f008d7802 */ /* 0x000fe40000000f00 */
[----:B------:R-:W-:Y:S02]  /*b400*/  MOV R240, 0xffffffff ;  /* 0xffffffff00f07802 */ /* 0x000fe40000000f00 */
[----:B------:R-:W-:Y:S02]  /*b410*/  MOV R136, 0xb430 ;  /* 0x0000b43000887802 */ /* 0x000fe40000000f00 */
[----:B------:R-:W-:Y:S05]  /*b420*/  CALL.REL.NOINC `($__internal_168_$__cuda_sm70_shflsync_down) ;  /* 0x00000d6000007944 */ /* 0x000fea0003c00000 */
[----:B0-----:R-:W-:Y:S01]  /*b430*/  HFMA2.MMA R139, -RZ, RZ, 0, 5.9604644775390625e-08 ;  /* 0x00000001ff8b7435 */ /* 0x001fe200000001ff */
[----:B-1----:R-:W-:-:S02]  /*b440*/  MOV R238, R138 ;  /* 0x0000008a00ee7202 */ /* 0x002fc40000000f00 */
[----:B------:R-:W-:Y:S02]  /*b450*/  MOV R138, R142 ;  /* 0x0000008e008a7202 */ /* 0x000fe40000000f00 */
[----:B------:R-:W-:Y:S02]  /*b460*/  MOV R141, 0x1f ;  /* 0x0000001f008d7802 */ /* 0x000fe40000000f00 */
[----:B------:R-:W-:Y:S02]  /*b470*/  MOV R240, 0xffffffff ;  /* 0xffffffff00f07802 */ /* 0x000fe40000000f00 */
[----:B------:R-:W-:Y:S02]  /*b480*/  MOV R136, 0xb4a0 ;  /* 0x0000b4a000887802 */ /* 0x000fe40000000f00 */
[----:B------:R-:W-:Y:S05]  /*b490*/  CALL.REL.NOINC `($__internal_168_$__cuda_sm70_shflsync_down) ;  /* 0x00000cf000007944 */ /* 0x000fea0003c00000 */
[----:B01----:R-:W-:Y:S05]  /*b4a0*/  BRA `(.L_x_7103) ;  /* 0xffff9b7000007947 */ /* 0x003fea000383ffff */
.L_x_7008:
[----:B------:R-:W-:Y:S01]  /*b4b0*/  HFMA2.MMA R139, -RZ, RZ, 0, 1.1920928955078125e-07 ;  /* 0x00000002ff8b7435 */ /* 0x000fe200000001ff */
[----:B0-----:R-:W-:Y:S02]  /*b4c0*/  MOV R138, R231 ;  /* 0x000000e7008a7202 */ /* 0x001fe40000000f00 */
[----:B------:R-:W-:Y:S02]  /*b4d0*/  MOV R141, 0x1f ;  /* 0x0000001f008d7802 */ /* 0x000fe40000000f00 */
[----:B------:R-:W-:-:S02]  /*b4e0*/  MOV R240, 0xffffffff ;  /* 0xffffffff00f07802 */ /* 0x000fc40000000f00 */
[----:B------:R-:W-:Y:S02]  /*b4f0*/  MOV R136, 0xb510 ;  /* 0x0000b51000887802 */ /* 0x000fe40000000f00 */
[----:B-1234-:R-:W-:Y:S05]  /*b500*/  CALL.REL.NOINC `($__internal_168_$__cuda_sm70_shflsync_down) ;  /* 0x00000c8000007944 */ /* 0x01efea0003c00000 */
[----:B0-----:R-:W-:Y:S01]  /*b510*/  HFMA2.MMA R139, -RZ, RZ, 0, 1.1920928955078125e-07 ;  /* 0x00000002ff8b7435 */ /* 0x001fe200000001ff */
[----:B-1----:R-:W-:Y:S02]  /*b520*/  MOV R140, R138 ;  /* 0x0000008a008c7202 */ /* 0x002fe40000000f00 */
[----:B------:R-:W-:Y:S02]  /*b530*/  MOV R138, R225 ;  /* 0x000000e1008a7202 */ /* 0x000fe40000000f00 */
[----:B------:R-:W-:Y:S02]  /*b540*/  MOV R141, 0x1f ;  /* 0x0000001f008d7802 */ /* 0x000fe40000000f00 */
[----:B------:R-:W-:Y:S02]  /*b550*/  MOV R240, 0xffffffff ;  /* 0xffffffff00f07802 */ /* 0x000fe40000000f00 */
[----:B------:R-:W-:Y:S02]  /*b560*/  MOV R136, 0xb580 ;  /* 0x0000b58000887802 */ /* 0x000fe40000000f00 */
[----:B------:R-:W-:Y:S05]  /*b570*/  CALL.REL.NOINC `($__internal_168_$__cuda_sm70_shflsync_down) ;  /* 0x00000c1000007944 */ /* 0x000fea0003c00000 */
[----:B0-----:R-:W-:Y:S01]  /*b580*/  HFMA2.MMA R139, -RZ, RZ, 0, 1.1920928955078125e-07 ;  /* 0x00000002ff8b7435 */ /* 0x001fe200000001ff */
[----:B-1----:R-:W-:-:S02]  /*b590*/  MOV R236, R138 ;  /* 0x0000008a00ec7202 */ /* 0x002fc40000000f00 */
[----:B------:R-:W-:Y:S02]  /*b5a0*/  MOV R138, R143 ;  /* 0x0000008f008a7202 */ /* 0x000fe40000000f00 */
[----:B------:R-:W-:Y:S02]  /*b5b0*/  MOV R141, 0x1f ;  /* 0x0000001f008d7802 */ /* 0x000fe40000000f00 */
[----:B------:R-:W-:Y:S02]  /*b5c0*/  MOV R240, 0xffffffff ;  /* 0xffffffff00f07802 */ /* 0x000fe40000000f00 */
[----:B------:R-:W-:Y:S02]  /*b5d0*/  MOV R136, 0xb5f0 ;  /* 0x0000b5f000887802 */ /* 0x000fe40000000f00 */
[----:B------:R-:W-:Y:S05]  /*b5e0*/  CALL.REL.NOINC `($__internal_168_$__cuda_sm70_shflsync_down) ;  /* 0x00000ba000007944 */ /* 0x000fea0003c00000 */
[----:B0-----:R-:W-:Y:S01]  /*b5f0*/  HFMA2.MMA R139, -RZ, RZ, 0, 1.1920928955078125e-07 ;  /* 0x00000002ff8b7435 */ /* 0x001fe200000001ff */
[----:B-1----:R-:W-:Y:S02]  /*b600*/  MOV R238, R138 ;  /* 0x0000008a00ee7202 */ /* 0x002fe40000000f00 */
[----:B------:R-:W-:Y:S02]  /*b610*/  MOV R138, R142 ;  /* 0x0000008e008a7202 */ /* 0x000fe40000000f00 */
[----:B------:R-:W-:-:S02]  /*b620*/  MOV R141, 0x1f ;  /* 0x0000001f008d7802 */ /* 0x000fc40000000f00 */
[----:B------:R-:W-:Y:S02]  /*b630*/  MOV R240, 0xffffffff ;  /* 0xffffffff00f07802 */ /* 0x000fe40000000f00 */
[----:B------:R-:W-:Y:S02]  /*b640*/  MOV R136, 0xb660 ;  /* 0x0000b66000887802 */ /* 0x000fe40000000f00 */
[----:B------:R-:W-:Y:S05]  /*b650*/  CALL.REL.NOINC `($__internal_168_$__cuda_sm70_shflsync_down) ;  /* 0x00000b3000007944 */ /* 0x000fea0003c00000 */
[----:B01----:R-:W-:Y:S05]  /*b660*/  BRA `(.L_x_7104) ;  /* 0xffff9b0000007947 */ /* 0x003fea000383ffff */
.L_x_7011:
[----:B------:R-:W-:Y:S01]  /*b670*/  HFMA2.MMA R139, -RZ, RZ, 0, 2.384185791015625e-07 ;  /* 0x00000004ff8b7435 */ /* 0x000fe200000001ff */
[----:B0-----:R-:W-:Y:S02]  /*b680*/  MOV R138, R231 ;  /* 0x000000e7008a7202 */ /* 0x001fe40000000f00 */
[----:B------:R-:W-:Y:S02]  /*b690*/  MOV R141, 0x1f ;  /* 0x0000001f008d7802 */ /* 0x000fe40000000f00 */
[----:B------:R-:W-:Y:S02]  /*b6a0*/  MOV R240, 0xffffffff ;  /* 0xffffffff00f07802 */ /* 0x000fe40000000f00 */
[----:B------:R-:W-:Y:S02]  /*b6b0*/  MOV R136, 0xb6d0 ;  /* 0x0000b6d000887802 */ /* 0x000fe40000000f00 */
[----:B-1234-:R-:W-:Y:S05]  /*b6c0*/  CALL.REL.NOINC `($__internal_168_$__cuda_sm70_shflsync_down) ;  /* 0x00000ac000007944 */ /* 0x01efea0003c00000 */
[----:B-1----:R-:W-:Y:S01]  /*b6d0*/  MOV R140, R138 ;  /* 0x0000008a008c7202 */ /* 0x002fe20000000f00 */
[----:B0-----:R-:W-:Y:S05]  /*b6e0*/  BRA `(.L_x_7105) ;  /* 0xffff9ba000007947 */ /* 0x001fea000383ffff */
.L_x_7012:
[----:B------:R-:W-:Y:S01]  /*b6f0*/  HFMA2.MMA R139, -RZ, RZ, 0, 2.384185791015625e-07 ;  /* 0x00000004ff8b7435 */ /* 0x000fe200000001ff */
[----:B0-----:R-:W-:-:S02]  /*b700*/  MOV R138, R225 ;  /* 0x000000e1008a7202 */ /* 0x001fc40000000f00 */
[----:B------:R-:W-:Y:S02]  /*b710*/  MOV R141, 0x1f ;  /* 0x0000001f008d7802 */ /* 0x000fe40000000f00 */
[----:B------:R-:W-:Y:S02]  /*b720*/  MOV R240, 0xffffffff ;  /* 0xffffffff00f07802 */ /* 0x000fe40000000f00 */
[----:B------:R-:W-:Y:S02]  /*b730*/  MOV R136, 0xb750 ;  /* 0x0000b75000887802 */ /* 0x000fe40000000f00 */
[----:B-1234-:R-:W-:Y:S05]  /*b740*/  CALL.REL.NOINC `($__internal_168_$__cuda_sm70_shflsync_down) ;  /* 0x00000a4000007944 */ /* 0x01efea0003c00000 */
[----:B0-----:R-:W-:Y:S01]  /*b750*/  HFMA2.MMA R139, -RZ, RZ, 0, 2.384185791015625e-07 ;  /* 0x00000004ff8b7435 */ /* 0x001fe200000001ff */
[----:B-1----:R-:W-:Y:S02]  /*b760*/  MOV R236, R138 ;  /* 0x0000008a00ec7202 */ /* 0x002fe40000000f00 */
[----:B------:R-:W-:Y:S02]  /*b770*/  MOV R138, R143 ;  /* 0x0000008f008a7202 */ /* 0x000fe40000000f00 */
[----:B------:R-:W-:Y:S02]  /*b780*/  MOV R141, 0x1f ;  /* 0x0000001f008d7802 */ /* 0x000fe40000000f00 */
[----:B------:R-:W-:-:S02]  /*b790*/  MOV R240, 0xffffffff ;  /* 0xffffffff00f07802 */ /* 0x000fc40000000f00 */
[----:B------:R-:W-:Y:S02]  /*b7a0*/  MOV R136, 0xb7c0 ;  /* 0x0000b7c000887802 */ /* 0x000fe40000000f00 */
[----:B------:R-:W-:Y:S05]  /*b7b0*/  CALL.REL.NOINC `($__internal_168_$__cuda_sm70_shflsync_down) ;  /* 0x000009d000007944 */ /* 0x000fea0003c00000 */
[----:B0-----:R-:W-:Y:S01]  /*b7c0*/  HFMA2.MMA R139, -RZ, RZ, 0, 2.384185791015625e-07 ;  /* 0x00000004ff8b7435 */ /* 0x001fe200000001ff */
[----:B-1----:R-:W-:Y:S02]  /*b7d0*/  MOV R238, R138 ;  /* 0x0000008a00ee7202 */ /* 0x002fe40000000f00 */
[----:B------:R-:W-:Y:S02]  /*b7e0*/  MOV R138, R142 ;  /* 0x0000008e008a7202 */ /* 0x000fe40000000f00 */
[----:B------:R-:W-:Y:S02]  /*b7f0*/  MOV R141, 0x1f ;  /* 0x0000001f008d7802 */ /* 0x000fe40000000f00 */
[----:B------:R-:W-:Y:S02]  /*b800*/  MOV R240, 0xffffffff ;  /* 0xffffffff00f07802 */ /* 0x000fe40000000f00 */
[----:B------:R-:W-:Y:S02]  /*b810*/  MOV R136, 0xb830 ;  /* 0x0000b83000887802 */ /* 0x000fe40000000f00 */
[----:B------:R-:W-:Y:S05]  /*b820*/  CALL.REL.NOINC `($__internal_168_$__cuda_sm70_shflsync_down) ;  /* 0x0000096000007944 */ /* 0x000fea0003c00000 */
[----:B01----:R-:W-:Y:S05]  /*b830*/  BRA `(.L_x_7106) ;  /* 0xffff9a9000007947 */ /* 0x003fea000383ffff */
.L_x_7015:
[----:B------:R-:W-:Y:S01]  /*b840*/  HFMA2.MMA R139, -RZ, RZ, 0, 4.76837158203125e-07 ;  /* 0x00000008ff8b7435 */ /* 0x000fe200000001ff */
[----:B0-----:R-:W-:-:S02]  /*b850*/  MOV R138, R231 ;  /* 0x000000e7008a7202 */ /* 0x001fc40000000f00 */
[----:B------:R-:W-:Y:S02]  /*b860*/  MOV R141, 0x1f ;  /* 0x0000001f008d7802 */ /* 0x000fe40000000f00 */
[----:B------:R-:W-:Y:S02]  /*b870*/  MOV R240, 0xffffffff ;  /* 0xffffffff00f07802 */ /* 0x000fe40000000f00 */
[----:B------:R-:W-:Y:S02]  /*b880*/  MOV R136, 0xb8a0 ;  /* 0x0000b8a000887802 */ /* 0x000fe40000000f00 */
[----:B-1234-:R-:W-:Y:S05]  /*b890*/  CALL.REL.NOINC `($__internal_168_$__cuda_sm70_shflsync_down) ;  /* 0x000008f000007944 */ /* 0x01efea0003c00000 */
[----:B0-----:R-:W-:Y:S01]  /*b8a0*/  HFMA2.MMA R139, -RZ, RZ, 0, 4.76837158203125e-07 ;  /* 0x00000008ff8b7435 */ /* 0x001fe200000001ff */
[----:B-1----:R-:W-:Y:S02]  /*b8b0*/  MOV R140, R138 ;  /* 0x0000008a008c7202 */ /* 0x002fe40000000f00 */
[----:B------:R-:W-:Y:S02]  /*b8c0*/  MOV R138, R225 ;  /* 0x000000e1008a7202 */ /* 0x000fe40000000f00 */
[----:B------:R-:W-:Y:S02]  /*b8d0*/  MOV R141, 0x1f ;  /* 0x0000001f008d7802 */ /* 0x000fe40000000f00 */
[----:B------:R-:W-:-:S02]  /*b8e0*/  MOV R240, 0xffffffff ;  /* 0xffffffff00f07802 */ /* 0x000fc40000000f00 */
[----:B------:R-:W-:Y:S02]  /*b8f0*/  MOV R136, 0xb910 ;  /* 0x0000b91000887802 */ /* 0x000fe40000000f00 */
[----:B------:R-:W-:Y:S05]  /*b900*/  CALL.REL.NOINC `($__internal_168_$__cuda_sm70_shflsync_down) ;  /* 0x0000088000007944 */ /* 0x000fea0003c00000 */
[----:B0-----:R-:W-:Y:S01]  /*b910*/  HFMA2.MMA R139, -RZ, RZ, 0, 4.76837158203125e-07 ;  /* 0x00000008ff8b7435 */ /* 0x001fe200000001ff */
[----:B-1----:R-:W-:Y:S02]  /*b920*/  MOV R236, R138 ;  /* 0x0000008a00ec7202 */ /* 0x002fe40000000f00 */
[----:B------:R-:W-:Y:S02]  /*b930*/  MOV R138, R143 ;  /* 0x0000008f008a7202 */ /* 0x000fe40000000f00 */
[----:B------:R-:W-:Y:S02]  /*b940*/  MOV R141, 0x1f ;  /* 0x0000001f008d7802 */ /* 0x000fe40000000f00 */
[----:B------:R-:W-:Y:S02]  /*b950*/  MOV R240, 0xffffffff ;  /* 0xffffffff00f07802 */ /* 0x000fe40000000f00 */
[----:B------:R-:W-:Y:S02]  /*b960*/  MOV R136, 0xb980 ;  /* 0x0000b98000887802 */ /* 0x000fe40000000f00 */
[----:B------:R-:W-:Y:S05]  /*b970*/  CALL.REL.NOINC `($__internal_168_$__cuda_sm70_shflsync_down) ;  /* 0x0000081000007944 */ /* 0x000fea0003c00000 */
[----:B0-----:R-:W-:Y:S01]  /*b980*/  HFMA2.MMA R139, -RZ, RZ, 0, 4.76837158203125e-07 ;  /* 0x00000008ff8b7435 */ /* 0x001fe200000001ff */
[----:B-1----:R-:W-:-:S02]  /*b990*/  MOV R238, R138 ;  /* 0x0000008a00ee7202 */ /* 0x002fc40000000f00 */
[----:B------:R-:W-:Y:S02]  /*b9a0*/  MOV R138, R142 ;  /* 0x0000008e008a7202 */ /* 0x000fe40000000f00 */
[----:B------:R-:W-:Y:S02]  /*b9b0*/  MOV R141, 0x1f ;  /* 0x0000001f008d7802 */ /* 0x000fe40000000f00 */
[----:B------:R-:W-:Y:S02]  /*b9c0*/  MOV R240, 0xffffffff ;  /* 0xffffffff00f07802 */ /* 0x000fe40000000f00 */
[----:B------:R-:W-:Y:S02]  /*b9d0*/  MOV R136, 0xb9f0 ;  /* 0x0000b9f000887802 */ /* 0x000fe40000000f00 */
[----:B------:R-:W-:Y:S05]  /*b9e0*/  CALL.REL.NOINC `($__internal_168_$__cuda_sm70_shflsync_down) ;  /* 0x000007a000007944 */ /* 0x000fea0003c00000 */
[----:B01----:R-:W-:Y:S05]  /*b9f0*/  BRA `(.L_x_7107) ;  /* 0xffff9a2000007947 */ /* 0x003fea000383ffff */
.L_x_7018:
[----:B------:R-:W-:Y:S01]  /*ba00*/  HFMA2.MMA R139, -RZ, RZ, 0, 9.5367431640625e-07 ;  /* 0x00000010ff8b7435 */ /* 0x000fe200000001ff */
[----:B0-----:R-:W-:Y:S02]  /*ba10*/  MOV R138, R231 ;  /* 0x000000e7008a7202 */ /* 0x001fe40000000f00 */
[----:B------:R-:W-:Y:S02]  /*ba20*/  MOV R141, 0x1f ;  /* 0x0000001f008d7802 */ /* 0x000fe40000000f00 */
[----:B------:R-:W-:-:S02]  /*ba30*/  MOV R240, 0xffffffff ;  /* 0xffffffff00f07802 */ /* 0x000fc40000000f00 */
[----:B------:R-:W-:Y:S02]  /*ba40*/  MOV R136, 0xba60 ;  /* 0x0000ba6000887802 */ /* 0x000fe40000000f00 */
[----:B-1234-:R-:W-:Y:S05]  /*ba50*/  CALL.REL.NOINC `($__internal_168_$__cuda_sm70_shflsync_down) ;  /* 0x0000073000007944 */ /* 0x01efea0003c00000 */
[----:B-1----:R-:W-:Y:S01]  /*ba60*/  MOV R140, R138 ;  /* 0x0000008a008c7202 */ /* 0x002fe20000000f00 */
[----:B0-----:R-:W-:Y:S05]  /*ba70*/  BRA `(.L_x_7108) ;  /* 0xffff9ac000007947 */ /* 0x001fea000383ffff */
.L_x_7019:
[----:B------:R-:W-:Y:S01]  /*ba80*/  HFMA2.MMA R139, -RZ, RZ, 0, 9.5367431640625e-07 ;  /* 0x00000010ff8b7435 */ /* 0x000fe200000001ff */
[----:B0-----:R-:W-:Y:S02]  /*ba90*/  MOV R138, R225 ;  /* 0x000000e1008a7202 */ /* 0x001fe40000000f00 */
[----:B------:R-:W-:Y:S02]  /*baa0*/  MOV R141, 0x1f ;  /* 0x0000001f008d7802 */ /* 0x000fe40000000f00 */
[----:B------:R-:W-:Y:S02]  /*bab0*/  MOV R240, 0xffffffff ;  /* 0xffffffff00f07802 */ /* 0x000fe40000000f00 */
[----:B------:R-:W-:Y:S02]  /*bac0*/  MOV R136, 0xbae0 ;  /* 0x0000bae000887802 */ /* 0x000fe40000000f00 */
[----:B-1234-:R-:W-:Y:S05]  /*bad0*/  CALL.REL.NOINC `($__internal_168_$__cuda_sm70_shflsync_down) ;  /* 0x000006b000007944 */ /* 0x01efea0003c00000 */
[----:B0-----:R-:W-:Y:S01]  /*bae0*/  HFMA2.MMA R139, -RZ, RZ, 0, 9.5367431640625e-07 ;  /* 0x00000010ff8b7435 */ /* 0x001fe200000001ff */
[----:B-1----:R-:W-:Y:S02]  /*baf0*/  MOV R236, R138 ;  /* 0x0000008a00ec7202 */ /* 0x002fe40000000f00 */
[----:B------:R-:W-:-:S02]  /*bb00*/  MOV R138, R143 ;  /* 0x0000008f008a7202 */ /* 0x000fc40000000f00 */
[----:B------:R-:W-:Y:S02]  /*bb10*/  MOV R141, 0x1f ;  /* 0x0000001f008d7802 */ /* 0x000fe40000000f00 */
[----:B------:R-:W-:Y:S02]  /*bb20*/  MOV R240, 0xffffffff ;  /* 0xffffffff00f07802 */ /* 0x000fe40000000f00 */
[----:B------:R-:W-:Y:S02]  /*bb30*/  MOV R136, 0xbb50 ;  /* 0x0000bb5000887802 */ /* 0x000fe40000000f00 */
[----:B------:R-:W-:Y:S05]  /*bb40*/  CALL.REL.NOINC `($__internal_168_$__cuda_sm70_shflsync_down) ;  /* 0x0000064000007944 */ /* 0x000fea0003c00000 */
[----:B0-----:R-:W-:Y:S01]  /*bb50*/  HFMA2.MMA R139, -RZ, RZ, 0, 9.5367431640625e-07 ;  /* 0x00000010ff8b7435 */ /* 0x001fe200000001ff */
[----:B-1----:R-:W-:Y:S02]  /*bb60*/  MOV R238, R138 ;  /* 0x0000008a00ee7202 */ /* 0x002fe40000000f00 */
[----:B------:R-:W-:Y:S02]  /*bb70*/  MOV R138, R142 ;  /* 0x0000008e008a7202 */ /* 0x000fe40000000f00 */
[----:B------:R-:W-:Y:S02]  /*bb80*/  MOV R141, 0x1f ;  /* 0x0000001f008d7802 */ /* 0x000fe40000000f00 */
[----:B------:R-:W-:-:S02]  /*bb90*/  MOV R240, 0xffffffff ;  /* 0xffffffff00f07802 */ /* 0x000fc40000000f00 */
[----:B------:R-:W-:Y:S02]  /*bba0*/  MOV R136, 0xbbc0 ;  /* 0x0000bbc000887802 */ /* 0x000fe40000000f00 */
[----:B------:R-:W-:Y:S05]  /*bbb0*/  CALL.REL.NOINC `($__internal_168_$__cuda_sm70_shflsync_down) ;  /* 0x000005d000007944 */ /* 0x000fea0003c00000 */
[----:B01----:R-:W-:Y:S05]  /*bbc0*/  BRA `(.L_x_7109) ;  /* 0xffff99b000007947 */ /* 0x003fea000383ffff */
.L_x_7022:
[----:B-1----:R-:W-:Y:S01]  /*bbd0*/  HFMA2.MMA R140, -RZ, RZ, 0, 0 ;  /* 0x00000000ff8c7435 */ /* 0x002fe200000001ff */
[----:B------:R-:W-:Y:S02]  /*bbe0*/  MOV R139, R231 ;  /* 0x000000e7008b7202 */ /* 0x000fe40000000f00 */
[----:B------:R-:W-:Y:S02]  /*bbf0*/  MOV R141, 0x1f ;  /* 0x0000001f008d7802 */ /* 0x000fe40000000f00 */
[----:B0-----:R-:W-:Y:S02]  /*bc00*/  MOV R138, 0xffffffff ;  /* 0xffffffff008a7802 */ /* 0x001fe40000000f00 */
[----:B------:R-:W-:Y:S02]  /*bc10*/  MOV R136, 0xbc30 ;  /* 0x0000bc3000887802 */ /* 0x000fe40000000f00 */
[----:B--234-:R-:W-:Y:S05]  /*bc20*/  CALL.REL.NOINC `($__internal_169_$__cuda_sm70_shflsync_idx_p) ;  /* 0x000005a000007944 */ /* 0x01cfea0003c00000 */
        /* <DEDUP_REMOVED lines=21> */
[----:B0-----:R-:W-:Y:S01]  /*bd80*/  HFMA2.MMA R139, -RZ, RZ, 0, 5.9604644775390625e-08 ;  /* 0x00000001ff8b7435 */ /* 0x001fe200000001ff */
[----:B-1----:R-:W-:-:S02]  /*bd90*/  MOV R209, R138 ;  /* 0x0000008a00d17202 */ /* 0x002fc40000000f00 */
[----:B------:R-:W-:Y:S02]  /*bda0*/  MOV R138, R231 ;  /* 0x000000e7008a7202 */ /* 0x000fe40000000f00 */
[----:B------:R-:W-:Y:S02]  /*bdb0*/  MOV R141, 0x1f ;  /* 0x0000001f008d7802 */ /* 0x000fe40000000f00 */
[----:B------:R-:W-:Y:S02]  /*bdc0*/  MOV R240, 0xffffffff ;  /* 0xffffffff00f07802 */ /* 0x000fe40000000f00 */
[----:B------:R-:W-:Y:S02]  /*bdd0*/  MOV R136, 0xbdf0 ;  /* 0x0000bdf000887802 */ /* 0x000fe40000000f00 */
[----:B------:R-:W-:Y:S05]  /*bde0*/  CALL.REL.NOINC `($__internal_168_$__cuda_sm70_shflsync_down) ;  /* 0x000003a000007944 */ /* 0x000fea0003c00000 */
[----:B0-----:R-:W-:Y:S01]  /*bdf0*/  HFMA2.MMA R139, -RZ, RZ, 0, 5.9604644775390625e-08 ;  /* 0x00000001ff8b7435 */ /* 0x001fe200000001ff */
[----:B-1----:R-:W-:Y:S02]  /*be00*/  MOV R229, R138 ;  /* 0x0000008a00e57202 */ /* 0x002fe40000000f00 */
[----:B------:R-:W-:Y:S02]  /*be10*/  MOV R138, R225 ;  /* 0x000000e1008a7202 */ /* 0x000fe40000000f00 */
[----:B------:R-:W-:-:S02]  /*be20*/  MOV R141, 0x1f ;  /* 0x0000001f008d7802 */ /* 0x000fc40000000f00 */
[----:B------:R-:W-:Y:S02]  /*be30*/  MOV R240, 0xffffffff ;  /* 0xffffffff00f07802 */ /* 0x000fe40000000f00 */
[----:B------:R-:W-:Y:S02]  /*be40*/  MOV R136, 0xbe60 ;  /* 0x0000be6000887802 */ /* 0x000fe40000000f00 */
[----:B------:R-:W-:Y:S05]  /*be50*/  CALL.REL.NOINC `($__internal_168_$__cuda_sm70_shflsync_down) ;  /* 0x0000033000007944 */ /* 0x000fea0003c00000 */
[----:B0-----:R-:W-:Y:S01]  /*be60*/  HFMA2.MMA R139, -RZ, RZ, 0, 5.9604644775390625e-08 ;  /* 0x00000001ff8b7435 */ /* 0x001fe200000001ff */
[----:B-1----:R-:W-:Y:S02]  /*be70*/  MOV R233, R138 ;  /* 0x0000008a00e97202 */ /* 0x002fe40000000f00 */
[----:B------:R-:W-:Y:S02]  /*be80*/  MOV R138, R143 ;  /* 0x0000008f008a7202 */ /* 0x000fe40000000f00 */
[----:B------:R-:W-:Y:S02]  /*be90*/  MOV R141, 0x1f ;  /* 0x0000001f008d7802 */ /* 0x000fe40000000f00 */
[----:B------:R-:W-:Y:S02]  /*bea0*/  MOV R240, 0xffffffff ;  /* 0xffffffff00f07802 */ /* 0x000fe40000000f00 */
[----:B------:R-:W-:-:S02]  /*beb0*/  MOV R136, 0xbed0 ;  /* 0x0000bed000887802 */ /* 0x000fc40000000f00 */
        /* <DEDUP_REMOVED lines=8> */
[-C--:B0-----:R-:W-:Y:S01]  /*bf40*/  FMUL.FTZ R240, R135, R235.reuse ;  /* 0x000000eb87f07220 */ /* 0x081fe20000410000 */
[----:B------:R-:W-:Y:S01]  /*bf50*/  HFMA2.MMA R140, -RZ, RZ, 0, 0 ;  /* 0x00000000ff8c7435 */ /* 0x000fe200000001ff */
[----:B------:R-:W-:Y:S01]  /*bf60*/  FMUL.FTZ R238, R134, R235 ;  /* 0x000000eb86ee7220 */ /* 0x000fe20000410000 */
[----:B-1----:R-:W-:Y:S01]  /*bf70*/  MOV R237, R138 ;  /* 0x0000008a00ed7202 */ /* 0x002fe20000000f00 */
        /* <DEDUP_REMOVED lines=9> */
[----:B------:R-:W-:Y:S05]  /*c010*/  CALL.REL.NOINC `($__internal_169_$__cuda_sm70_shflsync_idx_p) ;  /* 0x000001b000007944 */ /* 0x000fea0003c00000 */
[----:B0-----:R-:W-:Y:S01]  /*c020*/  HFMA2.MMA R140, -RZ, RZ, 0, 0 ;  /* 0x00000000ff8c7435 */ /* 0x001fe200000001ff */
[----:B-1----:R-:W-:-:S02]  /*c030*/  MOV R239, R138 ;  /* 0x0000008a00ef7202 */ /* 0x002fc40000000f00 */
[----:B------:R-:W-:Y:S02]  /*c040*/  MOV R139, R133 ;  /* 0x00000085008b7202 */ /* 0x000fe40000000f00 */
[----:B------:R-:W-:Y:S02]  /*c050*/  MOV R141, 0x1f ;  /* 0x0000001f008d7802 */ /* 0x000fe40000000f00 */
[----:B------:R-:W-:Y:S02]  /*c060*/  MOV R138, 0xffffffff ;  /* 0xffffffff008a7802 */ /* 0x000fe40000000f00 */
[----:B------:R-:W-:Y:S02]  /*c070*/  MOV R136, 0xc090 ;  /* 0x0000c09000887802 */ /* 0x000fe40000000f00 */
[----:B------:R-:W-:Y:S05]  /*c080*/  CALL.REL.NOINC `($__internal_169_$__cuda_sm70_shflsync_idx_p) ;  /* 0x0000014000007944 */ /* 0x000fea0003c00000 */
[----:B0-----:R-:W-:Y:S01]  /*c090*/  HFMA2.MMA R140, -RZ, RZ, 0, 0 ;  /* 0x00000000ff8c7435 */ /* 0x001fe200000001ff */
[----:B-1----:R-:W-:Y:S02]  /*c0a0*/  MOV R241, R138 ;  /* 0x0000008a00f17202 */ /* 0x002fe40000000f00 */
[----:B------:R-:W-:Y:S02]  /*c0b0*/  MOV R139, R134 ;  /* 0x00000086008b7202 */ /* 0x000fe40000000f00 */
[----:B------:R-:W-:-:S02]  /*c0c0*/  MOV R141, 0x1f ;  /* 0x0000001f008d7802 */ /* 0x000fc40000000f00 */
[----:B------:R-:W-:Y:S02]  /*c0d0*/  MOV R138, 0xffffffff ;  /* 0xffffffff008a7802 */ /* 0x000fe40000000f00 */
[----:B------:R-:W-:Y:S02]  /*c0e0*/  MOV R136, 0xc100 ;  /* 0x0000c10000887802 */ /* 0x000fe40000000f00 */
[----:B------:R-:W-:Y:S05]  /*c0f0*/  CALL.REL.NOINC `($__internal_169_$__cuda_sm70_shflsync_idx_p) ;  /* 0x000000d000007944 */ /* 0x000fea0003c00000 */
[----:B0-----:R-:W-:Y:S01]  /*c100*/  HFMA2.MMA R140, -RZ, RZ, 0, 0 ;  /* 0x00000000ff8c7435 */ /* 0x001fe200000001ff */
[----:B-1----:R-:W-:Y:S02]  /*c110*/  MOV R235, R138 ;  /* 0x0000008a00eb7202 */ /* 0x002fe40000000f00 */
[----:B------:R-:W-:Y:S02]  /*c120*/  MOV R139, R135 ;  /* 0x00000087008b7202 */ /* 0x000fe40000000f00 */
[----:B------:R-:W-:Y:S02]  /*c130*/  MOV R141, 0x1f ;  /* 0x0000001f008d7802 */ /* 0x000fe40000000f00 */
[----:B------:R-:W-:Y:S02]  /*c140*/  MOV R138, 0xffffffff ;  /* 0xffffffff008a7802 */ /* 0x000fe40000000f00 */
[----:B------:R-:W-:-:S02]  /*c150*/  MOV R136, 0xc170 ;  /* 0x0000c17000887802 */ /* 0x000fc40000000f00 */
[----:B------:R-:W-:Y:S05]  /*c160*/  CALL.REL.NOINC `($__internal_169_$__cuda_sm70_shflsync_idx_p) ;  /* 0x0000006000007944 */ /* 0x000fea0003c00000 */
[----:B01----:R-:W-:Y:S01]  /*c170*/  MOV R139, R138 ;  /* 0x0000008a008b7202 */ /* 0x003fe20000000f00 */
[----:B------:R-:W-:Y:S05]  /*c180*/  BRA `(.L_x_7110) ;  /* 0xffff961000007947 */ /* 0x000fea000383ffff */
        .weak           $__internal_168_$__cuda_sm70_shflsync_down
        .type           $__internal_168_$__cuda_sm70_shflsync_down,@function
        .size           $__internal_168_$__cuda_sm70_shflsync_down,($__internal_169_$__cuda_sm70_shflsync_idx_p - $__internal_168_$__cuda_sm70_shflsync_down)
$__internal_168_$__cuda_sm70_shflsync_down:
[----:B------:R-:W-:Y:S01]  /*c190*/  HFMA2.MMA R137, -RZ, RZ, 0, 0 ;  /* 0x00000000ff897435 */ /* 0x000fe200000001ff */
[----:B------:R-:W-:Y:S04]  /*c1a0*/  WARPSYNC R240 ;  /* 0x000000f000007348 */ /* 0x000fe80003800000 */
[----:B------:R0:W1:Y:S01]  /*c1b0*/  SHFL.DOWN PT, R138, R138, R139, R141 ;  /* 0x0800008b8a8a7389 */ /* 0x00006200000e008d */
[----:B------:R-:W-:Y:S05]  /*c1c0*/  RET.REL.NODEC R136 `(_Z25selective_scan_bwd_kernelI32Selective_Scan_bwd_kernel_traitsILi64ELi16ELb1ELb1ELb0ELb0ELb0EfN3c107complexIfEEEEv12SSMParamsBwd) ;  /* 0xffff3e3088007950 */ /* 0x000fea0003c3ffff */
        .weak           $__internal_169_$__cuda_sm70_shflsync_idx_p
        .type           $__internal_169_$__cuda_sm70_shflsync_idx_p,@function
        .size           $__internal_169_$__cuda_sm70_shflsync_idx_p,($__internal_170_$__cuda_sm70_shflsync_up - $__internal_169_$__cuda_sm70_shflsync_idx_p)
$__internal_169_$__cuda_sm70_shflsync_idx_p:
[----:B------:R-:W-:Y:S01]  /*c1d0*/  MOV R137, 0x0 ;  /* 0x0000000000897802 */ /* 0x000fe20000000f00 */
[----:B------:R-:W-:Y:S04]  /*c1e0*/  WARPSYNC R138 ;  /* 0x0000008a00007348 */ /* 0x000fe80003800000 */
[----:B------:R0:W1:Y:S01]  /*c1f0*/  SHFL.IDX PT, R138, R139, R140, R141 ;  /* 0x0000008c8b8a7389 */ /* 0x00006200000e008d */
[----:B------:R-:W-:Y:S05]  /*c200*/  RET.REL.NODEC R136 `(_Z25selective_scan_bwd_kernelI32Selective_Scan_bwd_kernel_traitsILi64ELi16ELb1ELb1ELb0ELb0ELb0EfN3c107complexIfEEEEv12SSMParamsBwd) ;  /* 0xffff3df088007950 */ /* 0x000fea0003c3ffff */
        .weak           $__internal_170_$__cuda_sm70_shflsync_up
        .type           $__internal_170_$__cuda_sm70_shflsync_up,@function
        .size           $__internal_170_$__cuda_sm70_shflsync_up,(.L_x_14605 - $__internal_170_$__cuda_sm70_shflsync_up)
$__internal_170_$__cuda_sm70_shflsync_up:
[----:B------:R-:W-:Y:S01]  /*c210*/  HFMA2.MMA R137, -RZ, RZ, 0, 0 ;  /* 0x00000000ff897435 */ /* 0x000fe200000001ff */
[----:B------:R-:W-:Y:S04]  /*c220*/  WARPSYNC R141 ;  /* 0x0000008d00007348 */ /* 0x000fe80003800000 */
[----:B------:R0:W1:Y:S01]  /*c230*/  SHFL.UP PT, R141, R230, R139, R140 ;  /* 0x0400008be68d7389 */ /* 0x00006200000e008c */
[----:B------:R-:W-:Y:S05]  /*c240*/  RET.REL.NODEC R136 `(_Z25selective_scan_bwd_kernelI32Selective_Scan_bwd_kernel_traitsILi64ELi16ELb1ELb1ELb0ELb0ELb0EfN3c107complexIfEEEEv12SSMParamsBwd) ;  /* 0xffff3db088007950 */ /* 0x000fea0003c3ffff */
.L_x_7111:
        /* <DEDUP_REMOVED lines=11> */
.L_x_14605:


//--------------------- .text._Z25selective_scan_bwd_kernelI32Selective_Scan_bwd_kernel_traitsILi64ELi16ELb1ELb1ELb0ELb0ELb1EfN3c107complexIfEEEEv12SSMParamsBwd --------------------------
	.section	.text._Z25selective_scan_bwd_kernelI32Selective_Scan_bwd_kernel_traitsILi64ELi16ELb1ELb1ELb0ELb0ELb1EfN3c107complexIfEEEEv12SSMParamsBwd,"ax",@progbits
	.sectioninfo	@"SHI_REGISTERS=255"
	.align	128
        .global         _Z25selective_scan_bwd_kernelI32Selective_Scan_bwd_kernel_traitsILi64ELi16ELb1ELb1ELb0ELb0ELb1EfN3c107complexIfEEEEv12SSMParamsBwd
        .type           _Z25selective_scan_bwd_kernelI32Selective_Scan_bwd_kernel_traitsILi64ELi16ELb1ELb1ELb0ELb0ELb1EfN3c107complexIfEEEEv12SSMParamsBwd,@function
        .size           _Z25selective_scan_bwd_kernelI32Selective_Scan_bwd_kernel_traitsILi64ELi16ELb1ELb1ELb0ELb0ELb1EfN3c107complexIfEEEEv12SSMParamsBwd,(.L_x_14608 - _Z25selective_scan_bwd_kernelI32Selective_Scan_bwd_kernel_traitsILi64ELi16ELb1ELb1ELb0ELb0ELb1EfN3c107complexIfEEEEv12SSMParamsBwd)
        .other          _Z25selective_scan_bwd_kernelI32Selective_Scan_bwd_kernel_traitsILi64ELi16ELb1ELb1ELb0ELb0ELb1EfN3c107complexIfEEEEv12SSMParamsBwd,@"STO_CUDA_ENTRY STV_DEFAULT"
_Z25selective_scan_bwd_kernelI32Selective_Scan_bwd_kernel_traitsILi64ELi16ELb1ELb1ELb0ELb0ELb1EfN3c107complexIfEEEEv12SSMParamsBwd:
.text._Z25selective_scan_bwd_kernelI32Selective_Scan_bwd_kernel_traitsILi64ELi16ELb1ELb1ELb0ELb0ELb1EfN3c107complexIfEEEEv12SSMParamsBwd:
        /* <DEDUP_REMOVED lines=162> */
.L_x_7216:
        /* <DEDUP_REMOVED lines=30> */
[----:B-1----:R-:W4:Y:S04]  /*0c00*/  LDG.E.128 R12, [R8.64] ;  /* 0x0000001a080c7981 */ /* 0x002f28000c1e1d00 */
[----:B--2---:R-:W2:Y:S04]  /*0c10*/  LDG.E.128 R16, [R8.64+0x200] ;  /* 0x0002001a08107981 */ /* 0x004ea8000c1e1d00 */
[----:B---3--:R-:W3:Y:S04]  /*0c20*/  LDG.E.128 R20, [R8.64+0x400] ;  /* 0x0004001a08147981 */ /* 0x008ee8000c1e1d00 */
[----:B------:R-:W5:Y:S01]  /*0c30*/  LDG.E.128 R24, [R8.64+0x600] ;  /* 0x0006001a08187981 */ /* 0x000f62000c1e1d00 */
[----:B------:R-:W-:-:S02]  /*0c40*/  MOV R2, UR17 ;  /* 0x0000001100027c02 */ /* 0x000fc40008000f00 */
[----:B------:R-:W-:-:S05]  /*0c50*/  MOV R3, UR18 ;  /* 0x0000001200037c02 */ /* 0x000fca0008000f00 */
[----:B------:R-:W-:Y:S01]  /*0c60*/  IMAD.WIDE R2, R224, 0x10, R2 ;  /* 0x00000010e0027825 */ /* 0x000fe200078e0202 */
[----:B----4-:R-:W-:Y:S04]  /*0c70*/  STS.128 [R248.X16], R12 ;  /* 0x0000000cf8007388 */ /* 0x010fe8000000cc00 */
[----:B--2---:R-:W-:Y:S04]  /*0c80*/  STS.128 [R248.X16+0x200], R16 ;  /* 0x00020010f8007388 */ /* 0x004fe8000000cc00 */
[----:B---3--:R1:W-:Y:S04]  /*0c90*/  STS.128 [R248.X16+0x400], R20 ;  /* 0x00040014f8007388 */ /* 0x0083e8000000cc00 */
        /* <DEDUP_REMOVED lines=9> */
[----:B-1----:R3:W5:Y:S04]  /*0d30*/  LDG.E.128 R20, [R2.64+0x400] ;  /* 0x0004001a02147981 */ /* 0x002768000c1e1d00 */
[----:B--2---:R3:W2:Y:S01]  /*0d40*/  LDG.E.128 R24, [R2.64+0x600] ;  /* 0x0006001a02187981 */ /* 0x0046a2000c1e1d00 */
        /* <DEDUP_REMOVED lines=17> */
[----:B------:R-:W-:-:S04]  /*0e60*/  ULDC.64 UR8, c[0x0][0x200] ;  /* 0x0000800000087ab9 */ /* 0x000fc80000000a00 */
[----:B------:R-:W-:Y:S01]  /*0e70*/  IMAD.WIDE R2, R224, 0x10, R2 ;  /* 0x00000010e0027825 */ /* 0x000fe200078e0202 */
[----:B----4-:R-:W-:Y:S04]  /*0e80*/  STS.128 [R248.X16], R28 ;  /* 0x0000001cf8007388 */ /* 0x010fe8000000cc00 */
[----:B-----5:R1:W-:Y:S04]  /*0e90*/  STS.128 [R248.X16+0x200], R36 ;  /* 0x00020024f8007388 */ /* 0x0203e8000000cc00 */
[----:B------:R-:W-:Y:S04]  /*0ea0*/  STS.128 [R248.X16+0x400], R20 ;  /* 0x00040014f8007388 */ /* 0x000fe8000000cc00 */
[----:B--2---:R-:W-:Y:S01]  /*0eb0*/  STS.128 [R248.X16+0x600], R24 ;  /* 0x00060018f8007388 */ /* 0x004fe2000000cc00 */
[----:B------:R-:W-:-:S06]  /*0ec0*/  NOP ;  /* 0x0000000000007918 */ /* 0x000fcc0000000000 */
[----:B------:R-:W-:Y:S04]  /*0ed0*/  LDS.128 R32, [R56.X16] ;  /* 0x0000000038207984 */ /* 0x000fe8000000cc00 */
[----:B------:R-:W-:Y:S04]  /*0ee0*/  LDS.128 R12, [R56.X16+0x10] ;  /* 0x00001000380c7984 */ /* 0x000fe8000000cc00 */
[----:B------:R-:W-:Y:S04]  /*0ef0*/  LDS.128 R16, [R56.X16+0x20] ;  /* 0x0000200038107984 */ /* 0x000fe8000000cc00 */
[----:B------:R-:W-:Y:S04]  /*0f00*/  LDS.128 R8, [R56.X16+0x30] ;  /* 0x0000300038087984 */ /* 0x000fe8000000cc00 */
[----:B------:R-:W-:Y:S06]  /*0f10*/  BAR.SYNC.DEFER_BLOCKING 0x0 ;  /* 0x0000000000007b1d */ /* 0x000fec0000010000 */
[----:B------:R2:W3:Y:S04]  /*0f20*/  LDG.E.128 R40, [R2.64] ;  /* 0x0000001a02287981 */ /* 0x0004e8000c1e1d00 */
[----:B-1----:R2:W4:Y:S04]  /*0f30*/  LDG.E.128 R36, [R2.64+0x200] ;  /* 0x0002001a02247981 */ /* 0x002528000c1e1d00 */
        /* <DEDUP_REMOVED lines=20> */
[----:B------:R3:W-:Y:S01]  /*1080*/  STS.128 [R248.X16+0x600], R60 ;  /* 0x0006003cf8007388 */ /* 0x0007e2000000cc00 */
        /* <DEDUP_REMOVED lines=28> */
[----:B------:R-:W-:Y:S01]  /*1250*/  MUFU.EX2 R41, R41 ;  /* 0x0000002900297308 */ /* 0x000fe20000000800 */
        /* <DEDUP_REMOVED lines=11> */
[----:B------:R-:W-:Y:S01]  /*1310*/  ISETP.NE.U32.AND P0, PT, RZ, c[0x0][0x270], PT ;  /* 0x00009c00ff007a0c */ /* 0x000fe20003f05070 */
[----:B------:R-:W-:-:S03]  /*1320*/  FMUL.FTZ R72, R22, -1.4426950216293334961 ;  /* 0xbfb8aa3b16487820 */ /* 0x000fc60000410000 */
[----:B------:R-:W-:Y:S01]  /*1330*/  MUFU.EX2 R43, R43 ;  /* 0x0000002b002b7308 */ /* 0x000fe20000000800 */
[----:B------:R-:W-:-:S07]  /*1340*/  ISETP.NE.AND.EX P0, PT, RZ, c[0x0][0x274], PT, P0 ;  /* 0x00009d00ff007a0c */ /* 0x000fce0003f05300 */
[----:B------:R0:W1:Y:S08]  /*1350*/  MUFU.EX2 R66, R2 ;  /* 0x0000000200427308 */ /* 0x0000700000000800 */
[----:B------:R4:W1:Y:S01]  /*1360*/  MUFU.EX2 R67, R3 ;  /* 0x0000000300437308 */ /* 0x0008620000000800 */
[----:B0-----:R-:W-:-:S07]  /*1370*/  FMUL.FTZ R2, R27, -1.4426950216293334961 ;  /* 0xbfb8aa3b1b027820 */ /* 0x001fce0000410000 */
[----:B------:R-:W0:Y:S01]  /*1380*/  MUFU.EX2 R0, R0 ;  /* 0x0000000000007308 */ /* 0x000e220000000800 */
[----:B----4-:R-:W-:Y:S02]  /*1390*/  FMUL.FTZ R3, R20, -1.4426950216293334961 ;  /* 0xbfb8aa3b14037820 */ /* 0x010fe40000410000 */
[----:B-1----:R-:W-:-:S05]  /*13a0*/  FADD.FTZ R66, R66, 1 ;  /* 0x3f80000042427421 */ /* 0x002fca0000010000 */
[----:B------:R-:W1:Y:S01]  /*13b0*/  MUFU.EX2 R69, R58 ;  /* 0x0000003a00457308 */ /* 0x000e620000000800 */
[----:B------:R-:W-:-:S07]  /*13c0*/  FADD.FTZ R67, R67, 1 ;  /* 0x3f80000043437421 */ /* 0x000fce0000010000 */
[----:B------:R4:W1:Y:S01]  /*13d0*/  MUFU.EX2 R76, R2 ;  /* 0x00000002004c7308 */ /* 0x0008620000000800 */
[----:B0-----:R-:W-:-:S07]  /*13e0*/  FADD.FTZ R0, R0, 1 ;  /* 0x3f80000000007421 */ /* 0x001fce0000010000 */
[----:B------:R0:W-:Y:S01]  /*13f0*/  MUFU.EX2 R77, R3 ;  /* 0x00000003004d7308 */ /* 0x0001e20000000800 */
[----:B----4-:R-:W-:Y:S02]  /*1400*/  FADD.FTZ R2, R41, 1 ;  /* 0x3f80000029027421 */ /* 0x010fe40000010000 */
[----:B-1----:R-:W-:-:S05]  /*1410*/  FADD.FTZ R69, R69, 1 ;  /* 0x3f80000045457421 */ /* 0x002fca0000010000 */
[----:B------:R1:W4:Y:S01]  /*1420*/  MUFU.EX2 R78, R65 ;  /* 0x00000041004e7308 */ /* 0x0003220000000800 */
[----:B0-----:R-:W-:Y:S02]  /*1430*/  FADD.FTZ R3, R42, 1 ;  /* 0x3f8000002a037421 */ /* 0x001fe40000010000 */
[----:B------:R-:W-:-:S05]  /*1440*/  FADD.FTZ R76, R76, 1 ;  /* 0x3f8000004c4c7421 */ /* 0x000fca0000010000 */
[----:B------:R-:W-:Y:S01]  /*1450*/  MUFU.RCP R58, R40 ;  /* 0x00000028003a7308 */ /* 0x000fe20000001000 */
[----:B-1----:R-:W-:-:S07]  /*1460*/  FADD.FTZ R65, R43, 1 ;  /* 0x3f8000002b417421 */ /* 0x002fce0000010000 */
[----:B------:R-:W0:Y:S01]  /*1470*/  MUFU.EX2 R68, R57 ;  /* 0x0000003900447308 */ /* 0x000e220000000800 */
[----:B----4-:R-:W-:-:S07]  /*1480*/  FADD.FTZ R78, R78, 1 ;  /* 0x3f8000004e4e7421 */ /* 0x010fce0000010000 */
[----:B------:R1:W-:Y:S08]  /*1490*/  MUFU.RCP R57, R0 ;  /* 0x0000000000397308 */ /* 0x0003f00000001000 */
[----:B------:R-:W4:Y:S01]  /*14a0*/  MUFU.EX2 R70, R59 ;  /* 0x0000003b00467308 */ /* 0x000f220000000800 */
[----:B-1----:R-:W-:Y:S01]  /*14b0*/  MOV R0, c[0x0][0x16c] ;  /* 0x00005b0000007a02 */ /* 0x002fe20000000f00 */
[----:B0-----:R-:W-:-:S03]  /*14c0*/  FADD.FTZ R68, R68, 1 ;  /* 0x3f80000044447421 */ /* 0x001fc60000010000 */
[----:B------:R-:W-:Y:S01]  /*14d0*/  ISETP.GE.AND P1, PT, R0, 0x1, PT ;  /* 0x000000010000780c */ /* 0x000fe20003f26270 */
[----:B------:R-:W-:Y:S02]  /*14e0*/  FADD.FTZ R0, -R58, 1 ;  /* 0x3f8000003a007421 */ /* 0x000fe40000010100 */
[----:B------:R-:W0:Y:S08]  /*14f0*/  MUFU.EX2 R71, R64 ;  /* 0x0000004000477308 */ /* 0x000e300000000800 */
[----:B------:R-:W-:Y:S01]  /*1500*/  MUFU.RCP R59, R2 ;  /* 0x00000002003b7308 */ /* 0x000fe20000001000 */
[----:B----4-:R-:W-:-:S07]  /*1510*/  FADD.FTZ R70, R70, 1 ;  /* 0x3f80000046467421 */ /* 0x010fce0000010000 */
[----:B------:R1:W4:Y:S01]  /*1520*/  MUFU.RCP R64, R3 ;  /* 0x0000000300407308 */ /* 0x0003220000001000 */
[----:B0-----:R-:W-:-:S07]  /*1530*/  FADD.FTZ R71, R71, 1 ;  /* 0x3f80000047477421 */ /* 0x001fce0000010000 */
[----:B------:R-:W0:Y:S01]  /*1540*/  MUFU.RCP R65, R65 ;  /* 0x0000004100417308 */ /* 0x000e220000001000 */
[----:B-1----:R-:W-:-:S07]  /*1550*/  FADD.FTZ R3, -R57, 1 ;  /* 0x3f80000039037421 */ /* 0x002fce0000010100 */
[----:B------:R-:W-:Y:S01]  /*1560*/  MUFU.RCP R66, R66 ;  /* 0x0000004200427308 */ /* 0x000fe20000001000 */
[----:B----4-:R-:W-:-:S07]  /*1570*/  FADD.FTZ R2, -R64, 1 ;  /* 0x3f80000040027421 */ /* 0x010fce0000010100 */
[----:B------:R1:W4:Y:S01]  /*1580*/  MUFU.EX2 R82, R73 ;  /* 0x0000004900527308 */ /* 0x0003220000000800 */
[----:B0-----:R-:W-:-:S07]  /*1590*/  FMUL.FTZ R75, R28, R65 ;  /* 0x000000411c4b7220 */ /* 0x001fce0000410000 */
[----:B------:R-:W-:Y:S01]  /*15a0*/  MUFU.RCP R67, R67 ;  /* 0x0000004300437308 */ /* 0x000fe20000001000 */
[----:B-1----:R-:W-:-:S07]  /*15b0*/  FMUL.FTZ R73, R46, R59 ;  /* 0x0000003b2e497220 */ /* 0x002fce0000410000 */
[----:B------:R-:W0:Y:S01]  /*15c0*/  MUFU.EX2 R80, R72 ;  /* 0x0000004800507308 */ /* 0x000e220000000800 */
[----:B----4-:R-:W-:-:S07]  /*15d0*/  FADD.FTZ R82, R82, 1 ;  /* 0x3f80000052527421 */ /* 0x010fce0000010000 */
[----:B------:R-:W1:Y:S08]  /*15e0*/  MUFU.RCP R72, R68 ;  /* 0x0000004400487308 */ /* 0x000e700000001000 */
[----:B------:R-:W4:Y:S01]  /*15f0*/  MUFU.RCP R79, R69 ;  /* 0x00000045004f7308 */ /* 0x000f220000001000 */
[----:B0-----:R-:W-:-:S07]  /*1600*/  FADD.FTZ R80, R80, 1 ;  /* 0x3f80000050507421 */ /* 0x001fce0000010000 */
[----:B------:R-:W0:Y:S08]  /*1610*/  MUFU.RCP R74, R70 ;  /* 0x00000046004a7308 */ /* 0x000e300000001000 */
[----:B------:R-:W0:Y:S08]  /*1620*/  MUFU.RCP R81, R71 ;  /* 0x0000004700517308 */ /* 0x000e300000001000 */
[----:B------:R-:W0:Y:S08]  /*1630*/  MUFU.RCP R76, R76 ;  /* 0x0000004c004c7308 */ /* 0x000e300000001000 */
[----:B------:R-:W-:Y:S08]  /*1640*/  MUFU.RCP R78, R78 ;  /* 0x0000004e004e7308 */ /* 0x000ff00000001000 */
[----:B------:R-:W-:Y:S08]  /*1650*/  MUFU.RCP R85, R80 ;  /* 0x0000005000557308 */ /* 0x000ff00000001000 */
[----:B------:R-:W-:Y:S01]  /*1660*/  MUFU.RCP R82, R82 ;  /* 0x0000005200527308 */ /* 0x000fe20000001000 */
[----:B-----5:R5:W-:Y:S04]  /*1670*/  STS.128 [R248.X16], R52 ;  /* 0x00000034f8007388 */ /* 0x020be8000000cc00 */
[----:B------:R-:W-:Y:S04]  /*1680*/  STS.128 [R248.X16+0x200], R36 ;  /* 0x00020024f8007388 */ /* 0x000fe8000000cc00 */
[----:B--2---:R2:W-:Y:S04]  /*1690*/  STS.128 [R248.X16+0x400], R48 ;  /* 0x00040030f8007388 */ /* 0x0045e8000000cc00 */
[----:B---3--:R-:W-:Y:S01]  /*16a0*/  STS.128 [R248.X16+0x600], R60 ;  /* 0x0006003cf8007388 */ /* 0x008fe2000000cc00 */
[----:B------:R-:W-:-:S06]  /*16b0*/  NOP ;  /* 0x0000000000007918 */ /* 0x000fcc0000000000 */
[----:B------:R-:W3:Y:S01]  /*16c0*/  LDS.128 R40, [R56.X16] ;  /* 0x0000000038287984 */ /* 0x000ee2000000cc00 */
[----:B-----5:R-:W-:Y:S02]  /*16d0*/  FMUL.FTZ R52, R45, R58 ;  /* 0x0000003a2d347220 */ /* 0x020fe40000410000 */
[C---:B------:R-:W-:Y:S01]  /*16e0*/  FMUL.FTZ R55, R44.reuse, R57 ;  /* 0x000000392c377220 */ /* 0x040fe20000410000 */
[----:B------:R-:W5:Y:S01]  /*16f0*/  LDS.128 R36, [R56.X16+0x10] ;  /* 0x0000100038247984 */ /* 0x000f62000000cc00 */
[----:B--2---:R-:W-:Y:S02]  /*1700*/  FFMA.FTZ R49, R44, R3, 1 ;  /* 0x3f8000002c317423 */ /* 0x004fe40000010003 */
[----:B------:R-:W-:Y:S02]  /*1710*/  FADD.FTZ R3, -R59, 1 ;  /* 0x3f8000003b037421 */ /* 0x000fe40000010100 */
[----:B------:R-:W-:Y:S02]  /*1720*/  FFMA.FTZ R44, R45, R0, 1 ;  /* 0x3f8000002d2c7423 */ /* 0x000fe40000010000 */
[----:B------:R-:W-:-:S02]  /*1730*/  FMUL.FTZ R0, R33, R52 ;  /* 0x0000003421007220 */ /* 0x000fc40000410000 */
[C---:B------:R-:W-:Y:S02]  /*1740*/  FMUL.FTZ R54, R47.reuse, R64 ;  /* 0x000000402f367220 */ /* 0x040fe40000410000 */
[----:B------:R-:W-:Y:S02]  /*1750*/  FFMA.FTZ R45, R46, R3, 1 ;  /* 0x3f8000002e2d7423 */ /* 0x000fe40000010003 */
[----:B------:R-:W-:Y:S02]  /*1760*/  FFMA.FTZ R46, R47, R2, 1 ;  /* 0x3f8000002f2e7423 */ /* 0x000fe40000010002 */
[----:B------:R-:W-:Y:S02]  /*1770*/  FMUL.FTZ R3, R32, R55 ;  /* 0x0000003720037220 */ /* 0x000fe40000410000 */
[----:B------:R-:W-:Y:S02]  /*1780*/  FMUL.FTZ R53, R34, R73 ;  /* 0x0000004922357220 */ /* 0x000fe40000410000 */
        /* <DEDUP_REMOVED lines=8> */
[----:B------:R-:W-:Y:S02]  /*1810*/  FMUL.FTZ R62, R59, R34 ;  /* 0x000000223b3e7220 */ /* 0x000fe40000410000 */
[----:B------:R-:W-:Y:S02]  /*1820*/  FMUL.FTZ R63, R64, R35 ;  /* 0x00000023403f7220 */ /* 0x000fe40000410000 */
[----:B------:R-:W-:Y:S02]  /*1830*/  FFMA.FTZ R51, R28, R33, 1 ;  /* 0x3f8000001c337423 */ /* 0x000fe40000010021 */
[----:B------:R-:W2:Y:S01]  /*1840*/  LDS.128 R32, [R56.X16+0x20] ;  /* 0x0000200038207984 */ /* 0x000ea2000000cc00 */
[----:B------:R-:W-:Y:S02]  /*1850*/  FADD.FTZ R28, -R66, 1 ;  /* 0x3f800000421c7421 */ /* 0x000fe40000010100 */
[----:B-----5:R-:W-:-:S02]  /*1860*/  FMUL.FTZ R47, R13, R37 ;  /* 0x000000250d2f7220 */ /* 0x020fc40000410000 */
[C---:B------:R-:W-:Y:S02]  /*1870*/  FFMA.FTZ R57, R29.reuse, R28, 1 ;  /* 0x3f8000001d397423 */ /* 0x040fe4000001001c */
[----:B------:R-:W-:Y:S02]  /*1880*/  FMUL.FTZ R28, R29, R66 ;  /* 0x000000421d1c7220 */ /* 0x000fe40000410000 */
[----:B------:R-:W-:Y:S02]  /*1890*/  FMUL.FTZ R66, R66, R47 ;  /* 0x0000002f42427220 */ /* 0x000fe40000410000 */
[----:B------:R-:W-:Y:S02]  /*18a0*/  FMUL.FTZ R61, R61, R44 ;  /* 0x0000002c3d3d7220 */ /* 0x000fe40000410000 */
[----:B------:R-:W-:Y:S02]  /*18b0*/  FMUL.FTZ R62, R62, R45 ;  /* 0x0000002d3e3e7220 */ /* 0x000fe40000410000 */
[----:B------:R-:W-:-:S02]  /*18c0*/  FMUL.FTZ R63, R63, R46 ;  /* 0x0000002e3f3f7220 */ /* 0x000fc40000410000 */
[----:B------:R0:W3:Y:S01]  /*18d0*/  LDS.128 R44, [R56.X16+0x30] ;  /* 0x00003000382c7984 */ /* 0x0000e2000000cc00 */
[----:B------:R-:W-:Y:S02]  /*18e0*/  FMUL.FTZ R48, R12, R36 ;  /* 0x000000240c307220 */ /* 0x000fe40000410000 */
[----:B------:R-:W-:Y:S02]  /*18f0*/  FADD.FTZ R29, -R67, 1 ;  /* 0x3f800000431d7421 */ /* 0x000fe40000010100 */
[----:B------:R-:W-:Y:S02]  /*1900*/  FADD.FTZ R58, R77, 1 ;  /* 0x3f8000004d3a7421 */ /* 0x000fe40000010000 */
[----:B------:R-:W-:Y:S02]  /*1910*/  FMUL.FTZ R48, R65, R48 ;  /* 0x0000003041307220 */ /* 0x000fe40000410000 */
[----:B------:R-:W-:Y:S01]  /*1920*/  FMUL.FTZ R60, R60, R49 ;  /* 0x000000313c3c7220 */ /* 0x000fe20000410000 */
[----:B------:R5:W0:Y:S01]  /*1930*/  MUFU.RCP R83, R58 ;  /* 0x0000003a00537308 */ /* 0x000a220000001000 */
[C---:B------:R-:W-:Y:S01]  /*1940*/  FFMA.FTZ R29, R30.reuse, R29, 1 ;  /* 0x3f8000001e1d7423 */ /* 0x040fe2000001001d */
[----:B------:R-:W-:Y:S01]  /*1950*/  BAR.SYNC.DEFER_BLOCKING 0x0 ;  /* 0x0000000000007b1d */ /* 0x000fe20000010000 */
[----:B------:R-:W-:-:S02]  /*1960*/  FMUL.FTZ R77, R30, R67 ;  /* 0x000000431e4d7220 */ /* 0x000fc40000410000 */
[----:B------:R-:W-:Y:S02]  /*1970*/  FMUL.FTZ R50, R14, R38 ;  /* 0x000000260e327220 */ /* 0x000fe40000410000 */
[----:B-1----:R-:W-:Y:S02]  /*1980*/  FADD.FTZ R30, -R72, 1 ;  /* 0x3f800000481e7421 */ /* 0x002fe40000010100 */
[----:B------:R-:W-:Y:S02]  /*1990*/  FMUL.FTZ R49, R15, R39 ;  /* 0x000000270f317220 */ /* 0x000fe40000410000 */
[----:B------:R-:W-:Y:S02]  /*19a0*/  FMUL.FTZ R48, R48, R51 ;  /* 0x0000003330307220 */ /* 0x000fe40000410000 */
[----:B------:R-:W-:Y:S02]  /*19b0*/  FMUL.FTZ R50, R67, R50 ;  /* 0x0000003243327220 */ /* 0x000fe40000410000 */
[----:B------:R-:W-:-:S02]  /*19c0*/  FFMA.FTZ R30, R31, R30, 1 ;  /* 0x3f8000001f1e7423 */ /* 0x000fc4000001001e */
[----:B------:R-:W-:Y:S02]  /*19d0*/  FMUL.FTZ R51, R72, R49 ;  /* 0x0000003148337220 */ /* 0x000fe40000410000 */
[----:B------:R-:W-:Y:S02]  /*19e0*/  FMUL.FTZ R49, R66, R57 ;  /* 0x0000003942317220 */ /* 0x000fe40000410000 */
[----:B------:R-:W-:Y:S02]  /*19f0*/  FMUL.FTZ R50, R50, R29 ;  /* 0x0000001d32327220 */ /* 0x000fe40000410000 */
[----:B------:R-:W-:Y:S02]  /*1a00*/  FMUL.FTZ R51, R51, R30 ;  /* 0x0000001e33337220 */ /* 0x000fe40000410000 */
[----:B----4-:R-:W-:Y:S01]  /*1a10*/  FADD.FTZ R29, -R79, 1 ;  /* 0x3f8000004f1d7421 */ /* 0x010fe20000010100 */
[----:B------:R-:W-:Y:S01]  /*1a20*/  STS.128 [R250.X16], R60 ;  /* 0x0000003cfa007388 */ /* 0x000fe2000000cc00 */
[----:B0-----:R-:W-:-:S02]  /*1a30*/  FADD.FTZ R56, -R74, 1 ;  /* 0x3f8000004a387421 */ /* 0x001fc40000010100 */
[----:B--2---:R-:W-:Y:S01]  /*1a40*/  FMUL.FTZ R30, R16, R32 ;  /* 0x00000020101e7220 */ /* 0x004fe20000410000 */
[----:B------:R-:W-:Y:S01]  /*1a50*/  STS.128 [R250.X16+0x10], R48 ;  /* 0x00001030fa007388 */ /* 0x000fe2000000cc00 */
[----:B------:R-:W-:Y:S02]  /*1a60*/  FMUL.FTZ R57, R17, R33 ;  /* 0x0000002111397220 */ /* 0x000fe40000410000 */
[----:B------:R-:W-:Y:S02]  /*1a70*/  FFMA.FTZ R29, R24, R29, 1 ;  /* 0x3f800000181d7423 */ /* 0x000fe4000001001d */
[----:B------:R-:W-:Y:S02]  /*1a80*/  FFMA.FTZ R56, R25, R56, 1 ;  /* 0x3f80000019387423 */ /* 0x000fe40000010038 */
[----:B------:R-:W-:Y:S02]  /*1a90*/  FMUL.FTZ R30, R79, R30 ;  /* 0x0000001e4f1e7220 */ /* 0x000fe40000410000 */
[----:B------:R-:W-:-:S02]  /*1aa0*/  FMUL.FTZ R57, R74, R57 ;  /* 0x000000394a397220 */ /* 0x000fc40000410000 */
[----:B------:R-:W-:Y:S02]  /*1ab0*/  FMUL.FTZ R68, R30, R29 ;  /* 0x0000001d1e447220 */ /* 0x000fe40000410000 */
[----:B------:R-:W-:Y:S02]  /*1ac0*/  FMUL.FTZ R69, R57, R56 ;  /* 0x0000003839457220 */ /* 0x000fe40000410000 */
[----:B------:R-:W-:Y:S02]  /*1ad0*/  FADD.FTZ R59, -R81, 1 ;  /* 0x3f800000513b7421 */ /* 0x000fe40000010100 */
[----:B-----5:R-:W-:Y:S02]  /*1ae0*/  FMUL.FTZ R58, R18, R34 ;  /* 0x00000022123a7220 */ /* 0x020fe40000410000 */
[----:B------:R-:W-:Y:S02]  /*1af0*/  FADD.FTZ R30, -R76, 1 ;  /* 0x3f8000004c1e7421 */ /* 0x000fe40000010100 */
[----:B------:R-:W-:-:S02]  /*1b00*/  FADD.FTZ R57, -R83, 1 ;  /* 0x3f80000053397421 */ /* 0x000fc40000010100 */
[----:B------:R-:W-:Y:S02]  /*1b10*/  FMUL.FTZ R29, R19, R35 ;  /* 0x00000023131d7220 */ /* 0x000fe40000410000 */
[----:B---3--:R-:W-:Y:S02]  /*1b20*/  FMUL.FTZ R56, R8, R44 ;  /* 0x0000002c08387220 */ /* 0x008fe40000410000 */
        /* <DEDUP_REMOVED lines=61> */
[----:B------:R-:W-:Y:S01]  /*1f00*/  FFMA.FTZ R11, R119, R2, R8 ;  /* 0x00000002770b7223 */ /* 0x000fe20000010008 */
        /* <DEDUP_REMOVED lines=48> */
.L_x_7113:
        /* <DEDUP_REMOVED lines=28> */
[----:B-1----:R-:W-:Y:S02]  /*23d0*/  FFMA.FTZ R8, R107, R10, R11 ;  /* 0x0000000a6b087223 */ /* 0x002fe4000001000b */
        /* <DEDUP_REMOVED lines=62> */
.L_x_7215:
        /* <DEDUP_REMOVED lines=27> */
[----:B0-----:R-:W-:Y:S01]  /*2970*/  MOV R48, UR38 ;  /* 0x0000002600307c02 */ /* 0x001fe20008000f00 */
        /* <DEDUP_REMOVED lines=16> */
[----:B------:R-:W-:Y:S01]  /*2a80*/  IADD3 R67, R157, 0x200, RZ ;  /* 0x000002009d437810 */ /* 0x000fe20007ffe0ff */
[----:B------:R-:W-:Y:S01]  /*2a90*/  ULEA.HI UR37, UR36, UR36, URZ, 0x1 ;  /* 0x0000002424257291 */ /* 0x000fe2000f8f083f */
[----:B------:R-:W-:Y:S01]  /*2aa0*/  MOV R54, c[0x0][0x16c] ;  /* 0x00005b0000367a02 */ /* 0x000fe20000000f00 */
[----:B------:R-:W-:Y:S01]  /*2ab0*/  UIMAD UR42, UR10, UR39, UR42 ;  /* 0x000000270a2a72a4 */ /* 0x000fe2000f8e022a */
[----:B------:R-:W-:Y:S01]  /*2ac0*/  MOV R121, RZ ;  /* 0x000000ff00797202 */ /* 0x000fe20000000f00 */
[----:B------:R-:W-:Y:S01]  /*2ad0*/  ULOP3.LUT UR37, UR37, 0xfffffe, URZ, 0xc0, !UPT ;  /* 0x00fffffe25257892 */ /* 0x000fe2000f8ec03f */
[----:B------:R-:W-:-:S03]  /*2ae0*/  MOV R120, 0x3f800000 ;  /* 0x3f80000000787802 */ /* 0x000fc60000000f00 */
[----:B------:R-:W-:Y:S01]  /*2af0*/  UIADD3 UR37, UR36, -UR37, URZ ;  /* 0x8000002524257290 */ /* 0x000fe2000fffe03f */
        /* <DEDUP_REMOVED lines=41> */
[----:B------:R0:W-:Y:S01]  /*2d90*/  MUFU.COS R163, R3 ;  /* 0x0000000300a37308 */ /* 0x0001e20000000000 */
[----:B------:R-:W-:-:S04]  /*2da0*/  SHF.L.U32 R0, R157, 0x3, RZ ;  /* 0x000000039d007819 */ /* 0x000fc800000006ff */
[----:B------:R-:W-:-:S03]  /*2db0*/  LOP3.LUT R0, R0, 0xffffff00, RZ, 0xc0, !PT ;  /* 0xffffff0000007812 */ /* 0x000fc600078ec0ff */
[----:B------:R-:W-:Y:S01]  /*2dc0*/  MUFU.SIN R164, R48 ;  /* 0x0000003000a47308 */ /* 0x000fe20000000400 */
[----:B0-----:R-:W-:Y:S01]  /*2dd0*/  FMUL.FTZ R3, R144, UR40 ;  /* 0x0000002890037c20 */ /* 0x001fe20008410000 */
[----:B------:R-:W-:-:S03]  /*2de0*/  LEA R63, R249, R0, 0x3 ;  /* 0x00000000f93f7211 */ /* 0x000fc600078e18ff */
[----:B------:R-:W-:-:S03]  /*2df0*/  FMUL.RZ R52, R3, 0.15915493667125701904 ;  /* 0x3e22f98303347820 */ /* 0x000fc6000040c000 */
[----:B------:R0:W-:Y:S08]  /*2e00*/  MUFU.COS R165, R48 ;  /* 0x0000003000a57308 */ /* 0x0001f00000000000 */
[----:B------:R-:W-:Y:S01]  /*2e10*/  MUFU.SIN R158, R49 ;  /* 0x00000031009e7308 */ /* 0x000fe20000000400 */
[----:B0-----:R-:W-:-:S04]  /*2e20*/  MOV R48, UR21 ;  /* 0x0000001500307c02 */ /* 0x001fc80008000f00 */
[----:B------:R-:W-:Y:S02]  /*2e30*/  @!P0 IADD3 R3, R48, -0x2, RZ ;  /* 0xfffffffe30038810 */ /* 0x000fe40007ffe0ff */
[----:B------:R-:W-:Y:S01]  /*2e40*/  MOV R48, UR37 ;  /* 0x0000002500307c02 */ /* 0x000fe20008000f00 */
[----:B------:R0:W-:Y:S01]  /*2e50*/  MUFU.COS R159, R49 ;  /* 0x00000031009f7308 */ /* 0x0001e20000000000 */
[----:B------:R-:W-:Y:S01]  /*2e60*/  UIMAD.WIDE.U32 UR36, UR10, UR38, URZ ;  /* 0x000000260a2472a5 */ /* 0x000fe2000f8e003f */
[----:B------:R-:W-:Y:S02]  /*2e70*/  @!P0 IMAD R3, R3, R54, UR7 ;  /* 0x0000000703038e24 */ /* 0x000fe4000f8e0236 */
[----:B------:R-:W-:Y:S02]  /*2e80*/  ULDC.64 UR38, c[0x0][0x1c0] ;  /* 0x0000700000267ab9 */ /* 0x000fe40000000a00 */
[----:B------:R-:W-:Y:S02]  /*2e90*/  UIADD3 UR37, UR37, UR42, URZ ;  /* 0x0000002a25257290 */ /* 0x000fe4000fffe03f */
[----:B------:R-:W-:Y:S01]  /*2ea0*/  MUFU.SIN R29, R51 ;  /* 0x00000033001d7308 */ /* 0x000fe20000000400 */
[----:B0-----:R-:W-:Y:S01]  /*2eb0*/  MOV R49, 0x100 ;  /* 0x0000010000317802 */ /* 0x001fe20000000f00 */
[----:B------:R-:W-:-:S04]  /*2ec0*/  UIMAD UR42, UR25, UR38, URZ ;  /* 0x00000026192a72a4 */ /* 0x000fc8000f8e023f */
[----:B------:R-:W-:Y:S01]  /*2ed0*/  @!P1 IMAD R67, R48, R49, UR7 ;  /* 0x0000000730439e24 */ /* 0x000fe2000f8e0231 */
[----:B------:R-:W-:Y:S01]  /*2ee0*/  IADD3 R48, R0, R249, RZ ;  /* 0x000000f900307210 */ /* 0x000fe20007ffe0ff */
[----:B------:R-:W-:Y:S01]  /*2ef0*/  FMUL.FTZ R49, R143, UR40 ;  /* 0x000000288f317c20 */ /* 0x000fe20008410000 */
[----:B------:R0:W-:Y:S01]  /*2f00*/  MUFU.COS R30, R51 ;  /* 0x00000033001e7308 */ /* 0x0001e20000000000 */
[----:B------:R-:W-:Y:S01]  /*2f10*/  UIMAD UR42, UR7, UR39, UR42 ;  /* 0x00000027072a72a4 */ /* 0x000fe2000f8e022a */
[C---:B------:R-:W-:Y:S01]  /*2f20*/  IADD3 R53, R48.reuse, 0x60, RZ ;  /* 0x0000006030357810 */ /* 0x040fe20007ffe0ff */
[----:B------:R-:W-:Y:S01]  /*2f30*/  FMUL.RZ R54, R49, 0.15915493667125701904 ;  /* 0x3e22f98331367820 */ /* 0x000fe2000040c000 */
[C---:B------:R-:W-:Y:S01]  /*2f40*/  IADD3 R49, R48.reuse, 0x20, RZ ;  /* 0x0000002030317810 */ /* 0x040fe20007ffe0ff */
[----:B------:R-:W-:Y:S01]  /*2f50*/  IMAD R2, R249, 0x7, R48 ;  /* 0x00000007f9027824 */ /* 0x000fe200078e0230 */
[C---:B------:R-:W-:Y:S01]  /*2f60*/  IADD3 R55, R48.reuse, 0x80, RZ ;  /* 0x0000008030377810 */ /* 0x040fe20007ffe0ff */
[----:B------:R-:W-:Y:S01]  /*2f70*/  UIMAD.WIDE.U32 UR38, UR7, UR38, UR36 ;  /* 0x00000026072672a5 */ /* 0x000fe2000f8e0024 */
[----:B------:R-:W-:Y:S01]  /*2f80*/  MUFU.SIN R0, R54 ;  /* 0x0000003600007308 */ /* 0x000fe20000000400 */
[C---:B0-----:R-:W-:Y:S01]  /*2f90*/  IADD3 R51, R48.reuse, 0x40, RZ ;  /* 0x0000004030337810 */ /* 0x041fe20007ffe0ff */
[----:B------:R-:W-:Y:S01]  /*2fa0*/  ULDC.64 UR36, c[0x0][0x230] ;  /* 0x00008c0000247ab9 */ /* 0x000fe20000000a00 */
[C---:B------:R-:W-:Y:S01]  /*2fb0*/  IADD3 R57, R48.reuse, 0xa0, RZ ;  /* 0x000000a030397810 */ /* 0x040fe20007ffe0ff */
[----:B------:R-:W-:Y:S01]  /*2fc0*/  UIADD3 UR39, UR39, UR42, URZ ;  /* 0x0000002a27277290 */ /* 0x000fe2000fffe03f */
[C---:B------:R-:W-:Y:S01]  /*2fd0*/  IADD3 R59, R48.reuse, 0xc0, RZ ;  /* 0x000000c0303b7810 */ /* 0x040fe20007ffe0ff */
[----:B------:R-:W-:Y:S01]  /*2fe0*/  ULEA UR36, UP0, UR38, UR36, 0x3 ;  /* 0x0000002426247291 */ /* 0x000fe2000f80183f */
[----:B------:R-:W-:Y:S01]  /*2ff0*/  IADD3 R61, R48, 0xe0, RZ ;  /* 0x000000e0303d7810 */ /* 0x000fe20007ffe0ff */
[----:B------:R0:W-:Y:S01]  /*3000*/  MUFU.COS R130, R54 ;  /* 0x0000003600827308 */ /* 0x0001e20000000000 */
[-C--:B------:R-:W-:Y:S01]  /*3010*/  LEA.HI.SX32 R49, R49, R48.reuse, 0x1b ;  /* 0x0000003031317211 */ /* 0x080fe200078fdaff */
[----:B------:R-:W-:Y:S01]  /*3020*/  ULEA.HI.X UR37, UR38, UR37, UR39, 0x3, UP0 ;  /* 0x0000002526257291 */ /* 0x000fe200080f1c27 */
[----:B------:R-:W-:-:S02]  /*3030*/  LEA.HI.SX32 R51, R51, R48, 0x1b ;  /* 0x0000003033337211 */ /* 0x000fc400078fdaff */
[-C--:B------:R-:W-:Y:S02]  /*3040*/  LEA.HI.SX32 R53, R53, R48.reuse, 0x1b ;  /* 0x0000003035357211 */ /* 0x080fe400078fdaff */
[-C--:B------:R-:W-:Y:S01]  /*3050*/  LEA.HI.SX32 R55, R55, R48.reuse, 0x1b ;  /* 0x0000003037377211 */ /* 0x080fe200078fdaff */
[----:B------:R-:W-:Y:S01]  /*3060*/  MUFU.SIN R127, R50 ;  /* 0x00000032007f7308 */ /* 0x000fe20000000400 */
[----:B0-----:R-:W-:Y:S02]  /*3070*/  IADD3 R54, R2, 0x3, RZ ;  /* 0x0000000302367810 */ /* 0x001fe40007ffe0ff */
[----:B------:R-:W-:Y:S02]  /*3080*/  LEA.HI.SX32 R57, R57, R48, 0x1b ;  /* 0x0000003039397211 */ /* 0x000fe400078fdaff */
[----:B------:R-:W-:Y:S01]  /*3090*/  LEA.HI.SX32 R56, R54, R63, 0x1b ;  /* 0x0000003f36387211 */ /* 0x000fe200078fdaff */
[----:B------:R-:W-:Y:S01]  /*30a0*/  FMUL.FTZ R54, R156, R174 ;  /* 0x000000ae9c367220 */ /* 0x000fe20000410000 */
[-C--:B------:R-:W-:Y:S01]  /*30b0*/  LEA.HI.SX32 R59, R59, R48.reuse, 0x1b ;  /* 0x000000303b3b7211 */ /* 0x080fe200078fdaff */
[----:B------:R0:W-:Y:S01]  /*30c0*/  MUFU.COS R131, R50 ;  /* 0x0000003200837308 */ /* 0x0001e20000000000 */
[----:B------:R-:W-:-:S02]  /*30d0*/  LEA.HI.SX32 R61, R61, R48, 0x1b ;  /* 0x000000303d3d7211 */ /* 0x000fc400078fdaff */
[----:B------:R-:W-:Y:S02]  /*30e0*/  LEA.HI.SX32 R48, R48, R48, 0x1b ;  /* 0x0000003030307211 */ /* 0x000fe400078fdaff */
[C---:B------:R-:W-:Y:S02]  /*30f0*/  IADD3 R68, R2.reuse, 0x7, RZ ;  /* 0x0000000702447810 */ /* 0x040fe40007ffe0ff */
[----:B------:R-:W-:Y:S01]  /*3100*/  IADD3 R58, R2, 0x4, RZ ;  /* 0x00000004023a7810 */ /* 0x000fe20007ffe0ff */
[----:B------:R-:W1:Y:S01]  /*3110*/  MUFU.EX2 R54, R54 ;  /* 0x0000003600367308 */ /* 0x000e620000000800 */
[----:B0-----:R-:W-:Y:S01]  /*3120*/  FMUL.FTZ R50, R142, UR40 ;  /* 0x000000288e327c20 */ /* 0x001fe20008410000 */
[----:B---3--:R0:W-:Y:S01]  /*3130*/  STS.128 [R48.X16], R4 ;  /* 0x0000000430007388 */ /* 0x0081e2000000cc00 */
[----:B------:R-:W-:Y:S02]  /*3140*/  LEA.HI.SX32 R123, R68, R63, 0x1b ;  /* 0x0000003f447b7211 */ /* 0x000fe400078fdaff */
[----:B------:R-:W-:Y:S01]  /*3150*/  FMUL.RZ R69, R50, 0.15915493667125701904 ;  /* 0x3e22f98332457820 */ /* 0x000fe2000040c000 */
[----:B----4-:R2:W-:Y:S01]  /*3160*/  STS.128 [R49.X16+0x200], R8 ;  /* 0x0002000831007388 */ /* 0x0105e2000000cc00 */
[C---:B------:R-:W-:Y:S01]  /*3170*/  LEA.HI.SX32 R68, R2.reuse, R2, 0x1b ;  /* 0x0000000202447211 */ /* 0x040fe200078fdaff */
[----:B------:R-:W-:Y:S01]  /*3180*/  MUFU.SIN R124, R52 ;  /* 0x00000034007c7308 */ /* 0x000fe20000000400 */
[C---:B------:R-:W-:Y:S01]  /*3190*/  IADD3 R50, R2.reuse, 0x1, RZ ;  /* 0x0000000102327810 */ /* 0x040fe20007ffe0ff */
[----:B------:R-:W-:Y:S01]  /*31a0*/  STS.128 [R51.X16+0x400], R12 ;  /* 0x0004000c33007388 */ /* 0x000fe2000000cc00 */
[----:B------:R-:W-:-:S02]  /*31b0*/  IADD3 R62, R2, 0x5, RZ ;  /* 0x00000005023e7810 */ /* 0x000fc40007ffe0ff */
[----:B------:R-:W-:Y:S01]  /*31c0*/  IADD3 R66, R2, 0x6, RZ ;  /* 0x0000000602427810 */ /* 0x000fe20007ffe0ff */
[----:B------:R-:W-:Y:S01]  /*31d0*/  STS.128 [R53.X16+0x600], R16 ;  /* 0x0006001035007388 */ /* 0x000fe2000000cc00 */
[-C--:B------:R-:W-:Y:S01]  /*31e0*/  LEA.HI.SX32 R64, R50, R63.reuse, 0x1b ;  /* 0x0000003f32407211 */ /* 0x080fe200078fdaff */
[----:B------:R3:W-:Y:S01]  /*31f0*/  MUFU.COS R126, R52 ;  /* 0x00000034007e7308 */ /* 0x0007e20000000000 */
[-C--:B------:R-:W-:Y:S01]  /*3200*/  LEA.HI.SX32 R50, R62, R63.reuse, 0x1b ;  /* 0x0000003f3e327211 */ /* 0x080fe200078fdaff */
[----:B------:R-:W-:Y:S01]  /*3210*/  STS.128 [R55.X16+0x800], R20 ;  /* 0x0008001437007388 */ /* 0x000fe2000000cc00 */
[----:B------:R-:W-:Y:S01]  /*3220*/  LEA.HI.SX32 R122, R66, R63, 0x1b ;  /* 0x0000003f427a7211 */ /* 0x000fe200078fdaff */
[----:B-1----:R-:W-:Y:S01]  /*3230*/  FMUL.FTZ R160, R54, R65 ;  /* 0x0000004136a07220 */ /* 0x002fe20000410000 */
[----:B------:R-:W-:Y:S01]  /*3240*/  MOV R128, UR36 ;  /* 0x0000002400807c02 */ /* 0x000fe20008000f00 */
[----:B------:R-:W-:Y:S01]  /*3250*/  STS.128 [R57.X16+0xa00], R24 ;  /* 0x000a001839007388 */ /* 0x000fe2000000cc00 */
[----:B------:R-:W-:Y:S01]  /*3260*/  MOV R129, UR37 ;  /* 0x0000002500817c02 */ /* 0x000fe20008000f00 */
[----:B------:R-:W-:Y:S01]  /*3270*/  MUFU.SIN R150, R69 ;  /* 0x0000004500967308 */ /* 0x000fe20000000400 */
[----:B---3--:R-:W-:Y:S01]  /*3280*/  IADD3 R52, R2, 0x2, RZ ;  /* 0x0000000202347810 */ /* 0x008fe20007ffe0ff */
[----:B------:R-:W-:Y:S01]  /*3290*/  STS.128 [R59.X16+0xc00], R40 ;  /* 0x000c00283b007388 */ /* 0x000fe2000000cc00 */
[----:B------:R-:W-:Y:S01]  /*32a0*/  FMUL.FTZ R161, R54, R161 ;  /* 0x000000a136a17220 */ /* 0x000fe20000410000 */
[----:B------:R-:W-:Y:S01]  /*32b0*/  SHF.L.U32 R2, R67, 0x3, RZ ;  /* 0x0000000343027819 */ /* 0x000fe200000006ff */
[----:B0-----:R-:W-:Y:S01]  /*32c0*/  FMUL.FTZ R5, R155, R174 ;  /* 0x000000ae9b057220 */ /* 0x001fe20000410000 */
[-C--:B------:R-:W-:Y:S01]  /*32d0*/  LEA.HI.SX32 R60, R52, R63.reuse, 0x1b ;  /* 0x0000003f343c7211 */ /* 0x080fe200078fdaff */
[----:B------:R-:W-:Y:S01]  /*32e0*/  STS.128 [R61.X16+0xe00], R44 ;  /* 0x000e002c3d007388 */ /* 0x000fe2000000cc00 */
[----:B------:R-:W-:Y:S01]  /*32f0*/  LEA.HI.SX32 R52, R58, R63, 0x1b ;  /* 0x0000003f3a347211 */ /* 0x000fe200078fdaff */
[----:B------:R-:W-:Y:S01]  /*3300*/  FMUL.FTZ R58, R140, UR40 ;  /* 0x000000288c3a7c20 */ /* 0x000fe20008410000 */
[----:B------:R-:W-:Y:S01]  /*3310*/  MUFU.COS R151, R69 ;  /* 0x0000004500977308 */ /* 0x000fe20000000000 */
[----:B------:R-:W-:-:S06]  /*3320*/  NOP ;  /* 0x0000000000007918 */ /* 0x000fcc0000000000 */
[----:B------:R-:W-:Y:S01]  /*3330*/  FMUL.RZ R58, R58, 0.15915493667125701904 ;  /* 0x3e22f9833a3a7820 */ /* 0x000fe2000040c000 */
[----:B------:R-:W-:Y:S01]  /*3340*/  MUFU.SIN R125, R70 ;  /* 0x00000046007d7308 */ /* 0x000fe20000000400 */
[----:B------:R-:W-:Y:S01]  /*3350*/  LDS.128 R64, [R64.X16+0x10] ;  /* 0x0000100040407984 */ /* 0x000fe2000000cc00 */
[----:B--2---:R-:W-:Y:S01]  /*3360*/  MOV R8, 0x10 ;  /* 0x0000001000087802 */ /* 0x004fe20000000f00 */
[-C--:B------:R-:W-:Y:S02]  /*3370*/  FMUL.FTZ R6, R154, R174.reuse ;  /* 0x000000ae9a067220 */ /* 0x080fe40000410000 */
[----:B------:R-:W-:Y:S01]  /*3380*/  LDS.128 R60, [R60.X16+0x20] ;  /* 0x000020003c3c7984 */ /* 0x000fe2000000cc00 */
[-C--:B------:R-:W-:Y:S02]  /*3390*/  FMUL.FTZ R7, R153, R174.reuse ;  /* 0x000000ae99077220 */ /* 0x080fe40000410000 */
[----:B------:R0:W-:Y:S01]  /*33a0*/  MUFU.COS R167, R70 ;  /* 0x0000004600a77308 */ /* 0x0001e20000000000 */
[----:B------:R-:W-:Y:S04]  /*33b0*/  LDS.128 R52, [R52.X16+0x40] ;  /* 0x0000400034347984 */ /* 0x000fe8000000cc00 */
[----:B------:R-:W-:Y:S03]  /*33c0*/  LDS.128 R48, [R50.X16+0x50] ;  /* 0x0000500032307984 */ /* 0x000fe6000000cc00 */
[----:B------:R-:W-:Y:S01]  /*33d0*/  MUFU.SIN R175, R58 ;  /* 0x0000003a00af7308 */ /* 0x000fe20000000400 */
[----:B0-----:R-:W0:Y:S04]  /*33e0*/  LDS.128 R68, [R68.X16] ;  /* 0x0000000044447984 */ /* 0x001e28000000cc00 */
[----:B------:R-:W-:Y:S03]  /*33f0*/  LDS.128 R44, [R122.X16+0x60] ;  /* 0x000060007a2c7984 */ /* 0x000fe6000000cc00 */
[----:B------:R1:W-:Y:S01]  /*3400*/  MUFU.COS R4, R58 ;  /* 0x0000003a00047308 */ /* 0x0003e20000000000 */
[----:B------:R2:W-:Y:S04]  /*3410*/  LDS.128 R40, [R123.X16+0x70] ;  /* 0x000070007b287984 */ /* 0x0005e8000000cc00 */
[----:B------:R-:W5:Y:S03]  /*3420*/  LDG.E.64 R128, [R128.64] ;  /* 0x0000001a80807981 */ /* 0x000f66000c1e1b00 */
[----:B------:R-:W3:Y:S01]  /*3430*/  MUFU.EX2 R5, R5 ;  /* 0x0000000500057308 */ /* 0x000ee20000000800 */
[----:B-1----:R-:W1:Y:S01]  /*3440*/  LDS.128 R56, [R56.X16+0x30] ;  /* 0x0000300038387984 */ /* 0x002e62000000cc00 */
[----:B------:R-:W-:Y:S01]  /*3450*/  FMUL.FTZ R9, R149, R174 ;  /* 0x000000ae95097220 */ /* 0x000fe20000410000 */
[----:B--2---:R-:W-:-:S02]  /*3460*/  CS2R R122, SRZ ;  /* 0x00000000007a7805 */ /* 0x004fc4000001ff00 */
[----:B------:R2:W-:Y:S01]  /*3470*/  STS.64 [R2+0x4a60], R160 ;  /* 0x004a60a002007388 */ /* 0x0005e20000000a00 */
[-C--:B------:R-:W-:Y:S02]  /*3480*/  FMUL.FTZ R11, R147, R174.reuse ;  /* 0x000000ae930b7220 */ /* 0x080fe40000410000 */
[----:B------:R-:W4:Y:S01]  /*3490*/  MUFU.EX2 R9, R9 ;  /* 0x0000000900097308 */ /* 0x000f220000000800 */
[-C--:B------:R-:W-:Y:S02]  /*34a0*/  FMUL.FTZ R10, R148, R174.reuse ;  /* 0x000000ae940a7220 */ /* 0x080fe40000410000 */
[----:B------:R-:W-:-:S05]  /*34b0*/  FMUL.FTZ R12, R146, R174 ;  /* 0x000000ae920c7220 */ /* 0x000fca0000410000 */
[----:B------:R-:W-:Y:S01]  /*34c0*/  MUFU.EX2 R6, R6 ;  /* 0x0000000600067308 */ /* 0x000fe20000000800 */
[----:B--2---:R-:W-:Y:S01]  /*34d0*/  @!P0 IMAD.WIDE R2, R3, R8, UR28 ;  /* 0x0000001c03028e25 */ /* 0x004fe2000f8e0208 */
[----:B------:R-:W-:Y:S06]  /*34e0*/  BAR.SYNC.DEFER_BLOCKING 0x0 ;  /* 0x0000000000007b1d */ /* 0x000fec0000010000 */
[----:B------:R-:W2:Y:S01]  /*34f0*/  MUFU.EX2 R11, R11 ;  /* 0x0000000b000b7308 */ /* 0x000ea20000000800 */
[C---:B---3--:R-:W-:Y:S02]  /*3500*/  FMUL.FTZ R30, R5.reuse, R30 ;  /* 0x0000001e051e7220 */ /* 0x048fe40000410000 */
[----:B------:R-:W-:-:S05]  /*3510*/  FMUL.FTZ R29, R5, R29 ;  /* 0x0000001d051d7220 */ /* 0x000fca0000410000 */
[----:B------:R-:W3:Y:S08]  /*3520*/  MUFU.EX2 R10, R10 ;  /* 0x0000000a000a7308 */ /* 0x000ef00000000800 */
[----:B------:R-:W-:Y:S01]  /*3530*/  MUFU.COS R176, R177 ;  /* 0x000000b100b07308 */ /* 0x000fe20000000000 */
[----:B------:R1:W5:Y:S01]  /*3540*/  @!P0 LDG.E.128 R120, [R2.64] ;  /* 0x0000001a02788981 */ /* 0x000362000c1e1d00 */
[----:B0-----:R-:W-:-:S02]  /*3550*/  FMUL.FTZ R215, R156, R69 ;  /* 0x000000459cd77220 */ /* 0x001fc40000410000 */
[----:B-1----:R-:W-:-:S04]  /*3560*/  FMUL.FTZ R3, R144, R174 ;  /* 0x000000ae90037220 */ /* 0x002fc80000410000 */
[----:B------:R-:W0:Y:S01]  /*3570*/  MUFU.EX2 R7, R7 ;  /* 0x0000000700077308 */ /* 0x000e220000000800 */
[----:B------:R-:W-:-:S07]  /*3580*/  FMUL.FTZ R2, R145, R174 ;  /* 0x000000ae91027220 */ /* 0x000fce0000410000 */
[----:B------:R1:W-:Y:S01]  /*3590*/  MUFU.EX2 R5, R3 ;  /* 0x0000000300057308 */ /* 0x0003e20000000800 */
[----:B----4-:R-:W-:Y:S02]  /*35a0*/  FMUL.FTZ R22, R9, R168 ;  /* 0x000000a809167220 */ /* 0x010fe40000410000 */
[----:B-1----:R-:W-:-:S05]  /*35b0*/  FMUL.FTZ R3, R156, R68 ;  /* 0x000000449c037220 */ /* 0x002fca0000410000 */
[----:B------:R-:W1:Y:S01]  /*35c0*/  MUFU.EX2 R12, R12 ;  /* 0x0000000c000c7308 */ /* 0x000e620000000800 */
[----:B------:R-:W-:Y:S02]  /*35d0*/  FMUL.FTZ R216, R116, R3 ;  /* 0x0000000374d87220 */ /* 0x000fe40000410000 */
[----:B------:R-:W-:-:S05]  /*35e0*/  FMUL.FTZ R21, R9, R166 ;  /* 0x000000a609157220 */ /* 0x000fca0000410000 */
[----:B------:R4:W-:Y:S01]  /*35f0*/  MUFU.EX2 R178, R2 ;  /* 0x0000000200b27308 */ /* 0x0009e20000000800 */
[----:B------:R-:W-:Y:S02]  /*3600*/  FMUL.FTZ R214, R155, R71 ;  /* 0x000000479bd67220 */ /* 0x000fe40000410000 */
[----:B------:R-:W-:Y:S02]  /*3610*/  FMUL.FTZ R215, R116, R215 ;  /* 0x000000d774d77220 */ /* 0x000fe40000410000 */
[----:B------:R-:W-:Y:S02]  /*3620*/  FMUL.FTZ R9, R216, R29 ;  /* 0x0000001dd8097220 */ /* 0x000fe40000410000 */
[-C--:B----4-:R-:W-:Y:S02]  /*3630*/  FMUL.FTZ R2, R142, R174.reuse ;  /* 0x000000ae8e027220 */ /* 0x090fe40000410000 */
[----:B------:R-:W-:Y:S02]  /*3640*/  FMUL.FTZ R8, R152, R174 ;  /* 0x000000ae98087220 */ /* 0x000fe40000410000 */
[----:B--2---:R-:W-:-:S02]  /*3650*/  FMUL.FTZ R17, R11, R162 ;  /* 0x000000a20b117220 */ /* 0x004fc40000410000 */
[----:B------:R2:W-:Y:S01]  /*3660*/  MUFU.EX2 R162, R2 ;  /* 0x0000000200a27308 */ /* 0x0005e20000000800 */
[----:B------:R-:W-:Y:S02]  /*3670*/  FMUL.FTZ R214, R117, R214 ;  /* 0x000000d675d67220 */ /* 0x000fe40000410000 */
[C---:B------:R-:W-:Y:S02]  /*3680*/  FMUL.FTZ R3, R215.reuse, R29 ;  /* 0x0000001dd7037220 */ /* 0x040fe40000410000 */
[----:B------:R-:W-:Y:S02]  /*3690*/  FFMA.FTZ R9, R215, R30, R9 ;  /* 0x0000001ed7097223 */ /* 0x000fe40000010009 */
[C---:B------:R-:W-:Y:S02]  /*36a0*/  FMUL.FTZ R28, R6.reuse, R28 ;  /* 0x0000001c061c7220 */ /* 0x040fe40000410000 */
[----:B--2---:R-:W-:Y:S02]  /*36b0*/  FMUL.FTZ R2, R155, R70 ;  /* 0x000000469b027220 */ /* 0x004fe40000410000 */
[----:B------:R-:W-:-:S02]  /*36c0*/  FMUL.FTZ R27, R6, R173 ;  /* 0x000000ad061b7220 */ /* 0x000fc40000410000 */
[----:B------:R-:W-:Y:S01]  /*36d0*/  FMUL.FTZ R6, R143, R174 ;  /* 0x000000ae8f067220 */ /* 0x000fe20000410000 */
[----:B------:R-:W2:Y:S01]  /*36e0*/  MUFU.EX2 R8, R8 ;  /* 0x0000000800087308 */ /* 0x000ea20000000800 */
[C---:B---3--:R-:W-:Y:S02]  /*36f0*/  FMUL.FTZ R20, R10.reuse, R165 ;  /* 0x000000a50a147220 */ /* 0x048fe40000410000 */
[----:B------:R-:W-:Y:S02]  /*3700*/  FMUL.FTZ R19, R10, R164 ;  /* 0x000000a40a137220 */ /* 0x000fe40000410000 */
[----:B------:R-:W-:Y:S02]  /*3710*/  FMUL.FTZ R213, R117, R2 ;  /* 0x0000000275d57220 */ /* 0x000fe40000410000 */
[----:B------:R-:W-:Y:S02]  /*3720*/  FFMA.FTZ R10, R216, R30, -R3 ;  /* 0x0000001ed80a7223 */ /* 0x000fe40000010803 */
[----:B------:R-:W-:-:S02]  /*3730*/  FADD.FTZ R9, R214, R9 ;  /* 0x00000009d6097221 */ /* 0x000fc40000010000 */
[C---:B0-----:R-:W-:Y:S02]  /*3740*/  FMUL.FTZ R26, R7.reuse, R172 ;  /* 0x000000ac071a7220 */ /* 0x041fe40000410000 */
[----:B------:R-:W-:Y:S02]  /*3750*/  FMUL.FTZ R25, R7, R171 ;  /* 0x000000ab07197220 */ /* 0x000fe40000410000 */
[----:B------:R0:W3:Y:S01]  /*3760*/  MUFU.EX2 R7, R6 ;  /* 0x0000000600077308 */ /* 0x0000e20000000800 */
[----:B------:R-:W-:Y:S02]  /*3770*/  FADD.FTZ R10, R213, R10 ;  /* 0x0000000ad50a7221 */ /* 0x000fe40000010000 */
[----:B------:R-:W-:Y:S02]  /*3780*/  FMUL.FTZ R3, R27, R9 ;  /* 0x000000091b037220 */ /* 0x000fe40000410000 */
[----:B-1----:R-:W-:Y:S02]  /*3790*/  FMUL.FTZ R15, R12, R158 ;  /* 0x0000009e0c0f7220 */ /* 0x002fe40000410000 */
[----:B0-----:R-:W-:-:S02]  /*37a0*/  FMUL.FTZ R6, R141, R174 ;  /* 0x000000ae8d067220 */ /* 0x001fc40000410000 */
[----:B------:R-:W-:Y:S02]  /*37b0*/  FMUL.FTZ R18, R11, R163 ;  /* 0x000000a30b127220 */ /* 0x000fe40000410000 */
[----:B------:R-:W-:Y:S01]  /*37c0*/  FMUL.FTZ R16, R12, R159 ;  /* 0x0000009f0c107220 */ /* 0x000fe20000410000 */
[----:B------:R0:W1:Y:S01]  /*37d0*/  MUFU.EX2 R158, R6 ;  /* 0x00000006009e7308 */ /* 0x0000620000000800 */
[C---:B------:R-:W-:Y:S02]  /*37e0*/  FMUL.FTZ R12, R5.reuse, R126 ;  /* 0x0000007e050c7220 */ /* 0x040fe40000410000 */
[----:B------:R-:W-:Y:S02]  /*37f0*/  FMUL.FTZ R11, R5, R124 ;  /* 0x0000007c050b7220 */ /* 0x000fe40000410000 */
[-C--:B------:R-:W-:Y:S02]  /*3800*/  FMUL.FTZ R5, R27, R10.reuse ;  /* 0x0000000a1b057220 */ /* 0x080fe40000410000 */
[----:B0-----:R-:W-:-:S02]  /*3810*/  FFMA.FTZ R6, R28, R10, -R3 ;  /* 0x0000000a1c067223 */ /* 0x001fc40000010803 */
[----:B------:R-:W-:Y:S02]  /*3820*/  FMUL.FTZ R3, R154, R65 ;  /* 0x000000419a037220 */ /* 0x000fe40000410000 */
[----:B------:R-:W-:Y:S02]  /*3830*/  FFMA.FTZ R5, R28, R9, R5 ;  /* 0x000000091c057223 */ /* 0x000fe40000010005 */
[----:B------:R-:W-:Y:S02]  /*3840*/  FMUL.FTZ R211, R154, R64 ;  /* 0x000000409ad37220 */ /* 0x000fe40000410000 */
[----:B------:R-:W-:Y:S02]  /*3850*/  FMUL.FTZ R212, R118, R3 ;  /* 0x0000000376d47220 */ /* 0x000fe40000410000 */
[C---:B--2---:R-:W-:Y:S02]  /*3860*/  FMUL.FTZ R24, R8.reuse, R170 ;  /* 0x000000aa08187220 */ /* 0x044fe40000410000 */
[----:B------:R-:W-:-:S02]  /*3870*/  FMUL.FTZ R23, R8, R169 ;  /* 0x000000a908177220 */ /* 0x000fc40000410000 */
[-C--:B------:R-:W-:Y:S02]  /*3880*/  FMUL.FTZ R8, R140, R174.reuse ;  /* 0x000000ae8c087220 */ /* 0x080fe40000410000 */
[----:B------:R-:W-:Y:S02]  /*3890*/  FMUL.FTZ R211, R118, R211 ;  /* 0x000000d376d37220 */ /* 0x000fe40000410000 */
[----:B------:R-:W-:Y:S02]  /*38a0*/  FADD.FTZ R5, R212, R5 ;  /* 0x00000005d4057221 */ /* 0x000fe40000010000 */
[----:B------:R-:W-:Y:S01]  /*38b0*/  FMUL.FTZ R174, R139, R174 ;  /* 0x000000ae8bae7220 */ /* 0x000fe20000410000 */
[----:B------:R-:W0:Y:S01]  /*38c0*/  MUFU.EX2 R2, R8 ;  /* 0x0000000800027308 */ /* 0x000e220000000800 */
[----:B---3--:R-:W-:Y:S02]  /*38d0*/  FMUL.FTZ R9, R7, R0 ;  /* 0x0000000007097220 */ /* 0x008fe40000410000 */
[----:B------:R-:W-:-:S02]  /*38e0*/  FMUL.FTZ R13, R178, R127 ;  /* 0x0000007fb20d7220 */ /* 0x000fc40000410000 */
[----:B------:R-:W-:Y:S02]  /*38f0*/  FADD.FTZ R6, R211, R6 ;  /* 0x00000006d3067221 */ /* 0x000fe40000010000 */
[----:B------:R-:W-:Y:S01]  /*3900*/  FMUL.FTZ R3, R25, R5 ;  /* 0x0000000519037220 */ /* 0x000fe20000410000 */
[----:B------:R-:W2:Y:S01]  /*3910*/  MUFU.EX2 R127, R174 ;  /* 0x000000ae007f7308 */ /* 0x000ea20000000800 */
[----:B------:R-:W-:Y:S02]  /*3920*/  FMUL.FTZ R0, R153, R66 ;  /* 0x0000004299007220 */ /* 0x000fe40000410000 */
[----:B------:R-:W-:Y:S02]  /*3930*/  FMUL.FTZ R10, R7, R130 ;  /* 0x00000082070a7220 */ /* 0x000fe40000410000 */
[----:B------:R-:W-:-:S03]  /*3940*/  FMUL.FTZ R130, R25, R6 ;  /* 0x0000000619827220 */ /* 0x000fc60000410000 */
[----:B------:R-:W3:Y:S01]  /*3950*/  MUFU.SIN R124, R177 ;  /* 0x000000b1007c7308 */ /* 0x000ee20000000400 */
[----:B------:R-:W-:Y:S02]  /*3960*/  FMUL.FTZ R210, R153, R67 ;  /* 0x0000004399d27220 */ /* 0x000fe40000410000 */
[C---:B------:R-:W-:Y:S02]  /*3970*/  FFMA.FTZ R126, R26.reuse, R6, -R3 ;  /* 0x000000061a7e7223 */ /* 0x040fe40000010803 */
[C---:B------:R-:W-:Y:S02]  /*3980*/  FMUL.FTZ R209, R119.reuse, R0 ;  /* 0x0000000077d17220 */ /* 0x040fe40000410000 */
[----:B------:R-:W-:Y:S02]  /*3990*/  FFMA.FTZ R3, R26, R5, R130 ;  /* 0x000000051a037223 */ /* 0x000fe40000010082 */
[----:B------:R-:W-:Y:S02]  /*39a0*/  FMUL.FTZ R210, R119, R210 ;  /* 0x000000d277d27220 */ /* 0x000fe40000410000 */
[----:B------:R-:W-:-:S02]  /*39b0*/  FADD.FTZ R126, R209, R126 ;  /* 0x0000007ed17e7221 */ /* 0x000fc40000010000 */
[----:B-1----:R-:W-:Y:S02]  /*39c0*/  FMUL.FTZ R5, R158, R125 ;  /* 0x0000007d9e057220 */ /* 0x002fe40000410000 */
[----:B------:R-:W-:Y:S02]  /*39d0*/  FADD.FTZ R125, R210, R3 ;  /* 0x00000003d27d7221 */ /* 0x000fe40000010000 */
[----:B------:R-:W-:Y:S02]  /*39e0*/  FMUL.FTZ R130, R23, R126 ;  /* 0x0000007e17827220 */ /* 0x000fe40000410000 */
[----:B------:R-:W-:Y:S02]  /*39f0*/  FMUL.FTZ R14, R178, R131 ;  /* 0x00000083b20e7220 */ /* 0x000fe40000410000 */
[C---:B0-----:R-:W-:Y:S02]  /*3a00*/  FMUL.FTZ R4, R2.reuse, R4 ;  /* 0x0000000402047220 */ /* 0x041fe40000410000 */
[----:B------:R-:W-:-:S02]  /*3a10*/  FMUL.FTZ R3, R2, R175 ;  /* 0x000000af02037220 */ /* 0x000fc40000410000 */
[-C--:B------:R-:W-:Y:S02]  /*3a20*/  FMUL.FTZ R131, R23, R125.reuse ;  /* 0x0000007d17837220 */ /* 0x080fe40000410000 */
[----:B------:R-:W-:Y:S02]  /*3a30*/  FFMA.FTZ R130, R24, R125, R130 ;  /* 0x0000007d18827223 */ /* 0x000fe40000010082 */
[C---:B--2---:R-:W-:Y:S02]  /*3a40*/  FMUL.FTZ R2, R127.reuse, R176 ;  /* 0x000000b07f027220 */ /* 0x044fe40000410000 */
[----:B---3--:R-:W-:Y:S02]  /*3a50*/  FMUL.FTZ R0, R127, R124 ;  /* 0x0000007c7f007220 */ /* 0x008fe40000410000 */
[----:B------:R-:W-:Y:S02]  /*3a60*/  FMUL.FTZ R125, R152, R60 ;  /* 0x0000003c987d7220 */ /* 0x000fe40000410000 */
[----:B------:R-:W-:-:S02]  /*3a70*/  FMUL.FTZ R124, R160, R29 ;  /* 0x0000001da07c7220 */ /* 0x000fc40000410000 */
[C---:B------:R-:W-:Y:S02]  /*3a80*/  FMUL.FTZ R127, R161.reuse, R29 ;  /* 0x0000001da17f7220 */ /* 0x040fe40000410000 */
[----:B------:R-:W-:Y:S02]  /*3a90*/  FMUL.FTZ R207, R152, R61 ;  /* 0x0000003d98cf7220 */ /* 0x000fe40000410000 */
[----:B------:R-:W-:Y:S02]  /*3aa0*/  FFMA.FTZ R131, R24, R126, -R131 ;  /* 0x0000007e18837223 */ /* 0x000fe40000010883 */
[----:B------:R-:W-:Y:S02]  /*3ab0*/  FMUL.FTZ R208, R112, R125 ;  /* 0x0000007d70d07220 */ /* 0x000fe40000410000 */
[-C--:B------:R-:W-:Y:S02]  /*3ac0*/  FFMA.FTZ R124, R161, R30.reuse, R124 ;  /* 0x0000001ea17c7223 */ /* 0x080fe4000001007c */
[----:B------:R-:W-:-:S02]  /*3ad0*/  FFMA.FTZ R127, R160, R30, -R127 ;  /* 0x0000001ea07f7223 */ /* 0x000fc4000001087f */
[----:B------:R-:W-:Y:S02]  /*3ae0*/  FMUL.FTZ R207, R112, R207 ;  /* 0x000000cf70cf7220 */ /* 0x000fe40000410000 */
[----:B------:R-:W-:Y:S02]  /*3af0*/  FADD.FTZ R126, R208, R131 ;  /* 0x00000083d07e7221 */ /* 0x000fe40000010000 */
[C---:B------:R-:W-:Y:S02]  /*3b00*/  FMUL.FTZ R125, R27.reuse, R124 ;  /* 0x0000007c1b7d7220 */ /* 0x040fe40000410000 */
[----:B------:R-:W-:Y:S02]  /*3b10*/  FMUL.FTZ R131, R27, R127 ;  /* 0x0000007f1b837220 */ /* 0x000fe40000410000 */
[----:B------:R-:W-:Y:S02]  /*3b20*/  FADD.FTZ R130, R207, R130 ;  /* 0x00000082cf827221 */ /* 0x000fe40000010000 */
[----:B------:R-:W-:-:S02]  /*3b30*/  FMUL.FTZ R8, R162, R151 ;  /* 0x00000097a2087220 */ /* 0x000fc40000410000 */
[----:B------:R-:W-:Y:S02]  /*3b40*/  FMUL.FTZ R151, R21, R126 ;  /* 0x0000007e15977220 */ /* 0x000fe40000410000 */
[----:B------:R-:W-:Y:S02]  /*3b50*/  FMUL.FTZ R206, R149, R63 ;  /* 0x0000003f95ce7220 */ /* 0x000fe40000410000 */
[C---:B------:R-:W-:Y:S02]  /*3b60*/  FFMA.FTZ R125, R28.reuse, R127, -R125 ;  /* 0x0000007f1c7d7223 */ /* 0x040fe4000001087d */
[----:B------:R-:W-:Y:S02]  /*3b70*/  FFMA.FTZ R131, R28, R124, R131 ;  /* 0x0000007c1c837223 */ /* 0x000fe40000010083 */
[----:B------:R-:W-:Y:S02]  /*3b80*/  FMUL.FTZ R127, R21, R130 ;  /* 0x00000082157f7220 */ /* 0x000fe40000410000 */
[----:B------:R-:W-:-:S02]  /*3b90*/  FMUL.FTZ R124, R149, R62 ;  /* 0x0000003e957c7220 */ /* 0x000fc40000410000 */
[C---:B------:R-:W-:Y:S02]  /*3ba0*/  FFMA.FTZ R151, R22.reuse, R130, R151 ;  /* 0x0000008216977223 */ /* 0x040fe40000010097 */
        /* <DEDUP_REMOVED lines=8> */
[----:B------:R-:W-:Y:S02]  /*3c30*/  FMUL.FTZ R127, R19, R151 ;  /* 0x00000097137f7220 */ /* 0x000fe40000410000 */
[----:B------:R-:W-:Y:S02]  /*3c40*/  FMUL.FTZ R125, R148, R56 ;  /* 0x00000038947d7220 */ /* 0x000fe40000410000 */
[----:B------:R-:W-:-:S02]  /*3c50*/  FFMA.FTZ R124, R26, R131, R124 ;  /* 0x000000831a7c7223 */ /* 0x000fc4000001007c */
[-C--:B------:R-:W-:Y:S02]  /*3c60*/  FMUL.FTZ R131, R19, R130.reuse ;  /* 0x0000008213837220 */ /* 0x080fe40000410000 */
[----:B------:R-:W-:Y:S02]  /*3c70*/  FMUL.FTZ R203, R148, R57 ;  /* 0x0000003994cb7220 */ /* 0x000fe40000410000 */
[----:B------:R-:W-:Y:S02]  /*3c80*/  FFMA.FTZ R127, R20, R130, -R127 ;  /* 0x00000082147f7223 */ /* 0x000fe4000001087f */
[----:B------:R-:W-:Y:S02]  /*3c90*/  FMUL.FTZ R204, R114, R125 ;  /* 0x0000007d72cc7220 */ /* 0x000fe40000410000 */
[----:B------:R-:W-:Y:S02]  /*3ca0*/  FFMA.FTZ R130, R20, R151, R131 ;  /* 0x0000009714827223 */ /* 0x000fe40000010083 */
[----:B------:R-:W-:-:S02]  /*3cb0*/  FMUL.FTZ R203, R114, R203 ;  /* 0x000000cb72cb7220 */ /* 0x000fc40000410000 */
[----:B------:R-:W-:Y:S02]  /*3cc0*/  FADD.FTZ R131, R204, R127 ;  /* 0x0000007fcc837221 */ /* 0x000fe40000010000 */
[C---:B------:R-:W-:Y:S02]  /*3cd0*/  FMUL.FTZ R125, R23.reuse, R124 ;  /* 0x0000007c177d7220 */ /* 0x040fe40000410000 */
[----:B------:R-:W-:Y:S02]  /*3ce0*/  FMUL.FTZ R127, R23, R126 ;  /* 0x0000007e177f7220 */ /* 0x000fe40000410000 */
[----:B------:R-:W-:Y:S02]  /*3cf0*/  FADD.FTZ R130, R203, R130 ;  /* 0x00000082cb827221 */ /* 0x000fe40000010000 */
[----:B------:R-:W-:Y:S02]  /*3d00*/  FMUL.FTZ R151, R17, R131 ;  /* 0x0000008311977220 */ /* 0x000fe40000410000 */
[----:B------:R-:W-:-:S02]  /*3d10*/  FMUL.FTZ R202, R147, R59 ;  /* 0x0000003b93ca7220 */ /* 0x000fc40000410000 */
[C---:B------:R-:W-:Y:S02]  /*3d20*/  FFMA.FTZ R125, R24.reuse, R126, -R125 ;  /* 0x0000007e187d7223 */ /* 0x040fe4000001087d */
[----:B------:R-:W-:Y:S02]  /*3d30*/  FFMA.FTZ R127, R24, R124, R127 ;  /* 0x0000007c187f7223 */ /* 0x000fe4000001007f */
[----:B------:R-:W-:Y:S02]  /*3d40*/  FMUL.FTZ R126, R17, R130 ;  /* 0x00000082117e7220 */ /* 0x000fe40000410000 */
[----:B------:R-:W-:Y:S02]  /*3d50*/  FMUL.FTZ R124, R147, R58 ;  /* 0x0000003a937c7220 */ /* 0x000fe40000410000 */
[----:B------:R-:W-:Y:S02]  /*3d60*/  FFMA.FTZ R151, R18, R130, R151 ;  /* 0x0000008212977223 */ /* 0x000fe40000010097 */
[----:B------:R-:W-:-:S02]  /*3d70*/  FMUL.FTZ R202, R115, R202 ;  /* 0x000000ca73ca7220 */ /* 0x000fc40000410000 */
[----:B------:R-:W-:Y:S02]  /*3d80*/  FFMA.FTZ R130, R18, R131, -R126 ;  /* 0x0000008312827223 */ /* 0x000fe4000001087e */
[----:B------:R-:W-:Y:S02]  /*3d90*/  FMUL.FTZ R201, R115, R124 ;  /* 0x0000007c73c97220 */ /* 0x000fe40000410000 */
[C---:B------:R-:W-:Y:S02]  /*3da0*/  FMUL.FTZ R126, R21.reuse, R127 ;  /* 0x0000007f157e7220 */ /* 0x040fe40000410000 */
[----:B------:R-:W-:Y:S02]  /*3db0*/  FADD.FTZ R151, R202, R151 ;  /* 0x00000097ca977221 */ /* 0x000fe40000010000 */
[----:B------:R-:W-:Y:S02]  /*3dc0*/  FMUL.FTZ R124, R21, R125 ;  /* 0x0000007d157c7220 */ /* 0x000fe40000410000 */
[----:B------:R-:W-:-:S02]  /*3dd0*/  FADD.FTZ R130, R201, R130 ;  /* 0x00000082c9827221 */ /* 0x000fc40000010000 */
[----:B------:R-:W-:Y:S02]  /*3de0*/  FFMA.FTZ R126, R22, R125, -R126 ;  /* 0x0000007d167e7223 */ /* 0x000fe4000001087e */
[C---:B------:R-:W-:Y:S02]  /*3df0*/  FMUL.FTZ R131, R15.reuse, R151 ;  /* 0x000000970f837220 */ /* 0x040fe40000410000 */
[----:B------:R-:W-:Y:S02]  /*3e00*/  FMUL.FTZ R125, R146, R52 ;  /* 0x00000034927d7220 */ /* 0x000fe40000410000 */
[----:B------:R-:W-:Y:S02]  /*3e10*/  FFMA.FTZ R124, R22, R127, R124 ;  /* 0x0000007f167c7223 */ /* 0x000fe4000001007c */
[----:B------:R-:W-:Y:S02]  /*3e20*/  FMUL.FTZ R127, R15, R130 ;  /* 0x000000820f7f7220 */ /* 0x000fe40000410000 */
[----:B------:R-:W-:-:S02]  /*3e30*/  FMUL.FTZ R199, R146, R53 ;  /* 0x0000003592c77220 */ /* 0x000fc40000410000 */
[----:B------:R-:W-:Y:S02]  /*3e40*/  FFMA.FTZ R131, R16, R130, -R131 ;  /* 0x0000008210837223 */ /* 0x000fe40000010883 */
[----:B------:R-:W-:Y:S02]  /*3e50*/  FMUL.FTZ R200, R108, R125 ;  /* 0x0000007d6cc87220 */ /* 0x000fe40000410000 */
[----:B------:R-:W-:Y:S02]  /*3e60*/  FFMA.FTZ R130, R16, R151, R127 ;  /* 0x0000009710827223 */ /* 0x000fe4000001007f */
[----:B------:R-:W-:Y:S02]  /*3e70*/  FMUL.FTZ R199, R108, R199 ;  /* 0x000000c76cc77220 */ /* 0x000fe40000410000 */
[----:B------:R-:W-:Y:S02]  /*3e80*/  FADD.FTZ R131, R200, R131 ;  /* 0x00000083c8837221 */ /* 0x000fe40000010000 */
[----:B------:R-:W-:-:S02]  /*3e90*/  FMUL.FTZ R125, R19, R124 ;  /* 0x0000007c137d7220 */ /* 0x000fc40000410000 */
[-C--:B------:R-:W-:Y:S02]  /*3ea0*/  FMUL.FTZ R127, R19, R126.reuse ;  /* 0x0000007e137f7220 */ /* 0x080fe40000410000 */
[----:B------:R-:W-:Y:S02]  /*3eb0*/  FADD.FTZ R130, R199, R130 ;  /* 0x00000082c7827221 */ /* 0x000fe40000010000 */
[----:B------:R-:W-:Y:S02]  /*3ec0*/  FMUL.FTZ R151, R13, R131 ;  /* 0x000000830d977220 */ /* 0x000fe40000410000 */
[----:B------:R-:W-:Y:S02]  /*3ed0*/  FMUL.FTZ R198, R145, R55 ;  /* 0x0000003791c67220 */ /* 0x000fe40000410000 */
[C---:B------:R-:W-:Y:S02]  /*3ee0*/  FFMA.FTZ R125, R20.reuse, R126, -R125 ;  /* 0x0000007e147d7223 */ /* 0x040fe4000001087d */
[----:B------:R-:W-:-:S02]  /*3ef0*/  FFMA.FTZ R127, R20, R124, R127 ;  /* 0x0000007c147f7223 */ /* 0x000fc4000001007f */
[----:B------:R-:W-:Y:S02]  /*3f00*/  FMUL.FTZ R126, R13, R130 ;  /* 0x000000820d7e7220 */ /* 0x000fe40000410000 */
[----:B------:R-:W-:Y:S02]  /*3f10*/  FMUL.FTZ R124, R145, R54 ;  /* 0x00000036917c7220 */ /* 0x000fe40000410000 */
[C---:B------:R-:W-:Y:S02]  /*3f20*/  FFMA.FTZ R151, R14.reuse, R130, R151 ;  /* 0x000000820e977223 */ /* 0x040fe40000010097 */
[C---:B------:R-:W-:Y:S02]  /*3f30*/  FMUL.FTZ R198, R109.reuse, R198 ;  /* 0x000000c66dc67220 */ /* 0x040fe40000410000 */
[----:B------:R-:W-:Y:S02]  /*3f40*/  FFMA.FTZ R130, R14, R131, -R126 ;  /* 0x000000830e827223 */ /* 0x000fe4000001087e */
[----:B------:R-:W-:-:S02]  /*3f50*/  FMUL.FTZ R197, R109, R124 ;  /* 0x0000007c6dc57220 */ /* 0x000fc40000410000 */
[C---:B------:R-:W-:Y:S02]  /*3f60*/  FMUL.FTZ R126, R17.reuse, R127 ;  /* 0x0000007f117e7220 */ /* 0x040fe40000410000 */
[----:B------:R-:W-:Y:S02]  /*3f70*/  FADD.FTZ R151, R198, R151 ;  /* 0x00000097c6977221 */ /* 0x000fe40000010000 */
[-C--:B------:R-:W-:Y:S02]  /*3f80*/  FMUL.FTZ R124, R17, R125.reuse ;  /* 0x0000007d117c7220 */ /* 0x080fe40000410000 */
[----:B------:R-:W-:Y:S02]  /*3f90*/  FADD.FTZ R130, R197, R130 ;  /* 0x00000082c5827221 */ /* 0x000fe40000010000 */
[----:B------:R-:W-:Y:S02]  /*3fa0*/  FFMA.FTZ R126, R18, R125, -R126 ;  /* 0x0000007d127e7223 */ /* 0x000fe4000001087e */
[----:B------:R-:W-:-:S02]  /*3fb0*/  FMUL.FTZ R131, R11, R151 ;  /* 0x000000970b837220 */ /* 0x000fc40000410000 */
[----:B------:R-:W-:Y:S02]  /*3fc0*/  FMUL.FTZ R125, R144, R48 ;  /* 0x00000030907d7220 */ /* 0x000fe40000410000 */
[----:B------:R-:W-:Y:S02]  /*3fd0*/  FFMA.FTZ R124, R18, R127, R124 ;  /* 0x0000007f127c7223 */ /* 0x000fe4000001007c */
[-C--:B------:R-:W-:Y:S02]  /*3fe0*/  FMUL.FTZ R127, R11, R130.reuse ;  /* 0x000000820b7f7220 */ /* 0x080fe40000410000 */
[----:B------:R-:W-:Y:S02]  /*3ff0*/  FMUL.FTZ R195, R144, R49 ;  /* 0x0000003190c37220 */ /* 0x000fe40000410000 */
[----:B------:R-:W-:Y:S02]  /*4000*/  FFMA.FTZ R131, R12, R130, -R131 ;  /* 0x000000820c837223 */ /* 0x000fe40000010883 */
[----:B------:R-:W-:-:S02]  /*4010*/  FMUL.FTZ R196, R110, R125 ;  /* 0x0000007d6ec47220 */ /* 0x000fc40000410000 */
[----:B------:R-:W-:Y:S02]  /*4020*/  FFMA.FTZ R130, R12, R151, R127 ;  /* 0x000000970c827223 */ /* 0x000fe4000001007f */
[----:B------:R-:W-:Y:S02]  /*4030*/  FMUL.FTZ R195, R110, R195 ;  /* 0x000000c36ec37220 */ /* 0x000fe40000410000 */
[----:B------:R-:W-:Y:S02]  /*4040*/  FADD.FTZ R131, R196, R131 ;  /* 0x00000083c4837221 */ /* 0x000fe40000010000 */
[----:B------:R-:W-:Y:S02]  /*4050*/  FMUL.FTZ R125, R15, R124 ;  /* 0x0000007c0f7d7220 */ /* 0x000fe40000410000 */
[----:B------:R-:W-:Y:S02]  /*4060*/  FADD.FTZ R130, R195, R130 ;  /* 0x00000082c3827221 */ /* 0x000fe40000010000 */
[----:B------:R-:W-:-:S02]  /*4070*/  FMUL.FTZ R127, R15, R126 ;  /* 0x0000007e0f7f7220 */ /* 0x000fc40000410000 */
[----:B------:R-:W-:Y:S02]  /*4080*/  FMUL.FTZ R151, R9, R131 ;  /* 0x0000008309977220 */ /* 0x000fe40000410000 */
[----:B------:R-:W-:Y:S02]  /*4090*/  FMUL.FTZ R194, R143, R51 ;  /* 0x000000338fc27220 */ /* 0x000fe40000410000 */
[C---:B------:R-:W-:Y:S02]  /*40a0*/  FFMA.FTZ R125, R16.reuse, R126, -R125 ;  /* 0x0000007e107d7223 */ /* 0x040fe4000001087d */
[----:B------:R-:W-:Y:S02]  /*40b0*/  FMUL.FTZ R126, R9, R130 ;  /* 0x00000082097e7220 */ /* 0x000fe40000410000 */
[----:B------:R-:W-:Y:S02]  /*40c0*/  FFMA.FTZ R127, R16, R124, R127 ;  /* 0x0000007c107f7223 */ /* 0x000fe4000001007f */
[----:B------:R-:W-:-:S02]  /*40d0*/  FFMA.FTZ R151, R10, R130, R151 ;  /* 0x000000820a977223 */ /* 0x000fc40000010097 */
[----:B------:R-:W-:Y:S02]  /*40e0*/  FMUL.FTZ R124, R143, R50 ;  /* 0x000000328f7c7220 */ /* 0x000fe40000410000 */
[----:B------:R-:W-:Y:S02]  /*40f0*/  FMUL.FTZ R194, R111, R194 ;  /* 0x000000c26fc27220 */ /* 0x000fe40000410000 */
[----:B------:R-:W-:Y:S02]  /*4100*/  FFMA.FTZ R130, R10, R131, -R126 ;  /* 0x000000830a827223 */ /* 0x000fe4000001087e */
[----:B------:R-:W-:Y:S02]  /*4110*/  FMUL.FTZ R126, R13, R127 ;  /* 0x0000007f0d7e7220 */ /* 0x000fe40000410000 */
[----:B------:R-:W-:Y:S02]  /*4120*/  FMUL.FTZ R7, R162, R150 ;  /* 0x00000096a2077220 */ /* 0x000fe40000410000 */
        /* <DEDUP_REMOVED lines=8> */
[-C--:B------:R-:W-:Y:S02]  /*41b0*/  FFMA.FTZ R150, R8, R130.reuse, -R125 ;  /* 0x0000008208967223 */ /* 0x080fe4000001087d */
[----:B------:R-:W-:Y:S02]  /*41c0*/  FMUL.FTZ R131, R7, R130 ;  /* 0x0000008207837220 */ /* 0x000fe40000410000 */
[C---:B------:R-:W-:Y:S02]  /*41d0*/  FMUL.FTZ R125, R142.reuse, R45 ;  /* 0x0000002d8e7d7220 */ /* 0x040fe40000410000 */
[----:B------:R-:W-:Y:S02]  /*41e0*/  FMUL.FTZ R191, R142, R44 ;  /* 0x0000002c8ebf7220 */ /* 0x000fe40000410000 */
[----:B------:R-:W-:-:S02]  /*41f0*/  FFMA.FTZ R130, R12, R124, R127 ;  /* 0x0000007c0c827223 */ /* 0x000fc4000001007f */
[----:B------:R-:W-:Y:S02]  /*4200*/  FMUL.FTZ R127, R11, R124 ;  /* 0x0000007c0b7f7220 */ /* 0x000fe40000410000 */
[----:B------:R-:W-:Y:S02]  /*4210*/  FFMA.FTZ R131, R8, R151, R131 ;  /* 0x0000009708837223 */ /* 0x000fe40000010083 */
[C---:B------:R-:W-:Y:S02]  /*4220*/  FMUL.FTZ R192, R104.reuse, R125 ;  /* 0x0000007d68c07220 */ /* 0x040fe40000410000 */
[----:B------:R-:W-:Y:S02]  /*4230*/  FMUL.FTZ R191, R104, R191 ;  /* 0x000000bf68bf7220 */ /* 0x000fe40000410000 */
[----:B------:R-:W-:Y:S02]  /*4240*/  FFMA.FTZ R127, R12, R126, -R127 ;  /* 0x0000007e0c7f7223 */ /* 0x000fe4000001087f */
[----:B------:R-:W-:-:S02]  /*4250*/  FMUL.FTZ R124, R9, R130 ;  /* 0x00000082097c7220 */ /* 0x000fc40000410000 */
[----:B------:R-:W-:Y:S02]  /*4260*/  FADD.FTZ R131, R192, R131 ;  /* 0x00000083c0837221 */ /* 0x000fe40000010000 */
[----:B------:R-:W-:Y:S02]  /*4270*/  FADD.FTZ R150, R191, R150 ;  /* 0x00000096bf967221 */ /* 0x000fe40000010000 */
[----:B------:R-:W-:Y:S02]  /*4280*/  FMUL.FTZ R125, R9, R127 ;  /* 0x0000007f097d7220 */ /* 0x000fe40000410000 */
[----:B------:R-:W-:Y:S02]  /*4290*/  FMUL.FTZ R6, R158, R167 ;  /* 0x000000a79e067220 */ /* 0x000fe40000410000 */
[----:B------:R-:W-:Y:S02]  /*42a0*/  FFMA.FTZ R127, R10, R127, -R124 ;  /* 0x0000007f0a7f7223 */ /* 0x000fe4000001087c */
[----:B------:R-:W-:-:S02]  /*42b0*/  FMUL.FTZ R151, R5, R131 ;  /* 0x0000008305977220 */ /* 0x000fc40000410000 */
[----:B------:R-:W-:Y:S02]  /*42c0*/  FMUL.FTZ R124, R5, R150 ;  /* 0x00000096057c7220 */ /* 0x000fe40000410000 */
[C---:B------:R-:W-:Y:S02]  /*42d0*/  FMUL.FTZ R190, R141.reuse, R46 ;  /* 0x0000002e8dbe7220 */ /* 0x040fe40000410000 */
[----:B------:R-:W-:Y:S02]  /*42e0*/  FFMA.FTZ R151, R6, R150, -R151 ;  /* 0x0000009606977223 */ /* 0x000fe40000010897 */
[----:B------:R-:W-:Y:S02]  /*42f0*/  FFMA.FTZ R125, R10, R130, R125 ;  /* 0x000000820a7d7223 */ /* 0x000fe4000001007d */
[----:B------:R-:W-:Y:S02]  /*4300*/  FFMA.FTZ R150, R6, R131, R124 ;  /* 0x0000008306967223 */ /* 0x000fe4000001007c */
[----:B------:R-:W-:-:S02]  /*4310*/  FMUL.FTZ R124, R141, R47 ;  /* 0x0000002f8d7c7220 */ /* 0x000fc40000410000 */
[----:B------:R-:W-:Y:S02]  /*4320*/  FMUL.FTZ R190, R105, R190 ;  /* 0x000000be69be7220 */ /* 0x000fe40000410000 */
        /* <DEDUP_REMOVED lines=10> */
[----:B------:R-:W-:Y:S01]  /*43d0*/  FFMA.FTZ R131, R4, R150, R131 ;  /* 0x0000009604837223 */ /* 0x000fe20000010083 */
[----:B------:R-:W-:Y:S01]  /*43e0*/  ISETP.NE.AND P0, PT, R157, 0x3f, PT ;  /* 0x0000003f9d00780c */ /* 0x000fe20003f05270 */
[----:B------:R-:W-:-:S02]  /*43f0*/  FMUL.FTZ R187, R140, R40 ;  /* 0x000000288cbb7220 */ /* 0x000fc40000410000 */
[----:B------:R-:W-:Y:S02]  /*4400*/  FMUL.FTZ R150, R3, R150 ;  /* 0x0000009603967220 */ /* 0x000fe40000410000 */
[----:B------:R-:W-:Y:S02]  /*4410*/  FMUL.FTZ R188, R106, R125 ;  /* 0x0000007d6abc7220 */ /* 0x000fe40000410000 */
[-C--:B------:R-:W-:Y:S02]  /*4420*/  FFMA.FTZ R124, R6, R130.reuse, R127 ;  /* 0x00000082067c7223 */ /* 0x080fe4000001007f */
[----:B------:R-:W-:Y:S02]  /*4430*/  FMUL.FTZ R127, R5, R130 ;  /* 0x00000082057f7220 */ /* 0x000fe40000410000 */
[----:B------:R-:W-:Y:S02]  /*4440*/  FFMA.FTZ R150, R4, R151, -R150 ;  /* 0x0000009704967223 */ /* 0x000fe40000010896 */
[----:B------:R-:W-:-:S02]  /*4450*/  FMUL.FTZ R187, R106, R187 ;  /* 0x000000bb6abb7220 */ /* 0x000fc40000410000 */
[----:B------:R-:W-:Y:S02]  /*4460*/  FADD.FTZ R159, R188, R131 ;  /* 0x00000083bc9f7221 */ /* 0x000fe40000010000 */
[----:B------:R-:W-:Y:S02]  /*4470*/  FFMA.FTZ R127, R6, R126, -R127 ;  /* 0x0000007e067f7223 */ /* 0x000fe4000001087f */
[----:B------:R-:W-:Y:S02]  /*4480*/  FMUL.FTZ R125, R3, R124 ;  /* 0x0000007c037d7220 */ /* 0x000fe40000410000 */
[----:B------:R-:W-:Y:S02]  /*4490*/  FADD.FTZ R151, R187, R150 ;  /* 0x00000096bb977221 */ /* 0x000fe40000010000 */
[----:B------:R-:W-:Y:S02]  /*44a0*/  FMUL.FTZ R126, R0, R159 ;  /* 0x0000009f007e7220 */ /* 0x000fe40000410000 */
[----:B------:R-:W-:-:S02]  /*44b0*/  FMUL.FTZ R131, R3, R127 ;  /* 0x0000007f03837220 */ /* 0x000fc40000410000 */
[----:B------:R-:W-:Y:S02]  /*44c0*/  FFMA.FTZ R127, R4, R127, -R125 ;  /* 0x0000007f047f7223 */ /* 0x000fe4000001087d */
[-C--:B------:R-:W-:Y:S02]  /*44d0*/  FMUL.FTZ R125, R0, R151.reuse ;  /* 0x00000097007d7220 */ /* 0x080fe40000410000 */
[----:B------:R-:W-:Y:S02]  /*44e0*/  FFMA.FTZ R130, R2, R151, -R126 ;  /* 0x0000009702827223 */ /* 0x000fe4000001087e */
[----:B------:R0:W1:Y:S01]  /*44f0*/  @P0 LDS.64 R150, [R157.X8+0x5a68] ;  /* 0x005a68009d960984 */ /* 0x0000620000008a00 */
[----:B------:R-:W-:Y:S02]  /*4500*/  FFMA.FTZ R131, R4, R124, R131 ;  /* 0x0000007c04837223 */ /* 0x000fe40000010083 */
[C---:B------:R-:W-:Y:S02]  /*4510*/  FMUL.FTZ R186, R139.reuse, R43 ;  /* 0x0000002b8bba7220 */ /* 0x040fe40000410000 */
[----:B------:R-:W-:-:S02]  /*4520*/  FMUL.FTZ R124, R139, R42 ;  /* 0x0000002a8b7c7220 */ /* 0x000fc40000410000 */
[----:B------:R-:W-:Y:S02]  /*4530*/  FFMA.FTZ R159, R2, R159, R125 ;  /* 0x0000009f029f7223 */ /* 0x000fe4000001007d */
[C---:B------:R-:W-:Y:S01]  /*4540*/  FMUL.FTZ R126, R0.reuse, R131 ;  /* 0x00000083007e7220 */ /* 0x040fe20000410000 */
[----:B------:R-:W-:Y:S01]  /*4550*/  BSSY B0, `(.L_x_7115) ;  /* 0x0000016000007945 */ /* 0x000fe20003800000 */
[-C--:B------:R-:W-:Y:S02]  /*4560*/  FMUL.FTZ R125, R0, R127.reuse ;  /* 0x0000007f007d7220 */ /* 0x080fe40000410000 */
[C---:B------:R-:W-:Y:S02]  /*4570*/  FMUL.FTZ R186, R107.reuse, R186 ;  /* 0x000000ba6bba7220 */ /* 0x040fe40000410000 */
[----:B------:R-:W-:Y:S01]  /*4580*/  FMUL.FTZ R185, R107, R124 ;  /* 0x0000007c6bb97220 */ /* 0x000fe20000410000 */
[----:B------:R-:W-:Y:S01]  /*4590*/  ISETP.GT.U32.AND P2, PT, R157, 0x1f, PT ;  /* 0x0000001f9d00780c */ /* 0x000fe20003f44070 */
[----:B------:R-:W-:-:S02]  /*45a0*/  FFMA.FTZ R124, R2, R127, -R126 ;  /* 0x0000007f027c7223 */ /* 0x000fc4000001087e */
[----:B------:R-:W-:Y:S02]  /*45b0*/  FFMA.FTZ R125, R2, R131, R125 ;  /* 0x00000083027d7223 */ /* 0x000fe4000001007d */
        /* <DEDUP_REMOVED lines=15> */
.L_x_7116:
[----:B0-----:R-:W-:Y:S05]  /*46b0*/  BSYNC B0 ;  /* 0x0000000000007941 */ /* 0x001fea0003800000 */
.L_x_7115:
        /* <DEDUP_REMOVED lines=40> */
[----:B------:R-:W-:Y:S02]  /*4940*/  FMUL.FTZ R243, R127, R129 ;  /* 0x000000817ff37220 */ /* 0x000fe40000410000 */
[----:B------:R-:W-:-:S02]  /*4950*/  FFMA.FTZ R241, R124, R128, -R241 ;  /* 0x000000807cf17223 */ /* 0x000fc400000108f1 */
[-C--:B------:R-:W-:Y:S02]  /*4960*/  FMUL.FTZ R124, R124, R129.reuse ;  /* 0x000000817c7c7220 */ /* 0x080fe40000410000 */
[C---:B------:R-:W-:Y:S02]  /*4970*/  FMUL.FTZ R129, R126.reuse, R129 ;  /* 0x000000817e817220 */ /* 0x040fe40000410000 */
[-C--:B------:R-:W-:Y:S02]  /*4980*/  FFMA.FTZ R243, R126, R128.reuse, -R243 ;  /* 0x000000807ef37223 */ /* 0x080fe400000108f3 */
[-C--:B------:R-:W-:Y:S02]  /*4990*/  FFMA.FTZ R242, R127, R128.reuse, R129 ;  /* 0x000000807ff27223 */ /* 0x080fe40000010081 */
[----:B------:R-:W-:Y:S02]  /*49a0*/  FFMA.FTZ R128, R125, R128, R124 ;  /* 0x000000807d807223 */ /* 0x000fe4000001007c */
[----:B------:R-:W-:-:S02]  /*49b0*/  FADD.FTZ R129, R130, R243 ;  /* 0x000000f382817221 */ /* 0x000fc40000010000 */
[----:B------:R-:W-:Y:S01]  /*49c0*/  FADD.FTZ R242, R131, R242 ;  /* 0x000000f283f27221 */ /* 0x000fe20000010000 */
[----:B------:R-:W-:Y:S05]  /*49d0*/  BRA.DIV ~URZ, `(.L_x_7119) ;  /* 0x00006b827f007947 */ /* 0x000fea000b800000 */
[----:B------:R0:W2:Y:S02]  /*49e0*/  SHFL.UP PT, R127, R241, 0x1, RZ ;  /* 0x04200000f17f7989 */ /* 0x0000a400000e00ff */
.L_x_7223:
        /* <DEDUP_REMOVED lines=69> */
.L_x_7224:
        /* <DEDUP_REMOVED lines=19> */
[----:B------:R-:W-:Y:S05]  /*4f70*/  CALL.REL.NOINC `($__internal_172_$__cuda_sm70_shflsync_idx_p) ;  /* 0x000082f000007944 */ /* 0x000fea0003c00000 */
.L_x_7121:
[----:B------:R-:W-:Y:S05]  /*4f80*/  BRA.CONV ~URZ, `(.L_x_7122) ;  /* 0x000000437f007947 */ /* 0x000fea000b800000 */
[----:B-1----:R-:W-:Y:S01]  /*4f90*/  HFMA2.MMA R126, -RZ, RZ, 0, 1.847743988037109375e-06 ;  /* 0x0000001fff7e7435 */ /* 0x002fe200000001ff */
[----:B------:R-:W-:Y:S02]  /*4fa0*/  MOV R124, R128 ;  /* 0x00000080007c7202 */ /* 0x000fe40000000f00 */
[----:B------:R-:W-:-:S03]  /*4fb0*/  MOV R125, 0x4fd0 ;  /* 0x00004fd0007d7802 */ /* 0x000fc60000000f00 */
[----:B0-2---:R-:W-:Y:S05]  /*4fc0*/  CALL.REL.NOINC `($__internal_172_$__cuda_sm70_shflsync_idx_p) ;  /* 0x000082a000007944 */ /* 0x005fea0003c00000 */
.L_x_7122:
[----:B------:R-:W-:Y:S05]  /*4fd0*/  BRA.CONV ~URZ, `(.L_x_7123) ;  /* 0x000000437f007947 */ /* 0x000fea000b800000 */
[----:B-1----:R-:W-:Y:S01]  /*4fe0*/  HFMA2.MMA R126, -RZ, RZ, 0, 1.847743988037109375e-06 ;  /* 0x0000001fff7e7435 */ /* 0x002fe200000001ff */
[----:B------:R-:W-:Y:S02]  /*4ff0*/  MOV R124, R131 ;  /* 0x00000083007c7202 */ /* 0x000fe40000000f00 */
[----:B------:R-:W-:-:S03]  /*5000*/  MOV R125, 0x5020 ;  /* 0x00005020007d7802 */ /* 0x000fc60000000f00 */
[----:B0-2---:R-:W-:Y:S05]  /*5010*/  CALL.REL.NOINC `($__internal_172_$__cuda_sm70_shflsync_idx_p) ;  /* 0x0000825000007944 */ /* 0x005fea0003c00000 */
.L_x_7123:
[----:B------:R-:W-:Y:S05]  /*5020*/  BRA.CONV ~URZ, `(.L_x_7124) ;  /* 0x000000437f007947 */ /* 0x000fea000b800000 */
[----:B-1----:R-:W-:Y:S01]  /*5030*/  HFMA2.MMA R126, -RZ, RZ, 0, 1.847743988037109375e-06 ;  /* 0x0000001fff7e7435 */ /* 0x002fe200000001ff */
[----:B------:R-:W-:-:S02]  /*5040*/  MOV R124, R241 ;  /* 0x000000f1007c7202 */ /* 0x000fc40000000f00 */
[----:B------:R-:W-:-:S03]  /*5050*/  MOV R125, 0x5070 ;  /* 0x00005070007d7802 */ /* 0x000fc60000000f00 */
[----:B0-2---:R-:W-:Y:S05]  /*5060*/  CALL.REL.NOINC `($__internal_172_$__cuda_sm70_shflsync_idx_p) ;  /* 0x0000820000007944 */ /* 0x005fea0003c00000 */
.L_x_7124:
        /* <DEDUP_REMOVED lines=9> */
.L_x_7225:
        /* <DEDUP_REMOVED lines=26> */
.L_x_7118:
[----:B0-----:R-:W-:Y:S05]  /*52a0*/  BSYNC B0 ;  /* 0x0000000000007941 */ /* 0x001fea0003800000 */
.L_x_7117:
        /* <DEDUP_REMOVED lines=12> */
[----:B------:R-:W-:Y:S02]  /*5370*/  FMUL.FTZ R121, R0, R184 ;  /* 0x000000b800797220 */ /* 0x000fe40000410000 */
        /* <DEDUP_REMOVED lines=10> */
[----:B------:R-:W-:Y:S02]  /*5420*/  FADD.FTZ R123, -R182, R123 ;  /* 0x0000007bb67b7221 */ /* 0x000fe40000010100 */
[C---:B------:R-:W-:Y:S02]  /*5430*/  FMUL.FTZ R127, R5.reuse, -R125 ;  /* 0x8000007d057f7220 */ /* 0x040fe40000410000 */
[CC--:B------:R-:W-:Y:S02]  /*5440*/  FMUL.FTZ R120, R5.reuse, -R124.reuse ;  /* 0x8000007c05787220 */ /* 0x0c0fe40000410000 */
[----:B------:R-:W-:Y:S02]  /*5450*/  FADD.FTZ R121, R166, R121 ;  /* 0x00000079a6797221 */ /* 0x000fe40000010000 */
[----:B------:R-:W-:Y:S02]  /*5460*/  FMUL.FTZ R122, R5, -R123 ;  /* 0x8000007b057a7220 */ /* 0x000fe40000410000 */
[----:B------:R-:W-:-:S02]  /*5470*/  FFMA.FTZ R127, R6, R124, -R127 ;  /* 0x0000007c067f7223 */ /* 0x000fc4000001087f */
[C---:B------:R-:W-:Y:S02]  /*5480*/  FFMA.FTZ R120, R6.reuse, R125, R120 ;  /* 0x0000007d06787223 */ /* 0x040fe40000010078 */
[-C--:B------:R-:W-:Y:S02]  /*5490*/  FMUL.FTZ R124, R5, -R121.reuse ;  /* 0x80000079057c7220 */ /* 0x080fe40000410000 */
[C---:B------:R-:W-:Y:S02]  /*54a0*/  FFMA.FTZ R122, R6.reuse, R121, -R122 ;  /* 0x00000079067a7223 */ /* 0x040fe4000001087a */
[----:B------:R-:W-:Y:S02]  /*54b0*/  FFMA.FTZ R124, R6, R123, R124 ;  /* 0x0000007b067c7223 */ /* 0x000fe4000001007c */
[----:B------:R-:W-:Y:S02]  /*54c0*/  FMUL.FTZ R121, R7, -R120 ;  /* 0x8000007807797220 */ /* 0x000fe40000410000 */
[----:B------:R-:W-:-:S02]  /*54d0*/  FADD.FTZ R122, R165, R122 ;  /* 0x0000007aa57a7221 */ /* 0x000fc40000010000 */
[-C--:B------:R-:W-:Y:S02]  /*54e0*/  FMUL.FTZ R123, R7, -R127.reuse ;  /* 0x8000007f077b7220 */ /* 0x080fe40000410000 */
[C---:B------:R-:W-:Y:S02]  /*54f0*/  FFMA.FTZ R121, R8.reuse, R127, -R121 ;  /* 0x0000007f08797223 */ /* 0x040fe40000010879 */
[----:B------:R-:W-:Y:S02]  /*5500*/  FADD.FTZ R124, -R181, R124 ;  /* 0x0000007cb57c7221 */ /* 0x000fe40000010100 */
[C---:B------:R-:W-:Y:S02]  /*5510*/  FMUL.FTZ R127, R7.reuse, -R122 ;  /* 0x8000007a077f7220 */ /* 0x040fe40000410000 */
[----:B------:R-:W-:Y:S02]  /*5520*/  FFMA.FTZ R123, R8, R120, R123 ;  /* 0x00000078087b7223 */ /* 0x000fe4000001007b */
[----:B------:R-:W-:-:S02]  /*5530*/  FMUL.FTZ R125, R7, -R124 ;  /* 0x8000007c077d7220 */ /* 0x000fc40000410000 */
[C---:B------:R-:W-:Y:S02]  /*5540*/  FFMA.FTZ R127, R8.reuse, R124, R127 ;  /* 0x0000007c087f7223 */ /* 0x040fe4000001007f */
        /* <DEDUP_REMOVED lines=220> */
[----:B-1----:R-:W-:-:S05]  /*6310*/  SHF.L.U32 R252, R157, 0x5, RZ ;  /* 0x000000059dfc7819 */ /* 0x002fca00000006ff */
        /* <DEDUP_REMOVED lines=9> */
[----:B------:R-:W-:Y:S01]  /*63b0*/  FFMA.FTZ R130, R124, R131, R130 ;  /* 0x000000837c827223 */ /* 0x000fe20000010082 */
        /* <DEDUP_REMOVED lines=8> */
.L_x_7226:
[----:B------:R-:W-:Y:S05]  /*6440*/  BRA.DIV ~URZ, `(.L_x_7129) ;  /* 0x000060b27f007947 */ /* 0x000fea000b800000 */
[----:B------:R-:W2:Y:S04]  /*6450*/  SHFL.DOWN PT, R129, R129, 0x1, 0x1f ;  /* 0x08201f0081817f89 */ /* 0x000ea800000e0000 */
[----:B------:R3:W4:Y:S04]  /*6460*/  SHFL.DOWN PT, R160, R128, 0x1, 0x1f ;  /* 0x08201f0080a07f89 */ /* 0x00072800000e0000 */
[----:B------:R3:W0:Y:S02]  /*6470*/  SHFL.DOWN PT, R126, R127, 0x1, 0x1f ;  /* 0x08201f007f7e7f89 */ /* 0x00062400000e0000 */
.L_x_7227:
        /* <DEDUP_REMOVED lines=13> */
.L_x_7131:
[----:B------:R-:W-:Y:S05]  /*6550*/  BSYNC B1 ;  /* 0x0000000000017941 */ /* 0x000fea0003800000 */
.L_x_7130:
[----:B------:R-:W-:-:S04]  /*6560*/  LOP3.LUT R124, R157, 0x1f, RZ, 0xc0, !PT ;  /* 0x0000001f9d7c7812 */ /* 0x000fc800078ec0ff */
[----:B------:R-:W-:Y:S01]  /*6570*/  ISETP.GT.U32.AND P0, PT, R124, 0x1d, PT ;  /* 0x0000001d7c00780c */ /* 0x000fe20003f04070 */
[----:B------:R-:W-:Y:S05]  /*6580*/  BRA.DIV ~URZ, `(.L_x_7132) ;  /* 0x000060c27f007947 */ /* 0x000fea000b800000 */
[----:B--2---:R2:W3:Y:S04]  /*6590*/  SHFL.DOWN PT, R129, R131, 0x2, 0x1f ;  /* 0x08401f0083817f89 */ /* 0x0044e800000e0000 */
[----:B-1----:R2:W1:Y:S04]  /*65a0*/  SHFL.DOWN PT, R130, R241, 0x2, 0x1f ;  /* 0x08401f00f1827f89 */ /* 0x00246800000e0000 */
[----:B----4-:R2:W4:Y:S04]  /*65b0*/  SHFL.DOWN PT, R160, R128, 0x2, 0x1f ;  /* 0x08401f0080a07f89 */ /* 0x01052800000e0000 */
[----:B0-----:R2:W0:Y:S02]  /*65c0*/  SHFL.DOWN PT, R126, R127, 0x2, 0x1f ;  /* 0x08401f007f7e7f89 */ /* 0x00142400000e0000 */
.L_x_7228:
        /* <DEDUP_REMOVED lines=13> */
.L_x_7134:
[----:B------:R-:W-:Y:S05]  /*66a0*/  BSYNC B1 ;  /* 0x0000000000017941 */ /* 0x000fea0003800000 */
.L_x_7133:
[----:B------:R-:W-:-:S04]  /*66b0*/  LOP3.LUT R124, R157, 0x1f, RZ, 0xc0, !PT ;  /* 0x0000001f9d7c7812 */ /* 0x000fc800078ec0ff */
[----:B------:R-:W-:Y:S01]  /*66c0*/  ISETP.GT.U32.AND P0, PT, R124, 0x1b, PT ;  /* 0x0000001b7c00780c */ /* 0x000fe20003f04070 */
[----:B------:R-:W-:Y:S10]  /*66d0*/  BRA.DIV ~URZ, `(.L_x_7135) ;  /* 0x000061327f007947 */ /* 0x000ff4000b800000 */
[----:B---3--:R3:W2:Y:S02]  /*66e0*/  SHFL.DOWN PT, R129, R131, 0x4, 0x1f ;  /* 0x08801f0083817f89 */ /* 0x0086a400000e0000 */
.L_x_7229:
[----:B------:R-:W-:Y:S05]  /*66f0*/  BRA.DIV ~URZ, `(.L_x_7136) ;  /* 0x000061927f007947 */ /* 0x000fea000b800000 */
[----:B-1----:R1:W3:Y:S04]  /*6700*/  SHFL.DOWN PT, R130, R241, 0x4, 0x1f ;  /* 0x08801f00f1827f89 */ /* 0x0022e800000e0000 */
[----:B----4-:R1:W4:Y:S04]  /*6710*/  SHFL.DOWN PT, R160, R128, 0x4, 0x1f ;  /* 0x08801f0080a07f89 */ /* 0x01032800000e0000 */
[----:B0-----:R1:W0:Y:S02]  /*6720*/  SHFL.DOWN PT, R126, R127, 0x4, 0x1f ;  /* 0x08801f007f7e7f89 */ /* 0x00122400000e0000 */
.L_x_7230:
        /* <DEDUP_REMOVED lines=13> */
.L_x_7138:
[----:B------:R-:W-:Y:S05]  /*6800*/  BSYNC B1 ;  /* 0x0000000000017941 */ /* 0x000fea0003800000 */
.L_x_7137:
[----:B------:R-:W-:-:S04]  /*6810*/  LOP3.LUT R124, R157, 0x1f, RZ, 0xc0, !PT ;  /* 0x0000001f9d7c7812 */ /* 0x000fc800078ec0ff */
[----:B------:R-:W-:Y:S01]  /*6820*/  ISETP.GT.U32.AND P0, PT, R124, 0x17, PT ;  /* 0x000000177c00780c */ /* 0x000fe20003f04070 */
[----:B------:R-:W-:Y:S05]  /*6830*/  BRA.DIV ~URZ, `(.L_x_7139) ;  /* 0x000061a27f007947 */ /* 0x000fea000b800000 */
[----:B--2---:R2:W1:Y:S04]  /*6840*/  SHFL.DOWN PT, R129, R131, 0x8, 0x1f ;  /* 0x09001f0083817f89 */ /* 0x00446800000e0000 */
[----:B---3--:R2:W3:Y:S04]  /*6850*/  SHFL.DOWN PT, R130, R241, 0x8, 0x1f ;  /* 0x09001f00f1827f89 */ /* 0x0084e800000e0000 */
[----:B----4-:R2:W4:Y:S04]  /*6860*/  SHFL.DOWN PT, R160, R128, 0x8, 0x1f ;  /* 0x09001f0080a07f89 */ /* 0x01052800000e0000 */
[----:B0-----:R2:W0:Y:S02]  /*6870*/  SHFL.DOWN PT, R126, R127, 0x8, 0x1f ;  /* 0x09001f007f7e7f89 */ /* 0x00142400000e0000 */
.L_x_7231:
        /* <DEDUP_REMOVED lines=13> */
.L_x_7141:
[----:B------:R-:W-:Y:S05]  /*6950*/  BSYNC B1 ;  /* 0x0000000000017941 */ /* 0x000fea0003800000 */
.L_x_7140:
[----:B------:R-:W-:-:S04]  /*6960*/  LOP3.LUT R124, R157, 0x1f, RZ, 0xc0, !PT ;  /* 0x0000001f9d7c7812 */ /* 0x000fc800078ec0ff */
[----:B------:R-:W-:Y:S01]  /*6970*/  ISETP.GT.U32.AND P0, PT, R124, 0xf, PT ;  /* 0x0000000f7c00780c */ /* 0x000fe20003f04070 */
[----:B------:R-:W-:Y:S10]  /*6980*/  BRA.DIV ~URZ, `(.L_x_7142) ;  /* 0x000062127f007947 */ /* 0x000ff4000b800000 */
[----:B-1----:R1:W2:Y:S02]  /*6990*/  SHFL.DOWN PT, R129, R131, 0x10, 0x1f ;  /* 0x0a001f0083817f89 */ /* 0x0022a400000e0000 */
.L_x_7232:
[----:B------:R-:W-:Y:S05]  /*69a0*/  BRA.DIV ~URZ, `(.L_x_7143) ;  /* 0x000062727f007947 */ /* 0x000fea000b800000 */
[----:B---3--:R3:W1:Y:S04]  /*69b0*/  SHFL.DOWN PT, R130, R241, 0x10, 0x1f ;  /* 0x0a001f00f1827f89 */ /* 0x00866800000e0000 */
[----:B----4-:R3:W4:Y:S04]  /*69c0*/  SHFL.DOWN PT, R160, R128, 0x10, 0x1f ;  /* 0x0a001f0080a07f89 */ /* 0x01072800000e0000 */
[----:B0-----:R3:W0:Y:S02]  /*69d0*/  SHFL.DOWN PT, R126, R127, 0x10, 0x1f ;  /* 0x0a001f007f7e7f89 */ /* 0x00162400000e0000 */
.L_x_7233:
        /* <DEDUP_REMOVED lines=13> */
.L_x_7145:
[----:B------:R-:W-:Y:S05]  /*6ab0*/  BSYNC B1 ;  /* 0x0000000000017941 */ /* 0x000fea0003800000 */
.L_x_7144:
        /* <DEDUP_REMOVED lines=20> */
.L_x_7234:
        /* <DEDUP_REMOVED lines=20> */
.L_x_7148:
[----:B------:R-:W-:Y:S05]  /*6d40*/  BSYNC B1 ;  /* 0x0000000000017941 */ /* 0x000fea0003800000 */
.L_x_7147:
        /* <DEDUP_REMOVED lines=14> */
.L_x_7127:
[----:B-1----:R-:W-:Y:S05]  /*6e30*/  BSYNC B0 ;  /* 0x0000000000007941 */ /* 0x002fea0003800000 */
.L_x_7126:
        /* <DEDUP_REMOVED lines=10> */
[-C--:B------:R-:W-:Y:S02]  /*6ee0*/  FFMA.FTZ R127, R124, R150.reuse, -R127 ;  /* 0x000000967c7f7223 */ /* 0x080fe4000001087f */
[----:B------:R-:W-:Y:S02]  /*6ef0*/  FFMA.FTZ R151, R125, R150, R151 ;  /* 0x000000967d977223 */ /* 0x000fe40000010097 */
[C---:B------:R-:W-:Y:S02]  /*6f00*/  FFMA.FTZ R125, R138.reuse, -R215, RZ ;  /* 0x800000d78a7d7223 */ /* 0x040fe400000100ff */
[----:B------:R-:W-:Y:S02]  /*6f10*/  FFMA.FTZ R124, R138, R216, RZ ;  /* 0x000000d88a7c7223 */ /* 0x000fe400000100ff */
[C---:B------:R-:W-:Y:S02]  /*6f20*/  FFMA.FTZ R125, R137.reuse, -R214, R125 ;  /* 0x800000d6897d7223 */ /* 0x040fe4000001007d */
[----:B------:R-:W-:-:S02]  /*6f30*/  FFMA.FTZ R124, R137, R213, R124 ;  /* 0x000000d5897c7223 */ /* 0x000fc4000001007c */
[C---:B------:R-:W-:Y:S02]  /*6f40*/  FFMA.FTZ R125, R136.reuse, -R212, R125 ;  /* 0x800000d4887d7223 */ /* 0x040fe4000001007d */
[----:B------:R-:W-:Y:S02]  /*6f50*/  FFMA.FTZ R124, R136, R211, R124 ;  /* 0x000000d3887c7223 */ /* 0x000fe4000001007c */
[C---:B------:R-:W-:Y:S02]  /*6f60*/  FFMA.FTZ R125, R135.reuse, -R210, R125 ;  /* 0x800000d2877d7223 */ /* 0x040fe4000001007d */
[----:B-1----:R-:W-:Y:S02]  /*6f70*/  FFMA.FTZ R121, R135, R209, R124 ;  /* 0x000000d187797223 */ /* 0x002fe4000001007c */
[C---:B------:R-:W-:Y:S02]  /*6f80*/  FFMA.FTZ R125, R134.reuse, -R207, R125 ;  /* 0x800000cf867d7223 */ /* 0x040fe4000001007d */
[----:B------:R-:W-:-:S02]  /*6f90*/  FFMA.FTZ R122, R134, R208, R121 ;  /* 0x000000d0867a7223 */ /* 0x000fc40000010079 */
[----:B------:R-:W-:Y:S02]  /*6fa0*/  FADD.FTZ R184, -R184, R151 ;  /* 0x00000097b8b87221 */ /* 0x000fe40000010100 */
[C---:B------:R-:W-:Y:S02]  /*6fb0*/  FFMA.FTZ R123, R133.reuse, -R206, R125 ;  /* 0x800000ce857b7223 */ /* 0x040fe4000001007d */
[----:B------:R-:W-:Y:S02]  /*6fc0*/  FADD.FTZ R121, R168, R127 ;  /* 0x0000007fa8797221 */ /* 0x000fe40000010000 */
[----:B------:R-:W-:Y:S02]  /*6fd0*/  FFMA.FTZ R125, R133, R205, R122 ;  /* 0x000000cd857d7223 */ /* 0x000fe4000001007a */
[----:B------:R-:W-:Y:S02]  /*6fe0*/  FMUL.FTZ R120, R0, -R184 ;  /* 0x800000b800787220 */ /* 0x000fe40000410000 */
[----:B------:R-:W-:-:S02]  /*6ff0*/  FFMA.FTZ R122, R132, -R203, R123 ;  /* 0x800000cb847a7223 */ /* 0x000fc4000001007b */
[-C--:B------:R-:W-:Y:S02]  /*7000*/  FMUL.FTZ R123, R0, -R121.reuse ;  /* 0x80000079007b7220 */ /* 0x080fe40000410000 */
[----:B------:R-:W-:Y:S02]  /*7010*/  FFMA.FTZ R0, R132, R204, R125 ;  /* 0x000000cc84007223 */ /* 0x000fe4000001007d */
[C---:B------:R-:W-:Y:S02]  /*7020*/  FFMA.FTZ R120, R2.reuse, R121, -R120 ;  /* 0x0000007902787223 */ /* 0x040fe40000010878 */
[----:B------:R-:W-:Y:S02]  /*7030*/  FFMA.FTZ R2, R2, R184, R123 ;  /* 0x000000b802027223 */ /* 0x000fe4000001007b */
[C---:B------:R-:W-:Y:S02]  /*7040*/  FFMA.FTZ R123, R39.reuse, R201, R0 ;  /* 0x000000c9277b7223 */ /* 0x040fe40000010000 */
[----:B------:R-:W-:-:S02]  /*7050*/  FFMA.FTZ R122, R39, -R202, R122 ;  /* 0x800000ca277a7223 */ /* 0x000fc4000001007a */
[----:B------:R-:W-:Y:S02]  /*7060*/  FADD.FTZ R183, -R183, R2 ;  /* 0x00000002b7b77221 */ /* 0x000fe40000010100 */
[C---:B------:R-:W-:Y:S02]  /*7070*/  FFMA.FTZ R2, R38.reuse, R200, R123 ;  /* 0x000000c826027223 */ /* 0x040fe4000001007b */
[----:B------:R-:W-:Y:S02]  /*7080*/  FFMA.FTZ R122, R38, -R199, R122 ;  /* 0x800000c7267a7223 */ /* 0x000fe4000001007a */
[C---:B------:R-:W-:Y:S02]  /*7090*/  FFMA.FTZ R125, R37.reuse, R197, R2 ;  /* 0x000000c5257d7223 */ /* 0x040fe40000010002 */
[----:B------:R-:W-:Y:S02]  /*70a0*/  FFMA.FTZ R122, R37, -R198, R122 ;  /* 0x800000c6257a7223 */ /* 0x000fe4000001007a */
[----:B------:R-:W-:Y:S01]  /*70b0*/  FADD.FTZ R167, R167, R120 ;  /* 0x00000078a7a77221 */ /* 0x000fe20000010000 */
[----:B------:R-:W-:Y:S01]  /*70c0*/  SHF.L.U32 R120, R157, 0x5, RZ ;  /* 0x000000059d787819 */ /* 0x000fe200000006ff */
[----:B------:R-:W-:-:S02]  /*70d0*/  FFMA.FTZ R2, R36, R196, R125 ;  /* 0x000000c424027223 */ /* 0x000fc4000001007d */
[----:B------:R-:W-:Y:S01]  /*70e0*/  FFMA.FTZ R122, R36, -R195, R122 ;  /* 0x800000c3247a7223 */ /* 0x000fe2000001007a */
[----:B------:R-:W-:Y:S01]  /*70f0*/  LEA.HI.SX32 R123, R120, R120, 0x1b ;  /* 0x00000078787b7211 */ /* 0x000fe200078fdaff */
[C---:B------:R-:W-:Y:S02]  /*7100*/  FFMA.FTZ R120, R35.reuse, R193, R2 ;  /* 0x000000c123787223 */ /* 0x040fe40000010002 */
[----:B------:R-:W-:Y:S02]  /*7110*/  FFMA.FTZ R125, R35, -R194, R122 ;  /* 0x800000c2237d7223 */ /* 0x000fe4000001007a */
[C---:B------:R-:W-:Y:S02]  /*7120*/  FMUL.FTZ R2, R3.reuse, -R183 ;  /* 0x800000b703027220 */ /* 0x040fe40000410000 */
[----:B------:R-:W-:Y:S02]  /*7130*/  FMUL.FTZ R3, R3, -R167 ;  /* 0x800000a703037220 */ /* 0x000fe40000410000 */
[----:B------:R-:W-:-:S02]  /*7140*/  FFMA.FTZ R120, R34, R191, R120 ;  /* 0x000000bf22787223 */ /* 0x000fc40000010078 */
[----:B------:R-:W-:Y:S02]  /*7150*/  FFMA.FTZ R122, R34, -R192, R125 ;  /* 0x800000c0227a7223 */ /* 0x000fe4000001007d */
[C---:B------:R-:W-:Y:S02]  /*7160*/  FFMA.FTZ R125, R4.reuse, R167, -R2 ;  /* 0x000000a7047d7223 */ /* 0x040fe40000010802 */
[----:B------:R-:W-:Y:S02]  /*7170*/  FFMA.FTZ R127, R4, R183, R3 ;  /* 0x000000b7047f7223 */ /* 0x000fe40000010003 */
[----:B------:R-:W-:Y:S02]  /*7180*/  FFMA.FTZ R4, R33, R190, R120 ;  /* 0x000000be21047223 */ /* 0x000fe40000010078 */
[----:B------:R-:W-:Y:S02]  /*7190*/  FMUL.FTZ R0, R139, R121 ;  /* 0x000000798b007220 */ /* 0x000fe40000410000 */
[----:B------:R-:W-:-:S02]  /*71a0*/  FFMA.FTZ R129, R33, -R189, R122 ;  /* 0x800000bd21817223 */ /* 0x000fc4000001007a */
[----:B------:R-:W-:Y:S02]  /*71b0*/  FMUL.FTZ R3, R41, R183 ;  /* 0x000000b729037220 */ /* 0x000fe40000410000 */
[----:B------:R-:W-:Y:S02]  /*71c0*/  FMUL.FTZ R120, R167, UR40 ;  /* 0x00000028a7787c20 */ /* 0x000fe40008410000 */
[C---:B------:R-:W-:Y:S02]  /*71d0*/  FFMA.FTZ R4, R32.reuse, R187, R4 ;  /* 0x000000bb20047223 */ /* 0x040fe40000010004 */
[----:B------:R-:W-:Y:S02]  /*71e0*/  FMUL.FTZ R124, R107, R0 ;  /* 0x000000006b7c7220 */ /* 0x000fe40000410000 */
[----:B------:R-:W-:Y:S02]  /*71f0*/  FFMA.FTZ R2, R32, -R188, R129 ;  /* 0x800000bc20027223 */ /* 0x000fe40000010081 */
[----:B------:R-:W-:Y:S01]  /*7200*/  FFMA.FTZ R187, -R226, R40, R187 ;  /* 0x00000028e2bb7223 */ /* 0x000fe200000101bb */
[----:B------:R0:W-:Y:S01]  /*7210*/  STS [R123.X4+0x2178], R124 ;  /* 0x0021787c7b007388 */ /* 0x0001e20000004800 */
[----:B------:R-:W-:-:S02]  /*7220*/  FFMA.FTZ R3, R40, R167, R3 ;  /* 0x000000a728037223 */ /* 0x000fc40000010003 */
[----:B------:R-:W-:Y:S02]  /*7230*/  FFMA.FTZ R188, -R226, R41, R188 ;  /* 0x00000029e2bc7223 */ /* 0x000fe400000101bc */
[C---:B------:R-:W-:Y:S02]  /*7240*/  FMUL.FTZ R40, R183.reuse, UR40 ;  /* 0x00000028b7287c20 */ /* 0x040fe40008410000 */
[----:B------:R-:W-:Y:S02]  /*7250*/  FFMA.FTZ R41, R183, UR41, -R120 ;  /* 0x00000029b7297c23 */ /* 0x000fe40008010878 */
[----:B------:R-:W-:Y:S02]  /*7260*/  FADD.FTZ R182, -R182, R127 ;  /* 0x0000007fb6b67221 */ /* 0x000fe40000010100 */
[----:B------:R-:W-:Y:S02]  /*7270*/  FFMA.FTZ R40, R167, UR41, R40 ;  /* 0x00000029a7287c23 */ /* 0x000fe40008010028 */
[----:B------:R-:W-:-:S02]  /*7280*/  FADD.FTZ R166, R166, R125 ;  /* 0x0000007da6a67221 */ /* 0x000fc40000010000 */
[----:B------:R-:W-:Y:S02]  /*7290*/  FMUL.FTZ R167, R140, R167 ;  /* 0x000000a78ca77220 */ /* 0x000fe40000410000 */
[----:B0-----:R-:W-:Y:S02]  /*72a0*/  FMUL.FTZ R124, R188, R41 ;  /* 0x00000029bc7c7220 */ /* 0x001fe40000410000 */
[----:B------:R-:W-:Y:S02]  /*72b0*/  FMUL.FTZ R125, R5, -R182 ;  /* 0x800000b6057d7220 */ /* 0x000fe40000410000 */
[----:B------:R-:W-:Y:S02]  /*72c0*/  FMUL.FTZ R126, R106, R167 ;  /* 0x000000a76a7e7220 */ /* 0x000fe40000410000 */
[----:B------:R-:W-:Y:S02]  /*72d0*/  FFMA.FTZ R40, R187, R40, R124 ;  /* 0x00000028bb287223 */ /* 0x000fe4000001007c */
[-C--:B------:R-:W-:Y:S01]  /*72e0*/  FMUL.FTZ R5, R5, -R166.reuse ;  /* 0x800000a605057220 */ /* 0x080fe20000410000 */
[----:B------:R0:W-:Y:S01]  /*72f0*/  STS [R123.X4+0x2170], R126 ;  /* 0x0021707e7b007388 */ /* 0x0001e20000004800 */
[----:B------:R-:W-:-:S02]  /*7300*/  FFMA.FTZ R124, R6, R166, -R125 ;  /* 0x000000a6067c7223 */ /* 0x000fc4000001087d */
[----:B------:R-:W-:Y:S02]  /*7310*/  FMUL.FTZ R125, R166, UR40 ;  /* 0x00000028a67d7c20 */ /* 0x000fe40008410000 */
[-C--:B------:R-:W-:Y:S02]  /*7320*/  FFMA.FTZ R6, R6, R182.reuse, R5 ;  /* 0x000000b606067223 */ /* 0x080fe40000010005 */
[----:B------:R-:W-:Y:S02]  /*7330*/  FFMA.FTZ R189, -R227, R47, R189 ;  /* 0x0000002fe3bd7223 */ /* 0x000fe400000101bd */
[----:B------:R-:W-:Y:S02]  /*7340*/  FMUL.FTZ R47, R47, R182 ;  /* 0x000000b62f2f7220 */ /* 0x000fe40000410000 */
[C---:B------:R-:W-:Y:S02]  /*7350*/  FMUL.FTZ R5, R182.reuse, UR40 ;  /* 0x00000028b6057c20 */ /* 0x040fe40008410000 */
[----:B0-----:R-:W-:-:S02]  /*7360*/  FFMA.FTZ R126, R182, UR41, -R125 ;  /* 0x00000029b67e7c23 */ /* 0x001fc4000801087d */
[----:B------:R-:W-:Y:S02]  /*7370*/  FMUL.FTZ R182, R141, R182 ;  /* 0x000000b68db67220 */ /* 0x000fe40000410000 */
[----:B------:R-:W-:Y:S02]  /*7380*/  FFMA.FTZ R190, -R227, R46, R190 ;  /* 0x0000002ee3be7223 */ /* 0x000fe400000101be */
[-C--:B------:R-:W-:Y:S02]  /*7390*/  FFMA.FTZ R46, R46, R166.reuse, R47 ;  /* 0x000000a62e2e7223 */ /* 0x080fe4000001002f */
[----:B------:R-:W-:Y:S02]  /*73a0*/  FFMA.FTZ R5, R166, UR41, R5 ;  /* 0x00000029a6057c23 */ /* 0x000fe40008010005 */
[----:B------:R-:W-:Y:S02]  /*73b0*/  FMUL.FTZ R166, R141, R166 ;  /* 0x000000a68da67220 */ /* 0x000fe40000410000 */
[----:B------:R-:W-:-:S02]  /*73c0*/  FMUL.FTZ R47, R189, R182 ;  /* 0x000000b6bd2f7220 */ /* 0x000fc40000410000 */
[----:B------:R-:W-:Y:S02]  /*73d0*/  FADD.FTZ R131, -R181, R6 ;  /* 0x00000006b5837221 */ /* 0x000fe40000010100 */
[----:B------:R-:W-:Y:S02]  /*73e0*/  FADD.FTZ R129, R165, R124 ;  /* 0x0000007ca5817221 */ /* 0x000fe40000010000 */
[----:B------:R-:W-:Y:S02]  /*73f0*/  FFMA.FTZ R6, R190, R166, R47 ;  /* 0x000000a6be067223 */ /* 0x000fe4000001002f */
[C---:B------:R-:W-:Y:S02]  /*7400*/  FMUL.FTZ R47, R7.reuse, -R131 ;  /* 0x80000083072f7220 */ /* 0x040fe40000410000 */
[-C--:B------:R-:W-:Y:S02]  /*7410*/  FMUL.FTZ R7, R7, -R129.reuse ;  /* 0x8000008107077220 */ /* 0x080fe40000410000 */
[----:B------:R-:W-:-:S02]  /*7420*/  FFMA.FTZ R47, R8, R129, -R47 ;  /* 0x00000081082f7223 */ /* 0x000fc4000001082f */
[----:B------:R-:W-:Y:S02]  /*7430*/  FFMA.FTZ R7, R8, R131, R7 ;  /* 0x0000008308077223 */ /* 0x000fe40000010007 */
[----:B------:R-:W-:Y:S02]  /*7440*/  FMUL.FTZ R8, R129, UR40 ;  /* 0x0000002881087c20 */ /* 0x000fe40008410000 */
[----:B------:R-:W-:Y:S02]  /*7450*/  FFMA.FTZ R192, -R228, R45, R192 ;  /* 0x0000002de4c07223 */ /* 0x000fe400000101c0 */
[----:B------:R-:W-:Y:S02]  /*7460*/  FFMA.FTZ R127, R131, UR41, -R8 ;  /* 0x00000029837f7c23 */ /* 0x000fe40008010808 */
[----:B------:R-:W-:Y:S02]  /*7470*/  FADD.FTZ R164, R164, R47 ;  /* 0x0000002fa4a47221 */ /* 0x000fe40000010000 */
[----:B------:R-:W-:-:S02]  /*7480*/  FADD.FTZ R180, -R180, R7 ;  /* 0x00000007b4b47221 */ /* 0x000fc40000010100 */
[----:B------:R-:W-:Y:S02]  /*7490*/  FMUL.FTZ R47, R192, R127 ;  /* 0x0000007fc02f7220 */ /* 0x000fe40000410000 */
[C---:B------:R-:W-:Y:S02]  /*74a0*/  FMUL.FTZ R127, R9.reuse, -R164 ;  /* 0x800000a4097f7220 */ /* 0x040fe40000410000 */
[----:B------:R-:W-:Y:S02]  /*74b0*/  FMUL.FTZ R9, R9, -R180 ;  /* 0x800000b409097220 */ /* 0x000fe40000410000 */
[----:B------:R-:W-:Y:S02]  /*74c0*/  FMUL.FTZ R124, R189, R126 ;  /* 0x0000007ebd7c7220 */ /* 0x000fe40000410000 */
        /* <DEDUP_REMOVED lines=8> */
[----:B------:R-:W-:Y:S02]  /*7550*/  FMUL.FTZ R10, R164, UR40 ;  /* 0x00000028a40a7c20 */ /* 0x000fe40008410000 */
[----:B------:R-:W-:Y:S02]  /*7560*/  FADD.FTZ R162, R162, R9 ;  /* 0x00000009a2a27221 */ /* 0x000fe40000010000 */
[----:B------:R-:W-:Y:S02]  /*7570*/  FMUL.FTZ R9, R180, UR40 ;  /* 0x00000028b4097c20 */ /* 0x000fe40008410000 */
[----:B------:R-:W-:Y:S02]  /*7580*/  FADD.FTZ R178, -R178, R11 ;  /* 0x0000000bb2b27221 */ /* 0x000fe40000010100 */
[----:B------:R-:W-:Y:S02]  /*7590*/  FFMA.FTZ R11, R180, UR41, -R10 ;  /* 0x00000029b40b7c23 */ /* 0x000fe4000801080a */
[----:B------:R-:W-:-:S02]  /*75a0*/  FFMA.FTZ R10, R164, UR41, R9 ;  /* 0x00000029a40a7c23 */ /* 0x000fc40008010009 */
[C---:B------:R-:W-:Y:S02]  /*75b0*/  FMUL.FTZ R9, R13.reuse, -R178 ;  /* 0x800000b20d097220 */ /* 0x040fe40000410000 */
[-C--:B------:R-:W-:Y:S02]  /*75c0*/  FMUL.FTZ R13, R13, -R162.reuse ;  /* 0x800000a20d0d7220 */ /* 0x080fe40000410000 */
[C---:B------:R-:W-:Y:S02]  /*75d0*/  FFMA.FTZ R126, R14.reuse, R162, -R9 ;  /* 0x000000a20e7e7223 */ /* 0x040fe40000010809 */
[----:B------:R-:W-:Y:S02]  /*75e0*/  FFMA.FTZ R14, R14, R178, R13 ;  /* 0x000000b20e0e7223 */ /* 0x000fe4000001000d */
[----:B------:R-:W-:Y:S02]  /*75f0*/  FFMA.FTZ R194, -R229, R51, R194 ;  /* 0x00000033e5c27223 */ /* 0x000fe400000101c2 */
[----:B------:R-:W-:-:S02]  /*7600*/  FADD.FTZ R177, -R177, R14 ;  /* 0x0000000eb1b17221 */ /* 0x000fc40000010100 */
[----:B------:R-:W-:Y:S02]  /*7610*/  FADD.FTZ R159, R159, R126 ;  /* 0x0000007e9f9f7221 */ /* 0x000fe40000010000 */
[-C--:B------:R-:W-:Y:S02]  /*7620*/  FMUL.FTZ R51, R51, R180.reuse ;  /* 0x000000b433337220 */ /* 0x080fe40000410000 */
[----:B------:R-:W-:Y:S02]  /*7630*/  FMUL.FTZ R12, R143, R180 ;  /* 0x000000b48f0c7220 */ /* 0x000fe40000410000 */
[----:B------:R-:W-:Y:S02]  /*7640*/  FMUL.FTZ R13, R15, -R177 ;  /* 0x800000b10f0d7220 */ /* 0x000fe40000410000 */
[----:B------:R-:W-:Y:S02]  /*7650*/  FFMA.FTZ R193, -R229, R50, R193 ;  /* 0x00000032e5c17223 */ /* 0x000fe400000101c1 */
[----:B------:R-:W-:-:S02]  /*7660*/  FMUL.FTZ R15, R15, -R159 ;  /* 0x8000009f0f0f7220 */ /* 0x000fc40000410000 */
[-C--:B------:R-:W-:Y:S02]  /*7670*/  FFMA.FTZ R50, R50, R164.reuse, R51 ;  /* 0x000000a432327223 */ /* 0x080fe40000010033 */
[----:B------:R-:W-:Y:S02]  /*7680*/  FMUL.FTZ R164, R143, R164 ;  /* 0x000000a48fa47220 */ /* 0x000fe40000410000 */
[----:B------:R-:W-:Y:S02]  /*7690*/  FMUL.FTZ R51, R194, R12 ;  /* 0x0000000cc2337220 */ /* 0x000fe40000410000 */
[C---:B------:R-:W-:Y:S02]  /*76a0*/  FFMA.FTZ R15, R16.reuse, R177, R15 ;  /* 0x000000b1100f7223 */ /* 0x040fe4000001000f */
[----:B------:R-:W-:Y:S02]  /*76b0*/  FFMA.FTZ R13, R16, R159, -R13 ;  /* 0x0000009f100d7223 */ /* 0x000fe4000001080d */
[----:B------:R-:W-:-:S02]  /*76c0*/  FFMA.FTZ R9, R193, R164, R51 ;  /* 0x000000a4c1097223 */ /* 0x000fc40000010033 */
[----:B------:R-:W-:Y:S02]  /*76d0*/  FFMA.FTZ R195, -R230, R49, R195 ;  /* 0x00000031e6c37223 */ /* 0x000fe400000101c3 */
[----:B------:R-:W-:Y:S02]  /*76e0*/  FMUL.FTZ R127, R144, R179 ;  /* 0x000000b3907f7220 */ /* 0x000fe40000410000 */
[----:B------:R-:W-:Y:S02]  /*76f0*/  FMUL.FTZ R183, R140, R183 ;  /* 0x000000b78cb77220 */ /* 0x000fe40000410000 */
[----:B------:R-:W-:Y:S02]  /*7700*/  FMUL.FTZ R51, R144, R163 ;  /* 0x000000a390337220 */ /* 0x000fe40000410000 */
[----:B------:R-:W-:Y:S02]  /*7710*/  FADD.FTZ R176, -R176, R15 ;  /* 0x0000000fb0b07221 */ /* 0x000fe40000010100 */
[----:B------:R-:W-:-:S02]  /*7720*/  FMUL.FTZ R45, R45, R131 ;  /* 0x000000832d2d7220 */ /* 0x000fc40000410000 */
[----:B------:R-:W-:Y:S02]  /*7730*/  FADD.FTZ R158, R158, R13 ;  /* 0x0000000d9e9e7221 */ /* 0x000fe40000010000 */
[----:B------:R-:W-:Y:S02]  /*7740*/  FFMA.FTZ R196, -R230, R48, R196 ;  /* 0x00000030e6c47223 */ /* 0x000fe400000101c4 */
[C---:B------:R-:W-:Y:S02]  /*7750*/  FMUL.FTZ R14, R195.reuse, R127 ;  /* 0x0000007fc30e7220 */ /* 0x040fe40000410000 */
[----:B------:R-:W-:Y:S02]  /*7760*/  FMUL.FTZ R128, R106, R183 ;  /* 0x000000b76a807220 */ /* 0x000fe40000410000 */
[----:B------:R-:W-:Y:S02]  /*7770*/  FMUL.FTZ R16, R195, R51 ;  /* 0x00000033c3107220 */ /* 0x000fe40000410000 */
[----:B------:R-:W-:Y:S01]  /*7780*/  FMUL.FTZ R15, R17, -R176 ;  /* 0x800000b0110f7220 */ /* 0x000fe20000410000 */
[----:B------:R0:W-:Y:S01]  /*7790*/  STS [R123.X4+0x2174], R128 ;  /* 0x002174807b007388 */ /* 0x0001e20000004800 */
[----:B------:R-:W-:-:S02]  /*77a0*/  FFMA.FTZ R191, -R228, R44, R191 ;  /* 0x0000002ce4bf7223 */ /* 0x000fc400000101bf */
[----:B------:R-:W-:Y:S02]  /*77b0*/  FFMA.FTZ R45, R44, R129, R45 ;  /* 0x000000812c2d7223 */ /* 0x000fe4000001002d */
[-C--:B------:R-:W-:Y:S02]  /*77c0*/  FMUL.FTZ R17, R17, -R158.reuse ;  /* 0x8000009e11117220 */ /* 0x080fe40000410000 */
[----:B------:R-:W-:Y:S02]  /*77d0*/  FMUL.FTZ R44, R131, UR40 ;  /* 0x00000028832c7c20 */ /* 0x000fe40008410000 */
[C---:B------:R-:W-:Y:S02]  /*77e0*/  FFMA.FTZ R13, R196.reuse, R51, R14 ;  /* 0x00000033c40d7223 */ /* 0x040fe4000001000e */
[----:B------:R-:W-:Y:S02]  /*77f0*/  FFMA.FTZ R14, R196, R127, -R16 ;  /* 0x0000007fc40e7223 */ /* 0x000fe40000010810 */
[----:B------:R-:W-:-:S02]  /*7800*/  FFMA.FTZ R16, R18, R158, -R15 ;  /* 0x0000009e12107223 */ /* 0x000fc4000001080f */
[----:B0-----:R-:W-:Y:S02]  /*7810*/  FMUL.FTZ R128, R105, R166 ;  /* 0x000000a669807220 */ /* 0x001fe40000410000 */
[----:B------:R-:W-:Y:S02]  /*7820*/  FFMA.FTZ R18, R18, R176, R17 ;  /* 0x000000b012127223 */ /* 0x000fe40000010011 */
[----:B------:R-:W-:Y:S01]  /*7830*/  FFMA.FTZ R44, R129, UR41, R44 ;  /* 0x00000029812c7c23 */ /* 0x000fe2000801002c */
[----:B------:R0:W-:Y:S01]  /*7840*/  STS [R123.X4+0x2168], R128 ;  /* 0x002168807b007388 */ /* 0x0001e20000004800 */
[----:B------:R-:W-:Y:S02]  /*7850*/  FMUL.FTZ R129, R142, R129 ;  /* 0x000000818e817220 */ /* 0x000fe40000410000 */
[----:B------:R-:W-:Y:S02]  /*7860*/  FADD.FTZ R175, -R175, R18 ;  /* 0x00000012afaf7221 */ /* 0x000fe40000010100 */
[----:B------:R-:W-:-:S02]  /*7870*/  FADD.FTZ R217, R217, R16 ;  /* 0x00000010d9d97221 */ /* 0x000fc40000010000 */
[C---:B------:R-:W-:Y:S02]  /*7880*/  FMUL.FTZ R15, R19.reuse, -R175 ;  /* 0x800000af130f7220 */ /* 0x040fe40000410000 */
[----:B------:R-:W-:Y:S02]  /*7890*/  FMUL.FTZ R19, R19, -R217 ;  /* 0x800000d913137220 */ /* 0x000fe40000410000 */
[----:B0-----:R-:W-:Y:S02]  /*78a0*/  FMUL.FTZ R128, R104, R129 ;  /* 0x0000008168807220 */ /* 0x001fe40000410000 */
[C---:B------:R-:W-:Y:S02]  /*78b0*/  FFMA.FTZ R19, R20.reuse, R175, R19 ;  /* 0x000000af14137223 */ /* 0x040fe40000010013 */
[----:B------:R-:W-:Y:S01]  /*78c0*/  FFMA.FTZ R17, R20, R217, -R15 ;  /* 0x000000d914117223 */ /* 0x000fe2000001080f */
[----:B------:R0:W-:Y:S01]  /*78d0*/  STS [R123.X4+0x2160], R128 ;  /* 0x002160807b007388 */ /* 0x0001e20000004800 */
[----:B------:R-:W-:-:S02]  /*78e0*/  FFMA.FTZ R198, -R231, R55, R198 ;  /* 0x00000037e7c67223 */ /* 0x000fc400000101c6 */
[C---:B------:R-:W-:Y:S02]  /*78f0*/  FMUL.FTZ R18, R145.reuse, R178 ;  /* 0x000000b291127220 */ /* 0x040fe40000410000 */
[----:B------:R-:W-:Y:S02]  /*7900*/  FMUL.FTZ R16, R145, R162 ;  /* 0x000000a291107220 */ /* 0x000fe40000410000 */
[----:B------:R-:W-:Y:S02]  /*7910*/  FMUL.FTZ R126, R110, R51 ;  /* 0x000000336e7e7220 */ /* 0x000fe40000410000 */
[----:B------:R-:W-:Y:S02]  /*7920*/  FADD.FTZ R174, -R174, R19 ;  /* 0x00000013aeae7221 */ /* 0x000fe40000010100 */
[----:B0-----:R-:W-:Y:S01]  /*7930*/  FMUL.FTZ R128, R111, R12 ;  /* 0x0000000c6f807220 */ /* 0x001fe20000410000 */
[----:B------:R-:W-:Y:S01]  /*7940*/  STS [R123.X4+0x2150], R126 ;  /* 0x0021507e7b007388 */ /* 0x000fe20000004800 */
[----:B------:R-:W-:-:S02]  /*7950*/  FADD.FTZ R218, R218, R17 ;  /* 0x00000011dada7221 */ /* 0x000fc40000010000 */
[----:B------:R-:W-:Y:S01]  /*7960*/  FFMA.FTZ R197, -R231, R54, R197 ;  /* 0x00000036e7c57223 */ /* 0x000fe200000101c5 */
[----:B------:R0:W-:Y:S01]  /*7970*/  STS [R123.X4+0x215c], R128 ;  /* 0x00215c807b007388 */ /* 0x0001e20000004800 */
[C---:B------:R-:W-:Y:S02]  /*7980*/  FMUL.FTZ R51, R198.reuse, R18 ;  /* 0x00000012c6337220 */ /* 0x040fe40000410000 */
[----:B------:R-:W-:Y:S02]  /*7990*/  FMUL.FTZ R20, R198, R16 ;  /* 0x00000010c6147220 */ /* 0x000fe40000410000 */
[C---:B------:R-:W-:Y:S02]  /*79a0*/  FMUL.FTZ R17, R21.reuse, -R174 ;  /* 0x800000ae15117220 */ /* 0x040fe40000410000 */
[----:B------:R-:W-:Y:S02]  /*79b0*/  FMUL.FTZ R21, R21, -R218 ;  /* 0x800000da15157220 */ /* 0x000fe40000410000 */
[----:B------:R-:W-:-:S02]  /*79c0*/  FFMA.FTZ R15, R197, R16, R51 ;  /* 0x00000010c50f7223 */ /* 0x000fc40000010033 */
[----:B0-----:R-:W-:Y:S02]  /*79d0*/  FMUL.FTZ R128, R110, R127 ;  /* 0x0000007f6e807220 */ /* 0x001fe40000410000 */
[----:B------:R-:W-:Y:S02]  /*79e0*/  FMUL.FTZ R126, R109, R16 ;  /* 0x000000106d7e7220 */ /* 0x000fe40000410000 */
[----:B------:R-:W-:Y:S01]  /*79f0*/  FFMA.FTZ R16, R197, R18, -R20 ;  /* 0x00000012c5107223 */ /* 0x000fe20000010814 */
[----:B------:R0:W-:Y:S01]  /*7a00*/  STS [R123.X4+0x2154], R128 ;  /* 0x002154807b007388 */ /* 0x0001e20000004800 */
[----:B------:R-:W-:Y:S02]  /*7a10*/  FFMA.FTZ R199, -R232, R53, R199 ;  /* 0x00000035e8c77223 */ /* 0x000fe400000101c7 */
[----:B------:R-:W-:Y:S01]  /*7a20*/  FMUL.FTZ R51, R146, R177 ;  /* 0x000000b192337220 */ /* 0x000fe20000410000 */
[----:B------:R-:W-:Y:S01]  /*7a30*/  STS [R123.X4+0x2148], R126 ;  /* 0x0021487e7b007388 */ /* 0x000fe20000004800 */
[----:B------:R-:W-:-:S02]  /*7a40*/  FFMA.FTZ R200, -R232, R52, R200 ;  /* 0x00000034e8c87223 */ /* 0x000fc400000101c8 */
[----:B------:R-:W-:Y:S02]  /*7a50*/  FMUL.FTZ R19, R146, R159 ;  /* 0x0000009f92137220 */ /* 0x000fe40000410000 */
[----:B------:R-:W-:Y:S02]  /*7a60*/  FFMA.FTZ R202, -R233, R59, R202 ;  /* 0x0000003be9ca7223 */ /* 0x000fe400000101ca */
[----:B0-----:R-:W-:Y:S02]  /*7a70*/  FMUL.FTZ R128, R109, R18 ;  /* 0x000000126d807220 */ /* 0x001fe40000410000 */
[C---:B------:R-:W-:Y:S02]  /*7a80*/  FFMA.FTZ R18, R22.reuse, R218, -R17 ;  /* 0x000000da16127223 */ /* 0x040fe40000010811 */
[----:B------:R-:W-:Y:S01]  /*7a90*/  FFMA.FTZ R22, R22, R174, R21 ;  /* 0x000000ae16167223 */ /* 0x000fe20000010015 */
[----:B------:R-:W-:Y:S01]  /*7aa0*/  STS [R123.X4+0x214c], R128 ;  /* 0x00214c807b007388 */ /* 0x000fe20000004800 */
[----:B------:R-:W-:-:S02]  /*7ab0*/  FMUL.FTZ R17, R199, R51 ;  /* 0x00000033c7117220 */ /* 0x000fc40000410000 */
[----:B------:R-:W-:Y:S02]  /*7ac0*/  FADD.FTZ R173, -R173, R22 ;  /* 0x00000016adad7221 */ /* 0x000fe40000010100 */
[----:B------:R-:W-:Y:S02]  /*7ad0*/  FADD.FTZ R219, R219, R18 ;  /* 0x00000012dbdb7221 */ /* 0x000fe40000010000 */
[-C--:B------:R-:W-:Y:S02]  /*7ae0*/  FMUL.FTZ R18, R199, R19.reuse ;  /* 0x00000013c7127220 */ /* 0x080fe40000410000 */
[-C--:B------:R-:W-:Y:S02]  /*7af0*/  FFMA.FTZ R17, R200, R19.reuse, R17 ;  /* 0x00000013c8117223 */ /* 0x080fe40000010011 */
[----:B------:R-:W-:Y:S02]  /*7b00*/  FMUL.FTZ R22, R108, R19 ;  /* 0x000000136c167220 */ /* 0x000fe40000410000 */
[----:B------:R-:W-:-:S02]  /*7b10*/  FMUL.FTZ R19, R23, -R173 ;  /* 0x800000ad17137220 */ /* 0x000fc40000410000 */
[-C--:B------:R-:W-:Y:S01]  /*7b20*/  FMUL.FTZ R23, R23, -R219.reuse ;  /* 0x800000db17177220 */ /* 0x080fe20000410000 */
[----:B------:R0:W-:Y:S01]  /*7b30*/  STS [R123.X4+0x2140], R22 ;  /* 0x002140167b007388 */ /* 0x0001e20000004800 */
[C---:B------:R-:W-:Y:S02]  /*7b40*/  FFMA.FTZ R19, R24.reuse, R219, -R19 ;  /* 0x000000db18137223 */ /* 0x040fe40000010813 */
[----:B------:R-:W-:Y:S02]  /*7b50*/  FFMA.FTZ R23, R24, R173, R23 ;  /* 0x000000ad18177223 */ /* 0x000fe40000010017 */
[----:B------:R-:W-:Y:S02]  /*7b60*/  FADD.FTZ R220, R220, R19 ;  /* 0x00000013dcdc7221 */ /* 0x000fe40000010000 */
[----:B------:R-:W-:Y:S02]  /*7b70*/  FADD.FTZ R172, -R172, R23 ;  /* 0x00000017acac7221 */ /* 0x000fe40000010100 */
[----:B------:R-:W-:-:S02]  /*7b80*/  FMUL.FTZ R24, R147, R176 ;  /* 0x000000b093187220 */ /* 0x000fc40000410000 */
[C---:B------:R-:W-:Y:S02]  /*7b90*/  FMUL.FTZ R19, R25.reuse, -R172 ;  /* 0x800000ac19137220 */ /* 0x040fe40000410000 */
[-C--:B------:R-:W-:Y:S02]  /*7ba0*/  FMUL.FTZ R25, R25, -R220.reuse ;  /* 0x800000dc19197220 */ /* 0x080fe40000410000 */
[C---:B0-----:R-:W-:Y:S02]  /*7bb0*/  FFMA.FTZ R22, R26.reuse, R220, -R19 ;  /* 0x000000dc1a167223 */ /* 0x041fe40000010813 */
[----:B------:R-:W-:Y:S02]  /*7bc0*/  FFMA.FTZ R26, R26, R172, R25 ;  /* 0x000000ac1a1a7223 */ /* 0x000fe40000010019 */
[----:B------:R-:W-:Y:S02]  /*7bd0*/  FFMA.FTZ R201, -R233, R58, R201 ;  /* 0x0000003ae9c97223 */ /* 0x000fe400000101c9 */
[----:B------:R-:W-:-:S02]  /*7be0*/  FMUL.FTZ R20, R147, R158 ;  /* 0x0000009e93147220 */ /* 0x000fc40000410000 */
[----:B------:R-:W-:Y:S02]  /*7bf0*/  FMUL.FTZ R21, R202, R24 ;  /* 0x00000018ca157220 */ /* 0x000fe40000410000 */
[----:B------:R-:W-:Y:S02]  /*7c00*/  FADD.FTZ R171, -R171, R26 ;  /* 0x0000001aabab7221 */ /* 0x000fe40000010100 */
[----:B------:R-:W-:Y:S02]  /*7c10*/  FADD.FTZ R221, R221, R22 ;  /* 0x00000016dddd7221 */ /* 0x000fe40000010000 */
[----:B------:R-:W-:Y:S02]  /*7c20*/  FFMA.FTZ R19, R201, R20, R21 ;  /* 0x00000014c9137223 */ /* 0x000fe40000010015 */
[----:B------:R-:W-:Y:S02]  /*7c30*/  FMUL.FTZ R126, R108, R51 ;  /* 0x000000336c7e7220 */ /* 0x000fe40000410000 */
[----:B------:R-:W-:-:S02]  /*7c40*/  FMUL.FTZ R21, R27, -R171 ;  /* 0x800000ab1b157220 */ /* 0x000fc40000410000 */
[----:B------:R-:W-:Y:S01]  /*7c50*/  FMUL.FTZ R27, R27, -R221 ;  /* 0x800000dd1b1b7220 */ /* 0x000fe20000410000 */
[----:B------:R0:W-:Y:S01]  /*7c60*/  STS [R123.X4+0x2144], R126 ;  /* 0x0021447e7b007388 */ /* 0x0001e20000004800 */
[----:B------:R-:W-:Y:S02]  /*7c70*/  FMUL.FTZ R23, R202, R20 ;  /* 0x00000014ca177220 */ /* 0x000fe40000410000 */
[----:B------:R-:W-:Y:S02]  /*7c80*/  FFMA.FTZ R203, -R234, R57, R203 ;  /* 0x00000039eacb7223 */ /* 0x000fe400000101cb */
[----:B------:R-:W-:Y:S02]  /*7c90*/  FMUL.FTZ R25, R148, R175 ;  /* 0x000000af94197220 */ /* 0x000fe40000410000 */
[C---:B------:R-:W-:Y:S02]  /*7ca0*/  FFMA.FTZ R27, R28.reuse, R171, R27 ;  /* 0x000000ab1c1b7223 */ /* 0x040fe4000001001b */
[----:B------:R-:W-:-:S02]  /*7cb0*/  FFMA.FTZ R21, R28, R221, -R21 ;  /* 0x000000dd1c157223 */ /* 0x000fc40000010815 */
[----:B0-----:R-:W-:Y:S02]  /*7cc0*/  FMUL.FTZ R126, R115, R20 ;  /* 0x00000014737e7220 */ /* 0x001fe40000410000 */
[----:B------:R-:W-:Y:S02]  /*7cd0*/  FFMA.FTZ R20, R201, R24, -R23 ;  /* 0x00000018c9147223 */ /* 0x000fe40000010817 */
[----:B------:R-:W-:Y:S01]  /*7ce0*/  FFMA.FTZ R204, -R234, R56, R204 ;  /* 0x00000038eacc7223 */ /* 0x000fe200000101cc */
[----:B------:R-:W-:Y:S01]  /*7cf0*/  STS [R123.X4+0x2138], R126 ;  /* 0x0021387e7b007388 */ /* 0x000fe20000004800 */
[----:B------:R-:W-:Y:S02]  /*7d00*/  FMUL.FTZ R23, R148, R217 ;  /* 0x000000d994177220 */ /* 0x000fe40000410000 */
[----:B------:R-:W-:Y:S02]  /*7d10*/  FMUL.FTZ R22, R203, R25 ;  /* 0x00000019cb167220 */ /* 0x000fe40000410000 */
[----:B------:R-:W-:-:S02]  /*7d20*/  FADD.FTZ R170, -R170, R27 ;  /* 0x0000001baaaa7221 */ /* 0x000fc40000010100 */
[----:B------:R-:W-:Y:S02]  /*7d30*/  FADD.FTZ R222, R222, R21 ;  /* 0x00000015dede7221 */ /* 0x000fe40000010000 */
[----:B------:R-:W-:Y:S02]  /*7d40*/  FMUL.FTZ R128, R115, R24 ;  /* 0x0000001873807220 */ /* 0x000fe40000410000 */
[-C--:B------:R-:W-:Y:S02]  /*7d50*/  FMUL.FTZ R24, R203, R23.reuse ;  /* 0x00000017cb187220 */ /* 0x080fe40000410000 */
[-C--:B------:R-:W-:Y:S01]  /*7d60*/  FFMA.FTZ R21, R204, R23.reuse, R22 ;  /* 0x00000017cc157223 */ /* 0x080fe20000010016 */
[----:B------:R-:W-:Y:S01]  /*7d70*/  STS [R123.X4+0x213c], R128 ;  /* 0x00213c807b007388 */ /* 0x000fe20000004800 */
[----:B------:R-:W-:Y:S02]  /*7d80*/  FMUL.FTZ R26, R114, R23 ;  /* 0x00000017721a7220 */ /* 0x000fe40000410000 */
[----:B------:R-:W-:-:S02]  /*7d90*/  FMUL.FTZ R23, R29, -R170 ;  /* 0x800000aa1d177220 */ /* 0x000fc40000410000 */
[----:B------:R-:W-:Y:S01]  /*7da0*/  FMUL.FTZ R29, R29, -R222 ;  /* 0x800000de1d1d7220 */ /* 0x000fe20000410000 */
[----:B------:R-:W-:Y:S01]  /*7db0*/  STS [R123.X4+0x2130], R26 ;  /* 0x0021301a7b007388 */ /* 0x000fe20000004800 */
[----:B------:R-:W-:Y:S02]  /*7dc0*/  FFMA.FTZ R22, R204, R25, -R24 ;  /* 0x00000019cc167223 */ /* 0x000fe40000010818 */
[----:B------:R-:W-:Y:S02]  /*7dd0*/  FMUL.FTZ R122, R139, R184 ;  /* 0x000000b88b7a7220 */ /* 0x000fe40000410000 */
[C---:B------:R-:W-:Y:S02]  /*7de0*/  FFMA.FTZ R24, R30.reuse, R222, -R23 ;  /* 0x000000de1e187223 */ /* 0x040fe40000010817 */
[----:B------:R-:W-:Y:S02]  /*7df0*/  FFMA.FTZ R30, R30, R170, R29 ;  /* 0x000000aa1e1e7223 */ /* 0x000fe4000001001d */
[----:B------:R-:W-:-:S02]  /*7e00*/  FMUL.FTZ R130, R107, R122 ;  /* 0x0000007a6b827220 */ /* 0x000fc40000410000 */
[----:B------:R-:W-:Y:S02]  /*7e10*/  FADD.FTZ R169, -R169, R30 ;  /* 0x0000001ea9a97221 */ /* 0x000fe40000010100 */
[----:B------:R-:W-:Y:S01]  /*7e20*/  FADD.FTZ R223, R223, R24 ;  /* 0x00000018dfdf7221 */ /* 0x000fe20000010000 */
[----:B------:R0:W-:Y:S01]  /*7e30*/  STS [R123.X4+0x217c], R130 ;  /* 0x00217c827b007388 */ /* 0x0001e20000004800 */
[----:B------:R-:W-:Y:S02]  /*7e40*/  FFMA.FTZ R215, -R240, R69, R215 ;  /* 0x00000045f0d77223 */ /* 0x000fe400000101d7 */
[----:B------:R-:W-:Y:S02]  /*7e50*/  FMUL.FTZ R23, R156, R169 ;  /* 0x000000a99c177220 */ /* 0x000fe40000410000 */
[----:B------:R-:W-:Y:S02]  /*7e60*/  FMUL.FTZ R28, R114, R25 ;  /* 0x00000019721c7220 */ /* 0x000fe40000410000 */
[----:B------:R-:W-:-:S02]  /*7e70*/  FMUL.FTZ R131, R142, R131 ;  /* 0x000000838e837220 */ /* 0x000fc40000410000 */
[----:B------:R-:W-:Y:S01]  /*7e80*/  FFMA.FTZ R214, -R239, R71, R214 ;  /* 0x00000047efd67223 */ /* 0x000fe200000101d6 */
[----:B------:R-:W-:Y:S01]  /*7e90*/  STS [R123.X4+0x2134], R28 ;  /* 0x0021341c7b007388 */ /* 0x000fe20000004800 */
[----:B0-----:R-:W-:Y:S02]  /*7ea0*/  FMUL.FTZ R130, R105, R182 ;  /* 0x000000b669827220 */ /* 0x001fe40000410000 */
[----:B------:R-:W-:Y:S02]  /*7eb0*/  FMUL.FTZ R24, R155, R170 ;  /* 0x000000aa9b187220 */ /* 0x000fe40000410000 */
[----:B------:R-:W-:Y:S01]  /*7ec0*/  FFMA.FTZ R216, -R240, R68, R216 ;  /* 0x00000044f0d87223 */ /* 0x000fe200000101d8 */
[----:B------:R0:W-:Y:S01]  /*7ed0*/  STS [R123.X4+0x216c], R130 ;  /* 0x00216c827b007388 */ /* 0x0001e20000004800 */
[----:B------:R-:W-:Y:S02]  /*7ee0*/  FMUL.FTZ R25, R156, R223 ;  /* 0x000000df9c197220 */ /* 0x000fe40000410000 */
[----:B------:R-:W-:-:S02]  /*7ef0*/  FMUL.FTZ R27, R215, R23 ;  /* 0x00000017d71b7220 */ /* 0x000fc40000410000 */
[----:B------:R-:W-:Y:S02]  /*7f00*/  FFMA.FTZ R206, -R235, R63, R206 ;  /* 0x0000003febce7223 */ /* 0x000fe400000101ce */
[----:B------:R-:W-:Y:S02]  /*7f10*/  FMUL.FTZ R126, R149, R174 ;  /* 0x000000ae957e7220 */ /* 0x000fe40000410000 */
[----:B------:R-:W-:Y:S02]  /*7f20*/  FFMA.FTZ R213, -R239, R70, R213 ;  /* 0x00000046efd57223 */ /* 0x000fe400000101d5 */
[----:B0-----:R-:W-:Y:S02]  /*7f30*/  FMUL.FTZ R130, R104, R131 ;  /* 0x0000008368827220 */ /* 0x001fe40000410000 */
[----:B------:R-:W-:Y:S02]  /*7f40*/  FMUL.FTZ R26, R155, R222 ;  /* 0x000000de9b1a7220 */ /* 0x000fe40000410000 */
[----:B------:R-:W-:Y:S01]  /*7f50*/  FMUL.FTZ R28, R214, R24 ;  /* 0x00000018d61c7220 */ /* 0x000fe20000410000 */
[----:B------:R0:W-:Y:S01]  /*7f60*/  STS [R123.X4+0x2164], R130 ;  /* 0x002164827b007388 */ /* 0x0001e20000004800 */
[----:B------:R-:W-:-:S02]  /*7f70*/  FFMA.FTZ R18, R200, R51, -R18 ;  /* 0x00000033c8127223 */ /* 0x000fc40000010812 */
[----:B------:R-:W-:Y:S02]  /*7f80*/  FFMA.FTZ R27, R216, R25, R27 ;  /* 0x00000019d81b7223 */ /* 0x000fe4000001001b */
[----:B------:R-:W-:Y:S02]  /*7f90*/  FMUL.FTZ R30, R149, R218 ;  /* 0x000000da951e7220 */ /* 0x000fe40000410000 */
[----:B------:R-:W-:Y:S02]  /*7fa0*/  FFMA.FTZ R205, -R235, R62, R205 ;  /* 0x0000003eebcd7223 */ /* 0x000fe400000101cd */
[----:B------:R-:W-:Y:S02]  /*7fb0*/  FMUL.FTZ R51, R206, R126 ;  /* 0x0000007ece337220 */ /* 0x000fe40000410000 */
[----:B------:R-:W-:Y:S02]  /*7fc0*/  FFMA.FTZ R29, R213, R26, R28 ;  /* 0x0000001ad51d7223 */ /* 0x000fe4000001001c */
[----:B------:R-:W-:-:S02]  /*7fd0*/  FADD.FTZ R28, RZ, R27 ;  /* 0x0000001bff1c7221 */ /* 0x000fc40000010000 */
[-C--:B0-----:R-:W-:Y:S02]  /*7fe0*/  FMUL.FTZ R130, R113, R30.reuse ;  /* 0x0000001e71827220 */ /* 0x081fe40000410000 */
[CC--:B------:R-:W-:Y:S02]  /*7ff0*/  FFMA.FTZ R27, R205.reuse, R30.reuse, R51 ;  /* 0x0000001ecd1b7223 */ /* 0x0c0fe40000010033 */
[----:B------:R-:W-:Y:S01]  /*8000*/  FMUL.FTZ R30, R206, R30 ;  /* 0x0000001ece1e7220 */ /* 0x000fe20000410000 */
[----:B------:R0:W-:Y:S01]  /*8010*/  STS [R123.X4+0x2128], R130 ;  /* 0x002128827b007388 */ /* 0x0001e20000004800 */
[----:B------:R-:W-:Y:S02]  /*8020*/  FADD.FTZ R128, R28, R29 ;  /* 0x0000001d1c807221 */ /* 0x000fe40000010000 */
[----:B------:R-:W-:Y:S02]  /*8030*/  FFMA.FTZ R28, R205, R126, -R30 ;  /* 0x0000007ecd1c7223 */ /* 0x000fe4000001081e */
[----:B------:R-:W-:-:S02]  /*8040*/  FMUL.FTZ R30, R215, R25 ;  /* 0x00000019d71e7220 */ /* 0x000fc40000410000 */
[----:B------:R-:W-:Y:S02]  /*8050*/  FMUL.FTZ R150, R113, R126 ;  /* 0x0000007e71967220 */ /* 0x000fe40000410000 */
[----:B------:R-:W-:Y:S02]  /*8060*/  FMUL.FTZ R126, R214, R26 ;  /* 0x0000001ad67e7220 */ /* 0x000fe40000410000 */
[----:B------:R-:W-:Y:S01]  /*8070*/  FFMA.FTZ R30, R216, R23, -R30 ;  /* 0x00000017d81e7223 */ /* 0x000fe2000001081e */
[----:B------:R1:W-:Y:S01]  /*8080*/  STS [R123.X4+0x212c], R150 ;  /* 0x00212c967b007388 */ /* 0x0003e20000004800 */
[----:B------:R-:W-:Y:S02]  /*8090*/  FFMA.FTZ R212, -R238, R65, R212 ;  /* 0x00000041eed47223 */ /* 0x000fe400000101d4 */
[C---:B------:R-:W-:Y:S02]  /*80a0*/  FMUL.FTZ R29, R154.reuse, R171 ;  /* 0x000000ab9a1d7220 */ /* 0x040fe40000410000 */
[----:B------:R-:W-:-:S02]  /*80b0*/  FMUL.FTZ R51, R154, R221 ;  /* 0x000000dd9a337220 */ /* 0x000fc40000410000 */
[----:B------:R-:W-:Y:S02]  /*80c0*/  FMUL.FTZ R8, R192, R131 ;  /* 0x00000083c0087220 */ /* 0x000fe40000410000 */
[----:B------:R-:W-:Y:S02]  /*80d0*/  FFMA.FTZ R127, R213, R24, -R126 ;  /* 0x00000018d57f7223 */ /* 0x000fe4000001087e */
[----:B------:R-:W-:Y:S02]  /*80e0*/  FADD.FTZ R30, RZ, R30 ;  /* 0x0000001eff1e7221 */ /* 0x000fe40000010000 */
[----:B------:R-:W-:Y:S02]  /*80f0*/  FFMA.FTZ R211, -R238, R64, R211 ;  /* 0x00000040eed37223 */ /* 0x000fe400000101d3 */
[C---:B0-----:R-:W-:Y:S02]  /*8100*/  FMUL.FTZ R130, R212.reuse, R29 ;  /* 0x0000001dd4827220 */ /* 0x041fe40000410000 */
[----:B------:R-:W-:-:S02]  /*8110*/  FMUL.FTZ R126, R212, R51 ;  /* 0x00000033d47e7220 */ /* 0x000fc40000410000 */
[-C--:B------:R-:W-:Y:S02]  /*8120*/  FMUL.FTZ R192, R192, R129.reuse ;  /* 0x00000081c0c07220 */ /* 0x080fe40000410000 */
[----:B------:R-:W-:Y:S02]  /*8130*/  FFMA.FTZ R7, R191, R129, R8 ;  /* 0x00000081bf077223 */ /* 0x000fe40000010008 */
[----:B------:R-:W-:Y:S02]  /*8140*/  FADD.FTZ R30, R30, R127 ;  /* 0x0000007f1e1e7221 */ /* 0x000fe40000010000 */
[C---:B------:R-:W-:Y:S02]  /*8150*/  FFMA.FTZ R129, R211.reuse, R51, R130 ;  /* 0x00000033d3817223 */ /* 0x040fe40000010082 */
[----:B------:R-:W-:Y:S02]  /*8160*/  FFMA.FTZ R127, R211, R29, -R126 ;  /* 0x0000001dd37f7223 */ /* 0x000fe4000001087e */
[----:B------:R-:W-:-:S02]  /*8170*/  FFMA.FTZ R210, -R237, R67, R210 ;  /* 0x00000043edd27223 */ /* 0x000fc400000101d2 */
[----:B------:R-:W-:Y:S02]  /*8180*/  FMUL.FTZ R130, R153, R172 ;  /* 0x000000ac99827220 */ /* 0x000fe40000410000 */
[----:B------:R-:W-:Y:S02]  /*8190*/  FADD.FTZ R30, R30, R127 ;  /* 0x0000007f1e1e7221 */ /* 0x000fe40000010000 */
[----:B------:R-:W-:Y:S02]  /*81a0*/  FFMA.FTZ R209, -R237, R66, R209 ;  /* 0x00000042edd17223 */ /* 0x000fe400000101d1 */
[----:B------:R-:W-:Y:S02]  /*81b0*/  FMUL.FTZ R126, R153, R220 ;  /* 0x000000dc997e7220 */ /* 0x000fe40000410000 */
[----:B------:R-:W-:Y:S02]  /*81c0*/  FMUL.FTZ R127, R210, R130 ;  /* 0x00000082d27f7220 */ /* 0x000fe40000410000 */
[----:B------:R-:W-:-:S02]  /*81d0*/  FFMA.FTZ R207, -R236, R61, R207 ;  /* 0x0000003deccf7223 */ /* 0x000fc400000101cf */
[----:B------:R-:W-:Y:S02]  /*81e0*/  FMUL.FTZ R151, R152, R173 ;  /* 0x000000ad98977220 */ /* 0x000fe40000410000 */
[----:B------:R-:W-:Y:S02]  /*81f0*/  FFMA.FTZ R8, R191, R131, -R192 ;  /* 0x00000083bf087223 */ /* 0x000fe400000108c0 */
[----:B------:R-:W-:Y:S02]  /*8200*/  FADD.FTZ R128, R128, R129 ;  /* 0x0000008180807221 */ /* 0x000fe40000010000 */
[----:B------:R-:W-:Y:S02]  /*8210*/  FFMA.FTZ R208, -R236, R60, R208 ;  /* 0x0000003cecd07223 */ /* 0x000fe400000101d0 */
[----:B------:R-:W-:Y:S02]  /*8220*/  FFMA.FTZ R127, R209, R126, R127 ;  /* 0x0000007ed17f7223 */ /* 0x000fe4000001007f */
[----:B------:R-:W-:-:S02]  /*8230*/  FMUL.FTZ R131, R152, R219 ;  /* 0x000000db98837220 */ /* 0x000fc40000410000 */
[----:B-1----:R-:W-:Y:S02]  /*8240*/  FMUL.FTZ R150, R207, R151 ;  /* 0x00000097cf967220 */ /* 0x002fe40000410000 */
[----:B------:R-:W-:Y:S02]  /*8250*/  FADD.FTZ R127, R128, R127 ;  /* 0x0000007f807f7221 */ /* 0x000fe40000010000 */
[----:B------:R-:W-:Y:S02]  /*8260*/  FFMA.FTZ R150, R208, R131, R150 ;  /* 0x00000083d0967223 */ /* 0x000fe40000010096 */
[C---:B------:R-:W-:Y:S02]  /*8270*/  FMUL.FTZ R11, R194.reuse, R11 ;  /* 0x0000000bc20b7220 */ /* 0x040fe40000410000 */
[----:B------:R-:W-:Y:S02]  /*8280*/  FADD.FTZ R150, R127, R150 ;  /* 0x000000967f967221 */ /* 0x000fe40000010000 */
[----:B------:R-:W-:-:S02]  /*8290*/  FMUL.FTZ R194, R194, R164 ;  /* 0x000000a4c2c27220 */ /* 0x000fc40000410000 */
[----:B------:R-:W-:Y:S02]  /*82a0*/  FMUL.FTZ R129, R210, R126 ;  /* 0x0000007ed2817220 */ /* 0x000fe40000410000 */
[----:B------:R-:W-:Y:S02]  /*82b0*/  FMUL.FTZ R164, R111, R164 ;  /* 0x000000a46fa47220 */ /* 0x000fe40000410000 */
[----:B------:R-:W-:Y:S02]  /*82c0*/  FADD.FTZ R150, R150, R27 ;  /* 0x0000001b96967221 */ /* 0x000fe40000010000 */
[----:B------:R-:W-:Y:S01]  /*82d0*/  FMUL.FTZ R128, R207, R131 ;  /* 0x00000083cf807220 */ /* 0x000fe20000410000 */
[----:B------:R0:W-:Y:S01]  /*82e0*/  STS [R123.X4+0x2158], R164 ;  /* 0x002158a47b007388 */ /* 0x0001e20000004800 */
[----:B------:R-:W-:Y:S02]  /*82f0*/  FFMA.FTZ R129, R209, R130, -R129 ;  /* 0x00000082d1817223 */ /* 0x000fe40000010881 */
[----:B------:R-:W-:-:S02]  /*8300*/  FADD.FTZ R150, R150, R21 ;  /* 0x0000001596967221 */ /* 0x000fc40000010000 */
[----:B------:R-:W-:Y:S02]  /*8310*/  FADD.FTZ R30, R30, R129 ;  /* 0x000000811e1e7221 */ /* 0x000fe40000010000 */
[----:B------:R-:W-:Y:S02]  /*8320*/  FADD.FTZ R150, R150, R19 ;  /* 0x0000001396967221 */ /* 0x000fe40000010000 */
[----:B------:R-:W-:Y:S02]  /*8330*/  FFMA.FTZ R12, R193, R12, -R194 ;  /* 0x0000000cc10c7223 */ /* 0x000fe400000108c2 */
[-C--:B0-----:R-:W-:Y:S02]  /*8340*/  FMUL.FTZ R164, R112, R151.reuse ;  /* 0x0000009770a47220 */ /* 0x081fe40000410000 */
[----:B------:R-:W-:Y:S02]  /*8350*/  FFMA.FTZ R151, R208, R151, -R128 ;  /* 0x00000097d0977223 */ /* 0x000fe40000010880 */
[----:B------:R-:W-:Y:S01]  /*8360*/  FADD.FTZ R150, R150, R17 ;  /* 0x0000001196967221 */ /* 0x000fe20000010000 */
[----:B------:R-:W-:Y:S01]  /*8370*/  STS [R123.X4+0x2124], R164 ;  /* 0x002124a47b007388 */ /* 0x000fe20000004800 */
        /* <DEDUP_REMOVED lines=11> */
[----:B------:R-:W-:Y:S02]  /*8430*/  FMUL.FTZ R6, R179, UR40 ;  /* 0x00000028b3067c20 */ /* 0x000fe40008410000 */
[----:B------:R-:W-:-:S02]  /*8440*/  FADD.FTZ R151, R151, R14 ;  /* 0x0000000e97977221 */ /* 0x000fc40000010000 */
[----:B------:R-:W-:Y:S02]  /*8450*/  FMUL.FTZ R28, R118, R51 ;  /* 0x00000033761c7220 */ /* 0x000fe40000410000 */
[----:B------:R-:W-:Y:S02]  /*8460*/  FFMA.FTZ R51, R163, UR41, R6 ;  /* 0x00000029a3337c23 */ /* 0x000fe40008010006 */
[----:B------:R-:W-:Y:S01]  /*8470*/  FADD.FTZ R151, R151, R12 ;  /* 0x0000000c97977221 */ /* 0x000fe20000010000 */
[----:B------:R-:W-:Y:S01]  /*8480*/  MOV R12, UR36 ;  /* 0x00000024000c7c02 */ /* 0x000fe20008000f00 */
[----:B------:R-:W-:Y:S01]  /*8490*/  FMUL.FTZ R7, R178, UR40 ;  /* 0x00000028b2077c20 */ /* 0x000fe20008410000 */
[----:B------:R0:W-:Y:S01]  /*84a0*/  STS [R123.X4+0x2110], R28 ;  /* 0x0021101c7b007388 */ /* 0x0001e20000004800 */
[----:B------:R-:W-:Y:S01]  /*84b0*/  FMUL.FTZ R6, R177, UR40 ;  /* 0x00000028b1067c20 */ /* 0x000fe20008410000 */
[----:B------:R-:W-:Y:S01]  /*84c0*/  LEA R127, R12, -R157, 0x1 ;  /* 0x8000009d0c7f7211 */ /* 0x000fe200078e08ff */
[----:B------:R-:W-:-:S02]  /*84d0*/  FMUL.FTZ R16, R116, R25 ;  /* 0x0000001974107220 */ /* 0x000fc40000410000 */
[----:B------:R-:W-:Y:S01]  /*84e0*/  FFMA.FTZ R30, R162, UR41, R7 ;  /* 0x00000029a21e7c23 */ /* 0x000fe20008010007 */
[----:B------:R-:W-:Y:S01]  /*84f0*/  ISETP.GE.AND P0, PT, R127, 0x1, PT ;  /* 0x000000017f00780c */ /* 0x000fe20003f06270 */
[----:B------:R-:W-:Y:S01]  /*8500*/  FFMA.FTZ R25, R159, UR41, R6 ;  /* 0x000000299f197c23 */ /* 0x000fe20008010006 */
[----:B------:R-:W-:Y:S01]  /*8510*/  STS [R123.X4+0x2100], R16 ;  /* 0x002100107b007388 */ /* 0x000fe20000004800 */
[----:B------:R-:W-:Y:S02]  /*8520*/  FMUL.FTZ R7, R176, UR40 ;  /* 0x00000028b0077c20 */ /* 0x000fe40008410000 */
[----:B------:R-:W-:Y:S02]  /*8530*/  FMUL.FTZ R6, R175, UR40 ;  /* 0x00000028af067c20 */ /* 0x000fe40008410000 */
[----:B------:R-:W-:Y:S02]  /*8540*/  FMUL.FTZ R22, R118, R29 ;  /* 0x0000001d76167220 */ /* 0x000fe40000410000 */
[----:B------:R-:W-:-:S02]  /*8550*/  FMUL.FTZ R26, R117, R26 ;  /* 0x0000001a751a7220 */ /* 0x000fc40000410000 */
[----:B0-----:R-:W-:Y:S01]  /*8560*/  FFMA.FTZ R28, R158, UR41, R7 ;  /* 0x000000299e1c7c23 */ /* 0x001fe20008010007 */
[----:B------:R-:W-:Y:S01]  /*8570*/  STS [R123.X4+0x2114], R22 ;  /* 0x002114167b007388 */ /* 0x000fe20000004800 */
[----:B------:R-:W-:Y:S02]  /*8580*/  FFMA.FTZ R29, R217, UR41, R6 ;  /* 0x00000029d91d7c23 */ /* 0x000fe40008010006 */
[----:B------:R-:W-:Y:S01]  /*8590*/  FMUL.FTZ R7, R174, UR40 ;  /* 0x00000028ae077c20 */ /* 0x000fe20008410000 */
[----:B------:R0:W-:Y:S01]  /*85a0*/  STS [R123.X4+0x2108], R26 ;  /* 0x0021081a7b007388 */ /* 0x0001e20000004800 */
[----:B------:R-:W-:Y:S02]  /*85b0*/  FMUL.FTZ R6, R173, UR40 ;  /* 0x00000028ad067c20 */ /* 0x000fe40008410000 */
[----:B------:R-:W-:Y:S02]  /*85c0*/  FMUL.FTZ R130, R119, R130 ;  /* 0x0000008277827220 */ /* 0x000fe40000410000 */
[----:B------:R-:W-:-:S02]  /*85d0*/  FMUL.FTZ R160, R112, R131 ;  /* 0x0000008370a07220 */ /* 0x000fc40000410000 */
[----:B------:R-:W-:Y:S01]  /*85e0*/  FMUL.FTZ R126, R119, R126 ;  /* 0x0000007e777e7220 */ /* 0x000fe20000410000 */
[----:B------:R1:W-:Y:S01]  /*85f0*/  STS [R123.X4+0x211c], R130 ;  /* 0x00211c827b007388 */ /* 0x0003e20000004800 */
[----:B------:R-:W-:Y:S02]  /*8600*/  FMUL.FTZ R24, R117, R24 ;  /* 0x0000001875187220 */ /* 0x000fe40000410000 */
[----:B------:R-:W-:Y:S01]  /*8610*/  FMUL.FTZ R14, R116, R23 ;  /* 0x00000017740e7220 */ /* 0x000fe20000410000 */
[----:B------:R-:W-:Y:S01]  /*8620*/  STS [R123.X4+0x2120], R160 ;  /* 0x002120a07b007388 */ /* 0x000fe20000004800 */
[----:B0-----:R-:W-:Y:S02]  /*8630*/  FFMA.FTZ R26, R218, UR41, R7 ;  /* 0x00000029da1a7c23 */ /* 0x001fe40008010007 */
[----:B------:R-:W-:Y:S01]  /*8640*/  FFMA.FTZ R27, R219, UR41, R6 ;  /* 0x00000029db1b7c23 */ /* 0x000fe20008010006 */
[----:B------:R0:W-:Y:S01]  /*8650*/  STS [R123.X4+0x2118], R126 ;  /* 0x0021187e7b007388 */ /* 0x0001e20000004800 */
[----:B------:R-:W-:-:S02]  /*8660*/  FMUL.FTZ R7, R172, UR40 ;  /* 0x00000028ac077c20 */ /* 0x000fc40008410000 */
[----:B------:R-:W-:Y:S01]  /*8670*/  FMUL.FTZ R6, R221, UR40 ;  /* 0x00000028dd067c20 */ /* 0x000fe20008410000 */
[----:B------:R-:W-:Y:S01]  /*8680*/  STS [R123.X4+0x210c], R24 ;  /* 0x00210c187b007388 */ /* 0x000fe20000004800 */
[----:B------:R-:W-:Y:S02]  /*8690*/  FMUL.FTZ R120, R188, R183 ;  /* 0x000000b7bc787220 */ /* 0x000fe40000410000 */
[----:B-1----:R-:W-:Y:S01]  /*86a0*/  FADD.FTZ R130, R151, R8 ;  /* 0x0000000897827221 */ /* 0x002fe20000010000 */
[----:B------:R1:W-:Y:S01]  /*86b0*/  STS [R123.X4+0x2104], R14 ;  /* 0x0021040e7b007388 */ /* 0x0003e20000004800 */
[----:B------:R-:W-:Y:S02]  /*86c0*/  FFMA.FTZ R16, R220, UR41, R7 ;  /* 0x00000029dc107c23 */ /* 0x000fe40008010007 */
[----:B------:R-:W-:Y:S02]  /*86d0*/  FFMA.FTZ R23, R171, UR41, -R6 ;  /* 0x00000029ab177c23 */ /* 0x000fe40008010806 */
[----:B------:R-:W-:-:S02]  /*86e0*/  FMUL.FTZ R188, R188, R167 ;  /* 0x000000a7bcbc7220 */ /* 0x000fc40000410000 */
[----:B------:R-:W-:Y:S02]  /*86f0*/  FMUL.FTZ R125, R189, R166 ;  /* 0x000000a6bd7d7220 */ /* 0x000fe40000410000 */
[----:B0-----:R-:W-:Y:S02]  /*8700*/  FMUL.FTZ R126, R163, UR40 ;  /* 0x00000028a37e7c20 */ /* 0x001fe40008410000 */
[----:B------:R-:W-:Y:S02]  /*8710*/  FMUL.FTZ R131, R121, UR40 ;  /* 0x0000002879837c20 */ /* 0x000fe40008410000 */
[----:B------:R-:W-:Y:S02]  /*8720*/  FMUL.FTZ R8, R184, UR40 ;  /* 0x00000028b8087c20 */ /* 0x000fe40008410000 */
[----:B-1----:R-:W-:Y:S02]  /*8730*/  FMUL.FTZ R123, R162, UR40 ;  /* 0x00000028a27b7c20 */ /* 0x002fe40008410000 */
        /* <DEDUP_REMOVED lines=11> */
[C---:B------:R-:W-:Y:S02]  /*87f0*/  FFMA.FTZ R41, R187.reuse, R167, R120 ;  /* 0x000000a7bb297223 */ /* 0x040fe40000010078 */
[----:B------:R-:W-:-:S02]  /*8800*/  FFMA.FTZ R120, R187, R183, -R188 ;  /* 0x000000b7bb787223 */ /* 0x000fc400000108bc */
[----:B------:R-:W-:Y:S02]  /*8810*/  FFMA.FTZ R125, R190, R182, -R125 ;  /* 0x000000b6be7d7223 */ /* 0x000fe4000001087d */
        /* <DEDUP_REMOVED lines=8> */
[----:B------:R-:W-:Y:S02]  /*88a0*/  FFMA.FTZ R17, R174, UR41, -R17 ;  /* 0x00000029ae117c23 */ /* 0x000fe40008010811 */
[----:B------:R-:W-:Y:S02]  /*88b0*/  FFMA.FTZ R14, R173, UR41, -R14 ;  /* 0x00000029ad0e7c23 */ /* 0x000fe4000801080e */
        /* <DEDUP_REMOVED lines=39> */
.L_x_7150:
[----:B------:R-:W-:Y:S05]  /*8b30*/  BSYNC B0 ;  /* 0x0000000000007941 */ /* 0x000fea0003800000 */
.L_x_7149:
[----:B------:R-:W-:Y:S01]  /*8b40*/  ULDC.64 UR36, c[0x0][0x298] ;  /* 0x0000a60000247ab9 */ /* 0x000fe20000000a00 */
[----:B------:R-:W-:Y:S01]  /*8b50*/  FMUL.FTZ R7, R31, R185 ;  /* 0x000000b91f077220 */ /* 0x000fe20000410000 */
[----:B------:R-:W-:Y:S01]  /*8b60*/  USHF.R.U32.HI UR38, URZ, 0x1, UR37 ;  /* 0x000000013f267899 */ /* 0x000fe20008011625 */
[C---:B------:R-:W-:Y:S01]  /*8b70*/  FFMA.FTZ R185, -R225.reuse, R42, R185 ;  /* 0x0000002ae1b97223 */ /* 0x040fe200000101b9 */
[----:B------:R-:W-:Y:S01]  /*8b80*/  USHF.R.U64 UR25, UR36, 0x1, UR37 ;  /* 0x0000000124197899 */ /* 0x000fe20008001225 */
[----:B0-----:R-:W-:Y:S01]  /*8b90*/  FADD.FTZ R8, R4, R7 ;  /* 0x0000000704087221 */ /* 0x001fe20000010000 */
[----:B------:R-:W-:Y:S01]  /*8ba0*/  UIMAD UR38, UR38, UR22, URZ ;  /* 0x00000016262672a4 */ /* 0x000fe2000f8e023f */
[----:B------:R-:W-:Y:S01]  /*8bb0*/  FFMA.FTZ R7, -R225, R43, R186 ;  /* 0x0000002be1077223 */ /* 0x000fe200000101ba */
[----:B------:R-:W-:Y:S01]  /*8bc0*/  UIMAD.WIDE.U32 UR36, UR25, UR22, URZ ;  /* 0x00000016192472a5 */ /* 0x000fe2000f8e003f */
[----:B------:R-:W-:Y:S01]  /*8bd0*/  FMUL.FTZ R9, R31, R186 ;  /* 0x000000ba1f097220 */ /* 0x000fe20000410000 */
[----:B------:R-:W-:Y:S01]  /*8be0*/  UIMAD UR25, UR23, UR25, UR38 ;  /* 0x00000019171972a4 */ /* 0x000fe2000f8e0226 */
[C---:B------:R-:W-:Y:S01]  /*8bf0*/  FMUL.FTZ R6, R7.reuse, R122 ;  /* 0x0000007a07067220 */ /* 0x040fe20000410000 */
[----:B------:R-:W-:Y:S01]  /*8c00*/  BSSY B0, `(.L_x_7151) ;  /* 0x0000032000007945 */ /* 0x000fe20003800000 */
[----:B------:R-:W-:Y:S01]  /*8c10*/  ULDC.64 UR38, c[0x0][0x2a0] ;  /* 0x0000a80000267ab9 */ /* 0x000fe20000000a00 */
[C---:B------:R-:W-:Y:S01]  /*8c20*/  FMUL.FTZ R4, R7.reuse, R131 ;  /* 0x0000008307047220 */ /* 0x040fe20000410000 */
[----:B------:R-:W-:Y:S01]  /*8c30*/  UIADD3 UR37, UR37, UR25, URZ ;  /* 0x0000001925257290 */ /* 0x000fe2000fffe03f */
[-C--:B------:R-:W-:Y:S01]  /*8c40*/  FMUL.FTZ R7, R7, R0.reuse ;  /* 0x0000000007077220 */ /* 0x080fe20000410000 */
[----:B------:R-:W-:Y:S01]  /*8c50*/  UIMAD UR25, UR24, UR38, URZ ;  /* 0x00000026181972a4 */ /* 0x000fe2000f8e023f */
[C---:B------:R-:W-:Y:S01]  /*8c60*/  FFMA.FTZ R150, R185.reuse, R0, R6 ;  /* 0x00000000b9967223 */ /* 0x040fe20000010006 */
[----:B------:R-:W-:Y:S01]  /*8c70*/  UIMAD.WIDE.U32 UR36, UR12, UR38, UR36 ;  /* 0x000000260c2472a5 */ /* 0x000fe2000f8e0024 */
[----:B------:R-:W-:Y:S01]  /*8c80*/  FADD.FTZ R2, R2, -R9 ;  /* 0x8000000902027221 */ /* 0x000fe20000010000 */
[----:B------:R-:W-:Y:S01]  /*8c90*/  UIMAD UR25, UR12, UR39, UR25 ;  /* 0x000000270c1972a4 */ /* 0x000fe2000f8e0219 */
[----:B------:R-:W-:Y:S01]  /*8ca0*/  FFMA.FTZ R122, R185, R122, -R7 ;  /* 0x0000007ab97a7223 */ /* 0x000fe20000010807 */
[----:B------:R-:W-:Y:S01]  /*8cb0*/  ISETP.GE.AND P1, PT, R127, 0x81, PT ;  /* 0x000000817f00780c */ /* 0x000fe20003f26270 */
[----:B------:R-:W-:Y:S01]  /*8cc0*/  ULDC.64 UR38, c[0x0][0x318] ;  /* 0x0000c60000267ab9 */ /* 0x000fe20000000a00 */
[----:B------:R-:W-:Y:S01]  /*8cd0*/  FMUL.FTZ R43, R43, R184 ;  /* 0x000000b82b2b7220 */ /* 0x000fe20000410000 */
[----:B------:R-:W-:Y:S01]  /*8ce0*/  UIADD3 UR25, UR25, UR37, URZ ;  /* 0x0000002519197290 */ /* 0x000fe2000fffe03f */
[----:B------:R-:W-:Y:S01]  /*8cf0*/  FFMA.FTZ R0, R185, R129, R4 ;  /* 0x00000081b9007223 */ /* 0x000fe20000010004 */
[----:B------:R-:W-:Y:S01]  /*8d00*/  ULEA UR38, UP0, UR36, UR38, 0x3 ;  /* 0x0000002624267291 */ /* 0x000fe2000f80183f */
[----:B------:R-:W-:Y:S01]  /*8d10*/  FFMA.FTZ R42, R42, R121, R43 ;  /* 0x000000792a2a7223 */ /* 0x000fe2000001002b */
[----:B------:R-:W-:Y:S01]  /*8d20*/  ISETP.GE.AND P2, PT, R127, 0xc1, PT ;  /* 0x000000c17f00780c */ /* 0x000fe20003f46270 */
[----:B------:R-:W-:Y:S01]  /*8d30*/  FFMA.FTZ R124, R190, R5, R124 ;  /* 0x00000005be7c7223 */ /* 0x000fe2000001007c */
[----:B------:R-:W-:Y:S01]  /*8d40*/  ULEA.HI.X UR39, UR36, UR39, UR25, 0x3, UP0 ;  /* 0x0000002724277291 */ /* 0x000fe200080f1c19 */
[----:B------:R-:W-:Y:S01]  /*8d50*/  FADD.FTZ R125, R130, R125 ;  /* 0x0000007d827d7221 */ /* 0x000fe20000010000 */
[----:B------:R-:W-:Y:S01]  /*8d60*/  LEA R6, P0, R157, UR38, 0x2 ;  /* 0x000000269d067c11 */ /* 0x000fe2000f8010ff */
[----:B------:R-:W-:-:S02]  /*8d70*/  ULDC UR25, c[0x0][0x174] ;  /* 0x00005d0000197ab9 */ /* 0x000fc40000000800 */
[----:B------:R-:W-:Y:S01]  /*8d80*/  UIADD3 UR25, UR6, -UR25, URZ ;  /* 0x8000001906197290 */ /* 0x000fe2000fffe03f */
[----:B------:R-:W-:Y:S01]  /*8d90*/  LEA.HI.X R7, R157, UR39, RZ, 0x2, P0 ;  /* 0x000000279d077c11 */ /* 0x000fe200080f14ff */
[----:B------:R-:W-:Y:S01]  /*8da0*/  USHF.L.U64.HI UR38, UR8, 0x2, UR9 ;  /* 0x0000000208267899 */ /* 0x000fe20008010209 */
[----:B------:R-:W-:Y:S01]  /*8db0*/  ISETP.GE.AND P0, PT, R127, 0x41, PT ;  /* 0x000000417f00780c */ /* 0x000fe20003f06270 */
[----:B------:R-:W-:Y:S02]  /*8dc0*/  UIMAD UR25, UR25, -0x800, URZ ;  /* 0xfffff800191978a4 */ /* 0x000fe4000f8e023f */
[----:B------:R-:W-:Y:S02]  /*8dd0*/  ULDC.64 UR36, c[0x0][0x2b0] ;  /* 0x0000ac0000247ab9 */ /* 0x000fe40000000a00 */
[----:B------:R-:W-:Y:S02]  /*8de0*/  UIMAD UR36, UR38, UR36, URZ ;  /* 0x00000024262472a4 */ /* 0x000fe4000f8e023f */
[----:B------:R-:W-:Y:S01]  /*8df0*/  MOV R9, UR25 ;  /* 0x0000001900097c02 */ /* 0x000fe20008000f00 */
[----:B------:R-:W-:-:S04]  /*8e00*/  USHF.L.U32 UR25, UR8, 0x2, URZ ;  /* 0x0000000208197899 */ /* 0x000fc8000800063f */
[----:B------:R-:W-:Y:S01]  /*8e10*/  IMAD.WIDE R6, R9, 0x4, R6 ;  /* 0x0000000409067825 */ /* 0x000fe200078e0206 */
[----:B------:R-:W-:Y:S01]  /*8e20*/  UIMAD UR36, UR25, UR37, UR36 ;  /* 0x00000025192472a4 */ /* 0x000fe2000f8e0224 */
[----:B------:R-:W-:Y:S02]  /*8e30*/  MOV R43, UR25 ;  /* 0x00000019002b7c02 */ /* 0x000fe40008000f00 */
[----:B------:R-:W-:Y:S02]  /*8e40*/  FADD.FTZ R9, R128, R41 ;  /* 0x0000002980097221 */ /* 0x000fe40000010000 */
[----:B------:R-:W-:Y:S01]  /*8e50*/  FADD.FTZ R41, R125, R120 ;  /* 0x000000787d297221 */ /* 0x000fe20000010000 */
[----:B------:R-:W-:Y:S01]  /*8e60*/  IADD3 R120, R157, 0x80, RZ ;  /* 0x000000809d787810 */ /* 0x000fe20007ffe0ff */
[----:B------:R-:W-:Y:S01]  /*8e70*/  IMAD.WIDE.U32 R4, R43, c[0x0][0x2b0], R6 ;  /* 0x0000ac002b047a25 */ /* 0x000fe200078e0006 */
[----:B------:R-:W-:Y:S02]  /*8e80*/  IADD3 R6, R157, 0x40, RZ ;  /* 0x000000409d067810 */ /* 0x000fe40007ffe0ff */
[-C--:B------:R-:W-:Y:S01]  /*8e90*/  LEA.HI.SX32 R120, R120, R157.reuse, 0x1b ;  /* 0x0000009d78787211 */ /* 0x080fe200078fdaff */
[----:B------:R-:W-:Y:S01]  /*8ea0*/  FADD.FTZ R41, R41, R122 ;  /* 0x0000007a29297221 */ /* 0x000fe20000010000 */
[----:B------:R-:W-:Y:S01]  /*8eb0*/  LEA.HI.SX32 R6, R6, R157, 0x1b ;  /* 0x0000009d06067211 */ /* 0x000fe200078fdaff */
[----:B------:R-:W-:Y:S01]  /*8ec0*/  FADD.FTZ R9, R9, R150 ;  /* 0x0000009609097221 */ /* 0x000fe20000010000 */
[----:B------:R-:W-:-:S02]  /*8ed0*/  IADD3 R5, R5, UR36, RZ ;  /* 0x0000002405057c10 */ /* 0x000fc4000fffe0ff */
[----:B------:R-:W-:Y:S01]  /*8ee0*/  IADD3 R122, R157, 0xc0, RZ ;  /* 0x000000c09d7a7810 */ /* 0x000fe20007ffe0ff */
[----:B------:R0:W1:Y:S01]  /*8ef0*/  LDS R7, [R6.X4+0x2200] ;  /* 0x0022000006077984 */ /* 0x0000620000004800 */
[----:B------:R-:W-:Y:S05]  /*8f00*/  @!P0 BRA `(.L_x_7152) ;  /* 0x0000001000008947 */ /* 0x000fea0003800000 */
[----:B-1----:R1:W-:Y:S02]  /*8f10*/  RED.E.ADD.F32.FTZ.RN.STRONG.GPU [R4.64+-0x1f00], R7 ;  /* 0xffe100070400798e */ /* 0x0023e4000c10e79a */
.L_x_7152:
[----:B------:R-:W-:Y:S05]  /*8f20*/  BSYNC B0 ;  /* 0x0000000000007941 */ /* 0x000fea0003800000 */
.L_x_7151:
[----:B-1----:R1:W2:Y:S01]  /*8f30*/  LDS R7, [R120.X4+0x2300] ;  /* 0x0023000078077984 */ /* 0x0022a20000004800 */
[----:B------:R-:W-:Y:S01]  /*8f40*/  BSSY B0, `(.L_x_7153) ;  /* 0x0000004000007945 */ /* 0x000fe20003800000 */
[----:B------:R-:W-:Y:S01]  /*8f50*/  LEA.HI.SX32 R122, R122, R157, 0x1b ;  /* 0x0000009d7a7a7211 */ /* 0x000fe200078fdaff */
[----:B------:R-:W-:Y:S05]  /*8f60*/  @!P1 BRA `(.L_x_7154) ;  /* 0x0000001000009947 */ /* 0x000fea0003800000 */
[----:B--2---:R2:W-:Y:S02]  /*8f70*/  RED.E.ADD.F32.FTZ.RN.STRONG.GPU [R4.64+-0x1e00], R7 ;  /* 0xffe200070400798e */ /* 0x0045e4000c10e79a */
.L_x_7154:
[----:B------:R-:W-:Y:S05]  /*8f80*/  BSYNC B0 ;  /* 0x0000000000007941 */ /* 0x000fea0003800000 */
.L_x_7153:
[----:B--2---:R2:W3:Y:S01]  /*8f90*/  LDS R7, [R122.X4+0x2400] ;  /* 0x002400007a077984 */ /* 0x0044e20000004800 */
[----:B------:R-:W-:Y:S01]  /*8fa0*/  BSSY B0, `(.L_x_7155) ;  /* 0x0000005000007945 */ /* 0x000fe20003800000 */
[C---:B0-----:R-:W-:Y:S02]  /*8fb0*/  IADD3 R6, R157.reuse, 0x100, RZ ;  /* 0x000001009d067810 */ /* 0x041fe40007ffe0ff */
[----:B-1----:R-:W-:Y:S01]  /*8fc0*/  IADD3 R120, R157, 0x140, RZ ;  /* 0x000001409d787810 */ /* 0x002fe20007ffe0ff */
[----:B------:R-:W-:Y:S05]  /*8fd0*/  @!P2 BRA `(.L_x_7156) ;  /* 0x000000100000a947 */ /* 0x000fea0003800000 */
[----:B---3--:R0:W-:Y:S02]  /*8fe0*/  RED.E.ADD.F32.FTZ.RN.STRONG.GPU [R4.64+-0x1d00], R7 ;  /* 0xffe300070400798e */ /* 0x0081e4000c10e79a */
.L_x_7156:
[----:B------:R-:W-:Y:S05]  /*8ff0*/  BSYNC B0 ;  /* 0x0000000000007941 */ /* 0x000fea0003800000 */
.L_x_7155:
[----:B------:R-:W-:Y:S01]  /*9000*/  LEA.HI.SX32 R6, R6, R157, 0x1b ;  /* 0x0000009d06067211 */ /* 0x000fe200078fdaff */
[----:B------:R-:W-:Y:S01]  /*9010*/  BSSY B0, `(.L_x_7157) ;  /* 0x000000d000007945 */ /* 0x000fe20003800000 */
[----:B------:R-:W-:-:S02]  /*9020*/  ISETP.GE.AND P6, PT, R127, 0x101, PT ;  /* 0x000001017f00780c */ /* 0x000fc40003fc6270 */
[----:B--2---:R-:W-:Y:S01]  /*9030*/  IADD3 R122, R157, 0x180, RZ ;  /* 0x000001809d7a7810 */ /* 0x004fe20007ffe0ff */
[----:B0--3--:R0:W1:Y:S01]  /*9040*/  LDS R7, [R6.X4+0x2500] ;  /* 0x0025000006077984 */ /* 0x0090620000004800 */
        /* <DEDUP_REMOVED lines=9> */
.L_x_7158:
[----:B0-----:R-:W-:Y:S05]  /*90e0*/  BSYNC B0 ;  /* 0x0000000000007941 */ /* 0x001fea0003800000 */
.L_x_7157:
[----:B-1----:R0:W1:Y:S01]  /*90f0*/  LDS R7, [R120.X4+0x2600] ;  /* 0x0026000078077984 */ /* 0x0020620000004800 */
[----:B------:R-:W-:Y:S01]  /*9100*/  BSSY B0, `(.L_x_7159) ;  /* 0x0000005000007945 */ /* 0x000fe20003800000 */
[----:B------:R-:W-:Y:S02]  /*9110*/  IADD3 R6, R157, 0x1c0, RZ ;  /* 0x000001c09d067810 */ /* 0x000fe40007ffe0ff */
[----:B------:R-:W-:Y:S01]  /*9120*/  LEA.HI.SX32 R122, R122, R157, 0x1b ;  /* 0x0000009d7a7a7211 */ /* 0x000fe200078fdaff */
[----:B------:R-:W-:Y:S05]  /*9130*/  @!P0 BRA `(.L_x_7160) ;  /* 0x0000001000008947 */ /* 0x000fea0003800000 */
[----:B-1----:R1:W-:Y:S02]  /*9140*/  RED.E.ADD.F32.FTZ.RN.STRONG.GPU [R4.64+-0x1b00], R7 ;  /* 0xffe500070400798e */ /* 0x0023e4000c10e79a */
.L_x_7160:
[----:B------:R-:W-:Y:S05]  /*9150*/  BSYNC B0 ;  /* 0x0000000000007941 */ /* 0x000fea0003800000 */
.L_x_7159:
[----:B-1----:R1:W2:Y:S01]  /*9160*/  LDS R7, [R122.X4+0x2700] ;  /* 0x002700007a077984 */ /* 0x0022a20000004800 */
[----:B------:R-:W-:Y:S01]  /*9170*/  BSSY B0, `(.L_x_7161) ;  /* 0x0000005000007945 */ /* 0x000fe20003800000 */
[----:B------:R-:W-:-:S02]  /*9180*/  IADD3 R128, R157, 0x200, RZ ;  /* 0x000002009d807810 */ /* 0x000fc40007ffe0ff */
[----:B------:R-:W-:Y:S01]  /*9190*/  LEA.HI.SX32 R6, R6, R157, 0x1b ;  /* 0x0000009d06067211 */ /* 0x000fe200078fdaff */
[----:B------:R-:W-:Y:S05]  /*91a0*/  @!P1 BRA `(.L_x_7162) ;  /* 0x0000001000009947 */ /* 0x000fea0003800000 */
[----:B--2---:R2:W-:Y:S02]  /*91b0*/  RED.E.ADD.F32.FTZ.RN.STRONG.GPU [R4.64+-0x1a00], R7 ;  /* 0xffe600070400798e */ /* 0x0045e4000c10e79a */
.L_x_7162:
[----:B------:R-:W-:Y:S05]  /*91c0*/  BSYNC B0 ;  /* 0x0000000000007941 */ /* 0x000fea0003800000 */
.L_x_7161:
[----:B--2---:R2:W3:Y:S01]  /*91d0*/  LDS R7, [R6.X4+0x2800] ;  /* 0x0028000006077984 */ /* 0x0044e20000004800 */
[----:B------:R-:W-:Y:S01]  /*91e0*/  BSSY B0, `(.L_x_7163) ;  /* 0x0000005000007945 */ /* 0x000fe20003800000 */
[----:B0-----:R-:W-:Y:S02]  /*91f0*/  IADD3 R120, R157, 0x240, RZ ;  /* 0x000002409d787810 */ /* 0x001fe40007ffe0ff */
[----:B------:R-:W-:Y:S01]  /*9200*/  LEA.HI.SX32 R43, R128, R157, 0x1b ;  /* 0x0000009d802b7211 */ /* 0x000fe200078fdaff */
[----:B------:R-:W-:Y:S05]  /*9210*/  @!P2 BRA `(.L_x_7164) ;  /* 0x000000100000a947 */ /* 0x000fea0003800000 */
[----:B---3--:R0:W-:Y:S02]  /*9220*/  RED.E.ADD.F32.FTZ.RN.STRONG.GPU [R4.64+-0x1900], R7 ;  /* 0xffe700070400798e */ /* 0x0081e4000c10e79a */
.L_x_7164:
[----:B------:R-:W-:Y:S05]  /*9230*/  BSYNC B0 ;  /* 0x0000000000007941 */ /* 0x000fea0003800000 */
.L_x_7163:
[----:B------:R-:W4:Y:S01]  /*9240*/  LDS R43, [R43.X4+0x2900] ;  /* 0x002900002b2b7984 */ /* 0x000f220000004800 */
[----:B------:R-:W-:Y:S01]  /*9250*/  BSSY B0, `(.L_x_7165) ;  /* 0x0000005000007945 */ /* 0x000fe20003800000 */
[----:B--2---:R-:W-:Y:S02]  /*9260*/  IADD3 R6, R157, 0x280, RZ ;  /* 0x000002809d067810 */ /* 0x004fe40007ffe0ff */
[----:B------:R-:W-:Y:S01]  /*9270*/  LEA.HI.SX32 R120, R120, R157, 0x1b ;  /* 0x0000009d78787211 */ /* 0x000fe200078fdaff */
[----:B------:R-:W-:Y:S05]  /*9280*/  @!P3 BRA `(.L_x_7166) ;  /* 0x000000100000b947 */ /* 0x000fea0003800000 */
[----:B----4-:R2:W-:Y:S02]  /*9290*/  RED.E.ADD.F32.FTZ.RN.STRONG.GPU [R4.64+-0x1800], R43 ;  /* 0xffe8002b0400798e */ /* 0x0105e4000c10e79a */
.L_x_7166:
[----:B------:R-:W-:Y:S05]  /*92a0*/  BSYNC B0 ;  /* 0x0000000000007941 */ /* 0x000fea0003800000 */
.L_x_7165:
[----:B0--3--:R0:W3:Y:S01]  /*92b0*/  LDS R7, [R120.X4+0x2a00] ;  /* 0x002a000078077984 */ /* 0x0090e20000004800 */
[----:B------:R-:W-:Y:S01]  /*92c0*/  BSSY B0, `(.L_x_7167) ;  /* 0x0000004000007945 */ /* 0x000fe20003800000 */
[----:B------:R-:W-:Y:S01]  /*92d0*/  LEA.HI.SX32 R6, R6, R157, 0x1b ;  /* 0x0000009d06067211 */ /* 0x000fe200078fdaff */
[----:B------:R-:W-:Y:S05]  /*92e0*/  @!P4 BRA `(.L_x_7168) ;  /* 0x000000100000c947 */ /* 0x000fea0003800000 */
[----:B---3--:R3:W-:Y:S02]  /*92f0*/  RED.E.ADD.F32.FTZ.RN.STRONG.GPU [R4.64+-0x1700], R7 ;  /* 0xffe900070400798e */ /* 0x0087e4000c10e79a */
.L_x_7168:
[----:B------:R-:W-:Y:S05]  /*9300*/  BSYNC B0 ;  /* 0x0000000000007941 */ /* 0x000fea0003800000 */
.L_x_7167:
[----:B---3--:R3:W0:Y:S01]  /*9310*/  LDS R7, [R6.X4+0x2b00] ;  /* 0x002b000006077984 */ /* 0x0086220000004800 */
[----:B------:R-:W-:Y:S01]  /*9320*/  BSSY B0, `(.L_x_7169) ;  /* 0x0000005000007945 */ /* 0x000fe20003800000 */
[----:B0-----:R-:W-:-:S02]  /*9330*/  IADD3 R120, R157, 0x2c0, RZ ;  /* 0x000002c09d787810 */ /* 0x001fc40007ffe0ff */
[----:B-1----:R-:W-:Y:S01]  /*9340*/  IADD3 R122, R157, 0x300, RZ ;  /* 0x000003009d7a7810 */ /* 0x002fe20007ffe0ff */
[----:B------:R-:W-:Y:S05]  /*9350*/  @!P5 BRA `(.L_x_7170) ;  /* 0x000000100000d947 */ /* 0x000fea0003800000 */
[----:B------:R0:W-:Y:S02]  /*9360*/  RED.E.ADD.F32.FTZ.RN.STRONG.GPU [R4.64+-0x1600], R7 ;  /* 0xffea00070400798e */ /* 0x0001e4000c10e79a */
.L_x_7170:
[----:B------:R-:W-:Y:S05]  /*9370*/  BSYNC B0 ;  /* 0x0000000000007941 */ /* 0x000fea0003800000 */
.L_x_7169:
        /* <DEDUP_REMOVED lines=14> */
.L_x_7172:
[----:B0-----:R-:W-:Y:S05]  /*9460*/  BSYNC B0 ;  /* 0x0000000000007941 */ /* 0x001fea0003800000 */
.L_x_7171:
[----:B-1----:R0:W1:Y:S01]  /*9470*/  LDS R7, [R122.X4+0x2d00] ;  /* 0x002d00007a077984 */ /* 0x0020620000004800 */
[----:B------:R-:W-:Y:S01]  /*9480*/  BSSY B0, `(.L_x_7173) ;  /* 0x0000005000007945 */ /* 0x000fe20003800000 */
[----:B------:R-:W-:Y:S02]  /*9490*/  IADD3 R120, R157, 0x380, RZ ;  /* 0x000003809d787810 */ /* 0x000fe40007ffe0ff */
[----:B------:R-:W-:Y:S01]  /*94a0*/  LEA.HI.SX32 R6, R6, R157, 0x1b ;  /* 0x0000009d06067211 */ /* 0x000fe200078fdaff */
[----:B------:R-:W-:Y:S05]  /*94b0*/  @!P0 BRA `(.L_x_7174) ;  /* 0x0000001000008947 */ /* 0x000fea0003800000 */
[----:B-1----:R1:W-:Y:S02]  /*94c0*/  RED.E.ADD.F32.FTZ.RN.STRONG.GPU [R4.64+-0x1400], R7 ;  /* 0xffec00070400798e */ /* 0x0023e4000c10e79a */
.L_x_7174:
[----:B------:R-:W-:Y:S05]  /*94d0*/  BSYNC B0 ;  /* 0x0000000000007941 */ /* 0x000fea0003800000 */
.L_x_7173:
[----:B-1----:R1:W3:Y:S01]  /*94e0*/  LDS R7, [R6.X4+0x2e00] ;  /* 0x002e000006077984 */ /* 0x0022e20000004800 */
[----:B------:R-:W-:Y:S01]  /*94f0*/  BSSY B0, `(.L_x_7175) ;  /* 0x0000005000007945 */ /* 0x000fe20003800000 */
[----:B0-----:R-:W-:-:S02]  /*9500*/  IADD3 R122, R157, 0x3c0, RZ ;  /* 0x000003c09d7a7810 */ /* 0x001fc40007ffe0ff */
[----:B------:R-:W-:Y:S01]  /*9510*/  LEA.HI.SX32 R120, R120, R157, 0x1b ;  /* 0x0000009d78787211 */ /* 0x000fe200078fdaff */
[----:B------:R-:W-:Y:S05]  /*9520*/  @!P1 BRA `(.L_x_7176) ;  /* 0x0000001000009947 */ /* 0x000fea0003800000 */
[----:B---3--:R0:W-:Y:S02]  /*9530*/  RED.E.ADD.F32.FTZ.RN.STRONG.GPU [R4.64+-0x1300], R7 ;  /* 0xffed00070400798e */ /* 0x0081e4000c10e79a */
.L_x_7176:
[----:B------:R-:W-:Y:S05]  /*9540*/  BSYNC B0 ;  /* 0x0000000000007941 */ /* 0x000fea0003800000 */
.L_x_7175:
[----:B0--3--:R0:W3:Y:S01]  /*9550*/  LDS R7, [R120.X4+0x2f00] ;  /* 0x002f000078077984 */ /* 0x0090e20000004800 */
[----:B------:R-:W-:Y:S01]  /*9560*/  BSSY B0, `(.L_x_7177) ;  /* 0x0000005000007945 */ /* 0x000fe20003800000 */
[----:B-1----:R-:W-:Y:S02]  /*9570*/  IADD3 R6, R157, 0x400, RZ ;  /* 0x000004009d067810 */ /* 0x002fe40007ffe0ff */
[----:B------:R-:W-:Y:S01]  /*9580*/  LEA.HI.SX32 R122, R122, R157, 0x1b ;  /* 0x0000009d7a7a7211 */ /* 0x000fe200078fdaff */
[----:B------:R-:W-:Y:S05]  /*9590*/  @!P2 BRA `(.L_x_7178) ;  /* 0x000000100000a947 */ /* 0x000fea0003800000 */
[----:B---3--:R1:W-:Y:S02]  /*95a0*/  RED.E.ADD.F32.FTZ.RN.STRONG.GPU [R4.64+-0x1200], R7 ;  /* 0xffee00070400798e */ /* 0x0083e4000c10e79a */
.L_x_7178:
[----:B------:R-:W-:Y:S05]  /*95b0*/  BSYNC B0 ;  /* 0x0000000000007941 */ /* 0x000fea0003800000 */
.L_x_7177:
[----:B-1-3--:R1:W3:Y:S01]  /*95c0*/  LDS R7, [R122.X4+0x3000] ;  /* 0x003000007a077984 */ /* 0x00a2e20000004800 */
[----:B------:R-:W-:Y:S01]  /*95d0*/  BSSY B0, `(.L_x_7179) ;  /* 0x0000005000007945 */ /* 0x000fe20003800000 */
[----:B0-----:R-:W-:Y:S02]  /*95e0*/  IADD3 R120, R157, 0x440, RZ ;  /* 0x000004409d787810 */ /* 0x001fe40007ffe0ff */
[----:B------:R-:W-:Y:S01]  /*95f0*/  LEA.HI.SX32 R6, R6, R157, 0x1b ;  /* 0x0000009d06067211 */ /* 0x000fe200078fdaff */
[----:B------:R-:W-:Y:S05]  /*9600*/  @!P3 BRA `(.L_x_7180) ;  /* 0x000000100000b947 */ /* 0x000fea0003800000 */
[----:B---3--:R0:W-:Y:S02]  /*9610*/  RED.E.ADD.F32.FTZ.RN.STRONG.GPU [R4.64+-0x1100], R7 ;  /* 0xffef00070400798e */ /* 0x0081e4000c10e79a */
.L_x_7180:
[----:B------:R-:W-:Y:S05]  /*9620*/  BSYNC B0 ;  /* 0x0000000000007941 */ /* 0x000fea0003800000 */
.L_x_7179:
[----:B0--3--:R0:W3:Y:S01]  /*9630*/  LDS R7, [R6.X4+0x3100] ;  /* 0x0031000006077984 */ /* 0x0090e20000004800 */
[----:B------:R-:W-:Y:S01]  /*9640*/  BSSY B0, `(.L_x_7181) ;  /* 0x0000004000007945 */ /* 0x000fe20003800000 */
[----:B------:R-:W-:Y:S01]  /*9650*/  LEA.HI.SX32 R120, R120, R157, 0x1b ;  /* 0x0000009d78787211 */ /* 0x000fe200078fdaff */
[----:B------:R-:W-:Y:S05]  /*9660*/  @!P4 BRA `(.L_x_7182) ;  /* 0x000000100000c947 */ /* 0x000fea0003800000 */
[----:B---3--:R3:W-:Y:S02]  /*9670*/  RED.E.ADD.F32.FTZ.RN.STRONG.GPU [R4.64+-0x1000], R7 ;  /* 0xfff000070400798e */ /* 0x0087e4000c10e79a */
.L_x_7182:
[----:B------:R-:W-:Y:S05]  /*9680*/  BSYNC B0 ;  /* 0x0000000000007941 */ /* 0x000fea0003800000 */
.L_x_7181:
[----:B---3--:R3:W0:Y:S01]  /*9690*/  LDS R7, [R120.X4+0x3200] ;  /* 0x0032000078077984 */ /* 0x0086220000004800 */
[----:B------:R-:W-:Y:S01]  /*96a0*/  BSSY B0, `(.L_x_7183) ;  /* 0x0000005000007945 */ /* 0x000fe20003800000 */
[----:B0-----:R-:W-:-:S02]  /*96b0*/  IADD3 R6, R157, 0x480, RZ ;  /* 0x000004809d067810 */ /* 0x001fc40007ffe0ff */
[----:B-1----:R-:W-:Y:S01]  /*96c0*/  IADD3 R122, R157, 0x4c0, RZ ;  /* 0x000004c09d7a7810 */ /* 0x002fe20007ffe0ff */
[----:B------:R-:W-:Y:S05]  /*96d0*/  @!P5 BRA `(.L_x_7184) ;  /* 0x000000100000d947 */ /* 0x000fea0003800000 */
[----:B------:R0:W-:Y:S02]  /*96e0*/  RED.E.ADD.F32.FTZ.RN.STRONG.GPU [R4.64+-0xf00], R7 ;  /* 0xfff100070400798e */ /* 0x0001e4000c10e79a */
.L_x_7184:
[----:B------:R-:W-:Y:S05]  /*96f0*/  BSYNC B0 ;  /* 0x0000000000007941 */ /* 0x000fea0003800000 */
.L_x_7183:
        /* <DEDUP_REMOVED lines=14> */
.L_x_7186:
[----:B0-----:R-:W-:Y:S05]  /*97e0*/  BSYNC B0 ;  /* 0x0000000000007941 */ /* 0x001fea0003800000 */
.L_x_7185:
[----:B-1----:R0:W1:Y:S01]  /*97f0*/  LDS R7, [R122.X4+0x3400] ;  /* 0x003400007a077984 */ /* 0x0020620000004800 */
[----:B------:R-:W-:Y:S01]  /*9800*/  BSSY B0, `(.L_x_7187) ;  /* 0x0000005000007945 */ /* 0x000fe20003800000 */
[----:B------:R-:W-:Y:S02]  /*9810*/  IADD3 R6, R157, 0x540, RZ ;  /* 0x000005409d067810 */ /* 0x000fe40007ffe0ff */
[----:B------:R-:W-:Y:S01]  /*9820*/  LEA.HI.SX32 R120, R120, R157, 0x1b ;  /* 0x0000009d78787211 */ /* 0x000fe200078fdaff */
[----:B------:R-:W-:Y:S05]  /*9830*/  @!P0 BRA `(.L_x_7188) ;  /* 0x0000001000008947 */ /* 0x000fea0003800000 */
[----:B-1----:R1:W-:Y:S02]  /*9840*/  RED.E.ADD.F32.FTZ.RN.STRONG.GPU [R4.64+-0xd00], R7 ;  /* 0xfff300070400798e */ /* 0x0023e4000c10e79a */
.L_x_7188:
[----:B------:R-:W-:Y:S05]  /*9850*/  BSYNC B0 ;  /* 0x0000000000007941 */ /* 0x000fea0003800000 */
.L_x_7187:
[----:B-1----:R1:W3:Y:S01]  /*9860*/  LDS R7, [R120.X4+0x3500] ;  /* 0x0035000078077984 */ /* 0x0022e20000004800 */
[----:B------:R-:W-:Y:S01]  /*9870*/  BSSY B0, `(.L_x_7189) ;  /* 0x0000005000007945 */ /* 0x000fe20003800000 */
[----:B0-----:R-:W-:-:S02]  /*9880*/  IADD3 R122, R157, 0x580, RZ ;  /* 0x000005809d7a7810 */ /* 0x001fc40007ffe0ff */
[----:B------:R-:W-:Y:S01]  /*9890*/  LEA.HI.SX32 R6, R6, R157, 0x1b ;  /* 0x0000009d06067211 */ /* 0x000fe200078fdaff */
[----:B------:R-:W-:Y:S05]  /*98a0*/  @!P1 BRA `(.L_x_7190) ;  /* 0x0000001000009947 */ /* 0x000fea0003800000 */
[----:B---3--:R0:W-:Y:S02]  /*98b0*/  RED.E.ADD.F32.FTZ.RN.STRONG.GPU [R4.64+-0xc00], R7 ;  /* 0xfff400070400798e */ /* 0x0081e4000c10e79a */
.L_x_7190:
[----:B------:R-:W-:Y:S05]  /*98c0*/  BSYNC B0 ;  /* 0x0000000000007941 */ /* 0x000fea0003800000 */
.L_x_7189:
[----:B0--3--:R0:W3:Y:S01]  /*98d0*/  LDS R7, [R6.X4+0x3600] ;  /* 0x0036000006077984 */ /* 0x0090e20000004800 */
[----:B------:R-:W-:Y:S01]  /*98e0*/  BSSY B0, `(.L_x_7191) ;  /* 0x0000005000007945 */ /* 0x000fe20003800000 */
[----:B-1----:R-:W-:Y:S02]  /*98f0*/  IADD3 R120, R157, 0x5c0, RZ ;  /* 0x000005c09d787810 */ /* 0x002fe40007ffe0ff */
[----:B------:R-:W-:Y:S01]  /*9900*/  LEA.HI.SX32 R122, R122, R157, 0x1b ;  /* 0x0000009d7a7a7211 */ /* 0x000fe200078fdaff */
[----:B------:R-:W-:Y:S05]  /*9910*/  @!P2 BRA `(.L_x_7192) ;  /* 0x000000100000a947 */ /* 0x000fea0003800000 */
[----:B---3--:R1:W-:Y:S02]  /*9920*/  RED.E.ADD.F32.FTZ.RN.STRONG.GPU [R4.64+-0xb00], R7 ;  /* 0xfff500070400798e */ /* 0x0083e4000c10e79a */
.L_x_7192:
[----:B------:R-:W-:Y:S05]  /*9930*/  BSYNC B0 ;  /* 0x0000000000007941 */ /* 0x000fea0003800000 */
.L_x_7191:
[----:B-1-3--:R1:W3:Y:S01]  /*9940*/  LDS R7, [R122.X4+0x3700] ;  /* 0x003700007a077984 */ /* 0x00a2e20000004800 */
[----:B------:R-:W-:Y:S01]  /*9950*/  BSSY B0, `(.L_x_7193) ;  /* 0x0000005000007945 */ /* 0x000fe20003800000 */
[----:B0-----:R-:W-:Y:S02]  /*9960*/  IADD3 R6, R157, 0x600, RZ ;  /* 0x000006009d067810 */ /* 0x001fe40007ffe0ff */
[----:B------:R-:W-:Y:S01]  /*9970*/  LEA.HI.SX32 R120, R120, R157, 0x1b ;  /* 0x0000009d78787211 */ /* 0x000fe200078fdaff */
[----:B------:R-:W-:Y:S05]  /*9980*/  @!P3 BRA `(.L_x_7194) ;  /* 0x000000100000b947 */ /* 0x000fea0003800000 */
[----:B---3--:R0:W-:Y:S02]  /*9990*/  RED.E.ADD.F32.FTZ.RN.STRONG.GPU [R4.64+-0xa00], R7 ;  /* 0xfff600070400798e */ /* 0x0081e4000c10e79a */
.L_x_7194:
[----:B------:R-:W-:Y:S05]  /*99a0*/  BSYNC B0 ;  /* 0x0000000000007941 */ /* 0x000fea0003800000 */
.L_x_7193:
[----:B0--3--:R0:W3:Y:S01]  /*99b0*/  LDS R7, [R120.X4+0x3800] ;  /* 0x0038000078077984 */ /* 0x0090e20000004800 */
[----:B------:R-:W-:Y:S01]  /*99c0*/  BSSY B0, `(.L_x_7195) ;  /* 0x0000004000007945 */ /* 0x000fe20003800000 */
[----:B------:R-:W-:Y:S01]  /*99d0*/  LEA.HI.SX32 R6, R6, R157, 0x1b ;  /* 0x0000009d06067211 */ /* 0x000fe200078fdaff */
[----:B------:R-:W-:Y:S05]  /*99e0*/  @!P4 BRA `(.L_x_7196) ;  /* 0x000000100000c947 */ /* 0x000fea0003800000 */
[----:B---3--:R3:W-:Y:S02]  /*99f0*/  RED.E.ADD.F32.FTZ.RN.STRONG.GPU [R4.64+-0x900], R7 ;  /* 0xfff700070400798e */ /* 0x0087e4000c10e79a */
.L_x_7196:
[----:B------:R-:W-:Y:S05]  /*9a00*/  BSYNC B0 ;  /* 0x0000000000007941 */ /* 0x000fea0003800000 */
.L_x_7195:
[----:B---3--:R3:W0:Y:S01]  /*9a10*/  LDS R7, [R6.X4+0x3900] ;  /* 0x0039000006077984 */ /* 0x0086220000004800 */
[----:B------:R-:W-:Y:S01]  /*9a20*/  BSSY B0, `(.L_x_7197) ;  /* 0x0000005000007945 */ /* 0x000fe20003800000 */
[----:B0-----:R-:W-:-:S02]  /*9a30*/  IADD3 R120, R157, 0x640, RZ ;  /* 0x000006409d787810 */ /* 0x001fc40007ffe0ff */
[----:B-1----:R-:W-:Y:S01]  /*9a40*/  IADD3 R122, R157, 0x680, RZ ;  /* 0x000006809d7a7810 */ /* 0x002fe20007ffe0ff */
[----:B------:R-:W-:Y:S05]  /*9a50*/  @!P5 BRA `(.L_x_7198) ;  /* 0x000000100000d947 */ /* 0x000fea0003800000 */
[----:B------:R0:W-:Y:S02]  /*9a60*/  RED.E.ADD.F32.FTZ.RN.STRONG.GPU [R4.64+-0x800], R7 ;  /* 0xfff800070400798e */ /* 0x0001e4000c10e79a */
.L_x_7198:
[----:B------:R-:W-:Y:S05]  /*9a70*/  BSYNC B0 ;  /* 0x0000000000007941 */ /* 0x000fea0003800000 */
.L_x_7197:
        /* <DEDUP_REMOVED lines=14> */
.L_x_7200:
[----:B0-----:R-:W-:Y:S05]  /*9b60*/  BSYNC B0 ;  /* 0x0000000000007941 */ /* 0x001fea0003800000 */
.L_x_7199:
[----:B-1----:R0:W1:Y:S01]  /*9b70*/  LDS R7, [R122.X4+0x3b00] ;  /* 0x003b00007a077984 */ /* 0x0020620000004800 */
[----:B------:R-:W-:Y:S01]  /*9b80*/  BSSY B0, `(.L_x_7201) ;  /* 0x0000005000007945 */ /* 0x000fe20003800000 */
[----:B------:R-:W-:Y:S02]  /*9b90*/  IADD3 R120, R157, 0x700, RZ ;  /* 0x000007009d787810 */ /* 0x000fe40007ffe0ff */
[----:B------:R-:W-:Y:S01]  /*9ba0*/  LEA.HI.SX32 R6, R6, R157, 0x1b ;  /* 0x0000009d06067211 */ /* 0x000fe200078fdaff */
[----:B------:R-:W-:Y:S05]  /*9bb0*/  @!P0 BRA `(.L_x_7202) ;  /* 0x0000001000008947 */ /* 0x000fea0003800000 */
[----:B-1----:R1:W-:Y:S02]  /*9bc0*/  RED.E.ADD.F32.FTZ.RN.STRONG.GPU [R4.64+-0x600], R7 ;  /* 0xfffa00070400798e */ /* 0x0023e4000c10e79a */
.L_x_7202:
[----:B------:R-:W-:Y:S05]  /*9bd0*/  BSYNC B0 ;  /* 0x0000000000007941 */ /* 0x000fea0003800000 */
.L_x_7201:
[----:B-1----:R1:W3:Y:S01]  /*9be0*/  LDS R7, [R6.X4+0x3c00] ;  /* 0x003c000006077984 */ /* 0x0022e20000004800 */
[----:B------:R-:W-:Y:S01]  /*9bf0*/  BSSY B0, `(.L_x_7203) ;  /* 0x0000005000007945 */ /* 0x000fe20003800000 */
[----:B0-----:R-:W-:-:S02]  /*9c00*/  IADD3 R122, R157, 0x740, RZ ;  /* 0x000007409d7a7810 */ /* 0x001fc40007ffe0ff */
[----:B------:R-:W-:Y:S01]  /*9c10*/  LEA.HI.SX32 R120, R120, R157, 0x1b ;  /* 0x0000009d78787211 */ /* 0x000fe200078fdaff */
[----:B------:R-:W-:Y:S05]  /*9c20*/  @!P1 BRA `(.L_x_7204) ;  /* 0x0000001000009947 */ /* 0x000fea0003800000 */
[----:B---3--:R0:W-:Y:S02]  /*9c30*/  RED.E.ADD.F32.FTZ.RN.STRONG.GPU [R4.64+-0x500], R7 ;  /* 0xfffb00070400798e */ /* 0x0081e4000c10e79a */
.L_x_7204:
[----:B------:R-:W-:Y:S05]  /*9c40*/  BSYNC B0 ;  /* 0x0000000000007941 */ /* 0x000fea0003800000 */
.L_x_7203:
[----:B0--3--:R0:W3:Y:S01]  /*9c50*/  LDS R7, [R120.X4+0x3d00] ;  /* 0x003d000078077984 */ /* 0x0090e20000004800 */
[----:B------:R-:W-:Y:S01]  /*9c60*/  BSSY B0, `(.L_x_7205) ;  /* 0x0000005000007945 */ /* 0x000fe20003800000 */
[----:B-1----:R-:W-:Y:S02]  /*9c70*/  IADD3 R6, R157, 0x780, RZ ;  /* 0x000007809d067810 */ /* 0x002fe40007ffe0ff */
[----:B------:R-:W-:Y:S01]  /*9c80*/  LEA.HI.SX32 R122, R122, R157, 0x1b ;  /* 0x0000009d7a7a7211 */ /* 0x000fe200078fdaff */
[----:B------:R-:W-:Y:S05]  /*9c90*/  @!P2 BRA `(.L_x_7206) ;  /* 0x000000100000a947 */ /* 0x000fea0003800000 */
[----:B---3--:R1:W-:Y:S02]  /*9ca0*/  RED.E.ADD.F32.FTZ.RN.STRONG.GPU [R4.64+-0x400], R7 ;  /* 0xfffc00070400798e */ /* 0x0083e4000c10e79a */
.L_x_7206:
[----:B------:R-:W-:Y:S05]  /*9cb0*/  BSYNC B0 ;  /* 0x0000000000007941 */ /* 0x000fea0003800000 */
.L_x_7205:
[----:B-1-3--:R1:W3:Y:S01]  /*9cc0*/  LDS R7, [R122.X4+0x3e00] ;  /* 0x003e00007a077984 */ /* 0x00a2e20000004800 */
[----:B------:R-:W-:Y:S01]  /*9cd0*/  BSSY B0, `(.L_x_7207) ;  /* 0x0000005000007945 */ /* 0x000fe20003800000 */
[----:B0-----:R-:W-:Y:S02]  /*9ce0*/  IADD3 R120, R157, 0x7c0, RZ ;  /* 0x000007c09d787810 */ /* 0x001fe40007ffe0ff */
[----:B------:R-:W-:Y:S01]  /*9cf0*/  LEA.HI.SX32 R6, R6, R157, 0x1b ;  /* 0x0000009d06067211 */ /* 0x000fe200078fdaff */
[----:B------:R-:W-:Y:S05]  /*9d00*/  @!P3 BRA `(.L_x_7208) ;  /* 0x000000100000b947 */ /* 0x000fea0003800000 */
[----:B---3--:R0:W-:Y:S02]  /*9d10*/  RED.E.ADD.F32.FTZ.RN.STRONG.GPU [R4.64+-0x300], R7 ;  /* 0xfffd00070400798e */ /* 0x0081e4000c10e79a */
.L_x_7208:
[----:B------:R-:W-:Y:S05]  /*9d20*/  BSYNC B0 ;  /* 0x0000000000007941 */ /* 0x000fea0003800000 */
.L_x_7207:
[----:B0--3--:R0:W3:Y:S01]  /*9d30*/  LDS R7, [R6.X4+0x3f00] ;  /* 0x003f000006077984 */ /* 0x0090e20000004800 */
[----:B------:R-:W-:Y:S01]  /*9d40*/  BSSY B0, `(.L_x_7209) ;  /* 0x0000004000007945 */ /* 0x000fe20003800000 */
[----:B------:R-:W-:Y:S01]  /*9d50*/  LEA.HI.SX32 R120, R120, R157, 0x1b ;  /* 0x0000009d78787211 */ /* 0x000fe200078fdaff */
[----:B------:R-:W-:Y:S05]  /*9d60*/  @!P4 BRA `(.L_x_7210) ;  /* 0x000000100000c947 */ /* 0x000fea0003800000 */
[----:B---3--:R3:W-:Y:S02]  /*9d70*/  RED.E.ADD.F32.FTZ.RN.STRONG.GPU [R4.64+-0x200], R7 ;  /* 0xfffe00070400798e */ /* 0x0087e4000c10e79a */
.L_x_7210:
[----:B------:R-:W-:Y:S05]  /*9d80*/  BSYNC B0 ;  /* 0x0000000000007941 */ /* 0x000fea0003800000 */
.L_x_7209:
[----:B---3--:R3:W0:Y:S01]  /*9d90*/  LDS R7, [R120.X4+0x4000] ;  /* 0x0040000078077984 */ /* 0x0086220000004800 */
[----:B------:R-:W-:Y:S01]  /*9da0*/  BSSY B0, `(.L_x_7211) ;  /* 0x0000003000007945 */ /* 0x000fe20003800000 */
[----:B------:R-:W-:Y:S05]  /*9db0*/  @!P5 BRA `(.L_x_7212) ;  /* 0x000000100000d947 */ /* 0x000fea0003800000 */
[----:B0-----:R0:W-:Y:S02]  /*9dc0*/  RED.E.ADD.F32.FTZ.RN.STRONG.GPU [R4.64+-0x100], R7 ;  /* 0xffff00070400798e */ /* 0x0011e4000c10e79a */
.L_x_7212:
[----:B------:R-:W-:Y:S05]  /*9dd0*/  BSYNC B0 ;  /* 0x0000000000007941 */ /* 0x000fea0003800000 */
.L_x_7211:
[----:B---3--:R-:W3:Y:S01]  /*9de0*/  SHFL.DOWN PT, R120, R41, 0x1, 0x1f ;  /* 0x08201f0029787f89 */ /* 0x008ee200000e0000 */
[----:B------:R-:W-:Y:S01]  /*9df0*/  ISETP.GT.AND P0, PT, R249, 0x1e, PT ;  /* 0x0000001ef900780c */ /* 0x000fe20003f04270 */
[----:B------:R-:W-:Y:S01]  /*9e00*/  FFMA.FTZ R10, R193, R10, R11 ;  /* 0x0000000ac10a7223 */ /* 0x000fe2000001000b */
[----:B0-2---:R-:W-:Y:S01]  /*9e10*/  MOV R5, R41 ;  /* 0x0000002900057202 */ /* 0x005fe20000000f00 */
[----:B------:R-:W0:Y:S01]  /*9e20*/  SHFL.DOWN PT, R121, R8, 0x1, 0x1f ;  /* 0x08201f0008797f89 */ /* 0x000e2200000e0000 */
[----:B------:R-:W-:Y:S01]  /*9e30*/  MOV R6, R8 ;  /* 0x0000000800067202 */ /* 0x000fe20000000f00 */
[----:B------:R-:W-:Y:S01]  /*9e40*/  FMUL.FTZ R20, R199, R20 ;  /* 0x00000014c7147220 */ /* 0x000fe20000410000 */
[----:B------:R-:W-:Y:S01]  /*9e50*/  MOV R7, R2 ;  /* 0x0000000200077202 */ /* 0x000fe20000000f00 */
[----:B-1----:R-:W1:Y:S01]  /*9e60*/  SHFL.DOWN PT, R122, R2, 0x1, 0x1f ;  /* 0x08201f00027a7f89 */ /* 0x002e6200000e0000 */
[----:B------:R-:W-:Y:S01]  /*9e70*/  MOV R4, R9 ;  /* 0x0000000900047202 */ /* 0x000fe20000000f00 */
[----:B------:R-:W-:Y:S01]  /*9e80*/  FFMA.FTZ R20, R200, R25, R20 ;  /* 0x00000019c8147223 */ /* 0x000fe20000010014 */
[----:B------:R-:W-:Y:S01]  /*9e90*/  ISETP.NE.AND P1, PT, R249, RZ, PT ;  /* 0x000000fff900720c */ /* 0x000fe20003f25270 */
[----:B----4-:R-:W2:Y:S01]  /*9ea0*/  SHFL.DOWN PT, R43, R9, 0x1, 0x1f ;  /* 0x08201f00092b7f89 */ /* 0x010ea200000e0000 */
        /* <DEDUP_REMOVED lines=8> */
[----:B---3--:R-:W-:Y:S02]  /*9f30*/  @!P0 FADD.FTZ R5, R5, R120 ;  /* 0x0000007805058221 */ /* 0x008fe40000010000 */
[----:B------:R-:W-:Y:S02]  /*9f40*/  FMUL.FTZ R57, R57, R175 ;  /* 0x000000af39397220 */ /* 0x000fe40000410000 */
[----:B0-----:R-:W-:Y:S01]  /*9f50*/  @!P0 FADD.FTZ R6, R6, R121 ;  /* 0x0000007906068221 */ /* 0x001fe20000010000 */
[----:B------:R-:W0:Y:S01]  /*9f60*/  SHFL.DOWN PT, R2, R5, 0x2, 0x1f ;  /* 0x08401f0005027f89 */ /* 0x000e2200000e0000 */
[----:B------:R-:W-:-:S02]  /*9f70*/  FMUL.FTZ R18, R203, R18 ;  /* 0x00000012cb127220 */ /* 0x000fc40000410000 */
[----:B-1----:R-:W-:Y:S01]  /*9f80*/  @!P0 FADD.FTZ R7, R7, R122 ;  /* 0x0000007a07078221 */ /* 0x002fe20000010000 */
[----:B------:R-:W1:Y:S01]  /*9f90*/  SHFL.DOWN PT, R41, R6, 0x2, 0x1f ;  /* 0x08401f0006297f89 */ /* 0x000e6200000e0000 */
[----:B------:R-:W-:Y:S02]  /*9fa0*/  FFMA.FTZ R0, R107, R42, R0 ;  /* 0x0000002a6b007223 */ /* 0x000fe40000010000 */
[----:B--2---:R-:W-:Y:S01]  /*9fb0*/  @!P0 FADD.FTZ R4, R4, R43 ;  /* 0x0000002b04048221 */ /* 0x004fe20000010000 */
[----:B------:R-:W2:Y:S01]  /*9fc0*/  SHFL.DOWN PT, R8, R7, 0x2, 0x1f ;  /* 0x08401f0007087f89 */ /* 0x000ea200000e0000 */
[----:B------:R-:W-:Y:S01]  /*9fd0*/  ISETP.GT.AND P0, PT, R249, 0x1d, PT ;  /* 0x0000001df900780c */ /* 0x000fe20003f04270 */
[----:B------:R-:W-:Y:S02]  /*9fe0*/  FFMA.FTZ R58, R58, R158, R59 ;  /* 0x0000009e3a3a7223 */ /* 0x000fe4000001003b */
[----:B------:R-:W3:Y:S01]  /*9ff0*/  SHFL.DOWN PT, R9, R4, 0x2, 0x1f ;  /* 0x08401f0004097f89 */ /* 0x000ee200000e0000 */
[----:B------:R-:W-:-:S02]  /*a000*/  FFMA.FTZ R13, R201, R28, R13 ;  /* 0x0000001cc90d7223 */ /* 0x000fc4000001000d */
[----:B------:R-:W-:Y:S02]  /*a010*/  FFMA.FTZ R57, R56, R217, R57 ;  /* 0x000000d938397223 */ /* 0x000fe40000010039 */
[----:B------:R-:W-:Y:S02]  /*a020*/  FFMA.FTZ R18, R204, R29, R18 ;  /* 0x0000001dcc127223 */ /* 0x000fe40000010012 */
[----:B------:R-:W-:Y:S02]  /*a030*/  FMUL.FTZ R63, R63, R174 ;  /* 0x000000ae3f3f7220 */ /* 0x000fe40000410000 */
[----:B------:R-:W-:Y:S02]  /*a040*/  FMUL.FTZ R17, R206, R17 ;  /* 0x00000011ce117220 */ /* 0x000fe40000410000 */
[----:B------:R-:W-:Y:S02]  /*a050*/  FMUL.FTZ R61, R61, R173 ;  /* 0x000000ad3d3d7220 */ /* 0x000fe40000410000 */
[----:B0-----:R-:W-:-:S02]  /*a060*/  @!P0 FADD.FTZ R5, R5, R2 ;  /* 0x0000000205058221 */ /* 0x001fc40000010000 */
[----:B------:R-:W-:Y:S02]  /*a070*/  FMUL.FTZ R14, R207, R14 ;  /* 0x0000000ecf0e7220 */ /* 0x000fe40000410000 */
[----:B-1----:R-:W-:Y:S01]  /*a080*/  @!P0 FADD.FTZ R6, R6, R41 ;  /* 0x0000002906068221 */ /* 0x002fe20000010000 */
[----:B------:R-:W0:Y:S01]  /*a090*/  SHFL.DOWN PT, R2, R5, 0x4, 0x1f ;  /* 0x08801f0005027f89 */ /* 0x000e2200000e0000 */
[----:B------:R-:W-:Y:S02]  /*a0a0*/  FADD.FTZ R91, R0, R91 ;  /* 0x0000005b005b7221 */ /* 0x000fe40000010000 */
        /* <DEDUP_REMOVED lines=25> */
[----:B------:R-:W-:Y:S02]  /*a240*/  FFMA.FTZ R9, R106, R3, R40 ;  /* 0x000000036a097223 */ /* 0x000fe40000010028 */
[----:B------:R-:W3:Y:S01]  /*a250*/  SHFL.DOWN PT, R11, R4, 0x8, 0x1f ;  /* 0x09001f00040b7f89 */ /* 0x000ee200000e0000 */
[----:B------:R-:W-:Y:S02]  /*a260*/  FFMA.FTZ R3, R104, R45, R44 ;  /* 0x0000002d68037223 */ /* 0x000fe4000001002c */
[----:B------:R-:W-:Y:S02]  /*a270*/  FADD.FTZ R90, R9, R90 ;  /* 0x0000005a095a7221 */ /* 0x000fe40000010000 */
[----:B------:R-:W-:-:S02]  /*a280*/  FADD.FTZ R88, R3, R88 ;  /* 0x0000005803587221 */ /* 0x000fc40000010000 */
[----:B------:R-:W-:Y:S02]  /*a290*/  FFMA.FTZ R3, R108, R53, R20 ;  /* 0x000000356c037223 */ /* 0x000fe40000010014 */
[----:B------:R-:W-:Y:S02]  /*a2a0*/  FMUL.FTZ R23, R212, R23 ;  /* 0x00000017d4177220 */ /* 0x000fe40000410000 */
[----:B------:R-:W-:Y:S02]  /*a2b0*/  FADD.FTZ R92, R3, R92 ;  /* 0x0000005c035c7221 */ /* 0x000fe40000010000 */
[----:B0-----:R-:W-:Y:S02]  /*a2c0*/  @!P0 FADD.FTZ R5, R5, R2 ;  /* 0x0000000205058221 */ /* 0x001fe40000010000 */
[----:B------:R-:W-:Y:S02]  /*a2d0*/  FFMA.FTZ R3, R114, R57, R18 ;  /* 0x0000003972037223 */ /* 0x000fe40000010012 */
[----:B-1----:R-:W-:Y:S01]  /*a2e0*/  @!P0 FADD.FTZ R6, R6, R25 ;  /* 0x0000001906068221 */ /* 0x002fe20000010000 */
[----:B------:R-:W0:Y:S01]  /*a2f0*/  SHFL.DOWN PT, R2, R5, 0x10, 0x1f ;  /* 0x0a001f0005027f89 */ /* 0x000e2200000e0000 */
[----:B------:R-:W-:-:S02]  /*a300*/  FMUL.FTZ R71, R71, R170 ;  /* 0x000000aa47477220 */ /* 0x000fc40000410000 */
[----:B--2---:R-:W-:Y:S02]  /*a310*/  @!P0 FADD.FTZ R7, R7, R8 ;  /* 0x0000000807078221 */ /* 0x004fe40000010000 */
[----:B------:R-:W-:Y:S02]  /*a320*/  FMUL.FTZ R15, R214, R15 ;  /* 0x0000000fd60f7220 */ /* 0x000fe40000410000 */
[----:B---3--:R-:W-:Y:S01]  /*a330*/  @!P0 FADD.FTZ R4, R4, R11 ;  /* 0x0000000b04048221 */ /* 0x008fe20000010000 */
[----:B------:R-:W1:Y:S01]  /*a340*/  SHFL.DOWN PT, R8, R7, 0x10, 0x1f ;  /* 0x0a001f0007087f89 */ /* 0x000e6200000e0000 */
[----:B------:R-:W-:Y:S01]  /*a350*/  ISETP.GT.AND P0, PT, R249, 0xf, PT ;  /* 0x0000000ff900780c */ /* 0x000fe20003f04270 */
[----:B------:R-:W-:Y:S02]  /*a360*/  FMUL.FTZ R69, R69, R169 ;  /* 0x000000a945457220 */ /* 0x000fe40000410000 */
[----:B------:R-:W2:Y:S01]  /*a370*/  SHFL.DOWN PT, R11, R6, 0x10, 0x1f ;  /* 0x0a001f00060b7f89 */ /* 0x000ea200000e0000 */
[----:B------:R-:W-:-:S02]  /*a380*/  FMUL.FTZ R12, R215, R12 ;  /* 0x0000000cd70c7220 */ /* 0x000fc40000410000 */
[----:B------:R-:W-:Y:S01]  /*a390*/  FADD.FTZ R99, R0, R99 ;  /* 0x0000006300637221 */ /* 0x000fe20000010000 */
[----:B------:R-:W3:Y:S01]  /*a3a0*/  SHFL.DOWN PT, R9, R4, 0x10, 0x1f ;  /* 0x0a001f0004097f89 */ /* 0x000ee200000e0000 */
[----:B------:R-:W-:Y:S02]  /*a3b0*/  FADD.FTZ R98, R3, R98 ;  /* 0x0000006203627221 */ /* 0x000fe40000010000 */
[----:B------:R-:W-:Y:S02]  /*a3c0*/  FFMA.FTZ R0, R113, R62, R17 ;  /* 0x0000003e71007223 */ /* 0x000fe40000010011 */
[----:B------:R-:W-:Y:S02]  /*a3d0*/  FFMA.FTZ R3, R112, R61, R14 ;  /* 0x0000003d70037223 */ /* 0x000fe4000001000e */
[----:B------:R-:W-:Y:S02]  /*a3e0*/  FFMA.FTZ R49, R48, R163, R49 ;  /* 0x000000a330317223 */ /* 0x000fe40000010031 */
[----:B0-----:R-:W-:-:S02]  /*a3f0*/  @!P0 FADD.FTZ R5, R5, R2 ;  /* 0x0000000205058221 */ /* 0x001fc40000010000 */
[----:B------:R-:W-:Y:S02]  /*a400*/  FFMA.FTZ R51, R196, R51, R126 ;  /* 0x00000033c4337223 */ /* 0x000fe4000001007e */
[----:B------:R-:W-:Y:S02]  /*a410*/  FFMA.FTZ R54, R54, R162, R55 ;  /* 0x000000a236367223 */ /* 0x000fe40000010037 */
[----:B------:R-:W-:Y:S02]  /*a420*/  FFMA.FTZ R30, R197, R30, R123 ;  /* 0x0000001ec51e7223 */ /* 0x000fe4000001007b */
[----:B-1----:R-:W-:Y:S02]  /*a430*/  @!P0 FADD.FTZ R7, R7, R8 ;  /* 0x0000000807078221 */ /* 0x002fe40000010000 */
[----:B------:R-:W-:Y:S02]  /*a440*/  FFMA.FTZ R66, R66, R220, R67 ;  /* 0x000000dc42427223 */ /* 0x000fe40000010043 */
[----:B--2---:R-:W-:-:S02]  /*a450*/  @!P0 FADD.FTZ R6, R6, R11 ;  /* 0x0000000b06068221 */ /* 0x004fc40000010000 */
[----:B------:R-:W-:Y:S02]  /*a460*/  FFMA.FTZ R16, R209, R16, R19 ;  /* 0x00000010d1107223 */ /* 0x000fe40000010013 */
        /* <DEDUP_REMOVED lines=60> */
.L_x_7214:
[----:B0-----:R-:W-:Y:S05]  /*a830*/  BSYNC B0 ;  /* 0x0000000000007941 */ /* 0x001fea0003800000 */
.L_x_7213:
        /* <DEDUP_REMOVED lines=8> */
.L_x_7114:
[----:B-1----:R-:W2:Y:S01]  /*a8c0*/  LDL.LU R0, [R1] ;  /* 0x0000000001007983 */ /* 0x002ea20000300800 */
        /* <DEDUP_REMOVED lines=26> */
[----:B------:R-:W1:Y:S01]  /*aa70*/  LDS.128 R8, [R248.X16] ;  /* 0x00000000f8087984 */ /* 0x000e62000000cc00 */
[----:B------:R-:W-:Y:S01]  /*aa80*/  IMAD.WIDE R2, R224, 0x10, R2 ;  /* 0x00000010e0027825 */ /* 0x000fe200078e0202 */
[----:B------:R-:W-:Y:S02]  /*aa90*/  UIMAD UR7, UR23, UR8, URZ ;  /* 0x00000008170772a4 */ /* 0x000fe4000f8e023f */
[----:B0-----:R-:W0:Y:S01]  /*aaa0*/  LDS.128 R12, [R248.X16+0x200] ;  /* 0x00020000f80c7984 */ /* 0x001e22000000cc00 */
        /* <DEDUP_REMOVED lines=20> */
[----:B-1----:R-:W-:Y:S01]  /*abf0*/  STG.E.128 [R2.64], R8 ;  /* 0x0000000802007986 */ /* 0x002fe2000c101d1a */
[----:B------:R-:W-:-:S03]  /*ac00*/  UIADD3.X UR18, UR18, -0x1, URZ, UP4, !UPT ;  /* 0xffffffff12127890 */ /* 0x000fc6000a7fe43f */
[----:B0-----:R-:W-:Y:S04]  /*ac10*/  STG.E.128 [R2.64+0x200], R12 ;  /* 0x0002000c02007986 */ /* 0x001fe8000c101d1a */
        /* <DEDUP_REMOVED lines=38> */
.L_x_7112:
        /* <DEDUP_REMOVED lines=32> */
.L_x_7218:
[----:B------:R-:W-:Y:S05]  /*b080*/  BSYNC B0 ;  /* 0x0000000000007941 */ /* 0x000fea0003800000 */
.L_x_7217:
        /* <DEDUP_REMOVED lines=31> */
.L_x_7220:
[----:B------:R-:W3:Y:S02]  /*b280*/  S2R R11, SR_TID.X ;  /* 0x00000000000b7919 */ /* 0x000ee40000002100 */
.L_x_7221:
[----:B------:R-:W-:Y:S05]  /*b290*/  BSYNC B0 ;  /* 0x0000000000007941 */ /* 0x000fea0003800000 */
.L_x_7219:
        /* <DEDUP_REMOVED lines=12> */
.L_x_7222:
        /* <DEDUP_REMOVED lines=32> */
.L_x_7119:
[----:B------:R-:W-:Y:S01]  /*b560*/  HFMA2.MMA R126, -RZ, RZ, 0, 5.9604644775390625e-08 ;  /* 0x00000001ff7e7435 */ /* 0x000fe200000001ff */
[----:B------:R-:W-:-:S02]  /*b570*/  MOV R125, R241 ;  /* 0x000000f1007d7202 */ /* 0x000fc40000000f00 */
[----:B------:R-:W-:Y:S02]  /*b580*/  MOV R246, RZ ;  /* 0x000000ff00f67202 */ /* 0x000fe40000000f00 */
[----:B------:R-:W-:Y:S02]  /*b590*/  MOV R245, 0xffffffff ;  /* 0xffffffff00f57802 */ /* 0x000fe40000000f00 */
[----:B------:R-:W-:Y:S02]  /*b5a0*/  MOV R124, 0xb5c0 ;  /* 0x0000b5c0007c7802 */ /* 0x000fe40000000f00 */
[----:B-1----:R-:W-:Y:S05]  /*b5b0*/  CALL.REL.NOINC `($__internal_173_$__cuda_sm70_shflsync_up) ;  /* 0x00001d4000007944 */ /* 0x002fea0003c00000 */
[----:B-1----:R-:W-:Y:S01]  /*b5c0*/  MOV R127, R126 ;  /* 0x0000007e007f7202 */ /* 0x002fe20000000f00 */
[----:B------:R-:W-:Y:S05]  /*b5d0*/  BRA `(.L_x_7223) ;  /* 0xffff941000007947 */ /* 0x000fea000383ffff */
.L_x_7120:
[----:B------:R-:W-:Y:S01]  /*b5e0*/  HFMA2.MMA R126, -RZ, RZ, 0, 5.9604644775390625e-08 ;  /* 0x00000001ff7e7435 */ /* 0x000fe200000001ff */
[----:B------:R-:W-:Y:S02]  /*b5f0*/  MOV R125, R128 ;  /* 0x00000080007d7202 */ /* 0x000fe40000000f00 */
[----:B------:R-:W-:Y:S02]  /*b600*/  MOV R246, RZ ;  /* 0x000000ff00f67202 */ /* 0x000fe40000000f00 */
[----:B------:R-:W-:-:S02]  /*b610*/  MOV R245, 0xffffffff ;  /* 0xffffffff00f57802 */ /* 0x000fc40000000f00 */
[----:B------:R-:W-:Y:S02]  /*b620*/  MOV R124, 0xb640 ;  /* 0x0000b640007c7802 */ /* 0x000fe40000000f00 */
[----:B012---:R-:W-:Y:S05]  /*b630*/  CALL.REL.NOINC `($__internal_173_$__cuda_sm70_shflsync_up) ;  /* 0x00001cc000007944 */ /* 0x007fea0003c00000 */
[----:B-1----:R-:W-:Y:S01]  /*b640*/  MOV R130, R126 ;  /* 0x0000007e00827202 */ /* 0x002fe20000000f00 */
[----:B------:R-:W-:Y:S01]  /*b650*/  HFMA2.MMA R126, -RZ, RZ, 0, 5.9604644775390625e-08 ;  /* 0x00000001ff7e7435 */ /* 0x000fe200000001ff */
[----:B------:R-:W-:Y:S02]  /*b660*/  MOV R125, R129 ;  /* 0x00000081007d7202 */ /* 0x000fe40000000f00 */
[----:B------:R-:W-:Y:S02]  /*b670*/  MOV R246, RZ ;  /* 0x000000ff00f67202 */ /* 0x000fe40000000f00 */
[----:B------:R-:W-:Y:S02]  /*b680*/  MOV R245, 0xffffffff ;  /* 0xffffffff00f57802 */ /* 0x000fe40000000f00 */
[----:B------:R-:W-:Y:S02]  /*b690*/  MOV R124, 0xb6b0 ;  /* 0x0000b6b0007c7802 */ /* 0x000fe40000000f00 */
[----:B------:R-:W-:Y:S05]  /*b6a0*/  CALL.REL.NOINC `($__internal_173_$__cuda_sm70_shflsync_up) ;  /* 0x00001c5000007944 */ /* 0x000fea0003c00000 */
[----:B-1----:R-:W-:Y:S01]  /*b6b0*/  MOV R131, R126 ;  /* 0x0000007e00837202 */ /* 0x002fe20000000f00 */
[----:B------:R-:W-:Y:S01]  /*b6c0*/  HFMA2.MMA R126, -RZ, RZ, 0, 5.9604644775390625e-08 ;  /* 0x00000001ff7e7435 */ /* 0x000fe200000001ff */
[----:B------:R-:W-:-:S02]  /*b6d0*/  MOV R125, R242 ;  /* 0x000000f2007d7202 */ /* 0x000fc40000000f00 */
[----:B------:R-:W-:Y:S02]  /*b6e0*/  MOV R246, RZ ;  /* 0x000000ff00f67202 */ /* 0x000fe40000000f00 */
[----:B------:R-:W-:Y:S02]  /*b6f0*/  MOV R245, 0xffffffff ;  /* 0xffffffff00f57802 */ /* 0x000fe40000000f00 */
[----:B------:R-:W-:Y:S02]  /*b700*/  MOV R124, 0xb720 ;  /* 0x0000b720007c7802 */ /* 0x000fe40000000f00 */
[----:B------:R-:W-:Y:S05]  /*b710*/  CALL.REL.NOINC `($__internal_173_$__cuda_sm70_shflsync_up) ;  /* 0x00001be000007944 */ /* 0x000fea0003c00000 */
        /* <DEDUP_REMOVED lines=20> */
[----:B------:R-:W-:Y:S05]  /*b860*/  CALL.REL.NOINC `($__internal_173_$__cuda_sm70_shflsync_up) ;  /* 0x00001a9000007944 */ /* 0x000fea0003c00000 */
[----:B-1----:R-:W-:Y:S01]  /*b870*/  MOV R127, R126 ;  /* 0x0000007e007f7202 */ /* 0x002fe20000000f00 */
[----:B------:R-:W-:Y:S01]  /*b880*/  HFMA2.MMA R126, -RZ, RZ, 0, 1.1920928955078125e-07 ;  /* 0x00000002ff7e7435 */ /* 0x000fe200000001ff */
[----:B------:R-:W-:Y:S02]  /*b890*/  MOV R125, R128 ;  /* 0x00000080007d7202 */ /* 0x000fe40000000f00 */
[----:B------:R-:W-:-:S02]  /*b8a0*/  MOV R246, RZ ;  /* 0x000000ff00f67202 */ /* 0x000fc40000000f00 */
[----:B------:R-:W-:Y:S02]  /*b8b0*/  MOV R245, 0xffffffff ;  /* 0xffffffff00f57802 */ /* 0x000fe40000000f00 */
[----:B------:R-:W-:Y:S02]  /*b8c0*/  MOV R124, 0xb8e0 ;  /* 0x0000b8e0007c7802 */ /* 0x000fe40000000f00 */
[----:B------:R-:W-:Y:S05]  /*b8d0*/  CALL.REL.NOINC `($__internal_173_$__cuda_sm70_shflsync_up) ;  /* 0x00001a2000007944 */ /* 0x000fea0003c00000 */
[----:B-1----:R-:W-:Y:S01]  /*b8e0*/  MOV R130, R126 ;  /* 0x0000007e00827202 */ /* 0x002fe20000000f00 */
[----:B------:R-:W-:Y:S01]  /*b8f0*/  HFMA2.MMA R126, -RZ, RZ, 0, 1.1920928955078125e-07 ;  /* 0x00000002ff7e7435 */ /* 0x000fe200000001ff */
[----:B------:R-:W-:Y:S02]  /*b900*/  MOV R125, R129 ;  /* 0x00000081007d7202 */ /* 0x000fe40000000f00 */
[----:B------:R-:W-:Y:S02]  /*b910*/  MOV R246, RZ ;  /* 0x000000ff00f67202 */ /* 0x000fe40000000f00 */
[----:B------:R-:W-:Y:S02]  /*b920*/  MOV R245, 0xffffffff ;  /* 0xffffffff00f57802 */ /* 0x000fe40000000f00 */
[----:B------:R-:W-:-:S02]  /*b930*/  MOV R124, 0xb950 ;  /* 0x0000b950007c7802 */ /* 0x000fc40000000f00 */
[----:B------:R-:W-:Y:S05]  /*b940*/  CALL.REL.NOINC `($__internal_173_$__cuda_sm70_shflsync_up) ;  /* 0x000019b000007944 */ /* 0x000fea0003c00000 */
[----:B-1----:R-:W-:Y:S01]  /*b950*/  MOV R131, R126 ;  /* 0x0000007e00837202 */ /* 0x002fe20000000f00 */
[----:B------:R-:W-:Y:S01]  /*b960*/  HFMA2.MMA R126, -RZ, RZ, 0, 1.1920928955078125e-07 ;  /* 0x00000002ff7e7435 */ /* 0x000fe200000001ff */
[----:B------:R-:W-:-:S02]  /*b970*/  MOV R125, R242 ;  /* 0x000000f2007d7202 */ /* 0x000fc40000000f00 */
[----:B------:R-:W-:Y:S02]  /*b980*/  MOV R246, RZ ;  /* 0x000000ff00f67202 */ /* 0x000fe40000000f00 */
[----:B------:R-:W-:Y:S02]  /*b990*/  MOV R245, 0xffffffff ;  /* 0xffffffff00f57802 */ /* 0x000fe40000000f00 */
[----:B------:R-:W-:Y:S02]  /*b9a0*/  MOV R124, 0xb9c0 ;  /* 0x0000b9c0007c7802 */ /* 0x000fe40000000f00 */
[----:B------:R-:W-:Y:S05]  /*b9b0*/  CALL.REL.NOINC `($__internal_173_$__cuda_sm70_shflsync_up) ;  /* 0x0000194000007944 */ /* 0x000fea0003c00000 */
[----:B------:R-:W-:Y:S01]  /*b9c0*/  ISETP.GE.AND P0, PT, R249, 0x2, PT ;  /* 0x00000002f900780c */ /* 0x000fe20003f06270 */
[----:B-1----:R-:W-:Y:S01]  /*b9d0*/  FMUL.FTZ R124, R128, R126 ;  /* 0x0000007e807c7220 */ /* 0x002fe20000410000 */
[----:B------:R-:W-:Y:S01]  /*b9e0*/  MOV R245, 0xffffffff ;  /* 0xffffffff00f57802 */ /* 0x000fe20000000f00 */
        /* <DEDUP_REMOVED lines=11> */
[----:B------:R-:W-:Y:S01]  /*baa0*/  MOV R246, RZ ;  /* 0x000000ff00f67202 */ /* 0x000fe20000000f00 */
[----:B------:R-:W-:Y:S01]  /*bab0*/  @P0 FADD.FTZ R242, R242, R125 ;  /* 0x0000007df2f20221 */ /* 0x000fe20000010000 */
[----:B------:R-:W-:-:S02]  /*bac0*/  MOV R131, R129 ;  /* 0x0000008100837202 */ /* 0x000fc40000000f00 */
[----:B------:R-:W-:Y:S02]  /*bad0*/  MOV R125, R241 ;  /* 0x000000f1007d7202 */ /* 0x000fe40000000f00 */
[----:B------:R-:W-:Y:S02]  /*bae0*/  MOV R129, R242 ;  /* 0x000000f200817202 */ /* 0x000fe40000000f00 */
[----:B------:R-:W-:Y:S05]  /*baf0*/  CALL.REL.NOINC `($__internal_173_$__cuda_sm70_shflsync_up) ;  /* 0x0000180000007944 */ /* 0x000fea0003c00000 */
[----:B-1----:R-:W-:Y:S01]  /*bb00*/  MOV R127, R126 ;  /* 0x0000007e007f7202 */ /* 0x002fe20000000f00 */
[----:B------:R-:W-:Y:S01]  /*bb10*/  HFMA2.MMA R126, -RZ, RZ, 0, 2.384185791015625e-07 ;  /* 0x00000004ff7e7435 */ /* 0x000fe200000001ff */
[----:B------:R-:W-:Y:S02]  /*bb20*/  MOV R125, R128 ;  /* 0x00000080007d7202 */ /* 0x000fe40000000f00 */
[----:B------:R-:W-:Y:S02]  /*bb30*/  MOV R246, RZ ;  /* 0x000000ff00f67202 */ /* 0x000fe40000000f00 */
[----:B------:R-:W-:Y:S02]  /*bb40*/  MOV R245, 0xffffffff ;  /* 0xffffffff00f57802 */ /* 0x000fe40000000f00 */
[----:B------:R-:W-:-:S02]  /*bb50*/  MOV R124, 0xbb70 ;  /* 0x0000bb70007c7802 */ /* 0x000fc40000000f00 */
[----:B------:R-:W-:Y:S05]  /*bb60*/  CALL.REL.NOINC `($__internal_173_$__cuda_sm70_shflsync_up) ;  /* 0x0000179000007944 */ /* 0x000fea0003c00000 */
[----:B-1----:R-:W-:Y:S01]  /*bb70*/  MOV R130, R126 ;  /* 0x0000007e00827202 */ /* 0x002fe20000000f00 */
[----:B------:R-:W-:Y:S01]  /*bb80*/  HFMA2.MMA R126, -RZ, RZ, 0, 2.384185791015625e-07 ;  /* 0x00000004ff7e7435 */ /* 0x000fe200000001ff */
[----:B------:R-:W-:-:S02]  /*bb90*/  MOV R125, R131 ;  /* 0x00000083007d7202 */ /* 0x000fc40000000f00 */
[----:B------:R-:W-:Y:S02]  /*bba0*/  MOV R246, RZ ;  /* 0x000000ff00f67202 */ /* 0x000fe40000000f00 */
[----:B------:R-:W-:Y:S02]  /*bbb0*/  MOV R245, 0xffffffff ;  /* 0xffffffff00f57802 */ /* 0x000fe40000000f00 */
[----:B------:R-:W-:Y:S02]  /*bbc0*/  MOV R124, 0xbbe0 ;  /* 0x0000bbe0007c7802 */ /* 0x000fe40000000f00 */
[----:B------:R-:W-:Y:S05]  /*bbd0*/  CALL.REL.NOINC `($__internal_173_$__cuda_sm70_shflsync_up) ;  /* 0x0000172000007944 */ /* 0x000fea0003c00000 */
[----:B-1----:R-:W-:Y:S01]  /*bbe0*/  MOV R242, R126 ;  /* 0x0000007e00f27202 */ /* 0x002fe20000000f00 */
[----:B------:R-:W-:Y:S01]  /*bbf0*/  HFMA2.MMA R126, -RZ, RZ, 0, 2.384185791015625e-07 ;  /* 0x00000004ff7e7435 */ /* 0x000fe200000001ff */
[----:B------:R-:W-:Y:S02]  /*bc00*/  MOV R125, R129 ;  /* 0x00000081007d7202 */ /* 0x000fe40000000f00 */
[----:B------:R-:W-:Y:S02]  /*bc10*/  MOV R246, RZ ;  /* 0x000000ff00f67202 */ /* 0x000fe40000000f00 */
[----:B------:R-:W-:-:S02]  /*bc20*/  MOV R245, 0xffffffff ;  /* 0xffffffff00f57802 */ /* 0x000fc40000000f00 */
[----:B------:R-:W-:Y:S02]  /*bc30*/  MOV R124, 0xbc50 ;  /* 0x0000bc50007c7802 */ /* 0x000fe40000000f00 */
[----:B------:R-:W-:Y:S05]  /*bc40*/  CALL.REL.NOINC `($__internal_173_$__cuda_sm70_shflsync_up) ;  /* 0x000016b000007944 */ /* 0x000fea0003c00000 */
        /* <DEDUP_REMOVED lines=17> */
[----:B------:R-:W-:Y:S05]  /*bd60*/  CALL.REL.NOINC `($__internal_173_$__cuda_sm70_shflsync_up) ;  /* 0x0000159000007944 */ /* 0x000fea0003c00000 */
[----:B-1----:R-:W-:Y:S01]  /*bd70*/  MOV R127, R126 ;  /* 0x0000007e007f7202 */ /* 0x002fe20000000f00 */
[----:B------:R-:W-:Y:S01]  /*bd80*/  HFMA2.MMA R126, -RZ, RZ, 0, 4.76837158203125e-07 ;  /* 0x00000008ff7e7435 */ /* 0x000fe200000001ff */
[----:B------:R-:W-:Y:S02]  /*bd90*/  MOV R125, R128 ;  /* 0x00000080007d7202 */ /* 0x000fe40000000f00 */
[----:B------:R-:W-:Y:S02]  /*bda0*/  MOV R246, RZ ;  /* 0x000000ff00f67202 */ /* 0x000fe40000000f00 */
[----:B------:R-:W-:Y:S02]  /*bdb0*/  MOV R245, 0xffffffff ;  /* 0xffffffff00f57802 */ /* 0x000fe40000000f00 */
[----:B------:R-:W-:Y:S02]  /*bdc0*/  MOV R124, 0xbde0 ;  /* 0x0000bde0007c7802 */ /* 0x000fe40000000f00 */
[----:B------:R-:W-:Y:S05]  /*bdd0*/  CALL.REL.NOINC `($__internal_173_$__cuda_sm70_shflsync_up) ;  /* 0x0000152000007944 */ /* 0x000fea0003c00000 */
[----:B-1----:R-:W-:Y:S01]  /*bde0*/  MOV R130, R126 ;  /* 0x0000007e00827202 */ /* 0x002fe20000000f00 */
[----:B------:R-:W-:Y:S01]  /*bdf0*/  HFMA2.MMA R126, -RZ, RZ, 0, 4.76837158203125e-07 ;  /* 0x00000008ff7e7435 */ /* 0x000fe200000001ff */
[----:B------:R-:W-:-:S02]  /*be00*/  MOV R125, R131 ;  /* 0x00000083007d7202 */ /* 0x000fc40000000f00 */
[----:B------:R-:W-:Y:S02]  /*be10*/  MOV R246, RZ ;  /* 0x000000ff00f67202 */ /* 0x000fe40000000f00 */
[----:B------:R-:W-:Y:S02]  /*be20*/  MOV R245, 0xffffffff ;  /* 0xffffffff00f57802 */ /* 0x000fe40000000f00 */
[----:B------:R-:W-:Y:S02]  /*be30*/  MOV R124, 0xbe50 ;  /* 0x0000be50007c7802 */ /* 0x000fe40000000f00 */
[----:B------:R-:W-:Y:S05]  /*be40*/  CALL.REL.NOINC `($__internal_173_$__cuda_sm70_shflsync_up) ;  /* 0x000014b000007944 */ /* 0x000fea0003c00000 */
[----:B-1----:R-:W-:Y:S01]  /*be50*/  MOV R242, R126 ;  /* 0x0000007e00f27202 */ /* 0x002fe20000000f00 */
[----:B------:R-:W-:Y:S01]  /*be60*/  HFMA2.MMA R126, -RZ, RZ, 0, 4.76837158203125e-07 ;  /* 0x00000008ff7e7435 */ /* 0x000fe200000001ff */
[----:B------:R-:W-:Y:S02]  /*be70*/  MOV R125, R129 ;  /* 0x00000081007d7202 */ /* 0x000fe40000000f00 */
[----:B------:R-:W-:Y:S02]  /*be80*/  MOV R246, RZ ;  /* 0x000000ff00f67202 */ /* 0x000fe40000000f00 */
[----:B------:R-:W-:-:S02]  /*be90*/  MOV R245, 0xffffffff ;  /* 0xffffffff00f57802 */ /* 0x000fc40000000f00 */
[----:B------:R-:W-:Y:S02]  /*bea0*/  MOV R124, 0xbec0 ;  /* 0x0000bec0007c7802 */ /* 0x000fe40000000f00 */
[----:B------:R-:W-:Y:S05]  /*beb0*/  CALL.REL.NOINC `($__internal_173_$__cuda_sm70_shflsync_up) ;  /* 0x0000144000007944 */ /* 0x000fea0003c00000 */
        /* <DEDUP_REMOVED lines=19> */
[----:B------:R-:W-:Y:S05]  /*bff0*/  CALL.REL.NOINC `($__internal_173_$__cuda_sm70_shflsync_up) ;  /* 0x0000130000007944 */ /* 0x000fea0003c00000 */
[----:B-1----:R-:W-:Y:S01]  /*c000*/  MOV R127, R126 ;  /* 0x0000007e007f7202 */ /* 0x002fe20000000f00 */
[----:B------:R-:W-:Y:S01]  /*c010*/  HFMA2.MMA R126, -RZ, RZ, 0, 9.5367431640625e-07 ;  /* 0x00000010ff7e7435 */ /* 0x000fe200000001ff */
[----:B------:R-:W-:-:S02]  /*c020*/  MOV R125, R128 ;  /* 0x00000080007d7202 */ /* 0x000fc40000000f00 */
[----:B------:R-:W-:Y:S02]  /*c030*/  MOV R246, RZ ;  /* 0x000000ff00f67202 */ /* 0x000fe40000000f00 */
[----:B------:R-:W-:Y:S02]  /*c040*/  MOV R245, 0xffffffff ;  /* 0xffffffff00f57802 */ /* 0x000fe40000000f00 */
[----:B------:R-:W-:Y:S02]  /*c050*/  MOV R124, 0xc070 ;  /* 0x0000c070007c7802 */ /* 0x000fe40000000f00 */
[----:B------:R-:W-:Y:S05]  /*c060*/  CALL.REL.NOINC `($__internal_173_$__cuda_sm70_shflsync_up) ;  /* 0x0000129000007944 */ /* 0x000fea0003c00000 */
[----:B-1----:R-:W-:Y:S01]  /*c070*/  MOV R130, R126 ;  /* 0x0000007e00827202 */ /* 0x002fe20000000f00 */
[----:B------:R-:W-:Y:S01]  /*c080*/  HFMA2.MMA R126, -RZ, RZ, 0, 9.5367431640625e-07 ;  /* 0x00000010ff7e7435 */ /* 0x000fe200000001ff */
[----:B------:R-:W-:Y:S02]  /*c090*/  MOV R125, R131 ;  /* 0x00000083007d7202 */ /* 0x000fe40000000f00 */
[----:B------:R-:W-:Y:S02]  /*c0a0*/  MOV R246, RZ ;  /* 0x000000ff00f67202 */ /* 0x000fe40000000f00 */
[----:B------:R-:W-:-:S02]  /*c0b0*/  MOV R245, 0xffffffff ;  /* 0xffffffff00f57802 */ /* 0x000fc40000000f00 */
[----:B------:R-:W-:Y:S02]  /*c0c0*/  MOV R124, 0xc0e0 ;  /* 0x0000c0e0007c7802 */ /* 0x000fe40000000f00 */
[----:B------:R-:W-:Y:S05]  /*c0d0*/  CALL.REL.NOINC `($__internal_173_$__cuda_sm70_shflsync_up) ;  /* 0x0000122000007944 */ /* 0x000fea0003c00000 */
[----:B-1----:R-:W-:Y:S01]  /*c0e0*/  MOV R131, R126 ;  /* 0x0000007e00837202 */ /* 0x002fe20000000f00 */
[----:B------:R-:W-:Y:S01]  /*c0f0*/  HFMA2.MMA R126, -RZ, RZ, 0, 9.5367431640625e-07 ;  /* 0x00000010ff7e7435 */ /* 0x000fe200000001ff */
[----:B------:R-:W-:Y:S02]  /*c100*/  MOV R125, R129 ;  /* 0x00000081007d7202 */ /* 0x000fe40000000f00 */
[----:B------:R-:W-:Y:S02]  /*c110*/  MOV R246, RZ ;  /* 0x000000ff00f67202 */ /* 0x000fe40000000f00 */
[----:B------:R-:W-:Y:S02]  /*c120*/  MOV R245, 0xffffffff ;  /* 0xffffffff00f57802 */ /* 0x000fe40000000f00 */
[----:B------:R-:W-:Y:S02]  /*c130*/  MOV R124, 0xc150 ;  /* 0x0000c150007c7802 */ /* 0x000fe40000000f00 */
[----:B------:R-:W-:Y:S05]  /*c140*/  CALL.REL.NOINC `($__internal_173_$__cuda_sm70_shflsync_up) ;  /* 0x000011b000007944 */ /* 0x000fea0003c00000 */
[----:B-1----:R-:W-:Y:S05]  /*c150*/  BRA `(.L_x_7224) ;  /* 0xffff8ce000007947 */ /* 0x002fea000383ffff */
.L_x_7125:
[----:B-1----:R-:W-:Y:S01]  /*c160*/  HFMA2.MMA R126, -RZ, RZ, 0, 5.9604644775390625e-08 ;  /* 0x00000001ff7e7435 */ /* 0x002fe200000001ff */
[----:B------:R-:W-:Y:S02]  /*c170*/  MOV R125, R129 ;  /* 0x00000081007d7202 */ /* 0x000fe40000000f00 */
[----:B------:R-:W-:-:S02]  /*c180*/  MOV R246, RZ ;  /* 0x000000ff00f67202 */ /* 0x000fc40000000f00 */
[----:B------:R-:W-:Y:S02]  /*c190*/  MOV R245, 0xffffffff ;  /* 0xffffffff00f57802 */ /* 0x000fe40000000f00 */
[----:B------:R-:W-:Y:S02]  /*c1a0*/  MOV R124, 0xc1c0 ;  /* 0x0000c1c0007c7802 */ /* 0x000fe40000000f00 */
[----:B0-2---:R-:W-:Y:S05]  /*c1b0*/  CALL.REL.NOINC `($__internal_173_$__cuda_sm70_shflsync_up) ;  /* 0x0000114000007944 */ /* 0x005fea0003c00000 */
[----:B-1----:R-:W-:Y:S01]  /*c1c0*/  MOV R127, R126 ;  /* 0x0000007e007f7202 */ /* 0x002fe20000000f00 */
[----:B------:R-:W-:Y:S01]  /*c1d0*/  HFMA2.MMA R126, -RZ, RZ, 0, 5.9604644775390625e-08 ;  /* 0x00000001ff7e7435 */ /* 0x000fe200000001ff */
[----:B------:R-:W-:Y:S02]  /*c1e0*/  MOV R125, R128 ;  /* 0x00000080007d7202 */ /* 0x000fe40000000f00 */
[----:B------:R-:W-:Y:S02]  /*c1f0*/  MOV R246, RZ ;  /* 0x000000ff00f67202 */ /* 0x000fe40000000f00 */
[----:B------:R-:W-:Y:S02]  /*c200*/  MOV R245, 0xffffffff ;  /* 0xffffffff00f57802 */ /* 0x000fe40000000f00 */
[----:B------:R-:W-:-:S02]  /*c210*/  MOV R124, 0xc230 ;  /* 0x0000c230007c7802 */ /* 0x000fc40000000f00 */
        /* <DEDUP_REMOVED lines=8> */
[----:B-1----:R-:W-:Y:S01]  /*c2a0*/  MOV R130, R126 ;  /* 0x0000007e00827202 */ /* 0x002fe20000000f00 */
[----:B------:R-:W-:Y:S01]  /*c2b0*/  HFMA2.MMA R126, -RZ, RZ, 0, 5.9604644775390625e-08 ;  /* 0x00000001ff7e7435 */ /* 0x000fe200000001ff */
[----:B------:R-:W-:Y:S02]  /*c2c0*/  MOV R125, R241 ;  /* 0x000000f1007d7202 */ /* 0x000fe40000000f00 */
[----:B------:R-:W-:Y:S02]  /*c2d0*/  MOV R246, RZ ;  /* 0x000000ff00f67202 */ /* 0x000fe40000000f00 */
[----:B------:R-:W-:-:S02]  /*c2e0*/  MOV R245, 0xffffffff ;  /* 0xffffffff00f57802 */ /* 0x000fc40000000f00 */
[----:B------:R-:W-:Y:S02]  /*c2f0*/  MOV R124, 0xc310 ;  /* 0x0000c310007c7802 */ /* 0x000fe40000000f00 */
[----:B------:R-:W-:Y:S05]  /*c300*/  CALL.REL.NOINC `($__internal_173_$__cuda_sm70_shflsync_up) ;  /* 0x00000ff000007944 */ /* 0x000fea0003c00000 */
[----:B-1----:R-:W-:Y:S01]  /*c310*/  MOV R241, R126 ;  /* 0x0000007e00f17202 */ /* 0x002fe20000000f00 */
[----:B------:R-:W-:Y:S01]  /*c320*/  HFMA2.MMA R126, -RZ, RZ, 0, 0 ;  /* 0x00000000ff7e7435 */ /* 0x000fe200000001ff */
[----:B------:R-:W-:Y:S02]  /*c330*/  MOV R124, R120 ;  /* 0x00000078007c7202 */ /* 0x000fe40000000f00 */
[----:B------:R-:W-:Y:S02]  /*c340*/  MOV R129, R127 ;  /* 0x0000007f00817202 */ /* 0x000fe40000000f00 */
[----:B------:R-:W-:Y:S02]  /*c350*/  MOV R131, R130 ;  /* 0x0000008200837202 */ /* 0x000fe40000000f00 */
[----:B------:R-:W-:Y:S02]  /*c360*/  MOV R125, 0xc380 ;  /* 0x0000c380007d7802 */ /* 0x000fe40000000f00 */
[----:B------:R-:W-:Y:S05]  /*c370*/  CALL.REL.NOINC `($__internal_172_$__cuda_sm70_shflsync_idx_p) ;  /* 0x00000ef000007944 */ /* 0x000fea0003c00000 */
[----:B-1----:R-:W-:Y:S01]  /*c380*/  MOV R130, R126 ;  /* 0x0000007e00827202 */ /* 0x002fe20000000f00 */
[----:B------:R-:W-:Y:S01]  /*c390*/  HFMA2.MMA R126, -RZ, RZ, 0, 0 ;  /* 0x00000000ff7e7435 */ /* 0x000fe200000001ff */
[----:B------:R-:W-:-:S02]  /*c3a0*/  MOV R124, R121 ;  /* 0x00000079007c7202 */ /* 0x000fc40000000f00 */
[----:B------:R-:W-:-:S03]  /*c3b0*/  MOV R125, 0xc3d0 ;  /* 0x0000c3d0007d7802 */ /* 0x000fc60000000f00 */
[----:B0-2---:R-:W-:Y:S05]  /*c3c0*/  CALL.REL.NOINC `($__internal_172_$__cuda_sm70_shflsync_idx_p) ;  /* 0x00000ea000007944 */ /* 0x005fea0003c00000 */
[----:B-1----:R-:W-:Y:S01]  /*c3d0*/  MOV R242, R126 ;  /* 0x0000007e00f27202 */ /* 0x002fe20000000f00 */
[----:B------:R-:W-:Y:S01]  /*c3e0*/  HFMA2.MMA R126, -RZ, RZ, 0, 0 ;  /* 0x00000000ff7e7435 */ /* 0x000fe200000001ff */
[----:B------:R-:W-:Y:S02]  /*c3f0*/  MOV R124, R122 ;  /* 0x0000007a007c7202 */ /* 0x000fe40000000f00 */
        /* <DEDUP_REMOVED lines=8> */
[----:B0-2---:R-:W-:Y:S05]  /*c480*/  BRA `(.L_x_7225) ;  /* 0xffff8c7000007947 */ /* 0x005fea000383ffff */
.L_x_7128:
[----:B------:R-:W-:Y:S01]  /*c490*/  HFMA2.MMA R126, -RZ, RZ, 0, 5.9604644775390625e-08 ;  /* 0x00000001ff7e7435 */ /* 0x000fe200000001ff */
[----:B------:R-:W-:-:S02]  /*c4a0*/  MOV R242, 0x1f ;  /* 0x0000001f00f27802 */ /* 0x000fc40000000f00 */
[----:B------:R-:W-:Y:S02]  /*c4b0*/  MOV R125, 0xffffffff ;  /* 0xffffffff007d7802 */ /* 0x000fe40000000f00 */
[----:B------:R-:W-:Y:S02]  /*c4c0*/  MOV R124, 0xc4e0 ;  /* 0x0000c4e0007c7802 */ /* 0x000fe40000000f00 */
[----:B------:R-:W-:Y:S05]  /*c4d0*/  CALL.REL.NOINC `($__internal_171_$__cuda_sm70_shflsync_down) ;  /* 0x00000d5000007944 */ /* 0x000fea0003c00000 */
[----:B-1----:R-:W-:Y:S01]  /*c4e0*/  MOV R130, R126 ;  /* 0x0000007e00827202 */ /* 0x002fe20000000f00 */
[----:B------:R-:W-:Y:S05]  /*c4f0*/  BRA `(.L_x_7226) ;  /* 0xffff9f4000007947 */ /* 0x000fea000383ffff */
.L_x_7129:
[----:B------:R-:W-:Y:S01]  /*c500*/  HFMA2.MMA R126, -RZ, RZ, 0, 5.9604644775390625e-08 ;  /* 0x00000001ff7e7435 */ /* 0x000fe200000001ff */
[----:B0-----:R-:W-:Y:S02]  /*c510*/  MOV R243, R129 ;  /* 0x0000008100f37202 */ /* 0x001fe40000000f00 */
[----:B------:R-:W-:Y:S02]  /*c520*/  MOV R242, 0x1f ;  /* 0x0000001f00f27802 */ /* 0x000fe40000000f00 */
[----:B------:R-:W-:Y:S02]  /*c530*/  MOV R125, 0xffffffff ;  /* 0xffffffff007d7802 */ /* 0x000fe40000000f00 */
[----:B------:R-:W-:-:S02]  /*c540*/  MOV R124, 0xc560 ;  /* 0x0000c560007c7802 */ /* 0x000fc40000000f00 */
[----:B-1----:R-:W-:Y:S05]  /*c550*/  CALL.REL.NOINC `($__internal_171_$__cuda_sm70_shflsync_down) ;  /* 0x00000cd000007944 */ /* 0x002fea0003c00000 */
[----:B-1----:R-:W-:Y:S01]  /*c560*/  MOV R129, R126 ;  /* 0x0000007e00817202 */ /* 0x002fe20000000f00 */
[----:B------:R-:W-:Y:S01]  /*c570*/  HFMA2.MMA R126, -RZ, RZ, 0, 5.9604644775390625e-08 ;  /* 0x00000001ff7e7435 */ /* 0x000fe200000001ff */
[----:B------:R-:W-:-:S02]  /*c580*/  MOV R243, R128 ;  /* 0x0000008000f37202 */ /* 0x000fc40000000f00 */
[----:B------:R-:W-:Y:S02]  /*c590*/  MOV R242, 0x1f ;  /* 0x0000001f00f27802 */ /* 0x000fe40000000f00 */
[----:B------:R-:W-:Y:S02]  /*c5a0*/  MOV R125, 0xffffffff ;  /* 0xffffffff007d7802 */ /* 0x000fe40000000f00 */
[----:B------:R-:W-:Y:S02]  /*c5b0*/  MOV R124, 0xc5d0 ;  /* 0x0000c5d0007c7802 */ /* 0x000fe40000000f00 */
[----:B------:R-:W-:Y:S05]  /*c5c0*/  CALL.REL.NOINC `($__internal_171_$__cuda_sm70_shflsync_down) ;  /* 0x00000c6000007944 */ /* 0x000fea0003c00000 */
[----:B-1----:R-:W-:Y:S01]  /*c5d0*/  MOV R160, R126 ;  /* 0x0000007e00a07202 */ /* 0x002fe20000000f00 */
[----:B------:R-:W-:Y:S01]  /*c5e0*/  HFMA2.MMA R126, -RZ, RZ, 0, 5.9604644775390625e-08 ;  /* 0x00000001ff7e7435 */ /* 0x000fe200000001ff */
[----:B------:R-:W-:Y:S02]  /*c5f0*/  MOV R243, R127 ;  /* 0x0000007f00f37202 */ /* 0x000fe40000000f00 */
[----:B------:R-:W-:Y:S02]  /*c600*/  MOV R242, 0x1f ;  /* 0x0000001f00f27802 */ /* 0x000fe40000000f00 */
[----:B------:R-:W-:-:S02]  /*c610*/  MOV R125, 0xffffffff ;  /* 0xffffffff007d7802 */ /* 0x000fc40000000f00 */
[----:B------:R-:W-:Y:S02]  /*c620*/  MOV R124, 0xc640 ;  /* 0x0000c640007c7802 */ /* 0x000fe40000000f00 */
[----:B------:R-:W-:Y:S05]  /*c630*/  CALL.REL.NOINC `($__internal_171_$__cuda_sm70_shflsync_down) ;  /* 0x00000bf000007944 */ /* 0x000fea0003c00000 */
[----:B-1----:R-:W-:Y:S05]  /*c640*/  BRA `(.L_x_7227) ;  /* 0xffff9e3000007947 */ /* 0x002fea000383ffff */
.L_x_7132:
[----:B0-----:R-:W-:Y:S01]  /*c650*/  HFMA2.MMA R126, -RZ, RZ, 0, 1.1920928955078125e-07 ;  /* 0x00000002ff7e7435 */ /* 0x001fe200000001ff */
[----:B------:R-:W-:Y:S02]  /*c660*/  MOV R243, R131 ;  /* 0x0000008300f37202 */ /* 0x000fe40000000f00 */
[----:B------:R-:W-:Y:S02]  /*c670*/  MOV R242, 0x1f ;  /* 0x0000001f00f27802 */ /* 0x000fe40000000f00 */
[----:B------:R-:W-:Y:S02]  /*c680*/  MOV R125, 0xffffffff ;  /* 0xffffffff007d7802 */ /* 0x000fe40000000f00 */
[----:B------:R-:W-:Y:S02]  /*c690*/  MOV R124, 0xc6b0 ;  /* 0x0000c6b0007c7802 */ /* 0x000fe40000000f00 */
[----:B-1234-:R-:W-:Y:S05]  /*c6a0*/  CALL.REL.NOINC `($__internal_171_$__cuda_sm70_shflsync_down) ;  /* 0x00000b8000007944 */ /* 0x01efea0003c00000 */
[----:B-1----:R-:W-:Y:S01]  /*c6b0*/  MOV R129, R126 ;  /* 0x0000007e00817202 */ /* 0x002fe20000000f00 */
[----:B------:R-:W-:Y:S01]  /*c6c0*/  HFMA2.MMA R126, -RZ, RZ, 0, 1.1920928955078125e-07 ;  /* 0x00000002ff7e7435 */ /* 0x000fe200000001ff */
[----:B------:R-:W-:Y:S02]  /*c6d0*/  MOV R243, R241 ;  /* 0x000000f100f37202 */ /* 0x000fe40000000f00 */
[----:B------:R-:W-:-:S02]  /*c6e0*/  MOV R242, 0x1f ;  /* 0x0000001f00f27802 */ /* 0x000fc40000000f00 */
[----:B------:R-:W-:Y:S02]  /*c6f0*/  MOV R125, 0xffffffff ;  /* 0xffffffff007d7802 */ /* 0x000fe40000000f00 */
[----:B------:R-:W-:Y:S02]  /*c700*/  MOV R124, 0xc720 ;  /* 0x0000c720007c7802 */ /* 0x000fe40000000f00 */
[----:B------:R-:W-:Y:S05]  /*c710*/  CALL.REL.NOINC `($__internal_171_$__cuda_sm70_shflsync_down) ;  /* 0x00000b1000007944 */ /* 0x000fea0003c00000 */
[----:B-1----:R-:W-:Y:S01]  /*c720*/  MOV R130, R126 ;  /* 0x0000007e00827202 */ /* 0x002fe20000000f00 */
[----:B------:R-:W-:Y:S01]  /*c730*/  HFMA2.MMA R126, -RZ, RZ, 0, 1.1920928955078125e-07 ;  /* 0x00000002ff7e7435 */ /* 0x000fe200000001ff */
[----:B------:R-:W-:Y:S02]  /*c740*/  MOV R243, R128 ;  /* 0x0000008000f37202 */ /* 0x000fe40000000f00 */
[----:B------:R-:W-:Y:S02]  /*c750*/  MOV R242, 0x1f ;  /* 0x0000001f00f27802 */ /* 0x000fe40000000f00 */
[----:B------:R-:W-:Y:S02]  /*c760*/  MOV R125, 0xffffffff ;  /* 0xffffffff007d7802 */ /* 0x000fe40000000f00 */
[----:B------:R-:W-:-:S02]  /*c770*/  MOV R124, 0xc790 ;  /* 0x0000c790007c7802 */ /* 0x000fc40000000f00 */
[----:B------:R-:W-:Y:S05]  /*c780*/  CALL.REL.NOINC `($__internal_171_$__cuda_sm70_shflsync_down) ;  /* 0x00000aa000007944 */ /* 0x000fea0003c00000 */
[----:B-1----:R-:W-:Y:S01]  /*c790*/  MOV R160, R126 ;  /* 0x0000007e00a07202 */ /* 0x002fe20000000f00 */
[----:B------:R-:W-:Y:S01]  /*c7a0*/  HFMA2.MMA R126, -RZ, RZ, 0, 1.1920928955078125e-07 ;  /* 0x00000002ff7e7435 */ /* 0x000fe200000001ff */
[----:B------:R-:W-:-:S02]  /*c7b0*/  MOV R243, R127 ;  /* 0x0000007f00f37202 */ /* 0x000fc40000000f00 */
[----:B------:R-:W-:Y:S02]  /*c7c0*/  MOV R242, 0x1f ;  /* 0x0000001f00f27802 */ /* 0x000fe40000000f00 */
[----:B------:R-:W-:Y:S02]  /*c7d0*/  MOV R125, 0xffffffff ;  /* 0xffffffff007d7802 */ /* 0x000fe40000000f00 */
[----:B------:R-:W-:Y:S02]  /*c7e0*/  MOV R124, 0xc800 ;  /* 0x0000c800007c7802 */ /* 0x000fe40000000f00 */
[----:B------:R-:W-:Y:S05]  /*c7f0*/  CALL.REL.NOINC `($__internal_171_$__cuda_sm70_shflsync_down) ;  /* 0x00000a3000007944 */ /* 0x000fea0003c00000 */
[----:B-1----:R-:W-:Y:S05]  /*c800*/  BRA `(.L_x_7228) ;  /* 0xffff9dc000007947 */ /* 0x002fea000383ffff */
.L_x_7135:
[----:B0-----:R-:W-:Y:S01]  /*c810*/  HFMA2.MMA R126, -RZ, RZ, 0, 2.384185791015625e-07 ;  /* 0x00000004ff7e7435 */ /* 0x001fe200000001ff */
[----:B------:R-:W-:Y:S02]  /*c820*/  MOV R243, R131 ;  /* 0x0000008300f37202 */ /* 0x000fe40000000f00 */
[----:B------:R-:W-:Y:S02]  /*c830*/  MOV R242, 0x1f ;  /* 0x0000001f00f27802 */ /* 0x000fe40000000f00 */
[----:B------:R-:W-:Y:S02]  /*c840*/  MOV R125, 0xffffffff ;  /* 0xffffffff007d7802 */ /* 0x000fe40000000f00 */
[----:B------:R-:W-:-:S02]  /*c850*/  MOV R124, 0xc870 ;  /* 0x0000c870007c7802 */ /* 0x000fc40000000f00 */
[----:B-1234-:R-:W-:Y:S05]  /*c860*/  CALL.REL.NOINC `($__internal_171_$__cuda_sm70_shflsync_down) ;  /* 0x000009c000007944 */ /* 0x01efea0003c00000 */
[----:B-1----:R-:W-:Y:S01]  /*c870*/  MOV R129, R126 ;  /* 0x0000007e00817202 */ /* 0x002fe20000000f00 */
[----:B------:R-:W-:Y:S05]  /*c880*/  BRA `(.L_x_7229) ;  /* 0xffff9e6000007947 */ /* 0x000fea000383ffff */
.L_x_7136:
[----:B0-----:R-:W-:Y:S01]  /*c890*/  HFMA2.MMA R126, -RZ, RZ, 0, 2.384185791015625e-07 ;  /* 0x00000004ff7e7435 */ /* 0x001fe200000001ff */
[----:B------:R-:W-:-:S02]  /*c8a0*/  MOV R243, R241 ;  /* 0x000000f100f37202 */ /* 0x000fc40000000f00 */
[----:B------:R-:W-:Y:S02]  /*c8b0*/  MOV R242, 0x1f ;  /* 0x0000001f00f27802 */ /* 0x000fe40000000f00 */
[----:B------:R-:W-:Y:S02]  /*c8c0*/  MOV R125, 0xffffffff ;  /* 0xffffffff007d7802 */ /* 0x000fe40000000f00 */
[----:B------:R-:W-:Y:S02]  /*c8d0*/  MOV R124, 0xc8f0 ;  /* 0x0000c8f0007c7802 */ /* 0x000fe40000000f00 */
[----:B-1234-:R-:W-:Y:S05]  /*c8e0*/  CALL.REL.NOINC `($__internal_171_$__cuda_sm70_shflsync_down) ;  /* 0x0000094000007944 */ /* 0x01efea0003c00000 */
[----:B-1----:R-:W-:Y:S01]  /*c8f0*/  MOV R130, R126 ;  /* 0x0000007e00827202 */ /* 0x002fe20000000f00 */
[----:B------:R-:W-:Y:S01]  /*c900*/  HFMA2.MMA R126, -RZ, RZ, 0, 2.384185791015625e-07 ;  /* 0x00000004ff7e7435 */ /* 0x000fe200000001ff */
[----:B------:R-:W-:Y:S02]  /*c910*/  MOV R243, R128 ;  /* 0x0000008000f37202 */ /* 0x000fe40000000f00 */
[----:B------:R-:W-:Y:S02]  /*c920*/  MOV R242, 0x1f ;  /* 0x0000001f00f27802 */ /* 0x000fe40000000f00 */
[----:B------:R-:W-:-:S02]  /*c930*/  MOV R125, 0xffffffff ;  /* 0xffffffff007d7802 */ /* 0x000fc40000000f00 */
[----:B------:R-:W-:Y:S02]  /*c940*/  MOV R124, 0xc960 ;  /* 0x0000c960007c7802 */ /* 0x000fe40000000f00 */
[----:B------:R-:W-:Y:S05]  /*c950*/  CALL.REL.NOINC `($__internal_171_$__cuda_sm70_shflsync_down) ;  /* 0x000008d000007944 */ /* 0x000fea0003c00000 */
[----:B-1----:R-:W-:Y:S01]  /*c960*/  MOV R160, R126 ;  /* 0x0000007e00a07202 */ /* 0x002fe20000000f00 */
[----:B------:R-:W-:Y:S01]  /*c970*/  HFMA2.MMA R126, -RZ, RZ, 0, 2.384185791015625e-07 ;  /* 0x00000004ff7e7435 */ /* 0x000fe200000001ff */
[----:B------:R-:W-:Y:S02]  /*c980*/  MOV R243, R127 ;  /* 0x0000007f00f37202 */ /* 0x000fe40000000f00 */
[----:B------:R-:W-:Y:S02]  /*c990*/  MOV R242, 0x1f ;  /* 0x0000001f00f27802 */ /* 0x000fe40000000f00 */
[----:B------:R-:W-:Y:S02]  /*c9a0*/  MOV R125, 0xffffffff ;  /* 0xffffffff007d7802 */ /* 0x000fe40000000f00 */
[----:B------:R-:W-:Y:S02]  /*c9b0*/  MOV R124, 0xc9d0 ;  /* 0x0000c9d0007c7802 */ /* 0x000fe40000000f00 */
[----:B------:R-:W-:Y:S05]  /*c9c0*/  CALL.REL.NOINC `($__internal_171_$__cuda_sm70_shflsync_down) ;  /* 0x0000086000007944 */ /* 0x000fea0003c00000 */
[----:B-1----:R-:W-:Y:S05]  /*c9d0*/  BRA `(.L_x_7230) ;  /* 0xffff9d5000007947 */ /* 0x002fea000383ffff */
.L_x_7139:
[----:B0-----:R-:W-:Y:S01]  /*c9e0*/  HFMA2.MMA R126, -RZ, RZ, 0, 4.76837158203125e-07 ;  /* 0x00000008ff7e7435 */ /* 0x001fe200000001ff */
[----:B------:R-:W-:Y:S02]  /*c9f0*/  MOV R243, R131 ;  /* 0x0000008300f37202 */ /* 0x000fe40000000f00 */
[----:B------:R-:W-:-:S02]  /*ca00*/  MOV R242, 0x1f ;  /* 0x0000001f00f27802 */ /* 0x000fc40000000f00 */
[----:B------:R-:W-:Y:S02]  /*ca10*/  MOV R125, 0xffffffff ;  /* 0xffffffff007d7802 */ /* 0x000fe40000000f00 */
[----:B------:R-:W-:Y:S02]  /*ca20*/  MOV R124, 0xca40 ;  /* 0x0000ca40007c7802 */ /* 0x000fe40000000f00 */
[----:B-1234-:R-:W-:Y:S05]  /*ca30*/  CALL.REL.NOINC `($__internal_171_$__cuda_sm70_shflsync_down) ;  /* 0x000007f000007944 */ /* 0x01efea0003c00000 */
[----:B-1----:R-:W-:Y:S01]  /*ca40*/  MOV R129, R126 ;  /* 0x0000007e00817202 */ /* 0x002fe20000000f00 */
[----:B------:R-:W-:Y:S01]  /*ca50*/  HFMA2.MMA R126, -RZ, RZ, 0, 4.76837158203125e-07 ;  /* 0x00000008ff7e7435 */ /* 0x000fe200000001ff */
[----:B------:R-:W-:Y:S02]  /*ca60*/  MOV R243, R241 ;  /* 0x000000f100f37202 */ /* 0x000fe40000000f00 */
[----:B------:R-:W-:Y:S02]  /*ca70*/  MOV R242, 0x1f ;  /* 0x0000001f00f27802 */ /* 0x000fe40000000f00 */
[----:B------:R-:W-:Y:S02]  /*ca80*/  MOV R125, 0xffffffff ;  /* 0xffffffff007d7802 */ /* 0x000fe40000000f00 */
[----:B------:R-:W-:-:S02]  /*ca90*/  MOV R124, 0xcab0 ;  /* 0x0000cab0007c7802 */ /* 0x000fc40000000f00 */
[----:B------:R-:W-:Y:S05]  /*caa0*/  CALL.REL.NOINC `($__internal_171_$__cuda_sm70_shflsync_down) ;  /* 0x0000078000007944 */ /* 0x000fea0003c00000 */
[----:B-1----:R-:W-:Y:S01]  /*cab0*/  MOV R130, R126 ;  /* 0x0000007e00827202 */ /* 0x002fe20000000f00 */
[----:B------:R-:W-:Y:S01]  /*cac0*/  HFMA2.MMA R126, -RZ, RZ, 0, 4.76837158203125e-07 ;  /* 0x00000008ff7e7435 */ /* 0x000fe200000001ff */
[----:B------:R-:W-:-:S02]  /*cad0*/  MOV R243, R128 ;  /* 0x0000008000f37202 */ /* 0x000fc40000000f00 */
[----:B------:R-:W-:Y:S02]  /*cae0*/  MOV R242, 0x1f ;  /* 0x0000001f00f27802 */ /* 0x000fe40000000f00 */
[----:B------:R-:W-:Y:S02]  /*caf0*/  MOV R125, 0xffffffff ;  /* 0xffffffff007d7802 */ /* 0x000fe40000000f00 */
[----:B------:R-:W-:Y:S02]  /*cb00*/  MOV R124, 0xcb20 ;  /* 0x0000cb20007c7802 */ /* 0x000fe40000000f00 */
[----:B------:R-:W-:Y:S05]  /*cb10*/  CALL.REL.NOINC `($__internal_171_$__cuda_sm70_shflsync_down) ;  /* 0x0000071000007944 */ /* 0x000fea0003c00000 */
[----:B-1----:R-:W-:Y:S01]  /*cb20*/  MOV R160, R126 ;  /* 0x0000007e00a07202 */ /* 0x002fe20000000f00 */
[----:B------:R-:W-:Y:S01]  /*cb30*/  HFMA2.MMA R126, -RZ, RZ, 0, 4.76837158203125e-07 ;  /* 0x00000008ff7e7435 */ /* 0x000fe200000001ff */
[----:B------:R-:W-:Y:S02]  /*cb40*/  MOV R243, R127 ;  /* 0x0000007f00f37202 */ /* 0x000fe40000000f00 */
[----:B------:R-:W-:Y:S02]  /*cb50*/  MOV R242, 0x1f ;  /* 0x0000001f00f27802 */ /* 0x000fe40000000f00 */
[----:B------:R-:W-:-:S02]  /*cb60*/  MOV R125, 0xffffffff ;  /* 0xffffffff007d7802 */ /* 0x000fc40000000f00 */
[----:B------:R-:W-:Y:S02]  /*cb70*/  MOV R124, 0xcb90 ;  /* 0x0000cb90007c7802 */ /* 0x000fe40000000f00 */
[----:B------:R-:W-:Y:S05]  /*cb80*/  CALL.REL.NOINC `($__internal_171_$__cuda_sm70_shflsync_down) ;  /* 0x000006a000007944 */ /* 0x000fea0003c00000 */
[----:B-1----:R-:W-:Y:S05]  /*cb90*/  BRA `(.L_x_7231) ;  /* 0xffff9ce000007947 */ /* 0x002fea000383ffff */
.L_x_7142:
[----:B0-----:R-:W-:Y:S01]  /*cba0*/  HFMA2.MMA R126, -RZ, RZ, 0, 9.5367431640625e-07 ;  /* 0x00000010ff7e7435 */ /* 0x001fe200000001ff */
[----:B------:R-:W-:Y:S02]  /*cbb0*/  MOV R243, R131 ;  /* 0x0000008300f37202 */ /* 0x000fe40000000f00 */
[----:B------:R-:W-:Y:S02]  /*cbc0*/  MOV R242, 0x1f ;  /* 0x0000001f00f27802 */ /* 0x000fe40000000f00 */
[----:B------:R-:W-:Y:S02]  /*cbd0*/  MOV R125, 0xffffffff ;  /* 0xffffffff007d7802 */ /* 0x000fe40000000f00 */
[----:B------:R-:W-:Y:S02]  /*cbe0*/  MOV R124, 0xcc00 ;  /* 0x0000cc00007c7802 */ /* 0x000fe40000000f00 */
[----:B-1234-:R-:W-:Y:S05]  /*cbf0*/  CALL.REL.NOINC `($__internal_171_$__cuda_sm70_shflsync_down) ;  /* 0x0000063000007944 */ /* 0x01efea0003c00000 */
[----:B-1----:R-:W-:Y:S01]  /*cc00*/  MOV R129, R126 ;  /* 0x0000007e00817202 */ /* 0x002fe20000000f00 */
[----:B------:R-:W-:Y:S05]  /*cc10*/  BRA `(.L_x_7232) ;  /* 0xffff9d8000007947 */ /* 0x000fea000383ffff */
.L_x_7143:
[----:B0-----:R-:W-:Y:S01]  /*cc20*/  HFMA2.MMA R126, -RZ, RZ, 0, 9.5367431640625e-07 ;  /* 0x00000010ff7e7435 */ /* 0x001fe200000001ff */
[----:B------:R-:W-:Y:S02]  /*cc30*/  MOV R243, R241 ;  /* 0x000000f100f37202 */ /* 0x000fe40000000f00 */
[----:B------:R-:W-:-:S02]  /*cc40*/  MOV R242, 0x1f ;  /* 0x0000001f00f27802 */ /* 0x000fc40000000f00 */
[----:B------:R-:W-:Y:S02]  /*cc50*/  MOV R125, 0xffffffff ;  /* 0xffffffff007d7802 */ /* 0x000fe40000000f00 */
[----:B------:R-:W-:Y:S02]  /*cc60*/  MOV R124, 0xcc80 ;  /* 0x0000cc80007c7802 */ /* 0x000fe40000000f00 */
[----:B-1234-:R-:W-:Y:S05]  /*cc70*/  CALL.REL.NOINC `($__internal_171_$__cuda_sm70_shflsync_down) ;  /* 0x000005b000007944 */ /* 0x01efea0003c00000 */
[----:B-1----:R-:W-:Y:S01]  /*cc80*/  MOV R130, R126 ;  /* 0x0000007e00827202 */ /* 0x002fe20000000f00 */
[----:B------:R-:W-:Y:S01]  /*cc90*/  HFMA2.MMA R126, -RZ, RZ, 0, 9.5367431640625e-07 ;  /* 0x00000010ff7e7435 */ /* 0x000fe200000001ff */
[----:B------:R-:W-:Y:S02]  /*cca0*/  MOV R243, R128 ;  /* 0x0000008000f37202 */ /* 0x000fe40000000f00 */
[----:B------:R-:W-:Y:S02]  /*ccb0*/  MOV R242, 0x1f ;  /* 0x0000001f00f27802 */ /* 0x000fe40000000f00 */
[----:B------:R-:W-:Y:S02]  /*ccc0*/  MOV R125, 0xffffffff ;  /* 0xffffffff007d7802 */ /* 0x000fe40000000f00 */
[----:B------:R-:W-:-:S02]  /*ccd0*/  MOV R124, 0xccf0 ;  /* 0x0000ccf0007c7802 */ /* 0x000fc40000000f00 */
[----:B------:R-:W-:Y:S05]  /*cce0*/  CALL.REL.NOINC `($__internal_171_$__cuda_sm70_shflsync_down) ;  /* 0x0000054000007944 */ /* 0x000fea0003c00000 */
[----:B-1----:R-:W-:Y:S01]  /*ccf0*/  MOV R160, R126 ;  /* 0x0000007e00a07202 */ /* 0x002fe20000000f00 */
[----:B------:R-:W-:Y:S01]  /*cd00*/  HFMA2.MMA R126, -RZ, RZ, 0, 9.5367431640625e-07 ;  /* 0x00000010ff7e7435 */ /* 0x000fe200000001ff */
[----:B------:R-:W-:-:S02]  /*cd10*/  MOV R243, R127 ;  /* 0x0000007f00f37202 */ /* 0x000fc40000000f00 */
[----:B------:R-:W-:Y:S02]  /*cd20*/  MOV R242, 0x1f ;  /* 0x0000001f00f27802 */ /* 0x000fe40000000f00 */
[----:B------:R-:W-:Y:S02]  /*cd30*/  MOV R125, 0xffffffff ;  /* 0xffffffff007d7802 */ /* 0x000fe40000000f00 */
[----:B------:R-:W-:Y:S02]  /*cd40*/  MOV R124, 0xcd60 ;  /* 0x0000cd60007c7802 */ /* 0x000fe40000000f00 */
[----:B------:R-:W-:Y:S05]  /*cd50*/  CALL.REL.NOINC `($__internal_171_$__cuda_sm70_shflsync_down) ;  /* 0x000004d000007944 */ /* 0x000fea0003c00000 */
[----:B-1----:R-:W-:Y:S05]  /*cd60*/  BRA `(.L_x_7233) ;  /* 0xffff9c7000007947 */ /* 0x002fea000383ffff */
.L_x_7146:
[----:B0-----:R-:W-:Y:S01]  /*cd70*/  HFMA2.MMA R126, -RZ, RZ, 0, 0 ;  /* 0x00000000ff7e7435 */ /* 0x001fe200000001ff */
[----:B------:R-:W-:Y:S02]  /*cd80*/  MOV R124, R131 ;  /* 0x00000083007c7202 */ /* 0x000fe40000000f00 */
[----:B------:R-:W-:-:S03]  /*cd90*/  MOV R125, 0xcdb0 ;  /* 0x0000cdb0007d7802 */ /* 0x000fc60000000f00 */
[----:B-1234-:R-:W-:Y:S05]  /*cda0*/  CALL.REL.NOINC `($__internal_172_$__cuda_sm70_shflsync_idx_p) ;  /* 0x000004c000007944 */ /* 0x01efea0003c00000 */
[----:B-1----:R-:W-:Y:S01]  /*cdb0*/  MOV R129, R126 ;  /* 0x0000007e00817202 */ /* 0x002fe20000000f00 */
[----:B------:R-:W-:Y:S01]  /*cdc0*/  HFMA2.MMA R126, -RZ, RZ, 0, 0 ;  /* 0x00000000ff7e7435 */ /* 0x000fe200000001ff */
[----:B------:R-:W-:Y:S02]  /*cdd0*/  MOV R124, R241 ;  /* 0x000000f1007c7202 */ /* 0x000fe40000000f00 */
[----:B------:R-:W-:-:S03]  /*cde0*/  MOV R125, 0xce00 ;  /* 0x0000ce00007d7802 */ /* 0x000fc60000000f00 */
[----:B0-2---:R-:W-:Y:S05]  /*cdf0*/  CALL.REL.NOINC `($__internal_172_$__cuda_sm70_shflsync_idx_p) ;  /* 0x0000047000007944 */ /* 0x005fea0003c00000 */
        /* <DEDUP_REMOVED lines=11> */
[----:B------:R-:W-:Y:S01]  /*ceb0*/  HFMA2.MMA R126, -RZ, RZ, 0, 5.9604644775390625e-08 ;  /* 0x00000001ff7e7435 */ /* 0x000fe200000001ff */
[----:B------:R-:W-:Y:S02]  /*cec0*/  MOV R243, R131 ;  /* 0x0000008300f37202 */ /* 0x000fe40000000f00 */
[----:B------:R-:W-:Y:S02]  /*ced0*/  MOV R242, 0x1f ;  /* 0x0000001f00f27802 */ /* 0x000fe40000000f00 */
[----:B------:R-:W-:-:S02]  /*cee0*/  MOV R125, 0xffffffff ;  /* 0xffffffff007d7802 */ /* 0x000fc40000000f00 */
[----:B------:R-:W-:Y:S02]  /*cef0*/  MOV R124, 0xcf10 ;  /* 0x0000cf10007c7802 */ /* 0x000fe40000000f00 */
[----:B0-2---:R-:W-:Y:S05]  /*cf00*/  CALL.REL.NOINC `($__internal_171_$__cuda_sm70_shflsync_down) ;  /* 0x0000032000007944 */ /* 0x005fea0003c00000 */
[----:B-1----:R-:W-:Y:S01]  /*cf10*/  MOV R131, R126 ;  /* 0x0000007e00837202 */ /* 0x002fe20000000f00 */
[----:B------:R-:W-:Y:S01]  /*cf20*/  HFMA2.MMA R126, -RZ, RZ, 0, 5.9604644775390625e-08 ;  /* 0x00000001ff7e7435 */ /* 0x000fe200000001ff */
[----:B------:R-:W-:Y:S02]  /*cf30*/  MOV R243, R241 ;  /* 0x000000f100f37202 */ /* 0x000fe40000000f00 */
[----:B------:R-:W-:Y:S02]  /*cf40*/  MOV R242, 0x1f ;  /* 0x0000001f00f27802 */ /* 0x000fe40000000f00 */
[----:B------:R-:W-:Y:S02]  /*cf50*/  MOV R125, 0xffffffff ;  /* 0xffffffff007d7802 */ /* 0x000fe40000000f00 */
[----:B------:R-:W-:Y:S02]  /*cf60*/  MOV R124, 0xcf80 ;  /* 0x0000cf80007c7802 */ /* 0x000fe40000000f00 */
[----:B------:R-:W-:Y:S05]  /*cf70*/  CALL.REL.NOINC `($__internal_171_$__cuda_sm70_shflsync_down) ;  /* 0x000002b000007944 */ /* 0x000fea0003c00000 */
        /* <DEDUP_REMOVED lines=14> */
[----:B-1----:R-:W-:Y:S01]  /*d060*/  MOV R243, R126 ;  /* 0x0000007e00f37202 */ /* 0x002fe20000000f00 */
[----:B------:R-:W-:Y:S01]  /*d070*/  FMUL.FTZ R126, R122, R161 ;  /* 0x000000a17a7e7220 */ /* 0x000fe20000410000 */
[----:B------:R-:W-:Y:S01]  /*d080*/  MOV R124, R120 ;  /* 0x00000078007c7202 */ /* 0x000fe20000000f00 */
[C---:B------:R-:W-:Y:S01]  /*d090*/  FMUL.FTZ R245, R120.reuse, R129 ;  /* 0x0000008178f57220 */ /* 0x040fe20000410000 */
[----:B------:R-:W-:Y:S01]  /*d0a0*/  MOV R125, 0xd120 ;  /* 0x0000d120007d7802 */ /* 0x000fe20000000f00 */
[-C--:B------:R-:W-:Y:S02]  /*d0b0*/  FMUL.FTZ R127, R120, R161.reuse ;  /* 0x000000a1787f7220 */ /* 0x080fe40000410000 */
[-C--:B------:R-:W-:Y:S02]  /*d0c0*/  FMUL.FTZ R244, R123, R161.reuse ;  /* 0x000000a17bf47220 */ /* 0x080fe40000410000 */
[----:B------:R-:W-:Y:S02]  /*d0d0*/  FMUL.FTZ R120, R121, R161 ;  /* 0x000000a179787220 */ /* 0x000fe40000410000 */
[-C--:B------:R-:W-:Y:S01]  /*d0e0*/  FFMA.FTZ R161, R123, R129.reuse, R126 ;  /* 0x000000817ba17223 */ /* 0x080fe2000001007e */
[----:B------:R-:W-:Y:S01]  /*d0f0*/  HFMA2.MMA R126, -RZ, RZ, 0, 0 ;  /* 0x00000000ff7e7435 */ /* 0x000fe200000001ff */
[----:B------:R-:W-:-:S05]  /*d100*/  FFMA.FTZ R244, R122, R129, -R244 ;  /* 0x000000817af47223 */ /* 0x000fca00000108f4 */
        /* <DEDUP_REMOVED lines=18> */
        .weak           $__internal_171_$__cuda_sm70_shflsync_down
        .type           $__internal_171_$__cuda_sm70_shflsync_down,@function
        .size           $__internal_171_$__cuda_sm70_shflsync_down,($__internal_172_$__cuda_sm70_shflsync_idx_p - $__internal_171_$__cuda_sm70_shflsync_down)
$__internal_171_$__cuda_sm70_shflsync_down:
[----:B------:R-:W-:Y:S04]  /*d230*/  WARPSYNC R125 ;  /* 0x0000007d00007348 */ /* 0x000fe80003800000 */
[----:B------:R0:W1:Y:S02]  /*d240*/  SHFL.DOWN PT, R126, R243, R126, R242 ;  /* 0x0800007ef37e7389 */ /* 0x00006400000e00f2 */
[----:B0-----:R-:W-:-:S06]  /*d250*/  HFMA2.MMA R125, -RZ, RZ, 0, 0 ;  /* 0x00000000ff7d7435 */ /* 0x001fcc00000001ff */
[----:B------:R-:W-:Y:S05]  /*d260*/  RET.REL.NODEC R124 `(_Z25selective_scan_bwd_kernelI32Selective_Scan_bwd_kernel_traitsILi64ELi16ELb1ELb1ELb0ELb0ELb1EfN3c107complexIfEEEEv12SSMParamsBwd) ;  /* 0xffff2d907c007950 */ /* 0x000fea0003c3ffff */
        .weak           $__internal_172_$__cuda_sm70_shflsync_idx_p
        .type           $__internal_172_$__cuda_sm70_shflsync_idx_p,@function
        .size           $__internal_172_$__cuda_sm70_shflsync_idx_p,($__internal_173_$__cuda_sm70_shflsync_up - $__internal_172_$__cuda_sm70_shflsync_idx_p)
$__internal_172_$__cuda_sm70_shflsync_idx_p:
        /* <DEDUP_REMOVED lines=8> */
[----:B------:R-:W-:Y:S05]  /*d2f0*/  RET.REL.NODEC R124 `(_Z25selective_scan_bwd_kernelI32Selective_Scan_bwd_kernel_traitsILi64ELi16ELb1ELb1ELb0ELb0ELb1EfN3c107complexIfEEEEv12SSMParamsBwd) ;  /* 0xffff2d007c007950 */ /* 0x000fea0003c3ffff */
        .weak           $__internal_173_$__cuda_sm70_shflsync_up
        .type           $__internal_173_$__cuda_sm70_shflsync_up,@function
        .size           $__internal_173_$__cuda_sm70_shflsync_up,(.L_x_14608 - $__internal_173_$__cuda_sm70_shflsync_up)
$__internal_173_$__cuda_sm70_shflsync_up:
[----:B------:R-:W-:Y:S04]  /*d300*/  WARPSYNC R245 ;  /* 0x000000f500007348 */ /* 0x000fe80003800000 */
[----:B------:R0:W1:Y:S02]  /*d310*/  SHFL.UP PT, R126, R125, R126, R246 ;  /* 0x0400007e7d7e7389 */ /* 0x00006400000e00f6 */
[----:B0-----:R-:W-:-:S04]  /*d320*/  MOV R125, 0x0 ;  /* 0x00000000007d7802 */ /* 0x001fc80000000f00 */
[----:B------:R-:W-:Y:S05]  /*d330*/  RET.REL.NODEC R124 `(_Z25selective_scan_bwd_kernelI32Selective_Scan_bwd_kernel_traitsILi64ELi16ELb1ELb1ELb0ELb0ELb1EfN3c107complexIfEEEEv12SSMParamsBwd) ;  /* 0xffff2cc07c007950 */ /* 0x000fea0003c3ffff */
.L_x_7235:
        /* <DEDUP_REMOVED lines=12> */
.L_x_14608:


//--------------------- .text._Z25selective_scan_bwd_kernelI32Selective_Scan_bwd_kernel_traitsILi64ELi16ELb1ELb1ELb0ELb1ELb0EfN3c107complexIfEEEEv12SSMParamsBwd --------------------------
	.section	.text._Z25selective_scan_bwd_kernelI32Selective_Scan_bwd_kernel_traitsILi64ELi16ELb1ELb1ELb0ELb1ELb0EfN3c107complexIfEEEEv12SSMParamsBwd,"ax",@progbits
	.sectioninfo	@"SHI_REGISTERS=250"
	.align	128
        .global         _Z25selective_scan_bwd_kernelI32Selective_Scan_bwd_kernel_traitsILi64ELi16ELb1ELb1ELb0ELb1ELb0EfN3c107complexIfEEEEv12SSMParamsBwd
        .type           _Z25selective_scan_bwd_kernelI32Selective_Scan_bwd_kernel_traitsILi64ELi16ELb1ELb1ELb0ELb1ELb0EfN3c107complexIfEEEEv12SSMParamsBwd,@function
        .size           _Z25selective_scan_bwd_kernelI32Selective_Scan_bwd_kernel_traitsILi64ELi16ELb1ELb1ELb0ELb1ELb0EfN3c107complexIfEEEEv12SSMParamsBwd,(.L_x_14611 - _Z25selective_scan_bwd_kernelI32Selective_Scan_bwd_kernel_traitsILi64ELi16ELb1ELb1ELb0ELb1ELb0EfN3c107complexIfEEEEv12SSMParamsBwd)
        .other          _Z25selective_scan_bwd_kernelI32Selective_Scan_bwd_kernel_traitsILi64ELi16ELb1ELb1ELb0ELb1ELb0EfN3c107complexIfEEEEv12SSMParamsBwd,@"STO_CUDA_ENTRY STV_DEFAULT"
_Z25selective_scan_bwd_kernelI32Selective_Scan_bwd_kernel_traitsILi64ELi16ELb1ELb1ELb0ELb1ELb0EfN3c107complexIfEEEEv12SSMParamsBwd:
.text._Z25selective_scan_bwd_kernelI32Selective_Scan_bwd_kernel_traitsILi64ELi16ELb1ELb1ELb0ELb1ELb0EfN3c107complexIfEEEEv12SSMParamsBwd:
        /* <DEDUP_REMOVED lines=164> */
[----:B---3--:R-:W-:-:S04]  /*0a40*/  SHF.R.S32.HI R0, RZ, 0x1f, R159 ;  /* 0x0000001fff007819 */ /* 0x008fc8000001149f */
[----:B------:R-:W-:-:S04]  /*0a50*/  LEA.HI R0, R0, R159, RZ, 0x5 ;  /* 0x0000009f00007211 */ /* 0x000fc800078f28ff */
[----:B----4-:R-:W-:Y:S02]  /*0a60*/  SHF.R.S32.HI R158, RZ, 0x5, R0 ;  /* 0x00000005ff9e7819 */ /* 0x010fe40000011400 */
.L_x_7371:
        /* <DEDUP_REMOVED lines=26> */
[----:B0-----:R-:W4:Y:S04]  /*0c10*/  LDG.E.128 R12, [R4.64] ;  /* 0x00000020040c7981 */ /* 0x001f28000c1e1d00 */
        /* <DEDUP_REMOVED lines=17> */
[----:B0-----:R-:W5:Y:S04]  /*0d30*/  LDG.E.128 R12, [R2.64+0x200] ;  /* 0x00020020020c7981 */ /* 0x001f68000c1e1d00 */
        /* <DEDUP_REMOVED lines=26> */
[----:B------:R0:W1:Y:S01]  /*0ee0*/  LDS.128 R132, [R0.X16] ;  /* 0x0000000000847984 */ /* 0x000062000000cc00 */
[----:B------:R-:W-:Y:S05]  /*0ef0*/  @P2 BRA `(.L_x_7238) ;  /* 0x000001f000002947 */ /* 0x000fea0003800000 */
[----:B------:R-:W-:Y:S01]  /*0f00*/  FMUL.FTZ R149, R149, 1.4426950216293334961 ;  /* 0x3fb8aa3b95957820 */ /* 0x000fe20000410000 */
[----:B0-----:R-:W-:-:S02]  /*0f10*/  MOV R12, 0x3e800000 ;  /* 0x3e800000000c7802 */ /* 0x001fc40000000f00 */
        /* <DEDUP_REMOVED lines=29> */
.L_x_7238:
[----:B------:R-:W-:Y:S05]  /*10f0*/  BSYNC B0 ;  /* 0x0000000000007941 */ /* 0x000fea0003800000 */
.L_x_7237:
        /* <DEDUP_REMOVED lines=35> */
.L_x_7240:
[----:B------:R-:W-:Y:S05]  /*1330*/  BSYNC B0 ;  /* 0x0000000000007941 */ /* 0x000fea0003800000 */
.L_x_7239:
[----:B------:R-:W-:Y:S01]  /*1340*/  BSSY B0, `(.L_x_7241) ;  /* 0x0000023000007945 */ /* 0x000fe20003800000 */
[----:B------:R-:W-:Y:S01]  /*1350*/  FSETP.GTU.FTZ.AND P1, PT, R148, 20, PT ;  /* 0x41a000009400780b */ /* 0x000fe20003f3c000 */
[----:B------:R-:W-:Y:S01]  /*1360*/  FADD.FTZ R145, R8, UR5 ;  /* 0x0000000508917e21 */ /* 0x000fe20008010000 */
[----:B------:R-:W-:Y:S06]  /*1370*/  @P2 BRA `(.L_x_7242) ;  /* 0x000001f000002947 */ /* 0x000fec0003800000 */
[----:B------:R-:W-:Y:S01]  /*1380*/  FMUL.FTZ R147, R147, 1.4426950216293334961 ;  /* 0x3fb8aa3b93937820 */ /* 0x000fe20000410000 */
[----:B------:R-:W-:Y:S01]  /*1390*/  HFMA2.MMA R8, -RZ, RZ, 1.625, 0 ;  /* 0x3e800000ff087435 */ /* 0x000fe200000001ff */
[----:B0-----:R-:W-:Y:S02]  /*13a0*/  MOV R15, 0x3d39bf78 ;  /* 0x3d39bf78000f7802 */ /* 0x001fe40000000f00 */
        /* <DEDUP_REMOVED lines=28> */
.L_x_7242:
[----:B------:R-:W-:Y:S05]  /*1570*/  BSYNC B0 ;  /* 0x0000000000007941 */ /* 0x000fea0003800000 */
.L_x_7241:
        /* <DEDUP_REMOVED lines=35> */
.L_x_7244:
[----:B------:R-:W-:Y:S05]  /*17b0*/  BSYNC B0 ;  /* 0x0000000000007941 */ /* 0x000fea0003800000 */
.L_x_7243:
        /* <DEDUP_REMOVED lines=35> */
.L_x_7246:
[----:B------:R-:W-:Y:S05]  /*19f0*/  BSYNC B0 ;  /* 0x0000000000007941 */ /* 0x000fea0003800000 */
.L_x_7245:
        /* <DEDUP_REMOVED lines=13> */
[C---:B01----:R-:W-:Y:S01]  /*1ad0*/  FADD.FTZ.RZ R0, R5.reuse, 1 ;  /* 0x3f80000005007421 */ /* 0x043fe2000001c000 */
        /* <DEDUP_REMOVED lines=26> */
.L_x_7248:
[----:B------:R-:W-:Y:S05]  /*1c80*/  BSYNC B0 ;  /* 0x0000000000007941 */ /* 0x000fea0003800000 */
.L_x_7247:
        /* <DEDUP_REMOVED lines=38> */
.L_x_7250:
[----:B------:R-:W-:Y:S05]  /*1ef0*/  BSYNC B0 ;  /* 0x0000000000007941 */ /* 0x000fea0003800000 */
.L_x_7249:
        /* <DEDUP_REMOVED lines=38> */
.L_x_7252:
[----:B------:R-:W-:Y:S05]  /*2160*/  BSYNC B0 ;  /* 0x0000000000007941 */ /* 0x000fea0003800000 */
.L_x_7251:
        /* <DEDUP_REMOVED lines=38> */
.L_x_7254:
[----:B------:R-:W-:Y:S05]  /*23d0*/  BSYNC B0 ;  /* 0x0000000000007941 */ /* 0x000fea0003800000 */
.L_x_7253:
        /* <DEDUP_REMOVED lines=38> */
.L_x_7256:
[----:B------:R-:W-:Y:S05]  /*2640*/  BSYNC B0 ;  /* 0x0000000000007941 */ /* 0x000fea0003800000 */
.L_x_7255:
        /* <DEDUP_REMOVED lines=40> */
.L_x_7258:
[----:B------:R-:W-:Y:S05]  /*28d0*/  BSYNC B0 ;  /* 0x0000000000007941 */ /* 0x000fea0003800000 */
.L_x_7257:
[----:B------:R-:W-:Y:S01]  /*28e0*/  BSSY B0, `(.L_x_7259) ;  /* 0x0000021000007945 */ /* 0x000fe20003800000 */
        /* <DEDUP_REMOVED lines=32> */
.L_x_7260:
[----:B------:R-:W-:Y:S05]  /*2af0*/  BSYNC B0 ;  /* 0x0000000000007941 */ /* 0x000fea0003800000 */
.L_x_7259:
        /* <DEDUP_REMOVED lines=33> */
.L_x_7262:
[----:B------:R-:W-:Y:S05]  /*2d10*/  BSYNC B0 ;  /* 0x0000000000007941 */ /* 0x000fea0003800000 */
.L_x_7261:
        /* <DEDUP_REMOVED lines=33> */
.L_x_7264:
[----:B------:R-:W-:Y:S05]  /*2f30*/  BSYNC B0 ;  /* 0x0000000000007941 */ /* 0x000fea0003800000 */
.L_x_7263:
        /* <DEDUP_REMOVED lines=33> */
.L_x_7266:
[----:B------:R-:W-:Y:S05]  /*3150*/  BSYNC B0 ;  /* 0x0000000000007941 */ /* 0x000fea0003800000 */
.L_x_7265:
        /* <DEDUP_REMOVED lines=33> */
.L_x_7268:
[----:B------:R-:W-:Y:S05]  /*3370*/  BSYNC B0 ;  /* 0x0000000000007941 */ /* 0x000fea0003800000 */
.L_x_7267:
[----:B------:R-:W-:Y:S01]  /*3380*/  FFMA.FTZ R3, R111, R35, R4 ;  /* 0x000000236f037223 */ /* 0x000fe20000010004 */
[----:B------:R-:W-:Y:S01]  /*3390*/  BAR.SYNC.DEFER_BLOCKING 0x0 ;  /* 0x0000000000007b1d */ /* 0x000fe20000010000 */
[----:B------:R-:W-:Y:S02]  /*33a0*/  FMUL.FTZ R80, R32, UR4 ;  /* 0x0000000420507c20 */ /* 0x000fe40008410000 */
[----:B0---4-:R-:W-:Y:S02]  /*33b0*/  FFMA.FTZ R0, R104, R28, R3 ;  /* 0x0000001c68007223 */ /* 0x011fe40000010003 */
        /* <DEDUP_REMOVED lines=35> */
.L_x_7370:
        /* <DEDUP_REMOVED lines=49> */
[----:B------:R-:W-:Y:S01]  /*3900*/  ULOP3.LUT UR29, UR29, 0xfffffe, URZ, 0xc0, !UPT ;  /* 0x00fffffe1d1d7892 */ /* 0x000fe2000f8ec03f */
[----:B------:R-:W-:-:S02]  /*3910*/  MOV R121, RZ ;  /* 0x000000ff00797202 */ /* 0x000fc40000000f00 */
[----:B------:R-:W-:Y:S01]  /*3920*/  MOV R120, 0x3f800000 ;  /* 0x3f80000000787802 */ /* 0x000fe20000000f00 */
        /* <DEDUP_REMOVED lines=43> */
[----:B------:R-:W-:-:S07]  /*3be0*/  SHF.L.U32 R0, R159, 0x3, RZ ;  /* 0x000000039f007819 */ /* 0x000fce00000006ff */
[----:B------:R-:W-:Y:S01]  /*3bf0*/  MUFU.SIN R162, R51 ;  /* 0x0000003300a27308 */ /* 0x000fe20000000400 */
[----:B0-----:R-:W-:-:S04]  /*3c00*/  MOV R49, UR21 ;  /* 0x0000001500317c02 */ /* 0x001fc80008000f00 */
[----:B------:R-:W-:-:S03]  /*3c10*/  @!P0 IADD3 R49, R49, -0x2, RZ ;  /* 0xfffffffe31318810 */ /* 0x000fc60007ffe0ff */
[----:B------:R0:W-:Y:S02]  /*3c20*/  MUFU.COS R167, R51 ;  /* 0x0000003300a77308 */ /* 0x0001e40000000000 */
[----:B------:R-:W-:Y:S01]  /*3c30*/  @!P0 IMAD R181, R49, R54, UR7 ;  /* 0x0000000731b58e24 */ /* 0x000fe2000f8e0236 */
[----:B------:R-:W-:Y:S01]  /*3c40*/  LOP3.LUT R49, R0, 0xffffff00, RZ, 0xc0, !PT ;  /* 0xffffff0000317812 */ /* 0x000fe200078ec0ff */
[----:B------:R-:W-:-:S03]  /*3c50*/  FMUL.FTZ R0, R144, UR38 ;  /* 0x0000002690007c20 */ /* 0x000fc60008410000 */
[----:B------:R-:W-:Y:S01]  /*3c60*/  LEA R64, R160, R49, 0x3 ;  /* 0x00000031a0407211 */ /* 0x000fe200078e18ff */
[----:B------:R-:W-:Y:S01]  /*3c70*/  FMUL.RZ R55, R0, 0.15915493667125701904 ;  /* 0x3e22f98300377820 */ /* 0x000fe2000040c000 */
[----:B0-----:R-:W-:Y:S01]  /*3c80*/  MOV R51, UR29 ;  /* 0x0000001d00337c02 */ /* 0x001fe20008000f00 */
[----:B------:R-:W-:Y:S01]  /*3c90*/  MUFU.SIN R173, R3 ;  /* 0x0000000300ad7308 */ /* 0x000fe20000000400 */
[----:B------:R-:W-:-:S03]  /*3ca0*/  UIMAD.WIDE.U32 UR28, UR19, UR30, URZ ;  /* 0x0000001e131c72a5 */ /* 0x000fc6000f8e003f */
[----:B------:R-:W-:Y:S01]  /*3cb0*/  @!P1 IMAD R70, R51, R52, UR7 ;  /* 0x0000000733469e24 */ /* 0x000fe2000f8e0234 */
[----:B------:R-:W-:Y:S01]  /*3cc0*/  IADD3 R51, R49, R160, RZ ;  /* 0x000000a031337210 */ /* 0x000fe20007ffe0ff */
[----:B------:R-:W-:Y:S01]  /*3cd0*/  FMUL.FTZ R49, R141, UR38 ;  /* 0x000000268d317c20 */ /* 0x000fe20008410000 */
[----:B------:R-:W-:Y:S01]  /*3ce0*/  ULDC.64 UR30, c[0x0][0x1c0] ;  /* 0x00007000001e7ab9 */ /* 0x000fe20000000a00 */
[----:B------:R-:W-:Y:S01]  /*3cf0*/  MUFU.COS R176, R3 ;  /* 0x0000000300b07308 */ /* 0x000fe20000000000 */
[C---:B------:R-:W-:Y:S01]  /*3d00*/  IADD3 R52, R51.reuse, 0x40, RZ ;  /* 0x0000004033347810 */ /* 0x040fe20007ffe0ff */
[----:B------:R-:W-:Y:S01]  /*3d10*/  IMAD R48, R160, 0x7, R51 ;  /* 0x00000007a0307824 */ /* 0x000fe200078e0233 */
[C---:B------:R-:W-:Y:S01]  /*3d20*/  IADD3 R54, R51.reuse, 0x60, RZ ;  /* 0x0000006033367810 */ /* 0x040fe20007ffe0ff */
[----:B------:R-:W-:Y:S01]  /*3d30*/  UIADD3 UR29, UR29, UR40, URZ ;  /* 0x000000281d1d7290 */ /* 0x000fe2000fffe03f */
[C---:B------:R-:W-:Y:S01]  /*3d40*/  IADD3 R56, R51.reuse, 0x80, RZ ;  /* 0x0000008033387810 */ /* 0x040fe20007ffe0ff */
[----:B------:R-:W-:Y:S01]  /*3d50*/  UIMAD UR40, UR37, UR30, URZ ;  /* 0x0000001e252872a4 */ /* 0x000fe2000f8e023f */
[C---:B------:R-:W-:Y:S01]  /*3d60*/  IADD3 R58, R51.reuse, 0xa0, RZ ;  /* 0x000000a0333a7810 */ /* 0x040fe20007ffe0ff */
[----:B------:R-:W-:Y:S01]  /*3d70*/  MUFU.SIN R3, R50 ;  /* 0x0000003200037308 */ /* 0x000fe20000000400 */
[----:B------:R-:W-:Y:S01]  /*3d80*/  IADD3 R60, R51, 0xc0, RZ ;  /* 0x000000c0333c7810 */ /* 0x000fe20007ffe0ff */
[----:B------:R-:W-:Y:S01]  /*3d90*/  FMUL.RZ R68, R49, 0.15915493667125701904 ;  /* 0x3e22f98331447820 */ /* 0x000fe2000040c000 */
[C---:B------:R-:W-:Y:S01]  /*3da0*/  IADD3 R62, R51.reuse, 0xe0, RZ ;  /* 0x000000e0333e7810 */ /* 0x040fe20007ffe0ff */
[----:B------:R-:W-:Y:S01]  /*3db0*/  UIMAD UR40, UR7, UR31, UR40 ;  /* 0x0000001f072872a4 */ /* 0x000fe2000f8e0228 */
[-C--:B------:R-:W-:Y:S01]  /*3dc0*/  LEA.HI.SX32 R52, R52, R51.reuse, 0x1b ;  /* 0x0000003334347211 */ /* 0x080fe200078fdaff */
[----:B------:R-:W-:Y:S01]  /*3dd0*/  UIMAD.WIDE.U32 UR30, UR7, UR30, UR28 ;  /* 0x0000001e071e72a5 */ /* 0x000fe2000f8e001c */
[-C--:B------:R-:W-:Y:S01]  /*3de0*/  LEA.HI.SX32 R54, R54, R51.reuse, 0x1b ;  /* 0x0000003336367211 */ /* 0x080fe200078fdaff */
[----:B------:R0:W-:Y:S01]  /*3df0*/  MUFU.COS R126, R50 ;  /* 0x00000032007e7308 */ /* 0x0001e20000000000 */
[-C--:B------:R-:W-:Y:S01]  /*3e00*/  LEA.HI.SX32 R56, R56, R51.reuse, 0x1b ;  /* 0x0000003338387211 */ /* 0x080fe200078fdaff */
[----:B------:R-:W-:Y:S01]  /*3e10*/  ULDC.64 UR28, c[0x0][0x230] ;  /* 0x00008c00001c7ab9 */ /* 0x000fe20000000a00 */
[-C--:B------:R-:W-:Y:S01]  /*3e20*/  LEA.HI.SX32 R58, R58, R51.reuse, 0x1b ;  /* 0x000000333a3a7211 */ /* 0x080fe200078fdaff */
[----:B------:R-:W-:Y:S01]  /*3e30*/  UIADD3 UR31, UR31, UR40, URZ ;  /* 0x000000281f1f7290 */ /* 0x000fe2000fffe03f */
[-C--:B------:R-:W-:Y:S01]  /*3e40*/  LEA.HI.SX32 R60, R60, R51.reuse, 0x1b ;  /* 0x000000333c3c7211 */ /* 0x080fe200078fdaff */
[----:B------:R-:W-:Y:S01]  /*3e50*/  ULEA UR28, UP0, UR30, UR28, 0x3 ;  /* 0x0000001c1e1c7291 */ /* 0x000fe2000f80183f */
[----:B------:R-:W-:Y:S01]  /*3e60*/  LEA.HI.SX32 R62, R62, R51, 0x1b ;  /* 0x000000333e3e7211 */ /* 0x000fe200078fdaff */
[----:B------:R-:W-:Y:S01]  /*3e70*/  MUFU.SIN R0, R55 ;  /* 0x0000003700007308 */ /* 0x000fe20000000400 */
[----:B0-----:R-:W-:Y:S01]  /*3e80*/  IADD3 R50, R51, 0x20, RZ ;  /* 0x0000002033327810 */ /* 0x001fe20007ffe0ff */
[----:B------:R-:W-:Y:S01]  /*3e90*/  ULEA.HI.X UR29, UR30, UR29, UR31, 0x3, UP0 ;  /* 0x0000001d1e1d7291 */ /* 0x000fe200080f1c1f */
[----:B------:R-:W-:-:S02]  /*3ea0*/  IADD3 R69, R48, 0x7, RZ ;  /* 0x0000000730457810 */ /* 0x000fc40007ffe0ff */
[-C--:B------:R-:W-:Y:S02]  /*3eb0*/  LEA.HI.SX32 R50, R50, R51.reuse, 0x1b ;  /* 0x0000003332327211 */ /* 0x080fe400078fdaff */
[----:B------:R-:W-:Y:S01]  /*3ec0*/  LEA.HI.SX32 R51, R51, R51, 0x1b ;  /* 0x0000003333337211 */ /* 0x000fe200078fdaff */
[----:B------:R0:W-:Y:S01]  /*3ed0*/  MUFU.COS R125, R55 ;  /* 0x00000037007d7308 */ /* 0x0001e20000000000 */
[C---:B------:R-:W-:Y:S02]  /*3ee0*/  IADD3 R59, R48.reuse, 0x4, RZ ;  /* 0x00000004303b7810 */ /* 0x040fe40007ffe0ff */
[----:B------:R-:W-:Y:S01]  /*3ef0*/  LEA.HI.SX32 R123, R69, R64, 0x1b ;  /* 0x00000040457b7211 */ /* 0x000fe200078fdaff */
[----:B---3--:R1:W-:Y:S01]  /*3f00*/  STS.128 [R51.X16], R4 ;  /* 0x0000000433007388 */ /* 0x0083e2000000cc00 */
[C---:B------:R-:W-:Y:S02]  /*3f10*/  IADD3 R49, R48.reuse, 0x1, RZ ;  /* 0x0000000130317810 */ /* 0x040fe40007ffe0ff */
[C---:B------:R-:W-:Y:S01]  /*3f20*/  IADD3 R63, R48.reuse, 0x5, RZ ;  /* 0x00000005303f7810 */ /* 0x040fe20007ffe0ff */
[----:B------:R-:W-:Y:S01]  /*3f30*/  MUFU.SIN R168, R2 ;  /* 0x0000000200a87308 */ /* 0x000fe20000000400 */
[C---:B0-----:R-:W-:Y:S01]  /*3f40*/  IADD3 R55, R48.reuse, 0x3, RZ ;  /* 0x0000000330377810 */ /* 0x041fe20007ffe0ff */
[----:B----4-:R0:W-:Y:S01]  /*3f50*/  STS.128 [R50.X16+0x200], R8 ;  /* 0x0002000832007388 */ /* 0x0101e2000000cc00 */
[----:B------:R-:W-:-:S02]  /*3f60*/  IADD3 R67, R48, 0x6, RZ ;  /* 0x0000000630437810 */ /* 0x000fc40007ffe0ff */
[-C--:B------:R-:W-:Y:S01]  /*3f70*/  LEA.HI.SX32 R57, R55, R64.reuse, 0x1b ;  /* 0x0000004037397211 */ /* 0x080fe200078fdaff */
[----:B------:R-:W-:Y:S01]  /*3f80*/  FMUL.FTZ R55, R177, R149 ;  /* 0x00000095b1377220 */ /* 0x000fe20000410000 */
[----:B------:R-:W-:Y:S01]  /*3f90*/  STS.128 [R52.X16+0x400], R44 ;  /* 0x0004002c34007388 */ /* 0x000fe2000000cc00 */
[----:B------:R2:W-:Y:S01]  /*3fa0*/  MUFU.COS R169, R2 ;  /* 0x0000000200a97308 */ /* 0x0005e20000000000 */
[----:B------:R-:W-:Y:S02]  /*3fb0*/  LEA.HI.SX32 R65, R49, R64, 0x1b ;  /* 0x0000004031417211 */ /* 0x000fe400078fdaff */
[----:B------:R-:W-:Y:S01]  /*3fc0*/  STS.128 [R54.X16+0x600], R40 ;  /* 0x0006002836007388 */ /* 0x000fe2000000cc00 */
[----:B-1----:R-:W-:Y:S01]  /*3fd0*/  SHF.L.U32 R6, R70, 0x3, RZ ;  /* 0x0000000346067819 */ /* 0x002fe200000006ff */
[----:B------:R-:W-:Y:S01]  /*3fe0*/  FMUL.FTZ R5, R177, R152 ;  /* 0x00000098b1057220 */ /* 0x000fe20000410000 */
[-C--:B------:R-:W-:Y:S01]  /*3ff0*/  LEA.HI.SX32 R49, R63, R64.reuse, 0x1b ;  /* 0x000000403f317211 */ /* 0x080fe200078fdaff */
[----:B------:R-:W-:Y:S01]  /*4000*/  STS.128 [R56.X16+0x800], R24 ;  /* 0x0008001838007388 */ /* 0x000fe2000000cc00 */
[----:B------:R-:W1:Y:S01]  /*4010*/  MUFU.EX2 R55, R55 ;  /* 0x0000003700377308 */ /* 0x000e620000000800 */
[----:B--2---:R-:W-:Y:S01]  /*4020*/  FMUL.FTZ R2, R143, UR38 ;  /* 0x000000268f027c20 */ /* 0x004fe20008410000 */
[----:B------:R-:W-:Y:S01]  /*4030*/  LEA.HI.SX32 R122, R67, R64, 0x1b ;  /* 0x00000040437a7211 */ /* 0x000fe200078fdaff */
[----:B------:R-:W-:Y:S01]  /*4040*/  STS.128 [R58.X16+0xa00], R20 ;  /* 0x000a00143a007388 */ /* 0x000fe2000000cc00 */
[----:B------:R-:W-:Y:S01]  /*4050*/  MOV R128, UR28 ;  /* 0x0000001c00807c02 */ /* 0x000fe20008000f00 */
[----:B------:R-:W-:Y:S01]  /*4060*/  FMUL.RZ R53, R2, 0.15915493667125701904 ;  /* 0x3e22f98302357820 */ /* 0x000fe2000040c000 */
[----:B------:R-:W-:Y:S01]  /*4070*/  MOV R129, UR29 ;  /* 0x0000001d00817c02 */ /* 0x000fe20008000f00 */
[----:B------:R-:W-:Y:S01]  /*4080*/  STS.128 [R60.X16+0xc00], R16 ;  /* 0x000c00103c007388 */ /* 0x000fe2000000cc00 */
[----:B------:R-:W-:Y:S01]  /*4090*/  MUFU.SIN R127, R68 ;  /* 0x00000044007f7308 */ /* 0x000fe20000000400 */
[----:B0-----:R-:W-:Y:S01]  /*40a0*/  FMUL.FTZ R9, R177, R148 ;  /* 0x00000094b1097220 */ /* 0x001fe20000410000 */
[----:B------:R-:W-:Y:S01]  /*40b0*/  MOV R10, 0x10 ;  /* 0x00000010000a7802 */ /* 0x000fe20000000f00 */
[----:B------:R-:W-:Y:S01]  /*40c0*/  STS.128 [R62.X16+0xe00], R12 ;  /* 0x000e000c3e007388 */ /* 0x000fe2000000cc00 */
[----:B------:R-:W-:-:S06]  /*40d0*/  NOP ;  /* 0x0000000000007918 */ /* 0x000fcc0000000000 */
[----:B------:R0:W-:Y:S01]  /*40e0*/  MUFU.COS R131, R68 ;  /* 0x0000004400837308 */ /* 0x0001e20000000000 */
[C---:B-1----:R-:W-:Y:S01]  /*40f0*/  FMUL.FTZ R164, R55.reuse, R164 ;  /* 0x000000a437a47220 */ /* 0x042fe20000410000 */
[----:B------:R-:W-:Y:S01]  /*4100*/  LDS.128 R44, [R122.X16+0x60] ;  /* 0x000060007a2c7984 */ /* 0x000fe2000000cc00 */
[----:B------:R-:W-:Y:S02]  /*4110*/  FMUL.FTZ R165, R55, R66 ;  /* 0x0000004237a57220 */ /* 0x000fe40000410000 */
[----:B------:R-:W-:Y:S01]  /*4120*/  FMUL.FTZ R8, R177, R147 ;  /* 0x00000093b1087220 */ /* 0x000fe20000410000 */
[----:B------:R1:W-:Y:S02]  /*4130*/  LDS.128 R40, [R123.X16+0x70] ;  /* 0x000070007b287984 */ /* 0x0003e4000000cc00 */
[----:B------:R-:W-:Y:S01]  /*4140*/  MUFU.SIN R2, R53 ;  /* 0x0000003500027308 */ /* 0x000fe20000000400 */
[C---:B0-----:R-:W-:Y:S01]  /*4150*/  LEA.HI.SX32 R68, R48.reuse, R48, 0x1b ;  /* 0x0000003030447211 */ /* 0x041fe200078fdaff */
[----:B------:R-:W5:Y:S06]  /*4160*/  LDG.E.64 R128, [R128.64] ;  /* 0x0000002080807981 */ /* 0x000f6c000c1e1b00 */
[----:B------:R0:W-:Y:S08]  /*4170*/  MUFU.COS R124, R53 ;  /* 0x00000035007c7308 */ /* 0x0001f00000000000 */
[----:B------:R-:W-:Y:S01]  /*4180*/  MUFU.SIN R130, R71 ;  /* 0x0000004700827308 */ /* 0x000fe20000000400 */
[----:B0-----:R-:W-:-:S07]  /*4190*/  IADD3 R53, R48, 0x2, RZ ;  /* 0x0000000230357810 */ /* 0x001fce0007ffe0ff */
[----:B------:R0:W-:Y:S01]  /*41a0*/  MUFU.COS R166, R71 ;  /* 0x0000004700a67308 */ /* 0x0001e20000000000 */
[-C--:B------:R-:W-:Y:S01]  /*41b0*/  LEA.HI.SX32 R61, R53, R64.reuse, 0x1b ;  /* 0x00000040353d7211 */ /* 0x080fe200078fdaff */
[----:B------:R-:W-:Y:S01]  /*41c0*/  LDS.128 R48, [R49.X16+0x50] ;  /* 0x0000500031307984 */ /* 0x000fe2000000cc00 */
[----:B------:R-:W-:Y:S01]  /*41d0*/  LEA.HI.SX32 R53, R59, R64, 0x1b ;  /* 0x000000403b357211 */ /* 0x000fe200078fdaff */
[----:B------:R-:W-:Y:S01]  /*41e0*/  FMUL.FTZ R59, R139, UR38 ;  /* 0x000000268b3b7c20 */ /* 0x000fe20008410000 */
[----:B-1----:R-:W-:Y:S01]  /*41f0*/  CS2R R122, SRZ ;  /* 0x00000000007a7805 */ /* 0x002fe2000001ff00 */
[----:B------:R-:W-:Y:S02]  /*4200*/  LDS.128 R64, [R65.X16+0x10] ;  /* 0x0000100041407984 */ /* 0x000fe4000000cc00 */
[----:B------:R-:W-:Y:S01]  /*4210*/  FMUL.RZ R59, R59, 0.15915493667125701904 ;  /* 0x3e22f9833b3b7820 */ /* 0x000fe2000040c000 */
[----:B------:R-:W1:Y:S01]  /*4220*/  MUFU.EX2 R5, R5 ;  /* 0x0000000500057308 */ /* 0x000e620000000800 */
[----:B0-----:R-:W0:Y:S04]  /*4230*/  LDS.128 R68, [R68.X16] ;  /* 0x0000000044447984 */ /* 0x001e28000000cc00 */
[----:B------:R-:W2:Y:S03]  /*4240*/  LDS.128 R60, [R61.X16+0x20] ;  /* 0x000020003d3c7984 */ /* 0x000ea6000000cc00 */
[----:B------:R-:W-:Y:S01]  /*4250*/  MUFU.SIN R178, R59 ;  /* 0x0000003b00b27308 */ /* 0x000fe20000000400 */
[----:B------:R-:W-:Y:S07]  /*4260*/  LDS.128 R52, [R53.X16+0x40] ;  /* 0x0000400035347984 */ /* 0x000fee000000cc00 */
[----:B------:R3:W-:Y:S01]  /*4270*/  MUFU.COS R4, R59 ;  /* 0x0000003b00047308 */ /* 0x0007e20000000000 */
[----:B------:R-:W-:-:S02]  /*4280*/  FMUL.FTZ R12, R177, R153 ;  /* 0x00000099b10c7220 */ /* 0x000fc40000410000 */
[----:B------:R-:W-:-:S05]  /*4290*/  FMUL.FTZ R13, R177, R154 ;  /* 0x0000009ab10d7220 */ /* 0x000fca0000410000 */
[----:B------:R-:W4:Y:S01]  /*42a0*/  MUFU.EX2 R9, R9 ;  /* 0x0000000900097308 */ /* 0x000f220000000800 */
[----:B---3--:R-:W3:Y:S04]  /*42b0*/  LDS.128 R56, [R57.X16+0x30] ;  /* 0x0000300039387984 */ /* 0x008ee8000000cc00 */
[----:B------:R0:W-:Y:S01]  /*42c0*/  STS.64 [R6+0x4a60], R164 ;  /* 0x004a60a406007388 */ /* 0x0001e20000000a00 */
[----:B------:R-:W-:Y:S02]  /*42d0*/  FMUL.FTZ R11, R177, R156 ;  /* 0x0000009cb10b7220 */ /* 0x000fe40000410000 */
[----:B------:R-:W2:Y:S01]  /*42e0*/  MUFU.EX2 R12, R12 ;  /* 0x0000000c000c7308 */ /* 0x000ea20000000800 */
[C---:B-1----:R-:W-:Y:S02]  /*42f0*/  FMUL.FTZ R30, R5.reuse, R30 ;  /* 0x0000001e051e7220 */ /* 0x042fe40000410000 */
[----:B------:R-:W-:-:S02]  /*4300*/  FMUL.FTZ R29, R5, R29 ;  /* 0x0000001d051d7220 */ /* 0x000fc40000410000 */
[----:B------:R-:W-:-:S03]  /*4310*/  FMUL.FTZ R5, R177, R144 ;  /* 0x00000090b1057220 */ /* 0x000fc60000410000 */
[----:B------:R-:W1:Y:S01]  /*4320*/  MUFU.EX2 R13, R13 ;  /* 0x0000000d000d7308 */ /* 0x000e620000000800 */
[----:B0-----:R-:W-:Y:S01]  /*4330*/  @!P0 IMAD.WIDE R6, R181, R10, UR10 ;  /* 0x0000000ab5068e25 */ /* 0x001fe2000f8e020a */
[----:B------:R-:W-:Y:S06]  /*4340*/  BAR.SYNC.DEFER_BLOCKING 0x0 ;  /* 0x0000000000007b1d */ /* 0x000fec0000010000 */
[----:B------:R-:W0:Y:S01]  /*4350*/  MUFU.EX2 R8, R8 ;  /* 0x0000000800087308 */ /* 0x000e220000000800 */
[C---:B----4-:R-:W-:Y:S02]  /*4360*/  FMUL.FTZ R26, R9.reuse, R176 ;  /* 0x000000b0091a7220 */ /* 0x050fe40000410000 */
[----:B------:R-:W-:-:S05]  /*4370*/  FMUL.FTZ R25, R9, R173 ;  /* 0x000000ad09197220 */ /* 0x000fca0000410000 */
[----:B------:R-:W4:Y:S01]  /*4380*/  MUFU.EX2 R11, R11 ;  /* 0x0000000b000b7308 */ /* 0x000f220000000800 */
[----:B------:R-:W-:Y:S02]  /*4390*/  FMUL.FTZ R14, R177, R145 ;  /* 0x00000091b10e7220 */ /* 0x000fe40000410000 */
[----:B------:R-:W-:-:S05]  /*43a0*/  FMUL.FTZ R227, R69, R149 ;  /* 0x0000009545e37220 */ /* 0x000fca0000410000 */
[----:B------:R0:W-:Y:S01]  /*43b0*/  MUFU.EX2 R9, R5 ;  /* 0x0000000500097308 */ /* 0x0001e20000000800 */
[----:B------:R1:W5:Y:S07]  /*43c0*/  @!P0 LDG.E.128 R120, [R6.64] ;  /* 0x0000002006788981 */ /* 0x00036e000c1e1d00 */
[----:B------:R-:W-:Y:S01]  /*43d0*/  MUFU.COS R179, R180 ;  /* 0x000000b400b37308 */ /* 0x000fe20000000000 */
[----:B0-----:R-:W-:Y:S02]  /*43e0*/  FMUL.FTZ R5, R68, R149 ;  /* 0x0000009544057220 */ /* 0x001fe40000410000 */
[----:B-1----:R-:W-:-:S02]  /*43f0*/  FMUL.FTZ R6, R177, R146 ;  /* 0x00000092b1067220 */ /* 0x002fc40000410000 */
[----:B------:R-:W-:-:S03]  /*4400*/  FMUL.FTZ R228, R116, R5 ;  /* 0x0000000574e47220 */ /* 0x000fc60000410000 */
[----:B------:R0:W-:Y:S01]  /*4410*/  MUFU.EX2 R7, R6 ;  /* 0x0000000600077308 */ /* 0x0001e20000000800 */
[----:B------:R-:W-:Y:S02]  /*4420*/  FMUL.FTZ R10, R177, R155 ;  /* 0x0000009bb10a7220 */ /* 0x000fe40000410000 */
[C---:B--2---:R-:W-:Y:S02]  /*4430*/  FMUL.FTZ R20, R12.reuse, R169 ;  /* 0x000000a90c147220 */ /* 0x044fe40000410000 */
[----:B------:R-:W-:-:S03]  /*4440*/  FMUL.FTZ R19, R12, R168 ;  /* 0x000000a80c137220 */ /* 0x000fc60000410000 */
[----:B------:R-:W1:Y:S01]  /*4450*/  MUFU.EX2 R14, R14 ;  /* 0x0000000e000e7308 */ /* 0x000e620000000800 */
[----:B0-----:R-:W-:Y:S02]  /*4460*/  FMUL.FTZ R6, R177, R141 ;  /* 0x0000008db1067220 */ /* 0x001fe40000410000 */
[----:B------:R-:W-:Y:S02]  /*4470*/  FMUL.FTZ R227, R116, R227 ;  /* 0x000000e374e37220 */ /* 0x000fe40000410000 */
[----:B------:R-:W-:Y:S02]  /*4480*/  FMUL.FTZ R17, R13, R162 ;  /* 0x000000a20d117220 */ /* 0x000fe40000410000 */
[----:B------:R-:W-:Y:S01]  /*4490*/  FMUL.FTZ R226, R71, R152 ;  /* 0x0000009847e27220 */ /* 0x000fe20000410000 */
[----:B------:R0:W-:Y:S01]  /*44a0*/  MUFU.EX2 R162, R6 ;  /* 0x0000000600a27308 */ /* 0x0001e20000000800 */
[----:B------:R-:W-:Y:S02]  /*44b0*/  FMUL.FTZ R12, R228, R29 ;  /* 0x0000001de40c7220 */ /* 0x000fe40000410000 */
[----:B------:R-:W-:-:S02]  /*44c0*/  FMUL.FTZ R28, R8, R28 ;  /* 0x0000001c081c7220 */ /* 0x000fc40000410000 */
[----:B------:R-:W-:Y:S02]  /*44d0*/  FMUL.FTZ R27, R8, R175 ;  /* 0x000000af081b7220 */ /* 0x000fe40000410000 */
[C---:B----4-:R-:W-:Y:S02]  /*44e0*/  FMUL.FTZ R22, R11.reuse, R172 ;  /* 0x000000ac0b167220 */ /* 0x050fe40000410000 */
[----:B------:R-:W-:Y:S02]  /*44f0*/  FMUL.FTZ R21, R11, R170 ;  /* 0x000000aa0b157220 */ /* 0x000fe40000410000 */
[----:B0-----:R-:W-:Y:S02]  /*4500*/  FMUL.FTZ R6, R70, R152 ;  /* 0x0000009846067220 */ /* 0x001fe40000410000 */
[----:B------:R-:W-:Y:S02]  /*4510*/  FMUL.FTZ R18, R13, R167 ;  /* 0x000000a70d127220 */ /* 0x000fe40000410000 */
[----:B------:R-:W-:-:S02]  /*4520*/  FMUL.FTZ R8, R177, R142 ;  /* 0x0000008eb1087220 */ /* 0x000fc40000410000 */
[----:B------:R-:W-:Y:S01]  /*4530*/  FMUL.FTZ R11, R227, R29 ;  /* 0x0000001de30b7220 */ /* 0x000fe20000410000 */
[----:B------:R-:W0:Y:S01]  /*4540*/  MUFU.EX2 R10, R10 ;  /* 0x0000000a000a7308 */ /* 0x000e220000000800 */
[----:B------:R-:W-:Y:S02]  /*4550*/  FMUL.FTZ R15, R177, R143 ;  /* 0x0000008fb10f7220 */ /* 0x000fe40000410000 */
[----:B------:R-:W-:Y:S02]  /*4560*/  FMUL.FTZ R226, R117, R226 ;  /* 0x000000e275e27220 */ /* 0x000fe40000410000 */
[----:B------:R-:W-:Y:S02]  /*4570*/  FFMA.FTZ R13, R227, R30, R12 ;  /* 0x0000001ee30d7223 */ /* 0x000fe4000001000c */
[----:B------:R-:W-:Y:S01]  /*4580*/  FMUL.FTZ R225, R117, R6 ;  /* 0x0000000675e17220 */ /* 0x000fe20000410000 */
[----:B------:R2:W-:Y:S01]  /*4590*/  MUFU.EX2 R5, R8 ;  /* 0x0000000800057308 */ /* 0x0005e20000000800 */
[----:B------:R-:W-:-:S02]  /*45a0*/  FFMA.FTZ R6, R228, R30, -R11 ;  /* 0x0000001ee4067223 */ /* 0x000fc4000001080b */
[----:B-1----:R-:W-:Y:S02]  /*45b0*/  FMUL.FTZ R16, R14, R151 ;  /* 0x000000970e107220 */ /* 0x002fe40000410000 */
[----:B------:R-:W-:-:S03]  /*45c0*/  FADD.FTZ R6, R225, R6 ;  /* 0x00000006e1067221 */ /* 0x000fc60000010000 */
[----:B------:R1:W4:Y:S01]  /*45d0*/  MUFU.EX2 R181, R15 ;  /* 0x0000000f00b57308 */ /* 0x0003220000000800 */
[----:B--2---:R-:W-:Y:S02]  /*45e0*/  FADD.FTZ R8, R226, R13 ;  /* 0x0000000de2087221 */ /* 0x004fe40000010000 */
[----:B------:R-:W-:Y:S02]  /*45f0*/  FMUL.FTZ R13, R7, R3 ;  /* 0x00000003070d7220 */ /* 0x000fe40000410000 */
[----:B------:R-:W-:Y:S02]  /*4600*/  FMUL.FTZ R3, R27, R8 ;  /* 0x000000081b037220 */ /* 0x000fe40000410000 */
[----:B-1----:R-:W-:Y:S02]  /*4610*/  FMUL.FTZ R15, R14, R150 ;  /* 0x000000960e0f7220 */ /* 0x002fe40000410000 */
[----:B------:R-:W-:Y:S02]  /*4620*/  FMUL.FTZ R14, R7, R126 ;  /* 0x0000007e070e7220 */ /* 0x000fe40000410000 */
[----:B------:R-:W-:-:S02]  /*4630*/  FMUL.FTZ R7, R27, R6 ;  /* 0x000000061b077220 */ /* 0x000fc40000410000 */
[----:B------:R-:W-:Y:S02]  /*4640*/  FFMA.FTZ R6, R28, R6, -R3 ;  /* 0x000000061c067223 */ /* 0x000fe40000010803 */
[----:B------:R-:W-:Y:S02]  /*4650*/  FMUL.FTZ R3, R65, R147 ;  /* 0x0000009341037220 */ /* 0x000fe40000410000 */
[C---:B0-----:R-:W-:Y:S02]  /*4660*/  FMUL.FTZ R24, R10.reuse, R174 ;  /* 0x000000ae0a187220 */ /* 0x041fe40000410000 */
[----:B------:R-:W-:Y:S02]  /*4670*/  FMUL.FTZ R23, R10, R171 ;  /* 0x000000ab0a177220 */ /* 0x000fe40000410000 */
[----:B------:R-:W-:Y:S02]  /*4680*/  FFMA.FTZ R7, R28, R8, R7 ;  /* 0x000000081c077223 */ /* 0x000fe40000010007 */
[----:B------:R-:W-:-:S02]  /*4690*/  FMUL.FTZ R223, R64, R147 ;  /* 0x0000009340df7220 */ /* 0x000fc40000410000 */
[C---:B------:R-:W-:Y:S02]  /*46a0*/  FMUL.FTZ R224, R118.reuse, R3 ;  /* 0x0000000376e07220 */ /* 0x040fe40000410000 */
[----:B------:R-:W-:Y:S02]  /*46b0*/  FMUL.FTZ R10, R177, R139 ;  /* 0x0000008bb10a7220 */ /* 0x000fe40000410000 */
[----:B----4-:R-:W-:Y:S02]  /*46c0*/  FMUL.FTZ R11, R181, R2 ;  /* 0x00000002b50b7220 */ /* 0x010fe40000410000 */
[----:B------:R-:W-:Y:S01]  /*46d0*/  FMUL.FTZ R177, R177, R140 ;  /* 0x0000008cb1b17220 */ /* 0x000fe20000410000 */
[----:B------:R0:W-:Y:S01]  /*46e0*/  MUFU.EX2 R151, R10 ;  /* 0x0000000a00977308 */ /* 0x0001e20000000800 */
[----:B------:R-:W-:Y:S02]  /*46f0*/  FMUL.FTZ R223, R118, R223 ;  /* 0x000000df76df7220 */ /* 0x000fe40000410000 */
[----:B------:R-:W-:-:S02]  /*4700*/  FADD.FTZ R2, R224, R7 ;  /* 0x00000007e0027221 */ /* 0x000fc40000010000 */
[----:B------:R-:W-:Y:S02]  /*4710*/  FMUL.FTZ R12, R181, R124 ;  /* 0x0000007cb50c7220 */ /* 0x000fe40000410000 */
[----:B------:R-:W-:Y:S01]  /*4720*/  FADD.FTZ R6, R223, R6 ;  /* 0x00000006df067221 */ /* 0x000fe20000010000 */
[----:B------:R-:W-:Y:S01]  /*4730*/  MUFU.EX2 R124, R177 ;  /* 0x000000b1007c7308 */ /* 0x000fe20000000800 */
[C---:B0-----:R-:W-:Y:S02]  /*4740*/  FMUL.FTZ R10, R9.reuse, R125 ;  /* 0x0000007d090a7220 */ /* 0x041fe40000410000 */
[----:B------:R-:W-:Y:S02]  /*4750*/  FMUL.FTZ R9, R9, R0 ;  /* 0x0000000009097220 */ /* 0x000fe40000410000 */
[----:B------:R-:W-:Y:S02]  /*4760*/  FMUL.FTZ R3, R25, R2 ;  /* 0x0000000219037220 */ /* 0x000fe40000410000 */
[----:B------:R-:W-:Y:S01]  /*4770*/  FMUL.FTZ R0, R66, R148 ;  /* 0x0000009442007220 */ /* 0x000fe20000410000 */
[----:B------:R-:W0:Y:S01]  /*4780*/  MUFU.SIN R125, R180 ;  /* 0x000000b4007d7308 */ /* 0x000e220000000400 */
[----:B------:R-:W-:-:S02]  /*4790*/  FMUL.FTZ R7, R162, R127 ;  /* 0x0000007fa2077220 */ /* 0x000fc40000410000 */
[----:B------:R-:W-:Y:S02]  /*47a0*/  FMUL.FTZ R127, R25, R6 ;  /* 0x00000006197f7220 */ /* 0x000fe40000410000 */
[----:B------:R-:W-:Y:S02]  /*47b0*/  FMUL.FTZ R222, R67, R148 ;  /* 0x0000009443de7220 */ /* 0x000fe40000410000 */
[C---:B------:R-:W-:Y:S02]  /*47c0*/  FFMA.FTZ R126, R26.reuse, R6, -R3 ;  /* 0x000000061a7e7223 */ /* 0x040fe40000010803 */
[C---:B------:R-:W-:Y:S02]  /*47d0*/  FMUL.FTZ R221, R119.reuse, R0 ;  /* 0x0000000077dd7220 */ /* 0x040fe40000410000 */
        /* <DEDUP_REMOVED lines=8> */
[C---:B0-----:R-:W-:Y:S02]  /*4860*/  FMUL.FTZ R0, R124.reuse, R125 ;  /* 0x0000007d7c007220 */ /* 0x041fe40000410000 */
[----:B------:R-:W-:Y:S02]  /*4870*/  FMUL.FTZ R131, R23, R127 ;  /* 0x0000007f17837220 */ /* 0x000fe40000410000 */
[----:B------:R-:W-:Y:S02]  /*4880*/  FMUL.FTZ R2, R124, R179 ;  /* 0x000000b37c027220 */ /* 0x000fe40000410000 */
[----:B------:R-:W-:Y:S02]  /*4890*/  FFMA.FTZ R130, R24, R127, R130 ;  /* 0x0000007f18827223 */ /* 0x000fe40000010082 */
[----:B------:R-:W-:Y:S02]  /*48a0*/  FMUL.FTZ R125, R60, R155 ;  /* 0x0000009b3c7d7220 */ /* 0x000fe40000410000 */
[----:B------:R-:W-:-:S02]  /*48b0*/  FMUL.FTZ R124, R164, R29 ;  /* 0x0000001da47c7220 */ /* 0x000fc40000410000 */
[----:B------:R-:W-:Y:S02]  /*48c0*/  FMUL.FTZ R127, R165, R29 ;  /* 0x0000001da57f7220 */ /* 0x000fe40000410000 */
        /* <DEDUP_REMOVED lines=13> */
[----:B------:R-:W-:Y:S02]  /*49a0*/  FMUL.FTZ R218, R63, R156 ;  /* 0x0000009c3fda7220 */ /* 0x000fe40000410000 */
[C---:B------:R-:W-:Y:S02]  /*49b0*/  FFMA.FTZ R125, R28.reuse, R127, -R125 ;  /* 0x0000007f1c7d7223 */ /* 0x040fe4000001087d */
        /* <DEDUP_REMOVED lines=13> */
[----:B---3--:R-:W-:-:S02]  /*4a90*/  FMUL.FTZ R125, R56, R153 ;  /* 0x00000099387d7220 */ /* 0x008fc40000410000 */
[----:B------:R-:W-:Y:S02]  /*4aa0*/  FFMA.FTZ R124, R26, R131, R124 ;  /* 0x000000831a7c7223 */ /* 0x000fe4000001007c */
[-C--:B------:R-:W-:Y:S02]  /*4ab0*/  FMUL.FTZ R131, R19, R130.reuse ;  /* 0x0000008213837220 */ /* 0x080fe40000410000 */
[----:B------:R-:W-:Y:S02]  /*4ac0*/  FMUL.FTZ R215, R57, R153 ;  /* 0x0000009939d77220 */ /* 0x000fe40000410000 */
[----:B------:R-:W-:Y:S02]  /*4ad0*/  FFMA.FTZ R127, R20, R130, -R127 ;  /* 0x00000082147f7223 */ /* 0x000fe4000001087f */
[----:B------:R-:W-:Y:S02]  /*4ae0*/  FMUL.FTZ R216, R114, R125 ;  /* 0x0000007d72d87220 */ /* 0x000fe40000410000 */
[----:B------:R-:W-:-:S02]  /*4af0*/  FFMA.FTZ R130, R20, R151, R131 ;  /* 0x0000009714827223 */ /* 0x000fc40000010083 */
[----:B------:R-:W-:Y:S02]  /*4b00*/  FMUL.FTZ R215, R114, R215 ;  /* 0x000000d772d77220 */ /* 0x000fe40000410000 */
[----:B------:R-:W-:Y:S02]  /*4b10*/  FADD.FTZ R131, R216, R127 ;  /* 0x0000007fd8837221 */ /* 0x000fe40000010000 */
[C---:B------:R-:W-:Y:S02]  /*4b20*/  FMUL.FTZ R125, R23.reuse, R124 ;  /* 0x0000007c177d7220 */ /* 0x040fe40000410000 */
[-C--:B------:R-:W-:Y:S02]  /*4b30*/  FMUL.FTZ R127, R23, R126.reuse ;  /* 0x0000007e177f7220 */ /* 0x080fe40000410000 */
[----:B------:R-:W-:Y:S02]  /*4b40*/  FADD.FTZ R130, R215, R130 ;  /* 0x00000082d7827221 */ /* 0x000fe40000010000 */
[----:B------:R-:W-:-:S02]  /*4b50*/  FFMA.FTZ R125, R24, R126, -R125 ;  /* 0x0000007e187d7223 */ /* 0x000fc4000001087d */
[----:B------:R-:W-:Y:S02]  /*4b60*/  FMUL.FTZ R151, R17, R131 ;  /* 0x0000008311977220 */ /* 0x000fe40000410000 */
[----:B------:R-:W-:Y:S02]  /*4b70*/  FFMA.FTZ R127, R24, R124, R127 ;  /* 0x0000007c187f7223 */ /* 0x000fe4000001007f */
[----:B------:R-:W-:Y:S02]  /*4b80*/  FMUL.FTZ R214, R59, R154 ;  /* 0x0000009a3bd67220 */ /* 0x000fe40000410000 */
[----:B------:R-:W-:Y:S02]  /*4b90*/  FMUL.FTZ R126, R17, R130 ;  /* 0x00000082117e7220 */ /* 0x000fe40000410000 */
[----:B------:R-:W-:Y:S02]  /*4ba0*/  FMUL.FTZ R124, R58, R154 ;  /* 0x0000009a3a7c7220 */ /* 0x000fe40000410000 */
[----:B------:R-:W-:-:S02]  /*4bb0*/  FFMA.FTZ R151, R18, R130, R151 ;  /* 0x0000008212977223 */ /* 0x000fc40000010097 */
[C---:B------:R-:W-:Y:S02]  /*4bc0*/  FMUL.FTZ R214, R115.reuse, R214 ;  /* 0x000000d673d67220 */ /* 0x040fe40000410000 */
[----:B------:R-:W-:Y:S02]  /*4bd0*/  FFMA.FTZ R130, R18, R131, -R126 ;  /* 0x0000008312827223 */ /* 0x000fe4000001087e */
[----:B------:R-:W-:Y:S02]  /*4be0*/  FMUL.FTZ R213, R115, R124 ;  /* 0x0000007c73d57220 */ /* 0x000fe40000410000 */
[C---:B------:R-:W-:Y:S02]  /*4bf0*/  FMUL.FTZ R126, R21.reuse, R127 ;  /* 0x0000007f157e7220 */ /* 0x040fe40000410000 */
[----:B------:R-:W-:Y:S02]  /*4c00*/  FADD.FTZ R151, R214, R151 ;  /* 0x00000097d6977221 */ /* 0x000fe40000010000 */
[----:B------:R-:W-:-:S02]  /*4c10*/  FMUL.FTZ R124, R21, R125 ;  /* 0x0000007d157c7220 */ /* 0x000fc40000410000 */
[----:B------:R-:W-:Y:S02]  /*4c20*/  FADD.FTZ R130, R213, R130 ;  /* 0x00000082d5827221 */ /* 0x000fe40000010000 */
[C---:B------:R-:W-:Y:S02]  /*4c30*/  FFMA.FTZ R126, R22.reuse, R125, -R126 ;  /* 0x0000007d167e7223 */ /* 0x040fe4000001087e */
[C---:B------:R-:W-:Y:S02]  /*4c40*/  FMUL.FTZ R131, R15.reuse, R151 ;  /* 0x000000970f837220 */ /* 0x040fe40000410000 */
[----:B------:R-:W-:Y:S02]  /*4c50*/  FFMA.FTZ R124, R22, R127, R124 ;  /* 0x0000007f167c7223 */ /* 0x000fe4000001007c */
        /* <DEDUP_REMOVED lines=8> */
[----:B------:R-:W-:Y:S02]  /*4ce0*/  FADD.FTZ R131, R212, R131 ;  /* 0x00000083d4837221 */ /* 0x000fe40000010000 */
[-C--:B------:R-:W-:Y:S02]  /*4cf0*/  FMUL.FTZ R127, R19, R126.reuse ;  /* 0x0000007e137f7220 */ /* 0x080fe40000410000 */
[----:B------:R-:W-:Y:S02]  /*4d00*/  FADD.FTZ R130, R211, R130 ;  /* 0x00000082d3827221 */ /* 0x000fe40000010000 */
[C---:B------:R-:W-:Y:S02]  /*4d10*/  FFMA.FTZ R125, R20.reuse, R126, -R125 ;  /* 0x0000007e147d7223 */ /* 0x040fe4000001087d */
[----:B------:R-:W-:Y:S02]  /*4d20*/  FMUL.FTZ R151, R13, R131 ;  /* 0x000000830d977220 */ /* 0x000fe40000410000 */
[----:B------:R-:W-:-:S02]  /*4d30*/  FFMA.FTZ R127, R20, R124, R127 ;  /* 0x0000007c147f7223 */ /* 0x000fc4000001007f */
[----:B------:R-:W-:Y:S02]  /*4d40*/  FMUL.FTZ R210, R55, R146 ;  /* 0x0000009237d27220 */ /* 0x000fe40000410000 */
[----:B------:R-:W-:Y:S02]  /*4d50*/  FMUL.FTZ R126, R13, R130 ;  /* 0x000000820d7e7220 */ /* 0x000fe40000410000 */
[----:B------:R-:W-:Y:S02]  /*4d60*/  FMUL.FTZ R124, R54, R146 ;  /* 0x00000092367c7220 */ /* 0x000fe40000410000 */
[C---:B------:R-:W-:Y:S02]  /*4d70*/  FFMA.FTZ R151, R14.reuse, R130, R151 ;  /* 0x000000820e977223 */ /* 0x040fe40000010097 */
[----:B------:R-:W-:Y:S02]  /*4d80*/  FMUL.FTZ R210, R109, R210 ;  /* 0x000000d26dd27220 */ /* 0x000fe40000410000 */
[----:B------:R-:W-:-:S02]  /*4d90*/  FFMA.FTZ R130, R14, R131, -R126 ;  /* 0x000000830e827223 */ /* 0x000fc4000001087e */
[----:B------:R-:W-:Y:S02]  /*4da0*/  FMUL.FTZ R209, R109, R124 ;  /* 0x0000007c6dd17220 */ /* 0x000fe40000410000 */
[C---:B------:R-:W-:Y:S02]  /*4db0*/  FMUL.FTZ R126, R17.reuse, R127 ;  /* 0x0000007f117e7220 */ /* 0x040fe40000410000 */
[----:B------:R-:W-:Y:S02]  /*4dc0*/  FADD.FTZ R151, R210, R151 ;  /* 0x00000097d2977221 */ /* 0x000fe40000010000 */
[-C--:B------:R-:W-:Y:S02]  /*4dd0*/  FMUL.FTZ R124, R17, R125.reuse ;  /* 0x0000007d117c7220 */ /* 0x080fe40000410000 */
[----:B------:R-:W-:Y:S02]  /*4de0*/  FADD.FTZ R130, R209, R130 ;  /* 0x00000082d1827221 */ /* 0x000fe40000010000 */
[----:B------:R-:W-:-:S02]  /*4df0*/  FFMA.FTZ R126, R18, R125, -R126 ;  /* 0x0000007d127e7223 */ /* 0x000fc4000001087e */
[C---:B------:R-:W-:Y:S02]  /*4e00*/  FMUL.FTZ R131, R11.reuse, R151 ;  /* 0x000000970b837220 */ /* 0x040fe40000410000 */
[----:B------:R-:W-:Y:S02]  /*4e10*/  FFMA.FTZ R124, R18, R127, R124 ;  /* 0x0000007f127c7223 */ /* 0x000fe4000001007c */
[-C--:B------:R-:W-:Y:S02]  /*4e20*/  FMUL.FTZ R125, R48, R143.reuse ;  /* 0x0000008f307d7220 */ /* 0x080fe40000410000 */
[-C--:B------:R-:W-:Y:S02]  /*4e30*/  FMUL.FTZ R127, R11, R130.reuse ;  /* 0x000000820b7f7220 */ /* 0x080fe40000410000 */
[----:B------:R-:W-:Y:S02]  /*4e40*/  FMUL.FTZ R207, R49, R143 ;  /* 0x0000008f31cf7220 */ /* 0x000fe40000410000 */
[----:B------:R-:W-:-:S02]  /*4e50*/  FFMA.FTZ R131, R12, R130, -R131 ;  /* 0x000000820c837223 */ /* 0x000fc40000010883 */
[----:B------:R-:W-:Y:S02]  /*4e60*/  FMUL.FTZ R208, R110, R125 ;  /* 0x0000007d6ed07220 */ /* 0x000fe40000410000 */
[----:B------:R-:W-:Y:S02]  /*4e70*/  FFMA.FTZ R130, R12, R151, R127 ;  /* 0x000000970c827223 */ /* 0x000fe4000001007f */
[----:B------:R-:W-:Y:S02]  /*4e80*/  FMUL.FTZ R207, R110, R207 ;  /* 0x000000cf6ecf7220 */ /* 0x000fe40000410000 */
[----:B------:R-:W-:Y:S02]  /*4e90*/  FMUL.FTZ R125, R15, R124 ;  /* 0x0000007c0f7d7220 */ /* 0x000fe40000410000 */
[----:B------:R-:W-:Y:S02]  /*4ea0*/  FADD.FTZ R131, R208, R131 ;  /* 0x00000083d0837221 */ /* 0x000fe40000010000 */
[----:B------:R-:W-:-:S02]  /*4eb0*/  FADD.FTZ R130, R207, R130 ;  /* 0x00000082cf827221 */ /* 0x000fc40000010000 */
[-C--:B------:R-:W-:Y:S02]  /*4ec0*/  FMUL.FTZ R127, R15, R126.reuse ;  /* 0x0000007e0f7f7220 */ /* 0x080fe40000410000 */
[C---:B------:R-:W-:Y:S02]  /*4ed0*/  FFMA.FTZ R125, R16.reuse, R126, -R125 ;  /* 0x0000007e107d7223 */ /* 0x040fe4000001087d */
[----:B------:R-:W-:Y:S02]  /*4ee0*/  FMUL.FTZ R151, R9, R131 ;  /* 0x0000008309977220 */ /* 0x000fe40000410000 */
[----:B------:R-:W-:Y:S02]  /*4ef0*/  FMUL.FTZ R206, R51, R144 ;  /* 0x0000009033ce7220 */ /* 0x000fe40000410000 */
[----:B------:R-:W-:Y:S02]  /*4f00*/  FMUL.FTZ R126, R9, R130 ;  /* 0x00000082097e7220 */ /* 0x000fe40000410000 */
[----:B------:R-:W-:-:S02]  /*4f10*/  FFMA.FTZ R127, R16, R124, R127 ;  /* 0x0000007c107f7223 */ /* 0x000fc4000001007f */
[----:B------:R-:W-:Y:S02]  /*4f20*/  FFMA.FTZ R151, R10, R130, R151 ;  /* 0x000000820a977223 */ /* 0x000fe40000010097 */
[----:B------:R-:W-:Y:S02]  /*4f30*/  FMUL.FTZ R124, R50, R144 ;  /* 0x00000090327c7220 */ /* 0x000fe40000410000 */
[----:B------:R-:W-:Y:S02]  /*4f40*/  FMUL.FTZ R206, R111, R206 ;  /* 0x000000ce6fce7220 */ /* 0x000fe40000410000 */
[----:B------:R-:W-:Y:S02]  /*4f50*/  FFMA.FTZ R130, R10, R131, -R126 ;  /* 0x000000830a827223 */ /* 0x000fe4000001087e */
        /* <DEDUP_REMOVED lines=11> */
[----:B------:R-:W-:Y:S02]  /*5010*/  FMUL.FTZ R125, R45, R141 ;  /* 0x0000008d2d7d7220 */ /* 0x000fe40000410000 */
[-C--:B------:R-:W-:Y:S02]  /*5020*/  FFMA.FTZ R130, R12, R124.reuse, R127 ;  /* 0x0000007c0c827223 */ /* 0x080fe4000001007f */
[----:B------:R-:W-:-:S02]  /*5030*/  FMUL.FTZ R127, R11, R124 ;  /* 0x0000007c0b7f7220 */ /* 0x000fc40000410000 */
[----:B------:R-:W-:Y:S02]  /*5040*/  FMUL.FTZ R203, R44, R141 ;  /* 0x0000008d2ccb7220 */ /* 0x000fe40000410000 */
[----:B------:R-:W-:Y:S02]  /*5050*/  FFMA.FTZ R131, R8, R151, R131 ;  /* 0x0000009708837223 */ /* 0x000fe40000010083 */
[----:B------:R-:W-:Y:S02]  /*5060*/  FMUL.FTZ R204, R104, R125 ;  /* 0x0000007d68cc7220 */ /* 0x000fe40000410000 */
        /* <DEDUP_REMOVED lines=24> */
[-C--:B------:R-:W-:Y:S02]  /*51f0*/  FFMA.FTZ R167, R4, R130.reuse, R151 ;  /* 0x0000008204a77223 */ /* 0x080fe40000010097 */
[----:B------:R-:W-:Y:S02]  /*5200*/  FMUL.FTZ R125, R40, R139 ;  /* 0x0000008b287d7220 */ /* 0x000fe40000410000 */
[----:B------:R-:W-:-:S02]  /*5210*/  FMUL.FTZ R151, R3, R130 ;  /* 0x0000008203977220 */ /* 0x000fc40000410000 */
[----:B------:R-:W-:Y:S02]  /*5220*/  FMUL.FTZ R127, R41, R139 ;  /* 0x0000008b297f7220 */ /* 0x000fe40000410000 */
[-C--:B------:R-:W-:Y:S02]  /*5230*/  FFMA.FTZ R130, R6, R126.reuse, R131 ;  /* 0x0000007e06827223 */ /* 0x080fe40000010083 */
[----:B------:R-:W-:Y:S02]  /*5240*/  FMUL.FTZ R131, R5, R126 ;  /* 0x0000007e05837220 */ /* 0x000fe40000410000 */
[----:B------:R-:W-:Y:S02]  /*5250*/  FFMA.FTZ R151, R4, R150, -R151 ;  /* 0x0000009604977223 */ /* 0x000fe40000010897 */
[C---:B------:R-:W-:Y:S02]  /*5260*/  FMUL.FTZ R198, R106.reuse, R125 ;  /* 0x0000007d6ac67220 */ /* 0x040fe40000410000 */
[----:B------:R-:W-:-:S02]  /*5270*/  FMUL.FTZ R196, R106, R127 ;  /* 0x0000007f6ac47220 */ /* 0x000fc40000410000 */
[----:B------:R-:W-:Y:S02]  /*5280*/  FFMA.FTZ R131, R6, R124, -R131 ;  /* 0x0000007c06837223 */ /* 0x000fe40000010883 */
[----:B------:R-:W-:Y:S02]  /*5290*/  FMUL.FTZ R124, R3, R130 ;  /* 0x00000082037c7220 */ /* 0x000fe40000410000 */
[----:B------:R-:W-:Y:S02]  /*52a0*/  FADD.FTZ R151, R198, R151 ;  /* 0x00000097c6977221 */ /* 0x000fe40000010000 */
[----:B------:R-:W-:Y:S01]  /*52b0*/  FADD.FTZ R167, R196, R167 ;  /* 0x000000a7c4a77221 */ /* 0x000fe20000010000 */
[----:B------:R-:W-:Y:S01]  /*52c0*/  ISETP.NE.AND P0, PT, R159, 0x3f, PT ;  /* 0x0000003f9f00780c */ /* 0x000fe20003f05270 */
[-C--:B------:R-:W-:Y:S02]  /*52d0*/  FMUL.FTZ R125, R3, R131.reuse ;  /* 0x00000083037d7220 */ /* 0x080fe40000410000 */
[----:B------:R-:W-:-:S02]  /*52e0*/  FFMA.FTZ R131, R4, R131, -R124 ;  /* 0x0000008304837223 */ /* 0x000fc4000001087c */
[C---:B------:R-:W-:Y:S02]  /*52f0*/  FMUL.FTZ R124, R0.reuse, R151 ;  /* 0x00000097007c7220 */ /* 0x040fe40000410000 */
[-C--:B------:R-:W-:Y:S02]  /*5300*/  FMUL.FTZ R126, R0, R167.reuse ;  /* 0x000000a7007e7220 */ /* 0x080fe40000410000 */
[----:B------:R-:W-:Y:S02]  /*5310*/  FFMA.FTZ R125, R4, R130, R125 ;  /* 0x00000082047d7223 */ /* 0x000fe4000001007d */
[----:B------:R-:W-:Y:S02]  /*5320*/  FMUL.FTZ R200, R42, R140 ;  /* 0x0000008c2ac87220 */ /* 0x000fe40000410000 */
[C---:B------:R-:W-:Y:S02]  /*5330*/  FFMA.FTZ R130, R2.reuse, R167, R124 ;  /* 0x000000a702827223 */ /* 0x040fe4000001007c */
[----:B------:R-:W-:-:S02]  /*5340*/  FFMA.FTZ R151, R2, R151, -R126 ;  /* 0x0000009702977223 */ /* 0x000fc4000001087e */
[----:B------:R-:W-:Y:S02]  /*5350*/  FMUL.FTZ R124, R43, R140 ;  /* 0x0000008c2b7c7220 */ /* 0x000fe40000410000 */
[----:B------:R-:W-:Y:S02]  /*5360*/  FMUL.FTZ R126, R0, R125 ;  /* 0x0000007d007e7220 */ /* 0x000fe40000410000 */
[C---:B------:R-:W-:Y:S02]  /*5370*/  FMUL.FTZ R200, R107.reuse, R200 ;  /* 0x000000c86bc87220 */ /* 0x040fe40000410000 */
[----:B------:R-:W-:Y:S02]  /*5380*/  FMUL.FTZ R199, R107, R124 ;  /* 0x0000007c6bc77220 */ /* 0x000fe40000410000 */
[----:B------:R-:W-:Y:S02]  /*5390*/  FFMA.FTZ R124, R2, R131, -R126 ;  /* 0x00000083027c7223 */ /* 0x000fe4000001087e */
[----:B------:R-:W-:-:S02]  /*53a0*/  FADD.FTZ R126, R200, R151 ;  /* 0x00000097c87e7221 */ /* 0x000fc40000010000 */
[----:B------:R0:W1:Y:S01]  /*53b0*/  @P0 LDS.64 R150, [R159.X8+0x5a68] ;  /* 0x005a68009f960984 */ /* 0x0000620000008a00 */
[----:B------:R-:W-:Y:S01]  /*53c0*/  FMUL.FTZ R127, R0, R131 ;  /* 0x00000083007f7220 */ /* 0x000fe20000410000 */
[----:B------:R-:W-:Y:S01]  /*53d0*/  BSSY B0, `(.L_x_7270) ;  /* 0x0000010000007945 */ /* 0x000fe20003800000 */
[----:B------:R-:W-:Y:S02]  /*53e0*/  ISETP.GT.U32.AND P2, PT, R159, 0x1f, PT ;  /* 0x0000001f9f00780c */ /* 0x000fe40003f44070 */
[----:B------:R-:W-:Y:S02]  /*53f0*/  FFMA.FTZ R125, R2, R125, R127 ;  /* 0x0000007d027d7223 */ /* 0x000fe4000001007f */
[----:B------:R-:W-:Y:S01]  /*5400*/  FADD.FTZ R127, R199, R130 ;  /* 0x00000082c77f7221 */ /* 0x000fe20000010000 */
        /* <DEDUP_REMOVED lines=12> */
.L_x_7271:
[----:B0-----:R-:W-:Y:S05]  /*54d0*/  BSYNC B0 ;  /* 0x0000000000007941 */ /* 0x001fea0003800000 */
.L_x_7270:
        /* <DEDUP_REMOVED lines=51> */
.L_x_7378:
        /* <DEDUP_REMOVED lines=9> */
[C---:B------:R-:W-:Y:S02]  /*58a0*/  FFMA.FTZ R129, R126.reuse, R129, -R124 ;  /* 0x000000817e817223 */ /* 0x040fe4000001087c */
[-C--:B----4-:R-:W-:Y:S02]  /*58b0*/  FFMA.FTZ R231, R126, R125.reuse, R232 ;  /* 0x0000007d7ee77223 */ /* 0x090fe400000100e8 */
[C---:B------:R-:W-:Y:S02]  /*58c0*/  FMUL.FTZ R125, R128.reuse, R125 ;  /* 0x0000007d807d7220 */ /* 0x040fe40000410000 */
[----:B------:R-:W-:Y:S01]  /*58d0*/  @P0 FADD.FTZ R131, R131, R230 ;  /* 0x000000e683830221 */ /* 0x000fe20000010000 */
[----:B------:R-:W-:Y:S01]  /*58e0*/  FSEL R231, R128, R231, !P0 ;  /* 0x000000e780e77208 */ /* 0x000fe20004000000 */
[----:B------:R-:W-:-:S02]  /*58f0*/  @P0 FADD.FTZ R130, R130, R129 ;  /* 0x0000008182820221 */ /* 0x000fc40000010000 */
        /* <DEDUP_REMOVED lines=42> */
[CC--:B----4-:R-:W-:Y:S02]  /*5ba0*/  FMUL.FTZ R127, R231.reuse, R125.reuse ;  /* 0x0000007de77f7220 */ /* 0x0d0fe40000410000 */
[C---:B------:R-:W-:Y:S02]  /*5bb0*/  FFMA.FTZ R230, R126.reuse, R125, R129 ;  /* 0x0000007d7ee67223 */ /* 0x040fe40000010081 */
[C---:B------:R-:W-:Y:S02]  /*5bc0*/  FFMA.FTZ R128, R126.reuse, R128, R235 ;  /* 0x000000807e807223 */ /* 0x040fe400000100eb */
[----:B------:R-:W-:Y:S01]  /*5bd0*/  @P0 FFMA.FTZ R126, R126, R124, -R127 ;  /* 0x0000007c7e7e0223 */ /* 0x000fe2000001087f */
[----:B------:R-:W-:Y:S01]  /*5be0*/  FSEL R127, R231, R230, !P0 ;  /* 0x000000e6e77f7208 */ /* 0x000fe20004000000 */
[----:B------:R-:W-:-:S02]  /*5bf0*/  @P0 FADD.FTZ R131, R131, R128 ;  /* 0x0000008083830221 */ /* 0x000fc40000010000 */
[----:B------:R-:W-:Y:S01]  /*5c00*/  @P0 FADD.FTZ R130, R130, R233 ;  /* 0x000000e982820221 */ /* 0x000fe20000010000 */
[----:B------:R-:W0:Y:S01]  /*5c10*/  SHFL.UP PT, R128, R126, 0x10, RZ ;  /* 0x060000007e807989 */ /* 0x000e2200000e00ff */
[----:B------:R-:W-:-:S03]  /*5c20*/  MOV R233, R126 ;  /* 0x0000007e00e97202 */ /* 0x000fc60000000f00 */
[----:B------:R-:W2:Y:S01]  /*5c30*/  SHFL.UP PT, R129, R131, 0x10, RZ ;  /* 0x0600000083817989 */ /* 0x000ea200000e00ff */
[----:B------:R-:W-:-:S03]  /*5c40*/  MOV R234, R130 ;  /* 0x0000008200ea7202 */ /* 0x000fc60000000f00 */
[----:B------:R-:W3:Y:S04]  /*5c50*/  SHFL.UP PT, R235, R127, 0x10, RZ ;  /* 0x060000007feb7989 */ /* 0x000ee800000e00ff */
[----:B------:R4:W1:Y:S02]  /*5c60*/  SHFL.UP PT, R236, R130, 0x10, RZ ;  /* 0x0600000082ec7989 */ /* 0x00086400000e00ff */
[----:B----4-:R-:W-:Y:S02]  /*5c70*/  MOV R130, R131 ;  /* 0x0000008300827202 */ /* 0x010fe40000000f00 */
.L_x_7379:
[----:B------:R-:W-:Y:S01]  /*5c80*/  MOV R232, R233 ;  /* 0x000000e900e87202 */ /* 0x000fe20000000f00 */
[-C--:B-1----:R-:W-:Y:S01]  /*5c90*/  FMUL.FTZ R125, R236, R127.reuse ;  /* 0x0000007fec7d7220 */ /* 0x082fe20000410000 */
[----:B------:R-:W-:Y:S01]  /*5ca0*/  ISETP.GE.AND P0, PT, R160, 0x10, PT ;  /* 0x00000010a000780c */ /* 0x000fe20003f06270 */
[----:B0-----:R-:W-:Y:S01]  /*5cb0*/  FMUL.FTZ R124, R128, R127 ;  /* 0x0000007f807c7220 */ /* 0x001fe20000410000 */
[----:B------:R-:W-:Y:S01]  /*5cc0*/  MOV R131, R234 ;  /* 0x000000ea00837202 */ /* 0x000fe20000000f00 */
[----:B--2---:R-:W-:-:S02]  /*5cd0*/  FFMA.FTZ R125, R129, R232, R125 ;  /* 0x000000e8817d7223 */ /* 0x004fc4000001007d */
[-C--:B------:R-:W-:Y:S02]  /*5ce0*/  FMUL.FTZ R129, R129, R127.reuse ;  /* 0x0000007f81817220 */ /* 0x080fe40000410000 */
[CC--:B---3--:R-:W-:Y:S02]  /*5cf0*/  FFMA.FTZ R124, R235.reuse, R232.reuse, R124 ;  /* 0x000000e8eb7c7223 */ /* 0x0c8fe4000001007c */
[----:B------:R-:W-:Y:S02]  /*5d00*/  FMUL.FTZ R235, R235, R127 ;  /* 0x0000007febeb7220 */ /* 0x000fe40000410000 */
        /* <DEDUP_REMOVED lines=11> */
[----:B------:R-:W-:Y:S05]  /*5dc0*/  CALL.REL.NOINC `($__internal_175_$__cuda_sm70_shflsync_idx_p) ;  /* 0x00008db000007944 */ /* 0x000fea0003c00000 */
.L_x_7276:
[----:B------:R-:W-:Y:S05]  /*5dd0*/  BRA.CONV ~URZ, `(.L_x_7277) ;  /* 0x000000637f007947 */ /* 0x000fea000b800000 */
[----:B0-----:R-:W-:Y:S01]  /*5de0*/  HFMA2.MMA R129, -RZ, RZ, 0, 1.847743988037109375e-06 ;  /* 0x0000001fff817435 */ /* 0x001fe200000001ff */
[----:B------:R-:W-:Y:S02]  /*5df0*/  MOV R127, R233 ;  /* 0x000000e9007f7202 */ /* 0x000fe40000000f00 */
[----:B------:R-:W-:-:S02]  /*5e00*/  MOV R128, 0x1f ;  /* 0x0000001f00807802 */ /* 0x000fc40000000f00 */
[----:B-1----:R-:W-:Y:S02]  /*5e10*/  MOV R126, 0xffffffff ;  /* 0xffffffff007e7802 */ /* 0x002fe40000000f00 */
[----:B------:R-:W-:Y:S02]  /*5e20*/  MOV R124, 0x5e40 ;  /* 0x00005e40007c7802 */ /* 0x000fe40000000f00 */
[----:B------:R-:W-:Y:S05]  /*5e30*/  CALL.REL.NOINC `($__internal_175_$__cuda_sm70_shflsync_idx_p) ;  /* 0x00008d4000007944 */ /* 0x000fea0003c00000 */
.L_x_7277:
[----:B------:R-:W-:Y:S05]  /*5e40*/  BRA.CONV ~URZ, `(.L_x_7278) ;  /* 0x000000637f007947 */ /* 0x000fea000b800000 */
[----:B0-----:R-:W-:Y:S01]  /*5e50*/  HFMA2.MMA R129, -RZ, RZ, 0, 1.847743988037109375e-06 ;  /* 0x0000001fff817435 */ /* 0x001fe200000001ff */
[----:B------:R-:W-:Y:S02]  /*5e60*/  MOV R127, R131 ;  /* 0x00000083007f7202 */ /* 0x000fe40000000f00 */
[----:B------:R-:W-:Y:S02]  /*5e70*/  MOV R128, 0x1f ;  /* 0x0000001f00807802 */ /* 0x000fe40000000f00 */
[----:B-1----:R-:W-:Y:S02]  /*5e80*/  MOV R126, 0xffffffff ;  /* 0xffffffff007e7802 */ /* 0x002fe40000000f00 */
[----:B------:R-:W-:Y:S02]  /*5e90*/  MOV R124, 0x5eb0 ;  /* 0x00005eb0007c7802 */ /* 0x000fe40000000f00 */
[----:B------:R-:W-:Y:S05]  /*5ea0*/  CALL.REL.NOINC `($__internal_175_$__cuda_sm70_shflsync_idx_p) ;  /* 0x00008cd000007944 */ /* 0x000fea0003c00000 */
.L_x_7278:
[----:B------:R-:W-:Y:S05]  /*5eb0*/  BRA.CONV ~URZ, `(.L_x_7279) ;  /* 0x000000637f007947 */ /* 0x000fea000b800000 */
[----:B0-----:R-:W-:Y:S01]  /*5ec0*/  HFMA2.MMA R129, -RZ, RZ, 0, 1.847743988037109375e-06 ;  /* 0x0000001fff817435 */ /* 0x001fe200000001ff */
[----:B------:R-:W-:-:S02]  /*5ed0*/  MOV R127, R130 ;  /* 0x00000082007f7202 */ /* 0x000fc40000000f00 */
[----:B------:R-:W-:Y:S02]  /*5ee0*/  MOV R128, 0x1f ;  /* 0x0000001f00807802 */ /* 0x000fe40000000f00 */
[----:B-1----:R-:W-:Y:S02]  /*5ef0*/  MOV R126, 0xffffffff ;  /* 0xffffffff007e7802 */ /* 0x002fe40000000f00 */
[----:B------:R-:W-:Y:S02]  /*5f00*/  MOV R124, 0x5f20 ;  /* 0x00005f20007c7802 */ /* 0x000fe40000000f00 */
[----:B------:R-:W-:Y:S05]  /*5f10*/  CALL.REL.NOINC `($__internal_175_$__cuda_sm70_shflsync_idx_p) ;  /* 0x00008c6000007944 */ /* 0x000fea0003c00000 */
.L_x_7279:
[----:B------:R-:W-:Y:S05]  /*5f20*/  BRA.DIV ~URZ, `(.L_x_7280) ;  /* 0x000079c27f007947 */ /* 0x000fea000b800000 */
[----:B------:R-:W2:Y:S04]  /*5f30*/  SHFL.IDX PT, R120, R120, RZ, 0x1f ;  /* 0x00001fff78787589 */ /* 0x000ea800000e0000 */
[----:B------:R-:W3:Y:S04]  /*5f40*/  SHFL.IDX PT, R121, R121, RZ, 0x1f ;  /* 0x00001fff79797589 */ /* 0x000ee800000e0000 */
[----:B------:R-:W4:Y:S04]  /*5f50*/  SHFL.IDX PT, R122, R122, RZ, 0x1f ;  /* 0x00001fff7a7a7589 */ /* 0x000f2800000e0000 */
[----:B------:R-:W0:Y:S04]  /*5f60*/  SHFL.IDX PT, R123, R123, RZ, 0x1f ;  /* 0x00001fff7b7b7589 */ /* 0x000e2800000e0000 */
[----:B------:R1:W0:Y:S04]  /*5f70*/  SHFL.UP PT, R230, R232, 0x1, RZ ;  /* 0x04200000e8e67989 */ /* 0x00022800000e00ff */
[----:B------:R1:W0:Y:S04]  /*5f80*/  SHFL.UP PT, R231, R233, 0x1, RZ ;  /* 0x04200000e9e77989 */ /* 0x00022800000e00ff */
[----:B------:R-:W0:Y:S04]  /*5f90*/  SHFL.UP PT, R131, R131, 0x1, RZ ;  /* 0x0420000083837989 */ /* 0x000e2800000e00ff */
[----:B------:R-:W0:Y:S02]  /*5fa0*/  SHFL.UP PT, R130, R130, 0x1, RZ ;  /* 0x0420000082827989 */ /* 0x000e2400000e00ff */
.L_x_7380:
        /* <DEDUP_REMOVED lines=23> */
.L_x_7273:
[----:B0-----:R-:W-:Y:S05]  /*6120*/  BSYNC B0 ;  /* 0x0000000000007941 */ /* 0x001fea0003800000 */
.L_x_7272:
[----:B------:R-:W-:Y:S01]  /*6130*/  WARPSYNC 0xffffffff ;  /* 0xffffffff00007948 */ /* 0x000fe20003800000 */
[----:B------:R-:W-:Y:S02]  /*6140*/  LOP3.LUT P0, RZ, R159, 0x1f, RZ, 0xc0, !PT ;  /* 0x0000001f9fff7812 */ /* 0x000fe4000780c0ff */
[----:B------:R-:W-:Y:S01]  /*6150*/  BAR.SYNC.DEFER_BLOCKING 0x0 ;  /* 0x0000000000007b1d */ /* 0x000fe20000010000 */
[C---:B-1----:R-:W-:Y:S01]  /*6160*/  FMUL.FTZ R121, R0.reuse, R151 ;  /* 0x0000009700797220 */ /* 0x042fe20000410000 */
[----:B------:R-:W-:Y:S01]  /*6170*/  MOV R122, UR21 ;  /* 0x00000015007a7c02 */ /* 0x000fe20008000f00 */
[-C--:B------:R-:W-:Y:S01]  /*6180*/  FMUL.FTZ R120, R0, -R150.reuse ;  /* 0x8000009600787220 */ /* 0x080fe20000410000 */
[----:B------:R-:W-:Y:S01]  /*6190*/  USHF.L.U32 UR43, UR7, 0x4, URZ ;  /* 0x00000004072b7899 */ /* 0x000fe2000800063f */
[----:B------:R-:W-:Y:S01]  /*61a0*/  FMUL.FTZ R123, R2, R197 ;  /* 0x000000c5027b7220 */ /* 0x000fe20000410000 */
[----:B------:R-:W-:Y:S01]  /*61b0*/  ISETP.GE.OR P0, PT, R122, c[0x0][0x174], P0 ;  /* 0x00005d007a007a0c */ /* 0x000fe20000706670 */
[C---:B------:R-:W-:Y:S01]  /*61c0*/  FFMA.FTZ R121, R2.reuse, R150, -R121 ;  /* 0x0000009602797223 */ /* 0x040fe20000010879 */
[----:B------:R-:W-:Y:S01]  /*61d0*/  BSSY B0, `(.L_x_7281) ;  /* 0x00001ab000007945 */ /* 0x000fe20003800000 */
[----:B------:R-:W-:-:S02]  /*61e0*/  FFMA.FTZ R120, R2, -R151, R120 ;  /* 0x8000009702787223 */ /* 0x000fc40000010078 */
[C---:B------:R-:W-:Y:S02]  /*61f0*/  FFMA.FTZ R124, -R0.reuse, R181, -R123 ;  /* 0x000000b5007c7223 */ /* 0x040fe4000001097b */
[C---:B------:R-:W-:Y:S02]  /*6200*/  FMUL.FTZ R125, R3.reuse, -R121 ;  /* 0x80000079037d7220 */ /* 0x040fe40000410000 */
[----:B------:R-:W-:Y:S02]  /*6210*/  FMUL.FTZ R122, R0, R197 ;  /* 0x000000c5007a7220 */ /* 0x000fe40000410000 */
[-C--:B------:R-:W-:Y:S02]  /*6220*/  FMUL.FTZ R123, R3, -R120.reuse ;  /* 0x80000078037b7220 */ /* 0x080fe40000410000 */
[----:B------:R-:W-:Y:S02]  /*6230*/  FADD.FTZ R124, -R195, R124 ;  /* 0x0000007cc37c7221 */ /* 0x000fe40000010100 */
[----:B------:R-:W-:-:S02]  /*6240*/  FFMA.FTZ R125, R4, R120, R125 ;  /* 0x00000078047d7223 */ /* 0x000fc4000001007d */
[----:B------:R-:W-:Y:S02]  /*6250*/  FFMA.FTZ R122, R2, R181, -R122 ;  /* 0x000000b5027a7223 */ /* 0x000fe4000001087a */
[----:B------:R-:W-:Y:S02]  /*6260*/  FFMA.FTZ R123, R4, R121, -R123 ;  /* 0x00000079047b7223 */ /* 0x000fe4000001087b */
[----:B------:R-:W-:Y:S02]  /*6270*/  FMUL.FTZ R121, R3, -R124 ;  /* 0x8000007c03797220 */ /* 0x000fe40000410000 */
[----:B------:R-:W-:Y:S02]  /*6280*/  FMUL.FTZ R120, R5, -R125 ;  /* 0x8000007d05787220 */ /* 0x000fe40000410000 */
[----:B------:R-:W-:Y:S02]  /*6290*/  FADD.FTZ R122, R179, R122 ;  /* 0x0000007ab37a7221 */ /* 0x000fe40000010000 */
[----:B------:R-:W-:-:S02]  /*62a0*/  FMUL.FTZ R126, R5, -R123 ;  /* 0x8000007b057e7220 */ /* 0x000fc40000410000 */
[-C--:B------:R-:W-:Y:S02]  /*62b0*/  FMUL.FTZ R129, R3, -R122.reuse ;  /* 0x8000007a03817220 */ /* 0x080fe40000410000 */
[----:B------:R-:W-:Y:S02]  /*62c0*/  FFMA.FTZ R127, R4, R122, -R121 ;  /* 0x0000007a047f7223 */ /* 0x000fe40000010879 */
[C---:B------:R-:W-:Y:S02]  /*62d0*/  FFMA.FTZ R123, R6.reuse, R123, -R120 ;  /* 0x0000007b067b7223 */ /* 0x040fe40000010878 */
[----:B------:R-:W0:Y:S01]  /*62e0*/  LDS.64 R120, [R159.X16+0x4258] ;  /* 0x004258009f787984 */ /* 0x000e22000000ca00 */
[----:B------:R-:W-:Y:S02]  /*62f0*/  FFMA.FTZ R126, R6, R125, R126 ;  /* 0x0000007d067e7223 */ /* 0x000fe4000001007e */
        /* <DEDUP_REMOVED lines=28> */
[----:B------:R-:W-:Y:S02]  /*64c0*/  FFMA.FTZ R127, R14, R127, -R122 ;  /* 0x0000007f0e7f7223 */ /* 0x000fe4000001087a */
[----:B------:R-:W-:Y:S02]  /*64d0*/  FADD.FTZ R123, R176, R123 ;  /* 0x0000007bb07b7221 */ /* 0x000fe40000010000 */
[----:B------:R-:W-:Y:S02]  /*64e0*/  FMUL.FTZ R122, R9, -R125 ;  /* 0x8000007d097a7220 */ /* 0x000fe40000410000 */
[----:B------:R-:W-:-:S02]  /*64f0*/  FFMA.FTZ R129, R14, R129, R124 ;  /* 0x000000810e817223 */ /* 0x000fc4000001007c */
[-C--:B------:R-:W-:Y:S02]  /*6500*/  FMUL.FTZ R124, R9, -R123.reuse ;  /* 0x8000007b097c7220 */ /* 0x080fe40000410000 */
[----:B------:R-:W-:Y:S02]  /*6510*/  FFMA.FTZ R122, R10, R123, -R122 ;  /* 0x0000007b0a7a7223 */ /* 0x000fe4000001087a */
[CC--:B0-----:R-:W-:Y:S02]  /*6520*/  FMUL.FTZ R123, R165.reuse, R121.reuse ;  /* 0x00000079a57b7220 */ /* 0x0c1fe40000410000 */
[-C--:B------:R-:W-:Y:S02]  /*6530*/  FMUL.FTZ R165, R165, R120.reuse ;  /* 0x00000078a5a57220 */ /* 0x080fe40000410000 */
[C---:B------:R-:W-:Y:S02]  /*6540*/  FFMA.FTZ R123, R164.reuse, R120, -R123 ;  /* 0x00000078a47b7223 */ /* 0x040fe4000001087b */
[----:B------:R-:W-:-:S02]  /*6550*/  FFMA.FTZ R164, R164, R121, R165 ;  /* 0x00000079a4a47223 */ /* 0x000fc400000100a5 */
[----:B------:R-:W-:Y:S02]  /*6560*/  FADD.FTZ R165, R228, R123 ;  /* 0x0000007be4a57221 */ /* 0x000fe40000010000 */
[----:B------:R-:W-:Y:S02]  /*6570*/  FADD.FTZ R227, R227, R164 ;  /* 0x000000a4e3e37221 */ /* 0x000fe40000010000 */
[C---:B------:R-:W-:Y:S02]  /*6580*/  FMUL.FTZ R121, R29.reuse, R165 ;  /* 0x000000a51d797220 */ /* 0x040fe40000410000 */
[-C--:B------:R-:W-:Y:S02]  /*6590*/  FMUL.FTZ R120, R29, R227.reuse ;  /* 0x000000e31d787220 */ /* 0x080fe40000410000 */
[C---:B------:R-:W-:Y:S02]  /*65a0*/  FFMA.FTZ R121, R30.reuse, R227, R121 ;  /* 0x000000e31e797223 */ /* 0x040fe40000010079 */
[----:B------:R-:W-:-:S02]  /*65b0*/  FFMA.FTZ R120, R30, R165, -R120 ;  /* 0x000000a51e787223 */ /* 0x000fc40000010878 */
[----:B------:R-:W-:Y:S02]  /*65c0*/  FADD.FTZ R226, R226, R121 ;  /* 0x00000079e2e27221 */ /* 0x000fe40000010000 */
[----:B------:R-:W-:Y:S02]  /*65d0*/  FADD.FTZ R225, R225, R120 ;  /* 0x00000078e1e17221 */ /* 0x000fe40000010000 */
[CC--:B------:R-:W-:Y:S02]  /*65e0*/  FMUL.FTZ R120, R27.reuse, R226.reuse ;  /* 0x000000e21b787220 */ /* 0x0c0fe40000410000 */
[-C--:B------:R-:W-:Y:S02]  /*65f0*/  FMUL.FTZ R121, R27, R225.reuse ;  /* 0x000000e11b797220 */ /* 0x080fe40000410000 */
[C---:B------:R-:W-:Y:S02]  /*6600*/  FFMA.FTZ R120, R28.reuse, R225, -R120 ;  /* 0x000000e11c787223 */ /* 0x040fe40000010878 */
[----:B------:R-:W-:-:S02]  /*6610*/  FFMA.FTZ R121, R28, R226, R121 ;  /* 0x000000e21c797223 */ /* 0x000fc40000010079 */
[----:B------:R-:W-:Y:S02]  /*6620*/  FMUL.FTZ R126, R15, -R129 ;  /* 0x800000810f7e7220 */ /* 0x000fe40000410000 */
[----:B------:R-:W-:Y:S02]  /*6630*/  FFMA.FTZ R124, R10, R125, R124 ;  /* 0x0000007d0a7c7223 */ /* 0x000fe4000001007c */
[----:B------:R-:W-:Y:S02]  /*6640*/  FADD.FTZ R223, R223, R120 ;  /* 0x00000078dfdf7221 */ /* 0x000fe40000010000 */
[----:B------:R-:W-:Y:S02]  /*6650*/  FADD.FTZ R224, R224, R121 ;  /* 0x00000079e0e07221 */ /* 0x000fe40000010000 */
[-C--:B------:R-:W-:Y:S02]  /*6660*/  FMUL.FTZ R128, R15, -R127.reuse ;  /* 0x8000007f0f807220 */ /* 0x080fe40000410000 */
[----:B------:R-:W-:-:S02]  /*6670*/  FFMA.FTZ R126, R16, R127, -R126 ;  /* 0x0000007f107e7223 */ /* 0x000fc4000001087e */
[----:B------:R-:W-:Y:S02]  /*6680*/  FADD.FTZ R124, -R191, R124 ;  /* 0x0000007cbf7c7221 */ /* 0x000fe40000010100 */
[C---:B------:R-:W-:Y:S02]  /*6690*/  FMUL.FTZ R121, R25.reuse, R223 ;  /* 0x000000df19797220 */ /* 0x040fe40000410000 */
[----:B------:R-:W-:Y:S02]  /*66a0*/  FMUL.FTZ R120, R25, R224 ;  /* 0x000000e019787220 */ /* 0x000fe40000410000 */
[----:B------:R-:W-:Y:S02]  /*66b0*/  FFMA.FTZ R128, R16, R129, R128 ;  /* 0x0000008110807223 */ /* 0x000fe40000010080 */
[----:B------:R-:W-:Y:S02]  /*66c0*/  FADD.FTZ R122, R175, R122 ;  /* 0x0000007aaf7a7221 */ /* 0x000fe40000010000 */
[----:B------:R-:W-:-:S02]  /*66d0*/  FMUL.FTZ R129, R17, -R126 ;  /* 0x8000007e11817220 */ /* 0x000fc40000410000 */
[C---:B------:R-:W-:Y:S02]  /*66e0*/  FMUL.FTZ R125, R11.reuse, -R124 ;  /* 0x8000007c0b7d7220 */ /* 0x040fe40000410000 */
[C---:B------:R-:W-:Y:S02]  /*66f0*/  FFMA.FTZ R121, R26.reuse, R224, R121 ;  /* 0x000000e01a797223 */ /* 0x040fe40000010079 */
[----:B------:R-:W-:Y:S02]  /*6700*/  FFMA.FTZ R120, R26, R223, -R120 ;  /* 0x000000df1a787223 */ /* 0x000fe40000010878 */
[----:B------:R-:W-:Y:S02]  /*6710*/  FMUL.FTZ R127, R11, -R122 ;  /* 0x8000007a0b7f7220 */ /* 0x000fe40000410000 */
[-C--:B------:R-:W-:Y:S02]  /*6720*/  FMUL.FTZ R123, R17, -R128.reuse ;  /* 0x80000080117b7220 */ /* 0x080fe40000410000 */
[----:B------:R-:W-:-:S02]  /*6730*/  FFMA.FTZ R129, R18, R128, R129 ;  /* 0x0000008012817223 */ /* 0x000fc40000010081 */
[----:B------:R-:W-:Y:S02]  /*6740*/  FFMA.FTZ R125, R12, R122, -R125 ;  /* 0x0000007a0c7d7223 */ /* 0x000fe4000001087d */
[----:B------:R-:W-:Y:S02]  /*6750*/  FADD.FTZ R222, R222, R121 ;  /* 0x00000079dede7221 */ /* 0x000fe40000010000 */
[----:B------:R-:W-:Y:S02]  /*6760*/  FADD.FTZ R221, R221, R120 ;  /* 0x00000078dddd7221 */ /* 0x000fe40000010000 */
[----:B------:R-:W-:Y:S02]  /*6770*/  FFMA.FTZ R127, R12, R124, R127 ;  /* 0x0000007c0c7f7223 */ /* 0x000fe4000001007f */
[----:B------:R-:W-:Y:S02]  /*6780*/  FFMA.FTZ R123, R18, R126, -R123 ;  /* 0x0000007e127b7223 */ /* 0x000fe4000001087b */
[----:B------:R-:W-:-:S02]  /*6790*/  FMUL.FTZ R122, R19, -R129 ;  /* 0x80000081137a7220 */ /* 0x000fc40000410000 */
[----:B------:R-:W-:Y:S02]  /*67a0*/  FADD.FTZ R125, R174, R125 ;  /* 0x0000007dae7d7221 */ /* 0x000fe40000010000 */
[C---:B------:R-:W-:Y:S02]  /*67b0*/  FMUL.FTZ R120, R23.reuse, R222 ;  /* 0x000000de17787220 */ /* 0x040fe40000410000 */
[----:B------:R-:W-:Y:S02]  /*67c0*/  FMUL.FTZ R121, R23, R221 ;  /* 0x000000dd17797220 */ /* 0x000fe40000410000 */
[-C--:B------:R-:W-:Y:S02]  /*67d0*/  FMUL.FTZ R124, R19, -R123.reuse ;  /* 0x8000007b137c7220 */ /* 0x080fe40000410000 */
[----:B------:R-:W-:Y:S02]  /*67e0*/  FFMA.FTZ R126, R20, R123, -R122 ;  /* 0x0000007b147e7223 */ /* 0x000fe4000001087a */
[----:B------:R-:W-:-:S02]  /*67f0*/  FADD.FTZ R127, -R190, R127 ;  /* 0x0000007fbe7f7221 */ /* 0x000fc40000010100 */
[C---:B------:R-:W-:Y:S02]  /*6800*/  FMUL.FTZ R123, R13.reuse, -R125 ;  /* 0x8000007d0d7b7220 */ /* 0x040fe40000410000 */
[C---:B------:R-:W-:Y:S02]  /*6810*/  FFMA.FTZ R229, R24.reuse, R221, -R120 ;  /* 0x000000dd18e57223 */ /* 0x040fe40000010878 */
[----:B------:R-:W-:Y:S02]  /*6820*/  FFMA.FTZ R120, R24, R222, R121 ;  /* 0x000000de18787223 */ /* 0x000fe40000010079 */
[----:B------:R-:W-:Y:S02]  /*6830*/  FFMA.FTZ R129, R20, R129, R124 ;  /* 0x0000008114817223 */ /* 0x000fe4000001007c */
[-C--:B------:R-:W-:Y:S02]  /*6840*/  FMUL.FTZ R122, R13, -R127.reuse ;  /* 0x8000007f0d7a7220 */ /* 0x080fe40000410000 */
[----:B------:R-:W-:-:S02]  /*6850*/  FFMA.FTZ R124, R14, R127, R123 ;  /* 0x0000007f0e7c7223 */ /* 0x000fc4000001007b */
[----:B------:R-:W-:Y:S02]  /*6860*/  FADD.FTZ R229, R220, R229 ;  /* 0x000000e5dce57221 */ /* 0x000fe40000010000 */
[----:B------:R-:W-:Y:S02]  /*6870*/  FADD.FTZ R219, R219, R120 ;  /* 0x00000078dbdb7221 */ /* 0x000fe40000010000 */
[----:B------:R-:W-:Y:S02]  /*6880*/  FFMA.FTZ R122, R14, R125, -R122 ;  /* 0x0000007d0e7a7223 */ /* 0x000fe4000001087a */
[----:B------:R-:W-:Y:S02]  /*6890*/  FMUL.FTZ R123, R21, -R129 ;  /* 0x80000081157b7220 */ /* 0x000fe40000410000 */
[----:B------:R-:W-:Y:S02]  /*68a0*/  FADD.FTZ R124, -R189, R124 ;  /* 0x0000007cbd7c7221 */ /* 0x000fe40000010100 */
[----:B------:R-:W-:-:S02]  /*68b0*/  FMUL.FTZ R121, R21, R229 ;  /* 0x000000e515797220 */ /* 0x000fc40000410000 */
[CC--:B------:R-:W-:Y:S02]  /*68c0*/  FMUL.FTZ R120, R21.reuse, R219.reuse ;  /* 0x000000db15787220 */ /* 0x0c0fe40000410000 */
[-C--:B------:R-:W-:Y:S02]  /*68d0*/  FMUL.FTZ R125, R21, -R126.reuse ;  /* 0x8000007e157d7220 */ /* 0x080fe40000410000 */
[C---:B------:R-:W-:Y:S02]  /*68e0*/  FFMA.FTZ R126, R22.reuse, R126, -R123 ;  /* 0x0000007e167e7223 */ /* 0x040fe4000001087b */
[----:B------:R-:W-:Y:S02]  /*68f0*/  FADD.FTZ R122, R173, R122 ;  /* 0x0000007aad7a7221 */ /* 0x000fe40000010000 */
[----:B------:R-:W-:Y:S02]  /*6900*/  FMUL.FTZ R123, R15, -R124 ;  /* 0x8000007c0f7b7220 */ /* 0x000fe40000410000 */
[----:B------:R-:W-:-:S02]  /*6910*/  FFMA.FTZ R121, R22, R219, R121 ;  /* 0x000000db16797223 */ /* 0x000fc40000010079 */
[C---:B------:R-:W-:Y:S02]  /*6920*/  FFMA.FTZ R120, R22.reuse, R229, -R120 ;  /* 0x000000e516787223 */ /* 0x040fe40000010878 */
[----:B------:R-:W-:Y:S02]  /*6930*/  FFMA.FTZ R129, R22, R129, R125 ;  /* 0x0000008116817223 */ /* 0x000fe4000001007d */
[-C--:B------:R-:W-:Y:S02]  /*6940*/  FMUL.FTZ R125, R15, -R122.reuse ;  /* 0x8000007a0f7d7220 */ /* 0x080fe40000410000 */
[----:B------:R-:W-:Y:S02]  /*6950*/  FFMA.FTZ R123, R16, R122, -R123 ;  /* 0x0000007a107b7223 */ /* 0x000fe4000001087b */
[----:B------:R-:W-:Y:S02]  /*6960*/  FADD.FTZ R218, R218, R121 ;  /* 0x00000079dada7221 */ /* 0x000fe40000010000 */
[----:B------:R-:W-:-:S02]  /*6970*/  FMUL.FTZ R122, R23, -R126 ;  /* 0x8000007e177a7220 */ /* 0x000fc40000410000 */
[----:B------:R-:W-:Y:S02]  /*6980*/  FADD.FTZ R217, R217, R120 ;  /* 0x00000078d9d97221 */ /* 0x000fe40000010000 */
[-C--:B------:R-:W-:Y:S02]  /*6990*/  FMUL.FTZ R127, R23, -R129.reuse ;  /* 0x80000081177f7220 */ /* 0x080fe40000410000 */
[----:B------:R-:W-:Y:S02]  /*69a0*/  FFMA.FTZ R125, R16, R124, R125 ;  /* 0x0000007c107d7223 */ /* 0x000fe4000001007d */
[C---:B------:R-:W-:Y:S02]  /*69b0*/  FMUL.FTZ R120, R19.reuse, R218 ;  /* 0x000000da13787220 */ /* 0x040fe40000410000 */
[----:B------:R-:W-:Y:S02]  /*69c0*/  FFMA.FTZ R122, R24, R129, R122 ;  /* 0x00000081187a7223 */ /* 0x000fe4000001007a */
[----:B------:R-:W-:-:S02]  /*69d0*/  FMUL.FTZ R121, R19, R217 ;  /* 0x000000d913797220 */ /* 0x000fc40000410000 */
[----:B------:R-:W-:Y:S02]  /*69e0*/  FFMA.FTZ R127, R24, R126, -R127 ;  /* 0x0000007e187f7223 */ /* 0x000fe4000001087f */
[----:B------:R-:W-:Y:S02]  /*69f0*/  FADD.FTZ R125, -R188, R125 ;  /* 0x0000007dbc7d7221 */ /* 0x000fe40000010100 */
[C---:B------:R-:W-:Y:S02]  /*6a00*/  FFMA.FTZ R231, R20.reuse, R217, -R120 ;  /* 0x000000d914e77223 */ /* 0x040fe40000010878 */
[C---:B------:R-:W-:Y:S02]  /*6a10*/  FMUL.FTZ R124, R25.reuse, -R122 ;  /* 0x8000007a197c7220 */ /* 0x040fe40000410000 */
[----:B------:R-:W-:Y:S02]  /*6a20*/  FFMA.FTZ R120, R20, R218, R121 ;  /* 0x000000da14787223 */ /* 0x000fe40000010079 */
[----:B------:R-:W-:-:S02]  /*6a30*/  FMUL.FTZ R129, R25, -R127 ;  /* 0x8000007f19817220 */ /* 0x000fc40000410000 */
[----:B------:R-:W-:Y:S02]  /*6a40*/  FADD.FTZ R123, R172, R123 ;  /* 0x0000007bac7b7221 */ /* 0x000fe40000010000 */
[----:B------:R-:W-:Y:S02]  /*6a50*/  FMUL.FTZ R121, R17, -R125 ;  /* 0x8000007d11797220 */ /* 0x000fe40000410000 */
[----:B------:R-:W-:Y:S02]  /*6a60*/  FADD.FTZ R231, R216, R231 ;  /* 0x000000e7d8e77221 */ /* 0x000fe40000010000 */
[C---:B------:R-:W-:Y:S02]  /*6a70*/  FFMA.FTZ R127, R26.reuse, R127, -R124 ;  /* 0x0000007f1a7f7223 */ /* 0x040fe4000001087c */
[----:B------:R-:W-:Y:S02]  /*6a80*/  FADD.FTZ R215, R215, R120 ;  /* 0x00000078d7d77221 */ /* 0x000fe40000010000 */
[----:B------:R-:W-:-:S02]  /*6a90*/  FFMA.FTZ R129, R26, R122, R129 ;  /* 0x0000007a1a817223 */ /* 0x000fc40000010081 */
[CC--:B------:R-:W-:Y:S02]  /*6aa0*/  FMUL.FTZ R124, R17.reuse, -R123.reuse ;  /* 0x8000007b117c7220 */ /* 0x0c0fe40000410000 */
[C---:B------:R-:W-:Y:S02]  /*6ab0*/  FFMA.FTZ R122, R18.reuse, R123, -R121 ;  /* 0x0000007b127a7223 */ /* 0x040fe40000010879 */
[C---:B------:R-:W-:Y:S02]  /*6ac0*/  FMUL.FTZ R121, R17.reuse, R231 ;  /* 0x000000e711797220 */ /* 0x040fe40000410000 */
[----:B------:R-:W-:Y:S02]  /*6ad0*/  FMUL.FTZ R120, R17, R215 ;  /* 0x000000d711787220 */ /* 0x000fe40000410000 */
[----:B------:R-:W-:Y:S02]  /*6ae0*/  FFMA.FTZ R126, R18, R125, R124 ;  /* 0x0000007d127e7223 */ /* 0x000fe4000001007c */
[----:B------:R-:W-:-:S02]  /*6af0*/  FMUL.FTZ R124, R27, -R129 ;  /* 0x800000811b7c7220 */ /* 0x000fc40000410000 */
[C---:B------:R-:W-:Y:S02]  /*6b00*/  FFMA.FTZ R121, R18.reuse, R215, R121 ;  /* 0x000000d712797223 */ /* 0x040fe40000010079 */
        /* <DEDUP_REMOVED lines=41> */
[----:B------:R-:W-:Y:S02]  /*6da0*/  FMUL.FTZ R122, R25, -R127 ;  /* 0x8000007f197a7220 */ /* 0x000fe40000410000 */
[----:B------:R-:W-:Y:S02]  /*6db0*/  FADD.FTZ R235, R208, R235 ;  /* 0x000000ebd0eb7221 */ /* 0x000fe40000010000 */
[----:B------:R-:W-:Y:S02]  /*6dc0*/  FADD.FTZ R207, R207, R120 ;  /* 0x00000078cfcf7221 */ /* 0x000fe40000010000 */
[-C--:B------:R-:W-:Y:S02]  /*6dd0*/  FMUL.FTZ R126, R25, -R123.reuse ;  /* 0x8000007b197e7220 */ /* 0x080fe40000410000 */
[----:B------:R-:W-:Y:S02]  /*6de0*/  FFMA.FTZ R122, R26, R123, -R122 ;  /* 0x0000007b1a7a7223 */ /* 0x000fe4000001087a */
[----:B------:R-:W-:-:S02]  /*6df0*/  FMUL.FTZ R121, R9, R235 ;  /* 0x000000eb09797220 */ /* 0x000fc40000410000 */
[----:B------:R-:W-:Y:S02]  /*6e00*/  FMUL.FTZ R120, R9, R207 ;  /* 0x000000cf09787220 */ /* 0x000fe40000410000 */
[----:B------:R-:W-:Y:S02]  /*6e10*/  FFMA.FTZ R126, R26, R127, R126 ;  /* 0x0000007f1a7e7223 */ /* 0x000fe4000001007e */
[----:B------:R-:W-:Y:S02]  /*6e20*/  FADD.FTZ R122, R167, R122 ;  /* 0x0000007aa77a7221 */ /* 0x000fe40000010000 */
[C---:B------:R-:W-:Y:S02]  /*6e30*/  FFMA.FTZ R121, R10.reuse, R207, R121 ;  /* 0x000000cf0a797223 */ /* 0x040fe40000010079 */
[----:B------:R-:W-:Y:S02]  /*6e40*/  FFMA.FTZ R120, R10, R235, -R120 ;  /* 0x000000eb0a787223 */ /* 0x000fe40000010878 */
[----:B------:R-:W-:-:S02]  /*6e50*/  FADD.FTZ R126, -R183, R126 ;  /* 0x0000007eb77e7221 */ /* 0x000fc40000010100 */
[----:B------:R-:W-:Y:S02]  /*6e60*/  FMUL.FTZ R127, R27, -R122 ;  /* 0x8000007a1b7f7220 */ /* 0x000fe40000410000 */
[----:B------:R-:W-:Y:S02]  /*6e70*/  FADD.FTZ R206, R206, R121 ;  /* 0x00000079cece7221 */ /* 0x000fe40000010000 */
[----:B------:R-:W-:Y:S02]  /*6e80*/  FADD.FTZ R205, R205, R120 ;  /* 0x00000078cdcd7221 */ /* 0x000fe40000010000 */
[-C--:B------:R-:W-:Y:S02]  /*6e90*/  FMUL.FTZ R123, R27, -R126.reuse ;  /* 0x8000007e1b7b7220 */ /* 0x080fe40000410000 */
[----:B------:R-:W-:Y:S02]  /*6ea0*/  FFMA.FTZ R127, R28, R126, R127 ;  /* 0x0000007e1c7f7223 */ /* 0x000fe4000001007f */
[----:B------:R-:W-:-:S02]  /*6eb0*/  FMUL.FTZ R120, R7, R206 ;  /* 0x000000ce07787220 */ /* 0x000fc40000410000 */
[-C--:B------:R-:W-:Y:S02]  /*6ec0*/  FMUL.FTZ R121, R7, R205.reuse ;  /* 0x000000cd07797220 */ /* 0x080fe40000410000 */
[----:B------:R-:W-:Y:S02]  /*6ed0*/  FFMA.FTZ R123, R28, R122, -R123 ;  /* 0x0000007a1c7b7223 */ /* 0x000fe4000001087b */
[----:B------:R-:W-:Y:S02]  /*6ee0*/  FADD.FTZ R128, -R182, R127 ;  /* 0x0000007fb6807221 */ /* 0x000fe40000010100 */
[C---:B------:R-:W-:Y:S02]  /*6ef0*/  FFMA.FTZ R120, R8.reuse, R205, -R120 ;  /* 0x000000cd08787223 */ /* 0x040fe40000010878 */
[----:B------:R-:W-:Y:S02]  /*6f00*/  FFMA.FTZ R121, R8, R206, R121 ;  /* 0x000000ce08797223 */ /* 0x000fe40000010079 */
[----:B------:R-:W-:-:S02]  /*6f10*/  FADD.FTZ R126, R166, R123 ;  /* 0x0000007ba67e7221 */ /* 0x000fc40000010000 */
[----:B------:R-:W-:Y:S01]  /*6f20*/  FMUL.FTZ R127, R29, -R128 ;  /* 0x800000801d7f7220 */ /* 0x000fe20000410000 */
[----:B------:R-:W-:Y:S01]  /*6f30*/  CS2R R122, SRZ ;  /* 0x00000000007a7805 */ /* 0x000fe2000001ff00 */
[----:B------:R-:W-:Y:S01]  /*6f40*/  FADD.FTZ R203, R203, R120 ;  /* 0x00000078cbcb7221 */ /* 0x000fe20000010000 */
[----:B------:R-:W-:Y:S01]  /*6f50*/  MOV R120, 0x3f800000 ;  /* 0x3f80000000787802 */ /* 0x000fe20000000f00 */
[----:B------:R-:W-:Y:S01]  /*6f60*/  FADD.FTZ R204, R204, R121 ;  /* 0x00000079cccc7221 */ /* 0x000fe20000010000 */
[----:B------:R-:W-:Y:S01]  /*6f70*/  HFMA2.MMA R121, -RZ, RZ, 0, 0 ;  /* 0x00000000ff797435 */ /* 0x000fe200000001ff */
[----:B------:R-:W-:Y:S02]  /*6f80*/  FFMA.FTZ R125, R28, R129, R125 ;  /* 0x000000811c7d7223 */ /* 0x000fe4000001007d */
[-C--:B------:R-:W-:Y:S02]  /*6f90*/  FMUL.FTZ R129, R29, -R126.reuse ;  /* 0x8000007e1d817220 */ /* 0x080fe40000410000 */
[----:B------:R-:W-:-:S02]  /*6fa0*/  FFMA.FTZ R131, R30, R126, -R127 ;  /* 0x0000007e1e837223 */ /* 0x000fc4000001087f */
[CC--:B------:R-:W-:Y:S02]  /*6fb0*/  FMUL.FTZ R126, R5.reuse, R204.reuse ;  /* 0x000000cc057e7220 */ /* 0x0c0fe40000410000 */
[-C--:B------:R-:W-:Y:S01]  /*6fc0*/  FMUL.FTZ R127, R5, R203.reuse ;  /* 0x000000cb057f7220 */ /* 0x080fe20000410000 */
[----:B------:R-:W0:Y:S01]  /*6fd0*/  @!P0 LDS.128 R120, [UR43+0x5c60] ;  /* 0x005c602bff788984 */ /* 0x000e220008000c00 */
[C---:B------:R-:W-:Y:S01]  /*6fe0*/  FFMA.FTZ R126, R6.reuse, R203, -R126 ;  /* 0x000000cb067e7223 */ /* 0x040fe2000001087e */
        /* <DEDUP_REMOVED lines=13> */
[----:B------:R-:W-:Y:S02]  /*70c0*/  FADD.FTZ R127, -R180, R237 ;  /* 0x000000edb47f7221 */ /* 0x000fe40000010100 */
[----:B------:R-:W-:Y:S02]  /*70d0*/  FADD.FTZ R237, R196, R129 ;  /* 0x00000081c4ed7221 */ /* 0x000fe40000010000 */
[----:B------:R-:W-:-:S02]  /*70e0*/  FADD.FTZ R239, R198, R239 ;  /* 0x000000efc6ef7221 */ /* 0x000fc40000010000 */
        /* <DEDUP_REMOVED lines=27> */
.L_x_7381:
[----:B------:R-:W-:Y:S05]  /*72a0*/  BRA.DIV ~URZ, `(.L_x_7284) ;  /* 0x00006a627f007947 */ /* 0x000fea000b800000 */
[----:B------:R2:W3:Y:S04]  /*72b0*/  SHFL.DOWN PT, R241, R212, 0x1, 0x1f ;  /* 0x08201f00d4f17f89 */ /* 0x0004e800000e0000 */
[----:B------:R2:W4:Y:S04]  /*72c0*/  SHFL.DOWN PT, R243, R208, 0x1, 0x1f ;  /* 0x08201f00d0f37f89 */ /* 0x00052800000e0000 */
[----:B------:R2:W0:Y:S02]  /*72d0*/  SHFL.DOWN PT, R126, R131, 0x1, 0x1f ;  /* 0x08201f00837e7f89 */ /* 0x00042400000e0000 */
.L_x_7382:
        /* <DEDUP_REMOVED lines=15> */
.L_x_7286:
[----:B------:R-:W-:Y:S05]  /*73d0*/  BSYNC B1 ;  /* 0x0000000000017941 */ /* 0x000fea0003800000 */
.L_x_7285:
[----:B------:R-:W-:Y:S05]  /*73e0*/  BRA.DIV ~URZ, `(.L_x_7287) ;  /* 0x00006a727f007947 */ /* 0x000fea000b800000 */
[----:B-1----:R1:W2:Y:S04]  /*73f0*/  SHFL.DOWN PT, R199, R228, 0x2, 0x1f ;  /* 0x08401f00e4c77f89 */ /* 0x0022a800000e0000 */
[----:B---3--:R1:W3:Y:S04]  /*7400*/  SHFL.DOWN PT, R241, R212, 0x2, 0x1f ;  /* 0x08401f00d4f17f89 */ /* 0x0082e800000e0000 */
[----:B----4-:R1:W4:Y:S04]  /*7410*/  SHFL.DOWN PT, R243, R208, 0x2, 0x1f ;  /* 0x08401f00d0f37f89 */ /* 0x01032800000e0000 */
[----:B0-----:R1:W0:Y:S02]  /*7420*/  SHFL.DOWN PT, R126, R131, 0x2, 0x1f ;  /* 0x08401f00837e7f89 */ /* 0x00122400000e0000 */
.L_x_7383:
        /* <DEDUP_REMOVED lines=15> */
.L_x_7289:
[----:B------:R-:W-:Y:S05]  /*7520*/  BSYNC B1 ;  /* 0x0000000000017941 */ /* 0x000fea0003800000 */
.L_x_7288:
[----:B------:R-:W-:Y:S05]  /*7530*/  BRA.DIV ~URZ, `(.L_x_7290) ;  /* 0x00006ae27f007947 */ /* 0x000fea000b800000 */
[----:B--2---:R2:W1:Y:S02]  /*7540*/  SHFL.DOWN PT, R199, R228, 0x4, 0x1f ;  /* 0x08801f00e4c77f89 */ /* 0x00446400000e0000 */
.L_x_7384:
[----:B------:R-:W-:Y:S05]  /*7550*/  BRA.DIV ~URZ, `(.L_x_7291) ;  /* 0x00006b427f007947 */ /* 0x000fea000b800000 */
[----:B---3--:R3:W2:Y:S04]  /*7560*/  SHFL.DOWN PT, R241, R212, 0x4, 0x1f ;  /* 0x08801f00d4f17f89 */ /* 0x0086a800000e0000 */
[----:B----4-:R3:W4:Y:S04]  /*7570*/  SHFL.DOWN PT, R243, R208, 0x4, 0x1f ;  /* 0x08801f00d0f37f89 */ /* 0x01072800000e0000 */
[----:B0-----:R3:W0:Y:S02]  /*7580*/  SHFL.DOWN PT, R126, R131, 0x4, 0x1f ;  /* 0x08801f00837e7f89 */ /* 0x00162400000e0000 */
.L_x_7385:
        /* <DEDUP_REMOVED lines=15> */
.L_x_7293:
[----:B------:R-:W-:Y:S05]  /*7680*/  BSYNC B1 ;  /* 0x0000000000017941 */ /* 0x000fea0003800000 */
.L_x_7292:
[----:B------:R-:W-:Y:S05]  /*7690*/  BRA.DIV ~URZ, `(.L_x_7294) ;  /* 0x00006b527f007947 */ /* 0x000fea000b800000 */
[----:B-1----:R1:W3:Y:S04]  /*76a0*/  SHFL.DOWN PT, R199, R228, 0x8, 0x1f ;  /* 0x09001f00e4c77f89 */ /* 0x0022e800000e0000 */
[----:B--2---:R1:W2:Y:S04]  /*76b0*/  SHFL.DOWN PT, R241, R212, 0x8, 0x1f ;  /* 0x09001f00d4f17f89 */ /* 0x0042a800000e0000 */
[----:B----4-:R1:W4:Y:S04]  /*76c0*/  SHFL.DOWN PT, R243, R208, 0x8, 0x1f ;  /* 0x09001f00d0f37f89 */ /* 0x01032800000e0000 */
[----:B0-----:R1:W0:Y:S02]  /*76d0*/  SHFL.DOWN PT, R126, R131, 0x8, 0x1f ;  /* 0x09001f00837e7f89 */ /* 0x00122400000e0000 */
.L_x_7386:
        /* <DEDUP_REMOVED lines=15> */
.L_x_7296:
[----:B------:R-:W-:Y:S05]  /*77d0*/  BSYNC B1 ;  /* 0x0000000000017941 */ /* 0x000fea0003800000 */
.L_x_7295:
[----:B------:R-:W-:Y:S05]  /*77e0*/  BRA.DIV ~URZ, `(.L_x_7297) ;  /* 0x00006bc27f007947 */ /* 0x000fea000b800000 */
[----:B---3--:R3:W1:Y:S02]  /*77f0*/  SHFL.DOWN PT, R199, R228, 0x10, 0x1f ;  /* 0x0a001f00e4c77f89 */ /* 0x00866400000e0000 */
.L_x_7387:
[----:B------:R-:W-:Y:S05]  /*7800*/  BRA.DIV ~URZ, `(.L_x_7298) ;  /* 0x00006c227f007947 */ /* 0x000fea000b800000 */
[----:B--2---:R2:W3:Y:S04]  /*7810*/  SHFL.DOWN PT, R241, R212, 0x10, 0x1f ;  /* 0x0a001f00d4f17f89 */ /* 0x0044e800000e0000 */
[----:B----4-:R2:W4:Y:S04]  /*7820*/  SHFL.DOWN PT, R243, R208, 0x10, 0x1f ;  /* 0x0a001f00d0f37f89 */ /* 0x01052800000e0000 */
[----:B0-----:R2:W0:Y:S02]  /*7830*/  SHFL.DOWN PT, R126, R131, 0x10, 0x1f ;  /* 0x0a001f00837e7f89 */ /* 0x00142400000e0000 */
.L_x_7388:
        /* <DEDUP_REMOVED lines=13> */
.L_x_7300:
[----:B------:R-:W-:Y:S05]  /*7910*/  BSYNC B1 ;  /* 0x0000000000017941 */ /* 0x000fea0003800000 */
.L_x_7299:
[----:B------:R-:W-:Y:S05]  /*7920*/  BRA.DIV ~URZ, `(.L_x_7301) ;  /* 0x00006c527f007947 */ /* 0x000fea000b800000 */
[----:B----4-:R-:W4:Y:S04]  /*7930*/  SHFL.IDX PT, R243, R212, RZ, 0x1f ;  /* 0x00001fffd4f37589 */ /* 0x010f2800000e0000 */
[----:B---3--:R-:W3:Y:S04]  /*7940*/  SHFL.IDX PT, R241, R228, RZ, 0x1f ;  /* 0x00001fffe4f17589 */ /* 0x008ee800000e0000 */
[----:B------:R-:W2:Y:S04]  /*7950*/  SHFL.IDX PT, R198, R131, RZ, 0x1f ;  /* 0x00001fff83c67589 */ /* 0x000ea800000e0000 */
[----:B------:R-:W1:Y:S04]  /*7960*/  SHFL.DOWN PT, R232, R131, 0x1, 0x1f ;  /* 0x08201f0083e87f89 */ /* 0x000e6800000e0000 */
[----:B------:R-:W0:Y:S04]  /*7970*/  SHFL.IDX PT, R238, R120, RZ, 0x1f ;  /* 0x00001fff78ee7589 */ /* 0x000e2800000e0000 */
[----:B------:R-:W0:Y:S04]  /*7980*/  SHFL.IDX PT, R234, R122, RZ, 0x1f ;  /* 0x00001fff7aea7589 */ /* 0x000e2800000e0000 */
[----:B------:R-:W0:Y:S01]  /*7990*/  SHFL.IDX PT, R127, R123, RZ, 0x1f ;  /* 0x00001fff7b7f7589 */ /* 0x000e2200000e0000 */
[----:B----4-:R-:W-:-:S02]  /*79a0*/  FMUL.FTZ R124, R123, R243 ;  /* 0x000000f37b7c7220 */ /* 0x010fc40000410000 */
[----:B0-----:R-:W-:Y:S01]  /*79b0*/  FMUL.FTZ R126, R122, R243 ;  /* 0x000000f37a7e7220 */ /* 0x001fe20000410000 */
[----:B------:R-:W0:Y:S03]  /*79c0*/  SHFL.IDX PT, R236, R121, RZ, 0x1f ;  /* 0x00001fff79ec7589 */ /* 0x000e2600000e0000 */
[----:B---3--:R-:W-:Y:S01]  /*79d0*/  FFMA.FTZ R245, R123, R241, R126 ;  /* 0x000000f17bf57223 */ /* 0x008fe2000001007e */
[----:B-1----:R-:W1:Y:S04]  /*79e0*/  SHFL.IDX PT, R199, R208, RZ, 0x1f ;  /* 0x00001fffd0c77589 */ /* 0x002e6800000e0000 */
[----:B------:R3:W4:Y:S04]  /*79f0*/  SHFL.DOWN PT, R216, R208, 0x1, 0x1f ;  /* 0x08201f00d0d87f89 */ /* 0x00072800000e0000 */
[----:B------:R5:W0:Y:S04]  /*7a00*/  SHFL.DOWN PT, R220, R228, 0x1, 0x1f ;  /* 0x08201f00e4dc7f89 */ /* 0x000a2800000e0000 */
[----:B------:R2:W0:Y:S02]  /*7a10*/  SHFL.DOWN PT, R230, R212, 0x1, 0x1f ;  /* 0x08201f00d4e67f89 */ /* 0x00042400000e0000 */
[----:B--23--:R-:W-:-:S02]  /*7a20*/  FMUL.FTZ R208, R120, R243 ;  /* 0x000000f378d07220 */ /* 0x00cfc40000410000 */
[----:B------:R-:W-:Y:S02]  /*7a30*/  FMUL.FTZ R243, R121, R243 ;  /* 0x000000f379f37220 */ /* 0x000fe40000410000 */
[-C--:B-----5:R-:W-:Y:S02]  /*7a40*/  FFMA.FTZ R228, R122, R241.reuse, -R124 ;  /* 0x000000f17ae47223 */ /* 0x0a0fe4000001087c */
[----:B------:R-:W-:Y:S02]  /*7a50*/  FMUL.FTZ R212, R120, R241 ;  /* 0x000000f178d47220 */ /* 0x000fe40000410000 */
.L_x_7389:
[----:B------:R2:W3:Y:S01]  /*7a60*/  LDS.128 R128, [R196+0x4670] ;  /* 0x00467000c4807984 */ /* 0x0004e20000000c00 */
[----:B------:R-:W-:Y:S01]  /*7a70*/  ISETP.NE.AND P0, PT, R159, 0x1f, PT ;  /* 0x0000001f9f00780c */ /* 0x000fe20003f05270 */
[----:B------:R-:W-:Y:S01]  /*7a80*/  BSSY B1, `(.L_x_7302) ;  /* 0x000000f000017945 */ /* 0x000fe20003800000 */
[----:B------:R-:W-:Y:S02]  /*7a90*/  MOV R124, R238 ;  /* 0x000000ee007c7202 */ /* 0x000fe40000000f00 */
[----:B0-----:R-:W-:Y:S02]  /*7aa0*/  MOV R125, R236 ;  /* 0x000000ec007d7202 */ /* 0x001fe40000000f00 */
[----:B------:R-:W-:-:S07]  /*7ab0*/  MOV R126, R234 ;  /* 0x000000ea007e7202 */ /* 0x000fce0000000f00 */
[----:B------:R-:W-:Y:S05]  /*7ac0*/  @!P0 BRA `(.L_x_7303) ;  /* 0x000000a000008947 */ /* 0x000fea0003800000 */
[-C--:B--2---:R-:W-:Y:S02]  /*7ad0*/  FMUL.FTZ R123, R127, R230.reuse ;  /* 0x000000e67f7b7220 */ /* 0x084fe40000410000 */
[C---:B------:R-:W-:Y:S02]  /*7ae0*/  FMUL.FTZ R120, R126.reuse, R230 ;  /* 0x000000e67e787220 */ /* 0x040fe40000410000 */
[----:B------:R-:W-:Y:S02]  /*7af0*/  FFMA.FTZ R247, R126, R220, -R123 ;  /* 0x000000dc7ef77223 */ /* 0x000fe4000001087b */
[----:B------:R-:W-:Y:S02]  /*7b00*/  FMUL.FTZ R123, R125, R230 ;  /* 0x000000e67d7b7220 */ /* 0x000fe40000410000 */
[----:B------:R-:W-:Y:S02]  /*7b10*/  FFMA.FTZ R127, R127, R220, R120 ;  /* 0x000000dc7f7f7223 */ /* 0x000fe40000010078 */
[----:B------:R-:W-:-:S02]  /*7b20*/  FMUL.FTZ R230, R124, R230 ;  /* 0x000000e67ce67220 */ /* 0x000fc40000410000 */
[-C--:B------:R-:W-:Y:S02]  /*7b30*/  FFMA.FTZ R124, R124, R220.reuse, -R123 ;  /* 0x000000dc7c7c7223 */ /* 0x080fe4000001087b */
[----:B------:R-:W-:Y:S02]  /*7b40*/  FFMA.FTZ R125, R125, R220, R230 ;  /* 0x000000dc7d7d7223 */ /* 0x000fe400000100e6 */
[----:B----4-:R-:W-:Y:S02]  /*7b50*/  FADD.FTZ R126, R247, R216 ;  /* 0x000000d8f77e7221 */ /* 0x010fe40000010000 */
[----:B------:R-:W-:Y:S02]  /*7b60*/  FADD.FTZ R127, R127, R232 ;  /* 0x000000e87f7f7221 */ /* 0x000fe40000010000 */
.L_x_7303:
[----:B--2---:R-:W-:Y:S05]  /*7b70*/  BSYNC B1 ;  /* 0x0000000000017941 */ /* 0x004fea0003800000 */
.L_x_7302:
[C---:B---3--:R-:W-:Y:S01]  /*7b80*/  FMUL.FTZ R247, R129.reuse, R127 ;  /* 0x0000007f81f77220 */ /* 0x048fe20000410000 */
        /* <DEDUP_REMOVED lines=13> */
[----:B-1----:R-:W-:Y:S02]  /*7c60*/  FADD.FTZ R122, R228, R199 ;  /* 0x000000c7e47a7221 */ /* 0x002fe40000010000 */
[----:B------:R-:W-:Y:S02]  /*7c70*/  FADD.FTZ R123, R245, R198 ;  /* 0x000000c6f57b7221 */ /* 0x000fe40000010000 */
.L_x_7282:
[----:B0-----:R-:W-:Y:S05]  /*7c80*/  BSYNC B0 ;  /* 0x0000000000007941 */ /* 0x001fea0003800000 */
.L_x_7281:
[----:B------:R-:W-:Y:S01]  /*7c90*/  WARPSYNC 0xffffffff ;  /* 0xffffffff00007948 */ /* 0x000fe20003800000 */
[----:B------:R-:W-:Y:S01]  /*7ca0*/  BAR.SYNC.DEFER_BLOCKING 0x0 ;  /* 0x0000000000007b1d */ /* 0x000fe20000010000 */
[----:B-1----:R-:W-:Y:S01]  /*7cb0*/  FMUL.FTZ R126, R116, R149 ;  /* 0x00000095747e7220 */ /* 0x002fe20000410000 */
[----:B------:R-:W-:Y:S01]  /*7cc0*/  ISETP.NE.AND P0, PT, R159, RZ, PT ;  /* 0x000000ff9f00720c */ /* 0x000fe20003f05270 */
[----:B------:R-:W-:Y:S01]  /*7cd0*/  FFMA.FTZ R128, R138, R165, RZ ;  /* 0x000000a58a807223 */ /* 0x000fe200000100ff */
        /* <DEDUP_REMOVED lines=13> */
[----:B------:R-:W-:-:S02]  /*7db0*/  FFMA.FTZ R227, R136, -R224, R227 ;  /* 0x800000e088e37223 */ /* 0x000fc400000100e3 */
[----:B------:R-:W-:Y:S02]  /*7dc0*/  FFMA.FTZ R125, R135, R221, R124 ;  /* 0x000000dd877d7223 */ /* 0x000fe4000001007c */
[----:B------:R-:W-:Y:S02]  /*7dd0*/  FMUL.FTZ R124, R112, R155 ;  /* 0x0000009b707c7220 */ /* 0x000fe40000410000 */
[----:B------:R-:W-:Y:S02]  /*7de0*/  FFMA.FTZ R196, R134, R229, R125 ;  /* 0x000000e586c47223 */ /* 0x000fe4000001007d */
[-C--:B------:R-:W-:Y:S02]  /*7df0*/  FFMA.FTZ R229, R60, -R124.reuse, R229 ;  /* 0x8000007c3ce57223 */ /* 0x080fe400000100e5 */
[----:B------:R-:W-:Y:S02]  /*7e00*/  FFMA.FTZ R129, R61, -R124, R219 ;  /* 0x8000007c3d817223 */ /* 0x000fe400000100db */
[----:B------:R-:W0:Y:S01]  /*7e10*/  LDS.64 R124, [R159.X16+0x4668] ;  /* 0x004668009f7c7984 */ /* 0x000e22000000ca00 */
[----:B------:R-:W-:-:S02]  /*7e20*/  FFMA.FTZ R227, R135, -R222, R227 ;  /* 0x800000de87e37223 */ /* 0x000fc400000100e3 */
[C---:B------:R-:W-:Y:S01]  /*7e30*/  FFMA.FTZ R131, R133.reuse, R217, R196 ;  /* 0x000000d985837223 */ /* 0x040fe200000100c4 */
[----:B------:R1:W-:Y:S01]  /*7e40*/  @!P0 STS.128 [UR43+0x5c60], R120 ;  /* 0x005c6078ff008988 */ /* 0x0003e20008000c2b */
[----:B------:R-:W-:Y:S02]  /*7e50*/  FFMA.FTZ R227, R134, -R219, R227 ;  /* 0x800000db86e37223 */ /* 0x000fe400000100e3 */
[C---:B------:R-:W-:Y:S02]  /*7e60*/  FFMA.FTZ R208, R132.reuse, R231, R131 ;  /* 0x000000e784d07223 */ /* 0x040fe40000010083 */
[----:B------:R-:W-:Y:S02]  /*7e70*/  FFMA.FTZ R227, R133, -R218, R227 ;  /* 0x800000da85e37223 */ /* 0x000fe400000100e3 */
[----:B------:R-:W-:Y:S02]  /*7e80*/  FFMA.FTZ R208, R39, R213, R208 ;  /* 0x000000d527d07223 */ /* 0x000fe400000100d0 */
[----:B------:R-:W-:-:S02]  /*7e90*/  FFMA.FTZ R227, R132, -R215, R227 ;  /* 0x800000d784e37223 */ /* 0x000fc400000100e3 */
[----:B------:R-:W-:Y:S02]  /*7ea0*/  FMUL.FTZ R198, R114, R153 ;  /* 0x0000009972c67220 */ /* 0x000fe40000410000 */
[----:B------:R-:W-:Y:S02]  /*7eb0*/  FFMA.FTZ R227, R39, -R214, R227 ;  /* 0x800000d627e37223 */ /* 0x000fe400000100e3 */
[----:B------:R-:W-:Y:S02]  /*7ec0*/  FFMA.FTZ R212, R38, R233, R208 ;  /* 0x000000e926d47223 */ /* 0x000fe400000100d0 */
[-C--:B------:R-:W-:Y:S02]  /*7ed0*/  FFMA.FTZ R231, R56, -R198.reuse, R231 ;  /* 0x800000c638e77223 */ /* 0x080fe400000100e7 */
[----:B------:R-:W-:Y:S02]  /*7ee0*/  FFMA.FTZ R131, R57, -R198, R215 ;  /* 0x800000c639837223 */ /* 0x000fe400000100d7 */
[----:B------:R-:W-:-:S02]  /*7ef0*/  FFMA.FTZ R227, R38, -R211, R227 ;  /* 0x800000d326e37223 */ /* 0x000fc400000100e3 */
[----:B------:R-:W-:Y:S02]  /*7f00*/  FMUL.FTZ R198, R108, R145 ;  /* 0x000000916cc67220 */ /* 0x000fe40000410000 */
[----:B------:R-:W-:Y:S02]  /*7f10*/  FFMA.FTZ R212, R37, R209, R212 ;  /* 0x000000d125d47223 */ /* 0x000fe400000100d4 */
[----:B------:R-:W-:Y:S02]  /*7f20*/  FMUL.FTZ R199, R109, R146 ;  /* 0x000000926dc77220 */ /* 0x000fe40000410000 */
[----:B------:R-:W-:Y:S02]  /*7f30*/  FFMA.FTZ R227, R37, -R210, R227 ;  /* 0x800000d225e37223 */ /* 0x000fe400000100e3 */
[----:B------:R-:W-:Y:S02]  /*7f40*/  FFMA.FTZ R233, R52, -R198, R233 ;  /* 0x800000c634e97223 */ /* 0x000fe400000100e9 */
[----:B------:R-:W-:-:S02]  /*7f50*/  FMUL.FTZ R208, R110, R143 ;  /* 0x0000008f6ed07220 */ /* 0x000fc40000410000 */
[----:B------:R-:W-:Y:S02]  /*7f60*/  FFMA.FTZ R212, R36, R235, R212 ;  /* 0x000000eb24d47223 */ /* 0x000fe400000100d4 */
[----:B------:R-:W-:Y:S02]  /*7f70*/  FFMA.FTZ R198, R53, -R198, R211 ;  /* 0x800000c635c67223 */ /* 0x000fe400000100d3 */
[-C--:B------:R-:W-:Y:S02]  /*7f80*/  FFMA.FTZ R209, R54, -R199.reuse, R209 ;  /* 0x800000c736d17223 */ /* 0x080fe400000100d1 */
[----:B------:R-:W-:Y:S02]  /*7f90*/  FMUL.FTZ R211, R111, R144 ;  /* 0x000000906fd37220 */ /* 0x000fe40000410000 */
[----:B------:R-:W-:Y:S02]  /*7fa0*/  FFMA.FTZ R199, R55, -R199, R210 ;  /* 0x800000c737c77223 */ /* 0x000fe400000100d2 */
[----:B------:R-:W-:-:S02]  /*7fb0*/  FFMA.FTZ R227, R36, -R207, R227 ;  /* 0x800000cf24e37223 */ /* 0x000fc400000100e3 */
[-C--:B------:R-:W-:Y:S02]  /*7fc0*/  FFMA.FTZ R235, R48, -R208.reuse, R235 ;  /* 0x800000d030eb7223 */ /* 0x080fe400000100eb */
[----:B------:R-:W-:Y:S02]  /*7fd0*/  FMUL.FTZ R210, R104, R141 ;  /* 0x0000008d68d27220 */ /* 0x000fe40000410000 */
[----:B------:R-:W-:Y:S02]  /*7fe0*/  FFMA.FTZ R212, R35, R205, R212 ;  /* 0x000000cd23d47223 */ /* 0x000fe400000100d4 */
[----:B------:R-:W-:Y:S02]  /*7ff0*/  FFMA.FTZ R208, R49, -R208, R207 ;  /* 0x800000d031d07223 */ /* 0x000fe400000100cf */
[-C--:B------:R-:W-:Y:S02]  /*8000*/  FFMA.FTZ R207, R50, -R211.reuse, R205 ;  /* 0x800000d332cf7223 */ /* 0x080fe400000100cd */
[----:B------:R-:W-:-:S02]  /*8010*/  FFMA.FTZ R205, R51, -R211, R206 ;  /* 0x800000d333cd7223 */ /* 0x000fc400000100ce */
[----:B------:R-:W-:Y:S02]  /*8020*/  FFMA.FTZ R227, R35, -R206, R227 ;  /* 0x800000ce23e37223 */ /* 0x000fe400000100e3 */
[----:B------:R-:W-:Y:S02]  /*8030*/  FFMA.FTZ R212, R34, R203, R212 ;  /* 0x000000cb22d47223 */ /* 0x000fe400000100d4 */
[-C--:B------:R-:W-:Y:S02]  /*8040*/  FFMA.FTZ R206, R44, -R210.reuse, R203 ;  /* 0x800000d22cce7223 */ /* 0x080fe400000100cb */
[----:B------:R-:W-:Y:S02]  /*8050*/  FFMA.FTZ R203, R45, -R210, R204 ;  /* 0x800000d22dcb7223 */ /* 0x000fe400000100cc */
[-C--:B0-----:R-:W-:Y:S02]  /*8060*/  FMUL.FTZ R210, R124, -R151.reuse ;  /* 0x800000977cd27220 */ /* 0x081fe40000410000 */
[----:B------:R-:W-:-:S02]  /*8070*/  FMUL.FTZ R151, R125, -R151 ;  /* 0x800000977d977220 */ /* 0x000fc40000410000 */
[-C--:B------:R-:W-:Y:S02]  /*8080*/  FFMA.FTZ R210, R125, R150.reuse, R210 ;  /* 0x000000967dd27223 */ /* 0x080fe400000100d2 */
[----:B------:R-:W-:Y:S02]  /*8090*/  FFMA.FTZ R124, R124, R150, -R151 ;  /* 0x000000967c7c7223 */ /* 0x000fe40000010897 */
[----:B------:R-:W-:Y:S02]  /*80a0*/  FADD.FTZ R210, -R197, R210 ;  /* 0x000000d2c5d27221 */ /* 0x000fe40000010100 */
[----:B------:R-:W-:Y:S01]  /*80b0*/  FADD.FTZ R211, R181, R124 ;  /* 0x0000007cb5d37221 */ /* 0x000fe20000010000 */
[----:B------:R-:W-:Y:S01]  /*80c0*/  P2R R124, PR, RZ, 0x1 ;  /* 0x00000001ff7c7803 */ /* 0x000fe20000000000 */
[C---:B------:R-:W-:Y:S02]  /*80d0*/  FMUL.FTZ R151, R0.reuse, -R210 ;  /* 0x800000d200977220 */ /* 0x040fe40000410000 */
[----:B------:R-:W-:-:S02]  /*80e0*/  FMUL.FTZ R181, R0, -R211 ;  /* 0x800000d300b57220 */ /* 0x000fc40000410000 */
[C---:B------:R-:W-:Y:S02]  /*80f0*/  FFMA.FTZ R0, R2.reuse, R211, -R151 ;  /* 0x000000d302007223 */ /* 0x040fe40000010897 */
[----:B------:R-:W-:Y:S02]  /*8100*/  FFMA.FTZ R212, R33, R201, R212 ;  /* 0x000000c921d47223 */ /* 0x000fe400000100d4 */
[----:B------:R-:W-:Y:S02]  /*8110*/  FFMA.FTZ R2, R2, R210, R181 ;  /* 0x000000d202027223 */ /* 0x000fe400000100b5 */
[----:B------:R-:W-:Y:S02]  /*8120*/  FMUL.FTZ R150, R106, R139 ;  /* 0x0000008b6a967220 */ /* 0x000fe40000410000 */
[----:B------:R-:W-:Y:S02]  /*8130*/  FMUL.FTZ R181, R107, R140 ;  /* 0x0000008c6bb57220 */ /* 0x000fe40000410000 */
[----:B------:R-:W-:-:S02]  /*8140*/  FADD.FTZ R179, R179, R0 ;  /* 0x00000000b3b37221 */ /* 0x000fc40000010000 */
[----:B------:R-:W-:Y:S02]  /*8150*/  FFMA.FTZ R124, R32, R239, R212 ;  /* 0x000000ef207c7223 */ /* 0x000fe400000100d4 */
[----:B------:R-:W-:Y:S02]  /*8160*/  FADD.FTZ R2, -R195, R2 ;  /* 0x00000002c3027221 */ /* 0x000fe40000010100 */
[-C--:B------:R-:W-:Y:S02]  /*8170*/  FFMA.FTZ R239, R40, -R150.reuse, R239 ;  /* 0x8000009628ef7223 */ /* 0x080fe400000100ef */
[----:B------:R-:W-:Y:S02]  /*8180*/  FFMA.FTZ R197, R41, -R150, R237 ;  /* 0x8000009629c57223 */ /* 0x000fe400000100ed */
[----:B------:R-:W-:Y:S02]  /*8190*/  FFMA.FTZ R150, R43, -R181, R164 ;  /* 0x800000b52b967223 */ /* 0x000fe400000100a4 */
[----:B------:R-:W-:-:S02]  /*81a0*/  FMUL.FTZ R151, R3, -R179 ;  /* 0x800000b303977220 */ /* 0x000fc40000410000 */
[----:B------:R-:W-:Y:S02]  /*81b0*/  FMUL.FTZ R43, R43, R210 ;  /* 0x000000d22b2b7220 */ /* 0x000fe40000410000 */
[-C--:B------:R-:W-:Y:S02]  /*81c0*/  FMUL.FTZ R3, R3, -R2.reuse ;  /* 0x8000000203037220 */ /* 0x080fe40000410000 */
[----:B------:R-:W-:Y:S01]  /*81d0*/  FFMA.FTZ R0, R42, -R181, R200 ;  /* 0x800000b52a007223 */ /* 0x000fe200000100c8 */
[----:B------:R-:W-:Y:S01]  /*81e0*/  SHF.L.U32 R181, R159, 0x5, RZ ;  /* 0x000000059fb57819 */ /* 0x000fe200000006ff */
[----:B------:R-:W-:Y:S02]  /*81f0*/  FFMA.FTZ R151, R4, R2, R151 ;  /* 0x0000000204977223 */ /* 0x000fe40000010097 */
[----:B------:R-:W-:Y:S02]  /*8200*/  FFMA.FTZ R42, R42, R211, R43 ;  /* 0x000000d32a2a7223 */ /* 0x000fe4000001002b */
[----:B------:R-:W-:Y:S01]  /*8210*/  FFMA.FTZ R43, R4, R179, -R3 ;  /* 0x000000b3042b7223 */ /* 0x000fe20000010803 */
[----:B------:R-:W-:Y:S01]  /*8220*/  LEA.HI.SX32 R3, R181, R181, 0x1b ;  /* 0x000000b5b5037211 */ /* 0x000fe200078fdaff */
[----:B------:R-:W-:-:S02]  /*8230*/  FADD.FTZ R194, -R194, R151 ;  /* 0x00000097c2c27221 */ /* 0x000fc40000010100 */
[----:B------:R-:W-:Y:S02]  /*8240*/  FADD.FTZ R43, R178, R43 ;  /* 0x0000002bb22b7221 */ /* 0x000fe40000010000 */
[CC--:B------:R-:W-:Y:S02]  /*8250*/  FMUL.FTZ R4, R5.reuse, -R194.reuse ;  /* 0x800000c205047220 */ /* 0x0c0fe40000410000 */
[-C--:B------:R-:W-:Y:S02]  /*8260*/  FMUL.FTZ R5, R5, -R43.reuse ;  /* 0x8000002b05057220 */ /* 0x080fe40000410000 */
[C---:B------:R-:W-:Y:S02]  /*8270*/  FFMA.FTZ R4, R6.reuse, R43, -R4 ;  /* 0x0000002b06047223 */ /* 0x040fe40000010804 */
[----:B-1----:R-:W-:Y:S02]  /*8280*/  FFMA.FTZ R120, R6, R194, R5 ;  /* 0x000000c206787223 */ /* 0x002fe40000010005 */
[----:B------:R-:W-:-:S02]  /*8290*/  FMUL.FTZ R121, R179, UR38 ;  /* 0x00000026b3797c20 */ /* 0x000fc40008410000 */
[----:B------:R-:W-:Y:S02]  /*82a0*/  FADD.FTZ R177, R177, R4 ;  /* 0x00000004b1b17221 */ /* 0x000fe40000010000 */
[CC--:B------:R-:W-:Y:S02]  /*82b0*/  FMUL.FTZ R178, R2.reuse, R139.reuse ;  /* 0x0000008b02b27220 */ /* 0x0c0fe40000410000 */
[----:B------:R-:W-:Y:S02]  /*82c0*/  FADD.FTZ R120, -R193, R120 ;  /* 0x00000078c1787221 */ /* 0x000fe40000010100 */
[----:B------:R-:W-:Y:S02]  /*82d0*/  FFMA.FTZ R6, R2, UR39, -R121 ;  /* 0x0000002702067c23 */ /* 0x000fe40008010879 */
[----:B------:R-:W-:Y:S02]  /*82e0*/  FMUL.FTZ R122, R179, R139 ;  /* 0x0000008bb37a7220 */ /* 0x000fe40000410000 */
[----:B------:R-:W-:-:S02]  /*82f0*/  FMUL.FTZ R121, R197, R178 ;  /* 0x000000b2c5797220 */ /* 0x000fc40000410000 */
[C---:B------:R-:W-:Y:S02]  /*8300*/  FMUL.FTZ R5, R7.reuse, -R177 ;  /* 0x800000b107057220 */ /* 0x040fe40000410000 */
[----:B------:R-:W-:Y:S02]  /*8310*/  FMUL.FTZ R4, R7, -R120 ;  /* 0x8000007807047220 */ /* 0x000fe40000410000 */
[----:B------:R-:W-:Y:S02]  /*8320*/  FFMA.FTZ R227, R34, -R204, R227 ;  /* 0x800000cc22e37223 */ /* 0x000fe400000100e3 */
[----:B------:R-:W-:Y:S02]  /*8330*/  FMUL.FTZ R204, R105, R142 ;  /* 0x0000008e69cc7220 */ /* 0x000fe40000410000 */
[----:B------:R-:W-:Y:S02]  /*8340*/  FMUL.FTZ R151, R211, R140 ;  /* 0x0000008cd3977220 */ /* 0x000fe40000410000 */
[----:B------:R-:W-:-:S02]  /*8350*/  FFMA.FTZ R7, R239, R122, R121 ;  /* 0x0000007aef077223 */ /* 0x000fc40000010079 */
[----:B------:R-:W-:Y:S02]  /*8360*/  FFMA.FTZ R5, R8, R120, R5 ;  /* 0x0000007808057223 */ /* 0x000fe40000010005 */
[----:B------:R-:W-:Y:S02]  /*8370*/  FMUL.FTZ R181, R210, R140 ;  /* 0x0000008cd2b57220 */ /* 0x000fe40000410000 */
[----:B------:R-:W-:Y:S02]  /*8380*/  FFMA.FTZ R121, R8, R177, -R4 ;  /* 0x000000b108797223 */ /* 0x000fe40000010804 */
[----:B------:R-:W-:Y:S02]  /*8390*/  FFMA.FTZ R125, R47, -R204, R202 ;  /* 0x800000cc2f7d7223 */ /* 0x000fe400000100ca */
[----:B------:R-:W-:Y:S02]  /*83a0*/  FFMA.FTZ R227, R33, -R202, R227 ;  /* 0x800000ca21e37223 */ /* 0x000fe400000100e3 */
[----:B------:R-:W-:-:S02]  /*83b0*/  FFMA.FTZ R201, R46, -R204, R201 ;  /* 0x800000cc2ec97223 */ /* 0x000fc400000100c9 */
[C---:B------:R-:W-:Y:S02]  /*83c0*/  FMUL.FTZ R202, R107.reuse, R151 ;  /* 0x000000976bca7220 */ /* 0x040fe40000410000 */
[----:B------:R-:W-:Y:S02]  /*83d0*/  FADD.FTZ R192, -R192, R5 ;  /* 0x00000005c0c07221 */ /* 0x000fe40000010100 */
[----:B------:R-:W-:Y:S01]  /*83e0*/  FMUL.FTZ R204, R107, R181 ;  /* 0x000000b56bcc7220 */ /* 0x000fe20000410000 */
[----:B------:R0:W-:Y:S01]  /*83f0*/  STS [R3.X4+0x2178], R202 ;  /* 0x002178ca03007388 */ /* 0x0001e20000004800 */
[----:B------:R-:W-:Y:S02]  /*8400*/  FADD.FTZ R121, R176, R121 ;  /* 0x00000079b0797221 */ /* 0x000fe40000010000 */
[C---:B------:R-:W-:Y:S01]  /*8410*/  FMUL.FTZ R6, R197.reuse, R6 ;  /* 0x00000006c5067220 */ /* 0x040fe20000410000 */
[----:B------:R1:W-:Y:S01]  /*8420*/  STS [R3.X4+0x217c], R204 ;  /* 0x00217ccc03007388 */ /* 0x0003e20000004800 */
[----:B------:R-:W-:-:S02]  /*8430*/  FMUL.FTZ R197, R197, R122 ;  /* 0x0000007ac5c57220 */ /* 0x000fc40000410000 */
[C---:B------:R-:W-:Y:S02]  /*8440*/  FMUL.FTZ R4, R9.reuse, -R192 ;  /* 0x800000c009047220 */ /* 0x040fe40000410000 */
[----:B------:R-:W-:Y:S02]  /*8450*/  FMUL.FTZ R9, R9, -R121 ;  /* 0x8000007909097220 */ /* 0x000fe40000410000 */
[C---:B0-----:R-:W-:Y:S02]  /*8460*/  FMUL.FTZ R202, R106.reuse, R122 ;  /* 0x0000007a6aca7220 */ /* 0x041fe40000410000 */
[-C--:B------:R-:W-:Y:S02]  /*8470*/  FFMA.FTZ R122, R239, R178.reuse, -R197 ;  /* 0x000000b2ef7a7223 */ /* 0x080fe400000108c5 */
[----:B-1----:R-:W-:Y:S01]  /*8480*/  FMUL.FTZ R204, R106, R178 ;  /* 0x000000b26acc7220 */ /* 0x002fe20000410000 */
[----:B------:R0:W-:Y:S01]  /*8490*/  STS [R3.X4+0x2170], R202 ;  /* 0x002170ca03007388 */ /* 0x0001e20000004800 */
[----:B------:R-:W-:-:S02]  /*84a0*/  FMUL.FTZ R178, R194, R142 ;  /* 0x0000008ec2b27220 */ /* 0x000fc40000410000 */
[C---:B------:R-:W-:Y:S01]  /*84b0*/  FFMA.FTZ R8, R10.reuse, R121, -R4 ;  /* 0x000000790a087223 */ /* 0x040fe20000010804 */
[----:B------:R-:W-:Y:S01]  /*84c0*/  STS [R3.X4+0x2174], R204 ;  /* 0x002174cc03007388 */ /* 0x000fe20000004800 */
[----:B------:R-:W-:Y:S02]  /*84d0*/  FFMA.FTZ R10, R10, R192, R9 ;  /* 0x000000c00a0a7223 */ /* 0x000fe40000010009 */
[----:B------:R-:W-:Y:S02]  /*84e0*/  FMUL.FTZ R176, R43, R142 ;  /* 0x0000008e2bb07220 */ /* 0x000fe40000410000 */
[----:B------:R-:W-:Y:S02]  /*84f0*/  FMUL.FTZ R5, R125, R178 ;  /* 0x000000b27d057220 */ /* 0x000fe40000410000 */
[----:B------:R-:W-:Y:S02]  /*8500*/  FADD.FTZ R175, R175, R8 ;  /* 0x00000008afaf7221 */ /* 0x000fe40000010000 */
[----:B------:R-:W-:-:S02]  /*8510*/  FADD.FTZ R8, -R191, R10 ;  /* 0x0000000abf087221 */ /* 0x000fc40000010100 */
[----:B------:R-:W-:Y:S02]  /*8520*/  FFMA.FTZ R4, R201, R176, R5 ;  /* 0x000000b0c9047223 */ /* 0x000fe40000010005 */
[C---:B------:R-:W-:Y:S02]  /*8530*/  FMUL.FTZ R5, R11.reuse, -R8 ;  /* 0x800000080b057220 */ /* 0x040fe40000410000 */
[-C--:B------:R-:W-:Y:S02]  /*8540*/  FMUL.FTZ R11, R11, -R175.reuse ;  /* 0x800000af0b0b7220 */ /* 0x080fe40000410000 */
[----:B------:R-:W-:Y:S02]  /*8550*/  FMUL.FTZ R9, R125, R176 ;  /* 0x000000b07d097220 */ /* 0x000fe40000410000 */
[C---:B------:R-:W-:Y:S02]  /*8560*/  FFMA.FTZ R5, R12.reuse, R175, -R5 ;  /* 0x000000af0c057223 */ /* 0x040fe40000010805 */
[----:B------:R-:W-:-:S02]  /*8570*/  FFMA.FTZ R11, R12, R8, R11 ;  /* 0x000000080c0b7223 */ /* 0x000fc4000001000b */
[----:B0-----:R-:W-:Y:S02]  /*8580*/  FMUL.FTZ R202, R105, R176 ;  /* 0x000000b069ca7220 */ /* 0x001fe40000410000 */
[----:B------:R-:W-:Y:S02]  /*8590*/  FFMA.FTZ R176, R201, R178, -R9 ;  /* 0x000000b2c9b07223 */ /* 0x000fe40000010809 */
[-C--:B------:R-:W-:Y:S01]  /*85a0*/  FMUL.FTZ R193, R120, R141.reuse ;  /* 0x0000008d78c17220 */ /* 0x080fe20000410000 */
[----:B------:R0:W-:Y:S01]  /*85b0*/  STS [R3.X4+0x2168], R202 ;  /* 0x002168ca03007388 */ /* 0x0001e20000004800 */
[----:B------:R-:W-:Y:S02]  /*85c0*/  FADD.FTZ R9, R174, R5 ;  /* 0x00000005ae097221 */ /* 0x000fe40000010000 */
[----:B------:R-:W-:Y:S02]  /*85d0*/  FADD.FTZ R190, -R190, R11 ;  /* 0x0000000bbebe7221 */ /* 0x000fe40000010100 */
[----:B------:R-:W-:-:S02]  /*85e0*/  FMUL.FTZ R191, R177, R141 ;  /* 0x0000008db1bf7220 */ /* 0x000fc40000410000 */
[----:B------:R-:W-:Y:S02]  /*85f0*/  FMUL.FTZ R10, R203, R193 ;  /* 0x000000c1cb0a7220 */ /* 0x000fe40000410000 */
[C---:B------:R-:W-:Y:S02]  /*8600*/  FMUL.FTZ R11, R13.reuse, -R9 ;  /* 0x800000090d0b7220 */ /* 0x040fe40000410000 */
[-C--:B------:R-:W-:Y:S02]  /*8610*/  FMUL.FTZ R13, R13, -R190.reuse ;  /* 0x800000be0d0d7220 */ /* 0x080fe40000410000 */
[----:B------:R-:W-:Y:S02]  /*8620*/  FFMA.FTZ R174, R206, R191, R10 ;  /* 0x000000bfceae7223 */ /* 0x000fe4000001000a */
[C---:B------:R-:W-:Y:S02]  /*8630*/  FFMA.FTZ R10, R14.reuse, R190, R11 ;  /* 0x000000be0e0a7223 */ /* 0x040fe4000001000b */
[----:B------:R-:W-:-:S02]  /*8640*/  FFMA.FTZ R14, R14, R9, -R13 ;  /* 0x000000090e0e7223 */ /* 0x000fc4000001080d */
[----:B------:R-:W-:Y:S02]  /*8650*/  FADD.FTZ R10, -R189, R10 ;  /* 0x0000000abd0a7221 */ /* 0x000fe40000010100 */
[----:B------:R-:W-:Y:S02]  /*8660*/  FADD.FTZ R173, R173, R14 ;  /* 0x0000000eadad7221 */ /* 0x000fe40000010000 */
[C---:B------:R-:W-:Y:S02]  /*8670*/  FMUL.FTZ R11, R15.reuse, -R10 ;  /* 0x8000000a0f0b7220 */ /* 0x040fe40000410000 */
[----:B------:R-:W-:Y:S02]  /*8680*/  FMUL.FTZ R15, R15, -R173 ;  /* 0x800000ad0f0f7220 */ /* 0x000fe40000410000 */
[----:B------:R-:W-:Y:S02]  /*8690*/  FMUL.FTZ R195, R211, UR38 ;  /* 0x00000026d3c37c20 */ /* 0x000fe40008410000 */
[----:B0-----:R-:W-:-:S02]  /*86a0*/  FMUL.FTZ R202, R192, R144 ;  /* 0x00000090c0ca7220 */ /* 0x001fc40000410000 */
[----:B------:R-:W-:Y:S02]  /*86b0*/  FFMA.FTZ R15, R16, R10, R15 ;  /* 0x0000000a100f7223 */ /* 0x000fe4000001000f */
[C---:B------:R-:W-:Y:S02]  /*86c0*/  FFMA.FTZ R195, R210.reuse, UR39, -R195 ;  /* 0x00000027d2c37c23 */ /* 0x040fe400080108c3 */
[----:B------:R-:W-:Y:S02]  /*86d0*/  FMUL.FTZ R123, R210, UR38 ;  /* 0x00000026d27b7c20 */ /* 0x000fe40008410000 */
[----:B------:R-:W-:Y:S02]  /*86e0*/  FMUL.FTZ R204, R104, R191 ;  /* 0x000000bf68cc7220 */ /* 0x000fe40000410000 */
[----:B------:R-:W-:Y:S02]  /*86f0*/  FFMA.FTZ R11, R16, R173, -R11 ;  /* 0x000000ad100b7223 */ /* 0x000fe4000001080b */
[----:B------:R-:W-:Y:S01]  /*8700*/  FMUL.FTZ R210, R105, R178 ;  /* 0x000000b269d27220 */ /* 0x000fe20000410000 */
[----:B------:R0:W-:Y:S01]  /*8710*/  STS [R3.X4+0x2160], R204 ;  /* 0x002160cc03007388 */ /* 0x0001e20000004800 */
[----:B------:R-:W-:-:S02]  /*8720*/  FMUL.FTZ R12, R121, R144 ;  /* 0x00000090790c7220 */ /* 0x000fc40000410000 */
[C---:B------:R-:W-:Y:S01]  /*8730*/  FMUL.FTZ R178, R205.reuse, R202 ;  /* 0x000000cacdb27220 */ /* 0x040fe20000410000 */
[----:B------:R1:W-:Y:S01]  /*8740*/  STS [R3.X4+0x216c], R210 ;  /* 0x00216cd203007388 */ /* 0x0003e20000004800 */
[----:B------:R-:W-:Y:S02]  /*8750*/  FADD.FTZ R188, -R188, R15 ;  /* 0x0000000fbcbc7221 */ /* 0x000fe40000010100 */
[----:B------:R-:W-:Y:S02]  /*8760*/  FADD.FTZ R11, R172, R11 ;  /* 0x0000000bac0b7221 */ /* 0x000fe40000010000 */
[-C--:B------:R-:W-:Y:S02]  /*8770*/  FMUL.FTZ R189, R205, R12.reuse ;  /* 0x0000000ccdbd7220 */ /* 0x080fe40000410000 */
[-C--:B------:R-:W-:Y:S02]  /*8780*/  FFMA.FTZ R178, R207, R12.reuse, R178 ;  /* 0x0000000ccfb27223 */ /* 0x080fe400000100b2 */
[----:B0-----:R-:W-:-:S02]  /*8790*/  FMUL.FTZ R204, R111, R12 ;  /* 0x0000000c6fcc7220 */ /* 0x001fc40000410000 */
[CC--:B------:R-:W-:Y:S02]  /*87a0*/  FMUL.FTZ R12, R17.reuse, -R188.reuse ;  /* 0x800000bc110c7220 */ /* 0x0c0fe40000410000 */
[----:B------:R-:W-:Y:S01]  /*87b0*/  FMUL.FTZ R17, R17, -R11 ;  /* 0x8000000b11117220 */ /* 0x000fe20000410000 */
[----:B------:R-:W-:Y:S01]  /*87c0*/  STS [R3.X4+0x2158], R204 ;  /* 0x002158cc03007388 */ /* 0x000fe20000004800 */
[----:B------:R-:W-:Y:S02]  /*87d0*/  FMUL.FTZ R15, R8, R143 ;  /* 0x0000008f080f7220 */ /* 0x000fe40000410000 */
[----:B------:R-:W-:Y:S02]  /*87e0*/  FFMA.FTZ R12, R18, R11, -R12 ;  /* 0x0000000b120c7223 */ /* 0x000fe4000001080c */
[----:B-1----:R-:W-:Y:S02]  /*87f0*/  FMUL.FTZ R210, R104, R193 ;  /* 0x000000c168d27220 */ /* 0x002fe40000410000 */
[----:B------:R-:W-:-:S02]  /*8800*/  FFMA.FTZ R14, R18, R188, R17 ;  /* 0x000000bc120e7223 */ /* 0x000fc40000010011 */
[----:B------:R-:W-:Y:S01]  /*8810*/  FMUL.FTZ R13, R175, R143 ;  /* 0x0000008faf0d7220 */ /* 0x000fe20000410000 */
[----:B------:R0:W-:Y:S01]  /*8820*/  STS [R3.X4+0x2164], R210 ;  /* 0x002164d203007388 */ /* 0x0001e20000004800 */
[C---:B------:R-:W-:Y:S02]  /*8830*/  FMUL.FTZ R16, R208.reuse, R15 ;  /* 0x0000000fd0107220 */ /* 0x040fe40000410000 */
[----:B------:R-:W-:Y:S02]  /*8840*/  FADD.FTZ R171, R171, R12 ;  /* 0x0000000cabab7221 */ /* 0x000fe40000010000 */
[----:B------:R-:W-:Y:S02]  /*8850*/  FADD.FTZ R12, -R187, R14 ;  /* 0x0000000ebb0c7221 */ /* 0x000fe40000010100 */
[----:B------:R-:W-:Y:S02]  /*8860*/  FFMA.FTZ R189, R207, R202, -R189 ;  /* 0x000000cacfbd7223 */ /* 0x000fe400000108bd */
[----:B------:R-:W-:-:S02]  /*8870*/  FMUL.FTZ R172, R208, R13 ;  /* 0x0000000dd0ac7220 */ /* 0x000fc40000410000 */
[----:B0-----:R-:W-:Y:S02]  /*8880*/  FMUL.FTZ R210, R111, R202 ;  /* 0x000000ca6fd27220 */ /* 0x001fe40000410000 */
[-C--:B------:R-:W-:Y:S02]  /*8890*/  FFMA.FTZ R18, R235, R13.reuse, R16 ;  /* 0x0000000deb127223 */ /* 0x080fe40000010010 */
[----:B------:R-:W-:Y:S01]  /*88a0*/  FMUL.FTZ R202, R110, R13 ;  /* 0x0000000d6eca7220 */ /* 0x000fe20000410000 */
[----:B------:R-:W-:Y:S01]  /*88b0*/  STS [R3.X4+0x215c], R210 ;  /* 0x00215cd203007388 */ /* 0x000fe20000004800 */
[C---:B------:R-:W-:Y:S02]  /*88c0*/  FMUL.FTZ R13, R19.reuse, -R12 ;  /* 0x8000000c130d7220 */ /* 0x040fe40000410000 */
[-C--:B------:R-:W-:Y:S01]  /*88d0*/  FMUL.FTZ R19, R19, -R171.reuse ;  /* 0x800000ab13137220 */ /* 0x080fe20000410000 */
[----:B------:R0:W-:Y:S01]  /*88e0*/  STS [R3.X4+0x2150], R202 ;  /* 0x002150ca03007388 */ /* 0x0001e20000004800 */
[----:B------:R-:W-:-:S02]  /*88f0*/  FFMA.FTZ R13, R20, R171, -R13 ;  /* 0x000000ab140d7223 */ /* 0x000fc4000001080d */
[----:B------:R-:W-:Y:S02]  /*8900*/  FFMA.FTZ R19, R20, R12, R19 ;  /* 0x0000000c14137223 */ /* 0x000fe40000010013 */
[----:B------:R-:W-:Y:S02]  /*8910*/  FMUL.FTZ R16, R190, R146 ;  /* 0x00000092be107220 */ /* 0x000fe40000410000 */
[----:B------:R-:W-:Y:S02]  /*8920*/  FADD.FTZ R13, R170, R13 ;  /* 0x0000000daa0d7221 */ /* 0x000fe40000010000 */
[----:B------:R-:W-:Y:S02]  /*8930*/  FADD.FTZ R186, -R186, R19 ;  /* 0x00000013baba7221 */ /* 0x000fe40000010100 */
[-C--:B------:R-:W-:Y:S02]  /*8940*/  FMUL.FTZ R204, R110, R15.reuse ;  /* 0x0000000f6ecc7220 */ /* 0x080fe40000410000 */
[----:B------:R-:W-:-:S02]  /*8950*/  FFMA.FTZ R172, R235, R15, -R172 ;  /* 0x0000000febac7223 */ /* 0x000fc400000108ac */
[----:B------:R-:W-:Y:S01]  /*8960*/  FMUL.FTZ R14, R9, R146 ;  /* 0x00000092090e7220 */ /* 0x000fe20000410000 */
[----:B------:R-:W-:Y:S01]  /*8970*/  STS [R3.X4+0x2154], R204 ;  /* 0x002154cc03007388 */ /* 0x000fe20000004800 */
[----:B------:R-:W-:Y:S02]  /*8980*/  FMUL.FTZ R20, R199, R16 ;  /* 0x00000010c7147220 */ /* 0x000fe40000410000 */
[C---:B------:R-:W-:Y:S02]  /*8990*/  FMUL.FTZ R15, R21.reuse, -R13 ;  /* 0x8000000d150f7220 */ /* 0x040fe40000410000 */
[----:B------:R-:W-:Y:S02]  /*89a0*/  FMUL.FTZ R21, R21, -R186 ;  /* 0x800000ba15157220 */ /* 0x000fe40000410000 */
[-C--:B------:R-:W-:Y:S02]  /*89b0*/  FMUL.FTZ R19, R199, R14.reuse ;  /* 0x0000000ec7137220 */ /* 0x080fe40000410000 */
[----:B------:R-:W-:-:S02]  /*89c0*/  FFMA.FTZ R20, R209, R14, R20 ;  /* 0x0000000ed1147223 */ /* 0x000fc40000010014 */
[----:B------:R-:W-:Y:S02]  /*89d0*/  FMUL.FTZ R170, R109, R14 ;  /* 0x0000000e6daa7220 */ /* 0x000fe40000410000 */
[C---:B------:R-:W-:Y:S02]  /*89e0*/  FFMA.FTZ R14, R22.reuse, R186, R15 ;  /* 0x000000ba160e7223 */ /* 0x040fe4000001000f */
[----:B------:R-:W-:Y:S01]  /*89f0*/  FFMA.FTZ R22, R22, R13, -R21 ;  /* 0x0000000d16167223 */ /* 0x000fe20000010815 */
[----:B------:R1:W-:Y:S01]  /*8a00*/  STS [R3.X4+0x2148], R170 ;  /* 0x002148aa03007388 */ /* 0x0003e20000004800 */
[----:B------:R-:W-:Y:S02]  /*8a10*/  FADD.FTZ R14, -R185, R14 ;  /* 0x0000000eb90e7221 */ /* 0x000fe40000010100 */
[----:B------:R-:W-:Y:S02]  /*8a20*/  FADD.FTZ R169, R169, R22 ;  /* 0x00000016a9a97221 */ /* 0x000fe40000010000 */
[----:B------:R-:W-:-:S02]  /*8a30*/  FMUL.FTZ R15, R23, -R14 ;  /* 0x8000000e170f7220 */ /* 0x000fc40000410000 */
[----:B------:R-:W-:Y:S02]  /*8a40*/  FMUL.FTZ R23, R23, -R169 ;  /* 0x800000a917177220 */ /* 0x000fe40000410000 */
[----:B------:R-:W-:Y:S02]  /*8a50*/  FMUL.FTZ R187, R10, R145 ;  /* 0x000000910abb7220 */ /* 0x000fe40000410000 */
[C---:B------:R-:W-:Y:S02]  /*8a60*/  FFMA.FTZ R23, R24.reuse, R14, R23 ;  /* 0x0000000e18177223 */ /* 0x040fe40000010017 */
[----:B------:R-:W-:Y:S02]  /*8a70*/  FFMA.FTZ R15, R24, R169, -R15 ;  /* 0x000000a9180f7223 */ /* 0x000fe4000001080f */
[-C--:B0-----:R-:W-:Y:S02]  /*8a80*/  FMUL.FTZ R202, R109, R16.reuse ;  /* 0x000000106dca7220 */ /* 0x081fe40000410000 */
[----:B------:R-:W-:-:S02]  /*8a90*/  FFMA.FTZ R19, R209, R16, -R19 ;  /* 0x00000010d1137223 */ /* 0x000fc40000010813 */
[----:B------:R-:W-:Y:S01]  /*8aa0*/  FMUL.FTZ R17, R173, R145 ;  /* 0x00000091ad117220 */ /* 0x000fe20000410000 */
[----:B------:R-:W-:Y:S01]  /*8ab0*/  STS [R3.X4+0x214c], R202 ;  /* 0x00214cca03007388 */ /* 0x000fe20000004800 */
[----:B------:R-:W-:Y:S02]  /*8ac0*/  FMUL.FTZ R16, R198, R187 ;  /* 0x000000bbc6107220 */ /* 0x000fe40000410000 */
[----:B------:R-:W-:Y:S02]  /*8ad0*/  FADD.FTZ R184, -R184, R23 ;  /* 0x00000017b8b87221 */ /* 0x000fe40000010100 */
[----:B------:R-:W-:Y:S02]  /*8ae0*/  FADD.FTZ R15, R168, R15 ;  /* 0x0000000fa80f7221 */ /* 0x000fe40000010000 */
[----:B------:R-:W-:Y:S02]  /*8af0*/  FMUL.FTZ R196, R115, R154 ;  /* 0x0000009a73c47220 */ /* 0x000fe40000410000 */
[----:B------:R-:W-:-:S02]  /*8b00*/  FFMA.FTZ R21, R233, R17, R16 ;  /* 0x00000011e9157223 */ /* 0x000fc40000010010 */
[C---:B------:R-:W-:Y:S02]  /*8b10*/  FMUL.FTZ R16, R25.reuse, -R184 ;  /* 0x800000b819107220 */ /* 0x040fe40000410000 */
[----:B------:R-:W-:Y:S02]  /*8b20*/  FMUL.FTZ R25, R25, -R15 ;  /* 0x8000000f19197220 */ /* 0x000fe40000410000 */
[-C--:B------:R-:W-:Y:S02]  /*8b30*/  FFMA.FTZ R213, R58, -R196.reuse, R213 ;  /* 0x800000c43ad57223 */ /* 0x080fe400000100d5 */
[----:B------:R-:W-:Y:S02]  /*8b40*/  FFMA.FTZ R196, R59, -R196, R214 ;  /* 0x800000c43bc47223 */ /* 0x000fe400000100d6 */
[-C--:B------:R-:W-:Y:S02]  /*8b50*/  FMUL.FTZ R168, R188, R154.reuse ;  /* 0x0000009abca87220 */ /* 0x080fe40000410000 */
[----:B------:R-:W-:-:S02]  /*8b60*/  FMUL.FTZ R24, R11, R154 ;  /* 0x0000009a0b187220 */ /* 0x000fc40000410000 */
[----:B------:R-:W-:Y:S02]  /*8b70*/  FFMA.FTZ R16, R26, R15, -R16 ;  /* 0x0000000f1a107223 */ /* 0x000fe40000010810 */
[-C--:B-1----:R-:W-:Y:S02]  /*8b80*/  FMUL.FTZ R170, R108, R17.reuse ;  /* 0x000000116caa7220 */ /* 0x082fe40000410000 */
[----:B------:R-:W-:Y:S02]  /*8b90*/  FFMA.FTZ R26, R26, R184, R25 ;  /* 0x000000b81a1a7223 */ /* 0x000fe40000010019 */
[----:B------:R-:W-:Y:S01]  /*8ba0*/  FMUL.FTZ R22, R198, R17 ;  /* 0x00000011c6167220 */ /* 0x000fe20000410000 */
[----:B------:R0:W-:Y:S01]  /*8bb0*/  STS [R3.X4+0x2140], R170 ;  /* 0x002140aa03007388 */ /* 0x0001e20000004800 */
[C---:B------:R-:W-:Y:S02]  /*8bc0*/  FMUL.FTZ R23, R196.reuse, R168 ;  /* 0x000000a8c4177220 */ /* 0x040fe40000410000 */
[----:B------:R-:W-:-:S02]  /*8bd0*/  FMUL.FTZ R17, R196, R24 ;  /* 0x00000018c4117220 */ /* 0x000fc40000410000 */
[----:B------:R-:W-:Y:S02]  /*8be0*/  FADD.FTZ R167, R167, R16 ;  /* 0x00000010a7a77221 */ /* 0x000fe40000010000 */
[----:B------:R-:W-:Y:S02]  /*8bf0*/  FADD.FTZ R16, -R183, R26 ;  /* 0x0000001ab7107221 */ /* 0x000fe40000010100 */
[-C--:B------:R-:W-:Y:S02]  /*8c00*/  FFMA.FTZ R23, R213, R24.reuse, R23 ;  /* 0x00000018d5177223 */ /* 0x080fe40000010017 */
[----:B0-----:R-:W-:Y:S02]  /*8c10*/  FMUL.FTZ R170, R115, R24 ;  /* 0x0000001873aa7220 */ /* 0x001fe40000410000 */
[----:B------:R-:W-:Y:S02]  /*8c20*/  FFMA.FTZ R24, R213, R168, -R17 ;  /* 0x000000a8d5187223 */ /* 0x000fe40000010811 */
[C---:B------:R-:W-:Y:S01]  /*8c30*/  FMUL.FTZ R17, R27.reuse, -R16 ;  /* 0x800000101b117220 */ /* 0x040fe20000410000 */
[----:B------:R-:W-:Y:S01]  /*8c40*/  STS [R3.X4+0x2138], R170 ;  /* 0x002138aa03007388 */ /* 0x000fe20000004800 */
[----:B------:R-:W-:-:S02]  /*8c50*/  FMUL.FTZ R27, R27, -R167 ;  /* 0x800000a71b1b7220 */ /* 0x000fc40000410000 */
[----:B------:R-:W-:Y:S02]  /*8c60*/  FFMA.FTZ R17, R28, R167, -R17 ;  /* 0x000000a71c117223 */ /* 0x000fe40000010811 */
[----:B------:R-:W-:Y:S02]  /*8c70*/  FMUL.FTZ R202, R108, R187 ;  /* 0x000000bb6cca7220 */ /* 0x000fe40000410000 */
[----:B------:R-:W-:Y:S02]  /*8c80*/  FFMA.FTZ R27, R28, R16, R27 ;  /* 0x000000101c1b7223 */ /* 0x000fe4000001001b */
[----:B------:R-:W-:Y:S01]  /*8c90*/  FADD.FTZ R17, R166, R17 ;  /* 0x00000011a6117221 */ /* 0x000fe20000010000 */
[----:B------:R0:W-:Y:S01]  /*8ca0*/  STS [R3.X4+0x2144], R202 ;  /* 0x002144ca03007388 */ /* 0x0001e20000004800 */
[----:B------:R-:W-:Y:S02]  /*8cb0*/  FADD.FTZ R182, -R182, R27 ;  /* 0x0000001bb6b67221 */ /* 0x000fe40000010100 */
[----:B------:R-:W-:-:S02]  /*8cc0*/  FMUL.FTZ R27, R29, -R17 ;  /* 0x800000111d1b7220 */ /* 0x000fc40000410000 */
[-C--:B------:R-:W-:Y:S02]  /*8cd0*/  FMUL.FTZ R28, R171, R153.reuse ;  /* 0x00000099ab1c7220 */ /* 0x080fe40000410000 */
[-C--:B------:R-:W-:Y:S02]  /*8ce0*/  FMUL.FTZ R29, R29, -R182.reuse ;  /* 0x800000b61d1d7220 */ /* 0x080fe40000410000 */
[----:B------:R-:W-:Y:S02]  /*8cf0*/  FFMA.FTZ R27, R30, R182, R27 ;  /* 0x000000b61e1b7223 */ /* 0x000fe4000001001b */
[----:B0-----:R-:W-:Y:S02]  /*8d00*/  FMUL.FTZ R202, R115, R168 ;  /* 0x000000a873ca7220 */ /* 0x001fe40000410000 */
[----:B------:R-:W-:Y:S02]  /*8d10*/  FMUL.FTZ R168, R12, R153 ;  /* 0x000000990ca87220 */ /* 0x000fe40000410000 */
[C---:B------:R-:W-:Y:S01]  /*8d20*/  FMUL.FTZ R25, R131.reuse, R28 ;  /* 0x0000001c83197220 */ /* 0x040fe20000410000 */
[----:B------:R-:W-:Y:S01]  /*8d30*/  STS [R3.X4+0x213c], R202 ;  /* 0x00213cca03007388 */ /* 0x000fe20000004800 */
[----:B------:R-:W-:-:S02]  /*8d40*/  FMUL.FTZ R26, R131, R168 ;  /* 0x000000a8831a7220 */ /* 0x000fc40000410000 */
[----:B------:R-:W-:Y:S02]  /*8d50*/  FFMA.FTZ R29, R30, R17, -R29 ;  /* 0x000000111e1d7223 */ /* 0x000fe4000001081d */
[-C--:B------:R-:W-:Y:S02]  /*8d60*/  FFMA.FTZ R26, R231, R28.reuse, R26 ;  /* 0x0000001ce71a7223 */ /* 0x080fe4000001001a */
[----:B------:R-:W-:Y:S02]  /*8d70*/  FADD.FTZ R180, -R180, R27 ;  /* 0x0000001bb4b47221 */ /* 0x000fe40000010100 */
[----:B------:R-:W-:Y:S02]  /*8d80*/  FMUL.FTZ R28, R114, R28 ;  /* 0x0000001c721c7220 */ /* 0x000fe40000410000 */
[----:B------:R-:W-:Y:S02]  /*8d90*/  FMUL.FTZ R130, R113, R156 ;  /* 0x0000009c71827220 */ /* 0x000fe40000410000 */
[----:B------:R-:W-:Y:S01]  /*8da0*/  FADD.FTZ R162, R162, R29 ;  /* 0x0000001da2a27221 */ /* 0x000fe20000010000 */
[----:B------:R0:W-:Y:S01]  /*8db0*/  STS [R3.X4+0x2130], R28 ;  /* 0x0021301c03007388 */ /* 0x0001e20000004800 */
[----:B------:R-:W-:-:S02]  /*8dc0*/  FMUL.FTZ R27, R180, R149 ;  /* 0x00000095b41b7220 */ /* 0x000fc40000410000 */
[-C--:B------:R-:W-:Y:S02]  /*8dd0*/  FMUL.FTZ R170, R114, R168.reuse ;  /* 0x000000a872aa7220 */ /* 0x080fe40000410000 */
[----:B------:R-:W-:Y:S02]  /*8de0*/  FFMA.FTZ R25, R231, R168, -R25 ;  /* 0x000000a8e7197223 */ /* 0x000fe40000010819 */
[----:B------:R-:W-:Y:S01]  /*8df0*/  FFMA.FTZ R217, R62, -R130, R217 ;  /* 0x800000823ed97223 */ /* 0x000fe200000100d9 */
[----:B------:R1:W-:Y:S01]  /*8e00*/  STS [R3.X4+0x2134], R170 ;  /* 0x002134aa03007388 */ /* 0x0003e20000004800 */
[----:B------:R-:W-:Y:S02]  /*8e10*/  FMUL.FTZ R29, R162, R149 ;  /* 0x00000095a21d7220 */ /* 0x000fe40000410000 */
[----:B0-----:R-:W-:Y:S02]  /*8e20*/  FMUL.FTZ R28, R182, R152 ;  /* 0x00000098b61c7220 */ /* 0x001fe40000410000 */
[----:B------:R-:W-:-:S02]  /*8e30*/  FMUL.FTZ R168, R126, R27 ;  /* 0x0000001b7ea87220 */ /* 0x000fc40000410000 */
[----:B------:R-:W-:Y:S02]  /*8e40*/  FFMA.FTZ R130, R63, -R130, R218 ;  /* 0x800000823f827223 */ /* 0x000fe400000100da */
[----:B------:R-:W-:Y:S02]  /*8e50*/  FMUL.FTZ R202, R13, R156 ;  /* 0x0000009c0dca7220 */ /* 0x000fe40000410000 */
[----:B------:R-:W-:Y:S02]  /*8e60*/  FMUL.FTZ R30, R17, R152 ;  /* 0x00000098111e7220 */ /* 0x000fe40000410000 */
[----:B-1----:R-:W-:Y:S02]  /*8e70*/  FMUL.FTZ R170, R226, R28 ;  /* 0x0000001ce2aa7220 */ /* 0x002fe40000410000 */
[----:B------:R-:W-:Y:S02]  /*8e80*/  FFMA.FTZ R168, R165, R29, R168 ;  /* 0x0000001da5a87223 */ /* 0x000fe400000100a8 */
[----:B------:R-:W-:-:S02]  /*8e90*/  FMUL.FTZ R127, R118, R147 ;  /* 0x00000093767f7220 */ /* 0x000fc40000410000 */
[----:B------:R-:W-:Y:S02]  /*8ea0*/  FMUL.FTZ R204, R186, R156 ;  /* 0x0000009cbacc7220 */ /* 0x000fe40000410000 */
[----:B------:R-:W-:Y:S02]  /*8eb0*/  FMUL.FTZ R185, R130, R202 ;  /* 0x000000ca82b97220 */ /* 0x000fe40000410000 */
[----:B------:R-:W-:Y:S02]  /*8ec0*/  FFMA.FTZ R183, R225, R30, R170 ;  /* 0x0000001ee1b77223 */ /* 0x000fe400000100aa */
[----:B------:R-:W-:Y:S02]  /*8ed0*/  FADD.FTZ R170, RZ, R168 ;  /* 0x000000a8ffaa7221 */ /* 0x000fe40000010000 */
[----:B------:R-:W-:Y:S02]  /*8ee0*/  FFMA.FTZ R223, R64, -R127, R223 ;  /* 0x8000007f40df7223 */ /* 0x000fe400000100df */
[----:B------:R-:W-:-:S02]  /*8ef0*/  FMUL.FTZ R166, R130, R204 ;  /* 0x000000cc82a67220 */ /* 0x000fc40000410000 */
[-C--:B------:R-:W-:Y:S02]  /*8f00*/  FMUL.FTZ R212, R113, R204.reuse ;  /* 0x000000cc71d47220 */ /* 0x080fe40000410000 */
[----:B------:R-:W-:Y:S02]  /*8f10*/  FFMA.FTZ R168, R217, R204, -R185 ;  /* 0x000000ccd9a87223 */ /* 0x000fe400000108b9 */
[----:B------:R-:W-:Y:S01]  /*8f20*/  FFMA.FTZ R127, R65, -R127, R224 ;  /* 0x8000007f417f7223 */ /* 0x000fe200000100e0 */
[----:B------:R0:W-:Y:S01]  /*8f30*/  STS [R3.X4+0x212c], R212 ;  /* 0x00212cd403007388 */ /* 0x0001e20000004800 */
[----:B------:R-:W-:Y:S02]  /*8f40*/  FMUL.FTZ R204, R16, R147 ;  /* 0x0000009310cc7220 */ /* 0x000fe40000410000 */
[----:B------:R-:W-:Y:S02]  /*8f50*/  FMUL.FTZ R210, R113, R202 ;  /* 0x000000ca71d27220 */ /* 0x000fe40000410000 */
[----:B------:R-:W-:-:S02]  /*8f60*/  FFMA.FTZ R22, R233, R187, -R22 ;  /* 0x000000bbe9167223 */ /* 0x000fc40000010816 */
[----:B------:R-:W-:Y:S01]  /*8f70*/  FFMA.FTZ R166, R217, R202, R166 ;  /* 0x000000cad9a67223 */ /* 0x000fe200000100a6 */
[----:B------:R1:W-:Y:S01]  /*8f80*/  STS [R3.X4+0x2128], R210 ;  /* 0x002128d203007388 */ /* 0x0003e20000004800 */
[----:B------:R-:W-:Y:S02]  /*8f90*/  FMUL.FTZ R202, R167, R147 ;  /* 0x00000093a7ca7220 */ /* 0x000fe40000410000 */
[----:B------:R-:W-:Y:S02]  /*8fa0*/  FMUL.FTZ R187, R127, R204 ;  /* 0x000000cc7fbb7220 */ /* 0x000fe40000410000 */
[-C--:B------:R-:W-:Y:S02]  /*8fb0*/  FMUL.FTZ R214, R14, R155.reuse ;  /* 0x0000009b0ed67220 */ /* 0x080fe40000410000 */
[----:B------:R-:W-:Y:S02]  /*8fc0*/  FMUL.FTZ R128, R119, R148 ;  /* 0x0000009477807220 */ /* 0x000fe40000410000 */
[----:B0-----:R-:W-:-:S02]  /*8fd0*/  FMUL.FTZ R212, R169, R155 ;  /* 0x0000009ba9d47220 */ /* 0x001fc40000410000 */
[----:B-1----:R-:W-:Y:S02]  /*8fe0*/  FFMA.FTZ R210, R223, R202, R187 ;  /* 0x000000cadfd27223 */ /* 0x002fe400000100bb */
[----:B------:R-:W-:Y:S02]  /*8ff0*/  FMUL.FTZ R187, R129, R214 ;  /* 0x000000d681bb7220 */ /* 0x000fe40000410000 */
[----:B------:R-:W-:Y:S02]  /*9000*/  FMUL.FTZ R5, R203, R191 ;  /* 0x000000bfcb057220 */ /* 0x000fe40000410000 */
[----:B------:R-:W-:Y:S02]  /*9010*/  FFMA.FTZ R221, R66, -R128, R221 ;  /* 0x8000008042dd7223 */ /* 0x000fe400000100dd */
[----:B------:R-:W-:Y:S02]  /*9020*/  FADD.FTZ R185, R170, R183 ;  /* 0x000000b7aab97221 */ /* 0x000fe40000010000 */
[----:B------:R-:W-:-:S02]  /*9030*/  FMUL.FTZ R191, R129, R212 ;  /* 0x000000d481bf7220 */ /* 0x000fc40000410000 */
[-C--:B----4-:R-:W-:Y:S02]  /*9040*/  FFMA.FTZ R216, R229, R212.reuse, R187 ;  /* 0x000000d4e5d87223 */ /* 0x090fe400000100bb */
[----:B------:R-:W-:Y:S02]  /*9050*/  FMUL.FTZ R218, R112, R212 ;  /* 0x000000d470da7220 */ /* 0x000fe40000410000 */
[----:B------:R-:W-:Y:S02]  /*9060*/  FFMA.FTZ R128, R67, -R128, R222 ;  /* 0x8000008043807223 */ /* 0x000fe400000100de */
[-C--:B------:R-:W-:Y:S01]  /*9070*/  FMUL.FTZ R212, R184, R148.reuse ;  /* 0x00000094b8d47220 */ /* 0x080fe20000410000 */
[----:B------:R-:W-:Y:S01]  /*9080*/  STS [R3.X4+0x2120], R218 ;  /* 0x002120da03007388 */ /* 0x000fe20000004800 */
[----:B------:R-:W-:Y:S02]  /*9090*/  FADD.FTZ R185, R185, R210 ;  /* 0x000000d2b9b97221 */ /* 0x000fe40000010000 */
[----:B------:R-:W-:-:S02]  /*90a0*/  FMUL.FTZ R210, R15, R148 ;  /* 0x000000940fd27220 */ /* 0x000fc40000410000 */
[----:B------:R-:W-:Y:S02]  /*90b0*/  FMUL.FTZ R187, R128, R212 ;  /* 0x000000d480bb7220 */ /* 0x000fe40000410000 */
[----:B------:R-:W-:Y:S02]  /*90c0*/  FFMA.FTZ R5, R206, R193, -R5 ;  /* 0x000000c1ce057223 */ /* 0x000fe40000010805 */
[-C--:B------:R-:W-:Y:S02]  /*90d0*/  FFMA.FTZ R193, R229, R214.reuse, -R191 ;  /* 0x000000d6e5c17223 */ /* 0x080fe400000108bf */
[----:B------:R-:W-:Y:S02]  /*90e0*/  FMUL.FTZ R220, R112, R214 ;  /* 0x000000d670dc7220 */ /* 0x000fe40000410000 */
[----:B------:R-:W-:Y:S02]  /*90f0*/  FMUL.FTZ R170, R126, R29 ;  /* 0x0000001d7eaa7220 */ /* 0x000fe40000410000 */
[----:B------:R-:W-:Y:S01]  /*9100*/  FFMA.FTZ R214, R221, R210, R187 ;  /* 0x000000d2ddd67223 */ /* 0x000fe200000100bb */
[----:B------:R0:W-:Y:S01]  /*9110*/  STS [R3.X4+0x2124], R220 ;  /* 0x002124dc03007388 */ /* 0x0001e20000004800 */
[----:B------:R-:W-:-:S02]  /*9120*/  FMUL.FTZ R183, R226, R30 ;  /* 0x0000001ee2b77220 */ /* 0x000fc40000410000 */
[----:B------:R-:W-:Y:S02]  /*9130*/  FFMA.FTZ R170, R165, R27, -R170 ;  /* 0x0000001ba5aa7223 */ /* 0x000fe400000108aa */
[----:B------:R-:W-:Y:S02]  /*9140*/  FADD.FTZ R185, R185, R214 ;  /* 0x000000d6b9b97221 */ /* 0x000fe40000010000 */
[----:B------:R-:W-:Y:S02]  /*9150*/  FFMA.FTZ R183, R225, R28, -R183 ;  /* 0x0000001ce1b77223 */ /* 0x000fe400000108b7 */
[----:B------:R-:W-:Y:S02]  /*9160*/  FADD.FTZ R170, RZ, R170 ;  /* 0x000000aaffaa7221 */ /* 0x000fe40000010000 */
[----:B------:R-:W-:Y:S02]  /*9170*/  FADD.FTZ R185, R185, R216 ;  /* 0x000000d8b9b97221 */ /* 0x000fe40000010000 */
[----:B------:R-:W-:-:S02]  /*9180*/  FADD.FTZ R170, R170, R183 ;  /* 0x000000b7aaaa7221 */ /* 0x000fc40000010000 */
[----:B------:R-:W-:Y:S02]  /*9190*/  FADD.FTZ R185, R185, R166 ;  /* 0x000000a6b9b97221 */ /* 0x000fe40000010000 */
[----:B------:R-:W-:Y:S02]  /*91a0*/  FMUL.FTZ R183, R127, R202 ;  /* 0x000000ca7fb77220 */ /* 0x000fe40000410000 */
[----:B------:R-:W-:Y:S02]  /*91b0*/  FADD.FTZ R26, R185, R26 ;  /* 0x0000001ab91a7221 */ /* 0x000fe40000010000 */
[----:B------:R-:W-:Y:S02]  /*91c0*/  FFMA.FTZ R183, R223, R204, -R183 ;  /* 0x000000ccdfb77223 */ /* 0x000fe400000108b7 */
[----:B------:R-:W-:Y:S02]  /*91d0*/  FMUL.FTZ R191, R128, R210 ;  /* 0x000000d280bf7220 */ /* 0x000fe40000410000 */
[----:B------:R-:W-:-:S02]  /*91e0*/  FADD.FTZ R26, R26, R23 ;  /* 0x000000171a1a7221 */ /* 0x000fc40000010000 */
[----:B------:R-:W-:Y:S02]  /*91f0*/  FADD.FTZ R170, R170, R183 ;  /* 0x000000b7aaaa7221 */ /* 0x000fe40000010000 */
[----:B------:R-:W-:Y:S02]  /*9200*/  FFMA.FTZ R191, R221, R212, -R191 ;  /* 0x000000d4ddbf7223 */ /* 0x000fe400000108bf */
[----:B------:R-:W-:Y:S02]  /*9210*/  FADD.FTZ R21, R26, R21 ;  /* 0x000000151a157221 */ /* 0x000fe40000010000 */
[----:B------:R-:W-:Y:S02]  /*9220*/  FADD.FTZ R170, R170, R191 ;  /* 0x000000bfaaaa7221 */ /* 0x000fe40000010000 */
[----:B------:R-:W-:Y:S02]  /*9230*/  FADD.FTZ R21, R21, R20 ;  /* 0x0000001415157221 */ /* 0x000fe40000010000 */
[----:B------:R-:W-:-:S02]  /*9240*/  FADD.FTZ R193, R170, R193 ;  /* 0x000000c1aac17221 */ /* 0x000fc40000010000 */
[----:B------:R-:W-:Y:S02]  /*9250*/  FADD.FTZ R21, R21, R18 ;  /* 0x0000001215157221 */ /* 0x000fe40000010000 */
[C---:B------:R-:W-:Y:S02]  /*9260*/  FMUL.FTZ R210, R119.reuse, R210 ;  /* 0x000000d277d27220 */ /* 0x040fe40000410000 */
[----:B------:R-:W-:Y:S02]  /*9270*/  FMUL.FTZ R212, R119, R212 ;  /* 0x000000d477d47220 */ /* 0x000fe40000410000 */
[C---:B------:R-:W-:Y:S01]  /*9280*/  FMUL.FTZ R202, R118.reuse, R202 ;  /* 0x000000ca76ca7220 */ /* 0x040fe20000410000 */
[----:B------:R-:W-:Y:S01]  /*9290*/  STS [R3.X4+0x2118], R210 ;  /* 0x002118d203007388 */ /* 0x000fe20000004800 */
[----:B------:R-:W-:Y:S02]  /*92a0*/  FADD.FTZ R168, R193, R168 ;  /* 0x000000a8c1a87221 */ /* 0x000fe40000010000 */
        /* <DEDUP_REMOVED lines=8> */
[----:B------:R-:W-:Y:S02]  /*9330*/  FADD.FTZ R25, R168, R25 ;  /* 0x00000019a8197221 */ /* 0x000fe40000010000 */
[----:B------:R-:W-:Y:S01]  /*9340*/  FADD.FTZ R21, R21, R178 ;  /* 0x000000b215157221 */ /* 0x000fe20000010000 */
[----:B------:R-:W-:Y:S01]  /*9350*/  STS [R3.X4+0x2108], R30 ;  /* 0x0021081e03007388 */ /* 0x000fe20000004800 */
[----:B------:R-:W-:-:S02]  /*9360*/  FADD.FTZ R25, R25, R24 ;  /* 0x0000001819197221 */ /* 0x000fc40000010000 */
[----:B------:R-:W-:Y:S01]  /*9370*/  FADD.FTZ R21, R21, R174 ;  /* 0x000000ae15157221 */ /* 0x000fe20000010000 */
[----:B------:R-:W-:Y:S01]  /*9380*/  STS [R3.X4+0x210c], R28 ;  /* 0x00210c1c03007388 */ /* 0x000fe20000004800 */
[----:B------:R-:W-:Y:S02]  /*9390*/  FADD.FTZ R22, R25, R22 ;  /* 0x0000001619167221 */ /* 0x000fe40000010000 */
[----:B------:R-:W-:Y:S01]  /*93a0*/  FMUL.FTZ R187, R41, R2 ;  /* 0x0000000229bb7220 */ /* 0x000fe20000410000 */
[----:B------:R-:W-:Y:S01]  /*93b0*/  STS [R3.X4+0x2100], R20 ;  /* 0x0021001403007388 */ /* 0x000fe20000004800 */
[----:B------:R-:W-:Y:S01]  /*93c0*/  FADD.FTZ R19, R22, R19 ;  /* 0x0000001316137221 */ /* 0x000fe20000010000 */
[----:B------:R-:W-:Y:S01]  /*93d0*/  MOV R22, UR28 ;  /* 0x0000001c00167c02 */ /* 0x000fe20008000f00 */
[----:B------:R-:W-:Y:S01]  /*93e0*/  FMUL.FTZ R2, R2, UR38 ;  /* 0x0000002602027c20 */ /* 0x000fe20008410000 */
[----:B------:R1:W-:Y:S01]  /*93f0*/  STS [R3.X4+0x2104], R18 ;  /* 0x0021041203007388 */ /* 0x0003e20000004800 */
[----:B------:R-:W-:Y:S01]  /*9400*/  FADD.FTZ R172, R19, R172 ;  /* 0x000000ac13ac7221 */ /* 0x000fe20000010000 */
[----:B------:R-:W-:Y:S01]  /*9410*/  LEA R185, R22, -R159, 0x1 ;  /* 0x8000009f16b97211 */ /* 0x000fe200078e08ff */
[----:B0-----:R-:W-:-:S02]  /*9420*/  FADD.FTZ R220, R21, R4 ;  /* 0x0000000415dc7221 */ /* 0x001fc40000010000 */
[----:B------:R-:W-:Y:S01]  /*9430*/  FADD.FTZ R172, R172, R189 ;  /* 0x000000bdacac7221 */ /* 0x000fe20000010000 */
[----:B------:R-:W-:Y:S01]  /*9440*/  ISETP.GE.AND P0, PT, R185, 0x1, PT ;  /* 0x00000001b900780c */ /* 0x000fe20003f06270 */
[----:B------:R-:W-:Y:S02]  /*9450*/  FFMA.FTZ R189, R179, UR39, R2 ;  /* 0x00000027b3bd7c23 */ /* 0x000fe40008010002 */
[----:B------:R-:W-:Y:S02]  /*9460*/  FADD.FTZ R191, R172, R5 ;  /* 0x00000005acbf7221 */ /* 0x000fe40000010000 */
[----:B-1----:R-:W-:Y:S02]  /*9470*/  FMUL.FTZ R3, R177, UR38 ;  /* 0x00000026b1037c20 */ /* 0x002fe40008410000 */
[----:B------:R-:W-:Y:S02]  /*9480*/  FMUL.FTZ R5, R43, UR38 ;  /* 0x000000262b057c20 */ /* 0x000fe40008410000 */
[----:B------:R-:W-:-:S02]  /*9490*/  FFMA.FTZ R216, R120, UR39, -R3 ;  /* 0x0000002778d87c23 */ /* 0x000fc40008010803 */
[----:B------:R-:W-:Y:S02]  /*94a0*/  FMUL.FTZ R3, R121, UR38 ;  /* 0x0000002679037c20 */ /* 0x000fe40008410000 */
[----:B------:R-:W-:Y:S02]  /*94b0*/  FMUL.FTZ R214, R194, UR38 ;  /* 0x00000026c2d67c20 */ /* 0x000fe40008410000 */
[----:B------:R-:W-:Y:S02]  /*94c0*/  FFMA.FTZ R212, R192, UR39, -R3 ;  /* 0x00000027c0d47c23 */ /* 0x000fe40008010803 */
[----:B------:R-:W-:Y:S02]  /*94d0*/  FMUL.FTZ R3, R9, UR38 ;  /* 0x0000002609037c20 */ /* 0x000fe40008410000 */
        /* <DEDUP_REMOVED lines=28> */
[----:B------:R-:W-:Y:S02]  /*96a0*/  FFMA.FTZ R123, R211, UR39, R123 ;  /* 0x00000027d37b7c23 */ /* 0x000fe4000801007b */
[----:B------:R-:W-:Y:S02]  /*96b0*/  FFMA.FTZ R218, R194, UR39, -R5 ;  /* 0x00000027c2da7c23 */ /* 0x000fe40008010805 */
[----:B------:R-:W-:Y:S02]  /*96c0*/  FFMA.FTZ R214, R43, UR39, R214 ;  /* 0x000000272bd67c23 */ /* 0x000fe400080100d6 */
[----:B------:R-:W-:-:S02]  /*96d0*/  FFMA.FTZ R183, R177, UR39, R2 ;  /* 0x00000027b1b77c23 */ /* 0x000fc40008010002 */
[----:B------:R-:W-:Y:S02]  /*96e0*/  FFMA.FTZ R22, R121, UR39, R22 ;  /* 0x0000002779167c23 */ /* 0x000fe40008010016 */
[----:B------:R-:W-:Y:S02]  /*96f0*/  FFMA.FTZ R23, R8, UR39, -R23 ;  /* 0x0000002708177c23 */ /* 0x000fe40008010817 */
[----:B------:R-:W-:Y:S02]  /*9700*/  FFMA.FTZ R24, R175, UR39, R24 ;  /* 0x00000027af187c23 */ /* 0x000fe40008010018 */
[----:B------:R-:W-:Y:S02]  /*9710*/  FFMA.FTZ R28, R9, UR39, R28 ;  /* 0x00000027091c7c23 */ /* 0x000fe4000801001c */
[----:B------:R-:W-:Y:S02]  /*9720*/  FFMA.FTZ R25, R10, UR39, -R25 ;  /* 0x000000270a197c23 */ /* 0x000fe40008010819 */
[----:B------:R-:W-:-:S02]  /*9730*/  FFMA.FTZ R30, R173, UR39, R30 ;  /* 0x00000027ad1e7c23 */ /* 0x000fc4000801001e */
[----:B------:R-:W-:Y:S02]  /*9740*/  FFMA.FTZ R27, R188, UR39, -R27 ;  /* 0x00000027bc1b7c23 */ /* 0x000fe4000801081b */
[----:B------:R-:W-:Y:S02]  /*9750*/  FFMA.FTZ R166, R11, UR39, R166 ;  /* 0x000000270ba67c23 */ /* 0x000fe400080100a6 */
        /* <DEDUP_REMOVED lines=44> */
.L_x_7305:
[----:B------:R-:W-:Y:S05]  /*9a20*/  BSYNC B0 ;  /* 0x0000000000007941 */ /* 0x000fea0003800000 */
.L_x_7304:
[----:B------:R-:W-:Y:S01]  /*9a30*/  ULDC.64 UR30, c[0x0][0x298] ;  /* 0x0000a600001e7ab9 */ /* 0x000fe20000000a00 */
[----:B------:R-:W-:Y:S01]  /*9a40*/  FMUL.FTZ R3, R31, R200 ;  /* 0x000000c81f037220 */ /* 0x000fe20000410000 */
[----:B------:R-:W-:Y:S01]  /*9a50*/  USHF.R.U32.HI UR28, URZ, 0x1, UR31 ;  /* 0x000000013f1c7899 */ /* 0x000fe2000801161f */
[----:B------:R-:W-:Y:S01]  /*9a60*/  FMUL.FTZ R195, R150, R195 ;  /* 0x000000c396c37220 */ /* 0x000fe20000410000 */
        /* <DEDUP_REMOVED lines=9> */
[C---:B------:R-:W-:Y:S01]  /*9b00*/  FFMA.FTZ R150, R0.reuse, R181, -R150 ;  /* 0x000000b500967223 */ /* 0x040fe20000010896 */
[----:B------:R-:W-:Y:S01]  /*9b10*/  ULDC.64 UR30, c[0x0][0x2a0] ;  /* 0x0000a800001e7ab9 */ /* 0x000fe20000000a00 */
[----:B------:R-:W-:Y:S01]  /*9b20*/  FFMA.FTZ R123, R0, R123, R195 ;  /* 0x0000007b007b7223 */ /* 0x000fe200000100c3 */
[----:B------:R-:W-:Y:S01]  /*9b30*/  IADD3 R0, R159, 0x40, RZ ;  /* 0x000000409f007810 */ /* 0x000fe20007ffe0ff */
[----:B------:R-:W-:Y:S01]  /*9b40*/  UIADD3 UR29, UR29, UR37, URZ ;  /* 0x000000251d1d7290 */ /* 0x000fe2000fffe03f */
[----:B0-----:R-:W-:Y:S01]  /*9b50*/  FADD.FTZ R4, R220, R7 ;  /* 0x00000007dc047221 */ /* 0x001fe20000010000 */
[----:B------:R-:W-:Y:S01]  /*9b60*/  UIMAD UR37, UR36, UR30, URZ ;  /* 0x0000001e242572a4 */ /* 0x000fe2000f8e023f */
[----:B------:R-:W-:Y:S01]  /*9b70*/  LEA.HI.SX32 R0, R0, R159, 0x1b ;  /* 0x0000009f00007211 */ /* 0x000fe200078fdaff */
[----:B------:R-:W-:Y:S01]  /*9b80*/  FADD.FTZ R191, R191, R176 ;  /* 0x000000b0bfbf7221 */ /* 0x000fe20000010000 */
[----:B------:R-:W-:Y:S01]  /*9b90*/  BSSY B0, `(.L_x_7306) ;  /* 0x0000023000007945 */ /* 0x000fe20003800000 */
[----:B------:R-:W-:Y:S01]  /*9ba0*/  UIMAD UR37, UR20, UR31, UR37 ;  /* 0x0000001f142572a4 */ /* 0x000fe2000f8e0225 */
[----:B------:R-:W-:Y:S01]  /*9bb0*/  FMUL.FTZ R164, R31, R164 ;  /* 0x000000a41fa47220 */ /* 0x000fe20000410000 */
[----:B------:R-:W-:Y:S01]  /*9bc0*/  UIMAD.WIDE.U32 UR30, UR20, UR30, UR28 ;  /* 0x0000001e141e72a5 */ /* 0x000fe2000f8e001c */
[----:B------:R0:W1:Y:S01]  /*9bd0*/  LDS R7, [R0.X4+0x2200] ;  /* 0x0022000000077984 */ /* 0x0000620000004800 */
[----:B------:R-:W-:Y:S01]  /*9be0*/  FADD.FTZ R4, R4, R151 ;  /* 0x0000009704047221 */ /* 0x000fe20000010000 */
[----:B------:R-:W-:Y:S01]  /*9bf0*/  ULDC.64 UR28, c[0x0][0x318] ;  /* 0x0000c600001c7ab9 */ /* 0x000fe20000000a00 */
[----:B------:R-:W-:Y:S01]  /*9c00*/  FADD.FTZ R237, R237, -R164 ;  /* 0x800000a4eded7221 */ /* 0x000fe20000010000 */
[----:B------:R-:W-:Y:S01]  /*9c10*/  UIADD3 UR37, UR37, UR31, URZ ;  /* 0x0000001f25257290 */ /* 0x000fe2000fffe03f */
[C---:B------:R-:W-:Y:S01]  /*9c20*/  ISETP.GE.AND P1, PT, R185.reuse, 0x81, PT ;  /* 0x00000081b900780c */ /* 0x040fe20003f26270 */
[----:B------:R-:W-:Y:S01]  /*9c30*/  ULEA UR31, UP0, UR30, UR28, 0x3 ;  /* 0x0000001c1e1f7291 */ /* 0x000fe2000f80183f */
[----:B------:R-:W-:Y:S01]  /*9c40*/  ISETP.GE.AND P2, PT, R185, 0xc1, PT ;  /* 0x000000c1b900780c */ /* 0x000fe20003f46270 */
[----:B------:R-:W-:-:S02]  /*9c50*/  UIADD3 UR28, UR6, -UR38, URZ ;  /* 0x80000026061c7290 */ /* 0x000fc4000fffe03f */
[----:B------:R-:W-:Y:S02]  /*9c60*/  ULEA.HI.X UR29, UR30, UR29, UR37, 0x3, UP0 ;  /* 0x0000001d1e1d7291 */ /* 0x000fe400080f1c25 */
[----:B------:R-:W-:Y:S01]  /*9c70*/  UIMAD UR28, UR28, -0x800, URZ ;  /* 0xfffff8001c1c78a4 */ /* 0x000fe2000f8e023f */
[C---:B------:R-:W-:Y:S01]  /*9c80*/  LEA R2, P0, R159.reuse, UR31, 0x2 ;  /* 0x0000001f9f027c11 */ /* 0x040fe2000f8010ff */
[----:B------:R-:W-:Y:S02]  /*9c90*/  USHF.L.U64.HI UR30, UR8, 0x2, UR9 ;  /* 0x00000002081e7899 */ /* 0x000fe40008010209 */
[----:B------:R-:W-:Y:S01]  /*9ca0*/  ULDC.64 UR38, c[0x0][0x2b0] ;  /* 0x0000ac0000267ab9 */ /* 0x000fe20000000a00 */
[----:B------:R-:W-:Y:S01]  /*9cb0*/  LEA.HI.X R3, R159, UR29, RZ, 0x2, P0 ;  /* 0x0000001d9f037c11 */ /* 0x000fe200080f14ff */
[----:B------:R-:W-:Y:S01]  /*9cc0*/  UIMAD UR30, UR30, UR38, URZ ;  /* 0x000000261e1e72a4 */ /* 0x000fe2000f8e023f */
[----:B------:R-:W-:Y:S01]  /*9cd0*/  MOV R5, UR28 ;  /* 0x0000001c00057c02 */ /* 0x000fe20008000f00 */
[----:B------:R-:W-:Y:S01]  /*9ce0*/  USHF.L.U32 UR28, UR8, 0x2, URZ ;  /* 0x00000002081c7899 */ /* 0x000fe2000800063f */
[----:B------:R-:W-:-:S03]  /*9cf0*/  ISETP.GE.AND P0, PT, R185, 0x41, PT ;  /* 0x00000041b900780c */ /* 0x000fc60003f06270 */
[----:B------:R-:W-:Y:S01]  /*9d00*/  IMAD.WIDE R2, R5, 0x4, R2 ;  /* 0x0000000405027825 */ /* 0x000fe200078e0202 */
[----:B------:R-:W-:Y:S01]  /*9d10*/  UIMAD UR30, UR28, UR39, UR30 ;  /* 0x000000271c1e72a4 */ /* 0x000fe2000f8e021e */
[----:B------:R-:W-:Y:S02]  /*9d20*/  MOV R181, UR28 ;  /* 0x0000001c00b57c02 */ /* 0x000fe40008000f00 */
[----:B------:R-:W-:Y:S01]  /*9d30*/  FADD.FTZ R5, R191, R122 ;  /* 0x0000007abf057221 */ /* 0x000fe20000010000 */
[----:B------:R-:W-:Y:S02]  /*9d40*/  IADD3 R122, R159, 0x80, RZ ;  /* 0x000000809f7a7810 */ /* 0x000fe40007ffe0ff */
[----:B------:R-:W-:Y:S02]  /*9d50*/  IMAD.WIDE.U32 R2, R181, c[0x0][0x2b0], R2 ;  /* 0x0000ac00b5027a25 */ /* 0x000fe400078e0002 */
[----:B------:R-:W-:Y:S02]  /*9d60*/  LEA.HI.SX32 R122, R122, R159, 0x1b ;  /* 0x0000009f7a7a7211 */ /* 0x000fe400078fdaff */
[----:B------:R-:W-:Y:S01]  /*9d70*/  FADD.FTZ R5, R5, R150 ;  /* 0x0000009605057221 */ /* 0x000fe20000010000 */
[----:B------:R-:W-:-:S02]  /*9d80*/  IADD3 R3, R3, UR30, RZ ;  /* 0x0000001e03037c10 */ /* 0x000fc4000fffe0ff */
[----:B------:R-:W-:Y:S01]  /*9d90*/  IADD3 R150, R159, 0xc0, RZ ;  /* 0x000000c09f967810 */ /* 0x000fe20007ffe0ff */
[----:B------:R-:W-:Y:S05]  /*9da0*/  @!P0 BRA `(.L_x_7307) ;  /* 0x0000001000008947 */ /* 0x000fea0003800000 */
[----:B01----:R0:W-:Y:S02]  /*9db0*/  RED.E.ADD.F32.FTZ.RN.STRONG.GPU [R2.64+-0x1f00], R7 ;  /* 0xffe100070200798e */ /* 0x0031e4000c10e7a0 */
.L_x_7307:
[----:B0-----:R-:W-:Y:S05]  /*9dc0*/  BSYNC B0 ;  /* 0x0000000000007941 */ /* 0x001fea0003800000 */
.L_x_7306:
[----:B-1----:R0:W1:Y:S01]  /*9dd0*/  LDS R7, [R122.X4+0x2300] ;  /* 0x002300007a077984 */ /* 0x0020620000004800 */
[----:B------:R-:W-:Y:S01]  /*9de0*/  BSSY B0, `(.L_x_7308) ;  /* 0x0000004000007945 */ /* 0x000fe20003800000 */
[----:B------:R-:W-:Y:S01]  /*9df0*/  LEA.HI.SX32 R150, R150, R159, 0x1b ;  /* 0x0000009f96967211 */ /* 0x000fe200078fdaff */
[----:B------:R-:W-:Y:S05]  /*9e00*/  @!P1 BRA `(.L_x_7309) ;  /* 0x0000001000009947 */ /* 0x000fea0003800000 */
[----:B-1----:R1:W-:Y:S02]  /*9e10*/  RED.E.ADD.F32.FTZ.RN.STRONG.GPU [R2.64+-0x1e00], R7 ;  /* 0xffe200070200798e */ /* 0x0023e4000c10e7a0 */
.L_x_7309:
[----:B------:R-:W-:Y:S05]  /*9e20*/  BSYNC B0 ;  /* 0x0000000000007941 */ /* 0x000fea0003800000 */
.L_x_7308:
[----:B-1----:R1:W2:Y:S01]  /*9e30*/  LDS R7, [R150.X4+0x2400] ;  /* 0x0024000096077984 */ /* 0x0022a20000004800 */
[----:B------:R-:W-:Y:S01]  /*9e40*/  BSSY B0, `(.L_x_7310) ;  /* 0x0000005000007945 */ /* 0x000fe20003800000 */
[C---:B------:R-:W-:Y:S02]  /*9e50*/  IADD3 R0, R159.reuse, 0x100, RZ ;  /* 0x000001009f007810 */ /* 0x040fe40007ffe0ff */
[----:B0-----:R-:W-:Y:S01]  /*9e60*/  IADD3 R122, R159, 0x140, RZ ;  /* 0x000001409f7a7810 */ /* 0x001fe20007ffe0ff */
[----:B------:R-:W-:Y:S05]  /*9e70*/  @!P2 BRA `(.L_x_7311) ;  /* 0x000000100000a947 */ /* 0x000fea0003800000 */
[----:B--2---:R0:W-:Y:S02]  /*9e80*/  RED.E.ADD.F32.FTZ.RN.STRONG.GPU [R2.64+-0x1d00], R7 ;  /* 0xffe300070200798e */ /* 0x0041e4000c10e7a0 */
.L_x_7311:
[----:B------:R-:W-:Y:S05]  /*9e90*/  BSYNC B0 ;  /* 0x0000000000007941 */ /* 0x000fea0003800000 */
.L_x_7310:
        /* <DEDUP_REMOVED lines=14> */
.L_x_7313:
[----:B0-----:R-:W-:Y:S05]  /*9f80*/  BSYNC B0 ;  /* 0x0000000000007941 */ /* 0x001fea0003800000 */
.L_x_7312:
[----:B-1----:R0:W1:Y:S01]  /*9f90*/  LDS R7, [R122.X4+0x2600] ;  /* 0x002600007a077984 */ /* 0x0020620000004800 */
[----:B------:R-:W-:Y:S01]  /*9fa0*/  BSSY B0, `(.L_x_7314) ;  /* 0x0000005000007945 */ /* 0x000fe20003800000 */
[----:B------:R-:W-:Y:S02]  /*9fb0*/  IADD3 R0, R159, 0x1c0, RZ ;  /* 0x000001c09f007810 */ /* 0x000fe40007ffe0ff */
[----:B------:R-:W-:Y:S01]  /*9fc0*/  LEA.HI.SX32 R150, R150, R159, 0x1b ;  /* 0x0000009f96967211 */ /* 0x000fe200078fdaff */
[----:B------:R-:W-:Y:S05]  /*9fd0*/  @!P0 BRA `(.L_x_7315) ;  /* 0x0000001000008947 */ /* 0x000fea0003800000 */
[----:B-1----:R1:W-:Y:S02]  /*9fe0*/  RED.E.ADD.F32.FTZ.RN.STRONG.GPU [R2.64+-0x1b00], R7 ;  /* 0xffe500070200798e */ /* 0x0023e4000c10e7a0 */
.L_x_7315:
[----:B------:R-:W-:Y:S05]  /*9ff0*/  BSYNC B0 ;  /* 0x0000000000007941 */ /* 0x000fea0003800000 */
.L_x_7314:
[----:B-1----:R1:W2:Y:S01]  /*a000*/  LDS R7, [R150.X4+0x2700] ;  /* 0x0027000096077984 */ /* 0x0022a20000004800 */
[----:B------:R-:W-:Y:S01]  /*a010*/  BSSY B0, `(.L_x_7316) ;  /* 0x0000005000007945 */ /* 0x000fe20003800000 */
[----:B0-----:R-:W-:-:S02]  /*a020*/  IADD3 R122, R159, 0x200, RZ ;  /* 0x000002009f7a7810 */ /* 0x001fc40007ffe0ff */
[----:B------:R-:W-:Y:S01]  /*a030*/  LEA.HI.SX32 R0, R0, R159, 0x1b ;  /* 0x0000009f00007211 */ /* 0x000fe200078fdaff */
[----:B------:R-:W-:Y:S05]  /*a040*/  @!P1 BRA `(.L_x_7317) ;  /* 0x0000001000009947 */ /* 0x000fea0003800000 */
[----:B--2---:R0:W-:Y:S02]  /*a050*/  RED.E.ADD.F32.FTZ.RN.STRONG.GPU [R2.64+-0x1a00], R7 ;  /* 0xffe600070200798e */ /* 0x0041e4000c10e7a0 */
.L_x_7317:
[----:B------:R-:W-:Y:S05]  /*a060*/  BSYNC B0 ;  /* 0x0000000000007941 */ /* 0x000fea0003800000 */
.L_x_7316:
[----:B0-2---:R0:W2:Y:S01]  /*a070*/  LDS R7, [R0.X4+0x2800] ;  /* 0x0028000000077984 */ /* 0x0050a20000004800 */
[----:B------:R-:W-:Y:S01]  /*a080*/  BSSY B0, `(.L_x_7318) ;  /* 0x0000005000007945 */ /* 0x000fe20003800000 */
[----:B-1----:R-:W-:Y:S02]  /*a090*/  IADD3 R150, R159, 0x240, RZ ;  /* 0x000002409f967810 */ /* 0x002fe40007ffe0ff */
[----:B------:R-:W-:Y:S01]  /*a0a0*/  LEA.HI.SX32 R122, R122, R159, 0x1b ;  /* 0x0000009f7a7a7211 */ /* 0x000fe200078fdaff */
[----:B------:R-:W-:Y:S05]  /*a0b0*/  @!P2 BRA `(.L_x_7319) ;  /* 0x000000100000a947 */ /* 0x000fea0003800000 */
[----:B--2---:R1:W-:Y:S02]  /*a0c0*/  RED.E.ADD.F32.FTZ.RN.STRONG.GPU [R2.64+-0x1900], R7 ;  /* 0xffe700070200798e */ /* 0x0043e4000c10e7a0 */
.L_x_7319:
[----:B------:R-:W-:Y:S05]  /*a0d0*/  BSYNC B0 ;  /* 0x0000000000007941 */ /* 0x000fea0003800000 */
.L_x_7318:
[----:B-12---:R1:W2:Y:S01]  /*a0e0*/  LDS R7, [R122.X4+0x2900] ;  /* 0x002900007a077984 */ /* 0x0062a20000004800 */
[----:B------:R-:W-:Y:S01]  /*a0f0*/  BSSY B0, `(.L_x_7320) ;  /* 0x0000005000007945 */ /* 0x000fe20003800000 */
[----:B0-----:R-:W-:Y:S02]  /*a100*/  IADD3 R0, R159, 0x280, RZ ;  /* 0x000002809f007810 */ /* 0x001fe40007ffe0ff */
[----:B------:R-:W-:Y:S01]  /*a110*/  LEA.HI.SX32 R150, R150, R159, 0x1b ;  /* 0x0000009f96967211 */ /* 0x000fe200078fdaff */
[----:B------:R-:W-:Y:S05]  /*a120*/  @!P3 BRA `(.L_x_7321) ;  /* 0x000000100000b947 */ /* 0x000fea0003800000 */
[----:B--2---:R0:W-:Y:S02]  /*a130*/  RED.E.ADD.F32.FTZ.RN.STRONG.GPU [R2.64+-0x1800], R7 ;  /* 0xffe800070200798e */ /* 0x0041e4000c10e7a0 */
.L_x_7321:
[----:B------:R-:W-:Y:S05]  /*a140*/  BSYNC B0 ;  /* 0x0000000000007941 */ /* 0x000fea0003800000 */
.L_x_7320:
[----:B0-2---:R0:W2:Y:S01]  /*a150*/  LDS R7, [R150.X4+0x2a00] ;  /* 0x002a000096077984 */ /* 0x0050a20000004800 */
[----:B------:R-:W-:Y:S01]  /*a160*/  BSSY B0, `(.L_x_7322) ;  /* 0x0000004000007945 */ /* 0x000fe20003800000 */
[----:B------:R-:W-:Y:S01]  /*a170*/  LEA.HI.SX32 R0, R0, R159, 0x1b ;  /* 0x0000009f00007211 */ /* 0x000fe200078fdaff */
[----:B------:R-:W-:Y:S05]  /*a180*/  @!P4 BRA `(.L_x_7323) ;  /* 0x000000100000c947 */ /* 0x000fea0003800000 */
[----:B--2---:R2:W-:Y:S02]  /*a190*/  RED.E.ADD.F32.FTZ.RN.STRONG.GPU [R2.64+-0x1700], R7 ;  /* 0xffe900070200798e */ /* 0x0045e4000c10e7a0 */
.L_x_7323:
[----:B------:R-:W-:Y:S05]  /*a1a0*/  BSYNC B0 ;  /* 0x0000000000007941 */ /* 0x000fea0003800000 */
.L_x_7322:
[----:B--2---:R2:W3:Y:S01]  /*a1b0*/  LDS R7, [R0.X4+0x2b00] ;  /* 0x002b000000077984 */ /* 0x0044e20000004800 */
[----:B------:R-:W-:Y:S01]  /*a1c0*/  BSSY B0, `(.L_x_7324) ;  /* 0x0000005000007945 */ /* 0x000fe20003800000 */
[----:B-1----:R-:W-:-:S02]  /*a1d0*/  IADD3 R122, R159, 0x2c0, RZ ;  /* 0x000002c09f7a7810 */ /* 0x002fc40007ffe0ff */
[----:B0-----:R-:W-:Y:S01]  /*a1e0*/  IADD3 R150, R159, 0x300, RZ ;  /* 0x000003009f967810 */ /* 0x001fe20007ffe0ff */
[----:B------:R-:W-:Y:S05]  /*a1f0*/  @!P5 BRA `(.L_x_7325) ;  /* 0x000000100000d947 */ /* 0x000fea0003800000 */
[----:B---3--:R0:W-:Y:S02]  /*a200*/  RED.E.ADD.F32.FTZ.RN.STRONG.GPU [R2.64+-0x1600], R7 ;  /* 0xffea00070200798e */ /* 0x0081e4000c10e7a0 */
.L_x_7325:
[----:B------:R-:W-:Y:S05]  /*a210*/  BSYNC B0 ;  /* 0x0000000000007941 */ /* 0x000fea0003800000 */
.L_x_7324:
        /* <DEDUP_REMOVED lines=14> */
.L_x_7327:
[----:B0-----:R-:W-:Y:S05]  /*a300*/  BSYNC B0 ;  /* 0x0000000000007941 */ /* 0x001fea0003800000 */
.L_x_7326:
[----:B-1----:R0:W1:Y:S01]  /*a310*/  LDS R7, [R150.X4+0x2d00] ;  /* 0x002d000096077984 */ /* 0x0020620000004800 */
[----:B------:R-:W-:Y:S01]  /*a320*/  BSSY B0, `(.L_x_7328) ;  /* 0x0000005000007945 */ /* 0x000fe20003800000 */
[----:B------:R-:W-:Y:S02]  /*a330*/  IADD3 R122, R159, 0x380, RZ ;  /* 0x000003809f7a7810 */ /* 0x000fe40007ffe0ff */
[----:B------:R-:W-:Y:S01]  /*a340*/  LEA.HI.SX32 R0, R0, R159, 0x1b ;  /* 0x0000009f00007211 */ /* 0x000fe200078fdaff */
[----:B------:R-:W-:Y:S05]  /*a350*/  @!P0 BRA `(.L_x_7329) ;  /* 0x0000001000008947 */ /* 0x000fea0003800000 */
[----:B-1----:R1:W-:Y:S02]  /*a360*/  RED.E.ADD.F32.FTZ.RN.STRONG.GPU [R2.64+-0x1400], R7 ;  /* 0xffec00070200798e */ /* 0x0023e4000c10e7a0 */
.L_x_7329:
[----:B------:R-:W-:Y:S05]  /*a370*/  BSYNC B0 ;  /* 0x0000000000007941 */ /* 0x000fea0003800000 */
.L_x_7328:
[----:B-1----:R1:W2:Y:S01]  /*a380*/  LDS R7, [R0.X4+0x2e00] ;  /* 0x002e000000077984 */ /* 0x0022a20000004800 */
[----:B------:R-:W-:Y:S01]  /*a390*/  BSSY B0, `(.L_x_7330) ;  /* 0x0000005000007945 */ /* 0x000fe20003800000 */
[----:B0-----:R-:W-:-:S02]  /*a3a0*/  IADD3 R150, R159, 0x3c0, RZ ;  /* 0x000003c09f967810 */ /* 0x001fc40007ffe0ff */
[----:B------:R-:W-:Y:S01]  /*a3b0*/  LEA.HI.SX32 R122, R122, R159, 0x1b ;  /* 0x0000009f7a7a7211 */ /* 0x000fe200078fdaff */
[----:B------:R-:W-:Y:S05]  /*a3c0*/  @!P1 BRA `(.L_x_7331) ;  /* 0x0000001000009947 */ /* 0x000fea0003800000 */
[----:B--2---:R0:W-:Y:S02]  /*a3d0*/  RED.E.ADD.F32.FTZ.RN.STRONG.GPU [R2.64+-0x1300], R7 ;  /* 0xffed00070200798e */ /* 0x0041e4000c10e7a0 */
.L_x_7331:
[----:B------:R-:W-:Y:S05]  /*a3e0*/  BSYNC B0 ;  /* 0x0000000000007941 */ /* 0x000fea0003800000 */
.L_x_7330:
[----:B0-2---:R0:W2:Y:S01]  /*a3f0*/  LDS R7, [R122.X4+0x2f00] ;  /* 0x002f00007a077984 */ /* 0x0050a20000004800 */
[----:B------:R-:W-:Y:S01]  /*a400*/  BSSY B0, `(.L_x_7332) ;  /* 0x0000005000007945 */ /* 0x000fe20003800000 */
[----:B-1----:R-:W-:Y:S02]  /*a410*/  IADD3 R0, R159, 0x400, RZ ;  /* 0x000004009f007810 */ /* 0x002fe40007ffe0ff */
[----:B------:R-:W-:Y:S01]  /*a420*/  LEA.HI.SX32 R150, R150, R159, 0x1b ;  /* 0x0000009f96967211 */ /* 0x000fe200078fdaff */
[----:B------:R-:W-:Y:S05]  /*a430*/  @!P2 BRA `(.L_x_7333) ;  /* 0x000000100000a947 */ /* 0x000fea0003800000 */
[----:B--2---:R1:W-:Y:S02]  /*a440*/  RED.E.ADD.F32.FTZ.RN.STRONG.GPU [R2.64+-0x1200], R7 ;  /* 0xffee00070200798e */ /* 0x0043e4000c10e7a0 */
.L_x_7333:
[----:B------:R-:W-:Y:S05]  /*a450*/  BSYNC B0 ;  /* 0x0000000000007941 */ /* 0x000fea0003800000 */
.L_x_7332:
[----:B-12---:R1:W2:Y:S01]  /*a460*/  LDS R7, [R150.X4+0x3000] ;  /* 0x0030000096077984 */ /* 0x0062a20000004800 */
[----:B------:R-:W-:Y:S01]  /*a470*/  BSSY B0, `(.L_x_7334) ;  /* 0x0000005000007945 */ /* 0x000fe20003800000 */
[----:B0-----:R-:W-:Y:S02]  /*a480*/  IADD3 R122, R159, 0x440, RZ ;  /* 0x000004409f7a7810 */ /* 0x001fe40007ffe0ff */
[----:B------:R-:W-:Y:S01]  /*a490*/  LEA.HI.SX32 R0, R0, R159, 0x1b ;  /* 0x0000009f00007211 */ /* 0x000fe200078fdaff */
[----:B------:R-:W-:Y:S05]  /*a4a0*/  @!P3 BRA `(.L_x_7335) ;  /* 0x000000100000b947 */ /* 0x000fea0003800000 */
[----:B--2---:R0:W-:Y:S02]  /*a4b0*/  RED.E.ADD.F32.FTZ.RN.STRONG.GPU [R2.64+-0x1100], R7 ;  /* 0xffef00070200798e */ /* 0x0041e4000c10e7a0 */
.L_x_7335:
[----:B------:R-:W-:Y:S05]  /*a4c0*/  BSYNC B0 ;  /* 0x0000000000007941 */ /* 0x000fea0003800000 */
.L_x_7334:
[----:B0-2---:R0:W2:Y:S01]  /*a4d0*/  LDS R7, [R0.X4+0x3100] ;  /* 0x0031000000077984 */ /* 0x0050a20000004800 */
[----:B------:R-:W-:Y:S01]  /*a4e0*/  BSSY B0, `(.L_x_7336) ;  /* 0x0000004000007945 */ /* 0x000fe20003800000 */
[----:B------:R-:W-:Y:S01]  /*a4f0*/  LEA.HI.SX32 R122, R122, R159, 0x1b ;  /* 0x0000009f7a7a7211 */ /* 0x000fe200078fdaff */
[----:B------:R-:W-:Y:S05]  /*a500*/  @!P4 BRA `(.L_x_7337) ;  /* 0x000000100000c947 */ /* 0x000fea0003800000 */
[----:B--2---:R2:W-:Y:S02]  /*a510*/  RED.E.ADD.F32.FTZ.RN.STRONG.GPU [R2.64+-0x1000], R7 ;  /* 0xfff000070200798e */ /* 0x0045e4000c10e7a0 */
.L_x_7337:
[----:B------:R-:W-:Y:S05]  /*a520*/  BSYNC B0 ;  /* 0x0000000000007941 */ /* 0x000fea0003800000 */
.L_x_7336:
[----:B--2---:R2:W3:Y:S01]  /*a530*/  LDS R7, [R122.X4+0x3200] ;  /* 0x003200007a077984 */ /* 0x0044e20000004800 */
[----:B------:R-:W-:Y:S01]  /*a540*/  BSSY B0, `(.L_x_7338) ;  /* 0x0000005000007945 */ /* 0x000fe20003800000 */
[----:B0-----:R-:W-:-:S02]  /*a550*/  IADD3 R0, R159, 0x480, RZ ;  /* 0x000004809f007810 */ /* 0x001fc40007ffe0ff */
[----:B-1----:R-:W-:Y:S01]  /*a560*/  IADD3 R150, R159, 0x4c0, RZ ;  /* 0x000004c09f967810 */ /* 0x002fe20007ffe0ff */
[----:B------:R-:W-:Y:S05]  /*a570*/  @!P5 BRA `(.L_x_7339) ;  /* 0x000000100000d947 */ /* 0x000fea0003800000 */
[----:B---3--:R0:W-:Y:S02]  /*a580*/  RED.E.ADD.F32.FTZ.RN.STRONG.GPU [R2.64+-0xf00], R7 ;  /* 0xfff100070200798e */ /* 0x0081e4000c10e7a0 */
.L_x_7339:
[----:B------:R-:W-:Y:S05]  /*a590*/  BSYNC B0 ;  /* 0x0000000000007941 */ /* 0x000fea0003800000 */
.L_x_7338:
        /* <DEDUP_REMOVED lines=14> */
.L_x_7341:
[----:B0-----:R-:W-:Y:S05]  /*a680*/  BSYNC B0 ;  /* 0x0000000000007941 */ /* 0x001fea0003800000 */
.L_x_7340:
[----:B-1----:R0:W1:Y:S01]  /*a690*/  LDS R7, [R150.X4+0x3400] ;  /* 0x0034000096077984 */ /* 0x0020620000004800 */
[----:B------:R-:W-:Y:S01]  /*a6a0*/  BSSY B0, `(.L_x_7342) ;  /* 0x0000005000007945 */ /* 0x000fe20003800000 */
[----:B------:R-:W-:Y:S02]  /*a6b0*/  IADD3 R0, R159, 0x540, RZ ;  /* 0x000005409f007810 */ /* 0x000fe40007ffe0ff */
[----:B------:R-:W-:Y:S01]  /*a6c0*/  LEA.HI.SX32 R122, R122, R159, 0x1b ;  /* 0x0000009f7a7a7211 */ /* 0x000fe200078fdaff */
[----:B------:R-:W-:Y:S05]  /*a6d0*/  @!P0 BRA `(.L_x_7343) ;  /* 0x0000001000008947 */ /* 0x000fea0003800000 */
[----:B-1----:R1:W-:Y:S02]  /*a6e0*/  RED.E.ADD.F32.FTZ.RN.STRONG.GPU [R2.64+-0xd00], R7 ;  /* 0xfff300070200798e */ /* 0x0023e4000c10e7a0 */
.L_x_7343:
[----:B------:R-:W-:Y:S05]  /*a6f0*/  BSYNC B0 ;  /* 0x0000000000007941 */ /* 0x000fea0003800000 */
.L_x_7342:
[----:B-1----:R1:W2:Y:S01]  /*a700*/  LDS R7, [R122.X4+0x3500] ;  /* 0x003500007a077984 */ /* 0x0022a20000004800 */
[----:B------:R-:W-:Y:S01]  /*a710*/  BSSY B0, `(.L_x_7344) ;  /* 0x0000005000007945 */ /* 0x000fe20003800000 */
[----:B0-----:R-:W-:-:S02]  /*a720*/  IADD3 R150, R159, 0x580, RZ ;  /* 0x000005809f967810 */ /* 0x001fc40007ffe0ff */
[----:B------:R-:W-:Y:S01]  /*a730*/  LEA.HI.SX32 R0, R0, R159, 0x1b ;  /* 0x0000009f00007211 */ /* 0x000fe200078fdaff */
[----:B------:R-:W-:Y:S05]  /*a740*/  @!P1 BRA `(.L_x_7345) ;  /* 0x0000001000009947 */ /* 0x000fea0003800000 */
[----:B--2---:R0:W-:Y:S02]  /*a750*/  RED.E.ADD.F32.FTZ.RN.STRONG.GPU [R2.64+-0xc00], R7 ;  /* 0xfff400070200798e */ /* 0x0041e4000c10e7a0 */
.L_x_7345:
[----:B------:R-:W-:Y:S05]  /*a760*/  BSYNC B0 ;  /* 0x0000000000007941 */ /* 0x000fea0003800000 */
.L_x_7344:
[----:B0-2---:R0:W2:Y:S01]  /*a770*/  LDS R7, [R0.X4+0x3600] ;  /* 0x0036000000077984 */ /* 0x0050a20000004800 */
[----:B------:R-:W-:Y:S01]  /*a780*/  BSSY B0, `(.L_x_7346) ;  /* 0x0000005000007945 */ /* 0x000fe20003800000 */
[----:B-1----:R-:W-:Y:S02]  /*a790*/  IADD3 R122, R159, 0x5c0, RZ ;  /* 0x000005c09f7a7810 */ /* 0x002fe40007ffe0ff */
[----:B------:R-:W-:Y:S01]  /*a7a0*/  LEA.HI.SX32 R150, R150, R159, 0x1b ;  /* 0x0000009f96967211 */ /* 0x000fe200078fdaff */
[----:B------:R-:W-:Y:S05]  /*a7b0*/  @!P2 BRA `(.L_x_7347) ;  /* 0x000000100000a947 */ /* 0x000fea0003800000 */
[----:B--2---:R1:W-:Y:S02]  /*a7c0*/  RED.E.ADD.F32.FTZ.RN.STRONG.GPU [R2.64+-0xb00], R7 ;  /* 0xfff500070200798e */ /* 0x0043e4000c10e7a0 */
.L_x_7347:
[----:B------:R-:W-:Y:S05]  /*a7d0*/  BSYNC B0 ;  /* 0x0000000000007941 */ /* 0x000fea0003800000 */
.L_x_7346:
[----:B-12---:R1:W2:Y:S01]  /*a7e0*/  LDS R7, [R150.X4+0x3700] ;  /* 0x0037000096077984 */ /* 0x0062a20000004800 */
[----:B------:R-:W-:Y:S01]  /*a7f0*/  BSSY B0, `(.L_x_7348) ;  /* 0x0000005000007945 */ /* 0x000fe20003800000 */
[----:B0-----:R-:W-:Y:S02]  /*a800*/  IADD3 R0, R159, 0x600, RZ ;  /* 0x000006009f007810 */ /* 0x001fe40007ffe0ff */
[----:B------:R-:W-:Y:S01]  /*a810*/  LEA.HI.SX32 R122, R122, R159, 0x1b ;  /* 0x0000009f7a7a7211 */ /* 0x000fe200078fdaff */
[----:B------:R-:W-:Y:S05]  /*a820*/  @!P3 BRA `(.L_x_7349) ;  /* 0x000000100000b947 */ /* 0x000fea0003800000 */
[----:B--2---:R0:W-:Y:S02]  /*a830*/  RED.E.ADD.F32.FTZ.RN.STRONG.GPU [R2.64+-0xa00], R7 ;  /* 0xfff600070200798e */ /* 0x0041e4000c10e7a0 */
.L_x_7349:
[----:B------:R-:W-:Y:S05]  /*a840*/  BSYNC B0 ;  /* 0x0000000000007941 */ /* 0x000fea0003800000 */
.L_x_7348:
[----:B0-2---:R0:W2:Y:S01]  /*a850*/  LDS R7, [R122.X4+0x3800] ;  /* 0x003800007a077984 */ /* 0x0050a20000004800 */
[----:B------:R-:W-:Y:S01]  /*a860*/  BSSY B0, `(.L_x_7350) ;  /* 0x0000004000007945 */ /* 0x000fe20003800000 */
[----:B------:R-:W-:Y:S01]  /*a870*/  LEA.HI.SX32 R0, R0, R159, 0x1b ;  /* 0x0000009f00007211 */ /* 0x000fe200078fdaff */
[----:B------:R-:W-:Y:S05]  /*a880*/  @!P4 BRA `(.L_x_7351) ;  /* 0x000000100000c947 */ /* 0x000fea0003800000 */
[----:B--2---:R2:W-:Y:S02]  /*a890*/  RED.E.ADD.F32.FTZ.RN.STRONG.GPU [R2.64+-0x900], R7 ;  /* 0xfff700070200798e */ /* 0x0045e4000c10e7a0 */
.L_x_7351:
[----:B------:R-:W-:Y:S05]  /*a8a0*/  BSYNC B0 ;  /* 0x0000000000007941 */ /* 0x000fea0003800000 */
.L_x_7350:
[----:B--2---:R2:W3:Y:S01]  /*a8b0*/  LDS R7, [R0.X4+0x3900] ;  /* 0x0039000000077984 */ /* 0x0044e20000004800 */
[----:B------:R-:W-:Y:S01]  /*a8c0*/  BSSY B0, `(.L_x_7352) ;  /* 0x0000005000007945 */ /* 0x000fe20003800000 */
[----:B0-----:R-:W-:-:S02]  /*a8d0*/  IADD3 R122, R159, 0x640, RZ ;  /* 0x000006409f7a7810 */ /* 0x001fc40007ffe0ff */
[----:B-1----:R-:W-:Y:S01]  /*a8e0*/  IADD3 R150, R159, 0x680, RZ ;  /* 0x000006809f967810 */ /* 0x002fe20007ffe0ff */
[----:B------:R-:W-:Y:S05]  /*a8f0*/  @!P5 BRA `(.L_x_7353) ;  /* 0x000000100000d947 */ /* 0x000fea0003800000 */
[----:B---3--:R0:W-:Y:S02]  /*a900*/  RED.E.ADD.F32.FTZ.RN.STRONG.GPU [R2.64+-0x800], R7 ;  /* 0xfff800070200798e */ /* 0x0081e4000c10e7a0 */
.L_x_7353:
[----:B------:R-:W-:Y:S05]  /*a910*/  BSYNC B0 ;  /* 0x0000000000007941 */ /* 0x000fea0003800000 */
.L_x_7352:
        /* <DEDUP_REMOVED lines=14> */
.L_x_7355:
[----:B0-----:R-:W-:Y:S05]  /*aa00*/  BSYNC B0 ;  /* 0x0000000000007941 */ /* 0x001fea0003800000 */
.L_x_7354:
[----:B-1----:R0:W1:Y:S01]  /*aa10*/  LDS R7, [R150.X4+0x3b00] ;  /* 0x003b000096077984 */ /* 0x0020620000004800 */
[----:B------:R-:W-:Y:S01]  /*aa20*/  BSSY B0, `(.L_x_7356) ;  /* 0x0000005000007945 */ /* 0x000fe20003800000 */
[----:B------:R-:W-:Y:S02]  /*aa30*/  IADD3 R122, R159, 0x700, RZ ;  /* 0x000007009f7a7810 */ /* 0x000fe40007ffe0ff */
[----:B------:R-:W-:Y:S01]  /*aa40*/  LEA.HI.SX32 R0, R0, R159, 0x1b ;  /* 0x0000009f00007211 */ /* 0x000fe200078fdaff */
[----:B------:R-:W-:Y:S05]  /*aa50*/  @!P0 BRA `(.L_x_7357) ;  /* 0x0000001000008947 */ /* 0x000fea0003800000 */
[----:B-1----:R1:W-:Y:S02]  /*aa60*/  RED.E.ADD.F32.FTZ.RN.STRONG.GPU [R2.64+-0x600], R7 ;  /* 0xfffa00070200798e */ /* 0x0023e4000c10e7a0 */
.L_x_7357:
[----:B------:R-:W-:Y:S05]  /*aa70*/  BSYNC B0 ;  /* 0x0000000000007941 */ /* 0x000fea0003800000 */
.L_x_7356:
[----:B-1----:R1:W2:Y:S01]  /*aa80*/  LDS R7, [R0.X4+0x3c00] ;  /* 0x003c000000077984 */ /* 0x0022a20000004800 */
[----:B------:R-:W-:Y:S01]  /*aa90*/  BSSY B0, `(.L_x_7358) ;  /* 0x0000005000007945 */ /* 0x000fe20003800000 */
[----:B0-----:R-:W-:-:S02]  /*aaa0*/  IADD3 R150, R159, 0x740, RZ ;  /* 0x000007409f967810 */ /* 0x001fc40007ffe0ff */
[----:B------:R-:W-:Y:S01]  /*aab0*/  LEA.HI.SX32 R122, R122, R159, 0x1b ;  /* 0x0000009f7a7a7211 */ /* 0x000fe200078fdaff */
[----:B------:R-:W-:Y:S05]  /*aac0*/  @!P1 BRA `(.L_x_7359) ;  /* 0x0000001000009947 */ /* 0x000fea0003800000 */
[----:B--2---:R0:W-:Y:S02]  /*aad0*/  RED.E.ADD.F32.FTZ.RN.STRONG.GPU [R2.64+-0x500], R7 ;  /* 0xfffb00070200798e */ /* 0x0041e4000c10e7a0 */
.L_x_7359:
[----:B------:R-:W-:Y:S05]  /*aae0*/  BSYNC B0 ;  /* 0x0000000000007941 */ /* 0x000fea0003800000 */
.L_x_7358:
[----:B0-2---:R0:W2:Y:S01]  /*aaf0*/  LDS R7, [R122.X4+0x3d00] ;  /* 0x003d00007a077984 */ /* 0x0050a20000004800 */
[----:B------:R-:W-:Y:S01]  /*ab00*/  BSSY B0, `(.L_x_7360) ;  /* 0x0000005000007945 */ /* 0x000fe20003800000 */
[----:B-1----:R-:W-:Y:S02]  /*ab10*/  IADD3 R0, R159, 0x780, RZ ;  /* 0x000007809f007810 */ /* 0x002fe40007ffe0ff */
[----:B------:R-:W-:Y:S01]  /*ab20*/  LEA.HI.SX32 R150, R150, R159, 0x1b ;  /* 0x0000009f96967211 */ /* 0x000fe200078fdaff */
[----:B------:R-:W-:Y:S05]  /*ab30*/  @!P2 BRA `(.L_x_7361) ;  /* 0x000000100000a947 */ /* 0x000fea0003800000 */
[----:B--2---:R1:W-:Y:S02]  /*ab40*/  RED.E.ADD.F32.FTZ.RN.STRONG.GPU [R2.64+-0x400], R7 ;  /* 0xfffc00070200798e */ /* 0x0043e4000c10e7a0 */
.L_x_7361:
[----:B------:R-:W-:Y:S05]  /*ab50*/  BSYNC B0 ;  /* 0x0000000000007941 */ /* 0x000fea0003800000 */
.L_x_7360:
[----:B-12---:R1:W2:Y:S01]  /*ab60*/  LDS R7, [R150.X4+0x3e00] ;  /* 0x003e000096077984 */ /* 0x0062a20000004800 */
[----:B------:R-:W-:Y:S01]  /*ab70*/  BSSY B0, `(.L_x_7362) ;  /* 0x0000005000007945 */ /* 0x000fe20003800000 */
[----:B0-----:R-:W-:Y:S02]  /*ab80*/  IADD3 R122, R159, 0x7c0, RZ ;  /* 0x000007c09f7a7810 */ /* 0x001fe40007ffe0ff */
[----:B------:R-:W-:Y:S01]  /*ab90*/  LEA.HI.SX32 R0, R0, R159, 0x1b ;  /* 0x0000009f00007211 */ /* 0x000fe200078fdaff */
[----:B------:R-:W-:Y:S05]  /*aba0*/  @!P3 BRA `(.L_x_7363) ;  /* 0x000000100000b947 */ /* 0x000fea0003800000 */
[----:B--2---:R0:W-:Y:S02]  /*abb0*/  RED.E.ADD.F32.FTZ.RN.STRONG.GPU [R2.64+-0x300], R7 ;  /* 0xfffd00070200798e */ /* 0x0041e4000c10e7a0 */
.L_x_7363:
[----:B------:R-:W-:Y:S05]  /*abc0*/  BSYNC B0 ;  /* 0x0000000000007941 */ /* 0x000fea0003800000 */
.L_x_7362:
[----:B0-2---:R0:W2:Y:S01]  /*abd0*/  LDS R7, [R0.X4+0x3f00] ;  /* 0x003f000000077984 */ /* 0x0050a20000004800 */
[----:B------:R-:W-:Y:S01]  /*abe0*/  BSSY B0, `(.L_x_7364) ;  /* 0x0000004000007945 */ /* 0x000fe20003800000 */
[----:B------:R-:W-:Y:S01]  /*abf0*/  LEA.HI.SX32 R122, R122, R159, 0x1b ;  /* 0x0000009f7a7a7211 */ /* 0x000fe200078fdaff */
[----:B------:R-:W-:Y:S05]  /*ac00*/  @!P4 BRA `(.L_x_7365) ;  /* 0x000000100000c947 */ /* 0x000fea0003800000 */
[----:B--2---:R2:W-:Y:S02]  /*ac10*/  RED.E.ADD.F32.FTZ.RN.STRONG.GPU [R2.64+-0x200], R7 ;  /* 0xfffe00070200798e */ /* 0x0045e4000c10e7a0 */
.L_x_7365:
[----:B------:R-:W-:Y:S05]  /*ac20*/  BSYNC B0 ;  /* 0x0000000000007941 */ /* 0x000fea0003800000 */
.L_x_7364:
[----:B--2---:R2:W3:Y:S01]  /*ac30*/  LDS R7, [R122.X4+0x4000] ;  /* 0x004000007a077984 */ /* 0x0044e20000004800 */
[----:B------:R-:W-:Y:S01]  /*ac40*/  BSSY B0, `(.L_x_7366) ;  /* 0x0000003000007945 */ /* 0x000fe20003800000 */
[----:B------:R-:W-:Y:S05]  /*ac50*/  @!P5 BRA `(.L_x_7367) ;  /* 0x000000100000d947 */ /* 0x000fea0003800000 */
[----:B---3--:R3:W-:Y:S02]  /*ac60*/  RED.E.ADD.F32.FTZ.RN.STRONG.GPU [R2.64+-0x100], R7 ;  /* 0xffff00070200798e */ /* 0x0087e4000c10e7a0 */
.L_x_7367:
[----:B------:R-:W-:Y:S05]  /*ac70*/  BSYNC B0 ;  /* 0x0000000000007941 */ /* 0x000fea0003800000 */
.L_x_7366:
[----:B---3--:R-:W3:Y:S01]  /*ac80*/  SHFL.DOWN PT, R3, R4, 0x1, 0x1f ;  /* 0x08201f0004037f89 */ /* 0x008ee200000e0000 */
[C---:B------:R-:W-:Y:S01]  /*ac90*/  ISETP.GT.AND P0, PT, R160.reuse, 0x1e, PT ;  /* 0x0000001ea000780c */ /* 0x040fe20003f04270 */
[----:B------:R-:W-:Y:S01]  /*aca0*/  FFMA.FTZ R189, R239, R189, R6 ;  /* 0x000000bdefbd7223 */ /* 0x000fe20000010006 */
[----:B------:R-:W-:Y:S01]  /*acb0*/  MOV R6, R124 ;  /* 0x0000007c00067202 */ /* 0x000fe20000000f00 */
[----:B0-----:R-:W0:Y:S01]  /*acc0*/  SHFL.DOWN PT, R0, R5, 0x1, 0x1f ;  /* 0x08201f0005007f89 */ /* 0x001e2200000e0000 */
[----:B------:R-:W-:Y:S01]  /*acd0*/  MOV R7, R237 ;  /* 0x000000ed00077202 */ /* 0x000fe20000000f00 */
[----:B------:R-:W-:Y:S01]  /*ace0*/  FMUL.FTZ R218, R125, R218 ;  /* 0x000000da7dda7220 */ /* 0x000fe20000410000 */
[----:B------:R-:W-:Y:S01]  /*acf0*/  ISETP.NE.AND P1, PT, R160, RZ, PT ;  /* 0x000000ffa000720c */ /* 0x000fe20003f25270 */
[----:B------:R-:W4:Y:S01]  /*ad00*/  SHFL.DOWN PT, R151, R124, 0x1, 0x1f ;  /* 0x08201f007c977f89 */ /* 0x000f2200000e0000 */
[----:B------:R-:W-:Y:S01]  /*ad10*/  FMUL.FTZ R55, R55, R190 ;  /* 0x000000be37377220 */ /* 0x000fe20000410000 */
[----:B------:R-:W-:Y:S01]  /*ad20*/  ISETP.NE.AND P2, PT, R159, RZ, PT ;  /* 0x000000ff9f00720c */ /* 0x000fe20003f45270 */
[----:B------:R-:W-:Y:S01]  /*ad30*/  FMUL.FTZ R8, R49, R8 ;  /* 0x0000000831087220 */ /* 0x000fe20000410000 */
[----:B------:R-:W5:Y:S01]  /*ad40*/  SHFL.DOWN PT, R2, R237, 0x1, 0x1f ;  /* 0x08201f00ed027f89 */ /* 0x000f6200000e0000 */
[----:B------:R-:W-:Y:S01]  /*ad50*/  FFMA.FTZ R54, R54, R9, R55 ;  /* 0x0000000936367223 */ /* 0x000fe20000010037 */
[----:B------:R-:W-:Y:S01]  /*ad60*/  BSSY B0, `(.L_x_7368) ;  /* 0x00000a2000007945 */ /* 0x000fe20003800000 */
[----:B------:R-:W-:-:S02]  /*ad70*/  FFMA.FTZ R175, R48, R175, R8 ;  /* 0x000000af30af7223 */ /* 0x000fc40000010008 */
[----:B------:R-:W-:Y:S02]  /*ad80*/  FMUL.FTZ R59, R59, R188 ;  /* 0x000000bc3b3b7220 */ /* 0x000fe40000410000 */
[----:B------:R-:W-:Y:S02]  /*ad90*/  FMUL.FTZ R27, R196, R27 ;  /* 0x0000001bc41b7220 */ /* 0x000fe40000410000 */
[----:B------:R-:W-:Y:S02]  /*ada0*/  FMUL.FTZ R12, R57, R12 ;  /* 0x0000000c390c7220 */ /* 0x000fe40000410000 */
[----:B------:R-:W-:Y:S02]  /*adb0*/  FMUL.FTZ R168, R131, R168 ;  /* 0x000000a883a87220 */ /* 0x000fe40000410000 */
[----:B---3--:R-:W-:Y:S02]  /*adc0*/  @!P0 FADD.FTZ R4, R4, R3 ;  /* 0x0000000304048221 */ /* 0x008fe40000010000 */
[----:B------:R-:W-:-:S02]  /*add0*/  FFMA.FTZ R58, R58, R11, R59 ;  /* 0x0000000b3a3a7223 */ /* 0x000fc4000001003b */
[----:B0-----:R-:W-:Y:S01]  /*ade0*/  @!P0 FADD.FTZ R5, R5, R0 ;  /* 0x0000000005058221 */ /* 0x001fe20000010000 */
[----:B------:R-:W0:Y:S01]  /*adf0*/  SHFL.DOWN PT, R3, R4, 0x2, 0x1f ;  /* 0x08401f0004037f89 */ /* 0x000e2200000e0000 */
[----:B------:R-:W-:Y:S02]  /*ae00*/  FFMA.FTZ R27, R213, R166, R27 ;  /* 0x000000a6d51b7223 */ /* 0x000fe4000001001b */
[----:B----4-:R-:W-:Y:S01]  /*ae10*/  @!P0 FADD.FTZ R6, R6, R151 ;  /* 0x0000009706068221 */ /* 0x010fe20000010000 */
[----:B------:R-:W3:Y:S01]  /*ae20*/  SHFL.DOWN PT, R0, R5, 0x2, 0x1f ;  /* 0x08401f0005007f89 */ /* 0x000ee200000e0000 */
[----:B------:R-:W-:Y:S02]  /*ae30*/  FFMA.FTZ R171, R56, R171, R12 ;  /* 0x000000ab38ab7223 */ /* 0x000fe4000001000c */
[----:B-----5:R-:W-:Y:S01]  /*ae40*/  @!P0 FADD.FTZ R7, R7, R2 ;  /* 0x0000000207078221 */ /* 0x020fe20000010000 */
[----:B------:R-:W4:Y:S01]  /*ae50*/  SHFL.DOWN PT, R125, R6, 0x2, 0x1f ;  /* 0x08401f00067d7f89 */ /* 0x000f2200000e0000 */
[----:B------:R-:W-:Y:S01]  /*ae60*/  ISETP.GT.AND P0, PT, R160, 0x1d, PT ;  /* 0x0000001da000780c */ /* 0x000fe20003f04270 */
[----:B------:R-:W-:-:S02]  /*ae70*/  FFMA.FTZ R168, R231, R170, R168 ;  /* 0x000000aae7a87223 */ /* 0x000fc400000100a8 */
[----:B------:R-:W5:Y:S01]  /*ae80*/  SHFL.DOWN PT, R2, R7, 0x2, 0x1f ;  /* 0x08401f0007027f89 */ /* 0x000f6200000e0000 */
[----:B------:R-:W-:Y:S02]  /*ae90*/  FMUL.FTZ R63, R63, R186 ;  /* 0x000000ba3f3f7220 */ /* 0x000fe40000410000 */
[----:B------:R-:W-:Y:S02]  /*aea0*/  FMUL.FTZ R29, R130, R29 ;  /* 0x0000001d821d7220 */ /* 0x000fe40000410000 */
[----:B------:R-:W-:Y:S02]  /*aeb0*/  FMUL.FTZ R14, R61, R14 ;  /* 0x0000000e3d0e7220 */ /* 0x000fe40000410000 */
[----:B------:R-:W-:Y:S02]  /*aec0*/  FMUL.FTZ R174, R129, R174 ;  /* 0x000000ae81ae7220 */ /* 0x000fe40000410000 */
[----:B------:R-:W-:Y:S02]  /*aed0*/  FFMA.FTZ R62, R62, R13, R63 ;  /* 0x0000000d3e3e7223 */ /* 0x000fe4000001003f */
[----:B------:R-:W-:-:S02]  /*aee0*/  FFMA.FTZ R29, R217, R172, R29 ;  /* 0x000000acd91d7223 */ /* 0x000fc4000001001d */
[----:B0-----:R-:W-:Y:S02]  /*aef0*/  @!P0 FADD.FTZ R4, R4, R3 ;  /* 0x0000000304048221 */ /* 0x001fe40000010000 */
[----:B------:R-:W-:Y:S02]  /*af00*/  FFMA.FTZ R169, R60, R169, R14 ;  /* 0x000000a93ca97223 */ /* 0x000fe4000001000e */
[----:B---3--:R-:W-:Y:S01]  /*af10*/  @!P0 FADD.FTZ R5, R5, R0 ;  /* 0x0000000005058221 */ /* 0x008fe20000010000 */
[----:B------:R-:W0:Y:S01]  /*af20*/  SHFL.DOWN PT, R3, R4, 0x4, 0x1f ;  /* 0x08801f0004037f89 */ /* 0x000e2200000e0000 */
[----:B------:R-:W-:Y:S02]  /*af30*/  FFMA.FTZ R174, R229, R178, R174 ;  /* 0x000000b2e5ae7223 */ /* 0x000fe400000100ae */
[----:B----4-:R-:W-:Y:S01]  /*af40*/  @!P0 FADD.FTZ R6, R6, R125 ;  /* 0x0000007d06068221 */ /* 0x010fe20000010000 */
[----:B------:R-:W3:Y:S01]  /*af50*/  SHFL.DOWN PT, R0, R5, 0x4, 0x1f ;  /* 0x08801f0005007f89 */ /* 0x000ee200000e0000 */
[----:B------:R-:W-:-:S02]  /*af60*/  FMUL.FTZ R47, R47, R194 ;  /* 0x000000c22f2f7220 */ /* 0x000fc40000410000 */
[----:B-----5:R-:W-:Y:S01]  /*af70*/  @!P0 FADD.FTZ R7, R7, R2 ;  /* 0x0000000207078221 */ /* 0x020fe20000010000 */
[----:B------:R-:W4:Y:S01]  /*af80*/  SHFL.DOWN PT, R9, R6, 0x4, 0x1f ;  /* 0x08801f0006097f89 */ /* 0x000f2200000e0000 */
[----:B------:R-:W-:Y:S01]  /*af90*/  ISETP.GT.AND P0, PT, R160, 0x1b, PT ;  /* 0x0000001ba000780c */ /* 0x000fe20003f04270 */
[----:B------:R-:W-:Y:S02]  /*afa0*/  FMUL.FTZ R45, R45, R120 ;  /* 0x000000782d2d7220 */ /* 0x000fe40000410000 */
[----:B------:R-:W5:Y:S01]  /*afb0*/  SHFL.DOWN PT, R2, R7, 0x4, 0x1f ;  /* 0x08801f0007027f89 */ /* 0x000f6200000e0000 */
[----:B------:R-:W-:Y:S02]  /*afc0*/  FMUL.FTZ R216, R203, R216 ;  /* 0x000000d8cbd87220 */ /* 0x000fe40000410000 */
[----:B------:R-:W-:Y:S02]  /*afd0*/  FMUL.FTZ R51, R51, R192 ;  /* 0x000000c033337220 */ /* 0x000fe40000410000 */
[----:B------:R-:W-:-:S02]  /*afe0*/  FMUL.FTZ R212, R205, R212 ;  /* 0x000000d4cdd47220 */ /* 0x000fc40000410000 */
[----:B------:R-:W-:Y:S02]  /*aff0*/  FMUL.FTZ R23, R208, R23 ;  /* 0x00000017d0177220 */ /* 0x000fe40000410000 */
[----:B------:R-:W-:Y:S02]  /*b000*/  FMUL.FTZ R26, R199, R26 ;  /* 0x0000001ac71a7220 */ /* 0x000fe40000410000 */
[----:B------:R-:W-:Y:S02]  /*b010*/  FMUL.FTZ R10, R53, R10 ;  /* 0x0000000a350a7220 */ /* 0x000fe40000410000 */
[----:B0-----:R-:W-:Y:S02]  /*b020*/  @!P0 FADD.FTZ R4, R4, R3 ;  /* 0x0000000304048221 */ /* 0x001fe40000010000 */
[----:B------:R-:W-:Y:S02]  /*b030*/  FMUL.FTZ R25, R198, R25 ;  /* 0x00000019c6197220 */ /* 0x000fe40000410000 */
[----:B---3--:R-:W-:Y:S01]  /*b040*/  @!P0 FADD.FTZ R5, R5, R0 ;  /* 0x0000000005058221 */ /* 0x008fe20000010000 */
[----:B------:R-:W0:Y:S01]  /*b050*/  SHFL.DOWN PT, R3, R4, 0x8, 0x1f ;  /* 0x09001f0004037f89 */ /* 0x000e2200000e0000 */
[----:B------:R-:W-:-:S02]  /*b060*/  FFMA.FTZ R0, R107, R42, R123 ;  /* 0x0000002a6b007223 */ /* 0x000fc4000001007b */
[----:B----4-:R-:W-:Y:S02]  /*b070*/  @!P0 FADD.FTZ R6, R6, R9 ;  /* 0x0000000906068221 */ /* 0x010fe40000010000 */
[----:B------:R-:W-:Y:S02]  /*b080*/  FADD.FTZ R103, R0, R103 ;  /* 0x0000006700677221 */ /* 0x000fe40000010000 */
[----:B-----5:R-:W-:Y:S01]  /*b090*/  @!P0 FADD.FTZ R7, R7, R2 ;  /* 0x0000000207078221 */ /* 0x020fe20000010000 */
[----:B------:R-:W3:Y:S01]  /*b0a0*/  SHFL.DOWN PT, R9, R6, 0x8, 0x1f ;  /* 0x09001f0006097f89 */ /* 0x000ee200000e0000 */
[----:B------:R-:W-:Y:S01]  /*b0b0*/  ISETP.GT.AND P0, PT, R160, 0x17, PT ;  /* 0x00000017a000780c */ /* 0x000fe20003f04270 */
[----:B------:R-:W-:Y:S02]  /*b0c0*/  FFMA.FTZ R0, R115, R58, R27 ;  /* 0x0000003a73007223 */ /* 0x000fe4000001001b */
[----:B------:R-:W4:Y:S01]  /*b0d0*/  SHFL.DOWN PT, R2, R5, 0x8, 0x1f ;  /* 0x09001f0005027f89 */ /* 0x000f2200000e0000 */
[----:B------:R-:W-:-:S02]  /*b0e0*/  FMUL.FTZ R67, R67, R184 ;  /* 0x000000b843437220 */ /* 0x000fc40000410000 */
[----:B------:R-:W-:Y:S01]  /*b0f0*/  FMUL.FTZ R41, R128, R41 ;  /* 0x0000002980297220 */ /* 0x000fe20000410000 */
[----:B------:R-:W5:Y:S01]  /*b100*/  SHFL.DOWN PT, R8, R7, 0x8, 0x1f ;  /* 0x09001f0007087f89 */ /* 0x000f6200000e0000 */
        /* <DEDUP_REMOVED lines=8> */
[----:B------:R-:W-:Y:S02]  /*b190*/  FADD.FTZ R95, R0, R95 ;  /* 0x0000005f005f7221 */ /* 0x000fe40000010000 */
[----:B---3--:R-:W-:Y:S02]  /*b1a0*/  @!P0 FADD.FTZ R6, R6, R9 ;  /* 0x0000000906068221 */ /* 0x008fe40000010000 */
[----:B------:R-:W-:Y:S02]  /*b1b0*/  FFMA.FTZ R0, R113, R62, R29 ;  /* 0x0000003e71007223 */ /* 0x000fe4000001001d */
[----:B----4-:R-:W-:Y:S01]  /*b1c0*/  @!P0 FADD.FTZ R5, R5, R2 ;  /* 0x0000000205058221 */ /* 0x010fe20000010000 */
[----:B------:R-:W3:Y:S01]  /*b1d0*/  SHFL.DOWN PT, R9, R6, 0x10, 0x1f ;  /* 0x0a001f0006097f89 */ /* 0x000ee200000e0000 */
[----:B------:R-:W-:-:S02]  /*b1e0*/  FFMA.FTZ R187, R40, R179, R187 ;  /* 0x000000b328bb7223 */ /* 0x000fc400000100bb */
[----:B-----5:R-:W-:Y:S01]  /*b1f0*/  @!P0 FADD.FTZ R7, R7, R8 ;  /* 0x0000000807078221 */ /* 0x020fe20000010000 */
[----:B------:R-:W4:Y:S01]  /*b200*/  SHFL.DOWN PT, R2, R5, 0x10, 0x1f ;  /* 0x0a001f0005027f89 */ /* 0x000f2200000e0000 */
[----:B------:R-:W-:Y:S01]  /*b210*/  ISETP.GT.AND P0, PT, R160, 0xf, PT ;  /* 0x0000000fa000780c */ /* 0x000fe20003f04270 */
[----:B------:R-:W-:Y:S02]  /*b220*/  FFMA.FTZ R46, R46, R43, R47 ;  /* 0x0000002b2e2e7223 */ /* 0x000fe4000001002f */
[----:B------:R-:W5:Y:S01]  /*b230*/  SHFL.DOWN PT, R8, R7, 0x10, 0x1f ;  /* 0x0a001f0007087f89 */ /* 0x000f6200000e0000 */
[----:B------:R-:W-:Y:S02]  /*b240*/  FFMA.FTZ R214, R201, R214, R218 ;  /* 0x000000d6c9d67223 */ /* 0x000fe400000100da */
[----:B------:R-:W-:Y:S02]  /*b250*/  FFMA.FTZ R177, R44, R177, R45 ;  /* 0x000000b12cb17223 */ /* 0x000fe4000001002d */
[----:B------:R-:W-:-:S02]  /*b260*/  FFMA.FTZ R183, R206, R183, R216 ;  /* 0x000000b7ceb77223 */ /* 0x000fc400000100d8 */
[----:B------:R-:W-:Y:S02]  /*b270*/  FFMA.FTZ R50, R50, R121, R51 ;  /* 0x0000007932327223 */ /* 0x000fe40000010033 */
[----:B------:R-:W-:Y:S02]  /*b280*/  FFMA.FTZ R22, R207, R22, R212 ;  /* 0x00000016cf167223 */ /* 0x000fe400000100d4 */
[----:B0-----:R-:W-:Y:S02]  /*b290*/  @!P0 FADD.FTZ R4, R4, R3 ;  /* 0x0000000304048221 */ /* 0x001fe40000010000 */
[----:B------:R-:W-:Y:S02]  /*b2a0*/  FFMA.FTZ R3, R114, R171, R168 ;  /* 0x000000ab72037223 */ /* 0x000fe400000100a8 */
[----:B------:R-:W-:Y:S02]  /*b2b0*/  FFMA.FTZ R23, R235, R24, R23 ;  /* 0x00000018eb177223 */ /* 0x000fe40000010017 */
[----:B------:R-:W-:-:S02]  /*b2c0*/  FADD.FTZ R94, R3, R94 ;  /* 0x0000005e035e7221 */ /* 0x000fc40000010000 */
[----:B---3--:R-:W-:Y:S02]  /*b2d0*/  @!P0 FADD.FTZ R6, R6, R9 ;  /* 0x0000000906068221 */ /* 0x008fe40000010000 */
[----:B----4-:R-:W-:Y:S02]  /*b2e0*/  @!P0 FADD.FTZ R5, R5, R2 ;  /* 0x0000000205058221 */ /* 0x010fe40000010000 */
[----:B------:R-:W-:Y:S02]  /*b2f0*/  FFMA.FTZ R3, R112, R169, R174 ;  /* 0x000000a970037223 */ /* 0x000fe400000100ae */
[----:B-----5:R-:W-:Y:S02]  /*b300*/  @!P0 FADD.FTZ R7, R7, R8 ;  /* 0x0000000807078221 */ /* 0x020fe40000010000 */
        /* <DEDUP_REMOVED lines=59> */
[----:B------:R-:W3:Y:S04]  /*b6c0*/  @P0 LDS.64 R2, [UR28+0x7460] ;  /* 0x0074601cff020984 */ /* 0x000ee80008000a00 */
[----:B------:R-:W4:Y:S01]  /*b6d0*/  @P0 LDS.64 R12, [UR28+0x6c60] ;  /* 0x006c601cff0c0984 */ /* 0x000f220008000a00 */
[----:B0-----:R-:W-:Y:S02]  /*b6e0*/  FADD.FTZ R7, R7, R11 ;  /* 0x0000000b07077221 */ /* 0x001fe40000010000 */
[----:B------:R-:W-:Y:S02]  /*b6f0*/  FADD.FTZ R6, R6, R10 ;  /* 0x0000000a06067221 */ /* 0x000fe40000010000 */
[----:B------:R-:W-:Y:S02]  /*b700*/  FADD.FTZ R5, R5, R9 ;  /* 0x0000000905057221 */ /* 0x000fe40000010000 */
[----:B------:R-:W-:-:S02]  /*b710*/  FADD.FTZ R4, R4, R8 ;  /* 0x0000000804047221 */ /* 0x000fc40000010000 */
[----:B---3--:R-:W-:Y:S02]  /*b720*/  @P0 FADD.FTZ R7, R7, R3 ;  /* 0x0000000307070221 */ /* 0x008fe40000010000 */
[----:B------:R-:W-:Y:S02]  /*b730*/  @P0 FADD.FTZ R6, R6, R2 ;  /* 0x0000000206060221 */ /* 0x000fe40000010000 */
[----:B----4-:R-:W-:Y:S02]  /*b740*/  @P0 FADD.FTZ R5, R5, R13 ;  /* 0x0000000d05050221 */ /* 0x010fe40000010000 */
[----:B------:R-:W-:Y:S01]  /*b750*/  @P0 FADD.FTZ R4, R4, R12 ;  /* 0x0000000c04040221 */ /* 0x000fe20000010000 */
[----:B------:R0:W-:Y:S04]  /*b760*/  STS.64 [UR28+0x7460], R6 ;  /* 0x00746006ff007988 */ /* 0x0001e80008000a1c */
[----:B------:R0:W-:Y:S02]  /*b770*/  STS.64 [UR28+0x6c60], R4 ;  /* 0x006c6004ff007988 */ /* 0x0001e40008000a1c */
.L_x_7369:
[----:B0-----:R-:W-:Y:S05]  /*b780*/  BSYNC B0 ;  /* 0x0000000000007941 */ /* 0x001fea0003800000 */
.L_x_7368:
[----:B------:R-:W-:Y:S02]  /*b790*/  UIADD3 UR7, UR7, 0x1, URZ ;  /* 0x0000000107077890 */ /* 0x000fe4000fffe03f */
[----:B------:R-:W-:-:S02]  /*b7a0*/  ULDC UR28, c[0x0][0x16c] ;  /* 0x00005b00001c7ab9 */ /* 0x000fc40000000800 */
[----:B------:R-:W-:Y:S02]  /*b7b0*/  UISETP.GE.AND UP0, UPT, UR7, UR28, UPT ;  /* 0x0000001c0700728c */ /* 0x000fe4000bf06270 */
[----:B------:R-:W-:-:S04]  /*b7c0*/  UIADD3 UR8, UP1, UR8, 0x1, URZ ;  /* 0x0000000108087890 */ /* 0x000fc8000ff3e03f */
[----:B------:R-:W-:Y:S01]  /*b7d0*/  PLOP3.LUT P0, PT, PT, PT, UP0, 0x80, 0x0 ;  /* 0x000000000000781c */ /* 0x000fe20003f0f008 */
[----:B------:R-:W-:-:S12]  /*b7e0*/  UIADD3.X UR9, URZ, UR9, URZ, UP1, !UPT ;  /* 0x000000093f097290 */ /* 0x000fd80008ffe43f */
[----:B-12---:R-:W-:Y:S01]  /*b7f0*/  @P0 CALL.REL.NOINC `(.L_x_7269) ;  /* 0x0000001000000944 */ /* 0x006fe20003c00000 */
[----:B------:R-:W-:Y:S05]  /*b800*/  BRA `(.L_x_7370) ;  /* 0xffff7de000007947 */ /* 0x000fea000383ffff */
.L_x_7269:
        /* <DEDUP_REMOVED lines=172> */
[----:B------:R-:W-:-:S02]  /*c2d0*/  UIMAD.WIDE.U32 UR8, UR19, UR30, UR8 ;  /* 0x0000001e130872a5 */ /* 0x000fc4000f8e0008 */
[----:B------:R-:W-:Y:S01]  /*c2e0*/  UIMAD UR28, UR19, UR31, UR28 ;  /* 0x0000001f131c72a4 */ /* 0x000fe2000f8e021c */
[----:B----4-:R1:W-:Y:S01]  /*c2f0*/  STG.E.128 [R2.64+0x600], R28 ;  /* 0x0006001c02007986 */ /* 0x0103e2000c101d20 */
[----:B------:R-:W3:Y:S01]  /*c300*/  @!P2 MUFU.RCP R5, R5 ;  /* 0x000000050005a308 */ /* 0x000ee20000001000 */
[----:B0-----:R-:W-:Y:S01]  /*c310*/  @!P0 FMUL.FTZ R88, R88, R9 ;  /* 0x0000000958588220 */ /* 0x001fe20000410000 */
[----:B------:R-:W-:Y:S01]  /*c320*/  ULDC.64 UR30, c[0x0][0x340] ;  /* 0x0000d000001e7ab9 */ /* 0x000fe20000000a00 */
[----:B------:R-:W-:Y:S01]  /*c330*/  BAR.SYNC.DEFER_BLOCKING 0x0 ;  /* 0x0000000000007b1d */ /* 0x000fe20000010000 */
[----:B------:R-:W-:Y:S01]  /*c340*/  UIADD3 UR28, UR9, UR28, URZ ;  /* 0x0000001c091c7290 */ /* 0x000fe2000fffe03f */
[----:B------:R-:W-:Y:S01]  /*c350*/  FADD.FTZ R0, R88, R161 ;  /* 0x000000a158007221 */ /* 0x000fe20000010000 */
[----:B------:R-:W-:Y:S01]  /*c360*/  ULEA UR9, UP0, UR8, UR30, 0x2 ;  /* 0x0000001e08097291 */ /* 0x000fe2000f80103f */
[----:B--2---:R-:W-:Y:S02]  /*c370*/  @!P1 FMUL.FTZ R89, R89, R4 ;  /* 0x0000000459599220 */ /* 0x004fe40000410000 */
[----:B------:R-:W0:Y:S01]  /*c380*/  @!P3 MUFU.RCP R6, R6 ;  /* 0x000000060006b308 */ /* 0x000e220000001000 */
[----:B------:R-:W-:-:S02]  /*c390*/  ULEA.HI.X UR8, UR8, UR31, UR28, 0x2, UP0 ;  /* 0x0000001f08087291 */ /* 0x000fc400080f141c */
        /* <DEDUP_REMOVED lines=42> */
.L_x_7236:
        /* <DEDUP_REMOVED lines=31> */
.L_x_7373:
[----:B------:R-:W-:Y:S05]  /*c830*/  BSYNC B0 ;  /* 0x0000000000007941 */ /* 0x000fea0003800000 */
.L_x_7372:
        /* <DEDUP_REMOVED lines=30> */
.L_x_7375:
[----:B------:R-:W3:Y:S02]  /*ca20*/  S2R R11, SR_TID.X ;  /* 0x00000000000b7919 */ /* 0x000ee40000002100 */
.L_x_7376:
[----:B------:R-:W-:Y:S05]  /*ca30*/  BSYNC B0 ;  /* 0x0000000000007941 */ /* 0x000fea0003800000 */
.L_x_7374:
        /* <DEDUP_REMOVED lines=12> */
.L_x_7377:
        /* <DEDUP_REMOVED lines=32> */
.L_x_7274:
[----:B------:R-:W-:Y:S01]  /*cd00*/  HFMA2.MMA R231, -RZ, RZ, 0, 5.9604644775390625e-08 ;  /* 0x00000001ffe77435 */ /* 0x000fe200000001ff */
[----:B------:R-:W-:-:S02]  /*cd10*/  MOV R232, R126 ;  /* 0x0000007e00e87202 */ /* 0x000fc40000000f00 */
[----:B------:R-:W-:Y:S02]  /*cd20*/  MOV R230, RZ ;  /* 0x000000ff00e67202 */ /* 0x000fe40000000f00 */
[----:B------:R-:W-:Y:S02]  /*cd30*/  MOV R129, 0xffffffff ;  /* 0xffffffff00817802 */ /* 0x000fe40000000f00 */
[----:B------:R-:W-:Y:S02]  /*cd40*/  MOV R124, 0xcd60 ;  /* 0x0000cd60007c7802 */ /* 0x000fe40000000f00 */
[----:B-1----:R-:W-:Y:S05]  /*cd50*/  CALL.REL.NOINC `($__internal_176_$__cuda_sm70_shflsync_up) ;  /* 0x00001e6000007944 */ /* 0x002fea0003c00000 */
[----:B-1----:R-:W-:Y:S01]  /*cd60*/  MOV R127, R129 ;  /* 0x00000081007f7202 */ /* 0x002fe20000000f00 */
[----:B0-----:R-:W-:Y:S05]  /*cd70*/  BRA `(.L_x_7378) ;  /* 0xffff8a9000007947 */ /* 0x001fea000383ffff */
.L_x_7275:
[----:B------:R-:W-:Y:S01]  /*cd80*/  HFMA2.MMA R231, -RZ, RZ, 0, 5.9604644775390625e-08 ;  /* 0x00000001ffe77435 */ /* 0x000fe200000001ff */
[----:B------:R-:W-:Y:S02]  /*cd90*/  MOV R232, R128 ;  /* 0x0000008000e87202 */ /* 0x000fe40000000f00 */
[----:B------:R-:W-:Y:S02]  /*cda0*/  MOV R230, RZ ;  /* 0x000000ff00e67202 */ /* 0x000fe40000000f00 */
[----:B------:R-:W-:-:S02]  /*cdb0*/  MOV R129, 0xffffffff ;  /* 0xffffffff00817802 */ /* 0x000fc40000000f00 */
[----:B------:R-:W-:Y:S02]  /*cdc0*/  MOV R124, 0xcde0 ;  /* 0x0000cde0007c7802 */ /* 0x000fe40000000f00 */
[----:B012---:R-:W-:Y:S05]  /*cdd0*/  CALL.REL.NOINC `($__internal_176_$__cuda_sm70_shflsync_up) ;  /* 0x00001de000007944 */ /* 0x007fea0003c00000 */
[----:B0-----:R-:W-:Y:S01]  /*cde0*/  HFMA2.MMA R231, -RZ, RZ, 0, 5.9604644775390625e-08 ;  /* 0x00000001ffe77435 */ /* 0x001fe200000001ff */
[----:B-1----:R-:W-:Y:S02]  /*cdf0*/  MOV R233, R129 ;  /* 0x0000008100e97202 */ /* 0x002fe40000000f00 */
[----:B------:R-:W-:Y:S02]  /*ce00*/  MOV R232, R130 ;  /* 0x0000008200e87202 */ /* 0x000fe40000000f00 */
[----:B------:R-:W-:Y:S02]  /*ce10*/  MOV R230, RZ ;  /* 0x000000ff00e67202 */ /* 0x000fe40000000f00 */
[----:B------:R-:W-:Y:S02]  /*ce20*/  MOV R129, 0xffffffff ;  /* 0xffffffff00817802 */ /* 0x000fe40000000f00 */
[----:B------:R-:W-:Y:S02]  /*ce30*/  MOV R124, 0xce50 ;  /* 0x0000ce50007c7802 */ /* 0x000fe40000000f00 */
[----:B------:R-:W-:Y:S05]  /*ce40*/  CALL.REL.NOINC `($__internal_176_$__cuda_sm70_shflsync_up) ;  /* 0x00001d7000007944 */ /* 0x000fea0003c00000 */
[----:B0-----:R-:W-:Y:S01]  /*ce50*/  HFMA2.MMA R231, -RZ, RZ, 0, 5.9604644775390625e-08 ;  /* 0x00000001ffe77435 */ /* 0x001fe200000001ff */
[----:B-1----:R-:W-:-:S02]  /*ce60*/  MOV R235, R129 ;  /* 0x0000008100eb7202 */ /* 0x002fc40000000f00 */
[----:B------:R-:W-:Y:S02]  /*ce70*/  MOV R232, R131 ;  /* 0x0000008300e87202 */ /* 0x000fe40000000f00 */
[----:B------:R-:W-:Y:S02]  /*ce80*/  MOV R230, RZ ;  /* 0x000000ff00e67202 */ /* 0x000fe40000000f00 */
[----:B------:R-:W-:Y:S02]  /*ce90*/  MOV R129, 0xffffffff ;  /* 0xffffffff00817802 */ /* 0x000fe40000000f00 */
[----:B------:R-:W-:Y:S02]  /*cea0*/  MOV R124, 0xcec0 ;  /* 0x0000cec0007c7802 */ /* 0x000fe40000000f00 */
[----:B------:R-:W-:Y:S05]  /*ceb0*/  CALL.REL.NOINC `($__internal_176_$__cuda_sm70_shflsync_up) ;  /* 0x00001d0000007944 */ /* 0x000fea0003c00000 */
[----:B0-----:R-:W-:Y:S01]  /*cec0*/  FMUL.FTZ R231, R128, R235 ;  /* 0x000000eb80e77220 */ /* 0x001fe20000410000 */
        /* <DEDUP_REMOVED lines=19> */
[----:B------:R-:W-:Y:S05]  /*d000*/  CALL.REL.NOINC `($__internal_176_$__cuda_sm70_shflsync_up) ;  /* 0x00001bb000007944 */ /* 0x000fea0003c00000 */
[----:B0-----:R-:W-:Y:S01]  /*d010*/  HFMA2.MMA R231, -RZ, RZ, 0, 1.1920928955078125e-07 ;  /* 0x00000002ffe77435 */ /* 0x001fe200000001ff */
[----:B-1----:R-:W-:Y:S02]  /*d020*/  MOV R126, R129 ;  /* 0x00000081007e7202 */ /* 0x002fe40000000f00 */
[----:B------:R-:W-:Y:S02]  /*d030*/  MOV R232, R234 ;  /* 0x000000ea00e87202 */ /* 0x000fe40000000f00 */
[----:B------:R-:W-:Y:S02]  /*d040*/  MOV R230, RZ ;  /* 0x000000ff00e67202 */ /* 0x000fe40000000f00 */
[----:B------:R-:W-:-:S02]  /*d050*/  MOV R129, 0xffffffff ;  /* 0xffffffff00817802 */ /* 0x000fc40000000f00 */
[----:B------:R-:W-:Y:S02]  /*d060*/  MOV R124, 0xd080 ;  /* 0x0000d080007c7802 */ /* 0x000fe40000000f00 */
[----:B------:R-:W-:Y:S05]  /*d070*/  CALL.REL.NOINC `($__internal_176_$__cuda_sm70_shflsync_up) ;  /* 0x00001b4000007944 */ /* 0x000fea0003c00000 */
[----:B0-----:R-:W-:Y:S01]  /*d080*/  HFMA2.MMA R231, -RZ, RZ, 0, 1.1920928955078125e-07 ;  /* 0x00000002ffe77435 */ /* 0x001fe200000001ff */
[----:B-1----:R-:W-:Y:S02]  /*d090*/  MOV R127, R129 ;  /* 0x00000081007f7202 */ /* 0x002fe40000000f00 */
[----:B------:R-:W-:Y:S02]  /*d0a0*/  MOV R232, R130 ;  /* 0x0000008200e87202 */ /* 0x000fe40000000f00 */
[----:B------:R-:W-:Y:S02]  /*d0b0*/  MOV R230, RZ ;  /* 0x000000ff00e67202 */ /* 0x000fe40000000f00 */
[----:B------:R-:W-:Y:S02]  /*d0c0*/  MOV R129, 0xffffffff ;  /* 0xffffffff00817802 */ /* 0x000fe40000000f00 */
[----:B------:R-:W-:Y:S02]  /*d0d0*/  MOV R124, 0xd0f0 ;  /* 0x0000d0f0007c7802 */ /* 0x000fe40000000f00 */
[----:B------:R-:W-:Y:S05]  /*d0e0*/  CALL.REL.NOINC `($__internal_176_$__cuda_sm70_shflsync_up) ;  /* 0x00001ad000007944 */ /* 0x000fea0003c00000 */
[----:B0-----:R-:W-:Y:S01]  /*d0f0*/  HFMA2.MMA R231, -RZ, RZ, 0, 1.1920928955078125e-07 ;  /* 0x00000002ffe77435 */ /* 0x001fe200000001ff */
[----:B-1----:R-:W-:-:S02]  /*d100*/  MOV R128, R129 ;  /* 0x0000008100807202 */ /* 0x002fc40000000f00 */
[----:B------:R-:W-:Y:S02]  /*d110*/  MOV R232, R131 ;  /* 0x0000008300e87202 */ /* 0x000fe40000000f00 */
[----:B------:R-:W-:Y:S02]  /*d120*/  MOV R230, RZ ;  /* 0x000000ff00e67202 */ /* 0x000fe40000000f00 */
[----:B------:R-:W-:Y:S02]  /*d130*/  MOV R129, 0xffffffff ;  /* 0xffffffff00817802 */ /* 0x000fe40000000f00 */
[----:B------:R-:W-:Y:S02]  /*d140*/  MOV R124, 0xd160 ;  /* 0x0000d160007c7802 */ /* 0x000fe40000000f00 */
[----:B------:R-:W-:Y:S05]  /*d150*/  CALL.REL.NOINC `($__internal_176_$__cuda_sm70_shflsync_up) ;  /* 0x00001a6000007944 */ /* 0x000fea0003c00000 */
        /* <DEDUP_REMOVED lines=17> */
[----:B------:R-:W-:Y:S05]  /*d270*/  CALL.REL.NOINC `($__internal_176_$__cuda_sm70_shflsync_up) ;  /* 0x0000194000007944 */ /* 0x000fea0003c00000 */
[----:B0-----:R-:W-:Y:S01]  /*d280*/  HFMA2.MMA R231, -RZ, RZ, 0, 2.384185791015625e-07 ;  /* 0x00000004ffe77435 */ /* 0x001fe200000001ff */
[----:B-1----:R-:W-:Y:S02]  /*d290*/  MOV R126, R129 ;  /* 0x00000081007e7202 */ /* 0x002fe40000000f00 */
[----:B------:R-:W-:Y:S02]  /*d2a0*/  MOV R232, R234 ;  /* 0x000000ea00e87202 */ /* 0x000fe40000000f00 */
[----:B------:R-:W-:Y:S02]  /*d2b0*/  MOV R230, RZ ;  /* 0x000000ff00e67202 */ /* 0x000fe40000000f00 */
[----:B------:R-:W-:Y:S02]  /*d2c0*/  MOV R129, 0xffffffff ;  /* 0xffffffff00817802 */ /* 0x000fe40000000f00 */
[----:B------:R-:W-:Y:S02]  /*d2d0*/  MOV R124, 0xd2f0 ;  /* 0x0000d2f0007c7802 */ /* 0x000fe40000000f00 */
[----:B------:R-:W-:Y:S05]  /*d2e0*/  CALL.REL.NOINC `($__internal_176_$__cuda_sm70_shflsync_up) ;  /* 0x000018d000007944 */ /* 0x000fea0003c00000 */
[----:B0-----:R-:W-:Y:S01]  /*d2f0*/  HFMA2.MMA R231, -RZ, RZ, 0, 2.384185791015625e-07 ;  /* 0x00000004ffe77435 */ /* 0x001fe200000001ff */
[----:B-1----:R-:W-:-:S02]  /*d300*/  MOV R127, R129 ;  /* 0x00000081007f7202 */ /* 0x002fc40000000f00 */
[----:B------:R-:W-:Y:S02]  /*d310*/  MOV R232, R130 ;  /* 0x0000008200e87202 */ /* 0x000fe40000000f00 */
[----:B------:R-:W-:Y:S02]  /*d320*/  MOV R230, RZ ;  /* 0x000000ff00e67202 */ /* 0x000fe40000000f00 */
[----:B------:R-:W-:Y:S02]  /*d330*/  MOV R129, 0xffffffff ;  /* 0xffffffff00817802 */ /* 0x000fe40000000f00 */
[----:B------:R-:W-:Y:S02]  /*d340*/  MOV R124, 0xd360 ;  /* 0x0000d360007c7802 */ /* 0x000fe40000000f00 */
[----:B------:R-:W-:Y:S05]  /*d350*/  CALL.REL.NOINC `($__internal_176_$__cuda_sm70_shflsync_up) ;  /* 0x0000186000007944 */ /* 0x000fea0003c00000 */
[----:B0-----:R-:W-:Y:S01]  /*d360*/  HFMA2.MMA R231, -RZ, RZ, 0, 2.384185791015625e-07 ;  /* 0x00000004ffe77435 */ /* 0x001fe200000001ff */
[----:B-1----:R-:W-:Y:S02]  /*d370*/  MOV R128, R129 ;  /* 0x0000008100807202 */ /* 0x002fe40000000f00 */
[----:B------:R-:W-:Y:S02]  /*d380*/  MOV R232, R131 ;  /* 0x0000008300e87202 */ /* 0x000fe40000000f00 */
[----:B------:R-:W-:-:S02]  /*d390*/  MOV R230, RZ ;  /* 0x000000ff00e67202 */ /* 0x000fc40000000f00 */
[----:B------:R-:W-:Y:S02]  /*d3a0*/  MOV R129, 0xffffffff ;  /* 0xffffffff00817802 */ /* 0x000fe40000000f00 */
[----:B------:R-:W-:Y:S02]  /*d3b0*/  MOV R124, 0xd3d0 ;  /* 0x0000d3d0007c7802 */ /* 0x000fe40000000f00 */
[----:B------:R-:W-:Y:S05]  /*d3c0*/  CALL.REL.NOINC `($__internal_176_$__cuda_sm70_shflsync_up) ;  /* 0x000017f000007944 */ /* 0x000fea0003c00000 */
        /* <DEDUP_REMOVED lines=16> */
[----:B------:R-:W-:-:S02]  /*d4d0*/  MOV R126, R131 ;  /* 0x00000083007e7202 */ /* 0x000fc40000000f00 */
[----:B------:R-:W-:Y:S02]  /*d4e0*/  MOV R234, R130 ;  /* 0x0000008200ea7202 */ /* 0x000fe40000000f00 */
[----:B------:R-:W-:Y:S02]  /*d4f0*/  MOV R124, 0xd510 ;  /* 0x0000d510007c7802 */ /* 0x000fe40000000f00 */
[----:B------:R-:W-:Y:S05]  /*d500*/  CALL.REL.NOINC `($__internal_176_$__cuda_sm70_shflsync_up) ;  /* 0x000016b000007944 */ /* 0x000fea0003c00000 */
[----:B0-----:R-:W-:Y:S01]  /*d510*/  HFMA2.MMA R231, -RZ, RZ, 0, 4.76837158203125e-07 ;  /* 0x00000008ffe77435 */ /* 0x001fe200000001ff */
[----:B-1----:R-:W-:Y:S02]  /*d520*/  MOV R127, R129 ;  /* 0x00000081007f7202 */ /* 0x002fe40000000f00 */
[----:B------:R-:W-:Y:S02]  /*d530*/  MOV R232, R236 ;  /* 0x000000ec00e87202 */ /* 0x000fe40000000f00 */
[----:B------:R-:W-:Y:S02]  /*d540*/  MOV R230, RZ ;  /* 0x000000ff00e67202 */ /* 0x000fe40000000f00 */
[----:B------:R-:W-:Y:S02]  /*d550*/  MOV R129, 0xffffffff ;  /* 0xffffffff00817802 */ /* 0x000fe40000000f00 */
[----:B------:R-:W-:-:S02]  /*d560*/  MOV R124, 0xd580 ;  /* 0x0000d580007c7802 */ /* 0x000fc40000000f00 */
[----:B------:R-:W-:Y:S05]  /*d570*/  CALL.REL.NOINC `($__internal_176_$__cuda_sm70_shflsync_up) ;  /* 0x0000164000007944 */ /* 0x000fea0003c00000 */
[----:B0-----:R-:W-:Y:S01]  /*d580*/  HFMA2.MMA R231, -RZ, RZ, 0, 4.76837158203125e-07 ;  /* 0x00000008ffe77435 */ /* 0x001fe200000001ff */
[----:B-1----:R-:W-:-:S02]  /*d590*/  MOV R128, R129 ;  /* 0x0000008100807202 */ /* 0x002fc40000000f00 */
[----:B------:R-:W-:Y:S02]  /*d5a0*/  MOV R232, R234 ;  /* 0x000000ea00e87202 */ /* 0x000fe40000000f00 */
[----:B------:R-:W-:Y:S02]  /*d5b0*/  MOV R230, RZ ;  /* 0x000000ff00e67202 */ /* 0x000fe40000000f00 */
[----:B------:R-:W-:Y:S02]  /*d5c0*/  MOV R129, 0xffffffff ;  /* 0xffffffff00817802 */ /* 0x000fe40000000f00 */
[----:B------:R-:W-:Y:S02]  /*d5d0*/  MOV R124, 0xd5f0 ;  /* 0x0000d5f0007c7802 */ /* 0x000fe40000000f00 */
[----:B------:R-:W-:Y:S05]  /*d5e0*/  CALL.REL.NOINC `($__internal_176_$__cuda_sm70_shflsync_up) ;  /* 0x000015d000007944 */ /* 0x000fea0003c00000 */
[----:B0-----:R-:W-:Y:S01]  /*d5f0*/  HFMA2.MMA R231, -RZ, RZ, 0, 4.76837158203125e-07 ;  /* 0x00000008ffe77435 */ /* 0x001fe200000001ff */
[----:B-1----:R-:W-:Y:S02]  /*d600*/  MOV R130, R129 ;  /* 0x0000008100827202 */ /* 0x002fe40000000f00 */
[----:B------:R-:W-:Y:S02]  /*d610*/  MOV R232, R126 ;  /* 0x0000007e00e87202 */ /* 0x000fe40000000f00 */
[----:B------:R-:W-:-:S02]  /*d620*/  MOV R230, RZ ;  /* 0x000000ff00e67202 */ /* 0x000fc40000000f00 */
[----:B------:R-:W-:Y:S02]  /*d630*/  MOV R129, 0xffffffff ;  /* 0xffffffff00817802 */ /* 0x000fe40000000f00 */
[----:B------:R-:W-:Y:S02]  /*d640*/  MOV R124, 0xd660 ;  /* 0x0000d660007c7802 */ /* 0x000fe40000000f00 */
[----:B------:R-:W-:Y:S05]  /*d650*/  CALL.REL.NOINC `($__internal_176_$__cuda_sm70_shflsync_up) ;  /* 0x0000156000007944 */ /* 0x000fea0003c00000 */
[----:B------:R-:W-:Y:S01]  /*d660*/  ISETP.GE.AND P0, PT, R160, 0x8, PT ;  /* 0x00000008a000780c */ /* 0x000fe20003f06270 */
[-C--:B------:R-:W-:Y:S01]  /*d670*/  FMUL.FTZ R124, R127, R236.reuse ;  /* 0x000000ec7f7c7220 */ /* 0x080fe20000410000 */
[----:B0-----:R-:W-:Y:S01]  /*d680*/  HFMA2.MMA R231, -RZ, RZ, 0, 9.5367431640625e-07 ;  /* 0x00000010ffe77435 */ /* 0x001fe200000001ff */
[-C--:B------:R-:W-:Y:S02]  /*d690*/  FMUL.FTZ R230, R130, R236.reuse ;  /* 0x000000ec82e67220 */ /* 0x080fe40000410000 */
[----:B-1----:R-:W-:Y:S02]  /*d6a0*/  FMUL.FTZ R125, R236, R129 ;  /* 0x00000081ec7d7220 */ /* 0x002fe40000410000 */
[C---:B------:R-:W-:Y:S02]  /*d6b0*/  FFMA.FTZ R131, R128.reuse, R233, R124 ;  /* 0x000000e980837223 */ /* 0x040fe4000001007c */
[----:B------:R-:W-:-:S02]  /*d6c0*/  FMUL.FTZ R124, R128, R236 ;  /* 0x000000ec807c7220 */ /* 0x000fc40000410000 */
[----:B------:R-:W-:Y:S01]  /*d6d0*/  FFMA.FTZ R129, R233, R129, R230 ;  /* 0x00000081e9817223 */ /* 0x000fe200000100e6 */
[----:B------:R-:W-:Y:S01]  /*d6e0*/  MOV R230, RZ ;  /* 0x000000ff00e67202 */ /* 0x000fe20000000f00 */
[-C--:B------:R-:W-:Y:S02]  /*d6f0*/  FFMA.FTZ R125, R130, R233.reuse, -R125 ;  /* 0x000000e9827d7223 */ /* 0x080fe4000001087d */
[----:B------:R-:W-:Y:S01]  /*d700*/  @P0 FFMA.FTZ R233, R127, R233, -R124 ;  /* 0x000000e97fe90223 */ /* 0x000fe2000001087c */
[----:B------:R-:W-:Y:S01]  /*d710*/  FSEL R127, R236, R131, !P0 ;  /* 0x00000083ec7f7208 */ /* 0x000fe20004000000 */
[----:B------:R-:W-:Y:S01]  /*d720*/  @P0 FADD.FTZ R126, R126, R129 ;  /* 0x000000817e7e0221 */ /* 0x000fe20000010000 */
[----:B------:R-:W-:Y:S01]  /*d730*/  MOV R129, 0xffffffff ;  /* 0xffffffff00817802 */ /* 0x000fe20000000f00 */
[----:B------:R-:W-:Y:S01]  /*d740*/  @P0 FADD.FTZ R234, R234, R125 ;  /* 0x0000007deaea0221 */ /* 0x000fe20000010000 */
[----:B------:R-:W-:Y:S02]  /*d750*/  MOV R232, R233 ;  /* 0x000000e900e87202 */ /* 0x000fe40000000f00 */
[----:B------:R-:W-:-:S02]  /*d760*/  MOV R130, R126 ;  /* 0x0000007e00827202 */ /* 0x000fc40000000f00 */
[----:B------:R-:W-:Y:S02]  /*d770*/  MOV R124, 0xd790 ;  /* 0x0000d790007c7802 */ /* 0x000fe40000000f00 */
[----:B------:R-:W-:Y:S05]  /*d780*/  CALL.REL.NOINC `($__internal_176_$__cuda_sm70_shflsync_up) ;  /* 0x0000143000007944 */ /* 0x000fea0003c00000 */
[----:B0-----:R-:W-:Y:S01]  /*d790*/  HFMA2.MMA R231, -RZ, RZ, 0, 9.5367431640625e-07 ;  /* 0x00000010ffe77435 */ /* 0x001fe200000001ff */
[----:B-1----:R-:W-:Y:S02]  /*d7a0*/  MOV R128, R129 ;  /* 0x0000008100807202 */ /* 0x002fe40000000f00 */
[----:B------:R-:W-:Y:S02]  /*d7b0*/  MOV R232, R127 ;  /* 0x0000007f00e87202 */ /* 0x000fe40000000f00 */
[----:B------:R-:W-:Y:S02]  /*d7c0*/  MOV R230, RZ ;  /* 0x000000ff00e67202 */ /* 0x000fe40000000f00 */
[----:B------:R-:W-:Y:S02]  /*d7d0*/  MOV R129, 0xffffffff ;  /* 0xffffffff00817802 */ /* 0x000fe40000000f00 */
[----:B------:R-:W-:Y:S02]  /*d7e0*/  MOV R124, 0xd800 ;  /* 0x0000d800007c7802 */ /* 0x000fe40000000f00 */
[----:B------:R-:W-:Y:S05]  /*d7f0*/  CALL.REL.NOINC `($__internal_176_$__cuda_sm70_shflsync_up) ;  /* 0x000013c000007944 */ /* 0x000fea0003c00000 */
[----:B0-----:R-:W-:Y:S01]  /*d800*/  HFMA2.MMA R231, -RZ, RZ, 0, 9.5367431640625e-07 ;  /* 0x00000010ffe77435 */ /* 0x001fe200000001ff */
[----:B-1----:R-:W-:-:S02]  /*d810*/  MOV R235, R129 ;  /* 0x0000008100eb7202 */ /* 0x002fc40000000f00 */
[----:B------:R-:W-:Y:S02]  /*d820*/  MOV R232, R234 ;  /* 0x000000ea00e87202 */ /* 0x000fe40000000f00 */
[----:B------:R-:W-:Y:S02]  /*d830*/  MOV R230, RZ ;  /* 0x000000ff00e67202 */ /* 0x000fe40000000f00 */
[----:B------:R-:W-:Y:S02]  /*d840*/  MOV R129, 0xffffffff ;  /* 0xffffffff00817802 */ /* 0x000fe40000000f00 */
[----:B------:R-:W-:Y:S02]  /*d850*/  MOV R124, 0xd870 ;  /* 0x0000d870007c7802 */ /* 0x000fe40000000f00 */
[----:B------:R-:W-:Y:S05]  /*d860*/  CALL.REL.NOINC `($__internal_176_$__cuda_sm70_shflsync_up) ;  /* 0x0000135000007944 */ /* 0x000fea0003c00000 */
[----:B0-----:R-:W-:Y:S01]  /*d870*/  HFMA2.MMA R231, -RZ, RZ, 0, 9.5367431640625e-07 ;  /* 0x00000010ffe77435 */ /* 0x001fe200000001ff */
[----:B-1----:R-:W-:Y:S02]  /*d880*/  MOV R236, R129 ;  /* 0x0000008100ec7202 */ /* 0x002fe40000000f00 */
[----:B------:R-:W-:Y:S02]  /*d890*/  MOV R232, R126 ;  /* 0x0000007e00e87202 */ /* 0x000fe40000000f00 */
[----:B------:R-:W-:-:S02]  /*d8a0*/  MOV R230, RZ ;  /* 0x000000ff00e67202 */ /* 0x000fc40000000f00 */
[----:B------:R-:W-:Y:S02]  /*d8b0*/  MOV R129, 0xffffffff ;  /* 0xffffffff00817802 */ /* 0x000fe40000000f00 */
[----:B------:R-:W-:Y:S02]  /*d8c0*/  MOV R124, 0xd8e0 ;  /* 0x0000d8e0007c7802 */ /* 0x000fe40000000f00 */
[----:B------:R-:W-:Y:S05]  /*d8d0*/  CALL.REL.NOINC `($__internal_176_$__cuda_sm70_shflsync_up) ;  /* 0x000012e000007944 */ /* 0x000fea0003c00000 */
[----:B01----:R-:W-:Y:S05]  /*d8e0*/  BRA `(.L_x_7379) ;  /* 0xffff839000007947 */ /* 0x003fea000383ffff */
.L_x_7280:
[----:B------:R-:W-:Y:S01]  /*d8f0*/  HFMA2.MMA R231, -RZ, RZ, 0, 5.9604644775390625e-08 ;  /* 0x00000001ffe77435 */ /* 0x000fe200000001ff */
[----:B------:R-:W-:Y:S02]  /*d900*/  MOV R230, RZ ;  /* 0x000000ff00e67202 */ /* 0x000fe40000000f00 */
[----:B0-----:R-:W-:Y:S02]  /*d910*/  MOV R129, 0xffffffff ;  /* 0xffffffff00817802 */ /* 0x001fe40000000f00 */
[----:B------:R-:W-:Y:S02]  /*d920*/  MOV R124, 0xd940 ;  /* 0x0000d940007c7802 */ /* 0x000fe40000000f00 */
[----:B-1----:R-:W-:Y:S05]  /*d930*/  CALL.REL.NOINC `($__internal_176_$__cuda_sm70_shflsync_up) ;  /* 0x0000128000007944 */ /* 0x002fea0003c00000 */
[----:B0-----:R-:W-:Y:S01]  /*d940*/  HFMA2.MMA R231, -RZ, RZ, 0, 5.9604644775390625e-08 ;  /* 0x00000001ffe77435 */ /* 0x001fe200000001ff */
[----:B-1----:R-:W-:Y:S02]  /*d950*/  MOV R126, R129 ;  /* 0x00000081007e7202 */ /* 0x002fe40000000f00 */
[----:B------:R-:W-:-:S02]  /*d960*/  MOV R232, R233 ;  /* 0x000000e900e87202 */ /* 0x000fc40000000f00 */
[----:B------:R-:W-:Y:S02]  /*d970*/  MOV R230, RZ ;  /* 0x000000ff00e67202 */ /* 0x000fe40000000f00 */
[----:B------:R-:W-:Y:S02]  /*d980*/  MOV R129, 0xffffffff ;  /* 0xffffffff00817802 */ /* 0x000fe40000000f00 */
[----:B------:R-:W-:Y:S02]  /*d990*/  MOV R124, 0xd9b0 ;  /* 0x0000d9b0007c7802 */ /* 0x000fe40000000f00 */
[----:B------:R-:W-:Y:S05]  /*d9a0*/  CALL.REL.NOINC `($__internal_176_$__cuda_sm70_shflsync_up) ;  /* 0x0000121000007944 */ /* 0x000fea0003c00000 */
[----:B0-----:R-:W-:Y:S01]  /*d9b0*/  HFMA2.MMA R231, -RZ, RZ, 0, 5.9604644775390625e-08 ;  /* 0x00000001ffe77435 */ /* 0x001fe200000001ff */
[----:B-1----:R-:W-:Y:S02]  /*d9c0*/  MOV R128, R129 ;  /* 0x0000008100807202 */ /* 0x002fe40000000f00 */
[----:B------:R-:W-:Y:S02]  /*d9d0*/  MOV R232, R131 ;  /* 0x0000008300e87202 */ /* 0x000fe40000000f00 */
[----:B------:R-:W-:Y:S02]  /*d9e0*/  MOV R230, RZ ;  /* 0x000000ff00e67202 */ /* 0x000fe40000000f00 */
[----:B------:R-:W-:-:S02]  /*d9f0*/  MOV R129, 0xffffffff ;  /* 0xffffffff00817802 */ /* 0x000fc40000000f00 */
[----:B------:R-:W-:Y:S02]  /*da00*/  MOV R124, 0xda20 ;  /* 0x0000da20007c7802 */ /* 0x000fe40000000f00 */
[----:B------:R-:W-:Y:S05]  /*da10*/  CALL.REL.NOINC `($__internal_176_$__cuda_sm70_shflsync_up) ;  /* 0x000011a000007944 */ /* 0x000fea0003c00000 */
[----:B0-----:R-:W-:Y:S01]  /*da20*/  HFMA2.MMA R231, -RZ, RZ, 0, 5.9604644775390625e-08 ;  /* 0x00000001ffe77435 */ /* 0x001fe200000001ff */
[----:B-1----:R-:W-:Y:S02]  /*da30*/  MOV R131, R129 ;  /* 0x0000008100837202 */ /* 0x002fe40000000f00 */
[----:B------:R-:W-:Y:S02]  /*da40*/  MOV R232, R130 ;  /* 0x0000008200e87202 */ /* 0x000fe40000000f00 */
[----:B------:R-:W-:Y:S02]  /*da50*/  MOV R230, RZ ;  /* 0x000000ff00e67202 */ /* 0x000fe40000000f00 */
[----:B------:R-:W-:Y:S02]  /*da60*/  MOV R129, 0xffffffff ;  /* 0xffffffff00817802 */ /* 0x000fe40000000f00 */
[----:B------:R-:W-:Y:S02]  /*da70*/  MOV R124, 0xda90 ;  /* 0x0000da90007c7802 */ /* 0x000fe40000000f00 */
[----:B------:R-:W-:Y:S05]  /*da80*/  CALL.REL.NOINC `($__internal_176_$__cuda_sm70_shflsync_up) ;  /* 0x0000113000007944 */ /* 0x000fea0003c00000 */
[----:B0-----:R-:W-:Y:S01]  /*da90*/  MOV R231, R128 ;  /* 0x0000008000e77202 */ /* 0x001fe20000000f00 */
[----:B------:R-:W-:Y:S01]  /*daa0*/  HFMA2.MMA R128, -RZ, RZ, 0, 0 ;  /* 0x00000000ff807435 */ /* 0x000fe200000001ff */
[----:B------:R-:W-:-:S02]  /*dab0*/  MOV R230, R126 ;  /* 0x0000007e00e67202 */ /* 0x000fc40000000f00 */
[----:B-1----:R-:W-:Y:S02]  /*dac0*/  MOV R130, R129 ;  /* 0x0000008100827202 */ /* 0x002fe40000000f00 */
[----:B------:R-:W-:Y:S02]  /*dad0*/  MOV R127, R120 ;  /* 0x00000078007f7202 */ /* 0x000fe40000000f00 */
[----:B------:R-:W-:Y:S02]  /*dae0*/  MOV R129, 0x1f ;  /* 0x0000001f00817802 */ /* 0x000fe40000000f00 */
[----:B------:R-:W-:Y:S02]  /*daf0*/  MOV R126, 0xffffffff ;  /* 0xffffffff007e7802 */ /* 0x000fe40000000f00 */
[----:B------:R-:W-:Y:S02]  /*db00*/  MOV R124, 0xdb20 ;  /* 0x0000db20007c7802 */ /* 0x000fe40000000f00 */
[----:B------:R-:W-:Y:S05]  /*db10*/  CALL.REL.NOINC `($__internal_175_$__cuda_sm70_shflsync_idx_p) ;  /* 0x0000106000007944 */ /* 0x000fea0003c00000 */
[----:B0-----:R-:W-:Y:S01]  /*db20*/  HFMA2.MMA R128, -RZ, RZ, 0, 0 ;  /* 0x00000000ff807435 */ /* 0x001fe200000001ff */
[----:B-1----:R-:W-:Y:S02]  /*db30*/  MOV R120, R126 ;  /* 0x0000007e00787202 */ /* 0x002fe40000000f00 */
[----:B------:R-:W-:-:S02]  /*db40*/  MOV R127, R121 ;  /* 0x00000079007f7202 */ /* 0x000fc40000000f00 */
[----:B------:R-:W-:Y:S02]  /*db50*/  MOV R129, 0x1f ;  /* 0x0000001f00817802 */ /* 0x000fe40000000f00 */
[----:B------:R-:W-:Y:S02]  /*db60*/  MOV R126, 0xffffffff ;  /* 0xffffffff007e7802 */ /* 0x000fe40000000f00 */
[----:B------:R-:W-:Y:S02]  /*db70*/  MOV R124, 0xdb90 ;  /* 0x0000db90007c7802 */ /* 0x000fe40000000f00 */
[----:B------:R-:W-:Y:S05]  /*db80*/  CALL.REL.NOINC `($__internal_175_$__cuda_sm70_shflsync_idx_p) ;  /* 0x00000ff000007944 */ /* 0x000fea0003c00000 */
[----:B0-----:R-:W-:Y:S01]  /*db90*/  HFMA2.MMA R128, -RZ, RZ, 0, 0 ;  /* 0x00000000ff807435 */ /* 0x001fe200000001ff */
[----:B-1----:R-:W-:Y:S02]  /*dba0*/  MOV R121, R126 ;  /* 0x0000007e00797202 */ /* 0x002fe40000000f00 */
[----:B------:R-:W-:Y:S02]  /*dbb0*/  MOV R127, R122 ;  /* 0x0000007a007f7202 */ /* 0x000fe40000000f00 */
[----:B------:R-:W-:Y:S02]  /*dbc0*/  MOV R129, 0x1f ;  /* 0x0000001f00817802 */ /* 0x000fe40000000f00 */
[----:B------:R-:W-:-:S02]  /*dbd0*/  MOV R126, 0xffffffff ;  /* 0xffffffff007e7802 */ /* 0x000fc40000000f00 */
[----:B------:R-:W-:Y:S02]  /*dbe0*/  MOV R124, 0xdc00 ;  /* 0x0000dc00007c7802 */ /* 0x000fe40000000f00 */
[----:B------:R-:W-:Y:S05]  /*dbf0*/  CALL.REL.NOINC `($__internal_175_$__cuda_sm70_shflsync_idx_p) ;  /* 0x00000f8000007944 */ /* 0x000fea0003c00000 */
[----:B0-----:R-:W-:Y:S01]  /*dc00*/  HFMA2.MMA R128, -RZ, RZ, 0, 0 ;  /* 0x00000000ff807435 */ /* 0x001fe200000001ff */
[----:B-1----:R-:W-:Y:S02]  /*dc10*/  MOV R122, R126 ;  /* 0x0000007e007a7202 */ /* 0x002fe40000000f00 */
[----:B------:R-:W-:Y:S02]  /*dc20*/  MOV R127, R123 ;  /* 0x0000007b007f7202 */ /* 0x000fe40000000f00 */
[----:B------:R-:W-:Y:S02]  /*dc30*/  MOV R129, 0x1f ;  /* 0x0000001f00817802 */ /* 0x000fe40000000f00 */
[----:B------:R-:W-:Y:S02]  /*dc40*/  MOV R126, 0xffffffff ;  /* 0xffffffff007e7802 */ /* 0x000fe40000000f00 */
[----:B------:R-:W-:Y:S02]  /*dc50*/  MOV R124, 0xdc70 ;  /* 0x0000dc70007c7802 */ /* 0x000fe40000000f00 */
[----:B------:R-:W-:Y:S05]  /*dc60*/  CALL.REL.NOINC `($__internal_175_$__cuda_sm70_shflsync_idx_p) ;  /* 0x00000f1000007944 */ /* 0x000fea0003c00000 */
[----:B-1----:R-:W-:Y:S01]  /*dc70*/  MOV R123, R126 ;  /* 0x0000007e007b7202 */ /* 0x002fe20000000f00 */
[----:B0-----:R-:W-:Y:S05]  /*dc80*/  BRA `(.L_x_7380) ;  /* 0xffff832000007947 */ /* 0x001fea000383ffff */
.L_x_7283:
[----:B------:R-:W-:Y:S01]  /*dc90*/  HFMA2.MMA R128, -RZ, RZ, 0, 5.9604644775390625e-08 ;  /* 0x00000001ff807435 */ /* 0x000fe200000001ff */
[----:B------:R-:W-:-:S02]  /*dca0*/  MOV R129, R228 ;  /* 0x000000e400817202 */ /* 0x000fc40000000f00 */
[----:B------:R-:W-:Y:S02]  /*dcb0*/  MOV R127, 0x1f ;  /* 0x0000001f007f7802 */ /* 0x000fe40000000f00 */
[----:B------:R-:W-:Y:S02]  /*dcc0*/  MOV R126, 0xffffffff ;  /* 0xffffffff007e7802 */ /* 0x000fe40000000f00 */
[----:B------:R-:W-:Y:S02]  /*dcd0*/  MOV R124, 0xdcf0 ;  /* 0x0000dcf0007c7802 */ /* 0x000fe40000000f00 */
[----:B------:R-:W-:Y:S05]  /*dce0*/  CALL.REL.NOINC `($__internal_174_$__cuda_sm70_shflsync_down) ;  /* 0x00000e5000007944 */ /* 0x000fea0003c00000 */
[----:B-1----:R-:W-:Y:S01]  /*dcf0*/  MOV R199, R126 ;  /* 0x0000007e00c77202 */ /* 0x002fe20000000f00 */
[----:B0-----:R-:W-:Y:S05]  /*dd00*/  BRA `(.L_x_7381) ;  /* 0xffff959000007947 */ /* 0x001fea000383ffff */
.L_x_7284:
[----:B------:R-:W-:Y:S01]  /*dd10*/  HFMA2.MMA R128, -RZ, RZ, 0, 5.9604644775390625e-08 ;  /* 0x00000001ff807435 */ /* 0x000fe200000001ff */
[----:B------:R-:W-:Y:S02]  /*dd20*/  MOV R129, R212 ;  /* 0x000000d400817202 */ /* 0x000fe40000000f00 */
[----:B------:R-:W-:Y:S02]  /*dd30*/  MOV R127, 0x1f ;  /* 0x0000001f007f7802 */ /* 0x000fe40000000f00 */
[----:B------:R-:W-:-:S02]  /*dd40*/  MOV R126, 0xffffffff ;  /* 0xffffffff007e7802 */ /* 0x000fc40000000f00 */
[----:B------:R-:W-:Y:S02]  /*dd50*/  MOV R124, 0xdd70 ;  /* 0x0000dd70007c7802 */ /* 0x000fe40000000f00 */
[----:B01----:R-:W-:Y:S05]  /*dd60*/  CALL.REL.NOINC `($__internal_174_$__cuda_sm70_shflsync_down) ;  /* 0x00000dd000007944 */ /* 0x003fea0003c00000 */
[----:B0-----:R-:W-:Y:S01]  /*dd70*/  HFMA2.MMA R128, -RZ, RZ, 0, 5.9604644775390625e-08 ;  /* 0x00000001ff807435 */ /* 0x001fe200000001ff */
[----:B-1----:R-:W-:Y:S02]  /*dd80*/  MOV R241, R126 ;  /* 0x0000007e00f17202 */ /* 0x002fe40000000f00 */
[----:B------:R-:W-:Y:S02]  /*dd90*/  MOV R129, R208 ;  /* 0x000000d000817202 */ /* 0x000fe40000000f00 */
[----:B------:R-:W-:Y:S02]  /*dda0*/  MOV R127, 0x1f ;  /* 0x0000001f007f7802 */ /* 0x000fe40000000f00 */
[----:B------:R-:W-:Y:S02]  /*ddb0*/  MOV R126, 0xffffffff ;  /* 0xffffffff007e7802 */ /* 0x000fe40000000f00 */
[----:B------:R-:W-:Y:S02]  /*ddc0*/  MOV R124, 0xdde0 ;  /* 0x0000dde0007c7802 */ /* 0x000fe40000000f00 */
[----:B------:R-:W-:Y:S05]  /*ddd0*/  CALL.REL.NOINC `($__internal_174_$__cuda_sm70_shflsync_down) ;  /* 0x00000d6000007944 */ /* 0x000fea0003c00000 */
[----:B0-----:R-:W-:Y:S01]  /*dde0*/  HFMA2.MMA R128, -RZ, RZ, 0, 5.9604644775390625e-08 ;  /* 0x00000001ff807435 */ /* 0x001fe200000001ff */
[----:B-1----:R-:W-:-:S02]  /*ddf0*/  MOV R243, R126 ;  /* 0x0000007e00f37202 */ /* 0x002fc40000000f00 */
[----:B------:R-:W-:Y:S02]  /*de00*/  MOV R129, R131 ;  /* 0x0000008300817202 */ /* 0x000fe40000000f00 */
[----:B------:R-:W-:Y:S02]  /*de10*/  MOV R127, 0x1f ;  /* 0x0000001f007f7802 */ /* 0x000fe40000000f00 */
[----:B------:R-:W-:Y:S02]  /*de20*/  MOV R126, 0xffffffff ;  /* 0xffffffff007e7802 */ /* 0x000fe40000000f00 */
[----:B------:R-:W-:Y:S02]  /*de30*/  MOV R124, 0xde50 ;  /* 0x0000de50007c7802 */ /* 0x000fe40000000f00 */
[----:B------:R-:W-:Y:S05]  /*de40*/  CALL.REL.NOINC `($__internal_174_$__cuda_sm70_shflsync_down) ;  /* 0x00000cf000007944 */ /* 0x000fea0003c00000 */
[----:B01----:R-:W-:Y:S05]  /*de50*/  BRA `(.L_x_7382) ;  /* 0xffff948000007947 */ /* 0x003fea000383ffff */
.L_x_7287:
[----:B------:R-:W-:Y:S01]  /*de60*/  HFMA2.MMA R128, -RZ, RZ, 0, 1.1920928955078125e-07 ;  /* 0x00000002ff807435 */ /* 0x000fe200000001ff */
[----:B------:R-:W-:Y:S02]  /*de70*/  MOV R129, R228 ;  /* 0x000000e400817202 */ /* 0x000fe40000000f00 */
[----:B------:R-:W-:Y:S02]  /*de80*/  MOV R127, 0x1f ;  /* 0x0000001f007f7802 */ /* 0x000fe40000000f00 */
[----:B0-----:R-:W-:-:S02]  /*de90*/  MOV R126, 0xffffffff ;  /* 0xffffffff007e7802 */ /* 0x001fc40000000f00 */
[----:B------:R-:W-:Y:S02]  /*dea0*/  MOV R124, 0xdec0 ;  /* 0x0000dec0007c7802 */ /* 0x000fe40000000f00 */
[----:B-1234-:R-:W-:Y:S05]  /*deb0*/  CALL.REL.NOINC `($__internal_174_$__cuda_sm70_shflsync_down) ;  /* 0x00000c8000007944 */ /* 0x01efea0003c00000 */
[----:B0-----:R-:W-:Y:S01]  /*dec0*/  HFMA2.MMA R128, -RZ, RZ, 0, 1.1920928955078125e-07 ;  /* 0x00000002ff807435 */ /* 0x001fe200000001ff */
[----:B-1----:R-:W-:Y:S02]  /*ded0*/  MOV R199, R126 ;  /* 0x0000007e00c77202 */ /* 0x002fe40000000f00 */
[----:B------:R-:W-:Y:S02]  /*dee0*/  MOV R129, R212 ;  /* 0x000000d400817202 */ /* 0x000fe40000000f00 */
[----:B------:R-:W-:Y:S02]  /*def0*/  MOV R127, 0x1f ;  /* 0x0000001f007f7802 */ /* 0x000fe40000000f00 */
[----:B------:R-:W-:Y:S02]  /*df00*/  MOV R126, 0xffffffff ;  /* 0xffffffff007e7802 */ /* 0x000fe40000000f00 */
[----:B------:R-:W-:Y:S02]  /*df10*/  MOV R124, 0xdf30 ;  /* 0x0000df30007c7802 */ /* 0x000fe40000000f00 */
[----:B------:R-:W-:Y:S05]  /*df20*/  CALL.REL.NOINC `($__internal_174_$__cuda_sm70_shflsync_down) ;  /* 0x00000c1000007944 */ /* 0x000fea0003c00000 */
[----:B0-----:R-:W-:Y:S01]  /*df30*/  HFMA2.MMA R128, -RZ, RZ, 0, 1.1920928955078125e-07 ;  /* 0x00000002ff807435 */ /* 0x001fe200000001ff */
[----:B-1----:R-:W-:-:S02]  /*df40*/  MOV R241, R126 ;  /* 0x0000007e00f17202 */ /* 0x002fc40000000f00 */
[----:B------:R-:W-:Y:S02]  /*df50*/  MOV R129, R208 ;  /* 0x000000d000817202 */ /* 0x000fe40000000f00 */
[----:B------:R-:W-:Y:S02]  /*df60*/  MOV R127, 0x1f ;  /* 0x0000001f007f7802 */ /* 0x000fe40000000f00 */
[----:B------:R-:W-:Y:S02]  /*df70*/  MOV R126, 0xffffffff ;  /* 0xffffffff007e7802 */ /* 0x000fe40000000f00 */
[----:B------:R-:W-:Y:S02]  /*df80*/  MOV R124, 0xdfa0 ;  /* 0x0000dfa0007c7802 */ /* 0x000fe40000000f00 */
[----:B------:R-:W-:Y:S05]  /*df90*/  CALL.REL.NOINC `($__internal_174_$__cuda_sm70_shflsync_down) ;  /* 0x00000ba000007944 */ /* 0x000fea0003c00000 */
[----:B0-----:R-:W-:Y:S01]  /*dfa0*/  HFMA2.MMA R128, -RZ, RZ, 0, 1.1920928955078125e-07 ;  /* 0x00000002ff807435 */ /* 0x001fe200000001ff */
[----:B-1----:R-:W-:Y:S02]  /*dfb0*/  MOV R243, R126 ;  /* 0x0000007e00f37202 */ /* 0x002fe40000000f00 */
[----:B------:R-:W-:Y:S02]  /*dfc0*/  MOV R129, R131 ;  /* 0x0000008300817202 */ /* 0x000fe40000000f00 */
[----:B------:R-:W-:-:S02]  /*dfd0*/  MOV R127, 0x1f ;  /* 0x0000001f007f7802 */ /* 0x000fc40000000f00 */
[----:B------:R-:W-:Y:S02]  /*dfe0*/  MOV R126, 0xffffffff ;  /* 0xffffffff007e7802 */ /* 0x000fe40000000f00 */
[----:B------:R-:W-:Y:S02]  /*dff0*/  MOV R124, 0xe010 ;  /* 0x0000e010007c7802 */ /* 0x000fe40000000f00 */
[----:B------:R-:W-:Y:S05]  /*e000*/  CALL.REL.NOINC `($__internal_174_$__cuda_sm70_shflsync_down) ;  /* 0x00000b3000007944 */ /* 0x000fea0003c00000 */
[----:B01----:R-:W-:Y:S05]  /*e010*/  BRA `(.L_x_7383) ;  /* 0xffff941000007947 */ /* 0x003fea000383ffff */
.L_x_7290:
[----:B------:R-:W-:Y:S01]  /*e020*/  HFMA2.MMA R128, -RZ, RZ, 0, 2.384185791015625e-07 ;  /* 0x00000004ff807435 */ /* 0x000fe200000001ff */
[----:B------:R-:W-:Y:S02]  /*e030*/  MOV R129, R228 ;  /* 0x000000e400817202 */ /* 0x000fe40000000f00 */
[----:B------:R-:W-:Y:S02]  /*e040*/  MOV R127, 0x1f ;  /* 0x0000001f007f7802 */ /* 0x000fe40000000f00 */
[----:B0-----:R-:W-:Y:S02]  /*e050*/  MOV R126, 0xffffffff ;  /* 0xffffffff007e7802 */ /* 0x001fe40000000f00 */
[----:B------:R-:W-:Y:S02]  /*e060*/  MOV R124, 0xe080 ;  /* 0x0000e080007c7802 */ /* 0x000fe40000000f00 */
[----:B-1234-:R-:W-:Y:S05]  /*e070*/  CALL.REL.NOINC `($__internal_174_$__cuda_sm70_shflsync_down) ;  /* 0x00000ac000007944 */ /* 0x01efea0003c00000 */
[----:B-1----:R-:W-:Y:S01]  /*e080*/  MOV R199, R126 ;  /* 0x0000007e00c77202 */ /* 0x002fe20000000f00 */
[----:B0-----:R-:W-:Y:S05]  /*e090*/  BRA `(.L_x_7384) ;  /* 0xffff94b000007947 */ /* 0x001fea000383ffff */
.L_x_7291:
[----:B------:R-:W-:Y:S01]  /*e0a0*/  HFMA2.MMA R128, -RZ, RZ, 0, 2.384185791015625e-07 ;  /* 0x00000004ff807435 */ /* 0x000fe200000001ff */
[----:B------:R-:W-:-:S02]  /*e0b0*/  MOV R129, R212 ;  /* 0x000000d400817202 */ /* 0x000fc40000000f00 */
[----:B------:R-:W-:Y:S02]  /*e0c0*/  MOV R127, 0x1f ;  /* 0x0000001f007f7802 */ /* 0x000fe40000000f00 */
[----:B0-----:R-:W-:Y:S02]  /*e0d0*/  MOV R126, 0xffffffff ;  /* 0xffffffff007e7802 */ /* 0x001fe40000000f00 */
[----:B------:R-:W-:Y:S02]  /*e0e0*/  MOV R124, 0xe100 ;  /* 0x0000e100007c7802 */ /* 0x000fe40000000f00 */
[----:B-1234-:R-:W-:Y:S05]  /*e0f0*/  CALL.REL.NOINC `($__internal_174_$__cuda_sm70_shflsync_down) ;  /* 0x00000a4000007944 */ /* 0x01efea0003c00000 */
[----:B0-----:R-:W-:Y:S01]  /*e100*/  HFMA2.MMA R128, -RZ, RZ, 0, 2.384185791015625e-07 ;  /* 0x00000004ff807435 */ /* 0x001fe200000001ff */
[----:B-1----:R-:W-:Y:S02]  /*e110*/  MOV R241, R126 ;  /* 0x0000007e00f17202 */ /* 0x002fe40000000f00 */
[----:B------:R-:W-:Y:S02]  /*e120*/  MOV R129, R208 ;  /* 0x000000d000817202 */ /* 0x000fe40000000f00 */
[----:B------:R-:W-:Y:S02]  /*e130*/  MOV R127, 0x1f ;  /* 0x0000001f007f7802 */ /* 0x000fe40000000f00 */
[----:B------:R-:W-:-:S02]  /*e140*/  MOV R126, 0xffffffff ;  /* 0xffffffff007e7802 */ /* 0x000fc40000000f00 */
[----:B------:R-:W-:Y:S02]  /*e150*/  MOV R124, 0xe170 ;  /* 0x0000e170007c7802 */ /* 0x000fe40000000f00 */
[----:B------:R-:W-:Y:S05]  /*e160*/  CALL.REL.NOINC `($__internal_174_$__cuda_sm70_shflsync_down) ;  /* 0x000009d000007944 */ /* 0x000fea0003c00000 */
[----:B0-----:R-:W-:Y:S01]  /*e170*/  HFMA2.MMA R128, -RZ, RZ, 0, 2.384185791015625e-07 ;  /* 0x00000004ff807435 */ /* 0x001fe200000001ff */
[----:B-1----:R-:W-:Y:S02]  /*e180*/  MOV R243, R126 ;  /* 0x0000007e00f37202 */ /* 0x002fe40000000f00 */
[----:B------:R-:W-:Y:S02]  /*e190*/  MOV R129, R131 ;  /* 0x0000008300817202 */ /* 0x000fe40000000f00 */
[----:B------:R-:W-:Y:S02]  /*e1a0*/  MOV R127, 0x1f ;  /* 0x0000001f007f7802 */ /* 0x000fe40000000f00 */
[----:B------:R-:W-:Y:S02]  /*e1b0*/  MOV R126, 0xffffffff ;  /* 0xffffffff007e7802 */ /* 0x000fe40000000f00 */
[----:B------:R-:W-:Y:S02]  /*e1c0*/  MOV R124, 0xe1e0 ;  /* 0x0000e1e0007c7802 */ /* 0x000fe40000000f00 */
[----:B------:R-:W-:Y:S05]  /*e1d0*/  CALL.REL.NOINC `($__internal_174_$__cuda_sm70_shflsync_down) ;  /* 0x0000096000007944 */ /* 0x000fea0003c00000 */
[----:B01----:R-:W-:Y:S05]  /*e1e0*/  BRA `(.L_x_7385) ;  /* 0xffff93a000007947 */ /* 0x003fea000383ffff */
.L_x_7294:
[----:B------:R-:W-:Y:S01]  /*e1f0*/  HFMA2.MMA R128, -RZ, RZ, 0, 4.76837158203125e-07 ;  /* 0x00000008ff807435 */ /* 0x000fe200000001ff */
[----:B------:R-:W-:-:S02]  /*e200*/  MOV R129, R228 ;  /* 0x000000e400817202 */ /* 0x000fc40000000f00 */
[----:B------:R-:W-:Y:S02]  /*e210*/  MOV R127, 0x1f ;  /* 0x0000001f007f7802 */ /* 0x000fe40000000f00 */
[----:B0-----:R-:W-:Y:S02]  /*e220*/  MOV R126, 0xffffffff ;  /* 0xffffffff007e7802 */ /* 0x001fe40000000f00 */
[----:B------:R-:W-:Y:S02]  /*e230*/  MOV R124, 0xe250 ;  /* 0x0000e250007c7802 */ /* 0x000fe40000000f00 */
[----:B-1234-:R-:W-:Y:S05]  /*e240*/  CALL.REL.NOINC `($__internal_174_$__cuda_sm70_shflsync_down) ;  /* 0x000008f000007944 */ /* 0x01efea0003c00000 */
[----:B0-----:R-:W-:Y:S01]  /*e250*/  HFMA2.MMA R128, -RZ, RZ, 0, 4.76837158203125e-07 ;  /* 0x00000008ff807435 */ /* 0x001fe200000001ff */
[----:B-1----:R-:W-:Y:S02]  /*e260*/  MOV R199, R126 ;  /* 0x0000007e00c77202 */ /* 0x002fe40000000f00 */
[----:B------:R-:W-:Y:S02]  /*e270*/  MOV R129, R212 ;  /* 0x000000d400817202 */ /* 0x000fe40000000f00 */
[----:B------:R-:W-:Y:S02]  /*e280*/  MOV R127, 0x1f ;  /* 0x0000001f007f7802 */ /* 0x000fe40000000f00 */
[----:B------:R-:W-:-:S02]  /*e290*/  MOV R126, 0xffffffff ;  /* 0xffffffff007e7802 */ /* 0x000fc40000000f00 */
[----:B------:R-:W-:Y:S02]  /*e2a0*/  MOV R124, 0xe2c0 ;  /* 0x0000e2c0007c7802 */ /* 0x000fe40000000f00 */
[----:B------:R-:W-:Y:S05]  /*e2b0*/  CALL.REL.NOINC `($__internal_174_$__cuda_sm70_shflsync_down) ;  /* 0x0000088000007944 */ /* 0x000fea0003c00000 */
[----:B0-----:R-:W-:Y:S01]  /*e2c0*/  HFMA2.MMA R128, -RZ, RZ, 0, 4.76837158203125e-07 ;  /* 0x00000008ff807435 */ /* 0x001fe200000001ff */
[----:B-1----:R-:W-:Y:S02]  /*e2d0*/  MOV R241, R126 ;  /* 0x0000007e00f17202 */ /* 0x002fe40000000f00 */
[----:B------:R-:W-:Y:S02]  /*e2e0*/  MOV R129, R208 ;  /* 0x000000d000817202 */ /* 0x000fe40000000f00 */
[----:B------:R-:W-:Y:S02]  /*e2f0*/  MOV R127, 0x1f ;  /* 0x0000001f007f7802 */ /* 0x000fe40000000f00 */
[----:B------:R-:W-:Y:S02]  /*e300*/  MOV R126, 0xffffffff ;  /* 0xffffffff007e7802 */ /* 0x000fe40000000f00 */
[----:B------:R-:W-:Y:S02]  /*e310*/  MOV R124, 0xe330 ;  /* 0x0000e330007c7802 */ /* 0x000fe40000000f00 */
[----:B------:R-:W-:Y:S05]  /*e320*/  CALL.REL.NOINC `($__internal_174_$__cuda_sm70_shflsync_down) ;  /* 0x0000081000007944 */ /* 0x000fea0003c00000 */
[----:B0-----:R-:W-:Y:S01]  /*e330*/  HFMA2.MMA R128, -RZ, RZ, 0, 4.76837158203125e-07 ;  /* 0x00000008ff807435 */ /* 0x001fe200000001ff */
[----:B-1----:R-:W-:-:S02]  /*e340*/  MOV R243, R126 ;  /* 0x0000007e00f37202 */ /* 0x002fc40000000f00 */
[----:B------:R-:W-:Y:S02]  /*e350*/  MOV R129, R131 ;  /* 0x0000008300817202 */ /* 0x000fe40000000f00 */
[----:B------:R-:W-:Y:S02]  /*e360*/  MOV R127, 0x1f ;  /* 0x0000001f007f7802 */ /* 0x000fe40000000f00 */
[----:B------:R-:W-:Y:S02]  /*e370*/  MOV R126, 0xffffffff ;  /* 0xffffffff007e7802 */ /* 0x000fe40000000f00 */
[----:B------:R-:W-:Y:S02]  /*e380*/  MOV R124, 0xe3a0 ;  /* 0x0000e3a0007c7802 */ /* 0x000fe40000000f00 */
[----:B------:R-:W-:Y:S05]  /*e390*/  CALL.REL.NOINC `($__internal_174_$__cuda_sm70_shflsync_down) ;  /* 0x000007a000007944 */ /* 0x000fea0003c00000 */
[----:B01----:R-:W-:Y:S05]  /*e3a0*/  BRA `(.L_x_7386) ;  /* 0xffff933000007947 */ /* 0x003fea000383ffff */
.L_x_7297:
[----:B------:R-:W-:Y:S01]  /*e3b0*/  HFMA2.MMA R128, -RZ, RZ, 0, 9.5367431640625e-07 ;  /* 0x00000010ff807435 */ /* 0x000fe200000001ff */
[----:B------:R-:W-:Y:S02]  /*e3c0*/  MOV R129, R228 ;  /* 0x000000e400817202 */ /* 0x000fe40000000f00 */
[----:B------:R-:W-:Y:S02]  /*e3d0*/  MOV R127, 0x1f ;  /* 0x0000001f007f7802 */ /* 0x000fe40000000f00 */
[----:B0-----:R-:W-:-:S02]  /*e3e0*/  MOV R126, 0xffffffff ;  /* 0xffffffff007e7802 */ /* 0x001fc40000000f00 */
[----:B------:R-:W-:Y:S02]  /*e3f0*/  MOV R124, 0xe410 ;  /* 0x0000e410007c7802 */ /* 0x000fe40000000f00 */
[----:B-1234-:R-:W-:Y:S05]  /*e400*/  CALL.REL.NOINC `($__internal_174_$__cuda_sm70_shflsync_down) ;  /* 0x0000073000007944 */ /* 0x01efea0003c00000 */
[----:B-1----:R-:W-:Y:S01]  /*e410*/  MOV R199, R126 ;  /* 0x0000007e00c77202 */ /* 0x002fe20000000f00 */
[----:B0-----:R-:W-:Y:S05]  /*e420*/  BRA `(.L_x_7387) ;  /* 0xffff93d000007947 */ /* 0x001fea000383ffff */
.L_x_7298:
[----:B------:R-:W-:Y:S01]  /*e430*/  HFMA2.MMA R128, -RZ, RZ, 0, 9.5367431640625e-07 ;  /* 0x00000010ff807435 */ /* 0x000fe200000001ff */
[----:B------:R-:W-:Y:S02]  /*e440*/  MOV R129, R212 ;  /* 0x000000d400817202 */ /* 0x000fe40000000f00 */
[----:B------:R-:W-:Y:S02]  /*e450*/  MOV R127, 0x1f ;  /* 0x0000001f007f7802 */ /* 0x000fe40000000f00 */
[----:B0-----:R-:W-:Y:S02]  /*e460*/  MOV R126, 0xffffffff ;  /* 0xffffffff007e7802 */ /* 0x001fe40000000f00 */
[----:B------:R-:W-:Y:S02]  /*e470*/  MOV R124, 0xe490 ;  /* 0x0000e490007c7802 */ /* 0x000fe40000000f00 */
[----:B-1234-:R-:W-:Y:S05]  /*e480*/  CALL.REL.NOINC `($__internal_174_$__cuda_sm70_shflsync_down) ;  /* 0x000006b000007944 */ /* 0x01efea0003c00000 */
[----:B0-----:R-:W-:Y:S01]  /*e490*/  HFMA2.MMA R128, -RZ, RZ, 0, 9.5367431640625e-07 ;  /* 0x00000010ff807435 */ /* 0x001fe200000001ff */
[----:B-1----:R-:W-:Y:S02]  /*e4a0*/  MOV R241, R126 ;  /* 0x0000007e00f17202 */ /* 0x002fe40000000f00 */
[----:B------:R-:W-:-:S02]  /*e4b0*/  MOV R129, R208 ;  /* 0x000000d000817202 */ /* 0x000fc40000000f00 */
[----:B------:R-:W-:Y:S02]  /*e4c0*/  MOV R127, 0x1f ;  /* 0x0000001f007f7802 */ /* 0x000fe40000000f00 */
[----:B------:R-:W-:Y:S02]  /*e4d0*/  MOV R126, 0xffffffff ;  /* 0xffffffff007e7802 */ /* 0x000fe40000000f00 */
[----:B------:R-:W-:Y:S02]  /*e4e0*/  MOV R124, 0xe500 ;  /* 0x0000e500007c7802 */ /* 0x000fe40000000f00 */
[----:B------:R-:W-:Y:S05]  /*e4f0*/  CALL.REL.NOINC `($__internal_174_$__cuda_sm70_shflsync_down) ;  /* 0x0000064000007944 */ /* 0x000fea0003c00000 */
[----:B0-----:R-:W-:Y:S01]  /*e500*/  HFMA2.MMA R128, -RZ, RZ, 0, 9.5367431640625e-07 ;  /* 0x00000010ff807435 */ /* 0x001fe200000001ff */
[----:B-1----:R-:W-:Y:S02]  /*e510*/  MOV R243, R126 ;  /* 0x0000007e00f37202 */ /* 0x002fe40000000f00 */
[----:B------:R-:W-:Y:S02]  /*e520*/  MOV R129, R131 ;  /* 0x0000008300817202 */ /* 0x000fe40000000f00 */
[----:B------:R-:W-:Y:S02]  /*e530*/  MOV R127, 0x1f ;  /* 0x0000001f007f7802 */ /* 0x000fe40000000f00 */
[----:B------:R-:W-:-:S02]  /*e540*/  MOV R126, 0xffffffff ;  /* 0xffffffff007e7802 */ /* 0x000fc40000000f00 */
[----:B------:R-:W-:Y:S02]  /*e550*/  MOV R124, 0xe570 ;  /* 0x0000e570007c7802 */ /* 0x000fe40000000f00 */
[----:B------:R-:W-:Y:S05]  /*e560*/  CALL.REL.NOINC `($__internal_174_$__cuda_sm70_shflsync_down) ;  /* 0x000005d000007944 */ /* 0x000fea0003c00000 */
[----:B01----:R-:W-:Y:S05]  /*e570*/  BRA `(.L_x_7388) ;  /* 0xffff92c000007947 */ /* 0x003fea000383ffff */
.L_x_7301:
[----:B------:R-:W-:Y:S01]  /*e580*/  HFMA2.MMA R128, -RZ, RZ, 0, 0 ;  /* 0x00000000ff807435 */ /* 0x000fe200000001ff */
[----:B------:R-:W-:Y:S02]  /*e590*/  MOV R127, R228 ;  /* 0x000000e4007f7202 */ /* 0x000fe40000000f00 */
[----:B------:R-:W-:Y:S02]  /*e5a0*/  MOV R129, 0x1f ;  /* 0x0000001f00817802 */ /* 0x000fe40000000f00 */
[----:B0-----:R-:W-:Y:S02]  /*e5b0*/  MOV R126, 0xffffffff ;  /* 0xffffffff007e7802 */ /* 0x001fe40000000f00 */
[----:B------:R-:W-:Y:S02]  /*e5c0*/  MOV R124, 0xe5e0 ;  /* 0x0000e5e0007c7802 */ /* 0x000fe40000000f00 */
[----:B-1234-:R-:W-:Y:S05]  /*e5d0*/  CALL.REL.NOINC `($__internal_175_$__cuda_sm70_shflsync_idx_p) ;  /* 0x000005a000007944 */ /* 0x01efea0003c00000 */
        /* <DEDUP_REMOVED lines=21> */
[----:B0-----:R-:W-:Y:S01]  /*e730*/  HFMA2.MMA R128, -RZ, RZ, 0, 5.9604644775390625e-08 ;  /* 0x00000001ff807435 */ /* 0x001fe200000001ff */
[----:B-1----:R-:W-:-:S02]  /*e740*/  MOV R198, R126 ;  /* 0x0000007e00c67202 */ /* 0x002fc40000000f00 */
[----:B------:R-:W-:Y:S02]  /*e750*/  MOV R129, R228 ;  /* 0x000000e400817202 */ /* 0x000fe40000000f00 */
[----:B------:R-:W-:Y:S02]  /*e760*/  MOV R127, 0x1f ;  /* 0x0000001f007f7802 */ /* 0x000fe40000000f00 */
[----:B------:R-:W-:Y:S02]  /*e770*/  MOV R126, 0xffffffff ;  /* 0xffffffff007e7802 */ /* 0x000fe40000000f00 */
[----:B------:R-:W-:Y:S02]  /*e780*/  MOV R124, 0xe7a0 ;  /* 0x0000e7a0007c7802 */ /* 0x000fe40000000f00 */
[----:B------:R-:W-:Y:S05]  /*e790*/  CALL.REL.NOINC `($__internal_174_$__cuda_sm70_shflsync_down) ;  /* 0x000003a000007944 */ /* 0x000fea0003c00000 */
[----:B0-----:R-:W-:Y:S01]  /*e7a0*/  HFMA2.MMA R128, -RZ, RZ, 0, 5.9604644775390625e-08 ;  /* 0x00000001ff807435 */ /* 0x001fe200000001ff */
[----:B-1----:R-:W-:Y:S02]  /*e7b0*/  MOV R220, R126 ;  /* 0x0000007e00dc7202 */ /* 0x002fe40000000f00 */
[----:B------:R-:W-:Y:S02]  /*e7c0*/  MOV R129, R212 ;  /* 0x000000d400817202 */ /* 0x000fe40000000f00 */
[----:B------:R-:W-:-:S02]  /*e7d0*/  MOV R127, 0x1f ;  /* 0x0000001f007f7802 */ /* 0x000fc40000000f00 */
[----:B------:R-:W-:Y:S02]  /*e7e0*/  MOV R126, 0xffffffff ;  /* 0xffffffff007e7802 */ /* 0x000fe40000000f00 */
[----:B------:R-:W-:Y:S02]  /*e7f0*/  MOV R124, 0xe810 ;  /* 0x0000e810007c7802 */ /* 0x000fe40000000f00 */
[----:B------:R-:W-:Y:S05]  /*e800*/  CALL.REL.NOINC `($__internal_174_$__cuda_sm70_shflsync_down) ;  /* 0x0000033000007944 */ /* 0x000fea0003c00000 */
[----:B0-----:R-:W-:Y:S01]  /*e810*/  HFMA2.MMA R128, -RZ, RZ, 0, 5.9604644775390625e-08 ;  /* 0x00000001ff807435 */ /* 0x001fe200000001ff */
[----:B-1----:R-:W-:Y:S02]  /*e820*/  MOV R230, R126 ;  /* 0x0000007e00e67202 */ /* 0x002fe40000000f00 */
[----:B------:R-:W-:Y:S02]  /*e830*/  MOV R129, R208 ;  /* 0x000000d000817202 */ /* 0x000fe40000000f00 */
[----:B------:R-:W-:Y:S02]  /*e840*/  MOV R127, 0x1f ;  /* 0x0000001f007f7802 */ /* 0x000fe40000000f00 */
[----:B------:R-:W-:Y:S02]  /*e850*/  MOV R126, 0xffffffff ;  /* 0xffffffff007e7802 */ /* 0x000fe40000000f00 */
[----:B------:R-:W-:-:S02]  /*e860*/  MOV R124, 0xe880 ;  /* 0x0000e880007c7802 */ /* 0x000fc40000000f00 */
        /* <DEDUP_REMOVED lines=8> */
[-C--:B------:R-:W-:Y:S01]  /*e8f0*/  FMUL.FTZ R208, R120, R130.reuse ;  /* 0x0000008278d07220 */ /* 0x080fe20000410000 */
[----:B0-----:R-:W-:Y:S01]  /*e900*/  HFMA2.MMA R128, -RZ, RZ, 0, 0 ;  /* 0x00000000ff807435 */ /* 0x001fe200000001ff */
[----:B------:R-:W-:Y:S01]  /*e910*/  FMUL.FTZ R228, R123, R130 ;  /* 0x000000827be47220 */ /* 0x000fe20000410000 */
        /* <DEDUP_REMOVED lines=10> */
[----:B------:R-:W-:Y:S05]  /*e9c0*/  CALL.REL.NOINC `($__internal_175_$__cuda_sm70_shflsync_idx_p) ;  /* 0x000001b000007944 */ /* 0x000fea0003c00000 */
[----:B0-----:R-:W-:Y:S01]  /*e9d0*/  HFMA2.MMA R128, -RZ, RZ, 0, 0 ;  /* 0x00000000ff807435 */ /* 0x001fe200000001ff */
[----:B-1----:R-:W-:-:S02]  /*e9e0*/  MOV R238, R126 ;  /* 0x0000007e00ee7202 */ /* 0x002fc40000000f00 */
[----:B------:R-:W-:Y:S02]  /*e9f0*/  MOV R127, R121 ;  /* 0x00000079007f7202 */ /* 0x000fe40000000f00 */
[----:B------:R-:W-:Y:S02]  /*ea00*/  MOV R129, 0x1f ;  /* 0x0000001f00817802 */ /* 0x000fe40000000f00 */
[----:B------:R-:W-:Y:S02]  /*ea10*/  MOV R126, 0xffffffff ;  /* 0xffffffff007e7802 */ /* 0x000fe40000000f00 */
[----:B------:R-:W-:Y:S02]  /*ea20*/  MOV R124, 0xea40 ;  /* 0x0000ea40007c7802 */ /* 0x000fe40000000f00 */
[----:B------:R-:W-:Y:S05]  /*ea30*/  CALL.REL.NOINC `($__internal_175_$__cuda_sm70_shflsync_idx_p) ;  /* 0x0000014000007944 */ /* 0x000fea0003c00000 */
[----:B0-----:R-:W-:Y:S01]  /*ea40*/  HFMA2.MMA R128, -RZ, RZ, 0, 0 ;  /* 0x00000000ff807435 */ /* 0x001fe200000001ff */
[----:B-1----:R-:W-:Y:S02]  /*ea50*/  MOV R236, R126 ;  /* 0x0000007e00ec7202 */ /* 0x002fe40000000f00 */
[----:B------:R-:W-:Y:S02]  /*ea60*/  MOV R127, R122 ;  /* 0x0000007a007f7202 */ /* 0x000fe40000000f00 */
[----:B------:R-:W-:-:S02]  /*ea70*/  MOV R129, 0x1f ;  /* 0x0000001f00817802 */ /* 0x000fc40000000f00 */
[----:B------:R-:W-:Y:S02]  /*ea80*/  MOV R126, 0xffffffff ;  /* 0xffffffff007e7802 */ /* 0x000fe40000000f00 */
[----:B------:R-:W-:Y:S02]  /*ea90*/  MOV R124, 0xeab0 ;  /* 0x0000eab0007c7802 */ /* 0x000fe40000000f00 */
[----:B------:R-:W-:Y:S05]  /*eaa0*/  CALL.REL.NOINC `($__internal_175_$__cuda_sm70_shflsync_idx_p) ;  /* 0x000000d000007944 */ /* 0x000fea0003c00000 */
[----:B0-----:R-:W-:Y:S01]  /*eab0*/  HFMA2.MMA R128, -RZ, RZ, 0, 0 ;  /* 0x00000000ff807435 */ /* 0x001fe200000001ff */
[----:B-1----:R-:W-:Y:S02]  /*eac0*/  MOV R234, R126 ;  /* 0x0000007e00ea7202 */ /* 0x002fe40000000f00 */
[----:B------:R-:W-:Y:S02]  /*ead0*/  MOV R127, R123 ;  /* 0x0000007b007f7202 */ /* 0x000fe40000000f00 */
[----:B------:R-:W-:Y:S02]  /*eae0*/  MOV R129, 0x1f ;  /* 0x0000001f00817802 */ /* 0x000fe40000000f00 */
[----:B------:R-:W-:Y:S02]  /*eaf0*/  MOV R126, 0xffffffff ;  /* 0xffffffff007e7802 */ /* 0x000fe40000000f00 */
[----:B------:R-:W-:-:S02]  /*eb00*/  MOV R124, 0xeb20 ;  /* 0x0000eb20007c7802 */ /* 0x000fc40000000f00 */
[----:B------:R-:W-:Y:S05]  /*eb10*/  CALL.REL.NOINC `($__internal_175_$__cuda_sm70_shflsync_idx_p) ;  /* 0x0000006000007944 */ /* 0x000fea0003c00000 */
[----:B01----:R-:W-:Y:S01]  /*eb20*/  MOV R127, R126 ;  /* 0x0000007e007f7202 */ /* 0x003fe20000000f00 */
[----:B------:R-:W-:Y:S05]  /*eb30*/  BRA `(.L_x_7389) ;  /* 0xffff8f2000007947 */ /* 0x000fea000383ffff */
        .weak           $__internal_174_$__cuda_sm70_shflsync_down
        .type           $__internal_174_$__cuda_sm70_shflsync_down,@function
        .size           $__internal_174_$__cuda_sm70_shflsync_down,($__internal_175_$__cuda_sm70_shflsync_idx_p - $__internal_174_$__cuda_sm70_shflsync_down)
$__internal_174_$__cuda_sm70_shflsync_down:
[----:B------:R-:W-:Y:S01]  /*eb40*/  HFMA2.MMA R125, -RZ, RZ, 0, 0 ;  /* 0x00000000ff7d7435 */ /* 0x000fe200000001ff */
[----:B------:R-:W-:Y:S04]  /*eb50*/  WARPSYNC R126 ;  /* 0x0000007e00007348 */ /* 0x000fe80003800000 */
[----:B------:R0:W1:Y:S01]  /*eb60*/  SHFL.DOWN PT, R126, R129, R128, R127 ;  /* 0x08000080817e7389 */ /* 0x00006200000e007f */
[----:B------:R-:W-:Y:S05]  /*eb70*/  RET.REL.NODEC R124 `(_Z25selective_scan_bwd_kernelI32Selective_Scan_bwd_kernel_traitsILi64ELi16ELb1ELb1ELb0ELb1ELb0EfN3c107complexIfEEEEv12SSMParamsBwd) ;  /* 0xffff14807c007950 */ /* 0x000fea0003c3ffff */
        .weak           $__internal_175_$__cuda_sm70_shflsync_idx_p
        .type           $__internal_175_$__cuda_sm70_shflsync_idx_p,@function
        .size           $__internal_175_$__cuda_sm70_shflsync_idx_p,($__internal_176_$__cuda_sm70_shflsync_up - $__internal_175_$__cuda_sm70_shflsync_idx_p)
$__internal_175_$__cuda_sm70_shflsync_idx_p:
[----:B------:R-:W-:Y:S01]  /*eb80*/  MOV R125, 0x0 ;  /* 0x00000000007d7802 */ /* 0x000fe20000000f00 */
[----:B------:R-:W-:Y:S04]  /*eb90*/  WARPSYNC R126 ;  /* 0x0000007e00007348 */ /* 0x000fe80003800000 */
[----:B------:R0:W1:Y:S01]  /*eba0*/  SHFL.IDX PT, R126, R127, R128, R129 ;  /* 0x000000807f7e7389 */ /* 0x00006200000e0081 */
[----:B------:R-:W-:Y:S05]  /*ebb0*/  RET.REL.NODEC R124 `(_Z25selective_scan_bwd_kernelI32Selective_Scan_bwd_kernel_traitsILi64ELi16ELb1ELb1ELb0ELb1ELb0EfN3c107complexIfEEEEv12SSMParamsBwd) ;  /* 0xffff14407c007950 */ /* 0x000fea0003c3ffff */
        .weak           $__internal_176_$__cuda_sm70_shflsync_up
        .type           $__internal_176_$__cuda_sm70_shflsync_up,@function
        .size           $__internal_176_$__cuda_sm70_shflsync_up,(.L_x_14611 - $__internal_176_$__cuda_sm70_shflsync_up)
$__internal_176_$__cuda_sm70_shflsync_up:
[----:B------:R-:W-:Y:S01]  /*ebc0*/  HFMA2.MMA R125, -RZ, RZ, 0, 0 ;  /* 0x00000000ff7d7435 */ /* 0x000fe200000001ff */
[----:B------:R-:W-:Y:S04]  /*ebd0*/  WARPSYNC R129 ;  /* 0x0000008100007348 */ /* 0x000fe80003800000 */
[----:B------:R0:W1:Y:S01]  /*ebe0*/  SHFL.UP PT, R129, R232, R231, R230 ;  /* 0x040000e7e8817389 */ /* 0x00006200000e00e6 */
[----:B------:R-:W-:Y:S05]  /*ebf0*/  RET.REL.NODEC R124 `(_Z25selective_scan_bwd_kernelI32Selective_Scan_bwd_kernel_traitsILi64ELi16ELb1ELb1ELb0ELb1ELb0EfN3c107complexIfEEEEv12SSMParamsBwd) ;  /* 0xffff14007c007950 */ /* 0x000fea0003c3ffff */
.L_x_7390:
        /* <DEDUP_REMOVED lines=16> */
.L_x_14611:


//--------------------- .text._Z25selective_scan_bwd_kernelI32Selective_Scan_bwd_kernel_traitsILi64ELi16ELb1ELb1ELb0ELb1ELb1EfN3c107complexIfEEEEv12SSMParamsBwd --------------------------
	.section	.text._Z25selective_scan_bwd_kernelI32Selective_Scan_bwd_kernel_traitsILi64ELi16ELb1ELb1ELb0ELb1ELb1EfN3c107complexIfEEEEv12SSMParamsBwd,"ax",@progbits
	.sectioninfo	@"SHI_REGISTERS=252"
	.align	128
        .global         _Z25selective_scan_bwd_kernelI32Selective_Scan_bwd_kernel_traitsILi64ELi16ELb1ELb1ELb0ELb1ELb1EfN3c107complexIfEEEEv12SSMParamsBwd
        .type           _Z25selective_scan_bwd_kernelI32Selective_Scan_bwd_kernel_traitsILi64ELi16ELb1ELb1ELb0ELb1ELb1EfN3c107complexIfEEEEv12SSMParamsBwd,@function
        .size           _Z25selective_scan_bwd_kernelI32Selective_Scan_bwd_kernel_traitsILi64ELi16ELb1ELb1ELb0ELb1ELb1EfN3c107complexIfEEEEv12SSMParamsBwd,(.L_x_14614 - _Z25selective_scan_bwd_kernelI32Selective_Scan_bwd_kernel_traitsILi64ELi16ELb1ELb1ELb0ELb1ELb1EfN3c107complexIfEEEEv12SSMParamsBwd)
        .other          _Z25selective_scan_bwd_kernelI32Selective_Scan_bwd_kernel_traitsILi64ELi16ELb1ELb1ELb0ELb1ELb1EfN3c107complexIfEEEEv12SSMParamsBwd,@"STO_CUDA_ENTRY STV_DEFAULT"
_Z25selective_scan_bwd_kernelI32Selective_Scan_bwd_kernel_traitsILi64ELi16ELb1ELb1ELb0ELb1ELb1EfN3c107complexIfEEEEv12SSMParamsBwd:
.text._Z25selective_scan_bwd_kernelI32Selective_Scan_bwd_kernel_traitsILi64ELi16ELb1ELb1ELb0ELb1ELb1EfN3c107complexIfEEEEv12SSMParamsBwd:
        /* <DEDUP_REMOVED lines=163> */
.L_x_7527:
        /* <DEDUP_REMOVED lines=35> */
[----:B-----5:R4:W-:Y:S01]  /*0c60*/  STS.128 [R159.X16+0x600], R24 ;  /* 0x000600189f007388 */ /* 0x0209e2000000cc00 */
[----:B------:R-:W-:-:S06]  /*0c70*/  NOP ;  /* 0x0000000000007918 */ /* 0x000fcc0000000000 */
[----:B------:R-:W-:Y:S04]  /*0c80*/  LDS.128 R28, [R158.X16+0x10] ;  /* 0x000010009e1c7984 */ /* 0x000fe8000000cc00 */
[----:B------:R-:W-:Y:S04]  /*0c90*/  LDS.128 R8, [R158.X16+0x20] ;  /* 0x000020009e087984 */ /* 0x000fe8000000cc00 */
[----:B------:R-:W-:Y:S04]  /*0ca0*/  LDS.128 R4, [R158.X16+0x30] ;  /* 0x000030009e047984 */ /* 0x000fe8000000cc00 */
[----:B------:R-:W4:Y:S04]  /*0cb0*/  LDS.128 R32, [R158.X16] ;  /* 0x000000009e207984 */ /* 0x000f28000000cc00 */
[----:B------:R-:W-:Y:S06]  /*0cc0*/  BAR.SYNC.DEFER_BLOCKING 0x0 ;  /* 0x0000000000007b1d */ /* 0x000fec0000010000 */
[----:B0-----:R-:W5:Y:S04]  /*0cd0*/  LDG.E.128 R12, [R2.64] ;  /* 0x0000001a020c7981 */ /* 0x001f68000c1e1d00 */
[----:B---3--:R-:W3:Y:S04]  /*0ce0*/  LDG.E.128 R16, [R2.64+0x200] ;  /* 0x0002001a02107981 */ /* 0x008ee8000c1e1d00 */
[----:B--2---:R-:W2:Y:S04]  /*0cf0*/  LDG.E.128 R20, [R2.64+0x400] ;  /* 0x0004001a02147981 */ /* 0x004ea8000c1e1d00 */
        /* <DEDUP_REMOVED lines=20> */
[----:B---3--:R0:W-:Y:S04]  /*0e40*/  STS.128 [R159.X16+0x200], R16 ;  /* 0x000200109f007388 */ /* 0x0081e8000000cc00 */
[----:B--2---:R0:W-:Y:S04]  /*0e50*/  STS.128 [R159.X16+0x400], R20 ;  /* 0x000400149f007388 */ /* 0x0041e8000000cc00 */
[----:B----4-:R0:W-:Y:S01]  /*0e60*/  STS.128 [R159.X16+0x600], R24 ;  /* 0x000600189f007388 */ /* 0x0101e2000000cc00 */
        /* <DEDUP_REMOVED lines=33> */
.L_x_7393:
[----:B------:R-:W-:Y:S05]  /*1080*/  BSYNC B0 ;  /* 0x0000000000007941 */ /* 0x000fea0003800000 */
.L_x_7392:
        /* <DEDUP_REMOVED lines=35> */
.L_x_7395:
[----:B------:R-:W-:Y:S05]  /*12c0*/  BSYNC B0 ;  /* 0x0000000000007941 */ /* 0x000fea0003800000 */
.L_x_7394:
        /* <DEDUP_REMOVED lines=35> */
.L_x_7397:
[----:B------:R-:W-:Y:S05]  /*1500*/  BSYNC B0 ;  /* 0x0000000000007941 */ /* 0x000fea0003800000 */
.L_x_7396:
        /* <DEDUP_REMOVED lines=35> */
.L_x_7399:
[----:B------:R-:W-:Y:S05]  /*1740*/  BSYNC B0 ;  /* 0x0000000000007941 */ /* 0x000fea0003800000 */
.L_x_7398:
        /* <DEDUP_REMOVED lines=35> */
.L_x_7401:
[----:B------:R-:W-:Y:S05]  /*1980*/  BSYNC B0 ;  /* 0x0000000000007941 */ /* 0x000fea0003800000 */
.L_x_7400:
        /* <DEDUP_REMOVED lines=35> */
.L_x_7403:
[----:B------:R-:W-:Y:S05]  /*1bc0*/  BSYNC B0 ;  /* 0x0000000000007941 */ /* 0x000fea0003800000 */
.L_x_7402:
        /* <DEDUP_REMOVED lines=35> */
.L_x_7405:
[----:B------:R-:W-:Y:S05]  /*1e00*/  BSYNC B0 ;  /* 0x0000000000007941 */ /* 0x000fea0003800000 */
.L_x_7404:
        /* <DEDUP_REMOVED lines=35> */
.L_x_7407:
[----:B------:R-:W-:Y:S05]  /*2040*/  BSYNC B0 ;  /* 0x0000000000007941 */ /* 0x000fea0003800000 */
.L_x_7406:
        /* <DEDUP_REMOVED lines=35> */
.L_x_7409:
[----:B------:R-:W-:Y:S05]  /*2280*/  BSYNC B0 ;  /* 0x0000000000007941 */ /* 0x000fea0003800000 */
.L_x_7408:
        /* <DEDUP_REMOVED lines=34> */
.L_x_7411:
[----:B------:R-:W-:Y:S05]  /*24b0*/  BSYNC B0 ;  /* 0x0000000000007941 */ /* 0x000fea0003800000 */
.L_x_7410:
        /* <DEDUP_REMOVED lines=33> */
.L_x_7413:
[----:B------:R-:W-:Y:S05]  /*26d0*/  BSYNC B0 ;  /* 0x0000000000007941 */ /* 0x000fea0003800000 */
.L_x_7412:
        /* <DEDUP_REMOVED lines=33> */
.L_x_7415:
[----:B------:R-:W-:Y:S05]  /*28f0*/  BSYNC B0 ;  /* 0x0000000000007941 */ /* 0x000fea0003800000 */
.L_x_7414:
        /* <DEDUP_REMOVED lines=33> */
.L_x_7417:
[----:B------:R-:W-:Y:S05]  /*2b10*/  BSYNC B0 ;  /* 0x0000000000007941 */ /* 0x000fea0003800000 */
.L_x_7416:
        /* <DEDUP_REMOVED lines=33> */
.L_x_7419:
[----:B------:R-:W-:Y:S05]  /*2d30*/  BSYNC B0 ;  /* 0x0000000000007941 */ /* 0x000fea0003800000 */
.L_x_7418:
        /* <DEDUP_REMOVED lines=33> */
.L_x_7421:
[----:B------:R-:W-:Y:S05]  /*2f50*/  BSYNC B0 ;  /* 0x0000000000007941 */ /* 0x000fea0003800000 */
.L_x_7420:
        /* <DEDUP_REMOVED lines=33> */
.L_x_7423:
[----:B------:R-:W-:Y:S05]  /*3170*/  BSYNC B0 ;  /* 0x0000000000007941 */ /* 0x000fea0003800000 */
.L_x_7422:
        /* <DEDUP_REMOVED lines=40> */
[----:B0-----:R-:W-:Y:S01]  /*3400*/  MOV R2, UR7 ;  /* 0x0000000700027c02 */ /* 0x001fe20008000f00 */
[----:B------:R-:W-:-:S03]  /*3410*/  ULDC.64 UR24, c[0x0][0x2f0] ;  /* 0x0000bc0000187ab9 */ /* 0x000fc60000000a00 */
[----:B------:R-:W-:Y:S01]  /*3420*/  MOV R3, UR8 ;  /* 0x0000000800037c02 */ /* 0x000fe20008000f00 */
[----:B------:R-:W-:-:S04]  /*3430*/  ULDC.64 UR8, c[0x0][0x2e8] ;  /* 0x0000ba0000087ab9 */ /* 0x000fc80000000a00 */
[----:B------:R-:W-:Y:S01]  /*3440*/  IMAD.WIDE R2, R0, 0x10, R2 ;  /* 0x0000001000027825 */ /* 0x000fe200078e0202 */
[----:B--2---:R0:W-:Y:S04]  /*3450*/  STS.128 [R159.X16], R28 ;  /* 0x0000001c9f007388 */ /* 0x0041e8000000cc00 */
[----:B---3--:R-:W-:Y:S04]  /*3460*/  STS.128 [R159.X16+0x200], R32 ;  /* 0x000200209f007388 */ /* 0x008fe8000000cc00 */
[----:B----4-:R2:W-:Y:S04]  /*3470*/  STS.128 [R159.X16+0x400], R48 ;  /* 0x000400309f007388 */ /* 0x0105e8000000cc00 */
[----:B-----5:R3:W-:Y:S01]  /*3480*/  STS.128 [R159.X16+0x600], R52 ;  /* 0x000600349f007388 */ /* 0x0207e2000000cc00 */
[----:B------:R-:W-:-:S06]  /*3490*/  NOP ;  /* 0x0000000000007918 */ /* 0x000fcc0000000000 */
[----:B------:R-:W4:Y:S04]  /*34a0*/  LDS.128 R40, [R158.X16] ;  /* 0x000000009e287984 */ /* 0x000f28000000cc00 */
[----:B------:R-:W2:Y:S04]  /*34b0*/  LDS.128 R36, [R158.X16+0x10] ;  /* 0x000010009e247984 */ /* 0x000ea8000000cc00 */
[----:B------:R-:W1:Y:S04]  /*34c0*/  LDS.128 R24, [R158.X16+0x20] ;  /* 0x000020009e187984 */ /* 0x000e68000000cc00 */
[----:B------:R-:W1:Y:S04]  /*34d0*/  LDS.128 R20, [R158.X16+0x30] ;  /* 0x000030009e147984 */ /* 0x000e68000000cc00 */
[----:B------:R-:W-:Y:S06]  /*34e0*/  BAR.SYNC.DEFER_BLOCKING 0x0 ;  /* 0x0000000000007b1d */ /* 0x000fec0000010000 */
[----:B0-----:R0:W5:Y:S04]  /*34f0*/  LDG.E.128 R28, [R2.64] ;  /* 0x0000001a021c7981 */ /* 0x001168000c1e1d00 */
[----:B------:R0:W5:Y:S04]  /*3500*/  LDG.E.128 R44, [R2.64+0x200] ;  /* 0x0002001a022c7981 */ /* 0x000168000c1e1d00 */
[----:B--2---:R0:W2:Y:S04]  /*3510*/  LDG.E.128 R48, [R2.64+0x400] ;  /* 0x0004001a02307981 */ /* 0x0040a8000c1e1d00 */
[----:B---3--:R0:W3:Y:S01]  /*3520*/  LDG.E.128 R52, [R2.64+0x600] ;  /* 0x0006001a02347981 */ /* 0x0080e2000c1e1d00 */
[----:B----4-:R-:W-:Y:S01]  /*3530*/  FMUL.FTZ R32, R40, -1.4426950216293334961 ;  /* 0xbfb8aa3b28207820 */ /* 0x010fe20000410000 */
[----:B------:R-:W-:Y:S01]  /*3540*/  LEA R139, R162, R139, 0x2 ;  /* 0x0000008ba28b7211 */ /* 0x000fe200078e10ff */
[----:B------:R-:W-:Y:S01]  /*3550*/  FMUL.FTZ R33, R41, -1.4426950216293334961 ;  /* 0xbfb8aa3b29217820 */ /* 0x000fe20000410000 */
[----:B------:R-:W-:Y:S01]  /*3560*/  UIMAD UR7, UR13, UR8, URZ ;  /* 0x000000080d0772a4 */ /* 0x000fe2000f8e023f */
[----:B------:R-:W-:Y:S01]  /*3570*/  FMUL.FTZ R34, R42, -1.4426950216293334961 ;  /* 0xbfb8aa3b2a227820 */ /* 0x000fe20000410000 */
[----:B------:R-:W-:Y:S01]  /*3580*/  ISETP.NE.U32.AND P0, PT, RZ, c[0x0][0x270], PT ;  /* 0x00009c00ff007a0c */ /* 0x000fe20003f05070 */
[----:B------:R-:W-:Y:S01]  /*3590*/  FMUL.FTZ R35, R43, -1.4426950216293334961 ;  /* 0xbfb8aa3b2b237820 */ /* 0x000fe20000410000 */
[----:B------:R-:W4:Y:S01]  /*35a0*/  MUFU.EX2 R32, R32 ;  /* 0x0000002000207308 */ /* 0x000f220000000800 */
[----:B------:R-:W-:Y:S01]  /*35b0*/  FMUL.FTZ R56, R36, -1.4426950216293334961 ;  /* 0xbfb8aa3b24387820 */ /* 0x000fe20000410000 */
[----:B------:R-:W-:Y:S01]  /*35c0*/  UIMAD UR7, UR12, UR9, UR7 ;  /* 0x000000090c0772a4 */ /* 0x000fe2000f8e0207 */
[----:B0-----:R-:W-:Y:S01]  /*35d0*/  FMUL.FTZ R2, R37, -1.4426950216293334961 ;  /* 0xbfb8aa3b25027820 */ /* 0x001fe20000410000 */
[----:B------:R-:W-:Y:S01]  /*35e0*/  UIMAD.WIDE.U32 UR8, UR12, UR8, UR36 ;  /* 0x000000080c0872a5 */ /* 0x000fe2000f8e0024 */
[----:B------:R-:W-:Y:S01]  /*35f0*/  FMUL.FTZ R57, R38, -1.4426950216293334961 ;  /* 0xbfb8aa3b26397820 */ /* 0x000fe20000410000 */
[----:B------:R-:W-:Y:S01]  /*3600*/  ISETP.NE.AND.EX P0, PT, RZ, c[0x0][0x274], PT, P0 ;  /* 0x00009d00ff007a0c */ /* 0x000fe20003f05300 */
[----:B-1----:R-:W-:Y:S01]  /*3610*/  FMUL.FTZ R59, R24, -1.4426950216293334961 ;  /* 0xbfb8aa3b183b7820 */ /* 0x002fe20000410000 */
[----:B------:R-:W0:Y:S01]  /*3620*/  MUFU.EX2 R33, R33 ;  /* 0x0000002100217308 */ /* 0x000e220000000800 */
[----:B------:R-:W-:Y:S01]  /*3630*/  FMUL.FTZ R58, R39, -1.4426950216293334961 ;  /* 0xbfb8aa3b273a7820 */ /* 0x000fe20000410000 */
[----:B------:R-:W-:Y:S01]  /*3640*/  UIADD3 UR9, UR9, UR7, URZ ;  /* 0x0000000709097290 */ /* 0x000fe2000fffe03f */
[----:B------:R-:W-:Y:S01]  /*3650*/  FMUL.FTZ R62, R20, -1.4426950216293334961 ;  /* 0xbfb8aa3b143e7820 */ /* 0x000fe20000410000 */
[----:B------:R-:W-:Y:S01]  /*3660*/  UIMAD UR7, UR11, UR24, URZ ;  /* 0x000000180b0772a4 */ /* 0x000fe2000f8e023f */
[----:B------:R-:W-:Y:S01]  /*3670*/  FMUL.FTZ R61, R25, -1.4426950216293334961 ;  /* 0xbfb8aa3b193d7820 */ /* 0x000fe20000410000 */
[----:B------:R-:W-:Y:S01]  /*3680*/  UIMAD.WIDE.U32 UR8, UR10, UR24, UR8 ;  /* 0x000000180a0872a5 */ /* 0x000fe2000f8e0008 */
[----:B------:R-:W-:Y:S01]  /*3690*/  FMUL.FTZ R66, R22, -1.4426950216293334961 ;  /* 0xbfb8aa3b16427820 */ /* 0x000fe20000410000 */
[----:B------:R-:W1:Y:S01]  /*36a0*/  MUFU.EX2 R34, R34 ;  /* 0x0000002200227308 */ /* 0x000e620000000800 */
[----:B----4-:R-:W-:Y:S01]  /*36b0*/  FADD.FTZ R32, R32, 1 ;  /* 0x3f80000020207421 */ /* 0x010fe20000010000 */
[----:B------:R-:W-:Y:S01]  /*36c0*/  UIMAD UR7, UR10, UR25, UR7 ;  /* 0x000000190a0772a4 */ /* 0x000fe2000f8e0207 */
[----:B------:R-:W-:-:S02]  /*36d0*/  FMUL.FTZ R67, R23, -1.4426950216293334961 ;  /* 0xbfb8aa3b17437820 */ /* 0x000fc40000410000 */
[----:B------:R-:W-:Y:S02]  /*36e0*/  ULDC.64 UR24, c[0x0][0x338] ;  /* 0x0000ce0000187ab9 */ /* 0x000fe40000000a00 */
[----:B------:R-:W-:Y:S01]  /*36f0*/  UIADD3 UR9, UR9, UR7, URZ ;  /* 0x0000000709097290 */ /* 0x000fe2000fffe03f */
[----:B------:R-:W-:Y:S01]  /*3700*/  MUFU.EX2 R35, R35 ;  /* 0x0000002300237308 */ /* 0x000fe20000000800 */
[----:B0-----:R-:W-:Y:S01]  /*3710*/  FADD.FTZ R33, R33, 1 ;  /* 0x3f80000021217421 */ /* 0x001fe20000010000 */
[----:B------:R-:W-:-:S04]  /*3720*/  ULEA UR7, UP0, UR8, UR24, 0x2 ;  /* 0x0000001808077291 */ /* 0x000fc8000f80103f */
[----:B------:R-:W-:Y:S02]  /*3730*/  ULEA.HI.X UR8, UR8, UR25, UR9, 0x2, UP0 ;  /* 0x0000001908087291 */ /* 0x000fe400080f1409 */
[----:B------:R0:W4:Y:S01]  /*3740*/  MUFU.EX2 R60, R56 ;  /* 0x00000038003c7308 */ /* 0x0001220000000800 */
[----:B-1----:R-:W-:-:S07]  /*3750*/  FADD.FTZ R34, R34, 1 ;  /* 0x3f80000022227421 */ /* 0x002fce0000010000 */
[----:B------:R1:W-:Y:S01]  /*3760*/  MUFU.EX2 R3, R2 ;  /* 0x0000000200037308 */ /* 0x0003e20000000800 */
[----:B0-----:R-:W-:-:S07]  /*3770*/  FMUL.FTZ R56, R26, -1.4426950216293334961 ;  /* 0xbfb8aa3b1a387820 */ /* 0x001fce0000410000 */
[----:B------:R-:W0:Y:S01]  /*3780*/  MUFU.EX2 R63, R57 ;  /* 0x00000039003f7308 */ /* 0x000e220000000800 */
[----:B-1----:R-:W-:Y:S02]  /*3790*/  FMUL.FTZ R2, R27, -1.4426950216293334961 ;  /* 0xbfb8aa3b1b027820 */ /* 0x002fe40000410000 */
[----:B----4-:R-:W-:-:S05]  /*37a0*/  FADD.FTZ R60, R60, 1 ;  /* 0x3f8000003c3c7421 */ /* 0x010fca0000010000 */
[----:B------:R-:W-:Y:S08]  /*37b0*/  MUFU.EX2 R65, R59 ;  /* 0x0000003b00417308 */ /* 0x000ff00000000800 */
[----:B------:R-:W1:Y:S01]  /*37c0*/  MUFU.EX2 R74, R56 ;  /* 0x00000038004a7308 */ /* 0x000e620000000800 */
[----:B0-----:R-:W-:-:S07]  /*37d0*/  FADD.FTZ R63, R63, 1 ;  /* 0x3f8000003f3f7421 */ /* 0x001fce0000010000 */
[----:B------:R0:W4:Y:S08]  /*37e0*/  MUFU.EX2 R76, R2 ;  /* 0x00000002004c7308 */ /* 0x0001300000000800 */
[----:B------:R-:W-:Y:S01]  /*37f0*/  MUFU.RCP R57, R32 ;  /* 0x0000002000397308 */ /* 0x000fe20000001000 */
[----:B0-----:R-:W-:Y:S02]  /*3800*/  FADD.FTZ R2, R35, 1 ;  /* 0x3f80000023027421 */ /* 0x001fe40000010000 */
[----:B-1----:R-:W-:-:S05]  /*3810*/  FADD.FTZ R74, R74, 1 ;  /* 0x3f8000004a4a7421 */ /* 0x002fca0000010000 */
[----:B------:R-:W-:Y:S01]  /*3820*/  MUFU.RCP R56, R33 ;  /* 0x0000002100387308 */ /* 0x000fe20000001000 */
[----:B----4-:R-:W-:-:S07]  /*3830*/  FADD.FTZ R76, R76, 1 ;  /* 0x3f8000004c4c7421 */ /* 0x010fce0000010000 */
[----:B------:R-:W-:Y:S08]  /*3840*/  MUFU.RCP R59, R34 ;  /* 0x00000022003b7308 */ /* 0x000ff00000001000 */
[----:B------:R0:W1:Y:S08]  /*3850*/  MUFU.EX2 R64, R58 ;  /* 0x0000003a00407308 */ /* 0x0000700000000800 */
[----:B------:R4:W1:Y:S01]  /*3860*/  MUFU.EX2 R77, R62 ;  /* 0x0000003e004d7308 */ /* 0x0008620000000800 */
[----:B0-----:R-:W-:-:S07]  /*3870*/  FMUL.FTZ R58, R21, -1.4426950216293334961 ;  /* 0xbfb8aa3b153a7820 */ /* 0x001fce0000410000 */
[----:B------:R-:W0:Y:S01]  /*3880*/  MUFU.EX2 R78, R58 ;  /* 0x0000003a004e7308 */ /* 0x000e220000000800 */
[----:B----4-:R-:W-:Y:S02]  /*3890*/  FADD.FTZ R62, R3, 1 ;  /* 0x3f800000033e7421 */ /* 0x010fe40000010000 */
[----:B-1----:R-:W-:Y:S02]  /*38a0*/  FADD.FTZ R64, R64, 1 ;  /* 0x3f80000040407421 */ /* 0x002fe40000010000 */
[----:B------:R-:W-:-:S03]  /*38b0*/  FADD.FTZ R3, -R57, 1 ;  /* 0x3f80000039037421 */ /* 0x000fc60000010100 */
[----:B------:R-:W1:Y:S01]  /*38c0*/  MUFU.EX2 R69, R61 ;  /* 0x0000003d00457308 */ /* 0x000e620000000800 */
[----:B------:R-:W-:-:S07]  /*38d0*/  FADD.FTZ R77, R77, 1 ;  /* 0x3f8000004d4d7421 */ /* 0x000fce0000010000 */
[----:B------:R4:W1:Y:S01]  /*38e0*/  MUFU.RCP R58, R2 ;  /* 0x00000002003a7308 */ /* 0x0008620000001000 */
[----:B0-----:R-:W-:-:S07]  /*38f0*/  FADD.FTZ R78, R78, 1 ;  /* 0x3f8000004e4e7421 */ /* 0x001fce0000010000 */
[----:B------:R-:W-:Y:S01]  /*3900*/  MUFU.RCP R61, R60 ;  /* 0x0000003c003d7308 */ /* 0x000fe20000001000 */
[----:B----4-:R-:W-:Y:S01]  /*3910*/  MOV R2, c[0x0][0x16c] ;  /* 0x00005b0000027a02 */ /* 0x010fe20000000f00 */
[----:B-1----:R-:W-:-:S03]  /*3920*/  FADD.FTZ R69, R69, 1 ;  /* 0x3f80000045457421 */ /* 0x002fc60000010000 */
[----:B------:R-:W-:Y:S01]  /*3930*/  ISETP.GE.AND P1, PT, R2, 0x1, PT ;  /* 0x000000010200780c */ /* 0x000fe20003f26270 */
[----:B------:R-:W-:Y:S02]  /*3940*/  FADD.FTZ R2, -R56, 1 ;  /* 0x3f80000038027421 */ /* 0x000fe40000010100 */
[----:B------:R-:W-:Y:S08]  /*3950*/  MUFU.RCP R62, R62 ;  /* 0x0000003e003e7308 */ /* 0x000ff00000001000 */
[----:B------:R-:W0:Y:S08]  /*3960*/  MUFU.RCP R63, R63 ;  /* 0x0000003f003f7308 */ /* 0x000e300000001000 */
[----:B------:R1:W4:Y:S08]  /*3970*/  MUFU.RCP R60, R64 ;  /* 0x00000040003c7308 */ /* 0x0003300000001000 */
[----:B------:R4:W4:Y:S01]  /*3980*/  MUFU.EX2 R79, R66 ;  /* 0x00000042004f7308 */ /* 0x0009220000000800 */
[----:B-1----:R-:W-:-:S02]  /*3990*/  FMUL.FTZ R64, R43, R58 ;  /* 0x0000003a2b407220 */ /* 0x002fc40000410000 */
[----:B0-----:R-:W-:-:S04]  /*39a0*/  FMUL.FTZ R71, R38, R63 ;  /* 0x0000003f26477220 */ /* 0x001fc80000410000 */
[----:B------:R-:W-:Y:S01]  /*39b0*/  FMUL.FTZ R121, R14, R71 ;  /* 0x000000470e797220 */ /* 0x000fe20000410000 */
[----:B------:R0:W1:Y:S01]  /*39c0*/  MUFU.EX2 R80, R67 ;  /* 0x0000004300507308 */ /* 0x0000620000000800 */
[----:B----4-:R-:W-:Y:S02]  /*39d0*/  FMUL.FTZ R66, R37, R62 ;  /* 0x0000003e25427220 */ /* 0x010fe40000410000 */
[----:B------:R-:W-:-:S04]  /*39e0*/  FMUL.FTZ R70, R39, R60 ;  /* 0x0000003c27467220 */ /* 0x000fc80000410000 */
[----:B------:R-:W-:Y:S01]  /*39f0*/  FMUL.FTZ R120, R15, R70 ;  /* 0x000000460f787220 */ /* 0x000fe20000410000 */
[----:B------:R-:W-:Y:S01]  /*3a00*/  MUFU.RCP R75, R74 ;  /* 0x0000004a004b7308 */ /* 0x000fe20000001000 */
[----:B0-----:R-:W-:Y:S02]  /*3a10*/  FMUL.FTZ R67, R42, R59 ;  /* 0x0000003b2a437220 */ /* 0x001fe40000410000 */
[----:B------:R-:W-:-:S05]  /*3a20*/  FADD.FTZ R79, R79, 1 ;  /* 0x3f8000004f4f7421 */ /* 0x000fca0000010000 */
[----:B------:R-:W-:Y:S01]  /*3a30*/  MUFU.RCP R76, R76 ;  /* 0x0000004c004c7308 */ /* 0x000fe20000001000 */
[----:B-1----:R-:W-:-:S07]  /*3a40*/  FADD.FTZ R80, R80, 1 ;  /* 0x3f80000050507421 */ /* 0x002fce0000010000 */
[----:B------:R-:W-:Y:S08]  /*3a50*/  MUFU.RCP R72, R69 ;  /* 0x0000004500487308 */ /* 0x000ff00000001000 */
        /* <DEDUP_REMOVED lines=10> */
[C---:B0-----:R-:W-:Y:S02]  /*3b00*/  FFMA.FTZ R45, R40.reuse, R3, 1 ;  /* 0x3f800000282d7423 */ /* 0x041fe40000010003 */
[----:B------:R-:W-:Y:S01]  /*3b10*/  FMUL.FTZ R3, R40, R57 ;  /* 0x0000003928037220 */ /* 0x000fe20000410000 */
[----:B------:R-:W0:Y:S01]  /*3b20*/  LDS.128 R28, [R158.X16+0x10] ;  /* 0x000010009e1c7984 */ /* 0x000e22000000cc00 */
[C---:B------:R-:W-:Y:S02]  /*3b30*/  FFMA.FTZ R46, R41.reuse, R2, 1 ;  /* 0x3f800000292e7423 */ /* 0x040fe40000010002 */
[----:B------:R-:W-:Y:S02]  /*3b40*/  FMUL.FTZ R2, R41, R56 ;  /* 0x0000003829027220 */ /* 0x000fe40000410000 */
[----:B------:R-:W-:Y:S02]  /*3b50*/  FADD.FTZ R40, -R58, 1 ;  /* 0x3f8000003a287421 */ /* 0x000fe40000010100 */
[----:B------:R-:W-:-:S02]  /*3b60*/  FADD.FTZ R41, -R61, 1 ;  /* 0x3f8000003d297421 */ /* 0x000fc40000010100 */
[----:B------:R-:W-:Y:S02]  /*3b70*/  FADD.FTZ R44, R65, 1 ;  /* 0x3f800000412c7421 */ /* 0x000fe40000010000 */
[----:B-1----:R-:W-:Y:S02]  /*3b80*/  FFMA.FTZ R48, R43, R40, 1 ;  /* 0x3f8000002b307423 */ /* 0x002fe40000010028 */
        /* <DEDUP_REMOVED lines=88> */
[----:B------:R-:W-:Y:S02]  /*4110*/  FFMA.FTZ R167, R116, R4, R167 ;  /* 0x0000000474a77223 */ /* 0x000fe400000100a7 */
        /* <DEDUP_REMOVED lines=78> */
.L_x_7424:
        /* <DEDUP_REMOVED lines=57> */
[----:B-1----:R-:W-:Y:S02]  /*4990*/  FADD.FTZ R35, R18, R18 ;  /* 0x0000001212237221 */ /* 0x002fe40000010000 */
[----:B------:R-:W-:Y:S02]  /*49a0*/  FADD.FTZ R34, R19, R19 ;  /* 0x0000001313227221 */ /* 0x000fe40000010000 */
[----:B------:R-:W-:Y:S02]  /*49b0*/  FADD.FTZ R33, R8, R8 ;  /* 0x0000000808217221 */ /* 0x000fe40000010000 */
[----:B------:R-:W-:Y:S02]  /*49c0*/  FADD.FTZ R32, R9, R9 ;  /* 0x0000000909207221 */ /* 0x000fe40000010000 */
[----:B------:R-:W-:Y:S02]  /*49d0*/  FADD.FTZ R31, R10, R10 ;  /* 0x0000000a0a1f7221 */ /* 0x000fe40000010000 */
.L_x_7526:
        /* <DEDUP_REMOVED lines=14> */
[----:B0-----:R-:W-:-:S04]  /*4ac0*/  MOV R48, UR40 ;  /* 0x0000002800307c02 */ /* 0x001fc80008000f00 */
        /* <DEDUP_REMOVED lines=26> */
[----:B------:R-:W-:Y:S01]  /*4c70*/  UIMAD UR43, UR11, UR40, URZ ;  /* 0x000000280b2b72a4 */ /* 0x000fe2000f8e023f */
[C---:B------:R-:W-:Y:S01]  /*4c80*/  ISETP.NE.AND P1, PT, R161.reuse, RZ, PT ;  /* 0x000000ffa100720c */ /* 0x040fe20003f25270 */
[----:B------:R-:W-:Y:S01]  /*4c90*/  UIMAD.WIDE.U32 UR38, UR10, UR40, URZ ;  /* 0x000000280a2672a5 */ /* 0x000fe2000f8e003f */
[----:B------:R-:W-:Y:S01]  /*4ca0*/  MOV R52, 0x100 ;  /* 0x0000010000347802 */ /* 0x000fe20000000f00 */
[----:B------:R-:W-:Y:S01]  /*4cb0*/  UIMAD UR43, UR10, UR41, UR43 ;  /* 0x000000290a2b72a4 */ /* 0x000fe2000f8e022b */
[----:B------:R-:W-:-:S02]  /*4cc0*/  IADD3 R68, R161, 0x200, RZ ;  /* 0x00000200a1447810 */ /* 0x000fc40007ffe0ff */
[----:B------:R-:W-:Y:S01]  /*4cd0*/  MOV R54, c[0x0][0x16c] ;  /* 0x00005b0000367a02 */ /* 0x000fe20000000f00 */
[----:B------:R-:W-:Y:S01]  /*4ce0*/  ULDC.64 UR40, c[0x0][0x1c0] ;  /* 0x0000700000287ab9 */ /* 0x000fe20000000a00 */
[----:B------:R-:W-:Y:S01]  /*4cf0*/  MOV R121, RZ ;  /* 0x000000ff00797202 */ /* 0x000fe20000000f00 */
[----:B------:R-:W-:Y:S01]  /*4d00*/  UIMAD UR44, UR24, UR40, URZ ;  /* 0x00000028182c72a4 */ /* 0x000fe2000f8e023f */
[----:B------:R-:W-:Y:S01]  /*4d10*/  MOV R120, 0x3f800000 ;  /* 0x3f80000000787802 */ /* 0x000fe20000000f00 */
        /* <DEDUP_REMOVED lines=53> */
[----:B0-----:R-:W-:-:S05]  /*5070*/  MOV R3, UR23 ;  /* 0x0000001700037c02 */ /* 0x001fca0008000f00 */
[----:B------:R-:W-:Y:S02]  /*5080*/  @!P1 IMAD R68, R3, R52, UR7 ;  /* 0x0000000703449e24 */ /* 0x000fe4000f8e0234 */
[----:B------:R0:W-:Y:S08]  /*5090*/  MUFU.COS R151, R49 ;  /* 0x0000003100977308 */ /* 0x0001f00000000000 */
[----:B------:R-:W-:Y:S01]  /*50a0*/  MUFU.SIN R29, R51 ;  /* 0x00000033001d7308 */ /* 0x000fe20000000400 */
[----:B0-----:R-:W-:-:S04]  /*50b0*/  MOV R49, UR22 ;  /* 0x0000001600317c02 */ /* 0x001fc80008000f00 */
[----:B------:R-:W-:-:S03]  /*50c0*/  @!P0 IADD3 R49, R49, -0x2, RZ ;  /* 0xfffffffe31318810 */ /* 0x000fc60007ffe0ff */
[----:B------:R0:W-:Y:S02]  /*50d0*/  MUFU.COS R30, R51 ;  /* 0x00000033001e7308 */ /* 0x0001e40000000000 */
[----:B------:R-:W-:-:S06]  /*50e0*/  @!P0 IMAD R183, R49, R54, UR7 ;  /* 0x0000000731b78e24 */ /* 0x000fcc000f8e0236 */
[----:B------:R-:W-:Y:S01]  /*50f0*/  MUFU.SIN R125, R50 ;  /* 0x00000032007d7308 */ /* 0x000fe20000000400 */
[----:B0-----:R-:W-:Y:S01]  /*5100*/  FMUL.RZ R51, R0, 0.15915493667125701904 ;  /* 0x3e22f98300337820 */ /* 0x001fe2000040c000 */
[----:B------:R-:W-:-:S04]  /*5110*/  SHF.L.U32 R0, R161, 0x3, RZ ;  /* 0x00000003a1007819 */ /* 0x000fc800000006ff */
[----:B------:R-:W-:Y:S01]  /*5120*/  LOP3.LUT R3, R0, 0xffffff00, RZ, 0xc0, !PT ;  /* 0xffffff0000037812 */ /* 0x000fe200078ec0ff */
[----:B------:R-:W-:Y:S01]  /*5130*/  FMUL.FTZ R0, R144, UR25 ;  /* 0x0000001990007c20 */ /* 0x000fe20008410000 */
[----:B------:R0:W-:Y:S02]  /*5140*/  MUFU.COS R127, R50 ;  /* 0x00000032007f7308 */ /* 0x0001e40000000000 */
[----:B------:R-:W-:Y:S01]  /*5150*/  IADD3 R49, R3, R162, RZ ;  /* 0x000000a203317210 */ /* 0x000fe20007ffe0ff */
[----:B------:R-:W-:Y:S01]  /*5160*/  FMUL.RZ R53, R0, 0.15915493667125701904 ;  /* 0x3e22f98300357820 */ /* 0x000fe2000040c000 */
[C---:B------:R-:W-:Y:S02]  /*5170*/  LEA R64, R162.reuse, R3, 0x3 ;  /* 0x00000003a2407211 */ /* 0x040fe400078e18ff */
[C---:B------:R-:W-:Y:S01]  /*5180*/  IADD3 R52, R49.reuse, 0x40, RZ ;  /* 0x0000004031347810 */ /* 0x040fe20007ffe0ff */
[----:B------:R-:W-:Y:S01]  /*5190*/  IMAD R48, R162, 0x7, R49 ;  /* 0x00000007a2307824 */ /* 0x000fe200078e0231 */
[C---:B------:R-:W-:Y:S01]  /*51a0*/  IADD3 R54, R49.reuse, 0x60, RZ ;  /* 0x0000006031367810 */ /* 0x040fe20007ffe0ff */
[----:B------:R-:W-:Y:S01]  /*51b0*/  MUFU.SIN R170, R2 ;  /* 0x0000000200aa7308 */ /* 0x000fe20000000400 */
[----:B0-----:R-:W-:-:S02]  /*51c0*/  IADD3 R50, R49, 0x20, RZ ;  /* 0x0000002031327810 */ /* 0x001fc40007ffe0ff */
[C---:B------:R-:W-:Y:S02]  /*51d0*/  IADD3 R56, R49.reuse, 0x80, RZ ;  /* 0x0000008031387810 */ /* 0x040fe40007ffe0ff */
[C---:B------:R-:W-:Y:S02]  /*51e0*/  IADD3 R58, R49.reuse, 0xa0, RZ ;  /* 0x000000a0313a7810 */ /* 0x040fe40007ffe0ff */
[C---:B------:R-:W-:Y:S01]  /*51f0*/  IADD3 R60, R49.reuse, 0xc0, RZ ;  /* 0x000000c0313c7810 */ /* 0x040fe20007ffe0ff */
[----:B------:R-:W-:Y:S01]  /*5200*/  MUFU.COS R171, R2 ;  /* 0x0000000200ab7308 */ /* 0x000fe20000000000 */
[----:B------:R-:W-:Y:S02]  /*5210*/  IADD3 R62, R49, 0xe0, RZ ;  /* 0x000000e0313e7810 */ /* 0x000fe40007ffe0ff */
[----:B------:R-:W-:Y:S02]  /*5220*/  IADD3 R55, R48, 0x3, RZ ;  /* 0x0000000330377810 */ /* 0x000fe40007ffe0ff */
[----:B------:R-:W-:-:S02]  /*5230*/  LEA.HI.SX32 R50, R50, R49, 0x1b ;  /* 0x0000003132327211 */ /* 0x000fc400078fdaff */
[-C--:B------:R-:W-:Y:S01]  /*5240*/  LEA.HI.SX32 R52, R52, R49.reuse, 0x1b ;  /* 0x0000003134347211 */ /* 0x080fe200078fdaff */
[----:B------:R-:W-:Y:S01]  /*5250*/  MUFU.SIN R2, R51 ;  /* 0x0000003300027308 */ /* 0x000fe20000000400 */
[-C--:B------:R-:W-:Y:S02]  /*5260*/  LEA.HI.SX32 R54, R54, R49.reuse, 0x1b ;  /* 0x0000003136367211 */ /* 0x080fe400078fdaff */
[-C--:B------:R-:W-:Y:S02]  /*5270*/  LEA.HI.SX32 R56, R56, R49.reuse, 0x1b ;  /* 0x0000003138387211 */ /* 0x080fe400078fdaff */
[-C--:B------:R-:W-:Y:S02]  /*5280*/  LEA.HI.SX32 R58, R58, R49.reuse, 0x1b ;  /* 0x000000313a3a7211 */ /* 0x080fe400078fdaff */
[-C--:B------:R-:W-:Y:S01]  /*5290*/  LEA.HI.SX32 R60, R60, R49.reuse, 0x1b ;  /* 0x000000313c3c7211 */ /* 0x080fe200078fdaff */
[----:B------:R0:W-:Y:S01]  /*52a0*/  MUFU.COS R124, R51 ;  /* 0x00000033007c7308 */ /* 0x0001e20000000000 */
[----:B------:R-:W-:-:S02]  /*52b0*/  LEA.HI.SX32 R62, R62, R49, 0x1b ;  /* 0x000000313e3e7211 */ /* 0x000fc400078fdaff */
[----:B------:R-:W-:Y:S02]  /*52c0*/  LEA.HI.SX32 R49, R49, R49, 0x1b ;  /* 0x0000003131317211 */ /* 0x000fe400078fdaff */
[-C--:B------:R-:W-:Y:S01]  /*52d0*/  LEA.HI.SX32 R57, R55, R64.reuse, 0x1b ;  /* 0x0000004037397211 */ /* 0x080fe200078fdaff */
[----:B------:R-:W-:Y:S01]  /*52e0*/  FMUL.FTZ R55, R179, R149 ;  /* 0x00000095b3377220 */ /* 0x000fe20000410000 */
[C---:B------:R-:W-:Y:S01]  /*52f0*/  IADD3 R69, R48.reuse, 0x7, RZ ;  /* 0x0000000730457810 */ /* 0x040fe20007ffe0ff */
[----:B---3--:R1:W-:Y:S01]  /*5300*/  STS.128 [R49.X16], R4 ;  /* 0x0000000431007388 */ /* 0x0083e2000000cc00 */
[----:B0-----:R-:W-:Y:S01]  /*5310*/  FMUL.FTZ R51, R143, UR25 ;  /* 0x000000198f337c20 */ /* 0x001fe20008410000 */
[----:B------:R-:W-:Y:S01]  /*5320*/  MUFU.SIN R0, R53 ;  /* 0x0000003500007308 */ /* 0x000fe20000000400 */
[----:B------:R-:W-:Y:S01]  /*5330*/  IADD3 R59, R48, 0x4, RZ ;  /* 0x00000004303b7810 */ /* 0x000fe20007ffe0ff */
[----:B----4-:R0:W-:Y:S01]  /*5340*/  STS.128 [R50.X16+0x200], R8 ;  /* 0x0002000832007388 */ /* 0x0101e2000000cc00 */
[----:B------:R-:W-:Y:S01]  /*5350*/  FMUL.RZ R70, R51, 0.15915493667125701904 ;  /* 0x3e22f98333467820 */ /* 0x000fe2000040c000 */
[----:B------:R-:W-:-:S02]  /*5360*/  LEA.HI.SX32 R123, R69, R64, 0x1b ;  /* 0x00000040457b7211 */ /* 0x000fc400078fdaff */
[----:B------:R-:W-:Y:S01]  /*5370*/  STS.128 [R52.X16+0x400], R44 ;  /* 0x0004002c34007388 */ /* 0x000fe2000000cc00 */
[C---:B------:R-:W-:Y:S01]  /*5380*/  IADD3 R51, R48.reuse, 0x1, RZ ;  /* 0x0000000130337810 */ /* 0x040fe20007ffe0ff */
[----:B------:R-:W2:Y:S01]  /*5390*/  MUFU.EX2 R55, R55 ;  /* 0x0000003700377308 */ /* 0x000ea20000000800 */
[C---:B------:R-:W-:Y:S01]  /*53a0*/  IADD3 R63, R48.reuse, 0x5, RZ ;  /* 0x00000005303f7810 */ /* 0x040fe20007ffe0ff */
[----:B------:R-:W-:Y:S01]  /*53b0*/  STS.128 [R54.X16+0x600], R40 ;  /* 0x0006002836007388 */ /* 0x000fe2000000cc00 */
[----:B------:R-:W-:Y:S02]  /*53c0*/  IADD3 R67, R48, 0x6, RZ ;  /* 0x0000000630437810 */ /* 0x000fe40007ffe0ff */
[----:B------:R-:W-:Y:S01]  /*53d0*/  LEA.HI.SX32 R65, R51, R64, 0x1b ;  /* 0x0000004033417211 */ /* 0x000fe200078fdaff */
[----:B------:R-:W-:Y:S01]  /*53e0*/  STS.128 [R56.X16+0x800], R24 ;  /* 0x0008001838007388 */ /* 0x000fe2000000cc00 */
[----:B-1----:R-:W-:Y:S01]  /*53f0*/  SHF.L.U32 R6, R68, 0x3, RZ ;  /* 0x0000000344067819 */ /* 0x002fe200000006ff */
[----:B------:R1:W-:Y:S01]  /*5400*/  MUFU.COS R3, R53 ;  /* 0x0000003500037308 */ /* 0x0003e20000000000 */
[C---:B------:R-:W-:Y:S01]  /*5410*/  LEA.HI.SX32 R68, R48.reuse, R48, 0x1b ;  /* 0x0000003030447211 */ /* 0x040fe200078fdaff */
[----:B------:R-:W-:Y:S01]  /*5420*/  STS.128 [R58.X16+0xa00], R20 ;  /* 0x000a00143a007388 */ /* 0x000fe2000000cc00 */
[----:B------:R-:W-:Y:S01]  /*5430*/  LEA.HI.SX32 R51, R63, R64, 0x1b ;  /* 0x000000403f337211 */ /* 0x000fe200078fdaff */
[----:B------:R-:W-:Y:S01]  /*5440*/  FMUL.FTZ R5, R179, R152 ;  /* 0x00000098b3057220 */ /* 0x000fe20000410000 */
[----:B------:R-:W-:Y:S01]  /*5450*/  LEA.HI.SX32 R122, R67, R64, 0x1b ;  /* 0x00000040437a7211 */ /* 0x000fe200078fdaff */
[----:B------:R-:W-:Y:S01]  /*5460*/  STS.128 [R60.X16+0xc00], R16 ;  /* 0x000c00103c007388 */ /* 0x000fe2000000cc00 */
[----:B0-----:R-:W-:Y:S01]  /*5470*/  FMUL.FTZ R9, R179, R148 ;  /* 0x00000094b3097220 */ /* 0x001fe20000410000 */
[----:B------:R-:W-:Y:S01]  /*5480*/  MUFU.SIN R126, R70 ;  /* 0x00000046007e7308 */ /* 0x000fe20000000400 */
[----:B-1----:R-:W-:Y:S01]  /*5490*/  IADD3 R53, R48, 0x2, RZ ;  /* 0x0000000230357810 */ /* 0x002fe20007ffe0ff */
[----:B------:R-:W-:Y:S01]  /*54a0*/  STS.128 [R62.X16+0xe00], R12 ;  /* 0x000e000c3e007388 */ /* 0x000fe2000000cc00 */
[----:B------:R-:W-:-:S06]  /*54b0*/  NOP ;  /* 0x0000000000007918 */ /* 0x000fcc0000000000 */
[----:B------:R-:W-:Y:S01]  /*54c0*/  MUFU.COS R131, R70 ;  /* 0x0000004600837308 */ /* 0x000fe20000000000 */
[----:B------:R-:W-:Y:S01]  /*54d0*/  LEA.HI.SX32 R61, R53, R64, 0x1b ;  /* 0x00000040353d7211 */ /* 0x000fe200078fdaff */
[----:B--2---:R-:W-:Y:S01]  /*54e0*/  FMUL.FTZ R164, R55, R164 ;  /* 0x000000a437a47220 */ /* 0x004fe20000410000 */
[----:B------:R-:W-:Y:S01]  /*54f0*/  LEA.HI.SX32 R53, R59, R64, 0x1b ;  /* 0x000000403b357211 */ /* 0x000fe200078fdaff */
[----:B------:R-:W-:Y:S01]  /*5500*/  FMUL.FTZ R59, R141, UR25 ;  /* 0x000000198d3b7c20 */ /* 0x000fe20008410000 */
[----:B------:R-:W-:Y:S01]  /*5510*/  LDS.128 R48, [R51.X16+0x50] ;  /* 0x0000500033307984 */ /* 0x000fe2000000cc00 */
[----:B------:R-:W-:Y:S01]  /*5520*/  FMUL.FTZ R165, R55, R66 ;  /* 0x0000004237a57220 */ /* 0x000fe20000410000 */
[----:B------:R-:W-:Y:S01]  /*5530*/  MOV R10, 0x10 ;  /* 0x00000010000a7802 */ /* 0x000fe20000000f00 */
[----:B------:R-:W-:Y:S01]  /*5540*/  MUFU.SIN R130, R71 ;  /* 0x0000004700827308 */ /* 0x000fe20000000400 */
[----:B------:R-:W-:Y:S01]  /*5550*/  FMUL.RZ R59, R59, 0.15915493667125701904 ;  /* 0x3e22f9833b3b7820 */ /* 0x000fe2000040c000 */
[----:B------:R-:W-:Y:S01]  /*5560*/  LDS.128 R64, [R65.X16+0x10] ;  /* 0x0000100041407984 */ /* 0x000fe2000000cc00 */
[----:B------:R-:W-:-:S03]  /*5570*/  FMUL.FTZ R8, R179, R147 ;  /* 0x00000093b3087220 */ /* 0x000fc60000410000 */
[----:B------:R-:W-:Y:S02]  /*5580*/  LDS.128 R60, [R61.X16+0x20] ;  /* 0x000020003d3c7984 */ /* 0x000fe4000000cc00 */
[----:B------:R0:W-:Y:S02]  /*5590*/  MUFU.COS R168, R71 ;  /* 0x0000004700a87308 */ /* 0x0001e40000000000 */
[----:B------:R-:W-:Y:S04]  /*55a0*/  LDS.128 R52, [R53.X16+0x40] ;  /* 0x0000400035347984 */ /* 0x000fe8000000cc00 */
[----:B------:R-:W-:Y:S02]  /*55b0*/  LDS.128 R44, [R122.X16+0x60] ;  /* 0x000060007a2c7984 */ /* 0x000fe4000000cc00 */
[----:B------:R-:W-:Y:S02]  /*55c0*/  MUFU.SIN R180, R59 ;  /* 0x0000003b00b47308 */ /* 0x000fe40000000400 */
[----:B0-----:R-:W0:Y:S04]  /*55d0*/  LDS.128 R68, [R68.X16] ;  /* 0x0000000044447984 */ /* 0x001e28000000cc00 */
[----:B------:R1:W-:Y:S02]  /*55e0*/  LDS.128 R40, [R123.X16+0x70] ;  /* 0x000070007b287984 */ /* 0x0003e4000000cc00 */
[----:B------:R2:W-:Y:S02]  /*55f0*/  MUFU.COS R4, R59 ;  /* 0x0000003b00047308 */ /* 0x0005e40000000000 */
[----:B------:R-:W5:Y:S06]  /*5600*/  LDG.E.64 R128, [R128.64] ;  /* 0x0000001a80807981 */ /* 0x000f6c000c1e1b00 */
[----:B------:R-:W3:Y:S01]  /*5610*/  MUFU.EX2 R5, R5 ;  /* 0x0000000500057308 */ /* 0x000ee20000000800 */
[----:B--2---:R-:W2:Y:S01]  /*5620*/  LDS.128 R56, [R57.X16+0x30] ;  /* 0x0000300039387984 */ /* 0x004ea2000000cc00 */
[----:B------:R-:W-:Y:S01]  /*5630*/  FMUL.FTZ R11, R179, R156 ;  /* 0x0000009cb30b7220 */ /* 0x000fe20000410000 */
[----:B-1----:R-:W-:-:S02]  /*5640*/  CS2R R122, SRZ ;  /* 0x00000000007a7805 */ /* 0x002fc4000001ff00 */
[----:B------:R1:W-:Y:S03]  /*5650*/  STS.64 [R6+0x4a60], R164 ;  /* 0x004a60a406007388 */ /* 0x0003e60000000a00 */
[----:B------:R-:W4:Y:S01]  /*5660*/  MUFU.EX2 R9, R9 ;  /* 0x0000000900097308 */ /* 0x000f220000000800 */
[C---:B------:R-:W-:Y:S02]  /*5670*/  FMUL.FTZ R13, R179.reuse, R154 ;  /* 0x0000009ab30d7220 */ /* 0x040fe40000410000 */
[----:B------:R-:W-:-:S05]  /*5680*/  FMUL.FTZ R14, R179, R153 ;  /* 0x00000099b30e7220 */ /* 0x000fca0000410000 */
[----:B------:R-:W0:Y:S01]  /*5690*/  MUFU.EX2 R11, R11 ;  /* 0x0000000b000b7308 */ /* 0x000e220000000800 */
[----:B-1----:R-:W-:Y:S01]  /*56a0*/  @!P0 IMAD.WIDE R6, R183, R10, UR28 ;  /* 0x0000001cb7068e25 */ /* 0x002fe2000f8e020a */
[----:B------:R-:W-:Y:S03]  /*56b0*/  BAR.SYNC.DEFER_BLOCKING 0x0 ;  /* 0x0000000000007b1d */ /* 0x000fe60000010000 */
[----:B---3--:R-:W-:-:S03]  /*56c0*/  FMUL.FTZ R30, R5, R30 ;  /* 0x0000001e051e7220 */ /* 0x008fc60000410000 */
[----:B------:R-:W1:Y:S01]  /*56d0*/  MUFU.EX2 R13, R13 ;  /* 0x0000000d000d7308 */ /* 0x000e620000000800 */
[----:B------:R-:W-:Y:S02]  /*56e0*/  FMUL.FTZ R29, R5, R29 ;  /* 0x0000001d051d7220 */ /* 0x000fe40000410000 */
[----:B------:R-:W-:-:S05]  /*56f0*/  FMUL.FTZ R5, R179, R144 ;  /* 0x00000090b3057220 */ /* 0x000fca0000410000 */
[----:B------:R-:W3:Y:S01]  /*5700*/  MUFU.EX2 R8, R8 ;  /* 0x0000000800087308 */ /* 0x000ee20000000800 */
[C---:B----4-:R-:W-:Y:S02]  /*5710*/  FMUL.FTZ R26, R9.reuse, R178 ;  /* 0x000000b2091a7220 */ /* 0x050fe40000410000 */
[----:B------:R-:W-:Y:S02]  /*5720*/  FMUL.FTZ R25, R9, R175 ;  /* 0x000000af09197220 */ /* 0x000fe40000410000 */
[----:B------:R-:W-:-:S03]  /*5730*/  FMUL.FTZ R12, R179, R155 ;  /* 0x0000009bb30c7220 */ /* 0x000fc60000410000 */
[----:B------:R-:W4:Y:S01]  /*5740*/  MUFU.EX2 R14, R14 ;  /* 0x0000000e000e7308 */ /* 0x000f220000000800 */
[----:B------:R1:W5:Y:S01]  /*5750*/  @!P0 LDG.E.128 R120, [R6.64] ;  /* 0x0000001a06788981 */ /* 0x000362000c1e1d00 */
[----:B0-----:R-:W-:-:S06]  /*5760*/  FMUL.FTZ R229, R69, R149 ;  /* 0x0000009545e57220 */ /* 0x001fcc0000410000 */
[----:B------:R0:W-:Y:S01]  /*5770*/  MUFU.EX2 R9, R5 ;  /* 0x0000000500097308 */ /* 0x0001e20000000800 */
[C---:B-1----:R-:W-:Y:S02]  /*5780*/  FMUL.FTZ R6, R179.reuse, R146 ;  /* 0x00000092b3067220 */ /* 0x042fe40000410000 */
[----:B------:R-:W-:-:S05]  /*5790*/  FMUL.FTZ R7, R179, R145 ;  /* 0x00000091b3077220 */ /* 0x000fca0000410000 */
[----:B------:R-:W-:Y:S01]  /*57a0*/  MUFU.COS R181, R182 ;  /* 0x000000b600b57308 */ /* 0x000fe20000000000 */
[----:B0-----:R-:W-:-:S04]  /*57b0*/  FMUL.FTZ R5, R68, R149 ;  /* 0x0000009544057220 */ /* 0x001fc80000410000 */
[----:B------:R-:W-:-:S03]  /*57c0*/  FMUL.FTZ R230, R116, R5 ;  /* 0x0000000574e67220 */ /* 0x000fc60000410000 */
[----:B------:R0:W-:Y:S01]  /*57d0*/  MUFU.EX2 R184, R6 ;  /* 0x0000000600b87308 */ /* 0x0001e20000000800 */
[C---:B------:R-:W-:Y:S02]  /*57e0*/  FMUL.FTZ R22, R11.reuse, R173 ;  /* 0x000000ad0b167220 */ /* 0x040fe40000410000 */
[----:B------:R-:W-:Y:S02]  /*57f0*/  FMUL.FTZ R21, R11, R172 ;  /* 0x000000ac0b157220 */ /* 0x000fe40000410000 */
[----:B------:R-:W-:-:S03]  /*5800*/  FMUL.FTZ R229, R116, R229 ;  /* 0x000000e574e57220 */ /* 0x000fc60000410000 */
[----:B------:R-:W1:Y:S01]  /*5810*/  MUFU.EX2 R12, R12 ;  /* 0x0000000c000c7308 */ /* 0x000e620000000800 */
[----:B0-----:R-:W-:Y:S02]  /*5820*/  FMUL.FTZ R6, R179, R143 ;  /* 0x0000008fb3067220 */ /* 0x001fe40000410000 */
[----:B------:R-:W-:Y:S02]  /*5830*/  FMUL.FTZ R17, R13, R166 ;  /* 0x000000a60d117220 */ /* 0x000fe40000410000 */
[----:B------:R-:W-:-:S03]  /*5840*/  FMUL.FTZ R228, R71, R152 ;  /* 0x0000009847e47220 */ /* 0x000fc60000410000 */
[----:B------:R-:W0:Y:S01]  /*5850*/  MUFU.EX2 R7, R7 ;  /* 0x0000000700077308 */ /* 0x000e220000000800 */
[----:B------:R-:W-:Y:S02]  /*5860*/  FMUL.FTZ R11, R230, R29 ;  /* 0x0000001de60b7220 */ /* 0x000fe40000410000 */
[C---:B---3--:R-:W-:Y:S02]  /*5870*/  FMUL.FTZ R28, R8.reuse, R28 ;  /* 0x0000001c081c7220 */ /* 0x048fe40000410000 */
[----:B------:R-:W-:-:S03]  /*5880*/  FMUL.FTZ R27, R8, R177 ;  /* 0x000000b1081b7220 */ /* 0x000fc60000410000 */
[----:B------:R3:W0:Y:S01]  /*5890*/  MUFU.EX2 R166, R6 ;  /* 0x0000000600a67308 */ /* 0x0006220000000800 */
[----:B------:R-:W-:Y:S02]  /*58a0*/  FMUL.FTZ R8, R179, R142 ;  /* 0x0000008eb3087220 */ /* 0x000fe40000410000 */
[----:B------:R-:W-:Y:S02]  /*58b0*/  FMUL.FTZ R5, R229, R29 ;  /* 0x0000001de5057220 */ /* 0x000fe40000410000 */
[----:B------:R-:W-:Y:S02]  /*58c0*/  FMUL.FTZ R228, R117, R228 ;  /* 0x000000e475e47220 */ /* 0x000fe40000410000 */
[----:B------:R-:W-:Y:S02]  /*58d0*/  FFMA.FTZ R11, R229, R30, R11 ;  /* 0x0000001ee50b7223 */ /* 0x000fe4000001000b */
[----:B---3--:R-:W-:Y:S02]  /*58e0*/  FMUL.FTZ R6, R70, R152 ;  /* 0x0000009846067220 */ /* 0x008fe40000410000 */
[----:B----4-:R-:W-:-:S02]  /*58f0*/  FMUL.FTZ R16, R14, R151 ;  /* 0x000000970e107220 */ /* 0x010fc40000410000 */
[----:B------:R-:W-:Y:S01]  /*5900*/  FMUL.FTZ R227, R117, R6 ;  /* 0x0000000675e37220 */ /* 0x000fe20000410000 */
[----:B------:R3:W-:Y:S01]  /*5910*/  MUFU.EX2 R151, R8 ;  /* 0x0000000800977308 */ /* 0x0007e20000000800 */
[----:B------:R-:W-:Y:S02]  /*5920*/  FFMA.FTZ R6, R230, R30, -R5 ;  /* 0x0000001ee6067223 */ /* 0x000fe40000010805 */
[----:B-1----:R-:W-:Y:S02]  /*5930*/  FMUL.FTZ R20, R12, R171 ;  /* 0x000000ab0c147220 */ /* 0x002fe40000410000 */
[----:B------:R-:W-:Y:S02]  /*5940*/  FADD.FTZ R6, R227, R6 ;  /* 0x00000006e3067221 */ /* 0x000fe40000010000 */
[----:B---3--:R-:W-:Y:S02]  /*5950*/  FADD.FTZ R8, R228, R11 ;  /* 0x0000000be4087221 */ /* 0x008fe40000010000 */
[----:B------:R-:W-:-:S02]  /*5960*/  FMUL.FTZ R19, R12, R170 ;  /* 0x000000aa0c137220 */ /* 0x000fc40000410000 */
[----:B------:R-:W-:Y:S02]  /*5970*/  FMUL.FTZ R5, R27, R8 ;  /* 0x000000081b057220 */ /* 0x000fe40000410000 */
[C---:B0-----:R-:W-:Y:S02]  /*5980*/  FMUL.FTZ R12, R7.reuse, R124 ;  /* 0x0000007c070c7220 */ /* 0x041fe40000410000 */
[----:B------:R-:W-:Y:S02]  /*5990*/  FMUL.FTZ R11, R7, R2 ;  /* 0x00000002070b7220 */ /* 0x000fe40000410000 */
[-C--:B------:R-:W-:Y:S02]  /*59a0*/  FMUL.FTZ R7, R27, R6.reuse ;  /* 0x000000061b077220 */ /* 0x080fe40000410000 */
[----:B------:R-:W-:Y:S02]  /*59b0*/  FMUL.FTZ R10, R179, R157 ;  /* 0x0000009db30a7220 */ /* 0x000fe40000410000 */
[----:B------:R-:W-:-:S02]  /*59c0*/  FFMA.FTZ R6, R28, R6, -R5 ;  /* 0x000000061c067223 */ /* 0x000fc40000010805 */
[-C--:B------:R-:W-:Y:S02]  /*59d0*/  FMUL.FTZ R5, R65, R147.reuse ;  /* 0x0000009341057220 */ /* 0x080fe40000410000 */
[----:B------:R-:W-:Y:S01]  /*59e0*/  FMUL.FTZ R225, R64, R147 ;  /* 0x0000009340e17220 */ /* 0x000fe20000410000 */
[----:B------:R0:W1:Y:S01]  /*59f0*/  MUFU.EX2 R23, R10 ;  /* 0x0000000a00177308 */ /* 0x0000620000000800 */
[----:B------:R-:W-:Y:S02]  /*5a00*/  FFMA.FTZ R7, R28, R8, R7 ;  /* 0x000000081c077223 */ /* 0x000fe40000010007 */
[C---:B------:R-:W-:Y:S02]  /*5a10*/  FMUL.FTZ R226, R118.reuse, R5 ;  /* 0x0000000576e27220 */ /* 0x040fe40000410000 */
[----:B------:R-:W-:Y:S02]  /*5a20*/  FMUL.FTZ R225, R118, R225 ;  /* 0x000000e176e17220 */ /* 0x000fe40000410000 */
[----:B------:R-:W-:-:S02]  /*5a30*/  FMUL.FTZ R18, R13, R169 ;  /* 0x000000a90d127220 */ /* 0x000fc40000410000 */
[----:B0-----:R-:W-:Y:S02]  /*5a40*/  FMUL.FTZ R10, R179, R141 ;  /* 0x0000008db30a7220 */ /* 0x001fe40000410000 */
[----:B------:R-:W-:Y:S02]  /*5a50*/  FMUL.FTZ R13, R184, R125 ;  /* 0x0000007db80d7220 */ /* 0x000fe40000410000 */
[----:B------:R0:W3:Y:S01]  /*5a60*/  MUFU.EX2 R125, R10 ;  /* 0x0000000a007d7308 */ /* 0x0000e20000000800 */
[----:B------:R-:W-:Y:S02]  /*5a70*/  FADD.FTZ R2, R226, R7 ;  /* 0x00000007e2027221 */ /* 0x000fe40000010000 */
[----:B------:R-:W-:Y:S02]  /*5a80*/  FADD.FTZ R6, R225, R6 ;  /* 0x00000006e1067221 */ /* 0x000fe40000010000 */
[----:B------:R-:W-:Y:S02]  /*5a90*/  FMUL.FTZ R179, R179, R140 ;  /* 0x0000008cb3b37220 */ /* 0x000fe40000410000 */
[----:B------:R-:W-:-:S02]  /*5aa0*/  FMUL.FTZ R15, R14, R150 ;  /* 0x000000960e0f7220 */ /* 0x000fc40000410000 */
[----:B0-----:R-:W-:Y:S02]  /*5ab0*/  FMUL.FTZ R10, R9, R3 ;  /* 0x00000003090a7220 */ /* 0x001fe40000410000 */
[C---:B------:R-:W-:Y:S01]  /*5ac0*/  FMUL.FTZ R3, R25.reuse, R2 ;  /* 0x0000000219037220 */ /* 0x040fe20000410000 */
[----:B------:R-:W0:Y:S01]  /*5ad0*/  MUFU.EX2 R124, R179 ;  /* 0x000000b3007c7308 */ /* 0x000e220000000800 */
[----:B------:R-:W-:Y:S02]  /*5ae0*/  FMUL.FTZ R14, R184, R127 ;  /* 0x0000007fb80e7220 */ /* 0x000fe40000410000 */
[----:B------:R-:W-:Y:S02]  /*5af0*/  FMUL.FTZ R5, R25, R6 ;  /* 0x0000000619057220 */ /* 0x000fe40000410000 */
[----:B------:R-:W-:Y:S02]  /*5b00*/  FMUL.FTZ R224, R67, R148 ;  /* 0x0000009443e07220 */ /* 0x000fe40000410000 */
[----:B------:R-:W-:Y:S01]  /*5b10*/  FMUL.FTZ R7, R166, R126 ;  /* 0x0000007ea6077220 */ /* 0x000fe20000410000 */
[----:B------:R-:W4:Y:S01]  /*5b20*/  MUFU.SIN R127, R182 ;  /* 0x000000b6007f7308 */ /* 0x000f220000000400 */
[----:B------:R-:W-:-:S02]  /*5b30*/  FMUL.FTZ R9, R9, R0 ;  /* 0x0000000009097220 */ /* 0x000fc40000410000 */
[----:B------:R-:W-:Y:S02]  /*5b40*/  FFMA.FTZ R126, R26, R6, -R3 ;  /* 0x000000061a7e7223 */ /* 0x000fe40000010803 */
[----:B------:R-:W-:Y:S02]  /*5b50*/  FMUL.FTZ R0, R66, R148 ;  /* 0x0000009442007220 */ /* 0x000fe40000410000 */
[----:B------:R-:W-:Y:S02]  /*5b60*/  FFMA.FTZ R3, R26, R2, R5 ;  /* 0x000000021a037223 */ /* 0x000fe40000010005 */
[----:B------:R-:W-:Y:S02]  /*5b70*/  FMUL.FTZ R224, R119, R224 ;  /* 0x000000e077e07220 */ /* 0x000fe40000410000 */
[----:B-1----:R-:W-:Y:S02]  /*5b80*/  FMUL.FTZ R24, R23, R176 ;  /* 0x000000b017187220 */ /* 0x002fe40000410000 */
[----:B------:R-:W-:-:S02]  /*5b90*/  FMUL.FTZ R5, R151, R130 ;  /* 0x0000008297057220 */ /* 0x000fc40000410000 */
[----:B------:R-:W-:Y:S02]  /*5ba0*/  FMUL.FTZ R23, R23, R174 ;  /* 0x000000ae17177220 */ /* 0x000fe40000410000 */
[----:B------:R-:W-:Y:S02]  /*5bb0*/  FMUL.FTZ R223, R119, R0 ;  /* 0x0000000077df7220 */ /* 0x000fe40000410000 */
[----:B------:R-:W-:Y:S02]  /*5bc0*/  FADD.FTZ R130, R224, R3 ;  /* 0x00000003e0827221 */ /* 0x000fe40000010000 */
[C---:B---3--:R-:W-:Y:S02]  /*5bd0*/  FMUL.FTZ R4, R125.reuse, R4 ;  /* 0x000000047d047220 */ /* 0x048fe40000410000 */
[----:B------:R-:W-:Y:S02]  /*5be0*/  FMUL.FTZ R3, R125, R180 ;  /* 0x000000b47d037220 */ /* 0x000fe40000410000 */
[----:B------:R-:W-:-:S02]  /*5bf0*/  FADD.FTZ R126, R223, R126 ;  /* 0x0000007edf7e7221 */ /* 0x000fc40000010000 */
[----:B------:R-:W-:Y:S02]  /*5c00*/  FMUL.FTZ R125, R23, R130 ;  /* 0x00000082177d7220 */ /* 0x000fe40000410000 */
[----:B------:R-:W-:Y:S02]  /*5c10*/  FMUL.FTZ R8, R166, R131 ;  /* 0x00000083a6087220 */ /* 0x000fe40000410000 */
[----:B------:R-:W-:Y:S02]  /*5c20*/  FFMA.FTZ R131, R24, R126, -R125 ;  /* 0x0000007e18837223 */ /* 0x000fe4000001087d */
[C---:B0-----:R-:W-:Y:S02]  /*5c30*/  FMUL.FTZ R2, R124.reuse, R181 ;  /* 0x000000b57c027220 */ /* 0x041fe40000410000 */
[----:B----4-:R-:W-:Y:S02]  /*5c40*/  FMUL.FTZ R0, R124, R127 ;  /* 0x0000007f7c007220 */ /* 0x010fe40000410000 */
[----:B------:R-:W-:-:S02]  /*5c50*/  FMUL.FTZ R125, R60, R157 ;  /* 0x0000009d3c7d7220 */ /* 0x000fc40000410000 */
[----:B------:R-:W-:Y:S02]  /*5c60*/  FMUL.FTZ R6, R151, R168 ;  /* 0x000000a897067220 */ /* 0x000fe40000410000 */
[-C--:B------:R-:W-:Y:S02]  /*5c70*/  FMUL.FTZ R124, R164, R29.reuse ;  /* 0x0000001da47c7220 */ /* 0x080fe40000410000 */
[----:B------:R-:W-:Y:S02]  /*5c80*/  FMUL.FTZ R127, R165, R29 ;  /* 0x0000001da57f7220 */ /* 0x000fe40000410000 */
[----:B------:R-:W-:Y:S02]  /*5c90*/  FMUL.FTZ R151, R23, R126 ;  /* 0x0000007e17977220 */ /* 0x000fe40000410000 */
[----:B------:R-:W-:Y:S02]  /*5ca0*/  FMUL.FTZ R221, R61, R157 ;  /* 0x0000009d3ddd7220 */ /* 0x000fe40000410000 */
[----:B------:R-:W-:-:S02]  /*5cb0*/  FMUL.FTZ R222, R112, R125 ;  /* 0x0000007d70de7220 */ /* 0x000fc40000410000 */
[-C--:B------:R-:W-:Y:S02]  /*5cc0*/  FFMA.FTZ R124, R165, R30.reuse, R124 ;  /* 0x0000001ea57c7223 */ /* 0x080fe4000001007c */
[----:B------:R-:W-:Y:S02]  /*5cd0*/  FFMA.FTZ R127, R164, R30, -R127 ;  /* 0x0000001ea47f7223 */ /* 0x000fe4000001087f */
        /* <DEDUP_REMOVED lines=22> */
[----:B--2---:R-:W-:Y:S02]  /*5e40*/  FMUL.FTZ R125, R56, R155 ;  /* 0x0000009b387d7220 */ /* 0x004fe40000410000 */
        /* <DEDUP_REMOVED lines=8> */
[C---:B------:R-:W-:Y:S02]  /*5ed0*/  FMUL.FTZ R125, R23.reuse, R124 ;  /* 0x0000007c177d7220 */ /* 0x040fe40000410000 */
[----:B------:R-:W-:Y:S02]  /*5ee0*/  FMUL.FTZ R127, R23, R126 ;  /* 0x0000007e177f7220 */ /* 0x000fe40000410000 */
[----:B------:R-:W-:-:S02]  /*5ef0*/  FADD.FTZ R130, R217, R130 ;  /* 0x00000082d9827221 */ /* 0x000fc40000010000 */
[C---:B------:R-:W-:Y:S02]  /*5f00*/  FFMA.FTZ R125, R24.reuse, R126, -R125 ;  /* 0x0000007e187d7223 */ /* 0x040fe4000001087d */
[----:B------:R-:W-:Y:S02]  /*5f10*/  FMUL.FTZ R151, R17, R131 ;  /* 0x0000008311977220 */ /* 0x000fe40000410000 */
[----:B------:R-:W-:Y:S02]  /*5f20*/  FFMA.FTZ R127, R24, R124, R127 ;  /* 0x0000007c187f7223 */ /* 0x000fe4000001007f */
[----:B------:R-:W-:Y:S02]  /*5f30*/  FMUL.FTZ R216, R59, R154 ;  /* 0x0000009a3bd87220 */ /* 0x000fe40000410000 */
        /* <DEDUP_REMOVED lines=10> */
[C---:B------:R-:W-:Y:S02]  /*5fe0*/  FFMA.FTZ R126, R22.reuse, R125, -R126 ;  /* 0x0000007d167e7223 */ /* 0x040fe4000001087e */
[----:B------:R-:W-:Y:S02]  /*5ff0*/  FMUL.FTZ R131, R15, R151 ;  /* 0x000000970f837220 */ /* 0x000fe40000410000 */
[----:B------:R-:W-:Y:S02]  /*6000*/  FFMA.FTZ R124, R22, R127, R124 ;  /* 0x0000007f167c7223 */ /* 0x000fe4000001007c */
[----:B------:R-:W-:-:S02]  /*6010*/  FMUL.FTZ R125, R52, R153 ;  /* 0x00000099347d7220 */ /* 0x000fc40000410000 */
[-C--:B------:R-:W-:Y:S02]  /*6020*/  FMUL.FTZ R127, R15, R130.reuse ;  /* 0x000000820f7f7220 */ /* 0x080fe40000410000 */
[----:B------:R-:W-:Y:S02]  /*6030*/  FMUL.FTZ R213, R53, R153 ;  /* 0x0000009935d57220 */ /* 0x000fe40000410000 */
[----:B------:R-:W-:Y:S02]  /*6040*/  FFMA.FTZ R131, R16, R130, -R131 ;  /* 0x0000008210837223 */ /* 0x000fe40000010883 */
[----:B------:R-:W-:Y:S02]  /*6050*/  FMUL.FTZ R214, R108, R125 ;  /* 0x0000007d6cd67220 */ /* 0x000fe40000410000 */
[----:B------:R-:W-:Y:S02]  /*6060*/  FFMA.FTZ R130, R16, R151, R127 ;  /* 0x0000009710827223 */ /* 0x000fe4000001007f */
[----:B------:R-:W-:-:S02]  /*6070*/  FMUL.FTZ R213, R108, R213 ;  /* 0x000000d56cd57220 */ /* 0x000fc40000410000 */
[C---:B------:R-:W-:Y:S02]  /*6080*/  FMUL.FTZ R125, R19.reuse, R124 ;  /* 0x0000007c137d7220 */ /* 0x040fe40000410000 */
        /* <DEDUP_REMOVED lines=20> */
[-C--:B------:R-:W-:Y:S02]  /*61d0*/  FMUL.FTZ R125, R48, R145.reuse ;  /* 0x00000091307d7220 */ /* 0x080fe40000410000 */
        /* <DEDUP_REMOVED lines=8> */
[----:B------:R-:W-:Y:S02]  /*6260*/  FADD.FTZ R130, R209, R130 ;  /* 0x00000082d1827221 */ /* 0x000fe40000010000 */
[-C--:B------:R-:W-:Y:S02]  /*6270*/  FMUL.FTZ R127, R15, R126.reuse ;  /* 0x0000007e0f7f7220 */ /* 0x080fe40000410000 */
[----:B------:R-:W-:Y:S02]  /*6280*/  FFMA.FTZ R125, R16, R126, -R125 ;  /* 0x0000007e107d7223 */ /* 0x000fe4000001087d */
[----:B------:R-:W-:Y:S02]  /*6290*/  FMUL.FTZ R151, R9, R131 ;  /* 0x0000008309977220 */ /* 0x000fe40000410000 */
[----:B------:R-:W-:Y:S02]  /*62a0*/  FMUL.FTZ R208, R51, R144 ;  /* 0x0000009033d07220 */ /* 0x000fe40000410000 */
[----:B------:R-:W-:-:S02]  /*62b0*/  FMUL.FTZ R126, R9, R130 ;  /* 0x00000082097e7220 */ /* 0x000fc40000410000 */
[----:B------:R-:W-:Y:S02]  /*62c0*/  FFMA.FTZ R127, R16, R124, R127 ;  /* 0x0000007c107f7223 */ /* 0x000fe4000001007f */
[----:B------:R-:W-:Y:S02]  /*62d0*/  FFMA.FTZ R151, R10, R130, R151 ;  /* 0x000000820a977223 */ /* 0x000fe40000010097 */
[----:B------:R-:W-:Y:S02]  /*62e0*/  FMUL.FTZ R124, R50, R144 ;  /* 0x00000090327c7220 */ /* 0x000fe40000410000 */
        /* <DEDUP_REMOVED lines=11> */
[-C--:B------:R-:W-:Y:S02]  /*63a0*/  FFMA.FTZ R150, R8, R130.reuse, -R125 ;  /* 0x0000008208967223 */ /* 0x080fe4000001087d */
[----:B------:R-:W-:Y:S02]  /*63b0*/  FMUL.FTZ R131, R7, R130 ;  /* 0x0000008207837220 */ /* 0x000fe40000410000 */
        /* <DEDUP_REMOVED lines=17> */
[----:B------:R-:W-:Y:S02]  /*64d0*/  FFMA.FTZ R150, R6, R150, -R151 ;  /* 0x0000009606967223 */ /* 0x000fe40000010897 */
[----:B------:R-:W-:Y:S02]  /*64e0*/  FMUL.FTZ R204, R47, R142 ;  /* 0x0000008e2fcc7220 */ /* 0x000fe40000410000 */
[----:B------:R-:W-:-:S02]  /*64f0*/  FMUL.FTZ R203, R105, R124 ;  /* 0x0000007c69cb7220 */ /* 0x000fc40000410000 */
[----:B------:R-:W-:Y:S02]  /*6500*/  FMUL.FTZ R124, R7, R125 ;  /* 0x0000007d077c7220 */ /* 0x000fe40000410000 */
[----:B------:R-:W-:Y:S02]  /*6510*/  FFMA.FTZ R131, R6, R131, R126 ;  /* 0x0000008306837223 */ /* 0x000fe4000001007e */
        /* <DEDUP_REMOVED lines=8> */
[----:B------:R-:W-:Y:S02]  /*65a0*/  FFMA.FTZ R169, R4, R130, R151 ;  /* 0x0000008204a97223 */ /* 0x000fe40000010097 */
[----:B------:R-:W-:-:S02]  /*65b0*/  FMUL.FTZ R125, R40, R141 ;  /* 0x0000008d287d7220 */ /* 0x000fc40000410000 */
[----:B------:R-:W-:Y:S02]  /*65c0*/  FMUL.FTZ R151, R3, R130 ;  /* 0x0000008203977220 */ /* 0x000fe40000410000 */
[----:B------:R-:W-:Y:S02]  /*65d0*/  FMUL.FTZ R127, R41, R141 ;  /* 0x0000008d297f7220 */ /* 0x000fe40000410000 */
[-C--:B------:R-:W-:Y:S02]  /*65e0*/  FFMA.FTZ R130, R6, R126.reuse, R131 ;  /* 0x0000007e06827223 */ /* 0x080fe40000010083 */
[----:B------:R-:W-:Y:S02]  /*65f0*/  FMUL.FTZ R131, R5, R126 ;  /* 0x0000007e05837220 */ /* 0x000fe40000410000 */
[----:B------:R-:W-:Y:S02]  /*6600*/  FFMA.FTZ R151, R4, R150, -R151 ;  /* 0x0000009604977223 */ /* 0x000fe40000010897 */
[----:B------:R-:W-:-:S02]  /*6610*/  FMUL.FTZ R200, R106, R125 ;  /* 0x0000007d6ac87220 */ /* 0x000fc40000410000 */
[----:B------:R-:W-:Y:S02]  /*6620*/  FMUL.FTZ R198, R106, R127 ;  /* 0x0000007f6ac67220 */ /* 0x000fe40000410000 */
[----:B------:R-:W-:Y:S02]  /*6630*/  FFMA.FTZ R131, R6, R124, -R131 ;  /* 0x0000007c06837223 */ /* 0x000fe40000010883 */
[----:B------:R-:W-:Y:S02]  /*6640*/  FMUL.FTZ R124, R3, R130 ;  /* 0x00000082037c7220 */ /* 0x000fe40000410000 */
[----:B------:R-:W-:Y:S02]  /*6650*/  FADD.FTZ R151, R200, R151 ;  /* 0x00000097c8977221 */ /* 0x000fe40000010000 */
[----:B------:R-:W-:Y:S01]  /*6660*/  FADD.FTZ R169, R198, R169 ;  /* 0x000000a9c6a97221 */ /* 0x000fe20000010000 */
[----:B------:R-:W-:Y:S01]  /*6670*/  ISETP.NE.AND P0, PT, R161, 0x3f, PT ;  /* 0x0000003fa100780c */ /* 0x000fe20003f05270 */
[----:B------:R-:W-:-:S02]  /*6680*/  FMUL.FTZ R125, R3, R131 ;  /* 0x00000083037d7220 */ /* 0x000fc40000410000 */
[----:B------:R-:W-:Y:S02]  /*6690*/  FFMA.FTZ R131, R4, R131, -R124 ;  /* 0x0000008304837223 */ /* 0x000fe4000001087c */
[C---:B------:R-:W-:Y:S02]  /*66a0*/  FMUL.FTZ R124, R0.reuse, R151 ;  /* 0x00000097007c7220 */ /* 0x040fe40000410000 */
[-C--:B------:R-:W-:Y:S02]  /*66b0*/  FMUL.FTZ R126, R0, R169.reuse ;  /* 0x000000a9007e7220 */ /* 0x080fe40000410000 */
[----:B------:R-:W-:Y:S02]  /*66c0*/  FFMA.FTZ R125, R4, R130, R125 ;  /* 0x00000082047d7223 */ /* 0x000fe4000001007d */
[----:B------:R-:W-:Y:S02]  /*66d0*/  FMUL.FTZ R202, R42, R140 ;  /* 0x0000008c2aca7220 */ /* 0x000fe40000410000 */
[----:B------:R-:W-:-:S02]  /*66e0*/  FFMA.FTZ R130, R2, R169, R124 ;  /* 0x000000a902827223 */ /* 0x000fc4000001007c */
[----:B------:R-:W-:Y:S02]  /*66f0*/  FFMA.FTZ R151, R2, R151, -R126 ;  /* 0x0000009702977223 */ /* 0x000fe4000001087e */
[----:B------:R-:W-:Y:S02]  /*6700*/  FMUL.FTZ R124, R43, R140 ;  /* 0x0000008c2b7c7220 */ /* 0x000fe40000410000 */
[----:B------:R-:W-:Y:S02]  /*6710*/  FMUL.FTZ R126, R0, R125 ;  /* 0x0000007d007e7220 */ /* 0x000fe40000410000 */
[C---:B------:R-:W-:Y:S02]  /*6720*/  FMUL.FTZ R202, R107.reuse, R202 ;  /* 0x000000ca6bca7220 */ /* 0x040fe40000410000 */
[----:B------:R-:W-:Y:S02]  /*6730*/  FMUL.FTZ R201, R107, R124 ;  /* 0x0000007c6bc97220 */ /* 0x000fe40000410000 */
[----:B------:R-:W-:-:S02]  /*6740*/  FFMA.FTZ R124, R2, R131, -R126 ;  /* 0x00000083027c7223 */ /* 0x000fc4000001087e */
[----:B------:R-:W-:Y:S02]  /*6750*/  FADD.FTZ R126, R202, R151 ;  /* 0x00000097ca7e7221 */ /* 0x000fe40000010000 */
        /* <DEDUP_REMOVED lines=19> */
.L_x_7427:
[----:B0-----:R-:W-:Y:S05]  /*6890*/  BSYNC B0 ;  /* 0x0000000000007941 */ /* 0x001fea0003800000 */
.L_x_7426:
        /* <DEDUP_REMOVED lines=40> */
[C---:B------:R-:W-:Y:S02]  /*6b20*/  FMUL.FTZ R232, R126.reuse, R129 ;  /* 0x000000817ee87220 */ /* 0x040fe40000410000 */
[----:B------:R-:W-:-:S02]  /*6b30*/  FFMA.FTZ R235, R126, R128, -R233 ;  /* 0x000000807eeb7223 */ /* 0x000fc400000108e9 */
[-C--:B------:R-:W-:Y:S02]  /*6b40*/  FMUL.FTZ R233, R125, R129.reuse ;  /* 0x000000817de97220 */ /* 0x080fe40000410000 */
[C---:B------:R-:W-:Y:S02]  /*6b50*/  FMUL.FTZ R129, R124.reuse, R129 ;  /* 0x000000817c817220 */ /* 0x040fe40000410000 */
[-C--:B------:R-:W-:Y:S02]  /*6b60*/  FFMA.FTZ R232, R127, R128.reuse, R232 ;  /* 0x000000807fe87223 */ /* 0x080fe400000100e8 */
[-C--:B------:R-:W-:Y:S02]  /*6b70*/  FFMA.FTZ R126, R124, R128.reuse, -R233 ;  /* 0x000000807c7e7223 */ /* 0x080fe400000108e9 */
[----:B------:R-:W-:Y:S02]  /*6b80*/  FFMA.FTZ R128, R125, R128, R129 ;  /* 0x000000807d807223 */ /* 0x000fe40000010081 */
[----:B------:R-:W-:-:S02]  /*6b90*/  FADD.FTZ R130, R130, R235 ;  /* 0x000000eb82827221 */ /* 0x000fc40000010000 */
[----:B------:R-:W-:Y:S01]  /*6ba0*/  FADD.FTZ R131, R131, R232 ;  /* 0x000000e883837221 */ /* 0x000fe20000010000 */
[----:B------:R-:W-:Y:S05]  /*6bb0*/  BRA.DIV ~URZ, `(.L_x_7430) ;  /* 0x000074c27f007947 */ /* 0x000fea000b800000 */
[----:B------:R0:W2:Y:S02]  /*6bc0*/  SHFL.UP PT, R233, R126, 0x1, RZ ;  /* 0x042000007ee97989 */ /* 0x0000a400000e00ff */
.L_x_7534:
[----:B------:R-:W-:Y:S05]  /*6bd0*/  BRA.DIV ~URZ, `(.L_x_7431) ;  /* 0x000075227f007947 */ /* 0x000fea000b800000 */
[----:B------:R-:W3:Y:S01]  /*6be0*/  SHFL.UP PT, R127, R130, 0x1, RZ ;  /* 0x04200000827f7989 */ /* 0x000ee200000e00ff */
[----:B------:R-:W-:-:S03]  /*6bf0*/  ISETP.GE.AND P0, PT, R162, 0x1, PT ;  /* 0x00000001a200780c */ /* 0x000fc60003f06270 */
[----:B------:R-:W4:Y:S04]  /*6c00*/  SHFL.UP PT, R129, R131, 0x1, RZ ;  /* 0x0420000083817989 */ /* 0x000f2800000e00ff */
[----:B------:R-:W5:Y:S01]  /*6c10*/  SHFL.UP PT, R125, R128, 0x1, RZ ;  /* 0x04200000807d7989 */ /* 0x000f6200000e00ff */
[C---:B---3--:R-:W-:Y:S02]  /*6c20*/  FMUL.FTZ R232, R128.reuse, R127 ;  /* 0x0000007f80e87220 */ /* 0x048fe40000410000 */
[-C--:B----4-:R-:W-:Y:S02]  /*6c30*/  FMUL.FTZ R124, R128, R129.reuse ;  /* 0x00000081807c7220 */ /* 0x090fe40000410000 */
[C---:B------:R-:W-:Y:S02]  /*6c40*/  FFMA.FTZ R232, R126.reuse, R129, R232 ;  /* 0x000000817ee87223 */ /* 0x040fe400000100e8 */
[----:B------:R-:W-:-:S02]  /*6c50*/  FFMA.FTZ R127, R126, R127, -R124 ;  /* 0x0000007f7e7f7223 */ /* 0x000fc4000001087c */
[----:B------:R-:W-:Y:S02]  /*6c60*/  @P0 FADD.FTZ R131, R131, R232 ;  /* 0x000000e883830221 */ /* 0x000fe40000010000 */
[----:B--2---:R-:W-:Y:S02]  /*6c70*/  FMUL.FTZ R129, R128, R233 ;  /* 0x000000e980817220 */ /* 0x004fe40000410000 */
[----:B------:R-:W-:Y:S01]  /*6c80*/  @P0 FADD.FTZ R130, R130, R127 ;  /* 0x0000007f82820221 */ /* 0x000fe20000010000 */
[----:B------:R-:W2:Y:S01]  /*6c90*/  SHFL.UP PT, R232, R131, 0x2, RZ ;  /* 0x0440000083e87989 */ /* 0x000ea200000e00ff */
[-C--:B-----5:R-:W-:Y:S02]  /*6ca0*/  FMUL.FTZ R124, R128, R125.reuse ;  /* 0x0000007d807c7220 */ /* 0x0a0fe40000410000 */
[C---:B------:R-:W-:Y:S02]  /*6cb0*/  FFMA.FTZ R125, R126.reuse, R125, R129 ;  /* 0x0000007d7e7d7223 */ /* 0x040fe40000010081 */
[----:B------:R-:W3:Y:S01]  /*6cc0*/  SHFL.UP PT, R129, R130, 0x2, RZ ;  /* 0x0440000082817989 */ /* 0x000ee200000e00ff */
[----:B0-----:R-:W-:-:S02]  /*6cd0*/  @P0 FFMA.FTZ R126, R126, R233, -R124 ;  /* 0x000000e97e7e0223 */ /* 0x001fc4000001087c */
[----:B------:R-:W-:Y:S02]  /*6ce0*/  FSEL R125, R128, R125, !P0 ;  /* 0x0000007d807d7208 */ /* 0x000fe40004000000 */
[----:B------:R-:W-:Y:S01]  /*6cf0*/  ISETP.GE.AND P0, PT, R162, 0x2, PT ;  /* 0x00000002a200780c */ /* 0x000fe20003f06270 */
[----:B------:R-:W0:Y:S04]  /*6d00*/  SHFL.UP PT, R124, R126, 0x2, RZ ;  /* 0x044000007e7c7989 */ /* 0x000e2800000e00ff */
[----:B------:R-:W4:Y:S01]  /*6d10*/  SHFL.UP PT, R127, R125, 0x2, RZ ;  /* 0x044000007d7f7989 */ /* 0x000f2200000e00ff */
[C---:B--2---:R-:W-:Y:S02]  /*6d20*/  FMUL.FTZ R128, R125.reuse, R232 ;  /* 0x000000e87d807220 */ /* 0x044fe40000410000 */
[----:B---3--:R-:W-:-:S02]  /*6d30*/  FMUL.FTZ R233, R125, R129 ;  /* 0x000000817de97220 */ /* 0x008fc40000410000 */
[C---:B------:R-:W-:Y:S02]  /*6d40*/  FFMA.FTZ R129, R126.reuse, R129, -R128 ;  /* 0x000000817e817223 */ /* 0x040fe40000010880 */
[----:B------:R-:W-:Y:S02]  /*6d50*/  FFMA.FTZ R232, R126, R232, R233 ;  /* 0x000000e87ee87223 */ /* 0x000fe400000100e9 */
[----:B------:R-:W-:Y:S02]  /*6d60*/  @P0 FADD.FTZ R130, R130, R129 ;  /* 0x0000008182820221 */ /* 0x000fe40000010000 */
[C---:B0-----:R-:W-:Y:S02]  /*6d70*/  FMUL.FTZ R128, R125.reuse, R124 ;  /* 0x0000007c7d807220 */ /* 0x041fe40000410000 */
[----:B----4-:R-:W-:Y:S01]  /*6d80*/  FMUL.FTZ R129, R125, R127 ;  /* 0x0000007f7d817220 */ /* 0x010fe20000410000 */
[----:B------:R-:W0:Y:S01]  /*6d90*/  SHFL.UP PT, R233, R130, 0x4, RZ ;  /* 0x0480000082e97989 */ /* 0x000e2200000e00ff */
[----:B------:R-:W-:-:S02]  /*6da0*/  @P0 FADD.FTZ R131, R131, R232 ;  /* 0x000000e883830221 */ /* 0x000fc40000010000 */
[C---:B------:R-:W-:Y:S02]  /*6db0*/  FFMA.FTZ R128, R126.reuse, R127, R128 ;  /* 0x0000007f7e807223 */ /* 0x040fe40000010080 */
[----:B------:R-:W-:Y:S02]  /*6dc0*/  @P0 FFMA.FTZ R126, R126, R124, -R129 ;  /* 0x0000007c7e7e0223 */ /* 0x000fe40000010881 */
[----:B------:R-:W2:Y:S01]  /*6dd0*/  SHFL.UP PT, R129, R131, 0x4, RZ ;  /* 0x0480000083817989 */ /* 0x000ea200000e00ff */
[----:B------:R-:W-:Y:S02]  /*6de0*/  FSEL R128, R125, R128, !P0 ;  /* 0x000000807d807208 */ /* 0x000fe40004000000 */
[----:B------:R-:W-:Y:S01]  /*6df0*/  ISETP.GE.AND P0, PT, R162, 0x4, PT ;  /* 0x00000004a200780c */ /* 0x000fe20003f06270 */
[----:B------:R-:W3:Y:S04]  /*6e00*/  SHFL.UP PT, R125, R126, 0x4, RZ ;  /* 0x048000007e7d7989 */ /* 0x000ee800000e00ff */
[----:B------:R-:W4:Y:S01]  /*6e10*/  SHFL.UP PT, R127, R128, 0x4, RZ ;  /* 0x04800000807f7989 */ /* 0x000f2200000e00ff */
[----:B0-----:R-:W-:-:S02]  /*6e20*/  FMUL.FTZ R232, R128, R233 ;  /* 0x000000e980e87220 */ /* 0x001fc40000410000 */
[-C--:B--2---:R-:W-:Y:S02]  /*6e30*/  FMUL.FTZ R124, R128, R129.reuse ;  /* 0x00000081807c7220 */ /* 0x084fe40000410000 */
[----:B------:R-:W-:Y:S02]  /*6e40*/  FFMA.FTZ R232, R126, R129, R232 ;  /* 0x000000817ee87223 */ /* 0x000fe400000100e8 */
[----:B---3--:R-:W-:Y:S02]  /*6e50*/  FMUL.FTZ R129, R128, R125 ;  /* 0x0000007d80817220 */ /* 0x008fe40000410000 */
[----:B------:R-:W-:Y:S02]  /*6e60*/  FFMA.FTZ R233, R126, R233, -R124 ;  /* 0x000000e97ee97223 */ /* 0x000fe4000001087c */
[----:B------:R-:W-:Y:S02]  /*6e70*/  @P0 FADD.FTZ R131, R131, R232 ;  /* 0x000000e883830221 */ /* 0x000fe40000010000 */
[----:B----4-:R-:W-:-:S02]  /*6e80*/  FMUL.FTZ R124, R128, R127 ;  /* 0x0000007f807c7220 */ /* 0x010fc40000410000 */
[----:B------:R-:W-:Y:S02]  /*6e90*/  FFMA.FTZ R129, R126, R127, R129 ;  /* 0x0000007f7e817223 */ /* 0x000fe40000010081 */
[----:B------:R-:W-:Y:S02]  /*6ea0*/  @P0 FADD.FTZ R130, R130, R233 ;  /* 0x000000e982820221 */ /* 0x000fe40000010000 */
[----:B------:R-:W-:Y:S01]  /*6eb0*/  @P0 FFMA.FTZ R126, R126, R125, -R124 ;  /* 0x0000007d7e7e0223 */ /* 0x000fe2000001087c */
[----:B------:R-:W0:Y:S01]  /*6ec0*/  SHFL.UP PT, R233, R131, 0x8, RZ ;  /* 0x0500000083e97989 */ /* 0x000e2200000e00ff */
[----:B------:R-:W-:Y:S02]  /*6ed0*/  FSEL R128, R128, R129, !P0 ;  /* 0x0000008180807208 */ /* 0x000fe40004000000 */
[----:B------:R-:W-:Y:S01]  /*6ee0*/  ISETP.GE.AND P0, PT, R162, 0x8, PT ;  /* 0x00000008a200780c */ /* 0x000fe20003f06270 */
[----:B------:R-:W2:Y:S04]  /*6ef0*/  SHFL.UP PT, R129, R130, 0x8, RZ ;  /* 0x0500000082817989 */ /* 0x000ea800000e00ff */
[----:B------:R-:W3:Y:S04]  /*6f00*/  SHFL.UP PT, R125, R126, 0x8, RZ ;  /* 0x050000007e7d7989 */ /* 0x000ee800000e00ff */
[----:B------:R-:W4:Y:S01]  /*6f10*/  SHFL.UP PT, R127, R128, 0x8, RZ ;  /* 0x05000000807f7989 */ /* 0x000f2200000e00ff */
[----:B0-----:R-:W-:-:S02]  /*6f20*/  FMUL.FTZ R124, R128, R233 ;  /* 0x000000e9807c7220 */ /* 0x001fc40000410000 */
[-C--:B--2---:R-:W-:Y:S02]  /*6f30*/  FMUL.FTZ R232, R128, R129.reuse ;  /* 0x0000008180e87220 */ /* 0x084fe40000410000 */
[----:B------:R-:W-:Y:S02]  /*6f40*/  FFMA.FTZ R235, R126, R129, -R124 ;  /* 0x000000817eeb7223 */ /* 0x000fe4000001087c */
[----:B---3--:R-:W-:Y:S02]  /*6f50*/  FMUL.FTZ R129, R128, R125 ;  /* 0x0000007d80817220 */ /* 0x008fe40000410000 */
        /* <DEDUP_REMOVED lines=10> */
[----:B------:R0:W3:Y:S04]  /*7000*/  SHFL.UP PT, R233, R126, 0x10, RZ ;  /* 0x060000007ee97989 */ /* 0x0000e800000e00ff */
[----:B------:R0:W4:Y:S04]  /*7010*/  SHFL.UP PT, R129, R131, 0x10, RZ ;  /* 0x0600000083817989 */ /* 0x00012800000e00ff */
[----:B------:R0:W1:Y:S02]  /*7020*/  SHFL.UP PT, R237, R128, 0x10, RZ ;  /* 0x0600000080ed7989 */ /* 0x00006400000e00ff */
.L_x_7535:
[----:B------:R-:W-:Y:S01]  /*7030*/  ISETP.GE.AND P0, PT, R162, 0x10, PT ;  /* 0x00000010a200780c */ /* 0x000fe20003f06270 */
[----:B--2---:R-:W-:Y:S01]  /*7040*/  FMUL.FTZ R125, R235, R128 ;  /* 0x00000080eb7d7220 */ /* 0x004fe20000410000 */
[----:B------:R-:W-:Y:S01]  /*7050*/  MOV R234, R236 ;  /* 0x000000ec00ea7202 */ /* 0x000fe20000000f00 */
[----:B---3--:R-:W-:Y:S01]  /*7060*/  FMUL.FTZ R124, R233, R128 ;  /* 0x00000080e97c7220 */ /* 0x008fe20000410000 */
[----:B0-----:R-:W-:-:S02]  /*7070*/  MOV R130, R131 ;  /* 0x0000008300827202 */ /* 0x001fc40000000f00 */
[----:B------:R-:W-:Y:S01]  /*7080*/  MOV R131, R238 ;  /* 0x000000ee00837202 */ /* 0x000fe20000000f00 */
[C---:B----4-:R-:W-:Y:S02]  /*7090*/  FFMA.FTZ R125, R129.reuse, R234, R125 ;  /* 0x000000ea817d7223 */ /* 0x050fe4000001007d */
[----:B------:R-:W-:Y:S02]  /*70a0*/  FMUL.FTZ R129, R129, R128 ;  /* 0x0000008081817220 */ /* 0x000fe40000410000 */
[C---:B-1----:R-:W-:Y:S02]  /*70b0*/  FFMA.FTZ R127, R237.reuse, R234, R124 ;  /* 0x000000eaed7f7223 */ /* 0x042fe4000001007c */
        /* <DEDUP_REMOVED lines=12> */
[----:B------:R-:W-:Y:S05]  /*7180*/  CALL.REL.NOINC `($__internal_178_$__cuda_sm70_shflsync_idx_p) ;  /* 0x00008da000007944 */ /* 0x000fea0003c00000 */
.L_x_7432:
[----:B------:R-:W-:Y:S05]  /*7190*/  BRA.CONV ~URZ, `(.L_x_7433) ;  /* 0x000000637f007947 */ /* 0x000fea000b800000 */
[----:B0-----:R-:W-:Y:S01]  /*71a0*/  HFMA2.MMA R126, -RZ, RZ, 0, 1.847743988037109375e-06 ;  /* 0x0000001fff7e7435 */ /* 0x001fe200000001ff */
[----:B------:R-:W-:Y:S02]  /*71b0*/  MOV R127, R233 ;  /* 0x000000e9007f7202 */ /* 0x000fe40000000f00 */
[----:B-1----:R-:W-:-:S02]  /*71c0*/  MOV R125, 0x1f ;  /* 0x0000001f007d7802 */ /* 0x002fc40000000f00 */
[----:B------:R-:W-:Y:S02]  /*71d0*/  MOV R124, 0xffffffff ;  /* 0xffffffff007c7802 */ /* 0x000fe40000000f00 */
[----:B------:R-:W-:Y:S02]  /*71e0*/  MOV R128, 0x7200 ;  /* 0x0000720000807802 */ /* 0x000fe40000000f00 */
[----:B------:R-:W-:Y:S05]  /*71f0*/  CALL.REL.NOINC `($__internal_178_$__cuda_sm70_shflsync_idx_p) ;  /* 0x00008d3000007944 */ /* 0x000fea0003c00000 */
.L_x_7433:
[----:B------:R-:W-:Y:S05]  /*7200*/  BRA.CONV ~URZ, `(.L_x_7434) ;  /* 0x000000637f007947 */ /* 0x000fea000b800000 */
[----:B0-----:R-:W-:Y:S01]  /*7210*/  HFMA2.MMA R126, -RZ, RZ, 0, 1.847743988037109375e-06 ;  /* 0x0000001fff7e7435 */ /* 0x001fe200000001ff */
[----:B------:R-:W-:Y:S02]  /*7220*/  MOV R127, R131 ;  /* 0x00000083007f7202 */ /* 0x000fe40000000f00 */
[----:B-1----:R-:W-:Y:S02]  /*7230*/  MOV R125, 0x1f ;  /* 0x0000001f007d7802 */ /* 0x002fe40000000f00 */
[----:B------:R-:W-:Y:S02]  /*7240*/  MOV R124, 0xffffffff ;  /* 0xffffffff007c7802 */ /* 0x000fe40000000f00 */
[----:B------:R-:W-:Y:S02]  /*7250*/  MOV R128, 0x7270 ;  /* 0x0000727000807802 */ /* 0x000fe40000000f00 */
[----:B------:R-:W-:Y:S05]  /*7260*/  CALL.REL.NOINC `($__internal_178_$__cuda_sm70_shflsync_idx_p) ;  /* 0x00008cc000007944 */ /* 0x000fea0003c00000 */
.L_x_7434:
[----:B------:R-:W-:Y:S05]  /*7270*/  BRA.CONV ~URZ, `(.L_x_7435) ;  /* 0x000000637f007947 */ /* 0x000fea000b800000 */
[----:B0-----:R-:W-:Y:S01]  /*7280*/  HFMA2.MMA R126, -RZ, RZ, 0, 1.847743988037109375e-06 ;  /* 0x0000001fff7e7435 */ /* 0x001fe200000001ff */
[----:B------:R-:W-:-:S02]  /*7290*/  MOV R127, R130 ;  /* 0x00000082007f7202 */ /* 0x000fc40000000f00 */
[----:B-1----:R-:W-:Y:S02]  /*72a0*/  MOV R125, 0x1f ;  /* 0x0000001f007d7802 */ /* 0x002fe40000000f00 */
[----:B------:R-:W-:Y:S02]  /*72b0*/  MOV R124, 0xffffffff ;  /* 0xffffffff007c7802 */ /* 0x000fe40000000f00 */
[----:B------:R-:W-:Y:S02]  /*72c0*/  MOV R128, 0x72e0 ;  /* 0x000072e000807802 */ /* 0x000fe40000000f00 */
[----:B------:R-:W-:Y:S05]  /*72d0*/  CALL.REL.NOINC `($__internal_178_$__cuda_sm70_shflsync_idx_p) ;  /* 0x00008c5000007944 */ /* 0x000fea0003c00000 */
.L_x_7435:
[----:B------:R-:W-:Y:S05]  /*72e0*/  BRA.DIV ~URZ, `(.L_x_7436) ;  /* 0x000079d27f007947 */ /* 0x000fea000b800000 */
[----:B------:R-:W2:Y:S04]  /*72f0*/  SHFL.IDX PT, R120, R120, RZ, 0x1f ;  /* 0x00001fff78787589 */ /* 0x000ea800000e0000 */
[----:B------:R-:W3:Y:S04]  /*7300*/  SHFL.IDX PT, R121, R121, RZ, 0x1f ;  /* 0x00001fff79797589 */ /* 0x000ee800000e0000 */
[----:B------:R-:W4:Y:S04]  /*7310*/  SHFL.IDX PT, R122, R122, RZ, 0x1f ;  /* 0x00001fff7a7a7589 */ /* 0x000f2800000e0000 */
[----:B------:R-:W0:Y:S04]  /*7320*/  SHFL.IDX PT, R123, R123, RZ, 0x1f ;  /* 0x00001fff7b7b7589 */ /* 0x000e2800000e0000 */
[----:B------:R-:W1:Y:S04]  /*7330*/  SHFL.UP PT, R234, R234, 0x1, RZ ;  /* 0x04200000eaea7989 */ /* 0x000e6800000e00ff */
[----:B------:R-:W0:Y:S04]  /*7340*/  SHFL.UP PT, R233, R233, 0x1, RZ ;  /* 0x04200000e9e97989 */ /* 0x000e2800000e00ff */
[----:B------:R-:W0:Y:S04]  /*7350*/  SHFL.UP PT, R131, R131, 0x1, RZ ;  /* 0x0420000083837989 */ /* 0x000e2800000e00ff */
[----:B------:R-:W0:Y:S02]  /*7360*/  SHFL.UP PT, R130, R130, 0x1, RZ ;  /* 0x0420000082827989 */ /* 0x000e2400000e00ff */
.L_x_7536:
[----:B0123--:R-:W0:Y:S01]  /*7370*/  LDS.128 R124, [R231+0x4250] ;  /* 0x00425000e77c7984 */ /* 0x00fe220000000c00 */
[----:B----4-:R-:W-:-:S02]  /*7380*/  FMUL.FTZ R128, R122, R233 ;  /* 0x000000e97a807220 */ /* 0x010fc40000410000 */
[CC--:B------:R-:W-:Y:S02]  /*7390*/  FMUL.FTZ R129, R123.reuse, R233.reuse ;  /* 0x000000e97b817220 */ /* 0x0c0fe40000410000 */
[-C--:B------:R-:W-:Y:S02]  /*73a0*/  FFMA.FTZ R235, R123, R234.reuse, R128 ;  /* 0x000000ea7beb7223 */ /* 0x080fe40000010080 */
[----:B------:R-:W-:Y:S02]  /*73b0*/  FFMA.FTZ R128, R122, R234, -R129 ;  /* 0x000000ea7a807223 */ /* 0x000fe40000010881 */
[-C--:B------:R-:W-:Y:S02]  /*73c0*/  FMUL.FTZ R129, R121, R233.reuse ;  /* 0x000000e979817220 */ /* 0x080fe40000410000 */
[----:B------:R-:W-:Y:S02]  /*73d0*/  @P1 FADD.FTZ R123, R235, R130 ;  /* 0x00000082eb7b1221 */ /* 0x000fe40000010000 */
        /* <DEDUP_REMOVED lines=16> */
.L_x_7429:
[----:B0-----:R-:W-:Y:S05]  /*74e0*/  BSYNC B0 ;  /* 0x0000000000007941 */ /* 0x001fea0003800000 */
.L_x_7428:
        /* <DEDUP_REMOVED lines=279> */
.L_x_7537:
[----:B------:R-:W-:Y:S05]  /*8660*/  BRA.DIV ~URZ, `(.L_x_7440) ;  /* 0x00006a627f007947 */ /* 0x000fea000b800000 */
[----:B------:R2:W3:Y:S04]  /*8670*/  SHFL.DOWN PT, R243, R210, 0x1, 0x1f ;  /* 0x08201f00d2f37f89 */ /* 0x0004e800000e0000 */
[----:B------:R2:W4:Y:S04]  /*8680*/  SHFL.DOWN PT, R245, R131, 0x1, 0x1f ;  /* 0x08201f0083f57f89 */ /* 0x00052800000e0000 */
[----:B------:R2:W0:Y:S02]  /*8690*/  SHFL.DOWN PT, R234, R130, 0x1, 0x1f ;  /* 0x08201f0082ea7f89 */ /* 0x00042400000e0000 */
.L_x_7538:
        /* <DEDUP_REMOVED lines=15> */
.L_x_7442:
[----:B------:R-:W-:Y:S05]  /*8790*/  BSYNC B1 ;  /* 0x0000000000017941 */ /* 0x000fea0003800000 */
.L_x_7441:
[----:B------:R-:W-:Y:S05]  /*87a0*/  BRA.DIV ~URZ, `(.L_x_7443) ;  /* 0x00006a727f007947 */ /* 0x000fea000b800000 */
[----:B-1----:R1:W2:Y:S04]  /*87b0*/  SHFL.DOWN PT, R201, R214, 0x2, 0x1f ;  /* 0x08401f00d6c97f89 */ /* 0x0022a800000e0000 */
[----:B---3--:R1:W3:Y:S04]  /*87c0*/  SHFL.DOWN PT, R243, R210, 0x2, 0x1f ;  /* 0x08401f00d2f37f89 */ /* 0x0082e800000e0000 */
[----:B----4-:R1:W4:Y:S04]  /*87d0*/  SHFL.DOWN PT, R245, R131, 0x2, 0x1f ;  /* 0x08401f0083f57f89 */ /* 0x01032800000e0000 */
[----:B0-----:R1:W0:Y:S02]  /*87e0*/  SHFL.DOWN PT, R234, R130, 0x2, 0x1f ;  /* 0x08401f0082ea7f89 */ /* 0x00122400000e0000 */
.L_x_7539:
        /* <DEDUP_REMOVED lines=15> */
.L_x_7445:
[----:B------:R-:W-:Y:S05]  /*88e0*/  BSYNC B1 ;  /* 0x0000000000017941 */ /* 0x000fea0003800000 */
.L_x_7444:
[----:B------:R-:W-:Y:S05]  /*88f0*/  BRA.DIV ~URZ, `(.L_x_7446) ;  /* 0x00006ae27f007947 */ /* 0x000fea000b800000 */
[----:B--2---:R2:W1:Y:S02]  /*8900*/  SHFL.DOWN PT, R201, R214, 0x4, 0x1f ;  /* 0x08801f00d6c97f89 */ /* 0x00446400000e0000 */
.L_x_7540:
[----:B------:R-:W-:Y:S05]  /*8910*/  BRA.DIV ~URZ, `(.L_x_7447) ;  /* 0x00006b427f007947 */ /* 0x000fea000b800000 */
[----:B---3--:R3:W2:Y:S04]  /*8920*/  SHFL.DOWN PT, R243, R210, 0x4, 0x1f ;  /* 0x08801f00d2f37f89 */ /* 0x0086a800000e0000 */
[----:B----4-:R3:W4:Y:S04]  /*8930*/  SHFL.DOWN PT, R245, R131, 0x4, 0x1f ;  /* 0x08801f0083f57f89 */ /* 0x01072800000e0000 */
[----:B0-----:R3:W0:Y:S02]  /*8940*/  SHFL.DOWN PT, R234, R130, 0x4, 0x1f ;  /* 0x08801f0082ea7f89 */ /* 0x00162400000e0000 */
.L_x_7541:
        /* <DEDUP_REMOVED lines=15> */
.L_x_7449:
[----:B------:R-:W-:Y:S05]  /*8a40*/  BSYNC B1 ;  /* 0x0000000000017941 */ /* 0x000fea0003800000 */
.L_x_7448:
[----:B------:R-:W-:Y:S05]  /*8a50*/  BRA.DIV ~URZ, `(.L_x_7450) ;  /* 0x00006b527f007947 */ /* 0x000fea000b800000 */
[----:B-1----:R1:W3:Y:S04]  /*8a60*/  SHFL.DOWN PT, R201, R214, 0x8, 0x1f ;  /* 0x09001f00d6c97f89 */ /* 0x0022e800000e0000 */
[----:B--2---:R1:W2:Y:S04]  /*8a70*/  SHFL.DOWN PT, R243, R210, 0x8, 0x1f ;  /* 0x09001f00d2f37f89 */ /* 0x0042a800000e0000 */
[----:B----4-:R1:W4:Y:S04]  /*8a80*/  SHFL.DOWN PT, R245, R131, 0x8, 0x1f ;  /* 0x09001f0083f57f89 */ /* 0x01032800000e0000 */
[----:B0-----:R1:W0:Y:S02]  /*8a90*/  SHFL.DOWN PT, R234, R130, 0x8, 0x1f ;  /* 0x09001f0082ea7f89 */ /* 0x00122400000e0000 */
.L_x_7542:
        /* <DEDUP_REMOVED lines=15> */
.L_x_7452:
[----:B------:R-:W-:Y:S05]  /*8b90*/  BSYNC B1 ;  /* 0x0000000000017941 */ /* 0x000fea0003800000 */
.L_x_7451:
[----:B------:R-:W-:Y:S05]  /*8ba0*/  BRA.DIV ~URZ, `(.L_x_7453) ;  /* 0x00006bc27f007947 */ /* 0x000fea000b800000 */
[----:B---3--:R3:W1:Y:S02]  /*8bb0*/  SHFL.DOWN PT, R201, R214, 0x10, 0x1f ;  /* 0x0a001f00d6c97f89 */ /* 0x00866400000e0000 */
.L_x_7543:
[----:B------:R-:W-:Y:S05]  /*8bc0*/  BRA.DIV ~URZ, `(.L_x_7454) ;  /* 0x00006c227f007947 */ /* 0x000fea000b800000 */
[----:B--2---:R2:W3:Y:S04]  /*8bd0*/  SHFL.DOWN PT, R243, R210, 0x10, 0x1f ;  /* 0x0a001f00d2f37f89 */ /* 0x0044e800000e0000 */
[----:B----4-:R2:W4:Y:S04]  /*8be0*/  SHFL.DOWN PT, R245, R131, 0x10, 0x1f ;  /* 0x0a001f0083f57f89 */ /* 0x01052800000e0000 */
[----:B0-----:R2:W0:Y:S02]  /*8bf0*/  SHFL.DOWN PT, R234, R130, 0x10, 0x1f ;  /* 0x0a001f0082ea7f89 */ /* 0x00142400000e0000 */
.L_x_7544:
        /* <DEDUP_REMOVED lines=13> */
.L_x_7456:
[----:B------:R-:W-:Y:S05]  /*8cd0*/  BSYNC B1 ;  /* 0x0000000000017941 */ /* 0x000fea0003800000 */
.L_x_7455:
[----:B------:R-:W-:Y:S05]  /*8ce0*/  BRA.DIV ~URZ, `(.L_x_7457) ;  /* 0x00006c527f007947 */ /* 0x000fea000b800000 */
[----:B------:R-:W5:Y:S04]  /*8cf0*/  SHFL.IDX PT, R247, R210, RZ, 0x1f ;  /* 0x00001fffd2f77589 */ /* 0x000f6800000e0000 */
[----:B---3--:R-:W3:Y:S04]  /*8d00*/  SHFL.IDX PT, R243, R214, RZ, 0x1f ;  /* 0x00001fffd6f37589 */ /* 0x008ee800000e0000 */
[----:B-1----:R-:W1:Y:S04]  /*8d10*/  SHFL.IDX PT, R201, R131, RZ, 0x1f ;  /* 0x00001fff83c97589 */ /* 0x002e6800000e0000 */
[----:B------:R-:W2:Y:S04]  /*8d20*/  SHFL.DOWN PT, R218, R131, 0x1, 0x1f ;  /* 0x08201f0083da7f89 */ /* 0x000ea800000e0000 */
[----:B------:R-:W4:Y:S04]  /*8d30*/  SHFL.IDX PT, R200, R130, RZ, 0x1f ;  /* 0x00001fff82c87589 */ /* 0x000f2800000e0000 */
[----:B0-----:R-:W0:Y:S04]  /*8d40*/  SHFL.DOWN PT, R234, R130, 0x1, 0x1f ;  /* 0x08201f0082ea7f89 */ /* 0x001e2800000e0000 */
[----:B------:R-:W0:Y:S01]  /*8d50*/  SHFL.IDX PT, R240, R120, RZ, 0x1f ;  /* 0x00001fff78f07589 */ /* 0x000e2200000e0000 */
[----:B-----5:R-:W-:-:S02]  /*8d60*/  FMUL.FTZ R222, R123, R247 ;  /* 0x000000f77bde7220 */ /* 0x020fc40000410000 */
[C---:B------:R-:W-:Y:S01]  /*8d70*/  FMUL.FTZ R124, R122.reuse, R247 ;  /* 0x000000f77a7c7220 */ /* 0x040fe20000410000 */
[----:B------:R-:W0:Y:S01]  /*8d80*/  SHFL.IDX PT, R236, R122, RZ, 0x1f ;  /* 0x00001fff7aec7589 */ /* 0x000e2200000e0000 */
[-C--:B---3--:R-:W-:Y:S02]  /*8d90*/  FFMA.FTZ R222, R122, R243.reuse, -R222 ;  /* 0x000000f37ade7223 */ /* 0x088fe400000108de */
[----:B----4-:R-:W-:Y:S01]  /*8da0*/  FFMA.FTZ R245, R123, R243, R124 ;  /* 0x000000f37bf57223 */ /* 0x010fe2000001007c */
[----:B------:R-:W3:Y:S04]  /*8db0*/  SHFL.IDX PT, R127, R123, RZ, 0x1f ;  /* 0x00001fff7b7f7589 */ /* 0x000ee800000e0000 */
[----:B------:R-:W4:Y:S04]  /*8dc0*/  SHFL.IDX PT, R238, R121, RZ, 0x1f ;  /* 0x00001fff79ee7589 */ /* 0x000f2800000e0000 */
[----:B------:R5:W0:Y:S04]  /*8dd0*/  SHFL.DOWN PT, R232, R210, 0x1, 0x1f ;  /* 0x08201f00d2e87f89 */ /* 0x000a2800000e0000 */
[----:B------:R1:W0:Y:S01]  /*8de0*/  SHFL.DOWN PT, R230, R214, 0x1, 0x1f ;  /* 0x08201f00d6e67f89 */ /* 0x00022200000e0000 */
[----:B--2--5:R-:W-:-:S02]  /*8df0*/  FMUL.FTZ R210, R120, R247 ;  /* 0x000000f778d27220 */ /* 0x024fc40000410000 */
[----:B------:R-:W-:Y:S02]  /*8e00*/  FMUL.FTZ R247, R121, R247 ;  /* 0x000000f779f77220 */ /* 0x000fe40000410000 */
[----:B-1----:R-:W-:Y:S02]  /*8e10*/  FMUL.FTZ R214, R120, R243 ;  /* 0x000000f378d67220 */ /* 0x002fe40000410000 */
.L_x_7545:
[----:B------:R1:W2:Y:S01]  /*8e20*/  LDS.128 R128, [R198+0x4670] ;  /* 0x00467000c6807984 */ /* 0x0002a20000000c00 */
[----:B------:R-:W-:Y:S01]  /*8e30*/  ISETP.NE.AND P0, PT, R161, 0x1f, PT ;  /* 0x0000001fa100780c */ /* 0x000fe20003f05270 */
[----:B------:R-:W-:Y:S01]  /*8e40*/  BSSY B1, `(.L_x_7458) ;  /* 0x000000f000017945 */ /* 0x000fe20003800000 */
[----:B0-----:R-:W-:Y:S02]  /*8e50*/  MOV R124, R240 ;  /* 0x000000f0007c7202 */ /* 0x001fe40000000f00 */
[----:B----4-:R-:W-:Y:S02]  /*8e60*/  MOV R125, R238 ;  /* 0x000000ee007d7202 */ /* 0x010fe40000000f00 */
[----:B------:R-:W-:-:S07]  /*8e70*/  MOV R126, R236 ;  /* 0x000000ec007e7202 */ /* 0x000fce0000000f00 */
[----:B------:R-:W-:Y:S05]  /*8e80*/  @!P0 BRA `(.L_x_7459) ;  /* 0x000000a000008947 */ /* 0x000fea0003800000 */
[-C--:B-1-3--:R-:W-:Y:S02]  /*8e90*/  FMUL.FTZ R123, R127, R232.reuse ;  /* 0x000000e87f7b7220 */ /* 0x08afe40000410000 */
        /* <DEDUP_REMOVED lines=9> */
.L_x_7459:
[----:B-1----:R-:W-:Y:S05]  /*8f30*/  BSYNC B1 ;  /* 0x0000000000017941 */ /* 0x002fea0003800000 */
.L_x_7458:
        /* <DEDUP_REMOVED lines=16> */
.L_x_7438:
[----:B0-----:R-:W-:Y:S05]  /*9040*/  BSYNC B0 ;  /* 0x0000000000007941 */ /* 0x001fea0003800000 */
.L_x_7437:
[----:B------:R-:W-:Y:S01]  /*9050*/  WARPSYNC 0xffffffff ;  /* 0xffffffff00007948 */ /* 0x000fe20003800000 */
[----:B------:R-:W-:Y:S01]  /*9060*/  BAR.SYNC.DEFER_BLOCKING 0x0 ;  /* 0x0000000000007b1d */ /* 0x000fe20000010000 */
[----:B-1----:R-:W-:Y:S01]  /*9070*/  FMUL.FTZ R126, R116, R149 ;  /* 0x00000095747e7220 */ /* 0x002fe20000410000 */
[----:B------:R-:W-:Y:S01]  /*9080*/  ISETP.NE.AND P0, PT, R161, RZ, PT ;  /* 0x000000ffa100720c */ /* 0x000fe20003f05270 */
[----:B------:R-:W-:-:S02]  /*9090*/  FFMA.FTZ R128, R138, R165, RZ ;  /* 0x000000a58a807223 */ /* 0x000fc400000100ff */
[-C--:B------:R-:W-:Y:S01]  /*90a0*/  FFMA.FTZ R165, R68, -R126.reuse, R165 ;  /* 0x8000007e44a57223 */ /* 0x080fe200000100a5 */
[----:B------:R-:W-:Y:S01]  /*90b0*/  ULDC UR38, c[0x0][0x174] ;  /* 0x00005d0000267ab9 */ /* 0x000fe20000000800 */
[----:B------:R-:W-:Y:S01]  /*90c0*/  FFMA.FTZ R126, R69, -R126, R229 ;  /* 0x8000007e457e7223 */ /* 0x000fe200000100e5 */
[----:B------:R-:W-:Y:S01]  /*90d0*/  UIADD3 UR38, -UR6, UR38, URZ ;  /* 0x0000002606267290 */ /* 0x000fe2000fffe13f */
[----:B------:R-:W-:Y:S01]  /*90e0*/  FFMA.FTZ R229, R138, -R229, RZ ;  /* 0x800000e58ae57223 */ /* 0x000fe200000100ff */
[----:B------:R-:W-:Y:S01]  /*90f0*/  ULDC UR39, c[0x0][0x168] ;  /* 0x00005a0000277ab9 */ /* 0x000fe20000000800 */
[----:B------:R-:W-:Y:S01]  /*9100*/  FMUL.FTZ R124, R117, R152 ;  /* 0x00000098757c7220 */ /* 0x000fe20000410000 */
[----:B------:R-:W-:Y:S01]  /*9110*/  ULEA UR38, UR38, 0xfffffc00, 0xa ;  /* 0xfffffc0026267891 */ /* 0x000fe2000f8e503f */
[C---:B------:R-:W-:Y:S01]  /*9120*/  FFMA.FTZ R125, R137.reuse, R227, R128 ;  /* 0x000000e3897d7223 */ /* 0x040fe20000010080 */
[----:B------:R-:W-:Y:S01]  /*9130*/  BSSY B0, `(.L_x_7460) ;  /* 0x00001ce000007945 */ /* 0x000fe20003800000 */
[----:B------:R-:W-:Y:S01]  /*9140*/  FFMA.FTZ R229, R137, -R228, R229 ;  /* 0x800000e489e57223 */ /* 0x000fe200000100e5 */
[----:B------:R-:W-:Y:S01]  /*9150*/  UIADD3 UR38, -UR38, UR39, URZ ;  /* 0x0000002726267290 */ /* 0x000fe2000fffe13f */
[----:B------:R-:W-:-:S02]  /*9160*/  FFMA.FTZ R227, R70, -R124, R227 ;  /* 0x8000007c46e37223 */ /* 0x000fc400000100e3 */
[----:B------:R-:W-:Y:S02]  /*9170*/  FFMA.FTZ R228, R71, -R124, R228 ;  /* 0x8000007c47e47223 */ /* 0x000fe400000100e4 */
[C---:B------:R-:W-:Y:S02]  /*9180*/  FFMA.FTZ R124, R136.reuse, R225, R125 ;  /* 0x000000e1887c7223 */ /* 0x040fe4000001007d */
[----:B------:R-:W-:Y:S02]  /*9190*/  FFMA.FTZ R229, R136, -R226, R229 ;  /* 0x800000e288e57223 */ /* 0x000fe400000100e5 */
[C---:B------:R-:W-:Y:S02]  /*91a0*/  FFMA.FTZ R124, R135.reuse, R223, R124 ;  /* 0x000000df877c7223 */ /* 0x040fe4000001007c */
[----:B------:R-:W-:Y:S02]  /*91b0*/  FFMA.FTZ R229, R135, -R224, R229 ;  /* 0x800000e087e57223 */ /* 0x000fe400000100e5 */
[----:B------:R-:W-:-:S02]  /*91c0*/  FFMA.FTZ R210, R134, R231, R124 ;  /* 0x000000e786d27223 */ /* 0x000fc4000001007c */
[----:B------:R-:W0:Y:S01]  /*91d0*/  LDS.64 R124, [R161.X16+0x4668] ;  /* 0x00466800a17c7984 */ /* 0x000e22000000ca00 */
[----:B------:R-:W-:Y:S02]  /*91e0*/  FFMA.FTZ R229, R134, -R221, R229 ;  /* 0x800000dd86e57223 */ /* 0x000fe400000100e5 */
[C---:B------:R-:W-:Y:S01]  /*91f0*/  FFMA.FTZ R210, R133.reuse, R219, R210 ;  /* 0x000000db85d27223 */ /* 0x040fe200000100d2 */
[----:B------:R1:W-:Y:S01]  /*9200*/  @!P0 STS.128 [UR45+0x5c60], R120 ;  /* 0x005c6078ff008988 */ /* 0x0003e20008000c2d */
[----:B------:R-:W-:Y:S02]  /*9210*/  FFMA.FTZ R229, R133, -R220, R229 ;  /* 0x800000dc85e57223 */ /* 0x000fe400000100e5 */
[C---:B------:R-:W-:Y:S02]  /*9220*/  FFMA.FTZ R210, R132.reuse, R233, R210 ;  /* 0x000000e984d27223 */ /* 0x040fe400000100d2 */
[----:B------:R-:W-:Y:S02]  /*9230*/  FFMA.FTZ R229, R132, -R217, R229 ;  /* 0x800000d984e57223 */ /* 0x000fe400000100e5 */
[----:B------:R-:W-:-:S02]  /*9240*/  FFMA.FTZ R210, R39, R215, R210 ;  /* 0x000000d727d27223 */ /* 0x000fc400000100d2 */
[----:B------:R-:W-:Y:S02]  /*9250*/  FMUL.FTZ R200, R114, R155 ;  /* 0x0000009b72c87220 */ /* 0x000fe40000410000 */
[----:B------:R-:W-:Y:S02]  /*9260*/  FFMA.FTZ R229, R39, -R216, R229 ;  /* 0x800000d827e57223 */ /* 0x000fe400000100e5 */
[----:B------:R-:W-:Y:S02]  /*9270*/  FFMA.FTZ R214, R38, R235, R210 ;  /* 0x000000eb26d67223 */ /* 0x000fe400000100d2 */
[-C--:B------:R-:W-:Y:S02]  /*9280*/  FFMA.FTZ R233, R56, -R200.reuse, R233 ;  /* 0x800000c838e97223 */ /* 0x080fe400000100e9 */
[----:B------:R-:W-:Y:S02]  /*9290*/  FFMA.FTZ R131, R57, -R200, R217 ;  /* 0x800000c839837223 */ /* 0x000fe400000100d9 */
[----:B------:R-:W-:-:S02]  /*92a0*/  FFMA.FTZ R229, R38, -R213, R229 ;  /* 0x800000d526e57223 */ /* 0x000fc400000100e5 */
[----:B------:R-:W-:Y:S02]  /*92b0*/  FMUL.FTZ R200, R108, R153 ;  /* 0x000000996cc87220 */ /* 0x000fe40000410000 */
[C---:B------:R-:W-:Y:S02]  /*92c0*/  FFMA.FTZ R214, R37.reuse, R211, R214 ;  /* 0x000000d325d67223 */ /* 0x040fe400000100d6 */
[----:B------:R-:W-:Y:S02]  /*92d0*/  FFMA.FTZ R229, R37, -R212, R229 ;  /* 0x800000d425e57223 */ /* 0x000fe400000100e5 */
[----:B------:R-:W-:Y:S02]  /*92e0*/  FMUL.FTZ R201, R109, R146 ;  /* 0x000000926dc97220 */ /* 0x000fe40000410000 */
[----:B------:R-:W-:Y:S02]  /*92f0*/  FFMA.FTZ R235, R52, -R200, R235 ;  /* 0x800000c834eb7223 */ /* 0x000fe400000100eb */
[----:B------:R-:W-:-:S02]  /*9300*/  FMUL.FTZ R210, R110, R145 ;  /* 0x000000916ed27220 */ /* 0x000fc40000410000 */
[----:B------:R-:W-:Y:S02]  /*9310*/  FFMA.FTZ R200, R53, -R200, R213 ;  /* 0x800000c835c87223 */ /* 0x000fe400000100d5 */
[----:B------:R-:W-:Y:S02]  /*9320*/  FMUL.FTZ R213, R111, R144 ;  /* 0x000000906fd57220 */ /* 0x000fe40000410000 */
[C---:B------:R-:W-:Y:S02]  /*9330*/  FFMA.FTZ R214, R36.reuse, R237, R214 ;  /* 0x000000ed24d67223 */ /* 0x040fe400000100d6 */
[----:B------:R-:W-:Y:S02]  /*9340*/  FFMA.FTZ R229, R36, -R209, R229 ;  /* 0x800000d124e57223 */ /* 0x000fe400000100e5 */
[----:B------:R-:W-:Y:S02]  /*9350*/  FFMA.FTZ R211, R54, -R201, R211 ;  /* 0x800000c936d37223 */ /* 0x000fe400000100d3 */
[----:B------:R-:W-:-:S02]  /*9360*/  FFMA.FTZ R237, R48, -R210, R237 ;  /* 0x800000d230ed7223 */ /* 0x000fc400000100ed */
[----:B------:R-:W-:Y:S02]  /*9370*/  FFMA.FTZ R201, R55, -R201, R212 ;  /* 0x800000c937c97223 */ /* 0x000fe400000100d4 */
[----:B------:R-:W-:Y:S02]  /*9380*/  FFMA.FTZ R210, R49, -R210, R209 ;  /* 0x800000d231d27223 */ /* 0x000fe400000100d1 */
[----:B------:R-:W-:Y:S02]  /*9390*/  FMUL.FTZ R212, R104, R143 ;  /* 0x0000008f68d47220 */ /* 0x000fe40000410000 */
[----:B------:R-:W-:Y:S02]  /*93a0*/  FFMA.FTZ R214, R35, R207, R214 ;  /* 0x000000cf23d67223 */ /* 0x000fe400000100d6 */
[-C--:B------:R-:W-:Y:S02]  /*93b0*/  FFMA.FTZ R209, R50, -R213.reuse, R207 ;  /* 0x800000d532d17223 */ /* 0x080fe400000100cf */
[----:B------:R-:W-:-:S02]  /*93c0*/  FFMA.FTZ R207, R51, -R213, R208 ;  /* 0x800000d533cf7223 */ /* 0x000fc400000100d0 */
[----:B------:R-:W-:Y:S02]  /*93d0*/  FFMA.FTZ R229, R35, -R208, R229 ;  /* 0x800000d023e57223 */ /* 0x000fe400000100e5 */
[-C--:B0-----:R-:W-:Y:S02]  /*93e0*/  FMUL.FTZ R213, R125, -R151.reuse ;  /* 0x800000977dd57220 */ /* 0x081fe40000410000 */
[----:B------:R-:W-:Y:S02]  /*93f0*/  FMUL.FTZ R151, R124, -R151 ;  /* 0x800000977c977220 */ /* 0x000fe40000410000 */
[----:B------:R-:W-:Y:S02]  /*9400*/  FFMA.FTZ R214, R34, R205, R214 ;  /* 0x000000cd22d67223 */ /* 0x000fe400000100d6 */
[-C--:B------:R-:W-:Y:S02]  /*9410*/  FFMA.FTZ R208, R44, -R212.reuse, R205 ;  /* 0x800000d42cd07223 */ /* 0x080fe400000100cd */
[----:B------:R-:W-:-:S02]  /*9420*/  FFMA.FTZ R205, R45, -R212, R206 ;  /* 0x800000d42dcd7223 */ /* 0x000fc400000100ce */
[----:B------:R-:W-:Y:S02]  /*9430*/  FFMA.FTZ R229, R34, -R206, R229 ;  /* 0x800000ce22e57223 */ /* 0x000fe400000100e5 */
[-C--:B------:R-:W-:Y:S02]  /*9440*/  FFMA.FTZ R206, R124, R150.reuse, -R213 ;  /* 0x000000967cce7223 */ /* 0x080fe400000108d5 */
[----:B------:R-:W-:Y:S01]  /*9450*/  FFMA.FTZ R150, R125, R150, R151 ;  /* 0x000000967d967223 */ /* 0x000fe20000010097 */
[----:B------:R-:W-:Y:S01]  /*9460*/  P2R R151, PR, RZ, 0x1 ;  /* 0x00000001ff977803 */ /* 0x000fe20000000000 */
[----:B------:R-:W-:Y:S02]  /*9470*/  FMUL.FTZ R124, R105, R142 ;  /* 0x0000008e697c7220 */ /* 0x000fe40000410000 */
[----:B------:R-:W-:Y:S02]  /*9480*/  FADD.FTZ R217, R183, R206 ;  /* 0x000000ceb7d97221 */ /* 0x000fe40000010000 */
[----:B------:R-:W-:-:S02]  /*9490*/  FFMA.FTZ R125, R33, R203, R214 ;  /* 0x000000cb217d7223 */ /* 0x000fc400000100d6 */
[----:B------:R-:W-:Y:S02]  /*94a0*/  FADD.FTZ R206, -R199, R150 ;  /* 0x00000096c7ce7221 */ /* 0x000fe40000010100 */
[-C--:B------:R-:W-:Y:S02]  /*94b0*/  FFMA.FTZ R203, R46, -R124.reuse, R203 ;  /* 0x8000007c2ecb7223 */ /* 0x080fe400000100cb */
[----:B------:R-:W-:Y:S02]  /*94c0*/  FFMA.FTZ R124, R47, -R124, R204 ;  /* 0x8000007c2f7c7223 */ /* 0x000fe400000100cc */
[----:B------:R-:W-:Y:S02]  /*94d0*/  FFMA.FTZ R229, R33, -R204, R229 ;  /* 0x800000cc21e57223 */ /* 0x000fe400000100e5 */
[----:B------:R-:W-:Y:S02]  /*94e0*/  FMUL.FTZ R204, R106, R141 ;  /* 0x0000008d6acc7220 */ /* 0x000fe40000410000 */
[----:B------:R-:W-:-:S02]  /*94f0*/  FMUL.FTZ R151, R0, -R206 ;  /* 0x800000ce00977220 */ /* 0x000fc40000410000 */
[----:B------:R-:W-:Y:S02]  /*9500*/  FMUL.FTZ R199, R0, -R217 ;  /* 0x800000d900c77220 */ /* 0x000fe40000410000 */
[----:B------:R-:W-:Y:S02]  /*9510*/  FFMA.FTZ R125, R32, R241, R125 ;  /* 0x000000f1207d7223 */ /* 0x000fe4000001007d */
[-C--:B------:R-:W-:Y:S02]  /*9520*/  FFMA.FTZ R241, R40, -R204.reuse, R241 ;  /* 0x800000cc28f17223 */ /* 0x080fe400000100f1 */
[----:B------:R-:W-:Y:S02]  /*9530*/  FFMA.FTZ R183, R41, -R204, R239 ;  /* 0x800000cc29b77223 */ /* 0x000fe400000100ef */
[C---:B------:R-:W-:Y:S02]  /*9540*/  FFMA.FTZ R204, R2.reuse, R217, -R151 ;  /* 0x000000d902cc7223 */ /* 0x040fe40000010897 */
[----:B------:R-:W-:Y:S01]  /*9550*/  FFMA.FTZ R2, R2, R206, R199 ;  /* 0x000000ce02027223 */ /* 0x000fe200000100c7 */
[----:B------:R-:W-:Y:S01]  /*9560*/  SHF.L.U32 R199, R161, 0x5, RZ ;  /* 0x00000005a1c77819 */ /* 0x000fe200000006ff */
[----:B------:R-:W-:-:S02]  /*9570*/  FMUL.FTZ R213, R107, R140 ;  /* 0x0000008c6bd57220 */ /* 0x000fc40000410000 */
[----:B------:R-:W-:Y:S02]  /*9580*/  FADD.FTZ R204, R181, R204 ;  /* 0x000000ccb5cc7221 */ /* 0x000fe40000010000 */
[----:B------:R-:W-:Y:S01]  /*9590*/  FADD.FTZ R212, -R197, R2 ;  /* 0x00000002c5d47221 */ /* 0x000fe20000010100 */
[----:B------:R-:W-:Y:S01]  /*95a0*/  LEA.HI.SX32 R2, R199, R199, 0x1b ;  /* 0x000000c7c7027211 */ /* 0x000fe200078fdaff */
[C---:B------:R-:W-:Y:S02]  /*95b0*/  FMUL.FTZ R151, R43.reuse, R206 ;  /* 0x000000ce2b977220 */ /* 0x040fe40000410000 */
[----:B------:R-:W-:Y:S02]  /*95c0*/  FFMA.FTZ R150, R43, -R213, R164 ;  /* 0x800000d52b967223 */ /* 0x000fe400000100a4 */
[C---:B------:R-:W-:Y:S02]  /*95d0*/  FMUL.FTZ R43, R3.reuse, -R204 ;  /* 0x800000cc032b7220 */ /* 0x040fe40000410000 */
[----:B------:R-:W-:-:S02]  /*95e0*/  FMUL.FTZ R3, R3, -R212 ;  /* 0x800000d403037220 */ /* 0x000fc40000410000 */
[C---:B------:R-:W-:Y:S02]  /*95f0*/  FFMA.FTZ R43, R4.reuse, R212, R43 ;  /* 0x000000d4042b7223 */ /* 0x040fe4000001002b */
[----:B------:R-:W-:Y:S02]  /*9600*/  FFMA.FTZ R3, R4, R204, -R3 ;  /* 0x000000cc04037223 */ /* 0x000fe40000010803 */
[----:B------:R-:W-:Y:S02]  /*9610*/  FADD.FTZ R196, -R196, R43 ;  /* 0x0000002bc4c47221 */ /* 0x000fe40000010100 */
[----:B------:R-:W-:Y:S02]  /*9620*/  FADD.FTZ R43, R180, R3 ;  /* 0x00000003b42b7221 */ /* 0x000fe40000010000 */
[----:B------:R-:W-:Y:S02]  /*9630*/  FMUL.FTZ R41, R41, R212 ;  /* 0x000000d429297220 */ /* 0x000fe40000410000 */
[----:B------:R-:W-:-:S02]  /*9640*/  FMUL.FTZ R3, R5, -R196 ;  /* 0x800000c405037220 */ /* 0x000fc40000410000 */
[-C--:B------:R-:W-:Y:S02]  /*9650*/  FMUL.FTZ R5, R5, -R43.reuse ;  /* 0x8000002b05057220 */ /* 0x080fe40000410000 */
[----:B------:R-:W-:Y:S02]  /*9660*/  FFMA.FTZ R41, R40, R204, R41 ;  /* 0x000000cc28297223 */ /* 0x000fe40000010029 */
[C---:B------:R-:W-:Y:S02]  /*9670*/  FFMA.FTZ R4, R6.reuse, R43, -R3 ;  /* 0x0000002b06047223 */ /* 0x040fe40000010803 */
[----:B------:R-:W-:Y:S02]  /*9680*/  FFMA.FTZ R40, R6, R196, R5 ;  /* 0x000000c406287223 */ /* 0x000fe40000010005 */
[----:B------:R-:W-:Y:S02]  /*9690*/  FMUL.FTZ R3, R204, UR25 ;  /* 0x00000019cc037c20 */ /* 0x000fe40008410000 */
[----:B------:R-:W-:-:S02]  /*96a0*/  FADD.FTZ R179, R179, R4 ;  /* 0x00000004b3b37221 */ /* 0x000fc40000010000 */
[----:B-1----:R-:W-:Y:S02]  /*96b0*/  FMUL.FTZ R123, R206, R140 ;  /* 0x0000008cce7b7220 */ /* 0x002fe40000410000 */
[----:B------:R-:W-:Y:S02]  /*96c0*/  FADD.FTZ R40, -R195, R40 ;  /* 0x00000028c3287221 */ /* 0x000fe40000010100 */
[C---:B------:R-:W-:Y:S02]  /*96d0*/  FFMA.FTZ R120, R212.reuse, UR42, -R3 ;  /* 0x0000002ad4787c23 */ /* 0x040fe40008010803 */
[-C--:B------:R-:W-:Y:S02]  /*96e0*/  FMUL.FTZ R122, R212, R141.reuse ;  /* 0x0000008dd47a7220 */ /* 0x080fe40000410000 */
[----:B------:R-:W-:Y:S02]  /*96f0*/  FMUL.FTZ R4, R204, R141 ;  /* 0x0000008dcc047220 */ /* 0x000fe40000410000 */
[----:B------:R-:W-:-:S02]  /*9700*/  FMUL.FTZ R5, R7, -R179 ;  /* 0x800000b307057220 */ /* 0x000fc40000410000 */
[----:B------:R-:W-:Y:S02]  /*9710*/  FMUL.FTZ R199, R107, R123 ;  /* 0x0000007b6bc77220 */ /* 0x000fe40000410000 */
[----:B------:R-:W-:Y:S02]  /*9720*/  FMUL.FTZ R3, R7, -R40 ;  /* 0x8000002807037220 */ /* 0x000fe40000410000 */
[C---:B------:R-:W-:Y:S01]  /*9730*/  FMUL.FTZ R180, R183.reuse, R122 ;  /* 0x0000007ab7b47220 */ /* 0x040fe20000410000 */
[----:B------:R0:W-:Y:S01]  /*9740*/  STS [R2.X4+0x217c], R199 ;  /* 0x00217cc702007388 */ /* 0x0001e20000004800 */
[C---:B------:R-:W-:Y:S02]  /*9750*/  FMUL.FTZ R120, R183.reuse, R120 ;  /* 0x00000078b7787220 */ /* 0x040fe40000410000 */
[----:B------:R-:W-:Y:S02]  /*9760*/  FMUL.FTZ R183, R183, R4 ;  /* 0x00000004b7b77220 */ /* 0x000fe40000410000 */
[----:B------:R-:W-:-:S02]  /*9770*/  FFMA.FTZ R5, R8, R40, R5 ;  /* 0x0000002808057223 */ /* 0x000fc40000010005 */
[----:B------:R-:W-:Y:S02]  /*9780*/  FFMA.FTZ R3, R8, R179, -R3 ;  /* 0x000000b308037223 */ /* 0x000fe40000010803 */
[----:B------:R-:W-:Y:S02]  /*9790*/  FADD.FTZ R194, -R194, R5 ;  /* 0x00000005c2c27221 */ /* 0x000fe40000010100 */
[-C--:B0-----:R-:W-:Y:S02]  /*97a0*/  FMUL.FTZ R199, R106, R122.reuse ;  /* 0x0000007a6ac77220 */ /* 0x081fe40000410000 */
[----:B------:R-:W-:Y:S02]  /*97b0*/  FFMA.FTZ R122, R241, R122, -R183 ;  /* 0x0000007af17a7223 */ /* 0x000fe400000108b7 */
[----:B------:R-:W-:Y:S01]  /*97c0*/  FADD.FTZ R183, R178, R3 ;  /* 0x00000003b2b77221 */ /* 0x000fe20000010000 */
[----:B------:R-:W-:Y:S01]  /*97d0*/  STS [R2.X4+0x2174], R199 ;  /* 0x002174c702007388 */ /* 0x000fe20000004800 */
[----:B------:R-:W-:-:S02]  /*97e0*/  FMUL.FTZ R3, R9, -R194 ;  /* 0x800000c209037220 */ /* 0x000fc40000410000 */
[----:B------:R-:W-:Y:S02]  /*97f0*/  FMUL.FTZ R9, R9, -R183 ;  /* 0x800000b709097220 */ /* 0x000fe40000410000 */
[C---:B------:R-:W-:Y:S02]  /*9800*/  FFMA.FTZ R0, R42.reuse, -R213, R202 ;  /* 0x800000d52a007223 */ /* 0x040fe400000100ca */
[----:B------:R-:W-:Y:S02]  /*9810*/  FFMA.FTZ R42, R42, R217, R151 ;  /* 0x000000d92a2a7223 */ /* 0x000fe40000010097 */
[----:B------:R-:W-:Y:S02]  /*9820*/  FMUL.FTZ R151, R217, R140 ;  /* 0x0000008cd9977220 */ /* 0x000fe40000410000 */
[-C--:B------:R-:W-:Y:S02]  /*9830*/  FFMA.FTZ R7, R241, R4.reuse, R180 ;  /* 0x00000004f1077223 */ /* 0x080fe400000100b4 */
[----:B------:R-:W-:-:S02]  /*9840*/  FMUL.FTZ R195, R106, R4 ;  /* 0x000000046ac37220 */ /* 0x000fc40000410000 */
[C---:B------:R-:W-:Y:S02]  /*9850*/  FFMA.FTZ R8, R10.reuse, R194, R9 ;  /* 0x000000c20a087223 */ /* 0x040fe40000010009 */
[----:B------:R-:W-:Y:S01]  /*9860*/  FFMA.FTZ R4, R10, R183, -R3 ;  /* 0x000000b70a047223 */ /* 0x000fe20000010803 */
[----:B------:R-:W-:Y:S01]  /*9870*/  STS [R2.X4+0x2170], R195 ;  /* 0x002170c302007388 */ /* 0x000fe20000004800 */
[-C--:B------:R-:W-:Y:S02]  /*9880*/  FMUL.FTZ R180, R196, R142.reuse ;  /* 0x0000008ec4b47220 */ /* 0x080fe40000410000 */
[----:B------:R-:W-:Y:S02]  /*9890*/  FMUL.FTZ R178, R43, R142 ;  /* 0x0000008e2bb27220 */ /* 0x000fe40000410000 */
[----:B------:R-:W-:Y:S02]  /*98a0*/  FMUL.FTZ R197, R107, R151 ;  /* 0x000000976bc57220 */ /* 0x000fe40000410000 */
[----:B------:R-:W-:-:S02]  /*98b0*/  FADD.FTZ R8, -R193, R8 ;  /* 0x00000008c1087221 */ /* 0x000fc40000010100 */
[----:B------:R-:W-:Y:S01]  /*98c0*/  FADD.FTZ R177, R177, R4 ;  /* 0x00000004b1b17221 */ /* 0x000fe20000010000 */
[----:B------:R0:W-:Y:S01]  /*98d0*/  STS [R2.X4+0x2178], R197 ;  /* 0x002178c502007388 */ /* 0x0001e20000004800 */
[C---:B------:R-:W-:Y:S02]  /*98e0*/  FMUL.FTZ R5, R124.reuse, R180 ;  /* 0x000000b47c057220 */ /* 0x040fe40000410000 */
[----:B------:R-:W-:Y:S02]  /*98f0*/  FMUL.FTZ R9, R124, R178 ;  /* 0x000000b27c097220 */ /* 0x000fe40000410000 */
[C---:B------:R-:W-:Y:S02]  /*9900*/  FMUL.FTZ R4, R11.reuse, -R8 ;  /* 0x800000080b047220 */ /* 0x040fe40000410000 */
[----:B------:R-:W-:Y:S02]  /*9910*/  FMUL.FTZ R11, R11, -R177 ;  /* 0x800000b10b0b7220 */ /* 0x000fe40000410000 */
[----:B------:R-:W-:-:S02]  /*9920*/  FFMA.FTZ R3, R203, R178, R5 ;  /* 0x000000b2cb037223 */ /* 0x000fc40000010005 */
[----:B0-----:R-:W-:Y:S02]  /*9930*/  FMUL.FTZ R197, R105, R178 ;  /* 0x000000b269c57220 */ /* 0x001fe40000410000 */
[----:B------:R-:W-:Y:S02]  /*9940*/  FFMA.FTZ R178, R203, R180, -R9 ;  /* 0x000000b4cbb27223 */ /* 0x000fe40000010809 */
[C---:B------:R-:W-:Y:S01]  /*9950*/  FFMA.FTZ R9, R12.reuse, R177, -R4 ;  /* 0x000000b10c097223 */ /* 0x040fe20000010804 */
[----:B------:R-:W-:Y:S01]  /*9960*/  STS [R2.X4+0x2168], R197 ;  /* 0x002168c502007388 */ /* 0x000fe20000004800 */
[----:B------:R-:W-:Y:S02]  /*9970*/  FFMA.FTZ R11, R12, R8, R11 ;  /* 0x000000080c0b7223 */ /* 0x000fe4000001000b */
[----:B------:R-:W-:Y:S02]  /*9980*/  FADD.FTZ R9, R176, R9 ;  /* 0x00000009b0097221 */ /* 0x000fe40000010000 */
[----:B------:R-:W-:-:S02]  /*9990*/  FADD.FTZ R192, -R192, R11 ;  /* 0x0000000bc0c07221 */ /* 0x000fc40000010100 */
[CC--:B------:R-:W-:Y:S02]  /*99a0*/  FMUL.FTZ R11, R13.reuse, -R9.reuse ;  /* 0x800000090d0b7220 */ /* 0x0c0fe40000410000 */
[-C--:B------:R-:W-:Y:S02]  /*99b0*/  FMUL.FTZ R13, R13, -R192.reuse ;  /* 0x800000c00d0d7220 */ /* 0x080fe40000410000 */
[C---:B------:R-:W-:Y:S02]  /*99c0*/  FFMA.FTZ R10, R14.reuse, R192, R11 ;  /* 0x000000c00e0a7223 */ /* 0x040fe4000001000b */
[----:B------:R-:W-:Y:S02]  /*99d0*/  FFMA.FTZ R14, R14, R9, -R13 ;  /* 0x000000090e0e7223 */ /* 0x000fe4000001080d */
[----:B------:R-:W-:Y:S02]  /*99e0*/  FADD.FTZ R10, -R191, R10 ;  /* 0x0000000abf0a7221 */ /* 0x000fe40000010100 */
[----:B------:R-:W-:-:S02]  /*99f0*/  FADD.FTZ R175, R175, R14 ;  /* 0x0000000eafaf7221 */ /* 0x000fc40000010000 */
[C---:B------:R-:W-:Y:S02]  /*9a00*/  FMUL.FTZ R11, R15.reuse, -R10 ;  /* 0x8000000a0f0b7220 */ /* 0x040fe40000410000 */
[----:B------:R-:W-:Y:S02]  /*9a10*/  FMUL.FTZ R15, R15, -R175 ;  /* 0x800000af0f0f7220 */ /* 0x000fe40000410000 */
[----:B------:R-:W-:Y:S02]  /*9a20*/  FMUL.FTZ R199, R105, R180 ;  /* 0x000000b469c77220 */ /* 0x000fe40000410000 */
[----:B------:R-:W-:Y:S02]  /*9a30*/  FMUL.FTZ R195, R40, R143 ;  /* 0x0000008f28c37220 */ /* 0x000fe40000410000 */
[----:B------:R-:W-:Y:S01]  /*9a40*/  FMUL.FTZ R180, R194, R144 ;  /* 0x00000090c2b47220 */ /* 0x000fe20000410000 */
[----:B------:R-:W-:Y:S01]  /*9a50*/  STS [R2.X4+0x216c], R199 ;  /* 0x00216cc702007388 */ /* 0x000fe20000004800 */
[----:B------:R-:W-:-:S02]  /*9a60*/  FFMA.FTZ R15, R16, R10, R15 ;  /* 0x0000000a100f7223 */ /* 0x000fc4000001000f */
[----:B------:R-:W-:Y:S02]  /*9a70*/  FFMA.FTZ R11, R16, R175, -R11 ;  /* 0x000000af100b7223 */ /* 0x000fe4000001080b */
[----:B------:R-:W-:Y:S02]  /*9a80*/  FMUL.FTZ R193, R179, R143 ;  /* 0x0000008fb3c17220 */ /* 0x000fe40000410000 */
[----:B------:R-:W-:Y:S02]  /*9a90*/  FMUL.FTZ R5, R205, R195 ;  /* 0x000000c3cd057220 */ /* 0x000fe40000410000 */
[----:B------:R-:W-:Y:S02]  /*9aa0*/  FMUL.FTZ R12, R183, R144 ;  /* 0x00000090b70c7220 */ /* 0x000fe40000410000 */
[----:B------:R-:W-:Y:S02]  /*9ab0*/  FMUL.FTZ R176, R207, R180 ;  /* 0x000000b4cfb07220 */ /* 0x000fe40000410000 */
[----:B------:R-:W-:-:S02]  /*9ac0*/  FADD.FTZ R190, -R190, R15 ;  /* 0x0000000fbebe7221 */ /* 0x000fc40000010100 */
[----:B------:R-:W-:Y:S02]  /*9ad0*/  FADD.FTZ R11, R174, R11 ;  /* 0x0000000bae0b7221 */ /* 0x000fe40000010000 */
[-C--:B------:R-:W-:Y:S02]  /*9ae0*/  FMUL.FTZ R4, R205, R193.reuse ;  /* 0x000000c1cd047220 */ /* 0x080fe40000410000 */
[----:B------:R-:W-:Y:S02]  /*9af0*/  FFMA.FTZ R5, R208, R193, R5 ;  /* 0x000000c1d0057223 */ /* 0x000fe40000010005 */
[-C--:B------:R-:W-:Y:S02]  /*9b00*/  FMUL.FTZ R13, R207, R12.reuse ;  /* 0x0000000ccf0d7220 */ /* 0x080fe40000410000 */
[-C--:B------:R-:W-:Y:S02]  /*9b10*/  FFMA.FTZ R176, R209, R12.reuse, R176 ;  /* 0x0000000cd1b07223 */ /* 0x080fe400000100b0 */
[----:B------:R-:W-:-:S02]  /*9b20*/  FMUL.FTZ R191, R111, R12 ;  /* 0x0000000c6fbf7220 */ /* 0x000fc40000410000 */
[----:B------:R-:W-:Y:S02]  /*9b30*/  FMUL.FTZ R193, R104, R193 ;  /* 0x000000c168c17220 */ /* 0x000fe40000410000 */
[CC--:B------:R-:W-:Y:S01]  /*9b40*/  FMUL.FTZ R12, R17.reuse, -R190.reuse ;  /* 0x800000be110c7220 */ /* 0x0c0fe20000410000 */
[----:B------:R-:W-:Y:S01]  /*9b50*/  STS [R2.X4+0x2158], R191 ;  /* 0x002158bf02007388 */ /* 0x000fe20000004800 */
[----:B------:R-:W-:Y:S02]  /*9b60*/  FMUL.FTZ R17, R17, -R11 ;  /* 0x8000000b11117220 */ /* 0x000fe40000410000 */
[----:B------:R-:W-:Y:S01]  /*9b70*/  FMUL.FTZ R15, R8, R145 ;  /* 0x00000091080f7220 */ /* 0x000fe20000410000 */
[----:B------:R0:W-:Y:S01]  /*9b80*/  STS [R2.X4+0x2160], R193 ;  /* 0x002160c102007388 */ /* 0x0001e20000004800 */
[C---:B------:R-:W-:Y:S02]  /*9b90*/  FFMA.FTZ R12, R18.reuse, R11, -R12 ;  /* 0x0000000b120c7223 */ /* 0x040fe4000001080c */
[----:B------:R-:W-:-:S02]  /*9ba0*/  FFMA.FTZ R14, R18, R190, R17 ;  /* 0x000000be120e7223 */ /* 0x000fc40000010011 */
[----:B------:R-:W-:Y:S02]  /*9bb0*/  FMUL.FTZ R16, R210, R15 ;  /* 0x0000000fd2107220 */ /* 0x000fe40000410000 */
[----:B------:R-:W-:Y:S02]  /*9bc0*/  FADD.FTZ R173, R173, R12 ;  /* 0x0000000cadad7221 */ /* 0x000fe40000010000 */
[----:B------:R-:W-:Y:S02]  /*9bd0*/  FADD.FTZ R12, -R189, R14 ;  /* 0x0000000ebd0c7221 */ /* 0x000fe40000010100 */
[-C--:B0-----:R-:W-:Y:S02]  /*9be0*/  FMUL.FTZ R193, R111, R180.reuse ;  /* 0x000000b46fc17220 */ /* 0x081fe40000410000 */
[----:B------:R-:W-:Y:S02]  /*9bf0*/  FFMA.FTZ R180, R209, R180, -R13 ;  /* 0x000000b4d1b47223 */ /* 0x000fe4000001080d */
[----:B------:R-:W-:Y:S01]  /*9c00*/  FMUL.FTZ R13, R177, R145 ;  /* 0x00000091b10d7220 */ /* 0x000fe20000410000 */
[----:B------:R-:W-:Y:S01]  /*9c10*/  STS [R2.X4+0x215c], R193 ;  /* 0x00215cc102007388 */ /* 0x000fe20000004800 */
[----:B------:R-:W-:-:S02]  /*9c20*/  FMUL.FTZ R191, R110, R15 ;  /* 0x0000000f6ebf7220 */ /* 0x000fc40000410000 */
[-C--:B------:R-:W-:Y:S02]  /*9c30*/  FMUL.FTZ R174, R210, R13.reuse ;  /* 0x0000000dd2ae7220 */ /* 0x080fe40000410000 */
[-C--:B------:R-:W-:Y:S01]  /*9c40*/  FFMA.FTZ R18, R237, R13.reuse, R16 ;  /* 0x0000000ded127223 */ /* 0x080fe20000010010 */
[----:B------:R0:W-:Y:S01]  /*9c50*/  STS [R2.X4+0x2154], R191 ;  /* 0x002154bf02007388 */ /* 0x0001e20000004800 */
[----:B------:R-:W-:Y:S02]  /*9c60*/  FMUL.FTZ R17, R110, R13 ;  /* 0x0000000d6e117220 */ /* 0x000fe40000410000 */
[C---:B------:R-:W-:Y:S02]  /*9c70*/  FMUL.FTZ R13, R19.reuse, -R12 ;  /* 0x8000000c130d7220 */ /* 0x040fe40000410000 */
[-C--:B------:R-:W-:Y:S01]  /*9c80*/  FMUL.FTZ R19, R19, -R173.reuse ;  /* 0x800000ad13137220 */ /* 0x080fe20000410000 */
[----:B------:R1:W-:Y:S01]  /*9c90*/  STS [R2.X4+0x2150], R17 ;  /* 0x0021501102007388 */ /* 0x0003e20000004800 */
[----:B------:R-:W-:-:S02]  /*9ca0*/  FFMA.FTZ R13, R20, R173, -R13 ;  /* 0x000000ad140d7223 */ /* 0x000fc4000001080d */
[----:B------:R-:W-:Y:S02]  /*9cb0*/  FMUL.FTZ R16, R192, R146 ;  /* 0x00000092c0107220 */ /* 0x000fe40000410000 */
[----:B------:R-:W-:Y:S02]  /*9cc0*/  FFMA.FTZ R19, R20, R12, R19 ;  /* 0x0000000c14137223 */ /* 0x000fe40000010013 */
[----:B------:R-:W-:Y:S02]  /*9cd0*/  FADD.FTZ R13, R172, R13 ;  /* 0x0000000dac0d7221 */ /* 0x000fe40000010000 */
[----:B------:R-:W-:Y:S02]  /*9ce0*/  FFMA.FTZ R174, R237, R15, -R174 ;  /* 0x0000000fedae7223 */ /* 0x000fe400000108ae */
[----:B------:R-:W-:Y:S02]  /*9cf0*/  FMUL.FTZ R14, R9, R146 ;  /* 0x00000092090e7220 */ /* 0x000fe40000410000 */
[----:B------:R-:W-:-:S02]  /*9d00*/  FMUL.FTZ R20, R201, R16 ;  /* 0x00000010c9147220 */ /* 0x000fc40000410000 */
[----:B------:R-:W-:Y:S02]  /*9d10*/  FADD.FTZ R188, -R188, R19 ;  /* 0x00000013bcbc7221 */ /* 0x000fe40000010100 */
[----:B------:R-:W-:Y:S02]  /*9d20*/  FMUL.FTZ R15, R21, -R13 ;  /* 0x8000000d150f7220 */ /* 0x000fe40000410000 */
[-C--:B------:R-:W-:Y:S02]  /*9d30*/  FMUL.FTZ R19, R201, R14.reuse ;  /* 0x0000000ec9137220 */ /* 0x080fe40000410000 */
[-C--:B------:R-:W-:Y:S02]  /*9d40*/  FFMA.FTZ R20, R211, R14.reuse, R20 ;  /* 0x0000000ed3147223 */ /* 0x080fe40000010014 */
[----:B------:R-:W-:Y:S02]  /*9d50*/  FMUL.FTZ R189, R109, R14 ;  /* 0x0000000e6dbd7220 */ /* 0x000fe40000410000 */
[----:B------:R-:W-:-:S02]  /*9d60*/  FMUL.FTZ R21, R21, -R188 ;  /* 0x800000bc15157220 */ /* 0x000fc40000410000 */
[C---:B------:R-:W-:Y:S01]  /*9d70*/  FFMA.FTZ R14, R22.reuse, R188, R15 ;  /* 0x000000bc160e7223 */ /* 0x040fe2000001000f */
[----:B------:R2:W-:Y:S01]  /*9d80*/  STS [R2.X4+0x2148], R189 ;  /* 0x002148bd02007388 */ /* 0x0005e20000004800 */
[----:B------:R-:W-:Y:S02]  /*9d90*/  FFMA.FTZ R22, R22, R13, -R21 ;  /* 0x0000000d16167223 */ /* 0x000fe40000010815 */
[----:B------:R-:W-:Y:S02]  /*9da0*/  FADD.FTZ R14, -R187, R14 ;  /* 0x0000000ebb0e7221 */ /* 0x000fe40000010100 */
[----:B------:R-:W-:Y:S02]  /*9db0*/  FADD.FTZ R171, R171, R22 ;  /* 0x00000016abab7221 */ /* 0x000fe40000010000 */
[----:B------:R-:W-:Y:S02]  /*9dc0*/  FMUL.FTZ R15, R23, -R14 ;  /* 0x8000000e170f7220 */ /* 0x000fe40000410000 */
[----:B------:R-:W-:-:S02]  /*9dd0*/  FMUL.FTZ R187, R10, R153 ;  /* 0x000000990abb7220 */ /* 0x000fc40000410000 */
[----:B------:R-:W-:Y:S02]  /*9de0*/  FMUL.FTZ R23, R23, -R171 ;  /* 0x800000ab17177220 */ /* 0x000fe40000410000 */
[----:B------:R-:W-:Y:S02]  /*9df0*/  FMUL.FTZ R198, R112, R157 ;  /* 0x0000009d70c67220 */ /* 0x000fe40000410000 */
[----:B------:R-:W-:Y:S02]  /*9e00*/  FFMA.FTZ R15, R24, R171, -R15 ;  /* 0x000000ab180f7223 */ /* 0x000fe4000001080f */
[-C--:B0-----:R-:W-:Y:S02]  /*9e10*/  FMUL.FTZ R191, R109, R16.reuse ;  /* 0x000000106dbf7220 */ /* 0x081fe40000410000 */
[----:B------:R-:W-:Y:S02]  /*9e20*/  FFMA.FTZ R19, R211, R16, -R19 ;  /* 0x00000010d3137223 */ /* 0x000fe40000010813 */
[----:B-1----:R-:W-:Y:S01]  /*9e30*/  FMUL.FTZ R17, R175, R153 ;  /* 0x00000099af117220 */ /* 0x002fe20000410000 */
[----:B------:R0:W-:Y:S01]  /*9e40*/  STS [R2.X4+0x214c], R191 ;  /* 0x00214cbf02007388 */ /* 0x0001e20000004800 */
[----:B------:R-:W-:-:S02]  /*9e50*/  FMUL.FTZ R16, R200, R187 ;  /* 0x000000bbc8107220 */ /* 0x000fc40000410000 */
[----:B------:R-:W-:Y:S02]  /*9e60*/  FFMA.FTZ R23, R24, R14, R23 ;  /* 0x0000000e18177223 */ /* 0x000fe40000010017 */
[-C--:B------:R-:W-:Y:S02]  /*9e70*/  FFMA.FTZ R231, R60, -R198.reuse, R231 ;  /* 0x800000c63ce77223 */ /* 0x080fe400000100e7 */
[----:B------:R-:W-:Y:S02]  /*9e80*/  FFMA.FTZ R129, R61, -R198, R221 ;  /* 0x800000c63d817223 */ /* 0x000fe400000100dd */
[----:B------:R-:W-:Y:S02]  /*9e90*/  FADD.FTZ R15, R170, R15 ;  /* 0x0000000faa0f7221 */ /* 0x000fe40000010000 */
[----:B------:R-:W-:Y:S02]  /*9ea0*/  FMUL.FTZ R198, R115, R154 ;  /* 0x0000009a73c67220 */ /* 0x000fe40000410000 */
[----:B------:R-:W-:-:S02]  /*9eb0*/  FMUL.FTZ R22, R200, R17 ;  /* 0x00000011c8167220 */ /* 0x000fc40000410000 */
[-C--:B------:R-:W-:Y:S02]  /*9ec0*/  FFMA.FTZ R21, R235, R17.reuse, R16 ;  /* 0x00000011eb157223 */ /* 0x080fe40000010010 */
[----:B--2---:R-:W-:Y:S02]  /*9ed0*/  FMUL.FTZ R189, R108, R17 ;  /* 0x000000116cbd7220 */ /* 0x004fe40000410000 */
[----:B------:R-:W-:Y:S02]  /*9ee0*/  FADD.FTZ R186, -R186, R23 ;  /* 0x00000017baba7221 */ /* 0x000fe40000010100 */
[----:B------:R-:W-:Y:S01]  /*9ef0*/  FMUL.FTZ R17, R25, -R15 ;  /* 0x8000000f19117220 */ /* 0x000fe20000410000 */
[----:B------:R-:W-:Y:S01]  /*9f00*/  STS [R2.X4+0x2140], R189 ;  /* 0x002140bd02007388 */ /* 0x000fe20000004800 */
[-C--:B------:R-:W-:Y:S02]  /*9f10*/  FFMA.FTZ R215, R58, -R198.reuse, R215 ;  /* 0x800000c63ad77223 */ /* 0x080fe400000100d7 */
[----:B------:R-:W-:-:S02]  /*9f20*/  FFMA.FTZ R198, R59, -R198, R216 ;  /* 0x800000c63bc67223 */ /* 0x000fc400000100d8 */
[----:B------:R-:W-:Y:S02]  /*9f30*/  FMUL.FTZ R170, R190, R154 ;  /* 0x0000009abeaa7220 */ /* 0x000fe40000410000 */
[----:B------:R-:W-:Y:S02]  /*9f40*/  FMUL.FTZ R25, R25, -R186 ;  /* 0x800000ba19197220 */ /* 0x000fe40000410000 */
[----:B------:R-:W-:Y:S02]  /*9f50*/  FMUL.FTZ R24, R11, R154 ;  /* 0x0000009a0b187220 */ /* 0x000fe40000410000 */
[----:B------:R-:W-:Y:S02]  /*9f60*/  FFMA.FTZ R16, R26, R186, R17 ;  /* 0x000000ba1a107223 */ /* 0x000fe40000010011 */
[----:B------:R-:W-:Y:S02]  /*9f70*/  FMUL.FTZ R23, R198, R170 ;  /* 0x000000aac6177220 */ /* 0x000fe40000410000 */
[----:B------:R-:W-:-:S02]  /*9f80*/  FFMA.FTZ R26, R26, R15, -R25 ;  /* 0x0000000f1a1a7223 */ /* 0x000fc40000010819 */
[-C--:B------:R-:W-:Y:S02]  /*9f90*/  FMUL.FTZ R17, R198, R24.reuse ;  /* 0x00000018c6117220 */ /* 0x080fe40000410000 */
[----:B------:R-:W-:Y:S02]  /*9fa0*/  FADD.FTZ R16, -R185, R16 ;  /* 0x00000010b9107221 */ /* 0x000fe40000010100 */
[-C--:B------:R-:W-:Y:S02]  /*9fb0*/  FFMA.FTZ R23, R215, R24.reuse, R23 ;  /* 0x00000018d7177223 */ /* 0x080fe40000010017 */
[----:B------:R-:W-:Y:S02]  /*9fc0*/  FMUL.FTZ R185, R115, R24 ;  /* 0x0000001873b97220 */ /* 0x000fe40000410000 */
[----:B------:R-:W-:Y:S02]  /*9fd0*/  FADD.FTZ R169, R169, R26 ;  /* 0x0000001aa9a97221 */ /* 0x000fe40000010000 */
[----:B------:R-:W-:Y:S01]  /*9fe0*/  FFMA.FTZ R24, R215, R170, -R17 ;  /* 0x000000aad7187223 */ /* 0x000fe20000010811 */
[----:B------:R1:W-:Y:S01]  /*9ff0*/  STS [R2.X4+0x2138], R185 ;  /* 0x002138b902007388 */ /* 0x0003e20000004800 */
[----:B------:R-:W-:-:S02]  /*a000*/  FMUL.FTZ R17, R27, -R16 ;  /* 0x800000101b117220 */ /* 0x000fc40000410000 */
[-C--:B------:R-:W-:Y:S02]  /*a010*/  FMUL.FTZ R27, R27, -R169.reuse ;  /* 0x800000a91b1b7220 */ /* 0x080fe40000410000 */
[C---:B------:R-:W-:Y:S02]  /*a020*/  FFMA.FTZ R17, R28.reuse, R169, -R17 ;  /* 0x000000a91c117223 */ /* 0x040fe40000010811 */
[----:B------:R-:W-:Y:S02]  /*a030*/  FFMA.FTZ R27, R28, R16, R27 ;  /* 0x000000101c1b7223 */ /* 0x000fe4000001001b */
[----:B------:R-:W-:Y:S02]  /*a040*/  FADD.FTZ R17, R168, R17 ;  /* 0x00000011a8117221 */ /* 0x000fe40000010000 */
[----:B------:R-:W-:Y:S02]  /*a050*/  FADD.FTZ R184, -R184, R27 ;  /* 0x0000001bb8b87221 */ /* 0x000fe40000010100 */
[----:B------:R-:W-:-:S02]  /*a060*/  FMUL.FTZ R27, R29, -R17 ;  /* 0x800000111d1b7220 */ /* 0x000fc40000410000 */
[-C--:B0-----:R-:W-:Y:S02]  /*a070*/  FMUL.FTZ R191, R108, R187.reuse ;  /* 0x000000bb6cbf7220 */ /* 0x081fe40000410000 */
[----:B------:R-:W-:Y:S02]  /*a080*/  FFMA.FTZ R22, R235, R187, -R22 ;  /* 0x000000bbeb167223 */ /* 0x000fe40000010816 */
[----:B------:R-:W-:Y:S01]  /*a090*/  FMUL.FTZ R187, R115, R170 ;  /* 0x000000aa73bb7220 */ /* 0x000fe20000410000 */
[----:B------:R-:W-:Y:S01]  /*a0a0*/  STS [R2.X4+0x2144], R191 ;  /* 0x002144bf02007388 */ /* 0x000fe20000004800 */
[-C--:B------:R-:W-:Y:S02]  /*a0b0*/  FMUL.FTZ R29, R29, -R184.reuse ;  /* 0x800000b81d1d7220 */ /* 0x080fe40000410000 */
[----:B------:R-:W-:Y:S01]  /*a0c0*/  FFMA.FTZ R27, R30, R184, R27 ;  /* 0x000000b81e1b7223 */ /* 0x000fe2000001001b */
[----:B------:R0:W-:Y:S01]  /*a0d0*/  STS [R2.X4+0x213c], R187 ;  /* 0x00213cbb02007388 */ /* 0x0001e20000004800 */
[----:B------:R-:W-:-:S02]  /*a0e0*/  FMUL.FTZ R170, R12, R155 ;  /* 0x0000009b0caa7220 */ /* 0x000fc40000410000 */
[----:B------:R-:W-:Y:S02]  /*a0f0*/  FMUL.FTZ R26, R173, R155 ;  /* 0x0000009bad1a7220 */ /* 0x000fe40000410000 */
[----:B------:R-:W-:Y:S02]  /*a100*/  FFMA.FTZ R29, R30, R17, -R29 ;  /* 0x000000111e1d7223 */ /* 0x000fe4000001081d */
[----:B------:R-:W-:Y:S02]  /*a110*/  FADD.FTZ R182, -R182, R27 ;  /* 0x0000001bb6b67221 */ /* 0x000fe40000010100 */
[C---:B------:R-:W-:Y:S02]  /*a120*/  FMUL.FTZ R25, R131.reuse, R170 ;  /* 0x000000aa83197220 */ /* 0x040fe40000410000 */
[----:B------:R-:W-:Y:S02]  /*a130*/  FMUL.FTZ R28, R131, R26 ;  /* 0x0000001a831c7220 */ /* 0x000fe40000410000 */
[----:B------:R-:W-:-:S02]  /*a140*/  FADD.FTZ R166, R166, R29 ;  /* 0x0000001da6a67221 */ /* 0x000fc40000010000 */
[----:B------:R-:W-:Y:S02]  /*a150*/  FMUL.FTZ R27, R182, R149 ;  /* 0x00000095b61b7220 */ /* 0x000fe40000410000 */
[-C--:B------:R-:W-:Y:S02]  /*a160*/  FFMA.FTZ R25, R233, R26.reuse, R25 ;  /* 0x0000001ae9197223 */ /* 0x080fe40000010019 */
[----:B-1----:R-:W-:Y:S02]  /*a170*/  FMUL.FTZ R185, R114, R26 ;  /* 0x0000001a72b97220 */ /* 0x002fe40000410000 */
[----:B------:R-:W-:Y:S02]  /*a180*/  FMUL.FTZ R130, R113, R156 ;  /* 0x0000009c71827220 */ /* 0x000fe40000410000 */
[----:B------:R-:W-:Y:S01]  /*a190*/  FMUL.FTZ R6, R212, UR25 ;  /* 0x00000019d4067c20 */ /* 0x000fe20008410000 */
[----:B------:R-:W-:Y:S01]  /*a1a0*/  STS [R2.X4+0x2130], R185 ;  /* 0x002130b902007388 */ /* 0x000fe20000004800 */
[----:B------:R-:W-:-:S02]  /*a1b0*/  FFMA.FTZ R26, R233, R170, -R28 ;  /* 0x000000aae91a7223 */ /* 0x000fc4000001081c */
[----:B------:R-:W-:Y:S02]  /*a1c0*/  FMUL.FTZ R28, R184, R152 ;  /* 0x00000098b81c7220 */ /* 0x000fe40000410000 */
[----:B------:R-:W-:Y:S02]  /*a1d0*/  FMUL.FTZ R29, R166, R149 ;  /* 0x00000095a61d7220 */ /* 0x000fe40000410000 */
[----:B------:R-:W-:Y:S02]  /*a1e0*/  FMUL.FTZ R168, R126, R27 ;  /* 0x0000001b7ea87220 */ /* 0x000fe40000410000 */
[----:B0-----:R-:W-:Y:S02]  /*a1f0*/  FMUL.FTZ R187, R114, R170 ;  /* 0x000000aa72bb7220 */ /* 0x001fe40000410000 */
[-C--:B------:R-:W-:Y:S02]  /*a200*/  FFMA.FTZ R219, R62, -R130.reuse, R219 ;  /* 0x800000823edb7223 */ /* 0x080fe400000100db */
[----:B------:R-:W-:Y:S01]  /*a210*/  FFMA.FTZ R6, R204, UR42, R6 ;  /* 0x0000002acc067c23 */ /* 0x000fe20008010006 */
[----:B------:R0:W-:Y:S01]  /*a220*/  STS [R2.X4+0x2134], R187 ;  /* 0x002134bb02007388 */ /* 0x0001e20000004800 */
[----:B------:R-:W-:-:S02]  /*a230*/  FFMA.FTZ R130, R63, -R130, R220 ;  /* 0x800000823f827223 */ /* 0x000fc400000100dc */
[----:B------:R-:W-:Y:S02]  /*a240*/  FMUL.FTZ R204, R188, R156 ;  /* 0x0000009cbccc7220 */ /* 0x000fe40000410000 */
[----:B------:R-:W-:Y:S02]  /*a250*/  FMUL.FTZ R30, R17, R152 ;  /* 0x00000098111e7220 */ /* 0x000fe40000410000 */
[----:B------:R-:W-:Y:S02]  /*a260*/  FMUL.FTZ R170, R228, R28 ;  /* 0x0000001ce4aa7220 */ /* 0x000fe40000410000 */
[----:B------:R-:W-:Y:S02]  /*a270*/  FFMA.FTZ R168, R165, R29, R168 ;  /* 0x0000001da5a87223 */ /* 0x000fe400000100a8 */
[----:B------:R-:W-:Y:S02]  /*a280*/  FMUL.FTZ R172, R13, R156 ;  /* 0x0000009c0dac7220 */ /* 0x000fe40000410000 */
[----:B0-----:R-:W-:-:S02]  /*a290*/  FMUL.FTZ R187, R130, R204 ;  /* 0x000000cc82bb7220 */ /* 0x001fc40000410000 */
[----:B------:R-:W-:Y:S02]  /*a2a0*/  FFMA.FTZ R185, R227, R30, R170 ;  /* 0x0000001ee3b97223 */ /* 0x000fe400000100aa */
[----:B------:R-:W-:Y:S02]  /*a2b0*/  FADD.FTZ R170, RZ, R168 ;  /* 0x000000a8ffaa7221 */ /* 0x000fe40000010000 */
[----:B------:R-:W-:Y:S02]  /*a2c0*/  FFMA.FTZ R168, R219, R172, R187 ;  /* 0x000000acdba87223 */ /* 0x000fe400000100bb */
[----:B------:R-:W-:Y:S02]  /*a2d0*/  FMUL.FTZ R127, R118, R147 ;  /* 0x00000093767f7220 */ /* 0x000fe40000410000 */
[----:B------:R-:W-:Y:S02]  /*a2e0*/  FMUL.FTZ R181, R217, UR25 ;  /* 0x00000019d9b57c20 */ /* 0x000fe40008410000 */
[----:B------:R-:W-:-:S02]  /*a2f0*/  FADD.FTZ R187, R170, R185 ;  /* 0x000000b9aabb7221 */ /* 0x000fc40000010000 */
[----:B------:R-:W-:Y:S02]  /*a300*/  FMUL.FTZ R170, R126, R29 ;  /* 0x0000001d7eaa7220 */ /* 0x000fe40000410000 */
[----:B------:R-:W-:Y:S02]  /*a310*/  FFMA.FTZ R225, R64, -R127, R225 ;  /* 0x8000007f40e17223 */ /* 0x000fe400000100e1 */
[C---:B------:R-:W-:Y:S02]  /*a320*/  FMUL.FTZ R121, R206.reuse, UR25 ;  /* 0x00000019ce797c20 */ /* 0x040fe40008410000 */
[----:B------:R-:W-:Y:S02]  /*a330*/  FFMA.FTZ R181, R206, UR42, -R181 ;  /* 0x0000002aceb57c23 */ /* 0x000fe400080108b5 */
[-C--:B------:R-:W-:Y:S02]  /*a340*/  FMUL.FTZ R191, R113, R172.reuse ;  /* 0x000000ac71bf7220 */ /* 0x080fe40000410000 */
[----:B------:R-:W-:-:S02]  /*a350*/  FMUL.FTZ R189, R130, R172 ;  /* 0x000000ac82bd7220 */ /* 0x000fc40000410000 */
[----:B------:R-:W-:Y:S01]  /*a360*/  FMUL.FTZ R128, R119, R148 ;  /* 0x0000009477807220 */ /* 0x000fe20000410000 */
[----:B------:R0:W-:Y:S01]  /*a370*/  STS [R2.X4+0x2128], R191 ;  /* 0x002128bf02007388 */ /* 0x0001e20000004800 */
[----:B------:R-:W-:Y:S02]  /*a380*/  FFMA.FTZ R127, R65, -R127, R226 ;  /* 0x8000007f417f7223 */ /* 0x000fe400000100e2 */
[----:B------:R-:W-:Y:S02]  /*a390*/  FMUL.FTZ R206, R16, R147 ;  /* 0x0000009310ce7220 */ /* 0x000fe40000410000 */
[----:B------:R-:W-:Y:S02]  /*a3a0*/  FMUL.FTZ R172, R228, R30 ;  /* 0x0000001ee4ac7220 */ /* 0x000fe40000410000 */
[----:B------:R-:W-:Y:S02]  /*a3b0*/  FFMA.FTZ R170, R165, R27, -R170 ;  /* 0x0000001ba5aa7223 */ /* 0x000fe400000108aa */
[----:B------:R-:W-:-:S02]  /*a3c0*/  FFMA.FTZ R199, R219, R204, -R189 ;  /* 0x000000ccdbc77223 */ /* 0x000fc400000108bd */
[----:B------:R-:W-:Y:S02]  /*a3d0*/  FMUL.FTZ R193, R113, R204 ;  /* 0x000000cc71c17220 */ /* 0x000fe40000410000 */
[----:B------:R-:W-:Y:S02]  /*a3e0*/  FFMA.FTZ R223, R66, -R128, R223 ;  /* 0x8000008042df7223 */ /* 0x000fe400000100df */
[----:B------:R-:W-:Y:S01]  /*a3f0*/  FMUL.FTZ R204, R169, R147 ;  /* 0x00000093a9cc7220 */ /* 0x000fe20000410000 */
[----:B------:R1:W-:Y:S01]  /*a400*/  STS [R2.X4+0x212c], R193 ;  /* 0x00212cc102007388 */ /* 0x0003e20000004800 */
[----:B------:R-:W-:Y:S02]  /*a410*/  FMUL.FTZ R189, R127, R206 ;  /* 0x000000ce7fbd7220 */ /* 0x000fe40000410000 */
[----:B------:R-:W-:Y:S02]  /*a420*/  FFMA.FTZ R185, R227, R28, -R172 ;  /* 0x0000001ce3b97223 */ /* 0x000fe400000108ac */
[----:B------:R-:W-:-:S02]  /*a430*/  FADD.FTZ R170, RZ, R170 ;  /* 0x000000aaffaa7221 */ /* 0x000fc40000010000 */
[----:B------:R-:W-:Y:S02]  /*a440*/  FFMA.FTZ R128, R67, -R128, R224 ;  /* 0x8000008043807223 */ /* 0x000fe400000100e0 */
[----:B------:R-:W-:Y:S02]  /*a450*/  FMUL.FTZ R214, R186, R148 ;  /* 0x00000094bad67220 */ /* 0x000fe40000410000 */
[-C--:B0-----:R-:W-:Y:S02]  /*a460*/  FMUL.FTZ R191, R127, R204.reuse ;  /* 0x000000cc7fbf7220 */ /* 0x081fe40000410000 */
[----:B------:R-:W-:Y:S02]  /*a470*/  FFMA.FTZ R172, R225, R204, R189 ;  /* 0x000000cce1ac7223 */ /* 0x000fe400000100bd */
[----:B------:R-:W-:Y:S02]  /*a480*/  FADD.FTZ R170, R170, R185 ;  /* 0x000000b9aaaa7221 */ /* 0x000fe40000010000 */
[----:B------:R-:W-:-:S02]  /*a490*/  FMUL.FTZ R218, R14, R157 ;  /* 0x0000009d0eda7220 */ /* 0x000fc40000410000 */
[----:B------:R-:W-:Y:S02]  /*a4a0*/  FMUL.FTZ R212, R15, R148 ;  /* 0x000000940fd47220 */ /* 0x000fe40000410000 */
[----:B------:R-:W-:Y:S02]  /*a4b0*/  FMUL.FTZ R185, R128, R214 ;  /* 0x000000d680b97220 */ /* 0x000fe40000410000 */
[----:B------:R-:W-:Y:S02]  /*a4c0*/  FFMA.FTZ R191, R225, R206, -R191 ;  /* 0x000000cee1bf7223 */ /* 0x000fe400000108bf */
[----:B------:R-:W-:Y:S02]  /*a4d0*/  FADD.FTZ R172, R187, R172 ;  /* 0x000000acbbac7221 */ /* 0x000fe40000010000 */
[----:B------:R-:W-:Y:S02]  /*a4e0*/  FMUL.FTZ R216, R171, R157 ;  /* 0x0000009dabd87220 */ /* 0x000fe40000410000 */
[----:B------:R-:W-:-:S02]  /*a4f0*/  FMUL.FTZ R187, R129, R218 ;  /* 0x000000da81bb7220 */ /* 0x000fc40000410000 */
[----:B------:R-:W-:Y:S02]  /*a500*/  FFMA.FTZ R185, R223, R212, R185 ;  /* 0x000000d4dfb97223 */ /* 0x000fe400000100b9 */
[----:B------:R-:W-:Y:S02]  /*a510*/  FADD.FTZ R170, R170, R191 ;  /* 0x000000bfaaaa7221 */ /* 0x000fe40000010000 */
[----:B------:R-:W-:Y:S02]  /*a520*/  FFMA.FTZ R191, R231, R216, R187 ;  /* 0x000000d8e7bf7223 */ /* 0x000fe400000100bb */
[----:B------:R-:W-:Y:S02]  /*a530*/  FADD.FTZ R172, R172, R185 ;  /* 0x000000b9acac7221 */ /* 0x000fe40000010000 */
[----:B------:R-:W-:Y:S02]  /*a540*/  FMUL.FTZ R187, R128, R212 ;  /* 0x000000d480bb7220 */ /* 0x000fe40000410000 */
[----:B------:R-:W-:-:S02]  /*a550*/  FADD.FTZ R185, R172, R191 ;  /* 0x000000bfacb97221 */ /* 0x000fc40000010000 */
[----:B------:R-:W-:Y:S02]  /*a560*/  FMUL.FTZ R189, R129, R216 ;  /* 0x000000d881bd7220 */ /* 0x000fe40000410000 */
[----:B------:R-:W-:Y:S02]  /*a570*/  FADD.FTZ R168, R185, R168 ;  /* 0x000000a8b9a87221 */ /* 0x000fe40000010000 */
[----:B------:R-:W-:Y:S02]  /*a580*/  FFMA.FTZ R187, R223, R214, -R187 ;  /* 0x000000d6dfbb7223 */ /* 0x000fe400000108bb */
[----:B------:R-:W-:Y:S02]  /*a590*/  FADD.FTZ R168, R168, R25 ;  /* 0x00000019a8a87221 */ /* 0x000fe40000010000 */
[----:B-1----:R-:W-:Y:S02]  /*a5a0*/  FFMA.FTZ R193, R231, R218, -R189 ;  /* 0x000000dae7c17223 */ /* 0x002fe400000108bd */
[----:B------:R-:W-:-:S02]  /*a5b0*/  FADD.FTZ R168, R168, R23 ;  /* 0x00000017a8a87221 */ /* 0x000fc40000010000 */
[----:B------:R-:W-:Y:S02]  /*a5c0*/  FADD.FTZ R170, R170, R187 ;  /* 0x000000bbaaaa7221 */ /* 0x000fe40000010000 */
[----:B------:R-:W-:Y:S02]  /*a5d0*/  FADD.FTZ R21, R168, R21 ;  /* 0x00000015a8157221 */ /* 0x000fe40000010000 */
[----:B------:R-:W-:Y:S02]  /*a5e0*/  FMUL.FTZ R197, R104, R195 ;  /* 0x000000c368c57220 */ /* 0x000fe40000410000 */
[----:B------:R-:W-:Y:S02]  /*a5f0*/  FADD.FTZ R25, R21, R20 ;  /* 0x0000001415197221 */ /* 0x000fe40000010000 */
[----:B------:R-:W-:Y:S01]  /*a600*/  FADD.FTZ R170, R170, R193 ;  /* 0x000000c1aaaa7221 */ /* 0x000fe20000010000 */
[----:B------:R0:W-:Y:S01]  /*a610*/  STS [R2.X4+0x2164], R197 ;  /* 0x002164c502007388 */ /* 0x0001e20000004800 */
[----:B------:R-:W-:Y:S01]  /*a620*/  FADD.FTZ R25, R25, R18 ;  /* 0x0000001219197221 */ /* 0x000fe20000010000 */
[----:B------:R-:W-:Y:S01]  /*a630*/  MOV R18, UR38 ;  /* 0x0000002600127c02 */ /* 0x000fe20008000f00 */
[----:B------:R-:W-:-:S02]  /*a640*/  FADD.FTZ R199, R170, R199 ;  /* 0x000000c7aac77221 */ /* 0x000fc40000010000 */
[----:B------:R-:W-:Y:S02]  /*a650*/  FADD.FTZ R176, R25, R176 ;  /* 0x000000b019b07221 */ /* 0x000fe40000010000 */
[----:B------:R-:W-:Y:S02]  /*a660*/  FADD.FTZ R199, R199, R26 ;  /* 0x0000001ac7c77221 */ /* 0x000fe40000010000 */
[----:B------:R-:W-:Y:S02]  /*a670*/  FADD.FTZ R176, R176, R5 ;  /* 0x00000005b0b07221 */ /* 0x000fe40000010000 */
[----:B0-----:R-:W-:Y:S02]  /*a680*/  FMUL.FTZ R197, R112, R218 ;  /* 0x000000da70c57220 */ /* 0x001fe40000410000 */
[----:B------:R-:W-:Y:S02]  /*a690*/  FADD.FTZ R220, R176, R3 ;  /* 0x00000003b0dc7221 */ /* 0x000fe40000010000 */
[----:B------:R-:W-:Y:S01]  /*a6a0*/  FMUL.FTZ R3, R179, UR25 ;  /* 0x00000019b3037c20 */ /* 0x000fe20008410000 */
[----:B------:R-:W-:Y:S01]  /*a6b0*/  STS [R2.X4+0x2124], R197 ;  /* 0x002124c502007388 */ /* 0x000fe20000004800 */
[----:B------:R-:W-:-:S02]  /*a6c0*/  FMUL.FTZ R191, R119, R214 ;  /* 0x000000d677bf7220 */ /* 0x000fc40000410000 */
[----:B------:R-:W-:Y:S02]  /*a6d0*/  FFMA.FTZ R218, R40, UR42, -R3 ;  /* 0x0000002a28da7c23 */ /* 0x000fe40008010803 */
[----:B------:R-:W-:Y:S01]  /*a6e0*/  FMUL.FTZ R3, R183, UR25 ;  /* 0x00000019b7037c20 */ /* 0x000fe20008410000 */
[----:B------:R-:W-:Y:S01]  /*a6f0*/  STS [R2.X4+0x211c], R191 ;  /* 0x00211cbf02007388 */ /* 0x000fe20000004800 */
[----:B------:R-:W-:Y:S02]  /*a700*/  FMUL.FTZ R189, R119, R212 ;  /* 0x000000d477bd7220 */ /* 0x000fe40000410000 */
[----:B------:R-:W-:Y:S02]  /*a710*/  FADD.FTZ R199, R199, R24 ;  /* 0x00000018c7c77221 */ /* 0x000fe40000010000 */
[----:B------:R-:W-:Y:S01]  /*a720*/  FFMA.FTZ R214, R194, UR42, -R3 ;  /* 0x0000002ac2d67c23 */ /* 0x000fe20008010803 */
[----:B------:R0:W-:Y:S01]  /*a730*/  STS [R2.X4+0x2118], R189 ;  /* 0x002118bd02007388 */ /* 0x0001e20000004800 */
[----:B------:R-:W-:-:S02]  /*a740*/  FMUL.FTZ R3, R9, UR25 ;  /* 0x0000001909037c20 */ /* 0x000fc40008410000 */
[----:B------:R-:W-:Y:S02]  /*a750*/  FADD.FTZ R22, R199, R22 ;  /* 0x00000016c7167221 */ /* 0x000fe40000010000 */
[----:B------:R-:W-:Y:S02]  /*a760*/  FFMA.FTZ R26, R192, UR42, -R3 ;  /* 0x0000002ac01a7c23 */ /* 0x000fe40008010803 */
[----:B------:R-:W-:Y:S02]  /*a770*/  FMUL.FTZ R3, R173, UR25 ;  /* 0x00000019ad037c20 */ /* 0x000fe40008410000 */
[----:B------:R-:W-:Y:S01]  /*a780*/  FADD.FTZ R19, R22, R19 ;  /* 0x0000001316137221 */ /* 0x000fe20000010000 */
[----:B0-----:R-:W-:Y:S01]  /*a790*/  LEA R189, R18, -R161, 0x1 ;  /* 0x800000a112bd7211 */ /* 0x001fe200078e08ff */
[----:B------:R-:W-:Y:S02]  /*a7a0*/  FFMA.FTZ R170, R12, UR42, -R3 ;  /* 0x0000002a0caa7c23 */ /* 0x000fe40008010803 */
[----:B------:R-:W-:Y:S01]  /*a7b0*/  FMUL.FTZ R3, R171, UR25 ;  /* 0x00000019ab037c20 */ /* 0x000fe20008410000 */
[----:B------:R-:W-:Y:S01]  /*a7c0*/  ISETP.GE.AND P0, PT, R189, 0x1, PT ;  /* 0x00000001bd00780c */ /* 0x000fe20003f06270 */
[----:B------:R-:W-:-:S02]  /*a7d0*/  FADD.FTZ R19, R19, R174 ;  /* 0x000000ae13137221 */ /* 0x000fc40000010000 */
[----:B------:R-:W-:Y:S02]  /*a7e0*/  FFMA.FTZ R4, R208, R195, -R4 ;  /* 0x000000c3d0047223 */ /* 0x000fe40000010804 */
[----:B------:R-:W-:Y:S02]  /*a7f0*/  FMUL.FTZ R185, R118, R204 ;  /* 0x000000cc76b97220 */ /* 0x000fe40000410000 */
[C---:B------:R-:W-:Y:S02]  /*a800*/  FMUL.FTZ R23, R117.reuse, R30 ;  /* 0x0000001e75177220 */ /* 0x040fe40000410000 */
[----:B------:R-:W-:Y:S01]  /*a810*/  FMUL.FTZ R21, R117, R28 ;  /* 0x0000001c75157220 */ /* 0x000fe20000410000 */
[----:B------:R-:W-:Y:S01]  /*a820*/  STS [R2.X4+0x2110], R185 ;  /* 0x002110b902007388 */ /* 0x000fe20000004800 */
[C---:B------:R-:W-:Y:S02]  /*a830*/  FMUL.FTZ R29, R116.reuse, R29 ;  /* 0x0000001d741d7220 */ /* 0x040fe40000410000 */
[----:B------:R-:W-:Y:S01]  /*a840*/  FMUL.FTZ R27, R116, R27 ;  /* 0x0000001b741b7220 */ /* 0x000fe20000410000 */
[----:B------:R0:W-:Y:S01]  /*a850*/  STS [R2.X4+0x2108], R23 ;  /* 0x0021081702007388 */ /* 0x0001e20000004800 */
[----:B------:R-:W-:-:S02]  /*a860*/  FFMA.FTZ R176, R14, UR42, -R3 ;  /* 0x0000002a0eb07c23 */ /* 0x000fc40008010803 */
[----:B------:R-:W-:Y:S01]  /*a870*/  FMUL.FTZ R195, R112, R216 ;  /* 0x000000d870c37220 */ /* 0x000fe20000410000 */
[----:B------:R-:W-:Y:S01]  /*a880*/  STS [R2.X4+0x210c], R21 ;  /* 0x00210c1502007388 */ /* 0x000fe20000004800 */
[----:B------:R-:W-:Y:S02]  /*a890*/  FMUL.FTZ R187, R118, R206 ;  /* 0x000000ce76bb7220 */ /* 0x000fe40000410000 */
[----:B------:R-:W-:Y:S01]  /*a8a0*/  FADD.FTZ R19, R19, R180 ;  /* 0x000000b413137221 */ /* 0x000fe20000010000 */
[----:B------:R-:W-:Y:S01]  /*a8b0*/  STS [R2.X4+0x2100], R29 ;  /* 0x0021001d02007388 */ /* 0x000fe20000004800 */
[----:B------:R-:W-:Y:S02]  /*a8c0*/  FMUL.FTZ R3, R169, UR25 ;  /* 0x00000019a9037c20 */ /* 0x000fe40008410000 */
[----:B------:R-:W-:Y:S01]  /*a8d0*/  FADD.FTZ R193, R19, R4 ;  /* 0x0000000413c17221 */ /* 0x000fe20000010000 */
[----:B------:R1:W-:Y:S01]  /*a8e0*/  STS [R2.X4+0x2104], R27 ;  /* 0x0021041b02007388 */ /* 0x0003e20000004800 */
[----:B------:R-:W-:-:S02]  /*a8f0*/  FFMA.FTZ R206, R16, UR42, -R3 ;  /* 0x0000002a10ce7c23 */ /* 0x000fc40008010803 */
[----:B------:R-:W-:Y:S01]  /*a900*/  FMUL.FTZ R191, R43, UR25 ;  /* 0x000000192bbf7c20 */ /* 0x000fe20008410000 */
[----:B------:R-:W-:Y:S01]  /*a910*/  STS [R2.X4+0x2120], R195 ;  /* 0x002120c302007388 */ /* 0x000fe20000004800 */
[----:B------:R-:W-:Y:S02]  /*a920*/  FMUL.FTZ R216, R196, UR25 ;  /* 0x00000019c4d87c20 */ /* 0x000fe40008410000 */
[----:B------:R-:W-:Y:S01]  /*a930*/  FMUL.FTZ R4, R40, UR25 ;  /* 0x0000001928047c20 */ /* 0x000fe20008410000 */
[----:B------:R2:W-:Y:S01]  /*a940*/  STS [R2.X4+0x2114], R187 ;  /* 0x002114bb02007388 */ /* 0x0005e20000004800 */
[----:B------:R-:W-:Y:S02]  /*a950*/  FMUL.FTZ R22, R194, UR25 ;  /* 0x00000019c2167c20 */ /* 0x000fe40008410000 */
[----:B0-----:R-:W-:Y:S02]  /*a960*/  FMUL.FTZ R23, R177, UR25 ;  /* 0x00000019b1177c20 */ /* 0x001fe40008410000 */
        /* <DEDUP_REMOVED lines=17> */
[----:B------:R-:W-:Y:S02]  /*aa80*/  FFMA.FTZ R239, R32, -R239, R229 ;  /* 0x800000ef20ef7223 */ /* 0x000fe400000100e5 */
[----:B------:R-:W-:-:S02]  /*aa90*/  FFMA.FTZ R121, R217, UR42, R121 ;  /* 0x0000002ad9797c23 */ /* 0x000fc40008010079 */
[----:B------:R-:W-:Y:S02]  /*aaa0*/  FFMA.FTZ R191, R196, UR42, -R191 ;  /* 0x0000002ac4bf7c23 */ /* 0x000fe400080108bf */
[----:B------:R-:W-:Y:S02]  /*aab0*/  FFMA.FTZ R216, R43, UR42, R216 ;  /* 0x0000002a2bd87c23 */ /* 0x000fe400080100d8 */
[----:B--2---:R-:W-:Y:S02]  /*aac0*/  FFMA.FTZ R187, R179, UR42, R4 ;  /* 0x0000002ab3bb7c23 */ /* 0x004fe40008010004 */
[----:B------:R-:W-:Y:S02]  /*aad0*/  FFMA.FTZ R22, R183, UR42, R22 ;  /* 0x0000002ab7167c23 */ /* 0x000fe40008010016 */
[----:B------:R-:W-:Y:S02]  /*aae0*/  FFMA.FTZ R23, R8, UR42, -R23 ;  /* 0x0000002a08177c23 */ /* 0x000fe40008010817 */
[----:B------:R-:W-:-:S02]  /*aaf0*/  FFMA.FTZ R24, R177, UR42, R24 ;  /* 0x0000002ab1187c23 */ /* 0x000fc40008010018 */
        /* <DEDUP_REMOVED lines=49> */
.L_x_7461:
[----:B------:R-:W-:Y:S05]  /*ae10*/  BSYNC B0 ;  /* 0x0000000000007941 */ /* 0x000fea0003800000 */
.L_x_7460:
[----:B------:R-:W-:Y:S01]  /*ae20*/  ULDC.64 UR38, c[0x0][0x298] ;  /* 0x0000a60000267ab9 */ /* 0x000fe20000000a00 */
[C---:B------:R-:W-:Y:S01]  /*ae30*/  FMUL.FTZ R3, R150.reuse, R123 ;  /* 0x0000007b96037220 */ /* 0x040fe20000410000 */
[----:B------:R-:W-:Y:S01]  /*ae40*/  USHF.R.U32.HI UR24, URZ, 0x1, UR39 ;  /* 0x000000013f187899 */ /* 0x000fe20008011627 */
[C---:B------:R-:W-:Y:S01]  /*ae50*/  FMUL.FTZ R181, R150.reuse, R181 ;  /* 0x000000b596b57220 */ /* 0x040fe20000410000 */
[----:B------:R-:W-:Y:S01]  /*ae60*/  USHF.R.U64 UR38, UR38, 0x1, UR39 ;  /* 0x0000000126267899 */ /* 0x000fe20008001227 */
[-C--:B------:R-:W-:Y:S01]  /*ae70*/  FMUL.FTZ R150, R150, R151.reuse ;  /* 0x0000009796967220 */ /* 0x080fe20000410000 */
[----:B------:R-:W-:Y:S01]  /*ae80*/  UIMAD UR40, UR24, UR12, URZ ;  /* 0x0000000c182872a4 */ /* 0x000fe2000f8e023f */
[C---:B------:R-:W-:Y:S01]  /*ae90*/  FFMA.FTZ R151, R0.reuse, R151, R3 ;  /* 0x0000009700977223 */ /* 0x040fe20000010003 */
[----:B------:R-:W-:Y:S01]  /*aea0*/  UIMAD.WIDE.U32 UR24, UR38, UR12, URZ ;  /* 0x0000000c261872a5 */ /* 0x000fe2000f8e003f */
[C---:B------:R-:W-:Y:S01]  /*aeb0*/  FFMA.FTZ R150, R0.reuse, R123, -R150 ;  /* 0x0000007b00967223 */ /* 0x040fe20000010896 */
[----:B------:R-:W-:Y:S01]  /*aec0*/  UIMAD UR40, UR13, UR38, UR40 ;  /* 0x000000260d2872a4 */ /* 0x000fe2000f8e0228 */
[----:B------:R-:W-:Y:S01]  /*aed0*/  FFMA.FTZ R121, R0, R121, R181 ;  /* 0x0000007900797223 */ /* 0x000fe200000100b5 */
[----:B------:R-:W-:Y:S01]  /*aee0*/  IADD3 R0, R161, 0x40, RZ ;  /* 0x00000040a1007810 */ /* 0x000fe20007ffe0ff */
[----:B------:R-:W-:Y:S01]  /*aef0*/  ULDC.64 UR38, c[0x0][0x2a0] ;  /* 0x0000a80000267ab9 */ /* 0x000fe20000000a00 */
[----:B0-----:R-:W-:Y:S01]  /*af00*/  FADD.FTZ R4, R220, R7 ;  /* 0x00000007dc047221 */ /* 0x001fe20000010000 */
[----:B------:R-:W-:Y:S01]  /*af10*/  UIADD3 UR25, UR25, UR40, URZ ;  /* 0x0000002819197290 */ /* 0x000fe2000fffe03f */
[----:B------:R-:W-:Y:S01]  /*af20*/  LEA.HI.SX32 R0, R0, R161, 0x1b ;  /* 0x000000a100007211 */ /* 0x000fe200078fdaff */
[----:B------:R-:W-:Y:S01]  /*af30*/  UIMAD UR40, UR15, UR38, URZ ;  /* 0x000000260f2872a4 */ /* 0x000fe2000f8e023f */
[----:B------:R-:W-:Y:S01]  /*af40*/  FADD.FTZ R193, R193, R178 ;  /* 0x000000b2c1c17221 */ /* 0x000fe20000010000 */
[----:B------:R-:W-:Y:S01]  /*af50*/  UIMAD.WIDE.U32 UR24, UR14, UR38, UR24 ;  /* 0x000000260e1872a5 */ /* 0x000fe2000f8e0018 */
[C---:B------:R-:W-:Y:S01]  /*af60*/  FMUL.FTZ R202, R31.reuse, R202 ;  /* 0x000000ca1fca7220 */ /* 0x040fe20000410000 */
[----:B------:R0:W1:Y:S01]  /*af70*/  LDS R7, [R0.X4+0x2200] ;  /* 0x0022000000077984 */ /* 0x0000620000004800 */
[----:B------:R-:W-:Y:S01]  /*af80*/  UIMAD UR40, UR14, UR39, UR40 ;  /* 0x000000270e2872a4 */ /* 0x000fe2000f8e0228 */
[----:B------:R-:W-:Y:S01]  /*af90*/  FMUL.FTZ R164, R31, R164 ;  /* 0x000000a41fa47220 */ /* 0x000fe20000410000 */
[----:B------:R-:W-:Y:S01]  /*afa0*/  ULDC UR41, c[0x0][0x174] ;  /* 0x00005d0000297ab9 */ /* 0x000fe20000000800 */
[----:B------:R-:W-:Y:S01]  /*afb0*/  BSSY B0, `(.L_x_7462) ;  /* 0x0000020000007945 */ /* 0x000fe20003800000 */
[----:B------:R-:W-:Y:S01]  /*afc0*/  ULDC.64 UR38, c[0x0][0x318] ;  /* 0x0000c60000267ab9 */ /* 0x000fe20000000a00 */
[----:B------:R-:W-:Y:S01]  /*afd0*/  FADD.FTZ R125, R125, R202 ;  /* 0x000000ca7d7d7221 */ /* 0x000fe20000010000 */
[----:B------:R-:W-:Y:S01]  /*afe0*/  UIADD3 UR40, UR40, UR25, URZ ;  /* 0x0000001928287290 */ /* 0x000fe2000fffe03f */
[----:B------:R-:W-:Y:S01]  /*aff0*/  FADD.FTZ R239, R239, -R164 ;  /* 0x800000a4efef7221 */ /* 0x000fe20000010000 */
[----:B------:R-:W-:Y:S01]  /*b000*/  ULEA UR38, UP0, UR24, UR38, 0x3 ;  /* 0x0000002618267291 */ /* 0x000fe2000f80183f */
[----:B------:R-:W-:Y:S01]  /*b010*/  FADD.FTZ R4, R4, R151 ;  /* 0x0000009704047221 */ /* 0x000fe20000010000 */
[----:B------:R-:W-:Y:S01]  /*b020*/  UIADD3 UR25, UR6, -UR41, URZ ;  /* 0x8000002906197290 */ /* 0x000fe2000fffe03f */
[C---:B------:R-:W-:Y:S01]  /*b030*/  ISETP.GE.AND P1, PT, R189.reuse, 0x81, PT ;  /* 0x00000081bd00780c */ /* 0x040fe20003f26270 */
[----:B------:R-:W-:Y:S01]  /*b040*/  ULEA.HI.X UR39, UR24, UR39, UR40, 0x3, UP0 ;  /* 0x0000002718277291 */ /* 0x000fe200080f1c28 */
[----:B------:R-:W-:Y:S01]  /*b050*/  ISETP.GE.AND P2, PT, R189, 0xc1, PT ;  /* 0x000000c1bd00780c */ /* 0x000fe20003f46270 */
        /* <DEDUP_REMOVED lines=8> */
[----:B------:R-:W-:Y:S01]  /*b0e0*/  UIMAD UR24, UR40, UR24, URZ ;  /* 0x00000018281872a4 */ /* 0x000fe2000f8e023f */
[----:B------:R-:W-:Y:S01]  /*b0f0*/  MOV R123, UR38 ;  /* 0x00000026007b7c02 */ /* 0x000fe20008000f00 */
[----:B------:R-:W-:Y:S02]  /*b100*/  IMAD.WIDE R2, R5, 0x4, R2 ;  /* 0x0000000405027825 */ /* 0x000fe400078e0202 */
[----:B------:R-:W-:-:S02]  /*b110*/  UIMAD UR24, UR38, UR25, UR24 ;  /* 0x00000019261872a4 */ /* 0x000fc4000f8e0218 */
[----:B------:R-:W-:Y:S01]  /*b120*/  FADD.FTZ R5, R193, R122 ;  /* 0x0000007ac1057221 */ /* 0x000fe20000010000 */
[----:B------:R-:W-:Y:S01]  /*b130*/  IADD3 R122, R161, 0x80, RZ ;  /* 0x00000080a17a7810 */ /* 0x000fe20007ffe0ff */
[----:B------:R-:W-:-:S03]  /*b140*/  IMAD.WIDE.U32 R2, R123, c[0x0][0x2b0], R2 ;  /* 0x0000ac007b027a25 */ /* 0x000fc600078e0002 */
[----:B------:R-:W-:Y:S01]  /*b150*/  LEA.HI.SX32 R122, R122, R161, 0x1b ;  /* 0x000000a17a7a7211 */ /* 0x000fe200078fdaff */
[----:B------:R-:W-:Y:S01]  /*b160*/  FADD.FTZ R5, R5, R150 ;  /* 0x0000009605057221 */ /* 0x000fe20000010000 */
[----:B------:R-:W-:Y:S02]  /*b170*/  IADD3 R3, R3, UR24, RZ ;  /* 0x0000001803037c10 */ /* 0x000fe4000fffe0ff */
[----:B------:R-:W-:Y:S01]  /*b180*/  IADD3 R150, R161, 0xc0, RZ ;  /* 0x000000c0a1967810 */ /* 0x000fe20007ffe0ff */
[----:B------:R-:W-:Y:S05]  /*b190*/  @!P0 BRA `(.L_x_7463) ;  /* 0x0000001000008947 */ /* 0x000fea0003800000 */
[----:B01----:R0:W-:Y:S02]  /*b1a0*/  RED.E.ADD.F32.FTZ.RN.STRONG.GPU [R2.64+-0x1f00], R7 ;  /* 0xffe100070200798e */ /* 0x0031e4000c10e79a */
.L_x_7463:
[----:B01----:R-:W-:Y:S05]  /*b1b0*/  BSYNC B0 ;  /* 0x0000000000007941 */ /* 0x003fea0003800000 */
.L_x_7462:
[----:B------:R0:W1:Y:S01]  /*b1c0*/  LDS R7, [R122.X4+0x2300] ;  /* 0x002300007a077984 */ /* 0x0000620000004800 */
[----:B------:R-:W-:Y:S01]  /*b1d0*/  BSSY B0, `(.L_x_7464) ;  /* 0x0000004000007945 */ /* 0x000fe20003800000 */
[----:B------:R-:W-:Y:S01]  /*b1e0*/  LEA.HI.SX32 R150, R150, R161, 0x1b ;  /* 0x000000a196967211 */ /* 0x000fe200078fdaff */
[----:B------:R-:W-:Y:S05]  /*b1f0*/  @!P1 BRA `(.L_x_7465) ;  /* 0x0000001000009947 */ /* 0x000fea0003800000 */
[----:B-1----:R1:W-:Y:S02]  /*b200*/  RED.E.ADD.F32.FTZ.RN.STRONG.GPU [R2.64+-0x1e00], R7 ;  /* 0xffe200070200798e */ /* 0x0023e4000c10e79a */
.L_x_7465:
[----:B------:R-:W-:Y:S05]  /*b210*/  BSYNC B0 ;  /* 0x0000000000007941 */ /* 0x000fea0003800000 */
.L_x_7464:
[----:B-1----:R1:W2:Y:S01]  /*b220*/  LDS R7, [R150.X4+0x2400] ;  /* 0x0024000096077984 */ /* 0x0022a20000004800 */
[----:B------:R-:W-:Y:S01]  /*b230*/  BSSY B0, `(.L_x_7466) ;  /* 0x0000005000007945 */ /* 0x000fe20003800000 */
[----:B------:R-:W-:-:S02]  /*b240*/  IADD3 R0, R161, 0x100, RZ ;  /* 0x00000100a1007810 */ /* 0x000fc40007ffe0ff */
[----:B0-----:R-:W-:Y:S01]  /*b250*/  IADD3 R122, R161, 0x140, RZ ;  /* 0x00000140a17a7810 */ /* 0x001fe20007ffe0ff */
[----:B------:R-:W-:Y:S05]  /*b260*/  @!P2 BRA `(.L_x_7467) ;  /* 0x000000100000a947 */ /* 0x000fea0003800000 */
[----:B--2---:R0:W-:Y:S02]  /*b270*/  RED.E.ADD.F32.FTZ.RN.STRONG.GPU [R2.64+-0x1d00], R7 ;  /* 0xffe300070200798e */ /* 0x0041e4000c10e79a */
.L_x_7467:
[----:B------:R-:W-:Y:S05]  /*b280*/  BSYNC B0 ;  /* 0x0000000000007941 */ /* 0x000fea0003800000 */
.L_x_7466:
[-C--:B------:R-:W-:Y:S01]  /*b290*/  LEA.HI.SX32 R0, R0, R161.reuse, 0x1b ;  /* 0x000000a100007211 */ /* 0x080fe200078fdaff */
[----:B------:R-:W-:Y:S01]  /*b2a0*/  BSSY B0, `(.L_x_7468) ;  /* 0x000000d000007945 */ /* 0x000fe20003800000 */
[----:B------:R-:W-:Y:S02]  /*b2b0*/  ISETP.GE.AND P6, PT, R189, 0x101, PT ;  /* 0x00000101bd00780c */ /* 0x000fe40003fc6270 */
[----:B-1----:R-:W-:Y:S01]  /*b2c0*/  IADD3 R150, R161, 0x180, RZ ;  /* 0x00000180a1967810 */ /* 0x002fe20007ffe0ff */
[----:B0-2---:R0:W1:Y:S01]  /*b2d0*/  LDS R7, [R0.X4+0x2500] ;  /* 0x0025000000077984 */ /* 0x0050620000004800 */
        /* <DEDUP_REMOVED lines=9> */
.L_x_7469:
[----:B0-----:R-:W-:Y:S05]  /*b370*/  BSYNC B0 ;  /* 0x0000000000007941 */ /* 0x001fea0003800000 */
.L_x_7468:
[----:B-1----:R0:W1:Y:S01]  /*b380*/  LDS R7, [R122.X4+0x2600] ;  /* 0x002600007a077984 */ /* 0x0020620000004800 */
[----:B------:R-:W-:Y:S01]  /*b390*/  BSSY B0, `(.L_x_7470) ;  /* 0x0000005000007945 */ /* 0x000fe20003800000 */
[----:B------:R-:W-:Y:S02]  /*b3a0*/  IADD3 R0, R161, 0x1c0, RZ ;  /* 0x000001c0a1007810 */ /* 0x000fe40007ffe0ff */
[----:B------:R-:W-:Y:S01]  /*b3b0*/  LEA.HI.SX32 R150, R150, R161, 0x1b ;  /* 0x000000a196967211 */ /* 0x000fe200078fdaff */
[----:B------:R-:W-:Y:S05]  /*b3c0*/  @!P0 BRA `(.L_x_7471) ;  /* 0x0000001000008947 */ /* 0x000fea0003800000 */
[----:B-1----:R1:W-:Y:S02]  /*b3d0*/  RED.E.ADD.F32.FTZ.RN.STRONG.GPU [R2.64+-0x1b00], R7 ;  /* 0xffe500070200798e */ /* 0x0023e4000c10e79a */
.L_x_7471:
[----:B------:R-:W-:Y:S05]  /*b3e0*/  BSYNC B0 ;  /* 0x0000000000007941 */ /* 0x000fea0003800000 */
.L_x_7470:
[----:B-1----:R1:W2:Y:S01]  /*b3f0*/  LDS R7, [R150.X4+0x2700] ;  /* 0x0027000096077984 */ /* 0x0022a20000004800 */
[----:B------:R-:W-:Y:S01]  /*b400*/  BSSY B0, `(.L_x_7472) ;  /* 0x0000005000007945 */ /* 0x000fe20003800000 */
[----:B0-----:R-:W-:-:S02]  /*b410*/  IADD3 R122, R161, 0x200, RZ ;  /* 0x00000200a17a7810 */ /* 0x001fc40007ffe0ff */
[----:B------:R-:W-:Y:S01]  /*b420*/  LEA.HI.SX32 R0, R0, R161, 0x1b ;  /* 0x000000a100007211 */ /* 0x000fe200078fdaff */
[----:B------:R-:W-:Y:S05]  /*b430*/  @!P1 BRA `(.L_x_7473) ;  /* 0x0000001000009947 */ /* 0x000fea0003800000 */
[----:B--2---:R0:W-:Y:S02]  /*b440*/  RED.E.ADD.F32.FTZ.RN.STRONG.GPU [R2.64+-0x1a00], R7 ;  /* 0xffe600070200798e */ /* 0x0041e4000c10e79a */
.L_x_7473:
[----:B------:R-:W-:Y:S05]  /*b450*/  BSYNC B0 ;  /* 0x0000000000007941 */ /* 0x000fea0003800000 */
.L_x_7472:
[----:B0-2---:R0:W2:Y:S01]  /*b460*/  LDS R7, [R0.X4+0x2800] ;  /* 0x0028000000077984 */ /* 0x0050a20000004800 */
[----:B------:R-:W-:Y:S01]  /*b470*/  BSSY B0, `(.L_x_7474) ;  /* 0x0000005000007945 */ /* 0x000fe20003800000 */
[----:B-1----:R-:W-:Y:S02]  /*b480*/  IADD3 R150, R161, 0x240, RZ ;  /* 0x00000240a1967810 */ /* 0x002fe40007ffe0ff */
[----:B------:R-:W-:Y:S01]  /*b490*/  LEA.HI.SX32 R122, R122, R161, 0x1b ;  /* 0x000000a17a7a7211 */ /* 0x000fe200078fdaff */
[----:B------:R-:W-:Y:S05]  /*b4a0*/  @!P2 BRA `(.L_x_7475) ;  /* 0x000000100000a947 */ /* 0x000fea0003800000 */
[----:B--2---:R1:W-:Y:S02]  /*b4b0*/  RED.E.ADD.F32.FTZ.RN.STRONG.GPU [R2.64+-0x1900], R7 ;  /* 0xffe700070200798e */ /* 0x0043e4000c10e79a */
.L_x_7475:
[----:B------:R-:W-:Y:S05]  /*b4c0*/  BSYNC B0 ;  /* 0x0000000000007941 */ /* 0x000fea0003800000 */
.L_x_7474:
[----:B-12---:R1:W2:Y:S01]  /*b4d0*/  LDS R7, [R122.X4+0x2900] ;  /* 0x002900007a077984 */ /* 0x0062a20000004800 */
[----:B------:R-:W-:Y:S01]  /*b4e0*/  BSSY B0, `(.L_x_7476) ;  /* 0x0000005000007945 */ /* 0x000fe20003800000 */
[----:B0-----:R-:W-:Y:S02]  /*b4f0*/  IADD3 R0, R161, 0x280, RZ ;  /* 0x00000280a1007810 */ /* 0x001fe40007ffe0ff */
[----:B------:R-:W-:Y:S01]  /*b500*/  LEA.HI.SX32 R150, R150, R161, 0x1b ;  /* 0x000000a196967211 */ /* 0x000fe200078fdaff */
[----:B------:R-:W-:Y:S05]  /*b510*/  @!P3 BRA `(.L_x_7477) ;  /* 0x000000100000b947 */ /* 0x000fea0003800000 */
[----:B--2---:R0:W-:Y:S02]  /*b520*/  RED.E.ADD.F32.FTZ.RN.STRONG.GPU [R2.64+-0x1800], R7 ;  /* 0xffe800070200798e */ /* 0x0041e4000c10e79a */
.L_x_7477:
[----:B------:R-:W-:Y:S05]  /*b530*/  BSYNC B0 ;  /* 0x0000000000007941 */ /* 0x000fea0003800000 */
.L_x_7476:
[----:B0-2---:R0:W2:Y:S01]  /*b540*/  LDS R7, [R150.X4+0x2a00] ;  /* 0x002a000096077984 */ /* 0x0050a20000004800 */
[----:B------:R-:W-:Y:S01]  /*b550*/  BSSY B0, `(.L_x_7478) ;  /* 0x0000004000007945 */ /* 0x000fe20003800000 */
[----:B------:R-:W-:Y:S01]  /*b560*/  LEA.HI.SX32 R0, R0, R161, 0x1b ;  /* 0x000000a100007211 */ /* 0x000fe200078fdaff */
[----:B------:R-:W-:Y:S05]  /*b570*/  @!P4 BRA `(.L_x_7479) ;  /* 0x000000100000c947 */ /* 0x000fea0003800000 */
[----:B--2---:R2:W-:Y:S02]  /*b580*/  RED.E.ADD.F32.FTZ.RN.STRONG.GPU [R2.64+-0x1700], R7 ;  /* 0xffe900070200798e */ /* 0x0045e4000c10e79a */
.L_x_7479:
[----:B------:R-:W-:Y:S05]  /*b590*/  BSYNC B0 ;  /* 0x0000000000007941 */ /* 0x000fea0003800000 */
.L_x_7478:
[----:B--2---:R2:W3:Y:S01]  /*b5a0*/  LDS R7, [R0.X4+0x2b00] ;  /* 0x002b000000077984 */ /* 0x0044e20000004800 */
[----:B------:R-:W-:Y:S01]  /*b5b0*/  BSSY B0, `(.L_x_7480) ;  /* 0x0000005000007945 */ /* 0x000fe20003800000 */
[----:B-1----:R-:W-:-:S02]  /*b5c0*/  IADD3 R122, R161, 0x2c0, RZ ;  /* 0x000002c0a17a7810 */ /* 0x002fc40007ffe0ff */
[----:B0-----:R-:W-:Y:S01]  /*b5d0*/  IADD3 R150, R161, 0x300, RZ ;  /* 0x00000300a1967810 */ /* 0x001fe20007ffe0ff */
[----:B------:R-:W-:Y:S05]  /*b5e0*/  @!P5 BRA `(.L_x_7481) ;  /* 0x000000100000d947 */ /* 0x000fea0003800000 */
[----:B---3--:R0:W-:Y:S02]  /*b5f0*/  RED.E.ADD.F32.FTZ.RN.STRONG.GPU [R2.64+-0x1600], R7 ;  /* 0xffea00070200798e */ /* 0x0081e4000c10e79a */
.L_x_7481:
[----:B------:R-:W-:Y:S05]  /*b600*/  BSYNC B0 ;  /* 0x0000000000007941 */ /* 0x000fea0003800000 */
.L_x_7480:
        /* <DEDUP_REMOVED lines=14> */
.L_x_7483:
[----:B0-----:R-:W-:Y:S05]  /*b6f0*/  BSYNC B0 ;  /* 0x0000000000007941 */ /* 0x001fea0003800000 */
.L_x_7482:
[----:B-1----:R0:W1:Y:S01]  /*b700*/  LDS R7, [R150.X4+0x2d00] ;  /* 0x002d000096077984 */ /* 0x0020620000004800 */
[----:B------:R-:W-:Y:S01]  /*b710*/  BSSY B0, `(.L_x_7484) ;  /* 0x0000005000007945 */ /* 0x000fe20003800000 */
[----:B------:R-:W-:Y:S02]  /*b720*/  IADD3 R122, R161, 0x380, RZ ;  /* 0x00000380a17a7810 */ /* 0x000fe40007ffe0ff */
[----:B------:R-:W-:Y:S01]  /*b730*/  LEA.HI.SX32 R0, R0, R161, 0x1b ;  /* 0x000000a100007211 */ /* 0x000fe200078fdaff */
[----:B------:R-:W-:Y:S05]  /*b740*/  @!P0 BRA `(.L_x_7485) ;  /* 0x0000001000008947 */ /* 0x000fea0003800000 */
[----:B-1----:R1:W-:Y:S02]  /*b750*/  RED.E.ADD.F32.FTZ.RN.STRONG.GPU [R2.64+-0x1400], R7 ;  /* 0xffec00070200798e */ /* 0x0023e4000c10e79a */
.L_x_7485:
[----:B------:R-:W-:Y:S05]  /*b760*/  BSYNC B0 ;  /* 0x0000000000007941 */ /* 0x000fea0003800000 */
.L_x_7484:
[----:B-1----:R1:W2:Y:S01]  /*b770*/  LDS R7, [R0.X4+0x2e00] ;  /* 0x002e000000077984 */ /* 0x0022a20000004800 */
[----:B------:R-:W-:Y:S01]  /*b780*/  BSSY B0, `(.L_x_7486) ;  /* 0x0000005000007945 */ /* 0x000fe20003800000 */
[----:B0-----:R-:W-:-:S02]  /*b790*/  IADD3 R150, R161, 0x3c0, RZ ;  /* 0x000003c0a1967810 */ /* 0x001fc40007ffe0ff */
[----:B------:R-:W-:Y:S01]  /*b7a0*/  LEA.HI.SX32 R122, R122, R161, 0x1b ;  /* 0x000000a17a7a7211 */ /* 0x000fe200078fdaff */
[----:B------:R-:W-:Y:S05]  /*b7b0*/  @!P1 BRA `(.L_x_7487) ;  /* 0x0000001000009947 */ /* 0x000fea0003800000 */
[----:B--2---:R0:W-:Y:S02]  /*b7c0*/  RED.E.ADD.F32.FTZ.RN.STRONG.GPU [R2.64+-0x1300], R7 ;  /* 0xffed00070200798e */ /* 0x0041e4000c10e79a */
.L_x_7487:
[----:B------:R-:W-:Y:S05]  /*b7d0*/  BSYNC B0 ;  /* 0x0000000000007941 */ /* 0x000fea0003800000 */
.L_x_7486:
[----:B0-2---:R0:W2:Y:S01]  /*b7e0*/  LDS R7, [R122.X4+0x2f00] ;  /* 0x002f00007a077984 */ /* 0x0050a20000004800 */
[----:B------:R-:W-:Y:S01]  /*b7f0*/  BSSY B0, `(.L_x_7488) ;  /* 0x0000005000007945 */ /* 0x000fe20003800000 */
[----:B-1----:R-:W-:Y:S02]  /*b800*/  IADD3 R0, R161, 0x400, RZ ;  /* 0x00000400a1007810 */ /* 0x002fe40007ffe0ff */
[----:B------:R-:W-:Y:S01]  /*b810*/  LEA.HI.SX32 R150, R150, R161, 0x1b ;  /* 0x000000a196967211 */ /* 0x000fe200078fdaff */
[----:B------:R-:W-:Y:S05]  /*b820*/  @!P2 BRA `(.L_x_7489) ;  /* 0x000000100000a947 */ /* 0x000fea0003800000 */
[----:B--2---:R1:W-:Y:S02]  /*b830*/  RED.E.ADD.F32.FTZ.RN.STRONG.GPU [R2.64+-0x1200], R7 ;  /* 0xffee00070200798e */ /* 0x0043e4000c10e79a */
.L_x_7489:
[----:B------:R-:W-:Y:S05]  /*b840*/  BSYNC B0 ;  /* 0x0000000000007941 */ /* 0x000fea0003800000 */
.L_x_7488:
[----:B-12---:R1:W2:Y:S01]  /*b850*/  LDS R7, [R150.X4+0x3000] ;  /* 0x0030000096077984 */ /* 0x0062a20000004800 */
[----:B------:R-:W-:Y:S01]  /*b860*/  BSSY B0, `(.L_x_7490) ;  /* 0x0000005000007945 */ /* 0x000fe20003800000 */
[----:B0-----:R-:W-:Y:S02]  /*b870*/  IADD3 R122, R161, 0x440, RZ ;  /* 0x00000440a17a7810 */ /* 0x001fe40007ffe0ff */
[----:B------:R-:W-:Y:S01]  /*b880*/  LEA.HI.SX32 R0, R0, R161, 0x1b ;  /* 0x000000a100007211 */ /* 0x000fe200078fdaff */
[----:B------:R-:W-:Y:S05]  /*b890*/  @!P3 BRA `(.L_x_7491) ;  /* 0x000000100000b947 */ /* 0x000fea0003800000 */
[----:B--2---:R0:W-:Y:S02]  /*b8a0*/  RED.E.ADD.F32.FTZ.RN.STRONG.GPU [R2.64+-0x1100], R7 ;  /* 0xffef00070200798e */ /* 0x0041e4000c10e79a */
.L_x_7491:
[----:B------:R-:W-:Y:S05]  /*b8b0*/  BSYNC B0 ;  /* 0x0000000000007941 */ /* 0x000fea0003800000 */
.L_x_7490:
[----:B0-2---:R0:W2:Y:S01]  /*b8c0*/  LDS R7, [R0.X4+0x3100] ;  /* 0x0031000000077984 */ /* 0x0050a20000004800 */
[----:B------:R-:W-:Y:S01]  /*b8d0*/  BSSY B0, `(.L_x_7492) ;  /* 0x0000004000007945 */ /* 0x000fe20003800000 */
[----:B------:R-:W-:Y:S01]  /*b8e0*/  LEA.HI.SX32 R122, R122, R161, 0x1b ;  /* 0x000000a17a7a7211 */ /* 0x000fe200078fdaff */
[----:B------:R-:W-:Y:S05]  /*b8f0*/  @!P4 BRA `(.L_x_7493) ;  /* 0x000000100000c947 */ /* 0x000fea0003800000 */
[----:B--2---:R2:W-:Y:S02]  /*b900*/  RED.E.ADD.F32.FTZ.RN.STRONG.GPU [R2.64+-0x1000], R7 ;  /* 0xfff000070200798e */ /* 0x0045e4000c10e79a */
.L_x_7493:
[----:B------:R-:W-:Y:S05]  /*b910*/  BSYNC B0 ;  /* 0x0000000000007941 */ /* 0x000fea0003800000 */
.L_x_7492:
[----:B--2---:R2:W3:Y:S01]  /*b920*/  LDS R7, [R122.X4+0x3200] ;  /* 0x003200007a077984 */ /* 0x0044e20000004800 */
[----:B------:R-:W-:Y:S01]  /*b930*/  BSSY B0, `(.L_x_7494) ;  /* 0x0000005000007945 */ /* 0x000fe20003800000 */
[----:B0-----:R-:W-:-:S02]  /*b940*/  IADD3 R0, R161, 0x480, RZ ;  /* 0x00000480a1007810 */ /* 0x001fc40007ffe0ff */
[----:B-1----:R-:W-:Y:S01]  /*b950*/  IADD3 R150, R161, 0x4c0, RZ ;  /* 0x000004c0a1967810 */ /* 0x002fe20007ffe0ff */
[----:B------:R-:W-:Y:S05]  /*b960*/  @!P5 BRA `(.L_x_7495) ;  /* 0x000000100000d947 */ /* 0x000fea0003800000 */
[----:B---3--:R0:W-:Y:S02]  /*b970*/  RED.E.ADD.F32.FTZ.RN.STRONG.GPU [R2.64+-0xf00], R7 ;  /* 0xfff100070200798e */ /* 0x0081e4000c10e79a */
.L_x_7495:
[----:B------:R-:W-:Y:S05]  /*b980*/  BSYNC B0 ;  /* 0x0000000000007941 */ /* 0x000fea0003800000 */
.L_x_7494:
        /* <DEDUP_REMOVED lines=14> */
.L_x_7497:
[----:B0-----:R-:W-:Y:S05]  /*ba70*/  BSYNC B0 ;  /* 0x0000000000007941 */ /* 0x001fea0003800000 */
.L_x_7496:
[----:B-1----:R0:W1:Y:S01]  /*ba80*/  LDS R7, [R150.X4+0x3400] ;  /* 0x0034000096077984 */ /* 0x0020620000004800 */
[----:B------:R-:W-:Y:S01]  /*ba90*/  BSSY B0, `(.L_x_7498) ;  /* 0x0000005000007945 */ /* 0x000fe20003800000 */
[----:B------:R-:W-:Y:S02]  /*baa0*/  IADD3 R0, R161, 0x540, RZ ;  /* 0x00000540a1007810 */ /* 0x000fe40007ffe0ff */
[----:B------:R-:W-:Y:S01]  /*bab0*/  LEA.HI.SX32 R122, R122, R161, 0x1b ;  /* 0x000000a17a7a7211 */ /* 0x000fe200078fdaff */
[----:B------:R-:W-:Y:S05]  /*bac0*/  @!P0 BRA `(.L_x_7499) ;  /* 0x0000001000008947 */ /* 0x000fea0003800000 */
[----:B-1----:R1:W-:Y:S02]  /*bad0*/  RED.E.ADD.F32.FTZ.RN.STRONG.GPU [R2.64+-0xd00], R7 ;  /* 0xfff300070200798e */ /* 0x0023e4000c10e79a */
.L_x_7499:
[----:B------:R-:W-:Y:S05]  /*bae0*/  BSYNC B0 ;  /* 0x0000000000007941 */ /* 0x000fea0003800000 */
.L_x_7498:
[----:B-1----:R1:W2:Y:S01]  /*baf0*/  LDS R7, [R122.X4+0x3500] ;  /* 0x003500007a077984 */ /* 0x0022a20000004800 */
[----:B------:R-:W-:Y:S01]  /*bb00*/  BSSY B0, `(.L_x_7500) ;  /* 0x0000005000007945 */ /* 0x000fe20003800000 */
[----:B0-----:R-:W-:-:S02]  /*bb10*/  IADD3 R150, R161, 0x580, RZ ;  /* 0x00000580a1967810 */ /* 0x001fc40007ffe0ff */
[----:B------:R-:W-:Y:S01]  /*bb20*/  LEA.HI.SX32 R0, R0, R161, 0x1b ;  /* 0x000000a100007211 */ /* 0x000fe200078fdaff */
[----:B------:R-:W-:Y:S05]  /*bb30*/  @!P1 BRA `(.L_x_7501) ;  /* 0x0000001000009947 */ /* 0x000fea0003800000 */
[----:B--2---:R0:W-:Y:S02]  /*bb40*/  RED.E.ADD.F32.FTZ.RN.STRONG.GPU [R2.64+-0xc00], R7 ;  /* 0xfff400070200798e */ /* 0x0041e4000c10e79a */
.L_x_7501:
[----:B------:R-:W-:Y:S05]  /*bb50*/  BSYNC B0 ;  /* 0x0000000000007941 */ /* 0x000fea0003800000 */
.L_x_7500:
[----:B0-2---:R0:W2:Y:S01]  /*bb60*/  LDS R7, [R0.X4+0x3600] ;  /* 0x0036000000077984 */ /* 0x0050a20000004800 */
[----:B------:R-:W-:Y:S01]  /*bb70*/  BSSY B0, `(.L_x_7502) ;  /* 0x0000005000007945 */ /* 0x000fe20003800000 */
[----:B-1----:R-:W-:Y:S02]  /*bb80*/  IADD3 R122, R161, 0x5c0, RZ ;  /* 0x000005c0a17a7810 */ /* 0x002fe40007ffe0ff */
[----:B------:R-:W-:Y:S01]  /*bb90*/  LEA.HI.SX32 R150, R150, R161, 0x1b ;  /* 0x000000a196967211 */ /* 0x000fe200078fdaff */
[----:B------:R-:W-:Y:S05]  /*bba0*/  @!P2 BRA `(.L_x_7503) ;  /* 0x000000100000a947 */ /* 0x000fea0003800000 */
[----:B--2---:R1:W-:Y:S02]  /*bbb0*/  RED.E.ADD.F32.FTZ.RN.STRONG.GPU [R2.64+-0xb00], R7 ;  /* 0xfff500070200798e */ /* 0x0043e4000c10e79a */
.L_x_7503:
[----:B------:R-:W-:Y:S05]  /*bbc0*/  BSYNC B0 ;  /* 0x0000000000007941 */ /* 0x000fea0003800000 */
.L_x_7502:
[----:B-12---:R1:W2:Y:S01]  /*bbd0*/  LDS R7, [R150.X4+0x3700] ;  /* 0x0037000096077984 */ /* 0x0062a20000004800 */
[----:B------:R-:W-:Y:S01]  /*bbe0*/  BSSY B0, `(.L_x_7504) ;  /* 0x0000005000007945 */ /* 0x000fe20003800000 */
[----:B0-----:R-:W-:Y:S02]  /*bbf0*/  IADD3 R0, R161, 0x600, RZ ;  /* 0x00000600a1007810 */ /* 0x001fe40007ffe0ff */
[----:B------:R-:W-:Y:S01]  /*bc00*/  LEA.HI.SX32 R122, R122, R161, 0x1b ;  /* 0x000000a17a7a7211 */ /* 0x000fe200078fdaff */
[----:B------:R-:W-:Y:S05]  /*bc10*/  @!P3 BRA `(.L_x_7505) ;  /* 0x000000100000b947 */ /* 0x000fea0003800000 */
[----:B--2---:R0:W-:Y:S02]  /*bc20*/  RED.E.ADD.F32.FTZ.RN.STRONG.GPU [R2.64+-0xa00], R7 ;  /* 0xfff600070200798e */ /* 0x0041e4000c10e79a */
.L_x_7505:
[----:B------:R-:W-:Y:S05]  /*bc30*/  BSYNC B0 ;  /* 0x0000000000007941 */ /* 0x000fea0003800000 */
.L_x_7504:
[----:B0-2---:R0:W2:Y:S01]  /*bc40*/  LDS R7, [R122.X4+0x3800] ;  /* 0x003800007a077984 */ /* 0x0050a20000004800 */
[----:B------:R-:W-:Y:S01]  /*bc50*/  BSSY B0, `(.L_x_7506) ;  /* 0x0000004000007945 */ /* 0x000fe20003800000 */
[----:B------:R-:W-:Y:S01]  /*bc60*/  LEA.HI.SX32 R0, R0, R161, 0x1b ;  /* 0x000000a100007211 */ /* 0x000fe200078fdaff */
[----:B------:R-:W-:Y:S05]  /*bc70*/  @!P4 BRA `(.L_x_7507) ;  /* 0x000000100000c947 */ /* 0x000fea0003800000 */
[----:B--2---:R2:W-:Y:S02]  /*bc80*/  RED.E.ADD.F32.FTZ.RN.STRONG.GPU [R2.64+-0x900], R7 ;  /* 0xfff700070200798e */ /* 0x0045e4000c10e79a */
.L_x_7507:
[----:B------:R-:W-:Y:S05]  /*bc90*/  BSYNC B0 ;  /* 0x0000000000007941 */ /* 0x000fea0003800000 */
.L_x_7506:
[----:B--2---:R2:W3:Y:S01]  /*bca0*/  LDS R7, [R0.X4+0x3900] ;  /* 0x0039000000077984 */ /* 0x0044e20000004800 */
[----:B------:R-:W-:Y:S01]  /*bcb0*/  BSSY B0, `(.L_x_7508) ;  /* 0x0000005000007945 */ /* 0x000fe20003800000 */
[----:B0-----:R-:W-:-:S02]  /*bcc0*/  IADD3 R122, R161, 0x640, RZ ;  /* 0x00000640a17a7810 */ /* 0x001fc40007ffe0ff */
[----:B-1----:R-:W-:Y:S01]  /*bcd0*/  IADD3 R150, R161, 0x680, RZ ;  /* 0x00000680a1967810 */ /* 0x002fe20007ffe0ff */
[----:B------:R-:W-:Y:S05]  /*bce0*/  @!P5 BRA `(.L_x_7509) ;  /* 0x000000100000d947 */ /* 0x000fea0003800000 */
[----:B---3--:R0:W-:Y:S02]  /*bcf0*/  RED.E.ADD.F32.FTZ.RN.STRONG.GPU [R2.64+-0x800], R7 ;  /* 0xfff800070200798e */ /* 0x0081e4000c10e79a */
.L_x_7509:
[----:B------:R-:W-:Y:S05]  /*bd00*/  BSYNC B0 ;  /* 0x0000000000007941 */ /* 0x000fea0003800000 */
.L_x_7508:
        /* <DEDUP_REMOVED lines=14> */
.L_x_7511:
[----:B0-----:R-:W-:Y:S05]  /*bdf0*/  BSYNC B0 ;  /* 0x0000000000007941 */ /* 0x001fea0003800000 */
.L_x_7510:
[----:B-1----:R0:W1:Y:S01]  /*be00*/  LDS R7, [R150.X4+0x3b00] ;  /* 0x003b000096077984 */ /* 0x0020620000004800 */
[----:B------:R-:W-:Y:S01]  /*be10*/  BSSY B0, `(.L_x_7512) ;  /* 0x0000005000007945 */ /* 0x000fe20003800000 */
[----:B------:R-:W-:Y:S02]  /*be20*/  IADD3 R122, R161, 0x700, RZ ;  /* 0x00000700a17a7810 */ /* 0x000fe40007ffe0ff */
[----:B------:R-:W-:Y:S01]  /*be30*/  LEA.HI.SX32 R0, R0, R161, 0x1b ;  /* 0x000000a100007211 */ /* 0x000fe200078fdaff */
[----:B------:R-:W-:Y:S05]  /*be40*/  @!P0 BRA `(.L_x_7513) ;  /* 0x0000001000008947 */ /* 0x000fea0003800000 */
[----:B-1----:R1:W-:Y:S02]  /*be50*/  RED.E.ADD.F32.FTZ.RN.STRONG.GPU [R2.64+-0x600], R7 ;  /* 0xfffa00070200798e */ /* 0x0023e4000c10e79a */
.L_x_7513:
[----:B------:R-:W-:Y:S05]  /*be60*/  BSYNC B0 ;  /* 0x0000000000007941 */ /* 0x000fea0003800000 */
.L_x_7512:
[----:B-1----:R1:W2:Y:S01]  /*be70*/  LDS R7, [R0.X4+0x3c00] ;  /* 0x003c000000077984 */ /* 0x0022a20000004800 */
[----:B------:R-:W-:Y:S01]  /*be80*/  BSSY B0, `(.L_x_7514) ;  /* 0x0000005000007945 */ /* 0x000fe20003800000 */
[----:B0-----:R-:W-:-:S02]  /*be90*/  IADD3 R150, R161, 0x740, RZ ;  /* 0x00000740a1967810 */ /* 0x001fc40007ffe0ff */
[----:B------:R-:W-:Y:S01]  /*bea0*/  LEA.HI.SX32 R122, R122, R161, 0x1b ;  /* 0x000000a17a7a7211 */ /* 0x000fe200078fdaff */
[----:B------:R-:W-:Y:S05]  /*beb0*/  @!P1 BRA `(.L_x_7515) ;  /* 0x0000001000009947 */ /* 0x000fea0003800000 */
[----:B--2---:R0:W-:Y:S02]  /*bec0*/  RED.E.ADD.F32.FTZ.RN.STRONG.GPU [R2.64+-0x500], R7 ;  /* 0xfffb00070200798e */ /* 0x0041e4000c10e79a */
.L_x_7515:
[----:B------:R-:W-:Y:S05]  /*bed0*/  BSYNC B0 ;  /* 0x0000000000007941 */ /* 0x000fea0003800000 */
.L_x_7514:
[----:B0-2---:R0:W2:Y:S01]  /*bee0*/  LDS R7, [R122.X4+0x3d00] ;  /* 0x003d00007a077984 */ /* 0x0050a20000004800 */
[----:B------:R-:W-:Y:S01]  /*bef0*/  BSSY B0, `(.L_x_7516) ;  /* 0x0000005000007945 */ /* 0x000fe20003800000 */
[----:B-1----:R-:W-:Y:S02]  /*bf00*/  IADD3 R0, R161, 0x780, RZ ;  /* 0x00000780a1007810 */ /* 0x002fe40007ffe0ff */
[----:B------:R-:W-:Y:S01]  /*bf10*/  LEA.HI.SX32 R150, R150, R161, 0x1b ;  /* 0x000000a196967211 */ /* 0x000fe200078fdaff */
[----:B------:R-:W-:Y:S05]  /*bf20*/  @!P2 BRA `(.L_x_7517) ;  /* 0x000000100000a947 */ /* 0x000fea0003800000 */
[----:B--2---:R1:W-:Y:S02]  /*bf30*/  RED.E.ADD.F32.FTZ.RN.STRONG.GPU [R2.64+-0x400], R7 ;  /* 0xfffc00070200798e */ /* 0x0043e4000c10e79a */
.L_x_7517:
[----:B------:R-:W-:Y:S05]  /*bf40*/  BSYNC B0 ;  /* 0x0000000000007941 */ /* 0x000fea0003800000 */
.L_x_7516:
[----:B-12---:R1:W2:Y:S01]  /*bf50*/  LDS R7, [R150.X4+0x3e00] ;  /* 0x003e000096077984 */ /* 0x0062a20000004800 */
[----:B------:R-:W-:Y:S01]  /*bf60*/  BSSY B0, `(.L_x_7518) ;  /* 0x0000005000007945 */ /* 0x000fe20003800000 */
[----:B0-----:R-:W-:Y:S02]  /*bf70*/  IADD3 R122, R161, 0x7c0, RZ ;  /* 0x000007c0a17a7810 */ /* 0x001fe40007ffe0ff */
[----:B------:R-:W-:Y:S01]  /*bf80*/  LEA.HI.SX32 R0, R0, R161, 0x1b ;  /* 0x000000a100007211 */ /* 0x000fe200078fdaff */
[----:B------:R-:W-:Y:S05]  /*bf90*/  @!P3 BRA `(.L_x_7519) ;  /* 0x000000100000b947 */ /* 0x000fea0003800000 */
[----:B--2---:R0:W-:Y:S02]  /*bfa0*/  RED.E.ADD.F32.FTZ.RN.STRONG.GPU [R2.64+-0x300], R7 ;  /* 0xfffd00070200798e */ /* 0x0041e4000c10e79a */
.L_x_7519:
[----:B------:R-:W-:Y:S05]  /*bfb0*/  BSYNC B0 ;  /* 0x0000000000007941 */ /* 0x000fea0003800000 */
.L_x_7518:
[----:B0-2---:R0:W2:Y:S01]  /*bfc0*/  LDS R7, [R0.X4+0x3f00] ;  /* 0x003f000000077984 */ /* 0x0050a20000004800 */
[----:B------:R-:W-:Y:S01]  /*bfd0*/  BSSY B0, `(.L_x_7520) ;  /* 0x0000004000007945 */ /* 0x000fe20003800000 */
[----:B------:R-:W-:Y:S01]  /*bfe0*/  LEA.HI.SX32 R122, R122, R161, 0x1b ;  /* 0x000000a17a7a7211 */ /* 0x000fe200078fdaff */
[----:B------:R-:W-:Y:S05]  /*bff0*/  @!P4 BRA `(.L_x_7521) ;  /* 0x000000100000c947 */ /* 0x000fea0003800000 */
[----:B--2---:R2:W-:Y:S02]  /*c000*/  RED.E.ADD.F32.FTZ.RN.STRONG.GPU [R2.64+-0x200], R7 ;  /* 0xfffe00070200798e */ /* 0x0045e4000c10e79a */
.L_x_7521:
[----:B------:R-:W-:Y:S05]  /*c010*/  BSYNC B0 ;  /* 0x0000000000007941 */ /* 0x000fea0003800000 */
.L_x_7520:
[----:B--2---:R2:W3:Y:S01]  /*c020*/  LDS R7, [R122.X4+0x4000] ;  /* 0x004000007a077984 */ /* 0x0044e20000004800 */
[----:B------:R-:W-:Y:S01]  /*c030*/  BSSY B0, `(.L_x_7522) ;  /* 0x0000003000007945 */ /* 0x000fe20003800000 */
[----:B------:R-:W-:Y:S05]  /*c040*/  @!P5 BRA `(.L_x_7523) ;  /* 0x000000100000d947 */ /* 0x000fea0003800000 */
[----:B---3--:R3:W-:Y:S02]  /*c050*/  RED.E.ADD.F32.FTZ.RN.STRONG.GPU [R2.64+-0x100], R7 ;  /* 0xffff00070200798e */ /* 0x0087e4000c10e79a */
.L_x_7523:
[----:B------:R-:W-:Y:S05]  /*c060*/  BSYNC B0 ;  /* 0x0000000000007941 */ /* 0x000fea0003800000 */
.L_x_7522:
[----:B---3--:R-:W3:Y:S01]  /*c070*/  SHFL.DOWN PT, R3, R4, 0x1, 0x1f ;  /* 0x08201f0004037f89 */ /* 0x008ee200000e0000 */
[C---:B------:R-:W-:Y:S01]  /*c080*/  ISETP.GT.AND P0, PT, R162.reuse, 0x1e, PT ;  /* 0x0000001ea200780c */ /* 0x040fe20003f04270 */
[----:B------:R-:W-:Y:S01]  /*c090*/  FFMA.FTZ R120, R241, R6, R120 ;  /* 0x00000006f1787223 */ /* 0x000fe20000010078 */
[----:B------:R-:W-:Y:S01]  /*c0a0*/  MOV R6, R125 ;  /* 0x0000007d00067202 */ /* 0x000fe20000000f00 */
[----:B------:R-:W4:Y:S01]  /*c0b0*/  SHFL.DOWN PT, R123, R125, 0x1, 0x1f ;  /* 0x08201f007d7b7f89 */ /* 0x000f2200000e0000 */
[----:B------:R-:W-:Y:S01]  /*c0c0*/  MOV R7, R239 ;  /* 0x000000ef00077202 */ /* 0x000fe20000000f00 */
[----:B------:R-:W-:Y:S01]  /*c0d0*/  FMUL.FTZ R40, R45, R40 ;  /* 0x000000282d287220 */ /* 0x000fe20000410000 */
[----:B------:R-:W-:Y:S01]  /*c0e0*/  ISETP.NE.AND P1, PT, R162, RZ, PT ;  /* 0x000000ffa200720c */ /* 0x000fe20003f25270 */
[----:B0-----:R-:W0:Y:S01]  /*c0f0*/  SHFL.DOWN PT, R0, R5, 0x1, 0x1f ;  /* 0x08201f0005007f89 */ /* 0x001e2200000e0000 */
[----:B------:R-:W-:Y:S01]  /*c100*/  FMUL.FTZ R55, R55, R192 ;  /* 0x000000c037377220 */ /* 0x000fe20000410000 */
[----:B------:R-:W-:Y:S01]  /*c110*/  ISETP.NE.AND P2, PT, R161, RZ, PT ;  /* 0x000000ffa100720c */ /* 0x000fe20003f45270 */
[----:B------:R-:W-:Y:S01]  /*c120*/  FMUL.FTZ R8, R49, R8 ;  /* 0x0000000831087220 */ /* 0x000fe20000410000 */
[----:B------:R-:W5:Y:S01]  /*c130*/  SHFL.DOWN PT, R2, R239, 0x1, 0x1f ;  /* 0x08201f00ef027f89 */ /* 0x000f6200000e0000 */
[----:B------:R-:W-:Y:S01]  /*c140*/  FFMA.FTZ R54, R54, R9, R55 ;  /* 0x0000000936367223 */ /* 0x000fe20000010037 */
[----:B------:R-:W-:Y:S01]  /*c150*/  BSSY B0, `(.L_x_7524) ;  /* 0x00000a1000007945 */ /* 0x000fe20003800000 */
[----:B------:R-:W-:-:S02]  /*c160*/  FMUL.FTZ R59, R59, R190 ;  /* 0x000000be3b3b7220 */ /* 0x000fc40000410000 */
[----:B------:R-:W-:Y:S02]  /*c170*/  FFMA.FTZ R177, R48, R177, R8 ;  /* 0x000000b130b17223 */ /* 0x000fe40000010008 */
[----:B------:R-:W-:Y:S02]  /*c180*/  FFMA.FTZ R58, R58, R11, R59 ;  /* 0x0000000b3a3a7223 */ /* 0x000fe4000001003b */
[----:B------:R-:W-:Y:S02]  /*c190*/  FMUL.FTZ R27, R198, R27 ;  /* 0x0000001bc61b7220 */ /* 0x000fe40000410000 */
[----:B------:R-:W-:Y:S02]  /*c1a0*/  FMUL.FTZ R12, R57, R12 ;  /* 0x0000000c390c7220 */ /* 0x000fe40000410000 */
[----:B---3--:R-:W-:Y:S02]  /*c1b0*/  @!P0 FADD.FTZ R4, R4, R3 ;  /* 0x0000000304048221 */ /* 0x008fe40000010000 */
[----:B------:R-:W-:-:S02]  /*c1c0*/  FMUL.FTZ R170, R131, R170 ;  /* 0x000000aa83aa7220 */ /* 0x000fc40000410000 */
[----:B----4-:R-:W-:Y:S01]  /*c1d0*/  @!P0 FADD.FTZ R6, R6, R123 ;  /* 0x0000007b06068221 */ /* 0x010fe20000010000 */
[----:B------:R-:W3:Y:S01]  /*c1e0*/  SHFL.DOWN PT, R3, R4, 0x2, 0x1f ;  /* 0x08401f0004037f89 */ /* 0x000ee200000e0000 */
[----:B------:R-:W-:Y:S02]  /*c1f0*/  FFMA.FTZ R27, R215, R168, R27 ;  /* 0x000000a8d71b7223 */ /* 0x000fe4000001001b */
[----:B0-----:R-:W-:Y:S01]  /*c200*/  @!P0 FADD.FTZ R5, R5, R0 ;  /* 0x0000000005058221 */ /* 0x001fe20000010000 */
[----:B------:R-:W0:Y:S01]  /*c210*/  SHFL.DOWN PT, R45, R6, 0x2, 0x1f ;  /* 0x08401f00062d7f89 */ /* 0x000e2200000e0000 */
        /* <DEDUP_REMOVED lines=12> */
[----:B---3--:R-:W-:Y:S02]  /*c2e0*/  @!P0 FADD.FTZ R4, R4, R3 ;  /* 0x0000000304048221 */ /* 0x008fe40000010000 */
[----:B------:R-:W-:Y:S02]  /*c2f0*/  FFMA.FTZ R171, R60, R171, R14 ;  /* 0x000000ab3cab7223 */ /* 0x000fe4000001000e */
[----:B0-----:R-:W-:Y:S01]  /*c300*/  @!P0 FADD.FTZ R6, R6, R45 ;  /* 0x0000002d06068221 */ /* 0x001fe20000010000 */
        /* <DEDUP_REMOVED lines=17> */
[----:B------:R-:W-:Y:S02]  /*c420*/  FFMA.FTZ R3, R106, R41, R120 ;  /* 0x000000296a037223 */ /* 0x000fe40000010078 */
[----:B---3--:R-:W-:-:S02]  /*c430*/  @!P0 FADD.FTZ R6, R6, R9 ;  /* 0x0000000906068221 */ /* 0x008fc40000010000 */
[----:B------:R-:W0:Y:S01]  /*c440*/  SHFL.DOWN PT, R9, R4, 0x8, 0x1f ;  /* 0x09001f0004097f89 */ /* 0x000e2200000e0000 */
[----:B----4-:R-:W-:Y:S02]  /*c450*/  @!P0 FADD.FTZ R5, R5, R0 ;  /* 0x0000000005058221 */ /* 0x010fe40000010000 */
[----:B------:R-:W-:Y:S01]  /*c460*/  FADD.FTZ R102, R3, R102 ;  /* 0x0000006603667221 */ /* 0x000fe20000010000 */
[----:B------:R-:W3:Y:S01]  /*c470*/  SHFL.DOWN PT, R11, R6, 0x8, 0x1f ;  /* 0x09001f00060b7f89 */ /* 0x000ee200000e0000 */
[----:B-----5:R-:W-:Y:S01]  /*c480*/  @!P0 FADD.FTZ R7, R7, R2 ;  /* 0x0000000207078221 */ /* 0x020fe20000010000 */
[----:B------:R-:W-:Y:S01]  /*c490*/  ISETP.GT.AND P0, PT, R162, 0x17, PT ;  /* 0x00000017a200780c */ /* 0x000fe20003f04270 */
[----:B------:R-:W-:Y:S01]  /*c4a0*/  FFMA.FTZ R0, R107, R42, R121 ;  /* 0x0000002a6b007223 */ /* 0x000fe20000010079 */
[----:B------:R-:W4:Y:S01]  /*c4b0*/  SHFL.DOWN PT, R2, R5, 0x8, 0x1f ;  /* 0x09001f0005027f89 */ /* 0x000f2200000e0000 */
[----:B------:R-:W-:Y:S02]  /*c4c0*/  FMUL.FTZ R25, R200, R25 ;  /* 0x00000019c8197220 */ /* 0x000fe40000410000 */
[----:B------:R-:W-:Y:S01]  /*c4d0*/  FADD.FTZ R103, R0, R103 ;  /* 0x0000006700677221 */ /* 0x000fe20000010000 */
[----:B------:R-:W5:Y:S01]  /*c4e0*/  SHFL.DOWN PT, R8, R7, 0x8, 0x1f ;  /* 0x09001f0007087f89 */ /* 0x000f6200000e0000 */
[----:B------:R-:W-:-:S02]  /*c4f0*/  FFMA.FTZ R0, R115, R58, R27 ;  /* 0x0000003a73007223 */ /* 0x000fc4000001001b */
[----:B------:R-:W-:Y:S02]  /*c500*/  FMUL.FTZ R67, R67, R186 ;  /* 0x000000ba43437220 */ /* 0x000fe40000410000 */
[----:B------:R-:W-:Y:S02]  /*c510*/  FMUL.FTZ R185, R128, R185 ;  /* 0x000000b980b97220 */ /* 0x000fe40000410000 */
[----:B------:R-:W-:Y:S02]  /*c520*/  FMUL.FTZ R16, R65, R16 ;  /* 0x0000001041107220 */ /* 0x000fe40000410000 */
[----:B------:R-:W-:Y:S02]  /*c530*/  FMUL.FTZ R206, R127, R206 ;  /* 0x000000ce7fce7220 */ /* 0x000fe40000410000 */
[----:B------:R-:W-:Y:S02]  /*c540*/  FMUL.FTZ R71, R71, R184 ;  /* 0x000000b847477220 */ /* 0x000fe40000410000 */
[----:B0-----:R-:W-:-:S02]  /*c550*/  @!P0 FADD.FTZ R4, R4, R9 ;  /* 0x0000000904048221 */ /* 0x001fc40000010000 */
[----:B------:R-:W-:Y:S02]  /*c560*/  FMUL.FTZ R21, R228, R21 ;  /* 0x00000015e4157220 */ /* 0x000fe40000410000 */
[----:B---3--:R-:W-:Y:S01]  /*c570*/  @!P0 FADD.FTZ R6, R6, R11 ;  /* 0x0000000b06068221 */ /* 0x008fe20000010000 */
[----:B------:R-:W0:Y:S01]  /*c580*/  SHFL.DOWN PT, R3, R4, 0x10, 0x1f ;  /* 0x0a001f0004037f89 */ /* 0x000e2200000e0000 */
[----:B------:R-:W-:Y:S02]  /*c590*/  FMUL.FTZ R69, R69, R182 ;  /* 0x000000b645457220 */ /* 0x000fe40000410000 */
[----:B----4-:R-:W-:Y:S01]  /*c5a0*/  @!P0 FADD.FTZ R5, R5, R2 ;  /* 0x0000000205058221 */ /* 0x010fe20000010000 */
[----:B------:R-:W3:Y:S01]  /*c5b0*/  SHFL.DOWN PT, R9, R6, 0x10, 0x1f ;  /* 0x0a001f0006097f89 */ /* 0x000ee200000e0000 */
[----:B------:R-:W-:Y:S02]  /*c5c0*/  FMUL.FTZ R19, R126, R19 ;  /* 0x000000137e137220 */ /* 0x000fe40000410000 */
[----:B-----5:R-:W-:Y:S01]  /*c5d0*/  @!P0 FADD.FTZ R7, R7, R8 ;  /* 0x0000000807078221 */ /* 0x020fe20000010000 */
[----:B------:R-:W4:Y:S01]  /*c5e0*/  SHFL.DOWN PT, R2, R5, 0x10, 0x1f ;  /* 0x0a001f0005027f89 */ /* 0x000f2200000e0000 */
[----:B------:R-:W-:Y:S01]  /*c5f0*/  ISETP.GT.AND P0, PT, R162, 0xf, PT ;  /* 0x0000000fa200780c */ /* 0x000fe20003f04270 */
[----:B------:R-:W-:-:S02]  /*c600*/  FADD.FTZ R95, R0, R95 ;  /* 0x0000005f005f7221 */ /* 0x000fc40000010000 */
[----:B------:R-:W5:Y:S01]  /*c610*/  SHFL.DOWN PT, R8, R7, 0x10, 0x1f ;  /* 0x0a001f0007087f89 */ /* 0x000f6200000e0000 */
        /* <DEDUP_REMOVED lines=8> */
[----:B---3--:R-:W-:Y:S02]  /*c6a0*/  @!P0 FADD.FTZ R6, R6, R9 ;  /* 0x0000000906068221 */ /* 0x008fe40000010000 */
[----:B------:R-:W-:Y:S02]  /*c6b0*/  FADD.FTZ R94, R3, R94 ;  /* 0x0000005e035e7221 */ /* 0x000fe40000010000 */
[----:B----4-:R-:W-:Y:S02]  /*c6c0*/  @!P0 FADD.FTZ R5, R5, R2 ;  /* 0x0000000205058221 */ /* 0x010fe40000010000 */
[----:B------:R-:W-:-:S02]  /*c6d0*/  FFMA.FTZ R3, R112, R171, R176 ;  /* 0x000000ab70037223 */ /* 0x000fc400000100b0 */
[----:B-----5:R-:W-:Y:S02]  /*c6e0*/  @!P0 FADD.FTZ R7, R7, R8 ;  /* 0x0000000807078221 */ /* 0x020fe40000010000 */
        /* <DEDUP_REMOVED lines=71> */
.L_x_7525:
[----:B0-----:R-:W-:Y:S05]  /*cb60*/  BSYNC B0 ;  /* 0x0000000000007941 */ /* 0x001fea0003800000 */
.L_x_7524:
        /* <DEDUP_REMOVED lines=8> */
.L_x_7425:
[----:B------:R-:W-:Y:S01]  /*cbf0*/  BAR.SYNC.DEFER_BLOCKING 0x0 ;  /* 0x0000000000007b1d */ /* 0x000fe20000010000 */
[----:B------:R-:W-:Y:S01]  /*cc00*/  SHF.L.U32 R0, R161, 0x2, RZ ;  /* 0x00000002a1007819 */ /* 0x000fe200000006ff */
[----:B-1----:R-:W-:-:S03]  /*cc10*/  HFMA2.MMA R2, -RZ, RZ, 0, 9.5367431640625e-07 ;  /* 0x00000010ff027435 */ /* 0x002fc600000001ff */
[----:B------:R-:W-:Y:S01]  /*cc20*/  LOP3.LUT R0, R0, 0xffffff80, RZ, 0xc0, !PT ;  /* 0xffffff8000007812 */ /* 0x000fe200078ec0ff */
[----:B------:R-:W-:-:S03]  /*cc30*/  ULDC.64 UR24, c[0x0][0x2d8] ;  /* 0x0000b60000187ab9 */ /* 0x000fc60000000a00 */
[----:B------:R-:W-:-:S05]  /*cc40*/  LOP3.LUT R29, R0, 0x1f, R161, 0xf8, !PT ;  /* 0x0000001f001d7812 */ /* 0x000fca00078ef8a1 */
[----:B------:R-:W-:-:S05]  /*cc50*/  IMAD.WIDE R2, R29, R2, UR34 ;  /* 0x000000221d027e25 */ /* 0x000fca000f8e0202 */
[----:B------:R-:W2:Y:S04]  /*cc60*/  LDG.E.128 R4, [R2.64] ;  /* 0x0000001a02047981 */ /* 0x000ea8000c1e1d00 */
[----:B------:R-:W3:Y:S04]  /*cc70*/  LDG.E.128 R8, [R2.64+0x200] ;  /* 0x0002001a02087981 */ /* 0x000ee8000c1e1d00 */
[----:B0-----:R-:W4:Y:S04]  /*cc80*/  LDG.E.128 R12, [R2.64+0x400] ;  /* 0x0004001a020c7981 */ /* 0x001f28000c1e1d00 */
        /* <DEDUP_REMOVED lines=75> */
[----:B------:R-:W-:-:S05]  /*d140*/  FSETP.GTU.FTZ.AND P5, PT, R6, 20, PT ;  /* 0x41a000000600780b */ /* 0x000fca0003fbc000 */
[----:B------:R-:W-:Y:S01]  /*d150*/  @!P3 FMUL.FTZ R4, R4, -1.4426950216293334961 ;  /* 0xbfb8aa3b0404b820 */ /* 0x000fe20000410000 */
[----:B------:R-:W1:Y:S01]  /*d160*/  @!P0 MUFU.EX2 R0, R0 ;  /* 0x0000000000008308 */ /* 0x000e620000000800 */
[----:B--2---:R-:W2:Y:S01]  /*d170*/  LDS.128 R8, [R158.X16] ;  /* 0x000000009e087984 */ /* 0x004ea2000000cc00 */
[----:B0-----:R-:W-:Y:S01]  /*d180*/  @!P4 FMUL.FTZ R94, R94, R3 ;  /* 0x000000035e5ec220 */ /* 0x001fe20000410000 */
[----:B------:R-:W-:Y:S01]  /*d190*/  FSETP.GTU.FTZ.AND P4, PT, R5, 20, PT ;  /* 0x41a000000500780b */ /* 0x000fe20003f9c000 */
[----:B------:R-:W-:Y:S01]  /*d1a0*/  @!P2 FMUL.FTZ R3, R27, -1.4426950216293334961 ;  /* 0xbfb8aa3b1b03a820 */ /* 0x000fe20000410000 */
[----:B------:R-:W-:Y:S02]  /*d1b0*/  BAR.SYNC.DEFER_BLOCKING 0x0 ;  /* 0x0000000000007b1d */ /* 0x000fe40000010000 */
[----:B------:R-:W-:Y:S02]  /*d1c0*/  @!P5 FMUL.FTZ R6, R6, -1.4426950216293334961 ;  /* 0xbfb8aa3b0606d820 */ /* 0x000fe40000410000 */
[----:B---3--:R-:W-:-:S02]  /*d1d0*/  @!P6 FADD.FTZ R12, R12, 1 ;  /* 0x3f8000000c0ce421 */ /* 0x008fc40000010000 */
[----:B------:R-:W0:Y:S01]  /*d1e0*/  @!P2 MUFU.EX2 R3, R3 ;  /* 0x000000030003a308 */ /* 0x000e220000000800 */
[----:B-1----:R-:W-:-:S04]  /*d1f0*/  @!P0 FADD.FTZ R0, R0, 1 ;  /* 0x3f80000000008421 */ /* 0x002fc80000010000 */
[----:B------:R-:W-:-:S03]  /*d200*/  @!P4 FMUL.FTZ R5, R5, -1.4426950216293334961 ;  /* 0xbfb8aa3b0505c820 */ /* 0x000fc60000410000 */
[----:B------:R-:W1:Y:S08]  /*d210*/  @!P3 MUFU.EX2 R4, R4 ;  /* 0x000000040004b308 */ /* 0x000e700000000800 */
[----:B------:R-:W3:Y:S01]  /*d220*/  @!P1 MUFU.EX2 R2, R2 ;  /* 0x0000000200029308 */ /* 0x000ee20000000800 */
[----:B0-----:R-:W-:Y:S01]  /*d230*/  @!P2 FADD.FTZ R3, R3, 1 ;  /* 0x3f8000000303a421 */ /* 0x001fe20000010000 */
[----:B------:R-:W-:Y:S04]  /*d240*/  STS.128 [R139.X16], R84 ;  /* 0x000000548b007388 */ /* 0x000fe8000000cc00 */
[----:B------:R-:W-:Y:S01]  /*d250*/  STS.128 [R139.X16+0x10], R80 ;  /* 0x000010508b007388 */ /* 0x000fe2000000cc00 */
[----:B-1----:R-:W-:Y:S01]  /*d260*/  @!P3 FADD.FTZ R4, R4, 1 ;  /* 0x3f8000000404b421 */ /* 0x002fe20000010000 */
[----:B------:R0:W1:Y:S02]  /*d270*/  @!P6 MUFU.RCP R15, R12 ;  /* 0x0000000c000fe308 */ /* 0x0000640000001000 */
[----:B------:R-:W-:Y:S01]  /*d280*/  STS.128 [R139.X16+0x20], R76 ;  /* 0x0000204c8b007388 */ /* 0x000fe2000000cc00 */
[----:B--2---:R-:W-:-:S03]  /*d290*/  FADD.FTZ R8, R8, UR5 ;  /* 0x0000000508087e21 */ /* 0x004fc60008010000 */
[----:B------:R-:W-:Y:S01]  /*d2a0*/  STS.128 [R139.X16+0x30], R72 ;  /* 0x000030488b007388 */ /* 0x000fe2000000cc00 */
[----:B---3--:R-:W-:Y:S01]  /*d2b0*/  @!P1 FADD.FTZ R2, R2, 1 ;  /* 0x3f80000002029421 */ /* 0x008fe20000010000 */
[----:B------:R-:W2:Y:S01]  /*d2c0*/  @!P0 MUFU.RCP R0, R0 ;  /* 0x0000000000008308 */ /* 0x000ea20000001000 */
[----:B0-----:R-:W-:Y:S01]  /*d2d0*/  FADD.FTZ R12, R9, UR5 ;  /* 0x00000005090c7e21 */ /* 0x001fe20008010000 */
[----:B------:R-:W-:-:S06]  /*d2e0*/  NOP ;  /* 0x0000000000007918 */ /* 0x000fcc0000000000 */
[----:B------:R-:W0:Y:S01]  /*d2f0*/  @!P2 MUFU.RCP R14, R3 ;  /* 0x00000003000ea308 */ /* 0x000e220000001000 */
[----:B------:R-:W-:Y:S01]  /*d300*/  FADD.FTZ R10, R10, UR5 ;  /* 0x000000050a0a7e21 */ /* 0x000fe20008010000 */
[----:B------:R-:W-:Y:S01]  /*d310*/  LDS.128 R20, [R159.X16+0x400] ;  /* 0x000400009f147984 */ /* 0x000fe2000000cc00 */
[----:B------:R-:W-:Y:S02]  /*d320*/  FADD.FTZ R11, R11, UR5 ;  /* 0x000000050b0b7e21 */ /* 0x000fe40008010000 */
[----:B-1----:R-:W-:Y:S01]  /*d330*/  @!P6 FMUL.FTZ R96, R96, R15 ;  /* 0x0000000f6060e220 */ /* 0x002fe20000410000 */
[----:B------:R-:W-:Y:S01]  /*d340*/  LDS.128 R24, [R159.X16+0x600] ;  /* 0x000600009f187984 */ /* 0x000fe2000000cc00 */
[----:B------:R-:W-:Y:S01]  /*d350*/  FSETP.GTU.FTZ.AND P6, PT, R7, 20, PT ;  /* 0x41a000000700780b */ /* 0x000fe20003fdc000 */
[----:B------:R-:W1:Y:S01]  /*d360*/  @!P3 MUFU.RCP R9, R4 ;  /* 0x000000040009b308 */ /* 0x000e620000001000 */
[----:B--2---:R-:W-:Y:S01]  /*d370*/  @!P0 FMUL.FTZ R97, R97, R0 ;  /* 0x0000000061618220 */ /* 0x004fe20000410000 */
[----:B------:R-:W-:-:S06]  /*d380*/  FSETP.GTU.FTZ.AND P0, PT, R8, 20, PT ;  /* 0x41a000000800780b */ /* 0x000fcc0003f1c000 */
[----:B------:R-:W2:Y:S01]  /*d390*/  @!P1 MUFU.RCP R17, R2 ;  /* 0x0000000200119308 */ /* 0x000ea20000001000 */
[----:B0-----:R-:W-:Y:S01]  /*d3a0*/  @!P2 FMUL.FTZ R99, R99, R14 ;  /* 0x0000000e6363a220 */ /* 0x001fe20000410000 */
[----:B------:R-:W-:-:S05]  /*d3b0*/  FSETP.GTU.FTZ.AND P2, PT, R10, 20, PT ;  /* 0x41a000000a00780b */ /* 0x000fca0003f5c000 */
[----:B------:R-:W-:Y:S01]  /*d3c0*/  @!P0 FMUL.FTZ R0, R8, -1.4426950216293334961 ;  /* 0xbfb8aa3b08008820 */ /* 0x000fe20000410000 */
[----:B------:R-:W0:Y:S01]  /*d3d0*/  @!P4 MUFU.EX2 R5, R5 ;  /* 0x000000050005c308 */ /* 0x000e220000000800 */
[----:B-1----:R-:W-:Y:S01]  /*d3e0*/  @!P3 FMUL.FTZ R100, R100, R9 ;  /* 0x000000096464b220 */ /* 0x002fe20000410000 */
[----:B------:R-:W-:-:S05]  /*d3f0*/  FSETP.GTU.FTZ.AND P3, PT, R11, 20, PT ;  /* 0x41a000000b00780b */ /* 0x000fca0003f7c000 */
[----:B------:R-:W-:Y:S01]  /*d400*/  @!P2 FMUL.FTZ R3, R10, -1.4426950216293334961 ;  /* 0xbfb8aa3b0a03a820 */ /* 0x000fe20000410000 */
[----:B------:R1:W3:Y:S01]  /*d410*/  @!P5 MUFU.EX2 R13, R6 ;  /* 0x00000006000dd308 */ /* 0x0002e20000000800 */
[----:B--2---:R-:W-:Y:S01]  /*d420*/  @!P1 FMUL.FTZ R98, R98, R17 ;  /* 0x0000001162629220 */ /* 0x004fe20000410000 */
[----:B------:R-:W-:Y:S01]  /*d430*/  FSETP.GTU.FTZ.AND P1, PT, R12, 20, PT ;  /* 0x41a000000c00780b */ /* 0x000fe20003f3c000 */
[----:B------:R-:W-:Y:S04]  /*d440*/  LDS.128 R16, [R159.X16+0x200] ;  /* 0x000200009f107984 */ /* 0x000fe8000000cc00 */
[----:B------:R-:W-:Y:S01]  /*d450*/  @!P3 FMUL.FTZ R4, R11, -1.4426950216293334961 ;  /* 0xbfb8aa3b0b04b820 */ /* 0x000fe20000410000 */
[----:B------:R-:W-:Y:S01]  /*d460*/  @!P2 MUFU.EX2 R3, R3 ;  /* 0x000000030003a308 */ /* 0x000fe20000000800 */
[----:B------:R-:W2:Y:S01]  /*d470*/  LDS.128 R8, [R159.X16] ;  /* 0x000000009f087984 */ /* 0x000ea2000000cc00 */
[----:B-1----:R-:W-:-:S02]  /*d480*/  @!P6 FMUL.FTZ R6, R7, -1.4426950216293334961 ;  /* 0xbfb8aa3b0706e820 */ /* 0x002fc40000410000 */
[----:B0-----:R-:W-:-:S03]  /*d490*/  @!P4 FADD.FTZ R5, R5, 1 ;  /* 0x3f8000000505c421 */ /* 0x001fc60000010000 */
[----:B------:R-:W-:Y:S01]  /*d4a0*/  @!P1 FMUL.FTZ R2, R12, -1.4426950216293334961 ;  /* 0xbfb8aa3b0c029820 */ /* 0x000fe20000410000 */
[----:B------:R-:W0:Y:S01]  /*d4b0*/  @!P6 MUFU.EX2 R7, R6 ;  /* 0x000000060007e308 */ /* 0x000e220000000800 */
[----:B---3--:R-:W-:-:S07]  /*d4c0*/  @!P5 FADD.FTZ R13, R13, 1 ;  /* 0x3f8000000d0dd421 */ /* 0x008fce0000010000 */
[----:B------:R-:W1:Y:S08]  /*d4d0*/  @!P1 MUFU.EX2 R2, R2 ;  /* 0x0000000200029308 */ /* 0x000e700000000800 */
[----:B------:R1:W3:Y:S01]  /*d4e0*/  @!P3 MUFU.EX2 R6, R4 ;  /* 0x000000040006b308 */ /* 0x0002e20000000800 */
[----:B0-----:R-:W-:-:S07]  /*d4f0*/  @!P6 FADD.FTZ R7, R7, 1 ;  /* 0x3f8000000707e421 */ /* 0x001fce0000010000 */
[----:B------:R-:W0:Y:S01]  /*d500*/  @!P0 MUFU.EX2 R0, R0 ;  /* 0x0000000000008308 */ /* 0x000e220000000800 */
[----:B-1----:R-:W-:Y:S01]  /*d510*/  @!P1 FADD.FTZ R4, R2, 1 ;  /* 0x3f80000002049421 */ /* 0x002fe20000010000 */
[----:B------:R-:W-:-:S06]  /*d520*/  MOV R2, UR7 ;  /* 0x0000000700027c02 */ /* 0x000fcc0008000f00 */
[----:B------:R1:W4:Y:S01]  /*d530*/  @!P4 MUFU.RCP R12, R5 ;  /* 0x00000005000cc308 */ /* 0x0003220000001000 */
[----:B---3--:R-:W-:Y:S02]  /*d540*/  @!P3 FADD.FTZ R6, R6, 1 ;  /* 0x3f8000000606b421 */ /* 0x008fe40000010000 */
[----:B0-----:R-:W-:-:S05]  /*d550*/  @!P0 FADD.FTZ R0, R0, 1 ;  /* 0x3f80000000008421 */ /* 0x001fca0000010000 */
[----:B------:R-:W0:Y:S01]  /*d560*/  @!P5 MUFU.RCP R13, R13 ;  /* 0x0000000d000dd308 */ /* 0x000e220000001000 */
[----:B-1----:R-:W-:Y:S01]  /*d570*/  @!P2 FADD.FTZ R5, R3, 1 ;  /* 0x3f8000000305a421 */ /* 0x002fe20000010000 */
[----:B------:R-:W-:Y:S01]  /*d580*/  MOV R3, UR8 ;  /* 0x0000000800037c02 */ /* 0x000fe20008000f00 */
[----:B------:R-:W-:Y:S02]  /*d590*/  ULDC.64 UR8, c[0x0][0x2f8] ;  /* 0x0000be0000087ab9 */ /* 0x000fe40000000a00 */
[----:B------:R-:W-:Y:S02]  /*d5a0*/  UIMAD UR7, UR13, UR8, URZ ;  /* 0x000000080d0772a4 */ /* 0x000fe4000f8e023f */
[----:B------:R-:W-:Y:S01]  /*d5b0*/  IMAD.WIDE R2, R29, 0x10, R2 ;  /* 0x000000101d027825 */ /* 0x000fe200078e0202 */
[----:B------:R-:W1:Y:S01]  /*d5c0*/  @!P0 MUFU.RCP R15, R0 ;  /* 0x00000000000f8308 */ /* 0x000e620000001000 */
[----:B------:R-:W-:Y:S02]  /*d5d0*/  UIMAD.WIDE.U32 UR36, UR12, UR8, UR36 ;  /* 0x000000080c2472a5 */ /* 0x000fe4000f8e0024 */
[----:B----4-:R-:W-:Y:S01]  /*d5e0*/  @!P4 FMUL.FTZ R101, R101, R12 ;  /* 0x0000000c6565c220 */ /* 0x010fe20000410000 */
[----:B--2---:R-:W-:Y:S01]  /*d5f0*/  STG.E.128 [R2.64], R8 ;  /* 0x0000000802007986 */ /* 0x004fe2000c101d1a */
[----:B------:R-:W-:-:S03]  /*d600*/  UIMAD UR7, UR12, UR9, UR7 ;  /* 0x000000090c0772a4 */ /* 0x000fc6000f8e0207 */
[----:B------:R-:W-:Y:S01]  /*d610*/  STG.E.128 [R2.64+0x200], R16 ;  /* 0x0002001002007986 */ /* 0x000fe2000c101d1a */
[----:B------:R-:W2:Y:S01]  /*d620*/  @!P1 MUFU.RCP R4, R4 ;  /* 0x0000000400049308 */ /* 0x000ea20000001000 */
[----:B0-----:R-:W-:Y:S01]  /*d630*/  @!P5 FMUL.FTZ R102, R102, R13 ;  /* 0x0000000d6666d220 */ /* 0x001fe20000410000 */
[----:B------:R-:W-:Y:S01]  /*d640*/  UIADD3 UR9, UR37, UR7, URZ ;  /* 0x0000000725097290 */ /* 0x000fe2000fffe03f */
[----:B------:R-:W-:Y:S01]  /*d650*/  STG.E.128 [R2.64+0x400], R20 ;  /* 0x0004001402007986 */ /* 0x000fe2000c101d1a */
[----:B------:R-:W-:Y:S02]  /*d660*/  UIMAD UR7, UR11, UR24, URZ ;  /* 0x000000180b0772a4 */ /* 0x000fe4000f8e023f */
[----:B------:R-:W-:Y:S01]  /*d670*/  UMOV UR8, UR36 ;  /* 0x0000002400087c82 */ /* 0x000fe20008000000 */
[----:B------:R0:W-:Y:S01]  /*d680*/  STG.E.128 [R2.64+0x600], R24 ;  /* 0x0006001802007986 */ /* 0x0001e2000c101d1a */
[----:B------:R-:W3:Y:S01]  /*d690*/  @!P2 MUFU.RCP R5, R5 ;  /* 0x000000050005a308 */ /* 0x000ee20000001000 */
[----:B-1----:R-:W-:Y:S01]  /*d6a0*/  @!P0 FMUL.FTZ R88, R88, R15 ;  /* 0x0000000f58588220 */ /* 0x002fe20000410000 */
[----:B------:R-:W-:Y:S01]  /*d6b0*/  UIMAD UR7, UR10, UR25, UR7 ;  /* 0x000000190a0772a4 */ /* 0x000fe2000f8e0207 */
[----:B------:R-:W-:Y:S01]  /*d6c0*/  BAR.SYNC.DEFER_BLOCKING 0x0 ;  /* 0x0000000000007b1d */ /* 0x000fe20000010000 */
[----:B------:R-:W-:Y:S01]  /*d6d0*/  UIMAD.WIDE.U32 UR8, UR10, UR24, UR8 ;  /* 0x000000180a0872a5 */ /* 0x000fe2000f8e0008 */
[----:B------:R-:W-:-:S02]  /*d6e0*/  FADD.FTZ R0, R88, R163 ;  /* 0x000000a358007221 */ /* 0x000fc40000010000 */
[----:B--2---:R-:W-:Y:S02]  /*d6f0*/  @!P1 FMUL.FTZ R89, R89, R4 ;  /* 0x0000000459599220 */ /* 0x004fe40000410000 */
[----:B------:R-:W1:Y:S01]  /*d700*/  @!P3 MUFU.RCP R6, R6 ;  /* 0x000000060006b308 */ /* 0x000e620000001000 */
[----:B------:R-:W-:Y:S02]  /*d710*/  ULDC.64 UR24, c[0x0][0x340] ;  /* 0x0000d00000187ab9 */ /* 0x000fe40000000a00 */
[----:B------:R-:W-:Y:S02]  /*d720*/  UIADD3 UR9, UR9, UR7, URZ ;  /* 0x0000000709097290 */ /* 0x000fe4000fffe03f */
[----:B------:R-:W-:Y:S01]  /*d730*/  ULEA UR7, UP0, UR8, UR24, 0x2 ;  /* 0x0000001808077291 */ /* 0x000fe2000f80103f */
[----:B---3--:R-:W-:Y:S02]  /*d740*/  @!P2 FMUL.FTZ R90, R90, R5 ;  /* 0x000000055a5aa220 */ /* 0x008fe40000410000 */
[----:B------:R-:W2:Y:S01]  /*d750*/  @!P6 MUFU.RCP R14, R7 ;  /* 0x00000007000ee308 */ /* 0x000ea20000001000 */
[----:B0-----:R-:W-:Y:S01]  /*d760*/  FADD.FTZ R3, R0, R89 ;  /* 0x0000005900037221 */ /* 0x001fe20000010000 */
[----:B------:R-:W-:Y:S01]  /*d770*/  ULEA.HI.X UR8, UR8, UR25, UR9, 0x2, UP0 ;  /* 0x0000001908087291 */ /* 0x000fe200080f1409 */
[----:B------:R-:W-:Y:S01]  /*d780*/  MOV R2, UR7 ;  /* 0x0000000700027c02 */ /* 0x000fe20008000f00 */
[----:B------:R-:W-:Y:S01]  /*d790*/  UISETP.GT.AND UP0, UPT, UR22, 0x1, UPT ;  /* 0x000000011600788c */ /* 0x000fe2000bf04270 */
[----:B-1----:R-:W-:Y:S01]  /*d7a0*/  @!P3 FMUL.FTZ R91, R91, R6 ;  /* 0x000000065b5bb220 */ /* 0x002fe20000410000 */
[----:B------:R-:W-:Y:S04]  /*d7b0*/  STS.128 [R139.X16+0x10], R92 ;  /* 0x0000105c8b007388 */ /* 0x000fe8000000cc00 */
[----:B------:R-:W-:Y:S01]  /*d7c0*/  PLOP3.LUT P0, PT, PT, PT, UP0, 0x80, 0x0 ;  /* 0x000000000000781c */ /* 0x000fe20003f0f008 */
[----:B------:R0:W-:Y:S01]  /*d7d0*/  STS.128 [R139.X16], R88 ;  /* 0x000000588b007388 */ /* 0x0001e2000000cc00 */
[----:B--2---:R-:W-:-:S03]  /*d7e0*/  @!P6 FMUL.FTZ R103, R103, R14 ;  /* 0x0000000e6767e220 */ /* 0x004fc60000410000 */
[----:B------:R1:W-:Y:S04]  /*d7f0*/  STS.128 [R139.X16+0x20], R96 ;  /* 0x000020608b007388 */ /* 0x0003e8000000cc00 */
[----:B------:R-:W-:Y:S01]  /*d800*/  STS.128 [R139.X16+0x30], R100 ;  /* 0x000030648b007388 */ /* 0x000fe2000000cc00 */
[----:B------:R-:W-:-:S06]  /*d810*/  NOP ;  /* 0x0000000000007918 */ /* 0x000fcc0000000000 */
[----:B------:R-:W2:Y:S01]  /*d820*/  LDS.128 R4, [R159.X16] ;  /* 0x000000009f047984 */ /* 0x000ea2000000cc00 */
[----:B0-----:R-:W-:Y:S01]  /*d830*/  FADD.FTZ R90, R3, R90 ;  /* 0x0000005a035a7221 */ /* 0x001fe20000010000 */
[----:B------:R-:W-:Y:S02]  /*d840*/  MOV R3, UR8 ;  /* 0x0000000800037c02 */ /* 0x000fe40008000f00 */
[----:B------:R-:W0:Y:S01]  /*d850*/  LDS.128 R8, [R159.X16+0x200] ;  /* 0x000200009f087984 */ /* 0x000e22000000cc00 */
[----:B------:R-:W-:Y:S02]  /*d860*/  FADD.FTZ R91, R90, R91 ;  /* 0x0000005b5a5b7221 */ /* 0x000fe40000010000 */
[----:B------:R-:W-:Y:S01]  /*d870*/  IMAD.WIDE R2, R29, 0x10, R2 ;  /* 0x000000101d027825 */ /* 0x000fe200078e0202 */
[----:B------:R-:W3:Y:S03]  /*d880*/  LDS.128 R12, [R159.X16+0x400] ;  /* 0x000400009f0c7984 */ /* 0x000ee6000000cc00 */
        /* <DEDUP_REMOVED lines=19> */
.L_x_7391:
        /* <DEDUP_REMOVED lines=31> */
.L_x_7529:
[----:B------:R-:W-:Y:S05]  /*dbb0*/  BSYNC B0 ;  /* 0x0000000000007941 */ /* 0x000fea0003800000 */
.L_x_7528:
        /* <DEDUP_REMOVED lines=30> */
.L_x_7531:
[----:B------:R-:W3:Y:S02]  /*dda0*/  S2R R11, SR_TID.X ;  /* 0x00000000000b7919 */ /* 0x000ee40000002100 */
.L_x_7532:
[----:B------:R-:W-:Y:S05]  /*ddb0*/  BSYNC B0 ;  /* 0x0000000000007941 */ /* 0x000fea0003800000 */
.L_x_7530:
        /* <DEDUP_REMOVED lines=12> */
.L_x_7533:
        /* <DEDUP_REMOVED lines=32> */
.L_x_7430:
[----:B------:R-:W-:Y:S01]  /*e080*/  HFMA2.MMA R127, -RZ, RZ, 0, 5.9604644775390625e-08 ;  /* 0x00000001ff7f7435 */ /* 0x000fe200000001ff */
[----:B------:R-:W-:-:S02]  /*e090*/  MOV R234, R126 ;  /* 0x0000007e00ea7202 */ /* 0x000fc40000000f00 */
[----:B------:R-:W-:Y:S02]  /*e0a0*/  MOV R232, RZ ;  /* 0x000000ff00e87202 */ /* 0x000fe40000000f00 */
[----:B------:R-:W-:Y:S02]  /*e0b0*/  MOV R129, 0xffffffff ;  /* 0xffffffff00817802 */ /* 0x000fe40000000f00 */
[----:B------:R-:W-:Y:S02]  /*e0c0*/  MOV R124, 0xe0e0 ;  /* 0x0000e0e0007c7802 */ /* 0x000fe40000000f00 */
[----:B-1----:R-:W-:Y:S05]  /*e0d0*/  CALL.REL.NOINC `($__internal_179_$__cuda_sm70_shflsync_up) ;  /* 0x00001e9000007944 */ /* 0x002fea0003c00000 */
[----:B-1----:R-:W-:Y:S01]  /*e0e0*/  MOV R233, R129 ;  /* 0x0000008100e97202 */ /* 0x002fe20000000f00 */
[----:B0-----:R-:W-:Y:S05]  /*e0f0*/  BRA `(.L_x_7534) ;  /* 0xffff8ad000007947 */ /* 0x001fea000383ffff */
.L_x_7431:
[----:B------:R-:W-:Y:S01]  /*e100*/  HFMA2.MMA R127, -RZ, RZ, 0, 5.9604644775390625e-08 ;  /* 0x00000001ff7f7435 */ /* 0x000fe200000001ff */
[----:B------:R-:W-:Y:S02]  /*e110*/  MOV R234, R128 ;  /* 0x0000008000ea7202 */ /* 0x000fe40000000f00 */
[----:B------:R-:W-:Y:S02]  /*e120*/  MOV R232, RZ ;  /* 0x000000ff00e87202 */ /* 0x000fe40000000f00 */
[----:B------:R-:W-:-:S02]  /*e130*/  MOV R129, 0xffffffff ;  /* 0xffffffff00817802 */ /* 0x000fc40000000f00 */
[----:B------:R-:W-:Y:S02]  /*e140*/  MOV R124, 0xe160 ;  /* 0x0000e160007c7802 */ /* 0x000fe40000000f00 */
[----:B012---:R-:W-:Y:S05]  /*e150*/  CALL.REL.NOINC `($__internal_179_$__cuda_sm70_shflsync_up) ;  /* 0x00001e1000007944 */ /* 0x007fea0003c00000 */
[----:B0-----:R-:W-:Y:S01]  /*e160*/  HFMA2.MMA R127, -RZ, RZ, 0, 5.9604644775390625e-08 ;  /* 0x00000001ff7f7435 */ /* 0x001fe200000001ff */
[----:B-1----:R-:W-:Y:S02]  /*e170*/  MOV R235, R129 ;  /* 0x0000008100eb7202 */ /* 0x002fe40000000f00 */
[----:B------:R-:W-:Y:S02]  /*e180*/  MOV R234, R130 ;  /* 0x0000008200ea7202 */ /* 0x000fe40000000f00 */
[----:B------:R-:W-:Y:S02]  /*e190*/  MOV R232, RZ ;  /* 0x000000ff00e87202 */ /* 0x000fe40000000f00 */
[----:B------:R-:W-:Y:S02]  /*e1a0*/  MOV R129, 0xffffffff ;  /* 0xffffffff00817802 */ /* 0x000fe40000000f00 */
[----:B------:R-:W-:Y:S02]  /*e1b0*/  MOV R124, 0xe1d0 ;  /* 0x0000e1d0007c7802 */ /* 0x000fe40000000f00 */
[----:B------:R-:W-:Y:S05]  /*e1c0*/  CALL.REL.NOINC `($__internal_179_$__cuda_sm70_shflsync_up) ;  /* 0x00001da000007944 */ /* 0x000fea0003c00000 */
[----:B0-----:R-:W-:Y:S01]  /*e1d0*/  HFMA2.MMA R127, -RZ, RZ, 0, 5.9604644775390625e-08 ;  /* 0x00000001ff7f7435 */ /* 0x001fe200000001ff */
[----:B-1----:R-:W-:-:S02]  /*e1e0*/  MOV R237, R129 ;  /* 0x0000008100ed7202 */ /* 0x002fc40000000f00 */
[----:B------:R-:W-:Y:S02]  /*e1f0*/  MOV R234, R131 ;  /* 0x0000008300ea7202 */ /* 0x000fe40000000f00 */
[----:B------:R-:W-:Y:S02]  /*e200*/  MOV R232, RZ ;  /* 0x000000ff00e87202 */ /* 0x000fe40000000f00 */
[----:B------:R-:W-:Y:S02]  /*e210*/  MOV R129, 0xffffffff ;  /* 0xffffffff00817802 */ /* 0x000fe40000000f00 */
[----:B------:R-:W-:Y:S02]  /*e220*/  MOV R124, 0xe240 ;  /* 0x0000e240007c7802 */ /* 0x000fe40000000f00 */
[----:B------:R-:W-:Y:S05]  /*e230*/  CALL.REL.NOINC `($__internal_179_$__cuda_sm70_shflsync_up) ;  /* 0x00001d3000007944 */ /* 0x000fea0003c00000 */
[----:B------:R-:W-:Y:S01]  /*e240*/  FMUL.FTZ R124, R128, R233 ;  /* 0x000000e9807c7220 */ /* 0x000fe20000410000 */
        /* <DEDUP_REMOVED lines=19> */
[----:B------:R-:W-:Y:S05]  /*e380*/  CALL.REL.NOINC `($__internal_179_$__cuda_sm70_shflsync_up) ;  /* 0x00001be000007944 */ /* 0x000fea0003c00000 */
[----:B0-----:R-:W-:Y:S01]  /*e390*/  HFMA2.MMA R127, -RZ, RZ, 0, 1.1920928955078125e-07 ;  /* 0x00000002ff7f7435 */ /* 0x001fe200000001ff */
[----:B-1----:R-:W-:-:S02]  /*e3a0*/  MOV R131, R129 ;  /* 0x0000008100837202 */ /* 0x002fc40000000f00 */
[----:B------:R-:W-:Y:S02]  /*e3b0*/  MOV R234, R236 ;  /* 0x000000ec00ea7202 */ /* 0x000fe40000000f00 */
[----:B------:R-:W-:Y:S02]  /*e3c0*/  MOV R232, RZ ;  /* 0x000000ff00e87202 */ /* 0x000fe40000000f00 */
[----:B------:R-:W-:Y:S02]  /*e3d0*/  MOV R129, 0xffffffff ;  /* 0xffffffff00817802 */ /* 0x000fe40000000f00 */
[----:B------:R-:W-:Y:S02]  /*e3e0*/  MOV R124, 0xe400 ;  /* 0x0000e400007c7802 */ /* 0x000fe40000000f00 */
[----:B------:R-:W-:Y:S05]  /*e3f0*/  CALL.REL.NOINC `($__internal_179_$__cuda_sm70_shflsync_up) ;  /* 0x00001b7000007944 */ /* 0x000fea0003c00000 */
[----:B0-----:R-:W-:Y:S01]  /*e400*/  HFMA2.MMA R127, -RZ, RZ, 0, 1.1920928955078125e-07 ;  /* 0x00000002ff7f7435 */ /* 0x001fe200000001ff */
[----:B-1----:R-:W-:Y:S02]  /*e410*/  MOV R233, R129 ;  /* 0x0000008100e97202 */ /* 0x002fe40000000f00 */
[----:B------:R-:W-:Y:S02]  /*e420*/  MOV R234, R130 ;  /* 0x0000008200ea7202 */ /* 0x000fe40000000f00 */
[----:B------:R-:W-:-:S02]  /*e430*/  MOV R232, RZ ;  /* 0x000000ff00e87202 */ /* 0x000fc40000000f00 */
[----:B------:R-:W-:Y:S02]  /*e440*/  MOV R129, 0xffffffff ;  /* 0xffffffff00817802 */ /* 0x000fe40000000f00 */
[----:B------:R-:W-:Y:S02]  /*e450*/  MOV R124, 0xe470 ;  /* 0x0000e470007c7802 */ /* 0x000fe40000000f00 */
[----:B------:R-:W-:Y:S05]  /*e460*/  CALL.REL.NOINC `($__internal_179_$__cuda_sm70_shflsync_up) ;  /* 0x00001b0000007944 */ /* 0x000fea0003c00000 */
[----:B0-----:R-:W-:Y:S01]  /*e470*/  HFMA2.MMA R127, -RZ, RZ, 0, 1.1920928955078125e-07 ;  /* 0x00000002ff7f7435 */ /* 0x001fe200000001ff */
[----:B-1----:R-:W-:Y:S02]  /*e480*/  MOV R235, R129 ;  /* 0x0000008100eb7202 */ /* 0x002fe40000000f00 */
[----:B------:R-:W-:Y:S02]  /*e490*/  MOV R234, R128 ;  /* 0x0000008000ea7202 */ /* 0x000fe40000000f00 */
[----:B------:R-:W-:Y:S02]  /*e4a0*/  MOV R232, RZ ;  /* 0x000000ff00e87202 */ /* 0x000fe40000000f00 */
[----:B------:R-:W-:Y:S02]  /*e4b0*/  MOV R129, 0xffffffff ;  /* 0xffffffff00817802 */ /* 0x000fe40000000f00 */
[----:B------:R-:W-:-:S02]  /*e4c0*/  MOV R124, 0xe4e0 ;  /* 0x0000e4e0007c7802 */ /* 0x000fc40000000f00 */
[----:B------:R-:W-:Y:S05]  /*e4d0*/  CALL.REL.NOINC `($__internal_179_$__cuda_sm70_shflsync_up) ;  /* 0x00001a9000007944 */ /* 0x000fea0003c00000 */
        /* <DEDUP_REMOVED lines=13> */
[----:B------:R-:W-:Y:S01]  /*e5b0*/  MOV R124, 0xe630 ;  /* 0x0000e630007c7802 */ /* 0x000fe20000000f00 */
[----:B------:R-:W-:Y:S01]  /*e5c0*/  @P0 FADD.FTZ R128, R128, R127 ;  /* 0x0000007f80800221 */ /* 0x000fe20000010000 */
[----:B------:R-:W-:Y:S01]  /*e5d0*/  MOV R131, R126 ;  /* 0x0000007e00837202 */ /* 0x000fe20000000f00 */
[----:B------:R-:W-:Y:S01]  /*e5e0*/  HFMA2.MMA R127, -RZ, RZ, 0, 2.384185791015625e-07 ;  /* 0x00000004ff7f7435 */ /* 0x000fe200000001ff */
[----:B------:R-:W-:-:S02]  /*e5f0*/  MOV R233, R130 ;  /* 0x0000008200e97202 */ /* 0x000fc40000000f00 */
[----:B------:R-:W-:Y:S02]  /*e600*/  MOV R235, R128 ;  /* 0x0000008000eb7202 */ /* 0x000fe40000000f00 */
[----:B------:R-:W-:Y:S02]  /*e610*/  MOV R234, R131 ;  /* 0x0000008300ea7202 */ /* 0x000fe40000000f00 */
[----:B------:R-:W-:Y:S05]  /*e620*/  CALL.REL.NOINC `($__internal_179_$__cuda_sm70_shflsync_up) ;  /* 0x0000194000007944 */ /* 0x000fea0003c00000 */
[----:B0-----:R-:W-:Y:S01]  /*e630*/  HFMA2.MMA R127, -RZ, RZ, 0, 2.384185791015625e-07 ;  /* 0x00000004ff7f7435 */ /* 0x001fe200000001ff */
[----:B-1----:R-:W-:Y:S02]  /*e640*/  MOV R126, R129 ;  /* 0x00000081007e7202 */ /* 0x002fe40000000f00 */
[----:B------:R-:W-:Y:S02]  /*e650*/  MOV R234, R237 ;  /* 0x000000ed00ea7202 */ /* 0x000fe40000000f00 */
[----:B------:R-:W-:Y:S02]  /*e660*/  MOV R232, RZ ;  /* 0x000000ff00e87202 */ /* 0x000fe40000000f00 */
[----:B------:R-:W-:Y:S02]  /*e670*/  MOV R129, 0xffffffff ;  /* 0xffffffff00817802 */ /* 0x000fe40000000f00 */
[----:B------:R-:W-:-:S02]  /*e680*/  MOV R124, 0xe6a0 ;  /* 0x0000e6a0007c7802 */ /* 0x000fc40000000f00 */
[----:B------:R-:W-:Y:S05]  /*e690*/  CALL.REL.NOINC `($__internal_179_$__cuda_sm70_shflsync_up) ;  /* 0x000018d000007944 */ /* 0x000fea0003c00000 */
[----:B0-----:R-:W-:Y:S01]  /*e6a0*/  HFMA2.MMA R127, -RZ, RZ, 0, 2.384185791015625e-07 ;  /* 0x00000004ff7f7435 */ /* 0x001fe200000001ff */
[----:B-1----:R-:W-:-:S02]  /*e6b0*/  MOV R128, R129 ;  /* 0x0000008100807202 */ /* 0x002fc40000000f00 */
[----:B------:R-:W-:Y:S02]  /*e6c0*/  MOV R234, R233 ;  /* 0x000000e900ea7202 */ /* 0x000fe40000000f00 */
[----:B------:R-:W-:Y:S02]  /*e6d0*/  MOV R232, RZ ;  /* 0x000000ff00e87202 */ /* 0x000fe40000000f00 */
[----:B------:R-:W-:Y:S02]  /*e6e0*/  MOV R129, 0xffffffff ;  /* 0xffffffff00817802 */ /* 0x000fe40000000f00 */
[----:B------:R-:W-:Y:S02]  /*e6f0*/  MOV R124, 0xe710 ;  /* 0x0000e710007c7802 */ /* 0x000fe40000000f00 */
[----:B------:R-:W-:Y:S05]  /*e700*/  CALL.REL.NOINC `($__internal_179_$__cuda_sm70_shflsync_up) ;  /* 0x0000186000007944 */ /* 0x000fea0003c00000 */
[----:B0-----:R-:W-:Y:S01]  /*e710*/  HFMA2.MMA R127, -RZ, RZ, 0, 2.384185791015625e-07 ;  /* 0x00000004ff7f7435 */ /* 0x001fe200000001ff */
[----:B-1----:R-:W-:Y:S02]  /*e720*/  MOV R130, R129 ;  /* 0x0000008100827202 */ /* 0x002fe40000000f00 */
[----:B------:R-:W-:Y:S02]  /*e730*/  MOV R234, R235 ;  /* 0x000000eb00ea7202 */ /* 0x000fe40000000f00 */
[----:B------:R-:W-:-:S02]  /*e740*/  MOV R232, RZ ;  /* 0x000000ff00e87202 */ /* 0x000fc40000000f00 */
[----:B------:R-:W-:Y:S02]  /*e750*/  MOV R129, 0xffffffff ;  /* 0xffffffff00817802 */ /* 0x000fe40000000f00 */
[----:B------:R-:W-:Y:S02]  /*e760*/  MOV R124, 0xe780 ;  /* 0x0000e780007c7802 */ /* 0x000fe40000000f00 */
[----:B------:R-:W-:Y:S05]  /*e770*/  CALL.REL.NOINC `($__internal_179_$__cuda_sm70_shflsync_up) ;  /* 0x000017f000007944 */ /* 0x000fea0003c00000 */
        /* <DEDUP_REMOVED lines=18> */
[----:B------:R-:W-:Y:S02]  /*e8a0*/  MOV R234, R236 ;  /* 0x000000ec00ea7202 */ /* 0x000fe40000000f00 */
[----:B------:R-:W-:Y:S02]  /*e8b0*/  MOV R124, 0xe8d0 ;  /* 0x0000e8d0007c7802 */ /* 0x000fe40000000f00 */
[----:B------:R-:W-:Y:S05]  /*e8c0*/  CALL.REL.NOINC `($__internal_179_$__cuda_sm70_shflsync_up) ;  /* 0x000016a000007944 */ /* 0x000fea0003c00000 */
[----:B0-----:R-:W-:Y:S01]  /*e8d0*/  HFMA2.MMA R127, -RZ, RZ, 0, 4.76837158203125e-07 ;  /* 0x00000008ff7f7435 */ /* 0x001fe200000001ff */
[----:B-1----:R-:W-:Y:S02]  /*e8e0*/  MOV R128, R129 ;  /* 0x0000008100807202 */ /* 0x002fe40000000f00 */
[----:B------:R-:W-:Y:S02]  /*e8f0*/  MOV R234, R238 ;  /* 0x000000ee00ea7202 */ /* 0x000fe40000000f00 */
[----:B------:R-:W-:Y:S02]  /*e900*/  MOV R232, RZ ;  /* 0x000000ff00e87202 */ /* 0x000fe40000000f00 */
[----:B------:R-:W-:-:S02]  /*e910*/  MOV R129, 0xffffffff ;  /* 0xffffffff00817802 */ /* 0x000fc40000000f00 */
[----:B------:R-:W-:Y:S02]  /*e920*/  MOV R124, 0xe940 ;  /* 0x0000e940007c7802 */ /* 0x000fe40000000f00 */
[----:B------:R-:W-:Y:S05]  /*e930*/  CALL.REL.NOINC `($__internal_179_$__cuda_sm70_shflsync_up) ;  /* 0x0000163000007944 */ /* 0x000fea0003c00000 */
[----:B0-----:R-:W-:Y:S01]  /*e940*/  HFMA2.MMA R127, -RZ, RZ, 0, 4.76837158203125e-07 ;  /* 0x00000008ff7f7435 */ /* 0x001fe200000001ff */
[----:B-1----:R-:W-:Y:S02]  /*e950*/  MOV R131, R129 ;  /* 0x0000008100837202 */ /* 0x002fe40000000f00 */
[----:B------:R-:W-:Y:S02]  /*e960*/  MOV R234, R130 ;  /* 0x0000008200ea7202 */ /* 0x000fe40000000f00 */
[----:B------:R-:W-:Y:S02]  /*e970*/  MOV R232, RZ ;  /* 0x000000ff00e87202 */ /* 0x000fe40000000f00 */
[----:B------:R-:W-:Y:S02]  /*e980*/  MOV R129, 0xffffffff ;  /* 0xffffffff00817802 */ /* 0x000fe40000000f00 */
[----:B------:R-:W-:Y:S02]  /*e990*/  MOV R124, 0xe9b0 ;  /* 0x0000e9b0007c7802 */ /* 0x000fe40000000f00 */
[----:B------:R-:W-:Y:S05]  /*e9a0*/  CALL.REL.NOINC `($__internal_179_$__cuda_sm70_shflsync_up) ;  /* 0x000015c000007944 */ /* 0x000fea0003c00000 */
[----:B0-----:R-:W-:Y:S01]  /*e9b0*/  HFMA2.MMA R127, -RZ, RZ, 0, 4.76837158203125e-07 ;  /* 0x00000008ff7f7435 */ /* 0x001fe200000001ff */
[----:B-1----:R-:W-:-:S02]  /*e9c0*/  MOV R233, R129 ;  /* 0x0000008100e97202 */ /* 0x002fc40000000f00 */
[----:B------:R-:W-:Y:S02]  /*e9d0*/  MOV R234, R126 ;  /* 0x0000007e00ea7202 */ /* 0x000fe40000000f00 */
[----:B------:R-:W-:Y:S02]  /*e9e0*/  MOV R232, RZ ;  /* 0x000000ff00e87202 */ /* 0x000fe40000000f00 */
[----:B------:R-:W-:Y:S02]  /*e9f0*/  MOV R129, 0xffffffff ;  /* 0xffffffff00817802 */ /* 0x000fe40000000f00 */
[----:B------:R-:W-:Y:S02]  /*ea00*/  MOV R124, 0xea20 ;  /* 0x0000ea20007c7802 */ /* 0x000fe40000000f00 */
[----:B------:R-:W-:Y:S05]  /*ea10*/  CALL.REL.NOINC `($__internal_179_$__cuda_sm70_shflsync_up) ;  /* 0x0000155000007944 */ /* 0x000fea0003c00000 */
[----:B------:R-:W-:Y:S01]  /*ea20*/  ISETP.GE.AND P0, PT, R162, 0x8, PT ;  /* 0x00000008a200780c */ /* 0x000fe20003f06270 */
[----:B01----:R-:W-:Y:S02]  /*ea30*/  FMUL.FTZ R127, R238, R129 ;  /* 0x00000081ee7f7220 */ /* 0x003fe40000410000 */
[-C--:B------:R-:W-:Y:S02]  /*ea40*/  FMUL.FTZ R232, R233, R238.reuse ;  /* 0x000000eee9e87220 */ /* 0x080fe40000410000 */
[----:B------:R-:W-:-:S02]  /*ea50*/  FMUL.FTZ R124, R128, R238 ;  /* 0x000000ee807c7220 */ /* 0x000fc40000410000 */
[----:B------:R-:W-:Y:S02]  /*ea60*/  FMUL.FTZ R125, R131, R238 ;  /* 0x000000ee837d7220 */ /* 0x000fe40000410000 */
[-C--:B------:R-:W-:Y:S02]  /*ea70*/  FFMA.FTZ R127, R233, R236.reuse, -R127 ;  /* 0x000000ece97f7223 */ /* 0x080fe4000001087f */
[----:B------:R-:W-:Y:S01]  /*ea80*/  FFMA.FTZ R129, R236, R129, R232 ;  /* 0x00000081ec817223 */ /* 0x000fe200000100e8 */
[----:B------:R-:W-:Y:S01]  /*ea90*/  MOV R232, RZ ;  /* 0x000000ff00e87202 */ /* 0x000fe20000000f00 */
[-C--:B------:R-:W-:Y:S02]  /*eaa0*/  FFMA.FTZ R124, R131, R236.reuse, R124 ;  /* 0x000000ec837c7223 */ /* 0x080fe4000001007c */
[----:B------:R-:W-:Y:S02]  /*eab0*/  @P0 FFMA.FTZ R236, R128, R236, -R125 ;  /* 0x000000ec80ec0223 */ /* 0x000fe4000001087d */
[----:B------:R-:W-:Y:S01]  /*eac0*/  @P0 FADD.FTZ R130, R130, R127 ;  /* 0x0000007f82820221 */ /* 0x000fe20000010000 */
[----:B------:R-:W-:Y:S01]  /*ead0*/  HFMA2.MMA R127, -RZ, RZ, 0, 9.5367431640625e-07 ;  /* 0x00000010ff7f7435 */ /* 0x000fe200000001ff */
[----:B------:R-:W-:Y:S01]  /*eae0*/  @P0 FADD.FTZ R126, R126, R129 ;  /* 0x000000817e7e0221 */ /* 0x000fe20000010000 */
[----:B------:R-:W-:-:S02]  /*eaf0*/  FSEL R128, R238, R124, !P0 ;  /* 0x0000007cee807208 */ /* 0x000fc40004000000 */
[----:B------:R-:W-:Y:S02]  /*eb00*/  MOV R129, 0xffffffff ;  /* 0xffffffff00817802 */ /* 0x000fe40000000f00 */
[----:B------:R-:W-:Y:S02]  /*eb10*/  MOV R234, R236 ;  /* 0x000000ec00ea7202 */ /* 0x000fe40000000f00 */
[----:B------:R-:W-:Y:S02]  /*eb20*/  MOV R238, R130 ;  /* 0x0000008200ee7202 */ /* 0x000fe40000000f00 */
[----:B------:R-:W-:Y:S02]  /*eb30*/  MOV R131, R126 ;  /* 0x0000007e00837202 */ /* 0x000fe40000000f00 */
[----:B------:R-:W-:Y:S02]  /*eb40*/  MOV R124, 0xeb60 ;  /* 0x0000eb60007c7802 */ /* 0x000fe40000000f00 */
[----:B------:R-:W-:Y:S05]  /*eb50*/  CALL.REL.NOINC `($__internal_179_$__cuda_sm70_shflsync_up) ;  /* 0x0000141000007944 */ /* 0x000fea0003c00000 */
[----:B0-----:R-:W-:Y:S01]  /*eb60*/  HFMA2.MMA R127, -RZ, RZ, 0, 9.5367431640625e-07 ;  /* 0x00000010ff7f7435 */ /* 0x001fe200000001ff */
[----:B-1----:R-:W-:Y:S02]  /*eb70*/  MOV R233, R129 ;  /* 0x0000008100e97202 */ /* 0x002fe40000000f00 */
[----:B------:R-:W-:-:S02]  /*eb80*/  MOV R234, R128 ;  /* 0x0000008000ea7202 */ /* 0x000fc40000000f00 */
[----:B------:R-:W-:Y:S02]  /*eb90*/  MOV R232, RZ ;  /* 0x000000ff00e87202 */ /* 0x000fe40000000f00 */
[----:B------:R-:W-:Y:S02]  /*eba0*/  MOV R129, 0xffffffff ;  /* 0xffffffff00817802 */ /* 0x000fe40000000f00 */
[----:B------:R-:W-:Y:S02]  /*ebb0*/  MOV R124, 0xebd0 ;  /* 0x0000ebd0007c7802 */ /* 0x000fe40000000f00 */
[----:B------:R-:W-:Y:S05]  /*ebc0*/  CALL.REL.NOINC `($__internal_179_$__cuda_sm70_shflsync_up) ;  /* 0x000013a000007944 */ /* 0x000fea0003c00000 */
[----:B0-----:R-:W-:Y:S01]  /*ebd0*/  HFMA2.MMA R127, -RZ, RZ, 0, 9.5367431640625e-07 ;  /* 0x00000010ff7f7435 */ /* 0x001fe200000001ff */
[----:B-1----:R-:W-:Y:S02]  /*ebe0*/  MOV R237, R129 ;  /* 0x0000008100ed7202 */ /* 0x002fe40000000f00 */
[----:B------:R-:W-:Y:S02]  /*ebf0*/  MOV R234, R130 ;  /* 0x0000008200ea7202 */ /* 0x000fe40000000f00 */
[----:B------:R-:W-:Y:S02]  /*ec00*/  MOV R232, RZ ;  /* 0x000000ff00e87202 */ /* 0x000fe40000000f00 */
[----:B------:R-:W-:-:S02]  /*ec10*/  MOV R129, 0xffffffff ;  /* 0xffffffff00817802 */ /* 0x000fc40000000f00 */
[----:B------:R-:W-:Y:S02]  /*ec20*/  MOV R124, 0xec40 ;  /* 0x0000ec40007c7802 */ /* 0x000fe40000000f00 */
[----:B------:R-:W-:Y:S05]  /*ec30*/  CALL.REL.NOINC `($__internal_179_$__cuda_sm70_shflsync_up) ;  /* 0x0000133000007944 */ /* 0x000fea0003c00000 */
[----:B0-----:R-:W-:Y:S01]  /*ec40*/  HFMA2.MMA R127, -RZ, RZ, 0, 9.5367431640625e-07 ;  /* 0x00000010ff7f7435 */ /* 0x001fe200000001ff */
[----:B-1----:R-:W-:Y:S02]  /*ec50*/  MOV R235, R129 ;  /* 0x0000008100eb7202 */ /* 0x002fe40000000f00 */
[----:B------:R-:W-:Y:S02]  /*ec60*/  MOV R234, R126 ;  /* 0x0000007e00ea7202 */ /* 0x000fe40000000f00 */
[----:B------:R-:W-:Y:S02]  /*ec70*/  MOV R232, RZ ;  /* 0x000000ff00e87202 */ /* 0x000fe40000000f00 */
[----:B------:R-:W-:Y:S02]  /*ec80*/  MOV R129, 0xffffffff ;  /* 0xffffffff00817802 */ /* 0x000fe40000000f00 */
[----:B------:R-:W-:Y:S02]  /*ec90*/  MOV R124, 0xecb0 ;  /* 0x0000ecb0007c7802 */ /* 0x000fe40000000f00 */
[----:B------:R-:W-:Y:S05]  /*eca0*/  CALL.REL.NOINC `($__internal_179_$__cuda_sm70_shflsync_up) ;  /* 0x000012c000007944 */ /* 0x000fea0003c00000 */
[----:B01----:R-:W-:Y:S05]  /*ecb0*/  BRA `(.L_x_7535) ;  /* 0xffff837000007947 */ /* 0x003fea000383ffff */
.L_x_7436:
[----:B0-----:R-:W-:Y:S01]  /*ecc0*/  HFMA2.MMA R127, -RZ, RZ, 0, 5.9604644775390625e-08 ;  /* 0x00000001ff7f7435 */ /* 0x001fe200000001ff */
[----:B------:R-:W-:-:S02]  /*ecd0*/  MOV R232, RZ ;  /* 0x000000ff00e87202 */ /* 0x000fc40000000f00 */
[----:B------:R-:W-:Y:S02]  /*ece0*/  MOV R129, 0xffffffff ;  /* 0xffffffff00817802 */ /* 0x000fe40000000f00 */
[----:B------:R-:W-:Y:S02]  /*ecf0*/  MOV R124, 0xed10 ;  /* 0x0000ed10007c7802 */ /* 0x000fe40000000f00 */
[----:B-1----:R-:W-:Y:S05]  /*ed00*/  CALL.REL.NOINC `($__internal_179_$__cuda_sm70_shflsync_up) ;  /* 0x0000126000007944 */ /* 0x002fea0003c00000 */
[----:B0-----:R-:W-:Y:S01]  /*ed10*/  HFMA2.MMA R127, -RZ, RZ, 0, 5.9604644775390625e-08 ;  /* 0x00000001ff7f7435 */ /* 0x001fe200000001ff */
[----:B-1----:R-:W-:Y:S02]  /*ed20*/  MOV R126, R129 ;  /* 0x00000081007e7202 */ /* 0x002fe40000000f00 */
[----:B------:R-:W-:Y:S02]  /*ed30*/  MOV R234, R233 ;  /* 0x000000e900ea7202 */ /* 0x000fe40000000f00 */
[----:B------:R-:W-:Y:S02]  /*ed40*/  MOV R232, RZ ;  /* 0x000000ff00e87202 */ /* 0x000fe40000000f00 */
[----:B------:R-:W-:Y:S02]  /*ed50*/  MOV R129, 0xffffffff ;  /* 0xffffffff00817802 */ /* 0x000fe40000000f00 */
[----:B------:R-:W-:-:S02]  /*ed60*/  MOV R124, 0xed80 ;  /* 0x0000ed80007c7802 */ /* 0x000fc40000000f00 */
        /* <DEDUP_REMOVED lines=8> */
[----:B0-----:R-:W-:Y:S01]  /*edf0*/  HFMA2.MMA R127, -RZ, RZ, 0, 5.9604644775390625e-08 ;  /* 0x00000001ff7f7435 */ /* 0x001fe200000001ff */
[----:B-1----:R-:W-:Y:S02]  /*ee00*/  MOV R131, R129 ;  /* 0x0000008100837202 */ /* 0x002fe40000000f00 */
[----:B------:R-:W-:Y:S02]  /*ee10*/  MOV R234, R130 ;  /* 0x0000008200ea7202 */ /* 0x000fe40000000f00 */
[----:B------:R-:W-:-:S02]  /*ee20*/  MOV R232, RZ ;  /* 0x000000ff00e87202 */ /* 0x000fc40000000f00 */
[----:B------:R-:W-:Y:S02]  /*ee30*/  MOV R129, 0xffffffff ;  /* 0xffffffff00817802 */ /* 0x000fe40000000f00 */
[----:B------:R-:W-:Y:S02]  /*ee40*/  MOV R124, 0xee60 ;  /* 0x0000ee60007c7802 */ /* 0x000fe40000000f00 */
[----:B------:R-:W-:Y:S05]  /*ee50*/  CALL.REL.NOINC `($__internal_179_$__cuda_sm70_shflsync_up) ;  /* 0x0000111000007944 */ /* 0x000fea0003c00000 */
[----:B------:R-:W-:Y:S01]  /*ee60*/  HFMA2.MMA R125, -RZ, RZ, 0, 0 ;  /* 0x00000000ff7d7435 */ /* 0x000fe200000001ff */
[----:B0-----:R-:W-:Y:S02]  /*ee70*/  MOV R234, R126 ;  /* 0x0000007e00ea7202 */ /* 0x001fe40000000f00 */
[----:B------:R-:W-:Y:S02]  /*ee80*/  MOV R127, R120 ;  /* 0x00000078007f7202 */ /* 0x000fe40000000f00 */
[----:B-1----:R-:W-:Y:S02]  /*ee90*/  MOV R130, R129 ;  /* 0x0000008100827202 */ /* 0x002fe40000000f00 */
[----:B------:R-:W-:Y:S02]  /*eea0*/  MOV R126, 0x1f ;  /* 0x0000001f007e7802 */ /* 0x000fe40000000f00 */
[----:B------:R-:W-:-:S02]  /*eeb0*/  MOV R124, 0xffffffff ;  /* 0xffffffff007c7802 */ /* 0x000fc40000000f00 */
[----:B------:R-:W-:Y:S02]  /*eec0*/  MOV R128, 0xeee0 ;  /* 0x0000eee000807802 */ /* 0x000fe40000000f00 */
[----:B------:R-:W-:Y:S05]  /*eed0*/  CALL.REL.NOINC `($__internal_178_$__cuda_sm70_shflsync_idx_p) ;  /* 0x0000105000007944 */ /* 0x000fea0003c00000 */
[----:B-1----:R-:W-:Y:S01]  /*eee0*/  MOV R120, R125 ;  /* 0x0000007d00787202 */ /* 0x002fe20000000f00 */
[----:B------:R-:W-:Y:S01]  /*eef0*/  HFMA2.MMA R125, -RZ, RZ, 0, 0 ;  /* 0x00000000ff7d7435 */ /* 0x000fe200000001ff */
[----:B0-----:R-:W-:Y:S02]  /*ef00*/  MOV R127, R121 ;  /* 0x00000079007f7202 */ /* 0x001fe40000000f00 */
[----:B------:R-:W-:Y:S02]  /*ef10*/  MOV R126, 0x1f ;  /* 0x0000001f007e7802 */ /* 0x000fe40000000f00 */
[----:B------:R-:W-:Y:S02]  /*ef20*/  MOV R124, 0xffffffff ;  /* 0xffffffff007c7802 */ /* 0x000fe40000000f00 */
[----:B------:R-:W-:Y:S02]  /*ef30*/  MOV R128, 0xef50 ;  /* 0x0000ef5000807802 */ /* 0x000fe40000000f00 */
[----:B------:R-:W-:Y:S05]  /*ef40*/  CALL.REL.NOINC `($__internal_178_$__cuda_sm70_shflsync_idx_p) ;  /* 0x00000fe000007944 */ /* 0x000fea0003c00000 */
[----:B-1----:R-:W-:Y:S01]  /*ef50*/  MOV R121, R125 ;  /* 0x0000007d00797202 */ /* 0x002fe20000000f00 */
[----:B------:R-:W-:Y:S01]  /*ef60*/  HFMA2.MMA R125, -RZ, RZ, 0, 0 ;  /* 0x00000000ff7d7435 */ /* 0x000fe200000001ff */
[----:B0-----:R-:W-:-:S02]  /*ef70*/  MOV R127, R122 ;  /* 0x0000007a007f7202 */ /* 0x001fc40000000f00 */
[----:B------:R-:W-:Y:S02]  /*ef80*/  MOV R126, 0x1f ;  /* 0x0000001f007e7802 */ /* 0x000fe40000000f00 */
[----:B------:R-:W-:Y:S02]  /*ef90*/  MOV R124, 0xffffffff ;  /* 0xffffffff007c7802 */ /* 0x000fe40000000f00 */
[----:B------:R-:W-:Y:S02]  /*efa0*/  MOV R128, 0xefc0 ;  /* 0x0000efc000807802 */ /* 0x000fe40000000f00 */
[----:B------:R-:W-:Y:S05]  /*efb0*/  CALL.REL.NOINC `($__internal_178_$__cuda_sm70_shflsync_idx_p) ;  /* 0x00000f7000007944 */ /* 0x000fea0003c00000 */
[----:B-1----:R-:W-:Y:S01]  /*efc0*/  MOV R122, R125 ;  /* 0x0000007d007a7202 */ /* 0x002fe20000000f00 */
[----:B------:R-:W-:Y:S01]  /*efd0*/  HFMA2.MMA R125, -RZ, RZ, 0, 0 ;  /* 0x00000000ff7d7435 */ /* 0x000fe200000001ff */
[----:B0-----:R-:W-:Y:S02]  /*efe0*/  MOV R127, R123 ;  /* 0x0000007b007f7202 */ /* 0x001fe40000000f00 */
[----:B------:R-:W-:Y:S02]  /*eff0*/  MOV R126, 0x1f ;  /* 0x0000001f007e7802 */ /* 0x000fe40000000f00 */
[----:B------:R-:W-:-:S02]  /*f000*/  MOV R124, 0xffffffff ;  /* 0xffffffff007c7802 */ /* 0x000fc40000000f00 */
[----:B------:R-:W-:Y:S02]  /*f010*/  MOV R128, 0xf030 ;  /* 0x0000f03000807802 */ /* 0x000fe40000000f00 */
[----:B------:R-:W-:Y:S05]  /*f020*/  CALL.REL.NOINC `($__internal_178_$__cuda_sm70_shflsync_idx_p) ;  /* 0x00000f0000007944 */ /* 0x000fea0003c00000 */
[----:B-1----:R-:W-:Y:S01]  /*f030*/  MOV R123, R125 ;  /* 0x0000007d007b7202 */ /* 0x002fe20000000f00 */
[----:B0-----:R-:W-:Y:S05]  /*f040*/  BRA `(.L_x_7536) ;  /* 0xffff832000007947 */ /* 0x001fea000383ffff */
.L_x_7439:
[----:B------:R-:W-:Y:S01]  /*f050*/  HFMA2.MMA R126, -RZ, RZ, 0, 5.9604644775390625e-08 ;  /* 0x00000001ff7e7435 */ /* 0x000fe200000001ff */
[----:B------:R-:W-:Y:S02]  /*f060*/  MOV R129, R214 ;  /* 0x000000d600817202 */ /* 0x000fe40000000f00 */
[----:B------:R-:W-:Y:S02]  /*f070*/  MOV R127, 0x1f ;  /* 0x0000001f007f7802 */ /* 0x000fe40000000f00 */
[----:B------:R-:W-:Y:S02]  /*f080*/  MOV R234, 0xffffffff ;  /* 0xffffffff00ea7802 */ /* 0x000fe40000000f00 */
[----:B------:R-:W-:Y:S02]  /*f090*/  MOV R124, 0xf0b0 ;  /* 0x0000f0b0007c7802 */ /* 0x000fe40000000f00 */
[----:B------:R-:W-:Y:S05]  /*f0a0*/  CALL.REL.NOINC `($__internal_177_$__cuda_sm70_shflsync_down) ;  /* 0x00000e4000007944 */ /* 0x000fea0003c00000 */
[----:B-1----:R-:W-:Y:S01]  /*f0b0*/  MOV R201, R234 ;  /* 0x000000ea00c97202 */ /* 0x002fe20000000f00 */
[----:B0-----:R-:W-:Y:S05]  /*f0c0*/  BRA `(.L_x_7537) ;  /* 0xffff959000007947 */ /* 0x001fea000383ffff */
.L_x_7440:
[----:B------:R-:W-:Y:S01]  /*f0d0*/  HFMA2.MMA R126, -RZ, RZ, 0, 5.9604644775390625e-08 ;  /* 0x00000001ff7e7435 */ /* 0x000fe200000001ff */
[----:B------:R-:W-:-:S02]  /*f0e0*/  MOV R129, R210 ;  /* 0x000000d200817202 */ /* 0x000fc40000000f00 */
[----:B------:R-:W-:Y:S02]  /*f0f0*/  MOV R127, 0x1f ;  /* 0x0000001f007f7802 */ /* 0x000fe40000000f00 */
[----:B------:R-:W-:Y:S02]  /*f100*/  MOV R234, 0xffffffff ;  /* 0xffffffff00ea7802 */ /* 0x000fe40000000f00 */
[----:B------:R-:W-:Y:S02]  /*f110*/  MOV R124, 0xf130 ;  /* 0x0000f130007c7802 */ /* 0x000fe40000000f00 */
[----:B01----:R-:W-:Y:S05]  /*f120*/  CALL.REL.NOINC `($__internal_177_$__cuda_sm70_shflsync_down) ;  /* 0x00000dc000007944 */ /* 0x003fea0003c00000 */
[----:B0-----:R-:W-:Y:S01]  /*f130*/  HFMA2.MMA R126, -RZ, RZ, 0, 5.9604644775390625e-08 ;  /* 0x00000001ff7e7435 */ /* 0x001fe200000001ff */
[----:B-1----:R-:W-:Y:S02]  /*f140*/  MOV R243, R234 ;  /* 0x000000ea00f37202 */ /* 0x002fe40000000f00 */
[----:B------:R-:W-:Y:S02]  /*f150*/  MOV R129, R131 ;  /* 0x0000008300817202 */ /* 0x000fe40000000f00 */
[----:B------:R-:W-:Y:S02]  /*f160*/  MOV R127, 0x1f ;  /* 0x0000001f007f7802 */ /* 0x000fe40000000f00 */
[----:B------:R-:W-:-:S02]  /*f170*/  MOV R234, 0xffffffff ;  /* 0xffffffff00ea7802 */ /* 0x000fc40000000f00 */
[----:B------:R-:W-:Y:S02]  /*f180*/  MOV R124, 0xf1a0 ;  /* 0x0000f1a0007c7802 */ /* 0x000fe40000000f00 */
[----:B------:R-:W-:Y:S05]  /*f190*/  CALL.REL.NOINC `($__internal_177_$__cuda_sm70_shflsync_down) ;  /* 0x00000d5000007944 */ /* 0x000fea0003c00000 */
[----:B0-----:R-:W-:Y:S01]  /*f1a0*/  HFMA2.MMA R126, -RZ, RZ, 0, 5.9604644775390625e-08 ;  /* 0x00000001ff7e7435 */ /* 0x001fe200000001ff */
[----:B-1----:R-:W-:Y:S02]  /*f1b0*/  MOV R245, R234 ;  /* 0x000000ea00f57202 */ /* 0x002fe40000000f00 */
[----:B------:R-:W-:Y:S02]  /*f1c0*/  MOV R129, R130 ;  /* 0x0000008200817202 */ /* 0x000fe40000000f00 */
[----:B------:R-:W-:Y:S02]  /*f1d0*/  MOV R127, 0x1f ;  /* 0x0000001f007f7802 */ /* 0x000fe40000000f00 */
[----:B------:R-:W-:Y:S02]  /*f1e0*/  MOV R234, 0xffffffff ;  /* 0xffffffff00ea7802 */ /* 0x000fe40000000f00 */
[----:B------:R-:W-:Y:S02]  /*f1f0*/  MOV R124, 0xf210 ;  /* 0x0000f210007c7802 */ /* 0x000fe40000000f00 */
[----:B------:R-:W-:Y:S05]  /*f200*/  CALL.REL.NOINC `($__internal_177_$__cuda_sm70_shflsync_down) ;  /* 0x00000ce000007944 */ /* 0x000fea0003c00000 */
[----:B01----:R-:W-:Y:S05]  /*f210*/  BRA `(.L_x_7538) ;  /* 0xffff948000007947 */ /* 0x003fea000383ffff */
.L_x_7443:
[----:B------:R-:W-:Y:S01]  /*f220*/  HFMA2.MMA R126, -RZ, RZ, 0, 1.1920928955078125e-07 ;  /* 0x00000002ff7e7435 */ /* 0x000fe200000001ff */
[----:B------:R-:W-:-:S02]  /*f230*/  MOV R129, R214 ;  /* 0x000000d600817202 */ /* 0x000fc40000000f00 */
[----:B------:R-:W-:Y:S02]  /*f240*/  MOV R127, 0x1f ;  /* 0x0000001f007f7802 */ /* 0x000fe40000000f00 */
[----:B0-----:R-:W-:Y:S02]  /*f250*/  MOV R234, 0xffffffff ;  /* 0xffffffff00ea7802 */ /* 0x001fe40000000f00 */
[----:B------:R-:W-:Y:S02]  /*f260*/  MOV R124, 0xf280 ;  /* 0x0000f280007c7802 */ /* 0x000fe40000000f00 */
[----:B-1234-:R-:W-:Y:S05]  /*f270*/  CALL.REL.NOINC `($__internal_177_$__cuda_sm70_shflsync_down) ;  /* 0x00000c7000007944 */ /* 0x01efea0003c00000 */
[----:B0-----:R-:W-:Y:S01]  /*f280*/  HFMA2.MMA R126, -RZ, RZ, 0, 1.1920928955078125e-07 ;  /* 0x00000002ff7e7435 */ /* 0x001fe200000001ff */
[----:B-1----:R-:W-:Y:S02]  /*f290*/  MOV R201, R234 ;  /* 0x000000ea00c97202 */ /* 0x002fe40000000f00 */
[----:B------:R-:W-:Y:S02]  /*f2a0*/  MOV R129, R210 ;  /* 0x000000d200817202 */ /* 0x000fe40000000f00 */
[----:B------:R-:W-:Y:S02]  /*f2b0*/  MOV R127, 0x1f ;  /* 0x0000001f007f7802 */ /* 0x000fe40000000f00 */
[----:B------:R-:W-:-:S02]  /*f2c0*/  MOV R234, 0xffffffff ;  /* 0xffffffff00ea7802 */ /* 0x000fc40000000f00 */
[----:B------:R-:W-:Y:S02]  /*f2d0*/  MOV R124, 0xf2f0 ;  /* 0x0000f2f0007c7802 */ /* 0x000fe40000000f00 */
[----:B------:R-:W-:Y:S05]  /*f2e0*/  CALL.REL.NOINC `($__internal_177_$__cuda_sm70_shflsync_down) ;  /* 0x00000c0000007944 */ /* 0x000fea0003c00000 */
[----:B0-----:R-:W-:Y:S01]  /*f2f0*/  HFMA2.MMA R126, -RZ, RZ, 0, 1.1920928955078125e-07 ;  /* 0x00000002ff7e7435 */ /* 0x001fe200000001ff */
[----:B-1----:R-:W-:Y:S02]  /*f300*/  MOV R243, R234 ;  /* 0x000000ea00f37202 */ /* 0x002fe40000000f00 */
[----:B------:R-:W-:Y:S02]  /*f310*/  MOV R129, R131 ;  /* 0x0000008300817202 */ /* 0x000fe40000000f00 */
[----:B------:R-:W-:Y:S02]  /*f320*/  MOV R127, 0x1f ;  /* 0x0000001f007f7802 */ /* 0x000fe40000000f00 */
[----:B------:R-:W-:Y:S02]  /*f330*/  MOV R234, 0xffffffff ;  /* 0xffffffff00ea7802 */ /* 0x000fe40000000f00 */
[----:B------:R-:W-:Y:S02]  /*f340*/  MOV R124, 0xf360 ;  /* 0x0000f360007c7802 */ /* 0x000fe40000000f00 */
[----:B------:R-:W-:Y:S05]  /*f350*/  CALL.REL.NOINC `($__internal_177_$__cuda_sm70_shflsync_down) ;  /* 0x00000b9000007944 */ /* 0x000fea0003c00000 */
[----:B0-----:R-:W-:Y:S01]  /*f360*/  HFMA2.MMA R126, -RZ, RZ, 0, 1.1920928955078125e-07 ;  /* 0x00000002ff7e7435 */ /* 0x001fe200000001ff */
[----:B-1----:R-:W-:-:S02]  /*f370*/  MOV R245, R234 ;  /* 0x000000ea00f57202 */ /* 0x002fc40000000f00 */
[----:B------:R-:W-:Y:S02]  /*f380*/  MOV R129, R130 ;  /* 0x0000008200817202 */ /* 0x000fe40000000f00 */
[----:B------:R-:W-:Y:S02]  /*f390*/  MOV R127, 0x1f ;  /* 0x0000001f007f7802 */ /* 0x000fe40000000f00 */
[----:B------:R-:W-:Y:S02]  /*f3a0*/  MOV R234, 0xffffffff ;  /* 0xffffffff00ea7802 */ /* 0x000fe40000000f00 */
[----:B------:R-:W-:Y:S02]  /*f3b0*/  MOV R124, 0xf3d0 ;  /* 0x0000f3d0007c7802 */ /* 0x000fe40000000f00 */
[----:B------:R-:W-:Y:S05]  /*f3c0*/  CALL.REL.NOINC `($__internal_177_$__cuda_sm70_shflsync_down) ;  /* 0x00000b2000007944 */ /* 0x000fea0003c00000 */
[----:B01----:R-:W-:Y:S05]  /*f3d0*/  BRA `(.L_x_7539) ;  /* 0xffff941000007947 */ /* 0x003fea000383ffff */
.L_x_7446:
[----:B------:R-:W-:Y:S01]  /*f3e0*/  HFMA2.MMA R126, -RZ, RZ, 0, 2.384185791015625e-07 ;  /* 0x00000004ff7e7435 */ /* 0x000fe200000001ff */
[----:B------:R-:W-:Y:S02]  /*f3f0*/  MOV R129, R214 ;  /* 0x000000d600817202 */ /* 0x000fe40000000f00 */
[----:B------:R-:W-:Y:S02]  /*f400*/  MOV R127, 0x1f ;  /* 0x0000001f007f7802 */ /* 0x000fe40000000f00 */
[----:B0-----:R-:W-:-:S02]  /*f410*/  MOV R234, 0xffffffff ;  /* 0xffffffff00ea7802 */ /* 0x001fc40000000f00 */
[----:B------:R-:W-:Y:S02]  /*f420*/  MOV R124, 0xf440 ;  /* 0x0000f440007c7802 */ /* 0x000fe40000000f00 */
[----:B-1234-:R-:W-:Y:S05]  /*f430*/  CALL.REL.NOINC `($__internal_177_$__cuda_sm70_shflsync_down) ;  /* 0x00000ab000007944 */ /* 0x01efea0003c00000 */
[----:B-1----:R-:W-:Y:S01]  /*f440*/  MOV R201, R234 ;  /* 0x000000ea00c97202 */ /* 0x002fe20000000f00 */
[----:B0-----:R-:W-:Y:S05]  /*f450*/  BRA `(.L_x_7540) ;  /* 0xffff94b000007947 */ /* 0x001fea000383ffff */
.L_x_7447:
[----:B------:R-:W-:Y:S01]  /*f460*/  HFMA2.MMA R126, -RZ, RZ, 0, 2.384185791015625e-07 ;  /* 0x00000004ff7e7435 */ /* 0x000fe200000001ff */
[----:B------:R-:W-:Y:S02]  /*f470*/  MOV R129, R210 ;  /* 0x000000d200817202 */ /* 0x000fe40000000f00 */
[----:B------:R-:W-:Y:S02]  /*f480*/  MOV R127, 0x1f ;  /* 0x0000001f007f7802 */ /* 0x000fe40000000f00 */
[----:B0-----:R-:W-:Y:S02]  /*f490*/  MOV R234, 0xffffffff ;  /* 0xffffffff00ea7802 */ /* 0x001fe40000000f00 */
[----:B------:R-:W-:Y:S02]  /*f4a0*/  MOV R124, 0xf4c0 ;  /* 0x0000f4c0007c7802 */ /* 0x000fe40000000f00 */
[----:B-1234-:R-:W-:Y:S05]  /*f4b0*/  CALL.REL.NOINC `($__internal_177_$__cuda_sm70_shflsync_down) ;  /* 0x00000a3000007944 */ /* 0x01efea0003c00000 */
[----:B0-----:R-:W-:Y:S01]  /*f4c0*/  HFMA2.MMA R126, -RZ, RZ, 0, 2.384185791015625e-07 ;  /* 0x00000004ff7e7435 */ /* 0x001fe200000001ff */
[----:B-1----:R-:W-:Y:S02]  /*f4d0*/  MOV R243, R234 ;  /* 0x000000ea00f37202 */ /* 0x002fe40000000f00 */
[----:B------:R-:W-:-:S02]  /*f4e0*/  MOV R129, R131 ;  /* 0x0000008300817202 */ /* 0x000fc40000000f00 */
[----:B------:R-:W-:Y:S02]  /*f4f0*/  MOV R127, 0x1f ;  /* 0x0000001f007f7802 */ /* 0x000fe40000000f00 */
[----:B------:R-:W-:Y:S02]  /*f500*/  MOV R234, 0xffffffff ;  /* 0xffffffff00ea7802 */ /* 0x000fe40000000f00 */
[----:B------:R-:W-:Y:S02]  /*f510*/  MOV R124, 0xf530 ;  /* 0x0000f530007c7802 */ /* 0x000fe40000000f00 */
[----:B------:R-:W-:Y:S05]  /*f520*/  CALL.REL.NOINC `($__internal_177_$__cuda_sm70_shflsync_down) ;  /* 0x000009c000007944 */ /* 0x000fea0003c00000 */
[----:B0-----:R-:W-:Y:S01]  /*f530*/  HFMA2.MMA R126, -RZ, RZ, 0, 2.384185791015625e-07 ;  /* 0x00000004ff7e7435 */ /* 0x001fe200000001ff */
[----:B-1----:R-:W-:Y:S02]  /*f540*/  MOV R245, R234 ;  /* 0x000000ea00f57202 */ /* 0x002fe40000000f00 */
[----:B------:R-:W-:Y:S02]  /*f550*/  MOV R129, R130 ;  /* 0x0000008200817202 */ /* 0x000fe40000000f00 */
[----:B------:R-:W-:Y:S02]  /*f560*/  MOV R127, 0x1f ;  /* 0x0000001f007f7802 */ /* 0x000fe40000000f00 */
[----:B------:R-:W-:-:S02]  /*f570*/  MOV R234, 0xffffffff ;  /* 0xffffffff00ea7802 */ /* 0x000fc40000000f00 */
[----:B------:R-:W-:Y:S02]  /*f580*/  MOV R124, 0xf5a0 ;  /* 0x0000f5a0007c7802 */ /* 0x000fe40000000f00 */
[----:B------:R-:W-:Y:S05]  /*f590*/  CALL.REL.NOINC `($__internal_177_$__cuda_sm70_shflsync_down) ;  /* 0x0000095000007944 */ /* 0x000fea0003c00000 */
[----:B01----:R-:W-:Y:S05]  /*f5a0*/  BRA `(.L_x_7541) ;  /* 0xffff93a000007947 */ /* 0x003fea000383ffff */
.L_x_7450:
[----:B------:R-:W-:Y:S01]  /*f5b0*/  HFMA2.MMA R126, -RZ, RZ, 0, 4.76837158203125e-07 ;  /* 0x00000008ff7e7435 */ /* 0x000fe200000001ff */
[----:B------:R-:W-:Y:S02]  /*f5c0*/  MOV R129, R214 ;  /* 0x000000d600817202 */ /* 0x000fe40000000f00 */
[----:B------:R-:W-:Y:S02]  /*f5d0*/  MOV R127, 0x1f ;  /* 0x0000001f007f7802 */ /* 0x000fe40000000f00 */
[----:B0-----:R-:W-:Y:S02]  /*f5e0*/  MOV R234, 0xffffffff ;  /* 0xffffffff00ea7802 */ /* 0x001fe40000000f00 */
[----:B------:R-:W-:Y:S02]  /*f5f0*/  MOV R124, 0xf610 ;  /* 0x0000f610007c7802 */ /* 0x000fe40000000f00 */
[----:B-1234-:R-:W-:Y:S05]  /*f600*/  CALL.REL.NOINC `($__internal_177_$__cuda_sm70_shflsync_down) ;  /* 0x000008e000007944 */ /* 0x01efea0003c00000 */
[----:B0-----:R-:W-:Y:S01]  /*f610*/  HFMA2.MMA R126, -RZ, RZ, 0, 4.76837158203125e-07 ;  /* 0x00000008ff7e7435 */ /* 0x001fe200000001ff */
[----:B-1----:R-:W-:Y:S02]  /*f620*/  MOV R201, R234 ;  /* 0x000000ea00c97202 */ /* 0x002fe40000000f00 */
[----:B------:R-:W-:-:S02]  /*f630*/  MOV R129, R210 ;  /* 0x000000d200817202 */ /* 0x000fc40000000f00 */
[----:B------:R-:W-:Y:S02]  /*f640*/  MOV R127, 0x1f ;  /* 0x0000001f007f7802 */ /* 0x000fe40000000f00 */
[----:B------:R-:W-:Y:S02]  /*f650*/  MOV R234, 0xffffffff ;  /* 0xffffffff00ea7802 */ /* 0x000fe40000000f00 */
[----:B------:R-:W-:Y:S02]  /*f660*/  MOV R124, 0xf680 ;  /* 0x0000f680007c7802 */ /* 0x000fe40000000f00 */
[----:B------:R-:W-:Y:S05]  /*f670*/  CALL.REL.NOINC `($__internal_177_$__cuda_sm70_shflsync_down) ;  /* 0x0000087000007944 */ /* 0x000fea0003c00000 */
[----:B0-----:R-:W-:Y:S01]  /*f680*/  HFMA2.MMA R126, -RZ, RZ, 0, 4.76837158203125e-07 ;  /* 0x00000008ff7e7435 */ /* 0x001fe200000001ff */
[----:B-1----:R-:W-:Y:S02]  /*f690*/  MOV R243, R234 ;  /* 0x000000ea00f37202 */ /* 0x002fe40000000f00 */
[----:B------:R-:W-:Y:S02]  /*f6a0*/  MOV R129, R131 ;  /* 0x0000008300817202 */ /* 0x000fe40000000f00 */
[----:B------:R-:W-:Y:S02]  /*f6b0*/  MOV R127, 0x1f ;  /* 0x0000001f007f7802 */ /* 0x000fe40000000f00 */
[----:B------:R-:W-:-:S02]  /*f6c0*/  MOV R234, 0xffffffff ;  /* 0xffffffff00ea7802 */ /* 0x000fc40000000f00 */
[----:B------:R-:W-:Y:S02]  /*f6d0*/  MOV R124, 0xf6f0 ;  /* 0x0000f6f0007c7802 */ /* 0x000fe40000000f00 */
[----:B------:R-:W-:Y:S05]  /*f6e0*/  CALL.REL.NOINC `($__internal_177_$__cuda_sm70_shflsync_down) ;  /* 0x0000080000007944 */ /* 0x000fea0003c00000 */
[----:B0-----:R-:W-:Y:S01]  /*f6f0*/  HFMA2.MMA R126, -RZ, RZ, 0, 4.76837158203125e-07 ;  /* 0x00000008ff7e7435 */ /* 0x001fe200000001ff */
[----:B-1----:R-:W-:Y:S02]  /*f700*/  MOV R245, R234 ;  /* 0x000000ea00f57202 */ /* 0x002fe40000000f00 */
[----:B------:R-:W-:Y:S02]  /*f710*/  MOV R129, R130 ;  /* 0x0000008200817202 */ /* 0x000fe40000000f00 */
[----:B------:R-:W-:Y:S02]  /*f720*/  MOV R127, 0x1f ;  /* 0x0000001f007f7802 */ /* 0x000fe40000000f00 */
[----:B------:R-:W-:Y:S02]  /*f730*/  MOV R234, 0xffffffff ;  /* 0xffffffff00ea7802 */ /* 0x000fe40000000f00 */
[----:B------:R-:W-:Y:S02]  /*f740*/  MOV R124, 0xf760 ;  /* 0x0000f760007c7802 */ /* 0x000fe40000000f00 */
[----:B------:R-:W-:Y:S05]  /*f750*/  CALL.REL.NOINC `($__internal_177_$__cuda_sm70_shflsync_down) ;  /* 0x0000079000007944 */ /* 0x000fea0003c00000 */
[----:B01----:R-:W-:Y:S05]  /*f760*/  BRA `(.L_x_7542) ;  /* 0xffff933000007947 */ /* 0x003fea000383ffff */
.L_x_7453:
[----:B------:R-:W-:Y:S01]  /*f770*/  HFMA2.MMA R126, -RZ, RZ, 0, 9.5367431640625e-07 ;  /* 0x00000010ff7e7435 */ /* 0x000fe200000001ff */
[----:B------:R-:W-:-:S02]  /*f780*/  MOV R129, R214 ;  /* 0x000000d600817202 */ /* 0x000fc40000000f00 */
[----:B------:R-:W-:Y:S02]  /*f790*/  MOV R127, 0x1f ;  /* 0x0000001f007f7802 */ /* 0x000fe40000000f00 */
[----:B0-----:R-:W-:Y:S02]  /*f7a0*/  MOV R234, 0xffffffff ;  /* 0xffffffff00ea7802 */ /* 0x001fe40000000f00 */
[----:B------:R-:W-:Y:S02]  /*f7b0*/  MOV R124, 0xf7d0 ;  /* 0x0000f7d0007c7802 */ /* 0x000fe40000000f00 */
[----:B-1234-:R-:W-:Y:S05]  /*f7c0*/  CALL.REL.NOINC `($__internal_177_$__cuda_sm70_shflsync_down) ;  /* 0x0000072000007944 */ /* 0x01efea0003c00000 */
[----:B-1----:R-:W-:Y:S01]  /*f7d0*/  MOV R201, R234 ;  /* 0x000000ea00c97202 */ /* 0x002fe20000000f00 */
[----:B0-----:R-:W-:Y:S05]  /*f7e0*/  BRA `(.L_x_7543) ;  /* 0xffff93d000007947 */ /* 0x001fea000383ffff */
.L_x_7454:
[----:B------:R-:W-:Y:S01]  /*f7f0*/  HFMA2.MMA R126, -RZ, RZ, 0, 9.5367431640625e-07 ;  /* 0x00000010ff7e7435 */ /* 0x000fe200000001ff */
[----:B------:R-:W-:Y:S02]  /*f800*/  MOV R129, R210 ;  /* 0x000000d200817202 */ /* 0x000fe40000000f00 */
[----:B------:R-:W-:Y:S02]  /*f810*/  MOV R127, 0x1f ;  /* 0x0000001f007f7802 */ /* 0x000fe40000000f00 */
[----:B0-----:R-:W-:-:S02]  /*f820*/  MOV R234, 0xffffffff ;  /* 0xffffffff00ea7802 */ /* 0x001fc40000000f00 */
[----:B------:R-:W-:Y:S02]  /*f830*/  MOV R124, 0xf850 ;  /* 0x0000f850007c7802 */ /* 0x000fe40000000f00 */
[----:B-1234-:R-:W-:Y:S05]  /*f840*/  CALL.REL.NOINC `($__internal_177_$__cuda_sm70_shflsync_down) ;  /* 0x000006a000007944 */ /* 0x01efea0003c00000 */
[----:B0-----:R-:W-:Y:S01]  /*f850*/  HFMA2.MMA R126, -RZ, RZ, 0, 9.5367431640625e-07 ;  /* 0x00000010ff7e7435 */ /* 0x001fe200000001ff */
[----:B-1----:R-:W-:Y:S02]  /*f860*/  MOV R243, R234 ;  /* 0x000000ea00f37202 */ /* 0x002fe40000000f00 */
[----:B------:R-:W-:Y:S02]  /*f870*/  MOV R129, R131 ;  /* 0x0000008300817202 */ /* 0x000fe40000000f00 */
[----:B------:R-:W-:Y:S02]  /*f880*/  MOV R127, 0x1f ;  /* 0x0000001f007f7802 */ /* 0x000fe40000000f00 */
[----:B------:R-:W-:Y:S02]  /*f890*/  MOV R234, 0xffffffff ;  /* 0xffffffff00ea7802 */ /* 0x000fe40000000f00 */
[----:B------:R-:W-:Y:S02]  /*f8a0*/  MOV R124, 0xf8c0 ;  /* 0x0000f8c0007c7802 */ /* 0x000fe40000000f00 */
[----:B------:R-:W-:Y:S05]  /*f8b0*/  CALL.REL.NOINC `($__internal_177_$__cuda_sm70_shflsync_down) ;  /* 0x0000063000007944 */ /* 0x000fea0003c00000 */
[----:B0-----:R-:W-:Y:S01]  /*f8c0*/  HFMA2.MMA R126, -RZ, RZ, 0, 9.5367431640625e-07 ;  /* 0x00000010ff7e7435 */ /* 0x001fe200000001ff */
[----:B-1----:R-:W-:-:S02]  /*f8d0*/  MOV R245, R234 ;  /* 0x000000ea00f57202 */ /* 0x002fc40000000f00 */
[----:B------:R-:W-:Y:S02]  /*f8e0*/  MOV R129, R130 ;  /* 0x0000008200817202 */ /* 0x000fe40000000f00 */
[----:B------:R-:W-:Y:S02]  /*f8f0*/  MOV R127, 0x1f ;  /* 0x0000001f007f7802 */ /* 0x000fe40000000f00 */
[----:B------:R-:W-:Y:S02]  /*f900*/  MOV R234, 0xffffffff ;  /* 0xffffffff00ea7802 */ /* 0x000fe40000000f00 */
[----:B------:R-:W-:Y:S02]  /*f910*/  MOV R124, 0xf930 ;  /* 0x0000f930007c7802 */ /* 0x000fe40000000f00 */
[----:B------:R-:W-:Y:S05]  /*f920*/  CALL.REL.NOINC `($__internal_177_$__cuda_sm70_shflsync_down) ;  /* 0x000005c000007944 */ /* 0x000fea0003c00000 */
[----:B01----:R-:W-:Y:S05]  /*f930*/  BRA `(.L_x_7544) ;  /* 0xffff92c000007947 */ /* 0x003fea000383ffff */
.L_x_7457:
[----:B------:R-:W-:Y:S01]  /*f940*/  HFMA2.MMA R125, -RZ, RZ, 0, 0 ;  /* 0x00000000ff7d7435 */ /* 0x000fe200000001ff */
[----:B------:R-:W-:Y:S02]  /*f950*/  MOV R127, R214 ;  /* 0x000000d6007f7202 */ /* 0x000fe40000000f00 */
[----:B------:R-:W-:Y:S02]  /*f960*/  MOV R126, 0x1f ;  /* 0x0000001f007e7802 */ /* 0x000fe40000000f00 */
[----:B------:R-:W-:-:S02]  /*f970*/  MOV R124, 0xffffffff ;  /* 0xffffffff007c7802 */ /* 0x000fc40000000f00 */
[----:B------:R-:W-:Y:S02]  /*f980*/  MOV R128, 0xf9a0 ;  /* 0x0000f9a000807802 */ /* 0x000fe40000000f00 */
[----:B01234-:R-:W-:Y:S05]  /*f990*/  CALL.REL.NOINC `($__internal_178_$__cuda_sm70_shflsync_idx_p) ;  /* 0x0000059000007944 */ /* 0x01ffea0003c00000 */
        /* <DEDUP_REMOVED lines=21> */
[----:B0-----:R-:W-:Y:S01]  /*faf0*/  HFMA2.MMA R126, -RZ, RZ, 0, 5.9604644775390625e-08 ;  /* 0x00000001ff7e7435 */ /* 0x001fe200000001ff */
[----:B-1----:R-:W-:Y:S02]  /*fb00*/  MOV R200, R125 ;  /* 0x0000007d00c87202 */ /* 0x002fe40000000f00 */
[----:B------:R-:W-:Y:S02]  /*fb10*/  MOV R129, R214 ;  /* 0x000000d600817202 */ /* 0x000fe40000000f00 */
[----:B------:R-:W-:Y:S02]  /*fb20*/  MOV R127, 0x1f ;  /* 0x0000001f007f7802 */ /* 0x000fe40000000f00 */
[----:B------:R-:W-:Y:S02]  /*fb30*/  MOV R234, 0xffffffff ;  /* 0xffffffff00ea7802 */ /* 0x000fe40000000f00 */
[----:B------:R-:W-:Y:S02]  /*fb40*/  MOV R124, 0xfb60 ;  /* 0x0000fb60007c7802 */ /* 0x000fe40000000f00 */
[----:B------:R-:W-:Y:S05]  /*fb50*/  CALL.REL.NOINC `($__internal_177_$__cuda_sm70_shflsync_down) ;  /* 0x0000039000007944 */ /* 0x000fea0003c00000 */
[----:B0-----:R-:W-:Y:S01]  /*fb60*/  HFMA2.MMA R126, -RZ, RZ, 0, 5.9604644775390625e-08 ;  /* 0x00000001ff7e7435 */ /* 0x001fe200000001ff */
[----:B-1----:R-:W-:-:S02]  /*fb70*/  MOV R230, R234 ;  /* 0x000000ea00e67202 */ /* 0x002fc40000000f00 */
[----:B------:R-:W-:Y:S02]  /*fb80*/  MOV R129, R210 ;  /* 0x000000d200817202 */ /* 0x000fe40000000f00 */
[----:B------:R-:W-:Y:S02]  /*fb90*/  MOV R127, 0x1f ;  /* 0x0000001f007f7802 */ /* 0x000fe40000000f00 */
[----:B------:R-:W-:Y:S02]  /*fba0*/  MOV R234, 0xffffffff ;  /* 0xffffffff00ea7802 */ /* 0x000fe40000000f00 */
[----:B------:R-:W-:Y:S02]  /*fbb0*/  MOV R124, 0xfbd0 ;  /* 0x0000fbd0007c7802 */ /* 0x000fe40000000f00 */
[----:B------:R-:W-:Y:S05]  /*fbc0*/  CALL.REL.NOINC `($__internal_177_$__cuda_sm70_shflsync_down) ;  /* 0x0000032000007944 */ /* 0x000fea0003c00000 */
[----:B0-----:R-:W-:Y:S01]  /*fbd0*/  HFMA2.MMA R126, -RZ, RZ, 0, 5.9604644775390625e-08 ;  /* 0x00000001ff7e7435 */ /* 0x001fe200000001ff */
[----:B-1----:R-:W-:Y:S02]  /*fbe0*/  MOV R232, R234 ;  /* 0x000000ea00e87202 */ /* 0x002fe40000000f00 */
[----:B------:R-:W-:Y:S02]  /*fbf0*/  MOV R129, R131 ;  /* 0x0000008300817202 */ /* 0x000fe40000000f00 */
[----:B------:R-:W-:-:S02]  /*fc00*/  MOV R127, 0x1f ;  /* 0x0000001f007f7802 */ /* 0x000fc40000000f00 */
[----:B------:R-:W-:Y:S02]  /*fc10*/  MOV R234, 0xffffffff ;  /* 0xffffffff00ea7802 */ /* 0x000fe40000000f00 */
[----:B------:R-:W-:Y:S02]  /*fc20*/  MOV R124, 0xfc40 ;  /* 0x0000fc40007c7802 */ /* 0x000fe40000000f00 */
[----:B------:R-:W-:Y:S05]  /*fc30*/  CALL.REL.NOINC `($__internal_177_$__cuda_sm70_shflsync_down) ;  /* 0x000002b000007944 */ /* 0x000fea0003c00000 */
[----:B0-----:R-:W-:Y:S01]  /*fc40*/  HFMA2.MMA R126, -RZ, RZ, 0, 5.9604644775390625e-08 ;  /* 0x00000001ff7e7435 */ /* 0x001fe200000001ff */
[----:B-1----:R-:W-:Y:S02]  /*fc50*/  MOV R218, R234 ;  /* 0x000000ea00da7202 */ /* 0x002fe40000000f00 */
[----:B------:R-:W-:Y:S02]  /*fc60*/  MOV R129, R130 ;  /* 0x0000008200817202 */ /* 0x000fe40000000f00 */
[----:B------:R-:W-:Y:S02]  /*fc70*/  MOV R127, 0x1f ;  /* 0x0000001f007f7802 */ /* 0x000fe40000000f00 */
[----:B------:R-:W-:Y:S02]  /*fc80*/  MOV R234, 0xffffffff ;  /* 0xffffffff00ea7802 */ /* 0x000fe40000000f00 */
[----:B------:R-:W-:-:S02]  /*fc90*/  MOV R124, 0xfcb0 ;  /* 0x0000fcb0007c7802 */ /* 0x000fc40000000f00 */
[----:B------:R-:W-:Y:S05]  /*fca0*/  CALL.REL.NOINC `($__internal_177_$__cuda_sm70_shflsync_down) ;  /* 0x0000024000007944 */ /* 0x000fea0003c00000 */
        /* <DEDUP_REMOVED lines=12> */
[----:B-1----:R-:W-:Y:S05]  /*fd70*/  CALL.REL.NOINC `($__internal_178_$__cuda_sm70_shflsync_idx_p) ;  /* 0x000001b000007944 */ /* 0x002fea0003c00000 */
        /* <DEDUP_REMOVED lines=21> */
[----:B01----:R-:W-:Y:S01]  /*fed0*/  MOV R127, R125 ;  /* 0x0000007d007f7202 */ /* 0x003fe20000000f00 */
[----:B------:R-:W-:Y:S05]  /*fee0*/  BRA `(.L_x_7545) ;  /* 0xffff8f3000007947 */ /* 0x000fea000383ffff */
        .weak           $__internal_177_$__cuda_sm70_shflsync_down
        .type           $__internal_177_$__cuda_sm70_shflsync_down,@function
        .size           $__internal_177_$__cuda_sm70_shflsync_down,($__internal_178_$__cuda_sm70_shflsync_idx_p - $__internal_177_$__cuda_sm70_shflsync_down)
$__internal_177_$__cuda_sm70_shflsync_down:
[----:B------:R-:W-:Y:S01]  /*fef0*/  HFMA2.MMA R125, -RZ, RZ, 0, 0 ;  /* 0x00000000ff7d7435 */ /* 0x000fe200000001ff */
[----:B------:R-:W-:Y:S04]  /*ff00*/  WARPSYNC R234 ;  /* 0x000000ea00007348 */ /* 0x000fe80003800000 */
[----:B------:R0:W1:Y:S01]  /*ff10*/  SHFL.DOWN PT, R234, R129, R126, R127 ;  /* 0x0800007e81ea7389 */ /* 0x00006200000e007f */
[----:B------:R-:W-:Y:S05]  /*ff20*/  RET.REL.NODEC R124 `(_Z25selective_scan_bwd_kernelI32Selective_Scan_bwd_kernel_traitsILi64ELi16ELb1ELb1ELb0ELb1ELb1EfN3c107complexIfEEEEv12SSMParamsBwd) ;  /* 0xffff00d07c007950 */ /* 0x000fea0003c3ffff */
        .weak           $__internal_178_$__cuda_sm70_shflsync_idx_p
        .type           $__internal_178_$__cuda_sm70_shflsync_idx_p,@function
        .size           $__internal_178_$__cuda_sm70_shflsync_idx_p,($__internal_179_$__cuda_sm70_shflsync_up - $__internal_178_$__cuda_sm70_shflsync_idx_p)
$__internal_178_$__cuda_sm70_shflsync_idx_p:
[----:B------:R-:W-:Y:S01]  /*ff30*/  MOV R129, 0x0 ;  /* 0x0000000000817802 */ /* 0x000fe20000000f00 */
[----:B------:R-:W-:Y:S04]  /*ff40*/  WARPSYNC R124 ;  /* 0x0000007c00007348 */ /* 0x000fe80003800000 */
[----:B------:R0:W1:Y:S01]  /*ff50*/  SHFL.IDX PT, R125, R127, R125, R126 ;  /* 0x0000007d7f7d7389 */ /* 0x00006200000e007e */
[----:B------:R-:W-:Y:S05]  /*ff60*/  RET.REL.NODEC R128 `(_Z25selective_scan_bwd_kernelI32Selective_Scan_bwd_kernel_traitsILi64ELi16ELb1ELb1ELb0ELb1ELb1EfN3c107complexIfEEEEv12SSMParamsBwd) ;  /* 0xffff009080007950 */ /* 0x000fea0003c3ffff */
        .weak           $__internal_179_$__cuda_sm70_shflsync_up
        .type           $__internal_179_$__cuda_sm70_shflsync_up,@function
        .size           $__internal_179_$__cuda_sm70_shflsync_up,(.L_x_14614 - $__internal_179_$__cuda_sm70_shflsync_up)
$__internal_179_$__cuda_sm70_shflsync_up:
[----:B------:R-:W-:Y:S01]  /*ff70*/  HFMA2.MMA R125, -RZ, RZ, 0, 0 ;  /* 0x00000000ff7d7435 */ /* 0x000fe200000001ff */
[----:B------:R-:W-:Y:S04]  /*ff80*/  WARPSYNC R129 ;  /* 0x0000008100007348 */ /* 0x000fe80003800000 */
[----:B------:R0:W1:Y:S01]  /*ff90*/  SHFL.UP PT, R129, R234, R127, R232 ;  /* 0x0400007fea817389 */ /* 0x00006200000e00e8 */
[----:B------:R-:W-:Y:S05]  /*ffa0*/  RET.REL.NODEC R124 `(_Z25selective_scan_bwd_kernelI32Selective_Scan_bwd_kernel_traitsILi64ELi16ELb1ELb1ELb0ELb1ELb1EfN3c107complexIfEEEEv12SSMParamsBwd) ;  /* 0xffff00507c007950 */ /* 0x000fea0003c3ffff */
.L_x_7546:
        /* <DEDUP_REMOVED lines=13> */
.L_x_14614:


//--------------------- .text._Z25selective_scan_bwd_kernelI32Selective_Scan_bwd_kernel_traitsILi64ELi16ELb1ELb1ELb1ELb0ELb0EfN3c107complexIfEEEEv12SSMParamsBwd --------------------------
	.section	.text._Z25selective_scan_bwd_kernelI32Selective_Scan_bwd_kernel_traitsILi64ELi16ELb1ELb1ELb1ELb0ELb0EfN3c107complexIfEEEEv12SSMParamsBwd,"ax",@progbits
	.sectioninfo	@"SHI_REGISTERS=254"
	.align	128
        .global         _Z25selective_scan_bwd_kernelI32Selective_Scan_bwd_kernel_traitsILi64ELi16ELb1ELb1ELb1ELb0ELb0EfN3c107complexIfEEEEv12SSMParamsBwd
        .type           _Z25selective_scan_bwd_kernelI32Selective_Scan_bwd_kernel_traitsILi64ELi16ELb1ELb1ELb1ELb0ELb0EfN3c107complexIfEEEEv12SSMParamsBwd,@function
        .size           _Z25selective_scan_bwd_kernelI32Selective_Scan_bwd_kernel_traitsILi64ELi16ELb1ELb1ELb1ELb0ELb0EfN3c107complexIfEEEEv12SSMParamsBwd,(.L_x_14617 - _Z25selective_scan_bwd_kernelI32Selective_Scan_bwd_kernel_traitsILi64ELi16ELb1ELb1ELb1ELb0ELb0EfN3c107complexIfEEEEv12SSMParamsBwd)
        .other          _Z25selective_scan_bwd_kernelI32Selective_Scan_bwd_kernel_traitsILi64ELi16ELb1ELb1ELb1ELb0ELb0EfN3c107complexIfEEEEv12SSMParamsBwd,@"STO_CUDA_ENTRY STV_DEFAULT"
_Z25selective_scan_bwd_kernelI32Selective_Scan_bwd_kernel_traitsILi64ELi16ELb1ELb1ELb1ELb0ELb0EfN3c107complexIfEEEEv12SSMParamsBwd:
.text._Z25selective_scan_bwd_kernelI32Selective_Scan_bwd_kernel_traitsILi64ELi16ELb1ELb1ELb1ELb0ELb0EfN3c107complexIfEEEEv12SSMParamsBwd:
        /* <DEDUP_REMOVED lines=174> */
[----:B------:R-:W-:Y:S02]  /*0ae0*/  UMOV UR24, UR35 ;  /* 0x0000002300187c82 */ /* 0x000fe40008000000 */
[----:B------:R-:W-:Y:S01]  /*0af0*/  UMOV UR6, URZ ;  /* 0x0000003f00067c82 */ /* 0x000fe20008000000 */
[----:B---3--:R-:W-:-:S04]  /*0b00*/  SHF.R.S32.HI R0, RZ, 0x1f, R183 ;  /* 0x0000001fff007819 */ /* 0x008fc800000114b7 */
[----:B------:R-:W-:-:S04]  /*0b10*/  LEA.HI R0, R0, R183, RZ, 0x5 ;  /* 0x000000b700007211 */ /* 0x000fc800078f28ff */
[----:B----4-:R-:W-:Y:S02]  /*0b20*/  SHF.R.S32.HI R181, RZ, 0x5, R0 ;  /* 0x00000005ffb57819 */ /* 0x010fe40000011400 */
.L_x_7651:
[----:B------:R-:W-:Y:S01]  /*0b30*/  BAR.SYNC.DEFER_BLOCKING 0x0 ;  /* 0x0000000000007b1d */ /* 0x000fe20000010000 */
[----:B------:R-:W-:Y:S02]  /*0b40*/  SHF.L.U32 R0, R183, 0x2, RZ ;  /* 0x00000002b7007819 */ /* 0x000fe400000006ff */
[----:B0-----:R-:W-:Y:S02]  /*0b50*/  MOV R2, UR17 ;  /* 0x0000001100027c02 */ /* 0x001fe40008000f00 */
        /* <DEDUP_REMOVED lines=97> */
.L_x_7548:
        /* <DEDUP_REMOVED lines=27> */
.L_x_7650:
        /* <DEDUP_REMOVED lines=51> */
[C---:B------:R-:W-:Y:S02]  /*1650*/  IADD3 R48, R55.reuse, 0x60, RZ ;  /* 0x0000006037307810 */ /* 0x040fe40007ffe0ff */
[CC--:B------:R-:W-:Y:S02]  /*1660*/  LEA.HI.SX32 R28, R55.reuse, R55.reuse, 0x1b ;  /* 0x00000037371c7211 */ /* 0x0c0fe400078fdaff */
[----:B------:R-:W-:Y:S02]  /*1670*/  LEA.HI.SX32 R29, R0, R55, 0x1b ;  /* 0x00000037001d7211 */ /* 0x000fe400078fdaff */
        /* <DEDUP_REMOVED lines=19> */
[----:B------:R2:W-:Y:S04]  /*17b0*/  STS.128 [R148.X16+0xc00], R40 ;  /* 0x000c002894007388 */ /* 0x0005e8000000cc00 */
        /* <DEDUP_REMOVED lines=17> */
[----:B------:R-:W-:Y:S01]  /*18d0*/  MOV R42, UR16 ;  /* 0x00000010002a7c02 */ /* 0x000fe20008000f00 */
[----:B------:R-:W-:Y:S01]  /*18e0*/  FADD.FTZ R206, R124, UR5 ;  /* 0x000000057cce7e21 */ /* 0x000fe20008010000 */
[----:B------:R-:W-:Y:S01]  /*18f0*/  ULEA.HI UR35, UR34, UR34, URZ, 0x1 ;  /* 0x0000002222237291 */ /* 0x000fe2000f8f083f */
[----:B------:R-:W-:Y:S01]  /*1900*/  FADD.FTZ R204, R125, UR5 ;  /* 0x000000057dcc7e21 */ /* 0x000fe20008010000 */
[----:B------:R-:W0:Y:S01]  /*1910*/  R2UR UR44, R2 ;  /* 0x00000000022c73c2 */ /* 0x000e2200000e0000 */
[----:B------:R-:W-:Y:S01]  /*1920*/  FADD.FTZ R198, R126, UR5 ;  /* 0x000000057ec67e21 */ /* 0x000fe20008010000 */
[----:B------:R-:W-:Y:S01]  /*1930*/  ISETP.LT.OR P0, PT, R42, 0x2, P0 ;  /* 0x000000022a00780c */ /* 0x000fe20000701670 */
[----:B------:R-:W-:Y:S01]  /*1940*/  FADD.FTZ R193, R127, UR5 ;  /* 0x000000057fc17e21 */ /* 0x000fe20008010000 */
[----:B------:R-:W-:Y:S01]  /*1950*/  ULOP3.LUT UR35, UR35, 0xfffffe, URZ, 0xc0, !UPT ;  /* 0x00fffffe23237892 */ /* 0x000fe2000f8ec03f */
[----:B------:R-:W-:Y:S01]  /*1960*/  FADD.FTZ R192, R120, UR5 ;  /* 0x0000000578c07e21 */ /* 0x000fe20008010000 */
[----:B------:R-:W-:Y:S01]  /*1970*/  ISETP.NE.AND P1, PT, R183, RZ, PT ;  /* 0x000000ffb700720c */ /* 0x000fe20003f25270 */
[----:B------:R-:W-:Y:S01]  /*1980*/  FADD.FTZ R191, R121, UR5 ;  /* 0x0000000579bf7e21 */ /* 0x000fe20008010000 */
[----:B------:R-:W-:Y:S01]  /*1990*/  UIADD3 UR35, UR34, -UR35, URZ ;  /* 0x8000002322237290 */ /* 0x000fe2000fffe03f */
[----:B------:R-:W-:Y:S01]  /*19a0*/  FADD.FTZ R190, R122, UR5 ;  /* 0x000000057abe7e21 */ /* 0x000fe20008010000 */
[----:B------:R-:W-:Y:S01]  /*19b0*/  HFMA2.MMA R42, -RZ, RZ, 0, 1.52587890625e-05 ;  /* 0x00000100ff2a7435 */ /* 0x000fe200000001ff */
[----:B------:R-:W-:Y:S01]  /*19c0*/  FADD.FTZ R189, R123, UR5 ;  /* 0x000000057bbd7e21 */ /* 0x000fe20008010000 */
[----:B------:R-:W-:Y:S01]  /*19d0*/  IADD3 R44, R183, 0x200, RZ ;  /* 0x00000200b72c7810 */ /* 0x000fe20007ffe0ff */
[----:B------:R-:W-:-:S02]  /*19e0*/  FADD.FTZ R188, R116, UR5 ;  /* 0x0000000574bc7e21 */ /* 0x000fc40008010000 */
[----:B------:R-:W-:Y:S02]  /*19f0*/  IMAD R55, R182, 0x7, R55 ;  /* 0x00000007b6377824 */ /* 0x000fe400078e0237 */
[----:B-1----:R-:W-:Y:S02]  /*1a00*/  FMUL.FTZ R0, R220, UR45 ;  /* 0x0000002ddc007c20 */ /* 0x002fe40008410000 */
[----:B------:R-:W-:Y:S01]  /*1a10*/  FADD.FTZ R186, R117, UR5 ;  /* 0x0000000575ba7e21 */ /* 0x000fe20008010000 */
[C---:B------:R-:W-:Y:S01]  /*1a20*/  IADD3 R43, R55.reuse, 0x3, RZ ;  /* 0x00000003372b7810 */ /* 0x040fe20007ffe0ff */
[----:B------:R-:W-:Y:S01]  /*1a30*/  FMUL.RZ R40, R0, 0.15915493667125701904 ;  /* 0x3e22f98300287820 */ /* 0x000fe2000040c000 */
[C---:B------:R-:W-:Y:S01]  /*1a40*/  IADD3 R45, R55.reuse, 0x4, RZ ;  /* 0x00000004372d7810 */ /* 0x040fe20007ffe0ff */
[----:B------:R-:W-:Y:S01]  /*1a50*/  FMUL.FTZ R0, R218, UR45 ;  /* 0x0000002dda007c20 */ /* 0x000fe20008410000 */
[----:B0-----:R-:W-:Y:S01]  /*1a60*/  MOV R197, UR44 ;  /* 0x0000002c00c57c02 */ /* 0x001fe20008000f00 */
[----:B------:R-:W-:Y:S01]  /*1a70*/  MUFU.SIN R179, R40 ;  /* 0x0000002800b37308 */ /* 0x000fe20000000400 */
[C---:B------:R-:W-:Y:S01]  /*1a80*/  IADD3 R47, R55.reuse, 0x5, RZ ;  /* 0x00000005372f7810 */ /* 0x040fe20007ffe0ff */
[----:B------:R-:W-:Y:S01]  /*1a90*/  FMUL.RZ R41, R0, 0.15915493667125701904 ;  /* 0x3e22f98300297820 */ /* 0x000fe2000040c000 */
[C---:B------:R-:W-:Y:S01]  /*1aa0*/  IADD3 R227, R55.reuse, 0x7, RZ ;  /* 0x0000000737e37810 */ /* 0x040fe20007ffe0ff */
[----:B------:R-:W-:Y:S01]  /*1ab0*/  FMUL.FTZ R0, R214, UR45 ;  /* 0x0000002dd6007c20 */ /* 0x000fe20008410000 */
[----:B------:R-:W-:Y:S01]  /*1ac0*/  LEA.HI.SX32 R150, R55, R55, 0x1b ;  /* 0x0000003737967211 */ /* 0x000fe200078fdaff */
[----:B------:R-:W-:-:S02]  /*1ad0*/  FMUL.FTZ R197, R197, 1.4426950216293334961 ;  /* 0x3fb8aa3bc5c57820 */ /* 0x000fc40000410000 */
[----:B------:R-:W-:Y:S01]  /*1ae0*/  FMUL.RZ R3, R0, 0.15915493667125701904 ;  /* 0x3e22f98300037820 */ /* 0x000fe2000040c000 */
[----:B------:R0:W-:Y:S01]  /*1af0*/  MUFU.COS R178, R40 ;  /* 0x0000002800b27308 */ /* 0x0001e20000000000 */
[----:B------:R-:W-:Y:S01]  /*1b00*/  FMUL.FTZ R0, R212, UR45 ;  /* 0x0000002dd4007c20 */ /* 0x000fe20008410000 */
[----:B------:R-:W1:Y:S01]  /*1b10*/  LDS.128 R80, [R150.X16] ;  /* 0x0000000096507984 */ /* 0x000e62000000cc00 */
[----:B------:R-:W-:-:S04]  /*1b20*/  FADD.FTZ R184, R118, UR5 ;  /* 0x0000000576b87e21 */ /* 0x000fc80008010000 */
[----:B------:R-:W-:Y:S01]  /*1b30*/  FMUL.FTZ R226, R184, UR45 ;  /* 0x0000002db8e27c20 */ /* 0x000fe20008410000 */
[----:B------:R-:W-:Y:S01]  /*1b40*/  MUFU.SIN R224, R41 ;  /* 0x0000002900e07308 */ /* 0x000fe20000000400 */
[----:B0-----:R-:W-:Y:S02]  /*1b50*/  FMUL.RZ R40, R0, 0.15915493667125701904 ;  /* 0x3e22f98300287820 */ /* 0x001fe4000040c000 */
        /* <DEDUP_REMOVED lines=38> */
[----:B------:R-:W-:Y:S01]  /*1dc0*/  @!P0 IADD3 R2, R0, -0x2, RZ ;  /* 0xfffffffe00028810 */ /* 0x000fe20007ffe0ff */
[----:B------:R-:W-:Y:S01]  /*1dd0*/  FMUL.FTZ R0, R186, UR45 ;  /* 0x0000002dba007c20 */ /* 0x000fe20008410000 */
[----:B------:R0:W-:Y:S03]  /*1de0*/  MUFU.COS R202, R41 ;  /* 0x0000002900ca7308 */ /* 0x0001e60000000000 */
[----:B------:R-:W-:-:S05]  /*1df0*/  FMUL.RZ R52, R0, 0.15915493667125701904 ;  /* 0x3e22f98300347820 */ /* 0x000fca000040c000 */
[----:B------:R-:W-:Y:S01]  /*1e00*/  MUFU.SIN R199, R3 ;  /* 0x0000000300c77308 */ /* 0x000fe20000000400 */
[----:B0-----:R-:W-:-:S05]  /*1e10*/  MOV R41, c[0x0][0x16c] ;  /* 0x00005b0000297a02 */ /* 0x001fca0000000f00 */
[----:B------:R-:W-:Y:S01]  /*1e20*/  @!P0 IMAD R46, R2, R41, UR7 ;  /* 0x00000007022e8e24 */ /* 0x000fe2000f8e0229 */
[----:B------:R-:W-:Y:S01]  /*1e30*/  IADD3 R41, R55, 0x2, RZ ;  /* 0x0000000237297810 */ /* 0x000fe20007ffe0ff */
[----:B------:R0:W-:Y:S08]  /*1e40*/  MUFU.COS R200, R3 ;  /* 0x0000000300c87308 */ /* 0x0001f00000000000 */
[----:B------:R-:W-:Y:S01]  /*1e50*/  MUFU.SIN R194, R40 ;  /* 0x0000002800c27308 */ /* 0x000fe20000000400 */
[----:B0-----:R-:W-:-:S05]  /*1e60*/  MOV R3, UR35 ;  /* 0x0000002300037c02 */ /* 0x001fca0008000f00 */
[----:B------:R-:W-:Y:S01]  /*1e70*/  @!P1 IMAD R44, R3, R42, UR7 ;  /* 0x00000007032c9e24 */ /* 0x000fe2000f8e022a */
[----:B------:R-:W-:Y:S01]  /*1e80*/  LEA R42, R182, R49, 0x3 ;  /* 0x00000031b62a7211 */ /* 0x000fe200078e18ff */
[----:B------:R0:W-:Y:S01]  /*1e90*/  MUFU.COS R195, R40 ;  /* 0x0000002800c37308 */ /* 0x0001e20000000000 */
[----:B------:R-:W-:Y:S02]  /*1ea0*/  IADD3 R3, R55, 0x1, RZ ;  /* 0x0000000137037810 */ /* 0x000fe40007ffe0ff */
[-C--:B------:R-:W-:Y:S01]  /*1eb0*/  LEA.HI.SX32 R156, R41, R42.reuse, 0x1b ;  /* 0x0000002a299c7211 */ /* 0x080fe200078fdaff */
[-C--:B------:R-:W-:Y:S01]  /*1ec0*/  FMUL.FTZ R41, R220, R197.reuse ;  /* 0x000000c5dc297220 */ /* 0x080fe20000410000 */
[----:B------:R-:W-:Y:S02]  /*1ed0*/  IADD3 R49, R55, 0x6, RZ ;  /* 0x0000000637317810 */ /* 0x000fe40007ffe0ff */
[-C--:B------:R-:W-:Y:S01]  /*1ee0*/  LEA.HI.SX32 R152, R3, R42.reuse, 0x1b ;  /* 0x0000002a03987211 */ /* 0x080fe200078fdaff */
[----:B------:R-:W-:Y:S01]  /*1ef0*/  MUFU.SIN R0, R52 ;  /* 0x0000003400007308 */ /* 0x000fe20000000400 */
[-C--:B------:R-:W-:Y:S01]  /*1f00*/  LEA.HI.SX32 R160, R43, R42.reuse, 0x1b ;  /* 0x0000002a2ba07211 */ /* 0x080fe200078fdaff */
[----:B------:R-:W-:Y:S01]  /*1f10*/  LDS.128 R72, [R156.X16+0x20] ;  /* 0x000020009c487984 */ /* 0x000fe2000000cc00 */
[-C--:B------:R-:W-:Y:S01]  /*1f20*/  LEA.HI.SX32 R45, R45, R42.reuse, 0x1b ;  /* 0x0000002a2d2d7211 */ /* 0x080fe200078fdaff */
[-C--:B------:R-:W-:Y:S01]  /*1f30*/  FMUL.FTZ R43, R214, R197.reuse ;  /* 0x000000c5d62b7220 */ /* 0x080fe20000410000 */
[-C--:B0-----:R-:W-:Y:S01]  /*1f40*/  LEA.HI.SX32 R40, R47, R42.reuse, 0x1b ;  /* 0x0000002a2f287211 */ /* 0x081fe200078fdaff */
[----:B------:R-:W0:Y:S01]  /*1f50*/  LDS.128 R76, [R152.X16+0x10] ;  /* 0x00001000984c7984 */ /* 0x000e22000000cc00 */
[-C--:B------:R-:W-:Y:S01]  /*1f60*/  LEA.HI.SX32 R228, R49, R42.reuse, 0x1b ;  /* 0x0000002a31e47211 */ /* 0x080fe200078fdaff */
[----:B------:R-:W1:Y:S01]  /*1f70*/  MUFU.EX2 R41, R41 ;  /* 0x0000002900297308 */ /* 0x000e620000000800 */
[----:B------:R-:W-:Y:S01]  /*1f80*/  LEA.HI.SX32 R227, R227, R42, 0x1b ;  /* 0x0000002ae3e37211 */ /* 0x000fe200078fdaff */
[----:B------:R-:W0:Y:S01]  /*1f90*/  LDS.128 R68, [R160.X16+0x30] ;  /* 0x00003000a0447984 */ /* 0x000e22000000cc00 */
[----:B------:R-:W-:Y:S01]  /*1fa0*/  FMUL.FTZ R42, R218, R197 ;  /* 0x000000c5da2a7220 */ /* 0x000fe20000410000 */
[----:B------:R-:W-:-:S02]  /*1fb0*/  MOV R49, RZ ;  /* 0x000000ff00317202 */ /* 0x000fc40000000f00 */
[----:B------:R-:W0:Y:S02]  /*1fc0*/  LDS.128 R64, [R45.X16+0x40] ;  /* 0x000040002d407984 */ /* 0x000e24000000cc00 */
[----:B------:R1:W-:Y:S02]  /*1fd0*/  MUFU.COS R2, R52 ;  /* 0x0000003400027308 */ /* 0x0003e40000000000 */
[----:B------:R-:W0:Y:S04]  /*1fe0*/  LDS.128 R60, [R40.X16+0x50] ;  /* 0x00005000283c7984 */ /* 0x000e28000000cc00 */
[----:B------:R-:W0:Y:S01]  /*1ff0*/  LDS.128 R56, [R228.X16+0x60] ;  /* 0x00006000e4387984 */ /* 0x000e22000000cc00 */
[C---:B-1----:R-:W-:Y:S01]  /*2000*/  FMUL.FTZ R178, R41.reuse, R178 ;  /* 0x000000b229b27220 */ /* 0x042fe20000410000 */
[----:B------:R-:W1:Y:S02]  /*2010*/  MUFU.EX2 R229, R42 ;  /* 0x0000002a00e57308 */ /* 0x000e640000000800 */
[----:B------:R-:W0:Y:S01]  /*2020*/  LDS.128 R52, [R227.X16+0x70] ;  /* 0x00007000e3347984 */ /* 0x000e22000000cc00 */
[----:B------:R-:W-:-:S03]  /*2030*/  FMUL.FTZ R179, R41, R179 ;  /* 0x000000b329b37220 */ /* 0x000fc60000410000 */
[----:B----4-:R4:W-:Y:S02]  /*2040*/  STS.128 [R28.X16+0x2100], R24 ;  /* 0x002100181c007388 */ /* 0x0109e4000000cc00 */
[----:B------:R-:W-:Y:S02]  /*2050*/  MUFU.SIN R3, R226 ;  /* 0x000000e200037308 */ /* 0x000fe40000000400 */
[----:B------:R-:W-:Y:S04]  /*2060*/  STS.128 [R29.X16+0x2300], R20 ;  /* 0x002300141d007388 */ /* 0x000fe8000000cc00 */
[----:B------:R1:W-:Y:S04]  /*2070*/  STS.128 [R30.X16+0x2500], R16 ;  /* 0x002500101e007388 */ /* 0x0003e8000000cc00 */
[----:B------:R3:W-:Y:S04]  /*2080*/  STS.128 [R48.X16+0x2700], R12 ;  /* 0x0027000c30007388 */ /* 0x0007e8000000cc00 */
[----:B------:R0:W-:Y:S01]  /*2090*/  STS.128 [R50.X16+0x2900], R8 ;  /* 0x0029000832007388 */ /* 0x0001e2000000cc00 */
[----:B----4-:R4:W-:Y:S03]  /*20a0*/  MUFU.EX2 R27, R43 ;  /* 0x0000002b001b7308 */ /* 0x0109e60000000800 */
[----:B------:R0:W-:Y:S01]  /*20b0*/  STS.128 [R51.X16+0x2b00], R4 ;  /* 0x002b000433007388 */ /* 0x0001e2000000cc00 */
[----:B-1----:R-:W-:-:S03]  /*20c0*/  HFMA2.MMA R17, -RZ, RZ, 0, 9.5367431640625e-07 ;  /* 0x00000010ff117435 */ /* 0x002fc600000001ff */
[----:B--2---:R-:W-:Y:S01]  /*20d0*/  STS.128 [R148.X16+0x2d00], R32 ;  /* 0x002d002094007388 */ /* 0x004fe2000000cc00 */
[----:B---3--:R-:W-:-:S03]  /*20e0*/  HFMA2.MMA R48, -RZ, RZ, 1.875, 0 ;  /* 0x3f800000ff307435 */ /* 0x008fc600000001ff */
[----:B------:R-:W-:Y:S01]  /*20f0*/  STS.128 [R149.X16+0x2f00], R36 ;  /* 0x002f002495007388 */ /* 0x000fe2000000cc00 */
[----:B------:R-:W-:-:S06]  /*2100*/  NOP ;  /* 0x0000000000007918 */ /* 0x000fcc0000000000 */
[----:B0-----:R-:W-:Y:S01]  /*2110*/  SHF.L.U32 R8, R44, 0x3, RZ ;  /* 0x000000032c087819 */ /* 0x001fe200000006ff */
[----:B------:R-:W-:Y:S01]  /*2120*/  @!P0 IMAD.WIDE R4, R46, R17, UR28 ;  /* 0x0000001c2e048e25 */ /* 0x000fe2000f8e0211 */
[----:B------:R-:W-:Y:S01]  /*2130*/  LDS.128 R148, [R150.X16+0x2100] ;  /* 0x0021000096947984 */ /* 0x000fe2000000cc00 */
[----:B------:R-:W-:Y:S02]  /*2140*/  CS2R R50, SRZ ;  /* 0x0000000000327805 */ /* 0x000fe4000001ff00 */
[-C--:B------:R-:W-:Y:S01]  /*2150*/  FMUL.FTZ R6, R212, R197.reuse ;  /* 0x000000c5d4067220 */ /* 0x080fe20000410000 */
[----:B------:R-:W0:Y:S01]  /*2160*/  LDS.128 R152, [R152.X16+0x2110] ;  /* 0x0021100098987984 */ /* 0x000e22000000cc00 */
[----:B------:R-:W-:-:S03]  /*2170*/  FMUL.FTZ R7, R206, R197 ;  /* 0x000000c5ce077220 */ /* 0x000fc60000410000 */
[----:B------:R-:W1:Y:S01]  /*2180*/  LDS.128 R156, [R156.X16+0x2120] ;  /* 0x002120009c9c7984 */ /* 0x000e62000000cc00 */
[----:B------:R-:W2:Y:S03]  /*2190*/  MUFU.EX2 R6, R6 ;  /* 0x0000000600067308 */ /* 0x000ea60000000800 */
[----:B------:R-:W3:Y:S04]  /*21a0*/  LDS.128 R160, [R160.X16+0x2130] ;  /* 0x00213000a0a07984 */ /* 0x000ee8000000cc00 */
[----:B------:R-:W0:Y:S01]  /*21b0*/  LDS.128 R44, [R45.X16+0x2140] ;  /* 0x002140002d2c7984 */ /* 0x000e22000000cc00 */
[----:B------:R-:W0:Y:S03]  /*21c0*/  MUFU.EX2 R7, R7 ;  /* 0x0000000700077308 */ /* 0x000e260000000800 */
[----:B----4-:R-:W4:Y:S04]  /*21d0*/  LDS.128 R40, [R40.X16+0x2150] ;  /* 0x0021500028287984 */ /* 0x010f28000000cc00 */
[----:B------:R-:W0:Y:S04]  /*21e0*/  LDS.128 R36, [R228.X16+0x2160] ;  /* 0x00216000e4247984 */ /* 0x000e28000000cc00 */
[----:B------:R-:W1:Y:S04]  /*21f0*/  LDS.128 R32, [R227.X16+0x2170] ;  /* 0x00217000e3207984 */ /* 0x000e68000000cc00 */
[----:B------:R0:W-:Y:S04]  /*2200*/  STS.64 [R8+0x8c60], R178 ;  /* 0x008c60b208007388 */ /* 0x0001e80000000a00 */
[----:B------:R-:W-:Y:S01]  /*2210*/  BAR.SYNC.DEFER_BLOCKING 0x0 ;  /* 0x0000000000007b1d */ /* 0x000fe20000010000 */
[----:B------:R-:W-:-:S02]  /*2220*/  FMUL.FTZ R30, R229, R225 ;  /* 0x000000e1e51e7220 */ /* 0x000fc40000410000 */
[----:B------:R-:W-:Y:S02]  /*2230*/  FMUL.FTZ R225, R220, R80 ;  /* 0x00000050dce17220 */ /* 0x000fe40000410000 */
[----:B------:R-:W-:Y:S02]  /*2240*/  FMUL.FTZ R29, R229, R224 ;  /* 0x000000e0e51d7220 */ /* 0x000fe40000410000 */
[C---:B--2---:R-:W-:Y:S02]  /*2250*/  FMUL.FTZ R26, R6.reuse, R221 ;  /* 0x000000dd061a7220 */ /* 0x044fe40000410000 */
[----:B------:R-:W-:Y:S02]  /*2260*/  FMUL.FTZ R25, R6, R219 ;  /* 0x000000db06197220 */ /* 0x000fe40000410000 */
[----:B------:R-:W-:Y:S02]  /*2270*/  FMUL.FTZ R225, R144, R225 ;  /* 0x000000e190e17220 */ /* 0x000fe40000410000 */
[----:B------:R-:W-:-:S02]  /*2280*/  FMUL.FTZ R6, R204, R197 ;  /* 0x000000c5cc067220 */ /* 0x000fc40000410000 */
[C---:B------:R-:W-:Y:S02]  /*2290*/  FMUL.FTZ R28, R27.reuse, R223 ;  /* 0x000000df1b1c7220 */ /* 0x040fe40000410000 */
[----:B------:R-:W-:Y:S01]  /*22a0*/  FMUL.FTZ R27, R27, R222 ;  /* 0x000000de1b1b7220 */ /* 0x000fe20000410000 */
[----:B------:R2:W5:Y:S01]  /*22b0*/  @!P0 LDG.E.128 R48, [R4.64] ;  /* 0x0000001a04308981 */ /* 0x000562000c1e1d00 */
[C---:B------:R-:W-:Y:S01]  /*22c0*/  FMUL.FTZ R222, R218.reuse, R83 ;  /* 0x00000053dade7220 */ /* 0x040fe20000410000 */
[----:B------:R-:W1:Y:S01]  /*22d0*/  MUFU.EX2 R6, R6 ;  /* 0x0000000600067308 */ /* 0x000e620000000800 */
[----:B------:R-:W-:Y:S01]  /*22e0*/  FMUL.FTZ R218, R218, R82 ;  /* 0x00000052dada7220 */ /* 0x000fe20000410000 */
[----:B------:R-:W-:Y:S01]  /*22f0*/  ISETP.NE.AND P0, PT, R183, 0x3f, PT ;  /* 0x0000003fb700780c */ /* 0x000fe20003f05270 */
[----:B------:R-:W-:Y:S01]  /*2300*/  FMUL.FTZ R222, R145, R222 ;  /* 0x000000de91de7220 */ /* 0x000fe20000410000 */
[----:B------:R-:W-:Y:S01]  /*2310*/  BSSY B0, `(.L_x_7550) ;  /* 0x0000121000007945 */ /* 0x000fe20003800000 */
[----:B0-----:R-:W-:-:S02]  /*2320*/  FMUL.FTZ R24, R7, R217 ;  /* 0x000000d907187220 */ /* 0x001fc40000410000 */
[----:B------:R-:W-:Y:S01]  /*2330*/  FMUL.FTZ R23, R7, R216 ;  /* 0x000000d807177220 */ /* 0x000fe20000410000 */
[----:B------:R-:W-:Y:S01]  /*2340*/  MUFU.COS R226, R226 ;  /* 0x000000e200e27308 */ /* 0x000fe20000000000 */
[----:B--2---:R-:W-:Y:S02]  /*2350*/  FMUL.FTZ R5, R220, R81 ;  /* 0x00000051dc057220 */ /* 0x004fe40000410000 */
[----:B------:R-:W-:Y:S02]  /*2360*/  FMUL.FTZ R223, R145, R218 ;  /* 0x000000da91df7220 */ /* 0x000fe40000410000 */
[----:B------:R-:W-:Y:S02]  /*2370*/  FMUL.FTZ R224, R144, R5 ;  /* 0x0000000590e07220 */ /* 0x000fe40000410000 */
[-C--:B------:R-:W-:Y:S02]  /*2380*/  FMUL.FTZ R5, R225, R29.reuse ;  /* 0x0000001de1057220 */ /* 0x080fe40000410000 */
[----:B------:R-:W-:-:S02]  /*2390*/  FMUL.FTZ R4, R224, R29 ;  /* 0x0000001de0047220 */ /* 0x000fc40000410000 */
[-C--:B------:R-:W-:Y:S02]  /*23a0*/  FFMA.FTZ R5, R224, R30.reuse, R5 ;  /* 0x0000001ee0057223 */ /* 0x080fe40000010005 */
[----:B------:R-:W-:Y:S02]  /*23b0*/  FFMA.FTZ R4, R225, R30, -R4 ;  /* 0x0000001ee1047223 */ /* 0x000fe40000010804 */
[----:B------:R-:W-:Y:S02]  /*23c0*/  FADD.FTZ R7, R222, R5 ;  /* 0x00000005de077221 */ /* 0x000fe40000010000 */
[----:B------:R-:W-:Y:S02]  /*23d0*/  FMUL.FTZ R8, R198, R197 ;  /* 0x000000c5c6087220 */ /* 0x000fe40000410000 */
[----:B------:R-:W-:Y:S02]  /*23e0*/  FADD.FTZ R5, R223, R4 ;  /* 0x00000004df057221 */ /* 0x000fe40000010000 */
[----:B------:R-:W-:-:S02]  /*23f0*/  FMUL.FTZ R9, R27, R7 ;  /* 0x000000071b097220 */ /* 0x000fc40000410000 */
[----:B------:R-:W0:Y:S01]  /*2400*/  MUFU.EX2 R8, R8 ;  /* 0x0000000800087308 */ /* 0x000e220000000800 */
[-C--:B------:R-:W-:Y:S02]  /*2410*/  FMUL.FTZ R11, R27, R5.reuse ;  /* 0x000000051b0b7220 */ /* 0x080fe40000410000 */
[----:B------:R-:W-:Y:S02]  /*2420*/  FFMA.FTZ R10, R28, R5, -R9 ;  /* 0x000000051c0a7223 */ /* 0x000fe40000010809 */
[----:B------:R-:W-:Y:S02]  /*2430*/  FMUL.FTZ R5, R214, R77 ;  /* 0x0000004dd6057220 */ /* 0x000fe40000410000 */
[----:B-1----:R-:W-:Y:S02]  /*2440*/  FMUL.FTZ R21, R6, R196 ;  /* 0x000000c406157220 */ /* 0x002fe40000410000 */
[----:B------:R-:W-:Y:S02]  /*2450*/  FADD.FTZ R196, R119, UR5 ;  /* 0x0000000577c47e21 */ /* 0x000fe40008010000 */
[----:B------:R-:W-:-:S02]  /*2460*/  FMUL.FTZ R221, R214, R76 ;  /* 0x0000004cd6dd7220 */ /* 0x000fc40000410000 */
[----:B------:R-:W-:Y:S02]  /*2470*/  FFMA.FTZ R11, R28, R7, R11 ;  /* 0x000000071c0b7223 */ /* 0x000fe4000001000b */
[----:B------:R-:W-:Y:S02]  /*2480*/  FMUL.FTZ R220, R146, R5 ;  /* 0x0000000592dc7220 */ /* 0x000fe40000410000 */
[----:B------:R-:W-:Y:S02]  /*2490*/  FMUL.FTZ R22, R6, R215 ;  /* 0x000000d706167220 */ /* 0x000fe40000410000 */
[-C--:B------:R-:W-:Y:S02]  /*24a0*/  FMUL.FTZ R4, R193, R197.reuse ;  /* 0x000000c5c1047220 */ /* 0x080fe40000410000 */
[----:B------:R-:W-:Y:S02]  /*24b0*/  FMUL.FTZ R6, R192, R197 ;  /* 0x000000c5c0067220 */ /* 0x000fe40000410000 */
[----:B------:R-:W-:Y:S01]  /*24c0*/  FMUL.FTZ R5, R196, UR45 ;  /* 0x0000002dc4057c20 */ /* 0x000fe20008410000 */
[----:B------:R1:W-:Y:S01]  /*24d0*/  MUFU.EX2 R17, R4 ;  /* 0x0000000400117308 */ /* 0x0003e20000000800 */
[----:B------:R-:W-:-:S02]  /*24e0*/  FMUL.FTZ R221, R146, R221 ;  /* 0x000000dd92dd7220 */ /* 0x000fc40000410000 */
[----:B------:R-:W-:Y:S02]  /*24f0*/  FADD.FTZ R11, R220, R11 ;  /* 0x0000000bdc0b7221 */ /* 0x000fe40000010000 */
[----:B------:R-:W-:Y:S02]  /*2500*/  FMUL.RZ R9, R5, 0.15915493667125701904 ;  /* 0x3e22f98305097820 */ /* 0x000fe4000040c000 */
[----:B------:R-:W-:Y:S01]  /*2510*/  FADD.FTZ R10, R221, R10 ;  /* 0x0000000add0a7221 */ /* 0x000fe20000010000 */
[----:B------:R-:W2:Y:S01]  /*2520*/  MUFU.EX2 R6, R6 ;  /* 0x0000000600067308 */ /* 0x000ea20000000800 */
[----:B------:R-:W-:Y:S02]  /*2530*/  FMUL.FTZ R5, R25, R11 ;  /* 0x0000000b19057220 */ /* 0x000fe40000410000 */
[----:B-1----:R-:W-:Y:S02]  /*2540*/  FMUL.FTZ R4, R212, R78 ;  /* 0x0000004ed4047220 */ /* 0x002fe40000410000 */
[----:B0-----:R-:W-:-:S02]  /*2550*/  FMUL.FTZ R20, R8, R213 ;  /* 0x000000d508147220 */ /* 0x001fc40000410000 */
[----:B------:R-:W-:Y:S01]  /*2560*/  FMUL.FTZ R19, R8, R211 ;  /* 0x000000d308137220 */ /* 0x000fe20000410000 */
[----:B------:R-:W-:Y:S01]  /*2570*/  MUFU.SIN R227, R9 ;  /* 0x0000000900e37308 */ /* 0x000fe20000000400 */
[-C--:B------:R-:W-:Y:S02]  /*2580*/  FMUL.FTZ R8, R25, R10.reuse ;  /* 0x0000000a19087220 */ /* 0x080fe40000410000 */
[----:B------:R-:W-:Y:S02]  /*2590*/  FFMA.FTZ R10, R26, R10, -R5 ;  /* 0x0000000a1a0a7223 */ /* 0x000fe40000010805 */
[----:B------:R-:W-:Y:S02]  /*25a0*/  FMUL.FTZ R218, R212, R79 ;  /* 0x0000004fd4da7220 */ /* 0x000fe40000410000 */
[----:B------:R-:W-:Y:S02]  /*25b0*/  FMUL.FTZ R219, R147, R4 ;  /* 0x0000000493db7220 */ /* 0x000fe40000410000 */
[----:B------:R-:W-:-:S02]  /*25c0*/  FMUL.FTZ R7, R191, R197 ;  /* 0x000000c5bf077220 */ /* 0x000fc40000410000 */
[----:B------:R-:W-:Y:S02]  /*25d0*/  FFMA.FTZ R11, R26, R11, R8 ;  /* 0x0000000b1a0b7223 */ /* 0x000fe40000010008 */
[----:B------:R-:W-:Y:S01]  /*25e0*/  FMUL.FTZ R218, R147, R218 ;  /* 0x000000da93da7220 */ /* 0x000fe20000410000 */
[----:B------:R0:W1:Y:S01]  /*25f0*/  MUFU.EX2 R4, R7 ;  /* 0x0000000700047308 */ /* 0x0000620000000800 */
[----:B------:R-:W-:Y:S02]  /*2600*/  FADD.FTZ R10, R219, R10 ;  /* 0x0000000adb0a7221 */ /* 0x000fe40000010000 */
[----:B------:R-:W-:Y:S02]  /*2610*/  FADD.FTZ R11, R218, R11 ;  /* 0x0000000bda0b7221 */ /* 0x000fe40000010000 */
[----:B------:R-:W-:Y:S02]  /*2620*/  FMUL.FTZ R8, R23, R10 ;  /* 0x0000000a17087220 */ /* 0x000fe40000410000 */
[----:B------:R-:W-:-:S02]  /*2630*/  FMUL.FTZ R5, R206, R73 ;  /* 0x00000049ce057220 */ /* 0x000fc40000410000 */
[----:B0-----:R-:W-:Y:S02]  /*2640*/  FFMA.FTZ R7, R24, R11, R8 ;  /* 0x0000000b18077223 */ /* 0x001fe40000010008 */
[C---:B--2---:R-:W-:Y:S02]  /*2650*/  FMUL.FTZ R16, R6.reuse, R208 ;  /* 0x000000d006107220 */ /* 0x044fe40000410000 */
[----:B------:R-:W-:Y:S02]  /*2660*/  FMUL.FTZ R15, R6, R207 ;  /* 0x000000cf060f7220 */ /* 0x000fe40000410000 */
[----:B------:R-:W-:Y:S01]  /*2670*/  FMUL.FTZ R11, R23, R11 ;  /* 0x0000000b170b7220 */ /* 0x000fe20000410000 */
[----:B------:R0:W-:Y:S01]  /*2680*/  MUFU.COS R207, R9 ;  /* 0x0000000900cf7308 */ /* 0x0001e20000000000 */
[----:B------:R-:W-:Y:S02]  /*2690*/  FMUL.FTZ R217, R206, R72 ;  /* 0x00000048ced97220 */ /* 0x000fe40000410000 */
[----:B------:R-:W-:-:S02]  /*26a0*/  FMUL.FTZ R6, R190, R197 ;  /* 0x000000c5be067220 */ /* 0x000fc40000410000 */
[----:B------:R-:W-:Y:S02]  /*26b0*/  FMUL.FTZ R216, R140, R5 ;  /* 0x000000058cd87220 */ /* 0x000fe40000410000 */
[----:B------:R-:W-:Y:S02]  /*26c0*/  FFMA.FTZ R10, R24, R10, -R11 ;  /* 0x0000000a180a7223 */ /* 0x000fe4000001080b */
[----:B------:R-:W-:Y:S01]  /*26d0*/  FMUL.FTZ R217, R140, R217 ;  /* 0x000000d98cd97220 */ /* 0x000fe20000410000 */
[----:B------:R-:W2:Y:S01]  /*26e0*/  MUFU.EX2 R6, R6 ;  /* 0x0000000600067308 */ /* 0x000ea20000000800 */
[----:B------:R-:W-:Y:S02]  /*26f0*/  FMUL.FTZ R5, R189, R197 ;  /* 0x000000c5bd057220 */ /* 0x000fe40000410000 */
[----:B------:R-:W-:Y:S02]  /*2700*/  FADD.FTZ R7, R216, R7 ;  /* 0x00000007d8077221 */ /* 0x000fe40000010000 */
[----:B------:R-:W-:-:S02]  /*2710*/  FADD.FTZ R10, R217, R10 ;  /* 0x0000000ad90a7221 */ /* 0x000fc40000010000 */
[C---:B-1----:R-:W-:Y:S01]  /*2720*/  FMUL.FTZ R14, R4.reuse, R205 ;  /* 0x000000cd040e7220 */ /* 0x042fe20000410000 */
[----:B------:R-:W1:Y:S01]  /*2730*/  MUFU.EX2 R5, R5 ;  /* 0x0000000500057308 */ /* 0x000e620000000800 */
[C---:B0-----:R-:W-:Y:S02]  /*2740*/  FMUL.FTZ R9, R21.reuse, R7 ;  /* 0x0000000715097220 */ /* 0x041fe40000410000 */
[----:B------:R-:W-:Y:S02]  /*2750*/  FMUL.FTZ R13, R4, R203 ;  /* 0x000000cb040d7220 */ /* 0x000fe40000410000 */
[----:B------:R-:W-:Y:S02]  /*2760*/  FMUL.FTZ R8, R21, R10 ;  /* 0x0000000a15087220 */ /* 0x000fe40000410000 */
[----:B------:R-:W-:Y:S02]  /*2770*/  FMUL.FTZ R214, R204, R75 ;  /* 0x0000004bccd67220 */ /* 0x000fe40000410000 */
[----:B------:R-:W-:-:S02]  /*2780*/  FMUL.FTZ R4, R188, R197 ;  /* 0x000000c5bc047220 */ /* 0x000fc40000410000 */
[C---:B------:R-:W-:Y:S02]  /*2790*/  FFMA.FTZ R10, R22.reuse, R10, -R9 ;  /* 0x0000000a160a7223 */ /* 0x040fe40000010809 */
[----:B------:R-:W-:Y:S02]  /*27a0*/  FFMA.FTZ R9, R22, R7, R8 ;  /* 0x0000000716097223 */ /* 0x000fe40000010008 */
[----:B------:R-:W-:Y:S01]  /*27b0*/  FMUL.FTZ R204, R204, R74 ;  /* 0x0000004acccc7220 */ /* 0x000fe20000410000 */
[----:B------:R-:W0:Y:S01]  /*27c0*/  MUFU.EX2 R4, R4 ;  /* 0x0000000400047308 */ /* 0x000e220000000800 */
[C---:B------:R-:W-:Y:S02]  /*27d0*/  FMUL.FTZ R214, R141.reuse, R214 ;  /* 0x000000d68dd67220 */ /* 0x040fe40000410000 */
[----:B------:R-:W-:Y:S02]  /*27e0*/  FMUL.FTZ R215, R141, R204 ;  /* 0x000000cc8dd77220 */ /* 0x000fe40000410000 */
[----:B------:R-:W-:-:S02]  /*27f0*/  FADD.FTZ R8, R214, R9 ;  /* 0x00000009d6087221 */ /* 0x000fc40000010000 */
[C---:B--2---:R-:W-:Y:S02]  /*2800*/  FMUL.FTZ R12, R6.reuse, R202 ;  /* 0x000000ca060c7220 */ /* 0x044fe40000410000 */
[----:B------:R-:W-:Y:S02]  /*2810*/  FMUL.FTZ R11, R6, R201 ;  /* 0x000000c9060b7220 */ /* 0x000fe40000410000 */
[----:B------:R-:W-:Y:S02]  /*2820*/  FADD.FTZ R6, R215, R10 ;  /* 0x0000000ad7067221 */ /* 0x000fe40000010000 */
[----:B------:R-:W-:Y:S02]  /*2830*/  FMUL.FTZ R203, R19, R8 ;  /* 0x0000000813cb7220 */ /* 0x000fe40000410000 */
[----:B------:R-:W-:Y:S02]  /*2840*/  FMUL.FTZ R213, R198, R68 ;  /* 0x00000044c6d57220 */ /* 0x000fe40000410000 */
[----:B-1----:R-:W-:-:S02]  /*2850*/  FMUL.FTZ R10, R5, R200 ;  /* 0x000000c8050a7220 */ /* 0x002fc40000410000 */
[----:B------:R-:W-:Y:S02]  /*2860*/  FMUL.FTZ R9, R5, R199 ;  /* 0x000000c705097220 */ /* 0x000fe40000410000 */
[-C--:B------:R-:W-:Y:S02]  /*2870*/  FFMA.FTZ R200, R20, R6.reuse, -R203 ;  /* 0x0000000614c87223 */ /* 0x080fe400000108cb */
[----:B------:R-:W-:Y:S02]  /*2880*/  FMUL.FTZ R199, R19, R6 ;  /* 0x0000000613c77220 */ /* 0x000fe40000410000 */
[----:B------:R-:W-:Y:S02]  /*2890*/  FMUL.FTZ R5, R198, R69 ;  /* 0x00000045c6057220 */ /* 0x000fe40000410000 */
[----:B------:R-:W-:Y:S02]  /*28a0*/  FMUL.FTZ R213, R142, R213 ;  /* 0x000000d58ed57220 */ /* 0x000fe40000410000 */
[----:B------:R-:W-:-:S02]  /*28b0*/  FMUL.FTZ R7, R186, R197 ;  /* 0x000000c5ba077220 */ /* 0x000fc40000410000 */
[-C--:B------:R-:W-:Y:S02]  /*28c0*/  FMUL.FTZ R6, R184, R197.reuse ;  /* 0x000000c5b8067220 */ /* 0x080fe40000410000 */
[C---:B------:R-:W-:Y:S01]  /*28d0*/  FMUL.FTZ R18, R17.reuse, R210 ;  /* 0x000000d211127220 */ /* 0x040fe20000410000 */
[----:B------:R0:W1:Y:S01]  /*28e0*/  MUFU.EX2 R201, R7 ;  /* 0x0000000700c97308 */ /* 0x0000620000000800 */
[----:B------:R-:W-:Y:S02]  /*28f0*/  FMUL.FTZ R197, R196, R197 ;  /* 0x000000c5c4c57220 */ /* 0x000fe40000410000 */
[----:B------:R-:W-:Y:S02]  /*2900*/  FMUL.FTZ R17, R17, R209 ;  /* 0x000000d111117220 */ /* 0x000fe40000410000 */
[----:B------:R-:W-:Y:S02]  /*2910*/  FFMA.FTZ R199, R20, R8, R199 ;  /* 0x0000000814c77223 */ /* 0x000fe400000100c7 */
[----:B------:R-:W-:Y:S01]  /*2920*/  FMUL.FTZ R212, R142, R5 ;  /* 0x000000058ed47220 */ /* 0x000fe20000410000 */
[----:B------:R1:W-:Y:S01]  /*2930*/  MUFU.EX2 R198, R6 ;  /* 0x0000000600c67308 */ /* 0x0003e20000000800 */
[----:B------:R-:W-:-:S02]  /*2940*/  FADD.FTZ R200, R213, R200 ;  /* 0x000000c8d5c87221 */ /* 0x000fc40000010000 */
[C---:B0-----:R-:W-:Y:S02]  /*2950*/  FMUL.FTZ R7, R4.reuse, R194 ;  /* 0x000000c204077220 */ /* 0x041fe40000410000 */
[----:B------:R-:W-:Y:S02]  /*2960*/  FMUL.FTZ R8, R4, R195 ;  /* 0x000000c304087220 */ /* 0x000fe40000410000 */
[----:B------:R-:W-:Y:S01]  /*2970*/  FADD.FTZ R199, R212, R199 ;  /* 0x000000c7d4c77221 */ /* 0x000fe20000010000 */
[----:B------:R-:W0:Y:S01]  /*2980*/  MUFU.EX2 R194, R197 ;  /* 0x000000c500c27308 */ /* 0x000e220000000800 */
        /* <DEDUP_REMOVED lines=9> */
[----:B------:R-:W-:Y:S02]  /*2a20*/  FADD.FTZ R200, R211, R200 ;  /* 0x000000c8d3c87221 */ /* 0x000fe40000010000 */
[----:B------:R-:W-:Y:S02]  /*2a30*/  FMUL.FTZ R193, R15, R195 ;  /* 0x000000c30fc17220 */ /* 0x000fe40000410000 */
[C---:B-1----:R-:W-:Y:S02]  /*2a40*/  FMUL.FTZ R6, R201.reuse, R2 ;  /* 0x00000002c9067220 */ /* 0x042fe40000410000 */
[----:B------:R-:W-:Y:S02]  /*2a50*/  FMUL.FTZ R5, R201, R0 ;  /* 0x00000000c9057220 */ /* 0x000fe40000410000 */
[C---:B0-----:R-:W-:Y:S02]  /*2a60*/  FMUL.FTZ R2, R194.reuse, R207 ;  /* 0x000000cfc2027220 */ /* 0x041fe40000410000 */
[----:B------:R-:W-:-:S02]  /*2a70*/  FMUL.FTZ R0, R194, R227 ;  /* 0x000000e3c2007220 */ /* 0x000fc40000410000 */
[-C--:B------:R-:W-:Y:S02]  /*2a80*/  FFMA.FTZ R194, R16, R200.reuse, -R193 ;  /* 0x000000c810c27223 */ /* 0x080fe400000108c1 */
[----:B------:R-:W-:Y:S02]  /*2a90*/  FMUL.FTZ R197, R15, R200 ;  /* 0x000000c80fc57220 */ /* 0x000fe40000410000 */
[C---:B------:R-:W-:Y:S02]  /*2aa0*/  FMUL.FTZ R193, R192.reuse, R65 ;  /* 0x00000041c0c17220 */ /* 0x040fe40000410000 */
[----:B------:R-:W-:Y:S02]  /*2ab0*/  FMUL.FTZ R201, R192, R64 ;  /* 0x00000040c0c97220 */ /* 0x000fe40000410000 */
[----:B------:R-:W-:Y:S02]  /*2ac0*/  FMUL.FTZ R192, R178, R29 ;  /* 0x0000001db2c07220 */ /* 0x000fe40000410000 */
[----:B------:R-:W-:-:S02]  /*2ad0*/  FFMA.FTZ R197, R16, R195, R197 ;  /* 0x000000c310c57223 */ /* 0x000fc400000100c5 */
[----:B------:R-:W-:Y:S02]  /*2ae0*/  FMUL.FTZ R200, R136, R193 ;  /* 0x000000c188c87220 */ /* 0x000fe40000410000 */
[C---:B------:R-:W-:Y:S02]  /*2af0*/  FMUL.FTZ R195, R179.reuse, R29 ;  /* 0x0000001db3c37220 */ /* 0x040fe40000410000 */
[----:B------:R-:W-:Y:S02]  /*2b00*/  FFMA.FTZ R192, R179, R30, R192 ;  /* 0x0000001eb3c07223 */ /* 0x000fe400000100c0 */
[C---:B------:R-:W-:Y:S02]  /*2b10*/  FMUL.FTZ R4, R198.reuse, R226 ;  /* 0x000000e2c6047220 */ /* 0x040fe40000410000 */
[----:B------:R-:W-:Y:S02]  /*2b20*/  FMUL.FTZ R3, R198, R3 ;  /* 0x00000003c6037220 */ /* 0x000fe40000410000 */
        /* <DEDUP_REMOVED lines=10> */
[----:B------:R-:W-:Y:S02]  /*2bd0*/  FFMA.FTZ R197, R28, R192, R197 ;  /* 0x000000c01cc57223 */ /* 0x000fe400000100c5 */
[----:B------:R-:W-:Y:S02]  /*2be0*/  FMUL.FTZ R194, R25, R193 ;  /* 0x000000c119c27220 */ /* 0x000fe40000410000 */
[----:B------:R-:W-:-:S02]  /*2bf0*/  FMUL.FTZ R202, R191, R67 ;  /* 0x00000043bfca7220 */ /* 0x000fc40000410000 */
[----:B------:R-:W-:Y:S02]  /*2c00*/  FMUL.FTZ R192, R191, R66 ;  /* 0x00000042bfc07220 */ /* 0x000fe40000410000 */
[-C--:B------:R-:W-:Y:S02]  /*2c10*/  FMUL.FTZ R191, R25, R197.reuse ;  /* 0x000000c519bf7220 */ /* 0x080fe40000410000 */
[----:B------:R-:W-:Y:S02]  /*2c20*/  FFMA.FTZ R194, R26, R197, R194 ;  /* 0x000000c51ac27223 */ /* 0x000fe400000100c2 */
        /* <DEDUP_REMOVED lines=10> */
[----:B------:R-:W-:Y:S02]  /*2cd0*/  FMUL.FTZ R198, R11, R204 ;  /* 0x000000cc0bc67220 */ /* 0x000fe40000410000 */
[C---:B------:R-:W-:Y:S02]  /*2ce0*/  FMUL.FTZ R191, R190.reuse, R61 ;  /* 0x0000003dbebf7220 */ /* 0x040fe40000410000 */
[----:B------:R-:W-:Y:S02]  /*2cf0*/  FMUL.FTZ R205, R190, R60 ;  /* 0x0000003cbecd7220 */ /* 0x000fe40000410000 */
[----:B------:R-:W-:Y:S02]  /*2d00*/  FFMA.FTZ R193, R24, R194, R193 ;  /* 0x000000c218c17223 */ /* 0x000fe400000100c1 */
[----:B------:R-:W-:-:S02]  /*2d10*/  FMUL.FTZ R190, R21, R192 ;  /* 0x000000c015be7220 */ /* 0x000fc40000410000 */
[C---:B------:R-:W-:Y:S02]  /*2d20*/  FFMA.FTZ R194, R12.reuse, R204, -R197 ;  /* 0x000000cc0cc27223 */ /* 0x040fe400000108c5 */
[----:B------:R-:W-:Y:S02]  /*2d30*/  FFMA.FTZ R197, R12, R195, R198 ;  /* 0x000000c30cc57223 */ /* 0x000fe400000100c6 */
[----:B------:R-:W-:Y:S02]  /*2d40*/  FMUL.FTZ R205, R138, R205 ;  /* 0x000000cd8acd7220 */ /* 0x000fe40000410000 */
[-C--:B------:R-:W-:Y:S02]  /*2d50*/  FMUL.FTZ R195, R21, R193.reuse ;  /* 0x000000c115c37220 */ /* 0x080fe40000410000 */
[----:B------:R-:W-:Y:S02]  /*2d60*/  FFMA.FTZ R190, R22, R193, R190 ;  /* 0x000000c116be7223 */ /* 0x000fe400000100be */
        /* <DEDUP_REMOVED lines=9> */
[----:B------:R-:W-:Y:S02]  /*2e00*/  FFMA.FTZ R197, R10, R197, R192 ;  /* 0x000000c50ac57223 */ /* 0x000fe400000100c0 */
[----:B------:R-:W-:Y:S02]  /*2e10*/  FFMA.FTZ R193, R20, R190, R193 ;  /* 0x000000be14c17223 */ /* 0x000fe400000100c1 */
[----:B------:R-:W-:Y:S02]  /*2e20*/  FMUL.FTZ R192, R17, R191 ;  /* 0x000000bf11c07220 */ /* 0x000fe40000410000 */
[----:B------:R-:W-:-:S02]  /*2e30*/  FMUL.FTZ R190, R189, R62 ;  /* 0x0000003ebdbe7220 */ /* 0x000fc40000410000 */
[----:B------:R-:W-:Y:S02]  /*2e40*/  FMUL.FTZ R206, R189, R63 ;  /* 0x0000003fbdce7220 */ /* 0x000fe40000410000 */
[-C--:B------:R-:W-:Y:S02]  /*2e50*/  FMUL.FTZ R189, R17, R193.reuse ;  /* 0x000000c111bd7220 */ /* 0x080fe40000410000 */
[----:B------:R-:W-:Y:S02]  /*2e60*/  FFMA.FTZ R192, R18, R193, R192 ;  /* 0x000000c112c07223 */ /* 0x000fe400000100c0 */
[----:B------:R-:W-:Y:S02]  /*2e70*/  FFMA.FTZ R194, R10, R194, -R199 ;  /* 0x000000c20ac27223 */ /* 0x000fe400000108c7 */
[----:B------:R-:W-:Y:S02]  /*2e80*/  FMUL.FTZ R207, R139, R190 ;  /* 0x000000be8bcf7220 */ /* 0x000fe40000410000 */
[----:B------:R-:W-:-:S02]  /*2e90*/  FFMA.FTZ R189, R18, R191, -R189 ;  /* 0x000000bf12bd7223 */ /* 0x000fc400000108bd */
[----:B------:R-:W-:Y:S02]  /*2ea0*/  FMUL.FTZ R190, R15, R192 ;  /* 0x000000c00fbe7220 */ /* 0x000fe40000410000 */
[----:B------:R-:W-:Y:S02]  /*2eb0*/  FMUL.FTZ R206, R139, R206 ;  /* 0x000000ce8bce7220 */ /* 0x000fe40000410000 */
[----:B------:R-:W-:Y:S02]  /*2ec0*/  FADD.FTZ R194, R207, R194 ;  /* 0x000000c2cfc27221 */ /* 0x000fe40000010000 */
[-C--:B------:R-:W-:Y:S02]  /*2ed0*/  FMUL.FTZ R191, R15, R189.reuse ;  /* 0x000000bd0fbf7220 */ /* 0x080fe40000410000 */
[----:B------:R-:W-:Y:S02]  /*2ee0*/  FFMA.FTZ R190, R16, R189, -R190 ;  /* 0x000000bd10be7223 */ /* 0x000fe400000108be */
[----:B------:R-:W-:-:S02]  /*2ef0*/  FADD.FTZ R197, R206, R197 ;  /* 0x000000c5cec57221 */ /* 0x000fc40000010000 */
[C---:B------:R-:W-:Y:S02]  /*2f00*/  FMUL.FTZ R195, R7.reuse, R194 ;  /* 0x000000c207c37220 */ /* 0x040fe40000410000 */
[----:B------:R-:W-:Y:S02]  /*2f10*/  FMUL.FTZ R189, R188, R57 ;  /* 0x00000039bcbd7220 */ /* 0x000fe40000410000 */
[-C--:B------:R-:W-:Y:S02]  /*2f20*/  FMUL.FTZ R193, R7, R197.reuse ;  /* 0x000000c507c17220 */ /* 0x080fe40000410000 */
[----:B------:R-:W-:Y:S02]  /*2f30*/  FFMA.FTZ R195, R8, R197, R195 ;  /* 0x000000c508c37223 */ /* 0x000fe400000100c3 */
[----:B------:R-:W-:Y:S02]  /*2f40*/  FMUL.FTZ R209, R188, R56 ;  /* 0x00000038bcd17220 */ /* 0x000fe40000410000 */
[----:B------:R-:W-:-:S02]  /*2f50*/  FMUL.FTZ R208, R132, R189 ;  /* 0x000000bd84d07220 */ /* 0x000fc40000410000 */
[----:B------:R-:W-:Y:S02]  /*2f60*/  FFMA.FTZ R191, R16, R192, R191 ;  /* 0x000000c010bf7223 */ /* 0x000fe400000100bf */
[C---:B------:R-:W-:Y:S02]  /*2f70*/  FMUL.FTZ R188, R13.reuse, R190 ;  /* 0x000000be0dbc7220 */ /* 0x040fe40000410000 */
[----:B------:R-:W-:Y:S02]  /*2f80*/  FFMA.FTZ R194, R8, R194, -R193 ;  /* 0x000000c208c27223 */ /* 0x000fe400000108c1 */
[----:B------:R-:W-:Y:S02]  /*2f90*/  FMUL.FTZ R209, R132, R209 ;  /* 0x000000d184d17220 */ /* 0x000fe40000410000 */
[----:B------:R-:W-:Y:S02]  /*2fa0*/  FADD.FTZ R195, R208, R195 ;  /* 0x000000c3d0c37221 */ /* 0x000fe40000010000 */
[----:B------:R-:W-:-:S02]  /*2fb0*/  FMUL.FTZ R193, R13, R191 ;  /* 0x000000bf0dc17220 */ /* 0x000fc40000410000 */
[C---:B------:R-:W-:Y:S02]  /*2fc0*/  FFMA.FTZ R188, R14.reuse, R191, R188 ;  /* 0x000000bf0ebc7223 */ /* 0x040fe400000100bc */
[----:B------:R-:W-:Y:S02]  /*2fd0*/  FADD.FTZ R194, R209, R194 ;  /* 0x000000c2d1c27221 */ /* 0x000fe40000010000 */
[----:B------:R-:W-:Y:S02]  /*2fe0*/  FMUL.FTZ R197, R5, R195 ;  /* 0x000000c305c57220 */ /* 0x000fe40000410000 */
[----:B------:R-:W-:Y:S02]  /*2ff0*/  FFMA.FTZ R193, R14, R190, -R193 ;  /* 0x000000be0ec17223 */ /* 0x000fe400000108c1 */
[----:B------:R-:W-:Y:S02]  /*3000*/  FMUL.FTZ R189, R11, R188 ;  /* 0x000000bc0bbd7220 */ /* 0x000fe40000410000 */
        /* <DEDUP_REMOVED lines=9> */
[----:B------:R-:W-:Y:S02]  /*30a0*/  FMUL.FTZ R195, R133, R186 ;  /* 0x000000ba85c37220 */ /* 0x000fe40000410000 */
[-C--:B------:R-:W-:Y:S02]  /*30b0*/  FMUL.FTZ R188, R9, R191.reuse ;  /* 0x000000bf09bc7220 */ /* 0x080fe40000410000 */
[----:B------:R-:W-:Y:S02]  /*30c0*/  FMUL.FTZ R194, R133, R194 ;  /* 0x000000c285c27220 */ /* 0x000fe40000410000 */
[----:B------:R-:W-:-:S02]  /*30d0*/  FFMA.FTZ R190, R10, R191, R190 ;  /* 0x000000bf0abe7223 */ /* 0x000fc400000100be */
[----:B------:R-:W-:Y:S02]  /*30e0*/  FADD.FTZ R192, R195, R192 ;  /* 0x000000c0c3c07221 */ /* 0x000fe40000010000 */
[----:B------:R-:W-:Y:S02]  /*30f0*/  FFMA.FTZ R188, R10, R189, -R188 ;  /* 0x000000bd0abc7223 */ /* 0x000fe400000108bc */
[----:B------:R-:W-:Y:S02]  /*3100*/  FADD.FTZ R193, R194, R193 ;  /* 0x000000c1c2c17221 */ /* 0x000fe40000010000 */
[----:B------:R-:W-:Y:S02]  /*3110*/  FMUL.FTZ R189, R7, R190 ;  /* 0x000000be07bd7220 */ /* 0x000fe40000410000 */
[----:B------:R-:W-:Y:S02]  /*3120*/  FMUL.FTZ R198, R3, R192 ;  /* 0x000000c003c67220 */ /* 0x000fe40000410000 */
[----:B------:R-:W-:-:S02]  /*3130*/  FMUL.FTZ R191, R7, R188 ;  /* 0x000000bc07bf7220 */ /* 0x000fc40000410000 */
[-C--:B------:R-:W-:Y:S02]  /*3140*/  FMUL.FTZ R197, R3, R193.reuse ;  /* 0x000000c103c57220 */ /* 0x080fe40000410000 */
[----:B------:R-:W-:Y:S02]  /*3150*/  FFMA.FTZ R188, R8, R188, -R189 ;  /* 0x000000bc08bc7223 */ /* 0x000fe400000108bd */
[----:B------:R-:W-:Y:S02]  /*3160*/  FFMA.FTZ R199, R4, R193, R198 ;  /* 0x000000c104c77223 */ /* 0x000fe400000100c6 */
[C---:B------:R-:W-:Y:S02]  /*3170*/  FMUL.FTZ R189, R184.reuse, R53 ;  /* 0x00000035b8bd7220 */ /* 0x040fe40000410000 */
        /* <DEDUP_REMOVED lines=8> */
[----:B------:R-:W-:Y:S02]  /*3200*/  FADD.FTZ R227, R192, R199 ;  /* 0x000000c7c0e37221 */ /* 0x000fe40000010000 */
[----:B------:R-:W-:Y:S02]  /*3210*/  FADD.FTZ R191, R193, R186 ;  /* 0x000000bac1bf7221 */ /* 0x000fe40000010000 */
[----:B------:R-:W-:Y:S02]  /*3220*/  FFMA.FTZ R197, R6, R188, -R197 ;  /* 0x000000bc06c57223 */ /* 0x000fe400000108c5 */
[C---:B------:R-:W-:Y:S02]  /*3230*/  FMUL.FTZ R188, R0.reuse, R227 ;  /* 0x000000e300bc7220 */ /* 0x040fe40000410000 */
[-C--:B------:R-:W-:Y:S02]  /*3240*/  FMUL.FTZ R190, R0, R191.reuse ;  /* 0x000000bf00be7220 */ /* 0x080fe40000410000 */
[----:B------:R-:W-:-:S02]  /*3250*/  FFMA.FTZ R229, R2, R191, -R188 ;  /* 0x000000bf02e57223 */ /* 0x000fc400000108bc */
[----:B------:R-:W-:Y:S02]  /*3260*/  FFMA.FTZ R227, R2, R227, R190 ;  /* 0x000000e302e37223 */ /* 0x000fe400000100be */
[C---:B------:R-:W-:Y:S02]  /*3270*/  FMUL.FTZ R190, R176.reuse, R152 ;  /* 0x00000098b0be7220 */ /* 0x040fe40000410000 */
[----:B------:R-:W-:Y:S02]  /*3280*/  FMUL.FTZ R191, R176, R153 ;  /* 0x00000099b0bf7220 */ /* 0x000fe40000410000 */
[----:B------:R0:W1:Y:S01]  /*3290*/  @P0 LDS.64 R152, [R183.X8+0x9c68] ;  /* 0x009c6800b7980984 */ /* 0x0000620000008a00 */
[C---:B------:R-:W-:Y:S02]  /*32a0*/  FMUL.FTZ R186, R3.reuse, R184 ;  /* 0x000000b803ba7220 */ /* 0x040fe40000410000 */
[-C--:B------:R-:W-:Y:S02]  /*32b0*/  FMUL.FTZ R189, R3, R197.reuse ;  /* 0x000000c503bd7220 */ /* 0x080fe40000410000 */
[----:B------:R-:W-:-:S02]  /*32c0*/  FFMA.FTZ R197, R4, R197, -R186 ;  /* 0x000000c504c57223 */ /* 0x000fc400000108ba */
[----:B------:R-:W-:Y:S02]  /*32d0*/  FFMA.FTZ R199, R4, R184, R189 ;  /* 0x000000b804c77223 */ /* 0x000fe400000100bd */
        /* <DEDUP_REMOVED lines=16> */
[----:B---3--:R-:W-:-:S02]  /*33e0*/  FMUL.FTZ R160, R172, R160 ;  /* 0x000000a0aca07220 */ /* 0x008fc40000410000 */
[----:B------:R-:W-:Y:S02]  /*33f0*/  FMUL.FTZ R161, R172, R161 ;  /* 0x000000a1aca17220 */ /* 0x000fe40000410000 */
[C---:B------:R-:W-:Y:S02]  /*3400*/  FMUL.FTZ R162, R171.reuse, R162 ;  /* 0x000000a2aba27220 */ /* 0x040fe40000410000 */
[----:B------:R-:W-:Y:S02]  /*3410*/  FMUL.FTZ R163, R171, R163 ;  /* 0x000000a3aba37220 */ /* 0x000fe40000410000 */
[C---:B------:R-:W-:Y:S02]  /*3420*/  FFMA.FTZ R149, R2.reuse, R199, R149 ;  /* 0x000000c702957223 */ /* 0x040fe40000010095 */
[----:B------:R-:W-:Y:S02]  /*3430*/  FFMA.FTZ R148, R2, R197, -R148 ;  /* 0x000000c502947223 */ /* 0x000fe40000010894 */
[----:B------:R-:W-:-:S02]  /*3440*/  FADD.FTZ R151, R228, R227 ;  /* 0x000000e3e4977221 */ /* 0x000fc40000010000 */
[----:B------:R-:W-:Y:S01]  /*3450*/  FADD.FTZ R150, R230, R229 ;  /* 0x000000e5e6967221 */ /* 0x000fe20000010000 */
[----:B------:R-:W-:Y:S05]  /*3460*/  @P0 BRA `(.L_x_7551) ;  /* 0x000000b000000947 */ /* 0x000fea0003800000 */
[----:B01--4-:R-:W-:Y:S01]  /*3470*/  ULDC UR34, c[0x0][0x174] ;  /* 0x00005d0000227ab9 */ /* 0x013fe20000000800 */
        /* <DEDUP_REMOVED lines=10> */
.L_x_7551:
[----:B01--4-:R-:W-:Y:S05]  /*3520*/  BSYNC B0 ;  /* 0x0000000000007941 */ /* 0x013fea0003800000 */
.L_x_7550:
        /* <DEDUP_REMOVED lines=11> */
[C---:B0-----:R-:W-:Y:S02]  /*35e0*/  FMUL.FTZ R148, R166.reuse, R36 ;  /* 0x00000024a6947220 */ /* 0x041fe40000410000 */
        /* <DEDUP_REMOVED lines=24> */
.L_x_7658:
        /* <DEDUP_REMOVED lines=64> */
[----:B------:R0:W1:Y:S02]  /*3b70*/  SHFL.UP PT, R41, R34, 0x10, RZ ;  /* 0x0600000022297989 */ /* 0x00006400000e00ff */
[----:B------:R-:W-:Y:S02]  /*3b80*/  MOV R43, R38 ;  /* 0x00000026002b7202 */ /* 0x000fe40000000f00 */
[----:B------:R0:W2:Y:S04]  /*3b90*/  SHFL.UP PT, R235, R38, 0x10, RZ ;  /* 0x0600000026eb7989 */ /* 0x0000a800000e00ff */
[----:B------:R0:W3:Y:S04]  /*3ba0*/  SHFL.UP PT, R35, R39, 0x10, RZ ;  /* 0x0600000027237989 */ /* 0x0000e800000e00ff */
[----:B------:R0:W4:Y:S02]  /*3bb0*/  SHFL.UP PT, R233, R232, 0x10, RZ ;  /* 0x06000000e8e97989 */ /* 0x00012400000e00ff */
.L_x_7659:
[----:B------:R-:W-:Y:S01]  /*3bc0*/  MOV R236, R34 ;  /* 0x0000002200ec7202 */ /* 0x000fe20000000f00 */
[-C--:B--2---:R-:W-:Y:S01]  /*3bd0*/  FMUL.FTZ R36, R235, R232.reuse ;  /* 0x000000e8eb247220 */ /* 0x084fe20000410000 */
[----:B------:R-:W-:Y:S01]  /*3be0*/  ISETP.GE.AND P0, PT, R182, 0x10, PT ;  /* 0x00000010b600780c */ /* 0x000fe20003f06270 */
[----:B-1----:R-:W-:Y:S01]  /*3bf0*/  FMUL.FTZ R32, R41, R232 ;  /* 0x000000e829207220 */ /* 0x002fe20000410000 */
[----:B0-----:R-:W-:Y:S01]  /*3c00*/  MOV R34, R39 ;  /* 0x0000002700227202 */ /* 0x001fe20000000f00 */
        /* <DEDUP_REMOVED lines=15> */
[----:B-----5:R-:W-:Y:S05]  /*3d00*/  CALL.REL.NOINC `($__internal_181_$__cuda_sm70_shflsync_idx_p) ;  /* 0x00008d1000007944 */ /* 0x020fea0003c00000 */
.L_x_7556:
[----:B------:R-:W-:Y:S05]  /*3d10*/  BRA.CONV ~URZ, `(.L_x_7557) ;  /* 0x000000637f007947 */ /* 0x000fea000b800000 */
[----:B0-----:R-:W-:Y:S01]  /*3d20*/  HFMA2.MMA R41, -RZ, RZ, 0, 1.847743988037109375e-06 ;  /* 0x0000001fff297435 */ /* 0x001fe200000001ff */
[----:B------:R-:W-:Y:S02]  /*3d30*/  MOV R39, R233 ;  /* 0x000000e900277202 */ /* 0x000fe40000000f00 */
[----:B------:R-:W-:-:S02]  /*3d40*/  MOV R40, 0x1f ;  /* 0x0000001f00287802 */ /* 0x000fc40000000f00 */
[----:B-1----:R-:W-:Y:S02]  /*3d50*/  MOV R38, 0xffffffff ;  /* 0xffffffff00267802 */ /* 0x002fe40000000f00 */
[----:B------:R-:W-:Y:S02]  /*3d60*/  MOV R36, 0x3d80 ;  /* 0x00003d8000247802 */ /* 0x000fe40000000f00 */
[----:B-----5:R-:W-:Y:S05]  /*3d70*/  CALL.REL.NOINC `($__internal_181_$__cuda_sm70_shflsync_idx_p) ;  /* 0x00008ca000007944 */ /* 0x020fea0003c00000 */
.L_x_7557:
[----:B------:R-:W-:Y:S05]  /*3d80*/  BRA.CONV ~URZ, `(.L_x_7558) ;  /* 0x000000637f007947 */ /* 0x000fea000b800000 */
[----:B0-----:R-:W-:Y:S01]  /*3d90*/  HFMA2.MMA R41, -RZ, RZ, 0, 1.847743988037109375e-06 ;  /* 0x0000001fff297435 */ /* 0x001fe200000001ff */
[----:B------:R-:W-:Y:S02]  /*3da0*/  MOV R39, R43 ;  /* 0x0000002b00277202 */ /* 0x000fe40000000f00 */
[----:B------:R-:W-:Y:S02]  /*3db0*/  MOV R40, 0x1f ;  /* 0x0000001f00287802 */ /* 0x000fe40000000f00 */
[----:B-1----:R-:W-:Y:S02]  /*3dc0*/  MOV R38, 0xffffffff ;  /* 0xffffffff00267802 */ /* 0x002fe40000000f00 */
[----:B------:R-:W-:Y:S02]  /*3dd0*/  MOV R36, 0x3df0 ;  /* 0x00003df000247802 */ /* 0x000fe40000000f00 */
[----:B-----5:R-:W-:Y:S05]  /*3de0*/  CALL.REL.NOINC `($__internal_181_$__cuda_sm70_shflsync_idx_p) ;  /* 0x00008c3000007944 */ /* 0x020fea0003c00000 */
.L_x_7558:
[----:B------:R-:W-:Y:S05]  /*3df0*/  BRA.CONV ~URZ, `(.L_x_7559) ;  /* 0x000000637f007947 */ /* 0x000fea000b800000 */
[----:B0-----:R-:W-:Y:S01]  /*3e00*/  HFMA2.MMA R41, -RZ, RZ, 0, 1.847743988037109375e-06 ;  /* 0x0000001fff297435 */ /* 0x001fe200000001ff */
[----:B------:R-:W-:-:S02]  /*3e10*/  MOV R39, R34 ;  /* 0x0000002200277202 */ /* 0x000fc40000000f00 */
[----:B------:R-:W-:Y:S02]  /*3e20*/  MOV R40, 0x1f ;  /* 0x0000001f00287802 */ /* 0x000fe40000000f00 */
[----:B-1----:R-:W-:Y:S02]  /*3e30*/  MOV R38, 0xffffffff ;  /* 0xffffffff00267802 */ /* 0x002fe40000000f00 */
[----:B------:R-:W-:Y:S02]  /*3e40*/  MOV R36, 0x3e60 ;  /* 0x00003e6000247802 */ /* 0x000fe40000000f00 */
[----:B-----5:R-:W-:Y:S05]  /*3e50*/  CALL.REL.NOINC `($__internal_181_$__cuda_sm70_shflsync_idx_p) ;  /* 0x00008bc000007944 */ /* 0x020fea0003c00000 */
.L_x_7559:
[----:B------:R-:W-:Y:S05]  /*3e60*/  BRA.DIV ~URZ, `(.L_x_7560) ;  /* 0x000079327f007947 */ /* 0x000fea000b800000 */
[----:B-----5:R2:W3:Y:S04]  /*3e70*/  SHFL.IDX PT, R32, R48, RZ, 0x1f ;  /* 0x00001fff30207589 */ /* 0x0204e800000e0000 */
[----:B------:R2:W4:Y:S04]  /*3e80*/  SHFL.IDX PT, R33, R49, RZ, 0x1f ;  /* 0x00001fff31217589 */ /* 0x00052800000e0000 */
[----:B------:R-:W0:Y:S04]  /*3e90*/  SHFL.IDX PT, R50, R50, RZ, 0x1f ;  /* 0x00001fff32327589 */ /* 0x000e2800000e0000 */
[----:B------:R2:W1:Y:S04]  /*3ea0*/  SHFL.IDX PT, R35, R51, RZ, 0x1f ;  /* 0x00001fff33237589 */ /* 0x00046800000e0000 */
[----:B------:R2:W0:Y:S04]  /*3eb0*/  SHFL.UP PT, R232, R236, 0x1, RZ ;  /* 0x04200000ece87989 */ /* 0x00042800000e00ff */
[----:B------:R-:W0:Y:S04]  /*3ec0*/  SHFL.UP PT, R233, R233, 0x1, RZ ;  /* 0x04200000e9e97989 */ /* 0x000e2800000e00ff */
[----:B------:R-:W0:Y:S04]  /*3ed0*/  SHFL.UP PT, R43, R43, 0x1, RZ ;  /* 0x042000002b2b7989 */ /* 0x000e2800000e00ff */
[----:B------:R2:W0:Y:S02]  /*3ee0*/  SHFL.UP PT, R234, R34, 0x1, RZ ;  /* 0x0420000022ea7989 */ /* 0x00042400000e00ff */
.L_x_7660:
[----:B01-34-:R-:W0:Y:S01]  /*3ef0*/  LDS.128 R36, [R42+0x8450] ;  /* 0x008450002a247984 */ /* 0x01be220000000c00 */
[----:B--2---:R-:W-:Y:S01]  /*3f00*/  MOV R34, R50 ;  /* 0x0000003200227202 */ /* 0x004fe20000000f00 */
[----:B------:R-:W-:-:S04]  /*3f10*/  FMUL.FTZ R41, R35, R233 ;  /* 0x000000e923297220 */ /* 0x000fc80000410000 */
[----:B------:R-:W-:-:S04]  /*3f20*/  FMUL.FTZ R40, R34, R233 ;  /* 0x000000e922287220 */ /* 0x000fc80000410000 */
[-C--:B------:R-:W-:Y:S02]  /*3f30*/  FFMA.FTZ R49, R35, R232.reuse, R40 ;  /* 0x000000e823317223 */ /* 0x080fe40000010028 */
[----:B------:R-:W-:Y:S02]  /*3f40*/  FFMA.FTZ R40, R34, R232, -R41 ;  /* 0x000000e822287223 */ /* 0x000fe40000010829 */
[-C--:B------:R-:W-:Y:S02]  /*3f50*/  FMUL.FTZ R41, R33, R233.reuse ;  /* 0x000000e921297220 */ /* 0x080fe40000410000 */
[----:B------:R-:W-:Y:S02]  /*3f60*/  FMUL.FTZ R233, R32, R233 ;  /* 0x000000e920e97220 */ /* 0x000fe40000410000 */
[----:B------:R-:W-:Y:S02]  /*3f70*/  @P1 FADD.FTZ R35, R49, R234 ;  /* 0x000000ea31231221 */ /* 0x000fe40000010000 */
[----:B------:R-:W-:-:S02]  /*3f80*/  @P1 FADD.FTZ R34, R40, R43 ;  /* 0x0000002b28221221 */ /* 0x000fc40000010000 */
        /* <DEDUP_REMOVED lines=14> */
.L_x_7553:
[----:B------:R-:W-:Y:S05]  /*4070*/  BSYNC B0 ;  /* 0x0000000000007941 */ /* 0x000fea0003800000 */
.L_x_7552:
[----:B------:R-:W-:Y:S01]  /*4080*/  WARPSYNC 0xffffffff ;  /* 0xffffffff00007948 */ /* 0x000fe20003800000 */
[----:B------:R-:W-:Y:S02]  /*4090*/  LOP3.LUT P0, RZ, R183, 0x1f, RZ, 0xc0, !PT ;  /* 0x0000001fb7ff7812 */ /* 0x000fe4000780c0ff */
[----:B-1----:R-:W-:Y:S01]  /*40a0*/  MOV R34, UR16 ;  /* 0x0000001000227c02 */ /* 0x002fe20008000f00 */
[----:B------:R-:W-:Y:S01]  /*40b0*/  BAR.SYNC.DEFER_BLOCKING 0x0 ;  /* 0x0000000000007b1d */ /* 0x000fe20000010000 */
[C---:B------:R-:W-:Y:S01]  /*40c0*/  FMUL.FTZ R33, R0.reuse, R153 ;  /* 0x0000009900217220 */ /* 0x040fe20000410000 */
        /* <DEDUP_REMOVED lines=233> */
[----:B-----5:R-:W-:Y:S02]  /*4f60*/  FFMA.FTZ R49, R30, R40, R41 ;  /* 0x000000281e317223 */ /* 0x020fe40000010029 */
        /* <DEDUP_REMOVED lines=40> */
.L_x_7661:
[----:B------:R-:W-:Y:S05]  /*51f0*/  BRA.DIV ~URZ, `(.L_x_7564) ;  /* 0x000069b27f007947 */ /* 0x000fea000b800000 */
[----:B------:R2:W3:Y:S04]  /*5200*/  SHFL.DOWN PT, R41, R192, 0x1, 0x1f ;  /* 0x08201f00c0297f89 */ /* 0x0004e800000e0000 */
[----:B------:R2:W4:Y:S04]  /*5210*/  SHFL.DOWN PT, R51, R43, 0x1, 0x1f ;  /* 0x08201f002b337f89 */ /* 0x00052800000e0000 */
[----:B------:R2:W0:Y:S02]  /*5220*/  SHFL.DOWN PT, R38, R42, 0x1, 0x1f ;  /* 0x08201f002a267f89 */ /* 0x00042400000e0000 */
.L_x_7662:
        /* <DEDUP_REMOVED lines=15> */
.L_x_7566:
[----:B------:R-:W-:Y:S05]  /*5320*/  BSYNC B1 ;  /* 0x0000000000017941 */ /* 0x000fea0003800000 */
.L_x_7565:
[----:B------:R-:W-:Y:S05]  /*5330*/  BRA.DIV ~URZ, `(.L_x_7567) ;  /* 0x000069c27f007947 */ /* 0x000fea000b800000 */
[----:B-1----:R1:W2:Y:S04]  /*5340*/  SHFL.DOWN PT, R39, R232, 0x2, 0x1f ;  /* 0x08401f00e8277f89 */ /* 0x0022a800000e0000 */
[----:B---3--:R1:W3:Y:S04]  /*5350*/  SHFL.DOWN PT, R41, R192, 0x2, 0x1f ;  /* 0x08401f00c0297f89 */ /* 0x0082e800000e0000 */
[----:B----4-:R1:W4:Y:S04]  /*5360*/  SHFL.DOWN PT, R51, R43, 0x2, 0x1f ;  /* 0x08401f002b337f89 */ /* 0x01032800000e0000 */
[----:B0-----:R1:W0:Y:S02]  /*5370*/  SHFL.DOWN PT, R38, R42, 0x2, 0x1f ;  /* 0x08401f002a267f89 */ /* 0x00122400000e0000 */
.L_x_7663:
        /* <DEDUP_REMOVED lines=15> */
.L_x_7569:
[----:B------:R-:W-:Y:S05]  /*5470*/  BSYNC B1 ;  /* 0x0000000000017941 */ /* 0x000fea0003800000 */
.L_x_7568:
[----:B------:R-:W-:Y:S05]  /*5480*/  BRA.DIV ~URZ, `(.L_x_7570) ;  /* 0x00006a327f007947 */ /* 0x000fea000b800000 */
[----:B--2---:R2:W1:Y:S02]  /*5490*/  SHFL.DOWN PT, R39, R232, 0x4, 0x1f ;  /* 0x08801f00e8277f89 */ /* 0x00446400000e0000 */
.L_x_7664:
[----:B------:R-:W-:Y:S05]  /*54a0*/  BRA.DIV ~URZ, `(.L_x_7571) ;  /* 0x00006a927f007947 */ /* 0x000fea000b800000 */
[----:B---3--:R3:W2:Y:S04]  /*54b0*/  SHFL.DOWN PT, R41, R192, 0x4, 0x1f ;  /* 0x08801f00c0297f89 */ /* 0x0086a800000e0000 */
[----:B----4-:R3:W4:Y:S04]  /*54c0*/  SHFL.DOWN PT, R51, R43, 0x4, 0x1f ;  /* 0x08801f002b337f89 */ /* 0x01072800000e0000 */
[----:B0-----:R3:W0:Y:S02]  /*54d0*/  SHFL.DOWN PT, R38, R42, 0x4, 0x1f ;  /* 0x08801f002a267f89 */ /* 0x00162400000e0000 */
.L_x_7665:
        /* <DEDUP_REMOVED lines=15> */
.L_x_7573:
[----:B------:R-:W-:Y:S05]  /*55d0*/  BSYNC B1 ;  /* 0x0000000000017941 */ /* 0x000fea0003800000 */
.L_x_7572:
[----:B------:R-:W-:Y:S05]  /*55e0*/  BRA.DIV ~URZ, `(.L_x_7574) ;  /* 0x00006aa27f007947 */ /* 0x000fea000b800000 */
[----:B-1----:R1:W3:Y:S04]  /*55f0*/  SHFL.DOWN PT, R39, R232, 0x8, 0x1f ;  /* 0x09001f00e8277f89 */ /* 0x0022e800000e0000 */
[----:B--2---:R1:W2:Y:S04]  /*5600*/  SHFL.DOWN PT, R41, R192, 0x8, 0x1f ;  /* 0x09001f00c0297f89 */ /* 0x0042a800000e0000 */
[----:B----4-:R1:W4:Y:S04]  /*5610*/  SHFL.DOWN PT, R51, R43, 0x8, 0x1f ;  /* 0x09001f002b337f89 */ /* 0x01032800000e0000 */
[----:B0-----:R1:W0:Y:S02]  /*5620*/  SHFL.DOWN PT, R38, R42, 0x8, 0x1f ;  /* 0x09001f002a267f89 */ /* 0x00122400000e0000 */
.L_x_7666:
        /* <DEDUP_REMOVED lines=15> */
.L_x_7576:
[----:B------:R-:W-:Y:S05]  /*5720*/  BSYNC B1 ;  /* 0x0000000000017941 */ /* 0x000fea0003800000 */
.L_x_7575:
[----:B------:R-:W-:Y:S05]  /*5730*/  BRA.DIV ~URZ, `(.L_x_7577) ;  /* 0x00006b127f007947 */ /* 0x000fea000b800000 */
[----:B---3--:R3:W1:Y:S02]  /*5740*/  SHFL.DOWN PT, R39, R232, 0x10, 0x1f ;  /* 0x0a001f00e8277f89 */ /* 0x00866400000e0000 */
.L_x_7667:
[----:B------:R-:W-:Y:S05]  /*5750*/  BRA.DIV ~URZ, `(.L_x_7578) ;  /* 0x00006b727f007947 */ /* 0x000fea000b800000 */
[----:B--2---:R2:W3:Y:S04]  /*5760*/  SHFL.DOWN PT, R41, R192, 0x10, 0x1f ;  /* 0x0a001f00c0297f89 */ /* 0x0044e800000e0000 */
[----:B----4-:R2:W4:Y:S04]  /*5770*/  SHFL.DOWN PT, R51, R43, 0x10, 0x1f ;  /* 0x0a001f002b337f89 */ /* 0x01052800000e0000 */
[----:B0-----:R2:W0:Y:S02]  /*5780*/  SHFL.DOWN PT, R38, R42, 0x10, 0x1f ;  /* 0x0a001f002a267f89 */ /* 0x00142400000e0000 */
.L_x_7668:
        /* <DEDUP_REMOVED lines=13> */
.L_x_7580:
[----:B------:R-:W-:Y:S05]  /*5860*/  BSYNC B1 ;  /* 0x0000000000017941 */ /* 0x000fea0003800000 */
.L_x_7579:
[----:B------:R-:W-:Y:S05]  /*5870*/  BRA.DIV ~URZ, `(.L_x_7581) ;  /* 0x00006ba27f007947 */ /* 0x000fea000b800000 */
[----:B------:R-:W5:Y:S04]  /*5880*/  SHFL.IDX PT, R235, R192, RZ, 0x1f ;  /* 0x00001fffc0eb7589 */ /* 0x000f6800000e0000 */
[----:B------:R-:W2:Y:S04]  /*5890*/  SHFL.IDX PT, R179, R232, RZ, 0x1f ;  /* 0x00001fffe8b37589 */ /* 0x000ea800000e0000 */
[----:B----4-:R-:W4:Y:S04]  /*58a0*/  SHFL.IDX PT, R51, R43, RZ, 0x1f ;  /* 0x00001fff2b337589 */ /* 0x010f2800000e0000 */
[----:B------:R-:W3:Y:S04]  /*58b0*/  SHFL.DOWN PT, R178, R43, 0x1, 0x1f ;  /* 0x08201f002bb27f89 */ /* 0x000ee800000e0000 */
[----:B------:R-:W1:Y:S04]  /*58c0*/  SHFL.IDX PT, R50, R42, RZ, 0x1f ;  /* 0x00001fff2a327589 */ /* 0x000e6800000e0000 */
[----:B------:R-:W0:Y:S04]  /*58d0*/  SHFL.DOWN PT, R238, R42, 0x1, 0x1f ;  /* 0x08201f002aee7f89 */ /* 0x000e2800000e0000 */
[----:B------:R-:W0:Y:S01]  /*58e0*/  SHFL.IDX PT, R240, R32, RZ, 0x1f ;  /* 0x00001fff20f07589 */ /* 0x000e2200000e0000 */
[----:B-----5:R-:W-:-:S02]  /*58f0*/  FMUL.FTZ R234, R35, R235 ;  /* 0x000000eb23ea7220 */ /* 0x020fc40000410000 */
[C---:B------:R-:W-:Y:S01]  /*5900*/  FMUL.FTZ R36, R34.reuse, R235 ;  /* 0x000000eb22247220 */ /* 0x040fe20000410000 */
[----:B------:R-:W0:Y:S01]  /*5910*/  SHFL.IDX PT, R239, R34, RZ, 0x1f ;  /* 0x00001fff22ef7589 */ /* 0x000e2200000e0000 */
[-C--:B--2---:R-:W-:Y:S02]  /*5920*/  FFMA.FTZ R234, R34, R179.reuse, -R234 ;  /* 0x000000b322ea7223 */ /* 0x084fe400000108ea */
[----:B------:R-:W-:Y:S01]  /*5930*/  FFMA.FTZ R233, R35, R179, R36 ;  /* 0x000000b323e97223 */ /* 0x000fe20000010024 */
[----:B-1----:R-:W1:Y:S04]  /*5940*/  SHFL.IDX PT, R39, R35, RZ, 0x1f ;  /* 0x00001fff23277589 */ /* 0x002e6800000e0000 */
[----:B------:R-:W2:Y:S04]  /*5950*/  SHFL.IDX PT, R241, R33, RZ, 0x1f ;  /* 0x00001fff21f17589 */ /* 0x000ea800000e0000 */
[----:B------:R5:W0:Y:S04]  /*5960*/  SHFL.DOWN PT, R236, R232, 0x1, 0x1f ;  /* 0x08201f00e8ec7f89 */ /* 0x000a2800000e0000 */
[----:B------:R3:W0:Y:S02]  /*5970*/  SHFL.DOWN PT, R237, R192, 0x1, 0x1f ;  /* 0x08201f00c0ed7f89 */ /* 0x00062400000e0000 */
[----:B---3-5:R-:W-:-:S02]  /*5980*/  FMUL.FTZ R232, R32, R235 ;  /* 0x000000eb20e87220 */ /* 0x028fc40000410000 */
[----:B------:R-:W-:Y:S02]  /*5990*/  FMUL.FTZ R235, R33, R235 ;  /* 0x000000eb21eb7220 */ /* 0x000fe40000410000 */
[----:B------:R-:W-:Y:S02]  /*59a0*/  FMUL.FTZ R192, R32, R179 ;  /* 0x000000b320c07220 */ /* 0x000fe40000410000 */
.L_x_7669:
[----:B----4-:R3:W4:Y:S01]  /*59b0*/  LDS.128 R40, [R48+0x8870] ;  /* 0x0088700030287984 */ /* 0x0107220000000c00 */
[----:B------:R-:W-:Y:S01]  /*59c0*/  ISETP.NE.AND P0, PT, R183, 0x1f, PT ;  /* 0x0000001fb700780c */ /* 0x000fe20003f05270 */
[----:B------:R-:W-:Y:S01]  /*59d0*/  BSSY B1, `(.L_x_7582) ;  /* 0x000000f000017945 */ /* 0x000fe20003800000 */
[----:B0-----:R-:W-:Y:S02]  /*59e0*/  MOV R36, R240 ;  /* 0x000000f000247202 */ /* 0x001fe40000000f00 */
[----:B--2---:R-:W-:Y:S02]  /*59f0*/  MOV R37, R241 ;  /* 0x000000f100257202 */ /* 0x004fe40000000f00 */
[----:B------:R-:W-:-:S07]  /*5a00*/  MOV R38, R239 ;  /* 0x000000ef00267202 */ /* 0x000fce0000000f00 */
[----:B------:R-:W-:Y:S05]  /*5a10*/  @!P0 BRA `(.L_x_7583) ;  /* 0x000000a000008947 */ /* 0x000fea0003800000 */
[-C--:B-1-3--:R-:W-:Y:S02]  /*5a20*/  FMUL.FTZ R35, R39, R237.reuse ;  /* 0x000000ed27237220 */ /* 0x08afe40000410000 */
        /* <DEDUP_REMOVED lines=9> */
.L_x_7583:
[----:B---3--:R-:W-:Y:S05]  /*5ac0*/  BSYNC B1 ;  /* 0x0000000000017941 */ /* 0x008fea0003800000 */
.L_x_7582:
[C---:B-1--4-:R-:W-:Y:S01]  /*5ad0*/  FMUL.FTZ R237, R41.reuse, R39 ;  /* 0x0000002729ed7220 */ /* 0x052fe20000410000 */
        /* <DEDUP_REMOVED lines=15> */
.L_x_7562:
[----:B0-----:R-:W-:Y:S05]  /*5bd0*/  BSYNC B0 ;  /* 0x0000000000007941 */ /* 0x001fea0003800000 */
.L_x_7561:
[----:B------:R-:W-:Y:S01]  /*5be0*/  WARPSYNC 0xffffffff ;  /* 0xffffffff00007948 */ /* 0x000fe20003800000 */
[----:B------:R-:W-:Y:S01]  /*5bf0*/  BAR.SYNC.DEFER_BLOCKING 0x0 ;  /* 0x0000000000007b1d */ /* 0x000fe20000010000 */
[C---:B------:R-:W-:Y:S01]  /*5c00*/  ISETP.NE.AND P0, PT, R183.reuse, RZ, PT ;  /* 0x000000ffb700720c */ /* 0x040fe20003f05270 */
[----:B------:R-:W-:Y:S01]  /*5c10*/  ULEA UR34, UR16, 0xfffffc00, 0xa ;  /* 0xfffffc0010227891 */ /* 0x000fe2000f8e503f */
[----:B------:R-:W-:-:S02]  /*5c20*/  IADD3 R248, R183, 0x80, RZ ;  /* 0x00000080b7f87810 */ /* 0x000fc40007ffe0ff */
[C---:B------:R-:W-:Y:S01]  /*5c30*/  IADD3 R246, R183.reuse, 0x100, RZ ;  /* 0x00000100b7f67810 */ /* 0x040fe20007ffe0ff */
[----:B------:R-:W-:Y:S01]  /*5c40*/  ULDC UR35, c[0x0][0x168] ;  /* 0x00005a0000237ab9 */ /* 0x000fe20000000800 */
[C---:B------:R-:W-:Y:S01]  /*5c50*/  IADD3 R244, R183.reuse, 0x180, RZ ;  /* 0x00000180b7f47810 */ /* 0x040fe20007ffe0ff */
[----:B------:R-:W-:Y:S01]  /*5c60*/  UIADD3 UR34, -UR34, UR35, URZ ;  /* 0x0000002322227290 */ /* 0x000fe2000fffe13f */
[C---:B------:R-:W-:Y:S01]  /*5c70*/  IADD3 R242, R183.reuse, 0x200, RZ ;  /* 0x00000200b7f27810 */ /* 0x040fe20007ffe0ff */
[----:B------:R-:W-:Y:S01]  /*5c80*/  BSSY B0, `(.L_x_7584) ;  /* 0x00002b1000007945 */ /* 0x000fe20003800000 */
[C---:B------:R-:W-:Y:S02]  /*5c90*/  IADD3 R240, R183.reuse, 0x280, RZ ;  /* 0x00000280b7f07810 */ /* 0x040fe40007ffe0ff */
[C---:B------:R-:W-:Y:S02]  /*5ca0*/  IADD3 R238, R183.reuse, 0x300, RZ ;  /* 0x00000300b7ee7810 */ /* 0x040fe40007ffe0ff */
[----:B------:R-:W-:-:S02]  /*5cb0*/  IADD3 R236, R183, 0x380, RZ ;  /* 0x00000380b7ec7810 */ /* 0x000fc40007ffe0ff */
[C---:B------:R-:W-:Y:S02]  /*5cc0*/  IADD3 R234, R183.reuse, 0x400, RZ ;  /* 0x00000400b7ea7810 */ /* 0x040fe40007ffe0ff */
[C---:B------:R-:W-:Y:S02]  /*5cd0*/  IADD3 R232, R183.reuse, 0x480, RZ ;  /* 0x00000480b7e87810 */ /* 0x040fe40007ffe0ff */
[----:B------:R-:W-:Y:S02]  /*5ce0*/  IADD3 R192, R183, 0x740, RZ ;  /* 0x00000740b7c07810 */ /* 0x000fe40007ffe0ff */
[-C--:B------:R-:W-:Y:S01]  /*5cf0*/  LEA.HI.SX32 R248, R248, R183.reuse, 0x1b ;  /* 0x000000b7f8f87211 */ /* 0x080fe200078fdaff */
[----:B-1----:R-:W0:Y:S01]  /*5d00*/  LDS.64 R36, [R183.X16+0x8868] ;  /* 0x00886800b7247984 */ /* 0x002e22000000ca00 */
[-C--:B------:R-:W-:Y:S02]  /*5d10*/  LEA.HI.SX32 R246, R246, R183.reuse, 0x1b ;  /* 0x000000b7f6f67211 */ /* 0x080fe400078fdaff */
[-C--:B------:R-:W-:Y:S01]  /*5d20*/  LEA.HI.SX32 R244, R244, R183.reuse, 0x1b ;  /* 0x000000b7f4f47211 */ /* 0x080fe200078fdaff */
[----:B------:R1:W-:Y:S01]  /*5d30*/  @!P0 STS.128 [UR46+0x9e60], R32 ;  /* 0x009e6020ff008988 */ /* 0x0003e20008000c2e */
[----:B------:R-:W-:-:S02]  /*5d40*/  LEA.HI.SX32 R242, R242, R183, 0x1b ;  /* 0x000000b7f2f27211 */ /* 0x000fc400078fdaff */
[-C--:B------:R-:W-:Y:S02]  /*5d50*/  LEA.HI.SX32 R240, R240, R183.reuse, 0x1b ;  /* 0x000000b7f0f07211 */ /* 0x080fe400078fdaff */
[-C--:B------:R-:W-:Y:S02]  /*5d60*/  LEA.HI.SX32 R238, R238, R183.reuse, 0x1b ;  /* 0x000000b7eeee7211 */ /* 0x080fe400078fdaff */
[-C--:B------:R-:W-:Y:S02]  /*5d70*/  LEA.HI.SX32 R236, R236, R183.reuse, 0x1b ;  /* 0x000000b7ecec7211 */ /* 0x080fe400078fdaff */
[-C--:B------:R-:W-:Y:S02]  /*5d80*/  LEA.HI.SX32 R234, R234, R183.reuse, 0x1b ;  /* 0x000000b7eaea7211 */ /* 0x080fe400078fdaff */
[-C--:B------:R-:W-:Y:S02]  /*5d90*/  LEA.HI.SX32 R232, R232, R183.reuse, 0x1b ;  /* 0x000000b7e8e87211 */ /* 0x080fe400078fdaff */
[----:B------:R-:W-:-:S02]  /*5da0*/  LEA.HI.SX32 R192, R192, R183, 0x1b ;  /* 0x000000b7c0c07211 */ /* 0x000fc400078fdaff */
[----:B-1----:R-:W-:-:S04]  /*5db0*/  SHF.L.U32 R32, R183, 0x5, RZ ;  /* 0x00000005b7207819 */ /* 0x002fc800000006ff */
[----:B------:R-:W-:Y:S01]  /*5dc0*/  LEA.HI.SX32 R32, R32, R32, 0x1b ;  /* 0x0000002020207211 */ /* 0x000fe200078fdaff */
[CC--:B0-----:R-:W-:Y:S02]  /*5dd0*/  FMUL.FTZ R38, R36.reuse, -R153.reuse ;  /* 0x8000009924267220 */ /* 0x0c1fe40000410000 */
[C---:B------:R-:W-:Y:S02]  /*5de0*/  FMUL.FTZ R153, R37.reuse, -R153 ;  /* 0x8000009925997220 */ /* 0x040fe40000410000 */
[-C--:B------:R-:W-:Y:S01]  /*5df0*/  FFMA.FTZ R38, R37, R152.reuse, R38 ;  /* 0x0000009825267223 */ /* 0x080fe20000010026 */
[----:B------:R-:W-:Y:S01]  /*5e00*/  P2R R37, PR, RZ, 0x1 ;  /* 0x00000001ff257803 */ /* 0x000fe20000000000 */
[----:B------:R-:W-:Y:S02]  /*5e10*/  FFMA.FTZ R36, R36, R152, -R153 ;  /* 0x0000009824247223 */ /* 0x000fe40000010899 */
[----:B------:R-:W-:Y:S02]  /*5e20*/  FADD.FTZ R231, -R231, R38 ;  /* 0x00000026e7e77221 */ /* 0x000fe40000010100 */
[----:B------:R-:W-:-:S02]  /*5e30*/  FADD.FTZ R229, R229, R36 ;  /* 0x00000024e5e57221 */ /* 0x000fc40000010000 */
[----:B------:R-:W-:Y:S02]  /*5e40*/  FADD.FTZ R36, R119, UR5 ;  /* 0x0000000577247e21 */ /* 0x000fe40008010000 */
[C---:B------:R-:W-:Y:S02]  /*5e50*/  FMUL.FTZ R37, R0.reuse, -R231 ;  /* 0x800000e700257220 */ /* 0x040fe40000410000 */
[----:B------:R-:W-:Y:S02]  /*5e60*/  FMUL.FTZ R39, R0, -R229 ;  /* 0x800000e500277220 */ /* 0x000fe40000410000 */
[----:B------:R-:W-:Y:S02]  /*5e70*/  FMUL.FTZ R38, R229, UR45 ;  /* 0x0000002de5267c20 */ /* 0x000fe40008410000 */
[----:B------:R-:W-:Y:S02]  /*5e80*/  FMUL.FTZ R41, R135, R36 ;  /* 0x0000002487297220 */ /* 0x000fe40000410000 */
[----:B------:R-:W-:-:S02]  /*5e90*/  FMUL.FTZ R0, R231, UR45 ;  /* 0x0000002de7007c20 */ /* 0x000fc40008410000 */
[C---:B------:R-:W-:Y:S02]  /*5ea0*/  FFMA.FTZ R37, R2.reuse, R229, -R37 ;  /* 0x000000e502257223 */ /* 0x040fe40000010825 */
[-C--:B------:R-:W-:Y:S02]  /*5eb0*/  FMUL.FTZ R43, R55, R231.reuse ;  /* 0x000000e7372b7220 */ /* 0x080fe40000410000 */
[----:B------:R-:W-:Y:S02]  /*5ec0*/  FFMA.FTZ R2, R2, R231, R39 ;  /* 0x000000e702027223 */ /* 0x000fe40000010027 */
[----:B------:R-:W-:Y:S02]  /*5ed0*/  FFMA.FTZ R34, R231, UR44, -R38 ;  /* 0x0000002ce7227c23 */ /* 0x000fe40008010826 */
[----:B------:R-:W-:Y:S02]  /*5ee0*/  FFMA.FTZ R55, R55, -R41, R228 ;  /* 0x8000002937377223 */ /* 0x000fe400000100e4 */
[----:B------:R-:W-:-:S02]  /*5ef0*/  FMUL.FTZ R40, R36, R231 ;  /* 0x000000e724287220 */ /* 0x000fc40000410000 */
[----:B------:R-:W-:Y:S02]  /*5f00*/  FFMA.FTZ R38, R229, UR44, R0 ;  /* 0x0000002ce5267c23 */ /* 0x000fe40008010000 */
[----:B------:R-:W-:Y:S02]  /*5f10*/  FMUL.FTZ R0, R36, R229 ;  /* 0x000000e524007220 */ /* 0x000fe40000410000 */
[----:B------:R-:W-:Y:S02]  /*5f20*/  FADD.FTZ R42, -R227, R2 ;  /* 0x00000002e32a7221 */ /* 0x000fe40000010100 */
[----:B------:R-:W-:Y:S02]  /*5f30*/  FFMA.FTZ R41, R54, -R41, R230 ;  /* 0x8000002936297223 */ /* 0x000fe400000100e6 */
[C---:B------:R-:W-:Y:S02]  /*5f40*/  FMUL.FTZ R2, R55.reuse, R40 ;  /* 0x0000002837027220 */ /* 0x040fe40000410000 */
[----:B------:R-:W-:-:S02]  /*5f50*/  FMUL.FTZ R33, R55, R0 ;  /* 0x0000000037217220 */ /* 0x000fc40000410000 */
[----:B------:R-:W-:Y:S02]  /*5f60*/  FFMA.FTZ R54, R54, R229, R43 ;  /* 0x000000e536367223 */ /* 0x000fe4000001002b */
[-C--:B------:R-:W-:Y:S02]  /*5f70*/  FMUL.FTZ R43, R135, R0.reuse ;  /* 0x00000000872b7220 */ /* 0x080fe40000410000 */
[C---:B------:R-:W-:Y:S02]  /*5f80*/  FFMA.FTZ R2, R41.reuse, R0, R2 ;  /* 0x0000000029027223 */ /* 0x040fe40000010002 */
[----:B------:R-:W-:Y:S01]  /*5f90*/  FFMA.FTZ R0, R41, R40, -R33 ;  /* 0x0000002829007223 */ /* 0x000fe20000010821 */
[----:B------:R-:W-:Y:S01]  /*5fa0*/  STS [R32.X4+0x4278], R43 ;  /* 0x0042782b20007388 */ /* 0x000fe20000004800 */
[----:B------:R-:W-:Y:S02]  /*5fb0*/  FADD.FTZ R226, R226, R37 ;  /* 0x00000025e2e27221 */ /* 0x000fe40000010000 */
[----:B------:R-:W-:-:S02]  /*5fc0*/  FADD.FTZ R33, R118, UR5 ;  /* 0x0000000576217e21 */ /* 0x000fc40008010000 */
[----:B------:R-:W-:Y:S02]  /*5fd0*/  FMUL.FTZ R55, R55, R34 ;  /* 0x0000002237377220 */ /* 0x000fe40000410000 */
[----:B------:R-:W-:Y:S02]  /*5fe0*/  FMUL.FTZ R35, R3, -R42 ;  /* 0x8000002a03237220 */ /* 0x000fe40000410000 */
[----:B------:R-:W-:Y:S02]  /*5ff0*/  FMUL.FTZ R51, R135, R40 ;  /* 0x0000002887337220 */ /* 0x000fe40000410000 */
[----:B------:R-:W-:Y:S02]  /*6000*/  FMUL.FTZ R39, R3, -R226 ;  /* 0x800000e203277220 */ /* 0x000fe40000410000 */
[----:B------:R-:W-:Y:S01]  /*6010*/  FMUL.FTZ R34, R134, R33 ;  /* 0x0000002186227220 */ /* 0x000fe20000410000 */
[----:B------:R0:W-:Y:S01]  /*6020*/  STS [R32.X4+0x427c], R51 ;  /* 0x00427c3320007388 */ /* 0x0001e20000004800 */
[----:B------:R-:W-:-:S02]  /*6030*/  FFMA.FTZ R3, R41, R38, R55 ;  /* 0x0000002629037223 */ /* 0x000fc40000010037 */
[C---:B------:R-:W-:Y:S02]  /*6040*/  FFMA.FTZ R37, R4.reuse, R226, -R35 ;  /* 0x000000e204257223 */ /* 0x040fe40000010823 */
[----:B------:R-:W-:Y:S02]  /*6050*/  FFMA.FTZ R4, R4, R42, R39 ;  /* 0x0000002a04047223 */ /* 0x000fe40000010027 */
[-C--:B------:R-:W-:Y:S02]  /*6060*/  FFMA.FTZ R38, R53, -R34.reuse, R49 ;  /* 0x8000002235267223 */ /* 0x080fe40000010031 */
[----:B------:R-:W-:Y:S02]  /*6070*/  FFMA.FTZ R40, R52, -R34, R193 ;  /* 0x8000002234287223 */ /* 0x000fe400000100c1 */
[----:B------:R-:W-:Y:S02]  /*6080*/  FMUL.FTZ R39, R226, UR45 ;  /* 0x0000002de2277c20 */ /* 0x000fe40008410000 */
[----:B------:R-:W-:-:S02]  /*6090*/  FMUL.FTZ R34, R42, UR45 ;  /* 0x0000002d2a227c20 */ /* 0x000fc40008410000 */
[C---:B0-----:R-:W-:Y:S02]  /*60a0*/  FMUL.FTZ R51, R33.reuse, R42 ;  /* 0x0000002a21337220 */ /* 0x041fe40000410000 */
[----:B------:R-:W-:Y:S02]  /*60b0*/  FFMA.FTZ R39, R42, UR44, -R39 ;  /* 0x0000002c2a277c23 */ /* 0x000fe40008010827 */
[----:B------:R-:W-:Y:S02]  /*60c0*/  FFMA.FTZ R43, R226, UR44, R34 ;  /* 0x0000002ce22b7c23 */ /* 0x000fe40008010022 */
[----:B------:R-:W-:Y:S02]  /*60d0*/  FMUL.FTZ R41, R33, R226 ;  /* 0x000000e221297220 */ /* 0x000fe40000410000 */
[----:B------:R-:W-:Y:S02]  /*60e0*/  FADD.FTZ R48, -R151, R4 ;  /* 0x0000000497307221 */ /* 0x000fe40000010100 */
[----:B------:R-:W-:-:S02]  /*60f0*/  FMUL.FTZ R34, R38, R51 ;  /* 0x0000003326227220 */ /* 0x000fc40000410000 */
[----:B------:R-:W-:Y:S02]  /*6100*/  FADD.FTZ R153, R150, R37 ;  /* 0x0000002596997221 */ /* 0x000fe40000010000 */
[----:B------:R-:W-:Y:S02]  /*6110*/  FMUL.FTZ R35, R53, R42 ;  /* 0x0000002a35237220 */ /* 0x000fe40000410000 */
[C---:B------:R-:W-:Y:S02]  /*6120*/  FMUL.FTZ R42, R38.reuse, R39 ;  /* 0x00000027262a7220 */ /* 0x040fe40000410000 */
[----:B------:R-:W-:Y:S02]  /*6130*/  FADD.FTZ R4, R117, UR5 ;  /* 0x0000000575047e21 */ /* 0x000fe40008010000 */
[-C--:B------:R-:W-:Y:S02]  /*6140*/  FMUL.FTZ R37, R38, R41.reuse ;  /* 0x0000002926257220 */ /* 0x080fe40000410000 */
[----:B------:R-:W-:-:S02]  /*6150*/  FMUL.FTZ R53, R134, R41 ;  /* 0x0000002986357220 */ /* 0x000fc40000410000 */
[----:B------:R-:W-:Y:S02]  /*6160*/  FFMA.FTZ R34, R40, R41, R34 ;  /* 0x0000002928227223 */ /* 0x000fe40000010022 */
[C---:B------:R-:W-:Y:S01]  /*6170*/  FMUL.FTZ R39, R5.reuse, -R48 ;  /* 0x8000003005277220 */ /* 0x040fe20000410000 */
[----:B------:R0:W-:Y:S01]  /*6180*/  STS [R32.X4+0x4270], R53 ;  /* 0x0042703520007388 */ /* 0x0001e20000004800 */
[-C--:B------:R-:W-:Y:S02]  /*6190*/  FMUL.FTZ R41, R5, -R153.reuse ;  /* 0x8000009905297220 */ /* 0x080fe40000410000 */
[----:B------:R-:W-:Y:S02]  /*61a0*/  FMUL.FTZ R38, R133, R4 ;  /* 0x0000000485267220 */ /* 0x000fe40000410000 */
[C---:B------:R-:W-:Y:S02]  /*61b0*/  FFMA.FTZ R39, R6.reuse, R153, -R39 ;  /* 0x0000009906277223 */ /* 0x040fe40000010827 */
[----:B------:R-:W-:-:S02]  /*61c0*/  FFMA.FTZ R6, R6, R48, R41 ;  /* 0x0000003006067223 */ /* 0x000fc40000010029 */
[C---:B------:R-:W-:Y:S02]  /*61d0*/  FFMA.FTZ R37, R40.reuse, R51, -R37 ;  /* 0x0000003328257223 */ /* 0x040fe40000010825 */
[----:B------:R-:W-:Y:S02]  /*61e0*/  FFMA.FTZ R5, R40, R43, R42 ;  /* 0x0000002b28057223 */ /* 0x000fe4000001002a */
[----:B------:R-:W-:Y:S02]  /*61f0*/  FMUL.FTZ R41, R153, UR45 ;  /* 0x0000002d99297c20 */ /* 0x000fe40008410000 */
[----:B------:R-:W-:Y:S02]  /*6200*/  FFMA.FTZ R40, R59, -R38, R194 ;  /* 0x800000263b287223 */ /* 0x000fe400000100c2 */
[----:B0-----:R-:W-:Y:S02]  /*6210*/  FMUL.FTZ R53, R4, R48 ;  /* 0x0000003004357220 */ /* 0x001fe40000410000 */
[----:B------:R-:W-:Y:S01]  /*6220*/  FFMA.FTZ R35, R52, R226, R35 ;  /* 0x000000e234237223 */ /* 0x000fe20000010023 */
[----:B------:R-:W-:Y:S01]  /*6230*/  IADD3 R226, R183, 0x580, RZ ;  /* 0x00000580b7e27810 */ /* 0x000fe20007ffe0ff */
[----:B------:R-:W-:-:S02]  /*6240*/  FMUL.FTZ R55, R134, R51 ;  /* 0x0000003386377220 */ /* 0x000fc40000410000 */
[----:B------:R-:W-:Y:S01]  /*6250*/  FFMA.FTZ R42, R58, -R38, R195 ;  /* 0x800000263a2a7223 */ /* 0x000fe200000100c3 */
[----:B------:R-:W-:Y:S01]  /*6260*/  LEA.HI.SX32 R226, R226, R183, 0x1b ;  /* 0x000000b7e2e27211 */ /* 0x000fe200078fdaff */
[C---:B------:R-:W-:Y:S01]  /*6270*/  FMUL.FTZ R38, R48.reuse, UR45 ;  /* 0x0000002d30267c20 */ /* 0x040fe20008410000 */
[----:B------:R0:W-:Y:S01]  /*6280*/  STS [R32.X4+0x4274], R55 ;  /* 0x0042743720007388 */ /* 0x0001e20000004800 */
[----:B------:R-:W-:Y:S02]  /*6290*/  FFMA.FTZ R41, R48, UR44, -R41 ;  /* 0x0000002c30297c23 */ /* 0x000fe40008010829 */
[----:B------:R-:W-:Y:S02]  /*62a0*/  FADD.FTZ R52, -R149, R6 ;  /* 0x0000000695347221 */ /* 0x000fe40000010100 */
[----:B------:R-:W-:Y:S02]  /*62b0*/  FMUL.FTZ R51, R4, R153 ;  /* 0x0000009904337220 */ /* 0x000fe40000410000 */
[----:B------:R-:W-:-:S02]  /*62c0*/  FMUL.FTZ R6, R40, R53 ;  /* 0x0000003528067220 */ /* 0x000fc40000410000 */
[----:B------:R-:W-:Y:S02]  /*62d0*/  FADD.FTZ R148, R148, R39 ;  /* 0x0000002794947221 */ /* 0x000fe40000010000 */
[----:B------:R-:W-:Y:S02]  /*62e0*/  FMUL.FTZ R59, R59, R48 ;  /* 0x000000303b3b7220 */ /* 0x000fe40000410000 */
[----:B------:R-:W-:Y:S02]  /*62f0*/  FFMA.FTZ R43, R153, UR44, R38 ;  /* 0x0000002c992b7c23 */ /* 0x000fe40008010026 */
[----:B------:R-:W-:Y:S02]  /*6300*/  FMUL.FTZ R48, R40, R41 ;  /* 0x0000002928307220 */ /* 0x000fe40000410000 */
[----:B------:R-:W-:Y:S02]  /*6310*/  FADD.FTZ R39, R116, UR5 ;  /* 0x0000000574277e21 */ /* 0x000fe40008010000 */
[----:B------:R-:W-:-:S02]  /*6320*/  FMUL.FTZ R38, R40, R51 ;  /* 0x0000003328267220 */ /* 0x000fc40000410000 */
[-C--:B0-----:R-:W-:Y:S02]  /*6330*/  FMUL.FTZ R55, R133, R51.reuse ;  /* 0x0000003385377220 */ /* 0x081fe40000410000 */
[----:B------:R-:W-:Y:S02]  /*6340*/  FFMA.FTZ R6, R42, R51, R6 ;  /* 0x000000332a067223 */ /* 0x000fe40000010006 */
[C---:B------:R-:W-:Y:S01]  /*6350*/  FMUL.FTZ R41, R7.reuse, -R52 ;  /* 0x8000003407297220 */ /* 0x040fe20000410000 */
[----:B------:R0:W-:Y:S01]  /*6360*/  STS [R32.X4+0x4268], R55 ;  /* 0x0042683720007388 */ /* 0x0001e20000004800 */
[----:B------:R-:W-:Y:S02]  /*6370*/  FMUL.FTZ R51, R7, -R148 ;  /* 0x8000009407337220 */ /* 0x000fe40000410000 */
[----:B------:R-:W-:Y:S02]  /*6380*/  FMUL.FTZ R40, R132, R39 ;  /* 0x0000002784287220 */ /* 0x000fe40000410000 */
[----:B------:R-:W-:-:S02]  /*6390*/  FFMA.FTZ R7, R42, R43, R48 ;  /* 0x0000002b2a077223 */ /* 0x000fc40000010030 */
[C---:B------:R-:W-:Y:S02]  /*63a0*/  FFMA.FTZ R43, R8.reuse, R148, -R41 ;  /* 0x00000094082b7223 */ /* 0x040fe40000010829 */
[----:B------:R-:W-:Y:S02]  /*63b0*/  FFMA.FTZ R8, R8, R52, R51 ;  /* 0x0000003408087223 */ /* 0x000fe40000010033 */
[----:B------:R-:W-:Y:S02]  /*63c0*/  FMUL.FTZ R50, R148, UR45 ;  /* 0x0000002d94327c20 */ /* 0x000fe40008410000 */
[----:B------:R-:W-:Y:S02]  /*63d0*/  FFMA.FTZ R38, R42, R53, -R38 ;  /* 0x000000352a267223 */ /* 0x000fe40000010826 */
[C---:B------:R-:W-:Y:S02]  /*63e0*/  FFMA.FTZ R48, R57.reuse, -R40, R208 ;  /* 0x8000002839307223 */ /* 0x040fe400000100d0 */
[----:B------:R-:W-:-:S02]  /*63f0*/  FMUL.FTZ R41, R57, R52 ;  /* 0x0000003439297220 */ /* 0x000fc40000410000 */
[----:B------:R-:W-:Y:S02]  /*6400*/  FFMA.FTZ R42, R56, -R40, R209 ;  /* 0x80000028382a7223 */ /* 0x000fe400000100d1 */
[C---:B------:R-:W-:Y:S02]  /*6410*/  FMUL.FTZ R57, R39.reuse, R52 ;  /* 0x0000003427397220 */ /* 0x040fe40000410000 */
[----:B0-----:R-:W-:Y:S02]  /*6420*/  FMUL.FTZ R55, R39, R148 ;  /* 0x0000009427377220 */ /* 0x001fe40000410000 */
[C---:B------:R-:W-:Y:S02]  /*6430*/  FMUL.FTZ R40, R52.reuse, UR45 ;  /* 0x0000002d34287c20 */ /* 0x040fe40008410000 */
[----:B------:R-:W-:Y:S02]  /*6440*/  FFMA.FTZ R51, R52, UR44, -R50 ;  /* 0x0000002c34337c23 */ /* 0x000fe40008010832 */
[----:B------:R-:W-:-:S02]  /*6450*/  FADD.FTZ R199, -R199, R8 ;  /* 0x00000008c7c77221 */ /* 0x000fc40000010100 */
[----:B------:R-:W-:Y:S02]  /*6460*/  FADD.FTZ R8, R123, UR5 ;  /* 0x000000057b087e21 */ /* 0x000fe40008010000 */
[----:B------:R-:W-:Y:S02]  /*6470*/  FFMA.FTZ R58, R58, R153, R59 ;  /* 0x000000993a3a7223 */ /* 0x000fe4000001003b */
[----:B------:R-:W-:Y:S02]  /*6480*/  FFMA.FTZ R41, R56, R148, R41 ;  /* 0x0000009438297223 */ /* 0x000fe40000010029 */
[----:B------:R-:W-:Y:S02]  /*6490*/  FMUL.FTZ R59, R133, R53 ;  /* 0x00000035853b7220 */ /* 0x000fe40000410000 */
[----:B------:R-:W-:Y:S01]  /*64a0*/  FADD.FTZ R151, R198, R43 ;  /* 0x0000002bc6977221 */ /* 0x000fe20000010000 */
[----:B------:R-:W-:Y:S01]  /*64b0*/  IADD3 R198, R183, 0x680, RZ ;  /* 0x00000680b7c67810 */ /* 0x000fe20007ffe0ff */
[C---:B------:R-:W-:Y:S01]  /*64c0*/  FMUL.FTZ R52, R48.reuse, R57 ;  /* 0x0000003930347220 */ /* 0x040fe20000410000 */
[----:B------:R0:W-:Y:S01]  /*64d0*/  STS [R32.X4+0x426c], R59 ;  /* 0x00426c3b20007388 */ /* 0x0001e20000004800 */
[----:B------:R-:W-:Y:S01]  /*64e0*/  FMUL.FTZ R56, R48, R55 ;  /* 0x0000003730387220 */ /* 0x000fe20000410000 */
[----:B------:R-:W-:Y:S01]  /*64f0*/  LEA.HI.SX32 R198, R198, R183, 0x1b ;  /* 0x000000b7c6c67211 */ /* 0x000fe200078fdaff */
[----:B------:R-:W-:-:S02]  /*6500*/  FFMA.FTZ R53, R148, UR44, R40 ;  /* 0x0000002c94357c23 */ /* 0x000fc40008010028 */
[----:B------:R-:W-:Y:S02]  /*6510*/  FMUL.FTZ R48, R48, R51 ;  /* 0x0000003330307220 */ /* 0x000fe40000410000 */
[----:B------:R-:W-:Y:S02]  /*6520*/  FMUL.FTZ R40, R139, R8 ;  /* 0x000000088b287220 */ /* 0x000fe40000410000 */
[C---:B------:R-:W-:Y:S02]  /*6530*/  FMUL.FTZ R43, R9.reuse, -R199 ;  /* 0x800000c7092b7220 */ /* 0x040fe40000410000 */
[----:B------:R-:W-:Y:S02]  /*6540*/  FMUL.FTZ R51, R9, -R151 ;  /* 0x8000009709337220 */ /* 0x000fe40000410000 */
[C---:B------:R-:W-:Y:S02]  /*6550*/  FFMA.FTZ R9, R42.reuse, R53, R48 ;  /* 0x000000352a097223 */ /* 0x040fe40000010030 */
[----:B------:R-:W-:-:S02]  /*6560*/  FFMA.FTZ R52, R42, R55, R52 ;  /* 0x000000372a347223 */ /* 0x000fc40000010034 */
[----:B------:R-:W-:Y:S02]  /*6570*/  FFMA.FTZ R56, R42, R57, -R56 ;  /* 0x000000392a387223 */ /* 0x000fe40000010838 */
[CC--:B------:R-:W-:Y:S02]  /*6580*/  FFMA.FTZ R48, R63.reuse, -R40.reuse, R206 ;  /* 0x800000283f307223 */ /* 0x0c0fe400000100ce */
[----:B------:R-:W-:Y:S02]  /*6590*/  FFMA.FTZ R43, R10, R151, -R43 ;  /* 0x000000970a2b7223 */ /* 0x000fe4000001082b */
[----:B------:R-:W-:Y:S02]  /*65a0*/  FMUL.FTZ R63, R63, R199 ;  /* 0x000000c73f3f7220 */ /* 0x000fe40000410000 */
[----:B------:R-:W-:Y:S02]  /*65b0*/  FMUL.FTZ R50, R151, UR45 ;  /* 0x0000002d97327c20 */ /* 0x000fe40008410000 */
[----:B------:R-:W-:-:S02]  /*65c0*/  FFMA.FTZ R42, R62, -R40, R207 ;  /* 0x800000283e2a7223 */ /* 0x000fc400000100cf */
[----:B0-----:R-:W-:Y:S02]  /*65d0*/  FMUL.FTZ R59, R132, R55 ;  /* 0x00000037843b7220 */ /* 0x001fe40000410000 */
[----:B------:R-:W-:Y:S02]  /*65e0*/  FFMA.FTZ R10, R10, R199, R51 ;  /* 0x000000c70a0a7223 */ /* 0x000fe40000010033 */
[C---:B------:R-:W-:Y:S01]  /*65f0*/  FMUL.FTZ R40, R199.reuse, UR45 ;  /* 0x0000002dc7287c20 */ /* 0x040fe20008410000 */
[----:B------:R0:W-:Y:S01]  /*6600*/  STS [R32.X4+0x4260], R59 ;  /* 0x0042603b20007388 */ /* 0x0001e20000004800 */
[-C--:B------:R-:W-:Y:S02]  /*6610*/  FMUL.FTZ R55, R8, R151.reuse ;  /* 0x0000009708377220 */ /* 0x080fe40000410000 */
[----:B------:R-:W-:Y:S02]  /*6620*/  FFMA.FTZ R62, R62, R151, R63 ;  /* 0x000000973e3e7223 */ /* 0x000fe4000001003f */
[----:B------:R-:W-:-:S02]  /*6630*/  FFMA.FTZ R51, R199, UR44, -R50 ;  /* 0x0000002cc7337c23 */ /* 0x000fc40008010832 */
[----:B------:R-:W-:Y:S02]  /*6640*/  FMUL.FTZ R63, R8, R199 ;  /* 0x000000c7083f7220 */ /* 0x000fe40000410000 */
[----:B------:R-:W-:Y:S02]  /*6650*/  FFMA.FTZ R53, R151, UR44, R40 ;  /* 0x0000002c97357c23 */ /* 0x000fe40008010028 */
[----:B------:R-:W-:Y:S02]  /*6660*/  FADD.FTZ R150, -R197, R10 ;  /* 0x0000000ac5967221 */ /* 0x000fe40000010100 */
[----:B------:R-:W-:Y:S02]  /*6670*/  FADD.FTZ R196, R196, R43 ;  /* 0x0000002bc4c47221 */ /* 0x000fe40000010000 */
[----:B------:R-:W-:Y:S02]  /*6680*/  FMUL.FTZ R40, R48, R55 ;  /* 0x0000003730287220 */ /* 0x000fe40000410000 */
[----:B------:R-:W-:-:S02]  /*6690*/  FADD.FTZ R43, R122, UR5 ;  /* 0x000000057a2b7e21 */ /* 0x000fc40008010000 */
[----:B------:R-:W-:Y:S02]  /*66a0*/  FMUL.FTZ R149, R132, R57 ;  /* 0x0000003984957220 */ /* 0x000fe40000410000 */
[C---:B------:R-:W-:Y:S02]  /*66b0*/  FMUL.FTZ R10, R48.reuse, R51 ;  /* 0x00000033300a7220 */ /* 0x040fe40000410000 */
[----:B------:R-:W-:Y:S01]  /*66c0*/  FMUL.FTZ R148, R48, R63 ;  /* 0x0000003f30947220 */ /* 0x000fe20000410000 */
[----:B------:R-:W-:Y:S01]  /*66d0*/  STS [R32.X4+0x4264], R149 ;  /* 0x0042649520007388 */ /* 0x000fe20000004800 */
[C---:B------:R-:W-:Y:S02]  /*66e0*/  FMUL.FTZ R57, R139.reuse, R55 ;  /* 0x000000378b397220 */ /* 0x040fe40000410000 */
[-C--:B0-----:R-:W-:Y:S02]  /*66f0*/  FMUL.FTZ R59, R139, R63.reuse ;  /* 0x0000003f8b3b7220 */ /* 0x081fe40000410000 */
[----:B------:R-:W-:Y:S01]  /*6700*/  FMUL.FTZ R51, R11, -R150 ;  /* 0x800000960b337220 */ /* 0x000fe20000410000 */
[----:B------:R0:W-:Y:S01]  /*6710*/  STS [R32.X4+0x4258], R57 ;  /* 0x0042583920007388 */ /* 0x0001e20000004800 */
[----:B------:R-:W-:-:S02]  /*6720*/  FFMA.FTZ R63, R42, R63, -R40 ;  /* 0x0000003f2a3f7223 */ /* 0x000fc40000010828 */
[-C--:B------:R-:W-:Y:S01]  /*6730*/  FMUL.FTZ R11, R11, -R196.reuse ;  /* 0x800000c40b0b7220 */ /* 0x080fe20000410000 */
[----:B------:R1:W-:Y:S01]  /*6740*/  STS [R32.X4+0x425c], R59 ;  /* 0x00425c3b20007388 */ /* 0x0003e20000004800 */
[----:B------:R-:W-:Y:S02]  /*6750*/  FMUL.FTZ R40, R138, R43 ;  /* 0x0000002b8a287220 */ /* 0x000fe40000410000 */
[----:B------:R-:W-:Y:S02]  /*6760*/  FFMA.FTZ R51, R12, R196, -R51 ;  /* 0x000000c40c337223 */ /* 0x000fe40000010833 */
[----:B------:R-:W-:Y:S02]  /*6770*/  FMUL.FTZ R50, R196, UR45 ;  /* 0x0000002dc4327c20 */ /* 0x000fe40008410000 */
[----:B------:R-:W-:Y:S02]  /*6780*/  FFMA.FTZ R12, R12, R150, R11 ;  /* 0x000000960c0c7223 */ /* 0x000fe4000001000b */
[----:B------:R-:W-:-:S02]  /*6790*/  FFMA.FTZ R48, R61, -R40, R204 ;  /* 0x800000283d307223 */ /* 0x000fc400000100cc */
[-C--:B0-----:R-:W-:Y:S02]  /*67a0*/  FMUL.FTZ R57, R43, R150.reuse ;  /* 0x000000962b397220 */ /* 0x081fe40000410000 */
[----:B------:R-:W-:Y:S02]  /*67b0*/  FFMA.FTZ R148, R42, R55, R148 ;  /* 0x000000372a947223 */ /* 0x000fe40000010094 */
[----:B------:R-:W-:Y:S02]  /*67c0*/  FMUL.FTZ R11, R61, R150 ;  /* 0x000000963d0b7220 */ /* 0x000fe40000410000 */
[----:B------:R-:W-:Y:S02]  /*67d0*/  FFMA.FTZ R55, R150, UR44, -R50 ;  /* 0x0000002c96377c23 */ /* 0x000fe40008010832 */
[----:B------:R-:W-:Y:S02]  /*67e0*/  FFMA.FTZ R10, R42, R53, R10 ;  /* 0x000000352a0a7223 */ /* 0x000fe4000001000a */
[----:B------:R-:W-:-:S02]  /*67f0*/  FMUL.FTZ R61, R43, R196 ;  /* 0x000000c42b3d7220 */ /* 0x000fc40000410000 */
[----:B------:R-:W-:Y:S02]  /*6800*/  FADD.FTZ R50, -R47, R12 ;  /* 0x0000000c2f327221 */ /* 0x000fe40000010100 */
[----:B------:R-:W-:Y:S02]  /*6810*/  FFMA.FTZ R42, R60, -R40, R205 ;  /* 0x800000283c2a7223 */ /* 0x000fe400000100cd */
[----:B------:R-:W-:Y:S02]  /*6820*/  FMUL.FTZ R12, R48, R57 ;  /* 0x00000039300c7220 */ /* 0x000fe40000410000 */
[----:B------:R-:W-:Y:S02]  /*6830*/  FFMA.FTZ R11, R60, R196, R11 ;  /* 0x000000c43c0b7223 */ /* 0x000fe4000001000b */
[-C--:B------:R-:W-:Y:S02]  /*6840*/  FMUL.FTZ R60, R48, R61.reuse ;  /* 0x0000003d303c7220 */ /* 0x080fe40000410000 */
[----:B-1----:R-:W-:-:S02]  /*6850*/  FMUL.FTZ R59, R138, R61 ;  /* 0x0000003d8a3b7220 */ /* 0x002fc40000410000 */
[----:B------:R-:W-:Y:S02]  /*6860*/  FMUL.FTZ R40, R150, UR45 ;  /* 0x0000002d96287c20 */ /* 0x000fe40008410000 */
[----:B------:R-:W-:Y:S01]  /*6870*/  FFMA.FTZ R61, R42, R61, R12 ;  /* 0x0000003d2a3d7223 */ /* 0x000fe2000001000c */
[----:B------:R-:W-:Y:S01]  /*6880*/  STS [R32.X4+0x4250], R59 ;  /* 0x0042503b20007388 */ /* 0x000fe20000004800 */
[----:B------:R-:W-:Y:S02]  /*6890*/  FADD.FTZ R12, R121, UR5 ;  /* 0x00000005790c7e21 */ /* 0x000fe40008010000 */
[----:B------:R-:W-:Y:S02]  /*68a0*/  FADD.FTZ R151, R46, R51 ;  /* 0x000000332e977221 */ /* 0x000fe40000010000 */
[----:B------:R-:W-:Y:S01]  /*68b0*/  FFMA.FTZ R53, R196, UR44, R40 ;  /* 0x0000002cc4357c23 */ /* 0x000fe20008010028 */
[----:B------:R-:W-:Y:S01]  /*68c0*/  IADD3 R196, R183, 0x700, RZ ;  /* 0x00000700b7c47810 */ /* 0x000fe20007ffe0ff */
[----:B------:R-:W-:-:S02]  /*68d0*/  FMUL.FTZ R55, R48, R55 ;  /* 0x0000003730377220 */ /* 0x000fc40000410000 */
[----:B------:R-:W-:Y:S01]  /*68e0*/  FMUL.FTZ R40, R137, R12 ;  /* 0x0000000c89287220 */ /* 0x000fe20000410000 */
[----:B------:R-:W-:Y:S01]  /*68f0*/  LEA.HI.SX32 R196, R196, R183, 0x1b ;  /* 0x000000b7c4c47211 */ /* 0x000fe200078fdaff */
[----:B------:R-:W-:Y:S02]  /*6900*/  FMUL.FTZ R149, R138, R57 ;  /* 0x000000398a957220 */ /* 0x000fe40000410000 */
[C---:B------:R-:W-:Y:S02]  /*6910*/  FMUL.FTZ R47, R13.reuse, -R50 ;  /* 0x800000320d2f7220 */ /* 0x040fe40000410000 */
[----:B------:R-:W-:Y:S01]  /*6920*/  FMUL.FTZ R51, R13, -R151 ;  /* 0x800000970d337220 */ /* 0x000fe20000410000 */
[----:B------:R0:W-:Y:S01]  /*6930*/  STS [R32.X4+0x4254], R149 ;  /* 0x0042549520007388 */ /* 0x0001e20000004800 */
[C---:B------:R-:W-:Y:S02]  /*6940*/  FFMA.FTZ R60, R42.reuse, R57, -R60 ;  /* 0x000000392a3c7223 */ /* 0x040fe4000001083c */
[----:B------:R-:W-:-:S02]  /*6950*/  FFMA.FTZ R13, R42, R53, R55 ;  /* 0x000000352a0d7223 */ /* 0x000fc40000010037 */
[C---:B------:R-:W-:Y:S02]  /*6960*/  FFMA.FTZ R46, R67.reuse, -R40, R202 ;  /* 0x80000028432e7223 */ /* 0x040fe400000100ca */
[----:B------:R-:W-:Y:S02]  /*6970*/  FFMA.FTZ R47, R14, R151, -R47 ;  /* 0x000000970e2f7223 */ /* 0x000fe4000001082f */
[----:B------:R-:W-:Y:S02]  /*6980*/  FMUL.FTZ R67, R67, R50 ;  /* 0x0000003243437220 */ /* 0x000fe40000410000 */
[----:B------:R-:W-:Y:S02]  /*6990*/  FMUL.FTZ R48, R151, UR45 ;  /* 0x0000002d97307c20 */ /* 0x000fe40008410000 */
[----:B------:R-:W-:Y:S02]  /*69a0*/  FFMA.FTZ R42, R66, -R40, R203 ;  /* 0x80000028422a7223 */ /* 0x000fe400000100cb */
[----:B------:R-:W-:-:S02]  /*69b0*/  FFMA.FTZ R14, R14, R50, R51 ;  /* 0x000000320e0e7223 */ /* 0x000fc40000010033 */
[----:B------:R-:W-:Y:S02]  /*69c0*/  FMUL.FTZ R40, R50, UR45 ;  /* 0x0000002d32287c20 */ /* 0x000fe40008410000 */
[----:B0-----:R-:W-:Y:S02]  /*69d0*/  FMUL.FTZ R149, R12, R50 ;  /* 0x000000320c957220 */ /* 0x001fe40000410000 */
[-C--:B------:R-:W-:Y:S02]  /*69e0*/  FFMA.FTZ R66, R66, R151.reuse, R67 ;  /* 0x0000009742427223 */ /* 0x080fe40000010043 */
[----:B------:R-:W-:Y:S02]  /*69f0*/  FFMA.FTZ R53, R50, UR44, -R48 ;  /* 0x0000002c32357c23 */ /* 0x000fe40008010830 */
[----:B------:R-:W-:Y:S02]  /*6a00*/  FFMA.FTZ R51, R151, UR44, R40 ;  /* 0x0000002c97337c23 */ /* 0x000fe40008010028 */
[----:B------:R-:W-:-:S02]  /*6a10*/  FMUL.FTZ R67, R12, R151 ;  /* 0x000000970c437220 */ /* 0x000fc40000410000 */
[----:B------:R-:W-:Y:S02]  /*6a20*/  FADD.FTZ R50, -R45, R14 ;  /* 0x0000000e2d327221 */ /* 0x000fe40000010100 */
[----:B------:R-:W-:Y:S02]  /*6a30*/  FADD.FTZ R48, R44, R47 ;  /* 0x0000002f2c307221 */ /* 0x000fe40000010000 */
[----:B------:R-:W-:Y:S02]  /*6a40*/  FMUL.FTZ R40, R46, R149 ;  /* 0x000000952e287220 */ /* 0x000fe40000410000 */
[----:B------:R-:W-:Y:S02]  /*6a50*/  FADD.FTZ R45, R120, UR5 ;  /* 0x00000005782d7e21 */ /* 0x000fe40008010000 */
[-C--:B------:R-:W-:Y:S02]  /*6a60*/  FMUL.FTZ R44, R46, R67.reuse ;  /* 0x000000432e2c7220 */ /* 0x080fe40000410000 */
[----:B------:R-:W-:-:S02]  /*6a70*/  FMUL.FTZ R55, R137, R67 ;  /* 0x0000004389377220 */ /* 0x000fc40000410000 */
[C---:B------:R-:W-:Y:S02]  /*6a80*/  FMUL.FTZ R47, R15.reuse, -R50 ;  /* 0x800000320f2f7220 */ /* 0x040fe40000410000 */
[----:B------:R-:W-:Y:S01]  /*6a90*/  FFMA.FTZ R67, R42, R67, R40 ;  /* 0x000000432a437223 */ /* 0x000fe20000010028 */
[----:B------:R0:W-:Y:S01]  /*6aa0*/  STS [R32.X4+0x4248], R55 ;  /* 0x0042483720007388 */ /* 0x0001e20000004800 */
[----:B------:R-:W-:Y:S02]  /*6ab0*/  FMUL.FTZ R15, R15, -R48 ;  /* 0x800000300f0f7220 */ /* 0x000fe40000410000 */
[----:B------:R-:W-:Y:S02]  /*6ac0*/  FMUL.FTZ R14, R46, R53 ;  /* 0x000000352e0e7220 */ /* 0x000fe40000410000 */
[----:B------:R-:W-:Y:S02]  /*6ad0*/  FMUL.FTZ R40, R136, R45 ;  /* 0x0000002d88287220 */ /* 0x000fe40000410000 */
[----:B------:R-:W-:-:S02]  /*6ae0*/  FMUL.FTZ R53, R137, R149 ;  /* 0x0000009589357220 */ /* 0x000fc40000410000 */
[----:B------:R-:W-:Y:S02]  /*6af0*/  FFMA.FTZ R47, R16, R48, -R47 ;  /* 0x00000030102f7223 */ /* 0x000fe4000001082f */
[----:B------:R-:W-:Y:S01]  /*6b00*/  FFMA.FTZ R149, R42, R149, -R44 ;  /* 0x000000952a957223 */ /* 0x000fe2000001082c */
[----:B------:R1:W-:Y:S01]  /*6b10*/  STS [R32.X4+0x424c], R53 ;  /* 0x00424c3520007388 */ /* 0x0003e20000004800 */
[----:B------:R-:W-:Y:S02]  /*6b20*/  FFMA.FTZ R16, R16, R50, R15 ;  /* 0x0000003210107223 */ /* 0x000fe4000001000f */
[----:B------:R-:W-:Y:S02]  /*6b30*/  FFMA.FTZ R14, R42, R51, R14 ;  /* 0x000000332a0e7223 */ /* 0x000fe4000001000e */
[----:B------:R-:W-:Y:S02]  /*6b40*/  FFMA.FTZ R44, R65, -R40, R200 ;  /* 0x80000028412c7223 */ /* 0x000fe400000100c8 */
[----:B0-----:R-:W-:-:S02]  /*6b50*/  FMUL.FTZ R55, R45, R50 ;  /* 0x000000322d377220 */ /* 0x001fc40000410000 */
[----:B------:R-:W-:Y:S02]  /*6b60*/  FFMA.FTZ R42, R64, -R40, R201 ;  /* 0x80000028402a7223 */ /* 0x000fe400000100c9 */
[----:B------:R-:W-:Y:S02]  /*6b70*/  FMUL.FTZ R40, R50, UR45 ;  /* 0x0000002d32287c20 */ /* 0x000fe40008410000 */
[----:B------:R-:W-:Y:S02]  /*6b80*/  FMUL.FTZ R57, R45, R48 ;  /* 0x000000302d397220 */ /* 0x000fe40000410000 */
[----:B------:R-:W-:Y:S02]  /*6b90*/  FADD.FTZ R163, -R163, R16 ;  /* 0x00000010a3a37221 */ /* 0x000fe40000010100 */
[----:B------:R-:W-:Y:S02]  /*6ba0*/  FMUL.FTZ R46, R48, UR45 ;  /* 0x0000002d302e7c20 */ /* 0x000fe40008410000 */
[----:B------:R-:W-:-:S02]  /*6bb0*/  FMUL.FTZ R16, R44, R55 ;  /* 0x000000372c107220 */ /* 0x000fc40000410000 */
[----:B-1----:R-:W-:Y:S02]  /*6bc0*/  FFMA.FTZ R53, R48, UR44, R40 ;  /* 0x0000002c30357c23 */ /* 0x002fe40008010028 */
[-C--:B------:R-:W-:Y:S02]  /*6bd0*/  FMUL.FTZ R40, R44, R57.reuse ;  /* 0x000000392c287220 */ /* 0x080fe40000410000 */
[-C--:B------:R-:W-:Y:S02]  /*6be0*/  FMUL.FTZ R59, R136, R57.reuse ;  /* 0x00000039883b7220 */ /* 0x080fe40000410000 */
[----:B------:R-:W-:Y:S02]  /*6bf0*/  FFMA.FTZ R51, R50, UR44, -R46 ;  /* 0x0000002c32337c23 */ /* 0x000fe4000801082e */
[----:B------:R-:W-:Y:S01]  /*6c00*/  FFMA.FTZ R57, R42, R57, R16 ;  /* 0x000000392a397223 */ /* 0x000fe20000010010 */
[----:B------:R0:W-:Y:S01]  /*6c10*/  STS [R32.X4+0x4240], R59 ;  /* 0x0042403b20007388 */ /* 0x0001e20000004800 */
[----:B------:R-:W-:-:S02]  /*6c20*/  FADD.FTZ R16, R127, UR5 ;  /* 0x000000057f107e21 */ /* 0x000fc40008010000 */
[----:B------:R-:W-:Y:S02]  /*6c30*/  FMUL.FTZ R15, R65, R50 ;  /* 0x00000032410f7220 */ /* 0x000fe40000410000 */
[----:B------:R-:W-:Y:S02]  /*6c40*/  FADD.FTZ R151, R162, R47 ;  /* 0x0000002fa2977221 */ /* 0x000fe40000010000 */
[----:B------:R-:W-:Y:S02]  /*6c50*/  FMUL.FTZ R65, R136, R55 ;  /* 0x0000003788417220 */ /* 0x000fe40000410000 */
[----:B------:R-:W-:Y:S02]  /*6c60*/  FMUL.FTZ R44, R44, R51 ;  /* 0x000000332c2c7220 */ /* 0x000fe40000410000 */
[----:B------:R-:W-:Y:S01]  /*6c70*/  FFMA.FTZ R55, R42, R55, -R40 ;  /* 0x000000372a377223 */ /* 0x000fe20000010828 */
[----:B------:R1:W-:Y:S01]  /*6c80*/  STS [R32.X4+0x4244], R65 ;  /* 0x0042444120007388 */ /* 0x0003e20000004800 */
[----:B------:R-:W-:-:S02]  /*6c90*/  FMUL.FTZ R47, R17, -R163 ;  /* 0x800000a3112f7220 */ /* 0x000fc40000410000 */
[----:B------:R-:W-:Y:S02]  /*6ca0*/  FMUL.FTZ R40, R143, R16 ;  /* 0x000000108f287220 */ /* 0x000fe40000410000 */
[----:B------:R-:W-:Y:S02]  /*6cb0*/  FMUL.FTZ R51, R17, -R151 ;  /* 0x8000009711337220 */ /* 0x000fe40000410000 */
[----:B------:R-:W-:Y:S02]  /*6cc0*/  FFMA.FTZ R17, R42, R53, R44 ;  /* 0x000000352a117223 */ /* 0x000fe4000001002c */
[----:B------:R-:W-:Y:S02]  /*6cd0*/  FFMA.FTZ R47, R18, R151, -R47 ;  /* 0x00000097122f7223 */ /* 0x000fe4000001082f */
[----:B------:R-:W-:Y:S02]  /*6ce0*/  FFMA.FTZ R44, R71, -R40, R210 ;  /* 0x80000028472c7223 */ /* 0x000fe400000100d2 */
[----:B------:R-:W-:-:S02]  /*6cf0*/  FMUL.FTZ R46, R151, UR45 ;  /* 0x0000002d972e7c20 */ /* 0x000fc40008410000 */
[----:B------:R-:W-:Y:S02]  /*6d00*/  FFMA.FTZ R42, R70, -R40, R211 ;  /* 0x80000028462a7223 */ /* 0x000fe400000100d3 */
[----:B------:R-:W-:Y:S02]  /*6d10*/  FFMA.FTZ R18, R18, R163, R51 ;  /* 0x000000a312127223 */ /* 0x000fe40000010033 */
[----:B------:R-:W-:Y:S02]  /*6d20*/  FMUL.FTZ R40, R163, UR45 ;  /* 0x0000002da3287c20 */ /* 0x000fe40008410000 */
[----:B0-----:R-:W-:Y:S02]  /*6d30*/  FMUL.FTZ R59, R16, R151 ;  /* 0x00000097103b7220 */ /* 0x001fe40000410000 */
[----:B------:R-:W-:Y:S02]  /*6d40*/  FFMA.FTZ R15, R64, R48, R15 ;  /* 0x00000030400f7223 */ /* 0x000fe4000001000f */
[----:B------:R-:W-:-:S02]  /*6d50*/  FMUL.FTZ R71, R71, R163 ;  /* 0x000000a347477220 */ /* 0x000fc40000410000 */
[----:B------:R-:W-:Y:S02]  /*6d60*/  FFMA.FTZ R51, R163, UR44, -R46 ;  /* 0x0000002ca3337c23 */ /* 0x000fe4000801082e */
[----:B-1----:R-:W-:Y:S02]  /*6d70*/  FMUL.FTZ R65, R16, R163 ;  /* 0x000000a310417220 */ /* 0x002fe40000410000 */
[----:B------:R-:W-:Y:S02]  /*6d80*/  FFMA.FTZ R53, R151, UR44, R40 ;  /* 0x0000002c97357c23 */ /* 0x000fe40008010028 */
[----:B------:R-:W-:Y:S02]  /*6d90*/  FADD.FTZ R48, -R161, R18 ;  /* 0x00000012a1307221 */ /* 0x000fe40000010100 */
[----:B------:R-:W-:Y:S02]  /*6da0*/  FADD.FTZ R160, R160, R47 ;  /* 0x0000002fa0a07221 */ /* 0x000fe40000010000 */
[----:B------:R-:W-:-:S02]  /*6db0*/  FMUL.FTZ R40, R44, R59 ;  /* 0x0000003b2c287220 */ /* 0x000fc40000410000 */
[----:B------:R-:W-:Y:S02]  /*6dc0*/  FADD.FTZ R47, R126, UR5 ;  /* 0x000000057e2f7e21 */ /* 0x000fe40008010000 */
[----:B------:R-:W-:Y:S02]  /*6dd0*/  FFMA.FTZ R70, R70, R151, R71 ;  /* 0x0000009746467223 */ /* 0x000fe40000010047 */
[C---:B------:R-:W-:Y:S02]  /*6de0*/  FMUL.FTZ R18, R44.reuse, R51 ;  /* 0x000000332c127220 */ /* 0x040fe40000410000 */
[----:B------:R-:W-:Y:S02]  /*6df0*/  FMUL.FTZ R64, R44, R65 ;  /* 0x000000412c407220 */ /* 0x000fe40000410000 */
[C---:B------:R-:W-:Y:S02]  /*6e00*/  FMUL.FTZ R71, R143.reuse, R59 ;  /* 0x0000003b8f477220 */ /* 0x040fe40000410000 */
[----:B------:R-:W-:-:S02]  /*6e10*/  FMUL.FTZ R151, R143, R65 ;  /* 0x000000418f977220 */ /* 0x000fc40000410000 */
[C---:B------:R-:W-:Y:S01]  /*6e20*/  FMUL.FTZ R51, R19.reuse, -R48 ;  /* 0x8000003013337220 */ /* 0x040fe20000410000 */
[----:B------:R0:W-:Y:S01]  /*6e30*/  STS [R32.X4+0x4238], R71 ;  /* 0x0042384720007388 */ /* 0x0001e20000004800 */
[----:B------:R-:W-:Y:S02]  /*6e40*/  FFMA.FTZ R65, R42, R65, -R40 ;  /* 0x000000412a417223 */ /* 0x000fe40000010828 */
[-C--:B------:R-:W-:Y:S01]  /*6e50*/  FMUL.FTZ R19, R19, -R160.reuse ;  /* 0x800000a013137220 */ /* 0x080fe20000410000 */
[----:B------:R1:W-:Y:S01]  /*6e60*/  STS [R32.X4+0x423c], R151 ;  /* 0x00423c9720007388 */ /* 0x0003e20000004800 */
[----:B------:R-:W-:Y:S02]  /*6e70*/  FMUL.FTZ R40, R142, R47 ;  /* 0x0000002f8e287220 */ /* 0x000fe40000410000 */
[C---:B------:R-:W-:Y:S02]  /*6e80*/  FFMA.FTZ R51, R20.reuse, R160, -R51 ;  /* 0x000000a014337223 */ /* 0x040fe40000010833 */
[----:B------:R-:W-:-:S02]  /*6e90*/  FFMA.FTZ R20, R20, R48, R19 ;  /* 0x0000003014147223 */ /* 0x000fc40000010013 */
[----:B------:R-:W-:Y:S02]  /*6ea0*/  FFMA.FTZ R44, R69, -R40, R212 ;  /* 0x80000028452c7223 */ /* 0x000fe400000100d4 */
[C---:B0-----:R-:W-:Y:S02]  /*6eb0*/  FMUL.FTZ R71, R47.reuse, R48 ;  /* 0x000000302f477220 */ /* 0x041fe40000410000 */
[C---:B------:R-:W-:Y:S02]  /*6ec0*/  FFMA.FTZ R64, R42.reuse, R59, R64 ;  /* 0x0000003b2a407223 */ /* 0x040fe40000010040 */
[----:B------:R-:W-:Y:S02]  /*6ed0*/  FFMA.FTZ R18, R42, R53, R18 ;  /* 0x000000352a127223 */ /* 0x000fe40000010012 */
[----:B------:R-:W-:Y:S02]  /*6ee0*/  FMUL.FTZ R46, R160, UR45 ;  /* 0x0000002da02e7c20 */ /* 0x000fe40008410000 */
[----:B------:R-:W-:-:S02]  /*6ef0*/  FMUL.FTZ R59, R47, R160 ;  /* 0x000000a02f3b7220 */ /* 0x000fc40000410000 */
[----:B------:R-:W-:Y:S02]  /*6f00*/  FADD.FTZ R159, -R159, R20 ;  /* 0x000000149f9f7221 */ /* 0x000fe40000010100 */
[----:B------:R-:W-:Y:S02]  /*6f10*/  FFMA.FTZ R42, R68, -R40, R213 ;  /* 0x80000028442a7223 */ /* 0x000fe400000100d5 */
[----:B------:R-:W-:Y:S02]  /*6f20*/  FMUL.FTZ R20, R44, R71 ;  /* 0x000000472c147220 */ /* 0x000fe40000410000 */
[----:B------:R-:W-:Y:S02]  /*6f30*/  FFMA.FTZ R53, R48, UR44, -R46 ;  /* 0x0000002c30357c23 */ /* 0x000fe4000801082e */
[-C--:B------:R-:W-:Y:S02]  /*6f40*/  FMUL.FTZ R50, R44, R59.reuse ;  /* 0x0000003b2c327220 */ /* 0x080fe40000410000 */
[----:B-1----:R-:W-:-:S02]  /*6f50*/  FMUL.FTZ R151, R142, R59 ;  /* 0x0000003b8e977220 */ /* 0x002fc40000410000 */
[----:B------:R-:W-:Y:S02]  /*6f60*/  FMUL.FTZ R40, R48, UR45 ;  /* 0x0000002d30287c20 */ /* 0x000fe40008410000 */
[----:B------:R-:W-:Y:S01]  /*6f70*/  FADD.FTZ R161, R158, R51 ;  /* 0x000000339ea17221 */ /* 0x000fe20000010000 */
[----:B------:R0:W-:Y:S01]  /*6f80*/  STS [R32.X4+0x4230], R151 ;  /* 0x0042309720007388 */ /* 0x0001e20000004800 */
[----:B------:R-:W-:Y:S02]  /*6f90*/  FFMA.FTZ R59, R42, R59, R20 ;  /* 0x0000003b2a3b7223 */ /* 0x000fe40000010014 */
[----:B------:R-:W-:Y:S02]  /*6fa0*/  FADD.FTZ R20, R125, UR5 ;  /* 0x000000057d147e21 */ /* 0x000fe40008010000 */
[----:B------:R-:W-:Y:S02]  /*6fb0*/  FMUL.FTZ R19, R69, R48 ;  /* 0x0000003045137220 */ /* 0x000fe40000410000 */
[----:B------:R-:W-:-:S02]  /*6fc0*/  FMUL.FTZ R44, R44, R53 ;  /* 0x000000352c2c7220 */ /* 0x000fc40000410000 */
[C---:B------:R-:W-:Y:S02]  /*6fd0*/  FMUL.FTZ R51, R21.reuse, -R159 ;  /* 0x8000009f15337220 */ /* 0x040fe40000410000 */
[----:B------:R-:W-:Y:S02]  /*6fe0*/  FFMA.FTZ R69, R160, UR44, R40 ;  /* 0x0000002ca0457c23 */ /* 0x000fe40008010028 */
[-C--:B------:R-:W-:Y:S02]  /*6ff0*/  FMUL.FTZ R53, R21, -R161.reuse ;  /* 0x800000a115357220 */ /* 0x080fe40000410000 */
[----:B------:R-:W-:Y:S02]  /*7000*/  FMUL.FTZ R40, R141, R20 ;  /* 0x000000148d287220 */ /* 0x000fe40000410000 */
[----:B------:R-:W-:Y:S02]  /*7010*/  FMUL.FTZ R46, R161, UR45 ;  /* 0x0000002da12e7c20 */ /* 0x000fe40008410000 */
[----:B------:R-:W-:-:S02]  /*7020*/  FFMA.FTZ R51, R22, R161, -R51 ;  /* 0x000000a116337223 */ /* 0x000fc40000010833 */
[C---:B------:R-:W-:Y:S02]  /*7030*/  FFMA.FTZ R50, R42.reuse, R71, -R50 ;  /* 0x000000472a327223 */ /* 0x040fe40000010832 */
[----:B------:R-:W-:Y:S02]  /*7040*/  FFMA.FTZ R21, R42, R69, R44 ;  /* 0x000000452a157223 */ /* 0x000fe4000001002c */
[----:B------:R-:W-:Y:S02]  /*7050*/  FFMA.FTZ R22, R22, R159, R53 ;  /* 0x0000009f16167223 */ /* 0x000fe40000010035 */
[----:B------:R-:W-:Y:S02]  /*7060*/  FFMA.FTZ R42, R75, -R40, R214 ;  /* 0x800000284b2a7223 */ /* 0x000fe400000100d6 */
[C---:B------:R-:W-:Y:S02]  /*7070*/  FMUL.FTZ R44, R159.reuse, UR45 ;  /* 0x0000002d9f2c7c20 */ /* 0x040fe40008410000 */
[----:B------:R-:W-:-:S02]  /*7080*/  FFMA.FTZ R69, R159, UR44, -R46 ;  /* 0x0000002c9f457c23 */ /* 0x000fc4000801082e */
[----:B------:R-:W-:Y:S02]  /*7090*/  FMUL.FTZ R75, R75, R159 ;  /* 0x0000009f4b4b7220 */ /* 0x000fe40000410000 */
[----:B------:R-:W-:Y:S02]  /*70a0*/  FADD.FTZ R48, -R157, R22 ;  /* 0x000000169d307221 */ /* 0x000fe40000010100 */
[----:B------:R-:W-:Y:S02]  /*70b0*/  FFMA.FTZ R40, R74, -R40, R215 ;  /* 0x800000284a287223 */ /* 0x000fe400000100d7 */
[----:B------:R-:W-:Y:S02]  /*70c0*/  FFMA.FTZ R53, R161, UR44, R44 ;  /* 0x0000002ca1357c23 */ /* 0x000fe4000801002c */
[----:B------:R-:W-:Y:S02]  /*70d0*/  FMUL.FTZ R22, R42, R69 ;  /* 0x000000452a167220 */ /* 0x000fe40000410000 */
[----:B------:R-:W-:-:S02]  /*70e0*/  FFMA.FTZ R74, R74, R161, R75 ;  /* 0x000000a14a4a7223 */ /* 0x000fc4000001004b */
[----:B------:R-:W-:Y:S02]  /*70f0*/  FADD.FTZ R156, R156, R51 ;  /* 0x000000339c9c7221 */ /* 0x000fe40000010000 */
[----:B------:R-:W-:Y:S02]  /*7100*/  FMUL.FTZ R75, R20, R159 ;  /* 0x0000009f144b7220 */ /* 0x000fe40000410000 */
[----:B------:R-:W-:Y:S02]  /*7110*/  FFMA.FTZ R22, R40, R53, R22 ;  /* 0x0000003528167223 */ /* 0x000fe40000010016 */
[C---:B------:R-:W-:Y:S02]  /*7120*/  FMUL.FTZ R53, R23.reuse, -R48 ;  /* 0x8000003017357220 */ /* 0x040fe40000410000 */
[----:B------:R-:W-:Y:S02]  /*7130*/  FMUL.FTZ R153, R142, R71 ;  /* 0x000000478e997220 */ /* 0x000fe40000410000 */
[----:B------:R-:W-:-:S02]  /*7140*/  FMUL.FTZ R23, R23, -R156 ;  /* 0x8000009c17177220 */ /* 0x000fc40000410000 */
[----:B------:R-:W-:Y:S01]  /*7150*/  FMUL.FTZ R71, R20, R161 ;  /* 0x000000a114477220 */ /* 0x000fe20000410000 */
[----:B------:R1:W-:Y:S01]  /*7160*/  STS [R32.X4+0x4234], R153 ;  /* 0x0042349920007388 */ /* 0x0003e20000004800 */
[----:B------:R-:W-:Y:S02]  /*7170*/  FMUL.FTZ R44, R42, R75 ;  /* 0x0000004b2a2c7220 */ /* 0x000fe40000410000 */
[----:B------:R-:W-:Y:S02]  /*7180*/  FFMA.FTZ R53, R24, R156, -R53 ;  /* 0x0000009c18357223 */ /* 0x000fe40000010835 */
[----:B------:R-:W-:Y:S02]  /*7190*/  FFMA.FTZ R19, R68, R160, R19 ;  /* 0x000000a044137223 */ /* 0x000fe40000010013 */
[----:B------:R-:W-:Y:S02]  /*71a0*/  FFMA.FTZ R24, R24, R48, R23 ;  /* 0x0000003018187223 */ /* 0x000fe40000010017 */
[----:B------:R-:W-:-:S02]  /*71b0*/  FMUL.FTZ R68, R42, R71 ;  /* 0x000000472a447220 */ /* 0x000fc40000410000 */
[-C--:B0-----:R-:W-:Y:S02]  /*71c0*/  FMUL.FTZ R151, R141, R71.reuse ;  /* 0x000000478d977220 */ /* 0x081fe40000410000 */
[----:B------:R-:W-:Y:S02]  /*71d0*/  FFMA.FTZ R69, R40, R71, R44 ;  /* 0x0000004728457223 */ /* 0x000fe4000001002c */
[----:B------:R-:W-:Y:S01]  /*71e0*/  FADD.FTZ R51, R124, UR5 ;  /* 0x000000057c337e21 */ /* 0x000fe20008010000 */
[----:B------:R0:W-:Y:S01]  /*71f0*/  STS [R32.X4+0x4228], R151 ;  /* 0x0042289720007388 */ /* 0x0001e20000004800 */
[----:B------:R-:W-:Y:S02]  /*7200*/  FMUL.FTZ R71, R73, R48 ;  /* 0x0000003049477220 */ /* 0x000fe40000410000 */
[----:B------:R-:W-:Y:S02]  /*7210*/  FADD.FTZ R155, -R155, R24 ;  /* 0x000000189b9b7221 */ /* 0x000fe40000010100 */
[----:B------:R-:W-:-:S02]  /*7220*/  FFMA.FTZ R68, R40, R75, -R68 ;  /* 0x0000004b28447223 */ /* 0x000fc40000010844 */
[----:B------:R-:W-:Y:S02]  /*7230*/  FMUL.FTZ R40, R140, R51 ;  /* 0x000000338c287220 */ /* 0x000fe40000410000 */
[----:B------:R-:W-:Y:S02]  /*7240*/  FFMA.FTZ R23, R72, R156, R71 ;  /* 0x0000009c48177223 */ /* 0x000fe40000010047 */
[----:B------:R-:W-:Y:S02]  /*7250*/  FADD.FTZ R71, R154, R53 ;  /* 0x000000359a477221 */ /* 0x000fe40000010000 */
[----:B------:R-:W-:Y:S02]  /*7260*/  FMUL.FTZ R24, R25, -R155 ;  /* 0x8000009b19187220 */ /* 0x000fe40000410000 */
[-C--:B------:R-:W-:Y:S02]  /*7270*/  FFMA.FTZ R73, R73, -R40.reuse, R216 ;  /* 0x8000002849497223 */ /* 0x080fe400000100d8 */
[----:B------:R-:W-:-:S02]  /*7280*/  FFMA.FTZ R42, R72, -R40, R217 ;  /* 0x80000028482a7223 */ /* 0x000fc400000100d9 */
[----:B------:R-:W-:Y:S02]  /*7290*/  FMUL.FTZ R46, R156, UR45 ;  /* 0x0000002d9c2e7c20 */ /* 0x000fe40008410000 */
[----:B------:R-:W-:Y:S02]  /*72a0*/  FMUL.FTZ R40, R25, -R71 ;  /* 0x8000004719287220 */ /* 0x000fe40000410000 */
[----:B-1----:R-:W-:Y:S02]  /*72b0*/  FMUL.FTZ R153, R141, R75 ;  /* 0x0000004b8d997220 */ /* 0x002fe40000410000 */
[C---:B0-----:R-:W-:Y:S02]  /*72c0*/  FMUL.FTZ R151, R51.reuse, R48 ;  /* 0x0000003033977220 */ /* 0x041fe40000410000 */
[----:B------:R-:W-:Y:S01]  /*72d0*/  FFMA.FTZ R25, R26, R71, -R24 ;  /* 0x000000471a197223 */ /* 0x000fe20000010818 */
[----:B------:R0:W-:Y:S01]  /*72e0*/  STS [R32.X4+0x422c], R153 ;  /* 0x00422c9920007388 */ /* 0x0001e20000004800 */
[----:B------:R-:W-:-:S02]  /*72f0*/  FMUL.FTZ R75, R51, R156 ;  /* 0x0000009c334b7220 */ /* 0x000fc40000410000 */
[----:B------:R-:W-:Y:S02]  /*7300*/  FFMA.FTZ R46, R48, UR44, -R46 ;  /* 0x0000002c302e7c23 */ /* 0x000fe4000801082e */
[----:B------:R-:W-:Y:S02]  /*7310*/  FFMA.FTZ R40, R26, R155, R40 ;  /* 0x0000009b1a287223 */ /* 0x000fe40000010028 */
[C---:B------:R-:W-:Y:S02]  /*7320*/  FMUL.FTZ R24, R73.reuse, R151 ;  /* 0x0000009749187220 */ /* 0x040fe40000410000 */
[----:B------:R-:W-:Y:S02]  /*7330*/  FADD.FTZ R190, R190, R25 ;  /* 0x00000019bebe7221 */ /* 0x000fe40000010000 */
[C---:B------:R-:W-:Y:S02]  /*7340*/  FMUL.FTZ R25, R73.reuse, R75 ;  /* 0x0000004b49197220 */ /* 0x040fe40000410000 */
[----:B------:R-:W-:-:S02]  /*7350*/  FMUL.FTZ R46, R73, R46 ;  /* 0x0000002e492e7220 */ /* 0x000fc40000410000 */
[----:B------:R-:W-:Y:S02]  /*7360*/  FADD.FTZ R72, -R191, R40 ;  /* 0x00000028bf487221 */ /* 0x000fe40000010100 */
[-C--:B------:R-:W-:Y:S02]  /*7370*/  FFMA.FTZ R73, R42, R75.reuse, R24 ;  /* 0x0000004b2a497223 */ /* 0x080fe40000010018 */
[----:B0-----:R-:W-:Y:S02]  /*7380*/  FMUL.FTZ R153, R140, R75 ;  /* 0x0000004b8c997220 */ /* 0x001fe40000410000 */
[----:B------:R-:W-:Y:S02]  /*7390*/  FFMA.FTZ R75, R42, R151, -R25 ;  /* 0x000000972a4b7223 */ /* 0x000fe40000010819 */
[C---:B------:R-:W-:Y:S01]  /*73a0*/  FMUL.FTZ R25, R27.reuse, -R190 ;  /* 0x800000be1b197220 */ /* 0x040fe20000410000 */
[----:B------:R-:W-:Y:S01]  /*73b0*/  STS [R32.X4+0x4220], R153 ;  /* 0x0042209920007388 */ /* 0x000fe20000004800 */
[----:B------:R-:W-:-:S02]  /*73c0*/  FMUL.FTZ R27, R27, -R72 ;  /* 0x800000481b1b7220 */ /* 0x000fc40000410000 */
[C---:B------:R-:W-:Y:S02]  /*73d0*/  FFMA.FTZ R26, R28.reuse, R72, R25 ;  /* 0x000000481c1a7223 */ /* 0x040fe40000010019 */
[----:B------:R-:W-:Y:S02]  /*73e0*/  FFMA.FTZ R27, R28, R190, -R27 ;  /* 0x000000be1c1b7223 */ /* 0x000fe4000001081b */
[----:B------:R-:W-:Y:S02]  /*73f0*/  FADD.FTZ R26, -R189, R26 ;  /* 0x0000001abd1a7221 */ /* 0x000fe40000010100 */
[----:B------:R-:W-:Y:S02]  /*7400*/  FADD.FTZ R27, R188, R27 ;  /* 0x0000001bbc1b7221 */ /* 0x000fe40000010000 */
[----:B------:R-:W-:Y:S02]  /*7410*/  FMUL.FTZ R44, R48, UR45 ;  /* 0x0000002d302c7c20 */ /* 0x000fe40008410000 */
[----:B------:R-:W-:-:S02]  /*7420*/  FMUL.FTZ R151, R140, R151 ;  /* 0x000000978c977220 */ /* 0x000fc40000410000 */
[C---:B------:R-:W-:Y:S02]  /*7430*/  FMUL.FTZ R28, R29.reuse, -R26 ;  /* 0x8000001a1d1c7220 */ /* 0x040fe40000410000 */
[----:B------:R-:W-:Y:S01]  /*7440*/  FMUL.FTZ R29, R29, -R27 ;  /* 0x8000001b1d1d7220 */ /* 0x000fe20000410000 */
[----:B------:R0:W-:Y:S01]  /*7450*/  STS [R32.X4+0x4224], R151 ;  /* 0x0042249720007388 */ /* 0x0001e20000004800 */
[----:B------:R-:W-:Y:S02]  /*7460*/  FFMA.FTZ R53, R156, UR44, R44 ;  /* 0x0000002c9c357c23 */ /* 0x000fe4000801002c */
[----:B------:R-:W-:Y:S02]  /*7470*/  FADD.FTZ R24, R131, UR5 ;  /* 0x0000000583187e21 */ /* 0x000fe40008010000 */
[----:B------:R-:W-:Y:S02]  /*7480*/  FFMA.FTZ R25, R42, R53, R46 ;  /* 0x000000352a197223 */ /* 0x000fe4000001002e */
[----:B------:R-:W-:-:S02]  /*7490*/  FMUL.FTZ R40, R147, R24 ;  /* 0x0000001893287220 */ /* 0x000fc40000410000 */
[C---:B------:R-:W-:Y:S02]  /*74a0*/  FFMA.FTZ R53, R30.reuse, R27, -R28 ;  /* 0x0000001b1e357223 */ /* 0x040fe4000001081c */
[----:B0-----:R-:W-:Y:S02]  /*74b0*/  FFMA.FTZ R151, R30, R26, R29 ;  /* 0x0000001a1e977223 */ /* 0x001fe4000001001d */
[----:B------:R-:W-:Y:S02]  /*74c0*/  FADD.FTZ R29, R128, UR5 ;  /* 0x00000005801d7e21 */ /* 0x000fe40008010000 */
[----:B------:R-:W-:Y:S02]  /*74d0*/  FMUL.FTZ R42, R79, R155 ;  /* 0x0000009b4f2a7220 */ /* 0x000fe40000410000 */
[----:B------:R-:W-:Y:S02]  /*74e0*/  FADD.FTZ R28, R129, UR5 ;  /* 0x00000005811c7e21 */ /* 0x000fe40008010000 */
[----:B------:R-:W-:-:S02]  /*74f0*/  FMUL.FTZ R46, R144, R29 ;  /* 0x0000001d902e7220 */ /* 0x000fc40000410000 */
[-C--:B------:R-:W-:Y:S02]  /*7500*/  FFMA.FTZ R150, R79, -R40.reuse, R218 ;  /* 0x800000284f967223 */ /* 0x080fe400000100da */
[----:B------:R-:W-:Y:S02]  /*7510*/  FADD.FTZ R184, R184, R53 ;  /* 0x00000035b8b87221 */ /* 0x000fe40000010000 */
[----:B------:R-:W-:Y:S02]  /*7520*/  FADD.FTZ R186, -R186, R151 ;  /* 0x00000097baba7221 */ /* 0x000fe40000010100 */
[C---:B------:R-:W-:Y:S02]  /*7530*/  FFMA.FTZ R79, R78.reuse, -R40, R219 ;  /* 0x800000284e4f7223 */ /* 0x040fe400000100db */
[----:B------:R-:W-:Y:S02]  /*7540*/  FFMA.FTZ R78, R78, R71, R42 ;  /* 0x000000474e4e7223 */ /* 0x000fe4000001002a */
[----:B------:R-:W-:-:S02]  /*7550*/  FMUL.FTZ R42, R145, R28 ;  /* 0x0000001c912a7220 */ /* 0x000fc40000410000 */
[-C--:B------:R-:W-:Y:S02]  /*7560*/  FFMA.FTZ R48, R80, -R46.reuse, R225 ;  /* 0x8000002e50307223 */ /* 0x080fe400000100e1 */
[----:B------:R-:W-:Y:S02]  /*7570*/  FADD.FTZ R53, R130, UR5 ;  /* 0x0000000582357e21 */ /* 0x000fe40008010000 */
[----:B------:R-:W-:Y:S02]  /*7580*/  FFMA.FTZ R46, R81, -R46, R224 ;  /* 0x8000002e512e7223 */ /* 0x000fe400000100e0 */
[C---:B------:R-:W-:Y:S02]  /*7590*/  FMUL.FTZ R151, R29.reuse, R186 ;  /* 0x000000ba1d977220 */ /* 0x040fe40000410000 */
[----:B------:R-:W-:Y:S02]  /*75a0*/  FMUL.FTZ R153, R29, R184 ;  /* 0x000000b81d997220 */ /* 0x000fe40000410000 */
[----:B------:R-:W-:-:S02]  /*75b0*/  FFMA.FTZ R44, R82, -R42, R223 ;  /* 0x8000002a522c7223 */ /* 0x000fc400000100df */
[----:B------:R-:W-:Y:S02]  /*75c0*/  FMUL.FTZ R30, R146, R53 ;  /* 0x00000035921e7220 */ /* 0x000fe40000410000 */
[----:B------:R-:W-:Y:S02]  /*75d0*/  FFMA.FTZ R42, R83, -R42, R222 ;  /* 0x8000002a532a7223 */ /* 0x000fe400000100de */
[C---:B------:R-:W-:Y:S02]  /*75e0*/  FMUL.FTZ R157, R28.reuse, R26 ;  /* 0x0000001a1c9d7220 */ /* 0x040fe40000410000 */
[----:B------:R-:W-:Y:S02]  /*75f0*/  FMUL.FTZ R159, R28, R27 ;  /* 0x0000001b1c9f7220 */ /* 0x000fe40000410000 */
[C---:B------:R-:W-:Y:S02]  /*7600*/  FMUL.FTZ R152, R46.reuse, R151 ;  /* 0x000000972e987220 */ /* 0x040fe40000410000 */
[----:B------:R-:W-:-:S02]  /*7610*/  FMUL.FTZ R154, R46, R153 ;  /* 0x000000992e9a7220 */ /* 0x000fc40000410000 */
[-C--:B------:R-:W-:Y:S02]  /*7620*/  FFMA.FTZ R40, R76, -R30.reuse, R221 ;  /* 0x8000001e4c287223 */ /* 0x080fe400000100dd */
[C---:B------:R-:W-:Y:S02]  /*7630*/  FMUL.FTZ R156, R42.reuse, R157 ;  /* 0x0000009d2a9c7220 */ /* 0x040fe40000410000 */
[----:B------:R-:W-:Y:S02]  /*7640*/  FMUL.FTZ R158, R42, R159 ;  /* 0x0000009f2a9e7220 */ /* 0x000fe40000410000 */
[C---:B------:R-:W-:Y:S02]  /*7650*/  FFMA.FTZ R152, R48.reuse, R153, R152 ;  /* 0x0000009930987223 */ /* 0x040fe40000010098 */
[----:B------:R-:W-:Y:S02]  /*7660*/  FFMA.FTZ R154, R48, R151, -R154 ;  /* 0x00000097309a7223 */ /* 0x000fe4000001089a */
[----:B------:R-:W-:-:S02]  /*7670*/  FFMA.FTZ R30, R77, -R30, R220 ;  /* 0x8000001e4d1e7223 */ /* 0x000fc400000100dc */
[C---:B------:R-:W-:Y:S02]  /*7680*/  FMUL.FTZ R161, R53.reuse, R72 ;  /* 0x0000004835a17220 */ /* 0x040fe40000410000 */
[----:B------:R-:W-:Y:S02]  /*7690*/  FMUL.FTZ R163, R53, R190 ;  /* 0x000000be35a37220 */ /* 0x000fe40000410000 */
[C---:B------:R-:W-:Y:S02]  /*76a0*/  FFMA.FTZ R179, R44.reuse, R159, R156 ;  /* 0x0000009f2cb37223 */ /* 0x040fe4000001009c */
[----:B------:R-:W-:Y:S02]  /*76b0*/  FFMA.FTZ R189, R44, R157, -R158 ;  /* 0x0000009d2cbd7223 */ /* 0x000fe4000001089e */
[----:B------:R-:W-:Y:S02]  /*76c0*/  FADD.FTZ R152, RZ, R152 ;  /* 0x00000098ff987221 */ /* 0x000fe40000010000 */
[----:B------:R-:W-:-:S02]  /*76d0*/  FADD.FTZ R154, RZ, R154 ;  /* 0x0000009aff9a7221 */ /* 0x000fc40000010000 */
[C---:B------:R-:W-:Y:S02]  /*76e0*/  FMUL.FTZ R156, R30.reuse, R161 ;  /* 0x000000a11e9c7220 */ /* 0x040fe40000410000 */
[----:B------:R-:W-:Y:S02]  /*76f0*/  FMUL.FTZ R158, R30, R163 ;  /* 0x000000a31e9e7220 */ /* 0x000fe40000410000 */
[C---:B------:R-:W-:Y:S02]  /*7700*/  FMUL.FTZ R162, R24.reuse, R155 ;  /* 0x0000009b18a27220 */ /* 0x040fe40000410000 */
[----:B------:R-:W-:Y:S02]  /*7710*/  FMUL.FTZ R160, R24, R71 ;  /* 0x0000004718a07220 */ /* 0x000fe40000410000 */
[----:B------:R-:W-:Y:S02]  /*7720*/  FADD.FTZ R152, R152, R179 ;  /* 0x000000b398987221 */ /* 0x000fe40000010000 */
[----:B------:R-:W-:-:S02]  /*7730*/  FADD.FTZ R154, R154, R189 ;  /* 0x000000bd9a9a7221 */ /* 0x000fc40000010000 */
[C---:B------:R-:W-:Y:S02]  /*7740*/  FFMA.FTZ R179, R40.reuse, R163, R156 ;  /* 0x000000a328b37223 */ /* 0x040fe4000001009c */
[----:B------:R-:W-:Y:S02]  /*7750*/  FFMA.FTZ R189, R40, R161, -R158 ;  /* 0x000000a128bd7223 */ /* 0x000fe4000001089e */
[C---:B------:R-:W-:Y:S02]  /*7760*/  FMUL.FTZ R156, R150.reuse, R162 ;  /* 0x000000a2969c7220 */ /* 0x040fe40000410000 */
[----:B------:R-:W-:Y:S02]  /*7770*/  FMUL.FTZ R178, R150, R160 ;  /* 0x000000a096b27220 */ /* 0x000fe40000410000 */
[----:B------:R-:W-:Y:S02]  /*7780*/  FADD.FTZ R152, R152, R179 ;  /* 0x000000b398987221 */ /* 0x000fe40000010000 */
[----:B------:R-:W-:-:S02]  /*7790*/  FADD.FTZ R154, R154, R189 ;  /* 0x000000bd9a9a7221 */ /* 0x000fc40000010000 */
[C---:B------:R-:W-:Y:S02]  /*77a0*/  FFMA.FTZ R179, R79.reuse, R160, R156 ;  /* 0x000000a04fb37223 */ /* 0x040fe4000001009c */
[----:B------:R-:W-:Y:S02]  /*77b0*/  FFMA.FTZ R189, R79, R162, -R178 ;  /* 0x000000a24fbd7223 */ /* 0x000fe400000108b2 */
[----:B------:R-:W-:Y:S02]  /*77c0*/  FADD.FTZ R152, R152, R179 ;  /* 0x000000b398987221 */ /* 0x000fe40000010000 */
[----:B------:R-:W-:Y:S02]  /*77d0*/  FADD.FTZ R154, R154, R189 ;  /* 0x000000bd9a9a7221 */ /* 0x000fe40000010000 */
[----:B------:R-:W-:Y:S02]  /*77e0*/  FADD.FTZ R152, R152, R73 ;  /* 0x0000004998987221 */ /* 0x000fe40000010000 */
[----:B------:R-:W-:Y:S01]  /*77f0*/  FADD.FTZ R75, R154, R75 ;  /* 0x0000004b9a4b7221 */ /* 0x000fe20000010000 */
[----:B------:R-:W-:Y:S01]  /*7800*/  IADD3 R154, R183, 0x5c0, RZ ;  /* 0x000005c0b79a7810 */ /* 0x000fe20007ffe0ff */
[----:B------:R-:W-:-:S02]  /*7810*/  FADD.FTZ R152, R152, R69 ;  /* 0x0000004598987221 */ /* 0x000fc40000010000 */
[----:B------:R-:W-:Y:S02]  /*7820*/  FADD.FTZ R75, R75, R68 ;  /* 0x000000444b4b7221 */ /* 0x000fe40000010000 */
[----:B------:R-:W-:Y:S01]  /*7830*/  FADD.FTZ R69, R152, R59 ;  /* 0x0000003b98457221 */ /* 0x000fe20000010000 */
[----:B------:R-:W-:Y:S01]  /*7840*/  IADD3 R152, R183, 0x540, RZ ;  /* 0x00000540b7987810 */ /* 0x000fe20007ffe0ff */
[----:B------:R-:W-:Y:S02]  /*7850*/  FADD.FTZ R68, R75, R50 ;  /* 0x000000324b447221 */ /* 0x000fe40000010000 */
[----:B------:R-:W-:Y:S01]  /*7860*/  FADD.FTZ R64, R69, R64 ;  /* 0x0000004045407221 */ /* 0x000fe20000010000 */
[----:B------:R-:W-:Y:S01]  /*7870*/  LEA.HI.SX32 R227, R152, R183, 0x1b ;  /* 0x000000b798e37211 */ /* 0x000fe200078fdaff */
[----:B------:R-:W-:Y:S02]  /*7880*/  FADD.FTZ R68, R68, R65 ;  /* 0x0000004144447221 */ /* 0x000fe40000010000 */
[----:B------:R-:W-:-:S02]  /*7890*/  FMUL.FTZ R156, R155, UR45 ;  /* 0x0000002d9b9c7c20 */ /* 0x000fc40008410000 */
[----:B------:R-:W-:Y:S02]  /*78a0*/  FADD.FTZ R64, R64, R57 ;  /* 0x0000003940407221 */ /* 0x000fe40000010000 */
[----:B------:R-:W-:Y:S02]  /*78b0*/  FADD.FTZ R68, R68, R55 ;  /* 0x0000003744447221 */ /* 0x000fe40000010000 */
[C---:B------:R-:W-:Y:S02]  /*78c0*/  FMUL.FTZ R158, R71.reuse, UR45 ;  /* 0x0000002d479e7c20 */ /* 0x040fe40008410000 */
[----:B------:R-:W-:Y:S02]  /*78d0*/  FFMA.FTZ R156, R71, UR44, R156 ;  /* 0x0000002c479c7c23 */ /* 0x000fe4000801009c */
[----:B------:R-:W-:Y:S01]  /*78e0*/  FMUL.FTZ R71, R147, R160 ;  /* 0x000000a093477220 */ /* 0x000fe20000410000 */
[----:B------:R-:W-:Y:S01]  /*78f0*/  IADD3 R160, R183, 0x780, RZ ;  /* 0x00000780b7a07810 */ /* 0x000fe20007ffe0ff */
[----:B------:R-:W-:-:S02]  /*7900*/  FMUL.FTZ R73, R147, R162 ;  /* 0x000000a293497220 */ /* 0x000fc40000410000 */
[----:B------:R-:W-:Y:S01]  /*7910*/  FADD.FTZ R64, R64, R67 ;  /* 0x0000004340407221 */ /* 0x000fe20000010000 */
[----:B------:R-:W-:Y:S01]  /*7920*/  STS [R32.X4+0x4218], R71 ;  /* 0x0042184720007388 */ /* 0x000fe20000004800 */
[----:B------:R-:W-:Y:S01]  /*7930*/  FADD.FTZ R149, R68, R149 ;  /* 0x0000009544957221 */ /* 0x000fe20000010000 */
[----:B------:R-:W-:Y:S01]  /*7940*/  IADD3 R68, R183, 0x340, RZ ;  /* 0x00000340b7447810 */ /* 0x000fe20007ffe0ff */
[C---:B------:R-:W-:Y:S01]  /*7950*/  FMUL.FTZ R163, R146.reuse, R163 ;  /* 0x000000a392a37220 */ /* 0x040fe20000410000 */
[----:B------:R0:W-:Y:S01]  /*7960*/  STS [R32.X4+0x421c], R73 ;  /* 0x00421c4920007388 */ /* 0x0001e20000004800 */
[----:B------:R-:W-:Y:S01]  /*7970*/  FMUL.FTZ R161, R146, R161 ;  /* 0x000000a192a17220 */ /* 0x000fe20000410000 */
[----:B------:R-:W-:Y:S01]  /*7980*/  LEA.HI.SX32 R237, R68, R183, 0x1b ;  /* 0x000000b744ed7211 */ /* 0x000fe200078fdaff */
[C---:B------:R-:W-:Y:S01]  /*7990*/  FMUL.FTZ R159, R145.reuse, R159 ;  /* 0x0000009f919f7220 */ /* 0x040fe20000410000 */
[----:B------:R-:W-:Y:S01]  /*79a0*/  STS [R32.X4+0x4210], R163 ;  /* 0x004210a320007388 */ /* 0x000fe20000004800 */
[----:B------:R-:W-:Y:S01]  /*79b0*/  FMUL.FTZ R157, R145, R157 ;  /* 0x0000009d919d7220 */ /* 0x000fe20000410000 */
[----:B------:R-:W-:Y:S01]  /*79c0*/  LEA.HI.SX32 R191, R160, R183, 0x1b ;  /* 0x000000b7a0bf7211 */ /* 0x000fe200078fdaff */
[C---:B------:R-:W-:Y:S01]  /*79d0*/  FMUL.FTZ R153, R144.reuse, R153 ;  /* 0x0000009990997220 */ /* 0x040fe20000410000 */
[----:B------:R-:W-:Y:S01]  /*79e0*/  STS [R32.X4+0x4214], R161 ;  /* 0x004214a120007388 */ /* 0x000fe20000004800 */
[----:B------:R-:W-:-:S02]  /*79f0*/  FMUL.FTZ R151, R144, R151 ;  /* 0x0000009790977220 */ /* 0x000fc40000410000 */
[----:B------:R-:W-:Y:S01]  /*7a00*/  FADD.FTZ R61, R64, R61 ;  /* 0x0000003d403d7221 */ /* 0x000fe20000010000 */
[----:B------:R-:W-:Y:S01]  /*7a10*/  STS [R32.X4+0x4208], R159 ;  /* 0x0042089f20007388 */ /* 0x000fe20000004800 */
[----:B------:R-:W-:Y:S01]  /*7a20*/  FADD.FTZ R60, R149, R60 ;  /* 0x0000003c953c7221 */ /* 0x000fe20000010000 */
[----:B------:R-:W-:Y:S01]  /*7a30*/  LEA.HI.SX32 R64, R183, R183, 0x1b ;  /* 0x000000b7b7407211 */ /* 0x000fe200078fdaff */
[----:B------:R-:W-:Y:S01]  /*7a40*/  FADD.FTZ R61, R61, R148 ;  /* 0x000000943d3d7221 */ /* 0x000fe20000010000 */
[----:B------:R-:W-:Y:S01]  /*7a50*/  STS [R32.X4+0x420c], R157 ;  /* 0x00420c9d20007388 */ /* 0x000fe20000004800 */
[----:B------:R-:W-:Y:S01]  /*7a60*/  FADD.FTZ R63, R60, R63 ;  /* 0x0000003f3c3f7221 */ /* 0x000fe20000010000 */
[----:B------:R-:W-:Y:S01]  /*7a70*/  IADD3 R60, R183, 0x2c0, RZ ;  /* 0x000002c0b73c7810 */ /* 0x000fe20007ffe0ff */
[----:B------:R-:W-:Y:S01]  /*7a80*/  FFMA.FTZ R155, R155, UR44, -R158 ;  /* 0x0000002c9b9b7c23 */ /* 0x000fe2000801089e */
[----:B------:R-:W-:Y:S01]  /*7a90*/  STS [R32.X4+0x4200], R153 ;  /* 0x0042009920007388 */ /* 0x000fe20000004800 */
[----:B------:R-:W-:Y:S01]  /*7aa0*/  FADD.FTZ R61, R61, R52 ;  /* 0x000000343d3d7221 */ /* 0x000fe20000010000 */
[----:B------:R-:W-:Y:S01]  /*7ab0*/  IADD3 R52, R183, 0x1c0, RZ ;  /* 0x000001c0b7347810 */ /* 0x000fe20007ffe0ff */
[----:B------:R-:W-:Y:S01]  /*7ac0*/  FADD.FTZ R63, R63, R56 ;  /* 0x000000383f3f7221 */ /* 0x000fe20000010000 */
[----:B------:R-:W-:Y:S01]  /*7ad0*/  STS [R32.X4+0x4204], R151 ;  /* 0x0042049720007388 */ /* 0x000fe20000004800 */
[----:B------:R-:W-:Y:S01]  /*7ae0*/  FMUL.FTZ R65, R72, UR45 ;  /* 0x0000002d48417c20 */ /* 0x000fe20008410000 */
[----:B------:R-:W-:Y:S01]  /*7af0*/  IADD3 R56, R183, 0x240, RZ ;  /* 0x00000240b7387810 */ /* 0x000fe20007ffe0ff */
[----:B------:R-:W-:Y:S01]  /*7b00*/  FMUL.FTZ R155, R150, R155 ;  /* 0x0000009b969b7220 */ /* 0x000fe20000410000 */
[----:B------:R-:W-:Y:S01]  /*7b10*/  BAR.SYNC.DEFER_BLOCKING 0x0 ;  /* 0x0000000000007b1d */ /* 0x000fe20000010000 */
[----:B------:R-:W-:Y:S01]  /*7b20*/  FMUL.FTZ R77, R77, R72 ;  /* 0x000000484d4d7220 */ /* 0x000fe20000410000 */
[C---:B------:R-:W-:Y:S01]  /*7b30*/  IADD3 R148, R183.reuse, 0x4c0, RZ ;  /* 0x000004c0b7947810 */ /* 0x040fe20007ffe0ff */
[C---:B------:R-:W-:Y:S01]  /*7b40*/  FMUL.FTZ R69, R190.reuse, UR45 ;  /* 0x0000002dbe457c20 */ /* 0x040fe20008410000 */
[----:B------:R-:W-:Y:S01]  /*7b50*/  IADD3 R150, R183, 0x500, RZ ;  /* 0x00000500b7967810 */ /* 0x000fe20007ffe0ff */
[----:B------:R-:W-:Y:S01]  /*7b60*/  FADD.FTZ R61, R61, R6 ;  /* 0x000000063d3d7221 */ /* 0x000fe20000010000 */
[----:B------:R-:W-:Y:S01]  /*7b70*/  IADD3 R6, R183, 0x40, RZ ;  /* 0x00000040b7067810 */ /* 0x000fe20007ffe0ff */
[----:B------:R-:W-:Y:S01]  /*7b80*/  FADD.FTZ R38, R63, R38 ;  /* 0x000000263f267221 */ /* 0x000fe20000010000 */
[----:B------:R-:W-:Y:S01]  /*7b90*/  IADD3 R158, R183, 0x6c0, RZ ;  /* 0x000006c0b79e7810 */ /* 0x000fe20007ffe0ff */
[----:B------:R-:W-:Y:S01]  /*7ba0*/  FFMA.FTZ R55, R190, UR44, R65 ;  /* 0x0000002cbe377c23 */ /* 0x000fe20008010041 */
[----:B------:R-:W-:Y:S01]  /*7bb0*/  LEA.HI.SX32 R249, R6, R183, 0x1b ;  /* 0x000000b706f97211 */ /* 0x000fe200078fdaff */
[----:B------:R-:W-:Y:S01]  /*7bc0*/  FFMA.FTZ R50, R79, R156, R155 ;  /* 0x0000009c4f327223 */ /* 0x000fe2000001009b */
[C---:B------:R-:W-:Y:S01]  /*7bd0*/  IADD3 R156, R183.reuse, 0x640, RZ ;  /* 0x00000640b79c7810 */ /* 0x040fe20007ffe0ff */
[----:B------:R-:W-:Y:S01]  /*7be0*/  FFMA.FTZ R59, R76, R190, R77 ;  /* 0x000000be4c3b7223 */ /* 0x000fe2000001004d */
[C---:B------:R-:W-:Y:S01]  /*7bf0*/  IADD3 R76, R183.reuse, 0x440, RZ ;  /* 0x00000440b74c7810 */ /* 0x040fe20007ffe0ff */
[----:B------:R-:W-:Y:S01]  /*7c00*/  FFMA.FTZ R57, R72, UR44, -R69 ;  /* 0x0000002c48397c23 */ /* 0x000fe20008010845 */
[----:B------:R-:W-:Y:S01]  /*7c10*/  IADD3 R72, R183, 0x3c0, RZ ;  /* 0x000003c0b7487810 */ /* 0x000fe20007ffe0ff */
[----:B------:R-:W-:Y:S01]  /*7c20*/  FADD.FTZ R61, R61, R34 ;  /* 0x000000223d3d7221 */ /* 0x000fe20000010000 */
[C---:B------:R-:W-:Y:S01]  /*7c30*/  IADD3 R34, R183.reuse, 0xc0, RZ ;  /* 0x000000c0b7227810 */ /* 0x040fe20007ffe0ff */
[----:B------:R-:W-:Y:S01]  /*7c40*/  FADD.FTZ R37, R38, R37 ;  /* 0x0000002526257221 */ /* 0x000fe20000010000 */
[C---:B------:R-:W-:Y:S01]  /*7c50*/  IADD3 R38, R183.reuse, 0x140, RZ ;  /* 0x00000140b7267810 */ /* 0x040fe20007ffe0ff */
[C---:B------:R-:W-:Y:S01]  /*7c60*/  FFMA.FTZ R65, -R180.reuse, R224, -RZ ;  /* 0x000000e0b4417223 */ /* 0x040fe200000109ff */
[C---:B------:R-:W-:Y:S01]  /*7c70*/  IADD3 R224, R183.reuse, 0x600, RZ ;  /* 0x00000600b7e07810 */ /* 0x040fe20007ffe0ff */
[----:B------:R-:W-:Y:S01]  /*7c80*/  FMUL.FTZ R69, R180, R225 ;  /* 0x000000e1b4457220 */ /* 0x000fe20000410000 */
[----:B------:R-:W-:Y:S01]  /*7c90*/  IADD3 R190, R183, 0x7c0, RZ ;  /* 0x000007c0b7be7810 */ /* 0x000fe20007ffe0ff */
[----:B------:R-:W-:Y:S01]  /*7ca0*/  FFMA.FTZ R77, -R176, R220, -RZ ;  /* 0x000000dcb04d7223 */ /* 0x000fe200000109ff */
[-C--:B------:R-:W-:Y:S01]  /*7cb0*/  LEA.HI.SX32 R247, R34, R183.reuse, 0x1b ;  /* 0x000000b722f77211 */ /* 0x080fe200078fdaff */
[----:B------:R-:W1:Y:S01]  /*7cc0*/  LDS R251, [R64.X4+0x4200] ;  /* 0x0042000040fb7984 */ /* 0x000e620000004800 */
[-C--:B------:R-:W-:Y:S01]  /*7cd0*/  LEA.HI.SX32 R245, R38, R183.reuse, 0x1b ;  /* 0x000000b726f57211 */ /* 0x080fe200078fdaff */
[----:B0-----:R-:W-:Y:S01]  /*7ce0*/  FFMA.FTZ R73, -R177, R222, -RZ ;  /* 0x000000deb1497223 */ /* 0x001fe200000109ff */
[-C--:B------:R-:W-:Y:S01]  /*7cf0*/  LEA.HI.SX32 R243, R52, R183.reuse, 0x1b ;  /* 0x000000b734f37211 */ /* 0x080fe200078fdaff */
[----:B------:R-:W0:Y:S01]  /*7d00*/  LDS R189, [R249.X4+0x4300] ;  /* 0x00430000f9bd7984 */ /* 0x000e220000004800 */
        /* <DEDUP_REMOVED lines=21> */
[----:B------:R-:W-:-:S02]  /*7e60*/  FMUL.FTZ R221, R176, R221 ;  /* 0x000000ddb0dd7220 */ /* 0x000fc40000410000 */
[----:B------:R-:W0:Y:S01]  /*7e70*/  LDS R161, [R243.X4+0x4900] ;  /* 0x00490000f3a17984 */ /* 0x000e220000004800 */
[----:B------:R-:W-:Y:S02]  /*7e80*/  FFMA.FTZ R219, -R175, R218, -RZ ;  /* 0x000000daafdb7223 */ /* 0x000fe400000109ff */
[----:B------:R-:W-:Y:S01]  /*7e90*/  FMUL.FTZ R215, R173, R215 ;  /* 0x000000d7add77220 */ /* 0x000fe20000410000 */
[----:B------:R-:W0:Y:S01]  /*7ea0*/  LDS R160, [R242.X4+0x4a00] ;  /* 0x004a0000f2a07984 */ /* 0x000e220000004800 */
[----:B------:R-:W-:Y:S02]  /*7eb0*/  FMUL.FTZ R213, R172, R213 ;  /* 0x000000d5acd57220 */ /* 0x000fe40000410000 */
[----:B------:R-:W-:Y:S01]  /*7ec0*/  FMUL.FTZ R211, R171, R211 ;  /* 0x000000d3abd37220 */ /* 0x000fe20000410000 */
[----:B------:R-:W0:Y:S01]  /*7ed0*/  LDS R159, [R241.X4+0x4b00] ;  /* 0x004b0000f19f7984 */ /* 0x000e220000004800 */
[----:B------:R-:W-:Y:S02]  /*7ee0*/  FMUL.FTZ R205, R168, R205 ;  /* 0x000000cda8cd7220 */ /* 0x000fe40000410000 */
[----:B------:R-:W-:Y:S01]  /*7ef0*/  FMUL.FTZ R207, R167, R207 ;  /* 0x000000cfa7cf7220 */ /* 0x000fe20000410000 */
[----:B------:R-:W0:Y:S01]  /*7f00*/  LDS R158, [R240.X4+0x4c00] ;  /* 0x004c0000f09e7984 */ /* 0x000e220000004800 */
[----:B------:R-:W-:-:S02]  /*7f10*/  FMUL.FTZ R209, R166, R209 ;  /* 0x000000d1a6d17220 */ /* 0x000fc40000410000 */
[----:B------:R-:W-:Y:S01]  /*7f20*/  FMUL.FTZ R193, R164, R193 ;  /* 0x000000c1a4c17220 */ /* 0x000fe20000410000 */
        /* <DEDUP_REMOVED lines=32> */
[----:B-1----:R-:W-:Y:S01]  /*8130*/  FFMA.FTZ R77, -R165, R194, -RZ ;  /* 0x000000c2a54d7223 */ /* 0x002fe200000109ff */
[----:B------:R-:W-:Y:S02]  /*8140*/  MOV R194, UR34 ;  /* 0x0000002200c27c02 */ /* 0x000fe40008000f00 */
[----:B------:R1:W-:Y:S01]  /*8150*/  STS [R32.X4+0x6334], R73 ;  /* 0x0063344920007388 */ /* 0x0003e20000004800 */
[----:B--2---:R-:W-:Y:S01]  /*8160*/  FFMA.FTZ R69, -R169, R202, -RZ ;  /* 0x000000caa9457223 */ /* 0x004fe200000109ff */
[----:B------:R-:W-:Y:S02]  /*8170*/  LEA R194, R194, -R183, 0x1 ;  /* 0x800000b7c2c27211 */ /* 0x000fe400078e08ff */
[----:B------:R2:W-:Y:S01]  /*8180*/  STS [R32.X4+0x6320], R217 ;  /* 0x006320d920007388 */ /* 0x0005e20000004800 */
[----:B-----5:R-:W-:Y:S01]  /*8190*/  FFMA.FTZ R65, -R170, R200, -RZ ;  /* 0x000000c8aa417223 */ /* 0x020fe200000109ff */
[----:B------:R-:W-:-:S02]  /*81a0*/  ISETP.GE.AND P0, PT, R194, 0x1, PT ;  /* 0x00000001c200780c */ /* 0x000fc40003f06270 */
[----:B------:R5:W-:Y:S01]  /*81b0*/  STS [R32.X4+0x6348], R203 ;  /* 0x006348cb20007388 */ /* 0x000be20000004800 */
[----:B-1----:R-:W-:-:S03]  /*81c0*/  FFMA.FTZ R73, -R168, R204, -RZ ;  /* 0x000000cca8497223 */ /* 0x002fc600000109ff */
[----:B------:R1:W-:Y:S01]  /*81d0*/  STS [R32.X4+0x6344], R65 ;  /* 0x0063444120007388 */ /* 0x0003e20000004800 */
[----:B--2---:R-:W-:Y:S02]  /*81e0*/  FMUL.FTZ R217, R170, R201 ;  /* 0x000000c9aad97220 */ /* 0x004fe40000410000 */
[----:B------:R-:W-:Y:S01]  /*81f0*/  FFMA.FTZ R201, -R167, R206, -RZ ;  /* 0x000000cea7c97223 */ /* 0x000fe200000109ff */
[----:B------:R2:W-:Y:S01]  /*8200*/  STS [R32.X4+0x634c], R69 ;  /* 0x00634c4520007388 */ /* 0x0005e20000004800 */
[----:B-----5:R-:W-:-:S03]  /*8210*/  FMUL.FTZ R203, R31, R230 ;  /* 0x000000e61fcb7220 */ /* 0x020fc60000410000 */
[----:B------:R5:W-:Y:S01]  /*8220*/  STS [R32.X4+0x6354], R73 ;  /* 0x0063544920007388 */ /* 0x000be20000004800 */
[----:B-1----:R-:W-:-:S03]  /*8230*/  FFMA.FTZ R65, -R166, R208, -RZ ;  /* 0x000000d0a6417223 */ /* 0x002fc600000109ff */
[----:B------:R1:W-:Y:S01]  /*8240*/  STS [R32.X4+0x6318], R68 ;  /* 0x0063184420007388 */ /* 0x0003e20000004800 */
[----:B--2---:R-:W-:-:S03]  /*8250*/  FFMA.FTZ R69, -R164, R49, -RZ ;  /* 0x00000031a4457223 */ /* 0x004fc600000109ff */
[----:B------:R2:W-:Y:S01]  /*8260*/  STS [R32.X4+0x635c], R201 ;  /* 0x00635cc920007388 */ /* 0x0005e20000004800 */
[----:B------:R-:W-:Y:S02]  /*8270*/  FMUL.FTZ R49, R186, UR45 ;  /* 0x0000002dba317c20 */ /* 0x000fe40008410000 */
[----:B-----5:R-:W-:Y:S01]  /*8280*/  FFMA.FTZ R73, -R31, R228, -RZ ;  /* 0x000000e41f497223 */ /* 0x020fe200000109ff */
[----:B------:R5:W-:Y:S01]  /*8290*/  STS [R32.X4+0x6368], R195 ;  /* 0x006368c320007388 */ /* 0x000be20000004800 */
[----:B------:R-:W-:Y:S02]  /*82a0*/  FFMA.FTZ R49, R184, UR44, R49 ;  /* 0x0000002cb8317c23 */ /* 0x000fe40008010031 */
[----:B-1----:R-:W-:Y:S01]  /*82b0*/  FMUL.FTZ R68, R26, UR45 ;  /* 0x0000002d1a447c20 */ /* 0x002fe20008410000 */
[----:B------:R-:W-:Y:S01]  /*82c0*/  STS [R32.X4+0x6308], R223 ;  /* 0x006308df20007388 */ /* 0x000fe20000004800 */
[----:B--2---:R-:W-:-:S03]  /*82d0*/  FMUL.FTZ R201, R27, UR45 ;  /* 0x0000002d1bc97c20 */ /* 0x004fc60008410000 */
[----:B------:R-:W-:Y:S01]  /*82e0*/  STS [R32.X4+0x6310], R221 ;  /* 0x006310dd20007388 */ /* 0x000fe20000004800 */
[----:B-----5:R-:W-:-:S03]  /*82f0*/  FMUL.FTZ R195, R184, UR45 ;  /* 0x0000002db8c37c20 */ /* 0x020fc60008410000 */
        /* <DEDUP_REMOVED lines=48> */
[--C-:B0-----:R-:W-:Y:S01]  /*8600*/  IMAD.WIDE.U32 R64, R65, c[0x0][0x2b0], R68.reuse ;  /* 0x0000ac0041407a25 */ /* 0x101fe200078e0044 */
        /* <DEDUP_REMOVED lines=24> */
.L_x_7585:
[----:B0-234-:R-:W-:Y:S05]  /*8790*/  BSYNC B0 ;  /* 0x0000000000007941 */ /* 0x01dfea0003800000 */
.L_x_7584:
        /* <DEDUP_REMOVED lines=20> */
[----:B------:R-:W-:-:S02]  /*88e0*/  ULDC.64 UR34, c[0x0][0x2c0] ;  /* 0x0000b00000227ab9 */ /* 0x000fc40000000a00 */
[----:B------:R-:W-:Y:S02]  /*88f0*/  UIMAD UR45, UR15, UR38, URZ ;  /* 0x000000260f2d72a4 */ /* 0x000fe4000f8e023f */
[----:B------:R-:W-:Y:S02]  /*8900*/  UIADD3 UR41, UR41, UR44, URZ ;  /* 0x0000002c29297290 */ /* 0x000fe4000fffe03f */
[----:B------:R-:W-:Y:S02]  /*8910*/  UIADD3 UR37, UR37, UR43, URZ ;  /* 0x0000002b25257290 */ /* 0x000fe4000fffe03f */
[----:B------:R-:W-:Y:S02]  /*8920*/  UIMAD UR46, UR15, UR34, URZ ;  /* 0x000000220f2e72a4 */ /* 0x000fe4000f8e023f */
[----:B------:R-:W-:Y:S02]  /*8930*/  UIMAD UR44, UR14, UR39, UR45 ;  /* 0x000000270e2c72a4 */ /* 0x000fe4000f8e022d */
[----:B------:R-:W-:-:S02]  /*8940*/  UIMAD.WIDE.U32 UR38, UR14, UR38, UR40 ;  /* 0x000000260e2672a5 */ /* 0x000fc4000f8e0028 */
[----:B------:R-:W-:Y:S02]  /*8950*/  UIMAD UR46, UR14, UR35, UR46 ;  /* 0x000000230e2e72a4 */ /* 0x000fe4000f8e022e */
[----:B------:R-:W-:Y:S02]  /*8960*/  UIMAD.WIDE.U32 UR40, UR14, UR34, UR36 ;  /* 0x000000220e2872a5 */ /* 0x000fe4000f8e0024 */
[----:B------:R-:W-:Y:S02]  /*8970*/  UIADD3 UR44, UR44, UR39, URZ ;  /* 0x000000272c2c7290 */ /* 0x000fe4000fffe03f */
        /* <DEDUP_REMOVED lines=10> */
[----:B------:R-:W-:-:S02]  /*8a20*/  ULEA.HI.X UR37, UR40, UR37, UR39, 0x3, UP1 ;  /* 0x0000002528257291 */ /* 0x000fc400088f1c27 */
[----:B------:R-:W-:Y:S02]  /*8a30*/  UIMAD UR36, UR36, -0x800, URZ ;  /* 0xfffff800242478a4 */ /* 0x000fe4000f8e023f */
[----:B------:R-:W-:Y:S01]  /*8a40*/  USHF.L.U32 UR38, UR8, 0x2, URZ ;  /* 0x0000000208267899 */ /* 0x000fe2000800063f */
[C---:B------:R-:W-:Y:S01]  /*8a50*/  IADD3.X R69, R32.reuse, UR35, RZ, P0, !PT ;  /* 0x0000002320457c10 */ /* 0x040fe200087fe4ff */
[----:B------:R-:W-:Y:S01]  /*8a60*/  USHF.L.U64.HI UR39, UR8, 0x2, UR9 ;  /* 0x0000000208277899 */ /* 0x000fe20008010209 */
[----:B------:R-:W-:Y:S01]  /*8a70*/  IADD3.X R65, R32, UR37, RZ, P1, !PT ;  /* 0x0000002520417c10 */ /* 0x000fe20008ffe4ff */
[----:B------:R-:W-:Y:S01]  /*8a80*/  ULDC.64 UR34, c[0x0][0x2b0] ;  /* 0x0000ac0000227ab9 */ /* 0x000fe20000000a00 */
[----:B------:R-:W-:Y:S01]  /*8a90*/  MOV R73, UR36 ;  /* 0x0000002400497c02 */ /* 0x000fe20008000f00 */
[----:B------:R-:W-:Y:S01]  /*8aa0*/  UIMAD UR34, UR39, UR34, URZ ;  /* 0x00000022272272a4 */ /* 0x000fe2000f8e023f */
[----:B------:R-:W-:Y:S01]  /*8ab0*/  MOV R77, UR36 ;  /* 0x00000024004d7c02 */ /* 0x000fe20008000f00 */
[----:B------:R-:W-:Y:S01]  /*8ac0*/  ULDC.64 UR36, c[0x0][0x2d0] ;  /* 0x0000b40000247ab9 */ /* 0x000fe20000000a00 */
[C---:B------:R-:W-:Y:S01]  /*8ad0*/  ISETP.GE.AND P0, PT, R194.reuse, 0x41, PT ;  /* 0x00000041c200780c */ /* 0x040fe20003f06270 */
[----:B------:R-:W-:Y:S01]  /*8ae0*/  IMAD.WIDE R68, R73, 0x4, R68 ;  /* 0x0000000449447825 */ /* 0x000fe200078e0244 */
[----:B------:R-:W-:Y:S01]  /*8af0*/  MOV R73, UR38 ;  /* 0x0000002600497c02 */ /* 0x000fe20008000f00 */
[----:B------:R-:W-:Y:S01]  /*8b00*/  UIMAD UR36, UR39, UR36, URZ ;  /* 0x00000024272472a4 */ /* 0x000fe2000f8e023f */
[----:B------:R-:W-:Y:S01]  /*8b10*/  ISETP.GE.AND P1, PT, R194, 0x81, PT ;  /* 0x00000081c200780c */ /* 0x000fe20003f26270 */
[----:B------:R-:W-:Y:S01]  /*8b20*/  IMAD.WIDE R64, R77, 0x4, R64 ;  /* 0x000000044d407825 */ /* 0x000fe200078e0240 */
[----:B------:R-:W-:Y:S01]  /*8b30*/  MOV R77, UR38 ;  /* 0x00000026004d7c02 */ /* 0x000fe20008000f00 */
[----:B------:R-:W-:-:S02]  /*8b40*/  UIMAD UR34, UR38, UR35, UR34 ;  /* 0x00000023262272a4 */ /* 0x000fc4000f8e0222 */
        /* <DEDUP_REMOVED lines=8> */
.L_x_7587:
[----:B0-----:R-:W-:Y:S05]  /*8bd0*/  BSYNC B0 ;  /* 0x0000000000007941 */ /* 0x001fea0003800000 */
.L_x_7586:
[----:B------:R0:W1:Y:S01]  /*8be0*/  LDS R37, [R248.X4+0x6500] ;  /* 0x00650000f8257984 */ /* 0x0000620000004800 */
[----:B------:R-:W-:Y:S01]  /*8bf0*/  BSSY B0, `(.L_x_7588) ;  /* 0x0000004000007945 */ /* 0x000fe20003800000 */
[----:B------:R-:W-:Y:S05]  /*8c00*/  @!P1 BRA `(.L_x_7589) ;  /* 0x0000002000009947 */ /* 0x000fea0003800000 */
[----:B------:R2:W-:Y:S04]  /*8c10*/  RED.E.ADD.F32.FTZ.RN.STRONG.GPU [R68.64+-0x1e00], R188 ;  /* 0xffe200bc4400798e */ /* 0x0005e8000c10e79a */
[----:B-1----:R2:W-:Y:S02]  /*8c20*/  RED.E.ADD.F32.FTZ.RN.STRONG.GPU [R64.64+-0x1e00], R37 ;  /* 0xffe200254000798e */ /* 0x0025e4000c10e79a */
.L_x_7589:
[----:B------:R-:W-:Y:S05]  /*8c30*/  BSYNC B0 ;  /* 0x0000000000007941 */ /* 0x000fea0003800000 */
.L_x_7588:
[----:B------:R-:W3:Y:S01]  /*8c40*/  LDS R247, [R247.X4+0x6600] ;  /* 0x00660000f7f77984 */ /* 0x000ee20000004800 */
[----:B------:R-:W-:Y:S01]  /*8c50*/  BSSY B0, `(.L_x_7590) ;  /* 0x0000004000007945 */ /* 0x000fe20003800000 */
[----:B------:R-:W-:Y:S05]  /*8c60*/  @!P2 BRA `(.L_x_7591) ;  /* 0x000000200000a947 */ /* 0x000fea0003800000 */
[----:B------:R4:W-:Y:S04]  /*8c70*/  RED.E.ADD.F32.FTZ.RN.STRONG.GPU [R68.64+-0x1d00], R179 ;  /* 0xffe300b34400798e */ /* 0x0009e8000c10e79a */
[----:B---3--:R4:W-:Y:S02]  /*8c80*/  RED.E.ADD.F32.FTZ.RN.STRONG.GPU [R64.64+-0x1d00], R247 ;  /* 0xffe300f74000798e */ /* 0x0089e4000c10e79a */
.L_x_7591:
[----:B------:R-:W-:Y:S05]  /*8c90*/  BSYNC B0 ;  /* 0x0000000000007941 */ /* 0x000fea0003800000 */
.L_x_7590:
        /* <DEDUP_REMOVED lines=12> */
.L_x_7593:
[----:B-1----:R-:W-:Y:S05]  /*8d60*/  BSYNC B0 ;  /* 0x0000000000007941 */ /* 0x002fea0003800000 */
.L_x_7592:
[----:B------:R-:W1:Y:S01]  /*8d70*/  LDS R245, [R245.X4+0x6800] ;  /* 0x00680000f5f57984 */ /* 0x000e620000004800 */
[----:B------:R-:W-:Y:S01]  /*8d80*/  BSSY B0, `(.L_x_7594) ;  /* 0x0000004000007945 */ /* 0x000fe20003800000 */
[----:B------:R-:W-:Y:S05]  /*8d90*/  @!P0 BRA `(.L_x_7595) ;  /* 0x0000002000008947 */ /* 0x000fea0003800000 */
[----:B------:R0:W-:Y:S04]  /*8da0*/  RED.E.ADD.F32.FTZ.RN.STRONG.GPU [R68.64+-0x1b00], R163 ;  /* 0xffe500a34400798e */ /* 0x0001e8000c10e79a */
[----:B-1----:R0:W-:Y:S02]  /*8db0*/  RED.E.ADD.F32.FTZ.RN.STRONG.GPU [R64.64+-0x1b00], R245 ;  /* 0xffe500f54000798e */ /* 0x0021e4000c10e79a */
.L_x_7595:
[----:B------:R-:W-:Y:S05]  /*8dc0*/  BSYNC B0 ;  /* 0x0000000000007941 */ /* 0x000fea0003800000 */
.L_x_7594:
[----:B--2---:R2:W0:Y:S01]  /*8dd0*/  LDS R37, [R244.X4+0x6900] ;  /* 0x00690000f4257984 */ /* 0x0044220000004800 */
[----:B------:R-:W-:Y:S01]  /*8de0*/  BSSY B0, `(.L_x_7596) ;  /* 0x0000004000007945 */ /* 0x000fe20003800000 */
[----:B------:R-:W-:Y:S05]  /*8df0*/  @!P1 BRA `(.L_x_7597) ;  /* 0x0000002000009947 */ /* 0x000fea0003800000 */
[----:B------:R2:W-:Y:S04]  /*8e00*/  RED.E.ADD.F32.FTZ.RN.STRONG.GPU [R68.64+-0x1a00], R162 ;  /* 0xffe600a24400798e */ /* 0x0005e8000c10e79a */
[----:B0-----:R2:W-:Y:S02]  /*8e10*/  RED.E.ADD.F32.FTZ.RN.STRONG.GPU [R64.64+-0x1a00], R37 ;  /* 0xffe600254000798e */ /* 0x0015e4000c10e79a */
.L_x_7597:
[----:B------:R-:W-:Y:S05]  /*8e20*/  BSYNC B0 ;  /* 0x0000000000007941 */ /* 0x000fea0003800000 */
.L_x_7596:
[----:B------:R-:W2:Y:S01]  /*8e30*/  LDS R243, [R243.X4+0x6a00] ;  /* 0x006a0000f3f37984 */ /* 0x000ea20000004800 */
[----:B------:R-:W-:Y:S01]  /*8e40*/  BSSY B0, `(.L_x_7598) ;  /* 0x0000004000007945 */ /* 0x000fe20003800000 */
[----:B------:R-:W-:Y:S05]  /*8e50*/  @!P2 BRA `(.L_x_7599) ;  /* 0x000000200000a947 */ /* 0x000fea0003800000 */
[----:B------:R4:W-:Y:S04]  /*8e60*/  RED.E.ADD.F32.FTZ.RN.STRONG.GPU [R68.64+-0x1900], R161 ;  /* 0xffe700a14400798e */ /* 0x0009e8000c10e79a */
[----:B--2---:R4:W-:Y:S02]  /*8e70*/  RED.E.ADD.F32.FTZ.RN.STRONG.GPU [R64.64+-0x1900], R243 ;  /* 0xffe700f34000798e */ /* 0x0049e4000c10e79a */
.L_x_7599:
[----:B------:R-:W-:Y:S05]  /*8e80*/  BSYNC B0 ;  /* 0x0000000000007941 */ /* 0x000fea0003800000 */
.L_x_7598:
[----:B0-2---:R0:W2:Y:S01]  /*8e90*/  LDS R37, [R242.X4+0x6b00] ;  /* 0x006b0000f2257984 */ /* 0x0050a20000004800 */
[----:B------:R-:W-:Y:S01]  /*8ea0*/  BSSY B0, `(.L_x_7600) ;  /* 0x0000004000007945 */ /* 0x000fe20003800000 */
[----:B------:R-:W-:Y:S05]  /*8eb0*/  @!P3 BRA `(.L_x_7601) ;  /* 0x000000200000b947 */ /* 0x000fea0003800000 */
[----:B------:R0:W-:Y:S04]  /*8ec0*/  RED.E.ADD.F32.FTZ.RN.STRONG.GPU [R68.64+-0x1800], R160 ;  /* 0xffe800a04400798e */ /* 0x0001e8000c10e79a */
[----:B--2---:R0:W-:Y:S02]  /*8ed0*/  RED.E.ADD.F32.FTZ.RN.STRONG.GPU [R64.64+-0x1800], R37 ;  /* 0xffe800254000798e */ /* 0x0041e4000c10e79a */
.L_x_7601:
[----:B------:R-:W-:Y:S05]  /*8ee0*/  BSYNC B0 ;  /* 0x0000000000007941 */ /* 0x000fea0003800000 */
.L_x_7600:
[----:B------:R-:W0:Y:S01]  /*8ef0*/  LDS R241, [R241.X4+0x6c00] ;  /* 0x006c0000f1f17984 */ /* 0x000e220000004800 */
[----:B------:R-:W-:Y:S01]  /*8f00*/  BSSY B0, `(.L_x_7602) ;  /* 0x0000004000007945 */ /* 0x000fe20003800000 */
[----:B------:R-:W-:Y:S05]  /*8f10*/  @!P4 BRA `(.L_x_7603) ;  /* 0x000000200000c947 */ /* 0x000fea0003800000 */
[----:B------:R4:W-:Y:S04]  /*8f20*/  RED.E.ADD.F32.FTZ.RN.STRONG.GPU [R68.64+-0x1700], R159 ;  /* 0xffe9009f4400798e */ /* 0x0009e8000c10e79a */
[----:B0-----:R4:W-:Y:S02]  /*8f30*/  RED.E.ADD.F32.FTZ.RN.STRONG.GPU [R64.64+-0x1700], R241 ;  /* 0xffe900f14000798e */ /* 0x0019e4000c10e79a */
.L_x_7603:
[----:B------:R-:W-:Y:S05]  /*8f40*/  BSYNC B0 ;  /* 0x0000000000007941 */ /* 0x000fea0003800000 */
.L_x_7602:
[----:B0-2---:R0:W2:Y:S01]  /*8f50*/  LDS R37, [R240.X4+0x6d00] ;  /* 0x006d0000f0257984 */ /* 0x0050a20000004800 */
[----:B------:R-:W-:Y:S01]  /*8f60*/  BSSY B0, `(.L_x_7604) ;  /* 0x0000004000007945 */ /* 0x000fe20003800000 */
[----:B------:R-:W-:Y:S05]  /*8f70*/  @!P5 BRA `(.L_x_7605) ;  /* 0x000000200000d947 */ /* 0x000fea0003800000 */
[----:B------:R0:W-:Y:S04]  /*8f80*/  RED.E.ADD.F32.FTZ.RN.STRONG.GPU [R68.64+-0x1600], R158 ;  /* 0xffea009e4400798e */ /* 0x0001e8000c10e79a */
[----:B--2---:R0:W-:Y:S02]  /*8f90*/  RED.E.ADD.F32.FTZ.RN.STRONG.GPU [R64.64+-0x1600], R37 ;  /* 0xffea00254000798e */ /* 0x0041e4000c10e79a */
.L_x_7605:
[----:B------:R-:W-:Y:S05]  /*8fa0*/  BSYNC B0 ;  /* 0x0000000000007941 */ /* 0x000fea0003800000 */
.L_x_7604:
        /* <DEDUP_REMOVED lines=12> */
.L_x_7607:
[----:B------:R-:W-:Y:S05]  /*9070*/  BSYNC B0 ;  /* 0x0000000000007941 */ /* 0x000fea0003800000 */
.L_x_7606:
[----:B0-2---:R0:W2:Y:S01]  /*9080*/  LDS R37, [R238.X4+0x6f00] ;  /* 0x006f0000ee257984 */ /* 0x0050a20000004800 */
[----:B------:R-:W-:Y:S01]  /*9090*/  BSSY B0, `(.L_x_7608) ;  /* 0x0000004000007945 */ /* 0x000fe20003800000 */
[----:B------:R-:W-:Y:S05]  /*90a0*/  @!P0 BRA `(.L_x_7609) ;  /* 0x0000002000008947 */ /* 0x000fea0003800000 */
[----:B------:R0:W-:Y:S04]  /*90b0*/  RED.E.ADD.F32.FTZ.RN.STRONG.GPU [R68.64+-0x1400], R156 ;  /* 0xffec009c4400798e */ /* 0x0001e8000c10e79a */
[----:B--2---:R0:W-:Y:S02]  /*90c0*/  RED.E.ADD.F32.FTZ.RN.STRONG.GPU [R64.64+-0x1400], R37 ;  /* 0xffec00254000798e */ /* 0x0041e4000c10e79a */
.L_x_7609:
[----:B------:R-:W-:Y:S05]  /*90d0*/  BSYNC B0 ;  /* 0x0000000000007941 */ /* 0x000fea0003800000 */
.L_x_7608:
[----:B------:R-:W0:Y:S01]  /*90e0*/  LDS R237, [R237.X4+0x7000] ;  /* 0x00700000eded7984 */ /* 0x000e220000004800 */
[----:B------:R-:W-:Y:S01]  /*90f0*/  BSSY B0, `(.L_x_7610) ;  /* 0x0000004000007945 */ /* 0x000fe20003800000 */
[----:B------:R-:W-:Y:S05]  /*9100*/  @!P1 BRA `(.L_x_7611) ;  /* 0x0000002000009947 */ /* 0x000fea0003800000 */
[----:B------:R4:W-:Y:S04]  /*9110*/  RED.E.ADD.F32.FTZ.RN.STRONG.GPU [R68.64+-0x1300], R155 ;  /* 0xffed009b4400798e */ /* 0x0009e8000c10e79a */
[----:B0-----:R4:W-:Y:S02]  /*9120*/  RED.E.ADD.F32.FTZ.RN.STRONG.GPU [R64.64+-0x1300], R237 ;  /* 0xffed00ed4000798e */ /* 0x0019e4000c10e79a */
.L_x_7611:
[----:B------:R-:W-:Y:S05]  /*9130*/  BSYNC B0 ;  /* 0x0000000000007941 */ /* 0x000fea0003800000 */
.L_x_7610:
[----:B0-2---:R0:W2:Y:S01]  /*9140*/  LDS R37, [R236.X4+0x7100] ;  /* 0x00710000ec257984 */ /* 0x0050a20000004800 */
[----:B------:R-:W-:Y:S01]  /*9150*/  BSSY B0, `(.L_x_7612) ;  /* 0x0000004000007945 */ /* 0x000fe20003800000 */
[----:B------:R-:W-:Y:S05]  /*9160*/  @!P2 BRA `(.L_x_7613) ;  /* 0x000000200000a947 */ /* 0x000fea0003800000 */
[----:B------:R0:W-:Y:S04]  /*9170*/  RED.E.ADD.F32.FTZ.RN.STRONG.GPU [R68.64+-0x1200], R154 ;  /* 0xffee009a4400798e */ /* 0x0001e8000c10e79a */
[----:B--2---:R0:W-:Y:S02]  /*9180*/  RED.E.ADD.F32.FTZ.RN.STRONG.GPU [R64.64+-0x1200], R37 ;  /* 0xffee00254000798e */ /* 0x0041e4000c10e79a */
.L_x_7613:
[----:B------:R-:W-:Y:S05]  /*9190*/  BSYNC B0 ;  /* 0x0000000000007941 */ /* 0x000fea0003800000 */
.L_x_7612:
[----:B------:R-:W0:Y:S01]  /*91a0*/  LDS R235, [R235.X4+0x7200] ;  /* 0x00720000ebeb7984 */ /* 0x000e220000004800 */
[----:B------:R-:W-:Y:S01]  /*91b0*/  BSSY B0, `(.L_x_7614) ;  /* 0x0000004000007945 */ /* 0x000fe20003800000 */
[----:B------:R-:W-:Y:S05]  /*91c0*/  @!P3 BRA `(.L_x_7615) ;  /* 0x000000200000b947 */ /* 0x000fea0003800000 */
[----:B------:R4:W-:Y:S04]  /*91d0*/  RED.E.ADD.F32.FTZ.RN.STRONG.GPU [R68.64+-0x1100], R153 ;  /* 0xffef00994400798e */ /* 0x0009e8000c10e79a */
[----:B0-----:R4:W-:Y:S02]  /*91e0*/  RED.E.ADD.F32.FTZ.RN.STRONG.GPU [R64.64+-0x1100], R235 ;  /* 0xffef00eb4000798e */ /* 0x0019e4000c10e79a */
.L_x_7615:
[----:B------:R-:W-:Y:S05]  /*91f0*/  BSYNC B0 ;  /* 0x0000000000007941 */ /* 0x000fea0003800000 */
.L_x_7614:
[----:B0-2---:R0:W2:Y:S01]  /*9200*/  LDS R37, [R234.X4+0x7300] ;  /* 0x00730000ea257984 */ /* 0x0050a20000004800 */
[----:B------:R-:W-:Y:S01]  /*9210*/  BSSY B0, `(.L_x_7616) ;  /* 0x0000004000007945 */ /* 0x000fe20003800000 */
[----:B------:R-:W-:Y:S05]  /*9220*/  @!P4 BRA `(.L_x_7617) ;  /* 0x000000200000c947 */ /* 0x000fea0003800000 */
[----:B------:R0:W-:Y:S04]  /*9230*/  RED.E.ADD.F32.FTZ.RN.STRONG.GPU [R68.64+-0x1000], R152 ;  /* 0xfff000984400798e */ /* 0x0001e8000c10e79a */
[----:B--2---:R0:W-:Y:S02]  /*9240*/  RED.E.ADD.F32.FTZ.RN.STRONG.GPU [R64.64+-0x1000], R37 ;  /* 0xfff000254000798e */ /* 0x0041e4000c10e79a */
.L_x_7617:
[----:B------:R-:W-:Y:S05]  /*9250*/  BSYNC B0 ;  /* 0x0000000000007941 */ /* 0x000fea0003800000 */
.L_x_7616:
[----:B------:R-:W0:Y:S01]  /*9260*/  LDS R233, [R233.X4+0x7400] ;  /* 0x00740000e9e97984 */ /* 0x000e220000004800 */
[----:B------:R-:W-:Y:S01]  /*9270*/  BSSY B0, `(.L_x_7618) ;  /* 0x0000004000007945 */ /* 0x000fe20003800000 */
[----:B------:R-:W-:Y:S05]  /*9280*/  @!P5 BRA `(.L_x_7619) ;  /* 0x000000200000d947 */ /* 0x000fea0003800000 */
[----:B------:R4:W-:Y:S04]  /*9290*/  RED.E.ADD.F32.FTZ.RN.STRONG.GPU [R68.64+-0xf00], R151 ;  /* 0xfff100974400798e */ /* 0x0009e8000c10e79a */
[----:B0-----:R4:W-:Y:S02]  /*92a0*/  RED.E.ADD.F32.FTZ.RN.STRONG.GPU [R64.64+-0xf00], R233 ;  /* 0xfff100e94000798e */ /* 0x0019e4000c10e79a */
.L_x_7619:
[----:B------:R-:W-:Y:S05]  /*92b0*/  BSYNC B0 ;  /* 0x0000000000007941 */ /* 0x000fea0003800000 */
.L_x_7618:
        /* <DEDUP_REMOVED lines=12> */
.L_x_7621:
[----:B0-----:R-:W-:Y:S05]  /*9380*/  BSYNC B0 ;  /* 0x0000000000007941 */ /* 0x001fea0003800000 */
.L_x_7620:
[----:B------:R-:W0:Y:S01]  /*9390*/  LDS R231, [R231.X4+0x7600] ;  /* 0x00760000e7e77984 */ /* 0x000e220000004800 */
[----:B------:R-:W-:Y:S01]  /*93a0*/  BSSY B0, `(.L_x_7622) ;  /* 0x0000004000007945 */ /* 0x000fe20003800000 */
[----:B------:R-:W-:Y:S05]  /*93b0*/  @!P0 BRA `(.L_x_7623) ;  /* 0x0000002000008947 */ /* 0x000fea0003800000 */
[----:B------:R4:W-:Y:S04]  /*93c0*/  RED.E.ADD.F32.FTZ.RN.STRONG.GPU [R68.64+-0xd00], R149 ;  /* 0xfff300954400798e */ /* 0x0009e8000c10e79a */
[----:B0-----:R4:W-:Y:S02]  /*93d0*/  RED.E.ADD.F32.FTZ.RN.STRONG.GPU [R64.64+-0xd00], R231 ;  /* 0xfff300e74000798e */ /* 0x0019e4000c10e79a */
.L_x_7623:
[----:B------:R-:W-:Y:S05]  /*93e0*/  BSYNC B0 ;  /* 0x0000000000007941 */ /* 0x000fea0003800000 */
.L_x_7622:
[----:B------:R-:W4:Y:S01]  /*93f0*/  LDS R229, [R229.X4+0x7700] ;  /* 0x00770000e5e57984 */ /* 0x000f220000004800 */
[----:B------:R-:W-:Y:S01]  /*9400*/  BSSY B0, `(.L_x_7624) ;  /* 0x0000004000007945 */ /* 0x000fe20003800000 */
[----:B------:R-:W-:Y:S05]  /*9410*/  @!P1 BRA `(.L_x_7625) ;  /* 0x0000002000009947 */ /* 0x000fea0003800000 */
[----:B------:R4:W-:Y:S04]  /*9420*/  RED.E.ADD.F32.FTZ.RN.STRONG.GPU [R68.64+-0xc00], R148 ;  /* 0xfff400944400798e */ /* 0x0009e8000c10e79a */
[----:B----4-:R4:W-:Y:S02]  /*9430*/  RED.E.ADD.F32.FTZ.RN.STRONG.GPU [R64.64+-0xc00], R229 ;  /* 0xfff400e54000798e */ /* 0x0109e4000c10e79a */
.L_x_7625:
[----:B------:R-:W-:Y:S05]  /*9440*/  BSYNC B0 ;  /* 0x0000000000007941 */ /* 0x000fea0003800000 */
.L_x_7624:
[----:B------:R-:W4:Y:S01]  /*9450*/  LDS R227, [R227.X4+0x7800] ;  /* 0x00780000e3e37984 */ /* 0x000f220000004800 */
[----:B------:R-:W-:Y:S01]  /*9460*/  BSSY B0, `(.L_x_7626) ;  /* 0x0000004000007945 */ /* 0x000fe20003800000 */
[----:B------:R-:W-:Y:S05]  /*9470*/  @!P2 BRA `(.L_x_7627) ;  /* 0x000000200000a947 */ /* 0x000fea0003800000 */
[----:B------:R4:W-:Y:S04]  /*9480*/  RED.E.ADD.F32.FTZ.RN.STRONG.GPU [R68.64+-0xb00], R79 ;  /* 0xfff5004f4400798e */ /* 0x0009e8000c10e79a */
[----:B----4-:R4:W-:Y:S02]  /*9490*/  RED.E.ADD.F32.FTZ.RN.STRONG.GPU [R64.64+-0xb00], R227 ;  /* 0xfff500e34000798e */ /* 0x0109e4000c10e79a */
.L_x_7627:
[----:B------:R-:W-:Y:S05]  /*94a0*/  BSYNC B0 ;  /* 0x0000000000007941 */ /* 0x000fea0003800000 */
.L_x_7626:
[----:B--2---:R2:W4:Y:S01]  /*94b0*/  LDS R37, [R226.X4+0x7900] ;  /* 0x00790000e2257984 */ /* 0x0045220000004800 */
[----:B------:R-:W-:Y:S01]  /*94c0*/  BSSY B0, `(.L_x_7628) ;  /* 0x0000004000007945 */ /* 0x000fe20003800000 */
[----:B------:R-:W-:Y:S05]  /*94d0*/  @!P3 BRA `(.L_x_7629) ;  /* 0x000000200000b947 */ /* 0x000fea0003800000 */
[----:B------:R2:W-:Y:S04]  /*94e0*/  RED.E.ADD.F32.FTZ.RN.STRONG.GPU [R68.64+-0xa00], R75 ;  /* 0xfff6004b4400798e */ /* 0x0005e8000c10e79a */
[----:B----4-:R2:W-:Y:S02]  /*94f0*/  RED.E.ADD.F32.FTZ.RN.STRONG.GPU [R64.64+-0xa00], R37 ;  /* 0xfff600254000798e */ /* 0x0105e4000c10e79a */
.L_x_7629:
[----:B------:R-:W-:Y:S05]  /*9500*/  BSYNC B0 ;  /* 0x0000000000007941 */ /* 0x000fea0003800000 */
.L_x_7628:
[----:B------:R-:W2:Y:S01]  /*9510*/  LDS R225, [R225.X4+0x7a00] ;  /* 0x007a0000e1e17984 */ /* 0x000ea20000004800 */
[----:B------:R-:W-:Y:S01]  /*9520*/  BSSY B0, `(.L_x_7630) ;  /* 0x0000004000007945 */ /* 0x000fe20003800000 */
[----:B------:R-:W-:Y:S05]  /*9530*/  @!P4 BRA `(.L_x_7631) ;  /* 0x000000200000c947 */ /* 0x000fea0003800000 */
[----:B------:R4:W-:Y:S04]  /*9540*/  RED.E.ADD.F32.FTZ.RN.STRONG.GPU [R68.64+-0x900], R71 ;  /* 0xfff700474400798e */ /* 0x0009e8000c10e79a */
[----:B--2---:R4:W-:Y:S02]  /*9550*/  RED.E.ADD.F32.FTZ.RN.STRONG.GPU [R64.64+-0x900], R225 ;  /* 0xfff700e14000798e */ /* 0x0049e4000c10e79a */
.L_x_7631:
[----:B------:R-:W-:Y:S05]  /*9560*/  BSYNC B0 ;  /* 0x0000000000007941 */ /* 0x000fea0003800000 */
.L_x_7630:
[----:B--2-4-:R2:W4:Y:S01]  /*9570*/  LDS R37, [R224.X4+0x7b00] ;  /* 0x007b0000e0257984 */ /* 0x0145220000004800 */
[----:B------:R-:W-:Y:S01]  /*9580*/  BSSY B0, `(.L_x_7632) ;  /* 0x0000004000007945 */ /* 0x000fe20003800000 */
[----:B------:R-:W-:Y:S05]  /*9590*/  @!P5 BRA `(.L_x_7633) ;  /* 0x000000200000d947 */ /* 0x000fea0003800000 */
[----:B------:R2:W-:Y:S04]  /*95a0*/  RED.E.ADD.F32.FTZ.RN.STRONG.GPU [R68.64+-0x800], R67 ;  /* 0xfff800434400798e */ /* 0x0005e8000c10e79a */
[----:B----4-:R2:W-:Y:S02]  /*95b0*/  RED.E.ADD.F32.FTZ.RN.STRONG.GPU [R64.64+-0x800], R37 ;  /* 0xfff800254000798e */ /* 0x0105e4000c10e79a */
.L_x_7633:
[----:B------:R-:W-:Y:S05]  /*95c0*/  BSYNC B0 ;  /* 0x0000000000007941 */ /* 0x000fea0003800000 */
.L_x_7632:
        /* <DEDUP_REMOVED lines=12> */
.L_x_7635:
[----:B------:R-:W-:Y:S05]  /*9690*/  BSYNC B0 ;  /* 0x0000000000007941 */ /* 0x000fea0003800000 */
.L_x_7634:
[----:B--2-4-:R2:W4:Y:S01]  /*96a0*/  LDS R37, [R198.X4+0x7d00] ;  /* 0x007d0000c6257984 */ /* 0x0145220000004800 */
[----:B------:R-:W-:Y:S01]  /*96b0*/  BSSY B0, `(.L_x_7636) ;  /* 0x0000004000007945 */ /* 0x000fe20003800000 */
[----:B------:R-:W-:Y:S05]  /*96c0*/  @!P0 BRA `(.L_x_7637) ;  /* 0x0000002000008947 */ /* 0x000fea0003800000 */
[----:B------:R2:W-:Y:S04]  /*96d0*/  RED.E.ADD.F32.FTZ.RN.STRONG.GPU [R68.64+-0x600], R60 ;  /* 0xfffa003c4400798e */ /* 0x0005e8000c10e79a */
[----:B----4-:R2:W-:Y:S02]  /*96e0*/  RED.E.ADD.F32.FTZ.RN.STRONG.GPU [R64.64+-0x600], R37 ;  /* 0xfffa00254000798e */ /* 0x0105e4000c10e79a */
.L_x_7637:
[----:B------:R-:W-:Y:S05]  /*96f0*/  BSYNC B0 ;  /* 0x0000000000007941 */ /* 0x000fea0003800000 */
.L_x_7636:
[----:B------:R-:W2:Y:S01]  /*9700*/  LDS R197, [R197.X4+0x7e00] ;  /* 0x007e0000c5c57984 */ /* 0x000ea20000004800 */
[----:B------:R-:W-:Y:S01]  /*9710*/  BSSY B0, `(.L_x_7638) ;  /* 0x0000004000007945 */ /* 0x000fe20003800000 */
[----:B------:R-:W-:Y:S05]  /*9720*/  @!P1 BRA `(.L_x_7639) ;  /* 0x0000002000009947 */ /* 0x000fea0003800000 */
[----:B------:R4:W-:Y:S04]  /*9730*/  RED.E.ADD.F32.FTZ.RN.STRONG.GPU [R68.64+-0x500], R56 ;  /* 0xfffb00384400798e */ /* 0x0009e8000c10e79a */
[----:B--2---:R4:W-:Y:S02]  /*9740*/  RED.E.ADD.F32.FTZ.RN.STRONG.GPU [R64.64+-0x500], R197 ;  /* 0xfffb00c54000798e */ /* 0x0049e4000c10e79a */
.L_x_7639:
[----:B------:R-:W-:Y:S05]  /*9750*/  BSYNC B0 ;  /* 0x0000000000007941 */ /* 0x000fea0003800000 */
.L_x_7638:
[----:B--2-4-:R2:W4:Y:S01]  /*9760*/  LDS R37, [R196.X4+0x7f00] ;  /* 0x007f0000c4257984 */ /* 0x0145220000004800 */
[----:B------:R-:W-:Y:S01]  /*9770*/  BSSY B0, `(.L_x_7640) ;  /* 0x0000004000007945 */ /* 0x000fe20003800000 */
[----:B------:R-:W-:Y:S05]  /*9780*/  @!P2 BRA `(.L_x_7641) ;  /* 0x000000200000a947 */ /* 0x000fea0003800000 */
[----:B------:R2:W-:Y:S04]  /*9790*/  RED.E.ADD.F32.FTZ.RN.STRONG.GPU [R68.64+-0x400], R52 ;  /* 0xfffc00344400798e */ /* 0x0005e8000c10e79a */
[----:B----4-:R2:W-:Y:S02]  /*97a0*/  RED.E.ADD.F32.FTZ.RN.STRONG.GPU [R64.64+-0x400], R37 ;  /* 0xfffc00254000798e */ /* 0x0105e4000c10e79a */
.L_x_7641:
[----:B------:R-:W-:Y:S05]  /*97b0*/  BSYNC B0 ;  /* 0x0000000000007941 */ /* 0x000fea0003800000 */
.L_x_7640:
[----:B--2-4-:R2:W4:Y:S01]  /*97c0*/  LDS R37, [R192.X4+0x8000] ;  /* 0x00800000c0257984 */ /* 0x0145220000004800 */
[----:B------:R-:W-:Y:S01]  /*97d0*/  BSSY B0, `(.L_x_7642) ;  /* 0x0000004000007945 */ /* 0x000fe20003800000 */
[----:B------:R-:W-:Y:S05]  /*97e0*/  @!P3 BRA `(.L_x_7643) ;  /* 0x000000200000b947 */ /* 0x000fea0003800000 */
[----:B------:R2:W-:Y:S04]  /*97f0*/  RED.E.ADD.F32.FTZ.RN.STRONG.GPU [R68.64+-0x300], R38 ;  /* 0xfffd00264400798e */ /* 0x0005e8000c10e79a */
[----:B----4-:R2:W-:Y:S02]  /*9800*/  RED.E.ADD.F32.FTZ.RN.STRONG.GPU [R64.64+-0x300], R37 ;  /* 0xfffd00254000798e */ /* 0x0105e4000c10e79a */
.L_x_7643:
[----:B------:R-:W-:Y:S05]  /*9810*/  BSYNC B0 ;  /* 0x0000000000007941 */ /* 0x000fea0003800000 */
.L_x_7642:
[----:B------:R-:W2:Y:S01]  /*9820*/  LDS R191, [R191.X4+0x8100] ;  /* 0x00810000bfbf7984 */ /* 0x000ea20000004800 */
[----:B------:R-:W-:Y:S01]  /*9830*/  BSSY B0, `(.L_x_7644) ;  /* 0x0000004000007945 */ /* 0x000fe20003800000 */
[----:B------:R-:W-:Y:S05]  /*9840*/  @!P4 BRA `(.L_x_7645) ;  /* 0x000000200000c947 */ /* 0x000fea0003800000 */
[----:B------:R4:W-:Y:S04]  /*9850*/  RED.E.ADD.F32.FTZ.RN.STRONG.GPU [R68.64+-0x200], R34 ;  /* 0xfffe00224400798e */ /* 0x0009e8000c10e79a */
[----:B--2---:R4:W-:Y:S02]  /*9860*/  RED.E.ADD.F32.FTZ.RN.STRONG.GPU [R64.64+-0x200], R191 ;  /* 0xfffe00bf4000798e */ /* 0x0049e4000c10e79a */
.L_x_7645:
[----:B------:R-:W-:Y:S05]  /*9870*/  BSYNC B0 ;  /* 0x0000000000007941 */ /* 0x000fea0003800000 */
.L_x_7644:
[----:B--2-4-:R2:W4:Y:S01]  /*9880*/  LDS R37, [R190.X4+0x8200] ;  /* 0x00820000be257984 */ /* 0x0145220000004800 */
[----:B------:R-:W-:Y:S01]  /*9890*/  BSSY B0, `(.L_x_7646) ;  /* 0x0000004000007945 */ /* 0x000fe20003800000 */
[----:B------:R-:W-:Y:S05]  /*98a0*/  @!P5 BRA `(.L_x_7647) ;  /* 0x000000200000d947 */ /* 0x000fea0003800000 */
[----:B------:R2:W-:Y:S04]  /*98b0*/  RED.E.ADD.F32.FTZ.RN.STRONG.GPU [R68.64+-0x100], R6 ;  /* 0xffff00064400798e */ /* 0x0005e8000c10e79a */
[----:B----4-:R2:W-:Y:S02]  /*98c0*/  RED.E.ADD.F32.FTZ.RN.STRONG.GPU [R64.64+-0x100], R37 ;  /* 0xffff00254000798e */ /* 0x0105e4000c10e79a */
.L_x_7647:
[----:B------:R-:W-:Y:S05]  /*98d0*/  BSYNC B0 ;  /* 0x0000000000007941 */ /* 0x000fea0003800000 */
.L_x_7646:
[----:B--2-4-:R-:W2:Y:S01]  /*98e0*/  SHFL.DOWN PT, R37, R2, 0x1, 0x1f ;  /* 0x08201f0002257f89 */ /* 0x014ea200000e0000 */
[----:B------:R-:W-:Y:S01]  /*98f0*/  ISETP.GT.AND P0, PT, R182, 0x1e, PT ;  /* 0x0000001eb600780c */ /* 0x000fe20003f04270 */
[----:B------:R-:W-:Y:S01]  /*9900*/  FMUL.FTZ R57, R30, R57 ;  /* 0x000000391e397220 */ /* 0x000fe20000410000 */
[----:B------:R-:W-:Y:S01]  /*9910*/  ISETP.NE.AND P1, PT, R183, RZ, PT ;  /* 0x000000ffb700720c */ /* 0x000fe20003f25270 */
[----:B------:R-:W4:Y:S01]  /*9920*/  SHFL.DOWN PT, R61, R0, 0x1, 0x1f ;  /* 0x08201f00003d7f89 */ /* 0x000f2200000e0000 */
[----:B------:R-:W-:Y:S01]  /*9930*/  FMUL.FTZ R26, R83, R26 ;  /* 0x0000001a531a7220 */ /* 0x000fe20000410000 */
[----:B------:R-:W-:Y:S01]  /*9940*/  BSSY B0, `(.L_x_7648) ;  /* 0x000005f000007945 */ /* 0x000fe20003800000 */
[----:B------:R-:W-:-:S02]  /*9950*/  FMUL.FTZ R201, R42, R201 ;  /* 0x000000c92ac97220 */ /* 0x000fc40000410000 */
[----:B------:R-:W-:Y:S02]  /*9960*/  FMUL.FTZ R81, R81, R186 ;  /* 0x000000ba51517220 */ /* 0x000fe40000410000 */
[----:B------:R-:W-:Y:S02]  /*9970*/  FMUL.FTZ R195, R46, R195 ;  /* 0x000000c32ec37220 */ /* 0x000fe40000410000 */
[----:B------:R-:W-:Y:S02]  /*9980*/  FFMA.FTZ R6, R135, R54, R3 ;  /* 0x0000003687067223 */ /* 0x000fe40000010003 */
[----:B------:R-:W-:Y:S02]  /*9990*/  FFMA.FTZ R55, R40, R55, R57 ;  /* 0x0000003728377223 */ /* 0x000fe40000010039 */
[----:B------:R-:W-:Y:S02]  /*99a0*/  FFMA.FTZ R26, R82, R27, R26 ;  /* 0x0000001b521a7223 */ /* 0x000fe4000001001a */
[----:B------:R-:W-:-:S02]  /*99b0*/  FFMA.FTZ R193, R44, R193, R201 ;  /* 0x000000c12cc17223 */ /* 0x000fc400000100c9 */
[----:B------:R-:W-:Y:S02]  /*99c0*/  FFMA.FTZ R81, R80, R184, R81 ;  /* 0x000000b850517223 */ /* 0x000fe40000010051 */
[----:B------:R-:W-:Y:S02]  /*99d0*/  FFMA.FTZ R49, R48, R49, R195 ;  /* 0x0000003130317223 */ /* 0x000fe400000100c3 */
[----:B--2---:R-:W-:Y:S02]  /*99e0*/  @!P0 FADD.FTZ R2, R2, R37 ;  /* 0x0000002502028221 */ /* 0x004fe40000010000 */
[----:B------:R-:W-:Y:S02]  /*99f0*/  FADD.FTZ R87, R6, R87 ;  /* 0x0000005706577221 */ /* 0x000fe40000010000 */
        /* <DEDUP_REMOVED lines=56> */
[----:B------:R-:W-:Y:S02]  /*9d80*/  FADD.FTZ R92, R25, R92 ;  /* 0x0000005c195c7221 */ /* 0x000fe40000010000 */
[----:B------:R-:W-:Y:S02]  /*9d90*/  FFMA.FTZ R114, R53, R59, R114 ;  /* 0x0000003b35727223 */ /* 0x000fe40000010072 */
[----:B------:R-:W-:Y:S02]  /*9da0*/  FADD.FTZ R99, R50, R99 ;  /* 0x0000006332637221 */ /* 0x000fe40000010000 */
[----:B------:R-:W-:Y:S02]  /*9db0*/  FFMA.FTZ R113, R28, R26, R113 ;  /* 0x0000001a1c717223 */ /* 0x000fe40000010071 */
[----:B------:R-:W-:Y:S02]  /*9dc0*/  FADD.FTZ R98, R55, R98 ;  /* 0x0000006237627221 */ /* 0x000fe40000010000 */
[----:B------:R-:W-:-:S02]  /*9dd0*/  FFMA.FTZ R112, R29, R81, R112 ;  /* 0x000000511d707223 */ /* 0x000fc40000010070 */
[----:B------:R-:W-:Y:S02]  /*9de0*/  FADD.FTZ R96, R49, R96 ;  /* 0x0000006031607221 */ /* 0x000fe40000010000 */
[----:B--2---:R-:W-:Y:S02]  /*9df0*/  @!P0 FADD.FTZ R2, R2, R37 ;  /* 0x0000002502028221 */ /* 0x004fe40000010000 */
[----:B----4-:R-:W-:Y:S01]  /*9e00*/  @!P0 FADD.FTZ R0, R0, R61 ;  /* 0x0000003d00008221 */ /* 0x010fe20000010000 */
[----:B------:R-:W-:-:S04]  /*9e10*/  ISETP.NE.AND P0, PT, R182, RZ, PT ;  /* 0x000000ffb600720c */ /* 0x000fc80003f05270 */
[----:B------:R-:W-:Y:S01]  /*9e20*/  MOV R3, R0 ;  /* 0x0000000000037202 */ /* 0x000fe20000000f00 */
[----:B------:R-:W-:-:S04]  /*9e30*/  FFMA.FTZ R0, R145, R26, R193 ;  /* 0x0000001a91007223 */ /* 0x000fc800000100c1 */
[----:B------:R-:W-:-:S04]  /*9e40*/  FADD.FTZ R97, R0, R97 ;  /* 0x0000006100617221 */ /* 0x000fc80000010000 */
[----:B------:R2:W-:Y:S04]  /*9e50*/  @!P0 STS.64 [R181.X8+0x8408], R2 ;  /* 0x00840802b5008388 */ /* 0x0005e80000008a00 */
        /* <DEDUP_REMOVED lines=13> */
.L_x_7649:
[----:B------:R-:W-:Y:S05]  /*9f30*/  BSYNC B0 ;  /* 0x0000000000007941 */ /* 0x000fea0003800000 */
.L_x_7648:
        /* <DEDUP_REMOVED lines=8> */
.L_x_7549:
        /* <DEDUP_REMOVED lines=100> */
.L_x_7547:
        /* <DEDUP_REMOVED lines=31> */
.L_x_7653:
[----:B------:R-:W-:Y:S05]  /*a7f0*/  BSYNC B0 ;  /* 0x0000000000007941 */ /* 0x000fea0003800000 */
.L_x_7652:
        /* <DEDUP_REMOVED lines=30> */
.L_x_7655:
[----:B------:R-:W3:Y:S02]  /*a9e0*/  S2R R7, SR_TID.X ;  /* 0x0000000000077919 */ /* 0x000ee40000002100 */
.L_x_7656:
[----:B------:R-:W-:Y:S05]  /*a9f0*/  BSYNC B0 ;  /* 0x0000000000007941 */ /* 0x000fea0003800000 */
.L_x_7654:
[----:B---3--:R-:W-:-:S13]  /*aa00*/  ISETP.GE.AND P0, PT, R7, c[0x0][0x16c], PT ;  /* 0x00005b0007007a0c */ /* 0x008fda0003f06270 */
[----:B------:R-:W-:Y:S05]  /*aa10*/  @P0 EXIT ;  /* 0x000000000000094d */ /* 0x000fea0003800000 */
[----:B------:R-:W-:Y:S02]  /*aa20*/  ULDC.64 UR6, c[0x0][0x288] ;  /* 0x0000a20000067ab9 */ /* 0x000fe40000000a00 */
[----:B------:R-:W-:Y:S02]  /*aa30*/  UIMAD UR11, UR11, UR6, URZ ;  /* 0x000000060b0b72a4 */ /* 0x000fe4000f8e023f */
[----:B-12---:R-:W-:Y:S02]  /*aa40*/  UIMAD.WIDE.U32 UR4, UR10, UR6, URZ ;  /* 0x000000060a0472a5 */ /* 0x006fe4000f8e003f */
[----:B------:R-:W-:-:S04]  /*aa50*/  UIMAD UR6, UR10, UR7, UR11 ;  /* 0x000000070a0672a4 */ /* 0x000fc8000f8e020b */
[----:B------:R-:W-:Y:S02]  /*aa60*/  UIADD3 UR6, UR5, UR6, URZ ;  /* 0x0000000605067290 */ /* 0x000fe4000fffe03f */
.L_x_7657:
[----:B0-----:R1:W2:Y:S01]  /*aa70*/  LDS.64 R8, [R7.X8+0xae60] ;  /* 0x00ae600007087984 */ /* 0x0012a20000008a00 */
[----:B------:R-:W-:Y:S02]  /*aa80*/  SHF.R.S32.HI R0, RZ, 0x1f, R7 ;  /* 0x0000001fff007819 */ /* 0x000fe40000011407 */
[----:B0-----:R-:W-:Y:S02]  /*aa90*/  MOV R2, UR4 ;  /* 0x0000000400027c02 */ /* 0x001fe40008000f00 */
        /* <DEDUP_REMOVED lines=16> */
.L_x_7554:
[----:B------:R-:W-:Y:S01]  /*aba0*/  HFMA2.MMA R37, -RZ, RZ, 0, 5.9604644775390625e-08 ;  /* 0x00000001ff257435 */ /* 0x000fe200000001ff */
[----:B------:R-:W-:-:S02]  /*abb0*/  MOV R40, R34 ;  /* 0x0000002200287202 */ /* 0x000fc40000000f00 */
[----:B------:R-:W-:Y:S02]  /*abc0*/  MOV R36, RZ ;  /* 0x000000ff00247202 */ /* 0x000fe40000000f00 */
[----:B------:R-:W-:Y:S02]  /*abd0*/  MOV R35, 0xffffffff ;  /* 0xffffffff00237802 */ /* 0x000fe40000000f00 */
[----:B------:R-:W-:Y:S02]  /*abe0*/  MOV R32, 0xac00 ;  /* 0x0000ac0000207802 */ /* 0x000fe40000000f00 */
[----:B-----5:R-:W-:Y:S05]  /*abf0*/  CALL.REL.NOINC `($__internal_182_$__cuda_sm70_shflsync_up) ;  /* 0x00001e6000007944 */ /* 0x020fea0003c00000 */
[----:B-1----:R-:W-:Y:S01]  /*ac00*/  MOV R41, R35 ;  /* 0x0000002300297202 */ /* 0x002fe20000000f00 */
[----:B0-----:R-:W-:Y:S05]  /*ac10*/  BRA `(.L_x_7658) ;  /* 0xffff8b5000007947 */ /* 0x001fea000383ffff */
.L_x_7555:
[----:B------:R-:W-:Y:S01]  /*ac20*/  HFMA2.MMA R37, -RZ, RZ, 0, 5.9604644775390625e-08 ;  /* 0x00000001ff257435 */ /* 0x000fe200000001ff */
[----:B------:R-:W-:Y:S02]  /*ac30*/  MOV R40, R232 ;  /* 0x000000e800287202 */ /* 0x000fe40000000f00 */
[----:B------:R-:W-:Y:S02]  /*ac40*/  MOV R36, RZ ;  /* 0x000000ff00247202 */ /* 0x000fe40000000f00 */
[----:B------:R-:W-:-:S02]  /*ac50*/  MOV R35, 0xffffffff ;  /* 0xffffffff00237802 */ /* 0x000fc40000000f00 */
[----:B------:R-:W-:Y:S02]  /*ac60*/  MOV R32, 0xac80 ;  /* 0x0000ac8000207802 */ /* 0x000fe40000000f00 */
[----:B01---5:R-:W-:Y:S05]  /*ac70*/  CALL.REL.NOINC `($__internal_182_$__cuda_sm70_shflsync_up) ;  /* 0x00001de000007944 */ /* 0x023fea0003c00000 */
[----:B0-----:R-:W-:Y:S01]  /*ac80*/  HFMA2.MMA R37, -RZ, RZ, 0, 5.9604644775390625e-08 ;  /* 0x00000001ff257435 */ /* 0x001fe200000001ff */
[----:B-1----:R-:W-:Y:S02]  /*ac90*/  MOV R43, R35 ;  /* 0x00000023002b7202 */ /* 0x002fe40000000f00 */
[----:B------:R-:W-:Y:S02]  /*aca0*/  MOV R40, R38 ;  /* 0x0000002600287202 */ /* 0x000fe40000000f00 */
[----:B------:R-:W-:Y:S02]  /*acb0*/  MOV R36, RZ ;  /* 0x000000ff00247202 */ /* 0x000fe40000000f00 */
[----:B------:R-:W-:Y:S02]  /*acc0*/  MOV R35, 0xffffffff ;  /* 0xffffffff00237802 */ /* 0x000fe40000000f00 */
[----:B------:R-:W-:Y:S02]  /*acd0*/  MOV R32, 0xacf0 ;  /* 0x0000acf000207802 */ /* 0x000fe40000000f00 */
[----:B------:R-:W-:Y:S05]  /*ace0*/  CALL.REL.NOINC `($__internal_182_$__cuda_sm70_shflsync_up) ;  /* 0x00001d7000007944 */ /* 0x000fea0003c00000 */
[----:B0-----:R-:W-:Y:S01]  /*acf0*/  HFMA2.MMA R37, -RZ, RZ, 0, 5.9604644775390625e-08 ;  /* 0x00000001ff257435 */ /* 0x001fe200000001ff */
[----:B-1----:R-:W-:-:S02]  /*ad00*/  MOV R233, R35 ;  /* 0x0000002300e97202 */ /* 0x002fc40000000f00 */
[----:B------:R-:W-:Y:S02]  /*ad10*/  MOV R40, R39 ;  /* 0x0000002700287202 */ /* 0x000fe40000000f00 */
[----:B------:R-:W-:Y:S02]  /*ad20*/  MOV R36, RZ ;  /* 0x000000ff00247202 */ /* 0x000fe40000000f00 */
[----:B------:R-:W-:Y:S02]  /*ad30*/  MOV R35, 0xffffffff ;  /* 0xffffffff00237802 */ /* 0x000fe40000000f00 */
[----:B------:R-:W-:Y:S02]  /*ad40*/  MOV R32, 0xad60 ;  /* 0x0000ad6000207802 */ /* 0x000fe40000000f00 */
[----:B------:R-:W-:Y:S05]  /*ad50*/  CALL.REL.NOINC `($__internal_182_$__cuda_sm70_shflsync_up) ;  /* 0x00001d0000007944 */ /* 0x000fea0003c00000 */
        /* <DEDUP_REMOVED lines=20> */
[----:B------:R-:W-:Y:S05]  /*aea0*/  CALL.REL.NOINC `($__internal_182_$__cuda_sm70_shflsync_up) ;  /* 0x00001bb000007944 */ /* 0x000fea0003c00000 */
[----:B0-----:R-:W-:Y:S01]  /*aeb0*/  HFMA2.MMA R37, -RZ, RZ, 0, 1.1920928955078125e-07 ;  /* 0x00000002ff257435 */ /* 0x001fe200000001ff */
[----:B-1----:R-:W-:Y:S02]  /*aec0*/  MOV R34, R35 ;  /* 0x0000002300227202 */ /* 0x002fe40000000f00 */
[----:B------:R-:W-:Y:S02]  /*aed0*/  MOV R40, R232 ;  /* 0x000000e800287202 */ /* 0x000fe40000000f00 */
[----:B------:R-:W-:Y:S02]  /*aee0*/  MOV R36, RZ ;  /* 0x000000ff00247202 */ /* 0x000fe40000000f00 */
[----:B------:R-:W-:-:S02]  /*aef0*/  MOV R35, 0xffffffff ;  /* 0xffffffff00237802 */ /* 0x000fc40000000f00 */
[----:B------:R-:W-:Y:S02]  /*af00*/  MOV R32, 0xaf20 ;  /* 0x0000af2000207802 */ /* 0x000fe40000000f00 */
[----:B------:R-:W-:Y:S05]  /*af10*/  CALL.REL.NOINC `($__internal_182_$__cuda_sm70_shflsync_up) ;  /* 0x00001b4000007944 */ /* 0x000fea0003c00000 */
[----:B0-----:R-:W-:Y:S01]  /*af20*/  HFMA2.MMA R37, -RZ, RZ, 0, 1.1920928955078125e-07 ;  /* 0x00000002ff257435 */ /* 0x001fe200000001ff */
[----:B-1----:R-:W-:Y:S02]  /*af30*/  MOV R38, R35 ;  /* 0x0000002300267202 */ /* 0x002fe40000000f00 */
[----:B------:R-:W-:Y:S02]  /*af40*/  MOV R40, R233 ;  /* 0x000000e900287202 */ /* 0x000fe40000000f00 */
[----:B------:R-:W-:Y:S02]  /*af50*/  MOV R36, RZ ;  /* 0x000000ff00247202 */ /* 0x000fe40000000f00 */
[----:B------:R-:W-:Y:S02]  /*af60*/  MOV R35, 0xffffffff ;  /* 0xffffffff00237802 */ /* 0x000fe40000000f00 */
[----:B------:R-:W-:Y:S02]  /*af70*/  MOV R32, 0xaf90 ;  /* 0x0000af9000207802 */ /* 0x000fe40000000f00 */
[----:B------:R-:W-:Y:S05]  /*af80*/  CALL.REL.NOINC `($__internal_182_$__cuda_sm70_shflsync_up) ;  /* 0x00001ad000007944 */ /* 0x000fea0003c00000 */
[----:B0-----:R-:W-:Y:S01]  /*af90*/  HFMA2.MMA R37, -RZ, RZ, 0, 1.1920928955078125e-07 ;  /* 0x00000002ff257435 */ /* 0x001fe200000001ff */
[----:B-1----:R-:W-:-:S02]  /*afa0*/  MOV R39, R35 ;  /* 0x0000002300277202 */ /* 0x002fc40000000f00 */
[----:B------:R-:W-:Y:S02]  /*afb0*/  MOV R40, R43 ;  /* 0x0000002b00287202 */ /* 0x000fe40000000f00 */
[----:B------:R-:W-:Y:S02]  /*afc0*/  MOV R36, RZ ;  /* 0x000000ff00247202 */ /* 0x000fe40000000f00 */
[----:B------:R-:W-:Y:S02]  /*afd0*/  MOV R35, 0xffffffff ;  /* 0xffffffff00237802 */ /* 0x000fe40000000f00 */
[----:B------:R-:W-:Y:S02]  /*afe0*/  MOV R32, 0xb000 ;  /* 0x0000b00000207802 */ /* 0x000fe40000000f00 */
[----:B------:R-:W-:Y:S05]  /*aff0*/  CALL.REL.NOINC `($__internal_182_$__cuda_sm70_shflsync_up) ;  /* 0x00001a6000007944 */ /* 0x000fea0003c00000 */
[----:B------:R-:W-:Y:S01]  /*b000*/  ISETP.GE.AND P0, PT, R182, 0x2, PT ;  /* 0x00000002b600780c */ /* 0x000fe20003f06270 */
[-C--:B------:R-:W-:Y:S01]  /*b010*/  FMUL.FTZ R32, R34, R232.reuse ;  /* 0x000000e822207220 */ /* 0x080fe20000410000 */
[----:B0-----:R-:W-:Y:S01]  /*b020*/  HFMA2.MMA R37, -RZ, RZ, 0, 2.384185791015625e-07 ;  /* 0x00000004ff257435 */ /* 0x001fe200000001ff */
[----:B-1----:R-:W-:Y:S02]  /*b030*/  FMUL.FTZ R36, R232, R35 ;  /* 0x00000023e8247220 */ /* 0x002fe40000410000 */
[----:B------:R-:W-:-:S02]  /*b040*/  FMUL.FTZ R40, R39, R232 ;  /* 0x000000e827287220 */ /* 0x000fc40000410000 */
[CC--:B------:R-:W-:Y:S02]  /*b050*/  FFMA.FTZ R33, R38.reuse, R41.reuse, R32 ;  /* 0x0000002926217223 */ /* 0x0c0fe40000010020 */
[----:B------:R-:W-:Y:S02]  /*b060*/  FMUL.FTZ R32, R38, R232 ;  /* 0x000000e826207220 */ /* 0x000fe40000410000 */
[----:B------:R-:W-:Y:S01]  /*b070*/  FFMA.FTZ R36, R39, R41, -R36 ;  /* 0x0000002927247223 */ /* 0x000fe20000010824 */
[----:B------:R-:W-:Y:S01]  /*b080*/  FSEL R232, R232, R33, !P0 ;  /* 0x00000021e8e87208 */ /* 0x000fe20004000000 */
[----:B------:R-:W-:Y:S01]  /*b090*/  FFMA.FTZ R40, R41, R35, R40 ;  /* 0x0000002329287223 */ /* 0x000fe20000010028 */
[----:B------:R-:W-:Y:S01]  /*b0a0*/  MOV R35, 0xffffffff ;  /* 0xffffffff00237802 */ /* 0x000fe20000000f00 */
[----:B------:R-:W-:Y:S01]  /*b0b0*/  @P0 FFMA.FTZ R41, R34, R41, -R32 ;  /* 0x0000002922290223 */ /* 0x000fe20000010820 */
[----:B------:R-:W-:Y:S01]  /*b0c0*/  MOV R32, 0xb120 ;  /* 0x0000b12000207802 */ /* 0x000fe20000000f00 */
[----:B------:R-:W-:Y:S01]  /*b0d0*/  @P0 FADD.FTZ R233, R233, R36 ;  /* 0x00000024e9e90221 */ /* 0x000fe20000010000 */
[----:B------:R-:W-:Y:S01]  /*b0e0*/  MOV R36, RZ ;  /* 0x000000ff00247202 */ /* 0x000fe20000000f00 */
[----:B------:R-:W-:Y:S01]  /*b0f0*/  @P0 FADD.FTZ R43, R43, R40 ;  /* 0x000000282b2b0221 */ /* 0x000fe20000010000 */
[----:B------:R-:W-:-:S02]  /*b100*/  MOV R40, R41 ;  /* 0x0000002900287202 */ /* 0x000fc40000000f00 */
[----:B------:R-:W-:Y:S05]  /*b110*/  CALL.REL.NOINC `($__internal_182_$__cuda_sm70_shflsync_up) ;  /* 0x0000194000007944 */ /* 0x000fea0003c00000 */
[----:B0-----:R-:W-:Y:S01]  /*b120*/  HFMA2.MMA R37, -RZ, RZ, 0, 2.384185791015625e-07 ;  /* 0x00000004ff257435 */ /* 0x001fe200000001ff */
[----:B-1----:R-:W-:-:S02]  /*b130*/  MOV R34, R35 ;  /* 0x0000002300227202 */ /* 0x002fc40000000f00 */
[----:B------:R-:W-:Y:S02]  /*b140*/  MOV R40, R232 ;  /* 0x000000e800287202 */ /* 0x000fe40000000f00 */
[----:B------:R-:W-:Y:S02]  /*b150*/  MOV R36, RZ ;  /* 0x000000ff00247202 */ /* 0x000fe40000000f00 */
[----:B------:R-:W-:Y:S02]  /*b160*/  MOV R35, 0xffffffff ;  /* 0xffffffff00237802 */ /* 0x000fe40000000f00 */
[----:B------:R-:W-:Y:S02]  /*b170*/  MOV R32, 0xb190 ;  /* 0x0000b19000207802 */ /* 0x000fe40000000f00 */
[----:B------:R-:W-:Y:S05]  /*b180*/  CALL.REL.NOINC `($__internal_182_$__cuda_sm70_shflsync_up) ;  /* 0x000018d000007944 */ /* 0x000fea0003c00000 */
[----:B0-----:R-:W-:Y:S01]  /*b190*/  HFMA2.MMA R37, -RZ, RZ, 0, 2.384185791015625e-07 ;  /* 0x00000004ff257435 */ /* 0x001fe200000001ff */
[----:B-1----:R-:W-:Y:S02]  /*b1a0*/  MOV R38, R35 ;  /* 0x0000002300267202 */ /* 0x002fe40000000f00 */
[----:B------:R-:W-:Y:S02]  /*b1b0*/  MOV R40, R233 ;  /* 0x000000e900287202 */ /* 0x000fe40000000f00 */
[----:B------:R-:W-:-:S02]  /*b1c0*/  MOV R36, RZ ;  /* 0x000000ff00247202 */ /* 0x000fc40000000f00 */
[----:B------:R-:W-:Y:S02]  /*b1d0*/  MOV R35, 0xffffffff ;  /* 0xffffffff00237802 */ /* 0x000fe40000000f00 */
[----:B------:R-:W-:Y:S02]  /*b1e0*/  MOV R32, 0xb200 ;  /* 0x0000b20000207802 */ /* 0x000fe40000000f00 */
[----:B------:R-:W-:Y:S05]  /*b1f0*/  CALL.REL.NOINC `($__internal_182_$__cuda_sm70_shflsync_up) ;  /* 0x0000186000007944 */ /* 0x000fea0003c00000 */
[----:B0-----:R-:W-:Y:S01]  /*b200*/  HFMA2.MMA R37, -RZ, RZ, 0, 2.384185791015625e-07 ;  /* 0x00000004ff257435 */ /* 0x001fe200000001ff */
[----:B-1----:R-:W-:Y:S02]  /*b210*/  MOV R39, R35 ;  /* 0x0000002300277202 */ /* 0x002fe40000000f00 */
[----:B------:R-:W-:Y:S02]  /*b220*/  MOV R40, R43 ;  /* 0x0000002b00287202 */ /* 0x000fe40000000f00 */
[----:B------:R-:W-:Y:S02]  /*b230*/  MOV R36, RZ ;  /* 0x000000ff00247202 */ /* 0x000fe40000000f00 */
[----:B------:R-:W-:Y:S02]  /*b240*/  MOV R35, 0xffffffff ;  /* 0xffffffff00237802 */ /* 0x000fe40000000f00 */
[----:B------:R-:W-:-:S02]  /*b250*/  MOV R32, 0xb270 ;  /* 0x0000b27000207802 */ /* 0x000fc40000000f00 */
[----:B------:R-:W-:Y:S05]  /*b260*/  CALL.REL.NOINC `($__internal_182_$__cuda_sm70_shflsync_up) ;  /* 0x000017f000007944 */ /* 0x000fea0003c00000 */
[----:B------:R-:W-:Y:S01]  /*b270*/  ISETP.GE.AND P0, PT, R182, 0x4, PT ;  /* 0x00000004b600780c */ /* 0x000fe20003f06270 */
[-C--:B------:R-:W-:Y:S01]  /*b280*/  FMUL.FTZ R32, R34, R232.reuse ;  /* 0x000000e822207220 */ /* 0x080fe20000410000 */
[----:B0-----:R-:W-:Y:S01]  /*b290*/  HFMA2.MMA R37, -RZ, RZ, 0, 4.76837158203125e-07 ;  /* 0x00000008ff257435 */ /* 0x001fe200000001ff */
[----:B------:R-:W-:-:S02]  /*b2a0*/  FMUL.FTZ R40, R39, R232 ;  /* 0x000000e827287220 */ /* 0x000fc40000410000 */
[----:B-1----:R-:W-:Y:S02]  /*b2b0*/  FMUL.FTZ R36, R232, R35 ;  /* 0x00000023e8247220 */ /* 0x002fe40000410000 */
[C---:B------:R-:W-:Y:S02]  /*b2c0*/  FFMA.FTZ R33, R38.reuse, R41, R32 ;  /* 0x0000002926217223 */ /* 0x040fe40000010020 */
[----:B------:R-:W-:Y:S01]  /*b2d0*/  FFMA.FTZ R40, R41, R35, R40 ;  /* 0x0000002329287223 */ /* 0x000fe20000010028 */
[----:B------:R-:W-:Y:S01]  /*b2e0*/  MOV R35, 0xffffffff ;  /* 0xffffffff00237802 */ /* 0x000fe20000000f00 */
[----:B------:R-:W-:Y:S01]  /*b2f0*/  FMUL.FTZ R32, R38, R232 ;  /* 0x000000e826207220 */ /* 0x000fe20000410000 */
[----:B------:R-:W-:Y:S01]  /*b300*/  FSEL R232, R232, R33, !P0 ;  /* 0x00000021e8e87208 */ /* 0x000fe20004000000 */
[----:B------:R-:W-:Y:S02]  /*b310*/  FFMA.FTZ R36, R39, R41, -R36 ;  /* 0x0000002927247223 */ /* 0x000fe40000010824 */
[----:B------:R-:W-:-:S02]  /*b320*/  @P0 FADD.FTZ R43, R43, R40 ;  /* 0x000000282b2b0221 */ /* 0x000fc40000010000 */
[----:B------:R-:W-:Y:S01]  /*b330*/  @P0 FFMA.FTZ R41, R34, R41, -R32 ;  /* 0x0000002922290223 */ /* 0x000fe20000010820 */
[----:B------:R-:W-:Y:S01]  /*b340*/  MOV R32, 0xb3b0 ;  /* 0x0000b3b000207802 */ /* 0x000fe20000000f00 */
[----:B------:R-:W-:Y:S01]  /*b350*/  @P0 FADD.FTZ R233, R233, R36 ;  /* 0x00000024e9e90221 */ /* 0x000fe20000010000 */
[----:B------:R-:W-:Y:S02]  /*b360*/  MOV R234, R43 ;  /* 0x0000002b00ea7202 */ /* 0x000fe40000000f00 */
[----:B------:R-:W-:Y:S02]  /*b370*/  MOV R36, RZ ;  /* 0x000000ff00247202 */ /* 0x000fe40000000f00 */
[----:B------:R-:W-:Y:S02]  /*b380*/  MOV R43, R233 ;  /* 0x000000e9002b7202 */ /* 0x000fe40000000f00 */
[----:B------:R-:W-:Y:S02]  /*b390*/  MOV R40, R41 ;  /* 0x0000002900287202 */ /* 0x000fe40000000f00 */
[----:B------:R-:W-:Y:S05]  /*b3a0*/  CALL.REL.NOINC `($__internal_182_$__cuda_sm70_shflsync_up) ;  /* 0x000016b000007944 */ /* 0x000fea0003c00000 */
[----:B0-----:R-:W-:Y:S01]  /*b3b0*/  HFMA2.MMA R37, -RZ, RZ, 0, 4.76837158203125e-07 ;  /* 0x00000008ff257435 */ /* 0x001fe200000001ff */
[----:B-1----:R-:W-:-:S02]  /*b3c0*/  MOV R34, R35 ;  /* 0x0000002300227202 */ /* 0x002fc40000000f00 */
[----:B------:R-:W-:Y:S02]  /*b3d0*/  MOV R40, R232 ;  /* 0x000000e800287202 */ /* 0x000fe40000000f00 */
[----:B------:R-:W-:Y:S02]  /*b3e0*/  MOV R36, RZ ;  /* 0x000000ff00247202 */ /* 0x000fe40000000f00 */
[----:B------:R-:W-:Y:S02]  /*b3f0*/  MOV R35, 0xffffffff ;  /* 0xffffffff00237802 */ /* 0x000fe40000000f00 */
[----:B------:R-:W-:Y:S02]  /*b400*/  MOV R32, 0xb420 ;  /* 0x0000b42000207802 */ /* 0x000fe40000000f00 */
[----:B------:R-:W-:Y:S05]  /*b410*/  CALL.REL.NOINC `($__internal_182_$__cuda_sm70_shflsync_up) ;  /* 0x0000164000007944 */ /* 0x000fea0003c00000 */
[----:B0-----:R-:W-:Y:S01]  /*b420*/  HFMA2.MMA R37, -RZ, RZ, 0, 4.76837158203125e-07 ;  /* 0x00000008ff257435 */ /* 0x001fe200000001ff */
[----:B-1----:R-:W-:Y:S02]  /*b430*/  MOV R38, R35 ;  /* 0x0000002300267202 */ /* 0x002fe40000000f00 */
[----:B------:R-:W-:Y:S02]  /*b440*/  MOV R40, R43 ;  /* 0x0000002b00287202 */ /* 0x000fe40000000f00 */
[----:B------:R-:W-:-:S02]  /*b450*/  MOV R36, RZ ;  /* 0x000000ff00247202 */ /* 0x000fc40000000f00 */
[----:B------:R-:W-:Y:S02]  /*b460*/  MOV R35, 0xffffffff ;  /* 0xffffffff00237802 */ /* 0x000fe40000000f00 */
[----:B------:R-:W-:Y:S02]  /*b470*/  MOV R32, 0xb490 ;  /* 0x0000b49000207802 */ /* 0x000fe40000000f00 */
[----:B------:R-:W-:Y:S05]  /*b480*/  CALL.REL.NOINC `($__internal_182_$__cuda_sm70_shflsync_up) ;  /* 0x000015d000007944 */ /* 0x000fea0003c00000 */
[----:B0-----:R-:W-:Y:S01]  /*b490*/  HFMA2.MMA R37, -RZ, RZ, 0, 4.76837158203125e-07 ;  /* 0x00000008ff257435 */ /* 0x001fe200000001ff */
[----:B-1----:R-:W-:Y:S02]  /*b4a0*/  MOV R39, R35 ;  /* 0x0000002300277202 */ /* 0x002fe40000000f00 */
[----:B------:R-:W-:Y:S02]  /*b4b0*/  MOV R40, R234 ;  /* 0x000000ea00287202 */ /* 0x000fe40000000f00 */
[----:B------:R-:W-:Y:S02]  /*b4c0*/  MOV R36, RZ ;  /* 0x000000ff00247202 */ /* 0x000fe40000000f00 */
[----:B------:R-:W-:Y:S02]  /*b4d0*/  MOV R35, 0xffffffff ;  /* 0xffffffff00237802 */ /* 0x000fe40000000f00 */
[----:B------:R-:W-:-:S02]  /*b4e0*/  MOV R32, 0xb500 ;  /* 0x0000b50000207802 */ /* 0x000fc40000000f00 */
[----:B------:R-:W-:Y:S05]  /*b4f0*/  CALL.REL.NOINC `($__internal_182_$__cuda_sm70_shflsync_up) ;  /* 0x0000156000007944 */ /* 0x000fea0003c00000 */
        /* <DEDUP_REMOVED lines=19> */
[----:B------:R-:W-:Y:S05]  /*b630*/  CALL.REL.NOINC `($__internal_182_$__cuda_sm70_shflsync_up) ;  /* 0x0000142000007944 */ /* 0x000fea0003c00000 */
[----:B0-----:R-:W-:Y:S01]  /*b640*/  HFMA2.MMA R37, -RZ, RZ, 0, 9.5367431640625e-07 ;  /* 0x00000010ff257435 */ /* 0x001fe200000001ff */
[----:B-1----:R-:W-:Y:S02]  /*b650*/  MOV R41, R35 ;  /* 0x0000002300297202 */ /* 0x002fe40000000f00 */
[----:B------:R-:W-:Y:S02]  /*b660*/  MOV R40, R232 ;  /* 0x000000e800287202 */ /* 0x000fe40000000f00 */
[----:B------:R-:W-:Y:S02]  /*b670*/  MOV R36, RZ ;  /* 0x000000ff00247202 */ /* 0x000fe40000000f00 */
[----:B------:R-:W-:-:S02]  /*b680*/  MOV R35, 0xffffffff ;  /* 0xffffffff00237802 */ /* 0x000fc40000000f00 */
[----:B------:R-:W-:Y:S02]  /*b690*/  MOV R32, 0xb6b0 ;  /* 0x0000b6b000207802 */ /* 0x000fe40000000f00 */
[----:B------:R-:W-:Y:S05]  /*b6a0*/  CALL.REL.NOINC `($__internal_182_$__cuda_sm70_shflsync_up) ;  /* 0x000013b000007944 */ /* 0x000fea0003c00000 */
[----:B0-----:R-:W-:Y:S01]  /*b6b0*/  HFMA2.MMA R37, -RZ, RZ, 0, 9.5367431640625e-07 ;  /* 0x00000010ff257435 */ /* 0x001fe200000001ff */
[----:B-1----:R-:W-:Y:S02]  /*b6c0*/  MOV R233, R35 ;  /* 0x0000002300e97202 */ /* 0x002fe40000000f00 */
[----:B------:R-:W-:Y:S02]  /*b6d0*/  MOV R40, R43 ;  /* 0x0000002b00287202 */ /* 0x000fe40000000f00 */
[----:B------:R-:W-:Y:S02]  /*b6e0*/  MOV R36, RZ ;  /* 0x000000ff00247202 */ /* 0x000fe40000000f00 */
[----:B------:R-:W-:Y:S02]  /*b6f0*/  MOV R35, 0xffffffff ;  /* 0xffffffff00237802 */ /* 0x000fe40000000f00 */
[----:B------:R-:W-:Y:S02]  /*b700*/  MOV R32, 0xb720 ;  /* 0x0000b72000207802 */ /* 0x000fe40000000f00 */
[----:B------:R-:W-:Y:S05]  /*b710*/  CALL.REL.NOINC `($__internal_182_$__cuda_sm70_shflsync_up) ;  /* 0x0000134000007944 */ /* 0x000fea0003c00000 */
[----:B0-----:R-:W-:Y:S01]  /*b720*/  HFMA2.MMA R37, -RZ, RZ, 0, 9.5367431640625e-07 ;  /* 0x00000010ff257435 */ /* 0x001fe200000001ff */
[----:B-1----:R-:W-:-:S02]  /*b730*/  MOV R235, R35 ;  /* 0x0000002300eb7202 */ /* 0x002fc40000000f00 */
[----:B------:R-:W-:Y:S02]  /*b740*/  MOV R40, R234 ;  /* 0x000000ea00287202 */ /* 0x000fe40000000f00 */
[----:B------:R-:W-:Y:S02]  /*b750*/  MOV R36, RZ ;  /* 0x000000ff00247202 */ /* 0x000fe40000000f00 */
[----:B------:R-:W-:Y:S02]  /*b760*/  MOV R35, 0xffffffff ;  /* 0xffffffff00237802 */ /* 0x000fe40000000f00 */
[----:B------:R-:W-:Y:S02]  /*b770*/  MOV R32, 0xb790 ;  /* 0x0000b79000207802 */ /* 0x000fe40000000f00 */
[----:B------:R-:W-:Y:S05]  /*b780*/  CALL.REL.NOINC `($__internal_182_$__cuda_sm70_shflsync_up) ;  /* 0x000012d000007944 */ /* 0x000fea0003c00000 */
[----:B01----:R-:W-:Y:S05]  /*b790*/  BRA `(.L_x_7659) ;  /* 0xffff842000007947 */ /* 0x003fea000383ffff */
.L_x_7560:
[----:B------:R-:W-:Y:S01]  /*b7a0*/  HFMA2.MMA R37, -RZ, RZ, 0, 5.9604644775390625e-08 ;  /* 0x00000001ff257435 */ /* 0x000fe200000001ff */
[----:B0-----:R-:W-:Y:S02]  /*b7b0*/  MOV R40, R236 ;  /* 0x000000ec00287202 */ /* 0x001fe40000000f00 */
[----:B------:R-:W-:Y:S02]  /*b7c0*/  MOV R36, RZ ;  /* 0x000000ff00247202 */ /* 0x000fe40000000f00 */
[----:B------:R-:W-:-:S02]  /*b7d0*/  MOV R35, 0xffffffff ;  /* 0xffffffff00237802 */ /* 0x000fc40000000f00 */
[----:B------:R-:W-:Y:S02]  /*b7e0*/  MOV R32, 0xb800 ;  /* 0x0000b80000207802 */ /* 0x000fe40000000f00 */
[----:B-1---5:R-:W-:Y:S05]  /*b7f0*/  CALL.REL.NOINC `($__internal_182_$__cuda_sm70_shflsync_up) ;  /* 0x0000126000007944 */ /* 0x022fea0003c00000 */
        /* <DEDUP_REMOVED lines=14> */
[----:B0-----:R-:W-:Y:S01]  /*b8e0*/  HFMA2.MMA R37, -RZ, RZ, 0, 5.9604644775390625e-08 ;  /* 0x00000001ff257435 */ /* 0x001fe200000001ff */
[----:B-1----:R-:W-:Y:S02]  /*b8f0*/  MOV R43, R35 ;  /* 0x00000023002b7202 */ /* 0x002fe40000000f00 */
[----:B------:R-:W-:Y:S02]  /*b900*/  MOV R40, R34 ;  /* 0x0000002200287202 */ /* 0x000fe40000000f00 */
[----:B------:R-:W-:-:S02]  /*b910*/  MOV R36, RZ ;  /* 0x000000ff00247202 */ /* 0x000fc40000000f00 */
[----:B------:R-:W-:Y:S02]  /*b920*/  MOV R35, 0xffffffff ;  /* 0xffffffff00237802 */ /* 0x000fe40000000f00 */
[----:B------:R-:W-:Y:S02]  /*b930*/  MOV R32, 0xb950 ;  /* 0x0000b95000207802 */ /* 0x000fe40000000f00 */
[----:B------:R-:W-:Y:S05]  /*b940*/  CALL.REL.NOINC `($__internal_182_$__cuda_sm70_shflsync_up) ;  /* 0x0000111000007944 */ /* 0x000fea0003c00000 */
[----:B0-----:R-:W-:Y:S01]  /*b950*/  HFMA2.MMA R40, -RZ, RZ, 0, 0 ;  /* 0x00000000ff287435 */ /* 0x001fe200000001ff */
[----:B------:R-:W-:Y:S02]  /*b960*/  MOV R39, R48 ;  /* 0x0000003000277202 */ /* 0x000fe40000000f00 */
[----:B-1----:R-:W-:Y:S02]  /*b970*/  MOV R234, R35 ;  /* 0x0000002300ea7202 */ /* 0x002fe40000000f00 */
[----:B------:R-:W-:Y:S02]  /*b980*/  MOV R41, 0x1f ;  /* 0x0000001f00297802 */ /* 0x000fe40000000f00 */
[----:B------:R-:W-:Y:S02]  /*b990*/  MOV R38, 0xffffffff ;  /* 0xffffffff00267802 */ /* 0x000fe40000000f00 */
[----:B------:R-:W-:-:S02]  /*b9a0*/  MOV R36, 0xb9c0 ;  /* 0x0000b9c000247802 */ /* 0x000fc40000000f00 */
[----:B------:R-:W-:Y:S05]  /*b9b0*/  CALL.REL.NOINC `($__internal_181_$__cuda_sm70_shflsync_idx_p) ;  /* 0x0000106000007944 */ /* 0x000fea0003c00000 */
[----:B0-----:R-:W-:Y:S01]  /*b9c0*/  HFMA2.MMA R40, -RZ, RZ, 0, 0 ;  /* 0x00000000ff287435 */ /* 0x001fe200000001ff */
[----:B-1----:R-:W-:-:S02]  /*b9d0*/  MOV R32, R38 ;  /* 0x0000002600207202 */ /* 0x002fc40000000f00 */
[----:B------:R-:W-:Y:S02]  /*b9e0*/  MOV R39, R49 ;  /* 0x0000003100277202 */ /* 0x000fe40000000f00 */
[----:B------:R-:W-:Y:S02]  /*b9f0*/  MOV R41, 0x1f ;  /* 0x0000001f00297802 */ /* 0x000fe40000000f00 */
[----:B------:R-:W-:Y:S02]  /*ba00*/  MOV R38, 0xffffffff ;  /* 0xffffffff00267802 */ /* 0x000fe40000000f00 */
[----:B------:R-:W-:Y:S02]  /*ba10*/  MOV R36, 0xba30 ;  /* 0x0000ba3000247802 */ /* 0x000fe40000000f00 */
[----:B------:R-:W-:Y:S05]  /*ba20*/  CALL.REL.NOINC `($__internal_181_$__cuda_sm70_shflsync_idx_p) ;  /* 0x00000ff000007944 */ /* 0x000fea0003c00000 */
[----:B0-----:R-:W-:Y:S01]  /*ba30*/  HFMA2.MMA R40, -RZ, RZ, 0, 0 ;  /* 0x00000000ff287435 */ /* 0x001fe200000001ff */
[----:B-1----:R-:W-:Y:S02]  /*ba40*/  MOV R33, R38 ;  /* 0x0000002600217202 */ /* 0x002fe40000000f00 */
[----:B------:R-:W-:Y:S02]  /*ba50*/  MOV R39, R50 ;  /* 0x0000003200277202 */ /* 0x000fe40000000f00 */
[----:B------:R-:W-:-:S02]  /*ba60*/  MOV R41, 0x1f ;  /* 0x0000001f00297802 */ /* 0x000fc40000000f00 */
[----:B------:R-:W-:Y:S02]  /*ba70*/  MOV R38, 0xffffffff ;  /* 0xffffffff00267802 */ /* 0x000fe40000000f00 */
[----:B------:R-:W-:Y:S02]  /*ba80*/  MOV R36, 0xbaa0 ;  /* 0x0000baa000247802 */ /* 0x000fe40000000f00 */
[----:B------:R-:W-:Y:S05]  /*ba90*/  CALL.REL.NOINC `($__internal_181_$__cuda_sm70_shflsync_idx_p) ;  /* 0x00000f8000007944 */ /* 0x000fea0003c00000 */
[----:B0-----:R-:W-:Y:S01]  /*baa0*/  HFMA2.MMA R40, -RZ, RZ, 0, 0 ;  /* 0x00000000ff287435 */ /* 0x001fe200000001ff */
[----:B-1----:R-:W-:Y:S02]  /*bab0*/  MOV R50, R38 ;  /* 0x0000002600327202 */ /* 0x002fe40000000f00 */
[----:B------:R-:W-:Y:S02]  /*bac0*/  MOV R39, R51 ;  /* 0x0000003300277202 */ /* 0x000fe40000000f00 */
[----:B------:R-:W-:Y:S02]  /*bad0*/  MOV R41, 0x1f ;  /* 0x0000001f00297802 */ /* 0x000fe40000000f00 */
[----:B------:R-:W-:Y:S02]  /*bae0*/  MOV R38, 0xffffffff ;  /* 0xffffffff00267802 */ /* 0x000fe40000000f00 */
[----:B------:R-:W-:-:S02]  /*baf0*/  MOV R36, 0xbb10 ;  /* 0x0000bb1000247802 */ /* 0x000fc40000000f00 */
[----:B------:R-:W-:Y:S05]  /*bb00*/  CALL.REL.NOINC `($__internal_181_$__cuda_sm70_shflsync_idx_p) ;  /* 0x00000f1000007944 */ /* 0x000fea0003c00000 */
[----:B-1----:R-:W-:Y:S01]  /*bb10*/  MOV R35, R38 ;  /* 0x0000002600237202 */ /* 0x002fe20000000f00 */
[----:B0-----:R-:W-:Y:S05]  /*bb20*/  BRA `(.L_x_7660) ;  /* 0xffff83c000007947 */ /* 0x001fea000383ffff */
.L_x_7563:
[----:B------:R-:W-:Y:S01]  /*bb30*/  HFMA2.MMA R235, -RZ, RZ, 0, 5.9604644775390625e-08 ;  /* 0x00000001ffeb7435 */ /* 0x000fe200000001ff */
[----:B------:R-:W-:-:S02]  /*bb40*/  MOV R38, R232 ;  /* 0x000000e800267202 */ /* 0x000fc40000000f00 */
[----:B------:R-:W-:Y:S02]  /*bb50*/  MOV R40, 0x1f ;  /* 0x0000001f00287802 */ /* 0x000fe40000000f00 */
[----:B------:R-:W-:Y:S02]  /*bb60*/  MOV R239, 0xffffffff ;  /* 0xffffffff00ef7802 */ /* 0x000fe40000000f00 */
[----:B------:R-:W-:Y:S02]  /*bb70*/  MOV R36, 0xbb90 ;  /* 0x0000bb9000247802 */ /* 0x000fe40000000f00 */
[----:B------:R-:W-:Y:S05]  /*bb80*/  CALL.REL.NOINC `($__internal_180_$__cuda_sm70_shflsync_down) ;  /* 0x00000e5000007944 */ /* 0x000fea0003c00000 */
[----:B-1----:R-:W-:Y:S01]  /*bb90*/  MOV R39, R38 ;  /* 0x0000002600277202 */ /* 0x002fe20000000f00 */
[----:B0-----:R-:W-:Y:S05]  /*bba0*/  BRA `(.L_x_7661) ;  /* 0xffff964000007947 */ /* 0x001fea000383ffff */
.L_x_7564:
[----:B------:R-:W-:Y:S01]  /*bbb0*/  HFMA2.MMA R235, -RZ, RZ, 0, 5.9604644775390625e-08 ;  /* 0x00000001ffeb7435 */ /* 0x000fe200000001ff */
[----:B------:R-:W-:Y:S02]  /*bbc0*/  MOV R38, R192 ;  /* 0x000000c000267202 */ /* 0x000fe40000000f00 */
[----:B------:R-:W-:Y:S02]  /*bbd0*/  MOV R40, 0x1f ;  /* 0x0000001f00287802 */ /* 0x000fe40000000f00 */
[----:B------:R-:W-:-:S02]  /*bbe0*/  MOV R239, 0xffffffff ;  /* 0xffffffff00ef7802 */ /* 0x000fc40000000f00 */
[----:B------:R-:W-:Y:S02]  /*bbf0*/  MOV R36, 0xbc10 ;  /* 0x0000bc1000247802 */ /* 0x000fe40000000f00 */
[----:B01----:R-:W-:Y:S05]  /*bc00*/  CALL.REL.NOINC `($__internal_180_$__cuda_sm70_shflsync_down) ;  /* 0x00000dd000007944 */ /* 0x003fea0003c00000 */
[----:B0-----:R-:W-:Y:S01]  /*bc10*/  HFMA2.MMA R235, -RZ, RZ, 0, 5.9604644775390625e-08 ;  /* 0x00000001ffeb7435 */ /* 0x001fe200000001ff */
[----:B-1----:R-:W-:Y:S02]  /*bc20*/  MOV R41, R38 ;  /* 0x0000002600297202 */ /* 0x002fe40000000f00 */
[----:B------:R-:W-:Y:S02]  /*bc30*/  MOV R38, R43 ;  /* 0x0000002b00267202 */ /* 0x000fe40000000f00 */
[----:B------:R-:W-:Y:S02]  /*bc40*/  MOV R40, 0x1f ;  /* 0x0000001f00287802 */ /* 0x000fe40000000f00 */
[----:B------:R-:W-:Y:S02]  /*bc50*/  MOV R239, 0xffffffff ;  /* 0xffffffff00ef7802 */ /* 0x000fe40000000f00 */
[----:B------:R-:W-:Y:S02]  /*bc60*/  MOV R36, 0xbc80 ;  /* 0x0000bc8000247802 */ /* 0x000fe40000000f00 */
[----:B------:R-:W-:Y:S05]  /*bc70*/  CALL.REL.NOINC `($__internal_180_$__cuda_sm70_shflsync_down) ;  /* 0x00000d6000007944 */ /* 0x000fea0003c00000 */
[----:B0-----:R-:W-:Y:S01]  /*bc80*/  HFMA2.MMA R235, -RZ, RZ, 0, 5.9604644775390625e-08 ;  /* 0x00000001ffeb7435 */ /* 0x001fe200000001ff */
[----:B-1----:R-:W-:-:S02]  /*bc90*/  MOV R51, R38 ;  /* 0x0000002600337202 */ /* 0x002fc40000000f00 */
[----:B------:R-:W-:Y:S02]  /*bca0*/  MOV R38, R42 ;  /* 0x0000002a00267202 */ /* 0x000fe40000000f00 */
[----:B------:R-:W-:Y:S02]  /*bcb0*/  MOV R40, 0x1f ;  /* 0x0000001f00287802 */ /* 0x000fe40000000f00 */
[----:B------:R-:W-:Y:S02]  /*bcc0*/  MOV R239, 0xffffffff ;  /* 0xffffffff00ef7802 */ /* 0x000fe40000000f00 */
[----:B------:R-:W-:Y:S02]  /*bcd0*/  MOV R36, 0xbcf0 ;  /* 0x0000bcf000247802 */ /* 0x000fe40000000f00 */
[----:B------:R-:W-:Y:S05]  /*bce0*/  CALL.REL.NOINC `($__internal_180_$__cuda_sm70_shflsync_down) ;  /* 0x00000cf000007944 */ /* 0x000fea0003c00000 */
[----:B01----:R-:W-:Y:S05]  /*bcf0*/  BRA `(.L_x_7662) ;  /* 0xffff953000007947 */ /* 0x003fea000383ffff */
.L_x_7567:
[----:B------:R-:W-:Y:S01]  /*bd00*/  HFMA2.MMA R235, -RZ, RZ, 0, 1.1920928955078125e-07 ;  /* 0x00000002ffeb7435 */ /* 0x000fe200000001ff */
[----:B0-----:R-:W-:Y:S02]  /*bd10*/  MOV R38, R232 ;  /* 0x000000e800267202 */ /* 0x001fe40000000f00 */
[----:B------:R-:W-:Y:S02]  /*bd20*/  MOV R40, 0x1f ;  /* 0x0000001f00287802 */ /* 0x000fe40000000f00 */
[----:B------:R-:W-:-:S02]  /*bd30*/  MOV R239, 0xffffffff ;  /* 0xffffffff00ef7802 */ /* 0x000fc40000000f00 */
[----:B------:R-:W-:Y:S02]  /*bd40*/  MOV R36, 0xbd60 ;  /* 0x0000bd6000247802 */ /* 0x000fe40000000f00 */
[----:B-1234-:R-:W-:Y:S05]  /*bd50*/  CALL.REL.NOINC `($__internal_180_$__cuda_sm70_shflsync_down) ;  /* 0x00000c8000007944 */ /* 0x01efea0003c00000 */
[----:B0-----:R-:W-:Y:S01]  /*bd60*/  HFMA2.MMA R235, -RZ, RZ, 0, 1.1920928955078125e-07 ;  /* 0x00000002ffeb7435 */ /* 0x001fe200000001ff */
[----:B-1----:R-:W-:Y:S02]  /*bd70*/  MOV R39, R38 ;  /* 0x0000002600277202 */ /* 0x002fe40000000f00 */
[----:B------:R-:W-:Y:S02]  /*bd80*/  MOV R38, R192 ;  /* 0x000000c000267202 */ /* 0x000fe40000000f00 */
[----:B------:R-:W-:Y:S02]  /*bd90*/  MOV R40, 0x1f ;  /* 0x0000001f00287802 */ /* 0x000fe40000000f00 */
[----:B------:R-:W-:Y:S02]  /*bda0*/  MOV R239, 0xffffffff ;  /* 0xffffffff00ef7802 */ /* 0x000fe40000000f00 */
[----:B------:R-:W-:Y:S02]  /*bdb0*/  MOV R36, 0xbdd0 ;  /* 0x0000bdd000247802 */ /* 0x000fe40000000f00 */
[----:B------:R-:W-:Y:S05]  /*bdc0*/  CALL.REL.NOINC `($__internal_180_$__cuda_sm70_shflsync_down) ;  /* 0x00000c1000007944 */ /* 0x000fea0003c00000 */
[----:B0-----:R-:W-:Y:S01]  /*bdd0*/  HFMA2.MMA R235, -RZ, RZ, 0, 1.1920928955078125e-07 ;  /* 0x00000002ffeb7435 */ /* 0x001fe200000001ff */
[----:B-1----:R-:W-:-:S02]  /*bde0*/  MOV R41, R38 ;  /* 0x0000002600297202 */ /* 0x002fc40000000f00 */
[----:B------:R-:W-:Y:S02]  /*bdf0*/  MOV R38, R43 ;  /* 0x0000002b00267202 */ /* 0x000fe40000000f00 */
[----:B------:R-:W-:Y:S02]  /*be00*/  MOV R40, 0x1f ;  /* 0x0000001f00287802 */ /* 0x000fe40000000f00 */
[----:B------:R-:W-:Y:S02]  /*be10*/  MOV R239, 0xffffffff ;  /* 0xffffffff00ef7802 */ /* 0x000fe40000000f00 */
[----:B------:R-:W-:Y:S02]  /*be20*/  MOV R36, 0xbe40 ;  /* 0x0000be4000247802 */ /* 0x000fe40000000f00 */
[----:B------:R-:W-:Y:S05]  /*be30*/  CALL.REL.NOINC `($__internal_180_$__cuda_sm70_shflsync_down) ;  /* 0x00000ba000007944 */ /* 0x000fea0003c00000 */
[----:B0-----:R-:W-:Y:S01]  /*be40*/  HFMA2.MMA R235, -RZ, RZ, 0, 1.1920928955078125e-07 ;  /* 0x00000002ffeb7435 */ /* 0x001fe200000001ff */
[----:B-1----:R-:W-:Y:S02]  /*be50*/  MOV R51, R38 ;  /* 0x0000002600337202 */ /* 0x002fe40000000f00 */
[----:B------:R-:W-:Y:S02]  /*be60*/  MOV R38, R42 ;  /* 0x0000002a00267202 */ /* 0x000fe40000000f00 */
[----:B------:R-:W-:-:S02]  /*be70*/  MOV R40, 0x1f ;  /* 0x0000001f00287802 */ /* 0x000fc40000000f00 */
[----:B------:R-:W-:Y:S02]  /*be80*/  MOV R239, 0xffffffff ;  /* 0xffffffff00ef7802 */ /* 0x000fe40000000f00 */
[----:B------:R-:W-:Y:S02]  /*be90*/  MOV R36, 0xbeb0 ;  /* 0x0000beb000247802 */ /* 0x000fe40000000f00 */
[----:B------:R-:W-:Y:S05]  /*bea0*/  CALL.REL.NOINC `($__internal_180_$__cuda_sm70_shflsync_down) ;  /* 0x00000b3000007944 */ /* 0x000fea0003c00000 */
[----:B01----:R-:W-:Y:S05]  /*beb0*/  BRA `(.L_x_7663) ;  /* 0xffff94c000007947 */ /* 0x003fea000383ffff */
.L_x_7570:
[----:B------:R-:W-:Y:S01]  /*bec0*/  HFMA2.MMA R235, -RZ, RZ, 0, 2.384185791015625e-07 ;  /* 0x00000004ffeb7435 */ /* 0x000fe200000001ff */
[----:B0-----:R-:W-:Y:S02]  /*bed0*/  MOV R38, R232 ;  /* 0x000000e800267202 */ /* 0x001fe40000000f00 */
[----:B------:R-:W-:Y:S02]  /*bee0*/  MOV R40, 0x1f ;  /* 0x0000001f00287802 */ /* 0x000fe40000000f00 */
[----:B------:R-:W-:Y:S02]  /*bef0*/  MOV R239, 0xffffffff ;  /* 0xffffffff00ef7802 */ /* 0x000fe40000000f00 */
[----:B------:R-:W-:Y:S02]  /*bf00*/  MOV R36, 0xbf20 ;  /* 0x0000bf2000247802 */ /* 0x000fe40000000f00 */
[----:B-1234-:R-:W-:Y:S05]  /*bf10*/  CALL.REL.NOINC `($__internal_180_$__cuda_sm70_shflsync_down) ;  /* 0x00000ac000007944 */ /* 0x01efea0003c00000 */
[----:B-1----:R-:W-:Y:S01]  /*bf20*/  MOV R39, R38 ;  /* 0x0000002600277202 */ /* 0x002fe20000000f00 */
[----:B0-----:R-:W-:Y:S05]  /*bf30*/  BRA `(.L_x_7664) ;  /* 0xffff956000007947 */ /* 0x001fea000383ffff */
.L_x_7571:
[----:B------:R-:W-:Y:S01]  /*bf40*/  HFMA2.MMA R235, -RZ, RZ, 0, 2.384185791015625e-07 ;  /* 0x00000004ffeb7435 */ /* 0x000fe200000001ff */
[----:B0-----:R-:W-:-:S02]  /*bf50*/  MOV R38, R192 ;  /* 0x000000c000267202 */ /* 0x001fc40000000f00 */
[----:B------:R-:W-:Y:S02]  /*bf60*/  MOV R40, 0x1f ;  /* 0x0000001f00287802 */ /* 0x000fe40000000f00 */
[----:B------:R-:W-:Y:S02]  /*bf70*/  MOV R239, 0xffffffff ;  /* 0xffffffff00ef7802 */ /* 0x000fe40000000f00 */
[----:B------:R-:W-:Y:S02]  /*bf80*/  MOV R36, 0xbfa0 ;  /* 0x0000bfa000247802 */ /* 0x000fe40000000f00 */
[----:B-1234-:R-:W-:Y:S05]  /*bf90*/  CALL.REL.NOINC `($__internal_180_$__cuda_sm70_shflsync_down) ;  /* 0x00000a4000007944 */ /* 0x01efea0003c00000 */
[----:B0-----:R-:W-:Y:S01]  /*bfa0*/  HFMA2.MMA R235, -RZ, RZ, 0, 2.384185791015625e-07 ;  /* 0x00000004ffeb7435 */ /* 0x001fe200000001ff */
[----:B-1----:R-:W-:Y:S02]  /*bfb0*/  MOV R41, R38 ;  /* 0x0000002600297202 */ /* 0x002fe40000000f00 */
[----:B------:R-:W-:Y:S02]  /*bfc0*/  MOV R38, R43 ;  /* 0x0000002b00267202 */ /* 0x000fe40000000f00 */
[----:B------:R-:W-:Y:S02]  /*bfd0*/  MOV R40, 0x1f ;  /* 0x0000001f00287802 */ /* 0x000fe40000000f00 */
[----:B------:R-:W-:-:S02]  /*bfe0*/  MOV R239, 0xffffffff ;  /* 0xffffffff00ef7802 */ /* 0x000fc40000000f00 */
[----:B------:R-:W-:Y:S02]  /*bff0*/  MOV R36, 0xc010 ;  /* 0x0000c01000247802 */ /* 0x000fe40000000f00 */
[----:B------:R-:W-:Y:S05]  /*c000*/  CALL.REL.NOINC `($__internal_180_$__cuda_sm70_shflsync_down) ;  /* 0x000009d000007944 */ /* 0x000fea0003c00000 */
[----:B0-----:R-:W-:Y:S01]  /*c010*/  HFMA2.MMA R235, -RZ, RZ, 0, 2.384185791015625e-07 ;  /* 0x00000004ffeb7435 */ /* 0x001fe200000001ff */
[----:B-1----:R-:W-:Y:S02]  /*c020*/  MOV R51, R38 ;  /* 0x0000002600337202 */ /* 0x002fe40000000f00 */
[----:B------:R-:W-:Y:S02]  /*c030*/  MOV R38, R42 ;  /* 0x0000002a00267202 */ /* 0x000fe40000000f00 */
[----:B------:R-:W-:Y:S02]  /*c040*/  MOV R40, 0x1f ;  /* 0x0000001f00287802 */ /* 0x000fe40000000f00 */
[----:B------:R-:W-:Y:S02]  /*c050*/  MOV R239, 0xffffffff ;  /* 0xffffffff00ef7802 */ /* 0x000fe40000000f00 */
[----:B------:R-:W-:Y:S02]  /*c060*/  MOV R36, 0xc080 ;  /* 0x0000c08000247802 */ /* 0x000fe40000000f00 */
[----:B------:R-:W-:Y:S05]  /*c070*/  CALL.REL.NOINC `($__internal_180_$__cuda_sm70_shflsync_down) ;  /* 0x0000096000007944 */ /* 0x000fea0003c00000 */
[----:B01----:R-:W-:Y:S05]  /*c080*/  BRA `(.L_x_7665) ;  /* 0xffff945000007947 */ /* 0x003fea000383ffff */
.L_x_7574:
[----:B------:R-:W-:Y:S01]  /*c090*/  HFMA2.MMA R235, -RZ, RZ, 0, 4.76837158203125e-07 ;  /* 0x00000008ffeb7435 */ /* 0x000fe200000001ff */
[----:B0-----:R-:W-:-:S02]  /*c0a0*/  MOV R38, R232 ;  /* 0x000000e800267202 */ /* 0x001fc40000000f00 */
[----:B------:R-:W-:Y:S02]  /*c0b0*/  MOV R40, 0x1f ;  /* 0x0000001f00287802 */ /* 0x000fe40000000f00 */
[----:B------:R-:W-:Y:S02]  /*c0c0*/  MOV R239, 0xffffffff ;  /* 0xffffffff00ef7802 */ /* 0x000fe40000000f00 */
[----:B------:R-:W-:Y:S02]  /*c0d0*/  MOV R36, 0xc0f0 ;  /* 0x0000c0f000247802 */ /* 0x000fe40000000f00 */
[----:B-1234-:R-:W-:Y:S05]  /*c0e0*/  CALL.REL.NOINC `($__internal_180_$__cuda_sm70_shflsync_down) ;  /* 0x000008f000007944 */ /* 0x01efea0003c00000 */
[----:B0-----:R-:W-:Y:S01]  /*c0f0*/  HFMA2.MMA R235, -RZ, RZ, 0, 4.76837158203125e-07 ;  /* 0x00000008ffeb7435 */ /* 0x001fe200000001ff */
[----:B-1----:R-:W-:Y:S02]  /*c100*/  MOV R39, R38 ;  /* 0x0000002600277202 */ /* 0x002fe40000000f00 */
[----:B------:R-:W-:Y:S02]  /*c110*/  MOV R38, R192 ;  /* 0x000000c000267202 */ /* 0x000fe40000000f00 */
[----:B------:R-:W-:Y:S02]  /*c120*/  MOV R40, 0x1f ;  /* 0x0000001f00287802 */ /* 0x000fe40000000f00 */
[----:B------:R-:W-:-:S02]  /*c130*/  MOV R239, 0xffffffff ;  /* 0xffffffff00ef7802 */ /* 0x000fc40000000f00 */
[----:B------:R-:W-:Y:S02]  /*c140*/  MOV R36, 0xc160 ;  /* 0x0000c16000247802 */ /* 0x000fe40000000f00 */
[----:B------:R-:W-:Y:S05]  /*c150*/  CALL.REL.NOINC `($__internal_180_$__cuda_sm70_shflsync_down) ;  /* 0x0000088000007944 */ /* 0x000fea0003c00000 */
[----:B0-----:R-:W-:Y:S01]  /*c160*/  HFMA2.MMA R235, -RZ, RZ, 0, 4.76837158203125e-07 ;  /* 0x00000008ffeb7435 */ /* 0x001fe200000001ff */
[----:B-1----:R-:W-:Y:S02]  /*c170*/  MOV R41, R38 ;  /* 0x0000002600297202 */ /* 0x002fe40000000f00 */
[----:B------:R-:W-:Y:S02]  /*c180*/  MOV R38, R43 ;  /* 0x0000002b00267202 */ /* 0x000fe40000000f00 */
[----:B------:R-:W-:Y:S02]  /*c190*/  MOV R40, 0x1f ;  /* 0x0000001f00287802 */ /* 0x000fe40000000f00 */
[----:B------:R-:W-:Y:S02]  /*c1a0*/  MOV R239, 0xffffffff ;  /* 0xffffffff00ef7802 */ /* 0x000fe40000000f00 */
[----:B------:R-:W-:Y:S02]  /*c1b0*/  MOV R36, 0xc1d0 ;  /* 0x0000c1d000247802 */ /* 0x000fe40000000f00 */
[----:B------:R-:W-:Y:S05]  /*c1c0*/  CALL.REL.NOINC `($__internal_180_$__cuda_sm70_shflsync_down) ;  /* 0x0000081000007944 */ /* 0x000fea0003c00000 */
[----:B0-----:R-:W-:Y:S01]  /*c1d0*/  HFMA2.MMA R235, -RZ, RZ, 0, 4.76837158203125e-07 ;  /* 0x00000008ffeb7435 */ /* 0x001fe200000001ff */
[----:B-1----:R-:W-:-:S02]  /*c1e0*/  MOV R51, R38 ;  /* 0x0000002600337202 */ /* 0x002fc40000000f00 */
[----:B------:R-:W-:Y:S02]  /*c1f0*/  MOV R38, R42 ;  /* 0x0000002a00267202 */ /* 0x000fe40000000f00 */
[----:B------:R-:W-:Y:S02]  /*c200*/  MOV R40, 0x1f ;  /* 0x0000001f00287802 */ /* 0x000fe40000000f00 */
[----:B------:R-:W-:Y:S02]  /*c210*/  MOV R239, 0xffffffff ;  /* 0xffffffff00ef7802 */ /* 0x000fe40000000f00 */
[----:B------:R-:W-:Y:S02]  /*c220*/  MOV R36, 0xc240 ;  /* 0x0000c24000247802 */ /* 0x000fe40000000f00 */
[----:B------:R-:W-:Y:S05]  /*c230*/  CALL.REL.NOINC `($__internal_180_$__cuda_sm70_shflsync_down) ;  /* 0x000007a000007944 */ /* 0x000fea0003c00000 */
[----:B01----:R-:W-:Y:S05]  /*c240*/  BRA `(.L_x_7666) ;  /* 0xffff93e000007947 */ /* 0x003fea000383ffff */
.L_x_7577:
[----:B------:R-:W-:Y:S01]  /*c250*/  HFMA2.MMA R235, -RZ, RZ, 0, 9.5367431640625e-07 ;  /* 0x00000010ffeb7435 */ /* 0x000fe200000001ff */
[----:B0-----:R-:W-:Y:S02]  /*c260*/  MOV R38, R232 ;  /* 0x000000e800267202 */ /* 0x001fe40000000f00 */
[----:B------:R-:W-:Y:S02]  /*c270*/  MOV R40, 0x1f ;  /* 0x0000001f00287802 */ /* 0x000fe40000000f00 */
[----:B------:R-:W-:-:S02]  /*c280*/  MOV R239, 0xffffffff ;  /* 0xffffffff00ef7802 */ /* 0x000fc40000000f00 */
[----:B------:R-:W-:Y:S02]  /*c290*/  MOV R36, 0xc2b0 ;  /* 0x0000c2b000247802 */ /* 0x000fe40000000f00 */
[----:B-1234-:R-:W-:Y:S05]  /*c2a0*/  CALL.REL.NOINC `($__internal_180_$__cuda_sm70_shflsync_down) ;  /* 0x0000073000007944 */ /* 0x01efea0003c00000 */
[----:B-1----:R-:W-:Y:S01]  /*c2b0*/  MOV R39, R38 ;  /* 0x0000002600277202 */ /* 0x002fe20000000f00 */
[----:B0-----:R-:W-:Y:S05]  /*c2c0*/  BRA `(.L_x_7667) ;  /* 0xffff948000007947 */ /* 0x001fea000383ffff */
.L_x_7578:
[----:B------:R-:W-:Y:S01]  /*c2d0*/  HFMA2.MMA R235, -RZ, RZ, 0, 9.5367431640625e-07 ;  /* 0x00000010ffeb7435 */ /* 0x000fe200000001ff */
[----:B0-----:R-:W-:Y:S02]  /*c2e0*/  MOV R38, R192 ;  /* 0x000000c000267202 */ /* 0x001fe40000000f00 */
[----:B------:R-:W-:Y:S02]  /*c2f0*/  MOV R40, 0x1f ;  /* 0x0000001f00287802 */ /* 0x000fe40000000f00 */
[----:B------:R-:W-:Y:S02]  /*c300*/  MOV R239, 0xffffffff ;  /* 0xffffffff00ef7802 */ /* 0x000fe40000000f00 */
[----:B------:R-:W-:Y:S02]  /*c310*/  MOV R36, 0xc330 ;  /* 0x0000c33000247802 */ /* 0x000fe40000000f00 */
[----:B-1234-:R-:W-:Y:S05]  /*c320*/  CALL.REL.NOINC `($__internal_180_$__cuda_sm70_shflsync_down) ;  /* 0x000006b000007944 */ /* 0x01efea0003c00000 */
[----:B0-----:R-:W-:Y:S01]  /*c330*/  HFMA2.MMA R235, -RZ, RZ, 0, 9.5367431640625e-07 ;  /* 0x00000010ffeb7435 */ /* 0x001fe200000001ff */
[----:B-1----:R-:W-:Y:S02]  /*c340*/  MOV R41, R38 ;  /* 0x0000002600297202 */ /* 0x002fe40000000f00 */
[----:B------:R-:W-:-:S02]  /*c350*/  MOV R38, R43 ;  /* 0x0000002b00267202 */ /* 0x000fc40000000f00 */
[----:B------:R-:W-:Y:S02]  /*c360*/  MOV R40, 0x1f ;  /* 0x0000001f00287802 */ /* 0x000fe40000000f00 */
[----:B------:R-:W-:Y:S02]  /*c370*/  MOV R239, 0xffffffff ;  /* 0xffffffff00ef7802 */ /* 0x000fe40000000f00 */
[----:B------:R-:W-:Y:S02]  /*c380*/  MOV R36, 0xc3a0 ;  /* 0x0000c3a000247802 */ /* 0x000fe40000000f00 */
[----:B------:R-:W-:Y:S05]  /*c390*/  CALL.REL.NOINC `($__internal_180_$__cuda_sm70_shflsync_down) ;  /* 0x0000064000007944 */ /* 0x000fea0003c00000 */
[----:B0-----:R-:W-:Y:S01]  /*c3a0*/  HFMA2.MMA R235, -RZ, RZ, 0, 9.5367431640625e-07 ;  /* 0x00000010ffeb7435 */ /* 0x001fe200000001ff */
[----:B-1----:R-:W-:Y:S02]  /*c3b0*/  MOV R51, R38 ;  /* 0x0000002600337202 */ /* 0x002fe40000000f00 */
[----:B------:R-:W-:Y:S02]  /*c3c0*/  MOV R38, R42 ;  /* 0x0000002a00267202 */ /* 0x000fe40000000f00 */
[----:B------:R-:W-:Y:S02]  /*c3d0*/  MOV R40, 0x1f ;  /* 0x0000001f00287802 */ /* 0x000fe40000000f00 */
[----:B------:R-:W-:-:S02]  /*c3e0*/  MOV R239, 0xffffffff ;  /* 0xffffffff00ef7802 */ /* 0x000fc40000000f00 */
[----:B------:R-:W-:Y:S02]  /*c3f0*/  MOV R36, 0xc410 ;  /* 0x0000c41000247802 */ /* 0x000fe40000000f00 */
[----:B------:R-:W-:Y:S05]  /*c400*/  CALL.REL.NOINC `($__internal_180_$__cuda_sm70_shflsync_down) ;  /* 0x000005d000007944 */ /* 0x000fea0003c00000 */
[----:B01----:R-:W-:Y:S05]  /*c410*/  BRA `(.L_x_7668) ;  /* 0xffff937000007947 */ /* 0x003fea000383ffff */
.L_x_7581:
[----:B------:R-:W-:Y:S01]  /*c420*/  HFMA2.MMA R40, -RZ, RZ, 0, 0 ;  /* 0x00000000ff287435 */ /* 0x000fe200000001ff */
[----:B-1----:R-:W-:Y:S02]  /*c430*/  MOV R39, R232 ;  /* 0x000000e800277202 */ /* 0x002fe40000000f00 */
[----:B---3--:R-:W-:Y:S02]  /*c440*/  MOV R41, 0x1f ;  /* 0x0000001f00297802 */ /* 0x008fe40000000f00 */
[----:B0-----:R-:W-:Y:S02]  /*c450*/  MOV R38, 0xffffffff ;  /* 0xffffffff00267802 */ /* 0x001fe40000000f00 */
[----:B------:R-:W-:Y:S02]  /*c460*/  MOV R36, 0xc480 ;  /* 0x0000c48000247802 */ /* 0x000fe40000000f00 */
[----:B--2-4-:R-:W-:Y:S05]  /*c470*/  CALL.REL.NOINC `($__internal_181_$__cuda_sm70_shflsync_idx_p) ;  /* 0x000005a000007944 */ /* 0x014fea0003c00000 */
[----:B0-----:R-:W-:Y:S01]  /*c480*/  HFMA2.MMA R40, -RZ, RZ, 0, 0 ;  /* 0x00000000ff287435 */ /* 0x001fe200000001ff */
[----:B-1----:R-:W-:Y:S02]  /*c490*/  MOV R179, R38 ;  /* 0x0000002600b37202 */ /* 0x002fe40000000f00 */
[----:B------:R-:W-:-:S02]  /*c4a0*/  MOV R39, R192 ;  /* 0x000000c000277202 */ /* 0x000fc40000000f00 */
[----:B------:R-:W-:Y:S02]  /*c4b0*/  MOV R41, 0x1f ;  /* 0x0000001f00297802 */ /* 0x000fe40000000f00 */
[----:B------:R-:W-:Y:S02]  /*c4c0*/  MOV R38, 0xffffffff ;  /* 0xffffffff00267802 */ /* 0x000fe40000000f00 */
[----:B------:R-:W-:Y:S02]  /*c4d0*/  MOV R36, 0xc4f0 ;  /* 0x0000c4f000247802 */ /* 0x000fe40000000f00 */
[----:B------:R-:W-:Y:S05]  /*c4e0*/  CALL.REL.NOINC `($__internal_181_$__cuda_sm70_shflsync_idx_p) ;  /* 0x0000053000007944 */ /* 0x000fea0003c00000 */
[----:B0-----:R-:W-:Y:S01]  /*c4f0*/  HFMA2.MMA R40, -RZ, RZ, 0, 0 ;  /* 0x00000000ff287435 */ /* 0x001fe200000001ff */
[----:B-1----:R-:W-:Y:S02]  /*c500*/  MOV R233, R38 ;  /* 0x0000002600e97202 */ /* 0x002fe40000000f00 */
[----:B------:R-:W-:Y:S02]  /*c510*/  MOV R39, R43 ;  /* 0x0000002b00277202 */ /* 0x000fe40000000f00 */
[----:B------:R-:W-:Y:S02]  /*c520*/  MOV R41, 0x1f ;  /* 0x0000001f00297802 */ /* 0x000fe40000000f00 */
[----:B------:R-:W-:-:S02]  /*c530*/  MOV R38, 0xffffffff ;  /* 0xffffffff00267802 */ /* 0x000fc40000000f00 */
[----:B------:R-:W-:Y:S02]  /*c540*/  MOV R36, 0xc560 ;  /* 0x0000c56000247802 */ /* 0x000fe40000000f00 */
[----:B------:R-:W-:Y:S05]  /*c550*/  CALL.REL.NOINC `($__internal_181_$__cuda_sm70_shflsync_idx_p) ;  /* 0x000004c000007944 */ /* 0x000fea0003c00000 */
[----:B0-----:R-:W-:Y:S01]  /*c560*/  HFMA2.MMA R40, -RZ, RZ, 0, 0 ;  /* 0x00000000ff287435 */ /* 0x001fe200000001ff */
[----:B-1----:R-:W-:Y:S02]  /*c570*/  MOV R51, R38 ;  /* 0x0000002600337202 */ /* 0x002fe40000000f00 */
[----:B------:R-:W-:Y:S02]  /*c580*/  MOV R39, R42 ;  /* 0x0000002a00277202 */ /* 0x000fe40000000f00 */
[----:B------:R-:W-:Y:S02]  /*c590*/  MOV R41, 0x1f ;  /* 0x0000001f00297802 */ /* 0x000fe40000000f00 */
[----:B------:R-:W-:Y:S02]  /*c5a0*/  MOV R38, 0xffffffff ;  /* 0xffffffff00267802 */ /* 0x000fe40000000f00 */
[----:B------:R-:W-:Y:S02]  /*c5b0*/  MOV R36, 0xc5d0 ;  /* 0x0000c5d000247802 */ /* 0x000fe40000000f00 */
[----:B------:R-:W-:Y:S05]  /*c5c0*/  CALL.REL.NOINC `($__internal_181_$__cuda_sm70_shflsync_idx_p) ;  /* 0x0000045000007944 */ /* 0x000fea0003c00000 */
[----:B------:R-:W-:Y:S01]  /*c5d0*/  HFMA2.MMA R235, -RZ, RZ, 0, 5.9604644775390625e-08 ;  /* 0x00000001ffeb7435 */ /* 0x000fe200000001ff */
[----:B-1----:R-:W-:-:S02]  /*c5e0*/  MOV R50, R38 ;  /* 0x0000002600327202 */ /* 0x002fc40000000f00 */
[----:B------:R-:W-:Y:S02]  /*c5f0*/  MOV R38, R232 ;  /* 0x000000e800267202 */ /* 0x000fe40000000f00 */
[----:B0-----:R-:W-:Y:S02]  /*c600*/  MOV R40, 0x1f ;  /* 0x0000001f00287802 */ /* 0x001fe40000000f00 */
[----:B------:R-:W-:Y:S02]  /*c610*/  MOV R239, 0xffffffff ;  /* 0xffffffff00ef7802 */ /* 0x000fe40000000f00 */
[----:B------:R-:W-:Y:S02]  /*c620*/  MOV R36, 0xc640 ;  /* 0x0000c64000247802 */ /* 0x000fe40000000f00 */
[----:B------:R-:W-:Y:S05]  /*c630*/  CALL.REL.NOINC `($__internal_180_$__cuda_sm70_shflsync_down) ;  /* 0x000003a000007944 */ /* 0x000fea0003c00000 */
[----:B0-----:R-:W-:Y:S01]  /*c640*/  HFMA2.MMA R235, -RZ, RZ, 0, 5.9604644775390625e-08 ;  /* 0x00000001ffeb7435 */ /* 0x001fe200000001ff */
[----:B-1----:R-:W-:Y:S02]  /*c650*/  MOV R236, R38 ;  /* 0x0000002600ec7202 */ /* 0x002fe40000000f00 */
[----:B------:R-:W-:Y:S02]  /*c660*/  MOV R38, R192 ;  /* 0x000000c000267202 */ /* 0x000fe40000000f00 */
[----:B------:R-:W-:-:S02]  /*c670*/  MOV R40, 0x1f ;  /* 0x0000001f00287802 */ /* 0x000fc40000000f00 */
[----:B------:R-:W-:Y:S02]  /*c680*/  MOV R239, 0xffffffff ;  /* 0xffffffff00ef7802 */ /* 0x000fe40000000f00 */
[----:B------:R-:W-:Y:S02]  /*c690*/  MOV R36, 0xc6b0 ;  /* 0x0000c6b000247802 */ /* 0x000fe40000000f00 */
[----:B------:R-:W-:Y:S05]  /*c6a0*/  CALL.REL.NOINC `($__internal_180_$__cuda_sm70_shflsync_down) ;  /* 0x0000033000007944 */ /* 0x000fea0003c00000 */
[----:B0-----:R-:W-:Y:S01]  /*c6b0*/  HFMA2.MMA R235, -RZ, RZ, 0, 5.9604644775390625e-08 ;  /* 0x00000001ffeb7435 */ /* 0x001fe200000001ff */
[----:B-1----:R-:W-:Y:S02]  /*c6c0*/  MOV R237, R38 ;  /* 0x0000002600ed7202 */ /* 0x002fe40000000f00 */
[----:B------:R-:W-:Y:S02]  /*c6d0*/  MOV R38, R43 ;  /* 0x0000002b00267202 */ /* 0x000fe40000000f00 */
[----:B------:R-:W-:Y:S02]  /*c6e0*/  MOV R40, 0x1f ;  /* 0x0000001f00287802 */ /* 0x000fe40000000f00 */
[----:B------:R-:W-:Y:S02]  /*c6f0*/  MOV R239, 0xffffffff ;  /* 0xffffffff00ef7802 */ /* 0x000fe40000000f00 */
[----:B------:R-:W-:-:S02]  /*c700*/  MOV R36, 0xc720 ;  /* 0x0000c72000247802 */ /* 0x000fc40000000f00 */
        /* <DEDUP_REMOVED lines=8> */
[C---:B------:R-:W-:Y:S01]  /*c790*/  FMUL.FTZ R192, R32.reuse, R179 ;  /* 0x000000b320c07220 */ /* 0x040fe20000410000 */
[----:B------:R-:W-:Y:S01]  /*c7a0*/  MOV R39, R32 ;  /* 0x0000002000277202 */ /* 0x000fe20000000f00 */
[-C--:B------:R-:W-:Y:S01]  /*c7b0*/  FMUL.FTZ R232, R32, R233.reuse ;  /* 0x000000e920e87220 */ /* 0x080fe20000410000 */
[----:B0-----:R-:W-:Y:S01]  /*c7c0*/  HFMA2.MMA R40, -RZ, RZ, 0, 0 ;  /* 0x00000000ff287435 */ /* 0x001fe200000001ff */
[-C--:B------:R-:W-:Y:S01]  /*c7d0*/  FMUL.FTZ R234, R35, R233.reuse ;  /* 0x000000e923ea7220 */ /* 0x080fe20000410000 */
[----:B-1----:R-:W-:Y:S01]  /*c7e0*/  MOV R238, R38 ;  /* 0x0000002600ee7202 */ /* 0x002fe20000000f00 */
[CC--:B------:R-:W-:Y:S01]  /*c7f0*/  FMUL.FTZ R32, R34.reuse, R233.reuse ;  /* 0x000000e922207220 */ /* 0x0c0fe20000410000 */
[----:B------:R-:W-:Y:S01]  /*c800*/  MOV R41, 0x1f ;  /* 0x0000001f00297802 */ /* 0x000fe20000000f00 */
[----:B------:R-:W-:Y:S01]  /*c810*/  FMUL.FTZ R235, R33, R233 ;  /* 0x000000e921eb7220 */ /* 0x000fe20000410000 */
[----:B------:R-:W-:Y:S01]  /*c820*/  MOV R38, 0xffffffff ;  /* 0xffffffff00267802 */ /* 0x000fe20000000f00 */
[-C--:B------:R-:W-:Y:S01]  /*c830*/  FFMA.FTZ R234, R34, R179.reuse, -R234 ;  /* 0x000000b322ea7223 */ /* 0x080fe200000108ea */
[----:B------:R-:W-:Y:S01]  /*c840*/  MOV R36, 0xc870 ;  /* 0x0000c87000247802 */ /* 0x000fe20000000f00 */
[----:B------:R-:W-:-:S02]  /*c850*/  FFMA.FTZ R233, R35, R179, R32 ;  /* 0x000000b323e97223 */ /* 0x000fc40000010020 */
        /* <DEDUP_REMOVED lines=22> */
[----:B01----:R-:W-:Y:S01]  /*c9c0*/  MOV R39, R38 ;  /* 0x0000002600277202 */ /* 0x003fe20000000f00 */
[----:B------:R-:W-:Y:S05]  /*c9d0*/  BRA `(.L_x_7669) ;  /* 0xffff8fd000007947 */ /* 0x000fea000383ffff */
        .weak           $__internal_180_$__cuda_sm70_shflsync_down
        .type           $__internal_180_$__cuda_sm70_shflsync_down,@function
        .size           $__internal_180_$__cuda_sm70_shflsync_down,($__internal_181_$__cuda_sm70_shflsync_idx_p - $__internal_180_$__cuda_sm70_shflsync_down)
$__internal_180_$__cuda_sm70_shflsync_down:
[----:B------:R-:W-:Y:S01]  /*c9e0*/  HFMA2.MMA R37, -RZ, RZ, 0, 0 ;  /* 0x00000000ff257435 */ /* 0x000fe200000001ff */
[----:B------:R-:W-:Y:S04]  /*c9f0*/  WARPSYNC R239 ;  /* 0x000000ef00007348 */ /* 0x000fe80003800000 */
[----:B------:R0:W1:Y:S01]  /*ca00*/  SHFL.DOWN PT, R38, R38, R235, R40 ;  /* 0x080000eb26267389 */ /* 0x00006200000e0028 */
[----:B------:R-:W-:Y:S05]  /*ca10*/  RET.REL.NODEC R36 `(_Z25selective_scan_bwd_kernelI32Selective_Scan_bwd_kernel_traitsILi64ELi16ELb1ELb1ELb1ELb0ELb0EfN3c107complexIfEEEEv12SSMParamsBwd) ;  /* 0xffff35e024007950 */ /* 0x000fea0003c3ffff */
        .weak           $__internal_181_$__cuda_sm70_shflsync_idx_p
        .type           $__internal_181_$__cuda_sm70_shflsync_idx_p,@function
        .size           $__internal_181_$__cuda_sm70_shflsync_idx_p,($__internal_182_$__cuda_sm70_shflsync_up - $__internal_181_$__cuda_sm70_shflsync_idx_p)
$__internal_181_$__cuda_sm70_shflsync_idx_p:
[----:B------:R-:W-:Y:S01]  /*ca20*/  MOV R37, 0x0 ;  /* 0x0000000000257802 */ /* 0x000fe20000000f00 */
[----:B------:R-:W-:Y:S04]  /*ca30*/  WARPSYNC R38 ;  /* 0x0000002600007348 */ /* 0x000fe80003800000 */
[----:B------:R0:W1:Y:S01]  /*ca40*/  SHFL.IDX PT, R38, R39, R40, R41 ;  /* 0x0000002827267389 */ /* 0x00006200000e0029 */
[----:B------:R-:W-:Y:S05]  /*ca50*/  RET.REL.NODEC R36 `(_Z25selective_scan_bwd_kernelI32Selective_Scan_bwd_kernel_traitsILi64ELi16ELb1ELb1ELb1ELb0ELb0EfN3c107complexIfEEEEv12SSMParamsBwd) ;  /* 0xffff35a024007950 */ /* 0x000fea0003c3ffff */
        .weak           $__internal_182_$__cuda_sm70_shflsync_up
        .type           $__internal_182_$__cuda_sm70_shflsync_up,@function
        .size           $__internal_182_$__cuda_sm70_shflsync_up,(.L_x_14617 - $__internal_182_$__cuda_sm70_shflsync_up)
$__internal_182_$__cuda_sm70_shflsync_up:
[----:B------:R-:W-:Y:S01]  /*ca60*/  HFMA2.MMA R33, -RZ, RZ, 0, 0 ;  /* 0x00000000ff217435 */ /* 0x000fe200000001ff */
[----:B------:R-:W-:Y:S04]  /*ca70*/  WARPSYNC R35 ;  /* 0x0000002300007348 */ /* 0x000fe80003800000 */
[----:B------:R0:W1:Y:S01]  /*ca80*/  SHFL.UP PT, R35, R40, R37, R36 ;  /* 0x0400002528237389 */ /* 0x00006200000e0024 */
[----:B------:R-:W-:Y:S05]  /*ca90*/  RET.REL.NODEC R32 `(_Z25selective_scan_bwd_kernelI32Selective_Scan_bwd_kernel_traitsILi64ELi16ELb1ELb1ELb1ELb0ELb0EfN3c107complexIfEEEEv12SSMParamsBwd) ;  /* 0xffff356020007950 */ /* 0x000fea0003c3ffff */
.L_x_7670:
        /* <DEDUP_REMOVED lines=14> */
.L_x_14617:


//--------------------- .text._Z25selective_scan_bwd_kernelI32Selective_Scan_bwd_kernel_traitsILi64ELi16ELb1ELb1ELb1ELb0ELb1EfN3c107complexIfEEEEv12SSMParamsBwd --------------------------
	.section	.text._Z25selective_scan_bwd_kernelI32Selective_Scan_bwd_kernel_traitsILi64ELi16ELb1ELb1ELb1ELb0ELb1EfN3c107complexIfEEEEv12SSMParamsBwd,"ax",@progbits
	.sectioninfo	@"SHI_REGISTERS=255"
	.align	128
        .global         _Z25selective_scan_bwd_kernelI32Selective_Scan_bwd_kernel_traitsILi64ELi16ELb1ELb1ELb1ELb0ELb1EfN3c107complexIfEEEEv12SSMParamsBwd
        .type           _Z25selective_scan_bwd_kernelI32Selective_Scan_bwd_kernel_traitsILi64ELi16ELb1ELb1ELb1ELb0ELb1EfN3c107complexIfEEEEv12SSMParamsBwd,@function
        .size           _Z25selective_scan_bwd_kernelI32Selective_Scan_bwd_kernel_traitsILi64ELi16ELb1ELb1ELb1ELb0ELb1EfN3c107complexIfEEEEv12SSMParamsBwd,(.L_x_14620 - _Z25selective_scan_bwd_kernelI32Selective_Scan_bwd_kernel_traitsILi64ELi16ELb1ELb1ELb1ELb0ELb1EfN3c107complexIfEEEEv12SSMParamsBwd)
        .other          _Z25selective_scan_bwd_kernelI32Selective_Scan_bwd_kernel_traitsILi64ELi16ELb1ELb1ELb1ELb0ELb1EfN3c107complexIfEEEEv12SSMParamsBwd,@"STO_CUDA_ENTRY STV_DEFAULT"
_Z25selective_scan_bwd_kernelI32Selective_Scan_bwd_kernel_traitsILi64ELi16ELb1ELb1ELb1ELb0ELb1EfN3c107complexIfEEEEv12SSMParamsBwd:
.text._Z25selective_scan_bwd_kernelI32Selective_Scan_bwd_kernel_traitsILi64ELi16ELb1ELb1ELb1ELb0ELb1EfN3c107complexIfEEEEv12SSMParamsBwd:
        /* <DEDUP_REMOVED lines=171> */
[----:B------:R4:W-:Y:S01]  /*0ab0*/  STL [R1], RZ ;  /* 0x000000ff01007387 */ /* 0x0009e20000100800 */
[----:B------:R-:W-:-:S02]  /*0ac0*/  UMOV UR18, UR21 ;  /* 0x0000001500127c82 */ /* 0x000fc40008000000 */
[----:B------:R-:W-:Y:S01]  /*0ad0*/  UMOV UR19, UR20 ;  /* 0x0000001400137c82 */ /* 0x000fe20008000000 */
[----:B-1----:R-:W1:Y:S01]  /*0ae0*/  S2R R2, SR_LANEID ;  /* 0x0000000000027919 */ /* 0x002e620000000000 */
        /* <DEDUP_REMOVED lines=9> */
.L_x_7775:
        /* <DEDUP_REMOVED lines=139> */
[----:B------:R-:W-:Y:S01]  /*1430*/  FMUL.FTZ R99, R38, -1.4426950216293334961 ;  /* 0xbfb8aa3b26637820 */ /* 0x000fe20000410000 */
[----:B------:R-:W-:Y:S01]  /*1440*/  UIADD3 UR7, UR9, UR27, URZ ;  /* 0x0000001b09077290 */ /* 0x000fe2000fffe03f */
[----:B------:R-:W-:Y:S01]  /*1450*/  ISETP.NE.AND.EX P0, PT, RZ, c[0x0][0x274], PT, P0 ;  /* 0x00009d00ff007a0c */ /* 0x000fe20003f05300 */
[----:B------:R-:W-:-:S02]  /*1460*/  ULEA UR36, UP0, UR8, UR36, 0x2 ;  /* 0x0000002408247291 */ /* 0x000fc4000f80103f */
        /* <DEDUP_REMOVED lines=10> */
[----:B------:R-:W3:Y:S01]  /*1510*/  MUFU.EX2 R97, R89 ;  /* 0x0000005900617308 */ /* 0x000ee20000000800 */
[----:B0-----:R-:W-:Y:S02]  /*1520*/  FMUL.FTZ R53, R32, -1.4426950216293334961 ;  /* 0xbfb8aa3b20357820 */ /* 0x001fe40000410000 */
[----:B----4-:R-:W-:-:S05]  /*1530*/  FADD.FTZ R94, R94, 1 ;  /* 0x3f8000005e5e7421 */ /* 0x010fca0000010000 */
[----:B------:R-:W0:Y:S01]  /*1540*/  MUFU.EX2 R98, R90 ;  /* 0x0000005a00627308 */ /* 0x000e220000000800 */
[----:B-1----:R-:W-:-:S07]  /*1550*/  FADD.FTZ R95, R95, 1 ;  /* 0x3f8000005f5f7421 */ /* 0x002fce0000010000 */
[----:B------:R-:W1:Y:S01]  /*1560*/  MUFU.EX2 R108, R52 ;  /* 0x00000034006c7308 */ /* 0x000e620000000800 */
[----:B---3--:R-:W-:-:S07]  /*1570*/  FADD.FTZ R97, R97, 1 ;  /* 0x3f80000061617421 */ /* 0x008fce0000010000 */
[----:B------:R-:W3:Y:S01]  /*1580*/  MUFU.EX2 R110, R53 ;  /* 0x00000035006e7308 */ /* 0x000ee20000000800 */
[----:B0-----:R-:W-:-:S07]  /*1590*/  FADD.FTZ R98, R98, 1 ;  /* 0x3f80000062627421 */ /* 0x001fce0000010000 */
[----:B------:R-:W-:Y:S01]  /*15a0*/  MUFU.RCP R89, R54 ;  /* 0x0000003600597308 */ /* 0x000fe20000001000 */
[----:B-1----:R-:W-:-:S07]  /*15b0*/  FADD.FTZ R108, R108, 1 ;  /* 0x3f8000006c6c7421 */ /* 0x002fce0000010000 */
[----:B------:R-:W-:Y:S01]  /*15c0*/  MUFU.RCP R90, R55 ;  /* 0x00000037005a7308 */ /* 0x000fe20000001000 */
[----:B---3--:R-:W-:-:S07]  /*15d0*/  FADD.FTZ R110, R110, 1 ;  /* 0x3f8000006e6e7421 */ /* 0x008fce0000010000 */
[----:B------:R-:W0:Y:S08]  /*15e0*/  MUFU.EX2 R93, R93 ;  /* 0x0000005d005d7308 */ /* 0x000e300000000800 */
[----:B------:R-:W1:Y:S01]  /*15f0*/  MUFU.RCP R91, R91 ;  /* 0x0000005b005b7308 */ /* 0x000e620000001000 */
[----:B0-----:R-:W-:-:S07]  /*1600*/  FADD.FTZ R93, R93, 1 ;  /* 0x3f8000005d5d7421 */ /* 0x001fce0000010000 */
[----:B------:R-:W-:Y:S01]  /*1610*/  MUFU.RCP R92, R92 ;  /* 0x0000005c005c7308 */ /* 0x000fe20000001000 */
[----:B-1----:R-:W-:-:S07]  /*1620*/  FMUL.FTZ R103, R58, R91 ;  /* 0x0000005b3a677220 */ /* 0x002fce0000410000 */
[----:B------:R-:W0:Y:S08]  /*1630*/  MUFU.RCP R93, R93 ;  /* 0x0000005d005d7308 */ /* 0x000e300000001000 */
[----:B------:R1:W3:Y:S08]  /*1640*/  MUFU.EX2 R112, R100 ;  /* 0x0000006400707308 */ /* 0x0002f00000000800 */
[----:B------:R-:W-:Y:S01]  /*1650*/  MUFU.RCP R94, R94 ;  /* 0x0000005e005e7308 */ /* 0x000fe20000001000 */
[----:B-1----:R-:W-:-:S02]  /*1660*/  FMUL.FTZ R100, R57, R90 ;  /* 0x0000005a39647220 */ /* 0x002fc40000410000 */
[----:B0-----:R-:W-:-:S05]  /*1670*/  FMUL.FTZ R105, R40, R93 ;  /* 0x0000005d28697220 */ /* 0x001fca0000410000 */
[----:B------:R0:W1:Y:S01]  /*1680*/  MUFU.EX2 R113, R101 ;  /* 0x0000006500717308 */ /* 0x0000620000000800 */
[----:B---3--:R-:W-:-:S07]  /*1690*/  FADD.FTZ R112, R112, 1 ;  /* 0x3f80000070707421 */ /* 0x008fce0000010000 */
[----:B------:R3:W4:Y:S01]  /*16a0*/  MUFU.EX2 R114, R102 ;  /* 0x0000006600727308 */ /* 0x0007220000000800 */
[----:B0-----:R-:W-:-:S07]  /*16b0*/  FMUL.FTZ R101, R56, R89 ;  /* 0x0000005938657220 */ /* 0x001fce0000410000 */
[----:B------:R-:W0:Y:S01]  /*16c0*/  MUFU.EX2 R96, R96 ;  /* 0x0000006000607308 */ /* 0x000e220000000800 */
[----:B---3--:R-:W-:Y:S02]  /*16d0*/  FMUL.FTZ R102, R59, R92 ;  /* 0x0000005c3b667220 */ /* 0x008fe40000410000 */
[----:B-1----:R-:W-:-:S05]  /*16e0*/  FADD.FTZ R113, R113, 1 ;  /* 0x3f80000071717421 */ /* 0x002fca0000010000 */
[----:B------:R-:W1:Y:S01]  /*16f0*/  MUFU.RCP R95, R95 ;  /* 0x0000005f005f7308 */ /* 0x000e620000001000 */
[----:B----4-:R-:W-:Y:S02]  /*1700*/  FADD.FTZ R114, R114, 1 ;  /* 0x3f80000072727421 */ /* 0x010fe40000010000 */
[----:B0-----:R-:W-:-:S05]  /*1710*/  FADD.FTZ R96, R96, 1 ;  /* 0x3f80000060607421 */ /* 0x001fca0000010000 */
[----:B------:R-:W0:Y:S01]  /*1720*/  MUFU.EX2 R99, R99 ;  /* 0x0000006300637308 */ /* 0x000e220000000800 */
[----:B-1----:R-:W-:-:S07]  /*1730*/  FADD.FTZ R3, -R95, 1 ;  /* 0x3f8000005f037421 */ /* 0x002fce0000010100 */
[----:B------:R-:W1:Y:S08]  /*1740*/  MUFU.RCP R104, R96 ;  /* 0x0000006000687308 */ /* 0x000e700000001000 */
[----:B------:R-:W3:Y:S01]  /*1750*/  MUFU.RCP R107, R97 ;  /* 0x00000061006b7308 */ /* 0x000ee20000001000 */
[----:B0-----:R-:W-:-:S07]  /*1760*/  FADD.FTZ R99, R99, 1 ;  /* 0x3f80000063637421 */ /* 0x001fce0000010000 */
[----:B------:R-:W-:Y:S08]  /*1770*/  MUFU.RCP R106, R98 ;  /* 0x00000062006a7308 */ /* 0x000ff00000001000 */
[----:B------:R-:W-:Y:S08]  /*1780*/  MUFU.RCP R109, R99 ;  /* 0x00000063006d7308 */ /* 0x000ff00000001000 */
[----:B------:R-:W0:Y:S08]  /*1790*/  MUFU.RCP R108, R108 ;  /* 0x0000006c006c7308 */ /* 0x000e300000001000 */
[----:B------:R-:W-:Y:S08]  /*17a0*/  MUFU.RCP R111, R110 ;  /* 0x0000006e006f7308 */ /* 0x000ff00000001000 */
[----:B------:R-:W-:Y:S08]  /*17b0*/  MUFU.RCP R112, R112 ;  /* 0x0000007000707308 */ /* 0x000ff00000001000 */
[----:B------:R-:W4:Y:S08]  /*17c0*/  MUFU.RCP R113, R113 ;  /* 0x0000007100717308 */ /* 0x000f300000001000 */
[----:B------:R-:W0:Y:S01]  /*17d0*/  MUFU.RCP R114, R114 ;  /* 0x0000007200727308 */ /* 0x000e220000001000 */
[----:B-----5:R-:W-:Y:S04]  /*17e0*/  STS.128 [R249.X16], R64 ;  /* 0x00000040f9007388 */ /* 0x020fe8000000cc00 */
[----:B------:R-:W-:Y:S04]  /*17f0*/  STS.128 [R249.X16+0x200], R48 ;  /* 0x00020030f9007388 */ /* 0x000fe8000000cc00 */
[----:B------:R5:W-:Y:S04]  /*1800*/  STS.128 [R249.X16+0x400], R60 ;  /* 0x0004003cf9007388 */ /* 0x000be8000000cc00 */
[----:B--2---:R2:W-:Y:S01]  /*1810*/  STS.128 [R249.X16+0x600], R84 ;  /* 0x00060054f9007388 */ /* 0x0045e2000000cc00 */
[----:B------:R-:W-:-:S06]  /*1820*/  NOP ;  /* 0x0000000000007918 */ /* 0x000fcc0000000000 */
[----:B------:R-:W0:Y:S04]  /*1830*/  LDS.128 R52, [R88.X16] ;  /* 0x0000000058347984 */ /* 0x000e28000000cc00 */
[----:B------:R-:W1:Y:S01]  /*1840*/  LDS.128 R48, [R88.X16+0x10] ;  /* 0x0000100058307984 */ /* 0x000e62000000cc00 */
[----:B-----5:R-:W-:Y:S01]  /*1850*/  MOV R60, c[0x0][0x16c] ;  /* 0x00005b00003c7a02 */ /* 0x020fe20000000f00 */
[----:B------:R-:W-:Y:S02]  /*1860*/  FADD.FTZ R61, -R89, 1 ;  /* 0x3f800000593d7421 */ /* 0x000fe40000010100 */
[----:B------:R-:W-:Y:S01]  /*1870*/  FADD.FTZ R63, -R91, 1 ;  /* 0x3f8000005b3f7421 */ /* 0x000fe20000010100 */
[----:B------:R-:W-:Y:S01]  /*1880*/  ISETP.GE.AND P1, PT, R60, 0x1, PT ;  /* 0x000000013c00780c */ /* 0x000fe20003f26270 */
[----:B--2---:R-:W-:-:S02]  /*1890*/  FMUL.FTZ R84, R45, R100 ;  /* 0x000000642d547220 */ /* 0x004fc40000410000 */
[----:B------:R-:W-:Y:S02]  /*18a0*/  FMUL.FTZ R85, R44, R101 ;  /* 0x000000652c557220 */ /* 0x000fe40000410000 */
[----:B------:R-:W-:Y:S02]  /*18b0*/  FMUL.FTZ R87, R46, R103 ;  /* 0x000000672e577220 */ /* 0x000fe40000410000 */
[----:B------:R-:W-:Y:S02]  /*18c0*/  FMUL.FTZ R86, R47, R102 ;  /* 0x000000662f567220 */ /* 0x000fe40000410000 */
[----:B------:R-:W-:Y:S02]  /*18d0*/  FADD.FTZ R60, -R90, 1 ;  /* 0x3f8000005a3c7421 */ /* 0x000fe40000010100 */
[----:B------:R-:W-:Y:S02]  /*18e0*/  FFMA.FTZ R61, R56, R61, 1 ;  /* 0x3f800000383d7423 */ /* 0x000fe4000001003d */
[----:B------:R-:W-:-:S02]  /*18f0*/  FADD.FTZ R56, -R92, 1 ;  /* 0x3f8000005c387421 */ /* 0x000fc40000010100 */
[----:B------:R-:W-:Y:S02]  /*1900*/  FFMA.FTZ R60, R57, R60, 1 ;  /* 0x3f800000393c7423 */ /* 0x000fe4000001003c */
[----:B------:R-:W-:Y:S02]  /*1910*/  FFMA.FTZ R63, R58, R63, 1 ;  /* 0x3f8000003a3f7423 */ /* 0x000fe4000001003f */
[----:B------:R-:W-:Y:S02]  /*1920*/  FFMA.FTZ R56, R59, R56, 1 ;  /* 0x3f8000003b387423 */ /* 0x000fe40000010038 */
[----:B0-----:R-:W-:Y:S02]  /*1930*/  FMUL.FTZ R45, R45, R53 ;  /* 0x000000352d2d7220 */ /* 0x001fe40000410000 */
[----:B------:R-:W-:Y:S02]  /*1940*/  FMUL.FTZ R44, R44, R52 ;  /* 0x000000342c2c7220 */ /* 0x000fe40000410000 */
[----:B------:R-:W-:-:S02]  /*1950*/  FMUL.FTZ R65, R90, R45 ;  /* 0x0000002d5a417220 */ /* 0x000fc40000410000 */
[----:B------:R-:W-:Y:S02]  /*1960*/  FMUL.FTZ R46, R46, R54 ;  /* 0x000000362e2e7220 */ /* 0x000fe40000410000 */
[----:B------:R-:W-:Y:S02]  /*1970*/  FMUL.FTZ R47, R47, R55 ;  /* 0x000000372f2f7220 */ /* 0x000fe40000410000 */
[----:B------:R-:W-:Y:S02]  /*1980*/  FADD.FTZ R45, -R93, 1 ;  /* 0x3f8000005d2d7421 */ /* 0x000fe40000010100 */
[----:B------:R-:W-:Y:S02]  /*1990*/  FMUL.FTZ R64, R89, R44 ;  /* 0x0000002c59407220 */ /* 0x000fe40000410000 */
[----:B------:R-:W-:Y:S02]  /*19a0*/  FMUL.FTZ R66, R91, R46 ;  /* 0x0000002e5b427220 */ /* 0x000fe40000410000 */
[----:B------:R-:W-:-:S02]  /*19b0*/  FMUL.FTZ R67, R92, R47 ;  /* 0x0000002f5c437220 */ /* 0x000fc40000410000 */
[----:B------:R-:W-:Y:S02]  /*19c0*/  FFMA.FTZ R62, R40, R45, 1 ;  /* 0x3f800000283e7423 */ /* 0x000fe4000001002d */
[----:B------:R-:W0:Y:S01]  /*19d0*/  LDS.128 R44, [R88.X16+0x20] ;  /* 0x00002000582c7984 */ /* 0x000e22000000cc00 */
[----:B------:R-:W-:Y:S02]  /*19e0*/  FADD.FTZ R40, -R94, 1 ;  /* 0x3f8000005e287421 */ /* 0x000fe40000010100 */
[----:B-1----:R-:W-:Y:S02]  /*19f0*/  FMUL.FTZ R58, R24, R48 ;  /* 0x00000030183a7220 */ /* 0x002fe40000410000 */
[----:B------:R-:W-:Y:S02]  /*1a00*/  FMUL.FTZ R57, R25, R49 ;  /* 0x0000003119397220 */ /* 0x000fe40000410000 */
[C---:B------:R-:W-:Y:S02]  /*1a10*/  FFMA.FTZ R89, R41.reuse, R40, 1 ;  /* 0x3f80000029597423 */ /* 0x040fe40000010028 */
[----:B------:R-:W-:-:S02]  /*1a20*/  FMUL.FTZ R40, R41, R94 ;  /* 0x0000005e29287220 */ /* 0x000fc40000410000 */
[----:B------:R-:W-:Y:S02]  /*1a30*/  FMUL.FTZ R93, R93, R58 ;  /* 0x0000003a5d5d7220 */ /* 0x000fe40000410000 */
[----:B------:R-:W-:Y:S02]  /*1a40*/  FMUL.FTZ R94, R94, R57 ;  /* 0x000000395e5e7220 */ /* 0x000fe40000410000 */
[----:B------:R-:W-:Y:S02]  /*1a50*/  FMUL.FTZ R67, R67, R56 ;  /* 0x0000003843437220 */ /* 0x000fe40000410000 */
[----:B------:R-:W1:Y:S01]  /*1a60*/  LDS.128 R56, [R88.X16+0x30] ;  /* 0x0000300058387984 */ /* 0x000e62000000cc00 */
[C---:B------:R-:W-:Y:S02]  /*1a70*/  FFMA.FTZ R90, R42.reuse, R3, 1 ;  /* 0x3f8000002a5a7423 */ /* 0x040fe40000010003 */
[----:B------:R-:W-:Y:S02]  /*1a80*/  FMUL.FTZ R3, R42, R95 ;  /* 0x0000005f2a037220 */ /* 0x000fe40000410000 */
[----:B------:R-:W-:-:S02]  /*1a90*/  FADD.FTZ R42, -R104, 1 ;  /* 0x3f800000682a7421 */ /* 0x000fc40000010100 */
[----:B------:R-:W-:Y:S02]  /*1aa0*/  FMUL.FTZ R41, R27, R51 ;  /* 0x000000331b297220 */ /* 0x000fe40000410000 */
        /* <DEDUP_REMOVED lines=8> */
[C---:B---3--:R-:W-:Y:S02]  /*1b30*/  FADD.FTZ R41, -R107.reuse, 1 ;  /* 0x3f8000006b297421 */ /* 0x048fe40000010100 */
[----:B0-----:R-:W-:Y:S02]  /*1b40*/  FMUL.FTZ R42, R28, R44 ;  /* 0x0000002c1c2a7220 */ /* 0x001fe40000410000 */
[----:B------:R-:W-:Y:S02]  /*1b50*/  FFMA.FTZ R41, R36, R41, 1 ;  /* 0x3f80000024297423 */ /* 0x000fe40000010029 */
[----:B------:R-:W-:-:S02]  /*1b60*/  FMUL.FTZ R42, R107, R42 ;  /* 0x0000002a6b2a7220 */ /* 0x000fc40000410000 */
[----:B------:R-:W-:Y:S02]  /*1b70*/  FMUL.FTZ R95, R95, R60 ;  /* 0x0000003c5f5f7220 */ /* 0x000fe40000410000 */
[----:B------:R-:W-:Y:S02]  /*1b80*/  FMUL.FTZ R96, R42, R41 ;  /* 0x000000292a607220 */ /* 0x000fe40000410000 */
[C---:B------:R-:W-:Y:S02]  /*1b90*/  FADD.FTZ R42, -R108.reuse, 1 ;  /* 0x3f8000006c2a7421 */ /* 0x040fe40000010100 */
[----:B------:R-:W-:Y:S01]  /*1ba0*/  FMUL.FTZ R41, R31, R47 ;  /* 0x0000002f1f297220 */ /* 0x000fe20000410000 */
[----:B------:R0:W-:Y:S01]  /*1bb0*/  STS.128 [R250.X16], R64 ;  /* 0x00000040fa007388 */ /* 0x0001e2000000cc00 */
[----:B------:R-:W-:Y:S02]  /*1bc0*/  FFMA.FTZ R42, R39, R42, 1 ;  /* 0x3f800000272a7423 */ /* 0x000fe4000001002a */
[----:B------:R-:W-:-:S02]  /*1bd0*/  FMUL.FTZ R41, R108, R41 ;  /* 0x000000296c297220 */ /* 0x000fc40000410000 */
[----:B------:R-:W-:Y:S02]  /*1be0*/  FMUL.FTZ R60, R93, R62 ;  /* 0x0000003e5d3c7220 */ /* 0x000fe40000410000 */
[----:B------:R-:W-:Y:S02]  /*1bf0*/  FMUL.FTZ R99, R41, R42 ;  /* 0x0000002a29637220 */ /* 0x000fe40000410000 */
[C---:B----4-:R-:W-:Y:S02]  /*1c00*/  FADD.FTZ R41, -R113.reuse, 1 ;  /* 0x3f80000071297421 */ /* 0x050fe40000010100 */
[----:B-1----:R-:W-:Y:S02]  /*1c10*/  FMUL.FTZ R42, R22, R58 ;  /* 0x0000003a162a7220 */ /* 0x002fe40000410000 */
[----:B------:R-:W-:Y:S02]  /*1c20*/  FFMA.FTZ R41, R34, R41, 1 ;  /* 0x3f80000022297423 */ /* 0x000fe40000010029 */
[----:B------:R-:W-:-:S02]  /*1c30*/  FMUL.FTZ R42, R113, R42 ;  /* 0x0000002a712a7220 */ /* 0x000fc40000410000 */
[C---:B0-----:R-:W-:Y:S02]  /*1c40*/  FADD.FTZ R64, -R106.reuse, 1 ;  /* 0x3f8000006a407421 */ /* 0x041fe40000010100 */
[----:B------:R-:W-:Y:S02]  /*1c50*/  FMUL.FTZ R65, R29, R45 ;  /* 0x0000002d1d417220 */ /* 0x000fe40000410000 */
[----:B------:R-:W-:Y:S02]  /*1c60*/  FFMA.FTZ R64, R37, R64, 1 ;  /* 0x3f80000025407423 */ /* 0x000fe40000010040 */
[----:B------:R-:W-:Y:S02]  /*1c70*/  FMUL.FTZ R65, R106, R65 ;  /* 0x000000416a417220 */ /* 0x000fe40000410000 */
[----:B------:R-:W-:Y:S02]  /*1c80*/  FADD.FTZ R67, -R109, 1 ;  /* 0x3f8000006d437421 */ /* 0x000fe40000010100 */
[----:B------:R-:W-:-:S02]  /*1c90*/  FMUL.FTZ R97, R65, R64 ;  /* 0x0000004041617220 */ /* 0x000fc40000410000 */
[----:B------:R-:W-:Y:S02]  /*1ca0*/  FMUL.FTZ R66, R30, R46 ;  /* 0x0000002e1e427220 */ /* 0x000fe40000410000 */
[----:B------:R-:W-:Y:S02]  /*1cb0*/  FADD.FTZ R65, -R111, 1 ;  /* 0x3f8000006f417421 */ /* 0x000fe40000010100 */
[----:B------:R-:W-:Y:S02]  /*1cc0*/  FMUL.FTZ R64, R20, R56 ;  /* 0x0000003814407220 */ /* 0x000fe40000410000 */
[----:B------:R-:W-:Y:S02]  /*1cd0*/  FFMA.FTZ R67, R38, R67, 1 ;  /* 0x3f80000026437423 */ /* 0x000fe40000010043 */
[----:B------:R-:W-:Y:S02]  /*1ce0*/  FMUL.FTZ R66, R109, R66 ;  /* 0x000000426d427220 */ /* 0x000fe40000410000 */
[----:B------:R-:W-:-:S02]  /*1cf0*/  FFMA.FTZ R65, R32, R65, 1 ;  /* 0x3f80000020417423 */ /* 0x000fc40000010041 */
[----:B------:R-:W-:Y:S02]  /*1d00*/  FMUL.FTZ R64, R111, R64 ;  /* 0x000000406f407220 */ /* 0x000fe40000410000 */
[----:B------:R-:W-:Y:S02]  /*1d10*/  FMUL.FTZ R98, R66, R67 ;  /* 0x0000004342627220 */ /* 0x000fe40000410000 */
[----:B------:R-:W-:Y:S02]  /*1d20*/  FMUL.FTZ R116, R64, R65 ;  /* 0x0000004140747220 */ /* 0x000fe40000410000 */
[----:B------:R-:W-:Y:S01]  /*1d30*/  FADD.FTZ R66, -R112, 1 ;  /* 0x3f80000070427421 */ /* 0x000fe20000010100 */
[----:B------:R0:W-:Y:S01]  /*1d40*/  STS.128 [R250.X16+0x20], R96 ;  /* 0x00002060fa007388 */ /* 0x0001e2000000cc00 */
[----:B------:R-:W-:Y:S02]  /*1d50*/  FMUL.FTZ R67, R21, R57 ;  /* 0x0000003915437220 */ /* 0x000fe40000410000 */
[----:B------:R-:W-:-:S02]  /*1d60*/  FADD.FTZ R64, -R114, 1 ;  /* 0x3f80000072407421 */ /* 0x000fc40000010100 */
[----:B------:R-:W-:Y:S02]  /*1d70*/  FMUL.FTZ R65, R23, R59 ;  /* 0x0000003b17417220 */ /* 0x000fe40000410000 */
[----:B------:R-:W-:Y:S02]  /*1d80*/  FFMA.FTZ R66, R33, R66, 1 ;  /* 0x3f80000021427423 */ /* 0x000fe40000010042 */
[----:B------:R-:W-:Y:S02]  /*1d90*/  FMUL.FTZ R67, R112, R67 ;  /* 0x0000004370437220 */ /* 0x000fe40000410000 */
[----:B------:R-:W-:Y:S02]  /*1da0*/  FFMA.FTZ R64, R35, R64, 1 ;  /* 0x3f80000023407423 */ /* 0x000fe40000010040 */
[----:B------:R-:W-:Y:S02]  /*1db0*/  FMUL.FTZ R65, R114, R65 ;  /* 0x0000004172417220 */ /* 0x000fe40000410000 */
[----:B------:R-:W-:-:S02]  /*1dc0*/  FMUL.FTZ R61, R94, R89 ;  /* 0x000000595e3d7220 */ /* 0x000fc40000410000 */
[----:B------:R-:W-:Y:S02]  /*1dd0*/  FMUL.FTZ R62, R95, R90 ;  /* 0x0000005a5f3e7220 */ /* 0x000fe40000410000 */
[----:B------:R-:W-:Y:S02]  /*1de0*/  FMUL.FTZ R117, R67, R66 ;  /* 0x0000004243757220 */ /* 0x000fe40000410000 */
[----:B------:R-:W-:Y:S01]  /*1df0*/  FMUL.FTZ R118, R42, R41 ;  /* 0x000000292a767220 */ /* 0x000fe20000410000 */
[----:B------:R-:W-:Y:S01]  /*1e00*/  STS.128 [R250.X16+0x10], R60 ;  /* 0x0000103cfa007388 */ /* 0x000fe2000000cc00 */
        /* <DEDUP_REMOVED lines=77> */
[----:B------:R-:W-:Y:S01]  /*22e0*/  MOV R20, UR8 ;  /* 0x0000000800147c02 */ /* 0x000fe20008000f00 */
[----:B------:R-:W3:Y:S03]  /*22f0*/  LDS.128 R52, [R249.X16+0x400] ;  /* 0x00040000f9347984 */ /* 0x000ee6000000cc00 */
[----:B------:R-:W-:Y:S01]  /*2300*/  MOV R21, UR9 ;  /* 0x0000000900157c02 */ /* 0x000fe20008000f00 */
[----:B0-----:R-:W0:Y:S04]  /*2310*/  LDS.128 R60, [R249.X16+0x600] ;  /* 0x00060000f93c7984 */ /* 0x001e28000000cc00 */
[----:B------:R-:W-:-:S05]  /*2320*/  IMAD.WIDE R20, R225, 0x10, R20 ;  /* 0x00000010e1147825 */ /* 0x000fca00078e0214 */
[----:B-1----:R1:W-:Y:S04]  /*2330*/  STG.E.128 [R20.64], R36 ;  /* 0x0000002414007986 */ /* 0x0023e8000c101d1c */
[----:B--2---:R1:W-:Y:S04]  /*2340*/  STG.E.128 [R20.64+0x200], R40 ;  /* 0x0002002814007986 */ /* 0x0043e8000c101d1c */
[----:B---3--:R1:W-:Y:S04]  /*2350*/  STG.E.128 [R20.64+0x400], R52 ;  /* 0x0004003414007986 */ /* 0x0083e8000c101d1c */
[----:B0-----:R1:W-:Y:S02]  /*2360*/  STG.E.128 [R20.64+0x600], R60 ;  /* 0x0006003c14007986 */ /* 0x0013e4000c101d1c */
.L_x_7672:
[----:B------:R-:W-:Y:S01]  /*2370*/  FFMA.FTZ R22, R76, R97, R22 ;  /* 0x000000614c167223 */ /* 0x000fe20000010016 */
[----:B------:R-:W-:Y:S01]  /*2380*/  BAR.SYNC.DEFER_BLOCKING 0x0 ;  /* 0x0000000000007b1d */ /* 0x000fe20000010000 */
[----:B0-----:R-:W-:Y:S01]  /*2390*/  CS2R R64, SRZ ;  /* 0x0000000000407805 */ /* 0x001fe2000001ff00 */
[----:B------:R-:W-:Y:S01]  /*23a0*/  CS2R R66, SRZ ;  /* 0x0000000000427805 */ /* 0x000fe2000001ff00 */
[----:B------:R-:W-:Y:S01]  /*23b0*/  FFMA.FTZ R22, R77, R96, R22 ;  /* 0x000000604d167223 */ /* 0x000fe20000010016 */
[----:B-1----:R-:W-:Y:S01]  /*23c0*/  CS2R R60, SRZ ;  /* 0x00000000003c7805 */ /* 0x002fe2000001ff00 */
        /* <DEDUP_REMOVED lines=85> */
.L_x_7774:
[----:B------:R-:W-:Y:S01]  /*2920*/  USHF.R.S32.HI UR27, URZ, 0x1f, UR7 ;  /* 0x0000001f3f1b7899 */ /* 0x000fe20008011407 */
[----:B------:R-:W-:Y:S01]  /*2930*/  SHF.L.U32 R35, R0, 0x2, RZ ;  /* 0x0000000200237819 */ /* 0x000fe200000006ff */
[----:B------:R-:W-:Y:S02]  /*2940*/  ULDC.64 UR36, c[0x0][0x1a0] ;  /* 0x0000680000247ab9 */ /* 0x000fe40000000a00 */
[----:B------:R-:W-:Y:S01]  /*2950*/  UIMAD UR42, UR27, UR36, URZ ;  /* 0x000000241b2a72a4 */ /* 0x000fe2000f8e023f */
[----:B------:R-:W-:Y:S01]  /*2960*/  LOP3.LUT R35, R35, 0xffffff80, RZ, 0xc0, !PT ;  /* 0xffffff8023237812 */ /* 0x000fe200078ec0ff */
[----:B------:R-:W-:Y:S02]  /*2970*/  UIMAD.WIDE.U32 UR38, UR7, UR36, URZ ;  /* 0x00000024072672a5 */ /* 0x000fe4000f8e003f */
[----:B------:R-:W-:Y:S01]  /*2980*/  UIMAD UR36, UR7, UR37, UR42 ;  /* 0x00000025072472a4 */ /* 0x000fe2000f8e022a */
[----:B------:R-:W-:Y:S01]  /*2990*/  LOP3.LUT R225, R35, 0x1f, R0, 0xf8, !PT ;  /* 0x0000001f23e17812 */ /* 0x000fe200078ef800 */
[----:B------:R-:W-:-:S02]  /*29a0*/  ULEA UR37, UP0, UR38, UR22, 0x2 ;  /* 0x0000001626257291 */ /* 0x000fc4000f80103f */
        /* <DEDUP_REMOVED lines=42> */
[C---:B------:R-:W-:Y:S02]  /*2c50*/  IADD3 R198, R189.reuse, 0x60, RZ ;  /* 0x00000060bdc67810 */ /* 0x040fe40007ffe0ff */
[CC--:B------:R-:W-:Y:S02]  /*2c60*/  LEA.HI.SX32 R150, R189.reuse, R189.reuse, 0x1b ;  /* 0x000000bdbd967211 */ /* 0x0c0fe400078fdaff */
[----:B------:R-:W-:Y:S02]  /*2c70*/  LEA.HI.SX32 R151, R116, R189, 0x1b ;  /* 0x000000bd74977211 */ /* 0x000fe400078fdaff */
[----:B------:R-:W-:-:S02]  /*2c80*/  IADD3 R200, R189, 0x80, RZ ;  /* 0x00000080bdc87810 */ /* 0x000fc40007ffe0ff */
[-C--:B------:R-:W-:Y:S02]  /*2c90*/  LEA.HI.SX32 R35, R118, R189.reuse, 0x1b ;  /* 0x000000bd76237211 */ /* 0x080fe400078fdaff */
[C---:B------:R-:W-:Y:S02]  /*2ca0*/  IADD3 R116, R189.reuse, 0xa0, RZ ;  /* 0x000000a0bd747810 */ /* 0x040fe40007ffe0ff */
        /* <DEDUP_REMOVED lines=11> */
[----:B---3--:R0:W-:Y:S04]  /*2d60*/  STS.128 [R151.X16+0x200], R88 ;  /* 0x0002005897007388 */ /* 0x0081e8000000cc00 */
[----:B----4-:R-:W-:Y:S04]  /*2d70*/  STS.128 [R35.X16+0x400], R92 ;  /* 0x0004005c23007388 */ /* 0x010fe8000000cc00 */
[----:B------:R-:W-:Y:S04]  /*2d80*/  STS.128 [R198.X16+0x600], R96 ;  /* 0x00060060c6007388 */ /* 0x000fe8000000cc00 */
[----:B------:R-:W-:Y:S04]  /*2d90*/  STS.128 [R200.X16+0x800], R100 ;  /* 0x00080064c8007388 */ /* 0x000fe8000000cc00 */
[----:B------:R-:W-:Y:S04]  /*2da0*/  STS.128 [R199.X16+0xa00], R104 ;  /* 0x000a0068c7007388 */ /* 0x000fe8000000cc00 */
[----:B------:R-:W-:Y:S04]  /*2db0*/  STS.128 [R153.X16+0xc00], R108 ;  /* 0x000c006c99007388 */ /* 0x000fe8000000cc00 */
[----:B------:R-:W-:Y:S01]  /*2dc0*/  STS.128 [R152.X16+0xe00], R112 ;  /* 0x000e007098007388 */ /* 0x000fe2000000cc00 */
[----:B------:R-:W-:-:S06]  /*2dd0*/  NOP ;  /* 0x0000000000007918 */ /* 0x000fcc0000000000 */
[----:B------:R1:W2:Y:S04]  /*2de0*/  LDG.E.128 R116, [R154.64] ;  /* 0x0000001c9a747981 */ /* 0x0002a8000c1e1d00 */
[----:B------:R1:W3:Y:S04]  /*2df0*/  LDG.E.128 R120, [R154.64+0x200] ;  /* 0x0002001c9a787981 */ /* 0x0002e8000c1e1d00 */
[----:B------:R1:W4:Y:S04]  /*2e00*/  LDG.E.128 R124, [R154.64+0x400] ;  /* 0x0004001c9a7c7981 */ /* 0x000328000c1e1d00 */
[----:B------:R1:W2:Y:S04]  /*2e10*/  LDG.E.128 R128, [R154.64+0x600] ;  /* 0x0006001c9a807981 */ /* 0x0002a8000c1e1d00 */
[----:B------:R1:W2:Y:S04]  /*2e20*/  LDG.E.128 R132, [R154.64+0x800] ;  /* 0x0008001c9a847981 */ /* 0x0002a8000c1e1d00 */
[----:B------:R1:W2:Y:S04]  /*2e30*/  LDG.E.128 R136, [R154.64+0xa00] ;  /* 0x000a001c9a887981 */ /* 0x0002a8000c1e1d00 */
[----:B------:R1:W2:Y:S04]  /*2e40*/  LDG.E.128 R140, [R154.64+0xc00] ;  /* 0x000c001c9a8c7981 */ /* 0x0002a8000c1e1d00 */
[----:B------:R1:W2:Y:S01]  /*2e50*/  LDG.E.128 R144, [R154.64+0xe00] ;  /* 0x000e001c9a907981 */ /* 0x0002a2000c1e1d00 */
[----:B------:R-:W-:Y:S01]  /*2e60*/  UIADD3 UR36, UR26, -0x1, URZ ;  /* 0xffffffff1a247890 */ /* 0x000fe2000fffe03f */
[C---:B------:R-:W-:Y:S01]  /*2e70*/  ISETP.NE.AND P1, PT, R0.reuse, RZ, PT ;  /* 0x000000ff0000720c */ /* 0x040fe20003f25270 */
[----:B------:R1:W1:Y:S02]  /*2e80*/  R2UR UR47, R149 ;  /* 0x00000000952f73c2 */ /* 0x00026400000e0000 */
[----:B------:R-:W-:Y:S01]  /*2e90*/  ULEA.HI UR37, UR36, UR36, URZ, 0x1 ;  /* 0x0000002424257291 */ /* 0x000fe2000f8f083f */
[----:B------:R-:W-:-:S02]  /*2ea0*/  LOP3.LUT P0, RZ, R0, 0x1f, RZ, 0xc0, !PT ;  /* 0x0000001f00ff7812 */ /* 0x000fc4000780c0ff */
[----:B------:R-:W-:Y:S01]  /*2eb0*/  MOV R205, UR26 ;  /* 0x0000001a00cd7c02 */ /* 0x000fe20008000f00 */
[----:B------:R-:W-:Y:S01]  /*2ec0*/  ULOP3.LUT UR37, UR37, 0xfffffe, URZ, 0xc0, !UPT ;  /* 0x00fffffe25257892 */ /* 0x000fe2000f8ec03f */
[----:B0-----:R-:W-:Y:S01]  /*2ed0*/  MOV R90, c[0x0][0x16c] ;  /* 0x00005b00005a7a02 */ /* 0x001fe20000000f00 */
[----:B------:R0:W1:Y:S02]  /*2ee0*/  R2UR UR46, R148 ;  /* 0x00000000942e73c2 */ /* 0x00006400000e0000 */
[----:B------:R-:W-:Y:S01]  /*2ef0*/  UIADD3 UR37, UR36, -UR37, URZ ;  /* 0x8000002524257290 */ /* 0x000fe2000fffe03f */
[----:B-1----:R-:W-:Y:S02]  /*2f00*/  IADD3 R149, R0, 0x200, RZ ;  /* 0x0000020000957810 */ /* 0x002fe40007ffe0ff */
[----:B0-----:R-:W-:Y:S01]  /*2f10*/  LEA R148, R2, R195, 0x3 ;  /* 0x000000c302947211 */ /* 0x001fe200078e18ff */
[----:B------:R-:W-:Y:S02]  /*2f20*/  FMUL.FTZ R84, R3, UR47 ;  /* 0x0000002f03547c20 */ /* 0x000fe40008410000 */
[----:B------:R-:W-:-:S02]  /*2f30*/  FMUL.FTZ R154, R18, UR47 ;  /* 0x0000002f129a7c20 */ /* 0x000fc40008410000 */
[----:B------:R-:W-:Y:S02]  /*2f40*/  FMUL.RZ R85, R84, 0.15915493667125701904 ;  /* 0x3e22f98354557820 */ /* 0x000fe4000040c000 */
[----:B------:R-:W-:Y:S02]  /*2f50*/  FMUL.FTZ R84, R4, UR47 ;  /* 0x0000002f04547c20 */ /* 0x000fe40008410000 */
[----:B------:R-:W-:Y:S01]  /*2f60*/  MUFU.SIN R173, R85 ;  /* 0x0000005500ad7308 */ /* 0x000fe20000000400 */
[----:B------:R-:W-:Y:S01]  /*2f70*/  MOV R163, UR46 ;  /* 0x0000002e00a37c02 */ /* 0x000fe20008000f00 */
[----:B------:R-:W-:Y:S02]  /*2f80*/  FMUL.RZ R86, R84, 0.15915493667125701904 ;  /* 0x3e22f98354567820 */ /* 0x000fe4000040c000 */
[----:B------:R-:W-:Y:S02]  /*2f90*/  FMUL.FTZ R84, R5, UR47 ;  /* 0x0000002f05547c20 */ /* 0x000fe40008410000 */
[----:B------:R-:W-:-:S02]  /*2fa0*/  FMUL.FTZ R163, R163, 1.4426950216293334961 ;  /* 0x3fb8aa3ba3a37820 */ /* 0x000fc40000410000 */
[----:B------:R-:W-:Y:S01]  /*2fb0*/  FMUL.RZ R87, R84, 0.15915493667125701904 ;  /* 0x3e22f98354577820 */ /* 0x000fe2000040c000 */
[----:B------:R0:W-:Y:S01]  /*2fc0*/  MUFU.COS R172, R85 ;  /* 0x0000005500ac7308 */ /* 0x0001e20000000000 */
[----:B------:R-:W-:Y:S02]  /*2fd0*/  FMUL.FTZ R84, R6, UR47 ;  /* 0x0000002f06547c20 */ /* 0x000fe40008410000 */
[-C--:B------:R-:W-:Y:S02]  /*2fe0*/  FMUL.FTZ R206, R3, R163.reuse ;  /* 0x000000a303ce7220 */ /* 0x080fe40000410000 */
[----:B------:R-:W-:Y:S02]  /*2ff0*/  FMUL.RZ R88, R84, 0.15915493667125701904 ;  /* 0x3e22f98354587820 */ /* 0x000fe4000040c000 */
[----:B------:R-:W-:Y:S01]  /*3000*/  FMUL.FTZ R84, R7, UR47 ;  /* 0x0000002f07547c20 */ /* 0x000fe20008410000 */
[----:B------:R-:W-:Y:S01]  /*3010*/  MUFU.SIN R156, R86 ;  /* 0x00000056009c7308 */ /* 0x000fe20000000400 */
[----:B------:R-:W-:-:S02]  /*3020*/  FMUL.FTZ R191, R5, R163 ;  /* 0x000000a305bf7220 */ /* 0x000fc40000410000 */
[----:B0-----:R-:W-:Y:S02]  /*3030*/  FMUL.RZ R85, R84, 0.15915493667125701904 ;  /* 0x3e22f98354557820 */ /* 0x001fe4000040c000 */
[C---:B------:R-:W-:Y:S02]  /*3040*/  FMUL.FTZ R84, R8.reuse, UR47 ;  /* 0x0000002f08547c20 */ /* 0x040fe40008410000 */
[-C--:B------:R-:W-:Y:S01]  /*3050*/  FMUL.FTZ R188, R8, R163.reuse ;  /* 0x000000a308bc7220 */ /* 0x080fe20000410000 */
[----:B------:R0:W-:Y:S01]  /*3060*/  MUFU.COS R192, R86 ;  /* 0x0000005600c07308 */ /* 0x0001e20000000000 */
[-C--:B------:R-:W-:Y:S02]  /*3070*/  FMUL.FTZ R193, R4, R163.reuse ;  /* 0x000000a304c17220 */ /* 0x080fe40000410000 */
[-C--:B------:R-:W-:Y:S02]  /*3080*/  FMUL.FTZ R162, R9, R163.reuse ;  /* 0x000000a309a27220 */ /* 0x080fe40000410000 */
[----:B------:R-:W-:-:S02]  /*3090*/  FMUL.FTZ R155, R10, R163 ;  /* 0x000000a30a9b7220 */ /* 0x000fc40000410000 */
[-C--:B------:R-:W-:Y:S01]  /*30a0*/  FMUL.FTZ R190, R6, R163.reuse ;  /* 0x000000a306be7220 */ /* 0x080fe20000410000 */
[----:B------:R-:W-:Y:S01]  /*30b0*/  MUFU.SIN R158, R87 ;  /* 0x00000057009e7308 */ /* 0x000fe20000000400 */
[----:B0-----:R-:W-:Y:S02]  /*30c0*/  FMUL.RZ R86, R84, 0.15915493667125701904 ;  /* 0x3e22f98354567820 */ /* 0x001fe4000040c000 */
[----:B------:R-:W-:Y:S02]  /*30d0*/  FMUL.FTZ R84, R9, UR47 ;  /* 0x0000002f09547c20 */ /* 0x000fe40008410000 */
[-C--:B------:R-:W-:Y:S02]  /*30e0*/  FMUL.FTZ R196, R11, R163.reuse ;  /* 0x000000a30bc47220 */ /* 0x080fe40000410000 */
[----:B------:R-:W-:Y:S01]  /*30f0*/  FMUL.FTZ R207, R12, R163 ;  /* 0x000000a30ccf7220 */ /* 0x000fe20000410000 */
[----:B------:R0:W-:Y:S01]  /*3100*/  MUFU.COS R157, R87 ;  /* 0x00000057009d7308 */ /* 0x0001e20000000000 */
[----:B------:R-:W-:-:S07]  /*3110*/  FMUL.RZ R154, R154, 0.15915493667125701904 ;  /* 0x3e22f9839a9a7820 */ /* 0x000fce000040c000 */
        /* <DEDUP_REMOVED lines=34> */
[----:B0-----:R-:W-:-:S04]  /*3340*/  MOV R85, UR26 ;  /* 0x0000001a00557c02 */ /* 0x001fc80008000f00 */
[----:B------:R-:W-:Y:S02]  /*3350*/  ISETP.LT.OR P0, PT, R85, 0x2, P0 ;  /* 0x000000025500780c */ /* 0x000fe40000701670 */
[----:B------:R-:W-:Y:S01]  /*3360*/  MOV R85, UR37 ;  /* 0x0000002500557c02 */ /* 0x000fe20008000f00 */
[----:B------:R0:W-:Y:S08]  /*3370*/  MUFU.COS R179, R88 ;  /* 0x0000005800b37308 */ /* 0x0001f00000000000 */
[----:B------:R-:W-:Y:S01]  /*3380*/  MUFU.SIN R186, R84 ;  /* 0x0000005400ba7308 */ /* 0x000fe20000000400 */
[----:B0-----:R-:W-:-:S02]  /*3390*/  MOV R88, 0x100 ;  /* 0x0000010000587802 */ /* 0x001fc40000000f00 */
[----:B------:R-:W-:-:S03]  /*33a0*/  @!P0 IADD3 R205, R205, -0x2, RZ ;  /* 0xfffffffecdcd8810 */ /* 0x000fc60007ffe0ff */
[----:B------:R-:W-:Y:S02]  /*33b0*/  @!P1 IMAD R149, R85, R88, UR7 ;  /* 0x0000000755959e24 */ /* 0x000fe4000f8e0258 */
[----:B------:R0:W-:Y:S01]  /*33c0*/  MUFU.COS R185, R84 ;  /* 0x0000005400b97308 */ /* 0x0001e20000000000 */
[----:B------:R-:W-:-:S07]  /*33d0*/  @!P0 IMAD R205, R205, R90, UR7 ;  /* 0x00000007cdcd8e24 */ /* 0x000fce000f8e025a */
[----:B------:R-:W-:Y:S01]  /*33e0*/  MUFU.SIN R178, R87 ;  /* 0x0000005700b27308 */ /* 0x000fe20000000400 */
[----:B0-----:R-:W-:-:S05]  /*33f0*/  IMAD R84, R2, 0x7, R189 ;  /* 0x0000000702547824 */ /* 0x001fca00078e02bd */
[C---:B------:R-:W-:Y:S02]  /*3400*/  IADD3 R203, R84.reuse, 0x1, RZ ;  /* 0x0000000154cb7810 */ /* 0x040fe40007ffe0ff */
[----:B------:R0:W-:Y:S01]  /*3410*/  MUFU.COS R177, R87 ;  /* 0x0000005700b17308 */ /* 0x0001e20000000000 */
[C---:B------:R-:W-:Y:S02]  /*3420*/  IADD3 R85, R84.reuse, 0x2, RZ ;  /* 0x0000000254557810 */ /* 0x040fe40007ffe0ff */
[C---:B------:R-:W-:Y:S02]  /*3430*/  IADD3 R201, R84.reuse, 0x3, RZ ;  /* 0x0000000354c97810 */ /* 0x040fe40007ffe0ff */
[C---:B------:R-:W-:Y:S02]  /*3440*/  IADD3 R197, R84.reuse, 0x4, RZ ;  /* 0x0000000454c57810 */ /* 0x040fe40007ffe0ff */
[C---:B------:R-:W-:Y:S01]  /*3450*/  IADD3 R195, R84.reuse, 0x5, RZ ;  /* 0x0000000554c37810 */ /* 0x040fe20007ffe0ff */
[----:B------:R-:W-:Y:S01]  /*3460*/  MUFU.SIN R184, R86 ;  /* 0x0000005600b87308 */ /* 0x000fe20000000400 */
[----:B0-----:R-:W-:-:S02]  /*3470*/  IADD3 R87, R84, 0x6, RZ ;  /* 0x0000000654577810 */ /* 0x001fc40007ffe0ff */
[----:B------:R-:W-:Y:S02]  /*3480*/  IADD3 R89, R84, 0x7, RZ ;  /* 0x0000000754597810 */ /* 0x000fe40007ffe0ff */
[-C--:B------:R-:W-:Y:S02]  /*3490*/  LEA.HI.SX32 R203, R203, R148.reuse, 0x1b ;  /* 0x00000094cbcb7211 */ /* 0x080fe400078fdaff */
[-C--:B------:R-:W-:Y:S01]  /*34a0*/  LEA.HI.SX32 R202, R85, R148.reuse, 0x1b ;  /* 0x0000009455ca7211 */ /* 0x080fe200078fdaff */
[----:B------:R0:W-:Y:S01]  /*34b0*/  MUFU.COS R183, R86 ;  /* 0x0000005600b77308 */ /* 0x0001e20000000000 */
[-C--:B------:R-:W-:Y:S02]  /*34c0*/  LEA.HI.SX32 R201, R201, R148.reuse, 0x1b ;  /* 0x00000094c9c97211 */ /* 0x080fe400078fdaff */
[-C--:B------:R-:W-:Y:S01]  /*34d0*/  LEA.HI.SX32 R197, R197, R148.reuse, 0x1b ;  /* 0x00000094c5c57211 */ /* 0x080fe200078fdaff */
[----:B------:R-:W-:Y:S01]  /*34e0*/  LDS.128 R92, [R202.X16+0x20] ;  /* 0x00002000ca5c7984 */ /* 0x000fe2000000cc00 */
[----:B------:R-:W-:-:S02]  /*34f0*/  LEA.HI.SX32 R195, R195, R148, 0x1b ;  /* 0x00000094c3c37211 */ /* 0x000fc400078fdaff */
[----:B------:R-:W-:Y:S01]  /*3500*/  LEA.HI.SX32 R194, R87, R148, 0x1b ;  /* 0x0000009457c27211 */ /* 0x000fe200078fdaff */
[----:B------:R-:W1:Y:S01]  /*3510*/  MUFU.EX2 R206, R206 ;  /* 0x000000ce00ce7308 */ /* 0x000e620000000800 */
[----:B0-----:R-:W-:Y:S01]  /*3520*/  FMUL.FTZ R86, R7, R163 ;  /* 0x000000a307567220 */ /* 0x001fe20000410000 */
[----:B------:R-:W-:Y:S01]  /*3530*/  LEA.HI.SX32 R204, R84, R84, 0x1b ;  /* 0x0000005454cc7211 */ /* 0x000fe200078fdaff */
[----:B------:R-:W-:Y:S01]  /*3540*/  LDS.128 R96, [R201.X16+0x30] ;  /* 0x00003000c9607984 */ /* 0x000fe2000000cc00 */
[----:B------:R-:W-:-:S03]  /*3550*/  LEA.HI.SX32 R148, R89, R148, 0x1b ;  /* 0x0000009459947211 */ /* 0x000fc600078fdaff */
[----:B------:R-:W-:Y:S01]  /*3560*/  LDS.128 R88, [R203.X16+0x10] ;  /* 0x00001000cb587984 */ /* 0x000fe2000000cc00 */
[----:B------:R0:W-:Y:S03]  /*3570*/  MUFU.EX2 R189, R86 ;  /* 0x0000005600bd7308 */ /* 0x0001e60000000800 */
[----:B------:R-:W-:Y:S04]  /*3580*/  LDS.128 R100, [R197.X16+0x40] ;  /* 0x00004000c5647984 */ /* 0x000fe8000000cc00 */
[----:B------:R-:W-:Y:S01]  /*3590*/  LDS.128 R104, [R195.X16+0x50] ;  /* 0x00005000c3687984 */ /* 0x000fe2000000cc00 */
[C---:B-1----:R-:W-:Y:S01]  /*35a0*/  FMUL.FTZ R172, R206.reuse, R172 ;  /* 0x000000acceac7220 */ /* 0x042fe20000410000 */
[----:B------:R-:W1:Y:S01]  /*35b0*/  MUFU.EX2 R191, R191 ;  /* 0x000000bf00bf7308 */ /* 0x000e620000000800 */
[----:B------:R-:W-:Y:S01]  /*35c0*/  FMUL.FTZ R173, R206, R173 ;  /* 0x000000adcead7220 */ /* 0x000fe20000410000 */
[----:B0-----:R-:W0:Y:S04]  /*35d0*/  LDS.128 R84, [R204.X16] ;  /* 0x00000000cc547984 */ /* 0x001e28000000cc00 */
[----:B------:R-:W0:Y:S02]  /*35e0*/  LDS.128 R108, [R194.X16+0x60] ;  /* 0x00006000c26c7984 */ /* 0x000e24000000cc00 */
[----:B------:R-:W0:Y:S02]  /*35f0*/  MUFU.EX2 R188, R188 ;  /* 0x000000bc00bc7308 */ /* 0x000e240000000800 */
[----:B------:R-:W0:Y:S04]  /*3600*/  LDS.128 R112, [R148.X16+0x70] ;  /* 0x0000700094707984 */ /* 0x000e28000000cc00 */
[----:B--2---:R2:W-:Y:S02]  /*3610*/  STS.128 [R150.X16+0x2100], R116 ;  /* 0x0021007496007388 */ /* 0x0045e4000000cc00 */
[----:B------:R-:W0:Y:S02]  /*3620*/  MUFU.EX2 R193, R193 ;  /* 0x000000c100c17308 */ /* 0x000e240000000800 */
[----:B---3--:R3:W-:Y:S04]  /*3630*/  STS.128 [R151.X16+0x2300], R120 ;  /* 0x0023007897007388 */ /* 0x0087e8000000cc00 */
[----:B----4-:R-:W-:Y:S02]  /*3640*/  STS.128 [R35.X16+0x2500], R124 ;  /* 0x0025007c23007388 */ /* 0x010fe4000000cc00 */
[----:B------:R-:W4:Y:S02]  /*3650*/  MUFU.EX2 R162, R162 ;  /* 0x000000a200a27308 */ /* 0x000f240000000800 */
[----:B------:R-:W-:Y:S04]  /*3660*/  STS.128 [R198.X16+0x2700], R128 ;  /* 0x00270080c6007388 */ /* 0x000fe8000000cc00 */
[----:B------:R-:W-:Y:S01]  /*3670*/  STS.128 [R200.X16+0x2900], R132 ;  /* 0x00290084c8007388 */ /* 0x000fe2000000cc00 */
[----:B--2---:R-:W-:Y:S01]  /*3680*/  MOV R117, RZ ;  /* 0x000000ff00757202 */ /* 0x004fe20000000f00 */
[----:B------:R-:W-:Y:S01]  /*3690*/  CS2R R118, SRZ ;  /* 0x0000000000767805 */ /* 0x000fe2000001ff00 */
[----:B------:R-:W-:Y:S01]  /*36a0*/  MOV R116, 0x3f800000 ;  /* 0x3f80000000747802 */ /* 0x000fe20000000f00 */
[----:B------:R2:W-:Y:S01]  /*36b0*/  STS.128 [R199.X16+0x2b00], R136 ;  /* 0x002b0088c7007388 */ /* 0x0005e2000000cc00 */
[----:B---3--:R-:W-:Y:S01]  /*36c0*/  MOV R120, 0x10 ;  /* 0x0000001000787802 */ /* 0x008fe20000000f00 */
[----:B------:R-:W3:Y:S02]  /*36d0*/  MUFU.EX2 R155, R155 ;  /* 0x0000009b009b7308 */ /* 0x000ee40000000800 */
[----:B------:R-:W-:Y:S04]  /*36e0*/  STS.128 [R153.X16+0x2d00], R140 ;  /* 0x002d008c99007388 */ /* 0x000fe8000000cc00 */
[----:B------:R0:W-:Y:S01]  /*36f0*/  STS.128 [R152.X16+0x2f00], R144 ;  /* 0x002f009098007388 */ /* 0x0001e2000000cc00 */
[----:B------:R-:W-:-:S06]  /*3700*/  NOP ;  /* 0x0000000000007918 */ /* 0x000fcc0000000000 */
[----:B------:R0:W3:Y:S01]  /*3710*/  LDS.128 R124, [R203.X16+0x2110] ;  /* 0x00211000cb7c7984 */ /* 0x0000e2000000cc00 */
[C---:B-1----:R-:W-:Y:S01]  /*3720*/  FMUL.FTZ R157, R191.reuse, R157 ;  /* 0x0000009dbf9d7220 */ /* 0x042fe20000410000 */
[----:B------:R-:W-:Y:S01]  /*3730*/  MUFU.COS R187, R154 ;  /* 0x0000009a00bb7308 */ /* 0x000fe20000000000 */
[----:B------:R-:W-:Y:S01]  /*3740*/  FMUL.FTZ R158, R191, R158 ;  /* 0x0000009ebf9e7220 */ /* 0x000fe20000410000 */
[----:B------:R-:W1:Y:S01]  /*3750*/  LDS.128 R128, [R202.X16+0x2120] ;  /* 0x00212000ca807984 */ /* 0x000e62000000cc00 */
[-C--:B--2---:R-:W-:Y:S02]  /*3760*/  FMUL.FTZ R199, R13, R163.reuse ;  /* 0x000000a30dc77220 */ /* 0x084fe40000410000 */
[----:B------:R-:W-:Y:S01]  /*3770*/  FMUL.FTZ R200, R14, R163 ;  /* 0x000000a30ec87220 */ /* 0x000fe20000410000 */
[----:B------:R2:W1:Y:S01]  /*3780*/  LDS.128 R132, [R201.X16+0x2130] ;  /* 0x00213000c9847984 */ /* 0x000462000000cc00 */
[----:B0-----:R-:W-:Y:S01]  /*3790*/  @!P0 IMAD.WIDE R152, R205, R120, UR40 ;  /* 0x00000028cd988e25 */ /* 0x001fe2000f8e0278 */
[----:B------:R-:W-:Y:S01]  /*37a0*/  SHF.L.U32 R205, R149, 0x3, RZ ;  /* 0x0000000395cd7819 */ /* 0x000fe200000006ff */
[----:B------:R-:W0:Y:S01]  /*37b0*/  MUFU.EX2 R190, R190 ;  /* 0x000000be00be7308 */ /* 0x000e220000000800 */
[----:B------:R-:W0:Y:S04]  /*37c0*/  LDS.128 R120, [R204.X16+0x2100] ;  /* 0x00210000cc787984 */ /* 0x000e28000000cc00 */
[----:B------:R-:W0:Y:S01]  /*37d0*/  LDS.128 R136, [R197.X16+0x2140] ;  /* 0x00214000c5887984 */ /* 0x000e22000000cc00 */
[----:B------:R-:W-:-:S02]  /*37e0*/  FMUL.FTZ R165, R188, R165 ;  /* 0x000000a5bca57220 */ /* 0x000fc40000410000 */
[----:B------:R-:W-:Y:S01]  /*37f0*/  FMUL.FTZ R166, R188, R166 ;  /* 0x000000a6bca67220 */ /* 0x000fe20000410000 */
[----:B------:R-:W0:Y:S01]  /*3800*/  LDS.128 R140, [R195.X16+0x2150] ;  /* 0x00215000c38c7984 */ /* 0x000e22000000cc00 */
[----:B------:R-:W-:Y:S01]  /*3810*/  FMUL.FTZ R156, R193, R156 ;  /* 0x0000009cc19c7220 */ /* 0x000fe20000410000 */
[----:B------:R-:W-:Y:S02]  /*3820*/  MUFU.EX2 R196, R196 ;  /* 0x000000c400c47308 */ /* 0x000fe40000000800 */
[----:B------:R-:W1:Y:S04]  /*3830*/  LDS.128 R144, [R194.X16+0x2160] ;  /* 0x00216000c2907984 */ /* 0x000e68000000cc00 */
[----:B------:R-:W1:Y:S01]  /*3840*/  LDS.128 R148, [R148.X16+0x2170] ;  /* 0x0021700094947984 */ /* 0x000e62000000cc00 */
[-C--:B------:R-:W-:Y:S01]  /*3850*/  FMUL.FTZ R203, R15, R163.reuse ;  /* 0x000000a30fcb7220 */ /* 0x080fe20000410000 */
[----:B------:R-:W-:Y:S02]  /*3860*/  MUFU.EX2 R198, R207 ;  /* 0x000000cf00c67308 */ /* 0x000fe40000000800 */
[----:B------:R0:W-:Y:S04]  /*3870*/  STS.64 [R205+0x8c60], R172 ;  /* 0x008c60accd007388 */ /* 0x0001e80000000a00 */
[----:B------:R-:W-:Y:S01]  /*3880*/  BAR.SYNC.DEFER_BLOCKING 0x0 ;  /* 0x0000000000007b1d */ /* 0x000fe20000010000 */
[----:B--2---:R-:W-:-:S02]  /*3890*/  FMUL.FTZ R201, R16, R163 ;  /* 0x000000a310c97220 */ /* 0x004fc40000410000 */
[-C--:B------:R-:W-:Y:S02]  /*38a0*/  FMUL.FTZ R191, R17, R163.reuse ;  /* 0x000000a311bf7220 */ /* 0x080fe40000410000 */
[----:B------:R-:W-:Y:S01]  /*38b0*/  FMUL.FTZ R163, R18, R163 ;  /* 0x000000a312a37220 */ /* 0x000fe20000410000 */
[----:B------:R-:W-:Y:S01]  /*38c0*/  MUFU.EX2 R199, R199 ;  /* 0x000000c700c77308 */ /* 0x000fe20000000800 */
[C---:B----4-:R-:W-:Y:S02]  /*38d0*/  FMUL.FTZ R167, R162.reuse, R167 ;  /* 0x000000a7a2a77220 */ /* 0x050fe40000410000 */
[----:B------:R-:W-:-:S05]  /*38e0*/  FMUL.FTZ R168, R162, R168 ;  /* 0x000000a8a2a87220 */ /* 0x000fca0000410000 */
[----:B------:R-:W2:Y:S01]  /*38f0*/  MUFU.EX2 R188, R163 ;  /* 0x000000a300bc7308 */ /* 0x000ea20000000800 */
[----:B------:R-:W-:Y:S02]  /*3900*/  FMUL.FTZ R35, R193, R192 ;  /* 0x000000c0c1237220 */ /* 0x000fe40000410000 */
[----:B------:R-:W-:Y:S02]  /*3910*/  FMUL.FTZ R162, R172, R156 ;  /* 0x0000009caca27220 */ /* 0x000fe40000410000 */
[C---:B---3--:R-:W-:Y:S02]  /*3920*/  FMUL.FTZ R169, R155.reuse, R169 ;  /* 0x000000a99ba97220 */ /* 0x048fe40000410000 */
[----:B------:R-:W-:Y:S01]  /*3930*/  FMUL.FTZ R170, R155, R170 ;  /* 0x000000aa9baa7220 */ /* 0x000fe20000410000 */
[----:B------:R-:W-:Y:S01]  /*3940*/  MUFU.EX2 R200, R200 ;  /* 0x000000c800c87308 */ /* 0x000fe20000000800 */
[----:B------:R3:W5:Y:S01]  /*3950*/  @!P0 LDG.E.128 R116, [R152.64] ;  /* 0x0000001c98748981 */ /* 0x000762000c1e1d00 */
[----:B------:R-:W-:Y:S01]  /*3960*/  FFMA.FTZ R162, R173, R35, R162 ;  /* 0x00000023ada27223 */ /* 0x000fe200000100a2 */
[----:B------:R-:W-:Y:S01]  /*3970*/  ISETP.NE.AND P0, PT, R0, 0x3f, PT ;  /* 0x0000003f0000780c */ /* 0x000fe20003f05270 */
[----:B0-----:R-:W-:Y:S01]  /*3980*/  FMUL.FTZ R160, R190, R160 ;  /* 0x000000a0bea07220 */ /* 0x001fe20000410000 */
[----:B------:R-:W-:Y:S01]  /*3990*/  BSSY B0, `(.L_x_7674) ;  /* 0x00000fa000007945 */ /* 0x000fe20003800000 */
[----:B------:R-:W-:-:S02]  /*39a0*/  FMUL.FTZ R155, R158, R162 ;  /* 0x000000a29e9b7220 */ /* 0x000fc40000410000 */
[----:B------:R-:W-:Y:S01]  /*39b0*/  MUFU.EX2 R203, R203 ;  /* 0x000000cb00cb7308 */ /* 0x000fe20000000800 */
[----:B--2---:R-:W-:Y:S02]  /*39c0*/  FMUL.FTZ R187, R188, R187 ;  /* 0x000000bbbcbb7220 */ /* 0x004fe40000410000 */
[----:B------:R-:W-:Y:S02]  /*39d0*/  FMUL.FTZ R213, R3, R85 ;  /* 0x0000005503d57220 */ /* 0x000fe40000410000 */
[----:B---3--:R-:W-:Y:S02]  /*39e0*/  FMUL.FTZ R152, R173, R156 ;  /* 0x0000009cad987220 */ /* 0x008fe40000410000 */
[----:B------:R-:W-:Y:S01]  /*39f0*/  FMUL.FTZ R159, R190, R159 ;  /* 0x0000009fbe9f7220 */ /* 0x000fe20000410000 */
[----:B------:R0:W2:Y:S01]  /*3a00*/  MUFU.SIN R153, R154 ;  /* 0x0000009a00997308 */ /* 0x0000a20000000400 */
[----:B------:R-:W-:Y:S02]  /*3a10*/  FFMA.FTZ R152, R172, R35, -R152 ;  /* 0x00000023ac987223 */ /* 0x000fe40000010898 */
[----:B------:R-:W-:-:S02]  /*3a20*/  FMUL.FTZ R213, R80, R213 ;  /* 0x000000d550d57220 */ /* 0x000fc40000410000 */
[-C--:B------:R-:W-:Y:S02]  /*3a30*/  FMUL.FTZ R163, R158, R152.reuse ;  /* 0x000000989ea37220 */ /* 0x080fe40000410000 */
[C---:B------:R-:W-:Y:S01]  /*3a40*/  FFMA.FTZ R155, R157.reuse, R152, -R155 ;  /* 0x000000989d9b7223 */ /* 0x040fe2000001089b */
[----:B------:R-:W3:Y:S01]  /*3a50*/  MUFU.EX2 R201, R201 ;  /* 0x000000c900c97308 */ /* 0x000ee20000000800 */
[----:B------:R-:W-:Y:S02]  /*3a60*/  FFMA.FTZ R163, R157, R162, R163 ;  /* 0x000000a29da37223 */ /* 0x000fe400000100a3 */
[C---:B0-----:R-:W-:Y:S02]  /*3a70*/  FMUL.FTZ R154, R160.reuse, R155 ;  /* 0x0000009ba09a7220 */ /* 0x041fe40000410000 */
[-C--:B------:R-:W-:Y:S02]  /*3a80*/  FMUL.FTZ R152, R160, R163.reuse ;  /* 0x000000a3a0987220 */ /* 0x080fe40000410000 */
[----:B------:R-:W-:Y:S01]  /*3a90*/  FFMA.FTZ R163, R159, R163, R154 ;  /* 0x000000a39fa37223 */ /* 0x000fe2000001009a */
[----:B------:R-:W0:Y:S01]  /*3aa0*/  MUFU.EX2 R191, R191 ;  /* 0x000000bf00bf7308 */ /* 0x000e220000000800 */
[----:B--2---:R-:W-:-:S02]  /*3ab0*/  FMUL.FTZ R188, R188, R153 ;  /* 0x00000099bcbc7220 */ /* 0x004fc40000410000 */
[----:B------:R-:W-:Y:S02]  /*3ac0*/  FMUL.FTZ R153, R3, R84 ;  /* 0x0000005403997220 */ /* 0x000fe40000410000 */
[----:B------:R-:W-:Y:S02]  /*3ad0*/  FFMA.FTZ R155, R159, R155, -R152 ;  /* 0x0000009b9f9b7223 */ /* 0x000fe40000010898 */
[----:B------:R-:W-:Y:S02]  /*3ae0*/  FMUL.FTZ R214, R80, R153 ;  /* 0x0000009950d67220 */ /* 0x000fe40000410000 */
[----:B------:R-:W-:Y:S02]  /*3af0*/  FMUL.FTZ R152, R4, R87 ;  /* 0x0000005704987220 */ /* 0x000fe40000410000 */
[----:B------:R-:W-:Y:S02]  /*3b00*/  FMUL.FTZ R154, R214, R156 ;  /* 0x0000009cd69a7220 */ /* 0x000fe40000410000 */
[----:B------:R-:W-:-:S02]  /*3b10*/  FMUL.FTZ R220, R4, R86 ;  /* 0x0000005604dc7220 */ /* 0x000fc40000410000 */
[----:B------:R-:W-:Y:S02]  /*3b20*/  FMUL.FTZ R153, R213, R156 ;  /* 0x0000009cd5997220 */ /* 0x000fe40000410000 */
[----:B------:R-:W-:Y:S02]  /*3b30*/  FMUL.FTZ R164, R189, R164 ;  /* 0x000000a4bda47220 */ /* 0x000fe40000410000 */
[----:B------:R-:W-:Y:S02]  /*3b40*/  FMUL.FTZ R219, R81, R152 ;  /* 0x0000009851db7220 */ /* 0x000fe40000410000 */
[-C--:B------:R-:W-:Y:S02]  /*3b50*/  FFMA.FTZ R154, R213, R35.reuse, R154 ;  /* 0x00000023d59a7223 */ /* 0x080fe4000001009a */
        /* <DEDUP_REMOVED lines=8> */
[C---:B------:R-:W-:Y:S02]  /*3be0*/  FMUL.FTZ R155, R158.reuse, R154 ;  /* 0x0000009a9e9b7220 */ /* 0x040fe40000410000 */
[C---:B------:R-:W-:Y:S02]  /*3bf0*/  FMUL.FTZ R153, R5.reuse, R88 ;  /* 0x0000005805997220 */ /* 0x040fe40000410000 */
[-C--:B------:R-:W-:Y:S02]  /*3c00*/  FMUL.FTZ R162, R158, R152.reuse ;  /* 0x000000989ea27220 */ /* 0x080fe40000410000 */
[----:B------:R-:W-:Y:S02]  /*3c10*/  FMUL.FTZ R217, R5, R89 ;  /* 0x0000005905d97220 */ /* 0x000fe40000410000 */
[----:B------:R-:W-:Y:S02]  /*3c20*/  FFMA.FTZ R190, R161, R163, R190 ;  /* 0x000000a3a1be7223 */ /* 0x000fe400000100be */
[----:B------:R-:W-:-:S02]  /*3c30*/  FFMA.FTZ R155, R157, R152, -R155 ;  /* 0x000000989d9b7223 */ /* 0x000fc4000001089b */
[C---:B------:R-:W-:Y:S02]  /*3c40*/  FMUL.FTZ R218, R82.reuse, R153 ;  /* 0x0000009952da7220 */ /* 0x040fe40000410000 */
[----:B------:R-:W-:Y:S02]  /*3c50*/  FFMA.FTZ R162, R157, R154, R162 ;  /* 0x0000009a9da27223 */ /* 0x000fe400000100a2 */
        /* <DEDUP_REMOVED lines=10> */
[----:B------:R-:W-:Y:S02]  /*3d00*/  FMUL.FTZ R216, R6, R90 ;  /* 0x0000005a06d87220 */ /* 0x000fe40000410000 */
[----:B------:R-:W-:Y:S02]  /*3d10*/  FFMA.FTZ R162, R159, R162, R153 ;  /* 0x000000a29fa27223 */ /* 0x000fe40000010099 */
[----:B------:R-:W-:Y:S02]  /*3d20*/  FMUL.FTZ R215, R83, R152 ;  /* 0x0000009853d77220 */ /* 0x000fe40000410000 */
[----:B------:R-:W-:Y:S02]  /*3d30*/  FFMA.FTZ R155, R159, R155, -R154 ;  /* 0x0000009b9f9b7223 */ /* 0x000fe4000001089a */
[----:B------:R-:W-:Y:S02]  /*3d40*/  FMUL.FTZ R216, R83, R216 ;  /* 0x000000d853d87220 */ /* 0x000fe40000410000 */
[----:B------:R-:W-:-:S02]  /*3d50*/  FMUL.FTZ R152, R168, R190 ;  /* 0x000000bea8987220 */ /* 0x000fc40000410000 */
[-C--:B------:R-:W-:Y:S02]  /*3d60*/  FMUL.FTZ R153, R168, R189.reuse ;  /* 0x000000bda8997220 */ /* 0x080fe40000410000 */
[----:B------:R-:W-:Y:S02]  /*3d70*/  FADD.FTZ R162, R215, R162 ;  /* 0x000000a2d7a27221 */ /* 0x000fe40000010000 */
[----:B------:R-:W-:Y:S02]  /*3d80*/  FADD.FTZ R155, R216, R155 ;  /* 0x0000009bd89b7221 */ /* 0x000fe40000010000 */
[C---:B------:R-:W-:Y:S02]  /*3d90*/  FFMA.FTZ R189, R167.reuse, R189, -R152 ;  /* 0x000000bda7bd7223 */ /* 0x040fe40000010898 */
[----:B------:R-:W-:Y:S02]  /*3da0*/  FFMA.FTZ R190, R167, R190, R153 ;  /* 0x000000bea7be7223 */ /* 0x000fe40000010099 */
[----:B------:R-:W-:-:S02]  /*3db0*/  FMUL.FTZ R152, R164, R162 ;  /* 0x000000a2a4987220 */ /* 0x000fc40000410000 */
[----:B------:R-:W-:Y:S02]  /*3dc0*/  FMUL.FTZ R154, R164, R155 ;  /* 0x0000009ba49a7220 */ /* 0x000fe40000410000 */
[C---:B------:R-:W-:Y:S02]  /*3dd0*/  FMUL.FTZ R153, R7.reuse, R93 ;  /* 0x0000005d07997220 */ /* 0x040fe40000410000 */
[----:B------:R-:W-:Y:S02]  /*3de0*/  FMUL.FTZ R211, R7, R92 ;  /* 0x0000005c07d37220 */ /* 0x000fe40000410000 */
[C---:B------:R-:W-:Y:S02]  /*3df0*/  FFMA.FTZ R152, R161.reuse, R155, -R152 ;  /* 0x0000009ba1987223 */ /* 0x040fe40000010898 */
[----:B------:R-:W-:Y:S02]  /*3e00*/  FFMA.FTZ R155, R161, R162, R154 ;  /* 0x000000a2a19b7223 */ /* 0x000fe4000001009a */
[----:B------:R-:W-:-:S02]  /*3e10*/  FMUL.FTZ R212, R76, R153 ;  /* 0x000000994cd47220 */ /* 0x000fc40000410000 */
[----:B------:R-:W-:Y:S02]  /*3e20*/  FMUL.FTZ R211, R76, R211 ;  /* 0x000000d34cd37220 */ /* 0x000fe40000410000 */
[----:B------:R-:W-:Y:S02]  /*3e30*/  FMUL.FTZ R154, R170, R190 ;  /* 0x000000beaa9a7220 */ /* 0x000fe40000410000 */
[----:B------:R-:W-:Y:S02]  /*3e40*/  FADD.FTZ R155, R212, R155 ;  /* 0x0000009bd49b7221 */ /* 0x000fe40000010000 */
[-C--:B------:R-:W-:Y:S02]  /*3e50*/  FMUL.FTZ R162, R170, R189.reuse ;  /* 0x000000bdaaa27220 */ /* 0x080fe40000410000 */
[----:B------:R-:W-:Y:S02]  /*3e60*/  FADD.FTZ R153, R211, R152 ;  /* 0x00000098d3997221 */ /* 0x000fe40000010000 */
[----:B------:R-:W-:-:S02]  /*3e70*/  FFMA.FTZ R189, R169, R189, -R154 ;  /* 0x000000bda9bd7223 */ /* 0x000fc4000001089a */
[----:B------:R-:W-:Y:S02]  /*3e80*/  FMUL.FTZ R154, R166, R155 ;  /* 0x0000009ba69a7220 */ /* 0x000fe40000410000 */
[----:B------:R-:W-:Y:S02]  /*3e90*/  FMUL.FTZ R152, R8, R94 ;  /* 0x0000005e08987220 */ /* 0x000fe40000410000 */
[----:B------:R-:W-:Y:S02]  /*3ea0*/  FFMA.FTZ R190, R169, R190, R162 ;  /* 0x000000bea9be7223 */ /* 0x000fe400000100a2 */
[----:B------:R-:W-:Y:S02]  /*3eb0*/  FMUL.FTZ R162, R166, R153 ;  /* 0x00000099a6a27220 */ /* 0x000fe40000410000 */
[----:B------:R-:W-:Y:S02]  /*3ec0*/  FMUL.FTZ R210, R8, R95 ;  /* 0x0000005f08d27220 */ /* 0x000fe40000410000 */
[----:B------:R-:W-:-:S02]  /*3ed0*/  FMUL.FTZ R174, R196, R174 ;  /* 0x000000aec4ae7220 */ /* 0x000fc40000410000 */
        /* <DEDUP_REMOVED lines=9> */
[----:B------:R-:W-:Y:S02]  /*3f70*/  FFMA.FTZ R190, R171, R190, R153 ;  /* 0x000000beabbe7223 */ /* 0x000fe40000010099 */
[----:B------:R-:W-:Y:S02]  /*3f80*/  FMUL.FTZ R162, R168, R154 ;  /* 0x0000009aa8a27220 */ /* 0x000fe40000410000 */
[----:B------:R-:W-:-:S02]  /*3f90*/  FMUL.FTZ R153, R9, R97 ;  /* 0x0000006109997220 */ /* 0x000fc40000410000 */
[----:B------:R-:W-:Y:S02]  /*3fa0*/  FFMA.FTZ R189, R171, R189, -R152 ;  /* 0x000000bdabbd7223 */ /* 0x000fe40000010898 */
[-C--:B------:R-:W-:Y:S02]  /*3fb0*/  FMUL.FTZ R152, R168, R155.reuse ;  /* 0x0000009ba8987220 */ /* 0x080fe40000410000 */
[----:B------:R-:W-:Y:S02]  /*3fc0*/  FMUL.FTZ R207, R9, R96 ;  /* 0x0000006009cf7220 */ /* 0x000fe40000410000 */
[----:B------:R-:W-:Y:S02]  /*3fd0*/  FMUL.FTZ R176, R198, R176 ;  /* 0x000000b0c6b07220 */ /* 0x000fe40000410000 */
[----:B------:R-:W-:Y:S02]  /*3fe0*/  FFMA.FTZ R155, R167, R155, R162 ;  /* 0x0000009ba79b7223 */ /* 0x000fe400000100a2 */
[----:B------:R-:W-:-:S02]  /*3ff0*/  FMUL.FTZ R208, R78, R153 ;  /* 0x000000994ed07220 */ /* 0x000fc40000410000 */
[----:B------:R-:W-:Y:S02]  /*4000*/  FFMA.FTZ R152, R167, R154, -R152 ;  /* 0x0000009aa7987223 */ /* 0x000fe40000010898 */
[----:B------:R-:W-:Y:S02]  /*4010*/  FMUL.FTZ R207, R78, R207 ;  /* 0x000000cf4ecf7220 */ /* 0x000fe40000410000 */
[----:B------:R-:W-:Y:S02]  /*4020*/  FMUL.FTZ R175, R198, R175 ;  /* 0x000000afc6af7220 */ /* 0x000fe40000410000 */
[----:B------:R-:W-:Y:S02]  /*4030*/  FMUL.FTZ R154, R176, R190 ;  /* 0x000000beb09a7220 */ /* 0x000fe40000410000 */
        /* <DEDUP_REMOVED lines=9> */
[----:B------:R-:W-:Y:S02]  /*40d0*/  FMUL.FTZ R178, R199, R178 ;  /* 0x000000b2c7b27220 */ /* 0x000fe40000410000 */
[----:B------:R-:W-:Y:S02]  /*40e0*/  FFMA.FTZ R154, R169, R153, -R154 ;  /* 0x00000099a99a7223 */ /* 0x000fe4000001089a */
[----:B------:R-:W-:Y:S02]  /*40f0*/  FMUL.FTZ R205, R79, R152 ;  /* 0x000000984fcd7220 */ /* 0x000fe40000410000 */
[----:B------:R-:W-:Y:S02]  /*4100*/  FFMA.FTZ R155, R169, R155, R162 ;  /* 0x0000009ba99b7223 */ /* 0x000fe400000100a2 */
[----:B------:R-:W-:-:S02]  /*4110*/  FMUL.FTZ R206, R79, R206 ;  /* 0x000000ce4fce7220 */ /* 0x000fc40000410000 */
[----:B------:R-:W-:Y:S02]  /*4120*/  FMUL.FTZ R177, R199, R177 ;  /* 0x000000b1c7b17220 */ /* 0x000fe40000410000 */
[C---:B------:R-:W-:Y:S02]  /*4130*/  FMUL.FTZ R153, R178.reuse, R189 ;  /* 0x000000bdb2997220 */ /* 0x040fe40000410000 */
[----:B------:R-:W-:Y:S02]  /*4140*/  FADD.FTZ R154, R205, R154 ;  /* 0x0000009acd9a7221 */ /* 0x000fe40000010000 */
[-C--:B------:R-:W-:Y:S02]  /*4150*/  FMUL.FTZ R152, R178, R190.reuse ;  /* 0x000000beb2987220 */ /* 0x080fe40000410000 */
[----:B------:R-:W-:Y:S02]  /*4160*/  FADD.FTZ R155, R206, R155 ;  /* 0x0000009bce9b7221 */ /* 0x000fe40000010000 */
[----:B------:R-:W-:-:S02]  /*4170*/  FFMA.FTZ R190, R177, R190, R153 ;  /* 0x000000beb1be7223 */ /* 0x000fc40000010099 */
[C---:B------:R-:W-:Y:S02]  /*4180*/  FMUL.FTZ R162, R174.reuse, R154 ;  /* 0x0000009aaea27220 */ /* 0x040fe40000410000 */
[----:B------:R-:W-:Y:S02]  /*4190*/  FMUL.FTZ R153, R11, R101 ;  /* 0x000000650b997220 */ /* 0x000fe40000410000 */
[C---:B------:R-:W-:Y:S02]  /*41a0*/  FMUL.FTZ R181, R203.reuse, R181 ;  /* 0x000000b5cbb57220 */ /* 0x040fe40000410000 */
[----:B------:R-:W-:Y:S02]  /*41b0*/  FMUL.FTZ R182, R203, R182 ;  /* 0x000000b6cbb67220 */ /* 0x000fe40000410000 */
[----:B------:R-:W-:Y:S02]  /*41c0*/  FFMA.FTZ R189, R177, R189, -R152 ;  /* 0x000000bdb1bd7223 */ /* 0x000fe40000010898 */
[----:B------:R-:W-:-:S02]  /*41d0*/  FMUL.FTZ R152, R174, R155 ;  /* 0x0000009bae987220 */ /* 0x000fc40000410000 */
[----:B------:R-:W-:Y:S02]  /*41e0*/  FMUL.FTZ R203, R11, R100 ;  /* 0x000000640bcb7220 */ /* 0x000fe40000410000 */
[----:B------:R-:W-:Y:S02]  /*41f0*/  FMUL.FTZ R180, R200, R180 ;  /* 0x000000b4c8b47220 */ /* 0x000fe40000410000 */
[C---:B------:R-:W-:Y:S02]  /*4200*/  FFMA.FTZ R155, R171.reuse, R155, R162 ;  /* 0x0000009bab9b7223 */ /* 0x040fe400000100a2 */
[C---:B------:R-:W-:Y:S02]  /*4210*/  FMUL.FTZ R204, R72.reuse, R153 ;  /* 0x0000009948cc7220 */ /* 0x040fe40000410000 */
[----:B------:R-:W-:Y:S02]  /*4220*/  FFMA.FTZ R152, R171, R154, -R152 ;  /* 0x0000009aab987223 */ /* 0x000fe40000010898 */
        /* <DEDUP_REMOVED lines=12> */
[----:B---3--:R-:W-:-:S02]  /*42f0*/  FMUL.FTZ R183, R201, R183 ;  /* 0x000000b7c9b77220 */ /* 0x008fc40000410000 */
        /* <DEDUP_REMOVED lines=26> */
[----:B0-----:R-:W-:Y:S02]  /*44a0*/  FMUL.FTZ R186, R191, R186 ;  /* 0x000000babfba7220 */ /* 0x001fe40000410000 */
[----:B------:R-:W-:Y:S02]  /*44b0*/  FFMA.FTZ R190, R183, R190, R162 ;  /* 0x000000beb7be7223 */ /* 0x000fe400000100a2 */
[----:B------:R-:W-:Y:S02]  /*44c0*/  FMUL.FTZ R162, R180, R153 ;  /* 0x00000099b4a27220 */ /* 0x000fe40000410000 */
[----:B------:R-:W-:-:S02]  /*44d0*/  FMUL.FTZ R198, R14, R107 ;  /* 0x0000006b0ec67220 */ /* 0x000fc40000410000 */
        /* <DEDUP_REMOVED lines=8> */
[----:B------:R-:W-:Y:S02]  /*4560*/  FFMA.FTZ R153, R185, R190, R153 ;  /* 0x000000beb9997223 */ /* 0x000fe40000010099 */
[----:B------:R-:W-:Y:S02]  /*4570*/  FADD.FTZ R155, R198, R155 ;  /* 0x0000009bc69b7221 */ /* 0x000fe40000010000 */
[C---:B------:R-:W-:Y:S02]  /*4580*/  FMUL.FTZ R190, R182.reuse, R154 ;  /* 0x0000009ab6be7220 */ /* 0x040fe40000410000 */
[----:B------:R-:W-:-:S02]  /*4590*/  FMUL.FTZ R162, R182, R155 ;  /* 0x0000009bb6a27220 */ /* 0x000fc40000410000 */
[----:B------:R-:W-:Y:S02]  /*45a0*/  FFMA.FTZ R163, R181, R155, R190 ;  /* 0x0000009bb5a37223 */ /* 0x000fe400000100be */
[C---:B------:R-:W-:Y:S02]  /*45b0*/  FMUL.FTZ R155, R15.reuse, R109 ;  /* 0x0000006d0f9b7220 */ /* 0x040fe40000410000 */
[----:B------:R-:W-:Y:S02]  /*45c0*/  FMUL.FTZ R195, R15, R108 ;  /* 0x0000006c0fc37220 */ /* 0x000fe40000410000 */
[C---:B------:R-:W-:Y:S02]  /*45d0*/  FMUL.FTZ R196, R68.reuse, R155 ;  /* 0x0000009b44c47220 */ /* 0x040fe40000410000 */
[----:B------:R-:W-:Y:S02]  /*45e0*/  FFMA.FTZ R162, R181, R154, -R162 ;  /* 0x0000009ab5a27223 */ /* 0x000fe400000108a2 */
[----:B------:R-:W-:-:S02]  /*45f0*/  FMUL.FTZ R195, R68, R195 ;  /* 0x000000c344c37220 */ /* 0x000fc40000410000 */
[----:B------:R-:W-:Y:S02]  /*4600*/  FADD.FTZ R163, R196, R163 ;  /* 0x000000a3c4a37221 */ /* 0x000fe40000010000 */
[----:B------:R-:W-:Y:S02]  /*4610*/  FADD.FTZ R162, R195, R162 ;  /* 0x000000a2c3a27221 */ /* 0x000fe40000010000 */
[C---:B------:R-:W-:Y:S02]  /*4620*/  FMUL.FTZ R154, R184.reuse, R163 ;  /* 0x000000a3b89a7220 */ /* 0x040fe40000410000 */
        /* <DEDUP_REMOVED lines=22> */
[C---:B------:R-:W-:Y:S02]  /*4790*/  FFMA.FTZ R222, R187.reuse, R154, -R155 ;  /* 0x0000009abbde7223 */ /* 0x040fe4000001089b */
[C---:B------:R-:W-:Y:S02]  /*47a0*/  FFMA.FTZ R155, R187.reuse, R163, R162 ;  /* 0x000000a3bb9b7223 */ /* 0x040fe400000100a2 */
[C---:B------:R-:W-:Y:S02]  /*47b0*/  FMUL.FTZ R162, R188.reuse, R152 ;  /* 0x00000098bca27220 */ /* 0x040fe40000410000 */
[-C--:B------:R-:W-:Y:S02]  /*47c0*/  FMUL.FTZ R154, R188, R153.reuse ;  /* 0x00000099bc9a7220 */ /* 0x080fe40000410000 */
[----:B------:R-:W-:-:S02]  /*47d0*/  FFMA.FTZ R153, R187, R153, R162 ;  /* 0x00000099bb997223 */ /* 0x000fc400000100a2 */
[----:B------:R0:W2:Y:S01]  /*47e0*/  @P0 LDS.64 R162, [R0.X8+0x9c68] ;  /* 0x009c680000a20984 */ /* 0x0000a20000008a00 */
[----:B------:R-:W-:Y:S02]  /*47f0*/  FFMA.FTZ R152, R187, R152, -R154 ;  /* 0x00000098bb987223 */ /* 0x000fe4000001089a */
[C---:B------:R-:W-:Y:S02]  /*4800*/  FMUL.FTZ R190, R18.reuse, R115 ;  /* 0x0000007312be7220 */ /* 0x040fe40000410000 */
[----:B------:R-:W-:Y:S02]  /*4810*/  FMUL.FTZ R154, R18, R114 ;  /* 0x00000072129a7220 */ /* 0x000fe40000410000 */
[C---:B------:R-:W-:Y:S02]  /*4820*/  FMUL.FTZ R190, R71.reuse, R190 ;  /* 0x000000be47be7220 */ /* 0x040fe40000410000 */
[----:B------:R-:W-:Y:S02]  /*4830*/  FMUL.FTZ R189, R71, R154 ;  /* 0x0000009a47bd7220 */ /* 0x000fe40000410000 */
[----:B------:R-:W-:-:S02]  /*4840*/  FADD.FTZ R155, R190, R155 ;  /* 0x0000009bbe9b7221 */ /* 0x000fc40000010000 */
[----:B------:R-:W-:Y:S01]  /*4850*/  FADD.FTZ R154, R189, R222 ;  /* 0x000000debd9a7221 */ /* 0x000fe20000010000 */
[----:B------:R-:W-:Y:S05]  /*4860*/  @P0 BRA `(.L_x_7675) ;  /* 0x000000c000000947 */ /* 0x000fea0003800000 */
[----:B01----:R-:W-:Y:S01]  /*4870*/  ULDC UR37, c[0x0][0x174] ;  /* 0x00005d0000257ab9 */ /* 0x003fe20000000800 */
[----:B--2---:R-:W-:Y:S01]  /*4880*/  HFMA2.MMA R163, -RZ, RZ, 0, 0 ;  /* 0x00000000ffa37435 */ /* 0x004fe200000001ff */
        /* <DEDUP_REMOVED lines=10> */
.L_x_7675:
[----:B01----:R-:W-:Y:S05]  /*4930*/  BSYNC B0 ;  /* 0x0000000000007941 */ /* 0x003fea0003800000 */
.L_x_7674:
        /* <DEDUP_REMOVED lines=9> */
[----:B------:R-:W-:Y:S02]  /*49d0*/  FMUL.FTZ R130, R24, R130 ;  /* 0x0000008218827220 */ /* 0x000fe40000410000 */
[C---:B0-----:R-:W-:Y:S02]  /*49e0*/  FMUL.FTZ R155, R21.reuse, R124 ;  /* 0x0000007c159b7220 */ /* 0x041fe40000410000 */
[----:B------:R-:W-:Y:S02]  /*49f0*/  FMUL.FTZ R154, R21, R125 ;  /* 0x0000007d159a7220 */ /* 0x000fe40000410000 */
[C---:B------:R-:W-:Y:S02]  /*4a00*/  FMUL.FTZ R153, R22.reuse, R126 ;  /* 0x0000007e16997220 */ /* 0x040fe40000410000 */
        /* <DEDUP_REMOVED lines=27> */
[----:B0-----:R-:W-:-:S04]  /*4bc0*/  FMUL.FTZ R233, R121, R125 ;  /* 0x0000007d79e97220 */ /* 0x001fc80000410000 */
[CC--:B------:R-:W-:Y:S02]  /*4bd0*/  FFMA.FTZ R232, R120.reuse, R124.reuse, -R233 ;  /* 0x0000007c78e87223 */ /* 0x0c0fe400000108e9 */
[-C--:B------:R-:W-:Y:S02]  /*4be0*/  FMUL.FTZ R120, R120, R125.reuse ;  /* 0x0000007d78787220 */ /* 0x080fe40000410000 */
[CC--:B------:R-:W-:Y:S02]  /*4bf0*/  FMUL.FTZ R233, R123.reuse, R125.reuse ;  /* 0x0000007d7be97220 */ /* 0x0c0fe40000410000 */
[C---:B------:R-:W-:Y:S02]  /*4c00*/  FMUL.FTZ R125, R122.reuse, R125 ;  /* 0x0000007d7a7d7220 */ /* 0x040fe40000410000 */
[-C--:B------:R-:W-:Y:S02]  /*4c10*/  FFMA.FTZ R233, R122, R124.reuse, -R233 ;  /* 0x0000007c7ae97223 */ /* 0x080fe400000108e9 */
[----:B------:R-:W-:-:S02]  /*4c20*/  FFMA.FTZ R122, R123, R124, R125 ;  /* 0x0000007c7b7a7223 */ /* 0x000fc4000001007d */
[----:B------:R-:W-:Y:S02]  /*4c30*/  FADD.FTZ R125, R126, R233 ;  /* 0x000000e97e7d7221 */ /* 0x000fe40000010000 */
[----:B------:R-:W-:Y:S02]  /*4c40*/  FFMA.FTZ R124, R121, R124, R120 ;  /* 0x0000007c797c7223 */ /* 0x000fe40000010078 */
[----:B------:R-:W-:Y:S01]  /*4c50*/  FADD.FTZ R233, R127, R122 ;  /* 0x0000007a7fe97221 */ /* 0x000fe20000010000 */
[----:B------:R-:W-:Y:S05]  /*4c60*/  BRA.DIV ~URZ, `(.L_x_7678) ;  /* 0x000071c27f007947 */ /* 0x000fea000b800000 */
[----:B------:R0:W1:Y:S02]  /*4c70*/  SHFL.UP PT, R123, R232, 0x1, RZ ;  /* 0x04200000e87b7989 */ /* 0x00006400000e00ff */
.L_x_7782:
[----:B------:R-:W-:Y:S05]  /*4c80*/  BRA.DIV ~URZ, `(.L_x_7679) ;  /* 0x000072227f007947 */ /* 0x000fea000b800000 */
[----:B------:R-:W3:Y:S01]  /*4c90*/  SHFL.UP PT, R245, R233, 0x1, RZ ;  /* 0x04200000e9f57989 */ /* 0x000ee200000e00ff */
[----:B------:R-:W-:-:S03]  /*4ca0*/  ISETP.GE.AND P0, PT, R2, 0x1, PT ;  /* 0x000000010200780c */ /* 0x000fc60003f06270 */
[----:B------:R-:W4:Y:S04]  /*4cb0*/  SHFL.UP PT, R127, R125, 0x1, RZ ;  /* 0x042000007d7f7989 */ /* 0x000f2800000e00ff */
[----:B------:R-:W0:Y:S01]  /*4cc0*/  SHFL.UP PT, R121, R124, 0x1, RZ ;  /* 0x042000007c797989 */ /* 0x000e2200000e00ff */
[C---:B---3--:R-:W-:Y:S02]  /*4cd0*/  FMUL.FTZ R120, R124.reuse, R245 ;  /* 0x000000f57c787220 */ /* 0x048fe40000410000 */
[-C--:B----4-:R-:W-:Y:S02]  /*4ce0*/  FMUL.FTZ R122, R124, R127.reuse ;  /* 0x0000007f7c7a7220 */ /* 0x090fe40000410000 */
[C---:B------:R-:W-:Y:S02]  /*4cf0*/  FFMA.FTZ R120, R232.reuse, R127, -R120 ;  /* 0x0000007fe8787223 */ /* 0x040fe40000010878 */
[----:B------:R-:W-:-:S02]  /*4d00*/  FFMA.FTZ R122, R232, R245, R122 ;  /* 0x000000f5e87a7223 */ /* 0x000fc4000001007a */
[----:B------:R-:W-:Y:S02]  /*4d10*/  @P0 FADD.FTZ R125, R125, R120 ;  /* 0x000000787d7d0221 */ /* 0x000fe40000010000 */
[----:B-1----:R-:W-:Y:S02]  /*4d20*/  FMUL.FTZ R127, R124, R123 ;  /* 0x0000007b7c7f7220 */ /* 0x002fe40000410000 */
[----:B------:R-:W-:Y:S01]  /*4d30*/  @P0 FADD.FTZ R233, R233, R122 ;  /* 0x0000007ae9e90221 */ /* 0x000fe20000010000 */
[----:B------:R-:W1:Y:S01]  /*4d40*/  SHFL.UP PT, R245, R125, 0x2, RZ ;  /* 0x044000007df57989 */ /* 0x000e6200000e00ff */
[-C--:B0-----:R-:W-:Y:S02]  /*4d50*/  FFMA.FTZ R127, R232, R121.reuse, R127 ;  /* 0x00000079e87f7223 */ /* 0x081fe4000001007f */
[C---:B------:R-:W-:Y:S01]  /*4d60*/  FMUL.FTZ R121, R124.reuse, R121 ;  /* 0x000000797c797220 */ /* 0x040fe20000410000 */
[----:B------:R-:W0:Y:S02]  /*4d70*/  SHFL.UP PT, R247, R233, 0x2, RZ ;  /* 0x04400000e9f77989 */ /* 0x000e2400000e00ff */
[----:B------:R-:W-:Y:S01]  /*4d80*/  FSEL R124, R124, R127, !P0 ;  /* 0x0000007f7c7c7208 */ /* 0x000fe20004000000 */
[----:B------:R-:W-:Y:S01]  /*4d90*/  @P0 FFMA.FTZ R232, R232, R123, -R121 ;  /* 0x0000007be8e80223 */ /* 0x000fe20000010879 */
[----:B------:R-:W-:-:S03]  /*4da0*/  ISETP.GE.AND P0, PT, R2, 0x2, PT ;  /* 0x000000020200780c */ /* 0x000fc60003f06270 */
[----:B------:R-:W3:Y:S04]  /*4db0*/  SHFL.UP PT, R121, R124, 0x2, RZ ;  /* 0x044000007c797989 */ /* 0x000ee800000e00ff */
[----:B------:R-:W4:Y:S01]  /*4dc0*/  SHFL.UP PT, R123, R232, 0x2, RZ ;  /* 0x04400000e87b7989 */ /* 0x000f2200000e00ff */
[C---:B-1----:R-:W-:Y:S02]  /*4dd0*/  FMUL.FTZ R122, R124.reuse, R245 ;  /* 0x000000f57c7a7220 */ /* 0x042fe40000410000 */
[-C--:B0-----:R-:W-:Y:S02]  /*4de0*/  FMUL.FTZ R120, R124, R247.reuse ;  /* 0x000000f77c787220 */ /* 0x081fe40000410000 */
[C---:B------:R-:W-:Y:S02]  /*4df0*/  FFMA.FTZ R122, R232.reuse, R247, R122 ;  /* 0x000000f7e87a7223 */ /* 0x040fe4000001007a */
[----:B------:R-:W-:-:S02]  /*4e00*/  FFMA.FTZ R120, R232, R245, -R120 ;  /* 0x000000f5e8787223 */ /* 0x000fc40000010878 */
[----:B------:R-:W-:Y:S02]  /*4e10*/  @P0 FADD.FTZ R233, R233, R122 ;  /* 0x0000007ae9e90221 */ /* 0x000fe40000010000 */
[----:B------:R-:W-:Y:S02]  /*4e20*/  @P0 FADD.FTZ R125, R125, R120 ;  /* 0x000000787d7d0221 */ /* 0x000fe40000010000 */
[C---:B---3--:R-:W-:Y:S01]  /*4e30*/  FMUL.FTZ R120, R124.reuse, R121 ;  /* 0x000000797c787220 */ /* 0x048fe20000410000 */
[----:B------:R-:W0:Y:S01]  /*4e40*/  SHFL.UP PT, R245, R233, 0x4, RZ ;  /* 0x04800000e9f57989 */ /* 0x000e2200000e00ff */
[----:B----4-:R-:W-:-:S03]  /*4e50*/  FMUL.FTZ R122, R124, R123 ;  /* 0x0000007b7c7a7220 */ /* 0x010fc60000410000 */
[----:B------:R-:W1:Y:S01]  /*4e60*/  SHFL.UP PT, R127, R125, 0x4, RZ ;  /* 0x048000007d7f7989 */ /* 0x000e6200000e00ff */
[C---:B------:R-:W-:Y:S02]  /*4e70*/  FFMA.FTZ R121, R232.reuse, R121, R122 ;  /* 0x00000079e8797223 */ /* 0x040fe4000001007a */
[----:B------:R-:W-:-:S03]  /*4e80*/  @P0 FFMA.FTZ R232, R232, R123, -R120 ;  /* 0x0000007be8e80223 */ /* 0x000fc60000010878 */
[----:B------:R-:W-:Y:S02]  /*4e90*/  FSEL R124, R124, R121, !P0 ;  /* 0x000000797c7c7208 */ /* 0x000fe40004000000 */
[----:B------:R-:W3:Y:S01]  /*4ea0*/  SHFL.UP PT, R121, R232, 0x4, RZ ;  /* 0x04800000e8797989 */ /* 0x000ee200000e00ff */
[----:B------:R-:W-:-:S03]  /*4eb0*/  ISETP.GE.AND P0, PT, R2, 0x4, PT ;  /* 0x000000040200780c */ /* 0x000fc60003f06270 */
[----:B------:R-:W4:Y:S01]  /*4ec0*/  SHFL.UP PT, R123, R124, 0x4, RZ ;  /* 0x048000007c7b7989 */ /* 0x000f2200000e00ff */
[----:B0-----:R-:W-:-:S04]  /*4ed0*/  FMUL.FTZ R120, R124, R245 ;  /* 0x000000f57c787220 */ /* 0x001fc80000410000 */
[-C--:B-1----:R-:W-:Y:S02]  /*4ee0*/  FFMA.FTZ R120, R232, R127.reuse, -R120 ;  /* 0x0000007fe8787223 */ /* 0x082fe40000010878 */
        /* <DEDUP_REMOVED lines=10> */
[----:B------:R-:W1:Y:S01]  /*4f90*/  SHFL.UP PT, R127, R125, 0x8, RZ ;  /* 0x050000007d7f7989 */ /* 0x000e6200000e00ff */
[----:B------:R-:W-:-:S03]  /*4fa0*/  ISETP.GE.AND P0, PT, R2, 0x8, PT ;  /* 0x000000080200780c */ /* 0x000fc60003f06270 */
[----:B------:R-:W3:Y:S04]  /*4fb0*/  SHFL.UP PT, R123, R232, 0x8, RZ ;  /* 0x05000000e87b7989 */ /* 0x000ee800000e00ff */
[----:B------:R-:W4:Y:S01]  /*4fc0*/  SHFL.UP PT, R121, R124, 0x8, RZ ;  /* 0x050000007c797989 */ /* 0x000f2200000e00ff */
[C---:B0-----:R-:W-:Y:S02]  /*4fd0*/  FMUL.FTZ R120, R124.reuse, R245 ;  /* 0x000000f57c787220 */ /* 0x041fe40000410000 */
[-C--:B-1----:R-:W-:Y:S02]  /*4fe0*/  FMUL.FTZ R122, R124, R127.reuse ;  /* 0x0000007f7c7a7220 */ /* 0x082fe40000410000 */
[C---:B------:R-:W-:Y:S02]  /*4ff0*/  FFMA.FTZ R126, R232.reuse, R127, -R120 ;  /* 0x0000007fe87e7223 */ /* 0x040fe40000010878 */
[----:B------:R-:W-:-:S02]  /*5000*/  FFMA.FTZ R234, R232, R245, R122 ;  /* 0x000000f5e8ea7223 */ /* 0x000fc4000001007a */
[C---:B---3--:R-:W-:Y:S02]  /*5010*/  FMUL.FTZ R122, R124.reuse, R123 ;  /* 0x0000007b7c7a7220 */ /* 0x048fe40000410000 */
[-C--:B----4-:R-:W-:Y:S02]  /*5020*/  FMUL.FTZ R120, R124, R121.reuse ;  /* 0x000000797c787220 */ /* 0x090fe40000410000 */
[C---:B------:R-:W-:Y:S02]  /*5030*/  FFMA.FTZ R121, R232.reuse, R121, R122 ;  /* 0x00000079e8797223 */ /* 0x040fe4000001007a */
[----:B------:R-:W-:Y:S02]  /*5040*/  @P0 FFMA.FTZ R232, R232, R123, -R120 ;  /* 0x0000007be8e80223 */ /* 0x000fe40000010878 */
[----:B------:R-:W-:Y:S01]  /*5050*/  @P0 FADD.FTZ R125, R125, R126 ;  /* 0x0000007e7d7d0221 */ /* 0x000fe20000010000 */
[----:B------:R-:W-:Y:S01]  /*5060*/  FSEL R124, R124, R121, !P0 ;  /* 0x000000797c7c7208 */ /* 0x000fe20004000000 */
[----:B------:R-:W-:Y:S01]  /*5070*/  @P0 FADD.FTZ R233, R233, R234 ;  /* 0x000000eae9e90221 */ /* 0x000fe20000010000 */
[----:B------:R0:W1:Y:S02]  /*5080*/  SHFL.UP PT, R123, R232, 0x10, RZ ;  /* 0x06000000e87b7989 */ /* 0x00006400000e00ff */
[----:B------:R-:W-:-:S02]  /*5090*/  MOV R234, R125 ;  /* 0x0000007d00ea7202 */ /* 0x000fc40000000f00 */
[----:B------:R0:W3:Y:S04]  /*50a0*/  SHFL.UP PT, R127, R125, 0x10, RZ ;  /* 0x060000007d7f7989 */ /* 0x0000e800000e00ff */
[----:B------:R0:W4:Y:S04]  /*50b0*/  SHFL.UP PT, R122, R233, 0x10, RZ ;  /* 0x06000000e97a7989 */ /* 0x00012800000e00ff */
[----:B------:R0:W2:Y:S02]  /*50c0*/  SHFL.UP PT, R126, R124, 0x10, RZ ;  /* 0x060000007c7e7989 */ /* 0x0000a400000e00ff */
.L_x_7783:
[----:B0-----:R-:W-:Y:S01]  /*50d0*/  MOV R125, R232 ;  /* 0x000000e8007d7202 */ /* 0x001fe20000000f00 */
[-C--:B----4-:R-:W-:Y:S01]  /*50e0*/  FMUL.FTZ R120, R122, R124.reuse ;  /* 0x0000007c7a787220 */ /* 0x090fe20000410000 */
[----:B------:R-:W-:Y:S01]  /*50f0*/  ISETP.GE.AND P0, PT, R2, 0x10, PT ;  /* 0x000000100200780c */ /* 0x000fe20003f06270 */
[----:B-1----:R-:W-:Y:S01]  /*5100*/  FMUL.FTZ R121, R123, R124 ;  /* 0x0000007c7b797220 */ /* 0x002fe20000410000 */
[----:B------:R-:W-:Y:S01]  /*5110*/  MOV R232, R233 ;  /* 0x000000e900e87202 */ /* 0x000fe20000000f00 */
[----:B---3--:R-:W-:-:S02]  /*5120*/  FFMA.FTZ R120, R127, R125, -R120 ;  /* 0x0000007d7f787223 */ /* 0x008fc40000010878 */
[----:B------:R-:W-:Y:S02]  /*5130*/  FMUL.FTZ R127, R127, R124 ;  /* 0x0000007c7f7f7220 */ /* 0x000fe40000410000 */
[-C--:B--2---:R-:W-:Y:S02]  /*5140*/  FFMA.FTZ R121, R126, R125.reuse, R121 ;  /* 0x0000007d7e797223 */ /* 0x084fe40000010079 */
        /* <DEDUP_REMOVED lines=11> */
[----:B-----5:R-:W-:Y:S05]  /*5200*/  CALL.REL.NOINC `($__internal_184_$__cuda_sm70_shflsync_idx_p) ;  /* 0x0000893000007944 */ /* 0x020fea0003c00000 */
.L_x_7680:
[----:B------:R-:W-:Y:S05]  /*5210*/  BRA.CONV ~URZ, `(.L_x_7681) ;  /* 0x000000437f007947 */ /* 0x000fea000b800000 */
[----:B-1----:R-:W-:Y:S01]  /*5220*/  HFMA2.MMA R122, -RZ, RZ, 0, 1.847743988037109375e-06 ;  /* 0x0000001fff7a7435 */ /* 0x002fe200000001ff */
[----:B------:R-:W-:Y:S02]  /*5230*/  MOV R120, R124 ;  /* 0x0000007c00787202 */ /* 0x000fe40000000f00 */
[----:B------:R-:W-:-:S03]  /*5240*/  MOV R121, 0x5260 ;  /* 0x0000526000797802 */ /* 0x000fc60000000f00 */
[----:B0-2--5:R-:W-:Y:S05]  /*5250*/  CALL.REL.NOINC `($__internal_184_$__cuda_sm70_shflsync_idx_p) ;  /* 0x000088e000007944 */ /* 0x025fea0003c00000 */
.L_x_7681:
[----:B------:R-:W-:Y:S05]  /*5260*/  BRA.CONV ~URZ, `(.L_x_7682) ;  /* 0x000000437f007947 */ /* 0x000fea000b800000 */
[----:B-1----:R-:W-:Y:S01]  /*5270*/  HFMA2.MMA R122, -RZ, RZ, 0, 1.847743988037109375e-06 ;  /* 0x0000001fff7a7435 */ /* 0x002fe200000001ff */
[----:B------:R-:W-:Y:S02]  /*5280*/  MOV R120, R127 ;  /* 0x0000007f00787202 */ /* 0x000fe40000000f00 */
[----:B------:R-:W-:-:S03]  /*5290*/  MOV R121, 0x52b0 ;  /* 0x000052b000797802 */ /* 0x000fc60000000f00 */
[----:B0-2--5:R-:W-:Y:S05]  /*52a0*/  CALL.REL.NOINC `($__internal_184_$__cuda_sm70_shflsync_idx_p) ;  /* 0x0000889000007944 */ /* 0x025fea0003c00000 */
.L_x_7682:
[----:B------:R-:W-:Y:S05]  /*52b0*/  BRA.CONV ~URZ, `(.L_x_7683) ;  /* 0x000000437f007947 */ /* 0x000fea000b800000 */
[----:B-1----:R-:W-:Y:S01]  /*52c0*/  HFMA2.MMA R122, -RZ, RZ, 0, 1.847743988037109375e-06 ;  /* 0x0000001fff7a7435 */ /* 0x002fe200000001ff */
[----:B------:R-:W-:-:S02]  /*52d0*/  MOV R120, R232 ;  /* 0x000000e800787202 */ /* 0x000fc40000000f00 */
[----:B------:R-:W-:-:S03]  /*52e0*/  MOV R121, 0x5300 ;  /* 0x0000530000797802 */ /* 0x000fc60000000f00 */
[----:B0-2--5:R-:W-:Y:S05]  /*52f0*/  CALL.REL.NOINC `($__internal_184_$__cuda_sm70_shflsync_idx_p) ;  /* 0x0000884000007944 */ /* 0x025fea0003c00000 */
.L_x_7683:
        /* <DEDUP_REMOVED lines=9> */
.L_x_7784:
[----:B--234-:R-:W2:Y:S01]  /*5390*/  LDS.128 R116, [R244+0x8450] ;  /* 0x00845000f4747984 */ /* 0x01cea20000000c00 */
[----:B-1----:R-:W-:Y:S01]  /*53a0*/  MOV R122, R234 ;  /* 0x000000ea007a7202 */ /* 0x002fe20000000f00 */
[----:B0-----:R-:W-:-:S04]  /*53b0*/  FMUL.FTZ R120, R123, R124 ;  /* 0x0000007c7b787220 */ /* 0x001fc80000410000 */
[C---:B------:R-:W-:Y:S02]  /*53c0*/  FMUL.FTZ R234, R122.reuse, R124 ;  /* 0x0000007c7aea7220 */ /* 0x040fe40000410000 */
[-C--:B------:R-:W-:Y:S02]  /*53d0*/  FFMA.FTZ R120, R122, R125.reuse, -R120 ;  /* 0x0000007d7a787223 */ /* 0x080fe40000010878 */
[----:B------:R-:W-:Y:S02]  /*53e0*/  FFMA.FTZ R121, R123, R125, R234 ;  /* 0x0000007d7b797223 */ /* 0x000fe400000100ea */
        /* <DEDUP_REMOVED lines=20> */
.L_x_7677:
[----:B------:R-:W-:Y:S05]  /*5530*/  BSYNC B0 ;  /* 0x0000000000007941 */ /* 0x000fea0003800000 */
.L_x_7676:
[----:B------:R-:W-:Y:S01]  /*5540*/  WARPSYNC 0xffffffff ;  /* 0xffffffff00007948 */ /* 0x000fe20003800000 */
[----:B------:R-:W-:Y:S02]  /*5550*/  LOP3.LUT P0, RZ, R0, 0x1f, RZ, 0xc0, !PT ;  /* 0x0000001f00ff7812 */ /* 0x000fe4000780c0ff */
[CC--:B0-2--5:R-:W-:Y:S01]  /*5560*/  FMUL.FTZ R118, R188.reuse, -R162.reuse ;  /* 0x800000a2bc767220 */ /* 0x0e5fe20000410000 */
        /* <DEDUP_REMOVED lines=9> */
[-C--:B------:R-:W-:Y:S02]  /*5600*/  FMUL.FTZ R117, R187, R151.reuse ;  /* 0x00000097bb757220 */ /* 0x080fe40000410000 */
[C---:B------:R-:W-:Y:S02]  /*5610*/  FMUL.FTZ R116, R188.reuse, R151 ;  /* 0x00000097bc747220 */ /* 0x040fe40000410000 */
[----:B------:R-:W-:Y:S02]  /*5620*/  FFMA.FTZ R120, R185, R118, R120 ;  /* 0x00000076b9787223 */ /* 0x000fe40000010078 */
        /* <DEDUP_REMOVED lines=131> */
[C---:B0-----:R-:W-:Y:S02]  /*5e60*/  FMUL.FTZ R126, R173.reuse, R124 ;  /* 0x0000007cad7e7220 */ /* 0x041fe40000410000 */
[C---:B------:R-:W-:Y:S02]  /*5e70*/  FMUL.FTZ R116, R156.reuse, -R118 ;  /* 0x800000769c747220 */ /* 0x040fe40000410000 */
[----:B------:R-:W-:Y:S02]  /*5e80*/  FMUL.FTZ R119, R156, -R117 ;  /* 0x800000759c777220 */ /* 0x000fe40000410000 */
[----:B------:R-:W-:-:S02]  /*5e90*/  FMUL.FTZ R173, R173, R125 ;  /* 0x0000007dadad7220 */ /* 0x000fc40000410000 */
[C---:B------:R-:W-:Y:S02]  /*5ea0*/  FFMA.FTZ R126, R172.reuse, R125, R126 ;  /* 0x0000007dac7e7223 */ /* 0x040fe4000001007e */
[C---:B------:R-:W-:Y:S01]  /*5eb0*/  FFMA.FTZ R117, R35.reuse, R117, -R116 ;  /* 0x0000007523757223 */ /* 0x040fe20000010874 */
[----:B------:R-:W-:Y:S01]  /*5ec0*/  MOV R116, UR26 ;  /* 0x0000001a00747c02 */ /* 0x000fe20008000f00 */
[----:B------:R-:W-:Y:S02]  /*5ed0*/  FFMA.FTZ R122, R35, R118, R119 ;  /* 0x00000076237a7223 */ /* 0x000fe40000010077 */
[----:B------:R-:W-:Y:S01]  /*5ee0*/  FFMA.FTZ R173, R172, R124, -R173 ;  /* 0x0000007cacad7223 */ /* 0x000fe200000108ad */
[----:B------:R-:W-:Y:S01]  /*5ef0*/  ISETP.GE.OR P0, PT, R116, c[0x0][0x174], P0 ;  /* 0x00005d0074007a0c */ /* 0x000fe20000706670 */
[----:B------:R-:W-:Y:S02]  /*5f00*/  FADD.FTZ R213, R213, R126 ;  /* 0x0000007ed5d57221 */ /* 0x000fe40000010000 */
[----:B------:R-:W-:-:S02]  /*5f10*/  FADD.FTZ R123, -R223, R122 ;  /* 0x0000007adf7b7221 */ /* 0x000fc40000010100 */
[C---:B------:R-:W-:Y:S02]  /*5f20*/  FMUL.FTZ R118, R156.reuse, -R120 ;  /* 0x800000789c767220 */ /* 0x040fe40000410000 */
[----:B------:R-:W-:Y:S02]  /*5f30*/  FMUL.FTZ R116, R156, -R121 ;  /* 0x800000799c747220 */ /* 0x000fe40000410000 */
[----:B------:R-:W-:Y:S01]  /*5f40*/  FADD.FTZ R122, R224, R117 ;  /* 0x00000075e07a7221 */ /* 0x000fe20000010000 */
[----:B------:R-:W-:Y:S01]  /*5f50*/  HFMA2.MMA R117, -RZ, RZ, 0, 0 ;  /* 0x00000000ff757435 */ /* 0x000fe200000001ff */
[----:B------:R-:W-:Y:S02]  /*5f60*/  FADD.FTZ R214, R214, R173 ;  /* 0x000000add6d67221 */ /* 0x000fe40000010000 */
[----:B------:R-:W-:Y:S02]  /*5f70*/  FMUL.FTZ R124, R156, R213 ;  /* 0x000000d59c7c7220 */ /* 0x000fe40000410000 */
[----:B------:R-:W-:-:S02]  /*5f80*/  FFMA.FTZ R121, R35, R121, R118 ;  /* 0x0000007923797223 */ /* 0x000fc40000010076 */
[C---:B------:R-:W-:Y:S01]  /*5f90*/  FFMA.FTZ R120, R35.reuse, R120, -R116 ;  /* 0x0000007823787223 */ /* 0x040fe20000010874 */
[----:B------:R-:W-:Y:S01]  /*5fa0*/  MOV R116, 0x3f800000 ;  /* 0x3f80000000747802 */ /* 0x000fe20000000f00 */
[CC--:B------:R-:W-:Y:S01]  /*5fb0*/  FFMA.FTZ R125, R35.reuse, R214.reuse, -R124 ;  /* 0x000000d6237d7223 */ /* 0x0c0fe2000001087c */
[----:B------:R-:W-:Y:S01]  /*5fc0*/  CS2R R118, SRZ ;  /* 0x0000000000767805 */ /* 0x000fe2000001ff00 */
[----:B------:R-:W-:Y:S02]  /*5fd0*/  FMUL.FTZ R124, R156, R214 ;  /* 0x000000d69c7c7220 */ /* 0x000fe40000410000 */
[----:B------:R-:W-:Y:S02]  /*5fe0*/  FADD.FTZ R220, R220, R125 ;  /* 0x0000007ddcdc7221 */ /* 0x000fe40000010000 */
[----:B------:R-:W-:Y:S01]  /*5ff0*/  FFMA.FTZ R124, R35, R213, R124 ;  /* 0x000000d5237c7223 */ /* 0x000fe2000001007c */
[----:B------:R-:W0:Y:S01]  /*6000*/  @!P0 LDS.128 R116, [UR48+0x9e60] ;  /* 0x009e6030ff748984 */ /* 0x000e220008000c00 */
[----:B------:R-:W-:-:S02]  /*6010*/  ISETP.GT.U32.AND P0, PT, R0, 0x1f, PT ;  /* 0x0000001f0000780c */ /* 0x000fc40003f04070 */
[----:B------:R-:W-:Y:S01]  /*6020*/  FADD.FTZ R219, R219, R124 ;  /* 0x0000007cdbdb7221 */ /* 0x000fe20000010000 */
[----:B------:R1:W-:Y:S02]  /*6030*/  STS.128 [R0.X16+0x8860], R120 ;  /* 0x0088607800007388 */ /* 0x0003e4000000cc00 */
[----:B-1----:R-:W-:-:S04]  /*6040*/  FMUL.FTZ R120, R158, R220 ;  /* 0x000000dc9e787220 */ /* 0x002fc80000410000 */
        /* <DEDUP_REMOVED lines=12> */
[CC--:B------:R-:W-:Y:S02]  /*6110*/  FFMA.FTZ R121, R161.reuse, R215.reuse, R120 ;  /* 0x000000d7a1797223 */ /* 0x0c0fe40000010078 */
[----:B------:R-:W-:Y:S02]  /*6120*/  FMUL.FTZ R120, R164, R215 ;  /* 0x000000d7a4787220 */ /* 0x000fe40000410000 */
[----:B------:R-:W-:Y:S02]  /*6130*/  FADD.FTZ R212, R212, R121 ;  /* 0x00000079d4d47221 */ /* 0x000fe40000010000 */
[----:B------:R-:W-:-:S04]  /*6140*/  FFMA.FTZ R120, R161, R216, -R120 ;  /* 0x000000d8a1787223 */ /* 0x000fc80000010878 */
[----:B------:R-:W-:Y:S02]  /*6150*/  FADD.FTZ R211, R211, R120 ;  /* 0x00000078d3d37221 */ /* 0x000fe40000010000 */
[----:B------:R-:W-:-:S04]  /*6160*/  FMUL.FTZ R120, R166, R212 ;  /* 0x000000d4a6787220 */ /* 0x000fc80000410000 */
[----:B------:R-:W-:-:S04]  /*6170*/  FFMA.FTZ R120, R165, R211, -R120 ;  /* 0x000000d3a5787223 */ /* 0x000fc80000010878 */
[----:B------:R-:W-:Y:S02]  /*6180*/  FADD.FTZ R209, R209, R120 ;  /* 0x00000078d1d17221 */ /* 0x000fe40000010000 */
[----:B------:R-:W-:-:S04]  /*6190*/  FMUL.FTZ R120, R166, R211 ;  /* 0x000000d3a6787220 */ /* 0x000fc80000410000 */
[----:B------:R-:W-:Y:S02]  /*61a0*/  FFMA.FTZ R121, R165, R212, R120 ;  /* 0x000000d4a5797223 */ /* 0x000fe40000010078 */
[----:B------:R-:W-:Y:S02]  /*61b0*/  FMUL.FTZ R120, R168, R209 ;  /* 0x000000d1a8787220 */ /* 0x000fe40000410000 */
[----:B------:R-:W-:-:S04]  /*61c0*/  FADD.FTZ R210, R210, R121 ;  /* 0x00000079d2d27221 */ /* 0x000fc80000010000 */
        /* <DEDUP_REMOVED lines=61> */
[----:B0-----:R-:W-:-:S05]  /*65a0*/  SHF.L.U32 R252, R0, 0x5, RZ ;  /* 0x0000000500fc7819 */ /* 0x001fca00000006ff */
        /* <DEDUP_REMOVED lines=18> */
.L_x_7785:
[----:B------:R-:W-:Y:S05]  /*66d0*/  BRA.DIV ~URZ, `(.L_x_7688) ;  /* 0x000066f27f007947 */ /* 0x000fea000b800000 */
[----:B------:R-:W2:Y:S04]  /*66e0*/  SHFL.DOWN PT, R125, R125, 0x1, 0x1f ;  /* 0x08201f007d7d7f89 */ /* 0x000ea800000e0000 */
[----:B------:R3:W4:Y:S04]  /*66f0*/  SHFL.DOWN PT, R172, R124, 0x1, 0x1f ;  /* 0x08201f007cac7f89 */ /* 0x00072800000e0000 */
[----:B------:R3:W0:Y:S02]  /*6700*/  SHFL.DOWN PT, R122, R123, 0x1, 0x1f ;  /* 0x08201f007b7a7f89 */ /* 0x00062400000e0000 */
.L_x_7786:
[----:B------:R-:W-:Y:S01]  /*6710*/  BSSY B1, `(.L_x_7689) ;  /* 0x000000d000017945 */ /* 0x000fe20003800000 */
[----:B------:R-:W-:Y:S05]  /*6720*/  @!P0 BRA `(.L_x_7690) ;  /* 0x000000b000008947 */ /* 0x000fea0003800000 */
[C---:B0-----:R-:W-:Y:S02]  /*6730*/  FMUL.FTZ R120, R232.reuse, R122 ;  /* 0x0000007ae8787220 */ /* 0x041fe40000410000 */
[----:B----4-:R-:W-:-:S02]  /*6740*/  FMUL.FTZ R173, R232, R172 ;  /* 0x000000ace8ad7220 */ /* 0x010fc40000410000 */
[C---:B------:R-:W-:Y:S02]  /*6750*/  FFMA.FTZ R121, R127.reuse, R172, -R120 ;  /* 0x000000ac7f797223 */ /* 0x040fe40000010878 */
[CC--:B--2---:R-:W-:Y:S02]  /*6760*/  FMUL.FTZ R120, R232.reuse, R125.reuse ;  /* 0x0000007de8787220 */ /* 0x0c4fe40000410000 */
[-C--:B-1----:R-:W-:Y:S02]  /*6770*/  FMUL.FTZ R232, R232, R126.reuse ;  /* 0x0000007ee8e87220 */ /* 0x082fe40000410000 */
[C---:B------:R-:W-:Y:S02]  /*6780*/  FFMA.FTZ R120, R127.reuse, R126, -R120 ;  /* 0x0000007e7f787223 */ /* 0x040fe40000010878 */
[C---:B------:R-:W-:Y:S02]  /*6790*/  FFMA.FTZ R122, R127.reuse, R122, R173 ;  /* 0x0000007a7f7a7223 */ /* 0x040fe400000100ad */
[----:B------:R-:W-:Y:S01]  /*67a0*/  FFMA.FTZ R232, R127, R125, R232 ;  /* 0x0000007d7fe87223 */ /* 0x000fe200000100e8 */
[----:B------:R-:W-:Y:S01]  /*67b0*/  MOV R127, R120 ;  /* 0x00000078007f7202 */ /* 0x000fe20000000f00 */
[----:B---3--:R-:W-:-:S02]  /*67c0*/  FADD.FTZ R124, R124, R121 ;  /* 0x000000797c7c7221 */ /* 0x008fc40000010000 */
[----:B------:R-:W-:Y:S02]  /*67d0*/  FADD.FTZ R123, R123, R122 ;  /* 0x0000007a7b7b7221 */ /* 0x000fe40000010000 */
.L_x_7690:
[----:B------:R-:W-:Y:S05]  /*67e0*/  BSYNC B1 ;  /* 0x0000000000017941 */ /* 0x000fea0003800000 */
.L_x_7689:
[----:B------:R-:W-:-:S04]  /*67f0*/  LOP3.LUT R120, R0, 0x1f, RZ, 0xc0, !PT ;  /* 0x0000001f00787812 */ /* 0x000fc800078ec0ff */
[----:B------:R-:W-:Y:S01]  /*6800*/  ISETP.GT.U32.AND P0, PT, R120, 0x1d, PT ;  /* 0x0000001d7800780c */ /* 0x000fe20003f04070 */
[----:B------:R-:W-:Y:S05]  /*6810*/  BRA.DIV ~URZ, `(.L_x_7691) ;  /* 0x000067027f007947 */ /* 0x000fea000b800000 */
[----:B--2---:R2:W3:Y:S04]  /*6820*/  SHFL.DOWN PT, R125, R127, 0x2, 0x1f ;  /* 0x08401f007f7d7f89 */ /* 0x0044e800000e0000 */
[----:B-1----:R2:W1:Y:S04]  /*6830*/  SHFL.DOWN PT, R126, R232, 0x2, 0x1f ;  /* 0x08401f00e87e7f89 */ /* 0x00246800000e0000 */
[----:B----4-:R2:W4:Y:S04]  /*6840*/  SHFL.DOWN PT, R172, R124, 0x2, 0x1f ;  /* 0x08401f007cac7f89 */ /* 0x01052800000e0000 */
[----:B0-----:R2:W0:Y:S02]  /*6850*/  SHFL.DOWN PT, R122, R123, 0x2, 0x1f ;  /* 0x08401f007b7a7f89 */ /* 0x00142400000e0000 */
.L_x_7787:
        /* <DEDUP_REMOVED lines=13> */
.L_x_7693:
[----:B------:R-:W-:Y:S05]  /*6930*/  BSYNC B1 ;  /* 0x0000000000017941 */ /* 0x000fea0003800000 */
.L_x_7692:
[----:B------:R-:W-:-:S04]  /*6940*/  LOP3.LUT R120, R0, 0x1f, RZ, 0xc0, !PT ;  /* 0x0000001f00787812 */ /* 0x000fc800078ec0ff */
[----:B------:R-:W-:Y:S01]  /*6950*/  ISETP.GT.U32.AND P0, PT, R120, 0x1b, PT ;  /* 0x0000001b7800780c */ /* 0x000fe20003f04070 */
[----:B------:R-:W-:Y:S10]  /*6960*/  BRA.DIV ~URZ, `(.L_x_7694) ;  /* 0x000067727f007947 */ /* 0x000ff4000b800000 */
[----:B---3--:R3:W2:Y:S02]  /*6970*/  SHFL.DOWN PT, R125, R127, 0x4, 0x1f ;  /* 0x08801f007f7d7f89 */ /* 0x0086a400000e0000 */
.L_x_7788:
[----:B------:R-:W-:Y:S05]  /*6980*/  BRA.DIV ~URZ, `(.L_x_7695) ;  /* 0x000067d27f007947 */ /* 0x000fea000b800000 */
[----:B-1----:R1:W3:Y:S04]  /*6990*/  SHFL.DOWN PT, R126, R232, 0x4, 0x1f ;  /* 0x08801f00e87e7f89 */ /* 0x0022e800000e0000 */
[----:B----4-:R1:W4:Y:S04]  /*69a0*/  SHFL.DOWN PT, R172, R124, 0x4, 0x1f ;  /* 0x08801f007cac7f89 */ /* 0x01032800000e0000 */
[----:B0-----:R1:W0:Y:S02]  /*69b0*/  SHFL.DOWN PT, R122, R123, 0x4, 0x1f ;  /* 0x08801f007b7a7f89 */ /* 0x00122400000e0000 */
.L_x_7789:
        /* <DEDUP_REMOVED lines=13> */
.L_x_7697:
[----:B------:R-:W-:Y:S05]  /*6a90*/  BSYNC B1 ;  /* 0x0000000000017941 */ /* 0x000fea0003800000 */
.L_x_7696:
[----:B------:R-:W-:-:S04]  /*6aa0*/  LOP3.LUT R120, R0, 0x1f, RZ, 0xc0, !PT ;  /* 0x0000001f00787812 */ /* 0x000fc800078ec0ff */
[----:B------:R-:W-:Y:S01]  /*6ab0*/  ISETP.GT.U32.AND P0, PT, R120, 0x17, PT ;  /* 0x000000177800780c */ /* 0x000fe20003f04070 */
[----:B------:R-:W-:Y:S05]  /*6ac0*/  BRA.DIV ~URZ, `(.L_x_7698) ;  /* 0x000067e27f007947 */ /* 0x000fea000b800000 */
[----:B--2---:R2:W1:Y:S04]  /*6ad0*/  SHFL.DOWN PT, R125, R127, 0x8, 0x1f ;  /* 0x09001f007f7d7f89 */ /* 0x00446800000e0000 */
[----:B---3--:R2:W3:Y:S04]  /*6ae0*/  SHFL.DOWN PT, R126, R232, 0x8, 0x1f ;  /* 0x09001f00e87e7f89 */ /* 0x0084e800000e0000 */
[----:B----4-:R2:W4:Y:S04]  /*6af0*/  SHFL.DOWN PT, R172, R124, 0x8, 0x1f ;  /* 0x09001f007cac7f89 */ /* 0x01052800000e0000 */
[----:B0-----:R2:W0:Y:S02]  /*6b00*/  SHFL.DOWN PT, R122, R123, 0x8, 0x1f ;  /* 0x09001f007b7a7f89 */ /* 0x00142400000e0000 */
.L_x_7790:
        /* <DEDUP_REMOVED lines=13> */
.L_x_7700:
[----:B------:R-:W-:Y:S05]  /*6be0*/  BSYNC B1 ;  /* 0x0000000000017941 */ /* 0x000fea0003800000 */
.L_x_7699:
[----:B------:R-:W-:-:S04]  /*6bf0*/  LOP3.LUT R120, R0, 0x1f, RZ, 0xc0, !PT ;  /* 0x0000001f00787812 */ /* 0x000fc800078ec0ff */
[----:B------:R-:W-:Y:S01]  /*6c00*/  ISETP.GT.U32.AND P0, PT, R120, 0xf, PT ;  /* 0x0000000f7800780c */ /* 0x000fe20003f04070 */
[----:B------:R-:W-:Y:S10]  /*6c10*/  BRA.DIV ~URZ, `(.L_x_7701) ;  /* 0x000068527f007947 */ /* 0x000ff4000b800000 */
[----:B-1----:R1:W2:Y:S02]  /*6c20*/  SHFL.DOWN PT, R125, R127, 0x10, 0x1f ;  /* 0x0a001f007f7d7f89 */ /* 0x0022a400000e0000 */
.L_x_7791:
[----:B------:R-:W-:Y:S05]  /*6c30*/  BRA.DIV ~URZ, `(.L_x_7702) ;  /* 0x000068b27f007947 */ /* 0x000fea000b800000 */
[----:B---3--:R3:W1:Y:S04]  /*6c40*/  SHFL.DOWN PT, R126, R232, 0x10, 0x1f ;  /* 0x0a001f00e87e7f89 */ /* 0x00866800000e0000 */
[----:B----4-:R3:W4:Y:S04]  /*6c50*/  SHFL.DOWN PT, R172, R124, 0x10, 0x1f ;  /* 0x0a001f007cac7f89 */ /* 0x01072800000e0000 */
[----:B0-----:R3:W0:Y:S02]  /*6c60*/  SHFL.DOWN PT, R122, R123, 0x10, 0x1f ;  /* 0x0a001f007b7a7f89 */ /* 0x00162400000e0000 */
.L_x_7792:
        /* <DEDUP_REMOVED lines=13> */
.L_x_7704:
[----:B------:R-:W-:Y:S05]  /*6d40*/  BSYNC B1 ;  /* 0x0000000000017941 */ /* 0x000fea0003800000 */
.L_x_7703:
        /* <DEDUP_REMOVED lines=20> */
.L_x_7793:
        /* <DEDUP_REMOVED lines=20> */
.L_x_7707:
[----:B------:R-:W-:Y:S05]  /*6fd0*/  BSYNC B1 ;  /* 0x0000000000017941 */ /* 0x000fea0003800000 */
.L_x_7706:
        /* <DEDUP_REMOVED lines=14> */
.L_x_7686:
[----:B0-----:R-:W-:Y:S05]  /*70c0*/  BSYNC B0 ;  /* 0x0000000000007941 */ /* 0x001fea0003800000 */
.L_x_7685:
[----:B------:R-:W-:Y:S01]  /*70d0*/  WARPSYNC 0xffffffff ;  /* 0xffffffff00007948 */ /* 0x000fe20003800000 */
[----:B------:R-:W-:Y:S01]  /*70e0*/  BAR.SYNC.DEFER_BLOCKING 0x0 ;  /* 0x0000000000007b1d */ /* 0x000fe20000010000 */
[----:B------:R-:W-:Y:S01]  /*70f0*/  ISETP.NE.AND P0, PT, R0, RZ, PT ;  /* 0x000000ff0000720c */ /* 0x000fe20003f05270 */
[----:B------:R-:W-:Y:S01]  /*7100*/  FMUL.FTZ R246, R22, R216 ;  /* 0x000000d816f67220 */ /* 0x000fe20000410000 */
[C---:B------:R-:W-:Y:S01]  /*7110*/  IADD3 R173, R0.reuse, 0x680, RZ ;  /* 0x0000068000ad7810 */ /* 0x040fe20007ffe0ff */
[----:B------:R-:W-:Y:S02]  /*7120*/  FMUL.FTZ R244, R21, R218 ;  /* 0x000000da15f47220 */ /* 0x000fe40000410000 */
[----:B------:R-:W-:Y:S01]  /*7130*/  ULDC UR36, c[0x0][0x168] ;  /* 0x00005a0000247ab9 */ /* 0x000fe20000000800 */
[----:B------:R-:W-:Y:S01]  /*7140*/  BSSY B0, `(.L_x_7708) ;  /* 0x0000294000007945 */ /* 0x000fe20003800000 */
[----:B------:R-:W-:Y:S01]  /*7150*/  UIADD3 UR36, -UR34, UR36, URZ ;  /* 0x0000002422247290 */ /* 0x000fe2000fffe13f */
[----:B-1----:R-:W0:Y:S05]  /*7160*/  LDS.64 R120, [R0.X16+0x8868] ;  /* 0x0088680000787984 */ /* 0x002e2a000000ca00 */
[----:B------:R1:W-:Y:S02]  /*7170*/  @!P0 STS.128 [UR48+0x9e60], R116 ;  /* 0x009e6074ff008988 */ /* 0x0003e40008000c30 */
[----:B-1----:R-:W-:-:S04]  /*7180*/  SHF.L.U32 R117, R0, 0x5, RZ ;  /* 0x0000000500757819 */ /* 0x002fc800000006ff */
[----:B------:R-:W-:Y:S01]  /*7190*/  LEA.HI.SX32 R117, R117, R117, 0x1b ;  /* 0x0000007575757211 */ /* 0x000fe200078fdaff */
[CC--:B0-----:R-:W-:Y:S02]  /*71a0*/  FMUL.FTZ R122, R120.reuse, -R163.reuse ;  /* 0x800000a3787a7220 */ /* 0x0c1fe40000410000 */
[C---:B------:R-:W-:Y:S02]  /*71b0*/  FMUL.FTZ R163, R121.reuse, -R163 ;  /* 0x800000a379a37220 */ /* 0x040fe40000410000 */
[-C--:B------:R-:W-:Y:S02]  /*71c0*/  FFMA.FTZ R122, R121, R162.reuse, R122 ;  /* 0x000000a2797a7223 */ /* 0x080fe4000001007a */
[----:B------:R-:W-:Y:S02]  /*71d0*/  FFMA.FTZ R163, R120, R162, -R163 ;  /* 0x000000a278a37223 */ /* 0x000fe400000108a3 */
[----:B------:R-:W-:Y:S02]  /*71e0*/  FADD.FTZ R151, -R151, R122 ;  /* 0x0000007a97977221 */ /* 0x000fe40000010100 */
[----:B------:R-:W-:-:S02]  /*71f0*/  FADD.FTZ R163, R150, R163 ;  /* 0x000000a396a37221 */ /* 0x000fc40000010000 */
[-C--:B------:R-:W-:Y:S02]  /*7200*/  FMUL.FTZ R120, R188, -R151.reuse ;  /* 0x80000097bc787220 */ /* 0x080fe40000410000 */
[----:B------:R-:W-:Y:S02]  /*7210*/  FMUL.FTZ R123, R115, R151 ;  /* 0x00000097737b7220 */ /* 0x000fe40000410000 */
[-C--:B------:R-:W-:Y:S02]  /*7220*/  FFMA.FTZ R121, R187, R163.reuse, -R120 ;  /* 0x000000a3bb797223 */ /* 0x080fe40000010878 */
[----:B------:R-:W-:Y:S02]  /*7230*/  FFMA.FTZ R116, R114, R163, R123 ;  /* 0x000000a372747223 */ /* 0x000fe4000001007b */
[----:B------:R-:W-:Y:S02]  /*7240*/  FADD.FTZ R148, R148, R121 ;  /* 0x0000007994947221 */ /* 0x000fe40000010000 */
[----:B------:R-:W-:-:S02]  /*7250*/  FFMA.FTZ R121, -R226, R114, R189 ;  /* 0x00000072e2797223 */ /* 0x000fc400000101bd */
[----:B------:R-:W-:Y:S02]  /*7260*/  FMUL.FTZ R188, R188, -R163 ;  /* 0x800000a3bcbc7220 */ /* 0x000fe40000410000 */
[----:B------:R-:W-:Y:S02]  /*7270*/  FMUL.FTZ R114, R151, UR47 ;  /* 0x0000002f97727c20 */ /* 0x000fe40008410000 */
[----:B------:R-:W-:Y:S02]  /*7280*/  FMUL.FTZ R122, R163, UR47 ;  /* 0x0000002fa37a7c20 */ /* 0x000fe40008410000 */
[----:B------:R-:W-:Y:S02]  /*7290*/  FFMA.FTZ R115, -R226, R115, R190 ;  /* 0x00000073e2737223 */ /* 0x000fe400000101be */
[-C--:B------:R-:W-:Y:S02]  /*72a0*/  FMUL.FTZ R124, R18, R151.reuse ;  /* 0x00000097127c7220 */ /* 0x080fe40000410000 */
[----:B------:R-:W-:-:S02]  /*72b0*/  FFMA.FTZ R120, R187, R151, R188 ;  /* 0x00000097bb787223 */ /* 0x000fc400000100bc */
[----:B------:R-:W-:Y:S02]  /*72c0*/  FFMA.FTZ R118, R163, UR46, R114 ;  /* 0x0000002ea3767c23 */ /* 0x000fe40008010072 */
[----:B------:R-:W-:Y:S02]  /*72d0*/  FFMA.FTZ R122, R151, UR46, -R122 ;  /* 0x0000002e977a7c23 */ /* 0x000fe4000801087a */
[----:B------:R-:W-:Y:S01]  /*72e0*/  FMUL.FTZ R114, R18, R163 ;  /* 0x000000a312727220 */ /* 0x000fe20000410000 */
[----:B------:R-:W-:Y:S01]  /*72f0*/  IADD3 R163, R0, 0x540, RZ ;  /* 0x0000054000a37810 */ /* 0x000fe20007ffe0ff */
[----:B------:R-:W-:Y:S02]  /*7300*/  FMUL.FTZ R119, R115, R124 ;  /* 0x0000007c73777220 */ /* 0x000fe40000410000 */
[----:B------:R-:W-:Y:S02]  /*7310*/  FADD.FTZ R120, -R149, R120 ;  /* 0x0000007895787221 */ /* 0x000fe40000010100 */
[----:B------:R-:W-:-:S02]  /*7320*/  FMUL.FTZ R122, R115, R122 ;  /* 0x0000007a737a7220 */ /* 0x000fc40000410000 */
[-C--:B------:R-:W-:Y:S02]  /*7330*/  FMUL.FTZ R123, R115, R114.reuse ;  /* 0x00000072737b7220 */ /* 0x080fe40000410000 */
[-C--:B------:R-:W-:Y:S02]  /*7340*/  FFMA.FTZ R115, R121, R114.reuse, R119 ;  /* 0x0000007279737223 */ /* 0x080fe40000010077 */
[----:B------:R-:W-:Y:S02]  /*7350*/  FMUL.FTZ R126, R71, R114 ;  /* 0x00000072477e7220 */ /* 0x000fe40000410000 */
[C---:B------:R-:W-:Y:S02]  /*7360*/  FMUL.FTZ R119, R186.reuse, -R120 ;  /* 0x80000078ba777220 */ /* 0x040fe40000410000 */
[----:B------:R-:W-:Y:S01]  /*7370*/  FFMA.FTZ R114, R121, R124, -R123 ;  /* 0x0000007c79727223 */ /* 0x000fe2000001087b */
[----:B------:R-:W-:Y:S01]  /*7380*/  STS [R117.X4+0x4278], R126 ;  /* 0x0042787e75007388 */ /* 0x000fe20000004800 */
[----:B------:R-:W-:-:S02]  /*7390*/  FMUL.FTZ R186, R186, -R148 ;  /* 0x80000094baba7220 */ /* 0x000fc40000410000 */
[----:B------:R-:W-:Y:S02]  /*73a0*/  FFMA.FTZ R118, R121, R118, R122 ;  /* 0x0000007679767223 */ /* 0x000fe4000001007a */
[-C--:B------:R-:W-:Y:S02]  /*73b0*/  FMUL.FTZ R121, R113, R120.reuse ;  /* 0x0000007871797220 */ /* 0x080fe40000410000 */
[----:B------:R-:W-:Y:S02]  /*73c0*/  FMUL.FTZ R123, R148, UR47 ;  /* 0x0000002f947b7c20 */ /* 0x000fe40008410000 */
[----:B------:R-:W-:Y:S02]  /*73d0*/  FFMA.FTZ R122, -R227, R113, R192 ;  /* 0x00000071e37a7223 */ /* 0x000fe400000101c0 */
[----:B------:R-:W-:Y:S02]  /*73e0*/  FMUL.FTZ R127, R17, R120 ;  /* 0x00000078117f7220 */ /* 0x000fe40000410000 */
[----:B------:R-:W-:-:S02]  /*73f0*/  FMUL.FTZ R124, R71, R124 ;  /* 0x0000007c477c7220 */ /* 0x000fc40000410000 */
[----:B------:R-:W-:Y:S02]  /*7400*/  FFMA.FTZ R186, R185, R120, R186 ;  /* 0x00000078b9ba7223 */ /* 0x000fe400000100ba */
[----:B------:R-:W-:Y:S01]  /*7410*/  FFMA.FTZ R113, -R227, R112, R191 ;  /* 0x00000070e3717223 */ /* 0x000fe200000101bf */
[----:B------:R0:W-:Y:S01]  /*7420*/  STS [R117.X4+0x427c], R124 ;  /* 0x00427c7c75007388 */ /* 0x0001e20000004800 */
[-C--:B------:R-:W-:Y:S01]  /*7430*/  FFMA.FTZ R119, R185, R148.reuse, -R119 ;  /* 0x00000094b9777223 */ /* 0x080fe20000010877 */
[----:B------:R-:W-:Y:S01]  /*7440*/  IADD3 R185, R0, 0x200, RZ ;  /* 0x0000020000b97810 */ /* 0x000fe20007ffe0ff */
[----:B------:R-:W-:Y:S02]  /*7450*/  FFMA.FTZ R112, R112, R148, R121 ;  /* 0x0000009470707223 */ /* 0x000fe40000010079 */
[C---:B------:R-:W-:Y:S02]  /*7460*/  FMUL.FTZ R121, R120.reuse, UR47 ;  /* 0x0000002f78797c20 */ /* 0x040fe40008410000 */
[----:B------:R-:W-:-:S02]  /*7470*/  FFMA.FTZ R123, R120, UR46, -R123 ;  /* 0x0000002e787b7c23 */ /* 0x000fc4000801087b */
[----:B------:R-:W-:Y:S02]  /*7480*/  FMUL.FTZ R125, R17, R148 ;  /* 0x00000094117d7220 */ /* 0x000fe40000410000 */
[----:B------:R-:W-:Y:S02]  /*7490*/  FMUL.FTZ R120, R122, R127 ;  /* 0x0000007f7a787220 */ /* 0x000fe40000410000 */
[----:B------:R-:W-:Y:S02]  /*74a0*/  FADD.FTZ R186, -R147, R186 ;  /* 0x000000ba93ba7221 */ /* 0x000fe40000010100 */
[----:B------:R-:W-:Y:S02]  /*74b0*/  FADD.FTZ R119, R146, R119 ;  /* 0x0000007792777221 */ /* 0x000fe40000010000 */
[-C--:B0-----:R-:W-:Y:S02]  /*74c0*/  FMUL.FTZ R124, R122, R125.reuse ;  /* 0x0000007d7a7c7220 */ /* 0x081fe40000410000 */
[----:B------:R-:W-:-:S02]  /*74d0*/  FMUL.FTZ R146, R70, R125 ;  /* 0x0000007d46927220 */ /* 0x000fc40000410000 */
[----:B------:R-:W-:Y:S02]  /*74e0*/  FFMA.FTZ R125, R113, R125, R120 ;  /* 0x0000007d717d7223 */ /* 0x000fe40000010078 */
[----:B------:R-:W-:Y:S01]  /*74f0*/  FMUL.FTZ R120, R184, -R186 ;  /* 0x800000bab8787220 */ /* 0x000fe20000410000 */
[----:B------:R-:W-:Y:S01]  /*7500*/  STS [R117.X4+0x4270], R146 ;  /* 0x0042709275007388 */ /* 0x000fe20000004800 */
[----:B------:R-:W-:Y:S02]  /*7510*/  FFMA.FTZ R126, R148, UR46, R121 ;  /* 0x0000002e947e7c23 */ /* 0x000fe40008010079 */
[----:B------:R-:W-:Y:S02]  /*7520*/  FFMA.FTZ R121, R183, R119, -R120 ;  /* 0x00000077b7797223 */ /* 0x000fe40000010878 */
[----:B------:R-:W-:Y:S02]  /*7530*/  FMUL.FTZ R123, R122, R123 ;  /* 0x0000007b7a7b7220 */ /* 0x000fe40000410000 */
[----:B------:R-:W-:-:S02]  /*7540*/  FADD.FTZ R144, R144, R121 ;  /* 0x0000007990907221 */ /* 0x000fc40000010000 */
[----:B------:R-:W-:Y:S02]  /*7550*/  FMUL.FTZ R121, R119, UR47 ;  /* 0x0000002f77797c20 */ /* 0x000fe40008410000 */
[----:B------:R-:W-:Y:S02]  /*7560*/  FFMA.FTZ R120, -R228, R111, R194 ;  /* 0x0000006fe4787223 */ /* 0x000fe400000101c2 */
[----:B------:R-:W-:Y:S02]  /*7570*/  FMUL.FTZ R111, R111, R186 ;  /* 0x000000ba6f6f7220 */ /* 0x000fe40000410000 */
[----:B------:R-:W-:Y:S02]  /*7580*/  FMUL.FTZ R122, R186, UR47 ;  /* 0x0000002fba7a7c20 */ /* 0x000fe40008410000 */
[C---:B------:R-:W-:Y:S02]  /*7590*/  FFMA.FTZ R124, R113.reuse, R127, -R124 ;  /* 0x0000007f717c7223 */ /* 0x040fe4000001087c */
[----:B------:R-:W-:-:S02]  /*75a0*/  FFMA.FTZ R113, R113, R126, R123 ;  /* 0x0000007e71717223 */ /* 0x000fc4000001007b */
[----:B------:R-:W-:Y:S02]  /*75b0*/  FMUL.FTZ R184, R184, -R119 ;  /* 0x80000077b8b87220 */ /* 0x000fe40000410000 */
[----:B------:R-:W-:Y:S02]  /*75c0*/  FFMA.FTZ R123, R186, UR46, -R121 ;  /* 0x0000002eba7b7c23 */ /* 0x000fe40008010879 */
[----:B------:R-:W-:Y:S02]  /*75d0*/  FMUL.FTZ R148, R70, R127 ;  /* 0x0000007f46947220 */ /* 0x000fe40000410000 */
[----:B------:R-:W-:Y:S02]  /*75e0*/  FFMA.FTZ R111, R110, R119, R111 ;  /* 0x000000776e6f7223 */ /* 0x000fe4000001006f */
[----:B------:R-:W-:Y:S01]  /*75f0*/  FFMA.FTZ R121, R119, UR46, R122 ;  /* 0x0000002e77797c23 */ /* 0x000fe2000801007a */
[----:B------:R0:W-:Y:S01]  /*7600*/  STS [R117.X4+0x4274], R148 ;  /* 0x0042749475007388 */ /* 0x0001e20000004800 */
[----:B------:R-:W-:-:S02]  /*7610*/  FMUL.FTZ R127, R16, R186 ;  /* 0x000000ba107f7220 */ /* 0x000fc40000410000 */
[----:B------:R-:W-:Y:S02]  /*7620*/  FMUL.FTZ R119, R16, R119 ;  /* 0x0000007710777220 */ /* 0x000fe40000410000 */
[----:B------:R-:W-:Y:S01]  /*7630*/  FFMA.FTZ R184, R183, R186, R184 ;  /* 0x000000bab7b87223 */ /* 0x000fe200000100b8 */
[----:B------:R-:W-:Y:S01]  /*7640*/  IADD3 R183, R0, 0x7c0, RZ ;  /* 0x000007c000b77810 */ /* 0x000fe20007ffe0ff */
[----:B------:R-:W-:Y:S02]  /*7650*/  FFMA.FTZ R110, -R228, R110, R193 ;  /* 0x0000006ee46e7223 */ /* 0x000fe400000101c1 */
[C---:B------:R-:W-:Y:S02]  /*7660*/  FMUL.FTZ R126, R120.reuse, R127 ;  /* 0x0000007f787e7220 */ /* 0x040fe40000410000 */
[C---:B------:R-:W-:Y:S02]  /*7670*/  FMUL.FTZ R122, R120.reuse, R119 ;  /* 0x00000077787a7220 */ /* 0x040fe40000410000 */
[----:B------:R-:W-:-:S02]  /*7680*/  FMUL.FTZ R123, R120, R123 ;  /* 0x0000007b787b7220 */ /* 0x000fc40000410000 */
[----:B------:R-:W-:Y:S02]  /*7690*/  FADD.FTZ R145, -R145, R184 ;  /* 0x000000b891917221 */ /* 0x000fe40000010100 */
[----:B0-----:R-:W-:Y:S02]  /*76a0*/  FMUL.FTZ R148, R69, R127 ;  /* 0x0000007f45947220 */ /* 0x001fe40000410000 */
[C---:B------:R-:W-:Y:S02]  /*76b0*/  FFMA.FTZ R126, R110.reuse, R119, R126 ;  /* 0x000000776e7e7223 */ /* 0x040fe4000001007e */
[C---:B------:R-:W-:Y:S01]  /*76c0*/  FFMA.FTZ R127, R110.reuse, R127, -R122 ;  /* 0x0000007f6e7f7223 */ /* 0x040fe2000001087a */
[----:B------:R-:W-:Y:S01]  /*76d0*/  STS [R117.X4+0x426c], R148 ;  /* 0x00426c9475007388 */ /* 0x000fe20000004800 */
[----:B------:R-:W-:Y:S02]  /*76e0*/  FFMA.FTZ R110, R110, R121, R123 ;  /* 0x000000796e6e7223 */ /* 0x000fe4000001007b */
[----:B------:R-:W-:-:S02]  /*76f0*/  FMUL.FTZ R121, R109, R145 ;  /* 0x000000916d797220 */ /* 0x000fc40000410000 */
[----:B------:R-:W-:Y:S02]  /*7700*/  FMUL.FTZ R146, R69, R119 ;  /* 0x0000007745927220 */ /* 0x000fe40000410000 */
[C---:B------:R-:W-:Y:S02]  /*7710*/  FMUL.FTZ R119, R182.reuse, -R145 ;  /* 0x80000091b6777220 */ /* 0x040fe40000410000 */
[C---:B------:R-:W-:Y:S01]  /*7720*/  FFMA.FTZ R120, -R229.reuse, R109, R196 ;  /* 0x0000006de5787223 */ /* 0x040fe200000101c4 */
[----:B------:R0:W-:Y:S01]  /*7730*/  STS [R117.X4+0x4268], R146 ;  /* 0x0042689275007388 */ /* 0x0001e20000004800 */
[----:B------:R-:W-:Y:S02]  /*7740*/  FMUL.FTZ R182, R182, -R144 ;  /* 0x80000090b6b67220 */ /* 0x000fe40000410000 */
[----:B------:R-:W-:Y:S02]  /*7750*/  FFMA.FTZ R109, -R229, R108, R195 ;  /* 0x0000006ce56d7223 */ /* 0x000fe400000101c3 */
[----:B------:R-:W-:-:S02]  /*7760*/  FMUL.FTZ R122, R144, UR47 ;  /* 0x0000002f907a7c20 */ /* 0x000fc40008410000 */
[-C--:B------:R-:W-:Y:S02]  /*7770*/  FFMA.FTZ R108, R108, R144.reuse, R121 ;  /* 0x000000906c6c7223 */ /* 0x080fe40000010079 */
[----:B------:R-:W-:Y:S02]  /*7780*/  FMUL.FTZ R121, R145, UR47 ;  /* 0x0000002f91797c20 */ /* 0x000fe40008410000 */
[----:B------:R-:W-:Y:S02]  /*7790*/  FFMA.FTZ R182, R181, R145, R182 ;  /* 0x00000091b5b67223 */ /* 0x000fe400000100b6 */
[----:B------:R-:W-:Y:S02]  /*77a0*/  FFMA.FTZ R123, R145, UR46, -R122 ;  /* 0x0000002e917b7c23 */ /* 0x000fe4000801087a */
[----:B------:R-:W-:Y:S01]  /*77b0*/  FFMA.FTZ R119, R181, R144, -R119 ;  /* 0x00000090b5777223 */ /* 0x000fe20000010877 */
[----:B------:R-:W-:Y:S01]  /*77c0*/  IADD3 R181, R0, 0x780, RZ ;  /* 0x0000078000b57810 */ /* 0x000fe20007ffe0ff */
[----:B------:R-:W-:-:S02]  /*77d0*/  FFMA.FTZ R122, R144, UR46, R121 ;  /* 0x0000002e907a7c23 */ /* 0x000fc40008010079 */
[C---:B------:R-:W-:Y:S02]  /*77e0*/  FMUL.FTZ R145, R15.reuse, R145 ;  /* 0x000000910f917220 */ /* 0x040fe40000410000 */
[----:B------:R-:W-:Y:S02]  /*77f0*/  FMUL.FTZ R121, R15, R144 ;  /* 0x000000900f797220 */ /* 0x000fe40000410000 */
[----:B------:R-:W-:Y:S02]  /*7800*/  FADD.FTZ R182, -R143, R182 ;  /* 0x000000b68fb67221 */ /* 0x000fe40000010100 */
[----:B------:R-:W-:Y:S02]  /*7810*/  FADD.FTZ R119, R142, R119 ;  /* 0x000000778e777221 */ /* 0x000fe40000010000 */
[C---:B------:R-:W-:Y:S02]  /*7820*/  FMUL.FTZ R142, R120.reuse, R145 ;  /* 0x00000091788e7220 */ /* 0x040fe40000410000 */
[----:B------:R-:W-:-:S02]  /*7830*/  FMUL.FTZ R123, R120, R123 ;  /* 0x0000007b787b7220 */ /* 0x000fc40000410000 */
[-C--:B------:R-:W-:Y:S02]  /*7840*/  FMUL.FTZ R144, R120, R121.reuse ;  /* 0x0000007978907220 */ /* 0x080fe40000410000 */
[----:B------:R-:W-:Y:S02]  /*7850*/  FMUL.FTZ R120, R180, -R182 ;  /* 0x800000b6b4787220 */ /* 0x000fe40000410000 */
[-C--:B0-----:R-:W-:Y:S02]  /*7860*/  FMUL.FTZ R146, R68, R121.reuse ;  /* 0x0000007944927220 */ /* 0x081fe40000410000 */
[C---:B------:R-:W-:Y:S02]  /*7870*/  FFMA.FTZ R142, R109.reuse, R121, R142 ;  /* 0x000000796d8e7223 */ /* 0x040fe4000001008e */
[----:B------:R-:W-:Y:S01]  /*7880*/  FFMA.FTZ R143, R109, R145, -R144 ;  /* 0x000000916d8f7223 */ /* 0x000fe20000010890 */
[----:B------:R0:W-:Y:S01]  /*7890*/  STS [R117.X4+0x4260], R146 ;  /* 0x0042609275007388 */ /* 0x0001e20000004800 */
[----:B------:R-:W-:-:S02]  /*78a0*/  FFMA.FTZ R121, R179, R119, -R120 ;  /* 0x00000077b3797223 */ /* 0x000fc40000010878 */
[----:B------:R-:W-:Y:S02]  /*78b0*/  FFMA.FTZ R109, R109, R122, R123 ;  /* 0x0000007a6d6d7223 */ /* 0x000fe4000001007b */
[----:B------:R-:W-:Y:S02]  /*78c0*/  FMUL.FTZ R123, R119, UR47 ;  /* 0x0000002f777b7c20 */ /* 0x000fe40008410000 */
[----:B------:R-:W-:Y:S02]  /*78d0*/  FMUL.FTZ R180, R180, -R119 ;  /* 0x80000077b4b47220 */ /* 0x000fe40000410000 */
[----:B------:R-:W-:Y:S02]  /*78e0*/  FMUL.FTZ R122, R182, UR47 ;  /* 0x0000002fb67a7c20 */ /* 0x000fe40008410000 */
[----:B------:R-:W-:Y:S02]  /*78f0*/  FADD.FTZ R120, R140, R121 ;  /* 0x000000798c787221 */ /* 0x000fe40000010000 */
[----:B------:R-:W-:-:S02]  /*7900*/  FFMA.FTZ R121, -R230, R107, R198 ;  /* 0x0000006be6797223 */ /* 0x000fc400000101c6 */
[----:B------:R-:W-:Y:S02]  /*7910*/  FFMA.FTZ R140, R182, UR46, -R123 ;  /* 0x0000002eb68c7c23 */ /* 0x000fe4000801087b */
[-C--:B------:R-:W-:Y:S01]  /*7920*/  FFMA.FTZ R180, R179, R182.reuse, R180 ;  /* 0x000000b6b3b47223 */ /* 0x080fe200000100b4 */
[----:B------:R-:W-:Y:S01]  /*7930*/  IADD3 R179, R0, 0x740, RZ ;  /* 0x0000074000b37810 */ /* 0x000fe20007ffe0ff */
[-C--:B------:R-:W-:Y:S02]  /*7940*/  FMUL.FTZ R107, R107, R182.reuse ;  /* 0x000000b66b6b7220 */ /* 0x080fe40000410000 */
[----:B------:R-:W-:Y:S02]  /*7950*/  FFMA.FTZ R123, R119, UR46, R122 ;  /* 0x0000002e777b7c23 */ /* 0x000fe4000801007a */
[C---:B------:R-:W-:Y:S02]  /*7960*/  FMUL.FTZ R144, R14.reuse, R182 ;  /* 0x000000b60e907220 */ /* 0x040fe40000410000 */
[----:B------:R-:W-:-:S02]  /*7970*/  FMUL.FTZ R122, R14, R119 ;  /* 0x000000770e7a7220 */ /* 0x000fc40000410000 */
[----:B------:R-:W-:Y:S02]  /*7980*/  FFMA.FTZ R107, R106, R119, R107 ;  /* 0x000000776a6b7223 */ /* 0x000fe4000001006b */
[----:B------:R-:W-:Y:S02]  /*7990*/  FADD.FTZ R180, -R141, R180 ;  /* 0x000000b48db47221 */ /* 0x000fe40000010100 */
[----:B------:R-:W-:Y:S02]  /*79a0*/  FFMA.FTZ R106, -R230, R106, R197 ;  /* 0x0000006ae66a7223 */ /* 0x000fe400000101c5 */
[C---:B------:R-:W-:Y:S02]  /*79b0*/  FMUL.FTZ R119, R121.reuse, R144 ;  /* 0x0000009079777220 */ /* 0x040fe40000410000 */
[C---:B------:R-:W-:Y:S02]  /*79c0*/  FMUL.FTZ R141, R121.reuse, R122 ;  /* 0x0000007a798d7220 */ /* 0x040fe40000410000 */
[----:B------:R-:W-:-:S02]  /*79d0*/  FMUL.FTZ R121, R121, R140 ;  /* 0x0000008c79797220 */ /* 0x000fc40000410000 */
[C---:B------:R-:W-:Y:S02]  /*79e0*/  FFMA.FTZ R140, R106.reuse, R122, R119 ;  /* 0x0000007a6a8c7223 */ /* 0x040fe40000010077 */
[C---:B------:R-:W-:Y:S02]  /*79f0*/  FFMA.FTZ R141, R106.reuse, R144, -R141 ;  /* 0x000000906a8d7223 */ /* 0x040fe4000001088d */
[----:B------:R-:W-:Y:S02]  /*7a00*/  FFMA.FTZ R106, R106, R123, R121 ;  /* 0x0000007b6a6a7223 */ /* 0x000fe40000010079 */
[-C--:B------:R-:W-:Y:S02]  /*7a10*/  FMUL.FTZ R119, R178, -R180.reuse ;  /* 0x800000b4b2777220 */ /* 0x080fe40000410000 */
[----:B------:R-:W-:Y:S02]  /*7a20*/  FMUL.FTZ R121, R105, R180 ;  /* 0x000000b469797220 */ /* 0x000fe40000410000 */
[----:B0-----:R-:W-:-:S02]  /*7a30*/  FMUL.FTZ R146, R75, R122 ;  /* 0x0000007a4b927220 */ /* 0x001fc40000410000 */
[----:B------:R-:W-:Y:S02]  /*7a40*/  FMUL.FTZ R148, R68, R145 ;  /* 0x0000009144947220 */ /* 0x000fe40000410000 */
[C---:B------:R-:W-:Y:S01]  /*7a50*/  FFMA.FTZ R122, -R231.reuse, R105, R200 ;  /* 0x00000069e77a7223 */ /* 0x040fe200000101c8 */
[----:B------:R-:W-:Y:S01]  /*7a60*/  STS [R117.X4+0x4258], R146 ;  /* 0x0042589275007388 */ /* 0x000fe20000004800 */
[----:B------:R-:W-:Y:S02]  /*7a70*/  FMUL.FTZ R178, R178, -R120 ;  /* 0x80000078b2b27220 */ /* 0x000fe40000410000 */
[----:B------:R-:W-:Y:S01]  /*7a80*/  FFMA.FTZ R105, -R231, R104, R199 ;  /* 0x00000068e7697223 */ /* 0x000fe200000101c7 */
[----:B------:R0:W-:Y:S01]  /*7a90*/  STS [R117.X4+0x4264], R148 ;  /* 0x0042649475007388 */ /* 0x0001e20000004800 */
[-C--:B------:R-:W-:Y:S02]  /*7aa0*/  FFMA.FTZ R119, R177, R120.reuse, -R119 ;  /* 0x00000078b1777223 */ /* 0x080fe40000010877 */
[----:B------:R-:W-:-:S02]  /*7ab0*/  FFMA.FTZ R104, R104, R120, R121 ;  /* 0x0000007868687223 */ /* 0x000fc40000010079 */
[----:B------:R-:W-:Y:S02]  /*7ac0*/  FMUL.FTZ R121, R180, UR47 ;  /* 0x0000002fb4797c20 */ /* 0x000fe40008410000 */
[-C--:B------:R-:W-:Y:S02]  /*7ad0*/  FMUL.FTZ R145, R13, R180.reuse ;  /* 0x000000b40d917220 */ /* 0x080fe40000410000 */
[----:B------:R-:W-:Y:S01]  /*7ae0*/  FFMA.FTZ R178, R177, R180, R178 ;  /* 0x000000b4b1b27223 */ /* 0x000fe200000100b2 */
[----:B------:R-:W-:Y:S01]  /*7af0*/  IADD3 R177, R0, 0x700, RZ ;  /* 0x0000070000b17810 */ /* 0x000fe20007ffe0ff */
[----:B0-----:R-:W-:Y:S02]  /*7b00*/  FMUL.FTZ R148, R75, R144 ;  /* 0x000000904b947220 */ /* 0x001fe40000410000 */
[----:B------:R-:W-:Y:S02]  /*7b10*/  FADD.FTZ R147, R138, R119 ;  /* 0x000000778a937221 */ /* 0x000fe40000010000 */
[C---:B------:R-:W-:Y:S01]  /*7b20*/  FMUL.FTZ R123, R120.reuse, UR47 ;  /* 0x0000002f787b7c20 */ /* 0x040fe20008410000 */
[----:B------:R-:W-:Y:S01]  /*7b30*/  STS [R117.X4+0x425c], R148 ;  /* 0x00425c9475007388 */ /* 0x000fe20000004800 */
[----:B------:R-:W-:-:S02]  /*7b40*/  FFMA.FTZ R144, R120, UR46, R121 ;  /* 0x0000002e78907c23 */ /* 0x000fc40008010079 */
[----:B------:R-:W-:Y:S02]  /*7b50*/  FMUL.FTZ R119, R13, R120 ;  /* 0x000000780d777220 */ /* 0x000fe40000410000 */
[----:B------:R-:W-:Y:S02]  /*7b60*/  FMUL.FTZ R120, R122, R145 ;  /* 0x000000917a787220 */ /* 0x000fe40000410000 */
[----:B------:R-:W-:Y:S02]  /*7b70*/  FADD.FTZ R178, -R139, R178 ;  /* 0x000000b28bb27221 */ /* 0x000fe40000010100 */
[----:B------:R-:W-:Y:S02]  /*7b80*/  FFMA.FTZ R123, R180, UR46, -R123 ;  /* 0x0000002eb47b7c23 */ /* 0x000fe4000801087b */
[----:B------:R-:W-:Y:S02]  /*7b90*/  FFMA.FTZ R139, R105, R119, R120 ;  /* 0x00000077698b7223 */ /* 0x000fe40000010078 */
[----:B------:R-:W-:-:S02]  /*7ba0*/  FMUL.FTZ R120, R176, -R178 ;  /* 0x800000b2b0787220 */ /* 0x000fc40000410000 */
[C---:B------:R-:W-:Y:S02]  /*7bb0*/  FMUL.FTZ R123, R122.reuse, R123 ;  /* 0x0000007b7a7b7220 */ /* 0x040fe40000410000 */
[-C--:B------:R-:W-:Y:S02]  /*7bc0*/  FMUL.FTZ R138, R122, R119.reuse ;  /* 0x000000777a8a7220 */ /* 0x080fe40000410000 */
[----:B------:R-:W-:Y:S02]  /*7bd0*/  FMUL.FTZ R122, R74, R119 ;  /* 0x000000774a7a7220 */ /* 0x000fe40000410000 */
[-C--:B------:R-:W-:Y:S02]  /*7be0*/  FFMA.FTZ R119, R175, R147.reuse, -R120 ;  /* 0x00000093af777223 */ /* 0x080fe40000010878 */
[----:B------:R-:W-:Y:S01]  /*7bf0*/  FMUL.FTZ R176, R176, -R147 ;  /* 0x80000093b0b07220 */ /* 0x000fe20000410000 */
[----:B------:R0:W-:Y:S01]  /*7c00*/  STS [R117.X4+0x4250], R122 ;  /* 0x0042507a75007388 */ /* 0x0001e20000004800 */
[----:B------:R-:W-:-:S02]  /*7c10*/  FADD.FTZ R150, R136, R119 ;  /* 0x0000007788967221 */ /* 0x000fc40000010000 */
[----:B------:R-:W-:Y:S02]  /*7c20*/  FMUL.FTZ R121, R147, UR47 ;  /* 0x0000002f93797c20 */ /* 0x000fe40008410000 */
[----:B------:R-:W-:Y:S02]  /*7c30*/  FFMA.FTZ R138, R105, R145, -R138 ;  /* 0x00000091698a7223 */ /* 0x000fe4000001088a */
[----:B------:R-:W-:Y:S02]  /*7c40*/  FFMA.FTZ R119, -R235, R103, R202 ;  /* 0x00000067eb777223 */ /* 0x000fe400000101ca */
[----:B------:R-:W-:Y:S02]  /*7c50*/  FFMA.FTZ R105, R105, R144, R123 ;  /* 0x0000009069697223 */ /* 0x000fe4000001007b */
[-C--:B------:R-:W-:Y:S01]  /*7c60*/  FFMA.FTZ R176, R175, R178.reuse, R176 ;  /* 0x000000b2afb07223 */ /* 0x080fe200000100b0 */
[----:B------:R-:W-:Y:S01]  /*7c70*/  IADD3 R175, R0, 0x6c0, RZ ;  /* 0x000006c000af7810 */ /* 0x000fe20007ffe0ff */
[----:B------:R-:W-:-:S02]  /*7c80*/  FMUL.FTZ R103, R103, R178 ;  /* 0x000000b267677220 */ /* 0x000fc40000410000 */
[C---:B------:R-:W-:Y:S02]  /*7c90*/  FMUL.FTZ R144, R12.reuse, R178 ;  /* 0x000000b20c907220 */ /* 0x040fe40000410000 */
[----:B------:R-:W-:Y:S02]  /*7ca0*/  FMUL.FTZ R136, R12, R147 ;  /* 0x000000930c887220 */ /* 0x000fe40000410000 */
[----:B------:R-:W-:Y:S02]  /*7cb0*/  FMUL.FTZ R146, R74, R145 ;  /* 0x000000914a927220 */ /* 0x000fe40000410000 */
[C---:B------:R-:W-:Y:S02]  /*7cc0*/  FMUL.FTZ R120, R178.reuse, UR47 ;  /* 0x0000002fb2787c20 */ /* 0x040fe40008410000 */
[----:B0-----:R-:W-:Y:S01]  /*7cd0*/  FFMA.FTZ R122, R178, UR46, -R121 ;  /* 0x0000002eb27a7c23 */ /* 0x001fe20008010879 */
[----:B------:R0:W-:Y:S01]  /*7ce0*/  STS [R117.X4+0x4254], R146 ;  /* 0x0042549275007388 */ /* 0x0001e20000004800 */
[----:B------:R-:W-:-:S02]  /*7cf0*/  FFMA.FTZ R103, R102, R147, R103 ;  /* 0x0000009366677223 */ /* 0x000fc40000010067 */
[----:B------:R-:W-:Y:S02]  /*7d00*/  FADD.FTZ R176, -R137, R176 ;  /* 0x000000b089b07221 */ /* 0x000fe40000010100 */
[----:B------:R-:W-:Y:S02]  /*7d10*/  FFMA.FTZ R102, -R235, R102, R201 ;  /* 0x00000066eb667223 */ /* 0x000fe400000101c9 */
[C---:B------:R-:W-:Y:S02]  /*7d20*/  FMUL.FTZ R123, R119.reuse, R144 ;  /* 0x00000090777b7220 */ /* 0x040fe40000410000 */
[----:B------:R-:W-:Y:S02]  /*7d30*/  FMUL.FTZ R137, R119, R136 ;  /* 0x0000008877897220 */ /* 0x000fe40000410000 */
[----:B------:R-:W-:Y:S02]  /*7d40*/  FFMA.FTZ R121, R147, UR46, R120 ;  /* 0x0000002e93797c23 */ /* 0x000fe40008010078 */
[----:B------:R-:W-:-:S02]  /*7d50*/  FMUL.FTZ R122, R119, R122 ;  /* 0x0000007a777a7220 */ /* 0x000fc40000410000 */
[----:B0-----:R-:W-:Y:S02]  /*7d60*/  FMUL.FTZ R146, R73, R136 ;  /* 0x0000008849927220 */ /* 0x001fe40000410000 */
[----:B------:R-:W-:Y:S02]  /*7d70*/  FMUL.FTZ R120, R174, -R176 ;  /* 0x800000b0ae787220 */ /* 0x000fe40000410000 */
[C---:B------:R-:W-:Y:S01]  /*7d80*/  FFMA.FTZ R136, R102.reuse, R136, R123 ;  /* 0x0000008866887223 */ /* 0x040fe2000001007b */
[----:B------:R0:W-:Y:S01]  /*7d90*/  STS [R117.X4+0x4248], R146 ;  /* 0x0042489275007388 */ /* 0x0001e20000004800 */
[----:B------:R-:W-:Y:S02]  /*7da0*/  FFMA.FTZ R137, R102, R144, -R137 ;  /* 0x0000009066897223 */ /* 0x000fe40000010889 */
[----:B------:R-:W-:Y:S02]  /*7db0*/  FMUL.FTZ R174, R174, -R150 ;  /* 0x80000096aeae7220 */ /* 0x000fe40000410000 */
[----:B------:R-:W-:-:S02]  /*7dc0*/  FFMA.FTZ R102, R102, R121, R122 ;  /* 0x0000007966667223 */ /* 0x000fc4000001007a */
[----:B------:R-:W-:Y:S02]  /*7dd0*/  FMUL.FTZ R121, R101, R176 ;  /* 0x000000b065797220 */ /* 0x000fe40000410000 */
[C---:B------:R-:W-:Y:S02]  /*7de0*/  FFMA.FTZ R119, R171.reuse, R150, -R120 ;  /* 0x00000096ab777223 */ /* 0x040fe40000010878 */
[----:B------:R-:W-:Y:S02]  /*7df0*/  FFMA.FTZ R120, -R236, R101, R204 ;  /* 0x00000065ec787223 */ /* 0x000fe400000101cc */
[----:B------:R-:W-:Y:S02]  /*7e00*/  FMUL.FTZ R122, R150, UR47 ;  /* 0x0000002f967a7c20 */ /* 0x000fe40008410000 */
[----:B------:R-:W-:Y:S01]  /*7e10*/  FFMA.FTZ R174, R171, R176, R174 ;  /* 0x000000b0abae7223 */ /* 0x000fe200000100ae */
[----:B------:R-:W-:Y:S01]  /*7e20*/  IADD3 R171, R0, 0x640, RZ ;  /* 0x0000064000ab7810 */ /* 0x000fe20007ffe0ff */
[----:B------:R-:W-:-:S02]  /*7e30*/  FFMA.FTZ R101, -R236, R100, R203 ;  /* 0x00000064ec657223 */ /* 0x000fc400000101cb */
[----:B------:R-:W-:Y:S02]  /*7e40*/  FFMA.FTZ R100, R100, R150, R121 ;  /* 0x0000009664647223 */ /* 0x000fe40000010079 */
[----:B------:R-:W-:Y:S02]  /*7e50*/  FMUL.FTZ R121, R176, UR47 ;  /* 0x0000002fb0797c20 */ /* 0x000fe40008410000 */
[----:B------:R-:W-:Y:S02]  /*7e60*/  FADD.FTZ R147, R134, R119 ;  /* 0x0000007786937221 */ /* 0x000fe40000010000 */
[----:B------:R-:W-:Y:S02]  /*7e70*/  FFMA.FTZ R119, R176, UR46, -R122 ;  /* 0x0000002eb0777c23 */ /* 0x000fe4000801087a */
[C---:B------:R-:W-:Y:S02]  /*7e80*/  FMUL.FTZ R145, R11.reuse, R176 ;  /* 0x000000b00b917220 */ /* 0x040fe40000410000 */
[----:B------:R-:W-:-:S02]  /*7e90*/  FMUL.FTZ R123, R11, R150 ;  /* 0x000000960b7b7220 */ /* 0x000fc40000410000 */
[----:B------:R-:W-:Y:S02]  /*7ea0*/  FADD.FTZ R174, -R135, R174 ;  /* 0x000000ae87ae7221 */ /* 0x000fe40000010100 */
[----:B------:R-:W-:Y:S02]  /*7eb0*/  FMUL.FTZ R148, R73, R144 ;  /* 0x0000009049947220 */ /* 0x000fe40000410000 */
[----:B------:R-:W-:Y:S02]  /*7ec0*/  FFMA.FTZ R122, R150, UR46, R121 ;  /* 0x0000002e967a7c23 */ /* 0x000fe40008010079 */
[C---:B------:R-:W-:Y:S01]  /*7ed0*/  FMUL.FTZ R134, R120.reuse, R145 ;  /* 0x0000009178867220 */ /* 0x040fe20000410000 */
[----:B------:R-:W-:Y:S01]  /*7ee0*/  STS [R117.X4+0x424c], R148 ;  /* 0x00424c9475007388 */ /* 0x000fe20000004800 */
[C---:B------:R-:W-:Y:S02]  /*7ef0*/  FMUL.FTZ R121, R120.reuse, R119 ;  /* 0x0000007778797220 */ /* 0x040fe40000410000 */
[----:B------:R-:W-:-:S02]  /*7f00*/  FMUL.FTZ R144, R120, R123 ;  /* 0x0000007b78907220 */ /* 0x000fc40000410000 */
[C---:B------:R-:W-:Y:S02]  /*7f10*/  FMUL.FTZ R120, R170.reuse, -R174 ;  /* 0x800000aeaa787220 */ /* 0x040fe40000410000 */
[-C--:B------:R-:W-:Y:S02]  /*7f20*/  FMUL.FTZ R170, R170, -R147.reuse ;  /* 0x80000093aaaa7220 */ /* 0x080fe40000410000 */
[----:B------:R-:W-:Y:S02]  /*7f30*/  FFMA.FTZ R119, R169, R147, -R120 ;  /* 0x00000093a9777223 */ /* 0x000fe40000010878 */
[C---:B------:R-:W-:Y:S02]  /*7f40*/  FFMA.FTZ R134, R101.reuse, R123, R134 ;  /* 0x0000007b65867223 */ /* 0x040fe40000010086 */
[C---:B------:R-:W-:Y:S02]  /*7f50*/  FFMA.FTZ R135, R101.reuse, R145, -R144 ;  /* 0x0000009165877223 */ /* 0x040fe40000010890 */
[----:B------:R-:W-:-:S02]  /*7f60*/  FFMA.FTZ R101, R101, R122, R121 ;  /* 0x0000007a65657223 */ /* 0x000fc40000010079 */
[----:B------:R-:W-:Y:S02]  /*7f70*/  FADD.FTZ R150, R132, R119 ;  /* 0x0000007784967221 */ /* 0x000fe40000010000 */
[----:B------:R-:W-:Y:S02]  /*7f80*/  FMUL.FTZ R121, R147, UR47 ;  /* 0x0000002f93797c20 */ /* 0x000fe40008410000 */
[----:B------:R-:W-:Y:S02]  /*7f90*/  FFMA.FTZ R119, -R237, R99, R206 ;  /* 0x00000063ed777223 */ /* 0x000fe400000101ce */
[-C--:B------:R-:W-:Y:S01]  /*7fa0*/  FFMA.FTZ R170, R169, R174.reuse, R170 ;  /* 0x000000aea9aa7223 */ /* 0x080fe200000100aa */
[----:B------:R-:W-:Y:S01]  /*7fb0*/  IADD3 R169, R0, 0x600, RZ ;  /* 0x0000060000a97810 */ /* 0x000fe20007ffe0ff */
[----:B------:R-:W-:Y:S02]  /*7fc0*/  FMUL.FTZ R99, R99, R174 ;  /* 0x000000ae63637220 */ /* 0x000fe40000410000 */
[----:B------:R-:W-:-:S02]  /*7fd0*/  FMUL.FTZ R120, R174, UR47 ;  /* 0x0000002fae787c20 */ /* 0x000fc40008410000 */
[----:B------:R-:W-:Y:S02]  /*7fe0*/  FMUL.FTZ R132, R10, R174 ;  /* 0x000000ae0a847220 */ /* 0x000fe40000410000 */
[----:B------:R-:W-:Y:S02]  /*7ff0*/  FFMA.FTZ R122, R174, UR46, -R121 ;  /* 0x0000002eae7a7c23 */ /* 0x000fe40008010879 */
[-C--:B------:R-:W-:Y:S02]  /*8000*/  FFMA.FTZ R99, R98, R147.reuse, R99 ;  /* 0x0000009362637223 */ /* 0x080fe40000010063 */
[----:B------:R-:W-:Y:S02]  /*8010*/  FFMA.FTZ R121, R147, UR46, R120 ;  /* 0x0000002e93797c23 */ /* 0x000fe40008010078 */
[----:B------:R-:W-:Y:S02]  /*8020*/  FADD.FTZ R170, -R133, R170 ;  /* 0x000000aa85aa7221 */ /* 0x000fe40000010100 */
[----:B------:R-:W-:-:S02]  /*8030*/  FMUL.FTZ R120, R10, R147 ;  /* 0x000000930a787220 */ /* 0x000fc40000410000 */
[----:B------:R-:W-:Y:S02]  /*8040*/  FFMA.FTZ R98, -R237, R98, R205 ;  /* 0x00000062ed627223 */ /* 0x000fe400000101cd */
[C---:B------:R-:W-:Y:S02]  /*8050*/  FMUL.FTZ R133, R119.reuse, R132 ;  /* 0x0000008477857220 */ /* 0x040fe40000410000 */
[----:B0-----:R-:W-:Y:S02]  /*8060*/  FMUL.FTZ R146, R72, R123 ;  /* 0x0000007b48927220 */ /* 0x001fe40000410000 */
[-C--:B------:R-:W-:Y:S02]  /*8070*/  FMUL.FTZ R123, R119, R120.reuse ;  /* 0x00000078777b7220 */ /* 0x080fe40000410000 */
[-C--:B------:R-:W-:Y:S01]  /*8080*/  FMUL.FTZ R144, R79, R120.reuse ;  /* 0x000000784f907220 */ /* 0x080fe20000410000 */
[----:B------:R0:W-:Y:S01]  /*8090*/  STS [R117.X4+0x4240], R146 ;  /* 0x0042409275007388 */ /* 0x0001e20000004800 */
[----:B------:R-:W-:-:S02]  /*80a0*/  FFMA.FTZ R133, R98, R120, R133 ;  /* 0x0000007862857223 */ /* 0x000fc40000010085 */
[C---:B------:R-:W-:Y:S01]  /*80b0*/  FMUL.FTZ R120, R168.reuse, -R170 ;  /* 0x800000aaa8787220 */ /* 0x040fe20000410000 */
[----:B------:R1:W-:Y:S01]  /*80c0*/  STS [R117.X4+0x4238], R144 ;  /* 0x0042389075007388 */ /* 0x0003e20000004800 */
[----:B------:R-:W-:Y:S02]  /*80d0*/  FMUL.FTZ R168, R168, -R150 ;  /* 0x80000096a8a87220 */ /* 0x000fe40000410000 */
[----:B------:R-:W-:Y:S02]  /*80e0*/  FMUL.FTZ R122, R119, R122 ;  /* 0x0000007a777a7220 */ /* 0x000fe40000410000 */
[C---:B------:R-:W-:Y:S02]  /*80f0*/  FFMA.FTZ R168, R167.reuse, R170, R168 ;  /* 0x000000aaa7a87223 */ /* 0x040fe400000100a8 */
[----:B------:R-:W-:Y:S01]  /*8100*/  FFMA.FTZ R119, R167, R150, -R120 ;  /* 0x00000096a7777223 */ /* 0x000fe20000010878 */
[----:B------:R-:W-:Y:S01]  /*8110*/  IADD3 R167, R0, 0x5c0, RZ ;  /* 0x000005c000a77810 */ /* 0x000fe20007ffe0ff */
[----:B0-----:R-:W-:-:S02]  /*8120*/  FMUL.FTZ R146, R79, R132 ;  /* 0x000000844f927220 */ /* 0x001fc40000410000 */
[----:B------:R-:W-:Y:S02]  /*8130*/  FMUL.FTZ R148, R72, R145 ;  /* 0x0000009148947220 */ /* 0x000fe40000410000 */
[C---:B------:R-:W-:Y:S01]  /*8140*/  FFMA.FTZ R132, R98.reuse, R132, -R123 ;  /* 0x0000008462847223 */ /* 0x040fe2000001087b */
[----:B------:R0:W-:Y:S01]  /*8150*/  STS [R117.X4+0x423c], R146 ;  /* 0x00423c9275007388 */ /* 0x0001e20000004800 */
[----:B------:R-:W-:Y:S02]  /*8160*/  FADD.FTZ R168, -R131, R168 ;  /* 0x000000a883a87221 */ /* 0x000fe40000010100 */
[----:B------:R-:W-:Y:S01]  /*8170*/  FFMA.FTZ R98, R98, R121, R122 ;  /* 0x0000007962627223 */ /* 0x000fe2000001007a */
[----:B------:R2:W-:Y:S01]  /*8180*/  STS [R117.X4+0x4244], R148 ;  /* 0x0042449475007388 */ /* 0x0005e20000004800 */
[----:B------:R-:W-:Y:S02]  /*8190*/  FADD.FTZ R145, R130, R119 ;  /* 0x0000007782917221 */ /* 0x000fe40000010000 */
[----:B------:R-:W-:-:S02]  /*81a0*/  FMUL.FTZ R121, R97, R170 ;  /* 0x000000aa61797220 */ /* 0x000fc40000410000 */
[----:B------:R-:W-:Y:S02]  /*81b0*/  FMUL.FTZ R119, R150, UR47 ;  /* 0x0000002f96777c20 */ /* 0x000fe40008410000 */
[----:B------:R-:W-:Y:S02]  /*81c0*/  FFMA.FTZ R122, -R238, R97, R208 ;  /* 0x00000061ee7a7223 */ /* 0x000fe400000101d0 */
[----:B------:R-:W-:Y:S02]  /*81d0*/  FMUL.FTZ R120, R166, -R168 ;  /* 0x800000a8a6787220 */ /* 0x000fe40000410000 */
[----:B------:R-:W-:Y:S02]  /*81e0*/  FFMA.FTZ R97, -R238, R96, R207 ;  /* 0x00000060ee617223 */ /* 0x000fe400000101cf */
[----:B------:R-:W-:Y:S02]  /*81f0*/  FMUL.FTZ R166, R166, -R145 ;  /* 0x80000091a6a67220 */ /* 0x000fe40000410000 */
[----:B------:R-:W-:-:S02]  /*8200*/  FFMA.FTZ R96, R96, R150, R121 ;  /* 0x0000009660607223 */ /* 0x000fc40000010079 */
[C---:B------:R-:W-:Y:S02]  /*8210*/  FMUL.FTZ R121, R170.reuse, UR47 ;  /* 0x0000002faa797c20 */ /* 0x040fe40008410000 */
[----:B------:R-:W-:Y:S02]  /*8220*/  FFMA.FTZ R123, R170, UR46, -R119 ;  /* 0x0000002eaa7b7c23 */ /* 0x000fe40008010877 */
[C---:B------:R-:W-:Y:S02]  /*8230*/  FFMA.FTZ R119, R165.reuse, R145, -R120 ;  /* 0x00000091a5777223 */ /* 0x040fe40000010878 */
[----:B------:R-:W-:Y:S01]  /*8240*/  FFMA.FTZ R120, R165, R168, R166 ;  /* 0x000000a8a5787223 */ /* 0x000fe200000100a6 */
[----:B------:R-:W-:Y:S01]  /*8250*/  IADD3 R165, R0, 0x580, RZ ;  /* 0x0000058000a57810 */ /* 0x000fe20007ffe0ff */
[----:B------:R-:W-:Y:S02]  /*8260*/  FFMA.FTZ R130, R150, UR46, R121 ;  /* 0x0000002e96827c23 */ /* 0x000fe40008010079 */
[----:B------:R-:W-:-:S02]  /*8270*/  FMUL.FTZ R131, R9, R170 ;  /* 0x000000aa09837220 */ /* 0x000fc40000410000 */
[----:B------:R-:W-:Y:S02]  /*8280*/  FMUL.FTZ R121, R9, R150 ;  /* 0x0000009609797220 */ /* 0x000fe40000410000 */
[----:B------:R-:W-:Y:S02]  /*8290*/  FADD.FTZ R120, -R129, R120 ;  /* 0x0000007881787221 */ /* 0x000fe40000010100 */
[C---:B-1----:R-:W-:Y:S02]  /*82a0*/  FMUL.FTZ R144, R122.reuse, R131 ;  /* 0x000000837a907220 */ /* 0x042fe40000410000 */
[C---:B------:R-:W-:Y:S02]  /*82b0*/  FMUL.FTZ R123, R122.reuse, R123 ;  /* 0x0000007b7a7b7220 */ /* 0x040fe40000410000 */
[----:B0-----:R-:W-:Y:S02]  /*82c0*/  FMUL.FTZ R146, R122, R121 ;  /* 0x000000797a927220 */ /* 0x001fe40000410000 */
[----:B------:R-:W-:-:S02]  /*82d0*/  FADD.FTZ R119, R128, R119 ;  /* 0x0000007780777221 */ /* 0x000fc40000010000 */
[----:B------:R-:W-:Y:S02]  /*82e0*/  FMUL.FTZ R122, R164, -R120 ;  /* 0x80000078a47a7220 */ /* 0x000fe40000410000 */
[----:B------:R-:W-:Y:S02]  /*82f0*/  FFMA.FTZ R129, R97, R121, R144 ;  /* 0x0000007961817223 */ /* 0x000fe40000010090 */
[----:B------:R-:W-:Y:S02]  /*8300*/  FFMA.FTZ R122, R161, R119, -R122 ;  /* 0x00000077a17a7223 */ /* 0x000fe4000001087a */
[----:B------:R-:W-:Y:S02]  /*8310*/  FMUL.FTZ R144, R78, R121 ;  /* 0x000000794e907220 */ /* 0x000fe40000410000 */
[----:B------:R-:W-:Y:S02]  /*8320*/  FFMA.FTZ R128, R97, R131, -R146 ;  /* 0x0000008361807223 */ /* 0x000fe40000010892 */
[----:B------:R-:W-:Y:S01]  /*8330*/  FMUL.FTZ R164, R164, -R119 ;  /* 0x80000077a4a47220 */ /* 0x000fe20000410000 */
[----:B------:R0:W-:Y:S01]  /*8340*/  STS [R117.X4+0x4230], R144 ;  /* 0x0042309075007388 */ /* 0x0001e20000004800 */
[----:B------:R-:W-:-:S02]  /*8350*/  FADD.FTZ R153, R153, R122 ;  /* 0x0000007a99997221 */ /* 0x000fc40000010000 */
[----:B------:R-:W-:Y:S02]  /*8360*/  FFMA.FTZ R97, R97, R130, R123 ;  /* 0x0000008261617223 */ /* 0x000fe4000001007b */
[----:B------:R-:W-:Y:S02]  /*8370*/  FMUL.FTZ R121, R145, UR47 ;  /* 0x0000002f91797c20 */ /* 0x000fe40008410000 */
[----:B------:R-:W-:Y:S02]  /*8380*/  FFMA.FTZ R122, -R239, R95, R210 ;  /* 0x0000005fef7a7223 */ /* 0x000fe400000101d2 */
[-C--:B------:R-:W-:Y:S02]  /*8390*/  FMUL.FTZ R95, R95, R168.reuse ;  /* 0x000000a85f5f7220 */ /* 0x080fe40000410000 */
[----:B------:R-:W-:Y:S02]  /*83a0*/  FMUL.FTZ R123, R168, UR47 ;  /* 0x0000002fa87b7c20 */ /* 0x000fe40008410000 */
[----:B------:R-:W-:-:S02]  /*83b0*/  FMUL.FTZ R130, R8, R168 ;  /* 0x000000a808827220 */ /* 0x000fc40000410000 */
[----:B--2---:R-:W-:Y:S02]  /*83c0*/  FMUL.FTZ R148, R78, R131 ;  /* 0x000000834e947220 */ /* 0x004fe40000410000 */
[----:B------:R-:W-:Y:S02]  /*83d0*/  FFMA.FTZ R161, R161, R120, R164 ;  /* 0x00000078a1a17223 */ /* 0x000fe400000100a4 */
[----:B------:R-:W-:Y:S01]  /*83e0*/  FFMA.FTZ R131, R168, UR46, -R121 ;  /* 0x0000002ea8837c23 */ /* 0x000fe20008010879 */
[----:B------:R1:W-:Y:S01]  /*83f0*/  STS [R117.X4+0x4234], R148 ;  /* 0x0042349475007388 */ /* 0x0003e20000004800 */
[----:B------:R-:W-:Y:S02]  /*8400*/  FFMA.FTZ R95, R94, R145, R95 ;  /* 0x000000915e5f7223 */ /* 0x000fe4000001005f */
[----:B------:R-:W-:Y:S02]  /*8410*/  FFMA.FTZ R121, -R239, R94, R209 ;  /* 0x0000005eef797223 */ /* 0x000fe400000101d1 */
[----:B0-----:R-:W-:-:S02]  /*8420*/  FFMA.FTZ R144, R145, UR46, R123 ;  /* 0x0000002e91907c23 */ /* 0x001fc4000801007b */
[----:B------:R-:W-:Y:S02]  /*8430*/  FMUL.FTZ R94, R8, R145 ;  /* 0x00000091085e7220 */ /* 0x000fe40000410000 */
[----:B------:R-:W-:Y:S02]  /*8440*/  FMUL.FTZ R123, R122, R130 ;  /* 0x000000827a7b7220 */ /* 0x000fe40000410000 */
[----:B------:R-:W-:Y:S02]  /*8450*/  FADD.FTZ R152, -R152, R161 ;  /* 0x000000a198987221 */ /* 0x000fe40000010100 */
[C---:B------:R-:W-:Y:S02]  /*8460*/  FMUL.FTZ R131, R122.reuse, R131 ;  /* 0x000000837a837220 */ /* 0x040fe40000410000 */
[-C--:B------:R-:W-:Y:S02]  /*8470*/  FMUL.FTZ R122, R122, R94.reuse ;  /* 0x0000005e7a7a7220 */ /* 0x080fe40000410000 */
[----:B------:R-:W-:-:S02]  /*8480*/  FFMA.FTZ R123, R121, R94, R123 ;  /* 0x0000005e797b7223 */ /* 0x000fc4000001007b */
[C---:B------:R-:W-:Y:S02]  /*8490*/  FMUL.FTZ R146, R77.reuse, R94 ;  /* 0x0000005e4d927220 */ /* 0x040fe40000410000 */
[C---:B------:R-:W-:Y:S02]  /*84a0*/  FMUL.FTZ R94, R160.reuse, -R152 ;  /* 0x80000098a05e7220 */ /* 0x040fe40000410000 */
[-C--:B------:R-:W-:Y:S01]  /*84b0*/  FMUL.FTZ R160, R160, -R153.reuse ;  /* 0x80000099a0a07220 */ /* 0x080fe20000410000 */
[----:B------:R0:W-:Y:S01]  /*84c0*/  STS [R117.X4+0x4228], R146 ;  /* 0x0042289275007388 */ /* 0x0001e20000004800 */
[-C--:B-1----:R-:W-:Y:S02]  /*84d0*/  FMUL.FTZ R148, R77, R130.reuse ;  /* 0x000000824d947220 */ /* 0x082fe40000410000 */
[----:B------:R-:W-:Y:S02]  /*84e0*/  FFMA.FTZ R130, R121, R130, -R122 ;  /* 0x0000008279827223 */ /* 0x000fe4000001087a */
[C---:B------:R-:W-:Y:S01]  /*84f0*/  FFMA.FTZ R122, R159.reuse, R153, -R94 ;  /* 0x000000999f7a7223 */ /* 0x040fe2000001085e */
[----:B------:R1:W-:Y:S01]  /*8500*/  STS [R117.X4+0x422c], R148 ;  /* 0x00422c9475007388 */ /* 0x0003e20000004800 */
[----:B------:R-:W-:-:S02]  /*8510*/  FFMA.FTZ R159, R159, R152, R160 ;  /* 0x000000989f9f7223 */ /* 0x000fc400000100a0 */
[----:B------:R-:W-:Y:S02]  /*8520*/  FFMA.FTZ R94, R121, R144, R131 ;  /* 0x00000090795e7223 */ /* 0x000fe40000010083 */
[----:B------:R-:W-:Y:S02]  /*8530*/  FADD.FTZ R154, -R154, R159 ;  /* 0x0000009f9a9a7221 */ /* 0x000fe40000010100 */
[----:B------:R-:W-:Y:S02]  /*8540*/  FADD.FTZ R155, R155, R122 ;  /* 0x0000007a9b9b7221 */ /* 0x000fe40000010000 */
[----:B------:R-:W-:Y:S02]  /*8550*/  FMUL.FTZ R121, R93, R120 ;  /* 0x000000785d797220 */ /* 0x000fe40000410000 */
[----:B------:R-:W-:Y:S02]  /*8560*/  FMUL.FTZ R122, R158, -R154 ;  /* 0x8000009a9e7a7220 */ /* 0x000fe40000410000 */
[----:B------:R-:W-:-:S02]  /*8570*/  FFMA.FTZ R131, -R240, R93, R212 ;  /* 0x0000005df0837223 */ /* 0x000fc400000101d4 */
[----:B------:R-:W-:Y:S02]  /*8580*/  FFMA.FTZ R93, -R240, R92, R211 ;  /* 0x0000005cf05d7223 */ /* 0x000fe400000101d3 */
[----:B------:R-:W-:Y:S02]  /*8590*/  FMUL.FTZ R145, R119, UR47 ;  /* 0x0000002f77917c20 */ /* 0x000fe40008410000 */
[----:B------:R-:W-:Y:S02]  /*85a0*/  FFMA.FTZ R92, R92, R119, R121 ;  /* 0x000000775c5c7223 */ /* 0x000fe40000010079 */
[----:B0-----:R-:W-:Y:S02]  /*85b0*/  FMUL.FTZ R146, R7, R120 ;  /* 0x0000007807927220 */ /* 0x001fe40000410000 */
[-C--:B------:R-:W-:Y:S02]  /*85c0*/  FMUL.FTZ R158, R158, -R155.reuse ;  /* 0x8000009b9e9e7220 */ /* 0x080fe40000410000 */
[----:B------:R-:W-:-:S02]  /*85d0*/  FFMA.FTZ R121, R157, R155, -R122 ;  /* 0x0000009b9d797223 */ /* 0x000fc4000001087a */
[C---:B------:R-:W-:Y:S02]  /*85e0*/  FMUL.FTZ R122, R120.reuse, UR47 ;  /* 0x0000002f787a7c20 */ /* 0x040fe40008410000 */
[----:B------:R-:W-:Y:S02]  /*85f0*/  FFMA.FTZ R144, R120, UR46, -R145 ;  /* 0x0000002e78907c23 */ /* 0x000fe40008010891 */
[----:B------:R-:W-:Y:S02]  /*8600*/  FMUL.FTZ R120, R7, R119 ;  /* 0x0000007707787220 */ /* 0x000fe40000410000 */
[----:B------:R-:W-:Y:S02]  /*8610*/  FMUL.FTZ R149, R131, R146 ;  /* 0x0000009283957220 */ /* 0x000fe40000410000 */
[----:B------:R-:W-:Y:S02]  /*8620*/  FFMA.FTZ R158, R157, R154, R158 ;  /* 0x0000009a9d9e7223 */ /* 0x000fe4000001009e */
[----:B------:R-:W-:-:S02]  /*8630*/  FADD.FTZ R222, R222, R121 ;  /* 0x00000079dede7221 */ /* 0x000fc40000010000 */
[C---:B------:R-:W-:Y:S02]  /*8640*/  FMUL.FTZ R161, R131.reuse, R144 ;  /* 0x0000009083a17220 */ /* 0x040fe40000410000 */
[-C--:B------:R-:W-:Y:S02]  /*8650*/  FMUL.FTZ R131, R131, R120.reuse ;  /* 0x0000007883837220 */ /* 0x080fe40000410000 */
[-C--:B------:R-:W-:Y:S02]  /*8660*/  FFMA.FTZ R149, R93, R120.reuse, R149 ;  /* 0x000000785d957223 */ /* 0x080fe40000010095 */
[----:B------:R-:W-:Y:S02]  /*8670*/  FMUL.FTZ R144, R76, R120 ;  /* 0x000000784c907220 */ /* 0x000fe40000410000 */
[----:B------:R-:W-:Y:S02]  /*8680*/  FADD.FTZ R221, -R221, R158 ;  /* 0x0000009edddd7221 */ /* 0x000fe40000010100 */
[----:B------:R-:W-:Y:S01]  /*8690*/  FMUL.FTZ R120, R156, -R222 ;  /* 0x800000de9c787220 */ /* 0x000fe20000410000 */
[----:B------:R0:W-:Y:S01]  /*86a0*/  STS [R117.X4+0x4220], R144 ;  /* 0x0042209075007388 */ /* 0x0001e20000004800 */
[----:B------:R-:W-:-:S02]  /*86b0*/  FFMA.FTZ R162, R119, UR46, R122 ;  /* 0x0000002e77a27c23 */ /* 0x000fc4000801007a */
[-C--:B------:R-:W-:Y:S02]  /*86c0*/  FMUL.FTZ R119, R156, -R221.reuse ;  /* 0x800000dd9c777220 */ /* 0x080fe40000410000 */
[C---:B------:R-:W-:Y:S02]  /*86d0*/  FFMA.FTZ R120, R35.reuse, R221, R120 ;  /* 0x000000dd23787223 */ /* 0x040fe40000010078 */
[----:B------:R-:W-:Y:S02]  /*86e0*/  FFMA.FTZ R119, R35, R222, -R119 ;  /* 0x000000de23777223 */ /* 0x000fe40000010877 */
[----:B------:R-:W-:Y:S02]  /*86f0*/  FADD.FTZ R223, -R223, R120 ;  /* 0x00000078dfdf7221 */ /* 0x000fe40000010100 */
[----:B------:R-:W-:Y:S02]  /*8700*/  FFMA.FTZ R156, R93, R146, -R131 ;  /* 0x000000925d9c7223 */ /* 0x000fe40000010883 */
[----:B------:R-:W-:-:S02]  /*8710*/  FADD.FTZ R224, R224, R119 ;  /* 0x00000077e0e07221 */ /* 0x000fc40000010000 */
[----:B------:R-:W-:Y:S02]  /*8720*/  FFMA.FTZ R121, -R248, R85, R213 ;  /* 0x00000055f8797223 */ /* 0x000fe400000101d5 */
[----:B------:R-:W-:Y:S02]  /*8730*/  FMUL.FTZ R131, R3, R223 ;  /* 0x000000df03837220 */ /* 0x000fe40000410000 */
[----:B-1----:R-:W-:Y:S02]  /*8740*/  FMUL.FTZ R148, R76, R146 ;  /* 0x000000924c947220 */ /* 0x002fe40000410000 */
[----:B------:R-:W-:Y:S02]  /*8750*/  FFMA.FTZ R122, -R248, R84, R214 ;  /* 0x00000054f87a7223 */ /* 0x000fe400000101d6 */
[----:B------:R-:W-:Y:S01]  /*8760*/  FFMA.FTZ R119, -R243, R87, R219 ;  /* 0x00000057f3777223 */ /* 0x000fe200000101db */
[----:B------:R1:W-:Y:S01]  /*8770*/  STS [R117.X4+0x4224], R148 ;  /* 0x0042249475007388 */ /* 0x0003e20000004800 */
[----:B0-----:R-:W-:-:S02]  /*8780*/  FMUL.FTZ R144, R4, R221 ;  /* 0x000000dd04907220 */ /* 0x001fc40000410000 */
[----:B------:R-:W-:Y:S02]  /*8790*/  FMUL.FTZ R145, R3, R224 ;  /* 0x000000e003917220 */ /* 0x000fe40000410000 */
[----:B------:R-:W-:Y:S02]  /*87a0*/  FMUL.FTZ R35, R121, R131 ;  /* 0x0000008379237220 */ /* 0x000fe40000410000 */
[----:B------:R-:W-:Y:S02]  /*87b0*/  FFMA.FTZ R120, -R243, R86, R220 ;  /* 0x00000056f3787223 */ /* 0x000fe400000101dc */
[----:B------:R-:W-:Y:S02]  /*87c0*/  FMUL.FTZ R159, R119, R144 ;  /* 0x00000090779f7220 */ /* 0x000fe40000410000 */
[----:B-1----:R-:W-:Y:S02]  /*87d0*/  FMUL.FTZ R148, R4, R222 ;  /* 0x000000de04947220 */ /* 0x002fe40000410000 */
[----:B------:R-:W-:-:S02]  /*87e0*/  FFMA.FTZ R35, R122, R145, R35 ;  /* 0x000000917a237223 */ /* 0x000fc40000010023 */
[----:B------:R-:W-:Y:S02]  /*87f0*/  FFMA.FTZ R150, -R242, R89, R217 ;  /* 0x00000059f2967223 */ /* 0x000fe400000101d9 */
[----:B------:R-:W-:Y:S02]  /*8800*/  FMUL.FTZ R147, R5, R154 ;  /* 0x0000009a05937220 */ /* 0x000fe40000410000 */
[----:B------:R-:W-:Y:S02]  /*8810*/  FMUL.FTZ R157, R121, R145 ;  /* 0x00000091799d7220 */ /* 0x000fe40000410000 */
[----:B------:R-:W-:Y:S02]  /*8820*/  FFMA.FTZ R158, R120, R148, R159 ;  /* 0x00000094789e7223 */ /* 0x000fe4000001009f */
[----:B------:R-:W-:Y:S02]  /*8830*/  FADD.FTZ R35, RZ, R35 ;  /* 0x00000023ff237221 */ /* 0x000fe40000010000 */
[----:B------:R-:W-:-:S02]  /*8840*/  FFMA.FTZ R146, -R242, R88, R218 ;  /* 0x00000058f2927223 */ /* 0x000fc400000101da */
[----:B------:R-:W-:Y:S02]  /*8850*/  FMUL.FTZ R151, R5, R155 ;  /* 0x0000009b05977220 */ /* 0x000fe40000410000 */
[----:B------:R-:W-:Y:S02]  /*8860*/  FMUL.FTZ R159, R119, R148 ;  /* 0x00000094779f7220 */ /* 0x000fe40000410000 */
[----:B------:R-:W-:Y:S02]  /*8870*/  FMUL.FTZ R160, R150, R147 ;  /* 0x0000009396a07220 */ /* 0x000fe40000410000 */
[----:B------:R-:W-:Y:S02]  /*8880*/  FFMA.FTZ R157, R122, R131, -R157 ;  /* 0x000000837a9d7223 */ /* 0x000fe4000001089d */
[----:B------:R-:W-:Y:S02]  /*8890*/  FADD.FTZ R35, R35, R158 ;  /* 0x0000009e23237221 */ /* 0x000fe40000010000 */
[----:B------:R-:W-:-:S02]  /*88a0*/  FFMA.FTZ R158, R120, R144, -R159 ;  /* 0x00000090789e7223 */ /* 0x000fc4000001089f */
[----:B------:R-:W-:Y:S02]  /*88b0*/  FFMA.FTZ R160, R146, R151, R160 ;  /* 0x0000009792a07223 */ /* 0x000fe400000100a0 */
[----:B------:R-:W-:Y:S02]  /*88c0*/  FMUL.FTZ R159, R91, R152 ;  /* 0x000000985b9f7220 */ /* 0x000fe40000410000 */
[----:B------:R-:W-:Y:S02]  /*88d0*/  FADD.FTZ R157, RZ, R157 ;  /* 0x0000009dff9d7221 */ /* 0x000fe40000010000 */
[----:B------:R-:W-:Y:S02]  /*88e0*/  FADD.FTZ R160, R35, R160 ;  /* 0x000000a023a07221 */ /* 0x000fe40000010000 */
[----:B------:R-:W-:Y:S02]  /*88f0*/  FFMA.FTZ R35, R90, R153, R159 ;  /* 0x000000995a237223 */ /* 0x000fe4000001009f */
[----:B------:R-:W-:-:S02]  /*8900*/  FADD.FTZ R157, R157, R158 ;  /* 0x0000009e9d9d7221 */ /* 0x000fc40000010000 */
[----:B------:R-:W-:Y:S02]  /*8910*/  FMUL.FTZ R159, R153, UR47 ;  /* 0x0000002f999f7c20 */ /* 0x000fe40008410000 */
[C---:B------:R-:W-:Y:S02]  /*8920*/  FFMA.FTZ R158, -R241.reuse, R90, R216 ;  /* 0x0000005af19e7223 */ /* 0x040fe400000101d8 */
[----:B------:R-:W-:Y:S02]  /*8930*/  FFMA.FTZ R91, -R241, R91, R215 ;  /* 0x0000005bf15b7223 */ /* 0x000fe400000101d7 */
[----:B------:R-:W-:Y:S02]  /*8940*/  FMUL.FTZ R166, R6, R152 ;  /* 0x0000009806a67220 */ /* 0x000fe40000410000 */
[----:B------:R-:W-:Y:S02]  /*8950*/  FMUL.FTZ R90, R150, R151 ;  /* 0x00000097965a7220 */ /* 0x000fe40000410000 */
[----:B------:R-:W-:-:S02]  /*8960*/  FMUL.FTZ R164, R6, R153 ;  /* 0x0000009906a47220 */ /* 0x000fc40000410000 */
[----:B------:R-:W-:Y:S02]  /*8970*/  FFMA.FTZ R93, R93, R162, R161 ;  /* 0x000000a25d5d7223 */ /* 0x000fe400000100a1 */
[----:B------:R-:W-:Y:S02]  /*8980*/  FFMA.FTZ R162, R152, UR46, -R159 ;  /* 0x0000002e98a27c23 */ /* 0x000fe4000801089f */
[C---:B------:R-:W-:Y:S02]  /*8990*/  FMUL.FTZ R159, R91.reuse, R166 ;  /* 0x000000a65b9f7220 */ /* 0x040fe40000410000 */
[----:B------:R-:W-:Y:S02]  /*89a0*/  FFMA.FTZ R90, R146, R147, -R90 ;  /* 0x00000093925a7223 */ /* 0x000fe4000001085a */
[-C--:B------:R-:W-:Y:S02]  /*89b0*/  FMUL.FTZ R161, R91, R164.reuse ;  /* 0x000000a45ba17220 */ /* 0x080fe40000410000 */
[----:B------:R-:W-:-:S02]  /*89c0*/  FFMA.FTZ R159, R158, R164, R159 ;  /* 0x000000a49e9f7223 */ /* 0x000fc4000001009f */
[----:B------:R-:W-:Y:S01]  /*89d0*/  FADD.FTZ R90, R157, R90 ;  /* 0x0000005a9d5a7221 */ /* 0x000fe20000010000 */
[----:B------:R-:W-:Y:S01]  /*89e0*/  IADD3 R157, R0, 0x480, RZ ;  /* 0x00000480009d7810 */ /* 0x000fe20007ffe0ff */
[----:B------:R-:W-:Y:S02]  /*89f0*/  FFMA.FTZ R161, R158, R166, -R161 ;  /* 0x000000a69ea17223 */ /* 0x000fe400000108a1 */
[----:B------:R-:W-:Y:S01]  /*8a00*/  FADD.FTZ R160, R160, R159 ;  /* 0x0000009fa0a07221 */ /* 0x000fe20000010000 */
[----:B------:R-:W-:Y:S01]  /*8a10*/  IADD3 R159, R0, 0x4c0, RZ ;  /* 0x000004c0009f7810 */ /* 0x000fe20007ffe0ff */
        /* <DEDUP_REMOVED lines=8> */
[----:B------:R-:W-:Y:S02]  /*8aa0*/  FADD.FTZ R161, R161, R128 ;  /* 0x00000080a1a17221 */ /* 0x000fe40000010000 */
[----:B------:R-:W-:Y:S01]  /*8ab0*/  FADD.FTZ R133, R160, R133 ;  /* 0x00000085a0857221 */ /* 0x000fe20000010000 */
[----:B------:R-:W-:Y:S01]  /*8ac0*/  LEA.HI.SX32 R160, R179, R0, 0x1b ;  /* 0x00000000b3a07211 */ /* 0x000fe200078fdaff */
[----:B------:R-:W-:Y:S02]  /*8ad0*/  FMUL.FTZ R90, R89, R154 ;  /* 0x0000009a595a7220 */ /* 0x000fe40000410000 */
[----:B------:R-:W-:Y:S01]  /*8ae0*/  FADD.FTZ R132, R161, R132 ;  /* 0x00000084a1847221 */ /* 0x000fe20000010000 */
[----:B------:R-:W-:Y:S01]  /*8af0*/  IADD3 R161, R0, 0x500, RZ ;  /* 0x0000050000a17810 */ /* 0x000fe20007ffe0ff */
[----:B------:R-:W-:-:S02]  /*8b00*/  FMUL.FTZ R162, R91, R162 ;  /* 0x000000a25ba27220 */ /* 0x000fc40000410000 */
[----:B------:R-:W-:Y:S02]  /*8b10*/  FADD.FTZ R133, R133, R134 ;  /* 0x0000008685857221 */ /* 0x000fe40000010000 */
[----:B------:R-:W-:Y:S02]  /*8b20*/  FFMA.FTZ R123, R88, R155, R90 ;  /* 0x0000009b587b7223 */ /* 0x000fe4000001005a */
[----:B------:R-:W-:Y:S02]  /*8b30*/  FMUL.FTZ R91, R155, UR47 ;  /* 0x0000002f9b5b7c20 */ /* 0x000fe40008410000 */
[----:B------:R-:W-:Y:S01]  /*8b40*/  FADD.FTZ R132, R132, R135 ;  /* 0x0000008784847221 */ /* 0x000fe20000010000 */
[----:B------:R-:W-:Y:S01]  /*8b50*/  IADD3 R135, R0, 0x180, RZ ;  /* 0x0000018000877810 */ /* 0x000fe20007ffe0ff */
[----:B------:R-:W-:Y:S02]  /*8b60*/  FMUL.FTZ R88, R154, UR47 ;  /* 0x0000002f9a587c20 */ /* 0x000fe40008410000 */
[----:B------:R-:W-:Y:S01]  /*8b70*/  FADD.FTZ R136, R133, R136 ;  /* 0x0000008885887221 */ /* 0x000fe20000010000 */
[----:B------:R-:W-:Y:S01]  /*8b80*/  IADD3 R133, R0, 0x140, RZ ;  /* 0x0000014000857810 */ /* 0x000fe20007ffe0ff */
[----:B------:R-:W-:Y:S01]  /*8b90*/  FFMA.FTZ R129, R154, UR46, -R91 ;  /* 0x0000002e9a817c23 */ /* 0x000fe2000801085b */
[----:B------:R-:W-:Y:S01]  /*8ba0*/  LEA.HI.SX32 R154, R167, R0, 0x1b ;  /* 0x00000000a79a7211 */ /* 0x000fe200078fdaff */
[----:B------:R-:W-:-:S02]  /*8bb0*/  FADD.FTZ R137, R132, R137 ;  /* 0x0000008984897221 */ /* 0x000fc40000010000 */
[----:B------:R-:W-:Y:S01]  /*8bc0*/  FFMA.FTZ R91, R155, UR46, R88 ;  /* 0x0000002e9b5b7c23 */ /* 0x000fe20008010058 */
[----:B------:R-:W-:Y:S01]  /*8bd0*/  IADD3 R155, R0, 0x440, RZ ;  /* 0x00000440009b7810 */ /* 0x000fe20007ffe0ff */
[C---:B------:R-:W-:Y:S02]  /*8be0*/  FMUL.FTZ R164, R83.reuse, R164 ;  /* 0x000000a453a47220 */ /* 0x040fe40000410000 */
[----:B------:R-:W-:Y:S02]  /*8bf0*/  FMUL.FTZ R166, R83, R166 ;  /* 0x000000a653a67220 */ /* 0x000fe40000410000 */
[C---:B------:R-:W-:Y:S01]  /*8c00*/  FMUL.FTZ R88, R82.reuse, R151 ;  /* 0x0000009752587220 */ /* 0x040fe20000410000 */
[----:B------:R-:W-:Y:S01]  /*8c10*/  STS [R117.X4+0x4218], R164 ;  /* 0x004218a475007388 */ /* 0x000fe20000004800 */
[----:B------:R-:W-:Y:S01]  /*8c20*/  FMUL.FTZ R90, R82, R147 ;  /* 0x00000093525a7220 */ /* 0x000fe20000410000 */
        /* <DEDUP_REMOVED lines=21> */
[----:B------:R-:W-:Y:S01]  /*8d80*/  FMUL.FTZ R152, R152, UR47 ;  /* 0x0000002f98987c20 */ /* 0x000fe20008410000 */
[----:B------:R-:W-:Y:S01]  /*8d90*/  STS [R117.X4+0x4200], R128 ;  /* 0x0042008075007388 */ /* 0x000fe20000004800 */
[----:B0-----:R-:W-:Y:S01]  /*8da0*/  FADD.FTZ R90, R139, R126 ;  /* 0x0000007e8b5a7221 */ /* 0x001fe20000010000 */
[----:B------:R-:W-:Y:S01]  /*8db0*/  IADD3 R139, R0, 0x240, RZ ;  /* 0x00000240008b7810 */ /* 0x000fe20007ffe0ff */
[----:B------:R-:W-:Y:S01]  /*8dc0*/  FMUL.FTZ R129, R150, R129 ;  /* 0x0000008196817220 */ /* 0x000fe20000410000 */
[----:B------:R0:W-:Y:S01]  /*8dd0*/  STS [R117.X4+0x4204], R130 ;  /* 0x0042048275007388 */ /* 0x0001e20000004800 */
[----:B------:R-:W-:Y:S01]  /*8de0*/  FADD.FTZ R127, R138, R127 ;  /* 0x0000007f8a7f7221 */ /* 0x000fe20000010000 */
[----:B------:R-:W-:Y:S01]  /*8df0*/  IADD3 R145, R0, 0x300, RZ ;  /* 0x0000030000917810 */ /* 0x000fe20007ffe0ff */
[----:B------:R-:W-:Y:S01]  /*8e00*/  FFMA.FTZ R153, R153, UR46, R152 ;  /* 0x0000002e99997c23 */ /* 0x000fe20008010098 */
[----:B------:R-:W-:Y:S01]  /*8e10*/  BAR.SYNC.DEFER_BLOCKING 0x0 ;  /* 0x0000000000007b1d */ /* 0x000fe20000010000 */
[----:B------:R-:W-:Y:S01]  /*8e20*/  FADD.FTZ R90, R90, R125 ;  /* 0x0000007d5a5a7221 */ /* 0x000fe20000010000 */
[----:B------:R-:W-:Y:S01]  /*8e30*/  IADD3 R125, R0, 0x40, RZ ;  /* 0x00000040007d7810 */ /* 0x000fe20007ffe0ff */
[----:B------:R-:W-:Y:S01]  /*8e40*/  FFMA.FTZ R91, R146, R91, R129 ;  /* 0x0000005b925b7223 */ /* 0x000fe20000010081 */
[C---:B------:R-:W-:Y:S01]  /*8e50*/  IADD3 R129, R0.reuse, 0xc0, RZ ;  /* 0x000000c000817810 */ /* 0x040fe20007ffe0ff */
[----:B------:R-:W-:Y:S01]  /*8e60*/  FADD.FTZ R88, R127, R124 ;  /* 0x0000007c7f587221 */ /* 0x000fe20000010000 */
[----:B------:R-:W-:Y:S01]  /*8e70*/  IADD3 R127, R0, 0x80, RZ ;  /* 0x00000080007f7810 */ /* 0x000fe20007ffe0ff */
[----:B------:R-:W-:Y:S01]  /*8e80*/  FFMA.FTZ R89, R158, R153, R162 ;  /* 0x000000999e597223 */ /* 0x000fe200000100a2 */
[----:B------:R-:W-:Y:S01]  /*8e90*/  IADD3 R153, R0, 0x400, RZ ;  /* 0x0000040000997810 */ /* 0x000fe20007ffe0ff */
[----:B------:R-:W-:Y:S01]  /*8ea0*/  FFMA.FTZ R140, -R19, R213, -RZ ;  /* 0x000000d5138c7223 */ /* 0x000fe200000109ff */
[----:B------:R-:W-:Y:S01]  /*8eb0*/  LEA.HI.SX32 R124, R125, R0, 0x1b ;  /* 0x000000007d7c7211 */ /* 0x000fe200078fdaff */
[----:B------:R-:W-:Y:S01]  /*8ec0*/  FMUL.FTZ R142, R19, R214 ;  /* 0x000000d6138e7220 */ /* 0x000fe20000410000 */
[-C--:B0-----:R-:W-:Y:S01]  /*8ed0*/  LEA.HI.SX32 R130, R137, R0.reuse, 0x1b ;  /* 0x0000000089827211 */ /* 0x081fe200078fdaff */
[----:B------:R-:W-:Y:S01]  /*8ee0*/  FFMA.FTZ R144, -R20, R219, -RZ ;  /* 0x000000db14907223 */ /* 0x000fe200000109ff */
[----:B------:R-:W-:Y:S01]  /*8ef0*/  LEA.HI.SX32 R125, R127, R0, 0x1b ;  /* 0x000000007f7d7211 */ /* 0x000fe200078fdaff */
[----:B------:R-:W-:Y:S01]  /*8f00*/  FFMA.FTZ R198, -R30, R198, -RZ ;  /* 0x000000c61ec67223 */ /* 0x000fe200000109ff */
[-C--:B------:R-:W-:Y:S01]  /*8f10*/  LEA.HI.SX32 R126, R129, R0.reuse, 0x1b ;  /* 0x00000000817e7211 */ /* 0x080fe200078fdaff */
[----:B------:R-:W-:Y:S01]  /*8f20*/  FFMA.FTZ R216, -R22, R215, -RZ ;  /* 0x000000d716d87223 */ /* 0x000fe200000109ff */
[----:B------:R-:W-:Y:S01]  /*8f30*/  LEA.HI.SX32 R136, R147, R0, 0x1b ;  /* 0x0000000093887211 */ /* 0x000fe200078fdaff */
[----:B------:R-:W-:Y:S01]  /*8f40*/  FFMA.FTZ R208, -R25, R208, -RZ ;  /* 0x000000d019d07223 */ /* 0x000fe200000109ff */
[----:B------:R-:W-:Y:S01]  /*8f50*/  LEA.HI.SX32 R137, R149, R0, 0x1b ;  /* 0x0000000095897211 */ /* 0x000fe200078fdaff */
[----:B------:R-:W-:Y:S01]  /*8f60*/  FFMA.FTZ R206, -R26, R206, -RZ ;  /* 0x000000ce1ace7223 */ /* 0x000fe200000109ff */
[----:B------:R-:W-:Y:S01]  /*8f70*/  LEA.HI.SX32 R146, R151, R0, 0x1b ;  /* 0x0000000097927211 */ /* 0x000fe200078fdaff */
[----:B------:R-:W-:Y:S01]  /*8f80*/  FFMA.FTZ R204, -R27, R204, -RZ ;  /* 0x000000cc1bcc7223 */ /* 0x000fe200000109ff */
[-C--:B------:R-:W-:Y:S01]  /*8f90*/  LEA.HI.SX32 R127, R131, R0.reuse, 0x1b ;  /* 0x00000000837f7211 */ /* 0x080fe200078fdaff */
[----:B------:R-:W0:Y:S01]  /*8fa0*/  LDS R164, [R125.X4+0x4400] ;  /* 0x004400007da47984 */ /* 0x000e220000004800 */
[----:B------:R-:W-:Y:S01]  /*8fb0*/  LEA.HI.SX32 R128, R133, R0, 0x1b ;  /* 0x0000000085807211 */ /* 0x000fe200078fdaff */
[----:B------:R-:W-:Y:S01]  /*8fc0*/  FMUL.FTZ R220, R20, R220 ;  /* 0x000000dc14dc7220 */ /* 0x000fe20000410000 */
[-C--:B------:R-:W-:Y:S01]  /*8fd0*/  LEA.HI.SX32 R129, R135, R0.reuse, 0x1b ;  /* 0x0000000087817211 */ /* 0x080fe200078fdaff */
[----:B------:R-:W1:Y:S01]  /*8fe0*/  LDS R166, [R127.X4+0x4600] ;  /* 0x004600007fa67984 */ /* 0x000e620000004800 */
[-C--:B------:R-:W-:Y:S01]  /*8ff0*/  LEA.HI.SX32 R147, R153, R0.reuse, 0x1b ;  /* 0x0000000099937211 */ /* 0x080fe200078fdaff */
[----:B------:R-:W-:Y:S01]  /*9000*/  FFMA.FTZ R218, -R21, R217, -RZ ;  /* 0x000000d915da7223 */ /* 0x000fe200000109ff */
[-C--:B------:R-:W-:Y:S01]  /*9010*/  LEA.HI.SX32 R148, R155, R0.reuse, 0x1b ;  /* 0x000000009b947211 */ /* 0x080fe200078fdaff */
[----:B------:R-:W2:Y:S01]  /*9020*/  LDS R167, [R128.X4+0x4700] ;  /* 0x0047000080a77984 */ /* 0x000ea20000004800 */
[----:B------:R-:W-:Y:S01]  /*9030*/  LEA.HI.SX32 R149, R157, R0, 0x1b ;  /* 0x000000009d957211 */ /* 0x000fe200078fdaff */
[----:B------:R-:W-:Y:S01]  /*9040*/  FFMA.FTZ R212, -R23, R212, -RZ ;  /* 0x000000d417d47223 */ /* 0x000fe200000109ff */
[-C--:B------:R-:W-:Y:S01]  /*9050*/  LEA.HI.SX32 R150, R159, R0.reuse, 0x1b ;  /* 0x000000009f967211 */ /* 0x080fe200078fdaff */
[----:B------:R-:W3:Y:S01]  /*9060*/  LDS R168, [R129.X4+0x4800] ;  /* 0x0048000081a87984 */ /* 0x000ee20000004800 */
[----:B------:R-:W-:Y:S01]  /*9070*/  LEA.HI.SX32 R151, R161, R0, 0x1b ;  /* 0x00000000a1977211 */ /* 0x000fe200078fdaff */
[----:B------:R-:W-:Y:S01]  /*9080*/  FFMA.FTZ R210, -R24, R210, -RZ ;  /* 0x000000d218d27223 */ /* 0x000fe200000109ff */
[-C--:B------:R-:W-:Y:S01]  /*9090*/  LEA.HI.SX32 R138, R0, R0.reuse, 0x1b ;  /* 0x00000000008a7211 */ /* 0x080fe200078fdaff */
[----:B------:R-:W4:Y:S01]  /*90a0*/  LDS R176, [R137.X4+0x5000] ;  /* 0x0050000089b07984 */ /* 0x000f220000004800 */
        /* <DEDUP_REMOVED lines=16> */
[----:B------:R-:W-:-:S02]  /*91b0*/  LEA.HI.SX32 R157, R173, R0, 0x1b ;  /* 0x00000000ad9d7211 */ /* 0x000fc400078fdaff */
[-C--:B------:R-:W-:Y:S01]  /*91c0*/  LEA.HI.SX32 R158, R175, R0.reuse, 0x1b ;  /* 0x00000000af9e7211 */ /* 0x080fe200078fdaff */
[----:B------:R-:W0:Y:S01]  /*91d0*/  LDS R165, [R126.X4+0x4500] ;  /* 0x004500007ea57984 */ /* 0x000e220000004800 */
[-C--:B------:R-:W-:Y:S02]  /*91e0*/  LEA.HI.SX32 R159, R177, R0.reuse, 0x1b ;  /* 0x00000000b19f7211 */ /* 0x080fe400078fdaff */
[-C--:B------:R-:W-:Y:S01]  /*91f0*/  LEA.HI.SX32 R161, R181, R0.reuse, 0x1b ;  /* 0x00000000b5a17211 */ /* 0x080fe200078fdaff */
[----:B------:R-:W0:Y:S01]  /*9200*/  LDS R169, [R130.X4+0x4900] ;  /* 0x0049000082a97984 */ /* 0x000e220000004800 */
[----:B------:R-:W-:Y:S02]  /*9210*/  LEA.HI.SX32 R162, R183, R0, 0x1b ;  /* 0x00000000b7a27211 */ /* 0x000fe400078fdaff */
[----:B------:R-:W-:Y:S01]  /*9220*/  MOV R139, UR36 ;  /* 0x00000024008b7c02 */ /* 0x000fe20008000f00 */
        /* <DEDUP_REMOVED lines=30> */
[----:B-----5:R-:W-:Y:S01]  /*9410*/  FMUL.FTZ R198, R34, R189 ;  /* 0x000000bd22c67220 */ /* 0x020fe20000410000 */
[----:B------:R-:W-:Y:S02]  /*9420*/  LEA R189, R139, -R0, 0x1 ;  /* 0x800000008bbd7211 */ /* 0x000fe400078e08ff */
[----:B------:R5:W-:Y:S01]  /*9430*/  STS [R117.X4+0x6330], R144 ;  /* 0x0063309075007388 */ /* 0x000be20000004800 */
[----:B-1----:R-:W-:Y:S01]  /*9440*/  FMUL.FTZ R142, R28, R201 ;  /* 0x000000c91c8e7220 */ /* 0x002fe20000410000 */
[----:B------:R-:W-:Y:S02]  /*9450*/  ISETP.GE.AND P0, PT, R189, 0x1, PT ;  /* 0x00000001bd00780c */ /* 0x000fe40003f06270 */
        /* <DEDUP_REMOVED lines=11> */
[----:B------:R-:W-:Y:S02]  /*9510*/  FMUL.FTZ R193, R221, UR47 ;  /* 0x0000002fddc17c20 */ /* 0x000fe40008410000 */
[----:B-1----:R-:W-:Y:S01]  /*9520*/  FFMA.FTZ R140, -R33, R192, -RZ ;  /* 0x000000c0218c7223 */ /* 0x002fe200000109ff */
[----:B------:R1:W-:Y:S01]  /*9530*/  STS [R117.X4+0x6350], R144 ;  /* 0x0063509075007388 */ /* 0x0003e20000004800 */
[----:B------:R-:W-:Y:S02]  /*9540*/  FMUL.FTZ R192, R222, UR47 ;  /* 0x0000002fdec07c20 */ /* 0x000fe40008410000 */
[----:B--2---:R-:W-:Y:S01]  /*9550*/  FMUL.FTZ R204, R31, R195 ;  /* 0x000000c31fcc7220 */ /* 0x004fe20000410000 */
[----:B------:R2:W-:Y:S01]  /*9560*/  STS [R117.X4+0x6308], R220 ;  /* 0x006308dc75007388 */ /* 0x0005e20000004800 */
[----:B------:R-:W-:Y:S02]  /*9570*/  FFMA.FTZ R192, R221, UR46, -R192 ;  /* 0x0000002eddc07c23 */ /* 0x000fe400080108c0 */
[----:B-----5:R-:W-:Y:S01]  /*9580*/  FFMA.FTZ R142, -R34, R190, -RZ ;  /* 0x000000be228e7223 */ /* 0x020fe200000109ff */
[----:B------:R2:W-:Y:S01]  /*9590*/  STS [R117.X4+0x6310], R244 ;  /* 0x006310f475007388 */ /* 0x0005e20000004800 */
[----:B------:R-:W-:-:S02]  /*95a0*/  FMUL.FTZ R190, R224, UR47 ;  /* 0x0000002fe0be7c20 */ /* 0x000fc40008410000 */
[----:B-1----:R-:W-:Y:S01]  /*95b0*/  FMUL.FTZ R144, R33, R191 ;  /* 0x000000bf21907220 */ /* 0x002fe20000410000 */
[----:B------:R2:W-:Y:S01]  /*95c0*/  STS [R117.X4+0x6314], R218 ;  /* 0x006314da75007388 */ /* 0x0005e20000004800 */
[C---:B------:R-:W-:Y:S02]  /*95d0*/  FMUL.FTZ R191, R223.reuse, UR47 ;  /* 0x0000002fdfbf7c20 */ /* 0x040fe40008410000 */
[----:B------:R-:W-:Y:S01]  /*95e0*/  FFMA.FTZ R193, R222, UR46, R193 ;  /* 0x0000002edec17c23 */ /* 0x000fe200080100c1 */
[----:B------:R2:W-:Y:S01]  /*95f0*/  STS [R117.X4+0x6318], R246 ;  /* 0x006318f675007388 */ /* 0x0005e20000004800 */
[----:B------:R-:W-:Y:S02]  /*9600*/  FFMA.FTZ R190, R223, UR46, -R190 ;  /* 0x0000002edfbe7c23 */ /* 0x000fe400080108be */
        /* <DEDUP_REMOVED lines=71> */
.L_x_7709:
[----:B0-234-:R-:W-:Y:S05]  /*9a80*/  BSYNC B0 ;  /* 0x0000000000007941 */ /* 0x01dfea0003800000 */
.L_x_7708:
        /* <DEDUP_REMOVED lines=67> */
.L_x_7711:
[----:B01----:R-:W-:Y:S05]  /*9ec0*/  BSYNC B0 ;  /* 0x0000000000007941 */ /* 0x003fea0003800000 */
.L_x_7710:
[----:B------:R-:W0:Y:S01]  /*9ed0*/  LDS R125, [R125.X4+0x6500] ;  /* 0x006500007d7d7984 */ /* 0x000e220000004800 */
[----:B------:R-:W-:Y:S01]  /*9ee0*/  BSSY B0, `(.L_x_7712) ;  /* 0x0000004000007945 */ /* 0x000fe20003800000 */
[----:B------:R-:W-:Y:S05]  /*9ef0*/  @!P1 BRA `(.L_x_7713) ;  /* 0x0000002000009947 */ /* 0x000fea0003800000 */
[----:B------:R1:W-:Y:S04]  /*9f00*/  RED.E.ADD.F32.FTZ.RN.STRONG.GPU [R138.64+-0x1e00], R164 ;  /* 0xffe200a48a00798e */ /* 0x0003e8000c10e79c */
[----:B0-----:R1:W-:Y:S02]  /*9f10*/  RED.E.ADD.F32.FTZ.RN.STRONG.GPU [R140.64+-0x1e00], R125 ;  /* 0xffe2007d8c00798e */ /* 0x0013e4000c10e79c */
.L_x_7713:
[----:B------:R-:W-:Y:S05]  /*9f20*/  BSYNC B0 ;  /* 0x0000000000007941 */ /* 0x000fea0003800000 */
.L_x_7712:
[----:B------:R2:W3:Y:S01]  /*9f30*/  LDS R115, [R126.X4+0x6600] ;  /* 0x006600007e737984 */ /* 0x0004e20000004800 */
[----:B------:R-:W-:Y:S01]  /*9f40*/  BSSY B0, `(.L_x_7714) ;  /* 0x0000004000007945 */ /* 0x000fe20003800000 */
[----:B------:R-:W-:Y:S05]  /*9f50*/  @!P2 BRA `(.L_x_7715) ;  /* 0x000000200000a947 */ /* 0x000fea0003800000 */
[----:B------:R4:W-:Y:S04]  /*9f60*/  RED.E.ADD.F32.FTZ.RN.STRONG.GPU [R138.64+-0x1d00], R165 ;  /* 0xffe300a58a00798e */ /* 0x0009e8000c10e79c */
[----:B---3--:R4:W-:Y:S02]  /*9f70*/  RED.E.ADD.F32.FTZ.RN.STRONG.GPU [R140.64+-0x1d00], R115 ;  /* 0xffe300738c00798e */ /* 0x0089e4000c10e79c */
.L_x_7715:
[----:B------:R-:W-:Y:S05]  /*9f80*/  BSYNC B0 ;  /* 0x0000000000007941 */ /* 0x000fea0003800000 */
.L_x_7714:
        /* <DEDUP_REMOVED lines=12> */
.L_x_7717:
[----:B------:R-:W-:Y:S05]  /*a050*/  BSYNC B0 ;  /* 0x0000000000007941 */ /* 0x000fea0003800000 */
.L_x_7716:
[----:B---34-:R3:W4:Y:S01]  /*a060*/  LDS R115, [R128.X4+0x6800] ;  /* 0x0068000080737984 */ /* 0x0187220000004800 */
[----:B------:R-:W-:Y:S01]  /*a070*/  BSSY B0, `(.L_x_7718) ;  /* 0x0000004000007945 */ /* 0x000fe20003800000 */
[----:B------:R-:W-:Y:S05]  /*a080*/  @!P0 BRA `(.L_x_7719) ;  /* 0x0000002000008947 */ /* 0x000fea0003800000 */
[----:B------:R2:W-:Y:S04]  /*a090*/  RED.E.ADD.F32.FTZ.RN.STRONG.GPU [R138.64+-0x1b00], R167 ;  /* 0xffe500a78a00798e */ /* 0x0005e8000c10e79c */
[----:B----4-:R2:W-:Y:S02]  /*a0a0*/  RED.E.ADD.F32.FTZ.RN.STRONG.GPU [R140.64+-0x1b00], R115 ;  /* 0xffe500738c00798e */ /* 0x0105e4000c10e79c */
.L_x_7719:
[----:B------:R-:W-:Y:S05]  /*a0b0*/  BSYNC B0 ;  /* 0x0000000000007941 */ /* 0x000fea0003800000 */
.L_x_7718:
[----:B------:R-:W2:Y:S01]  /*a0c0*/  LDS R129, [R129.X4+0x6900] ;  /* 0x0069000081817984 */ /* 0x000ea20000004800 */
[----:B------:R-:W-:Y:S01]  /*a0d0*/  BSSY B0, `(.L_x_7720) ;  /* 0x0000004000007945 */ /* 0x000fe20003800000 */
[----:B------:R-:W-:Y:S05]  /*a0e0*/  @!P1 BRA `(.L_x_7721) ;  /* 0x0000002000009947 */ /* 0x000fea0003800000 */
[----:B------:R3:W-:Y:S04]  /*a0f0*/  RED.E.ADD.F32.FTZ.RN.STRONG.GPU [R138.64+-0x1a00], R168 ;  /* 0xffe600a88a00798e */ /* 0x0007e8000c10e79c */
[----:B--2---:R3:W-:Y:S02]  /*a100*/  RED.E.ADD.F32.FTZ.RN.STRONG.GPU [R140.64+-0x1a00], R129 ;  /* 0xffe600818c00798e */ /* 0x0047e4000c10e79c */
.L_x_7721:
[----:B------:R-:W-:Y:S05]  /*a110*/  BSYNC B0 ;  /* 0x0000000000007941 */ /* 0x000fea0003800000 */
.L_x_7720:
[----:B--2-4-:R2:W4:Y:S01]  /*a120*/  LDS R115, [R130.X4+0x6a00] ;  /* 0x006a000082737984 */ /* 0x0145220000004800 */
[----:B------:R-:W-:Y:S01]  /*a130*/  BSSY B0, `(.L_x_7722) ;  /* 0x0000004000007945 */ /* 0x000fe20003800000 */
[----:B------:R-:W-:Y:S05]  /*a140*/  @!P2 BRA `(.L_x_7723) ;  /* 0x000000200000a947 */ /* 0x000fea0003800000 */
[----:B------:R2:W-:Y:S04]  /*a150*/  RED.E.ADD.F32.FTZ.RN.STRONG.GPU [R138.64+-0x1900], R169 ;  /* 0xffe700a98a00798e */ /* 0x0005e8000c10e79c */
[----:B----4-:R2:W-:Y:S02]  /*a160*/  RED.E.ADD.F32.FTZ.RN.STRONG.GPU [R140.64+-0x1900], R115 ;  /* 0xffe700738c00798e */ /* 0x0105e4000c10e79c */
.L_x_7723:
[----:B------:R-:W-:Y:S05]  /*a170*/  BSYNC B0 ;  /* 0x0000000000007941 */ /* 0x000fea0003800000 */
.L_x_7722:
[----:B------:R-:W2:Y:S01]  /*a180*/  LDS R131, [R131.X4+0x6b00] ;  /* 0x006b000083837984 */ /* 0x000ea20000004800 */
[----:B------:R-:W-:Y:S01]  /*a190*/  BSSY B0, `(.L_x_7724) ;  /* 0x0000004000007945 */ /* 0x000fe20003800000 */
[----:B------:R-:W-:Y:S05]  /*a1a0*/  @!P3 BRA `(.L_x_7725) ;  /* 0x000000200000b947 */ /* 0x000fea0003800000 */
[----:B------:R3:W-:Y:S04]  /*a1b0*/  RED.E.ADD.F32.FTZ.RN.STRONG.GPU [R138.64+-0x1800], R170 ;  /* 0xffe800aa8a00798e */ /* 0x0007e8000c10e79c */
[----:B--2---:R3:W-:Y:S02]  /*a1c0*/  RED.E.ADD.F32.FTZ.RN.STRONG.GPU [R140.64+-0x1800], R131 ;  /* 0xffe800838c00798e */ /* 0x0047e4000c10e79c */
.L_x_7725:
[----:B------:R-:W-:Y:S05]  /*a1d0*/  BSYNC B0 ;  /* 0x0000000000007941 */ /* 0x000fea0003800000 */
.L_x_7724:
[----:B--2-4-:R2:W4:Y:S01]  /*a1e0*/  LDS R115, [R132.X4+0x6c00] ;  /* 0x006c000084737984 */ /* 0x0145220000004800 */
[----:B------:R-:W-:Y:S01]  /*a1f0*/  BSSY B0, `(.L_x_7726) ;  /* 0x0000004000007945 */ /* 0x000fe20003800000 */
[----:B------:R-:W-:Y:S05]  /*a200*/  @!P4 BRA `(.L_x_7727) ;  /* 0x000000200000c947 */ /* 0x000fea0003800000 */
[----:B------:R2:W-:Y:S04]  /*a210*/  RED.E.ADD.F32.FTZ.RN.STRONG.GPU [R138.64+-0x1700], R171 ;  /* 0xffe900ab8a00798e */ /* 0x0005e8000c10e79c */
[----:B----4-:R2:W-:Y:S02]  /*a220*/  RED.E.ADD.F32.FTZ.RN.STRONG.GPU [R140.64+-0x1700], R115 ;  /* 0xffe900738c00798e */ /* 0x0105e4000c10e79c */
.L_x_7727:
[----:B------:R-:W-:Y:S05]  /*a230*/  BSYNC B0 ;  /* 0x0000000000007941 */ /* 0x000fea0003800000 */
.L_x_7726:
[----:B------:R-:W2:Y:S01]  /*a240*/  LDS R133, [R133.X4+0x6d00] ;  /* 0x006d000085857984 */ /* 0x000ea20000004800 */
[----:B------:R-:W-:Y:S01]  /*a250*/  BSSY B0, `(.L_x_7728) ;  /* 0x0000004000007945 */ /* 0x000fe20003800000 */
[----:B------:R-:W-:Y:S05]  /*a260*/  @!P5 BRA `(.L_x_7729) ;  /* 0x000000200000d947 */ /* 0x000fea0003800000 */
[----:B------:R3:W-:Y:S04]  /*a270*/  RED.E.ADD.F32.FTZ.RN.STRONG.GPU [R138.64+-0x1600], R172 ;  /* 0xffea00ac8a00798e */ /* 0x0007e8000c10e79c */
[----:B--2---:R3:W-:Y:S02]  /*a280*/  RED.E.ADD.F32.FTZ.RN.STRONG.GPU [R140.64+-0x1600], R133 ;  /* 0xffea00858c00798e */ /* 0x0047e4000c10e79c */
.L_x_7729:
[----:B------:R-:W-:Y:S05]  /*a290*/  BSYNC B0 ;  /* 0x0000000000007941 */ /* 0x000fea0003800000 */
.L_x_7728:
        /* <DEDUP_REMOVED lines=12> */
.L_x_7731:
[----:B--2---:R-:W-:Y:S05]  /*a360*/  BSYNC B0 ;  /* 0x0000000000007941 */ /* 0x004fea0003800000 */
.L_x_7730:
[----:B------:R-:W2:Y:S01]  /*a370*/  LDS R135, [R135.X4+0x6f00] ;  /* 0x006f000087877984 */ /* 0x000ea20000004800 */
[----:B------:R-:W-:Y:S01]  /*a380*/  BSSY B0, `(.L_x_7732) ;  /* 0x0000004000007945 */ /* 0x000fe20003800000 */
[----:B------:R-:W-:Y:S05]  /*a390*/  @!P0 BRA `(.L_x_7733) ;  /* 0x0000002000008947 */ /* 0x000fea0003800000 */
[----:B------:R3:W-:Y:S04]  /*a3a0*/  RED.E.ADD.F32.FTZ.RN.STRONG.GPU [R138.64+-0x1400], R174 ;  /* 0xffec00ae8a00798e */ /* 0x0007e8000c10e79c */
[----:B--2---:R3:W-:Y:S02]  /*a3b0*/  RED.E.ADD.F32.FTZ.RN.STRONG.GPU [R140.64+-0x1400], R135 ;  /* 0xffec00878c00798e */ /* 0x0047e4000c10e79c */
.L_x_7733:
[----:B------:R-:W-:Y:S05]  /*a3c0*/  BSYNC B0 ;  /* 0x0000000000007941 */ /* 0x000fea0003800000 */
.L_x_7732:
[----:B----4-:R4:W3:Y:S01]  /*a3d0*/  LDS R115, [R136.X4+0x7000] ;  /* 0x0070000088737984 */ /* 0x0108e20000004800 */
[----:B------:R-:W-:Y:S01]  /*a3e0*/  BSSY B0, `(.L_x_7734) ;  /* 0x0000004000007945 */ /* 0x000fe20003800000 */
[----:B------:R-:W-:Y:S05]  /*a3f0*/  @!P1 BRA `(.L_x_7735) ;  /* 0x0000002000009947 */ /* 0x000fea0003800000 */
[----:B------:R4:W-:Y:S04]  /*a400*/  RED.E.ADD.F32.FTZ.RN.STRONG.GPU [R138.64+-0x1300], R175 ;  /* 0xffed00af8a00798e */ /* 0x0009e8000c10e79c */
[----:B---3--:R4:W-:Y:S02]  /*a410*/  RED.E.ADD.F32.FTZ.RN.STRONG.GPU [R140.64+-0x1300], R115 ;  /* 0xffed00738c00798e */ /* 0x0089e4000c10e79c */
.L_x_7735:
[----:B------:R-:W-:Y:S05]  /*a420*/  BSYNC B0 ;  /* 0x0000000000007941 */ /* 0x000fea0003800000 */
.L_x_7734:
[----:B------:R-:W4:Y:S01]  /*a430*/  LDS R137, [R137.X4+0x7100] ;  /* 0x0071000089897984 */ /* 0x000f220000004800 */
[----:B------:R-:W-:Y:S01]  /*a440*/  BSSY B0, `(.L_x_7736) ;  /* 0x0000004000007945 */ /* 0x000fe20003800000 */
[----:B------:R-:W-:Y:S05]  /*a450*/  @!P2 BRA `(.L_x_7737) ;  /* 0x000000200000a947 */ /* 0x000fea0003800000 */
[----:B------:R4:W-:Y:S04]  /*a460*/  RED.E.ADD.F32.FTZ.RN.STRONG.GPU [R138.64+-0x1200], R176 ;  /* 0xffee00b08a00798e */ /* 0x0009e8000c10e79c */
[----:B----4-:R4:W-:Y:S02]  /*a470*/  RED.E.ADD.F32.FTZ.RN.STRONG.GPU [R140.64+-0x1200], R137 ;  /* 0xffee00898c00798e */ /* 0x0109e4000c10e79c */
.L_x_7737:
[----:B------:R-:W-:Y:S05]  /*a480*/  BSYNC B0 ;  /* 0x0000000000007941 */ /* 0x000fea0003800000 */
.L_x_7736:
[----:B---34-:R3:W4:Y:S01]  /*a490*/  LDS R115, [R146.X4+0x7200] ;  /* 0x0072000092737984 */ /* 0x0187220000004800 */
[----:B------:R-:W-:Y:S01]  /*a4a0*/  BSSY B0, `(.L_x_7738) ;  /* 0x0000004000007945 */ /* 0x000fe20003800000 */
[----:B------:R-:W-:Y:S05]  /*a4b0*/  @!P3 BRA `(.L_x_7739) ;  /* 0x000000200000b947 */ /* 0x000fea0003800000 */
[----:B------:R3:W-:Y:S04]  /*a4c0*/  RED.E.ADD.F32.FTZ.RN.STRONG.GPU [R138.64+-0x1100], R177 ;  /* 0xffef00b18a00798e */ /* 0x0007e8000c10e79c */
[----:B----4-:R3:W-:Y:S02]  /*a4d0*/  RED.E.ADD.F32.FTZ.RN.STRONG.GPU [R140.64+-0x1100], R115 ;  /* 0xffef00738c00798e */ /* 0x0107e4000c10e79c */
.L_x_7739:
[----:B------:R-:W-:Y:S05]  /*a4e0*/  BSYNC B0 ;  /* 0x0000000000007941 */ /* 0x000fea0003800000 */
.L_x_7738:
[----:B------:R-:W3:Y:S01]  /*a4f0*/  LDS R147, [R147.X4+0x7300] ;  /* 0x0073000093937984 */ /* 0x000ee20000004800 */
[----:B------:R-:W-:Y:S01]  /*a500*/  BSSY B0, `(.L_x_7740) ;  /* 0x0000004000007945 */ /* 0x000fe20003800000 */
[----:B------:R-:W-:Y:S05]  /*a510*/  @!P4 BRA `(.L_x_7741) ;  /* 0x000000200000c947 */ /* 0x000fea0003800000 */
[----:B------:R4:W-:Y:S04]  /*a520*/  RED.E.ADD.F32.FTZ.RN.STRONG.GPU [R138.64+-0x1000], R178 ;  /* 0xfff000b28a00798e */ /* 0x0009e8000c10e79c */
[----:B---3--:R4:W-:Y:S02]  /*a530*/  RED.E.ADD.F32.FTZ.RN.STRONG.GPU [R140.64+-0x1000], R147 ;  /* 0xfff000938c00798e */ /* 0x0089e4000c10e79c */
.L_x_7741:
[----:B------:R-:W-:Y:S05]  /*a540*/  BSYNC B0 ;  /* 0x0000000000007941 */ /* 0x000fea0003800000 */
.L_x_7740:
[----:B---34-:R3:W4:Y:S01]  /*a550*/  LDS R115, [R148.X4+0x7400] ;  /* 0x0074000094737984 */ /* 0x0187220000004800 */
[----:B------:R-:W-:Y:S01]  /*a560*/  BSSY B0, `(.L_x_7742) ;  /* 0x0000004000007945 */ /* 0x000fe20003800000 */
[----:B------:R-:W-:Y:S05]  /*a570*/  @!P5 BRA `(.L_x_7743) ;  /* 0x000000200000d947 */ /* 0x000fea0003800000 */
[----:B------:R3:W-:Y:S04]  /*a580*/  RED.E.ADD.F32.FTZ.RN.STRONG.GPU [R138.64+-0xf00], R179 ;  /* 0xfff100b38a00798e */ /* 0x0007e8000c10e79c */
[----:B----4-:R3:W-:Y:S02]  /*a590*/  RED.E.ADD.F32.FTZ.RN.STRONG.GPU [R140.64+-0xf00], R115 ;  /* 0xfff100738c00798e */ /* 0x0107e4000c10e79c */
.L_x_7743:
[----:B------:R-:W-:Y:S05]  /*a5a0*/  BSYNC B0 ;  /* 0x0000000000007941 */ /* 0x000fea0003800000 */
.L_x_7742:
        /* <DEDUP_REMOVED lines=12> */
.L_x_7745:
[----:B------:R-:W-:Y:S05]  /*a670*/  BSYNC B0 ;  /* 0x0000000000007941 */ /* 0x000fea0003800000 */
.L_x_7744:
[----:B---34-:R3:W4:Y:S01]  /*a680*/  LDS R115, [R150.X4+0x7600] ;  /* 0x0076000096737984 */ /* 0x0187220000004800 */
[----:B------:R-:W-:Y:S01]  /*a690*/  BSSY B0, `(.L_x_7746) ;  /* 0x0000004000007945 */ /* 0x000fe20003800000 */
[----:B------:R-:W-:Y:S05]  /*a6a0*/  @!P0 BRA `(.L_x_7747) ;  /* 0x0000002000008947 */ /* 0x000fea0003800000 */
[----:B------:R3:W-:Y:S04]  /*a6b0*/  RED.E.ADD.F32.FTZ.RN.STRONG.GPU [R138.64+-0xd00], R181 ;  /* 0xfff300b58a00798e */ /* 0x0007e8000c10e79c */
[----:B----4-:R3:W-:Y:S02]  /*a6c0*/  RED.E.ADD.F32.FTZ.RN.STRONG.GPU [R140.64+-0xd00], R115 ;  /* 0xfff300738c00798e */ /* 0x0107e4000c10e79c */
.L_x_7747:
[----:B------:R-:W-:Y:S05]  /*a6d0*/  BSYNC B0 ;  /* 0x0000000000007941 */ /* 0x000fea0003800000 */
.L_x_7746:
[----:B------:R-:W3:Y:S01]  /*a6e0*/  LDS R151, [R151.X4+0x7700] ;  /* 0x0077000097977984 */ /* 0x000ee20000004800 */
[----:B------:R-:W-:Y:S01]  /*a6f0*/  BSSY B0, `(.L_x_7748) ;  /* 0x0000004000007945 */ /* 0x000fe20003800000 */
[----:B------:R-:W-:Y:S05]  /*a700*/  @!P1 BRA `(.L_x_7749) ;  /* 0x0000002000009947 */ /* 0x000fea0003800000 */
[----:B------:R4:W-:Y:S04]  /*a710*/  RED.E.ADD.F32.FTZ.RN.STRONG.GPU [R138.64+-0xc00], R182 ;  /* 0xfff400b68a00798e */ /* 0x0009e8000c10e79c */
[----:B---3--:R4:W-:Y:S02]  /*a720*/  RED.E.ADD.F32.FTZ.RN.STRONG.GPU [R140.64+-0xc00], R151 ;  /* 0xfff400978c00798e */ /* 0x0089e4000c10e79c */
.L_x_7749:
[----:B------:R-:W-:Y:S05]  /*a730*/  BSYNC B0 ;  /* 0x0000000000007941 */ /* 0x000fea0003800000 */
.L_x_7748:
[----:B---34-:R3:W4:Y:S01]  /*a740*/  LDS R115, [R152.X4+0x7800] ;  /* 0x0078000098737984 */ /* 0x0187220000004800 */
[----:B------:R-:W-:Y:S01]  /*a750*/  BSSY B0, `(.L_x_7750) ;  /* 0x0000004000007945 */ /* 0x000fe20003800000 */
[----:B------:R-:W-:Y:S05]  /*a760*/  @!P2 BRA `(.L_x_7751) ;  /* 0x000000200000a947 */ /* 0x000fea0003800000 */
[----:B------:R3:W-:Y:S04]  /*a770*/  RED.E.ADD.F32.FTZ.RN.STRONG.GPU [R138.64+-0xb00], R183 ;  /* 0xfff500b78a00798e */ /* 0x0007e8000c10e79c */
[----:B----4-:R3:W-:Y:S02]  /*a780*/  RED.E.ADD.F32.FTZ.RN.STRONG.GPU [R140.64+-0xb00], R115 ;  /* 0xfff500738c00798e */ /* 0x0107e4000c10e79c */
.L_x_7751:
[----:B------:R-:W-:Y:S05]  /*a790*/  BSYNC B0 ;  /* 0x0000000000007941 */ /* 0x000fea0003800000 */
.L_x_7750:
[----:B------:R-:W3:Y:S01]  /*a7a0*/  LDS R153, [R153.X4+0x7900] ;  /* 0x0079000099997984 */ /* 0x000ee20000004800 */
[----:B------:R-:W-:Y:S01]  /*a7b0*/  BSSY B0, `(.L_x_7752) ;  /* 0x0000004000007945 */ /* 0x000fe20003800000 */
[----:B------:R-:W-:Y:S05]  /*a7c0*/  @!P3 BRA `(.L_x_7753) ;  /* 0x000000200000b947 */ /* 0x000fea0003800000 */
[----:B------:R4:W-:Y:S04]  /*a7d0*/  RED.E.ADD.F32.FTZ.RN.STRONG.GPU [R138.64+-0xa00], R184 ;  /* 0xfff600b88a00798e */ /* 0x0009e8000c10e79c */
[----:B---3--:R4:W-:Y:S02]  /*a7e0*/  RED.E.ADD.F32.FTZ.RN.STRONG.GPU [R140.64+-0xa00], R153 ;  /* 0xfff600998c00798e */ /* 0x0089e4000c10e79c */
.L_x_7753:
[----:B------:R-:W-:Y:S05]  /*a7f0*/  BSYNC B0 ;  /* 0x0000000000007941 */ /* 0x000fea0003800000 */
.L_x_7752:
[----:B---34-:R3:W4:Y:S01]  /*a800*/  LDS R115, [R154.X4+0x7a00] ;  /* 0x007a00009a737984 */ /* 0x0187220000004800 */
[----:B------:R-:W-:Y:S01]  /*a810*/  BSSY B0, `(.L_x_7754) ;  /* 0x0000004000007945 */ /* 0x000fe20003800000 */
[----:B------:R-:W-:Y:S05]  /*a820*/  @!P4 BRA `(.L_x_7755) ;  /* 0x000000200000c947 */ /* 0x000fea0003800000 */
[----:B------:R3:W-:Y:S04]  /*a830*/  RED.E.ADD.F32.FTZ.RN.STRONG.GPU [R138.64+-0x900], R185 ;  /* 0xfff700b98a00798e */ /* 0x0007e8000c10e79c */
[----:B----4-:R3:W-:Y:S02]  /*a840*/  RED.E.ADD.F32.FTZ.RN.STRONG.GPU [R140.64+-0x900], R115 ;  /* 0xfff700738c00798e */ /* 0x0107e4000c10e79c */
.L_x_7755:
[----:B------:R-:W-:Y:S05]  /*a850*/  BSYNC B0 ;  /* 0x0000000000007941 */ /* 0x000fea0003800000 */
.L_x_7754:
[----:B------:R-:W3:Y:S01]  /*a860*/  LDS R155, [R155.X4+0x7b00] ;  /* 0x007b00009b9b7984 */ /* 0x000ee20000004800 */
[----:B------:R-:W-:Y:S01]  /*a870*/  BSSY B0, `(.L_x_7756) ;  /* 0x0000004000007945 */ /* 0x000fe20003800000 */
[----:B------:R-:W-:Y:S05]  /*a880*/  @!P5 BRA `(.L_x_7757) ;  /* 0x000000200000d947 */ /* 0x000fea0003800000 */
[----:B------:R4:W-:Y:S04]  /*a890*/  RED.E.ADD.F32.FTZ.RN.STRONG.GPU [R138.64+-0x800], R186 ;  /* 0xfff800ba8a00798e */ /* 0x0009e8000c10e79c */
[----:B---3--:R4:W-:Y:S02]  /*a8a0*/  RED.E.ADD.F32.FTZ.RN.STRONG.GPU [R140.64+-0x800], R155 ;  /* 0xfff8009b8c00798e */ /* 0x0089e4000c10e79c */
.L_x_7757:
[----:B------:R-:W-:Y:S05]  /*a8b0*/  BSYNC B0 ;  /* 0x0000000000007941 */ /* 0x000fea0003800000 */
.L_x_7756:
        /* <DEDUP_REMOVED lines=12> */
.L_x_7759:
[----:B---3--:R-:W-:Y:S05]  /*a980*/  BSYNC B0 ;  /* 0x0000000000007941 */ /* 0x008fea0003800000 */
.L_x_7758:
[----:B------:R-:W3:Y:S01]  /*a990*/  LDS R157, [R157.X4+0x7d00] ;  /* 0x007d00009d9d7984 */ /* 0x000ee20000004800 */
[----:B------:R-:W-:Y:S01]  /*a9a0*/  BSSY B0, `(.L_x_7760) ;  /* 0x0000004000007945 */ /* 0x000fe20003800000 */
[----:B------:R-:W-:Y:S05]  /*a9b0*/  @!P0 BRA `(.L_x_7761) ;  /* 0x0000002000008947 */ /* 0x000fea0003800000 */
[----:B------:R4:W-:Y:S04]  /*a9c0*/  RED.E.ADD.F32.FTZ.RN.STRONG.GPU [R138.64+-0x600], R188 ;  /* 0xfffa00bc8a00798e */ /* 0x0009e8000c10e79c */
[----:B---3--:R4:W-:Y:S02]  /*a9d0*/  RED.E.ADD.F32.FTZ.RN.STRONG.GPU [R140.64+-0x600], R157 ;  /* 0xfffa009d8c00798e */ /* 0x0089e4000c10e79c */
.L_x_7761:
[----:B------:R-:W-:Y:S05]  /*a9e0*/  BSYNC B0 ;  /* 0x0000000000007941 */ /* 0x000fea0003800000 */
.L_x_7760:
[----:B----4-:R4:W3:Y:S01]  /*a9f0*/  LDS R115, [R158.X4+0x7e00] ;  /* 0x007e00009e737984 */ /* 0x0108e20000004800 */
[----:B------:R-:W-:Y:S01]  /*aa00*/  BSSY B0, `(.L_x_7762) ;  /* 0x0000004000007945 */ /* 0x000fe20003800000 */
[----:B------:R-:W-:Y:S05]  /*aa10*/  @!P1 BRA `(.L_x_7763) ;  /* 0x0000002000009947 */ /* 0x000fea0003800000 */
[----:B------:R4:W-:Y:S04]  /*aa20*/  RED.E.ADD.F32.FTZ.RN.STRONG.GPU [R138.64+-0x500], R213 ;  /* 0xfffb00d58a00798e */ /* 0x0009e8000c10e79c */
[----:B---3--:R4:W-:Y:S02]  /*aa30*/  RED.E.ADD.F32.FTZ.RN.STRONG.GPU [R140.64+-0x500], R115 ;  /* 0xfffb00738c00798e */ /* 0x0089e4000c10e79c */
.L_x_7763:
[----:B------:R-:W-:Y:S05]  /*aa40*/  BSYNC B0 ;  /* 0x0000000000007941 */ /* 0x000fea0003800000 */
.L_x_7762:
[----:B------:R-:W4:Y:S01]  /*aa50*/  LDS R159, [R159.X4+0x7f00] ;  /* 0x007f00009f9f7984 */ /* 0x000f220000004800 */
[----:B------:R-:W-:Y:S01]  /*aa60*/  BSSY B0, `(.L_x_7764) ;  /* 0x0000004000007945 */ /* 0x000fe20003800000 */
[----:B------:R-:W-:Y:S05]  /*aa70*/  @!P2 BRA `(.L_x_7765) ;  /* 0x000000200000a947 */ /* 0x000fea0003800000 */
[----:B------:R4:W-:Y:S04]  /*aa80*/  RED.E.ADD.F32.FTZ.RN.STRONG.GPU [R138.64+-0x400], R214 ;  /* 0xfffc00d68a00798e */ /* 0x0009e8000c10e79c */
[----:B----4-:R4:W-:Y:S02]  /*aa90*/  RED.E.ADD.F32.FTZ.RN.STRONG.GPU [R140.64+-0x400], R159 ;  /* 0xfffc009f8c00798e */ /* 0x0109e4000c10e79c */
.L_x_7765:
[----:B------:R-:W-:Y:S05]  /*aaa0*/  BSYNC B0 ;  /* 0x0000000000007941 */ /* 0x000fea0003800000 */
.L_x_7764:
[----:B---34-:R3:W4:Y:S01]  /*aab0*/  LDS R115, [R160.X4+0x8000] ;  /* 0x00800000a0737984 */ /* 0x0187220000004800 */
[----:B------:R-:W-:Y:S01]  /*aac0*/  BSSY B0, `(.L_x_7766) ;  /* 0x0000004000007945 */ /* 0x000fe20003800000 */
[----:B------:R-:W-:Y:S05]  /*aad0*/  @!P3 BRA `(.L_x_7767) ;  /* 0x000000200000b947 */ /* 0x000fea0003800000 */
[----:B------:R3:W-:Y:S04]  /*aae0*/  RED.E.ADD.F32.FTZ.RN.STRONG.GPU [R138.64+-0x300], R232 ;  /* 0xfffd00e88a00798e */ /* 0x0007e8000c10e79c */
[----:B----4-:R3:W-:Y:S02]  /*aaf0*/  RED.E.ADD.F32.FTZ.RN.STRONG.GPU [R140.64+-0x300], R115 ;  /* 0xfffd00738c00798e */ /* 0x0107e4000c10e79c */
.L_x_7767:
[----:B------:R-:W-:Y:S05]  /*ab00*/  BSYNC B0 ;  /* 0x0000000000007941 */ /* 0x000fea0003800000 */
.L_x_7766:
[----:B------:R-:W3:Y:S01]  /*ab10*/  LDS R161, [R161.X4+0x8100] ;  /* 0x00810000a1a17984 */ /* 0x000ee20000004800 */
[----:B------:R-:W-:Y:S01]  /*ab20*/  BSSY B0, `(.L_x_7768) ;  /* 0x0000004000007945 */ /* 0x000fe20003800000 */
[----:B------:R-:W-:Y:S05]  /*ab30*/  @!P4 BRA `(.L_x_7769) ;  /* 0x000000200000c947 */ /* 0x000fea0003800000 */
[----:B------:R4:W-:Y:S04]  /*ab40*/  RED.E.ADD.F32.FTZ.RN.STRONG.GPU [R138.64+-0x200], R233 ;  /* 0xfffe00e98a00798e */ /* 0x0009e8000c10e79c */
[----:B---3--:R4:W-:Y:S02]  /*ab50*/  RED.E.ADD.F32.FTZ.RN.STRONG.GPU [R140.64+-0x200], R161 ;  /* 0xfffe00a18c00798e */ /* 0x0089e4000c10e79c */
.L_x_7769:
[----:B------:R-:W-:Y:S05]  /*ab60*/  BSYNC B0 ;  /* 0x0000000000007941 */ /* 0x000fea0003800000 */
.L_x_7768:
[----:B---34-:R3:W4:Y:S01]  /*ab70*/  LDS R115, [R162.X4+0x8200] ;  /* 0x00820000a2737984 */ /* 0x0187220000004800 */
[----:B------:R-:W-:Y:S01]  /*ab80*/  BSSY B0, `(.L_x_7770) ;  /* 0x0000004000007945 */ /* 0x000fe20003800000 */
[----:B------:R-:W-:Y:S05]  /*ab90*/  @!P5 BRA `(.L_x_7771) ;  /* 0x000000200000d947 */ /* 0x000fea0003800000 */
[----:B------:R3:W-:Y:S04]  /*aba0*/  RED.E.ADD.F32.FTZ.RN.STRONG.GPU [R138.64+-0x100], R234 ;  /* 0xffff00ea8a00798e */ /* 0x0007e8000c10e79c */
[----:B----4-:R3:W-:Y:S02]  /*abb0*/  RED.E.ADD.F32.FTZ.RN.STRONG.GPU [R140.64+-0x100], R115 ;  /* 0xffff00738c00798e */ /* 0x0107e4000c10e79c */
.L_x_7771:
[----:B------:R-:W-:Y:S05]  /*abc0*/  BSYNC B0 ;  /* 0x0000000000007941 */ /* 0x000fea0003800000 */
.L_x_7770:
[----:B---34-:R-:W3:Y:S01]  /*abd0*/  SHFL.DOWN PT, R115, R90, 0x1, 0x1f ;  /* 0x08201f005a737f89 */ /* 0x018ee200000e0000 */
[----:B------:R-:W-:Y:S01]  /*abe0*/  ISETP.GT.AND P0, PT, R2, 0x1e, PT ;  /* 0x0000001e0200780c */ /* 0x000fe20003f04270 */
[----:B------:R-:W-:Y:S01]  /*abf0*/  FFMA.FTZ R101, R72, R100, R101 ;  /* 0x0000006448657223 */ /* 0x000fe20000010065 */
        /* <DEDUP_REMOVED lines=8> */
[----:B------:R-:W-:Y:S02]  /*ac80*/  FADD.FTZ R56, R101, R56 ;  /* 0x0000003865387221 */ /* 0x000fe40000010000 */
[----:B------:R-:W-:Y:S02]  /*ac90*/  FFMA.FTZ R86, R86, R222, R87 ;  /* 0x000000de56567223 */ /* 0x000fe40000010057 */
[----:B------:R-:W-:-:S02]  /*aca0*/  FFMA.FTZ R192, R120, R193, R192 ;  /* 0x000000c178c07223 */ /* 0x000fc400000100c0 */
[----:B------:R-:W-:Y:S02]  /*acb0*/  FFMA.FTZ R85, R84, R224, R85 ;  /* 0x000000e054557223 */ /* 0x000fe40000010055 */
[----:B------:R-:W-:Y:S02]  /*acc0*/  FFMA.FTZ R190, R122, R191, R190 ;  /* 0x000000bf7abe7223 */ /* 0x000fe400000100be */
[----:B---3--:R-:W-:Y:S02]  /*acd0*/  @!P0 FADD.FTZ R90, R90, R115 ;  /* 0x000000735a5a8221 */ /* 0x008fe40000010000 */
[-C--:B------:R-:W-:Y:S02]  /*ace0*/  FFMA.FTZ R84, R83, R35.reuse, R89 ;  /* 0x0000002353547223 */ /* 0x080fe40000010059 */
        /* <DEDUP_REMOVED lines=15> */
[----:B---3--:R-:W-:Y:S02]  /*ade0*/  @!P0 FADD.FTZ R90, R90, R115 ;  /* 0x000000735a5a8221 */ /* 0x008fe40000010000 */
        /* <DEDUP_REMOVED lines=16> */
[----:B---3--:R-:W-:Y:S02]  /*aef0*/  @!P0 FADD.FTZ R90, R90, R115 ;  /* 0x000000735a5a8221 */ /* 0x008fe40000010000 */
[----:B------:R-:W-:Y:S02]  /*af00*/  FADD.FTZ R52, R109, R52 ;  /* 0x000000346d347221 */ /* 0x000fe40000010000 */
[----:B----4-:R-:W-:Y:S01]  /*af10*/  @!P0 FADD.FTZ R88, R88, R117 ;  /* 0x0000007558588221 */ /* 0x010fe20000010000 */
[----:B------:R-:W3:Y:S01]  /*af20*/  SHFL.DOWN PT, R115, R90, 0x8, 0x1f ;  /* 0x09001f005a737f89 */ /* 0x000ee200000e0000 */
[----:B------:R-:W-:Y:S01]  /*af30*/  ISETP.GT.AND P0, PT, R2, 0x17, PT ;  /* 0x000000170200780c */ /* 0x000fe20003f04270 */
[----:B------:R-:W-:Y:S02]  /*af40*/  FFMA.FTZ R42, R13, R104, R42 ;  /* 0x000000680d2a7223 */ /* 0x000fe4000001002a */
[----:B------:R-:W4:Y:S01]  /*af50*/  SHFL.DOWN PT, R117, R88, 0x8, 0x1f ;  /* 0x09001f0058757f89 */ /* 0x000f2200000e0000 */
[----:B------:R-:W-:-:S02]  /*af60*/  FADD.FTZ R59, R106, R59 ;  /* 0x0000003b6a3b7221 */ /* 0x000fc40000010000 */
        /* <DEDUP_REMOVED lines=23> */
[----:B---3--:R-:W-:Y:S02]  /*b0e0*/  @!P0 FADD.FTZ R90, R90, R115 ;  /* 0x000000735a5a8221 */ /* 0x008fe40000010000 */
        /* <DEDUP_REMOVED lines=18> */
.L_x_7773:
[----:B------:R-:W-:Y:S05]  /*b210*/  BSYNC B0 ;  /* 0x0000000000007941 */ /* 0x000fea0003800000 */
.L_x_7772:
        /* <DEDUP_REMOVED lines=8> */
.L_x_7673:
        /* <DEDUP_REMOVED lines=10> */
[----:B------:R-:W-:Y:S02]  /*b340*/  UIADD3 UR24, UP2, UR24, -0x2000, URZ ;  /* 0xffffe00018187890 */ /* 0x000fe4000ff5e03f */
[----:B------:R-:W-:Y:S02]  /*b350*/  UIMAD UR7, UR10, UR37, UR7 ;  /* 0x000000250a0772a4 */ /* 0x000fe4000f8e0207 */
[----:B------:R-:W-:Y:S02]  /*b360*/  UIMAD.WIDE.U32 UR36, UR10, UR36, UR8 ;  /* 0x000000240a2472a5 */ /* 0x000fe4000f8e0008 */
[----:B------:R-:W-:-:S02]  /*b370*/  UIADD3 UR16, UP3, UR16, -0x1000, URZ ;  /* 0xfffff00010107890 */ /* 0x000fc4000ff7e03f */
[----:B------:R-:W-:Y:S02]  /*b380*/  ULDC.64 UR8, c[0x0][0x330] ;  /* 0x0000cc0000087ab9 */ /* 0x000fe40000000a00 */
[----:B------:R-:W-:Y:S01]  /*b390*/  UIADD3 UR7, UR37, UR7, URZ ;  /* 0x0000000725077290 */ /* 0x000fe2000fffe03f */
[----:B------:R-:W-:Y:S01]  /*b3a0*/  STS.128 [R250.X16], R48 ;  /* 0x00000030fa007388 */ /* 0x000fe2000000cc00 */
[----:B------:R-:W-:Y:S02]  /*b3b0*/  ULEA UR8, UP0, UR36, UR8, 0x2 ;  /* 0x0000000824087291 */ /* 0x000fe4000f80103f */
[----:B------:R-:W-:Y:S01]  /*b3c0*/  UIADD3 UR18, UP4, UR18, -0x1000, URZ ;  /* 0xfffff00012127890 */ /* 0x000fe2000ff9e03f */
[----:B------:R-:W-:Y:S01]  /*b3d0*/  STS.128 [R250.X16+0x10], R44 ;  /* 0x0000102cfa007388 */ /* 0x000fe2000000cc00 */
[----:B------:R-:W-:Y:S02]  /*b3e0*/  ULEA.HI.X UR9, UR36, UR9, UR7, 0x2, UP0 ;  /* 0x0000000924097291 */ /* 0x000fe400080f1407 */
[----:B------:R-:W-:Y:S01]  /*b3f0*/  MOV R4, UR8 ;  /* 0x0000000800047c02 */ /* 0x000fe20008000f00 */
[----:B------:R-:W-:Y:S01]  /*b400*/  STS.128 [R250.X16+0x20], R40 ;  /* 0x00002028fa007388 */ /* 0x000fe2000000cc00 */
[----:B------:R-:W-:-:S02]  /*b410*/  UIADD3 UR20, UP5, UR20, -0x1000, URZ ;  /* 0xfffff00014147890 */ /* 0x000fc4000ffbe03f */
[----:B------:R-:W-:Y:S01]  /*b420*/  MOV R5, UR9 ;  /* 0x0000000900057c02 */ /* 0x000fe20008000f00 */
[----:B------:R-:W-:Y:S01]  /*b430*/  STS.128 [R250.X16+0x30], R36 ;  /* 0x00003024fa007388 */ /* 0x000fe2000000cc00 */
[----:B------:R-:W-:-:S06]  /*b440*/  NOP ;  /* 0x0000000000007918 */ /* 0x000fcc0000000000 */
[----:B------:R-:W0:Y:S01]  /*b450*/  LDS.128 R8, [R249.X16] ;  /* 0x00000000f9087984 */ /* 0x000e22000000cc00 */
[----:B------:R-:W-:Y:S01]  /*b460*/  IMAD.WIDE R4, R225, 0x10, R4 ;  /* 0x00000010e1047825 */ /* 0x000fe200078e0204 */
[----:B------:R-:W-:Y:S02]  /*b470*/  ULDC.64 UR8, c[0x0][0x2f8] ;  /* 0x0000be0000087ab9 */ /* 0x000fe40000000a00 */
[----:B------:R-:W1:Y:S01]  /*b480*/  LDS.128 R12, [R249.X16+0x200] ;  /* 0x00020000f90c7984 */ /* 0x000e62000000cc00 */
[----:B------:R-:W-:Y:S02]  /*b490*/  UIMAD UR7, UR13, UR8, URZ ;  /* 0x000000080d0772a4 */ /* 0x000fe4000f8e023f */
[----:B------:R-:W-:Y:S01]  /*b4a0*/  UIMAD.WIDE.U32 UR34, UR12, UR8, UR34 ;  /* 0x000000080c2272a5 */ /* 0x000fe2000f8e0022 */
[----:B------:R-:W3:Y:S01]  /*b4b0*/  LDS.128 R16, [R249.X16+0x400] ;  /* 0x00040000f9107984 */ /* 0x000ee2000000cc00 */
[----:B------:R-:W-:Y:S02]  /*b4c0*/  UIMAD UR7, UR12, UR9, UR7 ;  /* 0x000000090c0772a4 */ /* 0x000fe4000f8e0207 */
[----:B------:R-:W-:Y:S01]  /*b4d0*/  UIADD3 UR6, UR6, 0x1, URZ ;  /* 0x0000000106067890 */ /* 0x000fe2000fffe03f */
[----:B------:R-:W4:Y:S01]  /*b4e0*/  LDS.128 R20, [R249.X16+0x600] ;  /* 0x00060000f9147984 */ /* 0x000f22000000cc00 */
[----:B------:R-:W-:-:S02]  /*b4f0*/  ULDC.64 UR8, c[0x0][0x300] ;  /* 0x0000c00000087ab9 */ /* 0x000fc40000000a00 */
[----:B------:R-:W-:Y:S02]  /*b500*/  UIADD3 UR35, UR35, UR7, URZ ;  /* 0x0000000723237290 */ /* 0x000fe4000fffe03f */
[----:B------:R-:W-:Y:S02]  /*b510*/  UIMAD UR7, UR11, UR8, URZ ;  /* 0x000000080b0772a4 */ /* 0x000fe4000f8e023f */
[----:B------:R-:W-:Y:S02]  /*b520*/  UIADD3.X UR23, UR23, -0x1, URZ, UP1, !UPT ;  /* 0xffffffff17177890 */ /* 0x000fe40008ffe43f */
[----:B------:R-:W-:Y:S02]  /*b530*/  UIMAD UR7, UR10, UR9, UR7 ;  /* 0x000000090a0772a4 */ /* 0x000fe4000f8e0207 */
[----:B------:R-:W-:Y:S02]  /*b540*/  UIMAD.WIDE.U32 UR8, UR10, UR8, UR34 ;  /* 0x000000080a0872a5 */ /* 0x000fe4000f8e0022 */
[----:B------:R-:W-:-:S02]  /*b550*/  UIADD3.X UR25, UR25, -0x1, URZ, UP2, !UPT ;  /* 0xffffffff19197890 */ /* 0x000fc400097fe43f */
[----:B------:R-:W-:Y:S02]  /*b560*/  ULDC.64 UR34, c[0x0][0x340] ;  /* 0x0000d00000227ab9 */ /* 0x000fe40000000a00 */
[----:B------:R-:W-:Y:S02]  /*b570*/  UIADD3 UR9, UR9, UR7, URZ ;  /* 0x0000000709097290 */ /* 0x000fe4000fffe03f */
[----:B------:R-:W-:Y:S02]  /*b580*/  ULEA UR7, UP0, UR8, UR34, 0x2 ;  /* 0x0000002208077291 */ /* 0x000fe4000f80103f */
[----:B------:R-:W-:Y:S02]  /*b590*/  UIADD3.X UR17, UR17, -0x1, URZ, UP3, !UPT ;  /* 0xffffffff11117890 */ /* 0x000fe40009ffe43f */
[----:B------:R-:W-:Y:S02]  /*b5a0*/  ULEA.HI.X UR8, UR8, UR35, UR9, 0x2, UP0 ;  /* 0x0000002308087291 */ /* 0x000fe400080f1409 */
[----:B------:R-:W-:-:S02]  /*b5b0*/  UISETP.GT.AND UP0, UPT, UR26, 0x1, UPT ;  /* 0x000000011a00788c */ /* 0x000fc4000bf04270 */
[----:B------:R-:W-:Y:S01]  /*b5c0*/  UIADD3.X UR19, UR19, -0x1, URZ, UP4, !UPT ;  /* 0xffffffff13137890 */ /* 0x000fe2000a7fe43f */
[----:B0-----:R-:W-:Y:S01]  /*b5d0*/  STG.E.128 [R4.64], R8 ;  /* 0x0000000804007986 */ /* 0x001fe2000c101d1c */
[----:B------:R-:W-:Y:S02]  /*b5e0*/  UIADD3.X UR21, UR21, -0x1, URZ, UP5, !UPT ;  /* 0xffffffff15157890 */ /* 0x000fe4000affe43f */
[----:B------:R-:W-:Y:S01]  /*b5f0*/  PLOP3.LUT P0, PT, PT, PT, UP0, 0x80, 0x0 ;  /* 0x000000000000781c */ /* 0x000fe20003f0f008 */
[----:B-1----:R-:W-:Y:S04]  /*b600*/  STG.E.128 [R4.64+0x200], R12 ;  /* 0x0002000c04007986 */ /* 0x002fe8000c101d1c */
[----:B---3--:R-:W-:Y:S04]  /*b610*/  STG.E.128 [R4.64+0x400], R16 ;  /* 0x0004001004007986 */ /* 0x008fe8000c101d1c */
[----:B----4-:R0:W-:Y:S04]  /*b620*/  STG.E.128 [R4.64+0x600], R20 ;  /* 0x0006001404007986 */ /* 0x0101e8000c101d1c */
[----:B------:R-:W-:Y:S01]  /*b630*/  BAR.SYNC.DEFER_BLOCKING 0x0 ;  /* 0x0000000000007b1d */ /* 0x000fe20000010000 */
[----:B0-----:R-:W-:-:S02]  /*b640*/  MOV R4, UR7 ;  /* 0x0000000700047c02 */ /* 0x001fc40008000f00 */
[----:B------:R-:W-:-:S05]  /*b650*/  MOV R5, UR8 ;  /* 0x0000000800057c02 */ /* 0x000fca0008000f00 */
[----:B------:R-:W-:Y:S01]  /*b660*/  IMAD.WIDE R4, R225, 0x10, R4 ;  /* 0x00000010e1047825 */ /* 0x000fe200078e0204 */
[----:B------:R-:W-:Y:S04]  /*b670*/  STS.128 [R250.X16+0x10], R60 ;  /* 0x0000103cfa007388 */ /* 0x000fe8000000cc00 */
[----:B------:R-:W-:Y:S04]  /*b680*/  STS.128 [R250.X16], R64 ;  /* 0x00000040fa007388 */ /* 0x000fe8000000cc00 */
[----:B------:R-:W-:Y:S04]  /*b690*/  STS.128 [R250.X16+0x20], R56 ;  /* 0x00002038fa007388 */ /* 0x000fe8000000cc00 */
[----:B------:R-:W-:Y:S01]  /*b6a0*/  STS.128 [R250.X16+0x30], R52 ;  /* 0x00003034fa007388 */ /* 0x000fe2000000cc00 */
[----:B------:R-:W-:-:S06]  /*b6b0*/  NOP ;  /* 0x0000000000007918 */ /* 0x000fcc0000000000 */
[----:B------:R-:W0:Y:S04]  /*b6c0*/  LDS.128 R8, [R249.X16] ;  /* 0x00000000f9087984 */ /* 0x000e28000000cc00 */
[----:B------:R-:W1:Y:S04]  /*b6d0*/  LDS.128 R12, [R249.X16+0x200] ;  /* 0x00020000f90c7984 */ /* 0x000e68000000cc00 */
[----:B------:R-:W3:Y:S04]  /*b6e0*/  LDS.128 R16, [R249.X16+0x400] ;  /* 0x00040000f9107984 */ /* 0x000ee8000000cc00 */
[----:B------:R-:W4:Y:S04]  /*b6f0*/  LDS.128 R20, [R249.X16+0x600] ;  /* 0x00060000f9147984 */ /* 0x000f28000000cc00 */
[----:B0-----:R0:W-:Y:S04]  /*b700*/  STG.E.128 [R4.64], R8 ;  /* 0x0000000804007986 */ /* 0x0011e8000c101d1c */
[----:B-1----:R0:W-:Y:S04]  /*b710*/  STG.E.128 [R4.64+0x200], R12 ;  /* 0x0002000c04007986 */ /* 0x0021e8000c101d1c */
[----:B---3--:R0:W-:Y:S04]  /*b720*/  STG.E.128 [R4.64+0x400], R16 ;  /* 0x0004001004007986 */ /* 0x0081e8000c101d1c */
        /* <DEDUP_REMOVED lines=17> */
[----:B------:R0:W-:Y:S02]  /*b840*/  STL [R1], R3 ;  /* 0x0000000301007387 */ /* 0x0001e40000100800 */
[----:B0-----:R-:W-:Y:S01]  /*b850*/  @!P0 CALL.REL.NOINC `(.L_x_7671) ;  /* 0x0000001000008944 */ /* 0x001fe20003c00000 */
[----:B------:R-:W-:Y:S05]  /*b860*/  BRA `(.L_x_7775) ;  /* 0xffff531000007947 */ /* 0x000fea000383ffff */
.L_x_7671:
        /* <DEDUP_REMOVED lines=16> */
[----:B------:R-:W3:Y:S02]  /*b970*/  SHFL.DOWN P1, R3, R0, 0x2, 0x1f ;  /* 0x08401f0000037f89 */ /* 0x000ee40000020000 */
[----:B---3--:R-:W-:-:S05]  /*b980*/  @P1 FADD R3, R0, R3 ;  /* 0x0000000300031221 */ /* 0x008fca0000000000 */
[----:B-1----:R-:W1:Y:S02]  /*b990*/  SHFL.DOWN P1, R2, R3, 0x4, 0x1f ;  /* 0x08801f0003027f89 */ /* 0x002e640000020000 */
        /* <DEDUP_REMOVED lines=13> */
.L_x_7777:
[----:B------:R-:W-:Y:S05]  /*ba70*/  BSYNC B0 ;  /* 0x0000000000007941 */ /* 0x000fea0003800000 */
.L_x_7776:
        /* <DEDUP_REMOVED lines=31> */
.L_x_7779:
[----:B------:R-:W3:Y:S02]  /*bc70*/  S2R R7, SR_TID.X ;  /* 0x0000000000077919 */ /* 0x000ee40000002100 */
.L_x_7780:
[----:B------:R-:W-:Y:S05]  /*bc80*/  BSYNC B0 ;  /* 0x0000000000007941 */ /* 0x000fea0003800000 */
.L_x_7778:
[----:B---3--:R-:W-:-:S13]  /*bc90*/  ISETP.GE.AND P0, PT, R7, c[0x0][0x16c], PT ;  /* 0x00005b0007007a0c */ /* 0x008fda0003f06270 */
[----:B------:R-:W-:Y:S05]  /*bca0*/  @P0 EXIT ;  /* 0x000000000000094d */ /* 0x000fea0003800000 */
[----:B------:R-:W-:Y:S02]  /*bcb0*/  ULDC.64 UR6, c[0x0][0x288] ;  /* 0x0000a20000067ab9 */ /* 0x000fe40000000a00 */
[----:B------:R-:W-:Y:S02]  /*bcc0*/  UIMAD UR11, UR11, UR6, URZ ;  /* 0x000000060b0b72a4 */ /* 0x000fe4000f8e023f */
[----:B0-2---:R-:W-:Y:S02]  /*bcd0*/  UIMAD.WIDE.U32 UR4, UR10, UR6, URZ ;  /* 0x000000060a0472a5 */ /* 0x005fe4000f8e003f */
[----:B------:R-:W-:-:S04]  /*bce0*/  UIMAD UR6, UR10, UR7, UR11 ;  /* 0x000000070a0672a4 */ /* 0x000fc8000f8e020b */
[----:B------:R-:W-:Y:S02]  /*bcf0*/  UIADD3 UR6, UR5, UR6, URZ ;  /* 0x0000000605067290 */ /* 0x000fe4000fffe03f */
.L_x_7781:
        /* <DEDUP_REMOVED lines=19> */
.L_x_7678:
[----:B------:R-:W-:Y:S01]  /*be30*/  HFMA2.MMA R122, -RZ, RZ, 0, 5.9604644775390625e-08 ;  /* 0x00000001ff7a7435 */ /* 0x000fe200000001ff */
[----:B------:R-:W-:-:S02]  /*be40*/  MOV R121, R232 ;  /* 0x000000e800797202 */ /* 0x000fc40000000f00 */
[----:B------:R-:W-:Y:S02]  /*be50*/  MOV R246, RZ ;  /* 0x000000ff00f67202 */ /* 0x000fe40000000f00 */
[----:B------:R-:W-:Y:S02]  /*be60*/  MOV R245, 0xffffffff ;  /* 0xffffffff00f57802 */ /* 0x000fe40000000f00 */
[----:B------:R-:W-:Y:S02]  /*be70*/  MOV R120, 0xbe90 ;  /* 0x0000be9000787802 */ /* 0x000fe40000000f00 */
[----:B--2--5:R-:W-:Y:S05]  /*be80*/  CALL.REL.NOINC `($__internal_185_$__cuda_sm70_shflsync_up) ;  /* 0x00001d4000007944 */ /* 0x024fea0003c00000 */
[----:B-1----:R-:W-:Y:S01]  /*be90*/  MOV R123, R122 ;  /* 0x0000007a007b7202 */ /* 0x002fe20000000f00 */
[----:B------:R-:W-:Y:S05]  /*bea0*/  BRA `(.L_x_7782) ;  /* 0xffff8dd000007947 */ /* 0x000fea000383ffff */
.L_x_7679:
[----:B------:R-:W-:Y:S01]  /*beb0*/  HFMA2.MMA R122, -RZ, RZ, 0, 5.9604644775390625e-08 ;  /* 0x00000001ff7a7435 */ /* 0x000fe200000001ff */
[----:B------:R-:W-:Y:S02]  /*bec0*/  MOV R121, R124 ;  /* 0x0000007c00797202 */ /* 0x000fe40000000f00 */
[----:B------:R-:W-:Y:S02]  /*bed0*/  MOV R246, RZ ;  /* 0x000000ff00f67202 */ /* 0x000fe40000000f00 */
[----:B------:R-:W-:-:S02]  /*bee0*/  MOV R245, 0xffffffff ;  /* 0xffffffff00f57802 */ /* 0x000fc40000000f00 */
[----:B------:R-:W-:Y:S02]  /*bef0*/  MOV R120, 0xbf10 ;  /* 0x0000bf1000787802 */ /* 0x000fe40000000f00 */
[----:B012--5:R-:W-:Y:S05]  /*bf00*/  CALL.REL.NOINC `($__internal_185_$__cuda_sm70_shflsync_up) ;  /* 0x00001cc000007944 */ /* 0x027fea0003c00000 */
[----:B-1----:R-:W-:Y:S01]  /*bf10*/  MOV R126, R122 ;  /* 0x0000007a007e7202 */ /* 0x002fe20000000f00 */
[----:B------:R-:W-:Y:S01]  /*bf20*/  HFMA2.MMA R122, -RZ, RZ, 0, 5.9604644775390625e-08 ;  /* 0x00000001ff7a7435 */ /* 0x000fe200000001ff */
[----:B------:R-:W-:Y:S02]  /*bf30*/  MOV R121, R125 ;  /* 0x0000007d00797202 */ /* 0x000fe40000000f00 */
[----:B------:R-:W-:Y:S02]  /*bf40*/  MOV R246, RZ ;  /* 0x000000ff00f67202 */ /* 0x000fe40000000f00 */
[----:B------:R-:W-:Y:S02]  /*bf50*/  MOV R245, 0xffffffff ;  /* 0xffffffff00f57802 */ /* 0x000fe40000000f00 */
[----:B------:R-:W-:Y:S02]  /*bf60*/  MOV R120, 0xbf80 ;  /* 0x0000bf8000787802 */ /* 0x000fe40000000f00 */
[----:B------:R-:W-:Y:S05]  /*bf70*/  CALL.REL.NOINC `($__internal_185_$__cuda_sm70_shflsync_up) ;  /* 0x00001c5000007944 */ /* 0x000fea0003c00000 */
[----:B-1----:R-:W-:Y:S01]  /*bf80*/  MOV R127, R122 ;  /* 0x0000007a007f7202 */ /* 0x002fe20000000f00 */
[----:B------:R-:W-:Y:S01]  /*bf90*/  HFMA2.MMA R122, -RZ, RZ, 0, 5.9604644775390625e-08 ;  /* 0x00000001ff7a7435 */ /* 0x000fe200000001ff */
[----:B------:R-:W-:-:S02]  /*bfa0*/  MOV R121, R233 ;  /* 0x000000e900797202 */ /* 0x000fc40000000f00 */
[----:B------:R-:W-:Y:S02]  /*bfb0*/  MOV R246, RZ ;  /* 0x000000ff00f67202 */ /* 0x000fe40000000f00 */
[----:B------:R-:W-:Y:S02]  /*bfc0*/  MOV R245, 0xffffffff ;  /* 0xffffffff00f57802 */ /* 0x000fe40000000f00 */
[----:B------:R-:W-:Y:S02]  /*bfd0*/  MOV R120, 0xbff0 ;  /* 0x0000bff000787802 */ /* 0x000fe40000000f00 */
[----:B------:R-:W-:Y:S05]  /*bfe0*/  CALL.REL.NOINC `($__internal_185_$__cuda_sm70_shflsync_up) ;  /* 0x00001be000007944 */ /* 0x000fea0003c00000 */
[----:B------:R-:W-:Y:S01]  /*bff0*/  FMUL.FTZ R121, R124, R127 ;  /* 0x0000007f7c797220 */ /* 0x000fe20000410000 */
[----:B------:R-:W-:Y:S01]  /*c000*/  ISETP.GE.AND P0, PT, R2, 0x1, PT ;  /* 0x000000010200780c */ /* 0x000fe20003f06270 */
[-C--:B-1----:R-:W-:Y:S01]  /*c010*/  FMUL.FTZ R120, R124, R122.reuse ;  /* 0x0000007a7c787220 */ /* 0x082fe20000410000 */
[----:B------:R-:W-:Y:S01]  /*c020*/  MOV R246, RZ ;  /* 0x000000ff00f67202 */ /* 0x000fe20000000f00 */
[----:B------:R-:W-:Y:S01]  /*c030*/  FFMA.FTZ R122, R232, R122, R121 ;  /* 0x0000007ae87a7223 */ /* 0x000fe20000010079 */
[----:B------:R-:W-:Y:S01]  /*c040*/  MOV R245, 0xffffffff ;  /* 0xffffffff00f57802 */ /* 0x000fe20000000f00 */
[----:B------:R-:W-:-:S02]  /*c050*/  FMUL.FTZ R121, R124, R126 ;  /* 0x0000007e7c797220 */ /* 0x000fc40000410000 */
[C---:B------:R-:W-:Y:S02]  /*c060*/  FFMA.FTZ R120, R232.reuse, R127, -R120 ;  /* 0x0000007fe8787223 */ /* 0x040fe40000010878 */
        /* <DEDUP_REMOVED lines=12> */
[----:B------:R-:W-:Y:S05]  /*c130*/  CALL.REL.NOINC `($__internal_185_$__cuda_sm70_shflsync_up) ;  /* 0x00001a9000007944 */ /* 0x000fea0003c00000 */
[----:B-1----:R-:W-:Y:S01]  /*c140*/  MOV R123, R122 ;  /* 0x0000007a007b7202 */ /* 0x002fe20000000f00 */
[----:B------:R-:W-:Y:S01]  /*c150*/  HFMA2.MMA R122, -RZ, RZ, 0, 1.1920928955078125e-07 ;  /* 0x00000002ff7a7435 */ /* 0x000fe200000001ff */
[----:B------:R-:W-:-:S02]  /*c160*/  MOV R121, R124 ;  /* 0x0000007c00797202 */ /* 0x000fc40000000f00 */
[----:B------:R-:W-:Y:S02]  /*c170*/  MOV R246, RZ ;  /* 0x000000ff00f67202 */ /* 0x000fe40000000f00 */
[----:B------:R-:W-:Y:S02]  /*c180*/  MOV R245, 0xffffffff ;  /* 0xffffffff00f57802 */ /* 0x000fe40000000f00 */
[----:B------:R-:W-:Y:S02]  /*c190*/  MOV R120, 0xc1b0 ;  /* 0x0000c1b000787802 */ /* 0x000fe40000000f00 */
[----:B------:R-:W-:Y:S05]  /*c1a0*/  CALL.REL.NOINC `($__internal_185_$__cuda_sm70_shflsync_up) ;  /* 0x00001a2000007944 */ /* 0x000fea0003c00000 */
[----:B-1----:R-:W-:Y:S01]  /*c1b0*/  MOV R126, R122 ;  /* 0x0000007a007e7202 */ /* 0x002fe20000000f00 */
[----:B------:R-:W-:Y:S01]  /*c1c0*/  HFMA2.MMA R122, -RZ, RZ, 0, 1.1920928955078125e-07 ;  /* 0x00000002ff7a7435 */ /* 0x000fe200000001ff */
[----:B------:R-:W-:Y:S02]  /*c1d0*/  MOV R121, R125 ;  /* 0x0000007d00797202 */ /* 0x000fe40000000f00 */
[----:B------:R-:W-:Y:S02]  /*c1e0*/  MOV R246, RZ ;  /* 0x000000ff00f67202 */ /* 0x000fe40000000f00 */
[----:B------:R-:W-:-:S02]  /*c1f0*/  MOV R245, 0xffffffff ;  /* 0xffffffff00f57802 */ /* 0x000fc40000000f00 */
[----:B------:R-:W-:Y:S02]  /*c200*/  MOV R120, 0xc220 ;  /* 0x0000c22000787802 */ /* 0x000fe40000000f00 */
[----:B------:R-:W-:Y:S05]  /*c210*/  CALL.REL.NOINC `($__internal_185_$__cuda_sm70_shflsync_up) ;  /* 0x000019b000007944 */ /* 0x000fea0003c00000 */
[----:B-1----:R-:W-:Y:S01]  /*c220*/  MOV R127, R122 ;  /* 0x0000007a007f7202 */ /* 0x002fe20000000f00 */
[----:B------:R-:W-:Y:S01]  /*c230*/  HFMA2.MMA R122, -RZ, RZ, 0, 1.1920928955078125e-07 ;  /* 0x00000002ff7a7435 */ /* 0x000fe200000001ff */
[----:B------:R-:W-:Y:S02]  /*c240*/  MOV R121, R233 ;  /* 0x000000e900797202 */ /* 0x000fe40000000f00 */
[----:B------:R-:W-:Y:S02]  /*c250*/  MOV R246, RZ ;  /* 0x000000ff00f67202 */ /* 0x000fe40000000f00 */
[----:B------:R-:W-:Y:S02]  /*c260*/  MOV R245, 0xffffffff ;  /* 0xffffffff00f57802 */ /* 0x000fe40000000f00 */
[----:B------:R-:W-:Y:S02]  /*c270*/  MOV R120, 0xc290 ;  /* 0x0000c29000787802 */ /* 0x000fe40000000f00 */
[----:B------:R-:W-:Y:S05]  /*c280*/  CALL.REL.NOINC `($__internal_185_$__cuda_sm70_shflsync_up) ;  /* 0x0000194000007944 */ /* 0x000fea0003c00000 */
[----:B------:R-:W-:Y:S01]  /*c290*/  ISETP.GE.AND P0, PT, R2, 0x2, PT ;  /* 0x000000020200780c */ /* 0x000fe20003f06270 */
[----:B------:R-:W-:Y:S01]  /*c2a0*/  FMUL.FTZ R121, R127, R124 ;  /* 0x0000007c7f797220 */ /* 0x000fe20000410000 */
[----:B------:R-:W-:Y:S01]  /*c2b0*/  MOV R246, RZ ;  /* 0x000000ff00f67202 */ /* 0x000fe20000000f00 */
[-C--:B-1----:R-:W-:Y:S01]  /*c2c0*/  FMUL.FTZ R120, R124, R122.reuse ;  /* 0x0000007a7c787220 */ /* 0x082fe20000410000 */
[----:B------:R-:W-:Y:S01]  /*c2d0*/  MOV R245, 0xffffffff ;  /* 0xffffffff00f57802 */ /* 0x000fe20000000f00 */
[----:B------:R-:W-:-:S02]  /*c2e0*/  FFMA.FTZ R122, R232, R122, R121 ;  /* 0x0000007ae87a7223 */ /* 0x000fc40000010079 */
[----:B------:R-:W-:Y:S02]  /*c2f0*/  FMUL.FTZ R121, R123, R124 ;  /* 0x0000007c7b797220 */ /* 0x000fe40000410000 */
        /* <DEDUP_REMOVED lines=12> */
[----:B------:R-:W-:Y:S05]  /*c3c0*/  CALL.REL.NOINC `($__internal_185_$__cuda_sm70_shflsync_up) ;  /* 0x0000180000007944 */ /* 0x000fea0003c00000 */
[----:B-1----:R-:W-:Y:S01]  /*c3d0*/  MOV R123, R122 ;  /* 0x0000007a007b7202 */ /* 0x002fe20000000f00 */
[----:B------:R-:W-:Y:S01]  /*c3e0*/  HFMA2.MMA R122, -RZ, RZ, 0, 2.384185791015625e-07 ;  /* 0x00000004ff7a7435 */ /* 0x000fe200000001ff */
[----:B------:R-:W-:Y:S02]  /*c3f0*/  MOV R121, R124 ;  /* 0x0000007c00797202 */ /* 0x000fe40000000f00 */
[----:B------:R-:W-:Y:S02]  /*c400*/  MOV R246, RZ ;  /* 0x000000ff00f67202 */ /* 0x000fe40000000f00 */
[----:B------:R-:W-:Y:S02]  /*c410*/  MOV R245, 0xffffffff ;  /* 0xffffffff00f57802 */ /* 0x000fe40000000f00 */
[----:B------:R-:W-:-:S02]  /*c420*/  MOV R120, 0xc440 ;  /* 0x0000c44000787802 */ /* 0x000fc40000000f00 */
[----:B------:R-:W-:Y:S05]  /*c430*/  CALL.REL.NOINC `($__internal_185_$__cuda_sm70_shflsync_up) ;  /* 0x0000179000007944 */ /* 0x000fea0003c00000 */
[----:B-1----:R-:W-:Y:S01]  /*c440*/  MOV R126, R122 ;  /* 0x0000007a007e7202 */ /* 0x002fe20000000f00 */
[----:B------:R-:W-:Y:S01]  /*c450*/  HFMA2.MMA R122, -RZ, RZ, 0, 2.384185791015625e-07 ;  /* 0x00000004ff7a7435 */ /* 0x000fe200000001ff */
[----:B------:R-:W-:-:S02]  /*c460*/  MOV R121, R127 ;  /* 0x0000007f00797202 */ /* 0x000fc40000000f00 */
[----:B------:R-:W-:Y:S02]  /*c470*/  MOV R246, RZ ;  /* 0x000000ff00f67202 */ /* 0x000fe40000000f00 */
[----:B------:R-:W-:Y:S02]  /*c480*/  MOV R245, 0xffffffff ;  /* 0xffffffff00f57802 */ /* 0x000fe40000000f00 */
[----:B------:R-:W-:Y:S02]  /*c490*/  MOV R120, 0xc4b0 ;  /* 0x0000c4b000787802 */ /* 0x000fe40000000f00 */
[----:B------:R-:W-:Y:S05]  /*c4a0*/  CALL.REL.NOINC `($__internal_185_$__cuda_sm70_shflsync_up) ;  /* 0x0000172000007944 */ /* 0x000fea0003c00000 */
[----:B-1----:R-:W-:Y:S01]  /*c4b0*/  MOV R233, R122 ;  /* 0x0000007a00e97202 */ /* 0x002fe20000000f00 */
[----:B------:R-:W-:Y:S01]  /*c4c0*/  HFMA2.MMA R122, -RZ, RZ, 0, 2.384185791015625e-07 ;  /* 0x00000004ff7a7435 */ /* 0x000fe200000001ff */
[----:B------:R-:W-:Y:S02]  /*c4d0*/  MOV R121, R125 ;  /* 0x0000007d00797202 */ /* 0x000fe40000000f00 */
[----:B------:R-:W-:Y:S02]  /*c4e0*/  MOV R246, RZ ;  /* 0x000000ff00f67202 */ /* 0x000fe40000000f00 */
[----:B------:R-:W-:-:S02]  /*c4f0*/  MOV R245, 0xffffffff ;  /* 0xffffffff00f57802 */ /* 0x000fc40000000f00 */
        /* <DEDUP_REMOVED lines=19> */
[----:B------:R-:W-:Y:S05]  /*c630*/  CALL.REL.NOINC `($__internal_185_$__cuda_sm70_shflsync_up) ;  /* 0x0000159000007944 */ /* 0x000fea0003c00000 */
[----:B-1----:R-:W-:Y:S01]  /*c640*/  MOV R123, R122 ;  /* 0x0000007a007b7202 */ /* 0x002fe20000000f00 */
[----:B------:R-:W-:Y:S01]  /*c650*/  HFMA2.MMA R122, -RZ, RZ, 0, 4.76837158203125e-07 ;  /* 0x00000008ff7a7435 */ /* 0x000fe200000001ff */
[----:B------:R-:W-:-:S02]  /*c660*/  MOV R121, R124 ;  /* 0x0000007c00797202 */ /* 0x000fc40000000f00 */
[----:B------:R-:W-:Y:S02]  /*c670*/  MOV R246, RZ ;  /* 0x000000ff00f67202 */ /* 0x000fe40000000f00 */
[----:B------:R-:W-:Y:S02]  /*c680*/  MOV R245, 0xffffffff ;  /* 0xffffffff00f57802 */ /* 0x000fe40000000f00 */
[----:B------:R-:W-:Y:S02]  /*c690*/  MOV R120, 0xc6b0 ;  /* 0x0000c6b000787802 */ /* 0x000fe40000000f00 */
[----:B------:R-:W-:Y:S05]  /*c6a0*/  CALL.REL.NOINC `($__internal_185_$__cuda_sm70_shflsync_up) ;  /* 0x0000152000007944 */ /* 0x000fea0003c00000 */
[----:B-1----:R-:W-:Y:S01]  /*c6b0*/  MOV R126, R122 ;  /* 0x0000007a007e7202 */ /* 0x002fe20000000f00 */
[----:B------:R-:W-:Y:S01]  /*c6c0*/  HFMA2.MMA R122, -RZ, RZ, 0, 4.76837158203125e-07 ;  /* 0x00000008ff7a7435 */ /* 0x000fe200000001ff */
[----:B------:R-:W-:Y:S02]  /*c6d0*/  MOV R121, R127 ;  /* 0x0000007f00797202 */ /* 0x000fe40000000f00 */
[----:B------:R-:W-:Y:S02]  /*c6e0*/  MOV R246, RZ ;  /* 0x000000ff00f67202 */ /* 0x000fe40000000f00 */
[----:B------:R-:W-:-:S02]  /*c6f0*/  MOV R245, 0xffffffff ;  /* 0xffffffff00f57802 */ /* 0x000fc40000000f00 */
[----:B------:R-:W-:Y:S02]  /*c700*/  MOV R120, 0xc720 ;  /* 0x0000c72000787802 */ /* 0x000fe40000000f00 */
[----:B------:R-:W-:Y:S05]  /*c710*/  CALL.REL.NOINC `($__internal_185_$__cuda_sm70_shflsync_up) ;  /* 0x000014b000007944 */ /* 0x000fea0003c00000 */
[----:B-1----:R-:W-:Y:S01]  /*c720*/  MOV R233, R122 ;  /* 0x0000007a00e97202 */ /* 0x002fe20000000f00 */
[----:B------:R-:W-:Y:S01]  /*c730*/  HFMA2.MMA R122, -RZ, RZ, 0, 4.76837158203125e-07 ;  /* 0x00000008ff7a7435 */ /* 0x000fe200000001ff */
[----:B------:R-:W-:Y:S02]  /*c740*/  MOV R121, R125 ;  /* 0x0000007d00797202 */ /* 0x000fe40000000f00 */
[----:B------:R-:W-:Y:S02]  /*c750*/  MOV R246, RZ ;  /* 0x000000ff00f67202 */ /* 0x000fe40000000f00 */
[----:B------:R-:W-:Y:S02]  /*c760*/  MOV R245, 0xffffffff ;  /* 0xffffffff00f57802 */ /* 0x000fe40000000f00 */
[----:B------:R-:W-:Y:S02]  /*c770*/  MOV R120, 0xc790 ;  /* 0x0000c79000787802 */ /* 0x000fe40000000f00 */
[----:B------:R-:W-:Y:S05]  /*c780*/  CALL.REL.NOINC `($__internal_185_$__cuda_sm70_shflsync_up) ;  /* 0x0000144000007944 */ /* 0x000fea0003c00000 */
[----:B------:R-:W-:Y:S01]  /*c790*/  ISETP.GE.AND P0, PT, R2, 0x8, PT ;  /* 0x000000080200780c */ /* 0x000fe20003f06270 */
[----:B-1----:R-:W-:Y:S01]  /*c7a0*/  FMUL.FTZ R120, R124, R122 ;  /* 0x0000007a7c787220 */ /* 0x002fe20000410000 */
[----:B------:R-:W-:Y:S01]  /*c7b0*/  MOV R246, RZ ;  /* 0x000000ff00f67202 */ /* 0x000fe20000000f00 */
[----:B------:R-:W-:-:S02]  /*c7c0*/  FMUL.FTZ R121, R123, R124 ;  /* 0x0000007c7b797220 */ /* 0x000fc40000410000 */
[C---:B------:R-:W-:Y:S02]  /*c7d0*/  FFMA.FTZ R120, R233.reuse, R232, -R120 ;  /* 0x000000e8e9787223 */ /* 0x040fe40000010878 */
[----:B------:R-:W-:Y:S02]  /*c7e0*/  FMUL.FTZ R233, R233, R124 ;  /* 0x0000007ce9e97220 */ /* 0x000fe40000410000 */
[C---:B------:R-:W-:Y:S02]  /*c7f0*/  FFMA.FTZ R245, R126.reuse, R232, R121 ;  /* 0x000000e87ef57223 */ /* 0x040fe40000010079 */
[----:B------:R-:W-:Y:S02]  /*c800*/  FMUL.FTZ R121, R126, R124 ;  /* 0x0000007c7e797220 */ /* 0x000fe40000410000 */
[----:B------:R-:W-:Y:S01]  /*c810*/  FFMA.FTZ R122, R232, R122, R233 ;  /* 0x0000007ae87a7223 */ /* 0x000fe200000100e9 */
[----:B------:R-:W-:Y:S01]  /*c820*/  FSEL R124, R124, R245, !P0 ;  /* 0x000000f57c7c7208 */ /* 0x000fe20004000000 */
[----:B------:R-:W-:Y:S01]  /*c830*/  @P0 FFMA.FTZ R232, R123, R232, -R121 ;  /* 0x000000e87be80223 */ /* 0x000fe20000010879 */
[----:B------:R-:W-:Y:S01]  /*c840*/  MOV R245, 0xffffffff ;  /* 0xffffffff00f57802 */ /* 0x000fe20000000f00 */
[----:B------:R-:W-:Y:S01]  /*c850*/  @P0 FADD.FTZ R127, R127, R120 ;  /* 0x000000787f7f0221 */ /* 0x000fe20000010000 */
[----:B------:R-:W-:Y:S01]  /*c860*/  MOV R120, 0xc8d0 ;  /* 0x0000c8d000787802 */ /* 0x000fe20000000f00 */
[----:B------:R-:W-:Y:S01]  /*c870*/  @P0 FADD.FTZ R125, R125, R122 ;  /* 0x0000007a7d7d0221 */ /* 0x000fe20000010000 */
[----:B------:R-:W-:Y:S01]  /*c880*/  HFMA2.MMA R122, -RZ, RZ, 0, 9.5367431640625e-07 ;  /* 0x00000010ff7a7435 */ /* 0x000fe200000001ff */
[----:B------:R-:W-:-:S02]  /*c890*/  MOV R121, R232 ;  /* 0x000000e800797202 */ /* 0x000fc40000000f00 */
[----:B------:R-:W-:Y:S02]  /*c8a0*/  MOV R234, R127 ;  /* 0x0000007f00ea7202 */ /* 0x000fe40000000f00 */
[----:B------:R-:W-:Y:S02]  /*c8b0*/  MOV R233, R125 ;  /* 0x0000007d00e97202 */ /* 0x000fe40000000f00 */
[----:B------:R-:W-:Y:S05]  /*c8c0*/  CALL.REL.NOINC `($__internal_185_$__cuda_sm70_shflsync_up) ;  /* 0x0000130000007944 */ /* 0x000fea0003c00000 */
[----:B-1----:R-:W-:Y:S01]  /*c8d0*/  MOV R123, R122 ;  /* 0x0000007a007b7202 */ /* 0x002fe20000000f00 */
[----:B------:R-:W-:Y:S01]  /*c8e0*/  HFMA2.MMA R122, -RZ, RZ, 0, 9.5367431640625e-07 ;  /* 0x00000010ff7a7435 */ /* 0x000fe200000001ff */
[----:B------:R-:W-:Y:S02]  /*c8f0*/  MOV R121, R124 ;  /* 0x0000007c00797202 */ /* 0x000fe40000000f00 */
[----:B------:R-:W-:Y:S02]  /*c900*/  MOV R246, RZ ;  /* 0x000000ff00f67202 */ /* 0x000fe40000000f00 */
[----:B------:R-:W-:Y:S02]  /*c910*/  MOV R245, 0xffffffff ;  /* 0xffffffff00f57802 */ /* 0x000fe40000000f00 */
[----:B------:R-:W-:-:S02]  /*c920*/  MOV R120, 0xc940 ;  /* 0x0000c94000787802 */ /* 0x000fc40000000f00 */
[----:B------:R-:W-:Y:S05]  /*c930*/  CALL.REL.NOINC `($__internal_185_$__cuda_sm70_shflsync_up) ;  /* 0x0000129000007944 */ /* 0x000fea0003c00000 */
[----:B-1----:R-:W-:Y:S01]  /*c940*/  MOV R126, R122 ;  /* 0x0000007a007e7202 */ /* 0x002fe20000000f00 */
[----:B------:R-:W-:Y:S01]  /*c950*/  HFMA2.MMA R122, -RZ, RZ, 0, 9.5367431640625e-07 ;  /* 0x00000010ff7a7435 */ /* 0x000fe200000001ff */
[----:B------:R-:W-:-:S02]  /*c960*/  MOV R121, R127 ;  /* 0x0000007f00797202 */ /* 0x000fc40000000f00 */
[----:B------:R-:W-:Y:S02]  /*c970*/  MOV R246, RZ ;  /* 0x000000ff00f67202 */ /* 0x000fe40000000f00 */
[----:B------:R-:W-:Y:S02]  /*c980*/  MOV R245, 0xffffffff ;  /* 0xffffffff00f57802 */ /* 0x000fe40000000f00 */
[----:B------:R-:W-:Y:S02]  /*c990*/  MOV R120, 0xc9b0 ;  /* 0x0000c9b000787802 */ /* 0x000fe40000000f00 */
[----:B------:R-:W-:Y:S05]  /*c9a0*/  CALL.REL.NOINC `($__internal_185_$__cuda_sm70_shflsync_up) ;  /* 0x0000122000007944 */ /* 0x000fea0003c00000 */
[----:B-1----:R-:W-:Y:S01]  /*c9b0*/  MOV R127, R122 ;  /* 0x0000007a007f7202 */ /* 0x002fe20000000f00 */
[----:B------:R-:W-:Y:S01]  /*c9c0*/  HFMA2.MMA R122, -RZ, RZ, 0, 9.5367431640625e-07 ;  /* 0x00000010ff7a7435 */ /* 0x000fe200000001ff */
[----:B------:R-:W-:Y:S02]  /*c9d0*/  MOV R121, R125 ;  /* 0x0000007d00797202 */ /* 0x000fe40000000f00 */
[----:B------:R-:W-:Y:S02]  /*c9e0*/  MOV R246, RZ ;  /* 0x000000ff00f67202 */ /* 0x000fe40000000f00 */
[----:B------:R-:W-:-:S02]  /*c9f0*/  MOV R245, 0xffffffff ;  /* 0xffffffff00f57802 */ /* 0x000fc40000000f00 */
[----:B------:R-:W-:Y:S02]  /*ca00*/  MOV R120, 0xca20 ;  /* 0x0000ca2000787802 */ /* 0x000fe40000000f00 */
[----:B------:R-:W-:Y:S05]  /*ca10*/  CALL.REL.NOINC `($__internal_185_$__cuda_sm70_shflsync_up) ;  /* 0x000011b000007944 */ /* 0x000fea0003c00000 */
[----:B-1----:R-:W-:Y:S05]  /*ca20*/  BRA `(.L_x_7783) ;  /* 0xffff86a000007947 */ /* 0x002fea000383ffff */
.L_x_7684:
[----:B-1----:R-:W-:Y:S01]  /*ca30*/  HFMA2.MMA R122, -RZ, RZ, 0, 5.9604644775390625e-08 ;  /* 0x00000001ff7a7435 */ /* 0x002fe200000001ff */
[----:B------:R-:W-:Y:S02]  /*ca40*/  MOV R121, R125 ;  /* 0x0000007d00797202 */ /* 0x000fe40000000f00 */
[----:B------:R-:W-:Y:S02]  /*ca50*/  MOV R246, RZ ;  /* 0x000000ff00f67202 */ /* 0x000fe40000000f00 */
[----:B------:R-:W-:Y:S02]  /*ca60*/  MOV R245, 0xffffffff ;  /* 0xffffffff00f57802 */ /* 0x000fe40000000f00 */
[----:B------:R-:W-:Y:S02]  /*ca70*/  MOV R120, 0xca90 ;  /* 0x0000ca9000787802 */ /* 0x000fe40000000f00 */
[----:B0-2--5:R-:W-:Y:S05]  /*ca80*/  CALL.REL.NOINC `($__internal_185_$__cuda_sm70_shflsync_up) ;  /* 0x0000114000007944 */ /* 0x025fea0003c00000 */
[----:B-1----:R-:W-:Y:S01]  /*ca90*/  MOV R123, R122 ;  /* 0x0000007a007b7202 */ /* 0x002fe20000000f00 */
[----:B------:R-:W-:Y:S01]  /*caa0*/  HFMA2.MMA R122, -RZ, RZ, 0, 5.9604644775390625e-08 ;  /* 0x00000001ff7a7435 */ /* 0x000fe200000001ff */
[----:B------:R-:W-:Y:S02]  /*cab0*/  MOV R121, R124 ;  /* 0x0000007c00797202 */ /* 0x000fe40000000f00 */
[----:B------:R-:W-:-:S02]  /*cac0*/  MOV R246, RZ ;  /* 0x000000ff00f67202 */ /* 0x000fc40000000f00 */
[----:B------:R-:W-:Y:S02]  /*cad0*/  MOV R245, 0xffffffff ;  /* 0xffffffff00f57802 */ /* 0x000fe40000000f00 */
[----:B------:R-:W-:Y:S02]  /*cae0*/  MOV R120, 0xcb00 ;  /* 0x0000cb0000787802 */ /* 0x000fe40000000f00 */
[----:B------:R-:W-:Y:S05]  /*caf0*/  CALL.REL.NOINC `($__internal_185_$__cuda_sm70_shflsync_up) ;  /* 0x000010d000007944 */ /* 0x000fea0003c00000 */
[----:B-1----:R-:W-:Y:S01]  /*cb00*/  MOV R124, R122 ;  /* 0x0000007a007c7202 */ /* 0x002fe20000000f00 */
[----:B------:R-:W-:Y:S01]  /*cb10*/  HFMA2.MMA R122, -RZ, RZ, 0, 5.9604644775390625e-08 ;  /* 0x00000001ff7a7435 */ /* 0x000fe200000001ff */
[----:B------:R-:W-:Y:S02]  /*cb20*/  MOV R121, R127 ;  /* 0x0000007f00797202 */ /* 0x000fe40000000f00 */
[----:B------:R-:W-:Y:S02]  /*cb30*/  MOV R246, RZ ;  /* 0x000000ff00f67202 */ /* 0x000fe40000000f00 */
[----:B------:R-:W-:Y:S02]  /*cb40*/  MOV R245, 0xffffffff ;  /* 0xffffffff00f57802 */ /* 0x000fe40000000f00 */
[----:B------:R-:W-:-:S02]  /*cb50*/  MOV R120, 0xcb70 ;  /* 0x0000cb7000787802 */ /* 0x000fc40000000f00 */
        /* <DEDUP_REMOVED lines=8> */
[----:B-1----:R-:W-:Y:S01]  /*cbe0*/  MOV R232, R122 ;  /* 0x0000007a00e87202 */ /* 0x002fe20000000f00 */
[----:B------:R-:W-:Y:S01]  /*cbf0*/  HFMA2.MMA R122, -RZ, RZ, 0, 0 ;  /* 0x00000000ff7a7435 */ /* 0x000fe200000001ff */
[----:B------:R-:W-:Y:S02]  /*cc00*/  MOV R120, R116 ;  /* 0x0000007400787202 */ /* 0x000fe40000000f00 */
[----:B------:R-:W-:Y:S02]  /*cc10*/  MOV R125, R123 ;  /* 0x0000007b007d7202 */ /* 0x000fe40000000f00 */
[----:B------:R-:W-:-:S02]  /*cc20*/  MOV R127, R126 ;  /* 0x0000007e007f7202 */ /* 0x000fc40000000f00 */
[----:B------:R-:W-:Y:S02]  /*cc30*/  MOV R121, 0xcc50 ;  /* 0x0000cc5000797802 */ /* 0x000fe40000000f00 */
[----:B------:R-:W-:Y:S05]  /*cc40*/  CALL.REL.NOINC `($__internal_184_$__cuda_sm70_shflsync_idx_p) ;  /* 0x00000ef000007944 */ /* 0x000fea0003c00000 */
[----:B-1----:R-:W-:Y:S01]  /*cc50*/  MOV R126, R122 ;  /* 0x0000007a007e7202 */ /* 0x002fe20000000f00 */
[----:B------:R-:W-:Y:S01]  /*cc60*/  HFMA2.MMA R122, -RZ, RZ, 0, 0 ;  /* 0x00000000ff7a7435 */ /* 0x000fe200000001ff */
[----:B------:R-:W-:Y:S02]  /*cc70*/  MOV R120, R117 ;  /* 0x0000007500787202 */ /* 0x000fe40000000f00 */
[----:B------:R-:W-:-:S03]  /*cc80*/  MOV R121, 0xcca0 ;  /* 0x0000cca000797802 */ /* 0x000fc60000000f00 */
[----:B0-2---:R-:W-:Y:S05]  /*cc90*/  CALL.REL.NOINC `($__internal_184_$__cuda_sm70_shflsync_idx_p) ;  /* 0x00000ea000007944 */ /* 0x005fea0003c00000 */
[----:B-1----:R-:W-:Y:S01]  /*cca0*/  MOV R233, R122 ;  /* 0x0000007a00e97202 */ /* 0x002fe20000000f00 */
[----:B------:R-:W-:Y:S01]  /*ccb0*/  HFMA2.MMA R122, -RZ, RZ, 0, 0 ;  /* 0x00000000ff7a7435 */ /* 0x000fe200000001ff */
[----:B------:R-:W-:Y:S02]  /*ccc0*/  MOV R120, R118 ;  /* 0x0000007600787202 */ /* 0x000fe40000000f00 */
[----:B------:R-:W-:-:S03]  /*ccd0*/  MOV R121, 0xccf0 ;  /* 0x0000ccf000797802 */ /* 0x000fc60000000f00 */
[----:B0-2---:R-:W-:Y:S05]  /*cce0*/  CALL.REL.NOINC `($__internal_184_$__cuda_sm70_shflsync_idx_p) ;  /* 0x00000e5000007944 */ /* 0x005fea0003c00000 */
[----:B-1----:R-:W-:Y:S01]  /*ccf0*/  MOV R234, R122 ;  /* 0x0000007a00ea7202 */ /* 0x002fe20000000f00 */
[----:B------:R-:W-:Y:S01]  /*cd00*/  HFMA2.MMA R122, -RZ, RZ, 0, 0 ;  /* 0x00000000ff7a7435 */ /* 0x000fe200000001ff */
[----:B------:R-:W-:-:S02]  /*cd10*/  MOV R120, R119 ;  /* 0x0000007700787202 */ /* 0x000fc40000000f00 */
[----:B------:R-:W-:-:S03]  /*cd20*/  MOV R121, 0xcd40 ;  /* 0x0000cd4000797802 */ /* 0x000fc60000000f00 */
[----:B0-2---:R-:W-:Y:S05]  /*cd30*/  CALL.REL.NOINC `($__internal_184_$__cuda_sm70_shflsync_idx_p) ;  /* 0x00000e0000007944 */ /* 0x005fea0003c00000 */
[----:B-1----:R-:W-:Y:S01]  /*cd40*/  MOV R123, R122 ;  /* 0x0000007a007b7202 */ /* 0x002fe20000000f00 */
[----:B0-2---:R-:W-:Y:S05]  /*cd50*/  BRA `(.L_x_7784) ;  /* 0xffff863000007947 */ /* 0x005fea000383ffff */
.L_x_7687:
[----:B------:R-:W-:Y:S01]  /*cd60*/  HFMA2.MMA R121, -RZ, RZ, 0, 5.9604644775390625e-08 ;  /* 0x00000001ff797435 */ /* 0x000fe200000001ff */
[----:B------:R-:W-:Y:S02]  /*cd70*/  MOV R234, 0x1f ;  /* 0x0000001f00ea7802 */ /* 0x000fe40000000f00 */
[----:B------:R-:W-:Y:S02]  /*cd80*/  MOV R122, 0xffffffff ;  /* 0xffffffff007a7802 */ /* 0x000fe40000000f00 */
[----:B------:R-:W-:Y:S02]  /*cd90*/  MOV R120, 0xcdb0 ;  /* 0x0000cdb000787802 */ /* 0x000fe40000000f00 */
[----:B------:R-:W-:Y:S05]  /*cda0*/  CALL.REL.NOINC `($__internal_183_$__cuda_sm70_shflsync_down) ;  /* 0x00000d5000007944 */ /* 0x000fea0003c00000 */
[----:B-1----:R-:W-:Y:S01]  /*cdb0*/  MOV R126, R122 ;  /* 0x0000007a007e7202 */ /* 0x002fe20000000f00 */
[----:B------:R-:W-:Y:S05]  /*cdc0*/  BRA `(.L_x_7785) ;  /* 0xffff990000007947 */ /* 0x000fea000383ffff */
.L_x_7688:
[----:B------:R-:W-:Y:S01]  /*cdd0*/  HFMA2.MMA R121, -RZ, RZ, 0, 5.9604644775390625e-08 ;  /* 0x00000001ff797435 */ /* 0x000fe200000001ff */
[----:B0-----:R-:W-:Y:S02]  /*cde0*/  MOV R233, R125 ;  /* 0x0000007d00e97202 */ /* 0x001fe40000000f00 */
[----:B------:R-:W-:-:S02]  /*cdf0*/  MOV R234, 0x1f ;  /* 0x0000001f00ea7802 */ /* 0x000fc40000000f00 */
[----:B------:R-:W-:Y:S02]  /*ce00*/  MOV R122, 0xffffffff ;  /* 0xffffffff007a7802 */ /* 0x000fe40000000f00 */
[----:B------:R-:W-:Y:S02]  /*ce10*/  MOV R120, 0xce30 ;  /* 0x0000ce3000787802 */ /* 0x000fe40000000f00 */
[----:B-1----:R-:W-:Y:S05]  /*ce20*/  CALL.REL.NOINC `($__internal_183_$__cuda_sm70_shflsync_down) ;  /* 0x00000cd000007944 */ /* 0x002fea0003c00000 */
[----:B------:R-:W-:Y:S01]  /*ce30*/  HFMA2.MMA R121, -RZ, RZ, 0, 5.9604644775390625e-08 ;  /* 0x00000001ff797435 */ /* 0x000fe200000001ff */
[----:B-1----:R-:W-:Y:S02]  /*ce40*/  MOV R125, R122 ;  /* 0x0000007a007d7202 */ /* 0x002fe40000000f00 */
[----:B------:R-:W-:Y:S02]  /*ce50*/  MOV R233, R124 ;  /* 0x0000007c00e97202 */ /* 0x000fe40000000f00 */
[----:B------:R-:W-:Y:S02]  /*ce60*/  MOV R234, 0x1f ;  /* 0x0000001f00ea7802 */ /* 0x000fe40000000f00 */
[----:B------:R-:W-:Y:S02]  /*ce70*/  MOV R122, 0xffffffff ;  /* 0xffffffff007a7802 */ /* 0x000fe40000000f00 */
[----:B------:R-:W-:-:S02]  /*ce80*/  MOV R120, 0xcea0 ;  /* 0x0000cea000787802 */ /* 0x000fc40000000f00 */
[----:B------:R-:W-:Y:S05]  /*ce90*/  CALL.REL.NOINC `($__internal_183_$__cuda_sm70_shflsync_down) ;  /* 0x00000c6000007944 */ /* 0x000fea0003c00000 */
[----:B------:R-:W-:Y:S01]  /*cea0*/  HFMA2.MMA R121, -RZ, RZ, 0, 5.9604644775390625e-08 ;  /* 0x00000001ff797435 */ /* 0x000fe200000001ff */
[----:B-1----:R-:W-:-:S02]  /*ceb0*/  MOV R172, R122 ;  /* 0x0000007a00ac7202 */ /* 0x002fc40000000f00 */
[----:B------:R-:W-:Y:S02]  /*cec0*/  MOV R233, R123 ;  /* 0x0000007b00e97202 */ /* 0x000fe40000000f00 */
[----:B------:R-:W-:Y:S02]  /*ced0*/  MOV R234, 0x1f ;  /* 0x0000001f00ea7802 */ /* 0x000fe40000000f00 */
[----:B------:R-:W-:Y:S02]  /*cee0*/  MOV R122, 0xffffffff ;  /* 0xffffffff007a7802 */ /* 0x000fe40000000f00 */
[----:B------:R-:W-:Y:S02]  /*cef0*/  MOV R120, 0xcf10 ;  /* 0x0000cf1000787802 */ /* 0x000fe40000000f00 */
[----:B------:R-:W-:Y:S05]  /*cf00*/  CALL.REL.NOINC `($__internal_183_$__cuda_sm70_shflsync_down) ;  /* 0x00000bf000007944 */ /* 0x000fea0003c00000 */
[----:B-1----:R-:W-:Y:S05]  /*cf10*/  BRA `(.L_x_7786) ;  /* 0xffff97f000007947 */ /* 0x002fea000383ffff */
.L_x_7691:
[----:B------:R-:W-:Y:S01]  /*cf20*/  HFMA2.MMA R121, -RZ, RZ, 0, 1.1920928955078125e-07 ;  /* 0x00000002ff797435 */ /* 0x000fe200000001ff */
[----:B0-----:R-:W-:Y:S02]  /*cf30*/  MOV R233, R127 ;  /* 0x0000007f00e97202 */ /* 0x001fe40000000f00 */
[----:B------:R-:W-:Y:S02]  /*cf40*/  MOV R234, 0x1f ;  /* 0x0000001f00ea7802 */ /* 0x000fe40000000f00 */
[----:B------:R-:W-:-:S02]  /*cf50*/  MOV R122, 0xffffffff ;  /* 0xffffffff007a7802 */ /* 0x000fc40000000f00 */
[----:B------:R-:W-:Y:S02]  /*cf60*/  MOV R120, 0xcf80 ;  /* 0x0000cf8000787802 */ /* 0x000fe40000000f00 */
[----:B-1234-:R-:W-:Y:S05]  /*cf70*/  CALL.REL.NOINC `($__internal_183_$__cuda_sm70_shflsync_down) ;  /* 0x00000b8000007944 */ /* 0x01efea0003c00000 */
[----:B------:R-:W-:Y:S01]  /*cf80*/  HFMA2.MMA R121, -RZ, RZ, 0, 1.1920928955078125e-07 ;  /* 0x00000002ff797435 */ /* 0x000fe200000001ff */
[----:B-1----:R-:W-:Y:S02]  /*cf90*/  MOV R125, R122 ;  /* 0x0000007a007d7202 */ /* 0x002fe40000000f00 */
[----:B------:R-:W-:Y:S02]  /*cfa0*/  MOV R233, R232 ;  /* 0x000000e800e97202 */ /* 0x000fe40000000f00 */
[----:B------:R-:W-:Y:S02]  /*cfb0*/  MOV R234, 0x1f ;  /* 0x0000001f00ea7802 */ /* 0x000fe40000000f00 */
[----:B------:R-:W-:Y:S02]  /*cfc0*/  MOV R122, 0xffffffff ;  /* 0xffffffff007a7802 */ /* 0x000fe40000000f00 */
[----:B------:R-:W-:Y:S02]  /*cfd0*/  MOV R120, 0xcff0 ;  /* 0x0000cff000787802 */ /* 0x000fe40000000f00 */
[----:B------:R-:W-:Y:S05]  /*cfe0*/  CALL.REL.NOINC `($__internal_183_$__cuda_sm70_shflsync_down) ;  /* 0x00000b1000007944 */ /* 0x000fea0003c00000 */
[----:B------:R-:W-:Y:S01]  /*cff0*/  HFMA2.MMA R121, -RZ, RZ, 0, 1.1920928955078125e-07 ;  /* 0x00000002ff797435 */ /* 0x000fe200000001ff */
[----:B-1----:R-:W-:-:S02]  /*d000*/  MOV R126, R122 ;  /* 0x0000007a007e7202 */ /* 0x002fc40000000f00 */
[----:B------:R-:W-:Y:S02]  /*d010*/  MOV R233, R124 ;  /* 0x0000007c00e97202 */ /* 0x000fe40000000f00 */
[----:B------:R-:W-:Y:S02]  /*d020*/  MOV R234, 0x1f ;  /* 0x0000001f00ea7802 */ /* 0x000fe40000000f00 */
[----:B------:R-:W-:Y:S02]  /*d030*/  MOV R122, 0xffffffff ;  /* 0xffffffff007a7802 */ /* 0x000fe40000000f00 */
[----:B------:R-:W-:Y:S02]  /*d040*/  MOV R120, 0xd060 ;  /* 0x0000d06000787802 */ /* 0x000fe40000000f00 */
[----:B------:R-:W-:Y:S05]  /*d050*/  CALL.REL.NOINC `($__internal_183_$__cuda_sm70_shflsync_down) ;  /* 0x00000aa000007944 */ /* 0x000fea0003c00000 */
[----:B------:R-:W-:Y:S01]  /*d060*/  HFMA2.MMA R121, -RZ, RZ, 0, 1.1920928955078125e-07 ;  /* 0x00000002ff797435 */ /* 0x000fe200000001ff */
[----:B-1----:R-:W-:Y:S02]  /*d070*/  MOV R172, R122 ;  /* 0x0000007a00ac7202 */ /* 0x002fe40000000f00 */
[----:B------:R-:W-:Y:S02]  /*d080*/  MOV R233, R123 ;  /* 0x0000007b00e97202 */ /* 0x000fe40000000f00 */
[----:B------:R-:W-:-:S02]  /*d090*/  MOV R234, 0x1f ;  /* 0x0000001f00ea7802 */ /* 0x000fc40000000f00 */
[----:B------:R-:W-:Y:S02]  /*d0a0*/  MOV R122, 0xffffffff ;  /* 0xffffffff007a7802 */ /* 0x000fe40000000f00 */
[----:B------:R-:W-:Y:S02]  /*d0b0*/  MOV R120, 0xd0d0 ;  /* 0x0000d0d000787802 */ /* 0x000fe40000000f00 */
[----:B------:R-:W-:Y:S05]  /*d0c0*/  CALL.REL.NOINC `($__internal_183_$__cuda_sm70_shflsync_down) ;  /* 0x00000a3000007944 */ /* 0x000fea0003c00000 */
[----:B-1----:R-:W-:Y:S05]  /*d0d0*/  BRA `(.L_x_7787) ;  /* 0xffff978000007947 */ /* 0x002fea000383ffff */
.L_x_7694:
[----:B------:R-:W-:Y:S01]  /*d0e0*/  HFMA2.MMA R121, -RZ, RZ, 0, 2.384185791015625e-07 ;  /* 0x00000004ff797435 */ /* 0x000fe200000001ff */
[----:B------:R-:W-:Y:S02]  /*d0f0*/  MOV R233, R127 ;  /* 0x0000007f00e97202 */ /* 0x000fe40000000f00 */
[----:B------:R-:W-:Y:S02]  /*d100*/  MOV R234, 0x1f ;  /* 0x0000001f00ea7802 */ /* 0x000fe40000000f00 */
[----:B0-----:R-:W-:Y:S02]  /*d110*/  MOV R122, 0xffffffff ;  /* 0xffffffff007a7802 */ /* 0x001fe40000000f00 */
[----:B------:R-:W-:Y:S02]  /*d120*/  MOV R120, 0xd140 ;  /* 0x0000d14000787802 */ /* 0x000fe40000000f00 */
[----:B-1234-:R-:W-:Y:S05]  /*d130*/  CALL.REL.NOINC `($__internal_183_$__cuda_sm70_shflsync_down) ;  /* 0x000009c000007944 */ /* 0x01efea0003c00000 */
[----:B-1----:R-:W-:Y:S01]  /*d140*/  MOV R125, R122 ;  /* 0x0000007a007d7202 */ /* 0x002fe20000000f00 */
[----:B------:R-:W-:Y:S05]  /*d150*/  BRA `(.L_x_7788) ;  /* 0xffff982000007947 */ /* 0x000fea000383ffff */
.L_x_7695:
[----:B------:R-:W-:Y:S01]  /*d160*/  HFMA2.MMA R121, -RZ, RZ, 0, 2.384185791015625e-07 ;  /* 0x00000004ff797435 */ /* 0x000fe200000001ff */
[----:B------:R-:W-:-:S02]  /*d170*/  MOV R233, R232 ;  /* 0x000000e800e97202 */ /* 0x000fc40000000f00 */
[----:B------:R-:W-:Y:S02]  /*d180*/  MOV R234, 0x1f ;  /* 0x0000001f00ea7802 */ /* 0x000fe40000000f00 */
[----:B0-----:R-:W-:Y:S02]  /*d190*/  MOV R122, 0xffffffff ;  /* 0xffffffff007a7802 */ /* 0x001fe40000000f00 */
[----:B------:R-:W-:Y:S02]  /*d1a0*/  MOV R120, 0xd1c0 ;  /* 0x0000d1c000787802 */ /* 0x000fe40000000f00 */
[----:B-1234-:R-:W-:Y:S05]  /*d1b0*/  CALL.REL.NOINC `($__internal_183_$__cuda_sm70_shflsync_down) ;  /* 0x0000094000007944 */ /* 0x01efea0003c00000 */
[----:B------:R-:W-:Y:S01]  /*d1c0*/  HFMA2.MMA R121, -RZ, RZ, 0, 2.384185791015625e-07 ;  /* 0x00000004ff797435 */ /* 0x000fe200000001ff */
[----:B-1----:R-:W-:Y:S02]  /*d1d0*/  MOV R126, R122 ;  /* 0x0000007a007e7202 */ /* 0x002fe40000000f00 */
[----:B------:R-:W-:Y:S02]  /*d1e0*/  MOV R233, R124 ;  /* 0x0000007c00e97202 */ /* 0x000fe40000000f00 */
[----:B------:R-:W-:Y:S02]  /*d1f0*/  MOV R234, 0x1f ;  /* 0x0000001f00ea7802 */ /* 0x000fe40000000f00 */
[----:B------:R-:W-:-:S02]  /*d200*/  MOV R122, 0xffffffff ;  /* 0xffffffff007a7802 */ /* 0x000fc40000000f00 */
[----:B------:R-:W-:Y:S02]  /*d210*/  MOV R120, 0xd230 ;  /* 0x0000d23000787802 */ /* 0x000fe40000000f00 */
[----:B------:R-:W-:Y:S05]  /*d220*/  CALL.REL.NOINC `($__internal_183_$__cuda_sm70_shflsync_down) ;  /* 0x000008d000007944 */ /* 0x000fea0003c00000 */
[----:B------:R-:W-:Y:S01]  /*d230*/  HFMA2.MMA R121, -RZ, RZ, 0, 2.384185791015625e-07 ;  /* 0x00000004ff797435 */ /* 0x000fe200000001ff */
[----:B-1----:R-:W-:Y:S02]  /*d240*/  MOV R172, R122 ;  /* 0x0000007a00ac7202 */ /* 0x002fe40000000f00 */
[----:B------:R-:W-:Y:S02]  /*d250*/  MOV R233, R123 ;  /* 0x0000007b00e97202 */ /* 0x000fe40000000f00 */
[----:B------:R-:W-:Y:S02]  /*d260*/  MOV R234, 0x1f ;  /* 0x0000001f00ea7802 */ /* 0x000fe40000000f00 */
[----:B------:R-:W-:Y:S02]  /*d270*/  MOV R122, 0xffffffff ;  /* 0xffffffff007a7802 */ /* 0x000fe40000000f00 */
[----:B------:R-:W-:Y:S02]  /*d280*/  MOV R120, 0xd2a0 ;  /* 0x0000d2a000787802 */ /* 0x000fe40000000f00 */
[----:B------:R-:W-:Y:S05]  /*d290*/  CALL.REL.NOINC `($__internal_183_$__cuda_sm70_shflsync_down) ;  /* 0x0000086000007944 */ /* 0x000fea0003c00000 */
[----:B-1----:R-:W-:Y:S05]  /*d2a0*/  BRA `(.L_x_7789) ;  /* 0xffff971000007947 */ /* 0x002fea000383ffff */
.L_x_7698:
[----:B------:R-:W-:Y:S01]  /*d2b0*/  HFMA2.MMA R121, -RZ, RZ, 0, 4.76837158203125e-07 ;  /* 0x00000008ff797435 */ /* 0x000fe200000001ff */
[----:B------:R-:W-:-:S02]  /*d2c0*/  MOV R233, R127 ;  /* 0x0000007f00e97202 */ /* 0x000fc40000000f00 */
[----:B------:R-:W-:Y:S02]  /*d2d0*/  MOV R234, 0x1f ;  /* 0x0000001f00ea7802 */ /* 0x000fe40000000f00 */
[----:B0-----:R-:W-:Y:S02]  /*d2e0*/  MOV R122, 0xffffffff ;  /* 0xffffffff007a7802 */ /* 0x001fe40000000f00 */
[----:B------:R-:W-:Y:S02]  /*d2f0*/  MOV R120, 0xd310 ;  /* 0x0000d31000787802 */ /* 0x000fe40000000f00 */
[----:B-1234-:R-:W-:Y:S05]  /*d300*/  CALL.REL.NOINC `($__internal_183_$__cuda_sm70_shflsync_down) ;  /* 0x000007f000007944 */ /* 0x01efea0003c00000 */
[----:B------:R-:W-:Y:S01]  /*d310*/  HFMA2.MMA R121, -RZ, RZ, 0, 4.76837158203125e-07 ;  /* 0x00000008ff797435 */ /* 0x000fe200000001ff */
[----:B-1----:R-:W-:Y:S02]  /*d320*/  MOV R125, R122 ;  /* 0x0000007a007d7202 */ /* 0x002fe40000000f00 */
[----:B------:R-:W-:Y:S02]  /*d330*/  MOV R233, R232 ;  /* 0x000000e800e97202 */ /* 0x000fe40000000f00 */
[----:B------:R-:W-:Y:S02]  /*d340*/  MOV R234, 0x1f ;  /* 0x0000001f00ea7802 */ /* 0x000fe40000000f00 */
[----:B------:R-:W-:-:S02]  /*d350*/  MOV R122, 0xffffffff ;  /* 0xffffffff007a7802 */ /* 0x000fc40000000f00 */
[----:B------:R-:W-:Y:S02]  /*d360*/  MOV R120, 0xd380 ;  /* 0x0000d38000787802 */ /* 0x000fe40000000f00 */
[----:B------:R-:W-:Y:S05]  /*d370*/  CALL.REL.NOINC `($__internal_183_$__cuda_sm70_shflsync_down) ;  /* 0x0000078000007944 */ /* 0x000fea0003c00000 */
[----:B------:R-:W-:Y:S01]  /*d380*/  HFMA2.MMA R121, -RZ, RZ, 0, 4.76837158203125e-07 ;  /* 0x00000008ff797435 */ /* 0x000fe200000001ff */
[----:B-1----:R-:W-:Y:S02]  /*d390*/  MOV R126, R122 ;  /* 0x0000007a007e7202 */ /* 0x002fe40000000f00 */
[----:B------:R-:W-:Y:S02]  /*d3a0*/  MOV R233, R124 ;  /* 0x0000007c00e97202 */ /* 0x000fe40000000f00 */
[----:B------:R-:W-:Y:S02]  /*d3b0*/  MOV R234, 0x1f ;  /* 0x0000001f00ea7802 */ /* 0x000fe40000000f00 */
[----:B------:R-:W-:Y:S02]  /*d3c0*/  MOV R122, 0xffffffff ;  /* 0xffffffff007a7802 */ /* 0x000fe40000000f00 */
[----:B------:R-:W-:Y:S02]  /*d3d0*/  MOV R120, 0xd3f0 ;  /* 0x0000d3f000787802 */ /* 0x000fe40000000f00 */
[----:B------:R-:W-:Y:S05]  /*d3e0*/  CALL.REL.NOINC `($__internal_183_$__cuda_sm70_shflsync_down) ;  /* 0x0000071000007944 */ /* 0x000fea0003c00000 */
[----:B------:R-:W-:Y:S01]  /*d3f0*/  HFMA2.MMA R121, -RZ, RZ, 0, 4.76837158203125e-07 ;  /* 0x00000008ff797435 */ /* 0x000fe200000001ff */
[----:B-1----:R-:W-:-:S02]  /*d400*/  MOV R172, R122 ;  /* 0x0000007a00ac7202 */ /* 0x002fc40000000f00 */
[----:B------:R-:W-:Y:S02]  /*d410*/  MOV R233, R123 ;  /* 0x0000007b00e97202 */ /* 0x000fe40000000f00 */
[----:B------:R-:W-:Y:S02]  /*d420*/  MOV R234, 0x1f ;  /* 0x0000001f00ea7802 */ /* 0x000fe40000000f00 */
[----:B------:R-:W-:Y:S02]  /*d430*/  MOV R122, 0xffffffff ;  /* 0xffffffff007a7802 */ /* 0x000fe40000000f00 */
[----:B------:R-:W-:Y:S02]  /*d440*/  MOV R120, 0xd460 ;  /* 0x0000d46000787802 */ /* 0x000fe40000000f00 */
[----:B------:R-:W-:Y:S05]  /*d450*/  CALL.REL.NOINC `($__internal_183_$__cuda_sm70_shflsync_down) ;  /* 0x000006a000007944 */ /* 0x000fea0003c00000 */
[----:B-1----:R-:W-:Y:S05]  /*d460*/  BRA `(.L_x_7790) ;  /* 0xffff96a000007947 */ /* 0x002fea000383ffff */
.L_x_7701:
[----:B------:R-:W-:Y:S01]  /*d470*/  HFMA2.MMA R121, -RZ, RZ, 0, 9.5367431640625e-07 ;  /* 0x00000010ff797435 */ /* 0x000fe200000001ff */
[----:B------:R-:W-:Y:S02]  /*d480*/  MOV R233, R127 ;  /* 0x0000007f00e97202 */ /* 0x000fe40000000f00 */
[----:B------:R-:W-:Y:S02]  /*d490*/  MOV R234, 0x1f ;  /* 0x0000001f00ea7802 */ /* 0x000fe40000000f00 */
[----:B0-----:R-:W-:-:S02]  /*d4a0*/  MOV R122, 0xffffffff ;  /* 0xffffffff007a7802 */ /* 0x001fc40000000f00 */
[----:B------:R-:W-:Y:S02]  /*d4b0*/  MOV R120, 0xd4d0 ;  /* 0x0000d4d000787802 */ /* 0x000fe40000000f00 */
[----:B-1234-:R-:W-:Y:S05]  /*d4c0*/  CALL.REL.NOINC `($__internal_183_$__cuda_sm70_shflsync_down) ;  /* 0x0000063000007944 */ /* 0x01efea0003c00000 */
[----:B-1----:R-:W-:Y:S01]  /*d4d0*/  MOV R125, R122 ;  /* 0x0000007a007d7202 */ /* 0x002fe20000000f00 */
[----:B------:R-:W-:Y:S05]  /*d4e0*/  BRA `(.L_x_7791) ;  /* 0xffff974000007947 */ /* 0x000fea000383ffff */
.L_x_7702:
[----:B------:R-:W-:Y:S01]  /*d4f0*/  HFMA2.MMA R121, -RZ, RZ, 0, 9.5367431640625e-07 ;  /* 0x00000010ff797435 */ /* 0x000fe200000001ff */
[----:B------:R-:W-:Y:S02]  /*d500*/  MOV R233, R232 ;  /* 0x000000e800e97202 */ /* 0x000fe40000000f00 */
[----:B------:R-:W-:Y:S02]  /*d510*/  MOV R234, 0x1f ;  /* 0x0000001f00ea7802 */ /* 0x000fe40000000f00 */
[----:B0-----:R-:W-:Y:S02]  /*d520*/  MOV R122, 0xffffffff ;  /* 0xffffffff007a7802 */ /* 0x001fe40000000f00 */
[----:B------:R-:W-:Y:S02]  /*d530*/  MOV R120, 0xd550 ;  /* 0x0000d55000787802 */ /* 0x000fe40000000f00 */
[----:B-1234-:R-:W-:Y:S05]  /*d540*/  CALL.REL.NOINC `($__internal_183_$__cuda_sm70_shflsync_down) ;  /* 0x000005b000007944 */ /* 0x01efea0003c00000 */
[----:B------:R-:W-:Y:S01]  /*d550*/  HFMA2.MMA R121, -RZ, RZ, 0, 9.5367431640625e-07 ;  /* 0x00000010ff797435 */ /* 0x000fe200000001ff */
[----:B-1----:R-:W-:Y:S02]  /*d560*/  MOV R126, R122 ;  /* 0x0000007a007e7202 */ /* 0x002fe40000000f00 */
[----:B------:R-:W-:-:S02]  /*d570*/  MOV R233, R124 ;  /* 0x0000007c00e97202 */ /* 0x000fc40000000f00 */
[----:B------:R-:W-:Y:S02]  /*d580*/  MOV R234, 0x1f ;  /* 0x0000001f00ea7802 */ /* 0x000fe40000000f00 */
[----:B------:R-:W-:Y:S02]  /*d590*/  MOV R122, 0xffffffff ;  /* 0xffffffff007a7802 */ /* 0x000fe40000000f00 */
[----:B------:R-:W-:Y:S02]  /*d5a0*/  MOV R120, 0xd5c0 ;  /* 0x0000d5c000787802 */ /* 0x000fe40000000f00 */
[----:B------:R-:W-:Y:S05]  /*d5b0*/  CALL.REL.NOINC `($__internal_183_$__cuda_sm70_shflsync_down) ;  /* 0x0000054000007944 */ /* 0x000fea0003c00000 */
[----:B------:R-:W-:Y:S01]  /*d5c0*/  HFMA2.MMA R121, -RZ, RZ, 0, 9.5367431640625e-07 ;  /* 0x00000010ff797435 */ /* 0x000fe200000001ff */
[----:B-1----:R-:W-:Y:S02]  /*d5d0*/  MOV R172, R122 ;  /* 0x0000007a00ac7202 */ /* 0x002fe40000000f00 */
[----:B------:R-:W-:Y:S02]  /*d5e0*/  MOV R233, R123 ;  /* 0x0000007b00e97202 */ /* 0x000fe40000000f00 */
[----:B------:R-:W-:Y:S02]  /*d5f0*/  MOV R234, 0x1f ;  /* 0x0000001f00ea7802 */ /* 0x000fe40000000f00 */
[----:B------:R-:W-:-:S02]  /*d600*/  MOV R122, 0xffffffff ;  /* 0xffffffff007a7802 */ /* 0x000fc40000000f00 */
[----:B------:R-:W-:Y:S02]  /*d610*/  MOV R120, 0xd630 ;  /* 0x0000d63000787802 */ /* 0x000fe40000000f00 */
[----:B------:R-:W-:Y:S05]  /*d620*/  CALL.REL.NOINC `($__internal_183_$__cuda_sm70_shflsync_down) ;  /* 0x000004d000007944 */ /* 0x000fea0003c00000 */
[----:B-1----:R-:W-:Y:S05]  /*d630*/  BRA `(.L_x_7792) ;  /* 0xffff963000007947 */ /* 0x002fea000383ffff */
.L_x_7705:
[----:B0-----:R-:W-:Y:S01]  /*d640*/  HFMA2.MMA R122, -RZ, RZ, 0, 0 ;  /* 0x00000000ff7a7435 */ /* 0x001fe200000001ff */
[----:B------:R-:W-:Y:S02]  /*d650*/  MOV R120, R127 ;  /* 0x0000007f00787202 */ /* 0x000fe40000000f00 */
[----:B------:R-:W-:-:S03]  /*d660*/  MOV R121, 0xd680 ;  /* 0x0000d68000797802 */ /* 0x000fc60000000f00 */
[----:B-1234-:R-:W-:Y:S05]  /*d670*/  CALL.REL.NOINC `($__internal_184_$__cuda_sm70_shflsync_idx_p) ;  /* 0x000004c000007944 */ /* 0x01efea0003c00000 */
        /* <DEDUP_REMOVED lines=15> */
[----:B------:R-:W-:Y:S01]  /*d770*/  HFMA2.MMA R121, -RZ, RZ, 0, 5.9604644775390625e-08 ;  /* 0x00000001ff797435 */ /* 0x000fe200000001ff */
[----:B-1----:R-:W-:Y:S02]  /*d780*/  MOV R172, R122 ;  /* 0x0000007a00ac7202 */ /* 0x002fe40000000f00 */
[----:B------:R-:W-:Y:S02]  /*d790*/  MOV R233, R127 ;  /* 0x0000007f00e97202 */ /* 0x000fe40000000f00 */
[----:B------:R-:W-:Y:S02]  /*d7a0*/  MOV R234, 0x1f ;  /* 0x0000001f00ea7802 */ /* 0x000fe40000000f00 */
[----:B------:R-:W-:Y:S02]  /*d7b0*/  MOV R122, 0xffffffff ;  /* 0xffffffff007a7802 */ /* 0x000fe40000000f00 */
[----:B------:R-:W-:Y:S02]  /*d7c0*/  MOV R120, 0xd7e0 ;  /* 0x0000d7e000787802 */ /* 0x000fe40000000f00 */
[----:B0-2---:R-:W-:Y:S05]  /*d7d0*/  CALL.REL.NOINC `($__internal_183_$__cuda_sm70_shflsync_down) ;  /* 0x0000032000007944 */ /* 0x005fea0003c00000 */
[----:B------:R-:W-:Y:S01]  /*d7e0*/  HFMA2.MMA R121, -RZ, RZ, 0, 5.9604644775390625e-08 ;  /* 0x00000001ff797435 */ /* 0x000fe200000001ff */
[----:B-1----:R-:W-:-:S02]  /*d7f0*/  MOV R127, R122 ;  /* 0x0000007a007f7202 */ /* 0x002fc40000000f00 */
[----:B------:R-:W-:Y:S02]  /*d800*/  MOV R233, R232 ;  /* 0x000000e800e97202 */ /* 0x000fe40000000f00 */
[----:B------:R-:W-:Y:S02]  /*d810*/  MOV R234, 0x1f ;  /* 0x0000001f00ea7802 */ /* 0x000fe40000000f00 */
[----:B------:R-:W-:Y:S02]  /*d820*/  MOV R122, 0xffffffff ;  /* 0xffffffff007a7802 */ /* 0x000fe40000000f00 */
[----:B------:R-:W-:Y:S02]  /*d830*/  MOV R120, 0xd850 ;  /* 0x0000d85000787802 */ /* 0x000fe40000000f00 */
[----:B------:R-:W-:Y:S05]  /*d840*/  CALL.REL.NOINC `($__internal_183_$__cuda_sm70_shflsync_down) ;  /* 0x000002b000007944 */ /* 0x000fea0003c00000 */
[----:B------:R-:W-:Y:S01]  /*d850*/  HFMA2.MMA R121, -RZ, RZ, 0, 5.9604644775390625e-08 ;  /* 0x00000001ff797435 */ /* 0x000fe200000001ff */
[----:B-1----:R-:W-:Y:S02]  /*d860*/  MOV R232, R122 ;  /* 0x0000007a00e87202 */ /* 0x002fe40000000f00 */
[----:B------:R-:W-:Y:S02]  /*d870*/  MOV R233, R124 ;  /* 0x0000007c00e97202 */ /* 0x000fe40000000f00 */
[----:B------:R-:W-:-:S02]  /*d880*/  MOV R234, 0x1f ;  /* 0x0000001f00ea7802 */ /* 0x000fc40000000f00 */
[----:B------:R-:W-:Y:S02]  /*d890*/  MOV R122, 0xffffffff ;  /* 0xffffffff007a7802 */ /* 0x000fe40000000f00 */
[----:B------:R-:W-:Y:S02]  /*d8a0*/  MOV R120, 0xd8c0 ;  /* 0x0000d8c000787802 */ /* 0x000fe40000000f00 */
[----:B------:R-:W-:Y:S05]  /*d8b0*/  CALL.REL.NOINC `($__internal_183_$__cuda_sm70_shflsync_down) ;  /* 0x0000024000007944 */ /* 0x000fea0003c00000 */
[----:B------:R-:W-:Y:S01]  /*d8c0*/  HFMA2.MMA R121, -RZ, RZ, 0, 5.9604644775390625e-08 ;  /* 0x00000001ff797435 */ /* 0x000fe200000001ff */
[----:B-1----:R-:W-:Y:S02]  /*d8d0*/  MOV R124, R122 ;  /* 0x0000007a007c7202 */ /* 0x002fe40000000f00 */
[----:B------:R-:W-:Y:S02]  /*d8e0*/  MOV R233, R123 ;  /* 0x0000007b00e97202 */ /* 0x000fe40000000f00 */
[----:B------:R-:W-:Y:S02]  /*d8f0*/  MOV R234, 0x1f ;  /* 0x0000001f00ea7802 */ /* 0x000fe40000000f00 */
[----:B------:R-:W-:Y:S02]  /*d900*/  MOV R122, 0xffffffff ;  /* 0xffffffff007a7802 */ /* 0x000fe40000000f00 */
[----:B------:R-:W-:-:S02]  /*d910*/  MOV R120, 0xd930 ;  /* 0x0000d93000787802 */ /* 0x000fc40000000f00 */
[----:B------:R-:W-:Y:S05]  /*d920*/  CALL.REL.NOINC `($__internal_183_$__cuda_sm70_shflsync_down) ;  /* 0x000001d000007944 */ /* 0x000fea0003c00000 */
        /* <DEDUP_REMOVED lines=28> */
[----:B0-2---:R-:W-:Y:S05]  /*daf0*/  BRA `(.L_x_7793) ;  /* 0xffff939000007947 */ /* 0x005fea000383ffff */
        .weak           $__internal_183_$__cuda_sm70_shflsync_down
        .type           $__internal_183_$__cuda_sm70_shflsync_down,@function
        .size           $__internal_183_$__cuda_sm70_shflsync_down,($__internal_184_$__cuda_sm70_shflsync_idx_p - $__internal_183_$__cuda_sm70_shflsync_down)
$__internal_183_$__cuda_sm70_shflsync_down:
[----:B------:R-:W-:Y:S04]  /*db00*/  WARPSYNC R122 ;  /* 0x0000007a00007348 */ /* 0x000fe80003800000 */
[----:B------:R0:W1:Y:S02]  /*db10*/  SHFL.DOWN PT, R122, R233, R121, R234 ;  /* 0x08000079e97a7389 */ /* 0x00006400000e00ea */
[----:B0-----:R-:W-:-:S06]  /*db20*/  HFMA2.MMA R121, -RZ, RZ, 0, 0 ;  /* 0x00000000ff797435 */ /* 0x001fcc00000001ff */
[----:B------:R-:W-:Y:S05]  /*db30*/  RET.REL.NODEC R120 `(_Z25selective_scan_bwd_kernelI32Selective_Scan_bwd_kernel_traitsILi64ELi16ELb1ELb1ELb1ELb0ELb1EfN3c107complexIfEEEEv12SSMParamsBwd) ;  /* 0xffff24c078007950 */ /* 0x000fea0003c3ffff */
        .weak           $__internal_184_$__cuda_sm70_shflsync_idx_p
        .type           $__internal_184_$__cuda_sm70_shflsync_idx_p,@function
        .size           $__internal_184_$__cuda_sm70_shflsync_idx_p,($__internal_185_$__cuda_sm70_shflsync_up - $__internal_184_$__cuda_sm70_shflsync_idx_p)
$__internal_184_$__cuda_sm70_shflsync_idx_p:
        /* <DEDUP_REMOVED lines=8> */
[----:B------:R-:W-:Y:S05]  /*dbc0*/  RET.REL.NODEC R120 `(_Z25selective_scan_bwd_kernelI32Selective_Scan_bwd_kernel_traitsILi64ELi16ELb1ELb1ELb1ELb0ELb1EfN3c107complexIfEEEEv12SSMParamsBwd) ;  /* 0xffff243078007950 */ /* 0x000fea0003c3ffff */
        .weak           $__internal_185_$__cuda_sm70_shflsync_up
        .type           $__internal_185_$__cuda_sm70_shflsync_up,@function
        .size           $__internal_185_$__cuda_sm70_shflsync_up,(.L_x_14620 - $__internal_185_$__cuda_sm70_shflsync_up)
$__internal_185_$__cuda_sm70_shflsync_up:
[----:B------:R-:W-:Y:S04]  /*dbd0*/  WARPSYNC R245 ;  /* 0x000000f500007348 */ /* 0x000fe80003800000 */
[----:B------:R0:W1:Y:S02]  /*dbe0*/  SHFL.UP PT, R122, R121, R122, R246 ;  /* 0x0400007a797a7389 */ /* 0x00006400000e00f6 */
[----:B0-----:R-:W-:-:S04]  /*dbf0*/  MOV R121, 0x0 ;  /* 0x0000000000797802 */ /* 0x001fc80000000f00 */
[----:B------:R-:W-:Y:S05]  /*dc00*/  RET.REL.NODEC R120 `(_Z25selective_scan_bwd_kernelI32Selective_Scan_bwd_kernel_traitsILi64ELi16ELb1ELb1ELb1ELb0ELb1EfN3c107complexIfEEEEv12SSMParamsBwd) ;  /* 0xffff23f078007950 */ /* 0x000fea0003c3ffff */
.L_x_7794:
        /* <DEDUP_REMOVED lines=15> */
.L_x_14620:


//--------------------- .text._Z25selective_scan_bwd_kernelI32Selective_Scan_bwd_kernel_traitsILi64ELi16ELb1ELb1ELb1ELb1ELb0EfN3c107complexIfEEEEv12SSMParamsBwd --------------------------
	.section	.text._Z25selective_scan_bwd_kernelI32Selective_Scan_bwd_kernel_traitsILi64ELi16ELb1ELb1ELb1ELb1ELb0EfN3c107complexIfEEEEv12SSMParamsBwd,"ax",@progbits
	.sectioninfo	@"SHI_REGISTERS=254"
	.align	128
        .global         _Z25selective_scan_bwd_kernelI32Selective_Scan_bwd_kernel_traitsILi64ELi16ELb1ELb1ELb1ELb1ELb0EfN3c107complexIfEEEEv12SSMParamsBwd
        .type           _Z25selective_scan_bwd_kernelI32Selective_Scan_bwd_kernel_traitsILi64ELi16ELb1ELb1ELb1ELb1ELb0EfN3c107complexIfEEEEv12SSMParamsBwd,@function
        .size           _Z25selective_scan_bwd_kernelI32Selective_Scan_bwd_kernel_traitsILi64ELi16ELb1ELb1ELb1ELb1ELb0EfN3c107complexIfEEEEv12SSMParamsBwd,(.L_x_14623 - _Z25selective_scan_bwd_kernelI32Selective_Scan_bwd_kernel_traitsILi64ELi16ELb1ELb1ELb1ELb1ELb0EfN3c107complexIfEEEEv12SSMParamsBwd)
        .other          _Z25selective_scan_bwd_kernelI32Selective_Scan_bwd_kernel_traitsILi64ELi16ELb1ELb1ELb1ELb1ELb0EfN3c107complexIfEEEEv12SSMParamsBwd,@"STO_CUDA_ENTRY STV_DEFAULT"
_Z25selective_scan_bwd_kernelI32Selective_Scan_bwd_kernel_traitsILi64ELi16ELb1ELb1ELb1ELb1ELb0EfN3c107complexIfEEEEv12SSMParamsBwd:
.text._Z25selective_scan_bwd_kernelI32Selective_Scan_bwd_kernel_traitsILi64ELi16ELb1ELb1ELb1ELb1ELb0EfN3c107complexIfEEEEv12SSMParamsBwd:
        /* <DEDUP_REMOVED lines=181> */
[----:B----4-:R-:W-:Y:S02]  /*0b50*/  SHF.R.S32.HI R34, RZ, 0x5, R0 ;  /* 0x00000005ff227819 */ /* 0x010fe40000011400 */
.L_x_7930:
        /* <DEDUP_REMOVED lines=33> */
[----:B--2---:R0:W-:Y:S04]  /*0d70*/  STS.128 [R33.X16+0x200], R20 ;  /* 0x0002001421007388 */ /* 0x0041e8000000cc00 */
[----:B----4-:R2:W-:Y:S04]  /*0d80*/  STS.128 [R33.X16+0x400], R24 ;  /* 0x0004001821007388 */ /* 0x0105e8000000cc00 */
[----:B-----5:R3:W-:Y:S01]  /*0d90*/  STS.128 [R33.X16+0x600], R28 ;  /* 0x0006001c21007388 */ /* 0x0207e2000000cc00 */
[----:B------:R-:W-:-:S06]  /*0da0*/  NOP ;  /* 0x0000000000007918 */ /* 0x000fcc0000000000 */
[----:B------:R-:W4:Y:S04]  /*0db0*/  LDS.128 R52, [R0.X16+0x10] ;  /* 0x0000100000347984 */ /* 0x000f28000000cc00 */
[----:B------:R-:W-:Y:S04]  /*0dc0*/  LDS.128 R16, [R0.X16+0x20] ;  /* 0x0000200000107984 */ /* 0x000fe8000000cc00 */
[----:B------:R-:W-:Y:S04]  /*0dd0*/  LDS.128 R12, [R0.X16+0x30] ;  /* 0x00003000000c7984 */ /* 0x000fe8000000cc00 */
[----:B------:R-:W2:Y:S04]  /*0de0*/  LDS.128 R56, [R0.X16] ;  /* 0x0000000000387984 */ /* 0x000ea8000000cc00 */
[----:B------:R-:W-:Y:S06]  /*0df0*/  BAR.SYNC.DEFER_BLOCKING 0x0 ;  /* 0x0000000000007b1d */ /* 0x000fec0000010000 */
[----:B------:R-:W5:Y:S04]  /*0e00*/  LDG.E.128 R60, [R2.64] ;  /* 0x00000018023c7981 */ /* 0x000f68000c1e1d00 */
[----:B------:R-:W5:Y:S04]  /*0e10*/  LDG.E.128 R64, [R2.64+0x200] ;  /* 0x0002001802407981 */ /* 0x000f68000c1e1d00 */
[----:B0-----:R-:W5:Y:S04]  /*0e20*/  LDG.E.128 R20, [R2.64+0x400] ;  /* 0x0004001802147981 */ /* 0x001f68000c1e1d00 */
[----:B--2---:R-:W2:Y:S01]  /*0e30*/  LDG.E.128 R24, [R2.64+0x600] ;  /* 0x0006001802187981 */ /* 0x004ea2000c1e1d00 */
[----:B---3--:R-:W-:Y:S01]  /*0e40*/  MOV R28, c[0x0][0x16c] ;  /* 0x00005b00001c7a02 */ /* 0x008fe20000000f00 */
[----:B----4-:R-:W-:Y:S01]  /*0e50*/  FADD.FTZ R32, R52, UR5 ;  /* 0x0000000534207e21 */ /* 0x010fe20008010000 */
[----:B------:R-:W-:Y:S01]  /*0e60*/  BSSY B0, `(.L_x_7796) ;  /* 0x0000037000007945 */ /* 0x000fe20003800000 */
        /* <DEDUP_REMOVED lines=10> */
[----:B-----5:R-:W-:Y:S04]  /*0f10*/  STS.128 [R33.X16], R60 ;  /* 0x0000003c21007388 */ /* 0x020fe8000000cc00 */
[----:B------:R-:W-:Y:S04]  /*0f20*/  STS.128 [R33.X16+0x200], R64 ;  /* 0x0002004021007388 */ /* 0x000fe8000000cc00 */
[----:B------:R-:W-:Y:S04]  /*0f30*/  STS.128 [R33.X16+0x400], R20 ;  /* 0x0004001421007388 */ /* 0x000fe8000000cc00 */
[----:B--2---:R0:W-:Y:S01]  /*0f40*/  STS.128 [R33.X16+0x600], R24 ;  /* 0x0006001821007388 */ /* 0x0041e2000000cc00 */
[----:B------:R-:W-:-:S06]  /*0f50*/  NOP ;  /* 0x0000000000007918 */ /* 0x000fcc0000000000 */
[----:B------:R2:W3:Y:S04]  /*0f60*/  LDS.128 R4, [R0.X16+0x10] ;  /* 0x0000100000047984 */ /* 0x0004e8000000cc00 */
[----:B------:R2:W4:Y:S04]  /*0f70*/  LDS.128 R88, [R0.X16+0x20] ;  /* 0x0000200000587984 */ /* 0x000528000000cc00 */
[----:B------:R2:W1:Y:S01]  /*0f80*/  LDS.128 R84, [R0.X16+0x30] ;  /* 0x0000300000547984 */ /* 0x000462000000cc00 */
[----:B0-----:R-:W-:Y:S02]  /*0f90*/  FADD.FTZ R27, R57, UR5 ;  /* 0x00000005391b7e21 */ /* 0x001fe40008010000 */
[----:B------:R-:W-:Y:S01]  /*0fa0*/  FADD.FTZ R26, R58, UR5 ;  /* 0x000000053a1a7e21 */ /* 0x000fe20008010000 */
[----:B------:R2:W0:Y:S02]  /*0fb0*/  LDS.128 R8, [R0.X16] ;  /* 0x0000000000087984 */ /* 0x000424000000cc00 */
[----:B------:R-:W-:Y:S01]  /*0fc0*/  FSETP.GTU.FTZ.AND P1, PT, R27, 20, PT ;  /* 0x41a000001b00780b */ /* 0x000fe20003f3c000 */
[----:B------:R-:W-:Y:S07]  /*0fd0*/  @P2 BRA `(.L_x_7797) ;  /* 0x000001f000002947 */ /* 0x000fee0003800000 */
[----:B------:R-:W-:Y:S01]  /*0fe0*/  FMUL.FTZ R28, R28, 1.4426950216293334961 ;  /* 0x3fb8aa3b1c1c7820 */ /* 0x000fe20000410000 */
[----:B------:R-:W-:-:S02]  /*0ff0*/  MOV R20, 0x3e800000 ;  /* 0x3e80000000147802 */ /* 0x000fc40000000f00 */
[----:B------:R-:W-:Y:S01]  /*1000*/  MOV R21, 0x3d39bf78 ;  /* 0x3d39bf7800157802 */ /* 0x000fe20000000f00 */
[----:B------:R-:W5:Y:S02]  /*1010*/  MUFU.EX2 R23, R28 ;  /* 0x0000001c00177308 */ /* 0x000f640000000800 */
[C---:B--2--5:R-:W-:Y:S01]  /*1020*/  FADD.FTZ.RZ R0, R23.reuse, 1 ;  /* 0x3f80000017007421 */ /* 0x064fe2000001c000 */
        /* <DEDUP_REMOVED lines=26> */
.L_x_7797:
[----:B------:R-:W-:Y:S05]  /*11d0*/  BSYNC B0 ;  /* 0x0000000000007941 */ /* 0x000fea0003800000 */
.L_x_7796:
        /* <DEDUP_REMOVED lines=35> */
.L_x_7799:
[----:B------:R-:W-:Y:S05]  /*1410*/  BSYNC B0 ;  /* 0x0000000000007941 */ /* 0x000fea0003800000 */
.L_x_7798:
        /* <DEDUP_REMOVED lines=35> */
.L_x_7801:
[----:B------:R-:W-:Y:S05]  /*1650*/  BSYNC B0 ;  /* 0x0000000000007941 */ /* 0x000fea0003800000 */
.L_x_7800:
        /* <DEDUP_REMOVED lines=35> */
.L_x_7803:
[----:B------:R-:W-:Y:S05]  /*1890*/  BSYNC B0 ;  /* 0x0000000000007941 */ /* 0x000fea0003800000 */
.L_x_7802:
        /* <DEDUP_REMOVED lines=35> */
.L_x_7805:
[----:B------:R-:W-:Y:S05]  /*1ad0*/  BSYNC B0 ;  /* 0x0000000000007941 */ /* 0x000fea0003800000 */
.L_x_7804:
[----:B------:R-:W-:Y:S01]  /*1ae0*/  BSSY B0, `(.L_x_7806) ;  /* 0x0000028000007945 */ /* 0x000fe20003800000 */
[----:B------:R-:W-:Y:S01]  /*1af0*/  FADD.FTZ R21, R19, UR5 ;  /* 0x0000000513157e21 */ /* 0x000fe20008010000 */
[----:B------:R-:W-:Y:S01]  /*1b00*/  FSETP.GTU.FTZ.AND P0, PT, R22, 20, PT ;  /* 0x41a000001600780b */ /* 0x000fe20003f1c000 */
[----:B------:R-:W-:Y:S02]  /*1b10*/  FADD.FTZ R20, R12, UR5 ;  /* 0x000000050c147e21 */ /* 0x000fe40008010000 */
[----:B------:R-:W-:Y:S02]  /*1b20*/  FADD.FTZ R19, R13, UR5 ;  /* 0x000000050d137e21 */ /* 0x000fe40008010000 */
[----:B------:R-:W-:Y:S02]  /*1b30*/  FADD.FTZ R18, R14, UR5 ;  /* 0x000000050e127e21 */ /* 0x000fe40008010000 */
[----:B------:R-:W-:Y:S02]  /*1b40*/  FADD.FTZ R17, R15, UR5 ;  /* 0x000000050f117e21 */ /* 0x000fe40008010000 */
[----:B0-----:R-:W-:Y:S01]  /*1b50*/  FFMA.FTZ R12, R36, R8, R155 ;  /* 0x00000008240c7223 */ /* 0x001fe2000001009b */
[----:B------:R-:W-:Y:S05]  /*1b60*/  @P6 BRA `(.L_x_7807) ;  /* 0x000001f000006947 */ /* 0x000fea0003800000 */
[----:B------:R-:W-:Y:S01]  /*1b70*/  FMUL.FTZ R31, R31, 1.4426950216293334961 ;  /* 0x3fb8aa3b1f1f7820 */ /* 0x000fe20000410000 */
[----:B------:R-:W-:Y:S01]  /*1b80*/  HFMA2.MMA R14, -RZ, RZ, 1.625, 0 ;  /* 0x3e800000ff0e7435 */ /* 0x000fe200000001ff */
[----:B------:R-:W-:-:S02]  /*1b90*/  MOV R15, 0x3d39bf78 ;  /* 0x3d39bf78000f7802 */ /* 0x000fc40000000f00 */
[----:B------:R-:W0:Y:S02]  /*1ba0*/  MUFU.EX2 R13, R31 ;  /* 0x0000001f000d7308 */ /* 0x000e240000000800 */
[C---:B0-2---:R-:W-:Y:S01]  /*1bb0*/  FADD.FTZ.RZ R0, R13.reuse, 1 ;  /* 0x3f8000000d007421 */ /* 0x045fe2000001c000 */
        /* <DEDUP_REMOVED lines=26> */
.L_x_7807:
[----:B------:R-:W-:Y:S05]  /*1d60*/  BSYNC B0 ;  /* 0x0000000000007941 */ /* 0x000fea0003800000 */
.L_x_7806:
        /* <DEDUP_REMOVED lines=38> */
.L_x_7809:
[----:B------:R-:W-:Y:S05]  /*1fd0*/  BSYNC B0 ;  /* 0x0000000000007941 */ /* 0x000fea0003800000 */
.L_x_7808:
        /* <DEDUP_REMOVED lines=38> */
.L_x_7811:
[----:B------:R-:W-:Y:S05]  /*2240*/  BSYNC B0 ;  /* 0x0000000000007941 */ /* 0x000fea0003800000 */
.L_x_7810:
        /* <DEDUP_REMOVED lines=38> */
.L_x_7813:
[----:B------:R-:W-:Y:S05]  /*24b0*/  BSYNC B0 ;  /* 0x0000000000007941 */ /* 0x000fea0003800000 */
.L_x_7812:
[----:B------:R-:W-:Y:S01]  /*24c0*/  FFMA.FTZ R3, R43, R7, R12 ;  /* 0x000000072b037223 */ /* 0x000fe2000001000c */
[----:B------:R-:W-:Y:S01]  /*24d0*/  BSSY B0, `(.L_x_7814) ;  /* 0x0000025000007945 */ /* 0x000fe20003800000 */
[----:B------:R-:W-:Y:S01]  /*24e0*/  FSETP.GTU.FTZ.AND P2, PT, R18, 20, PT ;  /* 0x41a000001200780b */ /* 0x000fe20003f5c000 */
[----:B------:R-:W-:Y:S01]  /*24f0*/  CS2R R66, SRZ ;  /* 0x0000000000427805 */ /* 0x000fe2000001ff00 */
[----:B------:R-:W-:Y:S01]  /*2500*/  CS2R R64, SRZ ;  /* 0x0000000000407805 */ /* 0x000fe2000001ff00 */
[----:B----4-:R-:W-:Y:S01]  /*2510*/  FFMA.FTZ R12, R44, R88, R3 ;  /* 0x000000582c0c7223 */ /* 0x010fe20000010003 */
        /* <DEDUP_REMOVED lines=32> */
.L_x_7815:
[----:B------:R-:W-:Y:S05]  /*2720*/  BSYNC B0 ;  /* 0x0000000000007941 */ /* 0x000fea0003800000 */
.L_x_7814:
[----:B------:R-:W-:Y:S01]  /*2730*/  FFMA.FTZ R3, R45, R89, R12 ;  /* 0x000000592d037223 */ /* 0x000fe2000001000c */
[----:B------:R-:W-:Y:S01]  /*2740*/  BSSY B0, `(.L_x_7816) ;  /* 0x0000027000007945 */ /* 0x000fe20003800000 */
[----:B------:R-:W-:Y:S01]  /*2750*/  FSETP.GTU.FTZ.AND P1, PT, R17, 20, PT ;  /* 0x41a000001100780b */ /* 0x000fe20003f3c000 */
[----:B-1----:R-:W-:Y:S02]  /*2760*/  FMUL.FTZ R68, R4, UR4 ;  /* 0x0000000404447c20 */ /* 0x002fe40008410000 */
        /* <DEDUP_REMOVED lines=36> */
.L_x_7817:
[----:B------:R-:W-:Y:S05]  /*29b0*/  BSYNC B0 ;  /* 0x0000000000007941 */ /* 0x000fea0003800000 */
.L_x_7816:
[----:B------:R-:W-:Y:S01]  /*29c0*/  BSSY B0, `(.L_x_7818) ;  /* 0x0000021000007945 */ /* 0x000fe20003800000 */
        /* <DEDUP_REMOVED lines=32> */
.L_x_7819:
[----:B------:R-:W-:Y:S05]  /*2bd0*/  BSYNC B0 ;  /* 0x0000000000007941 */ /* 0x000fea0003800000 */
.L_x_7818:
        /* <DEDUP_REMOVED lines=33> */
.L_x_7821:
[----:B------:R-:W-:Y:S05]  /*2df0*/  BSYNC B0 ;  /* 0x0000000000007941 */ /* 0x000fea0003800000 */
.L_x_7820:
        /* <DEDUP_REMOVED lines=33> */
.L_x_7823:
[----:B------:R-:W-:Y:S05]  /*3010*/  BSYNC B0 ;  /* 0x0000000000007941 */ /* 0x000fea0003800000 */
.L_x_7822:
        /* <DEDUP_REMOVED lines=33> */
.L_x_7825:
[----:B------:R-:W-:Y:S05]  /*3230*/  BSYNC B0 ;  /* 0x0000000000007941 */ /* 0x000fea0003800000 */
.L_x_7824:
        /* <DEDUP_REMOVED lines=33> */
.L_x_7827:
[----:B------:R-:W-:Y:S05]  /*3450*/  BSYNC B0 ;  /* 0x0000000000007941 */ /* 0x000fea0003800000 */
.L_x_7826:
[----:B------:R-:W-:Y:S01]  /*3460*/  FFMA.FTZ R3, R47, R91, R12 ;  /* 0x0000005b2f037223 */ /* 0x000fe2000001000c */
[----:B------:R-:W-:Y:S01]  /*3470*/  BAR.SYNC.DEFER_BLOCKING 0x0 ;  /* 0x0000000000007b1d */ /* 0x000fe20000010000 */
[----:B------:R-:W-:Y:S02]  /*3480*/  FMUL.FTZ R72, R88, UR4 ;  /* 0x0000000458487c20 */ /* 0x000fe40008410000 */
[----:B--2---:R-:W-:Y:S02]  /*3490*/  FFMA.FTZ R0, R48, R84, R3 ;  /* 0x0000005430007223 */ /* 0x004fe40000010003 */
        /* <DEDUP_REMOVED lines=35> */
.L_x_7929:
        /* <DEDUP_REMOVED lines=170> */
[C---:B------:R-:W-:Y:S02]  /*4170*/  IADD3 R97, R84.reuse, 0x7, RZ ;  /* 0x0000000754617810 */ /* 0x040fe40007ffe0ff */
[----:B------:R-:W-:Y:S01]  /*4180*/  LEA.HI.SX32 R190, R84, R84, 0x1b ;  /* 0x0000005454be7211 */ /* 0x000fe200078fdaff */
        /* <DEDUP_REMOVED lines=16> */
[----:B------:R-:W-:Y:S03]  /*4290*/  MUFU.EX2 R199, R199 ;  /* 0x000000c700c77308 */ /* 0x000fe60000000800 */
[----:B------:R-:W0:Y:S04]  /*42a0*/  LDS.128 R96, [R148.X16+0x30] ;  /* 0x0000300094607984 */ /* 0x000e28000000cc00 */
[----:B------:R-:W0:Y:S01]  /*42b0*/  LDS.128 R104, [R194.X16+0x50] ;  /* 0x00005000c2687984 */ /* 0x000e22000000cc00 */
[----:B------:R-:W-:Y:S03]  /*42c0*/  MUFU.EX2 R200, R200 ;  /* 0x000000c800c87308 */ /* 0x000fe60000000800 */
[----:B------:R-:W0:Y:S04]  /*42d0*/  LDS.128 R108, [R195.X16+0x60] ;  /* 0x00006000c36c7984 */ /* 0x000e28000000cc00 */
[----:B------:R-:W0:Y:S04]  /*42e0*/  LDS.128 R112, [R196.X16+0x70] ;  /* 0x00007000c4707984 */ /* 0x000e28000000cc00 */
[----:B---3--:R3:W-:Y:S04]  /*42f0*/  STS.128 [R150.X16+0x2100], R116 ;  /* 0x0021007496007388 */ /* 0x0087e8000000cc00 */
[----:B----4-:R-:W-:Y:S04]  /*4300*/  STS.128 [R151.X16+0x2300], R120 ;  /* 0x0023007897007388 */ /* 0x010fe8000000cc00 */
[----:B------:R4:W-:Y:S04]  /*4310*/  STS.128 [R156.X16+0x2500], R124 ;  /* 0x0025007c9c007388 */ /* 0x0009e8000000cc00 */
[----:B------:R-:W-:Y:S04]  /*4320*/  STS.128 [R157.X16+0x2700], R128 ;  /* 0x002700809d007388 */ /* 0x000fe8000000cc00 */
[----:B------:R0:W-:Y:S01]  /*4330*/  STS.128 [R158.X16+0x2900], R132 ;  /* 0x002900849e007388 */ /* 0x0001e2000000cc00 */
[----:B---3--:R-:W-:Y:S01]  /*4340*/  MOV R117, RZ ;  /* 0x000000ff00757202 */ /* 0x008fe20000000f00 */
[----:B------:R-:W-:Y:S01]  /*4350*/  CS2R R118, SRZ ;  /* 0x0000000000767805 */ /* 0x000fe2000001ff00 */
[----:B------:R-:W-:Y:S01]  /*4360*/  MOV R116, 0x3f800000 ;  /* 0x3f80000000747802 */ /* 0x000fe20000000f00 */
[----:B------:R-:W-:Y:S04]  /*4370*/  STS.128 [R187.X16+0x2b00], R136 ;  /* 0x002b0088bb007388 */ /* 0x000fe8000000cc00 */
[----:B------:R3:W-:Y:S01]  /*4380*/  STS.128 [R188.X16+0x2d00], R140 ;  /* 0x002d008cbc007388 */ /* 0x0007e2000000cc00 */
[----:B----4-:R-:W-:-:S03]  /*4390*/  MOV R156, 0x10 ;  /* 0x00000010009c7802 */ /* 0x010fc60000000f00 */
[----:B------:R4:W-:Y:S01]  /*43a0*/  STS.128 [R189.X16+0x2f00], R144 ;  /* 0x002f0090bd007388 */ /* 0x0009e2000000cc00 */
[----:B------:R-:W-:-:S06]  /*43b0*/  NOP ;  /* 0x0000000000007918 */ /* 0x000fcc0000000000 */
[----:B------:R-:W-:Y:S01]  /*43c0*/  LDS.128 R136, [R190.X16+0x2100] ;  /* 0x00210000be887984 */ /* 0x000fe2000000cc00 */
[----:B0-----:R-:W-:Y:S02]  /*43d0*/  FMUL.FTZ R158, R154, R32 ;  /* 0x000000209a9e7220 */ /* 0x001fe40000410000 */
[----:B------:R-:W-:Y:S01]  /*43e0*/  @!P0 IMAD.WIDE R156, R201, R156, UR26 ;  /* 0x0000001ac99c8e25 */ /* 0x000fe2000f8e029c */
[----:B------:R-:W0:Y:S01]  /*43f0*/  LDS.128 R140, [R191.X16+0x2110] ;  /* 0x00211000bf8c7984 */ /* 0x000e22000000cc00 */
[----:B---3--:R-:W3:Y:S02]  /*4400*/  MUFU.EX2 R188, R158 ;  /* 0x0000009e00bc7308 */ /* 0x008ee40000000800 */
[----:B-1----:R-:W-:Y:S01]  /*4410*/  FMUL.FTZ R229, R85, R28 ;  /* 0x0000001c55e57220 */ /* 0x002fe20000410000 */
[----:B------:R-:W1:Y:S01]  /*4420*/  LDS.128 R144, [R192.X16+0x2120] ;  /* 0x00212000c0907984 */ /* 0x000e62000000cc00 */
[----:B----4-:R-:W-:Y:S01]  /*4430*/  SHF.L.U32 R189, R149, 0x3, RZ ;  /* 0x0000000395bd7819 */ /* 0x010fe200000006ff */
[----:B--2---:R-:W-:-:S02]  /*4440*/  FMUL.FTZ R185, R197, R185 ;  /* 0x000000b9c5b97220 */ /* 0x004fc40000410000 */
[----:B------:R-:W2:Y:S01]  /*4450*/  LDS.128 R148, [R148.X16+0x2130] ;  /* 0x0021300094947984 */ /* 0x000ea2000000cc00 */
[----:B------:R-:W-:-:S03]  /*4460*/  FMUL.FTZ R187, R18, UR45 ;  /* 0x0000002d12bb7c20 */ /* 0x000fc60008410000 */
[----:B------:R-:W4:Y:S04]  /*4470*/  LDS.128 R120, [R193.X16+0x2140] ;  /* 0x00214000c1787984 */ /* 0x000f28000000cc00 */
[----:B------:R-:W0:Y:S04]  /*4480*/  LDS.128 R124, [R194.X16+0x2150] ;  /* 0x00215000c27c7984 */ /* 0x000e28000000cc00 */
[----:B------:R-:W0:Y:S04]  /*4490*/  LDS.128 R128, [R195.X16+0x2160] ;  /* 0x00216000c3807984 */ /* 0x000e28000000cc00 */
[----:B------:R-:W0:Y:S04]  /*44a0*/  LDS.128 R132, [R196.X16+0x2170] ;  /* 0x00217000c4847984 */ /* 0x000e28000000cc00 */
[----:B------:R1:W-:Y:S04]  /*44b0*/  STS.64 [R189+0x8c60], R170 ;  /* 0x008c60aabd007388 */ /* 0x0003e80000000a00 */
[----:B------:R-:W-:Y:S01]  /*44c0*/  BAR.SYNC.DEFER_BLOCKING 0x0 ;  /* 0x0000000000007b1d */ /* 0x000fe20000010000 */
[----:B------:R-:W-:-:S02]  /*44d0*/  FMUL.FTZ R229, R36, R229 ;  /* 0x000000e524e57220 */ /* 0x000fc40000410000 */
[C---:B---3--:R-:W-:Y:S02]  /*44e0*/  FMUL.FTZ R180, R188.reuse, R180 ;  /* 0x000000b4bcb47220 */ /* 0x048fe40000410000 */
[----:B------:R-:W-:Y:S02]  /*44f0*/  FMUL.FTZ R179, R188, R179 ;  /* 0x000000b3bcb37220 */ /* 0x000fe40000410000 */
[----:B-1----:R-:W-:Y:S02]  /*4500*/  FMUL.FTZ R189, R154, R31 ;  /* 0x0000001f9abd7220 */ /* 0x002fe40000410000 */
[----:B------:R-:W-:Y:S02]  /*4510*/  FMUL.FTZ R186, R197, R186 ;  /* 0x000000bac5ba7220 */ /* 0x000fe40000410000 */
[----:B------:R-:W-:Y:S02]  /*4520*/  FMUL.FTZ R228, R86, R27 ;  /* 0x0000001b56e47220 */ /* 0x000fe40000410000 */
[----:B------:R-:W-:Y:S01]  /*4530*/  FMUL.FTZ R191, R229, R185 ;  /* 0x000000b9e5bf7220 */ /* 0x000fe20000410000 */
[----:B------:R1:W5:Y:S01]  /*4540*/  @!P0 LDG.E.128 R116, [R156.64] ;  /* 0x000000189c748981 */ /* 0x000362000c1e1d00 */
[----:B------:R-:W-:Y:S01]  /*4550*/  FMUL.RZ R190, R187, 0.15915493667125701904 ;  /* 0x3e22f983bbbe7820 */ /* 0x000fe2000040c000 */
[----:B------:R-:W3:Y:S01]  /*4560*/  MUFU.EX2 R189, R189 ;  /* 0x000000bd00bd7308 */ /* 0x000ee20000000800 */
[----:B------:R-:W-:Y:S01]  /*4570*/  FMUL.FTZ R228, R37, R228 ;  /* 0x000000e425e47220 */ /* 0x000fe20000410000 */
[----:B------:R-:W-:Y:S01]  /*4580*/  ISETP.NE.AND P0, PT, R35, 0x3f, PT ;  /* 0x0000003f2300780c */ /* 0x000fe20003f05270 */
[C---:B------:R-:W-:Y:S01]  /*4590*/  FMUL.FTZ R183, R199.reuse, R183 ;  /* 0x000000b7c7b77220 */ /* 0x040fe20000410000 */
[----:B------:R-:W-:Y:S01]  /*45a0*/  BSSY B0, `(.L_x_7829) ;  /* 0x0000122000007945 */ /* 0x000fe20003800000 */
[----:B------:R-:W-:-:S02]  /*45b0*/  FMUL.FTZ R184, R199, R184 ;  /* 0x000000b8c7b87220 */ /* 0x000fc40000410000 */
[----:B------:R-:W-:Y:S01]  /*45c0*/  FMUL.FTZ R225, R89, R26 ;  /* 0x0000001a59e17220 */ /* 0x000fe20000410000 */
[----:B------:R-:W-:Y:S01]  /*45d0*/  MUFU.SIN R187, R190 ;  /* 0x000000be00bb7308 */ /* 0x000fe20000000400 */
[----:B-1----:R-:W-:Y:S02]  /*45e0*/  FMUL.FTZ R157, R84, R28 ;  /* 0x0000001c549d7220 */ /* 0x002fe40000410000 */
[----:B------:R-:W-:Y:S02]  /*45f0*/  FMUL.FTZ R156, R87, R27 ;  /* 0x0000001b579c7220 */ /* 0x000fe40000410000 */
[----:B------:R-:W-:Y:S02]  /*4600*/  FMUL.FTZ R230, R36, R157 ;  /* 0x0000009d24e67220 */ /* 0x000fe40000410000 */
[----:B------:R-:W-:Y:S01]  /*4610*/  FMUL.FTZ R227, R37, R156 ;  /* 0x0000009c25e37220 */ /* 0x000fe20000410000 */
[----:B------:R1:W-:Y:S01]  /*4620*/  MUFU.COS R158, R190 ;  /* 0x000000be009e7308 */ /* 0x0003e20000000000 */
[----:B------:R-:W-:-:S02]  /*4630*/  FMUL.FTZ R188, R230, R185 ;  /* 0x000000b9e6bc7220 */ /* 0x000fc40000410000 */
[-C--:B------:R-:W-:Y:S02]  /*4640*/  FFMA.FTZ R191, R230, R186.reuse, -R191 ;  /* 0x000000bae6bf7223 */ /* 0x080fe400000108bf */
[----:B------:R-:W-:Y:S02]  /*4650*/  FFMA.FTZ R188, R229, R186, R188 ;  /* 0x000000bae5bc7223 */ /* 0x000fe400000100bc */
[----:B------:R-:W-:Y:S02]  /*4660*/  FMUL.FTZ R157, R154, R30 ;  /* 0x0000001e9a9d7220 */ /* 0x000fe40000410000 */
[----:B-1----:R-:W-:Y:S02]  /*4670*/  FADD.FTZ R190, R227, R188 ;  /* 0x000000bce3be7221 */ /* 0x002fe40000010000 */
[----:B------:R-:W-:Y:S01]  /*4680*/  FADD.FTZ R191, R228, R191 ;  /* 0x000000bfe4bf7221 */ /* 0x000fe20000010000 */
[----:B------:R1:W0:Y:S01]  /*4690*/  MUFU.EX2 R156, R157 ;  /* 0x0000009d009c7308 */ /* 0x0002220000000800 */
[----:B------:R-:W-:-:S02]  /*46a0*/  FMUL.FTZ R192, R183, R190 ;  /* 0x000000beb7c07220 */ /* 0x000fc40000410000 */
[----:B------:R-:W-:Y:S02]  /*46b0*/  FMUL.FTZ R195, R183, R191 ;  /* 0x000000bfb7c37220 */ /* 0x000fe40000410000 */
[----:B------:R-:W-:Y:S02]  /*46c0*/  FMUL.FTZ R188, R154, R29 ;  /* 0x0000001d9abc7220 */ /* 0x000fe40000410000 */
[----:B------:R-:W-:Y:S02]  /*46d0*/  FFMA.FTZ R193, R184, R191, -R192 ;  /* 0x000000bfb8c17223 */ /* 0x000fe400000108c0 */
[----:B-1----:R-:W-:Y:S02]  /*46e0*/  FMUL.FTZ R157, R88, R26 ;  /* 0x0000001a589d7220 */ /* 0x002fe40000410000 */
[----:B------:R-:W-:Y:S02]  /*46f0*/  FFMA.FTZ R192, R184, R190, R195 ;  /* 0x000000beb8c07223 */ /* 0x000fe400000100c3 */
[----:B------:R-:W-:-:S02]  /*4700*/  FMUL.FTZ R225, R38, R225 ;  /* 0x000000e126e17220 */ /* 0x000fc40000410000 */
[----:B------:R-:W-:Y:S02]  /*4710*/  FMUL.FTZ R190, R154, R24 ;  /* 0x000000189abe7220 */ /* 0x000fe40000410000 */
[C---:B---3--:R-:W-:Y:S02]  /*4720*/  FMUL.FTZ R178, R189.reuse, R178 ;  /* 0x000000b2bdb27220 */ /* 0x048fe40000410000 */
[----:B------:R-:W-:Y:S02]  /*4730*/  FMUL.FTZ R177, R189, R177 ;  /* 0x000000b1bdb17220 */ /* 0x000fe40000410000 */
[----:B------:R-:W1:Y:S01]  /*4740*/  MUFU.EX2 R189, R188 ;  /* 0x000000bc00bd7308 */ /* 0x000e620000000800 */
[----:B------:R-:W-:Y:S02]  /*4750*/  FMUL.FTZ R226, R38, R157 ;  /* 0x0000009d26e27220 */ /* 0x000fe40000410000 */
[----:B------:R-:W-:Y:S02]  /*4760*/  FMUL.FTZ R181, R200, R181 ;  /* 0x000000b5c8b57220 */ /* 0x000fe40000410000 */
[----:B------:R-:W-:-:S02]  /*4770*/  FADD.FTZ R192, R225, R192 ;  /* 0x000000c0e1c07221 */ /* 0x000fc40000010000 */
[----:B------:R-:W-:Y:S01]  /*4780*/  FMUL.FTZ R191, R17, UR45 ;  /* 0x0000002d11bf7c20 */ /* 0x000fe20008410000 */
[----:B------:R-:W3:Y:S01]  /*4790*/  MUFU.EX2 R190, R190 ;  /* 0x000000be00be7308 */ /* 0x000ee20000000800 */
[----:B------:R-:W-:Y:S02]  /*47a0*/  FADD.FTZ R193, R226, R193 ;  /* 0x000000c1e2c17221 */ /* 0x000fe40000010000 */
[----:B------:R-:W-:Y:S02]  /*47b0*/  FMUL.FTZ R182, R200, R182 ;  /* 0x000000b6c8b67220 */ /* 0x000fe40000410000 */
[----:B------:R-:W-:Y:S02]  /*47c0*/  FMUL.FTZ R157, R181, R192 ;  /* 0x000000c0b59d7220 */ /* 0x000fe40000410000 */
[----:B------:R-:W-:Y:S02]  /*47d0*/  FMUL.FTZ R224, R90, R25 ;  /* 0x000000195ae07220 */ /* 0x000fe40000410000 */
[----:B------:R-:W-:-:S02]  /*47e0*/  FMUL.RZ R194, R191, 0.15915493667125701904 ;  /* 0x3e22f983bfc27820 */ /* 0x000fc4000040c000 */
[C---:B0-----:R-:W-:Y:S02]  /*47f0*/  FMUL.FTZ R176, R156.reuse, R176 ;  /* 0x000000b09cb07220 */ /* 0x041fe40000410000 */
[----:B------:R-:W-:Y:S01]  /*4800*/  FMUL.FTZ R175, R156, R175 ;  /* 0x000000af9caf7220 */ /* 0x000fe20000410000 */
[----:B------:R-:W-:Y:S01]  /*4810*/  MUFU.SIN R188, R194 ;  /* 0x000000c200bc7308 */ /* 0x000fe20000000400 */
[-C--:B------:R-:W-:Y:S02]  /*4820*/  FMUL.FTZ R191, R181, R193.reuse ;  /* 0x000000c1b5bf7220 */ /* 0x080fe40000410000 */
[----:B------:R-:W-:Y:S02]  /*4830*/  FFMA.FTZ R193, R182, R193, -R157 ;  /* 0x000000c1b6c17223 */ /* 0x000fe4000001089d */
[----:B------:R-:W-:Y:S02]  /*4840*/  FMUL.FTZ R156, R91, R25 ;  /* 0x000000195b9c7220 */ /* 0x000fe40000410000 */
[----:B------:R-:W-:-:S02]  /*4850*/  FMUL.FTZ R224, R39, R224 ;  /* 0x000000e027e07220 */ /* 0x000fc40000410000 */
[----:B------:R-:W-:Y:S02]  /*4860*/  FFMA.FTZ R192, R182, R192, R191 ;  /* 0x000000c0b6c07223 */ /* 0x000fe400000100bf */
[----:B------:R-:W-:Y:S02]  /*4870*/  FMUL.FTZ R223, R39, R156 ;  /* 0x0000009c27df7220 */ /* 0x000fe40000410000 */
[----:B------:R-:W-:Y:S01]  /*4880*/  FADD.FTZ R193, R224, R193 ;  /* 0x000000c1e0c17221 */ /* 0x000fe20000010000 */
[----:B------:R-:W-:Y:S01]  /*4890*/  MUFU.COS R156, R194 ;  /* 0x000000c2009c7308 */ /* 0x000fe20000000000 */
[C---:B-1----:R-:W-:Y:S02]  /*48a0*/  FMUL.FTZ R174, R189.reuse, R174 ;  /* 0x000000aebdae7220 */ /* 0x042fe40000410000 */
[----:B------:R-:W-:Y:S02]  /*48b0*/  FMUL.FTZ R173, R189, R173 ;  /* 0x000000adbdad7220 */ /* 0x000fe40000410000 */
[----:B------:R-:W-:-:S02]  /*48c0*/  FMUL.FTZ R157, R154, R23 ;  /* 0x000000179a9d7220 */ /* 0x000fc40000410000 */
[----:B------:R-:W-:Y:S02]  /*48d0*/  FADD.FTZ R192, R223, R192 ;  /* 0x000000c0dfc07221 */ /* 0x000fe40000010000 */
[----:B------:R-:W-:Y:S01]  /*48e0*/  FMUL.FTZ R189, R179, R193 ;  /* 0x000000c1b3bd7220 */ /* 0x000fe20000410000 */
[----:B------:R0:W1:Y:S01]  /*48f0*/  MUFU.EX2 R191, R157 ;  /* 0x0000009d00bf7308 */ /* 0x0000620000000800 */
[----:B------:R-:W-:Y:S02]  /*4900*/  FMUL.FTZ R221, R93, R32 ;  /* 0x000000205ddd7220 */ /* 0x000fe40000410000 */
[C---:B---3--:R-:W-:Y:S02]  /*4910*/  FMUL.FTZ R172, R190.reuse, R172 ;  /* 0x000000acbeac7220 */ /* 0x048fe40000410000 */
[----:B------:R-:W-:Y:S02]  /*4920*/  FMUL.FTZ R169, R190, R169 ;  /* 0x000000a9bea97220 */ /* 0x000fe40000410000 */
[----:B------:R-:W-:-:S02]  /*4930*/  FFMA.FTZ R190, R180, R192, R189 ;  /* 0x000000c0b4be7223 */ /* 0x000fc400000100bd */
[----:B------:R-:W-:Y:S02]  /*4940*/  FMUL.FTZ R192, R179, R192 ;  /* 0x000000c0b3c07220 */ /* 0x000fe40000410000 */
[----:B0-----:R-:W-:Y:S02]  /*4950*/  FMUL.FTZ R157, R92, R32 ;  /* 0x000000205c9d7220 */ /* 0x001fe40000410000 */
[----:B------:R-:W-:Y:S02]  /*4960*/  FMUL.FTZ R221, R40, R221 ;  /* 0x000000dd28dd7220 */ /* 0x000fe40000410000 */
[----:B------:R-:W-:Y:S02]  /*4970*/  FMUL.FTZ R189, R154, R22 ;  /* 0x000000169abd7220 */ /* 0x000fe40000410000 */
[----:B------:R-:W-:Y:S02]  /*4980*/  FFMA.FTZ R193, R180, R193, -R192 ;  /* 0x000000c1b4c17223 */ /* 0x000fe400000108c0 */
[----:B------:R-:W-:-:S02]  /*4990*/  FMUL.FTZ R222, R40, R157 ;  /* 0x0000009d28de7220 */ /* 0x000fc40000410000 */
[----:B------:R-:W-:Y:S01]  /*49a0*/  FADD.FTZ R192, R221, R190 ;  /* 0x000000beddc07221 */ /* 0x000fe20000010000 */
[----:B------:R-:W0:Y:S01]  /*49b0*/  MUFU.EX2 R189, R189 ;  /* 0x000000bd00bd7308 */ /* 0x000e220000000800 */
[----:B------:R-:W-:Y:S02]  /*49c0*/  FADD.FTZ R193, R222, R193 ;  /* 0x000000c1dec17221 */ /* 0x000fe40000010000 */
[----:B------:R-:W-:Y:S02]  /*49d0*/  FMUL.FTZ R157, R154, R21 ;  /* 0x000000159a9d7220 */ /* 0x000fe40000410000 */
[C---:B------:R-:W-:Y:S02]  /*49e0*/  FMUL.FTZ R190, R177.reuse, R192 ;  /* 0x000000c0b1be7220 */ /* 0x040fe40000410000 */
[-C--:B------:R-:W-:Y:S02]  /*49f0*/  FMUL.FTZ R195, R177, R193.reuse ;  /* 0x000000c1b1c37220 */ /* 0x080fe40000410000 */
[----:B------:R-:W-:Y:S01]  /*4a00*/  FFMA.FTZ R193, R178, R193, -R190 ;  /* 0x000000c1b2c17223 */ /* 0x000fe200000108be */
[----:B------:R-:W3:Y:S01]  /*4a10*/  MUFU.EX2 R157, R157 ;  /* 0x0000009d009d7308 */ /* 0x000ee20000000800 */
[----:B------:R-:W-:-:S02]  /*4a20*/  FMUL.FTZ R190, R95, R31 ;  /* 0x0000001f5fbe7220 */ /* 0x000fc40000410000 */
[C---:B-1----:R-:W-:Y:S02]  /*4a30*/  FMUL.FTZ R168, R191.reuse, R168 ;  /* 0x000000a8bfa87220 */ /* 0x042fe40000410000 */
[----:B------:R-:W-:Y:S02]  /*4a40*/  FMUL.FTZ R167, R191, R167 ;  /* 0x000000a7bfa77220 */ /* 0x000fe40000410000 */
[----:B------:R-:W-:Y:S02]  /*4a50*/  FMUL.FTZ R191, R154, R20 ;  /* 0x000000149abf7220 */ /* 0x000fe40000410000 */
[----:B------:R-:W-:Y:S02]  /*4a60*/  FFMA.FTZ R192, R178, R192, R195 ;  /* 0x000000c0b2c07223 */ /* 0x000fe400000100c3 */
[----:B------:R-:W-:Y:S02]  /*4a70*/  FMUL.FTZ R220, R94, R31 ;  /* 0x0000001f5edc7220 */ /* 0x000fe40000410000 */
[C---:B------:R-:W-:Y:S01]  /*4a80*/  FMUL.FTZ R219, R41.reuse, R190 ;  /* 0x000000be29db7220 */ /* 0x040fe20000410000 */
[----:B------:R-:W1:Y:S01]  /*4a90*/  MUFU.EX2 R191, R191 ;  /* 0x000000bf00bf7308 */ /* 0x000e620000000800 */
[----:B------:R-:W-:-:S02]  /*4aa0*/  FMUL.FTZ R220, R41, R220 ;  /* 0x000000dc29dc7220 */ /* 0x000fc40000410000 */
[----:B------:R-:W-:Y:S02]  /*4ab0*/  FADD.FTZ R192, R219, R192 ;  /* 0x000000c0dbc07221 */ /* 0x000fe40000010000 */
[C---:B0-----:R-:W-:Y:S02]  /*4ac0*/  FMUL.FTZ R166, R189.reuse, R166 ;  /* 0x000000a6bda67220 */ /* 0x041fe40000410000 */
[----:B------:R-:W-:Y:S02]  /*4ad0*/  FMUL.FTZ R165, R189, R165 ;  /* 0x000000a5bda57220 */ /* 0x000fe40000410000 */
[----:B------:R-:W-:Y:S02]  /*4ae0*/  FADD.FTZ R193, R220, R193 ;  /* 0x000000c1dcc17221 */ /* 0x000fe40000010000 */
[----:B------:R-:W-:Y:S02]  /*4af0*/  FMUL.FTZ R189, R175, R192 ;  /* 0x000000c0afbd7220 */ /* 0x000fe40000410000 */
[----:B---3--:R-:W-:-:S02]  /*4b00*/  FMUL.FTZ R164, R157, R164 ;  /* 0x000000a49da47220 */ /* 0x008fc40000410000 */
[----:B------:R-:W-:Y:S02]  /*4b10*/  FFMA.FTZ R195, R176, R193, -R189 ;  /* 0x000000c1b0c37223 */ /* 0x000fe400000108bd */
[----:B------:R-:W-:Y:S02]  /*4b20*/  FMUL.FTZ R163, R157, R163 ;  /* 0x000000a39da37220 */ /* 0x000fe40000410000 */
[----:B------:R-:W-:Y:S02]  /*4b30*/  FMUL.FTZ R193, R175, R193 ;  /* 0x000000c1afc17220 */ /* 0x000fe40000410000 */
[----:B------:R-:W-:Y:S02]  /*4b40*/  FMUL.FTZ R217, R97, R30 ;  /* 0x0000001e61d97220 */ /* 0x000fe40000410000 */
[----:B------:R-:W-:Y:S02]  /*4b50*/  FMUL.FTZ R189, R154, R18 ;  /* 0x000000129abd7220 */ /* 0x000fe40000410000 */
[----:B------:R-:W-:-:S02]  /*4b60*/  FMUL.FTZ R157, R96, R30 ;  /* 0x0000001e609d7220 */ /* 0x000fc40000410000 */
[----:B------:R-:W-:Y:S02]  /*4b70*/  FFMA.FTZ R192, R176, R192, R193 ;  /* 0x000000c0b0c07223 */ /* 0x000fe400000100c1 */
[C---:B------:R-:W-:Y:S01]  /*4b80*/  FMUL.FTZ R217, R42.reuse, R217 ;  /* 0x000000d92ad97220 */ /* 0x040fe20000410000 */
[----:B------:R-:W0:Y:S01]  /*4b90*/  MUFU.EX2 R189, R189 ;  /* 0x000000bd00bd7308 */ /* 0x000e220000000800 */
[----:B------:R-:W-:Y:S02]  /*4ba0*/  FMUL.FTZ R218, R42, R157 ;  /* 0x0000009d2ada7220 */ /* 0x000fe40000410000 */
[----:B------:R-:W-:Y:S02]  /*4bb0*/  FMUL.FTZ R157, R154, R17 ;  /* 0x000000119a9d7220 */ /* 0x000fe40000410000 */
[----:B------:R-:W-:Y:S02]  /*4bc0*/  FADD.FTZ R192, R217, R192 ;  /* 0x000000c0d9c07221 */ /* 0x000fe40000010000 */
[----:B-1----:R-:W-:-:S02]  /*4bd0*/  FMUL.FTZ R162, R191, R162 ;  /* 0x000000a2bfa27220 */ /* 0x002fc40000410000 */
[----:B------:R-:W-:Y:S02]  /*4be0*/  FADD.FTZ R195, R218, R195 ;  /* 0x000000c3dac37221 */ /* 0x000fe40000010000 */
[----:B------:R-:W-:Y:S02]  /*4bf0*/  FMUL.FTZ R161, R191, R161 ;  /* 0x000000a1bfa17220 */ /* 0x000fe40000410000 */
[----:B------:R1:W3:Y:S01]  /*4c00*/  MUFU.EX2 R191, R157 ;  /* 0x0000009d00bf7308 */ /* 0x0002e20000000800 */
[----:B------:R-:W-:Y:S02]  /*4c10*/  FMUL.FTZ R190, R154, R19 ;  /* 0x000000139abe7220 */ /* 0x000fe40000410000 */
[C---:B------:R-:W-:Y:S02]  /*4c20*/  FMUL.FTZ R193, R173.reuse, R192 ;  /* 0x000000c0adc17220 */ /* 0x040fe40000410000 */
[----:B------:R-:W-:Y:S02]  /*4c30*/  FMUL.FTZ R216, R98, R29 ;  /* 0x0000001d62d87220 */ /* 0x000fe40000410000 */
[----:B------:R-:W-:Y:S01]  /*4c40*/  FMUL.FTZ R197, R173, R195 ;  /* 0x000000c3adc57220 */ /* 0x000fe20000410000 */
[----:B------:R-:W1:Y:S01]  /*4c50*/  MUFU.EX2 R190, R190 ;  /* 0x000000be00be7308 */ /* 0x000e620000000800 */
[----:B------:R-:W-:-:S02]  /*4c60*/  FMUL.FTZ R154, R99, R29 ;  /* 0x0000001d639a7220 */ /* 0x000fc40000410000 */
[C---:B------:R-:W-:Y:S02]  /*4c70*/  FFMA.FTZ R193, R174.reuse, R195, -R193 ;  /* 0x000000c3aec17223 */ /* 0x040fe400000108c1 */
[C---:B------:R-:W-:Y:S02]  /*4c80*/  FMUL.FTZ R216, R43.reuse, R216 ;  /* 0x000000d82bd87220 */ /* 0x040fe40000410000 */
[----:B------:R-:W-:Y:S02]  /*4c90*/  FFMA.FTZ R192, R174, R192, R197 ;  /* 0x000000c0aec07223 */ /* 0x000fe400000100c5 */
[----:B------:R-:W-:Y:S02]  /*4ca0*/  FMUL.FTZ R215, R43, R154 ;  /* 0x0000009a2bd77220 */ /* 0x000fe40000410000 */
[----:B------:R-:W-:Y:S02]  /*4cb0*/  FADD.FTZ R193, R216, R193 ;  /* 0x000000c1d8c17221 */ /* 0x000fe40000010000 */
[----:B------:R-:W-:-:S02]  /*4cc0*/  FADD.FTZ R192, R215, R192 ;  /* 0x000000c0d7c07221 */ /* 0x000fc40000010000 */
[C---:B0-----:R-:W-:Y:S02]  /*4cd0*/  FMUL.FTZ R158, R189.reuse, R158 ;  /* 0x0000009ebd9e7220 */ /* 0x041fe40000410000 */
[----:B-1----:R-:W-:Y:S02]  /*4ce0*/  FMUL.FTZ R157, R189, R187 ;  /* 0x000000bbbd9d7220 */ /* 0x002fe40000410000 */
[C---:B------:R-:W-:Y:S02]  /*4cf0*/  FMUL.FTZ R189, R169.reuse, R193 ;  /* 0x000000c1a9bd7220 */ /* 0x040fe40000410000 */
[----:B------:R-:W-:Y:S02]  /*4d00*/  FMUL.FTZ R187, R169, R192 ;  /* 0x000000c0a9bb7220 */ /* 0x000fe40000410000 */
[----:B---3--:R-:W-:Y:S02]  /*4d10*/  FMUL.FTZ R154, R191, R188 ;  /* 0x000000bcbf9a7220 */ /* 0x008fe40000410000 */
[----:B------:R-:W-:-:S02]  /*4d20*/  FMUL.FTZ R205, R101, R24 ;  /* 0x0000001865cd7220 */ /* 0x000fc40000410000 */
[----:B------:R-:W-:Y:S02]  /*4d30*/  FMUL.FTZ R188, R170, R185 ;  /* 0x000000b9aabc7220 */ /* 0x000fe40000410000 */
[C---:B------:R-:W-:Y:S02]  /*4d40*/  FFMA.FTZ R192, R172.reuse, R192, R189 ;  /* 0x000000c0acc07223 */ /* 0x040fe400000100bd */
[----:B------:R-:W-:Y:S02]  /*4d50*/  FFMA.FTZ R193, R172, R193, -R187 ;  /* 0x000000c1acc17223 */ /* 0x000fe400000108bb */
[----:B------:R-:W-:Y:S02]  /*4d60*/  FMUL.FTZ R189, R171, R185 ;  /* 0x000000b9abbd7220 */ /* 0x000fe40000410000 */
[----:B------:R-:W-:Y:S02]  /*4d70*/  FMUL.FTZ R187, R100, R24 ;  /* 0x0000001864bb7220 */ /* 0x000fe40000410000 */
[----:B------:R-:W-:-:S02]  /*4d80*/  FMUL.FTZ R205, R44, R205 ;  /* 0x000000cd2ccd7220 */ /* 0x000fc40000410000 */
[-C--:B------:R-:W-:Y:S02]  /*4d90*/  FFMA.FTZ R188, R171, R186.reuse, R188 ;  /* 0x000000baabbc7223 */ /* 0x080fe400000100bc */
[----:B------:R-:W-:Y:S02]  /*4da0*/  FFMA.FTZ R189, R170, R186, -R189 ;  /* 0x000000baaabd7223 */ /* 0x000fe400000108bd */
[----:B------:R-:W-:Y:S02]  /*4db0*/  FMUL.FTZ R214, R44, R187 ;  /* 0x000000bb2cd67220 */ /* 0x000fe40000410000 */
[----:B------:R-:W-:Y:S02]  /*4dc0*/  FADD.FTZ R192, R205, R192 ;  /* 0x000000c0cdc07221 */ /* 0x000fe40000010000 */
[----:B------:R-:W-:Y:S02]  /*4dd0*/  FMUL.FTZ R187, R183, R188 ;  /* 0x000000bcb7bb7220 */ /* 0x000fe40000410000 */
[----:B------:R-:W-:-:S02]  /*4de0*/  FMUL.FTZ R156, R191, R156 ;  /* 0x0000009cbf9c7220 */ /* 0x000fc40000410000 */
[C---:B------:R-:W-:Y:S02]  /*4df0*/  FMUL.FTZ R160, R190.reuse, R160 ;  /* 0x000000a0bea07220 */ /* 0x040fe40000410000 */
[----:B------:R-:W-:Y:S02]  /*4e00*/  FMUL.FTZ R159, R190, R159 ;  /* 0x0000009fbe9f7220 */ /* 0x000fe40000410000 */
[-C--:B------:R-:W-:Y:S02]  /*4e10*/  FMUL.FTZ R191, R183, R189.reuse ;  /* 0x000000bdb7bf7220 */ /* 0x080fe40000410000 */
[----:B------:R-:W-:Y:S02]  /*4e20*/  FADD.FTZ R193, R214, R193 ;  /* 0x000000c1d6c17221 */ /* 0x000fe40000010000 */
[----:B------:R-:W-:Y:S02]  /*4e30*/  FMUL.FTZ R190, R167, R192 ;  /* 0x000000c0a7be7220 */ /* 0x000fe40000410000 */
[----:B------:R-:W-:-:S02]  /*4e40*/  FFMA.FTZ R187, R184, R189, -R187 ;  /* 0x000000bdb8bb7223 */ /* 0x000fc400000108bb */
[----:B------:R-:W-:Y:S02]  /*4e50*/  FFMA.FTZ R191, R184, R188, R191 ;  /* 0x000000bcb8bf7223 */ /* 0x000fe400000100bf */
[----:B------:R-:W-:Y:S02]  /*4e60*/  FFMA.FTZ R194, R168, R193, -R190 ;  /* 0x000000c1a8c27223 */ /* 0x000fe400000108be */
[C---:B------:R-:W-:Y:S02]  /*4e70*/  FMUL.FTZ R190, R181.reuse, R187 ;  /* 0x000000bbb5be7220 */ /* 0x040fe40000410000 */
[----:B------:R-:W-:Y:S02]  /*4e80*/  FMUL.FTZ R188, R102, R23 ;  /* 0x0000001766bc7220 */ /* 0x000fe40000410000 */
[----:B------:R-:W-:Y:S02]  /*4e90*/  FMUL.FTZ R189, R181, R191 ;  /* 0x000000bfb5bd7220 */ /* 0x000fe40000410000 */
[----:B------:R-:W-:-:S02]  /*4ea0*/  FMUL.FTZ R195, R167, R193 ;  /* 0x000000c1a7c37220 */ /* 0x000fc40000410000 */
[----:B------:R-:W-:Y:S02]  /*4eb0*/  FMUL.FTZ R206, R103, R23 ;  /* 0x0000001767ce7220 */ /* 0x000fe40000410000 */
[C---:B------:R-:W-:Y:S02]  /*4ec0*/  FFMA.FTZ R190, R182.reuse, R191, R190 ;  /* 0x000000bfb6be7223 */ /* 0x040fe400000100be */
[C---:B------:R-:W-:Y:S02]  /*4ed0*/  FMUL.FTZ R207, R45.reuse, R188 ;  /* 0x000000bc2dcf7220 */ /* 0x040fe40000410000 */
[----:B------:R-:W-:Y:S02]  /*4ee0*/  FFMA.FTZ R189, R182, R187, -R189 ;  /* 0x000000bbb6bd7223 */ /* 0x000fe400000108bd */
[----:B------:R-:W-:Y:S02]  /*4ef0*/  FFMA.FTZ R195, R168, R192, R195 ;  /* 0x000000c0a8c37223 */ /* 0x000fe400000100c3 */
        /* <DEDUP_REMOVED lines=8> */
[-C--:B------:R-:W-:Y:S02]  /*4f80*/  FMUL.FTZ R187, R105, R22.reuse ;  /* 0x0000001669bb7220 */ /* 0x080fe40000410000 */
[----:B------:R-:W-:Y:S02]  /*4f90*/  FMUL.FTZ R193, R165, R195 ;  /* 0x000000c3a5c17220 */ /* 0x000fe40000410000 */
[----:B------:R-:W-:Y:S02]  /*4fa0*/  FMUL.FTZ R190, R177, R189 ;  /* 0x000000bdb1be7220 */ /* 0x000fe40000410000 */
        /* <DEDUP_REMOVED lines=20> */
[----:B------:R-:W-:Y:S02]  /*50f0*/  FMUL.FTZ R188, R106, R21 ;  /* 0x000000156abc7220 */ /* 0x000fe40000410000 */
[----:B------:R-:W-:Y:S02]  /*5100*/  FFMA.FTZ R191, R174, R189, R191 ;  /* 0x000000bdaebf7223 */ /* 0x000fe400000100bf */
[----:B------:R-:W-:Y:S02]  /*5110*/  FFMA.FTZ R195, R164, R195, R192 ;  /* 0x000000c3a4c37223 */ /* 0x000fe400000100c0 */
        /* <DEDUP_REMOVED lines=29> */
[----:B------:R-:W-:Y:S02]  /*52f0*/  FMUL.FTZ R200, R111, R19 ;  /* 0x000000136fc87220 */ /* 0x000fe40000410000 */
[----:B------:R-:W-:Y:S02]  /*5300*/  FFMA.FTZ R195, R160, R195, R190 ;  /* 0x000000c3a0c37223 */ /* 0x000fe400000100be */
[----:B------:R-:W-:Y:S02]  /*5310*/  FMUL.FTZ R188, R110, R19 ;  /* 0x000000136ebc7220 */ /* 0x000fe40000410000 */
[----:B------:R-:W-:-:S02]  /*5320*/  FMUL.FTZ R190, R163, R187 ;  /* 0x000000bba3be7220 */ /* 0x000fc40000410000 */
[----:B------:R-:W-:Y:S02]  /*5330*/  FMUL.FTZ R200, R49, R200 ;  /* 0x000000c831c87220 */ /* 0x000fe40000410000 */
[----:B------:R-:W-:Y:S02]  /*5340*/  FFMA.FTZ R194, R160, R194, -R193 ;  /* 0x000000c2a0c27223 */ /* 0x000fe400000108c1 */
[-C--:B------:R-:W-:Y:S02]  /*5350*/  FMUL.FTZ R189, R163, R191.reuse ;  /* 0x000000bfa3bd7220 */ /* 0x080fe40000410000 */
[----:B------:R-:W-:Y:S02]  /*5360*/  FMUL.FTZ R201, R49, R188 ;  /* 0x000000bc31c97220 */ /* 0x000fe40000410000 */
[----:B------:R-:W-:Y:S02]  /*5370*/  FFMA.FTZ R190, R164, R191, R190 ;  /* 0x000000bfa4be7223 */ /* 0x000fe400000100be */
[----:B------:R-:W-:-:S02]  /*5380*/  FADD.FTZ R195, R200, R195 ;  /* 0x000000c3c8c37221 */ /* 0x000fc40000010000 */
[----:B------:R-:W-:Y:S02]  /*5390*/  FFMA.FTZ R189, R164, R187, -R189 ;  /* 0x000000bba4bd7223 */ /* 0x000fe400000108bd */
[----:B------:R-:W-:Y:S02]  /*53a0*/  FADD.FTZ R194, R201, R194 ;  /* 0x000000c2c9c27221 */ /* 0x000fe40000010000 */
[----:B------:R-:W-:Y:S02]  /*53b0*/  FMUL.FTZ R187, R161, R190 ;  /* 0x000000bea1bb7220 */ /* 0x000fe40000410000 */
[----:B------:R-:W-:Y:S02]  /*53c0*/  FMUL.FTZ R193, R157, R195 ;  /* 0x000000c39dc17220 */ /* 0x000fe40000410000 */
[----:B------:R-:W-:Y:S02]  /*53d0*/  FMUL.FTZ R191, R161, R189 ;  /* 0x000000bda1bf7220 */ /* 0x000fe40000410000 */
[----:B------:R-:W-:-:S02]  /*53e0*/  FMUL.FTZ R188, R157, R194 ;  /* 0x000000c29dbc7220 */ /* 0x000fc40000410000 */
[----:B------:R-:W-:Y:S02]  /*53f0*/  FFMA.FTZ R189, R162, R189, -R187 ;  /* 0x000000bda2bd7223 */ /* 0x000fe400000108bb */
[----:B------:R-:W-:Y:S02]  /*5400*/  FMUL.FTZ R187, R113, R18 ;  /* 0x0000001271bb7220 */ /* 0x000fe40000410000 */
[C---:B------:R-:W-:Y:S02]  /*5410*/  FFMA.FTZ R192, R158.reuse, R194, -R193 ;  /* 0x000000c29ec07223 */ /* 0x040fe400000108c1 */
[----:B------:R-:W-:Y:S02]  /*5420*/  FFMA.FTZ R193, R158, R195, R188 ;  /* 0x000000c39ec17223 */ /* 0x000fe400000100bc */
[----:B------:R-:W-:Y:S02]  /*5430*/  FMUL.FTZ R195, R112, R18 ;  /* 0x0000001270c37220 */ /* 0x000fe40000410000 */
[----:B------:R-:W-:-:S02]  /*5440*/  FMUL.FTZ R194, R50, R187 ;  /* 0x000000bb32c27220 */ /* 0x000fc40000410000 */
[----:B------:R-:W-:Y:S02]  /*5450*/  FFMA.FTZ R191, R162, R190, R191 ;  /* 0x000000bea2bf7223 */ /* 0x000fe400000100bf */
[C---:B------:R-:W-:Y:S02]  /*5460*/  FMUL.FTZ R190, R159.reuse, R189 ;  /* 0x000000bd9fbe7220 */ /* 0x040fe40000410000 */
[----:B------:R-:W-:Y:S02]  /*5470*/  FMUL.FTZ R195, R50, R195 ;  /* 0x000000c332c37220 */ /* 0x000fe40000410000 */
[----:B------:R-:W-:Y:S02]  /*5480*/  FADD.FTZ R199, R194, R193 ;  /* 0x000000c1c2c77221 */ /* 0x000fe40000010000 */
[-C--:B------:R-:W-:Y:S02]  /*5490*/  FMUL.FTZ R188, R159, R191.reuse ;  /* 0x000000bf9fbc7220 */ /* 0x080fe40000410000 */
[----:B------:R-:W-:-:S02]  /*54a0*/  FFMA.FTZ R190, R160, R191, R190 ;  /* 0x000000bfa0be7223 */ /* 0x000fc400000100be */
[----:B------:R-:W-:Y:S02]  /*54b0*/  FADD.FTZ R191, R195, R192 ;  /* 0x000000c0c3bf7221 */ /* 0x000fe40000010000 */
[C---:B------:R-:W-:Y:S02]  /*54c0*/  FMUL.FTZ R192, R154.reuse, R199 ;  /* 0x000000c79ac07220 */ /* 0x040fe40000410000 */
[-C--:B------:R-:W-:Y:S02]  /*54d0*/  FMUL.FTZ R196, R154, R191.reuse ;  /* 0x000000bf9ac47220 */ /* 0x080fe40000410000 */
[----:B------:R-:W-:Y:S02]  /*54e0*/  FFMA.FTZ R203, R156, R191, -R192 ;  /* 0x000000bf9ccb7223 */ /* 0x000fe400000108c0 */
[C---:B------:R-:W-:Y:S02]  /*54f0*/  FMUL.FTZ R191, R14.reuse, R140 ;  /* 0x0000008c0ebf7220 */ /* 0x040fe40000410000 */
[----:B------:R-:W-:-:S02]  /*5500*/  FMUL.FTZ R192, R14, R141 ;  /* 0x0000008d0ec07220 */ /* 0x000fc40000410000 */
[----:B------:R0:W1:Y:S01]  /*5510*/  @P0 LDS.64 R140, [R35.X8+0x9c68] ;  /* 0x009c6800238c0984 */ /* 0x0000620000008a00 */
[----:B------:R-:W-:Y:S02]  /*5520*/  FFMA.FTZ R188, R160, R189, -R188 ;  /* 0x000000bda0bc7223 */ /* 0x000fe400000108bc */
[C---:B------:R-:W-:Y:S02]  /*5530*/  FMUL.FTZ R187, R157.reuse, R190 ;  /* 0x000000be9dbb7220 */ /* 0x040fe40000410000 */
[-C--:B------:R-:W-:Y:S02]  /*5540*/  FMUL.FTZ R189, R157, R188.reuse ;  /* 0x000000bc9dbd7220 */ /* 0x080fe40000410000 */
[C---:B------:R-:W-:Y:S02]  /*5550*/  FFMA.FTZ R193, R158.reuse, R188, -R187 ;  /* 0x000000bc9ec17223 */ /* 0x040fe400000108bb */
[----:B------:R-:W-:Y:S02]  /*5560*/  FFMA.FTZ R197, R158, R190, R189 ;  /* 0x000000be9ec57223 */ /* 0x000fe400000100bd */
[----:B------:R-:W-:-:S02]  /*5570*/  FMUL.FTZ R187, R16, R136 ;  /* 0x0000008810bb7220 */ /* 0x000fc40000410000 */
[-C--:B------:R-:W-:Y:S02]  /*5580*/  FMUL.FTZ R232, R114, R17.reuse ;  /* 0x0000001172e87220 */ /* 0x080fe40000410000 */
[----:B------:R-:W-:Y:S02]  /*5590*/  FMUL.FTZ R136, R115, R17 ;  /* 0x0000001173887220 */ /* 0x000fe40000410000 */
[----:B------:R-:W-:Y:S02]  /*55a0*/  FMUL.FTZ R189, R15, R138 ;  /* 0x0000008a0fbd7220 */ /* 0x000fe40000410000 */
[----:B------:R-:W-:Y:S02]  /*55b0*/  FMUL.FTZ R188, R16, R137 ;  /* 0x0000008910bc7220 */ /* 0x000fe40000410000 */
[----:B------:R-:W-:Y:S02]  /*55c0*/  FMUL.FTZ R138, R154, R197 ;  /* 0x000000c59a8a7220 */ /* 0x000fe40000410000 */
[----:B------:R-:W-:-:S02]  /*55d0*/  FFMA.FTZ R196, R156, R199, R196 ;  /* 0x000000c79cc47223 */ /* 0x000fc400000100c4 */
[----:B------:R-:W-:Y:S02]  /*55e0*/  FMUL.FTZ R137, R154, R193 ;  /* 0x000000c19a897220 */ /* 0x000fe40000410000 */
[C---:B------:R-:W-:Y:S02]  /*55f0*/  FMUL.FTZ R231, R51.reuse, R136 ;  /* 0x0000008833e77220 */ /* 0x040fe40000410000 */
[----:B------:R-:W-:Y:S02]  /*5600*/  FMUL.FTZ R232, R51, R232 ;  /* 0x000000e833e87220 */ /* 0x000fe40000410000 */
[----:B------:R-:W-:Y:S02]  /*5610*/  FMUL.FTZ R190, R15, R139 ;  /* 0x0000008b0fbe7220 */ /* 0x000fe40000410000 */
[----:B------:R-:W-:Y:S02]  /*5620*/  FFMA.FTZ R136, R156, R193, -R138 ;  /* 0x000000c19c887223 */ /* 0x000fe4000001088a */
[----:B------:R-:W-:-:S02]  /*5630*/  FMUL.FTZ R142, R13, R142 ;  /* 0x0000008e0d8e7220 */ /* 0x000fc40000410000 */
[----:B------:R-:W-:Y:S02]  /*5640*/  FMUL.FTZ R143, R13, R143 ;  /* 0x0000008f0d8f7220 */ /* 0x000fe40000410000 */
[C---:B------:R-:W-:Y:S02]  /*5650*/  FMUL.FTZ R144, R12.reuse, R144 ;  /* 0x000000900c907220 */ /* 0x040fe40000410000 */
[----:B------:R-:W-:Y:S02]  /*5660*/  FMUL.FTZ R145, R12, R145 ;  /* 0x000000910c917220 */ /* 0x000fe40000410000 */
[C---:B------:R-:W-:Y:S02]  /*5670*/  FMUL.FTZ R146, R11.reuse, R146 ;  /* 0x000000920b927220 */ /* 0x040fe40000410000 */
[----:B------:R-:W-:Y:S02]  /*5680*/  FMUL.FTZ R147, R11, R147 ;  /* 0x000000930b937220 */ /* 0x000fe40000410000 */
[----:B--2---:R-:W-:-:S02]  /*5690*/  FMUL.FTZ R148, R10, R148 ;  /* 0x000000940a947220 */ /* 0x004fc40000410000 */
[----:B------:R-:W-:Y:S02]  /*56a0*/  FMUL.FTZ R149, R10, R149 ;  /* 0x000000950a957220 */ /* 0x000fe40000410000 */
[C---:B------:R-:W-:Y:S02]  /*56b0*/  FMUL.FTZ R150, R9.reuse, R150 ;  /* 0x0000009609967220 */ /* 0x040fe40000410000 */
[----:B------:R-:W-:Y:S02]  /*56c0*/  FMUL.FTZ R151, R9, R151 ;  /* 0x0000009709977220 */ /* 0x000fe40000410000 */
[----:B------:R-:W-:Y:S02]  /*56d0*/  FFMA.FTZ R137, R156, R197, R137 ;  /* 0x000000c59c897223 */ /* 0x000fe40000010089 */
[----:B------:R-:W-:Y:S02]  /*56e0*/  FADD.FTZ R139, R231, R196 ;  /* 0x000000c4e78b7221 */ /* 0x000fe40000010000 */
[----:B------:R-:W-:Y:S01]  /*56f0*/  FADD.FTZ R138, R232, R203 ;  /* 0x000000cbe88a7221 */ /* 0x000fe20000010000 */
[----:B------:R-:W-:Y:S05]  /*5700*/  @P0 BRA `(.L_x_7830) ;  /* 0x000000b000000947 */ /* 0x000fea0003800000 */
[----:B01--4-:R-:W-:Y:S01]  /*5710*/  ULDC UR34, c[0x0][0x174] ;  /* 0x00005d0000227ab9 */ /* 0x013fe20000000800 */
        /* <DEDUP_REMOVED lines=10> */
.L_x_7830:
[----:B01--4-:R-:W-:Y:S05]  /*57c0*/  BSYNC B0 ;  /* 0x0000000000007941 */ /* 0x013fea0003800000 */
.L_x_7829:
        /* <DEDUP_REMOVED lines=36> */
.L_x_7937:
        /* <DEDUP_REMOVED lines=57> */
[CC--:B---3--:R-:W-:Y:S02]  /*5da0*/  FMUL.FTZ R123, R139.reuse, R121.reuse ;  /* 0x000000798b7b7220 */ /* 0x0c8fe40000410000 */
        /* <DEDUP_REMOVED lines=8> */
[----:B------:R-:W1:Y:S01]  /*5e30*/  SHFL.UP PT, R125, R127, 0x10, RZ ;  /* 0x060000007f7d7989 */ /* 0x000e6200000e00ff */
[----:B------:R-:W-:-:S03]  /*5e40*/  MOV R234, R126 ;  /* 0x0000007e00ea7202 */ /* 0x000fc60000000f00 */
[----:B------:R-:W2:Y:S04]  /*5e50*/  SHFL.UP PT, R236, R123, 0x10, RZ ;  /* 0x060000007bec7989 */ /* 0x000ea800000e00ff */
[----:B------:R3:W4:Y:S02]  /*5e60*/  SHFL.UP PT, R238, R126, 0x10, RZ ;  /* 0x060000007eee7989 */ /* 0x00072400000e00ff */
[----:B---3--:R-:W-:Y:S02]  /*5e70*/  MOV R126, R127 ;  /* 0x0000007f007e7202 */ /* 0x008fe40000000f00 */
.L_x_7938:
[----:B------:R-:W-:Y:S01]  /*5e80*/  MOV R139, R233 ;  /* 0x000000e9008b7202 */ /* 0x000fe20000000f00 */
[-C--:B----4-:R-:W-:Y:S01]  /*5e90*/  FMUL.FTZ R122, R238, R123.reuse ;  /* 0x0000007bee7a7220 */ /* 0x090fe20000410000 */
[----:B------:R-:W-:Y:S01]  /*5ea0*/  ISETP.GE.AND P0, PT, R152, 0x10, PT ;  /* 0x000000109800780c */ /* 0x000fe20003f06270 */
[----:B0-----:R-:W-:Y:S01]  /*5eb0*/  FMUL.FTZ R120, R124, R123 ;  /* 0x0000007b7c787220 */ /* 0x001fe20000410000 */
[----:B------:R-:W-:Y:S01]  /*5ec0*/  MOV R127, R234 ;  /* 0x000000ea007f7202 */ /* 0x000fe20000000f00 */
[----:B-1----:R-:W-:-:S02]  /*5ed0*/  FFMA.FTZ R121, R125, R139, R122 ;  /* 0x0000008b7d797223 */ /* 0x002fc4000001007a */
        /* <DEDUP_REMOVED lines=14> */
[----:B-----5:R-:W-:Y:S05]  /*5fc0*/  CALL.REL.NOINC `($__internal_187_$__cuda_sm70_shflsync_idx_p) ;  /* 0x0000943000007944 */ /* 0x020fea0003c00000 */
.L_x_7835:
[----:B------:R-:W-:Y:S05]  /*5fd0*/  BRA.CONV ~URZ, `(.L_x_7836) ;  /* 0x000000637f007947 */ /* 0x000fea000b800000 */
[----:B0-----:R-:W-:Y:S01]  /*5fe0*/  HFMA2.MMA R125, -RZ, RZ, 0, 1.847743988037109375e-06 ;  /* 0x0000001fff7d7435 */ /* 0x001fe200000001ff */
[----:B------:R-:W-:Y:S02]  /*5ff0*/  MOV R123, R233 ;  /* 0x000000e9007b7202 */ /* 0x000fe40000000f00 */
[----:B------:R-:W-:-:S02]  /*6000*/  MOV R124, 0x1f ;  /* 0x0000001f007c7802 */ /* 0x000fc40000000f00 */
[----:B-1----:R-:W-:Y:S02]  /*6010*/  MOV R122, 0xffffffff ;  /* 0xffffffff007a7802 */ /* 0x002fe40000000f00 */
[----:B------:R-:W-:Y:S02]  /*6020*/  MOV R120, 0x6040 ;  /* 0x0000604000787802 */ /* 0x000fe40000000f00 */
[----:B-----5:R-:W-:Y:S05]  /*6030*/  CALL.REL.NOINC `($__internal_187_$__cuda_sm70_shflsync_idx_p) ;  /* 0x000093c000007944 */ /* 0x020fea0003c00000 */
.L_x_7836:
[----:B------:R-:W-:Y:S05]  /*6040*/  BRA.CONV ~URZ, `(.L_x_7837) ;  /* 0x000000637f007947 */ /* 0x000fea000b800000 */
[----:B0-----:R-:W-:Y:S01]  /*6050*/  HFMA2.MMA R125, -RZ, RZ, 0, 1.847743988037109375e-06 ;  /* 0x0000001fff7d7435 */ /* 0x001fe200000001ff */
[----:B------:R-:W-:Y:S02]  /*6060*/  MOV R123, R127 ;  /* 0x0000007f007b7202 */ /* 0x000fe40000000f00 */
[----:B------:R-:W-:Y:S02]  /*6070*/  MOV R124, 0x1f ;  /* 0x0000001f007c7802 */ /* 0x000fe40000000f00 */
[----:B-1----:R-:W-:Y:S02]  /*6080*/  MOV R122, 0xffffffff ;  /* 0xffffffff007a7802 */ /* 0x002fe40000000f00 */
[----:B------:R-:W-:Y:S02]  /*6090*/  MOV R120, 0x60b0 ;  /* 0x000060b000787802 */ /* 0x000fe40000000f00 */
[----:B-----5:R-:W-:Y:S05]  /*60a0*/  CALL.REL.NOINC `($__internal_187_$__cuda_sm70_shflsync_idx_p) ;  /* 0x0000935000007944 */ /* 0x020fea0003c00000 */
.L_x_7837:
[----:B------:R-:W-:Y:S05]  /*60b0*/  BRA.CONV ~URZ, `(.L_x_7838) ;  /* 0x000000637f007947 */ /* 0x000fea000b800000 */
[----:B0-----:R-:W-:Y:S01]  /*60c0*/  HFMA2.MMA R125, -RZ, RZ, 0, 1.847743988037109375e-06 ;  /* 0x0000001fff7d7435 */ /* 0x001fe200000001ff */
[----:B------:R-:W-:-:S02]  /*60d0*/  MOV R123, R126 ;  /* 0x0000007e007b7202 */ /* 0x000fc40000000f00 */
[----:B------:R-:W-:Y:S02]  /*60e0*/  MOV R124, 0x1f ;  /* 0x0000001f007c7802 */ /* 0x000fe40000000f00 */
[----:B-1----:R-:W-:Y:S02]  /*60f0*/  MOV R122, 0xffffffff ;  /* 0xffffffff007a7802 */ /* 0x002fe40000000f00 */
[----:B------:R-:W-:Y:S02]  /*6100*/  MOV R120, 0x6120 ;  /* 0x0000612000787802 */ /* 0x000fe40000000f00 */
[----:B-----5:R-:W-:Y:S05]  /*6110*/  CALL.REL.NOINC `($__internal_187_$__cuda_sm70_shflsync_idx_p) ;  /* 0x000092e000007944 */ /* 0x020fea0003c00000 */
.L_x_7838:
[----:B------:R-:W-:Y:S05]  /*6120*/  BRA.DIV ~URZ, `(.L_x_7839) ;  /* 0x000080427f007947 */ /* 0x000fea000b800000 */
[----:B-----5:R-:W2:Y:S04]  /*6130*/  SHFL.IDX PT, R116, R116, RZ, 0x1f ;  /* 0x00001fff74747589 */ /* 0x020ea800000e0000 */
[----:B------:R-:W3:Y:S04]  /*6140*/  SHFL.IDX PT, R117, R117, RZ, 0x1f ;  /* 0x00001fff75757589 */ /* 0x000ee800000e0000 */
[----:B------:R-:W4:Y:S04]  /*6150*/  SHFL.IDX PT, R118, R118, RZ, 0x1f ;  /* 0x00001fff76767589 */ /* 0x000f2800000e0000 */
[----:B------:R-:W0:Y:S04]  /*6160*/  SHFL.IDX PT, R119, R119, RZ, 0x1f ;  /* 0x00001fff77777589 */ /* 0x000e2800000e0000 */
[----:B------:R1:W0:Y:S04]  /*6170*/  SHFL.UP PT, R136, R139, 0x1, RZ ;  /* 0x042000008b887989 */ /* 0x00022800000e00ff */
[----:B------:R1:W0:Y:S04]  /*6180*/  SHFL.UP PT, R138, R233, 0x1, RZ ;  /* 0x04200000e98a7989 */ /* 0x00022800000e00ff */
[----:B------:R-:W0:Y:S04]  /*6190*/  SHFL.UP PT, R127, R127, 0x1, RZ ;  /* 0x042000007f7f7989 */ /* 0x000e2800000e00ff */
[----:B------:R-:W0:Y:S02]  /*61a0*/  SHFL.UP PT, R126, R126, 0x1, RZ ;  /* 0x042000007e7e7989 */ /* 0x000e2400000e00ff */
.L_x_7939:
        /* <DEDUP_REMOVED lines=23> */
.L_x_7832:
[----:B------:R-:W-:Y:S05]  /*6320*/  BSYNC B0 ;  /* 0x0000000000007941 */ /* 0x000fea0003800000 */
.L_x_7831:
[----:B------:R-:W-:Y:S01]  /*6330*/  WARPSYNC 0xffffffff ;  /* 0xffffffff00007948 */ /* 0x000fe20003800000 */
[----:B------:R-:W-:Y:S02]  /*6340*/  LOP3.LUT P0, RZ, R35, 0x1f, RZ, 0xc0, !PT ;  /* 0x0000001f23ff7812 */ /* 0x000fe4000780c0ff */
[----:B------:R-:W-:Y:S01]  /*6350*/  BAR.SYNC.DEFER_BLOCKING 0x0 ;  /* 0x0000000000007b1d */ /* 0x000fe20000010000 */
[----:B-1---5:R-:W-:Y:S01]  /*6360*/  MOV R118, UR16 ;  /* 0x0000001000767c02 */ /* 0x022fe20008000f00 */
        /* <DEDUP_REMOVED lines=20> */
[----:B------:R-:W-:Y:S02]  /*64b0*/  FMUL.FTZ R123, R159, -R121 ;  /* 0x800000799f7b7220 */ /* 0x000fe40000410000 */
[C---:B------:R-:W-:Y:S02]  /*64c0*/  FFMA.FTZ R119, R158.reuse, R119, -R116 ;  /* 0x000000779e777223 */ /* 0x040fe40000010874 */
[----:B------:R-:W-:Y:S02]  /*64d0*/  FFMA.FTZ R120, R158, R120, R117 ;  /* 0x000000789e787223 */ /* 0x000fe40000010075 */
[----:B------:R-:W0:Y:S01]  /*64e0*/  LDS.64 R116, [R35.X16+0x8458] ;  /* 0x0084580023747984 */ /* 0x000e22000000ca00 */
[C---:B------:R-:W-:Y:S02]  /*64f0*/  FFMA.FTZ R122, R160.reuse, R121, R122 ;  /* 0x00000079a07a7223 */ /* 0x040fe4000001007a */
[----:B------:R-:W-:Y:S02]  /*6500*/  FFMA.FTZ R123, R160, R118, -R123 ;  /* 0x00000076a07b7223 */ /* 0x000fe4000001087b */
        /* <DEDUP_REMOVED lines=9> */
[C---:B------:R-:W-:Y:S02]  /*65a0*/  FFMA.FTZ R120, R160.reuse, R120, R121 ;  /* 0x00000078a0787223 */ /* 0x040fe40000010079 */
[----:B------:R-:W-:Y:S02]  /*65b0*/  FFMA.FTZ R119, R160, R119, -R118 ;  /* 0x00000077a0777223 */ /* 0x000fe40000010876 */
[-C--:B------:R-:W-:Y:S02]  /*65c0*/  FMUL.FTZ R125, R163, -R123.reuse ;  /* 0x8000007ba37d7220 */ /* 0x080fe40000410000 */
[----:B------:R-:W-:-:S02]  /*65d0*/  FFMA.FTZ R124, R164, R123, -R124 ;  /* 0x0000007ba47c7223 */ /* 0x000fc4000001087c */
[----:B------:R-:W-:Y:S02]  /*65e0*/  FADD.FTZ R120, -R129, R120 ;  /* 0x0000007881787221 */ /* 0x000fe40000010100 */
[----:B------:R-:W-:Y:S02]  /*65f0*/  FADD.FTZ R119, R128, R119 ;  /* 0x0000007780777221 */ /* 0x000fe40000010000 */
[----:B------:R-:W-:Y:S02]  /*6600*/  FFMA.FTZ R125, R164, R122, R125 ;  /* 0x0000007aa47d7223 */ /* 0x000fe4000001007d */
[----:B------:R-:W-:Y:S02]  /*6610*/  FMUL.FTZ R122, R165, -R124 ;  /* 0x8000007ca57a7220 */ /* 0x000fe40000410000 */
[C---:B------:R-:W-:Y:S02]  /*6620*/  FMUL.FTZ R118, R161.reuse, -R120 ;  /* 0x80000078a1767220 */ /* 0x040fe40000410000 */
[----:B------:R-:W-:-:S02]  /*6630*/  FMUL.FTZ R121, R161, -R119 ;  /* 0x80000077a1797220 */ /* 0x000fc40000410000 */
[-C--:B------:R-:W-:Y:S02]  /*6640*/  FMUL.FTZ R123, R165, -R125.reuse ;  /* 0x8000007da57b7220 */ /* 0x080fe40000410000 */
[----:B------:R-:W-:Y:S02]  /*6650*/  FFMA.FTZ R122, R166, R125, R122 ;  /* 0x0000007da67a7223 */ /* 0x000fe4000001007a */
[C---:B------:R-:W-:Y:S02]  /*6660*/  FFMA.FTZ R118, R162.reuse, R119, -R118 ;  /* 0x00000077a2767223 */ /* 0x040fe40000010876 */
[----:B------:R-:W-:Y:S02]  /*6670*/  FFMA.FTZ R121, R162, R120, R121 ;  /* 0x00000078a2797223 */ /* 0x000fe40000010079 */
[----:B------:R-:W-:Y:S02]  /*6680*/  FFMA.FTZ R123, R166, R124, -R123 ;  /* 0x0000007ca67b7223 */ /* 0x000fe4000001087b */
[----:B------:R-:W-:-:S02]  /*6690*/  FMUL.FTZ R119, R167, -R122 ;  /* 0x8000007aa7777220 */ /* 0x000fc40000410000 */
[----:B------:R-:W-:Y:S02]  /*66a0*/  FADD.FTZ R118, R203, R118 ;  /* 0x00000076cb767221 */ /* 0x000fe40000010000 */
[----:B------:R-:W-:Y:S02]  /*66b0*/  FADD.FTZ R121, -R204, R121 ;  /* 0x00000079cc797221 */ /* 0x000fe40000010100 */
[-C--:B------:R-:W-:Y:S02]  /*66c0*/  FMUL.FTZ R125, R167, -R123.reuse ;  /* 0x8000007ba77d7220 */ /* 0x080fe40000410000 */
[----:B------:R-:W-:Y:S02]  /*66d0*/  FFMA.FTZ R123, R168, R123, -R119 ;  /* 0x0000007ba87b7223 */ /* 0x000fe40000010877 */
[C---:B------:R-:W-:Y:S02]  /*66e0*/  FMUL.FTZ R120, R163.reuse, -R118 ;  /* 0x80000076a3787220 */ /* 0x040fe40000410000 */
[----:B------:R-:W-:-:S02]  /*66f0*/  FMUL.FTZ R119, R163, -R121 ;  /* 0x80000079a3777220 */ /* 0x000fc40000410000 */
[----:B------:R-:W-:Y:S02]  /*6700*/  FFMA.FTZ R125, R168, R122, R125 ;  /* 0x0000007aa87d7223 */ /* 0x000fe4000001007d */
[C---:B------:R-:W-:Y:S02]  /*6710*/  FFMA.FTZ R121, R164.reuse, R121, R120 ;  /* 0x00000079a4797223 */ /* 0x040fe40000010078 */
[----:B------:R-:W-:Y:S02]  /*6720*/  FFMA.FTZ R118, R164, R118, -R119 ;  /* 0x00000076a4767223 */ /* 0x000fe40000010877 */
[C---:B0-----:R-:W-:Y:S02]  /*6730*/  FMUL.FTZ R119, R171.reuse, R117 ;  /* 0x00000075ab777220 */ /* 0x041fe40000410000 */
[----:B------:R-:W-:Y:S02]  /*6740*/  FMUL.FTZ R171, R171, R116 ;  /* 0x00000074abab7220 */ /* 0x000fe40000410000 */
[----:B------:R-:W-:-:S02]  /*6750*/  FMUL.FTZ R122, R169, -R125 ;  /* 0x8000007da97a7220 */ /* 0x000fc40000410000 */
[----:B------:R-:W-:Y:S02]  /*6760*/  FADD.FTZ R121, -R202, R121 ;  /* 0x00000079ca797221 */ /* 0x000fe40000010100 */
[C---:B------:R-:W-:Y:S02]  /*6770*/  FFMA.FTZ R119, R170.reuse, R116, -R119 ;  /* 0x00000074aa777223 */ /* 0x040fe40000010877 */
[----:B------:R-:W-:Y:S02]  /*6780*/  FFMA.FTZ R170, R170, R117, R171 ;  /* 0x00000075aaaa7223 */ /* 0x000fe400000100ab */
[-C--:B------:R-:W-:Y:S02]  /*6790*/  FMUL.FTZ R124, R169, -R123.reuse ;  /* 0x8000007ba97c7220 */ /* 0x080fe40000410000 */
[----:B------:R-:W-:Y:S02]  /*67a0*/  FFMA.FTZ R122, R172, R123, -R122 ;  /* 0x0000007bac7a7223 */ /* 0x000fe4000001087a */
[----:B------:R-:W-:-:S02]  /*67b0*/  FADD.FTZ R118, R199, R118 ;  /* 0x00000076c7767221 */ /* 0x000fc40000010000 */
[----:B------:R-:W-:Y:S02]  /*67c0*/  FMUL.FTZ R123, R165, -R121 ;  /* 0x80000079a57b7220 */ /* 0x000fe40000410000 */
[----:B------:R-:W-:Y:S02]  /*67d0*/  FADD.FTZ R139, R230, R119 ;  /* 0x00000077e68b7221 */ /* 0x000fe40000010000 */
[----:B------:R-:W-:Y:S02]  /*67e0*/  FADD.FTZ R229, R229, R170 ;  /* 0x000000aae5e57221 */ /* 0x000fe40000010000 */
[-C--:B------:R-:W-:Y:S02]  /*67f0*/  FMUL.FTZ R120, R165, -R118.reuse ;  /* 0x80000076a5787220 */ /* 0x080fe40000410000 */
[----:B------:R-:W-:Y:S02]  /*6800*/  FFMA.FTZ R118, R166, R118, -R123 ;  /* 0x00000076a6767223 */ /* 0x000fe4000001087b */
        /* <DEDUP_REMOVED lines=12> */
[----:B------:R-:W-:-:S02]  /*68d0*/  FFMA.FTZ R121, R166, R121, R120 ;  /* 0x00000079a6797223 */ /* 0x000fc40000010078 */
        /* <DEDUP_REMOVED lines=22> */
[-C--:B------:R-:W-:Y:S02]  /*6a40*/  FMUL.FTZ R120, R177, -R122.reuse ;  /* 0x8000007ab1787220 */ /* 0x080fe40000410000 */
[----:B------:R-:W-:-:S02]  /*6a50*/  FFMA.FTZ R122, R178, R122, -R119 ;  /* 0x0000007ab27a7223 */ /* 0x000fc40000010877 */
[C---:B------:R-:W-:Y:S02]  /*6a60*/  FMUL.FTZ R117, R179.reuse, R136 ;  /* 0x00000088b3757220 */ /* 0x040fe40000410000 */
[-C--:B------:R-:W-:Y:S02]  /*6a70*/  FMUL.FTZ R119, R179, R224.reuse ;  /* 0x000000e0b3777220 */ /* 0x080fe40000410000 */
[----:B------:R-:W-:Y:S02]  /*6a80*/  FADD.FTZ R118, R193, R118 ;  /* 0x00000076c1767221 */ /* 0x000fe40000010000 */
[C---:B------:R-:W-:Y:S02]  /*6a90*/  FFMA.FTZ R117, R180.reuse, R224, -R117 ;  /* 0x000000e0b4757223 */ /* 0x040fe40000010875 */
[----:B------:R-:W-:Y:S02]  /*6aa0*/  FFMA.FTZ R116, R180, R136, R119 ;  /* 0x00000088b4747223 */ /* 0x000fe40000010077 */
        /* <DEDUP_REMOVED lines=26> */
[----:B------:R-:W-:Y:S02]  /*6c50*/  FFMA.FTZ R121, R182, R121, R118 ;  /* 0x00000079b6797223 */ /* 0x000fe40000010076 */
[----:B------:R-:W-:Y:S02]  /*6c60*/  FADD.FTZ R123, R150, R123 ;  /* 0x0000007b967b7221 */ /* 0x000fe40000010000 */
[----:B------:R-:W-:Y:S02]  /*6c70*/  FMUL.FTZ R118, R173, -R120 ;  /* 0x80000078ad767220 */ /* 0x000fe40000410000 */
[----:B------:R-:W-:Y:S02]  /*6c80*/  FADD.FTZ R219, R218, R117 ;  /* 0x00000075dadb7221 */ /* 0x000fe40000010000 */
[----:B------:R-:W-:-:S02]  /*6c90*/  FADD.FTZ R217, R217, R116 ;  /* 0x00000074d9d97221 */ /* 0x000fc40000010000 */
[CC--:B------:R-:W-:Y:S02]  /*6ca0*/  FMUL.FTZ R119, R173.reuse, -R123.reuse ;  /* 0x8000007bad777220 */ /* 0x0c0fe40000410000 */
[C---:B------:R-:W-:Y:S02]  /*6cb0*/  FFMA.FTZ R123, R174.reuse, R123, -R118 ;  /* 0x0000007bae7b7223 */ /* 0x040fe40000010876 */
[C---:B------:R-:W-:Y:S02]  /*6cc0*/  FMUL.FTZ R117, R173.reuse, R219 ;  /* 0x000000dbad757220 */ /* 0x040fe40000410000 */
[-C--:B------:R-:W-:Y:S02]  /*6cd0*/  FMUL.FTZ R116, R173, R217.reuse ;  /* 0x000000d9ad747220 */ /* 0x080fe40000410000 */
[C---:B------:R-:W-:Y:S02]  /*6ce0*/  FFMA.FTZ R118, R174.reuse, R120, R119 ;  /* 0x00000078ae767223 */ /* 0x040fe40000010077 */
[----:B------:R-:W-:-:S02]  /*6cf0*/  FFMA.FTZ R170, R174, R217, R117 ;  /* 0x000000d9aeaa7223 */ /* 0x000fc40000010075 */
[----:B------:R-:W-:Y:S02]  /*6d00*/  FADD.FTZ R123, R148, R123 ;  /* 0x0000007b947b7221 */ /* 0x000fe40000010000 */
[----:B------:R-:W-:Y:S02]  /*6d10*/  FFMA.FTZ R117, R174, R219, -R116 ;  /* 0x000000dbae757223 */ /* 0x000fe40000010874 */
[----:B------:R-:W-:Y:S02]  /*6d20*/  FMUL.FTZ R119, R183, -R121 ;  /* 0x80000079b7777220 */ /* 0x000fe40000410000 */
[----:B------:R-:W-:Y:S02]  /*6d30*/  FADD.FTZ R118, -R149, R118 ;  /* 0x0000007695767221 */ /* 0x000fe40000010100 */
[----:B------:R-:W-:Y:S02]  /*6d40*/  FMUL.FTZ R125, R175, -R123 ;  /* 0x8000007baf7d7220 */ /* 0x000fe40000410000 */
[----:B------:R-:W-:-:S02]  /*6d50*/  FADD.FTZ R216, R216, R117 ;  /* 0x00000075d8d87221 */ /* 0x000fc40000010000 */
[-C--:B------:R-:W-:Y:S02]  /*6d60*/  FMUL.FTZ R124, R183, -R122.reuse ;  /* 0x8000007ab77c7220 */ /* 0x080fe40000410000 */
[----:B------:R-:W-:Y:S02]  /*6d70*/  FFMA.FTZ R120, R184, R122, -R119 ;  /* 0x0000007ab8787223 */ /* 0x000fe40000010877 */
[----:B------:R-:W-:Y:S02]  /*6d80*/  FADD.FTZ R170, R215, R170 ;  /* 0x000000aad7aa7221 */ /* 0x000fe40000010000 */
[-C--:B------:R-:W-:Y:S02]  /*6d90*/  FMUL.FTZ R122, R175, -R118.reuse ;  /* 0x80000076af7a7220 */ /* 0x080fe40000410000 */
[----:B------:R-:W-:Y:S02]  /*6da0*/  FFMA.FTZ R118, R176, R118, R125 ;  /* 0x00000076b0767223 */ /* 0x000fe4000001007d */
[----:B------:R-:W-:-:S02]  /*6db0*/  FMUL.FTZ R119, R169, R216 ;  /* 0x000000d8a9777220 */ /* 0x000fc40000410000 */
[-C--:B------:R-:W-:Y:S02]  /*6dc0*/  FMUL.FTZ R117, R169, R170.reuse ;  /* 0x000000aaa9757220 */ /* 0x080fe40000410000 */
[----:B------:R-:W-:Y:S02]  /*6dd0*/  FFMA.FTZ R123, R176, R123, -R122 ;  /* 0x0000007bb07b7223 */ /* 0x000fe4000001087a */
[----:B------:R-:W-:Y:S02]  /*6de0*/  FADD.FTZ R118, -R147, R118 ;  /* 0x0000007693767221 */ /* 0x000fe40000010100 */
[C---:B------:R-:W-:Y:S02]  /*6df0*/  FFMA.FTZ R116, R172.reuse, R170, R119 ;  /* 0x000000aaac747223 */ /* 0x040fe40000010077 */
[----:B------:R-:W-:Y:S02]  /*6e00*/  FFMA.FTZ R117, R172, R216, -R117 ;  /* 0x000000d8ac757223 */ /* 0x000fe40000010875 */
[----:B------:R-:W-:-:S02]  /*6e10*/  FADD.FTZ R123, R146, R123 ;  /* 0x0000007b927b7221 */ /* 0x000fc40000010000 */
[----:B------:R-:W-:Y:S02]  /*6e20*/  FMUL.FTZ R119, R177, -R118 ;  /* 0x80000076b1777220 */ /* 0x000fe40000410000 */
[----:B------:R-:W-:Y:S02]  /*6e30*/  FADD.FTZ R205, R205, R116 ;  /* 0x00000074cdcd7221 */ /* 0x000fe40000010000 */
[----:B------:R-:W-:Y:S02]  /*6e40*/  FADD.FTZ R215, R214, R117 ;  /* 0x00000075d6d77221 */ /* 0x000fe40000010000 */
[-C--:B------:R-:W-:Y:S02]  /*6e50*/  FMUL.FTZ R125, R177, -R123.reuse ;  /* 0x8000007bb17d7220 */ /* 0x080fe40000410000 */
[----:B------:R-:W-:Y:S02]  /*6e60*/  FFMA.FTZ R119, R178, R123, -R119 ;  /* 0x0000007bb2777223 */ /* 0x000fe40000010877 */
[----:B------:R-:W-:-:S02]  /*6e70*/  FMUL.FTZ R116, R167, R205 ;  /* 0x000000cda7747220 */ /* 0x000fc40000410000 */
[-C--:B------:R-:W-:Y:S02]  /*6e80*/  FMUL.FTZ R117, R167, R215.reuse ;  /* 0x000000d7a7757220 */ /* 0x080fe40000410000 */
[----:B------:R-:W-:Y:S02]  /*6e90*/  FFMA.FTZ R118, R178, R118, R125 ;  /* 0x00000076b2767223 */ /* 0x000fe4000001007d */
[----:B------:R-:W-:Y:S02]  /*6ea0*/  FADD.FTZ R119, R144, R119 ;  /* 0x0000007790777221 */ /* 0x000fe40000010000 */
[C---:B------:R-:W-:Y:S02]  /*6eb0*/  FFMA.FTZ R116, R168.reuse, R215, -R116 ;  /* 0x000000d7a8747223 */ /* 0x040fe40000010874 */
[----:B------:R-:W-:Y:S02]  /*6ec0*/  FFMA.FTZ R117, R168, R205, R117 ;  /* 0x000000cda8757223 */ /* 0x000fe40000010075 */
        /* <DEDUP_REMOVED lines=31> */
[----:B------:R-:W-:Y:S02]  /*70c0*/  FMUL.FTZ R116, R161, R210 ;  /* 0x000000d2a1747220 */ /* 0x000fe40000410000 */
[C---:B------:R-:W-:Y:S02]  /*70d0*/  FFMA.FTZ R121, R184.reuse, R121, R124 ;  /* 0x00000079b8797223 */ /* 0x040fe4000001007c */
[----:B------:R-:W-:Y:S02]  /*70e0*/  FFMA.FTZ R122, R184, R122, -R119 ;  /* 0x0000007ab87a7223 */ /* 0x000fe40000010877 */
[----:B------:R-:W-:Y:S01]  /*70f0*/  FADD.FTZ R124, -R190, R123 ;  /* 0x0000007bbe7c7221 */ /* 0x000fe20000010100 */
[----:B------:R-:W-:Y:S01]  /*7100*/  CS2R R118, SRZ ;  /* 0x0000000000767805 */ /* 0x000fe2000001ff00 */
[C---:B------:R-:W-:Y:S02]  /*7110*/  FFMA.FTZ R117, R162.reuse, R210, R117 ;  /* 0x000000d2a2757223 */ /* 0x040fe40000010075 */
[----:B------:R-:W-:-:S02]  /*7120*/  FFMA.FTZ R116, R162, R211, -R116 ;  /* 0x000000d3a2747223 */ /* 0x000fc40000010874 */
[----:B------:R-:W-:Y:S02]  /*7130*/  FADD.FTZ R122, R189, R122 ;  /* 0x0000007abd7a7221 */ /* 0x000fe40000010000 */
[----:B------:R-:W-:Y:S02]  /*7140*/  FMUL.FTZ R123, R185, -R124 ;  /* 0x8000007cb97b7220 */ /* 0x000fe40000410000 */
[----:B------:R-:W-:Y:S01]  /*7150*/  FADD.FTZ R212, R212, R117 ;  /* 0x00000075d4d47221 */ /* 0x000fe20000010000 */
[----:B------:R-:W-:Y:S01]  /*7160*/  HFMA2.MMA R117, -RZ, RZ, 0, 0 ;  /* 0x00000000ff757435 */ /* 0x000fe200000001ff */
[----:B------:R-:W-:Y:S01]  /*7170*/  FADD.FTZ R213, R213, R116 ;  /* 0x00000074d5d57221 */ /* 0x000fe20000010000 */
[----:B------:R-:W-:Y:S01]  /*7180*/  MOV R116, 0x3f800000 ;  /* 0x3f80000000747802 */ /* 0x000fe20000000f00 */
        /* <DEDUP_REMOVED lines=13> */
[C---:B------:R-:W-:Y:S02]  /*7260*/  FFMA.FTZ R120, R186.reuse, R120, -R125 ;  /* 0x00000078ba787223 */ /* 0x040fe4000001087d */
[----:B------:R-:W-:Y:S02]  /*7270*/  FFMA.FTZ R121, R186, R121, R124 ;  /* 0x00000079ba797223 */ /* 0x000fe4000001007c */
        /* <DEDUP_REMOVED lines=34> */
.L_x_7940:
[----:B------:R-:W-:Y:S05]  /*74a0*/  BRA.DIV ~URZ, `(.L_x_7843) ;  /* 0x000070e27f007947 */ /* 0x000fea000b800000 */
[----:B------:R2:W3:Y:S04]  /*74b0*/  SHFL.DOWN PT, R237, R226, 0x1, 0x1f ;  /* 0x08201f00e2ed7f89 */ /* 0x0004e800000e0000 */
[----:B------:R2:W4:Y:S04]  /*74c0*/  SHFL.DOWN PT, R239, R222, 0x1, 0x1f ;  /* 0x08201f00deef7f89 */ /* 0x00052800000e0000 */
[----:B------:R2:W0:Y:S02]  /*74d0*/  SHFL.DOWN PT, R122, R127, 0x1, 0x1f ;  /* 0x08201f007f7a7f89 */ /* 0x00042400000e0000 */
.L_x_7941:
        /* <DEDUP_REMOVED lines=15> */
.L_x_7845:
[----:B------:R-:W-:Y:S05]  /*75d0*/  BSYNC B1 ;  /* 0x0000000000017941 */ /* 0x000fea0003800000 */
.L_x_7844:
[----:B------:R-:W-:Y:S05]  /*75e0*/  BRA.DIV ~URZ, `(.L_x_7846) ;  /* 0x000070f27f007947 */ /* 0x000fea000b800000 */
[----:B-1----:R1:W2:Y:S04]  /*75f0*/  SHFL.DOWN PT, R235, R236, 0x2, 0x1f ;  /* 0x08401f00eceb7f89 */ /* 0x0022a800000e0000 */
[----:B---3--:R1:W3:Y:S04]  /*7600*/  SHFL.DOWN PT, R237, R226, 0x2, 0x1f ;  /* 0x08401f00e2ed7f89 */ /* 0x0082e800000e0000 */
[----:B----4-:R1:W4:Y:S04]  /*7610*/  SHFL.DOWN PT, R239, R222, 0x2, 0x1f ;  /* 0x08401f00deef7f89 */ /* 0x01032800000e0000 */
[----:B0-----:R1:W0:Y:S02]  /*7620*/  SHFL.DOWN PT, R122, R127, 0x2, 0x1f ;  /* 0x08401f007f7a7f89 */ /* 0x00122400000e0000 */
.L_x_7942:
        /* <DEDUP_REMOVED lines=15> */
.L_x_7848:
[----:B------:R-:W-:Y:S05]  /*7720*/  BSYNC B1 ;  /* 0x0000000000017941 */ /* 0x000fea0003800000 */
.L_x_7847:
[----:B------:R-:W-:Y:S05]  /*7730*/  BRA.DIV ~URZ, `(.L_x_7849) ;  /* 0x000071627f007947 */ /* 0x000fea000b800000 */
[----:B--2---:R2:W1:Y:S02]  /*7740*/  SHFL.DOWN PT, R235, R236, 0x4, 0x1f ;  /* 0x08801f00eceb7f89 */ /* 0x00446400000e0000 */
.L_x_7943:
[----:B------:R-:W-:Y:S05]  /*7750*/  BRA.DIV ~URZ, `(.L_x_7850) ;  /* 0x000071c27f007947 */ /* 0x000fea000b800000 */
[----:B---3--:R3:W2:Y:S04]  /*7760*/  SHFL.DOWN PT, R237, R226, 0x4, 0x1f ;  /* 0x08801f00e2ed7f89 */ /* 0x0086a800000e0000 */
[----:B----4-:R3:W4:Y:S04]  /*7770*/  SHFL.DOWN PT, R239, R222, 0x4, 0x1f ;  /* 0x08801f00deef7f89 */ /* 0x01072800000e0000 */
[----:B0-----:R3:W0:Y:S02]  /*7780*/  SHFL.DOWN PT, R122, R127, 0x4, 0x1f ;  /* 0x08801f007f7a7f89 */ /* 0x00162400000e0000 */
.L_x_7944:
        /* <DEDUP_REMOVED lines=15> */
.L_x_7852:
[----:B------:R-:W-:Y:S05]  /*7880*/  BSYNC B1 ;  /* 0x0000000000017941 */ /* 0x000fea0003800000 */
.L_x_7851:
[----:B------:R-:W-:Y:S05]  /*7890*/  BRA.DIV ~URZ, `(.L_x_7853) ;  /* 0x000071d27f007947 */ /* 0x000fea000b800000 */
[----:B-1----:R1:W3:Y:S04]  /*78a0*/  SHFL.DOWN PT, R235, R236, 0x8, 0x1f ;  /* 0x09001f00eceb7f89 */ /* 0x0022e800000e0000 */
[----:B--2---:R1:W2:Y:S04]  /*78b0*/  SHFL.DOWN PT, R237, R226, 0x8, 0x1f ;  /* 0x09001f00e2ed7f89 */ /* 0x0042a800000e0000 */
[----:B----4-:R1:W4:Y:S04]  /*78c0*/  SHFL.DOWN PT, R239, R222, 0x8, 0x1f ;  /* 0x09001f00deef7f89 */ /* 0x01032800000e0000 */
[----:B0-----:R1:W0:Y:S02]  /*78d0*/  SHFL.DOWN PT, R122, R127, 0x8, 0x1f ;  /* 0x09001f007f7a7f89 */ /* 0x00122400000e0000 */
.L_x_7945:
        /* <DEDUP_REMOVED lines=15> */
.L_x_7855:
[----:B------:R-:W-:Y:S05]  /*79d0*/  BSYNC B1 ;  /* 0x0000000000017941 */ /* 0x000fea0003800000 */
.L_x_7854:
[----:B------:R-:W-:Y:S05]  /*79e0*/  BRA.DIV ~URZ, `(.L_x_7856) ;  /* 0x000072427f007947 */ /* 0x000fea000b800000 */
[----:B---3--:R3:W1:Y:S02]  /*79f0*/  SHFL.DOWN PT, R235, R236, 0x10, 0x1f ;  /* 0x0a001f00eceb7f89 */ /* 0x00866400000e0000 */
.L_x_7946:
[----:B------:R-:W-:Y:S05]  /*7a00*/  BRA.DIV ~URZ, `(.L_x_7857) ;  /* 0x000072a27f007947 */ /* 0x000fea000b800000 */
[----:B--2---:R2:W3:Y:S04]  /*7a10*/  SHFL.DOWN PT, R237, R226, 0x10, 0x1f ;  /* 0x0a001f00e2ed7f89 */ /* 0x0044e800000e0000 */
[----:B----4-:R2:W4:Y:S04]  /*7a20*/  SHFL.DOWN PT, R239, R222, 0x10, 0x1f ;  /* 0x0a001f00deef7f89 */ /* 0x01052800000e0000 */
[----:B0-----:R2:W0:Y:S02]  /*7a30*/  SHFL.DOWN PT, R122, R127, 0x10, 0x1f ;  /* 0x0a001f007f7a7f89 */ /* 0x00142400000e0000 */
.L_x_7947:
        /* <DEDUP_REMOVED lines=13> */
.L_x_7859:
[----:B------:R-:W-:Y:S05]  /*7b10*/  BSYNC B1 ;  /* 0x0000000000017941 */ /* 0x000fea0003800000 */
.L_x_7858:
[----:B------:R-:W-:Y:S05]  /*7b20*/  BRA.DIV ~URZ, `(.L_x_7860) ;  /* 0x000072d27f007947 */ /* 0x000fea000b800000 */
[----:B---3--:R-:W3:Y:S04]  /*7b30*/  SHFL.IDX PT, R237, R226, RZ, 0x1f ;  /* 0x00001fffe2ed7589 */ /* 0x008ee800000e0000 */
[----:B-1----:R-:W1:Y:S04]  /*7b40*/  SHFL.IDX PT, R235, R236, RZ, 0x1f ;  /* 0x00001fffeceb7589 */ /* 0x002e6800000e0000 */
[----:B------:R-:W2:Y:S04]  /*7b50*/  SHFL.DOWN PT, R232, R236, 0x1, 0x1f ;  /* 0x08201f00ece87f89 */ /* 0x000ea800000e0000 */
[----:B------:R-:W4:Y:S04]  /*7b60*/  SHFL.IDX PT, R214, R127, RZ, 0x1f ;  /* 0x00001fff7fd67589 */ /* 0x000f2800000e0000 */
[----:B------:R-:W0:Y:S04]  /*7b70*/  SHFL.DOWN PT, R238, R127, 0x1, 0x1f ;  /* 0x08201f007fee7f89 */ /* 0x000e2800000e0000 */
[----:B------:R-:W0:Y:S04]  /*7b80*/  SHFL.IDX PT, R243, R116, RZ, 0x1f ;  /* 0x00001fff74f37589 */ /* 0x000e2800000e0000 */
[----:B------:R-:W0:Y:S01]  /*7b90*/  SHFL.IDX PT, R240, R118, RZ, 0x1f ;  /* 0x00001fff76f07589 */ /* 0x000e2200000e0000 */
[----:B---34-:R-:W-:-:S02]  /*7ba0*/  FMUL.FTZ R239, R119, R237 ;  /* 0x000000ed77ef7220 */ /* 0x018fc40000410000 */
[C---:B------:R-:W-:Y:S01]  /*7bb0*/  FMUL.FTZ R120, R118.reuse, R237 ;  /* 0x000000ed76787220 */ /* 0x040fe20000410000 */
[----:B------:R-:W3:Y:S01]  /*7bc0*/  SHFL.IDX PT, R123, R119, RZ, 0x1f ;  /* 0x00001fff777b7589 */ /* 0x000ee200000e0000 */
[-C--:B-1----:R-:W-:Y:S02]  /*7bd0*/  FFMA.FTZ R239, R118, R235.reuse, -R239 ;  /* 0x000000eb76ef7223 */ /* 0x082fe400000108ef */
[----:B------:R-:W-:Y:S01]  /*7be0*/  FFMA.FTZ R241, R119, R235, R120 ;  /* 0x000000eb77f17223 */ /* 0x000fe20000010078 */
[----:B------:R-:W1:Y:S04]  /*7bf0*/  SHFL.IDX PT, R242, R117, RZ, 0x1f ;  /* 0x00001fff75f27589 */ /* 0x000e6800000e0000 */
[----:B------:R-:W4:Y:S04]  /*7c00*/  SHFL.IDX PT, R218, R222, RZ, 0x1f ;  /* 0x00001fffdeda7589 */ /* 0x000f2800000e0000 */
[----:B------:R5:W0:Y:S04]  /*7c10*/  SHFL.DOWN PT, R230, R222, 0x1, 0x1f ;  /* 0x08201f00dee67f89 */ /* 0x000a2800000e0000 */
[----:B------:R2:W0:Y:S02]  /*7c20*/  SHFL.DOWN PT, R234, R226, 0x1, 0x1f ;  /* 0x08201f00e2ea7f89 */ /* 0x00042400000e0000 */
[----:B--2--5:R-:W-:-:S02]  /*7c30*/  FMUL.FTZ R222, R116, R237 ;  /* 0x000000ed74de7220 */ /* 0x024fc40000410000 */
[----:B------:R-:W-:Y:S02]  /*7c40*/  FMUL.FTZ R237, R117, R237 ;  /* 0x000000ed75ed7220 */ /* 0x000fe40000410000 */
[----:B------:R-:W-:Y:S02]  /*7c50*/  FMUL.FTZ R226, R116, R235 ;  /* 0x000000eb74e27220 */ /* 0x000fe40000410000 */
.L_x_7948:
[----:B---3--:R2:W3:Y:S01]  /*7c60*/  LDS.128 R124, [R194+0x8870] ;  /* 0x00887000c27c7984 */ /* 0x0084e20000000c00 */
[----:B------:R-:W-:Y:S01]  /*7c70*/  ISETP.NE.AND P0, PT, R35, 0x1f, PT ;  /* 0x0000001f2300780c */ /* 0x000fe20003f05270 */
[----:B------:R-:W-:Y:S01]  /*7c80*/  BSSY B1, `(.L_x_7861) ;  /* 0x000000f000017945 */ /* 0x000fe20003800000 */
[----:B0-----:R-:W-:Y:S02]  /*7c90*/  MOV R120, R243 ;  /* 0x000000f300787202 */ /* 0x001fe40000000f00 */
[----:B-1----:R-:W-:Y:S02]  /*7ca0*/  MOV R121, R242 ;  /* 0x000000f200797202 */ /* 0x002fe40000000f00 */
        /* <DEDUP_REMOVED lines=12> */
.L_x_7862:
[----:B--2---:R-:W-:Y:S05]  /*7d70*/  BSYNC B1 ;  /* 0x0000000000017941 */ /* 0x004fea0003800000 */
.L_x_7861:
        /* <DEDUP_REMOVED lines=14> */
[----:B----4-:R-:W-:Y:S02]  /*7e60*/  FADD.FTZ R118, R239, R218 ;  /* 0x000000daef767221 */ /* 0x010fe40000010000 */
[----:B------:R-:W-:Y:S02]  /*7e70*/  FADD.FTZ R119, R241, R214 ;  /* 0x000000d6f1777221 */ /* 0x000fe40000010000 */
.L_x_7841:
[----:B0-----:R-:W-:Y:S05]  /*7e80*/  BSYNC B0 ;  /* 0x0000000000007941 */ /* 0x001fea0003800000 */
.L_x_7840:
[----:B------:R-:W-:Y:S01]  /*7e90*/  WARPSYNC 0xffffffff ;  /* 0xffffffff00007948 */ /* 0x000fe20003800000 */
[----:B------:R-:W-:Y:S01]  /*7ea0*/  BAR.SYNC.DEFER_BLOCKING 0x0 ;  /* 0x0000000000007b1d */ /* 0x000fe20000010000 */
[C---:B------:R-:W-:Y:S01]  /*7eb0*/  ISETP.NE.AND P0, PT, R35.reuse, RZ, PT ;  /* 0x000000ff2300720c */ /* 0x040fe20003f05270 */
[----:B------:R-:W-:Y:S01]  /*7ec0*/  ULEA UR34, UR16, 0xfffffc00, 0xa ;  /* 0xfffffc0010227891 */ /* 0x000fe2000f8e503f */
[C---:B------:R-:W-:Y:S01]  /*7ed0*/  IADD3 R240, R35.reuse, 0x40, RZ ;  /* 0x0000004023f07810 */ /* 0x040fe20007ffe0ff */
[----:B------:R-:W-:Y:S01]  /*7ee0*/  FMUL.FTZ R244, R14, R171 ;  /* 0x000000ab0ef47220 */ /* 0x000fe20000410000 */
[C---:B------:R-:W-:Y:S01]  /*7ef0*/  IADD3 R194, R35.reuse, 0x500, RZ ;  /* 0x0000050023c27810 */ /* 0x040fe20007ffe0ff */
[----:B------:R-:W-:Y:S01]  /*7f00*/  ULDC UR35, c[0x0][0x168] ;  /* 0x00005a0000237ab9 */ /* 0x000fe20000000800 */
[C---:B------:R-:W-:Y:S01]  /*7f10*/  IADD3 R214, R35.reuse, 0x640, RZ ;  /* 0x0000064023d67810 */ /* 0x040fe20007ffe0ff */
[----:B------:R-:W-:Y:S01]  /*7f20*/  UIADD3 UR34, -UR34, UR35, URZ ;  /* 0x0000002322227290 */ /* 0x000fe2000fffe13f */
[C---:B------:R-:W-:Y:S01]  /*7f30*/  IADD3 R218, R35.reuse, 0x680, RZ ;  /* 0x0000068023da7810 */ /* 0x040fe20007ffe0ff */
[----:B------:R-:W-:Y:S01]  /*7f40*/  FMUL.FTZ R246, R12, R223 ;  /* 0x000000df0cf67220 */ /* 0x000fe20000410000 */
[C---:B------:R-:W-:Y:S01]  /*7f50*/  IADD3 R222, R35.reuse, 0x6c0, RZ ;  /* 0x000006c023de7810 */ /* 0x040fe20007ffe0ff */
[----:B------:R-:W-:Y:S01]  /*7f60*/  BSSY B0, `(.L_x_7863) ;  /* 0x0000295000007945 */ /* 0x000fe20003800000 */
[----:B------:R-:W-:-:S02]  /*7f70*/  IADD3 R226, R35, 0x700, RZ ;  /* 0x0000070023e27810 */ /* 0x000fc40007ffe0ff */
[C---:B------:R-:W-:Y:S02]  /*7f80*/  IADD3 R230, R35.reuse, 0x740, RZ ;  /* 0x0000074023e67810 */ /* 0x040fe40007ffe0ff */
[C---:B------:R-:W-:Y:S02]  /*7f90*/  IADD3 R232, R35.reuse, 0x780, RZ ;  /* 0x0000078023e87810 */ /* 0x040fe40007ffe0ff */
[C---:B------:R-:W-:Y:S02]  /*7fa0*/  IADD3 R234, R35.reuse, 0x7c0, RZ ;  /* 0x000007c023ea7810 */ /* 0x040fe40007ffe0ff */
[----:B------:R-:W-:Y:S01]  /*7fb0*/  LEA.HI.SX32 R240, R240, R35, 0x1b ;  /* 0x00000023f0f07211 */ /* 0x000fe200078fdaff */
[----:B-1----:R-:W0:Y:S04]  /*7fc0*/  LDS.64 R120, [R35.X16+0x8868] ;  /* 0x0088680023787984 */ /* 0x002e28000000ca00 */
[----:B------:R1:W-:Y:S02]  /*7fd0*/  @!P0 STS.128 [UR46+0x9e60], R116 ;  /* 0x009e6074ff008988 */ /* 0x0003e40008000c2e */
        /* <DEDUP_REMOVED lines=9> */
[-C--:B------:R-:W-:Y:S02]  /*8070*/  FMUL.FTZ R121, R154, -R124.reuse ;  /* 0x8000007c9a797220 */ /* 0x080fe40000410000 */
[----:B------:R-:W-:Y:S02]  /*8080*/  FMUL.FTZ R120, R51, R17 ;  /* 0x0000001133787220 */ /* 0x000fe40000410000 */
[C---:B------:R-:W-:Y:S02]  /*8090*/  FMUL.FTZ R125, R115.reuse, R124 ;  /* 0x0000007c737d7220 */ /* 0x040fe40000410000 */
[----:B------:R-:W-:Y:S02]  /*80a0*/  FFMA.FTZ R121, R156, R137, -R121 ;  /* 0x000000899c797223 */ /* 0x000fe40000010879 */
[-C--:B------:R-:W-:Y:S02]  /*80b0*/  FFMA.FTZ R115, R115, -R120.reuse, R231 ;  /* 0x8000007873737223 */ /* 0x080fe400000100e7 */
[----:B------:R-:W-:-:S02]  /*80c0*/  FFMA.FTZ R122, R114, -R120, R233 ;  /* 0x80000078727a7223 */ /* 0x000fc400000100e9 */
[-C--:B------:R-:W-:Y:S02]  /*80d0*/  FMUL.FTZ R123, R154, -R137.reuse ;  /* 0x800000899a7b7220 */ /* 0x080fe40000410000 */
[----:B------:R-:W-:Y:S02]  /*80e0*/  FMUL.FTZ R120, R137, UR45 ;  /* 0x0000002d89787c20 */ /* 0x000fe40008410000 */
[----:B------:R-:W-:Y:S02]  /*80f0*/  FMUL.FTZ R116, R124, UR45 ;  /* 0x0000002d7c747c20 */ /* 0x000fe40008410000 */
[----:B------:R-:W-:Y:S02]  /*8100*/  FFMA.FTZ R114, R114, R137, R125 ;  /* 0x0000008972727223 */ /* 0x000fe4000001007d */
[----:B------:R-:W-:Y:S02]  /*8110*/  FADD.FTZ R125, R132, R121 ;  /* 0x00000079847d7221 */ /* 0x000fe40000010000 */
[----:B------:R-:W-:-:S02]  /*8120*/  FFMA.FTZ R156, R156, R124, R123 ;  /* 0x0000007c9c9c7223 */ /* 0x000fc4000001007b */
[C---:B------:R-:W-:Y:S02]  /*8130*/  FFMA.FTZ R120, R124.reuse, UR44, -R120 ;  /* 0x0000002c7c787c23 */ /* 0x040fe40008010878 */
[C---:B------:R-:W-:Y:S02]  /*8140*/  FFMA.FTZ R121, R137.reuse, UR44, R116 ;  /* 0x0000002c89797c23 */ /* 0x040fe40008010074 */
[-C--:B------:R-:W-:Y:S02]  /*8150*/  FMUL.FTZ R124, R124, R17.reuse ;  /* 0x000000117c7c7220 */ /* 0x080fe40000410000 */
[----:B------:R-:W-:Y:S02]  /*8160*/  FMUL.FTZ R116, R137, R17 ;  /* 0x0000001189747220 */ /* 0x000fe40000410000 */
[C---:B------:R-:W-:Y:S02]  /*8170*/  FMUL.FTZ R119, R115.reuse, R124 ;  /* 0x0000007c73777220 */ /* 0x040fe40000410000 */
[----:B------:R-:W-:-:S02]  /*8180*/  FMUL.FTZ R123, R115, R116 ;  /* 0x00000074737b7220 */ /* 0x000fc40000410000 */
[----:B------:R-:W-:Y:S02]  /*8190*/  FMUL.FTZ R118, R115, R120 ;  /* 0x0000007873767220 */ /* 0x000fe40000410000 */
[----:B------:R-:W-:Y:S02]  /*81a0*/  FMUL.FTZ R120, R50, R18 ;  /* 0x0000001232787220 */ /* 0x000fe40000410000 */
[----:B------:R-:W-:Y:S02]  /*81b0*/  FADD.FTZ R156, -R133, R156 ;  /* 0x0000009c859c7221 */ /* 0x000fe40000010100 */
[-C--:B------:R-:W-:Y:S02]  /*81c0*/  FMUL.FTZ R126, R51, R116.reuse ;  /* 0x00000074337e7220 */ /* 0x080fe40000410000 */
[C---:B------:R-:W-:Y:S02]  /*81d0*/  FFMA.FTZ R116, R122.reuse, R116, R119 ;  /* 0x000000747a747223 */ /* 0x040fe40000010077 */
[C---:B------:R-:W-:Y:S01]  /*81e0*/  FFMA.FTZ R115, R122.reuse, R124, -R123 ;  /* 0x0000007c7a737223 */ /* 0x040fe2000001087b */
[----:B------:R0:W-:Y:S01]  /*81f0*/  STS [R117.X4+0x4278], R126 ;  /* 0x0042787e75007388 */ /* 0x0001e20000004800 */
[----:B------:R-:W-:-:S02]  /*8200*/  FFMA.FTZ R118, R122, R121, R118 ;  /* 0x000000797a767223 */ /* 0x000fc40000010076 */
[C---:B------:R-:W-:Y:S02]  /*8210*/  FFMA.FTZ R122, R113.reuse, -R120, R227 ;  /* 0x80000078717a7223 */ /* 0x040fe400000100e3 */
[----:B------:R-:W-:Y:S02]  /*8220*/  FMUL.FTZ R113, R113, R156 ;  /* 0x0000009c71717220 */ /* 0x000fe40000410000 */
[----:B------:R-:W-:Y:S02]  /*8230*/  FFMA.FTZ R121, R112, -R120, R195 ;  /* 0x8000007870797223 */ /* 0x000fe400000100c3 */
[C---:B------:R-:W-:Y:S02]  /*8240*/  FMUL.FTZ R119, R157.reuse, -R156 ;  /* 0x8000009c9d777220 */ /* 0x040fe40000410000 */
[----:B------:R-:W-:Y:S02]  /*8250*/  FMUL.FTZ R120, R156, UR45 ;  /* 0x0000002d9c787c20 */ /* 0x000fe40008410000 */
[----:B------:R-:W-:-:S02]  /*8260*/  FMUL.FTZ R157, R157, -R125 ;  /* 0x8000007d9d9d7220 */ /* 0x000fc40000410000 */
[----:B------:R-:W-:Y:S02]  /*8270*/  FMUL.FTZ R123, R125, UR45 ;  /* 0x0000002d7d7b7c20 */ /* 0x000fe40008410000 */
[----:B------:R-:W-:Y:S02]  /*8280*/  FMUL.FTZ R135, R156, R18 ;  /* 0x000000129c877220 */ /* 0x000fe40000410000 */
[-C--:B------:R-:W-:Y:S02]  /*8290*/  FFMA.FTZ R113, R112, R125.reuse, R113 ;  /* 0x0000007d70717223 */ /* 0x080fe40000010071 */
[----:B------:R-:W-:Y:S02]  /*82a0*/  FMUL.FTZ R132, R51, R124 ;  /* 0x0000007c33847220 */ /* 0x000fe40000410000 */
[----:B------:R-:W-:Y:S02]  /*82b0*/  FFMA.FTZ R119, R158, R125, -R119 ;  /* 0x0000007d9e777223 */ /* 0x000fe40000010877 */
[C---:B------:R-:W-:Y:S01]  /*82c0*/  FFMA.FTZ R112, R125.reuse, UR44, R120 ;  /* 0x0000002c7d707c23 */ /* 0x040fe20008010078 */
[----:B------:R1:W-:Y:S01]  /*82d0*/  STS [R117.X4+0x427c], R132 ;  /* 0x00427c8475007388 */ /* 0x0003e20000004800 */
[----:B------:R-:W-:-:S02]  /*82e0*/  FMUL.FTZ R137, R125, R18 ;  /* 0x000000127d897220 */ /* 0x000fc40000410000 */
[----:B------:R-:W-:Y:S02]  /*82f0*/  FFMA.FTZ R158, R158, R156, R157 ;  /* 0x0000009c9e9e7223 */ /* 0x000fe4000001009d */
[----:B------:R-:W-:Y:S02]  /*8300*/  FFMA.FTZ R123, R156, UR44, -R123 ;  /* 0x0000002c9c7b7c23 */ /* 0x000fe4000801087b */
[C---:B------:R-:W-:Y:S02]  /*8310*/  FMUL.FTZ R120, R122.reuse, R135 ;  /* 0x000000877a787220 */ /* 0x040fe40000410000 */
[-C--:B------:R-:W-:Y:S02]  /*8320*/  FMUL.FTZ R124, R122, R137.reuse ;  /* 0x000000897a7c7220 */ /* 0x080fe40000410000 */
[----:B0-----:R-:W-:Y:S02]  /*8330*/  FMUL.FTZ R126, R50, R137 ;  /* 0x00000089327e7220 */ /* 0x001fe40000410000 */
[----:B------:R-:W-:-:S02]  /*8340*/  FADD.FTZ R158, -R131, R158 ;  /* 0x0000009e839e7221 */ /* 0x000fc40000010100 */
[----:B------:R-:W-:Y:S01]  /*8350*/  FMUL.FTZ R123, R122, R123 ;  /* 0x0000007b7a7b7220 */ /* 0x000fe20000410000 */
[----:B------:R0:W-:Y:S01]  /*8360*/  STS [R117.X4+0x4270], R126 ;  /* 0x0042707e75007388 */ /* 0x0001e20000004800 */
[----:B------:R-:W-:Y:S02]  /*8370*/  FFMA.FTZ R137, R121, R137, R120 ;  /* 0x0000008979897223 */ /* 0x000fe40000010078 */
[----:B-1----:R-:W-:Y:S02]  /*8380*/  FADD.FTZ R132, R130, R119 ;  /* 0x0000007782847221 */ /* 0x002fe40000010000 */
[----:B------:R-:W-:Y:S02]  /*8390*/  FMUL.FTZ R120, R49, R19 ;  /* 0x0000001331787220 */ /* 0x000fe40000410000 */
[-C--:B------:R-:W-:Y:S02]  /*83a0*/  FMUL.FTZ R130, R50, R135.reuse ;  /* 0x0000008732827220 */ /* 0x080fe40000410000 */
[----:B------:R-:W-:-:S02]  /*83b0*/  FFMA.FTZ R135, R121, R135, -R124 ;  /* 0x0000008779877223 */ /* 0x000fc4000001087c */
[----:B------:R-:W-:Y:S01]  /*83c0*/  FMUL.FTZ R119, R159, -R158 ;  /* 0x8000009e9f777220 */ /* 0x000fe20000410000 */
[----:B------:R1:W-:Y:S01]  /*83d0*/  STS [R117.X4+0x4274], R130 ;  /* 0x0042748275007388 */ /* 0x0003e20000004800 */
[----:B------:R-:W-:Y:S02]  /*83e0*/  FFMA.FTZ R112, R121, R112, R123 ;  /* 0x0000007079707223 */ /* 0x000fe4000001007b */
[----:B------:R-:W-:Y:S02]  /*83f0*/  FMUL.FTZ R159, R159, -R132 ;  /* 0x800000849f9f7220 */ /* 0x000fe40000410000 */
[C---:B------:R-:W-:Y:S02]  /*8400*/  FFMA.FTZ R121, R111.reuse, -R120, R200 ;  /* 0x800000786f797223 */ /* 0x040fe400000100c8 */
[----:B------:R-:W-:Y:S02]  /*8410*/  FMUL.FTZ R111, R111, R158 ;  /* 0x0000009e6f6f7220 */ /* 0x000fe40000410000 */
[----:B------:R-:W-:-:S02]  /*8420*/  FMUL.FTZ R122, R158, UR45 ;  /* 0x0000002d9e7a7c20 */ /* 0x000fc40008410000 */
[----:B------:R-:W-:Y:S02]  /*8430*/  FFMA.FTZ R119, R160, R132, -R119 ;  /* 0x00000084a0777223 */ /* 0x000fe40000010877 */
[----:B------:R-:W-:Y:S02]  /*8440*/  FMUL.FTZ R123, R132, UR45 ;  /* 0x0000002d847b7c20 */ /* 0x000fe40008410000 */
[----:B------:R-:W-:Y:S02]  /*8450*/  FFMA.FTZ R160, R160, R158, R159 ;  /* 0x0000009ea0a07223 */ /* 0x000fe4000001009f */
[C---:B------:R-:W-:Y:S02]  /*8460*/  FFMA.FTZ R120, R110.reuse, -R120, R201 ;  /* 0x800000786e787223 */ /* 0x040fe400000100c9 */
[----:B------:R-:W-:Y:S02]  /*8470*/  FFMA.FTZ R110, R110, R132, R111 ;  /* 0x000000846e6e7223 */ /* 0x000fe4000001006f */
[----:B------:R-:W-:-:S02]  /*8480*/  FFMA.FTZ R111, R132, UR44, R122 ;  /* 0x0000002c846f7c23 */ /* 0x000fc4000801007a */
[C---:B------:R-:W-:Y:S02]  /*8490*/  FFMA.FTZ R124, R158.reuse, UR44, -R123 ;  /* 0x0000002c9e7c7c23 */ /* 0x040fe4000801087b */
[-C--:B0-----:R-:W-:Y:S02]  /*84a0*/  FMUL.FTZ R126, R158, R19.reuse ;  /* 0x000000139e7e7220 */ /* 0x081fe40000410000 */
[----:B------:R-:W-:Y:S02]  /*84b0*/  FMUL.FTZ R122, R132, R19 ;  /* 0x00000013847a7220 */ /* 0x000fe40000410000 */
[----:B------:R-:W-:Y:S02]  /*84c0*/  FADD.FTZ R160, -R129, R160 ;  /* 0x000000a081a07221 */ /* 0x000fe40000010100 */
[----:B------:R-:W-:Y:S02]  /*84d0*/  FADD.FTZ R132, R128, R119 ;  /* 0x0000007780847221 */ /* 0x000fe40000010000 */
[----:B------:R-:W-:-:S02]  /*84e0*/  FMUL.FTZ R141, R121, R126 ;  /* 0x0000007e798d7220 */ /* 0x000fc40000410000 */
[C---:B------:R-:W-:Y:S02]  /*84f0*/  FMUL.FTZ R129, R121.reuse, R122 ;  /* 0x0000007a79817220 */ /* 0x040fe40000410000 */
[----:B------:R-:W-:Y:S02]  /*8500*/  FMUL.FTZ R124, R121, R124 ;  /* 0x0000007c797c7220 */ /* 0x000fe40000410000 */
[----:B------:R-:W-:Y:S02]  /*8510*/  FMUL.FTZ R119, R161, -R160 ;  /* 0x800000a0a1777220 */ /* 0x000fe40000410000 */
[----:B------:R-:W-:Y:S02]  /*8520*/  FMUL.FTZ R121, R48, R20 ;  /* 0x0000001430797220 */ /* 0x000fe40000410000 */
[C---:B------:R-:W-:Y:S02]  /*8530*/  FFMA.FTZ R141, R120.reuse, R122, R141 ;  /* 0x0000007a788d7223 */ /* 0x040fe4000001008d */
[----:B------:R-:W-:-:S02]  /*8540*/  FFMA.FTZ R129, R120, R126, -R129 ;  /* 0x0000007e78817223 */ /* 0x000fc40000010881 */
[----:B------:R-:W-:Y:S02]  /*8550*/  FFMA.FTZ R111, R120, R111, R124 ;  /* 0x0000006f786f7223 */ /* 0x000fe4000001007c */
[----:B------:R-:W-:Y:S02]  /*8560*/  FFMA.FTZ R120, R162, R132, -R119 ;  /* 0x00000084a2787223 */ /* 0x000fe40000010877 */
[----:B------:R-:W-:Y:S02]  /*8570*/  FFMA.FTZ R119, R109, -R121, R212 ;  /* 0x800000796d777223 */ /* 0x000fe400000100d4 */
[----:B------:R-:W-:Y:S02]  /*8580*/  FMUL.FTZ R128, R49, R122 ;  /* 0x0000007a31807220 */ /* 0x000fe40000410000 */
[----:B------:R-:W-:Y:S02]  /*8590*/  FMUL.FTZ R161, R161, -R132 ;  /* 0x80000084a1a17220 */ /* 0x000fe40000410000 */
[----:B------:R-:W-:Y:S01]  /*85a0*/  FMUL.FTZ R109, R109, R160 ;  /* 0x000000a06d6d7220 */ /* 0x000fe20000410000 */
[----:B------:R-:W-:Y:S01]  /*85b0*/  STS [R117.X4+0x4268], R128 ;  /* 0x0042688075007388 */ /* 0x000fe20000004800 */
[----:B------:R-:W-:-:S02]  /*85c0*/  FMUL.FTZ R123, R132, UR45 ;  /* 0x0000002d847b7c20 */ /* 0x000fc40008410000 */
[----:B------:R-:W-:Y:S02]  /*85d0*/  FFMA.FTZ R122, R108, -R121, R213 ;  /* 0x800000796c7a7223 */ /* 0x000fe400000100d5 */
[----:B------:R-:W-:Y:S02]  /*85e0*/  FMUL.FTZ R121, R160, UR45 ;  /* 0x0000002da0797c20 */ /* 0x000fe40008410000 */
[----:B------:R-:W-:Y:S02]  /*85f0*/  FFMA.FTZ R161, R162, R160, R161 ;  /* 0x000000a0a2a17223 */ /* 0x000fe400000100a1 */
[----:B------:R-:W-:Y:S02]  /*8600*/  FFMA.FTZ R109, R108, R132, R109 ;  /* 0x000000846c6d7223 */ /* 0x000fe4000001006d */
[C---:B------:R-:W-:Y:S02]  /*8610*/  FMUL.FTZ R125, R160.reuse, R20 ;  /* 0x00000014a07d7220 */ /* 0x040fe40000410000 */
[----:B------:R-:W-:-:S02]  /*8620*/  FFMA.FTZ R108, R160, UR44, -R123 ;  /* 0x0000002ca06c7c23 */ /* 0x000fc4000801087b */
[C---:B------:R-:W-:Y:S02]  /*8630*/  FFMA.FTZ R123, R132.reuse, UR44, R121 ;  /* 0x0000002c847b7c23 */ /* 0x040fe40008010079 */
[----:B------:R-:W-:Y:S02]  /*8640*/  FMUL.FTZ R121, R132, R20 ;  /* 0x0000001484797220 */ /* 0x000fe40000410000 */
[----:B------:R-:W-:Y:S02]  /*8650*/  FADD.FTZ R204, -R204, R161 ;  /* 0x000000a1cccc7221 */ /* 0x000fe40000010100 */
[C---:B------:R-:W-:Y:S02]  /*8660*/  FMUL.FTZ R154, R119.reuse, R125 ;  /* 0x0000007d779a7220 */ /* 0x040fe40000410000 */
[C---:B------:R-:W-:Y:S02]  /*8670*/  FMUL.FTZ R156, R119.reuse, R121 ;  /* 0x00000079779c7220 */ /* 0x040fe40000410000 */
[----:B------:R-:W-:-:S02]  /*8680*/  FMUL.FTZ R108, R119, R108 ;  /* 0x0000006c776c7220 */ /* 0x000fc40000410000 */
[----:B------:R-:W-:Y:S02]  /*8690*/  FADD.FTZ R158, R203, R120 ;  /* 0x00000078cb9e7221 */ /* 0x000fe40000010000 */
[-C--:B------:R-:W-:Y:S02]  /*86a0*/  FMUL.FTZ R124, R48, R121.reuse ;  /* 0x00000079307c7220 */ /* 0x080fe40000410000 */
[----:B------:R-:W-:Y:S02]  /*86b0*/  FFMA.FTZ R154, R122, R121, R154 ;  /* 0x000000797a9a7223 */ /* 0x000fe4000001009a */
[----:B------:R-:W-:Y:S01]  /*86c0*/  FMUL.FTZ R119, R163, -R204 ;  /* 0x800000cca3777220 */ /* 0x000fe20000410000 */
[----:B------:R0:W-:Y:S01]  /*86d0*/  STS [R117.X4+0x4260], R124 ;  /* 0x0042607c75007388 */ /* 0x0001e20000004800 */
[----:B------:R-:W-:Y:S02]  /*86e0*/  FMUL.FTZ R121, R47, R21 ;  /* 0x000000152f797220 */ /* 0x000fe40000410000 */
[----:B-1----:R-:W-:-:S02]  /*86f0*/  FMUL.FTZ R130, R49, R126 ;  /* 0x0000007e31827220 */ /* 0x002fc40000410000 */
[-C--:B------:R-:W-:Y:S02]  /*8700*/  FFMA.FTZ R120, R164, R158.reuse, -R119 ;  /* 0x0000009ea4787223 */ /* 0x080fe40000010877 */
[-C--:B------:R-:W-:Y:S01]  /*8710*/  FMUL.FTZ R126, R48, R125.reuse ;  /* 0x0000007d307e7220 */ /* 0x080fe20000410000 */
[----:B------:R-:W-:Y:S01]  /*8720*/  STS [R117.X4+0x426c], R130 ;  /* 0x00426c8275007388 */ /* 0x000fe20000004800 */
[C---:B------:R-:W-:Y:S02]  /*8730*/  FFMA.FTZ R156, R122.reuse, R125, -R156 ;  /* 0x0000007d7a9c7223 */ /* 0x040fe4000001089c */
[----:B------:R-:W-:Y:S01]  /*8740*/  FMUL.FTZ R163, R163, -R158 ;  /* 0x8000009ea3a37220 */ /* 0x000fe20000410000 */
[----:B------:R1:W-:Y:S01]  /*8750*/  STS [R117.X4+0x4264], R126 ;  /* 0x0042647e75007388 */ /* 0x0003e20000004800 */
[----:B------:R-:W-:Y:S02]  /*8760*/  FFMA.FTZ R108, R122, R123, R108 ;  /* 0x0000007b7a6c7223 */ /* 0x000fe4000001006c */
[----:B------:R-:W-:-:S02]  /*8770*/  FFMA.FTZ R119, R107, -R121, R210 ;  /* 0x800000796b777223 */ /* 0x000fc400000100d2 */
[-C--:B------:R-:W-:Y:S02]  /*8780*/  FMUL.FTZ R107, R107, R204.reuse ;  /* 0x000000cc6b6b7220 */ /* 0x080fe40000410000 */
[----:B------:R-:W-:Y:S02]  /*8790*/  FMUL.FTZ R122, R204, UR45 ;  /* 0x0000002dcc7a7c20 */ /* 0x000fe40008410000 */
[----:B------:R-:W-:Y:S02]  /*87a0*/  FMUL.FTZ R123, R158, UR45 ;  /* 0x0000002d9e7b7c20 */ /* 0x000fe40008410000 */
[----:B------:R-:W-:Y:S02]  /*87b0*/  FFMA.FTZ R163, R164, R204, R163 ;  /* 0x000000cca4a37223 */ /* 0x000fe400000100a3 */
[C---:B------:R-:W-:Y:S02]  /*87c0*/  FFMA.FTZ R121, R106.reuse, -R121, R211 ;  /* 0x800000796a797223 */ /* 0x040fe400000100d3 */
[----:B------:R-:W-:-:S02]  /*87d0*/  FFMA.FTZ R106, R106, R158, R107 ;  /* 0x0000009e6a6a7223 */ /* 0x000fc4000001006b */
[----:B------:R-:W-:Y:S02]  /*87e0*/  FFMA.FTZ R122, R158, UR44, R122 ;  /* 0x0000002c9e7a7c23 */ /* 0x000fe4000801007a */
[C---:B0-----:R-:W-:Y:S02]  /*87f0*/  FFMA.FTZ R124, R204.reuse, UR44, -R123 ;  /* 0x0000002ccc7c7c23 */ /* 0x041fe4000801087b */
[-C--:B-1----:R-:W-:Y:S01]  /*8800*/  FMUL.FTZ R126, R204, R21.reuse ;  /* 0x00000015cc7e7220 */ /* 0x082fe20000410000 */
[----:B------:R-:W-:Y:S01]  /*8810*/  IADD3 R204, R35, 0x600, RZ ;  /* 0x0000060023cc7810 */ /* 0x000fe20007ffe0ff */
[----:B------:R-:W-:Y:S02]  /*8820*/  FMUL.FTZ R158, R158, R21 ;  /* 0x000000159e9e7220 */ /* 0x000fe40000410000 */
[----:B------:R-:W-:Y:S02]  /*8830*/  FADD.FTZ R202, -R202, R163 ;  /* 0x000000a3caca7221 */ /* 0x000fe40000010100 */
[----:B------:R-:W-:-:S02]  /*8840*/  FADD.FTZ R199, R199, R120 ;  /* 0x00000078c7c77221 */ /* 0x000fc40000010000 */
[C---:B------:R-:W-:Y:S02]  /*8850*/  FMUL.FTZ R120, R119.reuse, R126 ;  /* 0x0000007e77787220 */ /* 0x040fe40000410000 */
[C---:B------:R-:W-:Y:S02]  /*8860*/  FMUL.FTZ R157, R119.reuse, R158 ;  /* 0x0000009e779d7220 */ /* 0x040fe40000410000 */
[----:B------:R-:W-:Y:S02]  /*8870*/  FMUL.FTZ R107, R119, R124 ;  /* 0x0000007c776b7220 */ /* 0x000fe40000410000 */
[----:B------:R-:W-:Y:S02]  /*8880*/  FMUL.FTZ R119, R165, -R202 ;  /* 0x800000caa5777220 */ /* 0x000fe40000410000 */
[-C--:B------:R-:W-:Y:S02]  /*8890*/  FMUL.FTZ R128, R47, R158.reuse ;  /* 0x0000009e2f807220 */ /* 0x080fe40000410000 */
[----:B------:R-:W-:-:S02]  /*88a0*/  FFMA.FTZ R158, R121, R158, R120 ;  /* 0x0000009e799e7223 */ /* 0x000fc40000010078 */
[C---:B------:R-:W-:Y:S01]  /*88b0*/  FFMA.FTZ R157, R121.reuse, R126, -R157 ;  /* 0x0000007e799d7223 */ /* 0x040fe2000001089d */
[----:B------:R0:W-:Y:S01]  /*88c0*/  STS [R117.X4+0x4258], R128 ;  /* 0x0042588075007388 */ /* 0x0001e20000004800 */
[----:B------:R-:W-:Y:S02]  /*88d0*/  FFMA.FTZ R107, R121, R122, R107 ;  /* 0x0000007a796b7223 */ /* 0x000fe4000001006b */
[----:B------:R-:W-:Y:S02]  /*88e0*/  FMUL.FTZ R121, R46, R22 ;  /* 0x000000162e797220 */ /* 0x000fe40000410000 */
[-C--:B------:R-:W-:Y:S02]  /*88f0*/  FMUL.FTZ R165, R165, -R199.reuse ;  /* 0x800000c7a5a57220 */ /* 0x080fe40000410000 */
[----:B------:R-:W-:Y:S02]  /*8900*/  FFMA.FTZ R120, R166, R199, -R119 ;  /* 0x000000c7a6787223 */ /* 0x000fe40000010877 */
[----:B------:R-:W-:-:S02]  /*8910*/  FMUL.FTZ R119, R105, R202 ;  /* 0x000000ca69777220 */ /* 0x000fc40000410000 */
[----:B------:R-:W-:Y:S02]  /*8920*/  FMUL.FTZ R130, R47, R126 ;  /* 0x0000007e2f827220 */ /* 0x000fe40000410000 */
[----:B------:R-:W-:Y:S02]  /*8930*/  FMUL.FTZ R123, R199, UR45 ;  /* 0x0000002dc77b7c20 */ /* 0x000fe40008410000 */
[----:B------:R-:W-:Y:S01]  /*8940*/  FFMA.FTZ R122, R105, -R121, R208 ;  /* 0x80000079697a7223 */ /* 0x000fe200000100d0 */
[----:B------:R1:W-:Y:S01]  /*8950*/  STS [R117.X4+0x425c], R130 ;  /* 0x00425c8275007388 */ /* 0x0003e20000004800 */
[----:B------:R-:W-:Y:S02]  /*8960*/  FMUL.FTZ R125, R202, R22 ;  /* 0x00000016ca7d7220 */ /* 0x000fe40000410000 */
[----:B------:R-:W-:Y:S02]  /*8970*/  FFMA.FTZ R165, R166, R202, R165 ;  /* 0x000000caa6a57223 */ /* 0x000fe400000100a5 */
[----:B------:R-:W-:-:S02]  /*8980*/  FFMA.FTZ R105, R104, R199, R119 ;  /* 0x000000c768697223 */ /* 0x000fc40000010077 */
[----:B------:R-:W-:Y:S02]  /*8990*/  FFMA.FTZ R123, R202, UR44, -R123 ;  /* 0x0000002cca7b7c23 */ /* 0x000fe4000801087b */
[----:B0-----:R-:W-:Y:S02]  /*89a0*/  FADD.FTZ R128, R197, R120 ;  /* 0x00000078c5807221 */ /* 0x001fe40000010000 */
[----:B------:R-:W-:Y:S02]  /*89b0*/  FMUL.FTZ R119, R199, R22 ;  /* 0x00000016c7777220 */ /* 0x000fe40000410000 */
[----:B------:R-:W-:Y:S02]  /*89c0*/  FFMA.FTZ R121, R104, -R121, R209 ;  /* 0x8000007968797223 */ /* 0x000fe400000100d1 */
[----:B------:R-:W-:Y:S02]  /*89d0*/  FMUL.FTZ R120, R122, R125 ;  /* 0x0000007d7a787220 */ /* 0x000fe40000410000 */
[----:B-1----:R-:W-:Y:S01]  /*89e0*/  FADD.FTZ R130, -R198, R165 ;  /* 0x000000a5c6827221 */ /* 0x002fe20000010100 */
[----:B------:R-:W-:Y:S01]  /*89f0*/  IADD3 R198, R35, 0x580, RZ ;  /* 0x0000058023c67810 */ /* 0x000fe20007ffe0ff */
[----:B------:R-:W-:-:S02]  /*8a00*/  FMUL.FTZ R123, R122, R123 ;  /* 0x0000007b7a7b7220 */ /* 0x000fc40000410000 */
[-C--:B------:R-:W-:Y:S02]  /*8a10*/  FMUL.FTZ R160, R122, R119.reuse ;  /* 0x000000777aa07220 */ /* 0x080fe40000410000 */
[-C--:B------:R-:W-:Y:S02]  /*8a20*/  FFMA.FTZ R159, R121, R119.reuse, R120 ;  /* 0x00000077799f7223 */ /* 0x080fe40000010078 */
[----:B------:R-:W-:Y:S02]  /*8a30*/  FMUL.FTZ R122, R46, R119 ;  /* 0x000000772e7a7220 */ /* 0x000fe40000410000 */
[C---:B------:R-:W-:Y:S02]  /*8a40*/  FMUL.FTZ R119, R167.reuse, -R130 ;  /* 0x80000082a7777220 */ /* 0x040fe40000410000 */
[----:B------:R-:W-:Y:S01]  /*8a50*/  FMUL.FTZ R167, R167, -R128 ;  /* 0x80000080a7a77220 */ /* 0x000fe20000410000 */
[----:B------:R-:W-:Y:S01]  /*8a60*/  STS [R117.X4+0x4250], R122 ;  /* 0x0042507a75007388 */ /* 0x000fe20000004800 */
[----:B------:R-:W-:Y:S01]  /*8a70*/  FMUL.FTZ R104, R202, UR45 ;  /* 0x0000002dca687c20 */ /* 0x000fe20008410000 */
[----:B------:R-:W-:Y:S01]  /*8a80*/  IADD3 R202, R35, 0x5c0, RZ ;  /* 0x000005c023ca7810 */ /* 0x000fe20007ffe0ff */
[----:B------:R-:W-:-:S02]  /*8a90*/  FFMA.FTZ R167, R168, R130, R167 ;  /* 0x00000082a8a77223 */ /* 0x000fc400000100a7 */
[----:B------:R-:W-:Y:S02]  /*8aa0*/  FFMA.FTZ R104, R199, UR44, R104 ;  /* 0x0000002cc7687c23 */ /* 0x000fe40008010068 */
[----:B------:R-:W-:Y:S02]  /*8ab0*/  FFMA.FTZ R120, R168, R128, -R119 ;  /* 0x00000080a8787223 */ /* 0x000fe40000010877 */
[----:B------:R-:W-:Y:S02]  /*8ac0*/  FMUL.FTZ R119, R45, R23 ;  /* 0x000000172d777220 */ /* 0x000fe40000410000 */
[----:B------:R-:W-:Y:S02]  /*8ad0*/  FADD.FTZ R196, -R196, R167 ;  /* 0x000000a7c4c47221 */ /* 0x000fe40000010100 */
[-C--:B------:R-:W-:Y:S02]  /*8ae0*/  FMUL.FTZ R124, R46, R125.reuse ;  /* 0x0000007d2e7c7220 */ /* 0x080fe40000410000 */
[----:B------:R-:W-:-:S02]  /*8af0*/  FFMA.FTZ R160, R121, R125, -R160 ;  /* 0x0000007d79a07223 */ /* 0x000fc400000108a0 */
[----:B------:R-:W-:Y:S01]  /*8b00*/  FFMA.FTZ R104, R121, R104, R123 ;  /* 0x0000006879687223 */ /* 0x000fe2000001007b */
[----:B------:R0:W-:Y:S01]  /*8b10*/  STS [R117.X4+0x4254], R124 ;  /* 0x0042547c75007388 */ /* 0x0001e20000004800 */
[----:B------:R-:W-:Y:S02]  /*8b20*/  FADD.FTZ R193, R193, R120 ;  /* 0x00000078c1c17221 */ /* 0x000fe40000010000 */
[C---:B------:R-:W-:Y:S02]  /*8b30*/  FFMA.FTZ R123, R103.reuse, -R119, R206 ;  /* 0x80000077677b7223 */ /* 0x040fe400000100ce */
[----:B------:R-:W-:Y:S02]  /*8b40*/  FMUL.FTZ R121, R103, R130 ;  /* 0x0000008267797220 */ /* 0x000fe40000410000 */
[----:B------:R-:W-:Y:S02]  /*8b50*/  FMUL.FTZ R103, R169, -R196 ;  /* 0x800000c4a9677220 */ /* 0x000fe40000410000 */
[----:B------:R-:W-:-:S02]  /*8b60*/  FMUL.FTZ R120, R128, UR45 ;  /* 0x0000002d80787c20 */ /* 0x000fc40008410000 */
[C---:B------:R-:W-:Y:S02]  /*8b70*/  FFMA.FTZ R119, R102.reuse, -R119, R207 ;  /* 0x8000007766777223 */ /* 0x040fe400000100cf */
[-C--:B------:R-:W-:Y:S02]  /*8b80*/  FMUL.FTZ R169, R169, -R193.reuse ;  /* 0x800000c1a9a97220 */ /* 0x080fe40000410000 */
[----:B------:R-:W-:Y:S02]  /*8b90*/  FFMA.FTZ R102, R102, R128, R121 ;  /* 0x0000008066667223 */ /* 0x000fe40000010079 */
[----:B------:R-:W-:Y:S02]  /*8ba0*/  FFMA.FTZ R103, R172, R193, -R103 ;  /* 0x000000c1ac677223 */ /* 0x000fe40000010867 */
[C---:B------:R-:W-:Y:S02]  /*8bb0*/  FMUL.FTZ R121, R130.reuse, UR45 ;  /* 0x0000002d82797c20 */ /* 0x040fe40008410000 */
[----:B0-----:R-:W-:-:S02]  /*8bc0*/  FFMA.FTZ R124, R130, UR44, -R120 ;  /* 0x0000002c827c7c23 */ /* 0x001fc40008010878 */
[-C--:B------:R-:W-:Y:S02]  /*8bd0*/  FMUL.FTZ R130, R130, R23.reuse ;  /* 0x0000001782827220 */ /* 0x080fe40000410000 */
[----:B------:R-:W-:Y:S02]  /*8be0*/  FFMA.FTZ R122, R172, R196, R169 ;  /* 0x000000c4ac7a7223 */ /* 0x000fe400000100a9 */
[----:B------:R-:W-:Y:S02]  /*8bf0*/  FADD.FTZ R120, R150, R103 ;  /* 0x0000006796787221 */ /* 0x000fe40000010000 */
[C---:B------:R-:W-:Y:S02]  /*8c00*/  FFMA.FTZ R126, R128.reuse, UR44, R121 ;  /* 0x0000002c807e7c23 */ /* 0x040fe40008010079 */
[----:B------:R-:W-:Y:S02]  /*8c10*/  FMUL.FTZ R128, R128, R23 ;  /* 0x0000001780807220 */ /* 0x000fe40000410000 */
[----:B------:R-:W-:-:S02]  /*8c20*/  FMUL.FTZ R103, R123, R130 ;  /* 0x000000827b677220 */ /* 0x000fc40000410000 */
[----:B------:R-:W-:Y:S02]  /*8c30*/  FADD.FTZ R122, -R151, R122 ;  /* 0x0000007a977a7221 */ /* 0x000fe40000010100 */
[----:B------:R-:W-:Y:S02]  /*8c40*/  FFMA.FTZ R151, R119, R128, R103 ;  /* 0x0000008077977223 */ /* 0x000fe40000010067 */
[C---:B------:R-:W-:Y:S02]  /*8c50*/  FMUL.FTZ R103, R173.reuse, -R122 ;  /* 0x8000007aad677220 */ /* 0x040fe40000410000 */
[-C--:B------:R-:W-:Y:S02]  /*8c60*/  FMUL.FTZ R173, R173, -R120.reuse ;  /* 0x80000078adad7220 */ /* 0x080fe40000410000 */
[C---:B------:R-:W-:Y:S02]  /*8c70*/  FFMA.FTZ R121, R174.reuse, R120, -R103 ;  /* 0x00000078ae797223 */ /* 0x040fe40000010867 */
[----:B------:R-:W-:-:S02]  /*8c80*/  FFMA.FTZ R174, R174, R122, R173 ;  /* 0x0000007aaeae7223 */ /* 0x000fc400000100ad */
[C---:B------:R-:W-:Y:S02]  /*8c90*/  FMUL.FTZ R125, R123.reuse, R124 ;  /* 0x0000007c7b7d7220 */ /* 0x040fe40000410000 */
[----:B------:R-:W-:Y:S02]  /*8ca0*/  FMUL.FTZ R150, R123, R128 ;  /* 0x000000807b967220 */ /* 0x000fe40000410000 */
[----:B------:R-:W-:Y:S02]  /*8cb0*/  FADD.FTZ R149, -R149, R174 ;  /* 0x000000ae95957221 */ /* 0x000fe40000010100 */
[----:B------:R-:W-:Y:S02]  /*8cc0*/  FMUL.FTZ R124, R44, R24 ;  /* 0x000000182c7c7220 */ /* 0x000fe40000410000 */
[----:B------:R-:W-:Y:S02]  /*8cd0*/  FADD.FTZ R121, R148, R121 ;  /* 0x0000007994797221 */ /* 0x000fe40000010000 */
[----:B------:R-:W-:-:S02]  /*8ce0*/  FFMA.FTZ R150, R119, R130, -R150 ;  /* 0x0000008277967223 */ /* 0x000fc40000010896 */
[----:B------:R-:W-:Y:S02]  /*8cf0*/  FFMA.FTZ R103, R119, R126, R125 ;  /* 0x0000007e77677223 */ /* 0x000fe4000001007d */
[----:B------:R-:W-:Y:S02]  /*8d00*/  FMUL.FTZ R132, R45, R130 ;  /* 0x000000822d847220 */ /* 0x000fe40000410000 */
[----:B------:R-:W-:Y:S02]  /*8d10*/  FMUL.FTZ R119, R175, -R149 ;  /* 0x80000095af777220 */ /* 0x000fe40000410000 */
[C---:B------:R-:W-:Y:S01]  /*8d20*/  FFMA.FTZ R123, R101.reuse, -R124, R205 ;  /* 0x8000007c657b7223 */ /* 0x040fe200000100cd */
[----:B------:R0:W-:Y:S01]  /*8d30*/  STS [R117.X4+0x424c], R132 ;  /* 0x00424c8475007388 */ /* 0x0001e20000004800 */
[----:B------:R-:W-:Y:S02]  /*8d40*/  FMUL.FTZ R101, R101, R196 ;  /* 0x000000c465657220 */ /* 0x000fe40000410000 */
[----:B------:R-:W-:-:S02]  /*8d50*/  FMUL.FTZ R175, R175, -R121 ;  /* 0x80000079afaf7220 */ /* 0x000fc40000410000 */
[----:B------:R-:W-:Y:S02]  /*8d60*/  FMUL.FTZ R125, R193, UR45 ;  /* 0x0000002dc17d7c20 */ /* 0x000fe40008410000 */
[----:B------:R-:W-:Y:S02]  /*8d70*/  FFMA.FTZ R119, R176, R121, -R119 ;  /* 0x00000079b0777223 */ /* 0x000fe40000010877 */
[----:B------:R-:W-:Y:S02]  /*8d80*/  FMUL.FTZ R127, R196, R24 ;  /* 0x00000018c47f7220 */ /* 0x000fe40000410000 */
[C---:B------:R-:W-:Y:S02]  /*8d90*/  FFMA.FTZ R124, R100.reuse, -R124, R215 ;  /* 0x8000007c647c7223 */ /* 0x040fe400000100d7 */
[----:B------:R-:W-:Y:S02]  /*8da0*/  FFMA.FTZ R101, R100, R193, R101 ;  /* 0x000000c164657223 */ /* 0x000fe40000010065 */
[----:B0-----:R-:W-:-:S02]  /*8db0*/  FFMA.FTZ R132, R176, R149, R175 ;  /* 0x00000095b0847223 */ /* 0x001fc400000100af */
[C---:B------:R-:W-:Y:S02]  /*8dc0*/  FMUL.FTZ R100, R196.reuse, UR45 ;  /* 0x0000002dc4647c20 */ /* 0x040fe40008410000 */
[----:B------:R-:W-:Y:S01]  /*8dd0*/  FFMA.FTZ R126, R196, UR44, -R125 ;  /* 0x0000002cc47e7c23 */ /* 0x000fe2000801087d */
[----:B------:R-:W-:Y:S01]  /*8de0*/  IADD3 R196, R35, 0x540, RZ ;  /* 0x0000054023c47810 */ /* 0x000fe20007ffe0ff */
[----:B------:R-:W-:Y:S02]  /*8df0*/  FADD.FTZ R130, R146, R119 ;  /* 0x0000007792827221 */ /* 0x000fe40000010000 */
[----:B------:R-:W-:Y:S02]  /*8e00*/  FMUL.FTZ R119, R193, R24 ;  /* 0x00000018c1777220 */ /* 0x000fe40000410000 */
[----:B------:R-:W-:Y:S02]  /*8e10*/  FMUL.FTZ R146, R123, R127 ;  /* 0x0000007f7b927220 */ /* 0x000fe40000410000 */
[----:B------:R-:W-:-:S02]  /*8e20*/  FADD.FTZ R132, -R147, R132 ;  /* 0x0000008493847221 */ /* 0x000fc40000010100 */
[----:B------:R-:W-:Y:S02]  /*8e30*/  FFMA.FTZ R125, R193, UR44, R100 ;  /* 0x0000002cc17d7c23 */ /* 0x000fe40008010064 */
[C---:B------:R-:W-:Y:S02]  /*8e40*/  FMUL.FTZ R100, R123.reuse, R126 ;  /* 0x0000007e7b647220 */ /* 0x040fe40000410000 */
[-C--:B------:R-:W-:Y:S02]  /*8e50*/  FMUL.FTZ R147, R123, R119.reuse ;  /* 0x000000777b937220 */ /* 0x080fe40000410000 */
[-C--:B------:R-:W-:Y:S02]  /*8e60*/  FFMA.FTZ R146, R124, R119.reuse, R146 ;  /* 0x000000777c927223 */ /* 0x080fe40000010092 */
[----:B------:R-:W-:Y:S02]  /*8e70*/  FMUL.FTZ R126, R44, R119 ;  /* 0x000000772c7e7220 */ /* 0x000fe40000410000 */
[----:B------:R-:W-:-:S02]  /*8e80*/  FMUL.FTZ R119, R177, -R132 ;  /* 0x80000084b1777220 */ /* 0x000fc40000410000 */
[-C--:B------:R-:W-:Y:S01]  /*8e90*/  FMUL.FTZ R177, R177, -R130.reuse ;  /* 0x80000082b1b17220 */ /* 0x080fe20000410000 */
[----:B------:R-:W-:Y:S01]  /*8ea0*/  STS [R117.X4+0x4240], R126 ;  /* 0x0042407e75007388 */ /* 0x000fe20000004800 */
[C---:B------:R-:W-:Y:S02]  /*8eb0*/  FFMA.FTZ R119, R178.reuse, R130, -R119 ;  /* 0x00000082b2777223 */ /* 0x040fe40000010877 */
[----:B------:R-:W-:Y:S02]  /*8ec0*/  FFMA.FTZ R178, R178, R132, R177 ;  /* 0x00000084b2b27223 */ /* 0x000fe400000100b1 */
[----:B------:R-:W-:Y:S02]  /*8ed0*/  FMUL.FTZ R128, R45, R128 ;  /* 0x000000802d807220 */ /* 0x000fe40000410000 */
[----:B------:R-:W-:Y:S02]  /*8ee0*/  FMUL.FTZ R123, R43, R29 ;  /* 0x0000001d2b7b7220 */ /* 0x000fe40000410000 */
[----:B------:R-:W-:Y:S01]  /*8ef0*/  FADD.FTZ R145, -R145, R178 ;  /* 0x000000b291917221 */ /* 0x000fe20000010100 */
[----:B------:R0:W-:Y:S01]  /*8f00*/  STS [R117.X4+0x4248], R128 ;  /* 0x0042488075007388 */ /* 0x0001e20000004800 */
[----:B------:R-:W-:-:S02]  /*8f10*/  FADD.FTZ R119, R144, R119 ;  /* 0x0000007790777221 */ /* 0x000fc40000010000 */
[C---:B------:R-:W-:Y:S02]  /*8f20*/  FFMA.FTZ R147, R124.reuse, R127, -R147 ;  /* 0x0000007f7c937223 */ /* 0x040fe40000010893 */
[----:B------:R-:W-:Y:S02]  /*8f30*/  FFMA.FTZ R100, R124, R125, R100 ;  /* 0x0000007d7c647223 */ /* 0x000fe40000010064 */
[C---:B------:R-:W-:Y:S02]  /*8f40*/  FFMA.FTZ R124, R99.reuse, -R123, R170 ;  /* 0x8000007b637c7223 */ /* 0x040fe400000100aa */
[----:B------:R-:W-:Y:S02]  /*8f50*/  FMUL.FTZ R125, R99, R122 ;  /* 0x0000007a637d7220 */ /* 0x000fe40000410000 */
[----:B------:R-:W-:Y:S02]  /*8f60*/  FMUL.FTZ R99, R179, -R145 ;  /* 0x80000091b3637220 */ /* 0x000fe40000410000 */
[----:B0-----:R-:W-:-:S02]  /*8f70*/  FMUL.FTZ R128, R44, R127 ;  /* 0x0000007f2c807220 */ /* 0x001fc40000410000 */
[----:B------:R-:W-:Y:S02]  /*8f80*/  FMUL.FTZ R179, R179, -R119 ;  /* 0x80000077b3b37220 */ /* 0x000fe40000410000 */
[C---:B------:R-:W-:Y:S01]  /*8f90*/  FFMA.FTZ R123, R98.reuse, -R123, R216 ;  /* 0x8000007b627b7223 */ /* 0x040fe200000100d8 */
[----:B------:R0:W-:Y:S01]  /*8fa0*/  STS [R117.X4+0x4244], R128 ;  /* 0x0042448075007388 */ /* 0x0001e20000004800 */
[----:B------:R-:W-:Y:S02]  /*8fb0*/  FFMA.FTZ R98, R98, R120, R125 ;  /* 0x0000007862627223 */ /* 0x000fe4000001007d */
[----:B------:R-:W-:Y:S02]  /*8fc0*/  FMUL.FTZ R127, R120, UR45 ;  /* 0x0000002d787f7c20 */ /* 0x000fe40008410000 */
[----:B------:R-:W-:Y:S02]  /*8fd0*/  FFMA.FTZ R99, R180, R119, -R99 ;  /* 0x00000077b4637223 */ /* 0x000fe40000010863 */
[----:B------:R-:W-:-:S02]  /*8fe0*/  FMUL.FTZ R125, R122, UR45 ;  /* 0x0000002d7a7d7c20 */ /* 0x000fc40008410000 */
[----:B------:R-:W-:Y:S02]  /*8ff0*/  FFMA.FTZ R180, R180, R145, R179 ;  /* 0x00000091b4b47223 */ /* 0x000fe400000100b3 */
[C---:B------:R-:W-:Y:S02]  /*9000*/  FFMA.FTZ R127, R122.reuse, UR44, -R127 ;  /* 0x0000002c7a7f7c23 */ /* 0x040fe4000801087f */
[-C--:B0-----:R-:W-:Y:S02]  /*9010*/  FMUL.FTZ R128, R122, R29.reuse ;  /* 0x0000001d7a807220 */ /* 0x081fe40000410000 */
[C---:B------:R-:W-:Y:S02]  /*9020*/  FFMA.FTZ R126, R120.reuse, UR44, R125 ;  /* 0x0000002c787e7c23 */ /* 0x040fe4000801007d */
[----:B------:R-:W-:Y:S02]  /*9030*/  FMUL.FTZ R122, R120, R29 ;  /* 0x0000001d787a7220 */ /* 0x000fe40000410000 */
[----:B------:R-:W-:-:S02]  /*9040*/  FADD.FTZ R120, -R143, R180 ;  /* 0x000000b48f787221 */ /* 0x000fc40000010100 */
[----:B------:R-:W-:Y:S02]  /*9050*/  FADD.FTZ R142, R142, R99 ;  /* 0x000000638e8e7221 */ /* 0x000fe40000010000 */
[C---:B------:R-:W-:Y:S02]  /*9060*/  FMUL.FTZ R99, R181.reuse, -R120 ;  /* 0x80000078b5637220 */ /* 0x040fe40000410000 */
[C---:B------:R-:W-:Y:S02]  /*9070*/  FMUL.FTZ R144, R124.reuse, R128 ;  /* 0x000000807c907220 */ /* 0x040fe40000410000 */
[----:B------:R-:W-:Y:S02]  /*9080*/  FMUL.FTZ R181, R181, -R142 ;  /* 0x8000008eb5b57220 */ /* 0x000fe40000410000 */
[-C--:B------:R-:W-:Y:S02]  /*9090*/  FMUL.FTZ R143, R124, R122.reuse ;  /* 0x0000007a7c8f7220 */ /* 0x080fe40000410000 */
[----:B------:R-:W-:-:S02]  /*90a0*/  FFMA.FTZ R144, R123, R122, R144 ;  /* 0x0000007a7b907223 */ /* 0x000fc40000010090 */
[----:B------:R-:W-:Y:S02]  /*90b0*/  FMUL.FTZ R140, R43, R122 ;  /* 0x0000007a2b8c7220 */ /* 0x000fe40000410000 */
[C---:B------:R-:W-:Y:S02]  /*90c0*/  FFMA.FTZ R181, R182.reuse, R120, R181 ;  /* 0x00000078b6b57223 */ /* 0x040fe400000100b5 */
[----:B------:R-:W-:Y:S01]  /*90d0*/  FFMA.FTZ R122, R182, R142, -R99 ;  /* 0x0000008eb67a7223 */ /* 0x000fe20000010863 */
[----:B------:R-:W-:Y:S01]  /*90e0*/  STS [R117.X4+0x4238], R140 ;  /* 0x0042388c75007388 */ /* 0x000fe20000004800 */
[----:B------:R-:W-:Y:S01]  /*90f0*/  FADD.FTZ R192, -R192, R181 ;  /* 0x000000b5c0c07221 */ /* 0x000fe20000010100 */
[----:B------:R-:W-:Y:S01]  /*9100*/  LEA.HI.SX32 R181, R232, R35, 0x1b ;  /* 0x00000023e8b57211 */ /* 0x000fe200078fdaff */
[----:B------:R-:W-:Y:S02]  /*9110*/  FMUL.FTZ R127, R124, R127 ;  /* 0x0000007f7c7f7220 */ /* 0x000fe40000410000 */
[----:B------:R-:W-:-:S02]  /*9120*/  FADD.FTZ R191, R191, R122 ;  /* 0x0000007abfbf7221 */ /* 0x000fc40000010000 */
[----:B------:R-:W-:Y:S02]  /*9130*/  FMUL.FTZ R124, R42, R30 ;  /* 0x0000001e2a7c7220 */ /* 0x000fe40000410000 */
[----:B------:R-:W-:Y:S02]  /*9140*/  FMUL.FTZ R122, R183, -R192 ;  /* 0x800000c0b77a7220 */ /* 0x000fe40000410000 */
[C---:B------:R-:W-:Y:S02]  /*9150*/  FFMA.FTZ R143, R123.reuse, R128, -R143 ;  /* 0x000000807b8f7223 */ /* 0x040fe4000001088f */
[----:B------:R-:W-:Y:S02]  /*9160*/  FFMA.FTZ R99, R123, R126, R127 ;  /* 0x0000007e7b637223 */ /* 0x000fe4000001007f */
[----:B------:R-:W-:Y:S02]  /*9170*/  FMUL.FTZ R183, R183, -R191 ;  /* 0x800000bfb7b77220 */ /* 0x000fe40000410000 */
[----:B------:R-:W-:-:S02]  /*9180*/  FFMA.FTZ R123, R97, -R124, R217 ;  /* 0x8000007c617b7223 */ /* 0x000fc400000100d9 */
[----:B------:R-:W-:Y:S02]  /*9190*/  FMUL.FTZ R97, R97, R149 ;  /* 0x0000009561617220 */ /* 0x000fe40000410000 */
[C---:B------:R-:W-:Y:S02]  /*91a0*/  FFMA.FTZ R183, R184.reuse, R192, R183 ;  /* 0x000000c0b8b77223 */ /* 0x040fe400000100b7 */
[----:B------:R-:W-:Y:S02]  /*91b0*/  FFMA.FTZ R122, R184, R191, -R122 ;  /* 0x000000bfb87a7223 */ /* 0x000fe4000001087a */
[C---:B------:R-:W-:Y:S02]  /*91c0*/  FFMA.FTZ R166, R96.reuse, -R124, R219 ;  /* 0x8000007c60a67223 */ /* 0x040fe400000100db */
[----:B------:R-:W-:Y:S02]  /*91d0*/  FFMA.FTZ R97, R96, R121, R97 ;  /* 0x0000007960617223 */ /* 0x000fe40000010061 */
[----:B------:R-:W-:-:S02]  /*91e0*/  FMUL.FTZ R96, R149, UR45 ;  /* 0x0000002d95607c20 */ /* 0x000fc40008410000 */
[----:B------:R-:W-:Y:S02]  /*91f0*/  FADD.FTZ R190, -R190, R183 ;  /* 0x000000b7bebe7221 */ /* 0x000fe40000010100 */
[----:B------:R-:W-:Y:S02]  /*9200*/  FADD.FTZ R189, R189, R122 ;  /* 0x0000007abdbd7221 */ /* 0x000fe40000010000 */
[----:B------:R-:W-:Y:S02]  /*9210*/  FFMA.FTZ R169, R121, UR44, R96 ;  /* 0x0000002c79a97c23 */ /* 0x000fe40008010060 */
[----:B------:R-:W-:Y:S02]  /*9220*/  FMUL.FTZ R96, R185, -R190 ;  /* 0x800000beb9607220 */ /* 0x000fe40000410000 */
[----:B------:R-:W-:Y:S02]  /*9230*/  FMUL.FTZ R124, R121, UR45 ;  /* 0x0000002d797c7c20 */ /* 0x000fe40008410000 */
[----:B------:R-:W-:-:S02]  /*9240*/  FMUL.FTZ R185, R185, -R189 ;  /* 0x800000bdb9b97220 */ /* 0x000fc40000410000 */
[----:B------:R-:W-:Y:S02]  /*9250*/  FMUL.FTZ R148, R43, R128 ;  /* 0x000000802b947220 */ /* 0x000fe40000410000 */
[C---:B------:R-:W-:Y:S02]  /*9260*/  FFMA.FTZ R124, R149.reuse, UR44, -R124 ;  /* 0x0000002c957c7c23 */ /* 0x040fe4000801087c */
[C---:B------:R-:W-:Y:S01]  /*9270*/  FFMA.FTZ R185, R186.reuse, R190, R185 ;  /* 0x000000bebab97223 */ /* 0x040fe200000100b9 */
[----:B------:R0:W-:Y:S01]  /*9280*/  STS [R117.X4+0x423c], R148 ;  /* 0x00423c9475007388 */ /* 0x0001e20000004800 */
[-C--:B------:R-:W-:Y:S02]  /*9290*/  FMUL.FTZ R149, R149, R30.reuse ;  /* 0x0000001e95957220 */ /* 0x080fe40000410000 */
[----:B------:R-:W-:Y:S02]  /*92a0*/  FMUL.FTZ R121, R121, R30 ;  /* 0x0000001e79797220 */ /* 0x000fe40000410000 */
[----:B------:R-:W-:Y:S01]  /*92b0*/  FFMA.FTZ R96, R186, R189, -R96 ;  /* 0x000000bdba607223 */ /* 0x000fe20000010860 */
[----:B------:R-:W-:Y:S01]  /*92c0*/  IADD3 R186, R35, 0x4c0, RZ ;  /* 0x000004c023ba7810 */ /* 0x000fe20007ffe0ff */
[----:B------:R-:W-:-:S02]  /*92d0*/  FMUL.FTZ R168, R123, R124 ;  /* 0x0000007c7ba87220 */ /* 0x000fc40000410000 */
[----:B------:R-:W-:Y:S02]  /*92e0*/  FMUL.FTZ R122, R36, R28 ;  /* 0x0000001c247a7220 */ /* 0x000fe40000410000 */
[----:B------:R-:W-:Y:S02]  /*92f0*/  FADD.FTZ R188, -R188, R185 ;  /* 0x000000b9bcbc7221 */ /* 0x000fe40000010100 */
[----:B0-----:R-:W-:Y:S02]  /*9300*/  FMUL.FTZ R148, R123, R149 ;  /* 0x000000957b947220 */ /* 0x001fe40000410000 */
[-C--:B------:R-:W-:Y:S02]  /*9310*/  FMUL.FTZ R124, R42, R121.reuse ;  /* 0x000000792a7c7220 */ /* 0x080fe40000410000 */
[----:B------:R-:W-:Y:S02]  /*9320*/  FADD.FTZ R187, R187, R96 ;  /* 0x00000060bbbb7221 */ /* 0x000fe40000010000 */
[----:B------:R-:W-:Y:S01]  /*9330*/  FMUL.FTZ R123, R123, R121 ;  /* 0x000000797b7b7220 */ /* 0x000fe20000410000 */
[----:B------:R0:W-:Y:S01]  /*9340*/  STS [R117.X4+0x4230], R124 ;  /* 0x0042307c75007388 */ /* 0x0001e20000004800 */
[----:B------:R-:W-:-:S02]  /*9350*/  FMUL.FTZ R125, R37, R27 ;  /* 0x0000001b257d7220 */ /* 0x000fc40000410000 */
[----:B------:R-:W-:Y:S02]  /*9360*/  FMUL.FTZ R96, R38, R26 ;  /* 0x0000001a26607220 */ /* 0x000fe40000410000 */
[----:B------:R-:W-:Y:S02]  /*9370*/  FFMA.FTZ R127, R85, -R122, R229 ;  /* 0x8000007a557f7223 */ /* 0x000fe400000100e5 */
[-C--:B------:R-:W-:Y:S02]  /*9380*/  FMUL.FTZ R161, R188, R28.reuse ;  /* 0x0000001cbca17220 */ /* 0x080fe40000410000 */
[-C--:B------:R-:W-:Y:S02]  /*9390*/  FMUL.FTZ R140, R42, R149.reuse ;  /* 0x000000952a8c7220 */ /* 0x080fe40000410000 */
[----:B------:R-:W-:Y:S02]  /*93a0*/  FMUL.FTZ R163, R187, R28 ;  /* 0x0000001cbba37220 */ /* 0x000fe40000410000 */
[----:B------:R-:W-:Y:S01]  /*93b0*/  FFMA.FTZ R149, R166, R149, -R123 ;  /* 0x00000095a6957223 */ /* 0x000fe2000001087b */
[----:B------:R1:W-:Y:S01]  /*93c0*/  STS [R117.X4+0x4234], R140 ;  /* 0x0042348c75007388 */ /* 0x0003e20000004800 */
[----:B------:R-:W-:-:S02]  /*93d0*/  FFMA.FTZ R126, R86, -R125, R228 ;  /* 0x8000007d567e7223 */ /* 0x000fc400000100e4 */
[-C--:B0-----:R-:W-:Y:S02]  /*93e0*/  FFMA.FTZ R124, R88, -R96.reuse, R171 ;  /* 0x80000060587c7223 */ /* 0x081fe400000100ab */
[----:B------:R-:W-:Y:S02]  /*93f0*/  FFMA.FTZ R123, R89, -R96, R225 ;  /* 0x80000060597b7223 */ /* 0x000fe400000100e1 */
[----:B------:R-:W-:Y:S02]  /*9400*/  FFMA.FTZ R148, R166, R121, R148 ;  /* 0x00000079a6947223 */ /* 0x000fe40000010094 */
[----:B------:R-:W-:Y:S02]  /*9410*/  FFMA.FTZ R128, R84, -R122, R139 ;  /* 0x8000007a54807223 */ /* 0x000fe4000001008b */
[----:B------:R-:W-:Y:S02]  /*9420*/  FFMA.FTZ R125, R87, -R125, R134 ;  /* 0x8000007d577d7223 */ /* 0x000fe40000010086 */
[----:B------:R-:W-:-:S02]  /*9430*/  FMUL.FTZ R162, R190, R27 ;  /* 0x0000001bbea27220 */ /* 0x000fc40000410000 */
[----:B------:R-:W-:Y:S02]  /*9440*/  FMUL.FTZ R164, R189, R27 ;  /* 0x0000001bbda47220 */ /* 0x000fe40000410000 */
[C---:B------:R-:W-:Y:S02]  /*9450*/  FMUL.FTZ R96, R127.reuse, R161 ;  /* 0x000000a17f607220 */ /* 0x040fe40000410000 */
[-C--:B------:R-:W-:Y:S02]  /*9460*/  FMUL.FTZ R121, R127, R163.reuse ;  /* 0x000000a37f797220 */ /* 0x080fe40000410000 */
[C---:B------:R-:W-:Y:S02]  /*9470*/  FMUL.FTZ R131, R125.reuse, R162 ;  /* 0x000000a27d837220 */ /* 0x040fe40000410000 */
[----:B------:R-:W-:Y:S02]  /*9480*/  FMUL.FTZ R133, R125, R164 ;  /* 0x000000a47d857220 */ /* 0x000fe40000410000 */
[----:B------:R-:W-:-:S02]  /*9490*/  FFMA.FTZ R96, R128, R163, R96 ;  /* 0x000000a380607223 */ /* 0x000fc40000010060 */
[-C--:B------:R-:W-:Y:S02]  /*94a0*/  FMUL.FTZ R167, R191, R26.reuse ;  /* 0x0000001abfa77220 */ /* 0x080fe40000410000 */
[----:B------:R-:W-:Y:S02]  /*94b0*/  FMUL.FTZ R165, R192, R26 ;  /* 0x0000001ac0a57220 */ /* 0x000fe40000410000 */
[----:B------:R-:W-:Y:S02]  /*94c0*/  FFMA.FTZ R121, R128, R161, -R121 ;  /* 0x000000a180797223 */ /* 0x000fe40000010879 */
[C---:B------:R-:W-:Y:S02]  /*94d0*/  FFMA.FTZ R131, R126.reuse, R164, R131 ;  /* 0x000000a47e837223 */ /* 0x040fe40000010083 */
[----:B------:R-:W-:Y:S02]  /*94e0*/  FFMA.FTZ R122, R126, R162, -R133 ;  /* 0x000000a27e7a7223 */ /* 0x000fe40000010885 */
[----:B------:R-:W-:-:S02]  /*94f0*/  FADD.FTZ R96, RZ, R96 ;  /* 0x00000060ff607221 */ /* 0x000fc40000010000 */
[----:B------:R-:W-:Y:S02]  /*9500*/  FADD.FTZ R121, RZ, R121 ;  /* 0x00000079ff797221 */ /* 0x000fe40000010000 */
[C---:B------:R-:W-:Y:S02]  /*9510*/  FMUL.FTZ R133, R123.reuse, R165 ;  /* 0x000000a57b857220 */ /* 0x040fe40000410000 */
[-C--:B-1----:R-:W-:Y:S02]  /*9520*/  FMUL.FTZ R140, R123, R167.reuse ;  /* 0x000000a77b8c7220 */ /* 0x082fe40000410000 */
[----:B------:R-:W-:Y:S02]  /*9530*/  FADD.FTZ R96, R96, R131 ;  /* 0x0000008360607221 */ /* 0x000fe40000010000 */
[----:B------:R-:W-:Y:S02]  /*9540*/  FADD.FTZ R121, R121, R122 ;  /* 0x0000007a79797221 */ /* 0x000fe40000010000 */
[----:B------:R-:W-:-:S02]  /*9550*/  FFMA.FTZ R131, R124, R167, R133 ;  /* 0x000000a77c837223 */ /* 0x000fc40000010085 */
[----:B------:R-:W-:Y:S02]  /*9560*/  FFMA.FTZ R140, R124, R165, -R140 ;  /* 0x000000a57c8c7223 */ /* 0x000fe4000001088c */
        /* <DEDUP_REMOVED lines=10> */
[----:B------:R-:W-:-:S02]  /*9610*/  FMUL.FTZ R173, R95, R132 ;  /* 0x000000845fad7220 */ /* 0x000fc40000410000 */
[-C--:B------:R-:W-:Y:S02]  /*9620*/  FFMA.FTZ R177, R95, -R131.reuse, R138 ;  /* 0x800000835fb17223 */ /* 0x080fe4000001008a */
[-C--:B------:R-:W-:Y:S02]  /*9630*/  FMUL.FTZ R169, R121, R172.reuse ;  /* 0x000000ac79a97220 */ /* 0x080fe40000410000 */
[----:B------:R-:W-:Y:S02]  /*9640*/  FFMA.FTZ R95, R94, -R131, R220 ;  /* 0x800000835e5f7223 */ /* 0x000fe400000100dc */
[----:B------:R-:W-:Y:S02]  /*9650*/  FFMA.FTZ R133, R96, R172, R133 ;  /* 0x000000ac60857223 */ /* 0x000fe40000010085 */
[----:B------:R-:W-:Y:S02]  /*9660*/  FFMA.FTZ R140, R94, R130, R173 ;  /* 0x000000825e8c7223 */ /* 0x000fe400000100ad */
[----:B------:R-:W-:-:S02]  /*9670*/  FMUL.FTZ R94, R40, R32 ;  /* 0x00000020285e7220 */ /* 0x000fc40000410000 */
[----:B------:R-:W-:Y:S02]  /*9680*/  FFMA.FTZ R169, R96, R174, -R169 ;  /* 0x000000ae60a97223 */ /* 0x000fe400000108a9 */
[----:B------:R-:W-:Y:S02]  /*9690*/  FADD.FTZ R166, R166, R133 ;  /* 0x00000085a6a67221 */ /* 0x000fe40000010000 */
[-C--:B------:R-:W-:Y:S02]  /*96a0*/  FFMA.FTZ R133, R92, -R94.reuse, R223 ;  /* 0x8000005e5c857223 */ /* 0x080fe400000100df */
[----:B------:R-:W-:Y:S02]  /*96b0*/  FMUL.FTZ R131, R132, UR45 ;  /* 0x0000002d84837c20 */ /* 0x000fe40008410000 */
[----:B------:R-:W-:Y:S02]  /*96c0*/  FFMA.FTZ R94, R93, -R94, R221 ;  /* 0x8000005e5d5e7223 */ /* 0x000fe400000100dd */
[----:B------:R-:W-:-:S02]  /*96d0*/  FMUL.FTZ R175, R145, R32 ;  /* 0x0000002091af7220 */ /* 0x000fc40000410000 */
[----:B------:R-:W-:Y:S02]  /*96e0*/  FADD.FTZ R168, R168, R169 ;  /* 0x000000a9a8a87221 */ /* 0x000fe40000010000 */
[C---:B------:R-:W-:Y:S02]  /*96f0*/  FMUL.FTZ R169, R130.reuse, UR45 ;  /* 0x0000002d82a97c20 */ /* 0x040fe40008410000 */
[C---:B------:R-:W-:Y:S02]  /*9700*/  FFMA.FTZ R131, R130.reuse, UR44, R131 ;  /* 0x0000002c82837c23 */ /* 0x040fe40008010083 */
[-C--:B------:R-:W-:Y:S02]  /*9710*/  FMUL.FTZ R180, R130, R31.reuse ;  /* 0x0000001f82b47220 */ /* 0x080fe40000410000 */
[----:B------:R-:W-:Y:S02]  /*9720*/  FMUL.FTZ R182, R132, R31 ;  /* 0x0000001f84b67220 */ /* 0x000fe40000410000 */
[----:B------:R-:W-:-:S02]  /*9730*/  FMUL.FTZ R173, R119, R32 ;  /* 0x0000002077ad7220 */ /* 0x000fc40000410000 */
[----:B------:R-:W-:Y:S02]  /*9740*/  FMUL.FTZ R130, R94, R175 ;  /* 0x000000af5e827220 */ /* 0x000fe40000410000 */
[----:B------:R-:W-:Y:S02]  /*9750*/  FFMA.FTZ R178, R132, UR44, -R169 ;  /* 0x0000002c84b27c23 */ /* 0x000fe400080108a9 */
[----:B------:R-:W-:Y:S02]  /*9760*/  FMUL.FTZ R179, R177, R182 ;  /* 0x000000b6b1b37220 */ /* 0x000fe40000410000 */
[-C--:B------:R-:W-:Y:S02]  /*9770*/  FMUL.FTZ R176, R94, R173.reuse ;  /* 0x000000ad5eb07220 */ /* 0x080fe40000410000 */
[----:B------:R-:W-:Y:S02]  /*9780*/  FFMA.FTZ R169, R133, R173, R130 ;  /* 0x000000ad85a97223 */ /* 0x000fe40000010082 */
[----:B------:R-:W-:-:S02]  /*9790*/  FMUL.FTZ R132, R177, R178 ;  /* 0x000000b2b1847220 */ /* 0x000fc40000410000 */
[-C--:B------:R-:W-:Y:S02]  /*97a0*/  FMUL.FTZ R178, R177, R180.reuse ;  /* 0x000000b4b1b27220 */ /* 0x080fe40000410000 */
[----:B------:R-:W-:Y:S01]  /*97b0*/  FFMA.FTZ R177, R133, R175, -R176 ;  /* 0x000000af85b17223 */ /* 0x000fe200000108b0 */
[----:B------:R-:W-:Y:S01]  /*97c0*/  IADD3 R176, R35, 0x380, RZ ;  /* 0x0000038023b07810 */ /* 0x000fe20007ffe0ff */
[----:B------:R-:W-:Y:S02]  /*97d0*/  FFMA.FTZ R179, R95, R180, R179 ;  /* 0x000000b45fb37223 */ /* 0x000fe400000100b3 */
[----:B------:R-:W-:Y:S02]  /*97e0*/  FADD.FTZ R166, R166, R169 ;  /* 0x000000a9a6a67221 */ /* 0x000fe40000010000 */
[----:B------:R-:W-:Y:S02]  /*97f0*/  FADD.FTZ R168, R168, R177 ;  /* 0x000000b1a8a87221 */ /* 0x000fe40000010000 */
[----:B------:R-:W-:-:S02]  /*9800*/  FMUL.FTZ R130, R119, UR45 ;  /* 0x0000002d77827c20 */ /* 0x000fc40008410000 */
[----:B------:R-:W-:Y:S02]  /*9810*/  FADD.FTZ R179, R166, R179 ;  /* 0x000000b3a6b37221 */ /* 0x000fe40000010000 */
[----:B------:R-:W-:Y:S01]  /*9820*/  FFMA.FTZ R177, R95, R182, -R178 ;  /* 0x000000b65fb17223 */ /* 0x000fe200000108b2 */
[----:B------:R-:W-:Y:S01]  /*9830*/  IADD3 R178, R35, 0x3c0, RZ ;  /* 0x000003c023b27810 */ /* 0x000fe20007ffe0ff */
[----:B------:R-:W-:Y:S02]  /*9840*/  FFMA.FTZ R169, R145, UR44, -R130 ;  /* 0x0000002c91a97c23 */ /* 0x000fe40008010882 */
[----:B------:R-:W-:Y:S02]  /*9850*/  FADD.FTZ R179, R179, R148 ;  /* 0x00000094b3b37221 */ /* 0x000fe40000010000 */
[----:B------:R-:W-:Y:S01]  /*9860*/  FADD.FTZ R168, R168, R177 ;  /* 0x000000b1a8a87221 */ /* 0x000fe20000010000 */
[----:B------:R-:W-:Y:S01]  /*9870*/  LEA.HI.SX32 R177, R218, R35, 0x1b ;  /* 0x00000023dab17211 */ /* 0x000fe200078fdaff */
[----:B------:R-:W-:Y:S01]  /*9880*/  FMUL.FTZ R130, R94, R169 ;  /* 0x000000a95e827220 */ /* 0x000fe20000410000 */
[----:B------:R-:W-:Y:S01]  /*9890*/  LEA.HI.SX32 R169, R194, R35, 0x1b ;  /* 0x00000023c2a97211 */ /* 0x000fe200078fdaff */
[----:B------:R-:W-:-:S02]  /*98a0*/  FADD.FTZ R179, R179, R144 ;  /* 0x00000090b3b37221 */ /* 0x000fc40000010000 */
[----:B------:R-:W-:Y:S02]  /*98b0*/  FADD.FTZ R94, R168, R149 ;  /* 0x00000095a85e7221 */ /* 0x000fe40000010000 */
[----:B------:R-:W-:Y:S01]  /*98c0*/  FADD.FTZ R146, R179, R146 ;  /* 0x00000092b3927221 */ /* 0x000fe20000010000 */
[----:B------:R-:W-:Y:S01]  /*98d0*/  LEA.HI.SX32 R179, R226, R35, 0x1b ;  /* 0x00000023e2b37211 */ /* 0x000fe200078fdaff */
[----:B------:R-:W-:Y:S02]  /*98e0*/  FADD.FTZ R94, R94, R143 ;  /* 0x0000008f5e5e7221 */ /* 0x000fe40000010000 */
[----:B------:R-:W-:Y:S02]  /*98f0*/  FADD.FTZ R146, R146, R151 ;  /* 0x0000009792927221 */ /* 0x000fe40000010000 */
[----:B------:R-:W-:Y:S02]  /*9900*/  FADD.FTZ R147, R94, R147 ;  /* 0x000000935e937221 */ /* 0x000fe40000010000 */
[----:B------:R-:W-:-:S02]  /*9910*/  FADD.FTZ R159, R146, R159 ;  /* 0x0000009f929f7221 */ /* 0x000fc40000010000 */
[----:B------:R-:W-:Y:S01]  /*9920*/  FMUL.FTZ R184, R41, R180 ;  /* 0x000000b429b87220 */ /* 0x000fe20000410000 */
[----:B------:R-:W-:Y:S01]  /*9930*/  IADD3 R180, R35, 0x400, RZ ;  /* 0x0000040023b47810 */ /* 0x000fe20007ffe0ff */
[----:B------:R-:W-:Y:S02]  /*9940*/  FMUL.FTZ R182, R41, R182 ;  /* 0x000000b629b67220 */ /* 0x000fe40000410000 */
[C---:B------:R-:W-:Y:S01]  /*9950*/  FMUL.FTZ R166, R40.reuse, R173 ;  /* 0x000000ad28a67220 */ /* 0x040fe20000410000 */
[----:B------:R0:W-:Y:S01]  /*9960*/  STS [R117.X4+0x4228], R184 ;  /* 0x004228b875007388 */ /* 0x0001e20000004800 */
[----:B------:R-:W-:Y:S01]  /*9970*/  FMUL.FTZ R168, R40, R175 ;  /* 0x000000af28a87220 */ /* 0x000fe20000410000 */
[-C--:B------:R-:W-:Y:S01]  /*9980*/  LEA.HI.SX32 R173, R198, R35.reuse, 0x1b ;  /* 0x00000023c6ad7211 */ /* 0x080fe200078fdaff */
[C---:B------:R-:W-:Y:S01]  /*9990*/  FMUL.FTZ R172, R39.reuse, R172 ;  /* 0x000000ac27ac7220 */ /* 0x040fe20000410000 */
[----:B------:R1:W-:Y:S01]  /*99a0*/  STS [R117.X4+0x422c], R182 ;  /* 0x00422cb675007388 */ /* 0x0003e20000004800 */
[----:B------:R-:W-:Y:S01]  /*99b0*/  FMUL.FTZ R174, R39, R174 ;  /* 0x000000ae27ae7220 */ /* 0x000fe20000410000 */
[----:B------:R-:W-:Y:S01]  /*99c0*/  LEA.HI.SX32 R175, R204, R35, 0x1b ;  /* 0x00000023ccaf7211 */ /* 0x000fe200078fdaff */
        /* <DEDUP_REMOVED lines=9> */
[----:B------:R1:W-:Y:S01]  /*9a60*/  STS [R117.X4+0x4218], R172 ;  /* 0x004218ac75007388 */ /* 0x0003e20000004800 */
[C---:B------:R-:W-:Y:S01]  /*9a70*/  FMUL.FTZ R144, R36.reuse, R163 ;  /* 0x000000a324907220 */ /* 0x040fe20000410000 */
[----:B--2---:R-:W-:Y:S01]  /*9a80*/  IADD3 R166, R35, 0x280, RZ ;  /* 0x0000028023a67810 */ /* 0x004fe20007ffe0ff */
        /* <DEDUP_REMOVED lines=14> */
[C---:B--2---:R-:W-:Y:S01]  /*9b70*/  IADD3 R174, R35.reuse, 0x340, RZ ;  /* 0x0000034023ae7810 */ /* 0x044fe20007ffe0ff */
[----:B0-----:R-:W-:Y:S01]  /*9b80*/  FADD.FTZ R94, R156, R129 ;  /* 0x000000819c5e7221 */ /* 0x001fe20000010000 */
[C---:B------:R-:W-:Y:S01]  /*9b90*/  IADD3 R156, R35.reuse, 0xc0, RZ ;  /* 0x000000c0239c7810 */ /* 0x040fe20007ffe0ff */
[----:B------:R0:W-:Y:S01]  /*9ba0*/  STS [R117.X4+0x420c], R162 ;  /* 0x00420ca275007388 */ /* 0x0001e20000004800 */
[----:B------:R-:W-:Y:S01]  /*9bb0*/  FADD.FTZ R129, R154, R137 ;  /* 0x000000899a817221 */ /* 0x000fe20000010000 */
[C---:B------:R-:W-:Y:S01]  /*9bc0*/  IADD3 R154, R35.reuse, 0x80, RZ ;  /* 0x00000080239a7810 */ /* 0x040fe20007ffe0ff */
[----:B------:R-:W-:Y:S01]  /*9bd0*/  FADD.FTZ R94, R94, R135 ;  /* 0x000000875e5e7221 */ /* 0x000fe20000010000 */
[----:B------:R2:W-:Y:S01]  /*9be0*/  STS [R117.X4+0x4200], R144 ;  /* 0x0042009075007388 */ /* 0x0005e20000004800 */
[C---:B------:R-:W-:Y:S01]  /*9bf0*/  IADD3 R158, R35.reuse, 0x100, RZ ;  /* 0x00000100239e7810 */ /* 0x040fe20007ffe0ff */
[----:B------:R-:W-:Y:S01]  /*9c00*/  FMUL.FTZ R150, R16, R139 ;  /* 0x0000008b10967220 */ /* 0x000fe20000410000 */
[----:B-1----:R-:W-:Y:S01]  /*9c10*/  IADD3 R164, R35, 0x240, RZ ;  /* 0x0000024023a47810 */ /* 0x002fe20007ffe0ff */
[----:B------:R1:W-:Y:S01]  /*9c20*/  STS [R117.X4+0x4204], R146 ;  /* 0x0042049275007388 */ /* 0x0003e20000004800 */
[-C--:B------:R-:W-:Y:S01]  /*9c30*/  LEA.HI.SX32 R135, R154, R35.reuse, 0x1b ;  /* 0x000000239a877211 */ /* 0x080fe200078fdaff */
[----:B------:R-:W-:Y:S01]  /*9c40*/  FFMA.FTZ R134, -R15, R134, -RZ ;  /* 0x000000860f867223 */ /* 0x000fe200000109ff */
[----:B0-----:R-:W-:Y:S01]  /*9c50*/  IADD3 R162, R35, 0x180, RZ ;  /* 0x0000018023a27810 */ /* 0x001fe20007ffe0ff */
[----:B------:R-:W-:Y:S01]  /*9c60*/  BAR.SYNC.DEFER_BLOCKING 0x0 ;  /* 0x0000000000007b1d */ /* 0x000fe20000010000 */
[-C--:B------:R-:W-:Y:S01]  /*9c70*/  LEA.HI.SX32 R141, R160, R35.reuse, 0x1b ;  /* 0x00000023a08d7211 */ /* 0x080fe200078fdaff */
[----:B------:R-:W-:Y:S01]  /*9c80*/  FFMA.FTZ R138, -R11, R138, -RZ ;  /* 0x0000008a0b8a7223 */ /* 0x000fe200000109ff */
[----:B--2---:R-:W-:Y:S01]  /*9c90*/  IADD3 R144, R35, 0x1c0, RZ ;  /* 0x000001c023907810 */ /* 0x004fe20007ffe0ff */
[----:B------:R-:W-:Y:S01]  /*9ca0*/  FFMA.FTZ R136, -R13, R136, -RZ ;  /* 0x000000880d887223 */ /* 0x000fe200000109ff */
[-C--:B------:R-:W-:Y:S01]  /*9cb0*/  LEA.HI.SX32 R143, R162, R35.reuse, 0x1b ;  /* 0x00000023a28f7211 */ /* 0x080fe200078fdaff */
[----:B------:R-:W-:Y:S01]  /*9cc0*/  FFMA.FTZ R170, -R9, R170, -RZ ;  /* 0x000000aa09aa7223 */ /* 0x000fe200000109ff */
[----:B-1----:R-:W-:Y:S01]  /*9cd0*/  IADD3 R146, R35, 0x200, RZ ;  /* 0x0000020023927810 */ /* 0x002fe20007ffe0ff */
[----:B------:R-:W-:Y:S01]  /*9ce0*/  FFMA.FTZ R208, -R6, R208, -RZ ;  /* 0x000000d006d07223 */ /* 0x000fe200000109ff */
[-C--:B------:R-:W-:Y:S01]  /*9cf0*/  LEA.HI.SX32 R147, R164, R35.reuse, 0x1b ;  /* 0x00000023a4937211 */ /* 0x080fe200078fdaff */
        /* <DEDUP_REMOVED lines=19> */
[----:B------:R-:W-:Y:S01]  /*9e30*/  LEA.HI.SX32 R137, R156, R35, 0x1b ;  /* 0x000000239c897211 */ /* 0x000fe200078fdaff */
[----:B------:R-:W-:Y:S01]  /*9e40*/  FFMA.FTZ R156, -R16, R229, -RZ ;  /* 0x000000e5109c7223 */ /* 0x000fe200000109ff */
[-C--:B------:R-:W-:Y:S01]  /*9e50*/  LEA.HI.SX32 R139, R158, R35.reuse, 0x1b ;  /* 0x000000239e8b7211 */ /* 0x080fe200078fdaff */
[----:B------:R-:W2:Y:S01]  /*9e60*/  LDS R242, [R148.X4+0x4200] ;  /* 0x0042000094f27984 */ /* 0x000ea20000004800 */
[----:B------:R-:W-:Y:S01]  /*9e70*/  LEA.HI.SX32 R144, R144, R35, 0x1b ;  /* 0x0000002390907211 */ /* 0x000fe200078fdaff */
[----:B------:R-:W-:Y:S01]  /*9e80*/  FFMA.FTZ R158, -R14, R225, -RZ ;  /* 0x000000e10e9e7223 */ /* 0x000fe200000109ff */
[-C--:B------:R-:W-:Y:S01]  /*9e90*/  LEA.HI.SX32 R146, R146, R35.reuse, 0x1b ;  /* 0x0000002392927211 */ /* 0x080fe200078fdaff */
[----:B------:R-:W3:Y:S01]  /*9ea0*/  LDS R193, [R137.X4+0x4500] ;  /* 0x0045000089c17984 */ /* 0x000ee20000004800 */
[-C--:B------:R-:W-:Y:S01]  /*9eb0*/  LEA.HI.SX32 R167, R184, R35.reuse, 0x1b ;  /* 0x00000023b8a77211 */ /* 0x080fe200078fdaff */
[----:B------:R-:W-:Y:S01]  /*9ec0*/  FMUL.FTZ R171, R120, UR45 ;  /* 0x0000002d78ab7c20 */ /* 0x000fe20008410000 */
[-C--:B------:R-:W-:Y:S01]  /*9ed0*/  LEA.HI.SX32 R168, R186, R35.reuse, 0x1b ;  /* 0x00000023baa87211 */ /* 0x080fe200078fdaff */
[----:B------:R-:W4:Y:S01]  /*9ee0*/  LDS R197, [R139.X4+0x4600] ;  /* 0x004600008bc57984 */ /* 0x000f220000004800 */
[-C--:B------:R-:W-:Y:S01]  /*9ef0*/  LEA.HI.SX32 R172, R196, R35.reuse, 0x1b ;  /* 0x00000023c4ac7211 */ /* 0x080fe200078fdaff */
[----:B------:R-:W-:Y:S01]  /*9f00*/  FFMA.FTZ R171, R142, UR44, R171 ;  /* 0x0000002c8eab7c23 */ /* 0x000fe200080100ab */
[-C--:B------:R-:W-:Y:S01]  /*9f10*/  LEA.HI.SX32 R174, R202, R35.reuse, 0x1b ;  /* 0x00000023caae7211 */ /* 0x080fe200078fdaff */
[----:B------:R-:W0:Y:S01]  /*9f20*/  LDS R199, [R141.X4+0x4700] ;  /* 0x004700008dc77984 */ /* 0x000e220000004800 */
[----:B------:R-:W-:-:S02]  /*9f30*/  LEA.HI.SX32 R176, R214, R35, 0x1b ;  /* 0x00000023d6b07211 */ /* 0x000fc400078fdaff */
[-C--:B------:R-:W-:Y:S01]  /*9f40*/  LEA.HI.SX32 R178, R222, R35.reuse, 0x1b ;  /* 0x00000023deb27211 */ /* 0x080fe200078fdaff */
[----:B------:R-:W0:Y:S01]  /*9f50*/  LDS R203, [R143.X4+0x4800] ;  /* 0x004800008fcb7984 */ /* 0x000e220000004800 */
[-C--:B------:R-:W-:Y:S02]  /*9f60*/  LEA.HI.SX32 R180, R230, R35.reuse, 0x1b ;  /* 0x00000023e6b47211 */ /* 0x080fe400078fdaff */
        /* <DEDUP_REMOVED lines=41> */
[----:B-----5:R-:W-:-:S03]  /*a200*/  FFMA.FTZ R136, -R8, R205, -RZ ;  /* 0x000000cd08887223 */ /* 0x020fc600000109ff */
        /* <DEDUP_REMOVED lines=8> */
[----:B-1----:R-:W-:Y:S01]  /*a290*/  FMUL.FTZ R138, R145, UR45 ;  /* 0x0000002d918a7c20 */ /* 0x002fe20008410000 */
[----:B------:R-:W-:Y:S02]  /*a2a0*/  ISETP.GE.AND P0, PT, R134, 0x1, PT ;  /* 0x000000018600780c */ /* 0x000fe40003f06270 */
[----:B------:R1:W-:Y:S01]  /*a2b0*/  STS [R117.X4+0x633c], R170 ;  /* 0x00633caa75007388 */ /* 0x0003e20000004800 */
[----:B--2---:R-:W-:Y:S02]  /*a2c0*/  FMUL.FTZ R158, R3, R201 ;  /* 0x000000c9039e7220 */ /* 0x004fe40000410000 */
[----:B------:R-:W-:Y:S01]  /*a2d0*/  FFMA.FTZ R201, R119, UR44, R138 ;  /* 0x0000002c77c97c23 */ /* 0x000fe2000801008a */
[----:B------:R2:W-:Y:S01]  /*a2e0*/  STS [R117.X4+0x6340], R150 ;  /* 0x0063409675007388 */ /* 0x0005e20000004800 */
[----:B-----5:R-:W-:-:S02]  /*a2f0*/  FMUL.FTZ R136, R93, R145 ;  /* 0x000000915d887220 */ /* 0x020fc40000410000 */
[----:B------:R-:W-:Y:S01]  /*a300*/  FMUL.FTZ R138, R192, UR45 ;  /* 0x0000002dc08a7c20 */ /* 0x000fe20008410000 */
[----:B------:R5:W-:Y:S01]  /*a310*/  STS [R117.X4+0x6354], R208 ;  /* 0x006354d075007388 */ /* 0x000be20000004800 */
[----:B-1----:R-:W-:Y:S02]  /*a320*/  FMUL.FTZ R170, R2, R195 ;  /* 0x000000c302aa7220 */ /* 0x002fe40000410000 */
[C---:B------:R-:W-:Y:S01]  /*a330*/  FMUL.FTZ R93, R191.reuse, UR45 ;  /* 0x0000002dbf5d7c20 */ /* 0x040fe20008410000 */
[----:B------:R1:W-:Y:S01]  /*a340*/  STS [R117.X4+0x6360], R156 ;  /* 0x0063609c75007388 */ /* 0x0003e20000004800 */
[----:B------:R-:W-:Y:S02]  /*a350*/  FMUL.FTZ R145, R142, UR45 ;  /* 0x0000002d8e917c20 */ /* 0x000fe40008410000 */
[----:B--2---:R-:W-:Y:S01]  /*a360*/  FFMA.FTZ R150, -R2, R227, -RZ ;  /* 0x000000e302967223 */ /* 0x004fe200000109ff */
[----:B------:R2:W-:Y:S01]  /*a370*/  STS [R117.X4+0x634c], R206 ;  /* 0x00634cce75007388 */ /* 0x0005e20000004800 */
[----:B------:R-:W-:-:S02]  /*a380*/  FFMA.FTZ R195, R191, UR44, R138 ;  /* 0x0000002cbfc37c23 */ /* 0x000fc4000801008a */
[----:B-----5:R-:W-:Y:S01]  /*a390*/  FMUL.FTZ R208, R0, R233 ;  /* 0x000000e900d07220 */ /* 0x020fe20000410000 */
[----:B------:R-:W-:Y:S01]  /*a3a0*/  STS [R117.X4+0x6308], R228 ;  /* 0x006308e475007388 */ /* 0x000fe20000004800 */
[----:B------:R-:W-:Y:S02]  /*a3b0*/  FMUL.FTZ R138, R190, UR45 ;  /* 0x0000002dbe8a7c20 */ /* 0x000fe40008410000 */
[----:B-1----:R-:W-:Y:S01]  /*a3c0*/  FFMA.FTZ R156, -R0, R231, -RZ ;  /* 0x000000e7009c7223 */ /* 0x002fe200000109ff */
[----:B------:R-:W-:Y:S01]  /*a3d0*/  STS [R117.X4+0x6310], R244 ;  /* 0x006310f475007388 */ /* 0x000fe20000004800 */
[----:B--2---:R-:W-:-:S03]  /*a3e0*/  FFMA.FTZ R206, R192, UR44, -R93 ;  /* 0x0000002cc0ce7c23 */ /* 0x004fc6000801085d */
        /* <DEDUP_REMOVED lines=12> */
[----:B------:R-:W-:Y:S01]  /*a4b0*/  STS [R117.X4+0x6378], R208 ;  /* 0x006378d075007388 */ /* 0x000fe20000004800 */
[----:B------:R-:W-:Y:S02]  /*a4c0*/  FFMA.FTZ R145, R189, UR44, R138 ;  /* 0x0000002cbd917c23 */ /* 0x000fe4000801008a */
[C---:B------:R-:W-:Y:S01]  /*a4d0*/  FFMA.FTZ R138, R188.reuse, UR44, -R93 ;  /* 0x0000002cbc8a7c23 */ /* 0x040fe2000801085d */
[----:B------:R1:W-:Y:S01]  /*a4e0*/  STS [R117.X4+0x637c], R156 ;  /* 0x00637c9c75007388 */ /* 0x0003e20000004800 */
[----:B--2---:R-:W-:-:S04]  /*a4f0*/  FMUL.FTZ R150, R188, UR45 ;  /* 0x0000002dbc967c20 */ /* 0x004fc80008410000 */
[----:B------:R-:W-:Y:S02]  /*a500*/  FFMA.FTZ R93, R187, UR44, R150 ;  /* 0x0000002cbb5d7c23 */ /* 0x000fe40008010096 */
[----:B-1----:R-:W-:-:S04]  /*a510*/  FMUL.FTZ R117, R189, UR45 ;  /* 0x0000002dbd757c20 */ /* 0x002fc80008410000 */
[----:B------:R-:W-:Y:S01]  /*a520*/  FFMA.FTZ R170, R190, UR44, -R117 ;  /* 0x0000002cbeaa7c23 */ /* 0x000fe20008010875 */
[----:B------:R-:W-:Y:S06]  /*a530*/  BAR.SYNC.DEFER_BLOCKING 0x0 ;  /* 0x0000000000007b1d */ /* 0x000fec0000010000 */
[----:B------:R-:W-:Y:S05]  /*a540*/  @!P0 BRA `(.L_x_7864) ;  /* 0x0000036000008947 */ /* 0x000fea0003800000 */
[----:B0--34-:R-:W-:Y:S01]  /*a550*/  UMOV UR48, 0x1 ;  /* 0x0000000100307882 */ /* 0x019fe20000000000 */
[----:B------:R0:W1:Y:S01]  /*a560*/  LDS R117, [R148.X4+0x6300] ;  /* 0x0063000094757984 */ /* 0x0000620000004800 */
[----:B------:R-:W-:Y:S01]  /*a570*/  ULDC.64 UR34, c[0x0][0x298] ;  /* 0x0000a60000227ab9 */ /* 0x000fe20000000a00 */
[----:B------:R-:W-:Y:S01]  /*a580*/  MOV R157, UR7 ;  /* 0x00000007009d7c02 */ /* 0x000fe20008000f00 */
[----:B------:R-:W-:-:S02]  /*a590*/  USHF.R.U64 UR47, UR34, UR48, UR35 ;  /* 0x00000030222f7299 */ /* 0x000fc40008001223 */
[----:B------:R-:W-:Y:S02]  /*a5a0*/  USHF.R.U32.HI UR50, URZ, 0x1, UR35 ;  /* 0x000000013f327899 */ /* 0x000fe40008011623 */
[----:B------:R-:W-:Y:S02]  /*a5b0*/  ULDC.64 UR36, c[0x0][0x2b8] ;  /* 0x0000ae0000247ab9 */ /* 0x000fe40000000a00 */
[----:B------:R-:W-:Y:S02]  /*a5c0*/  ULDC.64 UR34, c[0x0][0x2a0] ;  /* 0x0000a80000227ab9 */ /* 0x000fe40000000a00 */
[----:B------:R-:W-:Y:S02]  /*a5d0*/  UIMAD UR53, UR15, UR34, URZ ;  /* 0x000000220f3572a4 */ /* 0x000fe4000f8e023f */
[----:B------:R-:W-:Y:S02]  /*a5e0*/  USHF.R.U64 UR48, UR36, UR48, UR37 ;  /* 0x0000003024307299 */ /* 0x000fe40008001225 */
[----:B------:R-:W-:-:S02]  /*a5f0*/  USHF.R.U32.HI UR52, URZ, 0x1, UR37 ;  /* 0x000000013f347899 */ /* 0x000fc40008011625 */
[----:B------:R-:W-:Y:S02]  /*a600*/  UIMAD.WIDE.U32 UR40, UR14, UR34, URZ ;  /* 0x000000220e2872a5 */ /* 0x000fe4000f8e003f */
[----:B------:R-:W-:Y:S02]  /*a610*/  ULDC.64 UR36, c[0x0][0x2b0] ;  /* 0x0000ac0000247ab9 */ /* 0x000fe40000000a00 */
[----:B------:R-:W-:Y:S02]  /*a620*/  UIMAD UR36, UR43, UR36, URZ ;  /* 0x000000242b2472a4 */ /* 0x000fe4000f8e023f */
        /* <DEDUP_REMOVED lines=40> */
.L_x_7864:
[----:B0--34-:R-:W-:Y:S05]  /*a8b0*/  BSYNC B0 ;  /* 0x0000000000007941 */ /* 0x019fea0003800000 */
.L_x_7863:
        /* <DEDUP_REMOVED lines=11> */
[----:B------:R-:W-:Y:S01]  /*a970*/  FADD.FTZ R129, R129, R116 ;  /* 0x0000007481817221 */ /* 0x000fe20000010000 */
[----:B------:R-:W-:Y:S01]  /*a980*/  USHF.R.U64 UR43, UR34, 0x1, UR35 ;  /* 0x00000001222b7899 */ /* 0x000fe20008001223 */
[----:B------:R-:W-:Y:S01]  /*a990*/  ISETP.GE.AND P2, PT, R134, 0xc1, PT ;  /* 0x000000c18600780c */ /* 0x000fe20003f46270 */
        /* <DEDUP_REMOVED lines=48> */
[----:B------:R-:W-:Y:S02]  /*aca0*/  IADD3 R117, R151, UR34, RZ ;  /* 0x0000002297757c10 */ /* 0x000fe4000fffe0ff */
[----:B------:R-:W-:Y:S02]  /*acb0*/  MOV R116, R150 ;  /* 0x0000009600747202 */ /* 0x000fe40000000f00 */
[----:B------:R-:W-:Y:S01]  /*acc0*/  IADD3 R149, R149, UR36, RZ ;  /* 0x0000002495957c10 */ /* 0x000fe2000fffe0ff */
[----:B------:R-:W-:Y:S05]  /*acd0*/  @!P0 BRA `(.L_x_7866) ;  /* 0x0000002000008947 */ /* 0x000fea0003800000 */
[----:B01----:R0:W-:Y:S04]  /*ace0*/  RED.E.ADD.F32.FTZ.RN.STRONG.GPU [R116.64+-0x1f00], R183 ;  /* 0xffe100b77400798e */ /* 0x0031e8000c10e798 */
[----:B------:R0:W-:Y:S02]  /*acf0*/  RED.E.ADD.F32.FTZ.RN.STRONG.GPU [R148.64+-0x1f00], R115 ;  /* 0xffe100739400798e */ /* 0x0001e4000c10e798 */
.L_x_7866:
[----:B01----:R-:W-:Y:S05]  /*ad00*/  BSYNC B0 ;  /* 0x0000000000007941 */ /* 0x003fea0003800000 */
.L_x_7865:
[----:B------:R-:W0:Y:S01]  /*ad10*/  LDS R135, [R135.X4+0x6500] ;  /* 0x0065000087877984 */ /* 0x000e220000004800 */
[----:B------:R-:W-:Y:S01]  /*ad20*/  BSSY B0, `(.L_x_7867) ;  /* 0x0000004000007945 */ /* 0x000fe20003800000 */
[----:B------:R-:W-:Y:S05]  /*ad30*/  @!P1 BRA `(.L_x_7868) ;  /* 0x0000002000009947 */ /* 0x000fea0003800000 */
[----:B------:R1:W-:Y:S04]  /*ad40*/  RED.E.ADD.F32.FTZ.RN.STRONG.GPU [R116.64+-0x1e00], R185 ;  /* 0xffe200b97400798e */ /* 0x0003e8000c10e798 */
[----:B0-----:R1:W-:Y:S02]  /*ad50*/  RED.E.ADD.F32.FTZ.RN.STRONG.GPU [R148.64+-0x1e00], R135 ;  /* 0xffe200879400798e */ /* 0x0013e4000c10e798 */
.L_x_7868:
[----:B------:R-:W-:Y:S05]  /*ad60*/  BSYNC B0 ;  /* 0x0000000000007941 */ /* 0x000fea0003800000 */
.L_x_7867:
[----:B------:R-:W2:Y:S01]  /*ad70*/  LDS R137, [R137.X4+0x6600] ;  /* 0x0066000089897984 */ /* 0x000ea20000004800 */
[----:B------:R-:W-:Y:S01]  /*ad80*/  BSSY B0, `(.L_x_7869) ;  /* 0x0000004000007945 */ /* 0x000fe20003800000 */
[----:B------:R-:W-:Y:S05]  /*ad90*/  @!P2 BRA `(.L_x_7870) ;  /* 0x000000200000a947 */ /* 0x000fea0003800000 */
[----:B------:R3:W-:Y:S04]  /*ada0*/  RED.E.ADD.F32.FTZ.RN.STRONG.GPU [R116.64+-0x1d00], R193 ;  /* 0xffe300c17400798e */ /* 0x0007e8000c10e798 */
[----:B--2---:R3:W-:Y:S02]  /*adb0*/  RED.E.ADD.F32.FTZ.RN.STRONG.GPU [R148.64+-0x1d00], R137 ;  /* 0xffe300899400798e */ /* 0x0047e4000c10e798 */
.L_x_7870:
[----:B------:R-:W-:Y:S05]  /*adc0*/  BSYNC B0 ;  /* 0x0000000000007941 */ /* 0x000fea0003800000 */
.L_x_7869:
        /* <DEDUP_REMOVED lines=12> */
.L_x_7872:
[----:B------:R-:W-:Y:S05]  /*ae90*/  BSYNC B0 ;  /* 0x0000000000007941 */ /* 0x000fea0003800000 */
.L_x_7871:
[----:B------:R-:W1:Y:S01]  /*aea0*/  LDS R141, [R141.X4+0x6800] ;  /* 0x006800008d8d7984 */ /* 0x000e620000004800 */
[----:B------:R-:W-:Y:S01]  /*aeb0*/  BSSY B0, `(.L_x_7873) ;  /* 0x0000004000007945 */ /* 0x000fe20003800000 */
[----:B------:R-:W-:Y:S05]  /*aec0*/  @!P0 BRA `(.L_x_7874) ;  /* 0x0000002000008947 */ /* 0x000fea0003800000 */
[----:B------:R3:W-:Y:S04]  /*aed0*/  RED.E.ADD.F32.FTZ.RN.STRONG.GPU [R116.64+-0x1b00], R199 ;  /* 0xffe500c77400798e */ /* 0x0007e8000c10e798 */
[----:B-1----:R3:W-:Y:S02]  /*aee0*/  RED.E.ADD.F32.FTZ.RN.STRONG.GPU [R148.64+-0x1b00], R141 ;  /* 0xffe5008d9400798e */ /* 0x0027e4000c10e798 */
.L_x_7874:
[----:B------:R-:W-:Y:S05]  /*aef0*/  BSYNC B0 ;  /* 0x0000000000007941 */ /* 0x000fea0003800000 */
.L_x_7873:
[----:B------:R-:W3:Y:S01]  /*af00*/  LDS R143, [R143.X4+0x6900] ;  /* 0x006900008f8f7984 */ /* 0x000ee20000004800 */
[----:B------:R-:W-:Y:S01]  /*af10*/  BSSY B0, `(.L_x_7875) ;  /* 0x0000004000007945 */ /* 0x000fe20003800000 */
[----:B------:R-:W-:Y:S05]  /*af20*/  @!P1 BRA `(.L_x_7876) ;  /* 0x0000002000009947 */ /* 0x000fea0003800000 */
[----:B------:R4:W-:Y:S04]  /*af30*/  RED.E.ADD.F32.FTZ.RN.STRONG.GPU [R116.64+-0x1a00], R203 ;  /* 0xffe600cb7400798e */ /* 0x0009e8000c10e798 */
[----:B---3--:R4:W-:Y:S02]  /*af40*/  RED.E.ADD.F32.FTZ.RN.STRONG.GPU [R148.64+-0x1a00], R143 ;  /* 0xffe6008f9400798e */ /* 0x0089e4000c10e798 */
.L_x_7876:
[----:B------:R-:W-:Y:S05]  /*af50*/  BSYNC B0 ;  /* 0x0000000000007941 */ /* 0x000fea0003800000 */
.L_x_7875:
[----:B------:R4:W3:Y:S01]  /*af60*/  LDS R115, [R144.X4+0x6a00] ;  /* 0x006a000090737984 */ /* 0x0008e20000004800 */
[----:B------:R-:W-:Y:S01]  /*af70*/  BSSY B0, `(.L_x_7877) ;  /* 0x0000004000007945 */ /* 0x000fe20003800000 */
[----:B------:R-:W-:Y:S05]  /*af80*/  @!P2 BRA `(.L_x_7878) ;  /* 0x000000200000a947 */ /* 0x000fea0003800000 */
[----:B------:R4:W-:Y:S04]  /*af90*/  RED.E.ADD.F32.FTZ.RN.STRONG.GPU [R116.64+-0x1900], R235 ;  /* 0xffe700eb7400798e */ /* 0x0009e8000c10e798 */
[----:B---3--:R4:W-:Y:S02]  /*afa0*/  RED.E.ADD.F32.FTZ.RN.STRONG.GPU [R148.64+-0x1900], R115 ;  /* 0xffe700739400798e */ /* 0x0089e4000c10e798 */
.L_x_7878:
[----:B------:R-:W-:Y:S05]  /*afb0*/  BSYNC B0 ;  /* 0x0000000000007941 */ /* 0x000fea0003800000 */
.L_x_7877:
[----:B---34-:R3:W4:Y:S01]  /*afc0*/  LDS R115, [R146.X4+0x6b00] ;  /* 0x006b000092737984 */ /* 0x0187220000004800 */
[----:B------:R-:W-:Y:S01]  /*afd0*/  BSSY B0, `(.L_x_7879) ;  /* 0x0000004000007945 */ /* 0x000fe20003800000 */
[----:B------:R-:W-:Y:S05]  /*afe0*/  @!P3 BRA `(.L_x_7880) ;  /* 0x000000200000b947 */ /* 0x000fea0003800000 */
[----:B------:R3:W-:Y:S04]  /*aff0*/  RED.E.ADD.F32.FTZ.RN.STRONG.GPU [R116.64+-0x1800], R237 ;  /* 0xffe800ed7400798e */ /* 0x0007e8000c10e798 */
[----:B----4-:R3:W-:Y:S02]  /*b000*/  RED.E.ADD.F32.FTZ.RN.STRONG.GPU [R148.64+-0x1800], R115 ;  /* 0xffe800739400798e */ /* 0x0107e4000c10e798 */
.L_x_7880:
[----:B------:R-:W-:Y:S05]  /*b010*/  BSYNC B0 ;  /* 0x0000000000007941 */ /* 0x000fea0003800000 */
.L_x_7879:
[----:B------:R-:W3:Y:S01]  /*b020*/  LDS R147, [R147.X4+0x6c00] ;  /* 0x006c000093937984 */ /* 0x000ee20000004800 */
[----:B------:R-:W-:Y:S01]  /*b030*/  BSSY B0, `(.L_x_7881) ;  /* 0x0000004000007945 */ /* 0x000fe20003800000 */
[----:B------:R-:W-:Y:S05]  /*b040*/  @!P4 BRA `(.L_x_7882) ;  /* 0x000000200000c947 */ /* 0x000fea0003800000 */
[----:B------:R4:W-:Y:S04]  /*b050*/  RED.E.ADD.F32.FTZ.RN.STRONG.GPU [R116.64+-0x1700], R239 ;  /* 0xffe900ef7400798e */ /* 0x0009e8000c10e798 */
[----:B---3--:R4:W-:Y:S02]  /*b060*/  RED.E.ADD.F32.FTZ.RN.STRONG.GPU [R148.64+-0x1700], R147 ;  /* 0xffe900939400798e */ /* 0x0089e4000c10e798 */
.L_x_7882:
[----:B------:R-:W-:Y:S05]  /*b070*/  BSYNC B0 ;  /* 0x0000000000007941 */ /* 0x000fea0003800000 */
.L_x_7881:
[----:B---34-:R3:W4:Y:S01]  /*b080*/  LDS R115, [R154.X4+0x6d00] ;  /* 0x006d00009a737984 */ /* 0x0187220000004800 */
[----:B------:R-:W-:Y:S01]  /*b090*/  BSSY B0, `(.L_x_7883) ;  /* 0x0000004000007945 */ /* 0x000fe20003800000 */
[----:B------:R-:W-:Y:S05]  /*b0a0*/  @!P5 BRA `(.L_x_7884) ;  /* 0x000000200000d947 */ /* 0x000fea0003800000 */
[----:B------:R3:W-:Y:S04]  /*b0b0*/  RED.E.ADD.F32.FTZ.RN.STRONG.GPU [R116.64+-0x1600], R241 ;  /* 0xffea00f17400798e */ /* 0x0007e8000c10e798 */
[----:B----4-:R3:W-:Y:S02]  /*b0c0*/  RED.E.ADD.F32.FTZ.RN.STRONG.GPU [R148.64+-0x1600], R115 ;  /* 0xffea00739400798e */ /* 0x0107e4000c10e798 */
.L_x_7884:
[----:B------:R-:W-:Y:S05]  /*b0d0*/  BSYNC B0 ;  /* 0x0000000000007941 */ /* 0x000fea0003800000 */
.L_x_7883:
        /* <DEDUP_REMOVED lines=12> */
.L_x_7886:
[----:B---3--:R-:W-:Y:S05]  /*b1a0*/  BSYNC B0 ;  /* 0x0000000000007941 */ /* 0x008fea0003800000 */
.L_x_7885:
[----:B------:R-:W3:Y:S01]  /*b1b0*/  LDS R161, [R161.X4+0x6f00] ;  /* 0x006f0000a1a17984 */ /* 0x000ee20000004800 */
[----:B------:R-:W-:Y:S01]  /*b1c0*/  BSSY B0, `(.L_x_7887) ;  /* 0x0000004000007945 */ /* 0x000fe20003800000 */
[----:B------:R-:W-:Y:S05]  /*b1d0*/  @!P0 BRA `(.L_x_7888) ;  /* 0x0000002000008947 */ /* 0x000fea0003800000 */
[----:B------:R4:W-:Y:S04]  /*b1e0*/  RED.E.ADD.F32.FTZ.RN.STRONG.GPU [R116.64+-0x1400], R245 ;  /* 0xffec00f57400798e */ /* 0x0009e8000c10e798 */
[----:B---3--:R4:W-:Y:S02]  /*b1f0*/  RED.E.ADD.F32.FTZ.RN.STRONG.GPU [R148.64+-0x1400], R161 ;  /* 0xffec00a19400798e */ /* 0x0089e4000c10e798 */
.L_x_7888:
[----:B------:R-:W-:Y:S05]  /*b200*/  BSYNC B0 ;  /* 0x0000000000007941 */ /* 0x000fea0003800000 */
.L_x_7887:
[----:B----4-:R4:W3:Y:S01]  /*b210*/  LDS R115, [R162.X4+0x7000] ;  /* 0x00700000a2737984 */ /* 0x0108e20000004800 */
[----:B------:R-:W-:Y:S01]  /*b220*/  BSSY B0, `(.L_x_7889) ;  /* 0x0000004000007945 */ /* 0x000fe20003800000 */
[----:B------:R-:W-:Y:S05]  /*b230*/  @!P1 BRA `(.L_x_7890) ;  /* 0x0000002000009947 */ /* 0x000fea0003800000 */
[----:B------:R4:W-:Y:S04]  /*b240*/  RED.E.ADD.F32.FTZ.RN.STRONG.GPU [R116.64+-0x1300], R247 ;  /* 0xffed00f77400798e */ /* 0x0009e8000c10e798 */
[----:B---3--:R4:W-:Y:S02]  /*b250*/  RED.E.ADD.F32.FTZ.RN.STRONG.GPU [R148.64+-0x1300], R115 ;  /* 0xffed00739400798e */ /* 0x0089e4000c10e798 */
.L_x_7890:
[----:B------:R-:W-:Y:S05]  /*b260*/  BSYNC B0 ;  /* 0x0000000000007941 */ /* 0x000fea0003800000 */
.L_x_7889:
[----:B------:R-:W4:Y:S01]  /*b270*/  LDS R163, [R163.X4+0x7100] ;  /* 0x00710000a3a37984 */ /* 0x000f220000004800 */
[----:B------:R-:W-:Y:S01]  /*b280*/  BSSY B0, `(.L_x_7891) ;  /* 0x0000004000007945 */ /* 0x000fe20003800000 */
[----:B------:R-:W-:Y:S05]  /*b290*/  @!P2 BRA `(.L_x_7892) ;  /* 0x000000200000a947 */ /* 0x000fea0003800000 */
[----:B------:R4:W-:Y:S04]  /*b2a0*/  RED.E.ADD.F32.FTZ.RN.STRONG.GPU [R116.64+-0x1200], R249 ;  /* 0xffee00f97400798e */ /* 0x0009e8000c10e798 */
[----:B----4-:R4:W-:Y:S02]  /*b2b0*/  RED.E.ADD.F32.FTZ.RN.STRONG.GPU [R148.64+-0x1200], R163 ;  /* 0xffee00a39400798e */ /* 0x0109e4000c10e798 */
.L_x_7892:
[----:B------:R-:W-:Y:S05]  /*b2c0*/  BSYNC B0 ;  /* 0x0000000000007941 */ /* 0x000fea0003800000 */
.L_x_7891:
[----:B---34-:R3:W4:Y:S01]  /*b2d0*/  LDS R115, [R164.X4+0x7200] ;  /* 0x00720000a4737984 */ /* 0x0187220000004800 */
[----:B------:R-:W-:Y:S01]  /*b2e0*/  BSSY B0, `(.L_x_7893) ;  /* 0x0000004000007945 */ /* 0x000fe20003800000 */
[----:B------:R-:W-:Y:S05]  /*b2f0*/  @!P3 BRA `(.L_x_7894) ;  /* 0x000000200000b947 */ /* 0x000fea0003800000 */
[----:B------:R3:W-:Y:S04]  /*b300*/  RED.E.ADD.F32.FTZ.RN.STRONG.GPU [R116.64+-0x1100], R251 ;  /* 0xffef00fb7400798e */ /* 0x0007e8000c10e798 */
[----:B----4-:R3:W-:Y:S02]  /*b310*/  RED.E.ADD.F32.FTZ.RN.STRONG.GPU [R148.64+-0x1100], R115 ;  /* 0xffef00739400798e */ /* 0x0107e4000c10e798 */
.L_x_7894:
[----:B------:R-:W-:Y:S05]  /*b320*/  BSYNC B0 ;  /* 0x0000000000007941 */ /* 0x000fea0003800000 */
.L_x_7893:
[----:B------:R-:W3:Y:S01]  /*b330*/  LDS R165, [R165.X4+0x7300] ;  /* 0x00730000a5a57984 */ /* 0x000ee20000004800 */
[----:B------:R-:W-:Y:S01]  /*b340*/  BSSY B0, `(.L_x_7895) ;  /* 0x0000004000007945 */ /* 0x000fe20003800000 */
[----:B------:R-:W-:Y:S05]  /*b350*/  @!P4 BRA `(.L_x_7896) ;  /* 0x000000200000c947 */ /* 0x000fea0003800000 */
[----:B------:R4:W-:Y:S04]  /*b360*/  RED.E.ADD.F32.FTZ.RN.STRONG.GPU [R116.64+-0x1000], R184 ;  /* 0xfff000b87400798e */ /* 0x0009e8000c10e798 */
[----:B---3--:R4:W-:Y:S02]  /*b370*/  RED.E.ADD.F32.FTZ.RN.STRONG.GPU [R148.64+-0x1000], R165 ;  /* 0xfff000a59400798e */ /* 0x0089e4000c10e798 */
.L_x_7896:
[----:B------:R-:W-:Y:S05]  /*b380*/  BSYNC B0 ;  /* 0x0000000000007941 */ /* 0x000fea0003800000 */
.L_x_7895:
[----:B---34-:R3:W4:Y:S01]  /*b390*/  LDS R115, [R166.X4+0x7400] ;  /* 0x00740000a6737984 */ /* 0x0187220000004800 */
[----:B------:R-:W-:Y:S01]  /*b3a0*/  BSSY B0, `(.L_x_7897) ;  /* 0x0000004000007945 */ /* 0x000fe20003800000 */
[----:B------:R-:W-:Y:S05]  /*b3b0*/  @!P5 BRA `(.L_x_7898) ;  /* 0x000000200000d947 */ /* 0x000fea0003800000 */
[----:B------:R3:W-:Y:S04]  /*b3c0*/  RED.E.ADD.F32.FTZ.RN.STRONG.GPU [R116.64+-0xf00], R186 ;  /* 0xfff100ba7400798e */ /* 0x0007e8000c10e798 */
[----:B----4-:R3:W-:Y:S02]  /*b3d0*/  RED.E.ADD.F32.FTZ.RN.STRONG.GPU [R148.64+-0xf00], R115 ;  /* 0xfff100739400798e */ /* 0x0107e4000c10e798 */
.L_x_7898:
[----:B------:R-:W-:Y:S05]  /*b3e0*/  BSYNC B0 ;  /* 0x0000000000007941 */ /* 0x000fea0003800000 */
.L_x_7897:
        /* <DEDUP_REMOVED lines=12> */
.L_x_7900:
[----:B------:R-:W-:Y:S05]  /*b4b0*/  BSYNC B0 ;  /* 0x0000000000007941 */ /* 0x000fea0003800000 */
.L_x_7899:
[----:B---34-:R3:W4:Y:S01]  /*b4c0*/  LDS R115, [R168.X4+0x7600] ;  /* 0x00760000a8737984 */ /* 0x0187220000004800 */
[----:B------:R-:W-:Y:S01]  /*b4d0*/  BSSY B0, `(.L_x_7901) ;  /* 0x0000004000007945 */ /* 0x000fe20003800000 */
[----:B------:R-:W-:Y:S05]  /*b4e0*/  @!P0 BRA `(.L_x_7902) ;  /* 0x0000002000008947 */ /* 0x000fea0003800000 */
[----:B------:R3:W-:Y:S04]  /*b4f0*/  RED.E.ADD.F32.FTZ.RN.STRONG.GPU [R116.64+-0xd00], R196 ;  /* 0xfff300c47400798e */ /* 0x0007e8000c10e798 */
[----:B----4-:R3:W-:Y:S02]  /*b500*/  RED.E.ADD.F32.FTZ.RN.STRONG.GPU [R148.64+-0xd00], R115 ;  /* 0xfff300739400798e */ /* 0x0107e4000c10e798 */
.L_x_7902:
[----:B------:R-:W-:Y:S05]  /*b510*/  BSYNC B0 ;  /* 0x0000000000007941 */ /* 0x000fea0003800000 */
.L_x_7901:
[----:B------:R-:W3:Y:S01]  /*b520*/  LDS R169, [R169.X4+0x7700] ;  /* 0x00770000a9a97984 */ /* 0x000ee20000004800 */
[----:B------:R-:W-:Y:S01]  /*b530*/  BSSY B0, `(.L_x_7903) ;  /* 0x0000004000007945 */ /* 0x000fe20003800000 */
[----:B------:R-:W-:Y:S05]  /*b540*/  @!P1 BRA `(.L_x_7904) ;  /* 0x0000002000009947 */ /* 0x000fea0003800000 */
[----:B------:R4:W-:Y:S04]  /*b550*/  RED.E.ADD.F32.FTZ.RN.STRONG.GPU [R116.64+-0xc00], R198 ;  /* 0xfff400c67400798e */ /* 0x0009e8000c10e798 */
[----:B---3--:R4:W-:Y:S02]  /*b560*/  RED.E.ADD.F32.FTZ.RN.STRONG.GPU [R148.64+-0xc00], R169 ;  /* 0xfff400a99400798e */ /* 0x0089e4000c10e798 */
.L_x_7904:
[----:B------:R-:W-:Y:S05]  /*b570*/  BSYNC B0 ;  /* 0x0000000000007941 */ /* 0x000fea0003800000 */
.L_x_7903:
[----:B---34-:R3:W4:Y:S01]  /*b580*/  LDS R115, [R172.X4+0x7800] ;  /* 0x00780000ac737984 */ /* 0x0187220000004800 */
[----:B------:R-:W-:Y:S01]  /*b590*/  BSSY B0, `(.L_x_7905) ;  /* 0x0000004000007945 */ /* 0x000fe20003800000 */
[----:B------:R-:W-:Y:S05]  /*b5a0*/  @!P2 BRA `(.L_x_7906) ;  /* 0x000000200000a947 */ /* 0x000fea0003800000 */
[----:B------:R3:W-:Y:S04]  /*b5b0*/  RED.E.ADD.F32.FTZ.RN.STRONG.GPU [R116.64+-0xb00], R202 ;  /* 0xfff500ca7400798e */ /* 0x0007e8000c10e798 */
[----:B----4-:R3:W-:Y:S02]  /*b5c0*/  RED.E.ADD.F32.FTZ.RN.STRONG.GPU [R148.64+-0xb00], R115 ;  /* 0xfff500739400798e */ /* 0x0107e4000c10e798 */
.L_x_7906:
[----:B------:R-:W-:Y:S05]  /*b5d0*/  BSYNC B0 ;  /* 0x0000000000007941 */ /* 0x000fea0003800000 */
.L_x_7905:
[----:B------:R-:W3:Y:S01]  /*b5e0*/  LDS R173, [R173.X4+0x7900] ;  /* 0x00790000adad7984 */ /* 0x000ee20000004800 */
[----:B------:R-:W-:Y:S01]  /*b5f0*/  BSSY B0, `(.L_x_7907) ;  /* 0x0000004000007945 */ /* 0x000fe20003800000 */
[----:B------:R-:W-:Y:S05]  /*b600*/  @!P3 BRA `(.L_x_7908) ;  /* 0x000000200000b947 */ /* 0x000fea0003800000 */
[----:B------:R4:W-:Y:S04]  /*b610*/  RED.E.ADD.F32.FTZ.RN.STRONG.GPU [R116.64+-0xa00], R204 ;  /* 0xfff600cc7400798e */ /* 0x0009e8000c10e798 */
[----:B---3--:R4:W-:Y:S02]  /*b620*/  RED.E.ADD.F32.FTZ.RN.STRONG.GPU [R148.64+-0xa00], R173 ;  /* 0xfff600ad9400798e */ /* 0x0089e4000c10e798 */
.L_x_7908:
[----:B------:R-:W-:Y:S05]  /*b630*/  BSYNC B0 ;  /* 0x0000000000007941 */ /* 0x000fea0003800000 */
.L_x_7907:
[----:B---34-:R3:W4:Y:S01]  /*b640*/  LDS R115, [R174.X4+0x7a00] ;  /* 0x007a0000ae737984 */ /* 0x0187220000004800 */
[----:B------:R-:W-:Y:S01]  /*b650*/  BSSY B0, `(.L_x_7909) ;  /* 0x0000004000007945 */ /* 0x000fe20003800000 */
[----:B------:R-:W-:Y:S05]  /*b660*/  @!P4 BRA `(.L_x_7910) ;  /* 0x000000200000c947 */ /* 0x000fea0003800000 */
[----:B------:R3:W-:Y:S04]  /*b670*/  RED.E.ADD.F32.FTZ.RN.STRONG.GPU [R116.64+-0x900], R214 ;  /* 0xfff700d67400798e */ /* 0x0007e8000c10e798 */
[----:B----4-:R3:W-:Y:S02]  /*b680*/  RED.E.ADD.F32.FTZ.RN.STRONG.GPU [R148.64+-0x900], R115 ;  /* 0xfff700739400798e */ /* 0x0107e4000c10e798 */
.L_x_7910:
[----:B------:R-:W-:Y:S05]  /*b690*/  BSYNC B0 ;  /* 0x0000000000007941 */ /* 0x000fea0003800000 */
.L_x_7909:
[----:B------:R-:W3:Y:S01]  /*b6a0*/  LDS R175, [R175.X4+0x7b00] ;  /* 0x007b0000afaf7984 */ /* 0x000ee20000004800 */
[----:B------:R-:W-:Y:S01]  /*b6b0*/  BSSY B0, `(.L_x_7911) ;  /* 0x0000004000007945 */ /* 0x000fe20003800000 */
[----:B------:R-:W-:Y:S05]  /*b6c0*/  @!P5 BRA `(.L_x_7912) ;  /* 0x000000200000d947 */ /* 0x000fea0003800000 */
[----:B------:R4:W-:Y:S04]  /*b6d0*/  RED.E.ADD.F32.FTZ.RN.STRONG.GPU [R116.64+-0x800], R218 ;  /* 0xfff800da7400798e */ /* 0x0009e8000c10e798 */
[----:B---3--:R4:W-:Y:S02]  /*b6e0*/  RED.E.ADD.F32.FTZ.RN.STRONG.GPU [R148.64+-0x800], R175 ;  /* 0xfff800af9400798e */ /* 0x0089e4000c10e798 */
.L_x_7912:
[----:B------:R-:W-:Y:S05]  /*b6f0*/  BSYNC B0 ;  /* 0x0000000000007941 */ /* 0x000fea0003800000 */
.L_x_7911:
        /* <DEDUP_REMOVED lines=12> */
.L_x_7914:
[----:B---3--:R-:W-:Y:S05]  /*b7c0*/  BSYNC B0 ;  /* 0x0000000000007941 */ /* 0x008fea0003800000 */
.L_x_7913:
[----:B------:R-:W3:Y:S01]  /*b7d0*/  LDS R177, [R177.X4+0x7d00] ;  /* 0x007d0000b1b17984 */ /* 0x000ee20000004800 */
[----:B------:R-:W-:Y:S01]  /*b7e0*/  BSSY B0, `(.L_x_7915) ;  /* 0x0000004000007945 */ /* 0x000fe20003800000 */
[----:B------:R-:W-:Y:S05]  /*b7f0*/  @!P0 BRA `(.L_x_7916) ;  /* 0x0000002000008947 */ /* 0x000fea0003800000 */
[----:B------:R4:W-:Y:S04]  /*b800*/  RED.E.ADD.F32.FTZ.RN.STRONG.GPU [R116.64+-0x600], R226 ;  /* 0xfffa00e27400798e */ /* 0x0009e8000c10e798 */
[----:B---3--:R4:W-:Y:S02]  /*b810*/  RED.E.ADD.F32.FTZ.RN.STRONG.GPU [R148.64+-0x600], R177 ;  /* 0xfffa00b19400798e */ /* 0x0089e4000c10e798 */
.L_x_7916:
[----:B------:R-:W-:Y:S05]  /*b820*/  BSYNC B0 ;  /* 0x0000000000007941 */ /* 0x000fea0003800000 */
.L_x_7915:
[----:B----4-:R4:W3:Y:S01]  /*b830*/  LDS R115, [R178.X4+0x7e00] ;  /* 0x007e0000b2737984 */ /* 0x0108e20000004800 */
[----:B------:R-:W-:Y:S01]  /*b840*/  BSSY B0, `(.L_x_7917) ;  /* 0x0000004000007945 */ /* 0x000fe20003800000 */
[----:B------:R-:W-:Y:S05]  /*b850*/  @!P1 BRA `(.L_x_7918) ;  /* 0x0000002000009947 */ /* 0x000fea0003800000 */
[----:B------:R4:W-:Y:S04]  /*b860*/  RED.E.ADD.F32.FTZ.RN.STRONG.GPU [R116.64+-0x500], R230 ;  /* 0xfffb00e67400798e */ /* 0x0009e8000c10e798 */
[----:B---3--:R4:W-:Y:S02]  /*b870*/  RED.E.ADD.F32.FTZ.RN.STRONG.GPU [R148.64+-0x500], R115 ;  /* 0xfffb00739400798e */ /* 0x0089e4000c10e798 */
.L_x_7918:
[----:B------:R-:W-:Y:S05]  /*b880*/  BSYNC B0 ;  /* 0x0000000000007941 */ /* 0x000fea0003800000 */
.L_x_7917:
[----:B------:R-:W4:Y:S01]  /*b890*/  LDS R179, [R179.X4+0x7f00] ;  /* 0x007f0000b3b37984 */ /* 0x000f220000004800 */
[----:B------:R-:W-:Y:S01]  /*b8a0*/  BSSY B0, `(.L_x_7919) ;  /* 0x0000004000007945 */ /* 0x000fe20003800000 */
[----:B------:R-:W-:Y:S05]  /*b8b0*/  @!P2 BRA `(.L_x_7920) ;  /* 0x000000200000a947 */ /* 0x000fea0003800000 */
[----:B------:R4:W-:Y:S04]  /*b8c0*/  RED.E.ADD.F32.FTZ.RN.STRONG.GPU [R116.64+-0x400], R232 ;  /* 0xfffc00e87400798e */ /* 0x0009e8000c10e798 */
[----:B----4-:R4:W-:Y:S02]  /*b8d0*/  RED.E.ADD.F32.FTZ.RN.STRONG.GPU [R148.64+-0x400], R179 ;  /* 0xfffc00b39400798e */ /* 0x0109e4000c10e798 */
.L_x_7920:
[----:B------:R-:W-:Y:S05]  /*b8e0*/  BSYNC B0 ;  /* 0x0000000000007941 */ /* 0x000fea0003800000 */
.L_x_7919:
[----:B---34-:R3:W4:Y:S01]  /*b8f0*/  LDS R115, [R180.X4+0x8000] ;  /* 0x00800000b4737984 */ /* 0x0187220000004800 */
[----:B------:R-:W-:Y:S01]  /*b900*/  BSSY B0, `(.L_x_7921) ;  /* 0x0000004000007945 */ /* 0x000fe20003800000 */
[----:B------:R-:W-:Y:S05]  /*b910*/  @!P3 BRA `(.L_x_7922) ;  /* 0x000000200000b947 */ /* 0x000fea0003800000 */
[----:B------:R3:W-:Y:S04]  /*b920*/  RED.E.ADD.F32.FTZ.RN.STRONG.GPU [R116.64+-0x300], R234 ;  /* 0xfffd00ea7400798e */ /* 0x0007e8000c10e798 */
[----:B----4-:R3:W-:Y:S02]  /*b930*/  RED.E.ADD.F32.FTZ.RN.STRONG.GPU [R148.64+-0x300], R115 ;  /* 0xfffd00739400798e */ /* 0x0107e4000c10e798 */
.L_x_7922:
[----:B------:R-:W-:Y:S05]  /*b940*/  BSYNC B0 ;  /* 0x0000000000007941 */ /* 0x000fea0003800000 */
.L_x_7921:
[----:B------:R-:W3:Y:S01]  /*b950*/  LDS R181, [R181.X4+0x8100] ;  /* 0x00810000b5b57984 */ /* 0x000ee20000004800 */
[----:B------:R-:W-:Y:S01]  /*b960*/  BSSY B0, `(.L_x_7923) ;  /* 0x0000004000007945 */ /* 0x000fe20003800000 */
[----:B------:R-:W-:Y:S05]  /*b970*/  @!P4 BRA `(.L_x_7924) ;  /* 0x000000200000c947 */ /* 0x000fea0003800000 */
[----:B------:R4:W-:Y:S04]  /*b980*/  RED.E.ADD.F32.FTZ.RN.STRONG.GPU [R116.64+-0x200], R236 ;  /* 0xfffe00ec7400798e */ /* 0x0009e8000c10e798 */
[----:B---3--:R4:W-:Y:S02]  /*b990*/  RED.E.ADD.F32.FTZ.RN.STRONG.GPU [R148.64+-0x200], R181 ;  /* 0xfffe00b59400798e */ /* 0x0089e4000c10e798 */
.L_x_7924:
[----:B------:R-:W-:Y:S05]  /*b9a0*/  BSYNC B0 ;  /* 0x0000000000007941 */ /* 0x000fea0003800000 */
.L_x_7923:
[----:B---34-:R3:W4:Y:S01]  /*b9b0*/  LDS R115, [R182.X4+0x8200] ;  /* 0x00820000b6737984 */ /* 0x0187220000004800 */
[----:B------:R-:W-:Y:S01]  /*b9c0*/  BSSY B0, `(.L_x_7925) ;  /* 0x0000004000007945 */ /* 0x000fe20003800000 */
[----:B------:R-:W-:Y:S05]  /*b9d0*/  @!P5 BRA `(.L_x_7926) ;  /* 0x000000200000d947 */ /* 0x000fea0003800000 */
[----:B------:R3:W-:Y:S04]  /*b9e0*/  RED.E.ADD.F32.FTZ.RN.STRONG.GPU [R116.64+-0x100], R238 ;  /* 0xffff00ee7400798e */ /* 0x0007e8000c10e798 */
[----:B----4-:R3:W-:Y:S02]  /*b9f0*/  RED.E.ADD.F32.FTZ.RN.STRONG.GPU [R148.64+-0x100], R115 ;  /* 0xffff00739400798e */ /* 0x0107e4000c10e798 */
.L_x_7926:
[----:B------:R-:W-:Y:S05]  /*ba00*/  BSYNC B0 ;  /* 0x0000000000007941 */ /* 0x000fea0003800000 */
.L_x_7925:
[----:B-1-3--:R-:W1:Y:S01]  /*ba10*/  SHFL.DOWN PT, R116, R129, 0x1, 0x1f ;  /* 0x08201f0081747f89 */ /* 0x00ae6200000e0000 */
[----:B------:R-:W-:Y:S01]  /*ba20*/  ISETP.GT.AND P0, PT, R152, 0x1e, PT ;  /* 0x0000001e9800780c */ /* 0x000fe20003f04270 */
[----:B------:R-:W-:Y:S01]  /*ba30*/  FMUL.FTZ R85, R85, R188 ;  /* 0x000000bc55557220 */ /* 0x000fe20000410000 */
[----:B------:R-:W-:Y:S01]  /*ba40*/  ISETP.NE.AND P1, PT, R35, RZ, PT ;  /* 0x000000ff2300720c */ /* 0x000fe20003f25270 */
[----:B----4-:R-:W3:Y:S01]  /*ba50*/  SHFL.DOWN PT, R115, R94, 0x1, 0x1f ;  /* 0x08201f005e737f89 */ /* 0x010ee200000e0000 */
        /* <DEDUP_REMOVED lines=11> */
[----:B-1----:R-:W-:Y:S02]  /*bb10*/  @!P0 FADD.FTZ R129, R129, R116 ;  /* 0x0000007481818221 */ /* 0x002fe40000010000 */
[----:B------:R-:W-:Y:S02]  /*bb20*/  FFMA.FTZ R84, R45, R102, R103 ;  /* 0x000000662d547223 */ /* 0x000fe40000010067 */
[----:B---3--:R-:W-:Y:S01]  /*bb30*/  @!P0 FADD.FTZ R94, R94, R115 ;  /* 0x000000735e5e8221 */ /* 0x008fe20000010000 */
[----:B------:R-:W1:Y:S01]  /*bb40*/  SHFL.DOWN PT, R116, R129, 0x2, 0x1f ;  /* 0x08401f0081747f89 */ /* 0x000e6200000e0000 */
[----:B------:R-:W-:Y:S01]  /*bb50*/  ISETP.GT.AND P0, PT, R152, 0x1d, PT ;  /* 0x0000001d9800780c */ /* 0x000fe20003f04270 */
[----:B------:R-:W-:-:S02]  /*bb60*/  FADD.FTZ R52, R87, R52 ;  /* 0x0000003457347221 */ /* 0x000fc40000010000 */
[----:B------:R-:W3:Y:S01]  /*bb70*/  SHFL.DOWN PT, R115, R94, 0x2, 0x1f ;  /* 0x08401f005e737f89 */ /* 0x000ee200000e0000 */
[----:B------:R-:W-:Y:S02]  /*bb80*/  FADD.FTZ R57, R84, R57 ;  /* 0x0000003954397221 */ /* 0x000fe40000010000 */
[----:B------:R-:W-:Y:S02]  /*bb90*/  FFMA.FTZ R87, R46, R105, R104 ;  /* 0x000000692e577223 */ /* 0x000fe40000010068 */
[----:B------:R-:W-:Y:S02]  /*bba0*/  FFMA.FTZ R84, R43, R98, R99 ;  /* 0x000000622b547223 */ /* 0x000fe40000010063 */
[----:B------:R-:W-:Y:S02]  /*bbb0*/  FFMA.FTZ R131, R95, R131, R132 ;  /* 0x000000835f837223 */ /* 0x000fe40000010084 */
[----:B------:R-:W-:Y:S02]  /*bbc0*/  FMUL.FTZ R91, R91, R120 ;  /* 0x000000785b5b7220 */ /* 0x000fe40000410000 */
[----:B------:R-:W-:-:S02]  /*bbd0*/  FMUL.FTZ R200, R121, R200 ;  /* 0x000000c879c87220 */ /* 0x000fc40000410000 */
[----:B------:R-:W-:Y:S02]  /*bbe0*/  FADD.FTZ R58, R87, R58 ;  /* 0x0000003a573a7221 */ /* 0x000fe40000010000 */
[----:B------:R-:W-:Y:S02]  /*bbf0*/  FADD.FTZ R63, R84, R63 ;  /* 0x0000003f543f7221 */ /* 0x000fe40000010000 */
[----:B------:R-:W-:Y:S02]  /*bc00*/  FFMA.FTZ R87, R44, R101, R100 ;  /* 0x000000652c577223 */ /* 0x000fe40000010064 */
[----:B------:R-:W-:Y:S02]  /*bc10*/  FFMA.FTZ R84, R41, R140, R131 ;  /* 0x0000008c29547223 */ /* 0x000fe40000010083 */
[----:B-1----:R-:W-:Y:S02]  /*bc20*/  @!P0 FADD.FTZ R129, R129, R116 ;  /* 0x0000007481818221 */ /* 0x002fe40000010000 */
[----:B------:R-:W-:-:S02]  /*bc30*/  FFMA.FTZ R90, R90, R142, R91 ;  /* 0x0000008e5a5a7223 */ /* 0x000fc4000001005b */
[----:B---3--:R-:W-:Y:S01]  /*bc40*/  @!P0 FADD.FTZ R94, R94, R115 ;  /* 0x000000735e5e8221 */ /* 0x008fe20000010000 */
[----:B------:R-:W1:Y:S01]  /*bc50*/  SHFL.DOWN PT, R116, R129, 0x4, 0x1f ;  /* 0x08801f0081747f89 */ /* 0x000e6200000e0000 */
[----:B------:R-:W-:Y:S01]  /*bc60*/  ISETP.GT.AND P0, PT, R152, 0x1b, PT ;  /* 0x0000001b9800780c */ /* 0x000fe20003f04270 */
[----:B------:R-:W-:Y:S02]  /*bc70*/  FFMA.FTZ R171, R96, R171, R200 ;  /* 0x000000ab60ab7223 */ /* 0x000fe400000100c8 */
[----:B------:R-:W3:Y:S01]  /*bc80*/  SHFL.DOWN PT, R115, R94, 0x4, 0x1f ;  /* 0x08801f005e737f89 */ /* 0x000ee200000e0000 */
[----:B------:R-:W-:Y:S02]  /*bc90*/  FMUL.FTZ R89, R89, R192 ;  /* 0x000000c059597220 */ /* 0x000fe40000410000 */
[----:B------:R-:W-:Y:S02]  /*bca0*/  FMUL.FTZ R206, R123, R206 ;  /* 0x000000ce7bce7220 */ /* 0x000fe40000410000 */
[----:B------:R-:W-:-:S02]  /*bcb0*/  FMUL.FTZ R170, R125, R170 ;  /* 0x000000aa7daa7220 */ /* 0x000fc40000410000 */
[----:B------:R-:W-:Y:S02]  /*bcc0*/  FMUL.FTZ R138, R127, R138 ;  /* 0x0000008a7f8a7220 */ /* 0x000fe40000410000 */
[----:B------:R-:W-:Y:S02]  /*bcd0*/  FFMA.FTZ R71, R98, R29, R71 ;  /* 0x0000001d62477223 */ /* 0x000fe40000010047 */
[----:B------:R-:W-:Y:S02]  /*bce0*/  FADD.FTZ R56, R87, R56 ;  /* 0x0000003857387221 */ /* 0x000fe40000010000 */
[----:B------:R-:W-:Y:S02]  /*bcf0*/  FADD.FTZ R61, R84, R61 ;  /* 0x0000003d543d7221 */ /* 0x000fe40000010000 */
[----:B------:R-:W-:Y:S02]  /*bd00*/  FFMA.FTZ R87, R42, R97, R122 ;  /* 0x000000612a577223 */ /* 0x000fe4000001007a */
        /* <DEDUP_REMOVED lines=19> */
[----:B-1----:R-:W-:Y:S02]  /*be40*/  @!P0 FADD.FTZ R129, R129, R116 ;  /* 0x0000007481818221 */ /* 0x002fe40000010000 */
[----:B------:R-:W-:Y:S02]  /*be50*/  FFMA.FTZ R79, R114, R17, R79 ;  /* 0x00000011724f7223 */ /* 0x000fe4000001004f */
        /* <DEDUP_REMOVED lines=15> */
[----:B-1----:R-:W-:Y:S02]  /*bf50*/  @!P0 FADD.FTZ R129, R129, R116 ;  /* 0x0000007481818221 */ /* 0x002fe40000010000 */
[----:B------:R-:W-:-:S02]  /*bf60*/  FFMA.FTZ R83, R90, R25, R83 ;  /* 0x000000195a537223 */ /* 0x000fc40000010053 */
[----:B---3--:R-:W-:Y:S01]  /*bf70*/  @!P0 FADD.FTZ R94, R94, R115 ;  /* 0x000000735e5e8221 */ /* 0x008fe20000010000 */
[----:B------:R-:W-:Y:S01]  /*bf80*/  ISETP.NE.AND P0, PT, R152, RZ, PT ;  /* 0x000000ff9800720c */ /* 0x000fe20003f05270 */
[----:B------:R-:W-:Y:S01]  /*bf90*/  FADD.FTZ R60, R87, R60 ;  /* 0x0000003c573c7221 */ /* 0x000fe20000010000 */
[----:B------:R-:W-:Y:S01]  /*bfa0*/  MOV R98, R129 ;  /* 0x0000008100627202 */ /* 0x000fe20000000f00 */
[----:B------:R-:W-:Y:S01]  /*bfb0*/  FFMA.FTZ R82, R89, R26, R82 ;  /* 0x0000001a59527223 */ /* 0x000fe20000010052 */
[----:B------:R-:W-:Y:S01]  /*bfc0*/  MOV R99, R94 ;  /* 0x0000005e00637202 */ /* 0x000fe20000000f00 */
[----:B------:R-:W-:Y:S02]  /*bfd0*/  FFMA.FTZ R81, R86, R27, R81 ;  /* 0x0000001b56517223 */ /* 0x000fe40000010051 */
[----:B------:R-:W-:Y:S02]  /*bfe0*/  FADD.FTZ R66, R195, R66 ;  /* 0x00000042c3427221 */ /* 0x000fe40000010000 */
[----:B------:R-:W-:-:S02]  /*bff0*/  FFMA.FTZ R80, R85, R28, R80 ;  /* 0x0000001c55507223 */ /* 0x000fc40000010050 */
[----:B------:R-:W-:Y:S02]  /*c000*/  FADD.FTZ R65, R84, R65 ;  /* 0x0000004154417221 */ /* 0x000fe40000010000 */
[----:B------:R1:W-:Y:S01]  /*c010*/  @!P0 STS.64 [R34.X8+0x8408], R98 ;  /* 0x0084086222008388 */ /* 0x0003e20000008a00 */
[----:B------:R-:W-:-:S03]  /*c020*/  FADD.FTZ R64, R93, R64 ;  /* 0x000000405d407221 */ /* 0x000fc60000010000 */
[----:B------:R-:W-:Y:S06]  /*c030*/  BAR.SYNC.DEFER_BLOCKING 0x0 ;  /* 0x0000000000007b1d */ /* 0x000fec0000010000 */
[----:B------:R-:W-:Y:S05]  /*c040*/  @P1 BRA `(.L_x_7928) ;  /* 0x000000b000001947 */ /* 0x000fea0003800000 */
[----:B------:R-:W-:Y:S01]  /*c050*/  ULDC UR34, c[0x0][0x174] ;  /* 0x00005d0000227ab9 */ /* 0x000fe20000000800 */
[----:B------:R-:W3:Y:S01]  /*c060*/  LDS.64 R84, [0x8410] ;  /* 0x00841000ff547984 */ /* 0x000ee20000000a00 */
[----:B------:R-:W-:Y:S02]  /*c070*/  UISETP.NE.AND UP0, UPT, UR16, UR34, UPT ;  /* 0x000000221000728c */ /* 0x000fe4000bf05270 */
[----:B------:R-:W-:-:S04]  /*c080*/  USHF.L.U32 UR34, UR7, 0x3, URZ ;  /* 0x0000000307227899 */ /* 0x000fc8000800063f */
[----:B------:R-:W-:-:S13]  /*c090*/  PLOP3.LUT P0, PT, PT, PT, UP0, 0x80, 0x0 ;  /* 0x000000000000781c */ /* 0x000fda0003f0f008 */
[----:B------:R-:W4:Y:S01]  /*c0a0*/  @P0 LDS.64 R86, [UR34+0xae60] ;  /* 0x00ae6022ff560984 */ /* 0x000f220008000a00 */
[----:B-1-3--:R-:W-:Y:S02]  /*c0b0*/  FADD.FTZ R99, R99, R85 ;  /* 0x0000005563637221 */ /* 0x00afe40000010000 */
[----:B------:R-:W-:Y:S02]  /*c0c0*/  FADD.FTZ R98, R98, R84 ;  /* 0x0000005462627221 */ /* 0x000fe40000010000 */
[----:B----4-:R-:W-:Y:S02]  /*c0d0*/  @P0 FADD.FTZ R99, R99, R87 ;  /* 0x0000005763630221 */ /* 0x010fe40000010000 */
[----:B------:R-:W-:-:S05]  /*c0e0*/  @P0 FADD.FTZ R98, R98, R86 ;  /* 0x0000005662620221 */ /* 0x000fca0000010000 */
[----:B------:R1:W-:Y:S02]  /*c0f0*/  STS.64 [UR34+0xae60], R98 ;  /* 0x00ae6062ff007988 */ /* 0x0003e40008000a22 */
.L_x_7928:
[----:B------:R-:W-:Y:S05]  /*c100*/  BSYNC B0 ;  /* 0x0000000000007941 */ /* 0x000fea0003800000 */
.L_x_7927:
        /* <DEDUP_REMOVED lines=8> */
.L_x_7828:
        /* <DEDUP_REMOVED lines=182> */
[----:B----4-:R2:W-:Y:S01]  /*ccf0*/  STG.E.128 [R2.64+0x600], R28 ;  /* 0x0006001c02007986 */ /* 0x0105e2000c101d18 */
[----:B------:R-:W3:Y:S01]  /*cd00*/  @!P2 MUFU.RCP R5, R5 ;  /* 0x000000050005a308 */ /* 0x000ee20000001000 */
        /* <DEDUP_REMOVED lines=8> */
[----:B---3--:R-:W-:-:S05]  /*cd90*/  @!P2 FMUL.FTZ R66, R66, R5 ;  /* 0x000000054242a220 */ /* 0x008fca0000410000 */
[----:B------:R-:W1:Y:S01]  /*cda0*/  @!P6 MUFU.RCP R12, R7 ;  /* 0x00000007000ce308 */ /* 0x000e620000001000 */
[----:B------:R-:W-:Y:S01]  /*cdb0*/  FADD.FTZ R5, R0, R65 ;  /* 0x0000004100057221 */ /* 0x000fe20000010000 */
[----:B--2---:R-:W-:Y:S02]  /*cdc0*/  MOV R2, UR9 ;  /* 0x0000000900027c02 */ /* 0x004fe40008000f00 */
[----:B------:R-:W-:Y:S01]  /*cdd0*/  MOV R3, UR8 ;  /* 0x0000000800037c02 */ /* 0x000fe20008000f00 */
[----:B------:R-:W-:Y:S02]  /*cde0*/  FADD.FTZ R0, R5, R66 ;  /* 0x0000004205007221 */ /* 0x000fe40000010000 */
[----:B0-----:R-:W-:Y:S01]  /*cdf0*/  @!P3 FMUL.FTZ R67, R67, R6 ;  /* 0x000000064343b220 */ /* 0x001fe20000410000 */
[----:B------:R-:W-:Y:S01]  /*ce00*/  STS.128 [R8.X16+0x10], R60 ;  /* 0x0000103c08007388 */ /* 0x000fe2000000cc00 */
[----:B------:R-:W-:-:S03]  /*ce10*/  IMAD.WIDE R2, R37, 0x10, R2 ;  /* 0x0000001025027825 */ /* 0x000fc600078e0202 */
[----:B------:R0:W-:Y:S01]  /*ce20*/  STS.128 [R8.X16], R64 ;  /* 0x0000004008007388 */ /* 0x0001e2000000cc00 */
[----:B-1----:R-:W-:-:S03]  /*ce30*/  @!P6 FMUL.FTZ R55, R55, R12 ;  /* 0x0000000c3737e220 */ /* 0x002fc60000410000 */
        /* <DEDUP_REMOVED lines=26> */
.L_x_7795:
        /* <DEDUP_REMOVED lines=31> */
.L_x_7932:
[----:B------:R-:W-:Y:S05]  /*d1d0*/  BSYNC B0 ;  /* 0x0000000000007941 */ /* 0x000fea0003800000 */
.L_x_7931:
        /* <DEDUP_REMOVED lines=30> */
.L_x_7934:
[----:B------:R-:W3:Y:S02]  /*d3c0*/  S2R R7, SR_TID.X ;  /* 0x0000000000077919 */ /* 0x000ee40000002100 */
.L_x_7935:
[----:B------:R-:W-:Y:S05]  /*d3d0*/  BSYNC B0 ;  /* 0x0000000000007941 */ /* 0x000fea0003800000 */
.L_x_7933:
[----:B---3--:R-:W-:-:S13]  /*d3e0*/  ISETP.GE.AND P0, PT, R7, c[0x0][0x16c], PT ;  /* 0x00005b0007007a0c */ /* 0x008fda0003f06270 */
[----:B------:R-:W-:Y:S05]  /*d3f0*/  @P0 EXIT ;  /* 0x000000000000094d */ /* 0x000fea0003800000 */
[----:B------:R-:W-:Y:S02]  /*d400*/  ULDC.64 UR6, c[0x0][0x288] ;  /* 0x0000a20000067ab9 */ /* 0x000fe40000000a00 */
[----:B------:R-:W-:Y:S02]  /*d410*/  UIMAD UR11, UR11, UR6, URZ ;  /* 0x000000060b0b72a4 */ /* 0x000fe4000f8e023f */
[----:B-12---:R-:W-:Y:S02]  /*d420*/  UIMAD.WIDE.U32 UR4, UR10, UR6, URZ ;  /* 0x000000060a0472a5 */ /* 0x006fe4000f8e003f */
[----:B------:R-:W-:-:S04]  /*d430*/  UIMAD UR6, UR10, UR7, UR11 ;  /* 0x000000070a0672a4 */ /* 0x000fc8000f8e020b */
[----:B------:R-:W-:Y:S02]  /*d440*/  UIADD3 UR6, UR5, UR6, URZ ;  /* 0x0000000605067290 */ /* 0x000fe4000fffe03f */
.L_x_7936:
        /* <DEDUP_REMOVED lines=19> */
.L_x_7833:
[----:B------:R-:W-:Y:S01]  /*d580*/  HFMA2.MMA R138, -RZ, RZ, 0, 5.9604644775390625e-08 ;  /* 0x00000001ff8a7435 */ /* 0x000fe200000001ff */
[----:B------:R-:W-:-:S02]  /*d590*/  MOV R139, R122 ;  /* 0x0000007a008b7202 */ /* 0x000fc40000000f00 */
[----:B------:R-:W-:Y:S02]  /*d5a0*/  MOV R136, RZ ;  /* 0x000000ff00887202 */ /* 0x000fe40000000f00 */
[----:B------:R-:W-:Y:S02]  /*d5b0*/  MOV R125, 0xffffffff ;  /* 0xffffffff007d7802 */ /* 0x000fe40000000f00 */
[----:B------:R-:W-:Y:S02]  /*d5c0*/  MOV R120, 0xd5e0 ;  /* 0x0000d5e000787802 */ /* 0x000fe40000000f00 */
[----:B-----5:R-:W-:Y:S05]  /*d5d0*/  CALL.REL.NOINC `($__internal_188_$__cuda_sm70_shflsync_up) ;  /* 0x00001e6000007944 */ /* 0x020fea0003c00000 */
[----:B-1----:R-:W-:Y:S01]  /*d5e0*/  MOV R123, R125 ;  /* 0x0000007d007b7202 */ /* 0x002fe20000000f00 */
[----:B0-----:R-:W-:Y:S05]  /*d5f0*/  BRA `(.L_x_7937) ;  /* 0xffff841000007947 */ /* 0x001fea000383ffff */
.L_x_7834:
[----:B------:R-:W-:Y:S01]  /*d600*/  HFMA2.MMA R138, -RZ, RZ, 0, 5.9604644775390625e-08 ;  /* 0x00000001ff8a7435 */ /* 0x000fe200000001ff */
[----:B------:R-:W-:Y:S02]  /*d610*/  MOV R139, R124 ;  /* 0x0000007c008b7202 */ /* 0x000fe40000000f00 */
[----:B------:R-:W-:Y:S02]  /*d620*/  MOV R136, RZ ;  /* 0x000000ff00887202 */ /* 0x000fe40000000f00 */
[----:B------:R-:W-:-:S02]  /*d630*/  MOV R125, 0xffffffff ;  /* 0xffffffff007d7802 */ /* 0x000fc40000000f00 */
[----:B------:R-:W-:Y:S02]  /*d640*/  MOV R120, 0xd660 ;  /* 0x0000d66000787802 */ /* 0x000fe40000000f00 */
[----:B01---5:R-:W-:Y:S05]  /*d650*/  CALL.REL.NOINC `($__internal_188_$__cuda_sm70_shflsync_up) ;  /* 0x00001de000007944 */ /* 0x023fea0003c00000 */
[----:B0-----:R-:W-:Y:S01]  /*d660*/  HFMA2.MMA R138, -RZ, RZ, 0, 5.9604644775390625e-08 ;  /* 0x00000001ff8a7435 */ /* 0x001fe200000001ff */
[----:B-1----:R-:W-:Y:S02]  /*d670*/  MOV R233, R125 ;  /* 0x0000007d00e97202 */ /* 0x002fe40000000f00 */
[----:B------:R-:W-:Y:S02]  /*d680*/  MOV R139, R126 ;  /* 0x0000007e008b7202 */ /* 0x000fe40000000f00 */
[----:B------:R-:W-:Y:S02]  /*d690*/  MOV R136, RZ ;  /* 0x000000ff00887202 */ /* 0x000fe40000000f00 */
[----:B------:R-:W-:Y:S02]  /*d6a0*/  MOV R125, 0xffffffff ;  /* 0xffffffff007d7802 */ /* 0x000fe40000000f00 */
[----:B------:R-:W-:Y:S02]  /*d6b0*/  MOV R120, 0xd6d0 ;  /* 0x0000d6d000787802 */ /* 0x000fe40000000f00 */
[----:B------:R-:W-:Y:S05]  /*d6c0*/  CALL.REL.NOINC `($__internal_188_$__cuda_sm70_shflsync_up) ;  /* 0x00001d7000007944 */ /* 0x000fea0003c00000 */
[----:B0-----:R-:W-:Y:S01]  /*d6d0*/  HFMA2.MMA R138, -RZ, RZ, 0, 5.9604644775390625e-08 ;  /* 0x00000001ff8a7435 */ /* 0x001fe200000001ff */
[----:B-1----:R-:W-:-:S02]  /*d6e0*/  MOV R235, R125 ;  /* 0x0000007d00eb7202 */ /* 0x002fc40000000f00 */
[----:B------:R-:W-:Y:S02]  /*d6f0*/  MOV R139, R127 ;  /* 0x0000007f008b7202 */ /* 0x000fe40000000f00 */
[----:B------:R-:W-:Y:S02]  /*d700*/  MOV R136, RZ ;  /* 0x000000ff00887202 */ /* 0x000fe40000000f00 */
[----:B------:R-:W-:Y:S02]  /*d710*/  MOV R125, 0xffffffff ;  /* 0xffffffff007d7802 */ /* 0x000fe40000000f00 */
[----:B------:R-:W-:Y:S02]  /*d720*/  MOV R120, 0xd740 ;  /* 0x0000d74000787802 */ /* 0x000fe40000000f00 */
[----:B------:R-:W-:Y:S05]  /*d730*/  CALL.REL.NOINC `($__internal_188_$__cuda_sm70_shflsync_up) ;  /* 0x00001d0000007944 */ /* 0x000fea0003c00000 */
[----:B0-----:R-:W-:Y:S01]  /*d740*/  FMUL.FTZ R138, R124, R235 ;  /* 0x000000eb7c8a7220 */ /* 0x001fe20000410000 */
[----:B------:R-:W-:Y:S01]  /*d750*/  ISETP.GE.AND P0, PT, R152, 0x1, PT ;  /* 0x000000019800780c */ /* 0x000fe20003f06270 */
[C---:B-1----:R-:W-:Y:S02]  /*d760*/  FMUL.FTZ R136, R124.reuse, R125 ;  /* 0x0000007d7c887220 */ /* 0x042fe40000410000 */
[----:B------:R-:W-:-:S02]  /*d770*/  FMUL.FTZ R120, R124, R233 ;  /* 0x000000e97c787220 */ /* 0x000fc40000410000 */
[----:B------:R-:W-:Y:S01]  /*d780*/  FFMA.FTZ R138, R122, R125, R138 ;  /* 0x0000007d7a8a7223 */ /* 0x000fe2000001008a */
[----:B------:R-:W-:Y:S01]  /*d790*/  MOV R125, 0xffffffff ;  /* 0xffffffff007d7802 */ /* 0x000fe20000000f00 */
[----:B------:R-:W-:Y:S02]  /*d7a0*/  FMUL.FTZ R121, R124, R123 ;  /* 0x0000007b7c797220 */ /* 0x000fe40000410000 */
[C---:B------:R-:W-:Y:S01]  /*d7b0*/  FFMA.FTZ R235, R122.reuse, R235, -R136 ;  /* 0x000000eb7aeb7223 */ /* 0x040fe20000010888 */
[----:B------:R-:W-:Y:S01]  /*d7c0*/  MOV R136, RZ ;  /* 0x000000ff00887202 */ /* 0x000fe20000000f00 */
[C---:B------:R-:W-:Y:S01]  /*d7d0*/  FFMA.FTZ R123, R122.reuse, R123, -R120 ;  /* 0x0000007b7a7b7223 */ /* 0x040fe20000010878 */
[----:B------:R-:W-:Y:S01]  /*d7e0*/  MOV R120, 0xd890 ;  /* 0x0000d89000787802 */ /* 0x000fe20000000f00 */
        /* <DEDUP_REMOVED lines=9> */
[----:B------:R-:W-:Y:S05]  /*d880*/  CALL.REL.NOINC `($__internal_188_$__cuda_sm70_shflsync_up) ;  /* 0x00001bb000007944 */ /* 0x000fea0003c00000 */
[----:B0-----:R-:W-:Y:S01]  /*d890*/  HFMA2.MMA R138, -RZ, RZ, 0, 1.1920928955078125e-07 ;  /* 0x00000002ff8a7435 */ /* 0x001fe200000001ff */
[----:B-1----:R-:W-:Y:S02]  /*d8a0*/  MOV R122, R125 ;  /* 0x0000007d007a7202 */ /* 0x002fe40000000f00 */
[----:B------:R-:W-:Y:S02]  /*d8b0*/  MOV R139, R237 ;  /* 0x000000ed008b7202 */ /* 0x000fe40000000f00 */
[----:B------:R-:W-:Y:S02]  /*d8c0*/  MOV R136, RZ ;  /* 0x000000ff00887202 */ /* 0x000fe40000000f00 */
[----:B------:R-:W-:Y:S02]  /*d8d0*/  MOV R125, 0xffffffff ;  /* 0xffffffff007d7802 */ /* 0x000fe40000000f00 */
[----:B------:R-:W-:-:S02]  /*d8e0*/  MOV R120, 0xd900 ;  /* 0x0000d90000787802 */ /* 0x000fc40000000f00 */
[----:B------:R-:W-:Y:S05]  /*d8f0*/  CALL.REL.NOINC `($__internal_188_$__cuda_sm70_shflsync_up) ;  /* 0x00001b4000007944 */ /* 0x000fea0003c00000 */
[----:B0-----:R-:W-:Y:S01]  /*d900*/  HFMA2.MMA R138, -RZ, RZ, 0, 1.1920928955078125e-07 ;  /* 0x00000002ff8a7435 */ /* 0x001fe200000001ff */
[----:B-1----:R-:W-:-:S02]  /*d910*/  MOV R123, R125 ;  /* 0x0000007d007b7202 */ /* 0x002fc40000000f00 */
[----:B------:R-:W-:Y:S02]  /*d920*/  MOV R139, R126 ;  /* 0x0000007e008b7202 */ /* 0x000fe40000000f00 */
[----:B------:R-:W-:Y:S02]  /*d930*/  MOV R136, RZ ;  /* 0x000000ff00887202 */ /* 0x000fe40000000f00 */
[----:B------:R-:W-:Y:S02]  /*d940*/  MOV R125, 0xffffffff ;  /* 0xffffffff007d7802 */ /* 0x000fe40000000f00 */
[----:B------:R-:W-:Y:S02]  /*d950*/  MOV R120, 0xd970 ;  /* 0x0000d97000787802 */ /* 0x000fe40000000f00 */
[----:B------:R-:W-:Y:S05]  /*d960*/  CALL.REL.NOINC `($__internal_188_$__cuda_sm70_shflsync_up) ;  /* 0x00001ad000007944 */ /* 0x000fea0003c00000 */
[----:B0-----:R-:W-:Y:S01]  /*d970*/  HFMA2.MMA R138, -RZ, RZ, 0, 1.1920928955078125e-07 ;  /* 0x00000002ff8a7435 */ /* 0x001fe200000001ff */
[----:B-1----:R-:W-:Y:S02]  /*d980*/  MOV R124, R125 ;  /* 0x0000007d007c7202 */ /* 0x002fe40000000f00 */
[----:B------:R-:W-:Y:S02]  /*d990*/  MOV R139, R127 ;  /* 0x0000007f008b7202 */ /* 0x000fe40000000f00 */
[----:B------:R-:W-:-:S02]  /*d9a0*/  MOV R136, RZ ;  /* 0x000000ff00887202 */ /* 0x000fc40000000f00 */
[----:B------:R-:W-:Y:S02]  /*d9b0*/  MOV R125, 0xffffffff ;  /* 0xffffffff007d7802 */ /* 0x000fe40000000f00 */
[----:B------:R-:W-:Y:S02]  /*d9c0*/  MOV R120, 0xd9e0 ;  /* 0x0000d9e000787802 */ /* 0x000fe40000000f00 */
[----:B------:R-:W-:Y:S05]  /*d9d0*/  CALL.REL.NOINC `($__internal_188_$__cuda_sm70_shflsync_up) ;  /* 0x00001a6000007944 */ /* 0x000fea0003c00000 */
[----:B------:R-:W-:Y:S01]  /*d9e0*/  ISETP.GE.AND P0, PT, R152, 0x2, PT ;  /* 0x000000029800780c */ /* 0x000fe20003f06270 */
[----:B------:R-:W-:Y:S02]  /*d9f0*/  FMUL.FTZ R120, R122, R237 ;  /* 0x000000ed7a787220 */ /* 0x000fe40000410000 */
[----:B-1----:R-:W-:Y:S02]  /*da00*/  FMUL.FTZ R121, R237, R125 ;  /* 0x0000007ded797220 */ /* 0x002fe40000410000 */
[----:B0-----:R-:W-:Y:S02]  /*da10*/  FMUL.FTZ R136, R124, R237 ;  /* 0x000000ed7c887220 */ /* 0x001fe40000410000 */
[C---:B------:R-:W-:Y:S02]  /*da20*/  FFMA.FTZ R138, R123.reuse, R233, R120 ;  /* 0x000000e97b8a7223 */ /* 0x040fe40000010078 */
[----:B------:R-:W-:-:S02]  /*da30*/  FMUL.FTZ R120, R123, R237 ;  /* 0x000000ed7b787220 */ /* 0x000fc40000410000 */
        /* <DEDUP_REMOVED lines=11> */
[----:B------:R-:W-:Y:S05]  /*daf0*/  CALL.REL.NOINC `($__internal_188_$__cuda_sm70_shflsync_up) ;  /* 0x0000194000007944 */ /* 0x000fea0003c00000 */
[----:B0-----:R-:W-:Y:S01]  /*db00*/  HFMA2.MMA R138, -RZ, RZ, 0, 2.384185791015625e-07 ;  /* 0x00000004ff8a7435 */ /* 0x001fe200000001ff */
[----:B-1----:R-:W-:-:S02]  /*db10*/  MOV R122, R125 ;  /* 0x0000007d007a7202 */ /* 0x002fc40000000f00 */
[----:B------:R-:W-:Y:S02]  /*db20*/  MOV R139, R237 ;  /* 0x000000ed008b7202 */ /* 0x000fe40000000f00 */
[----:B------:R-:W-:Y:S02]  /*db30*/  MOV R136, RZ ;  /* 0x000000ff00887202 */ /* 0x000fe40000000f00 */
[----:B------:R-:W-:Y:S02]  /*db40*/  MOV R125, 0xffffffff ;  /* 0xffffffff007d7802 */ /* 0x000fe40000000f00 */
[----:B------:R-:W-:Y:S02]  /*db50*/  MOV R120, 0xdb70 ;  /* 0x0000db7000787802 */ /* 0x000fe40000000f00 */
[----:B------:R-:W-:Y:S05]  /*db60*/  CALL.REL.NOINC `($__internal_188_$__cuda_sm70_shflsync_up) ;  /* 0x000018d000007944 */ /* 0x000fea0003c00000 */
[----:B0-----:R-:W-:Y:S01]  /*db70*/  HFMA2.MMA R138, -RZ, RZ, 0, 2.384185791015625e-07 ;  /* 0x00000004ff8a7435 */ /* 0x001fe200000001ff */
[----:B-1----:R-:W-:Y:S02]  /*db80*/  MOV R123, R125 ;  /* 0x0000007d007b7202 */ /* 0x002fe40000000f00 */
[----:B------:R-:W-:Y:S02]  /*db90*/  MOV R139, R126 ;  /* 0x0000007e008b7202 */ /* 0x000fe40000000f00 */
[----:B------:R-:W-:-:S02]  /*dba0*/  MOV R136, RZ ;  /* 0x000000ff00887202 */ /* 0x000fc40000000f00 */
[----:B------:R-:W-:Y:S02]  /*dbb0*/  MOV R125, 0xffffffff ;  /* 0xffffffff007d7802 */ /* 0x000fe40000000f00 */
[----:B------:R-:W-:Y:S02]  /*dbc0*/  MOV R120, 0xdbe0 ;  /* 0x0000dbe000787802 */ /* 0x000fe40000000f00 */
[----:B------:R-:W-:Y:S05]  /*dbd0*/  CALL.REL.NOINC `($__internal_188_$__cuda_sm70_shflsync_up) ;  /* 0x0000186000007944 */ /* 0x000fea0003c00000 */
[----:B0-----:R-:W-:Y:S01]  /*dbe0*/  HFMA2.MMA R138, -RZ, RZ, 0, 2.384185791015625e-07 ;  /* 0x00000004ff8a7435 */ /* 0x001fe200000001ff */
[----:B-1----:R-:W-:Y:S02]  /*dbf0*/  MOV R124, R125 ;  /* 0x0000007d007c7202 */ /* 0x002fe40000000f00 */
[----:B------:R-:W-:Y:S02]  /*dc00*/  MOV R139, R127 ;  /* 0x0000007f008b7202 */ /* 0x000fe40000000f00 */
[----:B------:R-:W-:Y:S02]  /*dc10*/  MOV R136, RZ ;  /* 0x000000ff00887202 */ /* 0x000fe40000000f00 */
[----:B------:R-:W-:Y:S02]  /*dc20*/  MOV R125, 0xffffffff ;  /* 0xffffffff007d7802 */ /* 0x000fe40000000f00 */
[----:B------:R-:W-:-:S02]  /*dc30*/  MOV R120, 0xdc50 ;  /* 0x0000dc5000787802 */ /* 0x000fc40000000f00 */
[----:B------:R-:W-:Y:S05]  /*dc40*/  CALL.REL.NOINC `($__internal_188_$__cuda_sm70_shflsync_up) ;  /* 0x000017f000007944 */ /* 0x000fea0003c00000 */
[----:B------:R-:W-:Y:S01]  /*dc50*/  ISETP.GE.AND P0, PT, R152, 0x4, PT ;  /* 0x000000049800780c */ /* 0x000fe20003f06270 */
[----:B------:R-:W-:-:S02]  /*dc60*/  FMUL.FTZ R120, R122, R237 ;  /* 0x000000ed7a787220 */ /* 0x000fc40000410000 */
[C---:B0-----:R-:W-:Y:S02]  /*dc70*/  FMUL.FTZ R136, R124.reuse, R237 ;  /* 0x000000ed7c887220 */ /* 0x041fe40000410000 */
        /* <DEDUP_REMOVED lines=16> */
[----:B------:R-:W-:Y:S05]  /*dd80*/  CALL.REL.NOINC `($__internal_188_$__cuda_sm70_shflsync_up) ;  /* 0x000016b000007944 */ /* 0x000fea0003c00000 */
[----:B0-----:R-:W-:Y:S01]  /*dd90*/  HFMA2.MMA R138, -RZ, RZ, 0, 4.76837158203125e-07 ;  /* 0x00000008ff8a7435 */ /* 0x001fe200000001ff */
[----:B-1----:R-:W-:Y:S02]  /*dda0*/  MOV R123, R125 ;  /* 0x0000007d007b7202 */ /* 0x002fe40000000f00 */
[----:B------:R-:W-:Y:S02]  /*ddb0*/  MOV R139, R236 ;  /* 0x000000ec008b7202 */ /* 0x000fe40000000f00 */
[----:B------:R-:W-:Y:S02]  /*ddc0*/  MOV R136, RZ ;  /* 0x000000ff00887202 */ /* 0x000fe40000000f00 */
[----:B------:R-:W-:-:S02]  /*ddd0*/  MOV R125, 0xffffffff ;  /* 0xffffffff007d7802 */ /* 0x000fc40000000f00 */
[----:B------:R-:W-:Y:S02]  /*dde0*/  MOV R120, 0xde00 ;  /* 0x0000de0000787802 */ /* 0x000fe40000000f00 */
[----:B------:R-:W-:Y:S05]  /*ddf0*/  CALL.REL.NOINC `($__internal_188_$__cuda_sm70_shflsync_up) ;  /* 0x0000164000007944 */ /* 0x000fea0003c00000 */
[----:B0-----:R-:W-:Y:S01]  /*de00*/  HFMA2.MMA R138, -RZ, RZ, 0, 4.76837158203125e-07 ;  /* 0x00000008ff8a7435 */ /* 0x001fe200000001ff */
[----:B-1----:R-:W-:Y:S02]  /*de10*/  MOV R124, R125 ;  /* 0x0000007d007c7202 */ /* 0x002fe40000000f00 */
[----:B------:R-:W-:Y:S02]  /*de20*/  MOV R139, R234 ;  /* 0x000000ea008b7202 */ /* 0x000fe40000000f00 */
[----:B------:R-:W-:Y:S02]  /*de30*/  MOV R136, RZ ;  /* 0x000000ff00887202 */ /* 0x000fe40000000f00 */
[----:B------:R-:W-:Y:S02]  /*de40*/  MOV R125, 0xffffffff ;  /* 0xffffffff007d7802 */ /* 0x000fe40000000f00 */
[----:B------:R-:W-:Y:S02]  /*de50*/  MOV R120, 0xde70 ;  /* 0x0000de7000787802 */ /* 0x000fe40000000f00 */
[----:B------:R-:W-:Y:S05]  /*de60*/  CALL.REL.NOINC `($__internal_188_$__cuda_sm70_shflsync_up) ;  /* 0x000015d000007944 */ /* 0x000fea0003c00000 */
[----:B0-----:R-:W-:Y:S01]  /*de70*/  HFMA2.MMA R138, -RZ, RZ, 0, 4.76837158203125e-07 ;  /* 0x00000008ff8a7435 */ /* 0x001fe200000001ff */
[----:B-1----:R-:W-:-:S02]  /*de80*/  MOV R126, R125 ;  /* 0x0000007d007e7202 */ /* 0x002fc40000000f00 */
[----:B------:R-:W-:Y:S02]  /*de90*/  MOV R139, R122 ;  /* 0x0000007a008b7202 */ /* 0x000fe40000000f00 */
[----:B------:R-:W-:Y:S02]  /*dea0*/  MOV R136, RZ ;  /* 0x000000ff00887202 */ /* 0x000fe40000000f00 */
[----:B------:R-:W-:Y:S02]  /*deb0*/  MOV R125, 0xffffffff ;  /* 0xffffffff007d7802 */ /* 0x000fe40000000f00 */
[----:B------:R-:W-:Y:S02]  /*dec0*/  MOV R120, 0xdee0 ;  /* 0x0000dee000787802 */ /* 0x000fe40000000f00 */
[----:B------:R-:W-:Y:S05]  /*ded0*/  CALL.REL.NOINC `($__internal_188_$__cuda_sm70_shflsync_up) ;  /* 0x0000156000007944 */ /* 0x000fea0003c00000 */
[----:B------:R-:W-:Y:S01]  /*dee0*/  ISETP.GE.AND P0, PT, R152, 0x8, PT ;  /* 0x000000089800780c */ /* 0x000fe20003f06270 */
[-C--:B------:R-:W-:Y:S01]  /*def0*/  FMUL.FTZ R120, R123, R236.reuse ;  /* 0x000000ec7b787220 */ /* 0x080fe20000410000 */
[----:B0-----:R-:W-:Y:S01]  /*df00*/  HFMA2.MMA R138, -RZ, RZ, 0, 9.5367431640625e-07 ;  /* 0x00000010ff8a7435 */ /* 0x001fe200000001ff */
[----:B------:R-:W-:Y:S02]  /*df10*/  FMUL.FTZ R136, R126, R236 ;  /* 0x000000ec7e887220 */ /* 0x000fe40000410000 */
        /* <DEDUP_REMOVED lines=11> */
[----:B------:R-:W-:-:S02]  /*dfd0*/  MOV R139, R233 ;  /* 0x000000e9008b7202 */ /* 0x000fc40000000f00 */
[----:B------:R-:W-:Y:S02]  /*dfe0*/  MOV R126, R122 ;  /* 0x0000007a007e7202 */ /* 0x000fe40000000f00 */
[----:B------:R-:W-:Y:S02]  /*dff0*/  MOV R120, 0xe010 ;  /* 0x0000e01000787802 */ /* 0x000fe40000000f00 */
[----:B------:R-:W-:Y:S05]  /*e000*/  CALL.REL.NOINC `($__internal_188_$__cuda_sm70_shflsync_up) ;  /* 0x0000143000007944 */ /* 0x000fea0003c00000 */
[----:B0-----:R-:W-:Y:S01]  /*e010*/  HFMA2.MMA R138, -RZ, RZ, 0, 9.5367431640625e-07 ;  /* 0x00000010ff8a7435 */ /* 0x001fe200000001ff */
[----:B-1----:R-:W-:Y:S02]  /*e020*/  MOV R124, R125 ;  /* 0x0000007d007c7202 */ /* 0x002fe40000000f00 */
[----:B------:R-:W-:Y:S02]  /*e030*/  MOV R139, R123 ;  /* 0x0000007b008b7202 */ /* 0x000fe40000000f00 */
[----:B------:R-:W-:Y:S02]  /*e040*/  MOV R136, RZ ;  /* 0x000000ff00887202 */ /* 0x000fe40000000f00 */
[----:B------:R-:W-:Y:S02]  /*e050*/  MOV R125, 0xffffffff ;  /* 0xffffffff007d7802 */ /* 0x000fe40000000f00 */
[----:B------:R-:W-:-:S02]  /*e060*/  MOV R120, 0xe080 ;  /* 0x0000e08000787802 */ /* 0x000fc40000000f00 */
[----:B------:R-:W-:Y:S05]  /*e070*/  CALL.REL.NOINC `($__internal_188_$__cuda_sm70_shflsync_up) ;  /* 0x000013c000007944 */ /* 0x000fea0003c00000 */
[----:B0-----:R-:W-:Y:S01]  /*e080*/  HFMA2.MMA R138, -RZ, RZ, 0, 9.5367431640625e-07 ;  /* 0x00000010ff8a7435 */ /* 0x001fe200000001ff */
[----:B-1----:R-:W-:-:S02]  /*e090*/  MOV R236, R125 ;  /* 0x0000007d00ec7202 */ /* 0x002fc40000000f00 */
[----:B------:R-:W-:Y:S02]  /*e0a0*/  MOV R139, R234 ;  /* 0x000000ea008b7202 */ /* 0x000fe40000000f00 */
[----:B------:R-:W-:Y:S02]  /*e0b0*/  MOV R136, RZ ;  /* 0x000000ff00887202 */ /* 0x000fe40000000f00 */
[----:B------:R-:W-:Y:S02]  /*e0c0*/  MOV R125, 0xffffffff ;  /* 0xffffffff007d7802 */ /* 0x000fe40000000f00 */
[----:B------:R-:W-:Y:S02]  /*e0d0*/  MOV R120, 0xe0f0 ;  /* 0x0000e0f000787802 */ /* 0x000fe40000000f00 */
[----:B------:R-:W-:Y:S05]  /*e0e0*/  CALL.REL.NOINC `($__internal_188_$__cuda_sm70_shflsync_up) ;  /* 0x0000135000007944 */ /* 0x000fea0003c00000 */
[----:B0-----:R-:W-:Y:S01]  /*e0f0*/  HFMA2.MMA R138, -RZ, RZ, 0, 9.5367431640625e-07 ;  /* 0x00000010ff8a7435 */ /* 0x001fe200000001ff */
[----:B-1----:R-:W-:Y:S02]  /*e100*/  MOV R238, R125 ;  /* 0x0000007d00ee7202 */ /* 0x002fe40000000f00 */
[----:B------:R-:W-:Y:S02]  /*e110*/  MOV R139, R122 ;  /* 0x0000007a008b7202 */ /* 0x000fe40000000f00 */
[----:B------:R-:W-:-:S02]  /*e120*/  MOV R136, RZ ;  /* 0x000000ff00887202 */ /* 0x000fc40000000f00 */
[----:B------:R-:W-:Y:S02]  /*e130*/  MOV R125, 0xffffffff ;  /* 0xffffffff007d7802 */ /* 0x000fe40000000f00 */
[----:B------:R-:W-:Y:S02]  /*e140*/  MOV R120, 0xe160 ;  /* 0x0000e16000787802 */ /* 0x000fe40000000f00 */
[----:B------:R-:W-:Y:S05]  /*e150*/  CALL.REL.NOINC `($__internal_188_$__cuda_sm70_shflsync_up) ;  /* 0x000012e000007944 */ /* 0x000fea0003c00000 */
[----:B01----:R-:W-:Y:S05]  /*e160*/  BRA `(.L_x_7938) ;  /* 0xffff7d1000007947 */ /* 0x003fea000383ffff */
.L_x_7839:
[----:B------:R-:W-:Y:S01]  /*e170*/  HFMA2.MMA R138, -RZ, RZ, 0, 5.9604644775390625e-08 ;  /* 0x00000001ff8a7435 */ /* 0x000fe200000001ff */
[----:B------:R-:W-:Y:S02]  /*e180*/  MOV R136, RZ ;  /* 0x000000ff00887202 */ /* 0x000fe40000000f00 */
[----:B0-----:R-:W-:Y:S02]  /*e190*/  MOV R125, 0xffffffff ;  /* 0xffffffff007d7802 */ /* 0x001fe40000000f00 */
[----:B------:R-:W-:Y:S02]  /*e1a0*/  MOV R120, 0xe1c0 ;  /* 0x0000e1c000787802 */ /* 0x000fe40000000f00 */
[----:B-1---5:R-:W-:Y:S05]  /*e1b0*/  CALL.REL.NOINC `($__internal_188_$__cuda_sm70_shflsync_up) ;  /* 0x0000128000007944 */ /* 0x022fea0003c00000 */
[----:B0-----:R-:W-:Y:S01]  /*e1c0*/  HFMA2.MMA R138, -RZ, RZ, 0, 5.9604644775390625e-08 ;  /* 0x00000001ff8a7435 */ /* 0x001fe200000001ff */
[----:B-1----:R-:W-:Y:S02]  /*e1d0*/  MOV R122, R125 ;  /* 0x0000007d007a7202 */ /* 0x002fe40000000f00 */
[----:B------:R-:W-:-:S02]  /*e1e0*/  MOV R139, R233 ;  /* 0x000000e9008b7202 */ /* 0x000fc40000000f00 */
[----:B------:R-:W-:Y:S02]  /*e1f0*/  MOV R136, RZ ;  /* 0x000000ff00887202 */ /* 0x000fe40000000f00 */
[----:B------:R-:W-:Y:S02]  /*e200*/  MOV R125, 0xffffffff ;  /* 0xffffffff007d7802 */ /* 0x000fe40000000f00 */
[----:B------:R-:W-:Y:S02]  /*e210*/  MOV R120, 0xe230 ;  /* 0x0000e23000787802 */ /* 0x000fe40000000f00 */
[----:B------:R-:W-:Y:S05]  /*e220*/  CALL.REL.NOINC `($__internal_188_$__cuda_sm70_shflsync_up) ;  /* 0x0000121000007944 */ /* 0x000fea0003c00000 */
[----:B0-----:R-:W-:Y:S01]  /*e230*/  HFMA2.MMA R138, -RZ, RZ, 0, 5.9604644775390625e-08 ;  /* 0x00000001ff8a7435 */ /* 0x001fe200000001ff */
[----:B-1----:R-:W-:Y:S02]  /*e240*/  MOV R124, R125 ;  /* 0x0000007d007c7202 */ /* 0x002fe40000000f00 */
[----:B------:R-:W-:Y:S02]  /*e250*/  MOV R139, R127 ;  /* 0x0000007f008b7202 */ /* 0x000fe40000000f00 */
[----:B------:R-:W-:Y:S02]  /*e260*/  MOV R136, RZ ;  /* 0x000000ff00887202 */ /* 0x000fe40000000f00 */
[----:B------:R-:W-:-:S02]  /*e270*/  MOV R125, 0xffffffff ;  /* 0xffffffff007d7802 */ /* 0x000fc40000000f00 */
[----:B------:R-:W-:Y:S02]  /*e280*/  MOV R120, 0xe2a0 ;  /* 0x0000e2a000787802 */ /* 0x000fe40000000f00 */
[----:B------:R-:W-:Y:S05]  /*e290*/  CALL.REL.NOINC `($__internal_188_$__cuda_sm70_shflsync_up) ;  /* 0x000011a000007944 */ /* 0x000fea0003c00000 */
[----:B0-----:R-:W-:Y:S01]  /*e2a0*/  HFMA2.MMA R138, -RZ, RZ, 0, 5.9604644775390625e-08 ;  /* 0x00000001ff8a7435 */ /* 0x001fe200000001ff */
[----:B-1----:R-:W-:Y:S02]  /*e2b0*/  MOV R127, R125 ;  /* 0x0000007d007f7202 */ /* 0x002fe40000000f00 */
[----:B------:R-:W-:Y:S02]  /*e2c0*/  MOV R139, R126 ;  /* 0x0000007e008b7202 */ /* 0x000fe40000000f00 */
[----:B------:R-:W-:Y:S02]  /*e2d0*/  MOV R136, RZ ;  /* 0x000000ff00887202 */ /* 0x000fe40000000f00 */
[----:B------:R-:W-:Y:S02]  /*e2e0*/  MOV R125, 0xffffffff ;  /* 0xffffffff007d7802 */ /* 0x000fe40000000f00 */
[----:B------:R-:W-:Y:S02]  /*e2f0*/  MOV R120, 0xe310 ;  /* 0x0000e31000787802 */ /* 0x000fe40000000f00 */
[----:B------:R-:W-:Y:S05]  /*e300*/  CALL.REL.NOINC `($__internal_188_$__cuda_sm70_shflsync_up) ;  /* 0x0000113000007944 */ /* 0x000fea0003c00000 */
        /* <DEDUP_REMOVED lines=8> */
[----:B------:R-:W-:Y:S05]  /*e390*/  CALL.REL.NOINC `($__internal_187_$__cuda_sm70_shflsync_idx_p) ;  /* 0x0000106000007944 */ /* 0x000fea0003c00000 */
[----:B0-----:R-:W-:Y:S01]  /*e3a0*/  HFMA2.MMA R124, -RZ, RZ, 0, 0 ;  /* 0x00000000ff7c7435 */ /* 0x001fe200000001ff */
[----:B-1----:R-:W-:Y:S02]  /*e3b0*/  MOV R116, R122 ;  /* 0x0000007a00747202 */ /* 0x002fe40000000f00 */
[----:B------:R-:W-:-:S02]  /*e3c0*/  MOV R123, R117 ;  /* 0x00000075007b7202 */ /* 0x000fc40000000f00 */
[----:B------:R-:W-:Y:S02]  /*e3d0*/  MOV R125, 0x1f ;  /* 0x0000001f007d7802 */ /* 0x000fe40000000f00 */
[----:B------:R-:W-:Y:S02]  /*e3e0*/  MOV R122, 0xffffffff ;  /* 0xffffffff007a7802 */ /* 0x000fe40000000f00 */
[----:B------:R-:W-:Y:S02]  /*e3f0*/  MOV R120, 0xe410 ;  /* 0x0000e41000787802 */ /* 0x000fe40000000f00 */
[----:B------:R-:W-:Y:S05]  /*e400*/  CALL.REL.NOINC `($__internal_187_$__cuda_sm70_shflsync_idx_p) ;  /* 0x00000ff000007944 */ /* 0x000fea0003c00000 */
[----:B0-----:R-:W-:Y:S01]  /*e410*/  HFMA2.MMA R124, -RZ, RZ, 0, 0 ;  /* 0x00000000ff7c7435 */ /* 0x001fe200000001ff */
[----:B-1----:R-:W-:Y:S02]  /*e420*/  MOV R117, R122 ;  /* 0x0000007a00757202 */ /* 0x002fe40000000f00 */
[----:B------:R-:W-:Y:S02]  /*e430*/  MOV R123, R118 ;  /* 0x00000076007b7202 */ /* 0x000fe40000000f00 */
[----:B------:R-:W-:Y:S02]  /*e440*/  MOV R125, 0x1f ;  /* 0x0000001f007d7802 */ /* 0x000fe40000000f00 */
[----:B------:R-:W-:-:S02]  /*e450*/  MOV R122, 0xffffffff ;  /* 0xffffffff007a7802 */ /* 0x000fc40000000f00 */
[----:B------:R-:W-:Y:S02]  /*e460*/  MOV R120, 0xe480 ;  /* 0x0000e48000787802 */ /* 0x000fe40000000f00 */
[----:B------:R-:W-:Y:S05]  /*e470*/  CALL.REL.NOINC `($__internal_187_$__cuda_sm70_shflsync_idx_p) ;  /* 0x00000f8000007944 */ /* 0x000fea0003c00000 */
[----:B0-----:R-:W-:Y:S01]  /*e480*/  HFMA2.MMA R124, -RZ, RZ, 0, 0 ;  /* 0x00000000ff7c7435 */ /* 0x001fe200000001ff */
[----:B-1----:R-:W-:Y:S02]  /*e490*/  MOV R118, R122 ;  /* 0x0000007a00767202 */ /* 0x002fe40000000f00 */
[----:B------:R-:W-:Y:S02]  /*e4a0*/  MOV R123, R119 ;  /* 0x00000077007b7202 */ /* 0x000fe40000000f00 */
[----:B------:R-:W-:Y:S02]  /*e4b0*/  MOV R125, 0x1f ;  /* 0x0000001f007d7802 */ /* 0x000fe40000000f00 */
[----:B------:R-:W-:Y:S02]  /*e4c0*/  MOV R122, 0xffffffff ;  /* 0xffffffff007a7802 */ /* 0x000fe40000000f00 */
[----:B------:R-:W-:Y:S02]  /*e4d0*/  MOV R120, 0xe4f0 ;  /* 0x0000e4f000787802 */ /* 0x000fe40000000f00 */
[----:B------:R-:W-:Y:S05]  /*e4e0*/  CALL.REL.NOINC `($__internal_187_$__cuda_sm70_shflsync_idx_p) ;  /* 0x00000f1000007944 */ /* 0x000fea0003c00000 */
[----:B-1----:R-:W-:Y:S01]  /*e4f0*/  MOV R119, R122 ;  /* 0x0000007a00777202 */ /* 0x002fe20000000f00 */
[----:B0-----:R-:W-:Y:S05]  /*e500*/  BRA `(.L_x_7939) ;  /* 0xffff7ca000007947 */ /* 0x001fea000383ffff */
.L_x_7842:
[----:B------:R-:W-:Y:S01]  /*e510*/  HFMA2.MMA R124, -RZ, RZ, 0, 5.9604644775390625e-08 ;  /* 0x00000001ff7c7435 */ /* 0x000fe200000001ff */
[----:B------:R-:W-:-:S02]  /*e520*/  MOV R125, R236 ;  /* 0x000000ec007d7202 */ /* 0x000fc40000000f00 */
[----:B------:R-:W-:Y:S02]  /*e530*/  MOV R123, 0x1f ;  /* 0x0000001f007b7802 */ /* 0x000fe40000000f00 */
[----:B------:R-:W-:Y:S02]  /*e540*/  MOV R122, 0xffffffff ;  /* 0xffffffff007a7802 */ /* 0x000fe40000000f00 */
[----:B------:R-:W-:Y:S02]  /*e550*/  MOV R120, 0xe570 ;  /* 0x0000e57000787802 */ /* 0x000fe40000000f00 */
[----:B------:R-:W-:Y:S05]  /*e560*/  CALL.REL.NOINC `($__internal_186_$__cuda_sm70_shflsync_down) ;  /* 0x00000e5000007944 */ /* 0x000fea0003c00000 */
[----:B-1----:R-:W-:Y:S01]  /*e570*/  MOV R235, R122 ;  /* 0x0000007a00eb7202 */ /* 0x002fe20000000f00 */
[----:B0-----:R-:W-:Y:S05]  /*e580*/  BRA `(.L_x_7940) ;  /* 0xffff8f1000007947 */ /* 0x001fea000383ffff */
.L_x_7843:
[----:B------:R-:W-:Y:S01]  /*e590*/  HFMA2.MMA R124, -RZ, RZ, 0, 5.9604644775390625e-08 ;  /* 0x00000001ff7c7435 */ /* 0x000fe200000001ff */
[----:B------:R-:W-:Y:S02]  /*e5a0*/  MOV R125, R226 ;  /* 0x000000e2007d7202 */ /* 0x000fe40000000f00 */
[----:B------:R-:W-:Y:S02]  /*e5b0*/  MOV R123, 0x1f ;  /* 0x0000001f007b7802 */ /* 0x000fe40000000f00 */
[----:B------:R-:W-:-:S02]  /*e5c0*/  MOV R122, 0xffffffff ;  /* 0xffffffff007a7802 */ /* 0x000fc40000000f00 */
[----:B------:R-:W-:Y:S02]  /*e5d0*/  MOV R120, 0xe5f0 ;  /* 0x0000e5f000787802 */ /* 0x000fe40000000f00 */
[----:B01----:R-:W-:Y:S05]  /*e5e0*/  CALL.REL.NOINC `($__internal_186_$__cuda_sm70_shflsync_down) ;  /* 0x00000dd000007944 */ /* 0x003fea0003c00000 */
[----:B0-----:R-:W-:Y:S01]  /*e5f0*/  HFMA2.MMA R124, -RZ, RZ, 0, 5.9604644775390625e-08 ;  /* 0x00000001ff7c7435 */ /* 0x001fe200000001ff */
[----:B-1----:R-:W-:Y:S02]  /*e600*/  MOV R237, R122 ;  /* 0x0000007a00ed7202 */ /* 0x002fe40000000f00 */
[----:B------:R-:W-:Y:S02]  /*e610*/  MOV R125, R222 ;  /* 0x000000de007d7202 */ /* 0x000fe40000000f00 */
[----:B------:R-:W-:Y:S02]  /*e620*/  MOV R123, 0x1f ;  /* 0x0000001f007b7802 */ /* 0x000fe40000000f00 */
[----:B------:R-:W-:Y:S02]  /*e630*/  MOV R122, 0xffffffff ;  /* 0xffffffff007a7802 */ /* 0x000fe40000000f00 */
[----:B------:R-:W-:Y:S02]  /*e640*/  MOV R120, 0xe660 ;  /* 0x0000e66000787802 */ /* 0x000fe40000000f00 */
[----:B------:R-:W-:Y:S05]  /*e650*/  CALL.REL.NOINC `($__internal_186_$__cuda_sm70_shflsync_down) ;  /* 0x00000d6000007944 */ /* 0x000fea0003c00000 */
[----:B0-----:R-:W-:Y:S01]  /*e660*/  HFMA2.MMA R124, -RZ, RZ, 0, 5.9604644775390625e-08 ;  /* 0x00000001ff7c7435 */ /* 0x001fe200000001ff */
[----:B-1----:R-:W-:-:S02]  /*e670*/  MOV R239, R122 ;  /* 0x0000007a00ef7202 */ /* 0x002fc40000000f00 */
[----:B------:R-:W-:Y:S02]  /*e680*/  MOV R125, R127 ;  /* 0x0000007f007d7202 */ /* 0x000fe40000000f00 */
[----:B------:R-:W-:Y:S02]  /*e690*/  MOV R123, 0x1f ;  /* 0x0000001f007b7802 */ /* 0x000fe40000000f00 */
[----:B------:R-:W-:Y:S02]  /*e6a0*/  MOV R122, 0xffffffff ;  /* 0xffffffff007a7802 */ /* 0x000fe40000000f00 */
[----:B------:R-:W-:Y:S02]  /*e6b0*/  MOV R120, 0xe6d0 ;  /* 0x0000e6d000787802 */ /* 0x000fe40000000f00 */
[----:B------:R-:W-:Y:S05]  /*e6c0*/  CALL.REL.NOINC `($__internal_186_$__cuda_sm70_shflsync_down) ;  /* 0x00000cf000007944 */ /* 0x000fea0003c00000 */
[----:B01----:R-:W-:Y:S05]  /*e6d0*/  BRA `(.L_x_7941) ;  /* 0xffff8e0000007947 */ /* 0x003fea000383ffff */
.L_x_7846:
[----:B------:R-:W-:Y:S01]  /*e6e0*/  HFMA2.MMA R124, -RZ, RZ, 0, 1.1920928955078125e-07 ;  /* 0x00000002ff7c7435 */ /* 0x000fe200000001ff */
[----:B------:R-:W-:Y:S02]  /*e6f0*/  MOV R125, R236 ;  /* 0x000000ec007d7202 */ /* 0x000fe40000000f00 */
[----:B------:R-:W-:Y:S02]  /*e700*/  MOV R123, 0x1f ;  /* 0x0000001f007b7802 */ /* 0x000fe40000000f00 */
[----:B0-----:R-:W-:-:S02]  /*e710*/  MOV R122, 0xffffffff ;  /* 0xffffffff007a7802 */ /* 0x001fc40000000f00 */
[----:B------:R-:W-:Y:S02]  /*e720*/  MOV R120, 0xe740 ;  /* 0x0000e74000787802 */ /* 0x000fe40000000f00 */
[----:B-1234-:R-:W-:Y:S05]  /*e730*/  CALL.REL.NOINC `($__internal_186_$__cuda_sm70_shflsync_down) ;  /* 0x00000c8000007944 */ /* 0x01efea0003c00000 */
[----:B0-----:R-:W-:Y:S01]  /*e740*/  HFMA2.MMA R124, -RZ, RZ, 0, 1.1920928955078125e-07 ;  /* 0x00000002ff7c7435 */ /* 0x001fe200000001ff */
[----:B-1----:R-:W-:Y:S02]  /*e750*/  MOV R235, R122 ;  /* 0x0000007a00eb7202 */ /* 0x002fe40000000f00 */
[----:B------:R-:W-:Y:S02]  /*e760*/  MOV R125, R226 ;  /* 0x000000e2007d7202 */ /* 0x000fe40000000f00 */
[----:B------:R-:W-:Y:S02]  /*e770*/  MOV R123, 0x1f ;  /* 0x0000001f007b7802 */ /* 0x000fe40000000f00 */
[----:B------:R-:W-:Y:S02]  /*e780*/  MOV R122, 0xffffffff ;  /* 0xffffffff007a7802 */ /* 0x000fe40000000f00 */
[----:B------:R-:W-:Y:S02]  /*e790*/  MOV R120, 0xe7b0 ;  /* 0x0000e7b000787802 */ /* 0x000fe40000000f00 */
[----:B------:R-:W-:Y:S05]  /*e7a0*/  CALL.REL.NOINC `($__internal_186_$__cuda_sm70_shflsync_down) ;  /* 0x00000c1000007944 */ /* 0x000fea0003c00000 */
[----:B0-----:R-:W-:Y:S01]  /*e7b0*/  HFMA2.MMA R124, -RZ, RZ, 0, 1.1920928955078125e-07 ;  /* 0x00000002ff7c7435 */ /* 0x001fe200000001ff */
[----:B-1----:R-:W-:-:S02]  /*e7c0*/  MOV R237, R122 ;  /* 0x0000007a00ed7202 */ /* 0x002fc40000000f00 */
[----:B------:R-:W-:Y:S02]  /*e7d0*/  MOV R125, R222 ;  /* 0x000000de007d7202 */ /* 0x000fe40000000f00 */
[----:B------:R-:W-:Y:S02]  /*e7e0*/  MOV R123, 0x1f ;  /* 0x0000001f007b7802 */ /* 0x000fe40000000f00 */
[----:B------:R-:W-:Y:S02]  /*e7f0*/  MOV R122, 0xffffffff ;  /* 0xffffffff007a7802 */ /* 0x000fe40000000f00 */
[----:B------:R-:W-:Y:S02]  /*e800*/  MOV R120, 0xe820 ;  /* 0x0000e82000787802 */ /* 0x000fe40000000f00 */
[----:B------:R-:W-:Y:S05]  /*e810*/  CALL.REL.NOINC `($__internal_186_$__cuda_sm70_shflsync_down) ;  /* 0x00000ba000007944 */ /* 0x000fea0003c00000 */
[----:B0-----:R-:W-:Y:S01]  /*e820*/  HFMA2.MMA R124, -RZ, RZ, 0, 1.1920928955078125e-07 ;  /* 0x00000002ff7c7435 */ /* 0x001fe200000001ff */
[----:B-1----:R-:W-:Y:S02]  /*e830*/  MOV R239, R122 ;  /* 0x0000007a00ef7202 */ /* 0x002fe40000000f00 */
[----:B------:R-:W-:Y:S02]  /*e840*/  MOV R125, R127 ;  /* 0x0000007f007d7202 */ /* 0x000fe40000000f00 */
[----:B------:R-:W-:-:S02]  /*e850*/  MOV R123, 0x1f ;  /* 0x0000001f007b7802 */ /* 0x000fc40000000f00 */
[----:B------:R-:W-:Y:S02]  /*e860*/  MOV R122, 0xffffffff ;  /* 0xffffffff007a7802 */ /* 0x000fe40000000f00 */
[----:B------:R-:W-:Y:S02]  /*e870*/  MOV R120, 0xe890 ;  /* 0x0000e89000787802 */ /* 0x000fe40000000f00 */
[----:B------:R-:W-:Y:S05]  /*e880*/  CALL.REL.NOINC `($__internal_186_$__cuda_sm70_shflsync_down) ;  /* 0x00000b3000007944 */ /* 0x000fea0003c00000 */
[----:B01----:R-:W-:Y:S05]  /*e890*/  BRA `(.L_x_7942) ;  /* 0xffff8d9000007947 */ /* 0x003fea000383ffff */
.L_x_7849:
[----:B------:R-:W-:Y:S01]  /*e8a0*/  HFMA2.MMA R124, -RZ, RZ, 0, 2.384185791015625e-07 ;  /* 0x00000004ff7c7435 */ /* 0x000fe200000001ff */
[----:B------:R-:W-:Y:S02]  /*e8b0*/  MOV R125, R236 ;  /* 0x000000ec007d7202 */ /* 0x000fe40000000f00 */
[----:B------:R-:W-:Y:S02]  /*e8c0*/  MOV R123, 0x1f ;  /* 0x0000001f007b7802 */ /* 0x000fe40000000f00 */
[----:B0-----:R-:W-:Y:S02]  /*e8d0*/  MOV R122, 0xffffffff ;  /* 0xffffffff007a7802 */ /* 0x001fe40000000f00 */
[----:B------:R-:W-:Y:S02]  /*e8e0*/  MOV R120, 0xe900 ;  /* 0x0000e90000787802 */ /* 0x000fe40000000f00 */
[----:B-1234-:R-:W-:Y:S05]  /*e8f0*/  CALL.REL.NOINC `($__internal_186_$__cuda_sm70_shflsync_down) ;  /* 0x00000ac000007944 */ /* 0x01efea0003c00000 */
[----:B-1----:R-:W-:Y:S01]  /*e900*/  MOV R235, R122 ;  /* 0x0000007a00eb7202 */ /* 0x002fe20000000f00 */
[----:B0-----:R-:W-:Y:S05]  /*e910*/  BRA `(.L_x_7943) ;  /* 0xffff8e3000007947 */ /* 0x001fea000383ffff */
.L_x_7850:
[----:B------:R-:W-:Y:S01]  /*e920*/  HFMA2.MMA R124, -RZ, RZ, 0, 2.384185791015625e-07 ;  /* 0x00000004ff7c7435 */ /* 0x000fe200000001ff */
[----:B------:R-:W-:-:S02]  /*e930*/  MOV R125, R226 ;  /* 0x000000e2007d7202 */ /* 0x000fc40000000f00 */
[----:B------:R-:W-:Y:S02]  /*e940*/  MOV R123, 0x1f ;  /* 0x0000001f007b7802 */ /* 0x000fe40000000f00 */
[----:B0-----:R-:W-:Y:S02]  /*e950*/  MOV R122, 0xffffffff ;  /* 0xffffffff007a7802 */ /* 0x001fe40000000f00 */
[----:B------:R-:W-:Y:S02]  /*e960*/  MOV R120, 0xe980 ;  /* 0x0000e98000787802 */ /* 0x000fe40000000f00 */
[----:B-1234-:R-:W-:Y:S05]  /*e970*/  CALL.REL.NOINC `($__internal_186_$__cuda_sm70_shflsync_down) ;  /* 0x00000a4000007944 */ /* 0x01efea0003c00000 */
[----:B0-----:R-:W-:Y:S01]  /*e980*/  HFMA2.MMA R124, -RZ, RZ, 0, 2.384185791015625e-07 ;  /* 0x00000004ff7c7435 */ /* 0x001fe200000001ff */
[----:B-1----:R-:W-:Y:S02]  /*e990*/  MOV R237, R122 ;  /* 0x0000007a00ed7202 */ /* 0x002fe40000000f00 */
[----:B------:R-:W-:Y:S02]  /*e9a0*/  MOV R125, R222 ;  /* 0x000000de007d7202 */ /* 0x000fe40000000f00 */
[----:B------:R-:W-:Y:S02]  /*e9b0*/  MOV R123, 0x1f ;  /* 0x0000001f007b7802 */ /* 0x000fe40000000f00 */
[----:B------:R-:W-:-:S02]  /*e9c0*/  MOV R122, 0xffffffff ;  /* 0xffffffff007a7802 */ /* 0x000fc40000000f00 */
[----:B------:R-:W-:Y:S02]  /*e9d0*/  MOV R120, 0xe9f0 ;  /* 0x0000e9f000787802 */ /* 0x000fe40000000f00 */
[----:B------:R-:W-:Y:S05]  /*e9e0*/  CALL.REL.NOINC `($__internal_186_$__cuda_sm70_shflsync_down) ;  /* 0x000009d000007944 */ /* 0x000fea0003c00000 */
[----:B0-----:R-:W-:Y:S01]  /*e9f0*/  HFMA2.MMA R124, -RZ, RZ, 0, 2.384185791015625e-07 ;  /* 0x00000004ff7c7435 */ /* 0x001fe200000001ff */
[----:B-1----:R-:W-:Y:S02]  /*ea00*/  MOV R239, R122 ;  /* 0x0000007a00ef7202 */ /* 0x002fe40000000f00 */
[----:B------:R-:W-:Y:S02]  /*ea10*/  MOV R125, R127 ;  /* 0x0000007f007d7202 */ /* 0x000fe40000000f00 */
[----:B------:R-:W-:Y:S02]  /*ea20*/  MOV R123, 0x1f ;  /* 0x0000001f007b7802 */ /* 0x000fe40000000f00 */
[----:B------:R-:W-:Y:S02]  /*ea30*/  MOV R122, 0xffffffff ;  /* 0xffffffff007a7802 */ /* 0x000fe40000000f00 */
[----:B------:R-:W-:Y:S02]  /*ea40*/  MOV R120, 0xea60 ;  /* 0x0000ea6000787802 */ /* 0x000fe40000000f00 */
[----:B------:R-:W-:Y:S05]  /*ea50*/  CALL.REL.NOINC `($__internal_186_$__cuda_sm70_shflsync_down) ;  /* 0x0000096000007944 */ /* 0x000fea0003c00000 */
[----:B01----:R-:W-:Y:S05]  /*ea60*/  BRA `(.L_x_7944) ;  /* 0xffff8d2000007947 */ /* 0x003fea000383ffff */
.L_x_7853:
[----:B------:R-:W-:Y:S01]  /*ea70*/  HFMA2.MMA R124, -RZ, RZ, 0, 4.76837158203125e-07 ;  /* 0x00000008ff7c7435 */ /* 0x000fe200000001ff */
[----:B------:R-:W-:-:S02]  /*ea80*/  MOV R125, R236 ;  /* 0x000000ec007d7202 */ /* 0x000fc40000000f00 */
[----:B------:R-:W-:Y:S02]  /*ea90*/  MOV R123, 0x1f ;  /* 0x0000001f007b7802 */ /* 0x000fe40000000f00 */
[----:B0-----:R-:W-:Y:S02]  /*eaa0*/  MOV R122, 0xffffffff ;  /* 0xffffffff007a7802 */ /* 0x001fe40000000f00 */
[----:B------:R-:W-:Y:S02]  /*eab0*/  MOV R120, 0xead0 ;  /* 0x0000ead000787802 */ /* 0x000fe40000000f00 */
[----:B-1234-:R-:W-:Y:S05]  /*eac0*/  CALL.REL.NOINC `($__internal_186_$__cuda_sm70_shflsync_down) ;  /* 0x000008f000007944 */ /* 0x01efea0003c00000 */
[----:B0-----:R-:W-:Y:S01]  /*ead0*/  HFMA2.MMA R124, -RZ, RZ, 0, 4.76837158203125e-07 ;  /* 0x00000008ff7c7435 */ /* 0x001fe200000001ff */
[----:B-1----:R-:W-:Y:S02]  /*eae0*/  MOV R235, R122 ;  /* 0x0000007a00eb7202 */ /* 0x002fe40000000f00 */
[----:B------:R-:W-:Y:S02]  /*eaf0*/  MOV R125, R226 ;  /* 0x000000e2007d7202 */ /* 0x000fe40000000f00 */
[----:B------:R-:W-:Y:S02]  /*eb00*/  MOV R123, 0x1f ;  /* 0x0000001f007b7802 */ /* 0x000fe40000000f00 */
[----:B------:R-:W-:-:S02]  /*eb10*/  MOV R122, 0xffffffff ;  /* 0xffffffff007a7802 */ /* 0x000fc40000000f00 */
[----:B------:R-:W-:Y:S02]  /*eb20*/  MOV R120, 0xeb40 ;  /* 0x0000eb4000787802 */ /* 0x000fe40000000f00 */
[----:B------:R-:W-:Y:S05]  /*eb30*/  CALL.REL.NOINC `($__internal_186_$__cuda_sm70_shflsync_down) ;  /* 0x0000088000007944 */ /* 0x000fea0003c00000 */
[----:B0-----:R-:W-:Y:S01]  /*eb40*/  HFMA2.MMA R124, -RZ, RZ, 0, 4.76837158203125e-07 ;  /* 0x00000008ff7c7435 */ /* 0x001fe200000001ff */
[----:B-1----:R-:W-:Y:S02]  /*eb50*/  MOV R237, R122 ;  /* 0x0000007a00ed7202 */ /* 0x002fe40000000f00 */
[----:B------:R-:W-:Y:S02]  /*eb60*/  MOV R125, R222 ;  /* 0x000000de007d7202 */ /* 0x000fe40000000f00 */
[----:B------:R-:W-:Y:S02]  /*eb70*/  MOV R123, 0x1f ;  /* 0x0000001f007b7802 */ /* 0x000fe40000000f00 */
[----:B------:R-:W-:Y:S02]  /*eb80*/  MOV R122, 0xffffffff ;  /* 0xffffffff007a7802 */ /* 0x000fe40000000f00 */
[----:B------:R-:W-:Y:S02]  /*eb90*/  MOV R120, 0xebb0 ;  /* 0x0000ebb000787802 */ /* 0x000fe40000000f00 */
[----:B------:R-:W-:Y:S05]  /*eba0*/  CALL.REL.NOINC `($__internal_186_$__cuda_sm70_shflsync_down) ;  /* 0x0000081000007944 */ /* 0x000fea0003c00000 */
[----:B0-----:R-:W-:Y:S01]  /*ebb0*/  HFMA2.MMA R124, -RZ, RZ, 0, 4.76837158203125e-07 ;  /* 0x00000008ff7c7435 */ /* 0x001fe200000001ff */
[----:B-1----:R-:W-:-:S02]  /*ebc0*/  MOV R239, R122 ;  /* 0x0000007a00ef7202 */ /* 0x002fc40000000f00 */
[----:B------:R-:W-:Y:S02]  /*ebd0*/  MOV R125, R127 ;  /* 0x0000007f007d7202 */ /* 0x000fe40000000f00 */
[----:B------:R-:W-:Y:S02]  /*ebe0*/  MOV R123, 0x1f ;  /* 0x0000001f007b7802 */ /* 0x000fe40000000f00 */
[----:B------:R-:W-:Y:S02]  /*ebf0*/  MOV R122, 0xffffffff ;  /* 0xffffffff007a7802 */ /* 0x000fe40000000f00 */
[----:B------:R-:W-:Y:S02]  /*ec00*/  MOV R120, 0xec20 ;  /* 0x0000ec2000787802 */ /* 0x000fe40000000f00 */
[----:B------:R-:W-:Y:S05]  /*ec10*/  CALL.REL.NOINC `($__internal_186_$__cuda_sm70_shflsync_down) ;  /* 0x000007a000007944 */ /* 0x000fea0003c00000 */
[----:B01----:R-:W-:Y:S05]  /*ec20*/  BRA `(.L_x_7945) ;  /* 0xffff8cb000007947 */ /* 0x003fea000383ffff */
.L_x_7856:
[----:B------:R-:W-:Y:S01]  /*ec30*/  HFMA2.MMA R124, -RZ, RZ, 0, 9.5367431640625e-07 ;  /* 0x00000010ff7c7435 */ /* 0x000fe200000001ff */
[----:B------:R-:W-:Y:S02]  /*ec40*/  MOV R125, R236 ;  /* 0x000000ec007d7202 */ /* 0x000fe40000000f00 */
[----:B------:R-:W-:Y:S02]  /*ec50*/  MOV R123, 0x1f ;  /* 0x0000001f007b7802 */ /* 0x000fe40000000f00 */
[----:B0-----:R-:W-:-:S02]  /*ec60*/  MOV R122, 0xffffffff ;  /* 0xffffffff007a7802 */ /* 0x001fc40000000f00 */
[----:B------:R-:W-:Y:S02]  /*ec70*/  MOV R120, 0xec90 ;  /* 0x0000ec9000787802 */ /* 0x000fe40000000f00 */
[----:B-1234-:R-:W-:Y:S05]  /*ec80*/  CALL.REL.NOINC `($__internal_186_$__cuda_sm70_shflsync_down) ;  /* 0x0000073000007944 */ /* 0x01efea0003c00000 */
[----:B-1----:R-:W-:Y:S01]  /*ec90*/  MOV R235, R122 ;  /* 0x0000007a00eb7202 */ /* 0x002fe20000000f00 */
[----:B0-----:R-:W-:Y:S05]  /*eca0*/  BRA `(.L_x_7946) ;  /* 0xffff8d5000007947 */ /* 0x001fea000383ffff */
.L_x_7857:
[----:B------:R-:W-:Y:S01]  /*ecb0*/  HFMA2.MMA R124, -RZ, RZ, 0, 9.5367431640625e-07 ;  /* 0x00000010ff7c7435 */ /* 0x000fe200000001ff */
[----:B------:R-:W-:Y:S02]  /*ecc0*/  MOV R125, R226 ;  /* 0x000000e2007d7202 */ /* 0x000fe40000000f00 */
[----:B------:R-:W-:Y:S02]  /*ecd0*/  MOV R123, 0x1f ;  /* 0x0000001f007b7802 */ /* 0x000fe40000000f00 */
[----:B0-----:R-:W-:Y:S02]  /*ece0*/  MOV R122, 0xffffffff ;  /* 0xffffffff007a7802 */ /* 0x001fe40000000f00 */
[----:B------:R-:W-:Y:S02]  /*ecf0*/  MOV R120, 0xed10 ;  /* 0x0000ed1000787802 */ /* 0x000fe40000000f00 */
[----:B-1234-:R-:W-:Y:S05]  /*ed00*/  CALL.REL.NOINC `($__internal_186_$__cuda_sm70_shflsync_down) ;  /* 0x000006b000007944 */ /* 0x01efea0003c00000 */
[----:B0-----:R-:W-:Y:S01]  /*ed10*/  HFMA2.MMA R124, -RZ, RZ, 0, 9.5367431640625e-07 ;  /* 0x00000010ff7c7435 */ /* 0x001fe200000001ff */
[----:B-1----:R-:W-:Y:S02]  /*ed20*/  MOV R237, R122 ;  /* 0x0000007a00ed7202 */ /* 0x002fe40000000f00 */
[----:B------:R-:W-:-:S02]  /*ed30*/  MOV R125, R222 ;  /* 0x000000de007d7202 */ /* 0x000fc40000000f00 */
[----:B------:R-:W-:Y:S02]  /*ed40*/  MOV R123, 0x1f ;  /* 0x0000001f007b7802 */ /* 0x000fe40000000f00 */
[----:B------:R-:W-:Y:S02]  /*ed50*/  MOV R122, 0xffffffff ;  /* 0xffffffff007a7802 */ /* 0x000fe40000000f00 */
[----:B------:R-:W-:Y:S02]  /*ed60*/  MOV R120, 0xed80 ;  /* 0x0000ed8000787802 */ /* 0x000fe40000000f00 */
[----:B------:R-:W-:Y:S05]  /*ed70*/  CALL.REL.NOINC `($__internal_186_$__cuda_sm70_shflsync_down) ;  /* 0x0000064000007944 */ /* 0x000fea0003c00000 */
[----:B0-----:R-:W-:Y:S01]  /*ed80*/  HFMA2.MMA R124, -RZ, RZ, 0, 9.5367431640625e-07 ;  /* 0x00000010ff7c7435 */ /* 0x001fe200000001ff */
[----:B-1----:R-:W-:Y:S02]  /*ed90*/  MOV R239, R122 ;  /* 0x0000007a00ef7202 */ /* 0x002fe40000000f00 */
[----:B------:R-:W-:Y:S02]  /*eda0*/  MOV R125, R127 ;  /* 0x0000007f007d7202 */ /* 0x000fe40000000f00 */
[----:B------:R-:W-:Y:S02]  /*edb0*/  MOV R123, 0x1f ;  /* 0x0000001f007b7802 */ /* 0x000fe40000000f00 */
[----:B------:R-:W-:-:S02]  /*edc0*/  MOV R122, 0xffffffff ;  /* 0xffffffff007a7802 */ /* 0x000fc40000000f00 */
[----:B------:R-:W-:Y:S02]  /*edd0*/  MOV R120, 0xedf0 ;  /* 0x0000edf000787802 */ /* 0x000fe40000000f00 */
[----:B------:R-:W-:Y:S05]  /*ede0*/  CALL.REL.NOINC `($__internal_186_$__cuda_sm70_shflsync_down) ;  /* 0x000005d000007944 */ /* 0x000fea0003c00000 */
[----:B01----:R-:W-:Y:S05]  /*edf0*/  BRA `(.L_x_7947) ;  /* 0xffff8c4000007947 */ /* 0x003fea000383ffff */
.L_x_7860:
[----:B------:R-:W-:Y:S01]  /*ee00*/  HFMA2.MMA R124, -RZ, RZ, 0, 0 ;  /* 0x00000000ff7c7435 */ /* 0x000fe200000001ff */
[----:B------:R-:W-:Y:S02]  /*ee10*/  MOV R123, R236 ;  /* 0x000000ec007b7202 */ /* 0x000fe40000000f00 */
[----:B------:R-:W-:Y:S02]  /*ee20*/  MOV R125, 0x1f ;  /* 0x0000001f007d7802 */ /* 0x000fe40000000f00 */
[----:B0-----:R-:W-:Y:S02]  /*ee30*/  MOV R122, 0xffffffff ;  /* 0xffffffff007a7802 */ /* 0x001fe40000000f00 */
[----:B------:R-:W-:Y:S02]  /*ee40*/  MOV R120, 0xee60 ;  /* 0x0000ee6000787802 */ /* 0x000fe40000000f00 */
[----:B-1234-:R-:W-:Y:S05]  /*ee50*/  CALL.REL.NOINC `($__internal_187_$__cuda_sm70_shflsync_idx_p) ;  /* 0x000005a000007944 */ /* 0x01efea0003c00000 */
        /* <DEDUP_REMOVED lines=21> */
[----:B0-----:R-:W-:Y:S01]  /*efb0*/  HFMA2.MMA R124, -RZ, RZ, 0, 5.9604644775390625e-08 ;  /* 0x00000001ff7c7435 */ /* 0x001fe200000001ff */
[----:B-1----:R-:W-:-:S02]  /*efc0*/  MOV R214, R122 ;  /* 0x0000007a00d67202 */ /* 0x002fc40000000f00 */
[----:B------:R-:W-:Y:S02]  /*efd0*/  MOV R125, R236 ;  /* 0x000000ec007d7202 */ /* 0x000fe40000000f00 */
[----:B------:R-:W-:Y:S02]  /*efe0*/  MOV R123, 0x1f ;  /* 0x0000001f007b7802 */ /* 0x000fe40000000f00 */
[----:B------:R-:W-:Y:S02]  /*eff0*/  MOV R122, 0xffffffff ;  /* 0xffffffff007a7802 */ /* 0x000fe40000000f00 */
[----:B------:R-:W-:Y:S02]  /*f000*/  MOV R120, 0xf020 ;  /* 0x0000f02000787802 */ /* 0x000fe40000000f00 */
[----:B------:R-:W-:Y:S05]  /*f010*/  CALL.REL.NOINC `($__internal_186_$__cuda_sm70_shflsync_down) ;  /* 0x000003a000007944 */ /* 0x000fea0003c00000 */
[----:B0-----:R-:W-:Y:S01]  /*f020*/  HFMA2.MMA R124, -RZ, RZ, 0, 5.9604644775390625e-08 ;  /* 0x00000001ff7c7435 */ /* 0x001fe200000001ff */
[----:B-1----:R-:W-:Y:S02]  /*f030*/  MOV R232, R122 ;  /* 0x0000007a00e87202 */ /* 0x002fe40000000f00 */
[----:B------:R-:W-:Y:S02]  /*f040*/  MOV R125, R226 ;  /* 0x000000e2007d7202 */ /* 0x000fe40000000f00 */
[----:B------:R-:W-:-:S02]  /*f050*/  MOV R123, 0x1f ;  /* 0x0000001f007b7802 */ /* 0x000fc40000000f00 */
[----:B------:R-:W-:Y:S02]  /*f060*/  MOV R122, 0xffffffff ;  /* 0xffffffff007a7802 */ /* 0x000fe40000000f00 */
[----:B------:R-:W-:Y:S02]  /*f070*/  MOV R120, 0xf090 ;  /* 0x0000f09000787802 */ /* 0x000fe40000000f00 */
[----:B------:R-:W-:Y:S05]  /*f080*/  CALL.REL.NOINC `($__internal_186_$__cuda_sm70_shflsync_down) ;  /* 0x0000033000007944 */ /* 0x000fea0003c00000 */
[----:B0-----:R-:W-:Y:S01]  /*f090*/  HFMA2.MMA R124, -RZ, RZ, 0, 5.9604644775390625e-08 ;  /* 0x00000001ff7c7435 */ /* 0x001fe200000001ff */
[----:B-1----:R-:W-:Y:S02]  /*f0a0*/  MOV R234, R122 ;  /* 0x0000007a00ea7202 */ /* 0x002fe40000000f00 */
[----:B------:R-:W-:Y:S02]  /*f0b0*/  MOV R125, R222 ;  /* 0x000000de007d7202 */ /* 0x000fe40000000f00 */
[----:B------:R-:W-:Y:S02]  /*f0c0*/  MOV R123, 0x1f ;  /* 0x0000001f007b7802 */ /* 0x000fe40000000f00 */
[----:B------:R-:W-:Y:S02]  /*f0d0*/  MOV R122, 0xffffffff ;  /* 0xffffffff007a7802 */ /* 0x000fe40000000f00 */
[----:B------:R-:W-:-:S02]  /*f0e0*/  MOV R120, 0xf100 ;  /* 0x0000f10000787802 */ /* 0x000fc40000000f00 */
        /* <DEDUP_REMOVED lines=21> */
[----:B------:R-:W-:Y:S05]  /*f240*/  CALL.REL.NOINC `($__internal_187_$__cuda_sm70_shflsync_idx_p) ;  /* 0x000001b000007944 */ /* 0x000fea0003c00000 */
[----:B0-----:R-:W-:Y:S01]  /*f250*/  HFMA2.MMA R124, -RZ, RZ, 0, 0 ;  /* 0x00000000ff7c7435 */ /* 0x001fe200000001ff */
[----:B-1----:R-:W-:-:S02]  /*f260*/  MOV R243, R122 ;  /* 0x0000007a00f37202 */ /* 0x002fc40000000f00 */
[----:B------:R-:W-:Y:S02]  /*f270*/  MOV R123, R117 ;  /* 0x00000075007b7202 */ /* 0x000fe40000000f00 */
[----:B------:R-:W-:Y:S02]  /*f280*/  MOV R125, 0x1f ;  /* 0x0000001f007d7802 */ /* 0x000fe40000000f00 */
[----:B------:R-:W-:Y:S02]  /*f290*/  MOV R122, 0xffffffff ;  /* 0xffffffff007a7802 */ /* 0x000fe40000000f00 */
[----:B------:R-:W-:Y:S02]  /*f2a0*/  MOV R120, 0xf2c0 ;  /* 0x0000f2c000787802 */ /* 0x000fe40000000f00 */
[----:B------:R-:W-:Y:S05]  /*f2b0*/  CALL.REL.NOINC `($__internal_187_$__cuda_sm70_shflsync_idx_p) ;  /* 0x0000014000007944 */ /* 0x000fea0003c00000 */
[----:B0-----:R-:W-:Y:S01]  /*f2c0*/  HFMA2.MMA R124, -RZ, RZ, 0, 0 ;  /* 0x00000000ff7c7435 */ /* 0x001fe200000001ff */
[----:B-1----:R-:W-:Y:S02]  /*f2d0*/  MOV R242, R122 ;  /* 0x0000007a00f27202 */ /* 0x002fe40000000f00 */
[----:B------:R-:W-:Y:S02]  /*f2e0*/  MOV R123, R118 ;  /* 0x00000076007b7202 */ /* 0x000fe40000000f00 */
[----:B------:R-:W-:-:S02]  /*f2f0*/  MOV R125, 0x1f ;  /* 0x0000001f007d7802 */ /* 0x000fc40000000f00 */
[----:B------:R-:W-:Y:S02]  /*f300*/  MOV R122, 0xffffffff ;  /* 0xffffffff007a7802 */ /* 0x000fe40000000f00 */
[----:B------:R-:W-:Y:S02]  /*f310*/  MOV R120, 0xf330 ;  /* 0x0000f33000787802 */ /* 0x000fe40000000f00 */
[----:B------:R-:W-:Y:S05]  /*f320*/  CALL.REL.NOINC `($__internal_187_$__cuda_sm70_shflsync_idx_p) ;  /* 0x000000d000007944 */ /* 0x000fea0003c00000 */
[----:B0-----:R-:W-:Y:S01]  /*f330*/  HFMA2.MMA R124, -RZ, RZ, 0, 0 ;  /* 0x00000000ff7c7435 */ /* 0x001fe200000001ff */
[----:B-1----:R-:W-:Y:S02]  /*f340*/  MOV R240, R122 ;  /* 0x0000007a00f07202 */ /* 0x002fe40000000f00 */
[----:B------:R-:W-:Y:S02]  /*f350*/  MOV R123, R119 ;  /* 0x00000077007b7202 */ /* 0x000fe40000000f00 */
[----:B------:R-:W-:Y:S02]  /*f360*/  MOV R125, 0x1f ;  /* 0x0000001f007d7802 */ /* 0x000fe40000000f00 */
[----:B------:R-:W-:Y:S02]  /*f370*/  MOV R122, 0xffffffff ;  /* 0xffffffff007a7802 */ /* 0x000fe40000000f00 */
[----:B------:R-:W-:-:S02]  /*f380*/  MOV R120, 0xf3a0 ;  /* 0x0000f3a000787802 */ /* 0x000fc40000000f00 */
[----:B------:R-:W-:Y:S05]  /*f390*/  CALL.REL.NOINC `($__internal_187_$__cuda_sm70_shflsync_idx_p) ;  /* 0x0000006000007944 */ /* 0x000fea0003c00000 */
[----:B01----:R-:W-:Y:S01]  /*f3a0*/  MOV R123, R122 ;  /* 0x0000007a007b7202 */ /* 0x003fe20000000f00 */
[----:B------:R-:W-:Y:S05]  /*f3b0*/  BRA `(.L_x_7948) ;  /* 0xffff88a000007947 */ /* 0x000fea000383ffff */
        .weak           $__internal_186_$__cuda_sm70_shflsync_down
        .type           $__internal_186_$__cuda_sm70_shflsync_down,@function
        .size           $__internal_186_$__cuda_sm70_shflsync_down,($__internal_187_$__cuda_sm70_shflsync_idx_p - $__internal_186_$__cuda_sm70_shflsync_down)
$__internal_186_$__cuda_sm70_shflsync_down:
[----:B------:R-:W-:Y:S01]  /*f3c0*/  HFMA2.MMA R121, -RZ, RZ, 0, 0 ;  /* 0x00000000ff797435 */ /* 0x000fe200000001ff */
[----:B------:R-:W-:Y:S04]  /*f3d0*/  WARPSYNC R122 ;  /* 0x0000007a00007348 */ /* 0x000fe80003800000 */
[----:B------:R0:W1:Y:S01]  /*f3e0*/  SHFL.DOWN PT, R122, R125, R124, R123 ;  /* 0x0800007c7d7a7389 */ /* 0x00006200000e007b */
[----:B------:R-:W-:Y:S05]  /*f3f0*/  RET.REL.NODEC R120 `(_Z25selective_scan_bwd_kernelI32Selective_Scan_bwd_kernel_traitsILi64ELi16ELb1ELb1ELb1ELb1ELb0EfN3c107complexIfEEEEv12SSMParamsBwd) ;  /* 0xffff0c0078007950 */ /* 0x000fea0003c3ffff */
        .weak           $__internal_187_$__cuda_sm70_shflsync_idx_p
        .type           $__internal_187_$__cuda_sm70_shflsync_idx_p,@function
        .size           $__internal_187_$__cuda_sm70_shflsync_idx_p,($__internal_188_$__cuda_sm70_shflsync_up - $__internal_187_$__cuda_sm70_shflsync_idx_p)
$__internal_187_$__cuda_sm70_shflsync_idx_p:
[----:B------:R-:W-:Y:S01]  /*f400*/  MOV R121, 0x0 ;  /* 0x0000000000797802 */ /* 0x000fe20000000f00 */
[----:B------:R-:W-:Y:S04]  /*f410*/  WARPSYNC R122 ;  /* 0x0000007a00007348 */ /* 0x000fe80003800000 */
[----:B------:R0:W1:Y:S01]  /*f420*/  SHFL.IDX PT, R122, R123, R124, R125 ;  /* 0x0000007c7b7a7389 */ /* 0x00006200000e007d */
[----:B------:R-:W-:Y:S05]  /*f430*/  RET.REL.NODEC R120 `(_Z25selective_scan_bwd_kernelI32Selective_Scan_bwd_kernel_traitsILi64ELi16ELb1ELb1ELb1ELb1ELb0EfN3c107complexIfEEEEv12SSMParamsBwd) ;  /* 0xffff0bc078007950 */ /* 0x000fea0003c3ffff */
        .weak           $__internal_188_$__cuda_sm70_shflsync_up
        .type           $__internal_188_$__cuda_sm70_shflsync_up,@function
        .size           $__internal_188_$__cuda_sm70_shflsync_up,(.L_x_14623 - $__internal_188_$__cuda_sm70_shflsync_up)
$__internal_188_$__cuda_sm70_shflsync_up:
[----:B------:R-:W-:Y:S01]  /*f440*/  HFMA2.MMA R121, -RZ, RZ, 0, 0 ;  /* 0x00000000ff797435 */ /* 0x000fe200000001ff */
[----:B------:R-:W-:Y:S04]  /*f450*/  WARPSYNC R125 ;  /* 0x0000007d00007348 */ /* 0x000fe80003800000 */
[----:B------:R0:W1:Y:S01]  /*f460*/  SHFL.UP PT, R125, R139, R138, R136 ;  /* 0x0400008a8b7d7389 */ /* 0x00006200000e0088 */
[----:B------:R-:W-:Y:S05]  /*f470*/  RET.REL.NODEC R120 `(_Z25selective_scan_bwd_kernelI32Selective_Scan_bwd_kernel_traitsILi64ELi16ELb1ELb1ELb1ELb1ELb0EfN3c107complexIfEEEEv12SSMParamsBwd) ;  /* 0xffff0b8078007950 */ /* 0x000fea0003c3ffff */
.L_x_7949:
        /* <DEDUP_REMOVED lines=16> */
.L_x_14623:


//--------------------- .text._Z25selective_scan_bwd_kernelI32Selective_Scan_bwd_kernel_traitsILi64ELi16ELb1ELb1ELb1ELb1ELb1EfN3c107complexIfEEEEv12SSMParamsBwd --------------------------
	.section	.text._Z25selective_scan_bwd_kernelI32Selective_Scan_bwd_kernel_traitsILi64ELi16ELb1ELb1ELb1ELb1ELb1EfN3c107complexIfEEEEv12SSMParamsBwd,"ax",@progbits
	.sectioninfo	@"SHI_REGISTERS=254"
	.align	128
        .global         _Z25selective_scan_bwd_kernelI32Selective_Scan_bwd_kernel_traitsILi64ELi16ELb1ELb1ELb1ELb1ELb1EfN3c107complexIfEEEEv12SSMParamsBwd
        .type           _Z25selective_scan_bwd_kernelI32Selective_Scan_bwd_kernel_traitsILi64ELi16ELb1ELb1ELb1ELb1ELb1EfN3c107complexIfEEEEv12SSMParamsBwd,@function
        .size           _Z25selective_scan_bwd_kernelI32Selective_Scan_bwd_kernel_traitsILi64ELi16ELb1ELb1ELb1ELb1ELb1EfN3c107complexIfEEEEv12SSMParamsBwd,(.L_x_14626 - _Z25selective_scan_bwd_kernelI32Selective_Scan_bwd_kernel_traitsILi64ELi16ELb1ELb1ELb1ELb1ELb1EfN3c107complexIfEEEEv12SSMParamsBwd)
        .other          _Z25selective_scan_bwd_kernelI32Selective_Scan_bwd_kernel_traitsILi64ELi16ELb1ELb1ELb1ELb1ELb1EfN3c107complexIfEEEEv12SSMParamsBwd,@"STO_CUDA_ENTRY STV_DEFAULT"
_Z25selective_scan_bwd_kernelI32Selective_Scan_bwd_kernel_traitsILi64ELi16ELb1ELb1ELb1ELb1ELb1EfN3c107complexIfEEEEv12SSMParamsBwd:
.text._Z25selective_scan_bwd_kernelI32Selective_Scan_bwd_kernel_traitsILi64ELi16ELb1ELb1ELb1ELb1ELb1EfN3c107complexIfEEEEv12SSMParamsBwd:
        /* <DEDUP_REMOVED lines=182> */
[----:B----4-:R-:W-:Y:S02]  /*0b60*/  SHF.R.S32.HI R152, RZ, 0x5, R0 ;  /* 0x00000005ff987819 */ /* 0x010fe40000011400 */
.L_x_8086:
        /* <DEDUP_REMOVED lines=34> */
[----:B--2---:R-:W-:Y:S04]  /*0d90*/  STS.128 [R35.X16+0x400], R24 ;  /* 0x0004001823007388 */ /* 0x004fe8000000cc00 */
[----:B-----5:R-:W-:Y:S01]  /*0da0*/  STS.128 [R35.X16+0x600], R28 ;  /* 0x0006001c23007388 */ /* 0x020fe2000000cc00 */
[----:B------:R-:W-:-:S06]  /*0db0*/  NOP ;  /* 0x0000000000007918 */ /* 0x000fcc0000000000 */
[----:B------:R-:W-:Y:S04]  /*0dc0*/  LDS.128 R52, [R34.X16+0x10] ;  /* 0x0000100022347984 */ /* 0x000fe8000000cc00 */
[----:B------:R-:W-:Y:S04]  /*0dd0*/  LDS.128 R8, [R34.X16+0x20] ;  /* 0x0000200022087984 */ /* 0x000fe8000000cc00 */
[----:B------:R-:W-:Y:S04]  /*0de0*/  LDS.128 R4, [R34.X16+0x30] ;  /* 0x0000300022047984 */ /* 0x000fe8000000cc00 */
[----:B------:R-:W2:Y:S04]  /*0df0*/  LDS.128 R56, [R34.X16] ;  /* 0x0000000022387984 */ /* 0x000ea8000000cc00 */
[----:B------:R-:W-:Y:S06]  /*0e00*/  BAR.SYNC.DEFER_BLOCKING 0x0 ;  /* 0x0000000000007b1d */ /* 0x000fec0000010000 */
[----:B0-----:R-:W4:Y:S04]  /*0e10*/  LDG.E.128 R12, [R2.64] ;  /* 0x0000001a020c7981 */ /* 0x001f28000c1e1d00 */
[----:B---3--:R-:W3:Y:S04]  /*0e20*/  LDG.E.128 R20, [R2.64+0x200] ;  /* 0x0002001a02147981 */ /* 0x008ee8000c1e1d00 */
[----:B------:R-:W5:Y:S04]  /*0e30*/  LDG.E.128 R60, [R2.64+0x400] ;  /* 0x0004001a023c7981 */ /* 0x000f68000c1e1d00 */
[----:B------:R-:W5:Y:S01]  /*0e40*/  LDG.E.128 R64, [R2.64+0x600] ;  /* 0x0006001a02407981 */ /* 0x000f62000c1e1d00 */
[----:B--2---:R-:W-:Y:S01]  /*0e50*/  FADD.FTZ R28, R56, UR5 ;  /* 0x00000005381c7e21 */ /* 0x004fe20008010000 */
        /* <DEDUP_REMOVED lines=18> */
[----:B---3--:R0:W-:Y:S04]  /*0f80*/  STS.128 [R35.X16+0x200], R20 ;  /* 0x0002001423007388 */ /* 0x0081e8000000cc00 */
[----:B-----5:R0:W-:Y:S04]  /*0f90*/  STS.128 [R35.X16+0x400], R60 ;  /* 0x0004003c23007388 */ /* 0x0201e8000000cc00 */
[----:B------:R0:W-:Y:S01]  /*0fa0*/  STS.128 [R35.X16+0x600], R64 ;  /* 0x0006004023007388 */ /* 0x0001e2000000cc00 */
        /* <DEDUP_REMOVED lines=33> */
.L_x_7952:
[----:B------:R-:W-:Y:S05]  /*11c0*/  BSYNC B0 ;  /* 0x0000000000007941 */ /* 0x000fea0003800000 */
.L_x_7951:
        /* <DEDUP_REMOVED lines=35> */
.L_x_7954:
[----:B------:R-:W-:Y:S05]  /*1400*/  BSYNC B0 ;  /* 0x0000000000007941 */ /* 0x000fea0003800000 */
.L_x_7953:
        /* <DEDUP_REMOVED lines=35> */
.L_x_7956:
[----:B------:R-:W-:Y:S05]  /*1640*/  BSYNC B0 ;  /* 0x0000000000007941 */ /* 0x000fea0003800000 */
.L_x_7955:
        /* <DEDUP_REMOVED lines=35> */
.L_x_7958:
[----:B------:R-:W-:Y:S05]  /*1880*/  BSYNC B0 ;  /* 0x0000000000007941 */ /* 0x000fea0003800000 */
.L_x_7957:
        /* <DEDUP_REMOVED lines=35> */
.L_x_7960:
[----:B------:R-:W-:Y:S05]  /*1ac0*/  BSYNC B0 ;  /* 0x0000000000007941 */ /* 0x000fea0003800000 */
.L_x_7959:
        /* <DEDUP_REMOVED lines=35> */
.L_x_7962:
[----:B------:R-:W-:Y:S05]  /*1d00*/  BSYNC B0 ;  /* 0x0000000000007941 */ /* 0x000fea0003800000 */
.L_x_7961:
        /* <DEDUP_REMOVED lines=35> */
.L_x_7964:
[----:B------:R-:W-:Y:S05]  /*1f40*/  BSYNC B0 ;  /* 0x0000000000007941 */ /* 0x000fea0003800000 */
.L_x_7963:
        /* <DEDUP_REMOVED lines=35> */
.L_x_7966:
[----:B------:R-:W-:Y:S05]  /*2180*/  BSYNC B0 ;  /* 0x0000000000007941 */ /* 0x000fea0003800000 */
.L_x_7965:
        /* <DEDUP_REMOVED lines=35> */
.L_x_7968:
[----:B------:R-:W-:Y:S05]  /*23c0*/  BSYNC B0 ;  /* 0x0000000000007941 */ /* 0x000fea0003800000 */
.L_x_7967:
        /* <DEDUP_REMOVED lines=34> */
.L_x_7970:
[----:B------:R-:W-:Y:S05]  /*25f0*/  BSYNC B0 ;  /* 0x0000000000007941 */ /* 0x000fea0003800000 */
.L_x_7969:
        /* <DEDUP_REMOVED lines=33> */
.L_x_7972:
[----:B------:R-:W-:Y:S05]  /*2810*/  BSYNC B0 ;  /* 0x0000000000007941 */ /* 0x000fea0003800000 */
.L_x_7971:
        /* <DEDUP_REMOVED lines=33> */
.L_x_7974:
[----:B------:R-:W-:Y:S05]  /*2a30*/  BSYNC B0 ;  /* 0x0000000000007941 */ /* 0x000fea0003800000 */
.L_x_7973:
        /* <DEDUP_REMOVED lines=33> */
.L_x_7976:
[----:B------:R-:W-:Y:S05]  /*2c50*/  BSYNC B0 ;  /* 0x0000000000007941 */ /* 0x000fea0003800000 */
.L_x_7975:
        /* <DEDUP_REMOVED lines=33> */
.L_x_7978:
[----:B------:R-:W-:Y:S05]  /*2e70*/  BSYNC B0 ;  /* 0x0000000000007941 */ /* 0x000fea0003800000 */
.L_x_7977:
        /* <DEDUP_REMOVED lines=33> */
.L_x_7980:
[----:B------:R-:W-:Y:S05]  /*3090*/  BSYNC B0 ;  /* 0x0000000000007941 */ /* 0x000fea0003800000 */
.L_x_7979:
        /* <DEDUP_REMOVED lines=33> */
.L_x_7982:
[----:B------:R-:W-:Y:S05]  /*32b0*/  BSYNC B0 ;  /* 0x0000000000007941 */ /* 0x000fea0003800000 */
.L_x_7981:
        /* <DEDUP_REMOVED lines=26> */
[----:B------:R0:W2:Y:S04]  /*3460*/  LDG.E.128 R64, [R2.64] ;  /* 0x0000001a02407981 */ /* 0x0000a8000c1e1d00 */
[----:B------:R0:W3:Y:S04]  /*3470*/  LDG.E.128 R68, [R2.64+0x200] ;  /* 0x0002001a02447981 */ /* 0x0000e8000c1e1d00 */
[----:B------:R0:W4:Y:S04]  /*3480*/  LDG.E.128 R84, [R2.64+0x400] ;  /* 0x0004001a02547981 */ /* 0x000128000c1e1d00 */
[----:B------:R0:W5:Y:S01]  /*3490*/  LDG.E.128 R88, [R2.64+0x600] ;  /* 0x0006001a02587981 */ /* 0x000162000c1e1d00 */
        /* <DEDUP_REMOVED lines=10> */
[----:B0-----:R-:W-:Y:S01]  /*3540*/  MOV R2, UR7 ;  /* 0x0000000700027c02 */ /* 0x001fe20008000f00 */
[----:B------:R-:W-:-:S03]  /*3550*/  ULDC.64 UR36, c[0x0][0x2e8] ;  /* 0x0000ba0000247ab9 */ /* 0x000fc60000000a00 */
[----:B------:R-:W-:Y:S01]  /*3560*/  MOV R3, UR8 ;  /* 0x0000000800037c02 */ /* 0x000fe20008000f00 */
[----:B--2---:R0:W-:Y:S04]  /*3570*/  STS.128 [R35.X16], R64 ;  /* 0x0000004023007388 */ /* 0x0041e8000000cc00 */
[----:B------:R-:W-:Y:S01]  /*3580*/  IMAD.WIDE R2, R0, 0x10, R2 ;  /* 0x0000001000027825 */ /* 0x000fe200078e0202 */
[----:B---3--:R-:W-:Y:S04]  /*3590*/  STS.128 [R35.X16+0x200], R68 ;  /* 0x0002004423007388 */ /* 0x008fe8000000cc00 */
[----:B----4-:R2:W-:Y:S04]  /*35a0*/  STS.128 [R35.X16+0x400], R84 ;  /* 0x0004005423007388 */ /* 0x0105e8000000cc00 */
[----:B-----5:R3:W-:Y:S01]  /*35b0*/  STS.128 [R35.X16+0x600], R88 ;  /* 0x0006005823007388 */ /* 0x0207e2000000cc00 */
[----:B------:R-:W-:-:S06]  /*35c0*/  NOP ;  /* 0x0000000000007918 */ /* 0x000fcc0000000000 */
[----:B------:R-:W4:Y:S01]  /*35d0*/  LDS.128 R76, [R34.X16] ;  /* 0x00000000224c7984 */ /* 0x000f22000000cc00 */
[----:B------:R-:W-:Y:S01]  /*35e0*/  LEA R17, R154, R17, 0x2 ;  /* 0x000000119a117211 */ /* 0x000fe200078e10ff */
[----:B------:R-:W-:Y:S02]  /*35f0*/  UIMAD UR7, UR13, UR36, URZ ;  /* 0x000000240d0772a4 */ /* 0x000fe4000f8e023f */
[----:B------:R-:W2:Y:S01]  /*3600*/  LDS.128 R72, [R34.X16+0x10] ;  /* 0x0000100022487984 */ /* 0x000ea2000000cc00 */
[----:B------:R-:W-:-:S03]  /*3610*/  ULDC.64 UR8, c[0x0][0x2f0] ;  /* 0x0000bc0000087ab9 */ /* 0x000fc60000000a00 */
        /* <DEDUP_REMOVED lines=13> */
[----:B------:R-:W4:Y:S01]  /*36f0*/  MUFU.EX2 R16, R16 ;  /* 0x0000001000107308 */ /* 0x000f220000000800 */
[----:B------:R-:W-:Y:S01]  /*3700*/  FMUL.FTZ R70, R79, -1.4426950216293334961 ;  /* 0xbfb8aa3b4f467820 */ /* 0x000fe20000410000 */
[----:B------:R-:W-:Y:S01]  /*3710*/  UIADD3 UR37, UR37, UR7, URZ ;  /* 0x0000000725257290 */ /* 0x000fe2000fffe03f */
[----:B------:R-:W-:Y:S01]  /*3720*/  FMUL.FTZ R71, R72, -1.4426950216293334961 ;  /* 0xbfb8aa3b48477820 */ /* 0x000fe20000410000 */
[----:B------:R-:W-:Y:S01]  /*3730*/  UIMAD UR7, UR11, UR8, URZ ;  /* 0x000000080b0772a4 */ /* 0x000fe2000f8e023f */
[----:B0-----:R-:W-:Y:S01]  /*3740*/  FMUL.FTZ R2, R73, -1.4426950216293334961 ;  /* 0xbfb8aa3b49027820 */ /* 0x001fe20000410000 */
[----:B------:R-:W-:Y:S01]  /*3750*/  ISETP.NE.AND.EX P0, PT, RZ, c[0x0][0x274], PT, P0 ;  /* 0x00009d00ff007a0c */ /* 0x000fe20003f05300 */
[----:B------:R-:W-:Y:S01]  /*3760*/  FMUL.FTZ R92, R75, -1.4426950216293334961 ;  /* 0xbfb8aa3b4b5c7820 */ /* 0x000fe20000410000 */
[----:B------:R-:W0:Y:S01]  /*3770*/  MUFU.EX2 R68, R68 ;  /* 0x0000004400447308 */ /* 0x000e220000000800 */
[----:B------:R-:W-:Y:S01]  /*3780*/  FMUL.FTZ R3, R74, -1.4426950216293334961 ;  /* 0xbfb8aa3b4a037820 */ /* 0x000fe20000410000 */
[----:B------:R-:W-:Y:S01]  /*3790*/  UIMAD UR7, UR10, UR9, UR7 ;  /* 0x000000090a0772a4 */ /* 0x000fe2000f8e0207 */
[----:B-1----:R-:W-:Y:S01]  /*37a0*/  FMUL.FTZ R93, R60, -1.4426950216293334961 ;  /* 0xbfb8aa3b3c5d7820 */ /* 0x002fe20000410000 */
[----:B------:R-:W-:Y:S01]  /*37b0*/  UIMAD.WIDE.U32 UR8, UR10, UR8, UR36 ;  /* 0x000000080a0872a5 */ /* 0x000fe2000f8e0024 */
[----:B------:R-:W-:-:S02]  /*37c0*/  FMUL.FTZ R95, R62, -1.4426950216293334961 ;  /* 0xbfb8aa3b3e5f7820 */ /* 0x000fc40000410000 */
[----:B------:R-:W-:Y:S01]  /*37d0*/  FMUL.FTZ R97, R57, -1.4426950216293334961 ;  /* 0xbfb8aa3b39617820 */ /* 0x000fe20000410000 */
[----:B------:R-:W1:Y:S01]  /*37e0*/  MUFU.EX2 R69, R69 ;  /* 0x0000004500457308 */ /* 0x000e620000000800 */
[----:B----4-:R-:W-:Y:S01]  /*37f0*/  FADD.FTZ R16, R16, 1 ;  /* 0x3f80000010107421 */ /* 0x010fe20000010000 */
[----:B------:R-:W-:Y:S01]  /*3800*/  ULDC.64 UR36, c[0x0][0x338] ;  /* 0x0000ce0000247ab9 */ /* 0x000fe20000000a00 */
[----:B------:R-:W-:Y:S01]  /*3810*/  FMUL.FTZ R94, R61, -1.4426950216293334961 ;  /* 0xbfb8aa3b3d5e7820 */ /* 0x000fe20000410000 */
[----:B------:R-:W-:Y:S01]  /*3820*/  UIADD3 UR9, UR9, UR7, URZ ;  /* 0x0000000709097290 */ /* 0x000fe2000fffe03f */
[----:B------:R-:W-:Y:S01]  /*3830*/  FMUL.FTZ R99, R58, -1.4426950216293334961 ;  /* 0xbfb8aa3b3a637820 */ /* 0x000fe20000410000 */
[----:B------:R-:W-:Y:S01]  /*3840*/  ULEA UR7, UP0, UR8, UR36, 0x2 ;  /* 0x0000002408077291 */ /* 0x000fe2000f80103f */
[----:B------:R-:W-:Y:S01]  /*3850*/  FMUL.FTZ R102, R59, -1.4426950216293334961 ;  /* 0xbfb8aa3b3b667820 */ /* 0x000fe20000410000 */
[----:B------:R-:W-:Y:S01]  /*3860*/  MUFU.EX2 R70, R70 ;  /* 0x0000004600467308 */ /* 0x000fe20000000800 */
[----:B0-----:R-:W-:Y:S01]  /*3870*/  FADD.FTZ R68, R68, 1 ;  /* 0x3f80000044447421 */ /* 0x001fe20000010000 */
[----:B------:R-:W-:-:S06]  /*3880*/  ULEA.HI.X UR8, UR8, UR37, UR9, 0x2, UP0 ;  /* 0x0000002508087291 */ /* 0x000fcc00080f1409 */
[----:B------:R-:W-:Y:S01]  /*3890*/  MUFU.EX2 R71, R71 ;  /* 0x0000004700477308 */ /* 0x000fe20000000800 */
[----:B-1----:R-:W-:-:S07]  /*38a0*/  FADD.FTZ R69, R69, 1 ;  /* 0x3f80000045457421 */ /* 0x002fce0000010000 */
[----:B------:R0:W1:Y:S08]  /*38b0*/  MUFU.EX2 R96, R2 ;  /* 0x0000000200607308 */ /* 0x0000700000000800 */
[----:B------:R-:W4:Y:S01]  /*38c0*/  MUFU.EX2 R100, R92 ;  /* 0x0000005c00647308 */ /* 0x000f220000000800 */
[----:B0-----:R-:W-:-:S07]  /*38d0*/  FMUL.FTZ R2, R63, -1.4426950216293334961 ;  /* 0xbfb8aa3b3f027820 */ /* 0x001fce0000410000 */
[----:B------:R0:W4:Y:S01]  /*38e0*/  MUFU.EX2 R98, R3 ;  /* 0x0000000300627308 */ /* 0x0001220000000800 */
[----:B-1----:R-:W-:-:S07]  /*38f0*/  FADD.FTZ R96, R96, 1 ;  /* 0x3f80000060607421 */ /* 0x002fce0000010000 */
[----:B------:R-:W-:Y:S01]  /*3900*/  MUFU.EX2 R101, R93 ;  /* 0x0000005d00657308 */ /* 0x000fe20000000800 */
[----:B0-----:R-:W-:Y:S02]  /*3910*/  FMUL.FTZ R3, R56, -1.4426950216293334961 ;  /* 0xbfb8aa3b38037820 */ /* 0x001fe40000410000 */
[----:B----4-:R-:W-:-:S05]  /*3920*/  FADD.FTZ R100, R100, 1 ;  /* 0x3f80000064647421 */ /* 0x010fca0000010000 */
[----:B------:R-:W-:Y:S01]  /*3930*/  MUFU.RCP R93, R16 ;  /* 0x00000010005d7308 */ /* 0x000fe20000001000 */
[----:B------:R-:W-:-:S07]  /*3940*/  FADD.FTZ R98, R98, 1 ;  /* 0x3f80000062627421 */ /* 0x000fce0000010000 */
[----:B------:R-:W0:Y:S08]  /*3950*/  MUFU.EX2 R105, R95 ;  /* 0x0000005f00697308 */ /* 0x000e300000000800 */
[----:B------:R1:W4:Y:S08]  /*3960*/  MUFU.EX2 R108, R2 ;  /* 0x00000002006c7308 */ /* 0x0003300000000800 */
[----:B------:R4:W4:Y:S01]  /*3970*/  MUFU.EX2 R109, R3 ;  /* 0x00000003006d7308 */ /* 0x0009220000000800 */
[----:B-1----:R-:W-:-:S02]  /*3980*/  FADD.FTZ R2, R70, 1 ;  /* 0x3f80000046027421 */ /* 0x002fc40000010000 */
[----:B0-----:R-:W-:-:S05]  /*3990*/  FADD.FTZ R105, R105, 1 ;  /* 0x3f80000069697421 */ /* 0x001fca0000010000 */
[----:B------:R-:W-:Y:S01]  /*39a0*/  MUFU.RCP R92, R68 ;  /* 0x00000044005c7308 */ /* 0x000fe20000001000 */
[----:B----4-:R-:W-:Y:S02]  /*39b0*/  FADD.FTZ R3, R71, 1 ;  /* 0x3f80000047037421 */ /* 0x010fe40000010000 */
[----:B------:R-:W-:-:S05]  /*39c0*/  FADD.FTZ R108, R108, 1 ;  /* 0x3f8000006c6c7421 */ /* 0x000fca0000010000 */
[----:B------:R-:W0:Y:S01]  /*39d0*/  MUFU.RCP R95, R69 ;  /* 0x00000045005f7308 */ /* 0x000e220000001000 */
[----:B------:R-:W-:-:S07]  /*39e0*/  FADD.FTZ R109, R109, 1 ;  /* 0x3f8000006d6d7421 */ /* 0x000fce0000010000 */
[----:B------:R-:W1:Y:S08]  /*39f0*/  MUFU.EX2 R114, R97 ;  /* 0x0000006100727308 */ /* 0x000e700000000800 */
[----:B------:R-:W4:Y:S01]  /*3a00*/  MUFU.EX2 R104, R94 ;  /* 0x0000005e00687308 */ /* 0x000f220000000800 */
[----:B0-----:R-:W-:-:S07]  /*3a10*/  FMUL.FTZ R103, R78, R95 ;  /* 0x0000005f4e677220 */ /* 0x001fce0000410000 */
[----:B------:R0:W-:Y:S01]  /*3a20*/  MUFU.RCP R97, R3 ;  /* 0x0000000300617308 */ /* 0x0001e20000001000 */
[----:B-1----:R-:W-:-:S07]  /*3a30*/  FADD.FTZ R114, R114, 1 ;  /* 0x3f80000072727421 */ /* 0x002fce0000010000 */
[----:B------:R1:W1:Y:S01]  /*3a40*/  MUFU.RCP R94, R2 ;  /* 0x00000002005e7308 */ /* 0x0002620000001000 */
[----:B0-----:R-:W-:Y:S02]  /*3a50*/  FADD.FTZ R3, -R93, 1 ;  /* 0x3f8000005d037421 */ /* 0x001fe40000010100 */
[----:B----4-:R-:W-:-:S05]  /*3a60*/  FADD.FTZ R104, R104, 1 ;  /* 0x3f80000068687421 */ /* 0x010fca0000010000 */
[----:B------:R-:W0:Y:S01]  /*3a70*/  MUFU.EX2 R116, R99 ;  /* 0x0000006300747308 */ /* 0x000e220000000800 */
[----:B-1----:R-:W-:-:S04]  /*3a80*/  MOV R2, c[0x0][0x16c] ;  /* 0x00005b0000027a02 */ /* 0x002fc80000000f00 */
[----:B------:R-:W-:Y:S01]  /*3a90*/  ISETP.GE.AND P1, PT, R2, 0x1, PT ;  /* 0x000000010200780c */ /* 0x000fe20003f26270 */
[----:B------:R-:W-:Y:S02]  /*3aa0*/  FADD.FTZ R2, -R92, 1 ;  /* 0x3f8000005c027421 */ /* 0x000fe40000010100 */
[----:B------:R-:W-:Y:S01]  /*3ab0*/  MUFU.RCP R96, R96 ;  /* 0x0000006000607308 */ /* 0x000fe20000001000 */
[----:B------:R-:W-:-:S07]  /*3ac0*/  FADD.FTZ R16, -R94, 1 ;  /* 0x3f8000005e107421 */ /* 0x000fce0000010100 */
[----:B------:R-:W1:Y:S01]  /*3ad0*/  MUFU.RCP R99, R98 ;  /* 0x0000006200637308 */ /* 0x000e620000001000 */
[----:B0-----:R-:W-:-:S07]  /*3ae0*/  FADD.FTZ R116, R116, 1 ;  /* 0x3f80000074747421 */ /* 0x001fce0000010000 */
[----:B------:R0:W4:Y:S01]  /*3af0*/  MUFU.EX2 R118, R102 ;  /* 0x0000006600767308 */ /* 0x0001220000000800 */
[----:B-1----:R-:W-:-:S07]  /*3b00*/  FMUL.FTZ R107, R74, R99 ;  /* 0x000000634a6b7220 */ /* 0x002fce0000410000 */
[----:B------:R-:W-:Y:S01]  /*3b10*/  MUFU.RCP R113, R105 ;  /* 0x0000006900717308 */ /* 0x000fe20000001000 */
[----:B0-----:R-:W-:Y:S02]  /*3b20*/  FMUL.FTZ R102, R73, R96 ;  /* 0x0000006049667220 */ /* 0x001fe40000410000 */
[----:B----4-:R-:W-:-:S05]  /*3b30*/  FADD.FTZ R118, R118, 1 ;  /* 0x3f80000076767421 */ /* 0x010fca0000010000 */
[----:B------:R-:W-:Y:S08]  /*3b40*/  MUFU.RCP R112, R108 ;  /* 0x0000006c00707308 */ /* 0x000ff00000001000 */
[----:B------:R0:W-:Y:S08]  /*3b50*/  MUFU.RCP R110, R104 ;  /* 0x00000068006e7308 */ /* 0x0001f00000001000 */
[----:B------:R1:W-:Y:S01]  /*3b60*/  MUFU.RCP R115, R109 ;  /* 0x0000006d00737308 */ /* 0x0003e20000001000 */
[----:B0-----:R-:W-:-:S07]  /*3b70*/  FMUL.FTZ R104, R13, R102 ;  /* 0x000000660d687220 */ /* 0x001fce0000410000 */
[----:B------:R-:W-:Y:S01]  /*3b80*/  MUFU.RCP R114, R114 ;  /* 0x0000007200727308 */ /* 0x000fe20000001000 */
[----:B-1----:R-:W-:-:S07]  /*3b90*/  FMUL.FTZ R109, R14, R107 ;  /* 0x0000006b0e6d7220 */ /* 0x002fce0000410000 */
[----:B------:R-:W-:Y:S08]  /*3ba0*/  MUFU.RCP R117, R116 ;  /* 0x0000007400757308 */ /* 0x000ff00000001000 */
[----:B------:R-:W-:Y:S01]  /*3bb0*/  MUFU.RCP R118, R118 ;  /* 0x0000007600767308 */ /* 0x000fe20000001000 */
[----:B-----5:R-:W-:Y:S04]  /*3bc0*/  STS.128 [R35.X16], R64 ;  /* 0x0000004023007388 */ /* 0x020fe8000000cc00 */
[----:B------:R0:W-:Y:S04]  /*3bd0*/  STS.128 [R35.X16+0x200], R80 ;  /* 0x0002005023007388 */ /* 0x0001e8000000cc00 */
[----:B--2---:R-:W-:Y:S04]  /*3be0*/  STS.128 [R35.X16+0x400], R84 ;  /* 0x0004005423007388 */ /* 0x004fe8000000cc00 */
[----:B---3--:R1:W-:Y:S01]  /*3bf0*/  STS.128 [R35.X16+0x600], R88 ;  /* 0x0006005823007388 */ /* 0x0083e2000000cc00 */
[----:B------:R-:W-:-:S06]  /*3c00*/  NOP ;  /* 0x0000000000007918 */ /* 0x000fcc0000000000 */
[----:B------:R-:W2:Y:S01]  /*3c10*/  LDS.128 R68, [R34.X16] ;  /* 0x0000000022447984 */ /* 0x000ea2000000cc00 */
[C---:B0-----:R-:W-:Y:S02]  /*3c20*/  FFMA.FTZ R81, R76.reuse, R3, 1 ;  /* 0x3f8000004c517423 */ /* 0x041fe40000010003 */
[----:B------:R-:W-:Y:S01]  /*3c30*/  FMUL.FTZ R3, R76, R93 ;  /* 0x0000005d4c037220 */ /* 0x000fe20000410000 */
[----:B------:R-:W0:Y:S01]  /*3c40*/  LDS.128 R64, [R34.X16+0x10] ;  /* 0x0000100022407984 */ /* 0x000e22000000cc00 */
[C---:B------:R-:W-:Y:S02]  /*3c50*/  FFMA.FTZ R76, R77.reuse, R2, 1 ;  /* 0x3f8000004d4c7423 */ /* 0x040fe40000010002 */
[----:B------:R-:W-:Y:S01]  /*3c60*/  FMUL.FTZ R2, R77, R92 ;  /* 0x0000005c4d027220 */ /* 0x000fe20000410000 */
[----:B-1----:R-:W1:Y:S01]  /*3c70*/  MUFU.RCP R90, R100 ;  /* 0x00000064005a7308 */ /* 0x002e620000001000 */
[----:B------:R-:W-:Y:S02]  /*3c80*/  FADD.FTZ R77, -R97, 1 ;  /* 0x3f800000614d7421 */ /* 0x000fe40000010100 */
[----:B------:R-:W-:-:S02]  /*3c90*/  FADD.FTZ R80, R101, 1 ;  /* 0x3f80000065507421 */ /* 0x000fc40000010000 */
[C---:B------:R-:W-:Y:S02]  /*3ca0*/  FFMA.FTZ R86, R72.reuse, R77, 1 ;  /* 0x3f80000048567423 */ /* 0x040fe4000001004d */
[----:B------:R-:W-:Y:S01]  /*3cb0*/  FMUL.FTZ R101, R72, R97 ;  /* 0x0000006148657220 */ /* 0x000fe20000410000 */
[----:B------:R0:W3:Y:S01]  /*3cc0*/  MUFU.RCP R111, R80 ;  /* 0x00000050006f7308 */ /* 0x0000e20000001000 */
[----:B------:R-:W-:Y:S02]  /*3cd0*/  FFMA.FTZ R84, R79, R16, 1 ;  /* 0x3f8000004f547423 */ /* 0x000fe40000010010 */
[----:B------:R-:W-:Y:S02]  /*3ce0*/  FADD.FTZ R16, -R96, 1 ;  /* 0x3f80000060107421 */ /* 0x000fe40000010100 */
[----:B------:R-:W-:Y:S02]  /*3cf0*/  FADD.FTZ R77, -R99, 1 ;  /* 0x3f800000634d7421 */ /* 0x000fe40000010100 */
[----:B------:R-:W-:-:S02]  /*3d00*/  FFMA.FTZ R88, R73, R16, 1 ;  /* 0x3f80000049587423 */ /* 0x000fc40000010010 */
[----:B-1----:R-:W-:Y:S02]  /*3d10*/  FADD.FTZ R72, -R90, 1 ;  /* 0x3f8000005a487421 */ /* 0x002fe40000010100 */
[----:B------:R-:W-:Y:S02]  /*3d20*/  FFMA.FTZ R87, R74, R77, 1 ;  /* 0x3f8000004a577423 */ /* 0x000fe4000001004d */
[C---:B------:R-:W-:Y:S02]  /*3d30*/  FFMA.FTZ R98, R75.reuse, R72, 1 ;  /* 0x3f8000004b627423 */ /* 0x040fe40000010048 */
[----:B------:R-:W-:Y:S02]  /*3d40*/  FMUL.FTZ R106, R75, R90 ;  /* 0x0000005a4b6a7220 */ /* 0x000fe40000410000 */
[----:B------:R-:W1:Y:S01]  /*3d50*/  LDS.128 R72, [R34.X16+0x20] ;  /* 0x0000200022487984 */ /* 0x000e62000000cc00 */
[----:B------:R-:W-:Y:S02]  /*3d60*/  FADD.FTZ R83, -R95, 1 ;  /* 0x3f8000005f537421 */ /* 0x000fe40000010100 */
[----:B------:R-:W-:-:S02]  /*3d70*/  FMUL.FTZ R100, R79, R94 ;  /* 0x0000005e4f647220 */ /* 0x000fc40000410000 */
[----:B------:R-:W-:Y:S02]  /*3d80*/  FFMA.FTZ R83, R78, R83, 1 ;  /* 0x3f8000004e537423 */ /* 0x000fe40000010053 */
[----:B--2---:R-:W-:Y:S02]  /*3d90*/  FMUL.FTZ R16, R4, R68 ;  /* 0x0000004404107220 */ /* 0x004fe40000410000 */
        /* <DEDUP_REMOVED lines=18> */
[----:B------:R-:W-:Y:S01]  /*3ec0*/  FMUL.FTZ R85, R13, R65 ;  /* 0x000000410d557220 */ /* 0x000fe20000410000 */
[----:B------:R-:W-:Y:S01]  /*3ed0*/  MOV R13, UR8 ;  /* 0x00000008000d7c02 */ /* 0x000fe20008000f00 */
[----:B------:R-:W-:Y:S02]  /*3ee0*/  FMUL.FTZ R89, R90, R89 ;  /* 0x000000595a597220 */ /* 0x000fe40000410000 */
[----:B------:R-:W-:Y:S02]  /*3ef0*/  FMUL.FTZ R84, R97, R86 ;  /* 0x0000005661547220 */ /* 0x000fe40000410000 */
[----:B------:R-:W-:Y:S02]  /*3f00*/  FMUL.FTZ R86, R16, R87 ;  /* 0x0000005710567220 */ /* 0x000fe40000410000 */
[----:B------:R-:W-:Y:S02]  /*3f10*/  FMUL.FTZ R85, R96, R85 ;  /* 0x0000005560557220 */ /* 0x000fe40000410000 */
[----:B------:R-:W-:-:S02]  /*3f20*/  FMUL.FTZ R87, R89, R98 ;  /* 0x0000006259577220 */ /* 0x000fc40000410000 */
[----:B---3--:R-:W-:Y:S02]  /*3f30*/  FADD.FTZ R89, -R111, 1 ;  /* 0x3f8000006f597421 */ /* 0x008fe40000010100 */
[----:B-1----:R-:W-:Y:S02]  /*3f40*/  FMUL.FTZ R16, R52, R72 ;  /* 0x0000004834107220 */ /* 0x002fe40000410000 */
[----:B------:R-:W-:Y:S02]  /*3f50*/  FMUL.FTZ R85, R85, R88 ;  /* 0x0000005855557220 */ /* 0x000fe40000410000 */
[----:B------:R-:W-:Y:S02]  /*3f60*/  FFMA.FTZ R89, R60, R89, 1 ;  /* 0x3f8000003c597423 */ /* 0x000fe40000010059 */
[----:B------:R-:W-:Y:S01]  /*3f70*/  FMUL.FTZ R16, R111, R16 ;  /* 0x000000106f107220 */ /* 0x000fe20000410000 */
[----:B------:R1:W-:Y:S01]  /*3f80*/  STS.128 [R17.X16], R80 ;  /* 0x0000005011007388 */ /* 0x0003e2000000cc00 */
[----:B------:R-:W-:Y:S01]  /*3f90*/  FMUL.FTZ R105, R12, R101 ;  /* 0x000000650c697220 */ /* 0x000fe20000410000 */
[----:B------:R-:W-:Y:S01]  /*3fa0*/  MOV R12, UR7 ;  /* 0x00000007000c7c02 */ /* 0x000fe20008000f00 */
[----:B------:R-:W-:Y:S01]  /*3fb0*/  FMUL.FTZ R92, R16, R89 ;  /* 0x00000059105c7220 */ /* 0x000fe20000410000 */
[----:B------:R2:W-:Y:S01]  /*3fc0*/  STS.128 [R17.X16+0x10], R84 ;  /* 0x0000105411007388 */ /* 0x0005e2000000cc00 */
[----:B------:R-:W-:-:S02]  /*3fd0*/  FADD.FTZ R16, -R110, 1 ;  /* 0x3f8000006e107421 */ /* 0x000fc40000010100 */
[----:B------:R-:W-:Y:S02]  /*3fe0*/  FADD.FTZ R89, -R115, 1 ;  /* 0x3f80000073597421 */ /* 0x000fe40000010100 */
[----:B------:R-:W-:Y:S02]  /*3ff0*/  FFMA.FTZ R16, R61, R16, 1 ;  /* 0x3f8000003d107423 */ /* 0x000fe40000010010 */
[----:B------:R-:W-:Y:S02]  /*4000*/  FFMA.FTZ R89, R56, R89, 1 ;  /* 0x3f80000038597423 */ /* 0x000fe40000010059 */
[----:B------:R-:W-:-:S04]  /*4010*/  IMAD.WIDE R12, R0, 0x10, R12 ;  /* 0x00000010000c7825 */ /* 0x000fc800078e020c */
[----:B-1----:R-:W-:Y:S02]  /*4020*/  FADD.FTZ R81, -R113, 1 ;  /* 0x3f80000071517421 */ /* 0x002fe40000010100 */
[----:B------:R-:W-:Y:S02]  /*4030*/  FADD.FTZ R80, -R112, 1 ;  /* 0x3f80000070507421 */ /* 0x000fe40000010100 */
[----:B------:R-:W-:Y:S02]  /*4040*/  FFMA.FTZ R83, R62, R81, 1 ;  /* 0x3f8000003e537423 */ /* 0x000fe40000010051 */
[----:B------:R-:W-:Y:S02]  /*4050*/  FFMA.FTZ R82, R63, R80, 1 ;  /* 0x3f8000003f527423 */ /* 0x000fe40000010050 */
[----:B------:R-:W-:Y:S02]  /*4060*/  FMUL.FTZ R81, R53, R73 ;  /* 0x0000004935517220 */ /* 0x000fe40000410000 */
[----:B------:R-:W-:-:S02]  /*4070*/  FMUL.FTZ R80, R54, R74 ;  /* 0x0000004a36507220 */ /* 0x000fc40000410000 */
[----:B--2---:R-:W-:Y:S02]  /*4080*/  FMUL.FTZ R85, R55, R75 ;  /* 0x0000004b37557220 */ /* 0x004fe40000410000 */
[----:B------:R-:W-:Y:S02]  /*4090*/  FMUL.FTZ R81, R110, R81 ;  /* 0x000000516e517220 */ /* 0x000fe40000410000 */
[----:B------:R-:W-:Y:S02]  /*40a0*/  FMUL.FTZ R80, R113, R80 ;  /* 0x0000005071507220 */ /* 0x000fe40000410000 */
[----:B------:R-:W-:Y:S02]  /*40b0*/  FMUL.FTZ R85, R112, R85 ;  /* 0x0000005570557220 */ /* 0x000fe40000410000 */
[----:B------:R-:W-:Y:S02]  /*40c0*/  FMUL.FTZ R93, R81, R16 ;  /* 0x00000010515d7220 */ /* 0x000fe40000410000 */
[----:B------:R-:W-:-:S02]  /*40d0*/  FMUL.FTZ R94, R80, R83 ;  /* 0x00000053505e7220 */ /* 0x000fc40000410000 */
[----:B------:R-:W-:Y:S02]  /*40e0*/  FMUL.FTZ R95, R85, R82 ;  /* 0x00000052555f7220 */ /* 0x000fe40000410000 */
[----:B0-----:R-:W-:Y:S02]  /*40f0*/  FMUL.FTZ R84, R8, R76 ;  /* 0x0000004c08547220 */ /* 0x001fe40000410000 */
[----:B------:R-:W-:Y:S01]  /*4100*/  FADD.FTZ R16, -R114, 1 ;  /* 0x3f80000072107421 */ /* 0x000fe20000010100 */
[----:B------:R-:W-:Y:S01]  /*4110*/  STS.128 [R17.X16+0x20], R92 ;  /* 0x0000205c11007388 */ /* 0x000fe2000000cc00 */
[----:B------:R-:W-:Y:S02]  /*4120*/  FADD.FTZ R83, -R117, 1 ;  /* 0x3f80000075537421 */ /* 0x000fe40000010100 */
[----:B------:R-:W-:Y:S02]  /*4130*/  FADD.FTZ R82, -R118, 1 ;  /* 0x3f80000076527421 */ /* 0x000fe40000010100 */
[----:B------:R-:W-:-:S02]  /*4140*/  FMUL.FTZ R81, R9, R77 ;  /* 0x0000004d09517220 */ /* 0x000fc40000410000 */
[----:B------:R-:W-:Y:S02]  /*4150*/  FMUL.FTZ R80, R10, R78 ;  /* 0x0000004e0a507220 */ /* 0x000fe40000410000 */
[----:B------:R-:W-:Y:S02]  /*4160*/  FMUL.FTZ R85, R11, R79 ;  /* 0x0000004f0b557220 */ /* 0x000fe40000410000 */
[----:B------:R-:W-:Y:S02]  /*4170*/  FMUL.FTZ R84, R115, R84 ;  /* 0x0000005473547220 */ /* 0x000fe40000410000 */
[----:B------:R-:W-:Y:S02]  /*4180*/  FFMA.FTZ R16, R57, R16, 1 ;  /* 0x3f80000039107423 */ /* 0x000fe40000010010 */
[----:B------:R-:W-:Y:S02]  /*4190*/  FFMA.FTZ R83, R58, R83, 1 ;  /* 0x3f8000003a537423 */ /* 0x000fe40000010053 */
[----:B------:R-:W-:-:S02]  /*41a0*/  FMUL.FTZ R81, R114, R81 ;  /* 0x0000005172517220 */ /* 0x000fc40000410000 */
[----:B------:R-:W-:Y:S02]  /*41b0*/  FFMA.FTZ R82, R59, R82, 1 ;  /* 0x3f8000003b527423 */ /* 0x000fe40000010052 */
[----:B------:R-:W-:Y:S02]  /*41c0*/  FMUL.FTZ R80, R117, R80 ;  /* 0x0000005075507220 */ /* 0x000fe40000410000 */
[----:B------:R-:W-:Y:S02]  /*41d0*/  FMUL.FTZ R85, R118, R85 ;  /* 0x0000005576557220 */ /* 0x000fe40000410000 */
[----:B------:R-:W-:Y:S02]  /*41e0*/  FMUL.FTZ R96, R84, R89 ;  /* 0x0000005954607220 */ /* 0x000fe40000410000 */
[----:B------:R-:W-:Y:S02]  /*41f0*/  FMUL.FTZ R97, R81, R16 ;  /* 0x0000001051617220 */ /* 0x000fe40000410000 */
[----:B------:R-:W-:-:S02]  /*4200*/  FMUL.FTZ R98, R80, R83 ;  /* 0x0000005350627220 */ /* 0x000fc40000410000 */
[----:B------:R-:W-:Y:S02]  /*4210*/  FMUL.FTZ R99, R85, R82 ;  /* 0x0000005255637220 */ /* 0x000fe40000410000 */
[----:B------:R-:W-:Y:S02]  /*4220*/  FMUL.FTZ R4, R4, R3 ;  /* 0x0000000304047220 */ /* 0x000fe40000410000 */
[----:B------:R-:W-:Y:S01]  /*4230*/  FMUL.FTZ R14, R5, R2 ;  /* 0x00000002050e7220 */ /* 0x000fe20000410000 */
[----:B------:R0:W-:Y:S01]  /*4240*/  STS.128 [R17.X16+0x30], R96 ;  /* 0x0000306011007388 */ /* 0x0001e2000000cc00 */
[----:B------:R-:W-:-:S06]  /*4250*/  NOP ;  /* 0x0000000000007918 */ /* 0x000fcc0000000000 */
[----:B------:R-:W1:Y:S01]  /*4260*/  LDS.128 R80, [R35.X16] ;  /* 0x0000000023507984 */ /* 0x000e62000000cc00 */
[----:B------:R-:W-:Y:S02]  /*4270*/  FFMA.FTZ R157, R36, R4, R157 ;  /* 0x00000004249d7223 */ /* 0x000fe4000001009d */
[----:B------:R-:W-:Y:S01]  /*4280*/  FMUL.FTZ R5, R6, R103 ;  /* 0x0000006706057220 */ /* 0x000fe20000410000 */
[----:B------:R-:W2:Y:S01]  /*4290*/  LDS.128 R84, [R35.X16+0x200] ;  /* 0x0002000023547984 */ /* 0x000ea2000000cc00 */
[----:B------:R-:W-:Y:S02]  /*42a0*/  FFMA.FTZ R157, R37, R14, R157 ;  /* 0x0000000e259d7223 */ /* 0x000fe4000001009d */
[----:B------:R-:W-:Y:S01]  /*42b0*/  FMUL.FTZ R108, R15, R106 ;  /* 0x0000006a0f6c7220 */ /* 0x000fe20000410000 */
[----:B------:R-:W3:Y:S01]  /*42c0*/  LDS.128 R88, [R35.X16+0x400] ;  /* 0x0004000023587984 */ /* 0x000ee2000000cc00 */
[----:B------:R-:W-:Y:S02]  /*42d0*/  FMUL.FTZ R111, R60, R111 ;  /* 0x0000006f3c6f7220 */ /* 0x000fe40000410000 */
[----:B------:R-:W-:Y:S01]  /*42e0*/  FMUL.FTZ R110, R61, R110 ;  /* 0x0000006e3d6e7220 */ /* 0x000fe20000410000 */
[----:B------:R-:W4:Y:S01]  /*42f0*/  LDS.128 R92, [R35.X16+0x600] ;  /* 0x00060000235c7984 */ /* 0x000f22000000cc00 */
        /* <DEDUP_REMOVED lines=8> */
[----:B0-----:R-:W-:Y:S02]  /*4380*/  FMUL.FTZ R97, R52, R111 ;  /* 0x0000006f34617220 */ /* 0x001fe40000410000 */
[----:B------:R-:W-:Y:S02]  /*4390*/  FMUL.FTZ R96, R53, R110 ;  /* 0x0000006e35607220 */ /* 0x000fe40000410000 */
[----:B------:R-:W-:Y:S02]  /*43a0*/  FMUL.FTZ R99, R54, R113 ;  /* 0x0000007136637220 */ /* 0x000fe40000410000 */
[----:B------:R-:W-:Y:S02]  /*43b0*/  FMUL.FTZ R98, R55, R112 ;  /* 0x0000007037627220 */ /* 0x000fe40000410000 */
[----:B------:R-:W-:-:S02]  /*43c0*/  FMUL.FTZ R117, R8, R115 ;  /* 0x0000007308757220 */ /* 0x000fc40000410000 */
[----:B------:R-:W-:Y:S01]  /*43d0*/  FMUL.FTZ R116, R9, R114 ;  /* 0x0000007209747220 */ /* 0x000fe20000410000 */
[----:B-1----:R0:W-:Y:S01]  /*43e0*/  STG.E.128 [R12.64], R80 ;  /* 0x000000500c007986 */ /* 0x0021e2000c101d1a */
[----:B------:R-:W-:Y:S02]  /*43f0*/  FMUL.FTZ R119, R10, R15 ;  /* 0x0000000f0a777220 */ /* 0x000fe40000410000 */
[----:B------:R-:W-:Y:S01]  /*4400*/  FMUL.FTZ R120, R11, R118 ;  /* 0x000000760b787220 */ /* 0x000fe20000410000 */
[----:B--2---:R0:W-:Y:S01]  /*4410*/  STG.E.128 [R12.64+0x200], R84 ;  /* 0x000200540c007986 */ /* 0x0041e2000c101d1a */
[----:B------:R-:W-:-:S03]  /*4420*/  FFMA.FTZ R157, R39, R6, R157 ;  /* 0x00000006279d7223 */ /* 0x000fc6000001009d */
[----:B---3--:R0:W-:Y:S04]  /*4430*/  STG.E.128 [R12.64+0x400], R88 ;  /* 0x000400580c007986 */ /* 0x0081e8000c101d1a */
[----:B----4-:R0:W-:Y:S01]  /*4440*/  STG.E.128 [R12.64+0x600], R92 ;  /* 0x0006005c0c007986 */ /* 0x0101e2000c101d1a */
        /* <DEDUP_REMOVED lines=43> */
[----:B-1----:R1:W-:Y:S04]  /*4700*/  STG.E.128 [R2.64], R8 ;  /* 0x0000000802007986 */ /* 0x0023e8000c101d1a */
[----:B--2---:R1:W-:Y:S04]  /*4710*/  STG.E.128 [R2.64+0x200], R52 ;  /* 0x0002003402007986 */ /* 0x0043e8000c101d1a */
[----:B---3--:R1:W-:Y:S04]  /*4720*/  STG.E.128 [R2.64+0x400], R56 ;  /* 0x0004003802007986 */ /* 0x0083e8000c101d1a */
[----:B----4-:R1:W-:Y:S02]  /*4730*/  STG.E.128 [R2.64+0x600], R60 ;  /* 0x0006003c02007986 */ /* 0x0103e4000c101d1a */
.L_x_7983:
        /* <DEDUP_REMOVED lines=39> */
[----:B------:R-:W-:Y:S01]  /*49b0*/  FADD.FTZ R15, R14, R14 ;  /* 0x0000000e0e0f7221 */ /* 0x000fe20000010000 */
[----:B------:R-:W-:Y:S01]  /*49c0*/  HFMA2.MMA R54, -RZ, RZ, 0, 0 ;  /* 0x00000000ff367435 */ /* 0x000fe200000001ff */
        /* <DEDUP_REMOVED lines=21> */
.L_x_8085:
        /* <DEDUP_REMOVED lines=184> */
[----:B------:R-:W-:Y:S03]  /*56a0*/  MUFU.EX2 R202, R202 ;  /* 0x000000ca00ca7308 */ /* 0x000fe60000000800 */
[----:B------:R-:W0:Y:S04]  /*56b0*/  LDS.128 R96, [R148.X16+0x30] ;  /* 0x0000300094607984 */ /* 0x000e28000000cc00 */
[----:B------:R-:W0:Y:S01]  /*56c0*/  LDS.128 R104, [R197.X16+0x50] ;  /* 0x00005000c5687984 */ /* 0x000e22000000cc00 */
[----:B------:R-:W-:Y:S03]  /*56d0*/  MUFU.EX2 R203, R203 ;  /* 0x000000cb00cb7308 */ /* 0x000fe60000000800 */
[----:B------:R-:W0:Y:S04]  /*56e0*/  LDS.128 R108, [R198.X16+0x60] ;  /* 0x00006000c66c7984 */ /* 0x000e28000000cc00 */
[----:B------:R-:W0:Y:S04]  /*56f0*/  LDS.128 R112, [R199.X16+0x70] ;  /* 0x00007000c7707984 */ /* 0x000e28000000cc00 */
[----:B----4-:R4:W-:Y:S04]  /*5700*/  STS.128 [R150.X16+0x2100], R116 ;  /* 0x0021007496007388 */ /* 0x0109e8000000cc00 */
[----:B------:R1:W-:Y:S04]  /*5710*/  STS.128 [R151.X16+0x2300], R120 ;  /* 0x0023007897007388 */ /* 0x0003e8000000cc00 */
[----:B------:R-:W-:Y:S04]  /*5720*/  STS.128 [R158.X16+0x2500], R124 ;  /* 0x0025007c9e007388 */ /* 0x000fe8000000cc00 */
[----:B------:R2:W-:Y:S04]  /*5730*/  STS.128 [R159.X16+0x2700], R128 ;  /* 0x002700809f007388 */ /* 0x0005e8000000cc00 */
[----:B------:R0:W-:Y:S01]  /*5740*/  STS.128 [R160.X16+0x2900], R132 ;  /* 0x00290084a0007388 */ /* 0x0001e2000000cc00 */
[----:B----4-:R-:W-:Y:S01]  /*5750*/  MOV R117, RZ ;  /* 0x000000ff00757202 */ /* 0x010fe20000000f00 */
[----:B------:R-:W-:Y:S01]  /*5760*/  CS2R R118, SRZ ;  /* 0x0000000000767805 */ /* 0x000fe2000001ff00 */
[----:B------:R-:W-:Y:S01]  /*5770*/  MOV R116, 0x3f800000 ;  /* 0x3f80000000747802 */ /* 0x000fe20000000f00 */
[----:B------:R4:W-:Y:S01]  /*5780*/  STS.128 [R189.X16+0x2b00], R136 ;  /* 0x002b0088bd007388 */ /* 0x0009e2000000cc00 */
[----:B-1----:R-:W-:-:S03]  /*5790*/  MOV R121, 0x10 ;  /* 0x0000001000797802 */ /* 0x002fc60000000f00 */
[----:B------:R1:W-:Y:S04]  /*57a0*/  STS.128 [R190.X16+0x2d00], R140 ;  /* 0x002d008cbe007388 */ /* 0x0003e8000000cc00 */
[----:B------:R3:W-:Y:S01]  /*57b0*/  STS.128 [R191.X16+0x2f00], R144 ;  /* 0x002f0090bf007388 */ /* 0x0007e2000000cc00 */
[----:B--2---:R-:W-:Y:S01]  /*57c0*/  @!P0 IMAD.WIDE R158, R204, R121, UR42 ;  /* 0x0000002acc9e8e25 */ /* 0x004fe2000f8e0279 */
[----:B------:R-:W-:-:S06]  /*57d0*/  NOP ;  /* 0x0000000000007918 */ /* 0x000fcc0000000000 */
[----:B------:R2:W-:Y:S01]  /*57e0*/  LDS.128 R136, [R193.X16+0x2100] ;  /* 0x00210000c1887984 */ /* 0x0005e2000000cc00 */
[----:B0-----:R-:W-:Y:S02]  /*57f0*/  FMUL.FTZ R160, R156, R33 ;  /* 0x000000219ca07220 */ /* 0x001fe40000410000 */
[----:B----4-:R-:W-:Y:S01]  /*5800*/  FMUL.FTZ R189, R19, UR48 ;  /* 0x0000003013bd7c20 */ /* 0x010fe20008410000 */
[----:B------:R-:W0:Y:S01]  /*5810*/  LDS.128 R140, [R194.X16+0x2110] ;  /* 0x00211000c28c7984 */ /* 0x000e22000000cc00 */
[----:B-1----:R-:W1:Y:S01]  /*5820*/  MUFU.EX2 R190, R160 ;  /* 0x000000a000be7308 */ /* 0x002e620000000800 */
[----:B---3--:R-:W-:Y:S02]  /*5830*/  SHF.L.U32 R191, R149, 0x3, RZ ;  /* 0x0000000395bf7819 */ /* 0x008fe400000006ff */
[----:B------:R-:W3:Y:S04]  /*5840*/  LDS.128 R144, [R195.X16+0x2120] ;  /* 0x00212000c3907984 */ /* 0x000ee8000000cc00 */
[----:B------:R-:W4:Y:S04]  /*5850*/  LDS.128 R148, [R148.X16+0x2130] ;  /* 0x0021300094947984 */ /* 0x000f28000000cc00 */
[----:B------:R-:W0:Y:S04]  /*5860*/  LDS.128 R120, [R196.X16+0x2140] ;  /* 0x00214000c4787984 */ /* 0x000e28000000cc00 */
[----:B------:R-:W0:Y:S04]  /*5870*/  LDS.128 R124, [R197.X16+0x2150] ;  /* 0x00215000c57c7984 */ /* 0x000e28000000cc00 */
[----:B------:R-:W0:Y:S04]  /*5880*/  LDS.128 R128, [R198.X16+0x2160] ;  /* 0x00216000c6807984 */ /* 0x000e28000000cc00 */
[----:B------:R-:W0:Y:S04]  /*5890*/  LDS.128 R132, [R199.X16+0x2170] ;  /* 0x00217000c7847984 */ /* 0x000e28000000cc00 */
[----:B------:R1:W-:Y:S04]  /*58a0*/  STS.64 [R191+0x8c60], R170 ;  /* 0x008c60aabf007388 */ /* 0x0003e80000000a00 */
[----:B------:R-:W-:Y:S01]  /*58b0*/  BAR.SYNC.DEFER_BLOCKING 0x0 ;  /* 0x0000000000007b1d */ /* 0x000fe20000010000 */
[----:B------:R-:W-:-:S02]  /*58c0*/  FMUL.FTZ R231, R85, R28 ;  /* 0x0000001c55e77220 */ /* 0x000fc40000410000 */
[----:B--2---:R-:W-:Y:S02]  /*58d0*/  FMUL.RZ R193, R189, 0.15915493667125701904 ;  /* 0x3e22f983bdc17820 */ /* 0x004fe4000040c000 */
[----:B------:R-:W-:Y:S02]  /*58e0*/  FMUL.FTZ R187, R192, R187 ;  /* 0x000000bbc0bb7220 */ /* 0x000fe40000410000 */
[----:B------:R-:W-:Y:S02]  /*58f0*/  FMUL.FTZ R231, R36, R231 ;  /* 0x000000e724e77220 */ /* 0x000fe40000410000 */
[----:B-1----:R-:W-:Y:S01]  /*5900*/  FMUL.FTZ R191, R156, R32 ;  /* 0x000000209cbf7220 */ /* 0x002fe20000410000 */
[----:B------:R-:W-:Y:S01]  /*5910*/  MUFU.SIN R189, R193 ;  /* 0x000000c100bd7308 */ /* 0x000fe20000000400 */
[C---:B------:R-:W-:Y:S02]  /*5920*/  FMUL.FTZ R182, R190.reuse, R182 ;  /* 0x000000b6beb67220 */ /* 0x040fe40000410000 */
[----:B------:R-:W-:-:S02]  /*5930*/  FMUL.FTZ R181, R190, R181 ;  /* 0x000000b5beb57220 */ /* 0x000fc40000410000 */
[----:B------:R-:W-:Y:S01]  /*5940*/  FMUL.FTZ R188, R192, R188 ;  /* 0x000000bcc0bc7220 */ /* 0x000fe20000410000 */
[----:B------:R1:W5:Y:S02]  /*5950*/  @!P0 LDG.E.128 R116, [R158.64] ;  /* 0x0000001a9e748981 */ /* 0x000364000c1e1d00 */
[----:B------:R2:W-:Y:S01]  /*5960*/  MUFU.COS R160, R193 ;  /* 0x000000c100a07308 */ /* 0x0005e20000000000 */
[----:B------:R-:W-:Y:S01]  /*5970*/  FMUL.FTZ R230, R86, R27 ;  /* 0x0000001b56e67220 */ /* 0x000fe20000410000 */
[----:B------:R-:W-:Y:S01]  /*5980*/  ISETP.NE.AND P0, PT, R153, 0x3f, PT ;  /* 0x0000003f9900780c */ /* 0x000fe20003f05270 */
[C---:B------:R-:W-:Y:S01]  /*5990*/  FMUL.FTZ R185, R202.reuse, R185 ;  /* 0x000000b9cab97220 */ /* 0x040fe20000410000 */
[----:B------:R-:W-:Y:S01]  /*59a0*/  BSSY B0, `(.L_x_7985) ;  /* 0x0000124000007945 */ /* 0x000fe20003800000 */
[----:B------:R-:W-:Y:S02]  /*59b0*/  FMUL.FTZ R230, R37, R230 ;  /* 0x000000e625e67220 */ /* 0x000fe40000410000 */
[----:B------:R-:W-:Y:S01]  /*59c0*/  FMUL.FTZ R186, R202, R186 ;  /* 0x000000bacaba7220 */ /* 0x000fe20000410000 */
[----:B------:R-:W0:Y:S01]  /*59d0*/  MUFU.EX2 R191, R191 ;  /* 0x000000bf00bf7308 */ /* 0x000e220000000800 */
[----:B-1----:R-:W-:-:S02]  /*59e0*/  FMUL.FTZ R159, R84, R28 ;  /* 0x0000001c549f7220 */ /* 0x002fc40000410000 */
[----:B------:R-:W-:Y:S02]  /*59f0*/  FMUL.FTZ R158, R87, R27 ;  /* 0x0000001b579e7220 */ /* 0x000fe40000410000 */
[----:B------:R-:W-:Y:S02]  /*5a00*/  FMUL.FTZ R232, R36, R159 ;  /* 0x0000009f24e87220 */ /* 0x000fe40000410000 */
[-C--:B--2---:R-:W-:Y:S02]  /*5a10*/  FMUL.FTZ R193, R231, R187.reuse ;  /* 0x000000bbe7c17220 */ /* 0x084fe40000410000 */
[----:B------:R-:W-:Y:S02]  /*5a20*/  FMUL.FTZ R190, R232, R187 ;  /* 0x000000bbe8be7220 */ /* 0x000fe40000410000 */
[----:B------:R-:W-:Y:S02]  /*5a30*/  FMUL.FTZ R229, R37, R158 ;  /* 0x0000009e25e57220 */ /* 0x000fe40000410000 */
[----:B------:R-:W-:-:S02]  /*5a40*/  FFMA.FTZ R190, R231, R188, R190 ;  /* 0x000000bce7be7223 */ /* 0x000fc400000100be */
[----:B------:R-:W-:Y:S02]  /*5a50*/  FFMA.FTZ R193, R232, R188, -R193 ;  /* 0x000000bce8c17223 */ /* 0x000fe400000108c1 */
[----:B------:R-:W-:Y:S02]  /*5a60*/  FMUL.FTZ R159, R156, R31 ;  /* 0x0000001f9c9f7220 */ /* 0x000fe40000410000 */
[----:B------:R-:W-:Y:S02]  /*5a70*/  FADD.FTZ R192, R229, R190 ;  /* 0x000000bee5c07221 */ /* 0x000fe40000010000 */
[----:B------:R-:W-:Y:S01]  /*5a80*/  FADD.FTZ R193, R230, R193 ;  /* 0x000000c1e6c17221 */ /* 0x000fe20000010000 */
[----:B------:R1:W2:Y:S01]  /*5a90*/  MUFU.EX2 R158, R159 ;  /* 0x0000009f009e7308 */ /* 0x0002a20000000800 */
[C---:B------:R-:W-:Y:S02]  /*5aa0*/  FMUL.FTZ R194, R185.reuse, R192 ;  /* 0x000000c0b9c27220 */ /* 0x040fe40000410000 */
        /* <DEDUP_REMOVED lines=8> */
[C---:B0-----:R-:W-:Y:S02]  /*5b30*/  FMUL.FTZ R180, R191.reuse, R180 ;  /* 0x000000b4bfb47220 */ /* 0x041fe40000410000 */
[----:B------:R-:W-:Y:S02]  /*5b40*/  FMUL.FTZ R179, R191, R179 ;  /* 0x000000b3bfb37220 */ /* 0x000fe40000410000 */
[----:B------:R-:W0:Y:S01]  /*5b50*/  MUFU.EX2 R191, R190 ;  /* 0x000000be00bf7308 */ /* 0x000e220000000800 */
[----:B------:R-:W-:Y:S02]  /*5b60*/  FMUL.FTZ R228, R38, R159 ;  /* 0x0000009f26e47220 */ /* 0x000fe40000410000 */
[----:B------:R-:W-:Y:S02]  /*5b70*/  FMUL.FTZ R183, R203, R183 ;  /* 0x000000b7cbb77220 */ /* 0x000fe40000410000 */
[----:B------:R-:W-:-:S02]  /*5b80*/  FADD.FTZ R194, R227, R194 ;  /* 0x000000c2e3c27221 */ /* 0x000fc40000010000 */
[----:B------:R-:W-:Y:S01]  /*5b90*/  FMUL.FTZ R193, R18, UR48 ;  /* 0x0000003012c17c20 */ /* 0x000fe20008410000 */
[----:B------:R-:W1:Y:S01]  /*5ba0*/  MUFU.EX2 R192, R192 ;  /* 0x000000c000c07308 */ /* 0x000e620000000800 */
[----:B------:R-:W-:Y:S02]  /*5bb0*/  FADD.FTZ R195, R228, R195 ;  /* 0x000000c3e4c37221 */ /* 0x000fe40000010000 */
[----:B------:R-:W-:Y:S02]  /*5bc0*/  FMUL.FTZ R184, R203, R184 ;  /* 0x000000b8cbb87220 */ /* 0x000fe40000410000 */
[----:B------:R-:W-:Y:S02]  /*5bd0*/  FMUL.FTZ R159, R183, R194 ;  /* 0x000000c2b79f7220 */ /* 0x000fe40000410000 */
[----:B------:R-:W-:Y:S02]  /*5be0*/  FMUL.FTZ R226, R90, R25 ;  /* 0x000000195ae27220 */ /* 0x000fe40000410000 */
[----:B------:R-:W-:-:S02]  /*5bf0*/  FMUL.RZ R196, R193, 0.15915493667125701904 ;  /* 0x3e22f983c1c47820 */ /* 0x000fc4000040c000 */
[C---:B--2---:R-:W-:Y:S02]  /*5c00*/  FMUL.FTZ R178, R158.reuse, R178 ;  /* 0x000000b29eb27220 */ /* 0x044fe40000410000 */
        /* <DEDUP_REMOVED lines=10> */
[C---:B0-----:R-:W-:Y:S02]  /*5cb0*/  FMUL.FTZ R176, R191.reuse, R176 ;  /* 0x000000b0bfb07220 */ /* 0x041fe40000410000 */
[----:B------:R-:W-:Y:S02]  /*5cc0*/  FMUL.FTZ R175, R191, R175 ;  /* 0x000000afbfaf7220 */ /* 0x000fe40000410000 */
[----:B------:R-:W-:-:S02]  /*5cd0*/  FMUL.FTZ R159, R156, R24 ;  /* 0x000000189c9f7220 */ /* 0x000fc40000410000 */
[----:B------:R-:W-:Y:S02]  /*5ce0*/  FADD.FTZ R194, R225, R194 ;  /* 0x000000c2e1c27221 */ /* 0x000fe40000010000 */
[----:B------:R-:W-:Y:S01]  /*5cf0*/  FMUL.FTZ R191, R181, R195 ;  /* 0x000000c3b5bf7220 */ /* 0x000fe20000410000 */
[----:B------:R0:W2:Y:S01]  /*5d00*/  MUFU.EX2 R193, R159 ;  /* 0x0000009f00c17308 */ /* 0x0000a20000000800 */
[----:B------:R-:W-:Y:S02]  /*5d10*/  FMUL.FTZ R223, R93, R33 ;  /* 0x000000215ddf7220 */ /* 0x000fe40000410000 */
[C---:B-1----:R-:W-:Y:S02]  /*5d20*/  FMUL.FTZ R174, R192.reuse, R174 ;  /* 0x000000aec0ae7220 */ /* 0x042fe40000410000 */
        /* <DEDUP_REMOVED lines=11> */
[C---:B------:R-:W-:Y:S02]  /*5de0*/  FMUL.FTZ R192, R179.reuse, R194 ;  /* 0x000000c2b3c07220 */ /* 0x040fe40000410000 */
[----:B------:R-:W-:Y:S02]  /*5df0*/  FMUL.FTZ R159, R156, R22 ;  /* 0x000000169c9f7220 */ /* 0x000fe40000410000 */
[-C--:B------:R-:W-:Y:S02]  /*5e00*/  FMUL.FTZ R197, R179, R195.reuse ;  /* 0x000000c3b3c57220 */ /* 0x080fe40000410000 */
[----:B------:R-:W-:-:S02]  /*5e10*/  FFMA.FTZ R195, R180, R195, -R192 ;  /* 0x000000c3b4c37223 */ /* 0x000fc400000108c0 */
[----:B------:R-:W-:Y:S01]  /*5e20*/  FMUL.FTZ R192, R95, R32 ;  /* 0x000000205fc07220 */ /* 0x000fe20000410000 */
[----:B------:R-:W1:Y:S01]  /*5e30*/  MUFU.EX2 R159, R159 ;  /* 0x0000009f009f7308 */ /* 0x000e620000000800 */
[----:B------:R-:W-:Y:S02]  /*5e40*/  FFMA.FTZ R194, R180, R194, R197 ;  /* 0x000000c2b4c27223 */ /* 0x000fe400000100c5 */
[----:B------:R-:W-:Y:S02]  /*5e50*/  FMUL.FTZ R222, R94, R32 ;  /* 0x000000205ede7220 */ /* 0x000fe40000410000 */
[----:B------:R-:W-:Y:S02]  /*5e60*/  FMUL.FTZ R221, R41, R192 ;  /* 0x000000c029dd7220 */ /* 0x000fe40000410000 */
[C---:B--2---:R-:W-:Y:S02]  /*5e70*/  FMUL.FTZ R172, R193.reuse, R172 ;  /* 0x000000acc1ac7220 */ /* 0x044fe40000410000 */
[----:B------:R-:W-:-:S02]  /*5e80*/  FMUL.FTZ R169, R193, R169 ;  /* 0x000000a9c1a97220 */ /* 0x000fc40000410000 */
[----:B------:R-:W-:Y:S02]  /*5e90*/  FMUL.FTZ R193, R156, R21 ;  /* 0x000000159cc17220 */ /* 0x000fe40000410000 */
[----:B------:R-:W-:Y:S02]  /*5ea0*/  FMUL.FTZ R222, R41, R222 ;  /* 0x000000de29de7220 */ /* 0x000fe40000410000 */
[----:B------:R-:W-:Y:S02]  /*5eb0*/  FADD.FTZ R194, R221, R194 ;  /* 0x000000c2ddc27221 */ /* 0x000fe40000010000 */
[C---:B0-----:R-:W-:Y:S01]  /*5ec0*/  FMUL.FTZ R168, R191.reuse, R168 ;  /* 0x000000a8bfa87220 */ /* 0x041fe20000410000 */
[----:B------:R-:W0:Y:S01]  /*5ed0*/  MUFU.EX2 R193, R193 ;  /* 0x000000c100c17308 */ /* 0x000e220000000800 */
[----:B------:R-:W-:Y:S02]  /*5ee0*/  FMUL.FTZ R167, R191, R167 ;  /* 0x000000a7bfa77220 */ /* 0x000fe40000410000 */
[----:B------:R-:W-:-:S02]  /*5ef0*/  FADD.FTZ R195, R222, R195 ;  /* 0x000000c3dec37221 */ /* 0x000fc40000010000 */
[----:B------:R-:W-:Y:S02]  /*5f00*/  FMUL.FTZ R191, R177, R194 ;  /* 0x000000c2b1bf7220 */ /* 0x000fe40000410000 */
[----:B------:R-:W-:Y:S02]  /*5f10*/  FMUL.FTZ R219, R97, R31 ;  /* 0x0000001f61db7220 */ /* 0x000fe40000410000 */
[-C--:B------:R-:W-:Y:S02]  /*5f20*/  FFMA.FTZ R197, R178, R195.reuse, -R191 ;  /* 0x000000c3b2c57223 */ /* 0x080fe400000108bf */
[----:B------:R-:W-:Y:S02]  /*5f30*/  FMUL.FTZ R195, R177, R195 ;  /* 0x000000c3b1c37220 */ /* 0x000fe40000410000 */
[----:B------:R-:W-:Y:S02]  /*5f40*/  FMUL.FTZ R191, R156, R19 ;  /* 0x000000139cbf7220 */ /* 0x000fe40000410000 */
[----:B-1----:R-:W-:-:S02]  /*5f50*/  FMUL.FTZ R166, R159, R166 ;  /* 0x000000a69fa67220 */ /* 0x002fc40000410000 */
[----:B------:R-:W-:Y:S02]  /*5f60*/  FMUL.FTZ R165, R159, R165 ;  /* 0x000000a59fa57220 */ /* 0x000fe40000410000 */
[----:B------:R-:W-:Y:S01]  /*5f70*/  FMUL.FTZ R159, R96, R31 ;  /* 0x0000001f609f7220 */ /* 0x000fe20000410000 */
[----:B------:R-:W1:Y:S01]  /*5f80*/  MUFU.EX2 R191, R191 ;  /* 0x000000bf00bf7308 */ /* 0x000e620000000800 */
[----:B------:R-:W-:Y:S02]  /*5f90*/  FFMA.FTZ R194, R178, R194, R195 ;  /* 0x000000c2b2c27223 */ /* 0x000fe400000100c3 */
[C---:B------:R-:W-:Y:S02]  /*5fa0*/  FMUL.FTZ R219, R42.reuse, R219 ;  /* 0x000000db2adb7220 */ /* 0x040fe40000410000 */
[----:B------:R-:W-:Y:S02]  /*5fb0*/  FMUL.FTZ R220, R42, R159 ;  /* 0x0000009f2adc7220 */ /* 0x000fe40000410000 */
[----:B------:R-:W-:-:S02]  /*5fc0*/  FADD.FTZ R194, R219, R194 ;  /* 0x000000c2dbc27221 */ /* 0x000fc40000010000 */
[----:B------:R-:W-:Y:S02]  /*5fd0*/  FMUL.FTZ R159, R156, R18 ;  /* 0x000000129c9f7220 */ /* 0x000fe40000410000 */
[----:B------:R-:W-:Y:S02]  /*5fe0*/  FADD.FTZ R197, R220, R197 ;  /* 0x000000c5dcc57221 */ /* 0x000fe40000010000 */
[C---:B0-----:R-:W-:Y:S02]  /*5ff0*/  FMUL.FTZ R164, R193.reuse, R164 ;  /* 0x000000a4c1a47220 */ /* 0x041fe40000410000 */
[----:B------:R-:W-:Y:S02]  /*6000*/  FMUL.FTZ R163, R193, R163 ;  /* 0x000000a3c1a37220 */ /* 0x000fe40000410000 */
[----:B------:R-:W-:Y:S01]  /*6010*/  FMUL.FTZ R195, R175, R194 ;  /* 0x000000c2afc37220 */ /* 0x000fe20000410000 */
[----:B------:R0:W2:Y:S01]  /*6020*/  MUFU.EX2 R193, R159 ;  /* 0x0000009f00c17308 */ /* 0x0000a20000000800 */
[----:B------:R-:W-:-:S02]  /*6030*/  FMUL.FTZ R218, R98, R30 ;  /* 0x0000001e62da7220 */ /* 0x000fc40000410000 */
[----:B------:R-:W-:Y:S02]  /*6040*/  FMUL.FTZ R192, R156, R20 ;  /* 0x000000149cc07220 */ /* 0x000fe40000410000 */
[-C--:B------:R-:W-:Y:S02]  /*6050*/  FMUL.FTZ R199, R175, R197.reuse ;  /* 0x000000c5afc77220 */ /* 0x080fe40000410000 */
[----:B------:R-:W-:Y:S02]  /*6060*/  FMUL.FTZ R156, R99, R30 ;  /* 0x0000001e639c7220 */ /* 0x000fe40000410000 */
[C---:B------:R-:W-:Y:S01]  /*6070*/  FFMA.FTZ R195, R176.reuse, R197, -R195 ;  /* 0x000000c5b0c37223 */ /* 0x040fe200000108c3 */
[----:B------:R-:W2:Y:S01]  /*6080*/  MUFU.EX2 R192, R192 ;  /* 0x000000c000c07308 */ /* 0x000ea20000000800 */
[----:B------:R-:W-:Y:S02]  /*6090*/  FMUL.FTZ R218, R43, R218 ;  /* 0x000000da2bda7220 */ /* 0x000fe40000410000 */
[----:B------:R-:W-:-:S02]  /*60a0*/  FFMA.FTZ R194, R176, R194, R199 ;  /* 0x000000c2b0c27223 */ /* 0x000fc400000100c7 */
[----:B------:R-:W-:Y:S02]  /*60b0*/  FMUL.FTZ R217, R43, R156 ;  /* 0x0000009c2bd97220 */ /* 0x000fe40000410000 */
[----:B------:R-:W-:Y:S02]  /*60c0*/  FADD.FTZ R195, R218, R195 ;  /* 0x000000c3dac37221 */ /* 0x000fe40000010000 */
[----:B------:R-:W-:Y:S02]  /*60d0*/  FADD.FTZ R194, R217, R194 ;  /* 0x000000c2d9c27221 */ /* 0x000fe40000010000 */
[C---:B-1----:R-:W-:Y:S02]  /*60e0*/  FMUL.FTZ R160, R191.reuse, R160 ;  /* 0x000000a0bfa07220 */ /* 0x042fe40000410000 */
[----:B0-----:R-:W-:Y:S02]  /*60f0*/  FMUL.FTZ R159, R191, R189 ;  /* 0x000000bdbf9f7220 */ /* 0x001fe40000410000 */
[----:B------:R-:W-:-:S02]  /*6100*/  FMUL.FTZ R191, R173, R195 ;  /* 0x000000c3adbf7220 */ /* 0x000fc40000410000 */
[-C--:B------:R-:W-:Y:S02]  /*6110*/  FMUL.FTZ R189, R173, R194.reuse ;  /* 0x000000c2adbd7220 */ /* 0x080fe40000410000 */
[----:B------:R-:W-:Y:S02]  /*6120*/  FFMA.FTZ R194, R174, R194, R191 ;  /* 0x000000c2aec27223 */ /* 0x000fe400000100bf */
[----:B--2---:R-:W-:Y:S02]  /*6130*/  FMUL.FTZ R156, R193, R190 ;  /* 0x000000bec19c7220 */ /* 0x004fe40000410000 */
[----:B------:R-:W-:Y:S02]  /*6140*/  FMUL.FTZ R215, R101, R29 ;  /* 0x0000001d65d77220 */ /* 0x000fe40000410000 */
[-C--:B------:R-:W-:Y:S02]  /*6150*/  FMUL.FTZ R191, R171, R187.reuse ;  /* 0x000000bbabbf7220 */ /* 0x080fe40000410000 */
[----:B------:R-:W-:-:S02]  /*6160*/  FMUL.FTZ R190, R170, R187 ;  /* 0x000000bbaabe7220 */ /* 0x000fc40000410000 */
[----:B------:R-:W-:Y:S02]  /*6170*/  FFMA.FTZ R195, R174, R195, -R189 ;  /* 0x000000c3aec37223 */ /* 0x000fe400000108bd */
[----:B------:R-:W-:Y:S02]  /*6180*/  FMUL.FTZ R189, R100, R29 ;  /* 0x0000001d64bd7220 */ /* 0x000fe40000410000 */
[----:B------:R-:W-:Y:S02]  /*6190*/  FMUL.FTZ R215, R44, R215 ;  /* 0x000000d72cd77220 */ /* 0x000fe40000410000 */
[-C--:B------:R-:W-:Y:S02]  /*61a0*/  FFMA.FTZ R191, R170, R188.reuse, -R191 ;  /* 0x000000bcaabf7223 */ /* 0x080fe400000108bf */
[----:B------:R-:W-:Y:S02]  /*61b0*/  FFMA.FTZ R190, R171, R188, R190 ;  /* 0x000000bcabbe7223 */ /* 0x000fe400000100be */
[----:B------:R-:W-:-:S02]  /*61c0*/  FMUL.FTZ R158, R193, R158 ;  /* 0x0000009ec19e7220 */ /* 0x000fc40000410000 */
[----:B------:R-:W-:Y:S02]  /*61d0*/  FMUL.FTZ R216, R44, R189 ;  /* 0x000000bd2cd87220 */ /* 0x000fe40000410000 */
[----:B------:R-:W-:Y:S02]  /*61e0*/  FADD.FTZ R194, R215, R194 ;  /* 0x000000c2d7c27221 */ /* 0x000fe40000010000 */
[C---:B------:R-:W-:Y:S02]  /*61f0*/  FMUL.FTZ R193, R185.reuse, R191 ;  /* 0x000000bfb9c17220 */ /* 0x040fe40000410000 */
[----:B------:R-:W-:Y:S02]  /*6200*/  FMUL.FTZ R189, R185, R190 ;  /* 0x000000beb9bd7220 */ /* 0x000fe40000410000 */
[C---:B------:R-:W-:Y:S02]  /*6210*/  FMUL.FTZ R162, R192.reuse, R162 ;  /* 0x000000a2c0a27220 */ /* 0x040fe40000410000 */
[----:B------:R-:W-:-:S02]  /*6220*/  FMUL.FTZ R161, R192, R161 ;  /* 0x000000a1c0a17220 */ /* 0x000fc40000410000 */
[----:B------:R-:W-:Y:S02]  /*6230*/  FADD.FTZ R195, R216, R195 ;  /* 0x000000c3d8c37221 */ /* 0x000fe40000010000 */
[C---:B------:R-:W-:Y:S02]  /*6240*/  FMUL.FTZ R192, R169.reuse, R194 ;  /* 0x000000c2a9c07220 */ /* 0x040fe40000410000 */
[C---:B------:R-:W-:Y:S02]  /*6250*/  FFMA.FTZ R193, R186.reuse, R190, R193 ;  /* 0x000000bebac17223 */ /* 0x040fe400000100c1 */
[----:B------:R-:W-:Y:S02]  /*6260*/  FFMA.FTZ R189, R186, R191, -R189 ;  /* 0x000000bfbabd7223 */ /* 0x000fe400000108bd */
[----:B------:R-:W-:Y:S02]  /*6270*/  FMUL.FTZ R197, R169, R195 ;  /* 0x000000c3a9c57220 */ /* 0x000fe40000410000 */
[----:B------:R-:W-:-:S02]  /*6280*/  FMUL.FTZ R190, R103, R24 ;  /* 0x0000001867be7220 */ /* 0x000fc40000410000 */
[C---:B------:R-:W-:Y:S02]  /*6290*/  FFMA.FTZ R195, R172.reuse, R195, -R192 ;  /* 0x000000c3acc37223 */ /* 0x040fe400000108c0 */
[C---:B------:R-:W-:Y:S02]  /*62a0*/  FMUL.FTZ R191, R183.reuse, R193 ;  /* 0x000000c1b7bf7220 */ /* 0x040fe40000410000 */
[----:B------:R-:W-:Y:S02]  /*62b0*/  FMUL.FTZ R192, R183, R189 ;  /* 0x000000bdb7c07220 */ /* 0x000fe40000410000 */
[----:B------:R-:W-:Y:S02]  /*62c0*/  FFMA.FTZ R194, R172, R194, R197 ;  /* 0x000000c2acc27223 */ /* 0x000fe400000100c5 */
[----:B------:R-:W-:Y:S02]  /*62d0*/  FMUL.FTZ R214, R102, R24 ;  /* 0x0000001866d67220 */ /* 0x000fe40000410000 */
[----:B------:R-:W-:-:S02]  /*62e0*/  FMUL.FTZ R207, R45, R190 ;  /* 0x000000be2dcf7220 */ /* 0x000fc40000410000 */
[C---:B------:R-:W-:Y:S02]  /*62f0*/  FFMA.FTZ R191, R184.reuse, R189, -R191 ;  /* 0x000000bdb8bf7223 */ /* 0x040fe400000108bf */
[----:B------:R-:W-:Y:S02]  /*6300*/  FFMA.FTZ R192, R184, R193, R192 ;  /* 0x000000c1b8c07223 */ /* 0x000fe400000100c0 */
[----:B------:R-:W-:Y:S02]  /*6310*/  FMUL.FTZ R214, R45, R214 ;  /* 0x000000d62dd67220 */ /* 0x000fe40000410000 */
[----:B------:R-:W-:Y:S02]  /*6320*/  FADD.FTZ R194, R207, R194 ;  /* 0x000000c2cfc27221 */ /* 0x000fe40000010000 */
[C---:B------:R-:W-:Y:S02]  /*6330*/  FMUL.FTZ R193, R181.reuse, R191 ;  /* 0x000000bfb5c17220 */ /* 0x040fe40000410000 */
[----:B------:R-:W-:-:S02]  /*6340*/  FMUL.FTZ R189, R181, R192 ;  /* 0x000000c0b5bd7220 */ /* 0x000fc40000410000 */
[----:B------:R-:W-:Y:S02]  /*6350*/  FADD.FTZ R195, R214, R195 ;  /* 0x000000c3d6c37221 */ /* 0x000fe40000010000 */
[C---:B------:R-:W-:Y:S02]  /*6360*/  FMUL.FTZ R190, R167.reuse, R194 ;  /* 0x000000c2a7be7220 */ /* 0x040fe40000410000 */
[C---:B------:R-:W-:Y:S02]  /*6370*/  FFMA.FTZ R193, R182.reuse, R192, R193 ;  /* 0x000000c0b6c17223 */ /* 0x040fe400000100c1 */
[----:B------:R-:W-:Y:S02]  /*6380*/  FFMA.FTZ R191, R182, R191, -R189 ;  /* 0x000000bfb6bf7223 */ /* 0x000fe400000108bd */
[-C--:B------:R-:W-:Y:S02]  /*6390*/  FFMA.FTZ R196, R168, R195.reuse, -R190 ;  /* 0x000000c3a8c47223 */ /* 0x080fe400000108be */
[----:B------:R-:W-:-:S02]  /*63a0*/  FMUL.FTZ R197, R167, R195 ;  /* 0x000000c3a7c57220 */ /* 0x000fc40000410000 */
[----:B------:R-:W-:Y:S02]  /*63b0*/  FMUL.FTZ R189, R105, R23 ;  /* 0x0000001769bd7220 */ /* 0x000fe40000410000 */
[C---:B------:R-:W-:Y:S02]  /*63c0*/  FMUL.FTZ R190, R179.reuse, R193 ;  /* 0x000000c1b3be7220 */ /* 0x040fe40000410000 */
[----:B------:R-:W-:Y:S02]  /*63d0*/  FMUL.FTZ R192, R179, R191 ;  /* 0x000000bfb3c07220 */ /* 0x000fe40000410000 */
[----:B------:R-:W-:Y:S02]  /*63e0*/  FMUL.FTZ R209, R104, R23 ;  /* 0x0000001768d17220 */ /* 0x000fe40000410000 */
[----:B------:R-:W-:Y:S02]  /*63f0*/  FFMA.FTZ R197, R168, R194, R197 ;  /* 0x000000c2a8c57223 */ /* 0x000fe400000100c5 */
        /* <DEDUP_REMOVED lines=13> */
[----:B------:R-:W-:Y:S02]  /*64d0*/  FFMA.FTZ R196, R166, R196, -R193 ;  /* 0x000000c4a6c47223 */ /* 0x000fe400000108c1 */
        /* <DEDUP_REMOVED lines=15> */
[-C--:B------:R-:W-:Y:S02]  /*65d0*/  FMUL.FTZ R194, R163, R196.reuse ;  /* 0x000000c4a3c27220 */ /* 0x080fe40000410000 */
[----:B------:R-:W-:-:S02]  /*65e0*/  FFMA.FTZ R196, R164, R196, -R191 ;  /* 0x000000c4a4c47223 */ /* 0x000fc400000108bf */
[-C--:B------:R-:W-:Y:S02]  /*65f0*/  FMUL.FTZ R213, R108, R21.reuse ;  /* 0x000000156cd57220 */ /* 0x080fe40000410000 */
[----:B------:R-:W-:Y:S02]  /*6600*/  FMUL.FTZ R191, R169, R190 ;  /* 0x000000bea9bf7220 */ /* 0x000fe40000410000 */
[----:B------:R-:W-:Y:S02]  /*6610*/  FMUL.FTZ R189, R109, R21 ;  /* 0x000000156dbd7220 */ /* 0x000fe40000410000 */
[-C--:B------:R-:W-:Y:S02]  /*6620*/  FMUL.FTZ R193, R169, R192.reuse ;  /* 0x000000c0a9c17220 */ /* 0x080fe40000410000 */
[----:B------:R-:W-:Y:S02]  /*6630*/  FMUL.FTZ R213, R48, R213 ;  /* 0x000000d530d57220 */ /* 0x000fe40000410000 */
[----:B------:R-:W-:-:S02]  /*6640*/  FFMA.FTZ R191, R172, R192, -R191 ;  /* 0x000000c0acbf7223 */ /* 0x000fc400000108bf */
[----:B------:R-:W-:Y:S02]  /*6650*/  FFMA.FTZ R197, R164, R197, R194 ;  /* 0x000000c5a4c57223 */ /* 0x000fe400000100c2 */
[----:B------:R-:W-:Y:S02]  /*6660*/  FMUL.FTZ R212, R48, R189 ;  /* 0x000000bd30d47220 */ /* 0x000fe40000410000 */
[----:B------:R-:W-:Y:S02]  /*6670*/  FFMA.FTZ R193, R172, R190, R193 ;  /* 0x000000beacc17223 */ /* 0x000fe400000100c1 */
[----:B------:R-:W-:Y:S02]  /*6680*/  FADD.FTZ R196, R213, R196 ;  /* 0x000000c4d5c47221 */ /* 0x000fe40000010000 */
[----:B------:R-:W-:Y:S02]  /*6690*/  FMUL.FTZ R190, R167, R191 ;  /* 0x000000bfa7be7220 */ /* 0x000fe40000410000 */
[----:B------:R-:W-:-:S02]  /*66a0*/  FADD.FTZ R197, R212, R197 ;  /* 0x000000c5d4c57221 */ /* 0x000fc40000010000 */
[-C--:B------:R-:W-:Y:S02]  /*66b0*/  FMUL.FTZ R189, R167, R193.reuse ;  /* 0x000000c1a7bd7220 */ /* 0x080fe40000410000 */
[----:B------:R-:W-:Y:S02]  /*66c0*/  FMUL.FTZ R192, R161, R196 ;  /* 0x000000c4a1c07220 */ /* 0x000fe40000410000 */
[C---:B------:R-:W-:Y:S02]  /*66d0*/  FFMA.FTZ R193, R168.reuse, R193, R190 ;  /* 0x000000c1a8c17223 */ /* 0x040fe400000100be */
[----:B------:R-:W-:Y:S02]  /*66e0*/  FMUL.FTZ R202, R111, R20 ;  /* 0x000000146fca7220 */ /* 0x000fe40000410000 */
[----:B------:R-:W-:Y:S02]  /*66f0*/  FMUL.FTZ R195, R161, R197 ;  /* 0x000000c5a1c37220 */ /* 0x000fe40000410000 */
[----:B------:R-:W-:-:S02]  /*6700*/  FFMA.FTZ R189, R168, R191, -R189 ;  /* 0x000000bfa8bd7223 */ /* 0x000fc400000108bd */
        /* <DEDUP_REMOVED lines=8> */
[C---:B------:R-:W-:Y:S02]  /*6790*/  FFMA.FTZ R192, R166.reuse, R193, R192 ;  /* 0x000000c1a6c07223 */ /* 0x040fe400000100c0 */
[----:B------:R-:W-:Y:S02]  /*67a0*/  FFMA.FTZ R191, R166, R189, -R191 ;  /* 0x000000bda6bf7223 */ /* 0x000fe400000108bf */
[----:B------:R-:W-:Y:S02]  /*67b0*/  FADD.FTZ R196, R203, R196 ;  /* 0x000000c4cbc47221 */ /* 0x000fe40000010000 */
[----:B------:R-:W-:-:S02]  /*67c0*/  FMUL.FTZ R195, R159, R197 ;  /* 0x000000c59fc37220 */ /* 0x000fc40000410000 */
[C---:B------:R-:W-:Y:S02]  /*67d0*/  FMUL.FTZ R189, R163.reuse, R192 ;  /* 0x000000c0a3bd7220 */ /* 0x040fe40000410000 */
[-C--:B------:R-:W-:Y:S02]  /*67e0*/  FMUL.FTZ R193, R163, R191.reuse ;  /* 0x000000bfa3c17220 */ /* 0x080fe40000410000 */
[-C--:B------:R-:W-:Y:S02]  /*67f0*/  FMUL.FTZ R190, R159, R196.reuse ;  /* 0x000000c49fbe7220 */ /* 0x080fe40000410000 */
[----:B------:R-:W-:Y:S02]  /*6800*/  FFMA.FTZ R196, R160, R196, -R195 ;  /* 0x000000c4a0c47223 */ /* 0x000fe400000108c3 */
[C---:B------:R-:W-:Y:S02]  /*6810*/  FFMA.FTZ R191, R164.reuse, R191, -R189 ;  /* 0x000000bfa4bf7223 */ /* 0x040fe400000108bd */
[----:B------:R-:W-:-:S02]  /*6820*/  FFMA.FTZ R193, R164, R192, R193 ;  /* 0x000000c0a4c17223 */ /* 0x000fc400000100c1 */
[----:B------:R-:W-:Y:S02]  /*6830*/  FFMA.FTZ R195, R160, R197, R190 ;  /* 0x000000c5a0c37223 */ /* 0x000fe400000100be */
[-C--:B------:R-:W-:Y:S02]  /*6840*/  FMUL.FTZ R189, R113, R19.reuse ;  /* 0x0000001371bd7220 */ /* 0x080fe40000410000 */
[----:B------:R-:W-:Y:S02]  /*6850*/  FMUL.FTZ R197, R112, R19 ;  /* 0x0000001370c57220 */ /* 0x000fe40000410000 */
[C---:B------:R-:W-:Y:S02]  /*6860*/  FMUL.FTZ R192, R161.reuse, R191 ;  /* 0x000000bfa1c07220 */ /* 0x040fe40000410000 */
[----:B------:R-:W-:Y:S02]  /*6870*/  FMUL.FTZ R190, R161, R193 ;  /* 0x000000c1a1be7220 */ /* 0x000fe40000410000 */
[----:B------:R-:W-:-:S02]  /*6880*/  FMUL.FTZ R198, R50, R189 ;  /* 0x000000bd32c67220 */ /* 0x000fc40000410000 */
[----:B------:R-:W-:Y:S02]  /*6890*/  FMUL.FTZ R197, R50, R197 ;  /* 0x000000c532c57220 */ /* 0x000fe40000410000 */
        /* <DEDUP_REMOVED lines=8> */
[C---:B------:R-:W-:Y:S02]  /*6920*/  FMUL.FTZ R193, R14.reuse, R140 ;  /* 0x0000008c0ec17220 */ /* 0x040fe40000410000 */
[----:B------:R-:W-:Y:S02]  /*6930*/  FMUL.FTZ R194, R14, R141 ;  /* 0x0000008d0ec27220 */ /* 0x000fe40000410000 */
[----:B------:R0:W1:Y:S01]  /*6940*/  @P0 LDS.64 R140, [R153.X8+0x9c68] ;  /* 0x009c6800998c0984 */ /* 0x0000620000008a00 */
[----:B------:R-:W-:-:S02]  /*6950*/  FMUL.FTZ R189, R159, R190 ;  /* 0x000000be9fbd7220 */ /* 0x000fc40000410000 */
[-C--:B------:R-:W-:Y:S02]  /*6960*/  FMUL.FTZ R195, R159, R192.reuse ;  /* 0x000000c09fc37220 */ /* 0x080fe40000410000 */
[----:B------:R-:W-:Y:S02]  /*6970*/  FFMA.FTZ R199, R160, R192, R189 ;  /* 0x000000c0a0c77223 */ /* 0x000fe400000100bd */
[----:B------:R-:W-:Y:S02]  /*6980*/  FMUL.FTZ R189, R16, R136 ;  /* 0x0000008810bd7220 */ /* 0x000fe40000410000 */
[----:B------:R-:W-:Y:S02]  /*6990*/  FFMA.FTZ R195, R160, R190, -R195 ;  /* 0x000000bea0c37223 */ /* 0x000fe400000108c3 */
[-C--:B------:R-:W-:Y:S02]  /*69a0*/  FMUL.FTZ R234, R114, R18.reuse ;  /* 0x0000001272ea7220 */ /* 0x080fe40000410000 */
[----:B------:R-:W-:-:S02]  /*69b0*/  FMUL.FTZ R136, R115, R18 ;  /* 0x0000001273887220 */ /* 0x000fc40000410000 */
[----:B------:R-:W-:Y:S02]  /*69c0*/  FMUL.FTZ R191, R15, R138 ;  /* 0x0000008a0fbf7220 */ /* 0x000fe40000410000 */
[----:B------:R-:W-:Y:S02]  /*69d0*/  FMUL.FTZ R190, R16, R137 ;  /* 0x0000008910be7220 */ /* 0x000fe40000410000 */
[C---:B------:R-:W-:Y:S02]  /*69e0*/  FMUL.FTZ R138, R156.reuse, R199 ;  /* 0x000000c79c8a7220 */ /* 0x040fe40000410000 */
[----:B------:R-:W-:Y:S02]  /*69f0*/  FMUL.FTZ R137, R156, R195 ;  /* 0x000000c39c897220 */ /* 0x000fe40000410000 */
[C---:B------:R-:W-:Y:S02]  /*6a00*/  FMUL.FTZ R233, R51.reuse, R136 ;  /* 0x0000008833e97220 */ /* 0x040fe40000410000 */
[----:B------:R-:W-:-:S02]  /*6a10*/  FMUL.FTZ R234, R51, R234 ;  /* 0x000000ea33ea7220 */ /* 0x000fc40000410000 */
[----:B------:R-:W-:Y:S02]  /*6a20*/  FMUL.FTZ R192, R15, R139 ;  /* 0x0000008b0fc07220 */ /* 0x000fe40000410000 */
[----:B------:R-:W-:Y:S02]  /*6a30*/  FFMA.FTZ R136, R158, R195, -R138 ;  /* 0x000000c39e887223 */ /* 0x000fe4000001088a */
[C---:B------:R-:W-:Y:S02]  /*6a40*/  FMUL.FTZ R142, R13.reuse, R142 ;  /* 0x0000008e0d8e7220 */ /* 0x040fe40000410000 */
[----:B------:R-:W-:Y:S02]  /*6a50*/  FMUL.FTZ R143, R13, R143 ;  /* 0x0000008f0d8f7220 */ /* 0x000fe40000410000 */
[C---:B---3--:R-:W-:Y:S02]  /*6a60*/  FMUL.FTZ R144, R12.reuse, R144 ;  /* 0x000000900c907220 */ /* 0x048fe40000410000 */
[----:B------:R-:W-:-:S02]  /*6a70*/  FMUL.FTZ R145, R12, R145 ;  /* 0x000000910c917220 */ /* 0x000fc40000410000 */
[C---:B------:R-:W-:Y:S02]  /*6a80*/  FMUL.FTZ R146, R11.reuse, R146 ;  /* 0x000000920b927220 */ /* 0x040fe40000410000 */
[----:B------:R-:W-:Y:S02]  /*6a90*/  FMUL.FTZ R147, R11, R147 ;  /* 0x000000930b937220 */ /* 0x000fe40000410000 */
[C---:B----4-:R-:W-:Y:S02]  /*6aa0*/  FMUL.FTZ R148, R10.reuse, R148 ;  /* 0x000000940a947220 */ /* 0x050fe40000410000 */
[----:B------:R-:W-:Y:S02]  /*6ab0*/  FMUL.FTZ R149, R10, R149 ;  /* 0x000000950a957220 */ /* 0x000fe40000410000 */
[C---:B------:R-:W-:Y:S02]  /*6ac0*/  FMUL.FTZ R150, R9.reuse, R150 ;  /* 0x0000009609967220 */ /* 0x040fe40000410000 */
[----:B------:R-:W-:-:S02]  /*6ad0*/  FMUL.FTZ R151, R9, R151 ;  /* 0x0000009709977220 */ /* 0x000fc40000410000 */
[----:B------:R-:W-:Y:S02]  /*6ae0*/  FFMA.FTZ R137, R158, R199, R137 ;  /* 0x000000c79e897223 */ /* 0x000fe40000010089 */
[----:B------:R-:W-:Y:S02]  /*6af0*/  FADD.FTZ R139, R233, R196 ;  /* 0x000000c4e98b7221 */ /* 0x000fe40000010000 */
[----:B------:R-:W-:Y:S01]  /*6b00*/  FADD.FTZ R138, R234, R201 ;  /* 0x000000c9ea8a7221 */ /* 0x000fe20000010000 */
[----:B------:R-:W-:Y:S05]  /*6b10*/  @P0 BRA `(.L_x_7986) ;  /* 0x000000c000000947 */ /* 0x000fea0003800000 */
[----:B01----:R-:W-:Y:S01]  /*6b20*/  ULDC UR37, c[0x0][0x174] ;  /* 0x00005d0000257ab9 */ /* 0x003fe20000000800 */
        /* <DEDUP_REMOVED lines=11> */
.L_x_7986:
[----:B01----:R-:W-:Y:S05]  /*6be0*/  BSYNC B0 ;  /* 0x0000000000007941 */ /* 0x003fea0003800000 */
.L_x_7985:
        /* <DEDUP_REMOVED lines=35> */
[----:B------:R0:W1:Y:S02]  /*6e20*/  SHFL.UP PT, R139, R122, 0x1, RZ ;  /* 0x042000007a8b7989 */ /* 0x00006400000e00ff */
.L_x_8093:
        /* <DEDUP_REMOVED lines=15> */
[----:B------:R-:W2:Y:S01]  /*6f20*/  SHFL.UP PT, R125, R126, 0x2, RZ ;  /* 0x044000007e7d7989 */ /* 0x000ea200000e00ff */
[----:B0-----:R-:W-:-:S02]  /*6f30*/  @P0 FFMA.FTZ R122, R122, R139, -R120 ;  /* 0x0000008b7a7a0223 */ /* 0x001fc40000010878 */
[----:B------:R-:W-:Y:S02]  /*6f40*/  FSEL R121, R124, R121, !P0 ;  /* 0x000000797c797208 */ /* 0x000fe40004000000 */
[----:B------:R-:W-:Y:S01]  /*6f50*/  ISETP.GE.AND P0, PT, R154, 0x2, PT ;  /* 0x000000029a00780c */ /* 0x000fe20003f06270 */
[----:B------:R-:W0:Y:S04]  /*6f60*/  SHFL.UP PT, R120, R122, 0x2, RZ ;  /* 0x044000007a787989 */ /* 0x000e2800000e00ff */
[----:B------:R-:W3:Y:S01]  /*6f70*/  SHFL.UP PT, R123, R121, 0x2, RZ ;  /* 0x04400000797b7989 */ /* 0x000ee200000e00ff */
[C---:B-1----:R-:W-:Y:S02]  /*6f80*/  FMUL.FTZ R124, R121.reuse, R136 ;  /* 0x00000088797c7220 */ /* 0x042fe40000410000 */
[----:B--2---:R-:W-:-:S02]  /*6f90*/  FMUL.FTZ R139, R121, R125 ;  /* 0x0000007d798b7220 */ /* 0x004fc40000410000 */
[C---:B------:R-:W-:Y:S02]  /*6fa0*/  FFMA.FTZ R125, R122.reuse, R125, -R124 ;  /* 0x0000007d7a7d7223 */ /* 0x040fe4000001087c */
[----:B------:R-:W-:Y:S02]  /*6fb0*/  FFMA.FTZ R136, R122, R136, R139 ;  /* 0x000000887a887223 */ /* 0x000fe4000001008b */
[----:B------:R-:W-:Y:S02]  /*6fc0*/  @P0 FADD.FTZ R126, R126, R125 ;  /* 0x0000007d7e7e0221 */ /* 0x000fe40000010000 */
[C---:B0-----:R-:W-:Y:S02]  /*6fd0*/  FMUL.FTZ R124, R121.reuse, R120 ;  /* 0x00000078797c7220 */ /* 0x041fe40000410000 */
[----:B---3--:R-:W-:Y:S01]  /*6fe0*/  FMUL.FTZ R125, R121, R123 ;  /* 0x0000007b797d7220 */ /* 0x008fe20000410000 */
[----:B------:R-:W0:Y:S01]  /*6ff0*/  SHFL.UP PT, R139, R126, 0x4, RZ ;  /* 0x048000007e8b7989 */ /* 0x000e2200000e00ff */
[----:B------:R-:W-:-:S02]  /*7000*/  @P0 FADD.FTZ R127, R127, R136 ;  /* 0x000000887f7f0221 */ /* 0x000fc40000010000 */
[C---:B------:R-:W-:Y:S02]  /*7010*/  FFMA.FTZ R124, R122.reuse, R123, R124 ;  /* 0x0000007b7a7c7223 */ /* 0x040fe4000001007c */
[----:B------:R-:W-:Y:S02]  /*7020*/  @P0 FFMA.FTZ R122, R122, R120, -R125 ;  /* 0x000000787a7a0223 */ /* 0x000fe4000001087d */
[----:B------:R-:W1:Y:S01]  /*7030*/  SHFL.UP PT, R125, R127, 0x4, RZ ;  /* 0x048000007f7d7989 */ /* 0x000e6200000e00ff */
[----:B------:R-:W-:Y:S02]  /*7040*/  FSEL R124, R121, R124, !P0 ;  /* 0x0000007c797c7208 */ /* 0x000fe40004000000 */
[----:B------:R-:W-:Y:S01]  /*7050*/  ISETP.GE.AND P0, PT, R154, 0x4, PT ;  /* 0x000000049a00780c */ /* 0x000fe20003f06270 */
[----:B------:R-:W2:Y:S04]  /*7060*/  SHFL.UP PT, R121, R122, 0x4, RZ ;  /* 0x048000007a797989 */ /* 0x000ea800000e00ff */
[----:B------:R-:W3:Y:S01]  /*7070*/  SHFL.UP PT, R123, R124, 0x4, RZ ;  /* 0x048000007c7b7989 */ /* 0x000ee200000e00ff */
[----:B0-----:R-:W-:-:S02]  /*7080*/  FMUL.FTZ R136, R124, R139 ;  /* 0x0000008b7c887220 */ /* 0x001fc40000410000 */
[-C--:B-1----:R-:W-:Y:S02]  /*7090*/  FMUL.FTZ R120, R124, R125.reuse ;  /* 0x0000007d7c787220 */ /* 0x082fe40000410000 */
[----:B------:R-:W-:Y:S02]  /*70a0*/  FFMA.FTZ R136, R122, R125, R136 ;  /* 0x0000007d7a887223 */ /* 0x000fe40000010088 */
[----:B--2---:R-:W-:Y:S02]  /*70b0*/  FMUL.FTZ R125, R124, R121 ;  /* 0x000000797c7d7220 */ /* 0x004fe40000410000 */
[----:B------:R-:W-:Y:S02]  /*70c0*/  FFMA.FTZ R139, R122, R139, -R120 ;  /* 0x0000008b7a8b7223 */ /* 0x000fe40000010878 */
[----:B------:R-:W-:Y:S02]  /*70d0*/  @P0 FADD.FTZ R127, R127, R136 ;  /* 0x000000887f7f0221 */ /* 0x000fe40000010000 */
[----:B---3--:R-:W-:-:S02]  /*70e0*/  FMUL.FTZ R120, R124, R123 ;  /* 0x0000007b7c787220 */ /* 0x008fc40000410000 */
[----:B------:R-:W-:Y:S02]  /*70f0*/  FFMA.FTZ R125, R122, R123, R125 ;  /* 0x0000007b7a7d7223 */ /* 0x000fe4000001007d */
        /* <DEDUP_REMOVED lines=8> */
[----:B0-----:R-:W-:-:S02]  /*7180*/  FMUL.FTZ R120, R124, R139 ;  /* 0x0000008b7c787220 */ /* 0x001fc40000410000 */
[-C--:B-1----:R-:W-:Y:S02]  /*7190*/  FMUL.FTZ R136, R124, R125.reuse ;  /* 0x0000007d7c887220 */ /* 0x082fe40000410000 */
[----:B------:R-:W-:Y:S02]  /*71a0*/  FFMA.FTZ R235, R122, R125, -R120 ;  /* 0x0000007d7aeb7223 */ /* 0x000fe40000010878 */
[----:B--2---:R-:W-:Y:S02]  /*71b0*/  FMUL.FTZ R125, R124, R121 ;  /* 0x000000797c7d7220 */ /* 0x004fe40000410000 */
        /* <DEDUP_REMOVED lines=10> */
[----:B------:R0:W2:Y:S04]  /*7260*/  SHFL.UP PT, R139, R122, 0x10, RZ ;  /* 0x060000007a8b7989 */ /* 0x0000a800000e00ff */
[----:B------:R0:W3:Y:S04]  /*7270*/  SHFL.UP PT, R125, R127, 0x10, RZ ;  /* 0x060000007f7d7989 */ /* 0x0000e800000e00ff */
[----:B------:R0:W4:Y:S02]  /*7280*/  SHFL.UP PT, R237, R124, 0x10, RZ ;  /* 0x060000007ced7989 */ /* 0x00012400000e00ff */
.L_x_8094:
[----:B------:R-:W-:Y:S01]  /*7290*/  ISETP.GE.AND P0, PT, R154, 0x10, PT ;  /* 0x000000109a00780c */ /* 0x000fe20003f06270 */
[----:B-1----:R-:W-:Y:S01]  /*72a0*/  FMUL.FTZ R121, R235, R124 ;  /* 0x0000007ceb797220 */ /* 0x002fe20000410000 */
[----:B------:R-:W-:Y:S01]  /*72b0*/  MOV R138, R236 ;  /* 0x000000ec008a7202 */ /* 0x000fe20000000f00 */
[----:B--2---:R-:W-:Y:S01]  /*72c0*/  FMUL.FTZ R120, R139, R124 ;  /* 0x0000007c8b787220 */ /* 0x004fe20000410000 */
[----:B0-----:R-:W-:-:S02]  /*72d0*/  MOV R126, R127 ;  /* 0x0000007f007e7202 */ /* 0x001fc40000000f00 */
[----:B------:R-:W-:Y:S01]  /*72e0*/  MOV R127, R238 ;  /* 0x000000ee007f7202 */ /* 0x000fe20000000f00 */
[C---:B---3--:R-:W-:Y:S02]  /*72f0*/  FFMA.FTZ R121, R125.reuse, R138, R121 ;  /* 0x0000008a7d797223 */ /* 0x048fe40000010079 */
[----:B------:R-:W-:Y:S02]  /*7300*/  FMUL.FTZ R125, R125, R124 ;  /* 0x0000007c7d7d7220 */ /* 0x000fe40000410000 */
[C---:B----4-:R-:W-:Y:S02]  /*7310*/  FFMA.FTZ R123, R237.reuse, R138, R120 ;  /* 0x0000008aed7b7223 */ /* 0x050fe40000010078 */
        /* <DEDUP_REMOVED lines=12> */
[----:B-----5:R-:W-:Y:S05]  /*73e0*/  CALL.REL.NOINC `($__internal_190_$__cuda_sm70_shflsync_idx_p) ;  /* 0x0000942000007944 */ /* 0x020fea0003c00000 */
.L_x_7991:
[----:B------:R-:W-:Y:S05]  /*73f0*/  BRA.CONV ~URZ, `(.L_x_7992) ;  /* 0x000000637f007947 */ /* 0x000fea000b800000 */
[----:B0-----:R-:W-:Y:S01]  /*7400*/  HFMA2.MMA R122, -RZ, RZ, 0, 1.847743988037109375e-06 ;  /* 0x0000001fff7a7435 */ /* 0x001fe200000001ff */
[----:B------:R-:W-:Y:S02]  /*7410*/  MOV R123, R139 ;  /* 0x0000008b007b7202 */ /* 0x000fe40000000f00 */
[----:B-1----:R-:W-:-:S02]  /*7420*/  MOV R121, 0x1f ;  /* 0x0000001f00797802 */ /* 0x002fc40000000f00 */
[----:B------:R-:W-:Y:S02]  /*7430*/  MOV R120, 0xffffffff ;  /* 0xffffffff00787802 */ /* 0x000fe40000000f00 */
[----:B------:R-:W-:Y:S02]  /*7440*/  MOV R124, 0x7460 ;  /* 0x00007460007c7802 */ /* 0x000fe40000000f00 */
[----:B-----5:R-:W-:Y:S05]  /*7450*/  CALL.REL.NOINC `($__internal_190_$__cuda_sm70_shflsync_idx_p) ;  /* 0x000093b000007944 */ /* 0x020fea0003c00000 */
.L_x_7992:
[----:B------:R-:W-:Y:S05]  /*7460*/  BRA.CONV ~URZ, `(.L_x_7993) ;  /* 0x000000637f007947 */ /* 0x000fea000b800000 */
[----:B0-----:R-:W-:Y:S01]  /*7470*/  HFMA2.MMA R122, -RZ, RZ, 0, 1.847743988037109375e-06 ;  /* 0x0000001fff7a7435 */ /* 0x001fe200000001ff */
[----:B------:R-:W-:Y:S02]  /*7480*/  MOV R123, R127 ;  /* 0x0000007f007b7202 */ /* 0x000fe40000000f00 */
[----:B-1----:R-:W-:Y:S02]  /*7490*/  MOV R121, 0x1f ;  /* 0x0000001f00797802 */ /* 0x002fe40000000f00 */
[----:B------:R-:W-:Y:S02]  /*74a0*/  MOV R120, 0xffffffff ;  /* 0xffffffff00787802 */ /* 0x000fe40000000f00 */
[----:B------:R-:W-:Y:S02]  /*74b0*/  MOV R124, 0x74d0 ;  /* 0x000074d0007c7802 */ /* 0x000fe40000000f00 */
[----:B-----5:R-:W-:Y:S05]  /*74c0*/  CALL.REL.NOINC `($__internal_190_$__cuda_sm70_shflsync_idx_p) ;  /* 0x0000934000007944 */ /* 0x020fea0003c00000 */
.L_x_7993:
[----:B------:R-:W-:Y:S05]  /*74d0*/  BRA.CONV ~URZ, `(.L_x_7994) ;  /* 0x000000637f007947 */ /* 0x000fea000b800000 */
[----:B0-----:R-:W-:Y:S01]  /*74e0*/  HFMA2.MMA R122, -RZ, RZ, 0, 1.847743988037109375e-06 ;  /* 0x0000001fff7a7435 */ /* 0x001fe200000001ff */
[----:B------:R-:W-:-:S02]  /*74f0*/  MOV R123, R126 ;  /* 0x0000007e007b7202 */ /* 0x000fc40000000f00 */
[----:B-1----:R-:W-:Y:S02]  /*7500*/  MOV R121, 0x1f ;  /* 0x0000001f00797802 */ /* 0x002fe40000000f00 */
[----:B------:R-:W-:Y:S02]  /*7510*/  MOV R120, 0xffffffff ;  /* 0xffffffff00787802 */ /* 0x000fe40000000f00 */
[----:B------:R-:W-:Y:S02]  /*7520*/  MOV R124, 0x7540 ;  /* 0x00007540007c7802 */ /* 0x000fe40000000f00 */
[----:B-----5:R-:W-:Y:S05]  /*7530*/  CALL.REL.NOINC `($__internal_190_$__cuda_sm70_shflsync_idx_p) ;  /* 0x000092d000007944 */ /* 0x020fea0003c00000 */
.L_x_7994:
[----:B------:R-:W-:Y:S05]  /*7540*/  BRA.DIV ~URZ, `(.L_x_7995) ;  /* 0x000080527f007947 */ /* 0x000fea000b800000 */
[----:B-----5:R-:W2:Y:S04]  /*7550*/  SHFL.IDX PT, R116, R116, RZ, 0x1f ;  /* 0x00001fff74747589 */ /* 0x020ea800000e0000 */
[----:B------:R-:W3:Y:S04]  /*7560*/  SHFL.IDX PT, R117, R117, RZ, 0x1f ;  /* 0x00001fff75757589 */ /* 0x000ee800000e0000 */
[----:B------:R-:W4:Y:S04]  /*7570*/  SHFL.IDX PT, R118, R118, RZ, 0x1f ;  /* 0x00001fff76767589 */ /* 0x000f2800000e0000 */
[----:B------:R-:W0:Y:S04]  /*7580*/  SHFL.IDX PT, R119, R119, RZ, 0x1f ;  /* 0x00001fff77777589 */ /* 0x000e2800000e0000 */
[----:B------:R-:W1:Y:S04]  /*7590*/  SHFL.UP PT, R138, R138, 0x1, RZ ;  /* 0x042000008a8a7989 */ /* 0x000e6800000e00ff */
[----:B------:R-:W0:Y:S04]  /*75a0*/  SHFL.UP PT, R139, R139, 0x1, RZ ;  /* 0x042000008b8b7989 */ /* 0x000e2800000e00ff */
[----:B------:R-:W0:Y:S04]  /*75b0*/  SHFL.UP PT, R127, R127, 0x1, RZ ;  /* 0x042000007f7f7989 */ /* 0x000e2800000e00ff */
[----:B------:R-:W0:Y:S02]  /*75c0*/  SHFL.UP PT, R126, R126, 0x1, RZ ;  /* 0x042000007e7e7989 */ /* 0x000e2400000e00ff */
.L_x_8095:
        /* <DEDUP_REMOVED lines=23> */
.L_x_7988:
[----:B------:R-:W-:Y:S05]  /*7740*/  BSYNC B0 ;  /* 0x0000000000007941 */ /* 0x000fea0003800000 */
.L_x_7987:
        /* <DEDUP_REMOVED lines=142> */
[----:B------:R-:W-:Y:S02]  /*8030*/  FMUL.FTZ R119, R177, R222 ;  /* 0x000000deb1777220 */ /* 0x000fe40000410000 */
[----:B------:R-:W-:Y:S02]  /*8040*/  FADD.FTZ R120, -R151, R120 ;  /* 0x0000007897787221 */ /* 0x000fe40000010100 */
[----:B------:R-:W-:-:S02]  /*8050*/  FADD.FTZ R123, R150, R123 ;  /* 0x0000007b967b7221 */ /* 0x000fc40000010000 */
[----:B------:R-:W-:Y:S02]  /*8060*/  FFMA.FTZ R117, R178, R222, -R117 ;  /* 0x000000deb2757223 */ /* 0x000fe40000010875 */
[----:B------:R-:W-:Y:S02]  /*8070*/  FFMA.FTZ R121, R184, R121, R118 ;  /* 0x00000079b8797223 */ /* 0x000fe40000010076 */
[----:B------:R-:W-:Y:S02]  /*8080*/  FFMA.FTZ R116, R178, R138, R119 ;  /* 0x0000008ab2747223 */ /* 0x000fe40000010077 */
[C---:B------:R-:W-:Y:S02]  /*8090*/  FMUL.FTZ R118, R175.reuse, -R120 ;  /* 0x80000078af767220 */ /* 0x040fe40000410000 */
[----:B------:R-:W-:Y:S02]  /*80a0*/  FMUL.FTZ R119, R175, -R123 ;  /* 0x8000007baf777220 */ /* 0x000fe40000410000 */
[----:B------:R-:W-:-:S02]  /*80b0*/  FADD.FTZ R221, R220, R117 ;  /* 0x00000075dcdd7221 */ /* 0x000fc40000010000 */
[----:B------:R-:W-:Y:S02]  /*80c0*/  FADD.FTZ R219, R219, R116 ;  /* 0x00000074dbdb7221 */ /* 0x000fe40000010000 */
[C---:B------:R-:W-:Y:S02]  /*80d0*/  FFMA.FTZ R123, R176.reuse, R123, -R118 ;  /* 0x0000007bb07b7223 */ /* 0x040fe40000010876 */
[----:B------:R-:W-:Y:S02]  /*80e0*/  FFMA.FTZ R118, R176, R120, R119 ;  /* 0x00000078b0767223 */ /* 0x000fe40000010077 */
[C---:B------:R-:W-:Y:S02]  /*80f0*/  FMUL.FTZ R117, R175.reuse, R221 ;  /* 0x000000ddaf757220 */ /* 0x040fe40000410000 */
[----:B------:R-:W-:Y:S02]  /*8100*/  FMUL.FTZ R116, R175, R219 ;  /* 0x000000dbaf747220 */ /* 0x000fe40000410000 */
[----:B------:R-:W-:-:S02]  /*8110*/  FMUL.FTZ R119, R185, -R121 ;  /* 0x80000079b9777220 */ /* 0x000fc40000410000 */
[----:B------:R-:W-:Y:S02]  /*8120*/  FADD.FTZ R118, -R149, R118 ;  /* 0x0000007695767221 */ /* 0x000fe40000010100 */
[----:B------:R-:W-:Y:S02]  /*8130*/  FFMA.FTZ R170, R176, R219, R117 ;  /* 0x000000dbb0aa7223 */ /* 0x000fe40000010075 */
[----:B------:R-:W-:Y:S02]  /*8140*/  FADD.FTZ R123, R148, R123 ;  /* 0x0000007b947b7221 */ /* 0x000fe40000010000 */
[----:B------:R-:W-:Y:S02]  /*8150*/  FFMA.FTZ R117, R176, R221, -R116 ;  /* 0x000000ddb0757223 */ /* 0x000fe40000010874 */
[-C--:B------:R-:W-:Y:S02]  /*8160*/  FMUL.FTZ R124, R185, -R122.reuse ;  /* 0x8000007ab97c7220 */ /* 0x080fe40000410000 */
[----:B------:R-:W-:-:S02]  /*8170*/  FFMA.FTZ R120, R186, R122, -R119 ;  /* 0x0000007aba787223 */ /* 0x000fc40000010877 */
[----:B------:R-:W-:Y:S02]  /*8180*/  FMUL.FTZ R122, R177, -R118 ;  /* 0x80000076b17a7220 */ /* 0x000fe40000410000 */
[----:B------:R-:W-:Y:S02]  /*8190*/  FADD.FTZ R170, R217, R170 ;  /* 0x000000aad9aa7221 */ /* 0x000fe40000010000 */
[-C--:B------:R-:W-:Y:S02]  /*81a0*/  FMUL.FTZ R125, R177, -R123.reuse ;  /* 0x8000007bb17d7220 */ /* 0x080fe40000410000 */
[----:B------:R-:W-:Y:S02]  /*81b0*/  FADD.FTZ R218, R218, R117 ;  /* 0x00000075dada7221 */ /* 0x000fe40000010000 */
[----:B------:R-:W-:Y:S02]  /*81c0*/  FFMA.FTZ R123, R178, R123, -R122 ;  /* 0x0000007bb27b7223 */ /* 0x000fe4000001087a */
[----:B------:R-:W-:-:S02]  /*81d0*/  FMUL.FTZ R117, R173, R170 ;  /* 0x000000aaad757220 */ /* 0x000fc40000410000 */
[----:B------:R-:W-:Y:S02]  /*81e0*/  FFMA.FTZ R118, R178, R118, R125 ;  /* 0x00000076b2767223 */ /* 0x000fe4000001007d */
[-C--:B------:R-:W-:Y:S02]  /*81f0*/  FMUL.FTZ R119, R173, R218.reuse ;  /* 0x000000daad777220 */ /* 0x080fe40000410000 */
[----:B------:R-:W-:Y:S02]  /*8200*/  FADD.FTZ R123, R146, R123 ;  /* 0x0000007b927b7221 */ /* 0x000fe40000010000 */
[C---:B------:R-:W-:Y:S02]  /*8210*/  FFMA.FTZ R117, R174.reuse, R218, -R117 ;  /* 0x000000daae757223 */ /* 0x040fe40000010875 */
[----:B------:R-:W-:Y:S02]  /*8220*/  FADD.FTZ R118, -R147, R118 ;  /* 0x0000007693767221 */ /* 0x000fe40000010100 */
[----:B------:R-:W-:-:S02]  /*8230*/  FFMA.FTZ R116, R174, R170, R119 ;  /* 0x000000aaae747223 */ /* 0x000fc40000010077 */
[C---:B------:R-:W-:Y:S02]  /*8240*/  FMUL.FTZ R125, R179.reuse, -R123 ;  /* 0x8000007bb37d7220 */ /* 0x040fe40000410000 */
[----:B------:R-:W-:Y:S02]  /*8250*/  FADD.FTZ R217, R216, R117 ;  /* 0x00000075d8d97221 */ /* 0x000fe40000010000 */
[-C--:B------:R-:W-:Y:S02]  /*8260*/  FMUL.FTZ R119, R179, -R118.reuse ;  /* 0x80000076b3777220 */ /* 0x080fe40000410000 */
[----:B------:R-:W-:Y:S02]  /*8270*/  FADD.FTZ R215, R215, R116 ;  /* 0x00000074d7d77221 */ /* 0x000fe40000010000 */
[----:B------:R-:W-:Y:S02]  /*8280*/  FFMA.FTZ R118, R180, R118, R125 ;  /* 0x00000076b4767223 */ /* 0x000fe4000001007d */
[----:B------:R-:W-:-:S02]  /*8290*/  FMUL.FTZ R117, R169, R217 ;  /* 0x000000d9a9757220 */ /* 0x000fc40000410000 */
[----:B------:R-:W-:Y:S02]  /*82a0*/  FFMA.FTZ R119, R180, R123, -R119 ;  /* 0x0000007bb4777223 */ /* 0x000fe40000010877 */
[-C--:B------:R-:W-:Y:S02]  /*82b0*/  FMUL.FTZ R116, R169, R215.reuse ;  /* 0x000000d7a9747220 */ /* 0x080fe40000410000 */
[----:B------:R-:W-:Y:S02]  /*82c0*/  FADD.FTZ R122, -R145, R118 ;  /* 0x00000076917a7221 */ /* 0x000fe40000010100 */
[----:B------:R-:W-:Y:S02]  /*82d0*/  FFMA.FTZ R216, R172, R215, R117 ;  /* 0x000000d7acd87223 */ /* 0x000fe40000010075 */
[----:B------:R-:W-:Y:S02]  /*82e0*/  FADD.FTZ R118, R144, R119 ;  /* 0x0000007790767221 */ /* 0x000fe40000010000 */
[----:B------:R-:W-:-:S02]  /*82f0*/  FFMA.FTZ R117, R172, R217, -R116 ;  /* 0x000000d9ac757223 */ /* 0x000fc40000010874 */
[----:B------:R-:W-:Y:S02]  /*8300*/  FMUL.FTZ R125, R181, -R118 ;  /* 0x80000076b57d7220 */ /* 0x000fe40000410000 */
[----:B------:R-:W-:Y:S02]  /*8310*/  FADD.FTZ R214, R214, R117 ;  /* 0x00000075d6d67221 */ /* 0x000fe40000010000 */
[----:B------:R-:W-:Y:S02]  /*8320*/  FADD.FTZ R216, R207, R216 ;  /* 0x000000d8cfd87221 */ /* 0x000fe40000010000 */
[-C--:B------:R-:W-:Y:S02]  /*8330*/  FMUL.FTZ R123, R181, -R122.reuse ;  /* 0x8000007ab57b7220 */ /* 0x080fe40000410000 */
[----:B------:R-:W-:Y:S02]  /*8340*/  FFMA.FTZ R122, R182, R122, R125 ;  /* 0x0000007ab67a7223 */ /* 0x000fe4000001007d */
[----:B------:R-:W-:-:S02]  /*8350*/  FMUL.FTZ R119, R167, R214 ;  /* 0x000000d6a7777220 */ /* 0x000fc40000410000 */
[----:B------:R-:W-:Y:S02]  /*8360*/  FMUL.FTZ R117, R167, R216 ;  /* 0x000000d8a7757220 */ /* 0x000fe40000410000 */
        /* <DEDUP_REMOVED lines=26> */
[----:B------:R-:W-:Y:S02]  /*8510*/  FADD.FTZ R124, -R192, R119 ;  /* 0x00000077c07c7221 */ /* 0x000fe40000010100 */
[C---:B------:R-:W-:Y:S02]  /*8520*/  FFMA.FTZ R117, R164.reuse, R210, R117 ;  /* 0x000000d2a4757223 */ /* 0x040fe40000010075 */
[----:B------:R-:W-:-:S02]  /*8530*/  FFMA.FTZ R116, R164, R211, -R116 ;  /* 0x000000d3a4747223 */ /* 0x000fc40000010874 */
        /* <DEDUP_REMOVED lines=56> */
.L_x_8096:
[----:B------:R-:W-:Y:S05]  /*88c0*/  BRA.DIV ~URZ, `(.L_x_7999) ;  /* 0x000070e27f007947 */ /* 0x000fea000b800000 */
[----:B------:R2:W3:Y:S04]  /*88d0*/  SHFL.DOWN PT, R237, R228, 0x1, 0x1f ;  /* 0x08201f00e4ed7f89 */ /* 0x0004e800000e0000 */
[----:B------:R2:W4:Y:S04]  /*88e0*/  SHFL.DOWN PT, R239, R127, 0x1, 0x1f ;  /* 0x08201f007fef7f89 */ /* 0x00052800000e0000 */
[----:B------:R2:W0:Y:S02]  /*88f0*/  SHFL.DOWN PT, R240, R126, 0x1, 0x1f ;  /* 0x08201f007ef07f89 */ /* 0x00042400000e0000 */
.L_x_8097:
        /* <DEDUP_REMOVED lines=15> */
.L_x_8001:
[----:B------:R-:W-:Y:S05]  /*89f0*/  BSYNC B1 ;  /* 0x0000000000017941 */ /* 0x000fea0003800000 */
.L_x_8000:
[----:B------:R-:W-:Y:S05]  /*8a00*/  BRA.DIV ~URZ, `(.L_x_8002) ;  /* 0x000070f27f007947 */ /* 0x000fea000b800000 */
[----:B-1----:R1:W2:Y:S04]  /*8a10*/  SHFL.DOWN PT, R235, R232, 0x2, 0x1f ;  /* 0x08401f00e8eb7f89 */ /* 0x0022a800000e0000 */
[----:B---3--:R1:W3:Y:S04]  /*8a20*/  SHFL.DOWN PT, R237, R228, 0x2, 0x1f ;  /* 0x08401f00e4ed7f89 */ /* 0x0082e800000e0000 */
[----:B----4-:R1:W4:Y:S04]  /*8a30*/  SHFL.DOWN PT, R239, R127, 0x2, 0x1f ;  /* 0x08401f007fef7f89 */ /* 0x01032800000e0000 */
[----:B0-----:R1:W0:Y:S02]  /*8a40*/  SHFL.DOWN PT, R240, R126, 0x2, 0x1f ;  /* 0x08401f007ef07f89 */ /* 0x00122400000e0000 */
.L_x_8098:
        /* <DEDUP_REMOVED lines=15> */
.L_x_8004:
[----:B------:R-:W-:Y:S05]  /*8b40*/  BSYNC B1 ;  /* 0x0000000000017941 */ /* 0x000fea0003800000 */
.L_x_8003:
[----:B------:R-:W-:Y:S05]  /*8b50*/  BRA.DIV ~URZ, `(.L_x_8005) ;  /* 0x000071627f007947 */ /* 0x000fea000b800000 */
[----:B--2---:R2:W1:Y:S02]  /*8b60*/  SHFL.DOWN PT, R235, R232, 0x4, 0x1f ;  /* 0x08801f00e8eb7f89 */ /* 0x00446400000e0000 */
.L_x_8099:
[----:B------:R-:W-:Y:S05]  /*8b70*/  BRA.DIV ~URZ, `(.L_x_8006) ;  /* 0x000071c27f007947 */ /* 0x000fea000b800000 */
[----:B---3--:R3:W2:Y:S04]  /*8b80*/  SHFL.DOWN PT, R237, R228, 0x4, 0x1f ;  /* 0x08801f00e4ed7f89 */ /* 0x0086a800000e0000 */
[----:B----4-:R3:W4:Y:S04]  /*8b90*/  SHFL.DOWN PT, R239, R127, 0x4, 0x1f ;  /* 0x08801f007fef7f89 */ /* 0x01072800000e0000 */
[----:B0-----:R3:W0:Y:S02]  /*8ba0*/  SHFL.DOWN PT, R240, R126, 0x4, 0x1f ;  /* 0x08801f007ef07f89 */ /* 0x00162400000e0000 */
.L_x_8100:
        /* <DEDUP_REMOVED lines=15> */
.L_x_8008:
[----:B------:R-:W-:Y:S05]  /*8ca0*/  BSYNC B1 ;  /* 0x0000000000017941 */ /* 0x000fea0003800000 */
.L_x_8007:
[----:B------:R-:W-:Y:S05]  /*8cb0*/  BRA.DIV ~URZ, `(.L_x_8009) ;  /* 0x000071d27f007947 */ /* 0x000fea000b800000 */
[----:B-1----:R1:W3:Y:S04]  /*8cc0*/  SHFL.DOWN PT, R235, R232, 0x8, 0x1f ;  /* 0x09001f00e8eb7f89 */ /* 0x0022e800000e0000 */
[----:B--2---:R1:W2:Y:S04]  /*8cd0*/  SHFL.DOWN PT, R237, R228, 0x8, 0x1f ;  /* 0x09001f00e4ed7f89 */ /* 0x0042a800000e0000 */
[----:B----4-:R1:W4:Y:S04]  /*8ce0*/  SHFL.DOWN PT, R239, R127, 0x8, 0x1f ;  /* 0x09001f007fef7f89 */ /* 0x01032800000e0000 */
[----:B0-----:R1:W0:Y:S02]  /*8cf0*/  SHFL.DOWN PT, R240, R126, 0x8, 0x1f ;  /* 0x09001f007ef07f89 */ /* 0x00122400000e0000 */
.L_x_8101:
        /* <DEDUP_REMOVED lines=15> */
.L_x_8011:
[----:B------:R-:W-:Y:S05]  /*8df0*/  BSYNC B1 ;  /* 0x0000000000017941 */ /* 0x000fea0003800000 */
.L_x_8010:
[----:B------:R-:W-:Y:S05]  /*8e00*/  BRA.DIV ~URZ, `(.L_x_8012) ;  /* 0x000072427f007947 */ /* 0x000fea000b800000 */
[----:B---3--:R3:W1:Y:S02]  /*8e10*/  SHFL.DOWN PT, R235, R232, 0x10, 0x1f ;  /* 0x0a001f00e8eb7f89 */ /* 0x00866400000e0000 */
.L_x_8102:
[----:B------:R-:W-:Y:S05]  /*8e20*/  BRA.DIV ~URZ, `(.L_x_8013) ;  /* 0x000072a27f007947 */ /* 0x000fea000b800000 */
[----:B--2---:R2:W3:Y:S04]  /*8e30*/  SHFL.DOWN PT, R237, R228, 0x10, 0x1f ;  /* 0x0a001f00e4ed7f89 */ /* 0x0044e800000e0000 */
[----:B----4-:R2:W4:Y:S04]  /*8e40*/  SHFL.DOWN PT, R239, R127, 0x10, 0x1f ;  /* 0x0a001f007fef7f89 */ /* 0x01052800000e0000 */
[----:B0-----:R2:W0:Y:S02]  /*8e50*/  SHFL.DOWN PT, R240, R126, 0x10, 0x1f ;  /* 0x0a001f007ef07f89 */ /* 0x00142400000e0000 */
.L_x_8103:
        /* <DEDUP_REMOVED lines=13> */
.L_x_8015:
[----:B------:R-:W-:Y:S05]  /*8f30*/  BSYNC B1 ;  /* 0x0000000000017941 */ /* 0x000fea0003800000 */
.L_x_8014:
[----:B------:R-:W-:Y:S05]  /*8f40*/  BRA.DIV ~URZ, `(.L_x_8016) ;  /* 0x000072d27f007947 */ /* 0x000fea000b800000 */
[----:B------:R-:W5:Y:S04]  /*8f50*/  SHFL.IDX PT, R241, R228, RZ, 0x1f ;  /* 0x00001fffe4f17589 */ /* 0x000f6800000e0000 */
[----:B-1----:R-:W1:Y:S04]  /*8f60*/  SHFL.IDX PT, R235, R232, RZ, 0x1f ;  /* 0x00001fffe8eb7589 */ /* 0x002e6800000e0000 */
[----:B------:R-:W2:Y:S04]  /*8f70*/  SHFL.IDX PT, R224, R127, RZ, 0x1f ;  /* 0x00001fff7fe07589 */ /* 0x000ea800000e0000 */
[----:B------:R-:W4:Y:S04]  /*8f80*/  SHFL.DOWN PT, R234, R127, 0x1, 0x1f ;  /* 0x08201f007fea7f89 */ /* 0x000f2800000e0000 */
[----:B------:R-:W3:Y:S04]  /*8f90*/  SHFL.IDX PT, R220, R126, RZ, 0x1f ;  /* 0x00001fff7edc7589 */ /* 0x000ee800000e0000 */
[----:B0-----:R-:W0:Y:S04]  /*8fa0*/  SHFL.DOWN PT, R240, R126, 0x1, 0x1f ;  /* 0x08201f007ef07f89 */ /* 0x001e2800000e0000 */
[----:B------:R-:W0:Y:S01]  /*8fb0*/  SHFL.IDX PT, R244, R116, RZ, 0x1f ;  /* 0x00001fff74f47589 */ /* 0x000e2200000e0000 */
[----:B---3-5:R-:W-:-:S02]  /*8fc0*/  FMUL.FTZ R237, R119, R241 ;  /* 0x000000f177ed7220 */ /* 0x028fc40000410000 */
[C---:B------:R-:W-:Y:S01]  /*8fd0*/  FMUL.FTZ R120, R118.reuse, R241 ;  /* 0x000000f176787220 */ /* 0x040fe20000410000 */
[----:B------:R-:W3:Y:S01]  /*8fe0*/  SHFL.IDX PT, R242, R118, RZ, 0x1f ;  /* 0x00001fff76f27589 */ /* 0x000ee200000e0000 */
[-C--:B-1----:R-:W-:Y:S02]  /*8ff0*/  FFMA.FTZ R237, R118, R235.reuse, -R237 ;  /* 0x000000eb76ed7223 */ /* 0x082fe400000108ed */
[----:B----4-:R-:W-:Y:S01]  /*9000*/  FFMA.FTZ R239, R119, R235, R120 ;  /* 0x000000eb77ef7223 */ /* 0x010fe20000010078 */
[----:B------:R-:W1:Y:S04]  /*9010*/  SHFL.IDX PT, R123, R119, RZ, 0x1f ;  /* 0x00001fff777b7589 */ /* 0x000e6800000e0000 */
[----:B------:R-:W4:Y:S04]  /*9020*/  SHFL.IDX PT, R243, R117, RZ, 0x1f ;  /* 0x00001fff75f37589 */ /* 0x000f2800000e0000 */
[----:B------:R5:W0:Y:S04]  /*9030*/  SHFL.DOWN PT, R238, R228, 0x1, 0x1f ;  /* 0x08201f00e4ee7f89 */ /* 0x000a2800000e0000 */
[----:B------:R2:W0:Y:S02]  /*9040*/  SHFL.DOWN PT, R236, R232, 0x1, 0x1f ;  /* 0x08201f00e8ec7f89 */ /* 0x00042400000e0000 */
[----:B--2--5:R-:W-:-:S02]  /*9050*/  FMUL.FTZ R228, R116, R241 ;  /* 0x000000f174e47220 */ /* 0x024fc40000410000 */
[----:B------:R-:W-:Y:S02]  /*9060*/  FMUL.FTZ R241, R117, R241 ;  /* 0x000000f175f17220 */ /* 0x000fe40000410000 */
[----:B------:R-:W-:Y:S02]  /*9070*/  FMUL.FTZ R232, R116, R235 ;  /* 0x000000eb74e87220 */ /* 0x000fe40000410000 */
.L_x_8104:
[----:B---3--:R2:W3:Y:S01]  /*9080*/  LDS.128 R124, [R198+0x8870] ;  /* 0x00887000c67c7984 */ /* 0x0084e20000000c00 */
[----:B------:R-:W-:Y:S01]  /*9090*/  ISETP.NE.AND P0, PT, R153, 0x1f, PT ;  /* 0x0000001f9900780c */ /* 0x000fe20003f05270 */
[----:B------:R-:W-:Y:S01]  /*90a0*/  BSSY B1, `(.L_x_8017) ;  /* 0x000000f000017945 */ /* 0x000fe20003800000 */
[----:B0-----:R-:W-:Y:S02]  /*90b0*/  MOV R120, R244 ;  /* 0x000000f400787202 */ /* 0x001fe40000000f00 */
[----:B----4-:R-:W-:Y:S02]  /*90c0*/  MOV R121, R243 ;  /* 0x000000f300797202 */ /* 0x010fe40000000f00 */
[----:B------:R-:W-:-:S07]  /*90d0*/  MOV R122, R242 ;  /* 0x000000f2007a7202 */ /* 0x000fce0000000f00 */
[----:B------:R-:W-:Y:S05]  /*90e0*/  @!P0 BRA `(.L_x_8018) ;  /* 0x000000a000008947 */ /* 0x000fea0003800000 */
[-C--:B-12---:R-:W-:Y:S02]  /*90f0*/  FMUL.FTZ R119, R123, R238.reuse ;  /* 0x000000ee7b777220 */ /* 0x086fe40000410000 */
        /* <DEDUP_REMOVED lines=9> */
.L_x_8018:
[----:B--2---:R-:W-:Y:S05]  /*9190*/  BSYNC B1 ;  /* 0x0000000000017941 */ /* 0x004fea0003800000 */
.L_x_8017:
[C---:B-1-3--:R-:W-:Y:S01]  /*91a0*/  FMUL.FTZ R243, R125.reuse, R123 ;  /* 0x0000007b7df37220 */ /* 0x04afe20000410000 */
        /* <DEDUP_REMOVED lines=15> */
.L_x_7997:
[----:B0-----:R-:W-:Y:S05]  /*92a0*/  BSYNC B0 ;  /* 0x0000000000007941 */ /* 0x001fea0003800000 */
.L_x_7996:
[----:B------:R-:W-:Y:S01]  /*92b0*/  WARPSYNC 0xffffffff ;  /* 0xffffffff00007948 */ /* 0x000fe20003800000 */
[----:B------:R-:W-:Y:S01]  /*92c0*/  BAR.SYNC.DEFER_BLOCKING 0x0 ;  /* 0x0000000000007b1d */ /* 0x000fe20000010000 */
[----:B------:R-:W-:-:S02]  /*92d0*/  ISETP.NE.AND P0, PT, R153, RZ, PT ;  /* 0x000000ff9900720c */ /* 0x000fc40003f05270 */
[C---:B------:R-:W-:Y:S02]  /*92e0*/  IADD3 R238, R153.reuse, 0x40, RZ ;  /* 0x0000004099ee7810 */ /* 0x040fe40007ffe0ff */
[C---:B------:R-:W-:Y:S01]  /*92f0*/  IADD3 R242, R153.reuse, 0x200, RZ ;  /* 0x0000020099f27810 */ /* 0x040fe20007ffe0ff */
[----:B------:R-:W-:Y:S01]  /*9300*/  ULDC UR36, c[0x0][0x174] ;  /* 0x00005d0000247ab9 */ /* 0x000fe20000000800 */
[C---:B------:R-:W-:Y:S01]  /*9310*/  IADD3 R198, R153.reuse, 0x540, RZ ;  /* 0x0000054099c67810 */ /* 0x040fe20007ffe0ff */
[----:B------:R-:W-:Y:S01]  /*9320*/  UIADD3 UR36, -UR6, UR36, URZ ;  /* 0x0000002406247290 */ /* 0x000fe2000fffe13f */
[C---:B------:R-:W-:Y:S01]  /*9330*/  IADD3 R220, R153.reuse, 0x640, RZ ;  /* 0x0000064099dc7810 */ /* 0x040fe20007ffe0ff */
[----:B------:R-:W-:Y:S01]  /*9340*/  ULDC UR37, c[0x0][0x168] ;  /* 0x00005a0000257ab9 */ /* 0x000fe20000000800 */
[C---:B------:R-:W-:Y:S01]  /*9350*/  IADD3 R224, R153.reuse, 0x680, RZ ;  /* 0x0000068099e07810 */ /* 0x040fe20007ffe0ff */
[----:B------:R-:W-:Y:S01]  /*9360*/  ULEA UR36, UR36, 0xfffffc00, 0xa ;  /* 0xfffffc0024247891 */ /* 0x000fe2000f8e503f */
[C---:B------:R-:W-:Y:S01]  /*9370*/  IADD3 R228, R153.reuse, 0x6c0, RZ ;  /* 0x000006c099e47810 */ /* 0x040fe20007ffe0ff */
[----:B------:R-:W-:Y:S01]  /*9380*/  BSSY B0, `(.L_x_8019) ;  /* 0x0000298000007945 */ /* 0x000fe20003800000 */
[C---:B------:R-:W-:Y:S01]  /*9390*/  IADD3 R232, R153.reuse, 0x700, RZ ;  /* 0x0000070099e87810 */ /* 0x040fe20007ffe0ff */
[----:B------:R-:W-:Y:S01]  /*93a0*/  UIADD3 UR36, -UR36, UR37, URZ ;  /* 0x0000002524247290 */ /* 0x000fe2000fffe13f */
[----:B------:R-:W-:-:S02]  /*93b0*/  IADD3 R234, R153, 0x740, RZ ;  /* 0x0000074099ea7810 */ /* 0x000fc40007ffe0ff */
        /* <DEDUP_REMOVED lines=17> */
[-C--:B------:R-:W-:Y:S02]  /*94d0*/  FFMA.FTZ R121, R158, R137.reuse, -R121 ;  /* 0x000000899e797223 */ /* 0x080fe40000010879 */
[----:B------:R-:W-:Y:S02]  /*94e0*/  FMUL.FTZ R123, R156, -R137 ;  /* 0x800000899c7b7220 */ /* 0x000fe40000410000 */
[----:B------:R-:W-:-:S02]  /*94f0*/  FFMA.FTZ R115, R115, -R120, R233 ;  /* 0x8000007873737223 */ /* 0x000fc400000100e9 */
[----:B------:R-:W-:Y:S02]  /*9500*/  FFMA.FTZ R122, R114, -R120, R229 ;  /* 0x80000078727a7223 */ /* 0x000fe400000100e5 */
[----:B------:R-:W-:Y:S02]  /*9510*/  FMUL.FTZ R116, R135, UR48 ;  /* 0x0000003087747c20 */ /* 0x000fe40008410000 */
[----:B------:R-:W-:Y:S02]  /*9520*/  FMUL.FTZ R120, R137, UR48 ;  /* 0x0000003089787c20 */ /* 0x000fe40008410000 */
[----:B------:R-:W-:Y:S02]  /*9530*/  FADD.FTZ R140, R132, R121 ;  /* 0x00000079848c7221 */ /* 0x000fe40000010000 */
[----:B------:R-:W-:Y:S02]  /*9540*/  FMUL.FTZ R124, R135, R18 ;  /* 0x00000012877c7220 */ /* 0x000fe40000410000 */
[----:B------:R-:W-:-:S02]  /*9550*/  FFMA.FTZ R158, R158, R135, R123 ;  /* 0x000000879e9e7223 */ /* 0x000fc4000001007b */
[----:B------:R-:W-:Y:S02]  /*9560*/  FFMA.FTZ R121, R137, UR41, R116 ;  /* 0x0000002989797c23 */ /* 0x000fe40008010074 */
[----:B------:R-:W-:Y:S02]  /*9570*/  FFMA.FTZ R120, R135, UR41, -R120 ;  /* 0x0000002987787c23 */ /* 0x000fe40008010878 */
[----:B------:R-:W-:Y:S02]  /*9580*/  FMUL.FTZ R116, R137, R18 ;  /* 0x0000001289747220 */ /* 0x000fe40000410000 */
[----:B------:R-:W-:Y:S02]  /*9590*/  FMUL.FTZ R119, R115, R124 ;  /* 0x0000007c73777220 */ /* 0x000fe40000410000 */
[----:B------:R-:W-:Y:S02]  /*95a0*/  FADD.FTZ R158, -R133, R158 ;  /* 0x0000009e859e7221 */ /* 0x000fe40000010100 */
[----:B------:R-:W-:-:S02]  /*95b0*/  FMUL.FTZ R123, R115, R116 ;  /* 0x00000074737b7220 */ /* 0x000fc40000410000 */
[----:B------:R-:W-:Y:S02]  /*95c0*/  FMUL.FTZ R118, R115, R120 ;  /* 0x0000007873767220 */ /* 0x000fe40000410000 */
[-C--:B------:R-:W-:Y:S02]  /*95d0*/  FMUL.FTZ R126, R51, R116.reuse ;  /* 0x00000074337e7220 */ /* 0x080fe40000410000 */
[----:B------:R-:W-:Y:S02]  /*95e0*/  FMUL.FTZ R120, R50, R19 ;  /* 0x0000001332787220 */ /* 0x000fe40000410000 */
[C---:B------:R-:W-:Y:S01]  /*95f0*/  FFMA.FTZ R116, R122.reuse, R116, R119 ;  /* 0x000000747a747223 */ /* 0x040fe20000010077 */
[----:B------:R0:W-:Y:S01]  /*9600*/  STS [R117.X4+0x4278], R126 ;  /* 0x0042787e75007388 */ /* 0x0001e20000004800 */
[----:B------:R-:W-:Y:S02]  /*9610*/  FMUL.FTZ R119, R159, -R158 ;  /* 0x8000009e9f777220 */ /* 0x000fe40000410000 */
[----:B------:R-:W-:-:S02]  /*9620*/  FFMA.FTZ R115, R122, R124, -R123 ;  /* 0x0000007c7a737223 */ /* 0x000fc4000001087b */
[----:B------:R-:W-:Y:S02]  /*9630*/  FMUL.FTZ R159, R159, -R140 ;  /* 0x8000008c9f9f7220 */ /* 0x000fe40000410000 */
[----:B------:R-:W-:Y:S02]  /*9640*/  FFMA.FTZ R118, R122, R121, R118 ;  /* 0x000000797a767223 */ /* 0x000fe40000010076 */
[C---:B------:R-:W-:Y:S02]  /*9650*/  FFMA.FTZ R122, R113.reuse, -R120, R207 ;  /* 0x80000078717a7223 */ /* 0x040fe400000100cf */
[----:B------:R-:W-:Y:S02]  /*9660*/  FMUL.FTZ R113, R113, R158 ;  /* 0x0000009e71717220 */ /* 0x000fe40000410000 */
[----:B------:R-:W-:Y:S02]  /*9670*/  FFMA.FTZ R121, R112, -R120, R197 ;  /* 0x8000007870797223 */ /* 0x000fe400000100c5 */
[----:B------:R-:W-:-:S02]  /*9680*/  FFMA.FTZ R119, R160, R140, -R119 ;  /* 0x0000008ca0777223 */ /* 0x000fc40000010877 */
[----:B------:R-:W-:Y:S02]  /*9690*/  FMUL.FTZ R120, R158, UR48 ;  /* 0x000000309e787c20 */ /* 0x000fe40008410000 */
[----:B------:R-:W-:Y:S02]  /*96a0*/  FFMA.FTZ R160, R160, R158, R159 ;  /* 0x0000009ea0a07223 */ /* 0x000fe4000001009f */
[----:B------:R-:W-:Y:S02]  /*96b0*/  FMUL.FTZ R123, R140, UR48 ;  /* 0x000000308c7b7c20 */ /* 0x000fe40008410000 */
[----:B------:R-:W-:Y:S02]  /*96c0*/  FMUL.FTZ R133, R158, R19 ;  /* 0x000000139e857220 */ /* 0x000fe40000410000 */
[----:B------:R-:W-:Y:S02]  /*96d0*/  FFMA.FTZ R113, R112, R140, R113 ;  /* 0x0000008c70717223 */ /* 0x000fe40000010071 */
[----:B------:R-:W-:-:S02]  /*96e0*/  FFMA.FTZ R112, R140, UR41, R120 ;  /* 0x000000298c707c23 */ /* 0x000fc40008010078 */
[----:B------:R-:W-:Y:S02]  /*96f0*/  FMUL.FTZ R135, R140, R19 ;  /* 0x000000138c877220 */ /* 0x000fe40000410000 */
[----:B------:R-:W-:Y:S02]  /*9700*/  FFMA.FTZ R123, R158, UR41, -R123 ;  /* 0x000000299e7b7c23 */ /* 0x000fe4000801087b */
[----:B------:R-:W-:Y:S02]  /*9710*/  FADD.FTZ R160, -R131, R160 ;  /* 0x000000a083a07221 */ /* 0x000fe40000010100 */
[----:B------:R-:W-:Y:S02]  /*9720*/  FMUL.FTZ R120, R122, R133 ;  /* 0x000000857a787220 */ /* 0x000fe40000410000 */
[----:B------:R-:W-:Y:S02]  /*9730*/  FFMA.FTZ R114, R114, R137, R125 ;  /* 0x0000008972727223 */ /* 0x000fe4000001007d */
[----:B------:R-:W-:-:S02]  /*9740*/  FMUL.FTZ R132, R51, R124 ;  /* 0x0000007c33847220 */ /* 0x000fc40000410000 */
[----:B------:R-:W-:Y:S02]  /*9750*/  FADD.FTZ R125, R130, R119 ;  /* 0x00000077827d7221 */ /* 0x000fe40000010000 */
[-C--:B------:R-:W-:Y:S01]  /*9760*/  FMUL.FTZ R124, R122, R135.reuse ;  /* 0x000000877a7c7220 */ /* 0x080fe20000410000 */
[----:B------:R-:W-:Y:S01]  /*9770*/  STS [R117.X4+0x427c], R132 ;  /* 0x00427c8475007388 */ /* 0x000fe20000004800 */
[----:B0-----:R-:W-:Y:S02]  /*9780*/  FMUL.FTZ R126, R50, R135 ;  /* 0x00000087327e7220 */ /* 0x001fe40000410000 */
[----:B------:R-:W-:Y:S02]  /*9790*/  FMUL.FTZ R123, R122, R123 ;  /* 0x0000007b7a7b7220 */ /* 0x000fe40000410000 */
[----:B------:R-:W-:Y:S01]  /*97a0*/  FFMA.FTZ R135, R121, R135, R120 ;  /* 0x0000008779877223 */ /* 0x000fe20000010078 */
[----:B------:R0:W-:Y:S01]  /*97b0*/  STS [R117.X4+0x4270], R126 ;  /* 0x0042707e75007388 */ /* 0x0001e20000004800 */
[----:B------:R-:W-:-:S02]  /*97c0*/  FMUL.FTZ R119, R161, -R160 ;  /* 0x800000a0a1777220 */ /* 0x000fc40000410000 */
[----:B------:R-:W-:Y:S02]  /*97d0*/  FMUL.FTZ R120, R49, R20 ;  /* 0x0000001431787220 */ /* 0x000fe40000410000 */
[----:B------:R-:W-:Y:S02]  /*97e0*/  FMUL.FTZ R130, R50, R133 ;  /* 0x0000008532827220 */ /* 0x000fe40000410000 */
[----:B------:R-:W-:Y:S02]  /*97f0*/  FMUL.FTZ R161, R161, -R125 ;  /* 0x8000007da1a17220 */ /* 0x000fe40000410000 */
[C---:B------:R-:W-:Y:S01]  /*9800*/  FFMA.FTZ R133, R121.reuse, R133, -R124 ;  /* 0x0000008579857223 */ /* 0x040fe2000001087c */
[----:B------:R1:W-:Y:S01]  /*9810*/  STS [R117.X4+0x4274], R130 ;  /* 0x0042748275007388 */ /* 0x0003e20000004800 */
[----:B------:R-:W-:Y:S02]  /*9820*/  FFMA.FTZ R112, R121, R112, R123 ;  /* 0x0000007079707223 */ /* 0x000fe4000001007b */
[----:B------:R-:W-:-:S02]  /*9830*/  FFMA.FTZ R119, R162, R125, -R119 ;  /* 0x0000007da2777223 */ /* 0x000fc40000010877 */
[----:B------:R-:W-:Y:S02]  /*9840*/  FFMA.FTZ R121, R111, -R120, R202 ;  /* 0x800000786f797223 */ /* 0x000fe400000100ca */
[----:B------:R-:W-:Y:S02]  /*9850*/  FMUL.FTZ R123, R125, UR48 ;  /* 0x000000307d7b7c20 */ /* 0x000fe40008410000 */
[----:B0-----:R-:W-:Y:S02]  /*9860*/  FMUL.FTZ R126, R160, R20 ;  /* 0x00000014a07e7220 */ /* 0x001fe40000410000 */
[-C--:B------:R-:W-:Y:S02]  /*9870*/  FFMA.FTZ R162, R162, R160.reuse, R161 ;  /* 0x000000a0a2a27223 */ /* 0x080fe400000100a1 */
[----:B------:R-:W-:Y:S02]  /*9880*/  FMUL.FTZ R111, R111, R160 ;  /* 0x000000a06f6f7220 */ /* 0x000fe40000410000 */
[----:B------:R-:W-:-:S02]  /*9890*/  FMUL.FTZ R122, R160, UR48 ;  /* 0x00000030a07a7c20 */ /* 0x000fc40008410000 */
[----:B------:R-:W-:Y:S02]  /*98a0*/  FMUL.FTZ R140, R125, R20 ;  /* 0x000000147d8c7220 */ /* 0x000fe40000410000 */
[----:B-1----:R-:W-:Y:S02]  /*98b0*/  FADD.FTZ R130, R128, R119 ;  /* 0x0000007780827221 */ /* 0x002fe40000010000 */
[----:B------:R-:W-:Y:S02]  /*98c0*/  FFMA.FTZ R120, R110, -R120, R203 ;  /* 0x800000786e787223 */ /* 0x000fe400000100cb */
[----:B------:R-:W-:Y:S02]  /*98d0*/  FFMA.FTZ R124, R160, UR41, -R123 ;  /* 0x00000029a07c7c23 */ /* 0x000fe4000801087b */
[----:B------:R-:W-:Y:S02]  /*98e0*/  FMUL.FTZ R119, R121, R126 ;  /* 0x0000007e79777220 */ /* 0x000fe40000410000 */
[----:B------:R-:W-:-:S02]  /*98f0*/  FFMA.FTZ R110, R110, R125, R111 ;  /* 0x0000007d6e6e7223 */ /* 0x000fc4000001006f */
[----:B------:R-:W-:Y:S02]  /*9900*/  FADD.FTZ R162, -R129, R162 ;  /* 0x000000a281a27221 */ /* 0x000fe40000010100 */
[----:B------:R-:W-:Y:S02]  /*9910*/  FFMA.FTZ R111, R125, UR41, R122 ;  /* 0x000000297d6f7c23 */ /* 0x000fe4000801007a */
[-C--:B------:R-:W-:Y:S02]  /*9920*/  FMUL.FTZ R137, R121, R140.reuse ;  /* 0x0000008c79897220 */ /* 0x080fe40000410000 */
[----:B------:R-:W-:Y:S02]  /*9930*/  FMUL.FTZ R122, R49, R140 ;  /* 0x0000008c317a7220 */ /* 0x000fe40000410000 */
[----:B------:R-:W-:Y:S02]  /*9940*/  FMUL.FTZ R124, R121, R124 ;  /* 0x0000007c797c7220 */ /* 0x000fe40000410000 */
[----:B------:R-:W-:Y:S01]  /*9950*/  FFMA.FTZ R140, R120, R140, R119 ;  /* 0x0000008c788c7223 */ /* 0x000fe20000010077 */
[----:B------:R0:W-:Y:S01]  /*9960*/  STS [R117.X4+0x4268], R122 ;  /* 0x0042687a75007388 */ /* 0x0001e20000004800 */
[----:B------:R-:W-:-:S02]  /*9970*/  FMUL.FTZ R119, R163, -R162 ;  /* 0x800000a2a3777220 */ /* 0x000fc40000410000 */
[----:B------:R-:W-:Y:S02]  /*9980*/  FMUL.FTZ R121, R48, R21 ;  /* 0x0000001530797220 */ /* 0x000fe40000410000 */
[C---:B------:R-:W-:Y:S02]  /*9990*/  FFMA.FTZ R137, R120.reuse, R126, -R137 ;  /* 0x0000007e78897223 */ /* 0x040fe40000010889 */
[----:B------:R-:W-:Y:S02]  /*99a0*/  FFMA.FTZ R111, R120, R111, R124 ;  /* 0x0000006f786f7223 */ /* 0x000fe4000001007c */
[-C--:B------:R-:W-:Y:S02]  /*99b0*/  FFMA.FTZ R120, R164, R130.reuse, -R119 ;  /* 0x00000082a4787223 */ /* 0x080fe40000010877 */
[----:B------:R-:W-:Y:S02]  /*99c0*/  FFMA.FTZ R119, R109, -R121, R212 ;  /* 0x800000796d777223 */ /* 0x000fe400000100d4 */
[----:B------:R-:W-:-:S02]  /*99d0*/  FMUL.FTZ R163, R163, -R130 ;  /* 0x80000082a3a37220 */ /* 0x000fc40000410000 */
[-C--:B------:R-:W-:Y:S02]  /*99e0*/  FMUL.FTZ R109, R109, R162.reuse ;  /* 0x000000a26d6d7220 */ /* 0x080fe40000410000 */
[----:B------:R-:W-:Y:S02]  /*99f0*/  FMUL.FTZ R123, R130, UR48 ;  /* 0x00000030827b7c20 */ /* 0x000fe40008410000 */
[----:B------:R-:W-:Y:S02]  /*9a00*/  FFMA.FTZ R163, R164, R162, R163 ;  /* 0x000000a2a4a37223 */ /* 0x000fe400000100a3 */
[C---:B0-----:R-:W-:Y:S02]  /*9a10*/  FFMA.FTZ R122, R108.reuse, -R121, R213 ;  /* 0x800000796c7a7223 */ /* 0x041fe400000100d5 */
[----:B------:R-:W-:Y:S02]  /*9a20*/  FFMA.FTZ R109, R108, R130, R109 ;  /* 0x000000826c6d7223 */ /* 0x000fe4000001006d */
[----:B------:R-:W-:-:S02]  /*9a30*/  FMUL.FTZ R121, R162, UR48 ;  /* 0x00000030a2797c20 */ /* 0x000fc40008410000 */
[C---:B------:R-:W-:Y:S02]  /*9a40*/  FFMA.FTZ R108, R162.reuse, UR41, -R123 ;  /* 0x00000029a26c7c23 */ /* 0x040fe4000801087b */
[-C--:B------:R-:W-:Y:S02]  /*9a50*/  FMUL.FTZ R125, R162, R21.reuse ;  /* 0x00000015a27d7220 */ /* 0x080fe40000410000 */
[----:B------:R-:W-:Y:S02]  /*9a60*/  FMUL.FTZ R141, R130, R21 ;  /* 0x00000015828d7220 */ /* 0x000fe40000410000 */
[----:B------:R-:W-:Y:S01]  /*9a70*/  FADD.FTZ R158, -R206, R163 ;  /* 0x000000a3ce9e7221 */ /* 0x000fe20000010100 */
[----:B------:R-:W-:Y:S01]  /*9a80*/  IADD3 R206, R153, 0x600, RZ ;  /* 0x0000060099ce7810 */ /* 0x000fe20007ffe0ff */
[----:B------:R-:W-:Y:S02]  /*9a90*/  FFMA.FTZ R123, R130, UR41, R121 ;  /* 0x00000029827b7c23 */ /* 0x000fe40008010079 */
[----:B------:R-:W-:-:S02]  /*9aa0*/  FMUL.FTZ R108, R119, R108 ;  /* 0x0000006c776c7220 */ /* 0x000fc40000410000 */
[----:B------:R-:W-:Y:S02]  /*9ab0*/  FADD.FTZ R205, R205, R120 ;  /* 0x00000078cdcd7221 */ /* 0x000fe40000010000 */
[C---:B------:R-:W-:Y:S02]  /*9ac0*/  FMUL.FTZ R120, R119.reuse, R125 ;  /* 0x0000007d77787220 */ /* 0x040fe40000410000 */
[-C--:B------:R-:W-:Y:S02]  /*9ad0*/  FMUL.FTZ R156, R119, R141.reuse ;  /* 0x0000008d779c7220 */ /* 0x080fe40000410000 */
[----:B------:R-:W-:Y:S02]  /*9ae0*/  FMUL.FTZ R128, R49, R126 ;  /* 0x0000007e31807220 */ /* 0x000fe40000410000 */
[C---:B------:R-:W-:Y:S02]  /*9af0*/  FMUL.FTZ R124, R48.reuse, R141 ;  /* 0x0000008d307c7220 */ /* 0x040fe40000410000 */
[----:B------:R-:W-:Y:S01]  /*9b00*/  FMUL.FTZ R119, R165, -R158 ;  /* 0x8000009ea5777220 */ /* 0x000fe20000410000 */
[----:B------:R-:W-:Y:S01]  /*9b10*/  STS [R117.X4+0x426c], R128 ;  /* 0x00426c8075007388 */ /* 0x000fe20000004800 */
[----:B------:R-:W-:-:S02]  /*9b20*/  FMUL.FTZ R126, R48, R125 ;  /* 0x0000007d307e7220 */ /* 0x000fc40000410000 */
[----:B------:R-:W-:Y:S01]  /*9b30*/  FMUL.FTZ R121, R47, R22 ;  /* 0x000000162f797220 */ /* 0x000fe20000410000 */
[----:B------:R0:W-:Y:S01]  /*9b40*/  STS [R117.X4+0x4260], R124 ;  /* 0x0042607c75007388 */ /* 0x0001e20000004800 */
[C---:B------:R-:W-:Y:S02]  /*9b50*/  FFMA.FTZ R108, R122.reuse, R123, R108 ;  /* 0x0000007b7a6c7223 */ /* 0x040fe4000001006c */
[----:B------:R-:W-:Y:S01]  /*9b60*/  FMUL.FTZ R165, R165, -R205 ;  /* 0x800000cda5a57220 */ /* 0x000fe20000410000 */
[----:B------:R1:W-:Y:S01]  /*9b70*/  STS [R117.X4+0x4264], R126 ;  /* 0x0042647e75007388 */ /* 0x0003e20000004800 */
[----:B------:R-:W-:Y:S02]  /*9b80*/  FMUL.FTZ R123, R205, UR48 ;  /* 0x00000030cd7b7c20 */ /* 0x000fe40008410000 */
[----:B------:R-:W-:Y:S02]  /*9b90*/  FFMA.FTZ R141, R122, R141, R120 ;  /* 0x0000008d7a8d7223 */ /* 0x000fe40000010078 */
[----:B------:R-:W-:-:S02]  /*9ba0*/  FFMA.FTZ R120, R166, R205, -R119 ;  /* 0x000000cda6787223 */ /* 0x000fc40000010877 */
[----:B------:R-:W-:Y:S02]  /*9bb0*/  FFMA.FTZ R156, R122, R125, -R156 ;  /* 0x0000007d7a9c7223 */ /* 0x000fe4000001089c */
[C---:B------:R-:W-:Y:S02]  /*9bc0*/  FFMA.FTZ R119, R107.reuse, -R121, R210 ;  /* 0x800000796b777223 */ /* 0x040fe400000100d2 */
[-C--:B------:R-:W-:Y:S02]  /*9bd0*/  FFMA.FTZ R165, R166, R158.reuse, R165 ;  /* 0x0000009ea6a57223 */ /* 0x080fe400000100a5 */
[----:B------:R-:W-:Y:S02]  /*9be0*/  FMUL.FTZ R107, R107, R158 ;  /* 0x0000009e6b6b7220 */ /* 0x000fe40000410000 */
[C---:B------:R-:W-:Y:S02]  /*9bf0*/  FMUL.FTZ R122, R158.reuse, UR48 ;  /* 0x000000309e7a7c20 */ /* 0x040fe40008410000 */
[----:B0-----:R-:W-:-:S02]  /*9c00*/  FFMA.FTZ R124, R158, UR41, -R123 ;  /* 0x000000299e7c7c23 */ /* 0x001fc4000801087b */
[-C--:B------:R-:W-:Y:S02]  /*9c10*/  FMUL.FTZ R158, R158, R22.reuse ;  /* 0x000000169e9e7220 */ /* 0x080fe40000410000 */
[----:B-1----:R-:W-:Y:S02]  /*9c20*/  FMUL.FTZ R126, R205, R22 ;  /* 0x00000016cd7e7220 */ /* 0x002fe40000410000 */
[C---:B------:R-:W-:Y:S02]  /*9c30*/  FFMA.FTZ R121, R106.reuse, -R121, R211 ;  /* 0x800000796a797223 */ /* 0x040fe400000100d3 */
[----:B------:R-:W-:Y:S02]  /*9c40*/  FFMA.FTZ R106, R106, R205, R107 ;  /* 0x000000cd6a6a7223 */ /* 0x000fe4000001006b */
[----:B------:R-:W-:Y:S02]  /*9c50*/  FADD.FTZ R132, R201, R120 ;  /* 0x00000078c9847221 */ /* 0x000fe40000010000 */
[----:B------:R-:W-:-:S02]  /*9c60*/  FADD.FTZ R204, -R204, R165 ;  /* 0x000000a5cccc7221 */ /* 0x000fc40000010100 */
[----:B------:R-:W-:Y:S02]  /*9c70*/  FFMA.FTZ R122, R205, UR41, R122 ;  /* 0x00000029cd7a7c23 */ /* 0x000fe4000801007a */
[C---:B------:R-:W-:Y:S02]  /*9c80*/  FMUL.FTZ R159, R119.reuse, R158 ;  /* 0x0000009e779f7220 */ /* 0x040fe40000410000 */
[C---:B------:R-:W-:Y:S02]  /*9c90*/  FMUL.FTZ R120, R119.reuse, R126 ;  /* 0x0000007e77787220 */ /* 0x040fe40000410000 */
[----:B------:R-:W-:Y:S02]  /*9ca0*/  FMUL.FTZ R107, R119, R124 ;  /* 0x0000007c776b7220 */ /* 0x000fe40000410000 */
[----:B------:R-:W-:Y:S02]  /*9cb0*/  FMUL.FTZ R130, R47, R158 ;  /* 0x0000009e2f827220 */ /* 0x000fe40000410000 */
[----:B------:R-:W-:-:S02]  /*9cc0*/  FMUL.FTZ R119, R167, -R204 ;  /* 0x800000cca7777220 */ /* 0x000fc40000410000 */
[C---:B------:R-:W-:Y:S01]  /*9cd0*/  FFMA.FTZ R159, R121.reuse, R126, R159 ;  /* 0x0000007e799f7223 */ /* 0x040fe2000001009f */
[----:B------:R-:W-:Y:S01]  /*9ce0*/  STS [R117.X4+0x425c], R130 ;  /* 0x00425c8275007388 */ /* 0x000fe20000004800 */
[C---:B------:R-:W-:Y:S02]  /*9cf0*/  FFMA.FTZ R158, R121.reuse, R158, -R120 ;  /* 0x0000009e799e7223 */ /* 0x040fe40000010878 */
[----:B------:R-:W-:Y:S02]  /*9d00*/  FFMA.FTZ R107, R121, R122, R107 ;  /* 0x0000007a796b7223 */ /* 0x000fe4000001006b */
[----:B------:R-:W-:Y:S02]  /*9d10*/  FMUL.FTZ R121, R46, R23 ;  /* 0x000000172e797220 */ /* 0x000fe40000410000 */
[-C--:B------:R-:W-:Y:S02]  /*9d20*/  FMUL.FTZ R167, R167, -R132.reuse ;  /* 0x80000084a7a77220 */ /* 0x080fe40000410000 */
[----:B------:R-:W-:-:S02]  /*9d30*/  FFMA.FTZ R120, R168, R132, -R119 ;  /* 0x00000084a8787223 */ /* 0x000fc40000010877 */
[----:B------:R-:W-:Y:S02]  /*9d40*/  FMUL.FTZ R119, R105, R204 ;  /* 0x000000cc69777220 */ /* 0x000fe40000410000 */
[----:B------:R-:W-:Y:S02]  /*9d50*/  FMUL.FTZ R123, R132, UR48 ;  /* 0x00000030847b7c20 */ /* 0x000fe40008410000 */
[----:B------:R-:W-:Y:S02]  /*9d60*/  FMUL.FTZ R128, R47, R126 ;  /* 0x0000007e2f807220 */ /* 0x000fe40000410000 */
[----:B------:R-:W-:Y:S02]  /*9d70*/  FFMA.FTZ R122, R105, -R121, R208 ;  /* 0x80000079697a7223 */ /* 0x000fe400000100d0 */
[----:B------:R-:W-:Y:S01]  /*9d80*/  FMUL.FTZ R161, R204, R23 ;  /* 0x00000017cca17220 */ /* 0x000fe20000410000 */
[----:B------:R0:W-:Y:S01]  /*9d90*/  STS [R117.X4+0x4258], R128 ;  /* 0x0042588075007388 */ /* 0x0001e20000004800 */
[----:B------:R-:W-:-:S02]  /*9da0*/  FFMA.FTZ R167, R168, R204, R167 ;  /* 0x000000cca8a77223 */ /* 0x000fc400000100a7 */
[----:B------:R-:W-:Y:S02]  /*9db0*/  FFMA.FTZ R105, R104, R132, R119 ;  /* 0x0000008468697223 */ /* 0x000fe40000010077 */
[----:B------:R-:W-:Y:S02]  /*9dc0*/  FFMA.FTZ R123, R204, UR41, -R123 ;  /* 0x00000029cc7b7c23 */ /* 0x000fe4000801087b */
[----:B------:R-:W-:Y:S02]  /*9dd0*/  FFMA.FTZ R121, R104, -R121, R209 ;  /* 0x8000007968797223 */ /* 0x000fe400000100d1 */
[----:B------:R-:W-:Y:S02]  /*9de0*/  FMUL.FTZ R119, R132, R23 ;  /* 0x0000001784777220 */ /* 0x000fe40000410000 */
[----:B------:R-:W-:Y:S02]  /*9df0*/  FMUL.FTZ R160, R122, R161 ;  /* 0x000000a17aa07220 */ /* 0x000fe40000410000 */
[----:B------:R-:W-:-:S02]  /*9e00*/  FADD.FTZ R200, -R200, R167 ;  /* 0x000000a7c8c87221 */ /* 0x000fc40000010100 */
[----:B0-----:R-:W-:Y:S02]  /*9e10*/  FADD.FTZ R128, R199, R120 ;  /* 0x00000078c7807221 */ /* 0x001fe40000010000 */
[C---:B------:R-:W-:Y:S02]  /*9e20*/  FMUL.FTZ R123, R122.reuse, R123 ;  /* 0x0000007b7a7b7220 */ /* 0x040fe40000410000 */
[-C--:B------:R-:W-:Y:S02]  /*9e30*/  FMUL.FTZ R122, R122, R119.reuse ;  /* 0x000000777a7a7220 */ /* 0x080fe40000410000 */
[-C--:B------:R-:W-:Y:S02]  /*9e40*/  FFMA.FTZ R160, R121, R119.reuse, R160 ;  /* 0x0000007779a07223 */ /* 0x080fe400000100a0 */
[----:B------:R-:W-:Y:S02]  /*9e50*/  FMUL.FTZ R124, R46, R119 ;  /* 0x000000772e7c7220 */ /* 0x000fe40000410000 */
[----:B------:R-:W-:-:S02]  /*9e60*/  FMUL.FTZ R119, R169, -R200 ;  /* 0x800000c8a9777220 */ /* 0x000fc40000410000 */
[----:B------:R-:W-:Y:S01]  /*9e70*/  FMUL.FTZ R169, R169, -R128 ;  /* 0x80000080a9a97220 */ /* 0x000fe20000410000 */
[----:B------:R-:W-:Y:S01]  /*9e80*/  STS [R117.X4+0x4250], R124 ;  /* 0x0042507c75007388 */ /* 0x000fe20000004800 */
[----:B------:R-:W-:Y:S01]  /*9e90*/  FMUL.FTZ R104, R204, UR48 ;  /* 0x00000030cc687c20 */ /* 0x000fe20008410000 */
[----:B------:R-:W-:Y:S01]  /*9ea0*/  IADD3 R204, R153, 0x5c0, RZ ;  /* 0x000005c099cc7810 */ /* 0x000fe20007ffe0ff */
[----:B------:R-:W-:Y:S02]  /*9eb0*/  FFMA.FTZ R169, R172, R200, R169 ;  /* 0x000000c8aca97223 */ /* 0x000fe400000100a9 */
[----:B------:R-:W-:Y:S02]  /*9ec0*/  FFMA.FTZ R104, R132, UR41, R104 ;  /* 0x0000002984687c23 */ /* 0x000fe40008010068 */
[----:B------:R-:W-:Y:S02]  /*9ed0*/  FFMA.FTZ R120, R172, R128, -R119 ;  /* 0x00000080ac787223 */ /* 0x000fe40000010877 */
[----:B------:R-:W-:-:S02]  /*9ee0*/  FMUL.FTZ R119, R45, R24 ;  /* 0x000000182d777220 */ /* 0x000fc40000410000 */
[----:B------:R-:W-:Y:S02]  /*9ef0*/  FADD.FTZ R196, -R196, R169 ;  /* 0x000000a9c4c47221 */ /* 0x000fe40000010100 */
[-C--:B------:R-:W-:Y:S02]  /*9f00*/  FMUL.FTZ R126, R46, R161.reuse ;  /* 0x000000a12e7e7220 */ /* 0x080fe40000410000 */
[C---:B------:R-:W-:Y:S02]  /*9f10*/  FFMA.FTZ R161, R121.reuse, R161, -R122 ;  /* 0x000000a179a17223 */ /* 0x040fe4000001087a */
[----:B------:R-:W-:Y:S01]  /*9f20*/  FFMA.FTZ R104, R121, R104, R123 ;  /* 0x0000006879687223 */ /* 0x000fe2000001007b */
[----:B------:R0:W-:Y:S01]  /*9f30*/  STS [R117.X4+0x4254], R126 ;  /* 0x0042547e75007388 */ /* 0x0001e20000004800 */
[----:B------:R-:W-:Y:S02]  /*9f40*/  FADD.FTZ R132, R195, R120 ;  /* 0x00000078c3847221 */ /* 0x000fe40000010000 */
[----:B------:R-:W-:-:S02]  /*9f50*/  FFMA.FTZ R120, R103, -R119, R216 ;  /* 0x8000007767787223 */ /* 0x000fc400000100d8 */
[----:B------:R-:W-:Y:S02]  /*9f60*/  FMUL.FTZ R121, R103, R200 ;  /* 0x000000c867797220 */ /* 0x000fe40000410000 */
[C---:B------:R-:W-:Y:S02]  /*9f70*/  FMUL.FTZ R103, R173.reuse, -R196 ;  /* 0x800000c4ad677220 */ /* 0x040fe40000410000 */
[----:B------:R-:W-:Y:S02]  /*9f80*/  FFMA.FTZ R122, R102, -R119, R214 ;  /* 0x80000077667a7223 */ /* 0x000fe400000100d6 */
[----:B------:R-:W-:Y:S02]  /*9f90*/  FMUL.FTZ R173, R173, -R132 ;  /* 0x80000084adad7220 */ /* 0x000fe40000410000 */
[----:B------:R-:W-:Y:S02]  /*9fa0*/  FMUL.FTZ R119, R128, UR48 ;  /* 0x0000003080777c20 */ /* 0x000fe40008410000 */
[----:B------:R-:W-:-:S02]  /*9fb0*/  FFMA.FTZ R102, R102, R128, R121 ;  /* 0x0000008066667223 */ /* 0x000fc40000010079 */
[----:B------:R-:W-:Y:S02]  /*9fc0*/  FFMA.FTZ R103, R174, R132, -R103 ;  /* 0x00000084ae677223 */ /* 0x000fe40000010867 */
[C---:B------:R-:W-:Y:S02]  /*9fd0*/  FMUL.FTZ R121, R200.reuse, UR48 ;  /* 0x00000030c8797c20 */ /* 0x040fe40008410000 */
[----:B------:R-:W-:Y:S02]  /*9fe0*/  FMUL.FTZ R127, R200, R24 ;  /* 0x00000018c87f7220 */ /* 0x000fe40000410000 */
[----:B------:R-:W-:Y:S02]  /*9ff0*/  FFMA.FTZ R174, R174, R196, R173 ;  /* 0x000000c4aeae7223 */ /* 0x000fe400000100ad */
[----:B------:R-:W-:Y:S01]  /*a000*/  FFMA.FTZ R123, R200, UR41, -R119 ;  /* 0x00000029c87b7c23 */ /* 0x000fe20008010877 */
[----:B------:R-:W-:Y:S01]  /*a010*/  IADD3 R200, R153, 0x580, RZ ;  /* 0x0000058099c87810 */ /* 0x000fe20007ffe0ff */
[----:B------:R-:W-:-:S02]  /*a020*/  FADD.FTZ R119, R150, R103 ;  /* 0x0000006796777221 */ /* 0x000fc40000010000 */
[C---:B------:R-:W-:Y:S02]  /*a030*/  FFMA.FTZ R125, R128.reuse, UR41, R121 ;  /* 0x00000029807d7c23 */ /* 0x040fe40008010079 */
[----:B------:R-:W-:Y:S02]  /*a040*/  FMUL.FTZ R103, R128, R24 ;  /* 0x0000001880677220 */ /* 0x000fe40000410000 */
[C---:B------:R-:W-:Y:S02]  /*a050*/  FMUL.FTZ R150, R120.reuse, R127 ;  /* 0x0000007f78967220 */ /* 0x040fe40000410000 */
[----:B------:R-:W-:Y:S02]  /*a060*/  FADD.FTZ R121, -R151, R174 ;  /* 0x000000ae97797221 */ /* 0x000fe40000010100 */
[-C--:B------:R-:W-:Y:S02]  /*a070*/  FMUL.FTZ R151, R120, R103.reuse ;  /* 0x0000006778977220 */ /* 0x080fe40000410000 */
[----:B------:R-:W-:-:S02]  /*a080*/  FFMA.FTZ R150, R122, R103, R150 ;  /* 0x000000677a967223 */ /* 0x000fc40000010096 */
[----:B------:R-:W-:Y:S02]  /*a090*/  FMUL.FTZ R128, R45, R103 ;  /* 0x000000672d807220 */ /* 0x000fe40000410000 */
[C---:B------:R-:W-:Y:S02]  /*a0a0*/  FMUL.FTZ R103, R175.reuse, -R121 ;  /* 0x80000079af677220 */ /* 0x040fe40000410000 */
[----:B------:R-:W-:Y:S01]  /*a0b0*/  FMUL.FTZ R175, R175, -R119 ;  /* 0x80000077afaf7220 */ /* 0x000fe20000410000 */
[----:B------:R1:W-:Y:S01]  /*a0c0*/  STS [R117.X4+0x4248], R128 ;  /* 0x0042488075007388 */ /* 0x0003e20000004800 */
[----:B0-----:R-:W-:Y:S02]  /*a0d0*/  FMUL.FTZ R126, R120, R123 ;  /* 0x0000007b787e7220 */ /* 0x001fe40000410000 */
[C---:B------:R-:W-:Y:S02]  /*a0e0*/  FFMA.FTZ R124, R176.reuse, R121, R175 ;  /* 0x00000079b07c7223 */ /* 0x040fe400000100af */
[----:B------:R-:W-:-:S02]  /*a0f0*/  FFMA.FTZ R123, R176, R119, -R103 ;  /* 0x00000077b07b7223 */ /* 0x000fc40000010867 */
[----:B------:R-:W-:Y:S02]  /*a100*/  FMUL.FTZ R120, R44, R29 ;  /* 0x0000001d2c787220 */ /* 0x000fe40000410000 */
[----:B------:R-:W-:Y:S02]  /*a110*/  FADD.FTZ R124, -R149, R124 ;  /* 0x0000007c957c7221 */ /* 0x000fe40000010100 */
[-C--:B------:R-:W-:Y:S02]  /*a120*/  FMUL.FTZ R130, R45, R127.reuse ;  /* 0x0000007f2d827220 */ /* 0x080fe40000410000 */
[----:B------:R-:W-:Y:S02]  /*a130*/  FFMA.FTZ R151, R122, R127, -R151 ;  /* 0x0000007f7a977223 */ /* 0x000fe40000010897 */
[----:B------:R-:W-:Y:S01]  /*a140*/  FADD.FTZ R148, R148, R123 ;  /* 0x0000007b94947221 */ /* 0x000fe20000010000 */
[----:B------:R0:W-:Y:S01]  /*a150*/  STS [R117.X4+0x424c], R130 ;  /* 0x00424c8275007388 */ /* 0x0001e20000004800 */
[----:B------:R-:W-:-:S02]  /*a160*/  FFMA.FTZ R127, R101, -R120, R215 ;  /* 0x80000078657f7223 */ /* 0x000fc400000100d7 */
[----:B------:R-:W-:Y:S02]  /*a170*/  FMUL.FTZ R101, R101, R196 ;  /* 0x000000c465657220 */ /* 0x000fe40000410000 */
[C---:B------:R-:W-:Y:S02]  /*a180*/  FMUL.FTZ R123, R177.reuse, -R124 ;  /* 0x8000007cb17b7220 */ /* 0x040fe40000410000 */
[----:B------:R-:W-:Y:S02]  /*a190*/  FFMA.FTZ R103, R122, R125, R126 ;  /* 0x0000007d7a677223 */ /* 0x000fe4000001007e */
[----:B------:R-:W-:Y:S02]  /*a1a0*/  FMUL.FTZ R177, R177, -R148 ;  /* 0x80000094b1b17220 */ /* 0x000fe40000410000 */
[C---:B------:R-:W-:Y:S02]  /*a1b0*/  FFMA.FTZ R122, R100.reuse, -R120, R217 ;  /* 0x80000078647a7223 */ /* 0x040fe400000100d9 */
[----:B------:R-:W-:-:S02]  /*a1c0*/  FFMA.FTZ R101, R100, R132, R101 ;  /* 0x0000008464657223 */ /* 0x000fc40000010065 */
[----:B------:R-:W-:Y:S02]  /*a1d0*/  FFMA.FTZ R123, R178, R148, -R123 ;  /* 0x00000094b27b7223 */ /* 0x000fe4000001087b */
[C---:B------:R-:W-:Y:S02]  /*a1e0*/  FMUL.FTZ R100, R196.reuse, UR48 ;  /* 0x00000030c4647c20 */ /* 0x040fe40008410000 */
[----:B------:R-:W-:Y:S02]  /*a1f0*/  FMUL.FTZ R131, R196, R29 ;  /* 0x0000001dc4837220 */ /* 0x000fe40000410000 */
[----:B------:R-:W-:Y:S02]  /*a200*/  FFMA.FTZ R126, R178, R124, R177 ;  /* 0x0000007cb27e7223 */ /* 0x000fe400000100b1 */
[----:B------:R-:W-:Y:S02]  /*a210*/  FADD.FTZ R125, R146, R123 ;  /* 0x0000007b927d7221 */ /* 0x000fe40000010000 */
[----:B------:R-:W-:-:S02]  /*a220*/  FFMA.FTZ R129, R132, UR41, R100 ;  /* 0x0000002984817c23 */ /* 0x000fc40008010064 */
[C---:B------:R-:W-:Y:S02]  /*a230*/  FMUL.FTZ R123, R132.reuse, R29 ;  /* 0x0000001d847b7220 */ /* 0x040fe40000410000 */
[----:B------:R-:W-:Y:S02]  /*a240*/  FMUL.FTZ R100, R127, R131 ;  /* 0x000000837f647220 */ /* 0x000fe40000410000 */
[----:B------:R-:W-:Y:S02]  /*a250*/  FMUL.FTZ R120, R132, UR48 ;  /* 0x0000003084787c20 */ /* 0x000fe40008410000 */
[----:B------:R-:W-:Y:S02]  /*a260*/  FADD.FTZ R126, -R147, R126 ;  /* 0x0000007e937e7221 */ /* 0x000fe40000010100 */
[----:B------:R-:W-:Y:S02]  /*a270*/  FFMA.FTZ R147, R122, R123, R100 ;  /* 0x0000007b7a937223 */ /* 0x000fe40000010064 */
[----:B------:R-:W-:Y:S01]  /*a280*/  FFMA.FTZ R120, R196, UR41, -R120 ;  /* 0x00000029c4787c23 */ /* 0x000fe20008010878 */
[----:B------:R-:W-:Y:S01]  /*a290*/  IADD3 R196, R153, 0x500, RZ ;  /* 0x0000050099c47810 */ /* 0x000fe20007ffe0ff */
[----:B------:R-:W-:-:S02]  /*a2a0*/  FMUL.FTZ R100, R179, -R126 ;  /* 0x8000007eb3647220 */ /* 0x000fc40000410000 */
[----:B------:R-:W-:Y:S02]  /*a2b0*/  FMUL.FTZ R179, R179, -R125 ;  /* 0x8000007db3b37220 */ /* 0x000fe40000410000 */
[C---:B-1----:R-:W-:Y:S02]  /*a2c0*/  FMUL.FTZ R128, R127.reuse, R120 ;  /* 0x000000787f807220 */ /* 0x042fe40000410000 */
[----:B------:R-:W-:Y:S02]  /*a2d0*/  FFMA.FTZ R120, R180, R126, R179 ;  /* 0x0000007eb4787223 */ /* 0x000fe400000100b3 */
[-C--:B------:R-:W-:Y:S02]  /*a2e0*/  FMUL.FTZ R146, R127, R123.reuse ;  /* 0x0000007b7f927220 */ /* 0x080fe40000410000 */
[----:B0-----:R-:W-:Y:S02]  /*a2f0*/  FMUL.FTZ R130, R44, R123 ;  /* 0x0000007b2c827220 */ /* 0x001fe40000410000 */
[----:B------:R-:W-:-:S02]  /*a300*/  FFMA.FTZ R123, R180, R125, -R100 ;  /* 0x0000007db47b7223 */ /* 0x000fc40000010864 */
[----:B------:R-:W-:Y:S01]  /*a310*/  FMUL.FTZ R127, R43, R30 ;  /* 0x0000001e2b7f7220 */ /* 0x000fe20000410000 */
[----:B------:R-:W-:Y:S01]  /*a320*/  STS [R117.X4+0x4240], R130 ;  /* 0x0042408275007388 */ /* 0x000fe20000004800 */
[----:B------:R-:W-:Y:S02]  /*a330*/  FADD.FTZ R120, -R145, R120 ;  /* 0x0000007891787221 */ /* 0x000fe40000010100 */
[C---:B------:R-:W-:Y:S02]  /*a340*/  FFMA.FTZ R146, R122.reuse, R131, -R146 ;  /* 0x000000837a927223 */ /* 0x040fe40000010892 */
[----:B------:R-:W-:Y:S02]  /*a350*/  FFMA.FTZ R100, R122, R129, R128 ;  /* 0x000000817a647223 */ /* 0x000fe40000010080 */
[----:B------:R-:W-:Y:S02]  /*a360*/  FADD.FTZ R144, R144, R123 ;  /* 0x0000007b90907221 */ /* 0x000fe40000010000 */
[----:B------:R-:W-:-:S02]  /*a370*/  FFMA.FTZ R123, R99, -R127, R170 ;  /* 0x8000007f637b7223 */ /* 0x000fc400000100aa */
[----:B------:R-:W-:Y:S02]  /*a380*/  FMUL.FTZ R122, R99, R121 ;  /* 0x00000079637a7220 */ /* 0x000fe40000410000 */
[C---:B------:R-:W-:Y:S02]  /*a390*/  FMUL.FTZ R99, R181.reuse, -R120 ;  /* 0x80000078b5637220 */ /* 0x040fe40000410000 */
[----:B------:R-:W-:Y:S02]  /*a3a0*/  FMUL.FTZ R132, R44, R131 ;  /* 0x000000832c847220 */ /* 0x000fe40000410000 */
[-C--:B------:R-:W-:Y:S02]  /*a3b0*/  FMUL.FTZ R181, R181, -R144.reuse ;  /* 0x80000090b5b57220 */ /* 0x080fe40000410000 */
[----:B------:R-:W-:Y:S01]  /*a3c0*/  FFMA.FTZ R127, R98, -R127, R218 ;  /* 0x8000007f627f7223 */ /* 0x000fe200000100da */
[----:B------:R0:W-:Y:S01]  /*a3d0*/  STS [R117.X4+0x4244], R132 ;  /* 0x0042448475007388 */ /* 0x0001e20000004800 */
[----:B------:R-:W-:-:S02]  /*a3e0*/  FFMA.FTZ R99, R182, R144, -R99 ;  /* 0x00000090b6637223 */ /* 0x000fc40000010863 */
[C---:B------:R-:W-:Y:S02]  /*a3f0*/  FMUL.FTZ R128, R121.reuse, UR48 ;  /* 0x0000003079807c20 */ /* 0x040fe40008410000 */
[----:B------:R-:W-:Y:S02]  /*a400*/  FFMA.FTZ R98, R98, R119, R122 ;  /* 0x0000007762627223 */ /* 0x000fe4000001007a */
[----:B------:R-:W-:Y:S02]  /*a410*/  FMUL.FTZ R162, R121, R30 ;  /* 0x0000001e79a27220 */ /* 0x000fe40000410000 */
[----:B------:R-:W-:Y:S02]  /*a420*/  FFMA.FTZ R122, R182, R120, R181 ;  /* 0x00000078b67a7223 */ /* 0x000fe400000100b5 */
[----:B------:R-:W-:Y:S02]  /*a430*/  FADD.FTZ R142, R142, R99 ;  /* 0x000000638e8e7221 */ /* 0x000fe40000010000 */
[----:B0-----:R-:W-:-:S02]  /*a440*/  FFMA.FTZ R132, R119, UR41, R128 ;  /* 0x0000002977847c23 */ /* 0x001fc40008010080 */
[----:B------:R-:W-:Y:S02]  /*a450*/  FMUL.FTZ R128, R119, R30 ;  /* 0x0000001e77807220 */ /* 0x000fe40000410000 */
[----:B------:R-:W-:Y:S02]  /*a460*/  FMUL.FTZ R99, R123, R162 ;  /* 0x000000a27b637220 */ /* 0x000fe40000410000 */
[----:B------:R-:W-:Y:S02]  /*a470*/  FADD.FTZ R122, -R143, R122 ;  /* 0x0000007a8f7a7221 */ /* 0x000fe40000010100 */
[----:B------:R-:W-:Y:S02]  /*a480*/  FFMA.FTZ R143, R127, R128, R99 ;  /* 0x000000807f8f7223 */ /* 0x000fe40000010063 */
[----:B------:R-:W-:Y:S02]  /*a490*/  FMUL.FTZ R130, R119, UR48 ;  /* 0x0000003077827c20 */ /* 0x000fe40008410000 */
[----:B------:R-:W-:-:S02]  /*a4a0*/  FMUL.FTZ R99, R183, -R122 ;  /* 0x8000007ab7637220 */ /* 0x000fc40000410000 */
[----:B------:R-:W-:Y:S02]  /*a4b0*/  FMUL.FTZ R183, R183, -R142 ;  /* 0x8000008eb7b77220 */ /* 0x000fe40000410000 */
[----:B------:R-:W-:Y:S02]  /*a4c0*/  FFMA.FTZ R130, R121, UR41, -R130 ;  /* 0x0000002979827c23 */ /* 0x000fe40008010882 */
[-C--:B------:R-:W-:Y:S02]  /*a4d0*/  FMUL.FTZ R145, R123, R128.reuse ;  /* 0x000000807b917220 */ /* 0x080fe40000410000 */
[----:B------:R-:W-:Y:S02]  /*a4e0*/  FMUL.FTZ R164, R43, R128 ;  /* 0x000000802ba47220 */ /* 0x000fe40000410000 */
[C---:B------:R-:W-:Y:S02]  /*a4f0*/  FFMA.FTZ R183, R184.reuse, R122, R183 ;  /* 0x0000007ab8b77223 */ /* 0x040fe400000100b7 */
[----:B------:R-:W-:Y:S01]  /*a500*/  FFMA.FTZ R128, R184, R142, -R99 ;  /* 0x0000008eb8807223 */ /* 0x000fe20000010863 */
[----:B------:R-:W-:Y:S01]  /*a510*/  STS [R117.X4+0x4238], R164 ;  /* 0x004238a475007388 */ /* 0x000fe20000004800 */
[----:B------:R-:W-:Y:S01]  /*a520*/  FMUL.FTZ R119, R123, R130 ;  /* 0x000000827b777220 */ /* 0x000fe20000410000 */
[----:B------:R-:W-:Y:S01]  /*a530*/  IADD3 R184, R153, 0x440, RZ ;  /* 0x0000044099b87810 */ /* 0x000fe20007ffe0ff */
[----:B------:R-:W-:-:S02]  /*a540*/  FMUL.FTZ R130, R42, R31 ;  /* 0x0000001f2a827220 */ /* 0x000fc40000410000 */
[----:B------:R-:W-:Y:S02]  /*a550*/  FADD.FTZ R194, -R194, R183 ;  /* 0x000000b7c2c27221 */ /* 0x000fe40000010100 */
[----:B------:R-:W-:Y:S02]  /*a560*/  FADD.FTZ R193, R193, R128 ;  /* 0x00000080c1c17221 */ /* 0x000fe40000010000 */
[----:B------:R-:W-:Y:S02]  /*a570*/  FFMA.FTZ R99, R127, R132, R119 ;  /* 0x000000847f637223 */ /* 0x000fe40000010077 */
[----:B------:R-:W-:Y:S02]  /*a580*/  FFMA.FTZ R121, R97, -R130, R219 ;  /* 0x8000008261797223 */ /* 0x000fe400000100db */
[----:B------:R-:W-:Y:S02]  /*a590*/  FMUL.FTZ R119, R185, -R194 ;  /* 0x800000c2b9777220 */ /* 0x000fe40000410000 */
[----:B------:R-:W-:-:S02]  /*a5a0*/  FMUL.FTZ R97, R97, R124 ;  /* 0x0000007c61617220 */ /* 0x000fc40000410000 */
[-C--:B------:R-:W-:Y:S02]  /*a5b0*/  FMUL.FTZ R185, R185, -R193.reuse ;  /* 0x800000c1b9b97220 */ /* 0x080fe40000410000 */
[C---:B------:R-:W-:Y:S02]  /*a5c0*/  FFMA.FTZ R130, R96.reuse, -R130, R221 ;  /* 0x8000008260827223 */ /* 0x040fe400000100dd */
[----:B------:R-:W-:Y:S02]  /*a5d0*/  FFMA.FTZ R97, R96, R148, R97 ;  /* 0x0000009460617223 */ /* 0x000fe40000010061 */
[C---:B------:R-:W-:Y:S02]  /*a5e0*/  FFMA.FTZ R185, R186.reuse, R194, R185 ;  /* 0x000000c2bab97223 */ /* 0x040fe400000100b9 */
[----:B------:R-:W-:Y:S01]  /*a5f0*/  FFMA.FTZ R96, R186, R193, -R119 ;  /* 0x000000c1ba607223 */ /* 0x000fe20000010877 */
[----:B------:R-:W-:Y:S01]  /*a600*/  IADD3 R186, R153, 0x480, RZ ;  /* 0x0000048099ba7810 */ /* 0x000fe20007ffe0ff */
[----:B------:R-:W-:-:S02]  /*a610*/  FMUL.FTZ R123, R148, UR48 ;  /* 0x00000030947b7c20 */ /* 0x000fc40008410000 */
[----:B------:R-:W-:Y:S02]  /*a620*/  FADD.FTZ R192, -R192, R185 ;  /* 0x000000b9c0c07221 */ /* 0x000fe40000010100 */
[----:B------:R-:W-:Y:S02]  /*a630*/  FADD.FTZ R191, R191, R96 ;  /* 0x00000060bfbf7221 */ /* 0x000fe40000010000 */
[C---:B------:R-:W-:Y:S02]  /*a640*/  FMUL.FTZ R119, R124.reuse, UR48 ;  /* 0x000000307c777c20 */ /* 0x040fe40008410000 */
[----:B------:R-:W-:Y:S02]  /*a650*/  FFMA.FTZ R128, R124, UR41, -R123 ;  /* 0x000000297c807c23 */ /* 0x000fe4000801087b */
[C---:B------:R-:W-:Y:S02]  /*a660*/  FMUL.FTZ R96, R187.reuse, -R192 ;  /* 0x800000c0bb607220 */ /* 0x040fe40000410000 */
[----:B------:R-:W-:-:S02]  /*a670*/  FMUL.FTZ R187, R187, -R191 ;  /* 0x800000bfbbbb7220 */ /* 0x000fc40000410000 */
[-C--:B------:R-:W-:Y:S02]  /*a680*/  FMUL.FTZ R123, R148, R31.reuse ;  /* 0x0000001f947b7220 */ /* 0x080fe40000410000 */
[----:B------:R-:W-:Y:S02]  /*a690*/  FMUL.FTZ R149, R124, R31 ;  /* 0x0000001f7c957220 */ /* 0x000fe40000410000 */
[----:B------:R-:W-:Y:S02]  /*a6a0*/  FFMA.FTZ R119, R148, UR41, R119 ;  /* 0x0000002994777c23 */ /* 0x000fe40008010077 */
[----:B------:R-:W-:Y:S02]  /*a6b0*/  FMUL.FTZ R128, R121, R128 ;  /* 0x0000008079807220 */ /* 0x000fe40000410000 */
[----:B------:R-:W-:Y:S02]  /*a6c0*/  FFMA.FTZ R187, R188, R192, R187 ;  /* 0x000000c0bcbb7223 */ /* 0x000fe400000100bb */
[----:B------:R-:W-:-:S02]  /*a6d0*/  FMUL.FTZ R132, R42, R123 ;  /* 0x0000007b2a847220 */ /* 0x000fc40000410000 */
[-C--:B------:R-:W-:Y:S02]  /*a6e0*/  FFMA.FTZ R145, R127, R162.reuse, -R145 ;  /* 0x000000a27f917223 */ /* 0x080fe40000010891 */
[----:B------:R-:W-:Y:S01]  /*a6f0*/  FFMA.FTZ R124, R188, R191, -R96 ;  /* 0x000000bfbc7c7223 */ /* 0x000fe20000010860 */
[----:B------:R0:W-:Y:S01]  /*a700*/  STS [R117.X4+0x4230], R132 ;  /* 0x0042308475007388 */ /* 0x0001e20000004800 */
[----:B------:R-:W-:Y:S01]  /*a710*/  FMUL.FTZ R166, R43, R162 ;  /* 0x000000a22ba67220 */ /* 0x000fe20000410000 */
[----:B------:R-:W-:Y:S01]  /*a720*/  IADD3 R188, R153, 0x4c0, RZ ;  /* 0x000004c099bc7810 */ /* 0x000fe20007ffe0ff */
[----:B------:R-:W-:Y:S02]  /*a730*/  FMUL.FTZ R148, R121, R149 ;  /* 0x0000009579947220 */ /* 0x000fe40000410000 */
[----:B------:R-:W-:Y:S01]  /*a740*/  FFMA.FTZ R96, R130, R119, R128 ;  /* 0x0000007782607223 */ /* 0x000fe20000010080 */
[----:B------:R-:W-:Y:S01]  /*a750*/  STS [R117.X4+0x423c], R166 ;  /* 0x00423ca675007388 */ /* 0x000fe20000004800 */
[----:B------:R-:W-:-:S02]  /*a760*/  FMUL.FTZ R127, R41, R32 ;  /* 0x00000020297f7220 */ /* 0x000fc40000410000 */
[----:B------:R-:W-:Y:S02]  /*a770*/  FMUL.FTZ R121, R121, R123 ;  /* 0x0000007b79797220 */ /* 0x000fe40000410000 */
[----:B------:R-:W-:Y:S02]  /*a780*/  FMUL.FTZ R162, R42, R149 ;  /* 0x000000952aa27220 */ /* 0x000fe40000410000 */
[----:B------:R-:W-:Y:S02]  /*a790*/  FMUL.FTZ R128, R36, R28 ;  /* 0x0000001c24807220 */ /* 0x000fe40000410000 */
[----:B------:R-:W-:Y:S01]  /*a7a0*/  FADD.FTZ R190, -R190, R187 ;  /* 0x000000bbbebe7221 */ /* 0x000fe20000010100 */
[----:B------:R1:W-:Y:S01]  /*a7b0*/  STS [R117.X4+0x4234], R162 ;  /* 0x004234a275007388 */ /* 0x0003e20000004800 */
[----:B------:R-:W-:Y:S02]  /*a7c0*/  FMUL.FTZ R119, R37, R27 ;  /* 0x0000001b25777220 */ /* 0x000fe40000410000 */
[----:B------:R-:W-:-:S02]  /*a7d0*/  FFMA.FTZ R148, R130, R123, R148 ;  /* 0x0000007b82947223 */ /* 0x000fc40000010094 */
[C---:B------:R-:W-:Y:S02]  /*a7e0*/  FFMA.FTZ R176, R95.reuse, -R127, R138 ;  /* 0x8000007f5fb07223 */ /* 0x040fe4000001008a */
[----:B0-----:R-:W-:Y:S02]  /*a7f0*/  FMUL.FTZ R132, R95, R126 ;  /* 0x0000007e5f847220 */ /* 0x001fe40000410000 */
[----:B------:R-:W-:Y:S02]  /*a800*/  FFMA.FTZ R149, R130, R149, -R121 ;  /* 0x0000009582957223 */ /* 0x000fe40000010879 */
[----:B------:R-:W-:Y:S02]  /*a810*/  FADD.FTZ R189, R189, R124 ;  /* 0x0000007cbdbd7221 */ /* 0x000fe40000010000 */
[----:B------:R-:W-:Y:S02]  /*a820*/  FFMA.FTZ R123, R85, -R128, R231 ;  /* 0x80000080557b7223 */ /* 0x000fe400000100e7 */
[----:B------:R-:W-:-:S02]  /*a830*/  FMUL.FTZ R95, R190, R28 ;  /* 0x0000001cbe5f7220 */ /* 0x000fc40000410000 */
[-C--:B------:R-:W-:Y:S02]  /*a840*/  FFMA.FTZ R121, R86, -R119.reuse, R230 ;  /* 0x8000007756797223 */ /* 0x080fe400000100e6 */
[----:B------:R-:W-:Y:S02]  /*a850*/  FFMA.FTZ R119, R87, -R119, R134 ;  /* 0x8000007757777223 */ /* 0x000fe40000010086 */
[----:B-1----:R-:W-:Y:S02]  /*a860*/  FMUL.FTZ R162, R192, R27 ;  /* 0x0000001bc0a27220 */ /* 0x002fe40000410000 */
[----:B------:R-:W-:Y:S02]  /*a870*/  FFMA.FTZ R165, R94, -R127, R222 ;  /* 0x8000007f5ea57223 */ /* 0x000fe400000100de */
[----:B------:R-:W-:Y:S02]  /*a880*/  FMUL.FTZ R164, R191, R27 ;  /* 0x0000001bbfa47220 */ /* 0x000fe40000410000 */
[----:B------:R-:W-:-:S02]  /*a890*/  FFMA.FTZ R124, R84, -R128, R139 ;  /* 0x80000080547c7223 */ /* 0x000fc4000001008b */
[----:B------:R-:W-:Y:S02]  /*a8a0*/  FMUL.FTZ R163, R189, R28 ;  /* 0x0000001cbda37220 */ /* 0x000fe40000410000 */
        /* <DEDUP_REMOVED lines=9> */
[----:B------:R-:W-:Y:S02]  /*a940*/  FMUL.FTZ R130, R38, R26 ;  /* 0x0000001a26827220 */ /* 0x000fe40000410000 */
[----:B------:R-:W-:-:S02]  /*a950*/  FADD.FTZ R128, RZ, R128 ;  /* 0x00000080ff807221 */ /* 0x000fc40000010000 */
[----:B------:R-:W-:Y:S02]  /*a960*/  FADD.FTZ R166, R127, R166 ;  /* 0x000000a67fa67221 */ /* 0x000fe40000010000 */
[-C--:B------:R-:W-:Y:S02]  /*a970*/  FFMA.FTZ R131, R88, -R130.reuse, R171 ;  /* 0x8000008258837223 */ /* 0x080fe400000100ab */
[----:B------:R-:W-:Y:S02]  /*a980*/  FMUL.FTZ R127, R39, R25 ;  /* 0x00000019277f7220 */ /* 0x000fe40000410000 */
[----:B------:R-:W-:Y:S02]  /*a990*/  FFMA.FTZ R130, R89, -R130, R227 ;  /* 0x8000008259827223 */ /* 0x000fe400000100e3 */
[----:B------:R-:W-:Y:S02]  /*a9a0*/  FMUL.FTZ R167, R194, R26 ;  /* 0x0000001ac2a77220 */ /* 0x000fe40000410000 */
[----:B------:R-:W-:-:S02]  /*a9b0*/  FADD.FTZ R128, R128, R129 ;  /* 0x0000008180807221 */ /* 0x000fc40000010000 */
[----:B------:R-:W-:Y:S02]  /*a9c0*/  FFMA.FTZ R132, R94, R125, R132 ;  /* 0x0000007d5e847223 */ /* 0x000fe40000010084 */
[----:B------:R-:W-:Y:S02]  /*a9d0*/  FFMA.FTZ R129, R90, -R127, R226 ;  /* 0x8000007f5a817223 */ /* 0x000fe400000100e2 */
[----:B------:R-:W-:Y:S02]  /*a9e0*/  FMUL.FTZ R169, R193, R26 ;  /* 0x0000001ac1a97220 */ /* 0x000fe40000410000 */
[----:B------:R-:W-:Y:S02]  /*a9f0*/  FMUL.FTZ R168, R130, R167 ;  /* 0x000000a782a87220 */ /* 0x000fe40000410000 */
[----:B------:R-:W-:Y:S02]  /*aa00*/  FFMA.FTZ R127, R91, -R127, R136 ;  /* 0x8000007f5b7f7223 */ /* 0x000fe40000010088 */
[----:B------:R-:W-:-:S02]  /*aa10*/  FMUL.FTZ R94, R122, R25 ;  /* 0x000000197a5e7220 */ /* 0x000fc40000410000 */
[----:B------:R-:W-:Y:S02]  /*aa20*/  FFMA.FTZ R173, R131, R169, R168 ;  /* 0x000000a983ad7223 */ /* 0x000fe400000100a8 */
[----:B------:R-:W-:Y:S02]  /*aa30*/  FMUL.FTZ R174, R142, R25 ;  /* 0x000000198eae7220 */ /* 0x000fe40000410000 */
[----:B------:R-:W-:Y:S02]  /*aa40*/  FMUL.FTZ R168, R127, R94 ;  /* 0x0000005e7fa87220 */ /* 0x000fe40000410000 */
[----:B------:R-:W-:Y:S02]  /*aa50*/  FMUL.FTZ R172, R130, R169 ;  /* 0x000000a982ac7220 */ /* 0x000fe40000410000 */
[----:B------:R-:W-:Y:S02]  /*aa60*/  FADD.FTZ R173, R166, R173 ;  /* 0x000000ada6ad7221 */ /* 0x000fe40000010000 */
[----:B------:R-:W-:-:S02]  /*aa70*/  FFMA.FTZ R168, R129, R174, R168 ;  /* 0x000000ae81a87223 */ /* 0x000fc400000100a8 */
[----:B------:R-:W-:Y:S02]  /*aa80*/  FFMA.FTZ R175, R131, R167, -R172 ;  /* 0x000000a783af7223 */ /* 0x000fe400000108ac */
[----:B------:R-:W-:Y:S02]  /*aa90*/  FMUL.FTZ R172, R127, R174 ;  /* 0x000000ae7fac7220 */ /* 0x000fe40000410000 */
[----:B------:R-:W-:Y:S02]  /*aaa0*/  FADD.FTZ R168, R173, R168 ;  /* 0x000000a8ada87221 */ /* 0x000fe40000010000 */
[----:B------:R-:W-:Y:S02]  /*aab0*/  FMUL.FTZ R173, R125, UR48 ;  /* 0x000000307dad7c20 */ /* 0x000fe40008410000 */
[----:B------:R-:W-:Y:S02]  /*aac0*/  FADD.FTZ R128, R128, R175 ;  /* 0x000000af80807221 */ /* 0x000fe40000010000 */
[----:B------:R-:W-:-:S02]  /*aad0*/  FFMA.FTZ R175, R129, R94, -R172 ;  /* 0x0000005e81af7223 */ /* 0x000fc400000108ac */
[----:B------:R-:W-:Y:S02]  /*aae0*/  FMUL.FTZ R172, R126, UR48 ;  /* 0x000000307eac7c20 */ /* 0x000fe40008410000 */
[----:B------:R-:W-:Y:S02]  /*aaf0*/  FMUL.FTZ R166, R40, R33 ;  /* 0x0000002128a67220 */ /* 0x000fe40000410000 */
[C---:B------:R-:W-:Y:S02]  /*ab00*/  FFMA.FTZ R173, R126.reuse, UR41, -R173 ;  /* 0x000000297ead7c23 */ /* 0x040fe400080108ad */
[----:B------:R-:W-:Y:S02]  /*ab10*/  FMUL.FTZ R180, R126, R32 ;  /* 0x000000207eb47220 */ /* 0x000fe40000410000 */
[----:B------:R-:W-:Y:S02]  /*ab20*/  FADD.FTZ R175, R128, R175 ;  /* 0x000000af80af7221 */ /* 0x000fe40000010000 */
[----:B------:R-:W-:-:S02]  /*ab30*/  FFMA.FTZ R172, R125, UR41, R172 ;  /* 0x000000297dac7c23 */ /* 0x000fc400080100ac */
[----:B------:R-:W-:Y:S02]  /*ab40*/  FMUL.FTZ R126, R125, R32 ;  /* 0x000000207d7e7220 */ /* 0x000fe40000410000 */
[----:B------:R-:W-:Y:S02]  /*ab50*/  FFMA.FTZ R128, R92, -R166, R225 ;  /* 0x800000a65c807223 */ /* 0x000fe400000100e1 */
[C---:B------:R-:W-:Y:S02]  /*ab60*/  FMUL.FTZ R125, R176.reuse, R180 ;  /* 0x000000b4b07d7220 */ /* 0x040fe40000410000 */
[----:B------:R-:W-:Y:S02]  /*ab70*/  FMUL.FTZ R178, R176, R173 ;  /* 0x000000adb0b27220 */ /* 0x000fe40000410000 */
[----:B------:R-:W-:Y:S02]  /*ab80*/  FFMA.FTZ R166, R93, -R166, R223 ;  /* 0x800000a65da67223 */ /* 0x000fe400000100df */
[----:B------:R-:W-:-:S02]  /*ab90*/  FMUL.FTZ R173, R144, R33 ;  /* 0x0000002190ad7220 */ /* 0x000fc40000410000 */
[-C--:B------:R-:W-:Y:S02]  /*aba0*/  FMUL.FTZ R176, R176, R126.reuse ;  /* 0x0000007eb0b07220 */ /* 0x080fe40000410000 */
[-C--:B------:R-:W-:Y:S02]  /*abb0*/  FFMA.FTZ R179, R165, R126.reuse, R125 ;  /* 0x0000007ea5b37223 */ /* 0x080fe4000001007d */
[----:B------:R-:W-:Y:S02]  /*abc0*/  FMUL.FTZ R182, R41, R126 ;  /* 0x0000007e29b67220 */ /* 0x000fe40000410000 */
[----:B------:R-:W-:Y:S02]  /*abd0*/  FMUL.FTZ R177, R120, R33 ;  /* 0x0000002178b17220 */ /* 0x000fe40000410000 */
[----:B------:R-:W-:Y:S01]  /*abe0*/  FMUL.FTZ R126, R166, R173 ;  /* 0x000000ada67e7220 */ /* 0x000fe20000410000 */
[----:B------:R0:W-:Y:S01]  /*abf0*/  STS [R117.X4+0x4228], R182 ;  /* 0x004228b675007388 */ /* 0x0001e20000004800 */
[----:B------:R-:W-:-:S02]  /*ac00*/  FFMA.FTZ R181, R165, R180, -R176 ;  /* 0x000000b4a5b57223 */ /* 0x000fc400000108b0 */
[-C--:B------:R-:W-:Y:S02]  /*ac10*/  FFMA.FTZ R126, R128, R177.reuse, -R126 ;  /* 0x000000b1807e7223 */ /* 0x080fe4000001087e */
[----:B------:R-:W-:Y:S02]  /*ac20*/  FMUL.FTZ R125, R166, R177 ;  /* 0x000000b1a67d7220 */ /* 0x000fe40000410000 */
[----:B------:R-:W-:Y:S01]  /*ac30*/  FADD.FTZ R126, R175, R126 ;  /* 0x0000007eaf7e7221 */ /* 0x000fe20000010000 */
[----:B------:R-:W-:Y:S01]  /*ac40*/  LEA.HI.SX32 R175, R206, R153, 0x1b ;  /* 0x00000099ceaf7211 */ /* 0x000fe200078fdaff */
[----:B------:R-:W-:Y:S01]  /*ac50*/  FFMA.FTZ R125, R128, R173, R125 ;  /* 0x000000ad807d7223 */ /* 0x000fe2000001007d */
[----:B0-----:R-:W-:Y:S01]  /*ac60*/  IADD3 R182, R153, 0x400, RZ ;  /* 0x0000040099b67810 */ /* 0x001fe20007ffe0ff */
[----:B------:R-:W-:Y:S01]  /*ac70*/  FADD.FTZ R176, R126, R181 ;  /* 0x000000b57eb07221 */ /* 0x000fe20000010000 */
[----:B------:R-:W-:Y:S01]  /*ac80*/  LEA.HI.SX32 R181, R236, R153, 0x1b ;  /* 0x00000099ecb57211 */ /* 0x000fe200078fdaff */
[----:B------:R-:W-:-:S02]  /*ac90*/  FADD.FTZ R168, R168, R125 ;  /* 0x0000007da8a87221 */ /* 0x000fc40000010000 */
[----:B------:R-:W-:Y:S02]  /*aca0*/  FADD.FTZ R176, R176, R149 ;  /* 0x00000095b0b07221 */ /* 0x000fe40000010000 */
[----:B------:R-:W-:Y:S02]  /*acb0*/  FADD.FTZ R179, R168, R179 ;  /* 0x000000b3a8b37221 */ /* 0x000fe40000010000 */
[----:B------:R-:W-:Y:S01]  /*acc0*/  FADD.FTZ R145, R176, R145 ;  /* 0x00000091b0917221 */ /* 0x000fe20000010000 */
[----:B------:R-:W-:Y:S01]  /*acd0*/  IADD3 R176, R153, 0x340, RZ ;  /* 0x0000034099b07810 */ /* 0x000fe20007ffe0ff */
[----:B------:R-:W-:Y:S01]  /*ace0*/  FADD.FTZ R148, R179, R148 ;  /* 0x00000094b3947221 */ /* 0x000fe20000010000 */
[-C--:B------:R-:W-:Y:S01]  /*acf0*/  LEA.HI.SX32 R179, R232, R153.reuse, 0x1b ;  /* 0x00000099e8b37211 */ /* 0x080fe200078fdaff */
[----:B------:R-:W-:Y:S02]  /*ad00*/  FADD.FTZ R146, R145, R146 ;  /* 0x0000009291927221 */ /* 0x000fe40000010000 */
[----:B------:R-:W-:Y:S01]  /*ad10*/  FADD.FTZ R148, R148, R143 ;  /* 0x0000008f94947221 */ /* 0x000fe20000010000 */
[----:B------:R-:W-:Y:S01]  /*ad20*/  LEA.HI.SX32 R143, R242, R153, 0x1b ;  /* 0x00000099f28f7211 */ /* 0x000fe200078fdaff */
[----:B------:R-:W-:-:S02]  /*ad30*/  FADD.FTZ R146, R146, R151 ;  /* 0x0000009792927221 */ /* 0x000fc40000010000 */
[----:B------:R-:W-:Y:S02]  /*ad40*/  FMUL.FTZ R125, R144, UR48 ;  /* 0x00000030907d7c20 */ /* 0x000fe40008410000 */
[----:B------:R-:W-:Y:S02]  /*ad50*/  FADD.FTZ R161, R146, R161 ;  /* 0x000000a192a17221 */ /* 0x000fe40000010000 */
[----:B------:R-:W-:Y:S02]  /*ad60*/  FADD.FTZ R147, R148, R147 ;  /* 0x0000009394937221 */ /* 0x000fe40000010000 */
[----:B------:R-:W-:Y:S02]  /*ad70*/  FFMA.FTZ R125, R120, UR41, -R125 ;  /* 0x00000029787d7c23 */ /* 0x000fe4000801087d */
[----:B------:R-:W-:Y:S01]  /*ad80*/  FADD.FTZ R161, R161, R158 ;  /* 0x0000009ea1a17221 */ /* 0x000fe20000010000 */
[----:B------:R-:W-:Y:S01]  /*ad90*/  IADD3 R158, R153, 0xc0, RZ ;  /* 0x000000c0999e7810 */ /* 0x000fe20007ffe0ff */
[----:B------:R-:W-:-:S02]  /*ada0*/  FADD.FTZ R147, R147, R150 ;  /* 0x0000009693937221 */ /* 0x000fc40000010000 */
[----:B------:R-:W-:Y:S02]  /*adb0*/  FMUL.FTZ R125, R166, R125 ;  /* 0x0000007da67d7220 */ /* 0x000fe40000410000 */
[----:B------:R-:W-:Y:S01]  /*adc0*/  FFMA.FTZ R126, R165, R172, R178 ;  /* 0x000000aca57e7223 */ /* 0x000fe200000100b2 */
[----:B------:R-:W-:Y:S01]  /*add0*/  IADD3 R178, R153, 0x380, RZ ;  /* 0x0000038099b27810 */ /* 0x000fe20007ffe0ff */
[----:B------:R-:W-:Y:S01]  /*ade0*/  FMUL.FTZ R166, R39, R94 ;  /* 0x0000005e27a67220 */ /* 0x000fe20000410000 */
[-C--:B------:R-:W-:Y:S01]  /*adf0*/  LEA.HI.SX32 R165, R182, R153.reuse, 0x1b ;  /* 0x00000099b6a57211 */ /* 0x080fe200078fdaff */
[----:B------:R-:W-:Y:S01]  /*ae00*/  FADD.FTZ R150, R161, R156 ;  /* 0x0000009ca1967221 */ /* 0x000fe20000010000 */
[----:B------:R-:W-:Y:S01]  /*ae10*/  LEA.HI.SX32 R182, R240, R153, 0x1b ;  /* 0x00000099f0b67211 */ /* 0x000fe200078fdaff */
[----:B------:R-:W-:Y:S01]  /*ae20*/  FMUL.FTZ R180, R41, R180 ;  /* 0x000000b429b47220 */ /* 0x000fe20000410000 */
[----:B------:R0:W-:Y:S01]  /*ae30*/  STS [R117.X4+0x421c], R166 ;  /* 0x00421ca675007388 */ /* 0x0001e20000004800 */
[----:B------:R-:W-:Y:S01]  /*ae40*/  FMUL.FTZ R168, R40, R173 ;  /* 0x000000ad28a87220 */ /* 0x000fe20000410000 */
[----:B------:R-:W-:Y:S01]  /*ae50*/  LEA.HI.SX32 R173, R200, R153, 0x1b ;  /* 0x00000099c8ad7211 */ /* 0x000fe200078fdaff */
[----:B------:R-:W-:Y:S01]  /*ae60*/  FMUL.FTZ R172, R40, R177 ;  /* 0x000000b128ac7220 */ /* 0x000fe20000410000 */
[----:B------:R1:W-:Y:S01]  /*ae70*/  STS [R117.X4+0x422c], R180 ;  /* 0x00422cb475007388 */ /* 0x0003e20000004800 */
        /* <DEDUP_REMOVED lines=9> */
[C---:B-1----:R-:W-:Y:S01]  /*af10*/  IADD3 R180, R153.reuse, 0x3c0, RZ ;  /* 0x000003c099b47810 */ /* 0x042fe20007ffe0ff */
[C---:B------:R-:W-:Y:S01]  /*af20*/  FMUL.FTZ R146, R36.reuse, R163 ;  /* 0x000000a324927220 */ /* 0x040fe20000410000 */
[----:B------:R1:W-:Y:S01]  /*af30*/  STS [R117.X4+0x4218], R174 ;  /* 0x004218ae75007388 */ /* 0x0003e20000004800 */
[----:B------:R-:W-:Y:S01]  /*af40*/  FMUL.FTZ R156, R36, R95 ;  /* 0x0000005f249c7220 */ /* 0x000fe20000410000 */
[----:B--2---:R-:W-:Y:S01]  /*af50*/  IADD3 R168, R153, 0x280, RZ ;  /* 0x0000028099a87810 */ /* 0x004fe20007ffe0ff */
[----:B------:R-:W-:Y:S01]  /*af60*/  FADD.FTZ R160, R147, R160 ;  /* 0x000000a093a07221 */ /* 0x000fe20000010000 */
[----:B------:R2:W-:Y:S01]  /*af70*/  STS [R117.X4+0x4210], R94 ;  /* 0x0042105e75007388 */ /* 0x0005e20000004800 */
[-C--:B------:R-:W-:Y:S01]  /*af80*/  LEA.HI.SX32 R145, R166, R153.reuse, 0x1b ;  /* 0x00000099a6917211 */ /* 0x080fe200078fdaff */
[----:B------:R-:W-:Y:S01]  /*af90*/  FFMA.FTZ R134, -R15, R134, -RZ ;  /* 0x000000860f867223 */ /* 0x000fe200000109ff */
[C---:B0-----:R-:W-:Y:S01]  /*afa0*/  IADD3 R172, R153.reuse, 0x2c0, RZ ;  /* 0x000002c099ac7810 */ /* 0x041fe20007ffe0ff */
[----:B------:R-:W-:Y:S01]  /*afb0*/  STS [R117.X4+0x4214], R148 ;  /* 0x0042149475007388 */ /* 0x000fe20000004800 */
[----:B------:R-:W-:Y:S01]  /*afc0*/  FADD.FTZ R160, R160, R159 ;  /* 0x0000009fa0a07221 */ /* 0x000fe20000010000 */
[----:B-1----:R-:W-:Y:S01]  /*afd0*/  IADD3 R174, R153, 0x300, RZ ;  /* 0x0000030099ae7810 */ /* 0x002fe20007ffe0ff */
[----:B------:R-:W-:Y:S01]  /*afe0*/  FFMA.FTZ R136, -R13, R136, -RZ ;  /* 0x000000880d887223 */ /* 0x000fe200000109ff */
[----:B------:R0:W-:Y:S01]  /*aff0*/  STS [R117.X4+0x4208], R164 ;  /* 0x004208a475007388 */ /* 0x0001e20000004800 */
[----:B------:R-:W-:Y:S01]  /*b000*/  FADD.FTZ R141, R160, R141 ;  /* 0x0000008da08d7221 */ /* 0x000fe20000010000 */
[----:B------:R-:W-:Y:S01]  /*b010*/  IADD3 R160, R153, 0x100, RZ ;  /* 0x0000010099a07810 */ /* 0x000fe20007ffe0ff */
[----:B--2---:R-:W-:Y:S01]  /*b020*/  FADD.FTZ R94, R150, R137 ;  /* 0x00000089965e7221 */ /* 0x004fe20000010000 */
[----:B------:R1:W-:Y:S01]  /*b030*/  STS [R117.X4+0x420c], R162 ;  /* 0x00420ca275007388 */ /* 0x0003e20000004800 */
[----:B------:R-:W-:Y:S01]  /*b040*/  FADD.FTZ R140, R141, R140 ;  /* 0x0000008c8d8c7221 */ /* 0x000fe20000010000 */
[----:B------:R-:W-:Y:S01]  /*b050*/  LEA.HI.SX32 R137, R160, R153, 0x1b ;  /* 0x00000099a0897211 */ /* 0x000fe200078fdaff */
[----:B------:R-:W-:Y:S01]  /*b060*/  FADD.FTZ R94, R94, R133 ;  /* 0x000000855e5e7221 */ /* 0x000fe20000010000 */
[----:B------:R-:W-:Y:S01]  /*b070*/  STS [R117.X4+0x4200], R146 ;  /* 0x0042009275007388 */ /* 0x000fe20000004800 */
[----:B------:R-:W-:Y:S01]  /*b080*/  FADD.FTZ R95, R140, R135 ;  /* 0x000000878c5f7221 */ /* 0x000fe20000010000 */
[C---:B------:R-:W-:Y:S01]  /*b090*/  IADD3 R140, R153.reuse, 0x80, RZ ;  /* 0x00000080998c7810 */ /* 0x040fe20007ffe0ff */
[C---:B------:R-:W-:Y:S01]  /*b0a0*/  FMUL.FTZ R150, R16.reuse, R139 ;  /* 0x0000008b10967220 */ /* 0x040fe20000410000 */
[----:B------:R2:W-:Y:S01]  /*b0b0*/  STS [R117.X4+0x4204], R156 ;  /* 0x0042049c75007388 */ /* 0x0005e20000004800 */
[C---:B0-----:R-:W-:Y:S01]  /*b0c0*/  IADD3 R164, R153.reuse, 0x180, RZ ;  /* 0x0000018099a47810 */ /* 0x041fe20007ffe0ff */
[----:B------:R-:W-:Y:S01]  /*b0d0*/  FFMA.FTZ R148, -R16, R231, -RZ ;  /* 0x000000e710947223 */ /* 0x000fe200000109ff */
[----:B-1----:R-:W-:Y:S01]  /*b0e0*/  IADD3 R162, R153, 0x140, RZ ;  /* 0x0000014099a27810 */ /* 0x002fe20007ffe0ff */
[----:B------:R-:W-:Y:S01]  /*b0f0*/  BAR.SYNC.DEFER_BLOCKING 0x0 ;  /* 0x0000000000007b1d */ /* 0x000fe20000010000 */
[-C--:B------:R-:W-:Y:S01]  /*b100*/  LEA.HI.SX32 R133, R140, R153.reuse, 0x1b ;  /* 0x000000998c857211 */ /* 0x080fe200078fdaff */
[----:B------:R-:W-:Y:S01]  /*b110*/  FFMA.FTZ R138, -R11, R138, -RZ ;  /* 0x0000008a0b8a7223 */ /* 0x000fe200000109ff */
[-C--:B------:R-:W-:Y:S01]  /*b120*/  LEA.HI.SX32 R139, R162, R153.reuse, 0x1b ;  /* 0x00000099a28b7211 */ /* 0x080fe200078fdaff */
[----:B------:R-:W-:Y:S01]  /*b130*/  FMUL.FTZ R230, R15, R230 ;  /* 0x000000e60fe67220 */ /* 0x000fe20000410000 */
[----:B------:R-:W-:Y:S01]  /*b140*/  LEA.HI.SX32 R140, R164, R153, 0x1b ;  /* 0x00000099a48c7211 */ /* 0x000fe200078fdaff */
[----:B------:R-:W-:Y:S01]  /*b150*/  FMUL.FTZ R242, R14, R171 ;  /* 0x000000ab0ef27220 */ /* 0x000fe20000410000 */
[----:B--2---:R-:W-:Y:S01]  /*b160*/  IADD3 R156, R153, 0x1c0, RZ ;  /* 0x000001c0999c7810 */ /* 0x004fe20007ffe0ff */
[----:B------:R-:W-:Y:S01]  /*b170*/  FMUL.FTZ R171, R93, R120 ;  /* 0x000000785dab7220 */ /* 0x000fe20000410000 */
[-C--:B------:R-:W-:Y:S01]  /*b180*/  LEA.HI.SX32 R160, R172, R153.reuse, 0x1b ;  /* 0x00000099aca07211 */ /* 0x080fe200078fdaff */
[----:B------:R-:W-:Y:S01]  /*b190*/  FMUL.FTZ R226, R13, R226 ;  /* 0x000000e20de27220 */ /* 0x000fe20000410000 */
[-C--:B------:R-:W-:Y:S01]  /*b1a0*/  LEA.HI.SX32 R141, R156, R153.reuse, 0x1b ;  /* 0x000000999c8d7211 */ /* 0x080fe200078fdaff */
[----:B------:R-:W-:Y:S01]  /*b1b0*/  FMUL.FTZ R222, R11, R222 ;  /* 0x000000de0bde7220 */ /* 0x000fe20000410000 */
[-C--:B------:R-:W-:Y:S01]  /*b1c0*/  LEA.HI.SX32 R156, R168, R153.reuse, 0x1b ;  /* 0x00000099a89c7211 */ /* 0x080fe200078fdaff */
[C---:B------:R-:W-:Y:S01]  /*b1d0*/  FMUL.FTZ R218, R9.reuse, R218 ;  /* 0x000000da09da7220 */ /* 0x040fe20000410000 */
[-C--:B------:R-:W-:Y:S01]  /*b1e0*/  LEA.HI.SX32 R161, R174, R153.reuse, 0x1b ;  /* 0x00000099aea17211 */ /* 0x080fe200078fdaff */
[----:B------:R-:W-:Y:S01]  /*b1f0*/  FFMA.FTZ R170, -R9, R170, -RZ ;  /* 0x000000aa09aa7223 */ /* 0x000fe200000109ff */
[-C--:B------:R-:W-:Y:S01]  /*b200*/  LEA.HI.SX32 R162, R176, R153.reuse, 0x1b ;  /* 0x00000099b0a27211 */ /* 0x080fe200078fdaff */
[C---:B------:R-:W-:Y:S01]  /*b210*/  FMUL.FTZ R214, R7.reuse, R214 ;  /* 0x000000d607d67220 */ /* 0x040fe20000410000 */
[-C--:B------:R-:W-:Y:S01]  /*b220*/  LEA.HI.SX32 R163, R178, R153.reuse, 0x1b ;  /* 0x00000099b2a37211 */ /* 0x080fe200078fdaff */
[----:B------:R-:W-:Y:S01]  /*b230*/  FFMA.FTZ R216, -R7, R216, -RZ ;  /* 0x000000d807d87223 */ /* 0x000fe200000109ff */
[-C--:B------:R-:W-:Y:S01]  /*b240*/  LEA.HI.SX32 R164, R180, R153.reuse, 0x1b ;  /* 0x00000099b4a47211 */ /* 0x080fe200078fdaff */
[----:B------:R-:W-:Y:S01]  /*b250*/  FFMA.FTZ R208, -R6, R208, -RZ ;  /* 0x000000d006d07223 */ /* 0x000fe200000109ff */
[-C--:B------:R-:W-:Y:S01]  /*b260*/  LEA.HI.SX32 R146, R153, R153.reuse, 0x1b ;  /* 0x0000009999927211 */ /* 0x080fe200078fdaff */
[----:B------:R-:W0:Y:S01]  /*b270*/  LDS R183, [R238.X4+0x4300] ;  /* 0x00430000eeb77984 */ /* 0x000e220000004800 */
[----:B------:R-:W-:Y:S01]  /*b280*/  LEA.HI.SX32 R135, R158, R153, 0x1b ;  /* 0x000000999e877211 */ /* 0x000fe200078fdaff */
        /* <DEDUP_REMOVED lines=16> */
[----:B------:R-:W-:Y:S01]  /*b390*/  FMUL.FTZ R93, R122, UR48 ;  /* 0x000000307a5d7c20 */ /* 0x000fe20008410000 */
[----:B------:R-:W-:Y:S01]  /*b3a0*/  LEA.HI.SX32 R180, R234, R153, 0x1b ;  /* 0x00000099eab47211 */ /* 0x000fe200078fdaff */
        /* <DEDUP_REMOVED lines=33> */
[----:B-1----:R-:W-:-:S03]  /*b5c0*/  FMUL.FTZ R150, R12, R225 ;  /* 0x000000e10c967220 */ /* 0x002fc60000410000 */
[----:B------:R1:W-:Y:S01]  /*b5d0*/  STS [R117.X4+0x6334], R134 ;  /* 0x0063348675007388 */ /* 0x0003e20000004800 */
[----:B--2---:R-:W-:-:S03]  /*b5e0*/  FFMA.FTZ R148, -R12, R223, -RZ ;  /* 0x000000df0c947223 */ /* 0x004fc600000109ff */
[----:B------:R2:W-:Y:S01]  /*b5f0*/  STS [R117.X4+0x6320], R150 ;  /* 0x0063209675007388 */ /* 0x0005e20000004800 */
[----:B-----5:R-:W-:-:S03]  /*b600*/  FFMA.FTZ R136, -R8, R215, -RZ ;  /* 0x000000d708887223 */ /* 0x020fc600000109ff */
        /* <DEDUP_REMOVED lines=12> */
[----:B-----5:R-:W-:Y:S02]  /*b6d0*/  FFMA.FTZ R136, -R2, R207, -RZ ;  /* 0x000000cf02887223 */ /* 0x020fe400000109ff */
[----:B------:R5:W-:Y:S01]  /*b6e0*/  STS [R117.X4+0x6340], R150 ;  /* 0x0063409675007388 */ /* 0x000be20000004800 */
[----:B------:R-:W-:Y:S01]  /*b6f0*/  ISETP.GE.AND P0, PT, R134, 0x1, PT ;  /* 0x000000018600780c */ /* 0x000fe20003f06270 */
[----:B-1----:R-:W-:Y:S02]  /*b700*/  FMUL.FTZ R230, R10, R221 ;  /* 0x000000dd0ae67220 */ /* 0x002fe40000410000 */
[----:B------:R1:W-:Y:S01]  /*b710*/  STS [R117.X4+0x6350], R138 ;  /* 0x0063508a75007388 */ /* 0x0003e20000004800 */
[----:B--2---:R-:W-:-:S03]  /*b720*/  FMUL.FTZ R158, R2, R197 ;  /* 0x000000c5029e7220 */ /* 0x004fc60000410000 */
[----:B------:R2:W-:Y:S01]  /*b730*/  STS [R117.X4+0x6360], R148 ;  /* 0x0063609475007388 */ /* 0x0005e20000004800 */
[----:B------:R-:W-:Y:S02]  /*b740*/  FMUL.FTZ R197, R120, UR48 ;  /* 0x0000003078c57c20 */ /* 0x000fe40008410000 */
[----:B-----5:R-:W-:Y:S01]  /*b750*/  FMUL.FTZ R150, R3, R203 ;  /* 0x000000cb03967220 */ /* 0x020fe20000410000 */
[----:B------:R5:W-:Y:S01]  /*b760*/  STS [R117.X4+0x6374], R136 ;  /* 0x0063748875007388 */ /* 0x000be20000004800 */
[----:B------:R-:W-:Y:S02]  /*b770*/  FMUL.FTZ R203, R193, UR48 ;  /* 0x00000030c1cb7c20 */ /* 0x000fe40008410000 */
[----:B-1----:R-:W-:Y:S01]  /*b780*/  FFMA.FTZ R138, -R0, R233, -RZ ;  /* 0x000000e9008a7223 */ /* 0x002fe200000109ff */
[----:B------:R-:W-:Y:S01]  /*b790*/  STS [R117.X4+0x6310], R242 ;  /* 0x006310f275007388 */ /* 0x000fe20000004800 */
[----:B------:R-:W-:Y:S02]  /*b7a0*/  FMUL.FTZ R120, R192, UR48 ;  /* 0x00000030c0787c20 */ /* 0x000fe40008410000 */
[----:B--2---:R-:W-:Y:S01]  /*b7b0*/  FMUL.FTZ R148, R0, R229 ;  /* 0x000000e500947220 */ /* 0x004fe20000410000 */
[----:B------:R-:W-:Y:S01]  /*b7c0*/  STS [R117.X4+0x6318], R226 ;  /* 0x006318e275007388 */ /* 0x000fe20000004800 */
[----:B------:R-:W-:-:S02]  /*b7d0*/  FFMA.FTZ R197, R144, UR41, R197 ;  /* 0x0000002990c57c23 */ /* 0x000fc400080100c5 */
[----:B-----5:R-:W-:Y:S01]  /*b7e0*/  FFMA.FTZ R136, R142, UR41, R93 ;  /* 0x000000298e887c23 */ /* 0x020fe2000801005d */
[----:B------:R-:W-:Y:S01]  /*b7f0*/  STS [R117.X4+0x6328], R222 ;  /* 0x006328de75007388 */ /* 0x000fe20000004800 */
[----:B------:R-:W-:Y:S02]  /*b800*/  FMUL.FTZ R93, R189, UR48 ;  /* 0x00000030bd5d7c20 */ /* 0x000fe40008410000 */
[----:B------:R-:W-:Y:S01]  /*b810*/  FFMA.FTZ R203, R194, UR41, -R203 ;  /* 0x00000029c2cb7c23 */ /* 0x000fe200080108cb */
[----:B------:R-:W-:Y:S01]  /*b820*/  STS [R117.X4+0x6330], R230 ;  /* 0x006330e675007388 */ /* 0x000fe20000004800 */
[----:B------:R-:W-:-:S03]  /*b830*/  FFMA.FTZ R120, R191, UR41, R120 ;  /* 0x00000029bf787c23 */ /* 0x000fc60008010078 */
[----:B------:R-:W-:Y:S04]  /*b840*/  STS [R117.X4+0x6338], R218 ;  /* 0x006338da75007388 */ /* 0x000fe80000004800 */
[----:B------:R-:W-:Y:S04]  /*b850*/  STS [R117.X4+0x633c], R170 ;  /* 0x00633caa75007388 */ /* 0x000fe80000004800 */
[----:B------:R-:W-:Y:S04]  /*b860*/  STS [R117.X4+0x6348], R214 ;  /* 0x006348d675007388 */ /* 0x000fe80000004800 */
[----:B------:R-:W-:Y:S04]  /*b870*/  STS [R117.X4+0x634c], R216 ;  /* 0x00634cd875007388 */ /* 0x000fe80000004800 */
[----:B------:R1:W-:Y:S04]  /*b880*/  STS [R117.X4+0x6354], R208 ;  /* 0x006354d075007388 */ /* 0x0003e80000004800 */
[----:B------:R-:W-:Y:S04]  /*b890*/  STS [R117.X4+0x635c], R210 ;  /* 0x00635cd275007388 */ /* 0x000fe80000004800 */
[----:B------:R-:W-:Y:S01]  /*b8a0*/  STS [R117.X4+0x6364], R212 ;  /* 0x006364d475007388 */ /* 0x000fe20000004800 */
[----:B-1----:R-:W-:-:S03]  /*b8b0*/  FFMA.FTZ R208, R122, UR41, -R147 ;  /* 0x000000297ad07c23 */ /* 0x002fc60008010893 */
[----:B------:R-:W-:Y:S04]  /*b8c0*/  STS [R117.X4+0x6368], R150 ;  /* 0x0063689675007388 */ /* 0x000fe80000004800 */
[----:B------:R1:W-:Y:S04]  /*b8d0*/  STS [R117.X4+0x636c], R202 ;  /* 0x00636cca75007388 */ /* 0x0003e80000004800 */
[----:B------:R-:W-:Y:S04]  /*b8e0*/  STS [R117.X4+0x6370], R158 ;  /* 0x0063709e75007388 */ /* 0x000fe80000004800 */
[----:B------:R2:W-:Y:S01]  /*b8f0*/  STS [R117.X4+0x6378], R148 ;  /* 0x0063789475007388 */ /* 0x0005e20000004800 */
[----:B-1----:R-:W-:-:S03]  /*b900*/  FMUL.FTZ R202, R194, UR48 ;  /* 0x00000030c2ca7c20 */ /* 0x002fc60008410000 */
[----:B------:R1:W-:Y:S01]  /*b910*/  STS [R117.X4+0x637c], R138 ;  /* 0x00637c8a75007388 */ /* 0x0003e20000004800 */
[----:B------:R-:W-:Y:S02]  /*b920*/  FFMA.FTZ R202, R193, UR41, R202 ;  /* 0x00000029c1ca7c23 */ /* 0x000fe400080100ca */
[C---:B--2---:R-:W-:Y:S02]  /*b930*/  FMUL.FTZ R148, R190.reuse, UR48 ;  /* 0x00000030be947c20 */ /* 0x044fe40008410000 */
[----:B-1----:R-:W-:Y:S02]  /*b940*/  FMUL.FTZ R117, R191, UR48 ;  /* 0x00000030bf757c20 */ /* 0x002fe40008410000 */
[----:B------:R-:W-:Y:S02]  /*b950*/  FFMA.FTZ R138, R190, UR41, -R93 ;  /* 0x00000029be8a7c23 */ /* 0x000fe4000801085d */
[----:B------:R-:W-:Y:S02]  /*b960*/  FFMA.FTZ R170, R192, UR41, -R117 ;  /* 0x00000029c0aa7c23 */ /* 0x000fe40008010875 */
[----:B------:R-:W-:Y:S01]  /*b970*/  FFMA.FTZ R93, R189, UR41, R148 ;  /* 0x00000029bd5d7c23 */ /* 0x000fe20008010094 */
        /* <DEDUP_REMOVED lines=56> */
.L_x_8020:
[----:B0--34-:R-:W-:Y:S05]  /*bd00*/  BSYNC B0 ;  /* 0x0000000000007941 */ /* 0x019fea0003800000 */
.L_x_8019:
        /* <DEDUP_REMOVED lines=11> */
[----:B------:R-:W-:Y:S01]  /*bdc0*/  FADD.FTZ R95, R95, R116 ;  /* 0x000000745f5f7221 */ /* 0x000fe20000010000 */
        /* <DEDUP_REMOVED lines=56> */
.L_x_8022:
[----:B01----:R-:W-:Y:S05]  /*c150*/  BSYNC B0 ;  /* 0x0000000000007941 */ /* 0x003fea0003800000 */
.L_x_8021:
[----:B------:R-:W0:Y:S01]  /*c160*/  LDS R133, [R133.X4+0x6500] ;  /* 0x0065000085857984 */ /* 0x000e220000004800 */
[----:B------:R-:W-:Y:S01]  /*c170*/  BSSY B0, `(.L_x_8023) ;  /* 0x0000004000007945 */ /* 0x000fe20003800000 */
[----:B------:R-:W-:Y:S05]  /*c180*/  @!P1 BRA `(.L_x_8024) ;  /* 0x0000002000009947 */ /* 0x000fea0003800000 */
[----:B------:R1:W-:Y:S04]  /*c190*/  RED.E.ADD.F32.FTZ.RN.STRONG.GPU [R116.64+-0x1e00], R185 ;  /* 0xffe200b97400798e */ /* 0x0003e8000c10e79a */
[----:B0-----:R1:W-:Y:S02]  /*c1a0*/  RED.E.ADD.F32.FTZ.RN.STRONG.GPU [R146.64+-0x1e00], R133 ;  /* 0xffe200859200798e */ /* 0x0013e4000c10e79a */
.L_x_8024:
[----:B------:R-:W-:Y:S05]  /*c1b0*/  BSYNC B0 ;  /* 0x0000000000007941 */ /* 0x000fea0003800000 */
.L_x_8023:
[----:B------:R-:W2:Y:S01]  /*c1c0*/  LDS R135, [R135.X4+0x6600] ;  /* 0x0066000087877984 */ /* 0x000ea20000004800 */
[----:B------:R-:W-:Y:S01]  /*c1d0*/  BSSY B0, `(.L_x_8025) ;  /* 0x0000004000007945 */ /* 0x000fe20003800000 */
[----:B------:R-:W-:Y:S05]  /*c1e0*/  @!P2 BRA `(.L_x_8026) ;  /* 0x000000200000a947 */ /* 0x000fea0003800000 */
[----:B------:R3:W-:Y:S04]  /*c1f0*/  RED.E.ADD.F32.FTZ.RN.STRONG.GPU [R116.64+-0x1d00], R187 ;  /* 0xffe300bb7400798e */ /* 0x0007e8000c10e79a */
[----:B--2---:R3:W-:Y:S02]  /*c200*/  RED.E.ADD.F32.FTZ.RN.STRONG.GPU [R146.64+-0x1d00], R135 ;  /* 0xffe300879200798e */ /* 0x0047e4000c10e79a */
.L_x_8026:
[----:B------:R-:W-:Y:S05]  /*c210*/  BSYNC B0 ;  /* 0x0000000000007941 */ /* 0x000fea0003800000 */
.L_x_8025:
        /* <DEDUP_REMOVED lines=12> */
.L_x_8028:
[----:B------:R-:W-:Y:S05]  /*c2e0*/  BSYNC B0 ;  /* 0x0000000000007941 */ /* 0x000fea0003800000 */
.L_x_8027:
[----:B------:R-:W1:Y:S01]  /*c2f0*/  LDS R139, [R139.X4+0x6800] ;  /* 0x006800008b8b7984 */ /* 0x000e620000004800 */
[----:B------:R-:W-:Y:S01]  /*c300*/  BSSY B0, `(.L_x_8029) ;  /* 0x0000004000007945 */ /* 0x000fe20003800000 */
[----:B------:R-:W-:Y:S05]  /*c310*/  @!P0 BRA `(.L_x_8030) ;  /* 0x0000002000008947 */ /* 0x000fea0003800000 */
[----:B------:R3:W-:Y:S04]  /*c320*/  RED.E.ADD.F32.FTZ.RN.STRONG.GPU [R116.64+-0x1b00], R199 ;  /* 0xffe500c77400798e */ /* 0x0007e8000c10e79a */
[----:B-1----:R3:W-:Y:S02]  /*c330*/  RED.E.ADD.F32.FTZ.RN.STRONG.GPU [R146.64+-0x1b00], R139 ;  /* 0xffe5008b9200798e */ /* 0x0027e4000c10e79a */
.L_x_8030:
[----:B------:R-:W-:Y:S05]  /*c340*/  BSYNC B0 ;  /* 0x0000000000007941 */ /* 0x000fea0003800000 */
.L_x_8029:
[----:B------:R3:W4:Y:S01]  /*c350*/  LDS R115, [R140.X4+0x6900] ;  /* 0x006900008c737984 */ /* 0x0007220000004800 */
[----:B------:R-:W-:Y:S01]  /*c360*/  BSSY B0, `(.L_x_8031) ;  /* 0x0000004000007945 */ /* 0x000fe20003800000 */
[----:B------:R-:W-:Y:S05]  /*c370*/  @!P1 BRA `(.L_x_8032) ;  /* 0x0000002000009947 */ /* 0x000fea0003800000 */
[----:B------:R3:W-:Y:S04]  /*c380*/  RED.E.ADD.F32.FTZ.RN.STRONG.GPU [R116.64+-0x1a00], R201 ;  /* 0xffe600c97400798e */ /* 0x0007e8000c10e79a */
[----:B----4-:R3:W-:Y:S02]  /*c390*/  RED.E.ADD.F32.FTZ.RN.STRONG.GPU [R146.64+-0x1a00], R115 ;  /* 0xffe600739200798e */ /* 0x0107e4000c10e79a */
.L_x_8032:
[----:B------:R-:W-:Y:S05]  /*c3a0*/  BSYNC B0 ;  /* 0x0000000000007941 */ /* 0x000fea0003800000 */
.L_x_8031:
[----:B------:R-:W3:Y:S01]  /*c3b0*/  LDS R141, [R141.X4+0x6a00] ;  /* 0x006a00008d8d7984 */ /* 0x000ee20000004800 */
[----:B------:R-:W-:Y:S01]  /*c3c0*/  BSSY B0, `(.L_x_8033) ;  /* 0x0000004000007945 */ /* 0x000fe20003800000 */
[----:B------:R-:W-:Y:S05]  /*c3d0*/  @!P2 BRA `(.L_x_8034) ;  /* 0x000000200000a947 */ /* 0x000fea0003800000 */
[----:B------:R4:W-:Y:S04]  /*c3e0*/  RED.E.ADD.F32.FTZ.RN.STRONG.GPU [R116.64+-0x1900], R205 ;  /* 0xffe700cd7400798e */ /* 0x0009e8000c10e79a */
[----:B---3--:R4:W-:Y:S02]  /*c3f0*/  RED.E.ADD.F32.FTZ.RN.STRONG.GPU [R146.64+-0x1900], R141 ;  /* 0xffe7008d9200798e */ /* 0x0089e4000c10e79a */
.L_x_8034:
[----:B------:R-:W-:Y:S05]  /*c400*/  BSYNC B0 ;  /* 0x0000000000007941 */ /* 0x000fea0003800000 */
.L_x_8033:
[----:B------:R-:W4:Y:S01]  /*c410*/  LDS R143, [R143.X4+0x6b00] ;  /* 0x006b00008f8f7984 */ /* 0x000f220000004800 */
[----:B------:R-:W-:Y:S01]  /*c420*/  BSSY B0, `(.L_x_8035) ;  /* 0x0000004000007945 */ /* 0x000fe20003800000 */
[----:B------:R-:W-:Y:S05]  /*c430*/  @!P3 BRA `(.L_x_8036) ;  /* 0x000000200000b947 */ /* 0x000fea0003800000 */
[----:B------:R4:W-:Y:S04]  /*c440*/  RED.E.ADD.F32.FTZ.RN.STRONG.GPU [R116.64+-0x1800], R231 ;  /* 0xffe800e77400798e */ /* 0x0009e8000c10e79a */
[----:B----4-:R4:W-:Y:S02]  /*c450*/  RED.E.ADD.F32.FTZ.RN.STRONG.GPU [R146.64+-0x1800], R143 ;  /* 0xffe8008f9200798e */ /* 0x0109e4000c10e79a */
.L_x_8036:
[----:B------:R-:W-:Y:S05]  /*c460*/  BSYNC B0 ;  /* 0x0000000000007941 */ /* 0x000fea0003800000 */
.L_x_8035:
[----:B------:R-:W4:Y:S01]  /*c470*/  LDS R145, [R145.X4+0x6c00] ;  /* 0x006c000091917984 */ /* 0x000f220000004800 */
[----:B------:R-:W-:Y:S01]  /*c480*/  BSSY B0, `(.L_x_8037) ;  /* 0x0000004000007945 */ /* 0x000fe20003800000 */
[----:B------:R-:W-:Y:S05]  /*c490*/  @!P4 BRA `(.L_x_8038) ;  /* 0x000000200000c947 */ /* 0x000fea0003800000 */
[----:B------:R4:W-:Y:S04]  /*c4a0*/  RED.E.ADD.F32.FTZ.RN.STRONG.GPU [R116.64+-0x1700], R235 ;  /* 0xffe900eb7400798e */ /* 0x0009e8000c10e79a */
[----:B----4-:R4:W-:Y:S02]  /*c4b0*/  RED.E.ADD.F32.FTZ.RN.STRONG.GPU [R146.64+-0x1700], R145 ;  /* 0xffe900919200798e */ /* 0x0109e4000c10e79a */
.L_x_8038:
[----:B------:R-:W-:Y:S05]  /*c4c0*/  BSYNC B0 ;  /* 0x0000000000007941 */ /* 0x000fea0003800000 */
.L_x_8037:
[----:B---34-:R3:W4:Y:S01]  /*c4d0*/  LDS R115, [R156.X4+0x6d00] ;  /* 0x006d00009c737984 */ /* 0x0187220000004800 */
[----:B------:R-:W-:Y:S01]  /*c4e0*/  BSSY B0, `(.L_x_8039) ;  /* 0x0000004000007945 */ /* 0x000fe20003800000 */
[----:B------:R-:W-:Y:S05]  /*c4f0*/  @!P5 BRA `(.L_x_8040) ;  /* 0x000000200000d947 */ /* 0x000fea0003800000 */
[----:B------:R3:W-:Y:S04]  /*c500*/  RED.E.ADD.F32.FTZ.RN.STRONG.GPU [R116.64+-0x1600], R237 ;  /* 0xffea00ed7400798e */ /* 0x0007e8000c10e79a */
[----:B----4-:R3:W-:Y:S02]  /*c510*/  RED.E.ADD.F32.FTZ.RN.STRONG.GPU [R146.64+-0x1600], R115 ;  /* 0xffea00739200798e */ /* 0x0107e4000c10e79a */
.L_x_8040:
[----:B------:R-:W-:Y:S05]  /*c520*/  BSYNC B0 ;  /* 0x0000000000007941 */ /* 0x000fea0003800000 */
.L_x_8039:
        /* <DEDUP_REMOVED lines=12> */
.L_x_8042:
[----:B---3--:R-:W-:Y:S05]  /*c5f0*/  BSYNC B0 ;  /* 0x0000000000007941 */ /* 0x008fea0003800000 */
.L_x_8041:
[----:B------:R-:W3:Y:S01]  /*c600*/  LDS R161, [R161.X4+0x6f00] ;  /* 0x006f0000a1a17984 */ /* 0x000ee20000004800 */
[----:B------:R-:W-:Y:S01]  /*c610*/  BSSY B0, `(.L_x_8043) ;  /* 0x0000004000007945 */ /* 0x000fe20003800000 */
[----:B------:R-:W-:Y:S05]  /*c620*/  @!P0 BRA `(.L_x_8044) ;  /* 0x0000002000008947 */ /* 0x000fea0003800000 */
[----:B------:R4:W-:Y:S04]  /*c630*/  RED.E.ADD.F32.FTZ.RN.STRONG.GPU [R116.64+-0x1400], R241 ;  /* 0xffec00f17400798e */ /* 0x0009e8000c10e79a */
[----:B---3--:R4:W-:Y:S02]  /*c640*/  RED.E.ADD.F32.FTZ.RN.STRONG.GPU [R146.64+-0x1400], R161 ;  /* 0xffec00a19200798e */ /* 0x0089e4000c10e79a */
.L_x_8044:
[----:B------:R-:W-:Y:S05]  /*c650*/  BSYNC B0 ;  /* 0x0000000000007941 */ /* 0x000fea0003800000 */
.L_x_8043:
[----:B----4-:R4:W3:Y:S01]  /*c660*/  LDS R115, [R162.X4+0x7000] ;  /* 0x00700000a2737984 */ /* 0x0108e20000004800 */
[----:B------:R-:W-:Y:S01]  /*c670*/  BSSY B0, `(.L_x_8045) ;  /* 0x0000004000007945 */ /* 0x000fe20003800000 */
[----:B------:R-:W-:Y:S05]  /*c680*/  @!P1 BRA `(.L_x_8046) ;  /* 0x0000002000009947 */ /* 0x000fea0003800000 */
[----:B------:R4:W-:Y:S04]  /*c690*/  RED.E.ADD.F32.FTZ.RN.STRONG.GPU [R116.64+-0x1300], R243 ;  /* 0xffed00f37400798e */ /* 0x0009e8000c10e79a */
[----:B---3--:R4:W-:Y:S02]  /*c6a0*/  RED.E.ADD.F32.FTZ.RN.STRONG.GPU [R146.64+-0x1300], R115 ;  /* 0xffed00739200798e */ /* 0x0089e4000c10e79a */
.L_x_8046:
[----:B------:R-:W-:Y:S05]  /*c6b0*/  BSYNC B0 ;  /* 0x0000000000007941 */ /* 0x000fea0003800000 */
.L_x_8045:
[----:B------:R-:W4:Y:S01]  /*c6c0*/  LDS R163, [R163.X4+0x7100] ;  /* 0x00710000a3a37984 */ /* 0x000f220000004800 */
[----:B------:R-:W-:Y:S01]  /*c6d0*/  BSSY B0, `(.L_x_8047) ;  /* 0x0000004000007945 */ /* 0x000fe20003800000 */
[----:B------:R-:W-:Y:S05]  /*c6e0*/  @!P2 BRA `(.L_x_8048) ;  /* 0x000000200000a947 */ /* 0x000fea0003800000 */
[----:B------:R4:W-:Y:S04]  /*c6f0*/  RED.E.ADD.F32.FTZ.RN.STRONG.GPU [R116.64+-0x1200], R245 ;  /* 0xffee00f57400798e */ /* 0x0009e8000c10e79a */
[----:B----4-:R4:W-:Y:S02]  /*c700*/  RED.E.ADD.F32.FTZ.RN.STRONG.GPU [R146.64+-0x1200], R163 ;  /* 0xffee00a39200798e */ /* 0x0109e4000c10e79a */
.L_x_8048:
[----:B------:R-:W-:Y:S05]  /*c710*/  BSYNC B0 ;  /* 0x0000000000007941 */ /* 0x000fea0003800000 */
.L_x_8047:
[----:B---34-:R3:W4:Y:S01]  /*c720*/  LDS R115, [R164.X4+0x7200] ;  /* 0x00720000a4737984 */ /* 0x0187220000004800 */
[----:B------:R-:W-:Y:S01]  /*c730*/  BSSY B0, `(.L_x_8049) ;  /* 0x0000004000007945 */ /* 0x000fe20003800000 */
[----:B------:R-:W-:Y:S05]  /*c740*/  @!P3 BRA `(.L_x_8050) ;  /* 0x000000200000b947 */ /* 0x000fea0003800000 */
[----:B------:R3:W-:Y:S04]  /*c750*/  RED.E.ADD.F32.FTZ.RN.STRONG.GPU [R116.64+-0x1100], R247 ;  /* 0xffef00f77400798e */ /* 0x0007e8000c10e79a */
[----:B----4-:R3:W-:Y:S02]  /*c760*/  RED.E.ADD.F32.FTZ.RN.STRONG.GPU [R146.64+-0x1100], R115 ;  /* 0xffef00739200798e */ /* 0x0107e4000c10e79a */
.L_x_8050:
[----:B------:R-:W-:Y:S05]  /*c770*/  BSYNC B0 ;  /* 0x0000000000007941 */ /* 0x000fea0003800000 */
.L_x_8049:
[----:B------:R-:W3:Y:S01]  /*c780*/  LDS R165, [R165.X4+0x7300] ;  /* 0x00730000a5a57984 */ /* 0x000ee20000004800 */
[----:B------:R-:W-:Y:S01]  /*c790*/  BSSY B0, `(.L_x_8051) ;  /* 0x0000004000007945 */ /* 0x000fe20003800000 */
[----:B------:R-:W-:Y:S05]  /*c7a0*/  @!P4 BRA `(.L_x_8052) ;  /* 0x000000200000c947 */ /* 0x000fea0003800000 */
[----:B------:R4:W-:Y:S04]  /*c7b0*/  RED.E.ADD.F32.FTZ.RN.STRONG.GPU [R116.64+-0x1000], R249 ;  /* 0xfff000f97400798e */ /* 0x0009e8000c10e79a */
[----:B---3--:R4:W-:Y:S02]  /*c7c0*/  RED.E.ADD.F32.FTZ.RN.STRONG.GPU [R146.64+-0x1000], R165 ;  /* 0xfff000a59200798e */ /* 0x0089e4000c10e79a */
.L_x_8052:
[----:B------:R-:W-:Y:S05]  /*c7d0*/  BSYNC B0 ;  /* 0x0000000000007941 */ /* 0x000fea0003800000 */
.L_x_8051:
[----:B---34-:R3:W4:Y:S01]  /*c7e0*/  LDS R115, [R166.X4+0x7400] ;  /* 0x00740000a6737984 */ /* 0x0187220000004800 */
[----:B------:R-:W-:Y:S01]  /*c7f0*/  BSSY B0, `(.L_x_8053) ;  /* 0x0000004000007945 */ /* 0x000fe20003800000 */
[----:B------:R-:W-:Y:S05]  /*c800*/  @!P5 BRA `(.L_x_8054) ;  /* 0x000000200000d947 */ /* 0x000fea0003800000 */
[----:B------:R3:W-:Y:S04]  /*c810*/  RED.E.ADD.F32.FTZ.RN.STRONG.GPU [R116.64+-0xf00], R251 ;  /* 0xfff100fb7400798e */ /* 0x0007e8000c10e79a */
[----:B----4-:R3:W-:Y:S02]  /*c820*/  RED.E.ADD.F32.FTZ.RN.STRONG.GPU [R146.64+-0xf00], R115 ;  /* 0xfff100739200798e */ /* 0x0107e4000c10e79a */
.L_x_8054:
[----:B------:R-:W-:Y:S05]  /*c830*/  BSYNC B0 ;  /* 0x0000000000007941 */ /* 0x000fea0003800000 */
.L_x_8053:
        /* <DEDUP_REMOVED lines=12> */
.L_x_8056:
[----:B------:R-:W-:Y:S05]  /*c900*/  BSYNC B0 ;  /* 0x0000000000007941 */ /* 0x000fea0003800000 */
.L_x_8055:
[----:B---34-:R3:W4:Y:S01]  /*c910*/  LDS R115, [R168.X4+0x7600] ;  /* 0x00760000a8737984 */ /* 0x0187220000004800 */
[----:B------:R-:W-:Y:S01]  /*c920*/  BSSY B0, `(.L_x_8057) ;  /* 0x0000004000007945 */ /* 0x000fe20003800000 */
[----:B------:R-:W-:Y:S05]  /*c930*/  @!P0 BRA `(.L_x_8058) ;  /* 0x0000002000008947 */ /* 0x000fea0003800000 */
[----:B------:R3:W-:Y:S04]  /*c940*/  RED.E.ADD.F32.FTZ.RN.STRONG.GPU [R116.64+-0xd00], R186 ;  /* 0xfff300ba7400798e */ /* 0x0007e8000c10e79a */
[----:B----4-:R3:W-:Y:S02]  /*c950*/  RED.E.ADD.F32.FTZ.RN.STRONG.GPU [R146.64+-0xd00], R115 ;  /* 0xfff300739200798e */ /* 0x0107e4000c10e79a */
.L_x_8058:
[----:B------:R-:W-:Y:S05]  /*c960*/  BSYNC B0 ;  /* 0x0000000000007941 */ /* 0x000fea0003800000 */
.L_x_8057:
[----:B------:R-:W3:Y:S01]  /*c970*/  LDS R169, [R169.X4+0x7700] ;  /* 0x00770000a9a97984 */ /* 0x000ee20000004800 */
[----:B------:R-:W-:Y:S01]  /*c980*/  BSSY B0, `(.L_x_8059) ;  /* 0x0000004000007945 */ /* 0x000fe20003800000 */
[----:B------:R-:W-:Y:S05]  /*c990*/  @!P1 BRA `(.L_x_8060) ;  /* 0x0000002000009947 */ /* 0x000fea0003800000 */
[----:B------:R4:W-:Y:S04]  /*c9a0*/  RED.E.ADD.F32.FTZ.RN.STRONG.GPU [R116.64+-0xc00], R188 ;  /* 0xfff400bc7400798e */ /* 0x0009e8000c10e79a */
[----:B---3--:R4:W-:Y:S02]  /*c9b0*/  RED.E.ADD.F32.FTZ.RN.STRONG.GPU [R146.64+-0xc00], R169 ;  /* 0xfff400a99200798e */ /* 0x0089e4000c10e79a */
.L_x_8060:
[----:B------:R-:W-:Y:S05]  /*c9c0*/  BSYNC B0 ;  /* 0x0000000000007941 */ /* 0x000fea0003800000 */
.L_x_8059:
[----:B---34-:R3:W4:Y:S01]  /*c9d0*/  LDS R115, [R172.X4+0x7800] ;  /* 0x00780000ac737984 */ /* 0x0187220000004800 */
[----:B------:R-:W-:Y:S01]  /*c9e0*/  BSSY B0, `(.L_x_8061) ;  /* 0x0000004000007945 */ /* 0x000fe20003800000 */
[----:B------:R-:W-:Y:S05]  /*c9f0*/  @!P2 BRA `(.L_x_8062) ;  /* 0x000000200000a947 */ /* 0x000fea0003800000 */
[----:B------:R3:W-:Y:S04]  /*ca00*/  RED.E.ADD.F32.FTZ.RN.STRONG.GPU [R116.64+-0xb00], R196 ;  /* 0xfff500c47400798e */ /* 0x0007e8000c10e79a */
[----:B----4-:R3:W-:Y:S02]  /*ca10*/  RED.E.ADD.F32.FTZ.RN.STRONG.GPU [R146.64+-0xb00], R115 ;  /* 0xfff500739200798e */ /* 0x0107e4000c10e79a */
.L_x_8062:
[----:B------:R-:W-:Y:S05]  /*ca20*/  BSYNC B0 ;  /* 0x0000000000007941 */ /* 0x000fea0003800000 */
.L_x_8061:
[----:B------:R-:W3:Y:S01]  /*ca30*/  LDS R173, [R173.X4+0x7900] ;  /* 0x00790000adad7984 */ /* 0x000ee20000004800 */
[----:B------:R-:W-:Y:S01]  /*ca40*/  BSSY B0, `(.L_x_8063) ;  /* 0x0000004000007945 */ /* 0x000fe20003800000 */
[----:B------:R-:W-:Y:S05]  /*ca50*/  @!P3 BRA `(.L_x_8064) ;  /* 0x000000200000b947 */ /* 0x000fea0003800000 */
[----:B------:R4:W-:Y:S04]  /*ca60*/  RED.E.ADD.F32.FTZ.RN.STRONG.GPU [R116.64+-0xa00], R198 ;  /* 0xfff600c67400798e */ /* 0x0009e8000c10e79a */
[----:B---3--:R4:W-:Y:S02]  /*ca70*/  RED.E.ADD.F32.FTZ.RN.STRONG.GPU [R146.64+-0xa00], R173 ;  /* 0xfff600ad9200798e */ /* 0x0089e4000c10e79a */
.L_x_8064:
[----:B------:R-:W-:Y:S05]  /*ca80*/  BSYNC B0 ;  /* 0x0000000000007941 */ /* 0x000fea0003800000 */
.L_x_8063:
[----:B---34-:R3:W4:Y:S01]  /*ca90*/  LDS R115, [R174.X4+0x7a00] ;  /* 0x007a0000ae737984 */ /* 0x0187220000004800 */
[----:B------:R-:W-:Y:S01]  /*caa0*/  BSSY B0, `(.L_x_8065) ;  /* 0x0000004000007945 */ /* 0x000fe20003800000 */
[----:B------:R-:W-:Y:S05]  /*cab0*/  @!P4 BRA `(.L_x_8066) ;  /* 0x000000200000c947 */ /* 0x000fea0003800000 */
[----:B------:R3:W-:Y:S04]  /*cac0*/  RED.E.ADD.F32.FTZ.RN.STRONG.GPU [R116.64+-0x900], R200 ;  /* 0xfff700c87400798e */ /* 0x0007e8000c10e79a */
[----:B----4-:R3:W-:Y:S02]  /*cad0*/  RED.E.ADD.F32.FTZ.RN.STRONG.GPU [R146.64+-0x900], R115 ;  /* 0xfff700739200798e */ /* 0x0107e4000c10e79a */
.L_x_8066:
[----:B------:R-:W-:Y:S05]  /*cae0*/  BSYNC B0 ;  /* 0x0000000000007941 */ /* 0x000fea0003800000 */
.L_x_8065:
[----:B------:R-:W3:Y:S01]  /*caf0*/  LDS R175, [R175.X4+0x7b00] ;  /* 0x007b0000afaf7984 */ /* 0x000ee20000004800 */
[----:B------:R-:W-:Y:S01]  /*cb00*/  BSSY B0, `(.L_x_8067) ;  /* 0x0000004000007945 */ /* 0x000fe20003800000 */
[----:B------:R-:W-:Y:S05]  /*cb10*/  @!P5 BRA `(.L_x_8068) ;  /* 0x000000200000d947 */ /* 0x000fea0003800000 */
[----:B------:R4:W-:Y:S04]  /*cb20*/  RED.E.ADD.F32.FTZ.RN.STRONG.GPU [R116.64+-0x800], R204 ;  /* 0xfff800cc7400798e */ /* 0x0009e8000c10e79a */
[----:B---3--:R4:W-:Y:S02]  /*cb30*/  RED.E.ADD.F32.FTZ.RN.STRONG.GPU [R146.64+-0x800], R175 ;  /* 0xfff800af9200798e */ /* 0x0089e4000c10e79a */
.L_x_8068:
[----:B------:R-:W-:Y:S05]  /*cb40*/  BSYNC B0 ;  /* 0x0000000000007941 */ /* 0x000fea0003800000 */
.L_x_8067:
        /* <DEDUP_REMOVED lines=12> */
.L_x_8070:
[----:B---3--:R-:W-:Y:S05]  /*cc10*/  BSYNC B0 ;  /* 0x0000000000007941 */ /* 0x008fea0003800000 */
.L_x_8069:
[----:B------:R-:W3:Y:S01]  /*cc20*/  LDS R177, [R177.X4+0x7d00] ;  /* 0x007d0000b1b17984 */ /* 0x000ee20000004800 */
[----:B------:R-:W-:Y:S01]  /*cc30*/  BSSY B0, `(.L_x_8071) ;  /* 0x0000004000007945 */ /* 0x000fe20003800000 */
[----:B------:R-:W-:Y:S05]  /*cc40*/  @!P0 BRA `(.L_x_8072) ;  /* 0x0000002000008947 */ /* 0x000fea0003800000 */
[----:B------:R4:W-:Y:S04]  /*cc50*/  RED.E.ADD.F32.FTZ.RN.STRONG.GPU [R116.64+-0x600], R220 ;  /* 0xfffa00dc7400798e */ /* 0x0009e8000c10e79a */
[----:B---3--:R4:W-:Y:S02]  /*cc60*/  RED.E.ADD.F32.FTZ.RN.STRONG.GPU [R146.64+-0x600], R177 ;  /* 0xfffa00b19200798e */ /* 0x0089e4000c10e79a */
.L_x_8072:
[----:B------:R-:W-:Y:S05]  /*cc70*/  BSYNC B0 ;  /* 0x0000000000007941 */ /* 0x000fea0003800000 */
.L_x_8071:
[----:B----4-:R4:W3:Y:S01]  /*cc80*/  LDS R115, [R178.X4+0x7e00] ;  /* 0x007e0000b2737984 */ /* 0x0108e20000004800 */
[----:B------:R-:W-:Y:S01]  /*cc90*/  BSSY B0, `(.L_x_8073) ;  /* 0x0000004000007945 */ /* 0x000fe20003800000 */
[----:B------:R-:W-:Y:S05]  /*cca0*/  @!P1 BRA `(.L_x_8074) ;  /* 0x0000002000009947 */ /* 0x000fea0003800000 */
[----:B------:R4:W-:Y:S04]  /*ccb0*/  RED.E.ADD.F32.FTZ.RN.STRONG.GPU [R116.64+-0x500], R224 ;  /* 0xfffb00e07400798e */ /* 0x0009e8000c10e79a */
[----:B---3--:R4:W-:Y:S02]  /*ccc0*/  RED.E.ADD.F32.FTZ.RN.STRONG.GPU [R146.64+-0x500], R115 ;  /* 0xfffb00739200798e */ /* 0x0089e4000c10e79a */
.L_x_8074:
[----:B------:R-:W-:Y:S05]  /*ccd0*/  BSYNC B0 ;  /* 0x0000000000007941 */ /* 0x000fea0003800000 */
.L_x_8073:
[----:B------:R-:W4:Y:S01]  /*cce0*/  LDS R179, [R179.X4+0x7f00] ;  /* 0x007f0000b3b37984 */ /* 0x000f220000004800 */
[----:B------:R-:W-:Y:S01]  /*ccf0*/  BSSY B0, `(.L_x_8075) ;  /* 0x0000004000007945 */ /* 0x000fe20003800000 */
[----:B------:R-:W-:Y:S05]  /*cd00*/  @!P2 BRA `(.L_x_8076) ;  /* 0x000000200000a947 */ /* 0x000fea0003800000 */
[----:B------:R4:W-:Y:S04]  /*cd10*/  RED.E.ADD.F32.FTZ.RN.STRONG.GPU [R116.64+-0x400], R228 ;  /* 0xfffc00e47400798e */ /* 0x0009e8000c10e79a */
[----:B----4-:R4:W-:Y:S02]  /*cd20*/  RED.E.ADD.F32.FTZ.RN.STRONG.GPU [R146.64+-0x400], R179 ;  /* 0xfffc00b39200798e */ /* 0x0109e4000c10e79a */
.L_x_8076:
[----:B------:R-:W-:Y:S05]  /*cd30*/  BSYNC B0 ;  /* 0x0000000000007941 */ /* 0x000fea0003800000 */
.L_x_8075:
[----:B---34-:R3:W4:Y:S01]  /*cd40*/  LDS R115, [R180.X4+0x8000] ;  /* 0x00800000b4737984 */ /* 0x0187220000004800 */
[----:B------:R-:W-:Y:S01]  /*cd50*/  BSSY B0, `(.L_x_8077) ;  /* 0x0000004000007945 */ /* 0x000fe20003800000 */
[----:B------:R-:W-:Y:S05]  /*cd60*/  @!P3 BRA `(.L_x_8078) ;  /* 0x000000200000b947 */ /* 0x000fea0003800000 */
[----:B------:R3:W-:Y:S04]  /*cd70*/  RED.E.ADD.F32.FTZ.RN.STRONG.GPU [R116.64+-0x300], R232 ;  /* 0xfffd00e87400798e */ /* 0x0007e8000c10e79a */
[----:B----4-:R3:W-:Y:S02]  /*cd80*/  RED.E.ADD.F32.FTZ.RN.STRONG.GPU [R146.64+-0x300], R115 ;  /* 0xfffd00739200798e */ /* 0x0107e4000c10e79a */
.L_x_8078:
[----:B------:R-:W-:Y:S05]  /*cd90*/  BSYNC B0 ;  /* 0x0000000000007941 */ /* 0x000fea0003800000 */
.L_x_8077:
[----:B------:R-:W3:Y:S01]  /*cda0*/  LDS R181, [R181.X4+0x8100] ;  /* 0x00810000b5b57984 */ /* 0x000ee20000004800 */
[----:B------:R-:W-:Y:S01]  /*cdb0*/  BSSY B0, `(.L_x_8079) ;  /* 0x0000004000007945 */ /* 0x000fe20003800000 */
[----:B------:R-:W-:Y:S05]  /*cdc0*/  @!P4 BRA `(.L_x_8080) ;  /* 0x000000200000c947 */ /* 0x000fea0003800000 */
[----:B------:R4:W-:Y:S04]  /*cdd0*/  RED.E.ADD.F32.FTZ.RN.STRONG.GPU [R116.64+-0x200], R234 ;  /* 0xfffe00ea7400798e */ /* 0x0009e8000c10e79a */
[----:B---3--:R4:W-:Y:S02]  /*cde0*/  RED.E.ADD.F32.FTZ.RN.STRONG.GPU [R146.64+-0x200], R181 ;  /* 0xfffe00b59200798e */ /* 0x0089e4000c10e79a */
.L_x_8080:
[----:B------:R-:W-:Y:S05]  /*cdf0*/  BSYNC B0 ;  /* 0x0000000000007941 */ /* 0x000fea0003800000 */
.L_x_8079:
[----:B---34-:R3:W4:Y:S01]  /*ce00*/  LDS R115, [R182.X4+0x8200] ;  /* 0x00820000b6737984 */ /* 0x0187220000004800 */
[----:B------:R-:W-:Y:S01]  /*ce10*/  BSSY B0, `(.L_x_8081) ;  /* 0x0000004000007945 */ /* 0x000fe20003800000 */
[----:B------:R-:W-:Y:S05]  /*ce20*/  @!P5 BRA `(.L_x_8082) ;  /* 0x000000200000d947 */ /* 0x000fea0003800000 */
[----:B------:R3:W-:Y:S04]  /*ce30*/  RED.E.ADD.F32.FTZ.RN.STRONG.GPU [R116.64+-0x100], R236 ;  /* 0xffff00ec7400798e */ /* 0x0007e8000c10e79a */
[----:B----4-:R3:W-:Y:S02]  /*ce40*/  RED.E.ADD.F32.FTZ.RN.STRONG.GPU [R146.64+-0x100], R115 ;  /* 0xffff00739200798e */ /* 0x0107e4000c10e79a */
.L_x_8082:
[----:B------:R-:W-:Y:S05]  /*ce50*/  BSYNC B0 ;  /* 0x0000000000007941 */ /* 0x000fea0003800000 */
.L_x_8081:
        /* <DEDUP_REMOVED lines=10> */
[----:B------:R-:W-:Y:S02]  /*cf00*/  FFMA.FTZ R84, R49, R110, R111 ;  /* 0x0000006e31547223 */ /* 0x000fe4000001006f */
[----:B------:R-:W-:Y:S02]  /*cf10*/  FADD.FTZ R66, R87, R66 ;  /* 0x0000004257427221 */ /* 0x000fe40000010000 */
[----:B------:R-:W-:Y:S02]  /*cf20*/  FFMA.FTZ R87, R48, R109, R108 ;  /* 0x0000006d30577223 */ /* 0x000fe4000001006c */
[----:B------:R-:W-:-:S02]  /*cf30*/  FADD.FTZ R65, R84, R65 ;  /* 0x0000004154417221 */ /* 0x000fc40000010000 */
[----:B------:R-:W-:Y:S02]  /*cf40*/  FFMA.FTZ R84, R47, R106, R107 ;  /* 0x0000006a2f547223 */ /* 0x000fe4000001006b */
[----:B------:R-:W-:Y:S02]  /*cf50*/  FADD.FTZ R64, R87, R64 ;  /* 0x0000004057407221 */ /* 0x000fe40000010000 */
[----:B-1----:R-:W-:Y:S02]  /*cf60*/  @!P0 FADD.FTZ R95, R95, R116 ;  /* 0x000000745f5f8221 */ /* 0x002fe40000010000 */
[----:B------:R-:W-:Y:S02]  /*cf70*/  FFMA.FTZ R87, R46, R105, R104 ;  /* 0x000000692e577223 */ /* 0x000fe40000010068 */
[----:B---3--:R-:W-:Y:S01]  /*cf80*/  @!P0 FADD.FTZ R94, R94, R115 ;  /* 0x000000735e5e8221 */ /* 0x008fe20000010000 */
[----:B------:R-:W1:Y:S01]  /*cf90*/  SHFL.DOWN PT, R116, R95, 0x2, 0x1f ;  /* 0x08401f005f747f89 */ /* 0x000e6200000e0000 */
[----:B------:R-:W-:Y:S01]  /*cfa0*/  ISETP.GT.AND P0, PT, R154, 0x1d, PT ;  /* 0x0000001d9a00780c */ /* 0x000fe20003f04270 */
[----:B------:R-:W-:-:S02]  /*cfb0*/  FADD.FTZ R63, R84, R63 ;  /* 0x0000003f543f7221 */ /* 0x000fc40000010000 */
[----:B------:R-:W3:Y:S01]  /*cfc0*/  SHFL.DOWN PT, R115, R94, 0x2, 0x1f ;  /* 0x08401f005e737f89 */ /* 0x000ee200000e0000 */
[----:B------:R-:W-:Y:S02]  /*cfd0*/  FFMA.FTZ R84, R45, R102, R103 ;  /* 0x000000662d547223 */ /* 0x000fe40000010067 */
[----:B------:R-:W-:Y:S02]  /*cfe0*/  FADD.FTZ R62, R87, R62 ;  /* 0x0000003e573e7221 */ /* 0x000fe40000010000 */
[----:B------:R-:W-:Y:S02]  /*cff0*/  FFMA.FTZ R87, R44, R101, R100 ;  /* 0x000000652c577223 */ /* 0x000fe40000010064 */
[----:B------:R-:W-:Y:S02]  /*d000*/  FMUL.FTZ R91, R91, R122 ;  /* 0x0000007a5b5b7220 */ /* 0x000fe40000410000 */
[----:B------:R-:W-:Y:S02]  /*d010*/  FMUL.FTZ R208, R127, R208 ;  /* 0x000000d07fd07220 */ /* 0x000fe40000410000 */
[----:B------:R-:W-:-:S02]  /*d020*/  FMUL.FTZ R89, R89, R194 ;  /* 0x000000c259597220 */ /* 0x000fc40000410000 */
[----:B------:R-:W-:Y:S02]  /*d030*/  FMUL.FTZ R203, R130, R203 ;  /* 0x000000cb82cb7220 */ /* 0x000fe40000410000 */
[----:B------:R-:W-:Y:S02]  /*d040*/  FMUL.FTZ R170, R119, R170 ;  /* 0x000000aa77aa7220 */ /* 0x000fe40000410000 */
[----:B------:R-:W-:Y:S02]  /*d050*/  FMUL.FTZ R138, R123, R138 ;  /* 0x0000008a7b8a7220 */ /* 0x000fe40000410000 */
[----:B------:R-:W-:Y:S02]  /*d060*/  FADD.FTZ R61, R84, R61 ;  /* 0x0000003d543d7221 */ /* 0x000fe40000010000 */
[----:B-1----:R-:W-:Y:S02]  /*d070*/  @!P0 FADD.FTZ R95, R95, R116 ;  /* 0x000000745f5f8221 */ /* 0x002fe40000010000 */
[----:B------:R-:W-:-:S02]  /*d080*/  FFMA.FTZ R84, R43, R98, R99 ;  /* 0x000000622b547223 */ /* 0x000fc40000010063 */
[----:B---3--:R-:W-:Y:S01]  /*d090*/  @!P0 FADD.FTZ R94, R94, R115 ;  /* 0x000000735e5e8221 */ /* 0x008fe20000010000 */
[----:B------:R-:W1:Y:S01]  /*d0a0*/  SHFL.DOWN PT, R116, R95, 0x4, 0x1f ;  /* 0x08801f005f747f89 */ /* 0x000e6200000e0000 */
[----:B------:R-:W-:Y:S01]  /*d0b0*/  ISETP.GT.AND P0, PT, R154, 0x1b, PT ;  /* 0x0000001b9a00780c */ /* 0x000fe20003f04270 */
[----:B------:R-:W-:Y:S02]  /*d0c0*/  FFMA.FTZ R75, R98, R30, R75 ;  /* 0x0000001e624b7223 */ /* 0x000fe4000001004b */
[----:B------:R-:W3:Y:S01]  /*d0d0*/  SHFL.DOWN PT, R115, R94, 0x4, 0x1f ;  /* 0x08801f005e737f89 */ /* 0x000ee200000e0000 */
        /* <DEDUP_REMOVED lines=10> */
[----:B-1----:R-:W-:Y:S02]  /*d180*/  @!P0 FADD.FTZ R95, R95, R116 ;  /* 0x000000745f5f8221 */ /* 0x002fe40000010000 */
[----:B------:R-:W-:Y:S02]  /*d190*/  FADD.FTZ R58, R87, R58 ;  /* 0x0000003a573a7221 */ /* 0x000fe40000010000 */
        /* <DEDUP_REMOVED lines=48> */
[----:B------:R-:W3:Y:S01]  /*d4a0*/  LDS.64 R84, [0x8410] ;  /* 0x00841000ff547984 */ /* 0x000ee20000000a00 */
[----:B------:R-:W-:-:S02]  /*d4b0*/  UISETP.NE.AND UP0, UPT, UR24, UR36, UPT ;  /* 0x000000241800728c */ /* 0x000fc4000bf05270 */
        /* <DEDUP_REMOVED lines=8> */
.L_x_8084:
[----:B------:R-:W-:Y:S05]  /*d540*/  BSYNC B0 ;  /* 0x0000000000007941 */ /* 0x000fea0003800000 */
.L_x_8083:
        /* <DEDUP_REMOVED lines=8> */
.L_x_7984:
        /* <DEDUP_REMOVED lines=123> */
[----:B------:R-:W-:Y:S01]  /*dd80*/  FSETP.GTU.FTZ.AND P0, PT, R8, 20, PT ;  /* 0x41a000000800780b */ /* 0x000fe20003f1c000 */
[----:B------:R-:W-:Y:S05]  /*dd90*/  LDS.128 R28, [R35.X16+0x600] ;  /* 0x00060000231c7984 */ /* 0x000fea000000cc00 */
        /* <DEDUP_REMOVED lines=10> */
[----:B------:R-:W-:-:S05]  /*de40*/  FSETP.GTU.FTZ.AND P1, PT, R12, 20, PT ;  /* 0x41a000000c00780b */ /* 0x000fca0003f3c000 */
[----:B------:R-:W-:Y:S01]  /*de50*/  @!P3 FMUL.FTZ R4, R11, -1.4426950216293334961 ;  /* 0xbfb8aa3b0b04b820 */ /* 0x000fe20000410000 */
[----:B------:R-:W-:Y:S01]  /*de60*/  @!P2 MUFU.EX2 R3, R3 ;  /* 0x000000030003a308 */ /* 0x000fe20000000800 */
[----:B------:R-:W2:Y:S01]  /*de70*/  LDS.128 R8, [R35.X16] ;  /* 0x0000000023087984 */ /* 0x000ea2000000cc00 */
[----:B-1----:R-:W-:Y:S02]  /*de80*/  @!P6 FMUL.FTZ R6, R7, -1.4426950216293334961 ;  /* 0xbfb8aa3b0706e820 */ /* 0x002fe40000410000 */
[----:B0-----:R-:W-:-:S03]  /*de90*/  @!P4 FADD.FTZ R5, R5, 1 ;  /* 0x3f8000000505c421 */ /* 0x001fc60000010000 */
[----:B------:R-:W-:Y:S01]  /*dea0*/  @!P1 FMUL.FTZ R2, R12, -1.4426950216293334961 ;  /* 0xbfb8aa3b0c029820 */ /* 0x000fe20000410000 */
[----:B------:R-:W0:Y:S01]  /*deb0*/  @!P0 MUFU.EX2 R0, R0 ;  /* 0x0000000000008308 */ /* 0x000e220000000800 */
[----:B---3--:R-:W-:-:S07]  /*dec0*/  @!P5 FADD.FTZ R13, R13, 1 ;  /* 0x3f8000000d0dd421 */ /* 0x008fce0000010000 */
[----:B------:R-:W1:Y:S08]  /*ded0*/  @!P1 MUFU.EX2 R2, R2 ;  /* 0x0000000200029308 */ /* 0x000e700000000800 */
[----:B------:R-:W3:Y:S01]  /*dee0*/  @!P6 MUFU.EX2 R7, R6 ;  /* 0x000000060007e308 */ /* 0x000ee20000000800 */
[----:B0-----:R-:W-:-:S07]  /*def0*/  @!P0 FADD.FTZ R0, R0, 1 ;  /* 0x3f80000000008421 */ /* 0x001fce0000010000 */
[----:B------:R1:W0:Y:S08]  /*df00*/  @!P3 MUFU.EX2 R6, R4 ;  /* 0x000000040006b308 */ /* 0x0002300000000800 */
[----:B------:R4:W5:Y:S01]  /*df10*/  @!P4 MUFU.RCP R12, R5 ;  /* 0x00000005000cc308 */ /* 0x0009620000001000 */
[----:B-1----:R-:W-:Y:S01]  /*df20*/  @!P1 FADD.FTZ R4, R2, 1 ;  /* 0x3f80000002049421 */ /* 0x002fe20000010000 */
[----:B------:R-:W-:Y:S01]  /*df30*/  MOV R2, UR7 ;  /* 0x0000000700027c02 */ /* 0x000fe20008000f00 */
[----:B---3--:R-:W-:-:S05]  /*df40*/  @!P6 FADD.FTZ R7, R7, 1 ;  /* 0x3f8000000707e421 */ /* 0x008fca0000010000 */
[----:B------:R-:W1:Y:S01]  /*df50*/  @!P0 MUFU.RCP R15, R0 ;  /* 0x00000000000f8308 */ /* 0x000e620000001000 */
[----:B----4-:R-:W-:Y:S01]  /*df60*/  @!P2 FADD.FTZ R5, R3, 1 ;  /* 0x3f8000000305a421 */ /* 0x010fe20000010000 */
[----:B------:R-:W-:Y:S01]  /*df70*/  MOV R3, UR8 ;  /* 0x0000000800037c02 */ /* 0x000fe20008000f00 */
[----:B0-----:R-:W-:Y:S01]  /*df80*/  @!P3 FADD.FTZ R6, R6, 1 ;  /* 0x3f8000000606b421 */ /* 0x001fe20000010000 */
[----:B------:R-:W-:Y:S02]  /*df90*/  ULDC.64 UR8, c[0x0][0x2f8] ;  /* 0x0000be0000087ab9 */ /* 0x000fe40000000a00 */
[----:B------:R-:W-:Y:S01]  /*dfa0*/  UIMAD UR7, UR13, UR8, URZ ;  /* 0x000000080d0772a4 */ /* 0x000fe2000f8e023f */
[----:B------:R-:W-:Y:S01]  /*dfb0*/  IMAD.WIDE R2, R33, 0x10, R2 ;  /* 0x0000001021027825 */ /* 0x000fe200078e0202 */
[----:B------:R-:W0:Y:S01]  /*dfc0*/  @!P1 MUFU.RCP R4, R4 ;  /* 0x0000000400049308 */ /* 0x000e220000001000 */
[----:B------:R-:W-:Y:S02]  /*dfd0*/  UIMAD.WIDE.U32 UR34, UR12, UR8, UR34 ;  /* 0x000000080c2272a5 */ /* 0x000fe4000f8e0022 */
[----:B-----5:R-:W-:Y:S01]  /*dfe0*/  @!P4 FMUL.FTZ R65, R65, R12 ;  /* 0x0000000c4141c220 */ /* 0x020fe20000410000 */
[----:B--2---:R-:W-:Y:S01]  /*dff0*/  STG.E.128 [R2.64], R8 ;  /* 0x0000000802007986 */ /* 0x004fe2000c101d1a */
[----:B------:R-:W-:-:S02]  /*e000*/  UIMAD UR8, UR11, UR36, URZ ;  /* 0x000000240b0872a4 */ /* 0x000fc4000f8e023f */
[----:B------:R-:W-:Y:S01]  /*e010*/  UIMAD UR7, UR12, UR9, UR7 ;  /* 0x000000090c0772a4 */ /* 0x000fe2000f8e0207 */
[----:B------:R-:W-:Y:S01]  /*e020*/  STG.E.128 [R2.64+0x200], R20 ;  /* 0x0002001402007986 */ /* 0x000fe2000c101d1a */
[----:B------:R-:W2:Y:S01]  /*e030*/  @!P5 MUFU.RCP R13, R13 ;  /* 0x0000000d000dd308 */ /* 0x000ea20000001000 */
[----:B-1----:R-:W-:Y:S01]  /*e040*/  @!P0 FMUL.FTZ R52, R52, R15 ;  /* 0x0000000f34348220 */ /* 0x002fe20000410000 */
[----:B------:R-:W-:Y:S01]  /*e050*/  UIADD3 UR9, UR35, UR7, URZ ;  /* 0x0000000723097290 */ /* 0x000fe2000fffe03f */
[----:B------:R-:W-:Y:S01]  /*e060*/  STG.E.128 [R2.64+0x400], R24 ;  /* 0x0004001802007986 */ /* 0x000fe2000c101d1a */
[----:B------:R-:W-:Y:S01]  /*e070*/  UIMAD UR7, UR10, UR37, UR8 ;  /* 0x000000250a0772a4 */ /* 0x000fe2000f8e0208 */
[----:B------:R-:W-:Y:S02]  /*e080*/  FADD.FTZ R0, R52, R155 ;  /* 0x0000009b34007221 */ /* 0x000fe40000010000 */
[----:B------:R1:W-:Y:S01]  /*e090*/  STG.E.128 [R2.64+0x600], R28 ;  /* 0x0006001c02007986 */ /* 0x0003e2000c101d1a */
[----:B------:R-:W3:Y:S01]  /*e0a0*/  @!P2 MUFU.RCP R5, R5 ;  /* 0x000000050005a308 */ /* 0x000ee20000001000 */
[----:B0-----:R-:W-:Y:S01]  /*e0b0*/  @!P1 FMUL.FTZ R53, R53, R4 ;  /* 0x0000000435359220 */ /* 0x001fe20000410000 */
[----:B------:R-:W-:Y:S01]  /*e0c0*/  UMOV UR8, UR34 ;  /* 0x0000002200087c82 */ /* 0x000fe20008000000 */
[----:B------:R-:W-:Y:S01]  /*e0d0*/  BAR.SYNC.DEFER_BLOCKING 0x0 ;  /* 0x0000000000007b1d */ /* 0x000fe20000010000 */
[----:B------:R-:W-:Y:S01]  /*e0e0*/  UIMAD.WIDE.U32 UR8, UR10, UR36, UR8 ;  /* 0x000000240a0872a5 */ /* 0x000fe2000f8e0008 */
[----:B--2---:R-:W-:-:S04]  /*e0f0*/  @!P5 FMUL.FTZ R66, R66, R13 ;  /* 0x0000000d4242d220 */ /* 0x004fc80000410000 */
[----:B------:R-:W0:Y:S01]  /*e100*/  @!P3 MUFU.RCP R6, R6 ;  /* 0x000000060006b308 */ /* 0x000e220000001000 */
[----:B------:R-:W-:Y:S02]  /*e110*/  ULDC.64 UR34, c[0x0][0x340] ;  /* 0x0000d00000227ab9 */ /* 0x000fe40000000a00 */
[----:B------:R-:W-:Y:S02]  /*e120*/  UIADD3 UR9, UR9, UR7, URZ ;  /* 0x0000000709097290 */ /* 0x000fe4000fffe03f */
[----:B------:R-:W-:Y:S01]  /*e130*/  ULEA UR7, UP0, UR8, UR34, 0x2 ;  /* 0x0000002208077291 */ /* 0x000fe2000f80103f */
[----:B---3--:R-:W-:Y:S02]  /*e140*/  @!P2 FMUL.FTZ R54, R54, R5 ;  /* 0x000000053636a220 */ /* 0x008fe40000410000 */
[----:B------:R-:W2:Y:S01]  /*e150*/  @!P6 MUFU.RCP R14, R7 ;  /* 0x00000007000ee308 */ /* 0x000ea20000001000 */
[----:B------:R-:W-:Y:S01]  /*e160*/  FADD.FTZ R5, R0, R53 ;  /* 0x0000003500057221 */ /* 0x000fe20000010000 */
[----:B------:R-:W-:Y:S01]  /*e170*/  ULEA.HI.X UR8, UR8, UR35, UR9, 0x2, UP0 ;  /* 0x0000002308087291 */ /* 0x000fe200080f1409 */
[----:B-1----:R-:W-:Y:S01]  /*e180*/  MOV R2, UR7 ;  /* 0x0000000700027c02 */ /* 0x002fe20008000f00 */
[----:B------:R-:W-:Y:S01]  /*e190*/  UISETP.GT.AND UP0, UPT, UR24, 0x1, UPT ;  /* 0x000000011800788c */ /* 0x000fe2000bf04270 */
[----:B------:R-:W-:-:S02]  /*e1a0*/  FADD.FTZ R0, R5, R54 ;  /* 0x0000003605007221 */ /* 0x000fc40000010000 */
[----:B0-----:R-:W-:Y:S01]  /*e1b0*/  @!P3 FMUL.FTZ R55, R55, R6 ;  /* 0x000000063737b220 */ /* 0x001fe20000410000 */
[----:B------:R-:W-:Y:S01]  /*e1c0*/  MOV R3, UR8 ;  /* 0x0000000800037c02 */ /* 0x000fe20008000f00 */
[----:B------:R-:W-:Y:S01]  /*e1d0*/  STS.128 [R17.X16+0x10], R56 ;  /* 0x0000103811007388 */ /* 0x000fe2000000cc00 */
[----:B------:R-:W-:-:S03]  /*e1e0*/  PLOP3.LUT P0, PT, PT, PT, UP0, 0x80, 0x0 ;  /* 0x000000000000781c */ /* 0x000fc60003f0f008 */
[----:B------:R0:W-:Y:S01]  /*e1f0*/  STS.128 [R17.X16], R52 ;  /* 0x0000003411007388 */ /* 0x0001e2000000cc00 */
[----:B------:R-:W-:-:S03]  /*e200*/  IMAD.WIDE R2, R33, 0x10, R2 ;  /* 0x0000001021027825 */ /* 0x000fc600078e0202 */
[----:B------:R1:W-:Y:S01]  /*e210*/  STS.128 [R17.X16+0x20], R60 ;  /* 0x0000203c11007388 */ /* 0x0003e2000000cc00 */
[----:B--2---:R-:W-:-:S05]  /*e220*/  @!P6 FMUL.FTZ R67, R67, R14 ;  /* 0x0000000e4343e220 */ /* 0x004fca0000410000 */
        /* <DEDUP_REMOVED lines=25> */
.L_x_7950:
        /* <DEDUP_REMOVED lines=31> */
.L_x_8088:
[----:B------:R-:W-:Y:S05]  /*e5b0*/  BSYNC B0 ;  /* 0x0000000000007941 */ /* 0x000fea0003800000 */
.L_x_8087:
        /* <DEDUP_REMOVED lines=30> */
.L_x_8090:
[----:B------:R-:W3:Y:S02]  /*e7a0*/  S2R R7, SR_TID.X ;  /* 0x0000000000077919 */ /* 0x000ee40000002100 */
.L_x_8091:
[----:B------:R-:W-:Y:S05]  /*e7b0*/  BSYNC B0 ;  /* 0x0000000000007941 */ /* 0x000fea0003800000 */
.L_x_8089:
[----:B---3--:R-:W-:-:S13]  /*e7c0*/  ISETP.GE.AND P0, PT, R7, c[0x0][0x16c], PT ;  /* 0x00005b0007007a0c */ /* 0x008fda0003f06270 */
[----:B------:R-:W-:Y:S05]  /*e7d0*/  @P0 EXIT ;  /* 0x000000000000094d */ /* 0x000fea0003800000 */
[----:B------:R-:W-:Y:S02]  /*e7e0*/  ULDC.64 UR6, c[0x0][0x288] ;  /* 0x0000a20000067ab9 */ /* 0x000fe40000000a00 */
[----:B------:R-:W-:Y:S02]  /*e7f0*/  UIMAD UR11, UR11, UR6, URZ ;  /* 0x000000060b0b72a4 */ /* 0x000fe4000f8e023f */
[----:B-12---:R-:W-:Y:S02]  /*e800*/  UIMAD.WIDE.U32 UR4, UR10, UR6, URZ ;  /* 0x000000060a0472a5 */ /* 0x006fe4000f8e003f */
[----:B------:R-:W-:-:S04]  /*e810*/  UIMAD UR6, UR10, UR7, UR11 ;  /* 0x000000070a0672a4 */ /* 0x000fc8000f8e020b */
[----:B------:R-:W-:Y:S02]  /*e820*/  UIADD3 UR6, UR5, UR6, URZ ;  /* 0x0000000605067290 */ /* 0x000fe4000fffe03f */
.L_x_8092:
        /* <DEDUP_REMOVED lines=19> */
.L_x_7989:
[----:B------:R-:W-:Y:S01]  /*e960*/  HFMA2.MMA R123, -RZ, RZ, 0, 5.9604644775390625e-08 ;  /* 0x00000001ff7b7435 */ /* 0x000fe200000001ff */
[----:B------:R-:W-:-:S02]  /*e970*/  MOV R138, R122 ;  /* 0x0000007a008a7202 */ /* 0x000fc40000000f00 */
[----:B------:R-:W-:Y:S02]  /*e980*/  MOV R136, RZ ;  /* 0x000000ff00887202 */ /* 0x000fe40000000f00 */
[----:B------:R-:W-:Y:S02]  /*e990*/  MOV R125, 0xffffffff ;  /* 0xffffffff007d7802 */ /* 0x000fe40000000f00 */
[----:B------:R-:W-:Y:S02]  /*e9a0*/  MOV R120, 0xe9c0 ;  /* 0x0000e9c000787802 */ /* 0x000fe40000000f00 */
[----:B-----5:R-:W-:Y:S05]  /*e9b0*/  CALL.REL.NOINC `($__internal_191_$__cuda_sm70_shflsync_up) ;  /* 0x00001e9000007944 */ /* 0x020fea0003c00000 */
[----:B-1----:R-:W-:Y:S01]  /*e9c0*/  MOV R139, R125 ;  /* 0x0000007d008b7202 */ /* 0x002fe20000000f00 */
[----:B0-----:R-:W-:Y:S05]  /*e9d0*/  BRA `(.L_x_8093) ;  /* 0xffff845000007947 */ /* 0x001fea000383ffff */
.L_x_7990:
[----:B------:R-:W-:Y:S01]  /*e9e0*/  HFMA2.MMA R123, -RZ, RZ, 0, 5.9604644775390625e-08 ;  /* 0x00000001ff7b7435 */ /* 0x000fe200000001ff */
[----:B------:R-:W-:Y:S02]  /*e9f0*/  MOV R138, R124 ;  /* 0x0000007c008a7202 */ /* 0x000fe40000000f00 */
[----:B------:R-:W-:Y:S02]  /*ea00*/  MOV R136, RZ ;  /* 0x000000ff00887202 */ /* 0x000fe40000000f00 */
[----:B------:R-:W-:-:S02]  /*ea10*/  MOV R125, 0xffffffff ;  /* 0xffffffff007d7802 */ /* 0x000fc40000000f00 */
[----:B------:R-:W-:Y:S02]  /*ea20*/  MOV R120, 0xea40 ;  /* 0x0000ea4000787802 */ /* 0x000fe40000000f00 */
[----:B01---5:R-:W-:Y:S05]  /*ea30*/  CALL.REL.NOINC `($__internal_191_$__cuda_sm70_shflsync_up) ;  /* 0x00001e1000007944 */ /* 0x023fea0003c00000 */
[----:B0-----:R-:W-:Y:S01]  /*ea40*/  HFMA2.MMA R123, -RZ, RZ, 0, 5.9604644775390625e-08 ;  /* 0x00000001ff7b7435 */ /* 0x001fe200000001ff */
[----:B-1----:R-:W-:Y:S02]  /*ea50*/  MOV R235, R125 ;  /* 0x0000007d00eb7202 */ /* 0x002fe40000000f00 */
[----:B------:R-:W-:Y:S02]  /*ea60*/  MOV R138, R126 ;  /* 0x0000007e008a7202 */ /* 0x000fe40000000f00 */
[----:B------:R-:W-:Y:S02]  /*ea70*/  MOV R136, RZ ;  /* 0x000000ff00887202 */ /* 0x000fe40000000f00 */
[----:B------:R-:W-:Y:S02]  /*ea80*/  MOV R125, 0xffffffff ;  /* 0xffffffff007d7802 */ /* 0x000fe40000000f00 */
[----:B------:R-:W-:Y:S02]  /*ea90*/  MOV R120, 0xeab0 ;  /* 0x0000eab000787802 */ /* 0x000fe40000000f00 */
[----:B------:R-:W-:Y:S05]  /*eaa0*/  CALL.REL.NOINC `($__internal_191_$__cuda_sm70_shflsync_up) ;  /* 0x00001da000007944 */ /* 0x000fea0003c00000 */
[----:B0-----:R-:W-:Y:S01]  /*eab0*/  HFMA2.MMA R123, -RZ, RZ, 0, 5.9604644775390625e-08 ;  /* 0x00000001ff7b7435 */ /* 0x001fe200000001ff */
[----:B-1----:R-:W-:-:S02]  /*eac0*/  MOV R237, R125 ;  /* 0x0000007d00ed7202 */ /* 0x002fc40000000f00 */
[----:B------:R-:W-:Y:S02]  /*ead0*/  MOV R138, R127 ;  /* 0x0000007f008a7202 */ /* 0x000fe40000000f00 */
[----:B------:R-:W-:Y:S02]  /*eae0*/  MOV R136, RZ ;  /* 0x000000ff00887202 */ /* 0x000fe40000000f00 */
[----:B------:R-:W-:Y:S02]  /*eaf0*/  MOV R125, 0xffffffff ;  /* 0xffffffff007d7802 */ /* 0x000fe40000000f00 */
[----:B------:R-:W-:Y:S02]  /*eb00*/  MOV R120, 0xeb20 ;  /* 0x0000eb2000787802 */ /* 0x000fe40000000f00 */
[----:B------:R-:W-:Y:S05]  /*eb10*/  CALL.REL.NOINC `($__internal_191_$__cuda_sm70_shflsync_up) ;  /* 0x00001d3000007944 */ /* 0x000fea0003c00000 */
        /* <DEDUP_REMOVED lines=20> */
[----:B------:R-:W-:Y:S05]  /*ec60*/  CALL.REL.NOINC `($__internal_191_$__cuda_sm70_shflsync_up) ;  /* 0x00001be000007944 */ /* 0x000fea0003c00000 */
[----:B0-----:R-:W-:Y:S01]  /*ec70*/  HFMA2.MMA R123, -RZ, RZ, 0, 1.1920928955078125e-07 ;  /* 0x00000002ff7b7435 */ /* 0x001fe200000001ff */
[----:B-1----:R-:W-:-:S02]  /*ec80*/  MOV R127, R125 ;  /* 0x0000007d007f7202 */ /* 0x002fc40000000f00 */
[----:B------:R-:W-:Y:S02]  /*ec90*/  MOV R138, R236 ;  /* 0x000000ec008a7202 */ /* 0x000fe40000000f00 */
[----:B------:R-:W-:Y:S02]  /*eca0*/  MOV R136, RZ ;  /* 0x000000ff00887202 */ /* 0x000fe40000000f00 */
[----:B------:R-:W-:Y:S02]  /*ecb0*/  MOV R125, 0xffffffff ;  /* 0xffffffff007d7802 */ /* 0x000fe40000000f00 */
[----:B------:R-:W-:Y:S02]  /*ecc0*/  MOV R120, 0xece0 ;  /* 0x0000ece000787802 */ /* 0x000fe40000000f00 */
[----:B------:R-:W-:Y:S05]  /*ecd0*/  CALL.REL.NOINC `($__internal_191_$__cuda_sm70_shflsync_up) ;  /* 0x00001b7000007944 */ /* 0x000fea0003c00000 */
[----:B0-----:R-:W-:Y:S01]  /*ece0*/  HFMA2.MMA R123, -RZ, RZ, 0, 1.1920928955078125e-07 ;  /* 0x00000002ff7b7435 */ /* 0x001fe200000001ff */
[----:B-1----:R-:W-:Y:S02]  /*ecf0*/  MOV R139, R125 ;  /* 0x0000007d008b7202 */ /* 0x002fe40000000f00 */
[----:B------:R-:W-:Y:S02]  /*ed00*/  MOV R138, R126 ;  /* 0x0000007e008a7202 */ /* 0x000fe40000000f00 */
[----:B------:R-:W-:-:S02]  /*ed10*/  MOV R136, RZ ;  /* 0x000000ff00887202 */ /* 0x000fc40000000f00 */
[----:B------:R-:W-:Y:S02]  /*ed20*/  MOV R125, 0xffffffff ;  /* 0xffffffff007d7802 */ /* 0x000fe40000000f00 */
[----:B------:R-:W-:Y:S02]  /*ed30*/  MOV R120, 0xed50 ;  /* 0x0000ed5000787802 */ /* 0x000fe40000000f00 */
[----:B------:R-:W-:Y:S05]  /*ed40*/  CALL.REL.NOINC `($__internal_191_$__cuda_sm70_shflsync_up) ;  /* 0x00001b0000007944 */ /* 0x000fea0003c00000 */
[----:B0-----:R-:W-:Y:S01]  /*ed50*/  HFMA2.MMA R123, -RZ, RZ, 0, 1.1920928955078125e-07 ;  /* 0x00000002ff7b7435 */ /* 0x001fe200000001ff */
[----:B-1----:R-:W-:Y:S02]  /*ed60*/  MOV R235, R125 ;  /* 0x0000007d00eb7202 */ /* 0x002fe40000000f00 */
[----:B------:R-:W-:Y:S02]  /*ed70*/  MOV R138, R124 ;  /* 0x0000007c008a7202 */ /* 0x000fe40000000f00 */
[----:B------:R-:W-:Y:S02]  /*ed80*/  MOV R136, RZ ;  /* 0x000000ff00887202 */ /* 0x000fe40000000f00 */
[----:B------:R-:W-:Y:S02]  /*ed90*/  MOV R125, 0xffffffff ;  /* 0xffffffff007d7802 */ /* 0x000fe40000000f00 */
[----:B------:R-:W-:-:S02]  /*eda0*/  MOV R120, 0xedc0 ;  /* 0x0000edc000787802 */ /* 0x000fc40000000f00 */
[----:B------:R-:W-:Y:S05]  /*edb0*/  CALL.REL.NOINC `($__internal_191_$__cuda_sm70_shflsync_up) ;  /* 0x00001a9000007944 */ /* 0x000fea0003c00000 */
        /* <DEDUP_REMOVED lines=20> */
[----:B------:R-:W-:Y:S05]  /*ef00*/  CALL.REL.NOINC `($__internal_191_$__cuda_sm70_shflsync_up) ;  /* 0x0000194000007944 */ /* 0x000fea0003c00000 */
[----:B0-----:R-:W-:Y:S01]  /*ef10*/  HFMA2.MMA R123, -RZ, RZ, 0, 2.384185791015625e-07 ;  /* 0x00000004ff7b7435 */ /* 0x001fe200000001ff */
[----:B-1----:R-:W-:Y:S02]  /*ef20*/  MOV R122, R125 ;  /* 0x0000007d007a7202 */ /* 0x002fe40000000f00 */
[----:B------:R-:W-:Y:S02]  /*ef30*/  MOV R138, R237 ;  /* 0x000000ed008a7202 */ /* 0x000fe40000000f00 */
[----:B------:R-:W-:Y:S02]  /*ef40*/  MOV R136, RZ ;  /* 0x000000ff00887202 */ /* 0x000fe40000000f00 */
[----:B------:R-:W-:Y:S02]  /*ef50*/  MOV R125, 0xffffffff ;  /* 0xffffffff007d7802 */ /* 0x000fe40000000f00 */
[----:B------:R-:W-:-:S02]  /*ef60*/  MOV R120, 0xef80 ;  /* 0x0000ef8000787802 */ /* 0x000fc40000000f00 */
[----:B------:R-:W-:Y:S05]  /*ef70*/  CALL.REL.NOINC `($__internal_191_$__cuda_sm70_shflsync_up) ;  /* 0x000018d000007944 */ /* 0x000fea0003c00000 */
[----:B0-----:R-:W-:Y:S01]  /*ef80*/  HFMA2.MMA R123, -RZ, RZ, 0, 2.384185791015625e-07 ;  /* 0x00000004ff7b7435 */ /* 0x001fe200000001ff */
[----:B-1----:R-:W-:-:S02]  /*ef90*/  MOV R124, R125 ;  /* 0x0000007d007c7202 */ /* 0x002fc40000000f00 */
[----:B------:R-:W-:Y:S02]  /*efa0*/  MOV R138, R139 ;  /* 0x0000008b008a7202 */ /* 0x000fe40000000f00 */
[----:B------:R-:W-:Y:S02]  /*efb0*/  MOV R136, RZ ;  /* 0x000000ff00887202 */ /* 0x000fe40000000f00 */
[----:B------:R-:W-:Y:S02]  /*efc0*/  MOV R125, 0xffffffff ;  /* 0xffffffff007d7802 */ /* 0x000fe40000000f00 */
[----:B------:R-:W-:Y:S02]  /*efd0*/  MOV R120, 0xeff0 ;  /* 0x0000eff000787802 */ /* 0x000fe40000000f00 */
[----:B------:R-:W-:Y:S05]  /*efe0*/  CALL.REL.NOINC `($__internal_191_$__cuda_sm70_shflsync_up) ;  /* 0x0000186000007944 */ /* 0x000fea0003c00000 */
[----:B0-----:R-:W-:Y:S01]  /*eff0*/  HFMA2.MMA R123, -RZ, RZ, 0, 2.384185791015625e-07 ;  /* 0x00000004ff7b7435 */ /* 0x001fe200000001ff */
[----:B-1----:R-:W-:Y:S02]  /*f000*/  MOV R126, R125 ;  /* 0x0000007d007e7202 */ /* 0x002fe40000000f00 */
[----:B------:R-:W-:Y:S02]  /*f010*/  MOV R138, R235 ;  /* 0x000000eb008a7202 */ /* 0x000fe40000000f00 */
[----:B------:R-:W-:-:S02]  /*f020*/  MOV R136, RZ ;  /* 0x000000ff00887202 */ /* 0x000fc40000000f00 */
[----:B------:R-:W-:Y:S02]  /*f030*/  MOV R125, 0xffffffff ;  /* 0xffffffff007d7802 */ /* 0x000fe40000000f00 */
[----:B------:R-:W-:Y:S02]  /*f040*/  MOV R120, 0xf060 ;  /* 0x0000f06000787802 */ /* 0x000fe40000000f00 */
[----:B------:R-:W-:Y:S05]  /*f050*/  CALL.REL.NOINC `($__internal_191_$__cuda_sm70_shflsync_up) ;  /* 0x000017f000007944 */ /* 0x000fea0003c00000 */
        /* <DEDUP_REMOVED lines=20> */
[----:B------:R-:W-:Y:S05]  /*f1a0*/  CALL.REL.NOINC `($__internal_191_$__cuda_sm70_shflsync_up) ;  /* 0x000016a000007944 */ /* 0x000fea0003c00000 */
[----:B0-----:R-:W-:Y:S01]  /*f1b0*/  HFMA2.MMA R123, -RZ, RZ, 0, 4.76837158203125e-07 ;  /* 0x00000008ff7b7435 */ /* 0x001fe200000001ff */
[----:B-1----:R-:W-:Y:S02]  /*f1c0*/  MOV R124, R125 ;  /* 0x0000007d007c7202 */ /* 0x002fe40000000f00 */
[----:B------:R-:W-:Y:S02]  /*f1d0*/  MOV R138, R238 ;  /* 0x000000ee008a7202 */ /* 0x000fe40000000f00 */
[----:B------:R-:W-:Y:S02]  /*f1e0*/  MOV R136, RZ ;  /* 0x000000ff00887202 */ /* 0x000fe40000000f00 */
[----:B------:R-:W-:-:S02]  /*f1f0*/  MOV R125, 0xffffffff ;  /* 0xffffffff007d7802 */ /* 0x000fc40000000f00 */
[----:B------:R-:W-:Y:S02]  /*f200*/  MOV R120, 0xf220 ;  /* 0x0000f22000787802 */ /* 0x000fe40000000f00 */
[----:B------:R-:W-:Y:S05]  /*f210*/  CALL.REL.NOINC `($__internal_191_$__cuda_sm70_shflsync_up) ;  /* 0x0000163000007944 */ /* 0x000fea0003c00000 */
[----:B0-----:R-:W-:Y:S01]  /*f220*/  HFMA2.MMA R123, -RZ, RZ, 0, 4.76837158203125e-07 ;  /* 0x00000008ff7b7435 */ /* 0x001fe200000001ff */
[----:B-1----:R-:W-:Y:S02]  /*f230*/  MOV R127, R125 ;  /* 0x0000007d007f7202 */ /* 0x002fe40000000f00 */
[----:B------:R-:W-:Y:S02]  /*f240*/  MOV R138, R126 ;  /* 0x0000007e008a7202 */ /* 0x000fe40000000f00 */
[----:B------:R-:W-:Y:S02]  /*f250*/  MOV R136, RZ ;  /* 0x000000ff00887202 */ /* 0x000fe40000000f00 */
[----:B------:R-:W-:Y:S02]  /*f260*/  MOV R125, 0xffffffff ;  /* 0xffffffff007d7802 */ /* 0x000fe40000000f00 */
[----:B------:R-:W-:Y:S02]  /*f270*/  MOV R120, 0xf290 ;  /* 0x0000f29000787802 */ /* 0x000fe40000000f00 */
[----:B------:R-:W-:Y:S05]  /*f280*/  CALL.REL.NOINC `($__internal_191_$__cuda_sm70_shflsync_up) ;  /* 0x000015c000007944 */ /* 0x000fea0003c00000 */
[----:B0-----:R-:W-:Y:S01]  /*f290*/  HFMA2.MMA R123, -RZ, RZ, 0, 4.76837158203125e-07 ;  /* 0x00000008ff7b7435 */ /* 0x001fe200000001ff */
[----:B-1----:R-:W-:-:S02]  /*f2a0*/  MOV R139, R125 ;  /* 0x0000007d008b7202 */ /* 0x002fc40000000f00 */
[----:B------:R-:W-:Y:S02]  /*f2b0*/  MOV R138, R122 ;  /* 0x0000007a008a7202 */ /* 0x000fe40000000f00 */
[----:B------:R-:W-:Y:S02]  /*f2c0*/  MOV R136, RZ ;  /* 0x000000ff00887202 */ /* 0x000fe40000000f00 */
[----:B------:R-:W-:Y:S02]  /*f2d0*/  MOV R125, 0xffffffff ;  /* 0xffffffff007d7802 */ /* 0x000fe40000000f00 */
[----:B------:R-:W-:Y:S02]  /*f2e0*/  MOV R120, 0xf300 ;  /* 0x0000f30000787802 */ /* 0x000fe40000000f00 */
[----:B------:R-:W-:Y:S05]  /*f2f0*/  CALL.REL.NOINC `($__internal_191_$__cuda_sm70_shflsync_up) ;  /* 0x0000155000007944 */ /* 0x000fea0003c00000 */
        /* <DEDUP_REMOVED lines=19> */
[----:B------:R-:W-:Y:S05]  /*f430*/  CALL.REL.NOINC `($__internal_191_$__cuda_sm70_shflsync_up) ;  /* 0x0000141000007944 */ /* 0x000fea0003c00000 */
[----:B0-----:R-:W-:Y:S01]  /*f440*/  HFMA2.MMA R123, -RZ, RZ, 0, 9.5367431640625e-07 ;  /* 0x00000010ff7b7435 */ /* 0x001fe200000001ff */
[----:B-1----:R-:W-:Y:S02]  /*f450*/  MOV R139, R125 ;  /* 0x0000007d008b7202 */ /* 0x002fe40000000f00 */
[----:B------:R-:W-:-:S02]  /*f460*/  MOV R138, R124 ;  /* 0x0000007c008a7202 */ /* 0x000fc40000000f00 */
[----:B------:R-:W-:Y:S02]  /*f470*/  MOV R136, RZ ;  /* 0x000000ff00887202 */ /* 0x000fe40000000f00 */
[----:B------:R-:W-:Y:S02]  /*f480*/  MOV R125, 0xffffffff ;  /* 0xffffffff007d7802 */ /* 0x000fe40000000f00 */
[----:B------:R-:W-:Y:S02]  /*f490*/  MOV R120, 0xf4b0 ;  /* 0x0000f4b000787802 */ /* 0x000fe40000000f00 */
[----:B------:R-:W-:Y:S05]  /*f4a0*/  CALL.REL.NOINC `($__internal_191_$__cuda_sm70_shflsync_up) ;  /* 0x000013a000007944 */ /* 0x000fea0003c00000 */
[----:B0-----:R-:W-:Y:S01]  /*f4b0*/  HFMA2.MMA R123, -RZ, RZ, 0, 9.5367431640625e-07 ;  /* 0x00000010ff7b7435 */ /* 0x001fe200000001ff */
[----:B-1----:R-:W-:Y:S02]  /*f4c0*/  MOV R237, R125 ;  /* 0x0000007d00ed7202 */ /* 0x002fe40000000f00 */
[----:B------:R-:W-:Y:S02]  /*f4d0*/  MOV R138, R126 ;  /* 0x0000007e008a7202 */ /* 0x000fe40000000f00 */
[----:B------:R-:W-:Y:S02]  /*f4e0*/  MOV R136, RZ ;  /* 0x000000ff00887202 */ /* 0x000fe40000000f00 */
[----:B------:R-:W-:-:S02]  /*f4f0*/  MOV R125, 0xffffffff ;  /* 0xffffffff007d7802 */ /* 0x000fc40000000f00 */
[----:B------:R-:W-:Y:S02]  /*f500*/  MOV R120, 0xf520 ;  /* 0x0000f52000787802 */ /* 0x000fe40000000f00 */
[----:B------:R-:W-:Y:S05]  /*f510*/  CALL.REL.NOINC `($__internal_191_$__cuda_sm70_shflsync_up) ;  /* 0x0000133000007944 */ /* 0x000fea0003c00000 */
[----:B0-----:R-:W-:Y:S01]  /*f520*/  HFMA2.MMA R123, -RZ, RZ, 0, 9.5367431640625e-07 ;  /* 0x00000010ff7b7435 */ /* 0x001fe200000001ff */
[----:B-1----:R-:W-:Y:S02]  /*f530*/  MOV R235, R125 ;  /* 0x0000007d00eb7202 */ /* 0x002fe40000000f00 */
[----:B------:R-:W-:Y:S02]  /*f540*/  MOV R138, R122 ;  /* 0x0000007a008a7202 */ /* 0x000fe40000000f00 */
[----:B------:R-:W-:Y:S02]  /*f550*/  MOV R136, RZ ;  /* 0x000000ff00887202 */ /* 0x000fe40000000f00 */
[----:B------:R-:W-:Y:S02]  /*f560*/  MOV R125, 0xffffffff ;  /* 0xffffffff007d7802 */ /* 0x000fe40000000f00 */
[----:B------:R-:W-:Y:S02]  /*f570*/  MOV R120, 0xf590 ;  /* 0x0000f59000787802 */ /* 0x000fe40000000f00 */
[----:B------:R-:W-:Y:S05]  /*f580*/  CALL.REL.NOINC `($__internal_191_$__cuda_sm70_shflsync_up) ;  /* 0x000012c000007944 */ /* 0x000fea0003c00000 */
[----:B01----:R-:W-:Y:S05]  /*f590*/  BRA `(.L_x_8094) ;  /* 0xffff7cf000007947 */ /* 0x003fea000383ffff */
.L_x_7995:
[----:B0-----:R-:W-:Y:S01]  /*f5a0*/  HFMA2.MMA R123, -RZ, RZ, 0, 5.9604644775390625e-08 ;  /* 0x00000001ff7b7435 */ /* 0x001fe200000001ff */
[----:B------:R-:W-:-:S02]  /*f5b0*/  MOV R136, RZ ;  /* 0x000000ff00887202 */ /* 0x000fc40000000f00 */
[----:B------:R-:W-:Y:S02]  /*f5c0*/  MOV R125, 0xffffffff ;  /* 0xffffffff007d7802 */ /* 0x000fe40000000f00 */
[----:B------:R-:W-:Y:S02]  /*f5d0*/  MOV R120, 0xf5f0 ;  /* 0x0000f5f000787802 */ /* 0x000fe40000000f00 */
[----:B-1---5:R-:W-:Y:S05]  /*f5e0*/  CALL.REL.NOINC `($__internal_191_$__cuda_sm70_shflsync_up) ;  /* 0x0000126000007944 */ /* 0x022fea0003c00000 */
[----:B0-----:R-:W-:Y:S01]  /*f5f0*/  HFMA2.MMA R123, -RZ, RZ, 0, 5.9604644775390625e-08 ;  /* 0x00000001ff7b7435 */ /* 0x001fe200000001ff */
[----:B-1----:R-:W-:Y:S02]  /*f600*/  MOV R122, R125 ;  /* 0x0000007d007a7202 */ /* 0x002fe40000000f00 */
[----:B------:R-:W-:Y:S02]  /*f610*/  MOV R138, R139 ;  /* 0x0000008b008a7202 */ /* 0x000fe40000000f00 */
[----:B------:R-:W-:Y:S02]  /*f620*/  MOV R136, RZ ;  /* 0x000000ff00887202 */ /* 0x000fe40000000f00 */
[----:B------:R-:W-:Y:S02]  /*f630*/  MOV R125, 0xffffffff ;  /* 0xffffffff007d7802 */ /* 0x000fe40000000f00 */
[----:B------:R-:W-:-:S02]  /*f640*/  MOV R120, 0xf660 ;  /* 0x0000f66000787802 */ /* 0x000fc40000000f00 */
        /* <DEDUP_REMOVED lines=8> */
[----:B0-----:R-:W-:Y:S01]  /*f6d0*/  HFMA2.MMA R123, -RZ, RZ, 0, 5.9604644775390625e-08 ;  /* 0x00000001ff7b7435 */ /* 0x001fe200000001ff */
[----:B-1----:R-:W-:Y:S02]  /*f6e0*/  MOV R127, R125 ;  /* 0x0000007d007f7202 */ /* 0x002fe40000000f00 */
[----:B------:R-:W-:Y:S02]  /*f6f0*/  MOV R138, R126 ;  /* 0x0000007e008a7202 */ /* 0x000fe40000000f00 */
[----:B------:R-:W-:-:S02]  /*f700*/  MOV R136, RZ ;  /* 0x000000ff00887202 */ /* 0x000fc40000000f00 */
[----:B------:R-:W-:Y:S02]  /*f710*/  MOV R125, 0xffffffff ;  /* 0xffffffff007d7802 */ /* 0x000fe40000000f00 */
[----:B------:R-:W-:Y:S02]  /*f720*/  MOV R120, 0xf740 ;  /* 0x0000f74000787802 */ /* 0x000fe40000000f00 */
[----:B------:R-:W-:Y:S05]  /*f730*/  CALL.REL.NOINC `($__internal_191_$__cuda_sm70_shflsync_up) ;  /* 0x0000111000007944 */ /* 0x000fea0003c00000 */
[----:B------:R-:W-:Y:S01]  /*f740*/  HFMA2.MMA R121, -RZ, RZ, 0, 0 ;  /* 0x00000000ff797435 */ /* 0x000fe200000001ff */
[----:B0-----:R-:W-:Y:S02]  /*f750*/  MOV R138, R122 ;  /* 0x0000007a008a7202 */ /* 0x001fe40000000f00 */
[----:B------:R-:W-:Y:S02]  /*f760*/  MOV R123, R116 ;  /* 0x00000074007b7202 */ /* 0x000fe40000000f00 */
[----:B-1----:R-:W-:Y:S02]  /*f770*/  MOV R126, R125 ;  /* 0x0000007d007e7202 */ /* 0x002fe40000000f00 */
[----:B------:R-:W-:Y:S02]  /*f780*/  MOV R122, 0x1f ;  /* 0x0000001f007a7802 */ /* 0x000fe40000000f00 */
[----:B------:R-:W-:-:S02]  /*f790*/  MOV R120, 0xffffffff ;  /* 0xffffffff00787802 */ /* 0x000fc40000000f00 */
[----:B------:R-:W-:Y:S02]  /*f7a0*/  MOV R124, 0xf7c0 ;  /* 0x0000f7c0007c7802 */ /* 0x000fe40000000f00 */
[----:B------:R-:W-:Y:S05]  /*f7b0*/  CALL.REL.NOINC `($__internal_190_$__cuda_sm70_shflsync_idx_p) ;  /* 0x0000105000007944 */ /* 0x000fea0003c00000 */
[----:B-1----:R-:W-:Y:S01]  /*f7c0*/  MOV R116, R121 ;  /* 0x0000007900747202 */ /* 0x002fe20000000f00 */
[----:B------:R-:W-:Y:S01]  /*f7d0*/  HFMA2.MMA R121, -RZ, RZ, 0, 0 ;  /* 0x00000000ff797435 */ /* 0x000fe200000001ff */
[----:B0-----:R-:W-:Y:S02]  /*f7e0*/  MOV R123, R117 ;  /* 0x00000075007b7202 */ /* 0x001fe40000000f00 */
[----:B------:R-:W-:Y:S02]  /*f7f0*/  MOV R122, 0x1f ;  /* 0x0000001f007a7802 */ /* 0x000fe40000000f00 */
[----:B------:R-:W-:Y:S02]  /*f800*/  MOV R120, 0xffffffff ;  /* 0xffffffff00787802 */ /* 0x000fe40000000f00 */
[----:B------:R-:W-:Y:S02]  /*f810*/  MOV R124, 0xf830 ;  /* 0x0000f830007c7802 */ /* 0x000fe40000000f00 */
[----:B------:R-:W-:Y:S05]  /*f820*/  CALL.REL.NOINC `($__internal_190_$__cuda_sm70_shflsync_idx_p) ;  /* 0x00000fe000007944 */ /* 0x000fea0003c00000 */
[----:B-1----:R-:W-:Y:S01]  /*f830*/  MOV R117, R121 ;  /* 0x0000007900757202 */ /* 0x002fe20000000f00 */
[----:B------:R-:W-:Y:S01]  /*f840*/  HFMA2.MMA R121, -RZ, RZ, 0, 0 ;  /* 0x00000000ff797435 */ /* 0x000fe200000001ff */
[----:B0-----:R-:W-:-:S02]  /*f850*/  MOV R123, R118 ;  /* 0x00000076007b7202 */ /* 0x001fc40000000f00 */
[----:B------:R-:W-:Y:S02]  /*f860*/  MOV R122, 0x1f ;  /* 0x0000001f007a7802 */ /* 0x000fe40000000f00 */
[----:B------:R-:W-:Y:S02]  /*f870*/  MOV R120, 0xffffffff ;  /* 0xffffffff00787802 */ /* 0x000fe40000000f00 */
[----:B------:R-:W-:Y:S02]  /*f880*/  MOV R124, 0xf8a0 ;  /* 0x0000f8a0007c7802 */ /* 0x000fe40000000f00 */
[----:B------:R-:W-:Y:S05]  /*f890*/  CALL.REL.NOINC `($__internal_190_$__cuda_sm70_shflsync_idx_p) ;  /* 0x00000f7000007944 */ /* 0x000fea0003c00000 */
[----:B-1----:R-:W-:Y:S01]  /*f8a0*/  MOV R118, R121 ;  /* 0x0000007900767202 */ /* 0x002fe20000000f00 */
[----:B------:R-:W-:Y:S01]  /*f8b0*/  HFMA2.MMA R121, -RZ, RZ, 0, 0 ;  /* 0x00000000ff797435 */ /* 0x000fe200000001ff */
[----:B0-----:R-:W-:Y:S02]  /*f8c0*/  MOV R123, R119 ;  /* 0x00000077007b7202 */ /* 0x001fe40000000f00 */
[----:B------:R-:W-:Y:S02]  /*f8d0*/  MOV R122, 0x1f ;  /* 0x0000001f007a7802 */ /* 0x000fe40000000f00 */
[----:B------:R-:W-:-:S02]  /*f8e0*/  MOV R120, 0xffffffff ;  /* 0xffffffff00787802 */ /* 0x000fc40000000f00 */
[----:B------:R-:W-:Y:S02]  /*f8f0*/  MOV R124, 0xf910 ;  /* 0x0000f910007c7802 */ /* 0x000fe40000000f00 */
[----:B------:R-:W-:Y:S05]  /*f900*/  CALL.REL.NOINC `($__internal_190_$__cuda_sm70_shflsync_idx_p) ;  /* 0x00000f0000007944 */ /* 0x000fea0003c00000 */
[----:B-1----:R-:W-:Y:S01]  /*f910*/  MOV R119, R121 ;  /* 0x0000007900777202 */ /* 0x002fe20000000f00 */
[----:B0-----:R-:W-:Y:S05]  /*f920*/  BRA `(.L_x_8095) ;  /* 0xffff7ca000007947 */ /* 0x001fea000383ffff */
.L_x_7998:
[----:B------:R-:W-:Y:S01]  /*f930*/  HFMA2.MMA R122, -RZ, RZ, 0, 5.9604644775390625e-08 ;  /* 0x00000001ff7a7435 */ /* 0x000fe200000001ff */
[----:B------:R-:W-:Y:S02]  /*f940*/  MOV R125, R232 ;  /* 0x000000e8007d7202 */ /* 0x000fe40000000f00 */
[----:B------:R-:W-:Y:S02]  /*f950*/  MOV R123, 0x1f ;  /* 0x0000001f007b7802 */ /* 0x000fe40000000f00 */
[----:B------:R-:W-:Y:S02]  /*f960*/  MOV R240, 0xffffffff ;  /* 0xffffffff00f07802 */ /* 0x000fe40000000f00 */
[----:B------:R-:W-:Y:S02]  /*f970*/  MOV R120, 0xf990 ;  /* 0x0000f99000787802 */ /* 0x000fe40000000f00 */
[----:B------:R-:W-:Y:S05]  /*f980*/  CALL.REL.NOINC `($__internal_189_$__cuda_sm70_shflsync_down) ;  /* 0x00000e4000007944 */ /* 0x000fea0003c00000 */
[----:B-1----:R-:W-:Y:S01]  /*f990*/  MOV R235, R240 ;  /* 0x000000f000eb7202 */ /* 0x002fe20000000f00 */
[----:B0-----:R-:W-:Y:S05]  /*f9a0*/  BRA `(.L_x_8096) ;  /* 0xffff8f1000007947 */ /* 0x001fea000383ffff */
.L_x_7999:
[----:B------:R-:W-:Y:S01]  /*f9b0*/  HFMA2.MMA R122, -RZ, RZ, 0, 5.9604644775390625e-08 ;  /* 0x00000001ff7a7435 */ /* 0x000fe200000001ff */
[----:B------:R-:W-:-:S02]  /*f9c0*/  MOV R125, R228 ;  /* 0x000000e4007d7202 */ /* 0x000fc40000000f00 */
[----:B------:R-:W-:Y:S02]  /*f9d0*/  MOV R123, 0x1f ;  /* 0x0000001f007b7802 */ /* 0x000fe40000000f00 */
[----:B------:R-:W-:Y:S02]  /*f9e0*/  MOV R240, 0xffffffff ;  /* 0xffffffff00f07802 */ /* 0x000fe40000000f00 */
[----:B------:R-:W-:Y:S02]  /*f9f0*/  MOV R120, 0xfa10 ;  /* 0x0000fa1000787802 */ /* 0x000fe40000000f00 */
[----:B01----:R-:W-:Y:S05]  /*fa00*/  CALL.REL.NOINC `($__internal_189_$__cuda_sm70_shflsync_down) ;  /* 0x00000dc000007944 */ /* 0x003fea0003c00000 */
[----:B0-----:R-:W-:Y:S01]  /*fa10*/  HFMA2.MMA R122, -RZ, RZ, 0, 5.9604644775390625e-08 ;  /* 0x00000001ff7a7435 */ /* 0x001fe200000001ff */
[----:B-1----:R-:W-:Y:S02]  /*fa20*/  MOV R237, R240 ;  /* 0x000000f000ed7202 */ /* 0x002fe40000000f00 */
[----:B------:R-:W-:Y:S02]  /*fa30*/  MOV R125, R127 ;  /* 0x0000007f007d7202 */ /* 0x000fe40000000f00 */
[----:B------:R-:W-:Y:S02]  /*fa40*/  MOV R123, 0x1f ;  /* 0x0000001f007b7802 */ /* 0x000fe40000000f00 */
[----:B------:R-:W-:-:S02]  /*fa50*/  MOV R240, 0xffffffff ;  /* 0xffffffff00f07802 */ /* 0x000fc40000000f00 */
[----:B------:R-:W-:Y:S02]  /*fa60*/  MOV R120, 0xfa80 ;  /* 0x0000fa8000787802 */ /* 0x000fe40000000f00 */
[----:B------:R-:W-:Y:S05]  /*fa70*/  CALL.REL.NOINC `($__internal_189_$__cuda_sm70_shflsync_down) ;  /* 0x00000d5000007944 */ /* 0x000fea0003c00000 */
[----:B0-----:R-:W-:Y:S01]  /*fa80*/  HFMA2.MMA R122, -RZ, RZ, 0, 5.9604644775390625e-08 ;  /* 0x00000001ff7a7435 */ /* 0x001fe200000001ff */
[----:B-1----:R-:W-:Y:S02]  /*fa90*/  MOV R239, R240 ;  /* 0x000000f000ef7202 */ /* 0x002fe40000000f00 */
[----:B------:R-:W-:Y:S02]  /*faa0*/  MOV R125, R126 ;  /* 0x0000007e007d7202 */ /* 0x000fe40000000f00 */
[----:B------:R-:W-:Y:S02]  /*fab0*/  MOV R123, 0x1f ;  /* 0x0000001f007b7802 */ /* 0x000fe40000000f00 */
[----:B------:R-:W-:Y:S02]  /*fac0*/  MOV R240, 0xffffffff ;  /* 0xffffffff00f07802 */ /* 0x000fe40000000f00 */
[----:B------:R-:W-:Y:S02]  /*fad0*/  MOV R120, 0xfaf0 ;  /* 0x0000faf000787802 */ /* 0x000fe40000000f00 */
[----:B------:R-:W-:Y:S05]  /*fae0*/  CALL.REL.NOINC `($__internal_189_$__cuda_sm70_shflsync_down) ;  /* 0x00000ce000007944 */ /* 0x000fea0003c00000 */
[----:B01----:R-:W-:Y:S05]  /*faf0*/  BRA `(.L_x_8097) ;  /* 0xffff8e0000007947 */ /* 0x003fea000383ffff */
.L_x_8002:
[----:B------:R-:W-:Y:S01]  /*fb00*/  HFMA2.MMA R122, -RZ, RZ, 0, 1.1920928955078125e-07 ;  /* 0x00000002ff7a7435 */ /* 0x000fe200000001ff */
[----:B------:R-:W-:-:S02]  /*fb10*/  MOV R125, R232 ;  /* 0x000000e8007d7202 */ /* 0x000fc40000000f00 */
[----:B------:R-:W-:Y:S02]  /*fb20*/  MOV R123, 0x1f ;  /* 0x0000001f007b7802 */ /* 0x000fe40000000f00 */
[----:B0-----:R-:W-:Y:S02]  /*fb30*/  MOV R240, 0xffffffff ;  /* 0xffffffff00f07802 */ /* 0x001fe40000000f00 */
[----:B------:R-:W-:Y:S02]  /*fb40*/  MOV R120, 0xfb60 ;  /* 0x0000fb6000787802 */ /* 0x000fe40000000f00 */
[----:B-1234-:R-:W-:Y:S05]  /*fb50*/  CALL.REL.NOINC `($__internal_189_$__cuda_sm70_shflsync_down) ;  /* 0x00000c7000007944 */ /* 0x01efea0003c00000 */
[----:B0-----:R-:W-:Y:S01]  /*fb60*/  HFMA2.MMA R122, -RZ, RZ, 0, 1.1920928955078125e-07 ;  /* 0x00000002ff7a7435 */ /* 0x001fe200000001ff */
[----:B-1----:R-:W-:Y:S02]  /*fb70*/  MOV R235, R240 ;  /* 0x000000f000eb7202 */ /* 0x002fe40000000f00 */
[----:B------:R-:W-:Y:S02]  /*fb80*/  MOV R125, R228 ;  /* 0x000000e4007d7202 */ /* 0x000fe40000000f00 */
[----:B------:R-:W-:Y:S02]  /*fb90*/  MOV R123, 0x1f ;  /* 0x0000001f007b7802 */ /* 0x000fe40000000f00 */
[----:B------:R-:W-:-:S02]  /*fba0*/  MOV R240, 0xffffffff ;  /* 0xffffffff00f07802 */ /* 0x000fc40000000f00 */
[----:B------:R-:W-:Y:S02]  /*fbb0*/  MOV R120, 0xfbd0 ;  /* 0x0000fbd000787802 */ /* 0x000fe40000000f00 */
[----:B------:R-:W-:Y:S05]  /*fbc0*/  CALL.REL.NOINC `($__internal_189_$__cuda_sm70_shflsync_down) ;  /* 0x00000c0000007944 */ /* 0x000fea0003c00000 */
[----:B0-----:R-:W-:Y:S01]  /*fbd0*/  HFMA2.MMA R122, -RZ, RZ, 0, 1.1920928955078125e-07 ;  /* 0x00000002ff7a7435 */ /* 0x001fe200000001ff */
[----:B-1----:R-:W-:Y:S02]  /*fbe0*/  MOV R237, R240 ;  /* 0x000000f000ed7202 */ /* 0x002fe40000000f00 */
[----:B------:R-:W-:Y:S02]  /*fbf0*/  MOV R125, R127 ;  /* 0x0000007f007d7202 */ /* 0x000fe40000000f00 */
[----:B------:R-:W-:Y:S02]  /*fc00*/  MOV R123, 0x1f ;  /* 0x0000001f007b7802 */ /* 0x000fe40000000f00 */
[----:B------:R-:W-:Y:S02]  /*fc10*/  MOV R240, 0xffffffff ;  /* 0xffffffff00f07802 */ /* 0x000fe40000000f00 */
[----:B------:R-:W-:Y:S02]  /*fc20*/  MOV R120, 0xfc40 ;  /* 0x0000fc4000787802 */ /* 0x000fe40000000f00 */
[----:B------:R-:W-:Y:S05]  /*fc30*/  CALL.REL.NOINC `($__internal_189_$__cuda_sm70_shflsync_down) ;  /* 0x00000b9000007944 */ /* 0x000fea0003c00000 */
[----:B0-----:R-:W-:Y:S01]  /*fc40*/  HFMA2.MMA R122, -RZ, RZ, 0, 1.1920928955078125e-07 ;  /* 0x00000002ff7a7435 */ /* 0x001fe200000001ff */
[----:B-1----:R-:W-:-:S02]  /*fc50*/  MOV R239, R240 ;  /* 0x000000f000ef7202 */ /* 0x002fc40000000f00 */
[----:B------:R-:W-:Y:S02]  /*fc60*/  MOV R125, R126 ;  /* 0x0000007e007d7202 */ /* 0x000fe40000000f00 */
[----:B------:R-:W-:Y:S02]  /*fc70*/  MOV R123, 0x1f ;  /* 0x0000001f007b7802 */ /* 0x000fe40000000f00 */
[----:B------:R-:W-:Y:S02]  /*fc80*/  MOV R240, 0xffffffff ;  /* 0xffffffff00f07802 */ /* 0x000fe40000000f00 */
[----:B------:R-:W-:Y:S02]  /*fc90*/  MOV R120, 0xfcb0 ;  /* 0x0000fcb000787802 */ /* 0x000fe40000000f00 */
[----:B------:R-:W-:Y:S05]  /*fca0*/  CALL.REL.NOINC `($__internal_189_$__cuda_sm70_shflsync_down) ;  /* 0x00000b2000007944 */ /* 0x000fea0003c00000 */
[----:B01----:R-:W-:Y:S05]  /*fcb0*/  BRA `(.L_x_8098) ;  /* 0xffff8d9000007947 */ /* 0x003fea000383ffff */
.L_x_8005:
[----:B------:R-:W-:Y:S01]  /*fcc0*/  HFMA2.MMA R122, -RZ, RZ, 0, 2.384185791015625e-07 ;  /* 0x00000004ff7a7435 */ /* 0x000fe200000001ff */
[----:B------:R-:W-:Y:S02]  /*fcd0*/  MOV R125, R232 ;  /* 0x000000e8007d7202 */ /* 0x000fe40000000f00 */
[----:B------:R-:W-:Y:S02]  /*fce0*/  MOV R123, 0x1f ;  /* 0x0000001f007b7802 */ /* 0x000fe40000000f00 */
[----:B0-----:R-:W-:-:S02]  /*fcf0*/  MOV R240, 0xffffffff ;  /* 0xffffffff00f07802 */ /* 0x001fc40000000f00 */
[----:B------:R-:W-:Y:S02]  /*fd00*/  MOV R120, 0xfd20 ;  /* 0x0000fd2000787802 */ /* 0x000fe40000000f00 */
[----:B-1234-:R-:W-:Y:S05]  /*fd10*/  CALL.REL.NOINC `($__internal_189_$__cuda_sm70_shflsync_down) ;  /* 0x00000ab000007944 */ /* 0x01efea0003c00000 */
[----:B-1----:R-:W-:Y:S01]  /*fd20*/  MOV R235, R240 ;  /* 0x000000f000eb7202 */ /* 0x002fe20000000f00 */
[----:B0-----:R-:W-:Y:S05]  /*fd30*/  BRA `(.L_x_8099) ;  /* 0xffff8e3000007947 */ /* 0x001fea000383ffff */
.L_x_8006:
[----:B------:R-:W-:Y:S01]  /*fd40*/  HFMA2.MMA R122, -RZ, RZ, 0, 2.384185791015625e-07 ;  /* 0x00000004ff7a7435 */ /* 0x000fe200000001ff */
[----:B------:R-:W-:Y:S02]  /*fd50*/  MOV R125, R228 ;  /* 0x000000e4007d7202 */ /* 0x000fe40000000f00 */
[----:B------:R-:W-:Y:S02]  /*fd60*/  MOV R123, 0x1f ;  /* 0x0000001f007b7802 */ /* 0x000fe40000000f00 */
[----:B0-----:R-:W-:Y:S02]  /*fd70*/  MOV R240, 0xffffffff ;  /* 0xffffffff00f07802 */ /* 0x001fe40000000f00 */
[----:B------:R-:W-:Y:S02]  /*fd80*/  MOV R120, 0xfda0 ;  /* 0x0000fda000787802 */ /* 0x000fe40000000f00 */
[----:B-1234-:R-:W-:Y:S05]  /*fd90*/  CALL.REL.NOINC `($__internal_189_$__cuda_sm70_shflsync_down) ;  /* 0x00000a3000007944 */ /* 0x01efea0003c00000 */
[----:B0-----:R-:W-:Y:S01]  /*fda0*/  HFMA2.MMA R122, -RZ, RZ, 0, 2.384185791015625e-07 ;  /* 0x00000004ff7a7435 */ /* 0x001fe200000001ff */
[----:B-1----:R-:W-:Y:S02]  /*fdb0*/  MOV R237, R240 ;  /* 0x000000f000ed7202 */ /* 0x002fe40000000f00 */
[----:B------:R-:W-:-:S02]  /*fdc0*/  MOV R125, R127 ;  /* 0x0000007f007d7202 */ /* 0x000fc40000000f00 */
[----:B------:R-:W-:Y:S02]  /*fdd0*/  MOV R123, 0x1f ;  /* 0x0000001f007b7802 */ /* 0x000fe40000000f00 */
[----:B------:R-:W-:Y:S02]  /*fde0*/  MOV R240, 0xffffffff ;  /* 0xffffffff00f07802 */ /* 0x000fe40000000f00 */
[----:B------:R-:W-:Y:S02]  /*fdf0*/  MOV R120, 0xfe10 ;  /* 0x0000fe1000787802 */ /* 0x000fe40000000f00 */
[----:B------:R-:W-:Y:S05]  /*fe00*/  CALL.REL.NOINC `($__internal_189_$__cuda_sm70_shflsync_down) ;  /* 0x000009c000007944 */ /* 0x000fea0003c00000 */
[----:B0-----:R-:W-:Y:S01]  /*fe10*/  HFMA2.MMA R122, -RZ, RZ, 0, 2.384185791015625e-07 ;  /* 0x00000004ff7a7435 */ /* 0x001fe200000001ff */
[----:B-1----:R-:W-:Y:S02]  /*fe20*/  MOV R239, R240 ;  /* 0x000000f000ef7202 */ /* 0x002fe40000000f00 */
[----:B------:R-:W-:Y:S02]  /*fe30*/  MOV R125, R126 ;  /* 0x0000007e007d7202 */ /* 0x000fe40000000f00 */
[----:B------:R-:W-:Y:S02]  /*fe40*/  MOV R123, 0x1f ;  /* 0x0000001f007b7802 */ /* 0x000fe40000000f00 */
[----:B------:R-:W-:-:S02]  /*fe50*/  MOV R240, 0xffffffff ;  /* 0xffffffff00f07802 */ /* 0x000fc40000000f00 */
[----:B------:R-:W-:Y:S02]  /*fe60*/  MOV R120, 0xfe80 ;  /* 0x0000fe8000787802 */ /* 0x000fe40000000f00 */
[----:B------:R-:W-:Y:S05]  /*fe70*/  CALL.REL.NOINC `($__internal_189_$__cuda_sm70_shflsync_down) ;  /* 0x0000095000007944 */ /* 0x000fea0003c00000 */
[----:B01----:R-:W-:Y:S05]  /*fe80*/  BRA `(.L_x_8100) ;  /* 0xffff8d2000007947 */ /* 0x003fea000383ffff */
.L_x_8009:
[----:B------:R-:W-:Y:S01]  /*fe90*/  HFMA2.MMA R122, -RZ, RZ, 0, 4.76837158203125e-07 ;  /* 0x00000008ff7a7435 */ /* 0x000fe200000001ff */
[----:B------:R-:W-:Y:S02]  /*fea0*/  MOV R125, R232 ;  /* 0x000000e8007d7202 */ /* 0x000fe40000000f00 */
[----:B------:R-:W-:Y:S02]  /*feb0*/  MOV R123, 0x1f ;  /* 0x0000001f007b7802 */ /* 0x000fe40000000f00 */
[----:B0-----:R-:W-:Y:S02]  /*fec0*/  MOV R240, 0xffffffff ;  /* 0xffffffff00f07802 */ /* 0x001fe40000000f00 */
[----:B------:R-:W-:Y:S02]  /*fed0*/  MOV R120, 0xfef0 ;  /* 0x0000fef000787802 */ /* 0x000fe40000000f00 */
[----:B-1234-:R-:W-:Y:S05]  /*fee0*/  CALL.REL.NOINC `($__internal_189_$__cuda_sm70_shflsync_down) ;  /* 0x000008e000007944 */ /* 0x01efea0003c00000 */
[----:B0-----:R-:W-:Y:S01]  /*fef0*/  HFMA2.MMA R122, -RZ, RZ, 0, 4.76837158203125e-07 ;  /* 0x00000008ff7a7435 */ /* 0x001fe200000001ff */
[----:B-1----:R-:W-:Y:S02]  /*ff00*/  MOV R235, R240 ;  /* 0x000000f000eb7202 */ /* 0x002fe40000000f00 */
[----:B------:R-:W-:-:S02]  /*ff10*/  MOV R125, R228 ;  /* 0x000000e4007d7202 */ /* 0x000fc40000000f00 */
[----:B------:R-:W-:Y:S02]  /*ff20*/  MOV R123, 0x1f ;  /* 0x0000001f007b7802 */ /* 0x000fe40000000f00 */
[----:B------:R-:W-:Y:S02]  /*ff30*/  MOV R240, 0xffffffff ;  /* 0xffffffff00f07802 */ /* 0x000fe40000000f00 */
[----:B------:R-:W-:Y:S02]  /*ff40*/  MOV R120, 0xff60 ;  /* 0x0000ff6000787802 */ /* 0x000fe40000000f00 */
[----:B------:R-:W-:Y:S05]  /*ff50*/  CALL.REL.NOINC `($__internal_189_$__cuda_sm70_shflsync_down) ;  /* 0x0000087000007944 */ /* 0x000fea0003c00000 */
[----:B0-----:R-:W-:Y:S01]  /*ff60*/  HFMA2.MMA R122, -RZ, RZ, 0, 4.76837158203125e-07 ;  /* 0x00000008ff7a7435 */ /* 0x001fe200000001ff */
[----:B-1----:R-:W-:Y:S02]  /*ff70*/  MOV R237, R240 ;  /* 0x000000f000ed7202 */ /* 0x002fe40000000f00 */
[----:B------:R-:W-:Y:S02]  /*ff80*/  MOV R125, R127 ;  /* 0x0000007f007d7202 */ /* 0x000fe40000000f00 */
[----:B------:R-:W-:Y:S02]  /*ff90*/  MOV R123, 0x1f ;  /* 0x0000001f007b7802 */ /* 0x000fe40000000f00 */
[----:B------:R-:W-:-:S02]  /*ffa0*/  MOV R240, 0xffffffff ;  /* 0xffffffff00f07802 */ /* 0x000fc40000000f00 */
[----:B------:R-:W-:Y:S02]  /*ffb0*/  MOV R120, 0xffd0 ;  /* 0x0000ffd000787802 */ /* 0x000fe40000000f00 */
[----:B------:R-:W-:Y:S05]  /*ffc0*/  CALL.REL.NOINC `($__internal_189_$__cuda_sm70_shflsync_down) ;  /* 0x0000080000007944 */ /* 0x000fea0003c00000 */
[----:B0-----:R-:W-:Y:S01]  /*ffd0*/  HFMA2.MMA R122, -RZ, RZ, 0, 4.76837158203125e-07 ;  /* 0x00000008ff7a7435 */ /* 0x001fe200000001ff */
[----:B-1----:R-:W-:Y:S02]  /*ffe0*/  MOV R239, R240 ;  /* 0x000000f000ef7202 */ /* 0x002fe40000000f00 */
[----:B------:R-:W-:Y:S02]  /*fff0*/  MOV R125, R126 ;  /* 0x0000007e007d7202 */ /* 0x000fe40000000f00 */
[----:B------:R-:W-:Y:S02]  /*10000*/  MOV R123, 0x1f ;  /* 0x0000001f007b7802 */ /* 0x000fe40000000f00 */
[----:B------:R-:W-:Y:S02]  /*10010*/  MOV R240, 0xffffffff ;  /* 0xffffffff00f07802 */ /* 0x000fe40000000f00 */
[----:B------:R-:W-:Y:S02]  /*10020*/  MOV R120, 0x10040 ;  /* 0x0001004000787802 */ /* 0x000fe40000000f00 */
[----:B------:R-:W-:Y:S05]  /*10030*/  CALL.REL.NOINC `($__internal_189_$__cuda_sm70_shflsync_down) ;  /* 0x0000079000007944 */ /* 0x000fea0003c00000 */
[----:B01----:R-:W-:Y:S05]  /*10040*/  BRA `(.L_x_8101) ;  /* 0xffff8cb000007947 */ /* 0x003fea000383ffff */
.L_x_8012:
[----:B------:R-:W-:Y:S01]  /*10050*/  HFMA2.MMA R122, -RZ, RZ, 0, 9.5367431640625e-07 ;  /* 0x00000010ff7a7435 */ /* 0x000fe200000001ff */
[----:B------:R-:W-:-:S02]  /*10060*/  MOV R125, R232 ;  /* 0x000000e8007d7202 */ /* 0x000fc40000000f00 */
[----:B------:R-:W-:Y:S02]  /*10070*/  MOV R123, 0x1f ;  /* 0x0000001f007b7802 */ /* 0x000fe40000000f00 */
[----:B0-----:R-:W-:Y:S02]  /*10080*/  MOV R240, 0xffffffff ;  /* 0xffffffff00f07802 */ /* 0x001fe40000000f00 */
[----:B------:R-:W-:Y:S02]  /*10090*/  MOV R120, 0x100b0 ;  /* 0x000100b000787802 */ /* 0x000fe40000000f00 */
[----:B-1234-:R-:W-:Y:S05]  /*100a0*/  CALL.REL.NOINC `($__internal_189_$__cuda_sm70_shflsync_down) ;  /* 0x0000072000007944 */ /* 0x01efea0003c00000 */
[----:B-1----:R-:W-:Y:S01]  /*100b0*/  MOV R235, R240 ;  /* 0x000000f000eb7202 */ /* 0x002fe20000000f00 */
[----:B0-----:R-:W-:Y:S05]  /*100c0*/  BRA `(.L_x_8102) ;  /* 0xffff8d5000007947 */ /* 0x001fea000383ffff */
.L_x_8013:
[----:B------:R-:W-:Y:S01]  /*100d0*/  HFMA2.MMA R122, -RZ, RZ, 0, 9.5367431640625e-07 ;  /* 0x00000010ff7a7435 */ /* 0x000fe200000001ff */
[----:B------:R-:W-:Y:S02]  /*100e0*/  MOV R125, R228 ;  /* 0x000000e4007d7202 */ /* 0x000fe40000000f00 */
[----:B------:R-:W-:Y:S02]  /*100f0*/  MOV R123, 0x1f ;  /* 0x0000001f007b7802 */ /* 0x000fe40000000f00 */
[----:B0-----:R-:W-:-:S02]  /*10100*/  MOV R240, 0xffffffff ;  /* 0xffffffff00f07802 */ /* 0x001fc40000000f00 */
[----:B------:R-:W-:Y:S02]  /*10110*/  MOV R120, 0x10130 ;  /* 0x0001013000787802 */ /* 0x000fe40000000f00 */
[----:B-1234-:R-:W-:Y:S05]  /*10120*/  CALL.REL.NOINC `($__internal_189_$__cuda_sm70_shflsync_down) ;  /* 0x000006a000007944 */ /* 0x01efea0003c00000 */
[----:B0-----:R-:W-:Y:S01]  /*10130*/  HFMA2.MMA R122, -RZ, RZ, 0, 9.5367431640625e-07 ;  /* 0x00000010ff7a7435 */ /* 0x001fe200000001ff */
[----:B-1----:R-:W-:Y:S02]  /*10140*/  MOV R237, R240 ;  /* 0x000000f000ed7202 */ /* 0x002fe40000000f00 */
[----:B------:R-:W-:Y:S02]  /*10150*/  MOV R125, R127 ;  /* 0x0000007f007d7202 */ /* 0x000fe40000000f00 */
[----:B------:R-:W-:Y:S02]  /*10160*/  MOV R123, 0x1f ;  /* 0x0000001f007b7802 */ /* 0x000fe40000000f00 */
[----:B------:R-:W-:Y:S02]  /*10170*/  MOV R240, 0xffffffff ;  /* 0xffffffff00f07802 */ /* 0x000fe40000000f00 */
[----:B------:R-:W-:Y:S02]  /*10180*/  MOV R120, 0x101a0 ;  /* 0x000101a000787802 */ /* 0x000fe40000000f00 */
[----:B------:R-:W-:Y:S05]  /*10190*/  CALL.REL.NOINC `($__internal_189_$__cuda_sm70_shflsync_down) ;  /* 0x0000063000007944 */ /* 0x000fea0003c00000 */
[----:B0-----:R-:W-:Y:S01]  /*101a0*/  HFMA2.MMA R122, -RZ, RZ, 0, 9.5367431640625e-07 ;  /* 0x00000010ff7a7435 */ /* 0x001fe200000001ff */
[----:B-1----:R-:W-:-:S02]  /*101b0*/  MOV R239, R240 ;  /* 0x000000f000ef7202 */ /* 0x002fc40000000f00 */
[----:B------:R-:W-:Y:S02]  /*101c0*/  MOV R125, R126 ;  /* 0x0000007e007d7202 */ /* 0x000fe40000000f00 */
[----:B------:R-:W-:Y:S02]  /*101d0*/  MOV R123, 0x1f ;  /* 0x0000001f007b7802 */ /* 0x000fe40000000f00 */
[----:B------:R-:W-:Y:S02]  /*101e0*/  MOV R240, 0xffffffff ;  /* 0xffffffff00f07802 */ /* 0x000fe40000000f00 */
[----:B------:R-:W-:Y:S02]  /*101f0*/  MOV R120, 0x10210 ;  /* 0x0001021000787802 */ /* 0x000fe40000000f00 */
[----:B------:R-:W-:Y:S05]  /*10200*/  CALL.REL.NOINC `($__internal_189_$__cuda_sm70_shflsync_down) ;  /* 0x000005c000007944 */ /* 0x000fea0003c00000 */
[----:B01----:R-:W-:Y:S05]  /*10210*/  BRA `(.L_x_8103) ;  /* 0xffff8c4000007947 */ /* 0x003fea000383ffff */
.L_x_8016:
[----:B------:R-:W-:Y:S01]  /*10220*/  HFMA2.MMA R121, -RZ, RZ, 0, 0 ;  /* 0x00000000ff797435 */ /* 0x000fe200000001ff */
[----:B------:R-:W-:Y:S02]  /*10230*/  MOV R123, R232 ;  /* 0x000000e8007b7202 */ /* 0x000fe40000000f00 */
[----:B------:R-:W-:Y:S02]  /*10240*/  MOV R122, 0x1f ;  /* 0x0000001f007a7802 */ /* 0x000fe40000000f00 */
[----:B------:R-:W-:-:S02]  /*10250*/  MOV R120, 0xffffffff ;  /* 0xffffffff00787802 */ /* 0x000fc40000000f00 */
[----:B------:R-:W-:Y:S02]  /*10260*/  MOV R124, 0x10280 ;  /* 0x00010280007c7802 */ /* 0x000fe40000000f00 */
[----:B01234-:R-:W-:Y:S05]  /*10270*/  CALL.REL.NOINC `($__internal_190_$__cuda_sm70_shflsync_idx_p) ;  /* 0x0000059000007944 */ /* 0x01ffea0003c00000 */
        /* <DEDUP_REMOVED lines=21> */
[----:B0-----:R-:W-:Y:S01]  /*103d0*/  HFMA2.MMA R122, -RZ, RZ, 0, 5.9604644775390625e-08 ;  /* 0x00000001ff7a7435 */ /* 0x001fe200000001ff */
[----:B-1----:R-:W-:Y:S02]  /*103e0*/  MOV R220, R121 ;  /* 0x0000007900dc7202 */ /* 0x002fe40000000f00 */
[----:B------:R-:W-:Y:S02]  /*103f0*/  MOV R125, R232 ;  /* 0x000000e8007d7202 */ /* 0x000fe40000000f00 */
[----:B------:R-:W-:Y:S02]  /*10400*/  MOV R123, 0x1f ;  /* 0x0000001f007b7802 */ /* 0x000fe40000000f00 */
[----:B------:R-:W-:Y:S02]  /*10410*/  MOV R240, 0xffffffff ;  /* 0xffffffff00f07802 */ /* 0x000fe40000000f00 */
[----:B------:R-:W-:Y:S02]  /*10420*/  MOV R120, 0x10440 ;  /* 0x0001044000787802 */ /* 0x000fe40000000f00 */
[----:B------:R-:W-:Y:S05]  /*10430*/  CALL.REL.NOINC `($__internal_189_$__cuda_sm70_shflsync_down) ;  /* 0x0000039000007944 */ /* 0x000fea0003c00000 */
[----:B0-----:R-:W-:Y:S01]  /*10440*/  HFMA2.MMA R122, -RZ, RZ, 0, 5.9604644775390625e-08 ;  /* 0x00000001ff7a7435 */ /* 0x001fe200000001ff */
[----:B-1----:R-:W-:-:S02]  /*10450*/  MOV R236, R240 ;  /* 0x000000f000ec7202 */ /* 0x002fc40000000f00 */
[----:B------:R-:W-:Y:S02]  /*10460*/  MOV R125, R228 ;  /* 0x000000e4007d7202 */ /* 0x000fe40000000f00 */
[----:B------:R-:W-:Y:S02]  /*10470*/  MOV R123, 0x1f ;  /* 0x0000001f007b7802 */ /* 0x000fe40000000f00 */
[----:B------:R-:W-:Y:S02]  /*10480*/  MOV R240, 0xffffffff ;  /* 0xffffffff00f07802 */ /* 0x000fe40000000f00 */
[----:B------:R-:W-:Y:S02]  /*10490*/  MOV R120, 0x104b0 ;  /* 0x000104b000787802 */ /* 0x000fe40000000f00 */
[----:B------:R-:W-:Y:S05]  /*104a0*/  CALL.REL.NOINC `($__internal_189_$__cuda_sm70_shflsync_down) ;  /* 0x0000032000007944 */ /* 0x000fea0003c00000 */
[----:B0-----:R-:W-:Y:S01]  /*104b0*/  HFMA2.MMA R122, -RZ, RZ, 0, 5.9604644775390625e-08 ;  /* 0x00000001ff7a7435 */ /* 0x001fe200000001ff */
[----:B-1----:R-:W-:Y:S02]  /*104c0*/  MOV R238, R240 ;  /* 0x000000f000ee7202 */ /* 0x002fe40000000f00 */
[----:B------:R-:W-:Y:S02]  /*104d0*/  MOV R125, R127 ;  /* 0x0000007f007d7202 */ /* 0x000fe40000000f00 */
[----:B------:R-:W-:-:S02]  /*104e0*/  MOV R123, 0x1f ;  /* 0x0000001f007b7802 */ /* 0x000fc40000000f00 */
[----:B------:R-:W-:Y:S02]  /*104f0*/  MOV R240, 0xffffffff ;  /* 0xffffffff00f07802 */ /* 0x000fe40000000f00 */
[----:B------:R-:W-:Y:S02]  /*10500*/  MOV R120, 0x10520 ;  /* 0x0001052000787802 */ /* 0x000fe40000000f00 */
[----:B------:R-:W-:Y:S05]  /*10510*/  CALL.REL.NOINC `($__internal_189_$__cuda_sm70_shflsync_down) ;  /* 0x000002b000007944 */ /* 0x000fea0003c00000 */
[----:B0-----:R-:W-:Y:S01]  /*10520*/  HFMA2.MMA R122, -RZ, RZ, 0, 5.9604644775390625e-08 ;  /* 0x00000001ff7a7435 */ /* 0x001fe200000001ff */
[----:B-1----:R-:W-:Y:S02]  /*10530*/  MOV R234, R240 ;  /* 0x000000f000ea7202 */ /* 0x002fe40000000f00 */
[----:B------:R-:W-:Y:S02]  /*10540*/  MOV R125, R126 ;  /* 0x0000007e007d7202 */ /* 0x000fe40000000f00 */
[----:B------:R-:W-:Y:S02]  /*10550*/  MOV R123, 0x1f ;  /* 0x0000001f007b7802 */ /* 0x000fe40000000f00 */
[----:B------:R-:W-:Y:S02]  /*10560*/  MOV R240, 0xffffffff ;  /* 0xffffffff00f07802 */ /* 0x000fe40000000f00 */
[----:B------:R-:W-:-:S02]  /*10570*/  MOV R120, 0x10590 ;  /* 0x0001059000787802 */ /* 0x000fc40000000f00 */
[----:B------:R-:W-:Y:S05]  /*10580*/  CALL.REL.NOINC `($__internal_189_$__cuda_sm70_shflsync_down) ;  /* 0x0000024000007944 */ /* 0x000fea0003c00000 */
        /* <DEDUP_REMOVED lines=12> */
[----:B-1----:R-:W-:Y:S05]  /*10650*/  CALL.REL.NOINC `($__internal_190_$__cuda_sm70_shflsync_idx_p) ;  /* 0x000001b000007944 */ /* 0x002fea0003c00000 */
        /* <DEDUP_REMOVED lines=21> */
[----:B01----:R-:W-:Y:S01]  /*107b0*/  MOV R123, R121 ;  /* 0x00000079007b7202 */ /* 0x003fe20000000f00 */
[----:B------:R-:W-:Y:S05]  /*107c0*/  BRA `(.L_x_8104) ;  /* 0xffff88b000007947 */ /* 0x000fea000383ffff */
        .weak           $__internal_189_$__cuda_sm70_shflsync_down
        .type           $__internal_189_$__cuda_sm70_shflsync_down,@function
        .size           $__internal_189_$__cuda_sm70_shflsync_down,($__internal_190_$__cuda_sm70_shflsync_idx_p - $__internal_189_$__cuda_sm70_shflsync_down)
$__internal_189_$__cuda_sm70_shflsync_down:
[----:B------:R-:W-:Y:S01]  /*107d0*/  HFMA2.MMA R121, -RZ, RZ, 0, 0 ;  /* 0x00000000ff797435 */ /* 0x000fe200000001ff */
[----:B------:R-:W-:Y:S04]  /*107e0*/  WARPSYNC R240 ;  /* 0x000000f000007348 */ /* 0x000fe80003800000 */
[----:B------:R0:W1:Y:S01]  /*107f0*/  SHFL.DOWN PT, R240, R125, R122, R123 ;  /* 0x0800007a7df07389 */ /* 0x00006200000e007b */
[----:B------:R-:W-:Y:S05]  /*10800*/  RET.REL.NODEC R120 `(_Z25selective_scan_bwd_kernelI32Selective_Scan_bwd_kernel_traitsILi64ELi16ELb1ELb1ELb1ELb1ELb1EfN3c107complexIfEEEEv12SSMParamsBwd) ;  /* 0xfffef7f078007950 */ /* 0x000fea0003c3ffff */
        .weak           $__internal_190_$__cuda_sm70_shflsync_idx_p
        .type           $__internal_190_$__cuda_sm70_shflsync_idx_p,@function
        .size           $__internal_190_$__cuda_sm70_shflsync_idx_p,($__internal_191_$__cuda_sm70_shflsync_up - $__internal_190_$__cuda_sm70_shflsync_idx_p)
$__internal_190_$__cuda_sm70_shflsync_idx_p:
[----:B------:R-:W-:Y:S01]  /*10810*/  MOV R125, 0x0 ;  /* 0x00000000007d7802 */ /* 0x000fe20000000f00 */
[----:B------:R-:W-:Y:S04]  /*10820*/  WARPSYNC R120 ;  /* 0x0000007800007348 */ /* 0x000fe80003800000 */
[----:B------:R0:W1:Y:S01]  /*10830*/  SHFL.IDX PT, R121, R123, R121, R122 ;  /* 0x000000797b797389 */ /* 0x00006200000e007a */
[----:B------:R-:W-:Y:S05]  /*10840*/  RET.REL.NODEC R124 `(_Z25selective_scan_bwd_kernelI32Selective_Scan_bwd_kernel_traitsILi64ELi16ELb1ELb1ELb1ELb1ELb1EfN3c107complexIfEEEEv12SSMParamsBwd) ;  /* 0xfffef7b07c007950 */ /* 0x000fea0003c3ffff */
        .weak           $__internal_191_$__cuda_sm70_shflsync_up
        .type           $__internal_191_$__cuda_sm70_shflsync_up,@function
        .size           $__internal_191_$__cuda_sm70_shflsync_up,(.L_x_14626 - $__internal_191_$__cuda_sm70_shflsync_up)
$__internal_191_$__cuda_sm70_shflsync_up:
[----:B------:R-:W-:Y:S01]  /*10850*/  HFMA2.MMA R121, -RZ, RZ, 0, 0 ;  /* 0x00000000ff797435 */ /* 0x000fe200000001ff */
[----:B------:R-:W-:Y:S04]  /*10860*/  WARPSYNC R125 ;  /* 0x0000007d00007348 */ /* 0x000fe80003800000 */
[----:B------:R0:W1:Y:S01]  /*10870*/  SHFL.UP PT, R125, R138, R123, R136 ;  /* 0x0400007b8a7d7389 */ /* 0x00006200000e0088 */
[----:B------:R-:W-:Y:S05]  /*10880*/  RET.REL.NODEC R120 `(_Z25selective_scan_bwd_kernelI32Selective_Scan_bwd_kernel_traitsILi64ELi16ELb1ELb1ELb1ELb1ELb1EfN3c107complexIfEEEEv12SSMParamsBwd) ;  /* 0xfffef77078007950 */ /* 0x000fea0003c3ffff */
.L_x_8105:
        /* <DEDUP_REMOVED lines=15> */
.L_x_14626:


//--------------------- .text._Z25selective_scan_bwd_kernelI32Selective_Scan_bwd_kernel_traitsILi32ELi16ELb0ELb0ELb0ELb0ELb0EfN3c107complexIfEEEEv12SSMParamsBwd --------------------------
	.section	.text._Z25selective_scan_bwd_kernelI32Selective_Scan_bwd_kernel_traitsILi32ELi16ELb0ELb0ELb0ELb0ELb0EfN3c107complexIfEEEEv12SSMParamsBwd,"ax",@progbits
	.sectioninfo	@"SHI_REGISTERS=255"
	.align	128
        .global         _Z25selective_scan_bwd_kernelI32Selective_Scan_bwd_kernel_traitsILi32ELi16ELb0ELb0ELb0ELb0ELb0EfN3c107complexIfEEEEv12SSMParamsBwd
        .type           _Z25selective_scan_bwd_kernelI32Selective_Scan_bwd_kernel_traitsILi32ELi16ELb0ELb0ELb0ELb0ELb0EfN3c107complexIfEEEEv12SSMParamsBwd,@function
        .size           _Z25selective_scan_bwd_kernelI32Selective_Scan_bwd_kernel_traitsILi32ELi16ELb0ELb0ELb0ELb0ELb0EfN3c107complexIfEEEEv12SSMParamsBwd,(.L_x_14691 - _Z25selective_scan_bwd_kernelI32Selective_Scan_bwd_kernel_traitsILi32ELi16ELb0ELb0ELb0ELb0ELb0EfN3c107complexIfEEEEv12SSMParamsBwd)
        .other          _Z25selective_scan_bwd_kernelI32Selective_Scan_bwd_kernel_traitsILi32ELi16ELb0ELb0ELb0ELb0ELb0EfN3c107complexIfEEEEv12SSMParamsBwd,@"STO_CUDA_ENTRY STV_DEFAULT"
_Z25selective_scan_bwd_kernelI32Selective_Scan_bwd_kernel_traitsILi32ELi16ELb0ELb0ELb0ELb0ELb0EfN3c107complexIfEEEEv12SSMParamsBwd:
.text._Z25selective_scan_bwd_kernelI32Selective_Scan_bwd_kernel_traitsILi32ELi16ELb0ELb0ELb0ELb0ELb0EfN3c107complexIfEEEEv12SSMParamsBwd:
        /* <DEDUP_REMOVED lines=15> */
[----:B0-----:R-:W-:Y:S02]  /*00f0*/  USHF.R.S32.HI UR17, URZ, 0x1f, UR16 ;  /* 0x0000001f3f117899 */ /* 0x001fe40008011410 */
[----:B------:R-:W-:-:S02]  /*0100*/  @UP0 ULEA UR4, UP2, UR16, UR4, 0x2 ;  /* 0x0000000410040291 */ /* 0x000fc4000f84103f */
[----:B------:R-:W-:Y:S02]  /*0110*/  @UP1 ULEA UR6, UP3, UR16, UR6, 0x2 ;  /* 0x0000000610061291 */ /* 0x000fe4000f86103f */
[----:B------:R-:W-:Y:S02]  /*0120*/  @UP0 ULEA.HI.X UR5, UR16, UR5, UR17, 0x2, UP2 ;  /* 0x0000000510050291 */ /* 0x000fe400090f1411 */
[----:B------:R-:W-:Y:S01]  /*0130*/  MOV R2, UR4 ;  /* 0x0000000400027c02 */ /* 0x000fe20008000f00 */
[----:B------:R-:W-:Y:S01]  /*0140*/  @UP1 ULEA.HI.X UR7, UR16, UR7, UR17, 0x2, UP3 ;  /* 0x0000000710071291 */ /* 0x000fe200098f1411 */
[----:B------:R-:W-:Y:S02]  /*0150*/  MOV R4, UR6 ;  /* 0x0000000600047c02 */ /* 0x000fe40008000f00 */
[----:B------:R-:W-:Y:S01]  /*0160*/  MOV R3, UR5 ;  /* 0x0000000500037c02 */ /* 0x000fe20008000f00 */
[----:B------:R-:W-:Y:S02]  /*0170*/  ULDC.64 UR4, c[0x0][0x260] ;  /* 0x0000980000047ab9 */ /* 0x000fe40000000a00 */
[----:B------:R-:W-:-:S02]  /*0180*/  MOV R5, UR7 ;  /* 0x0000000700057c02 */ /* 0x000fc40008000f00 */
[----:B------:R-:W2:Y:S01]  /*0190*/  @P0 LDG.E R2, [R2.64] ;  /* 0x0000002002020981 */ /* 0x000ea2000c1e1900 */
[----:B------:R-:W-:Y:S02]  /*01a0*/  UISETP.NE.U32.AND UP0, UPT, URZ, UR4, UPT ;  /* 0x000000043f00728c */ /* 0x000fe4000bf05070 */
[----:B------:R-:W-:Y:S01]  /*01b0*/  UISETP.NE.U32.AND UP1, UPT, URZ, UR20, UPT ;  /* 0x000000143f00728c */ /* 0x000fe2000bf25070 */
[----:B------:R-:W3:Y:S01]  /*01c0*/  @P1 LDG.E R4, [R4.64] ;  /* 0x0000002004041981 */ /* 0x000ee2000c1e1900 */
[----:B-1----:R-:W-:Y:S01]  /*01d0*/  USHF.R.S32.HI UR41, URZ, 0x1f, UR40 ;  /* 0x0000001f3f297899 */ /* 0x002fe20008011428 */
[----:B------:R-:W-:Y:S01]  /*01e0*/  HFMA2.MMA R15, -RZ, RZ, 0, 0 ;  /* 0x00000000ff0f7435 */ /* 0x000fe200000001ff */
[----:B------:R-:W-:Y:S01]  /*01f0*/  UISETP.NE.AND.EX UP0, UPT, URZ, UR5, UPT, UP0 ;  /* 0x000000053f00728c */ /* 0x000fe2000bf05300 */
[----:B------:R-:W-:Y:S01]  /*0200*/  MOV R16, RZ ;  /* 0x000000ff00107202 */ /* 0x000fe20000000f00 */
[----:B------:R-:W-:Y:S02]  /*0210*/  UISETP.NE.AND.EX UP1, UPT, URZ, UR21, UPT, UP1 ;  /* 0x000000153f00728c */ /* 0x000fe4000bf25310 */
[----:B------:R-:W-:-:S02]  /*0220*/  UIMAD UR5, UR41, UR8, URZ ;  /* 0x00000008290572a4 */ /* 0x000fc4000f8e023f */
[----:B------:R-:W-:Y:S02]  /*0230*/  UISETP.NE.U32.AND UP2, UPT, URZ, UR22, UPT ;  /* 0x000000163f00728c */ /* 0x000fe4000bf45070 */
[----:B------:R-:W-:Y:S02]  /*0240*/  ULDC.64 UR6, c[0x0][0x1d0] ;  /* 0x0000740000067ab9 */ /* 0x000fe40000000a00 */
[----:B------:R-:W-:Y:S02]  /*0250*/  UIMAD UR4, UR41, UR6, URZ ;  /* 0x00000006290472a4 */ /* 0x000fe4000f8e023f */
[----:B------:R-:W-:Y:S02]  /*0260*/  UIMAD.WIDE.U32 UR12, UR40, UR8, URZ ;  /* 0x00000008280c72a5 */ /* 0x000fe4000f8e003f */
[----:B------:R-:W-:Y:S02]  /*0270*/  UIMAD UR18, UR40, UR9, UR5 ;  /* 0x00000009281272a4 */ /* 0x000fe4000f8e0205 */
[----:B------:R-:W-:-:S02]  /*0280*/  UISETP.NE.AND.EX UP2, UPT, URZ, UR23, UPT, UP2 ;  /* 0x000000173f00728c */ /* 0x000fc4000bf45320 */
[----:B------:R-:W-:Y:S02]  /*0290*/  ULDC.64 UR8, c[0x0][0x278] ;  /* 0x00009e0000087ab9 */ /* 0x000fe40000000a00 */
[----:B------:R-:W-:Y:S02]  /*02a0*/  UIMAD.WIDE.U32 UR10, UR40, UR6, URZ ;  /* 0x00000006280a72a5 */ /* 0x000fe4000f8e003f */
[----:B------:R-:W-:Y:S02]  /*02b0*/  UIMAD UR14, UR40, UR7, UR4 ;  /* 0x00000007280e72a4 */ /* 0x000fe4000f8e0204 */
[----:B------:R-:W-:Y:S02]  /*02c0*/  UIMAD UR6, UR41, UR8, URZ ;  /* 0x00000008290672a4 */ /* 0x000fe4000f8e023f */
[----:B------:R-:W-:Y:S02]  /*02d0*/  UIMAD.WIDE.U32 UR4, UR40, UR8, URZ ;  /* 0x00000008280472a5 */ /* 0x000fe4000f8e003f */
[----:B------:R-:W-:-:S02]  /*02e0*/  UIMAD UR26, UR40, UR9, UR6 ;  /* 0x00000009281a72a4 */ /* 0x000fc4000f8e0206 */
[----:B------:R-:W-:Y:S02]  /*02f0*/  UMOV UR8, URZ ;  /* 0x0000003f00087c82 */ /* 0x000fe40008000000 */
[----:B------:R-:W-:Y:S02]  /*0300*/  @UP1 ULEA UR8, UP3, UR16, UR20, 0x2 ;  /* 0x0000001410081291 */ /* 0x000fe4000f86103f */
[----:B------:R-:W-:Y:S02]  /*0310*/  UMOV UR9, URZ ;  /* 0x0000003f00097c82 */ /* 0x000fe40008000000 */
[----:B------:R-:W-:Y:S02]  /*0320*/  @UP1 ULEA.HI.X UR9, UR16, UR21, UR17, 0x2, UP3 ;  /* 0x0000001510091291 */ /* 0x000fe400098f1411 */
[----:B------:R-:W-:Y:S02]  /*0330*/  UMOV UR6, URZ ;  /* 0x0000003f00067c82 */ /* 0x000fe40008000000 */
[----:B------:R-:W-:-:S02]  /*0340*/  @UP2 ULEA UR6, UP1, UR16, UR22, 0x2 ;  /* 0x0000001610062291 */ /* 0x000fc4000f82103f */
[----:B------:R-:W-:Y:S02]  /*0350*/  UMOV UR7, URZ ;  /* 0x0000003f00077c82 */ /* 0x000fe40008000000 */
[----:B------:R-:W-:Y:S02]  /*0360*/  ULDC.64 UR20, c[0x0][0x1d8] ;  /* 0x0000760000147ab9 */ /* 0x000fe40000000a00 */
[----:B------:R-:W-:Y:S02]  /*0370*/  @UP2 ULEA.HI.X UR7, UR16, UR23, UR17, 0x2, UP1 ;  /* 0x0000001710072291 */ /* 0x000fe400088f1411 */
[----:B------:R-:W-:Y:S02]  /*0380*/  UIMAD UR15, UR17, UR20, URZ ;  /* 0x00000014110f72a4 */ /* 0x000fe4000f8e023f */
[----:B------:R-:W-:Y:S02]  /*0390*/  ULDC.64 UR22, c[0x0][0x1e8] ;  /* 0x00007a0000167ab9 */ /* 0x000fe40000000a00 */
[----:B------:R-:W-:-:S02]  /*03a0*/  UIADD3 UR11, UR11, UR14, URZ ;  /* 0x0000000e0b0b7290 */ /* 0x000fc4000fffe03f */
[----:B------:R-:W-:Y:S02]  /*03b0*/  ULDC UR34, c[0x0][0x174] ;  /* 0x00005d0000227ab9 */ /* 0x000fe40000000800 */
[----:B------:R-:W-:Y:S02]  /*03c0*/  UIADD3 UR13, UR13, UR18, URZ ;  /* 0x000000120d0d7290 */ /* 0x000fe4000fffe03f */
[----:B------:R-:W-:Y:S02]  /*03d0*/  UIMAD UR14, UR17, UR22, URZ ;  /* 0x00000016110e72a4 */ /* 0x000fe4000f8e023f */
[----:B------:R-:W-:Y:S02]  /*03e0*/  USHF.L.U32 UR42, UR34, 0x9, URZ ;  /* 0x00000009222a7899 */ /* 0x000fe4000800063f */
[----:B------:R-:W-:Y:S02]  /*03f0*/  UIMAD UR24, UR16, UR21, UR15 ;  /* 0x00000015101872a4 */ /* 0x000fe4000f8e020f */
[----:B------:R-:W-:-:S02]  /*0400*/  UIMAD.WIDE.U32 UR18, UR16, UR20, UR10 ;  /* 0x00000014101272a5 */ /* 0x000fc4000f8e000a */
[----:B------:R-:W-:Y:S02]  /*0410*/  UIMAD.WIDE.U32 UR20, UR16, UR22, UR12 ;  /* 0x00000016101472a5 */ /* 0x000fe4000f8e000c */
[----:B------:R-:W-:Y:S02]  /*0420*/  UIADD3 UR22, UR42, -0x200, URZ ;  /* 0xfffffe002a167890 */ /* 0x000fe4000fffe03f */
[----:B------:R-:W-:Y:S02]  /*0430*/  UIMAD UR25, UR16, UR23, UR14 ;  /* 0x00000017101972a4 */ /* 0x000fe4000f8e020e */
[----:B------:R-:W-:Y:S02]  /*0440*/  USHF.R.S32.HI UR23, URZ, 0x1f, UR22 ;  /* 0x0000001f3f177899 */ /* 0x000fe40008011416 */
[----:B------:R-:W-:Y:S02]  /*0450*/  ULDC.64 UR14, c[0x0][0x280] ;  /* 0x0000a000000e7ab9 */ /* 0x000fe40000000a00 */
[----:B------:R-:W-:-:S02]  /*0460*/  UIADD3 UR29, UP1, UR22, UR18, URZ ;  /* 0x00000012161d7290 */ /* 0x000fc4000ff3e03f */
[----:B------:R-:W-:Y:S02]  /*0470*/  UIMAD UR27, UR17, UR14, URZ ;  /* 0x0000000e111b72a4 */ /* 0x000fe4000f8e023f */
[----:B------:R-:W-:Y:S02]  /*0480*/  UIADD3 UR5, UR5, UR26, URZ ;  /* 0x0000001a05057290 */ /* 0x000fe4000fffe03f */
[----:B------:R-:W-:Y:S02]  /*0490*/  ULDC.64 UR12, c[0x0][0x240] ;  /* 0x00009000000c7ab9 */ /* 0x000fe40000000a00 */
[----:B------:R-:W-:Y:S02]  /*04a0*/  UIADD3.X UR18, UR23, UR19, UR24, UP1, !UPT ;  /* 0x0000001317127290 */ /* 0x000fe40008ffe418 */
[----:B------:R-:W-:Y:S02]  /*04b0*/  UIMAD UR31, UR16, UR15, UR27 ;  /* 0x0000000f101f72a4 */ /* 0x000fe4000f8e021b */
[----:B------:R-:W-:-:S02]  /*04c0*/  ULEA UR30, UP1, UR29, UR12, 0x2 ;  /* 0x0000000c1d1e7291 */ /* 0x000fc4000f82103f */
[----:B------:R-:W-:Y:S02]  /*04d0*/  UIMAD.WIDE.U32 UR14, UR16, UR14, UR4 ;  /* 0x0000000e100e72a5 */ /* 0x000fe4000f8e0004 */
[----:B------:R-:W-:Y:S02]  /*04e0*/  UIADD3 UR27, UP2, UR22, UR20, URZ ;  /* 0x00000014161b7290 */ /* 0x000fe4000ff5e03f */
[----:B------:R-:W-:Y:S02]  /*04f0*/  ULEA.HI.X UR29, UR29, UR13, UR18, 0x2, UP1 ;  /* 0x0000000d1d1d7291 */ /* 0x000fe400088f1412 */
[----:B------:R-:W-:Y:S02]  /*0500*/  UIADD3 UR22, UP1, UR22, UR14, URZ ;  /* 0x0000000e16167290 */ /* 0x000fe4000ff3e03f */
[----:B------:R-:W-:Y:S02]  /*0510*/  UIADD3.X UR20, UR23, UR21, UR25, UP2, !UPT ;  /* 0x0000001517147290 */ /* 0x000fe400097fe419 */
[----:B------:R-:W-:-:S02]  /*0520*/  ULDC.64 UR12, c[0x0][0x308] ;  /* 0x0000c200000c7ab9 */ /* 0x000fc40000000a00 */
[----:B------:R-:W-:Y:S02]  /*0530*/  ULDC.64 UR10, c[0x0][0x248] ;  /* 0x00009200000a7ab9 */ /* 0x000fe40000000a00 */
[----:B------:R-:W-:Y:S02]  /*0540*/  UIADD3.X UR25, UR23, UR15, UR31, UP1, !UPT ;  /* 0x0000000f17197290 */ /* 0x000fe40008ffe41f */
[----:B------:R-:W-:Y:S02]  /*0550*/  ULEA UR26, UP1, UR22, UR12, 0x2 ;  /* 0x0000000c161a7291 */ /* 0x000fe4000f82103f */
[----:B------:R-:W-:Y:S02]  /*0560*/  ULEA UR28, UP2, UR27, UR10, 0x2 ;  /* 0x0000000a1b1c7291 */ /* 0x000fe4000f84103f */
[----:B------:R-:W-:Y:S02]  /*0570*/  ULEA.HI.X UR25, UR22, UR13, UR25, 0x2, UP1 ;  /* 0x0000000d16197291 */ /* 0x000fe400088f1419 */
[----:B------:R-:W-:-:S02]  /*0580*/  ULDC UR10, c[0x0][0x164] ;  /* 0x00005900000a7ab9 */ /* 0x000fc40000000800 */
        /* <DEDUP_REMOVED lines=23> */
[----:B------:R-:W-:Y:S01]  /*0700*/  UMOV UR6, URZ ;  /* 0x0000003f00067c82 */ /* 0x000fe20008000000 */
[----:B------:R-:W-:Y:S01]  /*0710*/  MOV R15, RZ ;  /* 0x000000ff000f7202 */ /* 0x000fe20000000f00 */
[----:B------:R-:W4:Y:S01]  /*0720*/  S2R R18, SR_LANEID ;  /* 0x0000000000127919 */ /* 0x000f220000000000 */
[----:B---3--:R-:W-:-:S04]  /*0730*/  SHF.L.U32 R20, R17, 0x4, RZ ;  /* 0x0000000411147819 */ /* 0x008fc800000006ff */
[----:B----4-:R-:W-:Y:S02]  /*0740*/  LOP3.LUT R20, R20, 0xfffffe00, RZ, 0xc0, !PT ;  /* 0xfffffe0014147812 */ /* 0x010fe400078ec0ff */
.L_x_8127:
[----:B------:R-:W-:Y:S01]  /*0750*/  ULDC UR24, c[0x0][0x174] ;  /* 0x00005d0000187ab9 */ /* 0x000fe20000000800 */
[----:B------:R-:W-:Y:S01]  /*0760*/  BAR.SYNC.DEFER_BLOCKING 0x0 ;  /* 0x0000000000007b1d */ /* 0x000fe20000010000 */
[----:B------:R-:W-:Y:S01]  /*0770*/  UIADD3 UR24, -UR6, UR24, URZ ;  /* 0x0000001806187290 */ /* 0x000fe2000fffe13f */
[----:B------:R-:W-:Y:S01]  /*0780*/  LOP3.LUT R19, R20, 0x1f, R17, 0xf8, !PT ;  /* 0x0000001f14137812 */ /* 0x000fe200078ef811 */
[----:B------:R-:W-:Y:S01]  /*0790*/  HFMA2.MMA R0, -RZ, RZ, 0, 0 ;  /* 0x00000000ff007435 */ /* 0x000fe200000001ff */
[----:B0-----:R-:W-:Y:S01]  /*07a0*/  MOV R2, UR30 ;  /* 0x0000001e00027c02 */ /* 0x001fe20008000f00 */
[----:B------:R-:W-:Y:S01]  /*07b0*/  ULEA UR43, UR24, 0xfffffe00, 0x9 ;  /* 0xfffffe00182b7891 */ /* 0x000fe2000f8e483f */
[C---:B------:R-:W-:Y:S01]  /*07c0*/  LOP3.LUT R60, R19.reuse, 0x20, RZ, 0xfc, !PT ;  /* 0x00000020133c7812 */ /* 0x040fe200078efcff */
[----:B------:R-:W-:Y:S01]  /*07d0*/  ULDC UR7, c[0x0][0x168] ;  /* 0x00005a0000077ab9 */ /* 0x000fe20000000800 */
[----:B------:R-:W-:Y:S01]  /*07e0*/  MOV R3, UR29 ;  /* 0x0000001d00037c02 */ /* 0x000fe20008000f00 */
[----:B------:R-:W-:Y:S01]  /*07f0*/  UIADD3 UR7, -UR43, UR7, URZ ;  /* 0x000000072b077290 */ /* 0x000fe2000fffe13f */
[C---:B------:R-:W-:Y:S01]  /*0800*/  LOP3.LUT R65, R19.reuse, 0xa0, RZ, 0xfc, !PT ;  /* 0x000000a013417812 */ /* 0x040fe200078efcff */
        /* <DEDUP_REMOVED lines=11> */
[----:B------:R-:W-:-:S02]  /*08c0*/  LOP3.LUT R63, R19, 0x60, RZ, 0xfc, !PT ;  /* 0x00000060133f7812 */ /* 0x000fc400078efcff */
[----:B------:R-:W-:Y:S02]  /*08d0*/  ISETP.GE.AND P5, PT, R64, UR7, PT ;  /* 0x0000000740007c0c */ /* 0x000fe4000bfa6270 */
[C---:B------:R-:W-:Y:S02]  /*08e0*/  LOP3.LUT R10, R19.reuse, 0xc0, RZ, 0xfc, !PT ;  /* 0x000000c0130a7812 */ /* 0x040fe400078efcff */
[C---:B------:R-:W-:Y:S01]  /*08f0*/  LOP3.LUT R11, R19.reuse, 0xe0, RZ, 0xfc, !PT ;  /* 0x000000e0130b7812 */ /* 0x040fe200078efcff */
[----:B------:R0:W3:Y:S01]  /*0900*/  @!P0 LDG.E R0, [R2.64] ;  /* 0x0000002002008981 */ /* 0x0000e2000c1e1900 */
[----:B------:R-:W-:Y:S02]  /*0910*/  ISETP.GE.AND P3, PT, R62, UR7, PT ;  /* 0x000000073e007c0c */ /* 0x000fe4000bf66270 */
[----:B------:R-:W-:Y:S01]  /*0920*/  LOP3.LUT R14, R19, 0x100, RZ, 0xfc, !PT ;  /* 0x00000100130e7812 */ /* 0x000fe200078efcff */
        /* <DEDUP_REMOVED lines=8> */
[----:B------:R-:W-:Y:S01]  /*09b0*/  LOP3.LUT R71, R19, 0x140, RZ, 0xfc, !PT ;  /* 0x0000014013477812 */ /* 0x000fe200078efcff */
[----:B------:R0:W2:Y:S01]  /*09c0*/  @!P3 LDG.E R4, [R2.64+0x100] ;  /* 0x000100200204b981 */ /* 0x0000a2000c1e1900 */
[----:B------:R-:W-:-:S02]  /*09d0*/  ISETP.GE.AND P6, PT, R70, UR7, PT ;  /* 0x0000000746007c0c */ /* 0x000fc4000bfc6270 */
[C---:B------:R-:W-:Y:S01]  /*09e0*/  LOP3.LUT R72, R19.reuse, 0x160, RZ, 0xfc, !PT ;  /* 0x0000016013487812 */ /* 0x040fe200078efcff */
[----:B------:R0:W5:Y:S01]  /*09f0*/  @!P4 LDG.E R7, [R2.64+0x180] ;  /* 0x000180200207c981 */ /* 0x000162000c1e1900 */
[----:B------:R-:W-:Y:S02]  /*0a00*/  LOP3.LUT R73, R19, 0x180, RZ, 0xfc, !PT ;  /* 0x0000018013497812 */ /* 0x000fe400078efcff */
[----:B------:R-:W-:Y:S01]  /*0a10*/  ISETP.GE.AND P5, PT, R71, UR7, PT ;  /* 0x0000000747007c0c */ /* 0x000fe2000bfa6270 */
[----:B------:R0:W5:Y:S01]  /*0a20*/  @!P0 LDG.E R8, [R2.64+0x300] ;  /* 0x0003002002088981 */ /* 0x000162000c1e1900 */
[C---:B------:R-:W-:Y:S02]  /*0a30*/  LOP3.LUT R74, R19.reuse, 0x1a0, RZ, 0xfc, !PT ;  /* 0x000001a0134a7812 */ /* 0x040fe400078efcff */
[C---:B------:R-:W-:Y:S01]  /*0a40*/  LOP3.LUT R75, R19.reuse, 0x1c0, RZ, 0xfc, !PT ;  /* 0x000001c0134b7812 */ /* 0x040fe200078efcff */
[----:B------:R0:W5:Y:S01]  /*0a50*/  @!P1 LDG.E R13, [R2.64+0x380] ;  /* 0x00038020020d9981 */ /* 0x000162000c1e1900 */
[----:B------:R-:W-:-:S02]  /*0a60*/  LOP3.LUT R76, R19, 0x1e0, RZ, 0xfc, !PT ;  /* 0x000001e0134c7812 */ /* 0x000fc400078efcff */
[----:B------:R-:W-:Y:S01]  /*0a70*/  ISETP.GE.AND P3, PT, R72, UR7, PT ;  /* 0x0000000748007c0c */ /* 0x000fe2000bf66270 */
[----:B------:R0:W5:Y:S01]  /*0a80*/  @!P2 LDG.E R12, [R2.64+0x400] ;  /* 0x00040020020ca981 */ /* 0x000162000c1e1900 */
[----:B------:R-:W-:Y:S02]  /*0a90*/  ISETP.GE.AND P4, PT, R73, UR7, PT ;  /* 0x0000000749007c0c */ /* 0x000fe4000bf86270 */
[----:B------:R-:W-:Y:S01]  /*0aa0*/  ISETP.GE.AND P0, PT, R74, UR7, PT ;  /* 0x000000074a007c0c */ /* 0x000fe2000bf06270 */
[----:B------:R-:W-:Y:S01]  /*0ab0*/  CS2R R38, SRZ ;  /* 0x0000000000267805 */ /* 0x000fe2000001ff00 */
[----:B------:R-:W-:Y:S01]  /*0ac0*/  ISETP.GE.AND P1, PT, R75, UR7, PT ;  /* 0x000000074b007c0c */ /* 0x000fe2000bf26270 */
        /* <DEDUP_REMOVED lines=9> */
[----:B------:R0:W5:Y:S01]  /*0b60*/  @!P2 LDG.E R43, [R2.64+0x780] ;  /* 0x00078020022ba981 */ /* 0x000162000c1e1900 */
[----:B------:R-:W-:-:S02]  /*0b70*/  IADD3 R23, R18, 0x20, RZ ;  /* 0x0000002012177810 */ /* 0x000fc40007ffe0ff */
[C---:B------:R-:W-:Y:S02]  /*0b80*/  IADD3 R27, R18.reuse, 0x60, RZ ;  /* 0x00000060121b7810 */ /* 0x040fe40007ffe0ff */
[C---:B------:R-:W-:Y:S02]  /*0b90*/  IADD3 R25, R18.reuse, 0x40, RZ ;  /* 0x0000004012197810 */ /* 0x040fe40007ffe0ff */
[C---:B------:R-:W-:Y:S02]  /*0ba0*/  IADD3 R29, R18.reuse, 0x80, RZ ;  /* 0x00000080121d7810 */ /* 0x040fe40007ffe0ff */
[C---:B------:R-:W-:Y:S02]  /*0bb0*/  IADD3 R31, R18.reuse, 0xa0, RZ ;  /* 0x000000a0121f7810 */ /* 0x040fe40007ffe0ff */
[-C--:B------:R-:W-:Y:S02]  /*0bc0*/  LEA.HI.SX32 R21, R18, R18.reuse, 0x1b ;  /* 0x0000001212157211 */ /* 0x080fe400078fdaff */
[----:B------:R-:W-:-:S02]  /*0bd0*/  LEA.HI.SX32 R22, R23, R18, 0x1b ;  /* 0x0000001217167211 */ /* 0x000fc400078fdaff */
[-C--:B------:R-:W-:Y:S02]  /*0be0*/  LEA.HI.SX32 R24, R27, R18.reuse, 0x1b ;  /* 0x000000121b187211 */ /* 0x080fe400078fdaff */
[-C--:B------:R-:W-:Y:S02]  /*0bf0*/  LEA.HI.SX32 R23, R25, R18.reuse, 0x1b ;  /* 0x0000001219177211 */ /* 0x080fe400078fdaff */
[C---:B------:R-:W-:Y:S02]  /*0c00*/  IADD3 R27, R18.reuse, 0xc0, RZ ;  /* 0x000000c0121b7810 */ /* 0x040fe40007ffe0ff */
[-C--:B------:R-:W-:Y:S02]  /*0c10*/  LEA.HI.SX32 R25, R29, R18.reuse, 0x1b ;  /* 0x000000121d197211 */ /* 0x080fe400078fdaff */
[----:B------:R-:W-:Y:S02]  /*0c20*/  LEA.HI.SX32 R26, R31, R18, 0x1b ;  /* 0x000000121f1a7211 */ /* 0x000fe400078fdaff */
[----:B0-----:R-:W-:-:S02]  /*0c30*/  IADD3 R3, R18, 0xe0, RZ ;  /* 0x000000e012037810 */ /* 0x001fc40007ffe0ff */
[C---:B------:R-:W-:Y:S02]  /*0c40*/  IADD3 R29, R18.reuse, 0x100, RZ ;  /* 0x00000100121d7810 */ /* 0x040fe40007ffe0ff */
[C---:B------:R-:W-:Y:S02]  /*0c50*/  IADD3 R31, R18.reuse, 0x120, RZ ;  /* 0x00000120121f7810 */ /* 0x040fe40007ffe0ff */
[----:B------:R-:W-:Y:S02]  /*0c60*/  IADD3 R33, R18, 0x140, RZ ;  /* 0x0000014012217810 */ /* 0x000fe40007ffe0ff */
[-C--:B------:R-:W-:Y:S02]  /*0c70*/  LEA.HI.SX32 R27, R27, R18.reuse, 0x1b ;  /* 0x000000121b1b7211 */ /* 0x080fe400078fdaff */
[-C--:B------:R-:W-:Y:S02]  /*0c80*/  LEA.HI.SX32 R28, R3, R18.reuse, 0x1b ;  /* 0x00000012031c7211 */ /* 0x080fe400078fdaff */
[----:B------:R-:W-:-:S02]  /*0c90*/  LEA.HI.SX32 R29, R29, R18, 0x1b ;  /* 0x000000121d1d7211 */ /* 0x000fc400078fdaff */
[-C--:B------:R-:W-:Y:S02]  /*0ca0*/  LEA.HI.SX32 R30, R31, R18.reuse, 0x1b ;  /* 0x000000121f1e7211 */ /* 0x080fe400078fdaff */
[C---:B------:R-:W-:Y:S02]  /*0cb0*/  IADD3 R3, R18.reuse, 0x160, RZ ;  /* 0x0000016012037810 */ /* 0x040fe40007ffe0ff */
[-C--:B------:R-:W-:Y:S02]  /*0cc0*/  LEA.HI.SX32 R31, R33, R18.reuse, 0x1b ;  /* 0x00000012211f7211 */ /* 0x080fe400078fdaff */
[C---:B------:R-:W-:Y:S02]  /*0cd0*/  IADD3 R33, R18.reuse, 0x180, RZ ;  /* 0x0000018012217810 */ /* 0x040fe40007ffe0ff */
[----:B------:R-:W-:Y:S02]  /*0ce0*/  IADD3 R35, R18, 0x1c0, RZ ;  /* 0x000001c012237810 */ /* 0x000fe40007ffe0ff */
[----:B------:R-:W-:-:S02]  /*0cf0*/  LEA.HI.SX32 R32, R3, R18, 0x1b ;  /* 0x0000001203207211 */ /* 0x000fc400078fdaff */
[----:B------:R-:W-:Y:S02]  /*0d00*/  IADD3 R3, R18, 0x1e0, RZ ;  /* 0x000001e012037810 */ /* 0x000fe40007ffe0ff */
[-C--:B------:R-:W-:Y:S02]  /*0d10*/  LEA.HI.SX32 R33, R33, R18.reuse, 0x1b ;  /* 0x0000001221217211 */ /* 0x080fe400078fdaff */
[----:B------:R-:W-:Y:S02]  /*0d20*/  LEA.HI.SX32 R35, R35, R18, 0x1b ;  /* 0x0000001223237211 */ /* 0x000fe400078fdaff */
[----:B------:R-:W-:Y:S02]  /*0d30*/  ISETP.GE.AND P2, PT, R19, UR7, PT ;  /* 0x0000000713007c0c */ /* 0x000fe4000bf46270 */
[----:B------:R-:W-:Y:S02]  /*0d40*/  ISETP.GE.AND P1, PT, R60, UR7, PT ;  /* 0x000000073c007c0c */ /* 0x000fe4000bf26270 */
[----:B------:R-:W-:-:S02]  /*0d50*/  MOV R2, UR28 ;  /* 0x0000001c00027c02 */ /* 0x000fc40008000f00 */
[----:B------:R-:W-:Y:S02]  /*0d60*/  ISETP.GE.AND P0, PT, R62, UR7, PT ;  /* 0x000000073e007c0c */ /* 0x000fe4000bf06270 */
[----:B------:R-:W-:Y:S02]  /*0d70*/  ISETP.GE.AND P4, PT, R63, UR7, PT ;  /* 0x000000073f007c0c */ /* 0x000fe4000bf86270 */
[----:B------:R-:W-:Y:S02]  /*0d80*/  ISETP.GE.AND P6, PT, R64, UR7, PT ;  /* 0x0000000740007c0c */ /* 0x000fe4000bfc6270 */
[----:B------:R-:W-:Y:S02]  /*0d90*/  ISETP.GE.AND P5, PT, R65, UR7, PT ;  /* 0x0000000741007c0c */ /* 0x000fe4000bfa6270 */
[----:B------:R-:W-:Y:S01]  /*0da0*/  ISETP.GE.AND P3, PT, R10, UR7, PT ;  /* 0x000000070a007c0c */ /* 0x000fe2000bf66270 */
[----:B------:R-:W-:Y:S01]  /*0db0*/  CS2R R54, SRZ ;  /* 0x0000000000367805 */ /* 0x000fe2000001ff00 */
[----:B------:R-:W-:Y:S01]  /*0dc0*/  CS2R R56, SRZ ;  /* 0x0000000000387805 */ /* 0x000fe2000001ff00 */
[----:B------:R-:W-:Y:S01]  /*0dd0*/  CS2R R58, SRZ ;  /* 0x00000000003a7805 */ /* 0x000fe2000001ff00 */
[----:B------:R-:W-:Y:S01]  /*0de0*/  MOV R61, RZ ;  /* 0x000000ff003d7202 */ /* 0x000fe20000000f00 */
[----:B---3--:R-:W-:Y:S04]  /*0df0*/  STS [R21.X4], R0 ;  /* 0x0000000015007388 */ /* 0x008fe80000004800 */
[----:B----4-:R0:W-:Y:S04]  /*0e00*/  STS [R22.X4+0x80], R5 ;  /* 0x0000800516007388 */ /* 0x0101e80000004800 */
[----:B--2---:R-:W-:Y:S01]  /*0e10*/  STS [R23.X4+0x100], R4 ;  /* 0x0001000417007388 */ /* 0x004fe20000004800 */
[----:B0-----:R-:W-:-:S03]  /*0e20*/  IADD3 R5, R18, 0x1a0, RZ ;  /* 0x000001a012057810 */ /* 0x001fc60007ffe0ff */
[----:B-----5:R-:W-:Y:S04]  /*0e30*/  STS [R24.X4+0x180], R7 ;  /* 0x0001800718007388 */ /* 0x020fe80000004800 */
[----:B------:R-:W-:Y:S04]  /*0e40*/  STS [R25.X4+0x200], R6 ;  /* 0x0002000619007388 */ /* 0x000fe80000004800 */
[----:B------:R-:W-:Y:S04]  /*0e50*/  STS [R26.X4+0x280], R9 ;  /* 0x000280091a007388 */ /* 0x000fe80000004800 */
[----:B------:R-:W-:Y:S01]  /*0e60*/  STS [R27.X4+0x300], R8 ;  /* 0x000300081b007388 */ /* 0x000fe20000004800 */
[----:B------:R-:W-:-:S03]  /*0e70*/  LEA.HI.SX32 R34, R5, R18, 0x1b ;  /* 0x0000001205227211 */ /* 0x000fc600078fdaff */
[----:B------:R-:W-:Y:S04]  /*0e80*/  STS [R28.X4+0x380], R13 ;  /* 0x0003800d1c007388 */ /* 0x000fe80000004800 */
[----:B------:R-:W-:Y:S04]  /*0e90*/  STS [R29.X4+0x400], R12 ;  /* 0x0004000c1d007388 */ /* 0x000fe80000004800 */
[----:B------:R0:W-:Y:S04]  /*0ea0*/  STS [R30.X4+0x480], R37 ;  /* 0x000480251e007388 */ /* 0x0001e80000004800 */
[----:B------:R2:W-:Y:S01]  /*0eb0*/  STS [R31.X4+0x500], R36 ;  /* 0x000500241f007388 */ /* 0x0005e20000004800 */
[----:B0-----:R-:W-:-:S03]  /*0ec0*/  SHF.L.U32 R37, R18, 0x4, RZ ;  /* 0x0000000412257819 */ /* 0x001fc600000006ff */
[----:B------:R-:W-:Y:S01]  /*0ed0*/  STS [R32.X4+0x580], R39 ;  /* 0x0005802720007388 */ /* 0x000fe20000004800 */
[----:B--2---:R-:W-:-:S03]  /*0ee0*/  LEA.HI.SX32 R36, R3, R18, 0x1b ;  /* 0x0000001203247211 */ /* 0x004fc600078fdaff */
[----:B------:R-:W-:Y:S01]  /*0ef0*/  STS [R33.X4+0x600], R38 ;  /* 0x0006002621007388 */ /* 0x000fe20000004800 */
[----:B------:R-:W-:-:S03]  /*0f00*/  LEA.HI.SX32 R37, R37, R37, 0x1b ;  /* 0x0000002525257211 */ /* 0x000fc600078fdaff */
        /* <DEDUP_REMOVED lines=20> */
[----:B------:R-:W-:Y:S01]  /*1050*/  MOV R3, UR27 ;  /* 0x0000001b00037c02 */ /* 0x000fe20008000f00 */
[----:B------:R-:W-:Y:S01]  /*1060*/  HFMA2.MMA R0, -RZ, RZ, 0, 0 ;  /* 0x00000000ff007435 */ /* 0x000fe200000001ff */
[----:B------:R-:W-:-:S03]  /*1070*/  CS2R R4, SRZ ;  /* 0x0000000000047805 */ /* 0x000fc6000001ff00 */
[----:B------:R-:W-:Y:S01]  /*1080*/  IMAD.WIDE R2, R19, 0x4, R2 ;  /* 0x0000000413027825 */ /* 0x000fe200078e0202 */
[----:B------:R-:W-:Y:S01]  /*1090*/  BAR.SYNC.DEFER_BLOCKING 0x0 ;  /* 0x0000000000007b1d */ /* 0x000fe20000010000 */
[----:B------:R-:W-:Y:S01]  /*10a0*/  CS2R R6, SRZ ;  /* 0x0000000000067805 */ /* 0x000fe2000001ff00 */
[----:B------:R-:W-:Y:S01]  /*10b0*/  CS2R R8, SRZ ;  /* 0x0000000000087805 */ /* 0x000fe2000001ff00 */
[----:B------:R-:W-:-:S03]  /*10c0*/  CS2R R12, SRZ ;  /* 0x00000000000c7805 */ /* 0x000fc6000001ff00 */
        /* <DEDUP_REMOVED lines=27> */
[----:B------:R-:W-:Y:S02]  /*1280*/  ISETP.GE.AND P6, PT, R63, UR7, PT ;  /* 0x000000073f007c0c */ /* 0x000fe4000bfc6270 */
[----:B------:R-:W-:Y:S02]  /*1290*/  ISETP.GE.AND P4, PT, R64, UR7, PT ;  /* 0x0000000740007c0c */ /* 0x000fe4000bf86270 */
[----:B------:R-:W-:Y:S02]  /*12a0*/  ISETP.GE.AND P3, PT, R65, UR7, PT ;  /* 0x0000000741007c0c */ /* 0x000fe4000bf66270 */
[----:B------:R-:W-:Y:S02]  /*12b0*/  ISETP.GE.AND P1, PT, R19, UR7, PT ;  /* 0x0000000713007c0c */ /* 0x000fe4000bf26270 */
[----:B0-----:R-:W-:-:S02]  /*12c0*/  MOV R2, UR26 ;  /* 0x0000001a00027c02 */ /* 0x001fc40008000f00 */
[----:B------:R-:W-:-:S05]  /*12d0*/  MOV R3, UR25 ;  /* 0x0000001900037c02 */ /* 0x000fca0008000f00 */
[----:B------:R-:W-:Y:S01]  /*12e0*/  IMAD.WIDE R2, R19, 0x4, R2 ;  /* 0x0000000413027825 */ /* 0x000fe200078e0202 */
[----:B------:R-:W-:Y:S01]  /*12f0*/  ISETP.GE.AND P5, PT, R10, UR7, PT ;  /* 0x000000070a007c0c */ /* 0x000fe2000bfa6270 */
[----:B--2---:R0:W-:Y:S04]  /*1300*/  STS [R21.X4], R0 ;  /* 0x0000000015007388 */ /* 0x0041e80000004800 */
[----:B---3--:R-:W-:Y:S04]  /*1310*/  STS [R22.X4+0x80], R5 ;  /* 0x0000800516007388 */ /* 0x008fe80000004800 */
[----:B----4-:R2:W-:Y:S04]  /*1320*/  STS [R23.X4+0x100], R4 ;  /* 0x0001000417007388 */ /* 0x0105e80000004800 */
        /* <DEDUP_REMOVED lines=32> */
[----:B--2---:R-:W-:Y:S01]  /*1530*/  CS2R R4, SRZ ;  /* 0x0000000000047805 */ /* 0x004fe2000001ff00 */
[----:B---3--:R-:W-:Y:S01]  /*1540*/  CS2R R6, SRZ ;  /* 0x0000000000067805 */ /* 0x008fe2000001ff00 */
[----:B----4-:R-:W-:Y:S01]  /*1550*/  CS2R R8, SRZ ;  /* 0x0000000000087805 */ /* 0x010fe2000001ff00 */
[----:B-----5:R-:W-:-:S03]  /*1560*/  CS2R R12, SRZ ;  /* 0x00000000000c7805 */ /* 0x020fc6000001ff00 */
[----:B------:R-:W2:Y:S01]  /*1570*/  @!P2 LDG.E R4, [R2.64+0x100] ;  /* 0x000100200204a981 */ /* 0x000ea2000c1e1900 */
[----:B------:R-:W-:-:S03]  /*1580*/  ISETP.GE.AND P2, PT, R14, UR7, PT ;  /* 0x000000070e007c0c */ /* 0x000fc6000bf46270 */
[----:B------:R-:W3:Y:S01]  /*1590*/  @!P1 LDG.E R0, [R2.64] ;  /* 0x0000002002009981 */ /* 0x000ee2000c1e1900 */
[----:B------:R-:W-:Y:S02]  /*15a0*/  ISETP.GE.AND P1, PT, R11, UR7, PT ;  /* 0x000000070b007c0c */ /* 0x000fe4000bf26270 */
[----:B------:R-:W-:Y:S01]  /*15b0*/  CS2R R10, SRZ ;  /* 0x00000000000a7805 */ /* 0x000fe2000001ff00 */
[----:B------:R-:W4:Y:S01]  /*15c0*/  @!P0 LDG.E R5, [R2.64+0x80] ;  /* 0x0000802002058981 */ /* 0x000f22000c1e1900 */
[----:B------:R-:W-:-:S03]  /*15d0*/  ISETP.GE.AND P0, PT, R70, UR7, PT ;  /* 0x0000000746007c0c */ /* 0x000fc6000bf06270 */
[----:B------:R-:W5:Y:S01]  /*15e0*/  @!P4 LDG.E R6, [R2.64+0x200] ;  /* 0x000200200206c981 */ /* 0x000f62000c1e1900 */
        /* <DEDUP_REMOVED lines=8> */
[----:B------:R-:W-:Y:S01]  /*1670*/  ISETP.GE.AND P2, PT, R75, UR7, PT ;  /* 0x000000074b007c0c */ /* 0x000fe2000bf46270 */
[----:B------:R-:W-:Y:S02]  /*1680*/  HFMA2.MMA R73, -RZ, RZ, 0, 0 ;  /* 0x00000000ff497435 */ /* 0x000fe400000001ff */
[----:B------:R-:W5:Y:S01]  /*1690*/  @!P1 LDG.E R11, [R2.64+0x380] ;  /* 0x00038020020b9981 */ /* 0x000f62000c1e1900 */
[----:B------:R-:W-:Y:S01]  /*16a0*/  ISETP.GE.AND P1, PT, R76, UR7, PT ;  /* 0x000000074c007c0c */ /* 0x000fe2000bf26270 */
[----:B------:R-:W-:Y:S01]  /*16b0*/  CS2R R70, SRZ ;  /* 0x0000000000467805 */ /* 0x000fe2000001ff00 */
        /* <DEDUP_REMOVED lines=8> */
[----:B------:R-:W5:Y:S01]  /*1740*/  @!P1 LDG.E R75, [R2.64+0x780] ;  /* 0x00078020024b9981 */ /* 0x000f62000c1e1900 */
[----:B------:R-:W-:-:S02]  /*1750*/  HFMA2.MMA R128, -RZ, RZ, 0, 0 ;  /* 0x00000000ff807435 */ /* 0x000fc400000001ff */
[----:B------:R-:W-:Y:S02]  /*1760*/  HFMA2.MMA R88, -RZ, RZ, 0, 0 ;  /* 0x00000000ff587435 */ /* 0x000fe400000001ff */
[----:B------:R-:W-:Y:S02]  /*1770*/  HFMA2.MMA R132, -RZ, RZ, 0, 0 ;  /* 0x00000000ff847435 */ /* 0x000fe400000001ff */
[----:B------:R-:W-:Y:S02]  /*1780*/  HFMA2.MMA R84, -RZ, RZ, 0, 0 ;  /* 0x00000000ff547435 */ /* 0x000fe400000001ff */
[----:B------:R-:W-:Y:S02]  /*1790*/  HFMA2.MMA R122, -RZ, RZ, 0, 0 ;  /* 0x00000000ff7a7435 */ /* 0x000fe400000001ff */
[----:B------:R-:W-:Y:S01]  /*17a0*/  HFMA2.MMA R116, -RZ, RZ, 0, 0 ;  /* 0x00000000ff747435 */ /* 0x000fe200000001ff */
[----:B------:R-:W-:Y:S02]  /*17b0*/  MOV R134, RZ ;  /* 0x000000ff00867202 */ /* 0x000fe40000000f00 */
[----:B------:R-:W-:-:S02]  /*17c0*/  MOV R140, RZ ;  /* 0x000000ff008c7202 */ /* 0x000fc40000000f00 */
[----:B------:R-:W-:Y:S02]  /*17d0*/  MOV R114, RZ ;  /* 0x000000ff00727202 */ /* 0x000fe40000000f00 */
[----:B------:R-:W-:Y:S02]  /*17e0*/  MOV R86, RZ ;  /* 0x000000ff00567202 */ /* 0x000fe40000000f00 */
[----:B------:R-:W-:Y:S02]  /*17f0*/  MOV R126, RZ ;  /* 0x000000ff007e7202 */ /* 0x000fe40000000f00 */
[----:B------:R-:W-:Y:S02]  /*1800*/  MOV R118, RZ ;  /* 0x000000ff00767202 */ /* 0x000fe40000000f00 */
        /* <DEDUP_REMOVED lines=43> */
[----:B------:R-:W-:Y:S01]  /*1ac0*/  FFMA.FTZ R15, R47, R90, R15 ;  /* 0x0000005a2f0f7223 */ /* 0x000fe2000001000f */
[----:B------:R-:W-:-:S03]  /*1ad0*/  MOV R0, c[0x0][0x16c] ;  /* 0x00005b0000007a02 */ /* 0x000fc60000000f00 */
[----:B------:R-:W-:Y:S01]  /*1ae0*/  FFMA.FTZ R15, R48, R91, R15 ;  /* 0x0000005b300f7223 */ /* 0x000fe2000001000f */
[----:B------:R-:W-:-:S03]  /*1af0*/  ISETP.GE.AND P0, PT, R0, 0x1, PT ;  /* 0x000000010000780c */ /* 0x000fc60003f06270 */
[----:B0-----:R-:W-:-:S04]  /*1b00*/  FFMA.FTZ R15, R49, R92, R15 ;  /* 0x0000005c310f7223 */ /* 0x001fc8000001000f */
[----:B--2---:R-:W-:-:S04]  /*1b10*/  FFMA.FTZ R15, R50, R93, R15 ;  /* 0x0000005d320f7223 */ /* 0x004fc8000001000f */
[----:B---3--:R-:W-:Y:S01]  /*1b20*/  FFMA.FTZ R15, R51, R94, R15 ;  /* 0x0000005e330f7223 */ /* 0x008fe2000001000f */
[----:B------:R-:W-:-:S03]  /*1b30*/  HFMA2.MMA R0, -RZ, RZ, 0, 0 ;  /* 0x00000000ff007435 */ /* 0x000fc600000001ff */
        /* <DEDUP_REMOVED lines=21> */
[----:B------:R-:W-:Y:S01]  /*1c90*/  ULDC.64 UR8, c[0x0][0x180] ;  /* 0x0000600000087ab9 */ /* 0x000fe20000000a00 */
[----:B------:R-:W-:Y:S01]  /*1ca0*/  FADD.FTZ R73, R2, R2 ;  /* 0x0000000202497221 */ /* 0x000fe20000010000 */
[----:B------:R-:W-:Y:S01]  /*1cb0*/  ULDC.64 UR18, c[0x0][0x198] ;  /* 0x0000660000127ab9 */ /* 0x000fe20000000a00 */
[----:B------:R-:W-:Y:S01]  /*1cc0*/  FADD.FTZ R75, R4, R4 ;  /* 0x00000004044b7221 */ /* 0x000fe20000010000 */
[----:B------:R-:W-:Y:S01]  /*1cd0*/  UIMAD UR7, UR17, UR8, URZ ;  /* 0x00000008110772a4 */ /* 0x000fe2000f8e023f */
[----:B------:R-:W-:Y:S01]  /*1ce0*/  FADD.FTZ R77, R77, R77 ;  /* 0x0000004d4d4d7221 */ /* 0x000fe20000010000 */
[----:B------:R-:W-:Y:S01]  /*1cf0*/  UIMAD.WIDE.U32 UR36, UR16, UR8, URZ ;  /* 0x00000008102472a5 */ /* 0x000fe2000f8e003f */
[----:B------:R-:W-:Y:S01]  /*1d00*/  FADD.FTZ R79, R6, R6 ;  /* 0x00000006064f7221 */ /* 0x000fe20000010000 */
[----:B------:R-:W-:Y:S01]  /*1d10*/  ULDC.64 UR22, c[0x0][0x1b8] ;  /* 0x00006e0000167ab9 */ /* 0x000fe20000000a00 */
[----:B------:R-:W-:Y:S01]  /*1d20*/  FADD.FTZ R81, R81, R81 ;  /* 0x0000005151517221 */ /* 0x000fe20000010000 */
[----:B------:R-:W-:Y:S01]  /*1d30*/  UIMAD.WIDE.U32 UR20, UR16, UR18, URZ ;  /* 0x00000012101472a5 */ /* 0x000fe2000f8e003f */
[----:B------:R-:W-:Y:S01]  /*1d40*/  FADD.FTZ R83, R8, R8 ;  /* 0x0000000808537221 */ /* 0x000fe20000010000 */
[----:B------:R-:W-:Y:S01]  /*1d50*/  UIMAD UR8, UR17, UR18, URZ ;  /* 0x00000012110872a4 */ /* 0x000fe2000f8e023f */
[----:B------:R-:W-:Y:S01]  /*1d60*/  FADD.FTZ R85, R85, R85 ;  /* 0x0000005555557221 */ /* 0x000fe20000010000 */
[----:B------:R-:W-:Y:S01]  /*1d70*/  UIMAD UR18, UR17, UR22, URZ ;  /* 0x00000016111272a4 */ /* 0x000fe2000f8e023f */
[----:B------:R-:W-:Y:S01]  /*1d80*/  FADD.FTZ R87, R10, R10 ;  /* 0x0000000a0a577221 */ /* 0x000fe20000010000 */
[----:B------:R-:W-:Y:S01]  /*1d90*/  UIMAD UR7, UR16, UR9, UR7 ;  /* 0x00000009100772a4 */ /* 0x000fe2000f8e0207 */
[----:B------:R-:W-:Y:S01]  /*1da0*/  FADD.FTZ R89, R89, R89 ;  /* 0x0000005959597221 */ /* 0x000fe20000010000 */
[----:B------:R-:W-:Y:S01]  /*1db0*/  UIMAD UR44, UR16, UR19, UR8 ;  /* 0x00000013102c72a4 */ /* 0x000fe2000f8e0208 */
[----:B------:R-:W-:Y:S01]  /*1dc0*/  FADD.FTZ R90, R90, R90 ;  /* 0x0000005a5a5a7221 */ /* 0x000fe20000010000 */
[----:B------:R-:W-:Y:S01]  /*1dd0*/  UIMAD.WIDE.U32 UR8, UR16, UR22, URZ ;  /* 0x00000016100872a5 */ /* 0x000fe2000f8e003f */
[----:B------:R-:W-:Y:S01]  /*1de0*/  FADD.FTZ R91, R91, R91 ;  /* 0x0000005b5b5b7221 */ /* 0x000fe20000010000 */
[----:B------:R-:W-:Y:S01]  /*1df0*/  UIMAD UR45, UR16, UR23, UR18 ;  /* 0x00000017102d72a4 */ /* 0x000fe2000f8e0212 */
[----:B------:R-:W-:Y:S01]  /*1e00*/  FADD.FTZ R92, R92, R92 ;  /* 0x0000005c5c5c7221 */ /* 0x000fe20000010000 */
[----:B------:R-:W-:Y:S01]  /*1e10*/  ULDC.64 UR38, c[0x0][0x220] ;  /* 0x0000880000267ab9 */ /* 0x000fe20000000a00 */
[----:B------:R-:W-:Y:S01]  /*1e20*/  FADD.FTZ R93, R93, R93 ;  /* 0x0000005d5d5d7221 */ /* 0x000fe20000010000 */
[----:B------:R-:W-:Y:S01]  /*1e30*/  ULDC.64 UR22, c[0x0][0x228] ;  /* 0x00008a0000167ab9 */ /* 0x000fe20000000a00 */
[----:B------:R-:W-:Y:S01]  /*1e40*/  FADD.FTZ R94, R94, R94 ;  /* 0x0000005e5e5e7221 */ /* 0x000fe20000010000 */
[----:B------:R-:W-:Y:S01]  /*1e50*/  ULDC.64 UR18, c[0x0][0x230] ;  /* 0x00008c0000127ab9 */ /* 0x000fe20000000a00 */
[----:B------:R-:W-:Y:S01]  /*1e60*/  FADD.FTZ R95, R95, R95 ;  /* 0x0000005f5f5f7221 */ /* 0x000fe20000010000 */
[----:B------:R-:W-:Y:S01]  /*1e70*/  ULEA UR31, UP0, UR36, UR38, 0x3 ;  /* 0x00000026241f7291 */ /* 0x000fe2000f80183f */
[----:B------:R-:W-:Y:S01]  /*1e80*/  FADD.FTZ R96, R96, R96 ;  /* 0x0000006060607221 */ /* 0x000fe20000010000 */
[----:B------:R-:W-:Y:S01]  /*1e90*/  UIADD3 UR7, UR37, UR7, URZ ;  /* 0x0000000725077290 */ /* 0x000fe2000fffe03f */
[----:B------:R-:W-:Y:S01]  /*1ea0*/  LOP3.LUT R230, R17, 0x1f, RZ, 0xc0, !PT ;  /* 0x0000001f11e67812 */ /* 0x000fe200078ec0ff */
[----:B------:R-:W-:Y:S01]  /*1eb0*/  ULEA UR34, UP1, UR20, UR22, 0x3 ;  /* 0x0000001614227291 */ /* 0x000fe2000f82183f */
[----:B------:R-:W-:Y:S01]  /*1ec0*/  FADD.FTZ R98, R69, UR4 ;  /* 0x0000000445627e21 */ /* 0x000fe20008010000 */
[----:B------:R-:W-:Y:S01]  /*1ed0*/  ULEA UR35, UP2, UR8, UR18, 0x3 ;  /* 0x0000001208237291 */ /* 0x000fe2000f84183f */
[----:B------:R-:W-:Y:S01]  /*1ee0*/  FADD.FTZ R97, R68, UR4 ;  /* 0x0000000444617e21 */ /* 0x000fe20008010000 */
[----:B------:R-:W-:Y:S01]  /*1ef0*/  UIADD3 UR37, UR21, UR44, URZ ;  /* 0x0000002c15257290 */ /* 0x000fe2000fffe03f */
[----:B------:R-:W-:Y:S01]  /*1f00*/  FADD.FTZ R100, R67, UR4 ;  /* 0x0000000443647e21 */ /* 0x000fe20008010000 */
[----:B------:R-:W-:Y:S01]  /*1f10*/  UIADD3 UR38, UR9, UR45, URZ ;  /* 0x0000002d09267290 */ /* 0x000fe2000fffe03f */
[----:B------:R-:W-:Y:S01]  /*1f20*/  FADD.FTZ R99, R66, UR4 ;  /* 0x0000000442637e21 */ /* 0x000fe20008010000 */
[----:B------:R-:W-:Y:S01]  /*1f30*/  ULEA.HI.X UR37, UR20, UR23, UR37, 0x3, UP1 ;  /* 0x0000001714257291 */ /* 0x000fe200088f1c25 */
[----:B------:R-:W-:Y:S01]  /*1f40*/  FADD.FTZ R102, R65, UR4 ;  /* 0x0000000441667e21 */ /* 0x000fe20008010000 */
[----:B------:R-:W-:Y:S01]  /*1f50*/  ULEA.HI.X UR38, UR8, UR19, UR38, 0x3, UP2 ;  /* 0x0000001308267291 */ /* 0x000fe200090f1c26 */
[----:B------:R-:W-:Y:S01]  /*1f60*/  FADD.FTZ R101, R64, UR4 ;  /* 0x0000000440657e21 */ /* 0x000fe20008010000 */
[----:B------:R-:W-:Y:S01]  /*1f70*/  UIADD3 UR20, UR24, -0x1, URZ ;  /* 0xffffffff18147890 */ /* 0x000fe2000fffe03f */
[----:B------:R-:W-:Y:S01]  /*1f80*/  FADD.FTZ R104, R63, UR4 ;  /* 0x000000043f687e21 */ /* 0x000fe20008010000 */
[----:B------:R-:W-:Y:S01]  /*1f90*/  ULEA.HI UR19, UR24, UR24, URZ, 0x1 ;  /* 0x0000001818137291 */ /* 0x000fe2000f8f083f */
[----:B------:R-:W-:Y:S01]  /*1fa0*/  FADD.FTZ R103, R62, UR4 ;  /* 0x000000043e677e21 */ /* 0x000fe20008010000 */
[----:B------:R-:W-:Y:S01]  /*1fb0*/  UIADD3 UR21, UR24, -0x2, URZ ;  /* 0xfffffffe18157890 */ /* 0x000fe2000fffe03f */
[----:B------:R-:W-:Y:S01]  /*1fc0*/  FADD.FTZ R106, R61, UR4 ;  /* 0x000000043d6a7e21 */ /* 0x000fe20008010000 */
[----:B------:R-:W-:Y:S01]  /*1fd0*/  ULDC UR23, c[0x0][0x16c] ;  /* 0x00005b0000177ab9 */ /* 0x000fe20000000800 */
[----:B------:R-:W-:Y:S01]  /*1fe0*/  FADD.FTZ R105, R60, UR4 ;  /* 0x000000043c697e21 */ /* 0x000fe20008010000 */
[----:B------:R-:W-:Y:S01]  /*1ff0*/  ULEA.HI UR18, UR20, UR20, URZ, 0x1 ;  /* 0x0000001414127291 */ /* 0x000fe2000f8f083f */
[----:B------:R-:W-:Y:S01]  /*2000*/  FADD.FTZ R108, R59, UR4 ;  /* 0x000000043b6c7e21 */ /* 0x000fe20008010000 */
[----:B------:R-:W-:Y:S01]  /*2010*/  ULOP3.LUT UR19, UR19, 0x1ffffe, URZ, 0xc0, !UPT ;  /* 0x001ffffe13137892 */ /* 0x000fe2000f8ec03f */
[----:B------:R-:W-:Y:S01]  /*2020*/  FADD.FTZ R107, R58, UR4 ;  /* 0x000000043a6b7e21 */ /* 0x000fe20008010000 */
[----:B------:R-:W-:Y:S01]  /*2030*/  UIMAD UR23, UR21, UR23, URZ ;  /* 0x00000017151772a4 */ /* 0x000fe2000f8e023f */
[----:B------:R-:W-:Y:S01]  /*2040*/  FADD.FTZ R110, R57, UR4 ;  /* 0x00000004396e7e21 */ /* 0x000fe20008010000 */
[----:B------:R-:W-:Y:S01]  /*2050*/  ULOP3.LUT UR21, UR18, 0xfffffe, URZ, 0xc0, !UPT ;  /* 0x00fffffe12157892 */ /* 0x000fe2000f8ec03f */
[----:B------:R-:W-:Y:S01]  /*2060*/  FADD.FTZ R109, R56, UR4 ;  /* 0x00000004386d7e21 */ /* 0x000fe20008010000 */
[----:B------:R-:W-:Y:S01]  /*2070*/  UIADD3 UR22, UR24, -UR19, URZ ;  /* 0x8000001318167290 */ /* 0x000fe2000fffe03f */
[----:B------:R-:W-:Y:S01]  /*2080*/  FADD.FTZ R112, R55, UR4 ;  /* 0x0000000437707e21 */ /* 0x000fe20008010000 */
[----:B------:R-:W-:Y:S01]  /*2090*/  UIMAD.WIDE UR18, UR23, 0x10, UR10 ;  /* 0x00000010171278a5 */ /* 0x000fe2000f8e020a */
[----:B------:R-:W-:Y:S01]  /*20a0*/  FADD.FTZ R111, R54, UR4 ;  /* 0x00000004366f7e21 */ /* 0x000fe20008010000 */
[----:B------:R-:W-:Y:S01]  /*20b0*/  UIADD3 UR21, UR20, -UR21, URZ ;  /* 0x8000001514157290 */ /* 0x000fe2000fffe03f */
[----:B------:R-:W-:Y:S01]  /*20c0*/  MOV R128, RZ ;  /* 0x000000ff00807202 */ /* 0x000fe20000000f00 */
[----:B------:R-:W-:Y:S01]  /*20d0*/  CS2R R70, SRZ ;  /* 0x0000000000467805 */ /* 0x000fe2000001ff00 */
[----:B------:R-:W-:Y:S01]  /*20e0*/  MOV R134, RZ ;  /* 0x000000ff00867202 */ /* 0x000fe20000000f00 */
[----:B------:R-:W-:Y:S01]  /*20f0*/  ULEA.HI.X UR36, UR36, UR39, UR7, 0x3, UP0 ;  /* 0x0000002724247291 */ /* 0x000fe200080f1c07 */
[----:B------:R-:W-:Y:S01]  /*2100*/  MOV R88, RZ ;  /* 0x000000ff00587202 */ /* 0x000fe20000000f00 */
[----:B------:R-:W-:Y:S01]  /*2110*/  UMOV UR8, URZ ;  /* 0x0000003f00087c82 */ /* 0x000fe20008000000 */
[----:B------:R-:W-:Y:S01]  /*2120*/  MOV R140, RZ ;  /* 0x000000ff008c7202 */ /* 0x000fe20000000f00 */
[----:B------:R-:W-:Y:S01]  /*2130*/  UMOV UR7, URZ ;  /* 0x0000003f00077c82 */ /* 0x000fe20008000000 */
[----:B------:R-:W-:Y:S01]  /*2140*/  MOV R0, RZ ;  /* 0x000000ff00007202 */ /* 0x000fe20000000f00 */
[----:B------:R-:W-:Y:S01]  /*2150*/  UMOV UR9, URZ ;  /* 0x0000003f00097c82 */ /* 0x000fe20008000000 */
[----:B------:R-:W-:Y:S01]  /*2160*/  MOV R114, RZ ;  /* 0x000000ff00727202 */ /* 0x000fe20000000f00 */
[----:B------:R-:W-:Y:S01]  /*2170*/  ULEA UR46, UR22, 0xca0, 0xb ;  /* 0x00000ca0162e7891 */ /* 0x000fe2000f8e583f */
[----:B------:R-:W-:Y:S01]  /*2180*/  MOV R132, RZ ;  /* 0x000000ff00847202 */ /* 0x000fe20000000f00 */
[----:B------:R-:W-:Y:S01]  /*2190*/  USHF.L.U32 UR39, UR21, 0x8, URZ ;  /* 0x0000000815277899 */ /* 0x000fe2000800063f */
[----:B------:R-:W-:Y:S01]  /*21a0*/  MOV R86, RZ ;  /* 0x000000ff00567202 */ /* 0x000fe20000000f00 */
[----:B------:R-:W-:Y:S01]  /*21b0*/  UMOV UR44, UR18 ;  /* 0x00000012002c7c82 */ /* 0x000fe20008000000 */
[----:B------:R-:W-:Y:S01]  /*21c0*/  MOV R84, RZ ;  /* 0x000000ff00547202 */ /* 0x000fe20000000f00 */
[----:B------:R-:W-:Y:S01]  /*21d0*/  UMOV UR45, UR19 ;  /* 0x00000013002d7c82 */ /* 0x000fe20008000000 */
[----:B------:R-:W-:-:S02]  /*21e0*/  MOV R126, RZ ;  /* 0x000000ff007e7202 */ /* 0x000fc40000000f00 */
[----:B------:R-:W-:Y:S02]  /*21f0*/  MOV R122, RZ ;  /* 0x000000ff007a7202 */ /* 0x000fe40000000f00 */
[----:B------:R-:W-:Y:S02]  /*2200*/  MOV R118, RZ ;  /* 0x000000ff00767202 */ /* 0x000fe40000000f00 */
[----:B------:R-:W-:Y:S02]  /*2210*/  MOV R116, RZ ;  /* 0x000000ff00747202 */ /* 0x000fe40000000f00 */
[----:B------:R-:W-:Y:S02]  /*2220*/  MOV R82, RZ ;  /* 0x000000ff00527202 */ /* 0x000fe40000000f00 */
.L_x_8122:
[----:B------:R-:W-:Y:S02]  /*2230*/  MOV R2, UR31 ;  /* 0x0000001f00027c02 */ /* 0x000fe40008000f00 */
[----:B------:R-:W-:-:S06]  /*2240*/  MOV R3, UR36 ;  /* 0x0000002400037c02 */ /* 0x000fcc0008000f00 */
[----:B------:R-:W2:Y:S01]  /*2250*/  LDG.E.64 R2, [R2.64] ;  /* 0x0000002002027981 */ /* 0x000ea2000c1e1b00 */
[----:B------:R-:W-:Y:S02]  /*2260*/  MOV R4, UR34 ;  /* 0x0000002200047c02 */ /* 0x000fe40008000f00 */
[----:B------:R-:W-:Y:S02]  /*2270*/  MOV R5, UR37 ;  /* 0x0000002500057c02 */ /* 0x000fe40008000f00 */
[----:B------:R-:W-:Y:S02]  /*2280*/  MOV R6, UR35 ;  /* 0x0000002300067c02 */ /* 0x000fe40008000f00 */
[----:B------:R-:W-:Y:S02]  /*2290*/  MOV R7, UR38 ;  /* 0x0000002600077c02 */ /* 0x000fe40008000f00 */
[----:B------:R-:W3:Y:S04]  /*22a0*/  LDG.E.64 R4, [R4.64] ;  /* 0x0000002004047981 */ /* 0x000ee8000c1e1b00 */
[----:B------:R-:W3:Y:S01]  /*22b0*/  LDG.E.64 R6, [R6.64] ;  /* 0x0000002006067981 */ /* 0x000ee2000c1e1b00 */
        /* <DEDUP_REMOVED lines=12> */
[----:B------:R-:W-:Y:S01]  /*2380*/  FADD.FTZ R162, R69, UR4 ;  /* 0x0000000445a27e21 */ /* 0x000fe20008010000 */
[----:B------:R-:W-:-:S02]  /*2390*/  ISETP.NE.AND P0, PT, R230, RZ, PT ;  /* 0x000000ffe600720c */ /* 0x000fc40003f05270 */
[----:B------:R-:W-:Y:S01]  /*23a0*/  ISETP.NE.AND P1, PT, R17, RZ, PT ;  /* 0x000000ff1100720c */ /* 0x000fe20003f25270 */
[----:B--2---:R-:W0:Y:S02]  /*23b0*/  R2UR UR19, R3 ;  /* 0x00000000031373c2 */ /* 0x004e2400000e0000 */
[----:B0-----:R-:W-:Y:S02]  /*23c0*/  FMUL.FTZ R8, R113, UR19 ;  /* 0x0000001371087c20 */ /* 0x001fe40008410000 */
[----:B------:R-:W-:Y:S02]  /*23d0*/  FMUL.FTZ R3, R119, UR19 ;  /* 0x0000001377037c20 */ /* 0x000fe40008410000 */
[----:B------:R-:W-:Y:S02]  /*23e0*/  FMUL.RZ R11, R8, 0.15915493667125701904 ;  /* 0x3e22f983080b7820 */ /* 0x000fe4000040c000 */
[----:B------:R-:W-:Y:S02]  /*23f0*/  FMUL.RZ R117, R3, 0.15915493667125701904 ;  /* 0x3e22f98303757820 */ /* 0x000fe4000040c000 */
        /* <DEDUP_REMOVED lines=8> */
[----:B------:R0:W-:Y:S08]  /*2480*/  MUFU.COS R170, R9 ;  /* 0x0000000900aa7308 */ /* 0x0001f00000000000 */
[----:B------:R-:W-:Y:S01]  /*2490*/  MUFU.SIN R172, R117 ;  /* 0x0000007500ac7308 */ /* 0x000fe20000000400 */
[----:B0-----:R-:W-:-:S02]  /*24a0*/  FMUL.RZ R9, R3, 0.15915493667125701904 ;  /* 0x3e22f98303097820 */ /* 0x001fc4000040c000 */
[----:B------:R-:W-:-:S05]  /*24b0*/  FMUL.FTZ R3, R152, UR19 ;  /* 0x0000001398037c20 */ /* 0x000fca0008410000 */
[----:B------:R0:W-:Y:S01]  /*24c0*/  MUFU.COS R174, R117 ;  /* 0x0000007500ae7308 */ /* 0x0001e20000000000 */
[----:B------:R-:W-:Y:S02]  /*24d0*/  FMUL.RZ R123, R3, 0.15915493667125701904 ;  /* 0x3e22f983037b7820 */ /* 0x000fe4000040c000 */
[----:B0-----:R-:W-:-:S05]  /*24e0*/  FADD.FTZ R117, R60, UR4 ;  /* 0x000000043c757e21 */ /* 0x001fca0008010000 */
[----:B------:R-:W-:Y:S01]  /*24f0*/  MUFU.SIN R176, R11 ;  /* 0x0000000b00b07308 */ /* 0x000fe20000000400 */
[----:B------:R-:W-:-:S07]  /*2500*/  FMUL.FTZ R3, R117, UR19 ;  /* 0x0000001375037c20 */ /* 0x000fce0008410000 */
[----:B------:R0:W-:Y:S01]  /*2510*/  MUFU.COS R178, R11 ;  /* 0x0000000b00b27308 */ /* 0x0001e20000000000 */
[----:B------:R-:W1:Y:S01]  /*2520*/  R2UR UR18, R2 ;  /* 0x00000000021273c2 */ /* 0x000e6200000e0000 */
[----:B0-----:R-:W-:Y:S02]  /*2530*/  FMUL.RZ R11, R3, 0.15915493667125701904 ;  /* 0x3e22f983030b7820 */ /* 0x001fe4000040c000 */
[----:B------:R-:W-:-:S04]  /*2540*/  FMUL.FTZ R3, R160, UR19 ;  /* 0x00000013a0037c20 */ /* 0x000fc80008410000 */
[----:B------:R-:W-:Y:S08]  /*2550*/  MUFU.SIN R180, R9 ;  /* 0x0000000900b47308 */ /* 0x000ff00000000400 */
[----:B------:R0:W-:Y:S02]  /*2560*/  MUFU.COS R182, R9 ;  /* 0x0000000900b67308 */ /* 0x0001e40000000000 */
[----:B0-----:R-:W-:-:S02]  /*2570*/  FMUL.RZ R9, R3, 0.15915493667125701904 ;  /* 0x3e22f98303097820 */ /* 0x001fc4000040c000 */
[----:B------:R-:W-:-:S04]  /*2580*/  FMUL.FTZ R3, R121, UR19 ;  /* 0x0000001379037c20 */ /* 0x000fc80008410000 */
[----:B------:R-:W-:Y:S01]  /*2590*/  MUFU.SIN R184, R123 ;  /* 0x0000007b00b87308 */ /* 0x000fe20000000400 */
[----:B------:R-:W-:Y:S02]  /*25a0*/  FMUL.RZ R125, R3, 0.15915493667125701904 ;  /* 0x3e22f983037d7820 */ /* 0x000fe4000040c000 */
[----:B------:R-:W-:-:S05]  /*25b0*/  FMUL.FTZ R3, R148, UR19 ;  /* 0x0000001394037c20 */ /* 0x000fca0008410000 */
[----:B------:R0:W-:Y:S02]  /*25c0*/  MUFU.COS R186, R123 ;  /* 0x0000007b00ba7308 */ /* 0x0001e40000000000 */
[----:B0-----:R-:W-:-:S06]  /*25d0*/  FADD.FTZ R123, R64, UR4 ;  /* 0x00000004407b7e21 */ /* 0x001fcc0008010000 */
        /* <DEDUP_REMOVED lines=13> */
[----:B------:R-:W-:Y:S01]  /*26b0*/  FMUL.FTZ R3, R125, UR19 ;  /* 0x000000137d037c20 */ /* 0x000fe20008410000 */
[----:B-1----:R-:W-:-:S06]  /*26c0*/  MOV R133, UR18 ;  /* 0x0000001200857c02 */ /* 0x002fcc0008000f00 */
[----:B------:R0:W-:Y:S01]  /*26d0*/  MUFU.COS R198, R11 ;  /* 0x0000000b00c67308 */ /* 0x0001e20000000000 */
[----:B------:R-:W-:Y:S02]  /*26e0*/  FMUL.FTZ R133, R133, 1.4426950216293334961 ;  /* 0x3fb8aa3b85857820 */ /* 0x000fe40000410000 */
[----:B0-----:R-:W-:Y:S02]  /*26f0*/  FMUL.RZ R11, R3, 0.15915493667125701904 ;  /* 0x3e22f983030b7820 */ /* 0x001fe4000040c000 */
[----:B------:R-:W-:-:S03]  /*2700*/  FMUL.FTZ R3, R154, UR19 ;  /* 0x000000139a037c20 */ /* 0x000fc60008410000 */
[----:B------:R-:W-:Y:S08]  /*2710*/  MUFU.SIN R200, R9 ;  /* 0x0000000900c87308 */ /* 0x000ff00000000400 */
[----:B------:R0:W-:Y:S02]  /*2720*/  MUFU.COS R202, R9 ;  /* 0x0000000900ca7308 */ /* 0x0001e40000000000 */
[----:B0-----:R-:W-:-:S02]  /*2730*/  FMUL.RZ R9, R3, 0.15915493667125701904 ;  /* 0x3e22f98303097820 */ /* 0x001fc4000040c000 */
[----:B------:R-:W-:-:S04]  /*2740*/  FMUL.FTZ R3, R127, UR19 ;  /* 0x000000137f037c20 */ /* 0x000fc80008410000 */
[----:B------:R-:W-:Y:S08]  /*2750*/  MUFU.SIN R204, R129 ;  /* 0x0000008100cc7308 */ /* 0x000ff00000000400 */
[----:B------:R0:W-:Y:S02]  /*2760*/  MUFU.COS R220, R129 ;  /* 0x0000008100dc7308 */ /* 0x0001e40000000000 */
[----:B0-----:R-:W-:-:S02]  /*2770*/  FMUL.RZ R129, R3, 0.15915493667125701904 ;  /* 0x3e22f98303817820 */ /* 0x001fc4000040c000 */
[----:B------:R-:W-:-:S06]  /*2780*/  FMUL.FTZ R3, R133, R113 ;  /* 0x0000007185037220 */ /* 0x000fcc0000410000 */
[----:B------:R-:W0:Y:S01]  /*2790*/  MUFU.EX2 R3, R3 ;  /* 0x0000000300037308 */ /* 0x000e220000000800 */
[----:B------:R-:W-:-:S04]  /*27a0*/  FMUL.FTZ R2, R162, UR19 ;  /* 0x00000013a2027c20 */ /* 0x000fc80008410000 */
[----:B------:R-:W-:Y:S01]  /*27b0*/  FMUL.RZ R135, R2, 0.15915493667125701904 ;  /* 0x3e22f98302877820 */ /* 0x000fe2000040c000 */
[----:B------:R-:W-:Y:S02]  /*27c0*/  MOV R2, UR24 ;  /* 0x0000001800027c02 */ /* 0x000fe40008000f00 */
[----:B------:R-:W-:Y:S02]  /*27d0*/  MUFU.SIN R210, R9 ;  /* 0x0000000900d27308 */ /* 0x000fe40000000400 */
[----:B------:R-:W-:-:S06]  /*27e0*/  ISETP.LT.OR P2, PT, R2, 0x2, P0 ;  /* 0x000000020200780c */ /* 0x000fcc0000741670 */
[----:B------:R1:W-:Y:S01]  /*27f0*/  MUFU.COS R212, R9 ;  /* 0x0000000900d47308 */ /* 0x0003e20000000000 */
[C---:B0-----:R-:W-:Y:S02]  /*2800*/  FMUL.FTZ R2, R3.reuse, R10 ;  /* 0x0000000a03027220 */ /* 0x041fe40000410000 */
[----:B------:R-:W-:Y:S01]  /*2810*/  FMUL.FTZ R3, R3, R8 ;  /* 0x0000000803037220 */ /* 0x000fe20000410000 */
[----:B-1----:R-:W-:-:S04]  /*2820*/  IADD3 R9, R17, 0x200, RZ ;  /* 0x0000020011097810 */ /* 0x002fc80007ffe0ff */
[----:B------:R-:W-:Y:S08]  /*2830*/  MUFU.SIN R183, R129 ;  /* 0x0000008100b77308 */ /* 0x000ff00000000400 */
[----:B------:R0:W-:Y:S02]  /*2840*/  MUFU.COS R157, R129 ;  /* 0x00000081009d7308 */ /* 0x0001e40000000000 */
[----:B0-----:R-:W-:-:S05]  /*2850*/  SEL R129, R9, UR39, P1 ;  /* 0x0000002709817c07 */ /* 0x001fca0008800000 */
[----:B------:R0:W-:Y:S01]  /*2860*/  STS.64 [R129.X8+0xca0], R2 ;  /* 0x000ca00281007388 */ /* 0x0001e20000008a00 */
[----:B------:R-:W-:Y:S01]  /*2870*/  MUFU.SIN R206, R11 ;  /* 0x0000000b00ce7308 */ /* 0x000fe20000000400 */
[----:B------:R-:W-:Y:S01]  /*2880*/  CS2R R8, SRZ ;  /* 0x0000000000087805 */ /* 0x000fe2000001ff00 */
[----:B------:R-:W-:-:S06]  /*2890*/  MOV R10, UR44 ;  /* 0x0000002c000a7c02 */ /* 0x000fcc0008000f00 */
[----:B------:R1:W-:Y:S01]  /*28a0*/  MUFU.COS R208, R11 ;  /* 0x0000000b00d07308 */ /* 0x0003e20000000000 */
[----:B------:R-:W-:Y:S02]  /*28b0*/  FMUL.FTZ R131, R133, R156 ;  /* 0x0000009c85837220 */ /* 0x000fe40000410000 */
[----:B---3--:R-:W-:Y:S01]  /*28c0*/  FMUL.FTZ R166, R5, R6 ;  /* 0x0000000605a67220 */ /* 0x008fe20000410000 */
[----:B-1----:R-:W-:Y:S01]  /*28d0*/  MOV R11, UR45 ;  /* 0x0000002d000b7c02 */ /* 0x002fe20008000f00 */
[----:B------:R-:W-:Y:S01]  /*28e0*/  BAR.SYNC.DEFER_BLOCKING 0x0 ;  /* 0x0000000000007b1d */ /* 0x000fe20000010000 */
[C---:B------:R-:W-:Y:S02]  /*28f0*/  FMUL.FTZ R147, R133.reuse, R123 ;  /* 0x0000007b85937220 */ /* 0x040fe40000410000 */
[C---:B------:R-:W-:Y:S02]  /*2900*/  FMUL.FTZ R143, R133.reuse, R152 ;  /* 0x00000098858f7220 */ /* 0x040fe40000410000 */
[----:B------:R-:W-:Y:S01]  /*2910*/  FMUL.FTZ R137, R133, R150 ;  /* 0x0000009685897220 */ /* 0x000fe20000410000 */
[----:B------:R-:W1:Y:S01]  /*2920*/  MUFU.EX2 R217, R147 ;  /* 0x0000009300d97308 */ /* 0x000e620000000800 */
[----:B------:R-:W-:-:S02]  /*2930*/  FFMA.FTZ R166, R4, R7, R166 ;  /* 0x0000000704a67223 */ /* 0x000fc400000100a6 */
[----:B------:R-:W-:-:S05]  /*2940*/  FMUL.FTZ R145, R133, R117 ;  /* 0x0000007585917220 */ /* 0x000fca0000410000 */
[----:B------:R-:W-:Y:S01]  /*2950*/  MUFU.SIN R214, R135 ;  /* 0x0000008700d67308 */ /* 0x000fe20000000400 */
[----:B------:R2:W5:Y:S07]  /*2960*/  @!P2 LDG.E.64 R8, [R10.64+0x8] ;  /* 0x000008200a08a981 */ /* 0x00056e000c1e1b00 */
[----:B------:R3:W-:Y:S01]  /*2970*/  MUFU.COS R216, R135 ;  /* 0x0000008700d87308 */ /* 0x0007e20000000000 */
[----:B--2---:R-:W-:Y:S02]  /*2980*/  FMUL.FTZ R11, R5, R7 ;  /* 0x00000007050b7220 */ /* 0x004fe40000410000 */
[----:B------:R-:W-:-:S02]  /*2990*/  FMUL.FTZ R10, R133, R121 ;  /* 0x00000079850a7220 */ /* 0x000fc40000410000 */
[----:B------:R-:W-:-:S03]  /*29a0*/  FFMA.FTZ R164, R4, R6, -R11 ;  /* 0x0000000604a47223 */ /* 0x000fc6000001080b */
[----:B------:R-:W2:Y:S01]  /*29b0*/  MUFU.EX2 R131, R131 ;  /* 0x0000008300837308 */ /* 0x000ea20000000800 */
[C---:B------:R-:W-:Y:S02]  /*29c0*/  FMUL.FTZ R4, R133.reuse, R127 ;  /* 0x0000007f85047220 */ /* 0x040fe40000410000 */
[C---:B------:R-:W-:Y:S02]  /*29d0*/  FMUL.FTZ R5, R133.reuse, R154 ;  /* 0x0000009a85057220 */ /* 0x040fe40000410000 */
[----:B---3--:R-:W-:-:S03]  /*29e0*/  FMUL.FTZ R135, R133, R119 ;  /* 0x0000007785877220 */ /* 0x008fc60000410000 */
[----:B------:R3:W4:Y:S08]  /*29f0*/  MUFU.EX2 R139, R137 ;  /* 0x00000089008b7308 */ /* 0x0007300000000800 */
[----:B------:R-:W0:Y:S08]  /*2a00*/  MUFU.EX2 R143, R143 ;  /* 0x0000008f008f7308 */ /* 0x000e300000000800 */
[----:B------:R-:W0:Y:S08]  /*2a10*/  MUFU.EX2 R10, R10 ;  /* 0x0000000a000a7308 */ /* 0x000e300000000800 */
[----:B------:R-:W0:Y:S08]  /*2a20*/  MUFU.EX2 R145, R145 ;  /* 0x0000009100917308 */ /* 0x000e300000000800 */
[----:B------:R-:W0:Y:S01]  /*2a30*/  MUFU.EX2 R4, R4 ;  /* 0x0000000400047308 */ /* 0x000e220000000800 */
[----:B---3--:R-:W-:-:S07]  /*2a40*/  FMUL.FTZ R137, R133, R148 ;  /* 0x0000009485897220 */ /* 0x008fce0000410000 */
[----:B------:R-:W3:Y:S08]  /*2a50*/  MUFU.EX2 R5, R5 ;  /* 0x0000000500057308 */ /* 0x000ef00000000800 */
[----:B------:R-:W0:Y:S01]  /*2a60*/  MUFU.EX2 R135, R135 ;  /* 0x0000008700877308 */ /* 0x000e220000000800 */
[----:B-1----:R-:W-:Y:S02]  /*2a70*/  FMUL.FTZ R201, R217, R202 ;  /* 0x000000cad9c97220 */ /* 0x002fe40000410000 */
[----:B--2---:R-:W-:-:S02]  /*2a80*/  FMUL.FTZ R147, R131, R168 ;  /* 0x000000a883937220 */ /* 0x004fc40000410000 */
[----:B------:R-:W-:Y:S02]  /*2a90*/  FMUL.FTZ R217, R217, R200 ;  /* 0x000000c8d9d97220 */ /* 0x000fe40000410000 */
[----:B------:R-:W-:Y:S01]  /*2aa0*/  FMUL.FTZ R141, R133, R115 ;  /* 0x00000073858d7220 */ /* 0x000fe20000410000 */
[----:B------:R1:W-:Y:S01]  /*2ab0*/  MUFU.EX2 R185, R137 ;  /* 0x0000008900b97308 */ /* 0x0003e20000000800 */
[----:B------:R-:W-:Y:S02]  /*2ac0*/  FMUL.FTZ R151, R131, R170 ;  /* 0x000000aa83977220 */ /* 0x000fe40000410000 */
[----:B------:R-:W-:Y:S02]  /*2ad0*/  FMUL.FTZ R200, R38, R111 ;  /* 0x0000006f26c87220 */ /* 0x000fe40000410000 */
[----:B----4-:R-:W-:Y:S02]  /*2ae0*/  FMUL.FTZ R131, R139, R176 ;  /* 0x000000b08b837220 */ /* 0x010fe40000410000 */
[----:B------:R-:W-:-:S02]  /*2af0*/  FMUL.FTZ R149, R133, R158 ;  /* 0x0000009e85957220 */ /* 0x000fc40000410000 */
[----:B-1----:R-:W-:Y:S02]  /*2b00*/  FMUL.FTZ R137, R139, R178 ;  /* 0x000000b28b897220 */ /* 0x002fe40000410000 */
[C---:B0-----:R-:W-:Y:S02]  /*2b10*/  FMUL.FTZ R139, R143.reuse, R186 ;  /* 0x000000ba8f8b7220 */ /* 0x041fe40000410000 */
[----:B------:R-:W-:Y:S02]  /*2b20*/  FMUL.FTZ R143, R143, R184 ;  /* 0x000000b88f8f7220 */ /* 0x000fe40000410000 */
[C---:B------:R-:W-:Y:S02]  /*2b30*/  FMUL.FTZ R191, R10.reuse, R191 ;  /* 0x000000bf0abf7220 */ /* 0x040fe40000410000 */
[----:B------:R-:W-:Y:S02]  /*2b40*/  FMUL.FTZ R189, R10, R189 ;  /* 0x000000bd0abd7220 */ /* 0x000fe40000410000 */
[----:B------:R-:W-:-:S02]  /*2b50*/  FMUL.FTZ R6, R2, R147 ;  /* 0x0000009302067220 */ /* 0x000fc40000410000 */
[----:B------:R-:W-:Y:S02]  /*2b60*/  FMUL.FTZ R169, R145, R188 ;  /* 0x000000bc91a97220 */ /* 0x000fe40000410000 */
[C---:B------:R-:W-:Y:S02]  /*2b70*/  FMUL.FTZ R184, R4.reuse, R157 ;  /* 0x0000009d04b87220 */ /* 0x040fe40000410000 */
[----:B------:R-:W-:Y:S02]  /*2b80*/  FMUL.FTZ R183, R4, R183 ;  /* 0x000000b704b77220 */ /* 0x000fe40000410000 */
[----:B------:R-:W-:Y:S01]  /*2b90*/  FMUL.FTZ R10, R147, R200 ;  /* 0x000000c8930a7220 */ /* 0x000fe20000410000 */
[----:B------:R-:W0:Y:S01]  /*2ba0*/  MUFU.EX2 R141, R141 ;  /* 0x0000008d008d7308 */ /* 0x000e220000000800 */
[C---:B---3--:R-:W-:Y:S02]  /*2bb0*/  FMUL.FTZ R188, R5.reuse, R212 ;  /* 0x000000d405bc7220 */ /* 0x048fe40000410000 */
[----:B------:R-:W-:-:S02]  /*2bc0*/  FMUL.FTZ R186, R5, R210 ;  /* 0x000000d205ba7220 */ /* 0x000fc40000410000 */
[-C--:B------:R-:W-:Y:S02]  /*2bd0*/  FMUL.FTZ R4, R3, R147.reuse ;  /* 0x0000009303047220 */ /* 0x080fe40000410000 */
[C---:B------:R-:W-:Y:S02]  /*2be0*/  FMUL.FTZ R153, R135.reuse, R174 ;  /* 0x000000ae87997220 */ /* 0x040fe40000410000 */
[----:B------:R-:W-:Y:S02]  /*2bf0*/  FMUL.FTZ R5, RZ, R147 ;  /* 0x00000093ff057220 */ /* 0x000fe40000410000 */
[----:B------:R-:W-:Y:S02]  /*2c00*/  FMUL.FTZ R135, R135, R172 ;  /* 0x000000ac87877220 */ /* 0x000fe40000410000 */
[-C--:B------:R-:W-:Y:S01]  /*2c10*/  FFMA.FTZ R6, R3, R151.reuse, R6 ;  /* 0x0000009703067223 */ /* 0x080fe20000010006 */
[----:B------:R-:W1:Y:S01]  /*2c20*/  MUFU.EX2 R149, R149 ;  /* 0x0000009500957308 */ /* 0x000e620000000800 */
[----:B------:R-:W-:-:S02]  /*2c30*/  FFMA.FTZ R10, RZ, R151, R10 ;  /* 0x00000097ff0a7223 */ /* 0x000fc4000001000a */
[----:B------:R-:W-:Y:S02]  /*2c40*/  FFMA.FTZ R4, R2, R151, -R4 ;  /* 0x0000009702047223 */ /* 0x000fe40000010804 */
[----:B------:R-:W-:Y:S02]  /*2c50*/  FMUL.FTZ R202, R39, R112 ;  /* 0x0000007027ca7220 */ /* 0x000fe40000410000 */
[----:B------:R-:W-:Y:S02]  /*2c60*/  FFMA.FTZ R5, R151, R200, -R5 ;  /* 0x000000c897057223 */ /* 0x000fe40000010805 */
[C---:B------:R-:W-:Y:S02]  /*2c70*/  FMUL.FTZ R7, R135.reuse, R6 ;  /* 0x0000000687077220 */ /* 0x040fe40000410000 */
[----:B------:R-:W-:Y:S02]  /*2c80*/  FADD.FTZ R168, RZ, R10 ;  /* 0x0000000affa87221 */ /* 0x000fe40000010000 */
[----:B------:R-:W-:-:S02]  /*2c90*/  FMUL.FTZ R11, R135, R4 ;  /* 0x00000004870b7220 */ /* 0x000fc40000410000 */
[----:B------:R-:W-:Y:S02]  /*2ca0*/  FADD.FTZ R10, R202, R5 ;  /* 0x00000005ca0a7221 */ /* 0x000fe40000010000 */
[----:B------:R-:W-:Y:S02]  /*2cb0*/  FFMA.FTZ R4, R153, R4, -R7 ;  /* 0x0000000499047223 */ /* 0x000fe40000010807 */
[----:B------:R-:W-:Y:S02]  /*2cc0*/  FMUL.FTZ R5, R135, R168 ;  /* 0x000000a887057220 */ /* 0x000fe40000410000 */
[----:B------:R-:W-:Y:S02]  /*2cd0*/  FMUL.FTZ R129, R133, R160 ;  /* 0x000000a085817220 */ /* 0x000fe40000410000 */
[----:B------:R-:W-:Y:S02]  /*2ce0*/  FFMA.FTZ R6, R153, R6, R11 ;  /* 0x0000000699067223 */ /* 0x000fe4000001000b */
[----:B------:R-:W-:-:S02]  /*2cf0*/  FMUL.FTZ R155, R133, R125 ;  /* 0x0000007d859b7220 */ /* 0x000fc40000410000 */
[----:B------:R-:W-:Y:S02]  /*2d00*/  FMUL.FTZ R7, R135, R10 ;  /* 0x0000000a87077220 */ /* 0x000fe40000410000 */
[----:B------:R-:W-:Y:S01]  /*2d10*/  FMUL.FTZ R11, R131, R4 ;  /* 0x00000004830b7220 */ /* 0x000fe20000410000 */
[----:B------:R0:W-:Y:S01]  /*2d20*/  MUFU.EX2 R193, R129 ;  /* 0x0000008100c17308 */ /* 0x0001e20000000800 */
[----:B------:R-:W-:Y:S02]  /*2d30*/  FFMA.FTZ R5, R153, R10, -R5 ;  /* 0x0000000a99057223 */ /* 0x000fe40000010805 */
[----:B------:R-:W-:Y:S02]  /*2d40*/  FMUL.FTZ R10, R131, R6 ;  /* 0x00000006830a7220 */ /* 0x000fe40000410000 */
[----:B------:R-:W-:Y:S02]  /*2d50*/  FMUL.FTZ R133, R133, R162 ;  /* 0x000000a285857220 */ /* 0x000fe40000410000 */
[----:B------:R-:W-:-:S02]  /*2d60*/  FFMA.FTZ R7, R153, R168, R7 ;  /* 0x000000a899077223 */ /* 0x000fc40000010007 */
[C---:B0-----:R-:W-:Y:S01]  /*2d70*/  FMUL.FTZ R129, R141.reuse, R182 ;  /* 0x000000b68d817220 */ /* 0x041fe20000410000 */
[----:B------:R-:W0:Y:S01]  /*2d80*/  MUFU.EX2 R155, R155 ;  /* 0x0000009b009b7308 */ /* 0x000e220000000800 */
[----:B------:R-:W-:Y:S02]  /*2d90*/  FMUL.FTZ R141, R141, R180 ;  /* 0x000000b48d8d7220 */ /* 0x000fe40000410000 */
[----:B------:R-:W-:Y:S02]  /*2da0*/  FFMA.FTZ R168, R137, R6, R11 ;  /* 0x0000000689a87223 */ /* 0x000fe4000001000b */
[----:B-1----:R-:W-:Y:S02]  /*2db0*/  FMUL.FTZ R219, R149, R204 ;  /* 0x000000cc95db7220 */ /* 0x002fe40000410000 */
[----:B------:R-:W-:Y:S02]  /*2dc0*/  FFMA.FTZ R10, R137, R4, -R10 ;  /* 0x00000004890a7223 */ /* 0x000fe4000001080a */
[----:B------:R-:W-:-:S02]  /*2dd0*/  FMUL.FTZ R204, R40, R109 ;  /* 0x0000006d28cc7220 */ /* 0x000fc40000410000 */
[----:B------:R-:W-:Y:S01]  /*2de0*/  FADD.FTZ R6, RZ, R7 ;  /* 0x00000007ff067221 */ /* 0x000fe20000010000 */
[----:B------:R-:W1:Y:S01]  /*2df0*/  MUFU.EX2 R133, R133 ;  /* 0x0000008500857308 */ /* 0x000e620000000800 */
[C---:B------:R-:W-:Y:S02]  /*2e00*/  FMUL.FTZ R7, R141.reuse, R168 ;  /* 0x000000a88d077220 */ /* 0x040fe40000410000 */
        /* <DEDUP_REMOVED lines=9> */
[----:B------:R-:W-:-:S02]  /*2ea0*/  FFMA.FTZ R7, R137, R6, R7 ;  /* 0x0000000689077223 */ /* 0x000fc40000010007 */
[----:B------:R-:W-:Y:S02]  /*2eb0*/  FFMA.FTZ R168, R139, R168, R11 ;  /* 0x000000a88ba87223 */ /* 0x000fe4000001000b */
[----:B0-----:R-:W-:Y:S02]  /*2ec0*/  FMUL.FTZ R213, R155, R206 ;  /* 0x000000ce9bd57220 */ /* 0x001fe40000410000 */
[----:B------:R-:W-:Y:S02]  /*2ed0*/  FMUL.FTZ R206, R41, R110 ;  /* 0x0000006e29ce7220 */ /* 0x000fe40000410000 */
[----:B------:R-:W-:Y:S02]  /*2ee0*/  FFMA.FTZ R10, R139, R10, -R4 ;  /* 0x0000000a8b0a7223 */ /* 0x000fe40000010804 */
[----:B------:R-:W-:Y:S02]  /*2ef0*/  FADD.FTZ R6, RZ, R7 ;  /* 0x00000007ff067221 */ /* 0x000fe40000010000 */
[----:B------:R-:W-:-:S02]  /*2f00*/  FMUL.FTZ R167, R145, R190 ;  /* 0x000000be91a77220 */ /* 0x000fc40000410000 */
[----:B------:R-:W-:Y:S02]  /*2f10*/  FMUL.FTZ R11, R169, R168 ;  /* 0x000000a8a90b7220 */ /* 0x000fe40000410000 */
[C---:B-1----:R-:W-:Y:S02]  /*2f20*/  FMUL.FTZ R171, R133.reuse, R216 ;  /* 0x000000d885ab7220 */ /* 0x042fe40000410000 */
[----:B------:R-:W-:Y:S02]  /*2f30*/  FMUL.FTZ R175, R133, R214 ;  /* 0x000000d685af7220 */ /* 0x000fe40000410000 */
[----:B------:R-:W-:Y:S02]  /*2f40*/  FADD.FTZ R4, R206, R5 ;  /* 0x00000005ce047221 */ /* 0x000fe40000010000 */
[----:B------:R-:W-:Y:S02]  /*2f50*/  FMUL.FTZ R133, R169, R10 ;  /* 0x0000000aa9857220 */ /* 0x000fe40000410000 */
[----:B------:R-:W-:-:S02]  /*2f60*/  FMUL.FTZ R195, R193, R194 ;  /* 0x000000c2c1c37220 */ /* 0x000fc40000410000 */
[----:B------:R-:W-:Y:S02]  /*2f70*/  FMUL.FTZ R5, R141, R6 ;  /* 0x000000068d057220 */ /* 0x000fe40000410000 */
[----:B------:R-:W-:Y:S02]  /*2f80*/  FMUL.FTZ R193, R193, R192 ;  /* 0x000000c0c1c17220 */ /* 0x000fe40000410000 */
        /* <DEDUP_REMOVED lines=15> */
[----:B------:R-:W-:-:S02]  /*3080*/  FMUL.FTZ R5, R143, R6 ;  /* 0x000000068f057220 */ /* 0x000fc40000410000 */
[----:B------:R-:W-:Y:S02]  /*3090*/  FMUL.FTZ R187, R185, R198 ;  /* 0x000000c6b9bb7220 */ /* 0x000fe40000410000 */
[----:B------:R-:W-:Y:S02]  /*30a0*/  FMUL.FTZ R11, R189, R168 ;  /* 0x000000a8bd0b7220 */ /* 0x000fe40000410000 */
[----:B------:R-:W-:Y:S02]  /*30b0*/  FFMA.FTZ R7, R139, R6, R7 ;  /* 0x000000068b077223 */ /* 0x000fe40000010007 */
[----:B------:R-:W-:Y:S02]  /*30c0*/  FMUL.FTZ R185, R185, R196 ;  /* 0x000000c4b9b97220 */ /* 0x000fe40000410000 */
[----:B------:R-:W-:Y:S02]  /*30d0*/  FFMA.FTZ R168, R191, R168, R133 ;  /* 0x000000a8bfa87223 */ /* 0x000fe40000010085 */
[----:B------:R-:W-:-:S02]  /*30e0*/  FFMA.FTZ R5, R139, R4, -R5 ;  /* 0x000000048b057223 */ /* 0x000fc40000010805 */
[----:B------:R-:W-:Y:S02]  /*30f0*/  FMUL.FTZ R210, R43, R108 ;  /* 0x0000006c2bd27220 */ /* 0x000fe40000410000 */
[----:B------:R-:W-:Y:S02]  /*3100*/  FFMA.FTZ R10, R191, R10, -R11 ;  /* 0x0000000abf0a7223 */ /* 0x000fe4000001080b */
[----:B------:R-:W-:Y:S02]  /*3110*/  FADD.FTZ R6, RZ, R7 ;  /* 0x00000007ff067221 */ /* 0x000fe40000010000 */
[C---:B------:R-:W-:Y:S02]  /*3120*/  FMUL.FTZ R7, R185.reuse, R168 ;  /* 0x000000a8b9077220 */ /* 0x040fe40000410000 */
[----:B------:R-:W-:Y:S02]  /*3130*/  FADD.FTZ R4, R210, R5 ;  /* 0x00000005d2047221 */ /* 0x000fe40000010000 */
[----:B------:R-:W-:-:S02]  /*3140*/  FMUL.FTZ R11, R185, R10 ;  /* 0x0000000ab90b7220 */ /* 0x000fc40000410000 */
[----:B------:R-:W-:Y:S02]  /*3150*/  FMUL.FTZ R5, R169, R6 ;  /* 0x00000006a9057220 */ /* 0x000fe40000410000 */
[C---:B------:R-:W-:Y:S02]  /*3160*/  FFMA.FTZ R10, R187.reuse, R10, -R7 ;  /* 0x0000000abb0a7223 */ /* 0x040fe40000010807 */
[----:B------:R-:W-:Y:S02]  /*3170*/  FFMA.FTZ R168, R187, R168, R11 ;  /* 0x000000a8bba87223 */ /* 0x000fe4000001000b */
[-C--:B------:R-:W-:Y:S02]  /*3180*/  FMUL.FTZ R7, R169, R4.reuse ;  /* 0x00000004a9077220 */ /* 0x080fe40000410000 */
[----:B------:R-:W-:Y:S02]  /*3190*/  FFMA.FTZ R5, R167, R4, -R5 ;  /* 0x00000004a7057223 */ /* 0x000fe40000010805 */
[----:B------:R-:W-:-:S02]  /*31a0*/  FMUL.FTZ R4, R217, R10 ;  /* 0x0000000ad9047220 */ /* 0x000fc40000410000 */
[C---:B------:R-:W-:Y:S02]  /*31b0*/  FMUL.FTZ R234, R96.reuse, R166 ;  /* 0x000000a660ea7220 */ /* 0x040fe40000410000 */
[----:B------:R-:W-:Y:S02]  /*31c0*/  FMUL.FTZ R11, R217, R168 ;  /* 0x000000a8d90b7220 */ /* 0x000fe40000410000 */
[----:B------:R-:W-:Y:S02]  /*31d0*/  FFMA.FTZ R7, R167, R6, R7 ;  /* 0x00000006a7077223 */ /* 0x000fe40000010007 */
[----:B------:R-:W-:Y:S02]  /*31e0*/  FFMA.FTZ R168, R201, R168, R4 ;  /* 0x000000a8c9a87223 */ /* 0x000fe40000010004 */
[----:B------:R-:W-:Y:S02]  /*31f0*/  FMUL.FTZ R176, R96, R164 ;  /* 0x000000a460b07220 */ /* 0x000fe40000410000 */
[----:B------:R-:W-:-:S02]  /*3200*/  FMUL.FTZ R4, R171, R234 ;  /* 0x000000eaab047220 */ /* 0x000fc40000410000 */
[----:B------:R-:W-:Y:S02]  /*3210*/  FMUL.FTZ R214, R44, R105 ;  /* 0x000000692cd67220 */ /* 0x000fe40000410000 */
[----:B------:R-:W-:Y:S02]  /*3220*/  FADD.FTZ R6, RZ, R7 ;  /* 0x00000007ff067221 */ /* 0x000fe40000010000 */
[----:B------:R-:W-:Y:S02]  /*3230*/  FFMA.FTZ R145, -R175, R176, -R4 ;  /* 0x000000b0af917223 */ /* 0x000fe40000010904 */
[----:B------:R-:W-:Y:S02]  /*3240*/  FADD.FTZ R4, R214, R5 ;  /* 0x00000005d6047221 */ /* 0x000fe40000010000 */
[C---:B------:R-:W-:Y:S02]  /*3250*/  FMUL.FTZ R5, R193.reuse, R6 ;  /* 0x00000006c1057220 */ /* 0x040fe40000410000 */
[----:B------:R-:W-:-:S02]  /*3260*/  FMUL.FTZ R7, R193, R4 ;  /* 0x00000004c1077220 */ /* 0x000fc40000410000 */
[----:B------:R-:W-:Y:S02]  /*3270*/  FFMA.FTZ R5, R195, R4, -R5 ;  /* 0x00000004c3057223 */ /* 0x000fe40000010805 */
[----:B------:R-:W-:Y:S02]  /*3280*/  FMUL.FTZ R216, R45, R106 ;  /* 0x0000006a2dd87220 */ /* 0x000fe40000410000 */
[----:B------:R-:W-:Y:S02]  /*3290*/  FFMA.FTZ R7, R195, R6, R7 ;  /* 0x00000006c3077223 */ /* 0x000fe40000010007 */
[----:B------:R-:W-:Y:S02]  /*32a0*/  FADD.FTZ R4, R216, R5 ;  /* 0x00000005d8047221 */ /* 0x000fe40000010000 */
[----:B------:R-:W-:Y:S02]  /*32b0*/  FADD.FTZ R6, RZ, R7 ;  /* 0x00000007ff067221 */ /* 0x000fe40000010000 */
[----:B------:R-:W-:-:S02]  /*32c0*/  FMUL.FTZ R7, R189, R4 ;  /* 0x00000004bd077220 */ /* 0x000fc40000410000 */
[----:B------:R-:W-:Y:S02]  /*32d0*/  FMUL.FTZ R5, R189, R6 ;  /* 0x00000006bd057220 */ /* 0x000fe40000410000 */
[----:B------:R-:W-:Y:S02]  /*32e0*/  FFMA.FTZ R11, R201, R10, -R11 ;  /* 0x0000000ac90b7223 */ /* 0x000fe4000001080b */
[----:B------:R-:W-:Y:S02]  /*32f0*/  FFMA.FTZ R7, R191, R6, R7 ;  /* 0x00000006bf077223 */ /* 0x000fe40000010007 */
[----:B------:R-:W-:Y:S02]  /*3300*/  FMUL.FTZ R178, R95, R166 ;  /* 0x000000a65fb27220 */ /* 0x000fe40000410000 */
[----:B------:R-:W-:Y:S02]  /*3310*/  FMUL.FTZ R10, R175, R234 ;  /* 0x000000eaaf0a7220 */ /* 0x000fe40000410000 */
[----:B------:R-:W-:-:S02]  /*3320*/  FFMA.FTZ R5, R191, R4, -R5 ;  /* 0x00000004bf057223 */ /* 0x000fc40000010805 */
[----:B------:R-:W-:Y:S02]  /*3330*/  FMUL.FTZ R228, R46, R103 ;  /* 0x000000672ee47220 */ /* 0x000fe40000410000 */
[----:B------:R-:W-:Y:S02]  /*3340*/  FADD.FTZ R6, RZ, R7 ;  /* 0x00000007ff067221 */ /* 0x000fe40000010000 */
[----:B------:R-:W-:Y:S02]  /*3350*/  FMUL.FTZ R180, R95, R164 ;  /* 0x000000a45fb47220 */ /* 0x000fe40000410000 */
[----:B------:R-:W-:Y:S02]  /*3360*/  FFMA.FTZ R133, R171, R176, -R10 ;  /* 0x000000b0ab857223 */ /* 0x000fe4000001080a */
[----:B------:R-:W-:Y:S02]  /*3370*/  FADD.FTZ R145, -R178, R145 ;  /* 0x00000091b2917221 */ /* 0x000fe40000010100 */
[----:B------:R-:W-:-:S02]  /*3380*/  FADD.FTZ R4, R228, R5 ;  /* 0x00000005e4047221 */ /* 0x000fc40000010000 */
[----:B------:R-:W-:Y:S02]  /*3390*/  FMUL.FTZ R5, R185, R6 ;  /* 0x00000006b9057220 */ /* 0x000fe40000410000 */
[----:B------:R-:W-:Y:S02]  /*33a0*/  FADD.FTZ R133, R180, R133 ;  /* 0x00000085b4857221 */ /* 0x000fe40000010000 */
[----:B------:R-:W-:Y:S02]  /*33b0*/  FMUL.FTZ R10, R183, -R145 ;  /* 0x80000091b70a7220 */ /* 0x000fe40000410000 */
[-C--:B------:R-:W-:Y:S02]  /*33c0*/  FMUL.FTZ R7, R185, R4.reuse ;  /* 0x00000004b9077220 */ /* 0x080fe40000410000 */
[----:B------:R-:W-:Y:S02]  /*33d0*/  FFMA.FTZ R5, R187, R4, -R5 ;  /* 0x00000004bb057223 */ /* 0x000fe40000010805 */
[----:B------:R-:W-:-:S02]  /*33e0*/  FMUL.FTZ R232, R47, R104 ;  /* 0x000000682fe87220 */ /* 0x000fc40000410000 */
[-C--:B------:R-:W-:Y:S02]  /*33f0*/  FFMA.FTZ R170, R184, R133.reuse, -R10 ;  /* 0x00000085b8aa7223 */ /* 0x080fe4000001080a */
[----:B------:R-:W-:Y:S02]  /*3400*/  FMUL.FTZ R133, R183, -R133 ;  /* 0x80000085b7857220 */ /* 0x000fe40000410000 */
[----:B------:R-:W-:Y:S02]  /*3410*/  FFMA.FTZ R7, R187, R6, R7 ;  /* 0x00000006bb077223 */ /* 0x000fe40000010007 */
[----:B------:R-:W-:Y:S02]  /*3420*/  FMUL.FTZ R220, R149, R220 ;  /* 0x000000dc95dc7220 */ /* 0x000fe40000410000 */
[----:B------:R-:W-:Y:S02]  /*3430*/  FMUL.FTZ R10, R219, R168 ;  /* 0x000000a8db0a7220 */ /* 0x000fe40000410000 */
[----:B------:R-:W-:-:S02]  /*3440*/  FADD.FTZ R4, R232, R5 ;  /* 0x00000005e8047221 */ /* 0x000fc40000010000 */
[----:B------:R-:W-:Y:S02]  /*3450*/  FFMA.FTZ R172, R184, R145, R133 ;  /* 0x00000091b8ac7223 */ /* 0x000fe40000010085 */
[----:B------:R-:W-:Y:S02]  /*3460*/  FMUL.FTZ R229, R94, R166 ;  /* 0x000000a65ee57220 */ /* 0x000fe40000410000 */
[----:B------:R-:W-:Y:S02]  /*3470*/  FADD.FTZ R6, RZ, R7 ;  /* 0x00000007ff067221 */ /* 0x000fe40000010000 */
[-C--:B------:R-:W-:Y:S02]  /*3480*/  FFMA.FTZ R10, R220, R11.reuse, -R10 ;  /* 0x0000000bdc0a7223 */ /* 0x080fe4000001080a */
[----:B------:R-:W-:Y:S02]  /*3490*/  FMUL.FTZ R7, R217, R4 ;  /* 0x00000004d9077220 */ /* 0x000fe40000410000 */
[----:B------:R-:W-:-:S02]  /*34a0*/  FMUL.FTZ R11, R219, R11 ;  /* 0x0000000bdb0b7220 */ /* 0x000fc40000410000 */
[----:B------:R-:W-:Y:S02]  /*34b0*/  FMUL.FTZ R231, R94, R164 ;  /* 0x000000a45ee77220 */ /* 0x000fe40000410000 */
[----:B------:R-:W-:Y:S02]  /*34c0*/  FADD.FTZ R133, -R229, R172 ;  /* 0x000000ace5857221 */ /* 0x000fe40000010100 */
[-C--:B------:R-:W-:Y:S02]  /*34d0*/  FMUL.FTZ R5, R217, R6.reuse ;  /* 0x00000006d9057220 */ /* 0x080fe40000410000 */
[----:B------:R-:W-:Y:S02]  /*34e0*/  FFMA.FTZ R7, R201, R6, R7 ;  /* 0x00000006c9077223 */ /* 0x000fe40000010007 */
[----:B------:R-:W-:Y:S02]  /*34f0*/  FFMA.FTZ R168, R220, R168, R11 ;  /* 0x000000a8dca87223 */ /* 0x000fe4000001000b */
[----:B------:R-:W-:-:S02]  /*3500*/  FADD.FTZ R11, R231, R170 ;  /* 0x000000aae70b7221 */ /* 0x000fc40000010000 */
[----:B------:R-:W-:Y:S02]  /*3510*/  FMUL.FTZ R145, R186, -R133 ;  /* 0x80000085ba917220 */ /* 0x000fe40000410000 */
[----:B------:R-:W-:Y:S02]  /*3520*/  FFMA.FTZ R4, R201, R4, -R5 ;  /* 0x00000004c9047223 */ /* 0x000fe40000010805 */
[----:B------:R-:W-:Y:S02]  /*3530*/  FMUL.FTZ R225, R48, R101 ;  /* 0x0000006530e17220 */ /* 0x000fe40000410000 */
[----:B------:R-:W-:Y:S02]  /*3540*/  FADD.FTZ R7, RZ, R7 ;  /* 0x00000007ff077221 */ /* 0x000fe40000010000 */
[-C--:B------:R-:W-:Y:S02]  /*3550*/  FFMA.FTZ R170, R188, R11.reuse, -R145 ;  /* 0x0000000bbcaa7223 */ /* 0x080fe40000010891 */
[----:B------:R-:W-:-:S02]  /*3560*/  FMUL.FTZ R145, R186, -R11 ;  /* 0x8000000bba917220 */ /* 0x000fc40000410000 */
[----:B------:R-:W-:Y:S02]  /*3570*/  FADD.FTZ R4, R225, R4 ;  /* 0x00000004e1047221 */ /* 0x000fe40000010000 */
[----:B------:R-:W-:Y:S02]  /*3580*/  FMUL.FTZ R11, R213, R168 ;  /* 0x000000a8d50b7220 */ /* 0x000fe40000410000 */
[C---:B------:R-:W-:Y:S02]  /*3590*/  FMUL.FTZ R5, R219.reuse, R7 ;  /* 0x00000007db057220 */ /* 0x040fe40000410000 */
[----:B------:R-:W-:Y:S02]  /*35a0*/  FMUL.FTZ R6, R219, R4 ;  /* 0x00000004db067220 */ /* 0x000fe40000410000 */
[----:B------:R-:W-:Y:S02]  /*35b0*/  FFMA.FTZ R11, R215, R10, -R11 ;  /* 0x0000000ad70b7223 */ /* 0x000fe4000001080b */
[----:B------:R-:W-:-:S02]  /*35c0*/  FFMA.FTZ R5, R220, R4, -R5 ;  /* 0x00000004dc057223 */ /* 0x000fc40000010805 */
[----:B------:R-:W-:Y:S02]  /*35d0*/  FMUL.FTZ R222, R49, R102 ;  /* 0x0000006631de7220 */ /* 0x000fe40000410000 */
[----:B------:R-:W-:Y:S02]  /*35e0*/  FMUL.FTZ R10, R213, R10 ;  /* 0x0000000ad50a7220 */ /* 0x000fe40000410000 */
[----:B------:R-:W-:Y:S02]  /*35f0*/  FFMA.FTZ R145, R188, R133, R145 ;  /* 0x00000085bc917223 */ /* 0x000fe40000010091 */
[----:B------:R-:W-:Y:S02]  /*3600*/  FMUL.FTZ R226, R93, R166 ;  /* 0x000000a65de27220 */ /* 0x000fe40000410000 */
[----:B------:R-:W-:Y:S02]  /*3610*/  FFMA.FTZ R6, R220, R7, R6 ;  /* 0x00000007dc067223 */ /* 0x000fe40000010006 */
[----:B------:R-:W-:-:S02]  /*3620*/  FADD.FTZ R4, R222, R5 ;  /* 0x00000005de047221 */ /* 0x000fc40000010000 */
[----:B------:R-:W-:Y:S02]  /*3630*/  FFMA.FTZ R133, R215, R168, R10 ;  /* 0x000000a8d7857223 */ /* 0x000fe4000001000a */
[----:B------:R-:W-:Y:S02]  /*3640*/  FMUL.FTZ R227, R93, R164 ;  /* 0x000000a45de37220 */ /* 0x000fe40000410000 */
[----:B------:R-:W-:Y:S02]  /*3650*/  FADD.FTZ R168, -R226, R145 ;  /* 0x00000091e2a87221 */ /* 0x000fe40000010100 */
[----:B------:R-:W-:Y:S02]  /*3660*/  FADD.FTZ R6, RZ, R6 ;  /* 0x00000006ff067221 */ /* 0x000fe40000010000 */
[----:B------:R-:W-:Y:S02]  /*3670*/  FMUL.FTZ R7, R213, R4 ;  /* 0x00000004d5077220 */ /* 0x000fe40000410000 */
[----:B------:R-:W-:-:S02]  /*3680*/  FADD.FTZ R170, R227, R170 ;  /* 0x000000aae3aa7221 */ /* 0x000fc40000010000 */
[C---:B------:R-:W-:Y:S02]  /*3690*/  FMUL.FTZ R10, R213.reuse, -R168 ;  /* 0x800000a8d50a7220 */ /* 0x040fe40000410000 */
[-C--:B------:R-:W-:Y:S02]  /*36a0*/  FMUL.FTZ R5, R213, R6.reuse ;  /* 0x00000006d5057220 */ /* 0x080fe40000410000 */
[C---:B------:R-:W-:Y:S02]  /*36b0*/  FFMA.FTZ R7, R215.reuse, R6, R7 ;  /* 0x00000006d7077223 */ /* 0x040fe40000010007 */
[-C--:B------:R-:W-:Y:S02]  /*36c0*/  FFMA.FTZ R172, R215, R170.reuse, -R10 ;  /* 0x000000aad7ac7223 */ /* 0x080fe4000001080a */
[----:B------:R-:W-:Y:S02]  /*36d0*/  FMUL.FTZ R170, R213, -R170 ;  /* 0x800000aad5aa7220 */ /* 0x000fe40000410000 */
[----:B------:R-:W-:-:S02]  /*36e0*/  FFMA.FTZ R4, R215, R4, -R5 ;  /* 0x00000004d7047223 */ /* 0x000fc40000010805 */
[----:B------:R-:W-:Y:S02]  /*36f0*/  FMUL.FTZ R205, R50, R99 ;  /* 0x0000006332cd7220 */ /* 0x000fe40000410000 */
[----:B------:R-:W-:Y:S02]  /*3700*/  FADD.FTZ R7, RZ, R7 ;  /* 0x00000007ff077221 */ /* 0x000fe40000010000 */
[----:B------:R-:W-:Y:S02]  /*3710*/  FMUL.FTZ R10, R186, R133 ;  /* 0x00000085ba0a7220 */ /* 0x000fe40000410000 */
[----:B------:R-:W-:Y:S02]  /*3720*/  FFMA.FTZ R145, R215, R168, R170 ;  /* 0x000000a8d7917223 */ /* 0x000fe400000100aa */
[----:B------:R-:W-:Y:S02]  /*3730*/  FMUL.FTZ R224, R92, R166 ;  /* 0x000000a65ce07220 */ /* 0x000fe40000410000 */
[----:B------:R-:W-:-:S02]  /*3740*/  FADD.FTZ R5, R205, R4 ;  /* 0x00000004cd057221 */ /* 0x000fc40000010000 */
[----:B------:R-:W-:Y:S02]  /*3750*/  FMUL.FTZ R4, R186, R7 ;  /* 0x00000007ba047220 */ /* 0x000fe40000410000 */
[-C--:B------:R-:W-:Y:S02]  /*3760*/  FFMA.FTZ R10, R188, R11.reuse, -R10 ;  /* 0x0000000bbc0a7223 */ /* 0x080fe4000001080a */
[----:B------:R-:W-:Y:S02]  /*3770*/  FMUL.FTZ R11, R186, R11 ;  /* 0x0000000bba0b7220 */ /* 0x000fe40000410000 */
[----:B------:R-:W-:Y:S02]  /*3780*/  FMUL.FTZ R223, R92, R164 ;  /* 0x000000a45cdf7220 */ /* 0x000fe40000410000 */
[----:B------:R-:W-:Y:S02]  /*3790*/  FADD.FTZ R145, -R224, R145 ;  /* 0x00000091e0917221 */ /* 0x000fe40000010100 */
[----:B------:R-:W-:-:S02]  /*37a0*/  FMUL.FTZ R6, R186, R5 ;  /* 0x00000005ba067220 */ /* 0x000fc40000410000 */
[C---:B------:R-:W-:Y:S02]  /*37b0*/  FFMA.FTZ R5, R188.reuse, R5, -R4 ;  /* 0x00000005bc057223 */ /* 0x040fe40000010804 */
[----:B------:R-:W-:Y:S02]  /*37c0*/  FMUL.FTZ R190, R51, R100 ;  /* 0x0000006433be7220 */ /* 0x000fe40000410000 */
[C---:B------:R-:W-:Y:S02]  /*37d0*/  FFMA.FTZ R11, R188.reuse, R133, R11 ;  /* 0x00000085bc0b7223 */ /* 0x040fe4000001000b */
[----:B------:R-:W-:Y:S02]  /*37e0*/  FADD.FTZ R172, R223, R172 ;  /* 0x000000acdfac7221 */ /* 0x000fe40000010000 */
[----:B------:R-:W-:Y:S02]  /*37f0*/  FMUL.FTZ R133, R219, -R145 ;  /* 0x80000091db857220 */ /* 0x000fe40000410000 */
[----:B------:R-:W-:-:S02]  /*3800*/  FFMA.FTZ R6, R188, R7, R6 ;  /* 0x00000007bc067223 */ /* 0x000fc40000010006 */
[----:B------:R-:W-:Y:S02]  /*3810*/  FADD.FTZ R5, R190, R5 ;  /* 0x00000005be057221 */ /* 0x000fe40000010000 */
[----:B------:R-:W-:Y:S02]  /*3820*/  FFMA.FTZ R174, R220, R172, -R133 ;  /* 0x000000acdcae7223 */ /* 0x000fe40000010885 */
[----:B------:R-:W-:Y:S02]  /*3830*/  FADD.FTZ R6, RZ, R6 ;  /* 0x00000006ff067221 */ /* 0x000fe40000010000 */
[C---:B------:R-:W-:Y:S02]  /*3840*/  FMUL.FTZ R133, R183.reuse, R5 ;  /* 0x00000005b7857220 */ /* 0x040fe40000410000 */
[----:B------:R-:W-:Y:S01]  /*3850*/  FMUL.FTZ R7, R183, R11 ;  /* 0x0000000bb7077220 */ /* 0x000fe20000410000 */
[----:B------:R-:W-:Y:S01]  /*3860*/  ISETP.NE.AND P2, PT, R17, 0x1f, PT ;  /* 0x0000001f1100780c */ /* 0x000fe20003f45270 */
[----:B------:R-:W-:-:S02]  /*3870*/  FMUL.FTZ R4, R183, R6 ;  /* 0x00000006b7047220 */ /* 0x000fc40000410000 */
[C---:B------:R-:W-:Y:S02]  /*3880*/  FFMA.FTZ R133, R184.reuse, R6, R133 ;  /* 0x00000006b8857223 */ /* 0x040fe40000010085 */
[CC--:B------:R-:W-:Y:S02]  /*3890*/  FFMA.FTZ R168, R184.reuse, R10.reuse, -R7 ;  /* 0x0000000ab8a87223 */ /* 0x0c0fe40000010807 */
[----:B------:R-:W-:Y:S02]  /*38a0*/  FMUL.FTZ R10, R183, R10 ;  /* 0x0000000ab70a7220 */ /* 0x000fe40000410000 */
[----:B------:R-:W-:Y:S02]  /*38b0*/  FFMA.FTZ R5, R184, R5, -R4 ;  /* 0x00000005b8057223 */ /* 0x000fe40000010804 */
[----:B------:R-:W-:Y:S02]  /*38c0*/  FMUL.FTZ R192, R52, R97 ;  /* 0x0000006134c07220 */ /* 0x000fe40000410000 */
[----:B------:R-:W-:-:S02]  /*38d0*/  FADD.FTZ R6, RZ, R133 ;  /* 0x00000085ff067221 */ /* 0x000fc40000010000 */
[----:B------:R-:W-:Y:S02]  /*38e0*/  FFMA.FTZ R10, R184, R11, R10 ;  /* 0x0000000bb80a7223 */ /* 0x000fe4000001000a */
[----:B------:R-:W-:Y:S02]  /*38f0*/  FADD.FTZ R4, R192, R5 ;  /* 0x00000005c0047221 */ /* 0x000fe40000010000 */
[C---:B------:R-:W-:Y:S02]  /*3900*/  FMUL.FTZ R11, R175.reuse, R6 ;  /* 0x00000006af0b7220 */ /* 0x040fe40000410000 */
[C---:B------:R-:W-:Y:S02]  /*3910*/  FMUL.FTZ R7, R175.reuse, R168 ;  /* 0x000000a8af077220 */ /* 0x040fe40000410000 */
[C---:B------:R-:W-:Y:S02]  /*3920*/  FMUL.FTZ R133, R175.reuse, R4 ;  /* 0x00000004af857220 */ /* 0x040fe40000410000 */
[----:B------:R-:W-:-:S02]  /*3930*/  FMUL.FTZ R5, R175, R10 ;  /* 0x0000000aaf057220 */ /* 0x000fc40000410000 */
[C---:B------:R-:W-:Y:S02]  /*3940*/  FFMA.FTZ R7, R171.reuse, R10, R7 ;  /* 0x0000000aab077223 */ /* 0x040fe40000010007 */
[----:B------:R-:W-:Y:S02]  /*3950*/  FFMA.FTZ R4, R171, R4, -R11 ;  /* 0x00000004ab047223 */ /* 0x000fe4000001080b */
[----:B------:R0:W1:Y:S01]  /*3960*/  @P2 LDS.64 R10, [R17.X8+0x1ca8] ;  /* 0x001ca800110a2984 */ /* 0x0000620000008a00 */
[----:B------:R-:W-:Y:S01]  /*3970*/  FMUL.FTZ R172, R219, -R172 ;  /* 0x800000acdbac7220 */ /* 0x000fe20000410000 */
[----:B------:R-:W-:Y:S01]  /*3980*/  BSSY B0, `(.L_x_8108) ;  /* 0x000000e000007945 */ /* 0x000fe20003800000 */
[C---:B------:R-:W-:Y:S02]  /*3990*/  FFMA.FTZ R168, R171.reuse, R168, -R5 ;  /* 0x000000a8aba87223 */ /* 0x040fe40000010805 */
[----:B------:R-:W-:Y:S02]  /*39a0*/  FFMA.FTZ R145, R220, R145, R172 ;  /* 0x00000091dc917223 */ /* 0x000fe400000100ac */
[----:B------:R-:W-:-:S02]  /*39b0*/  FFMA.FTZ R133, R171, R6, R133 ;  /* 0x00000006ab857223 */ /* 0x000fc40000010085 */
[----:B------:R-:W-:Y:S02]  /*39c0*/  FMUL.FTZ R149, R53, R98 ;  /* 0x0000006235957220 */ /* 0x000fe40000410000 */
[----:B------:R-:W-:Y:S01]  /*39d0*/  FMUL.FTZ R221, R91, R164 ;  /* 0x000000a45bdd7220 */ /* 0x000fe20000410000 */
[----:B------:R-:W-:Y:S05]  /*39e0*/  @P2 BRA `(.L_x_8109) ;  /* 0x0000007000002947 */ /* 0x000fea0003800000 */
[----:B0-----:R-:W-:Y:S01]  /*39f0*/  ULDC UR20, c[0x0][0x174] ;  /* 0x00005d0000147ab9 */ /* 0x001fe20000000800 */
[----:B-1----:R-:W-:Y:S01]  /*3a00*/  HFMA2.MMA R11, -RZ, RZ, 0, 0 ;  /* 0x00000000ff0b7435 */ /* 0x002fe200000001ff */
[----:B------:R-:W-:Y:S01]  /*3a10*/  UISETP.NE.AND UP0, UPT, UR24, UR20, UPT ;  /* 0x000000141800728c */ /* 0x000fe2000bf05270 */
[----:B------:R-:W-:Y:S02]  /*3a20*/  MOV R10, 0x3f800000 ;  /* 0x3f800000000a7802 */ /* 0x000fe40000000f00 */
[----:B------:R-:W-:-:S03]  /*3a30*/  MOV R5, UR9 ;  /* 0x0000000900057c02 */ /* 0x000fc60008000f00 */
[----:B------:R-:W-:-:S13]  /*3a40*/  PLOP3.LUT P3, PT, PT, PT, UP0, 0x80, 0x0 ;  /* 0x000000000000781c */ /* 0x000fda0003f6f008 */
[----:B------:R0:W1:Y:S02]  /*3a50*/  @P3 LDS.64 R10, [R5+UR46] ;  /* 0x0000002e050a3984 */ /* 0x0000640008000a00 */
.L_x_8109:
[----:B0-----:R-:W-:Y:S05]  /*3a60*/  BSYNC B0 ;  /* 0x0000000000007941 */ /* 0x001fea0003800000 */
.L_x_8108:
[----:B------:R-:W-:Y:S01]  /*3a70*/  FADD.FTZ R170, RZ, R133 ;  /* 0x00000085ffaa7221 */ /* 0x000fe20000010000 */
[----:B------:R-:W0:Y:S01]  /*3a80*/  SHFL.UP PT, R5, R168, 0x1, RZ ;  /* 0x04200000a8057989 */ /* 0x000e2200000e00ff */
[----:B------:R-:W-:Y:S01]  /*3a90*/  FADD.FTZ R172, R149, R4 ;  /* 0x0000000495ac7221 */ /* 0x000fe20000010000 */
[----:B------:R-:W-:Y:S01]  /*3aa0*/  ISETP.GE.AND P3, PT, R18, 0x1, PT ;  /* 0x000000011200780c */ /* 0x000fe20003f66270 */
[----:B------:R-:W-:Y:S01]  /*3ab0*/  FMUL.FTZ R218, R91, R166 ;  /* 0x000000a65bda7220 */ /* 0x000fe20000410000 */
[----:B------:R-:W2:Y:S01]  /*3ac0*/  SHFL.UP PT, R133, R170, 0x1, RZ ;  /* 0x04200000aa857989 */ /* 0x000ea200000e00ff */
[----:B------:R-:W-:Y:S01]  /*3ad0*/  FADD.FTZ R174, R221, R174 ;  /* 0x000000aeddae7221 */ /* 0x000fe20000010000 */
[----:B------:R-:W-:Y:S01]  /*3ae0*/  BSSY B0, `(.L_x_8110) ;  /* 0x0000104000007945 */ /* 0x000fe20003800000 */
[----:B------:R-:W-:Y:S01]  /*3af0*/  FADD.FTZ R182, -R218, R145 ;  /* 0x00000091dab67221 */ /* 0x000fe20000010100 */
[----:B------:R-:W3:Y:S01]  /*3b00*/  SHFL.UP PT, R4, R7, 0x1, RZ ;  /* 0x0420000007047989 */ /* 0x000ee200000e00ff */
[C---:B------:R-:W-:Y:S01]  /*3b10*/  FMUL.FTZ R155, R217.reuse, -R174 ;  /* 0x800000aed99b7220 */ /* 0x040fe20000410000 */
[C---:B------:R-:W-:Y:S01]  /*3b20*/  ISETP.GT.U32.AND P4, PT, R230.reuse, 0x17, PT ;  /* 0x00000017e600780c */ /* 0x040fe20003f84070 */
[-C--:B------:R-:W-:Y:S01]  /*3b30*/  FMUL.FTZ R145, R217, -R182.reuse ;  /* 0x800000b6d9917220 */ /* 0x080fe20000410000 */
[----:B------:R-:W4:Y:S01]  /*3b40*/  SHFL.UP PT, R6, R172, 0x1, RZ ;  /* 0x04200000ac067989 */ /* 0x000f2200000e00ff */
[C---:B------:R-:W-:Y:S01]  /*3b50*/  FFMA.FTZ R155, R201.reuse, R182, R155 ;  /* 0x000000b6c99b7223 */ /* 0x040fe2000001009b */
[----:B------:R-:W-:Y:S01]  /*3b60*/  ISETP.GT.U32.AND P5, PT, R230, 0xf, PT ;  /* 0x0000000fe600780c */ /* 0x000fe20003fa4070 */
[----:B------:R-:W-:Y:S01]  /*3b70*/  FMUL.FTZ R194, R90, R166 ;  /* 0x000000a65ac27220 */ /* 0x000fe20000410000 */
[----:B-----5:R-:W-:Y:S01]  /*3b80*/  SHFL.IDX PT, R9, R9, RZ, 0x1f ;  /* 0x00001fff09097589 */ /* 0x020fe200000e0000 */
[----:B------:R-:W-:-:S02]  /*3b90*/  FFMA.FTZ R174, R201, R174, -R145 ;  /* 0x000000aec9ae7223 */ /* 0x000fc40000010891 */
[----:B------:R-:W-:Y:S01]  /*3ba0*/  FMUL.FTZ R203, R90, R164 ;  /* 0x000000a45acb7220 */ /* 0x000fe20000410000 */
[----:B------:R-:W-:Y:S01]  /*3bb0*/  SHFL.IDX PT, R8, R8, RZ, 0x1f ;  /* 0x00001fff08087589 */ /* 0x000fe200000e0000 */
[----:B------:R-:W-:Y:S02]  /*3bc0*/  FADD.FTZ R182, -R194, R155 ;  /* 0x0000009bc2b67221 */ /* 0x000fe40000010100 */
[----:B------:R-:W-:Y:S02]  /*3bd0*/  FADD.FTZ R174, R203, R174 ;  /* 0x000000aecbae7221 */ /* 0x000fe40000010000 */
[C---:B------:R-:W-:Y:S02]  /*3be0*/  FMUL.FTZ R155, R185.reuse, -R182 ;  /* 0x800000b6b99b7220 */ /* 0x040fe40000410000 */
[-C--:B------:R-:W-:Y:S02]  /*3bf0*/  FMUL.FTZ R157, R185, -R174.reuse ;  /* 0x800000aeb99d7220 */ /* 0x080fe40000410000 */
[----:B------:R-:W-:-:S02]  /*3c00*/  FFMA.FTZ R159, R187, R174, -R155 ;  /* 0x000000aebb9f7223 */ /* 0x000fc4000001089b */
[C---:B0-----:R-:W-:Y:S02]  /*3c10*/  FMUL.FTZ R145, R7.reuse, R5 ;  /* 0x0000000507917220 */ /* 0x041fe40000410000 */
[----:B--2---:R-:W-:Y:S02]  /*3c20*/  FMUL.FTZ R155, R7, R133 ;  /* 0x00000085079b7220 */ /* 0x004fe40000410000 */
[----:B------:R-:W-:Y:S02]  /*3c30*/  FFMA.FTZ R182, R187, R182, R157 ;  /* 0x000000b6bbb67223 */ /* 0x000fe4000001009d */
[C---:B---3--:R-:W-:Y:S02]  /*3c40*/  FFMA.FTZ R174, R168.reuse, R4, R145 ;  /* 0x00000004a8ae7223 */ /* 0x048fe40000010091 */
[-C--:B----4-:R-:W-:Y:S02]  /*3c50*/  FMUL.FTZ R157, R7, R6.reuse ;  /* 0x00000006079d7220 */ /* 0x090fe40000410000 */
[----:B------:R-:W-:-:S02]  /*3c60*/  FFMA.FTZ R155, R168, R6, -R155 ;  /* 0x00000006a89b7223 */ /* 0x000fc4000001089b */
[----:B-1----:R-:W-:Y:S02]  /*3c70*/  FMUL.FTZ R6, R175, R11 ;  /* 0x0000000baf067220 */ /* 0x002fe40000410000 */
[C---:B------:R-:W-:Y:S01]  /*3c80*/  FMUL.FTZ R145, R7.reuse, R4 ;  /* 0x0000000407917220 */ /* 0x040fe20000410000 */
[----:B------:R-:W-:Y:S01]  /*3c90*/  FSEL R4, R7, R174, !P3 ;  /* 0x000000ae07047208 */ /* 0x000fe20005800000 */
[-C--:B------:R-:W-:Y:S02]  /*3ca0*/  FFMA.FTZ R6, R171, R10.reuse, -R6 ;  /* 0x0000000aab067223 */ /* 0x080fe40000010806 */
[C---:B------:R-:W-:Y:S02]  /*3cb0*/  FFMA.FTZ R157, R168.reuse, R133, R157 ;  /* 0x00000085a89d7223 */ /* 0x040fe4000001009d */
[----:B------:R-:W-:Y:S01]  /*3cc0*/  FMUL.FTZ R174, R175, -R10 ;  /* 0x8000000aafae7220 */ /* 0x000fe20000410000 */
[----:B------:R-:W-:Y:S01]  /*3cd0*/  SHFL.UP PT, R7, R4, 0x2, RZ ;  /* 0x0440000004077989 */ /* 0x000fe200000e00ff */
[----:B------:R-:W-:-:S02]  /*3ce0*/  @P3 FFMA.FTZ R168, R168, R5, -R145 ;  /* 0x00000005a8a83223 */ /* 0x000fc40000010891 */
[----:B------:R-:W-:Y:S02]  /*3cf0*/  FMUL.FTZ R5, R183, -R6 ;  /* 0x80000006b7057220 */ /* 0x000fe40000410000 */
[----:B------:R-:W-:Y:S02]  /*3d00*/  @P3 FADD.FTZ R172, R172, R155 ;  /* 0x0000009bacac3221 */ /* 0x000fe40000010000 */
[----:B------:R-:W-:Y:S02]  /*3d10*/  FFMA.FTZ R174, R171, -R11, R174 ;  /* 0x8000000babae7223 */ /* 0x000fe400000100ae */
[----:B------:R-:W-:Y:S01]  /*3d20*/  @P3 FADD.FTZ R170, R170, R157 ;  /* 0x0000009daaaa3221 */ /* 0x000fe20000010000 */
[----:B------:R-:W0:Y:S01]  /*3d30*/  SHFL.UP PT, R133, R172, 0x2, RZ ;  /* 0x04400000ac857989 */ /* 0x000e2200000e00ff */
[C---:B------:R-:W-:Y:S01]  /*3d40*/  FMUL.FTZ R197, R89.reuse, R166 ;  /* 0x000000a659c57220 */ /* 0x040fe20000410000 */
[----:B------:R-:W-:Y:S01]  /*3d50*/  ISETP.GE.AND P3, PT, R18, 0x2, PT ;  /* 0x000000021200780c */ /* 0x000fe20003f66270 */
[----:B------:R-:W-:Y:S01]  /*3d60*/  FMUL.FTZ R196, R89, R164 ;  /* 0x000000a459c47220 */ /* 0x000fe20000410000 */
[----:B------:R-:W1:Y:S01]  /*3d70*/  SHFL.UP PT, R145, R170, 0x2, RZ ;  /* 0x04400000aa917989 */ /* 0x000e6200000e00ff */
[----:B------:R-:W-:-:S02]  /*3d80*/  FFMA.FTZ R157, R184, R174, R5 ;  /* 0x000000aeb89d7223 */ /* 0x000fc40000010005 */
[----:B------:R-:W-:Y:S01]  /*3d90*/  FADD.FTZ R198, -R197, R182 ;  /* 0x000000b6c5c67221 */ /* 0x000fe20000010100 */
[----:B------:R-:W2:Y:S01]  /*3da0*/  SHFL.UP PT, R5, R168, 0x2, RZ ;  /* 0x04400000a8057989 */ /* 0x000ea200000e00ff */
[----:B------:R-:W-:Y:S02]  /*3db0*/  FADD.FTZ R182, R196, R159 ;  /* 0x0000009fc4b67221 */ /* 0x000fe40000010000 */
[----:B------:R-:W-:Y:S02]  /*3dc0*/  FMUL.FTZ R155, R183, -R174 ;  /* 0x800000aeb79b7220 */ /* 0x000fe40000410000 */
[C---:B------:R-:W-:Y:S02]  /*3dd0*/  FMUL.FTZ R159, R189.reuse, -R198 ;  /* 0x800000c6bd9f7220 */ /* 0x040fe40000410000 */
[----:B------:R-:W-:Y:S02]  /*3de0*/  FMUL.FTZ R161, R189, -R182 ;  /* 0x800000b6bda17220 */ /* 0x000fe40000410000 */
[----:B------:R-:W-:-:S02]  /*3df0*/  FFMA.FTZ R155, R184, R6, -R155 ;  /* 0x00000006b89b7223 */ /* 0x000fc4000001089b */
[C---:B------:R-:W-:Y:S02]  /*3e00*/  FFMA.FTZ R182, R191.reuse, R182, -R159 ;  /* 0x000000b6bfb67223 */ /* 0x040fe4000001089f */
[----:B------:R-:W-:Y:S02]  /*3e10*/  FFMA.FTZ R161, R191, R198, R161 ;  /* 0x000000c6bfa17223 */ /* 0x000fe400000100a1 */
[C---:B------:R-:W-:Y:S02]  /*3e20*/  FMUL.FTZ R199, R87.reuse, R164 ;  /* 0x000000a457c77220 */ /* 0x040fe40000410000 */
[C---:B------:R-:W-:Y:S02]  /*3e30*/  FMUL.FTZ R6, R186.reuse, -R157 ;  /* 0x8000009dba067220 */ /* 0x040fe40000410000 */
[----:B------:R-:W-:Y:S02]  /*3e40*/  FMUL.FTZ R198, R87, R166 ;  /* 0x000000a657c67220 */ /* 0x000fe40000410000 */
[----:B------:R-:W-:-:S02]  /*3e50*/  FMUL.FTZ R159, R186, -R155 ;  /* 0x8000009bba9f7220 */ /* 0x000fc40000410000 */
[----:B------:R-:W-:Y:S02]  /*3e60*/  FADD.FTZ R182, R199, R182 ;  /* 0x000000b6c7b67221 */ /* 0x000fe40000010000 */
[----:B------:R-:W-:Y:S02]  /*3e70*/  FFMA.FTZ R6, R188, R155, -R6 ;  /* 0x0000009bbc067223 */ /* 0x000fe40000010806 */
[----:B------:R-:W-:Y:S02]  /*3e80*/  FADD.FTZ R212, -R198, R161 ;  /* 0x000000a1c6d47221 */ /* 0x000fe40000010100 */
[----:B------:R-:W-:Y:S02]  /*3e90*/  FFMA.FTZ R174, R188, R157, R159 ;  /* 0x0000009dbcae7223 */ /* 0x000fe4000001009f */
[C---:B------:R-:W-:Y:S02]  /*3ea0*/  FMUL.FTZ R161, R193.reuse, -R182 ;  /* 0x800000b6c1a17220 */ /* 0x040fe40000410000 */
[----:B------:R-:W-:-:S02]  /*3eb0*/  FMUL.FTZ R159, R193, -R212 ;  /* 0x800000d4c19f7220 */ /* 0x000fc40000410000 */
[C---:B------:R-:W-:Y:S02]  /*3ec0*/  FMUL.FTZ R155, R213.reuse, -R174 ;  /* 0x800000aed59b7220 */ /* 0x040fe40000410000 */
[----:B------:R-:W-:Y:S02]  /*3ed0*/  FMUL.FTZ R157, R213, -R6 ;  /* 0x80000006d59d7220 */ /* 0x000fe40000410000 */
[C---:B------:R-:W-:Y:S02]  /*3ee0*/  FFMA.FTZ R212, R195.reuse, R212, R161 ;  /* 0x000000d4c3d47223 */ /* 0x040fe400000100a1 */
[----:B------:R-:W-:Y:S02]  /*3ef0*/  FFMA.FTZ R163, R195, R182, -R159 ;  /* 0x000000b6c3a37223 */ /* 0x000fe4000001089f */
[C---:B------:R-:W-:Y:S02]  /*3f00*/  FFMA.FTZ R161, R215.reuse, R6, -R155 ;  /* 0x00000006d7a17223 */ /* 0x040fe4000001089b */
[----:B------:R-:W-:-:S02]  /*3f10*/  FFMA.FTZ R174, R215, R174, R157 ;  /* 0x000000aed7ae7223 */ /* 0x000fc4000001009d */
[C---:B0-----:R-:W-:Y:S02]  /*3f20*/  FMUL.FTZ R159, R4.reuse, R133 ;  /* 0x00000085049f7220 */ /* 0x041fe40000410000 */
[C---:B-1----:R-:W-:Y:S02]  /*3f30*/  FMUL.FTZ R157, R4.reuse, R145 ;  /* 0x00000091049d7220 */ /* 0x042fe40000410000 */
[C---:B--2---:R-:W-:Y:S02]  /*3f40*/  FMUL.FTZ R155, R4.reuse, R5 ;  /* 0x00000005049b7220 */ /* 0x044fe40000410000 */
[----:B------:R-:W-:Y:S02]  /*3f50*/  FMUL.FTZ R6, R4, R7 ;  /* 0x0000000704067220 */ /* 0x000fe40000410000 */
[C---:B------:R-:W-:Y:S02]  /*3f60*/  FFMA.FTZ R159, R168.reuse, R145, R159 ;  /* 0x00000091a89f7223 */ /* 0x040fe4000001009f */
[----:B------:R-:W-:-:S02]  /*3f70*/  FFMA.FTZ R157, R168, R133, -R157 ;  /* 0x00000085a89d7223 */ /* 0x000fc4000001089d */
[C---:B------:R-:W-:Y:S02]  /*3f80*/  FFMA.FTZ R155, R168.reuse, R7, R155 ;  /* 0x00000007a89b7223 */ /* 0x040fe4000001009b */
[----:B------:R-:W-:Y:S02]  /*3f90*/  @P3 FFMA.FTZ R168, R168, R5, -R6 ;  /* 0x00000005a8a83223 */ /* 0x000fe40000010806 */
[----:B------:R-:W-:Y:S01]  /*3fa0*/  FMUL.FTZ R5, R219, -R161 ;  /* 0x800000a1db057220 */ /* 0x000fe20000410000 */
[----:B------:R-:W-:Y:S01]  /*3fb0*/  FSEL R4, R4, R155, !P3 ;  /* 0x0000009b04047208 */ /* 0x000fe20005800000 */
[----:B------:R-:W-:Y:S02]  /*3fc0*/  @P3 FADD.FTZ R170, R170, R159 ;  /* 0x0000009faaaa3221 */ /* 0x000fe40000010000 */
[----:B------:R-:W-:Y:S01]  /*3fd0*/  @P3 FADD.FTZ R172, R172, R157 ;  /* 0x0000009dacac3221 */ /* 0x000fe20000010000 */
[----:B------:R-:W-:Y:S01]  /*3fe0*/  ISETP.GE.AND P3, PT, R18, 0x4, PT ;  /* 0x000000041200780c */ /* 0x000fe20003f66270 */
[C---:B------:R-:W-:Y:S01]  /*3ff0*/  FMUL.FTZ R181, R85.reuse, R166 ;  /* 0x000000a655b57220 */ /* 0x040fe20000410000 */
[----:B------:R-:W-:Y:S01]  /*4000*/  SHFL.UP PT, R157, R170, 0x4, RZ ;  /* 0x04800000aa9d7989 */ /* 0x000fe200000e00ff */
[----:B------:R-:W-:-:S02]  /*4010*/  FMUL.FTZ R182, R85, R164 ;  /* 0x000000a455b67220 */ /* 0x000fc40000410000 */
[-C--:B------:R-:W-:Y:S01]  /*4020*/  FFMA.FTZ R6, R220, R174.reuse, R5 ;  /* 0x000000aedc067223 */ /* 0x080fe20000010005 */
[----:B------:R-:W-:Y:S01]  /*4030*/  SHFL.UP PT, R155, R172, 0x4, RZ ;  /* 0x04800000ac9b7989 */ /* 0x000fe200000e00ff */
[----:B------:R-:W-:Y:S02]  /*4040*/  FADD.FTZ R236, -R181, R212 ;  /* 0x000000d4b5ec7221 */ /* 0x000fe40000010100 */
[----:B------:R-:W-:Y:S01]  /*4050*/  FADD.FTZ R212, R182, R163 ;  /* 0x000000a3b6d47221 */ /* 0x000fe20000010000 */
[----:B------:R-:W0:Y:S01]  /*4060*/  SHFL.UP PT, R5, R168, 0x4, RZ ;  /* 0x04800000a8057989 */ /* 0x000e2200000e00ff */
[----:B------:R-:W-:Y:S02]  /*4070*/  FMUL.FTZ R174, R219, -R174 ;  /* 0x800000aedbae7220 */ /* 0x000fe40000410000 */
[----:B------:R-:W-:Y:S01]  /*4080*/  FMUL.FTZ R145, R169, -R212 ;  /* 0x800000d4a9917220 */ /* 0x000fe20000410000 */
[----:B------:R-:W1:Y:S01]  /*4090*/  SHFL.UP PT, R7, R4, 0x4, RZ ;  /* 0x0480000004077989 */ /* 0x000e6200000e00ff */
[----:B------:R-:W-:-:S02]  /*40a0*/  FFMA.FTZ R174, R220, R161, -R174 ;  /* 0x000000a1dcae7223 */ /* 0x000fc400000108ae */
[-C--:B------:R-:W-:Y:S02]  /*40b0*/  FMUL.FTZ R133, R169, -R236.reuse ;  /* 0x800000eca9857220 */ /* 0x080fe40000410000 */
[----:B------:R-:W-:Y:S02]  /*40c0*/  FFMA.FTZ R236, R167, R236, R145 ;  /* 0x000000eca7ec7223 */ /* 0x000fe40000010091 */
[----:B------:R-:W-:Y:S02]  /*40d0*/  FMUL.FTZ R145, R83, R166 ;  /* 0x000000a653917220 */ /* 0x000fe40000410000 */
[C---:B------:R-:W-:Y:S02]  /*40e0*/  FMUL.FTZ R159, R217.reuse, -R6 ;  /* 0x80000006d99f7220 */ /* 0x040fe40000410000 */
[----:B------:R-:W-:Y:S02]  /*40f0*/  FMUL.FTZ R161, R217, -R174 ;  /* 0x800000aed9a17220 */ /* 0x000fe40000410000 */
[----:B------:R-:W-:-:S02]  /*4100*/  FFMA.FTZ R212, R167, R212, -R133 ;  /* 0x000000d4a7d47223 */ /* 0x000fc40000010885 */
[----:B------:R-:W-:Y:S02]  /*4110*/  FMUL.FTZ R133, R83, R164 ;  /* 0x000000a453857220 */ /* 0x000fe40000410000 */
[----:B------:R-:W-:Y:S02]  /*4120*/  FADD.FTZ R236, -R145, R236 ;  /* 0x000000ec91ec7221 */ /* 0x000fe40000010100 */
[C---:B------:R-:W-:Y:S02]  /*4130*/  FFMA.FTZ R174, R201.reuse, R174, -R159 ;  /* 0x000000aec9ae7223 */ /* 0x040fe4000001089f */
[----:B------:R-:W-:Y:S02]  /*4140*/  FFMA.FTZ R6, R201, R6, R161 ;  /* 0x00000006c9067223 */ /* 0x000fe400000100a1 */
[----:B------:R-:W-:Y:S02]  /*4150*/  FADD.FTZ R212, R133, R212 ;  /* 0x000000d485d47221 */ /* 0x000fe40000010000 */
[----:B------:R-:W-:-:S02]  /*4160*/  FMUL.FTZ R163, R143, -R236 ;  /* 0x800000ec8fa37220 */ /* 0x000fc40000410000 */
[C---:B------:R-:W-:Y:S02]  /*4170*/  FMUL.FTZ R159, R185.reuse, -R6 ;  /* 0x80000006b99f7220 */ /* 0x040fe40000410000 */
[----:B------:R-:W-:Y:S02]  /*4180*/  FMUL.FTZ R161, R185, -R174 ;  /* 0x800000aeb9a17220 */ /* 0x000fe40000410000 */
[-C--:B------:R-:W-:Y:S02]  /*4190*/  FMUL.FTZ R165, R143, -R212.reuse ;  /* 0x800000d48fa57220 */ /* 0x080fe40000410000 */
[----:B------:R-:W-:Y:S02]  /*41a0*/  FFMA.FTZ R238, R139, R212, -R163 ;  /* 0x000000d48bee7223 */ /* 0x000fe400000108a3 */
[C---:B------:R-:W-:Y:S02]  /*41b0*/  FFMA.FTZ R174, R187.reuse, R174, -R159 ;  /* 0x000000aebbae7223 */ /* 0x040fe4000001089f */
[----:B------:R-:W-:-:S02]  /*41c0*/  FFMA.FTZ R212, R187, R6, R161 ;  /* 0x00000006bbd47223 */ /* 0x000fc400000100a1 */
[C---:B0-----:R-:W-:Y:S02]  /*41d0*/  FMUL.FTZ R159, R4.reuse, R5 ;  /* 0x00000005049f7220 */ /* 0x041fe40000410000 */
[C---:B------:R-:W-:Y:S02]  /*41e0*/  FMUL.FTZ R161, R4.reuse, R157 ;  /* 0x0000009d04a17220 */ /* 0x040fe40000410000 */
[C---:B------:R-:W-:Y:S02]  /*41f0*/  FMUL.FTZ R163, R4.reuse, R155 ;  /* 0x0000009b04a37220 */ /* 0x040fe40000410000 */
[-C--:B-1----:R-:W-:Y:S02]  /*4200*/  FMUL.FTZ R6, R4, R7.reuse ;  /* 0x0000000704067220 */ /* 0x082fe40000410000 */
[C---:B------:R-:W-:Y:S02]  /*4210*/  FFMA.FTZ R159, R168.reuse, R7, R159 ;  /* 0x00000007a89f7223 */ /* 0x040fe4000001009f */
[----:B------:R-:W-:-:S02]  /*4220*/  FFMA.FTZ R161, R168, R155, -R161 ;  /* 0x0000009ba8a17223 */ /* 0x000fc400000108a1 */
[----:B------:R-:W-:Y:S01]  /*4230*/  FFMA.FTZ R157, R168, R157, R163 ;  /* 0x0000009da89d7223 */ /* 0x000fe200000100a3 */
[----:B------:R-:W-:Y:S01]  /*4240*/  FSEL R4, R4, R159, !P3 ;  /* 0x0000009f04047208 */ /* 0x000fe20005800000 */
[----:B------:R-:W-:Y:S02]  /*4250*/  @P3 FFMA.FTZ R168, R168, R5, -R6 ;  /* 0x00000005a8a83223 */ /* 0x000fe40000010806 */
[----:B------:R-:W-:Y:S02]  /*4260*/  FFMA.FTZ R236, R139, R236, R165 ;  /* 0x000000ec8bec7223 */ /* 0x000fe400000100a5 */
[C---:B------:R-:W-:Y:S01]  /*4270*/  FMUL.FTZ R163, R81.reuse, R166 ;  /* 0x000000a651a37220 */ /* 0x040fe20000410000 */
[----:B------:R-:W0:Y:S01]  /*4280*/  SHFL.UP PT, R5, R168, 0x8, RZ ;  /* 0x05000000a8057989 */ /* 0x000e2200000e00ff */
[----:B------:R-:W-:Y:S02]  /*4290*/  @P3 FADD.FTZ R172, R172, R161 ;  /* 0x000000a1acac3221 */ /* 0x000fe40000010000 */
[----:B------:R-:W-:Y:S01]  /*42a0*/  @P3 FADD.FTZ R170, R170, R157 ;  /* 0x0000009daaaa3221 */ /* 0x000fe20000010000 */
[----:B------:R-:W-:Y:S01]  /*42b0*/  ISETP.GE.AND P3, PT, R18, 0x8, PT ;  /* 0x000000081200780c */ /* 0x000fe20003f66270 */
[----:B------:R-:W-:Y:S01]  /*42c0*/  FMUL.FTZ R165, R81, R164 ;  /* 0x000000a451a57220 */ /* 0x000fe20000410000 */
[----:B------:R-:W-:Y:S01]  /*42d0*/  SHFL.UP PT, R7, R172, 0x8, RZ ;  /* 0x05000000ac077989 */ /* 0x000fe200000e00ff */
[----:B------:R-:W-:-:S02]  /*42e0*/  FADD.FTZ R236, -R163, R236 ;  /* 0x000000eca3ec7221 */ /* 0x000fc40000010100 */
[----:B------:R-:W-:Y:S01]  /*42f0*/  FADD.FTZ R238, R165, R238 ;  /* 0x000000eea5ee7221 */ /* 0x000fe20000010000 */
[----:B------:R-:W1:Y:S01]  /*4300*/  SHFL.UP PT, R155, R170, 0x8, RZ ;  /* 0x05000000aa9b7989 */ /* 0x000e6200000e00ff */
[----:B------:R-:W-:Y:S02]  /*4310*/  FMUL.FTZ R159, R189, -R174 ;  /* 0x800000aebd9f7220 */ /* 0x000fe40000410000 */
[----:B------:R-:W-:Y:S01]  /*4320*/  FMUL.FTZ R161, R141, -R236 ;  /* 0x800000ec8da17220 */ /* 0x000fe20000410000 */
[----:B------:R-:W2:Y:S01]  /*4330*/  SHFL.UP PT, R157, R4, 0x8, RZ ;  /* 0x05000000049d7989 */ /* 0x000ea200000e00ff */
[----:B------:R-:W-:Y:S02]  /*4340*/  FMUL.FTZ R6, R189, -R212 ;  /* 0x800000d4bd067220 */ /* 0x000fe40000410000 */
[----:B------:R-:W-:Y:S02]  /*4350*/  FMUL.FTZ R173, R141, -R238 ;  /* 0x800000ee8dad7220 */ /* 0x000fe40000410000 */
[----:B------:R-:W-:-:S02]  /*4360*/  FFMA.FTZ R212, R191, R212, R159 ;  /* 0x000000d4bfd47223 */ /* 0x000fc4000001009f */
[----:B------:R-:W-:Y:S02]  /*4370*/  FFMA.FTZ R238, R129, R238, -R161 ;  /* 0x000000ee81ee7223 */ /* 0x000fe400000108a1 */
[----:B------:R-:W-:Y:S02]  /*4380*/  FFMA.FTZ R6, R191, R174, -R6 ;  /* 0x000000aebf067223 */ /* 0x000fe40000010806 */
[----:B------:R-:W-:Y:S02]  /*4390*/  FMUL.FTZ R159, R79, R164 ;  /* 0x000000a44f9f7220 */ /* 0x000fe40000410000 */
[----:B------:R-:W-:Y:S02]  /*43a0*/  FFMA.FTZ R236, R129, R236, R173 ;  /* 0x000000ec81ec7223 */ /* 0x000fe400000100ad */
[----:B------:R-:W-:Y:S02]  /*43b0*/  FMUL.FTZ R161, R79, R166 ;  /* 0x000000a64fa17220 */ /* 0x000fe40000410000 */
        /* <DEDUP_REMOVED lines=8> */
[----:B------:R-:W-:Y:S02]  /*4440*/  FMUL.FTZ R174, R169, -R212 ;  /* 0x800000d4a9ae7220 */ /* 0x000fe40000410000 */
[C---:B------:R-:W-:Y:S02]  /*4450*/  FFMA.FTZ R240, R137.reuse, R240, R173 ;  /* 0x000000f089f07223 */ /* 0x040fe400000100ad */
[----:B0-----:R-:W-:Y:S02]  /*4460*/  FMUL.FTZ R173, R4, R5 ;  /* 0x0000000504ad7220 */ /* 0x001fe40000410000 */
[----:B------:R-:W-:Y:S02]  /*4470*/  FFMA.FTZ R6, R137, R238, -R6 ;  /* 0x000000ee89067223 */ /* 0x000fe40000010806 */
[----:B------:R-:W-:-:S02]  /*4480*/  FFMA.FTZ R238, R167, R236, -R174 ;  /* 0x000000eca7ee7223 */ /* 0x000fc400000108ae */
[C---:B-1----:R-:W-:Y:S02]  /*4490*/  FMUL.FTZ R174, R4.reuse, R155 ;  /* 0x0000009b04ae7220 */ /* 0x042fe40000410000 */
[----:B------:R-:W-:Y:S02]  /*44a0*/  FMUL.FTZ R177, R4, R7 ;  /* 0x0000000704b17220 */ /* 0x000fe40000410000 */
[-C--:B--2---:R-:W-:Y:S02]  /*44b0*/  FFMA.FTZ R173, R168, R157.reuse, R173 ;  /* 0x0000009da8ad7223 */ /* 0x084fe400000100ad */
[----:B------:R-:W-:Y:S02]  /*44c0*/  FMUL.FTZ R157, R4, R157 ;  /* 0x0000009d049d7220 */ /* 0x000fe40000410000 */
[----:B------:R-:W-:Y:S01]  /*44d0*/  FFMA.FTZ R177, R168, R155, R177 ;  /* 0x0000009ba8b17223 */ /* 0x000fe200000100b1 */
[----:B------:R-:W-:Y:S01]  /*44e0*/  FSEL R4, R4, R173, !P3 ;  /* 0x000000ad04047208 */ /* 0x000fe20005800000 */
[----:B------:R-:W-:-:S02]  /*44f0*/  FFMA.FTZ R7, R168, R7, -R174 ;  /* 0x00000007a8077223 */ /* 0x000fc400000108ae */
[----:B------:R-:W-:Y:S02]  /*4500*/  FMUL.FTZ R236, R169, -R236 ;  /* 0x800000eca9ec7220 */ /* 0x000fe40000410000 */
[----:B------:R-:W-:Y:S01]  /*4510*/  @P3 FFMA.FTZ R168, R168, R5, -R157 ;  /* 0x00000005a8a83223 */ /* 0x000fe2000001089d */
[----:B------:R-:W-:Y:S01]  /*4520*/  SHFL.UP PT, R179, R4, 0x10, RZ ;  /* 0x0600000004b37989 */ /* 0x000fe200000e00ff */
[----:B------:R-:W-:Y:S02]  /*4530*/  FFMA.FTZ R236, R167, R212, R236 ;  /* 0x000000d4a7ec7223 */ /* 0x000fe400000100ec */
[----:B------:R-:W-:Y:S01]  /*4540*/  @P3 FADD.FTZ R170, R170, R177 ;  /* 0x000000b1aaaa3221 */ /* 0x000fe20000010000 */
[----:B------:R-:W0:Y:S01]  /*4550*/  SHFL.UP PT, R5, R168, 0x10, RZ ;  /* 0x06000000a8057989 */ /* 0x000e2200000e00ff */
[C---:B------:R-:W-:Y:S02]  /*4560*/  FMUL.FTZ R157, R143.reuse, -R236 ;  /* 0x800000ec8f9d7220 */ /* 0x040fe40000410000 */
[----:B------:R-:W-:Y:S01]  /*4570*/  @P3 FADD.FTZ R172, R172, R7 ;  /* 0x00000007acac3221 */ /* 0x000fe20000010000 */
[----:B------:R-:W-:Y:S01]  /*4580*/  ISETP.GE.AND P3, PT, R18, 0x10, PT ;  /* 0x000000101200780c */ /* 0x000fe20003f66270 */
[----:B------:R-:W-:Y:S01]  /*4590*/  FMUL.FTZ R174, R143, -R238 ;  /* 0x800000ee8fae7220 */ /* 0x000fe20000410000 */
[----:B------:R-:W1:Y:S01]  /*45a0*/  SHFL.UP PT, R7, R170, 0x10, RZ ;  /* 0x06000000aa077989 */ /* 0x000e6200000e00ff */
[----:B------:R-:W-:-:S02]  /*45b0*/  FMUL.FTZ R155, R77, R166 ;  /* 0x000000a64d9b7220 */ /* 0x000fc40000410000 */
[----:B------:R-:W-:Y:S01]  /*45c0*/  FFMA.FTZ R238, R139, R238, -R157 ;  /* 0x000000ee8bee7223 */ /* 0x000fe2000001089d */
[----:B------:R-:W2:Y:S01]  /*45d0*/  SHFL.UP PT, R173, R172, 0x10, RZ ;  /* 0x06000000acad7989 */ /* 0x000ea200000e00ff */
[----:B------:R-:W-:Y:S02]  /*45e0*/  FMUL.FTZ R157, R77, R164 ;  /* 0x000000a44d9d7220 */ /* 0x000fe40000410000 */
[----:B------:R-:W-:Y:S02]  /*45f0*/  FFMA.FTZ R174, R139, R236, R174 ;  /* 0x000000ec8bae7223 */ /* 0x000fe400000100ae */
[----:B------:R-:W-:Y:S02]  /*4600*/  FADD.FTZ R240, -R155, R240 ;  /* 0x000000f09bf07221 */ /* 0x000fe40000010100 */
[----:B------:R-:W-:Y:S02]  /*4610*/  FMUL.FTZ R177, R141, -R238 ;  /* 0x800000ee8db17220 */ /* 0x000fe40000410000 */
[----:B------:R-:W-:-:S02]  /*4620*/  FADD.FTZ R212, R157, R6 ;  /* 0x000000069dd47221 */ /* 0x000fc40000010000 */
[----:B------:R-:W-:Y:S02]  /*4630*/  FMUL.FTZ R6, R141, -R174 ;  /* 0x800000ae8d067220 */ /* 0x000fe40000410000 */
[----:B------:R-:W-:Y:S02]  /*4640*/  FMUL.FTZ R207, R135, -R240 ;  /* 0x800000f087cf7220 */ /* 0x000fe40000410000 */
[----:B------:R-:W-:Y:S02]  /*4650*/  FFMA.FTZ R174, R129, R174, R177 ;  /* 0x000000ae81ae7223 */ /* 0x000fe400000100b1 */
[-C--:B------:R-:W-:Y:S02]  /*4660*/  FMUL.FTZ R209, R135, -R212.reuse ;  /* 0x800000d487d17220 */ /* 0x080fe40000410000 */
[----:B------:R-:W-:Y:S02]  /*4670*/  FFMA.FTZ R177, R153, R212, -R207 ;  /* 0x000000d499b17223 */ /* 0x000fe400000108cf */
[----:B------:R-:W-:-:S02]  /*4680*/  FFMA.FTZ R6, R129, R238, -R6 ;  /* 0x000000ee81067223 */ /* 0x000fc40000010806 */
[C---:B------:R-:W-:Y:S02]  /*4690*/  FMUL.FTZ R212, R131.reuse, -R174 ;  /* 0x800000ae83d47220 */ /* 0x040fe40000410000 */
[-C--:B------:R-:W-:Y:S02]  /*46a0*/  FMUL.FTZ R236, R131, -R6.reuse ;  /* 0x8000000683ec7220 */ /* 0x080fe40000410000 */
[C---:B------:R-:W-:Y:S02]  /*46b0*/  FFMA.FTZ R212, R137.reuse, R6, -R212 ;  /* 0x0000000689d47223 */ /* 0x040fe400000108d4 */
[----:B0-----:R-:W-:Y:S02]  /*46c0*/  FMUL.FTZ R6, R4, R5 ;  /* 0x0000000504067220 */ /* 0x001fe40000410000 */
[----:B------:R-:W-:Y:S02]  /*46d0*/  FFMA.FTZ R236, R137, R174, R236 ;  /* 0x000000ae89ec7223 */ /* 0x000fe400000100ec */
[----:B------:R-:W-:-:S02]  /*46e0*/  FFMA.FTZ R207, R168, R179, R6 ;  /* 0x000000b3a8cf7223 */ /* 0x000fc40000010006 */
[C---:B-1----:R-:W-:Y:S02]  /*46f0*/  FMUL.FTZ R174, R4.reuse, R7 ;  /* 0x0000000704ae7220 */ /* 0x042fe40000410000 */
[C---:B--2---:R-:W-:Y:S01]  /*4700*/  FMUL.FTZ R6, R4.reuse, R173 ;  /* 0x000000ad04067220 */ /* 0x044fe20000410000 */
[C---:B------:R-:W-:Y:S01]  /*4710*/  FSEL R207, R4.reuse, R207, !P3 ;  /* 0x000000cf04cf7208 */ /* 0x040fe20005800000 */
[----:B------:R-:W-:Y:S01]  /*4720*/  FMUL.FTZ R179, R4, R179 ;  /* 0x000000b304b37220 */ /* 0x000fe20000410000 */
[----:B------:R-:W-:Y:S01]  /*4730*/  MOV R4, 0x3f800000 ;  /* 0x3f80000000047802 */ /* 0x000fe20000000f00 */
[C---:B------:R-:W-:Y:S02]  /*4740*/  FFMA.FTZ R173, R168.reuse, R173, -R174 ;  /* 0x000000ada8ad7223 */ /* 0x040fe400000108ae */
[C---:B------:R-:W-:Y:S01]  /*4750*/  FFMA.FTZ R7, R168.reuse, R7, R6 ;  /* 0x00000007a8077223 */ /* 0x040fe20000010006 */
[----:B------:R-:W0:Y:S01]  /*4760*/  SHFL.UP PT, R207, R207, 0x1, RZ ;  /* 0x04200000cfcf7989 */ /* 0x000e2200000e00ff */
[----:B------:R-:W-:Y:S01]  /*4770*/  @P3 FFMA.FTZ R168, R168, R5, -R179 ;  /* 0x00000005a8a83223 */ /* 0x000fe200000108b3 */
[----:B------:R-:W-:Y:S01]  /*4780*/  HFMA2.MMA R5, -RZ, RZ, 0, 0 ;  /* 0x00000000ff057435 */ /* 0x000fe200000001ff */
[----:B------:R-:W-:-:S02]  /*4790*/  @P3 FADD.FTZ R172, R172, R173 ;  /* 0x000000adacac3221 */ /* 0x000fc40000010000 */
[----:B------:R-:W-:Y:S01]  /*47a0*/  @P3 FADD.FTZ R170, R170, R7 ;  /* 0x00000007aaaa3221 */ /* 0x000fe20000010000 */
[----:B------:R-:W-:Y:S01]  /*47b0*/  ISETP.GT.U32.AND P3, PT, R230, 0x1b, PT ;  /* 0x0000001be600780c */ /* 0x000fe20003f64070 */
[----:B------:R-:W-:Y:S01]  /*47c0*/  FFMA.FTZ R240, R153, R240, R209 ;  /* 0x000000f099f07223 */ /* 0x000fe200000100d1 */
[----:B------:R-:W1:Y:S01]  /*47d0*/  SHFL.UP PT, R168, R168, 0x1, RZ ;  /* 0x04200000a8a87989 */ /* 0x000e6200000e00ff */
[C---:B------:R-:W-:Y:S01]  /*47e0*/  FMUL.FTZ R173, R75.reuse, R166 ;  /* 0x000000a64bad7220 */ /* 0x040fe20000410000 */
[----:B------:R-:W-:Y:S01]  /*47f0*/  MOV R209, UR24 ;  /* 0x0000001800d17c02 */ /* 0x000fe20008000f00 */
[----:B------:R-:W-:Y:S01]  /*4800*/  FMUL.FTZ R174, R75, R164 ;  /* 0x000000a44bae7220 */ /* 0x000fe20000410000 */
[----:B------:R-:W2:Y:S01]  /*4810*/  SHFL.UP PT, R172, R172, 0x1, RZ ;  /* 0x04200000acac7989 */ /* 0x000ea200000e00ff */
[----:B------:R-:W-:Y:S01]  /*4820*/  FADD.FTZ R240, -R173, R240 ;  /* 0x000000f0adf07221 */ /* 0x000fe20000010100 */
[----:B------:R-:W-:Y:S01]  /*4830*/  ISETP.GE.OR P0, PT, R209, c[0x0][0x174], P0 ;  /* 0x00005d00d1007a0c */ /* 0x000fe20000706670 */
[----:B------:R-:W-:Y:S01]  /*4840*/  FADD.FTZ R238, R174, R177 ;  /* 0x000000b1aeee7221 */ /* 0x000fe20000010000 */
[----:B------:R-:W3:Y:S01]  /*4850*/  SHFL.UP PT, R170, R170, 0x1, RZ ;  /* 0x04200000aaaa7989 */ /* 0x000ee200000e00ff */
[----:B------:R-:W-:Y:S01]  /*4860*/  FMUL.FTZ R177, R147, -R240 ;  /* 0x800000f093b17220 */ /* 0x000fe20000410000 */
[----:B------:R-:W-:-:S03]  /*4870*/  CS2R R6, SRZ ;  /* 0x0000000000067805 */ /* 0x000fc6000001ff00 */
[-C--:B------:R-:W-:Y:S02]  /*4880*/  FFMA.FTZ R242, R151, R238.reuse, -R177 ;  /* 0x000000ee97f27223 */ /* 0x080fe400000108b1 */
[----:B------:R-:W-:Y:S02]  /*4890*/  FMUL.FTZ R238, R147, -R238 ;  /* 0x800000ee93ee7220 */ /* 0x000fe40000410000 */
[----:B------:R-:W-:Y:S02]  /*48a0*/  FMUL.FTZ R177, R135, -R212 ;  /* 0x800000d487b17220 */ /* 0x000fe40000410000 */
[----:B------:R-:W-:Y:S01]  /*48b0*/  FFMA.FTZ R240, R151, R240, R238 ;  /* 0x000000f097f07223 */ /* 0x000fe200000100ee */
[----:B------:R-:W4:Y:S01]  /*48c0*/  @!P0 LDS.128 R4, [UR7+0x1da0] ;  /* 0x001da007ff048984 */ /* 0x000f220008000c00 */
[----:B------:R-:W-:Y:S01]  /*48d0*/  FFMA.FTZ R238, R153, R236, R177 ;  /* 0x000000ec99ee7223 */ /* 0x000fe200000100b1 */
[----:B------:R-:W-:Y:S01]  /*48e0*/  ISETP.NE.AND P0, PT, R230, 0x1f, PT ;  /* 0x0000001fe600780c */ /* 0x000fe20003f05270 */
[----:B0-----:R-:W-:-:S02]  /*48f0*/  FMUL.FTZ R177, R207, R9 ;  /* 0x00000009cfb17220 */ /* 0x001fc40000410000 */
[----:B------:R-:W-:Y:S02]  /*4900*/  FMUL.FTZ R207, R207, R8 ;  /* 0x00000008cfcf7220 */ /* 0x000fe40000410000 */
[----:B------:R-:W-:Y:S02]  /*4910*/  FMUL.FTZ R236, R135, -R236 ;  /* 0x800000ec87ec7220 */ /* 0x000fe40000410000 */
[C---:B-1----:R-:W-:Y:S02]  /*4920*/  FFMA.FTZ R177, R168.reuse, R8, -R177 ;  /* 0x00000008a8b17223 */ /* 0x042fe400000108b1 */
[----:B------:R-:W-:Y:S02]  /*4930*/  FFMA.FTZ R179, R168, R9, R207 ;  /* 0x00000009a8b37223 */ /* 0x000fe400000100cf */
[----:B------:R-:W-:Y:S02]  /*4940*/  FFMA.FTZ R236, R153, R212, -R236 ;  /* 0x000000d499ec7223 */ /* 0x000fe400000108ec */
[----:B--2---:R-:W-:-:S02]  /*4950*/  @P1 FADD.FTZ R8, R172, R177 ;  /* 0x000000b1ac081221 */ /* 0x004fc40000010000 */
[----:B---3--:R-:W-:Y:S01]  /*4960*/  @P1 FADD.FTZ R9, R170, R179 ;  /* 0x000000b3aa091221 */ /* 0x008fe20000010000 */
[----:B------:R-:W-:Y:S01]  /*4970*/  ISETP.GT.U32.AND P1, PT, R230, 0x1d, PT ;  /* 0x0000001de600780c */ /* 0x000fe20003f24070 */
[C---:B------:R-:W-:Y:S02]  /*4980*/  FMUL.FTZ R207, R147.reuse, -R238 ;  /* 0x800000ee93cf7220 */ /* 0x040fe40000410000 */
[----:B------:R-:W-:Y:S02]  /*4990*/  FMUL.FTZ R209, R147, -R236 ;  /* 0x800000ec93d17220 */ /* 0x000fe40000410000 */
[C---:B------:R-:W-:Y:S02]  /*49a0*/  FMUL.FTZ R179, R73.reuse, R164 ;  /* 0x000000a449b37220 */ /* 0x040fe40000410000 */
[----:B------:R-:W-:Y:S02]  /*49b0*/  FMUL.FTZ R177, R73, R166 ;  /* 0x000000a649b17220 */ /* 0x000fe40000410000 */
[----:B------:R-:W-:-:S02]  /*49c0*/  FFMA.FTZ R207, R151, R236, -R207 ;  /* 0x000000ec97cf7223 */ /* 0x000fc400000108cf */
[----:B------:R-:W-:Y:S02]  /*49d0*/  FFMA.FTZ R209, R151, R238, R209 ;  /* 0x000000ee97d17223 */ /* 0x000fe400000100d1 */
[----:B------:R-:W-:Y:S01]  /*49e0*/  FADD.FTZ R211, R179, R242 ;  /* 0x000000f2b3d37221 */ /* 0x000fe20000010000 */
[----:B------:R0:W1:Y:S01]  /*49f0*/  SHFL.DOWN PT, R172, R207, 0x1, 0x1f ;  /* 0x08201f00cfac7f89 */ /* 0x00006200000e0000 */
[----:B------:R-:W-:Y:S02]  /*4a00*/  FADD.FTZ R212, -R177, R240 ;  /* 0x000000f0b1d47221 */ /* 0x000fe40000010100 */
[C---:B------:R-:W-:Y:S01]  /*4a10*/  FMUL.FTZ R233, R3.reuse, R9 ;  /* 0x0000000903e97220 */ /* 0x040fe20000410000 */
[----:B------:R0:W2:Y:S01]  /*4a20*/  SHFL.DOWN PT, R236, R209, 0x1, 0x1f ;  /* 0x08201f00d1ec7f89 */ /* 0x0000a200000e0000 */
[----:B------:R-:W-:-:S03]  /*4a30*/  FMUL.FTZ R166, R3, R8 ;  /* 0x0000000803a67220 */ /* 0x000fc60000410000 */
[----:B------:R0:W3:Y:S04]  /*4a40*/  SHFL.DOWN PT, R170, R211, 0x1, 0x1f ;  /* 0x08201f00d3aa7f89 */ /* 0x0000e800000e0000 */
[----:B------:R0:W0:Y:S01]  /*4a50*/  SHFL.DOWN PT, R238, R212, 0x1, 0x1f ;  /* 0x08201f00d4ee7f89 */ /* 0x00002200000e0000 */
[----:B------:R-:W-:Y:S05]  /*4a60*/  @!P0 BRA `(.L_x_8111) ;  /* 0x000000b000008947 */ /* 0x000fea0003800000 */
[C---:B0---4-:R-:W-:Y:S02]  /*4a70*/  FMUL.FTZ R164, R209.reuse, R238 ;  /* 0x000000eed1a47220 */ /* 0x051fe40000410000 */
[-C--:B---3--:R-:W-:Y:S02]  /*4a80*/  FMUL.FTZ R168, R209, R170.reuse ;  /* 0x000000aad1a87220 */ /* 0x088fe40000410000 */
[----:B------:R-:W-:Y:S02]  /*4a90*/  FFMA.FTZ R170, R207, R170, -R164 ;  /* 0x000000aacfaa7223 */ /* 0x000fe400000108a4 */
[----:B--2---:R-:W-:-:S02]  /*4aa0*/  FMUL.FTZ R164, R209, R236 ;  /* 0x000000ecd1a47220 */ /* 0x004fc40000410000 */
[----:B------:R-:W-:Y:S02]  /*4ab0*/  FFMA.FTZ R3, R207, R238, R168 ;  /* 0x000000eecf037223 */ /* 0x000fe400000100a8 */
[-C--:B-1----:R-:W-:Y:S02]  /*4ac0*/  FMUL.FTZ R168, R209, R172.reuse ;  /* 0x000000acd1a87220 */ /* 0x082fe40000410000 */
[C---:B------:R-:W-:Y:S02]  /*4ad0*/  FFMA.FTZ R164, R207.reuse, R172, -R164 ;  /* 0x000000accfa47223 */ /* 0x040fe400000108a4 */
[----:B------:R-:W-:Y:S02]  /*4ae0*/  FFMA.FTZ R209, R207, R236, R168 ;  /* 0x000000eccfd17223 */ /* 0x000fe400000100a8 */
[----:B------:R-:W-:Y:S01]  /*4af0*/  FADD.FTZ R211, R211, R170 ;  /* 0x000000aad3d37221 */ /* 0x000fe20000010000 */
[----:B------:R-:W-:Y:S01]  /*4b00*/  MOV R207, R164 ;  /* 0x000000a400cf7202 */ /* 0x000fe20000000f00 */
[----:B------:R-:W-:-:S02]  /*4b10*/  FADD.FTZ R212, R212, R3 ;  /* 0x00000003d4d47221 */ /* 0x000fc40000010000 */
.L_x_8111:
[----:B----4-:R-:W-:Y:S05]  /*4b20*/  BSYNC B0 ;  /* 0x0000000000007941 */ /* 0x010fea0003800000 */
.L_x_8110:
[----:B---3--:R3:W4:Y:S01]  /*4b30*/  SHFL.DOWN PT, R170, R207, 0x2, 0x1f ;  /* 0x08401f00cfaa7f89 */ /* 0x00872200000e0000 */
[----:B------:R-:W-:Y:S01]  /*4b40*/  BSSY B0, `(.L_x_8112) ;  /* 0x0000012000007945 */ /* 0x000fe20003800000 */
[----:B------:R-:W-:-:S02]  /*4b50*/  FFMA.FTZ R233, R2, R8, -R233 ;  /* 0x0000000802e97223 */ /* 0x000fc400000108e9 */
[----:B-1----:R3:W1:Y:S01]  /*4b60*/  SHFL.DOWN PT, R172, R209, 0x2, 0x1f ;  /* 0x08401f00d1ac7f89 */ /* 0x00266200000e0000 */
[----:B------:R-:W-:-:S03]  /*4b70*/  FFMA.FTZ R166, R2, R9, R166 ;  /* 0x0000000902a67223 */ /* 0x000fc600000100a6 */
[----:B------:R3:W2:Y:S04]  /*4b80*/  SHFL.DOWN PT, R164, R211, 0x2, 0x1f ;  /* 0x08401f00d3a47f89 */ /* 0x0006a800000e0000 */
[----:B--2---:R3:W2:Y:S01]  /*4b90*/  SHFL.DOWN PT, R236, R212, 0x2, 0x1f ;  /* 0x08401f00d4ec7f89 */ /* 0x0046a200000e0000 */
[----:B------:R-:W-:Y:S05]  /*4ba0*/  @P1 BRA `(.L_x_8113) ;  /* 0x000000b000001947 */ /* 0x000fea0003800000 */
[C---:B--2---:R-:W-:Y:S02]  /*4bb0*/  FMUL.FTZ R8, R209.reuse, R236 ;  /* 0x000000ecd1087220 */ /* 0x044fe40000410000 */
[C---:B-1----:R-:W-:Y:S02]  /*4bc0*/  FMUL.FTZ R2, R209.reuse, R172 ;  /* 0x000000acd1027220 */ /* 0x042fe40000410000 */
[-C--:B------:R-:W-:Y:S02]  /*4bd0*/  FMUL.FTZ R168, R209, R164.reuse ;  /* 0x000000a4d1a87220 */ /* 0x080fe40000410000 */
[----:B------:R-:W-:-:S02]  /*4be0*/  FFMA.FTZ R164, R207, R164, -R8 ;  /* 0x000000a4cfa47223 */ /* 0x000fc40000010808 */
[-C--:B----4-:R-:W-:Y:S02]  /*4bf0*/  FMUL.FTZ R8, R209, R170.reuse ;  /* 0x000000aad1087220 */ /* 0x090fe40000410000 */
[C---:B------:R-:W-:Y:S02]  /*4c00*/  FFMA.FTZ R2, R207.reuse, R170, -R2 ;  /* 0x000000aacf027223 */ /* 0x040fe40000010802 */
[C---:B------:R-:W-:Y:S02]  /*4c10*/  FFMA.FTZ R3, R207.reuse, R236, R168 ;  /* 0x000000eccf037223 */ /* 0x040fe400000100a8 */
[----:B0--3--:R-:W-:Y:S01]  /*4c20*/  FFMA.FTZ R209, R207, R172, R8 ;  /* 0x000000accfd17223 */ /* 0x009fe20000010008 */
[----:B------:R-:W-:Y:S01]  /*4c30*/  MOV R207, R2 ;  /* 0x0000000200cf7202 */ /* 0x000fe20000000f00 */
[----:B------:R-:W-:Y:S02]  /*4c40*/  FADD.FTZ R211, R211, R164 ;  /* 0x000000a4d3d37221 */ /* 0x000fe40000010000 */
[----:B------:R-:W-:-:S02]  /*4c50*/  FADD.FTZ R212, R212, R3 ;  /* 0x00000003d4d47221 */ /* 0x000fc40000010000 */
.L_x_8113:
[----:B------:R-:W-:Y:S05]  /*4c60*/  BSYNC B0 ;  /* 0x0000000000007941 */ /* 0x000fea0003800000 */
.L_x_8112:
[----:B----4-:R4:W3:Y:S01]  /*4c70*/  SHFL.DOWN PT, R170, R207, 0x4, 0x1f ;  /* 0x08801f00cfaa7f89 */ /* 0x0108e200000e0000 */
[----:B------:R-:W-:Y:S03]  /*4c80*/  BSSY B0, `(.L_x_8114) ;  /* 0x0000010000007945 */ /* 0x000fe60003800000 */
[----:B-1----:R4:W1:Y:S04]  /*4c90*/  SHFL.DOWN PT, R172, R209, 0x4, 0x1f ;  /* 0x08801f00d1ac7f89 */ /* 0x00286800000e0000 */
[----:B------:R4:W2:Y:S04]  /*4ca0*/  SHFL.DOWN PT, R164, R211, 0x4, 0x1f ;  /* 0x08801f00d3a47f89 */ /* 0x0008a800000e0000 */
[----:B--2---:R4:W2:Y:S01]  /*4cb0*/  SHFL.DOWN PT, R236, R212, 0x4, 0x1f ;  /* 0x08801f00d4ec7f89 */ /* 0x0048a200000e0000 */
[----:B------:R-:W-:Y:S05]  /*4cc0*/  @P3 BRA `(.L_x_8115) ;  /* 0x000000b000003947 */ /* 0x000fea0003800000 */
[C---:B--2---:R-:W-:Y:S02]  /*4cd0*/  FMUL.FTZ R8, R209.reuse, R236 ;  /* 0x000000ecd1087220 */ /* 0x044fe40000410000 */
[----:B-1----:R-:W-:-:S02]  /*4ce0*/  FMUL.FTZ R2, R209, R172 ;  /* 0x000000acd1027220 */ /* 0x002fc40000410000 */
[-C--:B------:R-:W-:Y:S02]  /*4cf0*/  FMUL.FTZ R168, R209, R164.reuse ;  /* 0x000000a4d1a87220 */ /* 0x080fe40000410000 */
[----:B------:R-:W-:Y:S02]  /*4d00*/  FFMA.FTZ R164, R207, R164, -R8 ;  /* 0x000000a4cfa47223 */ /* 0x000fe40000010808 */
[-C--:B---3--:R-:W-:Y:S02]  /*4d10*/  FMUL.FTZ R8, R209, R170.reuse ;  /* 0x000000aad1087220 */ /* 0x088fe40000410000 */
[C---:B------:R-:W-:Y:S02]  /*4d20*/  FFMA.FTZ R2, R207.reuse, R170, -R2 ;  /* 0x000000aacf027223 */ /* 0x040fe40000010802 */
[C---:B------:R-:W-:Y:S02]  /*4d30*/  FFMA.FTZ R3, R207.reuse, R236, R168 ;  /* 0x000000eccf037223 */ /* 0x040fe400000100a8 */
[----:B0---4-:R-:W-:Y:S01]  /*4d40*/  FFMA.FTZ R209, R207, R172, R8 ;  /* 0x000000accfd17223 */ /* 0x011fe20000010008 */
[----:B------:R-:W-:Y:S01]  /*4d50*/  MOV R207, R2 ;  /* 0x0000000200cf7202 */ /* 0x000fe20000000f00 */
[----:B------:R-:W-:-:S02]  /*4d60*/  FADD.FTZ R211, R211, R164 ;  /* 0x000000a4d3d37221 */ /* 0x000fc40000010000 */
[----:B------:R-:W-:Y:S02]  /*4d70*/  FADD.FTZ R212, R212, R3 ;  /* 0x00000003d4d47221 */ /* 0x000fe40000010000 */
.L_x_8115:
[----:B------:R-:W-:Y:S05]  /*4d80*/  BSYNC B0 ;  /* 0x0000000000007941 */ /* 0x000fea0003800000 */
.L_x_8114:
[----:B---3--:R3:W4:Y:S01]  /*4d90*/  SHFL.DOWN PT, R170, R207, 0x8, 0x1f ;  /* 0x09001f00cfaa7f89 */ /* 0x00872200000e0000 */
        /* <DEDUP_REMOVED lines=9> */
[-C--:B----4-:R-:W-:Y:S02]  /*4e30*/  FMUL.FTZ R8, R209, R170.reuse ;  /* 0x000000aad1087220 */ /* 0x090fe40000410000 */
[C---:B------:R-:W-:Y:S02]  /*4e40*/  FFMA.FTZ R2, R207.reuse, R170, -R2 ;  /* 0x000000aacf027223 */ /* 0x040fe40000010802 */
[C---:B------:R-:W-:Y:S02]  /*4e50*/  FFMA.FTZ R3, R207.reuse, R236, R168 ;  /* 0x000000eccf037223 */ /* 0x040fe400000100a8 */
[----:B0--3--:R-:W-:Y:S01]  /*4e60*/  FFMA.FTZ R209, R207, R172, R8 ;  /* 0x000000accfd17223 */ /* 0x009fe20000010008 */
[----:B------:R-:W-:Y:S01]  /*4e70*/  MOV R207, R2 ;  /* 0x0000000200cf7202 */ /* 0x000fe20000000f00 */
[----:B------:R-:W-:-:S02]  /*4e80*/  FADD.FTZ R211, R211, R164 ;  /* 0x000000a4d3d37221 */ /* 0x000fc40000010000 */
[----:B------:R-:W-:Y:S02]  /*4e90*/  FADD.FTZ R212, R212, R3 ;  /* 0x00000003d4d47221 */ /* 0x000fe40000010000 */
.L_x_8117:
[----:B------:R-:W-:Y:S05]  /*4ea0*/  BSYNC B0 ;  /* 0x0000000000007941 */ /* 0x000fea0003800000 */
.L_x_8116:
        /* <DEDUP_REMOVED lines=17> */
.L_x_8119:
[----:B------:R-:W-:Y:S05]  /*4fc0*/  BSYNC B0 ;  /* 0x0000000000007941 */ /* 0x000fea0003800000 */
.L_x_8118:
[----:B-1----:R-:W-:Y:S01]  /*4fd0*/  SHFL.DOWN PT, R172, R209, 0x1, 0x1f ;  /* 0x08201f00d1ac7f89 */ /* 0x002fe200000e0000 */
[----:B------:R-:W-:Y:S01]  /*4fe0*/  FADD.FTZ R166, RZ, R166 ;  /* 0x000000a6ffa67221 */ /* 0x000fe20000010000 */
[----:B------:R-:W-:Y:S01]  /*4ff0*/  ISETP.GT.AND P0, PT, R18, 0x1e, PT ;  /* 0x0000001e1200780c */ /* 0x000fe20003f04270 */
[----:B------:R-:W-:Y:S01]  /*5000*/  FADD.FTZ R200, R200, R233 ;  /* 0x000000e9c8c87221 */ /* 0x000fe20000010000 */
[----:B------:R-:W1:Y:S01]  /*5010*/  SHFL.IDX PT, R3, R7, RZ, 0x1f ;  /* 0x00001fff07037589 */ /* 0x000e6200000e0000 */
[C---:B------:R-:W-:Y:S01]  /*5020*/  FMUL.FTZ R8, R147.reuse, R166 ;  /* 0x000000a693087220 */ /* 0x040fe20000410000 */
[----:B------:R-:W-:Y:S01]  /*5030*/  ISETP.NE.AND P1, PT, R18, RZ, PT ;  /* 0x000000ff1200720c */ /* 0x000fe20003f25270 */
[-C--:B------:R-:W-:Y:S01]  /*5040*/  FMUL.FTZ R164, R147, R200.reuse ;  /* 0x000000c893a47220 */ /* 0x080fe20000410000 */
[----:B------:R-:W-:Y:S01]  /*5050*/  SHFL.DOWN PT, R2, R207, 0x1, 0x1f ;  /* 0x08201f00cf027f89 */ /* 0x000fe200000e0000 */
[C---:B------:R-:W-:Y:S01]  /*5060*/  FFMA.FTZ R233, R151.reuse, R200, -R8 ;  /* 0x000000c897e97223 */ /* 0x040fe20000010808 */
[----:B------:R-:W-:Y:S01]  /*5070*/  BSSY B0, `(.L_x_8120) ;  /* 0x000024f000007945 */ /* 0x000fe20003800000 */
[----:B------:R-:W-:Y:S01]  /*5080*/  FFMA.FTZ R164, R151, R166, R164 ;  /* 0x000000a697a47223 */ /* 0x000fe200000100a4 */
[----:B------:R-:W5:Y:S01]  /*5090*/  SHFL.IDX PT, R9, R6, RZ, 0x1f ;  /* 0x00001fff06097589 */ /* 0x000f6200000e0000 */
[----:B------:R-:W-:-:S02]  /*50a0*/  FADD.FTZ R202, R202, R233 ;  /* 0x000000e9caca7221 */ /* 0x000fc40000010000 */
[----:B------:R-:W-:Y:S01]  /*50b0*/  FADD.FTZ R168, RZ, R164 ;  /* 0x000000a4ffa87221 */ /* 0x000fe20000010000 */
[----:B------:R-:W4:Y:S01]  /*50c0*/  SHFL.DOWN PT, R235, R211, 0x1, 0x1f ;  /* 0x08201f00d3eb7f89 */ /* 0x000f2200000e0000 */
[C---:B------:R-:W-:Y:S02]  /*50d0*/  FMUL.FTZ R164, R135.reuse, R202 ;  /* 0x000000ca87a47220 */ /* 0x040fe40000410000 */
[-C--:B------:R-:W-:Y:S01]  /*50e0*/  FMUL.FTZ R8, R135, R168.reuse ;  /* 0x000000a887087220 */ /* 0x080fe20000410000 */
[----:B0--34-:R-:W-:Y:S01]  /*50f0*/  SHFL.IDX PT, R209, R209, RZ, 0x1f ;  /* 0x00001fffd1d17589 */ /* 0x019fe200000e0000 */
[C---:B------:R-:W-:Y:S02]  /*5100*/  FFMA.FTZ R164, R153.reuse, R168, R164 ;  /* 0x000000a899a47223 */ /* 0x040fe400000100a4 */
[----:B------:R-:W-:Y:S01]  /*5110*/  FFMA.FTZ R233, R153, R202, -R8 ;  /* 0x000000ca99e97223 */ /* 0x000fe20000010808 */
[----:B------:R-:W-:Y:S01]  /*5120*/  SHFL.IDX PT, R207, R207, RZ, 0x1f ;  /* 0x00001fffcfcf7589 */ /* 0x000fe200000e0000 */
[----:B------:R-:W-:-:S02]  /*5130*/  FADD.FTZ R164, RZ, R164 ;  /* 0x000000a4ffa47221 */ /* 0x000fc40000010000 */
[----:B------:R-:W-:Y:S01]  /*5140*/  FADD.FTZ R204, R204, R233 ;  /* 0x000000e9cccc7221 */ /* 0x000fe20000010000 */
[----:B------:R-:W-:Y:S01]  /*5150*/  SHFL.IDX PT, R211, R211, RZ, 0x1f ;  /* 0x00001fffd3d37589 */ /* 0x000fe200000e0000 */
[----:B-1----:R-:W-:-:S04]  /*5160*/  @P2 FMUL.FTZ R8, R172, R3 ;  /* 0x00000003ac082220 */ /* 0x002fc80000410000 */
[-C--:B-----5:R-:W-:Y:S02]  /*5170*/  @P2 FFMA.FTZ R170, R2, R9.reuse, -R8 ;  /* 0x0000000902aa2223 */ /* 0x0a0fe40000010808 */
[----:B------:R-:W-:Y:S02]  /*5180*/  FMUL.FTZ R8, R131, R164 ;  /* 0x000000a483087220 */ /* 0x000fe40000410000 */
[----:B------:R-:W-:Y:S02]  /*5190*/  @P2 FMUL.FTZ R172, R172, R9 ;  /* 0x00000009acac2220 */ /* 0x000fe40000410000 */
[----:B------:R-:W-:Y:S02]  /*51a0*/  @P2 FADD.FTZ R9, R235, R170 ;  /* 0x000000aaeb092221 */ /* 0x000fe40000010000 */
[-C--:B------:R-:W-:Y:S01]  /*51b0*/  FFMA.FTZ R233, R137, R204.reuse, -R8 ;  /* 0x000000cc89e97223 */ /* 0x080fe20000010808 */
[----:B------:R-:W0:Y:S01]  /*51c0*/  SHFL.DOWN PT, R235, R212, 0x1, 0x1f ;  /* 0x08201f00d4eb7f89 */ /* 0x000e2200000e0000 */
[----:B------:R-:W-:-:S02]  /*51d0*/  FMUL.FTZ R8, R131, R204 ;  /* 0x000000cc83087220 */ /* 0x000fc40000410000 */
[----:B------:R-:W-:Y:S01]  /*51e0*/  FADD.FTZ R206, R206, R233 ;  /* 0x000000e9cece7221 */ /* 0x000fe20000010000 */
[----:B------:R-:W1:Y:S01]  /*51f0*/  SHFL.IDX PT, R212, R212, RZ, 0x1f ;  /* 0x00001fffd4d47589 */ /* 0x000e6200000e0000 */
[----:B------:R-:W-:Y:S02]  /*5200*/  FFMA.FTZ R8, R137, R164, R8 ;  /* 0x000000a489087223 */ /* 0x000fe40000010008 */
[C---:B------:R-:W-:Y:S02]  /*5210*/  FMUL.FTZ R170, R141.reuse, R206 ;  /* 0x000000ce8daa7220 */ /* 0x040fe40000410000 */
[----:B------:R-:W-:Y:S02]  /*5220*/  FADD.FTZ R8, RZ, R8 ;  /* 0x00000008ff087221 */ /* 0x000fe40000010000 */
[----:B------:R-:W-:Y:S02]  /*5230*/  @P2 FFMA.FTZ R172, R2, R3, R172 ;  /* 0x0000000302ac2223 */ /* 0x000fe400000100ac */
[----:B------:R-:W-:-:S02]  /*5240*/  FMUL.FTZ R2, R141, R8 ;  /* 0x000000088d027220 */ /* 0x000fc40000410000 */
[C---:B------:R-:W-:Y:S02]  /*5250*/  FFMA.FTZ R170, R129.reuse, R8, R170 ;  /* 0x0000000881aa7223 */ /* 0x040fe400000100aa */
[----:B------:R-:W-:Y:S02]  /*5260*/  FFMA.FTZ R233, R129, R206, -R2 ;  /* 0x000000ce81e97223 */ /* 0x000fe40000010802 */
[----:B------:R-:W-:Y:S02]  /*5270*/  FADD.FTZ R170, RZ, R170 ;  /* 0x000000aaffaa7221 */ /* 0x000fe40000010000 */
[----:B------:R-:W-:Y:S02]  /*5280*/  FADD.FTZ R208, R208, R233 ;  /* 0x000000e9d0d07221 */ /* 0x000fe40000010000 */
[----:B------:R-:W-:Y:S02]  /*5290*/  FMUL.FTZ R2, R143, R170 ;  /* 0x000000aa8f027220 */ /* 0x000fe40000410000 */
[----:B0-----:R-:W-:Y:S01]  /*52a0*/  @P2 FADD.FTZ R3, R235, R172 ;  /* 0x000000aceb032221 */ /* 0x001fe20000010000 */
[----:B------:R-:W-:Y:S01]  /*52b0*/  ISETP.NE.AND P2, PT, R17, RZ, PT ;  /* 0x000000ff1100720c */ /* 0x000fe20003f45270 */
[----:B------:R-:W-:-:S02]  /*52c0*/  FMUL.FTZ R172, R143, R208 ;  /* 0x000000d08fac7220 */ /* 0x000fc40000410000 */
[C---:B------:R-:W-:Y:S02]  /*52d0*/  FFMA.FTZ R233, R139.reuse, R208, -R2 ;  /* 0x000000d08be97223 */ /* 0x040fe40000010802 */
[----:B------:R-:W-:Y:S02]  /*52e0*/  FFMA.FTZ R2, R139, R170, R172 ;  /* 0x000000aa8b027223 */ /* 0x000fe400000100ac */
[----:B------:R-:W-:Y:S02]  /*52f0*/  FADD.FTZ R210, R210, R233 ;  /* 0x000000e9d2d27221 */ /* 0x000fe40000010000 */
[----:B------:R-:W-:Y:S02]  /*5300*/  FMUL.FTZ R233, R9, -R11 ;  /* 0x8000000b09e97220 */ /* 0x000fe40000410000 */
[----:B------:R-:W-:Y:S02]  /*5310*/  FADD.FTZ R2, RZ, R2 ;  /* 0x00000002ff027221 */ /* 0x000fe40000010000 */
[----:B------:R-:W-:-:S02]  /*5320*/  FMUL.FTZ R172, R169, R210 ;  /* 0x000000d2a9ac7220 */ /* 0x000fc40000410000 */
[C---:B------:R-:W-:Y:S02]  /*5330*/  FMUL.FTZ R11, R3.reuse, -R11 ;  /* 0x8000000b030b7220 */ /* 0x040fe40000410000 */
[----:B------:R-:W-:Y:S02]  /*5340*/  FFMA.FTZ R233, R3, R10, R233 ;  /* 0x0000000a03e97223 */ /* 0x000fe400000100e9 */
[-C--:B------:R-:W-:Y:S02]  /*5350*/  FMUL.FTZ R3, R169, R2.reuse ;  /* 0x00000002a9037220 */ /* 0x080fe40000410000 */
[C---:B------:R-:W-:Y:S02]  /*5360*/  FFMA.FTZ R172, R167.reuse, R2, R172 ;  /* 0x00000002a7ac7223 */ /* 0x040fe400000100ac */
[----:B------:R-:W-:Y:S02]  /*5370*/  FFMA.FTZ R3, R167, R210, -R3 ;  /* 0x000000d2a7037223 */ /* 0x000fe40000010803 */
[----:B------:R-:W-:-:S02]  /*5380*/  FADD.FTZ R172, RZ, R172 ;  /* 0x000000acffac7221 */ /* 0x000fc40000010000 */
[----:B------:R-:W-:Y:S02]  /*5390*/  FFMA.FTZ R11, R9, R10, -R11 ;  /* 0x0000000a090b7223 */ /* 0x000fe4000001080b */
[----:B------:R-:W-:Y:S02]  /*53a0*/  FADD.FTZ R214, R214, R3 ;  /* 0x00000003d6d67221 */ /* 0x000fe40000010000 */
[C---:B------:R-:W-:Y:S02]  /*53b0*/  FMUL.FTZ R9, R193.reuse, R172 ;  /* 0x000000acc1097220 */ /* 0x040fe40000410000 */
[----:B------:R-:W-:Y:S02]  /*53c0*/  FADD.FTZ R176, R176, R11 ;  /* 0x0000000bb0b07221 */ /* 0x000fe40000010000 */
[----:B------:R-:W-:Y:S02]  /*53d0*/  FADD.FTZ R3, -R234, R233 ;  /* 0x000000e9ea037221 */ /* 0x000fe40000010100 */
[----:B------:R-:W-:-:S02]  /*53e0*/  FMUL.FTZ R10, R193, R214 ;  /* 0x000000d6c10a7220 */ /* 0x000fc40000410000 */
[----:B------:R-:W-:Y:S02]  /*53f0*/  FFMA.FTZ R9, R195, R214, -R9 ;  /* 0x000000d6c3097223 */ /* 0x000fe40000010809 */
[C---:B------:R-:W-:Y:S02]  /*5400*/  FMUL.FTZ R234, R175.reuse, -R176 ;  /* 0x800000b0afea7220 */ /* 0x040fe40000410000 */
[-C--:B------:R-:W-:Y:S02]  /*5410*/  FMUL.FTZ R11, R175, -R3.reuse ;  /* 0x80000003af0b7220 */ /* 0x080fe40000410000 */
[----:B------:R-:W-:Y:S02]  /*5420*/  FFMA.FTZ R10, R195, R172, R10 ;  /* 0x000000acc30a7223 */ /* 0x000fe4000001000a */
[----:B------:R-:W-:Y:S02]  /*5430*/  FADD.FTZ R216, R216, R9 ;  /* 0x00000009d8d87221 */ /* 0x000fe40000010000 */
[----:B------:R-:W-:-:S02]  /*5440*/  FFMA.FTZ R9, R171, R3, R234 ;  /* 0x00000003ab097223 */ /* 0x000fc400000100ea */
[----:B------:R-:W-:Y:S02]  /*5450*/  FFMA.FTZ R11, R171, R176, -R11 ;  /* 0x000000b0ab0b7223 */ /* 0x000fe4000001080b */
[----:B------:R-:W-:Y:S02]  /*5460*/  FADD.FTZ R10, RZ, R10 ;  /* 0x0000000aff0a7221 */ /* 0x000fe40000010000 */
[C---:B------:R-:W-:Y:S02]  /*5470*/  FMUL.FTZ R233, R189.reuse, R216 ;  /* 0x000000d8bde97220 */ /* 0x040fe40000410000 */
[----:B------:R-:W-:Y:S02]  /*5480*/  FADD.FTZ R178, -R178, R9 ;  /* 0x00000009b2b27221 */ /* 0x000fe40000010100 */
[----:B------:R-:W-:Y:S02]  /*5490*/  FADD.FTZ R11, R180, R11 ;  /* 0x0000000bb40b7221 */ /* 0x000fe40000010000 */
[----:B------:R-:W-:-:S02]  /*54a0*/  FMUL.FTZ R9, R189, R10 ;  /* 0x0000000abd097220 */ /* 0x000fc40000410000 */
[C---:B------:R-:W-:Y:S02]  /*54b0*/  FFMA.FTZ R180, R191.reuse, R10, R233 ;  /* 0x0000000abfb47223 */ /* 0x040fe400000100e9 */
[----:B------:R-:W-:Y:S02]  /*54c0*/  FFMA.FTZ R9, R191, R216, -R9 ;  /* 0x000000d8bf097223 */ /* 0x000fe40000010809 */
[----:B------:R-:W-:Y:S02]  /*54d0*/  FMUL.FTZ R233, R183, -R11 ;  /* 0x8000000bb7e97220 */ /* 0x000fe40000410000 */
[----:B------:R-:W-:Y:S02]  /*54e0*/  FADD.FTZ R180, RZ, R180 ;  /* 0x000000b4ffb47221 */ /* 0x000fe40000010000 */
[----:B------:R-:W-:Y:S02]  /*54f0*/  FADD.FTZ R228, R228, R9 ;  /* 0x00000009e4e47221 */ /* 0x000fe40000010000 */
[----:B------:R-:W-:-:S02]  /*5500*/  FFMA.FTZ R234, R184, R178, R233 ;  /* 0x000000b2b8ea7223 */ /* 0x000fc400000100e9 */
[----:B------:R-:W-:Y:S02]  /*5510*/  FMUL.FTZ R9, R185, R180 ;  /* 0x000000b4b9097220 */ /* 0x000fe40000410000 */
[----:B------:R-:W-:Y:S02]  /*5520*/  FMUL.FTZ R233, R183, -R178 ;  /* 0x800000b2b7e97220 */ /* 0x000fe40000410000 */
[----:B------:R-:W-:Y:S02]  /*5530*/  FADD.FTZ R229, -R229, R234 ;  /* 0x000000eae5e57221 */ /* 0x000fe40000010100 */
[-C--:B------:R-:W-:Y:S02]  /*5540*/  FFMA.FTZ R9, R187, R228.reuse, -R9 ;  /* 0x000000e4bb097223 */ /* 0x080fe40000010809 */
[----:B------:R-:W-:Y:S02]  /*5550*/  FFMA.FTZ R234, R184, R11, -R233 ;  /* 0x0000000bb8ea7223 */ /* 0x000fe400000108e9 */
[----:B------:R-:W-:-:S02]  /*5560*/  FMUL.FTZ R233, R185, R228 ;  /* 0x000000e4b9e97220 */ /* 0x000fc40000410000 */
[----:B------:R-:W-:Y:S02]  /*5570*/  FADD.FTZ R232, R232, R9 ;  /* 0x00000009e8e87221 */ /* 0x000fe40000010000 */
[----:B------:R-:W-:Y:S02]  /*5580*/  FADD.FTZ R9, R231, R234 ;  /* 0x000000eae7097221 */ /* 0x000fe40000010000 */
[----:B------:R-:W-:Y:S02]  /*5590*/  FMUL.FTZ R231, R186, -R229 ;  /* 0x800000e5bae77220 */ /* 0x000fe40000410000 */
[----:B------:R-:W-:Y:S02]  /*55a0*/  FFMA.FTZ R233, R187, R180, R233 ;  /* 0x000000b4bbe97223 */ /* 0x000fe400000100e9 */
[----:B--2---:R-:W-:Y:S02]  /*55b0*/  FFMA.FTZ R236, R188, R9, -R231 ;  /* 0x00000009bcec7223 */ /* 0x004fe400000108e7 */
[----:B------:R-:W-:-:S02]  /*55c0*/  FADD.FTZ R234, RZ, R233 ;  /* 0x000000e9ffea7221 */ /* 0x000fc40000010000 */
[----:B------:R-:W-:Y:S02]  /*55d0*/  FADD.FTZ R236, R227, R236 ;  /* 0x000000ece3ec7221 */ /* 0x000fe40000010000 */
[----:B------:R-:W-:Y:S02]  /*55e0*/  FMUL.FTZ R227, R217, R234 ;  /* 0x000000ead9e37220 */ /* 0x000fe40000410000 */
[----:B------:R-:W-:Y:S02]  /*55f0*/  FMUL.FTZ R231, R186, -R9 ;  /* 0x80000009bae77220 */ /* 0x000fe40000410000 */
[----:B------:R-:W-:Y:S02]  /*5600*/  FFMA.FTZ R238, R201, R232, -R227 ;  /* 0x000000e8c9ee7223 */ /* 0x000fe400000108e3 */
[----:B------:R-:W-:Y:S02]  /*5610*/  FFMA.FTZ R231, R188, R229, R231 ;  /* 0x000000e5bce77223 */ /* 0x000fe400000100e7 */
[----:B------:R-:W-:-:S02]  /*5620*/  FADD.FTZ R238, R225, R238 ;  /* 0x000000eee1ee7221 */ /* 0x000fc40000010000 */
[----:B------:R-:W-:Y:S02]  /*5630*/  FMUL.FTZ R225, R217, R232 ;  /* 0x000000e8d9e17220 */ /* 0x000fe40000410000 */
[----:B------:R-:W-:Y:S02]  /*5640*/  FADD.FTZ R226, -R226, R231 ;  /* 0x000000e7e2e27221 */ /* 0x000fe40000010100 */
[----:B------:R-:W-:Y:S02]  /*5650*/  FMUL.FTZ R227, R213, -R236 ;  /* 0x800000ecd5e37220 */ /* 0x000fe40000410000 */
[----:B------:R-:W-:Y:S02]  /*5660*/  FFMA.FTZ R225, R201, R234, R225 ;  /* 0x000000eac9e17223 */ /* 0x000fe400000100e1 */
[----:B------:R-:W-:Y:S02]  /*5670*/  FFMA.FTZ R227, R215, R226, R227 ;  /* 0x000000e2d7e37223 */ /* 0x000fe400000100e3 */
[----:B------:R-:W-:-:S02]  /*5680*/  FADD.FTZ R240, RZ, R225 ;  /* 0x000000e1fff07221 */ /* 0x000fc40000010000 */
[----:B------:R-:W-:Y:S02]  /*5690*/  FADD.FTZ R225, -R224, R227 ;  /* 0x000000e3e0e17221 */ /* 0x000fe40000010100 */
[----:B------:R-:W-:Y:S02]  /*56a0*/  FMUL.FTZ R224, R213, -R226 ;  /* 0x800000e2d5e07220 */ /* 0x000fe40000410000 */
[----:B------:R-:W-:Y:S02]  /*56b0*/  FMUL.FTZ R227, R219, R240 ;  /* 0x000000f0dbe37220 */ /* 0x000fe40000410000 */
[----:B------:R-:W-:Y:S02]  /*56c0*/  FFMA.FTZ R224, R215, R236, -R224 ;  /* 0x000000ecd7e07223 */ /* 0x000fe400000108e0 */
[----:B------:R-:W-:Y:S02]  /*56d0*/  FFMA.FTZ R227, R220, R238, -R227 ;  /* 0x000000eedce37223 */ /* 0x000fe400000108e3 */
[----:B------:R-:W-:-:S02]  /*56e0*/  FADD.FTZ R223, R223, R224 ;  /* 0x000000e0dfdf7221 */ /* 0x000fc40000010000 */
[----:B------:R-:W-:Y:S02]  /*56f0*/  FADD.FTZ R222, R222, R227 ;  /* 0x000000e3dede7221 */ /* 0x000fe40000010000 */
[C---:B------:R-:W-:Y:S02]  /*5700*/  FMUL.FTZ R227, R219.reuse, R238 ;  /* 0x000000eedbe37220 */ /* 0x040fe40000410000 */
[C---:B------:R-:W-:Y:S02]  /*5710*/  FMUL.FTZ R224, R219.reuse, -R225 ;  /* 0x800000e1dbe07220 */ /* 0x040fe40000410000 */
[----:B------:R-:W-:Y:S02]  /*5720*/  FMUL.FTZ R219, R219, -R223 ;  /* 0x800000dfdbdb7220 */ /* 0x000fe40000410000 */
[C---:B------:R-:W-:Y:S02]  /*5730*/  FFMA.FTZ R227, R220.reuse, R240, R227 ;  /* 0x000000f0dce37223 */ /* 0x040fe400000100e3 */
[----:B------:R-:W-:-:S02]  /*5740*/  FFMA.FTZ R219, R220, R225, R219 ;  /* 0x000000e1dcdb7223 */ /* 0x000fc400000100db */
[----:B------:R-:W-:Y:S02]  /*5750*/  FFMA.FTZ R224, R220, R223, -R224 ;  /* 0x000000dfdce07223 */ /* 0x000fe400000108e0 */
[----:B------:R-:W-:Y:S02]  /*5760*/  FADD.FTZ R220, RZ, R227 ;  /* 0x000000e3ffdc7221 */ /* 0x000fe40000010000 */
[----:B------:R-:W-:Y:S02]  /*5770*/  FADD.FTZ R218, -R218, R219 ;  /* 0x000000dbdada7221 */ /* 0x000fe40000010100 */
[C---:B------:R-:W-:Y:S02]  /*5780*/  FMUL.FTZ R219, R213.reuse, R222 ;  /* 0x000000ded5db7220 */ /* 0x040fe40000410000 */
[----:B------:R-:W-:Y:S02]  /*5790*/  FMUL.FTZ R213, R213, R220 ;  /* 0x000000dcd5d57220 */ /* 0x000fe40000410000 */
[----:B------:R-:W-:-:S02]  /*57a0*/  FADD.FTZ R224, R221, R224 ;  /* 0x000000e0dde07221 */ /* 0x000fc40000010000 */
[C---:B------:R-:W-:Y:S02]  /*57b0*/  FFMA.FTZ R219, R215.reuse, R220, R219 ;  /* 0x000000dcd7db7223 */ /* 0x040fe400000100db */
[----:B------:R-:W-:Y:S02]  /*57c0*/  FFMA.FTZ R242, R215, R222, -R213 ;  /* 0x000000ded7f27223 */ /* 0x000fe400000108d5 */
[C---:B------:R-:W-:Y:S02]  /*57d0*/  FMUL.FTZ R221, R217.reuse, -R218 ;  /* 0x800000dad9dd7220 */ /* 0x040fe40000410000 */
[----:B------:R-:W-:Y:S02]  /*57e0*/  FMUL.FTZ R217, R217, -R224 ;  /* 0x800000e0d9d97220 */ /* 0x000fe40000410000 */
[----:B------:R-:W-:Y:S02]  /*57f0*/  FADD.FTZ R213, RZ, R219 ;  /* 0x000000dbffd57221 */ /* 0x000fe40000010000 */
[----:B------:R-:W-:-:S02]  /*5800*/  FADD.FTZ R205, R205, R242 ;  /* 0x000000f2cdcd7221 */ /* 0x000fc40000010000 */
[C---:B------:R-:W-:Y:S02]  /*5810*/  FFMA.FTZ R244, R201.reuse, R224, -R221 ;  /* 0x000000e0c9f47223 */ /* 0x040fe400000108dd */
[----:B------:R-:W-:Y:S02]  /*5820*/  FFMA.FTZ R217, R201, R218, R217 ;  /* 0x000000dac9d97223 */ /* 0x000fe400000100d9 */
[C---:B------:R-:W-:Y:S02]  /*5830*/  FMUL.FTZ R201, R186.reuse, R213 ;  /* 0x000000d5bac97220 */ /* 0x040fe40000410000 */
[----:B------:R-:W-:Y:S02]  /*5840*/  FMUL.FTZ R186, R186, R205 ;  /* 0x000000cdbaba7220 */ /* 0x000fe40000410000 */
[----:B------:R-:W-:Y:S02]  /*5850*/  FADD.FTZ R194, -R194, R217 ;  /* 0x000000d9c2c27221 */ /* 0x000fe40000010100 */
        /* <DEDUP_REMOVED lines=11> */
[----:B------:R-:W-:Y:S02]  /*5910*/  FADD.FTZ R196, R196, R203 ;  /* 0x000000cbc4c47221 */ /* 0x000fe40000010000 */
[----:B------:R-:W-:-:S02]  /*5920*/  FADD.FTZ R186, -R197, R186 ;  /* 0x000000bac5ba7221 */ /* 0x000fc40000010100 */
[C---:B------:R-:W-:Y:S02]  /*5930*/  FFMA.FTZ R187, R184.reuse, R201, -R187 ;  /* 0x000000c9b8bb7223 */ /* 0x040fe400000108bb */
[----:B------:R-:W-:Y:S02]  /*5940*/  FFMA.FTZ R183, R184, R185, R183 ;  /* 0x000000b9b8b77223 */ /* 0x000fe400000100b7 */
[C---:B------:R-:W-:Y:S02]  /*5950*/  FMUL.FTZ R184, R189.reuse, -R196 ;  /* 0x800000c4bdb87220 */ /* 0x040fe40000410000 */
[-C--:B------:R-:W-:Y:S02]  /*5960*/  FMUL.FTZ R189, R189, -R186.reuse ;  /* 0x800000babdbd7220 */ /* 0x080fe40000410000 */
[C---:B------:R-:W-:Y:S02]  /*5970*/  FFMA.FTZ R197, R191.reuse, R186, R184 ;  /* 0x000000babfc57223 */ /* 0x040fe400000100b8 */
[----:B------:R-:W-:-:S02]  /*5980*/  FFMA.FTZ R184, R191, R196, -R189 ;  /* 0x000000c4bfb87223 */ /* 0x000fc400000108bd */
[----:B------:R-:W-:Y:S02]  /*5990*/  FADD.FTZ R192, R192, R187 ;  /* 0x000000bbc0c07221 */ /* 0x000fe40000010000 */
[----:B------:R-:W-:Y:S02]  /*59a0*/  FMUL.FTZ R187, R209, R7 ;  /* 0x00000007d1bb7220 */ /* 0x000fe40000410000 */
[----:B------:R-:W-:Y:S02]  /*59b0*/  FADD.FTZ R198, -R198, R197 ;  /* 0x000000c5c6c67221 */ /* 0x000fe40000010100 */
[----:B------:R-:W-:Y:S02]  /*59c0*/  FADD.FTZ R184, R199, R184 ;  /* 0x000000b8c7b87221 */ /* 0x000fe40000010000 */
[----:B------:R-:W-:Y:S02]  /*59d0*/  FFMA.FTZ R244, R207, R6, -R187 ;  /* 0x00000006cff47223 */ /* 0x000fe400000108bb */
[----:B------:R-:W-:-:S02]  /*59e0*/  FMUL.FTZ R187, R193, -R198 ;  /* 0x800000c6c1bb7220 */ /* 0x000fc40000410000 */
[----:B------:R-:W-:Y:S02]  /*59f0*/  FMUL.FTZ R188, R209, R6 ;  /* 0x00000006d1bc7220 */ /* 0x000fe40000410000 */
[----:B------:R-:W-:Y:S02]  /*5a00*/  FMUL.FTZ R193, R193, -R184 ;  /* 0x800000b8c1c17220 */ /* 0x000fe40000410000 */
[----:B------:R-:W-:Y:S02]  /*5a10*/  FMUL.FTZ R190, R209, R4 ;  /* 0x00000004d1be7220 */ /* 0x000fe40000410000 */
[----:B------:R-:W-:Y:S02]  /*5a20*/  FFMA.FTZ R7, R207, R7, R188 ;  /* 0x00000007cf077223 */ /* 0x000fe400000100bc */
[----:B------:R-:W-:Y:S02]  /*5a30*/  FFMA.FTZ R246, R195, R198, R193 ;  /* 0x000000c6c3f67223 */ /* 0x000fe400000100c1 */
[----:B------:R-:W-:-:S02]  /*5a40*/  FADD.FTZ R188, RZ, R183 ;  /* 0x000000b7ffbc7221 */ /* 0x000fc40000010000 */
[-C--:B------:R-:W-:Y:S02]  /*5a50*/  FMUL.FTZ R6, R209, R5.reuse ;  /* 0x00000005d1067220 */ /* 0x080fe40000410000 */
[----:B------:R-:W-:Y:S02]  /*5a60*/  FFMA.FTZ R187, R195, R184, -R187 ;  /* 0x000000b8c3bb7223 */ /* 0x000fe400000108bb */
[----:B------:R-:W-:Y:S02]  /*5a70*/  FFMA.FTZ R5, R207, R5, R190 ;  /* 0x00000005cf057223 */ /* 0x000fe400000100be */
[----:B------:R-:W-:Y:S02]  /*5a80*/  FADD.FTZ R190, -R181, R246 ;  /* 0x000000f6b5be7221 */ /* 0x000fe40000010100 */
[C---:B------:R-:W-:Y:S02]  /*5a90*/  FMUL.FTZ R181, R175.reuse, R188 ;  /* 0x000000bcafb57220 */ /* 0x040fe40000410000 */
[----:B------:R-:W-:-:S02]  /*5aa0*/  FMUL.FTZ R175, R175, R192 ;  /* 0x000000c0afaf7220 */ /* 0x000fc40000410000 */
[----:B------:R-:W-:Y:S02]  /*5ab0*/  FADD.FTZ R182, R182, R187 ;  /* 0x000000bbb6b67221 */ /* 0x000fe40000010000 */
[----:B-1----:R-:W-:Y:S02]  /*5ac0*/  FADD.FTZ R7, R212, R7 ;  /* 0x00000007d4077221 */ /* 0x002fe40000010000 */
[C---:B------:R-:W-:Y:S02]  /*5ad0*/  FFMA.FTZ R212, R171.reuse, R192, -R181 ;  /* 0x000000c0abd47223 */ /* 0x040fe400000108b5 */
[----:B------:R-:W-:Y:S02]  /*5ae0*/  FFMA.FTZ R171, R171, R188, R175 ;  /* 0x000000bcabab7223 */ /* 0x000fe400000100af */
[C---:B------:R-:W-:Y:S02]  /*5af0*/  FMUL.FTZ R175, R169.reuse, -R182 ;  /* 0x800000b6a9af7220 */ /* 0x040fe40000410000 */
[----:B------:R-:W-:-:S02]  /*5b00*/  FMUL.FTZ R169, R169, -R190 ;  /* 0x800000bea9a97220 */ /* 0x000fc40000410000 */
[----:B------:R-:W-:Y:S02]  /*5b10*/  FADD.FTZ R149, R149, R212 ;  /* 0x000000d495957221 */ /* 0x000fe40000010000 */
[----:B------:R-:W-:Y:S02]  /*5b20*/  FFMA.FTZ R212, R167, R190, R175 ;  /* 0x000000bea7d47223 */ /* 0x000fe400000100af */
[----:B------:R-:W-:Y:S02]  /*5b30*/  FFMA.FTZ R4, R207, R4, -R6 ;  /* 0x00000004cf047223 */ /* 0x000fe40000010806 */
[----:B------:R-:W-:Y:S02]  /*5b40*/  FADD.FTZ R6, R211, R244 ;  /* 0x000000f4d3067221 */ /* 0x000fe40000010000 */
[----:B------:R-:W-:Y:S02]  /*5b50*/  FFMA.FTZ R244, R167, R182, -R169 ;  /* 0x000000b6a7f47223 */ /* 0x000fe400000108a9 */
[----:B------:R-:W-:Y:S01]  /*5b60*/  FFMA.FTZ R167, R73, R200, RZ ;  /* 0x000000c849a77223 */ /* 0x000fe200000100ff */
[----:B------:R0:W-:Y:S01]  /*5b70*/  @!P2 STS.128 [UR7+0x1da0], R4 ;  /* 0x001da004ff00a988 */ /* 0x0001e20008000c07 */
[----:B------:R-:W-:-:S02]  /*5b80*/  FADD.FTZ R212, -R145, R212 ;  /* 0x000000d491d47221 */ /* 0x000fc40000010100 */
[----:B------:R-:W-:Y:S02]  /*5b90*/  FFMA.FTZ R169, R73, -R166, RZ ;  /* 0x800000a649a97223 */ /* 0x000fe400000100ff */
[----:B------:R-:W-:Y:S02]  /*5ba0*/  FADD.FTZ R244, R133, R244 ;  /* 0x000000f485f47221 */ /* 0x000fe40000010000 */
[----:B------:R-:W-:Y:S02]  /*5bb0*/  FFMA.FTZ R167, R75, R202, R167 ;  /* 0x000000ca4ba77223 */ /* 0x000fe400000100a7 */
[----:B------:R-:W-:Y:S02]  /*5bc0*/  FMUL.FTZ R133, R143, -R212 ;  /* 0x800000d48f857220 */ /* 0x000fe40000410000 */
[----:B------:R-:W-:Y:S02]  /*5bd0*/  FFMA.FTZ R169, R75, -R168, R169 ;  /* 0x800000a84ba97223 */ /* 0x000fe400000100a9 */
[----:B------:R-:W-:-:S02]  /*5be0*/  FMUL.FTZ R143, R143, -R244 ;  /* 0x800000f48f8f7220 */ /* 0x000fc40000410000 */
[----:B------:R-:W-:Y:S02]  /*5bf0*/  FFMA.FTZ R167, R77, R204, R167 ;  /* 0x000000cc4da77223 */ /* 0x000fe400000100a7 */
[----:B------:R-:W-:Y:S02]  /*5c00*/  FFMA.FTZ R246, R139, R244, -R133 ;  /* 0x000000f48bf67223 */ /* 0x000fe40000010885 */
[----:B------:R-:W-:Y:S02]  /*5c10*/  FFMA.FTZ R169, R77, -R164, R169 ;  /* 0x800000a44da97223 */ /* 0x000fe400000100a9 */
[----:B------:R-:W-:Y:S02]  /*5c20*/  FFMA.FTZ R248, R139, R212, R143 ;  /* 0x000000d48bf87223 */ /* 0x000fe4000001008f */
[----:B------:R-:W-:Y:S02]  /*5c30*/  FFMA.FTZ R167, R79, R206, R167 ;  /* 0x000000ce4fa77223 */ /* 0x000fe400000100a7 */
[----:B------:R-:W-:-:S02]  /*5c40*/  FADD.FTZ R246, R165, R246 ;  /* 0x000000f6a5f67221 */ /* 0x000fc40000010000 */
[----:B------:R-:W-:Y:S02]  /*5c50*/  FFMA.FTZ R169, R79, -R8, R169 ;  /* 0x800000084fa97223 */ /* 0x000fe400000100a9 */
[----:B------:R-:W-:Y:S02]  /*5c60*/  FADD.FTZ R248, -R163, R248 ;  /* 0x000000f8a3f87221 */ /* 0x000fe40000010100 */
[----:B------:R-:W-:Y:S02]  /*5c70*/  FFMA.FTZ R167, R81, R208, R167 ;  /* 0x000000d051a77223 */ /* 0x000fe400000100a7 */
[----:B0-----:R-:W-:Y:S02]  /*5c80*/  FMUL.FTZ R4, R141, -R246 ;  /* 0x800000f68d047220 */ /* 0x001fe40000410000 */
[----:B------:R-:W-:Y:S02]  /*5c90*/  FFMA.FTZ R169, R81, -R170, R169 ;  /* 0x800000aa51a97223 */ /* 0x000fe400000100a9 */
[----:B------:R-:W-:-:S02]  /*5ca0*/  FMUL.FTZ R141, R141, -R248 ;  /* 0x800000f88d8d7220 */ /* 0x000fc40000410000 */
[----:B------:R-:W-:Y:S02]  /*5cb0*/  FFMA.FTZ R167, R83, R210, R167 ;  /* 0x000000d253a77223 */ /* 0x000fe400000100a7 */
[----:B------:R-:W-:Y:S02]  /*5cc0*/  FFMA.FTZ R4, R129, R248, R4 ;  /* 0x000000f881047223 */ /* 0x000fe40000010004 */
[----:B------:R-:W-:Y:S02]  /*5cd0*/  FFMA.FTZ R169, R83, -R2, R169 ;  /* 0x8000000253a97223 */ /* 0x000fe400000100a9 */
[----:B------:R-:W-:Y:S02]  /*5ce0*/  FFMA.FTZ R252, R129, R246, -R141 ;  /* 0x000000f681fc7223 */ /* 0x000fe4000001088d */
[----:B------:R-:W-:Y:S02]  /*5cf0*/  FFMA.FTZ R167, R85, R214, R167 ;  /* 0x000000d655a77223 */ /* 0x000fe400000100a7 */
[----:B------:R-:W-:-:S02]  /*5d00*/  FADD.FTZ R250, -R161, R4 ;  /* 0x00000004a1fa7221 */ /* 0x000fc40000010100 */
[----:B------:R-:W-:Y:S02]  /*5d10*/  FFMA.FTZ R169, R85, -R172, R169 ;  /* 0x800000ac55a97223 */ /* 0x000fe400000100a9 */
[----:B------:R-:W-:Y:S02]  /*5d20*/  FADD.FTZ R252, R159, R252 ;  /* 0x000000fc9ffc7221 */ /* 0x000fe40000010000 */
[----:B------:R-:W-:Y:S02]  /*5d30*/  FFMA.FTZ R167, R87, R216, R167 ;  /* 0x000000d857a77223 */ /* 0x000fe400000100a7 */
[----:B------:R-:W-:Y:S02]  /*5d40*/  FMUL.FTZ R4, R131, -R250 ;  /* 0x800000fa83047220 */ /* 0x000fe40000410000 */
[----:B------:R-:W-:Y:S02]  /*5d50*/  FFMA.FTZ R169, R87, -R10, R169 ;  /* 0x8000000a57a97223 */ /* 0x000fe400000100a9 */
[----:B------:R-:W-:-:S02]  /*5d60*/  FFMA.FTZ R167, R89, R228, R167 ;  /* 0x000000e459a77223 */ /* 0x000fc400000100a7 */
[----:B------:R-:W-:Y:S02]  /*5d70*/  FFMA.FTZ R4, R137, R252, -R4 ;  /* 0x000000fc89047223 */ /* 0x000fe40000010804 */
[----:B------:R-:W-:Y:S02]  /*5d80*/  FFMA.FTZ R169, R89, -R180, R169 ;  /* 0x800000b459a97223 */ /* 0x000fe400000100a9 */
[----:B------:R-:W-:Y:S02]  /*5d90*/  FMUL.FTZ R131, R131, -R252 ;  /* 0x800000fc83837220 */ /* 0x000fe40000410000 */
[C---:B------:R-:W-:Y:S02]  /*5da0*/  FFMA.FTZ R167, R90.reuse, R232, R167 ;  /* 0x000000e85aa77223 */ /* 0x040fe400000100a7 */
[----:B------:R-:W-:Y:S02]  /*5db0*/  FADD.FTZ R157, R157, R4 ;  /* 0x000000049d9d7221 */ /* 0x000fe40000010000 */
[----:B------:R-:W-:-:S02]  /*5dc0*/  FFMA.FTZ R169, R90, -R234, R169 ;  /* 0x800000ea5aa97223 */ /* 0x000fc400000100a9 */
[----:B------:R-:W-:Y:S02]  /*5dd0*/  FMUL.FTZ R4, R223, UR19 ;  /* 0x00000013df047c20 */ /* 0x000fe40008410000 */
[----:B------:R-:W-:Y:S02]  /*5de0*/  FFMA.FTZ R6, R137, R250, R131 ;  /* 0x000000fa89067223 */ /* 0x000fe40000010083 */
[C---:B------:R-:W-:Y:S02]  /*5df0*/  FFMA.FTZ R167, R91.reuse, R238, R167 ;  /* 0x000000ee5ba77223 */ /* 0x040fe400000100a7 */
[----:B------:R-:W-:Y:S02]  /*5e00*/  FFMA.FTZ R169, R91, -R240, R169 ;  /* 0x800000f05ba97223 */ /* 0x000fe400000100a9 */
[C---:B------:R-:W-:Y:S02]  /*5e10*/  FMUL.FTZ R133, R225.reuse, R158 ;  /* 0x0000009ee1857220 */ /* 0x040fe40000410000 */
[----:B------:R-:W-:-:S02]  /*5e20*/  FFMA.FTZ R7, R225, UR18, -R4 ;  /* 0x00000012e1077c23 */ /* 0x000fc40008010804 */
[----:B------:R-:W-:Y:S02]  /*5e30*/  FADD.FTZ R155, -R155, R6 ;  /* 0x000000069b9b7221 */ /* 0x000fe40000010100 */
[----:B------:R-:W-:Y:S02]  /*5e40*/  FMUL.FTZ R5, R223, R158 ;  /* 0x0000009edf057220 */ /* 0x000fe40000410000 */
[----:B------:R-:W-:Y:S02]  /*5e50*/  FMUL.FTZ R6, R225, UR19 ;  /* 0x00000013e1067c20 */ /* 0x000fe40008410000 */
[C---:B------:R-:W-:Y:S02]  /*5e60*/  FFMA.FTZ R167, R92.reuse, R222, R167 ;  /* 0x000000de5ca77223 */ /* 0x040fe400000100a7 */
[----:B------:R-:W-:Y:S02]  /*5e70*/  FFMA.FTZ R222, R49, -R158, R222 ;  /* 0x8000009e31de7223 */ /* 0x000fe400000100de */
[----:B------:R-:W-:-:S02]  /*5e80*/  FFMA.FTZ R129, R92, -R220, R169 ;  /* 0x800000dc5c817223 */ /* 0x000fc400000100a9 */
[C---:B------:R-:W-:Y:S02]  /*5e90*/  FMUL.FTZ R4, R220.reuse, R133 ;  /* 0x00000085dc047220 */ /* 0x040fe40000410000 */
[C---:B------:R-:W-:Y:S02]  /*5ea0*/  FMUL.FTZ R131, R220.reuse, R7 ;  /* 0x00000007dc837220 */ /* 0x040fe40000410000 */
[----:B------:R-:W-:Y:S02]  /*5eb0*/  FMUL.FTZ R220, R220, R5 ;  /* 0x00000005dcdc7220 */ /* 0x000fe40000410000 */
[----:B------:R-:W-:Y:S02]  /*5ec0*/  FFMA.FTZ R7, R223, UR18, R6 ;  /* 0x00000012df077c23 */ /* 0x000fe40008010006 */
[C---:B------:R-:W-:Y:S02]  /*5ed0*/  FMUL.FTZ R158, R135.reuse, -R157 ;  /* 0x8000009d879e7220 */ /* 0x040fe40000410000 */
[----:B------:R-:W-:-:S02]  /*5ee0*/  FMUL.FTZ R6, R135, -R155 ;  /* 0x8000009b87067220 */ /* 0x000fc40000410000 */
[C---:B------:R-:W-:Y:S02]  /*5ef0*/  FADD.FTZ R14, R5.reuse, R14 ;  /* 0x0000000e050e7221 */ /* 0x040fe40000010000 */
[-C--:B------:R-:W-:Y:S02]  /*5f00*/  FFMA.FTZ R4, R5, R222.reuse, R4 ;  /* 0x000000de05047223 */ /* 0x080fe40000010004 */
[----:B------:R-:W-:Y:S02]  /*5f10*/  FFMA.FTZ R5, R222, R133, -R220 ;  /* 0x00000085de057223 */ /* 0x000fe400000108dc */
[----:B------:R-:W-:Y:S02]  /*5f20*/  FFMA.FTZ R222, R7, R222, R131 ;  /* 0x000000de07de7223 */ /* 0x000fe40000010083 */
[C---:B------:R-:W-:Y:S02]  /*5f30*/  FFMA.FTZ R158, R153.reuse, R155, R158 ;  /* 0x0000009b999e7223 */ /* 0x040fe4000001009e */
[----:B------:R-:W-:-:S02]  /*5f40*/  FFMA.FTZ R7, R153, R157, -R6 ;  /* 0x0000009d99077223 */ /* 0x000fc40000010806 */
[----:B------:R-:W-:Y:S02]  /*5f50*/  FMUL.FTZ R133, R236, UR19 ;  /* 0x00000013ec857c20 */ /* 0x000fe40008410000 */
[----:B------:R-:W-:Y:S02]  /*5f60*/  FADD.FTZ R158, -R173, R158 ;  /* 0x0000009ead9e7221 */ /* 0x000fe40000010100 */
[----:B------:R-:W-:Y:S02]  /*5f70*/  FADD.FTZ R174, R174, R7 ;  /* 0x00000007aeae7221 */ /* 0x000fe40000010000 */
[----:B------:R-:W-:Y:S02]  /*5f80*/  FFMA.FTZ R220, R226, UR18, -R133 ;  /* 0x00000012e2dc7c23 */ /* 0x000fe40008010885 */
[C---:B------:R-:W-:Y:S02]  /*5f90*/  FMUL.FTZ R7, R147.reuse, -R158 ;  /* 0x8000009e93077220 */ /* 0x040fe40000410000 */
[----:B------:R-:W-:-:S02]  /*5fa0*/  FMUL.FTZ R147, R147, -R174 ;  /* 0x800000ae93937220 */ /* 0x000fc40000410000 */
[----:B------:R-:W-:Y:S02]  /*5fb0*/  FMUL.FTZ R133, R213, R220 ;  /* 0x000000dcd5857220 */ /* 0x000fe40000410000 */
[----:B------:R-:W-:Y:S02]  /*5fc0*/  FFMA.FTZ R220, R151, R174, -R7 ;  /* 0x000000ae97dc7223 */ /* 0x000fe40000010807 */
[----:B------:R-:W-:Y:S02]  /*5fd0*/  FFMA.FTZ R223, R49, R223, R222 ;  /* 0x000000df31df7223 */ /* 0x000fe400000100de */
[----:B------:R-:W-:Y:S02]  /*5fe0*/  FFMA.FTZ R222, R151, R158, R147 ;  /* 0x0000009e97de7223 */ /* 0x000fe40000010093 */
[----:B------:R-:W-:Y:S02]  /*5ff0*/  FMUL.FTZ R131, R226, UR19 ;  /* 0x00000013e2837c20 */ /* 0x000fe40008410000 */
[----:B------:R-:W-:-:S02]  /*6000*/  FADD.FTZ R179, R179, R220 ;  /* 0x000000dcb3b37221 */ /* 0x000fc40000010000 */
[----:B------:R-:W-:Y:S02]  /*6010*/  FADD.FTZ R220, -R177, R222 ;  /* 0x000000deb1dc7221 */ /* 0x000fe40000010100 */
[----:B------:R-:W-:Y:S02]  /*6020*/  FFMA.FTZ R6, R93, R205, R167 ;  /* 0x000000cd5d067223 */ /* 0x000fe400000100a7 */
[----:B------:R-:W-:Y:S02]  /*6030*/  FFMA.FTZ R131, R236, UR18, R131 ;  /* 0x00000012ec837c23 */ /* 0x000fe40008010083 */
[----:B------:R-:W-:Y:S02]  /*6040*/  FFMA.FTZ R205, R50, -R125, R205 ;  /* 0x8000007d32cd7223 */ /* 0x000fe400000100cd */
[----:B------:R-:W-:Y:S02]  /*6050*/  FMUL.FTZ R135, R220, R113 ;  /* 0x00000071dc877220 */ /* 0x000fe40000410000 */
[----:B------:R-:W-:-:S02]  /*6060*/  FMUL.FTZ R141, R158, R156 ;  /* 0x0000009c9e8d7220 */ /* 0x000fc40000410000 */
[----:B------:R-:W-:Y:S02]  /*6070*/  FFMA.FTZ R7, R131, R205, R133 ;  /* 0x000000cd83077223 */ /* 0x000fe40000010085 */
[----:B------:R-:W-:Y:S02]  /*6080*/  FMUL.FTZ R145, R226, R125 ;  /* 0x0000007de2917220 */ /* 0x000fe40000410000 */
[----:B------:R-:W-:Y:S02]  /*6090*/  FFMA.FTZ R200, R38, -R113, R200 ;  /* 0x8000007126c87223 */ /* 0x000fe400000100c8 */
[----:B------:R-:W-:Y:S02]  /*60a0*/  FMUL.FTZ R226, R236, R125 ;  /* 0x0000007dece27220 */ /* 0x000fe40000410000 */
[----:B------:R-:W-:Y:S02]  /*60b0*/  FMUL.FTZ R113, R179, R113 ;  /* 0x00000071b3717220 */ /* 0x000fe40000410000 */
[----:B------:R-:W-:-:S02]  /*60c0*/  FMUL.FTZ R133, R166, R135 ;  /* 0x00000087a6857220 */ /* 0x000fc40000410000 */
[-C--:B------:R-:W-:Y:S02]  /*60d0*/  FFMA.FTZ R202, R39, -R156.reuse, R202 ;  /* 0x8000009c27ca7223 */ /* 0x080fe400000100ca */
[----:B------:R-:W-:Y:S02]  /*60e0*/  FMUL.FTZ R125, R174, R156 ;  /* 0x0000009cae7d7220 */ /* 0x000fe40000410000 */
[----:B------:R-:W-:Y:S02]  /*60f0*/  FMUL.FTZ R137, R168, R141 ;  /* 0x0000008da8897220 */ /* 0x000fe40000410000 */
[----:B------:R-:W-:Y:S02]  /*6100*/  FFMA.FTZ R133, R113, R200, R133 ;  /* 0x000000c871857223 */ /* 0x000fe40000010085 */
[----:B------:R-:W-:Y:S02]  /*6110*/  FMUL.FTZ R222, R213, R226 ;  /* 0x000000e2d5de7220 */ /* 0x000fe40000410000 */
[----:B------:R-:W-:-:S02]  /*6120*/  FFMA.FTZ R156, R125, R202, R137 ;  /* 0x000000ca7d9c7223 */ /* 0x000fc40000010089 */
[----:B------:R-:W-:Y:S02]  /*6130*/  FMUL.FTZ R137, R166, R113 ;  /* 0x00000071a6897220 */ /* 0x000fe40000410000 */
[----:B------:R-:W-:Y:S02]  /*6140*/  FADD.FTZ R139, RZ, R133 ;  /* 0x00000085ff8b7221 */ /* 0x000fe40000010000 */
[-C--:B------:R-:W-:Y:S02]  /*6150*/  FMUL.FTZ R131, R213, R145.reuse ;  /* 0x00000091d5837220 */ /* 0x080fe40000410000 */
[----:B------:R-:W-:Y:S02]  /*6160*/  FFMA.FTZ R133, R205, R145, -R222 ;  /* 0x00000091cd857223 */ /* 0x000fe400000108de */
[----:B------:R-:W-:Y:S02]  /*6170*/  FFMA.FTZ R135, R200, R135, -R137 ;  /* 0x00000087c8877223 */ /* 0x000fe40000010889 */
[----:B------:R-:W-:-:S02]  /*6180*/  FMUL.FTZ R145, R224, R123 ;  /* 0x0000007be0917220 */ /* 0x000fc40000410000 */
[-C--:B------:R-:W-:Y:S02]  /*6190*/  FFMA.FTZ R238, R48, -R123.reuse, R238 ;  /* 0x8000007b30ee7223 */ /* 0x080fe400000100ee */
[----:B------:R-:W-:Y:S02]  /*61a0*/  FMUL.FTZ R153, R218, R123 ;  /* 0x0000007bda997220 */ /* 0x000fe40000410000 */
[----:B------:R-:W-:Y:S02]  /*61b0*/  FMUL.FTZ R143, R168, R125 ;  /* 0x0000007da88f7220 */ /* 0x000fe40000410000 */
[-C--:B------:R-:W-:Y:S02]  /*61c0*/  FFMA.FTZ R204, R40, -R119.reuse, R204 ;  /* 0x8000007728cc7223 */ /* 0x080fe400000100cc */
[----:B------:R-:W-:Y:S02]  /*61d0*/  FMUL.FTZ R137, R224, UR19 ;  /* 0x00000013e0897c20 */ /* 0x000fe40008410000 */
[----:B------:R-:W-:-:S02]  /*61e0*/  FMUL.FTZ R123, R155, R119 ;  /* 0x000000779b7b7220 */ /* 0x000fc40000410000 */
[----:B------:R-:W-:Y:S02]  /*61f0*/  FMUL.FTZ R119, R157, R119 ;  /* 0x000000779d777220 */ /* 0x000fe40000410000 */
[----:B------:R-:W-:Y:S02]  /*6200*/  FADD.FTZ R156, R139, R156 ;  /* 0x0000009c8b9c7221 */ /* 0x000fe40000010000 */
[----:B------:R-:W-:Y:S02]  /*6210*/  FFMA.FTZ R222, R202, R141, -R143 ;  /* 0x0000008dcade7223 */ /* 0x000fe4000001088f */
[----:B------:R-:W-:Y:S02]  /*6220*/  FFMA.FTZ R137, R218, UR18, -R137 ;  /* 0x00000012da897c23 */ /* 0x000fe40008010889 */
[----:B------:R-:W-:Y:S02]  /*6230*/  FMUL.FTZ R139, R164, R123 ;  /* 0x0000007ba48b7220 */ /* 0x000fe40000410000 */
[----:B------:R-:W-:-:S02]  /*6240*/  FMUL.FTZ R147, R240, R153 ;  /* 0x00000099f0937220 */ /* 0x000fc40000410000 */
[----:B------:R-:W-:Y:S02]  /*6250*/  FMUL.FTZ R143, R164, R119 ;  /* 0x00000077a48f7220 */ /* 0x000fe40000410000 */
[C---:B------:R-:W-:Y:S02]  /*6260*/  FMUL.FTZ R137, R240.reuse, R137 ;  /* 0x00000089f0897220 */ /* 0x040fe40000410000 */
[----:B------:R-:W-:Y:S02]  /*6270*/  FFMA.FTZ R141, R119, R204, R139 ;  /* 0x000000cc778d7223 */ /* 0x000fe4000001008b */
[----:B------:R-:W-:Y:S02]  /*6280*/  FADD.FTZ R12, R145, R12 ;  /* 0x0000000c910c7221 */ /* 0x000fe40000010000 */
[----:B------:R-:W-:Y:S02]  /*6290*/  FMUL.FTZ R240, R240, R145 ;  /* 0x00000091f0f07220 */ /* 0x000fe40000410000 */
[----:B------:R-:W-:-:S02]  /*62a0*/  FADD.FTZ R135, RZ, R135 ;  /* 0x00000087ff877221 */ /* 0x000fc40000010000 */
[----:B------:R-:W-:Y:S02]  /*62b0*/  FFMA.FTZ R139, R145, R238, R147 ;  /* 0x000000ee918b7223 */ /* 0x000fe40000010093 */
[----:B------:R-:W-:Y:S02]  /*62c0*/  FFMA.FTZ R143, R204, R123, -R143 ;  /* 0x0000007bcc8f7223 */ /* 0x000fe4000001088f */
[-C--:B------:R-:W-:Y:S02]  /*62d0*/  FMUL.FTZ R145, R250, R150.reuse ;  /* 0x00000096fa917220 */ /* 0x080fe40000410000 */
[-C--:B------:R-:W-:Y:S02]  /*62e0*/  FMUL.FTZ R123, R252, R150.reuse ;  /* 0x00000096fc7b7220 */ /* 0x080fe40000410000 */
[----:B------:R-:W-:Y:S02]  /*62f0*/  FADD.FTZ R222, R135, R222 ;  /* 0x000000de87de7221 */ /* 0x000fe40000010000 */
[----:B------:R-:W-:-:S02]  /*6300*/  FFMA.FTZ R206, R41, -R150, R206 ;  /* 0x8000009629ce7223 */ /* 0x000fc400000100ce */
[----:B------:R-:W-:Y:S02]  /*6310*/  FFMA.FTZ R208, R42, -R115, R208 ;  /* 0x800000732ad07223 */ /* 0x000fe400000100d0 */
[----:B------:R-:W-:Y:S02]  /*6320*/  FMUL.FTZ R147, R8, R145 ;  /* 0x0000009108937220 */ /* 0x000fe40000410000 */
[----:B------:R-:W-:Y:S02]  /*6330*/  FMUL.FTZ R135, R246, R115 ;  /* 0x00000073f6877220 */ /* 0x000fe40000410000 */
[----:B------:R-:W-:Y:S02]  /*6340*/  FMUL.FTZ R151, R8, R123 ;  /* 0x0000007b08977220 */ /* 0x000fe40000410000 */
[----:B------:R-:W-:Y:S02]  /*6350*/  FMUL.FTZ R115, R248, R115 ;  /* 0x00000073f8737220 */ /* 0x000fe40000410000 */
[----:B------:R-:W-:-:S02]  /*6360*/  FADD.FTZ R141, R156, R141 ;  /* 0x0000008d9c8d7221 */ /* 0x000fc40000010000 */
[----:B------:R-:W-:Y:S02]  /*6370*/  FFMA.FTZ R150, R123, R206, R147 ;  /* 0x000000ce7b967223 */ /* 0x000fe40000010093 */
[----:B------:R-:W-:Y:S02]  /*6380*/  FFMA.FTZ R156, R206, R145, -R151 ;  /* 0x00000091ce9c7223 */ /* 0x000fe40000010897 */
[C---:B------:R-:W-:Y:S02]  /*6390*/  FMUL.FTZ R147, R170.reuse, R135 ;  /* 0x00000087aa937220 */ /* 0x040fe40000410000 */
[----:B------:R-:W-:Y:S02]  /*63a0*/  FMUL.FTZ R145, R170, R115 ;  /* 0x00000073aa917220 */ /* 0x000fe40000410000 */
[----:B------:R-:W-:Y:S02]  /*63b0*/  FMUL.FTZ R151, R212, R152 ;  /* 0x00000098d4977220 */ /* 0x000fe40000410000 */
[----:B------:R-:W-:-:S02]  /*63c0*/  FADD.FTZ R141, R141, R150 ;  /* 0x000000968d8d7221 */ /* 0x000fc40000010000 */
[----:B------:R-:W-:Y:S02]  /*63d0*/  FFMA.FTZ R147, R208, R115, -R147 ;  /* 0x00000073d0937223 */ /* 0x000fe40000010893 */
[----:B------:R-:W-:Y:S02]  /*63e0*/  FFMA.FTZ R150, R135, R208, R145 ;  /* 0x000000d087967223 */ /* 0x000fe40000010091 */
[-C--:B------:R-:W-:Y:S02]  /*63f0*/  FFMA.FTZ R210, R43, -R152.reuse, R210 ;  /* 0x800000982bd27223 */ /* 0x080fe400000100d2 */
[----:B------:R-:W-:Y:S02]  /*6400*/  FMUL.FTZ R115, R244, R152 ;  /* 0x00000098f4737220 */ /* 0x000fe40000410000 */
[----:B------:R-:W-:Y:S02]  /*6410*/  FMUL.FTZ R145, R2, R151 ;  /* 0x0000009702917220 */ /* 0x000fe40000410000 */
[----:B------:R-:W-:-:S02]  /*6420*/  FADD.FTZ R141, R141, R150 ;  /* 0x000000968d8d7221 */ /* 0x000fc40000010000 */
[----:B------:R-:W-:Y:S02]  /*6430*/  FFMA.FTZ R150, R115, R210, R145 ;  /* 0x000000d273967223 */ /* 0x000fe40000010091 */
[----:B------:R-:W-:Y:S02]  /*6440*/  FADD.FTZ R143, R222, R143 ;  /* 0x0000008fde8f7221 */ /* 0x000fe40000010000 */
[----:B------:R-:W-:Y:S02]  /*6450*/  FMUL.FTZ R152, R2, R115 ;  /* 0x0000007302987220 */ /* 0x000fe40000410000 */
[----:B------:R-:W-:Y:S02]  /*6460*/  FADD.FTZ R150, R141, R150 ;  /* 0x000000968d967221 */ /* 0x000fe40000010000 */
[-C--:B------:R-:W-:Y:S02]  /*6470*/  FMUL.FTZ R145, R190, R117.reuse ;  /* 0x00000075be917220 */ /* 0x080fe40000410000 */
[----:B------:R-:W-:-:S02]  /*6480*/  FFMA.FTZ R214, R44, -R117, R214 ;  /* 0x800000752cd67223 */ /* 0x000fc400000100d6 */
[----:B------:R-:W-:Y:S02]  /*6490*/  FMUL.FTZ R117, R182, R117 ;  /* 0x00000075b6757220 */ /* 0x000fe40000410000 */
[-C--:B------:R-:W-:Y:S02]  /*64a0*/  FMUL.FTZ R141, R184, R160.reuse ;  /* 0x000000a0b88d7220 */ /* 0x080fe40000410000 */
[----:B------:R-:W-:Y:S02]  /*64b0*/  FADD.FTZ R156, R143, R156 ;  /* 0x0000009c8f9c7221 */ /* 0x000fe40000010000 */
[----:B------:R-:W-:Y:S02]  /*64c0*/  FFMA.FTZ R143, R238, R153, -R240 ;  /* 0x00000099ee8f7223 */ /* 0x000fe400000108f0 */
[----:B------:R-:W-:Y:S02]  /*64d0*/  FFMA.FTZ R152, R210, R151, -R152 ;  /* 0x00000097d2987223 */ /* 0x000fe40000010898 */
[----:B------:R-:W-:-:S02]  /*64e0*/  FFMA.FTZ R216, R45, -R160, R216 ;  /* 0x800000a02dd87223 */ /* 0x000fc400000100d8 */
[----:B------:R-:W-:Y:S02]  /*64f0*/  FMUL.FTZ R159, R198, R160 ;  /* 0x000000a0c69f7220 */ /* 0x000fe40000410000 */
[C---:B------:R-:W-:Y:S02]  /*6500*/  FMUL.FTZ R151, R172.reuse, R145 ;  /* 0x00000091ac977220 */ /* 0x040fe40000410000 */
[----:B------:R-:W-:Y:S02]  /*6510*/  FMUL.FTZ R153, R172, R117 ;  /* 0x00000075ac997220 */ /* 0x000fe40000410000 */
[----:B------:R-:W-:Y:S02]  /*6520*/  FMUL.FTZ R160, R10, R141 ;  /* 0x0000008d0aa07220 */ /* 0x000fe40000410000 */
[----:B------:R-:W-:Y:S02]  /*6530*/  FADD.FTZ R147, R156, R147 ;  /* 0x000000939c937221 */ /* 0x000fe40000010000 */
[----:B------:R-:W-:-:S02]  /*6540*/  FFMA.FTZ R151, R117, R214, R151 ;  /* 0x000000d675977223 */ /* 0x000fc40000010097 */
[----:B------:R-:W-:Y:S02]  /*6550*/  FFMA.FTZ R156, R214, R145, -R153 ;  /* 0x00000091d69c7223 */ /* 0x000fe40000010899 */
[-C--:B------:R-:W-:Y:S02]  /*6560*/  FFMA.FTZ R160, R216, R159.reuse, -R160 ;  /* 0x0000009fd8a07223 */ /* 0x080fe400000108a0 */
[----:B------:R-:W-:Y:S02]  /*6570*/  FMUL.FTZ R159, R10, R159 ;  /* 0x0000009f0a9f7220 */ /* 0x000fe40000410000 */
[-C--:B------:R-:W-:Y:S02]  /*6580*/  FMUL.FTZ R145, R186, R121.reuse ;  /* 0x00000079ba917220 */ /* 0x080fe40000410000 */
[-C--:B------:R-:W-:Y:S02]  /*6590*/  FFMA.FTZ R228, R46, -R121.reuse, R228 ;  /* 0x800000792ee47223 */ /* 0x080fe400000100e4 */
[----:B------:R-:W-:-:S02]  /*65a0*/  FMUL.FTZ R121, R196, R121 ;  /* 0x00000079c4797220 */ /* 0x000fc40000410000 */
[----:B------:R-:W-:Y:S02]  /*65b0*/  FADD.FTZ R150, R150, R151 ;  /* 0x0000009796967221 */ /* 0x000fe40000010000 */
[----:B------:R-:W-:Y:S02]  /*65c0*/  FADD.FTZ R147, R147, R152 ;  /* 0x0000009893937221 */ /* 0x000fe40000010000 */
[----:B------:R-:W-:Y:S02]  /*65d0*/  FFMA.FTZ R159, R141, R216, R159 ;  /* 0x000000d88d9f7223 */ /* 0x000fe4000001009f */
[C---:B------:R-:W-:Y:S02]  /*65e0*/  FMUL.FTZ R151, R180.reuse, R145 ;  /* 0x00000091b4977220 */ /* 0x040fe40000410000 */
[----:B------:R-:W-:Y:S02]  /*65f0*/  FMUL.FTZ R152, R180, R121 ;  /* 0x00000079b4987220 */ /* 0x000fe40000410000 */
[----:B------:R-:W-:-:S02]  /*6600*/  FADD.FTZ R150, R150, R159 ;  /* 0x0000009f96967221 */ /* 0x000fc40000010000 */
[----:B------:R-:W-:Y:S02]  /*6610*/  FFMA.FTZ R151, R121, R228, R151 ;  /* 0x000000e479977223 */ /* 0x000fe40000010097 */
[----:B------:R-:W-:Y:S02]  /*6620*/  FFMA.FTZ R152, R228, R145, -R152 ;  /* 0x00000091e4987223 */ /* 0x000fe40000010898 */
[-C--:B------:R-:W-:Y:S02]  /*6630*/  FMUL.FTZ R145, R242, R148.reuse ;  /* 0x00000094f2917220 */ /* 0x080fe40000410000 */
[----:B------:R-:W-:Y:S02]  /*6640*/  FADD.FTZ R150, R150, R151 ;  /* 0x0000009796967221 */ /* 0x000fe40000010000 */
[-C--:B------:R-:W-:Y:S02]  /*6650*/  FFMA.FTZ R232, R47, -R148.reuse, R232 ;  /* 0x800000942fe87223 */ /* 0x080fe400000100e8 */
[----:B------:R-:W-:-:S02]  /*6660*/  FMUL.FTZ R151, R194, R148 ;  /* 0x00000094c2977220 */ /* 0x000fc40000410000 */
[----:B------:R-:W-:Y:S02]  /*6670*/  FADD.FTZ R147, R147, R156 ;  /* 0x0000009c93937221 */ /* 0x000fe40000010000 */
[----:B------:R-:W-:Y:S02]  /*6680*/  FMUL.FTZ R148, R234, R145 ;  /* 0x00000091ea947220 */ /* 0x000fe40000410000 */
[----:B------:R-:W-:Y:S02]  /*6690*/  FADD.FTZ R147, R147, R160 ;  /* 0x000000a093937221 */ /* 0x000fe40000010000 */
[-C--:B------:R-:W-:Y:S02]  /*66a0*/  FFMA.FTZ R148, R232, R151.reuse, -R148 ;  /* 0x00000097e8947223 */ /* 0x080fe40000010894 */
[----:B------:R-:W-:Y:S02]  /*66b0*/  FMUL.FTZ R151, R234, R151 ;  /* 0x00000097ea977220 */ /* 0x000fe40000410000 */
[----:B------:R-:W-:-:S02]  /*66c0*/  FADD.FTZ R147, R147, R152 ;  /* 0x0000009893937221 */ /* 0x000fc40000010000 */
[----:B------:R-:W-:Y:S02]  /*66d0*/  FFMA.FTZ R6, R94, R201, R6 ;  /* 0x000000c95e067223 */ /* 0x000fe40000010006 */
[----:B------:R-:W-:Y:S02]  /*66e0*/  FFMA.FTZ R151, R145, R232, R151 ;  /* 0x000000e891977223 */ /* 0x000fe40000010097 */
[-C--:B------:R-:W-:Y:S02]  /*66f0*/  FMUL.FTZ R156, R9, R154.reuse ;  /* 0x0000009a099c7220 */ /* 0x080fe40000410000 */
[-C--:B------:R-:W-:Y:S02]  /*6700*/  FFMA.FTZ R201, R51, -R154.reuse, R201 ;  /* 0x8000009a33c97223 */ /* 0x080fe400000100c9 */
[----:B------:R-:W-:Y:S02]  /*6710*/  FMUL.FTZ R154, R229, R154 ;  /* 0x0000009ae59a7220 */ /* 0x000fe40000410000 */
[----:B------:R-:W-:-:S02]  /*6720*/  FADD.FTZ R148, R147, R148 ;  /* 0x0000009493947221 */ /* 0x000fc40000010000 */
[----:B------:R-:W-:Y:S02]  /*6730*/  FADD.FTZ R150, R150, R151 ;  /* 0x0000009796967221 */ /* 0x000fe40000010000 */
[-C--:B------:R-:W-:Y:S02]  /*6740*/  FMUL.FTZ R147, R178, R127.reuse ;  /* 0x0000007fb2937220 */ /* 0x080fe40000410000 */
[----:B------:R-:W-:Y:S02]  /*6750*/  FMUL.FTZ R152, R185, R154 ;  /* 0x0000009ab9987220 */ /* 0x000fe40000410000 */
[----:B------:R-:W-:Y:S02]  /*6760*/  FFMA.FTZ R6, R95, R192, R6 ;  /* 0x000000c05f067223 */ /* 0x000fe40000010006 */
[----:B------:R-:W-:Y:S02]  /*6770*/  FFMA.FTZ R192, R52, -R127, R192 ;  /* 0x8000007f34c07223 */ /* 0x000fe400000100c0 */
[----:B------:R-:W-:-:S02]  /*6780*/  FADD.FTZ R148, R148, R143 ;  /* 0x0000008f94947221 */ /* 0x000fc40000010000 */
[----:B------:R-:W-:Y:S02]  /*6790*/  FMUL.FTZ R127, R11, R127 ;  /* 0x0000007f0b7f7220 */ /* 0x000fe40000410000 */
[----:B------:R-:W-:Y:S02]  /*67a0*/  FADD.FTZ R139, R150, R139 ;  /* 0x0000008b968b7221 */ /* 0x000fe40000010000 */
[----:B------:R-:W-:Y:S02]  /*67b0*/  FMUL.FTZ R143, R188, R147 ;  /* 0x00000093bc8f7220 */ /* 0x000fe40000410000 */
[----:B------:R-:W-:Y:S02]  /*67c0*/  FFMA.FTZ R153, R156, R201, R152 ;  /* 0x000000c99c997223 */ /* 0x000fe40000010098 */
[----:B------:R-:W-:Y:S02]  /*67d0*/  FMUL.FTZ R152, R3, R162 ;  /* 0x000000a203987220 */ /* 0x000fe40000410000 */
[----:B------:R-:W-:-:S02]  /*67e0*/  FADD.FTZ R171, RZ, R171 ;  /* 0x000000abffab7221 */ /* 0x000fc40000010000 */
[----:B------:R-:W-:Y:S02]  /*67f0*/  FFMA.FTZ R131, R226, R205, R131 ;  /* 0x000000cde2837223 */ /* 0x000fe40000010083 */
[----:B------:R-:W-:Y:S02]  /*6800*/  FMUL.FTZ R159, R185, R156 ;  /* 0x0000009cb99f7220 */ /* 0x000fe40000410000 */
[----:B------:R-:W-:Y:S02]  /*6810*/  FMUL.FTZ R150, R188, R127 ;  /* 0x0000007fbc967220 */ /* 0x000fe40000410000 */
[----:B------:R-:W-:Y:S02]  /*6820*/  FADD.FTZ R4, R139, R4 ;  /* 0x000000048b047221 */ /* 0x000fe40000010000 */
[C---:B------:R-:W-:Y:S02]  /*6830*/  FADD.FTZ R146, R127.reuse, R146 ;  /* 0x000000927f927221 */ /* 0x040fe40000010000 */
[----:B------:R-:W-:-:S02]  /*6840*/  FFMA.FTZ R143, R127, R192, R143 ;  /* 0x000000c07f8f7223 */ /* 0x000fc4000001008f */
[----:B------:R-:W-:Y:S02]  /*6850*/  FADD.FTZ R148, R148, R5 ;  /* 0x0000000594947221 */ /* 0x000fe40000010000 */
[----:B------:R-:W-:Y:S02]  /*6860*/  FFMA.FTZ R127, R96, R149, R6 ;  /* 0x00000095607f7223 */ /* 0x000fe40000010006 */
[-C--:B------:R-:W-:Y:S02]  /*6870*/  FFMA.FTZ R149, R53, -R162.reuse, R149 ;  /* 0x800000a235957223 */ /* 0x080fe40000010095 */
[----:B------:R-:W-:Y:S02]  /*6880*/  FMUL.FTZ R162, R176, R162 ;  /* 0x000000a2b0a27220 */ /* 0x000fe40000410000 */
[----:B------:R-:W-:Y:S02]  /*6890*/  FMUL.FTZ R5, R171, R152 ;  /* 0x00000098ab057220 */ /* 0x000fe40000410000 */
[----:B------:R-:W-:-:S02]  /*68a0*/  FFMA.FTZ R129, R93, -R213, R129 ;  /* 0x800000d55d817223 */ /* 0x000fc40000010081 */
[----:B------:R-:W-:Y:S02]  /*68b0*/  FFMA.FTZ R154, R201, R154, -R159 ;  /* 0x0000009ac99a7223 */ /* 0x000fe4000001089f */
[----:B------:R-:W-:Y:S02]  /*68c0*/  FADD.FTZ R4, R4, R131 ;  /* 0x0000008304047221 */ /* 0x000fe40000010000 */
[----:B------:R-:W-:Y:S02]  /*68d0*/  FADD.FTZ R133, R148, R133 ;  /* 0x0000008594857221 */ /* 0x000fe40000010000 */
[C---:B------:R-:W-:Y:S02]  /*68e0*/  FADD.FTZ R144, R162.reuse, R144 ;  /* 0x00000090a2907221 */ /* 0x040fe40000010000 */
[----:B------:R-:W-:Y:S02]  /*68f0*/  FFMA.FTZ R5, R162, R149, R5 ;  /* 0x00000095a2057223 */ /* 0x000fe40000010005 */
[----:B------:R-:W-:-:S02]  /*6900*/  FFMA.FTZ R150, R192, R147, -R150 ;  /* 0x00000093c0967223 */ /* 0x000fc40000010896 */
[----:B------:R-:W-:Y:S02]  /*6910*/  FADD.FTZ R4, R4, R153 ;  /* 0x0000009904047221 */ /* 0x000fe40000010000 */
[----:B------:R-:W-:Y:S02]  /*6920*/  FMUL.FTZ R162, R171, R162 ;  /* 0x000000a2aba27220 */ /* 0x000fe40000410000 */
[----:B------:R-:W-:Y:S02]  /*6930*/  FFMA.FTZ R129, R94, -R185, R129 ;  /* 0x800000b95e817223 */ /* 0x000fe40000010081 */
[----:B------:R-:W-:Y:S02]  /*6940*/  FADD.FTZ R133, R133, R154 ;  /* 0x0000009a85857221 */ /* 0x000fe40000010000 */
[----:B------:R-:W-:Y:S02]  /*6950*/  FADD.FTZ R4, R4, R143 ;  /* 0x0000008f04047221 */ /* 0x000fe40000010000 */
[----:B------:R-:W-:Y:S01]  /*6960*/  FFMA.FTZ R162, R149, R152, -R162 ;  /* 0x0000009895a27223 */ /* 0x000fe200000108a2 */
[----:B------:R-:W0:Y:S01]  /*6970*/  SHFL.DOWN PT, R143, R127, 0x1, 0x1f ;  /* 0x08201f007f8f7f89 */ /* 0x000e2200000e0000 */
[----:B------:R-:W-:-:S02]  /*6980*/  FFMA.FTZ R129, R95, -R188, R129 ;  /* 0x800000bc5f817223 */ /* 0x000fc40000010081 */
[----:B------:R-:W-:Y:S02]  /*6990*/  FADD.FTZ R133, R133, R150 ;  /* 0x0000009685857221 */ /* 0x000fe40000010000 */
[----:B------:R-:W-:Y:S02]  /*69a0*/  FADD.FTZ R131, R4, R5 ;  /* 0x0000000504837221 */ /* 0x000fe40000010000 */
[----:B------:R-:W-:Y:S02]  /*69b0*/  FFMA.FTZ R129, R96, -R171, R129 ;  /* 0x800000ab60817223 */ /* 0x000fe40000010081 */
[----:B------:R-:W-:Y:S01]  /*69c0*/  FADD.FTZ R133, R133, R162 ;  /* 0x000000a285857221 */ /* 0x000fe20000010000 */
[----:B------:R-:W-:Y:S01]  /*69d0*/  SHFL.DOWN PT, R139, R131, 0x1, 0x1f ;  /* 0x08201f00838b7f89 */ /* 0x000fe200000e0000 */
[----:B------:R-:W-:Y:S02]  /*69e0*/  FMUL.FTZ R5, R218, UR19 ;  /* 0x00000013da057c20 */ /* 0x000fe40008410000 */
[----:B------:R-:W-:Y:S01]  /*69f0*/  FMUL.FTZ R4, R9, UR19 ;  /* 0x0000001309047c20 */ /* 0x000fe20008410000 */
[----:B------:R-:W1:Y:S01]  /*6a00*/  SHFL.DOWN PT, R152, R129, 0x1, 0x1f ;  /* 0x08201f0081987f89 */ /* 0x000e6200000e0000 */
[----:B------:R-:W-:-:S02]  /*6a10*/  FFMA.FTZ R5, R224, UR18, R5 ;  /* 0x00000012e0057c23 */ /* 0x000fc40008010005 */
[----:B------:R-:W-:Y:S01]  /*6a20*/  FFMA.FTZ R6, R229, UR18, -R4 ;  /* 0x00000012e5067c23 */ /* 0x000fe20008010804 */
[----:B------:R-:W2:Y:S01]  /*6a30*/  SHFL.DOWN PT, R150, R133, 0x1, 0x1f ;  /* 0x08201f0085967f89 */ /* 0x000ea200000e0000 */
[----:B------:R-:W-:Y:S02]  /*6a40*/  FFMA.FTZ R137, R5, R238, R137 ;  /* 0x000000ee05897223 */ /* 0x000fe40000010089 */
[----:B------:R-:W-:Y:S02]  /*6a50*/  FMUL.FTZ R4, R229, UR19 ;  /* 0x00000013e5047c20 */ /* 0x000fe40008410000 */
[----:B------:R-:W-:Y:S02]  /*6a60*/  FMUL.FTZ R5, R242, UR19 ;  /* 0x00000013f2057c20 */ /* 0x000fe40008410000 */
[----:B------:R-:W-:Y:S02]  /*6a70*/  FFMA.FTZ R7, R50, R236, R7 ;  /* 0x000000ec32077223 */ /* 0x000fe40000010007 */
[----:B------:R-:W-:-:S02]  /*6a80*/  FMUL.FTZ R6, R185, R6 ;  /* 0x00000006b9067220 */ /* 0x000fc40000410000 */
[----:B------:R-:W-:Y:S02]  /*6a90*/  FFMA.FTZ R4, R9, UR18, R4 ;  /* 0x0000001209047c23 */ /* 0x000fe40008010004 */
[----:B------:R-:W-:Y:S02]  /*6aa0*/  FFMA.FTZ R5, R194, UR18, -R5 ;  /* 0x00000012c2057c23 */ /* 0x000fe40008010805 */
[----:B------:R-:W-:Y:S01]  /*6ab0*/  FADD.FTZ R140, R7, R140 ;  /* 0x0000008c078c7221 */ /* 0x000fe20000010000 */
[----:B------:R-:W-:Y:S01]  /*6ac0*/  MOV R7, R129 ;  /* 0x0000008100077202 */ /* 0x000fe20000000f00 */
[----:B------:R-:W-:Y:S01]  /*6ad0*/  FFMA.FTZ R148, R4, R201, R6 ;  /* 0x000000c904947223 */ /* 0x000fe20000010006 */
[----:B------:R-:W-:Y:S01]  /*6ae0*/  MOV R6, R127 ;  /* 0x0000007f00067202 */ /* 0x000fe20000000f00 */
[----:B------:R-:W-:Y:S01]  /*6af0*/  FMUL.FTZ R234, R234, R5 ;  /* 0x00000005eaea7220 */ /* 0x000fe20000410000 */
[----:B------:R-:W-:Y:S01]  /*6b00*/  MOV R5, R133 ;  /* 0x0000008500057202 */ /* 0x000fe20000000f00 */
[----:B------:R-:W-:Y:S01]  /*6b10*/  FFMA.FTZ R137, R48, R224, R137 ;  /* 0x000000e030897223 */ /* 0x000fe20000010089 */
[----:B------:R-:W-:Y:S01]  /*6b20*/  MOV R4, R131 ;  /* 0x0000008300047202 */ /* 0x000fe20000000f00 */
[----:B0-----:R-:W-:-:S02]  /*6b30*/  @!P0 FADD.FTZ R6, R6, R143 ;  /* 0x0000008f06068221 */ /* 0x001fc40000010000 */
[----:B-1----:R-:W-:Y:S02]  /*6b40*/  @!P0 FADD.FTZ R7, R7, R152 ;  /* 0x0000009807078221 */ /* 0x002fe40000010000 */
[----:B--2---:R-:W-:Y:S02]  /*6b50*/  @!P0 FADD.FTZ R5, R5, R150 ;  /* 0x0000009605058221 */ /* 0x004fe40000010000 */
[----:B------:R-:W-:Y:S01]  /*6b60*/  @!P0 FADD.FTZ R4, R4, R139 ;  /* 0x0000008b04048221 */ /* 0x000fe20000010000 */
[----:B------:R-:W0:Y:S01]  /*6b70*/  SHFL.DOWN PT, R152, R7, 0x2, 0x1f ;  /* 0x08401f0007987f89 */ /* 0x000e2200000e0000 */
[----:B------:R-:W-:Y:S01]  /*6b80*/  FADD.FTZ R114, R137, R114 ;  /* 0x0000007289727221 */ /* 0x000fe20000010000 */
[----:B------:R-:W-:Y:S01]  /*6b90*/  ISETP.GT.AND P0, PT, R18, 0x1d, PT ;  /* 0x0000001d1200780c */ /* 0x000fe20003f04270 */
[----:B------:R-:W-:Y:S01]  /*6ba0*/  FMUL.FTZ R127, R194, UR19 ;  /* 0x00000013c27f7c20 */ /* 0x000fe20008410000 */
[----:B------:R-:W1:Y:S01]  /*6bb0*/  SHFL.DOWN PT, R137, R6, 0x2, 0x1f ;  /* 0x08401f0006897f89 */ /* 0x000e6200000e0000 */
[----:B------:R-:W-:-:S02]  /*6bc0*/  FMUL.FTZ R131, R11, UR19 ;  /* 0x000000130b837c20 */ /* 0x000fc40008410000 */
[----:B------:R-:W-:Y:S01]  /*6bd0*/  FFMA.FTZ R127, R242, UR18, R127 ;  /* 0x00000012f27f7c23 */ /* 0x000fe2000801007f */
[----:B------:R-:W2:Y:S01]  /*6be0*/  SHFL.DOWN PT, R150, R5, 0x2, 0x1f ;  /* 0x08401f0005967f89 */ /* 0x000ea200000e0000 */
[----:B------:R-:W-:Y:S02]  /*6bf0*/  FFMA.FTZ R129, R51, R9, R148 ;  /* 0x0000000933817223 */ /* 0x000fe40000010094 */
[----:B------:R-:W-:Y:S01]  /*6c00*/  FFMA.FTZ R127, R127, R232, R234 ;  /* 0x000000e87f7f7223 */ /* 0x000fe200000100ea */
[----:B------:R-:W3:Y:S01]  /*6c10*/  SHFL.DOWN PT, R133, R4, 0x2, 0x1f ;  /* 0x08401f0004857f89 */ /* 0x000ee200000e0000 */
[----:B------:R-:W-:Y:S02]  /*6c20*/  FMUL.FTZ R9, R196, UR19 ;  /* 0x00000013c4097c20 */ /* 0x000fe40008410000 */
[----:B------:R-:W-:Y:S02]  /*6c30*/  FADD.FTZ R138, R121, R138 ;  /* 0x0000008a798a7221 */ /* 0x000fe40000010000 */
[----:B------:R-:W-:-:S02]  /*6c40*/  FFMA.FTZ R131, R178, UR18, -R131 ;  /* 0x00000012b2837c23 */ /* 0x000fc40008010883 */
[----:B------:R-:W-:Y:S02]  /*6c50*/  FFMA.FTZ R127, R47, R242, R127 ;  /* 0x000000f22f7f7223 */ /* 0x000fe4000001007f */
[----:B------:R-:W-:Y:S02]  /*6c60*/  FMUL.FTZ R178, R178, UR19 ;  /* 0x00000013b2b27c20 */ /* 0x000fe40008410000 */
[C---:B------:R-:W-:Y:S02]  /*6c70*/  FFMA.FTZ R121, R186.reuse, UR18, -R9 ;  /* 0x00000012ba797c23 */ /* 0x040fe40008010809 */
[----:B0-----:R-:W-:Y:S02]  /*6c80*/  @!P0 FADD.FTZ R7, R7, R152 ;  /* 0x0000009807078221 */ /* 0x001fe40000010000 */
[----:B------:R-:W-:Y:S02]  /*6c90*/  FMUL.FTZ R9, R186, UR19 ;  /* 0x00000013ba097c20 */ /* 0x000fe40008410000 */
[----:B-1----:R-:W-:Y:S01]  /*6ca0*/  @!P0 FADD.FTZ R6, R6, R137 ;  /* 0x0000008906068221 */ /* 0x002fe20000010000 */
[----:B------:R-:W-:Y:S01]  /*6cb0*/  SHFL.DOWN PT, R152, R7, 0x4, 0x1f ;  /* 0x08801f0007987f89 */ /* 0x000fe200000e0000 */
[----:B------:R-:W-:-:S02]  /*6cc0*/  FMUL.FTZ R188, R188, R131 ;  /* 0x00000083bcbc7220 */ /* 0x000fc40000410000 */
[----:B--2---:R-:W-:Y:S02]  /*6cd0*/  @!P0 FADD.FTZ R5, R5, R150 ;  /* 0x0000009605058221 */ /* 0x004fe40000010000 */
[----:B------:R-:W-:Y:S02]  /*6ce0*/  FFMA.FTZ R131, R11, UR18, R178 ;  /* 0x000000120b837c23 */ /* 0x000fe400080100b2 */
[----:B---3--:R-:W-:Y:S01]  /*6cf0*/  @!P0 FADD.FTZ R4, R4, R133 ;  /* 0x0000008504048221 */ /* 0x008fe20000010000 */
[----:B------:R-:W-:Y:S01]  /*6d00*/  SHFL.DOWN PT, R150, R5, 0x4, 0x1f ;  /* 0x08801f0005967f89 */ /* 0x000fe200000e0000 */
[----:B------:R-:W-:Y:S01]  /*6d10*/  FADD.FTZ R88, R129, R88 ;  /* 0x0000005881587221 */ /* 0x000fe20000010000 */
[----:B------:R-:W-:Y:S01]  /*6d20*/  ISETP.GT.AND P0, PT, R18, 0x1b, PT ;  /* 0x0000001b1200780c */ /* 0x000fe20003f04270 */
[----:B------:R-:W-:Y:S01]  /*6d30*/  FADD.FTZ R70, R127, R70 ;  /* 0x000000467f467221 */ /* 0x000fe20000010000 */
[----:B------:R-:W0:Y:S01]  /*6d40*/  SHFL.DOWN PT, R129, R6, 0x4, 0x1f ;  /* 0x08801f0006817f89 */ /* 0x000e2200000e0000 */
[----:B------:R-:W-:-:S02]  /*6d50*/  FMUL.FTZ R121, R180, R121 ;  /* 0x00000079b4797220 */ /* 0x000fc40000410000 */
[----:B------:R-:W-:Y:S01]  /*6d60*/  FFMA.FTZ R9, R196, UR18, R9 ;  /* 0x00000012c4097c23 */ /* 0x000fe20008010009 */
[----:B------:R-:W1:Y:S01]  /*6d70*/  SHFL.DOWN PT, R127, R4, 0x4, 0x1f ;  /* 0x08801f00047f7f89 */ /* 0x000e6200000e0000 */
[----:B------:R-:W-:Y:S02]  /*6d80*/  FFMA.FTZ R131, R131, R192, R188 ;  /* 0x000000c083837223 */ /* 0x000fe400000100bc */
[----:B------:R-:W-:Y:S02]  /*6d90*/  FFMA.FTZ R121, R9, R228, R121 ;  /* 0x000000e409797223 */ /* 0x000fe40000010079 */
[----:B------:R-:W-:Y:S02]  /*6da0*/  FMUL.FTZ R148, R176, UR19 ;  /* 0x00000013b0947c20 */ /* 0x000fe40008410000 */
[----:B------:R-:W-:Y:S02]  /*6db0*/  FMUL.FTZ R9, R184, UR19 ;  /* 0x00000013b8097c20 */ /* 0x000fe40008410000 */
[----:B------:R-:W-:-:S02]  /*6dc0*/  FFMA.FTZ R131, R52, R11, R131 ;  /* 0x0000000b34837223 */ /* 0x000fc40000010083 */
[C---:B------:R-:W-:Y:S02]  /*6dd0*/  FFMA.FTZ R148, R3.reuse, UR18, -R148 ;  /* 0x0000001203947c23 */ /* 0x040fe40008010894 */
[----:B------:R-:W-:Y:S02]  /*6de0*/  FMUL.FTZ R11, R3, UR19 ;  /* 0x00000013030b7c20 */ /* 0x000fe40008410000 */
[C---:B------:R-:W-:Y:S02]  /*6df0*/  FFMA.FTZ R9, R198.reuse, UR18, -R9 ;  /* 0x00000012c6097c23 */ /* 0x040fe40008010809 */
[----:B------:R-:W-:Y:S02]  /*6e00*/  FMUL.FTZ R3, R198, UR19 ;  /* 0x00000013c6037c20 */ /* 0x000fe40008410000 */
[----:B------:R-:W-:Y:S02]  /*6e10*/  FMUL.FTZ R171, R171, R148 ;  /* 0x00000094abab7220 */ /* 0x000fe40000410000 */
[----:B------:R-:W-:-:S02]  /*6e20*/  FMUL.FTZ R9, R10, R9 ;  /* 0x000000090a097220 */ /* 0x000fc40000410000 */
[----:B------:R-:W-:Y:S02]  /*6e30*/  FFMA.FTZ R3, R184, UR18, R3 ;  /* 0x00000012b8037c23 */ /* 0x000fe40008010003 */
[----:B------:R-:W-:Y:S02]  /*6e40*/  FFMA.FTZ R148, R176, UR18, R11 ;  /* 0x00000012b0947c23 */ /* 0x000fe4000801000b */
[----:B------:R-:W-:Y:S02]  /*6e50*/  FFMA.FTZ R3, R3, R216, R9 ;  /* 0x000000d803037223 */ /* 0x000fe40000010009 */
[----:B------:R-:W-:Y:S02]  /*6e60*/  FFMA.FTZ R148, R148, R149, R171 ;  /* 0x0000009594947223 */ /* 0x000fe400000100ab */
[----:B------:R-:W-:Y:S02]  /*6e70*/  FADD.FTZ R74, R117, R74 ;  /* 0x0000004a754a7221 */ /* 0x000fe40000010000 */
[----:B------:R-:W-:-:S02]  /*6e80*/  FFMA.FTZ R117, R45, R184, R3 ;  /* 0x000000b82d757223 */ /* 0x000fc40000010003 */
[----:B------:R-:W-:Y:S02]  /*6e90*/  FFMA.FTZ R9, R53, R176, R148 ;  /* 0x000000b035097223 */ /* 0x000fe40000010094 */
[----:B------:R-:W-:Y:S02]  /*6ea0*/  FMUL.FTZ R3, R182, UR19 ;  /* 0x00000013b6037c20 */ /* 0x000fe40008410000 */
[----:B------:R-:W-:Y:S02]  /*6eb0*/  FFMA.FTZ R121, R46, R196, R121 ;  /* 0x000000c42e797223 */ /* 0x000fe40000010079 */
[----:B0-----:R-:W-:Y:S02]  /*6ec0*/  @!P0 FADD.FTZ R6, R6, R129 ;  /* 0x0000008106068221 */ /* 0x001fe40000010000 */
[----:B------:R-:W-:Y:S02]  /*6ed0*/  @!P0 FADD.FTZ R7, R7, R152 ;  /* 0x0000009807078221 */ /* 0x000fe40000010000 */
[----:B------:R-:W-:-:S02]  /*6ee0*/  @!P0 FADD.FTZ R5, R5, R150 ;  /* 0x0000009605058221 */ /* 0x000fc40000010000 */
[----:B-1----:R-:W-:Y:S01]  /*6ef0*/  @!P0 FADD.FTZ R4, R4, R127 ;  /* 0x0000007f04048221 */ /* 0x002fe20000010000 */
[----:B------:R-:W-:Y:S01]  /*6f00*/  SHFL.DOWN PT, R148, R7, 0x8, 0x1f ;  /* 0x09001f0007947f89 */ /* 0x000fe200000e0000 */
[----:B------:R-:W-:Y:S01]  /*6f10*/  FADD.FTZ R128, R9, R128 ;  /* 0x0000008009807221 */ /* 0x000fe20000010000 */
[----:B------:R-:W-:Y:S01]  /*6f20*/  ISETP.GT.AND P0, PT, R18, 0x17, PT ;  /* 0x000000171200780c */ /* 0x000fe20003f04270 */
[C---:B------:R-:W-:Y:S01]  /*6f30*/  FFMA.FTZ R11, R190.reuse, UR18, -R3 ;  /* 0x00000012be0b7c23 */ /* 0x040fe20008010803 */
[----:B------:R-:W0:Y:S01]  /*6f40*/  SHFL.DOWN PT, R127, R6, 0x8, 0x1f ;  /* 0x09001f00067f7f89 */ /* 0x000e2200000e0000 */
[----:B------:R-:W-:Y:S02]  /*6f50*/  FMUL.FTZ R9, R190, UR19 ;  /* 0x00000013be097c20 */ /* 0x000fe40008410000 */
[----:B------:R-:W-:Y:S01]  /*6f60*/  FADD.FTZ R132, R121, R132 ;  /* 0x0000008479847221 */ /* 0x000fe20000010000 */
[----:B------:R-:W1:Y:S01]  /*6f70*/  SHFL.DOWN PT, R10, R5, 0x8, 0x1f ;  /* 0x09001f00050a7f89 */ /* 0x000e6200000e0000 */
[----:B------:R-:W-:-:S02]  /*6f80*/  FMUL.FTZ R3, R244, UR19 ;  /* 0x00000013f4037c20 */ /* 0x000fc40008410000 */
[----:B------:R-:W-:Y:S01]  /*6f90*/  FMUL.FTZ R172, R172, R11 ;  /* 0x0000000bacac7220 */ /* 0x000fe20000410000 */
[----:B------:R-:W2:Y:S01]  /*6fa0*/  SHFL.DOWN PT, R121, R4, 0x8, 0x1f ;  /* 0x09001f0004797f89 */ /* 0x000ea200000e0000 */
[----:B------:R-:W-:Y:S02]  /*6fb0*/  FFMA.FTZ R11, R182, UR18, R9 ;  /* 0x00000012b60b7c23 */ /* 0x000fe40008010009 */
[C---:B------:R-:W-:Y:S02]  /*6fc0*/  FFMA.FTZ R9, R212.reuse, UR18, -R3 ;  /* 0x00000012d4097c23 */ /* 0x040fe40008010803 */
[----:B------:R-:W-:Y:S02]  /*6fd0*/  FMUL.FTZ R3, R212, UR19 ;  /* 0x00000013d4037c20 */ /* 0x000fe40008410000 */
[----:B------:R-:W-:Y:S02]  /*6fe0*/  FMUL.FTZ R2, R2, R9 ;  /* 0x0000000902027220 */ /* 0x000fe40000410000 */
[----:B------:R-:W-:-:S02]  /*6ff0*/  FFMA.FTZ R9, R244, UR18, R3 ;  /* 0x00000012f4097c23 */ /* 0x000fc40008010003 */
[----:B------:R-:W-:Y:S02]  /*7000*/  FMUL.FTZ R3, R246, UR19 ;  /* 0x00000013f6037c20 */ /* 0x000fe40008410000 */
[----:B------:R-:W-:Y:S02]  /*7010*/  FFMA.FTZ R11, R11, R214, R172 ;  /* 0x000000d60b0b7223 */ /* 0x000fe400000100ac */
[----:B------:R-:W-:Y:S02]  /*7020*/  FFMA.FTZ R3, R248, UR18, -R3 ;  /* 0x00000012f8037c23 */ /* 0x000fe40008010803 */
[----:B------:R-:W-:Y:S02]  /*7030*/  FFMA.FTZ R11, R44, R182, R11 ;  /* 0x000000b62c0b7223 */ /* 0x000fe4000001000b */
[----:B------:R-:W-:Y:S02]  /*7040*/  FFMA.FTZ R2, R9, R210, R2 ;  /* 0x000000d209027223 */ /* 0x000fe40000010002 */
[----:B------:R-:W-:-:S02]  /*7050*/  FMUL.FTZ R170, R170, R3 ;  /* 0x00000003aaaa7220 */ /* 0x000fc40000410000 */
[----:B------:R-:W-:Y:S02]  /*7060*/  FMUL.FTZ R9, R248, UR19 ;  /* 0x00000013f8097c20 */ /* 0x000fe40008410000 */
[----:B------:R-:W-:Y:S02]  /*7070*/  FMUL.FTZ R3, R252, UR19 ;  /* 0x00000013fc037c20 */ /* 0x000fe40008410000 */
[----:B------:R-:W-:Y:S02]  /*7080*/  FADD.FTZ R84, R11, R84 ;  /* 0x000000540b547221 */ /* 0x000fe40000010000 */
[----:B------:R-:W-:Y:S02]  /*7090*/  FFMA.FTZ R11, R246, UR18, R9 ;  /* 0x00000012f60b7c23 */ /* 0x000fe40008010009 */
[C---:B------:R-:W-:Y:S02]  /*70a0*/  FFMA.FTZ R9, R250.reuse, UR18, -R3 ;  /* 0x00000012fa097c23 */ /* 0x040fe40008010803 */
[----:B------:R-:W-:-:S02]  /*70b0*/  FMUL.FTZ R3, R250, UR19 ;  /* 0x00000013fa037c20 */ /* 0x000fc40008410000 */
[----:B0-----:R-:W-:Y:S02]  /*70c0*/  @!P0 FADD.FTZ R6, R6, R127 ;  /* 0x0000007f06068221 */ /* 0x001fe40000010000 */
[----:B------:R-:W-:Y:S02]  /*70d0*/  @!P0 FADD.FTZ R7, R7, R148 ;  /* 0x0000009407078221 */ /* 0x000fe40000010000 */
[----:B-1----:R-:W-:Y:S02]  /*70e0*/  @!P0 FADD.FTZ R5, R5, R10 ;  /* 0x0000000a05058221 */ /* 0x002fe40000010000 */
[----:B--2---:R-:W-:Y:S01]  /*70f0*/  @!P0 FADD.FTZ R4, R4, R121 ;  /* 0x0000007904048221 */ /* 0x004fe20000010000 */
[----:B------:R-:W-:Y:S01]  /*7100*/  SHFL.DOWN PT, R148, R7, 0x10, 0x1f ;  /* 0x0a001f0007947f89 */ /* 0x000fe200000e0000 */
[----:B------:R-:W-:Y:S01]  /*7110*/  FMUL.FTZ R9, R8, R9 ;  /* 0x0000000908097220 */ /* 0x000fe20000410000 */
[----:B------:R-:W-:Y:S01]  /*7120*/  ISETP.GT.AND P0, PT, R18, 0xf, PT ;  /* 0x0000000f1200780c */ /* 0x000fe20003f04270 */
[----:B------:R-:W-:Y:S01]  /*7130*/  FFMA.FTZ R3, R252, UR18, R3 ;  /* 0x00000012fc037c23 */ /* 0x000fe20008010003 */
[----:B------:R-:W0:Y:S01]  /*7140*/  SHFL.DOWN PT, R121, R6, 0x10, 0x1f ;  /* 0x0a001f0006797f89 */ /* 0x000e2200000e0000 */
[----:B------:R-:W-:-:S02]  /*7150*/  FADD.FTZ R86, R117, R86 ;  /* 0x0000005675567221 */ /* 0x000fc40000010000 */
[----:B------:R-:W-:Y:S01]  /*7160*/  FADD.FTZ R130, R115, R130 ;  /* 0x0000008273827221 */ /* 0x000fe20000010000 */
[----:B------:R-:W1:Y:S01]  /*7170*/  SHFL.DOWN PT, R10, R5, 0x10, 0x1f ;  /* 0x0a001f00050a7f89 */ /* 0x000e6200000e0000 */
[----:B------:R-:W-:Y:S02]  /*7180*/  FFMA.FTZ R115, R43, R244, R2 ;  /* 0x000000f42b737223 */ /* 0x000fe40000010002 */
[----:B------:R-:W-:Y:S01]  /*7190*/  FMUL.FTZ R2, R157, UR19 ;  /* 0x000000139d027c20 */ /* 0x000fe20008410000 */
[----:B------:R-:W2:Y:S01]  /*71a0*/  SHFL.DOWN PT, R117, R4, 0x10, 0x1f ;  /* 0x0a001f0004757f89 */ /* 0x000ea200000e0000 */
[----:B------:R-:W-:Y:S02]  /*71b0*/  FFMA.FTZ R3, R3, R206, R9 ;  /* 0x000000ce03037223 */ /* 0x000fe40000010009 */
[----:B------:R-:W-:Y:S02]  /*71c0*/  FADD.FTZ R126, R115, R126 ;  /* 0x0000007e737e7221 */ /* 0x000fe40000010000 */
[----:B------:R-:W-:-:S02]  /*71d0*/  FFMA.FTZ R9, R155, UR18, -R2 ;  /* 0x000000129b097c23 */ /* 0x000fc40008010802 */
[----:B------:R-:W-:Y:S02]  /*71e0*/  FFMA.FTZ R115, R41, R252, R3 ;  /* 0x000000fc29737223 */ /* 0x000fe40000010003 */
[----:B------:R-:W-:Y:S02]  /*71f0*/  FMUL.FTZ R3, R174, UR19 ;  /* 0x00000013ae037c20 */ /* 0x000fe40008410000 */
[----:B------:R-:W-:Y:S02]  /*7200*/  FMUL.FTZ R164, R164, R9 ;  /* 0x00000009a4a47220 */ /* 0x000fe40000410000 */
[----:B------:R-:W-:Y:S02]  /*7210*/  FFMA.FTZ R9, R158, UR18, -R3 ;  /* 0x000000129e097c23 */ /* 0x000fe40008010803 */
[----:B------:R-:W-:Y:S02]  /*7220*/  FFMA.FTZ R11, R11, R208, R170 ;  /* 0x000000d00b0b7223 */ /* 0x000fe400000100aa */
[----:B------:R-:W-:-:S02]  /*7230*/  FMUL.FTZ R3, R179, UR19 ;  /* 0x00000013b3037c20 */ /* 0x000fc40008410000 */
[----:B------:R-:W-:Y:S02]  /*7240*/  FFMA.FTZ R11, R42, R246, R11 ;  /* 0x000000f62a0b7223 */ /* 0x000fe4000001000b */
[----:B------:R-:W-:Y:S02]  /*7250*/  FMUL.FTZ R168, R168, R9 ;  /* 0x00000009a8a87220 */ /* 0x000fe40000410000 */
[----:B------:R-:W-:Y:S02]  /*7260*/  FFMA.FTZ R3, R220, UR18, -R3 ;  /* 0x00000012dc037c23 */ /* 0x000fe40008010803 */
[----:B------:R-:W-:Y:S02]  /*7270*/  FMUL.FTZ R2, R155, UR19 ;  /* 0x000000139b027c20 */ /* 0x000fe40008410000 */
[----:B------:R-:W-:Y:S02]  /*7280*/  FMUL.FTZ R9, R158, UR19 ;  /* 0x000000139e097c20 */ /* 0x000fe40008410000 */
[----:B------:R-:W-:-:S02]  /*7290*/  FMUL.FTZ R220, R220, UR19 ;  /* 0x00000013dcdc7c20 */ /* 0x000fc40008410000 */
[----:B------:R-:W-:Y:S02]  /*72a0*/  FADD.FTZ R122, R11, R122 ;  /* 0x0000007a0b7a7221 */ /* 0x000fe40000010000 */
[----:B------:R-:W-:Y:S02]  /*72b0*/  FMUL.FTZ R166, R166, R3 ;  /* 0x00000003a6a67220 */ /* 0x000fe40000410000 */
[----:B------:R-:W-:Y:S02]  /*72c0*/  FFMA.FTZ R11, R157, UR18, R2 ;  /* 0x000000129d0b7c23 */ /* 0x000fe40008010002 */
[----:B------:R-:W-:Y:S02]  /*72d0*/  FFMA.FTZ R9, R174, UR18, R9 ;  /* 0x00000012ae097c23 */ /* 0x000fe40008010009 */
[----:B------:R-:W-:Y:S02]  /*72e0*/  FFMA.FTZ R3, R179, UR18, R220 ;  /* 0x00000012b3037c23 */ /* 0x000fe400080100dc */
[----:B0-----:R-:W-:-:S02]  /*72f0*/  @!P0 FADD.FTZ R6, R6, R121 ;  /* 0x0000007906068221 */ /* 0x001fc40000010000 */
[----:B------:R-:W-:Y:S02]  /*7300*/  @!P0 FADD.FTZ R7, R7, R148 ;  /* 0x0000009407078221 */ /* 0x000fe40000010000 */
[----:B-1----:R-:W-:Y:S02]  /*7310*/  @!P0 FADD.FTZ R5, R5, R10 ;  /* 0x0000000a05058221 */ /* 0x002fe40000010000 */
[----:B--2---:R-:W-:Y:S02]  /*7320*/  @!P0 FADD.FTZ R4, R4, R117 ;  /* 0x0000007504048221 */ /* 0x004fe40000010000 */
[----:B------:R-:W-:Y:S02]  /*7330*/  FFMA.FTZ R11, R11, R204, R164 ;  /* 0x000000cc0b0b7223 */ /* 0x000fe400000100a4 */
[----:B------:R-:W-:Y:S01]  /*7340*/  FFMA.FTZ R9, R9, R202, R168 ;  /* 0x000000ca09097223 */ /* 0x000fe200000100a8 */
[----:B------:R0:W-:Y:S01]  /*7350*/  @!P1 STS.128 [0x860], R4 ;  /* 0x00086004ff009388 */ /* 0x0001e20000000c00 */
        /* <DEDUP_REMOVED lines=21> */
[----:B0-----:R-:W-:Y:S02]  /*74b0*/  ULDC UR18, c[0x0][0x174] ;  /* 0x00005d0000127ab9 */ /* 0x001fe40000000800 */
[----:B------:R-:W-:-:S06]  /*74c0*/  UISETP.NE.AND UP0, UPT, UR24, UR18, UPT ;  /* 0x000000121800728c */ /* 0x000fcc000bf05270 */
[----:B------:R-:W-:-:S13]  /*74d0*/  PLOP3.LUT P0, PT, PT, PT, UP0, 0x80, 0x0 ;  /* 0x000000000000781c */ /* 0x000fda0003f0f008 */
[----:B------:R-:W0:Y:S04]  /*74e0*/  @P0 LDS.64 R2, [UR9+0x35a0] ;  /* 0x0035a009ff020984 */ /* 0x000e280008000a00 */
[----:B------:R-:W1:Y:S01]  /*74f0*/  @P0 LDS.64 R8, [UR9+0x2da0] ;  /* 0x002da009ff080984 */ /* 0x000e620008000a00 */
[----:B0-----:R-:W-:Y:S02]  /*7500*/  @P0 FADD.FTZ R7, R7, R3 ;  /* 0x0000000307070221 */ /* 0x001fe40000010000 */
[----:B------:R-:W-:Y:S02]  /*7510*/  @P0 FADD.FTZ R6, R6, R2 ;  /* 0x0000000206060221 */ /* 0x000fe40000010000 */
[----:B-1----:R-:W-:Y:S02]  /*7520*/  @P0 FADD.FTZ R5, R5, R9 ;  /* 0x0000000905050221 */ /* 0x002fe40000010000 */
[----:B------:R-:W-:Y:S01]  /*7530*/  @P0 FADD.FTZ R4, R4, R8 ;  /* 0x0000000804040221 */ /* 0x000fe20000010000 */
[----:B------:R0:W-:Y:S04]  /*7540*/  STS.64 [UR9+0x35a0], R6 ;  /* 0x0035a006ff007988 */ /* 0x0001e80008000a09 */
[----:B------:R0:W-:Y:S02]  /*7550*/  STS.64 [UR9+0x2da0], R4 ;  /* 0x002da004ff007988 */ /* 0x0001e40008000a09 */
.L_x_8121:
[----:B0-----:R-:W-:Y:S05]  /*7560*/  BSYNC B0 ;  /* 0x0000000000007941 */ /* 0x001fea0003800000 */
.L_x_8120:
[----:B------:R-:W-:Y:S02]  /*7570*/  ULDC.64 UR18, c[0x0][0x1c0] ;  /* 0x0000700000127ab9 */ /* 0x000fe40000000a00 */
[----:B------:R-:W-:-:S02]  /*7580*/  ULEA UR35, UP0, UR18, UR35, 0x3 ;  /* 0x0000002312237291 */ /* 0x000fc4000f80183f */
[----:B------:R-:W-:Y:S02]  /*7590*/  UIADD3 UR8, UR8, 0x1, URZ ;  /* 0x0000000108087890 */ /* 0x000fe4000fffe03f */
[----:B------:R-:W-:Y:S02]  /*75a0*/  ULEA.HI.X UR38, UR18, UR38, UR19, 0x3, UP0 ;  /* 0x0000002612267291 */ /* 0x000fe400080f1c13 */
[----:B------:R-:W-:Y:S02]  /*75b0*/  ULDC.64 UR20, c[0x0][0x1a0] ;  /* 0x0000680000147ab9 */ /* 0x000fe40000000a00 */
[----:B------:R-:W-:Y:S02]  /*75c0*/  ULDC UR18, c[0x0][0x16c] ;  /* 0x00005b0000127ab9 */ /* 0x000fe40000000800 */
[----:B------:R-:W-:Y:S02]  /*75d0*/  UISETP.GE.AND UP0, UPT, UR8, UR18, UPT ;  /* 0x000000120800728c */ /* 0x000fe4000bf06270 */
[----:B------:R-:W-:-:S02]  /*75e0*/  ULEA UR34, UP1, UR20, UR34, 0x3 ;  /* 0x0000002214227291 */ /* 0x000fc4000f82183f */
[----:B------:R-:W-:Y:S02]  /*75f0*/  ULDC.64 UR22, c[0x0][0x188] ;  /* 0x0000620000167ab9 */ /* 0x000fe40000000a00 */
[----:B------:R-:W-:Y:S01]  /*7600*/  PLOP3.LUT P0, PT, PT, PT, UP0, 0x80, 0x0 ;  /* 0x000000000000781c */ /* 0x000fe20003f0f008 */
[----:B------:R-:W-:Y:S02]  /*7610*/  ULEA.HI.X UR37, UR20, UR37, UR21, 0x3, UP1 ;  /* 0x0000002514257291 */ /* 0x000fe400088f1c15 */
[----:B------:R-:W-:Y:S02]  /*7620*/  ULEA UR31, UP2, UR22, UR31, 0x3 ;  /* 0x0000001f161f7291 */ /* 0x000fe4000f84183f */
[----:B------:R-:W-:Y:S02]  /*7630*/  UIADD3 UR44, UP1, UR44, 0x10, URZ ;  /* 0x000000102c2c7890 */ /* 0x000fe4000ff3e03f */
[----:B------:R-:W-:Y:S02]  /*7640*/  ULEA.HI.X UR36, UR22, UR36, UR23, 0x3, UP2 ;  /* 0x0000002416247291 */ /* 0x000fe400090f1c17 */
[----:B------:R-:W-:-:S02]  /*7650*/  UIADD3 UR9, UR9, 0x8, URZ ;  /* 0x0000000809097890 */ /* 0x000fc4000fffe03f */
[----:B------:R-:W-:Y:S02]  /*7660*/  UIADD3 UR7, UR7, 0x10, URZ ;  /* 0x0000001007077890 */ /* 0x000fe4000fffe03f */
[----:B------:R-:W-:Y:S02]  /*7670*/  UIADD3 UR39, UR39, 0x1, URZ ;  /* 0x0000000127277890 */ /* 0x000fe4000fffe03f */
[----:B------:R-:W-:Y:S01]  /*7680*/  UIADD3.X UR45, URZ, UR45, URZ, UP1, !UPT ;  /* 0x0000002d3f2d7290 */ /* 0x000fe20008ffe43f */
[----:B------:R-:W-:Y:S01]  /*7690*/  @P0 CALL.REL.NOINC `(.L_x_8107) ;  /* 0x0000001000000944 */ /* 0x000fe20003c00000 */
[----:B------:R-:W-:Y:S05]  /*76a0*/  BRA `(.L_x_8122) ;  /* 0xffffab8000007947 */ /* 0x000fea000383ffff */
.L_x_8107:
        /* <DEDUP_REMOVED lines=13> */
[----:B------:R-:W-:Y:S02]  /*7780*/  UIMAD.WIDE.U32 UR18, UR40, UR8, URZ ;  /* 0x00000008281272a5 */ /* 0x000fe4000f8e003f */
[----:B------:R-:W-:Y:S02]  /*7790*/  UIMAD UR20, UR40, UR9, UR7 ;  /* 0x00000009281472a4 */ /* 0x000fe4000f8e0207 */
[----:B------:R-:W-:Y:S02]  /*77a0*/  UIMAD UR21, UR41, UR22, URZ ;  /* 0x00000016291572a4 */ /* 0x000fe4000f8e023f */
[----:B------:R-:W-:Y:S01]  /*77b0*/  UIMAD.WIDE.U32 UR8, UR40, UR22, URZ ;  /* 0x00000016280872a5 */ /* 0x000fe2000f8e003f */
[----:B------:R-:W-:Y:S01]  /*77c0*/  STS [R37.X4], R80 ;  /* 0x0000005025007388 */ /* 0x000fe20000004800 */
[----:B------:R-:W-:-:S02]  /*77d0*/  UIMAD UR7, UR6, -0x200, UR42 ;  /* 0xfffffe00060778a4 */ /* 0x000fc4000f8e022a */
[----:B------:R-:W-:Y:S01]  /*77e0*/  UIMAD UR23, UR40, UR23, UR21 ;  /* 0x00000017281772a4 */ /* 0x000fe2000f8e0215 */
        /* <DEDUP_REMOVED lines=50> */
.L_x_8124:
[----:B------:R-:W-:Y:S05]  /*7b10*/  BSYNC B0 ;  /* 0x0000000000007941 */ /* 0x000fea0003800000 */
.L_x_8123:
[----:B------:R-:W-:Y:S01]  /*7b20*/  ULDC.64 UR20, c[0x0][0x2e0] ;  /* 0x0000b80000147ab9 */ /* 0x000fe20000000a00 */
[C---:B------:R-:W-:Y:S01]  /*7b30*/  LEA R2, P2, R19.reuse, c[0x0][0x330], 0x2 ;  /* 0x0000cc0013027a11 */ /* 0x040fe200078410ff */
[----:B------:R-:W-:Y:S01]  /*7b40*/  UMOV UR19, UR22 ;  /* 0x0000001600137c82 */ /* 0x000fe20008000000 */
[C---:B------:R-:W-:Y:S01]  /*7b50*/  LOP3.LUT R65, R19.reuse, 0x20, RZ, 0xfc, !PT ;  /* 0x0000002013417812 */ /* 0x040fe200078efcff */
[----:B------:R-:W-:Y:S01]  /*7b60*/  UIMAD.WIDE.U32 UR18, UR16, UR20, UR18 ;  /* 0x00000014101272a5 */ /* 0x000fe2000f8e0012 */
[C---:B------:R-:W-:Y:S01]  /*7b70*/  LEA.HI.X R3, R19.reuse, c[0x0][0x334], R10, 0x2, P2 ;  /* 0x0000cd0013037a11 */ /* 0x040fe200010f140a */
[----:B------:R-:W-:Y:S01]  /*7b80*/  UIMAD UR22, UR17, UR20, URZ ;  /* 0x00000014111672a4 */ /* 0x000fe2000f8e023f */
[C---:B------:R-:W-:Y:S01]  /*7b90*/  LOP3.LUT R67, R19.reuse, 0x40, RZ, 0xfc, !PT ;  /* 0x0000004013437812 */ /* 0x040fe200078efcff */
[----:B------:R-:W-:Y:S01]  /*7ba0*/  UIADD3 UR31, UP0, UR7, UR18, URZ ;  /* 0x00000012071f7290 */ /* 0x000fe2000ff1e03f */
[----:B------:R-:W-:Y:S01]  /*7bb0*/  LOP3.LUT R69, R19, 0x60, RZ, 0xfc, !PT ;  /* 0x0000006013457812 */ /* 0x000fe200078efcff */
[----:B------:R-:W-:Y:S01]  /*7bc0*/  USHF.R.S32.HI UR20, URZ, 0x1f, UR7 ;  /* 0x0000001f3f147899 */ /* 0x000fe20008011407 */
[-C--:B------:R-:W-:Y:S01]  /*7bd0*/  ISETP.GE.AND P1, PT, R65, R8.reuse, PT ;  /* 0x000000084100720c */ /* 0x080fe20003f26270 */
[----:B------:R-:W-:Y:S01]  /*7be0*/  UIMAD UR18, UR16, UR21, UR22 ;  /* 0x00000015101272a4 */ /* 0x000fe2000f8e0216 */
[----:B------:R-:W-:Y:S01]  /*7bf0*/  ISETP.GE.AND P4, PT, R69, R8, PT ;  /* 0x000000084500720c */ /* 0x000fe20003f86270 */
[----:B------:R-:W-:Y:S01]  /*7c00*/  BSSY B0, `(.L_x_8125) ;  /* 0x0000076000007945 */ /* 0x000fe20003800000 */
[----:B0-----:R-:W-:Y:S01]  /*7c10*/  MOV R6, UR31 ;  /* 0x0000001f00067c02 */ /* 0x001fe20008000f00 */
[----:B------:R-:W-:Y:S01]  /*7c20*/  UIADD3.X UR18, UR20, UR18, UR19, UP0, !UPT ;  /* 0x0000001214127290 */ /* 0x000fe200087fe413 */
[----:B------:R-:W-:-:S02]  /*7c30*/  LOP3.LUT R73, R19, 0x80, RZ, 0xfc, !PT ;  /* 0x0000008013497812 */ /* 0x000fc400078efcff */
[C---:B------:R-:W-:Y:S02]  /*7c40*/  LEA R2, P2, R6.reuse, R2, 0x2 ;  /* 0x0000000206027211 */ /* 0x040fe400078410ff */
[C---:B------:R-:W-:Y:S02]  /*7c50*/  LOP3.LUT R75, R19.reuse, 0xa0, RZ, 0xfc, !PT ;  /* 0x000000a0134b7812 */ /* 0x040fe400078efcff */
[----:B------:R-:W-:Y:S01]  /*7c60*/  MOV R7, UR18 ;  /* 0x0000001200077c02 */ /* 0x000fe20008000f00 */
[----:B------:R-:W-:Y:S01]  /*7c70*/  UIADD3 UR18, UR9, UR23, URZ ;  /* 0x0000001709127290 */ /* 0x000fe2000fffe03f */
[----:B------:R-:W-:Y:S02]  /*7c80*/  LOP3.LUT R77, R19, 0xc0, RZ, 0xfc, !PT ;  /* 0x000000c0134d7812 */ /* 0x000fe400078efcff */
[----:B------:R-:W-:Y:S01]  /*7c90*/  LEA.HI.X R3, R6, R3, R7, 0x2, P2 ;  /* 0x0000000306037211 */ /* 0x000fe200010f1407 */
[----:B------:R-:W-:Y:S01]  /*7ca0*/  FADD.FTZ R7, R71, R16 ;  /* 0x0000001047077221 */ /* 0x000fe20000010000 */
[----:B------:R-:W-:-:S02]  /*7cb0*/  ISETP.GE.AND P2, PT, R67, R8, PT ;  /* 0x000000084300720c */ /* 0x000fc40003f46270 */
[C---:B------:R-:W-:Y:S01]  /*7cc0*/  LOP3.LUT R79, R19.reuse, 0xe0, RZ, 0xfc, !PT ;  /* 0x000000e0134f7812 */ /* 0x040fe200078efcff */
[----:B------:R-:W-:Y:S01]  /*7cd0*/  @!P1 STG.E [R2.64+-0x780], R11 ;  /* 0xfff8800b02009986 */ /* 0x000fe2000c101920 */
[----:B------:R-:W-:Y:S01]  /*7ce0*/  LOP3.LUT R81, R19, 0x100, RZ, 0xfc, !PT ;  /* 0x0000010013517812 */ /* 0x000fe200078efcff */
[----:B------:R-:W-:Y:S01]  /*7cf0*/  FADD.FTZ R7, R7, R82 ;  /* 0x0000005207077221 */ /* 0x000fe20000010000 */
[----:B------:R-:W-:Y:S01]  /*7d00*/  LOP3.LUT R83, R19, 0x120, RZ, 0xfc, !PT ;  /* 0x0000012013537812 */ /* 0x000fe200078efcff */
[----:B------:R-:W-:Y:S01]  /*7d10*/  @!P4 STG.E [R2.64+-0x680], R39 ;  /* 0xfff980270200c986 */ /* 0x000fe2000c101920 */
[-C--:B------:R-:W-:Y:S01]  /*7d20*/  ISETP.GE.AND P5, PT, R73, R8.reuse, PT ;  /* 0x000000084900720c */ /* 0x080fe20003fa6270 */
[----:B------:R-:W-:Y:S01]  /*7d30*/  FADD.FTZ R7, R7, R116 ;  /* 0x0000007407077221 */ /* 0x000fe20000010000 */
[-C--:B------:R-:W-:Y:S02]  /*7d40*/  ISETP.GE.AND P6, PT, R75, R8.reuse, PT ;  /* 0x000000084b00720c */ /* 0x080fe40003fc6270 */
[-C--:B------:R-:W-:Y:S01]  /*7d50*/  ISETP.GE.AND P1, PT, R77, R8.reuse, PT ;  /* 0x000000084d00720c */ /* 0x080fe20003f26270 */
[----:B------:R-:W-:Y:S01]  /*7d60*/  @!P2 STG.E [R2.64+-0x700], R13 ;  /* 0xfff9000d0200a986 */ /* 0x000fe2000c101920 */
[-C--:B------:R-:W-:Y:S01]  /*7d70*/  ISETP.GE.AND P2, PT, R79, R8.reuse, PT ;  /* 0x000000084f00720c */ /* 0x080fe20003f46270 */
[----:B------:R-:W-:Y:S01]  /*7d80*/  FADD.FTZ R7, R7, R118 ;  /* 0x0000007607077221 */ /* 0x000fe20000010000 */
[----:B------:R-:W-:-:S02]  /*7d90*/  ISETP.GE.AND P3, PT, R81, R8, PT ;  /* 0x000000085100720c */ /* 0x000fc40003f66270 */
[-C--:B------:R-:W-:Y:S01]  /*7da0*/  ISETP.GE.AND P4, PT, R83, R8.reuse, PT ;  /* 0x000000085300720c */ /* 0x080fe20003f86270 */
[----:B------:R-:W-:Y:S01]  /*7db0*/  FADD.FTZ R7, R7, R122 ;  /* 0x0000007a07077221 */ /* 0x000fe20000010000 */
[C---:B------:R-:W-:Y:S01]  /*7dc0*/  LOP3.LUT R85, R19.reuse, 0x140, RZ, 0xfc, !PT ;  /* 0x0000014013557812 */ /* 0x040fe200078efcff */
[----:B------:R-:W-:Y:S01]  /*7dd0*/  @!P5 STG.E [R2.64+-0x600], R41 ;  /* 0xfffa00290200d986 */ /* 0x000fe2000c101920 */
[----:B------:R-:W-:Y:S01]  /*7de0*/  LOP3.LUT R87, R19, 0x160, RZ, 0xfc, !PT ;  /* 0x0000016013577812 */ /* 0x000fe200078efcff */
        /* <DEDUP_REMOVED lines=19> */
[----:B------:R-:W-:Y:S01]  /*7f20*/  ISETP.GE.AND P4, PT, R91, R8, PT ;  /* 0x000000085b00720c */ /* 0x000fe20003f86270 */
[----:B------:R-:W-:-:S02]  /*7f30*/  FADD.FTZ R7, R7, R114 ;  /* 0x0000007207077221 */ /* 0x000fc40000010000 */
[----:B------:R-:W-:Y:S02]  /*7f40*/  @!P1 STG.E [R2.64+-0x200], R57 ;  /* 0xfffe003902009986 */ /* 0x000fe4000c101920 */
[----:B------:R-:W-:Y:S02]  /*7f50*/  FADD.FTZ R7, R7, R0 ;  /* 0x0000000007077221 */ /* 0x000fe40000010000 */
[----:B------:R-:W-:Y:S02]  /*7f60*/  @!P2 STG.E [R2.64+-0x280], R55 ;  /* 0xfffd80370200a986 */ /* 0x000fe4000c101920 */
[----:B------:R-:W-:Y:S02]  /*7f70*/  FADD.FTZ R7, R7, R140 ;  /* 0x0000008c07077221 */ /* 0x000fe40000010000 */
[----:B------:R-:W-:Y:S02]  /*7f80*/  @!P3 STG.E [R2.64+-0x300], R53 ;  /* 0xfffd00350200b986 */ /* 0x000fe4000c101920 */
[----:B------:R-:W-:-:S02]  /*7f90*/  FADD.FTZ R7, R7, R88 ;  /* 0x0000005807077221 */ /* 0x000fc40000010000 */
[----:B------:R-:W-:Y:S02]  /*7fa0*/  @!P4 STG.E [R2.64+-0x180], R59 ;  /* 0xfffe803b0200c986 */ /* 0x000fe4000c101920 */
[----:B------:R-:W-:Y:S02]  /*7fb0*/  FADD.FTZ R7, R7, R134 ;  /* 0x0000008607077221 */ /* 0x000fe40000010000 */
[----:B------:R-:W-:Y:S02]  /*7fc0*/  @!P5 STG.E [R2.64+-0x100], R61 ;  /* 0xffff003d0200d986 */ /* 0x000fe4000c101920 */
[----:B------:R-:W-:Y:S02]  /*7fd0*/  FADD.FTZ R16, R7, R128 ;  /* 0x0000008007107221 */ /* 0x000fe40000010000 */
        /* <DEDUP_REMOVED lines=16> */
[----:B0-----:R-:W-:-:S03]  /*80e0*/  IADD3 R0, P1, R19, -0x1e0, RZ ;  /* 0xfffffe2013007810 */ /* 0x001fc60007f3e0ff */
[----:B------:R-:W-:Y:S01]  /*80f0*/  STS [R37.X4+0x38], R134 ;  /* 0x0000388625007388 */ /* 0x000fe20000004800 */
[----:B------:R-:W-:-:S03]  /*8100*/  IADD3.X R7, R10, -0x1, RZ, P1, !PT ;  /* 0xffffffff0a077810 */ /* 0x000fc60000ffe4ff */
        /* <DEDUP_REMOVED lines=27> */
[----:B------:R-:W-:Y:S02]  /*82c0*/  MOV R3, R5 ;  /* 0x0000000500037202 */ /* 0x000fe40000000f00 */
[----:B------:R-:W-:Y:S01]  /*82d0*/  MOV R5, UR16 ;  /* 0x0000001000057c02 */ /* 0x000fe20008000f00 */
[----:B------:R-:W-:Y:S02]  /*82e0*/  UIMAD UR19, UR16, UR35, UR19 ;  /* 0x00000023101372a4 */ /* 0x000fe4000f8e0213 */
[----:B------:R-:W-:-:S05]  /*82f0*/  IMAD.WIDE.U32 R2, R19, c[0x0][0x2f8], R2 ;  /* 0x0000be0013027a25 */ /* 0x000fca00078e0002 */
[----:B------:R-:W-:-:S05]  /*8300*/  IADD3 R3, R3, UR23, RZ ;  /* 0x0000001703037c10 */ /* 0x000fca000fffe0ff */
[----:B------:R-:W-:-:S05]  /*8310*/  IMAD.WIDE.U32 R2, R5, c[0x0][0x300], R2 ;  /* 0x0000c00005027a25 */ /* 0x000fca00078e0002 */
[----:B------:R-:W-:Y:S02]  /*8320*/  IADD3 R3, R3, UR19, RZ ;  /* 0x0000001303037c10 */ /* 0x000fe4000fffe0ff */
[----:B------:R-:W-:-:S04]  /*8330*/  LEA R4, P0, R2, c[0x0][0x340], 0x2 ;  /* 0x0000d00002047a11 */ /* 0x000fc800078010ff */
[----:B------:R-:W-:-:S05]  /*8340*/  LEA.HI.X R5, R2, c[0x0][0x344], R3, 0x2, P0 ;  /* 0x0000d10002057a11 */ /* 0x000fca00000f1403 */
[----:B------:R0:W-:Y:S04]  /*8350*/  STG.E [R4.64], R21 ;  /* 0x0000001504007986 */ /* 0x0001e8000c101920 */
.L_x_8126:
[----:B------:R-:W-:Y:S05]  /*8360*/  BSYNC B0 ;  /* 0x0000000000007941 */ /* 0x000fea0003800000 */
.L_x_8125:
        /* <DEDUP_REMOVED lines=54> */
.L_x_8106:
[----:B------:R-:W-:Y:S02]  /*86d0*/  ISETP.NE.U32.AND P0, PT, RZ, c[0x0][0x328], PT ;  /* 0x0000ca00ff007a0c */ /* 0x000fe40003f05070 */
[----:B------:R-:W-:Y:S02]  /*86e0*/  ISETP.NE.U32.AND P2, PT, RZ, c[0x0][0x348], PT ;  /* 0x0000d200ff007a0c */ /* 0x000fe40003f45070 */
[----:B------:R-:W-:Y:S02]  /*86f0*/  ISETP.NE.AND.EX P1, PT, RZ, c[0x0][0x32c], PT, P0 ;  /* 0x0000cb00ff007a0c */ /* 0x000fe40003f25300 */
[----:B------:R-:W-:-:S11]  /*8700*/  ISETP.NE.AND.EX P0, PT, RZ, c[0x0][0x34c], PT, P2 ;  /* 0x0000d300ff007a0c */ /* 0x000fd60003f05320 */
[----:B------:R-:W-:Y:S05]  /*8710*/  @!P1 BRA `(.L_x_8128) ;  /* 0x0000016000009947 */ /* 0x000fea0003800000 */
[----:B------:R-:W3:Y:S01]  /*8720*/  SHFL.DOWN P1, R0, R15, 0x1, 0x1f ;  /* 0x08201f000f007f89 */ /* 0x000ee20000020000 */
[----:B------:R-:W-:Y:S03]  /*8730*/  BSSY B0, `(.L_x_8128) ;  /* 0x0000014000007945 */ /* 0x000fe60003800000 */
[----:B------:R-:W4:Y:S01]  /*8740*/  S2R R6, SR_LANEID ;  /* 0x0000000000067919 */ /* 0x000f220000000000 */
[----:B---3--:R-:W-:Y:S01]  /*8750*/  @P1 FADD R0, R0, R15 ;  /* 0x0000000f00001221 */ /* 0x008fe20000000000 */
[----:B----4-:R-:W-:-:S04]  /*8760*/  ISETP.NE.AND P2, PT, R6, RZ, PT ;  /* 0x000000ff0600720c */ /* 0x010fc80003f45270 */
[----:B------:R-:W3:Y:S04]  /*8770*/  SHFL.DOWN P1, R3, R0, 0x2, 0x1f ;  /* 0x08401f0000037f89 */ /* 0x000ee80000020000 */
[----:B------:R-:W4:Y:S01]  /*8780*/  S2R R6, SR_TID.X ;  /* 0x0000000000067919 */ /* 0x000f220000002100 */
[----:B---3--:R-:W-:-:S05]  /*8790*/  @P1 FADD R3, R0, R3 ;  /* 0x0000000300031221 */ /* 0x008fca0000000000 */
[----:B0-----:R-:W0:Y:S02]  /*87a0*/  SHFL.DOWN P1, R2, R3, 0x4, 0x1f ;  /* 0x08801f0003027f89 */ /* 0x001e240000020000 */
[----:B0-----:R-:W-:-:S05]  /*87b0*/  @P1 FADD R2, R3, R2 ;  /* 0x0000000203021221 */ /* 0x001fca0000000000 */
[----:B------:R-:W0:Y:S02]  /*87c0*/  SHFL.DOWN P1, R5, R2, 0x8, 0x1f ;  /* 0x09001f0002057f89 */ /* 0x000e240000020000 */
[----:B0-----:R-:W-:-:S05]  /*87d0*/  @P1 FADD R5, R2, R5 ;  /* 0x0000000502051221 */ /* 0x001fca0000000000 */
[----:B------:R-:W0:Y:S02]  /*87e0*/  SHFL.DOWN P1, R4, R5, 0x10, 0x1f ;  /* 0x0a001f0005047f89 */ /* 0x000e240000020000 */
[----:B0-----:R-:W-:Y:S01]  /*87f0*/  @P1 FADD R4, R5, R4 ;  /* 0x0000000405041221 */ /* 0x001fe20000000000 */
[----:B----4-:R-:W-:-:S04]  /*8800*/  ISETP.NE.AND P1, PT, R6, RZ, PT ;  /* 0x000000ff0600720c */ /* 0x010fc80003f25270 */
[----:B------:R0:W-:Y:S04]  /*8810*/  @!P2 STS [0x854], R4 ;  /* 0x00085404ff00a388 */ /* 0x0001e80000000800 */
[----:B------:R-:W-:Y:S06]  /*8820*/  BAR.SYNC.DEFER_BLOCKING 0x0 ;  /* 0x0000000000007b1d */ /* 0x000fec0000010000 */
[----:B------:R-:W-:Y:S05]  /*8830*/  @P1 BRA `(.L_x_8129) ;  /* 0x0000003000001947 */ /* 0x000fea0003800000 */
[----:B0-----:R-:W-:Y:S02]  /*8840*/  MOV R2, UR12 ;  /* 0x0000000c00027c02 */ /* 0x001fe40008000f00 */
[----:B------:R-:W-:-:S05]  /*8850*/  MOV R3, UR13 ;  /* 0x0000000d00037c02 */ /* 0x000fca0008000f00 */
[----:B------:R0:W-:Y:S02]  /*8860*/  RED.E.ADD.F32.FTZ.RN.STRONG.GPU [R2.64], R4 ;  /* 0x000000040200798e */ /* 0x0001e4000c10e7a0 */
.L_x_8129:
[----:B0-----:R-:W-:Y:S05]  /*8870*/  BSYNC B0 ;  /* 0x0000000000007941 */ /* 0x001fea0003800000 */
.L_x_8128:
        /* <DEDUP_REMOVED lines=8> */
[----:B------:R-:W0:Y:S02]  /*8900*/  SHFL.DOWN P0, R0, R3, 0x2, 0x1f ;  /* 0x08401f0003007f89 */ /* 0x000e240000000000 */
[----:B0-----:R-:W-:-:S05]  /*8910*/  @P0 FADD R0, R3, R0 ;  /* 0x0000000003000221 */ /* 0x001fca0000000000 */
[----:B------:R-:W0:Y:S02]  /*8920*/  SHFL.DOWN P0, R5, R0, 0x4, 0x1f ;  /* 0x08801f0000057f89 */ /* 0x000e240000000000 */
        /* <DEDUP_REMOVED lines=11> */
[----:B------:R0:W-:Y:S01]  /*89e0*/  RED.E.ADD.F32.FTZ.RN.STRONG.GPU [R2.64], R7 ;  /* 0x000000070200798e */ /* 0x0001e2000c10e7a0 */
[----:B------:R-:W-:Y:S01]  /*89f0*/  HFMA2.MMA R13, -RZ, RZ, 0, 0 ;  /* 0x00000000ff0d7435 */ /* 0x000fe200000001ff */
[----:B------:R-:W-:Y:S05]  /*8a00*/  BRA `(.L_x_8132) ;  /* 0x0000001000007947 */ /* 0x000fea0003800000 */
.L_x_8131:
[----:B------:R-:W3:Y:S02]  /*8a10*/  S2R R13, SR_TID.X ;  /* 0x00000000000d7919 */ /* 0x000ee40000002100 */
.L_x_8132:
[----:B0-----:R-:W-:Y:S05]  /*8a20*/  BSYNC B0 ;  /* 0x0000000000007941 */ /* 0x001fea0003800000 */
.L_x_8130:
[----:B---3--:R-:W-:-:S13]  /*8a30*/  ISETP.GE.AND P0, PT, R13, c[0x0][0x16c], PT ;  /* 0x00005b000d007a0c */ /* 0x008fda0003f06270 */
[----:B------:R-:W-:Y:S05]  /*8a40*/  @P0 EXIT ;  /* 0x000000000000094d */ /* 0x000fea0003800000 */
[----:B------:R-:W-:Y:S01]  /*8a50*/  ULDC.64 UR12, c[0x0][0x1b8] ;  /* 0x00006e00000c7ab9 */ /* 0x000fe20000000a00 */
[----:B------:R-:W-:Y:S01]  /*8a60*/  BSSY B0, `(.L_x_8133) ;  /* 0x0000062000007945 */ /* 0x000fe20003800000 */
[----:B--2---:R-:W-:Y:S02]  /*8a70*/  UIMAD UR4, UR17, UR12, URZ ;  /* 0x0000000c110472a4 */ /* 0x004fe4000f8e023f */
[----:B------:R-:W-:Y:S02]  /*8a80*/  ULDC.64 UR8, c[0x0][0x2a8] ;  /* 0x0000aa0000087ab9 */ /* 0x000fe40000000a00 */
[----:B------:R-:W-:Y:S02]  /*8a90*/  UIMAD UR13, UR16, UR13, UR4 ;  /* 0x0000000d100d72a4 */ /* 0x000fe4000f8e0204 */
[----:B------:R-:W-:Y:S02]  /*8aa0*/  ULDC.64 UR10, c[0x0][0x198] ;  /* 0x00006600000a7ab9 */ /* 0x000fe40000000a00 */
[----:B------:R-:W-:-:S02]  /*8ab0*/  UIMAD UR4, UR17, UR8, URZ ;  /* 0x00000008110472a4 */ /* 0x000fc4000f8e023f */
[----:B-1----:R-:W-:Y:S02]  /*8ac0*/  UIMAD UR5, UR17, UR10, URZ ;  /* 0x0000000a110572a4 */ /* 0x002fe4000f8e023f */
[----:B------:R-:W-:Y:S02]  /*8ad0*/  UIMAD.WIDE.U32 UR6, UR16, UR12, URZ ;  /* 0x0000000c100672a5 */ /* 0x000fe4000f8e003f */
[----:B------:R-:W-:Y:S02]  /*8ae0*/  UIMAD.WIDE.U32 UR20, UR16, UR8, URZ ;  /* 0x00000008101472a5 */ /* 0x000fe4000f8e003f */
[----:B------:R-:W-:Y:S02]  /*8af0*/  UIMAD UR12, UR16, UR9, UR4 ;  /* 0x00000009100c72a4 */ /* 0x000fe4000f8e0204 */
[----:B------:R-:W-:Y:S02]  /*8b00*/  UIMAD.WIDE.U32 UR8, UR16, UR10, URZ ;  /* 0x0000000a100872a5 */ /* 0x000fe4000f8e003f */
[----:B------:R-:W-:-:S02]  /*8b10*/  UIMAD UR14, UR16, UR11, UR5 ;  /* 0x0000000b100e72a4 */ /* 0x000fc4000f8e0205 */
[----:B------:R-:W-:Y:S02]  /*8b20*/  ULDC.64 UR18, c[0x0][0x288] ;  /* 0x0000a20000127ab9 */ /* 0x000fe40000000a00 */
[----:B------:R-:W-:Y:S02]  /*8b30*/  ULDC.64 UR10, c[0x0][0x2c8] ;  /* 0x0000b200000a7ab9 */ /* 0x000fe40000000a00 */
[----:B------:R-:W-:Y:S02]  /*8b40*/  UIMAD UR4, UR17, UR10, URZ ;  /* 0x0000000a110472a4 */ /* 0x000fe4000f8e023f */
[----:B------:R-:W-:Y:S02]  /*8b50*/  UIMAD UR17, UR17, UR18, URZ ;  /* 0x00000012111172a4 */ /* 0x000fe4000f8e023f */
[----:B------:R-:W-:Y:S02]  /*8b60*/  UIMAD.WIDE.U32 UR22, UR16, UR10, URZ ;  /* 0x0000000a101672a5 */ /* 0x000fe4000f8e003f */
        /* <DEDUP_REMOVED lines=8> */
.L_x_8134:
        /* <DEDUP_REMOVED lines=74> */
.L_x_8133:
[----:B------:R-:W-:Y:S05]  /*9090*/  EXIT ;  /* 0x000000000000794d */ /* 0x000fea0003800000 */
.L_x_8135:
        /* <DEDUP_REMOVED lines=14> */
.L_x_14691:


//--------------------- .text._Z25selective_scan_bwd_kernelI32Selective_Scan_bwd_kernel_traitsILi32ELi16ELb0ELb0ELb0ELb0ELb1EfN3c107complexIfEEEEv12SSMParamsBwd --------------------------
	.section	.text._Z25selective_scan_bwd_kernelI32Selective_Scan_bwd_kernel_traitsILi32ELi16ELb0ELb0ELb0ELb0ELb1EfN3c107complexIfEEEEv12SSMParamsBwd,"ax",@progbits
	.sectioninfo	@"SHI_REGISTERS=255"
	.align	128
        .global         _Z25selective_scan_bwd_kernelI32Selective_Scan_bwd_kernel_traitsILi32ELi16ELb0ELb0ELb0ELb0ELb1EfN3c107complexIfEEEEv12SSMParamsBwd
        .type           _Z25selective_scan_bwd_kernelI32Selective_Scan_bwd_kernel_traitsILi32ELi16ELb0ELb0ELb0ELb0ELb1EfN3c107complexIfEEEEv12SSMParamsBwd,@function
        .size           _Z25selective_scan_bwd_kernelI32Selective_Scan_bwd_kernel_traitsILi32ELi16ELb0ELb0ELb0ELb0ELb1EfN3c107complexIfEEEEv12SSMParamsBwd,(.L_x_14692 - _Z25selective_scan_bwd_kernelI32Selective_Scan_bwd_kernel_traitsILi32ELi16ELb0ELb0ELb0ELb0ELb1EfN3c107complexIfEEEEv12SSMParamsBwd)
        .other          _Z25selective_scan_bwd_kernelI32Selective_Scan_bwd_kernel_traitsILi32ELi16ELb0ELb0ELb0ELb0ELb1EfN3c107complexIfEEEEv12SSMParamsBwd,@"STO_CUDA_ENTRY STV_DEFAULT"
_Z25selective_scan_bwd_kernelI32Selective_Scan_bwd_kernel_traitsILi32ELi16ELb0ELb0ELb0ELb0ELb1EfN3c107complexIfEEEEv12SSMParamsBwd:
.text._Z25selective_scan_bwd_kernelI32Selective_Scan_bwd_kernel_traitsILi32ELi16ELb0ELb0ELb0ELb0ELb1EfN3c107complexIfEEEEv12SSMParamsBwd:
        /* <DEDUP_REMOVED lines=30> */
[----:B------:R-:W-:Y:S01]  /*01e0*/  CS2R R14, SRZ ;  /* 0x00000000000e7805 */ /* 0x000fe2000001ff00 */
[----:B------:R-:W-:Y:S02]  /*01f0*/  UISETP.NE.AND.EX UP0, UPT, URZ, UR5, UPT, UP0 ;  /* 0x000000053f00728c */ /* 0x000fe4000bf05300 */
        /* <DEDUP_REMOVED lines=20> */
[----:B------:R-:W-:Y:S02]  /*0340*/  ULDC.64 UR18, c[0x0][0x1d8] ;  /* 0x0000760000127ab9 */ /* 0x000fe40000000a00 */
[----:B------:R-:W-:Y:S02]  /*0350*/  UMOV UR7, URZ ;  /* 0x0000003f00077c82 */ /* 0x000fe40008000000 */
[----:B------:R-:W-:Y:S02]  /*0360*/  @UP2 ULEA.HI.X UR7, UR26, UR21, UR27, 0x2, UP1 ;  /* 0x000000151a072291 */ /* 0x000fe400088f141b */
[----:B------:R-:W-:Y:S02]  /*0370*/  UIMAD UR15, UR27, UR18, URZ ;  /* 0x000000121b0f72a4 */ /* 0x000fe4000f8e023f */
[----:B------:R-:W-:Y:S02]  /*0380*/  ULDC.64 UR20, c[0x0][0x1e8] ;  /* 0x00007a0000147ab9 */ /* 0x000fe40000000a00 */
[----:B------:R-:W-:-:S02]  /*0390*/  UIADD3 UR11, UR11, UR14, URZ ;  /* 0x0000000e0b0b7290 */ /* 0x000fc4000fffe03f */
[----:B------:R-:W-:Y:S02]  /*03a0*/  UIADD3 UR13, UR13, UR16, URZ ;  /* 0x000000100d0d7290 */ /* 0x000fe4000fffe03f */
[----:B------:R-:W-:Y:S02]  /*03b0*/  UIMAD UR17, UR27, UR20, URZ ;  /* 0x000000141b1172a4 */ /* 0x000fe4000f8e023f */
[----:B------:R-:W-:Y:S02]  /*03c0*/  UIMAD UR22, UR26, UR19, UR15 ;  /* 0x000000131a1672a4 */ /* 0x000fe4000f8e020f */
[----:B------:R-:W-:Y:S02]  /*03d0*/  UIMAD.WIDE.U32 UR14, UR26, UR18, UR10 ;  /* 0x000000121a0e72a5 */ /* 0x000fe4000f8e000a */
[----:B------:R-:W-:Y:S02]  /*03e0*/  ULDC UR28, c[0x0][0x174] ;  /* 0x00005d00001c7ab9 */ /* 0x000fe40000000800 */
[----:B------:R-:W-:-:S02]  /*03f0*/  UIMAD.WIDE.U32 UR18, UR26, UR20, UR12 ;  /* 0x000000141a1272a5 */ /* 0x000fc4000f8e000c */
[----:B------:R-:W-:Y:S02]  /*0400*/  ULEA UR20, UR28, 0xfffffe00, 0x9 ;  /* 0xfffffe001c147891 */ /* 0x000fe4000f8e483f */
[----:B------:R-:W-:Y:S02]  /*0410*/  UIMAD UR23, UR26, UR21, UR17 ;  /* 0x000000151a1772a4 */ /* 0x000fe4000f8e0211 */
[----:B------:R-:W-:Y:S02]  /*0420*/  USHF.R.S32.HI UR21, URZ, 0x1f, UR20 ;  /* 0x0000001f3f157899 */ /* 0x000fe40008011414 */
[----:B------:R-:W-:Y:S02]  /*0430*/  ULDC.64 UR16, c[0x0][0x280] ;  /* 0x0000a00000107ab9 */ /* 0x000fe40000000a00 */
[----:B------:R-:W-:Y:S02]  /*0440*/  UIADD3 UR36, UP1, UR20, UR14, URZ ;  /* 0x0000000e14247290 */ /* 0x000fe4000ff3e03f */
[----:B------:R-:W-:-:S02]  /*0450*/  UIMAD UR25, UR27, UR16, URZ ;  /* 0x000000101b1972a4 */ /* 0x000fc4000f8e023f */
[----:B------:R-:W-:Y:S02]  /*0460*/  UIADD3 UR5, UR5, UR24, URZ ;  /* 0x0000001805057290 */ /* 0x000fe4000fffe03f */
[----:B------:R-:W-:Y:S02]  /*0470*/  ULDC.64 UR12, c[0x0][0x240] ;  /* 0x00009000000c7ab9 */ /* 0x000fe40000000a00 */
[----:B------:R-:W-:Y:S02]  /*0480*/  UIADD3.X UR14, UR21, UR15, UR22, UP1, !UPT ;  /* 0x0000000f150e7290 */ /* 0x000fe40008ffe416 */
[----:B------:R-:W-:Y:S02]  /*0490*/  UIMAD UR25, UR26, UR17, UR25 ;  /* 0x000000111a1972a4 */ /* 0x000fe4000f8e0219 */
[----:B------:R-:W-:Y:S02]  /*04a0*/  ULEA UR37, UP1, UR36, UR12, 0x2 ;  /* 0x0000000c24257291 */ /* 0x000fe4000f82103f */
[----:B------:R-:W-:-:S02]  /*04b0*/  UIMAD.WIDE.U32 UR16, UR26, UR16, UR4 ;  /* 0x000000101a1072a5 */ /* 0x000fc4000f8e0004 */
[----:B------:R-:W-:Y:S02]  /*04c0*/  UIADD3 UR34, UP2, UR20, UR18, URZ ;  /* 0x0000001214227290 */ /* 0x000fe4000ff5e03f */
[----:B------:R-:W-:Y:S02]  /*04d0*/  ULEA.HI.X UR36, UR36, UR13, UR14, 0x2, UP1 ;  /* 0x0000000d24247291 */ /* 0x000fe400088f140e */
[----:B------:R-:W-:Y:S02]  /*04e0*/  UIADD3 UR20, UP1, UR20, UR16, URZ ;  /* 0x0000001014147290 */ /* 0x000fe4000ff3e03f */
[----:B------:R-:W-:Y:S02]  /*04f0*/  ULDC.64 UR12, c[0x0][0x308] ;  /* 0x0000c200000c7ab9 */ /* 0x000fe40000000a00 */
[----:B------:R-:W-:Y:S02]  /*0500*/  ULDC.64 UR10, c[0x0][0x248] ;  /* 0x00009200000a7ab9 */ /* 0x000fe40000000a00 */
[----:B------:R-:W-:-:S02]  /*0510*/  UIADD3.X UR30, UR21, UR17, UR25, UP1, !UPT ;  /* 0x00000011151e7290 */ /* 0x000fc40008ffe419 */
        /* <DEDUP_REMOVED lines=27> */
[----:B------:R-:W-:Y:S01]  /*06d0*/  CS2R R14, SRZ ;  /* 0x00000000000e7805 */ /* 0x000fe2000001ff00 */
[----:B------:R-:W-:Y:S02]  /*06e0*/  UMOV UR6, URZ ;  /* 0x0000003f00067c82 */ /* 0x000fe40008000000 */
[----:B------:R-:W4:Y:S01]  /*06f0*/  S2R R17, SR_LANEID ;  /* 0x0000000000117919 */ /* 0x000f220000000000 */
[----:B---3--:R-:W-:-:S02]  /*0700*/  SHF.L.U32 R0, R16, 0x4, RZ ;  /* 0x0000000410007819 */ /* 0x008fc400000006ff */
[----:B------:R-:W-:Y:S02]  /*0710*/  LOP3.LUT R219, R16, 0x1f, RZ, 0xc0, !PT ;  /* 0x0000001f10db7812 */ /* 0x000fe400078ec0ff */
[----:B------:R-:W-:-:S04]  /*0720*/  LOP3.LUT R3, R0, 0xfffffe00, RZ, 0xc0, !PT ;  /* 0xfffffe0000037812 */ /* 0x000fc800078ec0ff */
[----:B------:R-:W-:-:S04]  /*0730*/  LOP3.LUT R18, R3, 0x1f, R16, 0xf8, !PT ;  /* 0x0000001f03127812 */ /* 0x000fc800078ef810 */
[----:B----4-:R-:W-:Y:S02]  /*0740*/  SHF.R.S32.HI R19, RZ, 0x1f, R18 ;  /* 0x0000001fff137819 */ /* 0x010fe40000011412 */
.L_x_8162:
        /* <DEDUP_REMOVED lines=12> */
[----:B------:R-:W-:Y:S01]  /*0810*/  HFMA2.MMA R31, -RZ, RZ, 0, 0 ;  /* 0x00000000ff1f7435 */ /* 0x000fe200000001ff */
[C---:B------:R-:W-:Y:S01]  /*0820*/  LOP3.LUT R0, R18.reuse, 0x60, RZ, 0xfc, !PT ;  /* 0x0000006012007812 */ /* 0x040fe200078efcff */
[----:B------:R-:W-:Y:S01]  /*0830*/  CS2R R32, SRZ ;  /* 0x0000000000207805 */ /* 0x000fe2000001ff00 */
[C---:B------:R-:W-:Y:S01]  /*0840*/  LEA.HI.X R3, R18.reuse, UR36, R19, 0x2, P1 ;  /* 0x0000002412037c11 */ /* 0x040fe200088f1413 */
        /* <DEDUP_REMOVED lines=8> */
[----:B------:R-:W-:Y:S01]  /*08d0*/  LOP3.LUT R70, R18, 0x140, RZ, 0xfc, !PT ;  /* 0x0000014012467812 */ /* 0x000fe200078efcff */
[----:B------:R0:W3:Y:S01]  /*08e0*/  @!P0 LDG.E R5, [R2.64] ;  /* 0x0000002002058981 */ /* 0x0000e2000c1e1900 */
[----:B------:R-:W-:-:S02]  /*08f0*/  ISETP.GE.AND P6, PT, R9, UR7, PT ;  /* 0x0000000709007c0c */ /* 0x000fc4000bfc6270 */
[----:B------:R-:W-:Y:S01]  /*0900*/  LOP3.LUT R71, R18, 0x160, RZ, 0xfc, !PT ;  /* 0x0000016012477812 */ /* 0x000fe200078efcff */
[----:B------:R0:W4:Y:S01]  /*0910*/  @!P2 LDG.E R4, [R2.64+0x80] ;  /* 0x000080200204a981 */ /* 0x000122000c1e1900 */
[----:B------:R-:W-:Y:S02]  /*0920*/  ISETP.GE.AND P5, PT, R8, UR7, PT ;  /* 0x0000000708007c0c */ /* 0x000fe4000bfa6270 */
        /* <DEDUP_REMOVED lines=12> */
[----:B------:R-:W-:Y:S01]  /*09f0*/  CS2R R40, SRZ ;  /* 0x0000000000287805 */ /* 0x000fe2000001ff00 */
[----:B------:R-:W-:-:S02]  /*0a00*/  ISETP.GE.AND P2, PT, R12, UR7, PT ;  /* 0x000000070c007c0c */ /* 0x000fc4000bf46270 */
[----:B------:R-:W-:Y:S02]  /*0a10*/  MOV R42, RZ ;  /* 0x000000ff002a7202 */ /* 0x000fe40000000f00 */
[----:B------:R-:W-:Y:S01]  /*0a20*/  IADD3 R22, R17, 0x20, RZ ;  /* 0x0000002011167810 */ /* 0x000fe20007ffe0ff */
[----:B------:R0:W2:Y:S01]  /*0a30*/  @!P3 LDG.E R7, [R2.64+0x100] ;  /* 0x000100200207b981 */ /* 0x0000a2000c1e1900 */
[----:B------:R-:W-:Y:S02]  /*0a40*/  ISETP.GE.AND P6, PT, R13, UR7, PT ;  /* 0x000000070d007c0c */ /* 0x000fe4000bfc6270 */
[C---:B------:R-:W-:Y:S01]  /*0a50*/  IADD3 R24, R17.reuse, 0x40, RZ ;  /* 0x0000004011187810 */ /* 0x040fe20007ffe0ff */
[----:B------:R0:W5:Y:S01]  /*0a60*/  @!P4 LDG.E R6, [R2.64+0x180] ;  /* 0x000180200206c981 */ /* 0x000162000c1e1900 */
[----:B------:R-:W-:Y:S02]  /*0a70*/  ISETP.GE.AND P5, PT, R70, UR7, PT ;  /* 0x0000000746007c0c */ /* 0x000fe4000bfa6270 */
[----:B------:R-:W-:Y:S01]  /*0a80*/  IADD3 R26, R17, 0x60, RZ ;  /* 0x00000060111a7810 */ /* 0x000fe20007ffe0ff */
[----:B------:R0:W5:Y:S01]  /*0a90*/  @!P0 LDG.E R33, [R2.64+0x300] ;  /* 0x0003002002218981 */ /* 0x000162000c1e1900 */
[----:B------:R-:W-:-:S02]  /*0aa0*/  ISETP.GE.AND P3, PT, R71, UR7, PT ;  /* 0x0000000747007c0c */ /* 0x000fc4000bf66270 */
[C---:B------:R-:W-:Y:S01]  /*0ab0*/  LEA.HI.SX32 R20, R17.reuse, R17, 0x1b ;  /* 0x0000001111147211 */ /* 0x040fe200078fdaff */
[----:B------:R0:W5:Y:S01]  /*0ac0*/  @!P1 LDG.E R34, [R2.64+0x380] ;  /* 0x0003802002229981 */ /* 0x000162000c1e1900 */
[----:B------:R-:W-:Y:S02]  /*0ad0*/  ISETP.GE.AND P4, PT, R72, UR7, PT ;  /* 0x0000000748007c0c */ /* 0x000fe4000bf86270 */
[----:B------:R-:W-:Y:S01]  /*0ae0*/  IADD3 R28, R17, 0x80, RZ ;  /* 0x00000080111c7810 */ /* 0x000fe20007ffe0ff */
[----:B------:R0:W5:Y:S01]  /*0af0*/  @!P2 LDG.E R35, [R2.64+0x400] ;  /* 0x000400200223a981 */ /* 0x000162000c1e1900 */
[----:B------:R-:W-:Y:S02]  /*0b00*/  ISETP.GE.AND P0, PT, R73, UR7, PT ;  /* 0x0000000749007c0c */ /* 0x000fe4000bf06270 */
[----:B------:R-:W-:Y:S01]  /*0b10*/  IADD3 R30, R17, 0xa0, RZ ;  /* 0x000000a0111e7810 */ /* 0x000fe20007ffe0ff */
[----:B------:R0:W5:Y:S01]  /*0b20*/  @!P6 LDG.E R36, [R2.64+0x480] ;  /* 0x000480200224e981 */ /* 0x000162000c1e1900 */
[----:B------:R-:W-:-:S02]  /*0b30*/  ISETP.GE.AND P1, PT, R74, UR7, PT ;  /* 0x000000074a007c0c */ /* 0x000fc4000bf26270 */
[----:B------:R-:W-:Y:S01]  /*0b40*/  IADD3 R44, R17, 0x140, RZ ;  /* 0x00000140112c7810 */ /* 0x000fe20007ffe0ff */
[----:B------:R0:W5:Y:S01]  /*0b50*/  @!P5 LDG.E R37, [R2.64+0x500] ;  /* 0x000500200225d981 */ /* 0x000162000c1e1900 */
[----:B------:R-:W-:Y:S01]  /*0b60*/  ISETP.GE.AND P2, PT, R75, UR7, PT ;  /* 0x000000074b007c0c */ /* 0x000fe2000bf46270 */
[----:B------:R-:W-:Y:S01]  /*0b70*/  CS2R R56, SRZ ;  /* 0x0000000000387805 */ /* 0x000fe2000001ff00 */
[----:B------:R-:W-:Y:S01]  /*0b80*/  MOV R55, RZ ;  /* 0x000000ff00377202 */ /* 0x000fe20000000f00 */
[----:B------:R0:W5:Y:S01]  /*0b90*/  @!P3 LDG.E R38, [R2.64+0x580] ;  /* 0x000580200226b981 */ /* 0x000162000c1e1900 */
[----:B------:R-:W-:Y:S01]  /*0ba0*/  CS2R R58, SRZ ;  /* 0x00000000003a7805 */ /* 0x000fe2000001ff00 */
[----:B------:R-:W-:Y:S01]  /*0bb0*/  CS2R R60, SRZ ;  /* 0x00000000003c7805 */ /* 0x000fe2000001ff00 */
[----:B------:R-:W-:Y:S01]  /*0bc0*/  CS2R R62, SRZ ;  /* 0x00000000003e7805 */ /* 0x000fe2000001ff00 */
[----:B------:R0:W5:Y:S01]  /*0bd0*/  @!P4 LDG.E R39, [R2.64+0x600] ;  /* 0x000600200227c981 */ /* 0x000162000c1e1900 */
[----:B------:R-:W-:Y:S01]  /*0be0*/  CS2R R64, SRZ ;  /* 0x0000000000407805 */ /* 0x000fe2000001ff00 */
[----:B------:R-:W-:Y:S01]  /*0bf0*/  MOV R66, RZ ;  /* 0x000000ff00427202 */ /* 0x000fe20000000f00 */
[----:B------:R-:W-:Y:S01]  /*0c00*/  CS2R R78, SRZ ;  /* 0x00000000004e7805 */ /* 0x000fe2000001ff00 */
[----:B------:R0:W5:Y:S01]  /*0c10*/  @!P0 LDG.E R40, [R2.64+0x680] ;  /* 0x0006802002288981 */ /* 0x000162000c1e1900 */
[----:B------:R-:W-:Y:S01]  /*0c20*/  CS2R R80, SRZ ;  /* 0x0000000000507805 */ /* 0x000fe2000001ff00 */
[----:B------:R-:W-:Y:S01]  /*0c30*/  CS2R R82, SRZ ;  /* 0x0000000000527805 */ /* 0x000fe2000001ff00 */
[----:B------:R-:W-:Y:S01]  /*0c40*/  CS2R R84, SRZ ;  /* 0x0000000000547805 */ /* 0x000fe2000001ff00 */
[----:B------:R0:W5:Y:S01]  /*0c50*/  @!P1 LDG.E R41, [R2.64+0x700] ;  /* 0x0007002002299981 */ /* 0x000162000c1e1900 */
[----:B------:R-:W-:Y:S01]  /*0c60*/  CS2R R86, SRZ ;  /* 0x0000000000567805 */ /* 0x000fe2000001ff00 */
[----:B------:R-:W-:Y:S01]  /*0c70*/  CS2R R88, SRZ ;  /* 0x0000000000587805 */ /* 0x000fe2000001ff00 */
[----:B------:R-:W-:Y:S01]  /*0c80*/  CS2R R96, SRZ ;  /* 0x0000000000607805 */ /* 0x000fe2000001ff00 */
[----:B------:R0:W5:Y:S01]  /*0c90*/  @!P2 LDG.E R42, [R2.64+0x780] ;  /* 0x00078020022aa981 */ /* 0x000162000c1e1900 */
[-C--:B------:R-:W-:Y:S01]  /*0ca0*/  LEA.HI.SX32 R21, R22, R17.reuse, 0x1b ;  /* 0x0000001116157211 */ /* 0x080fe200078fdaff */
[----:B------:R-:W-:Y:S01]  /*0cb0*/  CS2R R98, SRZ ;  /* 0x0000000000627805 */ /* 0x000fe2000001ff00 */
[-C--:B------:R-:W-:Y:S01]  /*0cc0*/  LEA.HI.SX32 R22, R24, R17.reuse, 0x1b ;  /* 0x0000001118167211 */ /* 0x080fe200078fdaff */
[----:B------:R-:W-:Y:S01]  /*0cd0*/  ULDC.64 UR18, c[0x0][0x1f0] ;  /* 0x00007c0000127ab9 */ /* 0x000fe20000000a00 */
[-C--:B------:R-:W-:Y:S01]  /*0ce0*/  LEA.HI.SX32 R23, R26, R17.reuse, 0x1b ;  /* 0x000000111a177211 */ /* 0x080fe200078fdaff */
[----:B------:R-:W-:Y:S01]  /*0cf0*/  ULDC.64 UR24, c[0x0][0x200] ;  /* 0x0000800000187ab9 */ /* 0x000fe20000000a00 */
[----:B------:R-:W-:-:S02]  /*0d00*/  LEA.HI.SX32 R24, R28, R17, 0x1b ;  /* 0x000000111c187211 */ /* 0x000fc400078fdaff */
[-C--:B------:R-:W-:Y:S02]  /*0d10*/  LEA.HI.SX32 R25, R30, R17.reuse, 0x1b ;  /* 0x000000111e197211 */ /* 0x080fe400078fdaff */
[C---:B------:R-:W-:Y:S02]  /*0d20*/  IADD3 R26, R17.reuse, 0xc0, RZ ;  /* 0x000000c0111a7810 */ /* 0x040fe40007ffe0ff */
[C---:B0-----:R-:W-:Y:S02]  /*0d30*/  IADD3 R2, R17.reuse, 0xe0, RZ ;  /* 0x000000e011027810 */ /* 0x041fe40007ffe0ff */
[C---:B------:R-:W-:Y:S02]  /*0d40*/  IADD3 R28, R17.reuse, 0x100, RZ ;  /* 0x00000100111c7810 */ /* 0x040fe40007ffe0ff */
[----:B------:R-:W-:Y:S02]  /*0d50*/  IADD3 R30, R17, 0x120, RZ ;  /* 0x00000120111e7810 */ /* 0x000fe40007ffe0ff */
[----:B------:R-:W-:-:S02]  /*0d60*/  LEA.HI.SX32 R26, R26, R17, 0x1b ;  /* 0x000000111a1a7211 */ /* 0x000fc400078fdaff */
[-C--:B------:R-:W-:Y:S02]  /*0d70*/  LEA.HI.SX32 R27, R2, R17.reuse, 0x1b ;  /* 0x00000011021b7211 */ /* 0x080fe400078fdaff */
[----:B------:R-:W-:Y:S02]  /*0d80*/  IADD3 R2, R17, 0x160, RZ ;  /* 0x0000016011027810 */ /* 0x000fe40007ffe0ff */
[-C--:B------:R-:W-:Y:S02]  /*0d90*/  LEA.HI.SX32 R28, R28, R17.reuse, 0x1b ;  /* 0x000000111c1c7211 */ /* 0x080fe400078fdaff */
[-C--:B------:R-:W-:Y:S02]  /*0da0*/  LEA.HI.SX32 R29, R30, R17.reuse, 0x1b ;  /* 0x000000111e1d7211 */ /* 0x080fe400078fdaff */
[----:B------:R-:W-:Y:S02]  /*0db0*/  LEA.HI.SX32 R30, R44, R17, 0x1b ;  /* 0x000000112c1e7211 */ /* 0x000fe400078fdaff */
[----:B------:R-:W-:-:S02]  /*0dc0*/  ISETP.GE.AND P2, PT, R18, UR7, PT ;  /* 0x0000000712007c0c */ /* 0x000fc4000bf46270 */
[----:B------:R-:W-:Y:S02]  /*0dd0*/  ISETP.GE.AND P1, PT, R76, UR7, PT ;  /* 0x000000074c007c0c */ /* 0x000fe4000bf26270 */
[----:B------:R-:W-:Y:S02]  /*0de0*/  ISETP.GE.AND P4, PT, R0, UR7, PT ;  /* 0x0000000700007c0c */ /* 0x000fe4000bf86270 */
[----:B------:R-:W-:Y:S02]  /*0df0*/  ISETP.GE.AND P6, PT, R8, UR7, PT ;  /* 0x0000000708007c0c */ /* 0x000fe4000bfc6270 */
[----:B------:R-:W-:Y:S02]  /*0e00*/  ISETP.GE.AND P5, PT, R9, UR7, PT ;  /* 0x0000000709007c0c */ /* 0x000fe4000bfa6270 */
[----:B------:R-:W-:Y:S01]  /*0e10*/  ISETP.GE.AND P3, PT, R10, UR7, PT ;  /* 0x000000070a007c0c */ /* 0x000fe2000bf66270 */
[----:B---3--:R-:W-:Y:S04]  /*0e20*/  STS [R20.X4], R5 ;  /* 0x0000000514007388 */ /* 0x008fe80000004800 */
[----:B----4-:R0:W-:Y:S02]  /*0e30*/  STS [R21.X4+0x80], R4 ;  /* 0x0000800415007388 */ /* 0x0101e40000004800 */
[----:B0-----:R-:W-:-:S02]  /*0e40*/  IADD3 R4, R17, 0x1a0, RZ ;  /* 0x000001a011047810 */ /* 0x001fc40007ffe0ff */
[----:B--2---:R-:W-:Y:S04]  /*0e50*/  STS [R22.X4+0x100], R7 ;  /* 0x0001000716007388 */ /* 0x004fe80000004800 */
[----:B-----5:R0:W-:Y:S04]  /*0e60*/  STS [R23.X4+0x180], R6 ;  /* 0x0001800617007388 */ /* 0x0201e80000004800 */
[----:B------:R2:W-:Y:S04]  /*0e70*/  STS [R24.X4+0x200], R31 ;  /* 0x0002001f18007388 */ /* 0x0005e80000004800 */
[----:B------:R3:W-:Y:S01]  /*0e80*/  STS [R25.X4+0x280], R32 ;  /* 0x0002802019007388 */ /* 0x0007e20000004800 */
[----:B0-----:R-:W-:-:S03]  /*0e90*/  IADD3 R6, R17, 0x1c0, RZ ;  /* 0x000001c011067810 */ /* 0x001fc60007ffe0ff */
[----:B------:R0:W-:Y:S01]  /*0ea0*/  STS [R26.X4+0x300], R33 ;  /* 0x000300211a007388 */ /* 0x0001e20000004800 */
[-C--:B--2---:R-:W-:Y:S02]  /*0eb0*/  LEA.HI.SX32 R31, R2, R17.reuse, 0x1b ;  /* 0x00000011021f7211 */ /* 0x084fe400078fdaff */
[C---:B---3--:R-:W-:Y:S01]  /*0ec0*/  IADD3 R32, R17.reuse, 0x180, RZ ;  /* 0x0000018011207810 */ /* 0x048fe20007ffe0ff */
[----:B------:R2:W-:Y:S01]  /*0ed0*/  STS [R27.X4+0x380], R34 ;  /* 0x000380221b007388 */ /* 0x0005e20000004800 */
[C---:B------:R-:W-:Y:S02]  /*0ee0*/  IADD3 R2, R17.reuse, 0x1e0, RZ ;  /* 0x000001e011027810 */ /* 0x040fe40007ffe0ff */
[-C--:B------:R-:W-:Y:S01]  /*0ef0*/  LEA.HI.SX32 R32, R32, R17.reuse, 0x1b ;  /* 0x0000001120207211 */ /* 0x080fe200078fdaff */
[----:B------:R3:W-:Y:S01]  /*0f00*/  STS [R28.X4+0x400], R35 ;  /* 0x000400231c007388 */ /* 0x0007e20000004800 */
[-C--:B0-----:R-:W-:Y:S02]  /*0f10*/  LEA.HI.SX32 R33, R4, R17.reuse, 0x1b ;  /* 0x0000001104217211 */ /* 0x081fe400078fdaff */
[----:B------:R-:W-:Y:S01]  /*0f20*/  SHF.L.U32 R4, R17, 0x4, RZ ;  /* 0x0000000411047819 */ /* 0x000fe200000006ff */
[----:B------:R-:W-:Y:S01]  /*0f30*/  STS [R29.X4+0x480], R36 ;  /* 0x000480241d007388 */ /* 0x000fe20000004800 */
[----:B--2---:R-:W-:-:S03]  /*0f40*/  LEA.HI.SX32 R34, R6, R17, 0x1b ;  /* 0x0000001106227211 */ /* 0x004fc600078fdaff */
[----:B------:R-:W-:Y:S01]  /*0f50*/  STS [R30.X4+0x500], R37 ;  /* 0x000500251e007388 */ /* 0x000fe20000004800 */
[----:B---3--:R-:W-:-:S03]  /*0f60*/  LEA.HI.SX32 R35, R2, R17, 0x1b ;  /* 0x0000001102237211 */ /* 0x008fc600078fdaff */
[----:B------:R-:W-:Y:S04]  /*0f70*/  STS [R31.X4+0x580], R38 ;  /* 0x000580261f007388 */ /* 0x000fe80000004800 */
[----:B------:R0:W-:Y:S04]  /*0f80*/  STS [R32.X4+0x600], R39 ;  /* 0x0006002720007388 */ /* 0x0001e80000004800 */
[----:B------:R-:W-:Y:S04]  /*0f90*/  STS [R33.X4+0x680], R40 ;  /* 0x0006802821007388 */ /* 0x000fe80000004800 */
[----:B------:R-:W-:Y:S01]  /*0fa0*/  STS [R34.X4+0x700], R41 ;  /* 0x0007002922007388 */ /* 0x000fe20000004800 */
[----:B0-----:R-:W-:-:S03]  /*0fb0*/  LEA.HI.SX32 R39, R4, R4, 0x1b ;  /* 0x0000000404277211 */ /* 0x001fc600078fdaff */
        /* <DEDUP_REMOVED lines=18> */
[C---:B------:R-:W-:Y:S01]  /*10e0*/  SHF.L.U32 R37, R18.reuse, 0x2, RZ ;  /* 0x0000000212257819 */ /* 0x040fe200000006ff */
[----:B------:R-:W-:Y:S01]  /*10f0*/  HFMA2.MMA R5, -RZ, RZ, 0, 0 ;  /* 0x00000000ff057435 */ /* 0x000fe200000001ff */
[----:B------:R-:W-:-:S02]  /*1100*/  SHF.L.U64.HI R36, R18, 0x2, R19 ;  /* 0x0000000212247819 */ /* 0x000fc40000010213 */
[----:B------:R-:W-:Y:S01]  /*1110*/  IADD3 R2, P0, R37, UR35, RZ ;  /* 0x0000002325027c10 */ /* 0x000fe2000ff1e0ff */
[----:B------:R-:W-:-:S03]  /*1120*/  CS2R R6, SRZ ;  /* 0x0000000000067805 */ /* 0x000fc6000001ff00 */
[----:B------:R-:W-:Y:S01]  /*1130*/  IADD3.X R3, R36, UR34, RZ, P0, !PT ;  /* 0x0000002224037c10 */ /* 0x000fe200087fe4ff */
[----:B------:R-:W-:Y:S01]  /*1140*/  BAR.SYNC.DEFER_BLOCKING 0x0 ;  /* 0x0000000000007b1d */ /* 0x000fe20000010000 */
[----:B------:R-:W-:Y:S01]  /*1150*/  ISETP.GE.AND P0, PT, R77, UR7, PT ;  /* 0x000000074d007c0c */ /* 0x000fe2000bf06270 */
[----:B------:R-:W-:-:S04]  /*1160*/  HFMA2.MMA R4, -RZ, RZ, 0, 0 ;  /* 0x00000000ff047435 */ /* 0x000fc800000001ff */
        /* <DEDUP_REMOVED lines=68> */
[----:B------:R3:W4:Y:S01]  /*15b0*/  @!P2 LDG.E R79, [R2.64] ;  /* 0x00000020024fa981 */ /* 0x000722000c1e1900 */
        /* <DEDUP_REMOVED lines=27> */
[----:B0-----:R-:W-:Y:S01]  /*1770*/  MOV R7, UR42 ;  /* 0x0000002a00077c02 */ /* 0x001fe20008000f00 */
[----:B------:R-:W-:Y:S01]  /*1780*/  UIMAD.WIDE.U32 UR16, UR42, UR18, URZ ;  /* 0x000000122a1072a5 */ /* 0x000fe2000f8e003f */
[----:B------:R-:W-:Y:S01]  /*1790*/  MOV R91, UR42 ;  /* 0x0000002a005b7c02 */ /* 0x000fe20008000f00 */
[----:B------:R-:W-:Y:S01]  /*17a0*/  UIMAD UR20, UR42, UR19, UR8 ;  /* 0x000000132a1472a4 */ /* 0x000fe2000f8e0208 */
[----:B--2---:R-:W-:Y:S01]  /*17b0*/  MOV R4, UR28 ;  /* 0x0000001c00047c02 */ /* 0x004fe20008000f00 */
[----:B------:R-:W-:Y:S01]  /*17c0*/  UIMAD UR22, UR43, UR24, URZ ;  /* 0x000000182b1672a4 */ /* 0x000fe2000f8e023f */
[----:B---3--:R-:W-:Y:S01]  /*17d0*/  MOV R2, UR28 ;  /* 0x0000001c00027c02 */ /* 0x008fe20008000f00 */
[----:B------:R-:W-:Y:S01]  /*17e0*/  ULDC.64 UR18, c[0x0][0x1f8] ;  /* 0x00007e0000127ab9 */ /* 0x000fe20000000a00 */
[----:B------:R-:W-:Y:S02]  /*17f0*/  MOV R3, UR23 ;  /* 0x0000001700037c02 */ /* 0x000fe40008000f00 */
[----:B------:R-:W-:Y:S01]  /*1800*/  MOV R5, UR23 ;  /* 0x0000001700057c02 */ /* 0x000fe20008000f00 */
[----:B------:R-:W-:-:S02]  /*1810*/  UIMAD UR21, UR27, UR18, URZ ;  /* 0x000000121b1572a4 */ /* 0x000fc4000f8e023f */
[----:B------:R-:W-:Y:S01]  /*1820*/  UIADD3 UR17, UR17, UR20, URZ ;  /* 0x0000001411117290 */ /* 0x000fe2000fffe03f */
[----:B------:R-:W-:Y:S01]  /*1830*/  @!P0 IMAD.WIDE.U32 R2, R7, c[0x0][0x1f0], R2 ;  /* 0x00007c0007028a25 */ /* 0x000fe200078e0002 */
[----:B------:R-:W-:-:S03]  /*1840*/  UIMAD UR22, UR42, UR25, UR22 ;  /* 0x000000192a1672a4 */ /* 0x000fc6000f8e0216 */
[----:B------:R-:W-:Y:S01]  /*1850*/  @!P0 IMAD.WIDE.U32 R4, R91, c[0x0][0x200], R4 ;  /* 0x000080005b048a25 */ /* 0x000fe200078e0004 */
[----:B------:R-:W-:Y:S02]  /*1860*/  UIMAD.WIDE.U32 UR8, UR42, UR24, URZ ;  /* 0x000000182a0872a5 */ /* 0x000fe4000f8e003f */
[----:B------:R-:W-:Y:S02]  /*1870*/  UIMAD UR21, UR26, UR19, UR21 ;  /* 0x000000131a1572a4 */ /* 0x000fe4000f8e0215 */
[----:B------:R-:W-:Y:S01]  /*1880*/  UIMAD.WIDE.U32 UR16, UR26, UR18, UR16 ;  /* 0x000000121a1072a5 */ /* 0x000fe2000f8e0010 */
[----:B------:R-:W-:Y:S01]  /*1890*/  @!P0 IADD3 R3, R3, UR20, RZ ;  /* 0x0000001403038c10 */ /* 0x000fe2000fffe0ff */
[----:B------:R-:W-:Y:S02]  /*18a0*/  ULDC UR38, c[0x0][0x174] ;  /* 0x00005d0000267ab9 */ /* 0x000fe40000000800 */
[----:B------:R-:W-:Y:S01]  /*18b0*/  ULDC.64 UR18, c[0x0][0x208] ;  /* 0x0000820000127ab9 */ /* 0x000fe20000000a00 */
[----:B------:R-:W-:Y:S01]  /*18c0*/  @!P0 IADD3 R5, R5, UR22, RZ ;  /* 0x0000001605058c10 */ /* 0x000fe2000fffe0ff */
[----:B------:R-:W-:Y:S01]  /*18d0*/  UIMAD UR20, UR27, UR18, URZ ;  /* 0x000000121b1472a4 */ /* 0x000fe2000f8e023f */
[----:B------:R-:W-:Y:S01]  /*18e0*/  MOV R7, UR26 ;  /* 0x0000001a00077c02 */ /* 0x000fe20008000f00 */
[----:B------:R-:W-:Y:S01]  /*18f0*/  UIADD3 UR38, UR6, -UR38, URZ ;  /* 0x8000002606267290 */ /* 0x000fe2000fffe03f */
[----:B------:R-:W-:Y:S01]  /*1900*/  MOV R91, UR26 ;  /* 0x0000001a005b7c02 */ /* 0x000fe20008000f00 */
[----:B------:R-:W-:-:S02]  /*1910*/  UIADD3 UR9, UR9, UR22, URZ ;  /* 0x0000001609097290 */ /* 0x000fc4000fffe03f */
[----:B------:R-:W-:Y:S01]  /*1920*/  UIMAD UR20, UR26, UR19, UR20 ;  /* 0x000000131a1472a4 */ /* 0x000fe2000f8e0214 */
[----:B------:R-:W-:Y:S01]  /*1930*/  @!P0 IMAD.WIDE.U32 R2, R7, c[0x0][0x1f8], R2 ;  /* 0x00007e0007028a25 */ /* 0x000fe200078e0002 */
[----:B------:R-:W-:Y:S02]  /*1940*/  UIMAD UR38, UR38, -0x200, URZ ;  /* 0xfffffe00262678a4 */ /* 0x000fe4000f8e023f */
[----:B------:R-:W-:Y:S01]  /*1950*/  UIMAD.WIDE.U32 UR18, UR26, UR18, UR8 ;  /* 0x000000121a1272a5 */ /* 0x000fe2000f8e0008 */
[----:B------:R-:W-:Y:S01]  /*1960*/  @!P0 IMAD.WIDE.U32 R4, R91, c[0x0][0x208], R4 ;  /* 0x000082005b048a25 */ /* 0x000fe200078e0004 */
[----:B------:R-:W-:Y:S01]  /*1970*/  USHF.R.S32.HI UR39, URZ, 0x1f, UR38 ;  /* 0x0000001f3f277899 */ /* 0x000fe20008011426 */
[C---:B------:R-:W-:Y:S01]  /*1980*/  @!P0 IADD3 R91, P1, R18.reuse, R2, RZ ;  /* 0x00000002125b8210 */ /* 0x040fe20007f3e0ff */
[----:B------:R-:W-:Y:S02]  /*1990*/  UIADD3 UR8, UP1, UR38, UR18, URZ ;  /* 0x0000001226087290 */ /* 0x000fe4000ff3e03f */
[C---:B------:R-:W-:Y:S01]  /*19a0*/  @!P0 IADD3 R90, P2, R18.reuse, R4, RZ ;  /* 0x00000004125a8210 */ /* 0x040fe20007f5e0ff */
[----:B------:R-:W-:Y:S01]  /*19b0*/  UIADD3 UR9, UP0, UR38, UR16, URZ ;  /* 0x0000001026097290 */ /* 0x000fe2000ff1e03f */
[C---:B------:R-:W-:Y:S01]  /*19c0*/  @!P0 IADD3.X R92, R19.reuse, UR21, R3, P1, !PT ;  /* 0x00000015135c8c10 */ /* 0x040fe20008ffe403 */
[----:B------:R-:W-:Y:S01]  /*19d0*/  UIADD3.X UR18, UR39, UR20, UR19, UP1, !UPT ;  /* 0x0000001427127290 */ /* 0x000fe20008ffe413 */
[----:B------:R-:W-:Y:S01]  /*19e0*/  @!P0 IADD3.X R5, R19, UR20, R5, P2, !PT ;  /* 0x0000001413058c10 */ /* 0x000fe200097fe405 */
[----:B------:R-:W-:Y:S01]  /*19f0*/  UIADD3.X UR16, UR39, UR21, UR17, UP0, !UPT ;  /* 0x0000001527107290 */ /* 0x000fe200087fe411 */
[----:B------:R-:W-:-:S02]  /*1a00*/  LEA R6, P1, R18, c[0x0][0x268], 0x2 ;  /* 0x00009a0012067a11 */ /* 0x000fc400078210ff */
[C---:B------:R-:W-:Y:S02]  /*1a10*/  LEA R2, P2, R18.reuse, c[0x0][0x258], 0x2 ;  /* 0x0000960012027a11 */ /* 0x040fe400078410ff */
[----:B------:R-:W-:Y:S02]  /*1a20*/  MOV R95, UR8 ;  /* 0x00000008005f7c02 */ /* 0x000fe40008000f00 */
[----:B------:R-:W-:Y:S02]  /*1a30*/  MOV R93, UR9 ;  /* 0x00000009005d7c02 */ /* 0x000fe40008000f00 */
[C-C-:B------:R-:W-:Y:S02]  /*1a40*/  LEA.HI.X R7, R18.reuse, c[0x0][0x26c], R19.reuse, 0x2, P1 ;  /* 0x00009b0012077a11 */ /* 0x140fe400008f1413 */
[----:B------:R-:W-:Y:S02]  /*1a50*/  LEA.HI.X R3, R18, c[0x0][0x25c], R19, 0x2, P2 ;  /* 0x0000970012037a11 */ /* 0x000fe400010f1413 */
[----:B------:R-:W-:-:S02]  /*1a60*/  LEA R2, P4, R95, R2, 0x2 ;  /* 0x000000025f027211 */ /* 0x000fc400078810ff */
[----:B------:R-:W-:Y:S01]  /*1a70*/  MOV R102, UR18 ;  /* 0x0000001200667c02 */ /* 0x000fe20008000f00 */
[----:B------:R-:W-:Y:S01]  /*1a80*/  CS2R R104, SRZ ;  /* 0x0000000000687805 */ /* 0x000fe2000001ff00 */
[----:B------:R-:W-:Y:S01]  /*1a90*/  LEA R6, P2, R93, R6, 0x2 ;  /* 0x000000065d067211 */ /* 0x000fe200078410ff */
[----:B------:R-:W-:Y:S01]  /*1aa0*/  CS2R R110, SRZ ;  /* 0x00000000006e7805 */ /* 0x000fe2000001ff00 */
[----:B------:R-:W-:Y:S01]  /*1ab0*/  MOV R100, UR16 ;  /* 0x0000001000647c02 */ /* 0x000fe20008000f00 */
        /* <DEDUP_REMOVED lines=11> */
[----:B------:R-:W-:Y:S01]  /*1b70*/  CS2R R126, SRZ ;  /* 0x00000000007e7805 */ /* 0x000fe2000001ff00 */
[----:B------:R-:W-:Y:S01]  /*1b80*/  @!P0 LEA.HI.X R5, R90, c[0x0][0x25c], R5, 0x2, P3 ;  /* 0x000097005a058a11 */ /* 0x000fe200018f1405 */
[----:B------:R-:W-:Y:S01]  /*1b90*/  ULDC.64 UR18, c[0x0][0x2e8] ;  /* 0x0000ba0000127ab9 */ /* 0x000fe20000000a00 */
[----:B------:R-:W-:Y:S01]  /*1ba0*/  ISETP.GE.AND P1, PT, R77, UR7, PT ;  /* 0x000000074d007c0c */ /* 0x000fe2000bf26270 */
[----:B------:R-:W-:Y:S01]  /*1bb0*/  CS2R R102, SRZ ;  /* 0x0000000000667805 */ /* 0x000fe2000001ff00 */
[----:B------:R-:W-:Y:S02]  /*1bc0*/  ISETP.GE.AND P2, PT, R8, UR7, PT ;  /* 0x0000000708007c0c */ /* 0x000fe4000bf46270 */
[----:B------:R-:W-:Y:S02]  /*1bd0*/  ISETP.GE.AND P3, PT, R76, UR7, PT ;  /* 0x000000074c007c0c */ /* 0x000fe4000bf66270 */
[----:B------:R-:W-:-:S02]  /*1be0*/  ISETP.GE.AND P4, PT, R0, UR7, PT ;  /* 0x0000000700007c0c */ /* 0x000fc4000bf86270 */
[----:B------:R-:W-:Y:S02]  /*1bf0*/  ISETP.GE.AND P5, PT, R9, UR7, PT ;  /* 0x0000000709007c0c */ /* 0x000fe4000bfa6270 */
[----:B------:R-:W-:Y:S01]  /*1c00*/  ISETP.GE.AND P6, PT, R10, UR7, PT ;  /* 0x000000070a007c0c */ /* 0x000fe2000bfc6270 */
[----:B------:R-:W-:Y:S01]  /*1c10*/  CS2R R100, SRZ ;  /* 0x0000000000647805 */ /* 0x000fe2000001ff00 */
[----:B----4-:R-:W-:Y:S04]  /*1c20*/  STS [R20.X4], R79 ;  /* 0x0000004f14007388 */ /* 0x010fe80000004800 */
        /* <DEDUP_REMOVED lines=34> */
[----:B------:R0:W3:Y:S01]  /*1e50*/  @!P1 LDG.E R97, [R6.64+-0x700] ;  /* 0xfff9002006619981 */ /* 0x0000e2000c1e1900 */
[----:B------:R-:W-:Y:S01]  /*1e60*/  ISETP.GE.AND P1, PT, R11, UR7, PT ;  /* 0x000000070b007c0c */ /* 0x000fe2000bf26270 */
[----:B--2---:R-:W-:Y:S02]  /*1e70*/  CS2R R98, SRZ ;  /* 0x0000000000627805 */ /* 0x004fe4000001ff00 */
[----:B------:R0:W2:Y:S04]  /*1e80*/  @!P3 LDG.E R96, [R6.64+-0x780] ;  /* 0xfff880200660b981 */ /* 0x0000a8000c1e1900 */
[----:B------:R4:W5:Y:S04]  /*1e90*/  @!P0 LDG.E R101, [R94.64] ;  /* 0x000000205e658981 */ /* 0x000968000c1e1900 */
[----:B------:R0:W2:Y:S04]  /*1ea0*/  @!P5 LDG.E R100, [R6.64+-0x580] ;  /* 0xfffa80200664d981 */ /* 0x0000a8000c1e1900 */
[----:B------:R0:W3:Y:S01]  /*1eb0*/  @!P1 LDG.E R102, [R6.64+-0x480] ;  /* 0xfffb802006669981 */ /* 0x0000e2000c1e1900 */
[----:B------:R-:W-:-:S03]  /*1ec0*/  ISETP.GE.AND P1, PT, R12, UR7, PT ;  /* 0x000000070c007c0c */ /* 0x000fc6000bf26270 */
[----:B------:R0:W3:Y:S04]  /*1ed0*/  @!P2 LDG.E R99, [R6.64+-0x600] ;  /* 0xfffa00200663a981 */ /* 0x0000e8000c1e1900 */
[----:B------:R0:W3:Y:S04]  /*1ee0*/  @!P4 LDG.E R98, [R6.64+-0x680] ;  /* 0xfff980200662c981 */ /* 0x0000e8000c1e1900 */
[----:B------:R0:W3:Y:S04]  /*1ef0*/  @!P6 LDG.E R103, [R6.64+-0x500] ;  /* 0xfffb00200667e981 */ /* 0x0000e8000c1e1900 */
[----:B------:R0:W3:Y:S01]  /*1f00*/  @!P1 LDG.E R105, [R6.64+-0x400] ;  /* 0xfffc002006699981 */ /* 0x0000e2000c1e1900 */
[----:B------:R-:W-:-:S02]  /*1f10*/  ISETP.GE.AND P1, PT, R13, UR7, PT ;  /* 0x000000070d007c0c */ /* 0x000fc4000bf26270 */
[----:B------:R-:W-:Y:S02]  /*1f20*/  ISETP.GE.AND P2, PT, R71, UR7, PT ;  /* 0x0000000747007c0c */ /* 0x000fe4000bf46270 */
[----:B------:R-:W-:Y:S02]  /*1f30*/  ISETP.GE.AND P3, PT, R72, UR7, PT ;  /* 0x0000000748007c0c */ /* 0x000fe4000bf66270 */
[----:B------:R-:W-:Y:S02]  /*1f40*/  ISETP.GE.AND P4, PT, R73, UR7, PT ;  /* 0x0000000749007c0c */ /* 0x000fe4000bf86270 */
[----:B------:R-:W-:-:S05]  /*1f50*/  ISETP.GE.AND P5, PT, R74, UR7, PT ;  /* 0x000000074a007c0c */ /* 0x000fca000bfa6270 */
[----:B------:R0:W3:Y:S01]  /*1f60*/  @!P1 LDG.E R104, [R6.64+-0x380] ;  /* 0xfffc802006689981 */ /* 0x0000e2000c1e1900 */
[----:B------:R-:W-:Y:S02]  /*1f70*/  ISETP.GE.AND P1, PT, R70, UR7, PT ;  /* 0x0000000746007c0c */ /* 0x000fe4000bf26270 */
[----:B------:R-:W-:Y:S01]  /*1f80*/  ISETP.GE.AND P6, PT, R75, UR7, PT ;  /* 0x000000074b007c0c */ /* 0x000fe2000bfc6270 */
[----:B----4-:R-:W-:Y:S01]  /*1f90*/  CS2R R94, SRZ ;  /* 0x00000000005e7805 */ /* 0x010fe2000001ff00 */
[----:B------:R0:W4:Y:S04]  /*1fa0*/  @!P3 LDG.E R111, [R6.64+-0x200] ;  /* 0xfffe0020066fb981 */ /* 0x000128000c1e1900 */
[----:B------:R0:W4:Y:S04]  /*1fb0*/  @!P4 LDG.E R110, [R6.64+-0x180] ;  /* 0xfffe8020066ec981 */ /* 0x000128000c1e1900 */
[----:B------:R0:W4:Y:S04]  /*1fc0*/  @!P2 LDG.E R94, [R6.64+-0x280] ;  /* 0xfffd8020065ea981 */ /* 0x000128000c1e1900 */
[----:B------:R0:W4:Y:S04]  /*1fd0*/  @!P1 LDG.E R95, [R6.64+-0x300] ;  /* 0xfffd0020065f9981 */ /* 0x000128000c1e1900 */
[----:B------:R0:W4:Y:S04]  /*1fe0*/  @!P5 LDG.E R113, [R6.64+-0x100] ;  /* 0xffff00200671d981 */ /* 0x000128000c1e1900 */
[----:B------:R0:W4:Y:S01]  /*1ff0*/  @!P6 LDG.E R112, [R6.64+-0x80] ;  /* 0xffff80200670e981 */ /* 0x000122000c1e1900 */
[----:B------:R-:W-:-:S02]  /*2000*/  P2R R114, PR, RZ, 0x2 ;  /* 0x00000002ff727803 */ /* 0x000fc40000000000 */
[----:B------:R-:W-:Y:S01]  /*2010*/  ISETP.GE.AND P1, PT, R77, UR7, PT ;  /* 0x000000074d007c0c */ /* 0x000fe2000bf26270 */
[----:B0-----:R-:W-:Y:S01]  /*2020*/  CS2R R6, SRZ ;  /* 0x0000000000067805 */ /* 0x001fe2000001ff00 */
[----:B-----5:R-:W-:Y:S04]  /*2030*/  STS [R20.X4], R101 ;  /* 0x0000006514007388 */ /* 0x020fe80000004800 */
[----:B--2---:R-:W-:Y:S04]  /*2040*/  STS [R21.X4+0x80], R96 ;  /* 0x0000806015007388 */ /* 0x004fe80000004800 */
[----:B---3--:R-:W-:Y:S04]  /*2050*/  STS [R22.X4+0x100], R97 ;  /* 0x0001006116007388 */ /* 0x008fe80000004800 */
[----:B------:R-:W-:Y:S04]  /*2060*/  STS [R23.X4+0x180], R98 ;  /* 0x0001806217007388 */ /* 0x000fe80000004800 */
[----:B------:R-:W-:Y:S04]  /*2070*/  STS [R24.X4+0x200], R99 ;  /* 0x0002006318007388 */ /* 0x000fe80000004800 */
[----:B------:R-:W-:Y:S04]  /*2080*/  STS [R25.X4+0x280], R100 ;  /* 0x0002806419007388 */ /* 0x000fe80000004800 */
[----:B------:R-:W-:Y:S04]  /*2090*/  STS [R26.X4+0x300], R103 ;  /* 0x000300671a007388 */ /* 0x000fe80000004800 */
[----:B------:R-:W-:Y:S04]  /*20a0*/  STS [R27.X4+0x380], R102 ;  /* 0x000380661b007388 */ /* 0x000fe80000004800 */
[----:B------:R-:W-:Y:S04]  /*20b0*/  STS [R28.X4+0x400], R105 ;  /* 0x000400691c007388 */ /* 0x000fe80000004800 */
[----:B------:R-:W-:Y:S04]  /*20c0*/  STS [R29.X4+0x480], R104 ;  /* 0x000480681d007388 */ /* 0x000fe80000004800 */
[----:B----4-:R-:W-:Y:S04]  /*20d0*/  STS [R30.X4+0x500], R95 ;  /* 0x0005005f1e007388 */ /* 0x010fe80000004800 */
[----:B------:R-:W-:Y:S04]  /*20e0*/  STS [R31.X4+0x580], R94 ;  /* 0x0005805e1f007388 */ /* 0x000fe80000004800 */
[----:B------:R-:W-:Y:S04]  /*20f0*/  STS [R32.X4+0x600], R111 ;  /* 0x0006006f20007388 */ /* 0x000fe80000004800 */
        /* <DEDUP_REMOVED lines=9> */
[----:B------:R-:W-:Y:S04]  /*2190*/  LDS R104, [R39.X4+0x14] ;  /* 0x0000140027687984 */ /* 0x000fe80000004800 */
[----:B------:R-:W4:Y:S04]  /*21a0*/  LDS R103, [R39.X4+0x18] ;  /* 0x0000180027677984 */ /* 0x000f280000004800 */
[----:B------:R-:W2:Y:S04]  /*21b0*/  LDS R102, [R39.X4+0x1c] ;  /* 0x00001c0027667984 */ /* 0x000ea80000004800 */
[----:B------:R-:W1:Y:S04]  /*21c0*/  LDS R101, [R39.X4+0x20] ;  /* 0x0000200027657984 */ /* 0x000e680000004800 */
[----:B------:R-:W-:Y:S04]  /*21d0*/  LDS R100, [R39.X4+0x24] ;  /* 0x0000240027647984 */ /* 0x000fe80000004800 */
        /* <DEDUP_REMOVED lines=29> */
[----:B------:R-:W-:Y:S02]  /*23b0*/  ISETP.NE.AND P1, PT, R114, RZ, PT ;  /* 0x000000ff7200720c */ /* 0x000fe40003f25270 */
[----:B------:R-:W-:-:S07]  /*23c0*/  MOV R114, RZ ;  /* 0x000000ff00727202 */ /* 0x000fce0000000f00 */
[----:B------:R4:W5:Y:S01]  /*23d0*/  @!P0 LDG.E R114, [R2.64+-0x480] ;  /* 0xfffb802002728981 */ /* 0x000962000c1e1900 */
[----:B------:R-:W-:-:S03]  /*23e0*/  ISETP.GE.AND P0, PT, R13, UR7, PT ;  /* 0x000000070d007c0c */ /* 0x000fc6000bf06270 */
[----:B------:R4:W5:Y:S10]  /*23f0*/  @!P1 LDG.E R119, [R2.64+-0x300] ;  /* 0xfffd002002779981 */ /* 0x000974000c1e1900 */
[----:B------:R4:W5:Y:S01]  /*2400*/  @!P0 LDG.E R116, [R2.64+-0x380] ;  /* 0xfffc802002748981 */ /* 0x000962000c1e1900 */
[----:B--2---:R-:W-:-:S02]  /*2410*/  FMUL.FTZ R113, R108, -1.4426950216293334961 ;  /* 0xbfb8aa3b6c717820 */ /* 0x004fc40000410000 */
[----:B------:R-:W-:-:S04]  /*2420*/  FMUL.FTZ R112, R109, -1.4426950216293334961 ;  /* 0xbfb8aa3b6d707820 */ /* 0x000fc80000410000 */
[----:B------:R-:W0:Y:S01]  /*2430*/  MUFU.EX2 R113, R113 ;  /* 0x0000007100717308 */ /* 0x000e220000000800 */
[----:B---3--:R-:W-:Y:S02]  /*2440*/  FMUL.FTZ R122, R105, -1.4426950216293334961 ;  /* 0xbfb8aa3b697a7820 */ /* 0x008fe40000410000 */
[----:B------:R-:W-:-:S05]  /*2450*/  FMUL.FTZ R121, R106, -1.4426950216293334961 ;  /* 0xbfb8aa3b6a797820 */ /* 0x000fca0000410000 */
[----:B------:R-:W2:Y:S01]  /*2460*/  MUFU.EX2 R112, R112 ;  /* 0x0000007000707308 */ /* 0x000ea20000000800 */
[----:B----4-:R-:W-:-:S07]  /*2470*/  FMUL.FTZ R3, R103, -1.4426950216293334961 ;  /* 0xbfb8aa3b67037820 */ /* 0x010fce0000410000 */
[----:B------:R-:W3:Y:S01]  /*2480*/  MUFU.EX2 R122, R122 ;  /* 0x0000007a007a7308 */ /* 0x000ee20000000800 */
[----:B------:R-:W-:Y:S02]  /*2490*/  FMUL.FTZ R2, R104, -1.4426950216293334961 ;  /* 0xbfb8aa3b68027820 */ /* 0x000fe40000410000 */
[----:B0-----:R-:W-:-:S05]  /*24a0*/  FADD.FTZ R113, R113, 1 ;  /* 0x3f80000071717421 */ /* 0x001fca0000010000 */
[----:B------:R-:W0:Y:S01]  /*24b0*/  MUFU.EX2 R121, R121 ;  /* 0x0000007900797308 */ /* 0x000e220000000800 */
[----:B--2---:R-:W-:-:S07]  /*24c0*/  FADD.FTZ R112, R112, 1 ;  /* 0x3f80000070707421 */ /* 0x004fce0000010000 */
[----:B------:R-:W2:Y:S01]  /*24d0*/  MUFU.EX2 R3, R3 ;  /* 0x0000000300037308 */ /* 0x000ea20000000800 */
[----:B---3--:R-:W-:Y:S02]  /*24e0*/  FADD.FTZ R122, R122, 1 ;  /* 0x3f8000007a7a7421 */ /* 0x008fe40000010000 */
[----:B------:R-:W-:-:S05]  /*24f0*/  FMUL.FTZ R123, R102, -1.4426950216293334961 ;  /* 0xbfb8aa3b667b7820 */ /* 0x000fca0000410000 */
[----:B------:R-:W3:Y:S01]  /*2500*/  MUFU.EX2 R2, R2 ;  /* 0x0000000200027308 */ /* 0x000ee20000000800 */
[----:B-1----:R-:W-:-:S07]  /*2510*/  FMUL.FTZ R128, R101, -1.4426950216293334961 ;  /* 0xbfb8aa3b65807820 */ /* 0x002fce0000410000 */
[----:B------:R-:W1:Y:S01]  /*2520*/  MUFU.RCP R113, R113 ;  /* 0x0000007100717308 */ /* 0x000e620000001000 */
[----:B------:R-:W-:Y:S02]  /*2530*/  FMUL.FTZ R132, R94, -1.4426950216293334961 ;  /* 0xbfb8aa3b5e847820 */ /* 0x000fe40000410000 */
[----:B0-----:R-:W-:-:S05]  /*2540*/  FADD.FTZ R121, R121, 1 ;  /* 0x3f80000079797421 */ /* 0x001fca0000010000 */
[----:B------:R-:W0:Y:S01]  /*2550*/  MUFU.RCP R112, R112 ;  /* 0x0000007000707308 */ /* 0x000e220000001000 */
[----:B------:R-:W-:Y:S02]  /*2560*/  FMUL.FTZ R118, R107, -1.4426950216293334961 ;  /* 0xbfb8aa3b6b767820 */ /* 0x000fe40000410000 */
[----:B------:R-:W-:Y:S02]  /*2570*/  FMUL.FTZ R133, R95, -1.4426950216293334961 ;  /* 0xbfb8aa3b5f857820 */ /* 0x000fe40000410000 */
[----:B--2---:R-:W-:-:S03]  /*2580*/  FADD.FTZ R3, R3, 1 ;  /* 0x3f80000003037421 */ /* 0x004fc60000010000 */
[----:B------:R2:W-:Y:S08]  /*2590*/  MUFU.EX2 R129, R123 ;  /* 0x0000007b00817308 */ /* 0x0005f00000000800 */
[----:B------:R4:W-:Y:S01]  /*25a0*/  MUFU.EX2 R130, R128 ;  /* 0x0000008000827308 */ /* 0x0009e20000000800 */
[----:B--2---:R-:W-:-:S07]  /*25b0*/  FMUL.FTZ R123, R97, -1.4426950216293334961 ;  /* 0xbfb8aa3b617b7820 */ /* 0x004fce0000410000 */
[----:B------:R-:W2:Y:S01]  /*25c0*/  MUFU.RCP R122, R122 ;  /* 0x0000007a007a7308 */ /* 0x000ea20000001000 */
[----:B----4-:R-:W-:Y:S02]  /*25d0*/  FMUL.FTZ R128, R98, -1.4426950216293334961 ;  /* 0xbfb8aa3b62807820 */ /* 0x010fe40000410000 */
[----:B---3--:R-:W-:-:S05]  /*25e0*/  FADD.FTZ R2, R2, 1 ;  /* 0x3f80000002027421 */ /* 0x008fca0000010000 */
[----:B------:R-:W3:Y:S01]  /*25f0*/  MUFU.EX2 R132, R132 ;  /* 0x0000008400847308 */ /* 0x000ee20000000800 */
[----:B------:R-:W-:-:S07]  /*2600*/  FMUL.FTZ R135, R96, -1.4426950216293334961 ;  /* 0xbfb8aa3b60877820 */ /* 0x000fce0000410000 */
[----:B------:R-:W4:Y:S08]  /*2610*/  MUFU.EX2 R134, R133 ;  /* 0x0000008500867308 */ /* 0x000f300000000800 */
[----:B------:R-:W-:Y:S08]  /*2620*/  MUFU.EX2 R136, R123 ;  /* 0x0000007b00887308 */ /* 0x000ff00000000800 */
[----:B------:R-:W-:Y:S08]  /*2630*/  MUFU.EX2 R137, R128 ;  /* 0x0000008000897308 */ /* 0x000ff00000000800 */
[----:B------:R-:W-:Y:S08]  /*2640*/  MUFU.RCP R121, R121 ;  /* 0x0000007900797308 */ /* 0x000ff00000001000 */
[----:B------:R-:W0:Y:S08]  /*2650*/  MUFU.EX2 R118, R118 ;  /* 0x0000007600767308 */ /* 0x000e300000000800 */
[----:B------:R1:W-:Y:S01]  /*2660*/  MUFU.RCP R128, R3 ;  /* 0x0000000300807308 */ /* 0x0003e20000001000 */
[----:B------:R-:W-:-:S02]  /*2670*/  FMUL.FTZ R138, R99, -1.4426950216293334961 ;  /* 0xbfb8aa3b638a7820 */ /* 0x000fc40000410000 */
[----:B-1----:R-:W-:-:S05]  /*2680*/  FADD.FTZ R3, -R113, 1 ;  /* 0x3f80000071037421 */ /* 0x002fca0000010100 */
[----:B------:R0:W-:Y:S01]  /*2690*/  MUFU.RCP R123, R2 ;  /* 0x00000002007b7308 */ /* 0x0001e20000001000 */
[----:B------:R-:W-:Y:S02]  /*26a0*/  FMUL.FTZ R131, R100, -1.4426950216293334961 ;  /* 0xbfb8aa3b64837820 */ /* 0x000fe40000410000 */
[----:B0-----:R-:W-:-:S05]  /*26b0*/  FADD.FTZ R2, -R112, 1 ;  /* 0x3f80000070027421 */ /* 0x001fca0000010100 */
        /* <DEDUP_REMOVED lines=18> */
[----:B------:R-:W5:Y:S04]  /*27e0*/  LDS R110, [R39.X4] ;  /* 0x00000000276e7984 */ /* 0x000f680000004800 */
[----:B------:R-:W0:Y:S04]  /*27f0*/  LDS R111, [R39.X4+0x4] ;  /* 0x00000400276f7984 */ /* 0x000e280000004800 */
[----:B------:R-:W0:Y:S04]  /*2800*/  LDS R115, [R39.X4+0xc] ;  /* 0x00000c0027737984 */ /* 0x000e280000004800 */
[----:B------:R-:W0:Y:S04]  /*2810*/  LDS R116, [R39.X4+0x10] ;  /* 0x0000100027747984 */ /* 0x000e280000004800 */
[----:B------:R-:W0:Y:S01]  /*2820*/  LDS R114, [R39.X4+0x8] ;  /* 0x0000080027727984 */ /* 0x000e220000004800 */
[----:B-1----:R-:W-:-:S03]  /*2830*/  FFMA.FTZ R5, R108, R3, 1 ;  /* 0x3f8000006c057423 */ /* 0x002fc60000010003 */
[----:B------:R-:W1:Y:S01]  /*2840*/  LDS R117, [R39.X4+0x14] ;  /* 0x0000140027757984 */ /* 0x000e620000004800 */
[----:B------:R-:W-:Y:S02]  /*2850*/  FFMA.FTZ R2, R109, R2, 1 ;  /* 0x3f8000006d027423 */ /* 0x000fe40000010002 */
[----:B--2---:R-:W-:Y:S01]  /*2860*/  FADD.FTZ R124, -R122, 1 ;  /* 0x3f8000007a7c7421 */ /* 0x004fe20000010100 */
[----:B------:R-:W2:Y:S01]  /*2870*/  LDS R119, [R39.X4+0x18] ;  /* 0x0000180027777984 */ /* 0x000ea20000004800 */
[----:B------:R0:W-:Y:S01]  /*2880*/  MUFU.EX2 R145, R138 ;  /* 0x0000008a00917308 */ /* 0x0001e20000000800 */
[----:B---3--:R-:W-:Y:S02]  /*2890*/  FADD.FTZ R133, R132, 1 ;  /* 0x3f80000084857421 */ /* 0x008fe40000010000 */
[----:B------:R-:W3:Y:S01]  /*28a0*/  LDS R120, [R39.X4+0x1c] ;  /* 0x00001c0027787984 */ /* 0x000ee20000004800 */
[----:B----4-:R-:W-:Y:S02]  /*28b0*/  FADD.FTZ R132, R134, 1 ;  /* 0x3f80000086847421 */ /* 0x010fe40000010000 */
[----:B------:R-:W-:Y:S01]  /*28c0*/  FADD.FTZ R118, R118, 1 ;  /* 0x3f80000076767421 */ /* 0x000fe20000010000 */
[----:B------:R-:W-:Y:S01]  /*28d0*/  LDS R127, [R39.X4+0x28] ;  /* 0x00002800277f7984 */ /* 0x000fe20000004800 */
[----:B------:R-:W4:Y:S03]  /*28e0*/  MUFU.EX2 R131, R131 ;  /* 0x0000008300837308 */ /* 0x000f260000000800 */
[----:B------:R-:W-:Y:S01]  /*28f0*/  LDS R125, [R39.X4+0x20] ;  /* 0x00002000277d7984 */ /* 0x000fe20000004800 */
[----:B-----5:R-:W-:-:S03]  /*2900*/  FMUL.FTZ R3, R93, R110 ;  /* 0x0000006e5d037220 */ /* 0x020fc60000410000 */
[----:B------:R-:W-:Y:S01]  /*2910*/  LDS R126, [R39.X4+0x2c] ;  /* 0x00002c00277e7984 */ /* 0x000fe20000004800 */
[----:B0-----:R-:W-:Y:S02]  /*2920*/  FMUL.FTZ R4, R92, R111 ;  /* 0x0000006f5c047220 */ /* 0x001fe40000410000 */
[----:B------:R-:W-:Y:S02]  /*2930*/  FMUL.FTZ R3, R112, R3 ;  /* 0x0000000370037220 */ /* 0x000fe40000410000 */
[----:B------:R-:W-:Y:S02]  /*2940*/  FMUL.FTZ R4, R113, R4 ;  /* 0x0000000471047220 */ /* 0x000fe40000410000 */
[----:B------:R-:W-:Y:S02]  /*2950*/  FMUL.FTZ R2, R3, R2 ;  /* 0x0000000203027220 */ /* 0x000fe40000410000 */
[----:B------:R-:W-:Y:S02]  /*2960*/  FADD.FTZ R138, R136, 1 ;  /* 0x3f800000888a7421 */ /* 0x000fe40000010000 */
[----:B------:R-:W-:-:S02]  /*2970*/  FADD.FTZ R3, -R121, 1 ;  /* 0x3f80000079037421 */ /* 0x000fc40000010100 */
[----:B------:R-:W-:Y:S02]  /*2980*/  FFMA.FTZ R136, R105, R124, 1 ;  /* 0x3f80000069887423 */ /* 0x000fe4000001007c */
[----:B------:R-:W-:Y:S01]  /*2990*/  FMUL.FTZ R134, R90, R115 ;  /* 0x000000735a867220 */ /* 0x000fe20000410000 */
[----:B------:R-:W0:Y:S01]  /*29a0*/  LDS R124, [R39.X4+0x24] ;  /* 0x00002400277c7984 */ /* 0x000e220000004800 */
[----:B------:R-:W-:Y:S02]  /*29b0*/  FMUL.FTZ R4, R4, R5 ;  /* 0x0000000504047220 */ /* 0x000fe40000410000 */
[----:B------:R-:W-:Y:S02]  /*29c0*/  FFMA.FTZ R5, R106, R3, 1 ;  /* 0x3f8000006a057423 */ /* 0x000fe40000010003 */
[----:B------:R-:W-:Y:S01]  /*29d0*/  FMUL.FTZ R134, R121, R134 ;  /* 0x0000008679867220 */ /* 0x000fe20000410000 */
[----:B------:R-:W5:Y:S01]  /*29e0*/  MUFU.RCP R118, R118 ;  /* 0x0000007600767308 */ /* 0x000f620000001000 */
[----:B------:R-:W-:-:S02]  /*29f0*/  FMUL.FTZ R7, R89, R116 ;  /* 0x0000007459077220 */ /* 0x000fc40000410000 */
[----:B------:R-:W-:Y:S02]  /*2a00*/  FMUL.FTZ R140, R134, R5 ;  /* 0x00000005868c7220 */ /* 0x000fe40000410000 */
[----:B------:R-:W-:Y:S02]  /*2a10*/  FADD.FTZ R129, R129, 1 ;  /* 0x3f80000081817421 */ /* 0x000fe40000010000 */
[----:B------:R-:W-:Y:S02]  /*2a20*/  FADD.FTZ R135, R135, 1 ;  /* 0x3f80000087877421 */ /* 0x000fe40000010000 */
[----:B------:R-:W-:Y:S02]  /*2a30*/  FADD.FTZ R134, -R128, 1 ;  /* 0x3f80000080867421 */ /* 0x000fe40000010100 */
[----:B------:R-:W-:Y:S01]  /*2a40*/  FMUL.FTZ R7, R122, R7 ;  /* 0x000000077a077220 */ /* 0x000fe20000410000 */
[----:B------:R1:W-:Y:S01]  /*2a50*/  MUFU.RCP R139, R135 ;  /* 0x00000087008b7308 */ /* 0x0003e20000001000 */
[----:B------:R-:W-:-:S02]  /*2a60*/  FADD.FTZ R141, R137, 1 ;  /* 0x3f800000898d7421 */ /* 0x000fc40000010000 */
[----:B------:R-:W-:Y:S01]  /*2a70*/  FMUL.FTZ R142, R7, R136 ;  /* 0x00000088078e7220 */ /* 0x000fe20000410000 */
[----:B------:R-:W0:Y:S01]  /*2a80*/  LDS R137, [R39.X4+0x30] ;  /* 0x0000300027897984 */ /* 0x000e220000004800 */
[----:B------:R-:W-:-:S03]  /*2a90*/  FFMA.FTZ R146, R103, R134, 1 ;  /* 0x3f80000067927423 */ /* 0x000fc60000010086 */
[----:B------:R-:W2:Y:S01]  /*2aa0*/  MUFU.RCP R129, R129 ;  /* 0x0000008100817308 */ /* 0x000ea20000001000 */
[----:B------:R-:W0:Y:S04]  /*2ab0*/  LDS R136, [R39.X4+0x34] ;  /* 0x0000340027887984 */ /* 0x000e280000004800 */
[----:B-1----:R-:W1:Y:S04]  /*2ac0*/  LDS R135, [R39.X4+0x38] ;  /* 0x0000380027877984 */ /* 0x002e680000004800 */
[----:B------:R-:W0:Y:S01]  /*2ad0*/  LDS R134, [R39.X4+0x3c] ;  /* 0x00003c0027867984 */ /* 0x000e220000004800 */
[----:B----4-:R-:W-:Y:S01]  /*2ae0*/  FADD.FTZ R131, R131, 1 ;  /* 0x3f80000083837421 */ /* 0x010fe20000010000 */
[----:B------:R-:W4:Y:S01]  /*2af0*/  MUFU.RCP R132, R132 ;  /* 0x0000008400847308 */ /* 0x000f220000001000 */
[----:B-----5:R-:W-:Y:S01]  /*2b00*/  FADD.FTZ R6, -R118, 1 ;  /* 0x3f80000076067421 */ /* 0x020fe20000010100 */
[----:B------:R-:W-:Y:S01]  /*2b10*/  BAR.SYNC.DEFER_BLOCKING 0x0 ;  /* 0x0000000000007b1d */ /* 0x000fe20000010000 */
[----:B------:R-:W-:-:S02]  /*2b20*/  FMUL.FTZ R3, R91, R114 ;  /* 0x000000725b037220 */ /* 0x000fc40000410000 */
[----:B------:R-:W-:-:S03]  /*2b30*/  FADD.FTZ R130, R130, 1 ;  /* 0x3f80000082827421 */ /* 0x000fc60000010000 */
[----:B------:R-:W5:Y:S01]  /*2b40*/  MUFU.RCP R131, R131 ;  /* 0x0000008300837308 */ /* 0x000f620000001000 */
[----:B------:R-:W-:Y:S02]  /*2b50*/  FFMA.FTZ R6, R107, R6, 1 ;  /* 0x3f8000006b067423 */ /* 0x000fe40000010006 */
[----:B------:R-:W-:Y:S02]  /*2b60*/  FMUL.FTZ R3, R118, R3 ;  /* 0x0000000376037220 */ /* 0x000fe40000410000 */
[----:B------:R-:W-:-:S03]  /*2b70*/  FADD.FTZ R145, R145, 1 ;  /* 0x3f80000091917421 */ /* 0x000fc60000010000 */
[----:B------:R-:W0:Y:S01]  /*2b80*/  MUFU.RCP R133, R133 ;  /* 0x0000008500857308 */ /* 0x000e220000001000 */
[----:B------:R-:W-:Y:S02]  /*2b90*/  FMUL.FTZ R6, R3, R6 ;  /* 0x0000000603067220 */ /* 0x000fe40000410000 */
[----:B--2---:R-:W-:Y:S02]  /*2ba0*/  FADD.FTZ R5, -R129, 1 ;  /* 0x3f80000081057421 */ /* 0x004fe40000010100 */
[----:B------:R-:W-:-:S03]  /*2bb0*/  FADD.FTZ R3, -R123, 1 ;  /* 0x3f8000007b037421 */ /* 0x000fc60000010100 */
[----:B------:R-:W2:Y:S01]  /*2bc0*/  MUFU.RCP R130, R130 ;  /* 0x0000008200827308 */ /* 0x000ea20000001000 */
[----:B------:R-:W-:Y:S02]  /*2bd0*/  FMUL.FTZ R144, R88, R117 ;  /* 0x0000007558907220 */ /* 0x000fe40000410000 */
[----:B------:R-:W-:Y:S02]  /*2be0*/  FFMA.FTZ R7, R102, R5, 1 ;  /* 0x3f80000066077423 */ /* 0x000fe40000010005 */
[----:B------:R-:W-:-:S03]  /*2bf0*/  FFMA.FTZ R3, R104, R3, 1 ;  /* 0x3f80000068037423 */ /* 0x000fc60000010003 */
[----:B------:R-:W0:Y:S01]  /*2c00*/  MUFU.RCP R138, R138 ;  /* 0x0000008a008a7308 */ /* 0x000e220000001000 */
[----:B------:R-:W-:Y:S02]  /*2c10*/  FMUL.FTZ R5, R78, R119 ;  /* 0x000000774e057220 */ /* 0x000fe40000410000 */
[----:B---3--:R-:W-:Y:S02]  /*2c20*/  FMUL.FTZ R148, R79, R120 ;  /* 0x000000784f947220 */ /* 0x008fe40000410000 */
[----:B------:R-:W-:-:S03]  /*2c30*/  FMUL.FTZ R144, R123, R144 ;  /* 0x000000907b907220 */ /* 0x000fc60000410000 */
[----:B------:R3:W0:Y:S01]  /*2c40*/  MUFU.RCP R143, R141 ;  /* 0x0000008d008f7308 */ /* 0x0006220000001000 */
[----:B----4-:R-:W-:-:S07]  /*2c50*/  FADD.FTZ R152, -R132, 1 ;  /* 0x3f80000084987421 */ /* 0x010fce0000010100 */
[----:B------:R-:W4:Y:S01]  /*2c60*/  MUFU.RCP R164, R145 ;  /* 0x0000009100a47308 */ /* 0x000f220000001000 */
[----:B------:R-:W-:Y:S02]  /*2c70*/  FMUL.FTZ R5, R128, R5 ;  /* 0x0000000580057220 */ /* 0x000fe40000410000 */
[----:B------:R-:W-:Y:S02]  /*2c80*/  FMUL.FTZ R148, R129, R148 ;  /* 0x0000009481947220 */ /* 0x000fe40000410000 */
[----:B------:R-:W-:Y:S02]  /*2c90*/  FMUL.FTZ R144, R144, R3 ;  /* 0x0000000390907220 */ /* 0x000fe40000410000 */
[----:B------:R-:W-:Y:S02]  /*2ca0*/  FFMA.FTZ R156, R95, R152, 1 ;  /* 0x3f8000005f9c7423 */ /* 0x000fe40000010098 */
[----:B-----5:R-:W-:Y:S02]  /*2cb0*/  FADD.FTZ R3, -R131, 1 ;  /* 0x3f80000083037421 */ /* 0x020fe40000010100 */
[----:B0-----:R-:W-:-:S02]  /*2cc0*/  FMUL.FTZ R152, R81, R124 ;  /* 0x0000007c51987220 */ /* 0x001fc40000410000 */
[----:B------:R-:W-:Y:S02]  /*2cd0*/  FMUL.FTZ R146, R5, R146 ;  /* 0x0000009205927220 */ /* 0x000fe40000410000 */
[----:B------:R-:W-:Y:S02]  /*2ce0*/  FMUL.FTZ R148, R148, R7 ;  /* 0x0000000794947220 */ /* 0x000fe40000410000 */
[----:B------:R-:W-:Y:S02]  /*2cf0*/  FADD.FTZ R7, -R133, 1 ;  /* 0x3f80000085077421 */ /* 0x000fe40000010100 */
[----:B------:R-:W-:Y:S02]  /*2d00*/  FFMA.FTZ R5, R100, R3, 1 ;  /* 0x3f80000064057423 */ /* 0x000fe40000010003 */
[----:B------:R-:W-:Y:S02]  /*2d10*/  FMUL.FTZ R154, R82, R127 ;  /* 0x0000007f529a7220 */ /* 0x000fe40000410000 */
[----:B------:R-:W-:-:S02]  /*2d20*/  FMUL.FTZ R152, R131, R152 ;  /* 0x0000009883987220 */ /* 0x000fc40000410000 */
[----:B--2---:R-:W-:Y:S02]  /*2d30*/  FADD.FTZ R150, -R130, 1 ;  /* 0x3f80000082967421 */ /* 0x004fe40000010100 */
[----:B------:R-:W-:Y:S02]  /*2d40*/  FMUL.FTZ R3, R80, R125 ;  /* 0x0000007d50037220 */ /* 0x000fe40000410000 */
[----:B---3--:R-:W-:Y:S02]  /*2d50*/  FMUL.FTZ R141, R83, R126 ;  /* 0x0000007e538d7220 */ /* 0x008fe40000410000 */
[----:B------:R-:W-:Y:S02]  /*2d60*/  FFMA.FTZ R7, R94, R7, 1 ;  /* 0x3f8000005e077423 */ /* 0x000fe40000010007 */
[----:B------:R-:W-:Y:S02]  /*2d70*/  FMUL.FTZ R154, R133, R154 ;  /* 0x0000009a859a7220 */ /* 0x000fe40000410000 */
[----:B------:R-:W-:-:S02]  /*2d80*/  FMUL.FTZ R152, R152, R5 ;  /* 0x0000000598987220 */ /* 0x000fc40000410000 */
[----:B------:R-:W-:Y:S02]  /*2d90*/  FFMA.FTZ R150, R101, R150, 1 ;  /* 0x3f80000065967423 */ /* 0x000fe40000010096 */
[----:B------:R-:W-:Y:S02]  /*2da0*/  FMUL.FTZ R3, R130, R3 ;  /* 0x0000000382037220 */ /* 0x000fe40000410000 */
[----:B------:R-:W-:Y:S02]  /*2db0*/  FMUL.FTZ R141, R132, R141 ;  /* 0x0000008d848d7220 */ /* 0x000fe40000410000 */
[----:B------:R-:W-:Y:S02]  /*2dc0*/  FADD.FTZ R158, -R138, 1 ;  /* 0x3f8000008a9e7421 */ /* 0x000fe40000010100 */
[----:B------:R-:W-:Y:S02]  /*2dd0*/  FADD.FTZ R5, -R143, 1 ;  /* 0x3f8000008f057421 */ /* 0x000fe40000010100 */
[----:B----4-:R-:W-:-:S02]  /*2de0*/  FADD.FTZ R162, -R164, 1 ;  /* 0x3f800000a4a27421 */ /* 0x010fc40000010100 */
[----:B------:R-:W-:Y:S02]  /*2df0*/  FMUL.FTZ R154, R154, R7 ;  /* 0x000000079a9a7220 */ /* 0x000fe40000410000 */
[----:B------:R-:W-:Y:S02]  /*2e00*/  FMUL.FTZ R150, R3, R150 ;  /* 0x0000009603967220 */ /* 0x000fe40000410000 */
[----:B------:R-:W-:Y:S02]  /*2e10*/  FMUL.FTZ R156, R141, R156 ;  /* 0x0000009c8d9c7220 */ /* 0x000fe40000410000 */
[----:B------:R-:W-:Y:S02]  /*2e20*/  FFMA.FTZ R160, R97, R158, 1 ;  /* 0x3f80000061a07423 */ /* 0x000fe4000001009e */
[----:B------:R-:W-:Y:S02]  /*2e30*/  FFMA.FTZ R7, R98, R5, 1 ;  /* 0x3f80000062077423 */ /* 0x000fe40000010005 */
[----:B------:R-:W-:-:S02]  /*2e40*/  FFMA.FTZ R166, R99, R162, 1 ;  /* 0x3f80000063a67423 */ /* 0x000fc400000100a2 */
[----:B------:R-:W-:Y:S02]  /*2e50*/  FADD.FTZ R3, -R139, 1 ;  /* 0x3f8000008b037421 */ /* 0x000fe40000010100 */
[----:B------:R-:W-:Y:S02]  /*2e60*/  FMUL.FTZ R158, R84, R137 ;  /* 0x00000089549e7220 */ /* 0x000fe40000410000 */
[----:B------:R-:W-:Y:S02]  /*2e70*/  FMUL.FTZ R5, R85, R136 ;  /* 0x0000008855057220 */ /* 0x000fe40000410000 */
[----:B-1----:R-:W-:Y:S02]  /*2e80*/  FMUL.FTZ R162, R86, R135 ;  /* 0x0000008756a27220 */ /* 0x002fe40000410000 */
        /* <DEDUP_REMOVED lines=12> */
[----:B------:R1:W-:Y:S04]  /*2f50*/  STS [R39.X4], R2 ;  /* 0x0000000227007388 */ /* 0x0003e80000004800 */
        /* <DEDUP_REMOVED lines=36> */
[----:B-1----:R-:W-:Y:S01]  /*31a0*/  IADD3 R2, P2, R18, UR28, RZ ;  /* 0x0000001c12027c10 */ /* 0x002fe2000ff5e0ff */
        /* <DEDUP_REMOVED lines=19> */
.L_x_8138:
[----:B------:R-:W-:Y:S05]  /*32e0*/  BSYNC B0 ;  /* 0x0000000000007941 */ /* 0x000fea0003800000 */
.L_x_8137:
        /* <DEDUP_REMOVED lines=153> */
.L_x_8141:
[----:B------:R-:W-:Y:S05]  /*3c80*/  BSYNC B0 ;  /* 0x0000000000007941 */ /* 0x000fea0003800000 */
.L_x_8140:
        /* <DEDUP_REMOVED lines=43> */
.L_x_8139:
[----:B0-----:R-:W-:Y:S01]  /*3f40*/  FFMA.FTZ R14, R41, R93, R14 ;  /* 0x0000005d290e7223 */ /* 0x001fe2000001000e */
[----:B------:R-:W-:Y:S01]  /*3f50*/  MOV R0, c[0x0][0x16c] ;  /* 0x00005b0000007a02 */ /* 0x000fe20000000f00 */
[----:B------:R-:W-:Y:S01]  /*3f60*/  BAR.SYNC.DEFER_BLOCKING 0x0 ;  /* 0x0000000000007b1d */ /* 0x000fe20000010000 */
[----:B------:R-:W-:Y:S01]  /*3f70*/  HFMA2.MMA R130, -RZ, RZ, 0, 0 ;  /* 0x00000000ff827435 */ /* 0x000fe200000001ff */
[----:B------:R-:W-:Y:S01]  /*3f80*/  FFMA.FTZ R14, R38, R95, R14 ;  /* 0x0000005f260e7223 */ /* 0x000fe2000001000e */
[----:B------:R-:W-:Y:S01]  /*3f90*/  ISETP.GE.AND P0, PT, R0, 0x1, PT ;  /* 0x000000010000780c */ /* 0x000fe20003f06270 */
[----:B------:R-:W-:Y:S01]  /*3fa0*/  HFMA2.MMA R76, -RZ, RZ, 0, 0 ;  /* 0x00000000ff4c7435 */ /* 0x000fe200000001ff */
[----:B------:R-:W-:Y:S01]  /*3fb0*/  FMUL.FTZ R88, R93, UR4 ;  /* 0x000000045d587c20 */ /* 0x000fe20008410000 */
[----:B------:R-:W-:Y:S01]  /*3fc0*/  HFMA2.MMA R146, -RZ, RZ, 0, 0 ;  /* 0x00000000ff927435 */ /* 0x000fe200000001ff */
[----:B------:R-:W-:Y:S01]  /*3fd0*/  FFMA.FTZ R14, R40, R91, R14 ;  /* 0x0000005b280e7223 */ /* 0x000fe2000001000e */
        /* <DEDUP_REMOVED lines=10> */
[----:B------:R-:W-:Y:S01]  /*4080*/  MOV R136, RZ ;  /* 0x000000ff00887202 */ /* 0x000fe20000000f00 */
[----:B------:R-:W-:Y:S01]  /*4090*/  FFMA.FTZ R14, R44, R89, R14 ;  /* 0x000000592c0e7223 */ /* 0x000fe2000001000e */
[----:B------:R-:W-:Y:S01]  /*40a0*/  MOV R142, RZ ;  /* 0x000000ff008e7202 */ /* 0x000fe20000000f00 */
        /* <DEDUP_REMOVED lines=29> */
[----:B------:R-:W-:Y:S01]  /*4280*/  ULDC.64 UR8, c[0x0][0x180] ;  /* 0x0000600000087ab9 */ /* 0x000fe20000000a00 */
[----:B------:R-:W-:Y:S01]  /*4290*/  FADD.FTZ R75, R91, R91 ;  /* 0x0000005b5b4b7221 */ /* 0x000fe20000010000 */
[----:B------:R-:W-:Y:S01]  /*42a0*/  UIMAD UR7, UR27, UR8, URZ ;  /* 0x000000081b0772a4 */ /* 0x000fe2000f8e023f */
[----:B------:R-:W-:Y:S01]  /*42b0*/  FADD.FTZ R81, R89, R89 ;  /* 0x0000005959517221 */ /* 0x000fe20000010000 */
[----:B------:R-:W-:Y:S01]  /*42c0*/  ULDC.64 UR16, c[0x0][0x198] ;  /* 0x0000660000107ab9 */ /* 0x000fe20000000a00 */
[----:B------:R-:W-:Y:S01]  /*42d0*/  FADD.FTZ R71, R93, R93 ;  /* 0x0000005d5d477221 */ /* 0x000fe20000010000 */
[----:B------:R-:W-:Y:S01]  /*42e0*/  UIMAD.WIDE.U32 UR22, UR26, UR8, URZ ;  /* 0x000000081a1672a5 */ /* 0x000fe2000f8e003f */
[----:B------:R-:W-:Y:S01]  /*42f0*/  FADD.FTZ R73, R95, R95 ;  /* 0x0000005f5f497221 */ /* 0x000fe20000010000 */
[----:B------:R-:W-:Y:S01]  /*4300*/  UIMAD UR7, UR26, UR9, UR7 ;  /* 0x000000091a0772a4 */ /* 0x000fe2000f8e0207 */
        /* <DEDUP_REMOVED lines=19> */
[----:B------:R-:W-:Y:S01]  /*4440*/  ULEA UR40, UP1, UR8, UR18, 0x3 ;  /* 0x0000001208287291 */ /* 0x000fe2000f82183f */
[----:B------:R-:W-:Y:S01]  /*4450*/  FADD.FTZ R95, R154, R154 ;  /* 0x0000009a9a5f7221 */ /* 0x000fe20000010000 */
[----:B------:R-:W-:Y:S01]  /*4460*/  ULEA UR24, UP0, UR22, UR24, 0x3 ;  /* 0x0000001816187291 */ /* 0x000fe2000f80183f */
[----:B------:R-:W-:Y:S01]  /*4470*/  FADD.FTZ R96, R129, R129 ;  /* 0x0000008181607221 */ /* 0x000fe20000010000 */
[----:B------:R-:W-:Y:S01]  /*4480*/  UIADD3 UR18, UR23, UR7, URZ ;  /* 0x0000000717127290 */ /* 0x000fe2000fffe03f */
[----:B------:R-:W-:Y:S01]  /*4490*/  FADD.FTZ R97, R69, UR5 ;  /* 0x0000000545617e21 */ /* 0x000fe20008010000 */
[----:B------:R-:W-:Y:S01]  /*44a0*/  ULDC.64 UR20, c[0x0][0x230] ;  /* 0x00008c0000147ab9 */ /* 0x000fe20000000a00 */
[----:B------:R-:W-:Y:S01]  /*44b0*/  FADD.FTZ R98, R68, UR5 ;  /* 0x0000000544627e21 */ /* 0x000fe20008010000 */
[----:B------:R-:W-:Y:S01]  /*44c0*/  UIADD3 UR23, UR9, UR44, URZ ;  /* 0x0000002c09177290 */ /* 0x000fe2000fffe03f */
[----:B------:R-:W-:Y:S01]  /*44d0*/  FADD.FTZ R99, R67, UR5 ;  /* 0x0000000543637e21 */ /* 0x000fe20008010000 */
[----:B------:R-:W-:Y:S01]  /*44e0*/  ULEA UR41, UP2, UR16, UR20, 0x3 ;  /* 0x0000001410297291 */ /* 0x000fe2000f84183f */
        /* <DEDUP_REMOVED lines=13> */
[----:B------:R-:W-:Y:S01]  /*45c0*/  ULEA.HI.X UR25, UR16, UR21, UR7, 0x3, UP2 ;  /* 0x0000001510197291 */ /* 0x000fe200090f1c07 */
[----:B------:R-:W-:Y:S01]  /*45d0*/  FADD.FTZ R107, R59, UR5 ;  /* 0x000000053b6b7e21 */ /* 0x000fe20008010000 */
[----:B------:R-:W-:Y:S01]  /*45e0*/  ULEA.HI UR16, UR18, UR18, URZ, 0x1 ;  /* 0x0000001212107291 */ /* 0x000fe2000f8f083f */
[----:B------:R-:W-:Y:S01]  /*45f0*/  FADD.FTZ R108, R58, UR5 ;  /* 0x000000053a6c7e21 */ /* 0x000fe20008010000 */
[----:B------:R-:W-:Y:S01]  /*4600*/  ULDC UR21, c[0x0][0x16c] ;  /* 0x00005b0000157ab9 */ /* 0x000fe20000000800 */
        /* <DEDUP_REMOVED lines=8> */
[----:B------:R-:W-:Y:S01]  /*4690*/  MOV R130, RZ ;  /* 0x000000ff00827202 */ /* 0x000fe20000000f00 */
[----:B------:R-:W-:-:S02]  /*46a0*/  UIMAD.WIDE UR16, UR21, 0x10, UR10 ;  /* 0x00000010151078a5 */ /* 0x000fc4000f8e020a */
[----:B------:R-:W-:Y:S02]  /*46b0*/  UIADD3 UR19, UR18, -UR19, URZ ;  /* 0x8000001312137290 */ /* 0x000fe4000fffe03f */
[----:B------:R-:W-:Y:S02]  /*46c0*/  UMOV UR7, URZ ;  /* 0x0000003f00077c82 */ /* 0x000fe40008000000 */
[----:B------:R-:W-:Y:S02]  /*46d0*/  UMOV UR8, URZ ;  /* 0x0000003f00087c82 */ /* 0x000fe40008000000 */
[----:B------:R-:W-:Y:S02]  /*46e0*/  UMOV UR9, URZ ;  /* 0x0000003f00097c82 */ /* 0x000fe40008000000 */
[----:B------:R-:W-:Y:S02]  /*46f0*/  ULEA UR47, UR20, 0xca0, 0xb ;  /* 0x00000ca0142f7891 */ /* 0x000fe4000f8e583f */
[----:B------:R-:W-:-:S02]  /*4700*/  USHF.L.U32 UR44, UR19, 0x8, URZ ;  /* 0x00000008132c7899 */ /* 0x000fc4000800063f */
[----:B------:R-:W-:Y:S02]  /*4710*/  UMOV UR45, UR16 ;  /* 0x00000010002d7c82 */ /* 0x000fe40008000000 */
[----:B------:R-:W-:Y:S02]  /*4720*/  UMOV UR46, UR17 ;  /* 0x00000011002e7c82 */ /* 0x000fe40008000000 */
.L_x_8157:
        /* <DEDUP_REMOVED lines=9> */
[----:B------:R-:W-:Y:S01]  /*47c0*/  FADD.FTZ R152, R221, UR5 ;  /* 0x00000005dd987e21 */ /* 0x000fe20008010000 */
[----:B------:R-:W-:Y:S01]  /*47d0*/  ISETP.NE.AND P0, PT, R219, RZ, PT ;  /* 0x000000ffdb00720c */ /* 0x000fe20003f05270 */
[----:B------:R-:W-:Y:S01]  /*47e0*/  FADD.FTZ R119, R56, UR5 ;  /* 0x0000000538777e21 */ /* 0x000fe20008010000 */
[----:B------:R-:W-:Y:S01]  /*47f0*/  ISETP.NE.AND P2, PT, R16, RZ, PT ;  /* 0x000000ff1000720c */ /* 0x000fe20003f45270 */
        /* <DEDUP_REMOVED lines=30> */
[----:B------:R-:W-:-:S04]  /*49e0*/  FMUL.RZ R8, R8, 0.15915493667125701904 ;  /* 0x3e22f98308087820 */ /* 0x000fc8000040c000 */
[----:B------:R-:W-:Y:S01]  /*49f0*/  FMUL.FTZ R166, R166, 1.4426950216293334961 ;  /* 0x3fb8aa3ba6a67820 */ /* 0x000fe20000410000 */
[----:B------:R0:W-:Y:S03]  /*4a00*/  MUFU.COS R13, R12 ;  /* 0x0000000c000d7308 */ /* 0x0001e60000000000 */
[C---:B------:R-:W-:Y:S02]  /*4a10*/  FMUL.FTZ R6, R166.reuse, R152 ;  /* 0x00000098a6067220 */ /* 0x040fe40000410000 */
[----:B------:R-:W-:Y:S02]  /*4a20*/  FMUL.FTZ R131, R166, R123 ;  /* 0x0000007ba6837220 */ /* 0x000fe40000410000 */
[----:B---3--:R-:W-:Y:S01]  /*4a30*/  FMUL.FTZ R208, R5, R10 ;  /* 0x0000000a05d07220 */ /* 0x008fe20000410000 */
[----:B------:R-:W-:Y:S01]  /*4a40*/  MUFU.SIN R164, R8 ;  /* 0x0000000800a47308 */ /* 0x000fe20000000400 */
[----:B0-----:R-:W-:-:S02]  /*4a50*/  FMUL.RZ R12, R7, 0.15915493667125701904 ;  /* 0x3e22f983070c7820 */ /* 0x001fc4000040c000 */
[----:B------:R-:W-:Y:S02]  /*4a60*/  FMUL.FTZ R7, R154, UR17 ;  /* 0x000000119a077c20 */ /* 0x000fe40008410000 */
[----:B------:R-:W-:-:S03]  /*4a70*/  FMUL.FTZ R135, R166, R115 ;  /* 0x00000073a6877220 */ /* 0x000fc60000410000 */
[----:B------:R0:W-:Y:S08]  /*4a80*/  MUFU.COS R168, R8 ;  /* 0x0000000800a87308 */ /* 0x0001f00000000000 */
[----:B------:R-:W-:Y:S01]  /*4a90*/  MUFU.SIN R170, R117 ;  /* 0x0000007500aa7308 */ /* 0x000fe20000000400 */
[----:B0-----:R-:W-:Y:S02]  /*4aa0*/  FMUL.RZ R8, R7, 0.15915493667125701904 ;  /* 0x3e22f98307087820 */ /* 0x001fe4000040c000 */
[----:B------:R-:W-:-:S05]  /*4ab0*/  FMUL.FTZ R7, R121, UR17 ;  /* 0x0000001179077c20 */ /* 0x000fca0008410000 */
[----:B------:R0:W-:Y:S01]  /*4ac0*/  MUFU.COS R172, R117 ;  /* 0x0000007500ac7308 */ /* 0x0001e20000000000 */
[C---:B------:R-:W-:Y:S02]  /*4ad0*/  FMUL.FTZ R137, R166.reuse, R154 ;  /* 0x0000009aa6897220 */ /* 0x040fe40000410000 */
[----:B------:R-:W-:-:S05]  /*4ae0*/  FMUL.FTZ R133, R166, R119 ;  /* 0x00000077a6857220 */ /* 0x000fca0000410000 */
        /* <DEDUP_REMOVED lines=30> */
[----:B-1----:R-:W-:-:S07]  /*4cd0*/  FMUL.FTZ R9, R6, R9 ;  /* 0x0000000906097220 */ /* 0x002fce0000410000 */
[----:B------:R-:W-:Y:S01]  /*4ce0*/  MUFU.SIN R198, R8 ;  /* 0x0000000800c67308 */ /* 0x000fe20000000400 */
[----:B0-----:R-:W-:Y:S01]  /*4cf0*/  FMUL.RZ R12, R7, 0.15915493667125701904 ;  /* 0x3e22f983070c7820 */ /* 0x001fe2000040c000 */
[----:B------:R-:W-:-:S04]  /*4d00*/  MOV R7, UR29 ;  /* 0x0000001d00077c02 */ /* 0x000fc80008000f00 */
[----:B------:R-:W-:Y:S02]  /*4d10*/  ISETP.LT.OR P3, PT, R7, 0x2, P0 ;  /* 0x000000020700780c */ /* 0x000fe40000761670 */
[----:B------:R-:W-:Y:S01]  /*4d20*/  IADD3 R7, R16, 0x200, RZ ;  /* 0x0000020010077810 */ /* 0x000fe20007ffe0ff */
[----:B------:R0:W-:Y:S08]  /*4d30*/  MUFU.COS R200, R8 ;  /* 0x0000000800c87308 */ /* 0x0001f00000000000 */
[----:B------:R-:W-:Y:S01]  /*4d40*/  MUFU.SIN R202, R129 ;  /* 0x0000008100ca7308 */ /* 0x000fe20000000400 */
[----:B0-----:R-:W-:Y:S01]  /*4d50*/  FMUL.FTZ R8, R6, R13 ;  /* 0x0000000d06087220 */ /* 0x001fe20000410000 */
[----:B------:R-:W-:-:S06]  /*4d60*/  MOV R13, UR46 ;  /* 0x0000002e000d7c02 */ /* 0x000fcc0008000f00 */
[----:B------:R0:W-:Y:S08]  /*4d70*/  MUFU.COS R204, R129 ;  /* 0x0000008100cc7308 */ /* 0x0001f00000000000 */
[----:B------:R-:W-:Y:S01]  /*4d80*/  MUFU.SIN R167, R12 ;  /* 0x0000000c00a77308 */ /* 0x000fe20000000400 */
[----:B0-----:R-:W-:Y:S02]  /*4d90*/  SEL R129, R7, UR44, P2 ;  /* 0x0000002c07817c07 */ /* 0x001fe40009000000 */
[----:B------:R-:W-:-:S03]  /*4da0*/  CS2R R6, SRZ ;  /* 0x0000000000067805 */ /* 0x000fc6000001ff00 */
[----:B------:R0:W-:Y:S02]  /*4db0*/  STS.64 [R129.X8+0xca0], R8 ;  /* 0x000ca00881007388 */ /* 0x0001e40000008a00 */
[----:B------:R1:W-:Y:S01]  /*4dc0*/  MUFU.COS R175, R12 ;  /* 0x0000000c00af7308 */ /* 0x0003e20000000000 */
[----:B------:R-:W-:-:S07]  /*4dd0*/  FFMA.FTZ R208, R4, R11, R208 ;  /* 0x0000000b04d07223 */ /* 0x000fce00000100d0 */
[----:B------:R-:W2:Y:S01]  /*4de0*/  MUFU.EX2 R131, R131 ;  /* 0x0000008300837308 */ /* 0x000ea20000000800 */
[----:B-1----:R-:W-:Y:S01]  /*4df0*/  MOV R12, UR45 ;  /* 0x0000002d000c7c02 */ /* 0x002fe20008000f00 */
[----:B------:R-:W-:Y:S06]  /*4e00*/  BAR.SYNC.DEFER_BLOCKING 0x0 ;  /* 0x0000000000007b1d */ /* 0x000fec0000010000 */
[----:B------:R-:W1:Y:S08]  /*4e10*/  MUFU.EX2 R135, R135 ;  /* 0x0000008700877308 */ /* 0x000e700000000800 */
[----:B------:R-:W3:Y:S01]  /*4e20*/  MUFU.EX2 R137, R137 ;  /* 0x0000008900897308 */ /* 0x000ee20000000800 */
[----:B------:R-:W-:-:S07]  /*4e30*/  FMUL.FTZ R139, R166, R121 ;  /* 0x00000079a68b7220 */ /* 0x000fce0000410000 */
[----:B------:R-:W4:Y:S01]  /*4e40*/  MUFU.EX2 R133, R133 ;  /* 0x0000008500857308 */ /* 0x000f220000000800 */
[----:B------:R0:W5:Y:S01]  /*4e50*/  @!P3 LDG.E.64 R6, [R12.64+0x8] ;  /* 0x000008200c06b981 */ /* 0x000162000c1e1b00 */
[----:B------:R-:W-:Y:S01]  /*4e60*/  FMUL.FTZ R143, R166, R125 ;  /* 0x0000007da68f7220 */ /* 0x000fe20000410000 */
[----:B------:R-:W-:Y:S01]  /*4e70*/  ISETP.NE.AND P3, PT, R16, 0x1f, PT ;  /* 0x0000001f1000780c */ /* 0x000fe20003f65270 */
[----:B------:R-:W-:Y:S01]  /*4e80*/  FMUL.FTZ R141, R166, R156 ;  /* 0x0000009ca68d7220 */ /* 0x000fe20000410000 */
[----:B------:R-:W-:Y:S01]  /*4e90*/  BSSY B0, `(.L_x_8143) ;  /* 0x0000106000007945 */ /* 0x000fe20003800000 */
[C---:B--2---:R-:W-:Y:S02]  /*4ea0*/  FMUL.FTZ R151, R131.reuse, R164 ;  /* 0x000000a483977220 */ /* 0x044fe40000410000 */
[----:B------:R-:W2:Y:S01]  /*4eb0*/  MUFU.EX2 R155, R139 ;  /* 0x0000008b009b7308 */ /* 0x000ea20000000800 */
[----:B------:R-:W-:Y:S02]  /*4ec0*/  FMUL.FTZ R153, R131, R168 ;  /* 0x000000a883997220 */ /* 0x000fe40000410000 */
[----:B------:R-:W-:-:S02]  /*4ed0*/  FMUL.FTZ R164, R151, R228 ;  /* 0x000000e497a47220 */ /* 0x000fc40000410000 */
[----:B0-----:R-:W-:Y:S02]  /*4ee0*/  FMUL.FTZ R13, R5, R11 ;  /* 0x0000000b050d7220 */ /* 0x001fe40000410000 */
[C---:B------:R-:W-:Y:S01]  /*4ef0*/  FMUL.FTZ R12, R166.reuse, R117 ;  /* 0x00000075a60c7220 */ /* 0x040fe20000410000 */
[----:B------:R1:W-:Y:S01]  /*4f00*/  MUFU.EX2 R159, R143 ;  /* 0x0000008f009f7308 */ /* 0x0003e20000000800 */
[----:B------:R-:W-:Y:S02]  /*4f10*/  FMUL.FTZ R5, R166, R127 ;  /* 0x0000007fa6057220 */ /* 0x000fe40000410000 */
[----:B------:R-:W-:Y:S02]  /*4f20*/  FFMA.FTZ R206, R4, R10, -R13 ;  /* 0x0000000a04ce7223 */ /* 0x000fe4000001080d */
[----:B------:R-:W-:Y:S02]  /*4f30*/  FMUL.FTZ R4, R166, R162 ;  /* 0x000000a2a6047220 */ /* 0x000fe40000410000 */
[----:B------:R-:W-:Y:S01]  /*4f40*/  FMUL.FTZ R10, R145, UR17 ;  /* 0x00000011910a7c20 */ /* 0x000fe20008410000 */
[----:B------:R-:W0:Y:S01]  /*4f50*/  MUFU.EX2 R12, R12 ;  /* 0x0000000c000c7308 */ /* 0x000e220000000800 */
[----:B-1----:R-:W-:-:S02]  /*4f60*/  FMUL.FTZ R143, R135, R176 ;  /* 0x000000b0878f7220 */ /* 0x002fc40000410000 */
[----:B---3--:R-:W-:Y:S02]  /*4f70*/  FMUL.FTZ R139, R137, R180 ;  /* 0x000000b4898b7220 */ /* 0x008fe40000410000 */
[----:B------:R-:W-:Y:S02]  /*4f80*/  FMUL.RZ R11, R10, 0.15915493667125701904 ;  /* 0x3e22f9830a0b7820 */ /* 0x000fe4000040c000 */
[C---:B----4-:R-:W-:Y:S01]  /*4f90*/  FMUL.FTZ R149, R133.reuse, R172 ;  /* 0x000000ac85957220 */ /* 0x050fe20000410000 */
[----:B------:R-:W1:Y:S01]  /*4fa0*/  MUFU.EX2 R5, R5 ;  /* 0x0000000500057308 */ /* 0x000e620000000800 */
[----:B------:R-:W-:Y:S02]  /*4fb0*/  FMUL.FTZ R147, R133, R170 ;  /* 0x000000aa85937220 */ /* 0x000fe40000410000 */
[----:B------:R-:W-:Y:S02]  /*4fc0*/  FFMA.FTZ R164, RZ, R153, R164 ;  /* 0x00000099ffa47223 */ /* 0x000fe400000100a4 */
[----:B------:R-:W-:-:S02]  /*4fd0*/  FMUL.FTZ R129, R166, R158 ;  /* 0x0000009ea6817220 */ /* 0x000fc40000410000 */
[----:B--2---:R-:W-:Y:S01]  /*4fe0*/  FMUL.FTZ R133, R155, R182 ;  /* 0x000000b69b857220 */ /* 0x004fe20000410000 */
[----:B------:R-:W2:Y:S01]  /*4ff0*/  MUFU.EX2 R4, R4 ;  /* 0x0000000400047308 */ /* 0x000ea20000000800 */
[C---:B0-----:R-:W-:Y:S02]  /*5000*/  FMUL.FTZ R181, R12.reuse, R181 ;  /* 0x000000b50cb57220 */ /* 0x041fe40000410000 */
[----:B------:R-:W-:Y:S02]  /*5010*/  FMUL.FTZ R180, R12, R163 ;  /* 0x000000a30cb47220 */ /* 0x000fe40000410000 */
[----:B------:R-:W-:Y:S02]  /*5020*/  FMUL.FTZ R12, R8, R151 ;  /* 0x00000097080c7220 */ /* 0x000fe40000410000 */
[----:B------:R-:W-:Y:S01]  /*5030*/  FADD.FTZ R168, RZ, R164 ;  /* 0x000000a4ffa87221 */ /* 0x000fe20000010000 */
[----:B------:R0:W3:Y:S01]  /*5040*/  MUFU.EX2 R157, R141 ;  /* 0x0000008d009d7308 */ /* 0x0000e20000000800 */
[----:B-1----:R-:W-:-:S02]  /*5050*/  FMUL.FTZ R177, R5, R204 ;  /* 0x000000cc05b17220 */ /* 0x002fc40000410000 */
[----:B------:R-:W-:Y:S02]  /*5060*/  FMUL.FTZ R176, R5, R202 ;  /* 0x000000ca05b07220 */ /* 0x000fe40000410000 */
[----:B------:R-:W-:Y:S02]  /*5070*/  FMUL.FTZ R5, R166, R145 ;  /* 0x00000091a6057220 */ /* 0x000fe40000410000 */
[----:B------:R-:W-:Y:S01]  /*5080*/  FFMA.FTZ R12, R9, R153, R12 ;  /* 0x00000099090c7223 */ /* 0x000fe2000001000c */
[----:B------:R-:W-:Y:S01]  /*5090*/  MUFU.SIN R172, R11 ;  /* 0x0000000b00ac7308 */ /* 0x000fe20000000400 */
[----:B0-----:R-:W-:Y:S02]  /*50a0*/  FMUL.FTZ R141, R135, R174 ;  /* 0x000000ae878d7220 */ /* 0x001fe40000410000 */
[C---:B--2---:R-:W-:Y:S02]  /*50b0*/  FMUL.FTZ R175, R4.reuse, R175 ;  /* 0x000000af04af7220 */ /* 0x044fe40000410000 */
[----:B------:R-:W-:-:S02]  /*50c0*/  FMUL.FTZ R174, R4, R167 ;  /* 0x000000a704ae7220 */ /* 0x000fc40000410000 */
[----:B------:R-:W-:Y:S01]  /*50d0*/  FMUL.FTZ R4, R9, R151 ;  /* 0x0000009709047220 */ /* 0x000fe20000410000 */
[----:B------:R0:W-:Y:S01]  /*50e0*/  MUFU.COS R10, R11 ;  /* 0x0000000b000a7308 */ /* 0x0001e20000000000 */
[----:B------:R-:W-:Y:S02]  /*50f0*/  FMUL.FTZ R13, R147, R12 ;  /* 0x0000000c930d7220 */ /* 0x000fe40000410000 */
[----:B------:R-:W-:Y:S02]  /*5100*/  FFMA.FTZ R4, R8, R153, -R4 ;  /* 0x0000009908047223 */ /* 0x000fe40000010804 */
[----:B------:R-:W-:Y:S02]  /*5110*/  FMUL.FTZ R135, R155, R184 ;  /* 0x000000b89b877220 */ /* 0x000fe40000410000 */
[----:B------:R-:W-:Y:S01]  /*5120*/  FMUL.FTZ R155, R147, R4 ;  /* 0x00000004939b7220 */ /* 0x000fe20000410000 */
[----:B------:R-:W1:Y:S01]  /*5130*/  MUFU.EX2 R5, R5 ;  /* 0x0000000500057308 */ /* 0x000e620000000800 */
[----:B0-----:R-:W-:-:S02]  /*5140*/  FMUL.FTZ R11, RZ, R151 ;  /* 0x00000097ff0b7220 */ /* 0x001fc40000410000 */
[----:B------:R-:W-:Y:S02]  /*5150*/  FFMA.FTZ R4, R149, R4, -R13 ;  /* 0x0000000495047223 */ /* 0x000fe4000001080d */
[----:B------:R-:W-:Y:S02]  /*5160*/  FFMA.FTZ R11, R153, R228, -R11 ;  /* 0x000000e4990b7223 */ /* 0x000fe4000001080b */
[----:B---3--:R-:W-:Y:S01]  /*5170*/  FMUL.FTZ R131, R157, R188 ;  /* 0x000000bc9d837220 */ /* 0x008fe20000410000 */
[----:B------:R0:W2:Y:S01]  /*5180*/  MUFU.EX2 R161, R129 ;  /* 0x0000008100a17308 */ /* 0x0000a20000000800 */
[----:B------:R-:W-:Y:S02]  /*5190*/  FADD.FTZ R164, R226, R11 ;  /* 0x0000000be2a47221 */ /* 0x000fe40000010000 */
[----:B------:R-:W-:Y:S02]  /*51a0*/  FFMA.FTZ R12, R149, R12, R155 ;  /* 0x0000000c950c7223 */ /* 0x000fe4000001009b */
[----:B------:R-:W-:-:S02]  /*51b0*/  FMUL.FTZ R11, R147, R168 ;  /* 0x000000a8930b7220 */ /* 0x000fc40000410000 */
[----:B------:R-:W-:Y:S02]  /*51c0*/  FMUL.FTZ R13, R147, R164 ;  /* 0x000000a4930d7220 */ /* 0x000fe40000410000 */
[----:B0-----:R-:W-:Y:S02]  /*51d0*/  FMUL.FTZ R129, R157, R186 ;  /* 0x000000ba9d817220 */ /* 0x001fe40000410000 */
[C---:B------:R-:W-:Y:S02]  /*51e0*/  FMUL.FTZ R157, R141.reuse, R4 ;  /* 0x000000048d9d7220 */ /* 0x040fe40000410000 */
[----:B------:R-:W-:Y:S02]  /*51f0*/  FMUL.FTZ R155, R141, R12 ;  /* 0x0000000c8d9b7220 */ /* 0x000fe40000410000 */
[C---:B------:R-:W-:Y:S02]  /*5200*/  FFMA.FTZ R11, R149.reuse, R164, -R11 ;  /* 0x000000a4950b7223 */ /* 0x040fe4000001080b */
[----:B------:R-:W-:-:S02]  /*5210*/  FFMA.FTZ R13, R149, R168, R13 ;  /* 0x000000a8950d7223 */ /* 0x000fc4000001000d */
[----:B------:R-:W-:Y:S02]  /*5220*/  FMUL.FTZ R137, R137, R178 ;  /* 0x000000b289897220 */ /* 0x000fe40000410000 */
[----:B------:R-:W-:Y:S02]  /*5230*/  FFMA.FTZ R168, R143, R12, R157 ;  /* 0x0000000c8fa87223 */ /* 0x000fe4000001009d */
[----:B-1----:R-:W-:Y:S02]  /*5240*/  FMUL.FTZ R173, R5, R10 ;  /* 0x0000000a05ad7220 */ /* 0x002fe40000410000 */
[----:B------:R-:W-:Y:S02]  /*5250*/  FFMA.FTZ R4, R143, R4, -R155 ;  /* 0x000000048f047223 */ /* 0x000fe4000001089b */
[----:B------:R-:W-:Y:S02]  /*5260*/  FADD.FTZ R10, R222, R11 ;  /* 0x0000000bde0a7221 */ /* 0x000fe40000010000 */
[----:B------:R-:W-:-:S02]  /*5270*/  FMUL.FTZ R155, R137, R168 ;  /* 0x000000a8899b7220 */ /* 0x000fc40000410000 */
[----:B------:R-:W-:Y:S02]  /*5280*/  FADD.FTZ R12, RZ, R13 ;  /* 0x0000000dff0c7221 */ /* 0x000fe40000010000 */
[----:B------:R-:W-:Y:S02]  /*5290*/  FMUL.FTZ R11, R141, R10 ;  /* 0x0000000a8d0b7220 */ /* 0x000fe40000410000 */
[----:B------:R-:W-:Y:S02]  /*52a0*/  FFMA.FTZ R170, R139, R4, -R155 ;  /* 0x000000048baa7223 */ /* 0x000fe4000001089b */
[----:B------:R-:W-:Y:S02]  /*52b0*/  FMUL.FTZ R172, R5, R172 ;  /* 0x000000ac05ac7220 */ /* 0x000fe40000410000 */
[----:B------:R-:W-:Y:S02]  /*52c0*/  FMUL.FTZ R4, R137, R4 ;  /* 0x0000000489047220 */ /* 0x000fe40000410000 */
[----:B------:R-:W-:-:S02]  /*52d0*/  FADD.FTZ R164, R68, UR5 ;  /* 0x0000000544a47e21 */ /* 0x000fc40008010000 */
[-C--:B------:R-:W-:Y:S02]  /*52e0*/  FMUL.FTZ R5, R141, R12.reuse ;  /* 0x0000000c8d057220 */ /* 0x080fe40000410000 */
[----:B------:R-:W-:Y:S02]  /*52f0*/  FFMA.FTZ R11, R143, R12, R11 ;  /* 0x0000000c8f0b7223 */ /* 0x000fe4000001000b */
[----:B------:R-:W-:Y:S02]  /*5300*/  FFMA.FTZ R168, R139, R168, R4 ;  /* 0x000000a88ba87223 */ /* 0x000fe40000010004 */
[----:B------:R-:W-:Y:S02]  /*5310*/  FMUL.FTZ R4, R164, UR17 ;  /* 0x00000011a4047c20 */ /* 0x000fe40008410000 */
[----:B------:R-:W-:Y:S02]  /*5320*/  FFMA.FTZ R5, R143, R10, -R5 ;  /* 0x0000000a8f057223 */ /* 0x000fe40000010805 */
[----:B------:R-:W-:-:S02]  /*5330*/  FADD.FTZ R10, RZ, R11 ;  /* 0x0000000bff0a7221 */ /* 0x000fc40000010000 */
[C---:B--2---:R-:W-:Y:S02]  /*5340*/  FMUL.FTZ R183, R161.reuse, R196 ;  /* 0x000000c4a1b77220 */ /* 0x044fe40000410000 */
[----:B------:R-:W-:Y:S02]  /*5350*/  FMUL.FTZ R182, R161, R194 ;  /* 0x000000c2a1b67220 */ /* 0x000fe40000410000 */
[----:B------:R-:W-:Y:S02]  /*5360*/  FMUL.RZ R161, R4, 0.15915493667125701904 ;  /* 0x3e22f98304a17820 */ /* 0x000fe4000040c000 */
[C---:B------:R-:W-:Y:S02]  /*5370*/  FMUL.FTZ R12, R133.reuse, R168 ;  /* 0x000000a8850c7220 */ /* 0x040fe40000410000 */
[----:B------:R-:W-:Y:S01]  /*5380*/  FMUL.FTZ R13, R133, R170 ;  /* 0x000000aa850d7220 */ /* 0x000fe20000410000 */
[----:B------:R-:W-:Y:S01]  /*5390*/  MUFU.COS R171, R161 ;  /* 0x000000a100ab7308 */ /* 0x000fe20000000000 */
[----:B------:R-:W-:-:S02]  /*53a0*/  FADD.FTZ R4, R224, R5 ;  /* 0x00000005e0047221 */ /* 0x000fc40000010000 */
[----:B------:R-:W-:Y:S02]  /*53b0*/  FMUL.FTZ R11, R137, R10 ;  /* 0x0000000a890b7220 */ /* 0x000fe40000410000 */
[C---:B------:R-:W-:Y:S02]  /*53c0*/  FFMA.FTZ R12, R135.reuse, R170, -R12 ;  /* 0x000000aa870c7223 */ /* 0x040fe4000001080c */
[----:B------:R-:W-:Y:S01]  /*53d0*/  FFMA.FTZ R168, R135, R168, R13 ;  /* 0x000000a887a87223 */ /* 0x000fe2000001000d */
[----:B------:R0:W-:Y:S01]  /*53e0*/  MUFU.SIN R5, R161 ;  /* 0x000000a100057308 */ /* 0x0001e20000000400 */
[-C--:B------:R-:W-:Y:S02]  /*53f0*/  FFMA.FTZ R11, R139, R4.reuse, -R11 ;  /* 0x000000048b0b7223 */ /* 0x080fe4000001080b */
[----:B------:R-:W-:Y:S02]  /*5400*/  FMUL.FTZ R4, R137, R4 ;  /* 0x0000000489047220 */ /* 0x000fe40000410000 */
[----:B------:R-:W-:-:S02]  /*5410*/  FADD.FTZ R13, R69, UR5 ;  /* 0x00000005450d7e21 */ /* 0x000fc40008010000 */
[C---:B------:R-:W-:Y:S02]  /*5420*/  FMUL.FTZ R157, R129.reuse, R12 ;  /* 0x0000000c819d7220 */ /* 0x040fe40000410000 */
[----:B------:R-:W-:Y:S02]  /*5430*/  FMUL.FTZ R155, R129, R168 ;  /* 0x000000a8819b7220 */ /* 0x000fe40000410000 */
[----:B------:R-:W-:Y:S02]  /*5440*/  FFMA.FTZ R10, R139, R10, R4 ;  /* 0x0000000a8b0a7223 */ /* 0x000fe40000010004 */
[----:B------:R-:W-:Y:S02]  /*5450*/  FMUL.FTZ R4, R13, UR17 ;  /* 0x000000110d047c20 */ /* 0x000fe40008410000 */
[----:B------:R-:W-:Y:S02]  /*5460*/  FMUL.FTZ R184, R159, R190 ;  /* 0x000000be9fb87220 */ /* 0x000fe40000410000 */
[----:B------:R-:W-:-:S02]  /*5470*/  FFMA.FTZ R157, R131, R168, R157 ;  /* 0x000000a8839d7223 */ /* 0x000fc4000001009d */
[----:B------:R-:W-:Y:S02]  /*5480*/  FFMA.FTZ R155, R131, R12, -R155 ;  /* 0x0000000c839b7223 */ /* 0x000fe4000001089b */
[----:B------:R-:W-:Y:S02]  /*5490*/  FMUL.RZ R169, R4, 0.15915493667125701904 ;  /* 0x3e22f98304a97820 */ /* 0x000fe4000040c000 */
[----:B------:R-:W-:Y:S02]  /*54a0*/  FMUL.FTZ R185, R159, R192 ;  /* 0x000000c09fb97220 */ /* 0x000fe40000410000 */
[C---:B------:R-:W-:Y:S02]  /*54b0*/  FMUL.FTZ R168, R184.reuse, R157 ;  /* 0x0000009db8a87220 */ /* 0x040fe40000410000 */
[----:B------:R-:W-:Y:S02]  /*54c0*/  FADD.FTZ R12, RZ, R10 ;  /* 0x0000000aff0c7221 */ /* 0x000fe40000010000 */
[----:B------:R-:W-:-:S02]  /*54d0*/  FMUL.FTZ R4, R184, R155 ;  /* 0x0000009bb8047220 */ /* 0x000fc40000410000 */
[----:B------:R-:W-:Y:S02]  /*54e0*/  FADD.FTZ R10, R230, R11 ;  /* 0x0000000be60a7221 */ /* 0x000fe40000010000 */
[C---:B------:R-:W-:Y:S01]  /*54f0*/  FMUL.FTZ R165, R166.reuse, R160 ;  /* 0x000000a0a6a57220 */ /* 0x040fe20000410000 */
[----:B------:R-:W-:Y:S01]  /*5500*/  MUFU.COS R11, R169 ;  /* 0x000000a9000b7308 */ /* 0x000fe20000000000 */
[C---:B------:R-:W-:Y:S02]  /*5510*/  FFMA.FTZ R168, R185.reuse, R155, -R168 ;  /* 0x0000009bb9a87223 */ /* 0x040fe400000108a8 */
[----:B------:R-:W-:Y:S02]  /*5520*/  FFMA.FTZ R159, R185, R157, R4 ;  /* 0x0000009db99f7223 */ /* 0x000fe40000010004 */
[C---:B------:R-:W-:Y:S02]  /*5530*/  FMUL.FTZ R155, R133.reuse, R12 ;  /* 0x0000000c859b7220 */ /* 0x040fe40000410000 */
[----:B------:R-:W-:Y:S01]  /*5540*/  FMUL.FTZ R157, R133, R10 ;  /* 0x0000000a859d7220 */ /* 0x000fe20000410000 */
[----:B------:R-:W1:Y:S01]  /*5550*/  MUFU.EX2 R165, R165 ;  /* 0x000000a500a57308 */ /* 0x000e620000000800 */
[----:B------:R-:W-:-:S02]  /*5560*/  FMUL.FTZ R4, R166, R164 ;  /* 0x000000a4a6047220 */ /* 0x000fc40000410000 */
[C---:B------:R-:W-:Y:S02]  /*5570*/  FFMA.FTZ R155, R135.reuse, R10, -R155 ;  /* 0x0000000a879b7223 */ /* 0x040fe4000001089b */
[----:B------:R-:W-:Y:S02]  /*5580*/  FFMA.FTZ R157, R135, R12, R157 ;  /* 0x0000000c879d7223 */ /* 0x000fe4000001009d */
[----:B------:R-:W-:Y:S01]  /*5590*/  FMUL.FTZ R10, R182, R159 ;  /* 0x0000009fb60a7220 */ /* 0x000fe20000410000 */
[----:B------:R-:W2:Y:S01]  /*55a0*/  MUFU.EX2 R4, R4 ;  /* 0x0000000400047308 */ /* 0x000ea20000000800 */
[----:B------:R-:W-:Y:S02]  /*55b0*/  FADD.FTZ R12, RZ, R157 ;  /* 0x0000009dff0c7221 */ /* 0x000fe40000010000 */
[----:B0-----:R-:W-:Y:S02]  /*55c0*/  FFMA.FTZ R161, R183, R168, -R10 ;  /* 0x000000a8b7a17223 */ /* 0x001fe4000001080a */
[----:B------:R-:W-:-:S02]  /*55d0*/  FADD.FTZ R10, R234, R155 ;  /* 0x0000009bea0a7221 */ /* 0x000fc40000010000 */
[----:B------:R-:W-:Y:S01]  /*55e0*/  FMUL.FTZ R168, R182, R168 ;  /* 0x000000a8b6a87220 */ /* 0x000fe20000410000 */
[----:B------:R-:W-:Y:S01]  /*55f0*/  MUFU.SIN R169, R169 ;  /* 0x000000a900a97308 */ /* 0x000fe20000000400 */
[C---:B------:R-:W-:Y:S02]  /*5600*/  FMUL.FTZ R155, R129.reuse, R12 ;  /* 0x0000000c819b7220 */ /* 0x040fe40000410000 */
[-C--:B------:R-:W-:Y:S02]  /*5610*/  FMUL.FTZ R157, R129, R10.reuse ;  /* 0x0000000a819d7220 */ /* 0x080fe40000410000 */
[----:B------:R-:W-:Y:S02]  /*5620*/  FMUL.FTZ R166, R166, R13 ;  /* 0x0000000da6a67220 */ /* 0x000fe40000410000 */
[----:B------:R-:W-:Y:S02]  /*5630*/  FFMA.FTZ R168, R183, R159, R168 ;  /* 0x0000009fb7a87223 */ /* 0x000fe400000100a8 */
[----:B------:R-:W-:-:S02]  /*5640*/  FFMA.FTZ R155, R131, R10, -R155 ;  /* 0x0000000a839b7223 */ /* 0x000fc4000001089b */
[C---:B------:R-:W-:Y:S01]  /*5650*/  FMUL.FTZ R159, R180.reuse, R161 ;  /* 0x000000a1b49f7220 */ /* 0x040fe20000410000 */
[----:B------:R-:W0:Y:S01]  /*5660*/  MUFU.EX2 R166, R166 ;  /* 0x000000a600a67308 */ /* 0x000e220000000800 */
[----:B------:R-:W-:Y:S02]  /*5670*/  FFMA.FTZ R157, R131, R12, R157 ;  /* 0x0000000c839d7223 */ /* 0x000fe4000001009d */
[----:B------:R-:W-:Y:S02]  /*5680*/  FMUL.FTZ R170, R180, R168 ;  /* 0x000000a8b4aa7220 */ /* 0x000fe40000410000 */
[----:B------:R-:W-:Y:S02]  /*5690*/  FADD.FTZ R155, R232, R155 ;  /* 0x0000009be89b7221 */ /* 0x000fe40000010000 */
[----:B-1----:R-:W-:Y:S02]  /*56a0*/  FMUL.FTZ R178, R165, R198 ;  /* 0x000000c6a5b27220 */ /* 0x002fe40000410000 */
[----:B------:R-:W-:-:S02]  /*56b0*/  FFMA.FTZ R159, R181, R168, R159 ;  /* 0x000000a8b59f7223 */ /* 0x000fc4000001009f */
[----:B------:R-:W-:Y:S02]  /*56c0*/  FADD.FTZ R157, RZ, R157 ;  /* 0x0000009dff9d7221 */ /* 0x000fe40000010000 */
[----:B------:R-:W-:Y:S02]  /*56d0*/  FFMA.FTZ R161, R181, R161, -R170 ;  /* 0x000000a1b5a17223 */ /* 0x000fe400000108aa */
[----:B------:R-:W-:Y:S02]  /*56e0*/  FMUL.FTZ R10, R184, R155 ;  /* 0x0000009bb80a7220 */ /* 0x000fe40000410000 */
[----:B------:R-:W-:Y:S02]  /*56f0*/  FMUL.FTZ R179, R165, R200 ;  /* 0x000000c8a5b37220 */ /* 0x000fe40000410000 */
[----:B--2---:R-:W-:Y:S02]  /*5700*/  FMUL.FTZ R171, R4, R171 ;  /* 0x000000ab04ab7220 */ /* 0x004fe40000410000 */
[----:B------:R-:W-:-:S02]  /*5710*/  FMUL.FTZ R12, R178, R159 ;  /* 0x0000009fb20c7220 */ /* 0x000fc40000410000 */
[----:B------:R-:W-:Y:S02]  /*5720*/  FMUL.FTZ R170, R4, R5 ;  /* 0x0000000504aa7220 */ /* 0x000fe40000410000 */
[-C--:B------:R-:W-:Y:S02]  /*5730*/  FMUL.FTZ R4, R184, R157.reuse ;  /* 0x0000009db8047220 */ /* 0x080fe40000410000 */
[----:B------:R-:W-:Y:S02]  /*5740*/  FFMA.FTZ R10, R185, R157, R10 ;  /* 0x0000009db90a7223 */ /* 0x000fe4000001000a */
[-C--:B------:R-:W-:Y:S02]  /*5750*/  FFMA.FTZ R163, R179, R161.reuse, -R12 ;  /* 0x000000a1b3a37223 */ /* 0x080fe4000001080c */
[----:B------:R-:W-:Y:S02]  /*5760*/  FMUL.FTZ R12, R178, R161 ;  /* 0x000000a1b20c7220 */ /* 0x000fe40000410000 */
[----:B------:R-:W-:-:S02]  /*5770*/  FFMA.FTZ R155, R185, R155, -R4 ;  /* 0x0000009bb99b7223 */ /* 0x000fc40000010804 */
[----:B------:R-:W-:Y:S02]  /*5780*/  FADD.FTZ R10, RZ, R10 ;  /* 0x0000000aff0a7221 */ /* 0x000fe40000010000 */
[----:B------:R-:W-:Y:S02]  /*5790*/  FFMA.FTZ R159, R179, R159, R12 ;  /* 0x0000009fb39f7223 */ /* 0x000fe4000001000c */
[----:B------:R-:W-:Y:S02]  /*57a0*/  FADD.FTZ R155, R236, R155 ;  /* 0x0000009bec9b7221 */ /* 0x000fe40000010000 */
[----:B------:R-:W-:Y:S02]  /*57b0*/  FMUL.FTZ R168, R176, R163 ;  /* 0x000000a3b0a87220 */ /* 0x000fe40000410000 */
[----:B------:R-:W-:Y:S02]  /*57c0*/  FMUL.FTZ R4, R182, R10 ;  /* 0x0000000ab6047220 */ /* 0x000fe40000410000 */
[----:B0-----:R-:W-:-:S02]  /*57d0*/  FMUL.FTZ R12, R166, R11 ;  /* 0x0000000ba60c7220 */ /* 0x001fc40000410000 */
[----:B------:R-:W-:Y:S02]  /*57e0*/  FMUL.FTZ R169, R166, R169 ;  /* 0x000000a9a6a97220 */ /* 0x000fe40000410000 */
[----:B------:R-:W-:Y:S02]  /*57f0*/  FMUL.FTZ R5, R182, R155 ;  /* 0x0000009bb6057220 */ /* 0x000fe40000410000 */
[-C--:B------:R-:W-:Y:S02]  /*5800*/  FMUL.FTZ R166, R176, R159.reuse ;  /* 0x0000009fb0a67220 */ /* 0x080fe40000410000 */
[----:B------:R-:W-:Y:S02]  /*5810*/  FFMA.FTZ R168, R177, R159, R168 ;  /* 0x0000009fb1a87223 */ /* 0x000fe400000100a8 */
[C---:B------:R-:W-:Y:S02]  /*5820*/  FFMA.FTZ R155, R183.reuse, R155, -R4 ;  /* 0x0000009bb79b7223 */ /* 0x040fe40000010804 */
[----:B------:R-:W-:-:S02]  /*5830*/  FFMA.FTZ R5, R183, R10, R5 ;  /* 0x0000000ab7057223 */ /* 0x000fc40000010005 */
[----:B------:R-:W-:Y:S02]  /*5840*/  FFMA.FTZ R166, R177, R163, -R166 ;  /* 0x000000a3b1a67223 */ /* 0x000fe400000108a6 */
[----:B------:R-:W-:Y:S02]  /*5850*/  FMUL.FTZ R10, R174, R168 ;  /* 0x000000a8ae0a7220 */ /* 0x000fe40000410000 */
[----:B------:R-:W-:Y:S02]  /*5860*/  FADD.FTZ R155, R238, R155 ;  /* 0x0000009bee9b7221 */ /* 0x000fe40000010000 */
[----:B------:R-:W-:Y:S02]  /*5870*/  FADD.FTZ R5, RZ, R5 ;  /* 0x00000005ff057221 */ /* 0x000fe40000010000 */
[-C--:B------:R-:W-:Y:S02]  /*5880*/  FMUL.FTZ R11, R174, R166.reuse ;  /* 0x000000a6ae0b7220 */ /* 0x080fe40000410000 */
[----:B------:R-:W-:-:S02]  /*5890*/  FFMA.FTZ R166, R175, R166, -R10 ;  /* 0x000000a6afa67223 */ /* 0x000fc4000001080a */
[C---:B------:R-:W-:Y:S02]  /*58a0*/  FMUL.FTZ R10, R180.reuse, R155 ;  /* 0x0000009bb40a7220 */ /* 0x040fe40000410000 */
[-C--:B------:R-:W-:Y:S02]  /*58b0*/  FMUL.FTZ R4, R180, R5.reuse ;  /* 0x00000005b4047220 */ /* 0x080fe40000410000 */
[----:B------:R-:W-:Y:S02]  /*58c0*/  FMUL.FTZ R244, R96, R208 ;  /* 0x000000d060f47220 */ /* 0x000fe40000410000 */
[----:B------:R-:W-:Y:S02]  /*58d0*/  FFMA.FTZ R10, R181, R5, R10 ;  /* 0x00000005b50a7223 */ /* 0x000fe4000001000a */
[----:B------:R-:W-:Y:S02]  /*58e0*/  FFMA.FTZ R11, R175, R168, R11 ;  /* 0x000000a8af0b7223 */ /* 0x000fe4000001000b */
[----:B------:R-:W-:-:S02]  /*58f0*/  FFMA.FTZ R155, R181, R155, -R4 ;  /* 0x0000009bb59b7223 */ /* 0x000fc40000010804 */
[----:B------:R-:W-:Y:S02]  /*5900*/  FMUL.FTZ R223, R96, R206 ;  /* 0x000000ce60df7220 */ /* 0x000fe40000410000 */
[-C--:B------:R-:W-:Y:S02]  /*5910*/  FMUL.FTZ R168, R12, R244.reuse ;  /* 0x000000f40ca87220 */ /* 0x080fe40000410000 */
[----:B------:R-:W-:Y:S02]  /*5920*/  FMUL.FTZ R242, R48, R103 ;  /* 0x0000006730f27220 */ /* 0x000fe40000410000 */
[C---:B------:R-:W-:Y:S02]  /*5930*/  FMUL.FTZ R4, R169.reuse, R244 ;  /* 0x000000f4a9047220 */ /* 0x040fe40000410000 */
[----:B------:R-:W-:Y:S02]  /*5940*/  FADD.FTZ R10, RZ, R10 ;  /* 0x0000000aff0a7221 */ /* 0x000fe40000010000 */
[----:B------:R-:W-:-:S02]  /*5950*/  FFMA.FTZ R186, -R169, R223, -R168 ;  /* 0x000000dfa9ba7223 */ /* 0x000fc400000109a8 */
[----:B------:R-:W-:Y:S02]  /*5960*/  FADD.FTZ R155, R242, R155 ;  /* 0x0000009bf29b7221 */ /* 0x000fe40000010000 */
[----:B------:R-:W-:Y:S02]  /*5970*/  FFMA.FTZ R168, R12, R223, -R4 ;  /* 0x000000df0ca87223 */ /* 0x000fe40000010804 */
[C---:B------:R-:W-:Y:S02]  /*5980*/  FMUL.FTZ R4, R178.reuse, R10 ;  /* 0x0000000ab2047220 */ /* 0x040fe40000410000 */
[-C--:B------:R-:W-:Y:S02]  /*5990*/  FMUL.FTZ R5, R178, R155.reuse ;  /* 0x0000009bb2057220 */ /* 0x080fe40000410000 */
[----:B------:R-:W-:Y:S02]  /*59a0*/  FMUL.FTZ R205, R95, R208 ;  /* 0x000000d05fcd7220 */ /* 0x000fe40000410000 */
[----:B------:R-:W-:-:S02]  /*59b0*/  FFMA.FTZ R155, R179, R155, -R4 ;  /* 0x0000009bb39b7223 */ /* 0x000fc40000010804 */
[----:B------:R-:W-:Y:S02]  /*59c0*/  FMUL.FTZ R246, R49, R102 ;  /* 0x0000006631f67220 */ /* 0x000fe40000410000 */
[----:B------:R-:W-:Y:S02]  /*59d0*/  FFMA.FTZ R5, R179, R10, R5 ;  /* 0x0000000ab3057223 */ /* 0x000fe40000010005 */
[----:B------:R-:W-:Y:S02]  /*59e0*/  FMUL.FTZ R207, R95, R206 ;  /* 0x000000ce5fcf7220 */ /* 0x000fe40000410000 */
[----:B------:R-:W-:Y:S02]  /*59f0*/  FADD.FTZ R186, -R205, R186 ;  /* 0x000000bacdba7221 */ /* 0x000fe40000010100 */
[----:B------:R-:W-:Y:S02]  /*5a00*/  FADD.FTZ R155, R246, R155 ;  /* 0x0000009bf69b7221 */ /* 0x000fe40000010000 */
[----:B------:R-:W-:-:S02]  /*5a10*/  FADD.FTZ R5, RZ, R5 ;  /* 0x00000005ff057221 */ /* 0x000fc40000010000 */
[----:B------:R-:W-:Y:S02]  /*5a20*/  FADD.FTZ R168, R207, R168 ;  /* 0x000000a8cfa87221 */ /* 0x000fe40000010000 */
[----:B------:R-:W-:Y:S02]  /*5a30*/  FMUL.FTZ R157, R170, -R186 ;  /* 0x800000baaa9d7220 */ /* 0x000fe40000410000 */
[C---:B------:R-:W-:Y:S02]  /*5a40*/  FMUL.FTZ R10, R176.reuse, R155 ;  /* 0x0000009bb00a7220 */ /* 0x040fe40000410000 */
[-C--:B------:R-:W-:Y:S02]  /*5a50*/  FMUL.FTZ R4, R176, R5.reuse ;  /* 0x00000005b0047220 */ /* 0x080fe40000410000 */
[----:B------:R-:W-:Y:S02]  /*5a60*/  FFMA.FTZ R188, R171, R168, -R157 ;  /* 0x000000a8abbc7223 */ /* 0x000fe4000001089d */
[----:B------:R-:W-:-:S02]  /*5a70*/  FFMA.FTZ R10, R177, R5, R10 ;  /* 0x00000005b10a7223 */ /* 0x000fc4000001000a */
[----:B------:R-:W-:Y:S02]  /*5a80*/  FMUL.FTZ R157, R172, R11 ;  /* 0x0000000bac9d7220 */ /* 0x000fe40000410000 */
[----:B------:R-:W-:Y:S02]  /*5a90*/  FFMA.FTZ R4, R177, R155, -R4 ;  /* 0x0000009bb1047223 */ /* 0x000fe40000010804 */
[----:B------:R-:W-:Y:S02]  /*5aa0*/  FMUL.FTZ R225, R50, R101 ;  /* 0x0000006532e17220 */ /* 0x000fe40000410000 */
[----:B------:R-:W-:Y:S02]  /*5ab0*/  FADD.FTZ R10, RZ, R10 ;  /* 0x0000000aff0a7221 */ /* 0x000fe40000010000 */
[-C--:B------:R-:W-:Y:S02]  /*5ac0*/  FFMA.FTZ R157, R173, R166.reuse, -R157 ;  /* 0x000000a6ad9d7223 */ /* 0x080fe4000001089d */
[----:B------:R-:W-:-:S02]  /*5ad0*/  FMUL.FTZ R166, R172, R166 ;  /* 0x000000a6aca67220 */ /* 0x000fc40000410000 */
[----:B------:R-:W-:Y:S02]  /*5ae0*/  FADD.FTZ R4, R225, R4 ;  /* 0x00000004e1047221 */ /* 0x000fe40000010000 */
[----:B------:R-:W-:Y:S02]  /*5af0*/  FMUL.FTZ R168, R170, -R168 ;  /* 0x800000a8aaa87220 */ /* 0x000fe40000410000 */
[C---:B------:R-:W-:Y:S02]  /*5b00*/  FMUL.FTZ R5, R174.reuse, R10 ;  /* 0x0000000aae057220 */ /* 0x040fe40000410000 */
[----:B------:R-:W-:Y:S02]  /*5b10*/  FFMA.FTZ R166, R173, R11, R166 ;  /* 0x0000000bada67223 */ /* 0x000fe400000100a6 */
[----:B------:R-:W-:Y:S02]  /*5b20*/  FMUL.FTZ R11, R174, R4 ;  /* 0x00000004ae0b7220 */ /* 0x000fe40000410000 */
[----:B------:R-:W-:-:S02]  /*5b30*/  FFMA.FTZ R159, R171, R186, R168 ;  /* 0x000000baab9f7223 */ /* 0x000fc400000100a8 */
[----:B------:R-:W-:Y:S02]  /*5b40*/  FFMA.FTZ R5, R175, R4, -R5 ;  /* 0x00000004af057223 */ /* 0x000fe40000010805 */
[----:B------:R-:W-:Y:S02]  /*5b50*/  FMUL.FTZ R250, R51, R100 ;  /* 0x0000006433fa7220 */ /* 0x000fe40000410000 */
[----:B------:R-:W-:Y:S02]  /*5b60*/  FMUL.FTZ R168, R94, R208 ;  /* 0x000000d05ea87220 */ /* 0x000fe40000410000 */
[----:B------:R-:W-:Y:S02]  /*5b70*/  FFMA.FTZ R11, R175, R10, R11 ;  /* 0x0000000aaf0b7223 */ /* 0x000fe4000001000b */
[----:B------:R-:W-:Y:S02]  /*5b80*/  FADD.FTZ R5, R250, R5 ;  /* 0x00000005fa057221 */ /* 0x000fe40000010000 */
[----:B------:R-:W-:-:S02]  /*5b90*/  FMUL.FTZ R167, R94, R206 ;  /* 0x000000ce5ea77220 */ /* 0x000fc40000410000 */
[----:B------:R-:W-:Y:S02]  /*5ba0*/  FADD.FTZ R159, -R168, R159 ;  /* 0x0000009fa89f7221 */ /* 0x000fe40000010100 */
[----:B------:R-:W-:Y:S02]  /*5bb0*/  FADD.FTZ R11, RZ, R11 ;  /* 0x0000000bff0b7221 */ /* 0x000fe40000010000 */
[C---:B------:R-:W-:Y:S02]  /*5bc0*/  FMUL.FTZ R10, R172.reuse, R5 ;  /* 0x00000005ac0a7220 */ /* 0x040fe40000410000 */
[----:B------:R-:W-:Y:S02]  /*5bd0*/  FADD.FTZ R188, R167, R188 ;  /* 0x000000bca7bc7221 */ /* 0x000fe40000010000 */
[C---:B------:R-:W-:Y:S02]  /*5be0*/  FMUL.FTZ R155, R172.reuse, -R159 ;  /* 0x8000009fac9b7220 */ /* 0x040fe40000410000 */
[----:B------:R-:W-:-:S02]  /*5bf0*/  FMUL.FTZ R4, R172, R11 ;  /* 0x0000000bac047220 */ /* 0x000fc40000410000 */
[C---:B------:R-:W-:Y:S02]  /*5c00*/  FFMA.FTZ R10, R173.reuse, R11, R10 ;  /* 0x0000000bad0a7223 */ /* 0x040fe4000001000a */
[C---:B------:R-:W-:Y:S02]  /*5c10*/  FFMA.FTZ R190, R173.reuse, R188, -R155 ;  /* 0x000000bcadbe7223 */ /* 0x040fe4000001089b */
[----:B------:R-:W-:Y:S02]  /*5c20*/  FMUL.FTZ R186, R170, R166 ;  /* 0x000000a6aaba7220 */ /* 0x000fe40000410000 */
[----:B------:R-:W-:Y:S02]  /*5c30*/  FMUL.FTZ R188, R172, -R188 ;  /* 0x800000bcacbc7220 */ /* 0x000fe40000410000 */
[----:B------:R-:W-:Y:S02]  /*5c40*/  FFMA.FTZ R4, R173, R5, -R4 ;  /* 0x00000005ad047223 */ /* 0x000fe40000010804 */
[----:B------:R-:W-:-:S02]  /*5c50*/  FMUL.FTZ R209, R52, R99 ;  /* 0x0000006334d17220 */ /* 0x000fc40000410000 */
[----:B------:R-:W-:Y:S02]  /*5c60*/  FADD.FTZ R10, RZ, R10 ;  /* 0x0000000aff0a7221 */ /* 0x000fe40000010000 */
[----:B------:R-:W-:Y:S02]  /*5c70*/  FFMA.FTZ R155, R171, R157, -R186 ;  /* 0x0000009dab9b7223 */ /* 0x000fe400000108ba */
[----:B------:R-:W-:Y:S02]  /*5c80*/  FFMA.FTZ R159, R173, R159, R188 ;  /* 0x0000009fad9f7223 */ /* 0x000fe400000100bc */
[----:B------:R-:W-:Y:S02]  /*5c90*/  FMUL.FTZ R186, R93, R208 ;  /* 0x000000d05dba7220 */ /* 0x000fe40000410000 */
[----:B------:R-:W-:Y:S02]  /*5ca0*/  FADD.FTZ R4, R209, R4 ;  /* 0x00000004d1047221 */ /* 0x000fe40000010000 */
[----:B------:R-:W-:-:S02]  /*5cb0*/  FMUL.FTZ R5, R170, R10 ;  /* 0x0000000aaa057220 */ /* 0x000fc40000410000 */
[----:B------:R-:W-:Y:S02]  /*5cc0*/  FMUL.FTZ R187, R93, R206 ;  /* 0x000000ce5dbb7220 */ /* 0x000fe40000410000 */
[----:B------:R-:W-:Y:S02]  /*5cd0*/  FADD.FTZ R159, -R186, R159 ;  /* 0x0000009fba9f7221 */ /* 0x000fe40000010100 */
[-C--:B------:R-:W-:Y:S02]  /*5ce0*/  FMUL.FTZ R11, R170, R4.reuse ;  /* 0x00000004aa0b7220 */ /* 0x080fe40000410000 */
[----:B------:R-:W-:Y:S02]  /*5cf0*/  FFMA.FTZ R5, R171, R4, -R5 ;  /* 0x00000004ab057223 */ /* 0x000fe40000010805 */
[----:B------:R-:W-:Y:S02]  /*5d00*/  FMUL.FTZ R188, R53, R98 ;  /* 0x0000006235bc7220 */ /* 0x000fe40000410000 */
[----:B------:R-:W-:-:S02]  /*5d10*/  FADD.FTZ R190, R187, R190 ;  /* 0x000000bebbbe7221 */ /* 0x000fc40000010000 */
[----:B------:R-:W-:Y:S02]  /*5d20*/  FMUL.FTZ R161, R174, -R159 ;  /* 0x8000009faea17220 */ /* 0x000fe40000410000 */
[----:B------:R-:W-:Y:S02]  /*5d30*/  FMUL.FTZ R157, R170, R157 ;  /* 0x0000009daa9d7220 */ /* 0x000fe40000410000 */
[----:B------:R-:W-:Y:S02]  /*5d40*/  FFMA.FTZ R11, R171, R10, R11 ;  /* 0x0000000aab0b7223 */ /* 0x000fe4000001000b */
[----:B------:R-:W-:Y:S02]  /*5d50*/  FADD.FTZ R5, R188, R5 ;  /* 0x00000005bc057221 */ /* 0x000fe40000010000 */
[----:B------:R-:W-:Y:S02]  /*5d60*/  FFMA.FTZ R192, R175, R190, -R161 ;  /* 0x000000beafc07223 */ /* 0x000fe400000108a1 */
[----:B------:R-:W-:-:S02]  /*5d70*/  FFMA.FTZ R157, R171, R166, R157 ;  /* 0x000000a6ab9d7223 */ /* 0x000fc4000001009d */
[----:B------:R-:W-:Y:S02]  /*5d80*/  FMUL.FTZ R190, R174, -R190 ;  /* 0x800000beaebe7220 */ /* 0x000fe40000410000 */
[----:B------:R-:W-:Y:S02]  /*5d90*/  FADD.FTZ R11, RZ, R11 ;  /* 0x0000000bff0b7221 */ /* 0x000fe40000010000 */
[C---:B------:R-:W-:Y:S02]  /*5da0*/  FMUL.FTZ R10, R169.reuse, R155 ;  /* 0x0000009ba90a7220 */ /* 0x040fe40000410000 */
[C---:B------:R-:W-:Y:S02]  /*5db0*/  FMUL.FTZ R161, R169.reuse, R5 ;  /* 0x00000005a9a17220 */ /* 0x040fe40000410000 */
[----:B------:R-:W-:Y:S02]  /*5dc0*/  FMUL.FTZ R4, R169, R157 ;  /* 0x0000009da9047220 */ /* 0x000fe40000410000 */
[----:B------:R-:W-:-:S02]  /*5dd0*/  FFMA.FTZ R191, R175, R159, R190 ;  /* 0x0000009fafbf7223 */ /* 0x000fc400000100be */
[----:B------:R-:W-:Y:S02]  /*5de0*/  FMUL.FTZ R159, R169, R11 ;  /* 0x0000000ba99f7220 */ /* 0x000fe40000410000 */
[C---:B------:R-:W-:Y:S02]  /*5df0*/  FFMA.FTZ R157, R12.reuse, R157, R10 ;  /* 0x0000009d0c9d7223 */ /* 0x040fe4000001000a */
[C---:B------:R-:W-:Y:S02]  /*5e00*/  FFMA.FTZ R161, R12.reuse, R11, R161 ;  /* 0x0000000b0ca17223 */ /* 0x040fe400000100a1 */
[----:B------:R0:W1:Y:S01]  /*5e10*/  @P3 LDS.64 R10, [R16.X8+0x1ca8] ;  /* 0x001ca800100a3984 */ /* 0x0000620000008a00 */
[C---:B------:R-:W-:Y:S02]  /*5e20*/  FFMA.FTZ R4, R12.reuse, R155, -R4 ;  /* 0x0000009b0c047223 */ /* 0x040fe40000010804 */
[----:B------:R-:W-:Y:S02]  /*5e30*/  FFMA.FTZ R166, R12, R5, -R159 ;  /* 0x000000050ca67223 */ /* 0x000fe4000001089f */
[----:B------:R-:W-:-:S02]  /*5e40*/  FMUL.FTZ R155, R54, R97 ;  /* 0x00000061369b7220 */ /* 0x000fc40000410000 */
[----:B------:R-:W-:Y:S02]  /*5e50*/  FMUL.FTZ R189, R92, R206 ;  /* 0x000000ce5cbd7220 */ /* 0x000fe40000410000 */
[----:B------:R-:W-:Y:S01]  /*5e60*/  FADD.FTZ R203, R155, R166 ;  /* 0x000000a69bcb7221 */ /* 0x000fe20000010000 */
        /* <DEDUP_REMOVED lines=8> */
.L_x_8144:
[----:B0-----:R-:W-:Y:S05]  /*5ef0*/  BSYNC B0 ;  /* 0x0000000000007941 */ /* 0x001fea0003800000 */
.L_x_8143:
[----:B------:R-:W0:Y:S01]  /*5f00*/  SHFL.UP PT, R159, R4, 0x1, RZ ;  /* 0x04200000049f7989 */ /* 0x000e2200000e00ff */
[----:B------:R-:W-:Y:S01]  /*5f10*/  FADD.FTZ R5, RZ, R161 ;  /* 0x000000a1ff057221 */ /* 0x000fe20000010000 */
        /* <DEDUP_REMOVED lines=8> */
[----:B------:R-:W-:Y:S01]  /*5fa0*/  ISETP.GT.U32.AND P5, PT, R219, 0x17, PT ;  /* 0x00000017db00780c */ /* 0x000fe20003fa4070 */
[-C--:B------:R-:W-:Y:S01]  /*5fb0*/  FMUL.FTZ R166, R176, -R191.reuse ;  /* 0x800000bfb0a67220 */ /* 0x080fe20000410000 */
[----:B------:R-:W4:Y:S01]  /*5fc0*/  SHFL.UP PT, R165, R5, 0x1, RZ ;  /* 0x0420000005a57989 */ /* 0x000f2200000e00ff */
[----:B------:R-:W-:Y:S01]  /*5fd0*/  FFMA.FTZ R194, R177, R191, R194 ;  /* 0x000000bfb1c27223 */ /* 0x000fe200000100c2 */
[----:B------:R-:W-:Y:S01]  /*5fe0*/  ISETP.GT.U32.AND P6, PT, R219, 0xf, PT ;  /* 0x0000000fdb00780c */ /* 0x000fe20003fc4070 */
[----:B------:R-:W-:-:S02]  /*5ff0*/  FMUL.FTZ R191, R91, R208 ;  /* 0x000000d05bbf7220 */ /* 0x000fc40000410000 */
[----:B------:R-:W-:Y:S02]  /*6000*/  FFMA.FTZ R193, R177, R192, -R166 ;  /* 0x000000c0b1c17223 */ /* 0x000fe400000108a6 */
[----:B------:R-:W-:Y:S02]  /*6010*/  FMUL.FTZ R192, R91, R206 ;  /* 0x000000ce5bc07220 */ /* 0x000fe40000410000 */
[----:B------:R-:W-:Y:S02]  /*6020*/  FADD.FTZ R194, -R191, R194 ;  /* 0x000000c2bfc27221 */ /* 0x000fe40000010100 */
[----:B------:R-:W-:Y:S02]  /*6030*/  FADD.FTZ R193, R192, R193 ;  /* 0x000000c1c0c17221 */ /* 0x000fe40000010000 */
[----:B------:R-:W-:Y:S02]  /*6040*/  FMUL.FTZ R196, R178, -R194 ;  /* 0x800000c2b2c47220 */ /* 0x000fe40000410000 */
[----:B0-----:R-:W-:-:S02]  /*6050*/  FMUL.FTZ R166, R157, R159 ;  /* 0x0000009f9da67220 */ /* 0x001fc40000410000 */
[-C--:B------:R-:W-:Y:S02]  /*6060*/  FFMA.FTZ R198, R179, R193.reuse, -R196 ;  /* 0x000000c1b3c67223 */ /* 0x080fe400000108c4 */
[----:B------:R-:W-:Y:S02]  /*6070*/  FMUL.FTZ R195, R178, -R193 ;  /* 0x800000c1b2c37220 */ /* 0x000fe40000410000 */
[----:B--2---:R-:W-:Y:S02]  /*6080*/  FFMA.FTZ R196, R4, R161, R166 ;  /* 0x000000a104c47223 */ /* 0x004fe400000100a6 */
[C---:B---3--:R-:W-:Y:S02]  /*6090*/  FMUL.FTZ R193, R157.reuse, R163 ;  /* 0x000000a39dc17220 */ /* 0x048fe40000410000 */
[----:B----4-:R-:W-:Y:S02]  /*60a0*/  FMUL.FTZ R166, R157, R165 ;  /* 0x000000a59da67220 */ /* 0x010fe40000410000 */
[----:B------:R-:W-:-:S02]  /*60b0*/  FFMA.FTZ R195, R179, R194, R195 ;  /* 0x000000c2b3c37223 */ /* 0x000fc400000100c3 */
[C---:B------:R-:W-:Y:S02]  /*60c0*/  FFMA.FTZ R194, R4.reuse, R165, R193 ;  /* 0x000000a504c27223 */ /* 0x040fe400000100c1 */
[C---:B------:R-:W-:Y:S01]  /*60d0*/  FMUL.FTZ R161, R157.reuse, R161 ;  /* 0x000000a19da17220 */ /* 0x040fe20000410000 */
[----:B------:R-:W-:Y:S01]  /*60e0*/  FSEL R157, R157, R196, !P4 ;  /* 0x000000c49d9d7208 */ /* 0x000fe20006000000 */
[C---:B------:R-:W-:Y:S02]  /*60f0*/  FFMA.FTZ R166, R4.reuse, R163, -R166 ;  /* 0x000000a304a67223 */ /* 0x040fe400000108a6 */
[----:B------:R-:W-:Y:S02]  /*6100*/  @P4 FADD.FTZ R5, R5, R194 ;  /* 0x000000c205054221 */ /* 0x000fe40000010000 */
[----:B------:R-:W-:Y:S02]  /*6110*/  @P4 FADD.FTZ R203, R203, R166 ;  /* 0x000000a6cbcb4221 */ /* 0x000fe40000010000 */
[----:B------:R-:W-:Y:S01]  /*6120*/  @P4 FFMA.FTZ R4, R4, R159, -R161 ;  /* 0x0000009f04044223 */ /* 0x000fe200000108a1 */
[----:B------:R-:W0:Y:S01]  /*6130*/  SHFL.UP PT, R165, R5, 0x2, RZ ;  /* 0x0440000005a57989 */ /* 0x000e2200000e00ff */
[----:B------:R-:W-:Y:S01]  /*6140*/  FMUL.FTZ R194, R89, R208 ;  /* 0x000000d059c27220 */ /* 0x000fe20000410000 */
[----:B------:R-:W-:Y:S01]  /*6150*/  ISETP.GE.AND P4, PT, R17, 0x2, PT ;  /* 0x000000021100780c */ /* 0x000fe20003f86270 */
[----:B------:R-:W-:Y:S01]  /*6160*/  FMUL.FTZ R193, R89, R206 ;  /* 0x000000ce59c17220 */ /* 0x000fe20000410000 */
[----:B------:R-:W2:Y:S01]  /*6170*/  SHFL.UP PT, R163, R203, 0x2, RZ ;  /* 0x04400000cba37989 */ /* 0x000ea200000e00ff */
[----:B------:R-:W-:-:S02]  /*6180*/  FADD.FTZ R195, -R194, R195 ;  /* 0x000000c3c2c37221 */ /* 0x000fc40000010100 */
[----:B------:R-:W-:Y:S01]  /*6190*/  FADD.FTZ R198, R193, R198 ;  /* 0x000000c6c1c67221 */ /* 0x000fe20000010000 */
[----:B------:R-:W3:Y:S01]  /*61a0*/  SHFL.UP PT, R159, R4, 0x2, RZ ;  /* 0x04400000049f7989 */ /* 0x000ee200000e00ff */
[CC--:B------:R-:W-:Y:S02]  /*61b0*/  FMUL.FTZ R166, R180.reuse, -R195.reuse ;  /* 0x800000c3b4a67220 */ /* 0x0c0fe40000410000 */
[-C--:B------:R-:W-:Y:S01]  /*61c0*/  FMUL.FTZ R196, R180, -R198.reuse ;  /* 0x800000c6b4c47220 */ /* 0x080fe20000410000 */
[----:B------:R-:W4:Y:S01]  /*61d0*/  SHFL.UP PT, R161, R157, 0x2, RZ ;  /* 0x044000009da17989 */ /* 0x000f2200000e00ff */
[C---:B------:R-:W-:Y:S02]  /*61e0*/  FFMA.FTZ R197, R181.reuse, R198, -R166 ;  /* 0x000000c6b5c57223 */ /* 0x040fe400000108a6 */
[----:B------:R-:W-:Y:S02]  /*61f0*/  FFMA.FTZ R166, R181, R195, R196 ;  /* 0x000000c3b5a67223 */ /* 0x000fe400000100c4 */
[----:B------:R-:W-:-:S02]  /*6200*/  FMUL.FTZ R195, R87, R208 ;  /* 0x000000d057c37220 */ /* 0x000fc40000410000 */
[----:B------:R-:W-:Y:S02]  /*6210*/  FMUL.FTZ R196, R87, R206 ;  /* 0x000000ce57c47220 */ /* 0x000fe40000410000 */
[----:B------:R-:W-:Y:S02]  /*6220*/  FADD.FTZ R166, -R195, R166 ;  /* 0x000000a6c3a67221 */ /* 0x000fe40000010100 */
[----:B------:R-:W-:Y:S02]  /*6230*/  FADD.FTZ R197, R196, R197 ;  /* 0x000000c5c4c57221 */ /* 0x000fe40000010000 */
[C---:B------:R-:W-:Y:S02]  /*6240*/  FMUL.FTZ R198, R182.reuse, -R166 ;  /* 0x800000a6b6c67220 */ /* 0x040fe40000410000 */
[-C--:B------:R-:W-:Y:S02]  /*6250*/  FMUL.FTZ R199, R182, -R197.reuse ;  /* 0x800000c5b6c77220 */ /* 0x080fe40000410000 */
[----:B------:R-:W-:-:S02]  /*6260*/  FFMA.FTZ R204, R183, R197, -R198 ;  /* 0x000000c5b7cc7223 */ /* 0x000fc400000108c6 */
[----:B------:R-:W-:Y:S02]  /*6270*/  FFMA.FTZ R201, R183, R166, R199 ;  /* 0x000000a6b7c97223 */ /* 0x000fe400000100c7 */
[C---:B0-----:R-:W-:Y:S02]  /*6280*/  FMUL.FTZ R198, R157.reuse, R165 ;  /* 0x000000a59dc67220 */ /* 0x041fe40000410000 */
[C---:B--2---:R-:W-:Y:S02]  /*6290*/  FMUL.FTZ R199, R157.reuse, R163 ;  /* 0x000000a39dc77220 */ /* 0x044fe40000410000 */
[C---:B---3--:R-:W-:Y:S02]  /*62a0*/  FMUL.FTZ R197, R157.reuse, R159 ;  /* 0x0000009f9dc57220 */ /* 0x048fe40000410000 */
[----:B----4-:R-:W-:Y:S02]  /*62b0*/  FMUL.FTZ R166, R157, R161 ;  /* 0x000000a19da67220 */ /* 0x010fe40000410000 */
[----:B------:R-:W-:-:S02]  /*62c0*/  FFMA.FTZ R198, R4, R163, -R198 ;  /* 0x000000a304c67223 */ /* 0x000fc400000108c6 */
[C---:B------:R-:W-:Y:S02]  /*62d0*/  FFMA.FTZ R200, R4.reuse, R165, R199 ;  /* 0x000000a504c87223 */ /* 0x040fe400000100c7 */
[C---:B------:R-:W-:Y:S02]  /*62e0*/  FFMA.FTZ R202, R4.reuse, R161, R197 ;  /* 0x000000a104ca7223 */ /* 0x040fe400000100c5 */
[----:B------:R-:W-:Y:S02]  /*62f0*/  @P4 FFMA.FTZ R4, R4, R159, -R166 ;  /* 0x0000009f04044223 */ /* 0x000fe400000108a6 */
[C---:B-1----:R-:W-:Y:S02]  /*6300*/  FMUL.FTZ R159, R169.reuse, R11 ;  /* 0x0000000ba99f7220 */ /* 0x042fe40000410000 */
[-C--:B------:R-:W-:Y:S02]  /*6310*/  FMUL.FTZ R161, R169, -R10.reuse ;  /* 0x8000000aa9a17220 */ /* 0x080fe40000410000 */
[----:B------:R-:W-:-:S02]  /*6320*/  FFMA.FTZ R166, R12, R10, -R159 ;  /* 0x0000000a0ca67223 */ /* 0x000fc4000001089f */
[----:B------:R-:W-:Y:S02]  /*6330*/  @P4 FADD.FTZ R203, R203, R198 ;  /* 0x000000c6cbcb4221 */ /* 0x000fe40000010000 */
[----:B------:R-:W-:Y:S02]  /*6340*/  @P4 FADD.FTZ R5, R5, R200 ;  /* 0x000000c805054221 */ /* 0x000fe40000010000 */
[----:B------:R-:W-:Y:S01]  /*6350*/  FMUL.FTZ R198, R85, R208 ;  /* 0x000000d055c67220 */ /* 0x000fe20000410000 */
[----:B------:R-:W-:Y:S01]  /*6360*/  SHFL.UP PT, R163, R203, 0x4, RZ ;  /* 0x04800000cba37989 */ /* 0x000fe200000e00ff */
[----:B------:R-:W-:Y:S01]  /*6370*/  FFMA.FTZ R159, R12, -R11, R161 ;  /* 0x8000000b0c9f7223 */ /* 0x000fe200000100a1 */
[----:B------:R-:W-:Y:S01]  /*6380*/  FSEL R161, R157, R202, !P4 ;  /* 0x000000ca9da17208 */ /* 0x000fe20006000000 */
[----:B------:R-:W-:Y:S01]  /*6390*/  FMUL.FTZ R200, R170, -R166 ;  /* 0x800000a6aac87220 */ /* 0x000fe20000410000 */
[----:B------:R-:W0:Y:S01]  /*63a0*/  SHFL.UP PT, R165, R5, 0x4, RZ ;  /* 0x0480000005a57989 */ /* 0x000e2200000e00ff */
[----:B------:R-:W-:Y:S01]  /*63b0*/  FMUL.FTZ R197, R85, R206 ;  /* 0x000000ce55c57220 */ /* 0x000fe20000410000 */
[----:B------:R-:W-:Y:S01]  /*63c0*/  ISETP.GE.AND P4, PT, R17, 0x4, PT ;  /* 0x000000041100780c */ /* 0x000fe20003f86270 */
[----:B------:R-:W-:Y:S01]  /*63d0*/  FADD.FTZ R202, -R198, R201 ;  /* 0x000000c9c6ca7221 */ /* 0x000fe20000010100 */
[----:B------:R-:W1:Y:S01]  /*63e0*/  SHFL.UP PT, R157, R4, 0x4, RZ ;  /* 0x04800000049d7989 */ /* 0x000e6200000e00ff */
[----:B------:R-:W-:-:S02]  /*63f0*/  FFMA.FTZ R201, R171, R159, R200 ;  /* 0x0000009fabc97223 */ /* 0x000fc400000100c8 */
[----:B------:R-:W-:Y:S02]  /*6400*/  FMUL.FTZ R199, R170, -R159 ;  /* 0x8000009faac77220 */ /* 0x000fe40000410000 */
[----:B------:R-:W-:Y:S01]  /*6410*/  FADD.FTZ R204, R197, R204 ;  /* 0x000000ccc5cc7221 */ /* 0x000fe20000010000 */
[----:B------:R-:W2:Y:S01]  /*6420*/  SHFL.UP PT, R159, R161, 0x4, RZ ;  /* 0x04800000a19f7989 */ /* 0x000ea200000e00ff */
[C---:B------:R-:W-:Y:S02]  /*6430*/  FMUL.FTZ R200, R184.reuse, -R202 ;  /* 0x800000cab8c87220 */ /* 0x040fe40000410000 */
[----:B------:R-:W-:Y:S02]  /*6440*/  FMUL.FTZ R210, R184, -R204 ;  /* 0x800000ccb8d27220 */ /* 0x000fe40000410000 */
[----:B------:R-:W-:Y:S02]  /*6450*/  FFMA.FTZ R166, R171, R166, -R199 ;  /* 0x000000a6aba67223 */ /* 0x000fe400000108c7 */
[----:B------:R-:W-:-:S02]  /*6460*/  FFMA.FTZ R211, R185, R204, -R200 ;  /* 0x000000ccb9d37223 */ /* 0x000fc400000108c8 */
[----:B------:R-:W-:Y:S02]  /*6470*/  FFMA.FTZ R210, R185, R202, R210 ;  /* 0x000000cab9d27223 */ /* 0x000fe400000100d2 */
[C---:B------:R-:W-:Y:S02]  /*6480*/  FMUL.FTZ R199, R83.reuse, R208 ;  /* 0x000000d053c77220 */ /* 0x040fe40000410000 */
[----:B------:R-:W-:Y:S02]  /*6490*/  FMUL.FTZ R200, R83, R206 ;  /* 0x000000ce53c87220 */ /* 0x000fe40000410000 */
        /* <DEDUP_REMOVED lines=12> */
[C---:B------:R-:W-:Y:S02]  /*6560*/  FFMA.FTZ R211, R175.reuse, R202, -R166 ;  /* 0x000000caafd37223 */ /* 0x040fe400000108a6 */
[----:B------:R-:W-:Y:S02]  /*6570*/  FFMA.FTZ R212, R175, R204, R201 ;  /* 0x000000ccafd47223 */ /* 0x000fe400000100c9 */
[----:B0-----:R-:W-:-:S02]  /*6580*/  FMUL.FTZ R202, R161, R165 ;  /* 0x000000a5a1ca7220 */ /* 0x001fc40000410000 */
[C---:B-1----:R-:W-:Y:S02]  /*6590*/  FMUL.FTZ R201, R161.reuse, R157 ;  /* 0x0000009da1c97220 */ /* 0x042fe40000410000 */
[C---:B------:R-:W-:Y:S02]  /*65a0*/  FMUL.FTZ R204, R161.reuse, R163 ;  /* 0x000000a3a1cc7220 */ /* 0x040fe40000410000 */
[----:B--2---:R-:W-:Y:S02]  /*65b0*/  FMUL.FTZ R166, R161, R159 ;  /* 0x0000009fa1a67220 */ /* 0x004fe40000410000 */
[C---:B------:R-:W-:Y:S02]  /*65c0*/  FFMA.FTZ R202, R4.reuse, R163, -R202 ;  /* 0x000000a304ca7223 */ /* 0x040fe400000108ca */
[C---:B------:R-:W-:Y:S02]  /*65d0*/  FFMA.FTZ R210, R4.reuse, R159, R201 ;  /* 0x0000009f04d27223 */ /* 0x040fe400000100c9 */
[----:B------:R-:W-:-:S02]  /*65e0*/  FFMA.FTZ R204, R4, R165, R204 ;  /* 0x000000a504cc7223 */ /* 0x000fc400000100cc */
[----:B------:R-:W-:Y:S01]  /*65f0*/  @P4 FFMA.FTZ R4, R4, R157, -R166 ;  /* 0x0000009d04044223 */ /* 0x000fe200000108a6 */
[----:B------:R-:W-:Y:S01]  /*6600*/  FSEL R165, R161, R210, !P4 ;  /* 0x000000d2a1a57208 */ /* 0x000fe20006000000 */
[----:B------:R-:W-:Y:S02]  /*6610*/  @P4 FADD.FTZ R203, R203, R202 ;  /* 0x000000cacbcb4221 */ /* 0x000fe40000010000 */
[----:B------:R-:W-:Y:S01]  /*6620*/  @P4 FADD.FTZ R5, R5, R204 ;  /* 0x000000cc05054221 */ /* 0x000fe20000010000 */
[----:B------:R-:W0:Y:S01]  /*6630*/  SHFL.UP PT, R166, R4, 0x8, RZ ;  /* 0x0500000004a67989 */ /* 0x000e2200000e00ff */
[----:B------:R-:W-:Y:S01]  /*6640*/  FMUL.FTZ R157, R81, R208 ;  /* 0x000000d0519d7220 */ /* 0x000fe20000410000 */
[----:B------:R-:W-:Y:S01]  /*6650*/  ISETP.GE.AND P4, PT, R17, 0x8, PT ;  /* 0x000000081100780c */ /* 0x000fe20003f86270 */
[----:B------:R-:W-:Y:S01]  /*6660*/  FMUL.FTZ R159, R81, R206 ;  /* 0x000000ce519f7220 */ /* 0x000fe20000410000 */
[----:B------:R-:W1:Y:S01]  /*6670*/  SHFL.UP PT, R201, R203, 0x8, RZ ;  /* 0x05000000cbc97989 */ /* 0x000e6200000e00ff */
[----:B------:R-:W-:-:S02]  /*6680*/  FADD.FTZ R216, -R157, R216 ;  /* 0x000000d89dd87221 */ /* 0x000fc40000010100 */
[----:B------:R-:W-:Y:S01]  /*6690*/  FADD.FTZ R214, R159, R214 ;  /* 0x000000d69fd67221 */ /* 0x000fe20000010000 */
[----:B------:R-:W2:Y:S01]  /*66a0*/  SHFL.UP PT, R204, R165, 0x8, RZ ;  /* 0x05000000a5cc7989 */ /* 0x000ea200000e00ff */
[C---:B------:R-:W-:Y:S02]  /*66b0*/  FMUL.FTZ R210, R176.reuse, -R212 ;  /* 0x800000d4b0d27220 */ /* 0x040fe40000410000 */
[-C--:B------:R-:W-:Y:S01]  /*66c0*/  FMUL.FTZ R161, R176, -R211.reuse ;  /* 0x800000d3b0a17220 */ /* 0x080fe20000410000 */
[----:B------:R-:W3:Y:S01]  /*66d0*/  SHFL.UP PT, R202, R5, 0x8, RZ ;  /* 0x0500000005ca7989 */ /* 0x000ee200000e00ff */
[C---:B------:R-:W-:Y:S02]  /*66e0*/  FMUL.FTZ R163, R133.reuse, -R216 ;  /* 0x800000d885a37220 */ /* 0x040fe40000410000 */
[----:B------:R-:W-:Y:S02]  /*66f0*/  FMUL.FTZ R213, R133, -R214 ;  /* 0x800000d685d57220 */ /* 0x000fe40000410000 */
[----:B------:R-:W-:-:S02]  /*6700*/  FFMA.FTZ R210, R177, R211, -R210 ;  /* 0x000000d3b1d27223 */ /* 0x000fc400000108d2 */
[----:B------:R-:W-:Y:S02]  /*6710*/  FFMA.FTZ R214, R135, R214, -R163 ;  /* 0x000000d687d67223 */ /* 0x000fe400000108a3 */
[----:B------:R-:W-:Y:S02]  /*6720*/  FFMA.FTZ R212, R177, R212, R161 ;  /* 0x000000d4b1d47223 */ /* 0x000fe400000100a1 */
[----:B------:R-:W-:Y:S02]  /*6730*/  FFMA.FTZ R216, R135, R216, R213 ;  /* 0x000000d887d87223 */ /* 0x000fe400000100d5 */
[C---:B------:R-:W-:Y:S02]  /*6740*/  FMUL.FTZ R161, R79.reuse, R208 ;  /* 0x000000d04fa17220 */ /* 0x040fe40000410000 */
[----:B------:R-:W-:Y:S02]  /*6750*/  FMUL.FTZ R163, R79, R206 ;  /* 0x000000ce4fa37220 */ /* 0x000fe40000410000 */
[----:B------:R-:W-:-:S02]  /*6760*/  FMUL.FTZ R213, R178, -R210 ;  /* 0x800000d2b2d57220 */ /* 0x000fc40000410000 */
[-C--:B------:R-:W-:Y:S02]  /*6770*/  FMUL.FTZ R211, R178, -R212.reuse ;  /* 0x800000d4b2d37220 */ /* 0x080fe40000410000 */
[----:B------:R-:W-:Y:S02]  /*6780*/  FADD.FTZ R218, -R161, R216 ;  /* 0x000000d8a1da7221 */ /* 0x000fe40000010100 */
[----:B------:R-:W-:Y:S02]  /*6790*/  FADD.FTZ R214, R163, R214 ;  /* 0x000000d6a3d67221 */ /* 0x000fe40000010000 */
[C---:B------:R-:W-:Y:S02]  /*67a0*/  FFMA.FTZ R216, R179.reuse, R212, R213 ;  /* 0x000000d4b3d87223 */ /* 0x040fe400000100d5 */
[----:B------:R-:W-:Y:S02]  /*67b0*/  FFMA.FTZ R215, R179, R210, -R211 ;  /* 0x000000d2b3d77223 */ /* 0x000fe400000108d3 */
[----:B------:R-:W-:-:S02]  /*67c0*/  FMUL.FTZ R213, R137, -R214 ;  /* 0x800000d689d57220 */ /* 0x000fc40000410000 */
[----:B------:R-:W-:Y:S02]  /*67d0*/  FMUL.FTZ R210, R137, -R218 ;  /* 0x800000da89d27220 */ /* 0x000fe40000410000 */
[----:B------:R-:W-:Y:S02]  /*67e0*/  FMUL.FTZ R212, R180, -R216 ;  /* 0x800000d8b4d47220 */ /* 0x000fe40000410000 */
[----:B0-----:R-:W-:Y:S02]  /*67f0*/  FMUL.FTZ R211, R165, R166 ;  /* 0x000000a6a5d37220 */ /* 0x001fe40000410000 */
[C---:B------:R-:W-:Y:S02]  /*6800*/  FFMA.FTZ R227, R139.reuse, R218, R213 ;  /* 0x000000da8be37223 */ /* 0x040fe400000100d5 */
[----:B------:R-:W-:Y:S02]  /*6810*/  FFMA.FTZ R210, R139, R214, -R210 ;  /* 0x000000d68bd27223 */ /* 0x000fe400000108d2 */
[----:B------:R-:W-:-:S02]  /*6820*/  FFMA.FTZ R218, R181, R215, -R212 ;  /* 0x000000d7b5da7223 */ /* 0x000fc400000108d4 */
[CC--:B-1----:R-:W-:Y:S02]  /*6830*/  FMUL.FTZ R213, R165.reuse, R201.reuse ;  /* 0x000000c9a5d57220 */ /* 0x0c2fe40000410000 */
[C---:B--2---:R-:W-:Y:S02]  /*6840*/  FFMA.FTZ R214, R4.reuse, R204, R211 ;  /* 0x000000cc04d67223 */ /* 0x044fe400000100d3 */
[C---:B---3--:R-:W-:Y:S02]  /*6850*/  FMUL.FTZ R212, R165.reuse, R202 ;  /* 0x000000caa5d47220 */ /* 0x048fe40000410000 */
[----:B------:R-:W-:Y:S02]  /*6860*/  FMUL.FTZ R211, R165, R204 ;  /* 0x000000cca5d37220 */ /* 0x000fe40000410000 */
[C---:B------:R-:W-:Y:S02]  /*6870*/  FFMA.FTZ R202, R4.reuse, R202, R213 ;  /* 0x000000ca04ca7223 */ /* 0x040fe400000100d5 */
[----:B------:R-:W-:-:S02]  /*6880*/  FFMA.FTZ R212, R4, R201, -R212 ;  /* 0x000000c904d47223 */ /* 0x000fc400000108d4 */
[----:B------:R-:W-:Y:S02]  /*6890*/  @P4 FFMA.FTZ R4, R4, R166, -R211 ;  /* 0x000000a604044223 */ /* 0x000fe400000108d3 */
[----:B------:R-:W-:Y:S02]  /*68a0*/  FMUL.FTZ R215, R180, -R215 ;  /* 0x800000d7b4d77220 */ /* 0x000fe40000410000 */
[----:B------:R-:W-:Y:S01]  /*68b0*/  @P4 FADD.FTZ R5, R5, R202 ;  /* 0x000000ca05054221 */ /* 0x000fe20000010000 */
[----:B------:R-:W-:Y:S01]  /*68c0*/  FSEL R202, R165, R214, !P4 ;  /* 0x000000d6a5ca7208 */ /* 0x000fe20006000000 */
[----:B------:R-:W0:Y:S01]  /*68d0*/  SHFL.UP PT, R201, R4, 0x10, RZ ;  /* 0x0600000004c97989 */ /* 0x000e2200000e00ff */
[----:B------:R-:W-:Y:S02]  /*68e0*/  FFMA.FTZ R216, R181, R216, R215 ;  /* 0x000000d8b5d87223 */ /* 0x000fe400000100d7 */
[----:B------:R-:W-:Y:S01]  /*68f0*/  @P4 FADD.FTZ R203, R203, R212 ;  /* 0x000000d4cbcb4221 */ /* 0x000fe20000010000 */
[----:B------:R-:W1:Y:S01]  /*6900*/  SHFL.UP PT, R213, R5, 0x10, RZ ;  /* 0x0600000005d57989 */ /* 0x000e6200000e00ff */
[----:B------:R-:W-:Y:S01]  /*6910*/  FMUL.FTZ R166, R77, R208 ;  /* 0x000000d04da67220 */ /* 0x000fe20000410000 */
[----:B------:R-:W-:Y:S01]  /*6920*/  ISETP.GE.AND P4, PT, R17, 0x10, PT ;  /* 0x000000101100780c */ /* 0x000fe20003f86270 */
[----:B------:R-:W-:Y:S01]  /*6930*/  FMUL.FTZ R165, R77, R206 ;  /* 0x000000ce4da57220 */ /* 0x000fe20000410000 */
[----:B------:R-:W2:Y:S01]  /*6940*/  SHFL.UP PT, R215, R202, 0x10, RZ ;  /* 0x06000000cad77989 */ /* 0x000ea200000e00ff */
[----:B------:R-:W-:-:S02]  /*6950*/  FMUL.FTZ R211, R182, -R218 ;  /* 0x800000dab6d37220 */ /* 0x000fc40000410000 */
[----:B------:R-:W-:Y:S01]  /*6960*/  FADD.FTZ R212, -R166, R227 ;  /* 0x000000e3a6d47221 */ /* 0x000fe20000010100 */
[----:B------:R-:W3:Y:S01]  /*6970*/  SHFL.UP PT, R217, R203, 0x10, RZ ;  /* 0x06000000cbd97989 */ /* 0x000ee200000e00ff */
[-C--:B------:R-:W-:Y:S02]  /*6980*/  FMUL.FTZ R204, R182, -R216.reuse ;  /* 0x800000d8b6cc7220 */ /* 0x080fe40000410000 */
[----:B------:R-:W-:Y:S02]  /*6990*/  FADD.FTZ R210, R165, R210 ;  /* 0x000000d2a5d27221 */ /* 0x000fe40000010000 */
[----:B------:R-:W-:Y:S02]  /*69a0*/  FFMA.FTZ R216, R183, R216, R211 ;  /* 0x000000d8b7d87223 */ /* 0x000fe400000100d3 */
[----:B------:R-:W-:Y:S02]  /*69b0*/  FMUL.FTZ R211, R141, -R212 ;  /* 0x800000d48dd37220 */ /* 0x000fe40000410000 */
[----:B------:R-:W-:-:S02]  /*69c0*/  FFMA.FTZ R214, R183, R218, -R204 ;  /* 0x000000dab7d67223 */ /* 0x000fc400000108cc */
[-C--:B------:R-:W-:Y:S02]  /*69d0*/  FMUL.FTZ R204, R141, -R210.reuse ;  /* 0x800000d28dcc7220 */ /* 0x080fe40000410000 */
[C---:B------:R-:W-:Y:S02]  /*69e0*/  FFMA.FTZ R211, R143.reuse, R210, -R211 ;  /* 0x000000d28fd37223 */ /* 0x040fe400000108d3 */
[C---:B------:R-:W-:Y:S02]  /*69f0*/  FMUL.FTZ R210, R184.reuse, -R216 ;  /* 0x800000d8b8d27220 */ /* 0x040fe40000410000 */
[----:B------:R-:W-:Y:S02]  /*6a00*/  FFMA.FTZ R204, R143, R212, R204 ;  /* 0x000000d48fcc7223 */ /* 0x000fe400000100cc */
[-C--:B------:R-:W-:Y:S02]  /*6a10*/  FMUL.FTZ R212, R184, -R214.reuse ;  /* 0x800000d6b8d47220 */ /* 0x080fe40000410000 */
[----:B------:R-:W-:-:S02]  /*6a20*/  FFMA.FTZ R214, R185, R214, -R210 ;  /* 0x000000d6b9d67223 */ /* 0x000fc400000108d2 */
[C---:B0-----:R-:W-:Y:S02]  /*6a30*/  FMUL.FTZ R210, R202.reuse, R201 ;  /* 0x000000c9cad27220 */ /* 0x041fe40000410000 */
[----:B------:R-:W-:Y:S02]  /*6a40*/  FFMA.FTZ R216, R185, R216, R212 ;  /* 0x000000d8b9d87223 */ /* 0x000fe400000100d4 */
[----:B-1----:R-:W-:Y:S02]  /*6a50*/  FMUL.FTZ R212, R202, R213 ;  /* 0x000000d5cad47220 */ /* 0x002fe40000410000 */
[C---:B--2---:R-:W-:Y:S02]  /*6a60*/  FFMA.FTZ R227, R4.reuse, R215, R210 ;  /* 0x000000d704e37223 */ /* 0x044fe400000100d2 */
[----:B---3--:R-:W-:Y:S01]  /*6a70*/  FFMA.FTZ R212, R4, R217, -R212 ;  /* 0x000000d904d47223 */ /* 0x008fe200000108d4 */
[----:B-----5:R0:W-:Y:S01]  /*6a80*/  SHFL.IDX PT, R210, R7, RZ, 0x1f ;  /* 0x00001fff07d27589 */ /* 0x0201e200000e0000 */
[C---:B------:R-:W-:Y:S01]  /*6a90*/  FMUL.FTZ R215, R202.reuse, R215 ;  /* 0x000000d7cad77220 */ /* 0x040fe20000410000 */
[C---:B------:R-:W-:Y:S01]  /*6aa0*/  FSEL R227, R202.reuse, R227, !P4 ;  /* 0x000000e3cae37208 */ /* 0x040fe20006000000 */
[----:B------:R-:W-:Y:S01]  /*6ab0*/  FMUL.FTZ R217, R202, R217 ;  /* 0x000000d9cad97220 */ /* 0x000fe20000410000 */
[----:B------:R-:W-:Y:S01]  /*6ac0*/  MOV R202, UR29 ;  /* 0x0000001d00ca7c02 */ /* 0x000fe20008000f00 */
[----:B------:R-:W-:-:S02]  /*6ad0*/  @P4 FADD.FTZ R203, R203, R212 ;  /* 0x000000d4cbcb4221 */ /* 0x000fc40000010000 */
[----:B------:R-:W-:Y:S01]  /*6ae0*/  SHFL.IDX PT, R212, R6, RZ, 0x1f ;  /* 0x00001fff06d47589 */ /* 0x000fe200000e0000 */
[----:B------:R-:W-:Y:S01]  /*6af0*/  ISETP.GE.OR P0, PT, R202, c[0x0][0x174], P0 ;  /* 0x00005d00ca007a0c */ /* 0x000fe20000706670 */
[C---:B------:R-:W-:Y:S02]  /*6b00*/  FFMA.FTZ R202, R4.reuse, R213, R217 ;  /* 0x000000d504ca7223 */ /* 0x040fe400000100d9 */
[----:B------:R-:W-:Y:S01]  /*6b10*/  @P4 FFMA.FTZ R4, R4, R201, -R215 ;  /* 0x000000c904044223 */ /* 0x000fe200000108d7 */
[----:B------:R-:W-:Y:S01]  /*6b20*/  SHFL.UP PT, R203, R203, 0x1, RZ ;  /* 0x04200000cbcb7989 */ /* 0x000fe200000e00ff */
[----:B------:R-:W-:Y:S02]  /*6b30*/  FMUL.FTZ R217, R129, -R214 ;  /* 0x800000d681d97220 */ /* 0x000fe40000410000 */
[----:B------:R-:W-:Y:S01]  /*6b40*/  FMUL.FTZ R201, R75, R208 ;  /* 0x000000d04bc97220 */ /* 0x000fe20000410000 */
[----:B------:R-:W1:Y:S01]  /*6b50*/  SHFL.UP PT, R215, R227, 0x1, RZ ;  /* 0x04200000e3d77989 */ /* 0x000e6200000e00ff */
[----:B------:R-:W-:-:S02]  /*6b60*/  FFMA.FTZ R218, R131, R216, R217 ;  /* 0x000000d883da7223 */ /* 0x000fc400000100d9 */
[----:B------:R-:W-:Y:S01]  /*6b70*/  FMUL.FTZ R216, R129, -R216 ;  /* 0x800000d881d87220 */ /* 0x000fe20000410000 */
[----:B------:R2:W3:Y:S01]  /*6b80*/  SHFL.UP PT, R213, R4, 0x1, RZ ;  /* 0x0420000004d57989 */ /* 0x0004e200000e00ff */
[----:B------:R-:W-:Y:S01]  /*6b90*/  @P4 FADD.FTZ R5, R5, R202 ;  /* 0x000000ca05054221 */ /* 0x000fe20000010000 */
[----:B------:R-:W-:Y:S01]  /*6ba0*/  ISETP.GT.U32.AND P4, PT, R219, 0x1b, PT ;  /* 0x0000001bdb00780c */ /* 0x000fe20003f84070 */
[----:B------:R-:W-:Y:S02]  /*6bb0*/  FADD.FTZ R220, -R201, R204 ;  /* 0x000000ccc9dc7221 */ /* 0x000fe40000010100 */
[----:B------:R-:W-:Y:S01]  /*6bc0*/  FFMA.FTZ R216, R131, R214, -R216 ;  /* 0x000000d683d87223 */ /* 0x000fe200000108d8 */
[----:B------:R4:W3:Y:S01]  /*6bd0*/  SHFL.UP PT, R204, R5, 0x1, RZ ;  /* 0x0420000005cc7989 */ /* 0x0008e200000e00ff */
[----:B------:R-:W-:Y:S02]  /*6be0*/  FMUL.FTZ R202, R75, R206 ;  /* 0x000000ce4bca7220 */ /* 0x000fe40000410000 */
[----:B0-----:R-:W-:-:S02]  /*6bf0*/  FMUL.FTZ R7, R133, -R218 ;  /* 0x800000da85077220 */ /* 0x001fc40000410000 */
[-C--:B--2---:R-:W-:Y:S02]  /*6c00*/  FMUL.FTZ R4, R133, -R216.reuse ;  /* 0x800000d885047220 */ /* 0x084fe40000410000 */
[----:B------:R-:W-:Y:S01]  /*6c10*/  FADD.FTZ R6, R202, R211 ;  /* 0x000000d3ca067221 */ /* 0x000fe20000010000 */
[----:B----4-:R-:W-:Y:S01]  /*6c20*/  HFMA2.MMA R5, -RZ, RZ, 0, 0 ;  /* 0x00000000ff057435 */ /* 0x010fe200000001ff */
[----:B------:R-:W-:Y:S02]  /*6c30*/  FFMA.FTZ R216, R135, R216, -R7 ;  /* 0x000000d887d87223 */ /* 0x000fe40000010807 */
[----:B------:R-:W-:Y:S02]  /*6c40*/  FMUL.FTZ R211, R147, -R220 ;  /* 0x800000dc93d37220 */ /* 0x000fe40000410000 */
[----:B------:R-:W-:Y:S02]  /*6c50*/  FFMA.FTZ R218, R135, R218, R4 ;  /* 0x000000da87da7223 */ /* 0x000fe40000010004 */
[----:B------:R-:W-:-:S02]  /*6c60*/  FMUL.FTZ R7, R137, -R216 ;  /* 0x800000d889077220 */ /* 0x000fc40000410000 */
[-C--:B------:R-:W-:Y:S02]  /*6c70*/  FMUL.FTZ R214, R147, -R6.reuse ;  /* 0x8000000693d67220 */ /* 0x080fe40000410000 */
[----:B------:R-:W-:Y:S02]  /*6c80*/  FFMA.FTZ R211, R149, R6, -R211 ;  /* 0x0000000695d37223 */ /* 0x000fe400000108d3 */
[----:B-1----:R-:W-:Y:S02]  /*6c90*/  FMUL.FTZ R4, R215, R210 ;  /* 0x000000d2d7047220 */ /* 0x002fe40000410000 */
[-C--:B------:R-:W-:Y:S02]  /*6ca0*/  FMUL.FTZ R6, R137, -R218.reuse ;  /* 0x800000da89067220 */ /* 0x080fe40000410000 */
[----:B------:R-:W-:Y:S02]  /*6cb0*/  FFMA.FTZ R218, R139, R218, R7 ;  /* 0x000000da8bda7223 */ /* 0x000fe40000010007 */
[----:B---3--:R-:W-:-:S02]  /*6cc0*/  FFMA.FTZ R4, R213, R212, -R4 ;  /* 0x000000d4d5047223 */ /* 0x008fc40000010804 */
[----:B------:R-:W-:Y:S02]  /*6cd0*/  FFMA.FTZ R6, R139, R216, -R6 ;  /* 0x000000d88b067223 */ /* 0x000fe40000010806 */
[----:B------:R-:W-:Y:S02]  /*6ce0*/  FMUL.FTZ R215, R215, R212 ;  /* 0x000000d4d7d77220 */ /* 0x000fe40000410000 */
[----:B------:R-:W-:Y:S02]  /*6cf0*/  FMUL.FTZ R7, R141, -R218 ;  /* 0x800000da8d077220 */ /* 0x000fe40000410000 */
[----:B------:R-:W-:Y:S01]  /*6d00*/  @P2 FADD.FTZ R212, R203, R4 ;  /* 0x00000004cbd42221 */ /* 0x000fe20000010000 */
[----:B------:R-:W-:Y:S01]  /*6d10*/  MOV R4, 0x3f800000 ;  /* 0x3f80000000047802 */ /* 0x000fe20000000f00 */
[----:B------:R-:W-:Y:S02]  /*6d20*/  FMUL.FTZ R203, R141, -R6 ;  /* 0x800000068dcb7220 */ /* 0x000fe40000410000 */
[----:B------:R-:W-:-:S02]  /*6d30*/  FFMA.FTZ R220, R149, R220, R214 ;  /* 0x000000dc95dc7223 */ /* 0x000fc400000100d6 */
[----:B------:R-:W-:Y:S02]  /*6d40*/  FFMA.FTZ R215, R213, R210, R215 ;  /* 0x000000d2d5d77223 */ /* 0x000fe400000100d7 */
[C---:B------:R-:W-:Y:S02]  /*6d50*/  FFMA.FTZ R214, R143.reuse, R6, -R7 ;  /* 0x000000068fd67223 */ /* 0x040fe40000010807 */
[----:B------:R-:W-:Y:S01]  /*6d60*/  FFMA.FTZ R218, R143, R218, R203 ;  /* 0x000000da8fda7223 */ /* 0x000fe200000100cb */
[----:B------:R-:W-:Y:S01]  /*6d70*/  CS2R R6, SRZ ;  /* 0x0000000000067805 */ /* 0x000fe2000001ff00 */
[----:B------:R-:W-:Y:S01]  /*6d80*/  @P2 FADD.FTZ R210, R204, R215 ;  /* 0x000000d7ccd22221 */ /* 0x000fe20000010000 */
[----:B------:R-:W-:Y:S01]  /*6d90*/  ISETP.GT.U32.AND P2, PT, R219, 0x1d, PT ;  /* 0x0000001ddb00780c */ /* 0x000fe20003f44070 */
[----:B------:R-:W-:Y:S02]  /*6da0*/  FMUL.FTZ R203, R73, R208 ;  /* 0x000000d049cb7220 */ /* 0x000fe40000410000 */
[----:B------:R-:W-:Y:S01]  /*6db0*/  FMUL.FTZ R213, R147, -R214 ;  /* 0x800000d693d57220 */ /* 0x000fe20000410000 */
[----:B------:R-:W0:Y:S01]  /*6dc0*/  @!P0 LDS.128 R4, [UR7+0x1da0] ;  /* 0x001da007ff048984 */ /* 0x000e220008000c00 */
[----:B------:R-:W-:Y:S01]  /*6dd0*/  FMUL.FTZ R204, R73, R206 ;  /* 0x000000ce49cc7220 */ /* 0x000fe20000410000 */
[----:B------:R-:W-:Y:S01]  /*6de0*/  ISETP.NE.AND P0, PT, R219, 0x1f, PT ;  /* 0x0000001fdb00780c */ /* 0x000fe20003f05270 */
[----:B------:R-:W-:-:S02]  /*6df0*/  FADD.FTZ R240, -R203, R220 ;  /* 0x000000dccbf07221 */ /* 0x000fc40000010100 */
[-C--:B------:R-:W-:Y:S02]  /*6e00*/  FFMA.FTZ R220, R149, R218.reuse, R213 ;  /* 0x000000da95dc7223 */ /* 0x080fe400000100d5 */
        /* <DEDUP_REMOVED lines=8> */
[----:B------:R-:W-:Y:S02]  /*6e90*/  FMUL.FTZ R215, R9, R212 ;  /* 0x000000d409d77220 */ /* 0x000fe40000410000 */
[C---:B------:R-:W-:Y:S02]  /*6ea0*/  FMUL.FTZ R211, R151.reuse, -R220 ;  /* 0x800000dc97d37220 */ /* 0x040fe40000410000 */
[----:B------:R-:W-:-:S02]  /*6eb0*/  FMUL.FTZ R213, R151, -R218 ;  /* 0x800000da97d57220 */ /* 0x000fc40000410000 */
[C---:B------:R-:W-:Y:S02]  /*6ec0*/  FMUL.FTZ R9, R71.reuse, R206 ;  /* 0x000000ce47097220 */ /* 0x040fe40000410000 */
[----:B------:R-:W-:Y:S02]  /*6ed0*/  FMUL.FTZ R206, R71, R208 ;  /* 0x000000d047ce7220 */ /* 0x000fe40000410000 */
[C---:B------:R-:W-:Y:S02]  /*6ee0*/  FFMA.FTZ R218, R153.reuse, R218, -R211 ;  /* 0x000000da99da7223 */ /* 0x040fe400000108d3 */
[----:B------:R-:W-:Y:S02]  /*6ef0*/  FFMA.FTZ R220, R153, R220, R213 ;  /* 0x000000dc99dc7223 */ /* 0x000fe400000100d5 */
[----:B------:R-:W-:Y:S01]  /*6f00*/  FADD.FTZ R211, R9, R216 ;  /* 0x000000d809d37221 */ /* 0x000fe20000010000 */
[----:B------:R1:W2:Y:S01]  /*6f10*/  SHFL.DOWN PT, R229, R218, 0x1, 0x1f ;  /* 0x08201f00dae57f89 */ /* 0x0002a200000e0000 */
[----:B------:R-:W-:-:S02]  /*6f20*/  FADD.FTZ R213, -R206, R217 ;  /* 0x000000d9ced57221 */ /* 0x000fc40000010100 */
[C---:B------:R-:W-:Y:S01]  /*6f30*/  FFMA.FTZ R227, R8.reuse, R212, -R227 ;  /* 0x000000d408e37223 */ /* 0x040fe200000108e3 */
[----:B------:R1:W3:Y:S01]  /*6f40*/  SHFL.DOWN PT, R231, R220, 0x1, 0x1f ;  /* 0x08201f00dce77f89 */ /* 0x0002e200000e0000 */
[----:B------:R-:W-:-:S03]  /*6f50*/  FFMA.FTZ R8, R8, R210, R215 ;  /* 0x000000d208087223 */ /* 0x000fc600000100d7 */
[----:B------:R1:W4:Y:S04]  /*6f60*/  SHFL.DOWN PT, R233, R211, 0x1, 0x1f ;  /* 0x08201f00d3e97f89 */ /* 0x00032800000e0000 */
[----:B------:R1:W0:Y:S01]  /*6f70*/  SHFL.DOWN PT, R235, R213, 0x1, 0x1f ;  /* 0x08201f00d5eb7f89 */ /* 0x00022200000e0000 */
[----:B------:R-:W-:Y:S05]  /*6f80*/  @!P0 BRA `(.L_x_8146) ;  /* 0x000000b000008947 */ /* 0x000fea0003800000 */
[C---:B0-----:R-:W-:Y:S02]  /*6f90*/  FMUL.FTZ R215, R220.reuse, R235 ;  /* 0x000000ebdcd77220 */ /* 0x041fe40000410000 */
[-C--:B----4-:R-:W-:Y:S02]  /*6fa0*/  FMUL.FTZ R217, R220, R233.reuse ;  /* 0x000000e9dcd97220 */ /* 0x090fe40000410000 */
[----:B------:R-:W-:Y:S02]  /*6fb0*/  FFMA.FTZ R208, R218, R233, -R215 ;  /* 0x000000e9dad07223 */ /* 0x000fe400000108d7 */
[----:B---3--:R-:W-:-:S02]  /*6fc0*/  FMUL.FTZ R215, R220, R231 ;  /* 0x000000e7dcd77220 */ /* 0x008fc40000410000 */
[----:B------:R-:W-:Y:S02]  /*6fd0*/  FFMA.FTZ R210, R218, R235, R217 ;  /* 0x000000ebdad27223 */ /* 0x000fe400000100d9 */
[-C--:B--2---:R-:W-:Y:S02]  /*6fe0*/  FMUL.FTZ R217, R220, R229.reuse ;  /* 0x000000e5dcd97220 */ /* 0x084fe40000410000 */
[C---:B------:R-:W-:Y:S02]  /*6ff0*/  FFMA.FTZ R215, R218.reuse, R229, -R215 ;  /* 0x000000e5dad77223 */ /* 0x040fe400000108d7 */
[----:B-1----:R-:W-:Y:S02]  /*7000*/  FFMA.FTZ R220, R218, R231, R217 ;  /* 0x000000e7dadc7223 */ /* 0x002fe400000100d9 */
[----:B------:R-:W-:Y:S01]  /*7010*/  FADD.FTZ R211, R211, R208 ;  /* 0x000000d0d3d37221 */ /* 0x000fe20000010000 */
[----:B------:R-:W-:Y:S01]  /*7020*/  MOV R218, R215 ;  /* 0x000000d700da7202 */ /* 0x000fe20000000f00 */
[----:B------:R-:W-:-:S02]  /*7030*/  FADD.FTZ R213, R213, R210 ;  /* 0x000000d2d5d57221 */ /* 0x000fc40000010000 */
.L_x_8146:
[----:B------:R-:W-:Y:S05]  /*7040*/  BSYNC B0 ;  /* 0x0000000000007941 */ /* 0x000fea0003800000 */
.L_x_8145:
[----:B--2---:R2:W1:Y:S01]  /*7050*/  SHFL.DOWN PT, R229, R218, 0x2, 0x1f ;  /* 0x08401f00dae57f89 */ /* 0x00446200000e0000 */
[----:B------:R-:W-:Y:S03]  /*7060*/  BSSY B0, `(.L_x_8147) ;  /* 0x0000010000007945 */ /* 0x000fe60003800000 */
[----:B---3--:R2:W3:Y:S04]  /*7070*/  SHFL.DOWN PT, R231, R220, 0x2, 0x1f ;  /* 0x08401f00dce77f89 */ /* 0x0084e800000e0000 */
[----:B----4-:R2:W4:Y:S04]  /*7080*/  SHFL.DOWN PT, R233, R211, 0x2, 0x1f ;  /* 0x08401f00d3e97f89 */ /* 0x01052800000e0000 */
[----:B0-----:R2:W0:Y:S01]  /*7090*/  SHFL.DOWN PT, R235, R213, 0x2, 0x1f ;  /* 0x08401f00d5eb7f89 */ /* 0x00142200000e0000 */
[----:B------:R-:W-:Y:S05]  /*70a0*/  @P2 BRA `(.L_x_8148) ;  /* 0x000000b000002947 */ /* 0x000fea0003800000 */
[C---:B0-----:R-:W-:Y:S02]  /*70b0*/  FMUL.FTZ R215, R220.reuse, R235 ;  /* 0x000000ebdcd77220 */ /* 0x041fe40000410000 */
[----:B----4-:R-:W-:-:S02]  /*70c0*/  FMUL.FTZ R217, R220, R233 ;  /* 0x000000e9dcd97220 */ /* 0x010fc40000410000 */
[----:B------:R-:W-:Y:S02]  /*70d0*/  FFMA.FTZ R208, R218, R233, -R215 ;  /* 0x000000e9dad07223 */ /* 0x000fe400000108d7 */
[----:B---3--:R-:W-:Y:S02]  /*70e0*/  FMUL.FTZ R215, R220, R231 ;  /* 0x000000e7dcd77220 */ /* 0x008fe40000410000 */
[----:B------:R-:W-:Y:S02]  /*70f0*/  FFMA.FTZ R210, R218, R235, R217 ;  /* 0x000000ebdad27223 */ /* 0x000fe400000100d9 */
[-C--:B-1----:R-:W-:Y:S02]  /*7100*/  FMUL.FTZ R217, R220, R229.reuse ;  /* 0x000000e5dcd97220 */ /* 0x082fe40000410000 */
[C---:B------:R-:W-:Y:S02]  /*7110*/  FFMA.FTZ R215, R218.reuse, R229, -R215 ;  /* 0x000000e5dad77223 */ /* 0x040fe400000108d7 */
[----:B--2---:R-:W-:-:S02]  /*7120*/  FFMA.FTZ R220, R218, R231, R217 ;  /* 0x000000e7dadc7223 */ /* 0x004fc400000100d9 */
[----:B------:R-:W-:Y:S01]  /*7130*/  FADD.FTZ R211, R211, R208 ;  /* 0x000000d0d3d37221 */ /* 0x000fe20000010000 */
[----:B------:R-:W-:Y:S01]  /*7140*/  MOV R218, R215 ;  /* 0x000000d700da7202 */ /* 0x000fe20000000f00 */
[----:B------:R-:W-:Y:S02]  /*7150*/  FADD.FTZ R213, R213, R210 ;  /* 0x000000d2d5d57221 */ /* 0x000fe40000010000 */
.L_x_8148:
[----:B------:R-:W-:Y:S05]  /*7160*/  BSYNC B0 ;  /* 0x0000000000007941 */ /* 0x000fea0003800000 */
.L_x_8147:
[----:B-1----:R1:W2:Y:S01]  /*7170*/  SHFL.DOWN PT, R229, R218, 0x4, 0x1f ;  /* 0x08801f00dae57f89 */ /* 0x0022a200000e0000 */
        /* <DEDUP_REMOVED lines=10> */
[-C--:B--2---:R-:W-:Y:S02]  /*7220*/  FMUL.FTZ R217, R220, R229.reuse ;  /* 0x000000e5dcd97220 */ /* 0x084fe40000410000 */
[C---:B------:R-:W-:Y:S02]  /*7230*/  FFMA.FTZ R215, R218.reuse, R229, -R215 ;  /* 0x000000e5dad77223 */ /* 0x040fe400000108d7 */
[----:B-1----:R-:W-:-:S02]  /*7240*/  FFMA.FTZ R220, R218, R231, R217 ;  /* 0x000000e7dadc7223 */ /* 0x002fc400000100d9 */
[----:B------:R-:W-:Y:S01]  /*7250*/  FADD.FTZ R211, R211, R208 ;  /* 0x000000d0d3d37221 */ /* 0x000fe20000010000 */
[----:B------:R-:W-:Y:S01]  /*7260*/  MOV R218, R215 ;  /* 0x000000d700da7202 */ /* 0x000fe20000000f00 */
[----:B------:R-:W-:Y:S02]  /*7270*/  FADD.FTZ R213, R213, R210 ;  /* 0x000000d2d5d57221 */ /* 0x000fe40000010000 */
.L_x_8150:
[----:B------:R-:W-:Y:S05]  /*7280*/  BSYNC B0 ;  /* 0x0000000000007941 */ /* 0x000fea0003800000 */
.L_x_8149:
        /* <DEDUP_REMOVED lines=17> */
.L_x_8152:
[----:B------:R-:W-:Y:S05]  /*73a0*/  BSYNC B0 ;  /* 0x0000000000007941 */ /* 0x000fea0003800000 */
.L_x_8151:
        /* <DEDUP_REMOVED lines=17> */
.L_x_8154:
[----:B------:R-:W-:Y:S05]  /*74c0*/  BSYNC B0 ;  /* 0x0000000000007941 */ /* 0x000fea0003800000 */
.L_x_8153:
[----:B------:R-:W5:Y:S01]  /*74d0*/  SHFL.IDX PT, R210, R220, RZ, 0x1f ;  /* 0x00001fffdcd27589 */ /* 0x000f6200000e0000 */
[----:B------:R-:W-:Y:S01]  /*74e0*/  FADD.FTZ R228, R228, R227 ;  /* 0x000000e3e4e47221 */ /* 0x000fe20000010000 */
[C---:B------:R-:W-:Y:S01]  /*74f0*/  ISETP.GT.AND P0, PT, R17.reuse, 0x1e, PT ;  /* 0x0000001e1100780c */ /* 0x040fe20003f04270 */
[----:B------:R-:W-:Y:S01]  /*7500*/  FADD.FTZ R8, RZ, R8 ;  /* 0x00000008ff087221 */ /* 0x000fe20000010000 */
[----:B------:R-:W1:Y:S01]  /*7510*/  SHFL.IDX PT, R208, R218, RZ, 0x1f ;  /* 0x00001fffdad07589 */ /* 0x000e6200000e0000 */
[----:B------:R-:W-:Y:S01]  /*7520*/  ISETP.NE.AND P2, PT, R17, RZ, PT ;  /* 0x000000ff1100720c */ /* 0x000fe20003f45270 */
[----:B------:R-:W-:Y:S02]  /*7530*/  BSSY B0, `(.L_x_8155) ;  /* 0x0000251000007945 */ /* 0x000fe40003800000 */
[----:B----4-:R-:W-:Y:S04]  /*7540*/  SHFL.DOWN PT, R233, R220, 0x1, 0x1f ;  /* 0x08201f00dce97f89 */ /* 0x010fe800000e0000 */
[----:B------:R-:W4:Y:S04]  /*7550*/  SHFL.IDX PT, R216, R7, RZ, 0x1f ;  /* 0x00001fff07d87589 */ /* 0x000f2800000e0000 */
[----:B--2---:R-:W-:Y:S04]  /*7560*/  SHFL.DOWN PT, R229, R218, 0x1, 0x1f ;  /* 0x08201f00dae57f89 */ /* 0x004fe800000e0000 */
[----:B------:R-:W2:Y:S04]  /*7570*/  SHFL.IDX PT, R214, R6, RZ, 0x1f ;  /* 0x00001fff06d67589 */ /* 0x000ea800000e0000 */
[----:B0-----:R-:W0:Y:S01]  /*7580*/  SHFL.DOWN PT, R235, R211, 0x1, 0x1f ;  /* 0x08201f00d3eb7f89 */ /* 0x001e2200000e0000 */
[----:B-----5:R-:W-:-:S02]  /*7590*/  FMUL.FTZ R217, R210, R6 ;  /* 0x00000006d2d97220 */ /* 0x020fc40000410000 */
[-C--:B------:R-:W-:Y:S01]  /*75a0*/  FMUL.FTZ R215, R210, R7.reuse ;  /* 0x00000007d2d77220 */ /* 0x080fe20000410000 */
[----:B------:R-:W5:Y:S01]  /*75b0*/  SHFL.DOWN PT, R212, R213, 0x1, 0x1f ;  /* 0x08201f00d5d47f89 */ /* 0x000f6200000e0000 */
[----:B-1----:R-:W-:Y:S02]  /*75c0*/  FFMA.FTZ R217, R208, R7, R217 ;  /* 0x00000007d0d97223 */ /* 0x002fe400000100d9 */
[C---:B---3--:R-:W-:Y:S02]  /*75d0*/  FMUL.FTZ R231, R210.reuse, R5 ;  /* 0x00000005d2e77220 */ /* 0x048fe40000410000 */
[----:B------:R-:W-:Y:S02]  /*75e0*/  FMUL.FTZ R210, R210, R4 ;  /* 0x00000004d2d27220 */ /* 0x000fe40000410000 */
[----:B------:R-:W-:Y:S02]  /*75f0*/  FFMA.FTZ R215, R208, R6, -R215 ;  /* 0x00000006d0d77223 */ /* 0x000fe400000108d7 */
[----:B----4-:R-:W-:-:S02]  /*7600*/  @P3 FMUL.FTZ R7, R233, R216 ;  /* 0x000000d8e9073220 */ /* 0x010fc40000410000 */
[C---:B------:R-:W-:Y:S02]  /*7610*/  FFMA.FTZ R5, R208.reuse, R5, R210 ;  /* 0x00000005d0057223 */ /* 0x040fe400000100d2 */
[----:B------:R-:W-:Y:S02]  /*7620*/  FFMA.FTZ R4, R208, R4, -R231 ;  /* 0x00000004d0047223 */ /* 0x000fe400000108e7 */
[----:B--2---:R-:W-:Y:S02]  /*7630*/  @P3 FFMA.FTZ R6, R229, R214, -R7 ;  /* 0x000000d6e5063223 */ /* 0x004fe40000010807 */
[----:B------:R-:W-:Y:S02]  /*7640*/  FMUL.FTZ R7, R151, R228 ;  /* 0x000000e497077220 */ /* 0x000fe40000410000 */
[----:B------:R-:W-:Y:S02]  /*7650*/  @P3 FMUL.FTZ R210, R233, R214 ;  /* 0x000000d6e9d23220 */ /* 0x000fe40000410000 */
[----:B0-----:R-:W-:-:S02]  /*7660*/  @P3 FADD.FTZ R214, R235, R6 ;  /* 0x00000006ebd63221 */ /* 0x001fc40000010000 */
[-C--:B------:R-:W-:Y:S02]  /*7670*/  FMUL.FTZ R6, R151, R8.reuse ;  /* 0x0000000897067220 */ /* 0x080fe40000410000 */
[C---:B------:R-:W-:Y:S02]  /*7680*/  FFMA.FTZ R208, R153.reuse, R8, R7 ;  /* 0x0000000899d07223 */ /* 0x040fe40000010007 */
[----:B------:R-:W-:Y:S02]  /*7690*/  FFMA.FTZ R7, R153, R228, -R6 ;  /* 0x000000e499077223 */ /* 0x000fe40000010806 */
[----:B------:R-:W-:Y:S02]  /*76a0*/  FADD.FTZ R208, RZ, R208 ;  /* 0x000000d0ffd07221 */ /* 0x000fe40000010000 */
[----:B------:R-:W-:Y:S02]  /*76b0*/  FADD.FTZ R226, R226, R7 ;  /* 0x00000007e2e27221 */ /* 0x000fe40000010000 */
[----:B------:R-:W-:-:S02]  /*76c0*/  FMUL.FTZ R6, R147, R208 ;  /* 0x000000d093067220 */ /* 0x000fc40000410000 */
[----:B------:R-:W-:Y:S02]  /*76d0*/  @P3 FFMA.FTZ R229, R229, R216, R210 ;  /* 0x000000d8e5e53223 */ /* 0x000fe400000100d2 */
[-C--:B------:R-:W-:Y:S02]  /*76e0*/  FFMA.FTZ R7, R149, R226.reuse, -R6 ;  /* 0x000000e295077223 */ /* 0x080fe40000010806 */
[----:B------:R-:W-:Y:S02]  /*76f0*/  FMUL.FTZ R6, R147, R226 ;  /* 0x000000e293067220 */ /* 0x000fe40000410000 */
[----:B------:R-:W-:Y:S02]  /*7700*/  FADD.FTZ R222, R222, R7 ;  /* 0x00000007dede7221 */ /* 0x000fe40000010000 */
[----:B------:R-:W-:Y:S02]  /*7710*/  FFMA.FTZ R6, R149, R208, R6 ;  /* 0x000000d095067223 */ /* 0x000fe40000010006 */
[----:B------:R-:W-:-:S02]  /*7720*/  FMUL.FTZ R7, R141, R222 ;  /* 0x000000de8d077220 */ /* 0x000fc40000410000 */
[----:B------:R-:W-:Y:S02]  /*7730*/  FADD.FTZ R210, RZ, R6 ;  /* 0x00000006ffd27221 */ /* 0x000fe40000010000 */
[----:B-----5:R-:W-:Y:S02]  /*7740*/  @P3 FADD.FTZ R216, R212, R229 ;  /* 0x000000e5d4d83221 */ /* 0x020fe40000010000 */
[-C--:B------:R-:W-:Y:S02]  /*7750*/  FMUL.FTZ R6, R141, R210.reuse ;  /* 0x000000d28d067220 */ /* 0x080fe40000410000 */
[C---:B------:R-:W-:Y:S02]  /*7760*/  FFMA.FTZ R212, R143.reuse, R210, R7 ;  /* 0x000000d28fd47223 */ /* 0x040fe40000010007 */
[----:B------:R-:W-:Y:S02]  /*7770*/  FFMA.FTZ R7, R143, R222, -R6 ;  /* 0x000000de8f077223 */ /* 0x000fe40000010806 */
[----:B------:R-:W-:-:S02]  /*7780*/  FADD.FTZ R212, RZ, R212 ;  /* 0x000000d4ffd47221 */ /* 0x000fc40000010000 */
[----:B------:R-:W-:Y:S02]  /*7790*/  FADD.FTZ R224, R224, R7 ;  /* 0x00000007e0e07221 */ /* 0x000fe40000010000 */
[----:B------:R-:W-:Y:S02]  /*77a0*/  FMUL.FTZ R6, R137, R212 ;  /* 0x000000d489067220 */ /* 0x000fe40000410000 */
[----:B------:R-:W-:Y:S02]  /*77b0*/  FMUL.FTZ R227, R216, -R11 ;  /* 0x8000000bd8e37220 */ /* 0x000fe40000410000 */
[-C--:B------:R-:W-:Y:S02]  /*77c0*/  FFMA.FTZ R7, R139, R224.reuse, -R6 ;  /* 0x000000e08b077223 */ /* 0x080fe40000010806 */
[----:B------:R-:W-:Y:S02]  /*77d0*/  FMUL.FTZ R6, R137, R224 ;  /* 0x000000e089067220 */ /* 0x000fe40000410000 */
[----:B------:R-:W-:-:S02]  /*77e0*/  FADD.FTZ R230, R230, R7 ;  /* 0x00000007e6e67221 */ /* 0x000fc40000010000 */
[----:B------:R-:W-:Y:S02]  /*77f0*/  FFMA.FTZ R7, R139, R212, R6 ;  /* 0x000000d48b077223 */ /* 0x000fe40000010006 */
[C---:B------:R-:W-:Y:S02]  /*7800*/  FMUL.FTZ R229, R214.reuse, -R11 ;  /* 0x8000000bd6e57220 */ /* 0x040fe40000410000 */
        /* <DEDUP_REMOVED lines=13> */
[----:B------:R-:W-:Y:S02]  /*78e0*/  FADD.FTZ R232, R232, R11 ;  /* 0x0000000be8e87221 */ /* 0x000fe40000010000 */
[----:B------:R-:W-:Y:S02]  /*78f0*/  FADD.FTZ R216, RZ, R216 ;  /* 0x000000d8ffd87221 */ /* 0x000fe40000010000 */
[----:B------:R-:W-:-:S02]  /*7900*/  FMUL.FTZ R11, R184, R232 ;  /* 0x000000e8b80b7220 */ /* 0x000fc40000410000 */
[----:B------:R-:W-:Y:S02]  /*7910*/  FADD.FTZ R244, -R244, R7 ;  /* 0x00000007f4f47221 */ /* 0x000fe40000010100 */
[CC--:B------:R-:W-:Y:S02]  /*7920*/  FFMA.FTZ R218, R185.reuse, R216.reuse, R11 ;  /* 0x000000d8b9da7223 */ /* 0x0c0fe4000001000b */
[----:B------:R-:W-:Y:S02]  /*7930*/  FMUL.FTZ R11, R184, R216 ;  /* 0x000000d8b80b7220 */ /* 0x000fe40000410000 */
[----:B------:R-:W-:Y:S02]  /*7940*/  FADD.FTZ R218, RZ, R218 ;  /* 0x000000daffda7221 */ /* 0x000fe40000010000 */
[----:B------:R-:W-:Y:S02]  /*7950*/  FFMA.FTZ R11, R185, R232, -R11 ;  /* 0x000000e8b90b7223 */ /* 0x000fe4000001080b */
[----:B------:R-:W-:-:S02]  /*7960*/  FADD.FTZ R223, R223, R6 ;  /* 0x00000006dfdf7221 */ /* 0x000fc40000010000 */
[----:B------:R-:W-:Y:S02]  /*7970*/  FADD.FTZ R236, R236, R11 ;  /* 0x0000000becec7221 */ /* 0x000fe40000010000 */
[----:B------:R-:W-:Y:S02]  /*7980*/  FMUL.FTZ R11, R182, R218 ;  /* 0x000000dab60b7220 */ /* 0x000fe40000410000 */
[----:B------:R-:W-:Y:S02]  /*7990*/  FMUL.FTZ R7, R169, -R244 ;  /* 0x800000f4a9077220 */ /* 0x000fe40000410000 */
[----:B------:R-:W-:Y:S02]  /*79a0*/  FFMA.FTZ R11, R183, R236, -R11 ;  /* 0x000000ecb70b7223 */ /* 0x000fe4000001080b */
[----:B------:R-:W-:Y:S02]  /*79b0*/  FFMA.FTZ R7, R12, R223, -R7 ;  /* 0x000000df0c077223 */ /* 0x000fe40000010807 */
[----:B------:R-:W-:-:S02]  /*79c0*/  FADD.FTZ R238, R238, R11 ;  /* 0x0000000beeee7221 */ /* 0x000fc40000010000 */
[----:B------:R-:W-:Y:S02]  /*79d0*/  FMUL.FTZ R11, R182, R236 ;  /* 0x000000ecb60b7220 */ /* 0x000fe40000410000 */
[----:B------:R-:W-:Y:S02]  /*79e0*/  FADD.FTZ R207, R207, R7 ;  /* 0x00000007cfcf7221 */ /* 0x000fe40000010000 */
[----:B------:R-:W-:Y:S02]  /*79f0*/  FFMA.FTZ R11, R183, R218, R11 ;  /* 0x000000dab70b7223 */ /* 0x000fe4000001000b */
[----:B------:R-:W-:Y:S02]  /*7a00*/  FMUL.FTZ R7, R169, -R223 ;  /* 0x800000dfa9077220 */ /* 0x000fe40000410000 */
[----:B------:R-:W-:Y:S02]  /*7a10*/  FADD.FTZ R220, RZ, R11 ;  /* 0x0000000bffdc7221 */ /* 0x000fe40000010000 */
[----:B------:R-:W-:-:S02]  /*7a20*/  FMUL.FTZ R11, R180, R238 ;  /* 0x000000eeb40b7220 */ /* 0x000fc40000410000 */
[----:B------:R-:W-:Y:S02]  /*7a30*/  FFMA.FTZ R7, R12, R244, R7 ;  /* 0x000000f40c077223 */ /* 0x000fe40000010007 */
[CC--:B------:R-:W-:Y:S02]  /*7a40*/  FFMA.FTZ R240, R181.reuse, R220.reuse, R11 ;  /* 0x000000dcb5f07223 */ /* 0x0c0fe4000001000b */
[----:B------:R-:W-:Y:S02]  /*7a50*/  FMUL.FTZ R11, R180, R220 ;  /* 0x000000dcb40b7220 */ /* 0x000fe40000410000 */
[----:B------:R-:W-:Y:S02]  /*7a60*/  FADD.FTZ R240, RZ, R240 ;  /* 0x000000f0fff07221 */ /* 0x000fe40000010000 */
[----:B------:R-:W-:Y:S02]  /*7a70*/  FFMA.FTZ R11, R181, R238, -R11 ;  /* 0x000000eeb50b7223 */ /* 0x000fe4000001080b */
[----:B------:R-:W-:-:S02]  /*7a80*/  FADD.FTZ R205, -R205, R7 ;  /* 0x00000007cdcd7221 */ /* 0x000fc40000010100 */
        /* <DEDUP_REMOVED lines=8> */
[----:B------:R-:W-:-:S04]  /*7b10*/  FFMA.FTZ R11, R179, R240, R11 ;  /* 0x000000f0b30b7223 */ /* 0x000fc8000001000b */
[----:B------:R-:W-:Y:S02]  /*7b20*/  FADD.FTZ R248, RZ, R11 ;  /* 0x0000000bfff87221 */ /* 0x000fe40000010000 */
[----:B------:R-:W-:-:S04]  /*7b30*/  FMUL.FTZ R11, R176, R246 ;  /* 0x000000f6b00b7220 */ /* 0x000fc80000410000 */
[-C--:B------:R-:W-:Y:S02]  /*7b40*/  FFMA.FTZ R227, R177, R248.reuse, R11 ;  /* 0x000000f8b1e37223 */ /* 0x080fe4000001000b */
[----:B------:R-:W-:-:S04]  /*7b50*/  FMUL.FTZ R11, R176, R248 ;  /* 0x000000f8b00b7220 */ /* 0x000fc80000410000 */
[----:B------:R-:W-:Y:S02]  /*7b60*/  FFMA.FTZ R252, R177, R246, -R11 ;  /* 0x000000f6b1fc7223 */ /* 0x000fe4000001080b */
[----:B------:R-:W-:Y:S02]  /*7b70*/  FADD.FTZ R11, RZ, R227 ;  /* 0x000000e3ff0b7221 */ /* 0x000fe40000010000 */
[----:B------:R-:W-:Y:S02]  /*7b80*/  FADD.FTZ R225, R225, R252 ;  /* 0x000000fce1e17221 */ /* 0x000fe40000010000 */
[----:B------:R-:W-:-:S04]  /*7b90*/  FMUL.FTZ R252, R174, R11 ;  /* 0x0000000baefc7220 */ /* 0x000fc80000410000 */
[CC--:B------:R-:W-:Y:S02]  /*7ba0*/  FFMA.FTZ R227, R175.reuse, R225.reuse, -R252 ;  /* 0x000000e1afe37223 */ /* 0x0c0fe400000108fc */
[----:B------:R-:W-:Y:S02]  /*7bb0*/  FMUL.FTZ R252, R174, R225 ;  /* 0x000000e1aefc7220 */ /* 0x000fe40000410000 */
[----:B------:R-:W-:Y:S02]  /*7bc0*/  FADD.FTZ R250, R250, R227 ;  /* 0x000000e3fafa7221 */ /* 0x000fe40000010000 */
[----:B------:R-:W-:-:S04]  /*7bd0*/  FFMA.FTZ R252, R175, R11, R252 ;  /* 0x0000000baffc7223 */ /* 0x000fc800000100fc */
[----:B------:R-:W-:-:S04]  /*7be0*/  FADD.FTZ R252, RZ, R252 ;  /* 0x000000fcfffc7221 */ /* 0x000fc80000010000 */
[----:B------:R-:W-:-:S04]  /*7bf0*/  FMUL.FTZ R6, R172, R252 ;  /* 0x000000fcac067220 */ /* 0x000fc80000410000 */
[----:B------:R-:W-:-:S04]  /*7c00*/  FFMA.FTZ R6, R173, R250, -R6 ;  /* 0x000000faad067223 */ /* 0x000fc80000010806 */
[----:B------:R-:W-:Y:S02]  /*7c10*/  FADD.FTZ R209, R209, R6 ;  /* 0x00000006d1d17221 */ /* 0x000fe40000010000 */
[----:B------:R-:W-:Y:S02]  /*7c20*/  FMUL.FTZ R6, R172, R250 ;  /* 0x000000faac067220 */ /* 0x000fe40000410000 */
[----:B------:R-:W-:Y:S02]  /*7c30*/  FMUL.FTZ R229, R170, R209 ;  /* 0x000000d1aae57220 */ /* 0x000fe40000410000 */
[----:B------:R-:W-:-:S04]  /*7c40*/  FFMA.FTZ R6, R173, R252, R6 ;  /* 0x000000fcad067223 */ /* 0x000fc80000010006 */
[----:B------:R-:W-:-:S04]  /*7c50*/  FADD.FTZ R227, RZ, R6 ;  /* 0x00000006ffe37221 */ /* 0x000fc80000010000 */
[C---:B------:R-:W-:Y:S02]  /*7c60*/  FMUL.FTZ R6, R170.reuse, R227 ;  /* 0x000000e3aa067220 */ /* 0x040fe40000410000 */
[----:B------:R-:W-:Y:S02]  /*7c70*/  FMUL.FTZ R170, R170, -R205 ;  /* 0x800000cdaaaa7220 */ /* 0x000fe40000410000 */
[C---:B------:R-:W-:Y:S02]  /*7c80*/  FFMA.FTZ R7, R171.reuse, R209, -R6 ;  /* 0x000000d1ab077223 */ /* 0x040fe40000010806 */
[C---:B------:R-:W-:Y:S02]  /*7c90*/  FFMA.FTZ R170, R171.reuse, R207, -R170 ;  /* 0x000000cfabaa7223 */ /* 0x040fe400000108aa */
[----:B------:R-:W-:Y:S02]  /*7ca0*/  FFMA.FTZ R6, R171, R227, R229 ;  /* 0x000000e3ab067223 */ /* 0x000fe400000100e5 */
        /* <DEDUP_REMOVED lines=13> */
[CC--:B------:R-:W-:Y:S01]  /*7d80*/  FMUL.FTZ R170, R176.reuse, -R190.reuse ;  /* 0x800000beb0aa7220 */ /* 0x0c0fe20000410000 */
[----:B------:R-:W0:Y:S01]  /*7d90*/  SHFL.IDX PT, R174, R211, RZ, 0x1f ;  /* 0x00001fffd3ae7589 */ /* 0x000e2200000e0000 */
[-C--:B------:R-:W-:Y:S02]  /*7da0*/  FMUL.FTZ R176, R176, -R189.reuse ;  /* 0x800000bdb0b07220 */ /* 0x080fe40000410000 */
[C---:B------:R-:W-:Y:S02]  /*7db0*/  FFMA.FTZ R173, R177.reuse, R189, -R170 ;  /* 0x000000bdb1ad7223 */ /* 0x040fe400000108aa */
[----:B------:R-:W-:Y:S02]  /*7dc0*/  FFMA.FTZ R176, R177, R190, R176 ;  /* 0x000000beb1b07223 */ /* 0x000fe400000100b0 */
[----:B------:R-:W-:Y:S02]  /*7dd0*/  FADD.FTZ R192, R192, R173 ;  /* 0x000000adc0c07221 */ /* 0x000fe40000010000 */
[----:B------:R-:W-:-:S02]  /*7de0*/  FADD.FTZ R191, -R191, R176 ;  /* 0x000000b0bfbf7221 */ /* 0x000fc40000010100 */
[CC--:B------:R-:W-:Y:S01]  /*7df0*/  FMUL.FTZ R170, R178.reuse, -R192.reuse ;  /* 0x800000c0b2aa7220 */ /* 0x0c0fe20000410000 */
[----:B------:R-:W1:Y:S01]  /*7e00*/  SHFL.IDX PT, R176, R213, RZ, 0x1f ;  /* 0x00001fffd5b07589 */ /* 0x000e6200000e0000 */
        /* <DEDUP_REMOVED lines=18> */
[-C--:B------:R-:W-:Y:S02]  /*7f30*/  FMUL.FTZ R184, R184, -R197.reuse ;  /* 0x800000c5b8b87220 */ /* 0x080fe40000410000 */
[----:B------:R-:W-:Y:S02]  /*7f40*/  FFMA.FTZ R173, R185, R197, -R170 ;  /* 0x000000c5b9ad7223 */ /* 0x000fe400000108aa */
[----:B------:R-:W-:Y:S02]  /*7f50*/  FADD.FTZ R170, RZ, R6 ;  /* 0x00000006ffaa7221 */ /* 0x000fe40000010000 */
[----:B------:R-:W-:Y:S02]  /*7f60*/  FADD.FTZ R188, R188, R7 ;  /* 0x00000007bcbc7221 */ /* 0x000fe40000010000 */
[----:B------:R-:W-:-:S02]  /*7f70*/  FADD.FTZ R200, R200, R173 ;  /* 0x000000adc8c87221 */ /* 0x000fc40000010000 */
[----:B------:R-:W-:Y:S02]  /*7f80*/  FFMA.FTZ R172, R185, R198, R184 ;  /* 0x000000c6b9ac7223 */ /* 0x000fe400000100b8 */
[C---:B------:R-:W-:Y:S02]  /*7f90*/  FMUL.FTZ R173, R169.reuse, R170 ;  /* 0x000000aaa9ad7220 */ /* 0x040fe40000410000 */
[-C--:B------:R-:W-:Y:S02]  /*7fa0*/  FMUL.FTZ R169, R169, R188.reuse ;  /* 0x000000bca9a97220 */ /* 0x080fe40000410000 */
[----:B0-----:R-:W-:Y:S02]  /*7fb0*/  FADD.FTZ R6, R174, R215 ;  /* 0x000000d7ae067221 */ /* 0x001fe40000010000 */
[----:B------:R-:W-:Y:S02]  /*7fc0*/  FADD.FTZ R172, -R199, R172 ;  /* 0x000000acc7ac7221 */ /* 0x000fe40000010100 */
[----:B------:R-:W-:-:S02]  /*7fd0*/  FFMA.FTZ R174, R12, R188, -R173 ;  /* 0x000000bc0cae7223 */ /* 0x000fc400000108ad */
[----:B------:R-:W-:Y:S02]  /*7fe0*/  FFMA.FTZ R12, R12, R170, R169 ;  /* 0x000000aa0c0c7223 */ /* 0x000fe400000100a9 */
[C---:B------:R-:W-:Y:S02]  /*7ff0*/  FMUL.FTZ R169, R129.reuse, -R200 ;  /* 0x800000c881a97220 */ /* 0x040fe40000410000 */
[-C--:B------:R-:W-:Y:S02]  /*8000*/  FMUL.FTZ R129, R129, -R172.reuse ;  /* 0x800000ac81817220 */ /* 0x080fe40000410000 */
[----:B------:R-:W-:Y:S02]  /*8010*/  FADD.FTZ R155, R155, R174 ;  /* 0x000000ae9b9b7221 */ /* 0x000fe40000010000 */
[----:B------:R-:W-:Y:S02]  /*8020*/  FFMA.FTZ R174, R131, R172, R169 ;  /* 0x000000ac83ae7223 */ /* 0x000fe400000100a9 */
[----:B-1----:R-:W-:-:S02]  /*8030*/  FADD.FTZ R7, R176, R217 ;  /* 0x000000d9b0077221 */ /* 0x002fc40000010000 */
[----:B------:R-:W-:Y:S02]  /*8040*/  FFMA.FTZ R176, R131, R200, -R129 ;  /* 0x000000c883b07223 */ /* 0x000fe40000010881 */
[----:B------:R-:W-:Y:S01]  /*8050*/  FFMA.FTZ R129, R71, R228, RZ ;  /* 0x000000e447817223 */ /* 0x000fe200000100ff */
[----:B------:R0:W-:Y:S01]  /*8060*/  @!P1 STS.128 [UR7+0x1da0], R4 ;  /* 0x001da004ff009988 */ /* 0x0001e20008000c07 */
[----:B------:R-:W-:Y:S02]  /*8070*/  FADD.FTZ R174, -R157, R174 ;  /* 0x000000ae9dae7221 */ /* 0x000fe40000010100 */
[----:B------:R-:W-:Y:S02]  /*8080*/  FFMA.FTZ R131, R71, -R8, RZ ;  /* 0x8000000847837223 */ /* 0x000fe400000100ff */
[----:B------:R-:W-:Y:S02]  /*8090*/  FFMA.FTZ R157, R73, R226, R129 ;  /* 0x000000e2499d7223 */ /* 0x000fe40000010081 */
[----:B------:R-:W-:-:S02]  /*80a0*/  FADD.FTZ R176, R159, R176 ;  /* 0x000000b09fb07221 */ /* 0x000fc40000010000 */
[----:B------:R-:W-:Y:S02]  /*80b0*/  FMUL.FTZ R129, R133, -R174 ;  /* 0x800000ae85817220 */ /* 0x000fe40000410000 */
[----:B------:R-:W-:Y:S02]  /*80c0*/  FFMA.FTZ R131, R73, -R208, R131 ;  /* 0x800000d049837223 */ /* 0x000fe40000010083 */
[----:B------:R-:W-:Y:S02]  /*80d0*/  FMUL.FTZ R133, R133, -R176 ;  /* 0x800000b085857220 */ /* 0x000fe40000410000 */
[----:B------:R-:W-:Y:S02]  /*80e0*/  FFMA.FTZ R157, R75, R222, R157 ;  /* 0x000000de4b9d7223 */ /* 0x000fe4000001009d */
[----:B------:R-:W-:Y:S02]  /*80f0*/  FFMA.FTZ R178, R135, R176, -R129 ;  /* 0x000000b087b27223 */ /* 0x000fe40000010881 */
[----:B------:R-:W-:-:S02]  /*8100*/  FFMA.FTZ R131, R75, -R210, R131 ;  /* 0x800000d24b837223 */ /* 0x000fc40000010083 */
[----:B------:R-:W-:Y:S02]  /*8110*/  FFMA.FTZ R180, R135, R174, R133 ;  /* 0x000000ae87b47223 */ /* 0x000fe40000010085 */
[----:B------:R-:W-:Y:S02]  /*8120*/  FFMA.FTZ R157, R77, R224, R157 ;  /* 0x000000e04d9d7223 */ /* 0x000fe4000001009d */
[----:B------:R-:W-:Y:S02]  /*8130*/  FADD.FTZ R178, R163, R178 ;  /* 0x000000b2a3b27221 */ /* 0x000fe40000010000 */
[----:B------:R-:W-:Y:S02]  /*8140*/  FFMA.FTZ R131, R77, -R212, R131 ;  /* 0x800000d44d837223 */ /* 0x000fe40000010083 */
[----:B------:R-:W-:Y:S02]  /*8150*/  FADD.FTZ R180, -R161, R180 ;  /* 0x000000b4a1b47221 */ /* 0x000fe40000010100 */
[----:B------:R-:W-:-:S02]  /*8160*/  FFMA.FTZ R157, R79, R230, R157 ;  /* 0x000000e64f9d7223 */ /* 0x000fc4000001009d */
[----:B0-----:R-:W-:Y:S02]  /*8170*/  FMUL.FTZ R4, R137, -R178 ;  /* 0x800000b289047220 */ /* 0x001fe40000410000 */
[----:B------:R-:W-:Y:S02]  /*8180*/  FFMA.FTZ R131, R79, -R214, R131 ;  /* 0x800000d64f837223 */ /* 0x000fe40000010083 */
[----:B------:R-:W-:Y:S02]  /*8190*/  FMUL.FTZ R137, R137, -R180 ;  /* 0x800000b489897220 */ /* 0x000fe40000410000 */
[----:B------:R-:W-:Y:S02]  /*81a0*/  FFMA.FTZ R157, R81, R234, R157 ;  /* 0x000000ea519d7223 */ /* 0x000fe4000001009d */
[----:B------:R-:W-:Y:S02]  /*81b0*/  FFMA.FTZ R5, R139, R180, R4 ;  /* 0x000000b48b057223 */ /* 0x000fe40000010004 */
[----:B------:R-:W-:-:S02]  /*81c0*/  FFMA.FTZ R131, R81, -R10, R131 ;  /* 0x8000000a51837223 */ /* 0x000fc40000010083 */
[----:B------:R-:W-:Y:S02]  /*81d0*/  FFMA.FTZ R182, R139, R178, -R137 ;  /* 0x000000b28bb67223 */ /* 0x000fe40000010889 */
[C---:B------:R-:W-:Y:S02]  /*81e0*/  FFMA.FTZ R157, R83.reuse, R232, R157 ;  /* 0x000000e8539d7223 */ /* 0x040fe4000001009d */
[----:B------:R-:W-:Y:S02]  /*81f0*/  FADD.FTZ R166, -R166, R5 ;  /* 0x00000005a6a67221 */ /* 0x000fe40000010100 */
[----:B------:R-:W-:Y:S02]  /*8200*/  FFMA.FTZ R131, R83, -R216, R131 ;  /* 0x800000d853837223 */ /* 0x000fe40000010083 */
[----:B------:R-:W-:Y:S02]  /*8210*/  FADD.FTZ R182, R165, R182 ;  /* 0x000000b6a5b67221 */ /* 0x000fe40000010000 */
[----:B------:R-:W-:-:S02]  /*8220*/  FFMA.FTZ R157, R85, R236, R157 ;  /* 0x000000ec559d7223 */ /* 0x000fc4000001009d */
[----:B------:R-:W-:Y:S02]  /*8230*/  FMUL.FTZ R4, R141, -R166 ;  /* 0x800000a68d047220 */ /* 0x000fe40000410000 */
[----:B------:R-:W-:Y:S02]  /*8240*/  FFMA.FTZ R131, R85, -R218, R131 ;  /* 0x800000da55837223 */ /* 0x000fe40000010083 */
[----:B------:R-:W-:Y:S02]  /*8250*/  FFMA.FTZ R157, R87, R238, R157 ;  /* 0x000000ee579d7223 */ /* 0x000fe4000001009d */
[----:B------:R-:W-:Y:S02]  /*8260*/  FFMA.FTZ R5, R143, R182, -R4 ;  /* 0x000000b68f057223 */ /* 0x000fe40000010804 */
[----:B------:R-:W-:Y:S02]  /*8270*/  FFMA.FTZ R131, R87, -R220, R131 ;  /* 0x800000dc57837223 */ /* 0x000fe40000010083 */
[----:B------:R-:W-:-:S02]  /*8280*/  FMUL.FTZ R141, R141, -R182 ;  /* 0x800000b68d8d7220 */ /* 0x000fc40000410000 */
[C---:B------:R-:W-:Y:S02]  /*8290*/  FFMA.FTZ R157, R89.reuse, R242, R157 ;  /* 0x000000f2599d7223 */ /* 0x040fe4000001009d */
[----:B------:R-:W-:Y:S02]  /*82a0*/  FADD.FTZ R202, R202, R5 ;  /* 0x00000005caca7221 */ /* 0x000fe40000010000 */
[----:B------:R-:W-:Y:S02]  /*82b0*/  FFMA.FTZ R131, R89, -R240, R131 ;  /* 0x800000f059837223 */ /* 0x000fe40000010083 */
[----:B------:R-:W-:Y:S02]  /*82c0*/  FMUL.FTZ R5, R189, UR17 ;  /* 0x00000011bd057c20 */ /* 0x000fe40008410000 */
[----:B------:R-:W-:Y:S02]  /*82d0*/  FFMA.FTZ R184, R143, R166, R141 ;  /* 0x000000a68fb87223 */ /* 0x000fe4000001008d */
[----:B------:R-:W-:-:S02]  /*82e0*/  FFMA.FTZ R157, R91, R246, R157 ;  /* 0x000000f65b9d7223 */ /* 0x000fc4000001009d */
[----:B------:R-:W-:Y:S02]  /*82f0*/  FFMA.FTZ R131, R91, -R248, R131 ;  /* 0x800000f85b837223 */ /* 0x000fe40000010083 */
[CC--:B------:R-:W-:Y:S02]  /*8300*/  FMUL.FTZ R186, R190.reuse, R127.reuse ;  /* 0x0000007fbeba7220 */ /* 0x0c0fe40000410000 */
[C---:B------:R-:W-:Y:S02]  /*8310*/  FFMA.FTZ R6, R190.reuse, UR16, -R5 ;  /* 0x00000010be067c23 */ /* 0x040fe40008010805 */
[----:B------:R-:W-:Y:S02]  /*8320*/  FADD.FTZ R184, -R201, R184 ;  /* 0x000000b8c9b87221 */ /* 0x000fe40000010100 */
[----:B------:R-:W-:Y:S02]  /*8330*/  FMUL.FTZ R4, R189, R127 ;  /* 0x0000007fbd047220 */ /* 0x000fe40000410000 */
[----:B------:R-:W-:-:S02]  /*8340*/  FMUL.FTZ R190, R190, UR17 ;  /* 0x00000011bebe7c20 */ /* 0x000fc40008410000 */
[----:B------:R-:W-:Y:S02]  /*8350*/  FFMA.FTZ R157, R92, R225, R157 ;  /* 0x000000e15c9d7223 */ /* 0x000fe4000001009d */
[----:B------:R-:W-:Y:S02]  /*8360*/  FFMA.FTZ R225, R50, -R127, R225 ;  /* 0x8000007f32e17223 */ /* 0x000fe400000100e1 */
[----:B------:R-:W-:Y:S02]  /*8370*/  FFMA.FTZ R131, R92, -R11, R131 ;  /* 0x8000000b5c837223 */ /* 0x000fe40000010083 */
[C---:B------:R-:W-:Y:S02]  /*8380*/  FMUL.FTZ R5, R11.reuse, R186 ;  /* 0x000000ba0b057220 */ /* 0x040fe40000410000 */
[C---:B------:R-:W-:Y:S02]  /*8390*/  FMUL.FTZ R7, R11.reuse, R6 ;  /* 0x000000060b077220 */ /* 0x040fe40000410000 */
[----:B------:R-:W-:-:S02]  /*83a0*/  FMUL.FTZ R11, R11, R4 ;  /* 0x000000040b0b7220 */ /* 0x000fc40000410000 */
[----:B------:R-:W-:Y:S02]  /*83b0*/  FMUL.FTZ R6, R147, -R184 ;  /* 0x800000b893067220 */ /* 0x000fe40000410000 */
[----:B------:R-:W-:Y:S02]  /*83c0*/  FFMA.FTZ R190, R189, UR16, R190 ;  /* 0x00000010bdbe7c23 */ /* 0x000fe400080100be */
[----:B------:R-:W-:Y:S02]  /*83d0*/  FMUL.FTZ R147, R147, -R202 ;  /* 0x800000ca93937220 */ /* 0x000fe40000410000 */
[C---:B------:R-:W-:Y:S02]  /*83e0*/  FADD.FTZ R0, R4.reuse, R0 ;  /* 0x0000000004007221 */ /* 0x040fe40000010000 */
[----:B------:R-:W-:Y:S02]  /*83f0*/  FFMA.FTZ R4, R4, R225, R5 ;  /* 0x000000e104047223 */ /* 0x000fe40000010005 */
[----:B------:R-:W-:-:S02]  /*8400*/  FFMA.FTZ R5, R225, R186, -R11 ;  /* 0x000000bae1057223 */ /* 0x000fc4000001080b */
[----:B------:R-:W-:Y:S02]  /*8410*/  FFMA.FTZ R190, R190, R225, R7 ;  /* 0x000000e1bebe7223 */ /* 0x000fe40000010007 */
[----:B------:R-:W-:Y:S02]  /*8420*/  FFMA.FTZ R186, R149, R184, R147 ;  /* 0x000000b895ba7223 */ /* 0x000fe40000010093 */
[----:B------:R-:W-:Y:S02]  /*8430*/  FMUL.FTZ R11, R187, UR17 ;  /* 0x00000011bb0b7c20 */ /* 0x000fe40008410000 */
[----:B------:R-:W-:Y:S02]  /*8440*/  FFMA.FTZ R7, R149, R202, -R6 ;  /* 0x000000ca95077223 */ /* 0x000fe40000010806 */
[----:B------:R-:W-:Y:S02]  /*8450*/  FMUL.FTZ R6, R171, UR17 ;  /* 0x00000011ab067c20 */ /* 0x000fe40008410000 */
[----:B------:R-:W-:-:S02]  /*8460*/  FADD.FTZ R186, -R203, R186 ;  /* 0x000000bacbba7221 */ /* 0x000fc40000010100 */
[----:B------:R-:W-:Y:S02]  /*8470*/  FFMA.FTZ R127, R171, UR16, -R11 ;  /* 0x00000010ab7f7c23 */ /* 0x000fe4000801080b */
[----:B------:R-:W-:Y:S02]  /*8480*/  FADD.FTZ R204, R204, R7 ;  /* 0x00000007cccc7221 */ /* 0x000fe40000010000 */
[----:B------:R-:W-:Y:S02]  /*8490*/  FFMA.FTZ R11, R187, UR16, R6 ;  /* 0x00000010bb0b7c23 */ /* 0x000fe40008010006 */
[----:B------:R-:W-:Y:S02]  /*84a0*/  FMUL.FTZ R7, R151, -R186 ;  /* 0x800000ba97077220 */ /* 0x000fe40000410000 */
[----:B------:R-:W-:Y:S02]  /*84b0*/  FFMA.FTZ R143, R51, -R162, R250 ;  /* 0x800000a2338f7223 */ /* 0x000fe400000100fa */
[----:B------:R-:W-:-:S02]  /*84c0*/  FMUL.FTZ R127, R252, R127 ;  /* 0x0000007ffc7f7220 */ /* 0x000fc40000410000 */
[----:B------:R-:W-:Y:S02]  /*84d0*/  FMUL.FTZ R151, R151, -R204 ;  /* 0x800000cc97977220 */ /* 0x000fe40000410000 */
[----:B------:R-:W-:Y:S02]  /*84e0*/  FFMA.FTZ R189, R50, R189, R190 ;  /* 0x000000bd32bd7223 */ /* 0x000fe400000100be */
[----:B------:R-:W-:Y:S02]  /*84f0*/  FFMA.FTZ R190, R11, R143, R127 ;  /* 0x0000008f0bbe7223 */ /* 0x000fe4000001007f */
[----:B------:R-:W-:Y:S02]  /*8500*/  FFMA.FTZ R127, R153, R186, R151 ;  /* 0x000000ba997f7223 */ /* 0x000fe40000010097 */
[----:B------:R-:W-:Y:S02]  /*8510*/  FFMA.FTZ R6, R93, R250, R157 ;  /* 0x000000fa5d067223 */ /* 0x000fe4000001009d */
[----:B------:R-:W-:-:S02]  /*8520*/  FFMA.FTZ R250, R153, R204, -R7 ;  /* 0x000000cc99fa7223 */ /* 0x000fc40000010807 */
[----:B------:R-:W-:Y:S02]  /*8530*/  FADD.FTZ R127, -R206, R127 ;  /* 0x0000007fce7f7221 */ /* 0x000fe40000010100 */
[----:B------:R-:W-:Y:S02]  /*8540*/  FMUL.FTZ R171, R171, R162 ;  /* 0x000000a2abab7220 */ /* 0x000fe40000410000 */
[-C--:B------:R-:W-:Y:S02]  /*8550*/  FFMA.FTZ R226, R38, -R123.reuse, R226 ;  /* 0x8000007b26e27223 */ /* 0x080fe400000100e2 */
[----:B------:R-:W-:Y:S02]  /*8560*/  FMUL.FTZ R139, R186, R123 ;  /* 0x0000007bba8b7220 */ /* 0x000fe40000410000 */
[----:B------:R-:W-:Y:S02]  /*8570*/  FADD.FTZ R9, R9, R250 ;  /* 0x000000fa09097221 */ /* 0x000fe40000010000 */
[----:B------:R-:W-:-:S02]  /*8580*/  FMUL.FTZ R133, R127, R152 ;  /* 0x000000987f857220 */ /* 0x000fc40000410000 */
[----:B------:R-:W-:Y:S02]  /*8590*/  FMUL.FTZ R123, R204, R123 ;  /* 0x0000007bcc7b7220 */ /* 0x000fe40000410000 */
[----:B------:R-:W-:Y:S02]  /*85a0*/  FMUL.FTZ R129, R187, R162 ;  /* 0x000000a2bb817220 */ /* 0x000fe40000410000 */
[----:B------:R-:W-:Y:S02]  /*85b0*/  FFMA.FTZ R7, R93, -R252, R131 ;  /* 0x800000fc5d077223 */ /* 0x000fe40000010083 */
[----:B------:R-:W-:Y:S02]  /*85c0*/  FMUL.FTZ R162, R252, R171 ;  /* 0x000000abfca27220 */ /* 0x000fe40000410000 */
[-C--:B------:R-:W-:Y:S02]  /*85d0*/  FFMA.FTZ R228, R41, -R152.reuse, R228 ;  /* 0x8000009829e47223 */ /* 0x080fe400000100e4 */
[----:B------:R-:W-:-:S02]  /*85e0*/  FMUL.FTZ R11, R9, R152 ;  /* 0x00000098090b7220 */ /* 0x000fc40000410000 */
[----:B------:R-:W-:Y:S02]  /*85f0*/  FMUL.FTZ R131, R8, R133 ;  /* 0x0000008508837220 */ /* 0x000fe40000410000 */
[----:B------:R-:W-:Y:S02]  /*8600*/  FMUL.FTZ R141, R208, R123 ;  /* 0x0000007bd08d7220 */ /* 0x000fe40000410000 */
[C---:B------:R-:W-:Y:S02]  /*8610*/  FADD.FTZ R120, R129.reuse, R120 ;  /* 0x0000007881787221 */ /* 0x040fe40000010000 */
[----:B------:R-:W-:Y:S02]  /*8620*/  FMUL.FTZ R252, R252, R129 ;  /* 0x00000081fcfc7220 */ /* 0x000fe40000410000 */
[----:B------:R-:W-:Y:S02]  /*8630*/  FMUL.FTZ R135, R208, R139 ;  /* 0x0000008bd0877220 */ /* 0x000fe40000410000 */
[----:B------:R-:W-:-:S02]  /*8640*/  FFMA.FTZ R129, R129, R143, R162 ;  /* 0x0000008f81817223 */ /* 0x000fc400000100a2 */
[----:B------:R-:W-:Y:S02]  /*8650*/  FFMA.FTZ R131, R11, R228, R131 ;  /* 0x000000e40b837223 */ /* 0x000fe40000010083 */
[----:B------:R-:W-:Y:S02]  /*8660*/  FFMA.FTZ R162, R226, R139, -R141 ;  /* 0x0000008be2a27223 */ /* 0x000fe4000001088d */
[-C--:B------:R-:W-:Y:S02]  /*8670*/  FFMA.FTZ R222, R40, -R119.reuse, R222 ;  /* 0x8000007728de7223 */ /* 0x080fe400000100de */
[-C--:B------:R-:W-:Y:S02]  /*8680*/  FMUL.FTZ R139, R184, R119.reuse ;  /* 0x00000077b88b7220 */ /* 0x080fe40000410000 */
[----:B------:R-:W-:Y:S02]  /*8690*/  FFMA.FTZ R152, R123, R226, R135 ;  /* 0x000000e27b987223 */ /* 0x000fe40000010087 */
[----:B------:R-:W-:-:S02]  /*86a0*/  FMUL.FTZ R119, R202, R119 ;  /* 0x00000077ca777220 */ /* 0x000fc40000410000 */
[----:B------:R-:W-:Y:S02]  /*86b0*/  FMUL.FTZ R135, R8, R11 ;  /* 0x0000000b08877220 */ /* 0x000fe40000410000 */
[----:B------:R-:W-:Y:S02]  /*86c0*/  FADD.FTZ R137, RZ, R131 ;  /* 0x00000083ff897221 */ /* 0x000fe40000010000 */
[----:B------:R-:W-:Y:S02]  /*86d0*/  FFMA.FTZ R131, R143, R171, -R252 ;  /* 0x000000ab8f837223 */ /* 0x000fe400000108fc */
[----:B------:R-:W-:Y:S02]  /*86e0*/  FMUL.FTZ R206, R192, UR17 ;  /* 0x00000011c0ce7c20 */ /* 0x000fe40008410000 */
[----:B------:R-:W-:Y:S02]  /*86f0*/  FMUL.FTZ R153, R191, R160 ;  /* 0x000000a0bf997220 */ /* 0x000fe40000410000 */
[----:B------:R-:W-:-:S02]  /*8700*/  FMUL.FTZ R143, R210, R119 ;  /* 0x00000077d28f7220 */ /* 0x000fc40000410000 */
[----:B------:R-:W-:Y:S02]  /*8710*/  FFMA.FTZ R133, R228, R133, -R135 ;  /* 0x00000085e4857223 */ /* 0x000fe40000010887 */
[----:B------:R-:W-:Y:S02]  /*8720*/  FADD.FTZ R152, R137, R152 ;  /* 0x0000009889987221 */ /* 0x000fe40000010000 */
[----:B------:R-:W-:Y:S02]  /*8730*/  FFMA.FTZ R135, R191, UR16, -R206 ;  /* 0x00000010bf877c23 */ /* 0x000fe400080108ce */
[----:B------:R-:W-:Y:S02]  /*8740*/  FMUL.FTZ R137, R210, R139 ;  /* 0x0000008bd2897220 */ /* 0x000fe40000410000 */
[-C--:B------:R-:W-:Y:S02]  /*8750*/  FMUL.FTZ R147, R192, R160.reuse ;  /* 0x000000a0c0937220 */ /* 0x080fe40000410000 */
[----:B------:R-:W-:-:S02]  /*8760*/  FFMA.FTZ R246, R49, -R160, R246 ;  /* 0x800000a031f67223 */ /* 0x000fc400000100f6 */
[----:B------:R-:W-:Y:S02]  /*8770*/  FMUL.FTZ R149, R248, R153 ;  /* 0x00000099f8957220 */ /* 0x000fe40000410000 */
[----:B------:R-:W-:Y:S02]  /*8780*/  FFMA.FTZ R143, R222, R139, -R143 ;  /* 0x0000008bde8f7223 */ /* 0x000fe4000001088f */
[----:B------:R-:W-:Y:S02]  /*8790*/  FADD.FTZ R133, RZ, R133 ;  /* 0x00000085ff857221 */ /* 0x000fe40000010000 */
[----:B------:R-:W-:Y:S02]  /*87a0*/  FMUL.FTZ R139, R166, R115 ;  /* 0x00000073a68b7220 */ /* 0x000fe40000410000 */
[----:B------:R-:W-:Y:S02]  /*87b0*/  FMUL.FTZ R135, R248, R135 ;  /* 0x00000087f8877220 */ /* 0x000fe40000410000 */
[----:B------:R-:W-:-:S02]  /*87c0*/  FFMA.FTZ R141, R119, R222, R137 ;  /* 0x000000de778d7223 */ /* 0x000fc40000010089 */
[C---:B------:R-:W-:Y:S02]  /*87d0*/  FADD.FTZ R124, R147.reuse, R124 ;  /* 0x0000007c937c7221 */ /* 0x040fe40000010000 */
[----:B------:R-:W-:Y:S02]  /*87e0*/  FMUL.FTZ R248, R248, R147 ;  /* 0x00000093f8f87220 */ /* 0x000fe40000410000 */
[----:B------:R-:W-:Y:S02]  /*87f0*/  FFMA.FTZ R137, R147, R246, R149 ;  /* 0x000000f693897223 */ /* 0x000fe40000010095 */
[-C--:B------:R-:W-:Y:S02]  /*8800*/  FFMA.FTZ R224, R42, -R115.reuse, R224 ;  /* 0x800000732ae07223 */ /* 0x080fe400000100e0 */
[----:B------:R-:W-:Y:S02]  /*8810*/  FADD.FTZ R162, R133, R162 ;  /* 0x000000a285a27221 */ /* 0x000fe40000010000 */
[----:B------:R-:W-:-:S02]  /*8820*/  FMUL.FTZ R115, R182, R115 ;  /* 0x00000073b6737220 */ /* 0x000fc40000410000 */
[----:B------:R-:W-:Y:S02]  /*8830*/  FMUL.FTZ R147, R212, R139 ;  /* 0x0000008bd4937220 */ /* 0x000fe40000410000 */
[----:B------:R-:W-:Y:S02]  /*8840*/  FMUL.FTZ R133, R178, R154 ;  /* 0x0000009ab2857220 */ /* 0x000fe40000410000 */
[----:B------:R-:W-:Y:S02]  /*8850*/  FADD.FTZ R141, R152, R141 ;  /* 0x0000008d988d7221 */ /* 0x000fe40000010000 */
[----:B------:R-:W-:Y:S02]  /*8860*/  FFMA.FTZ R152, R115, R224, R147 ;  /* 0x000000e073987223 */ /* 0x000fe40000010093 */
[----:B------:R-:W-:Y:S02]  /*8870*/  FFMA.FTZ R230, R43, -R154, R230 ;  /* 0x8000009a2be67223 */ /* 0x000fe400000100e6 */
[----:B------:R-:W-:-:S02]  /*8880*/  FMUL.FTZ R149, R212, R115 ;  /* 0x00000073d4957220 */ /* 0x000fc40000410000 */
[----:B------:R-:W-:Y:S02]  /*8890*/  FMUL.FTZ R151, R180, R154 ;  /* 0x0000009ab4977220 */ /* 0x000fe40000410000 */
[----:B------:R-:W-:Y:S02]  /*88a0*/  FMUL.FTZ R147, R214, R133 ;  /* 0x00000085d6937220 */ /* 0x000fe40000410000 */
[----:B------:R-:W-:Y:S02]  /*88b0*/  FFMA.FTZ R154, R224, R139, -R149 ;  /* 0x0000008be09a7223 */ /* 0x000fe40000010895 */
[-C--:B------:R-:W-:Y:S02]  /*88c0*/  FFMA.FTZ R147, R230, R151.reuse, -R147 ;  /* 0x00000097e6937223 */ /* 0x080fe40000010893 */
[----:B------:R-:W-:Y:S02]  /*88d0*/  FMUL.FTZ R151, R214, R151 ;  /* 0x00000097d6977220 */ /* 0x000fe40000410000 */
[----:B------:R-:W-:-:S02]  /*88e0*/  FMUL.FTZ R139, R174, R121 ;  /* 0x00000079ae8b7220 */ /* 0x000fc40000410000 */
[-C--:B------:R-:W-:Y:S02]  /*88f0*/  FFMA.FTZ R234, R44, -R121.reuse, R234 ;  /* 0x800000792cea7223 */ /* 0x080fe400000100ea */
[----:B------:R-:W-:Y:S02]  /*8900*/  FMUL.FTZ R121, R176, R121 ;  /* 0x00000079b0797220 */ /* 0x000fe40000410000 */
[----:B------:R-:W-:Y:S02]  /*8910*/  FADD.FTZ R141, R141, R152 ;  /* 0x000000988d8d7221 */ /* 0x000fe40000010000 */
[----:B------:R-:W-:Y:S02]  /*8920*/  FFMA.FTZ R152, R133, R230, R151 ;  /* 0x000000e685987223 */ /* 0x000fe40000010097 */
[C---:B------:R-:W-:Y:S02]  /*8930*/  FMUL.FTZ R149, R10.reuse, R139 ;  /* 0x0000008b0a957220 */ /* 0x040fe40000410000 */
[----:B------:R-:W-:-:S02]  /*8940*/  FMUL.FTZ R151, R10, R121 ;  /* 0x000000790a977220 */ /* 0x000fc40000410000 */
[----:B------:R-:W-:Y:S02]  /*8950*/  FADD.FTZ R143, R162, R143 ;  /* 0x0000008fa28f7221 */ /* 0x000fe40000010000 */
[----:B------:R-:W-:Y:S02]  /*8960*/  FADD.FTZ R141, R141, R152 ;  /* 0x000000988d8d7221 */ /* 0x000fe40000010000 */
[----:B------:R-:W-:Y:S02]  /*8970*/  FFMA.FTZ R152, R121, R234, R149 ;  /* 0x000000ea79987223 */ /* 0x000fe40000010095 */
[----:B------:R-:W-:Y:S02]  /*8980*/  FFMA.FTZ R160, R234, R139, -R151 ;  /* 0x0000008beaa07223 */ /* 0x000fe40000010897 */
[----:B------:R-:W-:Y:S02]  /*8990*/  FADD.FTZ R154, R143, R154 ;  /* 0x0000009a8f9a7221 */ /* 0x000fe40000010000 */
[----:B------:R-:W-:-:S02]  /*89a0*/  FMUL.FTZ R139, R200, R156 ;  /* 0x0000009cc88b7220 */ /* 0x000fc40000410000 */
[-C--:B------:R-:W-:Y:S02]  /*89b0*/  FMUL.FTZ R149, R172, R156.reuse ;  /* 0x0000009cac957220 */ /* 0x080fe40000410000 */
[----:B------:R-:W-:Y:S02]  /*89c0*/  FFMA.FTZ R143, R246, R153, -R248 ;  /* 0x00000099f68f7223 */ /* 0x000fe400000108f8 */
[----:B------:R-:W-:Y:S02]  /*89d0*/  FADD.FTZ R152, R141, R152 ;  /* 0x000000988d987221 */ /* 0x000fe40000010000 */
[----:B------:R-:W-:Y:S02]  /*89e0*/  FADD.FTZ R147, R154, R147 ;  /* 0x000000939a937221 */ /* 0x000fe40000010000 */
[----:B------:R-:W-:Y:S02]  /*89f0*/  FFMA.FTZ R232, R45, -R156, R232 ;  /* 0x8000009c2de87223 */ /* 0x000fe400000100e8 */
[----:B------:R-:W-:-:S02]  /*8a00*/  FMUL.FTZ R141, R197, R125 ;  /* 0x0000007dc58d7220 */ /* 0x000fc40000410000 */
[----:B------:R-:W-:Y:S02]  /*8a10*/  FMUL.FTZ R153, R216, R139 ;  /* 0x0000008bd8997220 */ /* 0x000fe40000410000 */
[----:B------:R-:W-:Y:S02]  /*8a20*/  FFMA.FTZ R236, R46, -R125, R236 ;  /* 0x8000007d2eec7223 */ /* 0x000fe400000100ec */
[----:B------:R-:W-:Y:S02]  /*8a30*/  FMUL.FTZ R151, R216, R149 ;  /* 0x00000095d8977220 */ /* 0x000fe40000410000 */
[----:B------:R-:W-:Y:S02]  /*8a40*/  FMUL.FTZ R125, R198, R125 ;  /* 0x0000007dc67d7220 */ /* 0x000fe40000410000 */
[----:B------:R-:W-:Y:S02]  /*8a50*/  FMUL.FTZ R156, R218, R141 ;  /* 0x0000008dda9c7220 */ /* 0x000fe40000410000 */
[----:B------:R-:W-:-:S02]  /*8a60*/  FFMA.FTZ R154, R232, R149, -R153 ;  /* 0x00000095e89a7223 */ /* 0x000fc40000010899 */
[----:B------:R-:W-:Y:S02]  /*8a70*/  FADD.FTZ R147, R147, R160 ;  /* 0x000000a093937221 */ /* 0x000fe40000010000 */
[----:B------:R-:W-:Y:S02]  /*8a80*/  FFMA.FTZ R151, R139, R232, R151 ;  /* 0x000000e88b977223 */ /* 0x000fe40000010097 */
[-C--:B------:R-:W-:Y:S02]  /*8a90*/  FMUL.FTZ R149, R218, R125.reuse ;  /* 0x0000007dda957220 */ /* 0x080fe40000410000 */
[----:B------:R-:W-:Y:S02]  /*8aa0*/  FFMA.FTZ R156, R236, R125, -R156 ;  /* 0x0000007dec9c7223 */ /* 0x000fe4000001089c */
[----:B------:R-:W-:Y:S02]  /*8ab0*/  FMUL.FTZ R153, R195, R158 ;  /* 0x0000009ec3997220 */ /* 0x000fe40000410000 */
[----:B------:R-:W-:-:S02]  /*8ac0*/  FADD.FTZ R147, R147, R154 ;  /* 0x0000009a93937221 */ /* 0x000fc40000010000 */
[----:B------:R-:W-:Y:S02]  /*8ad0*/  FADD.FTZ R151, R152, R151 ;  /* 0x0000009798977221 */ /* 0x000fe40000010000 */
[----:B------:R-:W-:Y:S02]  /*8ae0*/  FFMA.FTZ R152, R141, R236, R149 ;  /* 0x000000ec8d987223 */ /* 0x000fe40000010095 */
[-C--:B------:R-:W-:Y:S02]  /*8af0*/  FFMA.FTZ R238, R47, -R158.reuse, R238 ;  /* 0x8000009e2fee7223 */ /* 0x080fe400000100ee */
[----:B------:R-:W-:Y:S02]  /*8b00*/  FMUL.FTZ R125, R196, R158 ;  /* 0x0000009ec47d7220 */ /* 0x000fe40000410000 */
[----:B------:R-:W-:Y:S02]  /*8b10*/  FMUL.FTZ R149, R220, R153 ;  /* 0x00000099dc957220 */ /* 0x000fe40000410000 */
[----:B------:R-:W-:-:S02]  /*8b20*/  FADD.FTZ R156, R147, R156 ;  /* 0x0000009c939c7221 */ /* 0x000fc40000010000 */
[-C--:B------:R-:W-:Y:S02]  /*8b30*/  FMUL.FTZ R147, R193, R117.reuse ;  /* 0x00000075c1937220 */ /* 0x080fe40000410000 */
[----:B------:R-:W-:Y:S02]  /*8b40*/  FADD.FTZ R151, R151, R152 ;  /* 0x0000009897977221 */ /* 0x000fe40000010000 */
[----:B------:R-:W-:Y:S02]  /*8b50*/  FFMA.FTZ R152, R125, R238, R149 ;  /* 0x000000ee7d987223 */ /* 0x000fe40000010095 */
[-C--:B------:R-:W-:Y:S02]  /*8b60*/  FFMA.FTZ R242, R48, -R117.reuse, R242 ;  /* 0x8000007530f27223 */ /* 0x080fe400000100f2 */
[----:B------:R-:W-:Y:S02]  /*8b70*/  FMUL.FTZ R117, R194, R117 ;  /* 0x00000075c2757220 */ /* 0x000fe40000410000 */
[----:B------:R-:W-:-:S02]  /*8b80*/  FMUL.FTZ R149, R240, R147 ;  /* 0x00000093f0957220 */ /* 0x000fc40000410000 */
[----:B------:R-:W-:Y:S02]  /*8b90*/  FMUL.FTZ R154, R220, R125 ;  /* 0x0000007ddc9a7220 */ /* 0x000fe40000410000 */
[----:B------:R-:W-:Y:S02]  /*8ba0*/  FADD.FTZ R151, R151, R152 ;  /* 0x0000009897977221 */ /* 0x000fe40000010000 */
[----:B------:R-:W-:Y:S02]  /*8bb0*/  FFMA.FTZ R152, R242, R117, -R149 ;  /* 0x00000075f2987223 */ /* 0x000fe40000010895 */
[----:B------:R-:W-:Y:S02]  /*8bc0*/  FMUL.FTZ R158, R167, R145 ;  /* 0x00000091a79e7220 */ /* 0x000fe40000410000 */
[----:B------:R-:W-:Y:S02]  /*8bd0*/  FMUL.FTZ R117, R240, R117 ;  /* 0x00000075f0757220 */ /* 0x000fe40000410000 */
[----:B------:R-:W-:-:S02]  /*8be0*/  FFMA.FTZ R153, R238, R153, -R154 ;  /* 0x00000099ee997223 */ /* 0x000fc4000001089a */
[----:B------:R-:W-:Y:S02]  /*8bf0*/  FFMA.FTZ R154, R94, R209, R6 ;  /* 0x000000d15e9a7223 */ /* 0x000fe40000010006 */
[-C--:B------:R-:W-:Y:S02]  /*8c00*/  FMUL.FTZ R160, R168, R145.reuse ;  /* 0x00000091a8a07220 */ /* 0x080fe40000410000 */
[----:B------:R-:W-:Y:S02]  /*8c10*/  FFMA.FTZ R209, R52, -R145, R209 ;  /* 0x8000009134d17223 */ /* 0x000fe400000100d1 */
[----:B------:R-:W-:Y:S02]  /*8c20*/  FMUL.FTZ R149, R227, R158 ;  /* 0x0000009ee3957220 */ /* 0x000fe40000410000 */
[----:B------:R-:W-:Y:S02]  /*8c30*/  FFMA.FTZ R6, R147, R242, R117 ;  /* 0x000000f293067223 */ /* 0x000fe40000010075 */
[----:B------:R-:W-:-:S02]  /*8c40*/  FADD.FTZ R153, R156, R153 ;  /* 0x000000999c997221 */ /* 0x000fc40000010000 */
[-C--:B------:R-:W-:Y:S02]  /*8c50*/  FMUL.FTZ R145, R227, R160.reuse ;  /* 0x000000a0e3917220 */ /* 0x080fe40000410000 */
[----:B------:R-:W-:Y:S02]  /*8c60*/  FFMA.FTZ R160, R209, R160, -R149 ;  /* 0x000000a0d1a07223 */ /* 0x000fe40000010895 */
[----:B------:R-:W-:Y:S02]  /*8c70*/  FADD.FTZ R6, R151, R6 ;  /* 0x0000000697067221 */ /* 0x000fe40000010000 */
[----:B------:R-:W-:Y:S02]  /*8c80*/  FMUL.FTZ R149, R205, R164 ;  /* 0x000000a4cd957220 */ /* 0x000fe40000410000 */
[----:B------:R-:W-:Y:S02]  /*8c90*/  FADD.FTZ R152, R153, R152 ;  /* 0x0000009899987221 */ /* 0x000fe40000010000 */
[----:B------:R-:W-:-:S02]  /*8ca0*/  FFMA.FTZ R154, R95, R188, R154 ;  /* 0x000000bc5f9a7223 */ /* 0x000fc4000001009a */
[----:B------:R-:W-:Y:S02]  /*8cb0*/  FADD.FTZ R137, R6, R137 ;  /* 0x0000008906897221 */ /* 0x000fe40000010000 */
[-C--:B------:R-:W-:Y:S02]  /*8cc0*/  FFMA.FTZ R188, R53, -R164.reuse, R188 ;  /* 0x800000a435bc7223 */ /* 0x080fe400000100bc */
[----:B------:R-:W-:Y:S02]  /*8cd0*/  FMUL.FTZ R117, R207, R164 ;  /* 0x000000a4cf757220 */ /* 0x000fe40000410000 */
[----:B------:R-:W-:Y:S02]  /*8ce0*/  FMUL.FTZ R6, R170, R149 ;  /* 0x00000095aa067220 */ /* 0x000fe40000410000 */
[----:B------:R-:W-:Y:S02]  /*8cf0*/  FADD.FTZ R152, R152, R143 ;  /* 0x0000008f98987221 */ /* 0x000fe40000010000 */
[----:B------:R-:W-:-:S02]  /*8d00*/  FADD.FTZ R4, R137, R4 ;  /* 0x0000000489047221 */ /* 0x000fc40000010000 */
[----:B------:R-:W-:Y:S02]  /*8d10*/  FMUL.FTZ R143, R170, R117 ;  /* 0x00000075aa8f7220 */ /* 0x000fe40000410000 */
[C---:B------:R-:W-:Y:S02]  /*8d20*/  FADD.FTZ R150, R117.reuse, R150 ;  /* 0x0000009675967221 */ /* 0x040fe40000010000 */
[----:B------:R-:W-:Y:S02]  /*8d30*/  FFMA.FTZ R137, R117, R188, R6 ;  /* 0x000000bc75897223 */ /* 0x000fe40000010006 */
[----:B------:R-:W-:Y:S02]  /*8d40*/  FMUL.FTZ R156, R244, R13 ;  /* 0x0000000df49c7220 */ /* 0x000fe40000410000 */
[----:B------:R-:W-:Y:S02]  /*8d50*/  FADD.FTZ R117, RZ, R12 ;  /* 0x0000000cff757221 */ /* 0x000fe40000010000 */
[----:B------:R-:W-:-:S02]  /*8d60*/  FADD.FTZ R152, R152, R5 ;  /* 0x0000000598987221 */ /* 0x000fc40000010000 */
[----:B------:R-:W-:Y:S02]  /*8d70*/  FFMA.FTZ R154, R96, R155, R154 ;  /* 0x0000009b609a7223 */ /* 0x000fe4000001009a */
[-C--:B------:R-:W-:Y:S02]  /*8d80*/  FFMA.FTZ R155, R54, -R13.reuse, R155 ;  /* 0x8000000d369b7223 */ /* 0x080fe4000001009b */
[----:B------:R-:W-:Y:S02]  /*8d90*/  FMUL.FTZ R12, R223, R13 ;  /* 0x0000000ddf0c7220 */ /* 0x000fe40000410000 */
[----:B------:R-:W-:Y:S02]  /*8da0*/  FMUL.FTZ R5, R117, R156 ;  /* 0x0000009c75057220 */ /* 0x000fe40000410000 */
[----:B------:R-:W-:Y:S02]  /*8db0*/  FADD.FTZ R131, R152, R131 ;  /* 0x0000008398837221 */ /* 0x000fe40000010000 */
[----:B------:R-:W-:-:S02]  /*8dc0*/  FADD.FTZ R148, R12, R148 ;  /* 0x000000940c947221 */ /* 0x000fc40000010000 */
[----:B------:R-:W-:Y:S02]  /*8dd0*/  FFMA.FTZ R5, R12, R155, R5 ;  /* 0x0000009b0c057223 */ /* 0x000fe40000010005 */
[----:B------:R-:W-:Y:S02]  /*8de0*/  FFMA.FTZ R6, R188, R149, -R143 ;  /* 0x00000095bc067223 */ /* 0x000fe4000001088f */
[----:B------:R-:W-:Y:S02]  /*8df0*/  FMUL.FTZ R12, R117, R12 ;  /* 0x0000000c750c7220 */ /* 0x000fe40000410000 */
[----:B------:R-:W-:Y:S02]  /*8e00*/  FADD.FTZ R131, R131, R160 ;  /* 0x000000a083837221 */ /* 0x000fe40000010000 */
[----:B------:R-:W-:Y:S02]  /*8e10*/  FFMA.FTZ R13, R155, R156, -R12 ;  /* 0x0000009c9b0d7223 */ /* 0x000fe4000001080c */
[----:B------:R-:W-:-:S02]  /*8e20*/  FADD.FTZ R6, R131, R6 ;  /* 0x0000000683067221 */ /* 0x000fc40000010000 */
[----:B------:R-:W-:Y:S01]  /*8e30*/  FFMA.FTZ R145, R158, R209, R145 ;  /* 0x000000d19e917223 */ /* 0x000fe20000010091 */
[----:B------:R-:W0:Y:S01]  /*8e40*/  SHFL.DOWN PT, R131, R154, 0x1, 0x1f ;  /* 0x08201f009a837f89 */ /* 0x000e2200000e0000 */
[----:B------:R-:W-:Y:S02]  /*8e50*/  FADD.FTZ R4, R4, R129 ;  /* 0x0000008104047221 */ /* 0x000fe40000010000 */
[----:B------:R-:W-:Y:S01]  /*8e60*/  FADD.FTZ R13, R6, R13 ;  /* 0x0000000d060d7221 */ /* 0x000fe20000010000 */
[----:B------:R-:W-:Y:S01]  /*8e70*/  MOV R6, R154 ;  /* 0x0000009a00067202 */ /* 0x000fe20000000f00 */
[----:B------:R-:W-:Y:S02]  /*8e80*/  FADD.FTZ R4, R4, R145 ;  /* 0x0000009104047221 */ /* 0x000fe40000010000 */
[----:B------:R-:W-:Y:S01]  /*8e90*/  FFMA.FTZ R7, R94, -R227, R7 ;  /* 0x800000e35e077223 */ /* 0x000fe20000010007 */
[----:B------:R-:W1:Y:S01]  /*8ea0*/  SHFL.DOWN PT, R152, R13, 0x1, 0x1f ;  /* 0x08201f000d987f89 */ /* 0x000e6200000e0000 */
[----:B------:R-:W-:-:S02]  /*8eb0*/  FADD.FTZ R4, R4, R137 ;  /* 0x0000008904047221 */ /* 0x000fc40000010000 */
[----:B------:R-:W-:Y:S02]  /*8ec0*/  FFMA.FTZ R7, R95, -R170, R7 ;  /* 0x800000aa5f077223 */ /* 0x000fe40000010007 */
[----:B------:R-:W-:Y:S02]  /*8ed0*/  FADD.FTZ R12, R4, R5 ;  /* 0x00000005040c7221 */ /* 0x000fe40000010000 */
[----:B------:R-:W-:Y:S02]  /*8ee0*/  FMUL.FTZ R5, R167, UR17 ;  /* 0x00000011a7057c20 */ /* 0x000fe40008410000 */
[----:B------:R-:W-:Y:S01]  /*8ef0*/  FFMA.FTZ R7, R96, -R117, R7 ;  /* 0x8000007560077223 */ /* 0x000fe20000010007 */
[----:B------:R2:W3:Y:S01]  /*8f00*/  SHFL.DOWN PT, R129, R12, 0x1, 0x1f ;  /* 0x08201f000c817f89 */ /* 0x0004e200000e0000 */
[C---:B------:R-:W-:Y:S02]  /*8f10*/  FFMA.FTZ R4, R168.reuse, UR16, -R5 ;  /* 0x00000010a8047c23 */ /* 0x040fe40008010805 */
[----:B------:R-:W-:Y:S01]  /*8f20*/  FMUL.FTZ R5, R193, UR17 ;  /* 0x00000011c1057c20 */ /* 0x000fe20008410000 */
[----:B------:R-:W4:Y:S01]  /*8f30*/  SHFL.DOWN PT, R156, R7, 0x1, 0x1f ;  /* 0x08201f00079c7f89 */ /* 0x000f2200000e0000 */
[----:B------:R-:W-:-:S02]  /*8f40*/  FMUL.FTZ R168, R168, UR17 ;  /* 0x00000011a8a87c20 */ /* 0x000fc40008410000 */
[----:B------:R-:W-:Y:S02]  /*8f50*/  FFMA.FTZ R5, R194, UR16, -R5 ;  /* 0x00000010c2057c23 */ /* 0x000fe40008010805 */
[----:B------:R-:W-:Y:S02]  /*8f60*/  FMUL.FTZ R4, R227, R4 ;  /* 0x00000004e3047220 */ /* 0x000fe40000410000 */
[----:B------:R-:W-:Y:S01]  /*8f70*/  FMUL.FTZ R240, R240, R5 ;  /* 0x00000005f0f07220 */ /* 0x000fe20000410000 */
[----:B------:R-:W-:Y:S01]  /*8f80*/  MOV R5, R13 ;  /* 0x0000000d00057202 */ /* 0x000fe20000000f00 */
[----:B------:R-:W-:Y:S02]  /*8f90*/  FFMA.FTZ R168, R167, UR16, R168 ;  /* 0x00000010a7a87c23 */ /* 0x000fe400080100a8 */
[----:B0-----:R-:W-:Y:S02]  /*8fa0*/  @!P0 FADD.FTZ R6, R6, R131 ;  /* 0x0000008306068221 */ /* 0x001fe40000010000 */
[----:B-1----:R-:W-:-:S02]  /*8fb0*/  @!P0 FADD.FTZ R5, R5, R152 ;  /* 0x0000009805058221 */ /* 0x002fc40000010000 */
[----:B------:R-:W-:Y:S01]  /*8fc0*/  FFMA.FTZ R168, R168, R209, R4 ;  /* 0x000000d1a8a87223 */ /* 0x000fe20000010004 */
[----:B------:R-:W-:Y:S01]  /*8fd0*/  MOV R4, R12 ;  /* 0x0000000c00047202 */ /* 0x000fe20000000f00 */
[----:B------:R-:W-:Y:S01]  /*8fe0*/  SHFL.DOWN PT, R131, R6, 0x2, 0x1f ;  /* 0x08401f0006837f89 */ /* 0x000fe200000e0000 */
[----:B------:R-:W-:Y:S02]  /*8ff0*/  FMUL.FTZ R194, R194, UR17 ;  /* 0x00000011c2c27c20 */ /* 0x000fe40008410000 */
[----:B--2---:R-:W-:Y:S01]  /*9000*/  FMUL.FTZ R12, R207, UR17 ;  /* 0x00000011cf0c7c20 */ /* 0x004fe20008410000 */
[----:B------:R-:W0:Y:S01]  /*9010*/  SHFL.DOWN PT, R154, R5, 0x2, 0x1f ;  /* 0x08401f00059a7f89 */ /* 0x000e2200000e0000 */
[----:B---3--:R-:W-:Y:S02]  /*9020*/  @!P0 FADD.FTZ R4, R4, R129 ;  /* 0x0000008104048221 */ /* 0x008fe40000010000 */
[----:B----4-:R-:W-:Y:S01]  /*9030*/  @!P0 FADD.FTZ R7, R7, R156 ;  /* 0x0000009c07078221 */ /* 0x010fe20000010000 */
[----:B------:R-:W-:Y:S01]  /*9040*/  ISETP.GT.AND P0, PT, R17, 0x1d, PT ;  /* 0x0000001d1100780c */ /* 0x000fe20003f04270 */
[----:B------:R-:W-:Y:S01]  /*9050*/  FFMA.FTZ R13, R193, UR16, R194 ;  /* 0x00000010c10d7c23 */ /* 0x000fe200080100c2 */
[----:B------:R-:W1:Y:S01]  /*9060*/  SHFL.DOWN PT, R129, R4, 0x2, 0x1f ;  /* 0x08401f0004817f89 */ /* 0x000e6200000e0000 */
[----:B------:R-:W-:-:S02]  /*9070*/  FMUL.FTZ R152, R205, UR17 ;  /* 0x00000011cd987c20 */ /* 0x000fc40008410000 */
[----:B------:R-:W-:Y:S01]  /*9080*/  FFMA.FTZ R240, R13, R242, R240 ;  /* 0x000000f20df07223 */ /* 0x000fe200000100f0 */
[----:B------:R-:W2:Y:S01]  /*9090*/  SHFL.DOWN PT, R156, R7, 0x2, 0x1f ;  /* 0x08401f00079c7f89 */ /* 0x000ea200000e0000 */
[----:B------:R-:W-:Y:S02]  /*90a0*/  FFMA.FTZ R13, R205, UR16, -R12 ;  /* 0x00000010cd0d7c23 */ /* 0x000fe4000801080c */
[----:B------:R-:W-:Y:S02]  /*90b0*/  FMUL.FTZ R12, R196, UR17 ;  /* 0x00000011c40c7c20 */ /* 0x000fe40008410000 */
[----:B------:R-:W-:Y:S02]  /*90c0*/  FADD.FTZ R140, R125, R140 ;  /* 0x0000008c7d8c7221 */ /* 0x000fe40000010000 */
[----:B------:R-:W-:Y:S02]  /*90d0*/  FMUL.FTZ R170, R170, R13 ;  /* 0x0000000daaaa7220 */ /* 0x000fe40000410000 */
[----:B------:R-:W-:-:S02]  /*90e0*/  FFMA.FTZ R125, R207, UR16, R152 ;  /* 0x00000010cf7d7c23 */ /* 0x000fc40008010098 */
[C---:B------:R-:W-:Y:S02]  /*90f0*/  FFMA.FTZ R13, R195.reuse, UR16, -R12 ;  /* 0x00000010c30d7c23 */ /* 0x040fe4000801080c */
[----:B------:R-:W-:Y:S02]  /*9100*/  FMUL.FTZ R195, R195, UR17 ;  /* 0x00000011c3c37c20 */ /* 0x000fe40008410000 */
[----:B0-----:R-:W-:Y:S02]  /*9110*/  @!P0 FADD.FTZ R5, R5, R154 ;  /* 0x0000009a05058221 */ /* 0x001fe40000010000 */
[----:B------:R-:W-:Y:S02]  /*9120*/  FMUL.FTZ R13, R220, R13 ;  /* 0x0000000ddc0d7220 */ /* 0x000fe40000410000 */
[----:B------:R-:W-:Y:S01]  /*9130*/  FFMA.FTZ R195, R196, UR16, R195 ;  /* 0x00000010c4c37c23 */ /* 0x000fe200080100c3 */
[----:B------:R-:W0:Y:S01]  /*9140*/  SHFL.DOWN PT, R152, R5, 0x4, 0x1f ;  /* 0x08801f0005987f89 */ /* 0x000e2200000e0000 */
[----:B------:R-:W-:-:S02]  /*9150*/  @!P0 FADD.FTZ R6, R6, R131 ;  /* 0x0000008306068221 */ /* 0x000fc40000010000 */
[----:B-1----:R-:W-:Y:S02]  /*9160*/  @!P0 FADD.FTZ R4, R4, R129 ;  /* 0x0000008104048221 */ /* 0x002fe40000010000 */
[----:B--2---:R-:W-:Y:S01]  /*9170*/  @!P0 FADD.FTZ R7, R7, R156 ;  /* 0x0000009c07078221 */ /* 0x004fe20000010000 */
[----:B------:R-:W-:Y:S01]  /*9180*/  ISETP.GT.AND P0, PT, R17, 0x1b, PT ;  /* 0x0000001b1100780c */ /* 0x000fe20003f04270 */
[----:B------:R-:W-:Y:S01]  /*9190*/  FFMA.FTZ R195, R195, R238, R13 ;  /* 0x000000eec3c37223 */ /* 0x000fe2000001000d */
        /* <DEDUP_REMOVED lines=12> */
[----:B0-----:R-:W-:Y:S02]  /*9260*/  @!P0 FADD.FTZ R5, R5, R152 ;  /* 0x0000009805058221 */ /* 0x001fe40000010000 */
[----:B------:R-:W-:Y:S02]  /*9270*/  FMUL.FTZ R198, R198, UR17 ;  /* 0x00000011c6c67c20 */ /* 0x000fe40008410000 */
[----:B------:R-:W-:Y:S02]  /*9280*/  FMUL.FTZ R218, R218, R13 ;  /* 0x0000000ddada7220 */ /* 0x000fe40000410000 */
[----:B------:R-:W-:Y:S02]  /*9290*/  FFMA.FTZ R223, R54, R223, R12 ;  /* 0x000000df36df7223 */ /* 0x000fe4000001000c */
[----:B------:R-:W-:Y:S01]  /*92a0*/  FFMA.FTZ R13, R197, UR16, R198 ;  /* 0x00000010c50d7c23 */ /* 0x000fe200080100c6 */
[----:B------:R-:W0:Y:S01]  /*92b0*/  SHFL.DOWN PT, R12, R5, 0x8, 0x1f ;  /* 0x09001f00050c7f89 */ /* 0x000e2200000e0000 */
[----:B-1----:R-:W-:-:S02]  /*92c0*/  @!P0 FADD.FTZ R6, R6, R129 ;  /* 0x0000008106068221 */ /* 0x002fc40000010000 */
[----:B------:R-:W-:Y:S02]  /*92d0*/  FFMA.FTZ R13, R13, R236, R218 ;  /* 0x000000ec0d0d7223 */ /* 0x000fe400000100da */
[----:B--2---:R-:W-:Y:S01]  /*92e0*/  @!P0 FADD.FTZ R7, R7, R154 ;  /* 0x0000009a07078221 */ /* 0x004fe20000010000 */
[----:B------:R-:W1:Y:S01]  /*92f0*/  SHFL.DOWN PT, R131, R6, 0x8, 0x1f ;  /* 0x09001f0006837f89 */ /* 0x000e6200000e0000 */
[----:B------:R-:W-:Y:S02]  /*9300*/  FFMA.FTZ R197, R46, R197, R13 ;  /* 0x000000c52ec57223 */ /* 0x000fe4000001000d */
[----:B---3--:R-:W-:Y:S01]  /*9310*/  @!P0 FADD.FTZ R4, R4, R125 ;  /* 0x0000007d04048221 */ /* 0x008fe20000010000 */
[----:B------:R-:W-:Y:S01]  /*9320*/  ISETP.GT.AND P0, PT, R17, 0x17, PT ;  /* 0x000000171100780c */ /* 0x000fe20003f04270 */
[----:B------:R-:W-:Y:S01]  /*9330*/  FMUL.FTZ R13, R200, UR17 ;  /* 0x00000011c80d7c20 */ /* 0x000fe20008410000 */
[----:B------:R-:W2:Y:S01]  /*9340*/  SHFL.DOWN PT, R152, R7, 0x8, 0x1f ;  /* 0x09001f0007987f89 */ /* 0x000ea200000e0000 */
[----:B------:R-:W-:-:S02]  /*9350*/  FMUL.FTZ R117, R172, UR17 ;  /* 0x00000011ac757c20 */ /* 0x000fc40008410000 */
[----:B------:R-:W-:Y:S01]  /*9360*/  FFMA.FTZ R125, R172, UR16, -R13 ;  /* 0x00000010ac7d7c23 */ /* 0x000fe2000801080d */
[----:B------:R-:W3:Y:S01]  /*9370*/  SHFL.DOWN PT, R129, R4, 0x8, 0x1f ;  /* 0x09001f0004817f89 */ /* 0x000ee200000e0000 */
[----:B------:R-:W-:Y:S02]  /*9380*/  FMUL.FTZ R13, R176, UR17 ;  /* 0x00000011b00d7c20 */ /* 0x000fe40008410000 */
[----:B------:R-:W-:Y:S02]  /*9390*/  FMUL.FTZ R216, R216, R125 ;  /* 0x0000007dd8d87220 */ /* 0x000fe40000410000 */
[----:B------:R-:W-:Y:S02]  /*93a0*/  FFMA.FTZ R125, R200, UR16, R117 ;  /* 0x00000010c87d7c23 */ /* 0x000fe40008010075 */
[C---:B------:R-:W-:Y:S02]  /*93b0*/  FFMA.FTZ R117, R174.reuse, UR16, -R13 ;  /* 0x00000010ae757c23 */ /* 0x040fe4000801080d */
[----:B------:R-:W-:-:S02]  /*93c0*/  FMUL.FTZ R13, R174, UR17 ;  /* 0x00000011ae0d7c20 */ /* 0x000fc40008410000 */
[----:B------:R-:W-:Y:S02]  /*93d0*/  FFMA.FTZ R125, R125, R232, R216 ;  /* 0x000000e87d7d7223 */ /* 0x000fe400000100d8 */
[----:B------:R-:W-:Y:S02]  /*93e0*/  FMUL.FTZ R10, R10, R117 ;  /* 0x000000750a0a7220 */ /* 0x000fe40000410000 */
[----:B------:R-:W-:Y:S02]  /*93f0*/  FFMA.FTZ R117, R176, UR16, R13 ;  /* 0x00000010b0757c23 */ /* 0x000fe4000801000d */
[----:B0-----:R-:W-:Y:S02]  /*9400*/  @!P0 FADD.FTZ R5, R5, R12 ;  /* 0x0000000c05058221 */ /* 0x001fe40000010000 */
[----:B------:R-:W-:Y:S02]  /*9410*/  FMUL.FTZ R13, R178, UR17 ;  /* 0x00000011b20d7c20 */ /* 0x000fe40008410000 */
[----:B------:R-:W-:-:S02]  /*9420*/  FFMA.FTZ R125, R45, R200, R125 ;  /* 0x000000c82d7d7223 */ /* 0x000fc4000001007d */
[----:B------:R-:W-:Y:S02]  /*9430*/  FFMA.FTZ R117, R117, R234, R10 ;  /* 0x000000ea75757223 */ /* 0x000fe4000001000a */
[----:B------:R-:W-:Y:S01]  /*9440*/  FFMA.FTZ R13, R180, UR16, -R13 ;  /* 0x00000010b40d7c23 */ /* 0x000fe2000801080d */
[----:B------:R-:W0:Y:S01]  /*9450*/  SHFL.DOWN PT, R10, R5, 0x10, 0x1f ;  /* 0x0a001f00050a7f89 */ /* 0x000e2200000e0000 */
[----:B------:R-:W-:Y:S02]  /*9460*/  FADD.FTZ R72, R125, R72 ;  /* 0x000000487d487221 */ /* 0x000fe40000010000 */
[----:B------:R-:W-:Y:S02]  /*9470*/  FFMA.FTZ R125, R44, R176, R117 ;  /* 0x000000b02c7d7223 */ /* 0x000fe40000010075 */
[----:B------:R-:W-:Y:S02]  /*9480*/  FMUL.FTZ R214, R214, R13 ;  /* 0x0000000dd6d67220 */ /* 0x000fe40000410000 */
[----:B------:R-:W-:-:S02]  /*9490*/  FMUL.FTZ R117, R180, UR17 ;  /* 0x00000011b4757c20 */ /* 0x000fc40008410000 */
[----:B------:R-:W-:Y:S02]  /*94a0*/  FMUL.FTZ R13, R182, UR17 ;  /* 0x00000011b60d7c20 */ /* 0x000fe40008410000 */
[----:B------:R-:W-:Y:S02]  /*94b0*/  FADD.FTZ R132, R121, R132 ;  /* 0x0000008479847221 */ /* 0x000fe40000010000 */
[----:B-1----:R-:W-:Y:S02]  /*94c0*/  @!P0 FADD.FTZ R6, R6, R131 ;  /* 0x0000008306068221 */ /* 0x002fe40000010000 */
[----:B--2---:R-:W-:Y:S02]  /*94d0*/  @!P0 FADD.FTZ R7, R7, R152 ;  /* 0x0000009807078221 */ /* 0x004fe40000010000 */
[----:B---3--:R-:W-:Y:S01]  /*94e0*/  @!P0 FADD.FTZ R4, R4, R129 ;  /* 0x0000008104048221 */ /* 0x008fe20000010000 */
[----:B------:R-:W-:Y:S01]  /*94f0*/  ISETP.GT.AND P0, PT, R17, 0xf, PT ;  /* 0x0000000f1100780c */ /* 0x000fe20003f04270 */
[----:B------:R-:W-:Y:S01]  /*9500*/  FFMA.FTZ R121, R178, UR16, R117 ;  /* 0x00000010b2797c23 */ /* 0x000fe20008010075 */
[----:B------:R-:W1:Y:S01]  /*9510*/  SHFL.DOWN PT, R131, R6, 0x10, 0x1f ;  /* 0x0a001f0006837f89 */ /* 0x000e6200000e0000 */
[----:B------:R-:W-:-:S02]  /*9520*/  FFMA.FTZ R117, R166, UR16, -R13 ;  /* 0x00000010a6757c23 */ /* 0x000fc4000801080d */
[----:B------:R-:W-:Y:S01]  /*9530*/  FMUL.FTZ R13, R166, UR17 ;  /* 0x00000011a60d7c20 */ /* 0x000fe20008410000 */
[----:B------:R-:W2:Y:S01]  /*9540*/  SHFL.DOWN PT, R12, R7, 0x10, 0x1f ;  /* 0x0a001f00070c7f89 */ /* 0x000ea200000e0000 */
[----:B------:R-:W-:Y:S02]  /*9550*/  FMUL.FTZ R212, R212, R117 ;  /* 0x00000075d4d47220 */ /* 0x000fe40000410000 */
[----:B------:R-:W-:Y:S01]  /*9560*/  FFMA.FTZ R117, R182, UR16, R13 ;  /* 0x00000010b6757c23 */ /* 0x000fe2000801000d */
[----:B------:R-:W3:Y:S01]  /*9570*/  SHFL.DOWN PT, R129, R4, 0x10, 0x1f ;  /* 0x0a001f0004817f89 */ /* 0x000ee200000e0000 */
[----:B------:R-:W-:Y:S02]  /*9580*/  FMUL.FTZ R13, R202, UR17 ;  /* 0x00000011ca0d7c20 */ /* 0x000fe40008410000 */
[----:B------:R-:W-:Y:S02]  /*9590*/  FADD.FTZ R126, R115, R126 ;  /* 0x0000007e737e7221 */ /* 0x000fe40000010000 */
[----:B------:R-:W-:-:S02]  /*95a0*/  FFMA.FTZ R115, R184, UR16, -R13 ;  /* 0x00000010b8737c23 */ /* 0x000fc4000801080d */
[----:B------:R-:W-:Y:S02]  /*95b0*/  FMUL.FTZ R13, R204, UR17 ;  /* 0x00000011cc0d7c20 */ /* 0x000fe40008410000 */
[----:B0-----:R-:W-:Y:S02]  /*95c0*/  @!P0 FADD.FTZ R5, R5, R10 ;  /* 0x0000000a05058221 */ /* 0x001fe40000010000 */
[----:B------:R-:W-:Y:S02]  /*95d0*/  FFMA.FTZ R13, R186, UR16, -R13 ;  /* 0x00000010ba0d7c23 */ /* 0x000fe4000801080d */
[----:B------:R-:W-:Y:S02]  /*95e0*/  FFMA.FTZ R117, R117, R224, R212 ;  /* 0x000000e075757223 */ /* 0x000fe400000100d4 */
[----:B------:R-:W-:Y:S02]  /*95f0*/  FMUL.FTZ R10, R9, UR17 ;  /* 0x00000011090a7c20 */ /* 0x000fe40008410000 */
[----:B------:R-:W-:-:S02]  /*9600*/  FADD.FTZ R86, R119, R86 ;  /* 0x0000005677567221 */ /* 0x000fc40000010000 */
[----:B------:R-:W-:Y:S02]  /*9610*/  FMUL.FTZ R208, R208, R13 ;  /* 0x0000000dd0d07220 */ /* 0x000fe40000410000 */
[----:B------:R-:W-:Y:S02]  /*9620*/  FFMA.FTZ R119, R42, R182, R117 ;  /* 0x000000b62a777223 */ /* 0x000fe40000010075 */
[----:B------:R-:W-:Y:S02]  /*9630*/  FMUL.FTZ R210, R210, R115 ;  /* 0x00000073d2d27220 */ /* 0x000fe40000410000 */
[----:B------:R-:W-:Y:S02]  /*9640*/  FFMA.FTZ R13, R127, UR16, -R10 ;  /* 0x000000107f0d7c23 */ /* 0x000fe4000801080a */
[----:B------:R-:W-:Y:S02]  /*9650*/  FMUL.FTZ R191, R191, UR17 ;  /* 0x00000011bfbf7c20 */ /* 0x000fe40008410000 */
[----:B------:R-:W-:-:S02]  /*9660*/  FMUL.FTZ R117, R184, UR17 ;  /* 0x00000011b8757c20 */ /* 0x000fc40008410000 */
[----:B------:R-:W-:Y:S02]  /*9670*/  FMUL.FTZ R115, R186, UR17 ;  /* 0x00000011ba737c20 */ /* 0x000fe40008410000 */
[----:B------:R-:W-:Y:S02]  /*9680*/  FMUL.FTZ R10, R127, UR17 ;  /* 0x000000117f0a7c20 */ /* 0x000fe40008410000 */
[----:B------:R-:W-:Y:S02]  /*9690*/  FMUL.FTZ R8, R8, R13 ;  /* 0x0000000d08087220 */ /* 0x000fe40000410000 */
[----:B------:R-:W-:Y:S02]  /*96a0*/  FFMA.FTZ R191, R192, UR16, R191 ;  /* 0x00000010c0bf7c23 */ /* 0x000fe400080100bf */
[----:B------:R-:W-:Y:S02]  /*96b0*/  FFMA.FTZ R117, R202, UR16, R117 ;  /* 0x00000010ca757c23 */ /* 0x000fe40008010075 */
[----:B------:R-:W-:-:S02]  /*96c0*/  FFMA.FTZ R115, R204, UR16, R115 ;  /* 0x00000010cc737c23 */ /* 0x000fc40008010073 */
[----:B------:R-:W-:Y:S02]  /*96d0*/  FFMA.FTZ R13, R9, UR16, R10 ;  /* 0x00000010090d7c23 */ /* 0x000fe4000801000a */
[----:B-1----:R-:W-:Y:S02]  /*96e0*/  @!P0 FADD.FTZ R6, R6, R131 ;  /* 0x0000008306068221 */ /* 0x002fe40000010000 */
[----:B--2---:R-:W-:Y:S02]  /*96f0*/  @!P0 FADD.FTZ R7, R7, R12 ;  /* 0x0000000c07078221 */ /* 0x004fe40000010000 */
[----:B---3--:R-:W-:Y:S02]  /*9700*/  @!P0 FADD.FTZ R4, R4, R129 ;  /* 0x0000008104048221 */ /* 0x008fe40000010000 */
[----:B------:R-:W-:Y:S02]  /*9710*/  FFMA.FTZ R135, R191, R246, R135 ;  /* 0x000000f6bf877223 */ /* 0x000fe40000010087 */
[----:B------:R-:W-:Y:S01]  /*9720*/  FFMA.FTZ R121, R121, R230, R214 ;  /* 0x000000e679797223 */ /* 0x000fe200000100d6 */
[----:B------:R0:W-:Y:S01]  /*9730*/  @!P2 STS.128 [0x860], R4 ;  /* 0x00086004ff00a388 */ /* 0x0001e20000000c00 */
        /* <DEDUP_REMOVED lines=48> */
.L_x_8156:
[----:B0-----:R-:W-:Y:S05]  /*9a40*/  BSYNC B0 ;  /* 0x0000000000007941 */ /* 0x001fea0003800000 */
.L_x_8155:
        /* <DEDUP_REMOVED lines=20> */
.L_x_8142:
[----:B------:R-:W-:Y:S06]  /*9b90*/  BAR.SYNC.DEFER_BLOCKING 0x0 ;  /* 0x0000000000007b1d */ /* 0x000fec0000010000 */
[----:B------:R-:W-:Y:S01]  /*9ba0*/  ULDC UR7, c[0x0][0x168] ;  /* 0x00005a0000077ab9 */ /* 0x000fe20000000800 */
[----:B------:R-:W-:Y:S01]  /*9bb0*/  BSSY B0, `(.L_x_8158) ;  /* 0x0000040000007945 */ /* 0x000fe20003800000 */
[----:B------:R-:W-:-:S02]  /*9bc0*/  UIADD3 UR28, -UR28, UR7, URZ ;  /* 0x000000071c1c7290 */ /* 0x000fc4000fffe13f */
[----:B------:R-:W-:Y:S02]  /*9bd0*/  ULDC.64 UR8, c[0x0][0x2d8] ;  /* 0x0000b60000087ab9 */ /* 0x000fe40000000a00 */
[----:B------:R-:W-:Y:S02]  /*9be0*/  UIMAD UR7, UR43, UR8, URZ ;  /* 0x000000082b0772a4 */ /* 0x000fe4000f8e023f */
[----:B------:R-:W-:Y:S01]  /*9bf0*/  MOV R60, UR28 ;  /* 0x0000001c003c7c02 */ /* 0x000fe20008000f00 */
[----:B------:R-:W-:Y:S02]  /*9c00*/  ULDC.64 UR20, c[0x0][0x2f8] ;  /* 0x0000be0000147ab9 */ /* 0x000fe40000000a00 */
[----:B------:R-:W-:Y:S02]  /*9c10*/  UIMAD.WIDE.U32 UR16, UR42, UR8, URZ ;  /* 0x000000082a1072a5 */ /* 0x000fe4000f8e003f */
[----:B------:R-:W-:Y:S02]  /*9c20*/  UIMAD UR19, UR43, UR20, URZ ;  /* 0x000000142b1372a4 */ /* 0x000fe4000f8e023f */
[----:B------:R-:W-:-:S02]  /*9c30*/  UIMAD UR18, UR42, UR9, UR7 ;  /* 0x000000092a1272a4 */ /* 0x000fc4000f8e0207 */
[----:B------:R-:W-:Y:S01]  /*9c40*/  UIMAD.WIDE.U32 UR8, UR42, UR20, URZ ;  /* 0x000000142a0872a5 */ /* 0x000fe2000f8e003f */
[----:B------:R-:W-:Y:S01]  /*9c50*/  STS [R39.X4], R88 ;  /* 0x0000005827007388 */ /* 0x000fe20000004800 */
[----:B------:R-:W-:Y:S02]  /*9c60*/  UIMAD UR19, UR42, UR21, UR19 ;  /* 0x000000152a1372a4 */ /* 0x000fe4000f8e0213 */
        /* <DEDUP_REMOVED lines=52> */
.L_x_8159:
[----:B------:R-:W-:Y:S05]  /*9fb0*/  BSYNC B0 ;  /* 0x0000000000007941 */ /* 0x000fea0003800000 */
.L_x_8158:
[----:B------:R-:W-:Y:S01]  /*9fc0*/  ULDC.64 UR20, c[0x0][0x2e0] ;  /* 0x0000b80000147ab9 */ /* 0x000fe20000000a00 */
[C---:B------:R-:W-:Y:S01]  /*9fd0*/  LEA R4, P2, R18.reuse, c[0x0][0x330], 0x2 ;  /* 0x0000cc0012047a11 */ /* 0x040fe200078410ff */
[----:B------:R-:W-:Y:S01]  /*9fe0*/  UMOV UR17, UR7 ;  /* 0x0000000700117c82 */ /* 0x000fe20008000000 */
[C---:B0-----:R-:W-:Y:S01]  /*9ff0*/  LOP3.LUT R6, R18.reuse, 0x20, RZ, 0xfc, !PT ;  /* 0x0000002012067812 */ /* 0x041fe200078efcff */
[----:B------:R-:W-:Y:S01]  /*a000*/  UIMAD.WIDE.U32 UR16, UR26, UR20, UR16 ;  /* 0x000000141a1072a5 */ /* 0x000fe2000f8e0010 */
[C---:B------:R-:W-:Y:S01]  /*a010*/  LEA.HI.X R0, R18.reuse, c[0x0][0x334], R19, 0x2, P2 ;  /* 0x0000cd0012007a11 */ /* 0x040fe200010f1413 */
[----:B------:R-:W-:Y:S01]  /*a020*/  UIMAD UR7, UR27, UR20, URZ ;  /* 0x000000141b0772a4 */ /* 0x000fe2000f8e023f */
[C---:B------:R-:W-:Y:S01]  /*a030*/  LOP3.LUT R8, R18.reuse, 0x40, RZ, 0xfc, !PT ;  /* 0x0000004012087812 */ /* 0x040fe200078efcff */
[----:B------:R-:W-:Y:S01]  /*a040*/  UIADD3 UR18, UP0, UR38, UR16, URZ ;  /* 0x0000001026127290 */ /* 0x000fe2000ff1e03f */
[----:B------:R-:W-:Y:S01]  /*a050*/  LOP3.LUT R10, R18, 0x60, RZ, 0xfc, !PT ;  /* 0x00000060120a7812 */ /* 0x000fe200078efcff */
[----:B------:R-:W-:Y:S01]  /*a060*/  UIMAD UR7, UR26, UR21, UR7 ;  /* 0x000000151a0772a4 */ /* 0x000fe2000f8e0207 */
[-C--:B------:R-:W-:Y:S01]  /*a070*/  ISETP.GE.AND P0, PT, R6, R67.reuse, PT ;  /* 0x000000430600720c */ /* 0x080fe20003f06270 */
[----:B------:R-:W-:Y:S01]  /*a080*/  FADD.FTZ R15, R90, R15 ;  /* 0x0000000f5a0f7221 */ /* 0x000fe20000010000 */
[----:B------:R-:W-:Y:S01]  /*a090*/  ISETP.GE.AND P4, PT, R10, R67, PT ;  /* 0x000000430a00720c */ /* 0x000fe20003f86270 */
[----:B------:R-:W-:Y:S01]  /*a0a0*/  UIADD3.X UR16, UR39, UR7, UR17, UP0, !UPT ;  /* 0x0000000727107290 */ /* 0x000fe200087fe411 */
[----:B------:R-:W-:Y:S01]  /*a0b0*/  MOV R5, UR18 ;  /* 0x0000001200057c02 */ /* 0x000fe20008000f00 */
[----:B------:R-:W-:Y:S01]  /*a0c0*/  FADD.FTZ R15, R15, R70 ;  /* 0x000000460f0f7221 */ /* 0x000fe20000010000 */
[C---:B------:R-:W-:Y:S01]  /*a0d0*/  LOP3.LUT R12, R18.reuse, 0x80, RZ, 0xfc, !PT ;  /* 0x00000080120c7812 */ /* 0x040fe200078efcff */
[----:B------:R-:W-:Y:S01]  /*a0e0*/  UIADD3 UR7, UR9, UR19, URZ ;  /* 0x0000001309077290 */ /* 0x000fe2000fffe03f */
[----:B------:R-:W-:Y:S01]  /*a0f0*/  LEA R4, P2, R5, R4, 0x2 ;  /* 0x0000000405047211 */ /* 0x000fe200078410ff */
[----:B------:R-:W-:Y:S01]  /*a100*/  FADD.FTZ R15, R15, R114 ;  /* 0x000000720f0f7221 */ /* 0x000fe20000010000 */
[----:B------:R-:W-:Y:S01]  /*a110*/  MOV R7, UR16 ;  /* 0x0000001000077c02 */ /* 0x000fe20008000f00 */
[----:B------:R-:W-:Y:S01]  /*a120*/  BSSY B0, `(.L_x_8160) ;  /* 0x0000069000007945 */ /* 0x000fe20003800000 */
[----:B------:R-:W-:Y:S01]  /*a130*/  LOP3.LUT R38, R18, 0xa0, RZ, 0xfc, !PT ;  /* 0x000000a012267812 */ /* 0x000fe200078efcff */
[----:B------:R-:W-:Y:S01]  /*a140*/  FADD.FTZ R15, R15, R116 ;  /* 0x000000740f0f7221 */ /* 0x000fe20000010000 */
[----:B------:R-:W-:-:S02]  /*a150*/  LEA.HI.X R5, R5, R0, R7, 0x2, P2 ;  /* 0x0000000005057211 */ /* 0x000fc400010f1407 */
[-C--:B------:R-:W-:Y:S01]  /*a160*/  ISETP.GE.AND P2, PT, R8, R67.reuse, PT ;  /* 0x000000430800720c */ /* 0x080fe20003f46270 */
[----:B------:R-:W-:Y:S01]  /*a170*/  FADD.FTZ R15, R15, R122 ;  /* 0x0000007a0f0f7221 */ /* 0x000fe20000010000 */
[C---:B------:R-:W-:Y:S01]  /*a180*/  LOP3.LUT R40, R18.reuse, 0xc0, RZ, 0xfc, !PT ;  /* 0x000000c012287812 */ /* 0x040fe200078efcff */
[----:B------:R-:W-:Y:S01]  /*a190*/  @!P0 STG.E [R4.64+-0x780], R11 ;  /* 0xfff8800b04008986 */ /* 0x000fe2000c101920 */
[C---:B------:R-:W-:Y:S01]  /*a1a0*/  LOP3.LUT R42, R18.reuse, 0xe0, RZ, 0xfc, !PT ;  /* 0x000000e0122a7812 */ /* 0x040fe200078efcff */
[----:B------:R-:W-:Y:S01]  /*a1b0*/  FADD.FTZ R15, R15, R128 ;  /* 0x000000800f0f7221 */ /* 0x000fe20000010000 */
[C---:B------:R-:W-:Y:S01]  /*a1c0*/  LOP3.LUT R44, R18.reuse, 0x100, RZ, 0xfc, !PT ;  /* 0x00000100122c7812 */ /* 0x040fe200078efcff */
[----:B------:R-:W-:Y:S01]  /*a1d0*/  @!P4 STG.E [R4.64+-0x680], R41 ;  /* 0xfff980290400c986 */ /* 0x000fe2000c101920 */
[----:B------:R-:W-:Y:S01]  /*a1e0*/  LOP3.LUT R46, R18, 0x120, RZ, 0xfc, !PT ;  /* 0x00000120122e7812 */ /* 0x000fe200078efcff */
[----:B------:R-:W-:Y:S01]  /*a1f0*/  FADD.FTZ R15, R15, R72 ;  /* 0x000000480f0f7221 */ /* 0x000fe20000010000 */
[----:B------:R-:W-:-:S02]  /*a200*/  ISETP.GE.AND P5, PT, R12, R67, PT ;  /* 0x000000430c00720c */ /* 0x000fc40003fa6270 */
[-C--:B------:R-:W-:Y:S01]  /*a210*/  ISETP.GE.AND P6, PT, R38, R67.reuse, PT ;  /* 0x000000432600720c */ /* 0x080fe20003fc6270 */
[----:B------:R-:W-:Y:S01]  /*a220*/  @!P2 STG.E [R4.64+-0x700], R13 ;  /* 0xfff9000d0400a986 */ /* 0x000fe2000c101920 */
[-C--:B------:R-:W-:Y:S01]  /*a230*/  ISETP.GE.AND P0, PT, R40, R67.reuse, PT ;  /* 0x000000432800720c */ /* 0x080fe20003f06270 */
[----:B------:R-:W-:Y:S01]  /*a240*/  FADD.FTZ R15, R15, R74 ;  /* 0x0000004a0f0f7221 */ /* 0x000fe20000010000 */
[-C--:B------:R-:W-:Y:S02]  /*a250*/  ISETP.GE.AND P2, PT, R42, R67.reuse, PT ;  /* 0x000000432a00720c */ /* 0x080fe40003f46270 */
[-C--:B------:R-:W-:Y:S01]  /*a260*/  ISETP.GE.AND P3, PT, R44, R67.reuse, PT ;  /* 0x000000432c00720c */ /* 0x080fe20003f66270 */
[----:B------:R-:W-:Y:S01]  /*a270*/  FADD.FTZ R15, R15, R134 ;  /* 0x000000860f0f7221 */ /* 0x000fe20000010000 */
[-C--:B------:R-:W-:Y:S02]  /*a280*/  ISETP.GE.AND P4, PT, R46, R67.reuse, PT ;  /* 0x000000432e00720c */ /* 0x080fe40003f86270 */
[C---:B------:R-:W-:Y:S01]  /*a290*/  LOP3.LUT R48, R18.reuse, 0x140, RZ, 0xfc, !PT ;  /* 0x0000014012307812 */ /* 0x040fe200078efcff */
[----:B------:R-:W-:Y:S01]  /*a2a0*/  @!P5 STG.E [R4.64+-0x600], R43 ;  /* 0xfffa002b0400d986 */ /* 0x000fe2000c101920 */
[C---:B------:R-:W-:Y:S01]  /*a2b0*/  LOP3.LUT R50, R18.reuse, 0x160, RZ, 0xfc, !PT ;  /* 0x0000016012327812 */ /* 0x040fe200078efcff */
        /* <DEDUP_REMOVED lines=79> */
.L_x_8161:
[----:B------:R-:W-:Y:S05]  /*a7b0*/  BSYNC B0 ;  /* 0x0000000000007941 */ /* 0x000fea0003800000 */
.L_x_8160:
        /* <DEDUP_REMOVED lines=17> */
[-C--:B------:R-:W-:Y:S01]  /*a8d0*/  ISETP.GE.AND P6, PT, R12, R47.reuse, PT ;  /* 0x0000002f0c00720c */ /* 0x080fe20003fc6270 */
        /* <DEDUP_REMOVED lines=38> */
.L_x_8136:
[----:B------:R-:W-:Y:S02]  /*ab40*/  ISETP.NE.U32.AND P0, PT, RZ, c[0x0][0x328], PT ;  /* 0x0000ca00ff007a0c */ /* 0x000fe40003f05070 */
[----:B------:R-:W-:Y:S02]  /*ab50*/  ISETP.NE.U32.AND P2, PT, RZ, c[0x0][0x348], PT ;  /* 0x0000d200ff007a0c */ /* 0x000fe40003f45070 */
[----:B------:R-:W-:Y:S02]  /*ab60*/  ISETP.NE.AND.EX P1, PT, RZ, c[0x0][0x32c], PT, P0 ;  /* 0x0000cb00ff007a0c */ /* 0x000fe40003f25300 */
[----:B------:R-:W-:-:S11]  /*ab70*/  ISETP.NE.AND.EX P0, PT, RZ, c[0x0][0x34c], PT, P2 ;  /* 0x0000d300ff007a0c */ /* 0x000fd60003f05320 */
[----:B------:R-:W-:Y:S05]  /*ab80*/  @!P1 BRA `(.L_x_8163) ;  /* 0x0000016000009947 */ /* 0x000fea0003800000 */
[----:B------:R-:W3:Y:S01]  /*ab90*/  SHFL.DOWN P1, R3, R14, 0x1, 0x1f ;  /* 0x08201f000e037f89 */ /* 0x000ee20000020000 */
[----:B------:R-:W-:Y:S03]  /*aba0*/  BSSY B0, `(.L_x_8163) ;  /* 0x0000014000007945 */ /* 0x000fe60003800000 */
[----:B0-----:R-:W0:Y:S01]  /*abb0*/  S2R R4, SR_LANEID ;  /* 0x0000000000047919 */ /* 0x001e220000000000 */
[----:B---3--:R-:W-:Y:S01]  /*abc0*/  @P1 FADD R3, R3, R14 ;  /* 0x0000000e03031221 */ /* 0x008fe20000000000 */
[----:B0-----:R-:W-:-:S04]  /*abd0*/  ISETP.NE.AND P2, PT, R4, RZ, PT ;  /* 0x000000ff0400720c */ /* 0x001fc80003f45270 */
[----:B------:R-:W0:Y:S04]  /*abe0*/  SHFL.DOWN P1, R0, R3, 0x2, 0x1f ;  /* 0x08401f0003007f89 */ /* 0x000e280000020000 */
[----:B------:R-:W3:Y:S01]  /*abf0*/  S2R R4, SR_TID.X ;  /* 0x0000000000047919 */ /* 0x000ee20000002100 */
[----:B0-----:R-:W-:-:S05]  /*ac00*/  @P1 FADD R0, R3, R0 ;  /* 0x0000000003001221 */ /* 0x001fca0000000000 */
[----:B------:R-:W0:Y:S02]  /*ac10*/  SHFL.DOWN P1, R5, R0, 0x4, 0x1f ;  /* 0x08801f0000057f89 */ /* 0x000e240000020000 */
[----:B0-----:R-:W-:-:S05]  /*ac20*/  @P1 FADD R5, R0, R5 ;  /* 0x0000000500051221 */ /* 0x001fca0000000000 */
[----:B------:R-:W0:Y:S02]  /*ac30*/  SHFL.DOWN P1, R2, R5, 0x8, 0x1f ;  /* 0x09001f0005027f89 */ /* 0x000e240000020000 */
[----:B0-----:R-:W-:-:S05]  /*ac40*/  @P1 FADD R2, R5, R2 ;  /* 0x0000000205021221 */ /* 0x001fca0000000000 */
[----:B------:R-:W0:Y:S02]  /*ac50*/  SHFL.DOWN P1, R7, R2, 0x10, 0x1f ;  /* 0x0a001f0002077f89 */ /* 0x000e240000020000 */
[----:B0-----:R-:W-:Y:S01]  /*ac60*/  @P1 FADD R7, R2, R7 ;  /* 0x0000000702071221 */ /* 0x001fe20000000000 */
[----:B---3--:R-:W-:-:S04]  /*ac70*/  ISETP.NE.AND P1, PT, R4, RZ, PT ;  /* 0x000000ff0400720c */ /* 0x008fc80003f25270 */
[----:B------:R0:W-:Y:S04]  /*ac80*/  @!P2 STS [0x854], R7 ;  /* 0x00085407ff00a388 */ /* 0x0001e80000000800 */
[----:B------:R-:W-:Y:S06]  /*ac90*/  BAR.SYNC.DEFER_BLOCKING 0x0 ;  /* 0x0000000000007b1d */ /* 0x000fec0000010000 */
[----:B------:R-:W-:Y:S05]  /*aca0*/  @P1 BRA `(.L_x_8164) ;  /* 0x0000003000001947 */ /* 0x000fea0003800000 */
[----:B0-----:R-:W-:Y:S02]  /*acb0*/  MOV R2, UR12 ;  /* 0x0000000c00027c02 */ /* 0x001fe40008000f00 */
[----:B------:R-:W-:-:S05]  /*acc0*/  MOV R3, UR13 ;  /* 0x0000000d00037c02 */ /* 0x000fca0008000f00 */
[----:B------:R0:W-:Y:S02]  /*acd0*/  RED.E.ADD.F32.FTZ.RN.STRONG.GPU [R2.64], R7 ;  /* 0x000000070200798e */ /* 0x0001e4000c10e7a0 */
.L_x_8164:
[----:B0-----:R-:W-:Y:S05]  /*ace0*/  BSYNC B0 ;  /* 0x0000000000007941 */ /* 0x001fea0003800000 */
.L_x_8163:
        /* <DEDUP_REMOVED lines=8> */
[----:B------:R-:W3:Y:S02]  /*ad70*/  SHFL.DOWN P0, R3, R0, 0x2, 0x1f ;  /* 0x08401f0000037f89 */ /* 0x000ee40000000000 */
[----:B---3--:R-:W-:-:S05]  /*ad80*/  @P0 FADD R3, R0, R3 ;  /* 0x0000000300030221 */ /* 0x008fca0000000000 */
[----:B0-----:R-:W0:Y:S02]  /*ad90*/  SHFL.DOWN P0, R2, R3, 0x4, 0x1f ;  /* 0x08801f0003027f89 */ /* 0x001e240000000000 */
[----:B0-----:R-:W-:-:S05]  /*ada0*/  @P0 FADD R2, R3, R2 ;  /* 0x0000000203020221 */ /* 0x001fca0000000000 */
[----:B------:R-:W0:Y:S02]  /*adb0*/  SHFL.DOWN P0, R5, R2, 0x8, 0x1f ;  /* 0x09001f0002057f89 */ /* 0x000e240000000000 */
[----:B0-----:R-:W-:-:S05]  /*adc0*/  @P0 FADD R5, R2, R5 ;  /* 0x0000000502050221 */ /* 0x001fca0000000000 */
[----:B------:R-:W0:Y:S02]  /*add0*/  SHFL.DOWN P0, R4, R5, 0x10, 0x1f ;  /* 0x0a001f0005047f89 */ /* 0x000e240000000000 */
[----:B0-----:R-:W-:Y:S01]  /*ade0*/  @P0 FADD R4, R5, R4 ;  /* 0x0000000405040221 */ /* 0x001fe20000000000 */
[----:B-----5:R-:W-:-:S04]  /*adf0*/  ISETP.NE.AND P0, PT, R13, RZ, PT ;  /* 0x000000ff0d00720c */ /* 0x020fc80003f05270 */
        /* <DEDUP_REMOVED lines=8> */
.L_x_8166:
[----:B------:R-:W3:Y:S02]  /*ae80*/  S2R R13, SR_TID.X ;  /* 0x00000000000d7919 */ /* 0x000ee40000002100 */
.L_x_8167:
[----:B0-----:R-:W-:Y:S05]  /*ae90*/  BSYNC B0 ;  /* 0x0000000000007941 */ /* 0x001fea0003800000 */
.L_x_8165:
[----:B---3--:R-:W-:-:S13]  /*aea0*/  ISETP.GE.AND P0, PT, R13, c[0x0][0x16c], PT ;  /* 0x00005b000d007a0c */ /* 0x008fda0003f06270 */
[----:B------:R-:W-:Y:S05]  /*aeb0*/  @P0 EXIT ;  /* 0x000000000000094d */ /* 0x000fea0003800000 */
[----:B------:R-:W-:Y:S01]  /*aec0*/  ULDC.64 UR12, c[0x0][0x198] ;  /* 0x00006600000c7ab9 */ /* 0x000fe20000000a00 */
[----:B------:R-:W-:Y:S01]  /*aed0*/  BSSY B0, `(.L_x_8168) ;  /* 0x0000062000007945 */ /* 0x000fe20003800000 */
[----:B-1----:R-:W-:Y:S02]  /*aee0*/  UIMAD UR4, UR27, UR12, URZ ;  /* 0x0000000c1b0472a4 */ /* 0x002fe4000f8e023f */
[----:B------:R-:W-:Y:S02]  /*aef0*/  ULDC.64 UR8, c[0x0][0x2a8] ;  /* 0x0000aa0000087ab9 */ /* 0x000fe40000000a00 */
[----:B------:R-:W-:Y:S02]  /*af00*/  UIMAD UR13, UR26, UR13, UR4 ;  /* 0x0000000d1a0d72a4 */ /* 0x000fe4000f8e0204 */
[----:B------:R-:W-:Y:S02]  /*af10*/  ULDC.64 UR10, c[0x0][0x1b8] ;  /* 0x00006e00000a7ab9 */ /* 0x000fe40000000a00 */
[----:B------:R-:W-:-:S02]  /*af20*/  UIMAD UR4, UR27, UR8, URZ ;  /* 0x000000081b0472a4 */ /* 0x000fc4000f8e023f */
[----:B--2---:R-:W-:Y:S02]  /*af30*/  UIMAD UR5, UR27, UR10, URZ ;  /* 0x0000000a1b0572a4 */ /* 0x004fe4000f8e023f */
        /* <DEDUP_REMOVED lines=18> */
.L_x_8169:
        /* <DEDUP_REMOVED lines=74> */
.L_x_8168:
[----:B------:R-:W-:Y:S05]  /*b500*/  EXIT ;  /* 0x000000000000794d */ /* 0x000fea0003800000 */
.L_x_8170:
        /* <DEDUP_REMOVED lines=15> */
.L_x_14692:


//--------------------- .text._Z25selective_scan_bwd_kernelI32Selective_Scan_bwd_kernel_traitsILi32ELi16ELb0ELb0ELb0ELb1ELb0EfN3c107complexIfEEEEv12SSMParamsBwd --------------------------
	.section	.text._Z25selective_scan_bwd_kernelI32Selective_Scan_bwd_kernel_traitsILi32ELi16ELb0ELb0ELb0ELb1ELb0EfN3c107complexIfEEEEv12SSMParamsBwd,"ax",@progbits
	.sectioninfo	@"SHI_REGISTERS=243"
	.align	128
        .global         _Z25selective_scan_bwd_kernelI32Selective_Scan_bwd_kernel_traitsILi32ELi16ELb0ELb0ELb0ELb1ELb0EfN3c107complexIfEEEEv12SSMParamsBwd
        .type           _Z25selective_scan_bwd_kernelI32Selective_Scan_bwd_kernel_traitsILi32ELi16ELb0ELb0ELb0ELb1ELb0EfN3c107complexIfEEEEv12SSMParamsBwd,@function
        .size           _Z25selective_scan_bwd_kernelI32Selective_Scan_bwd_kernel_traitsILi32ELi16ELb0ELb0ELb0ELb1ELb0EfN3c107complexIfEEEEv12SSMParamsBwd,(.L_x_14693 - _Z25selective_scan_bwd_kernelI32Selective_Scan_bwd_kernel_traitsILi32ELi16ELb0ELb0ELb0ELb1ELb0EfN3c107complexIfEEEEv12SSMParamsBwd)
        .other          _Z25selective_scan_bwd_kernelI32Selective_Scan_bwd_kernel_traitsILi32ELi16ELb0ELb0ELb0ELb1ELb0EfN3c107complexIfEEEEv12SSMParamsBwd,@"STO_CUDA_ENTRY STV_DEFAULT"
_Z25selective_scan_bwd_kernelI32Selective_Scan_bwd_kernel_traitsILi32ELi16ELb0ELb0ELb0ELb1ELb0EfN3c107complexIfEEEEv12SSMParamsBwd:
.text._Z25selective_scan_bwd_kernelI32Selective_Scan_bwd_kernel_traitsILi32ELi16ELb0ELb0ELb0ELb1ELb0EfN3c107complexIfEEEEv12SSMParamsBwd:
        /* <DEDUP_REMOVED lines=13> */
[----:B------:R1:W3:Y:S04]  /*00d0*/  @P1 LDG.E R0, [R4.64] ;  /* 0x0000001204001981 */ /* 0x0002e8000c1e1900 */
[----:B------:R-:W4:Y:S01]  /*00e0*/  S2R R39, SR_CTAID.X ;  /* 0x0000000000277919 */ /* 0x000f220000002500 */
[----:B------:R-:W-:Y:S01]  /*00f0*/  MOV R16, c[0x0][0x174] ;  /* 0x00005d0000107a02 */ /* 0x000fe20000000f00 */
[----:B------:R-:W-:-:S03]  /*0100*/  IMAD R11, R37, c[0x0][0x1d8], RZ ;  /* 0x00007600250b7a24 */ /* 0x000fc600078e02ff */
[----:B------:R-:W-:Y:S02]  /*0110*/  SHF.L.U32 R40, R16, 0x9, RZ ;  /* 0x0000000910287819 */ /* 0x000fe400000006ff */
[----:B----4-:R-:W-:Y:S01]  /*0120*/  SHF.R.S32.HI R38, RZ, 0x1f, R39 ;  /* 0x0000001fff267819 */ /* 0x010fe20000011427 */
[----:B------:R-:W-:-:S04]  /*0130*/  IMAD.WIDE.U32 R2, R39, c[0x0][0x1d0], RZ ;  /* 0x0000740027027a25 */ /* 0x000fc800078e00ff */
[----:B------:R-:W-:-:S04]  /*0140*/  IMAD R10, R38, c[0x0][0x1d0], RZ ;  /* 0x00007400260a7a24 */ /* 0x000fc800078e02ff */
[----:B------:R-:W-:Y:S02]  /*0150*/  IMAD R9, R39, c[0x0][0x1d4], R10 ;  /* 0x0000750027097a24 */ /* 0x000fe400078e020a */
[----:B------:R-:W-:-:S03]  /*0160*/  IMAD R10, R38, c[0x0][0x1e0], RZ ;  /* 0x00007800260a7a24 */ /* 0x000fc600078e02ff */
[----:B------:R-:W-:Y:S01]  /*0170*/  IADD3 R3, R3, R9, RZ ;  /* 0x0000000903037210 */ /* 0x000fe20007ffe0ff */
[----:B------:R-:W-:Y:S01]  /*0180*/  IMAD R12, R38, c[0x0][0x278], RZ ;  /* 0x00009e00260c7a24 */ /* 0x000fe200078e02ff */
[----:B------:R-:W-:Y:S01]  /*0190*/  IADD3 R9, R40, -0x200, RZ ;  /* 0xfffffe0028097810 */ /* 0x000fe20007ffe0ff */
[----:B-1----:R-:W-:-:S04]  /*01a0*/  IMAD.WIDE.U32 R4, R39, c[0x0][0x1e0], RZ ;  /* 0x0000780027047a25 */ /* 0x002fc800078e00ff */
[----:B------:R-:W-:Y:S02]  /*01b0*/  IMAD R15, R39, c[0x0][0x1e4], R10 ;  /* 0x00007900270f7a24 */ /* 0x000fe400078e020a */
[----:B------:R-:W-:-:S04]  /*01c0*/  IMAD.WIDE.U32 R2, R36, c[0x0][0x1d8], R2 ;  /* 0x0000760024027a25 */ /* 0x000fc800078e0002 */
[----:B0-----:R-:W-:-:S04]  /*01d0*/  IMAD.WIDE.U32 R6, R39, c[0x0][0x278], RZ ;  /* 0x00009e0027067a25 */ /* 0x001fc800078e00ff */
[----:B------:R-:W-:Y:S01]  /*01e0*/  IMAD R17, R39, c[0x0][0x27c], R12 ;  /* 0x00009f0027117a24 */ /* 0x000fe200078e020c */
[----:B------:R-:W-:Y:S01]  /*01f0*/  IADD3 R5, R5, R15, RZ ;  /* 0x0000000f05057210 */ /* 0x000fe20007ffe0ff */
[C---:B------:R-:W-:Y:S01]  /*0200*/  IMAD R13, R36.reuse, c[0x0][0x1dc], R11 ;  /* 0x00007700240d7a24 */ /* 0x040fe200078e020b */
[----:B------:R-:W-:Y:S02]  /*0210*/  SHF.R.S32.HI R11, RZ, 0x1f, R9 ;  /* 0x0000001fff0b7819 */ /* 0x000fe40000011409 */
[----:B------:R-:W-:Y:S02]  /*0220*/  IADD3 R14, P0, R9, R2, RZ ;  /* 0x00000002090e7210 */ /* 0x000fe40007f1e0ff */
[----:B------:R-:W-:Y:S02]  /*0230*/  IADD3 R7, R7, R17, RZ ;  /* 0x0000001107077210 */ /* 0x000fe40007ffe0ff */
[----:B------:R-:W-:Y:S01]  /*0240*/  IADD3.X R13, R11, R3, R13, P0, !PT ;  /* 0x000000030b0d7210 */ /* 0x000fe200007fe40d */
[----:B------:R-:W-:Y:S01]  /*0250*/  IMAD.WIDE.U32 R2, R36, c[0x0][0x1e8], R4 ;  /* 0x00007a0024027a25 */ /* 0x000fe200078e0004 */
[----:B------:R-:W-:-:S03]  /*0260*/  ISETP.NE.U32.AND P0, PT, RZ, c[0x0][0x260], PT ;  /* 0x00009800ff007a0c */ /* 0x000fc60003f05070 */
[----:B------:R-:W-:Y:S02]  /*0270*/  IMAD R17, R37, c[0x0][0x280], RZ ;  /* 0x0000a00025117a24 */ /* 0x000fe400078e02ff */
[----:B------:R-:W-:Y:S01]  /*0280*/  IMAD.WIDE.U32 R4, R36, c[0x0][0x280], R6 ;  /* 0x0000a00024047a25 */ /* 0x000fe200078e0006 */
[----:B------:R-:W-:Y:S02]  /*0290*/  LEA R7, P4, R14, c[0x0][0x240], 0x2 ;  /* 0x000090000e077a11 */ /* 0x000fe400078810ff */
[C---:B------:R-:W-:Y:S01]  /*02a0*/  IADD3 R6, P6, R9.reuse, R2, RZ ;  /* 0x0000000209067210 */ /* 0x040fe20007fde0ff */
[----:B------:R-:W-:Y:S01]  /*02b0*/  IMAD R17, R36, c[0x0][0x284], R17 ;  /* 0x0000a10024117a24 */ /* 0x000fe200078e0211 */
[----:B------:R-:W-:Y:S02]  /*02c0*/  IADD3 R9, P3, R9, R4, RZ ;  /* 0x0000000409097210 */ /* 0x000fe40007f7e0ff */
[----:B------:R-:W-:Y:S02]  /*02d0*/  ISETP.NE.AND.EX P0, PT, RZ, c[0x0][0x264], PT, P0 ;  /* 0x00009900ff007a0c */ /* 0x000fe40003f05300 */
[----:B------:R-:W-:-:S02]  /*02e0*/  LEA.HI.X R14, R14, c[0x0][0x244], R13, 0x2, P4 ;  /* 0x000091000e0e7a11 */ /* 0x000fc400020f140d */
[----:B------:R-:W-:Y:S02]  /*02f0*/  ISETP.NE.U32.AND P4, PT, RZ, c[0x0][0x348], PT ;  /* 0x0000d200ff007a0c */ /* 0x000fe40003f85070 */
[----:B------:R-:W-:Y:S01]  /*0300*/  IADD3.X R4, R11, R5, R17, P3, !PT ;  /* 0x000000050b047210 */ /* 0x000fe20001ffe411 */
[----:B------:R-:W-:Y:S01]  /*0310*/  IMAD R15, R37, c[0x0][0x1e8], RZ ;  /* 0x00007a00250f7a24 */ /* 0x000fe200078e02ff */
[----:B------:R-:W-:Y:S02]  /*0320*/  ISETP.NE.U32.AND P3, PT, RZ, c[0x0][0x328], PT ;  /* 0x0000ca00ff007a0c */ /* 0x000fe40003f65070 */
[----:B------:R-:W-:Y:S01]  /*0330*/  ISETP.NE.AND.EX P4, PT, RZ, c[0x0][0x34c], PT, P4 ;  /* 0x0000d300ff007a0c */ /* 0x000fe20003f85340 */
[----:B------:R-:W-:Y:S01]  /*0340*/  UMOV UR5, URZ ;  /* 0x0000003f00057c82 */ /* 0x000fe20008000000 */
[----:B------:R-:W-:Y:S01]  /*0350*/  ISETP.NE.AND.EX P3, PT, RZ, c[0x0][0x32c], PT, P3 ;  /* 0x0000cb00ff007a0c */ /* 0x000fe20003f65330 */
[----:B------:R-:W-:Y:S01]  /*0360*/  IMAD R15, R36, c[0x0][0x1ec], R15 ;  /* 0x00007b00240f7a24 */ /* 0x000fe200078e020f */
[----:B------:R-:W-:Y:S01]  /*0370*/  ISETP.GE.AND P5, PT, R16, 0x1, PT ;  /* 0x000000011000780c */ /* 0x000fe20003fa6270 */
[----:B------:R-:W-:Y:S01]  /*0380*/  @P0 IMAD R2, R39, c[0x0][0x164], R36 ;  /* 0x0000590027020a24 */ /* 0x000fe200078e0224 */
[----:B------:R-:W-:-:S02]  /*0390*/  UMOV UR4, URZ ;  /* 0x0000003f00047c82 */ /* 0x000fc40008000000 */
[----:B------:R-:W-:Y:S01]  /*03a0*/  IADD3.X R3, R11, R3, R15, P6, !PT ;  /* 0x000000030b037210 */ /* 0x000fe200037fe40f */
[----:B------:R-:W-:Y:S01]  /*03b0*/  @P0 IMAD R2, R2, c[0x0][0x174], RZ ;  /* 0x00005d0002020a24 */ /* 0x000fe200078e02ff */
[----:B------:R-:W-:Y:S01]  /*03c0*/  LEA R5, P6, R6, c[0x0][0x248], 0x2 ;  /* 0x0000920006057a11 */ /* 0x000fe200078c10ff */
[----:B------:R-:W-:Y:S01]  /*03d0*/  CS2R R10, SRZ ;  /* 0x00000000000a7805 */ /* 0x000fe2000001ff00 */
[----:B------:R-:W-:Y:S01]  /*03e0*/  @P0 MOV R13, 0x10 ;  /* 0x00000010000d0802 */ /* 0x000fe20000000f00 */
[----:B------:R-:W-:Y:S01]  /*03f0*/  @P0 IMAD R2, R2, c[0x0][0x16c], RZ ;  /* 0x00005b0002020a24 */ /* 0x000fe200078e02ff */
[----:B------:R-:W-:Y:S02]  /*0400*/  LEA.HI.X R6, R6, c[0x0][0x24c], R3, 0x2, P6 ;  /* 0x0000930006067a11 */ /* 0x000fe400030f1403 */
[----:B------:R-:W-:Y:S02]  /*0410*/  MOV R15, RZ ;  /* 0x000000ff000f7202 */ /* 0x000fe40000000f00 */
[----:B------:R-:W-:Y:S01]  /*0420*/  LEA R3, P6, R9, c[0x0][0x308], 0x2 ;  /* 0x0000c20009037a11 */ /* 0x000fe200078c10ff */
[----:B------:R-:W-:Y:S01]  /*0430*/  HFMA2.MMA R41, -RZ, RZ, 0, 0 ;  /* 0x00000000ff297435 */ /* 0x000fe200000001ff */
[----:B------:R-:W-:Y:S01]  /*0440*/  @P0 IMAD.WIDE R12, R2, R13, c[0x0][0x260] ;  /* 0x00009800020c0625 */ /* 0x000fe200078e020d */
[----:B------:R-:W-:Y:S01]  /*0450*/  MOV R42, RZ ;  /* 0x000000ff002a7202 */ /* 0x000fe20000000f00 */
[----:B------:R-:W-:Y:S01]  /*0460*/  @!P0 CS2R R12, SRZ ;  /* 0x00000000000c8805 */ /* 0x000fe2000001ff00 */
[----:B--2---:R0:W1:Y:S02]  /*0470*/  @P2 R2UR UR5, R8 ;  /* 0x00000000080523c2 */ /* 0x00406400000e0000 */
[----:B0-----:R-:W-:-:S06]  /*0480*/  HFMA2.MMA R8, -RZ, RZ, 0, 0 ;  /* 0x00000000ff087435 */ /* 0x001fcc00000001ff */
[----:B---3--:R0:W2:Y:S01]  /*0490*/  @P1 R2UR UR4, R0 ;  /* 0x00000000000413c2 */ /* 0x0080a200000e0000 */
[C---:B------:R-:W-:Y:S02]  /*04a0*/  @P3 LEA R10, P1, R36.reuse, c[0x0][0x328], 0x2 ;  /* 0x0000ca00240a3a11 */ /* 0x040fe400078210ff */
[----:B------:R-:W-:-:S04]  /*04b0*/  @P4 LEA R8, P2, R36, c[0x0][0x348], 0x2 ;  /* 0x0000d20024084a11 */ /* 0x000fc800078410ff */
[C-C-:B------:R-:W-:Y:S02]  /*04c0*/  @P4 LEA.HI.X R15, R36.reuse, c[0x0][0x34c], R37.reuse, 0x2, P2 ;  /* 0x0000d300240f4a11 */ /* 0x140fe400010f1425 */
[----:B0-----:R-:W-:Y:S02]  /*04d0*/  LEA.HI.X R0, R9, c[0x0][0x30c], R4, 0x2, P6 ;  /* 0x0000c30009007a11 */ /* 0x001fe400030f1404 */
[----:B------:R-:W-:Y:S02]  /*04e0*/  @P3 LEA.HI.X R11, R36, c[0x0][0x32c], R37, 0x2, P1 ;  /* 0x0000cb00240b3a11 */ /* 0x000fe400008f1425 */
[----:B------:R-:W-:Y:S01]  /*04f0*/  MOV R9, R15 ;  /* 0x0000000f00097202 */ /* 0x000fe20000000f00 */
[----:B------:R-:W-:Y:S05]  /*0500*/  @!P5 BRA `(.L_x_8171) ;  /* 0x0000ae600000d947 */ /* 0x000fea0003800000 */
[----:B-1----:R-:W0:Y:S01]  /*0510*/  S2R R43, SR_TID.X ;  /* 0x00000000002b7919 */ /* 0x002e220000002100 */
[----:B------:R1:W3:Y:S01]  /*0520*/  R2UR UR26, R7 ;  /* 0x00000000071a73c2 */ /* 0x0002e200000e0000 */
[----:B------:R-:W-:Y:S02]  /*0530*/  MOV R42, RZ ;  /* 0x000000ff002a7202 */ /* 0x000fe40000000f00 */
[----:B------:R-:W4:Y:S01]  /*0540*/  S2R R44, SR_LANEID ;  /* 0x00000000002c7919 */ /* 0x000f220000000000 */
[----:B------:R-:W-:-:S02]  /*0550*/  MOV R45, RZ ;  /* 0x000000ff002d7202 */ /* 0x000fc40000000f00 */
[----:B------:R-:W-:Y:S02]  /*0560*/  MOV R41, RZ ;  /* 0x000000ff00297202 */ /* 0x000fe40000000f00 */
[----:B------:R1:W2:Y:S08]  /*0570*/  R2UR UR27, R14 ;  /* 0x000000000e1b73c2 */ /* 0x0002b000000e0000 */
[----:B------:R1:W1:Y:S01]  /*0580*/  R2UR UR24, R5 ;  /* 0x00000000051873c2 */ /* 0x00026200000e0000 */
[----:B0-----:R-:W-:-:S07]  /*0590*/  SHF.L.U32 R46, R43, 0x4, RZ ;  /* 0x000000042b2e7819 */ /* 0x001fce00000006ff */
[----:B------:R0:W0:Y:S01]  /*05a0*/  R2UR UR25, R6 ;  /* 0x00000000061973c2 */ /* 0x00002200000e0000 */
[----:B------:R-:W-:-:S07]  /*05b0*/  LOP3.LUT R46, R46, 0xfffffe00, RZ, 0xc0, !PT ;  /* 0xfffffe002e2e7812 */ /* 0x000fce00078ec0ff */
[----:B------:R0:W0:Y:S08]  /*05c0*/  R2UR UR22, R3 ;  /* 0x00000000031673c2 */ /* 0x00003000000e0000 */
[----:B-1234-:R0:W0:Y:S02]  /*05d0*/  R2UR UR23, R0 ;  /* 0x00000000001773c2 */ /* 0x01e02400000e0000 */
.L_x_8224:
[----:B------:R-:W-:Y:S01]  /*05e0*/  IADD3 R48, -R45, c[0x0][0x174], RZ ;  /* 0x00005d002d307a10 */ /* 0x000fe20007ffe1ff */
[----:B------:R-:W-:Y:S01]  /*05f0*/  BAR.SYNC.DEFER_BLOCKING 0x0 ;  /* 0x0000000000007b1d */ /* 0x000fe20000010000 */
[----:B------:R-:W-:Y:S01]  /*0600*/  LOP3.LUT R47, R46, 0x1f, R43, 0xf8, !PT ;  /* 0x0000001f2e2f7812 */ /* 0x000fe200078ef82b */
[----:B0-----:R-:W-:Y:S01]  /*0610*/  HFMA2.MMA R0, -RZ, RZ, 0, 0 ;  /* 0x00000000ff007435 */ /* 0x001fe200000001ff */
[----:B------:R-:W-:Y:S01]  /*0620*/  LEA R50, R48, 0xfffffe00, 0x9 ;  /* 0xfffffe0030327811 */ /* 0x000fe200078e48ff */
[----:B------:R-:W-:Y:S01]  /*0630*/  HFMA2.MMA R15, -RZ, RZ, 0, 0 ;  /* 0x00000000ff0f7435 */ /* 0x000fe200000001ff */
[C---:B------:R-:W-:Y:S01]  /*0640*/  LOP3.LUT R4, R47.reuse, 0x20, RZ, 0xfc, !PT ;  /* 0x000000202f047812 */ /* 0x040fe200078efcff */
[----:B------:R-:W-:Y:S01]  /*0650*/  HFMA2.MMA R5, -RZ, RZ, 0, 0 ;  /* 0x00000000ff057435 */ /* 0x000fe200000001ff */
[----:B------:R-:W-:Y:S01]  /*0660*/  IADD3 R92, -R50, c[0x0][0x168], RZ ;  /* 0x00005a00325c7a10 */ /* 0x000fe20007ffe1ff */
[----:B------:R-:W-:Y:S01]  /*0670*/  HFMA2.MMA R19, -RZ, RZ, 0, 0 ;  /* 0x00000000ff137435 */ /* 0x000fe200000001ff */
[----:B------:R-:W-:Y:S01]  /*0680*/  MOV R2, UR26 ;  /* 0x0000001a00027c02 */ /* 0x000fe20008000f00 */
[----:B------:R-:W-:Y:S01]  /*0690*/  HFMA2.MMA R23, -RZ, RZ, 0, 0 ;  /* 0x00000000ff177435 */ /* 0x000fe200000001ff */
[-C--:B------:R-:W-:Y:S01]  /*06a0*/  ISETP.GE.AND P0, PT, R47, R92.reuse, PT ;  /* 0x0000005c2f00720c */ /* 0x080fe20003f06270 */
[----:B------:R-:W-:Y:S01]  /*06b0*/  HFMA2.MMA R27, -RZ, RZ, 0, 0 ;  /* 0x00000000ff1b7435 */ /* 0x000fe200000001ff */
[----:B------:R-:W-:-:S02]  /*06c0*/  ISETP.GE.AND P2, PT, R4, R92, PT ;  /* 0x0000005c0400720c */ /* 0x000fc40003f46270 */
[----:B------:R-:W-:Y:S02]  /*06d0*/  MOV R3, UR27 ;  /* 0x0000001b00037c02 */ /* 0x000fe40008000f00 */
[C---:B------:R-:W-:Y:S02]  /*06e0*/  LOP3.LUT R18, R47.reuse, 0xa0, RZ, 0xfc, !PT ;  /* 0x000000a02f127812 */ /* 0x040fe400078efcff */
[C---:B------:R-:W-:Y:S01]  /*06f0*/  LOP3.LUT R17, R47.reuse, 0x80, RZ, 0xfc, !PT ;  /* 0x000000802f117812 */ /* 0x040fe200078efcff */
[C---:B------:R-:W-:Y:S01]  /*0700*/  IMAD.WIDE R2, R47.reuse, 0x4, R2 ;  /* 0x000000042f027825 */ /* 0x040fe200078e0202 */
[C---:B------:R-:W-:Y:S02]  /*0710*/  LOP3.LUT R7, R47.reuse, 0x40, RZ, 0xfc, !PT ;  /* 0x000000402f077812 */ /* 0x040fe400078efcff */
[----:B------:R-:W-:Y:S02]  /*0720*/  MOV R6, RZ ;  /* 0x000000ff00067202 */ /* 0x000fe40000000f00 */
[----:B------:R-:W-:Y:S01]  /*0730*/  LOP3.LUT R14, R47, 0x60, RZ, 0xfc, !PT ;  /* 0x000000602f0e7812 */ /* 0x000fe200078efcff */
[----:B------:R0:W2:Y:S01]  /*0740*/  @!P0 LDG.E R0, [R2.64] ;  /* 0x0000001202008981 */ /* 0x0000a2000c1e1900 */
[----:B------:R-:W-:-:S02]  /*0750*/  ISETP.GE.AND P6, PT, R18, R92, PT ;  /* 0x0000005c1200720c */ /* 0x000fc40003fc6270 */
[----:B------:R-:W-:Y:S01]  /*0760*/  LOP3.LUT R21, R47, 0xc0, RZ, 0xfc, !PT ;  /* 0x000000c02f157812 */ /* 0x000fe200078efcff */
[----:B------:R0:W3:Y:S01]  /*0770*/  @!P2 LDG.E R6, [R2.64+0x80] ;  /* 0x000080120206a981 */ /* 0x0000e2000c1e1900 */
[-C--:B------:R-:W-:Y:S02]  /*0780*/  ISETP.GE.AND P5, PT, R17, R92.reuse, PT ;  /* 0x0000005c1100720c */ /* 0x080fe40003fa6270 */
[----:B------:R-:W-:Y:S02]  /*0790*/  LOP3.LUT R22, R47, 0xe0, RZ, 0xfc, !PT ;  /* 0x000000e02f167812 */ /* 0x000fe400078efcff */
[-C--:B------:R-:W-:Y:S02]  /*07a0*/  ISETP.GE.AND P3, PT, R7, R92.reuse, PT ;  /* 0x0000005c0700720c */ /* 0x080fe40003f66270 */
[----:B------:R-:W-:Y:S02]  /*07b0*/  LOP3.LUT R25, R47, 0x100, RZ, 0xfc, !PT ;  /* 0x000001002f197812 */ /* 0x000fe400078efcff */
[----:B------:R-:W-:-:S02]  /*07c0*/  ISETP.GE.AND P4, PT, R14, R92, PT ;  /* 0x0000005c0e00720c */ /* 0x000fc40003f86270 */
[-C--:B------:R-:W-:Y:S02]  /*07d0*/  ISETP.GE.AND P0, PT, R21, R92.reuse, PT ;  /* 0x0000005c1500720c */ /* 0x080fe40003f06270 */
[-C--:B------:R-:W-:Y:S01]  /*07e0*/  ISETP.GE.AND P1, PT, R22, R92.reuse, PT ;  /* 0x0000005c1600720c */ /* 0x080fe20003f26270 */
[----:B------:R0:W4:Y:S01]  /*07f0*/  @!P5 LDG.E R15, [R2.64+0x200] ;  /* 0x00020012020fd981 */ /* 0x000122000c1e1900 */
[----:B------:R-:W-:Y:S02]  /*0800*/  ISETP.GE.AND P2, PT, R25, R92, PT ;  /* 0x0000005c1900720c */ /* 0x000fe40003f46270 */
[----:B------:R-:W-:Y:S01]  /*0810*/  MOV R20, RZ ;  /* 0x000000ff00147202 */ /* 0x000fe20000000f00 */
[----:B------:R0:W5:Y:S01]  /*0820*/  @!P3 LDG.E R5, [R2.64+0x100] ;  /* 0x000100120205b981 */ /* 0x000162000c1e1900 */
[----:B------:R-:W-:Y:S02]  /*0830*/  MOV R16, RZ ;  /* 0x000000ff00107202 */ /* 0x000fe40000000f00 */
[----:B------:R-:W-:-:S02]  /*0840*/  LOP3.LUT R26, R47, 0x120, RZ, 0xfc, !PT ;  /* 0x000001202f1a7812 */ /* 0x000fc400078efcff */
[C---:B------:R-:W-:Y:S01]  /*0850*/  LOP3.LUT R29, R47.reuse, 0x140, RZ, 0xfc, !PT ;  /* 0x000001402f1d7812 */ /* 0x040fe200078efcff */
[----:B------:R0:W4:Y:S01]  /*0860*/  @!P6 LDG.E R20, [R2.64+0x280] ;  /* 0x000280120214e981 */ /* 0x000122000c1e1900 */
[----:B------:R-:W-:Y:S02]  /*0870*/  MOV R24, RZ ;  /* 0x000000ff00187202 */ /* 0x000fe40000000f00 */
[C---:B------:R-:W-:Y:S01]  /*0880*/  LOP3.LUT R30, R47.reuse, 0x160, RZ, 0xfc, !PT ;  /* 0x000001602f1e7812 */ /* 0x040fe200078efcff */
[----:B------:R0:W4:Y:S01]  /*0890*/  @!P4 LDG.E R16, [R2.64+0x180] ;  /* 0x000180120210c981 */ /* 0x000122000c1e1900 */
[C---:B------:R-:W-:Y:S02]  /*08a0*/  LOP3.LUT R33, R47.reuse, 0x180, RZ, 0xfc, !PT ;  /* 0x000001802f217812 */ /* 0x040fe400078efcff */
[----:B------:R-:W-:Y:S01]  /*08b0*/  ISETP.GE.AND P6, PT, R26, R92, PT ;  /* 0x0000005c1a00720c */ /* 0x000fe20003fc6270 */
[----:B------:R0:W4:Y:S01]  /*08c0*/  @!P0 LDG.E R19, [R2.64+0x300] ;  /* 0x0003001202138981 */ /* 0x000122000c1e1900 */
[----:B------:R-:W-:-:S02]  /*08d0*/  LOP3.LUT R34, R47, 0x1a0, RZ, 0xfc, !PT ;  /* 0x000001a02f227812 */ /* 0x000fc400078efcff */
[-C--:B------:R-:W-:Y:S01]  /*08e0*/  ISETP.GE.AND P5, PT, R29, R92.reuse, PT ;  /* 0x0000005c1d00720c */ /* 0x080fe20003fa6270 */
[----:B------:R0:W4:Y:S01]  /*08f0*/  @!P1 LDG.E R24, [R2.64+0x380] ;  /* 0x0003801202189981 */ /* 0x000122000c1e1900 */
[C---:B------:R-:W-:Y:S02]  /*0900*/  LOP3.LUT R83, R47.reuse, 0x1c0, RZ, 0xfc, !PT ;  /* 0x000001c02f537812 */ /* 0x040fe400078efcff */
[----:B------:R-:W-:Y:S01]  /*0910*/  LOP3.LUT R84, R47, 0x1e0, RZ, 0xfc, !PT ;  /* 0x000001e02f547812 */ /* 0x000fe200078efcff */
[----:B------:R0:W4:Y:S01]  /*0920*/  @!P2 LDG.E R23, [R2.64+0x400] ;  /* 0x000400120217a981 */ /* 0x000122000c1e1900 */
[-C--:B------:R-:W-:Y:S02]  /*0930*/  ISETP.GE.AND P3, PT, R30, R92.reuse, PT ;  /* 0x0000005c1e00720c */ /* 0x080fe40003f66270 */
[-C--:B------:R-:W-:Y:S02]  /*0940*/  ISETP.GE.AND P4, PT, R33, R92.reuse, PT ;  /* 0x0000005c2100720c */ /* 0x080fe40003f86270 */
[-C--:B------:R-:W-:Y:S01]  /*0950*/  ISETP.GE.AND P0, PT, R34, R92.reuse, PT ;  /* 0x0000005c2200720c */ /* 0x080fe20003f06270 */
[----:B------:R-:W-:Y:S01]  /*0960*/  HFMA2.MMA R31, -RZ, RZ, 0, 0 ;  /* 0x00000000ff1f7435 */ /* 0x000fe200000001ff */
[-C--:B------:R-:W-:Y:S01]  /*0970*/  ISETP.GE.AND P1, PT, R83, R92.reuse, PT ;  /* 0x0000005c5300720c */ /* 0x080fe20003f26270 */
[----:B------:R-:W-:Y:S01]  /*0980*/  HFMA2.MMA R35, -RZ, RZ, 0, 0 ;  /* 0x00000000ff237435 */ /* 0x000fe200000001ff */
[----:B------:R-:W-:Y:S01]  /*0990*/  ISETP.GE.AND P2, PT, R84, R92, PT ;  /* 0x0000005c5400720c */ /* 0x000fe20003f46270 */
[----:B------:R0:W4:Y:S01]  /*09a0*/  @!P5 LDG.E R27, [R2.64+0x500] ;  /* 0x00050012021bd981 */ /* 0x000122000c1e1900 */
[----:B------:R-:W-:-:S02]  /*09b0*/  MOV R28, RZ ;  /* 0x000000ff001c7202 */ /* 0x000fc40000000f00 */
[----:B------:R-:W-:Y:S02]  /*09c0*/  MOV R32, RZ ;  /* 0x000000ff00207202 */ /* 0x000fe40000000f00 */
[----:B------:R-:W-:Y:S01]  /*09d0*/  MOV R66, RZ ;  /* 0x000000ff00427202 */ /* 0x000fe20000000f00 */
[----:B------:R0:W4:Y:S01]  /*09e0*/  @!P4 LDG.E R31, [R2.64+0x600] ;  /* 0x00060012021fc981 */ /* 0x000122000c1e1900 */
[----:B------:R-:W-:-:S03]  /*09f0*/  MOV R68, RZ ;  /* 0x000000ff00447202 */ /* 0x000fc60000000f00 */
[----:B------:R0:W4:Y:S04]  /*0a00*/  @!P6 LDG.E R28, [R2.64+0x480] ;  /* 0x00048012021ce981 */ /* 0x000128000c1e1900 */
[----:B------:R0:W4:Y:S04]  /*0a10*/  @!P3 LDG.E R32, [R2.64+0x580] ;  /* 0x000580120220b981 */ /* 0x000128000c1e1900 */
[----:B------:R0:W4:Y:S04]  /*0a20*/  @!P0 LDG.E R66, [R2.64+0x680] ;  /* 0x0006801202428981 */ /* 0x000128000c1e1900 */
[----:B------:R0:W4:Y:S04]  /*0a30*/  @!P1 LDG.E R35, [R2.64+0x700] ;  /* 0x0007001202239981 */ /* 0x000128000c1e1900 */
[----:B------:R0:W4:Y:S01]  /*0a40*/  @!P2 LDG.E R68, [R2.64+0x780] ;  /* 0x000780120244a981 */ /* 0x000122000c1e1900 */
[----:B------:R-:W-:-:S02]  /*0a50*/  ISETP.GE.AND P0, PT, R7, R92, PT ;  /* 0x0000005c0700720c */ /* 0x000fc40003f06270 */
[C---:B------:R-:W-:Y:S02]  /*0a60*/  IADD3 R51, R44.reuse, 0x20, RZ ;  /* 0x000000202c337810 */ /* 0x040fe40007ffe0ff */
[C---:B------:R-:W-:Y:S02]  /*0a70*/  IADD3 R7, R44.reuse, 0x40, RZ ;  /* 0x000000402c077810 */ /* 0x040fe40007ffe0ff */
[C---:B------:R-:W-:Y:S02]  /*0a80*/  IADD3 R53, R44.reuse, 0x60, RZ ;  /* 0x000000602c357810 */ /* 0x040fe40007ffe0ff */
[C---:B0-----:R-:W-:Y:S02]  /*0a90*/  IADD3 R3, R44.reuse, 0x80, RZ ;  /* 0x000000802c037810 */ /* 0x041fe40007ffe0ff */
[C---:B------:R-:W-:Y:S02]  /*0aa0*/  LEA.HI.SX32 R49, R44.reuse, R44, 0x1b ;  /* 0x0000002c2c317211 */ /* 0x040fe400078fdaff */
[----:B------:R-:W-:-:S02]  /*0ab0*/  IADD3 R55, R44, 0xa0, RZ ;  /* 0x000000a02c377810 */ /* 0x000fc40007ffe0ff */
[-C--:B------:R-:W-:Y:S02]  /*0ac0*/  LEA.HI.SX32 R51, R51, R44.reuse, 0x1b ;  /* 0x0000002c33337211 */ /* 0x080fe400078fdaff */
[-C--:B------:R-:W-:Y:S02]  /*0ad0*/  LEA.HI.SX32 R54, R3, R44.reuse, 0x1b ;  /* 0x0000002c03367211 */ /* 0x080fe400078fdaff */
[-C--:B------:R-:W-:Y:S02]  /*0ae0*/  LEA.HI.SX32 R52, R7, R44.reuse, 0x1b ;  /* 0x0000002c07347211 */ /* 0x080fe400078fdaff */
[C---:B------:R-:W-:Y:S02]  /*0af0*/  IADD3 R3, R44.reuse, 0xc0, RZ ;  /* 0x000000c02c037810 */ /* 0x040fe40007ffe0ff */
[----:B------:R-:W-:Y:S02]  /*0b00*/  LEA.HI.SX32 R53, R53, R44, 0x1b ;  /* 0x0000002c35357211 */ /* 0x000fe400078fdaff */
[----:B------:R-:W-:-:S02]  /*0b10*/  IADD3 R57, R44, 0xe0, RZ ;  /* 0x000000e02c397810 */ /* 0x000fc40007ffe0ff */
[C---:B------:R-:W-:Y:S02]  /*0b20*/  IADD3 R7, R44.reuse, 0x100, RZ ;  /* 0x000001002c077810 */ /* 0x040fe40007ffe0ff */
[----:B------:R-:W-:Y:S02]  /*0b30*/  ISETP.GE.AND P3, PT, R17, R92, PT ;  /* 0x0000005c1100720c */ /* 0x000fe40003f66270 */
[-C--:B------:R-:W-:Y:S02]  /*0b40*/  LEA.HI.SX32 R55, R55, R44.reuse, 0x1b ;  /* 0x0000002c37377211 */ /* 0x080fe400078fdaff */
[C---:B------:R-:W-:Y:S02]  /*0b50*/  IADD3 R59, R44.reuse, 0x120, RZ ;  /* 0x000001202c3b7810 */ /* 0x040fe40007ffe0ff */
[----:B------:R-:W-:Y:S02]  /*0b60*/  IADD3 R17, R44, 0x140, RZ ;  /* 0x000001402c117810 */ /* 0x000fe40007ffe0ff */
[----:B------:R-:W-:-:S02]  /*0b70*/  LEA.HI.SX32 R56, R3, R44, 0x1b ;  /* 0x0000002c03387211 */ /* 0x000fc400078fdaff */
        /* <DEDUP_REMOVED lines=9> */
[-C--:B------:R-:W-:Y:S02]  /*0c10*/  LEA.HI.SX32 R62, R3, R44.reuse, 0x1b ;  /* 0x0000002c033e7211 */ /* 0x080fe400078fdaff */
[----:B------:R-:W-:Y:S02]  /*0c20*/  LEA.HI.SX32 R63, R63, R44, 0x1b ;  /* 0x0000002c3f3f7211 */ /* 0x000fe400078fdaff */
[----:B------:R-:W-:-:S02]  /*0c30*/  SHF.L.U32 R67, R44, 0x4, RZ ;  /* 0x000000042c437819 */ /* 0x000fc400000006ff */
[----:B------:R-:W-:Y:S02]  /*0c40*/  LEA.HI.SX32 R65, R65, R44, 0x1b ;  /* 0x0000002c41417211 */ /* 0x000fe400078fdaff */
[----:B------:R-:W-:Y:S01]  /*0c50*/  LEA.HI.SX32 R67, R67, R67, 0x1b ;  /* 0x0000004343437211 */ /* 0x000fe200078fdaff */
[----:B------:R-:W-:Y:S01]  /*0c60*/  HFMA2.MMA R7, -RZ, RZ, 0, 0 ;  /* 0x00000000ff077435 */ /* 0x000fe200000001ff */
[----:B------:R-:W-:Y:S02]  /*0c70*/  MOV R2, UR24 ;  /* 0x0000001800027c02 */ /* 0x000fe40008000f00 */
[----:B------:R-:W-:-:S05]  /*0c80*/  MOV R3, UR25 ;  /* 0x0000001900037c02 */ /* 0x000fca0008000f00 */
[C---:B------:R-:W-:Y:S01]  /*0c90*/  IMAD.WIDE R2, R47.reuse, 0x4, R2 ;  /* 0x000000042f027825 */ /* 0x040fe200078e0202 */
[----:B------:R-:W-:Y:S02]  /*0ca0*/  P2R R86, PR, RZ, 0x1 ;  /* 0x00000001ff567803 */ /* 0x000fe40000000000 */
[-C--:B------:R-:W-:Y:S02]  /*0cb0*/  ISETP.GE.AND P1, PT, R4, R92.reuse, PT ;  /* 0x0000005c0400720c */ /* 0x080fe40003f26270 */
[-C--:B------:R-:W-:Y:S02]  /*0cc0*/  ISETP.GE.AND P2, PT, R47, R92.reuse, PT ;  /* 0x0000005c2f00720c */ /* 0x080fe40003f46270 */
[-C--:B------:R-:W-:Y:S02]  /*0cd0*/  ISETP.GE.AND P4, PT, R14, R92.reuse, PT ;  /* 0x0000005c0e00720c */ /* 0x080fe40003f86270 */
[-C--:B------:R-:W-:Y:S02]  /*0ce0*/  ISETP.GE.AND P5, PT, R18, R92.reuse, PT ;  /* 0x0000005c1200720c */ /* 0x080fe40003fa6270 */
[----:B------:R-:W-:Y:S01]  /*0cf0*/  ISETP.GE.AND P6, PT, R21, R92, PT ;  /* 0x0000005c1500720c */ /* 0x000fe20003fc6270 */
[----:B------:R-:W-:Y:S01]  /*0d00*/  HFMA2.MMA R17, -RZ, RZ, 0, 0 ;  /* 0x00000000ff117435 */ /* 0x000fe200000001ff */
[----:B------:R-:W-:-:S02]  /*0d10*/  MOV R4, RZ ;  /* 0x000000ff00047202 */ /* 0x000fc40000000f00 */
[----:B------:R-:W-:Y:S02]  /*0d20*/  P2R R85, PR, RZ, 0x2 ;  /* 0x00000002ff557803 */ /* 0x000fe40000000000 */
[----:B------:R-:W-:Y:S01]  /*0d30*/  P2R R88, PR, RZ, 0x8 ;  /* 0x00000008ff587803 */ /* 0x000fe20000000000 */
[----:B------:R-:W-:Y:S01]  /*0d40*/  HFMA2.MMA R21, -RZ, RZ, 0, 0 ;  /* 0x00000000ff157435 */ /* 0x000fe200000001ff */
[----:B------:R-:W-:Y:S02]  /*0d50*/  P2R R87, PR, RZ, 0x10 ;  /* 0x00000010ff577803 */ /* 0x000fe40000000000 */
[----:B------:R-:W-:Y:S02]  /*0d60*/  P2R R89, PR, RZ, 0x20 ;  /* 0x00000020ff597803 */ /* 0x000fe40000000000 */
[----:B------:R-:W-:Y:S01]  /*0d70*/  P2R R90, PR, RZ, 0x40 ;  /* 0x00000040ff5a7803 */ /* 0x000fe20000000000 */
[----:B--2---:R-:W-:Y:S04]  /*0d80*/  STS [R49.X4], R0 ;  /* 0x0000000031007388 */ /* 0x004fe80000004800 */
[----:B---3--:R-:W-:Y:S04]  /*0d90*/  STS [R51.X4+0x80], R6 ;  /* 0x0000800633007388 */ /* 0x008fe80000004800 */
[----:B-----5:R0:W-:Y:S04]  /*0da0*/  STS [R52.X4+0x100], R5 ;  /* 0x0001000534007388 */ /* 0x0201e80000004800 */
[----:B----4-:R1:W-:Y:S01]  /*0db0*/  STS [R53.X4+0x180], R16 ;  /* 0x0001801035007388 */ /* 0x0103e20000004800 */
[----:B0-----:R-:W-:-:S03]  /*0dc0*/  IADD3 R5, R44, 0x1c0, RZ ;  /* 0x000001c02c057810 */ /* 0x001fc60007ffe0ff */
[----:B------:R-:W-:Y:S04]  /*0dd0*/  STS [R54.X4+0x200], R15 ;  /* 0x0002000f36007388 */ /* 0x000fe80000004800 */
[----:B------:R-:W-:Y:S01]  /*0de0*/  STS [R55.X4+0x280], R20 ;  /* 0x0002801437007388 */ /* 0x000fe20000004800 */
[----:B------:R-:W-:-:S03]  /*0df0*/  LEA.HI.SX32 R64, R5, R44, 0x1b ;  /* 0x0000002c05407211 */ /* 0x000fc600078fdaff */
        /* <DEDUP_REMOVED lines=29> */
[----:B------:R-:W-:-:S04]  /*0fd0*/  HFMA2.MMA R0, -RZ, RZ, 0, 0 ;  /* 0x00000000ff007435 */ /* 0x000fc800000001ff */
[----:B------:R-:W5:Y:S01]  /*0fe0*/  @!P0 LDG.E R7, [R2.64+0x100] ;  /* 0x0001001202078981 */ /* 0x000f62000c1e1900 */
[----:B------:R-:W-:Y:S01]  /*0ff0*/  ISETP.GE.AND P0, PT, R22, R92, PT ;  /* 0x0000005c1600720c */ /* 0x000fe20003f06270 */
[----:B0-----:R-:W-:Y:S01]  /*1000*/  CS2R R18, SRZ ;  /* 0x0000000000127805 */ /* 0x001fe2000001ff00 */
[----:B------:R-:W-:Y:S01]  /*1010*/  CS2R R14, SRZ ;  /* 0x00000000000e7805 */ /* 0x000fe2000001ff00 */
[----:B------:R-:W-:Y:S01]  /*1020*/  MOV R6, RZ ;  /* 0x000000ff00067202 */ /* 0x000fe20000000f00 */
[----:B------:R-:W5:Y:S01]  /*1030*/  @!P1 LDG.E R4, [R2.64+0x80] ;  /* 0x0000801202049981 */ /* 0x000f62000c1e1900 */
[----:B------:R-:W-:-:S03]  /*1040*/  P2R R5, PR, RZ, 0x1 ;  /* 0x00000001ff057803 */ /* 0x000fc60000000000 */
[----:B------:R-:W5:Y:S01]  /*1050*/  @!P2 LDG.E R0, [R2.64] ;  /* 0x000000120200a981 */ /* 0x000f62000c1e1900 */
[----:B--2---:R-:W-:-:S03]  /*1060*/  HFMA2.MMA R23, -RZ, RZ, 0, 0 ;  /* 0x00000000ff177435 */ /* 0x004fc600000001ff */
[----:B------:R-:W2:Y:S04]  /*1070*/  @!P6 LDG.E R17, [R2.64+0x300] ;  /* 0x000300120211e981 */ /* 0x000ea8000c1e1900 */
[----:B------:R-:W2:Y:S01]  /*1080*/  @!P0 LDG.E R16, [R2.64+0x380] ;  /* 0x0003801202108981 */ /* 0x000ea2000c1e1900 */
[-C--:B------:R-:W-:Y:S02]  /*1090*/  ISETP.GE.AND P0, PT, R25, R92.reuse, PT ;  /* 0x0000005c1900720c */ /* 0x080fe40003f06270 */
[-C--:B------:R-:W-:Y:S01]  /*10a0*/  ISETP.GE.AND P1, PT, R29, R92.reuse, PT ;  /* 0x0000005c1d00720c */ /* 0x080fe20003f26270 */
[----:B------:R-:W2:Y:S01]  /*10b0*/  @!P3 LDG.E R15, [R2.64+0x200] ;  /* 0x00020012020fb981 */ /* 0x000ea2000c1e1900 */
[----:B------:R-:W-:Y:S02]  /*10c0*/  P2R R22, PR, RZ, 0x1 ;  /* 0x00000001ff167803 */ /* 0x000fe40000000000 */
[-C--:B------:R-:W-:Y:S01]  /*10d0*/  ISETP.GE.AND P2, PT, R30, R92.reuse, PT ;  /* 0x0000005c1e00720c */ /* 0x080fe20003f46270 */
[----:B------:R-:W2:Y:S01]  /*10e0*/  @!P4 LDG.E R6, [R2.64+0x180] ;  /* 0x000180120206c981 */ /* 0x000ea2000c1e1900 */
[----:B------:R-:W-:-:S03]  /*10f0*/  ISETP.GE.AND P3, PT, R33, R92, PT ;  /* 0x0000005c2100720c */ /* 0x000fc60003f66270 */
[----:B------:R-:W2:Y:S04]  /*1100*/  @!P5 LDG.E R14, [R2.64+0x280] ;  /* 0x00028012020ed981 */ /* 0x000ea8000c1e1900 */
[----:B------:R-:W2:Y:S01]  /*1110*/  @!P0 LDG.E R19, [R2.64+0x400] ;  /* 0x0004001202138981 */ /* 0x000ea2000c1e1900 */
[-C--:B------:R-:W-:Y:S02]  /*1120*/  ISETP.GE.AND P0, PT, R26, R92.reuse, PT ;  /* 0x0000005c1a00720c */ /* 0x080fe40003f06270 */
[-C--:B------:R-:W-:Y:S01]  /*1130*/  ISETP.GE.AND P4, PT, R34, R92.reuse, PT ;  /* 0x0000005c2200720c */ /* 0x080fe20003f86270 */
[----:B---3--:R-:W-:Y:S01]  /*1140*/  HFMA2.MMA R27, -RZ, RZ, 0, 0 ;  /* 0x00000000ff1b7435 */ /* 0x008fe200000001ff */
[-C--:B------:R-:W-:Y:S01]  /*1150*/  ISETP.GE.AND P5, PT, R83, R92.reuse, PT ;  /* 0x0000005c5300720c */ /* 0x080fe20003fa6270 */
[----:B------:R-:W3:Y:S01]  /*1160*/  @!P1 LDG.E R21, [R2.64+0x500] ;  /* 0x0005001202159981 */ /* 0x000ee2000c1e1900 */
[----:B------:R-:W-:-:S02]  /*1170*/  ISETP.GE.AND P6, PT, R84, R92, PT ;  /* 0x0000005c5400720c */ /* 0x000fc40003fc6270 */
[----:B------:R-:W-:Y:S01]  /*1180*/  MOV R20, RZ ;  /* 0x000000ff00147202 */ /* 0x000fe20000000f00 */
[----:B------:R-:W3:Y:S01]  /*1190*/  @!P3 LDG.E R23, [R2.64+0x600] ;  /* 0x000600120217b981 */ /* 0x000ee2000c1e1900 */
[----:B------:R-:W-:Y:S02]  /*11a0*/  MOV R24, RZ ;  /* 0x000000ff00187202 */ /* 0x000fe40000000f00 */
[----:B------:R-:W-:Y:S01]  /*11b0*/  MOV R28, RZ ;  /* 0x000000ff001c7202 */ /* 0x000fe20000000f00 */
[----:B------:R-:W3:Y:S04]  /*11c0*/  @!P0 LDG.E R18, [R2.64+0x480] ;  /* 0x0004801202128981 */ /* 0x000ee8000c1e1900 */
[----:B------:R-:W3:Y:S04]  /*11d0*/  @!P2 LDG.E R20, [R2.64+0x580] ;  /* 0x000580120214a981 */ /* 0x000ee8000c1e1900 */
[----:B------:R-:W3:Y:S04]  /*11e0*/  @!P4 LDG.E R24, [R2.64+0x680] ;  /* 0x000680120218c981 */ /* 0x000ee8000c1e1900 */
        /* <DEDUP_REMOVED lines=8> */
[----:B----4-:R-:W-:Y:S02]  /*1270*/  P2R R35, PR, RZ, 0x1 ;  /* 0x00000001ff237803 */ /* 0x010fe40000000000 */
        /* <DEDUP_REMOVED lines=14> */
[----:B------:R1:W-:Y:S04]  /*1360*/  STS [R52.X4+0x100], R7 ;  /* 0x0001000734007388 */ /* 0x0003e80000004800 */
[----:B--2---:R2:W-:Y:S04]  /*1370*/  STS [R53.X4+0x180], R6 ;  /* 0x0001800635007388 */ /* 0x0045e80000004800 */
[----:B------:R-:W-:Y:S04]  /*1380*/  STS [R54.X4+0x200], R15 ;  /* 0x0002000f36007388 */ /* 0x000fe80000004800 */
[----:B------:R4:W-:Y:S04]  /*1390*/  STS [R55.X4+0x280], R14 ;  /* 0x0002800e37007388 */ /* 0x0009e80000004800 */
[----:B------:R5:W-:Y:S04]  /*13a0*/  STS [R56.X4+0x300], R17 ;  /* 0x0003001138007388 */ /* 0x000be80000004800 */
[----:B------:R0:W-:Y:S04]  /*13b0*/  STS [R57.X4+0x380], R16 ;  /* 0x0003801039007388 */ /* 0x0001e80000004800 */
[----:B------:R-:W-:Y:S04]  /*13c0*/  STS [R58.X4+0x400], R19 ;  /* 0x000400133a007388 */ /* 0x000fe80000004800 */
[----:B---3--:R3:W-:Y:S04]  /*13d0*/  STS [R59.X4+0x480], R18 ;  /* 0x000480123b007388 */ /* 0x0087e80000004800 */
[----:B------:R-:W-:Y:S04]  /*13e0*/  STS [R60.X4+0x500], R21 ;  /* 0x000500153c007388 */ /* 0x000fe80000004800 */
[----:B------:R0:W-:Y:S04]  /*13f0*/  STS [R61.X4+0x580], R20 ;  /* 0x000580143d007388 */ /* 0x0001e80000004800 */
[----:B------:R-:W-:Y:S04]  /*1400*/  STS [R62.X4+0x600], R23 ;  /* 0x000600173e007388 */ /* 0x000fe80000004800 */
[----:B------:R0:W-:Y:S04]  /*1410*/  STS [R63.X4+0x680], R24 ;  /* 0x000680183f007388 */ /* 0x0001e80000004800 */
        /* <DEDUP_REMOVED lines=23> */
[----:B-1----:R-:W-:Y:S01]  /*1590*/  MOV R7, RZ ;  /* 0x000000ff00077202 */ /* 0x002fe20000000f00 */
[----:B--2---:R-:W-:-:S04]  /*15a0*/  HFMA2.MMA R6, -RZ, RZ, 0, 0 ;  /* 0x00000000ff067435 */ /* 0x004fc800000001ff */
[----:B------:R-:W2:Y:S01]  /*15b0*/  @!P0 LDG.E R0, [R4.64] ;  /* 0x0000001204008981 */ /* 0x000ea2000c1e1900 */
[----:B------:R-:W-:-:S13]  /*15c0*/  ISETP.NE.AND P0, PT, R22, RZ, PT ;  /* 0x000000ff1600720c */ /* 0x000fda0003f05270 */
[----:B------:R-:W2:Y:S01]  /*15d0*/  @!P0 LDG.E R7, [R4.64+0x100] ;  /* 0x0001001204078981 */ /* 0x000ea2000c1e1900 */
[----:B------:R-:W-:Y:S01]  /*15e0*/  ISETP.NE.AND P0, PT, R25, RZ, PT ;  /* 0x000000ff1900720c */ /* 0x000fe20003f05270 */
[----:B----4-:R-:W-:-:S12]  /*15f0*/  CS2R R14, SRZ ;  /* 0x00000000000e7805 */ /* 0x010fd8000001ff00 */
[----:B------:R-:W4:Y:S01]  /*1600*/  @!P0 LDG.E R6, [R4.64+0x80] ;  /* 0x0000801204068981 */ /* 0x000f22000c1e1900 */
[----:B------:R-:W-:-:S13]  /*1610*/  ISETP.NE.AND P0, PT, R26, RZ, PT ;  /* 0x000000ff1a00720c */ /* 0x000fda0003f05270 */
[----:B------:R-:W4:Y:S01]  /*1620*/  @!P0 LDG.E R15, [R4.64+0x200] ;  /* 0x00020012040f8981 */ /* 0x000f22000c1e1900 */
[----:B------:R-:W-:Y:S02]  /*1630*/  ISETP.NE.AND P0, PT, R31, RZ, PT ;  /* 0x000000ff1f00720c */ /* 0x000fe40003f05270 */
[----:B-----5:R-:W-:-:S11]  /*1640*/  MOV R17, RZ ;  /* 0x000000ff00117202 */ /* 0x020fd60000000f00 */
[----:B------:R-:W5:Y:S01]  /*1650*/  @!P0 LDG.E R14, [R4.64+0x180] ;  /* 0x00018012040e8981 */ /* 0x000f62000c1e1900 */
[----:B------:R-:W-:Y:S01]  /*1660*/  ISETP.NE.AND P0, PT, R32, RZ, PT ;  /* 0x000000ff2000720c */ /* 0x000fe20003f05270 */
[----:B------:R-:W-:-:S12]  /*1670*/  HFMA2.MMA R16, -RZ, RZ, 0, 0 ;  /* 0x00000000ff107435 */ /* 0x000fd800000001ff */
[----:B------:R-:W5:Y:S01]  /*1680*/  @!P0 LDG.E R17, [R4.64+0x300] ;  /* 0x0003001204118981 */ /* 0x000f62000c1e1900 */
[----:B------:R-:W-:Y:S01]  /*1690*/  ISETP.NE.AND P0, PT, R35, RZ, PT ;  /* 0x000000ff2300720c */ /* 0x000fe20003f05270 */
[----:B---3--:R-:W-:-:S12]  /*16a0*/  CS2R R18, SRZ ;  /* 0x0000000000127805 */ /* 0x008fd8000001ff00 */
[----:B------:R-:W3:Y:S01]  /*16b0*/  @!P0 LDG.E R16, [R4.64+0x280] ;  /* 0x0002801204108981 */ /* 0x000ee2000c1e1900 */
[----:B------:R-:W-:-:S13]  /*16c0*/  ISETP.NE.AND P0, PT, R98, RZ, PT ;  /* 0x000000ff6200720c */ /* 0x000fda0003f05270 */
[----:B------:R-:W3:Y:S01]  /*16d0*/  @!P0 LDG.E R19, [R4.64+0x400] ;  /* 0x0004001204138981 */ /* 0x000ee2000c1e1900 */
[----:B------:R-:W-:Y:S01]  /*16e0*/  ISETP.NE.AND P0, PT, R99, RZ, PT ;  /* 0x000000ff6300720c */ /* 0x000fe20003f05270 */
[----:B------:R-:W-:Y:S01]  /*16f0*/  HFMA2.MMA R20, -RZ, RZ, 0, 0 ;  /* 0x00000000ff147435 */ /* 0x000fe200000001ff */
[----:B------:R-:W-:Y:S01]  /*1700*/  MOV R21, RZ ;  /* 0x000000ff00157202 */ /* 0x000fe20000000f00 */
[----:B------:R-:W-:Y:S01]  /*1710*/  HFMA2.MMA R24, -RZ, RZ, 0, 0 ;  /* 0x00000000ff187435 */ /* 0x000fe200000001ff */
[----:B------:R-:W-:Y:S01]  /*1720*/  CS2R R22, SRZ ;  /* 0x0000000000167805 */ /* 0x000fe2000001ff00 */
[----:B------:R-:W-:Y:S02]  /*1730*/  MOV R25, RZ ;  /* 0x000000ff00197202 */ /* 0x000fe40000000f00 */
[----:B------:R-:W-:Y:S01]  /*1740*/  MOV R26, RZ ;  /* 0x000000ff001a7202 */ /* 0x000fe20000000f00 */
[----:B------:R-:W3:Y:S04]  /*1750*/  @!P1 LDG.E R21, [R4.64+0x500] ;  /* 0x0005001204159981 */ /* 0x000ee8000c1e1900 */
        /* <DEDUP_REMOVED lines=22> */
[----:B--2---:R0:W-:Y:S04]  /*18c0*/  STS [R49.X4], R0 ;  /* 0x0000000031007388 */ /* 0x0041e80000004800 */
[----:B----4-:R1:W-:Y:S04]  /*18d0*/  STS [R51.X4+0x80], R6 ;  /* 0x0000800633007388 */ /* 0x0103e80000004800 */
[----:B------:R1:W-:Y:S04]  /*18e0*/  STS [R52.X4+0x100], R7 ;  /* 0x0001000734007388 */ /* 0x0003e80000004800 */
[----:B-----5:R1:W-:Y:S04]  /*18f0*/  STS [R53.X4+0x180], R14 ;  /* 0x0001800e35007388 */ /* 0x0203e80000004800 */
[----:B------:R1:W-:Y:S04]  /*1900*/  STS [R54.X4+0x200], R15 ;  /* 0x0002000f36007388 */ /* 0x0003e80000004800 */
[----:B---3--:R1:W-:Y:S04]  /*1910*/  STS [R55.X4+0x280], R16 ;  /* 0x0002801037007388 */ /* 0x0083e80000004800 */
        /* <DEDUP_REMOVED lines=61> */
.L_x_8173:
[----:B--234-:R-:W-:Y:S05]  /*1cf0*/  BSYNC B0 ;  /* 0x0000000000007941 */ /* 0x01cfea0003800000 */
.L_x_8172:
        /* <DEDUP_REMOVED lines=35> */
.L_x_8175:
[----:B------:R-:W-:Y:S05]  /*1f30*/  BSYNC B0 ;  /* 0x0000000000007941 */ /* 0x000fea0003800000 */
.L_x_8174:
        /* <DEDUP_REMOVED lines=35> */
.L_x_8177:
[----:B------:R-:W-:Y:S05]  /*2170*/  BSYNC B0 ;  /* 0x0000000000007941 */ /* 0x000fea0003800000 */
.L_x_8176:
        /* <DEDUP_REMOVED lines=35> */
.L_x_8179:
[----:B------:R-:W-:Y:S05]  /*23b0*/  BSYNC B0 ;  /* 0x0000000000007941 */ /* 0x000fea0003800000 */
.L_x_8178:
[----:B------:R-:W-:Y:S01]  /*23c0*/  BSSY B0, `(.L_x_8180) ;  /* 0x0000025000007945 */ /* 0x000fe20003800000 */
[----:B------:R-:W-:Y:S01]  /*23d0*/  HFMA2.MMA R92, -RZ, RZ, 0, 0 ;  /* 0x00000000ff5c7435 */ /* 0x000fe200000001ff */
[----:B------:R-:W-:Y:S01]  /*23e0*/  FSETP.GTU.FTZ.AND P1, PT, R93, 20, PT ;  /* 0x41a000005d00780b */ /* 0x000fe20003f3c000 */
[----:B------:R-:W-:Y:S01]  /*23f0*/  FADD.FTZ R94, R94, UR5 ;  /* 0x000000055e5e7e21 */ /* 0x000fe20008010000 */
[----:B------:R-:W-:Y:S01]  /*2400*/  LOP3.LUT R223, R43, 0x1f, RZ, 0xc0, !PT ;  /* 0x0000001f2bdf7812 */ /* 0x000fe200078ec0ff */
        /* <DEDUP_REMOVED lines=32> */
.L_x_8181:
[----:B------:R-:W-:Y:S05]  /*2610*/  BSYNC B0 ;  /* 0x0000000000007941 */ /* 0x000fea0003800000 */
.L_x_8180:
[----:B------:R-:W-:Y:S01]  /*2620*/  BSSY B0, `(.L_x_8182) ;  /* 0x0000028000007945 */ /* 0x000fe20003800000 */
[----:B------:R-:W-:Y:S01]  /*2630*/  HFMA2.MMA R138, -RZ, RZ, 0, 0 ;  /* 0x00000000ff8a7435 */ /* 0x000fe200000001ff */
[----:B------:R-:W-:Y:S01]  /*2640*/  FSETP.GTU.FTZ.AND P0, PT, R94, 20, PT ;  /* 0x41a000005e00780b */ /* 0x000fe20003f1c000 */
[----:B-1----:R-:W-:Y:S01]  /*2650*/  HFMA2.MMA R24, -RZ, RZ, 0, 0 ;  /* 0x00000000ff187435 */ /* 0x002fe200000001ff */
[----:B------:R-:W-:Y:S01]  /*2660*/  MOV R21, RZ ;  /* 0x000000ff00157202 */ /* 0x000fe20000000f00 */
[----:B------:R-:W-:Y:S01]  /*2670*/  FADD.FTZ R95, R95, UR5 ;  /* 0x000000055f5f7e21 */ /* 0x000fe20008010000 */
[----:B------:R-:W-:Y:S01]  /*2680*/  MOV R27, RZ ;  /* 0x000000ff001b7202 */ /* 0x000fe20000000f00 */
        /* <DEDUP_REMOVED lines=33> */
.L_x_8183:
[----:B------:R-:W-:Y:S05]  /*28a0*/  BSYNC B0 ;  /* 0x0000000000007941 */ /* 0x000fea0003800000 */
.L_x_8182:
        /* <DEDUP_REMOVED lines=40> */
.L_x_8185:
[----:B------:R-:W-:Y:S05]  /*2b30*/  BSYNC B0 ;  /* 0x0000000000007941 */ /* 0x000fea0003800000 */
.L_x_8184:
        /* <DEDUP_REMOVED lines=40> */
.L_x_8187:
[----:B------:R-:W-:Y:S05]  /*2dc0*/  BSYNC B0 ;  /* 0x0000000000007941 */ /* 0x000fea0003800000 */
.L_x_8186:
        /* <DEDUP_REMOVED lines=40> */
.L_x_8189:
[----:B------:R-:W-:Y:S05]  /*3050*/  BSYNC B0 ;  /* 0x0000000000007941 */ /* 0x000fea0003800000 */
.L_x_8188:
        /* <DEDUP_REMOVED lines=40> */
.L_x_8191:
[----:B------:R-:W-:Y:S05]  /*32e0*/  BSYNC B0 ;  /* 0x0000000000007941 */ /* 0x000fea0003800000 */
.L_x_8190:
        /* <DEDUP_REMOVED lines=40> */
.L_x_8193:
[----:B------:R-:W-:Y:S05]  /*3570*/  BSYNC B0 ;  /* 0x0000000000007941 */ /* 0x000fea0003800000 */
.L_x_8192:
        /* <DEDUP_REMOVED lines=33> */
.L_x_8195:
[----:B------:R-:W-:Y:S05]  /*3790*/  BSYNC B0 ;  /* 0x0000000000007941 */ /* 0x000fea0003800000 */
.L_x_8194:
        /* <DEDUP_REMOVED lines=33> */
.L_x_8197:
[----:B------:R-:W-:Y:S05]  /*39b0*/  BSYNC B0 ;  /* 0x0000000000007941 */ /* 0x000fea0003800000 */
.L_x_8196:
        /* <DEDUP_REMOVED lines=33> */
.L_x_8199:
[----:B------:R-:W-:Y:S05]  /*3bd0*/  BSYNC B0 ;  /* 0x0000000000007941 */ /* 0x000fea0003800000 */
.L_x_8198:
        /* <DEDUP_REMOVED lines=33> */
.L_x_8201:
[----:B------:R-:W-:Y:S05]  /*3df0*/  BSYNC B0 ;  /* 0x0000000000007941 */ /* 0x000fea0003800000 */
.L_x_8200:
        /* <DEDUP_REMOVED lines=33> */
.L_x_8203:
[----:B------:R-:W-:Y:S05]  /*4010*/  BSYNC B0 ;  /* 0x0000000000007941 */ /* 0x000fea0003800000 */
.L_x_8202:
        /* <DEDUP_REMOVED lines=19> */
[C---:B------:R-:W-:Y:S01]  /*4150*/  IMAD R23, R37.reuse, c[0x0][0x180], RZ ;  /* 0x0000600025177a24 */ /* 0x040fe200078e02ff */
[----:B------:R-:W-:Y:S01]  /*4160*/  IADD3 R24, R48, -0x2, RZ ;  /* 0xfffffffe30187810 */ /* 0x000fe20007ffe0ff */
[C---:B------:R-:W-:Y:S01]  /*4170*/  IMAD.WIDE.U32 R20, R36.reuse, c[0x0][0x180], RZ ;  /* 0x0000600024147a25 */ /* 0x040fe200078e00ff */
[----:B------:R-:W-:Y:S01]  /*4180*/  HFMA2.MMA R138, -RZ, RZ, 0, 0 ;  /* 0x00000000ff8a7435 */ /* 0x000fe200000001ff */
[----:B------:R-:W-:Y:S01]  /*4190*/  MOV R123, RZ ;  /* 0x000000ff007b7202 */ /* 0x000fe20000000f00 */
[----:B------:R-:W-:Y:S01]  /*41a0*/  HFMA2.MMA R132, -RZ, RZ, 0, 0 ;  /* 0x00000000ff847435 */ /* 0x000fe200000001ff */
[----:B------:R-:W-:Y:S01]  /*41b0*/  IMAD R23, R36, c[0x0][0x184], R23 ;  /* 0x0000610024177a24 */ /* 0x000fe200078e0217 */
[----:B------:R-:W-:Y:S01]  /*41c0*/  LEA R108, P0, R20, c[0x0][0x220], 0x3 ;  /* 0x00008800146c7a11 */ /* 0x000fe200078018ff */
[----:B------:R-:W-:Y:S01]  /*41d0*/  IMAD.WIDE.U32 R26, R36, c[0x0][0x198], RZ ;  /* 0x00006600241a7a25 */ /* 0x000fe200078e00ff */
[----:B------:R-:W-:Y:S01]  /*41e0*/  HFMA2.MMA R126, -RZ, RZ, 0, 0 ;  /* 0x00000000ff7e7435 */ /* 0x000fe200000001ff */
[----:B------:R-:W-:Y:S01]  /*41f0*/  MOV R110, RZ ;  /* 0x000000ff006e7202 */ /* 0x000fe20000000f00 */
[----:B------:R0:W1:Y:S01]  /*4200*/  R2UR UR21, R108 ;  /* 0x000000006c1573c2 */ /* 0x00006200000e0000 */
[----:B------:R-:W-:Y:S01]  /*4210*/  IMAD R111, R37, c[0x0][0x198], RZ ;  /* 0x00006600256f7a24 */ /* 0x000fe200078e02ff */
[----:B------:R-:W-:Y:S01]  /*4220*/  IADD3 R21, R21, R23, RZ ;  /* 0x0000001715157210 */ /* 0x000fe20007ffe0ff */
[----:B------:R-:W-:Y:S01]  /*4230*/  IMAD R115, R37, c[0x0][0x1b8], RZ ;  /* 0x00006e0025737a24 */ /* 0x000fe200078e02ff */
[----:B------:R-:W-:Y:S01]  /*4240*/  IADD3 R23, R48, -0x1, RZ ;  /* 0xffffffff30177810 */ /* 0x000fe20007ffe0ff */
[----:B------:R-:W-:Y:S01]  /*4250*/  IMAD R111, R36, c[0x0][0x19c], R111 ;  /* 0x00006700246f7a24 */ /* 0x000fe200078e026f */
[----:B------:R-:W-:Y:S01]  /*4260*/  LEA R99, P1, R26, c[0x0][0x228], 0x3 ;  /* 0x00008a001a637a11 */ /* 0x000fe200078218ff */
[----:B------:R-:W-:Y:S01]  /*4270*/  IMAD.WIDE.U32 R106, R36, c[0x0][0x1b8], RZ ;  /* 0x00006e00246a7a25 */ /* 0x000fe200078e00ff */
[----:B0-----:R-:W-:Y:S01]  /*4280*/  LEA.HI.X R108, R20, c[0x0][0x224], R21, 0x3, P0 ;  /* 0x00008900146c7a11 */ /* 0x001fe200000f1c15 */
[----:B------:R-:W-:Y:S01]  /*4290*/  UMOV UR6, URZ ;  /* 0x0000003f00067c82 */ /* 0x000fe20008000000 */
[----:B------:R0:W2:Y:S01]  /*42a0*/  R2UR UR20, R99 ;  /* 0x00000000631473c2 */ /* 0x0000a200000e0000 */
[----:B------:R-:W-:Y:S01]  /*42b0*/  IMAD R115, R36, c[0x0][0x1bc], R115 ;  /* 0x00006f0024737a24 */ /* 0x000fe200078e0273 */
[----:B------:R-:W-:Y:S01]  /*42c0*/  LEA R32, P2, R106, c[0x0][0x230], 0x3 ;  /* 0x00008c006a207a11 */ /* 0x000fe200078418ff */
[----:B------:R-:W-:Y:S01]  /*42d0*/  IMAD R21, R24, c[0x0][0x16c], RZ ;  /* 0x00005b0018157a24 */ /* 0x000fe200078e02ff */
[----:B------:R-:W-:Y:S01]  /*42e0*/  LEA.HI R24, R23, R23, RZ, 0x1 ;  /* 0x0000001717187211 */ /* 0x000fe200078f08ff */
[----:B------:R-:W-:Y:S01]  /*42f0*/  FADD.FTZ R121, R4, R4 ;  /* 0x0000000404797221 */ /* 0x000fe20000010000 */
[----:B------:R-:W-:Y:S01]  /*4300*/  LEA.HI R4, R48, R48, RZ, 0x1 ;  /* 0x0000003030047211 */ /* 0x000fe200078f08ff */
[----:B------:R-:W-:Y:S01]  /*4310*/  FADD.FTZ R122, R5, R5 ;  /* 0x00000005057a7221 */ /* 0x000fe20000010000 */
[----:B0-----:R-:W-:Y:S01]  /*4320*/  IADD3 R99, R27, R111, RZ ;  /* 0x0000006f1b637210 */ /* 0x001fe20007ffe0ff */
[----:B------:R-:W-:Y:S01]  /*4330*/  IMAD.WIDE R20, R21, 0x10, R12 ;  /* 0x0000001015147825 */ /* 0x000fe200078e020c */
[----:B------:R-:W-:Y:S01]  /*4340*/  IADD3 R27, R107, R115, RZ ;  /* 0x000000736b1b7210 */ /* 0x000fe20007ffe0ff */
[----:B------:R0:W3:Y:S01]  /*4350*/  R2UR UR12, R108 ;  /* 0x000000006c0c73c2 */ /* 0x0000e200000e0000 */
[----:B------:R-:W-:Y:S01]  /*4360*/  LOP3.LUT R24, R24, 0xfffffe, RZ, 0xc0, !PT ;  /* 0x00fffffe18187812 */ /* 0x000fe200078ec0ff */
[----:B------:R-:W-:Y:S01]  /*4370*/  FADD.FTZ R111, R112, R112 ;  /* 0x00000070706f7221 */ /* 0x000fe20000010000 */
[----:B------:R-:W-:Y:S01]  /*4380*/  LOP3.LUT R5, R4, 0x1ffffe, RZ, 0xc0, !PT ;  /* 0x001ffffe04057812 */ /* 0x000fe200078ec0ff */
[----:B------:R-:W-:Y:S01]  /*4390*/  FADD.FTZ R107, R114, R114 ;  /* 0x00000072726b7221 */ /* 0x000fe20000010000 */
[----:B------:R-:W-:Y:S01]  /*43a0*/  LEA.HI.X R26, R26, c[0x0][0x22c], R99, 0x3, P1 ;  /* 0x00008b001a1a7a11 */ /* 0x000fe200008f1c63 */
[----:B------:R-:W-:Y:S01]  /*43b0*/  HFMA2.MMA R99, -RZ, RZ, 0, 0 ;  /* 0x00000000ff637435 */ /* 0x000fe200000001ff */
[----:B------:R-:W-:Y:S01]  /*43c0*/  LEA.HI.X R106, R106, c[0x0][0x234], R27, 0x3, P2 ;  /* 0x00008d006a6a7a11 */ /* 0x000fe200010f1c1b */
[----:B0-----:R-:W-:Y:S01]  /*43d0*/  HFMA2.MMA R108, -RZ, RZ, 0, 0 ;  /* 0x00000000ff6c7435 */ /* 0x001fe200000001ff */
[----:B------:R-:W-:Y:S01]  /*43e0*/  IADD3 R125, R23, -R24, RZ ;  /* 0x80000018177d7210 */ /* 0x000fe20007ffe0ff */
[----:B------:R-:W-:Y:S01]  /*43f0*/  HFMA2.MMA R24, -RZ, RZ, 0, 0 ;  /* 0x00000000ff187435 */ /* 0x000fe200000001ff */
[----:B------:R-:W-:Y:S01]  /*4400*/  IADD3 R5, R48, -R5, RZ ;  /* 0x8000000530057210 */ /* 0x000fe20007ffe0ff */
[----:B------:R-:W-:Y:S01]  /*4410*/  HFMA2.MMA R23, -RZ, RZ, 0, 0 ;  /* 0x00000000ff177435 */ /* 0x000fe200000001ff */
[----:B------:R0:W4:Y:S01]  /*4420*/  R2UR UR13, R32 ;  /* 0x00000000200d73c2 */ /* 0x00012200000e0000 */
[----:B------:R-:W-:Y:S01]  /*4430*/  FADD.FTZ R112, R113, R113 ;  /* 0x0000007171707221 */ /* 0x000fe20000010000 */
[----:B------:R-:W-:Y:S01]  /*4440*/  MOV R136, RZ ;  /* 0x000000ff00887202 */ /* 0x000fe20000000f00 */
[----:B------:R-:W-:Y:S01]  /*4450*/  FADD.FTZ R103, R103, R103 ;  /* 0x0000006767677221 */ /* 0x000fe20000010000 */
[----:B------:R-:W-:Y:S01]  /*4460*/  MOV R128, RZ ;  /* 0x000000ff00807202 */ /* 0x000fe20000000f00 */
[----:B------:R-:W-:Y:S01]  /*4470*/  FADD.FTZ R105, R105, R105 ;  /* 0x0000006969697221 */ /* 0x000fe20000010000 */
[----:B------:R-:W-:Y:S01]  /*4480*/  LEA R124, R5, 0xca0, 0xb ;  /* 0x00000ca0057c7811 */ /* 0x000fe200078e58ff */
[----:B------:R-:W-:Y:S01]  /*4490*/  FADD.FTZ R109, R109, R109 ;  /* 0x0000006d6d6d7221 */ /* 0x000fe20000010000 */
[----:B------:R5:W1:Y:S01]  /*44a0*/  R2UR UR8, R20 ;  /* 0x00000000140873c2 */ /* 0x000a6200000e0000 */
[----:B------:R-:W-:Y:S01]  /*44b0*/  FADD.FTZ R113, R18, R18 ;  /* 0x0000001212717221 */ /* 0x000fe20000010000 */
[----:B0-----:R-:W-:Y:S01]  /*44c0*/  MOV R32, RZ ;  /* 0x000000ff00207202 */ /* 0x001fe20000000f00 */
[----:B------:R-:W-:Y:S01]  /*44d0*/  FADD.FTZ R114, R19, R19 ;  /* 0x0000001313727221 */ /* 0x000fe20000010000 */
[----:B------:R-:W-:Y:S01]  /*44e0*/  SHF.L.U32 R125, R125, 0x8, RZ ;  /* 0x000000087d7d7819 */ /* 0x000fe200000006ff */
[----:B------:R-:W-:Y:S01]  /*44f0*/  FADD.FTZ R115, R16, R16 ;  /* 0x0000001010737221 */ /* 0x000fe20000010000 */
[----:B------:R-:W-:Y:S01]  /*4500*/  UMOV UR7, URZ ;  /* 0x0000003f00077c82 */ /* 0x000fe20008000000 */
[----:B------:R-:W-:Y:S01]  /*4510*/  FADD.FTZ R116, R17, R17 ;  /* 0x0000001111747221 */ /* 0x000fe20000010000 */
[----:B------:R5:W0:Y:S01]  /*4520*/  R2UR UR9, R21 ;  /* 0x00000000150973c2 */ /* 0x000a2200000e0000 */
[----:B------:R-:W-:-:S02]  /*4530*/  FADD.FTZ R117, R14, R14 ;  /* 0x0000000e0e757221 */ /* 0x000fc40000010000 */
[----:B------:R-:W-:Y:S02]  /*4540*/  FADD.FTZ R118, R15, R15 ;  /* 0x0000000f0f767221 */ /* 0x000fe40000010000 */
[----:B------:R-:W-:Y:S02]  /*4550*/  FADD.FTZ R119, R6, R6 ;  /* 0x0000000606777221 */ /* 0x000fe40000010000 */
[----:B------:R-:W-:Y:S01]  /*4560*/  FADD.FTZ R120, R7, R7 ;  /* 0x0000000707787221 */ /* 0x000fe20000010000 */
[----:B------:R1:W0:Y:S01]  /*4570*/  R2UR UR11, R26 ;  /* 0x000000001a0b73c2 */ /* 0x00022200000e0000 */
[----:B-----5:R-:W-:-:S07]  /*4580*/  CS2R R20, SRZ ;  /* 0x0000000000147805 */ /* 0x020fce000001ff00 */
[----:B------:R5:W0:Y:S01]  /*4590*/  R2UR UR10, R106 ;  /* 0x000000006a0a73c2 */ /* 0x000a2200000e0000 */
[----:B-1----:R-:W-:Y:S01]  /*45a0*/  CS2R R26, SRZ ;  /* 0x00000000001a7805 */ /* 0x002fe2000001ff00 */
[----:B0-2345:R-:W-:-:S06]  /*45b0*/  MOV R106, RZ ;  /* 0x000000ff006a7202 */ /* 0x03dfcc0000000f00 */
.L_x_8219:
        /* <DEDUP_REMOVED lines=9> */
[----:B------:R-:W-:-:S02]  /*4650*/  ISETP.NE.AND P1, PT, R43, RZ, PT ;  /* 0x000000ff2b00720c */ /* 0x000fc40003f25270 */
[----:B------:R-:W-:Y:S02]  /*4660*/  IADD3 R142, R43, 0x200, RZ ;  /* 0x000002002b8e7810 */ /* 0x000fe40007ffe0ff */
[----:B------:R-:W-:Y:S02]  /*4670*/  ISETP.NE.AND P0, PT, R223, RZ, PT ;  /* 0x000000ffdf00720c */ /* 0x000fe40003f05270 */
[----:B------:R-:W-:Y:S02]  /*4680*/  SEL R142, R125, R142, !P1 ;  /* 0x0000008e7d8e7207 */ /* 0x000fe40004800000 */
[----:B------:R-:W-:Y:S01]  /*4690*/  ISETP.LT.OR P2, PT, R48, 0x2, P0 ;  /* 0x000000023000780c */ /* 0x000fe20000741670 */
[----:B------:R-:W-:Y:S02]  /*46a0*/  FMUL.FTZ R188, R73, R88 ;  /* 0x0000005849bc7220 */ /* 0x000fe40000410000 */
[----:B------:R-:W-:Y:S02]  /*46b0*/  FMUL.FTZ R210, R74, R91 ;  /* 0x0000005b4ad27220 */ /* 0x000fe40000410000 */
[----:B------:R-:W-:-:S02]  /*46c0*/  FMUL.FTZ R212, R75, R90 ;  /* 0x0000005a4bd47220 */ /* 0x000fc40000410000 */
[----:B------:R-:W-:Y:S02]  /*46d0*/  FMUL.FTZ R217, R76, R93 ;  /* 0x0000005d4cd97220 */ /* 0x000fe40000410000 */
[----:B------:R-:W-:Y:S02]  /*46e0*/  FMUL.FTZ R216, R77, R94 ;  /* 0x0000005e4dd87220 */ /* 0x000fe40000410000 */
        /* <DEDUP_REMOVED lines=14> */
[----:B------:R0:W-:Y:S01]  /*47d0*/  MUFU.COS R19, R18 ;  /* 0x0000001200137308 */ /* 0x0001e20000000000 */
[----:B------:R-:W-:Y:S02]  /*47e0*/  FMUL.RZ R16, R16, 0.15915493667125701904 ;  /* 0x3e22f98310107820 */ /* 0x000fe4000040c000 */
[----:B------:R-:W-:-:S05]  /*47f0*/  FMUL.FTZ R14, R97, UR15 ;  /* 0x0000000f610e7c20 */ /* 0x000fca0008410000 */
        /* <DEDUP_REMOVED lines=21> */
[----:B0-----:R-:W-:-:S07]  /*4950*/  FMUL.FTZ R16, R146, R83 ;  /* 0x0000005392107220 */ /* 0x001fce0000410000 */
[----:B------:R0:W-:Y:S08]  /*4960*/  MUFU.COS R168, R127 ;  /* 0x0000007f00a87308 */ /* 0x0001f00000000000 */
[----:B------:R-:W1:Y:S01]  /*4970*/  MUFU.EX2 R16, R16 ;  /* 0x0000001000107308 */ /* 0x000e620000000800 */
[----:B0-----:R-:W-:Y:S02]  /*4980*/  FMUL.RZ R127, R15, 0.15915493667125701904 ;  /* 0x3e22f9830f7f7820 */ /* 0x001fe4000040c000 */
[----:B------:R-:W-:-:S04]  /*4990*/  FMUL.FTZ R15, R94, UR15 ;  /* 0x0000000f5e0f7c20 */ /* 0x000fc80008410000 */
[----:B------:R-:W-:Y:S01]  /*49a0*/  FMUL.RZ R131, R15, 0.15915493667125701904 ;  /* 0x3e22f9830f837820 */ /* 0x000fe2000040c000 */
[----:B------:R-:W-:Y:S01]  /*49b0*/  MUFU.SIN R170, R129 ;  /* 0x0000008100aa7308 */ /* 0x000fe20000000400 */
[----:B------:R-:W-:-:S07]  /*49c0*/  FMUL.FTZ R15, R95, UR15 ;  /* 0x0000000f5f0f7c20 */ /* 0x000fce0008410000 */
        /* <DEDUP_REMOVED lines=8> */
[----:B-1----:R-:W-:Y:S01]  /*4a50*/  FMUL.FTZ R14, R16, R19 ;  /* 0x00000013100e7220 */ /* 0x002fe20000410000 */
[----:B------:R-:W-:-:S04]  /*4a60*/  MOV R19, UR9 ;  /* 0x0000000900137c02 */ /* 0x000fc80008000f00 */
[----:B------:R0:W-:Y:S01]  /*4a70*/  MUFU.COS R155, R15 ;  /* 0x0000000f009b7308 */ /* 0x0001e20000000000 */
[----:B------:R-:W-:-:S07]  /*4a80*/  FMUL.FTZ R133, R146, R86 ;  /* 0x0000005692857220 */ /* 0x000fce0000410000 */
[----:B------:R-:W-:Y:S01]  /*4a90*/  MUFU.SIN R178, R127 ;  /* 0x0000007f00b27308 */ /* 0x000fe20000000400 */
[----:B0-----:R-:W-:Y:S02]  /*4aa0*/  FMUL.FTZ R15, R16, R17 ;  /* 0x00000011100f7220 */ /* 0x001fe40000410000 */
[----:B------:R-:W-:-:S03]  /*4ab0*/  CS2R R16, SRZ ;  /* 0x0000000000107805 */ /* 0x000fc6000001ff00 */
[----:B------:R0:W-:Y:S02]  /*4ac0*/  STS.64 [R142.X8+0xca0], R14 ;  /* 0x000ca00e8e007388 */ /* 0x0001e40000008a00 */
[----:B------:R1:W-:Y:S01]  /*4ad0*/  MUFU.COS R180, R127 ;  /* 0x0000007f00b47308 */ /* 0x0003e20000000000 */
[C---:B------:R-:W-:Y:S02]  /*4ae0*/  FMUL.FTZ R135, R146.reuse, R89 ;  /* 0x0000005992877220 */ /* 0x040fe40000410000 */
[----:B------:R-:W-:-:S05]  /*4af0*/  FMUL.FTZ R137, R146, R88 ;  /* 0x0000005892897220 */ /* 0x000fca0000410000 */
[----:B------:R-:W-:Y:S01]  /*4b00*/  MUFU.SIN R174, R18 ;  /* 0x0000001200ae7308 */ /* 0x000fe20000000400 */
[----:B-1----:R-:W-:-:S04]  /*4b10*/  FMUL.FTZ R127, R102, UR15 ;  /* 0x0000000f667f7c20 */ /* 0x002fc80008410000 */
[----:B------:R-:W-:Y:S02]  /*4b20*/  FMUL.RZ R177, R127, 0.15915493667125701904 ;  /* 0x3e22f9837fb17820 */ /* 0x000fe4000040c000 */
[C---:B------:R-:W-:Y:S01]  /*4b30*/  FMUL.FTZ R127, R146.reuse, R85 ;  /* 0x00000055927f7220 */ /* 0x040fe20000410000 */
[----:B------:R1:W-:Y:S01]  /*4b40*/  MUFU.COS R176, R18 ;  /* 0x0000001200b07308 */ /* 0x0003e20000000000 */
[----:B------:R-:W-:-:S07]  /*4b50*/  FMUL.FTZ R141, R146, R90 ;  /* 0x0000005a928d7220 */ /* 0x000fce0000410000 */
[----:B------:R-:W-:Y:S01]  /*4b60*/  MUFU.SIN R184, R129 ;  /* 0x0000008100b87308 */ /* 0x000fe20000000400 */
[----:B-1----:R-:W-:Y:S01]  /*4b70*/  MOV R18, UR8 ;  /* 0x0000000800127c02 */ /* 0x002fe20008000f00 */
[----:B------:R-:W-:Y:S06]  /*4b80*/  BAR.SYNC.DEFER_BLOCKING 0x0 ;  /* 0x0000000000007b1d */ /* 0x000fec0000010000 */
[----:B------:R1:W-:Y:S01]  /*4b90*/  MUFU.COS R206, R129 ;  /* 0x0000008100ce7308 */ /* 0x0003e20000000000 */
[----:B---3--:R-:W-:-:S07]  /*4ba0*/  FMUL.FTZ R164, R5, R6 ;  /* 0x0000000605a47220 */ /* 0x008fce0000410000 */
[----:B------:R-:W2:Y:S01]  /*4bb0*/  MUFU.EX2 R127, R127 ;  /* 0x0000007f007f7308 */ /* 0x000ea20000000800 */
[----:B-1----:R-:W-:-:S07]  /*4bc0*/  FMUL.FTZ R129, R146, R84 ;  /* 0x0000005492817220 */ /* 0x002fce0000410000 */
[----:B------:R-:W1:Y:S01]  /*4bd0*/  MUFU.EX2 R133, R133 ;  /* 0x0000008500857308 */ /* 0x000e620000000800 */
[----:B------:R3:W5:Y:S07]  /*4be0*/  @!P2 LDG.E.64 R16, [R18.64+0x8] ;  /* 0x000008121210a981 */ /* 0x00076e000c1e1b00 */
[----:B------:R4:W-:Y:S01]  /*4bf0*/  MUFU.EX2 R147, R135 ;  /* 0x0000008700937308 */ /* 0x0009e20000000800 */
[----:B---3--:R-:W-:-:S07]  /*4c00*/  FMUL.FTZ R19, R5, R7 ;  /* 0x0000000705137220 */ /* 0x008fce0000410000 */
[----:B------:R-:W3:Y:S01]  /*4c10*/  MUFU.EX2 R129, R129 ;  /* 0x0000008100817308 */ /* 0x000ee20000000800 */
[C---:B------:R-:W-:Y:S02]  /*4c20*/  FFMA.FTZ R160, R4.reuse, R6, -R19 ;  /* 0x0000000604a07223 */ /* 0x040fe40000010813 */
[----:B------:R-:W-:Y:S02]  /*4c30*/  FFMA.FTZ R164, R4, R7, R164 ;  /* 0x0000000704a47223 */ /* 0x000fe400000100a4 */
[----:B------:R-:W-:-:S03]  /*4c40*/  FMUL.FTZ R5, R146, R97 ;  /* 0x0000006192057220 */ /* 0x000fc60000410000 */
[----:B------:R1:W1:Y:S01]  /*4c50*/  MUFU.EX2 R18, R137 ;  /* 0x0000008900127308 */ /* 0x0002620000000800 */
[C---:B------:R-:W-:Y:S02]  /*4c60*/  FMUL.FTZ R4, R146.reuse, R96 ;  /* 0x0000006092047220 */ /* 0x040fe40000410000 */
[----:B------:R-:W-:-:S05]  /*4c70*/  FMUL.FTZ R6, R146, R102 ;  /* 0x0000006692067220 */ /* 0x000fca0000410000 */
[----:B------:R-:W3:Y:S01]  /*4c80*/  MUFU.EX2 R167, R141 ;  /* 0x0000008d00a77308 */ /* 0x000ee20000000800 */
[C---:B----4-:R-:W-:Y:S02]  /*4c90*/  FMUL.FTZ R135, R146.reuse, R95 ;  /* 0x0000005f92877220 */ /* 0x050fe40000410000 */
[----:B0-----:R-:W-:Y:S02]  /*4ca0*/  FMUL.FTZ R142, R146, R93 ;  /* 0x0000005d928e7220 */ /* 0x001fe40000410000 */
[----:B--2---:R-:W-:-:S03]  /*4cb0*/  FMUL.FTZ R144, R127, R144 ;  /* 0x000000907f907220 */ /* 0x004fc60000410000 */
[----:B------:R-:W-:Y:S01]  /*4cc0*/  MUFU.SIN R186, R131 ;  /* 0x0000008300ba7308 */ /* 0x000fe20000000400 */
[----:B-1----:R-:W-:Y:S02]  /*4cd0*/  FMUL.FTZ R137, R133, R162 ;  /* 0x000000a285897220 */ /* 0x002fe40000410000 */
[----:B------:R-:W-:-:S05]  /*4ce0*/  FMUL.FTZ R145, R127, R148 ;  /* 0x000000947f917220 */ /* 0x000fca0000410000 */
[----:B------:R0:W-:Y:S01]  /*4cf0*/  MUFU.COS R194, R131 ;  /* 0x0000008300c27308 */ /* 0x0001e20000000000 */
[----:B------:R-:W-:-:S07]  /*4d00*/  FMUL.FTZ R7, RZ, R144 ;  /* 0x00000090ff077220 */ /* 0x000fce0000410000 */
[----:B------:R-:W1:Y:S01]  /*4d10*/  MUFU.EX2 R5, R5 ;  /* 0x0000000500057308 */ /* 0x000e620000000800 */
[----:B0-----:R-:W-:Y:S02]  /*4d20*/  FMUL.FTZ R131, R146, R87 ;  /* 0x0000005792837220 */ /* 0x001fe40000410000 */
[----:B---3--:R-:W-:-:S05]  /*4d30*/  FMUL.FTZ R143, R129, R152 ;  /* 0x00000098818f7220 */ /* 0x008fca0000410000 */
[----:B------:R-:W-:Y:S01]  /*4d40*/  MUFU.COS R179, R177 ;  /* 0x000000b100b37308 */ /* 0x000fe20000000000 */
[----:B------:R-:W-:-:S07]  /*4d50*/  FMUL.FTZ R127, R18, R149 ;  /* 0x00000095127f7220 */ /* 0x000fce0000410000 */
[----:B------:R0:W-:Y:S01]  /*4d60*/  MUFU.EX2 R205, R135 ;  /* 0x0000008700cd7308 */ /* 0x0001e20000000800 */
[----:B------:R-:W-:-:S07]  /*4d70*/  FMUL.FTZ R169, R167, R176 ;  /* 0x000000b0a7a97220 */ /* 0x000fce0000410000 */
[----:B------:R-:W2:Y:S01]  /*4d80*/  MUFU.EX2 R4, R4 ;  /* 0x0000000400047308 */ /* 0x000ea20000000800 */
[----:B0-----:R-:W-:Y:S02]  /*4d90*/  FMUL.FTZ R135, R133, R158 ;  /* 0x0000009e85877220 */ /* 0x001fe40000410000 */
[----:B------:R-:W-:Y:S02]  /*4da0*/  FMUL.FTZ R133, R147, R168 ;  /* 0x000000a893857220 */ /* 0x000fe40000410000 */
[----:B------:R-:W-:-:S03]  /*4db0*/  FMUL.FTZ R168, R66, R83 ;  /* 0x0000005342a87220 */ /* 0x000fc60000410000 */
[----:B------:R-:W0:Y:S01]  /*4dc0*/  MUFU.EX2 R6, R6 ;  /* 0x0000000600067308 */ /* 0x000e220000000800 */
[----:B------:R-:W-:-:S07]  /*4dd0*/  FMUL.FTZ R167, R167, R174 ;  /* 0x000000aea7a77220 */ /* 0x000fce0000410000 */
[----:B------:R-:W3:Y:S01]  /*4de0*/  MUFU.SIN R177, R177 ;  /* 0x000000b100b17308 */ /* 0x000ee20000000400 */
[----:B------:R-:W-:Y:S02]  /*4df0*/  FMUL.FTZ R174, R68, R85 ;  /* 0x0000005544ae7220 */ /* 0x000fe40000410000 */
[----:B------:R-:W-:-:S05]  /*4e00*/  FFMA.FTZ R7, R145, R168, -R7 ;  /* 0x000000a891077223 */ /* 0x000fca0000010807 */
[----:B------:R4:W-:Y:S01]  /*4e10*/  MUFU.EX2 R181, R142 ;  /* 0x0000008e00b57308 */ /* 0x0009e20000000800 */
[----:B------:R-:W-:Y:S02]  /*4e20*/  FADD.FTZ R7, R174, R7 ;  /* 0x00000007ae077221 */ /* 0x000fe40000010000 */
[----:B----4-:R-:W-:Y:S02]  /*4e30*/  FMUL.FTZ R142, R129, R150 ;  /* 0x00000096818e7220 */ /* 0x010fe40000410000 */
[----:B------:R-:W-:-:S03]  /*4e40*/  FMUL.FTZ R129, R18, R151 ;  /* 0x0000009712817220 */ /* 0x000fc60000410000 */
[----:B------:R-:W4:Y:S01]  /*4e50*/  MUFU.EX2 R131, R131 ;  /* 0x0000008300837308 */ /* 0x000f220000000800 */
[----:B------:R-:W-:-:S04]  /*4e60*/  FMUL.FTZ R18, R144, R168 ;  /* 0x000000a890127220 */ /* 0x000fc80000410000 */
[----:B------:R-:W-:Y:S02]  /*4e70*/  FFMA.FTZ R18, RZ, R145, R18 ;  /* 0x00000091ff127223 */ /* 0x000fe40000010012 */
[C---:B-1----:R-:W-:Y:S02]  /*4e80*/  FMUL.FTZ R194, R5.reuse, R194 ;  /* 0x000000c205c27220 */ /* 0x042fe40000410000 */
[----:B------:R-:W-:Y:S02]  /*4e90*/  FMUL.FTZ R193, R5, R186 ;  /* 0x000000ba05c17220 */ /* 0x000fe40000410000 */
[----:B------:R-:W-:Y:S02]  /*4ea0*/  FADD.FTZ R18, RZ, R18 ;  /* 0x00000012ff127221 */ /* 0x000fe40000010000 */
[C---:B--2---:R-:W-:Y:S02]  /*4eb0*/  FMUL.FTZ R204, R4.reuse, R155 ;  /* 0x0000009b04cc7220 */ /* 0x044fe40000410000 */
[----:B------:R-:W-:-:S02]  /*4ec0*/  FMUL.FTZ R203, R4, R203 ;  /* 0x000000cb04cb7220 */ /* 0x000fc40000410000 */
[----:B------:R-:W-:Y:S02]  /*4ed0*/  FMUL.FTZ R5, R142, R7 ;  /* 0x000000078e057220 */ /* 0x000fe40000410000 */
[----:B------:R-:W-:Y:S02]  /*4ee0*/  FMUL.FTZ R4, R101, UR15 ;  /* 0x0000000f65047c20 */ /* 0x000fe40008410000 */
[C---:B0-----:R-:W-:Y:S02]  /*4ef0*/  FMUL.FTZ R179, R6.reuse, R179 ;  /* 0x000000b306b37220 */ /* 0x041fe40000410000 */
[----:B---3--:R-:W-:Y:S02]  /*4f00*/  FMUL.FTZ R177, R6, R177 ;  /* 0x000000b106b17220 */ /* 0x008fe40000410000 */
[----:B------:R-:W-:Y:S02]  /*4f10*/  FMUL.FTZ R6, R14, R144 ;  /* 0x000000900e067220 */ /* 0x000fe40000410000 */
[----:B------:R-:W-:-:S02]  /*4f20*/  FMUL.FTZ R139, R146, R91 ;  /* 0x0000005b928b7220 */ /* 0x000fc40000410000 */
[-C--:B------:R-:W-:Y:S02]  /*4f30*/  FMUL.FTZ R148, R142, R18.reuse ;  /* 0x000000128e947220 */ /* 0x080fe40000410000 */
[----:B------:R-:W-:Y:S02]  /*4f40*/  FFMA.FTZ R18, R143, R18, R5 ;  /* 0x000000128f127223 */ /* 0x000fe40000010005 */
[----:B------:R-:W-:Y:S01]  /*4f50*/  FMUL.RZ R161, R4, 0.15915493667125701904 ;  /* 0x3e22f98304a17820 */ /* 0x000fe2000040c000 */
[----:B------:R4:W-:Y:S01]  /*4f60*/  MUFU.EX2 R163, R139 ;  /* 0x0000008b00a37308 */ /* 0x0009e20000000800 */
[C---:B------:R-:W-:Y:S02]  /*4f70*/  FMUL.FTZ R4, R15.reuse, R144 ;  /* 0x000000900f047220 */ /* 0x040fe40000410000 */
[----:B------:R-:W-:Y:S02]  /*4f80*/  FFMA.FTZ R6, R15, R145, R6 ;  /* 0x000000910f067223 */ /* 0x000fe40000010006 */
[----:B------:R-:W-:-:S02]  /*4f90*/  FFMA.FTZ R19, R143, R7, -R148 ;  /* 0x000000078f137223 */ /* 0x000fc40000010894 */
[----:B------:R-:W-:Y:S02]  /*4fa0*/  FMUL.FTZ R176, R69, R84 ;  /* 0x0000005445b07220 */ /* 0x000fe40000410000 */
[----:B------:R-:W-:Y:S02]  /*4fb0*/  FMUL.FTZ R153, R146, R94 ;  /* 0x0000005e92997220 */ /* 0x000fe40000410000 */
[----:B----4-:R-:W-:Y:S02]  /*4fc0*/  FMUL.FTZ R139, R131, R154 ;  /* 0x0000009a838b7220 */ /* 0x010fe40000410000 */
[----:B------:R-:W-:Y:S02]  /*4fd0*/  FADD.FTZ R150, RZ, R18 ;  /* 0x00000012ff967221 */ /* 0x000fe40000010000 */
[----:B------:R-:W-:Y:S02]  /*4fe0*/  FFMA.FTZ R4, R14, R145, -R4 ;  /* 0x000000910e047223 */ /* 0x000fe40000010804 */
[----:B------:R-:W-:-:S02]  /*4ff0*/  FMUL.FTZ R7, R142, R6 ;  /* 0x000000068e077220 */ /* 0x000fc40000410000 */
[----:B------:R-:W-:Y:S02]  /*5000*/  FADD.FTZ R148, R176, R19 ;  /* 0x00000013b0947221 */ /* 0x000fe40000010000 */
[----:B------:R-:W-:Y:S02]  /*5010*/  FMUL.FTZ R141, R131, R156 ;  /* 0x0000009c838d7220 */ /* 0x000fe40000410000 */
[----:B------:R-:W-:Y:S01]  /*5020*/  FMUL.FTZ R19, R139, R150 ;  /* 0x000000968b137220 */ /* 0x000fe20000410000 */
[----:B------:R-:W0:Y:S01]  /*5030*/  MUFU.EX2 R153, R153 ;  /* 0x0000009900997308 */ /* 0x000e220000000800 */
[----:B------:R-:W-:Y:S02]  /*5040*/  FMUL.FTZ R146, R146, R101 ;  /* 0x0000006592927220 */ /* 0x000fe40000410000 */
[----:B------:R-:W-:Y:S02]  /*5050*/  FFMA.FTZ R18, R143, R4, -R7 ;  /* 0x000000048f127223 */ /* 0x000fe40000010807 */
[----:B------:R-:W-:-:S02]  /*5060*/  FMUL.FTZ R183, R181, R180 ;  /* 0x000000b4b5b77220 */ /* 0x000fc40000410000 */
[-C--:B------:R-:W-:Y:S02]  /*5070*/  FMUL.FTZ R7, R139, R148.reuse ;  /* 0x000000948b077220 */ /* 0x080fe40000410000 */
[C---:B------:R-:W-:Y:S02]  /*5080*/  FFMA.FTZ R19, R141.reuse, R148, -R19 ;  /* 0x000000948d137223 */ /* 0x040fe40000010813 */
[----:B------:R-:W-:Y:S01]  /*5090*/  FMUL.FTZ R180, R70, R87 ;  /* 0x0000005746b47220 */ /* 0x000fe20000410000 */
[----:B------:R-:W-:Y:S01]  /*50a0*/  MUFU.COS R5, R161 ;  /* 0x000000a100057308 */ /* 0x000fe20000000000 */
[----:B------:R-:W-:Y:S02]  /*50b0*/  FMUL.FTZ R4, R142, R4 ;  /* 0x000000048e047220 */ /* 0x000fe40000410000 */
[----:B------:R-:W-:Y:S02]  /*50c0*/  FFMA.FTZ R7, R141, R150, R7 ;  /* 0x000000968d077223 */ /* 0x000fe40000010007 */
[----:B------:R-:W-:-:S03]  /*50d0*/  FADD.FTZ R148, R180, R19 ;  /* 0x00000013b4947221 */ /* 0x000fc60000010000 */
[----:B------:R-:W1:Y:S01]  /*50e0*/  MUFU.EX2 R146, R146 ;  /* 0x0000009200927308 */ /* 0x000e620000000800 */
[----:B------:R-:W-:Y:S02]  /*50f0*/  FMUL.FTZ R131, R147, R166 ;  /* 0x000000a693837220 */ /* 0x000fe40000410000 */
[----:B------:R-:W-:Y:S02]  /*5100*/  FFMA.FTZ R4, R143, R6, R4 ;  /* 0x000000068f047223 */ /* 0x000fe40000010004 */
[----:B------:R-:W-:Y:S02]  /*5110*/  FADD.FTZ R150, RZ, R7 ;  /* 0x00000007ff967221 */ /* 0x000fe40000010000 */
[----:B------:R-:W-:Y:S02]  /*5120*/  FMUL.FTZ R147, R135, R148 ;  /* 0x0000009487937220 */ /* 0x000fe40000410000 */
[----:B------:R-:W-:Y:S02]  /*5130*/  FMUL.FTZ R6, R139, R4 ;  /* 0x000000048b067220 */ /* 0x000fe40000410000 */
[----:B------:R-:W-:Y:S01]  /*5140*/  FMUL.FTZ R19, R135, R150 ;  /* 0x0000009687137220 */ /* 0x000fe20000410000 */
[----:B------:R-:W2:Y:S01]  /*5150*/  MUFU.SIN R161, R161 ;  /* 0x000000a100a17308 */ /* 0x000ea20000000400 */
[----:B------:R-:W-:-:S02]  /*5160*/  FMUL.FTZ R7, R139, R18 ;  /* 0x000000128b077220 */ /* 0x000fc40000410000 */
[----:B------:R-:W-:Y:S02]  /*5170*/  FFMA.FTZ R147, R137, R150, R147 ;  /* 0x0000009689937223 */ /* 0x000fe40000010093 */
[----:B0-----:R-:W-:Y:S02]  /*5180*/  FMUL.FTZ R195, R153, R182 ;  /* 0x000000b699c37220 */ /* 0x001fe40000410000 */
[----:B------:R-:W-:Y:S02]  /*5190*/  FFMA.FTZ R6, R141, R18, -R6 ;  /* 0x000000128d067223 */ /* 0x000fe40000010806 */
[----:B------:R-:W-:Y:S02]  /*51a0*/  FFMA.FTZ R19, R137, R148, -R19 ;  /* 0x0000009489137223 */ /* 0x000fe40000010813 */
[----:B------:R-:W-:Y:S02]  /*51b0*/  FMUL.FTZ R182, R71, R86 ;  /* 0x0000005647b67220 */ /* 0x000fe40000410000 */
[----:B------:R-:W-:-:S02]  /*51c0*/  FFMA.FTZ R4, R141, R4, R7 ;  /* 0x000000048d047223 */ /* 0x000fc40000010007 */
[----:B------:R-:W-:Y:S02]  /*51d0*/  FADD.FTZ R148, RZ, R147 ;  /* 0x00000093ff947221 */ /* 0x000fe40000010000 */
[----:B-1----:R-:W-:Y:S02]  /*51e0*/  FMUL.FTZ R156, R146, R5 ;  /* 0x00000005929c7220 */ /* 0x002fe40000410000 */
[C---:B------:R-:W-:Y:S02]  /*51f0*/  FMUL.FTZ R7, R135.reuse, R6 ;  /* 0x0000000687077220 */ /* 0x040fe40000410000 */
[----:B------:R-:W-:Y:S02]  /*5200*/  FADD.FTZ R18, R182, R19 ;  /* 0x00000013b6127221 */ /* 0x000fe40000010000 */
[----:B------:R-:W-:Y:S02]  /*5210*/  FMUL.FTZ R5, R135, R4 ;  /* 0x0000000487057220 */ /* 0x000fe40000410000 */
[----:B------:R-:W-:-:S02]  /*5220*/  FMUL.FTZ R19, R131, R148 ;  /* 0x0000009483137220 */ /* 0x000fc40000410000 */
[C---:B------:R-:W-:Y:S02]  /*5230*/  FFMA.FTZ R4, R137.reuse, R4, R7 ;  /* 0x0000000489047223 */ /* 0x040fe40000010007 */
[----:B------:R-:W-:Y:S02]  /*5240*/  FFMA.FTZ R6, R137, R6, -R5 ;  /* 0x0000000689067223 */ /* 0x000fe40000010805 */
[-C--:B------:R-:W-:Y:S02]  /*5250*/  FFMA.FTZ R19, R133, R18.reuse, -R19 ;  /* 0x0000001285137223 */ /* 0x080fe40000010813 */
[C---:B------:R-:W-:Y:S02]  /*5260*/  FMUL.FTZ R18, R131.reuse, R18 ;  /* 0x0000001283127220 */ /* 0x040fe40000410000 */
[----:B------:R-:W-:Y:S02]  /*5270*/  FMUL.FTZ R186, R72, R89 ;  /* 0x0000005948ba7220 */ /* 0x000fe40000410000 */
[----:B------:R-:W-:-:S02]  /*5280*/  FMUL.FTZ R5, R131, R4 ;  /* 0x0000000483057220 */ /* 0x000fc40000410000 */
[----:B------:R-:W-:Y:S02]  /*5290*/  FMUL.FTZ R7, R131, R6 ;  /* 0x0000000683077220 */ /* 0x000fe40000410000 */
[----:B--2---:R-:W-:Y:S02]  /*52a0*/  FMUL.FTZ R161, R146, R161 ;  /* 0x000000a192a17220 */ /* 0x004fe40000410000 */
[C---:B------:R-:W-:Y:S02]  /*52b0*/  FFMA.FTZ R18, R133.reuse, R148, R18 ;  /* 0x0000009485127223 */ /* 0x040fe40000010012 */
[----:B------:R-:W-:Y:S02]  /*52c0*/  FADD.FTZ R146, R186, R19 ;  /* 0x00000013ba927221 */ /* 0x000fe40000010000 */
[C---:B------:R-:W-:Y:S02]  /*52d0*/  FFMA.FTZ R6, R133.reuse, R6, -R5 ;  /* 0x0000000685067223 */ /* 0x040fe40000010805 */
[----:B------:R-:W-:-:S02]  /*52e0*/  FFMA.FTZ R4, R133, R4, R7 ;  /* 0x0000000485047223 */ /* 0x000fc40000010007 */
[----:B------:R-:W-:Y:S02]  /*52f0*/  FADD.FTZ R18, RZ, R18 ;  /* 0x00000012ff127221 */ /* 0x000fe40000010000 */
[C---:B------:R-:W-:Y:S02]  /*5300*/  FMUL.FTZ R147, R127.reuse, R146 ;  /* 0x000000927f937220 */ /* 0x040fe40000410000 */
[C---:B------:R-:W-:Y:S02]  /*5310*/  FMUL.FTZ R7, R127.reuse, R6 ;  /* 0x000000067f077220 */ /* 0x040fe40000410000 */
[C---:B------:R-:W-:Y:S02]  /*5320*/  FMUL.FTZ R5, R127.reuse, R4 ;  /* 0x000000047f057220 */ /* 0x040fe40000410000 */
[----:B------:R-:W-:Y:S02]  /*5330*/  FMUL.FTZ R19, R127, R18 ;  /* 0x000000127f137220 */ /* 0x000fe40000410000 */
[----:B------:R-:W-:-:S02]  /*5340*/  FMUL.FTZ R162, R163, R172 ;  /* 0x000000aca3a27220 */ /* 0x000fc40000410000 */
[----:B------:R-:W-:Y:S02]  /*5350*/  FFMA.FTZ R147, R129, R18, R147 ;  /* 0x0000001281937223 */ /* 0x000fe40000010093 */
[----:B------:R-:W-:Y:S02]  /*5360*/  FMUL.FTZ R163, R163, R170 ;  /* 0x000000aaa3a37220 */ /* 0x000fe40000410000 */
[C---:B------:R-:W-:Y:S02]  /*5370*/  FFMA.FTZ R7, R129.reuse, R4, R7 ;  /* 0x0000000481077223 */ /* 0x040fe40000010007 */
[C---:B------:R-:W-:Y:S02]  /*5380*/  FFMA.FTZ R5, R129.reuse, R6, -R5 ;  /* 0x0000000681057223 */ /* 0x040fe40000010805 */
[----:B------:R-:W-:Y:S02]  /*5390*/  FFMA.FTZ R19, R129, R146, -R19 ;  /* 0x0000009281137223 */ /* 0x000fe40000010813 */
[----:B------:R-:W-:-:S02]  /*53a0*/  FADD.FTZ R147, RZ, R147 ;  /* 0x00000093ff937221 */ /* 0x000fc40000010000 */
[C---:B------:R-:W-:Y:S02]  /*53b0*/  FMUL.FTZ R4, R163.reuse, R7 ;  /* 0x00000007a3047220 */ /* 0x040fe40000410000 */
[C---:B------:R-:W-:Y:S02]  /*53c0*/  FMUL.FTZ R6, R163.reuse, R5 ;  /* 0x00000005a3067220 */ /* 0x040fe40000410000 */
[----:B------:R-:W-:Y:S02]  /*53d0*/  FADD.FTZ R19, R188, R19 ;  /* 0x00000013bc137221 */ /* 0x000fe40000010000 */
[----:B------:R-:W-:Y:S02]  /*53e0*/  FMUL.FTZ R18, R163, R147 ;  /* 0x00000093a3127220 */ /* 0x000fe40000410000 */
[C---:B------:R-:W-:Y:S02]  /*53f0*/  FFMA.FTZ R4, R162.reuse, R5, -R4 ;  /* 0x00000005a2047223 */ /* 0x040fe40000010804 */
[----:B------:R-:W-:-:S02]  /*5400*/  FFMA.FTZ R6, R162, R7, R6 ;  /* 0x00000007a2067223 */ /* 0x000fc40000010006 */
[-C--:B------:R-:W-:Y:S02]  /*5410*/  FMUL.FTZ R5, R163, R19.reuse ;  /* 0x00000013a3057220 */ /* 0x080fe40000410000 */
[C---:B------:R-:W-:Y:S02]  /*5420*/  FFMA.FTZ R19, R162.reuse, R19, -R18 ;  /* 0x00000013a2137223 */ /* 0x040fe40000010812 */
[C---:B------:R-:W-:Y:S02]  /*5430*/  FMUL.FTZ R18, R167.reuse, R4 ;  /* 0x00000004a7127220 */ /* 0x040fe40000410000 */
[-C--:B------:R-:W-:Y:S02]  /*5440*/  FMUL.FTZ R7, R167, R6.reuse ;  /* 0x00000006a7077220 */ /* 0x080fe40000410000 */
[----:B------:R-:W-:Y:S02]  /*5450*/  FFMA.FTZ R5, R162, R147, R5 ;  /* 0x00000093a2057223 */ /* 0x000fe40000010005 */
[----:B------:R-:W-:-:S02]  /*5460*/  FFMA.FTZ R146, R169, R6, R18 ;  /* 0x00000006a9927223 */ /* 0x000fc40000010012 */
[----:B------:R-:W-:Y:S02]  /*5470*/  FFMA.FTZ R18, R169, R4, -R7 ;  /* 0x00000004a9127223 */ /* 0x000fe40000010807 */
[----:B------:R-:W-:Y:S02]  /*5480*/  FADD.FTZ R4, R210, R19 ;  /* 0x00000013d2047221 */ /* 0x000fe40000010000 */
[----:B------:R-:W-:Y:S02]  /*5490*/  FADD.FTZ R6, RZ, R5 ;  /* 0x00000005ff067221 */ /* 0x000fe40000010000 */
[----:B------:R-:W-:Y:S02]  /*54a0*/  FMUL.FTZ R206, R205, R206 ;  /* 0x000000cecdce7220 */ /* 0x000fe40000410000 */
[----:B------:R-:W-:Y:S02]  /*54b0*/  FMUL.FTZ R7, R167, R4 ;  /* 0x00000004a7077220 */ /* 0x000fe40000410000 */
[----:B------:R-:W-:-:S02]  /*54c0*/  FMUL.FTZ R205, R205, R184 ;  /* 0x000000b8cdcd7220 */ /* 0x000fc40000410000 */
[----:B------:R-:W-:Y:S02]  /*54d0*/  FMUL.FTZ R5, R167, R6 ;  /* 0x00000006a7057220 */ /* 0x000fe40000410000 */
[C---:B------:R-:W-:Y:S02]  /*54e0*/  FMUL.FTZ R184, R122.reuse, R164 ;  /* 0x000000a47ab87220 */ /* 0x040fe40000410000 */
[C---:B------:R-:W-:Y:S02]  /*54f0*/  FFMA.FTZ R7, R169.reuse, R6, R7 ;  /* 0x00000006a9077223 */ /* 0x040fe40000010007 */
[----:B------:R-:W-:Y:S02]  /*5500*/  FFMA.FTZ R5, R169, R4, -R5 ;  /* 0x00000004a9057223 */ /* 0x000fe40000010805 */
[----:B------:R-:W-:Y:S02]  /*5510*/  FMUL.FTZ R202, R122, R160 ;  /* 0x000000a07aca7220 */ /* 0x000fe40000410000 */
[----:B------:R-:W-:-:S02]  /*5520*/  FMUL.FTZ R4, R156, R184 ;  /* 0x000000b89c047220 */ /* 0x000fc40000410000 */
[----:B------:R-:W-:Y:S02]  /*5530*/  FMUL.FTZ R181, R181, R178 ;  /* 0x000000b2b5b57220 */ /* 0x000fe40000410000 */
[----:B------:R-:W-:Y:S02]  /*5540*/  FADD.FTZ R6, RZ, R7 ;  /* 0x00000007ff067221 */ /* 0x000fe40000010000 */
[----:B------:R-:W-:Y:S02]  /*5550*/  FFMA.FTZ R151, -R161, R202, -R4 ;  /* 0x000000caa1977223 */ /* 0x000fe40000010904 */
[C---:B------:R-:W-:Y:S02]  /*5560*/  FMUL.FTZ R19, R181.reuse, R146 ;  /* 0x00000092b5137220 */ /* 0x040fe40000410000 */
[----:B------:R-:W-:Y:S02]  /*5570*/  FADD.FTZ R4, R212, R5 ;  /* 0x00000005d4047221 */ /* 0x000fe40000010000 */
[----:B------:R-:W-:-:S02]  /*5580*/  FMUL.FTZ R147, R181, R18 ;  /* 0x00000012b5937220 */ /* 0x000fc40000410000 */
[----:B------:R-:W-:Y:S02]  /*5590*/  FMUL.FTZ R5, R181, R6 ;  /* 0x00000006b5057220 */ /* 0x000fe40000410000 */
[C---:B------:R-:W-:Y:S02]  /*55a0*/  FFMA.FTZ R19, R183.reuse, R18, -R19 ;  /* 0x00000012b7137223 */ /* 0x040fe40000010813 */
[----:B------:R-:W-:Y:S02]  /*55b0*/  FFMA.FTZ R147, R183, R146, R147 ;  /* 0x00000092b7937223 */ /* 0x000fe40000010093 */
[----:B------:R-:W-:Y:S02]  /*55c0*/  FMUL.FTZ R149, R161, R184 ;  /* 0x000000b8a1957220 */ /* 0x000fe40000410000 */
[----:B------:R-:W-:Y:S02]  /*55d0*/  FMUL.FTZ R200, R121, R164 ;  /* 0x000000a479c87220 */ /* 0x000fe40000410000 */
[----:B------:R-:W-:-:S02]  /*55e0*/  FFMA.FTZ R18, R183, R4, -R5 ;  /* 0x00000004b7127223 */ /* 0x000fc40000010805 */
[----:B------:R-:W-:Y:S02]  /*55f0*/  FMUL.FTZ R4, R181, R4 ;  /* 0x00000004b5047220 */ /* 0x000fe40000410000 */
[----:B------:R-:W-:Y:S02]  /*5600*/  FMUL.FTZ R196, R153, R196 ;  /* 0x000000c499c47220 */ /* 0x000fe40000410000 */
[----:B------:R-:W-:Y:S02]  /*5610*/  FMUL.FTZ R198, R121, R160 ;  /* 0x000000a079c67220 */ /* 0x000fe40000410000 */
[----:B------:R-:W-:Y:S02]  /*5620*/  FFMA.FTZ R149, R156, R202, -R149 ;  /* 0x000000ca9c957223 */ /* 0x000fe40000010895 */
[----:B------:R-:W-:Y:S02]  /*5630*/  FMUL.FTZ R7, R195, R147 ;  /* 0x00000093c3077220 */ /* 0x000fe40000410000 */
[----:B------:R-:W-:-:S02]  /*5640*/  FADD.FTZ R148, -R200, R151 ;  /* 0x00000097c8947221 */ /* 0x000fc40000010100 */
[----:B------:R-:W-:Y:S02]  /*5650*/  FFMA.FTZ R4, R183, R6, R4 ;  /* 0x00000006b7047223 */ /* 0x000fe40000010004 */
[-C--:B------:R-:W-:Y:S02]  /*5660*/  FFMA.FTZ R7, R196, R19.reuse, -R7 ;  /* 0x00000013c4077223 */ /* 0x080fe40000010807 */
[----:B------:R-:W-:Y:S02]  /*5670*/  FADD.FTZ R146, R198, R149 ;  /* 0x00000095c6927221 */ /* 0x000fe40000010000 */
[----:B------:R-:W-:Y:S02]  /*5680*/  FMUL.FTZ R5, R177, -R148 ;  /* 0x80000094b1057220 */ /* 0x000fe40000410000 */
[----:B------:R-:W-:Y:S02]  /*5690*/  FMUL.FTZ R19, R195, R19 ;  /* 0x00000013c3137220 */ /* 0x000fe40000410000 */
[----:B------:R-:W-:-:S02]  /*56a0*/  FADD.FTZ R4, RZ, R4 ;  /* 0x00000004ff047221 */ /* 0x000fc40000010000 */
[----:B------:R-:W-:Y:S02]  /*56b0*/  FADD.FTZ R18, R217, R18 ;  /* 0x00000012d9127221 */ /* 0x000fe40000010000 */
[----:B------:R-:W-:Y:S02]  /*56c0*/  FFMA.FTZ R149, R179, R146, -R5 ;  /* 0x00000092b3957223 */ /* 0x000fe40000010805 */
[C---:B------:R-:W-:Y:S02]  /*56d0*/  FFMA.FTZ R19, R196.reuse, R147, R19 ;  /* 0x00000093c4137223 */ /* 0x040fe40000010013 */
[C---:B------:R-:W-:Y:S02]  /*56e0*/  FMUL.FTZ R5, R195.reuse, R4 ;  /* 0x00000004c3057220 */ /* 0x040fe40000410000 */
[-C--:B------:R-:W-:Y:S02]  /*56f0*/  FMUL.FTZ R147, R195, R18.reuse ;  /* 0x00000012c3937220 */ /* 0x080fe40000410000 */
[----:B------:R-:W-:-:S02]  /*5700*/  FFMA.FTZ R5, R196, R18, -R5 ;  /* 0x00000012c4057223 */ /* 0x000fc40000010805 */
[----:B------:R-:W-:Y:S02]  /*5710*/  FFMA.FTZ R147, R196, R4, R147 ;  /* 0x00000004c4937223 */ /* 0x000fe40000010093 */
[----:B------:R-:W-:Y:S02]  /*5720*/  FMUL.FTZ R146, R177, -R146 ;  /* 0x80000092b1927220 */ /* 0x000fe40000410000 */
[----:B------:R-:W-:Y:S02]  /*5730*/  FADD.FTZ R5, R216, R5 ;  /* 0x00000005d8057221 */ /* 0x000fe40000010000 */
[----:B------:R-:W-:Y:S02]  /*5740*/  FMUL.FTZ R6, R205, R19 ;  /* 0x00000013cd067220 */ /* 0x000fe40000410000 */
[----:B------:R-:W-:Y:S02]  /*5750*/  FADD.FTZ R147, RZ, R147 ;  /* 0x00000093ff937221 */ /* 0x000fe40000010000 */
[----:B------:R-:W-:-:S02]  /*5760*/  FFMA.FTZ R151, R179, R148, R146 ;  /* 0x00000094b3977223 */ /* 0x000fc40000010092 */
[----:B------:R-:W-:Y:S02]  /*5770*/  FMUL.FTZ R214, R120, R164 ;  /* 0x000000a478d67220 */ /* 0x000fe40000410000 */
[C---:B------:R-:W-:Y:S02]  /*5780*/  FMUL.FTZ R18, R205.reuse, R5 ;  /* 0x00000005cd127220 */ /* 0x040fe40000410000 */
[----:B------:R-:W-:Y:S02]  /*5790*/  FFMA.FTZ R6, R206, R7, -R6 ;  /* 0x00000007ce067223 */ /* 0x000fe40000010806 */
[C---:B------:R-:W-:Y:S02]  /*57a0*/  FMUL.FTZ R4, R205.reuse, R147 ;  /* 0x00000093cd047220 */ /* 0x040fe40000410000 */
[----:B------:R-:W-:Y:S02]  /*57b0*/  FMUL.FTZ R7, R205, R7 ;  /* 0x00000007cd077220 */ /* 0x000fe40000410000 */
[----:B------:R-:W-:-:S02]  /*57c0*/  FMUL.FTZ R218, R120, R160 ;  /* 0x000000a078da7220 */ /* 0x000fc40000410000 */
[----:B------:R-:W-:Y:S02]  /*57d0*/  FADD.FTZ R151, -R214, R151 ;  /* 0x00000097d6977221 */ /* 0x000fe40000010100 */
[C---:B------:R-:W-:Y:S02]  /*57e0*/  FFMA.FTZ R18, R206.reuse, R147, R18 ;  /* 0x00000093ce127223 */ /* 0x040fe40000010012 */
[C---:B------:R-:W-:Y:S02]  /*57f0*/  FFMA.FTZ R4, R206.reuse, R5, -R4 ;  /* 0x00000005ce047223 */ /* 0x040fe40000010804 */
[----:B------:R-:W-:Y:S02]  /*5800*/  FFMA.FTZ R7, R206, R19, R7 ;  /* 0x00000013ce077223 */ /* 0x000fe40000010007 */
[----:B------:R-:W-:Y:S02]  /*5810*/  FMUL.FTZ R5, R203, R6 ;  /* 0x00000006cb057220 */ /* 0x000fe40000410000 */
[----:B------:R-:W-:-:S02]  /*5820*/  FADD.FTZ R149, R218, R149 ;  /* 0x00000095da957221 */ /* 0x000fc40000010000 */
[----:B------:R-:W-:Y:S02]  /*5830*/  FMUL.FTZ R19, R193, -R151 ;  /* 0x80000097c1137220 */ /* 0x000fe40000410000 */
[----:B------:R-:W-:Y:S02]  /*5840*/  FADD.FTZ R18, RZ, R18 ;  /* 0x00000012ff127221 */ /* 0x000fe40000010000 */
[----:B------:R-:W-:Y:S02]  /*5850*/  FFMA.FTZ R5, R204, R7, R5 ;  /* 0x00000007cc057223 */ /* 0x000fe40000010005 */
[----:B------:R-:W-:Y:S02]  /*5860*/  FFMA.FTZ R147, R194, R149, -R19 ;  /* 0x00000095c2937223 */ /* 0x000fe40000010813 */
[----:B------:R-:W-:Y:S02]  /*5870*/  FMUL.FTZ R7, R203, R7 ;  /* 0x00000007cb077220 */ /* 0x000fe40000410000 */
[----:B------:R-:W-:-:S02]  /*5880*/  FADD.FTZ R4, R201, R4 ;  /* 0x00000004c9047221 */ /* 0x000fc40000010000 */
[C---:B------:R-:W-:Y:S02]  /*5890*/  FMUL.FTZ R19, R203.reuse, R18 ;  /* 0x00000012cb137220 */ /* 0x040fe40000410000 */
[C---:B------:R-:W-:Y:S02]  /*58a0*/  FFMA.FTZ R7, R204.reuse, R6, -R7 ;  /* 0x00000006cc077223 */ /* 0x040fe40000010807 */
[-C--:B------:R-:W-:Y:S02]  /*58b0*/  FFMA.FTZ R6, R204, R4.reuse, -R19 ;  /* 0x00000004cc067223 */ /* 0x080fe40000010813 */
[----:B------:R-:W-:Y:S02]  /*58c0*/  FMUL.FTZ R19, R203, R4 ;  /* 0x00000004cb137220 */ /* 0x000fe40000410000 */
[----:B------:R-:W-:Y:S02]  /*58d0*/  FMUL.FTZ R199, R79, R96 ;  /* 0x000000604fc77220 */ /* 0x000fe40000410000 */
[----:B------:R-:W-:-:S02]  /*58e0*/  FMUL.FTZ R146, R193, R5 ;  /* 0x00000005c1927220 */ /* 0x000fc40000410000 */
[----:B------:R-:W-:Y:S02]  /*58f0*/  FFMA.FTZ R19, R204, R18, R19 ;  /* 0x00000012cc137223 */ /* 0x000fe40000010013 */
[----:B------:R-:W-:Y:S02]  /*5900*/  FADD.FTZ R6, R199, R6 ;  /* 0x00000006c7067221 */ /* 0x000fe40000010000 */
[C---:B------:R-:W-:Y:S02]  /*5910*/  FMUL.FTZ R149, R193.reuse, -R149 ;  /* 0x80000095c1957220 */ /* 0x040fe40000410000 */
[-C--:B------:R-:W-:Y:S02]  /*5920*/  FMUL.FTZ R4, R193, R7.reuse ;  /* 0x00000007c1047220 */ /* 0x080fe40000410000 */
[----:B------:R-:W-:Y:S02]  /*5930*/  FFMA.FTZ R146, R194, R7, -R146 ;  /* 0x00000007c2927223 */ /* 0x000fe40000010892 */
[----:B------:R-:W-:-:S02]  /*5940*/  FADD.FTZ R19, RZ, R19 ;  /* 0x00000013ff137221 */ /* 0x000fc40000010000 */
[----:B------:R-:W-:Y:S02]  /*5950*/  FMUL.FTZ R7, R193, R6 ;  /* 0x00000006c1077220 */ /* 0x000fe40000410000 */
[C---:B------:R-:W-:Y:S02]  /*5960*/  FFMA.FTZ R148, R194.reuse, R151, R149 ;  /* 0x00000097c2947223 */ /* 0x040fe40000010095 */
[C---:B------:R-:W-:Y:S02]  /*5970*/  FFMA.FTZ R4, R194.reuse, R5, R4 ;  /* 0x00000005c2047223 */ /* 0x040fe40000010004 */
[----:B------:R-:W-:Y:S02]  /*5980*/  FMUL.FTZ R219, R119, R164 ;  /* 0x000000a477db7220 */ /* 0x000fe40000410000 */
[-C--:B------:R-:W-:Y:S02]  /*5990*/  FMUL.FTZ R5, R193, R19.reuse ;  /* 0x00000013c1057220 */ /* 0x080fe40000410000 */
[----:B------:R-:W-:-:S02]  /*59a0*/  FFMA.FTZ R7, R194, R19, R7 ;  /* 0x00000013c2077223 */ /* 0x000fc40000010007 */
[----:B------:R-:W-:Y:S02]  /*59b0*/  FMUL.FTZ R220, R119, R160 ;  /* 0x000000a077dc7220 */ /* 0x000fe40000410000 */
[----:B------:R-:W-:Y:S02]  /*59c0*/  FADD.FTZ R148, -R219, R148 ;  /* 0x00000094db947221 */ /* 0x000fe40000010100 */
[----:B------:R-:W-:Y:S02]  /*59d0*/  FFMA.FTZ R6, R194, R6, -R5 ;  /* 0x00000006c2067223 */ /* 0x000fe40000010805 */
[----:B------:R-:W-:Y:S02]  /*59e0*/  FMUL.FTZ R187, R80, R97 ;  /* 0x0000006150bb7220 */ /* 0x000fe40000410000 */
[----:B------:R-:W-:Y:S02]  /*59f0*/  FADD.FTZ R18, RZ, R7 ;  /* 0x00000007ff127221 */ /* 0x000fe40000010000 */
[----:B------:R-:W-:-:S02]  /*5a00*/  FADD.FTZ R147, R220, R147 ;  /* 0x00000093dc937221 */ /* 0x000fc40000010000 */
[----:B------:R-:W-:Y:S02]  /*5a10*/  FMUL.FTZ R19, R203, -R148 ;  /* 0x80000094cb137220 */ /* 0x000fe40000410000 */
[----:B------:R-:W-:Y:S02]  /*5a20*/  FMUL.FTZ R5, R177, R146 ;  /* 0x00000092b1057220 */ /* 0x000fe40000410000 */
[----:B------:R-:W-:Y:S02]  /*5a30*/  FADD.FTZ R6, R187, R6 ;  /* 0x00000006bb067221 */ /* 0x000fe40000010000 */
[----:B------:R-:W-:Y:S02]  /*5a40*/  FMUL.FTZ R7, R177, R18 ;  /* 0x00000012b1077220 */ /* 0x000fe40000410000 */
[----:B------:R-:W-:Y:S02]  /*5a50*/  FFMA.FTZ R149, R204, R147, -R19 ;  /* 0x00000093cc957223 */ /* 0x000fe40000010813 */
[----:B------:R-:W-:Y:S01]  /*5a60*/  FFMA.FTZ R5, R179, R4, R5 ;  /* 0x00000004b3057223 */ /* 0x000fe20000010005 */
[----:B------:R-:W-:Y:S01]  /*5a70*/  ISETP.NE.AND P2, PT, R43, 0x1f, PT ;  /* 0x0000001f2b00780c */ /* 0x000fe20003f45270 */
[----:B------:R-:W-:-:S02]  /*5a80*/  FMUL.FTZ R19, R177, R6 ;  /* 0x00000006b1137220 */ /* 0x000fc40000410000 */
[----:B------:R-:W-:Y:S02]  /*5a90*/  FMUL.FTZ R4, R177, R4 ;  /* 0x00000004b1047220 */ /* 0x000fe40000410000 */
[----:B------:R-:W-:Y:S02]  /*5aa0*/  FFMA.FTZ R6, R179, R6, -R7 ;  /* 0x00000006b3067223 */ /* 0x000fe40000010807 */
[----:B------:R-:W-:Y:S02]  /*5ab0*/  FMUL.FTZ R185, R81, R102 ;  /* 0x0000006651b97220 */ /* 0x000fe40000410000 */
[C---:B------:R-:W-:Y:S02]  /*5ac0*/  FFMA.FTZ R19, R179.reuse, R18, R19 ;  /* 0x00000012b3137223 */ /* 0x040fe40000010013 */
[----:B------:R-:W-:Y:S02]  /*5ad0*/  FFMA.FTZ R4, R179, R146, -R4 ;  /* 0x00000092b3047223 */ /* 0x000fe40000010804 */
[----:B------:R-:W-:-:S02]  /*5ae0*/  FADD.FTZ R6, R185, R6 ;  /* 0x00000006b9067221 */ /* 0x000fc40000010000 */
[----:B------:R-:W-:Y:S02]  /*5af0*/  FMUL.FTZ R147, R203, -R147 ;  /* 0x80000093cb937220 */ /* 0x000fe40000410000 */
[----:B------:R-:W-:Y:S02]  /*5b00*/  FADD.FTZ R19, RZ, R19 ;  /* 0x00000013ff137221 */ /* 0x000fe40000010000 */
[C---:B------:R-:W-:Y:S02]  /*5b10*/  FMUL.FTZ R18, R161.reuse, R4 ;  /* 0x00000004a1127220 */ /* 0x040fe40000410000 */
[C---:B------:R-:W-:Y:S02]  /*5b20*/  FMUL.FTZ R146, R161.reuse, R6 ;  /* 0x00000006a1927220 */ /* 0x040fe40000410000 */
[----:B------:R-:W-:Y:S02]  /*5b30*/  FFMA.FTZ R148, R204, R148, R147 ;  /* 0x00000094cc947223 */ /* 0x000fe40000010093 */
[----:B------:R-:W-:-:S02]  /*5b40*/  FMUL.FTZ R7, R161, R5 ;  /* 0x00000005a1077220 */ /* 0x000fc40000410000 */
[----:B------:R-:W-:Y:S02]  /*5b50*/  FMUL.FTZ R147, R161, R19 ;  /* 0x00000013a1937220 */ /* 0x000fe40000410000 */
[C---:B------:R-:W-:Y:S02]  /*5b60*/  FFMA.FTZ R5, R156.reuse, R5, R18 ;  /* 0x000000059c057223 */ /* 0x040fe40000010012 */
[C---:B------:R-:W-:Y:S02]  /*5b70*/  FFMA.FTZ R170, R156.reuse, R19, R146 ;  /* 0x000000139caa7223 */ /* 0x040fe40000010092 */
[----:B------:R0:W1:Y:S01]  /*5b80*/  @P2 LDS.64 R18, [R43.X8+0x1ca8] ;  /* 0x001ca8002b122984 */ /* 0x0000620000008a00 */
[----:B------:R-:W-:Y:S01]  /*5b90*/  BSSY B0, `(.L_x_8205) ;  /* 0x000000a000007945 */ /* 0x000fe20003800000 */
[C---:B------:R-:W-:Y:S02]  /*5ba0*/  FFMA.FTZ R166, R156.reuse, R4, -R7 ;  /* 0x000000049ca67223 */ /* 0x040fe40000010807 */
[----:B------:R-:W-:-:S02]  /*5bb0*/  FFMA.FTZ R147, R156, R6, -R147 ;  /* 0x000000069c937223 */ /* 0x000fc40000010893 */
[----:B------:R-:W-:Y:S01]  /*5bc0*/  FMUL.FTZ R146, R82, R101 ;  /* 0x0000006552927220 */ /* 0x000fe20000410000 */
[----:B------:R-:W-:Y:S05]  /*5bd0*/  @P2 BRA `(.L_x_8206) ;  /* 0x0000005000002947 */ /* 0x000fea0003800000 */
[----:B------:R-:W-:Y:S01]  /*5be0*/  ISETP.NE.AND P3, PT, R48, c[0x0][0x174], PT ;  /* 0x00005d0030007a0c */ /* 0x000fe20003f65270 */
[----:B-1----:R-:W-:Y:S01]  /*5bf0*/  HFMA2.MMA R18, -RZ, RZ, 1.875, 0 ;  /* 0x3f800000ff127435 */ /* 0x002fe200000001ff */
[----:B------:R-:W-:-:S11]  /*5c00*/  MOV R19, RZ ;  /* 0x000000ff00137202 */ /* 0x000fd60000000f00 */
[----:B------:R-:W-:-:S05]  /*5c10*/  @P3 IADD3 R4, R124, R123, RZ ;  /* 0x0000007b7c043210 */ /* 0x000fca0007ffe0ff */
[----:B------:R1:W2:Y:S02]  /*5c20*/  @P3 LDS.64 R18, [R4] ;  /* 0x0000000004123984 */ /* 0x0002a40000000a00 */
.L_x_8206:
[----:B------:R-:W-:Y:S05]  /*5c30*/  BSYNC B0 ;  /* 0x0000000000007941 */ /* 0x000fea0003800000 */
.L_x_8205:
[----:B------:R-:W-:Y:S01]  /*5c40*/  FADD.FTZ R170, RZ, R170 ;  /* 0x000000aaffaa7221 */ /* 0x000fe20000010000 */
[----:B-1----:R-:W-:Y:S01]  /*5c50*/  SHFL.UP PT, R4, R166, 0x1, RZ ;  /* 0x04200000a6047989 */ /* 0x002fe200000e00ff */
[----:B------:R-:W-:Y:S01]  /*5c60*/  FADD.FTZ R172, R146, R147 ;  /* 0x0000009392ac7221 */ /* 0x000fe20000010000 */
[----:B------:R-:W-:Y:S01]  /*5c70*/  ISETP.GE.AND P3, PT, R44, 0x1, PT ;  /* 0x000000012c00780c */ /* 0x000fe20003f66270 */
[C---:B------:R-:W-:Y:S01]  /*5c80*/  FMUL.FTZ R208, R118.reuse, R160 ;  /* 0x000000a076d07220 */ /* 0x040fe20000410000 */
[----:B------:R-:W1:Y:S01]  /*5c90*/  SHFL.UP PT, R147, R170, 0x1, RZ ;  /* 0x04200000aa937989 */ /* 0x000e6200000e00ff */
[----:B------:R-:W-:Y:S01]  /*5ca0*/  FMUL.FTZ R213, R118, R164 ;  /* 0x000000a476d57220 */ /* 0x000fe20000410000 */
[----:B------:R-:W-:Y:S01]  /*5cb0*/  ISETP.GE.OR P0, PT, R48, c[0x0][0x174], P0 ;  /* 0x00005d0030007a0c */ /* 0x000fe20000706670 */
[----:B------:R-:W-:Y:S01]  /*5cc0*/  FADD.FTZ R149, R208, R149 ;  /* 0x00000095d0957221 */ /* 0x000fe20000010000 */
[----:B------:R-:W3:Y:S01]  /*5cd0*/  SHFL.UP PT, R7, R172, 0x1, RZ ;  /* 0x04200000ac077989 */ /* 0x000ee200000e00ff */
[----:B------:R-:W-:Y:S01]  /*5ce0*/  FADD.FTZ R148, -R213, R148 ;  /* 0x00000094d5947221 */ /* 0x000fe20000010100 */
[----:B------:R-:W-:Y:S01]  /*5cf0*/  BSSY B0, `(.L_x_8207) ;  /* 0x0000106000007945 */ /* 0x000fe20003800000 */
[C---:B------:R-:W-:Y:S01]  /*5d00*/  FMUL.FTZ R151, R205.reuse, -R149 ;  /* 0x80000095cd977220 */ /* 0x040fe20000410000 */
[----:B------:R-:W4:Y:S01]  /*5d10*/  SHFL.UP PT, R6, R5, 0x1, RZ ;  /* 0x0420000005067989 */ /* 0x000f2200000e00ff */
[----:B------:R-:W-:-:S02]  /*5d20*/  FMUL.FTZ R150, R205, -R148 ;  /* 0x80000094cd967220 */ /* 0x000fc40000410000 */
[C---:B------:R-:W-:Y:S02]  /*5d30*/  FFMA.FTZ R148, R206.reuse, R148, R151 ;  /* 0x00000094ce947223 */ /* 0x040fe40000010097 */
[C---:B------:R-:W-:Y:S02]  /*5d40*/  FMUL.FTZ R197, R117.reuse, R164 ;  /* 0x000000a475c57220 */ /* 0x040fe40000410000 */
[----:B------:R-:W-:Y:S02]  /*5d50*/  FFMA.FTZ R150, R206, R149, -R150 ;  /* 0x00000095ce967223 */ /* 0x000fe40000010896 */
[----:B------:R-:W-:Y:S02]  /*5d60*/  FMUL.FTZ R207, R117, R160 ;  /* 0x000000a075cf7220 */ /* 0x000fe40000410000 */
[----:B------:R-:W-:Y:S02]  /*5d70*/  FADD.FTZ R151, -R197, R148 ;  /* 0x00000094c5977221 */ /* 0x000fe40000010100 */
[----:B------:R-:W-:-:S02]  /*5d80*/  FADD.FTZ R150, R207, R150 ;  /* 0x00000096cf967221 */ /* 0x000fc40000010000 */
[C---:B------:R-:W-:Y:S02]  /*5d90*/  FMUL.FTZ R153, R195.reuse, -R151 ;  /* 0x80000097c3997220 */ /* 0x040fe40000410000 */
[-C--:B------:R-:W-:Y:S02]  /*5da0*/  FMUL.FTZ R155, R195, -R150.reuse ;  /* 0x80000096c39b7220 */ /* 0x080fe40000410000 */
[----:B------:R-:W-:Y:S02]  /*5db0*/  FFMA.FTZ R154, R196, R150, -R153 ;  /* 0x00000096c49a7223 */ /* 0x000fe40000010899 */
[C---:B-1----:R-:W-:Y:S02]  /*5dc0*/  FMUL.FTZ R148, R5.reuse, R147 ;  /* 0x0000009305947220 */ /* 0x042fe40000410000 */
[C---:B------:R-:W-:Y:S02]  /*5dd0*/  FMUL.FTZ R149, R5.reuse, R4 ;  /* 0x0000000405957220 */ /* 0x040fe40000410000 */
[----:B---3--:R-:W-:-:S02]  /*5de0*/  FMUL.FTZ R150, R5, R7 ;  /* 0x0000000705967220 */ /* 0x008fc40000410000 */
[C---:B------:R-:W-:Y:S02]  /*5df0*/  FFMA.FTZ R7, R166.reuse, R7, -R148 ;  /* 0x00000007a6077223 */ /* 0x040fe40000010894 */
[CC--:B----4-:R-:W-:Y:S02]  /*5e00*/  FFMA.FTZ R152, R166.reuse, R6.reuse, R149 ;  /* 0x00000006a6987223 */ /* 0x0d0fe40000010095 */
[----:B------:R-:W-:Y:S02]  /*5e10*/  FFMA.FTZ R147, R166, R147, R150 ;  /* 0x00000093a6937223 */ /* 0x000fe40000010096 */
[C---:B------:R-:W-:Y:S01]  /*5e20*/  FMUL.FTZ R149, R5.reuse, R6 ;  /* 0x0000000605957220 */ /* 0x040fe20000410000 */
[----:B------:R-:W-:Y:S01]  /*5e30*/  FSEL R152, R5, R152, !P3 ;  /* 0x0000009805987208 */ /* 0x000fe20005800000 */
[----:B------:R-:W-:Y:S02]  /*5e40*/  FFMA.FTZ R155, R196, R151, R155 ;  /* 0x00000097c49b7223 */ /* 0x000fe4000001009b */
[----:B------:R-:W-:-:S02]  /*5e50*/  @P3 FADD.FTZ R172, R172, R7 ;  /* 0x00000007acac3221 */ /* 0x000fc40000010000 */
[----:B------:R-:W-:Y:S01]  /*5e60*/  FMUL.FTZ R192, R116, R164 ;  /* 0x000000a474c07220 */ /* 0x000fe20000410000 */
[----:B------:R-:W-:Y:S01]  /*5e70*/  SHFL.UP PT, R7, R152, 0x2, RZ ;  /* 0x0440000098077989 */ /* 0x000fe200000e00ff */
[----:B------:R-:W-:Y:S02]  /*5e80*/  @P3 FADD.FTZ R170, R170, R147 ;  /* 0x00000093aaaa3221 */ /* 0x000fe40000010000 */
[----:B------:R-:W-:Y:S01]  /*5e90*/  @P3 FFMA.FTZ R166, R166, R4, -R149 ;  /* 0x00000004a6a63223 */ /* 0x000fe20000010895 */
[----:B------:R-:W1:Y:S01]  /*5ea0*/  SHFL.UP PT, R147, R172, 0x2, RZ ;  /* 0x04400000ac937989 */ /* 0x000e6200000e00ff */
[----:B------:R-:W-:Y:S01]  /*5eb0*/  FMUL.FTZ R189, R116, R160 ;  /* 0x000000a074bd7220 */ /* 0x000fe20000410000 */
[----:B------:R-:W-:Y:S01]  /*5ec0*/  ISETP.GE.AND P3, PT, R44, 0x2, PT ;  /* 0x000000022c00780c */ /* 0x000fe20003f66270 */
[----:B--2---:R-:W-:Y:S01]  /*5ed0*/  FMUL.FTZ R4, R161, -R18 ;  /* 0x80000012a1047220 */ /* 0x004fe20000410000 */
[----:B------:R-:W2:Y:S01]  /*5ee0*/  SHFL.UP PT, R149, R170, 0x2, RZ ;  /* 0x04400000aa957989 */ /* 0x000ea200000e00ff */
[----:B------:R-:W-:-:S02]  /*5ef0*/  FADD.FTZ R148, -R192, R155 ;  /* 0x0000009bc0947221 */ /* 0x000fc40000010100 */
[----:B------:R-:W-:Y:S01]  /*5f00*/  FADD.FTZ R154, R189, R154 ;  /* 0x0000009abd9a7221 */ /* 0x000fe20000010000 */
[----:B------:R-:W3:Y:S01]  /*5f10*/  SHFL.UP PT, R5, R166, 0x2, RZ ;  /* 0x04400000a6057989 */ /* 0x000ee200000e00ff */
[-C--:B------:R-:W-:Y:S02]  /*5f20*/  FFMA.FTZ R6, R156, -R19.reuse, R4 ;  /* 0x800000139c067223 */ /* 0x080fe40000010004 */
[----:B------:R-:W-:Y:S02]  /*5f30*/  FMUL.FTZ R4, R181, -R148 ;  /* 0x80000094b5047220 */ /* 0x000fe40000410000 */
[----:B------:R-:W-:Y:S02]  /*5f40*/  FMUL.FTZ R151, R161, R19 ;  /* 0x00000013a1977220 */ /* 0x000fe40000410000 */
[-C--:B------:R-:W-:Y:S02]  /*5f50*/  FMUL.FTZ R150, R181, -R154.reuse ;  /* 0x8000009ab5967220 */ /* 0x080fe40000410000 */
[----:B------:R-:W-:-:S02]  /*5f60*/  FFMA.FTZ R154, R183, R154, -R4 ;  /* 0x0000009ab79a7223 */ /* 0x000fc40000010804 */
[----:B------:R-:W-:Y:S02]  /*5f70*/  FFMA.FTZ R4, R156, R18, -R151 ;  /* 0x000000129c047223 */ /* 0x000fe40000010897 */
[----:B------:R-:W-:Y:S02]  /*5f80*/  FFMA.FTZ R158, R183, R148, R150 ;  /* 0x00000094b79e7223 */ /* 0x000fe40000010096 */
[C---:B------:R-:W-:Y:S02]  /*5f90*/  FMUL.FTZ R148, R177.reuse, -R6 ;  /* 0x80000006b1947220 */ /* 0x040fe40000410000 */
[----:B------:R-:W-:Y:S02]  /*5fa0*/  FMUL.FTZ R150, R177, -R4 ;  /* 0x80000004b1967220 */ /* 0x000fe40000410000 */
[C---:B------:R-:W-:Y:S02]  /*5fb0*/  FMUL.FTZ R175, R115.reuse, R160 ;  /* 0x000000a073af7220 */ /* 0x040fe40000410000 */
[----:B------:R-:W-:-:S02]  /*5fc0*/  FMUL.FTZ R173, R115, R164 ;  /* 0x000000a473ad7220 */ /* 0x000fc40000410000 */
        /* <DEDUP_REMOVED lines=10> */
[----:B-1----:R-:W-:Y:S02]  /*6070*/  FMUL.FTZ R150, R152, R147 ;  /* 0x0000009398967220 */ /* 0x002fe40000410000 */
[----:B------:R-:W-:-:S02]  /*6080*/  FFMA.FTZ R158, R169, R158, R6 ;  /* 0x0000009ea99e7223 */ /* 0x000fc40000010006 */
[C---:B--2---:R-:W-:Y:S02]  /*6090*/  FMUL.FTZ R148, R152.reuse, R149 ;  /* 0x0000009598947220 */ /* 0x044fe40000410000 */
[----:B------:R-:W-:Y:S02]  /*60a0*/  FFMA.FTZ R154, R169, R154, -R4 ;  /* 0x0000009aa99a7223 */ /* 0x000fe40000010804 */
[C---:B---3--:R-:W-:Y:S02]  /*60b0*/  FMUL.FTZ R6, R152.reuse, R5 ;  /* 0x0000000598067220 */ /* 0x048fe40000410000 */
[----:B------:R-:W-:Y:S02]  /*60c0*/  FMUL.FTZ R4, R152, R7 ;  /* 0x0000000798047220 */ /* 0x000fe40000410000 */
[C---:B------:R-:W-:Y:S02]  /*60d0*/  FFMA.FTZ R149, R166.reuse, R149, R150 ;  /* 0x00000095a6957223 */ /* 0x040fe40000010096 */
[----:B------:R-:W-:-:S02]  /*60e0*/  FFMA.FTZ R147, R166, R147, -R148 ;  /* 0x00000093a6937223 */ /* 0x000fc40000010894 */
[C---:B------:R-:W-:Y:S02]  /*60f0*/  FFMA.FTZ R7, R166.reuse, R7, R6 ;  /* 0x00000007a6077223 */ /* 0x040fe40000010006 */
[----:B------:R-:W-:Y:S02]  /*6100*/  @P3 FFMA.FTZ R166, R166, R5, -R4 ;  /* 0x00000005a6a63223 */ /* 0x000fe40000010804 */
[----:B------:R-:W-:Y:S01]  /*6110*/  @P3 FADD.FTZ R170, R170, R149 ;  /* 0x00000095aaaa3221 */ /* 0x000fe20000010000 */
[----:B------:R-:W-:Y:S01]  /*6120*/  FSEL R7, R152, R7, !P3 ;  /* 0x0000000798077208 */ /* 0x000fe20005800000 */
[----:B------:R-:W-:Y:S02]  /*6130*/  FMUL.FTZ R4, R203, -R151 ;  /* 0x80000097cb047220 */ /* 0x000fe40000410000 */
[----:B------:R-:W-:Y:S01]  /*6140*/  @P3 FADD.FTZ R172, R172, R147 ;  /* 0x00000093acac3221 */ /* 0x000fe20000010000 */
[----:B------:R-:W-:Y:S01]  /*6150*/  ISETP.GE.AND P3, PT, R44, 0x4, PT ;  /* 0x000000042c00780c */ /* 0x000fe20003f66270 */
[C---:B------:R-:W-:Y:S01]  /*6160*/  FMUL.FTZ R171, R114.reuse, R160 ;  /* 0x000000a072ab7220 */ /* 0x040fe20000410000 */
[----:B------:R-:W1:Y:S01]  /*6170*/  SHFL.UP PT, R147, R170, 0x4, RZ ;  /* 0x04800000aa937989 */ /* 0x000e6200000e00ff */
[----:B------:R-:W-:-:S02]  /*6180*/  FMUL.FTZ R165, R114, R164 ;  /* 0x000000a472a57220 */ /* 0x000fc40000410000 */
[-C--:B------:R-:W-:Y:S01]  /*6190*/  FFMA.FTZ R148, R204, R153.reuse, R4 ;  /* 0x00000099cc947223 */ /* 0x080fe20000010004 */
[----:B------:R-:W2:Y:S01]  /*61a0*/  SHFL.UP PT, R6, R172, 0x4, RZ ;  /* 0x04800000ac067989 */ /* 0x000ea200000e00ff */
[----:B------:R-:W-:Y:S02]  /*61b0*/  FADD.FTZ R154, R171, R154 ;  /* 0x0000009aab9a7221 */ /* 0x000fe40000010000 */
[----:B------:R-:W-:Y:S01]  /*61c0*/  FADD.FTZ R158, -R165, R158 ;  /* 0x0000009ea59e7221 */ /* 0x000fe20000010100 */
[----:B------:R-:W3:Y:S01]  /*61d0*/  SHFL.UP PT, R4, R166, 0x4, RZ ;  /* 0x04800000a6047989 */ /* 0x000ee200000e00ff */
[----:B------:R-:W-:Y:S02]  /*61e0*/  FMUL.FTZ R153, R203, -R153 ;  /* 0x80000099cb997220 */ /* 0x000fe40000410000 */
[C---:B------:R-:W-:Y:S01]  /*61f0*/  FMUL.FTZ R155, R163.reuse, -R154 ;  /* 0x8000009aa39b7220 */ /* 0x040fe20000410000 */
[----:B------:R-:W4:Y:S01]  /*6200*/  SHFL.UP PT, R5, R7, 0x4, RZ ;  /* 0x0480000007057989 */ /* 0x000f2200000e00ff */
[----:B------:R-:W-:-:S02]  /*6210*/  FMUL.FTZ R149, R163, -R158 ;  /* 0x8000009ea3957220 */ /* 0x000fc40000410000 */
[----:B------:R-:W-:Y:S02]  /*6220*/  FFMA.FTZ R153, R204, R151, -R153 ;  /* 0x00000097cc997223 */ /* 0x000fe40000010899 */
[C---:B------:R-:W-:Y:S02]  /*6230*/  FFMA.FTZ R158, R162.reuse, R158, R155 ;  /* 0x0000009ea29e7223 */ /* 0x040fe4000001009b */
[----:B------:R-:W-:Y:S02]  /*6240*/  FFMA.FTZ R154, R162, R154, -R149 ;  /* 0x0000009aa29a7223 */ /* 0x000fe40000010895 */
[----:B------:R-:W-:Y:S02]  /*6250*/  FMUL.FTZ R155, R113, R164 ;  /* 0x000000a4719b7220 */ /* 0x000fe40000410000 */
[C---:B------:R-:W-:Y:S02]  /*6260*/  FMUL.FTZ R149, R205.reuse, -R148 ;  /* 0x80000094cd957220 */ /* 0x040fe40000410000 */
[----:B------:R-:W-:-:S02]  /*6270*/  FMUL.FTZ R151, R205, -R153 ;  /* 0x80000099cd977220 */ /* 0x000fc40000410000 */
[----:B------:R-:W-:Y:S02]  /*6280*/  FMUL.FTZ R157, R113, R160 ;  /* 0x000000a0719d7220 */ /* 0x000fe40000410000 */
[----:B------:R-:W-:Y:S02]  /*6290*/  FADD.FTZ R158, -R155, R158 ;  /* 0x0000009e9b9e7221 */ /* 0x000fe40000010100 */
[C---:B------:R-:W-:Y:S02]  /*62a0*/  FFMA.FTZ R149, R206.reuse, R153, -R149 ;  /* 0x00000099ce957223 */ /* 0x040fe40000010895 */
[----:B------:R-:W-:Y:S02]  /*62b0*/  FFMA.FTZ R151, R206, R148, R151 ;  /* 0x00000094ce977223 */ /* 0x000fe40000010097 */
[----:B------:R-:W-:Y:S02]  /*62c0*/  FADD.FTZ R154, R157, R154 ;  /* 0x0000009a9d9a7221 */ /* 0x000fe40000010000 */
[----:B------:R-:W-:-:S02]  /*62d0*/  FMUL.FTZ R152, R127, -R158 ;  /* 0x8000009e7f987220 */ /* 0x000fc40000410000 */
[C---:B------:R-:W-:Y:S02]  /*62e0*/  FMUL.FTZ R150, R195.reuse, -R149 ;  /* 0x80000095c3967220 */ /* 0x040fe40000410000 */
[-C--:B------:R-:W-:Y:S02]  /*62f0*/  FMUL.FTZ R148, R195, -R151.reuse ;  /* 0x80000097c3947220 */ /* 0x080fe40000410000 */
[-C--:B------:R-:W-:Y:S02]  /*6300*/  FMUL.FTZ R159, R127, -R154.reuse ;  /* 0x8000009a7f9f7220 */ /* 0x080fe40000410000 */
[----:B------:R-:W-:Y:S02]  /*6310*/  FFMA.FTZ R153, R129, R154, -R152 ;  /* 0x0000009a81997223 */ /* 0x000fe40000010898 */
[C---:B------:R-:W-:Y:S02]  /*6320*/  FFMA.FTZ R154, R196.reuse, R151, R150 ;  /* 0x00000097c49a7223 */ /* 0x040fe40000010096 */
[----:B------:R-:W-:-:S02]  /*6330*/  FFMA.FTZ R152, R196, R149, -R148 ;  /* 0x00000095c4987223 */ /* 0x000fc40000010894 */
[C---:B-1----:R-:W-:Y:S02]  /*6340*/  FMUL.FTZ R151, R7.reuse, R147 ;  /* 0x0000009307977220 */ /* 0x042fe40000410000 */
[C---:B--2---:R-:W-:Y:S02]  /*6350*/  FMUL.FTZ R150, R7.reuse, R6 ;  /* 0x0000000607967220 */ /* 0x044fe40000410000 */
[C---:B---3--:R-:W-:Y:S02]  /*6360*/  FMUL.FTZ R148, R7.reuse, R4 ;  /* 0x0000000407947220 */ /* 0x048fe40000410000 */
[----:B----4-:R-:W-:Y:S02]  /*6370*/  FMUL.FTZ R149, R7, R5 ;  /* 0x0000000507957220 */ /* 0x010fe40000410000 */
[C---:B------:R-:W-:Y:S02]  /*6380*/  FFMA.FTZ R151, R166.reuse, R6, -R151 ;  /* 0x00000006a6977223 */ /* 0x040fe40000010897 */
[----:B------:R-:W-:-:S02]  /*6390*/  FFMA.FTZ R147, R166, R147, R150 ;  /* 0x00000093a6937223 */ /* 0x000fc40000010096 */
[C---:B------:R-:W-:Y:S02]  /*63a0*/  FFMA.FTZ R6, R166.reuse, R5, R148 ;  /* 0x00000005a6067223 */ /* 0x040fe40000010094 */
[----:B------:R-:W-:Y:S02]  /*63b0*/  @P3 FFMA.FTZ R166, R166, R4, -R149 ;  /* 0x00000004a6a63223 */ /* 0x000fe40000010895 */
[----:B------:R-:W-:Y:S01]  /*63c0*/  @P3 FADD.FTZ R172, R172, R151 ;  /* 0x00000097acac3221 */ /* 0x000fe20000010000 */
[----:B------:R-:W-:Y:S01]  /*63d0*/  FSEL R6, R7, R6, !P3 ;  /* 0x0000000607067208 */ /* 0x000fe20005800000 */
[----:B------:R-:W-:Y:S01]  /*63e0*/  @P3 FADD.FTZ R170, R170, R147 ;  /* 0x00000093aaaa3221 */ /* 0x000fe20000010000 */
[----:B------:R-:W1:Y:S01]  /*63f0*/  SHFL.UP PT, R5, R166, 0x8, RZ ;  /* 0x05000000a6057989 */ /* 0x000e6200000e00ff */
[----:B------:R-:W-:Y:S01]  /*6400*/  FMUL.FTZ R148, R112, R160 ;  /* 0x000000a070947220 */ /* 0x000fe20000410000 */
[----:B------:R-:W-:Y:S01]  /*6410*/  ISETP.GE.AND P3, PT, R44, 0x8, PT ;  /* 0x000000082c00780c */ /* 0x000fe20003f66270 */
[----:B------:R-:W-:Y:S01]  /*6420*/  FFMA.FTZ R158, R129, R158, R159 ;  /* 0x0000009e819e7223 */ /* 0x000fe2000001009f */
[----:B------:R-:W2:Y:S01]  /*6430*/  SHFL.UP PT, R151, R172, 0x8, RZ ;  /* 0x05000000ac977989 */ /* 0x000ea200000e00ff */
[----:B------:R-:W-:-:S02]  /*6440*/  FMUL.FTZ R147, R112, R164 ;  /* 0x000000a470937220 */ /* 0x000fc40000410000 */
[----:B------:R-:W-:Y:S01]  /*6450*/  FMUL.FTZ R4, R181, -R152 ;  /* 0x80000098b5047220 */ /* 0x000fe20000410000 */
[----:B------:R-:W-:Y:S01]  /*6460*/  SHFL.UP PT, R7, R6, 0x8, RZ ;  /* 0x0500000006077989 */ /* 0x000fe200000e00ff */
[----:B------:R-:W-:Y:S02]  /*6470*/  FADD.FTZ R150, R148, R153 ;  /* 0x0000009994967221 */ /* 0x000fe40000010000 */
[----:B------:R-:W-:Y:S01]  /*6480*/  FADD.FTZ R158, -R147, R158 ;  /* 0x0000009e939e7221 */ /* 0x000fe20000010100 */
[----:B------:R-:W3:Y:S01]  /*6490*/  SHFL.UP PT, R153, R170, 0x8, RZ ;  /* 0x05000000aa997989 */ /* 0x000ee200000e00ff */
[-C--:B------:R-:W-:Y:S02]  /*64a0*/  FFMA.FTZ R4, R183, R154.reuse, R4 ;  /* 0x0000009ab7047223 */ /* 0x080fe40000010004 */
[----:B------:R-:W-:Y:S02]  /*64b0*/  FMUL.FTZ R154, R181, -R154 ;  /* 0x8000009ab59a7220 */ /* 0x000fe40000410000 */
[----:B------:R-:W-:-:S02]  /*64c0*/  FMUL.FTZ R149, R131, -R158 ;  /* 0x8000009e83957220 */ /* 0x000fc40000410000 */
[----:B------:R-:W-:Y:S02]  /*64d0*/  FMUL.FTZ R178, R131, -R150 ;  /* 0x8000009683b27220 */ /* 0x000fe40000410000 */
[----:B------:R-:W-:Y:S02]  /*64e0*/  FFMA.FTZ R154, R183, R152, -R154 ;  /* 0x00000098b79a7223 */ /* 0x000fe4000001089a */
[----:B------:R-:W-:Y:S02]  /*64f0*/  FFMA.FTZ R159, R133, R150, -R149 ;  /* 0x00000096859f7223 */ /* 0x000fe40000010895 */
[----:B------:R-:W-:Y:S02]  /*6500*/  FMUL.FTZ R152, R167, -R4 ;  /* 0x80000004a7987220 */ /* 0x000fe40000410000 */
[----:B------:R-:W-:Y:S02]  /*6510*/  FFMA.FTZ R178, R133, R158, R178 ;  /* 0x0000009e85b27223 */ /* 0x000fe400000100b2 */
[----:B------:R-:W-:-:S02]  /*6520*/  FMUL.FTZ R150, R111, R160 ;  /* 0x000000a06f967220 */ /* 0x000fc40000410000 */
[----:B------:R-:W-:Y:S02]  /*6530*/  FMUL.FTZ R158, R167, -R154 ;  /* 0x8000009aa79e7220 */ /* 0x000fe40000410000 */
[----:B------:R-:W-:Y:S02]  /*6540*/  FMUL.FTZ R149, R111, R164 ;  /* 0x000000a46f957220 */ /* 0x000fe40000410000 */
        /* <DEDUP_REMOVED lines=9> */
[----:B------:R-:W-:-:S02]  /*65e0*/  FFMA.FTZ R178, R162, R152, -R159 ;  /* 0x00000098a2b27223 */ /* 0x000fc4000001089f */
[----:B------:R-:W-:Y:S02]  /*65f0*/  FFMA.FTZ R209, R137, R154, -R4 ;  /* 0x0000009a89d17223 */ /* 0x000fe40000010804 */
[----:B------:R-:W-:Y:S02]  /*6600*/  FFMA.FTZ R190, R162, R158, R191 ;  /* 0x0000009ea2be7223 */ /* 0x000fe400000100bf */
[C---:B-1----:R-:W-:Y:S02]  /*6610*/  FMUL.FTZ R152, R6.reuse, R5 ;  /* 0x0000000506987220 */ /* 0x042fe40000410000 */
[C---:B--2---:R-:W-:Y:S02]  /*6620*/  FMUL.FTZ R158, R6.reuse, R151 ;  /* 0x00000097069e7220 */ /* 0x044fe40000410000 */
[C---:B---3--:R-:W-:Y:S02]  /*6630*/  FMUL.FTZ R154, R6.reuse, R153 ;  /* 0x00000099069a7220 */ /* 0x048fe40000410000 */
[----:B------:R-:W-:-:S02]  /*6640*/  FMUL.FTZ R4, R6, R7 ;  /* 0x0000000706047220 */ /* 0x000fc40000410000 */
[C---:B------:R-:W-:Y:S02]  /*6650*/  FFMA.FTZ R159, R166.reuse, R7, R152 ;  /* 0x00000007a69f7223 */ /* 0x040fe40000010098 */
[C---:B------:R-:W-:Y:S02]  /*6660*/  FFMA.FTZ R153, R166.reuse, R153, R158 ;  /* 0x00000099a6997223 */ /* 0x040fe4000001009e */
[----:B------:R-:W-:Y:S01]  /*6670*/  FFMA.FTZ R7, R166, R151, -R154 ;  /* 0x00000097a6077223 */ /* 0x000fe2000001089a */
[----:B------:R-:W-:Y:S01]  /*6680*/  FSEL R159, R6, R159, !P3 ;  /* 0x0000009f069f7208 */ /* 0x000fe20005800000 */
[----:B------:R-:W-:Y:S02]  /*6690*/  @P3 FFMA.FTZ R166, R166, R5, -R4 ;  /* 0x00000005a6a63223 */ /* 0x000fe40000010804 */
[C---:B------:R-:W-:Y:S02]  /*66a0*/  FMUL.FTZ R151, R109.reuse, R164 ;  /* 0x000000a46d977220 */ /* 0x040fe40000410000 */
[----:B------:R-:W-:Y:S01]  /*66b0*/  FMUL.FTZ R152, R109, R160 ;  /* 0x000000a06d987220 */ /* 0x000fe20000410000 */
[----:B------:R-:W1:Y:S01]  /*66c0*/  SHFL.UP PT, R4, R166, 0x10, RZ ;  /* 0x06000000a6047989 */ /* 0x000e6200000e00ff */
[----:B------:R-:W-:-:S02]  /*66d0*/  @P3 FADD.FTZ R170, R170, R153 ;  /* 0x00000099aaaa3221 */ /* 0x000fc40000010000 */
[----:B------:R-:W-:Y:S01]  /*66e0*/  FADD.FTZ R222, -R151, R222 ;  /* 0x000000de97de7221 */ /* 0x000fe20000010100 */
[----:B------:R-:W2:Y:S01]  /*66f0*/  SHFL.UP PT, R5, R159, 0x10, RZ ;  /* 0x060000009f057989 */ /* 0x000ea200000e00ff */
[----:B------:R-:W-:Y:S02]  /*6700*/  FADD.FTZ R158, R152, R209 ;  /* 0x000000d1989e7221 */ /* 0x000fe40000010000 */
[----:B------:R-:W-:Y:S01]  /*6710*/  @P3 FADD.FTZ R172, R172, R7 ;  /* 0x00000007acac3221 */ /* 0x000fe20000010000 */
[----:B------:R-:W-:Y:S01]  /*6720*/  ISETP.GE.AND P3, PT, R44, 0x10, PT ;  /* 0x000000102c00780c */ /* 0x000fe20003f66270 */
[C---:B------:R-:W-:Y:S01]  /*6730*/  FMUL.FTZ R153, R127.reuse, -R190 ;  /* 0x800000be7f997220 */ /* 0x040fe20000410000 */
[----:B------:R-:W-:Y:S01]  /*6740*/  SHFL.UP PT, R7, R170, 0x10, RZ ;  /* 0x06000000aa077989 */ /* 0x000fe200000e00ff */
[----:B------:R-:W-:Y:S02]  /*6750*/  FMUL.FTZ R154, R127, -R178 ;  /* 0x800000b27f9a7220 */ /* 0x000fe40000410000 */
[C---:B------:R-:W-:Y:S01]  /*6760*/  FMUL.FTZ R191, R139.reuse, -R222 ;  /* 0x800000de8bbf7220 */ /* 0x040fe20000410000 */
[----:B------:R-:W3:Y:S01]  /*6770*/  SHFL.UP PT, R6, R172, 0x10, RZ ;  /* 0x06000000ac067989 */ /* 0x000ee200000e00ff */
[----:B------:R-:W-:-:S02]  /*6780*/  FMUL.FTZ R211, R139, -R158 ;  /* 0x8000009e8bd37220 */ /* 0x000fc40000410000 */
[----:B------:R-:W-:Y:S02]  /*6790*/  FFMA.FTZ R178, R129, R178, -R153 ;  /* 0x000000b281b27223 */ /* 0x000fe40000010899 */
[C---:B------:R-:W-:Y:S02]  /*67a0*/  FFMA.FTZ R209, R141.reuse, R158, -R191 ;  /* 0x0000009e8dd17223 */ /* 0x040fe400000108bf */
[----:B------:R-:W-:Y:S02]  /*67b0*/  FFMA.FTZ R222, R141, R222, R211 ;  /* 0x000000de8dde7223 */ /* 0x000fe400000100d3 */
[----:B------:R-:W-:Y:S02]  /*67c0*/  FFMA.FTZ R190, R129, R190, R154 ;  /* 0x000000be81be7223 */ /* 0x000fe4000001009a */
[----:B------:R-:W-:Y:S02]  /*67d0*/  FMUL.FTZ R153, R107, R164 ;  /* 0x000000a46b997220 */ /* 0x000fe40000410000 */
[----:B------:R-:W-:-:S02]  /*67e0*/  FMUL.FTZ R191, R131, -R178 ;  /* 0x800000b283bf7220 */ /* 0x000fc40000410000 */
[----:B------:R-:W-:Y:S02]  /*67f0*/  FMUL.FTZ R154, R107, R160 ;  /* 0x000000a06b9a7220 */ /* 0x000fe40000410000 */
[-C--:B------:R-:W-:Y:S02]  /*6800*/  FMUL.FTZ R158, R131, -R190.reuse ;  /* 0x800000be839e7220 */ /* 0x080fe40000410000 */
[----:B------:R-:W-:Y:S02]  /*6810*/  FADD.FTZ R222, -R153, R222 ;  /* 0x000000de99de7221 */ /* 0x000fe40000010100 */
[C---:B------:R-:W-:Y:S02]  /*6820*/  FFMA.FTZ R190, R133.reuse, R190, R191 ;  /* 0x000000be85be7223 */ /* 0x040fe400000100bf */
[----:B------:R-:W-:Y:S02]  /*6830*/  FADD.FTZ R209, R154, R209 ;  /* 0x000000d19ad17221 */ /* 0x000fe40000010000 */
[----:B------:R-:W-:-:S02]  /*6840*/  FFMA.FTZ R178, R133, R178, -R158 ;  /* 0x000000b285b27223 */ /* 0x000fc4000001089e */
[C---:B------:R-:W-:Y:S02]  /*6850*/  FMUL.FTZ R224, R142.reuse, -R222 ;  /* 0x800000de8ee07220 */ /* 0x040fe40000410000 */
[----:B------:R-:W-:Y:S02]  /*6860*/  FMUL.FTZ R158, R135, -R190 ;  /* 0x800000be879e7220 */ /* 0x000fe40000410000 */
[-C--:B------:R-:W-:Y:S02]  /*6870*/  FFMA.FTZ R215, R143, R209.reuse, -R224 ;  /* 0x000000d18fd77223 */ /* 0x080fe400000108e0 */
[----:B------:R-:W-:Y:S02]  /*6880*/  FFMA.FTZ R224, R137, R178, -R158 ;  /* 0x000000b289e07223 */ /* 0x000fe4000001089e */
[----:B-1----:R-:W-:Y:S02]  /*6890*/  FMUL.FTZ R158, R159, R4 ;  /* 0x000000049f9e7220 */ /* 0x002fe40000410000 */
[----:B------:R-:W-:-:S02]  /*68a0*/  FMUL.FTZ R191, R142, -R209 ;  /* 0x800000d18ebf7220 */ /* 0x000fc40000410000 */
[----:B------:R-:W-:Y:S02]  /*68b0*/  FMUL.FTZ R209, R135, -R178 ;  /* 0x800000b287d17220 */ /* 0x000fe40000410000 */
[----:B--2---:R-:W-:Y:S02]  /*68c0*/  FFMA.FTZ R158, R166, R5, R158 ;  /* 0x00000005a69e7223 */ /* 0x004fe4000001009e */
[----:B------:R-:W-:Y:S02]  /*68d0*/  FFMA.FTZ R228, R143, R222, R191 ;  /* 0x000000de8fe47223 */ /* 0x000fe400000100bf */
[C---:B---3--:R-:W-:Y:S01]  /*68e0*/  FMUL.FTZ R178, R159.reuse, R6 ;  /* 0x000000069fb27220 */ /* 0x048fe20000410000 */
[----:B-----5:R1:W-:Y:S01]  /*68f0*/  SHFL.IDX PT, R222, R16, RZ, 0x1f ;  /* 0x00001fff10de7589 */ /* 0x0203e200000e0000 */
[----:B------:R-:W-:Y:S02]  /*6900*/  FMUL.FTZ R191, R159, R7 ;  /* 0x000000079fbf7220 */ /* 0x000fe40000410000 */
[----:B------:R-:W-:Y:S01]  /*6910*/  FFMA.FTZ R226, R137, R190, R209 ;  /* 0x000000be89e27223 */ /* 0x000fe200000100d1 */
[C---:B------:R-:W-:Y:S01]  /*6920*/  FSEL R190, R159.reuse, R158, !P3 ;  /* 0x0000009e9fbe7208 */ /* 0x040fe20005800000 */
[----:B------:R-:W-:-:S02]  /*6930*/  FMUL.FTZ R5, R159, R5 ;  /* 0x000000059f057220 */ /* 0x000fc40000410000 */
[C---:B------:R-:W-:Y:S02]  /*6940*/  FFMA.FTZ R7, R166.reuse, R7, R178 ;  /* 0x00000007a6077223 */ /* 0x040fe400000100b2 */
[C---:B------:R-:W-:Y:S01]  /*6950*/  FFMA.FTZ R191, R166.reuse, R6, -R191 ;  /* 0x00000006a6bf7223 */ /* 0x040fe200000108bf */
[----:B------:R-:W2:Y:S01]  /*6960*/  SHFL.UP PT, R211, R190, 0x1, RZ ;  /* 0x04200000bed37989 */ /* 0x000ea200000e00ff */
[----:B------:R-:W-:Y:S01]  /*6970*/  @P3 FFMA.FTZ R166, R166, R4, -R5 ;  /* 0x00000004a6a63223 */ /* 0x000fe20000010805 */
[----:B------:R-:W-:Y:S01]  /*6980*/  HFMA2.MMA R4, -RZ, RZ, 1.875, 0 ;  /* 0x3f800000ff047435 */ /* 0x000fe200000001ff */
[----:B------:R-:W-:Y:S01]  /*6990*/  @P3 FADD.FTZ R170, R170, R7 ;  /* 0x00000007aaaa3221 */ /* 0x000fe20000010000 */
[----:B------:R3:W4:Y:S01]  /*69a0*/  SHFL.IDX PT, R178, R17, RZ, 0x1f ;  /* 0x00001fff11b27589 */ /* 0x00072200000e0000 */
[----:B------:R-:W-:Y:S01]  /*69b0*/  @P3 FADD.FTZ R172, R172, R191 ;  /* 0x000000bfacac3221 */ /* 0x000fe20000010000 */
[----:B------:R-:W-:Y:S01]  /*69c0*/  MOV R5, RZ ;  /* 0x000000ff00057202 */ /* 0x000fe20000000f00 */
[C---:B------:R-:W-:Y:S01]  /*69d0*/  FMUL.FTZ R158, R105.reuse, R160 ;  /* 0x000000a0699e7220 */ /* 0x040fe20000410000 */
[----:B------:R0:W2:Y:S01]  /*69e0*/  SHFL.UP PT, R209, R166, 0x1, RZ ;  /* 0x04200000a6d17989 */ /* 0x0000a200000e00ff */
[----:B------:R-:W-:Y:S01]  /*69f0*/  FMUL.FTZ R159, R105, R164 ;  /* 0x000000a4699f7220 */ /* 0x000fe20000410000 */
[----:B------:R-:W-:Y:S01]  /*6a00*/  CS2R R6, SRZ ;  /* 0x0000000000067805 */ /* 0x000fe2000001ff00 */
[C---:B-1----:R-:W-:Y:S01]  /*6a10*/  FMUL.FTZ R16, R139.reuse, -R226 ;  /* 0x800000e28b107220 */ /* 0x042fe20000410000 */
[----:B------:R-:W1:Y:S01]  /*6a20*/  SHFL.UP PT, R170, R170, 0x1, RZ ;  /* 0x04200000aaaa7989 */ /* 0x000e6200000e00ff */
[----:B---3--:R-:W-:-:S02]  /*6a30*/  FMUL.FTZ R17, R139, -R224 ;  /* 0x800000e08b117220 */ /* 0x008fc40000410000 */
[----:B------:R-:W-:Y:S01]  /*6a40*/  FADD.FTZ R215, R158, R215 ;  /* 0x000000d79ed77221 */ /* 0x000fe20000010000 */
[----:B------:R-:W3:Y:S01]  /*6a50*/  SHFL.UP PT, R172, R172, 0x1, RZ ;  /* 0x04200000acac7989 */ /* 0x000ee200000e00ff */
[----:B------:R-:W-:Y:S02]  /*6a60*/  FADD.FTZ R228, -R159, R228 ;  /* 0x000000e49fe47221 */ /* 0x000fe40000010100 */
[----:B------:R-:W-:Y:S01]  /*6a70*/  FFMA.FTZ R224, R141, R224, -R16 ;  /* 0x000000e08de07223 */ /* 0x000fe20000010810 */
[----:B------:R-:W3:Y:S01]  /*6a80*/  @!P0 LDS.128 R4, [UR6+0x1da0] ;  /* 0x001da006ff048984 */ /* 0x000ee20008000c00 */
[C---:B------:R-:W-:Y:S01]  /*6a90*/  FMUL.FTZ R190, R144.reuse, -R215 ;  /* 0x800000d790be7220 */ /* 0x040fe20000410000 */
[----:B------:R-:W-:Y:S01]  /*6aa0*/  ISETP.NE.AND P0, PT, R223, 0x1f, PT ;  /* 0x0000001fdf00780c */ /* 0x000fe20003f05270 */
[----:B0-----:R-:W-:Y:S02]  /*6ab0*/  FMUL.FTZ R166, R144, -R228 ;  /* 0x800000e490a67220 */ /* 0x001fe40000410000 */
[----:B------:R-:W-:-:S02]  /*6ac0*/  FFMA.FTZ R17, R141, R226, R17 ;  /* 0x000000e28d117223 */ /* 0x000fc40000010011 */
[C---:B------:R-:W-:Y:S02]  /*6ad0*/  FMUL.FTZ R16, R142.reuse, -R224 ;  /* 0x800000e08e107220 */ /* 0x040fe40000410000 */
[C---:B------:R-:W-:Y:S02]  /*6ae0*/  FFMA.FTZ R228, R145.reuse, R228, R190 ;  /* 0x000000e491e47223 */ /* 0x040fe400000100be */
[----:B------:R-:W-:Y:S02]  /*6af0*/  FFMA.FTZ R221, R145, R215, -R166 ;  /* 0x000000d791dd7223 */ /* 0x000fe400000108a6 */
[-C--:B------:R-:W-:Y:S02]  /*6b00*/  FFMA.FTZ R190, R143, R17.reuse, R16 ;  /* 0x000000118fbe7223 */ /* 0x080fe40000010010 */
[----:B------:R-:W-:Y:S02]  /*6b10*/  FMUL.FTZ R166, R142, -R17 ;  /* 0x800000118ea67220 */ /* 0x000fe40000410000 */
[----:B--2---:R-:W-:-:S02]  /*6b20*/  FMUL.FTZ R16, R211, R222 ;  /* 0x000000ded3107220 */ /* 0x004fc40000410000 */
[----:B----4-:R-:W-:Y:S02]  /*6b30*/  FMUL.FTZ R211, R211, R178 ;  /* 0x000000b2d3d37220 */ /* 0x010fe40000410000 */
[----:B------:R-:W-:Y:S02]  /*6b40*/  FFMA.FTZ R166, R143, R224, -R166 ;  /* 0x000000e08fa67223 */ /* 0x000fe400000108a6 */
[C---:B------:R-:W-:Y:S02]  /*6b50*/  FFMA.FTZ R191, R209.reuse, R178, R16 ;  /* 0x000000b2d1bf7223 */ /* 0x040fe40000010010 */
[----:B------:R-:W-:Y:S02]  /*6b60*/  FFMA.FTZ R17, R209, R222, -R211 ;  /* 0x000000ded1117223 */ /* 0x000fe400000108d3 */
[----:B------:R-:W-:Y:S02]  /*6b70*/  FMUL.FTZ R16, R144, -R166 ;  /* 0x800000a690107220 */ /* 0x000fe40000410000 */
[----:B-1----:R-:W-:-:S02]  /*6b80*/  @P1 FADD.FTZ R178, R170, R191 ;  /* 0x000000bfaab21221 */ /* 0x002fc40000010000 */
[-C--:B------:R-:W-:Y:S02]  /*6b90*/  FMUL.FTZ R215, R144, -R190.reuse ;  /* 0x800000be90d77220 */ /* 0x080fe40000410000 */
[----:B---3--:R-:W-:Y:S02]  /*6ba0*/  @P1 FADD.FTZ R222, R172, R17 ;  /* 0x00000011acde1221 */ /* 0x008fe40000010000 */
[----:B------:R-:W-:Y:S02]  /*6bb0*/  FFMA.FTZ R211, R145, R190, R16 ;  /* 0x000000be91d37223 */ /* 0x000fe40000010010 */
[----:B------:R-:W-:Y:S02]  /*6bc0*/  FMUL.FTZ R191, R15, R178 ;  /* 0x000000b20fbf7220 */ /* 0x000fe40000410000 */
[C---:B------:R-:W-:Y:S01]  /*6bd0*/  FMUL.FTZ R16, R103.reuse, R160 ;  /* 0x000000a067107220 */ /* 0x040fe20000410000 */
[----:B------:R0:W1:Y:S01]  /*6be0*/  SHFL.DOWN PT, R172, R211, 0x1, 0x1f ;  /* 0x08201f00d3ac7f89 */ /* 0x00006200000e0000 */
[----:B------:R-:W-:-:S02]  /*6bf0*/  FMUL.FTZ R17, R103, R164 ;  /* 0x000000a467117220 */ /* 0x000fc40000410000 */
[----:B------:R-:W-:Y:S02]  /*6c00*/  FFMA.FTZ R209, R145, R166, -R215 ;  /* 0x000000a691d17223 */ /* 0x000fe400000108d7 */
[-C--:B------:R-:W-:Y:S02]  /*6c10*/  FMUL.FTZ R215, R15, R222.reuse ;  /* 0x000000de0fd77220 */ /* 0x080fe40000410000 */
[----:B------:R-:W-:Y:S01]  /*6c20*/  FFMA.FTZ R15, R14, R222, -R191 ;  /* 0x000000de0e0f7223 */ /* 0x000fe200000108bf */
[----:B------:R0:W2:Y:S01]  /*6c30*/  SHFL.DOWN PT, R170, R209, 0x1, 0x1f ;  /* 0x08201f00d1aa7f89 */ /* 0x0000a200000e0000 */
[----:B------:R-:W-:Y:S02]  /*6c40*/  FADD.FTZ R190, R16, R221 ;  /* 0x000000dd10be7221 */ /* 0x000fe40000010000 */
[----:B------:R-:W-:Y:S02]  /*6c50*/  FADD.FTZ R191, -R17, R228 ;  /* 0x000000e411bf7221 */ /* 0x000fe40000010100 */
[----:B------:R-:W-:-:S02]  /*6c60*/  FFMA.FTZ R14, R14, R178, R215 ;  /* 0x000000b20e0e7223 */ /* 0x000fc400000100d7 */
[----:B------:R0:W3:Y:S04]  /*6c70*/  SHFL.DOWN PT, R178, R190, 0x1, 0x1f ;  /* 0x08201f00beb27f89 */ /* 0x0000e800000e0000 */
[----:B------:R0:W4:Y:S01]  /*6c80*/  SHFL.DOWN PT, R222, R191, 0x1, 0x1f ;  /* 0x08201f00bfde7f89 */ /* 0x00012200000e0000 */
[----:B------:R-:W-:Y:S05]  /*6c90*/  @!P0 BRA `(.L_x_8208) ;  /* 0x000000b000008947 */ /* 0x000fea0003800000 */
[C---:B----4-:R-:W-:Y:S02]  /*6ca0*/  FMUL.FTZ R164, R211.reuse, R222 ;  /* 0x000000ded3a47220 */ /* 0x050fe40000410000 */
[C---:B-1----:R-:W-:Y:S02]  /*6cb0*/  FMUL.FTZ R160, R211.reuse, R172 ;  /* 0x000000acd3a07220 */ /* 0x042fe40000410000 */
[-C--:B---3--:R-:W-:Y:S02]  /*6cc0*/  FMUL.FTZ R166, R211, R178.reuse ;  /* 0x000000b2d3a67220 */ /* 0x088fe40000410000 */
[----:B------:R-:W-:-:S02]  /*6cd0*/  FFMA.FTZ R215, R209, R178, -R164 ;  /* 0x000000b2d1d77223 */ /* 0x000fc400000108a4 */
[-C--:B--2---:R-:W-:Y:S02]  /*6ce0*/  FMUL.FTZ R164, R211, R170.reuse ;  /* 0x000000aad3a47220 */ /* 0x084fe40000410000 */
[C---:B------:R-:W-:Y:S02]  /*6cf0*/  FFMA.FTZ R160, R209.reuse, R170, -R160 ;  /* 0x000000aad1a07223 */ /* 0x040fe400000108a0 */
[C---:B------:R-:W-:Y:S02]  /*6d00*/  FFMA.FTZ R166, R209.reuse, R222, R166 ;  /* 0x000000ded1a67223 */ /* 0x040fe400000100a6 */
[----:B0-----:R-:W-:Y:S01]  /*6d10*/  FFMA.FTZ R211, R209, R172, R164 ;  /* 0x000000acd1d37223 */ /* 0x001fe200000100a4 */
[----:B------:R-:W-:Y:S01]  /*6d20*/  MOV R209, R160 ;  /* 0x000000a000d17202 */ /* 0x000fe20000000f00 */
[----:B------:R-:W-:Y:S02]  /*6d30*/  FADD.FTZ R190, R190, R215 ;  /* 0x000000d7bebe7221 */ /* 0x000fe40000010000 */
[----:B------:R-:W-:-:S02]  /*6d40*/  FADD.FTZ R191, R191, R166 ;  /* 0x000000a6bfbf7221 */ /* 0x000fc40000010000 */
.L_x_8208:
[----:B------:R-:W-:Y:S05]  /*6d50*/  BSYNC B0 ;  /* 0x0000000000007941 */ /* 0x000fea0003800000 */
.L_x_8207:
[----:B------:R-:W-:Y:S01]  /*6d60*/  ISETP.GT.U32.AND P0, PT, R223, 0x1d, PT ;  /* 0x0000001ddf00780c */ /* 0x000fe20003f04070 */
[----:B------:R-:W-:Y:S01]  /*6d70*/  FADD.FTZ R14, RZ, R14 ;  /* 0x0000000eff0e7221 */ /* 0x000fe20000010000 */
[----:B-1----:R1:W0:Y:S01]  /*6d80*/  SHFL.DOWN PT, R172, R209, 0x2, 0x1f ;  /* 0x08401f00d1ac7f89 */ /* 0x00222200000e0000 */
[----:B------:R-:W-:Y:S01]  /*6d90*/  FADD.FTZ R168, R168, R15 ;  /* 0x0000000fa8a87221 */ /* 0x000fe20000010000 */
[----:B------:R-:W-:Y:S01]  /*6da0*/  BSSY B0, `(.L_x_8209) ;  /* 0x0000014000007945 */ /* 0x000fe20003800000 */
[C---:B------:R-:W-:Y:S01]  /*6db0*/  FMUL.FTZ R15, R144.reuse, R14 ;  /* 0x0000000e900f7220 */ /* 0x040fe20000410000 */
[----:B---3--:R1:W3:Y:S01]  /*6dc0*/  SHFL.DOWN PT, R178, R211, 0x2, 0x1f ;  /* 0x08401f00d3b27f89 */ /* 0x0082e200000e0000 */
[----:B------:R-:W-:-:S02]  /*6dd0*/  FMUL.FTZ R160, R144, R168 ;  /* 0x000000a890a07220 */ /* 0x000fc40000410000 */
[C---:B------:R-:W-:Y:S01]  /*6de0*/  FFMA.FTZ R15, R145.reuse, R168, -R15 ;  /* 0x000000a8910f7223 */ /* 0x040fe2000001080f */
[----:B----4-:R1:W4:Y:S01]  /*6df0*/  SHFL.DOWN PT, R222, R190, 0x2, 0x1f ;  /* 0x08401f00bede7f89 */ /* 0x01032200000e0000 */
[----:B------:R-:W-:-:S03]  /*6e00*/  FFMA.FTZ R160, R145, R14, R160 ;  /* 0x0000000e91a07223 */ /* 0x000fc600000100a0 */
[----:B------:R1:W2:Y:S01]  /*6e10*/  SHFL.DOWN PT, R224, R191, 0x2, 0x1f ;  /* 0x08401f00bfe07f89 */ /* 0x0002a200000e0000 */
[----:B------:R-:W-:Y:S05]  /*6e20*/  @P0 BRA `(.L_x_8210) ;  /* 0x000000b000000947 */ /* 0x000fea0003800000 */
[C---:B--2---:R-:W-:Y:S02]  /*6e30*/  FMUL.FTZ R166, R211.reuse, R224 ;  /* 0x000000e0d3a67220 */ /* 0x044fe40000410000 */
[C---:B---3--:R-:W-:Y:S02]  /*6e40*/  FMUL.FTZ R164, R211.reuse, R178 ;  /* 0x000000b2d3a47220 */ /* 0x048fe40000410000 */
[-C--:B----4-:R-:W-:Y:S02]  /*6e50*/  FMUL.FTZ R170, R211, R222.reuse ;  /* 0x000000ded3aa7220 */ /* 0x090fe40000410000 */
[----:B------:R-:W-:Y:S02]  /*6e60*/  FFMA.FTZ R215, R209, R222, -R166 ;  /* 0x000000ded1d77223 */ /* 0x000fe400000108a6 */
[-C--:B0-----:R-:W-:Y:S02]  /*6e70*/  FMUL.FTZ R166, R211, R172.reuse ;  /* 0x000000acd3a67220 */ /* 0x081fe40000410000 */
[----:B------:R-:W-:-:S02]  /*6e80*/  FFMA.FTZ R164, R209, R172, -R164 ;  /* 0x000000acd1a47223 */ /* 0x000fc400000108a4 */
[C---:B------:R-:W-:Y:S02]  /*6e90*/  FFMA.FTZ R170, R209.reuse, R224, R170 ;  /* 0x000000e0d1aa7223 */ /* 0x040fe400000100aa */
[----:B-1----:R-:W-:Y:S01]  /*6ea0*/  FFMA.FTZ R211, R209, R178, R166 ;  /* 0x000000b2d1d37223 */ /* 0x002fe200000100a6 */
[----:B------:R-:W-:Y:S01]  /*6eb0*/  MOV R209, R164 ;  /* 0x000000a400d17202 */ /* 0x000fe20000000f00 */
[----:B------:R-:W-:Y:S02]  /*6ec0*/  FADD.FTZ R190, R190, R215 ;  /* 0x000000d7bebe7221 */ /* 0x000fe40000010000 */
[----:B------:R-:W-:Y:S02]  /*6ed0*/  FADD.FTZ R191, R191, R170 ;  /* 0x000000aabfbf7221 */ /* 0x000fe40000010000 */
.L_x_8210:
[----:B------:R-:W-:Y:S05]  /*6ee0*/  BSYNC B0 ;  /* 0x0000000000007941 */ /* 0x000fea0003800000 */
.L_x_8209:
[----:B------:R-:W-:Y:S01]  /*6ef0*/  ISETP.GT.U32.AND P0, PT, R223, 0x1b, PT ;  /* 0x0000001bdf00780c */ /* 0x000fe20003f04070 */
[----:B------:R-:W-:Y:S01]  /*6f00*/  FADD.FTZ R160, RZ, R160 ;  /* 0x000000a0ffa07221 */ /* 0x000fe20000010000 */
[----:B---3--:R3:W1:Y:S01]  /*6f10*/  SHFL.DOWN PT, R178, R209, 0x4, 0x1f ;  /* 0x08801f00d1b27f89 */ /* 0x00866200000e0000 */
[----:B------:R-:W-:Y:S01]  /*6f20*/  FADD.FTZ R174, R174, R15 ;  /* 0x0000000faeae7221 */ /* 0x000fe20000010000 */
[----:B------:R-:W-:Y:S01]  /*6f30*/  BSSY B0, `(.L_x_8211) ;  /* 0x0000014000007945 */ /* 0x000fe20003800000 */
[C---:B------:R-:W-:Y:S01]  /*6f40*/  FMUL.FTZ R15, R142.reuse, R160 ;  /* 0x000000a08e0f7220 */ /* 0x040fe20000410000 */
[----:B----4-:R3:W4:Y:S01]  /*6f50*/  SHFL.DOWN PT, R222, R211, 0x4, 0x1f ;  /* 0x08801f00d3de7f89 */ /* 0x01072200000e0000 */
[----:B------:R-:W-:-:S02]  /*6f60*/  FMUL.FTZ R164, R142, R174 ;  /* 0x000000ae8ea47220 */ /* 0x000fc40000410000 */
[C---:B------:R-:W-:Y:S01]  /*6f70*/  FFMA.FTZ R15, R143.reuse, R174, -R15 ;  /* 0x000000ae8f0f7223 */ /* 0x040fe2000001080f */
[----:B--2---:R3:W2:Y:S01]  /*6f80*/  SHFL.DOWN PT, R224, R190, 0x4, 0x1f ;  /* 0x08801f00bee07f89 */ /* 0x0046a200000e0000 */
[----:B------:R-:W-:-:S03]  /*6f90*/  FFMA.FTZ R164, R143, R160, R164 ;  /* 0x000000a08fa47223 */ /* 0x000fc600000100a4 */
[----:B------:R3:W0:Y:S01]  /*6fa0*/  SHFL.DOWN PT, R226, R191, 0x4, 0x1f ;  /* 0x08801f00bfe27f89 */ /* 0x00062200000e0000 */
[----:B------:R-:W-:Y:S05]  /*6fb0*/  @P0 BRA `(.L_x_8212) ;  /* 0x000000b000000947 */ /* 0x000fea0003800000 */
[C---:B0-----:R-:W-:Y:S02]  /*6fc0*/  FMUL.FTZ R170, R211.reuse, R226 ;  /* 0x000000e2d3aa7220 */ /* 0x041fe40000410000 */
[C---:B----4-:R-:W-:Y:S02]  /*6fd0*/  FMUL.FTZ R166, R211.reuse, R222 ;  /* 0x000000ded3a67220 */ /* 0x050fe40000410000 */
[-C--:B--2---:R-:W-:Y:S02]  /*6fe0*/  FMUL.FTZ R172, R211, R224.reuse ;  /* 0x000000e0d3ac7220 */ /* 0x084fe40000410000 */
[----:B------:R-:W-:Y:S02]  /*6ff0*/  FFMA.FTZ R215, R209, R224, -R170 ;  /* 0x000000e0d1d77223 */ /* 0x000fe400000108aa */
[-C--:B-1----:R-:W-:Y:S02]  /*7000*/  FMUL.FTZ R170, R211, R178.reuse ;  /* 0x000000b2d3aa7220 */ /* 0x082fe40000410000 */
[----:B------:R-:W-:-:S02]  /*7010*/  FFMA.FTZ R166, R209, R178, -R166 ;  /* 0x000000b2d1a67223 */ /* 0x000fc400000108a6 */
[C---:B------:R-:W-:Y:S02]  /*7020*/  FFMA.FTZ R172, R209.reuse, R226, R172 ;  /* 0x000000e2d1ac7223 */ /* 0x040fe400000100ac */
[----:B---3--:R-:W-:Y:S01]  /*7030*/  FFMA.FTZ R211, R209, R222, R170 ;  /* 0x000000ded1d37223 */ /* 0x008fe200000100aa */
[----:B------:R-:W-:Y:S01]  /*7040*/  MOV R209, R166 ;  /* 0x000000a600d17202 */ /* 0x000fe20000000f00 */
[----:B------:R-:W-:Y:S02]  /*7050*/  FADD.FTZ R190, R190, R215 ;  /* 0x000000d7bebe7221 */ /* 0x000fe40000010000 */
[----:B------:R-:W-:Y:S02]  /*7060*/  FADD.FTZ R191, R191, R172 ;  /* 0x000000acbfbf7221 */ /* 0x000fe40000010000 */
.L_x_8212:
[----:B------:R-:W-:Y:S05]  /*7070*/  BSYNC B0 ;  /* 0x0000000000007941 */ /* 0x000fea0003800000 */
.L_x_8211:
[----:B------:R-:W-:Y:S01]  /*7080*/  ISETP.GT.U32.AND P0, PT, R223, 0x17, PT ;  /* 0x00000017df00780c */ /* 0x000fe20003f04070 */
[----:B------:R-:W-:Y:S01]  /*7090*/  FADD.FTZ R176, R176, R15 ;  /* 0x0000000fb0b07221 */ /* 0x000fe20000010000 */
[----:B----4-:R4:W3:Y:S01]  /*70a0*/  SHFL.DOWN PT, R222, R209, 0x8, 0x1f ;  /* 0x09001f00d1de7f89 */ /* 0x0108e200000e0000 */
[----:B------:R-:W-:Y:S01]  /*70b0*/  FADD.FTZ R164, RZ, R164 ;  /* 0x000000a4ffa47221 */ /* 0x000fe20000010000 */
[----:B------:R-:W-:Y:S01]  /*70c0*/  BSSY B0, `(.L_x_8213) ;  /* 0x0000015000007945 */ /* 0x000fe20003800000 */
[C---:B------:R-:W-:Y:S01]  /*70d0*/  FMUL.FTZ R166, R139.reuse, R176 ;  /* 0x000000b08ba67220 */ /* 0x040fe20000410000 */
[----:B--2---:R4:W2:Y:S01]  /*70e0*/  SHFL.DOWN PT, R224, R211, 0x8, 0x1f ;  /* 0x09001f00d3e07f89 */ /* 0x0048a200000e0000 */
[-C--:B------:R-:W-:Y:S01]  /*70f0*/  FMUL.FTZ R15, R139, R164.reuse ;  /* 0x000000a48b0f7220 */ /* 0x080fe20000410000 */
[----:B------:R-:W-:Y:S01]  /*7100*/  ISETP.GT.U32.AND P1, PT, R223, 0xf, PT ;  /* 0x0000000fdf00780c */ /* 0x000fe20003f24070 */
[C---:B------:R-:W-:Y:S01]  /*7110*/  FFMA.FTZ R166, R141.reuse, R164, R166 ;  /* 0x000000a48da67223 */ /* 0x040fe200000100a6 */
[----:B0-----:R4:W0:Y:S01]  /*7120*/  SHFL.DOWN PT, R226, R190, 0x8, 0x1f ;  /* 0x09001f00bee27f89 */ /* 0x00182200000e0000 */
[----:B------:R-:W-:-:S03]  /*7130*/  FFMA.FTZ R15, R141, R176, -R15 ;  /* 0x000000b08d0f7223 */ /* 0x000fc6000001080f */
[----:B------:R4:W1:Y:S01]  /*7140*/  SHFL.DOWN PT, R228, R191, 0x8, 0x1f ;  /* 0x09001f00bfe47f89 */ /* 0x00086200000e0000 */
[----:B------:R-:W-:Y:S05]  /*7150*/  @P0 BRA `(.L_x_8214) ;  /* 0x000000b000000947 */ /* 0x000fea0003800000 */
[C---:B-1----:R-:W-:Y:S02]  /*7160*/  FMUL.FTZ R172, R211.reuse, R228 ;  /* 0x000000e4d3ac7220 */ /* 0x042fe40000410000 */
[C---:B--2---:R-:W-:Y:S02]  /*7170*/  FMUL.FTZ R170, R211.reuse, R224 ;  /* 0x000000e0d3aa7220 */ /* 0x044fe40000410000 */
[-C--:B0-----:R-:W-:Y:S02]  /*7180*/  FMUL.FTZ R178, R211, R226.reuse ;  /* 0x000000e2d3b27220 */ /* 0x081fe40000410000 */
[----:B------:R-:W-:Y:S02]  /*7190*/  FFMA.FTZ R215, R209, R226, -R172 ;  /* 0x000000e2d1d77223 */ /* 0x000fe400000108ac */
[-C--:B---3--:R-:W-:Y:S02]  /*71a0*/  FMUL.FTZ R172, R211, R222.reuse ;  /* 0x000000ded3ac7220 */ /* 0x088fe40000410000 */
[----:B------:R-:W-:-:S02]  /*71b0*/  FFMA.FTZ R170, R209, R222, -R170 ;  /* 0x000000ded1aa7223 */ /* 0x000fc400000108aa */
[C---:B------:R-:W-:Y:S02]  /*71c0*/  FFMA.FTZ R178, R209.reuse, R228, R178 ;  /* 0x000000e4d1b27223 */ /* 0x040fe400000100b2 */
[----:B----4-:R-:W-:Y:S01]  /*71d0*/  FFMA.FTZ R211, R209, R224, R172 ;  /* 0x000000e0d1d37223 */ /* 0x010fe200000100ac */
[----:B------:R-:W-:Y:S01]  /*71e0*/  MOV R209, R170 ;  /* 0x000000aa00d17202 */ /* 0x000fe20000000f00 */
[----:B------:R-:W-:Y:S02]  /*71f0*/  FADD.FTZ R190, R190, R215 ;  /* 0x000000d7bebe7221 */ /* 0x000fe40000010000 */
[----:B------:R-:W-:Y:S02]  /*7200*/  FADD.FTZ R191, R191, R178 ;  /* 0x000000b2bfbf7221 */ /* 0x000fe40000010000 */
.L_x_8214:
[----:B------:R-:W-:Y:S05]  /*7210*/  BSYNC B0 ;  /* 0x0000000000007941 */ /* 0x000fea0003800000 */
.L_x_8213:
[----:B---3--:R3:W4:Y:S01]  /*7220*/  SHFL.DOWN PT, R222, R209, 0x10, 0x1f ;  /* 0x0a001f00d1de7f89 */ /* 0x00872200000e0000 */
[----:B------:R-:W-:Y:S01]  /*7230*/  BSSY B0, `(.L_x_8215) ;  /* 0x0000012000007945 */ /* 0x000fe20003800000 */
[----:B------:R-:W-:Y:S02]  /*7240*/  FADD.FTZ R180, R180, R15 ;  /* 0x0000000fb4b47221 */ /* 0x000fe40000010000 */
[----:B--2---:R3:W2:Y:S01]  /*7250*/  SHFL.DOWN PT, R224, R211, 0x10, 0x1f ;  /* 0x0a001f00d3e07f89 */ /* 0x0046a200000e0000 */
[----:B------:R-:W-:-:S03]  /*7260*/  FADD.FTZ R166, RZ, R166 ;  /* 0x000000a6ffa67221 */ /* 0x000fc60000010000 */
[----:B0-----:R3:W0:Y:S04]  /*7270*/  SHFL.DOWN PT, R226, R190, 0x10, 0x1f ;  /* 0x0a001f00bee27f89 */ /* 0x00162800000e0000 */
[----:B-1----:R3:W1:Y:S01]  /*7280*/  SHFL.DOWN PT, R228, R191, 0x10, 0x1f ;  /* 0x0a001f00bfe47f89 */ /* 0x00266200000e0000 */
[----:B------:R-:W-:Y:S05]  /*7290*/  @P1 BRA `(.L_x_8216) ;  /* 0x000000b000001947 */ /* 0x000fea0003800000 */
[C---:B-1----:R-:W-:Y:S02]  /*72a0*/  FMUL.FTZ R172, R211.reuse, R228 ;  /* 0x000000e4d3ac7220 */ /* 0x042fe40000410000 */
[C---:B--2---:R-:W-:Y:S02]  /*72b0*/  FMUL.FTZ R170, R211.reuse, R224 ;  /* 0x000000e0d3aa7220 */ /* 0x044fe40000410000 */
[-C--:B0-----:R-:W-:Y:S02]  /*72c0*/  FMUL.FTZ R178, R211, R226.reuse ;  /* 0x000000e2d3b27220 */ /* 0x081fe40000410000 */
[----:B------:R-:W-:-:S02]  /*72d0*/  FFMA.FTZ R15, R209, R226, -R172 ;  /* 0x000000e2d10f7223 */ /* 0x000fc400000108ac */
[-C--:B----4-:R-:W-:Y:S02]  /*72e0*/  FMUL.FTZ R172, R211, R222.reuse ;  /* 0x000000ded3ac7220 */ /* 0x090fe40000410000 */
[C---:B------:R-:W-:Y:S02]  /*72f0*/  FFMA.FTZ R170, R209.reuse, R222, -R170 ;  /* 0x000000ded1aa7223 */ /* 0x040fe400000108aa */
[C---:B------:R-:W-:Y:S02]  /*7300*/  FFMA.FTZ R178, R209.reuse, R228, R178 ;  /* 0x000000e4d1b27223 */ /* 0x040fe400000100b2 */
[----:B---3--:R-:W-:Y:S01]  /*7310*/  FFMA.FTZ R211, R209, R224, R172 ;  /* 0x000000e0d1d37223 */ /* 0x008fe200000100ac */
[----:B------:R-:W-:Y:S01]  /*7320*/  MOV R209, R170 ;  /* 0x000000aa00d17202 */ /* 0x000fe20000000f00 */
[----:B------:R-:W-:Y:S02]  /*7330*/  FADD.FTZ R190, R190, R15 ;  /* 0x0000000fbebe7221 */ /* 0x000fe40000010000 */
[----:B------:R-:W-:-:S02]  /*7340*/  FADD.FTZ R191, R191, R178 ;  /* 0x000000b2bfbf7221 */ /* 0x000fc40000010000 */
.L_x_8216:
[----:B------:R-:W-:Y:S05]  /*7350*/  BSYNC B0 ;  /* 0x0000000000007941 */ /* 0x000fea0003800000 */
.L_x_8215:
[----:B------:R-:W-:Y:S01]  /*7360*/  SHFL.DOWN PT, R215, R211, 0x1, 0x1f ;  /* 0x08201f00d3d77f89 */ /* 0x000fe200000e0000 */
[C---:B------:R-:W-:Y:S01]  /*7370*/  FMUL.FTZ R15, R135.reuse, R166 ;  /* 0x000000a6870f7220 */ /* 0x040fe20000410000 */
[C---:B------:R-:W-:Y:S01]  /*7380*/  ISETP.GT.AND P0, PT, R44.reuse, 0x1e, PT ;  /* 0x0000001e2c00780c */ /* 0x040fe20003f04270 */
[-C--:B------:R-:W-:Y:S01]  /*7390*/  FMUL.FTZ R170, R135, R180.reuse ;  /* 0x000000b487aa7220 */ /* 0x080fe20000410000 */
[----:B----4-:R-:W4:Y:S01]  /*73a0*/  SHFL.IDX PT, R222, R7, RZ, 0x1f ;  /* 0x00001fff07de7589 */ /* 0x010f2200000e0000 */
[C---:B------:R-:W-:Y:S01]  /*73b0*/  FFMA.FTZ R15, R137.reuse, R180, -R15 ;  /* 0x000000b4890f7223 */ /* 0x040fe2000001080f */
[----:B------:R-:W-:Y:S01]  /*73c0*/  ISETP.NE.AND P1, PT, R44, RZ, PT ;  /* 0x000000ff2c00720c */ /* 0x000fe20003f25270 */
[----:B------:R-:W-:Y:S01]  /*73d0*/  FFMA.FTZ R170, R137, R166, R170 ;  /* 0x000000a689aa7223 */ /* 0x000fe200000100aa */
[----:B------:R-:W5:Y:S01]  /*73e0*/  SHFL.IDX PT, R221, R6, RZ, 0x1f ;  /* 0x00001fff06dd7589 */ /* 0x000f6200000e0000 */
[----:B------:R-:W-:Y:S01]  /*73f0*/  FADD.FTZ R182, R182, R15 ;  /* 0x0000000fb6b67221 */ /* 0x000fe20000010000 */
[----:B------:R-:W-:Y:S01]  /*7400*/  BSSY B0, `(.L_x_8217) ;  /* 0x0000239000007945 */ /* 0x000fe20003800000 */
[----:B------:R-:W-:Y:S01]  /*7410*/  FADD.FTZ R170, RZ, R170 ;  /* 0x000000aaffaa7221 */ /* 0x000fe20000010000 */
[----:B------:R-:W3:Y:S01]  /*7420*/  SHFL.DOWN PT, R225, R209, 0x1, 0x1f ;  /* 0x08201f00d1e17f89 */ /* 0x000ee200000e0000 */
[----:B------:R-:W-:-:S02]  /*7430*/  FMUL.FTZ R172, R131, R182 ;  /* 0x000000b683ac7220 */ /* 0x000fc40000410000 */
[-C--:B------:R-:W-:Y:S01]  /*7440*/  FMUL.FTZ R15, R131, R170.reuse ;  /* 0x000000aa830f7220 */ /* 0x080fe20000410000 */
[----:B------:R-:W2:Y:S01]  /*7450*/  SHFL.DOWN PT, R227, R190, 0x1, 0x1f ;  /* 0x08201f00bee37f89 */ /* 0x000ea200000e0000 */
[C---:B------:R-:W-:Y:S02]  /*7460*/  FFMA.FTZ R172, R133.reuse, R170, R172 ;  /* 0x000000aa85ac7223 */ /* 0x040fe400000100ac */
[----:B------:R-:W-:Y:S01]  /*7470*/  FFMA.FTZ R15, R133, R182, -R15 ;  /* 0x000000b6850f7223 */ /* 0x000fe2000001080f */
[----:B0-----:R-:W0:Y:S01]  /*7480*/  SHFL.DOWN PT, R226, R191, 0x1, 0x1f ;  /* 0x08201f00bfe27f89 */ /* 0x001e2200000e0000 */
[----:B------:R-:W-:Y:S02]  /*7490*/  FADD.FTZ R172, RZ, R172 ;  /* 0x000000acffac7221 */ /* 0x000fe40000010000 */
[----:B------:R-:W-:Y:S01]  /*74a0*/  FADD.FTZ R186, R186, R15 ;  /* 0x0000000fbaba7221 */ /* 0x000fe20000010000 */
[----:B---3--:R-:W3:Y:S01]  /*74b0*/  SHFL.IDX PT, R211, R211, RZ, 0x1f ;  /* 0x00001fffd3d37589 */ /* 0x008ee200000e0000 */
[----:B------:R-:W-:-:S02]  /*74c0*/  FMUL.FTZ R15, R127, R172 ;  /* 0x000000ac7f0f7220 */ /* 0x000fc40000410000 */
[----:B------:R-:W-:Y:S01]  /*74d0*/  FMUL.FTZ R178, R127, R186 ;  /* 0x000000ba7fb27220 */ /* 0x000fe20000410000 */
[----:B------:R-:W1:Y:S01]  /*74e0*/  SHFL.IDX PT, R209, R209, RZ, 0x1f ;  /* 0x00001fffd1d17589 */ /* 0x000e6200000e0000 */
[----:B--2-4-:R-:W-:Y:S02]  /*74f0*/  @P2 FMUL.FTZ R224, R215, R222 ;  /* 0x000000ded7e02220 */ /* 0x014fe40000410000 */
[----:B------:R-:W-:Y:S01]  /*7500*/  FFMA.FTZ R15, R129, R186, -R15 ;  /* 0x000000ba810f7223 */ /* 0x000fe2000001080f */
[----:B------:R-:W-:Y:S01]  /*7510*/  SHFL.IDX PT, R191, R191, RZ, 0x1f ;  /* 0x00001fffbfbf7589 */ /* 0x000fe200000e0000 */
[-C--:B-----5:R-:W-:Y:S02]  /*7520*/  @P2 FMUL.FTZ R215, R215, R221.reuse ;  /* 0x000000ddd7d72220 */ /* 0x0a0fe40000410000 */
[----:B------:R-:W-:Y:S02]  /*7530*/  FFMA.FTZ R178, R129, R172, R178 ;  /* 0x000000ac81b27223 */ /* 0x000fe400000100b2 */
[----:B------:R-:W-:-:S02]  /*7540*/  @P2 FFMA.FTZ R224, R225, R221, -R224 ;  /* 0x000000dde1e02223 */ /* 0x000fc400000108e0 */
[----:B------:R-:W-:Y:S02]  /*7550*/  @P2 FFMA.FTZ R215, R225, R222, R215 ;  /* 0x000000dee1d72223 */ /* 0x000fe400000100d7 */
[----:B------:R-:W-:Y:S02]  /*7560*/  @P2 FADD.FTZ R221, R227, R224 ;  /* 0x000000e0e3dd2221 */ /* 0x000fe40000010000 */
[----:B------:R-:W-:Y:S02]  /*7570*/  FADD.FTZ R188, R188, R15 ;  /* 0x0000000fbcbc7221 */ /* 0x000fe40000010000 */
[----:B0-----:R-:W-:Y:S01]  /*7580*/  @P2 FADD.FTZ R222, R226, R215 ;  /* 0x000000d7e2de2221 */ /* 0x001fe20000010000 */
[----:B------:R-:W-:Y:S01]  /*7590*/  ISETP.NE.AND P2, PT, R43, RZ, PT ;  /* 0x000000ff2b00720c */ /* 0x000fe20003f45270 */
[----:B------:R-:W-:Y:S02]  /*75a0*/  FADD.FTZ R178, RZ, R178 ;  /* 0x000000b2ffb27221 */ /* 0x000fe40000010000 */
[----:B------:R-:W-:-:S02]  /*75b0*/  FMUL.FTZ R225, R221, -R19 ;  /* 0x80000013dde17220 */ /* 0x000fc40000410000 */
[C---:B------:R-:W-:Y:S02]  /*75c0*/  FMUL.FTZ R19, R222.reuse, -R19 ;  /* 0x80000013de137220 */ /* 0x040fe40000410000 */
[C---:B------:R-:W-:Y:S02]  /*75d0*/  FMUL.FTZ R215, R163.reuse, R188 ;  /* 0x000000bca3d77220 */ /* 0x040fe40000410000 */
[----:B------:R-:W-:Y:S02]  /*75e0*/  FMUL.FTZ R15, R163, R178 ;  /* 0x000000b2a30f7220 */ /* 0x000fe40000410000 */
[-C--:B------:R-:W-:Y:S02]  /*75f0*/  FFMA.FTZ R225, R222, R18.reuse, R225 ;  /* 0x00000012dee17223 */ /* 0x080fe400000100e1 */
[----:B------:R-:W-:Y:S02]  /*7600*/  FFMA.FTZ R221, R221, R18, -R19 ;  /* 0x00000012dddd7223 */ /* 0x000fe40000010813 */
[----:B------:R-:W-:-:S02]  /*7610*/  FFMA.FTZ R215, R162, R178, R215 ;  /* 0x000000b2a2d77223 */ /* 0x000fc400000100d7 */
[----:B------:R-:W-:Y:S02]  /*7620*/  FFMA.FTZ R19, R162, R188, -R15 ;  /* 0x000000bca2137223 */ /* 0x000fe4000001080f */
[----:B------:R-:W-:Y:S02]  /*7630*/  FADD.FTZ R184, -R184, R225 ;  /* 0x000000e1b8b87221 */ /* 0x000fe40000010100 */
[----:B------:R-:W-:Y:S02]  /*7640*/  FADD.FTZ R15, R202, R221 ;  /* 0x000000ddca0f7221 */ /* 0x000fe40000010000 */
[----:B------:R-:W-:Y:S02]  /*7650*/  FADD.FTZ R18, RZ, R215 ;  /* 0x000000d7ff127221 */ /* 0x000fe40000010000 */
[----:B------:R-:W-:Y:S02]  /*7660*/  FADD.FTZ R210, R210, R19 ;  /* 0x00000013d2d27221 */ /* 0x000fe40000010000 */
[----:B------:R-:W-:-:S02]  /*7670*/  FMUL.FTZ R215, R161, -R184 ;  /* 0x800000b8a1d77220 */ /* 0x000fc40000410000 */
[-C--:B------:R-:W-:Y:S02]  /*7680*/  FMUL.FTZ R221, R161, -R15.reuse ;  /* 0x8000000fa1dd7220 */ /* 0x080fe40000410000 */
[C---:B------:R-:W-:Y:S02]  /*7690*/  FMUL.FTZ R19, R167.reuse, R18 ;  /* 0x00000012a7137220 */ /* 0x040fe40000410000 */
[----:B------:R-:W-:Y:S02]  /*76a0*/  FMUL.FTZ R202, R167, R210 ;  /* 0x000000d2a7ca7220 */ /* 0x000fe40000410000 */
[C---:B------:R-:W-:Y:S02]  /*76b0*/  FFMA.FTZ R215, R156.reuse, R15, -R215 ;  /* 0x0000000f9cd77223 */ /* 0x040fe400000108d7 */
[----:B------:R-:W-:Y:S02]  /*76c0*/  FFMA.FTZ R221, R156, R184, R221 ;  /* 0x000000b89cdd7223 */ /* 0x000fe400000100dd */
[----:B------:R-:W-:-:S02]  /*76d0*/  FFMA.FTZ R19, R169, R210, -R19 ;  /* 0x000000d2a9137223 */ /* 0x000fc40000010813 */
[----:B------:R-:W-:Y:S02]  /*76e0*/  FFMA.FTZ R202, R169, R18, R202 ;  /* 0x00000012a9ca7223 */ /* 0x000fe400000100ca */
[----:B------:R-:W-:Y:S02]  /*76f0*/  FADD.FTZ R198, R198, R215 ;  /* 0x000000d7c6c67221 */ /* 0x000fe40000010000 */
[----:B------:R-:W-:Y:S02]  /*7700*/  FADD.FTZ R200, -R200, R221 ;  /* 0x000000ddc8c87221 */ /* 0x000fe40000010100 */
[----:B------:R-:W-:Y:S02]  /*7710*/  FADD.FTZ R212, R212, R19 ;  /* 0x00000013d4d47221 */ /* 0x000fe40000010000 */
[----:B------:R-:W-:Y:S02]  /*7720*/  FADD.FTZ R202, RZ, R202 ;  /* 0x000000caffca7221 */ /* 0x000fe40000010000 */
[----:B------:R-:W-:-:S02]  /*7730*/  FMUL.FTZ R222, R177, -R198 ;  /* 0x800000c6b1de7220 */ /* 0x000fc40000410000 */
[----:B------:R-:W-:Y:S02]  /*7740*/  FMUL.FTZ R221, R177, -R200 ;  /* 0x800000c8b1dd7220 */ /* 0x000fe40000410000 */
[C---:B------:R-:W-:Y:S02]  /*7750*/  FMUL.FTZ R215, R181.reuse, R212 ;  /* 0x000000d4b5d77220 */ /* 0x040fe40000410000 */
[----:B------:R-:W-:Y:S02]  /*7760*/  FMUL.FTZ R19, R181, R202 ;  /* 0x000000cab5137220 */ /* 0x000fe40000410000 */
[C---:B------:R-:W-:Y:S02]  /*7770*/  FFMA.FTZ R225, R179.reuse, R200, R222 ;  /* 0x000000c8b3e17223 */ /* 0x040fe400000100de */
        /* <DEDUP_REMOVED lines=8> */
[----:B------:R-:W-:Y:S02]  /*7800*/  FMUL.FTZ R227, R193, -R19 ;  /* 0x80000013c1e37220 */ /* 0x000fe40000410000 */
        /* <DEDUP_REMOVED lines=11> */
[-C--:B------:R-:W-:Y:S02]  /*78c0*/  FMUL.FTZ R227, R203, -R219.reuse ;  /* 0x800000dbcbe37220 */ /* 0x080fe40000410000 */
        /* <DEDUP_REMOVED lines=13> */
[-C--:B------:R-:W-:Y:S02]  /*79a0*/  FMUL.FTZ R203, R203, R201.reuse ;  /* 0x000000c9cbcb7220 */ /* 0x080fe40000410000 */
        /* <DEDUP_REMOVED lines=11> */
[-C--:B------:R-:W-:Y:S02]  /*7a60*/  FMUL.FTZ R193, R193, R206.reuse ;  /* 0x000000cec1c17220 */ /* 0x080fe40000410000 */
        /* <DEDUP_REMOVED lines=8> */
[----:B------:R-:W-:-:S02]  /*7af0*/  FADD.FTZ R196, RZ, R199 ;  /* 0x000000c7ffc47221 */ /* 0x000fc40000010000 */
[----:B------:R-:W-:Y:S02]  /*7b00*/  FADD.FTZ R204, R187, R204 ;  /* 0x000000ccbbcc7221 */ /* 0x000fe40000010000 */
[C---:B------:R-:W-:Y:S02]  /*7b10*/  FFMA.FTZ R226, R183.reuse, R192, R181 ;  /* 0x000000c0b7e27223 */ /* 0x040fe400000100b5 */
[----:B------:R-:W-:Y:S02]  /*7b20*/  FFMA.FTZ R224, R183, R194, -R189 ;  /* 0x000000c2b7e07223 */ /* 0x000fe400000108bd */
[C---:B------:R-:W-:Y:S02]  /*7b30*/  FMUL.FTZ R187, R177.reuse, R196 ;  /* 0x000000c4b1bb7220 */ /* 0x040fe40000410000 */
[----:B------:R-:W-:Y:S02]  /*7b40*/  FMUL.FTZ R177, R177, R204 ;  /* 0x000000ccb1b17220 */ /* 0x000fe40000410000 */
[----:B------:R-:W-:-:S02]  /*7b50*/  FADD.FTZ R226, -R173, R226 ;  /* 0x000000e2ade27221 */ /* 0x000fc40000010100 */
[----:B------:R-:W-:Y:S01]  /*7b60*/  FADD.FTZ R224, R175, R224 ;  /* 0x000000e0afe07221 */ /* 0x000fe20000010000 */
[----:B------:R0:W2:Y:S01]  /*7b70*/  SHFL.IDX PT, R173, R190, RZ, 0x1f ;  /* 0x00001fffbead7589 */ /* 0x0000a200000e0000 */
[C---:B-1----:R-:W-:Y:S02]  /*7b80*/  FFMA.FTZ R228, R179.reuse, R204, -R187 ;  /* 0x000000ccb3e47223 */ /* 0x042fe400000108bb */
[----:B------:R-:W-:Y:S02]  /*7b90*/  FFMA.FTZ R177, R179, R196, R177 ;  /* 0x000000c4b3b17223 */ /* 0x000fe400000100b1 */
[C---:B------:R-:W-:Y:S02]  /*7ba0*/  FMUL.FTZ R179, R167.reuse, -R226 ;  /* 0x800000e2a7b37220 */ /* 0x040fe40000410000 */
[----:B------:R-:W-:Y:S02]  /*7bb0*/  FMUL.FTZ R167, R167, -R224 ;  /* 0x800000e0a7a77220 */ /* 0x000fe40000410000 */
[----:B---3--:R-:W-:-:S02]  /*7bc0*/  FMUL.FTZ R175, R211, R7 ;  /* 0x00000007d3af7220 */ /* 0x008fc40000410000 */
[C---:B------:R-:W-:Y:S02]  /*7bd0*/  FFMA.FTZ R240, R169.reuse, R226, R167 ;  /* 0x000000e2a9f07223 */ /* 0x040fe400000100a7 */
[----:B------:R-:W-:Y:S02]  /*7be0*/  FFMA.FTZ R234, R169, R224, -R179 ;  /* 0x000000e0a9ea7223 */ /* 0x000fe400000108b3 */
[-C--:B------:R-:W-:Y:S02]  /*7bf0*/  FMUL.FTZ R230, R211, R6.reuse ;  /* 0x00000006d3e67220 */ /* 0x080fe40000410000 */
[----:B------:R-:W-:Y:S02]  /*7c00*/  FFMA.FTZ R236, R209, R6, -R175 ;  /* 0x00000006d1ec7223 */ /* 0x000fe400000108af */
[----:B------:R-:W-:Y:S02]  /*7c10*/  FMUL.FTZ R6, R211, R5 ;  /* 0x00000005d3067220 */ /* 0x000fe40000410000 */
[----:B0-----:R-:W-:-:S02]  /*7c20*/  FADD.FTZ R190, -R165, R240 ;  /* 0x000000f0a5be7221 */ /* 0x001fc40000010100 */
[----:B------:R-:W-:Y:S02]  /*7c30*/  FADD.FTZ R171, R171, R234 ;  /* 0x000000eaabab7221 */ /* 0x000fe40000010000 */
[-C--:B------:R-:W-:Y:S02]  /*7c40*/  FMUL.FTZ R234, R211, R4.reuse ;  /* 0x00000004d3ea7220 */ /* 0x080fe40000410000 */
[----:B------:R-:W-:Y:S02]  /*7c50*/  FFMA.FTZ R4, R209, R4, -R6 ;  /* 0x00000004d1047223 */ /* 0x000fe40000010806 */
[----:B------:R-:W-:Y:S02]  /*7c60*/  FMUL.FTZ R6, R163, -R190 ;  /* 0x800000bea3067220 */ /* 0x000fe40000410000 */
[----:B------:R-:W-:Y:S02]  /*7c70*/  FFMA.FTZ R238, R209, R7, R230 ;  /* 0x00000007d1ee7223 */ /* 0x000fe400000100e6 */
[----:B------:R-:W-:-:S02]  /*7c80*/  FMUL.FTZ R163, R163, -R171 ;  /* 0x800000aba3a37220 */ /* 0x000fc40000410000 */
[----:B------:R-:W-:Y:S02]  /*7c90*/  FADD.FTZ R230, RZ, R177 ;  /* 0x000000b1ffe67221 */ /* 0x000fe40000010000 */
[----:B------:R-:W-:Y:S02]  /*7ca0*/  FADD.FTZ R228, R185, R228 ;  /* 0x000000e4b9e47221 */ /* 0x000fe40000010000 */
[----:B------:R-:W-:Y:S02]  /*7cb0*/  FFMA.FTZ R5, R209, R5, R234 ;  /* 0x00000005d1057223 */ /* 0x000fe400000100ea */
[C---:B------:R-:W-:Y:S02]  /*7cc0*/  FFMA.FTZ R234, R162.reuse, R171, -R6 ;  /* 0x000000aba2ea7223 */ /* 0x040fe40000010806 */
[----:B------:R-:W-:Y:S02]  /*7cd0*/  FFMA.FTZ R162, R162, R190, R163 ;  /* 0x000000bea2a27223 */ /* 0x000fe400000100a3 */
[----:B------:R-:W-:-:S02]  /*7ce0*/  FMUL.FTZ R163, R161, R230 ;  /* 0x000000e6a1a37220 */ /* 0x000fc40000410000 */
[-C--:B------:R-:W-:Y:S02]  /*7cf0*/  FMUL.FTZ R161, R161, R228.reuse ;  /* 0x000000e4a1a17220 */ /* 0x080fe40000410000 */
[C---:B------:R-:W-:Y:S02]  /*7d00*/  FFMA.FTZ R163, R156.reuse, R228, -R163 ;  /* 0x000000e49ca37223 */ /* 0x040fe400000108a3 */
[----:B------:R-:W-:Y:S02]  /*7d10*/  FFMA.FTZ R161, R156, R230, R161 ;  /* 0x000000e69ca17223 */ /* 0x000fe400000100a1 */
[----:B------:R-:W-:Y:S02]  /*7d20*/  FADD.FTZ R156, R157, R234 ;  /* 0x000000ea9d9c7221 */ /* 0x000fe40000010000 */
[----:B------:R-:W-:Y:S02]  /*7d30*/  FADD.FTZ R162, -R155, R162 ;  /* 0x000000a29ba27221 */ /* 0x000fe40000010100 */
[----:B------:R-:W-:-:S02]  /*7d40*/  FADD.FTZ R155, R146, R163 ;  /* 0x000000a3929b7221 */ /* 0x000fc40000010000 */
[C---:B------:R-:W-:Y:S02]  /*7d50*/  FMUL.FTZ R146, R127.reuse, -R156 ;  /* 0x8000009c7f927220 */ /* 0x040fe40000410000 */
[-C--:B------:R-:W-:Y:S02]  /*7d60*/  FMUL.FTZ R127, R127, -R162.reuse ;  /* 0x800000a27f7f7220 */ /* 0x080fe40000410000 */
[----:B------:R-:W-:Y:S02]  /*7d70*/  FFMA.FTZ R146, R129, R162, R146 ;  /* 0x000000a281927223 */ /* 0x000fe40000010092 */
[----:B------:R-:W-:Y:S02]  /*7d80*/  FFMA.FTZ R157, R103, R168, RZ ;  /* 0x000000a8679d7223 */ /* 0x000fe400000100ff */
[----:B------:R-:W-:Y:S02]  /*7d90*/  FFMA.FTZ R127, R129, R156, -R127 ;  /* 0x0000009c817f7223 */ /* 0x000fe4000001087f */
[----:B--2---:R-:W-:-:S02]  /*7da0*/  FADD.FTZ R6, R173, R236 ;  /* 0x000000ecad067221 */ /* 0x004fc40000010000 */
[----:B------:R-:W-:Y:S02]  /*7db0*/  FADD.FTZ R7, R191, R238 ;  /* 0x000000eebf077221 */ /* 0x000fe40000010000 */
[----:B------:R-:W-:Y:S02]  /*7dc0*/  FFMA.FTZ R163, R103, -R14, RZ ;  /* 0x8000000e67a37223 */ /* 0x000fe400000100ff */
[----:B------:R-:W-:Y:S01]  /*7dd0*/  FADD.FTZ R146, -R147, R146 ;  /* 0x0000009293927221 */ /* 0x000fe20000010100 */
[----:B------:R0:W-:Y:S01]  /*7de0*/  @!P2 STS.128 [UR6+0x1da0], R4 ;  /* 0x001da004ff00a988 */ /* 0x0001e20008000c06 */
[C---:B------:R-:W-:Y:S02]  /*7df0*/  FFMA.FTZ R157, R105.reuse, R174, R157 ;  /* 0x000000ae699d7223 */ /* 0x040fe4000001009d */
[----:B------:R-:W-:Y:S02]  /*7e00*/  FADD.FTZ R148, R148, R127 ;  /* 0x0000007f94947221 */ /* 0x000fe40000010000 */
[----:B------:R-:W-:-:S02]  /*7e10*/  FFMA.FTZ R163, R105, -R160, R163 ;  /* 0x800000a069a37223 */ /* 0x000fc400000100a3 */
[C---:B------:R-:W-:Y:S02]  /*7e20*/  FFMA.FTZ R157, R107.reuse, R176, R157 ;  /* 0x000000b06b9d7223 */ /* 0x040fe4000001009d */
[----:B------:R-:W-:Y:S02]  /*7e30*/  FFMA.FTZ R163, R107, -R164, R163 ;  /* 0x800000a46ba37223 */ /* 0x000fe400000100a3 */
[C---:B------:R-:W-:Y:S02]  /*7e40*/  FFMA.FTZ R157, R109.reuse, R180, R157 ;  /* 0x000000b46d9d7223 */ /* 0x040fe4000001009d */
[----:B------:R-:W-:Y:S02]  /*7e50*/  FFMA.FTZ R163, R109, -R166, R163 ;  /* 0x800000a66da37223 */ /* 0x000fe400000100a3 */
[C---:B0-----:R-:W-:Y:S02]  /*7e60*/  FMUL.FTZ R4, R131.reuse, -R146 ;  /* 0x8000009283047220 */ /* 0x041fe40000410000 */
[----:B------:R-:W-:-:S02]  /*7e70*/  FMUL.FTZ R131, R131, -R148 ;  /* 0x8000009483837220 */ /* 0x000fc40000410000 */
[C---:B------:R-:W-:Y:S02]  /*7e80*/  FFMA.FTZ R5, R133.reuse, R148, -R4 ;  /* 0x0000009485057223 */ /* 0x040fe40000010804 */
[----:B------:R-:W-:Y:S02]  /*7e90*/  FFMA.FTZ R234, R133, R146, R131 ;  /* 0x0000009285ea7223 */ /* 0x000fe40000010083 */
[----:B------:R-:W-:Y:S02]  /*7ea0*/  FADD.FTZ R150, R150, R5 ;  /* 0x0000000596967221 */ /* 0x000fe40000010000 */
[----:B------:R-:W-:Y:S02]  /*7eb0*/  FFMA.FTZ R157, R111, R182, R157 ;  /* 0x000000b66f9d7223 */ /* 0x000fe4000001009d */
[----:B------:R-:W-:Y:S02]  /*7ec0*/  FADD.FTZ R234, -R149, R234 ;  /* 0x000000ea95ea7221 */ /* 0x000fe40000010100 */
[----:B------:R-:W-:-:S02]  /*7ed0*/  FFMA.FTZ R163, R111, -R170, R163 ;  /* 0x800000aa6fa37223 */ /* 0x000fc400000100a3 */
[C---:B------:R-:W-:Y:S02]  /*7ee0*/  FMUL.FTZ R4, R135.reuse, -R150 ;  /* 0x8000009687047220 */ /* 0x040fe40000410000 */
[C---:B------:R-:W-:Y:S02]  /*7ef0*/  FFMA.FTZ R157, R112.reuse, R186, R157 ;  /* 0x000000ba709d7223 */ /* 0x040fe4000001009d */
[----:B------:R-:W-:Y:S02]  /*7f00*/  FMUL.FTZ R135, R135, -R234 ;  /* 0x800000ea87877220 */ /* 0x000fe40000410000 */
[----:B------:R-:W-:Y:S02]  /*7f10*/  FFMA.FTZ R163, R112, -R172, R163 ;  /* 0x800000ac70a37223 */ /* 0x000fe400000100a3 */
[----:B------:R-:W-:Y:S02]  /*7f20*/  FFMA.FTZ R4, R137, R234, R4 ;  /* 0x000000ea89047223 */ /* 0x000fe40000010004 */
[----:B------:R-:W-:-:S02]  /*7f30*/  FFMA.FTZ R157, R113, R188, R157 ;  /* 0x000000bc719d7223 */ /* 0x000fc4000001009d */
[----:B------:R-:W-:Y:S02]  /*7f40*/  FFMA.FTZ R135, R137, R150, -R135 ;  /* 0x0000009689877223 */ /* 0x000fe40000010887 */
[----:B------:R-:W-:Y:S02]  /*7f50*/  FFMA.FTZ R163, R113, -R178, R163 ;  /* 0x800000b271a37223 */ /* 0x000fe400000100a3 */
[----:B------:R-:W-:Y:S02]  /*7f60*/  FADD.FTZ R236, -R151, R4 ;  /* 0x0000000497ec7221 */ /* 0x000fe40000010100 */
[----:B------:R-:W-:Y:S02]  /*7f70*/  FFMA.FTZ R157, R114, R210, R157 ;  /* 0x000000d2729d7223 */ /* 0x000fe4000001009d */
[----:B------:R-:W-:Y:S02]  /*7f80*/  FADD.FTZ R152, R152, R135 ;  /* 0x0000008798987221 */ /* 0x000fe40000010000 */
[----:B------:R-:W-:-:S02]  /*7f90*/  FFMA.FTZ R163, R114, -R18, R163 ;  /* 0x8000001272a37223 */ /* 0x000fc400000100a3 */
[----:B------:R-:W-:Y:S02]  /*7fa0*/  FMUL.FTZ R4, R139, -R236 ;  /* 0x800000ec8b047220 */ /* 0x000fe40000410000 */
[----:B------:R-:W-:Y:S02]  /*7fb0*/  FFMA.FTZ R157, R115, R212, R157 ;  /* 0x000000d4739d7223 */ /* 0x000fe4000001009d */
[----:B------:R-:W-:Y:S02]  /*7fc0*/  FMUL.FTZ R139, R139, -R152 ;  /* 0x800000988b8b7220 */ /* 0x000fe40000410000 */
[----:B------:R-:W-:Y:S02]  /*7fd0*/  FFMA.FTZ R163, R115, -R202, R163 ;  /* 0x800000ca73a37223 */ /* 0x000fe400000100a3 */
[----:B------:R-:W-:Y:S02]  /*7fe0*/  FFMA.FTZ R157, R116, R217, R157 ;  /* 0x000000d9749d7223 */ /* 0x000fe4000001009d */
[----:B------:R-:W-:-:S02]  /*7ff0*/  FFMA.FTZ R6, R141, R236, R139 ;  /* 0x000000ec8d067223 */ /* 0x000fc4000001008b */
[----:B------:R-:W-:Y:S02]  /*8000*/  FMUL.FTZ R7, R208, UR15 ;  /* 0x0000000fd0077c20 */ /* 0x000fe40008410000 */
[----:B------:R-:W-:Y:S02]  /*8010*/  FFMA.FTZ R163, R116, -R215, R163 ;  /* 0x800000d774a37223 */ /* 0x000fe400000100a3 */
[----:B------:R-:W-:Y:S02]  /*8020*/  FFMA.FTZ R5, R141, R152, -R4 ;  /* 0x000000988d057223 */ /* 0x000fe40000010804 */
[----:B------:R-:W-:Y:S02]  /*8030*/  FFMA.FTZ R157, R117, R216, R157 ;  /* 0x000000d8759d7223 */ /* 0x000fe4000001009d */
[C---:B------:R-:W-:Y:S02]  /*8040*/  FMUL.FTZ R127, R222.reuse, UR15 ;  /* 0x0000000fde7f7c20 */ /* 0x040fe40008410000 */
[----:B------:R-:W-:-:S02]  /*8050*/  FFMA.FTZ R238, R222, UR14, -R7 ;  /* 0x0000000edeee7c23 */ /* 0x000fc40008010807 */
[----:B------:R-:W-:Y:S02]  /*8060*/  FADD.FTZ R153, -R153, R6 ;  /* 0x0000000699997221 */ /* 0x000fe40000010100 */
[----:B------:R-:W-:Y:S02]  /*8070*/  FFMA.FTZ R163, R117, -R220, R163 ;  /* 0x800000dc75a37223 */ /* 0x000fe400000100a3 */
[-C--:B------:R-:W-:Y:S02]  /*8080*/  FMUL.FTZ R222, R222, R95.reuse ;  /* 0x0000005fdede7220 */ /* 0x080fe40000410000 */
[----:B------:R-:W-:Y:S02]  /*8090*/  FADD.FTZ R154, R154, R5 ;  /* 0x000000059a9a7221 */ /* 0x000fe40000010000 */
[----:B------:R-:W-:Y:S02]  /*80a0*/  FMUL.FTZ R4, R208, R95 ;  /* 0x0000005fd0047220 */ /* 0x000fe40000410000 */
[----:B------:R-:W-:-:S02]  /*80b0*/  FFMA.FTZ R7, R118, R201, R157 ;  /* 0x000000c976077223 */ /* 0x000fc4000001009d */
[----:B------:R-:W-:Y:S02]  /*80c0*/  FMUL.FTZ R6, R142, -R153 ;  /* 0x800000998e067220 */ /* 0x000fe40000410000 */
[----:B------:R-:W-:Y:S02]  /*80d0*/  FFMA.FTZ R133, R118, -R221, R163 ;  /* 0x800000dd76857223 */ /* 0x000fe400000100a3 */
[----:B------:R-:W-:Y:S02]  /*80e0*/  FFMA.FTZ R201, R78, -R95, R201 ;  /* 0x8000005f4ec97223 */ /* 0x000fe400000100c9 */
[C---:B------:R-:W-:Y:S02]  /*80f0*/  FMUL.FTZ R129, R221.reuse, R222 ;  /* 0x000000dedd817220 */ /* 0x040fe40000410000 */
[----:B------:R-:W-:Y:S02]  /*8100*/  FMUL.FTZ R238, R221, R238 ;  /* 0x000000eeddee7220 */ /* 0x000fe40000410000 */
[----:B------:R-:W-:-:S02]  /*8110*/  FFMA.FTZ R127, R208, UR14, R127 ;  /* 0x0000000ed07f7c23 */ /* 0x000fc4000801007f */
[----:B------:R-:W-:Y:S02]  /*8120*/  FMUL.FTZ R142, R142, -R154 ;  /* 0x8000009a8e8e7220 */ /* 0x000fe40000410000 */
[----:B------:R-:W-:Y:S02]  /*8130*/  FMUL.FTZ R221, R221, R4 ;  /* 0x00000004dddd7220 */ /* 0x000fe40000410000 */
[----:B------:R-:W-:Y:S02]  /*8140*/  FFMA.FTZ R131, R127, R201, R238 ;  /* 0x000000c97f837223 */ /* 0x000fe400000100ee */
[----:B------:R-:W-:Y:S02]  /*8150*/  FFMA.FTZ R142, R143, R153, R142 ;  /* 0x000000998f8e7223 */ /* 0x000fe4000001008e */
[----:B------:R-:W-:Y:S02]  /*8160*/  FFMA.FTZ R5, R201, R222, -R221 ;  /* 0x000000dec9057223 */ /* 0x000fe400000108dd */
[----:B------:R-:W-:-:S02]  /*8170*/  FFMA.FTZ R127, R143, R154, -R6 ;  /* 0x0000009a8f7f7223 */ /* 0x000fc40000010806 */
[----:B------:R-:W-:Y:S02]  /*8180*/  FMUL.FTZ R222, R218, UR15 ;  /* 0x0000000fdade7c20 */ /* 0x000fe40008410000 */
[C---:B------:R-:W-:Y:S02]  /*8190*/  FADD.FTZ R35, R4.reuse, R35 ;  /* 0x0000002304237221 */ /* 0x040fe40000010000 */
[----:B------:R-:W-:Y:S02]  /*81a0*/  FADD.FTZ R142, -R159, R142 ;  /* 0x0000008e9f8e7221 */ /* 0x000fe40000010100 */
[----:B------:R-:W-:Y:S02]  /*81b0*/  FFMA.FTZ R4, R4, R201, R129 ;  /* 0x000000c904047223 */ /* 0x000fe40000010081 */
[----:B------:R-:W-:Y:S02]  /*81c0*/  FADD.FTZ R158, R158, R127 ;  /* 0x0000007f9e9e7221 */ /* 0x000fe40000010000 */
[----:B------:R-:W-:-:S02]  /*81d0*/  FMUL.FTZ R129, R219, UR15 ;  /* 0x0000000fdb817c20 */ /* 0x000fc40008410000 */
[----:B------:R-:W-:Y:S02]  /*81e0*/  FFMA.FTZ R135, R219, UR14, -R222 ;  /* 0x0000000edb877c23 */ /* 0x000fe400080108de */
[C---:B------:R-:W-:Y:S02]  /*81f0*/  FMUL.FTZ R127, R144.reuse, -R142 ;  /* 0x8000008e907f7220 */ /* 0x040fe40000410000 */
[----:B------:R-:W-:Y:S02]  /*8200*/  FFMA.FTZ R7, R119, R232, R7 ;  /* 0x000000e877077223 */ /* 0x000fe40000010007 */
[----:B------:R-:W-:Y:S02]  /*8210*/  FMUL.FTZ R144, R144, -R158 ;  /* 0x8000009e90907220 */ /* 0x000fe40000410000 */
[----:B------:R-:W-:Y:S02]  /*8220*/  FFMA.FTZ R6, R218, UR14, R129 ;  /* 0x0000000eda067c23 */ /* 0x000fe40008010081 */
[----:B------:R-:W-:-:S02]  /*8230*/  FFMA.FTZ R232, R79, -R96, R232 ;  /* 0x800000604fe87223 */ /* 0x000fc400000100e8 */
[----:B------:R-:W-:Y:S02]  /*8240*/  FMUL.FTZ R135, R206, R135 ;  /* 0x00000087ce877220 */ /* 0x000fe40000410000 */
[----:B------:R-:W-:Y:S02]  /*8250*/  FMUL.FTZ R219, R219, R96 ;  /* 0x00000060dbdb7220 */ /* 0x000fe40000410000 */
[C---:B------:R-:W-:Y:S02]  /*8260*/  FFMA.FTZ R144, R145.reuse, R142, R144 ;  /* 0x0000008e91907223 */ /* 0x040fe40000010090 */
[----:B------:R-:W-:Y:S02]  /*8270*/  FFMA.FTZ R6, R6, R232, R135 ;  /* 0x000000e806067223 */ /* 0x000fe40000010087 */
[----:B------:R-:W-:Y:S02]  /*8280*/  FMUL.FTZ R135, R218, R96 ;  /* 0x00000060da877220 */ /* 0x000fe40000410000 */
[----:B------:R-:W-:-:S02]  /*8290*/  FFMA.FTZ R127, R145, R158, -R127 ;  /* 0x0000009e917f7223 */ /* 0x000fc4000001087f */
[C---:B------:R-:W-:Y:S02]  /*82a0*/  FMUL.FTZ R129, R206.reuse, R219 ;  /* 0x000000dbce817220 */ /* 0x040fe40000410000 */
[----:B------:R-:W-:Y:S02]  /*82b0*/  FADD.FTZ R144, -R17, R144 ;  /* 0x0000009011907221 */ /* 0x000fe40000010100 */
[C---:B------:R-:W-:Y:S02]  /*82c0*/  FADD.FTZ R34, R135.reuse, R34 ;  /* 0x0000002287227221 */ /* 0x040fe40000010000 */
[----:B------:R-:W-:Y:S02]  /*82d0*/  FMUL.FTZ R149, R206, R135 ;  /* 0x00000087ce957220 */ /* 0x000fe40000410000 */
[----:B------:R-:W-:Y:S02]  /*82e0*/  FADD.FTZ R16, R16, R127 ;  /* 0x0000007f10107221 */ /* 0x000fe40000010000 */
[----:B------:R-:W-:-:S02]  /*82f0*/  FFMA.FTZ R135, R135, R232, R129 ;  /* 0x000000e887877223 */ /* 0x000fc40000010081 */
[----:B------:R-:W-:Y:S02]  /*8300*/  FMUL.FTZ R127, R158, R85 ;  /* 0x000000559e7f7220 */ /* 0x000fe40000410000 */
[----:B------:R-:W-:Y:S02]  /*8310*/  FMUL.FTZ R129, R144, R83 ;  /* 0x0000005390817220 */ /* 0x000fe40000410000 */
[-C--:B------:R-:W-:Y:S02]  /*8320*/  FFMA.FTZ R174, R68, -R85.reuse, R174 ;  /* 0x8000005544ae7223 */ /* 0x080fe400000100ae */
[----:B------:R-:W-:Y:S02]  /*8330*/  FMUL.FTZ R141, R142, R85 ;  /* 0x000000558e8d7220 */ /* 0x000fe40000410000 */
[----:B------:R-:W-:Y:S02]  /*8340*/  FMUL.FTZ R143, R160, R127 ;  /* 0x0000007fa08f7220 */ /* 0x000fe40000410000 */
[----:B------:R-:W-:-:S02]  /*8350*/  FMUL.FTZ R17, R16, R83 ;  /* 0x0000005310117220 */ /* 0x000fc40000410000 */
[----:B------:R-:W-:Y:S02]  /*8360*/  FFMA.FTZ R168, R66, -R83, R168 ;  /* 0x8000005342a87223 */ /* 0x000fe400000100a8 */
[----:B------:R-:W-:Y:S02]  /*8370*/  FMUL.FTZ R137, R14, R129 ;  /* 0x000000810e897220 */ /* 0x000fe40000410000 */
[----:B------:R-:W-:Y:S02]  /*8380*/  FFMA.FTZ R131, R78, R208, R131 ;  /* 0x000000d04e837223 */ /* 0x000fe40000010083 */
[----:B------:R-:W-:Y:S02]  /*8390*/  FFMA.FTZ R208, R174, R141, -R143 ;  /* 0x0000008daed07223 */ /* 0x000fe4000001088f */
[----:B------:R-:W-:Y:S02]  /*83a0*/  FMUL.FTZ R139, R14, R17 ;  /* 0x000000110e8b7220 */ /* 0x000fe40000410000 */
[----:B------:R-:W-:-:S02]  /*83b0*/  FMUL.FTZ R141, R160, R141 ;  /* 0x0000008da08d7220 */ /* 0x000fc40000410000 */
[----:B------:R-:W-:Y:S02]  /*83c0*/  FFMA.FTZ R137, R17, R168, R137 ;  /* 0x000000a811897223 */ /* 0x000fe40000010089 */
[----:B------:R-:W-:Y:S02]  /*83d0*/  FMUL.FTZ R145, R153, R84 ;  /* 0x0000005499917220 */ /* 0x000fe40000410000 */
[----:B------:R-:W-:Y:S02]  /*83e0*/  FFMA.FTZ R133, R119, -R206, R133 ;  /* 0x800000ce77857223 */ /* 0x000fe40000010085 */
[----:B------:R-:W-:Y:S02]  /*83f0*/  FFMA.FTZ R139, R168, R129, -R139 ;  /* 0x00000081a88b7223 */ /* 0x000fe4000001088b */
[----:B------:R-:W-:Y:S02]  /*8400*/  FFMA.FTZ R206, R127, R174, R141 ;  /* 0x000000ae7fce7223 */ /* 0x000fe4000001008d */
[----:B------:R-:W-:-:S02]  /*8410*/  FADD.FTZ R137, RZ, R137 ;  /* 0x00000089ff897221 */ /* 0x000fc40000010000 */
[-C--:B------:R-:W-:Y:S02]  /*8420*/  FMUL.FTZ R129, R154, R84.reuse ;  /* 0x000000549a817220 */ /* 0x080fe40000410000 */
[----:B------:R-:W-:Y:S02]  /*8430*/  FFMA.FTZ R176, R69, -R84, R176 ;  /* 0x8000005445b07223 */ /* 0x000fe400000100b0 */
[----:B------:R-:W-:Y:S02]  /*8440*/  FMUL.FTZ R141, R164, R145 ;  /* 0x00000091a48d7220 */ /* 0x000fe40000410000 */
[----:B------:R-:W-:Y:S02]  /*8450*/  FADD.FTZ R137, R137, R206 ;  /* 0x000000ce89897221 */ /* 0x000fe40000010000 */
[----:B------:R-:W-:Y:S02]  /*8460*/  FFMA.FTZ R206, R129, R176, R141 ;  /* 0x000000b081ce7223 */ /* 0x000fe4000001008d */
[----:B------:R-:W-:-:S02]  /*8470*/  FMUL.FTZ R167, R197, R94 ;  /* 0x0000005ec5a77220 */ /* 0x000fc40000410000 */
[----:B------:R-:W-:Y:S02]  /*8480*/  FFMA.FTZ R143, R232, R219, -R149 ;  /* 0x000000dbe88f7223 */ /* 0x000fe40000010895 */
[----:B------:R-:W-:Y:S02]  /*8490*/  FMUL.FTZ R147, R164, R129 ;  /* 0x00000081a4937220 */ /* 0x000fe40000410000 */
[-C--:B------:R-:W-:Y:S02]  /*84a0*/  FMUL.FTZ R149, R207, R94.reuse ;  /* 0x0000005ecf957220 */ /* 0x080fe40000410000 */
[----:B------:R-:W-:Y:S02]  /*84b0*/  FADD.FTZ R139, RZ, R139 ;  /* 0x0000008bff8b7221 */ /* 0x000fe40000010000 */
[----:B------:R-:W-:Y:S02]  /*84c0*/  FADD.FTZ R206, R137, R206 ;  /* 0x000000ce89ce7221 */ /* 0x000fe40000010000 */
[----:B------:R-:W-:-:S02]  /*84d0*/  FFMA.FTZ R216, R77, -R94, R216 ;  /* 0x8000005e4dd87223 */ /* 0x000fc400000100d8 */
[----:B------:R-:W-:Y:S02]  /*84e0*/  FMUL.FTZ R141, R236, R87 ;  /* 0x00000057ec8d7220 */ /* 0x000fe40000410000 */
[----:B------:R-:W-:Y:S02]  /*84f0*/  FMUL.FTZ R157, R220, R167 ;  /* 0x000000a7dc9d7220 */ /* 0x000fe40000410000 */
[----:B------:R-:W-:Y:S02]  /*8500*/  FMUL.FTZ R137, R152, R87 ;  /* 0x0000005798897220 */ /* 0x000fe40000410000 */
[----:B------:R-:W-:Y:S02]  /*8510*/  FFMA.FTZ R222, R176, R145, -R147 ;  /* 0x00000091b0de7223 */ /* 0x000fe40000010893 */
[----:B------:R-:W-:Y:S02]  /*8520*/  FADD.FTZ R33, R149, R33 ;  /* 0x0000002195217221 */ /* 0x000fe40000010000 */
[----:B------:R-:W-:-:S02]  /*8530*/  FMUL.FTZ R169, R220, R149 ;  /* 0x00000095dca97220 */ /* 0x000fc40000410000 */
[----:B------:R-:W-:Y:S02]  /*8540*/  FADD.FTZ R139, R139, R208 ;  /* 0x000000d08b8b7221 */ /* 0x000fe40000010000 */
[----:B------:R-:W-:Y:S02]  /*8550*/  FFMA.FTZ R180, R70, -R87, R180 ;  /* 0x8000005746b47223 */ /* 0x000fe400000100b4 */
[C---:B------:R-:W-:Y:S02]  /*8560*/  FMUL.FTZ R147, R166.reuse, R141 ;  /* 0x0000008da6937220 */ /* 0x040fe40000410000 */
[----:B------:R-:W-:Y:S02]  /*8570*/  FFMA.FTZ R149, R149, R216, R157 ;  /* 0x000000d895957223 */ /* 0x000fe4000001009d */
[----:B------:R-:W-:Y:S02]  /*8580*/  FMUL.FTZ R151, R166, R137 ;  /* 0x00000089a6977220 */ /* 0x000fe40000410000 */
[----:B------:R-:W-:-:S02]  /*8590*/  FMUL.FTZ R157, R234, R86 ;  /* 0x00000056ea9d7220 */ /* 0x000fc40000410000 */
[----:B------:R-:W-:Y:S02]  /*85a0*/  FFMA.FTZ R147, R137, R180, R147 ;  /* 0x000000b489937223 */ /* 0x000fe40000010093 */
[----:B------:R-:W-:Y:S02]  /*85b0*/  FADD.FTZ R222, R139, R222 ;  /* 0x000000de8bde7221 */ /* 0x000fe40000010000 */
[----:B------:R-:W-:Y:S02]  /*85c0*/  FMUL.FTZ R208, R207, UR15 ;  /* 0x0000000fcfd07c20 */ /* 0x000fe40008410000 */
[----:B------:R-:W-:Y:S02]  /*85d0*/  FFMA.FTZ R151, R180, R141, -R151 ;  /* 0x0000008db4977223 */ /* 0x000fe40000010897 */
[-C--:B------:R-:W-:Y:S02]  /*85e0*/  FFMA.FTZ R182, R71, -R86.reuse, R182 ;  /* 0x8000005647b67223 */ /* 0x080fe400000100b6 */
[----:B------:R-:W-:-:S02]  /*85f0*/  FMUL.FTZ R139, R150, R86 ;  /* 0x00000056968b7220 */ /* 0x000fc40000410000 */
[----:B------:R-:W-:Y:S02]  /*8600*/  FMUL.FTZ R159, R170, R157 ;  /* 0x0000009daa9f7220 */ /* 0x000fe40000410000 */
[-C--:B------:R-:W-:Y:S02]  /*8610*/  FMUL.FTZ R141, R148, R89.reuse ;  /* 0x00000059948d7220 */ /* 0x080fe40000410000 */
[----:B------:R-:W-:Y:S02]  /*8620*/  FADD.FTZ R147, R206, R147 ;  /* 0x00000093ce937221 */ /* 0x000fe40000010000 */
[----:B------:R-:W-:Y:S02]  /*8630*/  FFMA.FTZ R145, R197, UR14, -R208 ;  /* 0x0000000ec5917c23 */ /* 0x000fe400080108d0 */
[----:B------:R-:W-:Y:S02]  /*8640*/  FFMA.FTZ R206, R139, R182, R159 ;  /* 0x000000b68bce7223 */ /* 0x000fe4000001009f */
[----:B------:R-:W-:-:S02]  /*8650*/  FFMA.FTZ R186, R72, -R89, R186 ;  /* 0x8000005948ba7223 */ /* 0x000fc400000100ba */
[----:B------:R-:W-:Y:S02]  /*8660*/  FMUL.FTZ R165, R146, R89 ;  /* 0x0000005992a57220 */ /* 0x000fe40000410000 */
        /* <DEDUP_REMOVED lines=9> */
[----:B------:R-:W-:Y:S02]  /*8700*/  FADD.FTZ R151, R222, R151 ;  /* 0x00000097de977221 */ /* 0x000fe40000010000 */
[----:B------:R-:W-:-:S02]  /*8710*/  FFMA.FTZ R188, R73, -R88, R188 ;  /* 0x8000005849bc7223 */ /* 0x000fc400000100bc */
[----:B------:R-:W-:Y:S02]  /*8720*/  FMUL.FTZ R147, R156, R88 ;  /* 0x000000589c937220 */ /* 0x000fe40000410000 */
[----:B------:R-:W-:Y:S02]  /*8730*/  FMUL.FTZ R159, R178, R157 ;  /* 0x0000009db29f7220 */ /* 0x000fe40000410000 */
[----:B------:R-:W-:Y:S02]  /*8740*/  FADD.FTZ R165, R206, R165 ;  /* 0x000000a5cea57221 */ /* 0x000fe40000010000 */
[----:B------:R-:W-:Y:S02]  /*8750*/  FADD.FTZ R151, R151, R208 ;  /* 0x000000d097977221 */ /* 0x000fe40000010000 */
[----:B------:R-:W-:Y:S02]  /*8760*/  FFMA.FTZ R206, R147, R188, R159 ;  /* 0x000000bc93ce7223 */ /* 0x000fe4000001009f */
[----:B------:R-:W-:-:S02]  /*8770*/  FMUL.FTZ R163, R178, R147 ;  /* 0x00000093b2a37220 */ /* 0x000fc40000410000 */
[----:B------:R-:W-:Y:S02]  /*8780*/  FMUL.FTZ R159, R190, R91 ;  /* 0x0000005bbe9f7220 */ /* 0x000fe40000410000 */
[----:B------:R-:W-:Y:S02]  /*8790*/  FFMA.FTZ R238, R216, R167, -R169 ;  /* 0x000000a7d8ee7223 */ /* 0x000fe400000108a9 */
[----:B------:R-:W-:Y:S02]  /*87a0*/  FADD.FTZ R220, R151, R220 ;  /* 0x000000dc97dc7221 */ /* 0x000fe40000010000 */
[----:B------:R-:W-:Y:S02]  /*87b0*/  FFMA.FTZ R163, R188, R157, -R163 ;  /* 0x0000009dbca37223 */ /* 0x000fe400000108a3 */
[-C--:B------:R-:W-:Y:S02]  /*87c0*/  FFMA.FTZ R210, R74, -R91.reuse, R210 ;  /* 0x8000005b4ad27223 */ /* 0x080fe400000100d2 */
[----:B------:R-:W-:-:S02]  /*87d0*/  FMUL.FTZ R151, R171, R91 ;  /* 0x0000005bab977220 */ /* 0x000fc40000410000 */
[----:B------:R-:W-:Y:S02]  /*87e0*/  FMUL.FTZ R167, R18, R159 ;  /* 0x0000009f12a77220 */ /* 0x000fe40000410000 */
[----:B------:R-:W-:Y:S02]  /*87f0*/  FMUL.FTZ R157, R224, R90 ;  /* 0x0000005ae09d7220 */ /* 0x000fe40000410000 */
[----:B------:R-:W-:Y:S02]  /*8800*/  FADD.FTZ R165, R165, R206 ;  /* 0x000000cea5a57221 */ /* 0x000fe40000010000 */
[----:B------:R-:W-:Y:S02]  /*8810*/  FFMA.FTZ R206, R151, R210, R167 ;  /* 0x000000d297ce7223 */ /* 0x000fe400000100a7 */
[-C--:B------:R-:W-:Y:S02]  /*8820*/  FFMA.FTZ R212, R75, -R90.reuse, R212 ;  /* 0x8000005a4bd47223 */ /* 0x080fe400000100d4 */
[----:B------:R-:W-:-:S02]  /*8830*/  FMUL.FTZ R173, R226, R90 ;  /* 0x0000005ae2ad7220 */ /* 0x000fc40000410000 */
[----:B------:R-:W-:Y:S02]  /*8840*/  FMUL.FTZ R167, R202, R157 ;  /* 0x0000009dcaa77220 */ /* 0x000fe40000410000 */
[----:B------:R-:W-:Y:S02]  /*8850*/  FMUL.FTZ R169, R18, R151 ;  /* 0x0000009712a97220 */ /* 0x000fe40000410000 */
[----:B------:R-:W-:Y:S02]  /*8860*/  FADD.FTZ R165, R165, R206 ;  /* 0x000000cea5a57221 */ /* 0x000fe40000010000 */
[-C--:B------:R-:W-:Y:S02]  /*8870*/  FFMA.FTZ R222, R212, R173.reuse, -R167 ;  /* 0x000000add4de7223 */ /* 0x080fe400000108a7 */
[----:B------:R-:W-:Y:S02]  /*8880*/  FMUL.FTZ R173, R202, R173 ;  /* 0x000000adcaad7220 */ /* 0x000fe40000410000 */
[----:B------:R-:W-:-:S02]  /*8890*/  FMUL.FTZ R232, R192, R93 ;  /* 0x0000005dc0e87220 */ /* 0x000fc40000410000 */
[----:B------:R-:W-:Y:S02]  /*88a0*/  FMUL.FTZ R206, R194, R93 ;  /* 0x0000005dc2ce7220 */ /* 0x000fe40000410000 */
[----:B------:R-:W-:Y:S02]  /*88b0*/  FFMA.FTZ R208, R210, R159, -R169 ;  /* 0x0000009fd2d07223 */ /* 0x000fe400000108a9 */
[----:B------:R-:W-:Y:S02]  /*88c0*/  FADD.FTZ R163, R220, R163 ;  /* 0x000000a3dca37221 */ /* 0x000fe40000010000 */
[----:B------:R-:W-:Y:S02]  /*88d0*/  FFMA.FTZ R217, R76, -R93, R217 ;  /* 0x8000005d4cd97223 */ /* 0x000fe400000100d9 */
[----:B------:R-:W-:Y:S02]  /*88e0*/  FFMA.FTZ R220, R157, R212, R173 ;  /* 0x000000d49ddc7223 */ /* 0x000fe400000100ad */
[----:B------:R-:W-:-:S02]  /*88f0*/  FMUL.FTZ R159, R215, R232 ;  /* 0x000000e8d79f7220 */ /* 0x000fc40000410000 */
[----:B------:R-:W-:Y:S02]  /*8900*/  FMUL.FTZ R167, R215, R206 ;  /* 0x000000ced7a77220 */ /* 0x000fe40000410000 */
[----:B------:R-:W-:Y:S02]  /*8910*/  FADD.FTZ R32, R131, R32 ;  /* 0x0000002083207221 */ /* 0x000fe40000010000 */
[----:B------:R-:W-:Y:S02]  /*8920*/  FADD.FTZ R163, R163, R208 ;  /* 0x000000d0a3a37221 */ /* 0x000fe40000010000 */
[----:B------:R-:W-:Y:S02]  /*8930*/  FMUL.FTZ R131, R19, R97 ;  /* 0x0000006113837220 */ /* 0x000fe40000410000 */
[----:B------:R-:W-:Y:S02]  /*8940*/  FADD.FTZ R165, R165, R220 ;  /* 0x000000dca5a57221 */ /* 0x000fe40000010000 */
[----:B------:R-:W-:-:S02]  /*8950*/  FFMA.FTZ R208, R206, R217, R159 ;  /* 0x000000d9ced07223 */ /* 0x000fc4000001009f */
[----:B------:R-:W-:Y:S02]  /*8960*/  FFMA.FTZ R232, R217, R232, -R167 ;  /* 0x000000e8d9e87223 */ /* 0x000fe400000108a7 */
[----:B------:R-:W-:Y:S02]  /*8970*/  FFMA.FTZ R7, R120, R204, R7 ;  /* 0x000000cc78077223 */ /* 0x000fe40000010007 */
[----:B------:R-:W-:Y:S02]  /*8980*/  FADD.FTZ R163, R163, R222 ;  /* 0x000000dea3a37221 */ /* 0x000fe40000010000 */
[-C--:B------:R-:W-:Y:S02]  /*8990*/  FMUL.FTZ R159, R214, R97.reuse ;  /* 0x00000061d69f7220 */ /* 0x080fe40000410000 */
[----:B------:R-:W-:Y:S02]  /*89a0*/  FFMA.FTZ R204, R80, -R97, R204 ;  /* 0x8000006150cc7223 */ /* 0x000fe400000100cc */
[----:B------:R-:W-:-:S02]  /*89b0*/  FMUL.FTZ R167, R196, R131 ;  /* 0x00000083c4a77220 */ /* 0x000fc40000410000 */
[----:B------:R-:W-:Y:S02]  /*89c0*/  FADD.FTZ R208, R165, R208 ;  /* 0x000000d0a5d07221 */ /* 0x000fe40000010000 */
[-C--:B------:R-:W-:Y:S02]  /*89d0*/  FMUL.FTZ R165, R196, R159.reuse ;  /* 0x0000009fc4a57220 */ /* 0x080fe40000410000 */
[----:B------:R-:W-:Y:S02]  /*89e0*/  FADD.FTZ R163, R163, R232 ;  /* 0x000000e8a3a37221 */ /* 0x000fe40000010000 */
[----:B------:R-:W-:Y:S02]  /*89f0*/  FFMA.FTZ R220, R204, R159, -R167 ;  /* 0x0000009fccdc7223 */ /* 0x000fe400000108a7 */
[----:B------:R-:W-:Y:S02]  /*8a00*/  FMUL.FTZ R159, R200, R102 ;  /* 0x00000066c89f7220 */ /* 0x000fe40000410000 */
[----:B------:R-:W-:-:S02]  /*8a10*/  FADD.FTZ R31, R131, R31 ;  /* 0x0000001f831f7221 */ /* 0x000fc40000010000 */
[----:B------:R-:W-:Y:S02]  /*8a20*/  FFMA.FTZ R165, R131, R204, R165 ;  /* 0x000000cc83a57223 */ /* 0x000fe400000100a5 */
[----:B------:R-:W-:Y:S02]  /*8a30*/  FADD.FTZ R149, R208, R149 ;  /* 0x00000095d0957221 */ /* 0x000fe40000010000 */
[----:B------:R-:W-:Y:S02]  /*8a40*/  FADD.FTZ R238, R163, R238 ;  /* 0x000000eea3ee7221 */ /* 0x000fe40000010000 */
[----:B------:R-:W-:Y:S02]  /*8a50*/  FFMA.FTZ R7, R121, R228, R7 ;  /* 0x000000e479077223 */ /* 0x000fe40000010007 */
[-C--:B------:R-:W-:Y:S02]  /*8a60*/  FMUL.FTZ R131, R198, R102.reuse ;  /* 0x00000066c6837220 */ /* 0x080fe40000410000 */
[----:B------:R-:W-:-:S02]  /*8a70*/  FFMA.FTZ R228, R81, -R102, R228 ;  /* 0x8000006651e47223 */ /* 0x000fc400000100e4 */
[----:B------:R-:W-:Y:S02]  /*8a80*/  FMUL.FTZ R163, R230, R159 ;  /* 0x0000009fe6a37220 */ /* 0x000fe40000410000 */
[----:B------:R-:W-:Y:S02]  /*8a90*/  FMUL.FTZ R232, R184, R101 ;  /* 0x00000065b8e87220 */ /* 0x000fe40000410000 */
[----:B------:R-:W-:Y:S02]  /*8aa0*/  FADD.FTZ R161, RZ, R161 ;  /* 0x000000a1ffa17221 */ /* 0x000fe40000010000 */
[----:B------:R-:W-:Y:S02]  /*8ab0*/  FADD.FTZ R4, R149, R4 ;  /* 0x0000000495047221 */ /* 0x000fe40000010000 */
[----:B------:R-:W-:Y:S02]  /*8ac0*/  FADD.FTZ R238, R238, R5 ;  /* 0x00000005eeee7221 */ /* 0x000fe40000010000 */
[----:B------:R-:W-:-:S02]  /*8ad0*/  FMUL.FTZ R167, R230, R131 ;  /* 0x00000083e6a77220 */ /* 0x000fc40000410000 */
[C---:B------:R-:W-:Y:S02]  /*8ae0*/  FADD.FTZ R30, R131.reuse, R30 ;  /* 0x0000001e831e7221 */ /* 0x040fe40000010000 */
[----:B------:R-:W-:Y:S02]  /*8af0*/  FFMA.FTZ R163, R131, R228, R163 ;  /* 0x000000e483a37223 */ /* 0x000fe400000100a3 */
[----:B------:R-:W-:Y:S02]  /*8b00*/  FFMA.FTZ R131, R122, R155, R7 ;  /* 0x0000009b7a837223 */ /* 0x000fe40000010007 */
[-C--:B------:R-:W-:Y:S02]  /*8b10*/  FMUL.FTZ R222, R15, R101.reuse ;  /* 0x000000650fde7220 */ /* 0x080fe40000410000 */
[----:B------:R-:W-:Y:S02]  /*8b20*/  FFMA.FTZ R155, R82, -R101, R155 ;  /* 0x80000065529b7223 */ /* 0x000fe4000001009b */
[----:B------:R-:W-:-:S02]  /*8b30*/  FMUL.FTZ R5, R161, R232 ;  /* 0x000000e8a1057220 */ /* 0x000fc40000410000 */
[----:B------:R-:W-:Y:S02]  /*8b40*/  FADD.FTZ R4, R4, R135 ;  /* 0x0000008704047221 */ /* 0x000fe40000010000 */
[----:B------:R-:W-:Y:S02]  /*8b50*/  FADD.FTZ R143, R238, R143 ;  /* 0x0000008fee8f7221 */ /* 0x000fe40000010000 */
[C---:B------:R-:W-:Y:S02]  /*8b60*/  FADD.FTZ R29, R222.reuse, R29 ;  /* 0x0000001dde1d7221 */ /* 0x040fe40000010000 */
[----:B------:R-:W-:Y:S02]  /*8b70*/  FFMA.FTZ R5, R222, R155, R5 ;  /* 0x0000009bde057223 */ /* 0x000fe40000010005 */
[----:B------:R-:W-:Y:S02]  /*8b80*/  FFMA.FTZ R208, R228, R159, -R167 ;  /* 0x0000009fe4d07223 */ /* 0x000fe400000108a7 */
[----:B------:R-:W-:Y:S01]  /*8b90*/  FADD.FTZ R4, R4, R165 ;  /* 0x000000a504047221 */ /* 0x000fe20000010000 */
[----:B------:R-:W0:Y:S01]  /*8ba0*/  SHFL.DOWN PT, R159, R131, 0x1, 0x1f ;  /* 0x08201f00839f7f89 */ /* 0x000e2200000e0000 */
[----:B------:R-:W-:-:S02]  /*8bb0*/  FMUL.FTZ R222, R161, R222 ;  /* 0x000000dea1de7220 */ /* 0x000fc40000410000 */
[----:B------:R-:W-:Y:S02]  /*8bc0*/  FFMA.FTZ R133, R120, -R196, R133 ;  /* 0x800000c478857223 */ /* 0x000fe40000010085 */
[----:B------:R-:W-:Y:S02]  /*8bd0*/  FADD.FTZ R143, R143, R220 ;  /* 0x000000dc8f8f7221 */ /* 0x000fe40000010000 */
[----:B------:R-:W-:Y:S02]  /*8be0*/  FADD.FTZ R4, R4, R163 ;  /* 0x000000a304047221 */ /* 0x000fe40000010000 */
[----:B------:R-:W-:Y:S02]  /*8bf0*/  FFMA.FTZ R222, R155, R232, -R222 ;  /* 0x000000e89bde7223 */ /* 0x000fe400000108de */
[----:B------:R-:W-:Y:S02]  /*8c00*/  FFMA.FTZ R133, R121, -R230, R133 ;  /* 0x800000e679857223 */ /* 0x000fe40000010085 */
[----:B------:R-:W-:-:S02]  /*8c10*/  FADD.FTZ R143, R143, R208 ;  /* 0x000000d08f8f7221 */ /* 0x000fc40000010000 */
        /* <DEDUP_REMOVED lines=8> */
[C---:B------:R-:W-:Y:S01]  /*8ca0*/  FFMA.FTZ R7, R214.reuse, UR14, -R5 ;  /* 0x0000000ed6077c23 */ /* 0x040fe20008010805 */
[----:B------:R-:W2:Y:S01]  /*8cb0*/  SHFL.DOWN PT, R208, R143, 0x1, 0x1f ;  /* 0x08201f008fd07f89 */ /* 0x000ea200000e0000 */
[----:B------:R-:W-:Y:S02]  /*8cc0*/  FMUL.FTZ R214, R214, UR15 ;  /* 0x0000000fd6d67c20 */ /* 0x000fe40008410000 */
[----:B------:R-:W-:Y:S02]  /*8cd0*/  FMUL.FTZ R5, R194, UR15 ;  /* 0x0000000fc2057c20 */ /* 0x000fe40008410000 */
[----:B------:R-:W-:Y:S02]  /*8ce0*/  FFMA.FTZ R216, R4, R216, R145 ;  /* 0x000000d804d87223 */ /* 0x000fe40000010091 */
[----:B------:R-:W-:Y:S02]  /*8cf0*/  FMUL.FTZ R196, R196, R7 ;  /* 0x00000007c4c47220 */ /* 0x000fe40000410000 */
[----:B------:R-:W-:-:S02]  /*8d00*/  FFMA.FTZ R6, R79, R218, R6 ;  /* 0x000000da4f067223 */ /* 0x000fc40000010006 */
[----:B------:R-:W-:Y:S02]  /*8d10*/  FFMA.FTZ R7, R19, UR14, R214 ;  /* 0x0000000e13077c23 */ /* 0x000fe400080100d6 */
[----:B------:R-:W-:Y:S01]  /*8d20*/  FFMA.FTZ R4, R192, UR14, -R5 ;  /* 0x0000000ec0047c23 */ /* 0x000fe20008010805 */
[----:B------:R-:W-:Y:S01]  /*8d30*/  MOV R5, R143 ;  /* 0x0000008f00057202 */ /* 0x000fe20000000f00 */
[----:B------:R-:W-:Y:S01]  /*8d40*/  FADD.FTZ R27, R6, R27 ;  /* 0x0000001b061b7221 */ /* 0x000fe20000010000 */
[----:B------:R-:W-:Y:S01]  /*8d50*/  MOV R6, R131 ;  /* 0x0000008300067202 */ /* 0x000fe20000000f00 */
        /* <DEDUP_REMOVED lines=8> */
[----:B------:R-:W-:Y:S01]  /*8de0*/  @!P0 FADD.FTZ R4, R4, R149 ;  /* 0x0000009504048221 */ /* 0x000fe20000010000 */
[----:B------:R-:W-:Y:S01]  /*8df0*/  ISETP.GT.AND P0, PT, R44, 0x1d, PT ;  /* 0x0000001d2c00780c */ /* 0x000fe20003f04270 */
[----:B------:R-:W-:Y:S01]  /*8e00*/  FADD.FTZ R28, R206, R28 ;  /* 0x0000001cce1c7221 */ /* 0x000fe20000010000 */
[----:B------:R-:W-:Y:S01]  /*8e10*/  SHFL.DOWN PT, R204, R5, 0x2, 0x1f ;  /* 0x08401f0005cc7f89 */ /* 0x000fe200000e0000 */
[----:B------:R-:W-:Y:S02]  /*8e20*/  FMUL.FTZ R131, R192, UR15 ;  /* 0x0000000fc0837c20 */ /* 0x000fe40008410000 */
[----:B------:R-:W-:Y:S01]  /*8e30*/  FFMA.FTZ R133, R80, R19, R196 ;  /* 0x0000001350857223 */ /* 0x000fe200000100c4 */
[----:B------:R-:W1:Y:S01]  /*8e40*/  SHFL.DOWN PT, R206, R7, 0x2, 0x1f ;  /* 0x08401f0007ce7f89 */ /* 0x000e6200000e0000 */
[----:B------:R-:W-:-:S02]  /*8e50*/  FFMA.FTZ R192, R194, UR14, R131 ;  /* 0x0000000ec2c07c23 */ /* 0x000fc40008010083 */
[----:B------:R-:W-:Y:S01]  /*8e60*/  FMUL.FTZ R131, R198, UR15 ;  /* 0x0000000fc6837c20 */ /* 0x000fe20008410000 */
[----:B------:R-:W2:Y:S01]  /*8e70*/  SHFL.DOWN PT, R143, R4, 0x2, 0x1f ;  /* 0x08401f00048f7f89 */ /* 0x000ea200000e0000 */
[----:B------:R-:W-:Y:S02]  /*8e80*/  FMUL.FTZ R19, R224, UR15 ;  /* 0x0000000fe0137c20 */ /* 0x000fe40008410000 */
[C---:B------:R-:W-:Y:S02]  /*8e90*/  FFMA.FTZ R131, R200.reuse, UR14, -R131 ;  /* 0x0000000ec8837c23 */ /* 0x040fe40008010883 */
[----:B------:R-:W-:Y:S02]  /*8ea0*/  FMUL.FTZ R135, R200, UR15 ;  /* 0x0000000fc8877c20 */ /* 0x000fe40008410000 */
[----:B------:R-:W-:Y:S02]  /*8eb0*/  FMUL.FTZ R230, R230, R131 ;  /* 0x00000083e6e67220 */ /* 0x000fe40000410000 */
[----:B------:R-:W-:-:S02]  /*8ec0*/  FFMA.FTZ R215, R192, R217, R215 ;  /* 0x000000d9c0d77223 */ /* 0x000fc400000100d7 */
[----:B------:R-:W-:Y:S02]  /*8ed0*/  FFMA.FTZ R131, R226, UR14, -R19 ;  /* 0x0000000ee2837c23 */ /* 0x000fe40008010813 */
[----:B------:R-:W-:Y:S02]  /*8ee0*/  FFMA.FTZ R135, R198, UR14, R135 ;  /* 0x0000000ec6877c23 */ /* 0x000fe40008010087 */
[----:B------:R-:W-:Y:S02]  /*8ef0*/  FMUL.FTZ R19, R226, UR15 ;  /* 0x0000000fe2137c20 */ /* 0x000fe40008410000 */
[----:B------:R-:W-:Y:S02]  /*8f00*/  FFMA.FTZ R194, R76, R194, R215 ;  /* 0x000000c24cc27223 */ /* 0x000fe400000100d7 */
[----:B------:R-:W-:Y:S02]  /*8f10*/  FFMA.FTZ R135, R135, R228, R230 ;  /* 0x000000e487877223 */ /* 0x000fe400000100e6 */
[----:B------:R-:W-:-:S02]  /*8f20*/  FMUL.FTZ R131, R202, R131 ;  /* 0x00000083ca837220 */ /* 0x000fc40000410000 */
[----:B------:R-:W-:Y:S02]  /*8f30*/  FFMA.FTZ R19, R224, UR14, R19 ;  /* 0x0000000ee0137c23 */ /* 0x000fe40008010013 */
[----:B0-----:R-:W-:Y:S02]  /*8f40*/  @!P0 FADD.FTZ R6, R6, R145 ;  /* 0x0000009106068221 */ /* 0x001fe40000010000 */
[----:B-1----:R-:W-:Y:S02]  /*8f50*/  @!P0 FADD.FTZ R7, R7, R206 ;  /* 0x000000ce07078221 */ /* 0x002fe40000010000 */
[----:B------:R-:W-:Y:S02]  /*8f60*/  @!P0 FADD.FTZ R5, R5, R204 ;  /* 0x000000cc05058221 */ /* 0x000fe40000010000 */
[----:B--2---:R-:W-:Y:S01]  /*8f70*/  @!P0 FADD.FTZ R4, R4, R143 ;  /* 0x0000008f04048221 */ /* 0x004fe20000010000 */
[----:B------:R-:W-:Y:S01]  /*8f80*/  SHFL.DOWN PT, R196, R7, 0x4, 0x1f ;  /* 0x08801f0007c47f89 */ /* 0x000fe200000e0000 */
[----:B------:R-:W-:Y:S01]  /*8f90*/  FADD.FTZ R24, R133, R24 ;  /* 0x0000001885187221 */ /* 0x000fe20000010000 */
[----:B------:R-:W-:Y:S01]  /*8fa0*/  ISETP.GT.AND P0, PT, R44, 0x1b, PT ;  /* 0x0000001b2c00780c */ /* 0x000fe20003f04270 */
[----:B------:R-:W-:Y:S01]  /*8fb0*/  FADD.FTZ R23, R194, R23 ;  /* 0x00000017c2177221 */ /* 0x000fe20000010000 */
[----:B------:R-:W-:Y:S01]  /*8fc0*/  SHFL.DOWN PT, R133, R4, 0x4, 0x1f ;  /* 0x08801f0004857f89 */ /* 0x000fe200000e0000 */
[----:B------:R-:W-:-:S02]  /*8fd0*/  FFMA.FTZ R131, R19, R212, R131 ;  /* 0x000000d413837223 */ /* 0x000fc40000010083 */
[----:B------:R-:W-:Y:S01]  /*8fe0*/  FFMA.FTZ R198, R81, R198, R135 ;  /* 0x000000c651c67223 */ /* 0x000fe20000010087 */
[----:B------:R-:W-:Y:S01]  /*8ff0*/  SHFL.DOWN PT, R194, R5, 0x4, 0x1f ;  /* 0x08801f0005c27f89 */ /* 0x000fe200000e0000 */
[----:B------:R-:W-:Y:S02]  /*9000*/  FMUL.FTZ R19, R15, UR15 ;  /* 0x0000000f0f137c20 */ /* 0x000fe40008410000 */
[----:B------:R-:W-:Y:S01]  /*9010*/  FFMA.FTZ R131, R75, R224, R131 ;  /* 0x000000e04b837223 */ /* 0x000fe20000010083 */
[----:B------:R-:W0:Y:S01]  /*9020*/  SHFL.DOWN PT, R135, R6, 0x4, 0x1f ;  /* 0x08801f0006877f89 */ /* 0x000e2200000e0000 */
[C---:B------:R-:W-:Y:S02]  /*9030*/  FFMA.FTZ R192, R184.reuse, UR14, -R19 ;  /* 0x0000000eb8c07c23 */ /* 0x040fe40008010813 */
[----:B------:R-:W-:Y:S02]  /*9040*/  FMUL.FTZ R184, R184, UR15 ;  /* 0x0000000fb8b87c20 */ /* 0x000fe40008410000 */
[----:B------:R-:W-:-:S02]  /*9050*/  FMUL.FTZ R192, R161, R192 ;  /* 0x000000c0a1c07220 */ /* 0x000fc40000410000 */
[----:B------:R-:W-:Y:S02]  /*9060*/  FFMA.FTZ R184, R15, UR14, R184 ;  /* 0x0000000e0fb87c23 */ /* 0x000fe400080100b8 */
[----:B------:R-:W-:Y:S02]  /*9070*/  FMUL.FTZ R19, R171, UR15 ;  /* 0x0000000fab137c20 */ /* 0x000fe40008410000 */
[----:B------:R-:W-:Y:S02]  /*9080*/  FFMA.FTZ R184, R184, R155, R192 ;  /* 0x0000009bb8b87223 */ /* 0x000fe400000100c0 */
[C---:B------:R-:W-:Y:S02]  /*9090*/  FFMA.FTZ R19, R190.reuse, UR14, -R19 ;  /* 0x0000000ebe137c23 */ /* 0x040fe40008010813 */
[----:B------:R-:W-:Y:S02]  /*90a0*/  FMUL.FTZ R190, R190, UR15 ;  /* 0x0000000fbebe7c20 */ /* 0x000fe40008410000 */
[----:B------:R-:W-:-:S02]  /*90b0*/  FFMA.FTZ R15, R82, R15, R184 ;  /* 0x0000000f520f7223 */ /* 0x000fc400000100b8 */
[----:B------:R-:W-:Y:S02]  /*90c0*/  FMUL.FTZ R18, R18, R19 ;  /* 0x0000001312127220 */ /* 0x000fe40000410000 */
[----:B------:R-:W-:Y:S02]  /*90d0*/  FFMA.FTZ R19, R171, UR14, R190 ;  /* 0x0000000eab137c23 */ /* 0x000fe400080100be */
[----:B------:R-:W-:Y:S02]  /*90e0*/  FADD.FTZ R138, R15, R138 ;  /* 0x0000008a0f8a7221 */ /* 0x000fe40000010000 */
[----:B------:R-:W-:Y:S02]  /*90f0*/  FMUL.FTZ R15, R156, UR15 ;  /* 0x0000000f9c0f7c20 */ /* 0x000fe40008410000 */
[----:B------:R-:W-:Y:S02]  /*9100*/  FFMA.FTZ R18, R19, R210, R18 ;  /* 0x000000d213127223 */ /* 0x000fe40000010012 */
[----:B0-----:R-:W-:-:S02]  /*9110*/  @!P0 FADD.FTZ R6, R6, R135 ;  /* 0x0000008706068221 */ /* 0x001fc40000010000 */
[----:B------:R-:W-:Y:S02]  /*9120*/  @!P0 FADD.FTZ R7, R7, R196 ;  /* 0x000000c407078221 */ /* 0x000fe40000010000 */
[----:B------:R-:W-:Y:S01]  /*9130*/  @!P0 FADD.FTZ R5, R5, R194 ;  /* 0x000000c205058221 */ /* 0x000fe20000010000 */
[----:B------:R-:W0:Y:S01]  /*9140*/  SHFL.DOWN PT, R143, R6, 0x8, 0x1f ;  /* 0x09001f00068f7f89 */ /* 0x000e2200000e0000 */
[----:B------:R-:W-:Y:S01]  /*9150*/  @!P0 FADD.FTZ R4, R4, R133 ;  /* 0x0000008504048221 */ /* 0x000fe20000010000 */
[----:B------:R-:W-:Y:S01]  /*9160*/  ISETP.GT.AND P0, PT, R44, 0x17, PT ;  /* 0x000000172c00780c */ /* 0x000fe20003f04270 */
[----:B------:R-:W-:Y:S01]  /*9170*/  FADD.FTZ R20, R131, R20 ;  /* 0x0000001483147221 */ /* 0x000fe20000010000 */
[----:B------:R-:W1:Y:S01]  /*9180*/  SHFL.DOWN PT, R184, R7, 0x8, 0x1f ;  /* 0x09001f0007b87f89 */ /* 0x000e6200000e0000 */
[C---:B------:R-:W-:Y:S02]  /*9190*/  FFMA.FTZ R131, R162.reuse, UR14, -R15 ;  /* 0x0000000ea2837c23 */ /* 0x040fe4000801080f */
[----:B------:R-:W-:Y:S01]  /*91a0*/  FMUL.FTZ R19, R162, UR15 ;  /* 0x0000000fa2137c20 */ /* 0x000fe20008410000 */
[----:B------:R-:W-:Y:S01]  /*91b0*/  SHFL.DOWN PT, R135, R4, 0x8, 0x1f ;  /* 0x09001f0004877f89 */ /* 0x000fe200000e0000 */
[----:B------:R-:W-:-:S02]  /*91c0*/  FFMA.FTZ R171, R74, R171, R18 ;  /* 0x000000ab4aab7223 */ /* 0x000fc40000010012 */
[----:B------:R-:W-:Y:S01]  /*91d0*/  FMUL.FTZ R15, R148, UR15 ;  /* 0x0000000f940f7c20 */ /* 0x000fe20008410000 */
[----:B------:R-:W2:Y:S01]  /*91e0*/  SHFL.DOWN PT, R18, R5, 0x8, 0x1f ;  /* 0x09001f0005127f89 */ /* 0x000ea200000e0000 */
[----:B------:R-:W-:Y:S02]  /*91f0*/  FMUL.FTZ R178, R178, R131 ;  /* 0x00000083b2b27220 */ /* 0x000fe40000410000 */
[----:B------:R-:W-:Y:S02]  /*9200*/  FFMA.FTZ R131, R156, UR14, R19 ;  /* 0x0000000e9c837c23 */ /* 0x000fe40008010013 */
[C---:B------:R-:W-:Y:S02]  /*9210*/  FFMA.FTZ R19, R146.reuse, UR14, -R15 ;  /* 0x0000000e92137c23 */ /* 0x040fe4000801080f */
[----:B------:R-:W-:Y:S02]  /*9220*/  FMUL.FTZ R15, R146, UR15 ;  /* 0x0000000f920f7c20 */ /* 0x000fe40008410000 */
[----:B------:R-:W-:-:S02]  /*9230*/  FMUL.FTZ R172, R172, R19 ;  /* 0x00000013acac7220 */ /* 0x000fc40000410000 */
[----:B------:R-:W-:Y:S02]  /*9240*/  FFMA.FTZ R19, R148, UR14, R15 ;  /* 0x0000000e94137c23 */ /* 0x000fe4000801000f */
[----:B------:R-:W-:Y:S02]  /*9250*/  FMUL.FTZ R15, R150, UR15 ;  /* 0x0000000f960f7c20 */ /* 0x000fe40008410000 */
[----:B------:R-:W-:Y:S02]  /*9260*/  FFMA.FTZ R131, R131, R188, R178 ;  /* 0x000000bc83837223 */ /* 0x000fe400000100b2 */
[----:B------:R-:W-:Y:S02]  /*9270*/  FFMA.FTZ R19, R19, R186, R172 ;  /* 0x000000ba13137223 */ /* 0x000fe400000100ac */
[----:B------:R-:W-:Y:S02]  /*9280*/  FFMA.FTZ R15, R234, UR14, -R15 ;  /* 0x0000000eea0f7c23 */ /* 0x000fe4000801080f */
[----:B------:R-:W-:-:S02]  /*9290*/  FFMA.FTZ R131, R73, R156, R131 ;  /* 0x0000009c49837223 */ /* 0x000fc40000010083 */
[----:B------:R-:W-:Y:S02]  /*92a0*/  FFMA.FTZ R133, R72, R148, R19 ;  /* 0x0000009448857223 */ /* 0x000fe40000010013 */
[----:B------:R-:W-:Y:S02]  /*92b0*/  FMUL.FTZ R170, R170, R15 ;  /* 0x0000000faaaa7220 */ /* 0x000fe40000410000 */
[----:B------:R-:W-:Y:S02]  /*92c0*/  FMUL.FTZ R19, R234, UR15 ;  /* 0x0000000fea137c20 */ /* 0x000fe40008410000 */
[----:B------:R-:W-:Y:S02]  /*92d0*/  FMUL.FTZ R15, R152, UR15 ;  /* 0x0000000f980f7c20 */ /* 0x000fe40008410000 */
[----:B------:R-:W-:Y:S02]  /*92e0*/  FADD.FTZ R108, R131, R108 ;  /* 0x0000006c836c7221 */ /* 0x000fe40000010000 */
[----:B------:R-:W-:-:S02]  /*92f0*/  FFMA.FTZ R131, R150, UR14, R19 ;  /* 0x0000000e96837c23 */ /* 0x000fc40008010013 */
[C---:B------:R-:W-:Y:S02]  /*9300*/  FFMA.FTZ R19, R236.reuse, UR14, -R15 ;  /* 0x0000000eec137c23 */ /* 0x040fe4000801080f */
[----:B------:R-:W-:Y:S02]  /*9310*/  FMUL.FTZ R15, R236, UR15 ;  /* 0x0000000fec0f7c20 */ /* 0x000fe40008410000 */
[----:B0-----:R-:W-:Y:S02]  /*9320*/  @!P0 FADD.FTZ R6, R6, R143 ;  /* 0x0000008f06068221 */ /* 0x001fe40000010000 */
[----:B-1----:R-:W-:Y:S02]  /*9330*/  @!P0 FADD.FTZ R7, R7, R184 ;  /* 0x000000b807078221 */ /* 0x002fe40000010000 */
[----:B--2---:R-:W-:Y:S02]  /*9340*/  @!P0 FADD.FTZ R5, R5, R18 ;  /* 0x0000001205058221 */ /* 0x004fe40000010000 */
[----:B------:R-:W-:Y:S01]  /*9350*/  @!P0 FADD.FTZ R4, R4, R135 ;  /* 0x0000008704048221 */ /* 0x000fe20000010000 */
[----:B------:R-:W-:Y:S01]  /*9360*/  SHFL.DOWN PT, R148, R7, 0x10, 0x1f ;  /* 0x0a001f0007947f89 */ /* 0x000fe200000e0000 */
[----:B------:R-:W-:Y:S01]  /*9370*/  FFMA.FTZ R131, R131, R182, R170 ;  /* 0x000000b683837223 */ /* 0x000fe200000100aa */
[----:B------:R-:W-:Y:S01]  /*9380*/  ISETP.GT.AND P0, PT, R44, 0xf, PT ;  /* 0x0000000f2c00780c */ /* 0x000fe20003f04270 */
[----:B------:R-:W-:Y:S01]  /*9390*/  FMUL.FTZ R19, R166, R19 ;  /* 0x00000013a6137220 */ /* 0x000fe20000410000 */
[----:B------:R-:W-:Y:S01]  /*93a0*/  SHFL.DOWN PT, R146, R5, 0x10, 0x1f ;  /* 0x0a001f0005927f89 */ /* 0x000fe200000e0000 */
[----:B------:R-:W-:-:S02]  /*93b0*/  FFMA.FTZ R15, R152, UR14, R15 ;  /* 0x0000000e980f7c23 */ /* 0x000fc4000801000f */
[----:B------:R-:W-:Y:S01]  /*93c0*/  FADD.FTZ R98, R139, R98 ;  /* 0x000000628b627221 */ /* 0x000fe20000010000 */
[----:B------:R-:W-:Y:S01]  /*93d0*/  SHFL.DOWN PT, R135, R4, 0x10, 0x1f ;  /* 0x0a001f0004877f89 */ /* 0x000fe200000e0000 */
[----:B------:R-:W-:Y:S02]  /*93e0*/  FFMA.FTZ R131, R71, R150, R131 ;  /* 0x0000009647837223 */ /* 0x000fe40000010083 */
[----:B------:R-:W-:Y:S01]  /*93f0*/  FMUL.FTZ R18, R154, UR15 ;  /* 0x0000000f9a127c20 */ /* 0x000fe20008410000 */
[----:B------:R-:W0:Y:S01]  /*9400*/  SHFL.DOWN PT, R139, R6, 0x10, 0x1f ;  /* 0x0a001f00068b7f89 */ /* 0x000e2200000e0000 */
[----:B------:R-:W-:Y:S02]  /*9410*/  FFMA.FTZ R15, R15, R180, R19 ;  /* 0x000000b40f0f7223 */ /* 0x000fe40000010013 */
[----:B------:R-:W-:Y:S02]  /*9420*/  FADD.FTZ R132, R131, R132 ;  /* 0x0000008483847221 */ /* 0x000fe40000010000 */
[----:B------:R-:W-:-:S02]  /*9430*/  FFMA.FTZ R19, R153, UR14, -R18 ;  /* 0x0000000e99137c23 */ /* 0x000fc40008010812 */
[----:B------:R-:W-:Y:S02]  /*9440*/  FFMA.FTZ R131, R70, R152, R15 ;  /* 0x0000009846837223 */ /* 0x000fe4000001000f */
[----:B------:R-:W-:Y:S02]  /*9450*/  FMUL.FTZ R15, R158, UR15 ;  /* 0x0000000f9e0f7c20 */ /* 0x000fe40008410000 */
[----:B------:R-:W-:Y:S02]  /*9460*/  FMUL.FTZ R164, R164, R19 ;  /* 0x00000013a4a47220 */ /* 0x000fe40000410000 */
[----:B------:R-:W-:Y:S02]  /*9470*/  FFMA.FTZ R19, R142, UR14, -R15 ;  /* 0x0000000e8e137c23 */ /* 0x000fe4000801080f */
[----:B------:R-:W-:Y:S02]  /*9480*/  FMUL.FTZ R15, R16, UR15 ;  /* 0x0000000f100f7c20 */ /* 0x000fe40008410000 */
[----:B------:R-:W-:-:S02]  /*9490*/  FMUL.FTZ R160, R160, R19 ;  /* 0x00000013a0a07220 */ /* 0x000fc40000410000 */
[----:B------:R-:W-:Y:S02]  /*94a0*/  FADD.FTZ R100, R129, R100 ;  /* 0x0000006481647221 */ /* 0x000fe40000010000 */
[----:B------:R-:W-:Y:S02]  /*94b0*/  FFMA.FTZ R19, R144, UR14, -R15 ;  /* 0x0000000e90137c23 */ /* 0x000fe4000801080f */
[----:B------:R-:W-:Y:S02]  /*94c0*/  FMUL.FTZ R153, R153, UR15 ;  /* 0x0000000f99997c20 */ /* 0x000fe40008410000 */
[----:B------:R-:W-:Y:S02]  /*94d0*/  FMUL.FTZ R129, R142, UR15 ;  /* 0x0000000f8e817c20 */ /* 0x000fe40008410000 */
[----:B------:R-:W-:Y:S02]  /*94e0*/  FMUL.FTZ R15, R144, UR15 ;  /* 0x0000000f900f7c20 */ /* 0x000fe40008410000 */
        /* <DEDUP_REMOVED lines=10> */
[----:B------:R0:W-:Y:S01]  /*9590*/  @!P1 STS.128 [0x860], R4 ;  /* 0x00086004ff009388 */ /* 0x0001e20000000c00 */
        /* <DEDUP_REMOVED lines=22> */
[----:B0-----:R-:W-:-:S13]  /*9700*/  ISETP.NE.AND P0, PT, R48, c[0x0][0x174], PT ;  /* 0x00005d0030007a0c */ /* 0x001fda0003f05270 */
[----:B------:R-:W0:Y:S04]  /*9710*/  @P0 LDS.64 R14, [R123+0x35a0] ;  /* 0x0035a0007b0e0984 */ /* 0x000e280000000a00 */
[----:B------:R-:W1:Y:S01]  /*9720*/  @P0 LDS.64 R16, [R123+0x2da0] ;  /* 0x002da0007b100984 */ /* 0x000e620000000a00 */
[----:B0-----:R-:W-:Y:S02]  /*9730*/  @P0 FADD.FTZ R7, R7, R15 ;  /* 0x0000000f07070221 */ /* 0x001fe40000010000 */
[----:B------:R-:W-:Y:S02]  /*9740*/  @P0 FADD.FTZ R6, R6, R14 ;  /* 0x0000000e06060221 */ /* 0x000fe40000010000 */
[----:B-1----:R-:W-:Y:S02]  /*9750*/  @P0 FADD.FTZ R5, R5, R17 ;  /* 0x0000001105050221 */ /* 0x002fe40000010000 */
[----:B------:R-:W-:Y:S01]  /*9760*/  @P0 FADD.FTZ R4, R4, R16 ;  /* 0x0000001004040221 */ /* 0x000fe20000010000 */
[----:B------:R0:W-:Y:S04]  /*9770*/  STS.64 [R123+0x35a0], R6 ;  /* 0x0035a0067b007388 */ /* 0x0001e80000000a00 */
[----:B------:R0:W-:Y:S02]  /*9780*/  STS.64 [R123+0x2da0], R4 ;  /* 0x002da0047b007388 */ /* 0x0001e40000000a00 */
.L_x_8218:
[----:B0-----:R-:W-:Y:S05]  /*9790*/  BSYNC B0 ;  /* 0x0000000000007941 */ /* 0x001fea0003800000 */
.L_x_8217:
[----:B------:R-:W-:Y:S01]  /*97a0*/  ULDC.64 UR16, c[0x0][0x1a0] ;  /* 0x0000680000107ab9 */ /* 0x000fe20000000a00 */
[----:B------:R-:W-:Y:S01]  /*97b0*/  IADD3 R123, R123, 0x8, RZ ;  /* 0x000000087b7b7810 */ /* 0x000fe20007ffe0ff */
[----:B------:R-:W-:Y:S01]  /*97c0*/  ULDC.64 UR14, c[0x0][0x1c0] ;  /* 0x00007000000e7ab9 */ /* 0x000fe20000000a00 */
[----:B------:R-:W-:Y:S01]  /*97d0*/  IADD3 R125, R125, 0x1, RZ ;  /* 0x000000017d7d7810 */ /* 0x000fe20007ffe0ff */
[----:B------:R-:W-:-:S02]  /*97e0*/  ULEA UR20, UP1, UR16, UR20, 0x3 ;  /* 0x0000001410147291 */ /* 0x000fc4000f82183f */
[----:B------:R-:W-:Y:S02]  /*97f0*/  ULEA UR13, UP0, UR14, UR13, 0x3 ;  /* 0x0000000d0e0d7291 */ /* 0x000fe4000f80183f */
[----:B------:R-:W-:Y:S02]  /*9800*/  UIADD3 UR7, UR7, 0x1, URZ ;  /* 0x0000000107077890 */ /* 0x000fe4000fffe03f */
[----:B------:R-:W-:Y:S02]  /*9810*/  ULEA.HI.X UR11, UR16, UR11, UR17, 0x3, UP1 ;  /* 0x0000000b100b7291 */ /* 0x000fe400088f1c11 */
[----:B------:R-:W-:Y:S02]  /*9820*/  ULEA.HI.X UR10, UR14, UR10, UR15, 0x3, UP0 ;  /* 0x0000000a0e0a7291 */ /* 0x000fe400080f1c0f */
[----:B------:R-:W-:Y:S02]  /*9830*/  ULDC UR16, c[0x0][0x16c] ;  /* 0x00005b0000107ab9 */ /* 0x000fe40000000800 */
[----:B------:R-:W-:-:S02]  /*9840*/  UISETP.GE.AND UP0, UPT, UR7, UR16, UPT ;  /* 0x000000100700728c */ /* 0x000fc4000bf06270 */
[----:B------:R-:W-:Y:S02]  /*9850*/  ULDC.64 UR14, c[0x0][0x188] ;  /* 0x00006200000e7ab9 */ /* 0x000fe40000000a00 */
[----:B------:R-:W-:Y:S02]  /*9860*/  ULEA UR21, UP1, UR14, UR21, 0x3 ;  /* 0x000000150e157291 */ /* 0x000fe4000f82183f */
[----:B------:R-:W-:Y:S01]  /*9870*/  PLOP3.LUT P0, PT, PT, PT, UP0, 0x80, 0x0 ;  /* 0x000000000000781c */ /* 0x000fe20003f0f008 */
[----:B------:R-:W-:Y:S02]  /*9880*/  UIADD3 UR6, UR6, 0x10, URZ ;  /* 0x0000001006067890 */ /* 0x000fe4000fffe03f */
[----:B------:R-:W-:Y:S02]  /*9890*/  ULEA.HI.X UR12, UR14, UR12, UR15, 0x3, UP1 ;  /* 0x0000000c0e0c7291 */ /* 0x000fe400088f1c0f */
[----:B------:R-:W-:-:S04]  /*98a0*/  UIADD3 UR8, UP1, UR8, 0x10, URZ ;  /* 0x0000001008087890 */ /* 0x000fc8000ff3e03f */
[----:B------:R-:W-:-:S04]  /*98b0*/  UIADD3.X UR9, URZ, UR9, URZ, UP1, !UPT ;  /* 0x000000093f097290 */ /* 0x000fc80008ffe43f */
[----:B------:R-:W-:Y:S01]  /*98c0*/  @P0 CALL.REL.NOINC `(.L_x_8204) ;  /* 0x0000001000000944 */ /* 0x000fe20003c00000 */
[----:B------:R-:W-:Y:S05]  /*98d0*/  BRA `(.L_x_8219) ;  /* 0xfffface000007947 */ /* 0x000fea000383ffff */
.L_x_8204:
[----:B------:R-:W-:Y:S01]  /*98e0*/  BAR.SYNC.DEFER_BLOCKING 0x0 ;  /* 0x0000000000007b1d */ /* 0x000fe20000010000 */
[----:B------:R-:W-:Y:S01]  /*98f0*/  IADD3 R72, -R50, c[0x0][0x168], RZ ;  /* 0x00005a0032487a10 */ /* 0x000fe20007ffe1ff */
[----:B------:R-:W-:Y:S01]  /*9900*/  CS2R R74, SRZ ;  /* 0x00000000004a7805 */ /* 0x000fe2000001ff00 */
[C---:B------:R-:W-:Y:S01]  /*9910*/  LOP3.LUT R70, R47.reuse, 0x20, RZ, 0xfc, !PT ;  /* 0x000000202f467812 */ /* 0x040fe200078efcff */
[----:B------:R-:W-:Y:S01]  /*9920*/  HFMA2.MMA R73, -RZ, RZ, 0, 0 ;  /* 0x00000000ff497435 */ /* 0x000fe200000001ff */
[CC--:B------:R-:W-:Y:S01]  /*9930*/  ISETP.GE.AND P2, PT, R47.reuse, R72.reuse, PT ;  /* 0x000000482f00720c */ /* 0x0c0fe20003f46270 */
[----:B------:R-:W-:Y:S01]  /*9940*/  CS2R R76, SRZ ;  /* 0x00000000004c7805 */ /* 0x000fe2000001ff00 */
[----:B------:R-:W-:Y:S01]  /*9950*/  ISETP.GE.AND P1, PT, R70, R72, PT ;  /* 0x000000484600720c */ /* 0x000fe20003f26270 */
[----:B------:R-:W-:Y:S01]  /*9960*/  CS2R R78, SRZ ;  /* 0x00000000004e7805 */ /* 0x000fe2000001ff00 */
[C---:B------:R-:W-:Y:S01]  /*9970*/  LOP3.LUT R71, R47.reuse, 0x40, RZ, 0xfc, !PT ;  /* 0x000000402f477812 */ /* 0x040fe200078efcff */
[----:B------:R-:W-:Y:S01]  /*9980*/  CS2R R80, SRZ ;  /* 0x0000000000507805 */ /* 0x000fe2000001ff00 */
[C---:B------:R-:W-:Y:S01]  /*9990*/  LOP3.LUT R4, R47.reuse, 0x60, RZ, 0xfc, !PT ;  /* 0x000000602f047812 */ /* 0x040fe200078efcff */
[----:B------:R-:W-:Y:S01]  /*99a0*/  CS2R R82, SRZ ;  /* 0x0000000000527805 */ /* 0x000fe2000001ff00 */
[----:B------:R-:W-:-:S02]  /*99b0*/  LOP3.LUT R5, R47, 0x80, RZ, 0xfc, !PT ;  /* 0x000000802f057812 */ /* 0x000fc400078efcff */
        /* <DEDUP_REMOVED lines=21> */
[C---:B------:R-:W-:Y:S02]  /*9b10*/  LOP3.LUT R66, R47.reuse, 0x1a0, RZ, 0xfc, !PT ;  /* 0x000001a02f427812 */ /* 0x040fe400078efcff */
        /* <DEDUP_REMOVED lines=10> */
[----:B------:R-:W-:Y:S01]  /*9bc0*/  CS2R R84, SRZ ;  /* 0x0000000000547805 */ /* 0x000fe2000001ff00 */
[-C--:B------:R-:W-:Y:S01]  /*9bd0*/  ISETP.GE.AND P2, PT, R68, R72.reuse, PT ;  /* 0x000000484400720c */ /* 0x080fe20003f46270 */
[----:B------:R-:W-:Y:S01]  /*9be0*/  HFMA2.MMA R88, -RZ, RZ, 0, 0 ;  /* 0x00000000ff587435 */ /* 0x000fe200000001ff */
[----:B------:R-:W-:Y:S01]  /*9bf0*/  ISETP.GE.AND P1, PT, R69, R72, PT ;  /* 0x000000484500720c */ /* 0x000fe20003f26270 */
[----:B------:R-:W5:Y:S01]  /*9c00*/  @!P0 LDG.E R82, [R2.64+0x480] ;  /* 0x0004801202528981 */ /* 0x000f62000c1e1900 */
[----:B------:R-:W-:-:S03]  /*9c10*/  MOV R86, RZ ;  /* 0x000000ff00567202 */ /* 0x000fc60000000f00 */
        /* <DEDUP_REMOVED lines=27> */
[----:B------:R-:W-:Y:S04]  /*9dd0*/  LDS R76, [R67.X4+0x28] ;  /* 0x00002800434c7984 */ /* 0x000fe80000004800 */
[----:B------:R-:W-:Y:S01]  /*9de0*/  LDS R75, [R67.X4+0x24] ;  /* 0x00002400434b7984 */ /* 0x000fe20000004800 */
[----:B0-----:R-:W-:-:S03]  /*9df0*/  FADD.FTZ R77, R2, UR5 ;  /* 0x00000005024d7e21 */ /* 0x001fc60008010000 */
[----:B------:R-:W-:Y:S02]  /*9e00*/  LDS R2, [R67.X4+0x14] ;  /* 0x0000140043027984 */ /* 0x000fe40000004800 */
[----:B------:R-:W-:Y:S01]  /*9e10*/  FSETP.GTU.FTZ.AND P4, PT, R77, 20, PT ;  /* 0x41a000004d00780b */ /* 0x000fe20003f9c000 */
[----:B-1----:R-:W-:Y:S02]  /*9e20*/  FADD.FTZ R78, R3, UR5 ;  /* 0x00000005034e7e21 */ /* 0x002fe40008010000 */
[----:B------:R-:W0:Y:S01]  /*9e30*/  LDS R3, [R67.X4+0x18] ;  /* 0x0000180043037984 */ /* 0x000e220000004800 */
[----:B--2---:R-:W-:Y:S02]  /*9e40*/  FADD.FTZ R79, R73, UR5 ;  /* 0x00000005494f7e21 */ /* 0x004fe40008010000 */
[----:B---3--:R-:W-:-:S07]  /*9e50*/  FADD.FTZ R80, R74, UR5 ;  /* 0x000000054a507e21 */ /* 0x008fce0008010000 */
[----:B------:R-:W-:Y:S01]  /*9e60*/  @!P4 FMUL.FTZ R77, R77, -1.4426950216293334961 ;  /* 0xbfb8aa3b4d4dc820 */ /* 0x000fe20000410000 */
[----:B------:R-:W1:Y:S01]  /*9e70*/  LDS R74, [R67.X4+0x20] ;  /* 0x00002000434a7984 */ /* 0x000e620000004800 */
[C---:B------:R-:W-:Y:S02]  /*9e80*/  FSETP.GTU.FTZ.AND P3, PT, R79.reuse, 20, PT ;  /* 0x41a000004f00780b */ /* 0x040fe40003f7c000 */
[----:B------:R-:W-:Y:S01]  /*9e90*/  FSETP.GTU.FTZ.AND P2, PT, R78, 20, PT ;  /* 0x41a000004e00780b */ /* 0x000fe20003f5c000 */
[----:B------:R-:W2:Y:S01]  /*9ea0*/  LDS R73, [R67.X4+0x1c] ;  /* 0x00001c0043497984 */ /* 0x000ea20000004800 */
[----:B------:R-:W3:Y:S09]  /*9eb0*/  @!P4 MUFU.EX2 R77, R77 ;  /* 0x0000004d004dc308 */ /* 0x000ef20000000800 */
[----:B------:R-:W-:-:S02]  /*9ec0*/  @!P3 FMUL.FTZ R79, R79, -1.4426950216293334961 ;  /* 0xbfb8aa3b4f4fb820 */ /* 0x000fc40000410000 */
[----:B------:R-:W-:-:S04]  /*9ed0*/  @!P2 FMUL.FTZ R78, R78, -1.4426950216293334961 ;  /* 0xbfb8aa3b4e4ea820 */ /* 0x000fc80000410000 */
[----:B------:R-:W4:Y:S01]  /*9ee0*/  @!P3 MUFU.EX2 R79, R79 ;  /* 0x0000004f004fb308 */ /* 0x000f220000000800 */
[----:B---3--:R-:W-:-:S07]  /*9ef0*/  @!P4 FADD.FTZ R77, R77, 1 ;  /* 0x3f8000004d4dc421 */ /* 0x008fce0000010000 */
[----:B------:R-:W3:Y:S01]  /*9f00*/  @!P4 MUFU.RCP R77, R77 ;  /* 0x0000004d004dc308 */ /* 0x000ee20000001000 */
[----:B0-----:R-:W-:-:S07]  /*9f10*/  FADD.FTZ R3, R3, UR5 ;  /* 0x0000000503037e21 */ /* 0x001fce0008010000 */
[----:B------:R-:W0:Y:S01]  /*9f20*/  @!P2 MUFU.EX2 R78, R78 ;  /* 0x0000004e004ea308 */ /* 0x000e220000000800 */
[----:B----4-:R-:W-:Y:S01]  /*9f30*/  @!P3 FADD.FTZ R79, R79, 1 ;  /* 0x3f8000004f4fb421 */ /* 0x010fe20000010000 */
[----:B------:R-:W-:Y:S01]  /*9f40*/  FSETP.GTU.FTZ.AND P0, PT, R80, 20, PT ;  /* 0x41a000005000780b */ /* 0x000fe20003f1c000 */
[----:B-1----:R-:W-:Y:S01]  /*9f50*/  FADD.FTZ R83, R74, UR5 ;  /* 0x000000054a537e21 */ /* 0x002fe20008010000 */
[----:B------:R-:W-:Y:S01]  /*9f60*/  FSETP.GTU.FTZ.AND P6, PT, R3, 20, PT ;  /* 0x41a000000300780b */ /* 0x000fe20003fdc000 */
[----:B------:R-:W-:-:S03]  /*9f70*/  FADD.FTZ R2, R2, UR5 ;  /* 0x0000000502027e21 */ /* 0x000fc60008010000 */
[----:B------:R-:W1:Y:S01]  /*9f80*/  @!P3 MUFU.RCP R79, R79 ;  /* 0x0000004f004fb308 */ /* 0x000e620000001000 */
[----:B---3--:R-:W-:Y:S01]  /*9f90*/  @!P4 FMUL.FTZ R106, R106, R77 ;  /* 0x0000004d6a6ac220 */ /* 0x008fe20000410000 */
[----:B------:R-:W-:Y:S02]  /*9fa0*/  FSETP.GTU.FTZ.AND P4, PT, R83, 20, PT ;  /* 0x41a000005300780b */ /* 0x000fe40003f9c000 */
[----:B------:R-:W-:Y:S01]  /*9fb0*/  FSETP.GTU.FTZ.AND P1, PT, R2, 20, PT ;  /* 0x41a000000200780b */ /* 0x000fe20003f3c000 */
[----:B0-----:R-:W-:-:S04]  /*9fc0*/  @!P2 FADD.FTZ R78, R78, 1 ;  /* 0x3f8000004e4ea421 */ /* 0x001fc80000010000 */
[----:B------:R0:W3:Y:S01]  /*9fd0*/  @!P2 MUFU.RCP R81, R78 ;  /* 0x0000004e0051a308 */ /* 0x0000e20000001000 */
[----:B------:R-:W-:Y:S02]  /*9fe0*/  @!P0 FMUL.FTZ R80, R80, -1.4426950216293334961 ;  /* 0xbfb8aa3b50508820 */ /* 0x000fe40000410000 */
[----:B--2---:R-:W-:Y:S02]  /*9ff0*/  FADD.FTZ R82, R73, UR5 ;  /* 0x0000000549527e21 */ /* 0x004fe40008010000 */
[----:B------:R-:W-:Y:S02]  /*a000*/  @!P6 FMUL.FTZ R3, R3, -1.4426950216293334961 ;  /* 0xbfb8aa3b0303e820 */ /* 0x000fe40000410000 */
[----:B0-----:R-:W-:Y:S01]  /*a010*/  FADD.FTZ R78, R76, UR5 ;  /* 0x000000054c4e7e21 */ /* 0x001fe20008010000 */
[----:B------:R-:W0:Y:S01]  /*a020*/  @!P0 MUFU.EX2 R80, R80 ;  /* 0x0000005000508308 */ /* 0x000e220000000800 */
[----:B------:R-:W-:Y:S01]  /*a030*/  @!P4 FMUL.FTZ R76, R83, -1.4426950216293334961 ;  /* 0xbfb8aa3b534cc820 */ /* 0x000fe20000410000 */
[----:B------:R-:W-:Y:S01]  /*a040*/  FSETP.GTU.FTZ.AND P5, PT, R82, 20, PT ;  /* 0x41a000005200780b */ /* 0x000fe20003fbc000 */
[----:B-1----:R-:W-:Y:S01]  /*a050*/  @!P3 FMUL.FTZ R128, R128, R79 ;  /* 0x0000004f8080b220 */ /* 0x002fe20000410000 */
[----:B------:R-:W-:Y:S01]  /*a060*/  FSETP.GTU.FTZ.AND P3, PT, R78, 20, PT ;  /* 0x41a000004e00780b */ /* 0x000fe20003f7c000 */
[----:B------:R-:W-:-:S03]  /*a070*/  @!P1 FMUL.FTZ R2, R2, -1.4426950216293334961 ;  /* 0xbfb8aa3b02029820 */ /* 0x000fc60000410000 */
[----:B------:R1:W2:Y:S01]  /*a080*/  @!P6 MUFU.EX2 R74, R3 ;  /* 0x00000003004ae308 */ /* 0x0002a20000000800 */
[----:B------:R-:W-:Y:S02]  /*a090*/  FADD.FTZ R77, R75, UR5 ;  /* 0x000000054b4d7e21 */ /* 0x000fe40008010000 */
[----:B---3--:R-:W-:-:S05]  /*a0a0*/  @!P2 FMUL.FTZ R126, R126, R81 ;  /* 0x000000517e7ea220 */ /* 0x008fca0000410000 */
[----:B------:R-:W-:Y:S01]  /*a0b0*/  @!P4 MUFU.EX2 R76, R76 ;  /* 0x0000004c004cc308 */ /* 0x000fe20000000800 */
[----:B------:R-:W-:-:S07]  /*a0c0*/  FSETP.GTU.FTZ.AND P2, PT, R77, 20, PT ;  /* 0x41a000004d00780b */ /* 0x000fce0003f5c000 */
[----:B------:R3:W4:Y:S01]  /*a0d0*/  @!P1 MUFU.EX2 R73, R2 ;  /* 0x0000000200499308 */ /* 0x0007220000000800 */
[----:B------:R-:W-:Y:S01]  /*a0e0*/  @!P5 FMUL.FTZ R75, R82, -1.4426950216293334961 ;  /* 0xbfb8aa3b524bd820 */ /* 0x000fe20000410000 */
[----:B-1----:R-:W-:Y:S01]  /*a0f0*/  LDS R3, [R67.X4+0x30] ;  /* 0x0000300043037984 */ /* 0x002fe20000004800 */
[----:B------:R-:W-:Y:S02]  /*a100*/  @!P3 FMUL.FTZ R82, R78, -1.4426950216293334961 ;  /* 0xbfb8aa3b4e52b820 */ /* 0x000fe40000410000 */
[----:B0-----:R-:W-:Y:S01]  /*a110*/  @!P0 FADD.FTZ R80, R80, 1 ;  /* 0x3f80000050508421 */ /* 0x001fe20000010000 */
[----:B---3--:R-:W0:Y:S01]  /*a120*/  LDS R2, [R67.X4+0x2c] ;  /* 0x00002c0043027984 */ /* 0x008e220000004800 */
[----:B--2---:R-:W-:-:S03]  /*a130*/  @!P6 FADD.FTZ R78, R74, 1 ;  /* 0x3f8000004a4ee421 */ /* 0x004fc60000010000 */
[----:B------:R-:W1:Y:S01]  /*a140*/  LDS R74, [R67.X4+0x38] ;  /* 0x00003800434a7984 */ /* 0x000e620000004800 */
[----:B------:R2:W-:Y:S01]  /*a150*/  @!P0 MUFU.RCP R83, R80 ;  /* 0x0000005000538308 */ /* 0x0005e20000001000 */
[----:B------:R-:W-:Y:S02]  /*a160*/  @!P2 FMUL.FTZ R79, R77, -1.4426950216293334961 ;  /* 0xbfb8aa3b4d4fa820 */ /* 0x000fe40000410000 */
[----:B----4-:R-:W-:Y:S02]  /*a170*/  @!P1 FADD.FTZ R77, R73, 1 ;  /* 0x3f800000494d9421 */ /* 0x010fe40000010000 */
[----:B------:R-:W-:Y:S03]  /*a180*/  LDS R73, [R67.X4+0x34] ;  /* 0x0000340043497984 */ /* 0x000fe60000004800 */
[----:B------:R-:W-:Y:S01]  /*a190*/  @!P5 MUFU.EX2 R75, R75 ;  /* 0x0000004b004bd308 */ /* 0x000fe20000000800 */
[----:B--2---:R-:W-:-:S02]  /*a1a0*/  @!P4 FADD.FTZ R80, R76, 1 ;  /* 0x3f8000004c50c421 */ /* 0x004fc40000010000 */
[----:B------:R-:W2:Y:S05]  /*a1b0*/  LDS R76, [R67.X4] ;  /* 0x00000000434c7984 */ /* 0x000eaa0000004800 */
[----:B------:R-:W3:Y:S08]  /*a1c0*/  @!P3 MUFU.EX2 R82, R82 ;  /* 0x000000520052b308 */ /* 0x000ef00000000800 */
[----:B------:R-:W4:Y:S08]  /*a1d0*/  @!P1 MUFU.RCP R77, R77 ;  /* 0x0000004d004d9308 */ /* 0x000f300000001000 */
[----:B------:R5:W1:Y:S01]  /*a1e0*/  @!P2 MUFU.EX2 R81, R79 ;  /* 0x0000004f0051a308 */ /* 0x000a620000000800 */
[----:B---3--:R-:W-:-:S02]  /*a1f0*/  @!P3 FADD.FTZ R82, R82, 1 ;  /* 0x3f8000005252b421 */ /* 0x008fc40000010000 */
[----:B-----5:R-:W-:Y:S02]  /*a200*/  @!P5 FADD.FTZ R79, R75, 1 ;  /* 0x3f8000004b4fd421 */ /* 0x020fe40000010000 */
[----:B------:R-:W3:Y:S01]  /*a210*/  LDS R75, [R67.X4+0x3c] ;  /* 0x00003c00434b7984 */ /* 0x000ee20000004800 */
[----:B----4-:R-:W-:Y:S02]  /*a220*/  @!P1 FMUL.FTZ R136, R136, R77 ;  /* 0x0000004d88889220 */ /* 0x010fe40000410000 */
[----:B------:R-:W4:Y:S01]  /*a230*/  @!P4 MUFU.RCP R87, R80 ;  /* 0x000000500057c308 */ /* 0x000f220000001000 */
[----:B0-----:R-:W-:Y:S01]  /*a240*/  FADD.FTZ R2, R2, UR5 ;  /* 0x0000000502027e21 */ /* 0x001fe20008010000 */
[----:B------:R-:W-:Y:S01]  /*a250*/  BAR.SYNC.DEFER_BLOCKING 0x0 ;  /* 0x0000000000007b1d */ /* 0x000fe20000010000 */
[----:B-1----:R-:W-:-:S05]  /*a260*/  @!P2 FADD.FTZ R81, R81, 1 ;  /* 0x3f8000005151a421 */ /* 0x002fca0000010000 */
[----:B------:R-:W0:Y:S01]  /*a270*/  @!P3 MUFU.RCP R77, R82 ;  /* 0x00000052004db308 */ /* 0x000e220000001000 */
[----:B------:R-:W-:Y:S01]  /*a280*/  @!P0 FMUL.FTZ R132, R132, R83 ;  /* 0x0000005384848220 */ /* 0x000fe20000410000 */
[----:B------:R-:W-:-:S06]  /*a290*/  FSETP.GTU.FTZ.AND P0, PT, R2, 20, PT ;  /* 0x41a000000200780b */ /* 0x000fcc0003f1c000 */
[----:B------:R-:W-:Y:S08]  /*a2a0*/  @!P6 MUFU.RCP R85, R78 ;  /* 0x0000004e0055e308 */ /* 0x000ff00000001000 */
[----:B------:R1:W5:Y:S01]  /*a2b0*/  @!P2 MUFU.RCP R78, R81 ;  /* 0x00000051004ea308 */ /* 0x0003620000001000 */
[----:B----4-:R-:W-:Y:S02]  /*a2c0*/  @!P4 FMUL.FTZ R20, R20, R87 ;  /* 0x000000571414c220 */ /* 0x010fe40000410000 */
[----:B0-----:R-:W-:-:S02]  /*a2d0*/  @!P3 FMUL.FTZ R26, R26, R77 ;  /* 0x0000004d1a1ab220 */ /* 0x001fc40000410000 */
[----:B-1----:R-:W-:Y:S02]  /*a2e0*/  FADD.FTZ R81, R74, UR5 ;  /* 0x000000054a517e21 */ /* 0x002fe40008010000 */
[----:B------:R-:W-:Y:S02]  /*a2f0*/  FADD.FTZ R83, R3, UR5 ;  /* 0x0000000503537e21 */ /* 0x000fe40008010000 */
[----:B--2---:R-:W-:Y:S01]  /*a300*/  FADD.FTZ R77, R76, UR5 ;  /* 0x000000054c4d7e21 */ /* 0x004fe20008010000 */
[----:B------:R-:W-:Y:S01]  /*a310*/  FSETP.GTU.FTZ.AND P4, PT, R81, 20, PT ;  /* 0x41a000005100780b */ /* 0x000fe20003f9c000 */
[----:B------:R-:W0:Y:S01]  /*a320*/  @!P5 MUFU.RCP R79, R79 ;  /* 0x0000004f004fd308 */ /* 0x000e220000001000 */
[----:B------:R-:W-:Y:S01]  /*a330*/  FSETP.GTU.FTZ.AND P1, PT, R83, 20, PT ;  /* 0x41a000005300780b */ /* 0x000fe20003f3c000 */
[----:B-----5:R-:W-:Y:S01]  /*a340*/  @!P2 FMUL.FTZ R23, R23, R78 ;  /* 0x0000004e1717a220 */ /* 0x020fe20000410000 */
[----:B------:R-:W-:Y:S01]  /*a350*/  FSETP.GTU.FTZ.AND P3, PT, R77, 20, PT ;  /* 0x41a000004d00780b */ /* 0x000fe20003f7c000 */
[----:B------:R-:W-:Y:S01]  /*a360*/  @!P0 FMUL.FTZ R2, R2, -1.4426950216293334961 ;  /* 0xbfb8aa3b02028820 */ /* 0x000fe20000410000 */
[----:B------:R-:W-:-:S03]  /*a370*/  ISETP.NE.AND P2, PT, R43, RZ, PT ;  /* 0x000000ff2b00720c */ /* 0x000fc60003f45270 */
[----:B------:R1:W-:Y:S01]  /*a380*/  @!P0 MUFU.EX2 R3, R2 ;  /* 0x0000000200038308 */ /* 0x0003e20000000800 */
[----:B---3--:R-:W-:Y:S01]  /*a390*/  FADD.FTZ R78, R75, UR5 ;  /* 0x000000054b4e7e21 */ /* 0x008fe20008010000 */
[----:B------:R-:W-:Y:S01]  /*a3a0*/  STS [R67.X4], R104 ;  /* 0x0000006843007388 */ /* 0x000fe20000004800 */
[----:B------:R-:W-:Y:S02]  /*a3b0*/  FADD.FTZ R80, R73, UR5 ;  /* 0x0000000549507e21 */ /* 0x000fe40008010000 */
[----:B-1----:R-:W-:Y:S01]  /*a3c0*/  @!P4 FMUL.FTZ R2, R81, -1.4426950216293334961 ;  /* 0xbfb8aa3b5102c820 */ /* 0x002fe20000410000 */
[----:B------:R-:W-:Y:S01]  /*a3d0*/  STS [R67.X4+0x4], R130 ;  /* 0x0000048243007388 */ /* 0x000fe20000004800 */
[----:B------:R-:W-:Y:S02]  /*a3e0*/  @!P6 FMUL.FTZ R108, R108, R85 ;  /* 0x000000556c6ce220 */ /* 0x000fe40000410000 */
[----:B------:R1:W-:Y:S01]  /*a3f0*/  @!P4 MUFU.EX2 R75, R2 ;  /* 0x00000002004bc308 */ /* 0x0003e20000000800 */
[----:B------:R-:W-:Y:S01]  /*a400*/  STS [R67.X4+0x8], R100 ;  /* 0x0000086443007388 */ /* 0x000fe20000004800 */
[----:B------:R-:W-:-:S02]  /*a410*/  @!P1 FMUL.FTZ R73, R83, -1.4426950216293334961 ;  /* 0xbfb8aa3b53499820 */ /* 0x000fc40000410000 */
[----:B0-----:R-:W-:Y:S01]  /*a420*/  @!P5 FMUL.FTZ R110, R110, R79 ;  /* 0x0000004f6e6ed220 */ /* 0x001fe20000410000 */
[----:B------:R-:W-:Y:S04]  /*a430*/  STS [R67.X4+0xc], R134 ;  /* 0x00000c8643007388 */ /* 0x000fe80000004800 */
[----:B------:R-:W-:Y:S01]  /*a440*/  STS [R67.X4+0x10], R98 ;  /* 0x0000106243007388 */ /* 0x000fe20000004800 */
[----:B-1----:R-:W-:-:S03]  /*a450*/  @!P3 FMUL.FTZ R2, R77, -1.4426950216293334961 ;  /* 0xbfb8aa3b4d02b820 */ /* 0x002fc60000410000 */
        /* <DEDUP_REMOVED lines=30> */
[----:B------:R-:W-:-:S02]  /*a640*/  FSETP.GTU.FTZ.AND P5, PT, R78, 20, PT ;  /* 0x41a000004e00780b */ /* 0x000fc40003fbc000 */
[----:B------:R-:W-:-:S03]  /*a650*/  FSETP.GTU.FTZ.AND P6, PT, R80, 20, PT ;  /* 0x41a000005000780b */ /* 0x000fc60003fdc000 */
[----:B0-----:R-:W0:Y:S08]  /*a660*/  @!P3 MUFU.EX2 R0, R2 ;  /* 0x000000020000b308 */ /* 0x001e300000000800 */
[----:B------:R-:W5:Y:S01]  /*a670*/  @!P1 MUFU.EX2 R73, R73 ;  /* 0x0000004900499308 */ /* 0x000f620000000800 */
[----:B------:R-:W-:Y:S01]  /*a680*/  @!P5 FMUL.FTZ R76, R78, -1.4426950216293334961 ;  /* 0xbfb8aa3b4e4cd820 */ /* 0x000fe20000410000 */
[----:B------:R-:W3:Y:S01]  /*a690*/  LDS R22, [0x840] ;  /* 0x00084000ff167984 */ /* 0x000ee20000000800 */
[----:B------:R-:W-:-:S05]  /*a6a0*/  @!P6 FMUL.FTZ R74, R80, -1.4426950216293334961 ;  /* 0xbfb8aa3b504ae820 */ /* 0x000fca0000410000 */
[----:B------:R-:W2:Y:S01]  /*a6b0*/  @!P5 MUFU.EX2 R76, R76 ;  /* 0x0000004c004cd308 */ /* 0x000ea20000000800 */
[----:B0-----:R-:W-:Y:S02]  /*a6c0*/  @!P3 FADD.FTZ R0, R0, 1 ;  /* 0x3f8000000000b421 */ /* 0x001fe40000010000 */
[----:B------:R-:W-:Y:S02]  /*a6d0*/  @!P0 FADD.FTZ R3, R3, 1 ;  /* 0x3f80000003038421 */ /* 0x000fe40000010000 */
[----:B-----5:R-:W-:-:S03]  /*a6e0*/  @!P1 FADD.FTZ R73, R73, 1 ;  /* 0x3f80000049499421 */ /* 0x020fc60000010000 */
[----:B------:R-:W0:Y:S01]  /*a6f0*/  @!P6 MUFU.EX2 R74, R74 ;  /* 0x0000004a004ae308 */ /* 0x000e220000000800 */
[----:B-1----:R-:W-:Y:S02]  /*a700*/  IMAD R34, R38, c[0x0][0x2d8], RZ ;  /* 0x0000b60026227a24 */ /* 0x002fe400078e02ff */
[----:B------:R-:W-:-:S05]  /*a710*/  @!P4 FADD.FTZ R75, R75, 1 ;  /* 0x3f8000004b4bc421 */ /* 0x000fca0000010000 */
[----:B------:R-:W1:Y:S01]  /*a720*/  @!P3 MUFU.RCP R0, R0 ;  /* 0x000000000000b308 */ /* 0x000e620000001000 */
[----:B--2---:R-:W-:-:S07]  /*a730*/  @!P5 FADD.FTZ R76, R76, 1 ;  /* 0x3f8000004c4cd421 */ /* 0x004fce0000010000 */
[----:B------:R2:W5:Y:S08]  /*a740*/  @!P0 MUFU.RCP R31, R3 ;  /* 0x00000003001f8308 */ /* 0x0005700000001000 */
[----:B------:R0:W-:Y:S01]  /*a750*/  @!P1 MUFU.RCP R28, R73 ;  /* 0x00000049001c9308 */ /* 0x0001e20000001000 */
[----:B--2---:R-:W-:-:S04]  /*a760*/  IMAD.WIDE.U32 R2, R39, c[0x0][0x2d8], RZ ;  /* 0x0000b60027027a25 */ /* 0x004fc800078e00ff */
[----:B0-----:R-:W-:-:S03]  /*a770*/  IMAD R73, R39, c[0x0][0x2dc], R34 ;  /* 0x0000b70027497a24 */ /* 0x001fc600078e0222 */
[----:B---3--:R-:W0:Y:S01]  /*a780*/  @!P4 MUFU.RCP R30, R75 ;  /* 0x0000004b001ec308 */ /* 0x008e220000001000 */
[----:B------:R-:W-:Y:S01]  /*a790*/  @!P6 FADD.FTZ R74, R74, 1 ;  /* 0x3f8000004a4ae421 */ /* 0x000fe20000010000 */
[----:B------:R-:W-:Y:S01]  /*a7a0*/  IADD3 R3, R3, R73, RZ ;  /* 0x0000004903037210 */ /* 0x000fe20007ffe0ff */
[----:B------:R-:W-:-:S05]  /*a7b0*/  IMAD R109, R37, c[0x0][0x2e0], RZ ;  /* 0x0000b800256d7a24 */ /* 0x000fca00078e02ff */
[----:B------:R-:W2:Y:S01]  /*a7c0*/  @!P5 MUFU.RCP R35, R76 ;  /* 0x0000004c0023d308 */ /* 0x000ea20000001000 */
[----:B------:R-:W-:Y:S02]  /*a7d0*/  IMAD R107, R45, -0x200, R40 ;  /* 0xfffffe002d6b7824 */ /* 0x000fe400078e0228 */
[----:B------:R-:W-:-:S04]  /*a7e0*/  IMAD.WIDE.U32 R2, R36, c[0x0][0x2e0], R2 ;  /* 0x0000b80024027a25 */ /* 0x000fc800078e0002 */
[----:B-1----:R-:W-:Y:S01]  /*a7f0*/  @!P3 FMUL.FTZ R99, R99, R0 ;  /* 0x000000006363b220 */ /* 0x002fe20000410000 */
[----:B----4-:R1:W3:Y:S01]  /*a800*/  @!P6 MUFU.RCP R29, R74 ;  /* 0x0000004a001de308 */ /* 0x0102e20000001000 */
[----:B-----5:R-:W-:Y:S01]  /*a810*/  @!P0 FMUL.FTZ R32, R32, R31 ;  /* 0x0000001f20208220 */ /* 0x020fe20000410000 */
[----:B------:R-:W-:Y:S01]  /*a820*/  ISETP.GE.AND P3, PT, R47, R22, PT ;  /* 0x000000162f00720c */ /* 0x000fe20003f66270 */
[----:B------:R-:W-:Y:S01]  /*a830*/  IMAD R34, R36, c[0x0][0x2e4], R109 ;  /* 0x0000b90024227a24 */ /* 0x000fe200078e026d */
[----:B------:R-:W-:Y:S02]  /*a840*/  SHF.R.S32.HI R109, RZ, 0x1f, R107 ;  /* 0x0000001fff6d7819 */ /* 0x000fe4000001146b */
[----:B------:R-:W-:Y:S01]  /*a850*/  IADD3 R31, P0, R107, R2, RZ ;  /* 0x000000026b1f7210 */ /* 0x000fe20007f1e0ff */
[----:B0-----:R-:W-:Y:S01]  /*a860*/  @!P4 FMUL.FTZ R21, R21, R30 ;  /* 0x0000001e1515c220 */ /* 0x001fe20000410000 */
[----:B-1----:R-:W-:Y:S02]  /*a870*/  SHF.R.S32.HI R74, RZ, 0x1f, R47 ;  /* 0x0000001fff4a7819 */ /* 0x002fe4000001142f */
[----:B------:R-:W-:-:S02]  /*a880*/  IADD3.X R76, R109, R34, R3, P0, !PT ;  /* 0x000000226d4c7210 */ /* 0x000fc400007fe403 */
[C---:B------:R-:W-:Y:S01]  /*a890*/  LEA R34, P4, R47.reuse, c[0x0][0x330], 0x2 ;  /* 0x0000cc002f227a11 */ /* 0x040fe200078810ff */
[----:B--2---:R-:W-:Y:S01]  /*a8a0*/  @!P5 FMUL.FTZ R138, R138, R35 ;  /* 0x000000238a8ad220 */ /* 0x004fe20000410000 */
[----:B------:R-:W-:Y:S02]  /*a8b0*/  BSSY B0, `(.L_x_8220) ;  /* 0x0000015000007945 */ /* 0x000fe40003800000 */
[----:B------:R-:W-:Y:S02]  /*a8c0*/  LEA.HI.X R0, R47, c[0x0][0x334], R74, 0x2, P4 ;  /* 0x0000cd002f007a11 */ /* 0x000fe400020f144a */
[----:B------:R-:W-:Y:S02]  /*a8d0*/  LEA R34, P5, R31, R34, 0x2 ;  /* 0x000000221f227211 */ /* 0x000fe400078a10ff */
[----:B------:R-:W-:Y:S01]  /*a8e0*/  IADD3 R2, P4, R47, R50, RZ ;  /* 0x000000322f027210 */ /* 0x000fe20007f9e0ff */
[----:B------:R-:W-:Y:S01]  /*a8f0*/  @!P1 FMUL.FTZ R27, R27, R28 ;  /* 0x0000001c1b1b9220 */ /* 0x000fe20000410000 */
[-C--:B------:R-:W-:Y:S01]  /*a900*/  ISETP.GE.AND P1, PT, R71, R22.reuse, PT ;  /* 0x000000164700720c */ /* 0x080fe20003f26270 */
[----:B---3--:R-:W-:Y:S01]  /*a910*/  @!P6 FMUL.FTZ R24, R24, R29 ;  /* 0x0000001d1818e220 */ /* 0x008fe20000410000 */
[----:B------:R-:W-:-:S02]  /*a920*/  ISETP.GE.AND P0, PT, R4, R22, PT ;  /* 0x000000160400720c */ /* 0x000fc40003f06270 */
[----:B------:R-:W-:Y:S02]  /*a930*/  ISETP.GE.AND P6, PT, R5, R22, PT ;  /* 0x000000160500720c */ /* 0x000fe40003fc6270 */
[----:B------:R-:W-:Y:S02]  /*a940*/  LEA.HI.X R35, R31, R0, R76, 0x2, P5 ;  /* 0x000000001f237211 */ /* 0x000fe400028f144c */
        /* <DEDUP_REMOVED lines=11> */
.L_x_8221:
[----:B------:R-:W-:Y:S05]  /*aa00*/  BSYNC B0 ;  /* 0x0000000000007941 */ /* 0x000fea0003800000 */
.L_x_8220:
[----:B------:R-:W-:Y:S01]  /*aa10*/  @!P1 STG.E [R34.64+-0x700], R77 ;  /* 0xfff9004d22009986 */ /* 0x000fe2000c101912 */
[-C--:B------:R-:W-:Y:S01]  /*aa20*/  ISETP.GE.AND P1, PT, R7, R22.reuse, PT ;  /* 0x000000160700720c */ /* 0x080fe20003f26270 */
[----:B0-----:R-:W-:Y:S01]  /*aa30*/  FADD.FTZ R25, R99, R42 ;  /* 0x0000002a63197221 */ /* 0x001fe20000010000 */
        /* <DEDUP_REMOVED lines=21> */
[----:B------:R-:W-:-:S02]  /*ab90*/  FADD.FTZ R25, R25, R108 ;  /* 0x0000006c19197221 */ /* 0x000fc40000010000 */
[----:B------:R-:W-:Y:S01]  /*aba0*/  @!P5 STG.E [R34.64+-0x380], R91 ;  /* 0xfffc805b2200d986 */ /* 0x000fe2000c101912 */
[-C--:B------:R-:W-:Y:S01]  /*abb0*/  ISETP.GE.AND P5, PT, R68, R22.reuse, PT ;  /* 0x000000164400720c */ /* 0x080fe20003fa6270 */
[----:B------:R-:W-:Y:S02]  /*abc0*/  FADD.FTZ R25, R25, R110 ;  /* 0x0000006e19197221 */ /* 0x000fe40000010000 */
[----:B------:R-:W-:Y:S01]  /*abd0*/  @!P6 STG.E [R34.64+-0x300], R93 ;  /* 0xfffd005d2200e986 */ /* 0x000fe2000c101912 */
[----:B------:R-:W-:Y:S01]  /*abe0*/  ISETP.GE.AND P6, PT, R69, R22, PT ;  /* 0x000000164500720c */ /* 0x000fe20003fc6270 */
[----:B------:R-:W-:Y:S02]  /*abf0*/  IMAD R22, R38, c[0x0][0x2f8], RZ ;  /* 0x0000be0026167a24 */ /* 0x000fe400078e02ff */
        /* <DEDUP_REMOVED lines=18> */
[----:B0-----:R-:W-:-:S03]  /*ad20*/  FADD.FTZ R20, R25, R20 ;  /* 0x0000001419147221 */ /* 0x001fc60000010000 */
[----:B------:R0:W-:Y:S01]  /*ad30*/  STS [R67.X4+0x2c], R32 ;  /* 0x00002c2043007388 */ /* 0x0001e20000004800 */
[----:B-1----:R-:W-:-:S03]  /*ad40*/  FADD.FTZ R23, R20, R23 ;  /* 0x0000001714177221 */ /* 0x002fc60000010000 */
[----:B------:R1:W-:Y:S01]  /*ad50*/  STS [R67.X4+0x30], R27 ;  /* 0x0000301b43007388 */ /* 0x0003e20000004800 */
[----:B------:R-:W-:-:S03]  /*ad60*/  FADD.FTZ R23, R23, R26 ;  /* 0x0000001a17177221 */ /* 0x000fc60000010000 */
[----:B------:R2:W-:Y:S01]  /*ad70*/  STS [R67.X4+0x34], R24 ;  /* 0x0000341843007388 */ /* 0x0005e20000004800 */
[----:B0-----:R-:W-:-:S03]  /*ad80*/  FADD.FTZ R32, R23, R32 ;  /* 0x0000002017207221 */ /* 0x001fc60000010000 */
[----:B------:R0:W-:Y:S01]  /*ad90*/  STS [R67.X4+0x38], R21 ;  /* 0x0000381543007388 */ /* 0x0001e20000004800 */
[----:B-1----:R-:W-:-:S03]  /*ada0*/  FADD.FTZ R27, R32, R27 ;  /* 0x0000001b201b7221 */ /* 0x002fc60000010000 */
[----:B------:R-:W-:Y:S01]  /*adb0*/  STS [R67.X4+0x3c], R138 ;  /* 0x00003c8a43007388 */ /* 0x000fe20000004800 */
[----:B------:R-:W-:-:S06]  /*adc0*/  NOP ;  /* 0x0000000000007918 */ /* 0x000fcc0000000000 */
[----:B------:R-:W-:Y:S01]  /*add0*/  LDS R49, [R49.X4] ;  /* 0x0000000031317984 */ /* 0x000fe20000004800 */
[----:B--2---:R-:W-:Y:S02]  /*ade0*/  FADD.FTZ R24, R27, R24 ;  /* 0x000000181b187221 */ /* 0x004fe40000010000 */
[C---:B------:R-:W-:Y:S01]  /*adf0*/  IMAD R27, R39.reuse, c[0x0][0x2fc], R22 ;  /* 0x0000bf00271b7a24 */ /* 0x040fe200078e0216 */
[----:B------:R-:W-:Y:S01]  /*ae00*/  LDS R51, [R51.X4+0x80] ;  /* 0x0000800033337984 */ /* 0x000fe20000004800 */
[----:B------:R-:W-:Y:S02]  /*ae10*/  FADD.FTZ R23, R24, R21 ;  /* 0x0000001518177221 */ /* 0x000fe40000010000 */
[----:B0-----:R-:W-:Y:S01]  /*ae20*/  IMAD.WIDE.U32 R20, R39, c[0x0][0x2f8], RZ ;  /* 0x0000be0027147a25 */ /* 0x001fe200078e00ff */
[----:B------:R-:W-:Y:S03]  /*ae30*/  LDS R29, [R52.X4+0x100] ;  /* 0x00010000341d7984 */ /* 0x000fe60000004800 */
[----:B------:R-:W-:Y:S01]  /*ae40*/  FADD.FTZ R42, R23, R138 ;  /* 0x0000008a172a7221 */ /* 0x000fe20000010000 */
[----:B------:R-:W-:Y:S01]  /*ae50*/  LDS R53, [R53.X4+0x180] ;  /* 0x0001800035357984 */ /* 0x000fe20000004800 */
[----:B------:R-:W-:-:S03]  /*ae60*/  IADD3 R25, R21, R27, RZ ;  /* 0x0000001b15197210 */ /* 0x000fc60007ffe0ff */
        /* <DEDUP_REMOVED lines=15> */
[----:B0-----:R-:W-:-:S02]  /*af60*/  ISETP.GE.AND P0, PT, R47, R0, PT ;  /* 0x000000002f00720c */ /* 0x001fc40003f06270 */
        /* <DEDUP_REMOVED lines=12> */
.L_x_8223:
[----:B------:R-:W-:Y:S05]  /*b030*/  BSYNC B0 ;  /* 0x0000000000007941 */ /* 0x000fea0003800000 */
.L_x_8222:
[----:B------:R-:W-:Y:S01]  /*b040*/  MOV R2, R20 ;  /* 0x0000001400027202 */ /* 0x000fe20000000f00 */
[----:B------:R-:W-:Y:S01]  /*b050*/  IMAD R21, R37, c[0x0][0x300], RZ ;  /* 0x0000c00025157a24 */ /* 0x000fe200078e02ff */
[----:B------:R-:W-:Y:S01]  /*b060*/  MOV R3, R25 ;  /* 0x0000001900037202 */ /* 0x000fe20000000f00 */
[----:B------:R-:W-:Y:S01]  /*b070*/  UIADD3 UR24, UP0, UR24, -0x800, URZ ;  /* 0xfffff80018187890 */ /* 0x000fe2000ff1e03f */
[C---:B------:R-:W-:Y:S01]  /*b080*/  LEA R20, P1, R47.reuse, c[0x0][0x340], 0x2 ;  /* 0x0000d0002f147a11 */ /* 0x040fe200078210ff */
[----:B0-----:R-:W-:Y:S01]  /*b090*/  IMAD R23, R36, c[0x0][0x304], R21 ;  /* 0x0000c10024177a24 */ /* 0x001fe200078e0215 */
[-C--:B------:R-:W-:Y:S01]  /*b0a0*/  ISETP.GE.AND P3, PT, R70, R0.reuse, PT ;  /* 0x000000004600720c */ /* 0x080fe20003f66270 */
[----:B------:R-:W-:Y:S01]  /*b0b0*/  IMAD.WIDE.U32 R2, R36, c[0x0][0x300], R2 ;  /* 0x0000c00024027a25 */ /* 0x000fe200078e0002 */
[----:B------:R-:W-:Y:S01]  /*b0c0*/  LEA.HI.X R21, R47, c[0x0][0x344], R74, 0x2, P1 ;  /* 0x0000d1002f157a11 */ /* 0x000fe200008f144a */
[----:B------:R-:W-:Y:S01]  /*b0d0*/  UIADD3 UR26, UP1, UR26, -0x800, URZ ;  /* 0xfffff8001a1a7890 */ /* 0x000fe2000ff3e03f */
[----:B------:R-:W-:Y:S01]  /*b0e0*/  ISETP.GE.AND P4, PT, R71, R0, PT ;  /* 0x000000004700720c */ /* 0x000fe20003f86270 */
        /* <DEDUP_REMOVED lines=8> */
[-C--:B------:R-:W-:Y:S02]  /*b170*/  ISETP.GE.AND P6, PT, R5, R0.reuse, PT ;  /* 0x000000000500720c */ /* 0x080fe40003fc6270 */
        /* <DEDUP_REMOVED lines=31> */
.L_x_8171:
[----:B-1----:R-:W-:Y:S02]  /*b370*/  ISETP.NE.U32.AND P0, PT, RZ, c[0x0][0x328], PT ;  /* 0x0000ca00ff007a0c */ /* 0x002fe40003f05070 */
[----:B------:R-:W-:Y:S02]  /*b380*/  ISETP.NE.U32.AND P2, PT, RZ, c[0x0][0x348], PT ;  /* 0x0000d200ff007a0c */ /* 0x000fe40003f45070 */
[----:B------:R-:W-:Y:S02]  /*b390*/  ISETP.NE.AND.EX P1, PT, RZ, c[0x0][0x32c], PT, P0 ;  /* 0x0000cb00ff007a0c */ /* 0x000fe40003f25300 */
[----:B------:R-:W-:-:S11]  /*b3a0*/  ISETP.NE.AND.EX P0, PT, RZ, c[0x0][0x34c], PT, P2 ;  /* 0x0000d300ff007a0c */ /* 0x000fd60003f05320 */
[----:B------:R-:W-:Y:S05]  /*b3b0*/  @!P1 BRA `(.L_x_8225) ;  /* 0x0000014000009947 */ /* 0x000fea0003800000 */
[----:B------:R-:W0:Y:S01]  /*b3c0*/  SHFL.DOWN P1, R0, R41, 0x1, 0x1f ;  /* 0x08201f0029007f89 */ /* 0x000e220000020000 */
[----:B------:R-:W-:Y:S03]  /*b3d0*/  BSSY B0, `(.L_x_8225) ;  /* 0x0000012000007945 */ /* 0x000fe60003800000 */
[----:B------:R-:W1:Y:S01]  /*b3e0*/  S2R R6, SR_LANEID ;  /* 0x0000000000067919 */ /* 0x000e620000000000 */
[----:B0-----:R-:W-:Y:S01]  /*b3f0*/  @P1 FADD R0, R0, R41 ;  /* 0x0000002900001221 */ /* 0x001fe20000000000 */
[----:B-1----:R-:W-:-:S04]  /*b400*/  ISETP.NE.AND P2, PT, R6, RZ, PT ;  /* 0x000000ff0600720c */ /* 0x002fc80003f45270 */
[----:B------:R-:W0:Y:S04]  /*b410*/  SHFL.DOWN P1, R3, R0, 0x2, 0x1f ;  /* 0x08401f0000037f89 */ /* 0x000e280000020000 */
[----:B------:R-:W1:Y:S01]  /*b420*/  S2R R6, SR_TID.X ;  /* 0x0000000000067919 */ /* 0x000e620000002100 */
[----:B0-----:R-:W-:-:S05]  /*b430*/  @P1 FADD R3, R0, R3 ;  /* 0x0000000300031221 */ /* 0x001fca0000000000 */
[----:B------:R-:W0:Y:S02]  /*b440*/  SHFL.DOWN P1, R2, R3, 0x4, 0x1f ;  /* 0x08801f0003027f89 */ /* 0x000e240000020000 */
[----:B0-----:R-:W-:-:S05]  /*b450*/  @P1 FADD R2, R3, R2 ;  /* 0x0000000203021221 */ /* 0x001fca0000000000 */
[----:B------:R-:W0:Y:S02]  /*b460*/  SHFL.DOWN P1, R5, R2, 0x8, 0x1f ;  /* 0x09001f0002057f89 */ /* 0x000e240000020000 */
[----:B0-----:R-:W-:-:S05]  /*b470*/  @P1 FADD R5, R2, R5 ;  /* 0x0000000502051221 */ /* 0x001fca0000000000 */
[----:B------:R-:W0:Y:S02]  /*b480*/  SHFL.DOWN P1, R4, R5, 0x10, 0x1f ;  /* 0x0a001f0005047f89 */ /* 0x000e240000020000 */
[----:B0-----:R-:W-:Y:S01]  /*b490*/  @P1 FADD R4, R5, R4 ;  /* 0x0000000405041221 */ /* 0x001fe20000000000 */
[----:B-1----:R-:W-:-:S04]  /*b4a0*/  ISETP.NE.AND P1, PT, R6, RZ, PT ;  /* 0x000000ff0600720c */ /* 0x002fc80003f25270 */
[----:B------:R0:W-:Y:S04]  /*b4b0*/  @!P2 STS [0x854], R4 ;  /* 0x00085404ff00a388 */ /* 0x0001e80000000800 */
[----:B------:R-:W-:Y:S06]  /*b4c0*/  BAR.SYNC.DEFER_BLOCKING 0x0 ;  /* 0x0000000000007b1d */ /* 0x000fec0000010000 */
[----:B------:R-:W-:Y:S05]  /*b4d0*/  @P1 BRA `(.L_x_8226) ;  /* 0x0000001000001947 */ /* 0x000fea0003800000 */
[----:B0-----:R0:W-:Y:S02]  /*b4e0*/  RED.E.ADD.F32.FTZ.RN.STRONG.GPU [R10.64], R4 ;  /* 0x000000040a00798e */ /* 0x0011e4000c10e792 */
.L_x_8226:
[----:B0-----:R-:W-:Y:S05]  /*b4f0*/  BSYNC B0 ;  /* 0x0000000000007941 */ /* 0x001fea0003800000 */
.L_x_8225:
[----:B------:R-:W-:Y:S01]  /*b500*/  BSSY B0, `(.L_x_8227) ;  /* 0x0000018000007945 */ /* 0x000fe20003800000 */
[----:B------:R-:W-:Y:S05]  /*b510*/  @!P0 BRA `(.L_x_8228) ;  /* 0x0000015000008947 */ /* 0x000fea0003800000 */
[----:B------:R-:W-:Y:S06]  /*b520*/  BAR.SYNC.DEFER_BLOCKING 0x0 ;  /* 0x0000000000007b1d */ /* 0x000fec0000010000 */
[----:B------:R-:W0:Y:S04]  /*b530*/  SHFL.DOWN P0, R3, R42, 0x1, 0x1f ;  /* 0x08201f002a037f89 */ /* 0x000e280000000000 */
[----:B------:R-:W1:Y:S04]  /*b540*/  S2R R4, SR_LANEID ;  /* 0x0000000000047919 */ /* 0x000e680000000000 */
[----:B------:R-:W3:Y:S01]  /*b550*/  S2R R19, SR_TID.X ;  /* 0x0000000000137919 */ /* 0x000ee20000002100 */
[----:B0-----:R-:W-:Y:S01]  /*b560*/  @P0 FADD R3, R3, R42 ;  /* 0x0000002a03030221 */ /* 0x001fe20000000000 */
[----:B-1----:R-:W-:-:S04]  /*b570*/  ISETP.NE.AND P1, PT, R4, RZ, PT ;  /* 0x000000ff0400720c */ /* 0x002fc80003f25270 */
        /* <DEDUP_REMOVED lines=12> */
[----:B0-----:R0:W-:Y:S01]  /*b640*/  RED.E.ADD.F32.FTZ.RN.STRONG.GPU [R8.64], R7 ;  /* 0x000000070800798e */ /* 0x0011e2000c10e792 */
[----:B------:R-:W-:Y:S01]  /*b650*/  HFMA2.MMA R19, -RZ, RZ, 0, 0 ;  /* 0x00000000ff137435 */ /* 0x000fe200000001ff */
[----:B------:R-:W-:Y:S05]  /*b660*/  BRA `(.L_x_8229) ;  /* 0x0000001000007947 */ /* 0x000fea0003800000 */
.L_x_8228:
[----:B------:R-:W0:Y:S02]  /*b670*/  S2R R19, SR_TID.X ;  /* 0x0000000000137919 */ /* 0x000e240000002100 */
.L_x_8229:
[----:B0-----:R-:W-:Y:S05]  /*b680*/  BSYNC B0 ;  /* 0x0000000000007941 */ /* 0x001fea0003800000 */
.L_x_8227:
        /* <DEDUP_REMOVED lines=22> */
.L_x_8230:
        /* <DEDUP_REMOVED lines=64> */
.L_x_8231:
        /* <DEDUP_REMOVED lines=9> */
.L_x_14693:


//--------------------- .text._Z25selective_scan_bwd_kernelI32Selective_Scan_bwd_kernel_traitsILi32ELi16ELb0ELb0ELb0ELb1ELb1EfN3c107complexIfEEEEv12SSMParamsBwd --------------------------
	.section	.text._Z25selective_scan_bwd_kernelI32Selective_Scan_bwd_kernel_traitsILi32ELi16ELb0ELb0ELb0ELb1ELb1EfN3c107complexIfEEEEv12SSMParamsBwd,"ax",@progbits
	.sectioninfo	@"SHI_REGISTERS=254"
	.align	128
        .global         _Z25selective_scan_bwd_kernelI32Selective_Scan_bwd_kernel_traitsILi32ELi16ELb0ELb0ELb0ELb1ELb1EfN3c107complexIfEEEEv12SSMParamsBwd
        .type           _Z25selective_scan_bwd_kernelI32Selective_Scan_bwd_kernel_traitsILi32ELi16ELb0ELb0ELb0ELb1ELb1EfN3c107complexIfEEEEv12SSMParamsBwd,@function
        .size           _Z25selective_scan_bwd_kernelI32Selective_Scan_bwd_kernel_traitsILi32ELi16ELb0ELb0ELb0ELb1ELb1EfN3c107complexIfEEEEv12SSMParamsBwd,(.L_x_14694 - _Z25selective_scan_bwd_kernelI32Selective_Scan_bwd_kernel_traitsILi32ELi16ELb0ELb0ELb0ELb1ELb1EfN3c107complexIfEEEEv12SSMParamsBwd)
        .other          _Z25selective_scan_bwd_kernelI32Selective_Scan_bwd_kernel_traitsILi32ELi16ELb0ELb0ELb0ELb1ELb1EfN3c107complexIfEEEEv12SSMParamsBwd,@"STO_CUDA_ENTRY STV_DEFAULT"
_Z25selective_scan_bwd_kernelI32Selective_Scan_bwd_kernel_traitsILi32ELi16ELb0ELb0ELb0ELb1ELb1EfN3c107complexIfEEEEv12SSMParamsBwd:
.text._Z25selective_scan_bwd_kernelI32Selective_Scan_bwd_kernel_traitsILi32ELi16ELb0ELb0ELb0ELb1ELb1EfN3c107complexIfEEEEv12SSMParamsBwd:
        /* <DEDUP_REMOVED lines=18> */
[----:B------:R-:W-:Y:S01]  /*0120*/  ISETP.GE.AND P5, PT, R14, 0x1, PT ;  /* 0x000000010e00780c */ /* 0x000fe20003fa6270 */
[----:B------:R-:W-:Y:S01]  /*0130*/  IMAD R15, R0, c[0x0][0x1dc], R15 ;  /* 0x00007700000f7a24 */ /* 0x000fe200078e020f */
        /* <DEDUP_REMOVED lines=13> */
[----:B------:R-:W-:Y:S01]  /*0210*/  IMAD.WIDE.U32 R2, R0, c[0x0][0x1d8], R2 ;  /* 0x0000760000027a25 */ /* 0x000fe200078e0002 */
[----:B------:R-:W-:Y:S02]  /*0220*/  SHF.R.S32.HI R13, RZ, 0x1f, R11 ;  /* 0x0000001fff0d7819 */ /* 0x000fe4000001140b */
[----:B------:R-:W-:Y:S01]  /*0230*/  IADD3 R5, R5, R17, RZ ;  /* 0x0000001105057210 */ /* 0x000fe20007ffe0ff */
[----:B-1----:R-:W-:-:S04]  /*0240*/  IMAD.WIDE.U32 R6, R27, c[0x0][0x278], RZ ;  /* 0x00009e001b067a25 */ /* 0x002fc800078e00ff */
[----:B------:R-:W-:Y:S01]  /*0250*/  IMAD R19, R27, c[0x0][0x27c], R12 ;  /* 0x00009f001b137a24 */ /* 0x000fe200078e020c */
[----:B------:R-:W-:Y:S01]  /*0260*/  IADD3 R12, P0, R11, R2, RZ ;  /* 0x000000020b0c7210 */ /* 0x000fe20007f1e0ff */
[----:B------:R-:W-:-:S03]  /*0270*/  IMAD R17, R25, c[0x0][0x1e8], RZ ;  /* 0x00007a0019117a24 */ /* 0x000fc600078e02ff */
[----:B------:R-:W-:Y:S01]  /*0280*/  IADD3 R7, R7, R19, RZ ;  /* 0x0000001307077210 */ /* 0x000fe20007ffe0ff */
[----:B------:R-:W-:Y:S01]  /*0290*/  IMAD R19, R25, c[0x0][0x280], RZ ;  /* 0x0000a00019137a24 */ /* 0x000fe200078e02ff */
[----:B------:R-:W-:Y:S01]  /*02a0*/  IADD3.X R15, R13, R3, R15, P0, !PT ;  /* 0x000000030d0f7210 */ /* 0x000fe200007fe40f */
[----:B------:R-:W-:Y:S01]  /*02b0*/  IMAD.WIDE.U32 R2, R0, c[0x0][0x1e8], R4 ;  /* 0x00007a0000027a25 */ /* 0x000fe200078e0004 */
[----:B------:R-:W-:Y:S02]  /*02c0*/  ISETP.NE.U32.AND P0, PT, RZ, c[0x0][0x260], PT ;  /* 0x00009800ff007a0c */ /* 0x000fe40003f05070 */
[----:B------:R-:W-:Y:S01]  /*02d0*/  LEA R10, P4, R12, c[0x0][0x240], 0x2 ;  /* 0x000090000c0a7a11 */ /* 0x000fe200078810ff */
[C---:B------:R-:W-:Y:S01]  /*02e0*/  IMAD.WIDE.U32 R4, R0.reuse, c[0x0][0x280], R6 ;  /* 0x0000a00000047a25 */ /* 0x040fe200078e0006 */
[----:B------:R-:W-:Y:S02]  /*02f0*/  ISETP.NE.AND.EX P0, PT, RZ, c[0x0][0x264], PT, P0 ;  /* 0x00009900ff007a0c */ /* 0x000fe40003f05300 */
[C---:B------:R-:W-:Y:S01]  /*0300*/  IADD3 R7, P6, R11.reuse, R2, RZ ;  /* 0x000000020b077210 */ /* 0x040fe20007fde0ff */
[C---:B------:R-:W-:Y:S01]  /*0310*/  IMAD R19, R0.reuse, c[0x0][0x284], R19 ;  /* 0x0000a10000137a24 */ /* 0x040fe200078e0213 */
[----:B------:R-:W-:Y:S01]  /*0320*/  IADD3 R4, P3, R11, R4, RZ ;  /* 0x000000040b047210 */ /* 0x000fe20007f7e0ff */
[----:B------:R-:W-:Y:S01]  /*0330*/  IMAD R17, R0, c[0x0][0x1ec], R17 ;  /* 0x00007b0000117a24 */ /* 0x000fe200078e0211 */
[----:B------:R-:W-:-:S02]  /*0340*/  LEA.HI.X R11, R12, c[0x0][0x244], R15, 0x2, P4 ;  /* 0x000091000c0b7a11 */ /* 0x000fc400020f140f */
[C---:B------:R-:W-:Y:S01]  /*0350*/  IADD3.X R5, R13.reuse, R5, R19, P3, !PT ;  /* 0x000000050d057210 */ /* 0x040fe20001ffe413 */
[----:B------:R-:W-:Y:S01]  /*0360*/  CS2R R14, SRZ ;  /* 0x00000000000e7805 */ /* 0x000fe2000001ff00 */
[----:B------:R-:W-:Y:S02]  /*0370*/  ISETP.NE.U32.AND P3, PT, RZ, c[0x0][0x328], PT ;  /* 0x0000ca00ff007a0c */ /* 0x000fe40003f65070 */
[----:B------:R-:W-:Y:S02]  /*0380*/  ISETP.NE.U32.AND P4, PT, RZ, c[0x0][0x348], PT ;  /* 0x0000d200ff007a0c */ /* 0x000fe40003f85070 */
[----:B------:R-:W-:Y:S02]  /*0390*/  IADD3.X R2, R13, R3, R17, P6, !PT ;  /* 0x000000030d027210 */ /* 0x000fe400037fe411 */
[----:B------:R-:W-:Y:S01]  /*03a0*/  LEA R6, P6, R7, c[0x0][0x248], 0x2 ;  /* 0x0000920007067a11 */ /* 0x000fe200078c10ff */
[----:B------:R-:W-:Y:S01]  /*03b0*/  CS2R R12, SRZ ;  /* 0x00000000000c7805 */ /* 0x000fe2000001ff00 */
[----:B------:R-:W-:-:S02]  /*03c0*/  ISETP.NE.AND.EX P3, PT, RZ, c[0x0][0x32c], PT, P3 ;  /* 0x0000cb00ff007a0c */ /* 0x000fc40003f65330 */
[----:B------:R-:W-:Y:S02]  /*03d0*/  ISETP.NE.AND.EX P4, PT, RZ, c[0x0][0x34c], PT, P4 ;  /* 0x0000d300ff007a0c */ /* 0x000fe40003f85340 */
        /* <DEDUP_REMOVED lines=23> */
[----:B------:R4:W0:Y:S01]  /*0550*/  R2UR UR24, R6 ;  /* 0x00000000061873c2 */ /* 0x00082200000e0000 */
[----:B---3--:R-:W-:-:S07]  /*0560*/  SHF.L.U32 R2, R29, 0x4, RZ ;  /* 0x000000041d027819 */ /* 0x008fce00000006ff */
[----:B------:R4:W3:Y:S01]  /*0570*/  R2UR UR25, R7 ;  /* 0x00000000071973c2 */ /* 0x0008e200000e0000 */
[----:B------:R-:W-:Y:S02]  /*0580*/  LOP3.LUT R33, R29, 0x1f, RZ, 0xc0, !PT ;  /* 0x0000001f1d217812 */ /* 0x000fe400078ec0ff */
[----:B------:R-:W-:-:S04]  /*0590*/  LOP3.LUT R2, R2, 0xfffffe00, RZ, 0xc0, !PT ;  /* 0xfffffe0002027812 */ /* 0x000fc800078ec0ff */
[----:B------:R-:W-:Y:S01]  /*05a0*/  LOP3.LUT R31, R2, 0x1f, R29, 0xf8, !PT ;  /* 0x0000001f021f7812 */ /* 0x000fe200078ef81d */
[----:B------:R4:W0:Y:S03]  /*05b0*/  R2UR UR22, R3 ;  /* 0x00000000031673c2 */ /* 0x00082600000e0000 */
[----:B------:R-:W-:-:S05]  /*05c0*/  SHF.R.S32.HI R34, RZ, 0x1f, R31 ;  /* 0x0000001fff227819 */ /* 0x000fca000001141f */
[----:B-12---:R4:W0:Y:S02]  /*05d0*/  R2UR UR23, R4 ;  /* 0x00000000041773c2 */ /* 0x00682400000e0000 */
.L_x_8290:
[----:B------:R-:W-:Y:S01]  /*05e0*/  IADD3 R35, -R32, c[0x0][0x174], RZ ;  /* 0x00005d0020237a10 */ /* 0x000fe20007ffe1ff */
[----:B------:R-:W-:Y:S01]  /*05f0*/  BAR.SYNC.DEFER_BLOCKING 0x0 ;  /* 0x0000000000007b1d */ /* 0x000fe20000010000 */
[----:B------:R-:W-:Y:S01]  /*0600*/  LOP3.LUT R95, R31, 0x20, RZ, 0xfc, !PT ;  /* 0x000000201f5f7812 */ /* 0x000fe200078efcff */
[----:B----4-:R-:W-:Y:S01]  /*0610*/  CS2R R4, SRZ ;  /* 0x0000000000047805 */ /* 0x010fe2000001ff00 */
[----:B------:R-:W-:Y:S01]  /*0620*/  LEA R10, R35, 0xfffffe00, 0x9 ;  /* 0xfffffe00230a7811 */ /* 0x000fe200078e48ff */
[----:B0-----:R-:W-:Y:S01]  /*0630*/  CS2R R8, SRZ ;  /* 0x0000000000087805 */ /* 0x001fe2000001ff00 */
[C---:B------:R-:W-:Y:S01]  /*0640*/  LEA R2, P1, R31.reuse, UR26, 0x2 ;  /* 0x0000001a1f027c11 */ /* 0x040fe2000f8210ff */
[----:B------:R-:W-:Y:S01]  /*0650*/  HFMA2.MMA R11, -RZ, RZ, 0, 0 ;  /* 0x00000000ff0b7435 */ /* 0x000fe200000001ff */
[----:B------:R-:W-:Y:S01]  /*0660*/  IADD3 R100, -R10, c[0x0][0x168], RZ ;  /* 0x00005a000a647a10 */ /* 0x000fe20007ffe1ff */
[----:B------:R-:W-:Y:S01]  /*0670*/  CS2R R6, SRZ ;  /* 0x0000000000067805 */ /* 0x000fe2000001ff00 */
[C---:B------:R-:W-:Y:S01]  /*0680*/  LOP3.LUT R99, R31.reuse, 0xa0, RZ, 0xfc, !PT ;  /* 0x000000a01f637812 */ /* 0x040fe200078efcff */
[----:B------:R-:W-:Y:S01]  /*0690*/  CS2R R18, SRZ ;  /* 0x0000000000127805 */ /* 0x000fe2000001ff00 */
[----:B------:R-:W-:-:S02]  /*06a0*/  ISETP.GE.AND P0, PT, R31, R100, PT ;  /* 0x000000641f00720c */ /* 0x000fc40003f06270 */
[-C--:B------:R-:W-:Y:S02]  /*06b0*/  ISETP.GE.AND P2, PT, R95, R100.reuse, PT ;  /* 0x000000645f00720c */ /* 0x080fe40003f46270 */
        /* <DEDUP_REMOVED lines=9> */
[C---:B------:R-:W-:Y:S02]  /*0750*/  LOP3.LUT R21, R31.reuse, 0xe0, RZ, 0xfc, !PT ;  /* 0x000000e01f157812 */ /* 0x040fe400078efcff */
[-C--:B------:R-:W-:Y:S02]  /*0760*/  ISETP.GE.AND P3, PT, R96, R100.reuse, PT ;  /* 0x000000646000720c */ /* 0x080fe40003f66270 */
[----:B------:R-:W-:Y:S02]  /*0770*/  LOP3.LUT R22, R31, 0x100, RZ, 0xfc, !PT ;  /* 0x000001001f167812 */ /* 0x000fe400078efcff */
[-C--:B------:R-:W-:Y:S01]  /*0780*/  ISETP.GE.AND P4, PT, R97, R100.reuse, PT ;  /* 0x000000646100720c */ /* 0x080fe20003f86270 */
[----:B------:R0:W5:Y:S01]  /*0790*/  @!P6 LDG.E R8, [R2.64+0x280] ;  /* 0x000280120208e981 */ /* 0x000162000c1e1900 */
[----:B------:R-:W-:-:S02]  /*07a0*/  ISETP.GE.AND P0, PT, R20, R100, PT ;  /* 0x000000641400720c */ /* 0x000fc40003f06270 */
[-C--:B------:R-:W-:Y:S01]  /*07b0*/  ISETP.GE.AND P1, PT, R21, R100.reuse, PT ;  /* 0x000000641500720c */ /* 0x080fe20003f26270 */
[----:B---3--:R0:W3:Y:S01]  /*07c0*/  @!P5 LDG.E R9, [R2.64+0x200] ;  /* 0x000200120209d981 */ /* 0x0080e2000c1e1900 */
[-C--:B------:R-:W-:Y:S02]  /*07d0*/  ISETP.GE.AND P2, PT, R22, R100.reuse, PT ;  /* 0x000000641600720c */ /* 0x080fe40003f46270 */
[C---:B------:R-:W-:Y:S01]  /*07e0*/  LOP3.LUT R23, R31.reuse, 0x120, RZ, 0xfc, !PT ;  /* 0x000001201f177812 */ /* 0x040fe200078efcff */
[----:B------:R0:W3:Y:S01]  /*07f0*/  @!P3 LDG.E R7, [R2.64+0x100] ;  /* 0x000100120207b981 */ /* 0x0000e2000c1e1900 */
[C---:B------:R-:W-:Y:S02]  /*0800*/  LOP3.LUT R89, R31.reuse, 0x140, RZ, 0xfc, !PT ;  /* 0x000001401f597812 */ /* 0x040fe400078efcff */
[----:B------:R-:W-:Y:S01]  /*0810*/  LOP3.LUT R90, R31, 0x160, RZ, 0xfc, !PT ;  /* 0x000001601f5a7812 */ /* 0x000fe200078efcff */
[----:B------:R0:W5:Y:S01]  /*0820*/  @!P4 LDG.E R6, [R2.64+0x180] ;  /* 0x000180120206c981 */ /* 0x000162000c1e1900 */
[----:B------:R-:W-:-:S02]  /*0830*/  ISETP.GE.AND P6, PT, R23, R100, PT ;  /* 0x000000641700720c */ /* 0x000fc40003fc6270 */
[----:B------:R-:W-:Y:S01]  /*0840*/  LOP3.LUT R91, R31, 0x180, RZ, 0xfc, !PT ;  /* 0x000001801f5b7812 */ /* 0x000fe200078efcff */
[----:B------:R-:W-:Y:S01]  /*0850*/  HFMA2.MMA R51, -RZ, RZ, 0, 0 ;  /* 0x00000000ff337435 */ /* 0x000fe200000001ff */
[-C--:B------:R-:W-:Y:S01]  /*0860*/  ISETP.GE.AND P5, PT, R89, R100.reuse, PT ;  /* 0x000000645900720c */ /* 0x080fe20003fa6270 */
[----:B------:R0:W5:Y:S01]  /*0870*/  @!P0 LDG.E R11, [R2.64+0x300] ;  /* 0x00030012020b8981 */ /* 0x000162000c1e1900 */
[C---:B------:R-:W-:Y:S02]  /*0880*/  LOP3.LUT R92, R31.reuse, 0x1a0, RZ, 0xfc, !PT ;  /* 0x000001a01f5c7812 */ /* 0x040fe400078efcff */
[C---:B------:R-:W-:Y:S01]  /*0890*/  LOP3.LUT R93, R31.reuse, 0x1c0, RZ, 0xfc, !PT ;  /* 0x000001c01f5d7812 */ /* 0x040fe200078efcff */
[----:B------:R0:W5:Y:S01]  /*08a0*/  @!P1 LDG.E R18, [R2.64+0x380] ;  /* 0x0003801202129981 */ /* 0x000162000c1e1900 */
[----:B------:R-:W-:Y:S02]  /*08b0*/  LOP3.LUT R94, R31, 0x1e0, RZ, 0xfc, !PT ;  /* 0x000001e01f5e7812 */ /* 0x000fe400078efcff */
[-C--:B------:R-:W-:Y:S01]  /*08c0*/  ISETP.GE.AND P3, PT, R90, R100.reuse, PT ;  /* 0x000000645a00720c */ /* 0x080fe20003f66270 */
[----:B------:R0:W5:Y:S01]  /*08d0*/  @!P2 LDG.E R19, [R2.64+0x400] ;  /* 0x000400120213a981 */ /* 0x000162000c1e1900 */
[----:B------:R-:W-:-:S02]  /*08e0*/  ISETP.GE.AND P4, PT, R91, R100, PT ;  /* 0x000000645b00720c */ /* 0x000fc40003f86270 */
[-C--:B------:R-:W-:Y:S02]  /*08f0*/  ISETP.GE.AND P0, PT, R92, R100.reuse, PT ;  /* 0x000000645c00720c */ /* 0x080fe40003f06270 */
[----:B------:R-:W-:Y:S01]  /*0900*/  MOV R52, RZ ;  /* 0x000000ff00347202 */ /* 0x000fe20000000f00 */
[----:B------:R-:W-:Y:S01]  /*0910*/  CS2R R54, SRZ ;  /* 0x0000000000367805 */ /* 0x000fe2000001ff00 */
[-C--:B------:R-:W-:Y:S01]  /*0920*/  ISETP.GE.AND P1, PT, R93, R100.reuse, PT ;  /* 0x000000645d00720c */ /* 0x080fe20003f26270 */
[----:B------:R-:W-:Y:S01]  /*0930*/  CS2R R56, SRZ ;  /* 0x0000000000387805 */ /* 0x000fe2000001ff00 */
[----:B------:R-:W-:Y:S01]  /*0940*/  ISETP.GE.AND P2, PT, R94, R100, PT ;  /* 0x000000645e00720c */ /* 0x000fe20003f46270 */
        /* <DEDUP_REMOVED lines=8> */
[----:B------:R-:W-:-:S02]  /*09d0*/  IADD3 R37, R30, 0x20, RZ ;  /* 0x000000201e257810 */ /* 0x000fc40007ffe0ff */
[CC--:B------:R-:W-:Y:S02]  /*09e0*/  LEA.HI.SX32 R36, R30.reuse, R30.reuse, 0x1b ;  /* 0x0000001e1e247211 */ /* 0x0c0fe400078fdaff */
[C---:B------:R-:W-:Y:S02]  /*09f0*/  IADD3 R39, R30.reuse, 0x40, RZ ;  /* 0x000000401e277810 */ /* 0x040fe40007ffe0ff */
[C---:B------:R-:W-:Y:S02]  /*0a00*/  IADD3 R43, R30.reuse, 0x80, RZ ;  /* 0x000000801e2b7810 */ /* 0x040fe40007ffe0ff */
[C---:B------:R-:W-:Y:S02]  /*0a10*/  IADD3 R41, R30.reuse, 0x60, RZ ;  /* 0x000000601e297810 */ /* 0x040fe40007ffe0ff */
[----:B------:R-:W-:Y:S02]  /*0a20*/  IADD3 R45, R30, 0xa0, RZ ;  /* 0x000000a01e2d7810 */ /* 0x000fe40007ffe0ff */
[----:B------:R-:W-:-:S02]  /*0a30*/  LEA.HI.SX32 R37, R37, R30, 0x1b ;  /* 0x0000001e25257211 */ /* 0x000fc400078fdaff */
[-C--:B------:R-:W-:Y:S02]  /*0a40*/  LEA.HI.SX32 R38, R39, R30.reuse, 0x1b ;  /* 0x0000001e27267211 */ /* 0x080fe400078fdaff */
[-C--:B------:R-:W-:Y:S02]  /*0a50*/  LEA.HI.SX32 R40, R43, R30.reuse, 0x1b ;  /* 0x0000001e2b287211 */ /* 0x080fe400078fdaff */
[C---:B0-----:R-:W-:Y:S02]  /*0a60*/  IADD3 R3, R30.reuse, 0xc0, RZ ;  /* 0x000000c01e037810 */ /* 0x041fe40007ffe0ff */
[----:B------:R-:W-:Y:S02]  /*0a70*/  LEA.HI.SX32 R39, R41, R30, 0x1b ;  /* 0x0000001e29277211 */ /* 0x000fe400078fdaff */
[C---:B------:R-:W-:Y:S02]  /*0a80*/  IADD3 R43, R30.reuse, 0xe0, RZ ;  /* 0x000000e01e2b7810 */ /* 0x040fe40007ffe0ff */
[----:B------:R-:W-:-:S02]  /*0a90*/  IADD3 R47, R30, 0x140, RZ ;  /* 0x000001401e2f7810 */ /* 0x000fc40007ffe0ff */
[-C--:B------:R-:W-:Y:S02]  /*0aa0*/  LEA.HI.SX32 R41, R45, R30.reuse, 0x1b ;  /* 0x0000001e2d297211 */ /* 0x080fe400078fdaff */
[C---:B------:R-:W-:Y:S02]  /*0ab0*/  IADD3 R45, R30.reuse, 0x120, RZ ;  /* 0x000001201e2d7810 */ /* 0x040fe40007ffe0ff */
[-C--:B------:R-:W-:Y:S02]  /*0ac0*/  LEA.HI.SX32 R42, R3, R30.reuse, 0x1b ;  /* 0x0000001e032a7211 */ /* 0x080fe400078fdaff */
[-C--:B------:R-:W-:Y:S02]  /*0ad0*/  LEA.HI.SX32 R43, R43, R30.reuse, 0x1b ;  /* 0x0000001e2b2b7211 */ /* 0x080fe400078fdaff */
[----:B------:R-:W-:Y:S02]  /*0ae0*/  LEA.HI.SX32 R46, R47, R30, 0x1b ;  /* 0x0000001e2f2e7211 */ /* 0x000fe400078fdaff */
[----:B------:R-:W-:-:S02]  /*0af0*/  IADD3 R3, R30, 0x180, RZ ;  /* 0x000001801e037810 */ /* 0x000fc40007ffe0ff */
[C---:B------:R-:W-:Y:S02]  /*0b00*/  IADD3 R47, R30.reuse, 0x160, RZ ;  /* 0x000001601e2f7810 */ /* 0x040fe40007ffe0ff */
[-C--:B------:R-:W-:Y:S02]  /*0b10*/  LEA.HI.SX32 R45, R45, R30.reuse, 0x1b ;  /* 0x0000001e2d2d7211 */ /* 0x080fe400078fdaff */
[C---:B------:R-:W-:Y:S02]  /*0b20*/  IADD3 R49, R30.reuse, 0x1a0, RZ ;  /* 0x000001a01e317810 */ /* 0x040fe40007ffe0ff */
[-C--:B------:R-:W-:Y:S02]  /*0b30*/  LEA.HI.SX32 R48, R3, R30.reuse, 0x1b ;  /* 0x0000001e03307211 */ /* 0x080fe400078fdaff */
[----:B------:R-:W-:Y:S02]  /*0b40*/  LEA.HI.SX32 R47, R47, R30, 0x1b ;  /* 0x0000001e2f2f7211 */ /* 0x000fe400078fdaff */
[----:B------:R-:W-:-:S02]  /*0b50*/  IADD3 R3, R30, 0x1e0, RZ ;  /* 0x000001e01e037810 */ /* 0x000fc40007ffe0ff */
[----:B------:R-:W-:Y:S02]  /*0b60*/  LEA.HI.SX32 R49, R49, R30, 0x1b ;  /* 0x0000001e31317211 */ /* 0x000fe400078fdaff */
[----:B------:R-:W-:Y:S02]  /*0b70*/  SHF.L.U32 R2, R30, 0x4, RZ ;  /* 0x000000041e027819 */ /* 0x000fe400000006ff */
[----:B------:R-:W-:Y:S01]  /*0b80*/  SHF.L.U32 R53, R31, 0x2, RZ ;  /* 0x000000021f357819 */ /* 0x000fe200000006ff */
[----:B------:R-:W-:Y:S01]  /*0b90*/  CS2R R74, SRZ ;  /* 0x00000000004a7805 */ /* 0x000fe2000001ff00 */
[-C--:B------:R-:W-:Y:S01]  /*0ba0*/  ISETP.GE.AND P2, PT, R96, R100.reuse, PT ;  /* 0x000000646000720c */ /* 0x080fe20003f46270 */
[----:B------:R-:W-:Y:S01]  /*0bb0*/  HFMA2.MMA R71, -RZ, RZ, 0, 0 ;  /* 0x00000000ff477435 */ /* 0x000fe200000001ff */
[-C--:B------:R-:W-:Y:S02]  /*0bc0*/  ISETP.GE.AND P3, PT, R98, R100.reuse, PT ;  /* 0x000000646200720c */ /* 0x080fe40003f66270 */
[----:B------:R-:W-:-:S02]  /*0bd0*/  ISETP.GE.AND P4, PT, R97, R100, PT ;  /* 0x000000646100720c */ /* 0x000fc40003f86270 */
[-C--:B------:R-:W-:Y:S02]  /*0be0*/  ISETP.GE.AND P5, PT, R99, R100.reuse, PT ;  /* 0x000000646300720c */ /* 0x080fe40003fa6270 */
[----:B------:R-:W-:Y:S01]  /*0bf0*/  ISETP.GE.AND P6, PT, R20, R100, PT ;  /* 0x000000641400720c */ /* 0x000fe20003fc6270 */
[----:B------:R-:W-:Y:S01]  /*0c00*/  CS2R R72, SRZ ;  /* 0x0000000000487805 */ /* 0x000fe2000001ff00 */
[----:B------:R-:W-:Y:S01]  /*0c10*/  CS2R R76, SRZ ;  /* 0x00000000004c7805 */ /* 0x000fe2000001ff00 */
[----:B------:R-:W-:Y:S01]  /*0c20*/  CS2R R78, SRZ ;  /* 0x00000000004e7805 */ /* 0x000fe2000001ff00 */
[----:B------:R-:W-:Y:S01]  /*0c30*/  HFMA2.MMA R82, -RZ, RZ, 0, 0 ;  /* 0x00000000ff527435 */ /* 0x000fe200000001ff */
[----:B------:R-:W-:Y:S01]  /*0c40*/  MOV R80, RZ ;  /* 0x000000ff00507202 */ /* 0x000fe20000000f00 */
[----:B--2---:R0:W-:Y:S04]  /*0c50*/  STS [R36.X4], R5 ;  /* 0x0000000524007388 */ /* 0x0041e80000004800 */
[----:B----4-:R-:W-:Y:S01]  /*0c60*/  STS [R37.X4+0x80], R4 ;  /* 0x0000800425007388 */ /* 0x010fe20000004800 */
[----:B0-----:R-:W-:-:S04]  /*0c70*/  IADD3 R5, R30, 0x100, RZ ;  /* 0x000001001e057810 */ /* 0x001fc80007ffe0ff */
[-C--:B------:R-:W-:Y:S02]  /*0c80*/  LEA.HI.SX32 R44, R5, R30.reuse, 0x1b ;  /* 0x0000001e052c7211 */ /* 0x080fe400078fdaff */
[----:B------:R-:W-:Y:S01]  /*0c90*/  IADD3 R5, R30, 0x1c0, RZ ;  /* 0x000001c01e057810 */ /* 0x000fe20007ffe0ff */
[----:B---3--:R-:W-:Y:S04]  /*0ca0*/  STS [R38.X4+0x100], R7 ;  /* 0x0001000726007388 */ /* 0x008fe80000004800 */
[----:B-----5:R-:W-:Y:S04]  /*0cb0*/  STS [R39.X4+0x180], R6 ;  /* 0x0001800627007388 */ /* 0x020fe80000004800 */
[----:B------:R-:W-:Y:S04]  /*0cc0*/  STS [R40.X4+0x200], R9 ;  /* 0x0002000928007388 */ /* 0x000fe80000004800 */
[----:B------:R-:W-:Y:S04]  /*0cd0*/  STS [R41.X4+0x280], R8 ;  /* 0x0002800829007388 */ /* 0x000fe80000004800 */
[----:B------:R-:W-:Y:S01]  /*0ce0*/  STS [R42.X4+0x300], R11 ;  /* 0x0003000b2a007388 */ /* 0x000fe20000004800 */
[----:B------:R-:W-:-:S03]  /*0cf0*/  LEA.HI.SX32 R50, R5, R30, 0x1b ;  /* 0x0000001e05327211 */ /* 0x000fc600078fdaff */
[----:B------:R-:W-:Y:S04]  /*0d00*/  STS [R43.X4+0x380], R18 ;  /* 0x000380122b007388 */ /* 0x000fe80000004800 */
[----:B------:R-:W-:Y:S04]  /*0d10*/  STS [R44.X4+0x400], R19 ;  /* 0x000400132c007388 */ /* 0x000fe80000004800 */
[----:B------:R-:W-:Y:S04]  /*0d20*/  STS [R45.X4+0x480], R52 ;  /* 0x000480342d007388 */ /* 0x000fe80000004800 */
[----:B------:R0:W-:Y:S04]  /*0d30*/  STS [R46.X4+0x500], R51 ;  /* 0x000500332e007388 */ /* 0x0001e80000004800 */
[----:B------:R1:W-:Y:S04]  /*0d40*/  STS [R47.X4+0x580], R54 ;  /* 0x000580362f007388 */ /* 0x0003e80000004800 */
[----:B------:R-:W-:Y:S01]  /*0d50*/  STS [R48.X4+0x600], R55 ;  /* 0x0006003730007388 */ /* 0x000fe20000004800 */
[----:B0-----:R-:W-:-:S03]  /*0d60*/  LEA.HI.SX32 R51, R3, R30, 0x1b ;  /* 0x0000001e03337211 */ /* 0x001fc600078fdaff */
[----:B------:R-:W-:Y:S01]  /*0d70*/  STS [R49.X4+0x680], R56 ;  /* 0x0006803831007388 */ /* 0x000fe20000004800 */
[----:B-1----:R-:W-:-:S03]  /*0d80*/  LEA.HI.SX32 R54, R2, R2, 0x1b ;  /* 0x0000000202367211 */ /* 0x002fc600078fdaff */
        /* <DEDUP_REMOVED lines=19> */
[----:B------:R-:W-:-:S02]  /*0ec0*/  SHF.L.U64.HI R52, R31, 0x2, R34 ;  /* 0x000000021f347819 */ /* 0x000fc40000010222 */
[----:B------:R-:W-:-:S04]  /*0ed0*/  IADD3 R8, P0, R53, UR24, RZ ;  /* 0x0000001835087c10 */ /* 0x000fc8000ff1e0ff */
[----:B------:R-:W-:Y:S01]  /*0ee0*/  IADD3.X R9, R52, UR25, RZ, P0, !PT ;  /* 0x0000001934097c10 */ /* 0x000fe200087fe4ff */
[----:B------:R-:W-:Y:S01]  /*0ef0*/  BAR.SYNC.DEFER_BLOCKING 0x0 ;  /* 0x0000000000007b1d */ /* 0x000fe20000010000 */
[----:B------:R-:W-:Y:S01]  /*0f00*/  ISETP.GE.AND P0, PT, R95, R100, PT ;  /* 0x000000645f00720c */ /* 0x000fe20003f06270 */
[----:B------:R-:W-:Y:S01]  /*0f10*/  CS2R R4, SRZ ;  /* 0x0000000000047805 */ /* 0x000fe2000001ff00 */
[----:B------:R-:W-:-:S04]  /*0f20*/  LEA R6, P1, R31, UR22, 0x2 ;  /* 0x000000161f067c11 */ /* 0x000fc8000f8210ff */
[----:B------:R-:W-:-:S07]  /*0f30*/  LEA.HI.X R7, R31, UR23, R34, 0x2, P1 ;  /* 0x000000171f077c11 */ /* 0x000fce00088f1422 */
[----:B------:R-:W2:Y:S01]  /*0f40*/  @!P0 LDG.E R4, [R8.64+0x80] ;  /* 0x0000801208048981 */ /* 0x000ea2000c1e1900 */
[-C--:B------:R-:W-:Y:S02]  /*0f50*/  ISETP.GE.AND P0, PT, R21, R100.reuse, PT ;  /* 0x000000641500720c */ /* 0x080fe40003f06270 */
[-C--:B------:R-:W-:Y:S01]  /*0f60*/  ISETP.GE.AND P1, PT, R31, R100.reuse, PT ;  /* 0x000000641f00720c */ /* 0x080fe20003f26270 */
[----:B------:R-:W-:Y:S01]  /*0f70*/  HFMA2.MMA R3, -RZ, RZ, 0, 0 ;  /* 0x00000000ff037435 */ /* 0x000fe200000001ff */
[----:B------:R-:W-:Y:S01]  /*0f80*/  MOV R11, RZ ;  /* 0x000000ff000b7202 */ /* 0x000fe20000000f00 */
[----:B------:R-:W-:Y:S01]  /*0f90*/  CS2R R18, SRZ ;  /* 0x0000000000127805 */ /* 0x000fe2000001ff00 */
[----:B------:R-:W3:Y:S04]  /*0fa0*/  @!P2 LDG.E R5, [R8.64+0x100] ;  /* 0x000100120805a981 */ /* 0x000ee8000c1e1900 */
[----:B------:R-:W4:Y:S04]  /*0fb0*/  @!P5 LDG.E R72, [R8.64+0x280] ;  /* 0x000280120848d981 */ /* 0x000f28000c1e1900 */
[----:B------:R-:W5:Y:S01]  /*0fc0*/  @!P0 LDG.E R74, [R8.64+0x380] ;  /* 0x00038012084a8981 */ /* 0x000f62000c1e1900 */
[----:B------:R-:W-:-:S03]  /*0fd0*/  ISETP.GE.AND P0, PT, R22, R100, PT ;  /* 0x000000641600720c */ /* 0x000fc60003f06270 */
[----:B------:R-:W2:Y:S01]  /*0fe0*/  @!P1 LDG.E R3, [R8.64] ;  /* 0x0000001208039981 */ /* 0x000ea2000c1e1900 */
[-C--:B------:R-:W-:Y:S02]  /*0ff0*/  ISETP.GE.AND P1, PT, R89, R100.reuse, PT ;  /* 0x000000645900720c */ /* 0x080fe40003f26270 */
[-C--:B------:R-:W-:Y:S01]  /*1000*/  ISETP.GE.AND P2, PT, R90, R100.reuse, PT ;  /* 0x000000645a00720c */ /* 0x080fe20003f46270 */
[----:B------:R-:W3:Y:S01]  /*1010*/  @!P3 LDG.E R11, [R8.64+0x200] ;  /* 0x00020012080bb981 */ /* 0x000ee2000c1e1900 */
[----:B------:R-:W-:-:S03]  /*1020*/  ISETP.GE.AND P3, PT, R91, R100, PT ;  /* 0x000000645b00720c */ /* 0x000fc60003f66270 */
[----:B------:R-:W3:Y:S04]  /*1030*/  @!P4 LDG.E R18, [R8.64+0x180] ;  /* 0x000180120812c981 */ /* 0x000ee8000c1e1900 */
[----:B------:R-:W4:Y:S01]  /*1040*/  @!P0 LDG.E R71, [R8.64+0x400] ;  /* 0x0004001208478981 */ /* 0x000f22000c1e1900 */
[-C--:B------:R-:W-:Y:S02]  /*1050*/  ISETP.GE.AND P0, PT, R23, R100.reuse, PT ;  /* 0x000000641700720c */ /* 0x080fe40003f06270 */
[-C--:B------:R-:W-:Y:S01]  /*1060*/  ISETP.GE.AND P4, PT, R92, R100.reuse, PT ;  /* 0x000000645c00720c */ /* 0x080fe20003f86270 */
[----:B------:R-:W4:Y:S01]  /*1070*/  @!P6 LDG.E R19, [R8.64+0x300] ;  /* 0x000300120813e981 */ /* 0x000f22000c1e1900 */
[-C--:B------:R-:W-:Y:S02]  /*1080*/  ISETP.GE.AND P5, PT, R93, R100.reuse, PT ;  /* 0x000000645d00720c */ /* 0x080fe40003fa6270 */
[----:B------:R-:W-:Y:S01]  /*1090*/  ISETP.GE.AND P6, PT, R94, R100, PT ;  /* 0x000000645e00720c */ /* 0x000fe20003fc6270 */
[----:B------:R-:W4:Y:S04]  /*10a0*/  @!P1 LDG.E R73, [R8.64+0x500] ;  /* 0x0005001208499981 */ /* 0x000f28000c1e1900 */
        /* <DEDUP_REMOVED lines=10> */
[----:B------:R-:W-:Y:S01]  /*1150*/  HFMA2.MMA R102, -RZ, RZ, 0, 0 ;  /* 0x00000000ff667435 */ /* 0x000fe200000001ff */
[----:B------:R-:W-:Y:S01]  /*1160*/  CS2R R104, SRZ ;  /* 0x0000000000687805 */ /* 0x000fe2000001ff00 */
[----:B------:R-:W-:Y:S01]  /*1170*/  HFMA2.MMA R101, -RZ, RZ, 0, 0 ;  /* 0x00000000ff657435 */ /* 0x000fe200000001ff */
[----:B------:R-:W-:Y:S01]  /*1180*/  CS2R R106, SRZ ;  /* 0x00000000006a7805 */ /* 0x000fe2000001ff00 */
[----:B------:R-:W-:Y:S02]  /*1190*/  HFMA2.MMA R108, -RZ, RZ, 0, 0 ;  /* 0x00000000ff6c7435 */ /* 0x000fe400000001ff */
[----:B------:R-:W-:Y:S01]  /*11a0*/  HFMA2.MMA R122, -RZ, RZ, 0, 0 ;  /* 0x00000000ff7a7435 */ /* 0x000fe200000001ff */
[----:B------:R-:W-:-:S02]  /*11b0*/  MOV R110, RZ ;  /* 0x000000ff006e7202 */ /* 0x000fc40000000f00 */
[----:B------:R-:W-:Y:S01]  /*11c0*/  MOV R124, RZ ;  /* 0x000000ff007c7202 */ /* 0x000fe20000000f00 */
[----:B--2---:R-:W-:Y:S04]  /*11d0*/  STS [R36.X4], R3 ;  /* 0x0000000324007388 */ /* 0x004fe80000004800 */
[----:B------:R-:W-:Y:S04]  /*11e0*/  STS [R37.X4+0x80], R4 ;  /* 0x0000800425007388 */ /* 0x000fe80000004800 */
[----:B---3--:R-:W-:Y:S04]  /*11f0*/  STS [R38.X4+0x100], R5 ;  /* 0x0001000526007388 */ /* 0x008fe80000004800 */
[----:B------:R-:W-:Y:S04]  /*1200*/  STS [R39.X4+0x180], R18 ;  /* 0x0001801227007388 */ /* 0x000fe80000004800 */
        /* <DEDUP_REMOVED lines=13> */
[----:B------:R-:W1:Y:S04]  /*12e0*/  LDS R74, [R54.X4] ;  /* 0x00000000364a7984 */ /* 0x000e680000004800 */
[----:B------:R-:W-:Y:S04]  /*12f0*/  LDS R117, [R54.X4+0x4] ;  /* 0x0000040036757984 */ /* 0x000fe80000004800 */
[----:B------:R-:W2:Y:S04]  /*1300*/  LDS R76, [R54.X4+0x8] ;  /* 0x00000800364c7984 */ /* 0x000ea80000004800 */
[----:B------:R-:W-:Y:S04]  /*1310*/  LDS R118, [R54.X4+0xc] ;  /* 0x00000c0036767984 */ /* 0x000fe80000004800 */
[----:B------:R-:W3:Y:S04]  /*1320*/  LDS R78, [R54.X4+0x10] ;  /* 0x00001000364e7984 */ /* 0x000ee80000004800 */
[----:B------:R-:W-:Y:S04]  /*1330*/  LDS R119, [R54.X4+0x14] ;  /* 0x0000140036777984 */ /* 0x000fe80000004800 */
[----:B------:R-:W4:Y:S04]  /*1340*/  LDS R80, [R54.X4+0x18] ;  /* 0x0000180036507984 */ /* 0x000f280000004800 */
        /* <DEDUP_REMOVED lines=13> */
[----:B------:R-:W-:-:S03]  /*1420*/  ISETP.GE.AND P0, PT, R95, R100, PT ;  /* 0x000000645f00720c */ /* 0x000fc60003f06270 */
[----:B------:R0:W5:Y:S01]  /*1430*/  @!P1 LDG.E R73, [R6.64+0x100] ;  /* 0x0001001206499981 */ /* 0x000162000c1e1900 */
[----:B------:R-:W-:Y:S02]  /*1440*/  ISETP.GE.AND P1, PT, R98, R100, PT ;  /* 0x000000646200720c */ /* 0x000fe40003f26270 */
[----:B------:R-:W-:Y:S01]  /*1450*/  MOV R75, RZ ;  /* 0x000000ff004b7202 */ /* 0x000fe20000000f00 */
[----:B------:R0:W5:Y:S01]  /*1460*/  @!P2 LDG.E R110, [R6.64+0x580] ;  /* 0x00058012066ea981 */ /* 0x000162000c1e1900 */
[----:B------:R-:W-:-:S03]  /*1470*/  MOV R77, RZ ;  /* 0x000000ff004d7202 */ /* 0x000fc60000000f00 */
[----:B------:R0:W5:Y:S04]  /*1480*/  @!P3 LDG.E R105, [R6.64+0x600] ;  /* 0x000600120669b981 */ /* 0x000168000c1e1900 */
[----:B------:R0:W5:Y:S01]  /*1490*/  @!P0 LDG.E R82, [R6.64+0x80] ;  /* 0x0000801206528981 */ /* 0x000162000c1e1900 */
[----:B------:R-:W-:-:S03]  /*14a0*/  ISETP.GE.AND P0, PT, R97, R100, PT ;  /* 0x000000646100720c */ /* 0x000fc60003f06270 */
[----:B------:R0:W5:Y:S01]  /*14b0*/  @!P1 LDG.E R75, [R6.64+0x200] ;  /* 0x00020012064b9981 */ /* 0x000162000c1e1900 */
[----:B------:R-:W-:-:S03]  /*14c0*/  ISETP.GE.AND P1, PT, R20, R100, PT ;  /* 0x000000641400720c */ /* 0x000fc60003f26270 */
[----:B------:R0:W5:Y:S04]  /*14d0*/  @!P4 LDG.E R122, [R6.64+0x680] ;  /* 0x00068012067ac981 */ /* 0x000168000c1e1900 */
[----:B------:R0:W5:Y:S04]  /*14e0*/  @!P5 LDG.E R107, [R6.64+0x700] ;  /* 0x00070012066bd981 */ /* 0x000168000c1e1900 */
[----:B------:R0:W5:Y:S01]  /*14f0*/  @!P0 LDG.E R102, [R6.64+0x180] ;  /* 0x0001801206668981 */ /* 0x000162000c1e1900 */
[----:B------:R-:W-:-:S03]  /*1500*/  ISETP.GE.AND P0, PT, R99, R100, PT ;  /* 0x000000646300720c */ /* 0x000fc60003f06270 */
[----:B------:R0:W5:Y:S01]  /*1510*/  @!P1 LDG.E R77, [R6.64+0x300] ;  /* 0x00030012064d9981 */ /* 0x000162000c1e1900 */
[----:B------:R-:W-:-:S03]  /*1520*/  ISETP.GE.AND P1, PT, R22, R100, PT ;  /* 0x000000641600720c */ /* 0x000fc60003f26270 */
[----:B------:R0:W5:Y:S06]  /*1530*/  @!P6 LDG.E R124, [R6.64+0x780] ;  /* 0x00078012067ce981 */ /* 0x00016c000c1e1900 */
[----:B------:R0:W5:Y:S01]  /*1540*/  @!P0 LDG.E R104, [R6.64+0x280] ;  /* 0x0002801206688981 */ /* 0x000162000c1e1900 */
[----:B------:R-:W-:-:S03]  /*1550*/  ISETP.GE.AND P0, PT, R21, R100, PT ;  /* 0x000000641500720c */ /* 0x000fc60003f06270 */
[----:B------:R0:W5:Y:S01]  /*1560*/  @!P1 LDG.E R101, [R6.64+0x400] ;  /* 0x0004001206659981 */ /* 0x000162000c1e1900 */
[----:B------:R-:W-:-:S09]  /*1570*/  ISETP.NE.AND P1, PT, R2, RZ, PT ;  /* 0x000000ff0200720c */ /* 0x000fd20003f25270 */
[----:B------:R0:W5:Y:S01]  /*1580*/  @!P0 LDG.E R106, [R6.64+0x380] ;  /* 0x00038012066a8981 */ /* 0x000162000c1e1900 */
[----:B------:R-:W-:Y:S02]  /*1590*/  ISETP.NE.AND P0, PT, R103, RZ, PT ;  /* 0x000000ff6700720c */ /* 0x000fe40003f05270 */
[----:B------:R-:W-:-:S06]  /*15a0*/  MOV R103, RZ ;  /* 0x000000ff00677202 */ /* 0x000fcc0000000f00 */
[----:B------:R0:W5:Y:S05]  /*15b0*/  @!P1 LDG.E R103, [R6.64+0x500] ;  /* 0x0005001206679981 */ /* 0x00016a000c1e1900 */
[----:B------:R0:W5:Y:S01]  /*15c0*/  @!P0 LDG.E R108, [R6.64+0x480] ;  /* 0x00048012066c8981 */ /* 0x000162000c1e1900 */
[----:B------:R-:W-:Y:S01]  /*15d0*/  ISETP.GE.AND P0, PT, R31, R100, PT ;  /* 0x000000641f00720c */ /* 0x000fe20003f06270 */
[C---:B------:R-:W-:Y:S02]  /*15e0*/  IMAD R4, R24.reuse, c[0x0][0x1f0], RZ ;  /* 0x00007c0018047a24 */ /* 0x040fe400078e02ff */
[----:B------:R-:W-:Y:S02]  /*15f0*/  IMAD R18, R24, c[0x0][0x200], RZ ;  /* 0x0000800018127a24 */ /* 0x000fe400078e02ff */
[----:B------:R-:W-:-:S02]  /*1600*/  IMAD R109, R27, c[0x0][0x1f4], R4 ;  /* 0x00007d001b6d7a24 */ /* 0x000fc400078e0204 */
[----:B------:R-:W-:Y:S01]  /*1610*/  IMAD.WIDE.U32 R4, R27, c[0x0][0x200], RZ ;  /* 0x000080001b047a25 */ /* 0x000fe200078e00ff */
[----:B------:R-:W-:-:S03]  /*1620*/  SHF.R.S32.HI R11, RZ, 0x1f, R10 ;  /* 0x0000001fff0b7819 */ /* 0x000fc6000001140a */
[C---:B------:R-:W-:Y:S02]  /*1630*/  IMAD R111, R27.reuse, c[0x0][0x204], R18 ;  /* 0x000081001b6f7a24 */ /* 0x040fe400078e0212 */
[----:B------:R-:W-:-:S04]  /*1640*/  IMAD.WIDE.U32 R2, R27, c[0x0][0x1f0], RZ ;  /* 0x00007c001b027a25 */ /* 0x000fc800078e00ff */
[----:B0-----:R-:W-:Y:S01]  /*1650*/  IMAD R7, R25, c[0x0][0x208], RZ ;  /* 0x0000820019077a24 */ /* 0x001fe200078e02ff */
[----:B------:R-:W-:Y:S01]  /*1660*/  IADD3 R19, R5, R111, RZ ;  /* 0x0000006f05137210 */ /* 0x000fe20007ffe0ff */
[----:B------:R-:W-:Y:S01]  /*1670*/  IMAD R5, R25, c[0x0][0x1f8], RZ ;  /* 0x00007e0019057a24 */ /* 0x000fe200078e02ff */
[----:B------:R-:W-:Y:S01]  /*1680*/  IADD3 R3, R3, R109, RZ ;  /* 0x0000006d03037210 */ /* 0x000fe20007ffe0ff */
[C---:B------:R-:W-:Y:S01]  /*1690*/  IMAD R129, R0.reuse, c[0x0][0x20c], R7 ;  /* 0x0000830000817a24 */ /* 0x040fe200078e0207 */
[----:B------:R-:W-:Y:S02]  /*16a0*/  @!P0 MOV R6, R10 ;  /* 0x0000000a00068202 */ /* 0x000fe40000000f00 */
[----:B------:R-:W-:Y:S01]  /*16b0*/  @!P0 MOV R7, R11 ;  /* 0x0000000b00078202 */ /* 0x000fe20000000f00 */
[C---:B------:R-:W-:Y:S01]  /*16c0*/  IMAD R127, R0.reuse, c[0x0][0x1fc], R5 ;  /* 0x00007f00007f7a24 */ /* 0x040fe200078e0205 */
[----:B------:R-:W-:Y:S01]  /*16d0*/  MOV R18, R4 ;  /* 0x0000000400127202 */ /* 0x000fe20000000f00 */
[----:B------:R-:W-:-:S04]  /*16e0*/  IMAD.WIDE.U32 R4, R0, c[0x0][0x1f8], R2 ;  /* 0x00007e0000047a25 */ /* 0x000fc800078e0002 */
[----:B------:R-:W-:-:S04]  /*16f0*/  @!P0 IMAD.WIDE.U32 R2, R27, c[0x0][0x1f0], R10 ;  /* 0x00007c001b028a25 */ /* 0x000fc800078e000a */
[----:B------:R-:W-:Y:S01]  /*1700*/  @!P0 IMAD.WIDE.U32 R6, R27, c[0x0][0x200], R6 ;  /* 0x000080001b068a25 */ /* 0x000fe200078e0006 */
[----:B------:R-:W-:Y:S02]  /*1710*/  IADD3 R71, R32, -c[0x0][0x174], RZ ;  /* 0x80005d0020477a10 */ /* 0x000fe40007ffe0ff */
[----:B------:R-:W-:Y:S02]  /*1720*/  @!P0 IADD3 R3, R109, R3, RZ ;  /* 0x000000036d038210 */ /* 0x000fe40007ffe0ff */
[----:B------:R-:W-:Y:S01]  /*1730*/  @!P0 IADD3 R7, R111, R7, RZ ;  /* 0x000000076f078210 */ /* 0x000fe20007ffe0ff */
[----:B------:R-:W-:Y:S02]  /*1740*/  IMAD R71, R71, -0x200, RZ ;  /* 0xfffffe0047477824 */ /* 0x000fe400078e02ff */
[----:B------:R-:W-:-:S03]  /*1750*/  IMAD.WIDE.U32 R18, R0, c[0x0][0x208], R18 ;  /* 0x0000820000127a25 */ /* 0x000fc600078e0012 */
[----:B------:R-:W-:Y:S02]  /*1760*/  SHF.R.S32.HI R72, RZ, 0x1f, R71 ;  /* 0x0000001fff487819 */ /* 0x000fe40000011447 */
[C---:B------:R-:W-:Y:S01]  /*1770*/  IADD3 R125, P1, R71.reuse, R4, RZ ;  /* 0x00000004477d7210 */ /* 0x040fe20007f3e0ff */
[----:B------:R-:W-:Y:S01]  /*1780*/  @!P0 IMAD.WIDE.U32 R2, R0, c[0x0][0x1f8], R2 ;  /* 0x00007e0000028a25 */ /* 0x000fe200078e0002 */
[----:B------:R-:W-:Y:S02]  /*1790*/  IADD3 R123, P2, R71, R18, RZ ;  /* 0x00000012477b7210 */ /* 0x000fe40007f5e0ff */
[----:B------:R-:W-:Y:S01]  /*17a0*/  IADD3.X R128, R72, R127, R5, P1, !PT ;  /* 0x0000007f48807210 */ /* 0x000fe20000ffe405 */
[----:B------:R-:W-:Y:S01]  /*17b0*/  @!P0 IMAD.WIDE.U32 R4, R0, c[0x0][0x208], R6 ;  /* 0x0000820000048a25 */ /* 0x000fe200078e0006 */
[----:B------:R-:W-:-:S03]  /*17c0*/  IADD3.X R126, R72, R129, R19, P2, !PT ;  /* 0x00000081487e7210 */ /* 0x000fc600017fe413 */
[----:B-1----:R-:W-:Y:S01]  /*17d0*/  FADD.FTZ R74, R74, UR5 ;  /* 0x000000054a4a7e21 */ /* 0x002fe20008010000 */
[C---:B------:R-:W-:Y:S02]  /*17e0*/  @!P0 IADD3 R19, P1, R31.reuse, R2, RZ ;  /* 0x000000021f138210 */ /* 0x040fe40007f3e0ff */
[----:B------:R-:W-:Y:S02]  /*17f0*/  LEA R6, P2, R31, c[0x0][0x268], 0x2 ;  /* 0x00009a001f067a11 */ /* 0x000fe400078410ff */
[----:B------:R-:W-:Y:S01]  /*1800*/  FSETP.GTU.FTZ.AND P5, PT, R74, 20, PT ;  /* 0x41a000004a00780b */ /* 0x000fe20003fbc000 */
[----:B--2---:R-:W-:Y:S02]  /*1810*/  FADD.FTZ R76, R76, UR5 ;  /* 0x000000054c4c7e21 */ /* 0x004fe40008010000 */
[----:B---3--:R-:W-:Y:S01]  /*1820*/  FADD.FTZ R78, R78, UR5 ;  /* 0x000000054e4e7e21 */ /* 0x008fe20008010000 */
[----:B------:R-:W-:Y:S01]  /*1830*/  BSSY B0, `(.L_x_8233) ;  /* 0x0000059000007945 */ /* 0x000fe20003800000 */
[----:B----4-:R-:W-:Y:S01]  /*1840*/  FADD.FTZ R80, R80, UR5 ;  /* 0x0000000550507e21 */ /* 0x010fe20008010000 */
[----:B-----5:R-:W-:Y:S04]  /*1850*/  STS [R36.X4], R79 ;  /* 0x0000004f24007388 */ /* 0x020fe80000004800 */
        /* <DEDUP_REMOVED lines=16> */
[----:B------:R2:W3:Y:S04]  /*1960*/  LDS R116, [R54.X4] ;  /* 0x0000000036747984 */ /* 0x0004e80000004800 */
[----:B------:R2:W4:Y:S04]  /*1970*/  LDS R115, [R54.X4+0x4] ;  /* 0x0000040036737984 */ /* 0x0005280000004800 */
[----:B------:R2:W0:Y:S04]  /*1980*/  LDS R114, [R54.X4+0x8] ;  /* 0x0000080036727984 */ /* 0x0004280000004800 */
[----:B------:R2:W0:Y:S04]  /*1990*/  LDS R113, [R54.X4+0xc] ;  /* 0x00000c0036717984 */ /* 0x0004280000004800 */
[----:B------:R2:W0:Y:S04]  /*19a0*/  LDS R112, [R54.X4+0x10] ;  /* 0x0000100036707984 */ /* 0x0004280000004800 */
[----:B------:R2:W0:Y:S04]  /*19b0*/  LDS R111, [R54.X4+0x14] ;  /* 0x00001400366f7984 */ /* 0x0004280000004800 */
[----:B------:R2:W1:Y:S04]  /*19c0*/  LDS R110, [R54.X4+0x18] ;  /* 0x00001800366e7984 */ /* 0x0004680000004800 */
        /* <DEDUP_REMOVED lines=9> */
[----:B0-----:R-:W-:-:S02]  /*1a60*/  @!P0 IADD3 R73, P3, R31, R4, RZ ;  /* 0x000000041f498210 */ /* 0x001fc40007f7e0ff */
[C---:B------:R-:W-:Y:S02]  /*1a70*/  LEA R4, P4, R31.reuse, c[0x0][0x258], 0x2 ;  /* 0x000096001f047a11 */ /* 0x040fe400078810ff */
[C---:B------:R-:W-:Y:S02]  /*1a80*/  @!P0 IADD3.X R82, R34.reuse, R5, R129, P3, !PT ;  /* 0x0000000522528210 */ /* 0x040fe40001ffe481 */
[----:B-1----:R-:W-:Y:S02]  /*1a90*/  @!P0 IADD3.X R122, R34, R3, R127, P1, !PT ;  /* 0x00000003227a8210 */ /* 0x002fe40000ffe47f */
[C-C-:B------:R-:W-:Y:S02]  /*1aa0*/  LEA.HI.X R5, R31.reuse, c[0x0][0x26c], R34.reuse, 0x2, P2 ;  /* 0x00009b001f057a11 */ /* 0x140fe400010f1422 */
[----:B------:R-:W-:Y:S02]  /*1ab0*/  LEA.HI.X R3, R31, c[0x0][0x25c], R34, 0x2, P4 ;  /* 0x000097001f037a11 */ /* 0x000fe400020f1422 */
[----:B------:R-:W-:-:S02]  /*1ac0*/  LEA R6, P2, R125, R6, 0x2 ;  /* 0x000000067d067211 */ /* 0x000fc400078410ff */
[----:B------:R-:W-:Y:S02]  /*1ad0*/  LEA R4, P4, R123, R4, 0x2 ;  /* 0x000000047b047211 */ /* 0x000fe400078810ff */
[----:B------:R-:W-:Y:S02]  /*1ae0*/  @!P0 LEA R2, P3, R73, c[0x0][0x258], 0x2 ;  /* 0x0000960049028a11 */ /* 0x000fe400078610ff */
[----:B------:R-:W-:Y:S02]  /*1af0*/  LEA.HI.X R7, R125, R5, R128, 0x2, P2 ;  /* 0x000000057d077211 */ /* 0x000fe400010f1480 */
[----:B------:R-:W-:Y:S01]  /*1b00*/  LEA.HI.X R5, R123, R3, R126, 0x2, P4 ;  /* 0x000000037b057211 */ /* 0x000fe200020f147e */
[----:B------:R-:W-:Y:S01]  /*1b10*/  FADD.FTZ R75, R118, UR5 ;  /* 0x00000005764b7e21 */ /* 0x000fe20008010000 */
[----:B------:R-:W-:Y:S01]  /*1b20*/  @!P0 LEA.HI.X R3, R73, c[0x0][0x25c], R82, 0x2, P3 ;  /* 0x0000970049038a11 */ /* 0x000fe200018f1452 */
[----:B------:R-:W-:Y:S01]  /*1b30*/  FADD.FTZ R73, R117, UR5 ;  /* 0x0000000575497e21 */ /* 0x000fe20008010000 */
[----:B------:R-:W-:Y:S01]  /*1b40*/  @!P0 LEA R18, P1, R19, c[0x0][0x268], 0x2 ;  /* 0x00009a0013128a11 */ /* 0x000fe200078210ff */
[----:B------:R-:W-:Y:S01]  /*1b50*/  FADD.FTZ R77, R119, UR5 ;  /* 0x00000005774d7e21 */ /* 0x000fe20008010000 */
[----:B------:R-:W-:-:S02]  /*1b60*/  FSETP.GTU.FTZ.AND P3, PT, R76, 20, PT ;  /* 0x41a000004c00780b */ /* 0x000fc40003f7c000 */
[----:B------:R-:W-:Y:S02]  /*1b70*/  @!P0 LEA.HI.X R19, R19, c[0x0][0x26c], R122, 0x2, P1 ;  /* 0x00009b0013138a11 */ /* 0x000fe400008f147a */
[----:B------:R-:W-:Y:S02]  /*1b80*/  FSETP.GTU.FTZ.AND P4, PT, R73, 20, PT ;  /* 0x41a000004900780b */ /* 0x000fe40003f9c000 */
[----:B------:R-:W-:Y:S02]  /*1b90*/  FSETP.GTU.FTZ.AND P2, PT, R75, 20, PT ;  /* 0x41a000004b00780b */ /* 0x000fe40003f5c000 */
[----:B------:R-:W-:Y:S02]  /*1ba0*/  FSETP.GTU.FTZ.AND P1, PT, R78, 20, PT ;  /* 0x41a000004e00780b */ /* 0x000fe40003f3c000 */
[----:B------:R-:W-:Y:S01]  /*1bb0*/  FSETP.GTU.FTZ.AND P6, PT, R77, 20, PT ;  /* 0x41a000004d00780b */ /* 0x000fe20003fdc000 */
[----:B------:R-:W-:Y:S07]  /*1bc0*/  @P5 BRA `(.L_x_8234) ;  /* 0x000001f000005947 */ /* 0x000fee0003800000 */
[----:B---34-:R-:W-:Y:S01]  /*1bd0*/  FMUL.FTZ R74, R74, 1.4426950216293334961 ;  /* 0x3fb8aa3b4a4a7820 */ /* 0x018fe20000410000 */
        /* <DEDUP_REMOVED lines=30> */
.L_x_8234:
[----:B---34-:R-:W-:Y:S05]  /*1dc0*/  BSYNC B0 ;  /* 0x0000000000007941 */ /* 0x018fea0003800000 */
.L_x_8233:
        /* <DEDUP_REMOVED lines=35> */
.L_x_8236:
[----:B------:R-:W-:Y:S05]  /*2000*/  BSYNC B0 ;  /* 0x0000000000007941 */ /* 0x000fea0003800000 */
.L_x_8235:
        /* <DEDUP_REMOVED lines=35> */
.L_x_8238:
[----:B------:R-:W-:Y:S05]  /*2240*/  BSYNC B0 ;  /* 0x0000000000007941 */ /* 0x000fea0003800000 */
.L_x_8237:
        /* <DEDUP_REMOVED lines=35> */
.L_x_8240:
[----:B------:R-:W-:Y:S05]  /*2480*/  BSYNC B0 ;  /* 0x0000000000007941 */ /* 0x000fea0003800000 */
.L_x_8239:
        /* <DEDUP_REMOVED lines=35> */
.L_x_8242:
[----:B------:R-:W-:Y:S05]  /*26c0*/  BSYNC B0 ;  /* 0x0000000000007941 */ /* 0x000fea0003800000 */
.L_x_8241:
        /* <DEDUP_REMOVED lines=35> */
.L_x_8244:
[----:B------:R-:W-:Y:S05]  /*2900*/  BSYNC B0 ;  /* 0x0000000000007941 */ /* 0x000fea0003800000 */
.L_x_8243:
        /* <DEDUP_REMOVED lines=35> */
.L_x_8246:
[----:B------:R-:W-:Y:S05]  /*2b40*/  BSYNC B0 ;  /* 0x0000000000007941 */ /* 0x000fea0003800000 */
.L_x_8245:
        /* <DEDUP_REMOVED lines=35> */
.L_x_8248:
[----:B------:R-:W-:Y:S05]  /*2d80*/  BSYNC B0 ;  /* 0x0000000000007941 */ /* 0x000fea0003800000 */
.L_x_8247:
        /* <DEDUP_REMOVED lines=35> */
.L_x_8250:
[----:B------:R-:W-:Y:S05]  /*2fc0*/  BSYNC B0 ;  /* 0x0000000000007941 */ /* 0x000fea0003800000 */
.L_x_8249:
        /* <DEDUP_REMOVED lines=35> */
.L_x_8252:
[----:B------:R-:W-:Y:S05]  /*3200*/  BSYNC B0 ;  /* 0x0000000000007941 */ /* 0x000fea0003800000 */
.L_x_8251:
        /* <DEDUP_REMOVED lines=35> */
.L_x_8254:
[----:B------:R-:W-:Y:S05]  /*3440*/  BSYNC B0 ;  /* 0x0000000000007941 */ /* 0x000fea0003800000 */
.L_x_8253:
        /* <DEDUP_REMOVED lines=33> */
.L_x_8256:
[----:B------:R-:W-:Y:S05]  /*3660*/  BSYNC B0 ;  /* 0x0000000000007941 */ /* 0x000fea0003800000 */
.L_x_8255:
        /* <DEDUP_REMOVED lines=33> */
.L_x_8258:
[----:B------:R-:W-:Y:S05]  /*3880*/  BSYNC B0 ;  /* 0x0000000000007941 */ /* 0x000fea0003800000 */
.L_x_8257:
        /* <DEDUP_REMOVED lines=33> */
.L_x_8260:
[----:B------:R-:W-:Y:S05]  /*3aa0*/  BSYNC B0 ;  /* 0x0000000000007941 */ /* 0x000fea0003800000 */
.L_x_8259:
        /* <DEDUP_REMOVED lines=33> */
.L_x_8262:
[----:B------:R-:W-:Y:S05]  /*3cc0*/  BSYNC B0 ;  /* 0x0000000000007941 */ /* 0x000fea0003800000 */
.L_x_8261:
        /* <DEDUP_REMOVED lines=33> */
.L_x_8264:
[----:B------:R-:W-:Y:S05]  /*3ee0*/  BSYNC B0 ;  /* 0x0000000000007941 */ /* 0x000fea0003800000 */
.L_x_8263:
[----:B------:R-:W-:Y:S01]  /*3ef0*/  BAR.SYNC.DEFER_BLOCKING 0x0 ;  /* 0x0000000000007b1d */ /* 0x000fe20000010000 */
[----:B------:R-:W-:Y:S01]  /*3f00*/  ISETP.GE.AND P1, PT, R20, R100, PT ;  /* 0x000000641400720c */ /* 0x000fe20003f26270 */
[----:B------:R-:W-:Y:S01]  /*3f10*/  CS2R R122, SRZ ;  /* 0x00000000007a7805 */ /* 0x000fe2000001ff00 */
[----:B--2---:R-:W-:-:S11]  /*3f20*/  CS2R R124, SRZ ;  /* 0x00000000007c7805 */ /* 0x004fd6000001ff00 */
[----:B------:R-:W2:Y:S01]  /*3f30*/  @!P1 LDG.E R123, [R6.64+-0x500] ;  /* 0xfffb0012067b9981 */ /* 0x000ea2000c1e1900 */
[-C--:B------:R-:W-:Y:S02]  /*3f40*/  ISETP.GE.AND P1, PT, R21, R100.reuse, PT ;  /* 0x000000641500720c */ /* 0x080fe40003f26270 */
[-C--:B------:R-:W-:Y:S01]  /*3f50*/  ISETP.GE.AND P2, PT, R99, R100.reuse, PT ;  /* 0x000000646300720c */ /* 0x080fe20003f46270 */
[----:B------:R-:W-:Y:S01]  /*3f60*/  CS2R R126, SRZ ;  /* 0x00000000007e7805 */ /* 0x000fe2000001ff00 */
[-C--:B------:R-:W-:Y:S01]  /*3f70*/  ISETP.GE.AND P3, PT, R98, R100.reuse, PT ;  /* 0x000000646200720c */ /* 0x080fe20003f66270 */
[----:B------:R-:W-:Y:S01]  /*3f80*/  CS2R R120, SRZ ;  /* 0x0000000000787805 */ /* 0x000fe2000001ff00 */
[-C--:B------:R-:W-:Y:S01]  /*3f90*/  ISETP.GE.AND P4, PT, R97, R100.reuse, PT ;  /* 0x000000646100720c */ /* 0x080fe20003f86270 */
[----:B------:R-:W-:Y:S01]  /*3fa0*/  CS2R R118, SRZ ;  /* 0x0000000000767805 */ /* 0x000fe2000001ff00 */
[-C--:B------:R-:W-:Y:S01]  /*3fb0*/  ISETP.GE.AND P5, PT, R96, R100.reuse, PT ;  /* 0x000000646000720c */ /* 0x080fe20003fa6270 */
[----:B------:R-:W3:Y:S01]  /*3fc0*/  @!P0 LDG.E R117, [R18.64] ;  /* 0x0000001212758981 */ /* 0x000ee2000c1e1900 */
[-C--:B------:R-:W-:Y:S01]  /*3fd0*/  ISETP.GE.AND P6, PT, R95, R100.reuse, PT ;  /* 0x000000645f00720c */ /* 0x080fe20003fc6270 */
[----:B------:R-:W-:Y:S01]  /*3fe0*/  CS2R R128, SRZ ;  /* 0x0000000000807805 */ /* 0x000fe2000001ff00 */
[----:B------:R-:W-:Y:S01]  /*3ff0*/  CS2R R130, SRZ ;  /* 0x0000000000827805 */ /* 0x000fe2000001ff00 */
[----:B------:R-:W4:Y:S01]  /*4000*/  @!P1 LDG.E R124, [R6.64+-0x480] ;  /* 0xfffb8012067c9981 */ /* 0x000f22000c1e1900 */
[----:B------:R-:W-:Y:S01]  /*4010*/  ISETP.GE.AND P1, PT, R22, R100, PT ;  /* 0x000000641600720c */ /* 0x000fe20003f26270 */
[----:B------:R-:W-:-:S02]  /*4020*/  CS2R R132, SRZ ;  /* 0x0000000000847805 */ /* 0x000fc4000001ff00 */
[----:B------:R-:W5:Y:S04]  /*4030*/  @!P2 LDG.E R122, [R6.64+-0x580] ;  /* 0xfffa8012067aa981 */ /* 0x000f68000c1e1900 */
[----:B------:R-:W2:Y:S04]  /*4040*/  @!P3 LDG.E R121, [R6.64+-0x600] ;  /* 0xfffa00120679b981 */ /* 0x000ea8000c1e1900 */
[----:B------:R-:W2:Y:S04]  /*4050*/  @!P4 LDG.E R120, [R6.64+-0x680] ;  /* 0xfff980120678c981 */ /* 0x000ea8000c1e1900 */
[----:B------:R-:W2:Y:S01]  /*4060*/  @!P1 LDG.E R125, [R6.64+-0x400] ;  /* 0xfffc0012067d9981 */ /* 0x000ea2000c1e1900 */
[----:B------:R-:W-:-:S02]  /*4070*/  ISETP.GE.AND P1, PT, R23, R100, PT ;  /* 0x000000641700720c */ /* 0x000fc40003f26270 */
[-C--:B------:R-:W-:Y:S01]  /*4080*/  ISETP.GE.AND P2, PT, R90, R100.reuse, PT ;  /* 0x000000645a00720c */ /* 0x080fe20003f46270 */
[----:B------:R-:W2:Y:S01]  /*4090*/  @!P5 LDG.E R119, [R6.64+-0x700] ;  /* 0xfff900120677d981 */ /* 0x000ea2000c1e1900 */
[-C--:B------:R-:W-:Y:S02]  /*40a0*/  ISETP.GE.AND P3, PT, R91, R100.reuse, PT ;  /* 0x000000645b00720c */ /* 0x080fe40003f66270 */
        /* <DEDUP_REMOVED lines=14> */
[----:B------:R-:W-:Y:S01]  /*4190*/  CS2R R136, SRZ ;  /* 0x0000000000887805 */ /* 0x000fe2000001ff00 */
[----:B------:R-:W-:Y:S01]  /*41a0*/  HFMA2.MMA R138, -RZ, RZ, 0, 0 ;  /* 0x00000000ff8a7435 */ /* 0x000fe200000001ff */
[----:B------:R-:W-:Y:S01]  /*41b0*/  CS2R R142, SRZ ;  /* 0x00000000008e7805 */ /* 0x000fe2000001ff00 */
[----:B------:R-:W-:Y:S01]  /*41c0*/  CS2R R144, SRZ ;  /* 0x0000000000907805 */ /* 0x000fe2000001ff00 */
[----:B------:R-:W-:Y:S01]  /*41d0*/  CS2R R146, SRZ ;  /* 0x0000000000927805 */ /* 0x000fe2000001ff00 */
        /* <DEDUP_REMOVED lines=19> */
[----:B------:R-:W2:Y:S04]  /*4310*/  LDS R7, [R54.X4+0x8] ;  /* 0x0000080036077984 */ /* 0x000ea80000004800 */
[----:B------:R-:W-:Y:S04]  /*4320*/  LDS R6, [R54.X4+0xc] ;  /* 0x00000c0036067984 */ /* 0x000fe80000004800 */
[----:B------:R-:W3:Y:S04]  /*4330*/  LDS R128, [R54.X4+0x10] ;  /* 0x0000100036807984 */ /* 0x000ee80000004800 */
[----:B------:R-:W-:Y:S04]  /*4340*/  LDS R127, [R54.X4+0x14] ;  /* 0x00001400367f7984 */ /* 0x000fe80000004800 */
[----:B------:R-:W4:Y:S04]  /*4350*/  LDS R126, [R54.X4+0x18] ;  /* 0x00001800367e7984 */ /* 0x000f280000004800 */
[----:B------:R-:W-:Y:S04]  /*4360*/  LDS R117, [R54.X4+0x1c] ;  /* 0x00001c0036757984 */ /* 0x000fe80000004800 */
[----:B------:R-:W-:Y:S04]  /*4370*/  LDS R118, [R54.X4+0x20] ;  /* 0x0000200036767984 */ /* 0x000fe80000004800 */
[----:B------:R-:W2:Y:S04]  /*4380*/  LDS R119, [R54.X4+0x24] ;  /* 0x0000240036777984 */ /* 0x000ea80000004800 */
[----:B------:R-:W1:Y:S04]  /*4390*/  LDS R120, [R54.X4+0x28] ;  /* 0x0000280036787984 */ /* 0x000e680000004800 */
[----:B------:R-:W1:Y:S04]  /*43a0*/  LDS R121, [R54.X4+0x2c] ;  /* 0x00002c0036797984 */ /* 0x000e680000004800 */
[----:B------:R-:W-:Y:S04]  /*43b0*/  LDS R122, [R54.X4+0x30] ;  /* 0x00003000367a7984 */ /* 0x000fe80000004800 */
[----:B------:R-:W1:Y:S04]  /*43c0*/  LDS R123, [R54.X4+0x34] ;  /* 0x00003400367b7984 */ /* 0x000e680000004800 */
[----:B------:R-:W1:Y:S04]  /*43d0*/  LDS R124, [R54.X4+0x38] ;  /* 0x00003800367c7984 */ /* 0x000e680000004800 */
[----:B------:R-:W-:Y:S04]  /*43e0*/  LDS R125, [R54.X4+0x3c] ;  /* 0x00003c00367d7984 */ /* 0x000fe80000004800 */
        /* <DEDUP_REMOVED lines=31> */
[----:B--2---:R-:W-:Y:S02]  /*45e0*/  FMUL.FTZ R139, R7, -1.4426950216293334961 ;  /* 0xbfb8aa3b078b7820 */ /* 0x004fe40000410000 */
[----:B------:R-:W-:Y:S02]  /*45f0*/  FMUL.FTZ R134, R19, -1.4426950216293334961 ;  /* 0xbfb8aa3b13867820 */ /* 0x000fe40000410000 */
[----:B------:R-:W0:Y:S01]  /*4600*/  MUFU.EX2 R135, R135 ;  /* 0x0000008700877308 */ /* 0x000e220000000800 */
[----:B---3--:R-:W-:Y:S02]  /*4610*/  FMUL.FTZ R148, R128, -1.4426950216293334961 ;  /* 0xbfb8aa3b80947820 */ /* 0x008fe40000410000 */
[----:B------:R-:W-:-:S05]  /*4620*/  FMUL.FTZ R140, R6, -1.4426950216293334961 ;  /* 0xbfb8aa3b068c7820 */ /* 0x000fca0000410000 */
[----:B------:R-:W1:Y:S08]  /*4630*/  MUFU.EX2 R139, R139 ;  /* 0x0000008b008b7308 */ /* 0x000e700000000800 */
[----:B------:R-:W2:Y:S01]  /*4640*/  MUFU.EX2 R134, R134 ;  /* 0x0000008600867308 */ /* 0x000ea20000000800 */
[----:B----4-:R-:W-:-:S07]  /*4650*/  FMUL.FTZ R5, R126, -1.4426950216293334961 ;  /* 0xbfb8aa3b7e057820 */ /* 0x010fce0000410000 */
[----:B------:R3:W4:Y:S01]  /*4660*/  MUFU.EX2 R141, R140 ;  /* 0x0000008c008d7308 */ /* 0x0007220000000800 */
[----:B0-----:R-:W-:-:S07]  /*4670*/  FADD.FTZ R135, R135, 1 ;  /* 0x3f80000087877421 */ /* 0x001fce0000010000 */
[----:B------:R-:W0:Y:S01]  /*4680*/  MUFU.EX2 R148, R148 ;  /* 0x0000009400947308 */ /* 0x000e220000000800 */
[----:B---3--:R-:W-:Y:S02]  /*4690*/  FMUL.FTZ R140, R119, -1.4426950216293334961 ;  /* 0xbfb8aa3b778c7820 */ /* 0x008fe40000410000 */
[----:B-1----:R-:W-:Y:S02]  /*46a0*/  FADD.FTZ R139, R139, 1 ;  /* 0x3f8000008b8b7421 */ /* 0x002fe40000010000 */
[----:B--2---:R-:W-:Y:S02]  /*46b0*/  FADD.FTZ R134, R134, 1 ;  /* 0x3f80000086867421 */ /* 0x004fe40000010000 */
[----:B------:R-:W-:Y:S01]  /*46c0*/  FMUL.FTZ R4, R127, -1.4426950216293334961 ;  /* 0xbfb8aa3b7f047820 */ /* 0x000fe20000410000 */
[----:B------:R-:W1:Y:S01]  /*46d0*/  MUFU.EX2 R5, R5 ;  /* 0x0000000500057308 */ /* 0x000e620000000800 */
[----:B------:R-:W-:Y:S02]  /*46e0*/  FMUL.FTZ R149, R117, -1.4426950216293334961 ;  /* 0xbfb8aa3b75957820 */ /* 0x000fe40000410000 */
[----:B----4-:R-:W-:-:S05]  /*46f0*/  FADD.FTZ R141, R141, 1 ;  /* 0x3f8000008d8d7421 */ /* 0x010fca0000010000 */
[----:B------:R-:W-:Y:S01]  /*4700*/  MUFU.RCP R135, R135 ;  /* 0x0000008700877308 */ /* 0x000fe20000001000 */
[----:B------:R-:W-:Y:S02]  /*4710*/  FMUL.FTZ R150, R118, -1.4426950216293334961 ;  /* 0xbfb8aa3b76967820 */ /* 0x000fe40000410000 */
[----:B------:R-:W-:-:S05]  /*4720*/  FMUL.FTZ R152, R120, -1.4426950216293334961 ;  /* 0xbfb8aa3b78987820 */ /* 0x000fca0000410000 */
[----:B------:R-:W-:Y:S01]  /*4730*/  MUFU.EX2 R151, R140 ;  /* 0x0000008c00977308 */ /* 0x000fe20000000800 */
[----:B------:R-:W-:Y:S02]  /*4740*/  FMUL.FTZ R153, R121, -1.4426950216293334961 ;  /* 0xbfb8aa3b79997820 */ /* 0x000fe40000410000 */
[----:B------:R-:W-:-:S05]  /*4750*/  FMUL.FTZ R155, R123, -1.4426950216293334961 ;  /* 0xbfb8aa3b7b9b7820 */ /* 0x000fca0000410000 */
[----:B------:R0:W-:Y:S02]  /*4760*/  MUFU.RCP R140, R139 ;  /* 0x0000008b008c7308 */ /* 0x0001e40000001000 */
[----:B0-----:R-:W-:-:S06]  /*4770*/  FADD.FTZ R139, R148, 1 ;  /* 0x3f800000948b7421 */ /* 0x001fcc0000010000 */
[----:B------:R-:W-:Y:S01]  /*4780*/  MUFU.RCP R134, R134 ;  /* 0x0000008600867308 */ /* 0x000fe20000001000 */
[----:B------:R-:W-:-:S07]  /*4790*/  FMUL.FTZ R154, R122, -1.4426950216293334961 ;  /* 0xbfb8aa3b7a9a7820 */ /* 0x000fce0000410000 */
[----:B------:R-:W0:Y:S01]  /*47a0*/  MUFU.EX2 R4, R4 ;  /* 0x0000000400047308 */ /* 0x000e220000000800 */
[----:B-1----:R-:W-:-:S07]  /*47b0*/  FADD.FTZ R5, R5, 1 ;  /* 0x3f80000005057421 */ /* 0x002fce0000010000 */
[----:B------:R-:W1:Y:S08]  /*47c0*/  MUFU.EX2 R149, R149 ;  /* 0x0000009500957308 */ /* 0x000e700000000800 */
[----:B------:R-:W-:Y:S08]  /*47d0*/  MUFU.RCP R141, R141 ;  /* 0x0000008d008d7308 */ /* 0x000ff00000001000 */
[----:B------:R-:W-:Y:S08]  /*47e0*/  MUFU.RCP R139, R139 ;  /* 0x0000008b008b7308 */ /* 0x000ff00000001000 */
[----:B------:R-:W2:Y:S08]  /*47f0*/  MUFU.EX2 R150, R150 ;  /* 0x0000009600967308 */ /* 0x000eb00000000800 */
[----:B------:R-:W3:Y:S08]  /*4800*/  MUFU.EX2 R152, R152 ;  /* 0x0000009800987308 */ /* 0x000ef00000000800 */
[----:B------:R-:W4:Y:S08]  /*4810*/  MUFU.EX2 R153, R153 ;  /* 0x0000009900997308 */ /* 0x000f300000000800 */
[----:B------:R-:W4:Y:S01]  /*4820*/  MUFU.EX2 R155, R155 ;  /* 0x0000009b009b7308 */ /* 0x000f220000000800 */
[----:B------:R-:W-:-:S02]  /*4830*/  FMUL.FTZ R156, R124, -1.4426950216293334961 ;  /* 0xbfb8aa3b7c9c7820 */ /* 0x000fc40000410000 */
[----:B0-----:R-:W-:-:S05]  /*4840*/  FADD.FTZ R4, R4, 1 ;  /* 0x3f80000004047421 */ /* 0x001fca0000010000 */
[----:B------:R-:W0:Y:S01]  /*4850*/  MUFU.EX2 R154, R154 ;  /* 0x0000009a009a7308 */ /* 0x000e220000000800 */
[----:B-1----:R-:W-:Y:S02]  /*4860*/  FADD.FTZ R148, R149, 1 ;  /* 0x3f80000095947421 */ /* 0x002fe40000010000 */
[----:B--2---:R-:W-:Y:S02]  /*4870*/  FADD.FTZ R149, R150, 1 ;  /* 0x3f80000096957421 */ /* 0x004fe40000010000 */
[----:B------:R-:W-:Y:S02]  /*4880*/  FADD.FTZ R150, R151, 1 ;  /* 0x3f80000097967421 */ /* 0x000fe40000010000 */
[----:B---3--:R-:W-:Y:S01]  /*4890*/  FADD.FTZ R151, R152, 1 ;  /* 0x3f80000098977421 */ /* 0x008fe20000010000 */
[----:B------:R-:W-:Y:S01]  /*48a0*/  MUFU.EX2 R156, R156 ;  /* 0x0000009c009c7308 */ /* 0x000fe20000000800 */
        /* <DEDUP_REMOVED lines=20> */
[----:B------:R-:W-:Y:S04]  /*49f0*/  LDS R131, [R54.X4+0x10] ;  /* 0x0000100036837984 */ /* 0x000fe80000004800 */
[----:B------:R-:W4:Y:S01]  /*4a00*/  LDS R132, [R54.X4+0xc] ;  /* 0x00000c0036847984 */ /* 0x000f220000004800 */
[----:B-1----:R-:W-:-:S03]  /*4a10*/  FADD.FTZ R3, -R135, 1 ;  /* 0x3f80000087037421 */ /* 0x002fc60000010100 */
[----:B------:R-:W1:Y:S01]  /*4a20*/  LDS R138, [R54.X4+0x1c] ;  /* 0x00001c00368a7984 */ /* 0x000e620000004800 */
[----:B--2---:R2:W1:Y:S03]  /*4a30*/  MUFU.RCP R143, R5 ;  /* 0x00000005008f7308 */ /* 0x0044660000001000 */
[----:B------:R-:W1:Y:S01]  /*4a40*/  LDS R136, [R54.X4+0x14] ;  /* 0x0000140036887984 */ /* 0x000e620000004800 */
[----:B------:R-:W-:-:S03]  /*4a50*/  FADD.FTZ R2, -R134, 1 ;  /* 0x3f80000086027421 */ /* 0x000fc60000010100 */
[----:B------:R-:W1:Y:S01]  /*4a60*/  LDS R137, [R54.X4+0x18] ;  /* 0x0000180036897984 */ /* 0x000e620000004800 */
[----:B--2---:R-:W-:Y:S01]  /*4a70*/  FFMA.FTZ R5, R18, R3, 1 ;  /* 0x3f80000012057423 */ /* 0x004fe20000010003 */
[----:B---3--:R2:W-:Y:S01]  /*4a80*/  MUFU.RCP R142, R4 ;  /* 0x00000004008e7308 */ /* 0x0085e20000001000 */
[----:B------:R-:W-:Y:S01]  /*4a90*/  FFMA.FTZ R2, R19, R2, 1 ;  /* 0x3f80000013027423 */ /* 0x000fe20000010002 */
[----:B------:R-:W-:Y:S01]  /*4aa0*/  LDS R144, [R54.X4+0x24] ;  /* 0x0000240036907984 */ /* 0x000fe20000004800 */
[----:B-----5:R-:W-:Y:S02]  /*4ab0*/  FADD.FTZ R145, -R141, 1 ;  /* 0x3f8000008d917421 */ /* 0x020fe40000010100 */
[----:B0-----:R-:W-:Y:S01]  /*4ac0*/  FADD.FTZ R147, -R139, 1 ;  /* 0x3f8000008b937421 */ /* 0x001fe20000010100 */
[----:B------:R-:W-:Y:S01]  /*4ad0*/  LDS R146, [R54.X4+0x2c] ;  /* 0x00002c0036927984 */ /* 0x000fe20000004800 */
[----:B----4-:R-:W-:-:S04]  /*4ae0*/  FMUL.FTZ R3, R116, R129 ;  /* 0x0000008174037220 */ /* 0x010fc80000410000 */
[----:B------:R-:W-:Y:S02]  /*4af0*/  FMUL.FTZ R3, R134, R3 ;  /* 0x0000000386037220 */ /* 0x000fe40000410000 */
[----:B--2---:R-:W-:Y:S02]  /*4b00*/  FMUL.FTZ R4, R115, R130 ;  /* 0x0000008273047220 */ /* 0x004fe40000410000 */
[----:B------:R-:W-:Y:S02]  /*4b10*/  FMUL.FTZ R157, R125, -1.4426950216293334961 ;  /* 0xbfb8aa3b7d9d7820 */ /* 0x000fe40000410000 */
[----:B------:R-:W-:Y:S02]  /*4b20*/  FADD.FTZ R152, R153, 1 ;  /* 0x3f80000099987421 */ /* 0x000fe40000010000 */
[----:B------:R-:W-:Y:S02]  /*4b30*/  FMUL.FTZ R3, R3, R2 ;  /* 0x0000000203037220 */ /* 0x000fe40000410000 */
[----:B------:R-:W-:-:S02]  /*4b40*/  FADD.FTZ R158, R155, 1 ;  /* 0x3f8000009b9e7421 */ /* 0x000fc40000010000 */
[----:B------:R-:W-:Y:S02]  /*4b50*/  FADD.FTZ R2, -R140, 1 ;  /* 0x3f8000008c027421 */ /* 0x000fe40000010100 */
[----:B------:R-:W-:Y:S02]  /*4b60*/  FFMA.FTZ R155, R6, R145, 1 ;  /* 0x3f800000069b7423 */ /* 0x000fe40000010091 */
[----:B------:R-:W-:Y:S01]  /*4b70*/  FFMA.FTZ R159, R128, R147, 1 ;  /* 0x3f800000809f7423 */ /* 0x000fe20000010093 */
[----:B------:R-:W0:Y:S01]  /*4b80*/  LDS R145, [R54.X4+0x20] ;  /* 0x0000200036917984 */ /* 0x000e220000004800 */
[----:B------:R-:W-:Y:S02]  /*4b90*/  FMUL.FTZ R153, R114, R133 ;  /* 0x0000008572997220 */ /* 0x000fe40000410000 */
[----:B------:R-:W-:Y:S01]  /*4ba0*/  FMUL.FTZ R4, R135, R4 ;  /* 0x0000000487047220 */ /* 0x000fe20000410000 */
[----:B------:R-:W2:Y:S01]  /*4bb0*/  LDS R147, [R54.X4+0x28] ;  /* 0x0000280036937984 */ /* 0x000ea20000004800 */
[----:B------:R3:W-:Y:S01]  /*4bc0*/  MUFU.EX2 R162, R157 ;  /* 0x0000009d00a27308 */ /* 0x0007e20000000800 */
[----:B------:R-:W-:-:S02]  /*4bd0*/  FFMA.FTZ R2, R7, R2, 1 ;  /* 0x3f80000007027423 */ /* 0x000fc40000010002 */
[----:B------:R-:W-:Y:S02]  /*4be0*/  FMUL.FTZ R153, R140, R153 ;  /* 0x000000998c997220 */ /* 0x000fe40000410000 */
[----:B------:R-:W-:Y:S02]  /*4bf0*/  FMUL.FTZ R5, R4, R5 ;  /* 0x0000000504057220 */ /* 0x000fe40000410000 */
[----:B------:R-:W-:Y:S02]  /*4c00*/  FMUL.FTZ R4, R113, R132 ;  /* 0x0000008471047220 */ /* 0x000fe40000410000 */
[----:B---3--:R-:W-:Y:S02]  /*4c10*/  FADD.FTZ R157, R154, 1 ;  /* 0x3f8000009a9d7421 */ /* 0x008fe40000010000 */
[----:B------:R-:W-:Y:S01]  /*4c20*/  FMUL.FTZ R154, R112, R131 ;  /* 0x00000083709a7220 */ /* 0x000fe20000410000 */
[----:B------:R-:W3:Y:S01]  /*4c30*/  MUFU.RCP R148, R148 ;  /* 0x0000009400947308 */ /* 0x000ee20000001000 */
[----:B------:R-:W-:-:S02]  /*4c40*/  FMUL.FTZ R161, R153, R2 ;  /* 0x0000000299a17220 */ /* 0x000fc40000410000 */
[----:B------:R-:W-:Y:S02]  /*4c50*/  FMUL.FTZ R154, R139, R154 ;  /* 0x0000009a8b9a7220 */ /* 0x000fe40000410000 */
[----:B-1----:R-:W-:Y:S02]  /*4c60*/  FADD.FTZ R153, -R143, 1 ;  /* 0x3f8000008f997421 */ /* 0x002fe40000010100 */
[----:B------:R-:W-:Y:S02]  /*4c70*/  FMUL.FTZ R4, R141, R4 ;  /* 0x000000048d047220 */ /* 0x000fe40000410000 */
[----:B------:R-:W-:Y:S02]  /*4c80*/  FMUL.FTZ R165, R154, R159 ;  /* 0x0000009f9aa57220 */ /* 0x000fe40000410000 */
[----:B------:R-:W-:Y:S01]  /*4c90*/  FMUL.FTZ R163, R4, R155 ;  /* 0x0000009b04a37220 */ /* 0x000fe20000410000 */
[----:B------:R-:W-:Y:S01]  /*4ca0*/  LDS R154, [R54.X4+0x34] ;  /* 0x00003400369a7984 */ /* 0x000fe20000004800 */
[----:B------:R-:W-:-:S02]  /*4cb0*/  FADD.FTZ R159, R156, 1 ;  /* 0x3f8000009c9f7421 */ /* 0x000fc40000010000 */
[----:B------:R-:W-:Y:S01]  /*4cc0*/  FFMA.FTZ R169, R126, R153, 1 ;  /* 0x3f8000007ea97423 */ /* 0x000fe20000010099 */
[----:B------:R-:W-:Y:S04]  /*4cd0*/  LDS R155, [R54.X4+0x38] ;  /* 0x00003800369b7984 */ /* 0x000fe80000004800 */
[----:B------:R-:W1:Y:S04]  /*4ce0*/  LDS R153, [R54.X4+0x30] ;  /* 0x0000300036997984 */ /* 0x000e680000004800 */
[----:B------:R-:W4:Y:S01]  /*4cf0*/  LDS R156, [R54.X4+0x3c] ;  /* 0x00003c00369c7984 */ /* 0x000f220000004800 */
[----:B------:R-:W5:Y:S01]  /*4d00*/  MUFU.RCP R150, R150 ;  /* 0x0000009600967308 */ /* 0x000f620000001000 */
[----:B---3--:R-:W-:-:S02]  /*4d10*/  FADD.FTZ R4, -R148, 1 ;  /* 0x3f80000094047421 */ /* 0x008fc40000010100 */
[----:B------:R-:W-:Y:S01]  /*4d20*/  FMUL.FTZ R171, R109, R138 ;  /* 0x0000008a6dab7220 */ /* 0x000fe20000410000 */
[----:B------:R-:W-:Y:S06]  /*4d30*/  BAR.SYNC.DEFER_BLOCKING 0x0 ;  /* 0x0000000000007b1d */ /* 0x000fec0000010000 */
[----:B------:R-:W3:Y:S01]  /*4d40*/  MUFU.RCP R152, R152 ;  /* 0x0000009800987308 */ /* 0x000ee20000001000 */
[----:B------:R-:W-:Y:S02]  /*4d50*/  FADD.FTZ R2, -R142, 1 ;  /* 0x3f8000008e027421 */ /* 0x000fe40000010100 */
[----:B------:R-:W-:-:S05]  /*4d60*/  FMUL.FTZ R167, R111, R136 ;  /* 0x000000886fa77220 */ /* 0x000fca0000410000 */
[----:B------:R-:W0:Y:S01]  /*4d70*/  MUFU.RCP R151, R151 ;  /* 0x0000009700977308 */ /* 0x000e220000001000 */
[----:B------:R-:W-:Y:S02]  /*4d80*/  FFMA.FTZ R160, R117, R4, 1 ;  /* 0x3f80000075a07423 */ /* 0x000fe40000010004 */
[----:B------:R-:W-:-:S05]  /*4d90*/  FMUL.FTZ R171, R148, R171 ;  /* 0x000000ab94ab7220 */ /* 0x000fca0000410000 */
[----:B------:R-:W0:Y:S01]  /*4da0*/  MUFU.RCP R149, R149 ;  /* 0x0000009500957308 */ /* 0x000e220000001000 */
[----:B------:R-:W-:Y:S02]  /*4db0*/  FADD.FTZ R166, R162, 1 ;  /* 0x3f800000a2a67421 */ /* 0x000fe40000010000 */
[----:B------:R-:W-:Y:S02]  /*4dc0*/  FFMA.FTZ R2, R127, R2, 1 ;  /* 0x3f8000007f027423 */ /* 0x000fe40000010002 */
[----:B------:R-:W-:Y:S02]  /*4dd0*/  FMUL.FTZ R4, R110, R137 ;  /* 0x000000896e047220 */ /* 0x000fe40000410000 */
[----:B------:R-:W-:Y:S01]  /*4de0*/  FMUL.FTZ R167, R142, R167 ;  /* 0x000000a78ea77220 */ /* 0x000fe20000410000 */
[----:B------:R-:W0:Y:S01]  /*4df0*/  MUFU.RCP R158, R158 ;  /* 0x0000009e009e7308 */ /* 0x000e220000001000 */
[----:B------:R-:W-:Y:S02]  /*4e00*/  FMUL.FTZ R171, R171, R160 ;  /* 0x000000a0abab7220 */ /* 0x000fe40000410000 */
[----:B------:R-:W-:-:S02]  /*4e10*/  FMUL.FTZ R4, R143, R4 ;  /* 0x000000048f047220 */ /* 0x000fc40000410000 */
[----:B------:R-:W-:-:S03]  /*4e20*/  FMUL.FTZ R167, R167, R2 ;  /* 0x00000002a7a77220 */ /* 0x000fc60000410000 */
[----:B------:R-:W1:Y:S01]  /*4e30*/  MUFU.RCP R159, R159 ;  /* 0x0000009f009f7308 */ /* 0x000e620000001000 */
[----:B-----5:R-:W-:Y:S02]  /*4e40*/  FADD.FTZ R2, -R150, 1 ;  /* 0x3f80000096027421 */ /* 0x020fe40000010100 */
[----:B---3--:R-:W-:-:S05]  /*4e50*/  FADD.FTZ R162, -R152, 1 ;  /* 0x3f80000098a27421 */ /* 0x008fca0000010100 */
[----:B------:R-:W3:Y:S01]  /*4e60*/  MUFU.RCP R160, R166 ;  /* 0x000000a600a07308 */ /* 0x000ee20000001000 */
[----:B------:R-:W-:Y:S02]  /*4e70*/  FMUL.FTZ R169, R4, R169 ;  /* 0x000000a904a97220 */ /* 0x000fe40000410000 */
[----:B0-----:R-:W-:Y:S02]  /*4e80*/  FADD.FTZ R175, -R151, 1 ;  /* 0x3f80000097af7421 */ /* 0x001fe40000010100 */
[----:B------:R-:W-:Y:S02]  /*4e90*/  FFMA.FTZ R4, R119, R2, 1 ;  /* 0x3f80000077047423 */ /* 0x000fe40000010002 */
[----:B------:R-:W-:Y:S01]  /*4ea0*/  FFMA.FTZ R164, R121, R162, 1 ;  /* 0x3f80000079a47423 */ /* 0x000fe200000100a2 */
[----:B------:R-:W0:Y:S01]  /*4eb0*/  MUFU.RCP R157, R157 ;  /* 0x0000009d009d7308 */ /* 0x000e220000001000 */
[----:B------:R-:W-:Y:S02]  /*4ec0*/  FADD.FTZ R173, -R149, 1 ;  /* 0x3f80000095ad7421 */ /* 0x000fe40000010100 */
[----:B------:R-:W-:-:S02]  /*4ed0*/  FMUL.FTZ R2, R108, R145 ;  /* 0x000000916c027220 */ /* 0x000fc40000410000 */
[----:B--2---:R-:W-:Y:S02]  /*4ee0*/  FMUL.FTZ R162, R106, R147 ;  /* 0x000000936aa27220 */ /* 0x004fe40000410000 */
        /* <DEDUP_REMOVED lines=88> */
[----:B------:R-:W-:Y:S01]  /*5470*/  ISETP.GE.AND P0, PT, R97, R162, PT ;  /* 0x000000a26100720c */ /* 0x000fe20003f06270 */
        /* <DEDUP_REMOVED lines=14> */
.L_x_8266:
[----:B------:R-:W-:Y:S05]  /*5560*/  BSYNC B0 ;  /* 0x0000000000007941 */ /* 0x000fea0003800000 */
.L_x_8265:
[----:B------:R-:W-:Y:S01]  /*5570*/  @!P3 STG.E [R4.64+-0x700], R165 ;  /* 0xfff900a50400b986 */ /* 0x000fe2000c101912 */
[-C--:B------:R-:W-:Y:S01]  /*5580*/  ISETP.GE.AND P3, PT, R20, R162.reuse, PT ;  /* 0x000000a21400720c */ /* 0x080fe20003f66270 */
[----:B------:R-:W-:Y:S01]  /*5590*/  FMUL.FTZ R128, R128, R139 ;  /* 0x0000008b80807220 */ /* 0x000fe20000410000 */
[-C--:B------:R-:W-:Y:S01]  /*55a0*/  ISETP.GE.AND P4, PT, R21, R162.reuse, PT ;  /* 0x000000a21500720c */ /* 0x080fe20003f86270 */
[----:B------:R-:W-:Y:S01]  /*55b0*/  @!P0 STG.E [R4.64+-0x680], R167 ;  /* 0xfff980a704008986 */ /* 0x000fe2000c101912 */
[----:B------:R-:W-:Y:S01]  /*55c0*/  ISETP.GE.AND P0, PT, R99, R162, PT ;  /* 0x000000a26300720c */ /* 0x000fe20003f06270 */
[----:B------:R-:W-:Y:S01]  /*55d0*/  FMUL.FTZ R127, R127, R142 ;  /* 0x0000008e7f7f7220 */ /* 0x000fe20000410000 */
[-C--:B------:R-:W-:Y:S01]  /*55e0*/  ISETP.GE.AND P6, PT, R23, R162.reuse, PT ;  /* 0x000000a21700720c */ /* 0x080fe20003fc6270 */
[----:B------:R-:W-:Y:S01]  /*55f0*/  @!P2 STG.E [R4.64+-0x600], R169 ;  /* 0xfffa00a90400a986 */ /* 0x000fe2000c101912 */
[-C--:B------:R-:W-:Y:S01]  /*5600*/  ISETP.GE.AND P2, PT, R89, R162.reuse, PT ;  /* 0x000000a25900720c */ /* 0x080fe20003f46270 */
[----:B------:R-:W-:Y:S01]  /*5610*/  FMUL.FTZ R126, R126, R143 ;  /* 0x0000008f7e7e7220 */ /* 0x000fe20000410000 */
[----:B------:R-:W-:Y:S01]  /*5620*/  ISETP.GE.AND P5, PT, R22, R162, PT ;  /* 0x000000a21600720c */ /* 0x000fe20003fa6270 */
[----:B------:R-:W-:-:S02]  /*5630*/  FMUL.FTZ R117, R117, R148 ;  /* 0x0000009475757220 */ /* 0x000fc40000410000 */
[----:B------:R-:W-:Y:S01]  /*5640*/  @!P3 STG.E [R4.64+-0x500], R173 ;  /* 0xfffb00ad0400b986 */ /* 0x000fe2000c101912 */
[-C--:B------:R-:W-:Y:S01]  /*5650*/  ISETP.GE.AND P3, PT, R95, R162.reuse, PT ;  /* 0x000000a25f00720c */ /* 0x080fe20003f66270 */
[----:B------:R-:W-:Y:S02]  /*5660*/  FMUL.FTZ R149, R118, R149 ;  /* 0x0000009576957220 */ /* 0x000fe40000410000 */
[----:B------:R-:W-:Y:S01]  /*5670*/  @!P0 STG.E [R4.64+-0x580], R171 ;  /* 0xfffa80ab04008986 */ /* 0x000fe2000c101912 */
        /* <DEDUP_REMOVED lines=11> */
[----:B------:R-:W-:Y:S01]  /*5730*/  @!P0 STG.E [R4.64+-0x280], R183 ;  /* 0xfffd80b704008986 */ /* 0x000fe2000c101912 */
[----:B------:R-:W-:Y:S01]  /*5740*/  ISETP.NE.U32.AND P0, PT, RZ, c[0x0][0x270], PT ;  /* 0x00009c00ff007a0c */ /* 0x000fe20003f05070 */
[----:B------:R-:W-:-:S02]  /*5750*/  FMUL.FTZ R123, R123, R158 ;  /* 0x0000009e7b7b7220 */ /* 0x000fc40000410000 */
[----:B------:R-:W-:Y:S01]  /*5760*/  @!P3 STG.E [R4.64+-0x780], R163 ;  /* 0xfff880a30400b986 */ /* 0x000fe2000c101912 */
[----:B------:R-:W-:Y:S01]  /*5770*/  ISETP.NE.AND.EX P0, PT, RZ, c[0x0][0x274], PT, P0 ;  /* 0x00009d00ff007a0c */ /* 0x000fe20003f05300 */
[----:B------:R-:W-:Y:S02]  /*5780*/  FMUL.FTZ R124, R124, R159 ;  /* 0x0000009f7c7c7220 */ /* 0x000fe40000410000 */
[----:B------:R-:W-:Y:S01]  /*5790*/  @!P6 STG.E [R4.64+-0x180], R187 ;  /* 0xfffe80bb0400e986 */ /* 0x000fe2000c101912 */
[----:B------:R-:W-:Y:S02]  /*57a0*/  FMUL.FTZ R125, R125, R160 ;  /* 0x000000a07d7d7220 */ /* 0x000fe40000410000 */
[----:B------:R-:W-:Y:S01]  /*57b0*/  FMUL.FTZ R116, R116, R134 ;  /* 0x0000008674747220 */ /* 0x000fe20000410000 */
[----:B------:R-:W-:Y:S01]  /*57c0*/  @!P2 STG.E [R4.64+-0x100], R189 ;  /* 0xffff00bd0400a986 */ /* 0x000fe2000c101912 */
[----:B0-----:R-:W-:Y:S02]  /*57d0*/  FMUL.FTZ R19, R115, R135 ;  /* 0x0000008773137220 */ /* 0x001fe40000410000 */
[----:B------:R-:W-:Y:S01]  /*57e0*/  FMUL.FTZ R114, R114, R140 ;  /* 0x0000008c72727220 */ /* 0x000fe20000410000 */
[----:B------:R-:W-:Y:S01]  /*57f0*/  @!P4 STG.E [R4.64+-0x80], R191 ;  /* 0xffff80bf0400c986 */ /* 0x000fe2000c101912 */
[----:B-1----:R-:W-:-:S02]  /*5800*/  FMUL.FTZ R175, R113, R141 ;  /* 0x0000008d71af7220 */ /* 0x002fc40000410000 */
[----:B------:R-:W-:Y:S01]  /*5810*/  FMUL.FTZ R112, R112, R128 ;  /* 0x0000008070707220 */ /* 0x000fe20000410000 */
[----:B------:R0:W-:Y:S01]  /*5820*/  @!P5 STG.E [R4.64+-0x400], R177 ;  /* 0xfffc00b10400d986 */ /* 0x0001e2000c101912 */
[----:B------:R-:W-:Y:S01]  /*5830*/  ISETP.GE.AND P5, PT, R91, R162, PT ;  /* 0x000000a25b00720c */ /* 0x000fe20003fa6270 */
[----:B------:R-:W-:Y:S02]  /*5840*/  FMUL.FTZ R110, R110, R126 ;  /* 0x0000007e6e6e7220 */ /* 0x000fe40000410000 */
[----:B--2---:R-:W-:Y:S02]  /*5850*/  FMUL.FTZ R179, R109, R117 ;  /* 0x000000756db37220 */ /* 0x004fe40000410000 */
[----:B------:R-:W-:Y:S02]  /*5860*/  FMUL.FTZ R108, R108, R149 ;  /* 0x000000956c6c7220 */ /* 0x000fe40000410000 */
[----:B---3--:R-:W-:Y:S02]  /*5870*/  FMUL.FTZ R181, R107, R119 ;  /* 0x000000776bb57220 */ /* 0x008fe40000410000 */
[----:B------:R-:W-:-:S02]  /*5880*/  FMUL.FTZ R6, R106, R120 ;  /* 0x000000786a067220 */ /* 0x000fc40000410000 */
[----:B0-----:R-:W-:Y:S02]  /*5890*/  FMUL.FTZ R177, R111, R127 ;  /* 0x0000007f6fb17220 */ /* 0x001fe40000410000 */
[----:B------:R0:W-:Y:S01]  /*58a0*/  @!P5 STG.E [R4.64+-0x200], R185 ;  /* 0xfffe00b90400d986 */ /* 0x0001e2000c101912 */
[----:B------:R-:W-:Y:S02]  /*58b0*/  FMUL.FTZ R183, R105, R121 ;  /* 0x0000007969b77220 */ /* 0x000fe40000410000 */
[----:B------:R-:W-:Y:S02]  /*58c0*/  FMUL.FTZ R18, R104, R122 ;  /* 0x0000007a68127220 */ /* 0x000fe40000410000 */
[----:B------:R-:W-:Y:S02]  /*58d0*/  FMUL.FTZ R118, R102, R124 ;  /* 0x0000007c66767220 */ /* 0x000fe40000410000 */
[----:B------:R-:W-:Y:S02]  /*58e0*/  FMUL.FTZ R7, R101, R125 ;  /* 0x0000007d65077220 */ /* 0x000fe40000410000 */
[----:B0-----:R-:W-:Y:S01]  /*58f0*/  FMUL.FTZ R185, R103, R123 ;  /* 0x0000007b67b97220 */ /* 0x001fe20000410000 */
[----:B------:R-:W-:Y:S05]  /*5900*/  @!P0 BRA `(.L_x_8267) ;  /* 0x000006f000008947 */ /* 0x000fea0003800000 */
[----:B------:R-:W-:Y:S01]  /*5910*/  BAR.SYNC.DEFER_BLOCKING 0x0 ;  /* 0x0000000000007b1d */ /* 0x000fe20000010000 */
[----:B------:R-:W-:-:S02]  /*5920*/  FMUL.FTZ R129, R134, R129 ;  /* 0x0000008186817220 */ /* 0x000fc40000410000 */
[----:B------:R-:W-:Y:S02]  /*5930*/  FMUL.FTZ R135, R135, R130 ;  /* 0x0000008287877220 */ /* 0x000fe40000410000 */
        /* <DEDUP_REMOVED lines=11> */
[----:B------:R-:W-:Y:S01]  /*59f0*/  STS [R54.X4], R129 ;  /* 0x0000008136007388 */ /* 0x000fe20000004800 */
[----:B------:R-:W-:-:S02]  /*5a00*/  FMUL.FTZ R153, R122, R153 ;  /* 0x000000997a997220 */ /* 0x000fc40000410000 */
[----:B------:R-:W-:Y:S01]  /*5a10*/  FMUL.FTZ R123, R123, R154 ;  /* 0x0000009a7b7b7220 */ /* 0x000fe20000410000 */
[----:B------:R0:W-:Y:S01]  /*5a20*/  STS [R54.X4+0x4], R135 ;  /* 0x0000048736007388 */ /* 0x0001e20000004800 */
[----:B------:R-:W-:Y:S02]  /*5a30*/  FMUL.FTZ R155, R124, R155 ;  /* 0x0000009b7c9b7220 */ /* 0x000fe40000410000 */
[----:B------:R-:W-:Y:S01]  /*5a40*/  FMUL.FTZ R125, R125, R156 ;  /* 0x0000009c7d7d7220 */ /* 0x000fe20000410000 */
[----:B------:R1:W-:Y:S01]  /*5a50*/  STS [R54.X4+0x8], R133 ;  /* 0x0000088536007388 */ /* 0x0003e20000004800 */
[----:B------:R-:W-:Y:S02]  /*5a60*/  IMAD R104, R24, c[0x0][0x210], RZ ;  /* 0x0000840018687a24 */ /* 0x000fe400078e02ff */
[C---:B------:R-:W-:Y:S01]  /*5a70*/  IMAD.WIDE.U32 R4, R27.reuse, c[0x0][0x210], RZ ;  /* 0x000084001b047a25 */ /* 0x040fe200078e00ff */
[----:B------:R-:W-:Y:S03]  /*5a80*/  STS [R54.X4+0xc], R141 ;  /* 0x00000c8d36007388 */ /* 0x000fe60000004800 */
[----:B0-----:R-:W-:Y:S01]  /*5a90*/  IMAD R135, R27, c[0x0][0x214], R104 ;  /* 0x000085001b877a24 */ /* 0x001fe200078e0268 */
[----:B------:R-:W-:Y:S01]  /*5aa0*/  STS [R54.X4+0x10], R131 ;  /* 0x0000108336007388 */ /* 0x000fe20000004800 */
[----:B-1----:R-:W-:-:S03]  /*5ab0*/  LEA R133, P0, R31, c[0x0][0x270], 0x2 ;  /* 0x00009c001f857a11 */ /* 0x002fc600078010ff */
[----:B------:R-:W-:Y:S01]  /*5ac0*/  STS [R54.X4+0x14], R127 ;  /* 0x0000147f36007388 */ /* 0x000fe20000004800 */
[----:B------:R-:W-:Y:S02]  /*5ad0*/  IADD3 R5, R5, R135, RZ ;  /* 0x0000008705057210 */ /* 0x000fe40007ffe0ff */
[----:B------:R-:W-:Y:S01]  /*5ae0*/  LEA.HI.X R104, R31, c[0x0][0x274], R34, 0x2, P0 ;  /* 0x00009d001f687a11 */ /* 0x000fe200000f1422 */
[----:B------:R0:W-:Y:S02]  /*5af0*/  STS [R54.X4+0x18], R137 ;  /* 0x0000188936007388 */ /* 0x0001e40000004800 */
[----:B------:R-:W-:Y:S02]  /*5b00*/  IMAD.WIDE.U32 R4, R0, c[0x0][0x218], R4 ;  /* 0x0000860000047a25 */ /* 0x000fe400078e0004 */
[----:B------:R-:W-:Y:S04]  /*5b10*/  STS [R54.X4+0x1c], R117 ;  /* 0x00001c7536007388 */ /* 0x000fe80000004800 */
[----:B------:R-:W-:Y:S01]  /*5b20*/  STS [R54.X4+0x20], R145 ;  /* 0x0000209136007388 */ /* 0x000fe20000004800 */
[----:B0-----:R-:W-:-:S03]  /*5b30*/  IMAD R137, R25, c[0x0][0x218], RZ ;  /* 0x0000860019897a24 */ /* 0x001fc600078e02ff */
[----:B------:R-:W-:Y:S01]  /*5b40*/  STS [R54.X4+0x24], R119 ;  /* 0x0000247736007388 */ /* 0x000fe20000004800 */
[----:B------:R-:W-:-:S03]  /*5b50*/  IMAD R137, R0, c[0x0][0x21c], R137 ;  /* 0x0000870000897a24 */ /* 0x000fc600078e0289 */
        /* <DEDUP_REMOVED lines=25> */
[----:B0-----:R-:W-:-:S04]  /*5cf0*/  IADD3 R100, P2, R71, R4, RZ ;  /* 0x0000000447647210 */ /* 0x001fc80007f5e0ff */
        /* <DEDUP_REMOVED lines=22> */
.L_x_8269:
[----:B------:R-:W-:Y:S05]  /*5e60*/  BSYNC B0 ;  /* 0x0000000000007941 */ /* 0x000fea0003800000 */
.L_x_8268:
        /* <DEDUP_REMOVED lines=25> */
.L_x_8267:
[----:B------:R-:W-:Y:S01]  /*6000*/  FFMA.FTZ R26, R55, R116, R26 ;  /* 0x00000074371a7223 */ /* 0x000fe2000001001a */
[----:B-1----:R-:W-:Y:S01]  /*6010*/  MOV R4, c[0x0][0x16c] ;  /* 0x00005b0000047a02 */ /* 0x002fe20000000f00 */
        /* <DEDUP_REMOVED lines=47> */
[----:B------:R-:W-:-:S02]  /*6310*/  FMUL.FTZ R145, R118, UR4 ;  /* 0x0000000476917c20 */ /* 0x000fc40008410000 */
[----:B------:R-:W-:Y:S02]  /*6320*/  FMUL.FTZ R143, R7, UR4 ;  /* 0x00000004078f7c20 */ /* 0x000fe40008410000 */
[----:B------:R-:W-:Y:S01]  /*6330*/  FFMA.FTZ R26, R70, R7, R26 ;  /* 0x00000007461a7223 */ /* 0x000fe2000001001a */
[----:B------:R-:W-:Y:S05]  /*6340*/  @!P0 BRA `(.L_x_8270) ;  /* 0x000057a000008947 */ /* 0x000fea0003800000 */
[----:B------:R-:W-:Y:S01]  /*6350*/  IMAD R89, R25, c[0x0][0x180], RZ ;  /* 0x0000600019597a24 */ /* 0x000fe200078e02ff */
[----:B------:R-:W-:Y:S01]  /*6360*/  IADD3 R90, R35, -0x2, RZ ;  /* 0xfffffffe235a7810 */ /* 0x000fe20007ffe0ff */
[C---:B------:R-:W-:Y:S01]  /*6370*/  IMAD.WIDE.U32 R22, R0.reuse, c[0x0][0x180], RZ ;  /* 0x0000600000167a25 */ /* 0x040fe200078e00ff */
[----:B------:R-:W-:Y:S01]  /*6380*/  MOV R139, RZ ;  /* 0x000000ff008b7202 */ /* 0x000fe20000000f00 */
[----:B------:R-:W-:Y:S01]  /*6390*/  UMOV UR6, URZ ;  /* 0x0000003f00067c82 */ /* 0x000fe20008000000 */
[----:B------:R-:W-:Y:S01]  /*63a0*/  MOV R137, RZ ;  /* 0x000000ff00897202 */ /* 0x000fe20000000f00 */
[----:B------:R-:W-:Y:S01]  /*63b0*/  IMAD R89, R0, c[0x0][0x184], R89 ;  /* 0x0000610000597a24 */ /* 0x000fe200078e0259 */
[----:B------:R-:W-:Y:S01]  /*63c0*/  LEA R93, P0, R22, c[0x0][0x220], 0x3 ;  /* 0x00008800165d7a11 */ /* 0x000fe200078018ff */
[----:B------:R-:W-:Y:S01]  /*63d0*/  IMAD R95, R25, c[0x0][0x198], RZ ;  /* 0x00006600195f7a24 */ /* 0x000fe200078e02ff */
[----:B------:R-:W-:Y:S01]  /*63e0*/  MOV R135, RZ ;  /* 0x000000ff00877202 */ /* 0x000fe20000000f00 */
[C---:B------:R-:W-:Y:S01]  /*63f0*/  IMAD.WIDE.U32 R20, R0.reuse, c[0x0][0x198], RZ ;  /* 0x0000660000147a25 */ /* 0x040fe200078e00ff */
[----:B------:R-:W-:Y:S01]  /*6400*/  IADD3 R23, R23, R89, RZ ;  /* 0x0000005917177210 */ /* 0x000fe20007ffe0ff */
[----:B------:R1:W2:Y:S01]  /*6410*/  R2UR UR21, R93 ;  /* 0x000000005d1573c2 */ /* 0x0002a200000e0000 */
[----:B------:R-:W-:Y:S01]  /*6420*/  IADD3 R89, R35, -0x1, RZ ;  /* 0xffffffff23597810 */ /* 0x000fe20007ffe0ff */
[----:B------:R-:W-:Y:S01]  /*6430*/  IMAD R95, R0, c[0x0][0x19c], R95 ;  /* 0x00006700005f7a24 */ /* 0x000fe200078e025f */
[----:B------:R-:W-:Y:S01]  /*6440*/  LEA R92, P2, R20, c[0x0][0x228], 0x3 ;  /* 0x00008a00145c7a11 */ /* 0x000fe200078418ff */
[----:B------:R-:W-:Y:S01]  /*6450*/  IMAD R97, R25, c[0x0][0x1b8], RZ ;  /* 0x00006e0019617a24 */ /* 0x000fe200078e02ff */
[----:B------:R-:W-:Y:S01]  /*6460*/  MOV R133, RZ ;  /* 0x000000ff00857202 */ /* 0x000fe20000000f00 */
[----:B------:R-:W-:Y:S01]  /*6470*/  IMAD.WIDE.U32 R4, R0, c[0x0][0x1b8], RZ ;  /* 0x00006e0000047a25 */ /* 0x000fe200078e00ff */
[----:B------:R-:W-:Y:S01]  /*6480*/  IADD3 R21, R21, R95, RZ ;  /* 0x0000005f15157210 */ /* 0x000fe20007ffe0ff */
[----:B------:R3:W4:Y:S01]  /*6490*/  R2UR UR20, R92 ;  /* 0x000000005c1473c2 */ /* 0x00072200000e0000 */
[----:B-1----:R-:W-:Y:S01]  /*64a0*/  LEA.HI.X R93, R22, c[0x0][0x224], R23, 0x3, P0 ;  /* 0x00008900165d7a11 */ /* 0x002fe200000f1c17 */
[----:B------:R-:W-:Y:S01]  /*64b0*/  IMAD R23, R90, c[0x0][0x16c], RZ ;  /* 0x00005b005a177a24 */ /* 0x000fe200078e02ff */
[----:B------:R-:W-:Y:S01]  /*64c0*/  LEA.HI.X R20, R20, c[0x0][0x22c], R21, 0x3, P2 ;  /* 0x00008b0014147a11 */ /* 0x000fe200010f1c15 */
[----:B------:R-:W-:Y:S01]  /*64d0*/  IMAD R97, R0, c[0x0][0x1bc], R97 ;  /* 0x00006f0000617a24 */ /* 0x000fe200078e0261 */
[----:B------:R-:W-:Y:S01]  /*64e0*/  LEA R91, P3, R4, c[0x0][0x230], 0x3 ;  /* 0x00008c00045b7a11 */ /* 0x000fe200078618ff */
[----:B------:R-:W-:Y:S01]  /*64f0*/  IMAD.WIDE R22, R23, 0x10, R16 ;  /* 0x0000001017167825 */ /* 0x000fe200078e0210 */
[----:B------:R-:W-:Y:S01]  /*6500*/  LEA.HI R90, R89, R89, RZ, 0x1 ;  /* 0x00000059595a7211 */ /* 0x000fe200078f08ff */
[----:B------:R1:W0:Y:S01]  /*6510*/  R2UR UR11, R20 ;  /* 0x00000000140b73c2 */ /* 0x00022200000e0000 */
[----:B------:R-:W-:Y:S01]  /*6520*/  IADD3 R5, R5, R97, RZ ;  /* 0x0000006105057210 */ /* 0x000fe20007ffe0ff */
[----:B------:R-:W-:Y:S01]  /*6530*/  FADD.FTZ R107, R116, R116 ;  /* 0x00000074746b7221 */ /* 0x000fe20000010000 */
[----:B------:R-:W-:Y:S01]  /*6540*/  LOP3.LUT R90, R90, 0xfffffe, RZ, 0xc0, !PT ;  /* 0x00fffffe5a5a7812 */ /* 0x000fe200078ec0ff */
[----:B------:R-:W-:Y:S01]  /*6550*/  FADD.FTZ R106, R19, R19 ;  /* 0x00000013136a7221 */ /* 0x000fe20000010000 */
[----:B------:R-:W-:Y:S01]  /*6560*/  LEA.HI.X R4, R4, c[0x0][0x234], R5, 0x3, P3 ;  /* 0x00008d0004047a11 */ /* 0x000fe200018f1c05 */
[----:B------:R-:W-:Y:S01]  /*6570*/  FADD.FTZ R105, R114, R114 ;  /* 0x0000007272697221 */ /* 0x000fe20000010000 */
[----:B------:R-:W-:Y:S01]  /*6580*/  IADD3 R89, R89, -R90, RZ ;  /* 0x8000005a59597210 */ /* 0x000fe20007ffe0ff */
[----:B------:R1:W0:Y:S01]  /*6590*/  R2UR UR8, R22 ;  /* 0x00000000160873c2 */ /* 0x00022200000e0000 */
[----:B------:R-:W-:Y:S01]  /*65a0*/  FADD.FTZ R104, R175, R175 ;  /* 0x000000afaf687221 */ /* 0x000fe20000010000 */
[----:B------:R-:W-:Y:S01]  /*65b0*/  MOV R131, RZ ;  /* 0x000000ff00837202 */ /* 0x000fe20000000f00 */
[----:B------:R-:W-:Y:S01]  /*65c0*/  FADD.FTZ R103, R112, R112 ;  /* 0x0000007070677221 */ /* 0x000fe20000010000 */
[----:B------:R-:W-:Y:S01]  /*65d0*/  MOV R129, RZ ;  /* 0x000000ff00817202 */ /* 0x000fe20000000f00 */
[----:B------:R-:W-:Y:S01]  /*65e0*/  FADD.FTZ R102, R177, R177 ;  /* 0x000000b1b1667221 */ /* 0x000fe20000010000 */
[----:B------:R-:W-:Y:S01]  /*65f0*/  MOV R127, RZ ;  /* 0x000000ff007f7202 */ /* 0x000fe20000000f00 */
[----:B0-----:R-:W-:Y:S01]  /*6600*/  FADD.FTZ R101, R110, R110 ;  /* 0x0000006e6e657221 */ /* 0x001fe20000010000 */
[----:B------:R1:W0:Y:S01]  /*6610*/  R2UR UR9, R23 ;  /* 0x00000000170973c2 */ /* 0x00022200000e0000 */
[----:B------:R-:W-:Y:S01]  /*6620*/  FADD.FTZ R100, R179, R179 ;  /* 0x000000b3b3647221 */ /* 0x000fe20000010000 */
[----:B------:R-:W-:Y:S01]  /*6630*/  MOV R125, RZ ;  /* 0x000000ff007d7202 */ /* 0x000fe20000000f00 */
[----:B------:R-:W-:Y:S01]  /*6640*/  FADD.FTZ R99, R108, R108 ;  /* 0x0000006c6c637221 */ /* 0x000fe20000010000 */
[----:B------:R-:W-:Y:S01]  /*6650*/  MOV R123, RZ ;  /* 0x000000ff007b7202 */ /* 0x000fe20000000f00 */
[----:B------:R-:W-:Y:S01]  /*6660*/  FADD.FTZ R98, R181, R181 ;  /* 0x000000b5b5627221 */ /* 0x000fe20000010000 */
[----:B------:R-:W-:Y:S01]  /*6670*/  MOV R121, RZ ;  /* 0x000000ff00797202 */ /* 0x000fe20000000f00 */
[----:B------:R-:W-:Y:S01]  /*6680*/  FADD.FTZ R97, R6, R6 ;  /* 0x0000000606617221 */ /* 0x000fe20000010000 */
[----:B------:R5:W0:Y:S01]  /*6690*/  R2UR UR10, R4 ;  /* 0x00000000040a73c2 */ /* 0x000a2200000e0000 */
[----:B------:R-:W-:Y:S01]  /*66a0*/  FADD.FTZ R96, R183, R183 ;  /* 0x000000b7b7607221 */ /* 0x000fe20000010000 */
[----:B------:R-:W-:Y:S01]  /*66b0*/  MOV R119, RZ ;  /* 0x000000ff00777202 */ /* 0x000fe20000000f00 */
[----:B------:R-:W-:Y:S01]  /*66c0*/  FADD.FTZ R95, R18, R18 ;  /* 0x00000012125f7221 */ /* 0x000fe20000010000 */
[----:B------:R-:W-:Y:S01]  /*66d0*/  MOV R117, RZ ;  /* 0x000000ff00757202 */ /* 0x000fe20000000f00 */
[----:B------:R-:W-:Y:S01]  /*66e0*/  FADD.FTZ R94, R185, R185 ;  /* 0x000000b9b95e7221 */ /* 0x000fe20000010000 */
[----:B------:R-:W-:Y:S01]  /*66f0*/  MOV R115, RZ ;  /* 0x000000ff00737202 */ /* 0x000fe20000000f00 */
[----:B---3--:R-:W-:Y:S01]  /*6700*/  FADD.FTZ R92, R7, R7 ;  /* 0x00000007075c7221 */ /* 0x008fe20000010000 */
[----:B-----5:R-:W-:Y:S01]  /*6710*/  LEA.HI R4, R35, R35, RZ, 0x1 ;  /* 0x0000002323047211 */ /* 0x020fe200078f08ff */
[----:B------:R3:W0:Y:S01]  /*6720*/  R2UR UR13, R91 ;  /* 0x000000005b0d73c2 */ /* 0x00062200000e0000 */
[----:B------:R-:W-:Y:S01]  /*6730*/  MOV R113, RZ ;  /* 0x000000ff00717202 */ /* 0x000fe20000000f00 */
[----:B------:R-:W-:Y:S01]  /*6740*/  UMOV UR7, URZ ;  /* 0x0000003f00077c82 */ /* 0x000fe20008000000 */
[----:B------:R-:W-:-:S02]  /*6750*/  LOP3.LUT R4, R4, 0x1ffffe, RZ, 0xc0, !PT ;  /* 0x001ffffe04047812 */ /* 0x000fc400078ec0ff */
[----:B------:R-:W-:Y:S02]  /*6760*/  MOV R111, RZ ;  /* 0x000000ff006f7202 */ /* 0x000fe40000000f00 */
[----:B------:R-:W-:Y:S01]  /*6770*/  IADD3 R4, R35, -R4, RZ ;  /* 0x8000000423047210 */ /* 0x000fe20007ffe0ff */
[----:B------:R5:W0:Y:S01]  /*6780*/  R2UR UR12, R93 ;  /* 0x000000005d0c73c2 */ /* 0x000a2200000e0000 */
[----:B---3--:R-:W-:Y:S02]  /*6790*/  MOV R91, RZ ;  /* 0x000000ff005b7202 */ /* 0x008fe40000000f00 */
[----:B------:R-:W-:Y:S02]  /*67a0*/  MOV R109, RZ ;  /* 0x000000ff006d7202 */ /* 0x000fe40000000f00 */
[----:B------:R-:W-:Y:S02]  /*67b0*/  LEA R90, R4, 0xca0, 0xb ;  /* 0x00000ca0045a7811 */ /* 0x000fe400078e58ff */
[----:B------:R-:W-:Y:S01]  /*67c0*/  SHF.L.U32 R89, R89, 0x8, RZ ;  /* 0x0000000859597819 */ /* 0x000fe200000006ff */
[----:B012-45:R-:W-:-:S02]  /*67d0*/  FADD.FTZ R93, R118, R118 ;  /* 0x00000076765d7221 */ /* 0x037fc40000010000 */
.L_x_8285:
        /* <DEDUP_REMOVED lines=10> */
[----:B------:R-:W-:-:S04]  /*6880*/  ISETP.NE.AND P0, PT, R33, RZ, PT ;  /* 0x000000ff2100720c */ /* 0x000fc80003f05270 */
[----:B------:R-:W-:Y:S01]  /*6890*/  ISETP.LT.OR P3, PT, R35, 0x2, P0 ;  /* 0x000000022300780c */ /* 0x000fe20000761670 */
[----:B------:R-:W-:Y:S02]  /*68a0*/  FMUL.FTZ R168, R57, R76 ;  /* 0x0000004c39a87220 */ /* 0x000fe40000410000 */
[----:B------:R-:W-:Y:S02]  /*68b0*/  FMUL.FTZ R172, R61, R80 ;  /* 0x000000503dac7220 */ /* 0x000fe40000410000 */
        /* <DEDUP_REMOVED lines=55> */
[----:B0-----:R-:W-:-:S04]  /*6c30*/  IADD3 R108, R29, 0x200, RZ ;  /* 0x000002001d6c7810 */ /* 0x001fc80007ffe0ff */
[----:B------:R-:W-:-:S03]  /*6c40*/  SEL R108, R89, R108, !P2 ;  /* 0x0000006c596c7207 */ /* 0x000fc60005000000 */
[----:B------:R0:W-:Y:S08]  /*6c50*/  MUFU.COS R207, R112 ;  /* 0x0000007000cf7308 */ /* 0x0001f00000000000 */
[----:B------:R-:W-:Y:S01]  /*6c60*/  MUFU.SIN R209, R19 ;  /* 0x0000001300d17308 */ /* 0x000fe20000000400 */
[----:B0-----:R-:W-:Y:S02]  /*6c70*/  FMUL.RZ R112, R18, 0.15915493667125701904 ;  /* 0x3e22f98312707820 */ /* 0x001fe4000040c000 */
[----:B-1----:R-:W-:Y:S01]  /*6c80*/  FMUL.FTZ R18, R20, R23 ;  /* 0x0000001714127220 */ /* 0x002fe20000410000 */
[----:B------:R-:W-:-:S04]  /*6c90*/  MOV R23, UR9 ;  /* 0x0000000900177c02 */ /* 0x000fc80008000f00 */
[----:B------:R0:W-:Y:S08]  /*6ca0*/  MUFU.COS R211, R19 ;  /* 0x0000001300d37308 */ /* 0x0001f00000000000 */
[----:B------:R-:W-:Y:S01]  /*6cb0*/  MUFU.SIN R223, R110 ;  /* 0x0000006e00df7308 */ /* 0x000fe20000000400 */
[----:B0-----:R-:W-:Y:S02]  /*6cc0*/  FMUL.FTZ R19, R20, R21 ;  /* 0x0000001514137220 */ /* 0x001fe40000410000 */
[----:B------:R-:W-:-:S03]  /*6cd0*/  CS2R R20, SRZ ;  /* 0x0000000000147805 */ /* 0x000fc6000001ff00 */
[----:B------:R0:W-:Y:S02]  /*6ce0*/  STS.64 [R108.X8+0xca0], R18 ;  /* 0x000ca0126c007388 */ /* 0x0001e40000008a00 */
[----:B------:R1:W-:Y:S01]  /*6cf0*/  MUFU.COS R225, R110 ;  /* 0x0000006e00e17308 */ /* 0x0003e20000000000 */
[----:B------:R-:W-:-:S07]  /*6d00*/  FMUL.FTZ R116, R114, R75 ;  /* 0x0000004b72747220 */ /* 0x000fce0000410000 */
[----:B------:R-:W-:Y:S01]  /*6d10*/  MUFU.SIN R201, R22 ;  /* 0x0000001600c97308 */ /* 0x000fe20000000400 */
[----:B-1----:R-:W-:-:S04]  /*6d20*/  FMUL.FTZ R110, R88, UR15 ;  /* 0x0000000f586e7c20 */ /* 0x002fc80008410000 */
[----:B------:R-:W-:Y:S02]  /*6d30*/  FMUL.RZ R142, R110, 0.15915493667125701904 ;  /* 0x3e22f9836e8e7820 */ /* 0x000fe4000040c000 */
[C---:B------:R-:W-:Y:S01]  /*6d40*/  FMUL.FTZ R110, R114.reuse, R73 ;  /* 0x00000049726e7220 */ /* 0x040fe20000410000 */
[----:B------:R1:W-:Y:S01]  /*6d50*/  MUFU.COS R203, R22 ;  /* 0x0000001600cb7308 */ /* 0x0003e20000000000 */
[----:B0-----:R-:W-:-:S07]  /*6d60*/  FMUL.FTZ R108, R114, R77 ;  /* 0x0000004d726c7220 */ /* 0x001fce0000410000 */
[----:B------:R-:W-:Y:S01]  /*6d70*/  MUFU.SIN R138, R112 ;  /* 0x00000070008a7308 */ /* 0x000fe20000000400 */
[----:B-1----:R-:W-:Y:S01]  /*6d80*/  MOV R22, UR8 ;  /* 0x0000000800167c02 */ /* 0x002fe20008000f00 */
[----:B------:R-:W-:Y:S06]  /*6d90*/  BAR.SYNC.DEFER_BLOCKING 0x0 ;  /* 0x0000000000007b1d */ /* 0x000fec0000010000 */
[----:B------:R0:W-:Y:S01]  /*6da0*/  MUFU.COS R140, R112 ;  /* 0x00000070008c7308 */ /* 0x0001e20000000000 */
[----:B------:R-:W-:Y:S02]  /*6db0*/  FMUL.FTZ R118, R114, R78 ;  /* 0x0000004e72767220 */ /* 0x000fe40000410000 */
[----:B---3--:R-:W-:-:S05]  /*6dc0*/  FMUL.FTZ R160, R5, R6 ;  /* 0x0000000605a07220 */ /* 0x008fca0000410000 */
[----:B------:R-:W-:Y:S01]  /*6dd0*/  MUFU.EX2 R183, R116 ;  /* 0x0000007400b77308 */ /* 0x000fe20000000800 */
[----:B0-----:R-:W-:-:S07]  /*6de0*/  FMUL.FTZ R112, R114, R76 ;  /* 0x0000004c72707220 */ /* 0x001fce0000410000 */
[----:B------:R-:W0:Y:S01]  /*6df0*/  MUFU.EX2 R110, R110 ;  /* 0x0000006e006e7308 */ /* 0x000e220000000800 */
[----:B------:R1:W5:Y:S07]  /*6e00*/  @!P3 LDG.E.64 R20, [R22.64+0x8] ;  /* 0x000008121614b981 */ /* 0x00036e000c1e1b00 */
[----:B------:R-:W2:Y:S01]  /*6e10*/  MUFU.EX2 R112, R112 ;  /* 0x0000007000707308 */ /* 0x000ea20000000800 */
[----:B-1----:R-:W-:-:S07]  /*6e20*/  FMUL.FTZ R22, R114, R79 ;  /* 0x0000004f72167220 */ /* 0x002fce0000410000 */
[----:B------:R1:W3:Y:S01]  /*6e30*/  MUFU.EX2 R126, R118 ;  /* 0x00000076007e7308 */ /* 0x0002e20000000800 */
[----:B------:R-:W-:Y:S02]  /*6e40*/  FMUL.FTZ R23, R5, R7 ;  /* 0x0000000705177220 */ /* 0x000fe40000410000 */
[----:B------:R-:W-:-:S05]  /*6e50*/  FMUL.FTZ R5, R114, R85 ;  /* 0x0000005572057220 */ /* 0x000fca0000410000 */
[----:B------:R-:W4:Y:S01]  /*6e60*/  MUFU.EX2 R108, R108 ;  /* 0x0000006c006c7308 */ /* 0x000f220000000800 */
[----:B------:R-:W-:-:S07]  /*6e70*/  FMUL.FTZ R130, R114, R82 ;  /* 0x0000005272827220 */ /* 0x000fce0000410000 */
[----:B------:R-:W3:Y:S01]  /*6e80*/  MUFU.EX2 R22, R22 ;  /* 0x0000001600167308 */ /* 0x000ee20000000800 */
[C---:B------:R-:W-:Y:S02]  /*6e90*/  FFMA.FTZ R158, R4.reuse, R6, -R23 ;  /* 0x00000006049e7223 */ /* 0x040fe40000010817 */
[----:B------:R-:W-:Y:S02]  /*6ea0*/  FFMA.FTZ R160, R4, R7, R160 ;  /* 0x0000000704a07223 */ /* 0x000fe400000100a0 */
[C---:B------:R-:W-:Y:S02]  /*6eb0*/  FMUL.FTZ R4, R114.reuse, R86 ;  /* 0x0000005672047220 */ /* 0x040fe40000410000 */
[----:B------:R-:W-:Y:S01]  /*6ec0*/  FMUL.FTZ R120, R114, R80 ;  /* 0x0000005072787220 */ /* 0x000fe20000410000 */
[----:B------:R-:W4:Y:S01]  /*6ed0*/  MUFU.EX2 R5, R5 ;  /* 0x0000000500057308 */ /* 0x000f220000000800 */
[C---:B0-----:R-:W-:Y:S02]  /*6ee0*/  FMUL.FTZ R116, R110.reuse, R177 ;  /* 0x000000b16e747220 */ /* 0x041fe40000410000 */
[----:B-1----:R-:W-:-:S02]  /*6ef0*/  FMUL.FTZ R118, R110, R175 ;  /* 0x000000af6e767220 */ /* 0x002fc40000410000 */
[----:B------:R-:W-:Y:S02]  /*6f00*/  FMUL.FTZ R136, R114, R83 ;  /* 0x0000005372887220 */ /* 0x000fe40000410000 */
[----:B--2---:R-:W-:Y:S01]  /*6f10*/  FMUL.FTZ R110, R112, R181 ;  /* 0x000000b5706e7220 */ /* 0x004fe20000410000 */
[----:B------:R0:W-:Y:S01]  /*6f20*/  MUFU.EX2 R128, R120 ;  /* 0x0000007800807308 */ /* 0x0001e20000000800 */
[C---:B------:R-:W-:Y:S02]  /*6f30*/  FMUL.FTZ R181, R183.reuse, R124 ;  /* 0x0000007cb7b57220 */ /* 0x040fe40000410000 */
[----:B------:R-:W-:Y:S02]  /*6f40*/  FMUL.FTZ R183, R183, R122 ;  /* 0x0000007ab7b77220 */ /* 0x000fe40000410000 */
[----:B---3--:R-:W-:-:S03]  /*6f50*/  FMUL.FTZ R124, R126, R185 ;  /* 0x000000b97e7c7220 */ /* 0x008fc60000410000 */
[----:B------:R-:W1:Y:S01]  /*6f60*/  MUFU.EX2 R130, R130 ;  /* 0x0000008200827308 */ /* 0x000e620000000800 */
[----:B0-----:R-:W-:Y:S02]  /*6f70*/  FMUL.FTZ R120, R112, R179 ;  /* 0x000000b370787220 */ /* 0x001fe40000410000 */
[----:B------:R-:W-:Y:S02]  /*6f80*/  FMUL.FTZ R112, R126, R187 ;  /* 0x000000bb7e707220 */ /* 0x000fe40000410000 */
[----:B----4-:R-:W-:-:S03]  /*6f90*/  FMUL.FTZ R122, R108, R191 ;  /* 0x000000bf6c7a7220 */ /* 0x010fc60000410000 */
[----:B------:R-:W0:Y:S01]  /*6fa0*/  MUFU.EX2 R4, R4 ;  /* 0x0000000400047308 */ /* 0x000e220000000800 */
[----:B------:R-:W-:Y:S02]  /*6fb0*/  FMUL.FTZ R126, R108, R189 ;  /* 0x000000bd6c7e7220 */ /* 0x000fe40000410000 */
[C---:B------:R-:W-:Y:S02]  /*6fc0*/  FMUL.FTZ R191, R22.reuse, R197 ;  /* 0x000000c516bf7220 */ /* 0x040fe40000410000 */
[----:B------:R-:W-:Y:S02]  /*6fd0*/  FMUL.FTZ R189, R22, R199 ;  /* 0x000000c716bd7220 */ /* 0x000fe40000410000 */
[----:B------:R-:W-:Y:S01]  /*6fe0*/  FMUL.FTZ R197, R55, R74 ;  /* 0x0000004a37c57220 */ /* 0x000fe20000410000 */
[----:B------:R-:W2:Y:S01]  /*6ff0*/  MUFU.EX2 R136, R136 ;  /* 0x0000008800887308 */ /* 0x000ea20000000800 */
[----:B------:R-:W-:Y:S02]  /*7000*/  FMUL.FTZ R6, R114, R88 ;  /* 0x0000005872067220 */ /* 0x000fe40000410000 */
[----:B------:R-:W-:-:S02]  /*7010*/  FMUL.FTZ R22, RZ, R118 ;  /* 0x00000076ff167220 */ /* 0x000fc40000410000 */
[----:B------:R-:W-:Y:S02]  /*7020*/  FMUL.FTZ R23, R118, R197 ;  /* 0x000000c576177220 */ /* 0x000fe40000410000 */
[----:B------:R-:W-:Y:S01]  /*7030*/  FMUL.FTZ R132, R114, R81 ;  /* 0x0000005172847220 */ /* 0x000fe20000410000 */
[----:B------:R-:W-:Y:S01]  /*7040*/  MUFU.COS R221, R142 ;  /* 0x0000008e00dd7308 */ /* 0x000fe20000000000 */
[----:B------:R-:W-:Y:S02]  /*7050*/  FMUL.FTZ R199, R56, R73 ;  /* 0x0000004938c77220 */ /* 0x000fe40000410000 */
[----:B------:R-:W-:Y:S02]  /*7060*/  FFMA.FTZ R22, R116, R197, -R22 ;  /* 0x000000c574167223 */ /* 0x000fe40000010816 */
[----:B------:R-:W-:Y:S02]  /*7070*/  FFMA.FTZ R23, RZ, R116, R23 ;  /* 0x00000074ff177223 */ /* 0x000fe40000010017 */
[C---:B------:R-:W-:Y:S01]  /*7080*/  FMUL.FTZ R217, R5.reuse, R140 ;  /* 0x0000008c05d97220 */ /* 0x040fe20000410000 */
[----:B------:R-:W3:Y:S01]  /*7090*/  MUFU.EX2 R6, R6 ;  /* 0x0000000600067308 */ /* 0x000ee20000000800 */
[----:B------:R-:W-:-:S02]  /*70a0*/  FMUL.FTZ R219, R5, R138 ;  /* 0x0000008a05db7220 */ /* 0x000fc40000410000 */
[----:B------:R-:W-:-:S05]  /*70b0*/  FADD.FTZ R5, R199, R22 ;  /* 0x00000016c7057221 */ /* 0x000fca0000010000 */
[----:B------:R-:W4:Y:S01]  /*70c0*/  MUFU.SIN R7, R142 ;  /* 0x0000008e00077308 */ /* 0x000f220000000400 */
[C---:B-1----:R-:W-:Y:S02]  /*70d0*/  FMUL.FTZ R166, R130.reuse, R203 ;  /* 0x000000cb82a67220 */ /* 0x042fe40000410000 */
[----:B------:R-:W-:Y:S02]  /*70e0*/  FMUL.FTZ R170, R130, R201 ;  /* 0x000000c982aa7220 */ /* 0x000fe40000410000 */
[----:B------:R-:W-:-:S03]  /*70f0*/  FADD.FTZ R23, RZ, R23 ;  /* 0x00000017ff177221 */ /* 0x000fc60000010000 */
[----:B------:R-:W1:Y:S01]  /*7100*/  MUFU.EX2 R132, R132 ;  /* 0x0000008400847308 */ /* 0x000e620000000800 */
[C---:B0-----:R-:W-:Y:S02]  /*7110*/  FMUL.FTZ R224, R4.reuse, R211 ;  /* 0x000000d304e07220 */ /* 0x041fe40000410000 */
[----:B------:R-:W-:Y:S02]  /*7120*/  FMUL.FTZ R222, R4, R209 ;  /* 0x000000d104de7220 */ /* 0x000fe40000410000 */
[----:B------:R-:W-:Y:S02]  /*7130*/  FMUL.FTZ R130, R120, R5 ;  /* 0x0000000578827220 */ /* 0x000fe40000410000 */
[----:B------:R-:W-:Y:S02]  /*7140*/  FMUL.FTZ R134, R114, R84 ;  /* 0x0000005472867220 */ /* 0x000fe40000410000 */
[----:B------:R-:W-:Y:S02]  /*7150*/  FMUL.FTZ R4, R87, UR15 ;  /* 0x0000000f57047c20 */ /* 0x000fe40008410000 */
[----:B------:R-:W-:-:S02]  /*7160*/  FMUL.FTZ R22, R120, R23 ;  /* 0x0000001778167220 */ /* 0x000fc40000410000 */
[C---:B--2---:R-:W-:Y:S02]  /*7170*/  FMUL.FTZ R225, R136.reuse, R225 ;  /* 0x000000e188e17220 */ /* 0x044fe40000410000 */
[----:B------:R-:W-:Y:S02]  /*7180*/  FMUL.FTZ R223, R136, R223 ;  /* 0x000000df88df7220 */ /* 0x000fe40000410000 */
[----:B------:R-:W-:Y:S02]  /*7190*/  FFMA.FTZ R130, R110, R23, R130 ;  /* 0x000000176e827223 */ /* 0x000fe40000010082 */
[----:B------:R-:W-:Y:S01]  /*71a0*/  FMUL.RZ R136, R4, 0.15915493667125701904 ;  /* 0x3e22f98304887820 */ /* 0x000fe2000040c000 */
[----:B------:R-:W0:Y:S01]  /*71b0*/  MUFU.EX2 R134, R134 ;  /* 0x0000008600867308 */ /* 0x000e220000000800 */
[----:B------:R-:W-:Y:S02]  /*71c0*/  FMUL.FTZ R4, R18, R118 ;  /* 0x0000007612047220 */ /* 0x000fe40000410000 */
[----:B------:R-:W-:-:S02]  /*71d0*/  FFMA.FTZ R175, R110, R5, -R22 ;  /* 0x000000056eaf7223 */ /* 0x000fc40000010816 */
[----:B------:R-:W-:Y:S02]  /*71e0*/  FADD.FTZ R130, RZ, R130 ;  /* 0x00000082ff827221 */ /* 0x000fe40000010000 */
[C---:B---3--:R-:W-:Y:S02]  /*71f0*/  FMUL.FTZ R200, R6.reuse, R221 ;  /* 0x000000dd06c87220 */ /* 0x048fe40000410000 */
[----:B----4-:R-:W-:Y:S02]  /*7200*/  FMUL.FTZ R198, R6, R7 ;  /* 0x0000000706c67220 */ /* 0x010fe40000410000 */
[C---:B------:R-:W-:Y:S02]  /*7210*/  FMUL.FTZ R5, R19.reuse, R118 ;  /* 0x0000007613057220 */ /* 0x040fe40000410000 */
[----:B------:R-:W-:Y:S02]  /*7220*/  FFMA.FTZ R23, R19, R116, R4 ;  /* 0x0000007413177223 */ /* 0x000fe40000010004 */
[----:B------:R-:W-:-:S02]  /*7230*/  FADD.FTZ R6, R168, R175 ;  /* 0x000000afa8067221 */ /* 0x000fc40000010000 */
[----:B------:R-:W-:Y:S02]  /*7240*/  FMUL.FTZ R22, R183, R130 ;  /* 0x00000082b7167220 */ /* 0x000fe40000410000 */
[----:B------:R-:W-:Y:S02]  /*7250*/  FMUL.FTZ R114, R114, R87 ;  /* 0x0000005772727220 */ /* 0x000fe40000410000 */
[----:B------:R-:W-:Y:S02]  /*7260*/  FMUL.FTZ R108, R128, R195 ;  /* 0x000000c3806c7220 */ /* 0x000fe40000410000 */
[C---:B-1----:R-:W-:Y:S02]  /*7270*/  FMUL.FTZ R215, R132.reuse, R215 ;  /* 0x000000d784d77220 */ /* 0x042fe40000410000 */
[----:B------:R-:W-:Y:S02]  /*7280*/  FMUL.FTZ R213, R132, R213 ;  /* 0x000000d584d57220 */ /* 0x000fe40000410000 */
[----:B------:R-:W-:-:S02]  /*7290*/  FFMA.FTZ R5, R18, R116, -R5 ;  /* 0x0000007412057223 */ /* 0x000fc40000010805 */
[----:B------:R-:W-:Y:S02]  /*72a0*/  FMUL.FTZ R4, R120, R23 ;  /* 0x0000001778047220 */ /* 0x000fe40000410000 */
[----:B------:R-:W-:Y:S02]  /*72b0*/  FMUL.FTZ R128, R128, R193 ;  /* 0x000000c180807220 */ /* 0x000fe40000410000 */
[-C--:B------:R-:W-:Y:S02]  /*72c0*/  FMUL.FTZ R132, R183, R6.reuse ;  /* 0x00000006b7847220 */ /* 0x080fe40000410000 */
[----:B------:R-:W-:Y:S02]  /*72d0*/  FFMA.FTZ R22, R181, R6, -R22 ;  /* 0x00000006b5167223 */ /* 0x000fe40000010816 */
[----:B------:R-:W-:Y:S01]  /*72e0*/  FMUL.FTZ R193, R58, R75 ;  /* 0x0000004b3ac17220 */ /* 0x000fe20000410000 */
[----:B------:R-:W-:Y:S01]  /*72f0*/  MUFU.COS R7, R136 ;  /* 0x0000008800077308 */ /* 0x000fe20000000000 */
[----:B------:R-:W-:-:S02]  /*7300*/  FFMA.FTZ R4, R110, R5, -R4 ;  /* 0x000000056e047223 */ /* 0x000fc40000010804 */
[----:B------:R-:W-:Y:S02]  /*7310*/  FMUL.FTZ R5, R120, R5 ;  /* 0x0000000578057220 */ /* 0x000fe40000410000 */
[----:B------:R-:W-:Y:S02]  /*7320*/  FFMA.FTZ R132, R181, R130, R132 ;  /* 0x00000082b5847223 */ /* 0x000fe40000010084 */
[----:B------:R-:W-:Y:S01]  /*7330*/  FADD.FTZ R177, R193, R22 ;  /* 0x00000016c1b17221 */ /* 0x000fe20000010000 */
[----:B------:R-:W1:Y:S01]  /*7340*/  MUFU.EX2 R114, R114 ;  /* 0x0000007200727308 */ /* 0x000e620000000800 */
[C---:B0-----:R-:W-:Y:S02]  /*7350*/  FMUL.FTZ R214, R134.reuse, R207 ;  /* 0x000000cf86d67220 */ /* 0x041fe40000410000 */
[----:B------:R-:W-:Y:S02]  /*7360*/  FMUL.FTZ R212, R134, R205 ;  /* 0x000000cd86d47220 */ /* 0x000fe40000410000 */
[----:B------:R-:W-:-:S02]  /*7370*/  FADD.FTZ R179, RZ, R132 ;  /* 0x00000084ffb37221 */ /* 0x000fc40000010000 */
[----:B------:R-:W-:Y:S02]  /*7380*/  FFMA.FTZ R6, R110, R23, R5 ;  /* 0x000000176e067223 */ /* 0x000fe40000010005 */
[C---:B------:R-:W-:Y:S01]  /*7390*/  FMUL.FTZ R134, R124.reuse, R177 ;  /* 0x000000b17c867220 */ /* 0x040fe20000410000 */
[----:B------:R-:W0:Y:S01]  /*73a0*/  MUFU.SIN R5, R136 ;  /* 0x0000008800057308 */ /* 0x000e220000000400 */
[C---:B------:R-:W-:Y:S02]  /*73b0*/  FMUL.FTZ R130, R183.reuse, R4 ;  /* 0x00000004b7827220 */ /* 0x040fe40000410000 */
[-C--:B------:R-:W-:Y:S02]  /*73c0*/  FMUL.FTZ R132, R124, R179.reuse ;  /* 0x000000b37c847220 */ /* 0x080fe40000410000 */
[----:B------:R-:W-:Y:S02]  /*73d0*/  FMUL.FTZ R22, R183, R6 ;  /* 0x00000006b7167220 */ /* 0x000fe40000410000 */
[----:B------:R-:W-:-:S02]  /*73e0*/  FFMA.FTZ R134, R112, R179, R134 ;  /* 0x000000b370867223 */ /* 0x000fc40000010086 */
[C---:B------:R-:W-:Y:S02]  /*73f0*/  FFMA.FTZ R175, R181.reuse, R6, R130 ;  /* 0x00000006b5af7223 */ /* 0x040fe40000010082 */
[----:B------:R-:W-:Y:S02]  /*7400*/  FFMA.FTZ R132, R112, R177, -R132 ;  /* 0x000000b170847223 */ /* 0x000fe40000010884 */
[----:B------:R-:W-:Y:S02]  /*7410*/  FFMA.FTZ R23, R181, R4, -R22 ;  /* 0x00000004b5177223 */ /* 0x000fe40000010816 */
[----:B------:R-:W-:Y:S02]  /*7420*/  FMUL.FTZ R195, R59, R78 ;  /* 0x0000004e3bc37220 */ /* 0x000fe40000410000 */
[----:B------:R-:W-:Y:S02]  /*7430*/  FADD.FTZ R177, RZ, R134 ;  /* 0x00000086ffb17221 */ /* 0x000fe40000010000 */
[----:B------:R-:W-:-:S02]  /*7440*/  FMUL.FTZ R4, R124, R175 ;  /* 0x000000af7c047220 */ /* 0x000fc40000410000 */
[----:B-1----:R-:W-:Y:S02]  /*7450*/  FMUL.FTZ R150, R114, R7 ;  /* 0x0000000772967220 */ /* 0x002fe40000410000 */
[----:B------:R-:W-:Y:S02]  /*7460*/  FMUL.FTZ R6, R124, R23 ;  /* 0x000000177c067220 */ /* 0x000fe40000410000 */
[----:B------:R-:W-:Y:S02]  /*7470*/  FADD.FTZ R7, R195, R132 ;  /* 0x00000084c3077221 */ /* 0x000fe40000010000 */
[----:B------:R-:W-:Y:S02]  /*7480*/  FMUL.FTZ R22, R126, R177 ;  /* 0x000000b17e167220 */ /* 0x000fe40000410000 */
[C---:B------:R-:W-:Y:S02]  /*7490*/  FFMA.FTZ R23, R112.reuse, R23, -R4 ;  /* 0x0000001770177223 */ /* 0x040fe40000010804 */
[----:B------:R-:W-:-:S02]  /*74a0*/  FFMA.FTZ R175, R112, R175, R6 ;  /* 0x000000af70af7223 */ /* 0x000fc40000010006 */
[----:B------:R-:W-:Y:S02]  /*74b0*/  FFMA.FTZ R22, R122, R7, -R22 ;  /* 0x000000077a167223 */ /* 0x000fe40000010816 */
[----:B0-----:R-:W-:Y:S02]  /*74c0*/  FMUL.FTZ R156, R114, R5 ;  /* 0x00000005729c7220 */ /* 0x001fe40000410000 */
[C---:B------:R-:W-:Y:S02]  /*74d0*/  FMUL.FTZ R7, R126.reuse, R7 ;  /* 0x000000077e077220 */ /* 0x040fe40000410000 */
[----:B------:R-:W-:Y:S02]  /*74e0*/  FMUL.FTZ R5, R126, R23 ;  /* 0x000000177e057220 */ /* 0x000fe40000410000 */
[----:B------:R-:W-:Y:S02]  /*74f0*/  FMUL.FTZ R201, R60, R77 ;  /* 0x0000004d3cc97220 */ /* 0x000fe40000410000 */
[----:B------:R-:W-:-:S02]  /*7500*/  FMUL.FTZ R4, R126, R175 ;  /* 0x000000af7e047220 */ /* 0x000fc40000410000 */
[C---:B------:R-:W-:Y:S02]  /*7510*/  FFMA.FTZ R7, R122.reuse, R177, R7 ;  /* 0x000000b17a077223 */ /* 0x040fe40000010007 */
[C---:B------:R-:W-:Y:S02]  /*7520*/  FFMA.FTZ R5, R122.reuse, R175, R5 ;  /* 0x000000af7a057223 */ /* 0x040fe40000010005 */
[----:B------:R-:W-:Y:S02]  /*7530*/  FADD.FTZ R175, R201, R22 ;  /* 0x00000016c9af7221 */ /* 0x000fe40000010000 */
[----:B------:R-:W-:Y:S02]  /*7540*/  FFMA.FTZ R23, R122, R23, -R4 ;  /* 0x000000177a177223 */ /* 0x000fe40000010804 */
[----:B------:R-:W-:Y:S02]  /*7550*/  FADD.FTZ R7, RZ, R7 ;  /* 0x00000007ff077221 */ /* 0x000fe40000010000 */
[----:B------:R-:W-:-:S02]  /*7560*/  FMUL.FTZ R4, R128, R5 ;  /* 0x0000000580047220 */ /* 0x000fc40000410000 */
[C---:B------:R-:W-:Y:S02]  /*7570*/  FMUL.FTZ R114, R128.reuse, R175 ;  /* 0x000000af80727220 */ /* 0x040fe40000410000 */
[C---:B------:R-:W-:Y:S02]  /*7580*/  FMUL.FTZ R6, R128.reuse, R23 ;  /* 0x0000001780067220 */ /* 0x040fe40000410000 */
[----:B------:R-:W-:Y:S02]  /*7590*/  FMUL.FTZ R22, R128, R7 ;  /* 0x0000000780167220 */ /* 0x000fe40000410000 */
[C---:B------:R-:W-:Y:S02]  /*75a0*/  FFMA.FTZ R4, R108.reuse, R23, -R4 ;  /* 0x000000176c047223 */ /* 0x040fe40000010804 */
[C---:B------:R-:W-:Y:S02]  /*75b0*/  FFMA.FTZ R114, R108.reuse, R7, R114 ;  /* 0x000000076c727223 */ /* 0x040fe40000010072 */
[----:B------:R-:W-:-:S02]  /*75c0*/  FFMA.FTZ R6, R108, R5, R6 ;  /* 0x000000056c067223 */ /* 0x000fc40000010006 */
[----:B------:R-:W-:Y:S02]  /*75d0*/  FFMA.FTZ R175, R108, R175, -R22 ;  /* 0x000000af6caf7223 */ /* 0x000fe40000010816 */
[----:B------:R-:W-:Y:S02]  /*75e0*/  FADD.FTZ R114, RZ, R114 ;  /* 0x00000072ff727221 */ /* 0x000fe40000010000 */
[C---:B------:R-:W-:Y:S02]  /*75f0*/  FMUL.FTZ R7, R191.reuse, R4 ;  /* 0x00000004bf077220 */ /* 0x040fe40000410000 */
[C---:B------:R-:W-:Y:S02]  /*7600*/  FMUL.FTZ R5, R191.reuse, R6 ;  /* 0x00000006bf057220 */ /* 0x040fe40000410000 */
[----:B------:R-:W-:Y:S02]  /*7610*/  FADD.FTZ R22, R172, R175 ;  /* 0x000000afac167221 */ /* 0x000fe40000010000 */
[----:B------:R-:W-:-:S02]  /*7620*/  FMUL.FTZ R23, R191, R114 ;  /* 0x00000072bf177220 */ /* 0x000fc40000410000 */
[C---:B------:R-:W-:Y:S02]  /*7630*/  FFMA.FTZ R7, R189.reuse, R6, R7 ;  /* 0x00000006bd077223 */ /* 0x040fe40000010007 */
[----:B------:R-:W-:Y:S02]  /*7640*/  FFMA.FTZ R5, R189, R4, -R5 ;  /* 0x00000004bd057223 */ /* 0x000fe40000010805 */
[-C--:B------:R-:W-:Y:S02]  /*7650*/  FMUL.FTZ R4, R191, R22.reuse ;  /* 0x00000016bf047220 */ /* 0x080fe40000410000 */
[----:B------:R-:W-:Y:S02]  /*7660*/  FFMA.FTZ R22, R189, R22, -R23 ;  /* 0x00000016bd167223 */ /* 0x000fe40000010817 */
[C---:B------:R-:W-:Y:S02]  /*7670*/  FMUL.FTZ R6, R170.reuse, R7 ;  /* 0x00000007aa067220 */ /* 0x040fe40000410000 */
[----:B------:R-:W-:-:S02]  /*7680*/  FMUL.FTZ R23, R170, R5 ;  /* 0x00000005aa177220 */ /* 0x000fc40000410000 */
[----:B------:R-:W-:Y:S02]  /*7690*/  FMUL.FTZ R203, R62, R79 ;  /* 0x0000004f3ecb7220 */ /* 0x000fe40000410000 */
[----:B------:R-:W-:Y:S02]  /*76a0*/  FFMA.FTZ R4, R189, R114, R4 ;  /* 0x00000072bd047223 */ /* 0x000fe40000010004 */
[C---:B------:R-:W-:Y:S02]  /*76b0*/  FFMA.FTZ R6, R166.reuse, R5, -R6 ;  /* 0x00000005a6067223 */ /* 0x040fe40000010806 */
[----:B------:R-:W-:Y:S02]  /*76c0*/  FFMA.FTZ R114, R166, R7, R23 ;  /* 0x00000007a6727223 */ /* 0x000fe40000010017 */
[----:B------:R-:W-:Y:S02]  /*76d0*/  FADD.FTZ R5, R203, R22 ;  /* 0x00000016cb057221 */ /* 0x000fe40000010000 */
[----:B------:R-:W-:-:S02]  /*76e0*/  FADD.FTZ R7, RZ, R4 ;  /* 0x00000004ff077221 */ /* 0x000fc40000010000 */
[C---:B------:R-:W-:Y:S02]  /*76f0*/  FMUL.FTZ R22, R170.reuse, R5 ;  /* 0x00000005aa167220 */ /* 0x040fe40000410000 */
[C---:B------:R-:W-:Y:S02]  /*7700*/  FMUL.FTZ R23, R213.reuse, R114 ;  /* 0x00000072d5177220 */ /* 0x040fe40000410000 */
[-C--:B------:R-:W-:Y:S02]  /*7710*/  FMUL.FTZ R4, R170, R7.reuse ;  /* 0x00000007aa047220 */ /* 0x080fe40000410000 */
[----:B------:R-:W-:Y:S02]  /*7720*/  FMUL.FTZ R205, R92, R160 ;  /* 0x000000a05ccd7220 */ /* 0x000fe40000410000 */
[----:B------:R-:W-:Y:S02]  /*7730*/  FMUL.FTZ R130, R213, R6 ;  /* 0x00000006d5827220 */ /* 0x000fe40000410000 */
[----:B------:R-:W-:-:S02]  /*7740*/  FFMA.FTZ R22, R166, R7, R22 ;  /* 0x00000007a6167223 */ /* 0x000fc40000010016 */
[C---:B------:R-:W-:Y:S02]  /*7750*/  FFMA.FTZ R23, R215.reuse, R6, -R23 ;  /* 0x00000006d7177223 */ /* 0x040fe40000010817 */
[----:B------:R-:W-:Y:S02]  /*7760*/  FFMA.FTZ R5, R166, R5, -R4 ;  /* 0x00000005a6057223 */ /* 0x000fe40000010804 */
[----:B------:R-:W-:Y:S02]  /*7770*/  FMUL.FTZ R185, R92, R158 ;  /* 0x0000009e5cb97220 */ /* 0x000fe40000410000 */
[-C--:B------:R-:W-:Y:S02]  /*7780*/  FMUL.FTZ R4, R156, R205.reuse ;  /* 0x000000cd9c047220 */ /* 0x080fe40000410000 */
[----:B------:R-:W-:Y:S02]  /*7790*/  FMUL.FTZ R6, R150, R205 ;  /* 0x000000cd96067220 */ /* 0x000fe40000410000 */
[----:B------:R-:W-:-:S02]  /*77a0*/  FFMA.FTZ R175, R215, R114, R130 ;  /* 0x00000072d7af7223 */ /* 0x000fc40000010082 */
[----:B------:R-:W-:Y:S02]  /*77b0*/  FADD.FTZ R22, RZ, R22 ;  /* 0x00000016ff167221 */ /* 0x000fe40000010000 */
[----:B------:R-:W-:Y:S02]  /*77c0*/  FMUL.FTZ R187, R93, R160 ;  /* 0x000000a05dbb7220 */ /* 0x000fe40000410000 */
[-C--:B------:R-:W-:Y:S02]  /*77d0*/  FFMA.FTZ R7, R150, R185.reuse, -R4 ;  /* 0x000000b996077223 */ /* 0x080fe40000010804 */
[----:B------:R-:W-:Y:S02]  /*77e0*/  FFMA.FTZ R114, -R156, R185, -R6 ;  /* 0x000000b99c727223 */ /* 0x000fe40000010906 */
[----:B------:R-:W-:Y:S02]  /*77f0*/  FMUL.FTZ R6, R212, R175 ;  /* 0x000000afd4067220 */ /* 0x000fe40000410000 */
[----:B------:R-:W-:-:S02]  /*7800*/  FADD.FTZ R4, R184, R5 ;  /* 0x00000005b8047221 */ /* 0x000fc40000010000 */
[----:B------:R-:W-:Y:S02]  /*7810*/  FMUL.FTZ R5, R213, R22 ;  /* 0x00000016d5057220 */ /* 0x000fe40000410000 */
[----:B------:R-:W-:Y:S02]  /*7820*/  FADD.FTZ R177, -R187, R114 ;  /* 0x00000072bbb17221 */ /* 0x000fe40000010100 */
[----:B------:R-:W-:Y:S02]  /*7830*/  FFMA.FTZ R114, R214, R23, -R6 ;  /* 0x00000017d6727223 */ /* 0x000fe40000010806 */
[----:B------:R-:W-:Y:S02]  /*7840*/  FMUL.FTZ R162, R93, R158 ;  /* 0x0000009e5da27220 */ /* 0x000fe40000410000 */
[-C--:B------:R-:W-:Y:S02]  /*7850*/  FFMA.FTZ R6, R215, R4.reuse, -R5 ;  /* 0x00000004d7067223 */ /* 0x080fe40000010805 */
[----:B------:R-:W-:-:S02]  /*7860*/  FMUL.FTZ R4, R213, R4 ;  /* 0x00000004d5047220 */ /* 0x000fc40000410000 */
[----:B------:R-:W-:Y:S02]  /*7870*/  FMUL.FTZ R23, R212, R23 ;  /* 0x00000017d4177220 */ /* 0x000fe40000410000 */
[----:B------:R-:W-:Y:S02]  /*7880*/  FADD.FTZ R7, R162, R7 ;  /* 0x00000007a2077221 */ /* 0x000fe40000010000 */
[----:B------:R-:W-:Y:S02]  /*7890*/  FMUL.FTZ R132, R198, -R177 ;  /* 0x800000b1c6847220 */ /* 0x000fe40000410000 */
[----:B------:R-:W-:Y:S02]  /*78a0*/  FFMA.FTZ R4, R215, R22, R4 ;  /* 0x00000016d7047223 */ /* 0x000fe40000010004 */
[----:B------:R-:W-:Y:S02]  /*78b0*/  FFMA.FTZ R130, R214, R175, R23 ;  /* 0x000000afd6827223 */ /* 0x000fe40000010017 */
[----:B------:R-:W-:-:S02]  /*78c0*/  FMUL.FTZ R207, R64, R81 ;  /* 0x0000005140cf7220 */ /* 0x000fc40000410000 */
[-C--:B------:R-:W-:Y:S02]  /*78d0*/  FFMA.FTZ R175, R200, R7.reuse, -R132 ;  /* 0x00000007c8af7223 */ /* 0x080fe40000010884 */
[----:B------:R-:W-:Y:S02]  /*78e0*/  FMUL.FTZ R23, R198, -R7 ;  /* 0x80000007c6177220 */ /* 0x000fe40000410000 */
[----:B------:R-:W-:Y:S02]  /*78f0*/  FADD.FTZ R7, RZ, R4 ;  /* 0x00000004ff077221 */ /* 0x000fe40000010000 */
[----:B------:R-:W-:Y:S02]  /*7900*/  FADD.FTZ R5, R207, R6 ;  /* 0x00000006cf057221 */ /* 0x000fe40000010000 */
[C---:B------:R-:W-:Y:S02]  /*7910*/  FMUL.FTZ R4, R212.reuse, R7 ;  /* 0x00000007d4047220 */ /* 0x040fe40000410000 */
[----:B------:R-:W-:-:S02]  /*7920*/  FMUL.FTZ R6, R212, R5 ;  /* 0x00000005d4067220 */ /* 0x000fc40000410000 */
[C---:B------:R-:W-:Y:S02]  /*7930*/  FFMA.FTZ R5, R214.reuse, R5, -R4 ;  /* 0x00000005d6057223 */ /* 0x040fe40000010804 */
[----:B------:R-:W-:Y:S02]  /*7940*/  FMUL.FTZ R22, R223, R130 ;  /* 0x00000082df167220 */ /* 0x000fe40000410000 */
[----:B------:R-:W-:Y:S02]  /*7950*/  FFMA.FTZ R6, R214, R7, R6 ;  /* 0x00000007d6067223 */ /* 0x000fe40000010006 */
[----:B------:R-:W-:Y:S02]  /*7960*/  FADD.FTZ R4, R188, R5 ;  /* 0x00000005bc047221 */ /* 0x000fe40000010000 */
[----:B------:R-:W-:Y:S02]  /*7970*/  FFMA.FTZ R7, R225, R114, -R22 ;  /* 0x00000072e1077223 */ /* 0x000fe40000010816 */
[----:B------:R-:W-:-:S02]  /*7980*/  FADD.FTZ R6, RZ, R6 ;  /* 0x00000006ff067221 */ /* 0x000fc40000010000 */
[C---:B------:R-:W-:Y:S02]  /*7990*/  FMUL.FTZ R22, R223.reuse, R4 ;  /* 0x00000004df167220 */ /* 0x040fe40000410000 */
[C---:B------:R-:W-:Y:S02]  /*79a0*/  FMUL.FTZ R114, R223.reuse, R114 ;  /* 0x00000072df727220 */ /* 0x040fe40000410000 */
[----:B------:R-:W-:Y:S02]  /*79b0*/  FMUL.FTZ R5, R223, R6 ;  /* 0x00000006df057220 */ /* 0x000fe40000410000 */
[----:B------:R-:W-:Y:S02]  /*79c0*/  FMUL.FTZ R174, R94, R158 ;  /* 0x0000009e5eae7220 */ /* 0x000fe40000410000 */
[----:B------:R-:W-:Y:S02]  /*79d0*/  FFMA.FTZ R22, R225, R6, R22 ;  /* 0x00000006e1167223 */ /* 0x000fe40000010016 */
[----:B------:R-:W-:-:S02]  /*79e0*/  FFMA.FTZ R177, R200, R177, R23 ;  /* 0x000000b1c8b17223 */ /* 0x000fc40000010017 */
[C---:B------:R-:W-:Y:S02]  /*79f0*/  FFMA.FTZ R23, R225.reuse, R130, R114 ;  /* 0x00000082e1177223 */ /* 0x040fe40000010072 */
[----:B------:R-:W-:Y:S02]  /*7a00*/  FMUL.FTZ R186, R94, R160 ;  /* 0x000000a05eba7220 */ /* 0x000fe40000410000 */
[----:B------:R-:W-:Y:S02]  /*7a10*/  FFMA.FTZ R5, R225, R4, -R5 ;  /* 0x00000004e1057223 */ /* 0x000fe40000010805 */
[----:B------:R-:W-:Y:S02]  /*7a20*/  FADD.FTZ R114, R174, R175 ;  /* 0x000000afae727221 */ /* 0x000fe40000010000 */
[----:B------:R-:W-:Y:S02]  /*7a30*/  FMUL.FTZ R4, R222, R7 ;  /* 0x00000007de047220 */ /* 0x000fe40000410000 */
[----:B------:R-:W-:-:S02]  /*7a40*/  FADD.FTZ R175, RZ, R22 ;  /* 0x00000016ffaf7221 */ /* 0x000fc40000010000 */
[----:B------:R-:W-:Y:S02]  /*7a50*/  FADD.FTZ R130, -R186, R177 ;  /* 0x000000b1ba827221 */ /* 0x000fe40000010100 */
[----:B------:R-:W-:Y:S02]  /*7a60*/  FFMA.FTZ R6, R224, R23, R4 ;  /* 0x00000017e0067223 */ /* 0x000fe40000010004 */
[----:B------:R-:W-:Y:S02]  /*7a70*/  FADD.FTZ R5, R228, R5 ;  /* 0x00000005e4057221 */ /* 0x000fe40000010000 */
[C---:B------:R-:W-:Y:S02]  /*7a80*/  FMUL.FTZ R22, R222.reuse, R175 ;  /* 0x000000afde167220 */ /* 0x040fe40000410000 */
[----:B------:R-:W-:Y:S02]  /*7a90*/  FMUL.FTZ R23, R222, R23 ;  /* 0x00000017de177220 */ /* 0x000fe40000410000 */
[----:B------:R-:W-:-:S02]  /*7aa0*/  FMUL.FTZ R132, R219, -R130 ;  /* 0x80000082db847220 */ /* 0x000fc40000410000 */
[C---:B------:R-:W-:Y:S02]  /*7ab0*/  FFMA.FTZ R22, R224.reuse, R5, -R22 ;  /* 0x00000005e0167223 */ /* 0x040fe40000010816 */
[----:B------:R-:W-:Y:S02]  /*7ac0*/  FFMA.FTZ R4, R224, R7, -R23 ;  /* 0x00000007e0047223 */ /* 0x000fe40000010817 */
[----:B------:R-:W-:Y:S02]  /*7ad0*/  FMUL.FTZ R5, R222, R5 ;  /* 0x00000005de057220 */ /* 0x000fe40000410000 */
[----:B------:R-:W-:Y:S02]  /*7ae0*/  FMUL.FTZ R227, R67, R86 ;  /* 0x0000005643e37220 */ /* 0x000fe40000410000 */
[-C--:B------:R-:W-:Y:S02]  /*7af0*/  FFMA.FTZ R177, R217, R114.reuse, -R132 ;  /* 0x00000072d9b17223 */ /* 0x080fe40000010884 */
[----:B------:R-:W-:-:S02]  /*7b00*/  FMUL.FTZ R114, R219, -R114 ;  /* 0x80000072db727220 */ /* 0x000fc40000410000 */
[C---:B------:R-:W-:Y:S02]  /*7b10*/  FMUL.FTZ R7, R219.reuse, R6 ;  /* 0x00000006db077220 */ /* 0x040fe40000410000 */
[----:B------:R-:W-:Y:S02]  /*7b20*/  FMUL.FTZ R23, R219, R4 ;  /* 0x00000004db177220 */ /* 0x000fe40000410000 */
[----:B------:R-:W-:Y:S02]  /*7b30*/  FFMA.FTZ R5, R224, R175, R5 ;  /* 0x000000afe0057223 */ /* 0x000fe40000010005 */
[----:B------:R-:W-:Y:S02]  /*7b40*/  FADD.FTZ R22, R227, R22 ;  /* 0x00000016e3167221 */ /* 0x000fe40000010000 */
[C---:B------:R-:W-:Y:S02]  /*7b50*/  FFMA.FTZ R114, R217.reuse, R130, R114 ;  /* 0x00000082d9727223 */ /* 0x040fe40000010072 */
[----:B------:R-:W-:-:S02]  /*7b60*/  FFMA.FTZ R7, R217, R4, -R7 ;  /* 0x00000004d9077223 */ /* 0x000fc40000010807 */
[----:B------:R-:W-:Y:S02]  /*7b70*/  FMUL.FTZ R209, R95, R160 ;  /* 0x000000a05fd17220 */ /* 0x000fe40000410000 */
[----:B------:R-:W-:Y:S02]  /*7b80*/  FFMA.FTZ R23, R217, R6, R23 ;  /* 0x00000006d9177223 */ /* 0x000fe40000010017 */
[----:B------:R-:W-:Y:S02]  /*7b90*/  FADD.FTZ R4, RZ, R5 ;  /* 0x00000005ff047221 */ /* 0x000fe40000010000 */
[----:B------:R-:W-:Y:S02]  /*7ba0*/  FMUL.FTZ R6, R219, R22 ;  /* 0x00000016db067220 */ /* 0x000fe40000410000 */
[----:B------:R-:W-:Y:S02]  /*7bb0*/  FMUL.FTZ R192, R95, R158 ;  /* 0x0000009e5fc07220 */ /* 0x000fe40000410000 */
[----:B------:R-:W-:-:S02]  /*7bc0*/  FADD.FTZ R179, -R209, R114 ;  /* 0x00000072d1b37221 */ /* 0x000fc40000010100 */
[-C--:B------:R-:W-:Y:S02]  /*7bd0*/  FMUL.FTZ R5, R219, R4.reuse ;  /* 0x00000004db057220 */ /* 0x080fe40000410000 */
[C---:B------:R-:W-:Y:S02]  /*7be0*/  FFMA.FTZ R6, R217.reuse, R4, R6 ;  /* 0x00000004d9067223 */ /* 0x040fe40000010006 */
[----:B------:R-:W-:Y:S02]  /*7bf0*/  FADD.FTZ R177, R192, R177 ;  /* 0x000000b1c0b17221 */ /* 0x000fe40000010000 */
[----:B------:R-:W-:Y:S02]  /*7c00*/  FMUL.FTZ R4, R222, -R179 ;  /* 0x800000b3de047220 */ /* 0x000fe40000410000 */
[----:B------:R-:W-:Y:S02]  /*7c10*/  FFMA.FTZ R5, R217, R22, -R5 ;  /* 0x00000016d9057223 */ /* 0x000fe40000010805 */
[----:B------:R-:W-:-:S02]  /*7c20*/  FMUL.FTZ R204, R68, R85 ;  /* 0x0000005544cc7220 */ /* 0x000fc40000410000 */
[----:B------:R-:W-:Y:S02]  /*7c30*/  FADD.FTZ R175, RZ, R6 ;  /* 0x00000006ffaf7221 */ /* 0x000fe40000010000 */
[-C--:B------:R-:W-:Y:S02]  /*7c40*/  FFMA.FTZ R221, R224, R177.reuse, -R4 ;  /* 0x000000b1e0dd7223 */ /* 0x080fe40000010804 */
[----:B------:R-:W-:Y:S02]  /*7c50*/  FMUL.FTZ R177, R222, -R177 ;  /* 0x800000b1deb17220 */ /* 0x000fe40000410000 */
[----:B------:R-:W-:Y:S02]  /*7c60*/  FADD.FTZ R5, R204, R5 ;  /* 0x00000005cc057221 */ /* 0x000fe40000010000 */
[C---:B------:R-:W-:Y:S02]  /*7c70*/  FMUL.FTZ R6, R198.reuse, R175 ;  /* 0x000000afc6067220 */ /* 0x040fe40000410000 */
[----:B------:R-:W-:-:S02]  /*7c80*/  FMUL.FTZ R4, R198, R7 ;  /* 0x00000007c6047220 */ /* 0x000fc40000410000 */
[----:B------:R-:W-:Y:S02]  /*7c90*/  FFMA.FTZ R229, R224, R179, R177 ;  /* 0x000000b3e0e57223 */ /* 0x000fe400000100b1 */
[-C--:B------:R-:W-:Y:S01]  /*7ca0*/  FMUL.FTZ R22, R198, R5.reuse ;  /* 0x00000005c6167220 */ /* 0x080fe20000410000 */
[----:B------:R-:W-:Y:S01]  /*7cb0*/  ISETP.NE.AND P3, PT, R29, 0x1f, PT ;  /* 0x0000001f1d00780c */ /* 0x000fe20003f65270 */
[C---:B------:R-:W-:Y:S02]  /*7cc0*/  FFMA.FTZ R177, R200.reuse, R5, -R6 ;  /* 0x00000005c8b17223 */ /* 0x040fe40000010806 */
[----:B------:R-:W-:Y:S02]  /*7cd0*/  FMUL.FTZ R180, R69, R88 ;  /* 0x0000005845b47220 */ /* 0x000fe40000410000 */
[-C--:B------:R-:W-:Y:S02]  /*7ce0*/  FFMA.FTZ R5, R200, R23.reuse, R4 ;  /* 0x00000017c8057223 */ /* 0x080fe40000010004 */
[----:B------:R-:W-:-:S02]  /*7cf0*/  FMUL.FTZ R23, R198, R23 ;  /* 0x00000017c6177220 */ /* 0x000fc40000410000 */
[----:B------:R-:W-:Y:S02]  /*7d00*/  FFMA.FTZ R22, R200, R175, R22 ;  /* 0x000000afc8167223 */ /* 0x000fe40000010016 */
[----:B------:R-:W-:Y:S02]  /*7d10*/  FADD.FTZ R177, R180, R177 ;  /* 0x000000b1b4b17221 */ /* 0x000fe40000010000 */
[----:B------:R-:W-:Y:S02]  /*7d20*/  FFMA.FTZ R23, R200, R7, -R23 ;  /* 0x00000007c8177223 */ /* 0x000fe40000010817 */
[----:B------:R-:W-:Y:S02]  /*7d30*/  FADD.FTZ R7, RZ, R22 ;  /* 0x00000016ff077221 */ /* 0x000fe40000010000 */
[C---:B------:R-:W-:Y:S02]  /*7d40*/  FMUL.FTZ R22, R156.reuse, R177 ;  /* 0x000000b19c167220 */ /* 0x040fe40000410000 */
[----:B------:R-:W-:-:S02]  /*7d50*/  FMUL.FTZ R164, R156, R5 ;  /* 0x000000059ca47220 */ /* 0x000fc40000410000 */
[C---:B------:R-:W-:Y:S02]  /*7d60*/  FMUL.FTZ R6, R156.reuse, R7 ;  /* 0x000000079c067220 */ /* 0x040fe40000410000 */
[-C--:B------:R-:W-:Y:S02]  /*7d70*/  FMUL.FTZ R4, R156, R23.reuse ;  /* 0x000000179c047220 */ /* 0x080fe40000410000 */
[C---:B------:R-:W-:Y:S02]  /*7d80*/  FFMA.FTZ R164, R150.reuse, R23, -R164 ;  /* 0x0000001796a47223 */ /* 0x040fe400000108a4 */
[C---:B------:R-:W-:Y:S02]  /*7d90*/  FFMA.FTZ R7, R150.reuse, R7, R22 ;  /* 0x0000000796077223 */ /* 0x040fe40000010016 */
[----:B------:R0:W1:Y:S01]  /*7da0*/  @P3 LDS.64 R22, [R29.X8+0x1ca8] ;  /* 0x001ca8001d163984 */ /* 0x0000620000008a00 */
[----:B------:R-:W-:Y:S01]  /*7db0*/  BSSY B0, `(.L_x_8271) ;  /* 0x000000a000007945 */ /* 0x000fe20003800000 */
[----:B------:R-:W-:-:S02]  /*7dc0*/  FFMA.FTZ R4, R150, R5, R4 ;  /* 0x0000000596047223 */ /* 0x000fc40000010004 */
[----:B------:R-:W-:Y:S02]  /*7dd0*/  FFMA.FTZ R177, R150, R177, -R6 ;  /* 0x000000b196b17223 */ /* 0x000fe40000010806 */
[----:B------:R-:W-:Y:S01]  /*7de0*/  FMUL.FTZ R144, R70, R87 ;  /* 0x0000005746907220 */ /* 0x000fe20000410000 */
[----:B------:R-:W-:Y:S05]  /*7df0*/  @P3 BRA `(.L_x_8272) ;  /* 0x0000005000003947 */ /* 0x000fea0003800000 */
[----:B------:R-:W-:Y:S01]  /*7e00*/  ISETP.NE.AND P4, PT, R35, c[0x0][0x174], PT ;  /* 0x00005d0023007a0c */ /* 0x000fe20003f85270 */
[----:B-1----:R-:W-:Y:S01]  /*7e10*/  HFMA2.MMA R22, -RZ, RZ, 1.875, 0 ;  /* 0x3f800000ff167435 */ /* 0x002fe200000001ff */
[----:B------:R-:W-:-:S11]  /*7e20*/  MOV R23, RZ ;  /* 0x000000ff00177202 */ /* 0x000fd60000000f00 */
[----:B------:R-:W-:-:S05]  /*7e30*/  @P4 IADD3 R5, R90, R91, RZ ;  /* 0x0000005b5a054210 */ /* 0x000fca0007ffe0ff */
[----:B------:R1:W2:Y:S02]  /*7e40*/  @P4 LDS.64 R22, [R5] ;  /* 0x0000000005164984 */ /* 0x0002a40000000a00 */
.L_x_8272:
[----:B------:R-:W-:Y:S05]  /*7e50*/  BSYNC B0 ;  /* 0x0000000000007941 */ /* 0x000fea0003800000 */
.L_x_8271:
[----:B-1----:R-:W1:Y:S01]  /*7e60*/  SHFL.UP PT, R5, R164, 0x1, RZ ;  /* 0x04200000a4057989 */ /* 0x002e6200000e00ff */
[----:B------:R-:W-:Y:S01]  /*7e70*/  FADD.FTZ R175, RZ, R7 ;  /* 0x00000007ffaf7221 */ /* 0x000fe20000010000 */
[----:B------:R-:W-:Y:S01]  /*7e80*/  ISETP.GE.AND P4, PT, R30, 0x1, PT ;  /* 0x000000011e00780c */ /* 0x000fe20003f86270 */
[----:B------:R-:W-:Y:S01]  /*7e90*/  FADD.FTZ R177, R144, R177 ;  /* 0x000000b190b17221 */ /* 0x000fe20000010000 */
[----:B------:R-:W3:Y:S01]  /*7ea0*/  SHFL.UP PT, R7, R4, 0x1, RZ ;  /* 0x0420000004077989 */ /* 0x000ee200000e00ff */
[C---:B------:R-:W-:Y:S01]  /*7eb0*/  FMUL.FTZ R194, R96.reuse, R158 ;  /* 0x0000009e60c27220 */ /* 0x040fe20000410000 */
[----:B------:R-:W-:Y:S01]  /*7ec0*/  ISETP.GE.OR P0, PT, R35, c[0x0][0x174], P0 ;  /* 0x00005d0023007a0c */ /* 0x000fe20000706670 */
[----:B------:R-:W-:Y:S01]  /*7ed0*/  FMUL.FTZ R196, R96, R160 ;  /* 0x000000a060c47220 */ /* 0x000fe20000410000 */
[----:B------:R-:W4:Y:S01]  /*7ee0*/  SHFL.UP PT, R211, R175, 0x1, RZ ;  /* 0x04200000afd37989 */ /* 0x000f2200000e00ff */
[----:B------:R-:W-:Y:S01]  /*7ef0*/  FADD.FTZ R6, R194, R221 ;  /* 0x000000ddc2067221 */ /* 0x000fe20000010000 */
[----:B------:R-:W-:Y:S01]  /*7f00*/  BSSY B0, `(.L_x_8273) ;  /* 0x0000107000007945 */ /* 0x000fe20003800000 */
[----:B------:R-:W-:Y:S01]  /*7f10*/  FADD.FTZ R114, -R196, R229 ;  /* 0x000000e5c4727221 */ /* 0x000fe20000010100 */
[----:B------:R-:W0:Y:S01]  /*7f20*/  SHFL.UP PT, R179, R177, 0x1, RZ ;  /* 0x04200000b1b37989 */ /* 0x000e2200000e00ff */
[----:B------:R-:W-:-:S02]  /*7f30*/  FMUL.FTZ R132, R223, -R6 ;  /* 0x80000006df847220 */ /* 0x000fc40000410000 */
[-C--:B------:R-:W-:Y:S01]  /*7f40*/  FMUL.FTZ R130, R223, -R114.reuse ;  /* 0x80000072df827220 */ /* 0x080fe20000410000 */
[----:B-----5:R-:W-:Y:S01]  /*7f50*/  SHFL.IDX PT, R20, R20, RZ, 0x1f ;  /* 0x00001fff14147589 */ /* 0x020fe200000e0000 */
[----:B------:R-:W-:Y:S02]  /*7f60*/  FFMA.FTZ R229, R225, R114, R132 ;  /* 0x00000072e1e57223 */ /* 0x000fe40000010084 */
[----:B------:R-:W-:Y:S01]  /*7f70*/  FMUL.FTZ R226, R97, R160 ;  /* 0x000000a061e27220 */ /* 0x000fe20000410000 */
[----:B------:R-:W-:Y:S01]  /*7f80*/  SHFL.IDX PT, R21, R21, RZ, 0x1f ;  /* 0x00001fff15157589 */ /* 0x000fe200000e0000 */
[----:B------:R-:W-:Y:S02]  /*7f90*/  FFMA.FTZ R221, R225, R6, -R130 ;  /* 0x00000006e1dd7223 */ /* 0x000fe40000010882 */
[----:B------:R-:W-:Y:S02]  /*7fa0*/  FMUL.FTZ R218, R97, R158 ;  /* 0x0000009e61da7220 */ /* 0x000fe40000410000 */
[----:B------:R-:W-:-:S02]  /*7fb0*/  FADD.FTZ R229, -R226, R229 ;  /* 0x000000e5e2e57221 */ /* 0x000fc40000010100 */
[----:B------:R-:W-:Y:S02]  /*7fc0*/  FADD.FTZ R221, R218, R221 ;  /* 0x000000dddadd7221 */ /* 0x000fe40000010000 */
[----:B------:R-:W-:Y:S02]  /*7fd0*/  FMUL.FTZ R114, R212, -R229 ;  /* 0x800000e5d4727220 */ /* 0x000fe40000410000 */
[----:B-1----:R-:W-:Y:S02]  /*7fe0*/  FMUL.FTZ R6, R4, R5 ;  /* 0x0000000504067220 */ /* 0x002fe40000410000 */
[-C--:B------:R-:W-:Y:S02]  /*7ff0*/  FMUL.FTZ R130, R212, -R221.reuse ;  /* 0x800000ddd4827220 */ /* 0x080fe40000410000 */
[----:B------:R-:W-:Y:S02]  /*8000*/  FFMA.FTZ R231, R214, R221, -R114 ;  /* 0x000000ddd6e77223 */ /* 0x000fe40000010872 */
[----:B---3--:R-:W-:-:S02]  /*8010*/  FFMA.FTZ R221, R164, R7, R6 ;  /* 0x00000007a4dd7223 */ /* 0x008fc40000010006 */
[C---:B----4-:R-:W-:Y:S02]  /*8020*/  FMUL.FTZ R6, R4.reuse, R211 ;  /* 0x000000d304067220 */ /* 0x050fe40000410000 */
[C---:B0-----:R-:W-:Y:S01]  /*8030*/  FMUL.FTZ R114, R4.reuse, R179 ;  /* 0x000000b304727220 */ /* 0x041fe20000410000 */
[----:B------:R-:W-:Y:S01]  /*8040*/  FSEL R221, R4, R221, !P4 ;  /* 0x000000dd04dd7208 */ /* 0x000fe20006000000 */
[C---:B------:R-:W-:Y:S02]  /*8050*/  FFMA.FTZ R6, R164.reuse, R179, -R6 ;  /* 0x000000b3a4067223 */ /* 0x040fe40000010806 */
[----:B------:R-:W-:Y:S02]  /*8060*/  FFMA.FTZ R114, R164, R211, R114 ;  /* 0x000000d3a4727223 */ /* 0x000fe40000010072 */
[----:B------:R-:W-:Y:S02]  /*8070*/  FMUL.FTZ R7, R4, R7 ;  /* 0x0000000704077220 */ /* 0x000fe40000410000 */
[----:B------:R-:W-:-:S02]  /*8080*/  @P4 FADD.FTZ R177, R177, R6 ;  /* 0x00000006b1b14221 */ /* 0x000fc40000010000 */
[----:B------:R-:W-:Y:S02]  /*8090*/  @P4 FADD.FTZ R175, R175, R114 ;  /* 0x00000072afaf4221 */ /* 0x000fe40000010000 */
[----:B--2---:R-:W-:Y:S01]  /*80a0*/  FMUL.FTZ R4, R156, -R22 ;  /* 0x800000169c047220 */ /* 0x004fe20000410000 */
[----:B------:R-:W0:Y:S01]  /*80b0*/  SHFL.UP PT, R6, R177, 0x2, RZ ;  /* 0x04400000b1067989 */ /* 0x000e2200000e00ff */
[----:B------:R-:W-:Y:S01]  /*80c0*/  @P4 FFMA.FTZ R164, R164, R5, -R7 ;  /* 0x00000005a4a44223 */ /* 0x000fe20000010807 */
[----:B------:R-:W-:Y:S01]  /*80d0*/  ISETP.GE.AND P4, PT, R30, 0x2, PT ;  /* 0x000000021e00780c */ /* 0x000fe20003f86270 */
[----:B------:R-:W-:Y:S01]  /*80e0*/  FFMA.FTZ R229, R214, R229, R130 ;  /* 0x000000e5d6e57223 */ /* 0x000fe20000010082 */
[----:B------:R-:W1:Y:S01]  /*80f0*/  SHFL.UP PT, R7, R175, 0x2, RZ ;  /* 0x04400000af077989 */ /* 0x000e6200000e00ff */
[C---:B------:R-:W-:Y:S02]  /*8100*/  FMUL.FTZ R216, R98.reuse, R160 ;  /* 0x000000a062d87220 */ /* 0x040fe40000410000 */
[----:B------:R-:W-:Y:S01]  /*8110*/  FMUL.FTZ R210, R98, R158 ;  /* 0x0000009e62d27220 */ /* 0x000fe20000410000 */
[----:B------:R-:W-:Y:S01]  /*8120*/  SHFL.UP PT, R5, R221, 0x2, RZ ;  /* 0x04400000dd057989 */ /* 0x000fe200000e00ff */
[----:B------:R-:W-:-:S02]  /*8130*/  FFMA.FTZ R211, R150, -R23, R4 ;  /* 0x8000001796d37223 */ /* 0x000fc40000010004 */
[----:B------:R-:W-:Y:S01]  /*8140*/  FADD.FTZ R130, -R216, R229 ;  /* 0x000000e5d8827221 */ /* 0x000fe20000010100 */
[----:B------:R-:W2:Y:S01]  /*8150*/  SHFL.UP PT, R4, R164, 0x2, RZ ;  /* 0x04400000a4047989 */ /* 0x000ea200000e00ff */
[----:B------:R-:W-:Y:S02]  /*8160*/  FADD.FTZ R114, R210, R231 ;  /* 0x000000e7d2727221 */ /* 0x000fe40000010000 */
[----:B------:R-:W-:Y:S02]  /*8170*/  FMUL.FTZ R179, R156, R23 ;  /* 0x000000179cb37220 */ /* 0x000fe40000410000 */
[C---:B------:R-:W-:Y:S02]  /*8180*/  FMUL.FTZ R132, R213.reuse, -R130 ;  /* 0x80000082d5847220 */ /* 0x040fe40000410000 */
[----:B------:R-:W-:Y:S02]  /*8190*/  FMUL.FTZ R134, R213, -R114 ;  /* 0x80000072d5867220 */ /* 0x000fe40000410000 */
[----:B------:R-:W-:-:S02]  /*81a0*/  FFMA.FTZ R179, R150, R22, -R179 ;  /* 0x0000001696b37223 */ /* 0x000fc400000108b3 */
[----:B------:R-:W-:Y:S02]  /*81b0*/  FFMA.FTZ R229, R215, R114, -R132 ;  /* 0x00000072d7e57223 */ /* 0x000fe40000010884 */
[----:B------:R-:W-:Y:S02]  /*81c0*/  FMUL.FTZ R202, R99, R158 ;  /* 0x0000009e63ca7220 */ /* 0x000fe40000410000 */
[C---:B------:R-:W-:Y:S02]  /*81d0*/  FMUL.FTZ R114, R198.reuse, -R211 ;  /* 0x800000d3c6727220 */ /* 0x040fe40000410000 */
[----:B------:R-:W-:Y:S02]  /*81e0*/  FFMA.FTZ R231, R215, R130, R134 ;  /* 0x00000082d7e77223 */ /* 0x000fe40000010086 */
[----:B------:R-:W-:Y:S02]  /*81f0*/  FMUL.FTZ R182, R99, R160 ;  /* 0x000000a063b67220 */ /* 0x000fe40000410000 */
[----:B------:R-:W-:-:S02]  /*8200*/  FMUL.FTZ R130, R198, -R179 ;  /* 0x800000b3c6827220 */ /* 0x000fc40000410000 */
[----:B------:R-:W-:Y:S02]  /*8210*/  FADD.FTZ R229, R202, R229 ;  /* 0x000000e5cae57221 */ /* 0x000fe40000010000 */
[----:B------:R-:W-:Y:S02]  /*8220*/  FFMA.FTZ R114, R200, R179, -R114 ;  /* 0x000000b3c8727223 */ /* 0x000fe40000010872 */
[----:B------:R-:W-:Y:S02]  /*8230*/  FADD.FTZ R231, -R182, R231 ;  /* 0x000000e7b6e77221 */ /* 0x000fe40000010100 */
[----:B------:R-:W-:Y:S02]  /*8240*/  FFMA.FTZ R130, R200, R211, R130 ;  /* 0x000000d3c8827223 */ /* 0x000fe40000010082 */
[----:B------:R-:W-:Y:S02]  /*8250*/  FMUL.FTZ R138, R170, -R229 ;  /* 0x800000e5aa8a7220 */ /* 0x000fe40000410000 */
[----:B------:R-:W-:-:S02]  /*8260*/  FMUL.FTZ R134, R219, -R114 ;  /* 0x80000072db867220 */ /* 0x000fc40000410000 */
[-C--:B------:R-:W-:Y:S02]  /*8270*/  FMUL.FTZ R136, R170, -R231.reuse ;  /* 0x800000e7aa887220 */ /* 0x080fe40000410000 */
[-C--:B------:R-:W-:Y:S02]  /*8280*/  FMUL.FTZ R132, R219, -R130.reuse ;  /* 0x80000082db847220 */ /* 0x080fe40000410000 */
[C---:B------:R-:W-:Y:S02]  /*8290*/  FFMA.FTZ R235, R166.reuse, R231, R138 ;  /* 0x000000e7a6eb7223 */ /* 0x040fe4000001008a */
[----:B------:R-:W-:Y:S02]  /*82a0*/  FFMA.FTZ R231, R217, R130, R134 ;  /* 0x00000082d9e77223 */ /* 0x000fe40000010086 */
[----:B------:R-:W-:Y:S02]  /*82b0*/  FFMA.FTZ R233, R166, R229, -R136 ;  /* 0x000000e5a6e97223 */ /* 0x000fe40000010888 */
[----:B0-----:R-:W-:-:S02]  /*82c0*/  FMUL.FTZ R130, R221, R6 ;  /* 0x00000006dd827220 */ /* 0x001fc40000410000 */
[----:B------:R-:W-:Y:S02]  /*82d0*/  FFMA.FTZ R229, R217, R114, -R132 ;  /* 0x00000072d9e57223 */ /* 0x000fe40000010884 */
[CC--:B-1----:R-:W-:Y:S02]  /*82e0*/  FMUL.FTZ R211, R221.reuse, R7.reuse ;  /* 0x00000007ddd37220 */ /* 0x0c2fe40000410000 */
[C---:B--2---:R-:W-:Y:S02]  /*82f0*/  FMUL.FTZ R114, R221.reuse, R4 ;  /* 0x00000004dd727220 */ /* 0x044fe40000410000 */
[C---:B------:R-:W-:Y:S02]  /*8300*/  FFMA.FTZ R130, R164.reuse, R7, R130 ;  /* 0x00000007a4827223 */ /* 0x040fe40000010082 */
[----:B------:R-:W-:Y:S02]  /*8310*/  FMUL.FTZ R179, R221, R5 ;  /* 0x00000005ddb37220 */ /* 0x000fe40000410000 */
[----:B------:R-:W-:-:S02]  /*8320*/  FFMA.FTZ R6, R164, R6, -R211 ;  /* 0x00000006a4067223 */ /* 0x000fc400000108d3 */
[----:B------:R-:W-:Y:S02]  /*8330*/  FFMA.FTZ R114, R164, R5, R114 ;  /* 0x00000005a4727223 */ /* 0x000fe40000010072 */
[----:B------:R-:W-:Y:S02]  /*8340*/  @P4 FADD.FTZ R175, R175, R130 ;  /* 0x00000082afaf4221 */ /* 0x000fe40000010000 */
[----:B------:R-:W-:Y:S02]  /*8350*/  FMUL.FTZ R5, R222, -R229 ;  /* 0x800000e5de057220 */ /* 0x000fe40000410000 */
[----:B------:R-:W-:Y:S01]  /*8360*/  @P4 FFMA.FTZ R164, R164, R4, -R179 ;  /* 0x00000004a4a44223 */ /* 0x000fe200000108b3 */
[----:B------:R-:W-:Y:S01]  /*8370*/  FSEL R4, R221, R114, !P4 ;  /* 0x00000072dd047208 */ /* 0x000fe20006000000 */
[----:B------:R-:W-:Y:S01]  /*8380*/  @P4 FADD.FTZ R177, R177, R6 ;  /* 0x00000006b1b14221 */ /* 0x000fe20000010000 */
[----:B------:R-:W0:Y:S01]  /*8390*/  SHFL.UP PT, R211, R175, 0x4, RZ ;  /* 0x04800000afd37989 */ /* 0x000e2200000e00ff */
[----:B------:R-:W-:Y:S01]  /*83a0*/  FMUL.FTZ R176, R100, R160 ;  /* 0x000000a064b07220 */ /* 0x000fe20000410000 */
[----:B------:R-:W-:Y:S01]  /*83b0*/  ISETP.GE.AND P4, PT, R30, 0x4, PT ;  /* 0x000000041e00780c */ /* 0x000fe20003f86270 */
[----:B------:R-:W-:Y:S01]  /*83c0*/  FMUL.FTZ R178, R100, R158 ;  /* 0x0000009e64b27220 */ /* 0x000fe20000410000 */
[----:B------:R-:W1:Y:S01]  /*83d0*/  SHFL.UP PT, R179, R177, 0x4, RZ ;  /* 0x04800000b1b37989 */ /* 0x000e6200000e00ff */
[----:B------:R-:W-:-:S02]  /*83e0*/  FFMA.FTZ R114, R224, R231, R5 ;  /* 0x000000e7e0727223 */ /* 0x000fc40000010005 */
[----:B------:R-:W-:Y:S01]  /*83f0*/  FADD.FTZ R130, -R176, R235 ;  /* 0x000000ebb0827221 */ /* 0x000fe20000010100 */
[----:B------:R-:W2:Y:S01]  /*8400*/  SHFL.UP PT, R5, R164, 0x4, RZ ;  /* 0x04800000a4057989 */ /* 0x000ea200000e00ff */
[----:B------:R-:W-:Y:S02]  /*8410*/  FADD.FTZ R6, R178, R233 ;  /* 0x000000e9b2067221 */ /* 0x000fe40000010000 */
[C---:B------:R-:W-:Y:S01]  /*8420*/  FMUL.FTZ R132, R191.reuse, -R130 ;  /* 0x80000082bf847220 */ /* 0x040fe20000410000 */
[----:B------:R-:W3:Y:S01]  /*8430*/  SHFL.UP PT, R7, R4, 0x4, RZ ;  /* 0x0480000004077989 */ /* 0x000ee200000e00ff */
[----:B------:R-:W-:Y:S02]  /*8440*/  FMUL.FTZ R231, R222, -R231 ;  /* 0x800000e7dee77220 */ /* 0x000fe40000410000 */
[-C--:B------:R-:W-:Y:S02]  /*8450*/  FMUL.FTZ R134, R191, -R6.reuse ;  /* 0x80000006bf867220 */ /* 0x080fe40000410000 */
[----:B------:R-:W-:-:S02]  /*8460*/  FFMA.FTZ R233, R189, R6, -R132 ;  /* 0x00000006bde97223 */ /* 0x000fc40000010884 */
[----:B------:R-:W-:Y:S02]  /*8470*/  FFMA.FTZ R6, R224, R229, -R231 ;  /* 0x000000e5e0067223 */ /* 0x000fe400000108e7 */
[----:B------:R-:W-:Y:S02]  /*8480*/  FFMA.FTZ R235, R189, R130, R134 ;  /* 0x00000082bdeb7223 */ /* 0x000fe40000010086 */
[----:B------:R-:W-:Y:S02]  /*8490*/  FMUL.FTZ R146, R101, R160 ;  /* 0x000000a065927220 */ /* 0x000fe40000410000 */
[----:B------:R-:W-:Y:S02]  /*84a0*/  FMUL.FTZ R130, R223, -R114 ;  /* 0x80000072df827220 */ /* 0x000fe40000410000 */
[----:B------:R-:W-:Y:S02]  /*84b0*/  FMUL.FTZ R148, R101, R158 ;  /* 0x0000009e65947220 */ /* 0x000fe40000410000 */
[----:B------:R-:W-:-:S02]  /*84c0*/  FMUL.FTZ R132, R223, -R6 ;  /* 0x80000006df847220 */ /* 0x000fc40000410000 */
[----:B------:R-:W-:Y:S02]  /*84d0*/  FADD.FTZ R235, -R146, R235 ;  /* 0x000000eb92eb7221 */ /* 0x000fe40000010100 */
[C---:B------:R-:W-:Y:S02]  /*84e0*/  FFMA.FTZ R221, R225.reuse, R6, -R130 ;  /* 0x00000006e1dd7223 */ /* 0x040fe40000010882 */
[----:B------:R-:W-:Y:S02]  /*84f0*/  FADD.FTZ R233, R148, R233 ;  /* 0x000000e994e97221 */ /* 0x000fe40000010000 */
[----:B------:R-:W-:Y:S02]  /*8500*/  FFMA.FTZ R229, R225, R114, R132 ;  /* 0x00000072e1e57223 */ /* 0x000fe40000010084 */
[C---:B------:R-:W-:Y:S02]  /*8510*/  FMUL.FTZ R130, R128.reuse, -R235 ;  /* 0x800000eb80827220 */ /* 0x040fe40000410000 */
[----:B------:R-:W-:-:S02]  /*8520*/  FMUL.FTZ R132, R128, -R233 ;  /* 0x800000e980847220 */ /* 0x000fc40000410000 */
[C---:B------:R-:W-:Y:S02]  /*8530*/  FMUL.FTZ R114, R212.reuse, -R221 ;  /* 0x800000ddd4727220 */ /* 0x040fe40000410000 */
[----:B------:R-:W-:Y:S02]  /*8540*/  FMUL.FTZ R6, R212, -R229 ;  /* 0x800000e5d4067220 */ /* 0x000fe40000410000 */
[C---:B------:R-:W-:Y:S02]  /*8550*/  FFMA.FTZ R233, R108.reuse, R233, -R130 ;  /* 0x000000e96ce97223 */ /* 0x040fe40000010882 */
[----:B------:R-:W-:Y:S02]  /*8560*/  FFMA.FTZ R235, R108, R235, R132 ;  /* 0x000000eb6ceb7223 */ /* 0x000fe40000010084 */
[----:B------:R-:W-:Y:S02]  /*8570*/  FFMA.FTZ R136, R214, R229, R114 ;  /* 0x000000e5d6887223 */ /* 0x000fe40000010072 */
[----:B0-----:R-:W-:-:S02]  /*8580*/  FMUL.FTZ R130, R4, R211 ;  /* 0x000000d304827220 */ /* 0x001fc40000410000 */
[C---:B-1----:R-:W-:Y:S02]  /*8590*/  FMUL.FTZ R132, R4.reuse, R179 ;  /* 0x000000b304847220 */ /* 0x042fe40000410000 */
[----:B--2---:R-:W-:Y:S02]  /*85a0*/  FMUL.FTZ R114, R4, R5 ;  /* 0x0000000504727220 */ /* 0x004fe40000410000 */
[----:B------:R-:W-:Y:S02]  /*85b0*/  FFMA.FTZ R134, R214, R221, -R6 ;  /* 0x000000ddd6867223 */ /* 0x000fe40000010806 */
[----:B---3--:R-:W-:Y:S02]  /*85c0*/  FMUL.FTZ R6, R4, R7 ;  /* 0x0000000704067220 */ /* 0x008fe40000410000 */
[C---:B------:R-:W-:Y:S02]  /*85d0*/  FFMA.FTZ R130, R164.reuse, R179, -R130 ;  /* 0x000000b3a4827223 */ /* 0x040fe40000010882 */
[----:B------:R-:W-:-:S02]  /*85e0*/  FFMA.FTZ R132, R164, R211, R132 ;  /* 0x000000d3a4847223 */ /* 0x000fc40000010084 */
[C---:B------:R-:W-:Y:S02]  /*85f0*/  FFMA.FTZ R7, R164.reuse, R7, R114 ;  /* 0x00000007a4077223 */ /* 0x040fe40000010072 */
[----:B------:R-:W-:Y:S02]  /*8600*/  @P4 FFMA.FTZ R164, R164, R5, -R6 ;  /* 0x00000005a4a44223 */ /* 0x000fe40000010806 */
[----:B------:R-:W-:Y:S01]  /*8610*/  @P4 FADD.FTZ R177, R177, R130 ;  /* 0x00000082b1b14221 */ /* 0x000fe20000010000 */
[----:B------:R-:W-:Y:S01]  /*8620*/  FSEL R4, R4, R7, !P4 ;  /* 0x0000000704047208 */ /* 0x000fe20006000000 */
[----:B------:R-:W-:Y:S02]  /*8630*/  FMUL.FTZ R5, R213, -R134 ;  /* 0x80000086d5057220 */ /* 0x000fe40000410000 */
[----:B------:R-:W-:Y:S01]  /*8640*/  @P4 FADD.FTZ R175, R175, R132 ;  /* 0x00000084afaf4221 */ /* 0x000fe20000010000 */
[----:B------:R-:W0:Y:S01]  /*8650*/  SHFL.UP PT, R179, R177, 0x8, RZ ;  /* 0x05000000b1b37989 */ /* 0x000e2200000e00ff */
[----:B------:R-:W-:Y:S01]  /*8660*/  FMUL.FTZ R114, R102, R160 ;  /* 0x000000a066727220 */ /* 0x000fe20000410000 */
[----:B------:R-:W-:Y:S01]  /*8670*/  ISETP.GE.AND P4, PT, R30, 0x8, PT ;  /* 0x000000081e00780c */ /* 0x000fe20003f86270 */
[----:B------:R-:W-:Y:S01]  /*8680*/  FMUL.FTZ R142, R102, R158 ;  /* 0x0000009e668e7220 */ /* 0x000fe20000410000 */
[----:B------:R-:W-:Y:S01]  /*8690*/  SHFL.UP PT, R211, R175, 0x8, RZ ;  /* 0x05000000afd37989 */ /* 0x000fe200000e00ff */
[----:B------:R-:W-:-:S02]  /*86a0*/  FFMA.FTZ R229, R215, R136, R5 ;  /* 0x00000088d7e57223 */ /* 0x000fc40000010005 */
[----:B------:R-:W-:Y:S01]  /*86b0*/  FADD.FTZ R235, -R114, R235 ;  /* 0x000000eb72eb7221 */ /* 0x000fe20000010100 */
[----:B------:R-:W1:Y:S01]  /*86c0*/  SHFL.UP PT, R5, R164, 0x8, RZ ;  /* 0x05000000a4057989 */ /* 0x000e6200000e00ff */
[----:B------:R-:W-:Y:S02]  /*86d0*/  FADD.FTZ R233, R142, R233 ;  /* 0x000000e98ee97221 */ /* 0x000fe40000010000 */
[----:B------:R-:W-:Y:S01]  /*86e0*/  FMUL.FTZ R136, R213, -R136 ;  /* 0x80000088d5887220 */ /* 0x000fe20000410000 */
[----:B------:R-:W2:Y:S01]  /*86f0*/  SHFL.UP PT, R7, R4, 0x8, RZ ;  /* 0x0500000004077989 */ /* 0x000ea200000e00ff */
[C---:B------:R-:W-:Y:S02]  /*8700*/  FMUL.FTZ R6, R126.reuse, -R235 ;  /* 0x800000eb7e067220 */ /* 0x040fe40000410000 */
[----:B------:R-:W-:Y:S02]  /*8710*/  FMUL.FTZ R130, R126, -R233 ;  /* 0x800000e97e827220 */ /* 0x000fe40000410000 */
[----:B------:R-:W-:-:S02]  /*8720*/  FFMA.FTZ R221, R215, R134, -R136 ;  /* 0x00000086d7dd7223 */ /* 0x000fc40000010888 */
[C---:B------:R-:W-:Y:S02]  /*8730*/  FFMA.FTZ R233, R122.reuse, R233, -R6 ;  /* 0x000000e97ae97223 */ /* 0x040fe40000010806 */
[----:B------:R-:W-:Y:S02]  /*8740*/  FFMA.FTZ R235, R122, R235, R130 ;  /* 0x000000eb7aeb7223 */ /* 0x000fe40000010082 */
[C---:B------:R-:W-:Y:S02]  /*8750*/  FMUL.FTZ R6, R170.reuse, -R229 ;  /* 0x800000e5aa067220 */ /* 0x040fe40000410000 */
[-C--:B------:R-:W-:Y:S02]  /*8760*/  FMUL.FTZ R130, R170, -R221.reuse ;  /* 0x800000ddaa827220 */ /* 0x080fe40000410000 */
[C---:B------:R-:W-:Y:S02]  /*8770*/  FFMA.FTZ R6, R166.reuse, R221, -R6 ;  /* 0x000000dda6067223 */ /* 0x040fe40000010806 */
[----:B------:R-:W-:-:S02]  /*8780*/  FFMA.FTZ R130, R166, R229, R130 ;  /* 0x000000e5a6827223 */ /* 0x000fc40000010082 */
[C---:B------:R-:W-:Y:S02]  /*8790*/  FMUL.FTZ R134, R191.reuse, -R6 ;  /* 0x80000006bf867220 */ /* 0x040fe40000410000 */
[----:B------:R-:W-:Y:S02]  /*87a0*/  FMUL.FTZ R132, R191, -R130 ;  /* 0x80000082bf847220 */ /* 0x000fe40000410000 */
[----:B------:R-:W-:Y:S02]  /*87b0*/  FMUL.FTZ R138, R103, R160 ;  /* 0x000000a0678a7220 */ /* 0x000fe40000410000 */
[----:B------:R-:W-:Y:S02]  /*87c0*/  FFMA.FTZ R231, R189, R130, R134 ;  /* 0x00000082bde77223 */ /* 0x000fe40000010086 */
[----:B------:R-:W-:Y:S02]  /*87d0*/  FMUL.FTZ R140, R103, R158 ;  /* 0x0000009e678c7220 */ /* 0x000fe40000410000 */
[----:B------:R-:W-:-:S02]  /*87e0*/  FFMA.FTZ R229, R189, R6, -R132 ;  /* 0x00000006bde57223 */ /* 0x000fc40000010884 */
[----:B0-----:R-:W-:Y:S02]  /*87f0*/  FMUL.FTZ R134, R4, R179 ;  /* 0x000000b304867220 */ /* 0x001fe40000410000 */
[----:B------:R-:W-:Y:S02]  /*8800*/  FADD.FTZ R235, -R138, R235 ;  /* 0x000000eb8aeb7221 */ /* 0x000fe40000010100 */
[C---:B-1----:R-:W-:Y:S02]  /*8810*/  FMUL.FTZ R130, R4.reuse, R5 ;  /* 0x0000000504827220 */ /* 0x042fe40000410000 */
[C---:B------:R-:W-:Y:S02]  /*8820*/  FMUL.FTZ R132, R4.reuse, R211 ;  /* 0x000000d304847220 */ /* 0x040fe40000410000 */
[----:B--2---:R-:W-:Y:S02]  /*8830*/  FMUL.FTZ R6, R4, R7 ;  /* 0x0000000704067220 */ /* 0x004fe40000410000 */
[----:B------:R-:W-:-:S02]  /*8840*/  FADD.FTZ R233, R140, R233 ;  /* 0x000000e98ce97221 */ /* 0x000fc40000010000 */
[----:B------:R-:W-:Y:S02]  /*8850*/  FFMA.FTZ R134, R164, R211, R134 ;  /* 0x000000d3a4867223 */ /* 0x000fe40000010086 */
[----:B------:R-:W-:Y:S02]  /*8860*/  FMUL.FTZ R136, R124, -R235 ;  /* 0x800000eb7c887220 */ /* 0x000fe40000410000 */
[C---:B------:R-:W-:Y:S02]  /*8870*/  FFMA.FTZ R7, R164.reuse, R7, R130 ;  /* 0x00000007a4077223 */ /* 0x040fe40000010082 */
[C---:B------:R-:W-:Y:S02]  /*8880*/  FFMA.FTZ R132, R164.reuse, R179, -R132 ;  /* 0x000000b3a4847223 */ /* 0x040fe40000010884 */
[----:B------:R-:W-:Y:S01]  /*8890*/  @P4 FFMA.FTZ R164, R164, R5, -R6 ;  /* 0x00000005a4a44223 */ /* 0x000fe20000010806 */
[----:B------:R-:W-:Y:S01]  /*88a0*/  FSEL R4, R4, R7, !P4 ;  /* 0x0000000704047208 */ /* 0x000fe20006000000 */
[----:B------:R-:W-:-:S02]  /*88b0*/  FMUL.FTZ R152, R124, -R233 ;  /* 0x800000e97c987220 */ /* 0x000fc40000410000 */
[----:B------:R-:W-:Y:S01]  /*88c0*/  @P4 FADD.FTZ R175, R175, R134 ;  /* 0x00000086afaf4221 */ /* 0x000fe20000010000 */
[----:B------:R-:W0:Y:S01]  /*88d0*/  SHFL.UP PT, R5, R164, 0x10, RZ ;  /* 0x06000000a4057989 */ /* 0x000e2200000e00ff */
[----:B------:R-:W-:Y:S02]  /*88e0*/  FFMA.FTZ R233, R112, R233, -R136 ;  /* 0x000000e970e97223 */ /* 0x000fe40000010888 */
[----:B------:R-:W-:Y:S01]  /*88f0*/  FMUL.FTZ R134, R104, R158 ;  /* 0x0000009e68867220 */ /* 0x000fe20000410000 */
[----:B------:R-:W1:Y:S01]  /*8900*/  SHFL.UP PT, R7, R4, 0x10, RZ ;  /* 0x0600000004077989 */ /* 0x000e6200000e00ff */
[----:B------:R-:W-:Y:S01]  /*8910*/  @P4 FADD.FTZ R177, R177, R132 ;  /* 0x00000084b1b14221 */ /* 0x000fe20000010000 */
[----:B------:R-:W-:Y:S01]  /*8920*/  ISETP.GE.AND P4, PT, R30, 0x10, PT ;  /* 0x000000101e00780c */ /* 0x000fe20003f86270 */
[----:B------:R-:W-:Y:S01]  /*8930*/  FFMA.FTZ R235, R112, R235, R152 ;  /* 0x000000eb70eb7223 */ /* 0x000fe20000010098 */
[----:B------:R-:W-:Y:S01]  /*8940*/  SHFL.UP PT, R221, R175, 0x10, RZ ;  /* 0x06000000afdd7989 */ /* 0x000fe200000e00ff */
[----:B------:R-:W-:-:S02]  /*8950*/  FMUL.FTZ R136, R104, R160 ;  /* 0x000000a068887220 */ /* 0x000fc40000410000 */
[----:B------:R-:W-:Y:S01]  /*8960*/  FADD.FTZ R132, R134, R233 ;  /* 0x000000e986847221 */ /* 0x000fe20000010000 */
[----:B------:R-:W2:Y:S01]  /*8970*/  SHFL.UP PT, R211, R177, 0x10, RZ ;  /* 0x06000000b1d37989 */ /* 0x000ea200000e00ff */
[----:B------:R-:W-:Y:S02]  /*8980*/  FMUL.FTZ R6, R128, -R231 ;  /* 0x800000e780067220 */ /* 0x000fe40000410000 */
[----:B------:R-:W-:Y:S02]  /*8990*/  FADD.FTZ R152, -R136, R235 ;  /* 0x000000eb88987221 */ /* 0x000fe40000010100 */
[-C--:B------:R-:W-:Y:S02]  /*89a0*/  FMUL.FTZ R130, R128, -R229.reuse ;  /* 0x800000e580827220 */ /* 0x080fe40000410000 */
[----:B------:R-:W-:Y:S02]  /*89b0*/  FMUL.FTZ R190, R183, -R132 ;  /* 0x80000084b7be7220 */ /* 0x000fe40000410000 */
[----:B------:R-:W-:-:S02]  /*89c0*/  FFMA.FTZ R229, R108, R229, -R6 ;  /* 0x000000e56ce57223 */ /* 0x000fc40000010806 */
[-C--:B------:R-:W-:Y:S02]  /*89d0*/  FMUL.FTZ R154, R183, -R152.reuse ;  /* 0x80000098b79a7220 */ /* 0x080fe40000410000 */
[----:B------:R-:W-:Y:S02]  /*89e0*/  FFMA.FTZ R233, R181, R152, R190 ;  /* 0x00000098b5e97223 */ /* 0x000fe400000100be */
[----:B------:R-:W-:Y:S02]  /*89f0*/  FFMA.FTZ R231, R108, R231, R130 ;  /* 0x000000e76ce77223 */ /* 0x000fe40000010082 */
[C---:B------:R-:W-:Y:S02]  /*8a00*/  FMUL.FTZ R152, R126.reuse, -R229 ;  /* 0x800000e57e987220 */ /* 0x040fe40000410000 */
[-C--:B------:R-:W-:Y:S02]  /*8a10*/  FMUL.FTZ R6, R126, -R231.reuse ;  /* 0x800000e77e067220 */ /* 0x080fe40000410000 */
[----:B------:R-:W-:-:S02]  /*8a20*/  FFMA.FTZ R231, R122, R231, R152 ;  /* 0x000000e77ae77223 */ /* 0x000fc40000010098 */
[----:B------:R-:W-:Y:S02]  /*8a30*/  FFMA.FTZ R179, R181, R132, -R154 ;  /* 0x00000084b5b37223 */ /* 0x000fe4000001089a */
[----:B------:R-:W-:Y:S02]  /*8a40*/  FFMA.FTZ R229, R122, R229, -R6 ;  /* 0x000000e57ae57223 */ /* 0x000fe40000010806 */
[C---:B------:R-:W-:Y:S02]  /*8a50*/  FMUL.FTZ R132, R105.reuse, R160 ;  /* 0x000000a069847220 */ /* 0x040fe40000410000 */
[----:B------:R-:W-:Y:S02]  /*8a60*/  FMUL.FTZ R130, R105, R158 ;  /* 0x0000009e69827220 */ /* 0x000fe40000410000 */
[----:B------:R-:W-:Y:S02]  /*8a70*/  FMUL.FTZ R6, R124, -R231 ;  /* 0x800000e77c067220 */ /* 0x000fe40000410000 */
[----:B------:R-:W-:-:S02]  /*8a80*/  FADD.FTZ R233, -R132, R233 ;  /* 0x000000e984e97221 */ /* 0x000fc40000010100 */
[----:B------:R-:W-:Y:S02]  /*8a90*/  FADD.FTZ R179, R130, R179 ;  /* 0x000000b382b37221 */ /* 0x000fe40000010000 */
[----:B------:R-:W-:Y:S02]  /*8aa0*/  FFMA.FTZ R190, R112, R229, -R6 ;  /* 0x000000e570be7223 */ /* 0x000fe40000010806 */
[----:B0-----:R-:W-:Y:S02]  /*8ab0*/  FMUL.FTZ R6, R4, R5 ;  /* 0x0000000504067220 */ /* 0x001fe40000410000 */
[C---:B------:R-:W-:Y:S02]  /*8ac0*/  FMUL.FTZ R152, R120.reuse, -R233 ;  /* 0x800000e978987220 */ /* 0x040fe40000410000 */
[----:B------:R-:W-:Y:S02]  /*8ad0*/  FMUL.FTZ R154, R120, -R179 ;  /* 0x800000b3789a7220 */ /* 0x000fe40000410000 */
[----:B------:R-:W-:-:S02]  /*8ae0*/  FMUL.FTZ R206, R124, -R229 ;  /* 0x800000e57cce7220 */ /* 0x000fc40000410000 */
[----:B-1----:R-:W-:Y:S02]  /*8af0*/  FFMA.FTZ R229, R164, R7, R6 ;  /* 0x00000007a4e57223 */ /* 0x002fe40000010006 */
[C---:B------:R-:W-:Y:S02]  /*8b00*/  FFMA.FTZ R179, R110.reuse, R179, -R152 ;  /* 0x000000b36eb37223 */ /* 0x040fe40000010898 */
[----:B------:R-:W-:Y:S01]  /*8b10*/  FFMA.FTZ R233, R110, R233, R154 ;  /* 0x000000e96ee97223 */ /* 0x000fe2000001009a */
[C---:B------:R-:W-:Y:S01]  /*8b20*/  FSEL R229, R4.reuse, R229, !P4 ;  /* 0x000000e504e57208 */ /* 0x040fe20006000000 */
[C---:B--2---:R-:W-:Y:S02]  /*8b30*/  FMUL.FTZ R154, R4.reuse, R211 ;  /* 0x000000d3049a7220 */ /* 0x044fe40000410000 */
[C---:B------:R-:W-:Y:S02]  /*8b40*/  FMUL.FTZ R152, R4.reuse, R221 ;  /* 0x000000dd04987220 */ /* 0x040fe40000410000 */
[----:B------:R-:W-:Y:S01]  /*8b50*/  FMUL.FTZ R7, R4, R7 ;  /* 0x0000000704077220 */ /* 0x000fe20000410000 */
[----:B------:R-:W0:Y:S01]  /*8b60*/  SHFL.UP PT, R229, R229, 0x1, RZ ;  /* 0x04200000e5e57989 */ /* 0x000e2200000e00ff */
[C---:B------:R-:W-:Y:S01]  /*8b70*/  FFMA.FTZ R154, R164.reuse, R221, R154 ;  /* 0x000000dda49a7223 */ /* 0x040fe2000001009a */
[----:B------:R-:W-:Y:S01]  /*8b80*/  HFMA2.MMA R4, -RZ, RZ, 1.875, 0 ;  /* 0x3f800000ff047435 */ /* 0x000fe200000001ff */
[----:B------:R-:W-:-:S02]  /*8b90*/  FFMA.FTZ R152, R164, R211, -R152 ;  /* 0x000000d3a4987223 */ /* 0x000fc40000010898 */
[----:B------:R-:W-:Y:S01]  /*8ba0*/  @P4 FFMA.FTZ R164, R164, R5, -R7 ;  /* 0x00000005a4a44223 */ /* 0x000fe20000010807 */
[----:B------:R-:W-:Y:S01]  /*8bb0*/  MOV R5, RZ ;  /* 0x000000ff00057202 */ /* 0x000fe20000000f00 */
[----:B------:R-:W-:Y:S01]  /*8bc0*/  @P4 FADD.FTZ R175, R175, R154 ;  /* 0x0000009aafaf4221 */ /* 0x000fe20000010000 */
[----:B------:R-:W-:Y:S01]  /*8bd0*/  CS2R R6, SRZ ;  /* 0x0000000000067805 */ /* 0x000fe2000001ff00 */
[----:B------:R-:W-:Y:S02]  /*8be0*/  @P4 FADD.FTZ R177, R177, R152 ;  /* 0x00000098b1b14221 */ /* 0x000fe40000010000 */
[----:B------:R-:W1:Y:S01]  /*8bf0*/  SHFL.UP PT, R164, R164, 0x1, RZ ;  /* 0x04200000a4a47989 */ /* 0x000e6200000e00ff */
[----:B------:R-:W-:Y:S02]  /*8c00*/  FFMA.FTZ R206, R112, R231, R206 ;  /* 0x000000e770ce7223 */ /* 0x000fe400000100ce */
[----:B------:R-:W-:Y:S01]  /*8c10*/  FMUL.FTZ R154, R106, R160 ;  /* 0x000000a06a9a7220 */ /* 0x000fe20000410000 */
[----:B------:R-:W2:Y:S01]  /*8c20*/  SHFL.UP PT, R175, R175, 0x1, RZ ;  /* 0x04200000afaf7989 */ /* 0x000ea200000e00ff */
[----:B------:R-:W-:-:S02]  /*8c30*/  FMUL.FTZ R208, R183, -R206 ;  /* 0x800000ceb7d07220 */ /* 0x000fc40000410000 */
[----:B------:R-:W-:Y:S01]  /*8c40*/  FMUL.FTZ R152, R106, R158 ;  /* 0x0000009e6a987220 */ /* 0x000fe20000410000 */
[----:B------:R-:W3:Y:S01]  /*8c50*/  SHFL.UP PT, R177, R177, 0x1, RZ ;  /* 0x04200000b1b17989 */ /* 0x000ee200000e00ff */
[----:B------:R-:W-:Y:S02]  /*8c60*/  FADD.FTZ R233, -R154, R233 ;  /* 0x000000e99ae97221 */ /* 0x000fe40000010100 */
[-C--:B------:R-:W-:Y:S01]  /*8c70*/  FMUL.FTZ R220, R183, -R190.reuse ;  /* 0x800000beb7dc7220 */ /* 0x080fe20000410000 */
[----:B------:R-:W4:Y:S01]  /*8c80*/  @!P0 LDS.128 R4, [UR6+0x1da0] ;  /* 0x001da006ff048984 */ /* 0x000f220008000c00 */
[----:B------:R-:W-:Y:S01]  /*8c90*/  FFMA.FTZ R211, R181, R190, -R208 ;  /* 0x000000beb5d37223 */ /* 0x000fe200000108d0 */
[----:B------:R-:W-:Y:S01]  /*8ca0*/  ISETP.NE.AND P0, PT, R33, 0x1f, PT ;  /* 0x0000001f2100780c */ /* 0x000fe20003f05270 */
[----:B------:R-:W-:Y:S02]  /*8cb0*/  FADD.FTZ R221, R152, R179 ;  /* 0x000000b398dd7221 */ /* 0x000fe40000010000 */
[----:B------:R-:W-:-:S02]  /*8cc0*/  FMUL.FTZ R190, R118, -R233 ;  /* 0x800000e976be7220 */ /* 0x000fc40000410000 */
[----:B------:R-:W-:Y:S02]  /*8cd0*/  FFMA.FTZ R179, R181, R206, R220 ;  /* 0x000000ceb5b37223 */ /* 0x000fe400000100dc */
[----:B------:R-:W-:Y:S02]  /*8ce0*/  FMUL.FTZ R206, R120, -R211 ;  /* 0x800000d378ce7220 */ /* 0x000fe40000410000 */
[-C--:B------:R-:W-:Y:S02]  /*8cf0*/  FMUL.FTZ R208, R118, -R221.reuse ;  /* 0x800000dd76d07220 */ /* 0x080fe40000410000 */
[----:B------:R-:W-:Y:S02]  /*8d00*/  FFMA.FTZ R231, R116, R221, -R190 ;  /* 0x000000dd74e77223 */ /* 0x000fe400000108be */
[-C--:B------:R-:W-:Y:S02]  /*8d10*/  FMUL.FTZ R190, R120, -R179.reuse ;  /* 0x800000b378be7220 */ /* 0x080fe40000410000 */
[----:B------:R-:W-:-:S02]  /*8d20*/  FFMA.FTZ R221, R110, R179, R206 ;  /* 0x000000b36edd7223 */ /* 0x000fc400000100ce */
[CC--:B0-----:R-:W-:Y:S02]  /*8d30*/  FMUL.FTZ R179, R229.reuse, R20.reuse ;  /* 0x00000014e5b37220 */ /* 0x0c1fe40000410000 */
[----:B------:R-:W-:Y:S02]  /*8d40*/  FMUL.FTZ R229, R229, R21 ;  /* 0x00000015e5e57220 */ /* 0x000fe40000410000 */
[----:B------:R-:W-:Y:S02]  /*8d50*/  FFMA.FTZ R211, R110, R211, -R190 ;  /* 0x000000d36ed37223 */ /* 0x000fe400000108be */
[C---:B-1----:R-:W-:Y:S02]  /*8d60*/  FFMA.FTZ R190, R164.reuse, R21, R179 ;  /* 0x00000015a4be7223 */ /* 0x042fe400000100b3 */
[----:B------:R-:W-:Y:S02]  /*8d70*/  FFMA.FTZ R164, R164, R20, -R229 ;  /* 0x00000014a4a47223 */ /* 0x000fe400000108e5 */
[----:B--2---:R-:W-:-:S02]  /*8d80*/  @P2 FADD.FTZ R21, R175, R190 ;  /* 0x000000beaf152221 */ /* 0x004fc40000010000 */
[----:B------:R-:W-:Y:S02]  /*8d90*/  FFMA.FTZ R233, R116, R233, R208 ;  /* 0x000000e974e97223 */ /* 0x000fe400000100d0 */
[C---:B------:R-:W-:Y:S02]  /*8da0*/  FMUL.FTZ R220, R118.reuse, -R221 ;  /* 0x800000dd76dc7220 */ /* 0x040fe40000410000 */
[----:B------:R-:W-:Y:S02]  /*8db0*/  FMUL.FTZ R179, R118, -R211 ;  /* 0x800000d376b37220 */ /* 0x000fe40000410000 */
[----:B---3--:R-:W-:Y:S02]  /*8dc0*/  @P2 FADD.FTZ R20, R177, R164 ;  /* 0x000000a4b1142221 */ /* 0x008fe40000010000 */
[C---:B------:R-:W-:Y:S02]  /*8dd0*/  FMUL.FTZ R158, R107.reuse, R158 ;  /* 0x0000009e6b9e7220 */ /* 0x040fe40000410000 */
[----:B------:R-:W-:-:S02]  /*8de0*/  FMUL.FTZ R160, R107, R160 ;  /* 0x000000a06ba07220 */ /* 0x000fc40000410000 */
[C---:B------:R-:W-:Y:S02]  /*8df0*/  FMUL.FTZ R175, R19.reuse, R21 ;  /* 0x0000001513af7220 */ /* 0x040fe40000410000 */
[C---:B------:R-:W-:Y:S02]  /*8e00*/  FFMA.FTZ R220, R116.reuse, R211, -R220 ;  /* 0x000000d374dc7223 */ /* 0x040fe400000108dc */
[----:B------:R-:W-:Y:S02]  /*8e10*/  FFMA.FTZ R221, R116, R221, R179 ;  /* 0x000000dd74dd7223 */ /* 0x000fe400000100b3 */
[----:B------:R-:W-:Y:S02]  /*8e20*/  FMUL.FTZ R19, R19, R20 ;  /* 0x0000001413137220 */ /* 0x000fe40000410000 */
[----:B------:R-:W-:Y:S01]  /*8e30*/  FADD.FTZ R206, R158, R231 ;  /* 0x000000e79ece7221 */ /* 0x000fe20000010000 */
[----:B------:R0:W1:Y:S01]  /*8e40*/  SHFL.DOWN PT, R164, R221, 0x1, 0x1f ;  /* 0x08201f00dda47f89 */ /* 0x00006200000e0000 */
[----:B------:R-:W-:-:S02]  /*8e50*/  FADD.FTZ R208, -R160, R233 ;  /* 0x000000e9a0d07221 */ /* 0x000fc40000010100 */
[C---:B------:R-:W-:Y:S01]  /*8e60*/  FFMA.FTZ R20, R18.reuse, R20, -R175 ;  /* 0x0000001412147223 */ /* 0x040fe200000108af */
[----:B------:R0:W2:Y:S01]  /*8e70*/  SHFL.DOWN PT, R190, R206, 0x1, 0x1f ;  /* 0x08201f00cebe7f89 */ /* 0x0000a200000e0000 */
[----:B------:R-:W-:-:S03]  /*8e80*/  FFMA.FTZ R19, R18, R21, R19 ;  /* 0x0000001512137223 */ /* 0x000fc60000010013 */
[----:B------:R0:W3:Y:S04]  /*8e90*/  SHFL.DOWN PT, R18, R220, 0x1, 0x1f ;  /* 0x08201f00dc127f89 */ /* 0x0000e800000e0000 */
[----:B------:R0:W0:Y:S01]  /*8ea0*/  SHFL.DOWN PT, R230, R208, 0x1, 0x1f ;  /* 0x08201f00d0e67f89 */ /* 0x00002200000e0000 */
[----:B------:R-:W-:Y:S05]  /*8eb0*/  @!P0 BRA `(.L_x_8274) ;  /* 0x000000b000008947 */ /* 0x000fea0003800000 */
[C---:B-1--4-:R-:W-:Y:S02]  /*8ec0*/  FMUL.FTZ R21, R221.reuse, R164 ;  /* 0x000000a4dd157220 */ /* 0x052fe40000410000 */
[C---:B0-----:R-:W-:Y:S02]  /*8ed0*/  FMUL.FTZ R175, R221.reuse, R230 ;  /* 0x000000e6ddaf7220 */ /* 0x041fe40000410000 */
[C---:B--2---:R-:W-:Y:S02]  /*8ee0*/  FMUL.FTZ R177, R221.reuse, R190 ;  /* 0x000000beddb17220 */ /* 0x044fe40000410000 */
[----:B---3--:R-:W-:-:S02]  /*8ef0*/  FMUL.FTZ R221, R221, R18 ;  /* 0x00000012dddd7220 */ /* 0x008fc40000410000 */
[C---:B------:R-:W-:Y:S02]  /*8f00*/  FFMA.FTZ R21, R220.reuse, R18, -R21 ;  /* 0x00000012dc157223 */ /* 0x040fe40000010815 */
[C---:B------:R-:W-:Y:S02]  /*8f10*/  FFMA.FTZ R175, R220.reuse, R190, -R175 ;  /* 0x000000bedcaf7223 */ /* 0x040fe400000108af */
[C---:B------:R-:W-:Y:S02]  /*8f20*/  FFMA.FTZ R177, R220.reuse, R230, R177 ;  /* 0x000000e6dcb17223 */ /* 0x040fe400000100b1 */
[----:B------:R-:W-:Y:S01]  /*8f30*/  FFMA.FTZ R221, R220, R164, R221 ;  /* 0x000000a4dcdd7223 */ /* 0x000fe200000100dd */
[----:B------:R-:W-:Y:S01]  /*8f40*/  MOV R220, R21 ;  /* 0x0000001500dc7202 */ /* 0x000fe20000000f00 */
[----:B------:R-:W-:Y:S02]  /*8f50*/  FADD.FTZ R206, R206, R175 ;  /* 0x000000afcece7221 */ /* 0x000fe40000010000 */
[----:B------:R-:W-:-:S02]  /*8f60*/  FADD.FTZ R208, R208, R177 ;  /* 0x000000b1d0d07221 */ /* 0x000fc40000010000 */
.L_x_8274:
[----:B----4-:R-:W-:Y:S05]  /*8f70*/  BSYNC B0 ;  /* 0x0000000000007941 */ /* 0x010fea0003800000 */
.L_x_8273:
[----:B------:R-:W-:Y:S01]  /*8f80*/  ISETP.GT.U32.AND P0, PT, R33, 0x1d, PT ;  /* 0x0000001d2100780c */ /* 0x000fe20003f04070 */
[----:B------:R-:W-:Y:S01]  /*8f90*/  FADD.FTZ R175, RZ, R19 ;  /* 0x00000013ffaf7221 */ /* 0x000fe20000010000 */
[----:B-1----:R1:W4:Y:S01]  /*8fa0*/  SHFL.DOWN PT, R164, R221, 0x2, 0x1f ;  /* 0x08401f00dda47f89 */ /* 0x00232200000e0000 */
[----:B------:R-:W-:Y:S01]  /*8fb0*/  FADD.FTZ R197, R197, R20 ;  /* 0x00000014c5c57221 */ /* 0x000fe20000010000 */
[----:B------:R-:W-:Y:S01]  /*8fc0*/  BSSY B0, `(.L_x_8275) ;  /* 0x0000014000007945 */ /* 0x000fe20003800000 */
[C---:B---3--:R-:W-:Y:S01]  /*8fd0*/  FMUL.FTZ R18, R118.reuse, R175 ;  /* 0x000000af76127220 */ /* 0x048fe20000410000 */
[----:B------:R1:W3:Y:S01]  /*8fe0*/  SHFL.DOWN PT, R20, R220, 0x2, 0x1f ;  /* 0x08401f00dc147f89 */ /* 0x0002e200000e0000 */
[----:B------:R-:W-:-:S02]  /*8ff0*/  FMUL.FTZ R19, R118, R197 ;  /* 0x000000c576137220 */ /* 0x000fc40000410000 */
[C---:B------:R-:W-:Y:S01]  /*9000*/  FFMA.FTZ R18, R116.reuse, R197, -R18 ;  /* 0x000000c574127223 */ /* 0x040fe20000010812 */
[----:B--2---:R1:W2:Y:S01]  /*9010*/  SHFL.DOWN PT, R190, R206, 0x2, 0x1f ;  /* 0x08401f00cebe7f89 */ /* 0x0042a200000e0000 */
[----:B------:R-:W-:-:S03]  /*9020*/  FFMA.FTZ R19, R116, R175, R19 ;  /* 0x000000af74137223 */ /* 0x000fc60000010013 */
[----:B0-----:R1:W0:Y:S01]  /*9030*/  SHFL.DOWN PT, R230, R208, 0x2, 0x1f ;  /* 0x08401f00d0e67f89 */ /* 0x00122200000e0000 */
[----:B------:R-:W-:Y:S05]  /*9040*/  @P0 BRA `(.L_x_8276) ;  /* 0x000000b000000947 */ /* 0x000fea0003800000 */
[C---:B----4-:R-:W-:Y:S02]  /*9050*/  FMUL.FTZ R21, R221.reuse, R164 ;  /* 0x000000a4dd157220 */ /* 0x050fe40000410000 */
[C---:B0-----:R-:W-:Y:S02]  /*9060*/  FMUL.FTZ R177, R221.reuse, R230 ;  /* 0x000000e6ddb17220 */ /* 0x041fe40000410000 */
[C---:B--2---:R-:W-:Y:S02]  /*9070*/  FMUL.FTZ R179, R221.reuse, R190 ;  /* 0x000000beddb37220 */ /* 0x044fe40000410000 */
[-C--:B-1-3--:R-:W-:Y:S02]  /*9080*/  FMUL.FTZ R221, R221, R20.reuse ;  /* 0x00000014dddd7220 */ /* 0x08afe40000410000 */
[C---:B------:R-:W-:Y:S02]  /*9090*/  FFMA.FTZ R21, R220.reuse, R20, -R21 ;  /* 0x00000014dc157223 */ /* 0x040fe40000010815 */
[----:B------:R-:W-:-:S02]  /*90a0*/  FFMA.FTZ R177, R220, R190, -R177 ;  /* 0x000000bedcb17223 */ /* 0x000fc400000108b1 */
[C---:B------:R-:W-:Y:S02]  /*90b0*/  FFMA.FTZ R179, R220.reuse, R230, R179 ;  /* 0x000000e6dcb37223 */ /* 0x040fe400000100b3 */
[----:B------:R-:W-:Y:S01]  /*90c0*/  FFMA.FTZ R221, R220, R164, R221 ;  /* 0x000000a4dcdd7223 */ /* 0x000fe200000100dd */
[----:B------:R-:W-:Y:S01]  /*90d0*/  MOV R220, R21 ;  /* 0x0000001500dc7202 */ /* 0x000fe20000000f00 */
[----:B------:R-:W-:Y:S02]  /*90e0*/  FADD.FTZ R206, R206, R177 ;  /* 0x000000b1cece7221 */ /* 0x000fe40000010000 */
[----:B------:R-:W-:Y:S02]  /*90f0*/  FADD.FTZ R208, R208, R179 ;  /* 0x000000b3d0d07221 */ /* 0x000fe40000010000 */
.L_x_8276:
[----:B------:R-:W-:Y:S05]  /*9100*/  BSYNC B0 ;  /* 0x0000000000007941 */ /* 0x000fea0003800000 */
.L_x_8275:
[----:B------:R-:W-:Y:S01]  /*9110*/  ISETP.GT.U32.AND P0, PT, R33, 0x1b, PT ;  /* 0x0000001b2100780c */ /* 0x000fe20003f04070 */
[----:B------:R-:W-:Y:S01]  /*9120*/  FADD.FTZ R177, RZ, R19 ;  /* 0x00000013ffb17221 */ /* 0x000fe20000010000 */
[----:B----4-:R4:W1:Y:S01]  /*9130*/  SHFL.DOWN PT, R164, R220, 0x4, 0x1f ;  /* 0x08801f00dca47f89 */ /* 0x01086200000e0000 */
[----:B------:R-:W-:Y:S01]  /*9140*/  FADD.FTZ R199, R199, R18 ;  /* 0x00000012c7c77221 */ /* 0x000fe20000010000 */
[----:B------:R-:W-:Y:S01]  /*9150*/  BSSY B0, `(.L_x_8277) ;  /* 0x0000014000007945 */ /* 0x000fe20003800000 */
[C---:B------:R-:W-:Y:S01]  /*9160*/  FMUL.FTZ R18, R120.reuse, R177 ;  /* 0x000000b178127220 */ /* 0x040fe20000410000 */
[----:B--2---:R4:W2:Y:S01]  /*9170*/  SHFL.DOWN PT, R190, R221, 0x4, 0x1f ;  /* 0x08801f00ddbe7f89 */ /* 0x0048a200000e0000 */
[----:B---3--:R-:W-:-:S02]  /*9180*/  FMUL.FTZ R20, R120, R199 ;  /* 0x000000c778147220 */ /* 0x008fc40000410000 */
[C---:B------:R-:W-:Y:S01]  /*9190*/  FFMA.FTZ R19, R110.reuse, R199, -R18 ;  /* 0x000000c76e137223 */ /* 0x040fe20000010812 */
[----:B0-----:R4:W0:Y:S01]  /*91a0*/  SHFL.DOWN PT, R230, R206, 0x4, 0x1f ;  /* 0x08801f00cee67f89 */ /* 0x00182200000e0000 */
[----:B------:R-:W-:-:S03]  /*91b0*/  FFMA.FTZ R20, R110, R177, R20 ;  /* 0x000000b16e147223 */ /* 0x000fc60000010014 */
[----:B------:R4:W3:Y:S01]  /*91c0*/  SHFL.DOWN PT, R18, R208, 0x4, 0x1f ;  /* 0x08801f00d0127f89 */ /* 0x0008e200000e0000 */
[----:B------:R-:W-:Y:S05]  /*91d0*/  @P0 BRA `(.L_x_8278) ;  /* 0x000000b000000947 */ /* 0x000fea0003800000 */
[C---:B--2---:R-:W-:Y:S02]  /*91e0*/  FMUL.FTZ R21, R221.reuse, R190 ;  /* 0x000000bedd157220 */ /* 0x044fe40000410000 */
[C---:B---3--:R-:W-:Y:S02]  /*91f0*/  FMUL.FTZ R179, R221.reuse, R18 ;  /* 0x00000012ddb37220 */ /* 0x048fe40000410000 */
[C---:B0-----:R-:W-:Y:S02]  /*9200*/  FMUL.FTZ R211, R221.reuse, R230 ;  /* 0x000000e6ddd37220 */ /* 0x041fe40000410000 */
[-C--:B-1--4-:R-:W-:Y:S02]  /*9210*/  FMUL.FTZ R221, R221, R164.reuse ;  /* 0x000000a4dddd7220 */ /* 0x092fe40000410000 */
[C---:B------:R-:W-:Y:S02]  /*9220*/  FFMA.FTZ R21, R220.reuse, R164, -R21 ;  /* 0x000000a4dc157223 */ /* 0x040fe40000010815 */
[----:B------:R-:W-:-:S02]  /*9230*/  FFMA.FTZ R179, R220, R230, -R179 ;  /* 0x000000e6dcb37223 */ /* 0x000fc400000108b3 */
[C---:B------:R-:W-:Y:S02]  /*9240*/  FFMA.FTZ R211, R220.reuse, R18, R211 ;  /* 0x00000012dcd37223 */ /* 0x040fe400000100d3 */
[----:B------:R-:W-:Y:S01]  /*9250*/  FFMA.FTZ R221, R220, R190, R221 ;  /* 0x000000bedcdd7223 */ /* 0x000fe200000100dd */
[----:B------:R-:W-:Y:S01]  /*9260*/  MOV R220, R21 ;  /* 0x0000001500dc7202 */ /* 0x000fe20000000f00 */
[----:B------:R-:W-:Y:S02]  /*9270*/  FADD.FTZ R206, R206, R179 ;  /* 0x000000b3cece7221 */ /* 0x000fe40000010000 */
[----:B------:R-:W-:Y:S02]  /*9280*/  FADD.FTZ R208, R208, R211 ;  /* 0x000000d3d0d07221 */ /* 0x000fe40000010000 */
.L_x_8278:
[----:B------:R-:W-:Y:S05]  /*9290*/  BSYNC B0 ;  /* 0x0000000000007941 */ /* 0x000fea0003800000 */
.L_x_8277:
[----:B------:R-:W-:Y:S01]  /*92a0*/  ISETP.GT.U32.AND P0, PT, R33, 0x17, PT ;  /* 0x000000172100780c */ /* 0x000fe20003f04070 */
[----:B------:R-:W-:Y:S01]  /*92b0*/  FADD.FTZ R168, R168, R19 ;  /* 0x00000013a8a87221 */ /* 0x000fe20000010000 */
[----:B-1----:R1:W4:Y:S01]  /*92c0*/  SHFL.DOWN PT, R164, R220, 0x8, 0x1f ;  /* 0x09001f00dca47f89 */ /* 0x00232200000e0000 */
[----:B------:R-:W-:Y:S01]  /*92d0*/  FADD.FTZ R20, RZ, R20 ;  /* 0x00000014ff147221 */ /* 0x000fe20000010000 */
[----:B------:R-:W-:Y:S01]  /*92e0*/  BSSY B0, `(.L_x_8279) ;  /* 0x0000015000007945 */ /* 0x000fe20003800000 */
[C---:B------:R-:W-:Y:S01]  /*92f0*/  FMUL.FTZ R19, R183.reuse, R168 ;  /* 0x000000a8b7137220 */ /* 0x040fe20000410000 */
[----:B--2---:R1:W2:Y:S01]  /*9300*/  SHFL.DOWN PT, R190, R221, 0x8, 0x1f ;  /* 0x09001f00ddbe7f89 */ /* 0x0042a200000e0000 */
[-C--:B---3--:R-:W-:Y:S01]  /*9310*/  FMUL.FTZ R18, R183, R20.reuse ;  /* 0x00000014b7127220 */ /* 0x088fe20000410000 */
[----:B------:R-:W-:Y:S01]  /*9320*/  ISETP.GT.U32.AND P2, PT, R33, 0xf, PT ;  /* 0x0000000f2100780c */ /* 0x000fe20003f44070 */
[C---:B------:R-:W-:Y:S01]  /*9330*/  FFMA.FTZ R19, R181.reuse, R20, R19 ;  /* 0x00000014b5137223 */ /* 0x040fe20000010013 */
[----:B0-----:R1:W0:Y:S01]  /*9340*/  SHFL.DOWN PT, R230, R206, 0x8, 0x1f ;  /* 0x09001f00cee67f89 */ /* 0x00122200000e0000 */
[----:B------:R-:W-:-:S03]  /*9350*/  FFMA.FTZ R18, R181, R168, -R18 ;  /* 0x000000a8b5127223 */ /* 0x000fc60000010812 */
        /* <DEDUP_REMOVED lines=13> */
.L_x_8280:
[----:B------:R-:W-:Y:S05]  /*9430*/  BSYNC B0 ;  /* 0x0000000000007941 */ /* 0x000fea0003800000 */
.L_x_8279:
[----:B------:R-:W-:Y:S01]  /*9440*/  FADD.FTZ R193, R193, R18 ;  /* 0x00000012c1c17221 */ /* 0x000fe20000010000 */
[----:B----4-:R4:W1:Y:S01]  /*9450*/  SHFL.DOWN PT, R164, R221, 0x10, 0x1f ;  /* 0x0a001f00dda47f89 */ /* 0x01086200000e0000 */
[----:B------:R-:W-:Y:S01]  /*9460*/  BSSY B0, `(.L_x_8281) ;  /* 0x0000011000007945 */ /* 0x000fe20003800000 */
[----:B------:R-:W-:Y:S02]  /*9470*/  FADD.FTZ R21, RZ, R19 ;  /* 0x00000013ff157221 */ /* 0x000fe40000010000 */
[----:B------:R4:W3:Y:S04]  /*9480*/  SHFL.DOWN PT, R18, R220, 0x10, 0x1f ;  /* 0x0a001f00dc127f89 */ /* 0x0008e800000e0000 */
[----:B--2---:R4:W2:Y:S04]  /*9490*/  SHFL.DOWN PT, R190, R206, 0x10, 0x1f ;  /* 0x0a001f00cebe7f89 */ /* 0x0048a800000e0000 */
[----:B0-----:R4:W0:Y:S01]  /*94a0*/  SHFL.DOWN PT, R230, R208, 0x10, 0x1f ;  /* 0x0a001f00d0e67f89 */ /* 0x00182200000e0000 */
[----:B------:R-:W-:Y:S05]  /*94b0*/  @P2 BRA `(.L_x_8282) ;  /* 0x000000b000002947 */ /* 0x000fea0003800000 */
[C---:B-1----:R-:W-:Y:S02]  /*94c0*/  FMUL.FTZ R19, R221.reuse, R164 ;  /* 0x000000a4dd137220 */ /* 0x042fe40000410000 */
[----:B0-----:R-:W-:-:S02]  /*94d0*/  FMUL.FTZ R179, R221, R230 ;  /* 0x000000e6ddb37220 */ /* 0x001fc40000410000 */
[C---:B--2---:R-:W-:Y:S02]  /*94e0*/  FMUL.FTZ R211, R221.reuse, R190 ;  /* 0x000000beddd37220 */ /* 0x044fe40000410000 */
[-C--:B---34-:R-:W-:Y:S02]  /*94f0*/  FMUL.FTZ R221, R221, R18.reuse ;  /* 0x00000012dddd7220 */ /* 0x098fe40000410000 */
[C---:B------:R-:W-:Y:S02]  /*9500*/  FFMA.FTZ R19, R220.reuse, R18, -R19 ;  /* 0x00000012dc137223 */ /* 0x040fe40000010813 */
[C---:B------:R-:W-:Y:S02]  /*9510*/  FFMA.FTZ R179, R220.reuse, R190, -R179 ;  /* 0x000000bedcb37223 */ /* 0x040fe400000108b3 */
[C---:B------:R-:W-:Y:S02]  /*9520*/  FFMA.FTZ R211, R220.reuse, R230, R211 ;  /* 0x000000e6dcd37223 */ /* 0x040fe400000100d3 */
[----:B------:R-:W-:Y:S01]  /*9530*/  FFMA.FTZ R221, R220, R164, R221 ;  /* 0x000000a4dcdd7223 */ /* 0x000fe200000100dd */
[----:B------:R-:W-:Y:S01]  /*9540*/  MOV R220, R19 ;  /* 0x0000001300dc7202 */ /* 0x000fe20000000f00 */
[----:B------:R-:W-:-:S02]  /*9550*/  FADD.FTZ R206, R206, R179 ;  /* 0x000000b3cece7221 */ /* 0x000fc40000010000 */
[----:B------:R-:W-:Y:S02]  /*9560*/  FADD.FTZ R208, R208, R211 ;  /* 0x000000d3d0d07221 */ /* 0x000fe40000010000 */
.L_x_8282:
[----:B------:R-:W-:Y:S05]  /*9570*/  BSYNC B0 ;  /* 0x0000000000007941 */ /* 0x000fea0003800000 */
.L_x_8281:
[----:B------:R-:W-:Y:S01]  /*9580*/  SHFL.DOWN PT, R231, R221, 0x1, 0x1f ;  /* 0x08201f00dde77f89 */ /* 0x000fe200000e0000 */
[----:B---3--:R-:W-:Y:S01]  /*9590*/  FMUL.FTZ R18, R124, R21 ;  /* 0x000000157c127220 */ /* 0x008fe20000410000 */
[----:B------:R-:W-:Y:S01]  /*95a0*/  ISETP.GT.AND P0, PT, R30, 0x1e, PT ;  /* 0x0000001e1e00780c */ /* 0x000fe20003f04270 */
[-C--:B------:R-:W-:Y:S01]  /*95b0*/  FMUL.FTZ R19, R124, R193.reuse ;  /* 0x000000c17c137220 */ /* 0x080fe20000410000 */
[----:B--2---:R-:W2:Y:S01]  /*95c0*/  SHFL.IDX PT, R190, R6, RZ, 0x1f ;  /* 0x00001fff06be7589 */ /* 0x004ea200000e0000 */
[----:B------:R-:W-:Y:S01]  /*95d0*/  FFMA.FTZ R18, R112, R193, -R18 ;  /* 0x000000c170127223 */ /* 0x000fe20000010812 */
[----:B------:R-:W-:Y:S01]  /*95e0*/  ISETP.NE.AND P2, PT, R30, RZ, PT ;  /* 0x000000ff1e00720c */ /* 0x000fe20003f45270 */
[----:B------:R-:W-:Y:S01]  /*95f0*/  FFMA.FTZ R19, R112, R21, R19 ;  /* 0x0000001570137223 */ /* 0x000fe20000010013 */
[----:B-1----:R-:W1:Y:S01]  /*9600*/  SHFL.IDX PT, R164, R7, RZ, 0x1f ;  /* 0x00001fff07a47589 */ /* 0x002e6200000e0000 */
[----:B------:R-:W-:Y:S01]  /*9610*/  FADD.FTZ R195, R195, R18 ;  /* 0x00000012c3c37221 */ /* 0x000fe20000010000 */
[----:B------:R-:W-:Y:S01]  /*9620*/  BSSY B0, `(.L_x_8283) ;  /* 0x0000238000007945 */ /* 0x000fe20003800000 */
[----:B------:R-:W-:Y:S01]  /*9630*/  FADD.FTZ R179, RZ, R19 ;  /* 0x00000013ffb37221 */ /* 0x000fe20000010000 */
[----:B0-----:R-:W0:Y:S01]  /*9640*/  SHFL.DOWN PT, R230, R220, 0x1, 0x1f ;  /* 0x08201f00dce67f89 */ /* 0x001e2200000e0000 */
[----:B------:R-:W-:-:S02]  /*9650*/  FMUL.FTZ R19, R126, R195 ;  /* 0x000000c37e137220 */ /* 0x000fc40000410000 */
[-C--:B------:R-:W-:Y:S01]  /*9660*/  FMUL.FTZ R18, R126, R179.reuse ;  /* 0x000000b37e127220 */ /* 0x080fe20000410000 */
[----:B------:R-:W3:Y:S01]  /*9670*/  SHFL.DOWN PT, R234, R208, 0x1, 0x1f ;  /* 0x08201f00d0ea7f89 */ /* 0x000ee200000e0000 */
[C---:B------:R-:W-:Y:S02]  /*9680*/  FFMA.FTZ R19, R122.reuse, R179, R19 ;  /* 0x000000b37a137223 */ /* 0x040fe40000010013 */
[----:B------:R-:W-:Y:S01]  /*9690*/  FFMA.FTZ R18, R122, R195, -R18 ;  /* 0x000000c37a127223 */ /* 0x000fe20000010812 */
[----:B------:R-:W5:Y:S01]  /*96a0*/  SHFL.DOWN PT, R232, R206, 0x1, 0x1f ;  /* 0x08201f00cee87f89 */ /* 0x000f6200000e0000 */
[----:B------:R-:W-:Y:S02]  /*96b0*/  FADD.FTZ R19, RZ, R19 ;  /* 0x00000013ff137221 */ /* 0x000fe40000010000 */
[----:B------:R-:W-:Y:S01]  /*96c0*/  FADD.FTZ R201, R201, R18 ;  /* 0x00000012c9c97221 */ /* 0x000fe20000010000 */
[----:B----4-:R-:W-:Y:S01]  /*96d0*/  SHFL.IDX PT, R220, R220, RZ, 0x1f ;  /* 0x00001fffdcdc7589 */ /* 0x010fe200000e0000 */
[----:B------:R-:W-:-:S02]  /*96e0*/  FMUL.FTZ R18, R128, R19 ;  /* 0x0000001380127220 */ /* 0x000fc40000410000 */
[-C--:B------:R-:W-:Y:S01]  /*96f0*/  FMUL.FTZ R229, R128, R201.reuse ;  /* 0x000000c980e57220 */ /* 0x080fe20000410000 */
[----:B------:R-:W-:Y:S01]  /*9700*/  SHFL.IDX PT, R208, R208, RZ, 0x1f ;  /* 0x00001fffd0d07589 */ /* 0x000fe200000e0000 */
[C---:B--2---:R-:W-:Y:S02]  /*9710*/  @P3 FMUL.FTZ R233, R231.reuse, R190 ;  /* 0x000000bee7e93220 */ /* 0x044fe40000410000 */
[C---:B------:R-:W-:Y:S01]  /*9720*/  FFMA.FTZ R211, R108.reuse, R201, -R18 ;  /* 0x000000c96cd37223 */ /* 0x040fe20000010812 */
[----:B------:R-:W-:Y:S01]  /*9730*/  SHFL.IDX PT, R206, R206, RZ, 0x1f ;  /* 0x00001fffcece7589 */ /* 0x000fe200000e0000 */
[-C--:B-1----:R-:W-:Y:S02]  /*9740*/  @P3 FMUL.FTZ R231, R231, R164.reuse ;  /* 0x000000a4e7e73220 */ /* 0x082fe40000410000 */
[----:B------:R-:W-:Y:S02]  /*9750*/  FFMA.FTZ R18, R108, R19, R229 ;  /* 0x000000136c127223 */ /* 0x000fe400000100e5 */
[----:B0-----:R-:W-:-:S02]  /*9760*/  @P3 FFMA.FTZ R233, R230, R164, R233 ;  /* 0x000000a4e6e93223 */ /* 0x001fc400000100e9 */
[----:B------:R-:W-:Y:S02]  /*9770*/  @P3 FFMA.FTZ R231, R230, R190, -R231 ;  /* 0x000000bee6e73223 */ /* 0x000fe400000108e7 */
[----:B---3--:R-:W-:Y:S02]  /*9780*/  @P3 FADD.FTZ R164, R234, R233 ;  /* 0x000000e9eaa43221 */ /* 0x008fe40000010000 */
[----:B------:R-:W-:Y:S02]  /*9790*/  FADD.FTZ R172, R172, R211 ;  /* 0x000000d3acac7221 */ /* 0x000fe40000010000 */
[----:B-----5:R-:W-:Y:S02]  /*97a0*/  @P3 FADD.FTZ R190, R232, R231 ;  /* 0x000000e7e8be3221 */ /* 0x020fe40000010000 */
[----:B------:R-:W-:Y:S02]  /*97b0*/  FADD.FTZ R18, RZ, R18 ;  /* 0x00000012ff127221 */ /* 0x000fe40000010000 */
[----:B------:R-:W-:-:S02]  /*97c0*/  FMUL.FTZ R229, R164, -R23 ;  /* 0x80000017a4e57220 */ /* 0x000fc40000410000 */
[C---:B------:R-:W-:Y:S02]  /*97d0*/  FMUL.FTZ R231, R190.reuse, -R23 ;  /* 0x80000017bee77220 */ /* 0x040fe40000410000 */
[C---:B------:R-:W-:Y:S02]  /*97e0*/  FMUL.FTZ R211, R191.reuse, R172 ;  /* 0x000000acbfd37220 */ /* 0x040fe40000410000 */
[----:B------:R-:W-:Y:S02]  /*97f0*/  FMUL.FTZ R23, R191, R18 ;  /* 0x00000012bf177220 */ /* 0x000fe40000410000 */
[-C--:B------:R-:W-:Y:S02]  /*9800*/  FFMA.FTZ R190, R190, R22.reuse, -R229 ;  /* 0x00000016bebe7223 */ /* 0x080fe400000108e5 */
[----:B------:R-:W-:Y:S02]  /*9810*/  FFMA.FTZ R22, R164, R22, R231 ;  /* 0x00000016a4167223 */ /* 0x000fe400000100e7 */
[----:B------:R-:W-:-:S02]  /*9820*/  FFMA.FTZ R211, R189, R18, R211 ;  /* 0x00000012bdd37223 */ /* 0x000fc400000100d3 */
[----:B------:R-:W-:Y:S02]  /*9830*/  FFMA.FTZ R164, R189, R172, -R23 ;  /* 0x000000acbda47223 */ /* 0x000fe40000010817 */
[----:B------:R-:W-:Y:S02]  /*9840*/  FADD.FTZ R185, R185, R190 ;  /* 0x000000beb9b97221 */ /* 0x000fe40000010000 */
[----:B------:R-:W-:Y:S02]  /*9850*/  FADD.FTZ R22, -R205, R22 ;  /* 0x00000016cd167221 */ /* 0x000fe40000010100 */
[----:B------:R-:W-:Y:S02]  /*9860*/  FADD.FTZ R23, RZ, R211 ;  /* 0x000000d3ff177221 */ /* 0x000fe40000010000 */
[----:B------:R-:W-:Y:S02]  /*9870*/  FADD.FTZ R203, R203, R164 ;  /* 0x000000a4cbcb7221 */ /* 0x000fe40000010000 */
[----:B------:R-:W-:-:S02]  /*9880*/  FMUL.FTZ R229, R156, -R185 ;  /* 0x800000b99ce57220 */ /* 0x000fc40000410000 */
[-C--:B------:R-:W-:Y:S02]  /*9890*/  FMUL.FTZ R211, R156, -R22.reuse ;  /* 0x800000169cd37220 */ /* 0x080fe40000410000 */
[C---:B------:R-:W-:Y:S02]  /*98a0*/  FMUL.FTZ R164, R170.reuse, R23 ;  /* 0x00000017aaa47220 */ /* 0x040fe40000410000 */
[----:B------:R-:W-:Y:S02]  /*98b0*/  FMUL.FTZ R190, R170, R203 ;  /* 0x000000cbaabe7220 */ /* 0x000fe40000410000 */
[C---:B------:R-:W-:Y:S02]  /*98c0*/  FFMA.FTZ R230, R150.reuse, R22, R229 ;  /* 0x0000001696e67223 */ /* 0x040fe400000100e5 */
[----:B------:R-:W-:Y:S02]  /*98d0*/  FFMA.FTZ R211, R150, R185, -R211 ;  /* 0x000000b996d37223 */ /* 0x000fe400000108d3 */
[----:B------:R-:W-:-:S02]  /*98e0*/  FFMA.FTZ R205, R166, R203, -R164 ;  /* 0x000000cba6cd7223 */ /* 0x000fc400000108a4 */
[----:B------:R-:W-:Y:S02]  /*98f0*/  FFMA.FTZ R164, R166, R23, R190 ;  /* 0x00000017a6a47223 */ /* 0x000fe400000100be */
[----:B------:R-:W-:Y:S02]  /*9900*/  FADD.FTZ R187, -R187, R230 ;  /* 0x000000e6bbbb7221 */ /* 0x000fe40000010100 */
[----:B------:R-:W-:Y:S02]  /*9910*/  FADD.FTZ R162, R162, R211 ;  /* 0x000000d3a2a27221 */ /* 0x000fe40000010000 */
[----:B------:R-:W-:Y:S02]  /*9920*/  FADD.FTZ R184, R184, R205 ;  /* 0x000000cdb8b87221 */ /* 0x000fe40000010000 */
[----:B------:R-:W-:Y:S02]  /*9930*/  FADD.FTZ R164, RZ, R164 ;  /* 0x000000a4ffa47221 */ /* 0x000fe40000010000 */
[----:B------:R-:W-:-:S02]  /*9940*/  FMUL.FTZ R211, R198, -R187 ;  /* 0x800000bbc6d37220 */ /* 0x000fc40000410000 */
[----:B------:R-:W-:Y:S02]  /*9950*/  FMUL.FTZ R229, R198, -R162 ;  /* 0x800000a2c6e57220 */ /* 0x000fe40000410000 */
[C---:B------:R-:W-:Y:S02]  /*9960*/  FMUL.FTZ R205, R213.reuse, R184 ;  /* 0x000000b8d5cd7220 */ /* 0x040fe40000410000 */
[----:B------:R-:W-:Y:S02]  /*9970*/  FMUL.FTZ R190, R213, R164 ;  /* 0x000000a4d5be7220 */ /* 0x000fe40000410000 */
[C---:B------:R-:W-:Y:S02]  /*9980*/  FFMA.FTZ R211, R200.reuse, R162, -R211 ;  /* 0x000000a2c8d37223 */ /* 0x040fe400000108d3 */
        /* <DEDUP_REMOVED lines=10> */
[-C--:B------:R-:W-:Y:S02]  /*9a30*/  FMUL.FTZ R229, R212, R207.reuse ;  /* 0x000000cfd4e57220 */ /* 0x080fe40000410000 */
        /* <DEDUP_REMOVED lines=28> */
[----:B------:R-:W-:Y:S02]  /*9c00*/  FADD.FTZ R225, R218, R225 ;  /* 0x000000e1dae17221 */ /* 0x000fe40000010000 */
[----:B------:R-:W-:Y:S02]  /*9c10*/  FADD.FTZ R223, -R226, R231 ;  /* 0x000000e7e2df7221 */ /* 0x000fe40000010100 */
[----:B------:R-:W-:Y:S02]  /*9c20*/  FADD.FTZ R218, RZ, R224 ;  /* 0x000000e0ffda7221 */ /* 0x000fe40000010000 */
[----:B------:R-:W-:Y:S01]  /*9c30*/  FADD.FTZ R222, R227, R222 ;  /* 0x000000dee3de7221 */ /* 0x000fe20000010000 */
[----:B------:R0:W1:Y:S01]  /*9c40*/  SHFL.IDX PT, R224, R221, RZ, 0x1f ;  /* 0x00001fffdde07589 */ /* 0x00006200000e0000 */
[----:B------:R-:W-:-:S02]  /*9c50*/  FMUL.FTZ R228, R212, -R225 ;  /* 0x800000e1d4e47220 */ /* 0x000fc40000410000 */
[-C--:B------:R-:W-:Y:S02]  /*9c60*/  FMUL.FTZ R226, R212, -R223.reuse ;  /* 0x800000dfd4e27220 */ /* 0x080fe40000410000 */
[C---:B------:R-:W-:Y:S02]  /*9c70*/  FMUL.FTZ R212, R219.reuse, R218 ;  /* 0x000000dadbd47220 */ /* 0x040fe40000410000 */
[----:B------:R-:W-:Y:S02]  /*9c80*/  FMUL.FTZ R219, R219, R222 ;  /* 0x000000dedbdb7220 */ /* 0x000fe40000410000 */
[C---:B------:R-:W-:Y:S02]  /*9c90*/  FFMA.FTZ R231, R214.reuse, R223, R228 ;  /* 0x000000dfd6e77223 */ /* 0x040fe400000100e4 */
[----:B------:R-:W-:Y:S02]  /*9ca0*/  FFMA.FTZ R227, R214, R225, -R226 ;  /* 0x000000e1d6e37223 */ /* 0x000fe400000108e2 */
[----:B------:R-:W-:-:S02]  /*9cb0*/  FFMA.FTZ R214, R217, R218, R219 ;  /* 0x000000dad9d67223 */ /* 0x000fc400000100db */
[----:B------:R-:W-:Y:S02]  /*9cc0*/  FADD.FTZ R216, -R216, R231 ;  /* 0x000000e7d8d87221 */ /* 0x000fe40000010100 */
[----:B------:R-:W-:Y:S02]  /*9cd0*/  FADD.FTZ R210, R210, R227 ;  /* 0x000000e3d2d27221 */ /* 0x000fe40000010000 */
[----:B------:R-:W-:Y:S02]  /*9ce0*/  FFMA.FTZ R219, R217, R222, -R212 ;  /* 0x000000ded9db7223 */ /* 0x000fe400000108d4 */
[----:B------:R-:W-:Y:S02]  /*9cf0*/  FADD.FTZ R217, RZ, R214 ;  /* 0x000000d6ffd97221 */ /* 0x000fe40000010000 */
[C---:B------:R-:W-:Y:S02]  /*9d00*/  FMUL.FTZ R212, R213.reuse, -R216 ;  /* 0x800000d8d5d47220 */ /* 0x040fe40000410000 */
[----:B------:R-:W-:-:S02]  /*9d10*/  FMUL.FTZ R214, R213, -R210 ;  /* 0x800000d2d5d67220 */ /* 0x000fc40000410000 */
[----:B------:R-:W-:Y:S02]  /*9d20*/  FADD.FTZ R219, R204, R219 ;  /* 0x000000dbccdb7221 */ /* 0x000fe40000010000 */
[----:B------:R-:W-:Y:S02]  /*9d30*/  FMUL.FTZ R204, R198, R217 ;  /* 0x000000d9c6cc7220 */ /* 0x000fe40000410000 */
[C---:B------:R-:W-:Y:S02]  /*9d40*/  FFMA.FTZ R213, R215.reuse, R210, -R212 ;  /* 0x000000d2d7d57223 */ /* 0x040fe400000108d4 */
[----:B------:R-:W-:Y:S02]  /*9d50*/  FFMA.FTZ R215, R215, R216, R214 ;  /* 0x000000d8d7d77223 */ /* 0x000fe400000100d6 */
[----:B0-----:R-:W-:Y:S02]  /*9d60*/  FFMA.FTZ R221, R200, R219, -R204 ;  /* 0x000000dbc8dd7223 */ /* 0x001fe400000108cc */
[----:B------:R-:W-:-:S02]  /*9d70*/  FADD.FTZ R213, R202, R213 ;  /* 0x000000d5cad57221 */ /* 0x000fc40000010000 */
[----:B------:R-:W-:Y:S02]  /*9d80*/  FADD.FTZ R215, -R182, R215 ;  /* 0x000000d7b6d77221 */ /* 0x000fe40000010100 */
[----:B------:R-:W-:Y:S02]  /*9d90*/  FADD.FTZ R221, R180, R221 ;  /* 0x000000ddb4dd7221 */ /* 0x000fe40000010000 */
[C---:B------:R-:W-:Y:S02]  /*9da0*/  FMUL.FTZ R182, R170.reuse, -R213 ;  /* 0x800000d5aab67220 */ /* 0x040fe40000410000 */
[-C--:B------:R-:W-:Y:S02]  /*9db0*/  FMUL.FTZ R180, R170, -R215.reuse ;  /* 0x800000d7aab47220 */ /* 0x080fe40000410000 */
[----:B-1----:R-:W-:Y:S02]  /*9dc0*/  FMUL.FTZ R170, R224, R6 ;  /* 0x00000006e0aa7220 */ /* 0x002fe40000410000 */
[----:B------:R-:W-:-:S02]  /*9dd0*/  FFMA.FTZ R235, R166, R215, R182 ;  /* 0x000000d7a6eb7223 */ /* 0x000fc400000100b6 */
[----:B------:R-:W-:Y:S02]  /*9de0*/  FFMA.FTZ R233, R166, R213, -R180 ;  /* 0x000000d5a6e97223 */ /* 0x000fe400000108b4 */
[----:B------:R-:W-:Y:S02]  /*9df0*/  FMUL.FTZ R198, R198, R219 ;  /* 0x000000dbc6c67220 */ /* 0x000fe40000410000 */
[-C--:B------:R-:W-:Y:S02]  /*9e00*/  FMUL.FTZ R227, R224, R7.reuse ;  /* 0x00000007e0e37220 */ /* 0x080fe40000410000 */
[----:B------:R-:W-:Y:S02]  /*9e10*/  FFMA.FTZ R231, R220, R7, R170 ;  /* 0x00000007dce77223 */ /* 0x000fe400000100aa */
[----:B------:R-:W-:Y:S02]  /*9e20*/  FMUL.FTZ R7, R224, R5 ;  /* 0x00000005e0077220 */ /* 0x000fe40000410000 */
[----:B------:R-:W-:-:S02]  /*9e30*/  FADD.FTZ R176, -R176, R235 ;  /* 0x000000ebb0b07221 */ /* 0x000fc40000010100 */
[----:B------:R-:W-:Y:S02]  /*9e40*/  FADD.FTZ R178, R178, R233 ;  /* 0x000000e9b2b27221 */ /* 0x000fe40000010000 */
[----:B------:R-:W-:Y:S02]  /*9e50*/  FFMA.FTZ R198, R200, R217, R198 ;  /* 0x000000d9c8c67223 */ /* 0x000fe400000100c6 */
[----:B------:R-:W-:Y:S02]  /*9e60*/  FMUL.FTZ R224, R224, R4 ;  /* 0x00000004e0e07220 */ /* 0x000fe40000410000 */
[C---:B------:R-:W-:Y:S02]  /*9e70*/  FFMA.FTZ R227, R220.reuse, R6, -R227 ;  /* 0x00000006dce37223 */ /* 0x040fe400000108e3 */
[----:B------:R-:W-:Y:S02]  /*9e80*/  FFMA.FTZ R4, R220, R4, -R7 ;  /* 0x00000004dc047223 */ /* 0x000fe40000010807 */
[----:B------:R-:W-:-:S02]  /*9e90*/  FMUL.FTZ R6, R191, -R176 ;  /* 0x800000b0bf067220 */ /* 0x000fc40000410000 */
[-C--:B------:R-:W-:Y:S02]  /*9ea0*/  FMUL.FTZ R7, R191, -R178.reuse ;  /* 0x800000b2bf077220 */ /* 0x080fe40000410000 */
[----:B------:R-:W-:Y:S02]  /*9eb0*/  FADD.FTZ R191, RZ, R198 ;  /* 0x000000c6ffbf7221 */ /* 0x000fe40000010000 */
[C---:B------:R-:W-:Y:S02]  /*9ec0*/  FFMA.FTZ R233, R189.reuse, R178, -R6 ;  /* 0x000000b2bde97223 */ /* 0x040fe40000010806 */
[----:B------:R-:W-:Y:S02]  /*9ed0*/  FMUL.FTZ R166, R156, R191 ;  /* 0x000000bf9ca67220 */ /* 0x000fe40000410000 */
[----:B------:R-:W-:Y:S02]  /*9ee0*/  FFMA.FTZ R235, R189, R176, R7 ;  /* 0x000000b0bdeb7223 */ /* 0x000fe40000010007 */
[----:B------:R-:W-:-:S02]  /*9ef0*/  FADD.FTZ R7, R208, R231 ;  /* 0x000000e7d0077221 */ /* 0x000fc40000010000 */
[----:B------:R-:W-:Y:S02]  /*9f00*/  FFMA.FTZ R231, R150, R221, -R166 ;  /* 0x000000dd96e77223 */ /* 0x000fe400000108a6 */
[----:B------:R-:W-:Y:S02]  /*9f10*/  FADD.FTZ R6, R206, R227 ;  /* 0x000000e3ce067221 */ /* 0x000fe40000010000 */
[----:B------:R-:W-:Y:S02]  /*9f20*/  FADD.FTZ R189, R148, R233 ;  /* 0x000000e994bd7221 */ /* 0x000fe40000010000 */
[----:B------:R-:W-:Y:S02]  /*9f30*/  FADD.FTZ R227, -R146, R235 ;  /* 0x000000eb92e37221 */ /* 0x000fe40000010100 */
[----:B------:R-:W-:Y:S02]  /*9f40*/  FADD.FTZ R231, R144, R231 ;  /* 0x000000e790e77221 */ /* 0x000fe40000010000 */
[----:B------:R-:W-:-:S02]  /*9f50*/  FMUL.FTZ R144, R128, -R189 ;  /* 0x800000bd80907220 */ /* 0x000fc40000410000 */
[-C--:B------:R-:W-:Y:S02]  /*9f60*/  FMUL.FTZ R128, R128, -R227.reuse ;  /* 0x800000e380807220 */ /* 0x080fe40000410000 */
[C---:B------:R-:W-:Y:S02]  /*9f70*/  FFMA.FTZ R233, R108.reuse, R227, R144 ;  /* 0x000000e36ce97223 */ /* 0x040fe40000010090 */
[----:B------:R-:W-:Y:S02]  /*9f80*/  FFMA.FTZ R146, R107, R197, RZ ;  /* 0x000000c56b927223 */ /* 0x000fe400000100ff */
[----:B------:R-:W-:Y:S02]  /*9f90*/  FFMA.FTZ R235, R108, R189, -R128 ;  /* 0x000000bd6ceb7223 */ /* 0x000fe40000010880 */
[----:B------:R-:W-:Y:S02]  /*9fa0*/  FFMA.FTZ R5, R220, R5, R224 ;  /* 0x00000005dc057223 */ /* 0x000fe400000100e0 */
[----:B------:R-:W-:-:S02]  /*9fb0*/  FADD.FTZ R233, -R114, R233 ;  /* 0x000000e972e97221 */ /* 0x000fc40000010100 */
[----:B------:R-:W-:Y:S01]  /*9fc0*/  FFMA.FTZ R146, R106, R199, R146 ;  /* 0x000000c76a927223 */ /* 0x000fe20000010092 */
[----:B------:R0:W-:Y:S01]  /*9fd0*/  @!P1 STS.128 [UR6+0x1da0], R4 ;  /* 0x001da004ff009988 */ /* 0x0001e20008000c06 */
[----:B------:R-:W-:Y:S02]  /*9fe0*/  FADD.FTZ R235, R142, R235 ;  /* 0x000000eb8eeb7221 */ /* 0x000fe40000010000 */
[----:B------:R-:W-:Y:S02]  /*9ff0*/  FFMA.FTZ R148, R107, -R175, RZ ;  /* 0x800000af6b947223 */ /* 0x000fe400000100ff */
[----:B------:R-:W-:Y:S02]  /*a000*/  FFMA.FTZ R146, R105, R168, R146 ;  /* 0x000000a869927223 */ /* 0x000fe40000010092 */
[----:B------:R-:W-:Y:S02]  /*a010*/  FFMA.FTZ R148, R106, -R177, R148 ;  /* 0x800000b16a947223 */ /* 0x000fe40000010094 */
[----:B------:R-:W-:-:S02]  /*a020*/  FFMA.FTZ R146, R104, R193, R146 ;  /* 0x000000c168927223 */ /* 0x000fc40000010092 */
[----:B------:R-:W-:Y:S02]  /*a030*/  FFMA.FTZ R148, R105, -R20, R148 ;  /* 0x8000001469947223 */ /* 0x000fe40000010094 */
[----:B------:R-:W-:Y:S02]  /*a040*/  FFMA.FTZ R146, R103, R195, R146 ;  /* 0x000000c367927223 */ /* 0x000fe40000010092 */
[C---:B0-----:R-:W-:Y:S02]  /*a050*/  FMUL.FTZ R4, R126.reuse, -R233 ;  /* 0x800000e97e047220 */ /* 0x041fe40000410000 */
[-C--:B------:R-:W-:Y:S02]  /*a060*/  FMUL.FTZ R126, R126, -R235.reuse ;  /* 0x800000eb7e7e7220 */ /* 0x080fe40000410000 */
[C---:B------:R-:W-:Y:S02]  /*a070*/  FFMA.FTZ R237, R122.reuse, R235, -R4 ;  /* 0x000000eb7aed7223 */ /* 0x040fe40000010804 */
[----:B------:R-:W-:-:S02]  /*a080*/  FFMA.FTZ R239, R122, R233, R126 ;  /* 0x000000e97aef7223 */ /* 0x000fc4000001007e */
[----:B------:R-:W-:Y:S02]  /*a090*/  FADD.FTZ R237, R140, R237 ;  /* 0x000000ed8ced7221 */ /* 0x000fe40000010000 */
[----:B------:R-:W-:Y:S02]  /*a0a0*/  FADD.FTZ R239, -R138, R239 ;  /* 0x000000ef8aef7221 */ /* 0x000fe40000010100 */
[----:B------:R-:W-:Y:S02]  /*a0b0*/  FFMA.FTZ R148, R104, -R21, R148 ;  /* 0x8000001568947223 */ /* 0x000fe40000010094 */
[----:B------:R-:W-:Y:S02]  /*a0c0*/  FMUL.FTZ R4, R124, -R237 ;  /* 0x800000ed7c047220 */ /* 0x000fe40000410000 */
[----:B------:R-:W-:Y:S02]  /*a0d0*/  FFMA.FTZ R146, R102, R201, R146 ;  /* 0x000000c966927223 */ /* 0x000fe40000010092 */
[----:B------:R-:W-:-:S02]  /*a0e0*/  FMUL.FTZ R124, R124, -R239 ;  /* 0x800000ef7c7c7220 */ /* 0x000fc40000410000 */
[----:B------:R-:W-:Y:S02]  /*a0f0*/  FFMA.FTZ R148, R103, -R179, R148 ;  /* 0x800000b367947223 */ /* 0x000fe40000010094 */
[C---:B------:R-:W-:Y:S02]  /*a100*/  FFMA.FTZ R7, R112.reuse, R239, R4 ;  /* 0x000000ef70077223 */ /* 0x040fe40000010004 */
[----:B------:R-:W-:Y:S02]  /*a110*/  FFMA.FTZ R146, R101, R172, R146 ;  /* 0x000000ac65927223 */ /* 0x000fe40000010092 */
[----:B------:R-:W-:Y:S02]  /*a120*/  FFMA.FTZ R5, R112, R237, -R124 ;  /* 0x000000ed70057223 */ /* 0x000fe4000001087c */
        /* <DEDUP_REMOVED lines=9> */
[----:B------:R-:W-:Y:S02]  /*a1c0*/  FFMA.FTZ R146, R98, R207, R146 ;  /* 0x000000cf62927223 */ /* 0x000fe40000010092 */
[C---:B------:R-:W-:Y:S02]  /*a1d0*/  FFMA.FTZ R5, R181.reuse, R134, -R4 ;  /* 0x00000086b5057223 */ /* 0x040fe40000010804 */
[----:B------:R-:W-:Y:S02]  /*a1e0*/  FFMA.FTZ R183, R181, R136, R183 ;  /* 0x00000088b5b77223 */ /* 0x000fe400000100b7 */
[----:B------:R-:W-:Y:S02]  /*a1f0*/  FFMA.FTZ R148, R99, -R164, R148 ;  /* 0x800000a463947223 */ /* 0x000fe40000010094 */
[----:B------:R-:W-:-:S02]  /*a200*/  FMUL.FTZ R181, R194, UR15 ;  /* 0x0000000fc2b57c20 */ /* 0x000fc40008410000 */
[C---:B------:R-:W-:Y:S02]  /*a210*/  FFMA.FTZ R146, R97.reuse, R188, R146 ;  /* 0x000000bc61927223 */ /* 0x040fe40000010092 */
[----:B------:R-:W-:Y:S02]  /*a220*/  FFMA.FTZ R148, R98, -R205, R148 ;  /* 0x800000cd62947223 */ /* 0x000fe40000010094 */
[C---:B------:R-:W-:Y:S02]  /*a230*/  FMUL.FTZ R7, R196.reuse, UR15 ;  /* 0x0000000fc4077c20 */ /* 0x040fe40008410000 */
[----:B------:R-:W-:Y:S02]  /*a240*/  FFMA.FTZ R6, R196, UR14, -R181 ;  /* 0x0000000ec4067c23 */ /* 0x000fe400080108b5 */
[----:B------:R-:W-:Y:S02]  /*a250*/  FFMA.FTZ R146, R96, R229, R146 ;  /* 0x000000e560927223 */ /* 0x000fe40000010092 */
[----:B------:R-:W-:-:S02]  /*a260*/  FFMA.FTZ R148, R97, -R190, R148 ;  /* 0x800000be61947223 */ /* 0x000fc40000010094 */
[-C--:B------:R-:W-:Y:S02]  /*a270*/  FMUL.FTZ R196, R196, R83.reuse ;  /* 0x00000053c4c47220 */ /* 0x080fe40000410000 */
[-C--:B------:R-:W-:Y:S02]  /*a280*/  FFMA.FTZ R229, R66, -R83.reuse, R229 ;  /* 0x8000005342e57223 */ /* 0x080fe400000100e5 */
[----:B------:R-:W-:Y:S02]  /*a290*/  FMUL.FTZ R6, R211, R6 ;  /* 0x00000006d3067220 */ /* 0x000fe40000410000 */
[C---:B------:R-:W-:Y:S02]  /*a2a0*/  FFMA.FTZ R7, R194.reuse, UR14, R7 ;  /* 0x0000000ec2077c23 */ /* 0x040fe40008010007 */
[----:B------:R-:W-:Y:S02]  /*a2b0*/  FMUL.FTZ R4, R194, R83 ;  /* 0x00000053c2047220 */ /* 0x000fe40000410000 */
[----:B------:R-:W-:-:S02]  /*a2c0*/  FADD.FTZ R183, -R132, R183 ;  /* 0x000000b784b77221 */ /* 0x000fc40000010100 */
[----:B------:R-:W-:Y:S02]  /*a2d0*/  FADD.FTZ R181, R130, R5 ;  /* 0x0000000582b57221 */ /* 0x000fe40000010000 */
[----:B------:R-:W-:Y:S02]  /*a2e0*/  FFMA.FTZ R112, R96, -R211, R148 ;  /* 0x800000d360707223 */ /* 0x000fe40000010094 */
[----:B------:R-:W-:Y:S02]  /*a2f0*/  FMUL.FTZ R108, R211, R196 ;  /* 0x000000c4d36c7220 */ /* 0x000fe40000410000 */
[----:B------:R-:W-:Y:S02]  /*a300*/  FFMA.FTZ R7, R7, R229, R6 ;  /* 0x000000e507077223 */ /* 0x000fe40000010006 */
[----:B------:R-:W-:Y:S02]  /*a310*/  FMUL.FTZ R211, R211, R4 ;  /* 0x00000004d3d37220 */ /* 0x000fe40000410000 */
[----:B------:R-:W-:-:S02]  /*a320*/  FMUL.FTZ R6, R120, -R183 ;  /* 0x800000b778067220 */ /* 0x000fc40000410000 */
[----:B------:R-:W-:Y:S02]  /*a330*/  FMUL.FTZ R120, R120, -R181 ;  /* 0x800000b578787220 */ /* 0x000fe40000410000 */
[C---:B------:R-:W-:Y:S02]  /*a340*/  FADD.FTZ R151, R4.reuse, R151 ;  /* 0x0000009704977221 */ /* 0x040fe40000010000 */
[----:B------:R-:W-:Y:S02]  /*a350*/  FFMA.FTZ R4, R4, R229, R108 ;  /* 0x000000e504047223 */ /* 0x000fe4000001006c */
[----:B------:R-:W-:Y:S02]  /*a360*/  FFMA.FTZ R5, R229, R196, -R211 ;  /* 0x000000c4e5057223 */ /* 0x000fe400000108d3 */
[----:B------:R-:W-:Y:S02]  /*a370*/  FFMA.FTZ R229, R110, R183, R120 ;  /* 0x000000b76ee57223 */ /* 0x000fe40000010078 */
[----:B------:R-:W-:-:S02]  /*a380*/  FMUL.FTZ R108, R192, UR15 ;  /* 0x0000000fc06c7c20 */ /* 0x000fc40008410000 */
[----:B------:R-:W-:Y:S02]  /*a390*/  FFMA.FTZ R211, R110, R181, -R6 ;  /* 0x000000b56ed37223 */ /* 0x000fe40000010806 */
[----:B------:R-:W-:Y:S02]  /*a3a0*/  FADD.FTZ R229, -R154, R229 ;  /* 0x000000e59ae57221 */ /* 0x000fe40000010100 */
[C---:B------:R-:W-:Y:S02]  /*a3b0*/  FMUL.FTZ R241, R209.reuse, UR15 ;  /* 0x0000000fd1f17c20 */ /* 0x040fe40008410000 */
[----:B------:R-:W-:Y:S02]  /*a3c0*/  FFMA.FTZ R243, R209, UR14, -R108 ;  /* 0x0000000ed1f37c23 */ /* 0x000fe4000801086c */
[----:B------:R-:W-:Y:S02]  /*a3d0*/  FADD.FTZ R211, R152, R211 ;  /* 0x000000d398d37221 */ /* 0x000fe40000010000 */
[----:B------:R-:W-:-:S02]  /*a3e0*/  FFMA.FTZ R6, R95, R222, R146 ;  /* 0x000000de5f067223 */ /* 0x000fc40000010092 */
[----:B------:R-:W-:Y:S02]  /*a3f0*/  FMUL.FTZ R108, R118, -R229 ;  /* 0x800000e5766c7220 */ /* 0x000fe40000410000 */
[----:B------:R-:W-:Y:S02]  /*a400*/  FFMA.FTZ R241, R192, UR14, R241 ;  /* 0x0000000ec0f17c23 */ /* 0x000fe400080100f1 */
[-C--:B------:R-:W-:Y:S02]  /*a410*/  FFMA.FTZ R222, R67, -R86.reuse, R222 ;  /* 0x8000005643de7223 */ /* 0x080fe400000100de */
[----:B------:R-:W-:Y:S02]  /*a420*/  FMUL.FTZ R243, R218, R243 ;  /* 0x000000f3daf37220 */ /* 0x000fe40000410000 */
[----:B------:R-:W-:Y:S02]  /*a430*/  FMUL.FTZ R118, R118, -R211 ;  /* 0x800000d376767220 */ /* 0x000fe40000410000 */
[----:B------:R-:W-:-:S02]  /*a440*/  FMUL.FTZ R249, R209, R86 ;  /* 0x00000056d1f97220 */ /* 0x000fc40000410000 */
[----:B------:R-:W-:Y:S02]  /*a450*/  FFMA.FTZ R194, R66, R194, R7 ;  /* 0x000000c242c27223 */ /* 0x000fe40000010007 */
[C---:B------:R-:W-:Y:S02]  /*a460*/  FFMA.FTZ R209, R116.reuse, R211, -R108 ;  /* 0x000000d374d17223 */ /* 0x040fe4000001086c */
[----:B------:R-:W-:Y:S02]  /*a470*/  FFMA.FTZ R7, R241, R222, R243 ;  /* 0x000000def1077223 */ /* 0x000fe400000100f3 */
[----:B------:R-:W-:Y:S02]  /*a480*/  FFMA.FTZ R241, R116, R229, R118 ;  /* 0x000000e574f17223 */ /* 0x000fe40000010076 */
[----:B------:R-:W-:Y:S02]  /*a490*/  FADD.FTZ R158, R158, R209 ;  /* 0x000000d19e9e7221 */ /* 0x000fe40000010000 */
[----:B------:R-:W-:-:S02]  /*a4a0*/  FADD.FTZ R209, -R160, R241 ;  /* 0x000000f1a0d17221 */ /* 0x000fc40000010100 */
[-C--:B------:R-:W-:Y:S02]  /*a4b0*/  FMUL.FTZ R108, R158, R74.reuse ;  /* 0x0000004a9e6c7220 */ /* 0x080fe40000410000 */
[-C--:B------:R-:W-:Y:S02]  /*a4c0*/  FMUL.FTZ R110, R211, R73.reuse ;  /* 0x00000049d36e7220 */ /* 0x080fe40000410000 */
[-C--:B------:R-:W-:Y:S02]  /*a4d0*/  FMUL.FTZ R116, R209, R74.reuse ;  /* 0x0000004ad1747220 */ /* 0x080fe40000410000 */
[----:B------:R-:W-:Y:S02]  /*a4e0*/  FFMA.FTZ R197, R55, -R74, R197 ;  /* 0x8000004a37c57223 */ /* 0x000fe400000100c5 */
[----:B------:R-:W-:Y:S02]  /*a4f0*/  FMUL.FTZ R120, R175, R108 ;  /* 0x0000006caf787220 */ /* 0x000fe40000410000 */
[----:B------:R-:W-:-:S02]  /*a500*/  FFMA.FTZ R199, R56, -R73, R199 ;  /* 0x8000004938c77223 */ /* 0x000fc400000100c7 */
[----:B------:R-:W-:Y:S02]  /*a510*/  FMUL.FTZ R122, R229, R73 ;  /* 0x00000049e57a7220 */ /* 0x000fe40000410000 */
[----:B------:R-:W-:Y:S02]  /*a520*/  FMUL.FTZ R124, R177, R110 ;  /* 0x0000006eb17c7220 */ /* 0x000fe40000410000 */
[----:B------:R-:W-:Y:S02]  /*a530*/  FMUL.FTZ R118, R175, R116 ;  /* 0x00000074af767220 */ /* 0x000fe40000410000 */
[----:B------:R-:W-:Y:S02]  /*a540*/  FMUL.FTZ R114, R192, R86 ;  /* 0x00000056c0727220 */ /* 0x000fe40000410000 */
[----:B------:R-:W-:Y:S02]  /*a550*/  FFMA.FTZ R120, R197, R116, -R120 ;  /* 0x00000074c5787223 */ /* 0x000fe40000010878 */
[----:B------:R-:W-:-:S02]  /*a560*/  FMUL.FTZ R243, R218, R249 ;  /* 0x000000f9daf37220 */ /* 0x000fc40000410000 */
[-C--:B------:R-:W-:Y:S02]  /*a570*/  FFMA.FTZ R245, R199, R122.reuse, -R124 ;  /* 0x0000007ac7f57223 */ /* 0x080fe4000001087c */
[----:B------:R-:W-:Y:S02]  /*a580*/  FMUL.FTZ R122, R177, R122 ;  /* 0x0000007ab17a7220 */ /* 0x000fe40000410000 */
[----:B------:R-:W-:Y:S02]  /*a590*/  FFMA.FTZ R118, R108, R197, R118 ;  /* 0x000000c56c767223 */ /* 0x000fe40000010076 */
[----:B------:R-:W-:Y:S02]  /*a5a0*/  FFMA.FTZ R112, R95, -R218, R112 ;  /* 0x800000da5f707223 */ /* 0x000fe40000010070 */
[----:B------:R-:W-:Y:S02]  /*a5b0*/  FMUL.FTZ R247, R183, R76 ;  /* 0x0000004cb7f77220 */ /* 0x000fe40000410000 */
[----:B------:R-:W-:-:S02]  /*a5c0*/  FADD.FTZ R149, R114, R149 ;  /* 0x0000009572957221 */ /* 0x000fc40000010000 */
[----:B------:R-:W-:Y:S02]  /*a5d0*/  FMUL.FTZ R218, R218, R114 ;  /* 0x00000072dada7220 */ /* 0x000fe40000410000 */
[----:B------:R-:W-:Y:S02]  /*a5e0*/  FMUL.FTZ R241, R181, R76 ;  /* 0x0000004cb5f17220 */ /* 0x000fe40000410000 */
[----:B------:R-:W-:Y:S02]  /*a5f0*/  FADD.FTZ R116, RZ, R120 ;  /* 0x00000078ff747221 */ /* 0x000fe40000010000 */
[----:B------:R-:W-:Y:S02]  /*a600*/  FFMA.FTZ R114, R114, R222, R243 ;  /* 0x000000de72727223 */ /* 0x000fe400000100f3 */
[----:B------:R-:W-:Y:S02]  /*a610*/  FFMA.FTZ R243, R110, R199, R122 ;  /* 0x000000c76ef37223 */ /* 0x000fe4000001007a */
[----:B------:R-:W-:-:S02]  /*a620*/  FADD.FTZ R118, RZ, R118 ;  /* 0x00000076ff767221 */ /* 0x000fc40000010000 */
[----:B------:R-:W-:Y:S02]  /*a630*/  FFMA.FTZ R168, R57, -R76, R168 ;  /* 0x8000004c39a87223 */ /* 0x000fe400000100a8 */
[C---:B------:R-:W-:Y:S02]  /*a640*/  FMUL.FTZ R122, R20.reuse, R247 ;  /* 0x000000f7147a7220 */ /* 0x040fe40000410000 */
[----:B------:R-:W-:Y:S02]  /*a650*/  FMUL.FTZ R124, R20, R241 ;  /* 0x000000f1147c7220 */ /* 0x000fe40000410000 */
[----:B------:R-:W-:Y:S02]  /*a660*/  FADD.FTZ R245, R116, R245 ;  /* 0x000000f574f57221 */ /* 0x000fe40000010000 */
[----:B------:R-:W-:Y:S02]  /*a670*/  FMUL.FTZ R116, R225, UR15 ;  /* 0x0000000fe1747c20 */ /* 0x000fe40008410000 */
[----:B------:R-:W-:-:S02]  /*a680*/  FADD.FTZ R118, R118, R243 ;  /* 0x000000f376767221 */ /* 0x000fc40000010000 */
[----:B------:R-:W-:Y:S02]  /*a690*/  FFMA.FTZ R243, R241, R168, R122 ;  /* 0x000000a8f1f37223 */ /* 0x000fe4000001007a */
[----:B------:R-:W-:Y:S02]  /*a6a0*/  FMUL.FTZ R128, R136, R75 ;  /* 0x0000004b88807220 */ /* 0x000fe40000410000 */
[----:B------:R-:W-:Y:S02]  /*a6b0*/  FFMA.FTZ R122, R168, R247, -R124 ;  /* 0x000000f7a87a7223 */ /* 0x000fe4000001087c */
[----:B------:R-:W-:Y:S02]  /*a6c0*/  FFMA.FTZ R247, R223, UR14, -R116 ;  /* 0x0000000edff77c23 */ /* 0x000fe40008010874 */
[-C--:B------:R-:W-:Y:S02]  /*a6d0*/  FMUL.FTZ R116, R134, R75.reuse ;  /* 0x0000004b86747220 */ /* 0x080fe40000410000 */
[----:B------:R-:W-:-:S02]  /*a6e0*/  FFMA.FTZ R193, R58, -R75, R193 ;  /* 0x8000004b3ac17223 */ /* 0x000fc400000100c1 */
[----:B------:R-:W-:Y:S02]  /*a6f0*/  FMUL.FTZ R126, R21, R128 ;  /* 0x00000080157e7220 */ /* 0x000fe40000410000 */
[----:B------:R-:W-:Y:S02]  /*a700*/  FMUL.FTZ R144, R223, R84 ;  /* 0x00000054df907220 */ /* 0x000fe40000410000 */
[----:B------:R-:W-:Y:S02]  /*a710*/  FMUL.FTZ R124, R190, R247 ;  /* 0x000000f7be7c7220 */ /* 0x000fe40000410000 */
[----:B------:R-:W-:Y:S02]  /*a720*/  FMUL.FTZ R130, R21, R116 ;  /* 0x0000007415827220 */ /* 0x000fe40000410000 */
[----:B------:R-:W-:Y:S02]  /*a730*/  FADD.FTZ R118, R118, R243 ;  /* 0x000000f376767221 */ /* 0x000fe40000010000 */
[----:B------:R-:W-:-:S02]  /*a740*/  FFMA.FTZ R247, R116, R193, R126 ;  /* 0x000000c174f77223 */ /* 0x000fc4000001007e */
[-C--:B------:R-:W-:Y:S02]  /*a750*/  FFMA.FTZ R243, R65, -R84.reuse, R188 ;  /* 0x8000005441f37223 */ /* 0x080fe400000100bc */
[----:B------:R-:W-:Y:S02]  /*a760*/  FMUL.FTZ R132, R225, R84 ;  /* 0x00000054e1847220 */ /* 0x000fe40000410000 */
[----:B------:R-:W-:Y:S02]  /*a770*/  FMUL.FTZ R138, R190, R144 ;  /* 0x00000090be8a7220 */ /* 0x000fe40000410000 */
[----:B------:R-:W-:Y:S02]  /*a780*/  FFMA.FTZ R130, R193, R128, -R130 ;  /* 0x00000080c1827223 */ /* 0x000fe40000010882 */
[----:B------:R-:W-:Y:S02]  /*a790*/  FADD.FTZ R245, R245, R122 ;  /* 0x0000007af5f57221 */ /* 0x000fe40000010000 */
[----:B------:R-:W-:-:S02]  /*a7a0*/  FADD.FTZ R247, R118, R247 ;  /* 0x000000f776f77221 */ /* 0x000fc40000010000 */
[-C--:B------:R-:W-:Y:S02]  /*a7b0*/  FMUL.FTZ R128, R239, R78.reuse ;  /* 0x0000004eef807220 */ /* 0x080fe40000410000 */
[----:B------:R-:W-:Y:S02]  /*a7c0*/  FMUL.FTZ R122, R235, R77 ;  /* 0x0000004deb7a7220 */ /* 0x000fe40000410000 */
[----:B------:R-:W-:Y:S02]  /*a7d0*/  FMUL.FTZ R118, R237, R78 ;  /* 0x0000004eed767220 */ /* 0x000fe40000410000 */
[----:B------:R-:W-:Y:S02]  /*a7e0*/  FADD.FTZ R153, R132, R153 ;  /* 0x0000009984997221 */ /* 0x000fe40000010000 */
[----:B------:R-:W-:Y:S02]  /*a7f0*/  FMUL.FTZ R190, R190, R132 ;  /* 0x00000084bebe7220 */ /* 0x000fe40000410000 */
[----:B------:R-:W-:-:S02]  /*a800*/  FFMA.FTZ R126, R132, R243, R138 ;  /* 0x000000f3847e7223 */ /* 0x000fc4000001008a */
[----:B------:R-:W-:Y:S02]  /*a810*/  FFMA.FTZ R195, R59, -R78, R195 ;  /* 0x8000004e3bc37223 */ /* 0x000fe400000100c3 */
[-C--:B------:R-:W-:Y:S02]  /*a820*/  FFMA.FTZ R201, R60, -R77.reuse, R201 ;  /* 0x8000004d3cc97223 */ /* 0x080fe400000100c9 */
[----:B------:R-:W-:Y:S02]  /*a830*/  FMUL.FTZ R132, R179, R128 ;  /* 0x00000080b3847220 */ /* 0x000fe40000410000 */
[----:B------:R-:W-:Y:S02]  /*a840*/  FMUL.FTZ R140, R233, R77 ;  /* 0x0000004de98c7220 */ /* 0x000fe40000410000 */
[----:B------:R-:W-:Y:S02]  /*a850*/  FMUL.FTZ R142, R19, R122 ;  /* 0x0000007a138e7220 */ /* 0x000fe40000410000 */
[----:B------:R-:W-:-:S02]  /*a860*/  FMUL.FTZ R138, R179, R118 ;  /* 0x00000076b38a7220 */ /* 0x000fc40000410000 */
[----:B------:R-:W-:Y:S02]  /*a870*/  FFMA.FTZ R120, R222, R249, -R218 ;  /* 0x000000f9de787223 */ /* 0x000fe400000108da */
[----:B------:R-:W-:Y:S02]  /*a880*/  FFMA.FTZ R132, R118, R195, R132 ;  /* 0x000000c376847223 */ /* 0x000fe40000010084 */
[----:B------:R-:W-:Y:S02]  /*a890*/  FFMA.FTZ R251, R201, R140, -R142 ;  /* 0x0000008cc9fb7223 */ /* 0x000fe4000001088e */
[----:B------:R-:W-:Y:S02]  /*a8a0*/  FFMA.FTZ R249, R195, R128, -R138 ;  /* 0x00000080c3f97223 */ /* 0x000fe4000001088a */
[----:B------:R-:W-:Y:S02]  /*a8b0*/  FMUL.FTZ R140, R19, R140 ;  /* 0x0000008c138c7220 */ /* 0x000fe40000410000 */
[----:B------:R-:W-:-:S02]  /*a8c0*/  FMUL.FTZ R128, R227, R80 ;  /* 0x00000050e3807220 */ /* 0x000fc40000410000 */
[----:B------:R-:W-:Y:S02]  /*a8d0*/  FADD.FTZ R132, R247, R132 ;  /* 0x00000084f7847221 */ /* 0x000fe40000010000 */
[----:B------:R-:W-:Y:S02]  /*a8e0*/  FADD.FTZ R130, R245, R130 ;  /* 0x00000082f5827221 */ /* 0x000fe40000010000 */
[----:B------:R-:W-:Y:S02]  /*a8f0*/  FFMA.FTZ R247, R122, R201, R140 ;  /* 0x000000c97af77223 */ /* 0x000fe4000001008c */
[-C--:B------:R-:W-:Y:S02]  /*a900*/  FFMA.FTZ R172, R61, -R80.reuse, R172 ;  /* 0x800000503dac7223 */ /* 0x080fe400000100ac */
[----:B------:R-:W-:Y:S02]  /*a910*/  FMUL.FTZ R245, R189, R80 ;  /* 0x00000050bdf57220 */ /* 0x000fe40000410000 */
[----:B------:R-:W-:-:S02]  /*a920*/  FMUL.FTZ R138, R18, R128 ;  /* 0x00000080128a7220 */ /* 0x000fc40000410000 */
[----:B------:R-:W-:Y:S02]  /*a930*/  FADD.FTZ R130, R130, R249 ;  /* 0x000000f982827221 */ /* 0x000fe40000010000 */
[----:B------:R-:W-:Y:S02]  /*a940*/  FADD.FTZ R132, R132, R247 ;  /* 0x000000f784847221 */ /* 0x000fe40000010000 */
[----:B------:R-:W-:Y:S02]  /*a950*/  FMUL.FTZ R249, R18, R245 ;  /* 0x000000f512f97220 */ /* 0x000fe40000410000 */
[----:B------:R-:W-:Y:S02]  /*a960*/  FFMA.FTZ R247, R245, R172, R138 ;  /* 0x000000acf5f77223 */ /* 0x000fe4000001008a */
[----:B------:R-:W-:Y:S02]  /*a970*/  FMUL.FTZ R138, R176, R79 ;  /* 0x0000004fb08a7220 */ /* 0x000fe40000410000 */
[----:B------:R-:W-:-:S02]  /*a980*/  FFMA.FTZ R249, R172, R128, -R249 ;  /* 0x00000080acf97223 */ /* 0x000fc400000108f9 */
[----:B------:R-:W-:Y:S02]  /*a990*/  FADD.FTZ R132, R132, R247 ;  /* 0x000000f784847221 */ /* 0x000fe40000010000 */
[-C--:B------:R-:W-:Y:S02]  /*a9a0*/  FFMA.FTZ R203, R62, -R79.reuse, R203 ;  /* 0x8000004f3ecb7223 */ /* 0x080fe400000100cb */
[----:B------:R-:W-:Y:S02]  /*a9b0*/  FMUL.FTZ R128, R178, R79 ;  /* 0x0000004fb2807220 */ /* 0x000fe40000410000 */
        /* <DEDUP_REMOVED lines=8> */
[----:B------:R-:W-:-:S02]  /*aa40*/  FMUL.FTZ R142, R23, R128 ;  /* 0x00000080178e7220 */ /* 0x000fc40000410000 */
[----:B------:R-:W-:Y:S02]  /*aa50*/  FFMA.FTZ R140, R184, R144, -R140 ;  /* 0x00000090b88c7223 */ /* 0x000fe4000001088c */
[----:B------:R-:W-:Y:S02]  /*aa60*/  FFMA.FTZ R142, R203, R138, -R142 ;  /* 0x0000008acb8e7223 */ /* 0x000fe4000001088e */
[----:B------:R-:W-:Y:S02]  /*aa70*/  FMUL.FTZ R144, R164, R144 ;  /* 0x00000090a4907220 */ /* 0x000fe40000410000 */
[----:B------:R-:W-:Y:S02]  /*aa80*/  FMUL.FTZ R138, R216, R81 ;  /* 0x00000051d88a7220 */ /* 0x000fe40000410000 */
[----:B------:R-:W-:Y:S02]  /*aa90*/  FADD.FTZ R249, R130, R249 ;  /* 0x000000f982f97221 */ /* 0x000fe40000010000 */
        /* <DEDUP_REMOVED lines=8> */
[----:B------:R-:W-:Y:S02]  /*ab20*/  FMUL.FTZ R146, R205, R130 ;  /* 0x00000082cd927220 */ /* 0x000fe40000410000 */
[----:B------:R-:W-:Y:S02]  /*ab30*/  FADD.FTZ R140, R142, R140 ;  /* 0x0000008c8e8c7221 */ /* 0x000fe40000010000 */
[----:B------:R-:W-:Y:S02]  /*ab40*/  FMUL.FTZ R142, R186, R85 ;  /* 0x00000055ba8e7220 */ /* 0x000fe40000410000 */
[----:B------:R-:W-:Y:S02]  /*ab50*/  FADD.FTZ R249, R132, R249 ;  /* 0x000000f984f97221 */ /* 0x000fe40000010000 */
[----:B------:R-:W-:-:S02]  /*ab60*/  FFMA.FTZ R132, R94, R219, R6 ;  /* 0x000000db5e847223 */ /* 0x000fc40000010006 */
[----:B------:R-:W-:Y:S02]  /*ab70*/  FFMA.FTZ R251, R207, R138, -R146 ;  /* 0x0000008acffb7223 */ /* 0x000fe40000010892 */
[-C--:B------:R-:W-:Y:S02]  /*ab80*/  FFMA.FTZ R6, R68, -R85.reuse, R219 ;  /* 0x8000005544067223 */ /* 0x080fe400000100db */
[----:B------:R-:W-:Y:S02]  /*ab90*/  FMUL.FTZ R138, R174, R85 ;  /* 0x00000055ae8a7220 */ /* 0x000fe40000410000 */
[C---:B------:R-:W-:Y:S02]  /*aba0*/  FMUL.FTZ R219, R217.reuse, R142 ;  /* 0x0000008ed9db7220 */ /* 0x040fe40000410000 */
[----:B------:R-:W-:Y:S02]  /*abb0*/  FADD.FTZ R140, R140, R251 ;  /* 0x000000fb8c8c7221 */ /* 0x000fe40000010000 */
[----:B------:R-:W-:-:S02]  /*abc0*/  FMUL.FTZ R144, R217, R138 ;  /* 0x0000008ad9907220 */ /* 0x000fc40000410000 */
[C---:B------:R-:W-:Y:S02]  /*abd0*/  FADD.FTZ R147, R138.reuse, R147 ;  /* 0x000000938a937221 */ /* 0x040fe40000010000 */
[----:B------:R-:W-:Y:S02]  /*abe0*/  FFMA.FTZ R251, R138, R6, R219 ;  /* 0x000000068afb7223 */ /* 0x000fe400000100db */
[----:B------:R-:W-:Y:S02]  /*abf0*/  FMUL.FTZ R138, R187, R88 ;  /* 0x00000058bb8a7220 */ /* 0x000fe40000410000 */
[----:B------:R-:W-:Y:S02]  /*ac00*/  FMUL.FTZ R156, R156, R221 ;  /* 0x000000dd9c9c7220 */ /* 0x000fe40000410000 */
[----:B------:R-:W-:Y:S02]  /*ac10*/  FFMA.FTZ R144, R6, R142, -R144 ;  /* 0x0000008e06907223 */ /* 0x000fe40000010890 */
[----:B------:R-:W-:-:S02]  /*ac20*/  FADD.FTZ R249, R249, R126 ;  /* 0x0000007ef9f97221 */ /* 0x000fc40000010000 */
[----:B------:R-:W-:Y:S02]  /*ac30*/  FFMA.FTZ R132, R93, R221, R132 ;  /* 0x000000dd5d847223 */ /* 0x000fe40000010084 */
[-C--:B------:R-:W-:Y:S02]  /*ac40*/  FMUL.FTZ R126, R162, R88.reuse ;  /* 0x00000058a27e7220 */ /* 0x080fe40000410000 */
[----:B------:R-:W-:Y:S02]  /*ac50*/  FFMA.FTZ R221, R69, -R88, R221 ;  /* 0x8000005845dd7223 */ /* 0x000fe400000100dd */
[----:B------:R-:W-:Y:S02]  /*ac60*/  FMUL.FTZ R142, R191, R138 ;  /* 0x0000008abf8e7220 */ /* 0x000fe40000410000 */
[----:B------:R-:W-:Y:S02]  /*ac70*/  FFMA.FTZ R150, R150, R191, R156 ;  /* 0x000000bf96967223 */ /* 0x000fe4000001009c */
[----:B------:R-:W-:-:S02]  /*ac80*/  FADD.FTZ R140, R140, R190 ;  /* 0x000000be8c8c7221 */ /* 0x000fc40000010000 */
[----:B------:R-:W-:Y:S02]  /*ac90*/  FMUL.FTZ R146, R191, R126 ;  /* 0x0000007ebf927220 */ /* 0x000fe40000410000 */
[C---:B------:R-:W-:Y:S02]  /*aca0*/  FADD.FTZ R145, R126.reuse, R145 ;  /* 0x000000917e917221 */ /* 0x040fe40000010000 */
[----:B------:R-:W-:Y:S02]  /*acb0*/  FFMA.FTZ R142, R126, R221, R142 ;  /* 0x000000dd7e8e7223 */ /* 0x000fe4000001008e */
[----:B------:R-:W-:Y:S02]  /*acc0*/  FMUL.FTZ R126, R22, R87 ;  /* 0x00000057167e7220 */ /* 0x000fe40000410000 */
[----:B------:R-:W-:Y:S02]  /*acd0*/  FADD.FTZ R219, RZ, R150 ;  /* 0x00000096ffdb7221 */ /* 0x000fe40000010000 */
[----:B------:R-:W-:-:S02]  /*ace0*/  FADD.FTZ R249, R249, R4 ;  /* 0x00000004f9f97221 */ /* 0x000fc40000010000 */
[----:B------:R-:W-:Y:S02]  /*acf0*/  FADD.FTZ R5, R140, R5 ;  /* 0x000000058c057221 */ /* 0x000fe40000010000 */
[----:B------:R-:W-:Y:S02]  /*ad00*/  FFMA.FTZ R146, R221, R138, -R146 ;  /* 0x0000008add927223 */ /* 0x000fe40000010892 */
        /* <DEDUP_REMOVED lines=8> */
[----:B------:R-:W-:Y:S02]  /*ad90*/  FADD.FTZ R114, R114, R251 ;  /* 0x000000fb72727221 */ /* 0x000fe40000010000 */
[----:B------:R-:W-:Y:S01]  /*ada0*/  FMUL.FTZ R4, R219, R4 ;  /* 0x00000004db047220 */ /* 0x000fe20000410000 */
[----:B------:R-:W0:Y:S01]  /*adb0*/  SHFL.DOWN PT, R251, R132, 0x1, 0x1f ;  /* 0x08201f0084fb7f89 */ /* 0x000e2200000e0000 */
[----:B------:R-:W-:-:S02]  /*adc0*/  FFMA.FTZ R112, R94, -R217, R112 ;  /* 0x800000d95e707223 */ /* 0x000fc40000010070 */
[----:B------:R-:W-:Y:S02]  /*add0*/  FADD.FTZ R5, R5, R144 ;  /* 0x0000009005057221 */ /* 0x000fe40000010000 */
[----:B------:R-:W-:Y:S02]  /*ade0*/  FADD.FTZ R114, R114, R142 ;  /* 0x0000008e72727221 */ /* 0x000fe40000010000 */
[----:B------:R-:W-:Y:S02]  /*adf0*/  FFMA.FTZ R126, R231, R126, -R4 ;  /* 0x0000007ee77e7223 */ /* 0x000fe40000010804 */
[----:B------:R-:W-:Y:S02]  /*ae00*/  FFMA.FTZ R112, R93, -R191, R112 ;  /* 0x800000bf5d707223 */ /* 0x000fe40000010070 */
[----:B------:R-:W-:Y:S02]  /*ae10*/  FADD.FTZ R5, R5, R146 ;  /* 0x0000009205057221 */ /* 0x000fe40000010000 */
[----:B------:R-:W-:-:S02]  /*ae20*/  FADD.FTZ R249, R114, R249 ;  /* 0x000000f972f97221 */ /* 0x000fc40000010000 */
[----:B------:R-:W-:Y:S02]  /*ae30*/  FFMA.FTZ R112, R92, -R219, R112 ;  /* 0x800000db5c707223 */ /* 0x000fe40000010070 */
[----:B------:R-:W-:Y:S02]  /*ae40*/  FADD.FTZ R126, R5, R126 ;  /* 0x0000007e057e7221 */ /* 0x000fe40000010000 */
[----:B------:R-:W-:Y:S01]  /*ae50*/  FMUL.FTZ R4, R223, UR15 ;  /* 0x0000000fdf047c20 */ /* 0x000fe20008410000 */
[----:B------:R-:W1:Y:S01]  /*ae60*/  SHFL.DOWN PT, R138, R112, 0x1, 0x1f ;  /* 0x08201f00708a7f89 */ /* 0x000e6200000e0000 */
[----:B------:R-:W-:Y:S02]  /*ae70*/  FMUL.FTZ R5, R174, UR15 ;  /* 0x0000000fae057c20 */ /* 0x000fe40008410000 */
[----:B------:R-:W-:Y:S01]  /*ae80*/  FFMA.FTZ R4, R225, UR14, R4 ;  /* 0x0000000ee1047c23 */ /* 0x000fe20008010004 */
[----:B------:R-:W2:Y:S01]  /*ae90*/  SHFL.DOWN PT, R120, R126, 0x1, 0x1f ;  /* 0x08201f007e787f89 */ /* 0x000ea200000e0000 */
[----:B------:R-:W-:-:S02]  /*aea0*/  FFMA.FTZ R192, R67, R192, R7 ;  /* 0x000000c043c07223 */ /* 0x000fc40000010007 */
[----:B------:R-:W-:Y:S01]  /*aeb0*/  FFMA.FTZ R124, R4, R243, R124 ;  /* 0x000000f3047c7223 */ /* 0x000fe2000001007c */
[----:B------:R-:W3:Y:S01]  /*aec0*/  SHFL.DOWN PT, R223, R249, 0x1, 0x1f ;  /* 0x08201f00f9df7f89 */ /* 0x000ee200000e0000 */
[C---:B------:R-:W-:Y:S02]  /*aed0*/  FFMA.FTZ R4, R186.reuse, UR14, -R5 ;  /* 0x0000000eba047c23 */ /* 0x040fe40008010805 */
[----:B------:R-:W-:Y:S02]  /*aee0*/  FMUL.FTZ R7, R186, UR15 ;  /* 0x0000000fba077c20 */ /* 0x000fe40008410000 */
[----:B------:R-:W-:Y:S02]  /*aef0*/  FMUL.FTZ R5, R210, UR15 ;  /* 0x0000000fd2057c20 */ /* 0x000fe40008410000 */
[----:B------:R-:W-:Y:S02]  /*af00*/  FMUL.FTZ R217, R217, R4 ;  /* 0x00000004d9d97220 */ /* 0x000fe40000410000 */
[----:B------:R-:W-:-:S02]  /*af10*/  FFMA.FTZ R7, R174, UR14, R7 ;  /* 0x0000000eae077c23 */ /* 0x000fc40008010007 */
[----:B------:R-:W-:Y:S01]  /*af20*/  FFMA.FTZ R4, R216, UR14, -R5 ;  /* 0x0000000ed8047c23 */ /* 0x000fe20008010805 */
[----:B------:R-:W-:Y:S01]  /*af30*/  MOV R5, R126 ;  /* 0x0000007e00057202 */ /* 0x000fe20000000f00 */
[----:B------:R-:W-:Y:S01]  /*af40*/  FFMA.FTZ R217, R7, R6, R217 ;  /* 0x0000000607d97223 */ /* 0x000fe200000100d9 */
[----:B------:R-:W-:Y:S01]  /*af50*/  MOV R6, R132 ;  /* 0x0000008400067202 */ /* 0x000fe20000000f00 */
[----:B------:R-:W-:Y:S01]  /*af60*/  FMUL.FTZ R114, R205, R4 ;  /* 0x00000004cd727220 */ /* 0x000fe20000410000 */
[----:B------:R-:W-:Y:S01]  /*af70*/  MOV R7, R112 ;  /* 0x0000007000077202 */ /* 0x000fe20000000f00 */
[----:B------:R-:W-:Y:S01]  /*af80*/  FFMA.FTZ R124, R65, R225, R124 ;  /* 0x000000e1417c7223 */ /* 0x000fe2000001007c */
[----:B------:R-:W-:Y:S01]  /*af90*/  MOV R4, R249 ;  /* 0x000000f900047202 */ /* 0x000fe20000000f00 */
[----:B0-----:R-:W-:Y:S02]  /*afa0*/  @!P0 FADD.FTZ R6, R6, R251 ;  /* 0x000000fb06068221 */ /* 0x001fe40000010000 */
[----:B-1----:R-:W-:-:S02]  /*afb0*/  @!P0 FADD.FTZ R7, R7, R138 ;  /* 0x0000008a07078221 */ /* 0x002fc40000010000 */
[----:B--2---:R-:W-:Y:S01]  /*afc0*/  @!P0 FADD.FTZ R5, R5, R120 ;  /* 0x0000007805058221 */ /* 0x004fe20000010000 */
[----:B------:R-:W0:Y:S01]  /*afd0*/  SHFL.DOWN PT, R225, R6, 0x2, 0x1f ;  /* 0x08401f0006e17f89 */ /* 0x000e2200000e0000 */
[----:B---3--:R-:W-:Y:S01]  /*afe0*/  @!P0 FADD.FTZ R4, R4, R223 ;  /* 0x000000df04048221 */ /* 0x008fe20000010000 */
[----:B------:R-:W-:Y:S01]  /*aff0*/  ISETP.GT.AND P0, PT, R30, 0x1d, PT ;  /* 0x0000001d1e00780c */ /* 0x000fe20003f04270 */
[----:B------:R-:W-:Y:S01]  /*b000*/  FADD.FTZ R129, R124, R129 ;  /* 0x000000817c817221 */ /* 0x000fe20000010000 */
[----:B------:R-:W1:Y:S01]  /*b010*/  SHFL.DOWN PT, R126, R7, 0x2, 0x1f ;  /* 0x08401f00077e7f89 */ /* 0x000e6200000e0000 */
[----:B------:R-:W-:Y:S02]  /*b020*/  FMUL.FTZ R205, R216, UR15 ;  /* 0x0000000fd8cd7c20 */ /* 0x000fe40008410000 */
[----:B------:R-:W-:Y:S01]  /*b030*/  FMUL.FTZ R120, R162, UR15 ;  /* 0x0000000fa2787c20 */ /* 0x000fe20008410000 */
[----:B------:R-:W2:Y:S01]  /*b040*/  SHFL.DOWN PT, R124, R5, 0x2, 0x1f ;  /* 0x08401f00057c7f89 */ /* 0x000ea200000e0000 */
[----:B------:R-:W-:-:S02]  /*b050*/  FFMA.FTZ R112, R210, UR14, R205 ;  /* 0x0000000ed2707c23 */ /* 0x000fc400080100cd */
[----:B------:R-:W-:Y:S01]  /*b060*/  FFMA.FTZ R120, R187, UR14, -R120 ;  /* 0x0000000ebb787c23 */ /* 0x000fe20008010878 */
[----:B------:R-:W3:Y:S01]  /*b070*/  SHFL.DOWN PT, R223, R4, 0x2, 0x1f ;  /* 0x08401f0004df7f89 */ /* 0x000ee200000e0000 */
[----:B------:R-:W-:Y:S02]  /*b080*/  FFMA.FTZ R207, R112, R207, R114 ;  /* 0x000000cf70cf7223 */ /* 0x000fe40000010072 */
[----:B------:R-:W-:Y:S02]  /*b090*/  FMUL.FTZ R112, R213, UR15 ;  /* 0x0000000fd5707c20 */ /* 0x000fe40008410000 */
[----:B------:R-:W-:Y:S02]  /*b0a0*/  FMUL.FTZ R205, R187, UR15 ;  /* 0x0000000fbbcd7c20 */ /* 0x000fe40008410000 */
[----:B------:R-:W-:Y:S02]  /*b0b0*/  FMUL.FTZ R120, R191, R120 ;  /* 0x00000078bf787220 */ /* 0x000fe40000410000 */
[----:B------:R-:W-:-:S02]  /*b0c0*/  FFMA.FTZ R187, R215, UR14, -R112 ;  /* 0x0000000ed7bb7c23 */ /* 0x000fc40008010870 */
[----:B------:R-:W-:Y:S02]  /*b0d0*/  FFMA.FTZ R114, R162, UR14, R205 ;  /* 0x0000000ea2727c23 */ /* 0x000fe400080100cd */
[----:B0-----:R-:W-:Y:S02]  /*b0e0*/  @!P0 FADD.FTZ R6, R6, R225 ;  /* 0x000000e106068221 */ /* 0x001fe40000010000 */
[----:B------:R-:W-:Y:S02]  /*b0f0*/  FMUL.FTZ R112, R215, UR15 ;  /* 0x0000000fd7707c20 */ /* 0x000fe40008410000 */
[----:B-1----:R-:W-:Y:S01]  /*b100*/  @!P0 FADD.FTZ R7, R7, R126 ;  /* 0x0000007e07078221 */ /* 0x002fe20000010000 */
[----:B------:R-:W0:Y:S01]  /*b110*/  SHFL.DOWN PT, R205, R6, 0x4, 0x1f ;  /* 0x08801f0006cd7f89 */ /* 0x000e2200000e0000 */
[----:B------:R-:W-:Y:S02]  /*b120*/  FMUL.FTZ R164, R164, R187 ;  /* 0x000000bba4a47220 */ /* 0x000fe40000410000 */
[----:B--2---:R-:W-:-:S02]  /*b130*/  @!P0 FADD.FTZ R5, R5, R124 ;  /* 0x0000007c05058221 */ /* 0x004fc40000010000 */
[----:B------:R-:W-:Y:S01]  /*b140*/  FFMA.FTZ R114, R114, R221, R120 ;  /* 0x000000dd72727223 */ /* 0x000fe20000010078 */
[----:B------:R-:W1:Y:S01]  /*b150*/  SHFL.DOWN PT, R124, R7, 0x4, 0x1f ;  /* 0x08801f00077c7f89 */ /* 0x000e6200000e0000 */
[----:B---3--:R-:W-:Y:S01]  /*b160*/  @!P0 FADD.FTZ R4, R4, R223 ;  /* 0x000000df04048221 */ /* 0x008fe20000010000 */
[----:B------:R-:W-:Y:S01]  /*b170*/  ISETP.GT.AND P0, PT, R30, 0x1b, PT ;  /* 0x0000001b1e00780c */ /* 0x000fe20003f04270 */
[----:B------:R-:W-:Y:S01]  /*b180*/  FFMA.FTZ R187, R213, UR14, R112 ;  /* 0x0000000ed5bb7c23 */ /* 0x000fe20008010070 */
[----:B------:R-:W2:Y:S01]  /*b190*/  SHFL.DOWN PT, R120, R5, 0x4, 0x1f ;  /* 0x08801f0005787f89 */ /* 0x000ea200000e0000 */
[----:B------:R-:W-:Y:S02]  /*b1a0*/  FFMA.FTZ R114, R69, R162, R114 ;  /* 0x000000a245727223 */ /* 0x000fe40000010072 */
[----:B------:R-:W-:Y:S01]  /*b1b0*/  FFMA.FTZ R164, R187, R184, R164 ;  /* 0x000000b8bba47223 */ /* 0x000fe200000100a4 */
[----:B------:R-:W3:Y:S01]  /*b1c0*/  SHFL.DOWN PT, R191, R4, 0x4, 0x1f ;  /* 0x08801f0004bf7f89 */ /* 0x000ee200000e0000 */
[----:B------:R-:W-:-:S02]  /*b1d0*/  FMUL.FTZ R187, R185, UR15 ;  /* 0x0000000fb9bb7c20 */ /* 0x000fc40008410000 */
[----:B------:R-:W-:Y:S02]  /*b1e0*/  FADD.FTZ R137, R114, R137 ;  /* 0x0000008972897221 */ /* 0x000fe40000010000 */
[----:B------:R-:W-:Y:S02]  /*b1f0*/  FFMA.FTZ R112, R22, UR14, -R187 ;  /* 0x0000000e16707c23 */ /* 0x000fe400080108bb */
[----:B------:R-:W-:Y:S02]  /*b200*/  FMUL.FTZ R187, R178, UR15 ;  /* 0x0000000fb2bb7c20 */ /* 0x000fe40008410000 */
[----:B------:R-:W-:Y:S02]  /*b210*/  FMUL.FTZ R219, R219, R112 ;  /* 0x00000070dbdb7220 */ /* 0x000fe40000410000 */
[----:B------:R-:W-:Y:S02]  /*b220*/  FMUL.FTZ R112, R22, UR15 ;  /* 0x0000000f16707c20 */ /* 0x000fe40008410000 */
[----:B------:R-:W-:-:S02]  /*b230*/  FFMA.FTZ R22, R176, UR14, -R187 ;  /* 0x0000000eb0167c23 */ /* 0x000fc400080108bb */
[----:B------:R-:W-:Y:S02]  /*b240*/  FMUL.FTZ R187, R176, UR15 ;  /* 0x0000000fb0bb7c20 */ /* 0x000fe40008410000 */
[----:B------:R-:W-:Y:S02]  /*b250*/  FMUL.FTZ R23, R23, R22 ;  /* 0x0000001617177220 */ /* 0x000fe40000410000 */
[----:B------:R-:W-:Y:S02]  /*b260*/  FFMA.FTZ R112, R185, UR14, R112 ;  /* 0x0000000eb9707c23 */ /* 0x000fe40008010070 */
[----:B------:R-:W-:Y:S02]  /*b270*/  FFMA.FTZ R22, R178, UR14, R187 ;  /* 0x0000000eb2167c23 */ /* 0x000fe400080100bb */
[----:B------:R-:W-:Y:S02]  /*b280*/  FFMA.FTZ R112, R112, R231, R219 ;  /* 0x000000e770707223 */ /* 0x000fe400000100db */
[----:B------:R-:W-:-:S02]  /*b290*/  FFMA.FTZ R23, R22, R203, R23 ;  /* 0x000000cb16177223 */ /* 0x000fc40000010017 */
        /* <DEDUP_REMOVED lines=8> */
[----:B------:R-:W-:-:S02]  /*b320*/  FFMA.FTZ R112, R70, R185, R112 ;  /* 0x000000b946707223 */ /* 0x000fc40000010070 */
[----:B------:R-:W-:Y:S01]  /*b330*/  FFMA.FTZ R178, R62, R178, R23 ;  /* 0x000000b23eb27223 */ /* 0x000fe20000010017 */
[----:B------:R-:W2:Y:S01]  /*b340*/  SHFL.DOWN PT, R120, R5, 0x8, 0x1f ;  /* 0x09001f0005787f89 */ /* 0x000ea200000e0000 */
[----:B------:R-:W-:Y:S02]  /*b350*/  FFMA.FTZ R23, R227, UR14, -R22 ;  /* 0x0000000ee3177c23 */ /* 0x000fe40008010816 */
[----:B------:R-:W-:Y:S01]  /*b360*/  FMUL.FTZ R22, R235, UR15 ;  /* 0x0000000feb167c20 */ /* 0x000fe20008410000 */
[----:B------:R-:W3:Y:S01]  /*b370*/  SHFL.DOWN PT, R185, R4, 0x8, 0x1f ;  /* 0x09001f0004b97f89 */ /* 0x000ee200000e0000 */
[----:B------:R-:W-:Y:S02]  /*b380*/  FMUL.FTZ R114, R18, R23 ;  /* 0x0000001712727220 */ /* 0x000fe40000410000 */
[C---:B------:R-:W-:Y:S02]  /*b390*/  FFMA.FTZ R22, R233.reuse, UR14, -R22 ;  /* 0x0000000ee9167c23 */ /* 0x040fe40008010816 */
[----:B------:R-:W-:-:S02]  /*b3a0*/  FMUL.FTZ R18, R233, UR15 ;  /* 0x0000000fe9127c20 */ /* 0x000fc40008410000 */
[----:B------:R-:W-:Y:S02]  /*b3b0*/  FMUL.FTZ R19, R19, R22 ;  /* 0x0000001613137220 */ /* 0x000fe40000410000 */
[----:B------:R-:W-:Y:S02]  /*b3c0*/  FADD.FTZ R139, R112, R139 ;  /* 0x0000008b708b7221 */ /* 0x000fe40000010000 */
[----:B------:R-:W-:Y:S02]  /*b3d0*/  FFMA.FTZ R22, R235, UR14, R18 ;  /* 0x0000000eeb167c23 */ /* 0x000fe40008010012 */
[----:B------:R-:W-:Y:S02]  /*b3e0*/  FMUL.FTZ R112, R227, UR15 ;  /* 0x0000000fe3707c20 */ /* 0x000fe40008410000 */
[----:B------:R-:W-:Y:S02]  /*b3f0*/  FMUL.FTZ R18, R237, UR15 ;  /* 0x0000000fed127c20 */ /* 0x000fe40008410000 */
[----:B------:R-:W-:-:S02]  /*b400*/  FFMA.FTZ R23, R189, UR14, R112 ;  /* 0x0000000ebd177c23 */ /* 0x000fc40008010070 */
[----:B------:R-:W-:Y:S02]  /*b410*/  FFMA.FTZ R18, R239, UR14, -R18 ;  /* 0x0000000eef127c23 */ /* 0x000fe40008010812 */
[----:B------:R-:W-:Y:S02]  /*b420*/  FFMA.FTZ R19, R22, R201, R19 ;  /* 0x000000c916137223 */ /* 0x000fe40000010013 */
[----:B------:R-:W-:Y:S02]  /*b430*/  FFMA.FTZ R114, R23, R172, R114 ;  /* 0x000000ac17727223 */ /* 0x000fe40000010072 */
[----:B------:R-:W-:Y:S02]  /*b440*/  FMUL.FTZ R179, R179, R18 ;  /* 0x00000012b3b37220 */ /* 0x000fe40000410000 */
[----:B------:R-:W-:Y:S02]  /*b450*/  FFMA.FTZ R112, R60, R235, R19 ;  /* 0x000000eb3c707223 */ /* 0x000fe40000010013 */
[----:B------:R-:W-:-:S02]  /*b460*/  FMUL.FTZ R18, R239, UR15 ;  /* 0x0000000fef127c20 */ /* 0x000fc40008410000 */
[----:B------:R-:W-:Y:S02]  /*b470*/  FMUL.FTZ R19, R134, UR15 ;  /* 0x0000000f86137c20 */ /* 0x000fe40008410000 */
[----:B------:R-:W-:Y:S02]  /*b480*/  FFMA.FTZ R114, R61, R189, R114 ;  /* 0x000000bd3d727223 */ /* 0x000fe40000010072 */
[----:B0-----:R-:W-:Y:S02]  /*b490*/  @!P0 FADD.FTZ R6, R6, R187 ;  /* 0x000000bb06068221 */ /* 0x001fe40000010000 */
[----:B-1----:R-:W-:Y:S02]  /*b4a0*/  @!P0 FADD.FTZ R7, R7, R124 ;  /* 0x0000007c07078221 */ /* 0x002fe40000010000 */
[----:B--2---:R-:W-:Y:S02]  /*b4b0*/  @!P0 FADD.FTZ R5, R5, R120 ;  /* 0x0000007805058221 */ /* 0x004fe40000010000 */
[----:B---3--:R-:W-:Y:S01]  /*b4c0*/  @!P0 FADD.FTZ R4, R4, R185 ;  /* 0x000000b904048221 */ /* 0x008fe20000010000 */
[----:B------:R-:W-:Y:S01]  /*b4d0*/  ISETP.GT.AND P0, PT, R30, 0xf, PT ;  /* 0x0000000f1e00780c */ /* 0x000fe20003f04270 */
[----:B------:R-:W-:Y:S01]  /*b4e0*/  FFMA.FTZ R22, R237, UR14, R18 ;  /* 0x0000000eed167c23 */ /* 0x000fe20008010012 */
[----:B------:R-:W0:Y:S01]  /*b4f0*/  SHFL.DOWN PT, R185, R6, 0x10, 0x1f ;  /* 0x0a001f0006b97f89 */ /* 0x000e2200000e0000 */
[----:B------:R-:W-:-:S02]  /*b500*/  FFMA.FTZ R18, R136, UR14, -R19 ;  /* 0x0000000e88127c23 */ /* 0x000fc40008010813 */
[----:B------:R-:W-:Y:S01]  /*b510*/  FMUL.FTZ R19, R136, UR15 ;  /* 0x0000000f88137c20 */ /* 0x000fe20008410000 */
[----:B------:R-:W-:Y:S01]  /*b520*/  SHFL.DOWN PT, R23, R4, 0x10, 0x1f ;  /* 0x0a001f0004177f89 */ /* 0x000fe200000e0000 */
[----:B------:R-:W-:Y:S02]  /*b530*/  FADD.FTZ R121, R114, R121 ;  /* 0x0000007972797221 */ /* 0x000fe40000010000 */
[----:B------:R-:W-:Y:S01]  /*b540*/  FADD.FTZ R165, R118, R165 ;  /* 0x000000a576a57221 */ /* 0x000fe20000010000 */
[----:B------:R-:W-:Y:S01]  /*b550*/  SHFL.DOWN PT, R114, R5, 0x10, 0x1f ;  /* 0x0a001f0005727f89 */ /* 0x000fe200000e0000 */
[----:B------:R-:W-:Y:S02]  /*b560*/  FADD.FTZ R119, R112, R119 ;  /* 0x0000007770777221 */ /* 0x000fe40000010000 */
[----:B------:R-:W-:Y:S01]  /*b570*/  FFMA.FTZ R112, R22, R195, R179 ;  /* 0x000000c316707223 */ /* 0x000fe200000100b3 */
[----:B------:R-:W1:Y:S01]  /*b580*/  SHFL.DOWN PT, R118, R7, 0x10, 0x1f ;  /* 0x0a001f0007767f89 */ /* 0x000e6200000e0000 */
[----:B------:R-:W-:-:S02]  /*b590*/  FMUL.FTZ R21, R21, R18 ;  /* 0x0000001215157220 */ /* 0x000fc40000410000 */
[----:B------:R-:W-:Y:S02]  /*b5a0*/  FFMA.FTZ R22, R134, UR14, R19 ;  /* 0x0000000e86167c23 */ /* 0x000fe40008010013 */
[----:B------:R-:W-:Y:S02]  /*b5b0*/  FMUL.FTZ R18, R181, UR15 ;  /* 0x0000000fb5127c20 */ /* 0x000fe40008410000 */
[----:B------:R-:W-:Y:S02]  /*b5c0*/  FFMA.FTZ R21, R22, R193, R21 ;  /* 0x000000c116157223 */ /* 0x000fe40000010015 */
[----:B------:R-:W-:Y:S02]  /*b5d0*/  FFMA.FTZ R19, R183, UR14, -R18 ;  /* 0x0000000eb7137c23 */ /* 0x000fe40008010812 */
[----:B------:R-:W-:Y:S02]  /*b5e0*/  FMUL.FTZ R18, R211, UR15 ;  /* 0x0000000fd3127c20 */ /* 0x000fe40008410000 */
[----:B------:R-:W-:-:S02]  /*b5f0*/  FFMA.FTZ R134, R58, R134, R21 ;  /* 0x000000863a867223 */ /* 0x000fc40000010015 */
[----:B------:R-:W-:Y:S02]  /*b600*/  FMUL.FTZ R21, R20, R19 ;  /* 0x0000001314157220 */ /* 0x000fe40000410000 */
[----:B------:R-:W-:Y:S02]  /*b610*/  FFMA.FTZ R20, R229, UR14, -R18 ;  /* 0x0000000ee5147c23 */ /* 0x000fe40008010812 */
[----:B------:R-:W-:Y:S02]  /*b620*/  FMUL.FTZ R18, R158, UR15 ;  /* 0x0000000f9e127c20 */ /* 0x000fe40008410000 */
[----:B------:R-:W-:Y:S02]  /*b630*/  FMUL.FTZ R177, R177, R20 ;  /* 0x00000014b1b17220 */ /* 0x000fe40000410000 */
[----:B------:R-:W-:Y:S02]  /*b640*/  FFMA.FTZ R18, R209, UR14, -R18 ;  /* 0x0000000ed1127c23 */ /* 0x000fe40008010812 */
[----:B------:R-:W-:-:S02]  /*b650*/  FMUL.FTZ R22, R183, UR15 ;  /* 0x0000000fb7167c20 */ /* 0x000fc40008410000 */
[----:B------:R-:W-:Y:S02]  /*b660*/  FMUL.FTZ R20, R229, UR15 ;  /* 0x0000000fe5147c20 */ /* 0x000fe40008410000 */
[----:B------:R-:W-:Y:S02]  /*b670*/  FMUL.FTZ R209, R209, UR15 ;  /* 0x0000000fd1d17c20 */ /* 0x000fe40008410000 */
[----:B------:R-:W-:Y:S02]  /*b680*/  FMUL.FTZ R175, R175, R18 ;  /* 0x00000012afaf7220 */ /* 0x000fe40000410000 */
[----:B------:R-:W-:Y:S02]  /*b690*/  FFMA.FTZ R19, R181, UR14, R22 ;  /* 0x0000000eb5137c23 */ /* 0x000fe40008010016 */
[----:B------:R-:W-:Y:S02]  /*b6a0*/  FFMA.FTZ R20, R211, UR14, R20 ;  /* 0x0000000ed3147c23 */ /* 0x000fe40008010014 */
[----:B------:R-:W-:-:S02]  /*b6b0*/  FFMA.FTZ R18, R158, UR14, R209 ;  /* 0x0000000e9e127c23 */ /* 0x000fc400080100d1 */
[----:B0-----:R-:W-:Y:S02]  /*b6c0*/  @!P0 FADD.FTZ R6, R6, R185 ;  /* 0x000000b906068221 */ /* 0x001fe40000010000 */
[----:B-1----:R-:W-:Y:S02]  /*b6d0*/  @!P0 FADD.FTZ R7, R7, R118 ;  /* 0x0000007607078221 */ /* 0x002fe40000010000 */
[----:B------:R-:W-:Y:S02]  /*b6e0*/  @!P0 FADD.FTZ R5, R5, R114 ;  /* 0x0000007205058221 */ /* 0x000fe40000010000 */
[----:B------:R-:W-:Y:S02]  /*b6f0*/  @!P0 FADD.FTZ R4, R4, R23 ;  /* 0x0000001704048221 */ /* 0x000fe40000010000 */
        /* <DEDUP_REMOVED lines=42> */
.L_x_8284:
[----:B0-----:R-:W-:Y:S05]  /*b9a0*/  BSYNC B0 ;  /* 0x0000000000007941 */ /* 0x001fea0003800000 */
.L_x_8283:
        /* <DEDUP_REMOVED lines=20> */
.L_x_8270:
        /* <DEDUP_REMOVED lines=76> */
[----:B------:R-:W1:Y:S04]  /*bfb0*/  LDS R8, [R54.X4+0x4] ;  /* 0x0000040036087984 */ /* 0x000e680000004800 */
[----:B------:R-:W2:Y:S04]  /*bfc0*/  LDS R9, [R54.X4+0x8] ;  /* 0x0000080036097984 */ /* 0x000ea80000004800 */
[----:B------:R-:W3:Y:S04]  /*bfd0*/  LDS R60, [R54.X4+0x10] ;  /* 0x00001000363c7984 */ /* 0x000ee80000004800 */
[----:B------:R-:W4:Y:S01]  /*bfe0*/  LDS R59, [R54.X4+0xc] ;  /* 0x00000c00363b7984 */ /* 0x000f220000004800 */
[----:B-1----:R-:W-:-:S03]  /*bff0*/  FADD.FTZ R61, R8, UR5 ;  /* 0x00000005083d7e21 */ /* 0x002fc60008010000 */
[----:B------:R-:W-:Y:S01]  /*c000*/  LDS R8, [R54.X4+0x14] ;  /* 0x0000140036087984 */ /* 0x000fe20000004800 */
[----:B--2---:R-:W-:-:S03]  /*c010*/  FADD.FTZ R64, R9, UR5 ;  /* 0x0000000509407e21 */ /* 0x004fc60008010000 */
[----:B------:R-:W1:Y:S01]  /*c020*/  LDS R9, [R54.X4+0x18] ;  /* 0x0000180036097984 */ /* 0x000e620000004800 */
[----:B------:R-:W-:Y:S01]  /*c030*/  FSETP.GTU.FTZ.AND P2, PT, R61, 20, PT ;  /* 0x41a000003d00780b */ /* 0x000fe20003f5c000 */
[----:B---3--:R-:W-:Y:S01]  /*c040*/  FADD.FTZ R60, R60, UR5 ;  /* 0x000000053c3c7e21 */ /* 0x008fe20008010000 */
[----:B------:R-:W-:Y:S01]  /*c050*/  FSETP.GTU.FTZ.AND P4, PT, R64, 20, PT ;  /* 0x41a000004000780b */ /* 0x000fe20003f9c000 */
[----:B----4-:R-:W-:-:S03]  /*c060*/  FADD.FTZ R65, R59, UR5 ;  /* 0x000000053b417e21 */ /* 0x010fc60008010000 */
[----:B------:R-:W-:Y:S01]  /*c070*/  FSETP.GTU.FTZ.AND P0, PT, R60, 20, PT ;  /* 0x41a000003c00780b */ /* 0x000fe20003f1c000 */
[----:B------:R-:W2:Y:S06]  /*c080*/  LDS R59, [R54.X4+0x1c] ;  /* 0x00001c00363b7984 */ /* 0x000eac0000004800 */
[----:B------:R-:W-:-:S04]  /*c090*/  @!P2 FMUL.FTZ R61, R61, -1.4426950216293334961 ;  /* 0xbfb8aa3b3d3da820 */ /* 0x000fc80000410000 */
[----:B------:R3:W4:Y:S01]  /*c0a0*/  @!P2 MUFU.EX2 R62, R61 ;  /* 0x0000003d003ea308 */ /* 0x0007220000000800 */
[----:B------:R-:W-:Y:S02]  /*c0b0*/  @!P4 FMUL.FTZ R64, R64, -1.4426950216293334961 ;  /* 0xbfb8aa3b4040c820 */ /* 0x000fe40000410000 */
[----:B------:R-:W-:Y:S01]  /*c0c0*/  @!P0 FMUL.FTZ R66, R60, -1.4426950216293334961 ;  /* 0xbfb8aa3b3c428820 */ /* 0x000fe20000410000 */
[----:B------:R-:W-:Y:S01]  /*c0d0*/  FSETP.GTU.FTZ.AND P3, PT, R65, 20, PT ;  /* 0x41a000004100780b */ /* 0x000fe20003f7c000 */
[----:B------:R-:W5:Y:S03]  /*c0e0*/  LDS R60, [R54.X4+0x20] ;  /* 0x00002000363c7984 */ /* 0x000f660000004800 */
[----:B------:R-:W0:Y:S01]  /*c0f0*/  @!P4 MUFU.EX2 R64, R64 ;  /* 0x000000400040c308 */ /* 0x000e220000000800 */
[----:B---3--:R-:W-:Y:S01]  /*c100*/  LDS R61, [R54.X4+0x24] ;  /* 0x00002400363d7984 */ /* 0x008fe20000004800 */
[----:B----4-:R-:W-:-:S03]  /*c110*/  @!P2 FADD.FTZ R63, R62, 1 ;  /* 0x3f8000003e3fa421 */ /* 0x010fc60000010000 */
[----:B------:R-:W3:Y:S03]  /*c120*/  LDS R62, [R54.X4+0x28] ;  /* 0x00002800363e7984 */ /* 0x000ee60000004800 */
[----:B------:R-:W4:Y:S01]  /*c130*/  @!P0 MUFU.EX2 R66, R66 ;  /* 0x0000004200428308 */ /* 0x000f220000000800 */
[----:B-1----:R-:W-:Y:S02]  /*c140*/  FADD.FTZ R67, R9, UR5 ;  /* 0x0000000509437e21 */ /* 0x002fe40008010000 */
[----:B------:R-:W-:-:S03]  /*c150*/  @!P3 FMUL.FTZ R65, R65, -1.4426950216293334961 ;  /* 0xbfb8aa3b4141b820 */ /* 0x000fc60000410000 */
[----:B------:R-:W-:Y:S02]  /*c160*/  FSETP.GTU.FTZ.AND P5, PT, R67, 20, PT ;  /* 0x41a000004300780b */ /* 0x000fe40003fbc000 */
[----:B------:R2:W1:Y:S01]  /*c170*/  @!P2 MUFU.RCP R68, R63 ;  /* 0x0000003f0044a308 */ /* 0x0004620000001000 */
[----:B------:R-:W-:Y:S02]  /*c180*/  FADD.FTZ R8, R8, UR5 ;  /* 0x0000000508087e21 */ /* 0x000fe40008010000 */
[----:B0-----:R-:W-:-:S05]  /*c190*/  @!P4 FADD.FTZ R64, R64, 1 ;  /* 0x3f8000004040c421 */ /* 0x001fca0000010000 */
[----:B------:R-:W0:Y:S01]  /*c1a0*/  @!P3 MUFU.EX2 R65, R65 ;  /* 0x000000410041b308 */ /* 0x000e220000000800 */
[----:B------:R-:W-:Y:S01]  /*c1b0*/  FSETP.GTU.FTZ.AND P6, PT, R8, 20, PT ;  /* 0x41a000000800780b */ /* 0x000fe20003fdc000 */
[----:B--2---:R-:W-:Y:S02]  /*c1c0*/  FADD.FTZ R63, R59, UR5 ;  /* 0x000000053b3f7e21 */ /* 0x004fe40008010000 */
[----:B------:R-:W-:Y:S02]  /*c1d0*/  @!P5 FMUL.FTZ R59, R67, -1.4426950216293334961 ;  /* 0xbfb8aa3b433bd820 */ /* 0x000fe40000410000 */
[----:B----4-:R-:W-:Y:S02]  /*c1e0*/  @!P0 FADD.FTZ R66, R66, 1 ;  /* 0x3f80000042428421 */ /* 0x010fe40000010000 */
[----:B------:R-:W2:Y:S01]  /*c1f0*/  @!P4 MUFU.RCP R64, R64 ;  /* 0x000000400040c308 */ /* 0x000ea20000001000 */
[----:B-1----:R-:W-:Y:S01]  /*c200*/  @!P2 FMUL.FTZ R111, R111, R68 ;  /* 0x000000446f6fa220 */ /* 0x002fe20000410000 */
[----:B------:R-:W-:-:S06]  /*c210*/  FSETP.GTU.FTZ.AND P2, PT, R63, 20, PT ;  /* 0x41a000003f00780b */ /* 0x000fcc0003f5c000 */
[----:B------:R-:W1:Y:S01]  /*c220*/  @!P5 MUFU.EX2 R59, R59 ;  /* 0x0000003b003bd308 */ /* 0x000e620000000800 */
[----:B0-----:R-:W-:Y:S02]  /*c230*/  @!P3 FADD.FTZ R65, R65, 1 ;  /* 0x3f8000004141b421 */ /* 0x001fe40000010000 */
[----:B------:R-:W-:-:S05]  /*c240*/  @!P6 FMUL.FTZ R8, R8, -1.4426950216293334961 ;  /* 0xbfb8aa3b0808e820 */ /* 0x000fca0000410000 */
[----:B------:R-:W0:Y:S01]  /*c250*/  @!P0 MUFU.RCP R66, R66 ;  /* 0x0000004200428308 */ /* 0x000e220000001000 */
[----:B-----5:R-:W-:Y:S02]  /*c260*/  FADD.FTZ R68, R60, UR5 ;  /* 0x000000053c447e21 */ /* 0x020fe40008010000 */
[----:B--2---:R-:W-:-:S05]  /*c270*/  @!P4 FMUL.FTZ R113, R113, R64 ;  /* 0x000000407171c220 */ /* 0x004fca0000410000 */
[----:B------:R-:W2:Y:S01]  /*c280*/  @!P3 MUFU.RCP R70, R65 ;  /* 0x000000410046b308 */ /* 0x000ea20000001000 */
[----:B------:R-:W-:Y:S01]  /*c290*/  FSETP.GTU.FTZ.AND P4, PT, R68, 20, PT ;  /* 0x41a000004400780b */ /* 0x000fe20003f9c000 */
[----:B---3--:R-:W-:Y:S02]  /*c2a0*/  FADD.FTZ R62, R62, UR5 ;  /* 0x000000053e3e7e21 */ /* 0x008fe40008010000 */
[----:B------:R-:W-:-:S04]  /*c2b0*/  @!P2 FMUL.FTZ R60, R63, -1.4426950216293334961 ;  /* 0xbfb8aa3b3f3ca820 */ /* 0x000fc80000410000 */
[----:B------:R3:W4:Y:S01]  /*c2c0*/  @!P6 MUFU.EX2 R9, R8 ;  /* 0x000000080009e308 */ /* 0x0007220000000800 */
[----:B-1----:R-:W-:Y:S02]  /*c2d0*/  @!P5 FADD.FTZ R63, R59, 1 ;  /* 0x3f8000003b3fd421 */ /* 0x002fe40000010000 */
[----:B0-----:R-:W-:Y:S01]  /*c2e0*/  @!P0 FMUL.FTZ R117, R117, R66 ;  /* 0x0000004275758220 */ /* 0x001fe20000410000 */
[----:B------:R-:W-:Y:S04]  /*c2f0*/  LDS R59, [R54.X4+0x34] ;  /* 0x00003400363b7984 */ /* 0x000fe80000004800 */
[----:B---3--:R-:W0:Y:S01]  /*c300*/  LDS R8, [R54.X4+0x2c] ;  /* 0x00002c0036087984 */ /* 0x008e220000004800 */
[----:B------:R-:W-:Y:S01]  /*c310*/  FSETP.GTU.FTZ.AND P0, PT, R62, 20, PT ;  /* 0x41a000003e00780b */ /* 0x000fe20003f1c000 */
[----:B------:R-:W-:Y:S01]  /*c320*/  FADD.FTZ R65, R61, UR5 ;  /* 0x000000053d417e21 */ /* 0x000fe20008010000 */
[----:B------:R-:W1:Y:S01]  /*c330*/  @!P2 MUFU.EX2 R60, R60 ;  /* 0x0000003c003ca308 */ /* 0x000e620000000800 */
[----:B--2---:R-:W-:-:S02]  /*c340*/  @!P3 FMUL.FTZ R115, R115, R70 ;  /* 0x000000467373b220 */ /* 0x004fc40000410000 */
[----:B------:R-:W-:Y:S01]  /*c350*/  @!P4 FMUL.FTZ R61, R68, -1.4426950216293334961 ;  /* 0xbfb8aa3b443dc820 */ /* 0x000fe20000410000 */
[----:B------:R-:W-:-:S05]  /*c360*/  FSETP.GTU.FTZ.AND P3, PT, R65, 20, PT ;  /* 0x41a000004100780b */ /* 0x000fca0003f7c000 */
[----:B------:R-:W2:Y:S02]  /*c370*/  @!P4 MUFU.EX2 R61, R61 ;  /* 0x0000003d003dc308 */ /* 0x000ea40000000800 */
[----:B------:R-:W-:Y:S02]  /*c380*/  @!P0 FMUL.FTZ R67, R62, -1.4426950216293334961 ;  /* 0xbfb8aa3b3e438820 */ /* 0x000fe40000410000 */
[----:B----4-:R-:W-:Y:S02]  /*c390*/  @!P6 FADD.FTZ R62, R9, 1 ;  /* 0x3f800000093ee421 */ /* 0x010fe40000010000 */
[----:B------:R-:W3:Y:S01]  /*c3a0*/  LDS R9, [R54.X4+0x30] ;  /* 0x0000300036097984 */ /* 0x000ee20000004800 */
[----:B-1----:R-:W-:Y:S02]  /*c3b0*/  @!P2 FADD.FTZ R64, R60, 1 ;  /* 0x3f8000003c40a421 */ /* 0x002fe40000010000 */
[----:B------:R-:W-:Y:S01]  /*c3c0*/  @!P3 FMUL.FTZ R65, R65, -1.4426950216293334961 ;  /* 0xbfb8aa3b4141b820 */ /* 0x000fe20000410000 */
[----:B------:R1:W4:Y:S01]  /*c3d0*/  @!P6 MUFU.RCP R68, R62 ;  /* 0x0000003e0044e308 */ /* 0x0003220000001000 */
[----:B------:R-:W5:Y:S07]  /*c3e0*/  LDS R60, [R54.X4+0x38] ;  /* 0x00003800363c7984 */ /* 0x000f6e0000004800 */
[----:B------:R2:W4:Y:S01]  /*c3f0*/  @!P3 MUFU.EX2 R66, R65 ;  /* 0x000000410042b308 */ /* 0x0005220000000800 */
[----:B-1----:R-:W1:Y:S07]  /*c400*/  LDS R62, [R54.X4] ;  /* 0x00000000363e7984 */ /* 0x002e6e0000004800 */
[----:B------:R-:W3:Y:S01]  /*c410*/  @!P2 MUFU.RCP R64, R64 ;  /* 0x000000400040a308 */ /* 0x000ee20000001000 */
[----:B--2---:R-:W-:-:S02]  /*c420*/  @!P4 FADD.FTZ R65, R61, 1 ;  /* 0x3f8000003d41c421 */ /* 0x004fc40000010000 */
[----:B------:R-:W2:Y:S01]  /*c430*/  LDS R61, [R54.X4+0x3c] ;  /* 0x00003c00363d7984 */ /* 0x000ea20000004800 */
[----:B0-----:R-:W-:-:S03]  /*c440*/  FADD.FTZ R8, R8, UR5 ;  /* 0x0000000508087e21 */ /* 0x001fc60008010000 */
[----:B------:R-:W-:Y:S01]  /*c450*/  BAR.SYNC.DEFER_BLOCKING 0x0 ;  /* 0x0000000000007b1d */ /* 0x000fe20000010000 */
[----:B----4-:R-:W-:-:S05]  /*c460*/  @!P6 FMUL.FTZ R119, R119, R68 ;  /* 0x000000447777e220 */ /* 0x010fca0000410000 */
[----:B------:R-:W0:Y:S01]  /*c470*/  @!P0 MUFU.EX2 R67, R67 ;  /* 0x0000004300438308 */ /* 0x000e220000000800 */
[----:B------:R-:W-:Y:S01]  /*c480*/  FSETP.GTU.FTZ.AND P6, PT, R8, 20, PT ;  /* 0x41a000000800780b */ /* 0x000fe20003fdc000 */
[----:B------:R-:W-:-:S06]  /*c490*/  @!P3 FADD.FTZ R66, R66, 1 ;  /* 0x3f8000004242b421 */ /* 0x000fcc0000010000 */
[----:B------:R4:W-:Y:S01]  /*c4a0*/  @!P4 MUFU.RCP R74, R65 ;  /* 0x00000041004ac308 */ /* 0x0009e20000001000 */
[----:B---3--:R-:W-:Y:S02]  /*c4b0*/  @!P2 FMUL.FTZ R123, R123, R64 ;  /* 0x000000407b7ba220 */ /* 0x008fe40000410000 */
[----:B----4-:R-:W-:-:S05]  /*c4c0*/  FADD.FTZ R65, R59, UR5 ;  /* 0x000000053b417e21 */ /* 0x010fca0008010000 */
[----:B------:R3:W4:Y:S01]  /*c4d0*/  @!P5 MUFU.RCP R70, R63 ;  /* 0x0000003f0046d308 */ /* 0x0007220000001000 */
[----:B------:R-:W-:Y:S01]  /*c4e0*/  FSETP.GTU.FTZ.AND P2, PT, R65, 20, PT ;  /* 0x41a000004100780b */ /* 0x000fe20003f5c000 */
[----:B0-----:R-:W-:-:S06]  /*c4f0*/  @!P0 FADD.FTZ R67, R67, 1 ;  /* 0x3f80000043438421 */ /* 0x001fcc0000010000 */
[----:B------:R-:W0:Y:S01]  /*c500*/  @!P3 MUFU.RCP R66, R66 ;  /* 0x000000420042b308 */ /* 0x000e220000001000 */
[----:B------:R-:W-:Y:S01]  /*c510*/  @!P6 FMUL.FTZ R8, R8, -1.4426950216293334961 ;  /* 0xbfb8aa3b0808e820 */ /* 0x000fe20000410000 */
[----:B------:R-:W-:Y:S01]  /*c520*/  STS [R54.X4], R173 ;  /* 0x000000ad36007388 */ /* 0x000fe20000004800 */
[----:B---3--:R-:W-:-:S05]  /*c530*/  FADD.FTZ R63, R9, UR5 ;  /* 0x00000005093f7e21 */ /* 0x008fca0008010000 */
[----:B------:R-:W3:Y:S01]  /*c540*/  @!P0 MUFU.RCP R68, R67 ;  /* 0x0000004300448308 */ /* 0x000ee20000001000 */
[----:B------:R-:W-:Y:S04]  /*c550*/  STS [R54.X4+0x4], R171 ;  /* 0x000004ab36007388 */ /* 0x000fe80000004800 */
[----:B------:R-:W-:Y:S03]  /*c560*/  STS [R54.X4+0x8], R169 ;  /* 0x000008a936007388 */ /* 0x000fe60000004800 */
[----:B------:R0:W1:Y:S01]  /*c570*/  @!P6 MUFU.EX2 R9, R8 ;  /* 0x000000080009e308 */ /* 0x0000620000000800 */
[----:B------:R-:W-:Y:S04]  /*c580*/  STS [R54.X4+0xc], R167 ;  /* 0x00000ca736007388 */ /* 0x000fe80000004800 */
[----:B------:R-:W-:Y:S04]  /*c590*/  STS [R54.X4+0x10], R165 ;  /* 0x000010a536007388 */ /* 0x000fe80000004800 */
[----:B------:R-:W-:Y:S01]  /*c5a0*/  STS [R54.X4+0x14], R163 ;  /* 0x000014a336007388 */ /* 0x000fe20000004800 */
[----:B0-----:R-:W-:-:S03]  /*c5b0*/  @!P2 FMUL.FTZ R8, R65, -1.4426950216293334961 ;  /* 0xbfb8aa3b4108a820 */ /* 0x001fc60000410000 */
        /* <DEDUP_REMOVED lines=27> */
[----:B----4-:R-:W-:-:S03]  /*c770*/  @!P5 FMUL.FTZ R121, R121, R70 ;  /* 0x000000467979d220 */ /* 0x010fc60000410000 */
[----:B------:R-:W-:Y:S01]  /*c780*/  @!P1 STS [0x840], R58 ;  /* 0x0008403aff009388 */ /* 0x000fe20000000800 */
[----:B------:R-:W-:Y:S01]  /*c790*/  @!P3 FMUL.FTZ R127, R127, R66 ;  /* 0x000000427f7fb220 */ /* 0x000fe20000410000 */
[----:B------:R-:W-:Y:S01]  /*c7a0*/  FSETP.GTU.FTZ.AND P5, PT, R63, 20, PT ;  /* 0x41a000003f00780b */ /* 0x000fe20003fbc000 */
[----:B-----5:R-:W-:Y:S02]  /*c7b0*/  FADD.FTZ R66, R60, UR5 ;  /* 0x000000053c427e21 */ /* 0x020fe40008010000 */
[----:B-1----:R-:W-:Y:S02]  /*c7c0*/  FADD.FTZ R64, R62, UR5 ;  /* 0x000000053e407e21 */ /* 0x002fe40008010000 */
[----:B------:R-:W-:Y:S01]  /*c7d0*/  @!P4 FMUL.FTZ R125, R125, R74 ;  /* 0x0000004a7d7dc220 */ /* 0x000fe20000410000 */
[----:B------:R-:W-:Y:S01]  /*c7e0*/  BAR.SYNC.DEFER_BLOCKING 0x0 ;  /* 0x0000000000007b1d */ /* 0x000fe20000010000 */
[----:B------:R-:W-:Y:S01]  /*c7f0*/  FSETP.GTU.FTZ.AND P4, PT, R66, 20, PT ;  /* 0x41a000004200780b */ /* 0x000fe20003f9c000 */
[----:B---3--:R-:W-:Y:S01]  /*c800*/  @!P0 FMUL.FTZ R129, R129, R68 ;  /* 0x0000004481818220 */ /* 0x008fe20000410000 */
[----:B------:R-:W-:-:S04]  /*c810*/  FSETP.GTU.FTZ.AND P0, PT, R64, 20, PT ;  /* 0x41a000004000780b */ /* 0x000fc80003f1c000 */
[----:B------:R-:W-:Y:S02]  /*c820*/  @!P5 FMUL.FTZ R59, R63, -1.4426950216293334961 ;  /* 0xbfb8aa3b3f3bd820 */ /* 0x000fe40000410000 */
[----:B--2---:R-:W-:Y:S02]  /*c830*/  FADD.FTZ R63, R61, UR5 ;  /* 0x000000053d3f7e21 */ /* 0x004fe40008010000 */
[----:B------:R0:W1:Y:S03]  /*c840*/  @!P5 MUFU.EX2 R60, R59 ;  /* 0x0000003b003cd308 */ /* 0x0000660000000800 */
[----:B------:R-:W-:-:S05]  /*c850*/  FSETP.GTU.FTZ.AND P3, PT, R63, 20, PT ;  /* 0x41a000003f00780b */ /* 0x000fca0003f7c000 */
[----:B------:R2:W-:Y:S01]  /*c860*/  @!P2 MUFU.EX2 R61, R8 ;  /* 0x00000008003da308 */ /* 0x0005e20000000800 */
[----:B0-----:R-:W-:Y:S02]  /*c870*/  @!P4 FMUL.FTZ R59, R66, -1.4426950216293334961 ;  /* 0xbfb8aa3b423bc820 */ /* 0x001fe40000410000 */
[----:B--2---:R-:W-:-:S05]  /*c880*/  @!P0 FMUL.FTZ R8, R64, -1.4426950216293334961 ;  /* 0xbfb8aa3b40088820 */ /* 0x004fca0000410000 */
[----:B------:R-:W0:Y:S01]  /*c890*/  @!P4 MUFU.EX2 R62, R59 ;  /* 0x0000003b003ec308 */ /* 0x000e220000000800 */
[----:B------:R-:W2:Y:S01]  /*c8a0*/  LDS R64, [0x840] ;  /* 0x00084000ff407984 */ /* 0x000ea20000000800 */
[----:B------:R-:W-:Y:S02]  /*c8b0*/  @!P3 FMUL.FTZ R63, R63, -1.4426950216293334961 ;  /* 0xbfb8aa3b3f3fb820 */ /* 0x000fe40000410000 */
[----:B------:R-:W-:Y:S02]  /*c8c0*/  @!P6 FADD.FTZ R9, R9, 1 ;  /* 0x3f8000000909e421 */ /* 0x000fe40000010000 */
[----:B------:R-:W-:Y:S02]  /*c8d0*/  IMAD R70, R24, c[0x0][0x2d8], RZ ;  /* 0x0000b60018467a24 */ /* 0x000fe400078e02ff */
[----:B------:R-:W3:Y:S01]  /*c8e0*/  @!P3 MUFU.EX2 R63, R63 ;  /* 0x0000003f003fb308 */ /* 0x000ee20000000800 */
[----:B-1----:R-:W-:Y:S02]  /*c8f0*/  @!P5 FADD.FTZ R60, R60, 1 ;  /* 0x3f8000003c3cd421 */ /* 0x002fe40000010000 */
[----:B0-----:R-:W-:-:S05]  /*c900*/  @!P4 FADD.FTZ R62, R62, 1 ;  /* 0x3f8000003e3ec421 */ /* 0x001fca0000010000 */
[----:B------:R-:W0:Y:S01]  /*c910*/  @!P0 MUFU.EX2 R59, R8 ;  /* 0x00000008003b8308 */ /* 0x000e220000000800 */
[----:B------:R-:W-:-:S07]  /*c920*/  IMAD R99, R27, c[0x0][0x2dc], R70 ;  /* 0x0000b7001b637a24 */ /* 0x000fce00078e0246 */
[----:B------:R1:W4:Y:S08]  /*c930*/  @!P6 MUFU.RCP R66, R9 ;  /* 0x000000090042e308 */ /* 0x0003300000001000 */
[----:B------:R-:W5:Y:S01]  /*c940*/  @!P4 MUFU.RCP R62, R62 ;  /* 0x0000003e003ec308 */ /* 0x000f620000001000 */
[----:B-1----:R-:W-:-:S05]  /*c950*/  IMAD.WIDE.U32 R8, R27, c[0x0][0x2d8], RZ ;  /* 0x0000b6001b087a25 */ /* 0x002fca00078e00ff */
[----:B------:R-:W-:Y:S02]  /*c960*/  IADD3 R9, R9, R99, RZ ;  /* 0x0000006309097210 */ /* 0x000fe40007ffe0ff */
[----:B------:R-:W1:Y:S01]  /*c970*/  @!P5 MUFU.RCP R60, R60 ;  /* 0x0000003c003cd308 */ /* 0x000e620000001000 */
[----:B------:R-:W-:Y:S02]  /*c980*/  @!P2 FADD.FTZ R61, R61, 1 ;  /* 0x3f8000003d3da421 */ /* 0x000fe40000010000 */
[----:B------:R-:W-:-:S04]  /*c990*/  IMAD.WIDE.U32 R8, R0, c[0x0][0x2e0], R8 ;  /* 0x0000b80000087a25 */ /* 0x000fc800078e0008 */
[----:B---3--:R-:W-:Y:S02]  /*c9a0*/  @!P3 FADD.FTZ R63, R63, 1 ;  /* 0x3f8000003f3fb421 */ /* 0x008fe40000010000 */
[----:B0-----:R-:W-:Y:S01]  /*c9b0*/  @!P0 FADD.FTZ R59, R59, 1 ;  /* 0x3f8000003b3b8421 */ /* 0x001fe20000010000 */
[----:B------:R0:W3:Y:S01]  /*c9c0*/  @!P2 MUFU.RCP R68, R61 ;  /* 0x0000003d0044a308 */ /* 0x0000e20000001000 */
[----:B----4-:R-:W-:Y:S02]  /*c9d0*/  @!P6 FMUL.FTZ R131, R131, R66 ;  /* 0x000000428383e220 */ /* 0x010fe40000410000 */
[----:B-----5:R-:W-:Y:S01]  /*c9e0*/  @!P4 FMUL.FTZ R137, R137, R62 ;  /* 0x0000003e8989c220 */ /* 0x020fe20000410000 */
[----:B--2---:R-:W-:Y:S01]  /*c9f0*/  ISETP.GE.AND P4, PT, R31, R64, PT ;  /* 0x000000401f00720c */ /* 0x004fe20003f86270 */
[----:B------:R-:W-:-:S03]  /*ca00*/  IMAD R101, R25, c[0x0][0x2e0], RZ ;  /* 0x0000b80019657a24 */ /* 0x000fc600078e02ff */
[----:B------:R-:W2:Y:S01]  /*ca10*/  @!P3 MUFU.RCP R70, R63 ;  /* 0x0000003f0046b308 */ /* 0x000ea20000001000 */
[----:B0-----:R-:W-:Y:S01]  /*ca20*/  IADD3 R61, P6, R71, R8, RZ ;  /* 0x00000008473d7210 */ /* 0x001fe20007fde0ff */
[----:B------:R-:W-:-:S06]  /*ca30*/  IMAD R101, R0, c[0x0][0x2e4], R101 ;  /* 0x0000b90000657a24 */ /* 0x000fcc00078e0265 */
[----:B------:R-:W0:Y:S01]  /*ca40*/  @!P0 MUFU.RCP R8, R59 ;  /* 0x0000003b00088308 */ /* 0x000e220000001000 */
[----:B-1----:R-:W-:Y:S01]  /*ca50*/  @!P5 FMUL.FTZ R133, R133, R60 ;  /* 0x0000003c8585d220 */ /* 0x002fe20000410000 */
[C---:B------:R-:W-:Y:S02]  /*ca60*/  LEA R60, P5, R31.reuse, c[0x0][0x330], 0x2 ;  /* 0x0000cc001f3c7a11 */ /* 0x040fe400078a10ff */
[----:B------:R-:W-:Y:S02]  /*ca70*/  IADD3.X R66, R72, R101, R9, P6, !PT ;  /* 0x0000006548427210 */ /* 0x000fe400037fe409 */
[----:B------:R-:W-:Y:S01]  /*ca80*/  LEA.HI.X R9, R31, c[0x0][0x334], R34, 0x2, P5 ;  /* 0x0000cd001f097a11 */ /* 0x000fe200028f1422 */
[----:B------:R-:W-:Y:S01]  /*ca90*/  BSSY B0, `(.L_x_8286) ;  /* 0x0000015000007945 */ /* 0x000fe20003800000 */
[----:B------:R-:W-:Y:S01]  /*caa0*/  LEA R62, P5, R61, R60, 0x2 ;  /* 0x0000003c3d3e7211 */ /* 0x000fe200078a10ff */
[----:B---3--:R-:W-:Y:S01]  /*cab0*/  @!P2 FMUL.FTZ R135, R135, R68 ;  /* 0x000000448787a220 */ /* 0x008fe20000410000 */
[----:B------:R-:W-:Y:S01]  /*cac0*/  ISETP.GE.AND P2, PT, R56, R64, PT ;  /* 0x000000403800720c */ /* 0x000fe20003f46270 */
[----:B--2---:R-:W-:Y:S01]  /*cad0*/  @!P3 FMUL.FTZ R139, R139, R70 ;  /* 0x000000468b8bb220 */ /* 0x004fe20000410000 */
[----:B------:R-:W-:-:S02]  /*cae0*/  ISETP.GE.AND P3, PT, R55, R64, PT ;  /* 0x000000403700720c */ /* 0x000fc40003f66270 */
[----:B------:R-:W-:Y:S02]  /*caf0*/  ISETP.GE.AND P6, PT, R23, R64, PT ;  /* 0x000000401700720c */ /* 0x000fe40003fc6270 */
[----:B------:R-:W-:Y:S01]  /*cb00*/  LEA.HI.X R63, R61, R9, R66, 0x2, P5 ;  /* 0x000000093d3f7211 */ /* 0x000fe200028f1442 */
[----:B0-----:R-:W-:Y:S01]  /*cb10*/  @!P0 FMUL.FTZ R109, R109, R8 ;  /* 0x000000086d6d8220 */ /* 0x001fe20000410000 */
        /* <DEDUP_REMOVED lines=12> */
.L_x_8287:
[----:B------:R-:W-:Y:S05]  /*cbe0*/  BSYNC B0 ;  /* 0x0000000000007941 */ /* 0x000fea0003800000 */
.L_x_8286:
        /* <DEDUP_REMOVED lines=12> */
[----:B------:R-:W-:Y:S01]  /*ccb0*/  IMAD.WIDE.U32 R8, R27, c[0x0][0x2f8], RZ ;  /* 0x0000be001b087a25 */ /* 0x000fe200078e00ff */
[----:B------:R-:W-:Y:S01]  /*ccc0*/  BSSY B0, `(.L_x_8288) ;  /* 0x0000053000007945 */ /* 0x000fe20003800000 */
        /* <DEDUP_REMOVED lines=17> */
[----:B------:R-:W-:Y:S02]  /*cde0*/  FADD.FTZ R28, R28, R125 ;  /* 0x0000007d1c1c7221 */ /* 0x000fe40000010000 */
[----:B------:R-:W-:Y:S02]  /*cdf0*/  @!P3 STG.E [R62.64+-0x280], R89 ;  /* 0xfffd80593e00b986 */ /* 0x000fe4000c101912 */
        /* <DEDUP_REMOVED lines=11> */
[----:B------:R-:W-:Y:S02]  /*ceb0*/  BAR.SYNC.DEFER_BLOCKING 0x0 ;  /* 0x0000000000007b1d */ /* 0x000fe40000010000 */
[----:B------:R-:W-:-:S04]  /*cec0*/  FADD.FTZ R28, R28, R139 ;  /* 0x0000008b1c1c7221 */ /* 0x000fc80000010000 */
        /* <DEDUP_REMOVED lines=17> */
[----:B------:R1:W-:Y:S04]  /*cfe0*/  LDS R59, [R36.X4] ;  /* 0x00000000243b7984 */ /* 0x0003e80000004800 */
[----:B0-----:R0:W-:Y:S04]  /*cff0*/  LDS R61, [R37.X4+0x80] ;  /* 0x00008000253d7984 */ /* 0x0011e80000004800 */
[----:B------:R-:W-:Y:S01]  /*d000*/  LDS R63, [R38.X4+0x100] ;  /* 0x00010000263f7984 */ /* 0x000fe20000004800 */
[----:B-1----:R-:W-:-:S03]  /*d010*/  IMAD R36, R24, c[0x0][0x2f8], RZ ;  /* 0x0000be0018247a24 */ /* 0x002fc600078e02ff */
[----:B------:R-:W-:Y:S01]  /*d020*/  LDS R39, [R39.X4+0x180] ;  /* 0x0001800027277984 */ /* 0x000fe20000004800 */
[----:B0-----:R-:W-:-:S03]  /*d030*/  IMAD R37, R27, c[0x0][0x2fc], R36 ;  /* 0x0000bf001b257a24 */ /* 0x001fc600078e0224 */
[----:B------:R-:W-:Y:S02]  /*d040*/  LDS R65, [R40.X4+0x200] ;  /* 0x0002000028417984 */ /* 0x000fe40000004800 */
[----:B------:R-:W-:Y:S02]  /*d050*/  IADD3 R79, R9, R37, RZ ;  /* 0x00000025094f7210 */ /* 0x000fe40007ffe0ff */
        /* <DEDUP_REMOVED lines=25> */
.L_x_8289:
[----:B------:R-:W-:Y:S05]  /*d1f0*/  BSYNC B0 ;  /* 0x0000000000007941 */ /* 0x000fea0003800000 */
.L_x_8288:
[----:B------:R-:W-:Y:S01]  /*d200*/  MOV R2, R8 ;  /* 0x0000000800027202 */ /* 0x000fe20000000f00 */
[----:B------:R-:W-:Y:S01]  /*d210*/  IMAD R9, R25, c[0x0][0x300], RZ ;  /* 0x0000c00019097a24 */ /* 0x000fe200078e02ff */
[----:B------:R-:W-:Y:S01]  /*d220*/  MOV R3, R79 ;  /* 0x0000004f00037202 */ /* 0x000fe20000000f00 */
[----:B------:R-:W-:Y:S01]  /*d230*/  UIADD3 UR24, UP0, UR24, -0x800, URZ ;  /* 0xfffff80018187890 */ /* 0x000fe2000ff1e03f */
[----:B------:R-:W-:Y:S01]  /*d240*/  IADD3 R53, P0, R53, -0x780, RZ ;  /* 0xfffff88035357810 */ /* 0x000fe20007f1e0ff */
[C---:B------:R-:W-:Y:S01]  /*d250*/  IMAD R9, R0.reuse, c[0x0][0x304], R9 ;  /* 0x0000c10000097a24 */ /* 0x040fe200078e0209 */
[-C--:B------:R-:W-:Y:S01]  /*d260*/  ISETP.GE.AND P3, PT, R57, R38.reuse, PT ;  /* 0x000000263900720c */ /* 0x080fe20003f66270 */
[----:B------:R-:W-:Y:S01]  /*d270*/  IMAD.WIDE.U32 R2, R0, c[0x0][0x300], R2 ;  /* 0x0000c00000027a25 */ /* 0x000fe200078e0002 */
[----:B------:R-:W-:Y:S01]  /*d280*/  IADD3.X R52, R52, -0x1, RZ, P0, !PT ;  /* 0xffffffff34347810 */ /* 0x000fe200007fe4ff */
[----:B------:R-:W-:Y:S01]  /*d290*/  UIADD3 UR26, UP1, UR26, -0x800, URZ ;  /* 0xfffff8001a1a7890 */ /* 0x000fe2000ff3e03f */
[----:B------:R-:W-:Y:S01]  /*d2a0*/  ISETP.GE.AND P4, PT, R56, R38, PT ;  /* 0x000000263800720c */ /* 0x000fe20003f86270 */
[----:B------:R-:W-:Y:S01]  /*d2b0*/  UIADD3 UR22, UP2, UR22, -0x800, URZ ;  /* 0xfffff80016167890 */ /* 0x000fe2000ff5e03f */
[----:B------:R-:W-:Y:S01]  /*d2c0*/  IADD3 R71, P0, R71, R2, RZ ;  /* 0x0000000247477210 */ /* 0x000fe20007f1e0ff */
[----:B------:R-:W-:Y:S01]  /*d2d0*/  UIADD3.X UR25, UR25, -0x1, URZ, UP0, !UPT ;  /* 0xffffffff19197890 */ /* 0x000fe200087fe43f */
[----:B------:R-:W-:Y:S01]  /*d2e0*/  IADD3 R2, P1, R53, c[0x0][0x340], RZ ;  /* 0x0000d00035027a10 */ /* 0x000fe20007f3e0ff */
[----:B------:R-:W-:Y:S01]  /*d2f0*/  UIADD3.X UR27, UR27, -0x1, URZ, UP1, !UPT ;  /* 0xffffffff1b1b7890 */ /* 0x000fe20008ffe43f */
[----:B------:R-:W-:Y:S01]  /*d300*/  IADD3.X R72, R72, R9, R3, P0, !PT ;  /* 0x0000000948487210 */ /* 0x000fe200007fe403 */
[----:B------:R-:W-:Y:S01]  /*d310*/  UIADD3.X UR23, UR23, -0x1, URZ, UP2, !UPT ;  /* 0xffffffff17177890 */ /* 0x000fe200097fe43f */
[----:B------:R-:W-:-:S02]  /*d320*/  IADD3.X R3, R52, c[0x0][0x344], RZ, P1, !PT ;  /* 0x0000d10034037a10 */ /* 0x000fc40000ffe4ff */
[----:B------:R-:W-:Y:S02]  /*d330*/  LEA R2, P0, R71, R2, 0x2 ;  /* 0x0000000247027211 */ /* 0x000fe400078010ff */
[-C--:B------:R-:W-:Y:S02]  /*d340*/  ISETP.GE.AND P5, PT, R55, R38.reuse, PT ;  /* 0x000000263700720c */ /* 0x080fe40003fa6270 */
[----:B------:R-:W-:Y:S02]  /*d350*/  LEA.HI.X R3, R71, R3, R72, 0x2, P0 ;  /* 0x0000000347037211 */ /* 0x000fe400000f1448 */
[-C--:B------:R-:W-:Y:S02]  /*d360*/  ISETP.GE.AND P6, PT, R23, R38.reuse, PT ;  /* 0x000000261700720c */ /* 0x080fe40003fc6270 */
        /* <DEDUP_REMOVED lines=28> */
[----:B-1----:R-:W-:Y:S01]  /*d530*/  @!P0 CALL.REL.NOINC `(.L_x_8232) ;  /* 0x0000001000008944 */ /* 0x002fe20003c00000 */
[----:B------:R-:W-:Y:S05]  /*d540*/  BRA `(.L_x_8290) ;  /* 0xffff309000007947 */ /* 0x000fea000383ffff */
.L_x_8232:
        /* <DEDUP_REMOVED lines=13> */
[----:B------:R-:W3:Y:S02]  /*d620*/  SHFL.DOWN P1, R5, R2, 0x4, 0x1f ;  /* 0x08801f0002057f89 */ /* 0x000ee40000020000 */
[----:B---3--:R-:W-:-:S05]  /*d630*/  @P1 FADD R5, R2, R5 ;  /* 0x0000000502051221 */ /* 0x008fca0000000000 */
[----:B------:R-:W3:Y:S02]  /*d640*/  SHFL.DOWN P1, R4, R5, 0x8, 0x1f ;  /* 0x09001f0005047f89 */ /* 0x000ee40000020000 */
[----:B---3--:R-:W-:-:S05]  /*d650*/  @P1 FADD R4, R5, R4 ;  /* 0x0000000405041221 */ /* 0x008fca0000000000 */
[----:B------:R-:W3:Y:S02]  /*d660*/  SHFL.DOWN P1, R7, R4, 0x10, 0x1f ;  /* 0x0a001f0004077f89 */ /* 0x000ee40000020000 */
[----:B---3--:R-:W-:Y:S01]  /*d670*/  @P1 FADD R7, R4, R7 ;  /* 0x0000000704071221 */ /* 0x008fe20000000000 */
[----:B----4-:R-:W-:-:S04]  /*d680*/  ISETP.NE.AND P1, PT, R6, RZ, PT ;  /* 0x000000ff0600720c */ /* 0x010fc80003f25270 */
[----:B------:R3:W-:Y:S04]  /*d690*/  @!P2 STS [0x854], R7 ;  /* 0x00085407ff00a388 */ /* 0x0007e80000000800 */
[----:B------:R-:W-:Y:S06]  /*d6a0*/  BAR.SYNC.DEFER_BLOCKING 0x0 ;  /* 0x0000000000007b1d */ /* 0x000fec0000010000 */
[----:B------:R-:W-:Y:S05]  /*d6b0*/  @P1 BRA `(.L_x_8292) ;  /* 0x0000001000001947 */ /* 0x000fea0003800000 */
[----:B---3--:R3:W-:Y:S02]  /*d6c0*/  RED.E.ADD.F32.FTZ.RN.STRONG.GPU [R14.64], R7 ;  /* 0x000000070e00798e */ /* 0x0087e4000c10e792 */
.L_x_8292:
[----:B---3--:R-:W-:Y:S05]  /*d6d0*/  BSYNC B0 ;  /* 0x0000000000007941 */ /* 0x008fea0003800000 */
.L_x_8291:
        /* <DEDUP_REMOVED lines=10> */
[----:B------:R-:W3:Y:S02]  /*d780*/  SHFL.DOWN P0, R5, R2, 0x4, 0x1f ;  /* 0x08801f0002057f89 */ /* 0x000ee40000000000 */
[----:B---3--:R-:W-:-:S05]  /*d790*/  @P0 FADD R5, R2, R5 ;  /* 0x0000000502050221 */ /* 0x008fca0000000000 */
[----:B------:R-:W3:Y:S02]  /*d7a0*/  SHFL.DOWN P0, R4, R5, 0x8, 0x1f ;  /* 0x09001f0005047f89 */ /* 0x000ee40000000000 */
[----:B---3--:R-:W-:-:S05]  /*d7b0*/  @P0 FADD R4, R5, R4 ;  /* 0x0000000405040221 */ /* 0x008fca0000000000 */
[----:B------:R-:W3:Y:S02]  /*d7c0*/  SHFL.DOWN P0, R7, R4, 0x10, 0x1f ;  /* 0x0a001f0004077f89 */ /* 0x000ee40000000000 */
[----:B---3--:R-:W-:Y:S01]  /*d7d0*/  @P0 FADD R7, R4, R7 ;  /* 0x0000000704070221 */ /* 0x008fe20000000000 */
[----:B-----5:R-:W-:-:S04]  /*d7e0*/  ISETP.NE.AND P0, PT, R21, RZ, PT ;  /* 0x000000ff1500720c */ /* 0x020fc80003f05270 */
[----:B------:R3:W-:Y:S04]  /*d7f0*/  @!P1 STS [0x854], R7 ;  /* 0x00085407ff009388 */ /* 0x0007e80000000800 */
[----:B------:R-:W-:Y:S06]  /*d800*/  BAR.SYNC.DEFER_BLOCKING 0x0 ;  /* 0x0000000000007b1d */ /* 0x000fec0000010000 */
[----:B------:R-:W-:Y:S05]  /*d810*/  @P0 BRA `(.L_x_8295) ;  /* 0x0000004000000947 */ /* 0x000fea0003800000 */
[----:B---3--:R3:W-:Y:S01]  /*d820*/  RED.E.ADD.F32.FTZ.RN.STRONG.GPU [R12.64], R7 ;  /* 0x000000070c00798e */ /* 0x0087e2000c10e792 */
[----:B------:R-:W-:Y:S01]  /*d830*/  HFMA2.MMA R21, -RZ, RZ, 0, 0 ;  /* 0x00000000ff157435 */ /* 0x000fe200000001ff */
[----:B------:R-:W-:Y:S05]  /*d840*/  BRA `(.L_x_8295) ;  /* 0x0000001000007947 */ /* 0x000fea0003800000 */
.L_x_8294:
[----:B------:R-:W3:Y:S02]  /*d850*/  S2R R21, SR_TID.X ;  /* 0x0000000000157919 */ /* 0x000ee40000002100 */
.L_x_8295:
[----:B---3--:R-:W-:Y:S05]  /*d860*/  BSYNC B0 ;  /* 0x0000000000007941 */ /* 0x008fea0003800000 */
.L_x_8293:
[----:B------:R-:W-:-:S13]  /*d870*/  ISETP.GE.AND P0, PT, R21, c[0x0][0x16c], PT ;  /* 0x00005b0015007a0c */ /* 0x000fda0003f06270 */
[----:B------:R-:W-:Y:S05]  /*d880*/  @P0 EXIT ;  /* 0x000000000000094d */ /* 0x000fea0003800000 */
[C---:B------:R-:W-:Y:S02]  /*d890*/  IMAD R11, R25.reuse, c[0x0][0x198], RZ ;  /* 0x00006600190b7a24 */ /* 0x040fe400078e02ff */
[C---:B------:R-:W-:Y:S02]  /*d8a0*/  IMAD R3, R25.reuse, c[0x0][0x2a8], RZ ;  /* 0x0000aa0019037a24 */ /* 0x040fe400078e02ff */
[C---:B------:R-:W-:Y:S02]  /*d8b0*/  IMAD R15, R25.reuse, c[0x0][0x1b8], RZ ;  /* 0x00006e00190f7a24 */ /* 0x040fe400078e02ff */
[C---:B------:R-:W-:Y:S02]  /*d8c0*/  IMAD R5, R25.reuse, c[0x0][0x2c8], RZ ;  /* 0x0000b20019057a24 */ /* 0x040fe400078e02ff */
[----:B------:R-:W-:Y:S02]  /*d8d0*/  IMAD R25, R25, c[0x0][0x288], RZ ;  /* 0x0000a20019197a24 */ /* 0x000fe400078e02ff */
[----:B------:R-:W-:-:S02]  /*d8e0*/  IMAD R13, R0, c[0x0][0x19c], R11 ;  /* 0x00006700000d7a24 */ /* 0x000fc400078e020b */
[----:B------:R-:W-:-:S04]  /*d8f0*/  IMAD.WIDE.U32 R16, R0, c[0x0][0x198], RZ ;  /* 0x0000660000107a25 */ /* 0x000fc800078e00ff */
[----:B------:R-:W-:Y:S01]  /*d900*/  IMAD.WIDE.U32 R6, R0, c[0x0][0x2a8], RZ ;  /* 0x0000aa0000067a25 */ /* 0x000fe200078e00ff */
[----:B------:R-:W-:-:S03]  /*d910*/  IADD3 R39, R17, R13, RZ ;  /* 0x0000000d11277210 */ /* 0x000fc60007ffe0ff */
[----:B------:R-:W-:-:S04]  /*d920*/  IMAD.WIDE.U32 R18, R0, c[0x0][0x1b8], RZ ;  /* 0x00006e0000127a25 */ /* 0x000fc800078e00ff */
[----:B0-----:R-:W-:-:S04]  /*d930*/  IMAD.WIDE.U32 R8, R0, c[0x0][0x2c8], RZ ;  /* 0x0000b20000087a25 */ /* 0x001fc800078e00ff */
[C---:B------:R-:W-:Y:S02]  /*d940*/  IMAD R3, R0.reuse, c[0x0][0x2ac], R3 ;  /* 0x0000ab0000037a24 */ /* 0x040fe400078e0203 */
        /* <DEDUP_REMOVED lines=8> */
.L_x_8296:
        /* <DEDUP_REMOVED lines=64> */
.L_x_8297:
        /* <DEDUP_REMOVED lines=11> */
.L_x_14694:


//--------------------- .text._Z25selective_scan_bwd_kernelI32Selective_Scan_bwd_kernel_traitsILi32ELi16ELb0ELb0ELb1ELb0ELb0EfN3c107complexIfEEEEv12SSMParamsBwd --------------------------
	.section	.text._Z25selective_scan_bwd_kernelI32Selective_Scan_bwd_kernel_traitsILi32ELi16ELb0ELb0ELb1ELb0ELb0EfN3c107complexIfEEEEv12SSMParamsBwd,"ax",@progbits
	.sectioninfo	@"SHI_REGISTERS=255"
	.align	128
        .global         _Z25selective_scan_bwd_kernelI32Selective_Scan_bwd_kernel_traitsILi32ELi16ELb0ELb0ELb1ELb0ELb0EfN3c107complexIfEEEEv12SSMParamsBwd
        .type           _Z25selective_scan_bwd_kernelI32Selective_Scan_bwd_kernel_traitsILi32ELi16ELb0ELb0ELb1ELb0ELb0EfN3c107complexIfEEEEv12SSMParamsBwd,@function
        .size           _Z25selective_scan_bwd_kernelI32Selective_Scan_bwd_kernel_traitsILi32ELi16ELb0ELb0ELb1ELb0ELb0EfN3c107complexIfEEEEv12SSMParamsBwd,(.L_x_14695 - _Z25selective_scan_bwd_kernelI32Selective_Scan_bwd_kernel_traitsILi32ELi16ELb0ELb0ELb1ELb0ELb0EfN3c107complexIfEEEEv12SSMParamsBwd)
        .other          _Z25selective_scan_bwd_kernelI32Selective_Scan_bwd_kernel_traitsILi32ELi16ELb0ELb0ELb1ELb0ELb0EfN3c107complexIfEEEEv12SSMParamsBwd,@"STO_CUDA_ENTRY STV_DEFAULT"
_Z25selective_scan_bwd_kernelI32Selective_Scan_bwd_kernel_traitsILi32ELi16ELb0ELb0ELb1ELb0ELb0EfN3c107complexIfEEEEv12SSMParamsBwd:
.text._Z25selective_scan_bwd_kernelI32Selective_Scan_bwd_kernel_traitsILi32ELi16ELb0ELb0ELb1ELb0ELb0EfN3c107complexIfEEEEv12SSMParamsBwd:
        /* <DEDUP_REMOVED lines=69> */
[----:B------:R-:W-:Y:S02]  /*0450*/  UMOV UR32, URZ ;  /* 0x0000003f00207c82 */ /* 0x000fe40008000000 */
[----:B------:R-:W-:-:S02]  /*0460*/  UIMAD UR26, UR10, UR25, UR22 ;  /* 0x000000190a1a72a4 */ /* 0x000fc4000f8e0216 */
[----:B------:R-:W-:Y:S02]  /*0470*/  @UP1 ULEA UR32, UP3, UR10, UR30, 0x2 ;  /* 0x0000001e0a201291 */ /* 0x000fe4000f86103f */
[----:B------:R-:W-:Y:S01]  /*0480*/  UMOV UR33, URZ ;  /* 0x0000003f00217c82 */ /* 0x000fe20008000000 */
[----:B0-----:R-:W0:Y:S01]  /*0490*/  R2UR UR5, R2 ;  /* 0x00000000020573c2 */ /* 0x001e2200000e0000 */
[----:B------:R-:W-:Y:S02]  /*04a0*/  @UP1 ULEA.HI.X UR33, UR10, UR31, UR11, 0x2, UP3 ;  /* 0x0000001f0a211291 */ /* 0x000fe400098f140b */
[----:B------:R-:W-:Y:S02]  /*04b0*/  UMOV UR34, URZ ;  /* 0x0000003f00227c82 */ /* 0x000fe40008000000 */
[----:B------:R-:W-:Y:S02]  /*04c0*/  @UP2 ULEA UR34, UP1, UR10, UR36, 0x2 ;  /* 0x000000240a222291 */ /* 0x000fe4000f82103f */
[----:B------:R-:W-:-:S02]  /*04d0*/  UMOV UR35, URZ ;  /* 0x0000003f00237c82 */ /* 0x000fc40008000000 */
[----:B------:R-:W-:Y:S02]  /*04e0*/  @UP2 ULEA.HI.X UR35, UR10, UR37, UR11, 0x2, UP1 ;  /* 0x000000250a232291 */ /* 0x000fe400088f140b */
[----:B------:R-:W-:Y:S02]  /*04f0*/  ULDC UR25, c[0x0][0x174] ;  /* 0x00005d0000197ab9 */ /* 0x000fe40000000800 */
[----:B------:R-:W-:Y:S02]  /*0500*/  ULDC.64 UR36, c[0x0][0x280] ;  /* 0x0000a00000247ab9 */ /* 0x000fe40000000a00 */
[----:B------:R-:W-:Y:S02]  /*0510*/  UIMAD.WIDE.U32 UR14, UR10, UR24, UR14 ;  /* 0x000000180a0e72a5 */ /* 0x000fe4000f8e000e */
[----:B------:R-:W-:Y:S02]  /*0520*/  ULDC UR31, c[0x0][0x178] ;  /* 0x00005e00001f7ab9 */ /* 0x000fe40000000800 */
[----:B------:R-:W-:-:S02]  /*0530*/  UIADD3 UR7, UR7, UR19, URZ ;  /* 0x0000001307077290 */ /* 0x000fc4000fffe03f */
        /* <DEDUP_REMOVED lines=69> */
[----:B------:R3:W-:Y:S01]  /*0990*/  STL [R1+0x4c], RZ ;  /* 0x00004cff01007387 */ /* 0x0007e20000100800 */
[----:B------:R-:W-:Y:S02]  /*09a0*/  UMOV UR19, UR8 ;  /* 0x0000000800137c82 */ /* 0x000fe40008000000 */
[----:B------:R-:W-:Y:S01]  /*09b0*/  UMOV UR6, URZ ;  /* 0x0000003f00067c82 */ /* 0x000fe20008000000 */
[----:B------:R-:W4:Y:S04]  /*09c0*/  S2R R88, SR_TID.X ;  /* 0x0000000000587919 */ /* 0x000f280000002100 */
[----:B------:R-:W1:Y:S04]  /*09d0*/  S2R R87, SR_LANEID ;  /* 0x0000000000577919 */ /* 0x000e680000000000 */
[----:B------:R3:W-:Y:S02]  /*09e0*/  STL [R1+0x50], RZ ;  /* 0x000050ff01007387 */ /* 0x0007e40000100800 */
.L_x_8383:
[----:B------:R-:W-:Y:S01]  /*09f0*/  ULDC UR24, c[0x0][0x174] ;  /* 0x00005d0000187ab9 */ /* 0x000fe20000000800 */
[----:B----4-:R-:W-:Y:S01]  /*0a00*/  SHF.L.U32 R0, R88, 0x4, RZ ;  /* 0x0000000458007819 */ /* 0x010fe200000006ff */
[----:B------:R-:W-:Y:S01]  /*0a10*/  UIADD3 UR24, -UR6, UR24, URZ ;  /* 0x0000001806187290 */ /* 0x000fe2000fffe13f */
[----:B------:R-:W-:Y:S01]  /*0a20*/  BAR.SYNC.DEFER_BLOCKING 0x0 ;  /* 0x0000000000007b1d */ /* 0x000fe20000010000 */
[----:B------:R-:W-:Y:S01]  /*0a30*/  MOV R2, UR16 ;  /* 0x0000001000027c02 */ /* 0x000fe20008000f00 */
[----:B-1----:R-:W-:Y:S01]  /*0a40*/  CS2R R4, SRZ ;  /* 0x0000000000047805 */ /* 0x002fe2000001ff00 */
[----:B------:R-:W-:Y:S01]  /*0a50*/  LOP3.LUT R0, R0, 0xfffffe00, RZ, 0xc0, !PT ;  /* 0xfffffe0000007812 */ /* 0x000fe200078ec0ff */
[----:B------:R-:W-:Y:S01]  /*0a60*/  ULEA UR25, UR24, 0xfffffe00, 0x9 ;  /* 0xfffffe0018197891 */ /* 0x000fe2000f8e483f */
[----:B------:R-:W-:Y:S01]  /*0a70*/  MOV R3, UR17 ;  /* 0x0000001100037c02 */ /* 0x000fe20008000f00 */
[----:B------:R-:W-:Y:S01]  /*0a80*/  ULDC UR26, c[0x0][0x168] ;  /* 0x00005a00001a7ab9 */ /* 0x000fe20000000800 */
[----:B------:R-:W-:Y:S01]  /*0a90*/  LOP3.LUT R49, R0, 0x1f, R88, 0xf8, !PT ;  /* 0x0000001f00317812 */ /* 0x000fe200078ef858 */
[----:B------:R-:W-:Y:S01]  /*0aa0*/  UIADD3 UR26, -UR25, UR26, URZ ;  /* 0x0000001a191a7290 */ /* 0x000fe2000fffe13f */
[----:B------:R-:W-:Y:S01]  /*0ab0*/  HFMA2.MMA R0, -RZ, RZ, 0, 0 ;  /* 0x00000000ff007435 */ /* 0x000fe200000001ff */
        /* <DEDUP_REMOVED lines=11> */
[----:B------:R-:W-:Y:S02]  /*0b70*/  LOP3.LUT R33, R49, 0x60, RZ, 0xfc, !PT ;  /* 0x0000006031217812 */ /* 0x000fe400078efcff */
[----:B------:R-:W-:Y:S02]  /*0b80*/  ISETP.GE.AND P6, PT, R37, UR26, PT ;  /* 0x0000001a25007c0c */ /* 0x000fe4000bfc6270 */
[----:B------:R-:W-:Y:S01]  /*0b90*/  LOP3.LUT R10, R49, 0xc0, RZ, 0xfc, !PT ;  /* 0x000000c0310a7812 */ /* 0x000fe200078efcff */
[----:B------:R1:W4:Y:S01]  /*0ba0*/  @!P0 LDG.E R0, [R2.64] ;  /* 0x0000001c02008981 */ /* 0x000322000c1e1900 */
[----:B------:R-:W-:Y:S02]  /*0bb0*/  ISETP.GE.AND P5, PT, R35, UR26, PT ;  /* 0x0000001a23007c0c */ /* 0x000fe4000bfa6270 */
[----:B------:R-:W-:Y:S01]  /*0bc0*/  LOP3.LUT R11, R49, 0xe0, RZ, 0xfc, !PT ;  /* 0x000000e0310b7812 */ /* 0x000fe200078efcff */
[----:B------:R1:W5:Y:S01]  /*0bd0*/  @!P2 LDG.E R5, [R2.64+0x80] ;  /* 0x0000801c0205a981 */ /* 0x000362000c1e1900 */
[----:B------:R-:W-:-:S02]  /*0be0*/  ISETP.GE.AND P3, PT, R31, UR26, PT ;  /* 0x0000001a1f007c0c */ /* 0x000fc4000bf66270 */
[----:B------:R-:W-:Y:S02]  /*0bf0*/  LOP3.LUT R14, R49, 0x100, RZ, 0xfc, !PT ;  /* 0x00000100310e7812 */ /* 0x000fe400078efcff */
[----:B------:R-:W-:Y:S01]  /*0c00*/  ISETP.GE.AND P4, PT, R33, UR26, PT ;  /* 0x0000001a21007c0c */ /* 0x000fe2000bf86270 */
[----:B---3--:R1:W3:Y:S01]  /*0c10*/  @!P6 LDG.E R9, [R2.64+0x280] ;  /* 0x0002801c0209e981 */ /* 0x0082e2000c1e1900 */
[----:B------:R-:W-:Y:S02]  /*0c20*/  ISETP.GE.AND P0, PT, R10, UR26, PT ;  /* 0x0000001a0a007c0c */ /* 0x000fe4000bf06270 */
[----:B------:R-:W-:Y:S01]  /*0c30*/  ISETP.GE.AND P1, PT, R11, UR26, PT ;  /* 0x0000001a0b007c0c */ /* 0x000fe2000bf26270 */
[----:B--2---:R1:W2:Y:S01]  /*0c40*/  @!P5 LDG.E R6, [R2.64+0x200] ;  /* 0x0002001c0206d981 */ /* 0x0042a2000c1e1900 */
[----:B------:R-:W-:Y:S02]  /*0c50*/  ISETP.GE.AND P2, PT, R14, UR26, PT ;  /* 0x0000001a0e007c0c */ /* 0x000fe4000bf46270 */
[C---:B------:R-:W-:Y:S01]  /*0c60*/  LOP3.LUT R15, R49.reuse, 0x120, RZ, 0xfc, !PT ;  /* 0x00000120310f7812 */ /* 0x040fe200078efcff */
[----:B------:R1:W2:Y:S01]  /*0c70*/  @!P3 LDG.E R4, [R2.64+0x100] ;  /* 0x0001001c0204b981 */ /* 0x0002a2000c1e1900 */
        /* <DEDUP_REMOVED lines=10> */
[----:B------:R-:W-:Y:S01]  /*0d20*/  LOP3.LUT R27, R49, 0x1e0, RZ, 0xfc, !PT ;  /* 0x000001e0311b7812 */ /* 0x000fe200078efcff */
[----:B------:R1:W3:Y:S01]  /*0d30*/  @!P2 LDG.E R12, [R2.64+0x400] ;  /* 0x0004001c020ca981 */ /* 0x0002e2000c1e1900 */
[----:B------:R-:W-:Y:S02]  /*0d40*/  ISETP.GE.AND P3, PT, R19, UR26, PT ;  /* 0x0000001a13007c0c */ /* 0x000fe4000bf66270 */
[----:B------:R-:W-:Y:S01]  /*0d50*/  ISETP.GE.AND P4, PT, R22, UR26, PT ;  /* 0x0000001a16007c0c */ /* 0x000fe2000bf86270 */
[----:B------:R-:W-:Y:S01]  /*0d60*/  CS2R R20, SRZ ;  /* 0x0000000000147805 */ /* 0x000fe2000001ff00 */
[----:B------:R-:W-:Y:S01]  /*0d70*/  ISETP.GE.AND P0, PT, R23, UR26, PT ;  /* 0x0000001a17007c0c */ /* 0x000fe2000bf06270 */
[----:B------:R-:W-:Y:S01]  /*0d80*/  CS2R R24, SRZ ;  /* 0x0000000000187805 */ /* 0x000fe2000001ff00 */
[----:B------:R-:W-:Y:S01]  /*0d90*/  ISETP.GE.AND P1, PT, R26, UR26, PT ;  /* 0x0000001a1a007c0c */ /* 0x000fe2000bf26270 */
[----:B------:R1:W3:Y:S01]  /*0da0*/  @!P6 LDG.E R17, [R2.64+0x480] ;  /* 0x0004801c0211e981 */ /* 0x0002e2000c1e1900 */
[----:B------:R-:W-:-:S02]  /*0db0*/  ISETP.GE.AND P2, PT, R27, UR26, PT ;  /* 0x0000001a1b007c0c */ /* 0x000fc4000bf46270 */
[----:B------:R-:W-:Y:S01]  /*0dc0*/  MOV R28, RZ ;  /* 0x000000ff001c7202 */ /* 0x000fe20000000f00 */
[----:B------:R1:W3:Y:S04]  /*0dd0*/  @!P5 LDG.E R16, [R2.64+0x500] ;  /* 0x0005001c0210d981 */ /* 0x0002e8000c1e1900 */
[----:B------:R1:W3:Y:S04]  /*0de0*/  @!P3 LDG.E R21, [R2.64+0x580] ;  /* 0x0005801c0215b981 */ /* 0x0002e8000c1e1900 */
[----:B------:R1:W3:Y:S04]  /*0df0*/  @!P4 LDG.E R20, [R2.64+0x600] ;  /* 0x0006001c0214c981 */ /* 0x0002e8000c1e1900 */
[----:B------:R1:W3:Y:S04]  /*0e00*/  @!P0 LDG.E R25, [R2.64+0x680] ;  /* 0x0006801c02198981 */ /* 0x0002e8000c1e1900 */
[----:B------:R1:W3:Y:S04]  /*0e10*/  @!P1 LDG.E R24, [R2.64+0x700] ;  /* 0x0007001c02189981 */ /* 0x0002e8000c1e1900 */
[----:B------:R1:W3:Y:S01]  /*0e20*/  @!P2 LDG.E R28, [R2.64+0x780] ;  /* 0x0007801c021ca981 */ /* 0x0002e2000c1e1900 */
[----:B------:R-:W-:-:S02]  /*0e30*/  LEA.HI.SX32 R89, R87, R87, 0x1b ;  /* 0x0000005757597211 */ /* 0x000fc400078fdaff */
[C---:B------:R-:W-:Y:S02]  /*0e40*/  IADD3 R30, R87.reuse, 0x20, RZ ;  /* 0x00000020571e7810 */ /* 0x040fe40007ffe0ff */
[C---:B------:R-:W-:Y:S02]  /*0e50*/  IADD3 R32, R87.reuse, 0x40, RZ ;  /* 0x0000004057207810 */ /* 0x040fe40007ffe0ff */
[C---:B------:R-:W-:Y:S02]  /*0e60*/  IADD3 R34, R87.reuse, 0x60, RZ ;  /* 0x0000006057227810 */ /* 0x040fe40007ffe0ff */
[C---:B------:R-:W-:Y:S02]  /*0e70*/  IADD3 R36, R87.reuse, 0x80, RZ ;  /* 0x0000008057247810 */ /* 0x040fe40007ffe0ff */
[----:B------:R-:W-:Y:S02]  /*0e80*/  IADD3 R38, R87, 0xa0, RZ ;  /* 0x000000a057267810 */ /* 0x000fe40007ffe0ff */
[----:B------:R-:W-:-:S02]  /*0e90*/  LEA.HI.SX32 R71, R30, R87, 0x1b ;  /* 0x000000571e477211 */ /* 0x000fc400078fdaff */
[-C--:B------:R-:W-:Y:S02]  /*0ea0*/  LEA.HI.SX32 R70, R32, R87.reuse, 0x1b ;  /* 0x0000005720467211 */ /* 0x080fe400078fdaff */
[-C--:B------:R-:W-:Y:S02]  /*0eb0*/  LEA.HI.SX32 R69, R34, R87.reuse, 0x1b ;  /* 0x0000005722457211 */ /* 0x080fe400078fdaff */
[C---:B-1----:R-:W-:Y:S02]  /*0ec0*/  IADD3 R2, R87.reuse, 0xe0, RZ ;  /* 0x000000e057027810 */ /* 0x042fe40007ffe0ff */
[-C--:B------:R-:W-:Y:S02]  /*0ed0*/  LEA.HI.SX32 R68, R36, R87.reuse, 0x1b ;  /* 0x0000005724447211 */ /* 0x080fe400078fdaff */
[----:B------:R-:W-:Y:S02]  /*0ee0*/  IADD3 R30, R87, 0x100, RZ ;  /* 0x00000100571e7810 */ /* 0x000fe40007ffe0ff */
[----:B------:R-:W-:-:S02]  /*0ef0*/  LEA.HI.SX32 R65, R38, R87, 0x1b ;  /* 0x0000005726417211 */ /* 0x000fc400078fdaff */
[C---:B------:R-:W-:Y:S02]  /*0f00*/  IADD3 R32, R87.reuse, 0x120, RZ ;  /* 0x0000012057207810 */ /* 0x040fe40007ffe0ff */
[C---:B------:R-:W-:Y:S02]  /*0f10*/  IADD3 R34, R87.reuse, 0x140, RZ ;  /* 0x0000014057227810 */ /* 0x040fe40007ffe0ff */
[-C--:B------:R-:W-:Y:S02]  /*0f20*/  LEA.HI.SX32 R47, R2, R87.reuse, 0x1b ;  /* 0x00000057022f7211 */ /* 0x080fe400078fdaff */
[-C--:B------:R-:W-:Y:S02]  /*0f30*/  LEA.HI.SX32 R46, R30, R87.reuse, 0x1b ;  /* 0x000000571e2e7211 */ /* 0x080fe400078fdaff */
[----:B------:R-:W-:Y:S02]  /*0f40*/  IADD3 R2, R87, 0x180, RZ ;  /* 0x0000018057027810 */ /* 0x000fe40007ffe0ff */
[----:B------:R-:W-:-:S02]  /*0f50*/  LEA.HI.SX32 R45, R32, R87, 0x1b ;  /* 0x00000057202d7211 */ /* 0x000fc400078fdaff */
[-C--:B------:R-:W-:Y:S02]  /*0f60*/  LEA.HI.SX32 R44, R34, R87.reuse, 0x1b ;  /* 0x00000057222c7211 */ /* 0x080fe400078fdaff */
[----:B------:R-:W-:Y:S02]  /*0f70*/  LEA.HI.SX32 R42, R2, R87, 0x1b ;  /* 0x00000057022a7211 */ /* 0x000fe400078fdaff */
[----:B------:R-:W-:-:S04]  /*0f80*/  SHF.L.U32 R86, R87, 0x4, RZ ;  /* 0x0000000457567819 */ /* 0x000fc800000006ff */
[----:B------:R-:W-:Y:S02]  /*0f90*/  LEA.HI.SX32 R86, R86, R86, 0x1b ;  /* 0x0000005656567211 */ /* 0x000fe400078fdaff */
[----:B------:R-:W-:Y:S02]  /*0fa0*/  ISETP.GE.AND P2, PT, R49, UR26, PT ;  /* 0x0000001a31007c0c */ /* 0x000fe4000bf46270 */
[----:B------:R-:W-:Y:S02]  /*0fb0*/  ISETP.GE.AND P1, PT, R29, UR26, PT ;  /* 0x0000001a1d007c0c */ /* 0x000fe4000bf26270 */
[----:B------:R-:W-:Y:S02]  /*0fc0*/  MOV R2, UR18 ;  /* 0x0000001200027c02 */ /* 0x000fe40008000f00 */
[----:B------:R-:W-:Y:S02]  /*0fd0*/  MOV R3, UR19 ;  /* 0x0000001300037c02 */ /* 0x000fe40008000f00 */
[----:B------:R-:W-:-:S03]  /*0fe0*/  ISETP.GE.AND P0, PT, R31, UR26, PT ;  /* 0x0000001a1f007c0c */ /* 0x000fc6000bf06270 */
[----:B------:R-:W-:Y:S01]  /*0ff0*/  IMAD.WIDE R2, R49, 0x4, R2 ;  /* 0x0000000431027825 */ /* 0x000fe200078e0202 */
[----:B------:R-:W-:Y:S02]  /*1000*/  ISETP.GE.AND P4, PT, R33, UR26, PT ;  /* 0x0000001a21007c0c */ /* 0x000fe4000bf86270 */
[----:B------:R-:W-:Y:S02]  /*1010*/  ISETP.GE.AND P6, PT, R35, UR26, PT ;  /* 0x0000001a23007c0c */ /* 0x000fe4000bfc6270 */
[----:B------:R-:W-:Y:S02]  /*1020*/  ISETP.GE.AND P5, PT, R37, UR26, PT ;  /* 0x0000001a25007c0c */ /* 0x000fe4000bfa6270 */
[----:B------:R-:W-:Y:S01]  /*1030*/  ISETP.GE.AND P3, PT, R10, UR26, PT ;  /* 0x0000001a0a007c0c */ /* 0x000fe2000bf66270 */
[----:B----4-:R1:W-:Y:S04]  /*1040*/  STS [R89.X4], R0 ;  /* 0x0000000059007388 */ /* 0x0103e80000004800 */
[----:B-----5:R-:W-:Y:S01]  /*1050*/  STS [R71.X4+0x80], R5 ;  /* 0x0000800547007388 */ /* 0x020fe20000004800 */
[----:B-1----:R-:W-:-:S04]  /*1060*/  IADD3 R0, R87, 0xc0, RZ ;  /* 0x000000c057007810 */ /* 0x002fc80007ffe0ff */
[-C--:B------:R-:W-:Y:S02]  /*1070*/  LEA.HI.SX32 R48, R0, R87.reuse, 0x1b ;  /* 0x0000005700307211 */ /* 0x080fe400078fdaff */
[C---:B------:R-:W-:Y:S01]  /*1080*/  IADD3 R0, R87.reuse, 0x160, RZ ;  /* 0x0000016057007810 */ /* 0x040fe20007ffe0ff */
[----:B--2---:R1:W-:Y:S03]  /*1090*/  STS [R70.X4+0x100], R4 ;  /* 0x0001000446007388 */ /* 0x0043e60000004800 */
[----:B------:R-:W-:Y:S01]  /*10a0*/  LEA.HI.SX32 R43, R0, R87, 0x1b ;  /* 0x00000057002b7211 */ /* 0x000fe200078fdaff */
[----:B---3--:R-:W-:Y:S01]  /*10b0*/  STS [R69.X4+0x180], R7 ;  /* 0x0001800745007388 */ /* 0x008fe20000004800 */
[----:B------:R-:W-:-:S03]  /*10c0*/  IADD3 R0, R87, 0x1e0, RZ ;  /* 0x000001e057007810 */ /* 0x000fc60007ffe0ff */
[----:B------:R2:W-:Y:S01]  /*10d0*/  STS [R68.X4+0x200], R6 ;  /* 0x0002000644007388 */ /* 0x0005e20000004800 */
[----:B-1----:R-:W-:-:S03]  /*10e0*/  IADD3 R4, R87, 0x1a0, RZ ;  /* 0x000001a057047810 */ /* 0x002fc60007ffe0ff */
[----:B------:R-:W-:Y:S01]  /*10f0*/  STS [R65.X4+0x280], R9 ;  /* 0x0002800941007388 */ /* 0x000fe20000004800 */
[----:B------:R-:W-:-:S03]  /*1100*/  LEA.HI.SX32 R41, R4, R87, 0x1b ;  /* 0x0000005704297211 */ /* 0x000fc600078fdaff */
[----:B------:R1:W-:Y:S01]  /*1110*/  STS [R48.X4+0x300], R8 ;  /* 0x0003000830007388 */ /* 0x0003e20000004800 */
[----:B--2---:R-:W-:-:S03]  /*1120*/  IADD3 R6, R87, 0x1c0, RZ ;  /* 0x000001c057067810 */ /* 0x004fc60007ffe0ff */
[----:B------:R-:W-:Y:S01]  /*1130*/  STS [R47.X4+0x380], R13 ;  /* 0x0003800d2f007388 */ /* 0x000fe20000004800 */
[-C--:B------:R-:W-:Y:S02]  /*1140*/  LEA.HI.SX32 R39, R0, R87.reuse, 0x1b ;  /* 0x0000005700277211 */ /* 0x080fe400078fdaff */
[----:B------:R-:W-:Y:S01]  /*1150*/  LEA.HI.SX32 R40, R6, R87, 0x1b ;  /* 0x0000005706287211 */ /* 0x000fe200078fdaff */
        /* <DEDUP_REMOVED lines=25> */
[----:B------:R-:W-:-:S03]  /*12f0*/  HFMA2.MMA R0, -RZ, RZ, 0, 0 ;  /* 0x00000000ff007435 */ /* 0x000fc600000001ff */
[----:B------:R-:W-:Y:S01]  /*1300*/  BAR.SYNC.DEFER_BLOCKING 0x0 ;  /* 0x0000000000007b1d */ /* 0x000fe20000010000 */
[----:B------:R-:W-:Y:S01]  /*1310*/  CS2R R4, SRZ ;  /* 0x0000000000047805 */ /* 0x000fe2000001ff00 */
[----:B------:R-:W-:Y:S01]  /*1320*/  CS2R R6, SRZ ;  /* 0x0000000000067805 */ /* 0x000fe2000001ff00 */
[----:B-1----:R-:W-:Y:S01]  /*1330*/  CS2R R8, SRZ ;  /* 0x0000000000087805 */ /* 0x002fe2000001ff00 */
[----:B--2---:R-:W-:Y:S01]  /*1340*/  CS2R R12, SRZ ;  /* 0x00000000000c7805 */ /* 0x004fe2000001ff00 */
[----:B---3--:R-:W-:Y:S02]  /*1350*/  CS2R R16, SRZ ;  /* 0x0000000000107805 */ /* 0x008fe4000001ff00 */
[----:B------:R1:W2:Y:S01]  /*1360*/  @!P2 LDG.E R0, [R2.64] ;  /* 0x0000001c0200a981 */ /* 0x0002a2000c1e1900 */
[----:B------:R-:W-:-:S03]  /*1370*/  ISETP.GE.AND P2, PT, R11, UR26, PT ;  /* 0x0000001a0b007c0c */ /* 0x000fc6000bf46270 */
[----:B------:R1:W3:Y:S01]  /*1380*/  @!P1 LDG.E R5, [R2.64+0x80] ;  /* 0x0000801c02059981 */ /* 0x0002e2000c1e1900 */
        /* <DEDUP_REMOVED lines=14> */
[----:B------:R-:W-:Y:S01]  /*1470*/  ISETP.GE.AND P1, PT, R27, UR26, PT ;  /* 0x0000001a1b007c0c */ /* 0x000fe2000bf26270 */
[----:B----4-:R-:W-:Y:S01]  /*1480*/  CS2R R20, SRZ ;  /* 0x0000000000147805 */ /* 0x010fe2000001ff00 */
[----:B-----5:R-:W-:Y:S01]  /*1490*/  CS2R R24, SRZ ;  /* 0x0000000000187805 */ /* 0x020fe2000001ff00 */
[----:B0-----:R-:W-:Y:S01]  /*14a0*/  MOV R28, RZ ;  /* 0x000000ff001c7202 */ /* 0x001fe20000000f00 */
[----:B------:R1:W4:Y:S04]  /*14b0*/  @!P0 LDG.E R17, [R2.64+0x480] ;  /* 0x0004801c02118981 */ /* 0x000328000c1e1900 */
[----:B------:R1:W5:Y:S04]  /*14c0*/  @!P4 LDG.E R16, [R2.64+0x500] ;  /* 0x0005001c0210c981 */ /* 0x000368000c1e1900 */
[----:B------:R1:W5:Y:S04]  /*14d0*/  @!P6 LDG.E R21, [R2.64+0x580] ;  /* 0x0005801c0215e981 */ /* 0x000368000c1e1900 */
[----:B------:R1:W5:Y:S04]  /*14e0*/  @!P5 LDG.E R20, [R2.64+0x600] ;  /* 0x0006001c0214d981 */ /* 0x000368000c1e1900 */
[----:B------:R1:W5:Y:S04]  /*14f0*/  @!P3 LDG.E R25, [R2.64+0x680] ;  /* 0x0006801c0219b981 */ /* 0x000368000c1e1900 */
[----:B------:R1:W5:Y:S04]  /*1500*/  @!P2 LDG.E R24, [R2.64+0x700] ;  /* 0x0007001c0218a981 */ /* 0x000368000c1e1900 */
[----:B------:R1:W5:Y:S01]  /*1510*/  @!P1 LDG.E R28, [R2.64+0x780] ;  /* 0x0007801c021c9981 */ /* 0x000362000c1e1900 */
[----:B------:R-:W-:-:S02]  /*1520*/  ISETP.GE.AND P1, PT, R49, UR26, PT ;  /* 0x0000001a31007c0c */ /* 0x000fc4000bf26270 */
[----:B-1----:R-:W-:Y:S02]  /*1530*/  MOV R2, UR20 ;  /* 0x0000001400027c02 */ /* 0x002fe40008000f00 */
[----:B------:R-:W-:-:S05]  /*1540*/  MOV R3, UR21 ;  /* 0x0000001500037c02 */ /* 0x000fca0008000f00 */
[----:B------:R-:W-:Y:S01]  /*1550*/  IMAD.WIDE R2, R49, 0x4, R2 ;  /* 0x0000000431027825 */ /* 0x000fe200078e0202 */
[----:B------:R-:W-:Y:S02]  /*1560*/  ISETP.GE.AND P2, PT, R31, UR26, PT ;  /* 0x0000001a1f007c0c */ /* 0x000fe4000bf46270 */
[----:B------:R-:W-:Y:S02]  /*1570*/  ISETP.GE.AND P0, PT, R29, UR26, PT ;  /* 0x0000001a1d007c0c */ /* 0x000fe4000bf06270 */
[----:B------:R-:W-:Y:S02]  /*1580*/  ISETP.GE.AND P4, PT, R35, UR26, PT ;  /* 0x0000001a23007c0c */ /* 0x000fe4000bf86270 */
[----:B------:R-:W-:Y:S02]  /*1590*/  ISETP.GE.AND P6, PT, R33, UR26, PT ;  /* 0x0000001a21007c0c */ /* 0x000fe4000bfc6270 */
[----:B------:R-:W-:Y:S02]  /*15a0*/  ISETP.GE.AND P5, PT, R10, UR26, PT ;  /* 0x0000001a0a007c0c */ /* 0x000fe4000bfa6270 */
[----:B------:R-:W-:Y:S01]  /*15b0*/  ISETP.GE.AND P3, PT, R37, UR26, PT ;  /* 0x0000001a25007c0c */ /* 0x000fe2000bf66270 */
[----:B--2---:R0:W-:Y:S04]  /*15c0*/  STS [R89.X4], R0 ;  /* 0x0000000059007388 */ /* 0x0041e80000004800 */
        /* <DEDUP_REMOVED lines=8> */
[----:B----4-:R-:W-:Y:S04]  /*1650*/  STS [R45.X4+0x480], R17 ;  /* 0x000480112d007388 */ /* 0x010fe80000004800 */
[----:B-----5:R4:W-:Y:S04]  /*1660*/  STS [R44.X4+0x500], R16 ;  /* 0x000500102c007388 */ /* 0x0209e80000004800 */
[----:B------:R-:W-:Y:S04]  /*1670*/  STS [R43.X4+0x580], R21 ;  /* 0x000580152b007388 */ /* 0x000fe80000004800 */
[----:B------:R5:W-:Y:S04]  /*1680*/  STS [R42.X4+0x600], R20 ;  /* 0x000600142a007388 */ /* 0x000be80000004800 */
[----:B------:R-:W-:Y:S04]  /*1690*/  STS [R41.X4+0x680], R25 ;  /* 0x0006801929007388 */ /* 0x000fe80000004800 */
[----:B------:R-:W-:Y:S04]  /*16a0*/  STS [R40.X4+0x700], R24 ;  /* 0x0007001828007388 */ /* 0x000fe80000004800 */
[----:B------:R-:W-:Y:S01]  /*16b0*/  STS [R39.X4+0x780], R28 ;  /* 0x0007801c27007388 */ /* 0x000fe20000004800 */
[----:B------:R-:W-:-:S06]  /*16c0*/  NOP ;  /* 0x0000000000007918 */ /* 0x000fcc0000000000 */
[----:B------:R-:W0:Y:S04]  /*16d0*/  LDS R64, [R86.X4] ;  /* 0x0000000056407984 */ /* 0x000e280000004800 */
[----:B------:R-:W0:Y:S04]  /*16e0*/  LDS R66, [R86.X4+0x4] ;  /* 0x0000040056427984 */ /* 0x000e280000004800 */
[----:B------:R-:W0:Y:S04]  /*16f0*/  LDS R67, [R86.X4+0x8] ;  /* 0x0000080056437984 */ /* 0x000e280000004800 */
        /* <DEDUP_REMOVED lines=15> */
[----:B-1----:R-:W-:Y:S01]  /*17f0*/  CS2R R4, SRZ ;  /* 0x0000000000047805 */ /* 0x002fe2000001ff00 */
[----:B--2---:R-:W-:Y:S01]  /*1800*/  CS2R R6, SRZ ;  /* 0x0000000000067805 */ /* 0x004fe2000001ff00 */
[----:B---3--:R-:W-:Y:S01]  /*1810*/  CS2R R8, SRZ ;  /* 0x0000000000087805 */ /* 0x008fe2000001ff00 */
[----:B------:R-:W-:Y:S01]  /*1820*/  CS2R R12, SRZ ;  /* 0x00000000000c7805 */ /* 0x000fe2000001ff00 */
[----:B----4-:R-:W-:Y:S01]  /*1830*/  CS2R R16, SRZ ;  /* 0x0000000000107805 */ /* 0x010fe2000001ff00 */
[----:B-----5:R-:W2:Y:S04]  /*1840*/  LDL.LU R20, [R1+0x50] ;  /* 0x0000500001147983 */ /* 0x020ea80000300800 */
[----:B------:R0:W3:Y:S01]  /*1850*/  @!P2 LDG.E R4, [R2.64+0x100] ;  /* 0x0001001c0204a981 */ /* 0x0000e2000c1e1900 */
[----:B------:R-:W-:-:S03]  /*1860*/  ISETP.GE.AND P2, PT, R14, UR26, PT ;  /* 0x0000001a0e007c0c */ /* 0x000fc6000bf46270 */
[----:B------:R0:W4:Y:S01]  /*1870*/  @!P1 LDG.E R0, [R2.64] ;  /* 0x0000001c02009981 */ /* 0x000122000c1e1900 */
[----:B------:R-:W-:Y:S02]  /*1880*/  ISETP.GE.AND P1, PT, R11, UR26, PT ;  /* 0x0000001a0b007c0c */ /* 0x000fe4000bf26270 */
[----:B------:R-:W-:Y:S01]  /*1890*/  CS2R R10, SRZ ;  /* 0x00000000000a7805 */ /* 0x000fe2000001ff00 */
[----:B------:R0:W5:Y:S01]  /*18a0*/  @!P0 LDG.E R5, [R2.64+0x80] ;  /* 0x0000801c02058981 */ /* 0x000162000c1e1900 */
        /* <DEDUP_REMOVED lines=12> */
[----:B------:R-:W-:Y:S01]  /*1970*/  ISETP.GE.AND P1, PT, R27, UR26, PT ;  /* 0x0000001a1b007c0c */ /* 0x000fe2000bf26270 */
[----:B------:R-:W-:Y:S01]  /*1980*/  CS2R R14, SRZ ;  /* 0x00000000000e7805 */ /* 0x000fe2000001ff00 */
[----:B------:R-:W-:Y:S01]  /*1990*/  CS2R R18, SRZ ;  /* 0x0000000000127805 */ /* 0x000fe2000001ff00 */
[----:B------:R0:W2:Y:S04]  /*19a0*/  @!P0 LDG.E R13, [R2.64+0x480] ;  /* 0x0004801c020d8981 */ /* 0x0000a8000c1e1900 */
[----:B------:R0:W2:Y:S04]  /*19b0*/  @!P4 LDG.E R12, [R2.64+0x500] ;  /* 0x0005001c020cc981 */ /* 0x0000a8000c1e1900 */
[----:B------:R0:W2:Y:S04]  /*19c0*/  @!P6 LDG.E R15, [R2.64+0x580] ;  /* 0x0005801c020fe981 */ /* 0x0000a8000c1e1900 */
[----:B------:R0:W2:Y:S04]  /*19d0*/  @!P5 LDG.E R14, [R2.64+0x600] ;  /* 0x0006001c020ed981 */ /* 0x0000a8000c1e1900 */
[----:B------:R0:W2:Y:S04]  /*19e0*/  @!P3 LDG.E R17, [R2.64+0x680] ;  /* 0x0006801c0211b981 */ /* 0x0000a8000c1e1900 */
[----:B------:R0:W2:Y:S04]  /*19f0*/  @!P2 LDG.E R16, [R2.64+0x700] ;  /* 0x0007001c0210a981 */ /* 0x0000a8000c1e1900 */
[----:B------:R0:W2:Y:S04]  /*1a00*/  @!P1 LDG.E R18, [R2.64+0x780] ;  /* 0x0007801c02129981 */ /* 0x0000a8000c1e1900 */
[----:B------:R-:W-:Y:S04]  /*1a10*/  STL [R1+0x8], R64 ;  /* 0x0000084001007387 */ /* 0x000fe80000100800 */
[----:B------:R-:W-:Y:S01]  /*1a20*/  STL [R1+0x4], R66 ;  /* 0x0000044201007387 */ /* 0x000fe20000100800 */
[----:B0-----:R-:W-:-:S03]  /*1a30*/  MOV R2, c[0x0][0x16c] ;  /* 0x00005b0000027a02 */ /* 0x001fc60000000f00 */
[----:B------:R-:W-:Y:S01]  /*1a40*/  STL [R1], R67 ;  /* 0x0000004301007387 */ /* 0x000fe20000100800 */
[----:B------:R-:W-:Y:S01]  /*1a50*/  ISETP.GE.AND P0, PT, R2, 0x1, PT ;  /* 0x000000010200780c */ /* 0x000fe20003f06270 */
[----:B------:R-:W-:Y:S02]  /*1a60*/  HFMA2.MMA R34, -RZ, RZ, 0, 0 ;  /* 0x00000000ff227435 */ /* 0x000fe400000001ff */
[----:B------:R-:W-:Y:S02]  /*1a70*/  HFMA2.MMA R31, -RZ, RZ, 0, 0 ;  /* 0x00000000ff1f7435 */ /* 0x000fe400000001ff */
[----:B------:R-:W-:Y:S01]  /*1a80*/  HFMA2.MMA R28, -RZ, RZ, 0, 0 ;  /* 0x00000000ff1c7435 */ /* 0x000fe200000001ff */
[----:B------:R-:W-:Y:S01]  /*1a90*/  MOV R32, RZ ;  /* 0x000000ff00207202 */ /* 0x000fe20000000f00 */
[----:B------:R-:W-:Y:S01]  /*1aa0*/  CS2R R26, SRZ ;  /* 0x00000000001a7805 */ /* 0x000fe2000001ff00 */
[----:B------:R-:W-:Y:S01]  /*1ab0*/  MOV R29, RZ ;  /* 0x000000ff001d7202 */ /* 0x000fe20000000f00 */
[----:B------:R-:W-:Y:S01]  /*1ac0*/  CS2R R24, SRZ ;  /* 0x0000000000187805 */ /* 0x000fe2000001ff00 */
[----:B------:R-:W-:Y:S01]  /*1ad0*/  CS2R R22, SRZ ;  /* 0x0000000000167805 */ /* 0x000fe2000001ff00 */
[----:B----4-:R-:W-:Y:S04]  /*1ae0*/  STS [R89.X4], R0 ;  /* 0x0000000059007388 */ /* 0x010fe80000004800 */
[----:B-----5:R-:W-:Y:S04]  /*1af0*/  STS [R71.X4+0x80], R5 ;  /* 0x0000800547007388 */ /* 0x020fe80000004800 */
[----:B---3--:R-:W-:Y:S04]  /*1b00*/  STS [R70.X4+0x100], R4 ;  /* 0x0001000446007388 */ /* 0x008fe80000004800 */
        /* <DEDUP_REMOVED lines=65> */
[----:B------:R-:W-:Y:S01]  /*1f20*/  FMUL.FTZ R0, R30, UR4 ;  /* 0x000000041e007c20 */ /* 0x000fe20008410000 */
[----:B------:R-:W-:Y:S06]  /*1f30*/  BAR.SYNC.DEFER_BLOCKING 0x0 ;  /* 0x0000000000007b1d */ /* 0x000fec0000010000 */
[----:B------:R-:W-:Y:S05]  /*1f40*/  @!P0 BRA `(.L_x_8299) ;  /* 0x00008fd000008947 */ /* 0x000fea0003800000 */
[----:B0-----:R-:W-:Y:S01]  /*1f50*/  FADD.FTZ R17, R49, UR5 ;  /* 0x0000000531117e21 */ /* 0x001fe20008010000 */
[----:B------:R-:W-:Y:S01]  /*1f60*/  UIADD3 UR27, UR24, -0x1, URZ ;  /* 0xffffffff181b7890 */ /* 0x000fe2000fffe03f */
[----:B------:R-:W-:Y:S01]  /*1f70*/  FADD.FTZ R19, R50, UR5 ;  /* 0x0000000532137e21 */ /* 0x000fe20008010000 */
[----:B------:R-:W-:Y:S01]  /*1f80*/  MOV R34, RZ ;  /* 0x000000ff00227202 */ /* 0x000fe20000000f00 */
[----:B------:R-:W-:Y:S01]  /*1f90*/  FADD.FTZ R18, R51, UR5 ;  /* 0x0000000533127e21 */ /* 0x000fe20008010000 */
[----:B------:R0:W-:Y:S01]  /*1fa0*/  STL [R1+0x48], R17 ;  /* 0x0000481101007387 */ /* 0x0001e20000100800 */
[----:B------:R-:W-:Y:S01]  /*1fb0*/  ULEA.HI UR9, UR27, UR27, URZ, 0x1 ;  /* 0x0000001b1b097291 */ /* 0x000fe2000f8f083f */
[----:B------:R-:W-:Y:S01]  /*1fc0*/  MOV R32, RZ ;  /* 0x000000ff00207202 */ /* 0x000fe20000000f00 */
[----:B------:R-:W-:Y:S01]  /*1fd0*/  CS2R R28, SRZ ;  /* 0x00000000001c7805 */ /* 0x000fe2000001ff00 */
[----:B------:R1:W-:Y:S01]  /*1fe0*/  STL [R1+0x44], R19 ;  /* 0x0000441301007387 */ /* 0x0003e20000100800 */
[----:B------:R-:W-:Y:S01]  /*1ff0*/  ULOP3.LUT UR9, UR9, 0xfffffe, URZ, 0xc0, !UPT ;  /* 0x00fffffe09097892 */ /* 0x000fe2000f8ec03f */
[----:B------:R-:W-:Y:S01]  /*2000*/  MOV R31, RZ ;  /* 0x000000ff001f7202 */ /* 0x000fe20000000f00 */
[----:B------:R-:W-:Y:S01]  /*2010*/  CS2R R26, SRZ ;  /* 0x00000000001a7805 */ /* 0x000fe2000001ff00 */
[----:B------:R2:W-:Y:S01]  /*2020*/  STL [R1+0x40], R18 ;  /* 0x0000401201007387 */ /* 0x0005e20000100800 */
[----:B------:R-:W-:Y:S01]  /*2030*/  CS2R R24, SRZ ;  /* 0x0000000000187805 */ /* 0x000fe2000001ff00 */
[----:B0-----:R-:W-:Y:S01]  /*2040*/  FADD.FTZ R17, R52, UR5 ;  /* 0x0000000534117e21 */ /* 0x001fe20008010000 */
[----:B------:R-:W-:Y:S01]  /*2050*/  CS2R R22, SRZ ;  /* 0x0000000000167805 */ /* 0x000fe2000001ff00 */
[----:B------:R-:W-:Y:S01]  /*2060*/  CS2R R20, SRZ ;  /* 0x0000000000147805 */ /* 0x000fe2000001ff00 */
[----:B------:R-:W-:Y:S01]  /*2070*/  UIADD3 UR27, UR27, -UR9, URZ ;  /* 0x800000091b1b7290 */ /* 0x000fe2000fffe03f */
[----:B-1----:R-:W-:Y:S01]  /*2080*/  FADD.FTZ R19, R53, UR5 ;  /* 0x0000000535137e21 */ /* 0x002fe20008010000 */
[----:B------:R0:W-:Y:S01]  /*2090*/  STL [R1+0x3c], R17 ;  /* 0x00003c1101007387 */ /* 0x0001e20000100800 */
[----:B------:R-:W-:Y:S01]  /*20a0*/  UMOV UR7, URZ ;  /* 0x0000003f00077c82 */ /* 0x000fe20008000000 */
[----:B--2---:R-:W-:-:S02]  /*20b0*/  FADD.FTZ R18, R54, UR5 ;  /* 0x0000000536127e21 */ /* 0x004fc40008010000 */
[----:B------:R1:W-:Y:S01]  /*20c0*/  STL [R1+0x38], R19 ;  /* 0x0000381301007387 */ /* 0x0003e20000100800 */
[----:B------:R-:W-:Y:S02]  /*20d0*/  UMOV UR8, URZ ;  /* 0x0000003f00087c82 */ /* 0x000fe40008000000 */
[----:B------:R-:W-:Y:S01]  /*20e0*/  UMOV UR9, URZ ;  /* 0x0000003f00097c82 */ /* 0x000fe20008000000 */
[----:B------:R2:W-:Y:S01]  /*20f0*/  STL [R1+0x34], R18 ;  /* 0x0000341201007387 */ /* 0x0005e20000100800 */
[----:B0-----:R-:W-:Y:S02]  /*2100*/  FADD.FTZ R17, R55, UR5 ;  /* 0x0000000537117e21 */ /* 0x001fe40008010000 */
[----:B-1----:R-:W-:-:S03]  /*2110*/  FADD.FTZ R19, R56, UR5 ;  /* 0x0000000538137e21 */ /* 0x002fc60008010000 */
[----:B------:R0:W-:Y:S01]  /*2120*/  STL [R1+0x30], R17 ;  /* 0x0000301101007387 */ /* 0x0001e20000100800 */
[----:B--2---:R-:W-:-:S03]  /*2130*/  FADD.FTZ R18, R57, UR5 ;  /* 0x0000000539127e21 */ /* 0x004fc60008010000 */
[----:B------:R1:W-:Y:S04]  /*2140*/  STL [R1+0x2c], R19 ;  /* 0x00002c1301007387 */ /* 0x0003e80000100800 */
        /* <DEDUP_REMOVED lines=11> */
[----:B------:R-:W-:Y:S04]  /*2200*/  STL [R1+0x14], R19 ;  /* 0x0000141301007387 */ /* 0x000fe80000100800 */
[----:B------:R1:W-:Y:S01]  /*2210*/  STL [R1+0x10], R18 ;  /* 0x0000101201007387 */ /* 0x0003e20000100800 */
[----:B0-----:R-:W-:-:S05]  /*2220*/  FADD.FTZ R17, R64, UR5 ;  /* 0x0000000540117e21 */ /* 0x001fca0008010000 */
[----:B------:R0:W-:Y:S01]  /*2230*/  STL [R1+0xc], R17 ;  /* 0x00000c1101007387 */ /* 0x0001e20000100800 */
[----:B-1----:R-:W-:Y:S01]  /*2240*/  CS2R R18, SRZ ;  /* 0x0000000000127805 */ /* 0x002fe2000001ff00 */
[----:B0-----:R-:W-:Y:S02]  /*2250*/  MOV R17, RZ ;  /* 0x000000ff00117202 */ /* 0x001fe40000000f00 */
.L_x_8378:
[----:B------:R-:W2:Y:S01]  /*2260*/  LDL R173, [R1+0xc] ;  /* 0x00000c0001ad7983 */ /* 0x000ea20000100800 */
[----:B------:R-:W-:Y:S01]  /*2270*/  ULDC.64 UR36, c[0x0][0x180] ;  /* 0x0000600000247ab9 */ /* 0x000fe20000000a00 */
[C---:B------:R-:W-:Y:S01]  /*2280*/  SHF.L.U32 R67, R88.reuse, 0x4, RZ ;  /* 0x0000000458437819 */ /* 0x040fe200000006ff */
[----:B------:R-:W-:Y:S01]  /*2290*/  UIMAD UR26, UR11, UR36, URZ ;  /* 0x000000240b1a72a4 */ /* 0x000fe2000f8e023f */
[----:B------:R-:W3:Y:S01]  /*22a0*/  LDL R172, [R1+0x10] ;  /* 0x0000100001ac7983 */ /* 0x000ee20000100800 */
[----:B------:R-:W-:Y:S01]  /*22b0*/  UIMAD.WIDE.U32 UR38, UR10, UR36, URZ ;  /* 0x000000240a2672a5 */ /* 0x000fe2000f8e003f */
[----:B------:R-:W-:Y:S01]  /*22c0*/  LOP3.LUT R67, R67, 0xfffffe00, RZ, 0xc0, !PT ;  /* 0xfffffe0043437812 */ /* 0x000fe200078ec0ff */
[----:B------:R-:W-:Y:S01]  /*22d0*/  UIMAD UR26, UR10, UR37, UR26 ;  /* 0x000000250a1a72a4 */ /* 0x000fe2000f8e021a */
[----:B------:R-:W4:Y:S01]  /*22e0*/  LDL R174, [R1+0x14] ;  /* 0x0000140001ae7983 */ /* 0x000f220000100800 */
[----:B------:R-:W-:Y:S01]  /*22f0*/  USHF.R.S32.HI UR40, URZ, 0x1f, UR7 ;  /* 0x0000001f3f287899 */ /* 0x000fe20008011407 */
[----:B------:R-:W-:Y:S01]  /*2300*/  SHF.L.U32 R66, R88, 0x4, RZ ;  /* 0x0000000458427819 */ /* 0x000fe200000006ff */
[----:B------:R-:W-:Y:S01]  /*2310*/  ULDC.64 UR36, c[0x0][0x188] ;  /* 0x0000620000247ab9 */ /* 0x000fe20000000a00 */
[----:B------:R-:W-:Y:S01]  /*2320*/  LOP3.LUT R67, R67, 0x1f, R88, 0xf8, !PT ;  /* 0x0000001f43437812 */ /* 0x000fe200078ef858 */
[----:B------:R-:W-:Y:S01]  /*2330*/  UIADD3 UR39, UR39, UR26, URZ ;  /* 0x0000001a27277290 */ /* 0x000fe2000fffe03f */
[----:B------:R-:W-:Y:S01]  /*2340*/  LOP3.LUT R66, R66, 0xfffffe00, RZ, 0xc0, !PT ;  /* 0xfffffe0042427812 */ /* 0x000fe200078ec0ff */
[----:B------:R-:W-:Y:S01]  /*2350*/  UIMAD UR26, UR40, UR36, URZ ;  /* 0x00000024281a72a4 */ /* 0x000fe2000f8e023f */
[----:B------:R-:W4:Y:S01]  /*2360*/  LDL R175, [R1+0x24] ;  /* 0x0000240001af7983 */ /* 0x000f220000100800 */
[----:B------:R-:W-:-:S02]  /*2370*/  UIMAD.WIDE.U32 UR38, UR7, UR36, UR38 ;  /* 0x00000024072672a5 */ /* 0x000fc4000f8e0026 */
[----:B------:R-:W-:Y:S01]  /*2380*/  UIMAD UR26, UR7, UR37, UR26 ;  /* 0x00000025071a72a4 */ /* 0x000fe2000f8e021a */
[----:B------:R-:W-:Y:S01]  /*2390*/  MOV R71, UR7 ;  /* 0x0000000700477c02 */ /* 0x000fe20008000f00 */
[----:B------:R-:W-:Y:S01]  /*23a0*/  CS2R R96, SRZ ;  /* 0x0000000000607805 */ /* 0x000fe2000001ff00 */
[----:B------:R-:W-:Y:S01]  /*23b0*/  ULDC.64 UR36, c[0x0][0x220] ;  /* 0x0000880000247ab9 */ /* 0x000fe20000000a00 */
[----:B------:R-:W-:Y:S01]  /*23c0*/  CS2R R98, SRZ ;  /* 0x0000000000627805 */ /* 0x000fe2000001ff00 */
[----:B------:R-:W-:Y:S01]  /*23d0*/  UIADD3 UR26, UR39, UR26, URZ ;  /* 0x0000001a271a7290 */ /* 0x000fe2000fffe03f */
[----:B------:R-:W-:Y:S01]  /*23e0*/  CS2R R94, SRZ ;  /* 0x00000000005e7805 */ /* 0x000fe2000001ff00 */
[----:B------:R-:W-:Y:S01]  /*23f0*/  ULEA UR36, UP0, UR38, UR36, 0x3 ;  /* 0x0000002426247291 */ /* 0x000fe2000f80183f */
[----:B------:R-:W4:Y:S03]  /*2400*/  LDL R121, [R1] ;  /* 0x0000000001797983 */ /* 0x000f260000100800 */
[----:B------:R-:W-:Y:S01]  /*2410*/  ULEA.HI.X UR37, UR38, UR37, UR26, 0x3, UP0 ;  /* 0x0000002526257291 */ /* 0x000fe200080f1c1a */
[----:B------:R-:W-:Y:S01]  /*2420*/  IADD3 R68, R66, R67, RZ ;  /* 0x0000004342447210 */ /* 0x000fe20007ffe0ff */
[----:B------:R-:W-:Y:S01]  /*2430*/  CS2R R102, SRZ ;  /* 0x0000000000667805 */ /* 0x000fe2000001ff00 */
[----:B------:R-:W-:Y:S01]  /*2440*/  MOV R64, UR36 ;  /* 0x0000002400407c02 */ /* 0x000fe20008000f00 */
[----:B------:R-:W-:Y:S01]  /*2450*/  ULDC UR26, c[0x0][0x168] ;  /* 0x00005a00001a7ab9 */ /* 0x000fe20000000800 */
[----:B------:R-:W-:Y:S01]  /*2460*/  CS2R R104, SRZ ;  /* 0x0000000000687805 */ /* 0x000fe2000001ff00 */
[----:B------:R-:W-:Y:S01]  /*2470*/  MOV R65, UR37 ;  /* 0x0000002500417c02 */ /* 0x000fe20008000f00 */
[----:B------:R-:W-:Y:S01]  /*2480*/  ULDC.64 UR36, c[0x0][0x1c0] ;  /* 0x0000700000247ab9 */ /* 0x000fe20000000a00 */
[--C-:B------:R-:W-:Y:S01]  /*2490*/  SHF.R.S32.HI R69, RZ, 0x1f, R68.reuse ;  /* 0x0000001fff457819 */ /* 0x100fe20000011444 */
[----:B------:R-:W-:Y:S01]  /*24a0*/  UIADD3 UR26, -UR25, UR26, URZ ;  /* 0x0000001a191a7290 */ /* 0x000fe2000fffe13f */
[----:B------:R-:W-:Y:S01]  /*24b0*/  CS2R R108, SRZ ;  /* 0x00000000006c7805 */ /* 0x000fe2000001ff00 */
[----:B------:R-:W-:Y:S01]  /*24c0*/  UIMAD UR36, UR40, UR36, URZ ;  /* 0x00000024282472a4 */ /* 0x000fe2000f8e023f */
[C---:B------:R-:W-:Y:S01]  /*24d0*/  IADD3 R66, R68.reuse, 0x20, RZ ;  /* 0x0000002044427810 */ /* 0x040fe20007ffe0ff */
[----:B------:R-:W-:Y:S01]  /*24e0*/  USHF.L.U32 UR38, UR26, 0x1, URZ ;  /* 0x000000011a267899 */ /* 0x000fe2000800063f */
[C---:B------:R-:W-:Y:S01]  /*24f0*/  IADD3 R67, R68.reuse, 0x40, RZ ;  /* 0x0000004044437810 */ /* 0x040fe20007ffe0ff */
[----:B------:R-:W-:Y:S01]  /*2500*/  UIMAD UR36, UR7, UR37, UR36 ;  /* 0x00000025072472a4 */ /* 0x000fe2000f8e0224 */
[----:B------:R-:W-:Y:S01]  /*2510*/  IMAD.WIDE.U32 R70, R71, c[0x0][0x1c0], R68 ;  /* 0x0000700047467a25 */ /* 0x000fe200078e0044 */
[----:B------:R-:W-:Y:S01]  /*2520*/  IADD3 R69, R68, 0x60, RZ ;  /* 0x0000006044457810 */ /* 0x000fe20007ffe0ff */
[----:B------:R-:W4:Y:S01]  /*2530*/  LDG.E.64 R64, [R64.64] ;  /* 0x0000001c40407981 */ /* 0x000f22000c1e1b00 */
[----:B------:R-:W-:-:S02]  /*2540*/  ISETP.GE.AND P2, PT, R66, UR38, PT ;  /* 0x0000002642007c0c */ /* 0x000fc4000bf46270 */
[----:B------:R-:W-:Y:S01]  /*2550*/  ISETP.GE.AND P3, PT, R67, UR38, PT ;  /* 0x0000002643007c0c */ /* 0x000fe2000bf66270 */
[----:B------:R-:W-:Y:S01]  /*2560*/  CS2R R106, SRZ ;  /* 0x00000000006a7805 */ /* 0x000fe2000001ff00 */
[----:B------:R-:W-:Y:S01]  /*2570*/  IADD3 R67, R71, UR36, RZ ;  /* 0x0000002447437c10 */ /* 0x000fe2000fffe0ff */
[----:B------:R-:W-:Y:S01]  /*2580*/  CS2R R100, SRZ ;  /* 0x0000000000647805 */ /* 0x000fe2000001ff00 */
[C---:B------:R-:W-:Y:S01]  /*2590*/  LEA R66, P0, R70.reuse, UR22, 0x2 ;  /* 0x0000001646427c11 */ /* 0x040fe2000f8010ff */
[----:B------:R-:W4:Y:S01]  /*25a0*/  LDL R90, [R1+0x8] ;  /* 0x00000800015a7983 */ /* 0x000f220000100800 */
[----:B------:R-:W-:Y:S02]  /*25b0*/  ISETP.GE.AND P4, PT, R69, UR38, PT ;  /* 0x0000002645007c0c */ /* 0x000fe4000bf86270 */
[----:B------:R-:W-:Y:S01]  /*25c0*/  LEA.HI.X R67, R70, UR23, R67, 0x2, P0 ;  /* 0x0000001746437c11 */ /* 0x000fe200080f1443 */
[----:B------:R-:W-:Y:S01]  /*25d0*/  CS2R R110, SRZ ;  /* 0x00000000006e7805 */ /* 0x000fe2000001ff00 */
[C---:B------:R-:W-:Y:S01]  /*25e0*/  IADD3 R70, R68.reuse, 0xc0, RZ ;  /* 0x000000c044467810 */ /* 0x040fe20007ffe0ff */
[----:B------:R-:W4:Y:S01]  /*25f0*/  LDL R93, [R1+0x4] ;  /* 0x00000400015d7983 */ /* 0x000f220000100800 */
[----:B------:R-:W-:-:S02]  /*2600*/  IADD3 R89, R68, 0x80, RZ ;  /* 0x0000008044597810 */ /* 0x000fc40007ffe0ff */
[----:B------:R-:W-:Y:S01]  /*2610*/  ISETP.GE.AND P1, PT, R68, UR38, PT ;  /* 0x0000002644007c0c */ /* 0x000fe2000bf26270 */
[----:B------:R-:W-:Y:S01]  /*2620*/  HFMA2.MMA R69, -RZ, RZ, 0, 0 ;  /* 0x00000000ff457435 */ /* 0x000fe200000001ff */
[----:B------:R-:W-:Y:S01]  /*2630*/  ISETP.GE.AND P0, PT, R70, UR38, PT ;  /* 0x0000002646007c0c */ /* 0x000fe2000bf06270 */
[----:B------:R-:W4:Y:S01]  /*2640*/  @!P2 LDG.E R96, [R66.64+0x80] ;  /* 0x0000801c4260a981 */ /* 0x000f22000c1e1900 */
[----:B------:R-:W-:Y:S02]  /*2650*/  ISETP.GE.AND P5, PT, R89, UR38, PT ;  /* 0x0000002659007c0c */ /* 0x000fe4000bfa6270 */
[C---:B------:R-:W-:Y:S01]  /*2660*/  IADD3 R70, R68.reuse, 0x100, RZ ;  /* 0x0000010044467810 */ /* 0x040fe20007ffe0ff */
[----:B------:R-:W4:Y:S01]  /*2670*/  @!P4 LDG.E R98, [R66.64+0x180] ;  /* 0x0001801c4262c981 */ /* 0x000f22000c1e1900 */
[----:B------:R-:W-:Y:S02]  /*2680*/  IADD3 R71, R68, 0xa0, RZ ;  /* 0x000000a044477810 */ /* 0x000fe40007ffe0ff */
[----:B------:R-:W-:Y:S01]  /*2690*/  ISETP.GE.AND P2, PT, R70, UR38, PT ;  /* 0x0000002646007c0c */ /* 0x000fe2000bf46270 */
[----:B------:R-:W4:Y:S01]  /*26a0*/  @!P3 LDG.E R95, [R66.64+0x100] ;  /* 0x0001001c425fb981 */ /* 0x000f22000c1e1900 */
[----:B------:R-:W-:-:S02]  /*26b0*/  ISETP.GE.AND P6, PT, R71, UR38, PT ;  /* 0x0000002647007c0c */ /* 0x000fc4000bfc6270 */
[C---:B------:R-:W-:Y:S01]  /*26c0*/  IADD3 R70, R68.reuse, 0x140, RZ ;  /* 0x0000014044467810 */ /* 0x040fe20007ffe0ff */
[----:B------:R-:W4:Y:S01]  /*26d0*/  @!P1 LDG.E R69, [R66.64] ;  /* 0x0000001c42459981 */ /* 0x000f22000c1e1900 */
[----:B------:R-:W-:Y:S02]  /*26e0*/  IADD3 R71, R68, 0xe0, RZ ;  /* 0x000000e044477810 */ /* 0x000fe40007ffe0ff */
[----:B------:R-:W-:Y:S01]  /*26f0*/  ISETP.GE.AND P4, PT, R70, UR38, PT ;  /* 0x0000002646007c0c */ /* 0x000fe2000bf86270 */
[----:B------:R-:W4:Y:S01]  /*2700*/  @!P5 LDG.E R97, [R66.64+0x200] ;  /* 0x0002001c4261d981 */ /* 0x000f22000c1e1900 */
[----:B------:R-:W-:Y:S02]  /*2710*/  ISETP.GE.AND P1, PT, R71, UR38, PT ;  /* 0x0000002647007c0c */ /* 0x000fe4000bf26270 */
[C---:B------:R-:W-:Y:S01]  /*2720*/  IADD3 R70, R68.reuse, 0x160, RZ ;  /* 0x0000016044467810 */ /* 0x040fe20007ffe0ff */
[----:B------:R0:W4:Y:S01]  /*2730*/  @!P0 LDG.E R99, [R66.64+0x300] ;  /* 0x0003001c42638981 */ /* 0x000122000c1e1900 */
[----:B------:R-:W-:-:S02]  /*2740*/  IADD3 R71, R68, 0x120, RZ ;  /* 0x0000012044477810 */ /* 0x000fc40007ffe0ff */
[----:B------:R-:W-:Y:S01]  /*2750*/  ISETP.GE.AND P5, PT, R70, UR38, PT ;  /* 0x0000002646007c0c */ /* 0x000fe2000bfa6270 */
[----:B------:R-:W4:Y:S01]  /*2760*/  @!P6 LDG.E R100, [R66.64+0x280] ;  /* 0x0002801c4264e981 */ /* 0x000f22000c1e1900 */
[----:B------:R-:W-:Y:S02]  /*2770*/  ISETP.GE.AND P3, PT, R71, UR38, PT ;  /* 0x0000002647007c0c */ /* 0x000fe4000bf66270 */
[----:B------:R-:W-:Y:S01]  /*2780*/  IADD3 R70, R68, 0x1a0, RZ ;  /* 0x000001a044467810 */ /* 0x000fe20007ffe0ff */
[----:B------:R0:W4:Y:S03]  /*2790*/  @!P4 LDG.E R103, [R66.64+0x500] ;  /* 0x0005001c4267c981 */ /* 0x000126000c1e1900 */
[----:B------:R-:W-:Y:S01]  /*27a0*/  ISETP.GE.AND P0, PT, R70, UR38, PT ;  /* 0x0000002646007c0c */ /* 0x000fe2000bf06270 */
[----:B------:R0:W4:Y:S01]  /*27b0*/  @!P1 LDG.E R102, [R66.64+0x380] ;  /* 0x0003801c42669981 */ /* 0x000122000c1e1900 */
[----:B------:R-:W-:Y:S01]  /*27c0*/  IADD3 R70, R68, 0x1c0, RZ ;  /* 0x000001c044467810 */ /* 0x000fe20007ffe0ff */
[----:B------:R-:W-:-:S02]  /*27d0*/  CS2R R114, SRZ ;  /* 0x0000000000727805 */ /* 0x000fc4000001ff00 */
[----:B------:R0:W4:Y:S01]  /*27e0*/  @!P2 LDG.E R101, [R66.64+0x400] ;  /* 0x0004001c4265a981 */ /* 0x000122000c1e1900 */
        /* <DEDUP_REMOVED lines=12> */
[----:B------:R-:W-:Y:S01]  /*28b0*/  CS2R R118, SRZ ;  /* 0x0000000000767805 */ /* 0x000fe2000001ff00 */
[C---:B------:R-:W-:Y:S01]  /*28c0*/  IADD3 R70, R68.reuse, 0x260, RZ ;  /* 0x0000026044467810 */ /* 0x040fe20007ffe0ff */
[----:B------:R-:W-:Y:S01]  /*28d0*/  CS2R R112, SRZ ;  /* 0x0000000000707805 */ /* 0x000fe2000001ff00 */
[----:B------:R-:W-:Y:S01]  /*28e0*/  IADD3 R71, R68, 0x180, RZ ;  /* 0x0000018044477810 */ /* 0x000fe20007ffe0ff */
[----:B------:R0:W4:Y:S01]  /*28f0*/  @!P3 LDG.E R109, [R66.64+0x800] ;  /* 0x0008001c426db981 */ /* 0x000122000c1e1900 */
[----:B------:R-:W-:-:S02]  /*2900*/  ISETP.GE.AND P1, PT, R70, UR38, PT ;  /* 0x0000002646007c0c */ /* 0x000fc4000bf26270 */
[----:B------:R-:W-:Y:S01]  /*2910*/  ISETP.GE.AND P6, PT, R71, UR38, PT ;  /* 0x0000002647007c0c */ /* 0x000fe2000bfc6270 */
[----:B------:R0:W4:Y:S01]  /*2920*/  @!P4 LDG.E R112, [R66.64+0x880] ;  /* 0x0008801c4270c981 */ /* 0x000122000c1e1900 */
[C---:B------:R-:W-:Y:S02]  /*2930*/  IADD3 R71, R68.reuse, 0x1e0, RZ ;  /* 0x000001e044477810 */ /* 0x040fe40007ffe0ff */
[----:B------:R-:W-:Y:S01]  /*2940*/  IADD3 R70, R68, 0x2a0, RZ ;  /* 0x000002a044467810 */ /* 0x000fe20007ffe0ff */
[----:B------:R0:W4:Y:S01]  /*2950*/  @!P0 LDG.E R111, [R66.64+0x900] ;  /* 0x0009001c426f8981 */ /* 0x000122000c1e1900 */
[----:B------:R-:W-:Y:S02]  /*2960*/  ISETP.GE.AND P2, PT, R71, UR38, PT ;  /* 0x0000002647007c0c */ /* 0x000fe4000bf46270 */
[----:B------:R-:W-:Y:S02]  /*2970*/  ISETP.GE.AND P0, PT, R70, UR38, PT ;  /* 0x0000002646007c0c */ /* 0x000fe4000bf06270 */
[----:B------:R-:W-:Y:S01]  /*2980*/  MOV R120, RZ ;  /* 0x000000ff00787202 */ /* 0x000fe20000000f00 */
[----:B------:R0:W4:Y:S01]  /*2990*/  @!P1 LDG.E R114, [R66.64+0x980] ;  /* 0x0009801c42729981 */ /* 0x000122000c1e1900 */
[----:B------:R-:W-:-:S03]  /*29a0*/  IADD3 R70, R68, 0x2c0, RZ ;  /* 0x000002c044467810 */ /* 0x000fc60007ffe0ff */
[----:B------:R0:W4:Y:S01]  /*29b0*/  @!P6 LDG.E R105, [R66.64+0x600] ;  /* 0x0006001c4269e981 */ /* 0x000122000c1e1900 */
[----:B------:R-:W-:Y:S02]  /*29c0*/  ISETP.GE.AND P1, PT, R70, UR38, PT ;  /* 0x0000002646007c0c */ /* 0x000fe4000bf26270 */
[C---:B------:R-:W-:Y:S01]  /*29d0*/  IADD3 R71, R68.reuse, 0x280, RZ ;  /* 0x0000028044477810 */ /* 0x040fe20007ffe0ff */
[----:B------:R0:W4:Y:S01]  /*29e0*/  @!P2 LDG.E R110, [R66.64+0x780] ;  /* 0x0007801c426ea981 */ /* 0x000122000c1e1900 */
[----:B------:R-:W-:Y:S02]  /*29f0*/  IADD3 R70, R68, 0x2e0, RZ ;  /* 0x000002e044467810 */ /* 0x000fe40007ffe0ff */
[----:B------:R-:W-:Y:S01]  /*2a00*/  ISETP.GE.AND P2, PT, R71, UR38, PT ;  /* 0x0000002647007c0c */ /* 0x000fe2000bf46270 */
[----:B------:R0:W4:Y:S01]  /*2a10*/  @!P0 LDG.E R116, [R66.64+0xa80] ;  /* 0x000a801c42748981 */ /* 0x000122000c1e1900 */
[----:B------:R-:W-:Y:S02]  /*2a20*/  ISETP.GE.AND P0, PT, R70, UR38, PT ;  /* 0x0000002646007c0c */ /* 0x000fe4000bf06270 */
[----:B------:R-:W-:Y:S01]  /*2a30*/  IADD3 R71, R68, 0x300, RZ ;  /* 0x0000030044477810 */ /* 0x000fe20007ffe0ff */
[----:B------:R-:W-:Y:S01]  /*2a40*/  HFMA2.MMA R92, -RZ, RZ, 0, 0 ;  /* 0x00000000ff5c7435 */ /* 0x000fe200000001ff */
[----:B------:R-:W-:Y:S01]  /*2a50*/  IADD3 R123, R87, 0x20, RZ ;  /* 0x00000020577b7810 */ /* 0x000fe20007ffe0ff */
[----:B------:R0:W4:Y:S01]  /*2a60*/  @!P1 LDG.E R115, [R66.64+0xb00] ;  /* 0x000b001c42739981 */ /* 0x000122000c1e1900 */
[----:B------:R-:W-:-:S02]  /*2a70*/  ISETP.GE.AND P1, PT, R71, UR38, PT ;  /* 0x0000002647007c0c */ /* 0x000fc4000bf26270 */
[C---:B------:R-:W-:Y:S02]  /*2a80*/  IADD3 R70, R68.reuse, 0x320, RZ ;  /* 0x0000032044467810 */ /* 0x040fe40007ffe0ff */
[----:B------:R-:W-:Y:S01]  /*2a90*/  IADD3 R124, R87, 0xa0, RZ ;  /* 0x000000a0577c7810 */ /* 0x000fe20007ffe0ff */
[----:B------:R0:W4:Y:S01]  /*2aa0*/  @!P2 LDG.E R113, [R66.64+0xa00] ;  /* 0x000a001c4271a981 */ /* 0x000122000c1e1900 */
[----:B------:R-:W-:-:S03]  /*2ab0*/  IADD3 R71, R68, 0x340, RZ ;  /* 0x0000034044477810 */ /* 0x000fc60007ffe0ff */
[----:B------:R0:W4:Y:S01]  /*2ac0*/  @!P0 LDG.E R118, [R66.64+0xb80] ;  /* 0x000b801c42768981 */ /* 0x000122000c1e1900 */
[----:B------:R-:W-:Y:S02]  /*2ad0*/  ISETP.GE.AND P0, PT, R70, UR38, PT ;  /* 0x0000002646007c0c */ /* 0x000fe4000bf06270 */
[----:B------:R-:W-:Y:S01]  /*2ae0*/  IADD3 R70, R68, 0x360, RZ ;  /* 0x0000036044467810 */ /* 0x000fe20007ffe0ff */
[----:B------:R0:W4:Y:S01]  /*2af0*/  @!P1 LDG.E R117, [R66.64+0xc00] ;  /* 0x000c001c42759981 */ /* 0x000122000c1e1900 */
[----:B------:R-:W-:Y:S02]  /*2b00*/  ISETP.GE.AND P1, PT, R71, UR38, PT ;  /* 0x0000002647007c0c */ /* 0x000fe4000bf26270 */
[----:B------:R-:W-:Y:S01]  /*2b10*/  ISETP.GE.AND P2, PT, R70, UR38, PT ;  /* 0x0000002646007c0c */ /* 0x000fe2000bf46270 */
[----:B------:R-:W-:Y:S01]  /*2b20*/  FADD.FTZ R134, R61, UR5 ;  /* 0x000000053d867e21 */ /* 0x000fe20008010000 */
[----:B------:R-:W-:Y:S01]  /*2b30*/  IADD3 R70, R68, 0x380, RZ ;  /* 0x0000038044467810 */ /* 0x000fe20007ffe0ff */
[----:B------:R-:W-:Y:S01]  /*2b40*/  FADD.FTZ R133, R60, UR5 ;  /* 0x000000053c857e21 */ /* 0x000fe20008010000 */
[----:B------:R-:W-:Y:S01]  /*2b50*/  IADD3 R71, R68, 0x3c0, RZ ;  /* 0x000003c044477810 */ /* 0x000fe20007ffe0ff */
[----:B------:R-:W-:Y:S01]  /*2b60*/  FADD.FTZ R132, R59, UR5 ;  /* 0x000000053b847e21 */ /* 0x000fe20008010000 */
[----:B------:R-:W-:Y:S01]  /*2b70*/  LOP3.LUT R251, R88, 0x1f, RZ, 0xc0, !PT ;  /* 0x0000001f58fb7812 */ /* 0x000fe200078ec0ff */
        /* <DEDUP_REMOVED lines=11> */
[----:B------:R0:W4:Y:S01]  /*2c30*/  @!P0 LDG.E R92, [R66.64+0xe00] ;  /* 0x000e001c425c8981 */ /* 0x000122000c1e1900 */
[----:B------:R-:W-:-:S02]  /*2c40*/  FADD.FTZ R129, R58, UR5 ;  /* 0x000000053a817e21 */ /* 0x000fc40008010000 */
[----:B------:R-:W-:Y:S01]  /*2c50*/  FADD.FTZ R128, R57, UR5 ;  /* 0x0000000539807e21 */ /* 0x000fe20008010000 */
[----:B------:R-:W-:Y:S01]  /*2c60*/  MOV R122, c[0x0][0x16c] ;  /* 0x00005b00007a7a02 */ /* 0x000fe20000000f00 */
[----:B------:R-:W-:Y:S01]  /*2c70*/  ULDC.64 UR38, c[0x0][0x198] ;  /* 0x0000660000267ab9 */ /* 0x000fe20000000a00 */
[----:B------:R0:W4:Y:S04]  /*2c80*/  @!P1 LDG.E R71, [R66.64+0xe80] ;  /* 0x000e801c42479981 */ /* 0x000128000c1e1900 */
[----:B------:R0:W4:Y:S04]  /*2c90*/  @!P2 LDG.E R89, [R66.64+0xf00] ;  /* 0x000f001c4259a981 */ /* 0x000128000c1e1900 */
[----:B------:R0:W4:Y:S01]  /*2ca0*/  @!P3 LDG.E R70, [R66.64+0xf80] ;  /* 0x000f801c4246b981 */ /* 0x000122000c1e1900 */
[----:B------:R-:W-:-:S02]  /*2cb0*/  FADD.FTZ R127, R56, UR5 ;  /* 0x00000005387f7e21 */ /* 0x000fc40008010000 */
[----:B------:R-:W-:Y:S01]  /*2cc0*/  FADD.FTZ R125, R54, UR5 ;  /* 0x00000005367d7e21 */ /* 0x000fe20008010000 */
[----:B------:R-:W4:Y:S01]  /*2cd0*/  LDL R176, [R1+0x30] ;  /* 0x0000300001b07983 */ /* 0x000f220000100800 */
[----:B------:R-:W-:-:S03]  /*2ce0*/  FADD.FTZ R126, R55, UR5 ;  /* 0x00000005377e7e21 */ /* 0x000fc60008010000 */
[----:B------:R-:W4:Y:S01]  /*2cf0*/  LDL R177, [R1+0x2c] ;  /* 0x00002c0001b17983 */ /* 0x000f220000100800 */
[----:B--2---:R-:W-:-:S03]  /*2d00*/  FMUL.FTZ R247, R85, R173 ;  /* 0x000000ad55f77220 */ /* 0x004fc60000410000 */
[----:B------:R-:W2:Y:S01]  /*2d10*/  LDL R173, [R1+0x18] ;  /* 0x0000180001ad7983 */ /* 0x000ea20000100800 */
[----:B---3--:R-:W-:-:S03]  /*2d20*/  FMUL.FTZ R246, R84, R172 ;  /* 0x000000ac54f67220 */ /* 0x008fc60000410000 */
[----:B------:R-:W3:Y:S01]  /*2d30*/  LDL R172, [R1+0x1c] ;  /* 0x00001c0001ac7983 */ /* 0x000ee20000100800 */
[----:B----4-:R-:W-:-:S03]  /*2d40*/  FMUL.FTZ R245, R83, R174 ;  /* 0x000000ae53f57220 */ /* 0x010fc60000410000 */
[----:B------:R-:W4:Y:S01]  /*2d50*/  LDL R174, [R1+0x20] ;  /* 0x0000200001ae7983 */ /* 0x000f220000100800 */
[----:B------:R-:W-:-:S03]  /*2d60*/  FMUL.FTZ R241, R79, R175 ;  /* 0x000000af4ff17220 */ /* 0x000fc60000410000 */
[----:B------:R-:W2:Y:S01]  /*2d70*/  LDL R175, [R1+0x34] ;  /* 0x0000340001af7983 */ /* 0x000ea20000100800 */
[----:B------:R-:W-:Y:S01]  /*2d80*/  FADD.FTZ R135, R121, UR5 ;  /* 0x0000000579877e21 */ /* 0x000fe20008010000 */
[-C--:B------:R-:W-:Y:S02]  /*2d90*/  LEA.HI.SX32 R121, R87, R87.reuse, 0x1b ;  /* 0x0000005757797211 */ /* 0x080fe400078fdaff */
[-C--:B------:R-:W-:Y:S01]  /*2da0*/  LEA.HI.SX32 R123, R123, R87.reuse, 0x1b ;  /* 0x000000577b7b7211 */ /* 0x080fe200078fdaff */
[----:B-1----:R-:W1:Y:S01]  /*2db0*/  R2UR UR43, R65 ;  /* 0x00000000412b73c2 */ /* 0x002e6200000e0000 */
[----:B------:R-:W-:Y:S01]  /*2dc0*/  LEA.HI.SX32 R124, R124, R87, 0x1b ;  /* 0x000000577c7c7211 */ /* 0x000fe200078fdaff */
[----:B------:R-:W-:Y:S01]  /*2dd0*/  FADD.FTZ R137, R90, UR5 ;  /* 0x000000055a897e21 */ /* 0x000fe20008010000 */
[----:B------:R0:W-:Y:S02]  /*2de0*/  STS [R121.X4], R69 ;  /* 0x0000004579007388 */ /* 0x0001e40000004800 */
[----:B0-----:R-:W-:-:S04]  /*2df0*/  IADD3 R121, R87, 0x40, RZ ;  /* 0x0000004057797810 */ /* 0x001fc80007ffe0ff */
[-C--:B------:R-:W-:Y:S01]  /*2e00*/  LEA.HI.SX32 R121, R121, R87.reuse, 0x1b ;  /* 0x0000005779797211 */ /* 0x080fe200078fdaff */
[----:B------:R0:W-:Y:S04]  /*2e10*/  STS [R123.X4+0x80], R96 ;  /* 0x000080607b007388 */ /* 0x0001e80000004800 */
[----:B------:R1:W-:Y:S01]  /*2e20*/  STS [R121.X4+0x100], R95 ;  /* 0x0001005f79007388 */ /* 0x0003e20000004800 */
[C---:B0-----:R-:W-:Y:S02]  /*2e30*/  IADD3 R123, R87.reuse, 0x60, RZ ;  /* 0x00000060577b7810 */ /* 0x041fe40007ffe0ff */
[----:B-1----:R-:W-:Y:S02]  /*2e40*/  IADD3 R121, R87, 0x80, RZ ;  /* 0x0000008057797810 */ /* 0x002fe40007ffe0ff */
[----:B------:R-:W-:-:S02]  /*2e50*/  LEA.HI.SX32 R123, R123, R87, 0x1b ;  /* 0x000000577b7b7211 */ /* 0x000fc400078fdaff */
[----:B------:R-:W-:-:S03]  /*2e60*/  LEA.HI.SX32 R121, R121, R87, 0x1b ;  /* 0x0000005779797211 */ /* 0x000fc600078fdaff */
[----:B------:R0:W-:Y:S04]  /*2e70*/  STS [R123.X4+0x180], R98 ;  /* 0x000180627b007388 */ /* 0x0001e80000004800 */
[----:B------:R1:W-:Y:S01]  /*2e80*/  STS [R121.X4+0x200], R97 ;  /* 0x0002006179007388 */ /* 0x0003e20000004800 */
[----:B------:R-:W-:Y:S01]  /*2e90*/  FMUL.FTZ R68, R137, UR43 ;  /* 0x0000002b89447c20 */ /* 0x000fe20008410000 */
[----:B0-----:R-:W-:Y:S01]  /*2ea0*/  IADD3 R123, R87, 0xc0, RZ ;  /* 0x000000c0577b7810 */ /* 0x001fe20007ffe0ff */
[----:B------:R-:W-:Y:S01]  /*2eb0*/  FMUL.FTZ R65, R135, UR43 ;  /* 0x0000002b87417c20 */ /* 0x000fe20008410000 */
[----:B-1----:R-:W-:Y:S01]  /*2ec0*/  IADD3 R121, R87, 0xe0, RZ ;  /* 0x000000e057797810 */ /* 0x002fe20007ffe0ff */
[----:B------:R-:W-:Y:S01]  /*2ed0*/  FADD.FTZ R136, R93, UR5 ;  /* 0x000000055d887e21 */ /* 0x000fe20008010000 */
[----:B------:R-:W-:-:S02]  /*2ee0*/  LEA.HI.SX32 R123, R123, R87, 0x1b ;  /* 0x000000577b7b7211 */ /* 0x000fc400078fdaff */
[-C--:B------:R-:W-:Y:S01]  /*2ef0*/  LEA.HI.SX32 R121, R121, R87.reuse, 0x1b ;  /* 0x0000005779797211 */ /* 0x080fe200078fdaff */
[----:B------:R-:W-:Y:S01]  /*2f00*/  UIMAD UR41, UR11, UR38, URZ ;  /* 0x000000260b2972a4 */ /* 0x000fe2000f8e023f */
[----:B------:R-:W-:Y:S01]  /*2f10*/  FMUL.RZ R91, R68, 0.15915493667125701904 ;  /* 0x3e22f983445b7820 */ /* 0x000fe2000040c000 */
[----:B------:R0:W-:Y:S01]  /*2f20*/  STS [R124.X4+0x280], R100 ;  /* 0x000280647c007388 */ /* 0x0001e20000004800 */
[----:B------:R-:W-:Y:S02]  /*2f30*/  FMUL.RZ R66, R65, 0.15915493667125701904 ;  /* 0x3e22f98341427820 */ /* 0x000fe4000040c000 */
[----:B------:R-:W-:Y:S01]  /*2f40*/  FMUL.FTZ R68, R136, UR43 ;  /* 0x0000002b88447c20 */ /* 0x000fe20008410000 */
[----:B------:R1:W-:Y:S01]  /*2f50*/  STS [R123.X4+0x300], R99 ;  /* 0x000300637b007388 */ /* 0x0003e20000004800 */
[----:B------:R-:W-:Y:S01]  /*2f60*/  FMUL.FTZ R65, R134, UR43 ;  /* 0x0000002b86417c20 */ /* 0x000fe20008410000 */
[----:B------:R-:W-:Y:S02]  /*2f70*/  UIMAD UR41, UR10, UR39, UR41 ;  /* 0x000000270a2972a4 */ /* 0x000fe4000f8e0229 */
[----:B------:R1:W-:Y:S01]  /*2f80*/  STS [R121.X4+0x380], R102 ;  /* 0x0003806679007388 */ /* 0x0003e20000004800 */
[C---:B0-----:R-:W-:Y:S01]  /*2f90*/  IADD3 R124, R87.reuse, 0x100, RZ ;  /* 0x00000100577c7810 */ /* 0x041fe20007ffe0ff */
[----:B------:R-:W-:Y:S01]  /*2fa0*/  FMUL.RZ R68, R68, 0.15915493667125701904 ;  /* 0x3e22f98344447820 */ /* 0x000fe2000040c000 */
[----:B-1----:R-:W-:Y:S01]  /*2fb0*/  IADD3 R123, R87, 0x120, RZ ;  /* 0x00000120577b7810 */ /* 0x002fe20007ffe0ff */
[----:B------:R-:W-:Y:S01]  /*2fc0*/  FMUL.RZ R67, R65, 0.15915493667125701904 ;  /* 0x3e22f98341437820 */ /* 0x000fe2000040c000 */
[----:B------:R-:W-:-:S02]  /*2fd0*/  LEA.HI.SX32 R124, R124, R87, 0x1b ;  /* 0x000000577c7c7211 */ /* 0x000fc400078fdaff */
[----:B------:R-:W-:Y:S01]  /*2fe0*/  IADD3 R121, R87, 0x140, RZ ;  /* 0x0000014057797810 */ /* 0x000fe20007ffe0ff */
[----:B------:R-:W-:Y:S01]  /*2ff0*/  FMUL.FTZ R65, R133, UR43 ;  /* 0x0000002b85417c20 */ /* 0x000fe20008410000 */
[-C--:B------:R-:W-:Y:S02]  /*3000*/  LEA.HI.SX32 R123, R123, R87.reuse, 0x1b ;  /* 0x000000577b7b7211 */ /* 0x080fe400078fdaff */
[-C--:B------:R-:W-:Y:S01]  /*3010*/  LEA.HI.SX32 R121, R121, R87.reuse, 0x1b ;  /* 0x0000005779797211 */ /* 0x080fe200078fdaff */
[----:B------:R-:W-:Y:S01]  /*3020*/  MUFU.SIN R167, R68 ;  /* 0x0000004400a77308 */ /* 0x000fe20000000400 */
[----:B------:R-:W-:Y:S01]  /*3030*/  UIMAD.WIDE.U32 UR36, UR10, UR38, URZ ;  /* 0x000000260a2472a5 */ /* 0x000fe2000f8e003f */
[----:B------:R0:W-:Y:S01]  /*3040*/  STS [R124.X4+0x400], R101 ;  /* 0x000400657c007388 */ /* 0x0001e20000004800 */
[----:B------:R-:W-:Y:S01]  /*3050*/  IADD3 R96, R87, 0x260, RZ ;  /* 0x0000026057607810 */ /* 0x000fe20007ffe0ff */
[----:B------:R-:W-:Y:S01]  /*3060*/  FMUL.FTZ R69, R127, UR43 ;  /* 0x0000002b7f457c20 */ /* 0x000fe20008410000 */
[----:B------:R-:W-:Y:S01]  /*3070*/  IADD3 R98, R87, 0x280, RZ ;  /* 0x0000028057627810 */ /* 0x000fe20007ffe0ff */
[----:B------:R1:W-:Y:S02]  /*3080*/  STS [R123.X4+0x480], R104 ;  /* 0x000480687b007388 */ /* 0x0003e40000004800 */
[----:B------:R1:W-:Y:S01]  /*3090*/  MUFU.COS R168, R68 ;  /* 0x0000004400a87308 */ /* 0x0003e20000000000 */
[----:B------:R-:W-:Y:S01]  /*30a0*/  UIADD3 UR37, UR37, UR41, URZ ;  /* 0x0000002925257290 */ /* 0x000fe2000fffe03f */
[----:B------:R1:W-:Y:S01]  /*30b0*/  STS [R121.X4+0x500], R103 ;  /* 0x0005006779007388 */ /* 0x0003e20000004800 */
[----:B------:R-:W-:Y:S01]  /*30c0*/  ISETP.NE.AND P0, PT, R251, RZ, PT ;  /* 0x000000fffb00720c */ /* 0x000fe20003f05270 */
[----:B------:R-:W-:Y:S01]  /*30d0*/  ULDC.64 UR38, c[0x0][0x1a0] ;  /* 0x0000680000267ab9 */ /* 0x000fe20000000a00 */
[----:B0-----:R-:W-:Y:S01]  /*30e0*/  IADD3 R124, R87, 0x160, RZ ;  /* 0x00000160577c7810 */ /* 0x001fe20007ffe0ff */
[----:B-1----:R-:W-:Y:S01]  /*30f0*/  FMUL.RZ R68, R65, 0.15915493667125701904 ;  /* 0x3e22f98341447820 */ /* 0x002fe2000040c000 */
[C---:B------:R-:W-:Y:S01]  /*3100*/  IADD3 R123, R87.reuse, 0x180, RZ ;  /* 0x00000180577b7810 */ /* 0x040fe20007ffe0ff */
[----:B------:R-:W-:Y:S01]  /*3110*/  FMUL.FTZ R65, R132, UR43 ;  /* 0x0000002b84417c20 */ /* 0x000fe20008410000 */
[----:B------:R-:W-:Y:S01]  /*3120*/  IADD3 R121, R87, 0x1a0, RZ ;  /* 0x000001a057797810 */ /* 0x000fe20007ffe0ff */
[----:B------:R-:W-:Y:S01]  /*3130*/  MUFU.SIN R165, R66 ;  /* 0x0000004200a57308 */ /* 0x000fe20000000400 */
[----:B------:R-:W0:Y:S01]  /*3140*/  R2UR UR41, R64 ;  /* 0x00000000402973c2 */ /* 0x000e2200000e0000 */
[----:B------:R-:W-:-:S02]  /*3150*/  LEA.HI.SX32 R124, R124, R87, 0x1b ;  /* 0x000000577c7c7211 */ /* 0x000fc400078fdaff */
[----:B------:R-:W-:-:S04]  /*3160*/  LEA.HI.SX32 R123, R123, R87, 0x1b ;  /* 0x000000577b7b7211 */ /* 0x000fc800078fdaff */
[----:B------:R1:W-:Y:S01]  /*3170*/  MUFU.COS R166, R66 ;  /* 0x0000004200a67308 */ /* 0x0003e20000000000 */
[----:B------:R-:W-:Y:S01]  /*3180*/  LEA.HI.SX32 R121, R121, R87, 0x1b ;  /* 0x0000005779797211 */ /* 0x000fe200078fdaff */
[----:B------:R-:W-:Y:S01]  /*3190*/  STS [R124.X4+0x580], R106 ;  /* 0x0005806a7c007388 */ /* 0x000fe20000004800 */
[----:B-1----:R-:W-:Y:S02]  /*31a0*/  FMUL.RZ R66, R65, 0.15915493667125701904 ;  /* 0x3e22f98341427820 */ /* 0x002fe4000040c000 */
[----:B------:R-:W-:-:S03]  /*31b0*/  FMUL.FTZ R65, R129, UR43 ;  /* 0x0000002b81417c20 */ /* 0x000fc60008410000 */
[----:B------:R-:W-:Y:S01]  /*31c0*/  MUFU.SIN R163, R67 ;  /* 0x0000004300a37308 */ /* 0x000fe20000000400 */
[----:B------:R1:W-:Y:S04]  /*31d0*/  STS [R123.X4+0x600], R105 ;  /* 0x000600697b007388 */ /* 0x0003e80000004800 */
[----:B------:R0:W-:Y:S03]  /*31e0*/  STS [R121.X4+0x680], R108 ;  /* 0x0006806c79007388 */ /* 0x0001e60000004800 */
[----:B------:R0:W-:Y:S01]  /*31f0*/  MUFU.COS R164, R67 ;  /* 0x0000004300a47308 */ /* 0x0001e20000000000 */
[----:B-1----:R-:W-:-:S07]  /*3200*/  IADD3 R123, R87, 0x1c0, RZ ;  /* 0x000001c0577b7810 */ /* 0x002fce0007ffe0ff */
[----:B------:R-:W-:Y:S01]  /*3210*/  MUFU.SIN R161, R68 ;  /* 0x0000004400a17308 */ /* 0x000fe20000000400 */
[----:B0-----:R-:W-:Y:S02]  /*3220*/  FMUL.RZ R67, R65, 0.15915493667125701904 ;  /* 0x3e22f98341437820 */ /* 0x001fe4000040c000 */
[----:B------:R-:W-:Y:S01]  /*3230*/  FMUL.FTZ R65, R128, UR43 ;  /* 0x0000002b80417c20 */ /* 0x000fe20008410000 */
[----:B------:R-:W-:-:S04]  /*3240*/  IADD3 R121, R87, 0x1e0, RZ ;  /* 0x000001e057797810 */ /* 0x000fc80007ffe0ff */
[----:B------:R0:W-:Y:S01]  /*3250*/  MUFU.COS R162, R68 ;  /* 0x0000004400a27308 */ /* 0x0001e20000000000 */
[----:B------:R-:W-:Y:S01]  /*3260*/  FMUL.RZ R95, R65, 0.15915493667125701904 ;  /* 0x3e22f983415f7820 */ /* 0x000fe2000040c000 */
[-C--:B------:R-:W-:Y:S02]  /*3270*/  LEA.HI.SX32 R123, R123, R87.reuse, 0x1b ;  /* 0x000000577b7b7211 */ /* 0x080fe400078fdaff */
[----:B------:R-:W-:-:S04]  /*3280*/  LEA.HI.SX32 R121, R121, R87, 0x1b ;  /* 0x0000005779797211 */ /* 0x000fc800078fdaff */
[----:B------:R-:W-:Y:S01]  /*3290*/  MUFU.SIN R159, R66 ;  /* 0x00000042009f7308 */ /* 0x000fe20000000400 */
[----:B0-----:R-:W-:-:S04]  /*32a0*/  IADD3 R68, R87, 0x220, RZ ;  /* 0x0000022057447810 */ /* 0x001fc80007ffe0ff */
[----:B------:R-:W-:-:S03]  /*32b0*/  LEA.HI.SX32 R65, R68, R87, 0x1b ;  /* 0x0000005744417211 */ /* 0x000fc600078fdaff */
[----:B------:R0:W-:Y:S01]  /*32c0*/  MUFU.COS R160, R66 ;  /* 0x0000004200a07308 */ /* 0x0001e20000000000 */
[C---:B------:R-:W-:Y:S01]  /*32d0*/  IADD3 R68, R87.reuse, 0x240, RZ ;  /* 0x0000024057447810 */ /* 0x040fe20007ffe0ff */
[----:B------:R-:W-:Y:S01]  /*32e0*/  STS [R123.X4+0x700], R107 ;  /* 0x0007006b7b007388 */ /* 0x000fe20000004800 */
[----:B0-----:R-:W-:-:S05]  /*32f0*/  IADD3 R66, R87, 0x200, RZ ;  /* 0x0000020057427810 */ /* 0x001fca0007ffe0ff */
[----:B------:R-:W-:Y:S01]  /*3300*/  MUFU.SIN R157, R67 ;  /* 0x00000043009d7308 */ /* 0x000fe20000000400 */
[-C--:B------:R-:W-:Y:S01]  /*3310*/  LEA.HI.SX32 R66, R66, R87.reuse, 0x1b ;  /* 0x0000005742427211 */ /* 0x080fe200078fdaff */
[----:B------:R-:W-:Y:S01]  /*3320*/  STS [R121.X4+0x780], R110 ;  /* 0x0007806e79007388 */ /* 0x000fe20000004800 */
[----:B------:R-:W-:-:S05]  /*3330*/  LEA.HI.SX32 R68, R68, R87, 0x1b ;  /* 0x0000005744447211 */ /* 0x000fca00078fdaff */
[----:B------:R0:W-:Y:S01]  /*3340*/  MUFU.COS R158, R67 ;  /* 0x00000043009e7308 */ /* 0x0001e20000000000 */
[----:B------:R1:W-:Y:S01]  /*3350*/  STS [R66.X4+0x800], R109 ;  /* 0x0008006d42007388 */ /* 0x0003e20000004800 */
[----:B------:R-:W-:-:S03]  /*3360*/  LEA.HI.SX32 R98, R98, R87, 0x1b ;  /* 0x0000005762627211 */ /* 0x000fc600078fdaff */
[----:B------:R1:W-:Y:S01]  /*3370*/  STS [R65.X4+0x880], R112 ;  /* 0x0008807041007388 */ /* 0x0003e20000004800 */
[-C--:B0-----:R-:W-:Y:S02]  /*3380*/  LEA.HI.SX32 R67, R96, R87.reuse, 0x1b ;  /* 0x0000005760437211 */ /* 0x081fe400078fdaff */
[----:B-1----:R-:W-:Y:S01]  /*3390*/  IADD3 R66, R87, 0x2a0, RZ ;  /* 0x000002a057427810 */ /* 0x002fe20007ffe0ff */
[----:B------:R0:W-:Y:S01]  /*33a0*/  STS [R68.X4+0x900], R111 ;  /* 0x0009006f44007388 */ /* 0x0001e20000004800 */
[----:B------:R-:W-:Y:S01]  /*33b0*/  MOV R130, UR41 ;  /* 0x0000002900827c02 */ /* 0x000fe20008000f00 */
[----:B------:R-:W-:Y:S01]  /*33c0*/  MUFU.SIN R90, R91 ;  /* 0x0000005b005a7308 */ /* 0x000fe20000000400 */
[----:B------:R-:W-:Y:S01]  /*33d0*/  LEA.HI.SX32 R65, R66, R87, 0x1b ;  /* 0x0000005742417211 */ /* 0x000fe200078fdaff */
[----:B------:R1:W-:Y:S01]  /*33e0*/  STS [R67.X4+0x980], R114 ;  /* 0x0009807243007388 */ /* 0x0003e20000004800 */
[----:B------:R-:W-:Y:S01]  /*33f0*/  FMUL.RZ R96, R69, 0.15915493667125701904 ;  /* 0x3e22f98345607820 */ /* 0x000fe2000040c000 */
[----:B------:R-:W-:-:S02]  /*3400*/  IADD3 R66, R87, 0x2e0, RZ ;  /* 0x000002e057427810 */ /* 0x000fc40007ffe0ff */
[C---:B------:R-:W-:Y:S02]  /*3410*/  IADD3 R64, R87.reuse, 0x320, RZ ;  /* 0x0000032057407810 */ /* 0x040fe40007ffe0ff */
[----:B------:R1:W-:Y:S01]  /*3420*/  MUFU.COS R93, R91 ;  /* 0x0000005b005d7308 */ /* 0x0003e20000000000 */
[----:B0-----:R-:W-:Y:S01]  /*3430*/  IADD3 R68, R87, 0x2c0, RZ ;  /* 0x000002c057447810 */ /* 0x001fe20007ffe0ff */
[----:B-1----:R-:W-:Y:S01]  /*3440*/  FMUL.FTZ R67, R125, UR43 ;  /* 0x0000002b7d437c20 */ /* 0x002fe20008410000 */
[----:B------:R-:W-:Y:S02]  /*3450*/  STS [R98.X4+0xa00], R113 ;  /* 0x000a007162007388 */ /* 0x000fe40000004800 */
[----:B------:R-:W-:-:S03]  /*3460*/  LEA.HI.SX32 R68, R68, R87, 0x1b ;  /* 0x0000005744447211 */ /* 0x000fc600078fdaff */
[----:B------:R-:W-:Y:S01]  /*3470*/  MUFU.SIN R155, R95 ;  /* 0x0000005f009b7308 */ /* 0x000fe20000000400 */
[----:B------:R-:W-:Y:S01]  /*3480*/  MOV R91, UR24 ;  /* 0x00000018005b7c02 */ /* 0x000fe20008000f00 */
[----:B------:R0:W-:Y:S01]  /*3490*/  STS [R65.X4+0xa80], R116 ;  /* 0x000a807441007388 */ /* 0x0001e20000004800 */
[----:B------:R-:W-:Y:S02]  /*34a0*/  FMUL.FTZ R130, R130, 1.4426950216293334961 ;  /* 0x3fb8aa3b82827820 */ /* 0x000fe40000410000 */
[----:B------:R-:W-:-:S03]  /*34b0*/  ISETP.LT.OR P1, PT, R91, 0x2, P0 ;  /* 0x000000025b00780c */ /* 0x000fc60000721670 */
[----:B------:R1:W-:Y:S01]  /*34c0*/  MUFU.COS R156, R95 ;  /* 0x0000005f009c7308 */ /* 0x0003e20000000000 */
[----:B------:R-:W-:Y:S01]  /*34d0*/  UIMAD UR42, UR40, UR38, URZ ;  /* 0x00000026282a72a4 */ /* 0x000fe2000f8e023f */
[----:B0-----:R-:W-:-:S06]  /*34e0*/  LEA.HI.SX32 R65, R66, R87, 0x1b ;  /* 0x0000005742417211 */ /* 0x001fcc00078fdaff */
[----:B------:R-:W-:Y:S01]  /*34f0*/  MUFU.SIN R153, R96 ;  /* 0x0000006000997308 */ /* 0x000fe20000000400 */
[----:B-1----:R-:W-:Y:S01]  /*3500*/  FMUL.RZ R95, R67, 0.15915493667125701904 ;  /* 0x3e22f983435f7820 */ /* 0x002fe2000040c000 */
[----:B------:R-:W-:Y:S02]  /*3510*/  LEA.HI.SX32 R67, R64, R87, 0x1b ;  /* 0x0000005740437211 */ /* 0x000fe400078fdaff */
[----:B------:R-:W-:-:S04]  /*3520*/  IADD3 R64, R87, 0x360, RZ ;  /* 0x0000036057407810 */ /* 0x000fc80007ffe0ff */
[----:B------:R0:W-:Y:S01]  /*3530*/  MUFU.COS R154, R96 ;  /* 0x00000060009a7308 */ /* 0x0001e20000000000 */
[----:B------:R-:W-:Y:S01]  /*3540*/  STS [R68.X4+0xb00], R115 ;  /* 0x000b007344007388 */ /* 0x000fe20000004800 */
[----:B------:R-:W-:Y:S01]  /*3550*/  UIMAD UR42, UR7, UR39, UR42 ;  /* 0x00000027072a72a4 */ /* 0x000fe2000f8e022a */
[----:B0-----:R-:W-:-:S05]  /*3560*/  IADD3 R96, R87, 0x300, RZ ;  /* 0x0000030057607810 */ /* 0x001fca0007ffe0ff */
[----:B------:R-:W-:Y:S01]  /*3570*/  MUFU.SIN R149, R95 ;  /* 0x0000005f00957308 */ /* 0x000fe20000000400 */
[----:B------:R0:W-:Y:S01]  /*3580*/  STS [R65.X4+0xb80], R118 ;  /* 0x000b807641007388 */ /* 0x0001e20000004800 */
[----:B------:R-:W-:-:S06]  /*3590*/  LEA.HI.SX32 R96, R96, R87, 0x1b ;  /* 0x0000005760607211 */ /* 0x000fcc00078fdaff */
[----:B------:R1:W-:Y:S01]  /*35a0*/  MUFU.COS R150, R95 ;  /* 0x0000005f00967308 */ /* 0x0003e20000000000 */
[C---:B------:R-:W-:Y:S02]  /*35b0*/  IADD3 R66, R87.reuse, 0x340, RZ ;  /* 0x0000034057427810 */ /* 0x040fe40007ffe0ff */
[----:B0-----:R-:W-:Y:S01]  /*35c0*/  LEA.HI.SX32 R65, R64, R87, 0x1b ;  /* 0x0000005740417211 */ /* 0x001fe200078fdaff */
[----:B------:R-:W-:Y:S01]  /*35d0*/  UIMAD.WIDE.U32 UR38, UR7, UR38, UR36 ;  /* 0x00000026072672a5 */ /* 0x000fe2000f8e0024 */
[----:B------:R-:W-:Y:S01]  /*35e0*/  IADD3 R64, R87, 0x380, RZ ;  /* 0x0000038057407810 */ /* 0x000fe20007ffe0ff */
[----:B------:R-:W-:Y:S01]  /*35f0*/  FADD.FTZ R124, R53, UR5 ;  /* 0x00000005357c7e21 */ /* 0x000fe20008010000 */
[----:B------:R0:W-:Y:S01]  /*3600*/  STS [R96.X4+0xc00], R117 ;  /* 0x000c007560007388 */ /* 0x0001e20000004800 */
[----:B------:R-:W-:Y:S01]  /*3610*/  ULDC.64 UR36, c[0x0][0x228] ;  /* 0x00008a0000247ab9 */ /* 0x000fe20000000a00 */
[----:B-1----:R-:W-:-:S04]  /*3620*/  FMUL.FTZ R95, R130, R137 ;  /* 0x00000089825f7220 */ /* 0x002fc80000410000 */
[----:B------:R1:W1:Y:S01]  /*3630*/  MUFU.EX2 R97, R95 ;  /* 0x0000005f00617308 */ /* 0x0002620000000800 */
[----:B------:R2:W-:Y:S01]  /*3640*/  STS [R67.X4+0xc80], R120 ;  /* 0x000c807843007388 */ /* 0x0005e20000004800 */
[-C--:B------:R-:W-:Y:S02]  /*3650*/  LEA.HI.SX32 R66, R66, R87.reuse, 0x1b ;  /* 0x0000005742427211 */ /* 0x080fe400078fdaff */
[C---:B0-----:R-:W-:Y:S01]  /*3660*/  IADD3 R96, R87.reuse, 0x3a0, RZ ;  /* 0x000003a057607810 */ /* 0x041fe20007ffe0ff */
[----:B------:R-:W-:Y:S01]  /*3670*/  ULEA UR36, UP0, UR38, UR36, 0x3 ;  /* 0x0000002426247291 */ /* 0x000fe2000f80183f */
[----:B------:R-:W-:Y:S01]  /*3680*/  IADD3 R98, R87, 0x3c0, RZ ;  /* 0x000003c057627810 */ /* 0x000fe20007ffe0ff */
[----:B------:R-:W-:Y:S01]  /*3690*/  FMUL.FTZ R68, R124, UR43 ;  /* 0x0000002b7c447c20 */ /* 0x000fe20008410000 */
[----:B------:R-:W-:Y:S02]  /*36a0*/  @!P1 IADD3 R91, R91, -0x2, RZ ;  /* 0xfffffffe5b5b9810 */ /* 0x000fe40007ffe0ff */
[----:B--2---:R-:W-:-:S02]  /*36b0*/  LEA.HI.SX32 R67, R64, R87, 0x1b ;  /* 0x0000005740437211 */ /* 0x004fc400078fdaff */
[----:B------:R-:W-:Y:S01]  /*36c0*/  IADD3 R64, R87, 0x3e0, RZ ;  /* 0x000003e057407810 */ /* 0x000fe20007ffe0ff */
[----:B------:R-:W-:Y:S01]  /*36d0*/  FADD.FTZ R123, R52, UR5 ;  /* 0x00000005347b7e21 */ /* 0x000fe20008010000 */
[-C--:B------:R-:W-:Y:S01]  /*36e0*/  LEA.HI.SX32 R96, R96, R87.reuse, 0x1b ;  /* 0x0000005760607211 */ /* 0x080fe200078fdaff */
[----:B------:R-:W-:Y:S01]  /*36f0*/  UIADD3 UR39, UR39, UR42, URZ ;  /* 0x0000002a27277290 */ /* 0x000fe2000fffe03f */
[-C--:B------:R-:W-:Y:S01]  /*3700*/  LEA.HI.SX32 R98, R98, R87.reuse, 0x1b ;  /* 0x0000005762627211 */ /* 0x080fe200078fdaff */
[----:B------:R-:W-:Y:S01]  /*3710*/  FMUL.FTZ R69, R126, UR43 ;  /* 0x0000002b7e457c20 */ /* 0x000fe20008410000 */
[----:B------:R0:W-:Y:S01]  /*3720*/  STS [R66.X4+0xd00], R119 ;  /* 0x000d007742007388 */ /* 0x0001e20000004800 */
[----:B-1----:R-:W-:Y:S01]  /*3730*/  LEA.HI.SX32 R95, R64, R87, 0x1b ;  /* 0x00000057405f7211 */ /* 0x002fe200078fdaff */
[----:B------:R-:W-:Y:S01]  /*3740*/  FMUL.RZ R148, R68, 0.15915493667125701904 ;  /* 0x3e22f98344947820 */ /* 0x000fe2000040c000 */
[----:B------:R-:W-:Y:S01]  /*3750*/  MOV R68, UR36 ;  /* 0x0000002400447c02 */ /* 0x000fe20008000f00 */
[----:B------:R1:W-:Y:S01]  /*3760*/  STS [R65.X4+0xd80], R94 ;  /* 0x000d805e41007388 */ /* 0x0003e20000004800 */
[----:B------:R-:W-:Y:S01]  /*3770*/  @!P1 IMAD R91, R91, R122, UR7 ;  /* 0x000000075b5b9e24 */ /* 0x000fe2000f8e027a */
[----:B------:R-:W-:Y:S01]  /*3780*/  ULEA.HI.X UR37, UR38, UR37, UR39, 0x3, UP0 ;  /* 0x0000002526257291 */ /* 0x000fe200080f1c27 */
[----:B------:R-:W-:Y:S01]  /*3790*/  FADD.FTZ R122, R51, UR5 ;  /* 0x00000005337a7e21 */ /* 0x000fe20008010000 */
[----:B------:R-:W-:Y:S01]  /*37a0*/  STS [R67.X4+0xe00], R92 ;  /* 0x000e005c43007388 */ /* 0x000fe20000004800 */
[----:B------:R-:W-:Y:S01]  /*37b0*/  ULEA UR36, UR27, UR7, 0x8 ;  /* 0x000000071b247291 */ /* 0x000fe2000f8e403f */
[----:B0-----:R-:W-:-:S02]  /*37c0*/  FMUL.FTZ R66, R123, UR43 ;  /* 0x0000002b7b427c20 */ /* 0x001fc40008410000 */
[----:B------:R-:W-:Y:S01]  /*37d0*/  STS [R96.X4+0xe80], R71 ;  /* 0x000e804760007388 */ /* 0x000fe20000004800 */
[----:B------:R-:W-:-:S03]  /*37e0*/  FMUL.RZ R69, R69, 0.15915493667125701904 ;  /* 0x3e22f98345457820 */ /* 0x000fc6000040c000 */
[----:B------:R-:W-:Y:S01]  /*37f0*/  STS [R98.X4+0xf00], R89 ;  /* 0x000f005962007388 */ /* 0x000fe20000004800 */
[----:B-1----:R-:W-:-:S03]  /*3800*/  FMUL.RZ R94, R66, 0.15915493667125701904 ;  /* 0x3e22f983425e7820 */ /* 0x002fc6000040c000 */
[----:B------:R0:W-:Y:S01]  /*3810*/  STS [R95.X4+0xf80], R70 ;  /* 0x000f80465f007388 */ /* 0x0001e20000004800 */
[----:B------:R-:W-:Y:S01]  /*3820*/  FMUL.FTZ R65, R97, R90 ;  /* 0x0000005a61417220 */ /* 0x000fe20000410000 */
[----:B------:R-:W-:Y:S01]  /*3830*/  MUFU.SIN R151, R69 ;  /* 0x0000004500977308 */ /* 0x000fe20000000400 */
[----:B------:R-:W-:Y:S01]  /*3840*/  FMUL.FTZ R66, R122, UR43 ;  /* 0x0000002b7a427c20 */ /* 0x000fe20008410000 */
[----:B------:R-:W-:Y:S02]  /*3850*/  SHF.L.U32 R90, R87, 0x5, RZ ;  /* 0x00000005575a7819 */ /* 0x000fe400000006ff */
[----:B------:R-:W-:Y:S01]  /*3860*/  ISETP.NE.AND P2, PT, R88, RZ, PT ;  /* 0x000000ff5800720c */ /* 0x000fe20003f45270 */
[----:B0-----:R-:W-:-:S03]  /*3870*/  HFMA2.MMA R70, -RZ, RZ, 0, 9.5367431640625e-07 ;  /* 0x00000010ff467435 */ /* 0x001fc600000001ff */
[----:B------:R0:W-:Y:S01]  /*3880*/  MUFU.COS R152, R69 ;  /* 0x0000004500987308 */ /* 0x0001e20000000000 */
[----:B------:R-:W-:Y:S02]  /*3890*/  IADD3 R99, R88, 0x200, RZ ;  /* 0x0000020058637810 */ /* 0x000fe40007ffe0ff */
[----:B------:R-:W-:Y:S01]  /*38a0*/  MOV R139, UR36 ;  /* 0x00000024008b7c02 */ /* 0x000fe20008000f00 */
[----:B------:R-:W-:Y:S01]  /*38b0*/  FMUL.RZ R92, R66, 0.15915493667125701904 ;  /* 0x3e22f983425c7820 */ /* 0x000fe2000040c000 */
[----:B------:R-:W-:Y:S02]  /*38c0*/  LEA.HI.SX32 R138, R90, R90, 0x1b ;  /* 0x0000005a5a8a7211 */ /* 0x000fe400078fdaff */
[----:B0-----:R-:W-:Y:S01]  /*38d0*/  MOV R69, UR37 ;  /* 0x0000002500457c02 */ /* 0x001fe20008000f00 */
[----:B------:R-:W-:Y:S01]  /*38e0*/  FMUL.FTZ R64, R97, R93 ;  /* 0x0000005d61407220 */ /* 0x000fe20000410000 */
[----:B------:R-:W-:Y:S01]  /*38f0*/  SEL R139, R139, R99, !P2 ;  /* 0x000000638b8b7207 */ /* 0x000fe20005000000 */
[----:B------:R-:W-:Y:S01]  /*3900*/  MUFU.SIN R145, R94 ;  /* 0x0000005e00917308 */ /* 0x000fe20000000400 */
[----:B------:R-:W-:-:S02]  /*3910*/  @!P1 IMAD.WIDE R70, R91, R70, UR30 ;  /* 0x0000001e5b469e25 */ /* 0x000fc4000f8e0246 */
[----:B------:R-:W2:Y:S01]  /*3920*/  LDG.E.64 R68, [R68.64] ;  /* 0x0000001c44447981 */ /* 0x000ea2000c1e1b00 */
[----:B------:R-:W-:-:S06]  /*3930*/  NOP ;  /* 0x0000000000007918 */ /* 0x000fcc0000000000 */
[----:B------:R0:W-:Y:S01]  /*3940*/  MUFU.COS R146, R94 ;  /* 0x0000005e00927308 */ /* 0x0001e20000000000 */
[----:B------:R-:W-:Y:S04]  /*3950*/  LDS R120, [R138.X4] ;  /* 0x000000008a787984 */ /* 0x000fe80000004800 */
[----:B------:R-:W-:Y:S03]  /*3960*/  LDS R119, [R138.X4+0x4] ;  /* 0x000004008a777984 */ /* 0x000fe60000004800 */
[----:B------:R-:W-:Y:S01]  /*3970*/  MUFU.SIN R143, R92 ;  /* 0x0000005c008f7308 */ /* 0x000fe20000000400 */
[----:B------:R-:W-:Y:S04]  /*3980*/  LDS R118, [R138.X4+0x8] ;  /* 0x000008008a767984 */ /* 0x000fe80000004800 */
[----:B------:R-:W-:Y:S03]  /*3990*/  LDS R117, [R138.X4+0xc] ;  /* 0x00000c008a757984 */ /* 0x000fe60000004800 */
[----:B------:R1:W-:Y:S01]  /*39a0*/  MUFU.COS R144, R92 ;  /* 0x0000005c00907308 */ /* 0x0003e20000000000 */
        /* <DEDUP_REMOVED lines=24> */
[----:B-1----:R-:W-:Y:S04]  /*3b30*/  LDS R92, [R138.X4+0x70] ;  /* 0x000070008a5c7984 */ /* 0x002fe80000004800 */
[----:B------:R-:W-:Y:S04]  /*3b40*/  LDS R91, [R138.X4+0x74] ;  /* 0x000074008a5b7984 */ /* 0x000fe80000004800 */
[----:B------:R-:W-:Y:S04]  /*3b50*/  LDS R90, [R138.X4+0x78] ;  /* 0x000078008a5a7984 */ /* 0x000fe80000004800 */
[----:B------:R0:W1:Y:S04]  /*3b60*/  LDS R89, [R138.X4+0x7c] ;  /* 0x00007c008a597984 */ /* 0x0000680000004800 */
[----:B------:R3:W-:Y:S01]  /*3b70*/  STS.64 [R139.X8+0x2550], R64 ;  /* 0x002550408b007388 */ /* 0x0007e20000008a00 */
[----:B------:R-:W-:-:S03]  /*3b80*/  CS2R R66, SRZ ;  /* 0x0000000000427805 */ /* 0x000fc6000001ff00 */
[----:B------:R-:W-:Y:S01]  /*3b90*/  BAR.SYNC.DEFER_BLOCKING 0x0 ;  /* 0x0000000000007b1d */ /* 0x000fe20000010000 */
[C---:B------:R-:W-:Y:S02]  /*3ba0*/  FMUL.FTZ R140, R130.reuse, R136 ;  /* 0x00000088828c7220 */ /* 0x040fe40000410000 */
[C---:B0-----:R-:W-:Y:S02]  /*3bb0*/  FMUL.FTZ R138, R130.reuse, R133 ;  /* 0x00000085828a7220 */ /* 0x041fe40000410000 */
[C---:B------:R-:W-:Y:S02]  /*3bc0*/  FMUL.FTZ R141, R130.reuse, R135 ;  /* 0x00000087828d7220 */ /* 0x040fe40000410000 */
[----:B------:R-:W0:Y:S01]  /*3bd0*/  MUFU.EX2 R140, R140 ;  /* 0x0000008c008c7308 */ /* 0x000e220000000800 */
[----:B---3--:R-:W-:-:S07]  /*3be0*/  FMUL.FTZ R139, R130, R132 ;  /* 0x00000084828b7220 */ /* 0x008fce0000410000 */
[----:B------:R-:W3:Y:S01]  /*3bf0*/  MUFU.EX2 R138, R138 ;  /* 0x0000008a008a7308 */ /* 0x000ee20000000800 */
[----:B------:R0:W5:Y:S02]  /*3c00*/  @!P1 LDG.E.64 R66, [R70.64+0x8] ;  /* 0x0000081c46429981 */ /* 0x000164000c1e1b00 */
[----:B0-----:R-:W-:-:S05]  /*3c10*/  FMUL.FTZ R71, R130, R128 ;  /* 0x0000008082477220 */ /* 0x001fca0000410000 */
[----:B------:R-:W-:Y:S01]  /*3c20*/  MUFU.EX2 R141, R141 ;  /* 0x0000008d008d7308 */ /* 0x000fe20000000800 */
[----:B------:R-:W-:-:S07]  /*3c30*/  FMUL.FTZ R169, R130, R134 ;  /* 0x0000008682a97220 */ /* 0x000fce0000410000 */
[----:B------:R-:W0:Y:S01]  /*3c40*/  MUFU.EX2 R71, R71 ;  /* 0x0000004700477308 */ /* 0x000e220000000800 */
[----:B------:R-:W-:-:S07]  /*3c50*/  FMUL.FTZ R171, R130, R126 ;  /* 0x0000007e82ab7220 */ /* 0x000fce0000410000 */
[----:B------:R-:W0:Y:S01]  /*3c60*/  MUFU.EX2 R139, R139 ;  /* 0x0000008b008b7308 */ /* 0x000e220000000800 */
[----:B------:R-:W-:Y:S02]  /*3c70*/  FMUL.FTZ R170, R130, R127 ;  /* 0x0000007f82aa7220 */ /* 0x000fe40000410000 */
[----:B------:R-:W-:Y:S02]  /*3c80*/  FMUL.FTZ R167, R140, R167 ;  /* 0x000000a78ca77220 */ /* 0x000fe40000410000 */
[----:B------:R-:W-:-:S03]  /*3c90*/  FMUL.FTZ R70, R130, R129 ;  /* 0x0000008182467220 */ /* 0x000fc60000410000 */
[----:B------:R-:W1:Y:S01]  /*3ca0*/  MUFU.EX2 R169, R169 ;  /* 0x000000a900a97308 */ /* 0x000e620000000800 */
[C---:B---3--:R-:W-:Y:S02]  /*3cb0*/  FMUL.FTZ R162, R138.reuse, R162 ;  /* 0x000000a28aa27220 */ /* 0x048fe40000410000 */
[----:B------:R-:W-:-:S05]  /*3cc0*/  FMUL.FTZ R161, R138, R161 ;  /* 0x000000a18aa17220 */ /* 0x000fca0000410000 */
[----:B------:R-:W3:Y:S01]  /*3cd0*/  MUFU.EX2 R171, R171 ;  /* 0x000000ab00ab7308 */ /* 0x000ee20000000800 */
[C---:B0-----:R-:W-:Y:S02]  /*3ce0*/  FMUL.FTZ R156, R71.reuse, R156 ;  /* 0x0000009c479c7220 */ /* 0x041fe40000410000 */
[----:B------:R-:W-:Y:S02]  /*3cf0*/  FMUL.FTZ R155, R71, R155 ;  /* 0x0000009b479b7220 */ /* 0x000fe40000410000 */
[----:B------:R-:W-:Y:S02]  /*3d00*/  FMUL.FTZ R168, R140, R168 ;  /* 0x000000a88ca87220 */ /* 0x000fe40000410000 */
[----:B------:R-:W-:Y:S01]  /*3d10*/  FMUL.FTZ R71, R167, R247 ;  /* 0x000000f7a7477220 */ /* 0x000fe20000410000 */
[----:B------:R-:W0:Y:S01]  /*3d20*/  MUFU.EX2 R170, R170 ;  /* 0x000000aa00aa7308 */ /* 0x000e220000000800 */
[----:B------:R-:W-:Y:S02]  /*3d30*/  FMUL.FTZ R138, RZ, R167 ;  /* 0x000000a7ff8a7220 */ /* 0x000fe40000410000 */
[----:B------:R-:W-:-:S02]  /*3d40*/  FMUL.FTZ R140, R130, R125 ;  /* 0x0000007d828c7220 */ /* 0x000fc40000410000 */
[C---:B------:R-:W-:Y:S02]  /*3d50*/  FMUL.FTZ R166, R141.reuse, R166 ;  /* 0x000000a68da67220 */ /* 0x040fe40000410000 */
[----:B------:R-:W-:Y:S01]  /*3d60*/  FMUL.FTZ R165, R141, R165 ;  /* 0x000000a58da57220 */ /* 0x000fe20000410000 */
[----:B------:R-:W0:Y:S01]  /*3d70*/  MUFU.EX2 R70, R70 ;  /* 0x0000004600467308 */ /* 0x000e220000000800 */
[C---:B------:R-:W-:Y:S02]  /*3d80*/  FMUL.FTZ R160, R139.reuse, R160 ;  /* 0x000000a08ba07220 */ /* 0x040fe40000410000 */
[----:B------:R-:W-:Y:S02]  /*3d90*/  FMUL.FTZ R159, R139, R159 ;  /* 0x0000009f8b9f7220 */ /* 0x000fe40000410000 */
[----:B------:R-:W-:Y:S02]  /*3da0*/  FFMA.FTZ R141, RZ, R168, R71 ;  /* 0x000000a8ff8d7223 */ /* 0x000fe40000010047 */
[----:B------:R-:W-:Y:S01]  /*3db0*/  FFMA.FTZ R139, R168, R247, -R138 ;  /* 0x000000f7a88b7223 */ /* 0x000fe2000001088a */
[----:B------:R-:W0:Y:S01]  /*3dc0*/  MUFU.EX2 R140, R140 ;  /* 0x0000008c008c7308 */ /* 0x000e220000000800 */
[----:B------:R-:W-:-:S02]  /*3dd0*/  FADD.FTZ R141, RZ, R141 ;  /* 0x0000008dff8d7221 */ /* 0x000fc40000010000 */
[----:B------:R-:W-:Y:S02]  /*3de0*/  FADD.FTZ R139, R246, R139 ;  /* 0x0000008bf68b7221 */ /* 0x000fe40000010000 */
[C---:B-1----:R-:W-:Y:S02]  /*3df0*/  FMUL.FTZ R164, R169.reuse, R164 ;  /* 0x000000a4a9a47220 */ /* 0x042fe40000410000 */
[----:B------:R-:W-:Y:S02]  /*3e00*/  FMUL.FTZ R163, R169, R163 ;  /* 0x000000a3a9a37220 */ /* 0x000fe40000410000 */
[C---:B---3--:R-:W-:Y:S02]  /*3e10*/  FMUL.FTZ R152, R171.reuse, R152 ;  /* 0x00000098ab987220 */ /* 0x048fe40000410000 */
[----:B------:R-:W-:Y:S02]  /*3e20*/  FMUL.FTZ R151, R171, R151 ;  /* 0x00000097ab977220 */ /* 0x000fe40000410000 */
[----:B------:R-:W-:-:S02]  /*3e30*/  FMUL.FTZ R169, R165, R141 ;  /* 0x0000008da5a97220 */ /* 0x000fc40000410000 */
[----:B------:R-:W-:Y:S02]  /*3e40*/  FMUL.FTZ R171, R165, R139 ;  /* 0x0000008ba5ab7220 */ /* 0x000fe40000410000 */
[----:B------:R-:W-:Y:S02]  /*3e50*/  FMUL.FTZ R71, R130, R123 ;  /* 0x0000007b82477220 */ /* 0x000fe40000410000 */
[C---:B0-----:R-:W-:Y:S02]  /*3e60*/  FMUL.FTZ R154, R170.reuse, R154 ;  /* 0x0000009aaa9a7220 */ /* 0x041fe40000410000 */
[----:B------:R-:W-:Y:S02]  /*3e70*/  FMUL.FTZ R153, R170, R153 ;  /* 0x00000099aa997220 */ /* 0x000fe40000410000 */
[C---:B------:R-:W-:Y:S02]  /*3e80*/  FFMA.FTZ R170, R166.reuse, R139, -R169 ;  /* 0x0000008ba6aa7223 */ /* 0x040fe400000108a9 */
[----:B------:R-:W-:Y:S01]  /*3e90*/  FFMA.FTZ R171, R166, R141, R171 ;  /* 0x0000008da6ab7223 */ /* 0x000fe200000100ab */
[----:B------:R-:W0:Y:S01]  /*3ea0*/  MUFU.EX2 R71, R71 ;  /* 0x0000004700477308 */ /* 0x000e220000000800 */
[----:B------:R-:W-:-:S02]  /*3eb0*/  FMUL.FTZ R158, R70, R158 ;  /* 0x0000009e469e7220 */ /* 0x000fc40000410000 */
[----:B------:R-:W-:Y:S02]  /*3ec0*/  FMUL.FTZ R157, R70, R157 ;  /* 0x0000009d469d7220 */ /* 0x000fe40000410000 */
[C---:B------:R-:W-:Y:S02]  /*3ed0*/  FMUL.FTZ R70, R130.reuse, R124 ;  /* 0x0000007c82467220 */ /* 0x040fe40000410000 */
[----:B------:R-:W-:Y:S02]  /*3ee0*/  FADD.FTZ R170, R245, R170 ;  /* 0x000000aaf5aa7221 */ /* 0x000fe40000010000 */
[----:B------:R-:W-:Y:S02]  /*3ef0*/  FADD.FTZ R171, RZ, R171 ;  /* 0x000000abffab7221 */ /* 0x000fe40000010000 */
[----:B------:R-:W-:Y:S02]  /*3f00*/  FMUL.FTZ R138, R130, R122 ;  /* 0x0000007a828a7220 */ /* 0x000fe40000410000 */
[----:B------:R-:W-:-:S02]  /*3f10*/  FMUL.FTZ R150, R140, R150 ;  /* 0x000000968c967220 */ /* 0x000fc40000410000 */
[----:B------:R-:W-:Y:S01]  /*3f20*/  FMUL.FTZ R149, R140, R149 ;  /* 0x000000958c957220 */ /* 0x000fe20000410000 */
[----:B------:R-:W-:Y:S01]  /*3f30*/  MUFU.SIN R147, R148 ;  /* 0x0000009400937308 */ /* 0x000fe20000000400 */
[C---:B------:R-:W-:Y:S02]  /*3f40*/  FMUL.FTZ R140, R163.reuse, R170 ;  /* 0x000000aaa38c7220 */ /* 0x040fe40000410000 */
[-C--:B------:R-:W-:Y:S02]  /*3f50*/  FMUL.FTZ R141, R163, R171.reuse ;  /* 0x000000aba38d7220 */ /* 0x080fe40000410000 */
[----:B------:R-:W-:-:S03]  /*3f60*/  FFMA.FTZ R140, R164, R171, R140 ;  /* 0x000000aba48c7223 */ /* 0x000fc6000001008c */
[----:B------:R-:W-:Y:S01]  /*3f70*/  MUFU.COS R148, R148 ;  /* 0x0000009400947308 */ /* 0x000fe20000000000 */
[----:B------:R-:W-:Y:S02]  /*3f80*/  FFMA.FTZ R141, R164, R170, -R141 ;  /* 0x000000aaa48d7223 */ /* 0x000fe4000001088d */
[----:B------:R-:W-:-:S05]  /*3f90*/  FMUL.FTZ R244, R82, R173 ;  /* 0x000000ad52f47220 */ /* 0x000fca0000410000 */
[----:B------:R-:W1:Y:S01]  /*3fa0*/  MUFU.EX2 R70, R70 ;  /* 0x0000004600467308 */ /* 0x000e620000000800 */
[----:B------:R-:W-:Y:S02]  /*3fb0*/  FADD.FTZ R121, R50, UR5 ;  /* 0x0000000532797e21 */ /* 0x000fe40008010000 */
[----:B------:R-:W-:-:S05]  /*3fc0*/  FADD.FTZ R140, RZ, R140 ;  /* 0x0000008cff8c7221 */ /* 0x000fca0000010000 */
[----:B------:R-:W3:Y:S01]  /*3fd0*/  MUFU.EX2 R138, R138 ;  /* 0x0000008a008a7308 */ /* 0x000ee20000000800 */
[----:B------:R-:W-:Y:S02]  /*3fe0*/  FADD.FTZ R141, R244, R141 ;  /* 0x0000008df48d7221 */ /* 0x000fe40000010000 */
[----:B------:R-:W-:Y:S02]  /*3ff0*/  FMUL.FTZ R131, R121, UR43 ;  /* 0x0000002b79837c20 */ /* 0x000fe40008410000 */
[C---:B0-----:R-:W-:Y:S02]  /*4000*/  FMUL.FTZ R146, R71.reuse, R146 ;  /* 0x0000009247927220 */ /* 0x041fe40000410000 */
[----:B------:R-:W-:Y:S02]  /*4010*/  FMUL.FTZ R145, R71, R145 ;  /* 0x0000009147917220 */ /* 0x000fe40000410000 */
[C---:B------:R-:W-:Y:S02]  /*4020*/  FMUL.FTZ R71, R161.reuse, R140 ;  /* 0x0000008ca1477220 */ /* 0x040fe40000410000 */
[----:B------:R-:W-:-:S02]  /*4030*/  FMUL.FTZ R169, R161, R141 ;  /* 0x0000008da1a97220 */ /* 0x000fc40000410000 */
[----:B------:R-:W-:Y:S02]  /*4040*/  FMUL.FTZ R139, R130, R121 ;  /* 0x00000079828b7220 */ /* 0x000fe40000410000 */
[----:B------:R-:W-:Y:S02]  /*4050*/  FMUL.RZ R131, R131, 0.15915493667125701904 ;  /* 0x3e22f98383837820 */ /* 0x000fe4000040c000 */
[C---:B------:R-:W-:Y:S02]  /*4060*/  FFMA.FTZ R170, R162.reuse, R141, -R71 ;  /* 0x0000008da2aa7223 */ /* 0x040fe40000010847 */
[----:B------:R-:W-:Y:S02]  /*4070*/  FFMA.FTZ R169, R162, R140, R169 ;  /* 0x0000008ca2a97223 */ /* 0x000fe400000100a9 */
[----:B------:R-:W-:Y:S01]  /*4080*/  FMUL.FTZ R71, R65, R167 ;  /* 0x000000a741477220 */ /* 0x000fe20000410000 */
[----:B------:R-:W-:Y:S01]  /*4090*/  MUFU.EX2 R139, R139 ;  /* 0x0000008b008b7308 */ /* 0x000fe20000000800 */
[----:B-1----:R-:W-:-:S02]  /*40a0*/  FMUL.FTZ R148, R70, R148 ;  /* 0x0000009446947220 */ /* 0x002fc40000410000 */
[----:B------:R-:W-:Y:S02]  /*40b0*/  FMUL.FTZ R147, R70, R147 ;  /* 0x0000009346937220 */ /* 0x000fe40000410000 */
[C---:B---3--:R-:W-:Y:S02]  /*40c0*/  FMUL.FTZ R144, R138.reuse, R144 ;  /* 0x000000908a907220 */ /* 0x048fe40000410000 */
[----:B------:R-:W-:Y:S01]  /*40d0*/  FMUL.FTZ R143, R138, R143 ;  /* 0x0000008f8a8f7220 */ /* 0x000fe20000410000 */
[----:B------:R-:W0:Y:S01]  /*40e0*/  MUFU.SIN R70, R131 ;  /* 0x0000008300467308 */ /* 0x000e220000000400 */
[C---:B------:R-:W-:Y:S02]  /*40f0*/  FMUL.FTZ R138, R64.reuse, R167 ;  /* 0x000000a7408a7220 */ /* 0x040fe40000410000 */
[----:B------:R-:W-:Y:S02]  /*4100*/  FMUL.FTZ R243, R81, R172 ;  /* 0x000000ac51f37220 */ /* 0x000fe40000410000 */
[----:B------:R-:W-:Y:S01]  /*4110*/  FADD.FTZ R171, RZ, R169 ;  /* 0x000000a9ffab7221 */ /* 0x000fe20000010000 */
[----:B------:R-:W3:Y:S01]  /*4120*/  LDL R172, [R1+0x28] ;  /* 0x0000280001ac7983 */ /* 0x000ee20000100800 */
[----:B------:R-:W-:-:S02]  /*4130*/  FFMA.FTZ R71, R64, R168, -R71 ;  /* 0x000000a840477223 */ /* 0x000fc40000010847 */
[----:B------:R-:W-:Y:S02]  /*4140*/  FFMA.FTZ R138, R65, R168, R138 ;  /* 0x000000a8418a7223 */ /* 0x000fe4000001008a */
[----:B------:R-:W-:Y:S02]  /*4150*/  FADD.FTZ R170, R243, R170 ;  /* 0x000000aaf3aa7221 */ /* 0x000fe40000010000 */
[----:B------:R-:W-:Y:S02]  /*4160*/  FMUL.FTZ R173, R159, R171 ;  /* 0x000000ab9fad7220 */ /* 0x000fe40000410000 */
[----:B------:R-:W-:Y:S01]  /*4170*/  FMUL.FTZ R169, R165, R71 ;  /* 0x00000047a5a97220 */ /* 0x000fe20000410000 */
[----:B------:R1:W0:Y:S01]  /*4180*/  MUFU.COS R142, R131 ;  /* 0x00000083008e7308 */ /* 0x0002220000000000 */
[----:B------:R-:W-:Y:S02]  /*4190*/  FFMA.FTZ R173, R160, R170, -R173 ;  /* 0x000000aaa0ad7223 */ /* 0x000fe400000108ad */
[----:B------:R-:W-:-:S02]  /*41a0*/  FFMA.FTZ R169, R166, R138, R169 ;  /* 0x0000008aa6a97223 */ /* 0x000fc400000100a9 */
[----:B------:R-:W-:Y:S02]  /*41b0*/  FMUL.FTZ R170, R159, R170 ;  /* 0x000000aa9faa7220 */ /* 0x000fe40000410000 */
[----:B-1----:R-:W-:Y:S02]  /*41c0*/  FMUL.FTZ R131, R165, R138 ;  /* 0x0000008aa5837220 */ /* 0x002fe40000410000 */
[----:B------:R-:W-:Y:S02]  /*41d0*/  FADD.FTZ R140, R49, UR5 ;  /* 0x00000005318c7e21 */ /* 0x000fe40008010000 */
[----:B------:R-:W-:Y:S02]  /*41e0*/  FFMA.FTZ R131, R166, R71, -R131 ;  /* 0x00000047a6837223 */ /* 0x000fe40000010883 */
[----:B------:R-:W-:Y:S02]  /*41f0*/  FMUL.FTZ R71, R163, R169 ;  /* 0x000000a9a3477220 */ /* 0x000fe40000410000 */
[----:B------:R-:W-:-:S02]  /*4200*/  FFMA.FTZ R170, R160, R171, R170 ;  /* 0x000000aba0aa7223 */ /* 0x000fc400000100aa */
[----:B0-----:R-:W-:Y:S02]  /*4210*/  FMUL.FTZ R141, R139, R70 ;  /* 0x000000468b8d7220 */ /* 0x001fe40000410000 */
[----:B------:R-:W-:Y:S02]  /*4220*/  FMUL.FTZ R70, R140, UR43 ;  /* 0x0000002b8c467c20 */ /* 0x000fe40008410000 */
[----:B----4-:R-:W-:Y:S02]  /*4230*/  FMUL.FTZ R242, R80, R174 ;  /* 0x000000ae50f27220 */ /* 0x010fe40000410000 */
[-C--:B------:R-:W-:Y:S02]  /*4240*/  FFMA.FTZ R71, R164, R131.reuse, -R71 ;  /* 0x00000083a4477223 */ /* 0x080fe40000010847 */
[----:B------:R-:W-:Y:S02]  /*4250*/  FADD.FTZ R170, RZ, R170 ;  /* 0x000000aaffaa7221 */ /* 0x000fe40000010000 */
[----:B------:R-:W-:-:S02]  /*4260*/  FMUL.FTZ R131, R163, R131 ;  /* 0x00000083a3837220 */ /* 0x000fc40000410000 */
[----:B------:R-:W-:Y:S02]  /*4270*/  FMUL.RZ R174, R70, 0.15915493667125701904 ;  /* 0x3e22f98346ae7820 */ /* 0x000fe4000040c000 */
[----:B------:R-:W-:Y:S02]  /*4280*/  FADD.FTZ R173, R242, R173 ;  /* 0x000000adf2ad7221 */ /* 0x000fe40000010000 */
[----:B------:R-:W-:Y:S02]  /*4290*/  FMUL.FTZ R70, R157, R170 ;  /* 0x000000aa9d467220 */ /* 0x000fe40000410000 */
[----:B------:R-:W-:Y:S02]  /*42a0*/  FFMA.FTZ R131, R164, R169, R131 ;  /* 0x000000a9a4837223 */ /* 0x000fe40000010083 */
[----:B------:R-:W-:Y:S02]  /*42b0*/  FFMA.FTZ R138, R158, R173, -R70 ;  /* 0x000000ad9e8a7223 */ /* 0x000fe40000010846 */
[----:B------:R-:W-:-:S04]  /*42c0*/  FMUL.FTZ R70, R161, R131 ;  /* 0x00000083a1467220 */ /* 0x000fc80000410000 */
[CC--:B------:R-:W-:Y:S02]  /*42d0*/  FFMA.FTZ R70, R162.reuse, R71.reuse, -R70 ;  /* 0x00000047a2467223 */ /* 0x0c0fe40000010846 */
[----:B------:R-:W-:Y:S02]  /*42e0*/  FMUL.FTZ R71, R161, R71 ;  /* 0x00000047a1477220 */ /* 0x000fe40000410000 */
[----:B------:R-:W-:Y:S02]  /*42f0*/  FMUL.FTZ R142, R139, R142 ;  /* 0x0000008e8b8e7220 */ /* 0x000fe40000410000 */
[----:B------:R-:W-:Y:S01]  /*4300*/  FFMA.FTZ R131, R162, R131, R71 ;  /* 0x00000083a2837223 */ /* 0x000fe20000010047 */
[----:B------:R-:W-:Y:S08]  /*4310*/  MUFU.COS R139, R174 ;  /* 0x000000ae008b7308 */ /* 0x000ff00000000000 */
[----:B------:R0:W-:Y:S02]  /*4320*/  MUFU.SIN R71, R174 ;  /* 0x000000ae00477308 */ /* 0x0001e40000000400 */
[----:B0-----:R-:W4:Y:S01]  /*4330*/  LDL R174, [R1+0x38] ;  /* 0x0000380001ae7983 */ /* 0x001f220000100800 */
[----:B------:R-:W-:-:S03]  /*4340*/  FMUL.FTZ R237, R75, R175 ;  /* 0x000000af4bed7220 */ /* 0x000fc60000410000 */
[----:B------:R-:W2:Y:S01]  /*4350*/  LDL R175, [R1+0x40] ;  /* 0x0000400001af7983 */ /* 0x000ea20000100800 */
[----:B------:R-:W-:-:S03]  /*4360*/  FMUL.FTZ R238, R76, R176 ;  /* 0x000000b04cee7220 */ /* 0x000fc60000410000 */
[----:B------:R-:W3:Y:S01]  /*4370*/  LDL R176, [R1+0x3c] ;  /* 0x00003c0001b07983 */ /* 0x000ee20000100800 */
[----:B------:R-:W-:-:S04]  /*4380*/  FMUL.FTZ R171, R157, R173 ;  /* 0x000000ad9dab7220 */ /* 0x000fc80000410000 */
[----:B------:R-:W-:-:S04]  /*4390*/  FFMA.FTZ R171, R158, R170, R171 ;  /* 0x000000aa9eab7223 */ /* 0x000fc800000100ab */
[----:B------:R-:W-:Y:S02]  /*43a0*/  FADD.FTZ R171, RZ, R171 ;  /* 0x000000abffab7221 */ /* 0x000fe40000010000 */
[----:B------:R-:W-:Y:S02]  /*43b0*/  FADD.FTZ R138, R241, R138 ;  /* 0x0000008af18a7221 */ /* 0x000fe40000010000 */
[C---:B------:R-:W-:Y:S02]  /*43c0*/  FMUL.FTZ R169, R155.reuse, R171 ;  /* 0x000000ab9ba97220 */ /* 0x040fe40000410000 */
[-C--:B------:R-:W-:Y:S02]  /*43d0*/  FMUL.FTZ R170, R155, R138.reuse ;  /* 0x0000008a9baa7220 */ /* 0x080fe40000410000 */
[----:B------:R-:W-:Y:S02]  /*43e0*/  FFMA.FTZ R169, R156, R138, -R169 ;  /* 0x0000008a9ca97223 */ /* 0x000fe400000108a9 */
[----:B------:R-:W-:-:S02]  /*43f0*/  FMUL.FTZ R130, R130, R140 ;  /* 0x0000008c82827220 */ /* 0x000fc40000410000 */
[----:B------:R-:W-:Y:S02]  /*4400*/  FFMA.FTZ R170, R156, R171, R170 ;  /* 0x000000ab9caa7223 */ /* 0x000fe400000100aa */
[----:B------:R-:W-:Y:S02]  /*4410*/  FMUL.FTZ R138, R159, R70 ;  /* 0x000000469f8a7220 */ /* 0x000fe40000410000 */
[----:B------:R-:W0:Y:S01]  /*4420*/  MUFU.EX2 R130, R130 ;  /* 0x0000008200827308 */ /* 0x000e220000000800 */
[----:B------:R-:W-:Y:S02]  /*4430*/  FADD.FTZ R170, RZ, R170 ;  /* 0x000000aaffaa7221 */ /* 0x000fe40000010000 */
[----:B------:R-:W-:Y:S02]  /*4440*/  FMUL.FTZ R239, R77, R177 ;  /* 0x000000b14def7220 */ /* 0x000fe40000410000 */
[----:B0-----:R-:W-:Y:S02]  /*4450*/  FMUL.FTZ R139, R130, R139 ;  /* 0x0000008b828b7220 */ /* 0x001fe40000410000 */
[----:B----4-:R-:W-:-:S02]  /*4460*/  FMUL.FTZ R236, R74, R174 ;  /* 0x000000ae4aec7220 */ /* 0x010fc40000410000 */
[----:B------:R-:W4:Y:S01]  /*4470*/  LDL R174, [R1+0x44] ;  /* 0x0000440001ae7983 */ /* 0x000f220000100800 */
[----:B--2---:R-:W-:-:S03]  /*4480*/  FMUL.FTZ R234, R72, R175 ;  /* 0x000000af48ea7220 */ /* 0x004fc60000410000 */
[----:B------:R-:W2:Y:S01]  /*4490*/  LDL R175, [R1+0x48] ;  /* 0x0000480001af7983 */ /* 0x000ea20000100800 */
[----:B---3--:R-:W-:-:S04]  /*44a0*/  FMUL.FTZ R240, R78, R172 ;  /* 0x000000ac4ef07220 */ /* 0x008fc80000410000 */
[----:B------:R-:W-:Y:S02]  /*44b0*/  FADD.FTZ R171, R240, R169 ;  /* 0x000000a9f0ab7221 */ /* 0x000fe40000010000 */
[----:B------:R-:W-:Y:S02]  /*44c0*/  FMUL.FTZ R169, R159, R131 ;  /* 0x000000839fa97220 */ /* 0x000fe40000410000 */
[C---:B------:R-:W-:Y:S02]  /*44d0*/  FMUL.FTZ R173, R153.reuse, R171 ;  /* 0x000000ab99ad7220 */ /* 0x040fe40000410000 */
[C---:B------:R-:W-:Y:S02]  /*44e0*/  FFMA.FTZ R131, R160.reuse, R131, R138 ;  /* 0x00000083a0837223 */ /* 0x040fe4000001008a */
[----:B------:R-:W-:Y:S02]  /*44f0*/  FMUL.FTZ R172, R153, R170 ;  /* 0x000000aa99ac7220 */ /* 0x000fe40000410000 */
[----:B------:R-:W-:-:S02]  /*4500*/  FFMA.FTZ R169, R160, R70, -R169 ;  /* 0x00000046a0a97223 */ /* 0x000fc400000108a9 */
[C---:B------:R-:W-:Y:S02]  /*4510*/  FFMA.FTZ R173, R154.reuse, R170, R173 ;  /* 0x000000aa9aad7223 */ /* 0x040fe400000100ad */
[C---:B------:R-:W-:Y:S02]  /*4520*/  FMUL.FTZ R70, R157.reuse, R131 ;  /* 0x000000839d467220 */ /* 0x040fe40000410000 */
[----:B------:R-:W-:Y:S02]  /*4530*/  FFMA.FTZ R172, R154, R171, -R172 ;  /* 0x000000ab9aac7223 */ /* 0x000fe400000108ac */
[----:B------:R-:W-:Y:S02]  /*4540*/  FADD.FTZ R173, RZ, R173 ;  /* 0x000000adffad7221 */ /* 0x000fe40000010000 */
[-C--:B------:R-:W-:Y:S02]  /*4550*/  FMUL.FTZ R170, R157, R169.reuse ;  /* 0x000000a99daa7220 */ /* 0x080fe40000410000 */
[----:B------:R-:W-:-:S02]  /*4560*/  FFMA.FTZ R70, R158, R169, -R70 ;  /* 0x000000a99e467223 */ /* 0x000fc40000010846 */
[----:B------:R-:W-:Y:S02]  /*4570*/  FADD.FTZ R172, R239, R172 ;  /* 0x000000acefac7221 */ /* 0x000fe40000010000 */
[----:B------:R-:W-:Y:S02]  /*4580*/  FMUL.FTZ R171, R151, R173 ;  /* 0x000000ad97ab7220 */ /* 0x000fe40000410000 */
[----:B------:R-:W-:Y:S02]  /*4590*/  FFMA.FTZ R170, R158, R131, R170 ;  /* 0x000000839eaa7223 */ /* 0x000fe400000100aa */
[----:B------:R-:W-:Y:S02]  /*45a0*/  FMUL.FTZ R131, R155, R70 ;  /* 0x000000469b837220 */ /* 0x000fe40000410000 */
[----:B------:R-:W-:Y:S02]  /*45b0*/  FMUL.FTZ R138, R130, R71 ;  /* 0x00000047828a7220 */ /* 0x000fe40000410000 */
[----:B------:R-:W-:-:S02]  /*45c0*/  FFMA.FTZ R171, R152, R172, -R171 ;  /* 0x000000ac98ab7223 */ /* 0x000fc400000108ab */
[----:B------:R-:W-:Y:S02]  /*45d0*/  FMUL.FTZ R71, R155, R170 ;  /* 0x000000aa9b477220 */ /* 0x000fe40000410000 */
[----:B------:R-:W-:Y:S02]  /*45e0*/  FMUL.FTZ R172, R151, R172 ;  /* 0x000000ac97ac7220 */ /* 0x000fe40000410000 */
[C---:B------:R-:W-:Y:S02]  /*45f0*/  FFMA.FTZ R131, R156.reuse, R170, R131 ;  /* 0x000000aa9c837223 */ /* 0x040fe40000010083 */
[----:B------:R-:W-:Y:S02]  /*4600*/  FFMA.FTZ R71, R156, R70, -R71 ;  /* 0x000000469c477223 */ /* 0x000fe40000010847 */
[----:B------:R-:W-:Y:S02]  /*4610*/  FFMA.FTZ R172, R152, R173, R172 ;  /* 0x000000ad98ac7223 */ /* 0x000fe400000100ac */
[----:B------:R-:W-:-:S02]  /*4620*/  FADD.FTZ R171, R238, R171 ;  /* 0x000000abeeab7221 */ /* 0x000fc40000010000 */
[C---:B------:R-:W-:Y:S02]  /*4630*/  FMUL.FTZ R70, R153.reuse, R131 ;  /* 0x0000008399467220 */ /* 0x040fe40000410000 */
[----:B------:R-:W-:Y:S02]  /*4640*/  FMUL.FTZ R130, R153, R71 ;  /* 0x0000004799827220 */ /* 0x000fe40000410000 */
[----:B------:R-:W-:Y:S02]  /*4650*/  FADD.FTZ R172, RZ, R172 ;  /* 0x000000acffac7221 */ /* 0x000fe40000010000 */
[----:B------:R-:W-:Y:S02]  /*4660*/  FMUL.FTZ R173, R149, R171 ;  /* 0x000000ab95ad7220 */ /* 0x000fe40000410000 */
[C---:B------:R-:W-:Y:S02]  /*4670*/  FFMA.FTZ R70, R154.reuse, R71, -R70 ;  /* 0x000000479a467223 */ /* 0x040fe40000010846 */
[----:B------:R-:W-:-:S02]  /*4680*/  FFMA.FTZ R130, R154, R131, R130 ;  /* 0x000000839a827223 */ /* 0x000fc40000010082 */
[-C--:B------:R-:W-:Y:S02]  /*4690*/  FMUL.FTZ R169, R149, R172.reuse ;  /* 0x000000ac95a97220 */ /* 0x080fe40000410000 */
[C---:B------:R-:W-:Y:S02]  /*46a0*/  FFMA.FTZ R173, R150.reuse, R172, R173 ;  /* 0x000000ac96ad7223 */ /* 0x040fe400000100ad */
[C---:B------:R-:W-:Y:S02]  /*46b0*/  FMUL.FTZ R131, R151.reuse, R70 ;  /* 0x0000004697837220 */ /* 0x040fe40000410000 */
[----:B------:R-:W-:Y:S02]  /*46c0*/  FMUL.FTZ R71, R151, R130 ;  /* 0x0000008297477220 */ /* 0x000fe40000410000 */
[----:B------:R-:W-:Y:S02]  /*46d0*/  FFMA.FTZ R170, R150, R171, -R169 ;  /* 0x000000ab96aa7223 */ /* 0x000fe400000108a9 */
[----:B------:R-:W-:-:S02]  /*46e0*/  FADD.FTZ R173, RZ, R173 ;  /* 0x000000adffad7221 */ /* 0x000fc40000010000 */
[C---:B------:R-:W-:Y:S02]  /*46f0*/  FFMA.FTZ R131, R152.reuse, R130, R131 ;  /* 0x0000008298837223 */ /* 0x040fe40000010083 */
[----:B------:R-:W-:Y:S02]  /*4700*/  FFMA.FTZ R71, R152, R70, -R71 ;  /* 0x0000004698477223 */ /* 0x000fe40000010847 */
[----:B------:R-:W-:Y:S02]  /*4710*/  FADD.FTZ R170, R237, R170 ;  /* 0x000000aaedaa7221 */ /* 0x000fe40000010000 */
        /* <DEDUP_REMOVED lines=8> */
[----:B------:R-:W-:-:S02]  /*47a0*/  FADD.FTZ R169, R236, R169 ;  /* 0x000000a9eca97221 */ /* 0x000fc40000010000 */
[C---:B------:R-:W-:Y:S02]  /*47b0*/  FMUL.FTZ R131, R147.reuse, R70 ;  /* 0x0000004693837220 */ /* 0x040fe40000410000 */
[-C--:B------:R-:W-:Y:S02]  /*47c0*/  FMUL.FTZ R71, R147, R130.reuse ;  /* 0x0000008293477220 */ /* 0x080fe40000410000 */
[----:B------:R-:W-:Y:S02]  /*47d0*/  FADD.FTZ R171, RZ, R171 ;  /* 0x000000abffab7221 */ /* 0x000fe40000010000 */
[C---:B------:R-:W-:Y:S02]  /*47e0*/  FMUL.FTZ R172, R145.reuse, R169 ;  /* 0x000000a991ac7220 */ /* 0x040fe40000410000 */
[C---:B------:R-:W-:Y:S02]  /*47f0*/  FFMA.FTZ R131, R148.reuse, R130, R131 ;  /* 0x0000008294837223 */ /* 0x040fe40000010083 */
[----:B------:R-:W-:Y:S01]  /*4800*/  FFMA.FTZ R71, R148, R70, -R71 ;  /* 0x0000004694477223 */ /* 0x000fe20000010847 */
[----:B------:R0:W1:Y:S01]  /*4810*/  R2UR UR39, R69 ;  /* 0x00000000452773c2 */ /* 0x00006200000e0000 */
[----:B------:R-:W-:-:S02]  /*4820*/  FMUL.FTZ R170, R145, R171 ;  /* 0x000000ab91aa7220 */ /* 0x000fc40000410000 */
[C---:B------:R-:W-:Y:S02]  /*4830*/  FFMA.FTZ R172, R146.reuse, R171, R172 ;  /* 0x000000ab92ac7223 */ /* 0x040fe400000100ac */
[----:B------:R-:W-:Y:S02]  /*4840*/  FMUL.FTZ R70, R145, R131 ;  /* 0x0000008391467220 */ /* 0x000fe40000410000 */
[C---:B------:R-:W-:Y:S02]  /*4850*/  FFMA.FTZ R170, R146.reuse, R169, -R170 ;  /* 0x000000a992aa7223 */ /* 0x040fe400000108aa */
[----:B------:R-:W-:Y:S02]  /*4860*/  FMUL.FTZ R235, R73, R176 ;  /* 0x000000b049eb7220 */ /* 0x000fe40000410000 */
[----:B------:R-:W-:Y:S02]  /*4870*/  FADD.FTZ R172, RZ, R172 ;  /* 0x000000acffac7221 */ /* 0x000fe40000010000 */
[-C--:B------:R-:W-:Y:S01]  /*4880*/  FFMA.FTZ R70, R146, R71.reuse, -R70 ;  /* 0x0000004792467223 */ /* 0x080fe20000010846 */
[----:B------:R3:W1:Y:S01]  /*4890*/  R2UR UR38, R68 ;  /* 0x00000000442673c2 */ /* 0x00066200000e0000 */
[----:B------:R-:W-:-:S02]  /*48a0*/  FMUL.FTZ R71, R145, R71 ;  /* 0x0000004791477220 */ /* 0x000fc40000410000 */
[----:B------:R-:W-:Y:S02]  /*48b0*/  FADD.FTZ R170, R235, R170 ;  /* 0x000000aaebaa7221 */ /* 0x000fe40000010000 */
[C---:B------:R-:W-:Y:S02]  /*48c0*/  FMUL.FTZ R169, R143.reuse, R172 ;  /* 0x000000ac8fa97220 */ /* 0x040fe40000410000 */
[----:B------:R-:W-:Y:S02]  /*48d0*/  FFMA.FTZ R71, R146, R131, R71 ;  /* 0x0000008392477223 */ /* 0x000fe40000010047 */
[C---:B------:R-:W-:Y:S02]  /*48e0*/  FMUL.FTZ R130, R143.reuse, R70 ;  /* 0x000000468f827220 */ /* 0x040fe40000410000 */
[-C--:B------:R-:W-:Y:S02]  /*48f0*/  FMUL.FTZ R131, R143, R170.reuse ;  /* 0x000000aa8f837220 */ /* 0x080fe40000410000 */
[----:B------:R-:W-:-:S02]  /*4900*/  FFMA.FTZ R169, R144, R170, -R169 ;  /* 0x000000aa90a97223 */ /* 0x000fc400000108a9 */
[-C--:B0-----:R-:W-:Y:S02]  /*4910*/  FMUL.FTZ R69, R143, R71.reuse ;  /* 0x000000478f457220 */ /* 0x081fe40000410000 */
[C---:B------:R-:W-:Y:S02]  /*4920*/  FFMA.FTZ R130, R144.reuse, R71, R130 ;  /* 0x0000004790827223 */ /* 0x040fe40000010082 */
[----:B------:R-:W-:Y:S02]  /*4930*/  FFMA.FTZ R131, R144, R172, R131 ;  /* 0x000000ac90837223 */ /* 0x000fe40000010083 */
[----:B------:R-:W-:Y:S01]  /*4940*/  FADD.FTZ R169, R234, R169 ;  /* 0x000000a9eaa97221 */ /* 0x000fe20000010000 */
[----:B------:R-:W-:Y:S01]  /*4950*/  ISETP.NE.AND P1, PT, R88, 0x1f, PT ;  /* 0x0000001f5800780c */ /* 0x000fe20003f25270 */
[----:B------:R-:W-:Y:S02]  /*4960*/  FFMA.FTZ R69, R144, R70, -R69 ;  /* 0x0000004690457223 */ /* 0x000fe40000010845 */
[----:B---3--:R-:W-:-:S02]  /*4970*/  FMUL.FTZ R68, R141, R130 ;  /* 0x000000828d447220 */ /* 0x008fc40000410000 */
[----:B------:R-:W-:Y:S02]  /*4980*/  FADD.FTZ R131, RZ, R131 ;  /* 0x00000083ff837221 */ /* 0x000fe40000010000 */
[C---:B------:R-:W-:Y:S02]  /*4990*/  FMUL.FTZ R170, R141.reuse, R169 ;  /* 0x000000a98daa7220 */ /* 0x040fe40000410000 */
[CC--:B------:R-:W-:Y:S02]  /*49a0*/  FMUL.FTZ R71, R141.reuse, R69.reuse ;  /* 0x000000458d477220 */ /* 0x0c0fe40000410000 */
[C---:B------:R-:W-:Y:S02]  /*49b0*/  FFMA.FTZ R171, R142.reuse, R69, -R68 ;  /* 0x000000458eab7223 */ /* 0x040fe40000010844 */
[-C--:B------:R-:W-:Y:S02]  /*49c0*/  FMUL.FTZ R70, R141, R131.reuse ;  /* 0x000000838d467220 */ /* 0x080fe40000410000 */
[----:B------:R-:W-:-:S02]  /*49d0*/  FFMA.FTZ R173, R142, R131, R170 ;  /* 0x000000838ead7223 */ /* 0x000fc400000100aa */
[----:B------:R-:W-:Y:S02]  /*49e0*/  FFMA.FTZ R130, R142, R130, R71 ;  /* 0x000000828e827223 */ /* 0x000fe40000010047 */
[C---:B-1----:R-:W-:Y:S02]  /*49f0*/  FMUL.FTZ R131, R89.reuse, UR39 ;  /* 0x0000002759837c20 */ /* 0x042fe40008410000 */
[----:B------:R-:W-:Y:S02]  /*4a00*/  FMUL.FTZ R177, R138, R171 ;  /* 0x000000ab8ab17220 */ /* 0x000fe40000410000 */
[----:B------:R-:W-:Y:S02]  /*4a10*/  FFMA.FTZ R172, R142, R169, -R70 ;  /* 0x000000a98eac7223 */ /* 0x000fe40000010846 */
[----:B------:R-:W-:Y:S02]  /*4a20*/  FMUL.FTZ R169, R89, UR38 ;  /* 0x0000002659a97c20 */ /* 0x000fe40008410000 */
[----:B------:R-:W-:-:S02]  /*4a30*/  FFMA.FTZ R68, R90, UR38, -R131 ;  /* 0x000000265a447c23 */ /* 0x000fc40008010883 */
[-C--:B------:R-:W-:Y:S02]  /*4a40*/  FMUL.FTZ R170, R138, R130.reuse ;  /* 0x000000828aaa7220 */ /* 0x080fe40000410000 */
[----:B------:R-:W-:Y:S02]  /*4a50*/  FFMA.FTZ R177, R139, R130, R177 ;  /* 0x000000828bb17223 */ /* 0x000fe400000100b1 */
[----:B------:R0:W1:Y:S01]  /*4a60*/  @P1 LDS.64 R130, [R88.X8+0x3558] ;  /* 0x0035580058821984 */ /* 0x0000620000008a00 */
[----:B------:R-:W-:Y:S02]  /*4a70*/  FADD.FTZ R221, R30, R30 ;  /* 0x0000001e1edd7221 */ /* 0x000fe40000010000 */
[----:B------:R-:W-:Y:S02]  /*4a80*/  FFMA.FTZ R70, R90, UR39, R169 ;  /* 0x000000275a467c23 */ /* 0x000fe400080100a9 */
[----:B------:R-:W-:Y:S02]  /*4a90*/  FMUL.FTZ R71, R91, UR38 ;  /* 0x000000265b477c20 */ /* 0x000fe40008410000 */
[----:B------:R-:W-:-:S02]  /*4aa0*/  FMUL.FTZ R219, R221, R70 ;  /* 0x00000046dddb7220 */ /* 0x000fc40000410000 */
[----:B------:R-:W-:Y:S02]  /*4ab0*/  FMUL.FTZ R69, R91, UR39 ;  /* 0x000000275b457c20 */ /* 0x000fe40008410000 */
[----:B------:R-:W-:Y:S02]  /*4ac0*/  FADD.FTZ R222, R33, R33 ;  /* 0x0000002121de7221 */ /* 0x000fe40000010000 */
[C---:B------:R-:W-:Y:S02]  /*4ad0*/  FFMA.FTZ R71, R92.reuse, UR39, R71 ;  /* 0x000000275c477c23 */ /* 0x040fe40008010047 */
[----:B------:R-:W-:Y:S02]  /*4ae0*/  FMUL.FTZ R217, R221, R68 ;  /* 0x00000044ddd97220 */ /* 0x000fe40000410000 */
[----:B------:R-:W-:Y:S02]  /*4af0*/  FMUL.FTZ R70, R139, R219 ;  /* 0x000000db8b467220 */ /* 0x000fe40000410000 */
[----:B------:R-:W-:-:S02]  /*4b00*/  FFMA.FTZ R69, R92, UR38, -R69 ;  /* 0x000000265c457c23 */ /* 0x000fc40008010845 */
[----:B------:R-:W-:Y:S02]  /*4b10*/  FMUL.FTZ R68, R138, R219 ;  /* 0x000000db8a447220 */ /* 0x000fe40000410000 */
[----:B------:R-:W-:Y:S02]  /*4b20*/  FMUL.FTZ R218, R222, R71 ;  /* 0x00000047deda7220 */ /* 0x000fe40000410000 */
[----:B------:R-:W-:Y:S02]  /*4b30*/  FADD.FTZ R173, RZ, R173 ;  /* 0x000000adffad7221 */ /* 0x000fe40000010000 */
[----:B------:R-:W-:Y:S02]  /*4b40*/  FFMA.FTZ R71, -R138, R217, -R70 ;  /* 0x000000d98a477223 */ /* 0x000fe40000010946 */
[----:B------:R-:W-:Y:S02]  /*4b50*/  FMUL.FTZ R220, R222, R69 ;  /* 0x00000045dedc7220 */ /* 0x000fe40000410000 */
[----:B------:R-:W-:-:S02]  /*4b60*/  FFMA.FTZ R69, R139, R217, -R68 ;  /* 0x000000d98b457223 */ /* 0x000fc40000010844 */
[----:B------:R-:W-:Y:S02]  /*4b70*/  FMUL.FTZ R68, R138, R173 ;  /* 0x000000ad8a447220 */ /* 0x000fe40000410000 */
[----:B------:R-:W-:Y:S02]  /*4b80*/  FADD.FTZ R71, -R218, R71 ;  /* 0x00000047da477221 */ /* 0x000fe40000010100 */
[----:B------:R-:W-:Y:S02]  /*4b90*/  FFMA.FTZ R170, R139, R171, -R170 ;  /* 0x000000ab8baa7223 */ /* 0x000fe400000108aa */
[----:B------:R-:W-:-:S04]  /*4ba0*/  FADD.FTZ R69, R220, R69 ;  /* 0x00000045dc457221 */ /* 0x000fc80000010000 */
[----:B------:R-:W-:Y:S01]  /*4bb0*/  FMUL.FTZ R70, R141, -R69 ;  /* 0x800000458d467220 */ /* 0x000fe20000410000 */
[----:B------:R-:W-:Y:S01]  /*4bc0*/  BSSY B0, `(.L_x_8300) ;  /* 0x000001f000007945 */ /* 0x000fe20003800000 */
[----:B------:R-:W-:Y:S02]  /*4bd0*/  FADD.FTZ R215, R35, R35 ;  /* 0x0000002323d77221 */ /* 0x000fe40000010000 */
[----:B------:R-:W-:Y:S02]  /*4be0*/  FADD.FTZ R216, R36, R36 ;  /* 0x0000002424d87221 */ /* 0x000fe40000010000 */
[----:B----4-:R-:W-:-:S04]  /*4bf0*/  FMUL.FTZ R233, R63, R174 ;  /* 0x000000ae3fe97220 */ /* 0x010fc80000410000 */
[----:B------:R-:W-:-:S04]  /*4c00*/  FADD.FTZ R172, R233, R172 ;  /* 0x000000ace9ac7221 */ /* 0x000fc80000010000 */
[----:B------:R-:W-:Y:S02]  /*4c10*/  FFMA.FTZ R171, R139, R172, -R68 ;  /* 0x000000ac8bab7223 */ /* 0x000fe40000010844 */
[----:B------:R-:W-:-:S04]  /*4c20*/  FMUL.FTZ R68, R141, -R71 ;  /* 0x800000478d447220 */ /* 0x000fc80000410000 */
[C---:B------:R-:W-:Y:S02]  /*4c30*/  FFMA.FTZ R179, R142.reuse, R69, -R68 ;  /* 0x000000458eb37223 */ /* 0x040fe40000010844 */
[C---:B------:R-:W-:Y:S02]  /*4c40*/  FMUL.FTZ R69, R93.reuse, UR39 ;  /* 0x000000275d457c20 */ /* 0x040fe40008410000 */
[----:B------:R-:W-:Y:S02]  /*4c50*/  FFMA.FTZ R174, R142, R71, R70 ;  /* 0x000000478eae7223 */ /* 0x000fe40000010046 */
[----:B------:R-:W-:Y:S02]  /*4c60*/  FMUL.FTZ R172, R138, R172 ;  /* 0x000000ac8aac7220 */ /* 0x000fe40000410000 */
[----:B------:R-:W-:Y:S02]  /*4c70*/  FMUL.FTZ R71, R93, UR38 ;  /* 0x000000265d477c20 */ /* 0x000fe40008410000 */
[----:B------:R-:W-:-:S02]  /*4c80*/  FFMA.FTZ R214, R94, UR38, -R69 ;  /* 0x000000265ed67c23 */ /* 0x000fc40008010845 */
[----:B--2---:R-:W-:Y:S02]  /*4c90*/  FMUL.FTZ R232, R62, R175 ;  /* 0x000000af3ee87220 */ /* 0x004fe40000410000 */
[----:B------:R-:W-:Y:S02]  /*4ca0*/  FFMA.FTZ R172, R139, R173, R172 ;  /* 0x000000ad8bac7223 */ /* 0x000fe400000100ac */
[----:B------:R-:W-:Y:S02]  /*4cb0*/  FMUL.FTZ R175, R95, UR38 ;  /* 0x000000265faf7c20 */ /* 0x000fe40008410000 */
[----:B------:R-:W-:Y:S02]  /*4cc0*/  FFMA.FTZ R68, R94, UR39, R71 ;  /* 0x000000275e447c23 */ /* 0x000fe40008010047 */
[----:B------:R-:W-:Y:S01]  /*4cd0*/  FMUL.FTZ R214, R215, R214 ;  /* 0x000000d6d7d67220 */ /* 0x000fe20000410000 */
[----:B------:R-:W-:Y:S05]  /*4ce0*/  @P1 BRA `(.L_x_8301) ;  /* 0x000000c000001947 */ /* 0x000fea0003800000 */
[----:B01----:R-:W-:Y:S01]  /*4cf0*/  ULDC UR37, c[0x0][0x174] ;  /* 0x00005d0000257ab9 */ /* 0x003fe20000000800 */
[----:B------:R-:W-:Y:S01]  /*4d00*/  MOV R131, RZ ;  /* 0x000000ff00837202 */ /* 0x000fe20000000f00 */
        /* <DEDUP_REMOVED lines=10> */
.L_x_8301:
[----:B01----:R-:W-:Y:S05]  /*4db0*/  BSYNC B0 ;  /* 0x0000000000007941 */ /* 0x003fea0003800000 */
.L_x_8300:
[----:B------:R-:W0:Y:S01]  /*4dc0*/  SHFL.UP PT, R70, R170, 0x1, RZ ;  /* 0x04200000aa467989 */ /* 0x000e2200000e00ff */
[----:B------:R-:W-:Y:S01]  /*4dd0*/  FADD.FTZ R169, RZ, R172 ;  /* 0x000000acffa97221 */ /* 0x000fe20000010000 */
[----:B------:R-:W-:Y:S01]  /*4de0*/  ISETP.GE.AND P3, PT, R87, 0x1, PT ;  /* 0x000000015700780c */ /* 0x000fe20003f66270 */
[----:B------:R-:W-:Y:S01]  /*4df0*/  FADD.FTZ R71, R232, R171 ;  /* 0x000000abe8477221 */ /* 0x000fe20000010000 */
[----:B------:R-:W1:Y:S01]  /*4e00*/  SHFL.UP PT, R173, R177, 0x1, RZ ;  /* 0x04200000b1ad7989 */ /* 0x000e6200000e00ff */
[----:B------:R-:W-:Y:S01]  /*4e10*/  FMUL.FTZ R213, R215, R68 ;  /* 0x00000044d7d57220 */ /* 0x000fe20000410000 */
[----:B------:R-:W-:Y:S01]  /*4e20*/  BSSY B0, `(.L_x_8302) ;  /* 0x00001b4000007945 */ /* 0x000fe20003800000 */
[----:B------:R-:W-:Y:S01]  /*4e30*/  FADD.FTZ R179, R214, R179 ;  /* 0x000000b3d6b37221 */ /* 0x000fe20000010000 */
[----:B------:R-:W2:Y:S01]  /*4e40*/  SHFL.UP PT, R171, R169, 0x1, RZ ;  /* 0x04200000a9ab7989 */ /* 0x000ea200000e00ff */
[----:B------:R-:W-:Y:S02]  /*4e50*/  FADD.FTZ R174, -R213, R174 ;  /* 0x000000aed5ae7221 */ /* 0x000fe40000010100 */
[----:B------:R-:W-:Y:S01]  /*4e60*/  FMUL.FTZ R69, R95, UR39 ;  /* 0x000000275f457c20 */ /* 0x000fe20008410000 */
[----:B------:R-:W3:Y:S01]  /*4e70*/  SHFL.UP PT, R172, R71, 0x1, RZ ;  /* 0x0420000047ac7989 */ /* 0x000ee200000e00ff */
[----:B------:R-:W-:-:S02]  /*4e80*/  FMUL.FTZ R181, R143, -R179 ;  /* 0x800000b38fb57220 */ /* 0x000fc40000410000 */
[C---:B------:R-:W-:Y:S01]  /*4e90*/  FFMA.FTZ R175, R96.reuse, UR39, R175 ;  /* 0x0000002760af7c23 */ /* 0x040fe200080100af */
[----:B-----5:R-:W-:Y:S01]  /*4ea0*/  SHFL.IDX PT, R66, R66, RZ, 0x1f ;  /* 0x00001fff42427589 */ /* 0x020fe200000e0000 */
[-C--:B------:R-:W-:Y:S02]  /*4eb0*/  FMUL.FTZ R68, R143, -R174.reuse ;  /* 0x800000ae8f447220 */ /* 0x080fe40000410000 */
[----:B------:R-:W-:Y:S02]  /*4ec0*/  FFMA.FTZ R69, R96, UR38, -R69 ;  /* 0x0000002660457c23 */ /* 0x000fe40008010845 */
[----:B------:R-:W-:Y:S02]  /*4ed0*/  FFMA.FTZ R181, R144, R174, R181 ;  /* 0x000000ae90b57223 */ /* 0x000fe400000100b5 */
[----:B------:R-:W-:Y:S02]  /*4ee0*/  FMUL.FTZ R212, R216, R175 ;  /* 0x000000afd8d47220 */ /* 0x000fe40000410000 */
[----:B------:R-:W-:-:S02]  /*4ef0*/  FFMA.FTZ R68, R144, R179, -R68 ;  /* 0x000000b390447223 */ /* 0x000fc40000010844 */
[----:B------:R-:W-:Y:S02]  /*4f00*/  FMUL.FTZ R211, R216, R69 ;  /* 0x00000045d8d37220 */ /* 0x000fe40000410000 */
[----:B------:R-:W-:Y:S02]  /*4f10*/  FADD.FTZ R181, -R212, R181 ;  /* 0x000000b5d4b57221 */ /* 0x000fe40000010100 */
[----:B------:R-:W-:Y:S02]  /*4f20*/  FADD.FTZ R69, R211, R68 ;  /* 0x00000044d3457221 */ /* 0x000fe40000010000 */
[----:B0-----:R-:W-:Y:S02]  /*4f30*/  FMUL.FTZ R68, R177, R70 ;  /* 0x00000046b1447220 */ /* 0x001fe40000410000 */
[C---:B------:R-:W-:Y:S02]  /*4f40*/  FMUL.FTZ R174, R145.reuse, -R181 ;  /* 0x800000b591ae7220 */ /* 0x040fe40000410000 */
[----:B------:R-:W-:-:S02]  /*4f50*/  FMUL.FTZ R175, R145, -R69 ;  /* 0x8000004591af7220 */ /* 0x000fc40000410000 */
[----:B-1----:R-:W-:Y:S02]  /*4f60*/  FFMA.FTZ R176, R170, R173, R68 ;  /* 0x000000adaab07223 */ /* 0x002fe40000010044 */
[C---:B------:R-:W-:Y:S02]  /*4f70*/  FFMA.FTZ R69, R146.reuse, R69, -R174 ;  /* 0x0000004592457223 */ /* 0x040fe400000108ae */
[----:B------:R-:W-:Y:S02]  /*4f80*/  FFMA.FTZ R68, R146, R181, R175 ;  /* 0x000000b592447223 */ /* 0x000fe400000100af */
[C---:B--2---:R-:W-:Y:S02]  /*4f90*/  FMUL.FTZ R175, R177.reuse, R171 ;  /* 0x000000abb1af7220 */ /* 0x044fe40000410000 */
[C---:B---3--:R-:W-:Y:S02]  /*4fa0*/  FMUL.FTZ R174, R177.reuse, R172 ;  /* 0x000000acb1ae7220 */ /* 0x048fe40000410000 */
[C---:B------:R-:W-:Y:S01]  /*4fb0*/  FMUL.FTZ R173, R177.reuse, R173 ;  /* 0x000000adb1ad7220 */ /* 0x040fe20000410000 */
[----:B------:R-:W-:Y:S01]  /*4fc0*/  FSEL R177, R177, R176, !P3 ;  /* 0x000000b0b1b17208 */ /* 0x000fe20005800000 */
[----:B------:R-:W-:-:S02]  /*4fd0*/  FFMA.FTZ R172, R170, R172, -R175 ;  /* 0x000000acaaac7223 */ /* 0x000fc400000108af */
[C---:B------:R-:W-:Y:S02]  /*4fe0*/  FFMA.FTZ R174, R170.reuse, R171, R174 ;  /* 0x000000abaaae7223 */ /* 0x040fe400000100ae */
[----:B------:R-:W-:Y:S02]  /*4ff0*/  @P3 FFMA.FTZ R170, R170, R70, -R173 ;  /* 0x00000046aaaa3223 */ /* 0x000fe400000108ad */
[C---:B------:R-:W-:Y:S02]  /*5000*/  FMUL.FTZ R173, R97.reuse, UR38 ;  /* 0x0000002661ad7c20 */ /* 0x040fe40008410000 */
[----:B------:R-:W-:Y:S02]  /*5010*/  FMUL.FTZ R171, R97, UR39 ;  /* 0x0000002761ab7c20 */ /* 0x000fe40008410000 */
[----:B------:R-:W-:Y:S02]  /*5020*/  FADD.FTZ R210, R37, R37 ;  /* 0x0000002525d27221 */ /* 0x000fe40000010000 */
[----:B------:R-:W-:-:S02]  /*5030*/  FFMA.FTZ R173, R98, UR39, R173 ;  /* 0x0000002762ad7c23 */ /* 0x000fc400080100ad */
[----:B------:R-:W-:Y:S02]  /*5040*/  FFMA.FTZ R171, R98, UR38, -R171 ;  /* 0x0000002662ab7c23 */ /* 0x000fe400080108ab */
[----:B------:R-:W-:Y:S02]  /*5050*/  @P3 FADD.FTZ R71, R71, R172 ;  /* 0x000000ac47473221 */ /* 0x000fe40000010000 */
[C---:B------:R-:W-:Y:S01]  /*5060*/  FMUL.FTZ R207, R210.reuse, R173 ;  /* 0x000000add2cf7220 */ /* 0x040fe20000410000 */
[----:B------:R-:W-:Y:S01]  /*5070*/  SHFL.UP PT, R172, R170, 0x2, RZ ;  /* 0x04400000aaac7989 */ /* 0x000fe200000e00ff */
[----:B------:R-:W-:Y:S02]  /*5080*/  FMUL.FTZ R208, R210, R171 ;  /* 0x000000abd2d07220 */ /* 0x000fe40000410000 */
[----:B------:R-:W-:Y:S01]  /*5090*/  @P3 FADD.FTZ R169, R169, R174 ;  /* 0x000000aea9a93221 */ /* 0x000fe20000010000 */
[----:B------:R-:W-:Y:S01]  /*50a0*/  SHFL.UP PT, R173, R177, 0x2, RZ ;  /* 0x04400000b1ad7989 */ /* 0x000fe200000e00ff */
[----:B------:R-:W-:Y:S01]  /*50b0*/  FADD.FTZ R171, -R207, R68 ;  /* 0x00000044cfab7221 */ /* 0x000fe20000010100 */
[----:B------:R-:W-:Y:S01]  /*50c0*/  ISETP.GE.AND P3, PT, R87, 0x2, PT ;  /* 0x000000025700780c */ /* 0x000fe20003f66270 */
[----:B------:R-:W-:Y:S01]  /*50d0*/  FMUL.FTZ R181, R99, UR38 ;  /* 0x0000002663b57c20 */ /* 0x000fe20008410000 */
[----:B------:R-:W0:Y:S01]  /*50e0*/  SHFL.UP PT, R68, R71, 0x2, RZ ;  /* 0x0440000047447989 */ /* 0x000e2200000e00ff */
[----:B------:R-:W-:-:S02]  /*50f0*/  FADD.FTZ R70, R208, R69 ;  /* 0x00000045d0467221 */ /* 0x000fc40000010000 */
[----:B------:R-:W-:Y:S01]  /*5100*/  FMUL.FTZ R179, R99, UR39 ;  /* 0x0000002763b37c20 */ /* 0x000fe20008410000 */
[----:B------:R-:W1:Y:S01]  /*5110*/  SHFL.UP PT, R69, R169, 0x2, RZ ;  /* 0x04400000a9457989 */ /* 0x000e6200000e00ff */
[----:B------:R-:W-:Y:S02]  /*5120*/  FADD.FTZ R209, R38, R38 ;  /* 0x0000002626d17221 */ /* 0x000fe40000010000 */
[C---:B------:R-:W-:Y:S02]  /*5130*/  FMUL.FTZ R174, R147.reuse, -R70 ;  /* 0x8000004693ae7220 */ /* 0x040fe40000410000 */
[C---:B------:R-:W-:Y:S02]  /*5140*/  FFMA.FTZ R206, R100.reuse, UR39, R181 ;  /* 0x0000002764ce7c23 */ /* 0x040fe400080100b5 */
[----:B------:R-:W-:Y:S02]  /*5150*/  FMUL.FTZ R175, R147, -R171 ;  /* 0x800000ab93af7220 */ /* 0x000fe40000410000 */
[----:B------:R-:W-:-:S02]  /*5160*/  FFMA.FTZ R176, R100, UR38, -R179 ;  /* 0x0000002664b07c23 */ /* 0x000fc400080108b3 */
        /* <DEDUP_REMOVED lines=8> */
[C---:B------:R-:W-:Y:S02]  /*51f0*/  FFMA.FTZ R171, R150.reuse, R70, -R171 ;  /* 0x0000004696ab7223 */ /* 0x040fe400000108ab */
[----:B------:R-:W-:Y:S02]  /*5200*/  FFMA.FTZ R70, R150, R174, R175 ;  /* 0x000000ae96467223 */ /* 0x000fe400000100af */
[C---:B0-----:R-:W-:Y:S02]  /*5210*/  FMUL.FTZ R174, R177.reuse, R68 ;  /* 0x00000044b1ae7220 */ /* 0x041fe40000410000 */
[----:B-1----:R-:W-:-:S02]  /*5220*/  FMUL.FTZ R175, R177, R69 ;  /* 0x00000045b1af7220 */ /* 0x002fc40000410000 */
[----:B------:R-:W-:Y:S02]  /*5230*/  FMUL.FTZ R176, R177, R172 ;  /* 0x000000acb1b07220 */ /* 0x000fe40000410000 */
[C---:B------:R-:W-:Y:S02]  /*5240*/  FFMA.FTZ R174, R170.reuse, R69, R174 ;  /* 0x00000045aaae7223 */ /* 0x040fe400000100ae */
[----:B------:R-:W-:Y:S02]  /*5250*/  FMUL.FTZ R69, R101, UR39 ;  /* 0x0000002765457c20 */ /* 0x000fe40008410000 */
[-C--:B------:R-:W-:Y:S02]  /*5260*/  FMUL.FTZ R178, R177, R173.reuse ;  /* 0x000000adb1b27220 */ /* 0x080fe40000410000 */
[----:B------:R-:W-:Y:S02]  /*5270*/  FFMA.FTZ R176, R170, R173, R176 ;  /* 0x000000adaab07223 */ /* 0x000fe400000100b0 */
[----:B------:R-:W-:-:S02]  /*5280*/  FMUL.FTZ R173, R101, UR38 ;  /* 0x0000002665ad7c20 */ /* 0x000fc40008410000 */
[----:B------:R-:W-:Y:S02]  /*5290*/  FADD.FTZ R204, R39, R39 ;  /* 0x0000002727cc7221 */ /* 0x000fe40000010000 */
[----:B------:R-:W-:Y:S02]  /*52a0*/  FFMA.FTZ R69, R102, UR38, -R69 ;  /* 0x0000002666457c23 */ /* 0x000fe40008010845 */
[----:B------:R-:W-:Y:S02]  /*52b0*/  FFMA.FTZ R68, R170, R68, -R175 ;  /* 0x00000044aa447223 */ /* 0x000fe400000108af */
[----:B------:R-:W-:Y:S02]  /*52c0*/  @P3 FADD.FTZ R169, R169, R174 ;  /* 0x000000aea9a93221 */ /* 0x000fe40000010000 */
[----:B------:R-:W-:Y:S02]  /*52d0*/  FFMA.FTZ R173, R102, UR39, R173 ;  /* 0x0000002766ad7c23 */ /* 0x000fe400080100ad */
[----:B------:R-:W-:-:S02]  /*52e0*/  FMUL.FTZ R202, R204, R69 ;  /* 0x00000045ccca7220 */ /* 0x000fc40000410000 */
[----:B------:R-:W-:Y:S02]  /*52f0*/  @P3 FFMA.FTZ R170, R170, R172, -R178 ;  /* 0x000000acaaaa3223 */ /* 0x000fe400000108b2 */
[----:B------:R-:W-:Y:S01]  /*5300*/  @P3 FADD.FTZ R71, R71, R68 ;  /* 0x0000004447473221 */ /* 0x000fe20000010000 */
[----:B------:R-:W-:Y:S01]  /*5310*/  FSEL R68, R177, R176, !P3 ;  /* 0x000000b0b1447208 */ /* 0x000fe20005800000 */
[----:B------:R-:W-:Y:S01]  /*5320*/  FMUL.FTZ R201, R204, R173 ;  /* 0x000000adccc97220 */ /* 0x000fe20000410000 */
[----:B------:R-:W-:Y:S01]  /*5330*/  SHFL.UP PT, R172, R170, 0x4, RZ ;  /* 0x04800000aaac7989 */ /* 0x000fe200000e00ff */
[----:B------:R-:W-:Y:S01]  /*5340*/  FADD.FTZ R69, R202, R171 ;  /* 0x000000abca457221 */ /* 0x000fe20000010000 */
[----:B------:R-:W-:Y:S01]  /*5350*/  ISETP.GE.AND P3, PT, R87, 0x4, PT ;  /* 0x000000045700780c */ /* 0x000fe20003f66270 */
[----:B------:R-:W-:Y:S01]  /*5360*/  FMUL.FTZ R199, R103, UR39 ;  /* 0x0000002767c77c20 */ /* 0x000fe20008410000 */
[----:B------:R-:W0:Y:S01]  /*5370*/  SHFL.UP PT, R171, R169, 0x4, RZ ;  /* 0x04800000a9ab7989 */ /* 0x000e2200000e00ff */
[----:B------:R-:W-:-:S02]  /*5380*/  FADD.FTZ R70, -R201, R70 ;  /* 0x00000046c9467221 */ /* 0x000fc40000010100 */
[----:B------:R-:W-:Y:S01]  /*5390*/  FMUL.FTZ R200, R103, UR38 ;  /* 0x0000002667c87c20 */ /* 0x000fe20008410000 */
[----:B------:R-:W1:Y:S01]  /*53a0*/  SHFL.UP PT, R173, R71, 0x4, RZ ;  /* 0x0480000047ad7989 */ /* 0x000e6200000e00ff */
[----:B------:R-:W-:Y:S02]  /*53b0*/  FADD.FTZ R203, R40, R40 ;  /* 0x0000002828cb7221 */ /* 0x000fe40000010000 */
[C---:B------:R-:W-:Y:S01]  /*53c0*/  FMUL.FTZ R176, R151.reuse, -R70 ;  /* 0x8000004697b07220 */ /* 0x040fe20000410000 */
[----:B------:R-:W2:Y:S01]  /*53d0*/  SHFL.UP PT, R174, R68, 0x4, RZ ;  /* 0x0480000044ae7989 */ /* 0x000ea200000e00ff */
[C---:B------:R-:W-:Y:S02]  /*53e0*/  FFMA.FTZ R199, R104.reuse, UR38, -R199 ;  /* 0x0000002668c77c23 */ /* 0x040fe400080108c7 */
[----:B------:R-:W-:Y:S02]  /*53f0*/  FMUL.FTZ R175, R151, -R69 ;  /* 0x8000004597af7220 */ /* 0x000fe40000410000 */
[----:B------:R-:W-:-:S02]  /*5400*/  FFMA.FTZ R200, R104, UR39, R200 ;  /* 0x0000002768c87c23 */ /* 0x000fc400080100c8 */
[C---:B------:R-:W-:Y:S02]  /*5410*/  FFMA.FTZ R69, R152.reuse, R69, -R176 ;  /* 0x0000004598457223 */ /* 0x040fe400000108b0 */
[C---:B------:R-:W-:Y:S02]  /*5420*/  FMUL.FTZ R199, R203.reuse, R199 ;  /* 0x000000c7cbc77220 */ /* 0x040fe40000410000 */
[----:B------:R-:W-:Y:S02]  /*5430*/  FFMA.FTZ R175, R152, R70, R175 ;  /* 0x0000004698af7223 */ /* 0x000fe400000100af */
[----:B------:R-:W-:Y:S02]  /*5440*/  FMUL.FTZ R200, R203, R200 ;  /* 0x000000c8cbc87220 */ /* 0x000fe40000410000 */
[----:B------:R-:W-:Y:S02]  /*5450*/  FADD.FTZ R69, R199, R69 ;  /* 0x00000045c7457221 */ /* 0x000fe40000010000 */
[----:B------:R-:W-:-:S02]  /*5460*/  FADD.FTZ R175, -R200, R175 ;  /* 0x000000afc8af7221 */ /* 0x000fc40000010100 */
[C---:B------:R-:W-:Y:S02]  /*5470*/  FMUL.FTZ R70, R153.reuse, -R69 ;  /* 0x8000004599467220 */ /* 0x040fe40000410000 */
[-C--:B------:R-:W-:Y:S02]  /*5480*/  FMUL.FTZ R176, R153, -R175.reuse ;  /* 0x800000af99b07220 */ /* 0x080fe40000410000 */
[C---:B------:R-:W-:Y:S02]  /*5490*/  FFMA.FTZ R70, R154.reuse, R175, R70 ;  /* 0x000000af9a467223 */ /* 0x040fe40000010046 */
[----:B------:R-:W-:Y:S02]  /*54a0*/  FFMA.FTZ R69, R154, R69, -R176 ;  /* 0x000000459a457223 */ /* 0x000fe400000108b0 */
[C---:B0-----:R-:W-:Y:S02]  /*54b0*/  FMUL.FTZ R175, R68.reuse, R171 ;  /* 0x000000ab44af7220 */ /* 0x041fe40000410000 */
[----:B------:R-:W-:-:S02]  /*54c0*/  FMUL.FTZ R176, R68, R172 ;  /* 0x000000ac44b07220 */ /* 0x000fc40000410000 */
[-C--:B-1----:R-:W-:Y:S02]  /*54d0*/  FMUL.FTZ R177, R68, R173.reuse ;  /* 0x000000ad44b17220 */ /* 0x082fe40000410000 */
[----:B------:R-:W-:Y:S02]  /*54e0*/  FFMA.FTZ R175, R170, R173, -R175 ;  /* 0x000000adaaaf7223 */ /* 0x000fe400000108af */
[----:B------:R-:W-:Y:S02]  /*54f0*/  FMUL.FTZ R195, R105, UR38 ;  /* 0x0000002669c37c20 */ /* 0x000fe40008410000 */
[-C--:B--2---:R-:W-:Y:S02]  /*5500*/  FMUL.FTZ R178, R68, R174.reuse ;  /* 0x000000ae44b27220 */ /* 0x084fe40000410000 */
[C---:B------:R-:W-:Y:S02]  /*5510*/  FFMA.FTZ R176, R170.reuse, R174, R176 ;  /* 0x000000aeaab07223 */ /* 0x040fe400000100b0 */
[----:B------:R-:W-:-:S02]  /*5520*/  FFMA.FTZ R177, R170, R171, R177 ;  /* 0x000000abaab17223 */ /* 0x000fc400000100b1 */
[----:B------:R-:W-:Y:S01]  /*5530*/  FMUL.FTZ R196, R105, UR39 ;  /* 0x0000002769c47c20 */ /* 0x000fe20008410000 */
[----:B------:R-:W-:Y:S01]  /*5540*/  FSEL R68, R68, R176, !P3 ;  /* 0x000000b044447208 */ /* 0x000fe20005800000 */
[----:B------:R-:W-:Y:S02]  /*5550*/  @P3 FADD.FTZ R71, R71, R175 ;  /* 0x000000af47473221 */ /* 0x000fe40000010000 */
[----:B------:R-:W-:Y:S02]  /*5560*/  FADD.FTZ R198, R41, R41 ;  /* 0x0000002929c67221 */ /* 0x000fe40000010000 */
[----:B------:R-:W-:Y:S01]  /*5570*/  FFMA.FTZ R195, R106, UR39, R195 ;  /* 0x000000276ac37c23 */ /* 0x000fe200080100c3 */
[----:B------:R-:W0:Y:S01]  /*5580*/  SHFL.UP PT, R171, R71, 0x8, RZ ;  /* 0x0500000047ab7989 */ /* 0x000e2200000e00ff */
[----:B------:R-:W-:Y:S02]  /*5590*/  @P3 FFMA.FTZ R170, R170, R172, -R178 ;  /* 0x000000acaaaa3223 */ /* 0x000fe400000108b2 */
[----:B------:R-:W-:Y:S01]  /*55a0*/  @P3 FADD.FTZ R169, R169, R177 ;  /* 0x000000b1a9a93221 */ /* 0x000fe20000010000 */
[----:B------:R-:W-:Y:S01]  /*55b0*/  SHFL.UP PT, R174, R68, 0x8, RZ ;  /* 0x0500000044ae7989 */ /* 0x000fe200000e00ff */
[----:B------:R-:W-:Y:S01]  /*55c0*/  FFMA.FTZ R196, R106, UR38, -R196 ;  /* 0x000000266ac47c23 */ /* 0x000fe200080108c4 */
[----:B------:R-:W-:Y:S01]  /*55d0*/  ISETP.GE.AND P3, PT, R87, 0x8, PT ;  /* 0x000000085700780c */ /* 0x000fe20003f66270 */
[C---:B------:R-:W-:Y:S01]  /*55e0*/  FMUL.FTZ R195, R198.reuse, R195 ;  /* 0x000000c3c6c37220 */ /* 0x040fe20000410000 */
[----:B------:R-:W1:Y:S01]  /*55f0*/  SHFL.UP PT, R172, R169, 0x8, RZ ;  /* 0x05000000a9ac7989 */ /* 0x000e6200000e00ff */
[----:B------:R-:W-:-:S02]  /*5600*/  FMUL.FTZ R196, R198, R196 ;  /* 0x000000c4c6c47220 */ /* 0x000fc40000410000 */
[----:B------:R-:W-:Y:S01]  /*5610*/  FMUL.FTZ R193, R107, UR39 ;  /* 0x000000276bc17c20 */ /* 0x000fe20008410000 */
[----:B------:R-:W2:Y:S01]  /*5620*/  SHFL.UP PT, R173, R170, 0x8, RZ ;  /* 0x05000000aaad7989 */ /* 0x000ea200000e00ff */
[----:B------:R-:W-:Y:S02]  /*5630*/  FADD.FTZ R70, -R195, R70 ;  /* 0x00000046c3467221 */ /* 0x000fe40000010100 */
[----:B------:R-:W-:Y:S02]  /*5640*/  FMUL.FTZ R194, R107, UR38 ;  /* 0x000000266bc27c20 */ /* 0x000fe40008410000 */
[----:B------:R-:W-:Y:S02]  /*5650*/  FADD.FTZ R69, R196, R69 ;  /* 0x00000045c4457221 */ /* 0x000fe40000010000 */
[----:B------:R-:W-:Y:S02]  /*5660*/  FADD.FTZ R197, R42, R42 ;  /* 0x0000002a2ac57221 */ /* 0x000fe40000010000 */
[----:B------:R-:W-:-:S02]  /*5670*/  FMUL.FTZ R176, R155, -R70 ;  /* 0x800000469bb07220 */ /* 0x000fc40000410000 */
[C---:B------:R-:W-:Y:S02]  /*5680*/  FFMA.FTZ R193, R108.reuse, UR38, -R193 ;  /* 0x000000266cc17c23 */ /* 0x040fe400080108c1 */
[-C--:B------:R-:W-:Y:S02]  /*5690*/  FMUL.FTZ R175, R155, -R69.reuse ;  /* 0x800000459baf7220 */ /* 0x080fe40000410000 */
[----:B------:R-:W-:Y:S02]  /*56a0*/  FFMA.FTZ R194, R108, UR39, R194 ;  /* 0x000000276cc27c23 */ /* 0x000fe400080100c2 */
[C---:B------:R-:W-:Y:S02]  /*56b0*/  FFMA.FTZ R69, R156.reuse, R69, -R176 ;  /* 0x000000459c457223 */ /* 0x040fe400000108b0 */
[----:B------:R-:W-:Y:S02]  /*56c0*/  FMUL.FTZ R193, R197, R193 ;  /* 0x000000c1c5c17220 */ /* 0x000fe40000410000 */
[----:B------:R-:W-:-:S02]  /*56d0*/  FFMA.FTZ R175, R156, R70, R175 ;  /* 0x000000469caf7223 */ /* 0x000fc400000100af */
[----:B------:R-:W-:Y:S02]  /*56e0*/  FMUL.FTZ R194, R197, R194 ;  /* 0x000000c2c5c27220 */ /* 0x000fe40000410000 */
[----:B------:R-:W-:Y:S02]  /*56f0*/  FADD.FTZ R70, R193, R69 ;  /* 0x00000045c1467221 */ /* 0x000fe40000010000 */
[----:B------:R-:W-:Y:S02]  /*5700*/  FADD.FTZ R175, -R194, R175 ;  /* 0x000000afc2af7221 */ /* 0x000fe40000010100 */
[C---:B------:R-:W-:Y:S02]  /*5710*/  FMUL.FTZ R69, R157.reuse, -R70 ;  /* 0x800000469d457220 */ /* 0x040fe40000410000 */
[-C--:B------:R-:W-:Y:S02]  /*5720*/  FMUL.FTZ R176, R157, -R175.reuse ;  /* 0x800000af9db07220 */ /* 0x080fe40000410000 */
[----:B------:R-:W-:-:S02]  /*5730*/  FFMA.FTZ R69, R158, R175, R69 ;  /* 0x000000af9e457223 */ /* 0x000fc40000010045 */
[----:B------:R-:W-:Y:S02]  /*5740*/  FFMA.FTZ R70, R158, R70, -R176 ;  /* 0x000000469e467223 */ /* 0x000fe400000108b0 */
[C---:B0-----:R-:W-:Y:S02]  /*5750*/  FMUL.FTZ R175, R68.reuse, R171 ;  /* 0x000000ab44af7220 */ /* 0x041fe40000410000 */
[C---:B-1----:R-:W-:Y:S02]  /*5760*/  FMUL.FTZ R176, R68.reuse, R172 ;  /* 0x000000ac44b07220 */ /* 0x042fe40000410000 */
[C---:B--2---:R-:W-:Y:S02]  /*5770*/  FMUL.FTZ R177, R68.reuse, R173 ;  /* 0x000000ad44b17220 */ /* 0x044fe40000410000 */
[----:B------:R-:W-:Y:S02]  /*5780*/  FMUL.FTZ R178, R68, R174 ;  /* 0x000000ae44b27220 */ /* 0x000fe40000410000 */
[----:B------:R-:W-:-:S02]  /*5790*/  FMUL.FTZ R190, R109, UR39 ;  /* 0x000000276dbe7c20 */ /* 0x000fc40008410000 */
[C---:B------:R-:W-:Y:S02]  /*57a0*/  FFMA.FTZ R175, R170.reuse, R172, R175 ;  /* 0x000000acaaaf7223 */ /* 0x040fe400000100af */
[----:B------:R-:W-:Y:S02]  /*57b0*/  FMUL.FTZ R189, R109, UR38 ;  /* 0x000000266dbd7c20 */ /* 0x000fe40008410000 */
[C---:B------:R-:W-:Y:S02]  /*57c0*/  FFMA.FTZ R176, R170.reuse, R171, -R176 ;  /* 0x000000abaab07223 */ /* 0x040fe400000108b0 */
[C---:B------:R-:W-:Y:S02]  /*57d0*/  FFMA.FTZ R177, R170.reuse, R174, R177 ;  /* 0x000000aeaab17223 */ /* 0x040fe400000100b1 */
[----:B------:R-:W-:Y:S02]  /*57e0*/  @P3 FFMA.FTZ R170, R170, R173, -R178 ;  /* 0x000000adaaaa3223 */ /* 0x000fe400000108b2 */
[----:B------:R-:W-:Y:S01]  /*57f0*/  FADD.FTZ R192, R43, R43 ;  /* 0x0000002b2bc07221 */ /* 0x000fe20000010000 */
[----:B------:R-:W-:Y:S01]  /*5800*/  FSEL R68, R68, R177, !P3 ;  /* 0x000000b144447208 */ /* 0x000fe20005800000 */
[----:B------:R-:W-:Y:S01]  /*5810*/  FFMA.FTZ R190, R110, UR38, -R190 ;  /* 0x000000266ebe7c23 */ /* 0x000fe200080108be */
[----:B------:R-:W0:Y:S01]  /*5820*/  SHFL.UP PT, R174, R170, 0x10, RZ ;  /* 0x06000000aaae7989 */ /* 0x000e2200000e00ff */
[----:B------:R-:W-:-:S02]  /*5830*/  @P3 FADD.FTZ R169, R169, R175 ;  /* 0x000000afa9a93221 */ /* 0x000fc40000010000 */
[----:B------:R-:W-:Y:S02]  /*5840*/  FFMA.FTZ R189, R110, UR39, R189 ;  /* 0x000000276ebd7c23 */ /* 0x000fe400080100bd */
[C---:B------:R-:W-:Y:S01]  /*5850*/  FMUL.FTZ R190, R192.reuse, R190 ;  /* 0x000000bec0be7220 */ /* 0x040fe20000410000 */
[----:B------:R-:W1:Y:S01]  /*5860*/  SHFL.UP PT, R173, R169, 0x10, RZ ;  /* 0x06000000a9ad7989 */ /* 0x000e6200000e00ff */
[----:B------:R-:W-:Y:S01]  /*5870*/  @P3 FADD.FTZ R71, R71, R176 ;  /* 0x000000b047473221 */ /* 0x000fe20000010000 */
[----:B------:R-:W-:Y:S01]  /*5880*/  ISETP.GE.AND P3, PT, R87, 0x10, PT ;  /* 0x000000105700780c */ /* 0x000fe20003f66270 */
[----:B------:R-:W-:Y:S01]  /*5890*/  FMUL.FTZ R189, R192, R189 ;  /* 0x000000bdc0bd7220 */ /* 0x000fe20000410000 */
[----:B------:R-:W2:Y:S01]  /*58a0*/  SHFL.UP PT, R176, R68, 0x10, RZ ;  /* 0x0600000044b07989 */ /* 0x000ea200000e00ff */
[C---:B------:R-:W-:Y:S02]  /*58b0*/  FMUL.FTZ R188, R111.reuse, UR38 ;  /* 0x000000266fbc7c20 */ /* 0x040fe40008410000 */
[----:B------:R-:W-:Y:S01]  /*58c0*/  FADD.FTZ R70, R190, R70 ;  /* 0x00000046be467221 */ /* 0x000fe20000010000 */
[----:B------:R-:W3:Y:S01]  /*58d0*/  SHFL.UP PT, R175, R71, 0x10, RZ ;  /* 0x0600000047af7989 */ /* 0x000ee200000e00ff */
[----:B------:R-:W-:-:S02]  /*58e0*/  FMUL.FTZ R187, R111, UR39 ;  /* 0x000000276fbb7c20 */ /* 0x000fc40008410000 */
[----:B------:R-:W-:Y:S02]  /*58f0*/  FADD.FTZ R69, -R189, R69 ;  /* 0x00000045bd457221 */ /* 0x000fe40000010100 */
[----:B------:R-:W-:Y:S02]  /*5900*/  FADD.FTZ R191, R44, R44 ;  /* 0x0000002c2cbf7221 */ /* 0x000fe40000010000 */
[C---:B------:R-:W-:Y:S02]  /*5910*/  FFMA.FTZ R188, R112.reuse, UR39, R188 ;  /* 0x0000002770bc7c23 */ /* 0x040fe400080100bc */
[C---:B------:R-:W-:Y:S02]  /*5920*/  FMUL.FTZ R172, R159.reuse, -R70 ;  /* 0x800000469fac7220 */ /* 0x040fe40000410000 */
        /* <DEDUP_REMOVED lines=11> */
[----:B0-----:R-:W-:Y:S02]  /*59e0*/  FMUL.FTZ R172, R68, R174 ;  /* 0x000000ae44ac7220 */ /* 0x001fe40000410000 */
[----:B------:R-:W-:Y:S02]  /*59f0*/  FFMA.FTZ R69, R162, R69, R70 ;  /* 0x00000045a2457223 */ /* 0x000fe40000010046 */
[----:B------:R-:W-:-:S02]  /*5a00*/  FMUL.FTZ R177, R113, UR39 ;  /* 0x0000002771b17c20 */ /* 0x000fc40008410000 */
[----:B-1----:R-:W-:Y:S02]  /*5a10*/  FMUL.FTZ R70, R68, R173 ;  /* 0x000000ad44467220 */ /* 0x002fe40000410000 */
[----:B------:R-:W-:Y:S02]  /*5a20*/  FMUL.FTZ R185, R113, UR38 ;  /* 0x0000002671b97c20 */ /* 0x000fe40008410000 */
[----:B--2---:R-:W-:Y:S02]  /*5a30*/  FFMA.FTZ R172, R170, R176, R172 ;  /* 0x000000b0aaac7223 */ /* 0x004fe400000100ac */
[----:B------:R-:W-:Y:S02]  /*5a40*/  FADD.FTZ R186, R45, R45 ;  /* 0x0000002d2dba7221 */ /* 0x000fe40000010000 */
[----:B------:R-:W-:Y:S01]  /*5a50*/  FFMA.FTZ R177, R114, UR38, -R177 ;  /* 0x0000002672b17c23 */ /* 0x000fe200080108b1 */
[----:B------:R-:W-:Y:S01]  /*5a60*/  FSEL R172, R68, R172, !P3 ;  /* 0x000000ac44ac7208 */ /* 0x000fe20005800000 */
[----:B---3--:R-:W-:-:S02]  /*5a70*/  FFMA.FTZ R70, R170, R175, -R70 ;  /* 0x000000afaa467223 */ /* 0x008fc40000010846 */
[----:B------:R-:W-:Y:S02]  /*5a80*/  FMUL.FTZ R175, R68, R175 ;  /* 0x000000af44af7220 */ /* 0x000fe40000410000 */
[----:B------:R-:W-:Y:S02]  /*5a90*/  FFMA.FTZ R185, R114, UR39, R185 ;  /* 0x0000002772b97c23 */ /* 0x000fe400080100b9 */
[----:B------:R-:W-:Y:S02]  /*5aa0*/  FMUL.FTZ R176, R68, R176 ;  /* 0x000000b044b07220 */ /* 0x000fe40000410000 */
[----:B------:R-:W-:Y:S01]  /*5ab0*/  FMUL.FTZ R184, R186, R177 ;  /* 0x000000b1bab87220 */ /* 0x000fe20000410000 */
[----:B------:R0:W-:Y:S01]  /*5ac0*/  SHFL.IDX PT, R68, R67, RZ, 0x1f ;  /* 0x00001fff43447589 */ /* 0x0001e200000e0000 */
[----:B------:R-:W-:Y:S02]  /*5ad0*/  FFMA.FTZ R175, R170, R173, R175 ;  /* 0x000000adaaaf7223 */ /* 0x000fe400000100af */
[----:B------:R-:W-:-:S02]  /*5ae0*/  FMUL.FTZ R185, R186, R185 ;  /* 0x000000b9bab97220 */ /* 0x000fc40000410000 */
[----:B------:R-:W-:Y:S02]  /*5af0*/  @P3 FFMA.FTZ R170, R170, R174, -R176 ;  /* 0x000000aeaaaa3223 */ /* 0x000fe400000108b0 */
[----:B------:R-:W-:Y:S02]  /*5b00*/  FADD.FTZ R173, R184, R171 ;  /* 0x000000abb8ad7221 */ /* 0x000fe40000010000 */
[----:B------:R1:W2:Y:S01]  /*5b10*/  SHFL.UP PT, R171, R172, 0x1, RZ ;  /* 0x04200000acab7989 */ /* 0x0002a200000e00ff */
[----:B------:R-:W-:Y:S02]  /*5b20*/  FADD.FTZ R69, -R185, R69 ;  /* 0x00000045b9457221 */ /* 0x000fe40000010100 */
[----:B------:R-:W-:Y:S01]  /*5b30*/  @P3 FADD.FTZ R169, R169, R175 ;  /* 0x000000afa9a93221 */ /* 0x000fe20000010000 */
[----:B------:R-:W3:Y:S01]  /*5b40*/  SHFL.UP PT, R170, R170, 0x1, RZ ;  /* 0x04200000aaaa7989 */ /* 0x000ee200000e00ff */
[----:B------:R-:W-:Y:S02]  /*5b50*/  @P3 FADD.FTZ R71, R71, R70 ;  /* 0x0000004647473221 */ /* 0x000fe40000010000 */
[----:B0-----:R-:W-:-:S02]  /*5b60*/  FMUL.FTZ R67, R163, -R69 ;  /* 0x80000045a3437220 */ /* 0x001fc40000410000 */
[C---:B-1----:R-:W-:Y:S01]  /*5b70*/  FMUL.FTZ R172, R115.reuse, UR39 ;  /* 0x0000002773ac7c20 */ /* 0x042fe20008410000 */
[----:B------:R-:W-:Y:S01]  /*5b80*/  SHFL.UP PT, R169, R169, 0x1, RZ ;  /* 0x04200000a9a97989 */ /* 0x000fe200000e00ff */
[----:B------:R-:W-:Y:S02]  /*5b90*/  FMUL.FTZ R174, R115, UR38 ;  /* 0x0000002673ae7c20 */ /* 0x000fe40008410000 */
[----:B------:R-:W-:Y:S01]  /*5ba0*/  FADD.FTZ R228, R46, R46 ;  /* 0x0000002e2ee47221 */ /* 0x000fe20000010000 */
[----:B------:R-:W0:Y:S01]  /*5bb0*/  SHFL.UP PT, R71, R71, 0x1, RZ ;  /* 0x0420000047477989 */ /* 0x000e2200000e00ff */
[----:B------:R-:W-:Y:S02]  /*5bc0*/  FFMA.FTZ R172, R116, UR38, -R172 ;  /* 0x0000002674ac7c23 */ /* 0x000fe400080108ac */
[-C--:B------:R-:W-:Y:S02]  /*5bd0*/  FFMA.FTZ R67, R164, R173.reuse, -R67 ;  /* 0x000000ada4437223 */ /* 0x080fe40000010843 */
[----:B------:R-:W-:-:S02]  /*5be0*/  FMUL.FTZ R173, R163, -R173 ;  /* 0x800000ada3ad7220 */ /* 0x000fc40000410000 */
[----:B------:R-:W-:Y:S02]  /*5bf0*/  FFMA.FTZ R174, R116, UR39, R174 ;  /* 0x0000002774ae7c23 */ /* 0x000fe400080100ae */
[----:B------:R-:W-:Y:S02]  /*5c00*/  FMUL.FTZ R226, R228, R172 ;  /* 0x000000ace4e27220 */ /* 0x000fe40000410000 */
[----:B------:R-:W-:Y:S02]  /*5c10*/  FFMA.FTZ R69, R164, R69, R173 ;  /* 0x00000045a4457223 */ /* 0x000fe400000100ad */
[----:B------:R-:W-:Y:S02]  /*5c20*/  FMUL.FTZ R227, R228, R174 ;  /* 0x000000aee4e37220 */ /* 0x000fe40000410000 */
[----:B------:R-:W-:Y:S02]  /*5c30*/  FADD.FTZ R70, R226, R67 ;  /* 0x00000043e2467221 */ /* 0x000fe40000010000 */
[----:B------:R-:W-:-:S02]  /*5c40*/  FADD.FTZ R69, -R227, R69 ;  /* 0x00000045e3457221 */ /* 0x000fc40000010100 */
[C---:B------:R-:W-:Y:S02]  /*5c50*/  FMUL.FTZ R67, R165.reuse, -R70 ;  /* 0x80000046a5437220 */ /* 0x040fe40000410000 */
[-C--:B------:R-:W-:Y:S02]  /*5c60*/  FMUL.FTZ R172, R165, -R69.reuse ;  /* 0x80000045a5ac7220 */ /* 0x080fe40000410000 */
[----:B------:R-:W-:Y:S02]  /*5c70*/  FFMA.FTZ R69, R166, R69, R67 ;  /* 0x00000045a6457223 */ /* 0x000fe40000010043 */
[C---:B--2---:R-:W-:Y:S02]  /*5c80*/  FMUL.FTZ R67, R171.reuse, R68 ;  /* 0x00000044ab437220 */ /* 0x044fe40000410000 */
[-C--:B------:R-:W-:Y:S02]  /*5c90*/  FMUL.FTZ R171, R171, R66.reuse ;  /* 0x00000042abab7220 */ /* 0x080fe40000410000 */
[----:B---3--:R-:W-:-:S02]  /*5ca0*/  FFMA.FTZ R67, R170, R66, -R67 ;  /* 0x00000042aa437223 */ /* 0x008fc40000010843 */
[----:B------:R-:W-:Y:S02]  /*5cb0*/  FFMA.FTZ R170, R170, R68, R171 ;  /* 0x00000044aaaa7223 */ /* 0x000fe400000100ab */
[----:B0-----:R-:W-:Y:S02]  /*5cc0*/  @P2 FADD.FTZ R66, R71, R67 ;  /* 0x0000004347422221 */ /* 0x001fe40000010000 */
[----:B------:R-:W-:Y:S02]  /*5cd0*/  @P2 FADD.FTZ R68, R169, R170 ;  /* 0x000000aaa9442221 */ /* 0x000fe40000010000 */
[----:B------:R-:W-:Y:S02]  /*5ce0*/  FFMA.FTZ R70, R166, R70, -R172 ;  /* 0x00000046a6467223 */ /* 0x000fe400000108ac */
[C---:B------:R-:W-:Y:S02]  /*5cf0*/  FMUL.FTZ R67, R65.reuse, R68 ;  /* 0x0000004441437220 */ /* 0x040fe40000410000 */
[----:B------:R-:W-:-:S02]  /*5d00*/  FMUL.FTZ R65, R65, R66 ;  /* 0x0000004241417220 */ /* 0x000fc40000410000 */
[C---:B------:R-:W-:Y:S02]  /*5d10*/  FFMA.FTZ R67, R64.reuse, R66, -R67 ;  /* 0x0000004240437223 */ /* 0x040fe40000010843 */
[----:B------:R-:W-:Y:S02]  /*5d20*/  FFMA.FTZ R65, R64, R68, R65 ;  /* 0x0000004440417223 */ /* 0x000fe40000010041 */
[----:B------:R-:W-:Y:S02]  /*5d30*/  FADD.FTZ R247, R247, R67 ;  /* 0x00000043f7f77221 */ /* 0x000fe40000010000 */
[----:B------:R-:W-:Y:S02]  /*5d40*/  FADD.FTZ R183, RZ, R65 ;  /* 0x00000041ffb77221 */ /* 0x000fe40000010000 */
[----:B------:R-:W-:Y:S02]  /*5d50*/  FMUL.FTZ R67, R138, -R130 ;  /* 0x800000828a437220 */ /* 0x000fe40000410000 */
[----:B------:R-:W-:-:S02]  /*5d60*/  FMUL.FTZ R68, R167, R183 ;  /* 0x000000b7a7447220 */ /* 0x000fc40000410000 */
[----:B------:R-:W-:Y:S02]  /*5d70*/  FMUL.FTZ R182, R167, R247 ;  /* 0x000000f7a7b67220 */ /* 0x000fe40000410000 */
[----:B------:R-:W-:Y:S02]  /*5d80*/  FMUL.FTZ R64, R138, R131 ;  /* 0x000000838a407220 */ /* 0x000fe40000410000 */
[C---:B------:R-:W-:Y:S02]  /*5d90*/  FFMA.FTZ R68, R168.reuse, R247, -R68 ;  /* 0x000000f7a8447223 */ /* 0x040fe40000010844 */
[C---:B------:R-:W-:Y:S02]  /*5da0*/  FFMA.FTZ R67, R139.reuse, -R131, R67 ;  /* 0x800000838b437223 */ /* 0x040fe40000010043 */
[----:B------:R-:W-:Y:S02]  /*5db0*/  FFMA.FTZ R182, R168, R183, R182 ;  /* 0x000000b7a8b67223 */ /* 0x000fe400000100b6 */
[----:B------:R-:W-:-:S02]  /*5dc0*/  FFMA.FTZ R64, R139, R130, -R64 ;  /* 0x000000828b407223 */ /* 0x000fc40000010840 */
[----:B------:R-:W-:Y:S02]  /*5dd0*/  FADD.FTZ R246, R246, R68 ;  /* 0x00000044f6f67221 */ /* 0x000fe40000010000 */
[C---:B------:R-:W-:Y:S02]  /*5de0*/  FMUL.FTZ R66, R141.reuse, -R67 ;  /* 0x800000438d427220 */ /* 0x040fe40000410000 */
[----:B------:R-:W-:Y:S02]  /*5df0*/  FADD.FTZ R182, RZ, R182 ;  /* 0x000000b6ffb67221 */ /* 0x000fe40000010000 */
[----:B------:R-:W-:Y:S02]  /*5e00*/  FMUL.FTZ R65, R141, -R64 ;  /* 0x800000408d417220 */ /* 0x000fe40000410000 */
[----:B------:R-:W-:Y:S02]  /*5e10*/  FMUL.FTZ R181, R165, R246 ;  /* 0x000000f6a5b57220 */ /* 0x000fe40000410000 */
[----:B------:R-:W-:-:S02]  /*5e20*/  FFMA.FTZ R64, R142, R64, -R66 ;  /* 0x000000408e407223 */ /* 0x000fc40000010842 */
[-C--:B------:R-:W-:Y:S02]  /*5e30*/  FMUL.FTZ R68, R165, R182.reuse ;  /* 0x000000b6a5447220 */ /* 0x080fe40000410000 */
[----:B------:R-:W-:Y:S02]  /*5e40*/  FFMA.FTZ R67, R142, R67, R65 ;  /* 0x000000438e437223 */ /* 0x000fe40000010041 */
[C---:B------:R-:W-:Y:S02]  /*5e50*/  FFMA.FTZ R181, R166.reuse, R182, R181 ;  /* 0x000000b6a6b57223 */ /* 0x040fe400000100b5 */
[C---:B------:R-:W-:Y:S02]  /*5e60*/  FMUL.FTZ R66, R143.reuse, -R64 ;  /* 0x800000408f427220 */ /* 0x040fe40000410000 */
[----:B------:R-:W-:Y:S02]  /*5e70*/  FFMA.FTZ R68, R166, R246, -R68 ;  /* 0x000000f6a6447223 */ /* 0x000fe40000010844 */
[----:B------:R-:W-:-:S02]  /*5e80*/  FMUL.FTZ R65, R143, -R67 ;  /* 0x800000438f417220 */ /* 0x000fc40000410000 */
[----:B------:R-:W-:Y:S02]  /*5e90*/  FADD.FTZ R181, RZ, R181 ;  /* 0x000000b5ffb57221 */ /* 0x000fe40000010000 */
[C---:B------:R-:W-:Y:S02]  /*5ea0*/  FFMA.FTZ R67, R144.reuse, R67, R66 ;  /* 0x0000004390437223 */ /* 0x040fe40000010042 */
[----:B------:R-:W-:Y:S02]  /*5eb0*/  FADD.FTZ R245, R245, R68 ;  /* 0x00000044f5f57221 */ /* 0x000fe40000010000 */
[----:B------:R-:W-:Y:S02]  /*5ec0*/  FFMA.FTZ R64, R144, R64, -R65 ;  /* 0x0000004090407223 */ /* 0x000fe40000010841 */
[----:B------:R-:W-:Y:S02]  /*5ed0*/  FMUL.FTZ R65, R163, R181 ;  /* 0x000000b5a3417220 */ /* 0x000fe40000410000 */
[----:B------:R-:W-:-:S02]  /*5ee0*/  FMUL.FTZ R68, R145, -R67 ;  /* 0x8000004391447220 */ /* 0x000fc40000410000 */
[-C--:B------:R-:W-:Y:S02]  /*5ef0*/  FMUL.FTZ R180, R163, R245.reuse ;  /* 0x000000f5a3b47220 */ /* 0x080fe40000410000 */
[----:B------:R-:W-:Y:S02]  /*5f00*/  FFMA.FTZ R65, R164, R245, -R65 ;  /* 0x000000f5a4417223 */ /* 0x000fe40000010841 */
[-C--:B------:R-:W-:Y:S02]  /*5f10*/  FMUL.FTZ R66, R145, -R64.reuse ;  /* 0x8000004091427220 */ /* 0x080fe40000410000 */
[----:B------:R-:W-:Y:S01]  /*5f20*/  FFMA.FTZ R64, R146, R64, -R68 ;  /* 0x0000004092407223 */ /* 0x000fe20000010844 */
[----:B------:R-:W-:Y:S01]  /*5f30*/  MOV R68, UR7 ;  /* 0x0000000700447c02 */ /* 0x000fe20008000f00 */
[----:B------:R-:W-:Y:S02]  /*5f40*/  FFMA.FTZ R180, R164, R181, R180 ;  /* 0x000000b5a4b47223 */ /* 0x000fe400000100b4 */
[----:B------:R-:W-:-:S02]  /*5f50*/  FADD.FTZ R244, R244, R65 ;  /* 0x00000041f4f47221 */ /* 0x000fc40000010000 */
[----:B------:R-:W-:Y:S02]  /*5f60*/  FFMA.FTZ R67, R146, R67, R66 ;  /* 0x0000004392437223 */ /* 0x000fe40000010042 */
[----:B------:R-:W-:Y:S02]  /*5f70*/  FMUL.FTZ R249, R147, -R64 ;  /* 0x8000004093f97220 */ /* 0x000fe40000410000 */
[----:B------:R-:W-:Y:S02]  /*5f80*/  FADD.FTZ R180, RZ, R180 ;  /* 0x000000b4ffb47221 */ /* 0x000fe40000010000 */
[C---:B------:R-:W-:Y:S02]  /*5f90*/  FMUL.FTZ R65, R161.reuse, R244 ;  /* 0x000000f4a1417220 */ /* 0x040fe40000410000 */
[----:B------:R-:W-:Y:S02]  /*5fa0*/  FFMA.FTZ R249, R148, R67, R249 ;  /* 0x0000004394f97223 */ /* 0x000fe400000100f9 */
[----:B------:R-:W-:-:S02]  /*5fb0*/  FMUL.FTZ R66, R161, R180 ;  /* 0x000000b4a1427220 */ /* 0x000fc40000410000 */
[----:B------:R-:W-:Y:S02]  /*5fc0*/  FMUL.FTZ R67, R147, -R67 ;  /* 0x8000004393437220 */ /* 0x000fe40000410000 */
[C---:B------:R-:W-:Y:S02]  /*5fd0*/  FFMA.FTZ R65, R162.reuse, R180, R65 ;  /* 0x000000b4a2417223 */ /* 0x040fe40000010041 */
[----:B------:R-:W-:Y:S02]  /*5fe0*/  FFMA.FTZ R66, R162, R244, -R66 ;  /* 0x000000f4a2427223 */ /* 0x000fe40000010842 */
[----:B------:R-:W-:Y:S02]  /*5ff0*/  FFMA.FTZ R64, R148, R64, -R67 ;  /* 0x0000004094407223 */ /* 0x000fe40000010843 */
[----:B------:R-:W-:Y:S02]  /*6000*/  FMUL.FTZ R250, R149, -R249 ;  /* 0x800000f995fa7220 */ /* 0x000fe40000410000 */
[----:B------:R-:W-:-:S02]  /*6010*/  FADD.FTZ R179, RZ, R65 ;  /* 0x00000041ffb37221 */ /* 0x000fc40000010000 */
[----:B------:R-:W-:Y:S02]  /*6020*/  FADD.FTZ R243, R243, R66 ;  /* 0x00000042f3f37221 */ /* 0x000fe40000010000 */
[-C--:B------:R-:W-:Y:S02]  /*6030*/  FFMA.FTZ R250, R150, R64.reuse, -R250 ;  /* 0x0000004096fa7223 */ /* 0x080fe400000108fa */
[----:B------:R-:W-:Y:S02]  /*6040*/  FMUL.FTZ R65, R149, -R64 ;  /* 0x8000004095417220 */ /* 0x000fe40000410000 */
[C---:B------:R-:W-:Y:S02]  /*6050*/  FMUL.FTZ R64, R159.reuse, R179 ;  /* 0x000000b39f407220 */ /* 0x040fe40000410000 */
[-C--:B------:R-:W-:Y:S02]  /*6060*/  FMUL.FTZ R178, R159, R243.reuse ;  /* 0x000000f39fb27220 */ /* 0x080fe40000410000 */
[----:B------:R-:W-:-:S02]  /*6070*/  FFMA.FTZ R64, R160, R243, -R64 ;  /* 0x000000f3a0407223 */ /* 0x000fc40000010840 */
        /* <DEDUP_REMOVED lines=10> */
[----:B------:R-:W-:Y:S02]  /*6120*/  FFMA.FTZ R64, R158, R242, -R64 ;  /* 0x000000f29e407223 */ /* 0x000fe40000010840 */
[----:B------:R-:W-:-:S02]  /*6130*/  FADD.FTZ R177, RZ, R177 ;  /* 0x000000b1ffb17221 */ /* 0x000fc40000010000 */
[----:B------:R-:W-:Y:S02]  /*6140*/  FADD.FTZ R241, R241, R64 ;  /* 0x00000040f1f17221 */ /* 0x000fe40000010000 */
[----:B------:R-:W-:Y:S02]  /*6150*/  FMUL.FTZ R64, R155, R177 ;  /* 0x000000b19b407220 */ /* 0x000fe40000410000 */
[----:B------:R-:W-:Y:S02]  /*6160*/  FFMA.FTZ R250, R152, R250, -R65 ;  /* 0x000000fa98fa7223 */ /* 0x000fe40000010841 */
[----:B------:R-:W-:Y:S02]  /*6170*/  FMUL.FTZ R66, R153, -R249 ;  /* 0x800000f999427220 */ /* 0x000fe40000410000 */
[-C--:B------:R-:W-:Y:S02]  /*6180*/  FMUL.FTZ R176, R155, R241.reuse ;  /* 0x000000f19bb07220 */ /* 0x080fe40000410000 */
[----:B------:R-:W-:-:S02]  /*6190*/  FFMA.FTZ R64, R156, R241, -R64 ;  /* 0x000000f19c407223 */ /* 0x000fc40000010840 */
[-C--:B------:R-:W-:Y:S02]  /*61a0*/  FMUL.FTZ R65, R153, -R250.reuse ;  /* 0x800000fa99417220 */ /* 0x080fe40000410000 */
[----:B------:R-:W-:Y:S02]  /*61b0*/  FFMA.FTZ R250, R154, R250, -R66 ;  /* 0x000000fa9afa7223 */ /* 0x000fe40000010842 */
[----:B------:R-:W-:Y:S02]  /*61c0*/  FFMA.FTZ R176, R156, R177, R176 ;  /* 0x000000b19cb07223 */ /* 0x000fe400000100b0 */
[----:B------:R-:W-:Y:S02]  /*61d0*/  FADD.FTZ R240, R240, R64 ;  /* 0x00000040f0f07221 */ /* 0x000fe40000010000 */
[----:B------:R-:W-:Y:S02]  /*61e0*/  FFMA.FTZ R249, R154, R249, R65 ;  /* 0x000000f99af97223 */ /* 0x000fe40000010041 */
        /* <DEDUP_REMOVED lines=8> */
[----:B------:R-:W-:Y:S02]  /*6270*/  FADD.FTZ R175, RZ, R175 ;  /* 0x000000afffaf7221 */ /* 0x000fe40000010000 */
[----:B------:R-:W-:Y:S02]  /*6280*/  FADD.FTZ R239, R239, R64 ;  /* 0x00000040efef7221 */ /* 0x000fe40000010000 */
[----:B------:R-:W-:Y:S02]  /*6290*/  FMUL.FTZ R64, R151, R175 ;  /* 0x000000af97407220 */ /* 0x000fe40000410000 */
[----:B------:R-:W-:Y:S02]  /*62a0*/  FFMA.FTZ R250, R156, R250, -R65 ;  /* 0x000000fa9cfa7223 */ /* 0x000fe40000010841 */
[----:B------:R-:W-:-:S02]  /*62b0*/  FMUL.FTZ R66, R157, -R249 ;  /* 0x800000f99d427220 */ /* 0x000fc40000410000 */
[-C--:B------:R-:W-:Y:S02]  /*62c0*/  FMUL.FTZ R174, R151, R239.reuse ;  /* 0x000000ef97ae7220 */ /* 0x080fe40000410000 */
[----:B------:R-:W-:Y:S02]  /*62d0*/  FFMA.FTZ R64, R152, R239, -R64 ;  /* 0x000000ef98407223 */ /* 0x000fe40000010840 */
[-C--:B------:R-:W-:Y:S02]  /*62e0*/  FMUL.FTZ R65, R157, -R250.reuse ;  /* 0x800000fa9d417220 */ /* 0x080fe40000410000 */
[----:B------:R-:W-:Y:S02]  /*62f0*/  FFMA.FTZ R250, R158, R250, -R66 ;  /* 0x000000fa9efa7223 */ /* 0x000fe40000010842 */
[----:B------:R-:W-:Y:S02]  /*6300*/  FFMA.FTZ R174, R152, R175, R174 ;  /* 0x000000af98ae7223 */ /* 0x000fe400000100ae */
[----:B------:R-:W-:-:S02]  /*6310*/  FADD.FTZ R238, R238, R64 ;  /* 0x00000040eeee7221 */ /* 0x000fc40000010000 */
[----:B------:R-:W-:Y:S02]  /*6320*/  FFMA.FTZ R249, R158, R249, R65 ;  /* 0x000000f99ef97223 */ /* 0x000fe40000010041 */
[----:B------:R-:W-:Y:S02]  /*6330*/  FMUL.FTZ R64, R159, -R250 ;  /* 0x800000fa9f407220 */ /* 0x000fe40000410000 */
[----:B------:R-:W-:Y:S02]  /*6340*/  FADD.FTZ R174, RZ, R174 ;  /* 0x000000aeffae7221 */ /* 0x000fe40000010000 */
[----:B------:R-:W-:Y:S02]  /*6350*/  FMUL.FTZ R173, R149, R238 ;  /* 0x000000ee95ad7220 */ /* 0x000fe40000410000 */
[-C--:B------:R-:W-:Y:S02]  /*6360*/  FMUL.FTZ R65, R159, -R249.reuse ;  /* 0x800000f99f417220 */ /* 0x080fe40000410000 */
[----:B------:R-:W-:-:S02]  /*6370*/  FFMA.FTZ R249, R160, R249, R64 ;  /* 0x000000f9a0f97223 */ /* 0x000fc40000010040 */
[-C--:B------:R-:W-:Y:S02]  /*6380*/  FMUL.FTZ R64, R149, R174.reuse ;  /* 0x000000ae95407220 */ /* 0x080fe40000410000 */
[C---:B------:R-:W-:Y:S02]  /*6390*/  FFMA.FTZ R173, R150.reuse, R174, R173 ;  /* 0x000000ae96ad7223 */ /* 0x040fe400000100ad */
[----:B------:R-:W-:Y:S02]  /*63a0*/  FFMA.FTZ R64, R150, R238, -R64 ;  /* 0x000000ee96407223 */ /* 0x000fe40000010840 */
[----:B------:R-:W-:Y:S02]  /*63b0*/  FADD.FTZ R173, RZ, R173 ;  /* 0x000000adffad7221 */ /* 0x000fe40000010000 */
[----:B------:R-:W-:Y:S02]  /*63c0*/  FADD.FTZ R237, R237, R64 ;  /* 0x00000040eded7221 */ /* 0x000fe40000010000 */
[----:B------:R-:W-:-:S02]  /*63d0*/  FMUL.FTZ R64, R147, R173 ;  /* 0x000000ad93407220 */ /* 0x000fc40000410000 */
        /* <DEDUP_REMOVED lines=19> */
[----:B------:R-:W-:Y:S02]  /*6510*/  FMUL.FTZ R223, R117, UR39 ;  /* 0x0000002775df7c20 */ /* 0x000fe40008410000 */
[----:B------:R-:W-:Y:S02]  /*6520*/  FMUL.FTZ R64, R143, R171 ;  /* 0x000000ab8f407220 */ /* 0x000fe40000410000 */
[----:B------:R-:W-:Y:S02]  /*6530*/  FMUL.FTZ R224, R117, UR38 ;  /* 0x0000002675e07c20 */ /* 0x000fe40008410000 */
[----:B------:R-:W-:Y:S02]  /*6540*/  FADD.FTZ R225, R47, R47 ;  /* 0x0000002f2fe17221 */ /* 0x000fe40000010000 */
[----:B------:R-:W-:-:S02]  /*6550*/  FFMA.FTZ R223, R118, UR38, -R223 ;  /* 0x0000002676df7c23 */ /* 0x000fc400080108df */
[----:B------:R-:W-:Y:S02]  /*6560*/  FFMA.FTZ R64, R144, R235, -R64 ;  /* 0x000000eb90407223 */ /* 0x000fe40000010840 */
[----:B------:R-:W-:Y:S02]  /*6570*/  FFMA.FTZ R224, R118, UR39, R224 ;  /* 0x0000002776e07c23 */ /* 0x000fe400080100e0 */
[----:B------:R-:W-:Y:S02]  /*6580*/  FMUL.FTZ R223, R225, R223 ;  /* 0x000000dfe1df7220 */ /* 0x000fe40000410000 */
[----:B------:R-:W-:Y:S01]  /*6590*/  FADD.FTZ R234, R234, R64 ;  /* 0x00000040eaea7221 */ /* 0x000fe20000010000 */
[----:B------:R-:W-:Y:S01]  /*65a0*/  MOV R64, UR24 ;  /* 0x0000001800407c02 */ /* 0x000fe20008000f00 */
[----:B------:R-:W-:Y:S02]  /*65b0*/  FMUL.FTZ R170, R143, R235 ;  /* 0x000000eb8faa7220 */ /* 0x000fe40000410000 */
[----:B------:R-:W-:Y:S01]  /*65c0*/  FFMA.FTZ R250, R164, R250, -R65 ;  /* 0x000000faa4fa7223 */ /* 0x000fe20000010841 */
[----:B------:R-:W-:Y:S01]  /*65d0*/  ISETP.GE.OR P0, PT, R64, c[0x0][0x174], P0 ;  /* 0x00005d0040007a0c */ /* 0x000fe20000706670 */
[----:B------:R-:W-:Y:S01]  /*65e0*/  FMUL.FTZ R224, R225, R224 ;  /* 0x000000e0e1e07220 */ /* 0x000fe20000410000 */
[----:B------:R-:W-:Y:S01]  /*65f0*/  HFMA2.MMA R64, -RZ, RZ, 1.875, 0 ;  /* 0x3f800000ff407435 */ /* 0x000fe200000001ff */
[----:B------:R-:W-:-:S02]  /*6600*/  FADD.FTZ R70, R223, R70 ;  /* 0x00000046df467221 */ /* 0x000fc40000010000 */
[----:B------:R-:W-:Y:S02]  /*6610*/  FFMA.FTZ R170, R144, R171, R170 ;  /* 0x000000ab90aa7223 */ /* 0x000fe400000100aa */
[C---:B------:R-:W-:Y:S02]  /*6620*/  FMUL.FTZ R66, R165.reuse, -R249 ;  /* 0x800000f9a5427220 */ /* 0x040fe40000410000 */
[----:B------:R-:W-:Y:S02]  /*6630*/  FMUL.FTZ R65, R165, -R250 ;  /* 0x800000faa5417220 */ /* 0x000fe40000410000 */
[----:B------:R-:W-:Y:S02]  /*6640*/  FADD.FTZ R69, -R224, R69 ;  /* 0x00000045e0457221 */ /* 0x000fe40000010100 */
[----:B------:R-:W-:Y:S02]  /*6650*/  FMUL.FTZ R71, R167, -R70 ;  /* 0x80000046a7477220 */ /* 0x000fe40000410000 */
[----:B------:R-:W-:-:S02]  /*6660*/  FADD.FTZ R170, RZ, R170 ;  /* 0x000000aaffaa7221 */ /* 0x000fc40000010000 */
[----:B------:R-:W-:Y:S02]  /*6670*/  FMUL.FTZ R169, R141, R234 ;  /* 0x000000ea8da97220 */ /* 0x000fe40000410000 */
[C---:B------:R-:W-:Y:S02]  /*6680*/  FFMA.FTZ R250, R166.reuse, R250, -R66 ;  /* 0x000000faa6fa7223 */ /* 0x040fe40000010842 */
[----:B------:R-:W-:Y:S01]  /*6690*/  FFMA.FTZ R249, R166, R249, R65 ;  /* 0x000000f9a6f97223 */ /* 0x000fe20000010041 */
[----:B------:R-:W-:Y:S01]  /*66a0*/  MOV R65, RZ ;  /* 0x000000ff00417202 */ /* 0x000fe20000000f00 */
[-C--:B------:R-:W-:Y:S01]  /*66b0*/  FMUL.FTZ R248, R167, -R69.reuse ;  /* 0x80000045a7f87220 */ /* 0x080fe20000410000 */
[----:B------:R-:W-:Y:S01]  /*66c0*/  CS2R R66, SRZ ;  /* 0x0000000000427805 */ /* 0x000fe2000001ff00 */
[----:B------:R-:W-:Y:S02]  /*66d0*/  FFMA.FTZ R71, R168, R69, R71 ;  /* 0x00000045a8477223 */ /* 0x000fe40000010047 */
[----:B------:R-:W-:-:S02]  /*66e0*/  FFMA.FTZ R169, R142, R170, R169 ;  /* 0x000000aa8ea97223 */ /* 0x000fc400000100a9 */
[----:B------:R-:W-:Y:S01]  /*66f0*/  FMUL.FTZ R69, R141, R170 ;  /* 0x000000aa8d457220 */ /* 0x000fe20000410000 */
[----:B------:R0:W1:Y:S01]  /*6700*/  @!P0 LDS.128 R64, [R68.X16+0x3650] ;  /* 0x0036500044408984 */ /* 0x000062000000cc00 */
[----:B------:R-:W-:Y:S01]  /*6710*/  FMUL.FTZ R230, R119, UR39 ;  /* 0x0000002777e67c20 */ /* 0x000fe20008410000 */
[----:B------:R-:W-:Y:S01]  /*6720*/  ISETP.NE.AND P0, PT, R251, 0x1f, PT ;  /* 0x0000001ffb00780c */ /* 0x000fe20003f05270 */
[----:B------:R-:W-:Y:S02]  /*6730*/  FMUL.FTZ R229, R119, UR38 ;  /* 0x0000002677e57c20 */ /* 0x000fe40008410000 */
[----:B------:R-:W-:Y:S02]  /*6740*/  FFMA.FTZ R69, R142, R234, -R69 ;  /* 0x000000ea8e457223 */ /* 0x000fe40000010845 */
[----:B------:R-:W-:Y:S02]  /*6750*/  FADD.FTZ R169, RZ, R169 ;  /* 0x000000a9ffa97221 */ /* 0x000fe40000010000 */
[----:B------:R-:W-:-:S02]  /*6760*/  FFMA.FTZ R230, R120, UR38, -R230 ;  /* 0x0000002678e67c23 */ /* 0x000fc400080108e6 */
[----:B------:R-:W-:Y:S02]  /*6770*/  FFMA.FTZ R229, R120, UR39, R229 ;  /* 0x0000002778e57c23 */ /* 0x000fe400080100e5 */
[----:B------:R-:W-:Y:S02]  /*6780*/  FADD.FTZ R231, R48, R48 ;  /* 0x0000003030e77221 */ /* 0x000fe40000010000 */
[----:B------:R-:W-:Y:S02]  /*6790*/  FFMA.FTZ R248, R168, R70, -R248 ;  /* 0x00000046a8f87223 */ /* 0x000fe400000108f8 */
[----:B------:R-:W-:Y:S02]  /*67a0*/  FADD.FTZ R233, R233, R69 ;  /* 0x00000045e9e97221 */ /* 0x000fe40000010000 */
[----:B0-----:R-:W-:Y:S02]  /*67b0*/  FMUL.FTZ R68, R138, R169 ;  /* 0x000000a98a447220 */ /* 0x001fe40000410000 */
[----:B------:R-:W-:-:S02]  /*67c0*/  FMUL.FTZ R70, R167, -R249 ;  /* 0x800000f9a7467220 */ /* 0x000fc40000410000 */
[----:B------:R-:W-:Y:S02]  /*67d0*/  FMUL.FTZ R69, R167, -R250 ;  /* 0x800000faa7457220 */ /* 0x000fe40000410000 */
[C---:B------:R-:W-:Y:S02]  /*67e0*/  FMUL.FTZ R230, R231.reuse, R230 ;  /* 0x000000e6e7e67220 */ /* 0x040fe40000410000 */
[----:B------:R-:W-:Y:S02]  /*67f0*/  FMUL.FTZ R229, R231, R229 ;  /* 0x000000e5e7e57220 */ /* 0x000fe40000410000 */
[----:B------:R-:W-:Y:S02]  /*6800*/  FFMA.FTZ R68, R139, R233, -R68 ;  /* 0x000000e98b447223 */ /* 0x000fe40000010844 */
[C---:B------:R-:W-:Y:S02]  /*6810*/  FFMA.FTZ R250, R168.reuse, R250, -R70 ;  /* 0x000000faa8fa7223 */ /* 0x040fe40000010846 */
[----:B------:R-:W-:-:S02]  /*6820*/  FFMA.FTZ R249, R168, R249, R69 ;  /* 0x000000f9a8f97223 */ /* 0x000fc40000010045 */
[----:B------:R-:W-:Y:S01]  /*6830*/  FADD.FTZ R248, R230, R248 ;  /* 0x000000f8e6f87221 */ /* 0x000fe20000010000 */
[----:B------:R0:W2:Y:S01]  /*6840*/  SHFL.DOWN PT, R69, R250, 0x1, 0x1f ;  /* 0x08201f00fa457f89 */ /* 0x0000a200000e0000 */
[----:B------:R-:W-:Y:S02]  /*6850*/  FADD.FTZ R71, -R229, R71 ;  /* 0x00000047e5477221 */ /* 0x000fe40000010100 */
[----:B------:R-:W-:Y:S01]  /*6860*/  FADD.FTZ R232, R232, R68 ;  /* 0x00000044e8e87221 */ /* 0x000fe20000010000 */
[----:B------:R0:W3:Y:S04]  /*6870*/  SHFL.DOWN PT, R70, R249, 0x1, 0x1f ;  /* 0x08201f00f9467f89 */ /* 0x0000e800000e0000 */
[----:B------:R0:W4:Y:S04]  /*6880*/  SHFL.DOWN PT, R68, R248, 0x1, 0x1f ;  /* 0x08201f00f8447f89 */ /* 0x00012800000e0000 */
[----:B------:R0:W0:Y:S01]  /*6890*/  SHFL.DOWN PT, R251, R71, 0x1, 0x1f ;  /* 0x08201f0047fb7f89 */ /* 0x00002200000e0000 */
[----:B------:R-:W-:Y:S05]  /*68a0*/  @!P0 BRA `(.L_x_8303) ;  /* 0x000000b000008947 */ /* 0x000fea0003800000 */
[----:B01----:R-:W-:-:S04]  /*68b0*/  FMUL.FTZ R252, R249, R251 ;  /* 0x000000fbf9fc7220 */ /* 0x003fc80000410000 */
[-C--:B----4-:R-:W-:Y:S02]  /*68c0*/  FFMA.FTZ R252, R250, R68.reuse, -R252 ;  /* 0x00000044fafc7223 */ /* 0x090fe400000108fc */
[C---:B------:R-:W-:Y:S02]  /*68d0*/  FMUL.FTZ R68, R249.reuse, R68 ;  /* 0x00000044f9447220 */ /* 0x040fe40000410000 */
[----:B------:R-:W-:Y:S02]  /*68e0*/  FADD.FTZ R248, R248, R252 ;  /* 0x000000fcf8f87221 */ /* 0x000fe40000010000 */
[----:B------:R-:W-:Y:S02]  /*68f0*/  FFMA.FTZ R68, R250, R251, R68 ;  /* 0x000000fbfa447223 */ /* 0x000fe40000010044 */
[C---:B---3--:R-:W-:Y:S02]  /*6900*/  FMUL.FTZ R251, R249.reuse, R70 ;  /* 0x00000046f9fb7220 */ /* 0x048fe40000410000 */
[----:B--2---:R-:W-:-:S02]  /*6910*/  FMUL.FTZ R249, R249, R69 ;  /* 0x00000045f9f97220 */ /* 0x004fc40000410000 */
[C---:B------:R-:W-:Y:S02]  /*6920*/  FFMA.FTZ R251, R250.reuse, R69, -R251 ;  /* 0x00000045fafb7223 */ /* 0x040fe400000108fb */
[----:B------:R-:W-:Y:S02]  /*6930*/  FFMA.FTZ R249, R250, R70, R249 ;  /* 0x00000046faf97223 */ /* 0x000fe400000100f9 */
[----:B------:R-:W-:Y:S01]  /*6940*/  FADD.FTZ R71, R71, R68 ;  /* 0x0000004447477221 */ /* 0x000fe20000010000 */
[----:B------:R-:W-:Y:S02]  /*6950*/  MOV R250, R251 ;  /* 0x000000fb00fa7202 */ /* 0x000fe40000000f00 */
.L_x_8303:
[----:B-1----:R-:W-:Y:S05]  /*6960*/  BSYNC B0 ;  /* 0x0000000000007941 */ /* 0x002fea0003800000 */
.L_x_8302:
[----:B----4-:R-:W-:Y:S01]  /*6970*/  LOP3.LUT R68, R88, 0x1f, RZ, 0xc0, !PT ;  /* 0x0000001f58447812 */ /* 0x010fe200078ec0ff */
[----:B--2---:R1:W2:Y:S01]  /*6980*/  SHFL.DOWN PT, R69, R250, 0x2, 0x1f ;  /* 0x08401f00fa457f89 */ /* 0x0042a200000e0000 */
[----:B------:R-:W-:Y:S02]  /*6990*/  BSSY B0, `(.L_x_8304) ;  /* 0x0000011000007945 */ /* 0x000fe40003800000 */
[----:B------:R-:W-:Y:S01]  /*69a0*/  ISETP.GT.U32.AND P0, PT, R68, 0x1d, PT ;  /* 0x0000001d4400780c */ /* 0x000fe20003f04070 */
[----:B---3--:R1:W3:Y:S04]  /*69b0*/  SHFL.DOWN PT, R70, R249, 0x2, 0x1f ;  /* 0x08401f00f9467f89 */ /* 0x0082e800000e0000 */
[----:B------:R1:W4:Y:S04]  /*69c0*/  SHFL.DOWN PT, R68, R248, 0x2, 0x1f ;  /* 0x08401f00f8447f89 */ /* 0x00032800000e0000 */
[----:B0-----:R1:W0:Y:S04]  /*69d0*/  SHFL.DOWN PT, R251, R71, 0x2, 0x1f ;  /* 0x08401f0047fb7f89 */ /* 0x00122800000e0000 */
[----:B------:R-:W-:Y:S05]  /*69e0*/  @P0 BRA `(.L_x_8305) ;  /* 0x000000b000000947 */ /* 0x000fea0003800000 */
[----:B0-----:R-:W-:-:S04]  /*69f0*/  FMUL.FTZ R252, R249, R251 ;  /* 0x000000fbf9fc7220 */ /* 0x001fc80000410000 */
[-C--:B----4-:R-:W-:Y:S02]  /*6a00*/  FFMA.FTZ R252, R250, R68.reuse, -R252 ;  /* 0x00000044fafc7223 */ /* 0x090fe400000108fc */
[C---:B------:R-:W-:Y:S02]  /*6a10*/  FMUL.FTZ R68, R249.reuse, R68 ;  /* 0x00000044f9447220 */ /* 0x040fe40000410000 */
[----:B-1----:R-:W-:Y:S02]  /*6a20*/  FADD.FTZ R248, R248, R252 ;  /* 0x000000fcf8f87221 */ /* 0x002fe40000010000 */
[----:B------:R-:W-:Y:S02]  /*6a30*/  FFMA.FTZ R68, R250, R251, R68 ;  /* 0x000000fbfa447223 */ /* 0x000fe40000010044 */
[C---:B---3--:R-:W-:Y:S02]  /*6a40*/  FMUL.FTZ R251, R249.reuse, R70 ;  /* 0x00000046f9fb7220 */ /* 0x048fe40000410000 */
[----:B--2---:R-:W-:-:S02]  /*6a50*/  FMUL.FTZ R249, R249, R69 ;  /* 0x00000045f9f97220 */ /* 0x004fc40000410000 */
[C---:B------:R-:W-:Y:S02]  /*6a60*/  FFMA.FTZ R251, R250.reuse, R69, -R251 ;  /* 0x00000045fafb7223 */ /* 0x040fe400000108fb */
[----:B------:R-:W-:Y:S02]  /*6a70*/  FFMA.FTZ R249, R250, R70, R249 ;  /* 0x00000046faf97223 */ /* 0x000fe400000100f9 */
[----:B------:R-:W-:Y:S01]  /*6a80*/  FADD.FTZ R71, R71, R68 ;  /* 0x0000004447477221 */ /* 0x000fe20000010000 */
[----:B------:R-:W-:Y:S02]  /*6a90*/  MOV R250, R251 ;  /* 0x000000fb00fa7202 */ /* 0x000fe40000000f00 */
.L_x_8305:
[----:B------:R-:W-:Y:S05]  /*6aa0*/  BSYNC B0 ;  /* 0x0000000000007941 */ /* 0x000fea0003800000 */
.L_x_8304:
[----:B----4-:R-:W-:Y:S01]  /*6ab0*/  LOP3.LUT R68, R88, 0x1f, RZ, 0xc0, !PT ;  /* 0x0000001f58447812 */ /* 0x010fe200078ec0ff */
[----:B--2---:R2:W4:Y:S01]  /*6ac0*/  SHFL.DOWN PT, R69, R250, 0x4, 0x1f ;  /* 0x08801f00fa457f89 */ /* 0x00452200000e0000 */
[----:B------:R-:W-:Y:S02]  /*6ad0*/  BSSY B0, `(.L_x_8306) ;  /* 0x0000011000007945 */ /* 0x000fe40003800000 */
[----:B------:R-:W-:Y:S01]  /*6ae0*/  ISETP.GT.U32.AND P0, PT, R68, 0x1b, PT ;  /* 0x0000001b4400780c */ /* 0x000fe20003f04070 */
[----:B---3--:R2:W3:Y:S04]  /*6af0*/  SHFL.DOWN PT, R70, R249, 0x4, 0x1f ;  /* 0x08801f00f9467f89 */ /* 0x0084e800000e0000 */
[----:B------:R2:W1:Y:S04]  /*6b00*/  SHFL.DOWN PT, R68, R248, 0x4, 0x1f ;  /* 0x08801f00f8447f89 */ /* 0x00046800000e0000 */
[----:B0-----:R2:W0:Y:S04]  /*6b10*/  SHFL.DOWN PT, R251, R71, 0x4, 0x1f ;  /* 0x08801f0047fb7f89 */ /* 0x00142800000e0000 */
[----:B------:R-:W-:Y:S05]  /*6b20*/  @P0 BRA `(.L_x_8307) ;  /* 0x000000b000000947 */ /* 0x000fea0003800000 */
[----:B0-----:R-:W-:-:S04]  /*6b30*/  FMUL.FTZ R252, R249, R251 ;  /* 0x000000fbf9fc7220 */ /* 0x001fc80000410000 */
[-C--:B-1----:R-:W-:Y:S02]  /*6b40*/  FFMA.FTZ R252, R250, R68.reuse, -R252 ;  /* 0x00000044fafc7223 */ /* 0x082fe400000108fc */
[C---:B------:R-:W-:Y:S02]  /*6b50*/  FMUL.FTZ R68, R249.reuse, R68 ;  /* 0x00000044f9447220 */ /* 0x040fe40000410000 */
[----:B--2---:R-:W-:Y:S02]  /*6b60*/  FADD.FTZ R248, R248, R252 ;  /* 0x000000fcf8f87221 */ /* 0x004fe40000010000 */
[----:B------:R-:W-:Y:S02]  /*6b70*/  FFMA.FTZ R68, R250, R251, R68 ;  /* 0x000000fbfa447223 */ /* 0x000fe40000010044 */
[C---:B---3--:R-:W-:Y:S02]  /*6b80*/  FMUL.FTZ R251, R249.reuse, R70 ;  /* 0x00000046f9fb7220 */ /* 0x048fe40000410000 */
[----:B----4-:R-:W-:-:S02]  /*6b90*/  FMUL.FTZ R249, R249, R69 ;  /* 0x00000045f9f97220 */ /* 0x010fc40000410000 */
[C---:B------:R-:W-:Y:S02]  /*6ba0*/  FFMA.FTZ R251, R250.reuse, R69, -R251 ;  /* 0x00000045fafb7223 */ /* 0x040fe400000108fb */
[----:B------:R-:W-:Y:S02]  /*6bb0*/  FFMA.FTZ R249, R250, R70, R249 ;  /* 0x00000046faf97223 */ /* 0x000fe400000100f9 */
[----:B------:R-:W-:Y:S01]  /*6bc0*/  FADD.FTZ R71, R71, R68 ;  /* 0x0000004447477221 */ /* 0x000fe20000010000 */
[----:B------:R-:W-:Y:S02]  /*6bd0*/  MOV R250, R251 ;  /* 0x000000fb00fa7202 */ /* 0x000fe40000000f00 */
.L_x_8307:
[----:B------:R-:W-:Y:S05]  /*6be0*/  BSYNC B0 ;  /* 0x0000000000007941 */ /* 0x000fea0003800000 */
.L_x_8306:
[----:B-1----:R-:W-:Y:S01]  /*6bf0*/  LOP3.LUT R68, R88, 0x1f, RZ, 0xc0, !PT ;  /* 0x0000001f58447812 */ /* 0x002fe200078ec0ff */
[----:B----4-:R1:W4:Y:S01]  /*6c00*/  SHFL.DOWN PT, R69, R250, 0x8, 0x1f ;  /* 0x09001f00fa457f89 */ /* 0x01032200000e0000 */
[----:B------:R-:W-:Y:S02]  /*6c10*/  BSSY B0, `(.L_x_8308) ;  /* 0x0000011000007945 */ /* 0x000fe40003800000 */
[----:B------:R-:W-:Y:S01]  /*6c20*/  ISETP.GT.U32.AND P0, PT, R68, 0x17, PT ;  /* 0x000000174400780c */ /* 0x000fe20003f04070 */
[----:B---3--:R1:W3:Y:S04]  /*6c30*/  SHFL.DOWN PT, R70, R249, 0x8, 0x1f ;  /* 0x09001f00f9467f89 */ /* 0x0082e800000e0000 */
[----:B------:R1:W2:Y:S04]  /*6c40*/  SHFL.DOWN PT, R68, R248, 0x8, 0x1f ;  /* 0x09001f00f8447f89 */ /* 0x0002a800000e0000 */
[----:B0-----:R1:W0:Y:S04]  /*6c50*/  SHFL.DOWN PT, R251, R71, 0x8, 0x1f ;  /* 0x09001f0047fb7f89 */ /* 0x00122800000e0000 */
[----:B------:R-:W-:Y:S05]  /*6c60*/  @P0 BRA `(.L_x_8309) ;  /* 0x000000b000000947 */ /* 0x000fea0003800000 */
[----:B0-----:R-:W-:-:S04]  /*6c70*/  FMUL.FTZ R252, R249, R251 ;  /* 0x000000fbf9fc7220 */ /* 0x001fc80000410000 */
[-C--:B--2---:R-:W-:Y:S02]  /*6c80*/  FFMA.FTZ R252, R250, R68.reuse, -R252 ;  /* 0x00000044fafc7223 */ /* 0x084fe400000108fc */
[C---:B------:R-:W-:Y:S02]  /*6c90*/  FMUL.FTZ R68, R249.reuse, R68 ;  /* 0x00000044f9447220 */ /* 0x040fe40000410000 */
[----:B-1----:R-:W-:Y:S02]  /*6ca0*/  FADD.FTZ R248, R248, R252 ;  /* 0x000000fcf8f87221 */ /* 0x002fe40000010000 */
[----:B------:R-:W-:Y:S02]  /*6cb0*/  FFMA.FTZ R68, R250, R251, R68 ;  /* 0x000000fbfa447223 */ /* 0x000fe40000010044 */
[C---:B---3--:R-:W-:Y:S02]  /*6cc0*/  FMUL.FTZ R251, R249.reuse, R70 ;  /* 0x00000046f9fb7220 */ /* 0x048fe40000410000 */
[----:B----4-:R-:W-:-:S02]  /*6cd0*/  FMUL.FTZ R249, R249, R69 ;  /* 0x00000045f9f97220 */ /* 0x010fc40000410000 */
[C---:B------:R-:W-:Y:S02]  /*6ce0*/  FFMA.FTZ R251, R250.reuse, R69, -R251 ;  /* 0x00000045fafb7223 */ /* 0x040fe400000108fb */
[----:B------:R-:W-:Y:S02]  /*6cf0*/  FFMA.FTZ R249, R250, R70, R249 ;  /* 0x00000046faf97223 */ /* 0x000fe400000100f9 */
[----:B------:R-:W-:Y:S01]  /*6d00*/  FADD.FTZ R71, R71, R68 ;  /* 0x0000004447477221 */ /* 0x000fe20000010000 */
[----:B------:R-:W-:Y:S02]  /*6d10*/  MOV R250, R251 ;  /* 0x000000fb00fa7202 */ /* 0x000fe40000000f00 */
.L_x_8309:
[----:B------:R-:W-:Y:S05]  /*6d20*/  BSYNC B0 ;  /* 0x0000000000007941 */ /* 0x000fea0003800000 */
.L_x_8308:
[----:B--2---:R-:W-:Y:S01]  /*6d30*/  LOP3.LUT R68, R88, 0x1f, RZ, 0xc0, !PT ;  /* 0x0000001f58447812 */ /* 0x004fe200078ec0ff */
[----:B----4-:R2:W4:Y:S01]  /*6d40*/  SHFL.DOWN PT, R69, R250, 0x10, 0x1f ;  /* 0x0a001f00fa457f89 */ /* 0x01052200000e0000 */
        /* <DEDUP_REMOVED lines=17> */
.L_x_8311:
[----:B------:R-:W-:Y:S05]  /*6e60*/  BSYNC B0 ;  /* 0x0000000000007941 */ /* 0x000fea0003800000 */
.L_x_8310:
[----:B0-----:R-:W0:Y:S01]  /*6e70*/  SHFL.IDX PT, R251, R249, RZ, 0x1f ;  /* 0x00001ffff9fb7589 */ /* 0x001e2200000e0000 */
[----:B------:R-:W-:Y:S01]  /*6e80*/  ISETP.NE.AND P0, PT, R88, RZ, PT ;  /* 0x000000ff5800720c */ /* 0x000fe20003f05270 */
[----:B------:R-:W-:Y:S02]  /*6e90*/  BSSY B0, `(.L_x_8312) ;  /* 0x0000221000007945 */ /* 0x000fe40003800000 */
[----:B---3--:R-:W3:Y:S04]  /*6ea0*/  SHFL.IDX PT, R70, R250, RZ, 0x1f ;  /* 0x00001ffffa467589 */ /* 0x008ee800000e0000 */
[----:B-12---:R-:W-:Y:S04]  /*6eb0*/  SHFL.DOWN PT, R249, R249, 0x1, 0x1f ;  /* 0x08201f00f9f97f89 */ /* 0x006fe800000e0000 */
[----:B------:R-:W-:Y:S01]  /*6ec0*/  SHFL.DOWN PT, R250, R250, 0x1, 0x1f ;  /* 0x08201f00fafa7f89 */ /* 0x000fe200000e0000 */
[----:B0-----:R-:W-:-:S02]  /*6ed0*/  FMUL.FTZ R68, R251, R65 ;  /* 0x00000041fb447220 */ /* 0x001fc40000410000 */
[CC--:B----4-:R-:W-:Y:S02]  /*6ee0*/  FMUL.FTZ R69, R251.reuse, R64.reuse ;  /* 0x00000040fb457220 */ /* 0x0d0fe40000410000 */
[C---:B---3--:R-:W-:Y:S02]  /*6ef0*/  FFMA.FTZ R68, R70.reuse, R64, -R68 ;  /* 0x0000004046447223 */ /* 0x048fe40000010844 */
[C---:B------:R-:W-:Y:S02]  /*6f00*/  FMUL.FTZ R64, R251.reuse, R67 ;  /* 0x00000043fb407220 */ /* 0x040fe40000410000 */
[-C--:B------:R-:W-:Y:S02]  /*6f10*/  FMUL.FTZ R251, R251, R66.reuse ;  /* 0x00000042fbfb7220 */ /* 0x080fe40000410000 */
[C---:B------:R-:W-:Y:S02]  /*6f20*/  FFMA.FTZ R69, R70.reuse, R65, R69 ;  /* 0x0000004146457223 */ /* 0x040fe40000010045 */
[----:B------:R-:W-:-:S02]  /*6f30*/  FFMA.FTZ R65, R70, R66, -R64 ;  /* 0x0000004246417223 */ /* 0x000fc40000010840 */
[----:B------:R-:W-:Y:S01]  /*6f40*/  FFMA.FTZ R64, R70, R67, R251 ;  /* 0x0000004346407223 */ /* 0x000fe200000100fb */
[----:B------:R-:W-:Y:S04]  /*6f50*/  SHFL.IDX PT, R66, R66, RZ, 0x1f ;  /* 0x00001fff42427589 */ /* 0x000fe800000e0000 */
[----:B------:R-:W0:Y:S04]  /*6f60*/  SHFL.IDX PT, R70, R248, RZ, 0x1f ;  /* 0x00001ffff8467589 */ /* 0x000e2800000e0000 */
[----:B------:R-:W-:Y:S04]  /*6f70*/  SHFL.IDX PT, R67, R67, RZ, 0x1f ;  /* 0x00001fff43437589 */ /* 0x000fe800000e0000 */
[----:B------:R-:W-:Y:S04]  /*6f80*/  SHFL.DOWN PT, R251, R71, 0x1, 0x1f ;  /* 0x08201f0047fb7f89 */ /* 0x000fe800000e0000 */
[----:B------:R-:W-:Y:S01]  /*6f90*/  SHFL.DOWN PT, R248, R248, 0x1, 0x1f ;  /* 0x08201f00f8f87f89 */ /* 0x000fe200000e0000 */
[----:B0-----:R-:W-:-:S03]  /*6fa0*/  FADD.FTZ R70, R70, R65 ;  /* 0x0000004146467221 */ /* 0x001fc60000010000 */
[----:B------:R-:W0:Y:S02]  /*6fb0*/  SHFL.IDX PT, R65, R71, RZ, 0x1f ;  /* 0x00001fff47417589 */ /* 0x000e2400000e0000 */
[----:B0-----:R-:W-:Y:S02]  /*6fc0*/  FADD.FTZ R71, R65, R64 ;  /* 0x0000004041477221 */ /* 0x001fe40000010000 */
[CC--:B------:R-:W-:Y:S02]  /*6fd0*/  @P1 FMUL.FTZ R64, R249.reuse, R66.reuse ;  /* 0x00000042f9401220 */ /* 0x0c0fe40000410000 */
[-C--:B------:R-:W-:Y:S02]  /*6fe0*/  @P1 FMUL.FTZ R249, R249, R67.reuse ;  /* 0x00000043f9f91220 */ /* 0x080fe40000410000 */
[C---:B------:R-:W-:Y:S02]  /*6ff0*/  @P1 FFMA.FTZ R64, R250.reuse, R67, R64 ;  /* 0x00000043fa401223 */ /* 0x040fe40000010040 */
[----:B------:R-:W-:-:S02]  /*7000*/  @P1 FFMA.FTZ R249, R250, R66, -R249 ;  /* 0x00000042faf91223 */ /* 0x000fc400000108f9 */
[----:B------:R-:W-:Y:S02]  /*7010*/  @P1 FADD.FTZ R67, R251, R64 ;  /* 0x00000040fb431221 */ /* 0x000fe40000010000 */
[----:B------:R-:W-:Y:S02]  /*7020*/  @P1 FADD.FTZ R66, R248, R249 ;  /* 0x000000f9f8421221 */ /* 0x000fe40000010000 */
[----:B------:R-:W-:Y:S02]  /*7030*/  FMUL.FTZ R64, R67, -R131 ;  /* 0x8000008343407220 */ /* 0x000fe40000410000 */
[----:B------:R-:W-:Y:S02]  /*7040*/  FMUL.FTZ R65, R119, R183 ;  /* 0x000000b777417220 */ /* 0x000fe40000410000 */
[C---:B------:R-:W-:Y:S02]  /*7050*/  FMUL.FTZ R131, R66.reuse, -R131 ;  /* 0x8000008342837220 */ /* 0x040fe40000410000 */
[----:B------:R-:W-:-:S02]  /*7060*/  FFMA.FTZ R64, R66, R130, -R64 ;  /* 0x0000008242407223 */ /* 0x000fc40000010840 */
[----:B------:R-:W-:Y:S02]  /*7070*/  FFMA.FTZ R65, R120, R247, -R65 ;  /* 0x000000f778417223 */ /* 0x000fe40000010841 */
[----:B------:R-:W-:Y:S02]  /*7080*/  FMUL.FTZ R66, R117, R182 ;  /* 0x000000b675427220 */ /* 0x000fe40000410000 */
[----:B------:R-:W-:Y:S02]  /*7090*/  FFMA.FTZ R65, R231, R65, RZ ;  /* 0x00000041e7417223 */ /* 0x000fe400000100ff */
[----:B------:R-:W-:Y:S02]  /*70a0*/  FFMA.FTZ R66, R118, R246, -R66 ;  /* 0x000000f676427223 */ /* 0x000fe40000010842 */
[----:B------:R-:W-:Y:S02]  /*70b0*/  FMUL.FTZ R119, R119, R247 ;  /* 0x000000f777777220 */ /* 0x000fe40000410000 */
[----:B------:R-:W-:-:S02]  /*70c0*/  FFMA.FTZ R65, R225, R66, R65 ;  /* 0x00000042e1417223 */ /* 0x000fc40000010041 */
[----:B------:R-:W-:Y:S02]  /*70d0*/  FMUL.FTZ R66, R115, R181 ;  /* 0x000000b573427220 */ /* 0x000fe40000410000 */
[----:B------:R-:W-:Y:S02]  /*70e0*/  FFMA.FTZ R120, R120, R183, R119 ;  /* 0x000000b778787223 */ /* 0x000fe40000010077 */
[----:B------:R-:W-:Y:S02]  /*70f0*/  FFMA.FTZ R66, R116, R245, -R66 ;  /* 0x000000f574427223 */ /* 0x000fe40000010842 */
[----:B------:R-:W-:Y:S02]  /*7100*/  FMUL.FTZ R117, R117, R246 ;  /* 0x000000f675757220 */ /* 0x000fe40000410000 */
[----:B------:R-:W-:Y:S02]  /*7110*/  FFMA.FTZ R65, R228, R66, R65 ;  /* 0x00000042e4417223 */ /* 0x000fe40000010041 */
[----:B------:R-:W-:-:S02]  /*7120*/  FMUL.FTZ R66, R113, R180 ;  /* 0x000000b471427220 */ /* 0x000fc40000410000 */
[----:B------:R-:W-:Y:S02]  /*7130*/  FFMA.FTZ R118, R118, R182, R117 ;  /* 0x000000b676767223 */ /* 0x000fe40000010075 */
[----:B------:R-:W-:Y:S02]  /*7140*/  FFMA.FTZ R66, R114, R244, -R66 ;  /* 0x000000f472427223 */ /* 0x000fe40000010842 */
[----:B------:R-:W-:Y:S02]  /*7150*/  FFMA.FTZ R120, -R231, R120, RZ ;  /* 0x00000078e7787223 */ /* 0x000fe400000101ff */
[----:B------:R-:W-:Y:S02]  /*7160*/  FFMA.FTZ R65, R186, R66, R65 ;  /* 0x00000042ba417223 */ /* 0x000fe40000010041 */
[----:B------:R-:W-:Y:S02]  /*7170*/  FMUL.FTZ R66, R111, R179 ;  /* 0x000000b36f427220 */ /* 0x000fe40000410000 */
[----:B------:R-:W-:-:S02]  /*7180*/  FMUL.FTZ R115, R115, R245 ;  /* 0x000000f573737220 */ /* 0x000fc40000410000 */
[----:B------:R-:W-:Y:S02]  /*7190*/  FFMA.FTZ R66, R112, R243, -R66 ;  /* 0x000000f370427223 */ /* 0x000fe40000010842 */
[----:B------:R-:W-:Y:S02]  /*71a0*/  FFMA.FTZ R118, -R225, R118, R120 ;  /* 0x00000076e1767223 */ /* 0x000fe40000010178 */
[----:B------:R-:W-:Y:S02]  /*71b0*/  FFMA.FTZ R65, R191, R66, R65 ;  /* 0x00000042bf417223 */ /* 0x000fe40000010041 */
[----:B------:R-:W-:Y:S02]  /*71c0*/  FMUL.FTZ R66, R109, R178 ;  /* 0x000000b26d427220 */ /* 0x000fe40000410000 */
[----:B------:R-:W-:Y:S02]  /*71d0*/  FFMA.FTZ R116, R116, R181, R115 ;  /* 0x000000b574747223 */ /* 0x000fe40000010073 */
[----:B------:R-:W-:-:S02]  /*71e0*/  FFMA.FTZ R66, R110, R242, -R66 ;  /* 0x000000f26e427223 */ /* 0x000fc40000010842 */
[----:B------:R-:W-:Y:S02]  /*71f0*/  FMUL.FTZ R113, R113, R244 ;  /* 0x000000f471717220 */ /* 0x000fe40000410000 */
[----:B------:R-:W-:Y:S02]  /*7200*/  FFMA.FTZ R65, R192, R66, R65 ;  /* 0x00000042c0417223 */ /* 0x000fe40000010041 */
[----:B------:R-:W-:Y:S02]  /*7210*/  FMUL.FTZ R66, R107, R177 ;  /* 0x000000b16b427220 */ /* 0x000fe40000410000 */
[----:B------:R-:W-:Y:S02]  /*7220*/  FFMA.FTZ R116, -R228, R116, R118 ;  /* 0x00000074e4747223 */ /* 0x000fe40000010176 */
[----:B------:R-:W-:Y:S02]  /*7230*/  FFMA.FTZ R66, R108, R241, -R66 ;  /* 0x000000f16c427223 */ /* 0x000fe40000010842 */
[----:B------:R-:W-:-:S02]  /*7240*/  FFMA.FTZ R114, R114, R180, R113 ;  /* 0x000000b472727223 */ /* 0x000fc40000010071 */
[----:B------:R-:W-:Y:S02]  /*7250*/  FFMA.FTZ R65, R197, R66, R65 ;  /* 0x00000042c5417223 */ /* 0x000fe40000010041 */
[----:B------:R-:W-:Y:S02]  /*7260*/  FMUL.FTZ R66, R105, R176 ;  /* 0x000000b069427220 */ /* 0x000fe40000410000 */
[----:B------:R-:W-:Y:S02]  /*7270*/  FMUL.FTZ R111, R111, R243 ;  /* 0x000000f36f6f7220 */ /* 0x000fe40000410000 */
[----:B------:R-:W-:Y:S02]  /*7280*/  FFMA.FTZ R66, R106, R240, -R66 ;  /* 0x000000f06a427223 */ /* 0x000fe40000010842 */
[----:B------:R-:W-:Y:S02]  /*7290*/  FFMA.FTZ R114, -R186, R114, R116 ;  /* 0x00000072ba727223 */ /* 0x000fe40000010174 */
[----:B------:R-:W-:-:S02]  /*72a0*/  FFMA.FTZ R65, R198, R66, R65 ;  /* 0x00000042c6417223 */ /* 0x000fc40000010041 */
[----:B------:R-:W-:Y:S02]  /*72b0*/  FMUL.FTZ R66, R103, R175 ;  /* 0x000000af67427220 */ /* 0x000fe40000410000 */
[----:B------:R-:W-:Y:S02]  /*72c0*/  FFMA.FTZ R112, R112, R179, R111 ;  /* 0x000000b370707223 */ /* 0x000fe4000001006f */
[----:B------:R-:W-:Y:S02]  /*72d0*/  FMUL.FTZ R109, R109, R242 ;  /* 0x000000f26d6d7220 */ /* 0x000fe40000410000 */
[----:B------:R-:W-:Y:S02]  /*72e0*/  FFMA.FTZ R66, R104, R239, -R66 ;  /* 0x000000ef68427223 */ /* 0x000fe40000010842 */
[----:B------:R-:W-:Y:S02]  /*72f0*/  FFMA.FTZ R112, -R191, R112, R114 ;  /* 0x00000070bf707223 */ /* 0x000fe40000010172 */
[----:B------:R-:W-:-:S02]  /*7300*/  FFMA.FTZ R110, R110, R178, R109 ;  /* 0x000000b26e6e7223 */ /* 0x000fc4000001006d */
[----:B------:R-:W-:Y:S02]  /*7310*/  FMUL.FTZ R107, R107, R241 ;  /* 0x000000f16b6b7220 */ /* 0x000fe40000410000 */
[----:B------:R-:W-:Y:S02]  /*7320*/  FFMA.FTZ R65, R203, R66, R65 ;  /* 0x00000042cb417223 */ /* 0x000fe40000010041 */
[----:B------:R-:W-:Y:S02]  /*7330*/  FMUL.FTZ R66, R101, R174 ;  /* 0x000000ae65427220 */ /* 0x000fe40000410000 */
[----:B------:R-:W-:Y:S02]  /*7340*/  FFMA.FTZ R110, -R192, R110, R112 ;  /* 0x0000006ec06e7223 */ /* 0x000fe40000010170 */
[----:B------:R-:W-:Y:S02]  /*7350*/  FFMA.FTZ R108, R108, R177, R107 ;  /* 0x000000b16c6c7223 */ /* 0x000fe4000001006b */
[----:B------:R-:W-:-:S02]  /*7360*/  FMUL.FTZ R105, R105, R240 ;  /* 0x000000f069697220 */ /* 0x000fc40000410000 */
[----:B------:R-:W-:Y:S02]  /*7370*/  FFMA.FTZ R66, R102, R238, -R66 ;  /* 0x000000ee66427223 */ /* 0x000fe40000010842 */
[----:B------:R-:W-:Y:S02]  /*7380*/  FFMA.FTZ R108, -R197, R108, R110 ;  /* 0x0000006cc56c7223 */ /* 0x000fe4000001016e */
[----:B------:R-:W-:Y:S02]  /*7390*/  FFMA.FTZ R106, R106, R176, R105 ;  /* 0x000000b06a6a7223 */ /* 0x000fe40000010069 */
[----:B------:R-:W-:Y:S02]  /*73a0*/  FMUL.FTZ R103, R103, R239 ;  /* 0x000000ef67677220 */ /* 0x000fe40000410000 */
[----:B------:R-:W-:Y:S02]  /*73b0*/  FFMA.FTZ R65, R204, R66, R65 ;  /* 0x00000042cc417223 */ /* 0x000fe40000010041 */
[----:B------:R-:W-:-:S02]  /*73c0*/  FMUL.FTZ R66, R99, R173 ;  /* 0x000000ad63427220 */ /* 0x000fc40000410000 */
[----:B------:R-:W-:Y:S02]  /*73d0*/  FFMA.FTZ R106, -R198, R106, R108 ;  /* 0x0000006ac66a7223 */ /* 0x000fe4000001016c */
[----:B------:R-:W-:Y:S02]  /*73e0*/  FFMA.FTZ R104, R104, R175, R103 ;  /* 0x000000af68687223 */ /* 0x000fe40000010067 */
[----:B------:R-:W-:Y:S02]  /*73f0*/  FMUL.FTZ R101, R101, R238 ;  /* 0x000000ee65657220 */ /* 0x000fe40000410000 */
[----:B------:R-:W-:Y:S02]  /*7400*/  FFMA.FTZ R66, R100, R237, -R66 ;  /* 0x000000ed64427223 */ /* 0x000fe40000010842 */
[----:B------:R-:W-:Y:S02]  /*7410*/  FFMA.FTZ R104, -R203, R104, R106 ;  /* 0x00000068cb687223 */ /* 0x000fe4000001016a */
[----:B------:R-:W-:-:S02]  /*7420*/  FFMA.FTZ R102, R102, R174, R101 ;  /* 0x000000ae66667223 */ /* 0x000fc40000010065 */
[----:B------:R-:W-:Y:S02]  /*7430*/  FMUL.FTZ R99, R99, R237 ;  /* 0x000000ed63637220 */ /* 0x000fe40000410000 */
[----:B------:R-:W-:Y:S02]  /*7440*/  FFMA.FTZ R131, R67, R130, R131 ;  /* 0x0000008243837223 */ /* 0x000fe40000010083 */
[----:B------:R-:W-:Y:S02]  /*7450*/  FADD.FTZ R217, R217, R64 ;  /* 0x00000040d9d97221 */ /* 0x000fe40000010000 */
[----:B------:R-:W-:Y:S02]  /*7460*/  FFMA.FTZ R65, R209, R66, R65 ;  /* 0x00000042d1417223 */ /* 0x000fe40000010041 */
[C---:B------:R-:W-:Y:S02]  /*7470*/  FMUL.FTZ R64, R173.reuse, UR39 ;  /* 0x00000027ad407c20 */ /* 0x040fe40008410000 */
[----:B------:R-:W-:-:S02]  /*7480*/  FMUL.FTZ R66, R173, UR38 ;  /* 0x00000026ad427c20 */ /* 0x000fc40008410000 */
[----:B------:R-:W-:Y:S02]  /*7490*/  FFMA.FTZ R102, -R204, R102, R104 ;  /* 0x00000066cc667223 */ /* 0x000fe40000010168 */
[----:B------:R-:W-:Y:S02]  /*74a0*/  FFMA.FTZ R100, R100, R173, R99 ;  /* 0x000000ad64647223 */ /* 0x000fe40000010063 */
[----:B------:R-:W-:Y:S02]  /*74b0*/  FADD.FTZ R131, -R219, R131 ;  /* 0x00000083db837221 */ /* 0x000fe40000010100 */
[C---:B------:R-:W-:Y:S02]  /*74c0*/  FFMA.FTZ R64, R237.reuse, UR38, -R64 ;  /* 0x00000026ed407c23 */ /* 0x040fe40008010840 */
[----:B------:R-:W-:Y:S02]  /*74d0*/  FFMA.FTZ R66, R237, UR39, R66 ;  /* 0x00000027ed427c23 */ /* 0x000fe40008010042 */
[----:B------:R-:W-:-:S02]  /*74e0*/  FFMA.FTZ R100, -R209, R100, R102 ;  /* 0x00000064d1647223 */ /* 0x000fc40000010166 */
[C---:B------:R-:W-:Y:S02]  /*74f0*/  FMUL.FTZ R102, R138.reuse, -R131 ;  /* 0x800000838a667220 */ /* 0x040fe40000410000 */
[C---:B------:R-:W-:Y:S02]  /*7500*/  FMUL.FTZ R64, R209.reuse, R64 ;  /* 0x00000040d1407220 */ /* 0x040fe40000410000 */
[----:B------:R-:W-:Y:S02]  /*7510*/  FFMA.FTZ R209, -R209, R66, -RZ ;  /* 0x00000042d1d17223 */ /* 0x000fe400000109ff */
[C---:B------:R-:W-:Y:S02]  /*7520*/  FMUL.FTZ R66, R138.reuse, R233 ;  /* 0x000000e98a427220 */ /* 0x040fe40000410000 */
        /* <DEDUP_REMOVED lines=23> */
[----:B------:R-:W-:Y:S02]  /*76a0*/  FMUL.FTZ R102, R147, -R207 ;  /* 0x800000cf93667220 */ /* 0x000fe40000410000 */
[----:B------:R-:W-:Y:S02]  /*76b0*/  FMUL.FTZ R120, R97, R172 ;  /* 0x000000ac61787220 */ /* 0x000fe40000410000 */
[----:B------:R-:W-:-:S02]  /*76c0*/  FMUL.FTZ R147, R147, -R208 ;  /* 0x800000d093937220 */ /* 0x000fc40000410000 */
[----:B------:R-:W-:Y:S02]  /*76d0*/  FFMA.FTZ R102, R148, R208, -R102 ;  /* 0x000000d094667223 */ /* 0x000fe40000010866 */
[-C--:B------:R-:W-:Y:S02]  /*76e0*/  FMUL.FTZ R130, R97, R236.reuse ;  /* 0x000000ec61827220 */ /* 0x080fe40000410000 */
[----:B------:R-:W-:Y:S02]  /*76f0*/  FFMA.FTZ R97, R98, R236, -R120 ;  /* 0x000000ec62617223 */ /* 0x000fe40000010878 */
[----:B------:R-:W-:Y:S02]  /*7700*/  FMUL.FTZ R120, R95, R171 ;  /* 0x000000ab5f787220 */ /* 0x000fe40000410000 */
[----:B------:R-:W-:Y:S02]  /*7710*/  FFMA.FTZ R147, R148, R207, R147 ;  /* 0x000000cf94937223 */ /* 0x000fe40000010093 */
[----:B------:R-:W-:-:S02]  /*7720*/  FADD.FTZ R205, R205, R102 ;  /* 0x00000066cdcd7221 */ /* 0x000fc40000010000 */
[----:B------:R-:W-:Y:S02]  /*7730*/  FFMA.FTZ R65, R210, R97, R65 ;  /* 0x00000061d2417223 */ /* 0x000fe40000010041 */
[----:B------:R-:W-:Y:S02]  /*7740*/  FFMA.FTZ R120, R96, R235, -R120 ;  /* 0x000000eb60787223 */ /* 0x000fe40000010878 */
[----:B------:R-:W-:Y:S02]  /*7750*/  FADD.FTZ R147, -R206, R147 ;  /* 0x00000093ce937221 */ /* 0x000fe40000010100 */
[C---:B------:R-:W-:Y:S02]  /*7760*/  FMUL.FTZ R102, R149.reuse, -R205 ;  /* 0x800000cd95667220 */ /* 0x040fe40000410000 */
[----:B------:R-:W-:Y:S02]  /*7770*/  FFMA.FTZ R65, R216, R120, R65 ;  /* 0x00000078d8417223 */ /* 0x000fe40000010041 */
[----:B------:R-:W-:-:S02]  /*7780*/  FMUL.FTZ R149, R149, -R147 ;  /* 0x8000009395957220 */ /* 0x000fc40000410000 */
[----:B------:R-:W-:Y:S02]  /*7790*/  FFMA.FTZ R102, R150, R147, R102 ;  /* 0x0000009396667223 */ /* 0x000fe40000010066 */
[----:B------:R-:W-:Y:S02]  /*77a0*/  FMUL.FTZ R120, R93, R170 ;  /* 0x000000aa5d787220 */ /* 0x000fe40000410000 */
[----:B------:R-:W-:Y:S02]  /*77b0*/  FFMA.FTZ R130, R98, R172, R130 ;  /* 0x000000ac62827223 */ /* 0x000fe40000010082 */
[----:B------:R-:W-:Y:S02]  /*77c0*/  FMUL.FTZ R95, R95, R235 ;  /* 0x000000eb5f5f7220 */ /* 0x000fe40000410000 */
[----:B------:R-:W-:Y:S02]  /*77d0*/  FFMA.FTZ R150, R150, R205, -R149 ;  /* 0x000000cd96967223 */ /* 0x000fe40000010895 */
[----:B------:R-:W-:-:S02]  /*77e0*/  FADD.FTZ R201, -R201, R102 ;  /* 0x00000066c9c97221 */ /* 0x000fc40000010100 */
[----:B------:R-:W-:Y:S02]  /*77f0*/  FFMA.FTZ R120, R94, R234, -R120 ;  /* 0x000000ea5e787223 */ /* 0x000fe40000010878 */
[----:B------:R-:W-:Y:S02]  /*7800*/  FFMA.FTZ R100, -R210, R130, R100 ;  /* 0x00000082d2647223 */ /* 0x000fe40000010164 */
[----:B------:R-:W-:Y:S02]  /*7810*/  FFMA.FTZ R95, R96, R171, R95 ;  /* 0x000000ab605f7223 */ /* 0x000fe4000001005f */
[----:B------:R-:W-:Y:S02]  /*7820*/  FMUL.FTZ R93, R93, R234 ;  /* 0x000000ea5d5d7220 */ /* 0x000fe40000410000 */
[----:B------:R-:W-:Y:S02]  /*7830*/  FADD.FTZ R202, R202, R150 ;  /* 0x00000096caca7221 */ /* 0x000fe40000010000 */
[----:B------:R-:W-:-:S02]  /*7840*/  FMUL.FTZ R102, R151, -R201 ;  /* 0x800000c997667220 */ /* 0x000fc40000410000 */
[----:B------:R-:W-:Y:S02]  /*7850*/  FFMA.FTZ R65, R215, R120, R65 ;  /* 0x00000078d7417223 */ /* 0x000fe40000010041 */
[C---:B------:R-:W-:Y:S02]  /*7860*/  FMUL.FTZ R120, R91.reuse, R169 ;  /* 0x000000a95b787220 */ /* 0x040fe40000410000 */
[----:B------:R-:W-:Y:S02]  /*7870*/  FFMA.FTZ R95, -R216, R95, R100 ;  /* 0x0000005fd85f7223 */ /* 0x000fe40000010164 */
[----:B------:R-:W-:Y:S02]  /*7880*/  FFMA.FTZ R93, R94, R170, R93 ;  /* 0x000000aa5e5d7223 */ /* 0x000fe4000001005d */
[----:B------:R-:W-:Y:S02]  /*7890*/  FMUL.FTZ R91, R91, R233 ;  /* 0x000000e95b5b7220 */ /* 0x000fe40000410000 */
[----:B------:R-:W-:-:S02]  /*78a0*/  FMUL.FTZ R151, R151, -R202 ;  /* 0x800000ca97977220 */ /* 0x000fc40000410000 */
[----:B------:R-:W-:Y:S02]  /*78b0*/  FFMA.FTZ R102, R152, R202, -R102 ;  /* 0x000000ca98667223 */ /* 0x000fe40000010866 */
[----:B------:R-:W-:Y:S02]  /*78c0*/  FFMA.FTZ R93, -R215, R93, R95 ;  /* 0x0000005dd75d7223 */ /* 0x000fe4000001015f */
[----:B------:R-:W-:Y:S02]  /*78d0*/  FFMA.FTZ R91, R92, R169, R91 ;  /* 0x000000a95c5b7223 */ /* 0x000fe4000001005b */
[----:B------:R-:W-:Y:S02]  /*78e0*/  FFMA.FTZ R151, R152, R201, R151 ;  /* 0x000000c998977223 */ /* 0x000fe40000010097 */
[----:B------:R-:W-:Y:S02]  /*78f0*/  FADD.FTZ R199, R199, R102 ;  /* 0x00000066c7c77221 */ /* 0x000fe40000010000 */
[----:B------:R-:W-:-:S02]  /*7900*/  FFMA.FTZ R93, -R222, R91, R93 ;  /* 0x0000005bde5d7223 */ /* 0x000fc4000001015d */
[----:B------:R-:W-:Y:S02]  /*7910*/  FADD.FTZ R151, -R200, R151 ;  /* 0x00000097c8977221 */ /* 0x000fe40000010100 */
[----:B------:R-:W-:Y:S02]  /*7920*/  FMUL.FTZ R91, R153, -R199 ;  /* 0x800000c7995b7220 */ /* 0x000fe40000410000 */
[----:B------:R-:W-:Y:S02]  /*7930*/  FFMA.FTZ R120, R92, R233, -R120 ;  /* 0x000000e95c787223 */ /* 0x000fe40000010878 */
[----:B------:R-:W-:Y:S02]  /*7940*/  FMUL.FTZ R102, R169, UR39 ;  /* 0x00000027a9667c20 */ /* 0x000fe40008410000 */
[----:B------:R-:W-:Y:S02]  /*7950*/  FMUL.FTZ R153, R153, -R151 ;  /* 0x8000009799997220 */ /* 0x000fe40000410000 */
[----:B------:R-:W-:-:S02]  /*7960*/  FMUL.FTZ R92, R169, UR38 ;  /* 0x00000026a95c7c20 */ /* 0x000fc40008410000 */
[C---:B------:R-:W-:Y:S02]  /*7970*/  FFMA.FTZ R91, R154.reuse, R151, R91 ;  /* 0x000000979a5b7223 */ /* 0x040fe4000001005b */
[----:B------:R-:W-:Y:S02]  /*7980*/  FFMA.FTZ R66, R139, R169, R66 ;  /* 0x000000a98b427223 */ /* 0x000fe40000010042 */
[C---:B------:R-:W-:Y:S02]  /*7990*/  FFMA.FTZ R102, R233.reuse, UR38, -R102 ;  /* 0x00000026e9667c23 */ /* 0x040fe40008010866 */
[----:B------:R-:W-:Y:S02]  /*79a0*/  FFMA.FTZ R154, R154, R199, -R153 ;  /* 0x000000c79a9a7223 */ /* 0x000fe40000010899 */
[----:B------:R-:W-:Y:S02]  /*79b0*/  FFMA.FTZ R92, R233, UR39, R92 ;  /* 0x00000027e95c7c23 */ /* 0x000fe4000801005c */
[----:B------:R-:W-:-:S02]  /*79c0*/  FADD.FTZ R195, -R195, R91 ;  /* 0x0000005bc3c37221 */ /* 0x000fc40000010100 */
[----:B------:R-:W-:Y:S02]  /*79d0*/  FADD.FTZ R91, RZ, R66 ;  /* 0x00000042ff5b7221 */ /* 0x000fe40000010000 */
[C---:B------:R-:W-:Y:S02]  /*79e0*/  FFMA.FTZ R65, R222.reuse, R120, R65 ;  /* 0x00000078de417223 */ /* 0x040fe40000010041 */
[C---:B------:R-:W-:Y:S02]  /*79f0*/  FMUL.FTZ R66, R222.reuse, R102 ;  /* 0x00000066de427220 */ /* 0x040fe40000410000 */
[----:B------:R-:W-:Y:S02]  /*7a00*/  FFMA.FTZ R222, -R222, R92, -RZ ;  /* 0x0000005cdede7223 */ /* 0x000fe400000109ff */
[----:B------:R-:W-:Y:S02]  /*7a10*/  FADD.FTZ R196, R196, R154 ;  /* 0x0000009ac4c47221 */ /* 0x000fe40000010000 */
[----:B------:R-:W-:-:S02]  /*7a20*/  FMUL.FTZ R92, R89, R91 ;  /* 0x0000005b595c7220 */ /* 0x000fc40000410000 */
[----:B------:R-:W-:Y:S02]  /*7a30*/  FMUL.FTZ R89, R89, R232 ;  /* 0x000000e859597220 */ /* 0x000fe40000410000 */
[C---:B------:R-:W-:Y:S02]  /*7a40*/  FMUL.FTZ R102, R155.reuse, -R195 ;  /* 0x800000c39b667220 */ /* 0x040fe40000410000 */
[----:B------:R-:W-:Y:S02]  /*7a50*/  FMUL.FTZ R155, R155, -R196 ;  /* 0x800000c49b9b7220 */ /* 0x000fe40000410000 */
[C---:B------:R-:W-:Y:S02]  /*7a60*/  FFMA.FTZ R92, R90.reuse, R232, -R92 ;  /* 0x000000e85a5c7223 */ /* 0x040fe4000001085c */
[----:B------:R-:W-:Y:S02]  /*7a70*/  FFMA.FTZ R89, R90, R91, R89 ;  /* 0x0000005b5a597223 */ /* 0x000fe40000010059 */
[----:B------:R-:W-:-:S02]  /*7a80*/  FMUL.FTZ R130, R91, UR39 ;  /* 0x000000275b827c20 */ /* 0x000fc40008410000 */
[----:B------:R-:W-:Y:S02]  /*7a90*/  FMUL.FTZ R90, R91, UR38 ;  /* 0x000000265b5a7c20 */ /* 0x000fe40008410000 */
[C---:B------:R-:W-:Y:S02]  /*7aa0*/  FFMA.FTZ R102, R156.reuse, R196, -R102 ;  /* 0x000000c49c667223 */ /* 0x040fe40000010866 */
[----:B------:R-:W-:Y:S02]  /*7ab0*/  FFMA.FTZ R155, R156, R195, R155 ;  /* 0x000000c39c9b7223 */ /* 0x000fe4000001009b */
[C---:B------:R-:W-:Y:S02]  /*7ac0*/  FFMA.FTZ R130, R232.reuse, UR38, -R130 ;  /* 0x00000026e8827c23 */ /* 0x040fe40008010882 */
[----:B------:R-:W-:Y:S02]  /*7ad0*/  FFMA.FTZ R90, R232, UR39, R90 ;  /* 0x00000027e85a7c23 */ /* 0x000fe4000801005a */
[----:B------:R-:W-:-:S02]  /*7ae0*/  FADD.FTZ R193, R193, R102 ;  /* 0x00000066c1c17221 */ /* 0x000fc40000010000 */
[----:B------:R-:W-:Y:S02]  /*7af0*/  FADD.FTZ R194, -R194, R155 ;  /* 0x0000009bc2c27221 */ /* 0x000fe40000010100 */
[C---:B------:R-:W-:Y:S02]  /*7b00*/  FMUL.FTZ R102, R221.reuse, R92 ;  /* 0x0000005cdd667220 */ /* 0x040fe40000410000 */
[C---:B------:R-:W-:Y:S02]  /*7b10*/  FMUL.FTZ R120, R221.reuse, R89 ;  /* 0x00000059dd787220 */ /* 0x040fe40000410000 */
[C---:B------:R-:W-:Y:S01]  /*7b20*/  FMUL.FTZ R92, R221.reuse, R130 ;  /* 0x00000082dd5c7220 */ /* 0x040fe20000410000 */
[----:B------:R-:W-:Y:S01]  /*7b30*/  MOV R130, UR7 ;  /* 0x0000000700827c02 */ /* 0x000fe20008000f00 */
[----:B------:R-:W-:Y:S02]  /*7b40*/  FFMA.FTZ R221, -R221, R90, -RZ ;  /* 0x0000005adddd7223 */ /* 0x000fe400000109ff */
[----:B------:R-:W-:-:S02]  /*7b50*/  FMUL.FTZ R90, R157, -R194 ;  /* 0x800000c29d5a7220 */ /* 0x000fc40000410000 */
[-C--:B------:R-:W-:Y:S01]  /*7b60*/  FMUL.FTZ R157, R157, -R193.reuse ;  /* 0x800000c19d9d7220 */ /* 0x080fe20000410000 */
[----:B------:R0:W-:Y:S01]  /*7b70*/  @!P0 STS.128 [R130.X16+0x3650], R68 ;  /* 0x0036504482008388 */ /* 0x0001e2000000cc00 */
[----:B------:R-:W-:Y:S01]  /*7b80*/  FADD.FTZ R89, R65, R102 ;  /* 0x0000006641597221 */ /* 0x000fe20000010000 */
[----:B------:R-:W-:Y:S01]  /*7b90*/  SHF.L.U32 R102, R88, 0x5, RZ ;  /* 0x0000000558667819 */ /* 0x000fe200000006ff */
[C---:B------:R-:W-:Y:S02]  /*7ba0*/  FFMA.FTZ R157, R158.reuse, R194, R157 ;  /* 0x000000c29e9d7223 */ /* 0x040fe4000001009d */
[----:B------:R-:W-:Y:S01]  /*7bb0*/  FFMA.FTZ R65, R158, R193, -R90 ;  /* 0x000000c19e417223 */ /* 0x000fe2000001085a */
[----:B------:R-:W-:Y:S01]  /*7bc0*/  LEA.HI.SX32 R102, R102, R102, 0x1b ;  /* 0x0000006666667211 */ /* 0x000fe200078fdaff */
[----:B------:R-:W-:Y:S02]  /*7bd0*/  FADD.FTZ R157, -R189, R157 ;  /* 0x0000009dbd9d7221 */ /* 0x000fe40000010100 */
[----:B------:R-:W-:-:S02]  /*7be0*/  FADD.FTZ R190, R190, R65 ;  /* 0x00000041bebe7221 */ /* 0x000fc40000010000 */
[CC--:B------:R-:W-:Y:S01]  /*7bf0*/  FMUL.FTZ R65, R159.reuse, -R157.reuse ;  /* 0x8000009d9f417220 */ /* 0x0c0fe20000410000 */
[----:B------:R-:W-:Y:S01]  /*7c00*/  STS [R102.X4+0x10d0], R64 ;  /* 0x0010d04066007388 */ /* 0x000fe20000004800 */
[-C--:B------:R-:W-:Y:S02]  /*7c10*/  FMUL.FTZ R159, R159, -R190.reuse ;  /* 0x800000be9f9f7220 */ /* 0x080fe40000410000 */
[----:B------:R-:W-:Y:S01]  /*7c20*/  FADD.FTZ R90, R93, -R120 ;  /* 0x800000785d5a7221 */ /* 0x000fe20000010000 */
[----:B------:R-:W-:Y:S01]  /*7c30*/  STS [R102.X4+0x10f0], R66 ;  /* 0x0010f04266007388 */ /* 0x000fe20000004800 */
[C---:B------:R-:W-:Y:S02]  /*7c40*/  FFMA.FTZ R120, R160.reuse, R190, -R65 ;  /* 0x000000bea0787223 */ /* 0x040fe40000010841 */
[----:B------:R-:W-:Y:S01]  /*7c50*/  FFMA.FTZ R159, R160, R157, R159 ;  /* 0x0000009da09f7223 */ /* 0x000fe2000001009f */
[----:B------:R-:W-:Y:S01]  /*7c60*/  STS [R102.X4+0x10f8], R92 ;  /* 0x0010f85c66007388 */ /* 0x000fe20000004800 */
[----:B------:R-:W-:-:S02]  /*7c70*/  FADD.FTZ R187, R187, R120 ;  /* 0x00000078bbbb7221 */ /* 0x000fc40000010000 */
[----:B------:R-:W-:Y:S01]  /*7c80*/  FADD.FTZ R188, -R188, R159 ;  /* 0x0000009fbcbc7221 */ /* 0x000fe20000010100 */
[----:B------:R-:W-:Y:S01]  /*7c90*/  STS [R102.X4+0x10d4], R209 ;  /* 0x0010d4d166007388 */ /* 0x000fe20000004800 */
[CC--:B------:R-:W-:Y:S02]  /*7ca0*/  FMUL.FTZ R65, R161.reuse, -R187.reuse ;  /* 0x800000bba1417220 */ /* 0x0c0fe40000410000 */
[-C--:B------:R-:W-:Y:S01]  /*7cb0*/  FMUL.FTZ R161, R161, -R188.reuse ;  /* 0x800000bca1a17220 */ /* 0x080fe20000410000 */
[----:B------:R-:W-:Y:S01]  /*7cc0*/  STS [R102.X4+0x10f4], R222 ;  /* 0x0010f4de66007388 */ /* 0x000fe20000004800 */
[C---:B0-----:R-:W-:Y:S02]  /*7cd0*/  FFMA.FTZ R68, R162.reuse, R188, R65 ;  /* 0x000000bca2447223 */ /* 0x041fe40000010041 */
[----:B------:R-:W-:Y:S01]  /*7ce0*/  FFMA.FTZ R69, R162, R187, -R161 ;  /* 0x000000bba2457223 */ /* 0x000fe200000108a1 */
[----:B------:R-:W-:Y:S01]  /*7cf0*/  STS [R102.X4+0x10fc], R221 ;  /* 0x0010fcdd66007388 */ /* 0x000fe20000004800 */
[----:B------:R-:W-:-:S02]  /*7d00*/  FADD.FTZ R185, -R185, R68 ;  /* 0x00000044b9b97221 */ /* 0x000fc40000010100 */
[----:B------:R-:W-:Y:S02]  /*7d10*/  FADD.FTZ R69, R184, R69 ;  /* 0x00000045b8457221 */ /* 0x000fe40000010000 */
[C---:B------:R-:W-:Y:S02]  /*7d20*/  FMUL.FTZ R65, R163.reuse, -R185 ;  /* 0x800000b9a3417220 */ /* 0x040fe40000410000 */
[-C--:B------:R-:W-:Y:S02]  /*7d30*/  FMUL.FTZ R163, R163, -R69.reuse ;  /* 0x80000045a3a37220 */ /* 0x080fe40000410000 */
[C---:B------:R-:W-:Y:S02]  /*7d40*/  FFMA.FTZ R65, R164.reuse, R69, -R65 ;  /* 0x00000045a4417223 */ /* 0x040fe40000010841 */
[----:B------:R-:W-:Y:S02]  /*7d50*/  FFMA.FTZ R68, R164, R185, R163 ;  /* 0x000000b9a4447223 */ /* 0x000fe400000100a3 */
[----:B------:R-:W-:-:S02]  /*7d60*/  FADD.FTZ R226, R226, R65 ;  /* 0x00000041e2e27221 */ /* 0x000fc40000010000 */
[----:B------:R-:W-:Y:S02]  /*7d70*/  FMUL.FTZ R67, R183, UR39 ;  /* 0x00000027b7437c20 */ /* 0x000fe40008410000 */
[----:B------:R-:W-:Y:S02]  /*7d80*/  FADD.FTZ R68, -R227, R68 ;  /* 0x00000044e3447221 */ /* 0x000fe40000010100 */
[----:B------:R-:W-:Y:S02]  /*7d90*/  FMUL.FTZ R65, R165, -R226 ;  /* 0x800000e2a5417220 */ /* 0x000fe40000410000 */
[----:B------:R-:W-:Y:S02]  /*7da0*/  FFMA.FTZ R67, R247, UR38, -R67 ;  /* 0x00000026f7437c23 */ /* 0x000fe40008010843 */
[-C--:B------:R-:W-:Y:S02]  /*7db0*/  FMUL.FTZ R165, R165, -R68.reuse ;  /* 0x80000044a5a57220 */ /* 0x080fe40000410000 */
[----:B------:R-:W-:-:S02]  /*7dc0*/  FFMA.FTZ R65, R166, R68, R65 ;  /* 0x00000044a6417223 */ /* 0x000fc40000010041 */
[----:B------:R-:W-:Y:S02]  /*7dd0*/  FMUL.FTZ R67, R231, R67 ;  /* 0x00000043e7437220 */ /* 0x000fe40000410000 */
[----:B------:R-:W-:Y:S02]  /*7de0*/  FFMA.FTZ R166, R166, R226, -R165 ;  /* 0x000000e2a6a67223 */ /* 0x000fe400000108a5 */
[----:B------:R-:W-:Y:S01]  /*7df0*/  FADD.FTZ R65, -R224, R65 ;  /* 0x00000041e0417221 */ /* 0x000fe20000010100 */
[----:B------:R0:W-:Y:S01]  /*7e00*/  STS [R102.X4+0x1080], R67 ;  /* 0x0010804366007388 */ /* 0x0001e20000004800 */
[----:B------:R-:W-:Y:S02]  /*7e10*/  FMUL.FTZ R94, R170, UR39 ;  /* 0x00000027aa5e7c20 */ /* 0x000fe40008410000 */
[----:B------:R-:W-:Y:S02]  /*7e20*/  FADD.FTZ R223, R223, R166 ;  /* 0x000000a6dfdf7221 */ /* 0x000fe40000010000 */
[----:B------:R-:W-:-:S02]  /*7e30*/  FMUL.FTZ R98, R172, UR38 ;  /* 0x00000026ac627c20 */ /* 0x000fc40008410000 */
[----:B------:R-:W-:Y:S02]  /*7e40*/  FFMA.FTZ R94, R234, UR38, -R94 ;  /* 0x00000026ea5e7c23 */ /* 0x000fe4000801085e */
[----:B------:R-:W-:Y:S02]  /*7e50*/  FFMA.FTZ R98, R236, UR39, R98 ;  /* 0x00000027ec627c23 */ /* 0x000fe40008010062 */
[C---:B0-----:R-:W-:Y:S02]  /*7e60*/  FMUL.FTZ R67, R167.reuse, -R65 ;  /* 0x80000041a7437220 */ /* 0x041fe40000410000 */
[-C--:B------:R-:W-:Y:S02]  /*7e70*/  FMUL.FTZ R167, R167, -R223.reuse ;  /* 0x800000dfa7a77220 */ /* 0x080fe40000410000 */
[----:B------:R-:W-:Y:S02]  /*7e80*/  FFMA.FTZ R67, R168, R223, -R67 ;  /* 0x000000dfa8437223 */ /* 0x000fe40000010843 */
[----:B------:R-:W-:-:S02]  /*7e90*/  FMUL.FTZ R94, R215, R94 ;  /* 0x0000005ed75e7220 */ /* 0x000fc40000410000 */
[----:B------:R-:W-:Y:S02]  /*7ea0*/  FFMA.FTZ R64, R168, R65, R167 ;  /* 0x00000041a8407223 */ /* 0x000fe400000100a7 */
[----:B------:R-:W-:Y:S01]  /*7eb0*/  FFMA.FTZ R98, -R210, R98, -RZ ;  /* 0x00000062d2627223 */ /* 0x000fe200000109ff */
[----:B------:R0:W-:Y:S01]  /*7ec0*/  STS [R102.X4+0x10e8], R94 ;  /* 0x0010e85e66007388 */ /* 0x0001e20000004800 */
[----:B------:R-:W-:Y:S02]  /*7ed0*/  FMUL.FTZ R100, R171, UR38 ;  /* 0x00000026ab647c20 */ /* 0x000fe40008410000 */
[----:B------:R-:W-:Y:S01]  /*7ee0*/  FADD.FTZ R230, R230, R67 ;  /* 0x00000043e6e67221 */ /* 0x000fe20000010000 */
[----:B------:R1:W-:Y:S01]  /*7ef0*/  STS [R102.X4+0x10dc], R98 ;  /* 0x0010dc6266007388 */ /* 0x0003e20000004800 */
[----:B------:R-:W-:Y:S02]  /*7f00*/  FADD.FTZ R64, -R229, R64 ;  /* 0x00000040e5407221 */ /* 0x000fe40000010100 */
[----:B------:R-:W-:-:S02]  /*7f10*/  FMUL.FTZ R117, R183, UR38 ;  /* 0x00000026b7757c20 */ /* 0x000fc40008410000 */
[----:B------:R-:W-:Y:S02]  /*7f20*/  FMUL.FTZ R96, R171, UR39 ;  /* 0x00000027ab607c20 */ /* 0x000fe40008410000 */
[----:B------:R-:W-:Y:S02]  /*7f30*/  FFMA.FTZ R100, R235, UR39, R100 ;  /* 0x00000027eb647c23 */ /* 0x000fe40008010064 */
[----:B------:R-:W-:Y:S02]  /*7f40*/  FMUL.FTZ R95, R170, UR38 ;  /* 0x00000026aa5f7c20 */ /* 0x000fe40008410000 */
[-C--:B0-----:R-:W-:Y:S02]  /*7f50*/  FMUL.FTZ R94, R230, R137.reuse ;  /* 0x00000089e65e7220 */ /* 0x081fe40000410000 */
[----:B------:R-:W-:Y:S02]  /*7f60*/  FMUL.FTZ R70, R223, R136 ;  /* 0x00000088df467220 */ /* 0x000fe40000410000 */
[----:B-1----:R-:W-:-:S02]  /*7f70*/  FMUL.FTZ R98, R64, R137 ;  /* 0x0000008940627220 */ /* 0x002fc40000410000 */
[----:B------:R-:W-:Y:S02]  /*7f80*/  FFMA.FTZ R117, R247, UR39, R117 ;  /* 0x00000027f7757c23 */ /* 0x000fe40008010075 */
[----:B------:R-:W-:Y:S02]  /*7f90*/  FMUL.FTZ R97, R172, UR39 ;  /* 0x00000027ac617c20 */ /* 0x000fe40008410000 */
[----:B------:R-:W-:Y:S02]  /*7fa0*/  FFMA.FTZ R96, R235, UR38, -R96 ;  /* 0x00000026eb607c23 */ /* 0x000fe40008010860 */
[----:B------:R-:W-:Y:S02]  /*7fb0*/  FFMA.FTZ R100, -R216, R100, -RZ ;  /* 0x00000064d8647223 */ /* 0x000fe400000109ff */
[----:B------:R-:W-:Y:S02]  /*7fc0*/  FFMA.FTZ R95, R234, UR39, R95 ;  /* 0x00000027ea5f7c23 */ /* 0x000fe4000801005f */
[----:B------:R-:W-:Y:S01]  /*7fd0*/  FFMA.FTZ R247, R85, -R137, R247 ;  /* 0x8000008955f77223 */ /* 0x000fe200000100f7 */
[----:B------:R0:W-:Y:S01]  /*7fe0*/  STS [R102.X4+0x10e4], R100 ;  /* 0x0010e46466007388 */ /* 0x0001e20000004800 */
[----:B------:R-:W-:-:S02]  /*7ff0*/  FFMA.FTZ R71, R84, -R136, R246 ;  /* 0x8000008854477223 */ /* 0x000fc400000100f6 */
[----:B------:R-:W-:Y:S02]  /*8000*/  FMUL.FTZ R66, R183, R94 ;  /* 0x0000005eb7427220 */ /* 0x000fe40000410000 */
[----:B------:R-:W-:Y:S02]  /*8010*/  FMUL.FTZ R136, R65, R136 ;  /* 0x0000008841887220 */ /* 0x000fe40000410000 */
[----:B------:R-:W-:Y:S02]  /*8020*/  FMUL.FTZ R93, R182, R70 ;  /* 0x00000046b65d7220 */ /* 0x000fe40000410000 */
[----:B------:R-:W-:Y:S02]  /*8030*/  FMUL.FTZ R99, R174, UR39 ;  /* 0x00000027ae637c20 */ /* 0x000fe40008410000 */
[----:B------:R-:W-:Y:S02]  /*8040*/  FMUL.FTZ R67, R183, R98 ;  /* 0x00000062b7437220 */ /* 0x000fe40000410000 */
[----:B------:R-:W-:-:S02]  /*8050*/  FMUL.FTZ R101, R175, UR39 ;  /* 0x00000027af657c20 */ /* 0x000fc40008410000 */
[----:B------:R-:W-:Y:S02]  /*8060*/  FFMA.FTZ R97, R236, UR38, -R97 ;  /* 0x00000026ec617c23 */ /* 0x000fe40008010861 */
[----:B------:R-:W-:Y:S02]  /*8070*/  FMUL.FTZ R96, R216, R96 ;  /* 0x00000060d8607220 */ /* 0x000fe40000410000 */
[----:B------:R-:W-:Y:S02]  /*8080*/  FFMA.FTZ R95, -R215, R95, -RZ ;  /* 0x0000005fd75f7223 */ /* 0x000fe400000109ff */
[----:B------:R-:W-:Y:S01]  /*8090*/  FFMA.FTZ R66, R247, R98, -R66 ;  /* 0x00000062f7427223 */ /* 0x000fe20000010842 */
[----:B------:R1:W-:Y:S01]  /*80a0*/  STS [R102.X4+0x10e0], R96 ;  /* 0x0010e06066007388 */ /* 0x0003e20000004800 */
[C---:B------:R-:W-:Y:S02]  /*80b0*/  FMUL.FTZ R113, R181.reuse, UR39 ;  /* 0x00000027b5717c20 */ /* 0x040fe40008410000 */
[----:B------:R-:W-:Y:S01]  /*80c0*/  FMUL.FTZ R118, R181, UR38 ;  /* 0x00000026b5767c20 */ /* 0x000fe20008410000 */
[----:B------:R2:W-:Y:S01]  /*80d0*/  STS [R102.X4+0x10ec], R95 ;  /* 0x0010ec5f66007388 */ /* 0x0005e20000004800 */
[----:B------:R-:W-:-:S02]  /*80e0*/  FFMA.FTZ R93, R71, R136, -R93 ;  /* 0x00000088475d7223 */ /* 0x000fc4000001085d */
[----:B------:R-:W-:Y:S02]  /*80f0*/  FMUL.FTZ R103, R176, UR39 ;  /* 0x00000027b0677c20 */ /* 0x000fe40008410000 */
[----:B------:R-:W-:Y:S02]  /*8100*/  FFMA.FTZ R99, R238, UR38, -R99 ;  /* 0x00000026ee637c23 */ /* 0x000fe40008010863 */
[----:B------:R-:W-:Y:S02]  /*8110*/  FMUL.FTZ R136, R182, R136 ;  /* 0x00000088b6887220 */ /* 0x000fe40000410000 */
[----:B------:R-:W-:Y:S02]  /*8120*/  FFMA.FTZ R67, R94, R247, R67 ;  /* 0x000000f75e437223 */ /* 0x000fe40000010043 */
[----:B0-----:R-:W-:Y:S02]  /*8130*/  FMUL.FTZ R100, R68, R135 ;  /* 0x0000008744647220 */ /* 0x001fe40000410000 */
[----:B------:R-:W-:-:S02]  /*8140*/  FFMA.FTZ R101, R239, UR38, -R101 ;  /* 0x00000026ef657c23 */ /* 0x000fc40008010865 */
[----:B------:R-:W-:Y:S02]  /*8150*/  FMUL.FTZ R97, R210, R97 ;  /* 0x00000061d2617220 */ /* 0x000fe40000410000 */
[----:B------:R-:W-:Y:S02]  /*8160*/  FADD.FTZ R66, RZ, R66 ;  /* 0x00000042ff427221 */ /* 0x000fe40000010000 */
[C---:B------:R-:W-:Y:S01]  /*8170*/  FFMA.FTZ R113, R245.reuse, UR38, -R113 ;  /* 0x00000026f5717c23 */ /* 0x040fe20008010871 */
[----:B------:R0:W-:Y:S01]  /*8180*/  STS [R102.X4+0x10d8], R97 ;  /* 0x0010d86166007388 */ /* 0x0001e20000004800 */
[----:B------:R-:W-:Y:S02]  /*8190*/  FFMA.FTZ R118, R245, UR39, R118 ;  /* 0x00000027f5767c23 */ /* 0x000fe40008010076 */
[----:B-1----:R-:W-:Y:S02]  /*81a0*/  FMUL.FTZ R96, R226, R135 ;  /* 0x00000087e2607220 */ /* 0x002fe40000410000 */
[----:B------:R-:W-:-:S02]  /*81b0*/  FFMA.FTZ R103, R240, UR38, -R103 ;  /* 0x00000026f0677c23 */ /* 0x000fc40008010867 */
[----:B------:R-:W-:Y:S02]  /*81c0*/  FMUL.FTZ R99, R204, R99 ;  /* 0x00000063cc637220 */ /* 0x000fe40000410000 */
[----:B------:R-:W-:Y:S02]  /*81d0*/  FFMA.FTZ R245, R83, -R135, R245 ;  /* 0x8000008753f57223 */ /* 0x000fe400000100f5 */
[----:B------:R-:W-:Y:S01]  /*81e0*/  FFMA.FTZ R136, R70, R71, R136 ;  /* 0x0000004746887223 */ /* 0x000fe20000010088 */
[----:B------:R1:W-:Y:S01]  /*81f0*/  STS [R102.X4+0x10c8], R99 ;  /* 0x0010c86366007388 */ /* 0x0003e20000004800 */
[----:B------:R-:W-:Y:S02]  /*8200*/  FADD.FTZ R67, RZ, R67 ;  /* 0x00000043ff437221 */ /* 0x000fe40000010000 */
[----:B--2---:R-:W-:Y:S02]  /*8210*/  FMUL.FTZ R95, R181, R100 ;  /* 0x00000064b55f7220 */ /* 0x004fe40000410000 */
[----:B------:R-:W-:-:S02]  /*8220*/  FMUL.FTZ R101, R203, R101 ;  /* 0x00000065cb657220 */ /* 0x000fc40000410000 */
[C---:B------:R-:W-:Y:S02]  /*8230*/  FMUL.FTZ R111, R180.reuse, UR39 ;  /* 0x00000027b46f7c20 */ /* 0x040fe40008410000 */
[----:B------:R-:W-:Y:S01]  /*8240*/  FMUL.FTZ R116, R180, UR38 ;  /* 0x00000026b4747c20 */ /* 0x000fe20008410000 */
[----:B------:R2:W-:Y:S01]  /*8250*/  STS [R102.X4+0x10c0], R101 ;  /* 0x0010c06566007388 */ /* 0x0005e20000004800 */
[----:B------:R-:W-:Y:S02]  /*8260*/  FADD.FTZ R66, R66, R93 ;  /* 0x0000005d42427221 */ /* 0x000fe40000010000 */
[----:B0-----:R-:W-:Y:S02]  /*8270*/  FMUL.FTZ R97, R181, R96 ;  /* 0x00000060b5617220 */ /* 0x001fe40000410000 */
[----:B------:R-:W-:Y:S02]  /*8280*/  FMUL.FTZ R93, R69, R134 ;  /* 0x00000086455d7220 */ /* 0x000fe40000410000 */
[----:B------:R-:W-:-:S02]  /*8290*/  FMUL.FTZ R103, R198, R103 ;  /* 0x00000067c6677220 */ /* 0x000fc40000410000 */
[----:B------:R-:W-:Y:S02]  /*82a0*/  FADD.FTZ R67, R67, R136 ;  /* 0x0000008843437221 */ /* 0x000fe40000010000 */
[----:B------:R-:W-:Y:S01]  /*82b0*/  FFMA.FTZ R98, R96, R245, R95 ;  /* 0x000000f560627223 */ /* 0x000fe2000001005f */
[----:B------:R0:W-:Y:S01]  /*82c0*/  STS [R102.X4+0x10b8], R103 ;  /* 0x0010b86766007388 */ /* 0x0001e20000004800 */
[C---:B------:R-:W-:Y:S02]  /*82d0*/  FFMA.FTZ R111, R244.reuse, UR38, -R111 ;  /* 0x00000026f46f7c23 */ /* 0x040fe4000801086f */
[----:B------:R-:W-:Y:S02]  /*82e0*/  FFMA.FTZ R116, R244, UR39, R116 ;  /* 0x00000027f4747c23 */ /* 0x000fe40008010074 */
[----:B------:R-:W-:Y:S02]  /*82f0*/  FMUL.FTZ R105, R177, UR39 ;  /* 0x00000027b1697c20 */ /* 0x000fe40008410000 */
[----:B------:R-:W-:-:S02]  /*8300*/  FMUL.FTZ R104, R174, UR38 ;  /* 0x00000026ae687c20 */ /* 0x000fc40008410000 */
[----:B-1----:R-:W-:Y:S02]  /*8310*/  FMUL.FTZ R99, R185, R134 ;  /* 0x00000086b9637220 */ /* 0x002fe40000410000 */
[----:B------:R-:W-:Y:S02]  /*8320*/  FMUL.FTZ R95, R187, R133 ;  /* 0x00000085bb5f7220 */ /* 0x000fe40000410000 */
[----:B------:R-:W-:Y:S02]  /*8330*/  FFMA.FTZ R97, R245, R100, -R97 ;  /* 0x00000064f5617223 */ /* 0x000fe40000010861 */
[----:B------:R-:W-:Y:S02]  /*8340*/  FFMA.FTZ R244, R82, -R134, R244 ;  /* 0x8000008652f47223 */ /* 0x000fe400000100f4 */
[----:B--2---:R-:W-:Y:S02]  /*8350*/  FMUL.FTZ R101, R180, R93 ;  /* 0x0000005db4657220 */ /* 0x004fe40000410000 */
[----:B------:R-:W-:-:S02]  /*8360*/  FADD.FTZ R67, R67, R98 ;  /* 0x0000006243437221 */ /* 0x000fc40000010000 */
[----:B------:R-:W-:Y:S02]  /*8370*/  FFMA.FTZ R98, R81, -R133, R243 ;  /* 0x8000008551627223 */ /* 0x000fe400000100f3 */
[----:B------:R-:W-:Y:S02]  /*8380*/  FFMA.FTZ R105, R241, UR38, -R105 ;  /* 0x00000026f1697c23 */ /* 0x000fe40008010869 */
[----:B------:R-:W-:Y:S02]  /*8390*/  FFMA.FTZ R104, R238, UR39, R104 ;  /* 0x00000027ee687c23 */ /* 0x000fe40008010068 */
[----:B------:R-:W-:Y:S02]  /*83a0*/  FMUL.FTZ R100, R180, R99 ;  /* 0x00000063b4647220 */ /* 0x000fe40000410000 */
[----:B------:R-:W-:Y:S02]  /*83b0*/  FMUL.FTZ R133, R188, R133 ;  /* 0x00000085bc857220 */ /* 0x000fe40000410000 */
[----:B0-----:R-:W-:-:S02]  /*83c0*/  FMUL.FTZ R103, R179, R95 ;  /* 0x0000005fb3677220 */ /* 0x001fc40000410000 */
[C---:B------:R-:W-:Y:S02]  /*83d0*/  FMUL.FTZ R107, R178.reuse, UR39 ;  /* 0x00000027b26b7c20 */ /* 0x040fe40008410000 */
[----:B------:R-:W-:Y:S02]  /*83e0*/  FMUL.FTZ R112, R178, UR38 ;  /* 0x00000026b2707c20 */ /* 0x000fe40008410000 */
[----:B------:R-:W-:Y:S02]  /*83f0*/  FFMA.FTZ R101, R244, R99, -R101 ;  /* 0x00000063f4657223 */ /* 0x000fe40000010865 */
[----:B------:R-:W-:Y:S02]  /*8400*/  FADD.FTZ R66, R66, R97 ;  /* 0x0000006142427221 */ /* 0x000fe40000010000 */
[----:B------:R-:W-:Y:S02]  /*8410*/  FMUL.FTZ R97, R190, R132 ;  /* 0x00000084be617220 */ /* 0x000fe40000410000 */
[----:B------:R-:W-:-:S02]  /*8420*/  FMUL.FTZ R105, R197, R105 ;  /* 0x00000069c5697220 */ /* 0x000fc40000410000 */
[----:B------:R-:W-:Y:S02]  /*8430*/  FFMA.FTZ R104, -R204, R104, -RZ ;  /* 0x00000068cc687223 */ /* 0x000fe400000109ff */
[----:B------:R-:W-:Y:S01]  /*8440*/  FFMA.FTZ R100, R93, R244, R100 ;  /* 0x000000f45d647223 */ /* 0x000fe20000010064 */
[----:B------:R-:W-:Y:S01]  /*8450*/  STS [R102.X4+0x10b0], R105 ;  /* 0x0010b06966007388 */ /* 0x000fe20000004800 */
[-C--:B------:R-:W-:Y:S02]  /*8460*/  FFMA.FTZ R103, R98, R133.reuse, -R103 ;  /* 0x0000008562677223 */ /* 0x080fe40000010867 */
[C---:B------:R-:W-:Y:S01]  /*8470*/  FFMA.FTZ R107, R242.reuse, UR38, -R107 ;  /* 0x00000026f26b7c23 */ /* 0x040fe2000801086b */
[----:B------:R0:W-:Y:S01]  /*8480*/  STS [R102.X4+0x10cc], R104 ;  /* 0x0010cc6866007388 */ /* 0x0001e20000004800 */
[----:B------:R-:W-:Y:S02]  /*8490*/  FFMA.FTZ R112, R242, UR39, R112 ;  /* 0x00000027f2707c23 */ /* 0x000fe40008010070 */
[----:B------:R-:W-:-:S02]  /*84a0*/  FMUL.FTZ R133, R179, R133 ;  /* 0x00000085b3857220 */ /* 0x000fc40000410000 */
[----:B------:R-:W-:Y:S02]  /*84b0*/  FADD.FTZ R66, R66, R101 ;  /* 0x0000006542427221 */ /* 0x000fe40000010000 */
[-C--:B------:R-:W-:Y:S02]  /*84c0*/  FMUL.FTZ R99, R157, R132.reuse ;  /* 0x000000849d637220 */ /* 0x080fe40000410000 */
[----:B------:R-:W-:Y:S02]  /*84d0*/  FFMA.FTZ R242, R80, -R132, R242 ;  /* 0x8000008450f27223 */ /* 0x000fe400000100f2 */
[----:B------:R-:W-:Y:S02]  /*84e0*/  FMUL.FTZ R101, R178, R97 ;  /* 0x00000061b2657220 */ /* 0x000fe40000410000 */
[----:B------:R-:W-:Y:S02]  /*84f0*/  FADD.FTZ R67, R67, R100 ;  /* 0x0000006443437221 */ /* 0x000fe40000010000 */
[----:B------:R-:W-:-:S02]  /*8500*/  FMUL.FTZ R109, R179, UR39 ;  /* 0x00000027b36d7c20 */ /* 0x000fc40008410000 */
[----:B------:R-:W-:Y:S02]  /*8510*/  FMUL.FTZ R108, R176, UR38 ;  /* 0x00000026b06c7c20 */ /* 0x000fe40008410000 */
[----:B------:R-:W-:Y:S02]  /*8520*/  FMUL.FTZ R106, R175, UR38 ;  /* 0x00000026af6a7c20 */ /* 0x000fe40008410000 */
[----:B------:R-:W-:Y:S02]  /*8530*/  FFMA.FTZ R100, R95, R98, R133 ;  /* 0x000000625f647223 */ /* 0x000fe40000010085 */
[-C--:B0-----:R-:W-:Y:S02]  /*8540*/  FMUL.FTZ R104, R178, R99.reuse ;  /* 0x00000063b2687220 */ /* 0x081fe40000410000 */
[----:B------:R-:W-:Y:S02]  /*8550*/  FFMA.FTZ R105, R242, R99, -R101 ;  /* 0x00000063f2697223 */ /* 0x000fe40000010865 */
[----:B------:R-:W-:-:S02]  /*8560*/  FMUL.FTZ R99, R193, R129 ;  /* 0x00000081c1637220 */ /* 0x000fc40000410000 */
[----:B------:R-:W-:Y:S02]  /*8570*/  FFMA.FTZ R109, R243, UR38, -R109 ;  /* 0x00000026f36d7c23 */ /* 0x000fe4000801086d */
[----:B------:R-:W-:Y:S02]  /*8580*/  FMUL.FTZ R107, R192, R107 ;  /* 0x0000006bc06b7220 */ /* 0x000fe40000410000 */
[----:B------:R-:W-:Y:S02]  /*8590*/  FFMA.FTZ R108, R240, UR39, R108 ;  /* 0x00000027f06c7c23 */ /* 0x000fe4000801006c */
[----:B------:R-:W-:Y:S01]  /*85a0*/  FFMA.FTZ R106, R239, UR39, R106 ;  /* 0x00000027ef6a7c23 */ /* 0x000fe2000801006a */
[----:B------:R0:W-:Y:S01]  /*85b0*/  STS [R102.X4+0x10a8], R107 ;  /* 0x0010a86b66007388 */ /* 0x0001e20000004800 */
[----:B------:R-:W-:Y:S02]  /*85c0*/  FADD.FTZ R67, R67, R100 ;  /* 0x0000006443437221 */ /* 0x000fe40000010000 */
[----:B------:R-:W-:-:S02]  /*85d0*/  FFMA.FTZ R104, R97, R242, R104 ;  /* 0x000000f261687223 */ /* 0x000fc40000010068 */
[----:B------:R-:W-:Y:S02]  /*85e0*/  FADD.FTZ R66, R66, R103 ;  /* 0x0000006742427221 */ /* 0x000fe40000010000 */
[-C--:B------:R-:W-:Y:S02]  /*85f0*/  FFMA.FTZ R100, R79, -R129.reuse, R241 ;  /* 0x800000814f647223 */ /* 0x080fe400000100f1 */
[----:B------:R-:W-:Y:S02]  /*8600*/  FMUL.FTZ R101, R196, R128 ;  /* 0x00000080c4657220 */ /* 0x000fe40000410000 */
[----:B------:R-:W-:Y:S02]  /*8610*/  FMUL.FTZ R129, R194, R129 ;  /* 0x00000081c2817220 */ /* 0x000fe40000410000 */
[----:B------:R-:W-:Y:S02]  /*8620*/  FMUL.FTZ R103, R177, R99 ;  /* 0x00000063b1677220 */ /* 0x000fe40000410000 */
[----:B------:R-:W-:-:S02]  /*8630*/  FMUL.FTZ R109, R191, R109 ;  /* 0x0000006dbf6d7220 */ /* 0x000fc40000410000 */
[----:B------:R-:W-:Y:S02]  /*8640*/  FFMA.FTZ R108, -R198, R108, -RZ ;  /* 0x0000006cc66c7223 */ /* 0x000fe400000109ff */
[----:B------:R-:W-:Y:S01]  /*8650*/  FFMA.FTZ R106, -R203, R106, -RZ ;  /* 0x0000006acb6a7223 */ /* 0x000fe200000109ff */
[----:B------:R1:W-:Y:S01]  /*8660*/  STS [R102.X4+0x10a0], R109 ;  /* 0x0010a06d66007388 */ /* 0x0003e20000004800 */
[----:B------:R-:W-:Y:S02]  /*8670*/  FADD.FTZ R67, R67, R104 ;  /* 0x0000006843437221 */ /* 0x000fe40000010000 */
[-C--:B------:R-:W-:Y:S01]  /*8680*/  FFMA.FTZ R240, R78, -R128.reuse, R240 ;  /* 0x800000804ef07223 */ /* 0x080fe200000100f0 */
[----:B------:R-:W-:Y:S01]  /*8690*/  STS [R102.X4+0x10bc], R108 ;  /* 0x0010bc6c66007388 */ /* 0x000fe20000004800 */
[----:B0-----:R-:W-:Y:S02]  /*86a0*/  FMUL.FTZ R107, R195, R128 ;  /* 0x00000080c36b7220 */ /* 0x001fe40000410000 */
[----:B------:R-:W-:Y:S01]  /*86b0*/  FMUL.FTZ R104, R176, R101 ;  /* 0x00000065b0687220 */ /* 0x000fe20000410000 */
[----:B------:R0:W-:Y:S01]  /*86c0*/  STS [R102.X4+0x10c4], R106 ;  /* 0x0010c46a66007388 */ /* 0x0001e20000004800 */
[----:B------:R-:W-:-:S02]  /*86d0*/  FFMA.FTZ R103, R100, R129, -R103 ;  /* 0x0000008164677223 */ /* 0x000fc40000010867 */
[-C--:B------:R-:W-:Y:S02]  /*86e0*/  FMUL.FTZ R92, R199, R127.reuse ;  /* 0x0000007fc75c7220 */ /* 0x080fe40000410000 */
[----:B------:R-:W-:Y:S02]  /*86f0*/  FADD.FTZ R66, R66, R105 ;  /* 0x0000006942427221 */ /* 0x000fe40000010000 */
[----:B------:R-:W-:Y:S02]  /*8700*/  FFMA.FTZ R239, R77, -R127, R239 ;  /* 0x8000007f4def7223 */ /* 0x000fe400000100ef */
[----:B-1----:R-:W-:Y:S02]  /*8710*/  FFMA.FTZ R109, R240, R107, -R104 ;  /* 0x0000006bf06d7223 */ /* 0x002fe40000010868 */
[----:B0-----:R-:W-:Y:S02]  /*8720*/  FMUL.FTZ R106, R151, R127 ;  /* 0x0000007f976a7220 */ /* 0x001fe40000410000 */
[----:B------:R-:W-:-:S02]  /*8730*/  FMUL.FTZ R108, R175, R92 ;  /* 0x0000005caf6c7220 */ /* 0x000fc40000410000 */
[----:B------:R-:W-:Y:S02]  /*8740*/  FADD.FTZ R66, R66, R103 ;  /* 0x0000006742427221 */ /* 0x000fe40000010000 */
[----:B------:R-:W-:Y:S02]  /*8750*/  FMUL.FTZ R129, R177, R129 ;  /* 0x00000081b1817220 */ /* 0x000fe40000410000 */
[----:B------:R-:W-:Y:S02]  /*8760*/  FFMA.FTZ R105, R239, R106, -R108 ;  /* 0x0000006aef697223 */ /* 0x000fe4000001086c */
[----:B------:R-:W-:Y:S02]  /*8770*/  FADD.FTZ R66, R66, R109 ;  /* 0x0000006d42427221 */ /* 0x000fe40000010000 */
[----:B------:R-:W-:Y:S02]  /*8780*/  FFMA.FTZ R104, R99, R100, R129 ;  /* 0x0000006463687223 */ /* 0x000fe40000010081 */
[----:B------:R-:W-:-:S02]  /*8790*/  FMUL.FTZ R107, R176, R107 ;  /* 0x0000006bb06b7220 */ /* 0x000fc40000410000 */
[----:B------:R-:W-:Y:S02]  /*87a0*/  FADD.FTZ R132, R66, R105 ;  /* 0x0000006942847221 */ /* 0x000fe40000010000 */
[----:B------:R-:W-:Y:S02]  /*87b0*/  FMUL.FTZ R110, R177, UR38 ;  /* 0x00000026b16e7c20 */ /* 0x000fe40008410000 */
[----:B------:R-:W-:Y:S02]  /*87c0*/  FADD.FTZ R67, R67, R104 ;  /* 0x0000006843437221 */ /* 0x000fe40000010000 */
[----:B------:R-:W-:Y:S02]  /*87d0*/  FMUL.FTZ R66, R131, UR43 ;  /* 0x0000002b83427c20 */ /* 0x000fe40008410000 */
[----:B------:R-:W-:Y:S02]  /*87e0*/  FFMA.FTZ R104, R101, R240, R107 ;  /* 0x000000f065687223 */ /* 0x000fe4000001006b */
[----:B------:R-:W-:-:S02]  /*87f0*/  FMUL.FTZ R106, R175, R106 ;  /* 0x0000006aaf6a7220 */ /* 0x000fc40000410000 */
[----:B------:R-:W-:Y:S02]  /*8800*/  FMUL.FTZ R111, R186, R111 ;  /* 0x0000006fba6f7220 */ /* 0x000fe40000410000 */
[----:B------:R-:W-:Y:S02]  /*8810*/  FFMA.FTZ R110, R241, UR39, R110 ;  /* 0x00000027f16e7c23 */ /* 0x000fe4000801006e */
[----:B------:R-:W-:Y:S01]  /*8820*/  FFMA.FTZ R103, R217, UR41, R66 ;  /* 0x00000029d9677c23 */ /* 0x000fe20008010042 */
[----:B------:R0:W-:Y:S01]  /*8830*/  STS [R102.X4+0x1098], R111 ;  /* 0x0010986f66007388 */ /* 0x0001e20000004800 */
[C---:B------:R-:W-:Y:S02]  /*8840*/  FMUL.FTZ R115, R182.reuse, UR39 ;  /* 0x00000027b6737c20 */ /* 0x040fe40008410000 */
[----:B------:R-:W-:Y:S02]  /*8850*/  FMUL.FTZ R119, R182, UR38 ;  /* 0x00000026b6777c20 */ /* 0x000fe40008410000 */
[----:B------:R-:W-:-:S02]  /*8860*/  FMUL.FTZ R114, R179, UR38 ;  /* 0x00000026b3727c20 */ /* 0x000fc40008410000 */
[----:B------:R-:W-:Y:S02]  /*8870*/  FADD.FTZ R67, R67, R104 ;  /* 0x0000006843437221 */ /* 0x000fe40000010000 */
[----:B------:R-:W-:Y:S02]  /*8880*/  FFMA.FTZ R106, R92, R239, R106 ;  /* 0x000000ef5c6a7223 */ /* 0x000fe4000001006a */
[----:B------:R-:W-:Y:S02]  /*8890*/  FMUL.FTZ R66, R214, UR43 ;  /* 0x0000002bd6427c20 */ /* 0x000fe40008410000 */
[----:B------:R-:W-:Y:S02]  /*88a0*/  FFMA.FTZ R110, -R197, R110, -RZ ;  /* 0x0000006ec56e7223 */ /* 0x000fe400000109ff */
[C---:B------:R-:W-:Y:S02]  /*88b0*/  FFMA.FTZ R115, R246.reuse, UR38, -R115 ;  /* 0x00000026f6737c23 */ /* 0x040fe40008010873 */
[----:B------:R-:W-:Y:S01]  /*88c0*/  FFMA.FTZ R119, R246, UR39, R119 ;  /* 0x00000027f6777c23 */ /* 0x000fe20008010077 */
[----:B------:R1:W-:Y:S01]  /*88d0*/  STS [R102.X4+0x10b4], R110 ;  /* 0x0010b46e66007388 */ /* 0x0003e20000004800 */
[----:B------:R-:W-:-:S02]  /*88e0*/  FFMA.FTZ R114, R243, UR39, R114 ;  /* 0x00000027f3727c23 */ /* 0x000fc40008010072 */
[----:B------:R-:W-:Y:S02]  /*88f0*/  FADD.FTZ R142, R67, R106 ;  /* 0x0000006a438e7221 */ /* 0x000fe40000010000 */
[----:B0-----:R-:W-:Y:S02]  /*8900*/  FFMA.FTZ R111, R213, UR41, -R66 ;  /* 0x00000029d56f7c23 */ /* 0x001fe40008010842 */
[----:B------:R-:W-:Y:S02]  /*8910*/  FMUL.FTZ R113, R228, R113 ;  /* 0x00000071e4717220 */ /* 0x000fe40000410000 */
[----:B------:R-:W-:Y:S02]  /*8920*/  FMUL.FTZ R67, R218, UR43 ;  /* 0x0000002bda437c20 */ /* 0x000fe40008410000 */
[----:B------:R-:W-:Y:S01]  /*8930*/  FMUL.FTZ R66, R208, UR43 ;  /* 0x0000002bd0427c20 */ /* 0x000fe20008410000 */
[----:B------:R-:W-:Y:S01]  /*8940*/  STS [R102.X4+0x1090], R113 ;  /* 0x0010907166007388 */ /* 0x000fe20000004800 */
[----:B------:R-:W-:-:S02]  /*8950*/  FFMA.FTZ R117, -R231, R117, -RZ ;  /* 0x00000075e7757223 */ /* 0x000fc400000109ff */
[C---:B------:R-:W-:Y:S02]  /*8960*/  FMUL.FTZ R115, R225.reuse, R115 ;  /* 0x00000073e1737220 */ /* 0x040fe40000410000 */
[----:B------:R-:W-:Y:S01]  /*8970*/  FFMA.FTZ R119, -R225, R119, -RZ ;  /* 0x00000077e1777223 */ /* 0x000fe200000109ff */
[----:B------:R-:W-:Y:S01]  /*8980*/  STS [R102.X4+0x1084], R117 ;  /* 0x0010847566007388 */ /* 0x000fe20000004800 */
[----:B------:R-:W-:Y:S02]  /*8990*/  FFMA.FTZ R118, -R228, R118, -RZ ;  /* 0x00000076e4767223 */ /* 0x000fe400000109ff */
[----:B------:R-:W-:Y:S01]  /*89a0*/  FFMA.FTZ R116, -R186, R116, -RZ ;  /* 0x00000074ba747223 */ /* 0x000fe200000109ff */
[----:B------:R0:W-:Y:S01]  /*89b0*/  STS [R102.X4+0x1088], R115 ;  /* 0x0010887366007388 */ /* 0x0001e20000004800 */
[----:B------:R-:W-:Y:S02]  /*89c0*/  FFMA.FTZ R114, -R191, R114, -RZ ;  /* 0x00000072bf727223 */ /* 0x000fe400000109ff */
[----:B------:R-:W-:Y:S01]  /*89d0*/  FFMA.FTZ R112, -R192, R112, -RZ ;  /* 0x00000070c0707223 */ /* 0x000fe200000109ff */
[----:B------:R-:W-:Y:S01]  /*89e0*/  STS [R102.X4+0x108c], R119 ;  /* 0x00108c7766007388 */ /* 0x000fe20000004800 */
[----:B-1----:R-:W-:-:S02]  /*89f0*/  FFMA.FTZ R110, R220, UR41, R67 ;  /* 0x00000029dc6e7c23 */ /* 0x002fc40008010043 */
[----:B------:R-:W-:Y:S01]  /*8a00*/  FFMA.FTZ R107, R207, UR41, -R66 ;  /* 0x00000029cf6b7c23 */ /* 0x000fe20008010842 */
[----:B------:R-:W-:Y:S01]  /*8a10*/  STS [R102.X4+0x1094], R118 ;  /* 0x0010947666007388 */ /* 0x000fe20000004800 */
[----:B------:R-:W-:Y:S01]  /*8a20*/  FMUL.FTZ R67, R211, UR43 ;  /* 0x0000002bd3437c20 */ /* 0x000fe20008410000 */
[----:B0-----:R-:W-:Y:S01]  /*8a30*/  MOV R115, UR26 ;  /* 0x0000001a00737c02 */ /* 0x001fe20008000f00 */
[C---:B------:R-:W-:Y:S01]  /*8a40*/  FMUL.FTZ R66, R202.reuse, UR43 ;  /* 0x0000002bca427c20 */ /* 0x040fe20008410000 */
[----:B------:R0:W-:Y:S01]  /*8a50*/  STS [R102.X4+0x109c], R116 ;  /* 0x00109c7466007388 */ /* 0x0001e20000004800 */
[----:B------:R-:W-:Y:S01]  /*8a60*/  FMUL.FTZ R113, R202, R126 ;  /* 0x0000007eca717220 */ /* 0x000fe20000410000 */
[----:B------:R-:W-:Y:S01]  /*8a70*/  LEA R115, R115, -R88, 0x1 ;  /* 0x8000005873737211 */ /* 0x000fe200078e08ff */
[----:B------:R-:W-:Y:S01]  /*8a80*/  FFMA.FTZ R108, R212, UR41, -R67 ;  /* 0x00000029d46c7c23 */ /* 0x000fe20008010843 */
[----:B------:R-:W-:Y:S01]  /*8a90*/  STS [R102.X4+0x10a4], R114 ;  /* 0x0010a47266007388 */ /* 0x000fe20000004800 */
[----:B------:R-:W-:Y:S01]  /*8aa0*/  FFMA.FTZ R117, R201, UR41, -R66 ;  /* 0x00000029c9757c23 */ /* 0x000fe20008010842 */
[----:B------:R-:W-:Y:S01]  /*8ab0*/  ISETP.GE.AND P0, PT, R115, 0x1, PT ;  /* 0x000000017300780c */ /* 0x000fe20003f06270 */
[-C--:B------:R-:W-:Y:S01]  /*8ac0*/  FFMA.FTZ R238, R76, -R126.reuse, R238 ;  /* 0x8000007e4cee7223 */ /* 0x080fe200000100ee */
[----:B------:R1:W-:Y:S01]  /*8ad0*/  STS [R102.X4+0x10ac], R112 ;  /* 0x0010ac7066007388 */ /* 0x0003e20000004800 */
[----:B------:R-:W-:-:S02]  /*8ae0*/  FMUL.FTZ R67, R201, R126 ;  /* 0x0000007ec9437220 */ /* 0x000fc40000410000 */
[----:B------:R-:W-:Y:S02]  /*8af0*/  FMUL.FTZ R145, R174, R113 ;  /* 0x00000071ae917220 */ /* 0x000fe40000410000 */
[----:B------:R-:W-:Y:S02]  /*8b00*/  FMUL.FTZ R66, R196, UR43 ;  /* 0x0000002bc4427c20 */ /* 0x000fe40008410000 */
[-C--:B------:R-:W-:Y:S02]  /*8b10*/  FFMA.FTZ R237, R75, -R125.reuse, R237 ;  /* 0x8000007d4bed7223 */ /* 0x080fe400000100ed */
[----:B0-----:R-:W-:Y:S02]  /*8b20*/  FMUL.FTZ R116, R147, UR43 ;  /* 0x0000002b93747c20 */ /* 0x001fe40008410000 */
[----:B-1----:R-:W-:Y:S02]  /*8b30*/  FMUL.FTZ R102, R205, UR43 ;  /* 0x0000002bcd667c20 */ /* 0x002fe40008410000 */
[----:B------:R-:W-:-:S02]  /*8b40*/  FMUL.FTZ R144, R147, R125 ;  /* 0x0000007d93907220 */ /* 0x000fc40000410000 */
[----:B------:R-:W-:Y:S02]  /*8b50*/  FFMA.FTZ R102, R147, UR41, -R102 ;  /* 0x0000002993667c23 */ /* 0x000fe40008010866 */
[----:B------:R-:W-:Y:S02]  /*8b60*/  FMUL.FTZ R114, R205, R125 ;  /* 0x0000007dcd727220 */ /* 0x000fe40000410000 */
[-C--:B------:R-:W-:Y:S02]  /*8b70*/  FFMA.FTZ R145, R238, R67.reuse, -R145 ;  /* 0x00000043ee917223 */ /* 0x080fe40000010891 */
[----:B------:R-:W-:Y:S02]  /*8b80*/  FMUL.FTZ R147, R174, R67 ;  /* 0x00000043ae937220 */ /* 0x000fe40000410000 */
[----:B------:R-:W-:Y:S02]  /*8b90*/  FFMA.FTZ R125, R195, UR41, -R66 ;  /* 0x00000029c37d7c23 */ /* 0x000fe40008010842 */
[----:B------:R-:W-:-:S02]  /*8ba0*/  FMUL.FTZ R67, R193, UR43 ;  /* 0x0000002bc1437c20 */ /* 0x000fc40008410000 */
[----:B------:R-:W-:Y:S02]  /*8bb0*/  FMUL.FTZ R66, R190, UR43 ;  /* 0x0000002bbe427c20 */ /* 0x000fe40008410000 */
[----:B------:R-:W-:Y:S02]  /*8bc0*/  FFMA.FTZ R126, R194, UR41, -R67 ;  /* 0x00000029c27e7c23 */ /* 0x000fe40008010843 */
[----:B------:R-:W-:Y:S02]  /*8bd0*/  FFMA.FTZ R129, R157, UR41, -R66 ;  /* 0x000000299d817c23 */ /* 0x000fe40008010842 */
[----:B------:R-:W-:Y:S02]  /*8be0*/  FMUL.FTZ R67, R187, UR43 ;  /* 0x0000002bbb437c20 */ /* 0x000fe40008410000 */
[----:B------:R-:W-:Y:S02]  /*8bf0*/  FMUL.FTZ R66, R69, UR43 ;  /* 0x0000002b45427c20 */ /* 0x000fe40008410000 */
[----:B------:R-:W-:-:S02]  /*8c00*/  FFMA.FTZ R128, R188, UR41, -R67 ;  /* 0x00000029bc807c23 */ /* 0x000fc40008010843 */
[----:B------:R-:W-:Y:S02]  /*8c10*/  FFMA.FTZ R133, R185, UR41, -R66 ;  /* 0x00000029b9857c23 */ /* 0x000fe40008010842 */
[----:B------:R-:W-:Y:S02]  /*8c20*/  FMUL.FTZ R105, R220, UR43 ;  /* 0x0000002bdc697c20 */ /* 0x000fe40008410000 */
[----:B------:R-:W-:Y:S02]  /*8c30*/  FMUL.FTZ R67, R226, UR43 ;  /* 0x0000002be2437c20 */ /* 0x000fe40008410000 */
[----:B------:R-:W-:Y:S02]  /*8c40*/  FMUL.FTZ R66, R223, UR43 ;  /* 0x0000002bdf427c20 */ /* 0x000fe40008410000 */
[----:B------:R-:W-:Y:S02]  /*8c50*/  FFMA.FTZ R112, R218, UR41, -R105 ;  /* 0x00000029da707c23 */ /* 0x000fe40008010869 */
[----:B------:R-:W-:-:S02]  /*8c60*/  FMUL.FTZ R134, R185, UR43 ;  /* 0x0000002bb9867c20 */ /* 0x000fc40008410000 */
[----:B------:R-:W-:Y:S02]  /*8c70*/  FFMA.FTZ R130, R68, UR41, -R67 ;  /* 0x0000002944827c23 */ /* 0x000fe40008010843 */
[C---:B------:R-:W-:Y:S02]  /*8c80*/  FFMA.FTZ R141, R65.reuse, UR41, -R66 ;  /* 0x00000029418d7c23 */ /* 0x040fe40008010842 */
        /* <DEDUP_REMOVED lines=15> */
[----:B------:R-:W-:-:S02]  /*8d80*/  FFMA.FTZ R143, R69, UR41, R134 ;  /* 0x00000029458f7c23 */ /* 0x000fc40008010086 */
[----:B------:R-:W-:Y:S02]  /*8d90*/  FFMA.FTZ R104, R131, UR41, -R104 ;  /* 0x0000002983687c23 */ /* 0x000fe40008010868 */
[----:B------:R-:W-:Y:S02]  /*8da0*/  FFMA.FTZ R109, R214, UR41, R109 ;  /* 0x00000029d66d7c23 */ /* 0x000fe4000801006d */
[----:B------:R-:W-:Y:S02]  /*8db0*/  FFMA.FTZ R106, R211, UR41, R106 ;  /* 0x00000029d36a7c23 */ /* 0x000fe4000801006a */
[----:B------:R-:W-:Y:S02]  /*8dc0*/  FFMA.FTZ R105, R208, UR41, R105 ;  /* 0x00000029d0697c23 */ /* 0x000fe40008010069 */
[----:B------:R-:W-:Y:S02]  /*8dd0*/  FFMA.FTZ R116, R205, UR41, R116 ;  /* 0x00000029cd747c23 */ /* 0x000fe40008010074 */
[----:B------:R-:W-:-:S02]  /*8de0*/  FFMA.FTZ R119, R202, UR41, R119 ;  /* 0x00000029ca777c23 */ /* 0x000fc40008010077 */
[----:B------:R-:W-:Y:S02]  /*8df0*/  FFMA.FTZ R147, R113, R238, R147 ;  /* 0x000000ee71937223 */ /* 0x000fe40000010093 */
[----:B------:R-:W-:Y:S02]  /*8e00*/  FFMA.FTZ R118, R151, UR41, -R118 ;  /* 0x0000002997767c23 */ /* 0x000fe40008010876 */
[----:B------:R-:W-:Y:S02]  /*8e10*/  FFMA.FTZ R120, R199, UR41, R120 ;  /* 0x00000029c7787c23 */ /* 0x000fe40008010078 */
[----:B------:R-:W-:Y:S02]  /*8e20*/  FFMA.FTZ R127, R196, UR41, R127 ;  /* 0x00000029c47f7c23 */ /* 0x000fe4000801007f */
[----:B------:R-:W-:Y:S02]  /*8e30*/  FFMA.FTZ R139, R193, UR41, R194 ;  /* 0x00000029c18b7c23 */ /* 0x000fe400080100c2 */
[----:B------:R-:W-:-:S02]  /*8e40*/  FFMA.FTZ R137, R190, UR41, R137 ;  /* 0x00000029be897c23 */ /* 0x000fc40008010089 */
[----:B------:R-:W-:Y:S02]  /*8e50*/  FFMA.FTZ R135, R187, UR41, R188 ;  /* 0x00000029bb877c23 */ /* 0x000fe400080100bc */
[----:B------:R-:W-:Y:S02]  /*8e60*/  FFMA.FTZ R68, R64, UR41, -R67 ;  /* 0x0000002940447c23 */ /* 0x000fe40008010843 */
        /* <DEDUP_REMOVED lines=10> */
[----:B------:R-:W-:Y:S02]  /*8f10*/  ULDC.64 UR36, c[0x0][0x2b8] ;  /* 0x0000ae0000247ab9 */ /* 0x000fe40000000a00 */
[----:B------:R-:W-:Y:S02]  /*8f20*/  USHF.R.U64 UR41, UR36, 0x1, UR37 ;  /* 0x0000000124297899 */ /* 0x000fe40008001225 */
[----:B------:R-:W-:Y:S02]  /*8f30*/  USHF.R.U32.HI UR42, URZ, 0x1, UR37 ;  /* 0x000000013f2a7899 */ /* 0x000fe40008011625 */
[----:B------:R-:W-:Y:S02]  /*8f40*/  ULEA UR44, UR24, 0xfffffc00, 0xa ;  /* 0xfffffc00182c7891 */ /* 0x000fe4000f8e503f */
[----:B------:R-:W-:Y:S02]  /*8f50*/  UIMAD.WIDE.U32 UR36, UR14, UR38, URZ ;  /* 0x000000260e2472a5 */ /* 0x000fe4000f8e003f */
[----:B------:R-:W-:-:S02]  /*8f60*/  UIMAD UR43, UR14, UR39, UR43 ;  /* 0x000000270e2b72a4 */ /* 0x000fc4000f8e022b */
[----:B------:R-:W-:Y:S01]  /*8f70*/  IADD3 R64, P0, R88, UR44, RZ ;  /* 0x0000002c58407c10 */ /* 0x000fe2000ff1e0ff */
[----:B------:R-:W-:Y:S01]  /*8f80*/  ULDC.64 UR38, c[0x0][0x2d0] ;  /* 0x0000b40000267ab9 */ /* 0x000fe20000000a00 */
[----:B------:R-:W-:Y:S01]  /*8f90*/  MOV R65, UR44 ;  /* 0x0000002c00417c02 */ /* 0x000fe20008000f00 */
[----:B------:R-:W-:Y:S02]  /*8fa0*/  UIMAD UR38, UR40, UR38, URZ ;  /* 0x00000026282672a4 */ /* 0x000fe4000f8e023f */
[----:B------:R-:W-:Y:S01]  /*8fb0*/  UIADD3 UR37, UR37, UR43, URZ ;  /* 0x0000002b25257290 */ /* 0x000fe2000fffe03f */
[----:B------:R-:W-:Y:S01]  /*8fc0*/  LEA.HI.X.SX32 R65, R65, RZ, 0x1, P0 ;  /* 0x000000ff41417211 */ /* 0x000fe200000f0eff */
[----:B------:R-:W-:Y:S02]  /*8fd0*/  UIMAD UR43, UR42, UR12, URZ ;  /* 0x0000000c2a2b72a4 */ /* 0x000fe4000f8e023f */
[----:B------:R-:W-:Y:S02]  /*8fe0*/  UIMAD.WIDE.U32 UR36, UR12, UR41, UR36 ;  /* 0x000000290c2472a5 */ /* 0x000fe4000f8e0024 */
[----:B------:R-:W-:Y:S01]  /*8ff0*/  UIMAD UR43, UR13, UR41, UR43 ;  /* 0x000000290d2b72a4 */ /* 0x000fe2000f8e022b */
[----:B------:R-:W-:Y:S01]  /*9000*/  IMAD.WIDE.U32 R64, R67, c[0x0][0x2d0], R64 ;  /* 0x0000b40043407a25 */ /* 0x000fe200078e0040 */
        /* <DEDUP_REMOVED lines=9> */
.L_x_8313:
[----:B------:R-:W-:Y:S05]  /*90a0*/  BSYNC B0 ;  /* 0x0000000000007941 */ /* 0x000fea0003800000 */
.L_x_8312:
[----:B------:R-:W-:Y:S01]  /*90b0*/  ULDC.64 UR36, c[0x0][0x2b8] ;  /* 0x0000ae0000247ab9 */ /* 0x000fe20000000a00 */
[----:B------:R-:W-:Y:S01]  /*90c0*/  FADD.FTZ R142, R142, R147 ;  /* 0x000000938e8e7221 */ /* 0x000fe20000010000 */
[----:B------:R-:W-:Y:S01]  /*90d0*/  USHF.R.U32.HI UR38, URZ, 0x1, UR37 ;  /* 0x000000013f267899 */ /* 0x000fe20008011625 */
[----:B------:R-:W-:Y:S01]  /*90e0*/  FMUL.FTZ R64, R173, R114 ;  /* 0x00000072ad407220 */ /* 0x000fe20000410000 */
[----:B------:R-:W-:Y:S01]  /*90f0*/  USHF.R.U64 UR36, UR36, 0x1, UR37 ;  /* 0x0000000124247899 */ /* 0x000fe20008001225 */
[----:B------:R-:W-:Y:S01]  /*9100*/  FMUL.FTZ R147, R208, R124 ;  /* 0x0000007cd0937220 */ /* 0x000fe20000410000 */
[----:B------:R-:W-:Y:S01]  /*9110*/  UIMAD UR37, UR38, UR12, URZ ;  /* 0x0000000c262572a4 */ /* 0x000fe2000f8e023f */
[----:B0-----:R-:W-:Y:S01]  /*9120*/  FFMA.FTZ R67, R237, R144, -R64 ;  /* 0x00000090ed437223 */ /* 0x001fe20000010840 */
[----:B------:R-:W-:Y:S01]  /*9130*/  UIMAD.WIDE.U32 UR38, UR36, UR12, URZ ;  /* 0x0000000c242672a5 */ /* 0x000fe2000f8e003f */
[-C--:B------:R-:W-:Y:S01]  /*9140*/  FFMA.FTZ R236, R74, -R124.reuse, R236 ;  /* 0x8000007c4aec7223 */ /* 0x080fe200000100ec */
[----:B------:R-:W-:Y:S01]  /*9150*/  UIMAD UR40, UR13, UR36, UR37 ;  /* 0x000000240d2872a4 */ /* 0x000fe2000f8e0225 */
[----:B------:R-:W-:Y:S01]  /*9160*/  FMUL.FTZ R207, R207, R124 ;  /* 0x0000007ccfcf7220 */ /* 0x000fe20000410000 */
[----:B------:R-:W-:Y:S01]  /*9170*/  BSSY B0, `(.L_x_8314) ;  /* 0x0000053000007945 */ /* 0x000fe20003800000 */
[----:B------:R-:W-:Y:S01]  /*9180*/  FMUL.FTZ R64, R172, R147 ;  /* 0x00000093ac407220 */ /* 0x000fe20000410000 */
[----:B------:R-:W-:Y:S01]  /*9190*/  ULDC.64 UR36, c[0x0][0x2c0] ;  /* 0x0000b00000247ab9 */ /* 0x000fe20000000a00 */
[----:B------:R-:W-:Y:S01]  /*91a0*/  FMUL.FTZ R144, R173, R144 ;  /* 0x00000090ad907220 */ /* 0x000fe20000410000 */
[----:B------:R-:W-:Y:S01]  /*91b0*/  UIADD3 UR39, UR40, UR39, URZ ;  /* 0x0000002728277290 */ /* 0x000fe2000fffe03f */
[----:B------:R-:W-:Y:S01]  /*91c0*/  FFMA.FTZ R66, R236, R207, -R64 ;  /* 0x000000cfec427223 */ /* 0x000fe20000010840 */
[----:B------:R-:W-:Y:S01]  /*91d0*/  UIMAD UR40, UR15, UR36, URZ ;  /* 0x000000240f2872a4 */ /* 0x000fe2000f8e023f */
[----:B------:R-:W-:Y:S01]  /*91e0*/  FFMA.FTZ R65, R114, R237, R144 ;  /* 0x000000ed72417223 */ /* 0x000fe20000010090 */
[----:B------:R-:W-:Y:S01]  /*91f0*/  UIMAD.WIDE.U32 UR38, UR14, UR36, UR38 ;  /* 0x000000240e2672a5 */ /* 0x000fe2000f8e0026 */
[----:B------:R-:W-:Y:S01]  /*9200*/  FMUL.FTZ R207, R172, R207 ;  /* 0x000000cfaccf7220 */ /* 0x000fe20000410000 */
[----:B------:R-:W-:Y:S01]  /*9210*/  UIMAD UR40, UR14, UR37, UR40 ;  /* 0x000000250e2872a4 */ /* 0x000fe2000f8e0228 */
[----:B------:R-:W-:Y:S01]  /*9220*/  FADD.FTZ R132, R132, R145 ;  /* 0x0000009184847221 */ /* 0x000fe20000010000 */
[----:B------:R-:W-:Y:S01]  /*9230*/  ISETP.GE.AND P1, PT, R115, 0x41, PT ;  /* 0x000000417300780c */ /* 0x000fe20003f26270 */
[----:B------:R-:W-:Y:S01]  /*9240*/  FADD.FTZ R65, R142, R65 ;  /* 0x000000418e417221 */ /* 0x000fe20000010000 */
[----:B------:R-:W-:Y:S01]  /*9250*/  ULDC.64 UR36, c[0x0][0x320] ;  /* 0x0000c80000247ab9 */ /* 0x000fe20000000a00 */
[----:B------:R-:W-:Y:S01]  /*9260*/  FFMA.FTZ R64, R147, R236, R207 ;  /* 0x000000ec93407223 */ /* 0x000fe200000100cf */
[----:B------:R-:W-:Y:S01]  /*9270*/  UIADD3 UR40, UR40, UR39, URZ ;  /* 0x0000002728287290 */ /* 0x000fe2000fffe03f */
[-C--:B------:R-:W-:Y:S01]  /*9280*/  FMUL.FTZ R124, R211, R123.reuse ;  /* 0x0000007bd37c7220 */ /* 0x080fe20000410000 */
[----:B------:R-:W-:Y:S01]  /*9290*/  ULEA UR39, UP0, UR38, UR36, 0x3 ;  /* 0x0000002426277291 */ /* 0x000fe2000f80183f */
[----:B------:R-:W-:Y:S01]  /*92a0*/  FADD.FTZ R67, R132, R67 ;  /* 0x0000004384437221 */ /* 0x000fe20000010000 */
[----:B------:R-:W-:Y:S01]  /*92b0*/  ISETP.GE.AND P2, PT, R115, 0x61, PT ;  /* 0x000000617300780c */ /* 0x000fe20003f46270 */
[----:B------:R-:W-:Y:S01]  /*92c0*/  FADD.FTZ R132, R65, R64 ;  /* 0x0000004041847221 */ /* 0x000fe20000010000 */
[----:B------:R-:W-:Y:S01]  /*92d0*/  ULDC UR36, c[0x0][0x174] ;  /* 0x00005d0000247ab9 */ /* 0x000fe20000000800 */
[-C--:B------:R-:W-:Y:S01]  /*92e0*/  FFMA.FTZ R235, R73, -R123.reuse, R235 ;  /* 0x8000007b49eb7223 */ /* 0x080fe200000100eb */
[----:B------:R-:W-:Y:S01]  /*92f0*/  UIADD3 UR36, UR6, -UR36, URZ ;  /* 0x8000002406247290 */ /* 0x000fe2000fffe03f */
[----:B------:R-:W-:Y:S01]  /*9300*/  FMUL.FTZ R212, R212, R123 ;  /* 0x0000007bd4d47220 */ /* 0x000fe20000410000 */
[----:B------:R-:W-:Y:S01]  /*9310*/  ULEA.HI.X UR37, UR38, UR37, UR40, 0x3, UP0 ;  /* 0x0000002526257291 */ /* 0x000fe200080f1c28 */
[----:B------:R-:W-:Y:S01]  /*9320*/  FMUL.FTZ R64, R171, R124 ;  /* 0x0000007cab407220 */ /* 0x000fe20000410000 */
[----:B------:R-:W-:Y:S01]  /*9330*/  UIMAD UR36, UR36, -0x400, URZ ;  /* 0xfffffc00242478a4 */ /* 0x000fe2000f8e023f */
[----:B------:R-:W-:Y:S01]  /*9340*/  FMUL.FTZ R123, R214, R122 ;  /* 0x0000007ad67b7220 */ /* 0x000fe20000410000 */
[----:B------:R-:W-:Y:S01]  /*9350*/  USHF.L.U32 UR38, UR8, 0x2, URZ ;  /* 0x0000000208267899 */ /* 0x000fe2000800063f */
[----:B------:R-:W-:-:S02]  /*9360*/  FADD.FTZ R66, R67, R66 ;  /* 0x0000004243427221 */ /* 0x000fc40000010000 */
[----:B------:R-:W-:Y:S01]  /*9370*/  FMUL.FTZ R213, R213, R122 ;  /* 0x0000007ad5d57220 */ /* 0x000fe20000410000 */
[----:B------:R-:W-:Y:S01]  /*9380*/  MOV R149, UR36 ;  /* 0x0000002400957c02 */ /* 0x000fe20008000f00 */
[----:B------:R-:W-:Y:S01]  /*9390*/  FFMA.FTZ R145, R235, R212, -R64 ;  /* 0x000000d4eb917223 */ /* 0x000fe20000010840 */
[----:B------:R-:W-:Y:S01]  /*93a0*/  LEA R64, P0, R88, UR39, 0x2 ;  /* 0x0000002758407c11 */ /* 0x000fe2000f8010ff */
[----:B------:R-:W-:Y:S01]  /*93b0*/  FFMA.FTZ R234, R72, -R122, R234 ;  /* 0x8000007a48ea7223 */ /* 0x000fe200000100ea */
[----:B------:R-:W-:Y:S01]  /*93c0*/  USHF.L.U64.HI UR39, UR8, 0x2, UR9 ;  /* 0x0000000208277899 */ /* 0x000fe20008010209 */
[----:B------:R-:W-:Y:S01]  /*93d0*/  FMUL.FTZ R122, R170, R123 ;  /* 0x0000007baa7a7220 */ /* 0x000fe20000410000 */
[----:B------:R-:W-:Y:S01]  /*93e0*/  LEA.HI.X R65, R88, UR37, RZ, 0x2, P0 ;  /* 0x0000002558417c11 */ /* 0x000fe200080f14ff */
[----:B------:R-:W-:Y:S01]  /*93f0*/  FADD.FTZ R66, R66, R145 ;  /* 0x0000009142427221 */ /* 0x000fe20000010000 */
[----:B------:R-:W-:Y:S01]  /*9400*/  ULDC.64 UR36, c[0x0][0x2d0] ;  /* 0x0000b40000247ab9 */ /* 0x000fe20000000a00 */
[----:B------:R-:W-:Y:S01]  /*9410*/  FFMA.FTZ R145, R234, R213, -R122 ;  /* 0x000000d5ea917223 */ /* 0x000fe2000001087a */
[----:B------:R-:W-:Y:S01]  /*9420*/  ISETP.GE.AND P0, PT, R115, 0x21, PT ;  /* 0x000000217300780c */ /* 0x000fe20003f06270 */
[----:B------:R-:W-:Y:S01]  /*9430*/  FMUL.FTZ R212, R171, R212 ;  /* 0x000000d4abd47220 */ /* 0x000fe20000410000 */
[----:B------:R-:W-:Y:S01]  /*9440*/  UIMAD UR36, UR39, UR36, URZ ;  /* 0x00000024272472a4 */ /* 0x000fe2000f8e023f */
[-C--:B------:R-:W-:Y:S01]  /*9450*/  FMUL.FTZ R122, R220, R121.reuse ;  /* 0x00000079dc7a7220 */ /* 0x080fe20000410000 */
[----:B------:R-:W-:Y:S01]  /*9460*/  MOV R151, UR38 ;  /* 0x0000002600977c02 */ /* 0x000fe20008000f00 */
[-C--:B------:R-:W-:Y:S01]  /*9470*/  FMUL.FTZ R218, R218, R121.reuse ;  /* 0x00000079dada7220 */ /* 0x080fe20000410000 */
[----:B------:R-:W-:Y:S01]  /*9480*/  UIMAD UR36, UR38, UR37, UR36 ;  /* 0x00000025262472a4 */ /* 0x000fe2000f8e0224 */
[----:B------:R-:W-:-:S02]  /*9490*/  FFMA.FTZ R233, R63, -R121, R233 ;  /* 0x800000793fe97223 */ /* 0x000fc400000100e9 */
[----:B------:R-:W-:Y:S02]  /*94a0*/  FFMA.FTZ R67, R124, R235, R212 ;  /* 0x000000eb7c437223 */ /* 0x000fe400000100d4 */
[----:B------:R-:W-:Y:S02]  /*94b0*/  FMUL.FTZ R121, R169, R122 ;  /* 0x0000007aa9797220 */ /* 0x000fe40000410000 */
[----:B------:R-:W-:Y:S02]  /*94c0*/  FMUL.FTZ R213, R170, R213 ;  /* 0x000000d5aad57220 */ /* 0x000fe40000410000 */
[----:B------:R-:W-:-:S04]  /*94d0*/  IMAD.WIDE R64, R149, 0x4, R64 ;  /* 0x0000000495407825 */ /* 0x000fc800078e0240 */
[----:B------:R-:W-:Y:S02]  /*94e0*/  FADD.FTZ R67, R132, R67 ;  /* 0x0000004384437221 */ /* 0x000fe40000010000 */
[----:B------:R-:W-:Y:S02]  /*94f0*/  FFMA.FTZ R149, R233, R218, -R121 ;  /* 0x000000dae9957223 */ /* 0x000fe40000010879 */
[----:B------:R-:W-:Y:S02]  /*9500*/  FFMA.FTZ R132, R123, R234, R213 ;  /* 0x000000ea7b847223 */ /* 0x000fe400000100d5 */
[----:B------:R-:W-:Y:S02]  /*9510*/  FMUL.FTZ R218, R169, R218 ;  /* 0x000000daa9da7220 */ /* 0x000fe40000410000 */
[----:B------:R-:W-:Y:S02]  /*9520*/  FADD.FTZ R67, R67, R132 ;  /* 0x0000008443437221 */ /* 0x000fe40000010000 */
[----:B------:R-:W-:-:S02]  /*9530*/  FFMA.FTZ R218, R122, R233, R218 ;  /* 0x000000e97ada7223 */ /* 0x000fc400000100da */
[-C--:B------:R-:W-:Y:S02]  /*9540*/  FMUL.FTZ R121, R217, R140.reuse ;  /* 0x0000008cd9797220 */ /* 0x080fe40000410000 */
[----:B------:R-:W-:Y:S01]  /*9550*/  FADD.FTZ R218, R67, R218 ;  /* 0x000000da43da7221 */ /* 0x000fe20000010000 */
[----:B------:R-:W-:Y:S01]  /*9560*/  IADD3 R67, R88, 0x20, RZ ;  /* 0x0000002058437810 */ /* 0x000fe20007ffe0ff */
[----:B------:R-:W-:Y:S01]  /*9570*/  FADD.FTZ R66, R66, R145 ;  /* 0x0000009142427221 */ /* 0x000fe20000010000 */
[----:B------:R-:W-:Y:S01]  /*9580*/  IADD3 R145, R88, 0x40, RZ ;  /* 0x0000004058917810 */ /* 0x000fe20007ffe0ff */
[----:B------:R-:W-:Y:S01]  /*9590*/  FFMA.FTZ R232, R62, -R140, R232 ;  /* 0x8000008c3ee87223 */ /* 0x000fe200000100e8 */
[----:B------:R-:W-:Y:S01]  /*95a0*/  LEA.HI.SX32 R67, R67, R88, 0x1b ;  /* 0x0000005843437211 */ /* 0x000fe200078fdaff */
[----:B------:R-:W-:Y:S01]  /*95b0*/  FMUL.FTZ R131, R131, R140 ;  /* 0x0000008c83837220 */ /* 0x000fe20000410000 */
[----:B------:R-:W-:Y:S01]  /*95c0*/  LEA.HI.SX32 R145, R145, R88, 0x1b ;  /* 0x0000005891917211 */ /* 0x000fe200078fdaff */
[----:B------:R-:W-:-:S02]  /*95d0*/  FMUL.FTZ R132, R91, R121 ;  /* 0x000000795b847220 */ /* 0x000fc40000410000 */
[----:B------:R-:W-:Y:S01]  /*95e0*/  FADD.FTZ R66, R66, R149 ;  /* 0x0000009542427221 */ /* 0x000fe20000010000 */
[----:B------:R-:W0:Y:S01]  /*95f0*/  LDS R67, [R67.X4+0x1100] ;  /* 0x0011000043437984 */ /* 0x000e220000004800 */
[----:B------:R-:W-:Y:S02]  /*9600*/  FFMA.FTZ R149, R232, R131, -R132 ;  /* 0x00000083e8957223 */ /* 0x000fe40000010884 */
[----:B------:R-:W-:-:S04]  /*9610*/  IMAD.WIDE.U32 R64, R151, c[0x0][0x2d0], R64 ;  /* 0x0000b40097407a25 */ /* 0x000fc800078e0040 */
[----:B------:R-:W-:Y:S01]  /*9620*/  FMUL.FTZ R131, R91, R131 ;  /* 0x000000835b837220 */ /* 0x000fe20000410000 */
[----:B------:R-:W-:Y:S01]  /*9630*/  IADD3 R65, R65, UR36, RZ ;  /* 0x0000002441417c10 */ /* 0x000fe2000fffe0ff */
[----:B------:R-:W-:Y:S01]  /*9640*/  FADD.FTZ R132, R66, R149 ;  /* 0x0000009542847221 */ /* 0x000fe20000010000 */
[----:B------:R-:W-:Y:S01]  /*9650*/  IADD3 R149, R88, 0x60, RZ ;  /* 0x0000006058957810 */ /* 0x000fe20007ffe0ff */
[----:B------:R-:W-:-:S04]  /*9660*/  FFMA.FTZ R131, R121, R232, R131 ;  /* 0x000000e879837223 */ /* 0x000fc80000010083 */
[----:B------:R-:W-:Y:S01]  /*9670*/  FADD.FTZ R131, R218, R131 ;  /* 0x00000083da837221 */ /* 0x000fe20000010000 */
[----:B------:R-:W-:Y:S05]  /*9680*/  @!P0 BRA `(.L_x_8315) ;  /* 0x0000001000008947 */ /* 0x000fea0003800000 */
[----:B0-----:R0:W-:Y:S02]  /*9690*/  RED.E.ADD.F32.FTZ.RN.STRONG.GPU [R64.64+-0xf80], R67 ;  /* 0xfff080434000798e */ /* 0x0011e4000c10e79c */
.L_x_8315:
[----:B------:R-:W-:Y:S05]  /*96a0*/  BSYNC B0 ;  /* 0x0000000000007941 */ /* 0x000fea0003800000 */
.L_x_8314:
[----:B------:R-:W1:Y:S01]  /*96b0*/  LDS R145, [R145.X4+0x1180] ;  /* 0x0011800091917984 */ /* 0x000e620000004800 */
[----:B------:R-:W-:Y:S01]  /*96c0*/  BSSY B0, `(.L_x_8316) ;  /* 0x0000004000007945 */ /* 0x000fe20003800000 */
[----:B------:R-:W-:Y:S01]  /*96d0*/  LEA.HI.SX32 R149, R149, R88, 0x1b ;  /* 0x0000005895957211 */ /* 0x000fe200078fdaff */
[----:B------:R-:W-:Y:S05]  /*96e0*/  @!P1 BRA `(.L_x_8317) ;  /* 0x0000001000009947 */ /* 0x000fea0003800000 */
[----:B-1----:R1:W-:Y:S02]  /*96f0*/  RED.E.ADD.F32.FTZ.RN.STRONG.GPU [R64.64+-0xf00], R145 ;  /* 0xfff100914000798e */ /* 0x0023e4000c10e79c */
.L_x_8317:
[----:B------:R-:W-:Y:S05]  /*9700*/  BSYNC B0 ;  /* 0x0000000000007941 */ /* 0x000fea0003800000 */
.L_x_8316:
[----:B------:R-:W2:Y:S01]  /*9710*/  LDS R149, [R149.X4+0x1200] ;  /* 0x0012000095957984 */ /* 0x000ea20000004800 */
[----:B------:R-:W-:Y:S01]  /*9720*/  BSSY B0, `(.L_x_8318) ;  /* 0x0000005000007945 */ /* 0x000fe20003800000 */
[C---:B0-----:R-:W-:Y:S02]  /*9730*/  IADD3 R67, R88.reuse, 0x80, RZ ;  /* 0x0000008058437810 */ /* 0x041fe40007ffe0ff */
[----:B-1----:R-:W-:Y:S01]  /*9740*/  IADD3 R145, R88, 0xa0, RZ ;  /* 0x000000a058917810 */ /* 0x002fe20007ffe0ff */
[----:B------:R-:W-:Y:S05]  /*9750*/  @!P2 BRA `(.L_x_8319) ;  /* 0x000000100000a947 */ /* 0x000fea0003800000 */
[----:B--2---:R0:W-:Y:S02]  /*9760*/  RED.E.ADD.F32.FTZ.RN.STRONG.GPU [R64.64+-0xe80], R149 ;  /* 0xfff180954000798e */ /* 0x0041e4000c10e79c */
.L_x_8319:
[----:B------:R-:W-:Y:S05]  /*9770*/  BSYNC B0 ;  /* 0x0000000000007941 */ /* 0x000fea0003800000 */
.L_x_8318:
        /* <DEDUP_REMOVED lines=14> */
.L_x_8321:
[----:B------:R-:W-:Y:S05]  /*9860*/  BSYNC B0 ;  /* 0x0000000000007941 */ /* 0x000fea0003800000 */
.L_x_8320:
[----:B------:R-:W1:Y:S01]  /*9870*/  LDS R145, [R145.X4+0x1300] ;  /* 0x0013000091917984 */ /* 0x000e620000004800 */
[----:B------:R-:W-:Y:S01]  /*9880*/  BSSY B0, `(.L_x_8322) ;  /* 0x0000005000007945 */ /* 0x000fe20003800000 */
[----:B0-----:R-:W-:Y:S02]  /*9890*/  IADD3 R67, R88, 0xe0, RZ ;  /* 0x000000e058437810 */ /* 0x001fe40007ffe0ff */
[----:B------:R-:W-:Y:S01]  /*98a0*/  LEA.HI.SX32 R149, R149, R88, 0x1b ;  /* 0x0000005895957211 */ /* 0x000fe200078fdaff */
[----:B------:R-:W-:Y:S05]  /*98b0*/  @!P0 BRA `(.L_x_8323) ;  /* 0x0000001000008947 */ /* 0x000fea0003800000 */
[----:B-1----:R0:W-:Y:S02]  /*98c0*/  RED.E.ADD.F32.FTZ.RN.STRONG.GPU [R64.64+-0xd80], R145 ;  /* 0xfff280914000798e */ /* 0x0021e4000c10e79c */
.L_x_8323:
[----:B------:R-:W-:Y:S05]  /*98d0*/  BSYNC B0 ;  /* 0x0000000000007941 */ /* 0x000fea0003800000 */
.L_x_8322:
[----:B------:R-:W2:Y:S01]  /*98e0*/  LDS R149, [R149.X4+0x1380] ;  /* 0x0013800095957984 */ /* 0x000ea20000004800 */
[----:B------:R-:W-:Y:S01]  /*98f0*/  BSSY B0, `(.L_x_8324) ;  /* 0x0000005000007945 */ /* 0x000fe20003800000 */
[----:B01----:R-:W-:-:S02]  /*9900*/  IADD3 R145, R88, 0x100, RZ ;  /* 0x0000010058917810 */ /* 0x003fc40007ffe0ff */
[----:B------:R-:W-:Y:S01]  /*9910*/  LEA.HI.SX32 R67, R67, R88, 0x1b ;  /* 0x0000005843437211 */ /* 0x000fe200078fdaff */
[----:B------:R-:W-:Y:S05]  /*9920*/  @!P1 BRA `(.L_x_8325) ;  /* 0x0000001000009947 */ /* 0x000fea0003800000 */
[----:B--2---:R0:W-:Y:S02]  /*9930*/  RED.E.ADD.F32.FTZ.RN.STRONG.GPU [R64.64+-0xd00], R149 ;  /* 0xfff300954000798e */ /* 0x0041e4000c10e79c */
.L_x_8325:
[----:B------:R-:W-:Y:S05]  /*9940*/  BSYNC B0 ;  /* 0x0000000000007941 */ /* 0x000fea0003800000 */
.L_x_8324:
[----:B------:R-:W1:Y:S01]  /*9950*/  LDS R67, [R67.X4+0x1400] ;  /* 0x0014000043437984 */ /* 0x000e620000004800 */
[----:B------:R-:W-:Y:S01]  /*9960*/  BSSY B0, `(.L_x_8326) ;  /* 0x0000005000007945 */ /* 0x000fe20003800000 */
[----:B0-2---:R-:W-:Y:S02]  /*9970*/  IADD3 R149, R88, 0x120, RZ ;  /* 0x0000012058957810 */ /* 0x005fe40007ffe0ff */
[----:B------:R-:W-:Y:S01]  /*9980*/  LEA.HI.SX32 R145, R145, R88, 0x1b ;  /* 0x0000005891917211 */ /* 0x000fe200078fdaff */
[----:B------:R-:W-:Y:S05]  /*9990*/  @!P2 BRA `(.L_x_8327) ;  /* 0x000000100000a947 */ /* 0x000fea0003800000 */
[----:B-1----:R0:W-:Y:S02]  /*99a0*/  RED.E.ADD.F32.FTZ.RN.STRONG.GPU [R64.64+-0xc80], R67 ;  /* 0xfff380434000798e */ /* 0x0021e4000c10e79c */
.L_x_8327:
[----:B------:R-:W-:Y:S05]  /*99b0*/  BSYNC B0 ;  /* 0x0000000000007941 */ /* 0x000fea0003800000 */
.L_x_8326:
[----:B------:R-:W2:Y:S01]  /*99c0*/  LDS R145, [R145.X4+0x1480] ;  /* 0x0014800091917984 */ /* 0x000ea20000004800 */
[----:B------:R-:W-:Y:S01]  /*99d0*/  BSSY B0, `(.L_x_8328) ;  /* 0x0000005000007945 */ /* 0x000fe20003800000 */
[----:B01----:R-:W-:Y:S02]  /*99e0*/  IADD3 R67, R88, 0x140, RZ ;  /* 0x0000014058437810 */ /* 0x003fe40007ffe0ff */
[----:B------:R-:W-:Y:S01]  /*99f0*/  LEA.HI.SX32 R149, R149, R88, 0x1b ;  /* 0x0000005895957211 */ /* 0x000fe200078fdaff */
[----:B------:R-:W-:Y:S05]  /*9a00*/  @!P3 BRA `(.L_x_8329) ;  /* 0x000000100000b947 */ /* 0x000fea0003800000 */
[----:B--2---:R0:W-:Y:S02]  /*9a10*/  RED.E.ADD.F32.FTZ.RN.STRONG.GPU [R64.64+-0xc00], R145 ;  /* 0xfff400914000798e */ /* 0x0041e4000c10e79c */
.L_x_8329:
[----:B------:R-:W-:Y:S05]  /*9a20*/  BSYNC B0 ;  /* 0x0000000000007941 */ /* 0x000fea0003800000 */
.L_x_8328:
[----:B------:R-:W1:Y:S01]  /*9a30*/  LDS R149, [R149.X4+0x1500] ;  /* 0x0015000095957984 */ /* 0x000e620000004800 */
[----:B------:R-:W-:Y:S01]  /*9a40*/  BSSY B0, `(.L_x_8330) ;  /* 0x0000004000007945 */ /* 0x000fe20003800000 */
[----:B------:R-:W-:Y:S01]  /*9a50*/  LEA.HI.SX32 R67, R67, R88, 0x1b ;  /* 0x0000005843437211 */ /* 0x000fe200078fdaff */
[----:B------:R-:W-:Y:S05]  /*9a60*/  @!P4 BRA `(.L_x_8331) ;  /* 0x000000100000c947 */ /* 0x000fea0003800000 */
[----:B-1----:R1:W-:Y:S02]  /*9a70*/  RED.E.ADD.F32.FTZ.RN.STRONG.GPU [R64.64+-0xb80], R149 ;  /* 0xfff480954000798e */ /* 0x0023e4000c10e79c */
.L_x_8331:
[----:B------:R-:W-:Y:S05]  /*9a80*/  BSYNC B0 ;  /* 0x0000000000007941 */ /* 0x000fea0003800000 */
.L_x_8330:
[----:B------:R-:W3:Y:S01]  /*9a90*/  LDS R67, [R67.X4+0x1580] ;  /* 0x0015800043437984 */ /* 0x000ee20000004800 */
[----:B------:R-:W-:Y:S01]  /*9aa0*/  BSSY B0, `(.L_x_8332) ;  /* 0x0000005000007945 */ /* 0x000fe20003800000 */
[----:B0-2---:R-:W-:-:S02]  /*9ab0*/  IADD3 R145, R88, 0x160, RZ ;  /* 0x0000016058917810 */ /* 0x005fc40007ffe0ff */
[----:B-1----:R-:W-:Y:S01]  /*9ac0*/  IADD3 R149, R88, 0x180, RZ ;  /* 0x0000018058957810 */ /* 0x002fe20007ffe0ff */
[----:B------:R-:W-:Y:S05]  /*9ad0*/  @!P5 BRA `(.L_x_8333) ;  /* 0x000000100000d947 */ /* 0x000fea0003800000 */
[----:B---3--:R0:W-:Y:S02]  /*9ae0*/  RED.E.ADD.F32.FTZ.RN.STRONG.GPU [R64.64+-0xb00], R67 ;  /* 0xfff500434000798e */ /* 0x0081e4000c10e79c */
.L_x_8333:
[----:B------:R-:W-:Y:S05]  /*9af0*/  BSYNC B0 ;  /* 0x0000000000007941 */ /* 0x000fea0003800000 */
.L_x_8332:
        /* <DEDUP_REMOVED lines=14> */
.L_x_8335:
[----:B------:R-:W-:Y:S05]  /*9be0*/  BSYNC B0 ;  /* 0x0000000000007941 */ /* 0x000fea0003800000 */
.L_x_8334:
[----:B------:R-:W1:Y:S01]  /*9bf0*/  LDS R149, [R149.X4+0x1680] ;  /* 0x0016800095957984 */ /* 0x000e620000004800 */
[----:B------:R-:W-:Y:S01]  /*9c00*/  BSSY B0, `(.L_x_8336) ;  /* 0x0000005000007945 */ /* 0x000fe20003800000 */
[----:B0-----:R-:W-:-:S02]  /*9c10*/  IADD3 R145, R88, 0x1c0, RZ ;  /* 0x000001c058917810 */ /* 0x001fc40007ffe0ff */
[----:B------:R-:W-:Y:S01]  /*9c20*/  LEA.HI.SX32 R67, R67, R88, 0x1b ;  /* 0x0000005843437211 */ /* 0x000fe200078fdaff */
[----:B------:R-:W-:Y:S05]  /*9c30*/  @!P0 BRA `(.L_x_8337) ;  /* 0x0000001000008947 */ /* 0x000fea0003800000 */
[----:B-1----:R0:W-:Y:S02]  /*9c40*/  RED.E.ADD.F32.FTZ.RN.STRONG.GPU [R64.64+-0xa00], R149 ;  /* 0xfff600954000798e */ /* 0x0021e4000c10e79c */
.L_x_8337:
[----:B------:R-:W-:Y:S05]  /*9c50*/  BSYNC B0 ;  /* 0x0000000000007941 */ /* 0x000fea0003800000 */
.L_x_8336:
[----:B------:R-:W2:Y:S01]  /*9c60*/  LDS R67, [R67.X4+0x1700] ;  /* 0x0017000043437984 */ /* 0x000ea20000004800 */
[----:B------:R-:W-:Y:S01]  /*9c70*/  BSSY B0, `(.L_x_8338) ;  /* 0x0000005000007945 */ /* 0x000fe20003800000 */
[----:B01----:R-:W-:Y:S02]  /*9c80*/  IADD3 R149, R88, 0x1e0, RZ ;  /* 0x000001e058957810 */ /* 0x003fe40007ffe0ff */
[----:B------:R-:W-:Y:S01]  /*9c90*/  LEA.HI.SX32 R145, R145, R88, 0x1b ;  /* 0x0000005891917211 */ /* 0x000fe200078fdaff */
[----:B------:R-:W-:Y:S05]  /*9ca0*/  @!P1 BRA `(.L_x_8339) ;  /* 0x0000001000009947 */ /* 0x000fea0003800000 */
[----:B--2---:R0:W-:Y:S02]  /*9cb0*/  RED.E.ADD.F32.FTZ.RN.STRONG.GPU [R64.64+-0x980], R67 ;  /* 0xfff680434000798e */ /* 0x0041e4000c10e79c */
.L_x_8339:
[----:B------:R-:W-:Y:S05]  /*9cc0*/  BSYNC B0 ;  /* 0x0000000000007941 */ /* 0x000fea0003800000 */
.L_x_8338:
[----:B------:R-:W1:Y:S01]  /*9cd0*/  LDS R145, [R145.X4+0x1780] ;  /* 0x0017800091917984 */ /* 0x000e620000004800 */
[----:B------:R-:W-:Y:S01]  /*9ce0*/  BSSY B0, `(.L_x_8340) ;  /* 0x0000004000007945 */ /* 0x000fe20003800000 */
[----:B------:R-:W-:Y:S01]  /*9cf0*/  LEA.HI.SX32 R149, R149, R88, 0x1b ;  /* 0x0000005895957211 */ /* 0x000fe200078fdaff */
[----:B------:R-:W-:Y:S05]  /*9d00*/  @!P2 BRA `(.L_x_8341) ;  /* 0x000000100000a947 */ /* 0x000fea0003800000 */
[----:B-1----:R1:W-:Y:S02]  /*9d10*/  RED.E.ADD.F32.FTZ.RN.STRONG.GPU [R64.64+-0x900], R145 ;  /* 0xfff700914000798e */ /* 0x0023e4000c10e79c */
.L_x_8341:
[----:B------:R-:W-:Y:S05]  /*9d20*/  BSYNC B0 ;  /* 0x0000000000007941 */ /* 0x000fea0003800000 */
.L_x_8340:
[----:B------:R-:W3:Y:S01]  /*9d30*/  LDS R149, [R149.X4+0x1800] ;  /* 0x0018000095957984 */ /* 0x000ee20000004800 */
[C---:B------:R-:W-:Y:S01]  /*9d40*/  IADD3 R66, R88.reuse, 0x200, RZ ;  /* 0x0000020058427810 */ /* 0x040fe20007ffe0ff */
[----:B------:R-:W-:Y:S01]  /*9d50*/  BSSY B0, `(.L_x_8342) ;  /* 0x0000005000007945 */ /* 0x000fe20003800000 */
[----:B0-2---:R-:W-:-:S02]  /*9d60*/  IADD3 R67, R88, 0x220, RZ ;  /* 0x0000022058437810 */ /* 0x005fc40007ffe0ff */
[----:B------:R-:W-:Y:S01]  /*9d70*/  LEA.HI.SX32 R66, R66, R88, 0x1b ;  /* 0x0000005842427211 */ /* 0x000fe200078fdaff */
[----:B------:R-:W-:Y:S05]  /*9d80*/  @!P3 BRA `(.L_x_8343) ;  /* 0x000000100000b947 */ /* 0x000fea0003800000 */
[----:B---3--:R0:W-:Y:S02]  /*9d90*/  RED.E.ADD.F32.FTZ.RN.STRONG.GPU [R64.64+-0x880], R149 ;  /* 0xfff780954000798e */ /* 0x0081e4000c10e79c */
.L_x_8343:
[----:B------:R-:W-:Y:S05]  /*9da0*/  BSYNC B0 ;  /* 0x0000000000007941 */ /* 0x000fea0003800000 */
.L_x_8342:
[----:B------:R-:W-:Y:S01]  /*9db0*/  LEA.HI.SX32 R140, R67, R88, 0x1b ;  /* 0x00000058438c7211 */ /* 0x000fe200078fdaff */
[----:B------:R-:W-:Y:S01]  /*9dc0*/  BSSY B0, `(.L_x_8344) ;  /* 0x0000004000007945 */ /* 0x000fe20003800000 */
[----:B------:R2:W4:Y:S01]  /*9dd0*/  LDS R67, [R66.X4+0x1880] ;  /* 0x0018800042437984 */ /* 0x0005220000004800 */
[----:B------:R-:W-:Y:S05]  /*9de0*/  @!P4 BRA `(.L_x_8345) ;  /* 0x000000100000c947 */ /* 0x000fea0003800000 */
[----:B----4-:R4:W-:Y:S02]  /*9df0*/  RED.E.ADD.F32.FTZ.RN.STRONG.GPU [R64.64+-0x800], R67 ;  /* 0xfff800434000798e */ /* 0x0109e4000c10e79c */
.L_x_8345:
[----:B------:R-:W-:Y:S05]  /*9e00*/  BSYNC B0 ;  /* 0x0000000000007941 */ /* 0x000fea0003800000 */
.L_x_8344:
[----:B----4-:R4:W0:Y:S01]  /*9e10*/  LDS R67, [R140.X4+0x1900] ;  /* 0x001900008c437984 */ /* 0x0108220000004800 */
[----:B------:R-:W-:Y:S01]  /*9e20*/  BSSY B0, `(.L_x_8346) ;  /* 0x0000005000007945 */ /* 0x000fe20003800000 */
[C---:B-1----:R-:W-:Y:S02]  /*9e30*/  IADD3 R145, R88.reuse, 0x240, RZ ;  /* 0x0000024058917810 */ /* 0x042fe40007ffe0ff */
[----:B0--3--:R-:W-:Y:S01]  /*9e40*/  IADD3 R149, R88, 0x260, RZ ;  /* 0x0000026058957810 */ /* 0x009fe20007ffe0ff */
[----:B------:R-:W-:Y:S05]  /*9e50*/  @!P5 BRA `(.L_x_8347) ;  /* 0x000000100000d947 */ /* 0x000fea0003800000 */
[----:B------:R0:W-:Y:S02]  /*9e60*/  RED.E.ADD.F32.FTZ.RN.STRONG.GPU [R64.64+-0x780], R67 ;  /* 0xfff880434000798e */ /* 0x0001e4000c10e79c */
.L_x_8347:
[----:B------:R-:W-:Y:S05]  /*9e70*/  BSYNC B0 ;  /* 0x0000000000007941 */ /* 0x000fea0003800000 */
.L_x_8346:
[----:B------:R-:W-:Y:S01]  /*9e80*/  LEA.HI.SX32 R145, R145, R88, 0x1b ;  /* 0x0000005891917211 */ /* 0x000fe200078fdaff */
[----:B------:R-:W-:Y:S01]  /*9e90*/  BSSY B0, `(.L_x_8348) ;  /* 0x000000d000007945 */ /* 0x000fe20003800000 */
[----:B------:R-:W-:-:S02]  /*9ea0*/  ISETP.GE.AND P6, PT, R115, 0x241, PT ;  /* 0x000002417300780c */ /* 0x000fc40003fc6270 */
[----:B0-----:R-:W-:Y:S02]  /*9eb0*/  IADD3 R67, R88, 0x280, RZ ;  /* 0x0000028058437810 */ /* 0x001fe40007ffe0ff */
        /* <DEDUP_REMOVED lines=10> */
.L_x_8349:
[----:B------:R-:W-:Y:S05]  /*9f60*/  BSYNC B0 ;  /* 0x0000000000007941 */ /* 0x000fea0003800000 */
.L_x_8348:
[----:B------:R-:W1:Y:S01]  /*9f70*/  LDS R149, [R149.X4+0x1a00] ;  /* 0x001a000095957984 */ /* 0x000e620000004800 */
[----:B------:R-:W-:Y:S01]  /*9f80*/  BSSY B0, `(.L_x_8350) ;  /* 0x0000005000007945 */ /* 0x000fe20003800000 */
[----:B0-----:R-:W-:Y:S02]  /*9f90*/  IADD3 R145, R88, 0x2a0, RZ ;  /* 0x000002a058917810 */ /* 0x001fe40007ffe0ff */
[----:B------:R-:W-:Y:S01]  /*9fa0*/  LEA.HI.SX32 R67, R67, R88, 0x1b ;  /* 0x0000005843437211 */ /* 0x000fe200078fdaff */
[----:B------:R-:W-:Y:S05]  /*9fb0*/  @!P0 BRA `(.L_x_8351) ;  /* 0x0000001000008947 */ /* 0x000fea0003800000 */
[----:B-1----:R0:W-:Y:S02]  /*9fc0*/  RED.E.ADD.F32.FTZ.RN.STRONG.GPU [R64.64+-0x680], R149 ;  /* 0xfff980954000798e */ /* 0x0021e4000c10e79c */
.L_x_8351:
[----:B------:R-:W-:Y:S05]  /*9fd0*/  BSYNC B0 ;  /* 0x0000000000007941 */ /* 0x000fea0003800000 */
.L_x_8350:
[----:B------:R-:W3:Y:S01]  /*9fe0*/  LDS R67, [R67.X4+0x1a80] ;  /* 0x001a800043437984 */ /* 0x000ee20000004800 */
[----:B------:R-:W-:Y:S01]  /*9ff0*/  BSSY B0, `(.L_x_8352) ;  /* 0x0000005000007945 */ /* 0x000fe20003800000 */
[----:B01----:R-:W-:-:S02]  /*a000*/  IADD3 R149, R88, 0x2c0, RZ ;  /* 0x000002c058957810 */ /* 0x003fc40007ffe0ff */
[----:B------:R-:W-:Y:S01]  /*a010*/  LEA.HI.SX32 R145, R145, R88, 0x1b ;  /* 0x0000005891917211 */ /* 0x000fe200078fdaff */
[----:B------:R-:W-:Y:S05]  /*a020*/  @!P1 BRA `(.L_x_8353) ;  /* 0x0000001000009947 */ /* 0x000fea0003800000 */
[----:B---3--:R0:W-:Y:S02]  /*a030*/  RED.E.ADD.F32.FTZ.RN.STRONG.GPU [R64.64+-0x600], R67 ;  /* 0xfffa00434000798e */ /* 0x0081e4000c10e79c */
.L_x_8353:
[----:B------:R-:W-:Y:S05]  /*a040*/  BSYNC B0 ;  /* 0x0000000000007941 */ /* 0x000fea0003800000 */
.L_x_8352:
[----:B------:R-:W1:Y:S01]  /*a050*/  LDS R145, [R145.X4+0x1b00] ;  /* 0x001b000091917984 */ /* 0x000e620000004800 */
[----:B------:R-:W-:Y:S01]  /*a060*/  BSSY B0, `(.L_x_8354) ;  /* 0x0000005000007945 */ /* 0x000fe20003800000 */
[----:B0--3--:R-:W-:Y:S02]  /*a070*/  IADD3 R67, R88, 0x2e0, RZ ;  /* 0x000002e058437810 */ /* 0x009fe40007ffe0ff */
[----:B------:R-:W-:Y:S01]  /*a080*/  LEA.HI.SX32 R149, R149, R88, 0x1b ;  /* 0x0000005895957211 */ /* 0x000fe200078fdaff */
[----:B------:R-:W-:Y:S05]  /*a090*/  @!P2 BRA `(.L_x_8355) ;  /* 0x000000100000a947 */ /* 0x000fea0003800000 */
[----:B-1----:R0:W-:Y:S02]  /*a0a0*/  RED.E.ADD.F32.FTZ.RN.STRONG.GPU [R64.64+-0x580], R145 ;  /* 0xfffa80914000798e */ /* 0x0021e4000c10e79c */
.L_x_8355:
[----:B------:R-:W-:Y:S05]  /*a0b0*/  BSYNC B0 ;  /* 0x0000000000007941 */ /* 0x000fea0003800000 */
.L_x_8354:
[----:B------:R-:W3:Y:S01]  /*a0c0*/  LDS R149, [R149.X4+0x1b80] ;  /* 0x001b800095957984 */ /* 0x000ee20000004800 */
[----:B------:R-:W-:Y:S01]  /*a0d0*/  BSSY B0, `(.L_x_8356) ;  /* 0x0000005000007945 */ /* 0x000fe20003800000 */
[----:B01----:R-:W-:Y:S02]  /*a0e0*/  IADD3 R145, R88, 0x300, RZ ;  /* 0x0000030058917810 */ /* 0x003fe40007ffe0ff */
[----:B------:R-:W-:Y:S01]  /*a0f0*/  LEA.HI.SX32 R67, R67, R88, 0x1b ;  /* 0x0000005843437211 */ /* 0x000fe200078fdaff */
[----:B------:R-:W-:Y:S05]  /*a100*/  @!P3 BRA `(.L_x_8357) ;  /* 0x000000100000b947 */ /* 0x000fea0003800000 */
[----:B---3--:R0:W-:Y:S02]  /*a110*/  RED.E.ADD.F32.FTZ.RN.STRONG.GPU [R64.64+-0x500], R149 ;  /* 0xfffb00954000798e */ /* 0x0081e4000c10e79c */
.L_x_8357:
[----:B------:R-:W-:Y:S05]  /*a120*/  BSYNC B0 ;  /* 0x0000000000007941 */ /* 0x000fea0003800000 */
.L_x_8356:
[----:B------:R-:W1:Y:S01]  /*a130*/  LDS R67, [R67.X4+0x1c00] ;  /* 0x001c000043437984 */ /* 0x000e620000004800 */
[----:B------:R-:W-:Y:S01]  /*a140*/  BSSY B0, `(.L_x_8358) ;  /* 0x0000004000007945 */ /* 0x000fe20003800000 */
[----:B------:R-:W-:Y:S01]  /*a150*/  LEA.HI.SX32 R145, R145, R88, 0x1b ;  /* 0x0000005891917211 */ /* 0x000fe200078fdaff */
[----:B------:R-:W-:Y:S05]  /*a160*/  @!P4 BRA `(.L_x_8359) ;  /* 0x000000100000c947 */ /* 0x000fea0003800000 */
[----:B-1----:R1:W-:Y:S02]  /*a170*/  RED.E.ADD.F32.FTZ.RN.STRONG.GPU [R64.64+-0x480], R67 ;  /* 0xfffb80434000798e */ /* 0x0023e4000c10e79c */
.L_x_8359:
[----:B------:R-:W-:Y:S05]  /*a180*/  BSYNC B0 ;  /* 0x0000000000007941 */ /* 0x000fea0003800000 */
.L_x_8358:
[----:B------:R-:W0:Y:S01]  /*a190*/  LDS R145, [R145.X4+0x1c80] ;  /* 0x001c800091917984 */ /* 0x000e220000004800 */
[----:B------:R-:W-:Y:S01]  /*a1a0*/  BSSY B0, `(.L_x_8360) ;  /* 0x0000005000007945 */ /* 0x000fe20003800000 */
[----:B-1----:R-:W-:-:S02]  /*a1b0*/  IADD3 R67, R88, 0x320, RZ ;  /* 0x0000032058437810 */ /* 0x002fc40007ffe0ff */
[----:B0--3--:R-:W-:Y:S01]  /*a1c0*/  IADD3 R149, R88, 0x340, RZ ;  /* 0x0000034058957810 */ /* 0x009fe20007ffe0ff */
[----:B------:R-:W-:Y:S05]  /*a1d0*/  @!P5 BRA `(.L_x_8361) ;  /* 0x000000100000d947 */ /* 0x000fea0003800000 */
[----:B------:R0:W-:Y:S02]  /*a1e0*/  RED.E.ADD.F32.FTZ.RN.STRONG.GPU [R64.64+-0x400], R145 ;  /* 0xfffc00914000798e */ /* 0x0001e4000c10e79c */
.L_x_8361:
[----:B------:R-:W-:Y:S05]  /*a1f0*/  BSYNC B0 ;  /* 0x0000000000007941 */ /* 0x000fea0003800000 */
.L_x_8360:
[-C--:B------:R-:W-:Y:S01]  /*a200*/  LEA.HI.SX32 R67, R67, R88.reuse, 0x1b ;  /* 0x0000005843437211 */ /* 0x080fe200078fdaff */
[----:B------:R-:W-:Y:S01]  /*a210*/  BSSY B0, `(.L_x_8362) ;  /* 0x000000d000007945 */ /* 0x000fe20003800000 */
[----:B------:R-:W-:Y:S02]  /*a220*/  ISETP.GE.AND P6, PT, R115, 0x321, PT ;  /* 0x000003217300780c */ /* 0x000fe40003fc6270 */
[----:B0-----:R-:W-:Y:S02]  /*a230*/  IADD3 R145, R88, 0x360, RZ ;  /* 0x0000036058917810 */ /* 0x001fe40007ffe0ff */
        /* <DEDUP_REMOVED lines=10> */
.L_x_8363:
[----:B------:R-:W-:Y:S05]  /*a2e0*/  BSYNC B0 ;  /* 0x0000000000007941 */ /* 0x000fea0003800000 */
.L_x_8362:
[----:B------:R-:W1:Y:S01]  /*a2f0*/  LDS R149, [R149.X4+0x1d80] ;  /* 0x001d800095957984 */ /* 0x000e620000004800 */
[----:B------:R-:W-:Y:S01]  /*a300*/  BSSY B0, `(.L_x_8364) ;  /* 0x0000005000007945 */ /* 0x000fe20003800000 */
[----:B0-----:R-:W-:-:S02]  /*a310*/  IADD3 R67, R88, 0x380, RZ ;  /* 0x0000038058437810 */ /* 0x001fc40007ffe0ff */
[----:B------:R-:W-:Y:S01]  /*a320*/  LEA.HI.SX32 R145, R145, R88, 0x1b ;  /* 0x0000005891917211 */ /* 0x000fe200078fdaff */
[----:B------:R-:W-:Y:S05]  /*a330*/  @!P0 BRA `(.L_x_8365) ;  /* 0x0000001000008947 */ /* 0x000fea0003800000 */
[----:B-1----:R0:W-:Y:S02]  /*a340*/  RED.E.ADD.F32.FTZ.RN.STRONG.GPU [R64.64+-0x300], R149 ;  /* 0xfffd00954000798e */ /* 0x0021e4000c10e79c */
.L_x_8365:
[----:B------:R-:W-:Y:S05]  /*a350*/  BSYNC B0 ;  /* 0x0000000000007941 */ /* 0x000fea0003800000 */
.L_x_8364:
[----:B------:R-:W3:Y:S01]  /*a360*/  LDS R145, [R145.X4+0x1e00] ;  /* 0x001e000091917984 */ /* 0x000ee20000004800 */
[----:B------:R-:W-:Y:S01]  /*a370*/  BSSY B0, `(.L_x_8366) ;  /* 0x0000005000007945 */ /* 0x000fe20003800000 */
[----:B------:R-:W-:Y:S02]  /*a380*/  IADD3 R115, R88, 0x3a0, RZ ;  /* 0x000003a058737810 */ /* 0x000fe40007ffe0ff */
[----:B------:R-:W-:Y:S01]  /*a390*/  LEA.HI.SX32 R67, R67, R88, 0x1b ;  /* 0x0000005843437211 */ /* 0x000fe200078fdaff */
[----:B------:R-:W-:Y:S05]  /*a3a0*/  @!P1 BRA `(.L_x_8367) ;  /* 0x0000001000009947 */ /* 0x000fea0003800000 */
[----:B---3--:R3:W-:Y:S02]  /*a3b0*/  RED.E.ADD.F32.FTZ.RN.STRONG.GPU [R64.64+-0x280], R145 ;  /* 0xfffd80914000798e */ /* 0x0087e4000c10e79c */
.L_x_8367:
[----:B------:R-:W-:Y:S05]  /*a3c0*/  BSYNC B0 ;  /* 0x0000000000007941 */ /* 0x000fea0003800000 */
.L_x_8366:
[----:B------:R-:W0:Y:S01]  /*a3d0*/  LDS R67, [R67.X4+0x1e80] ;  /* 0x001e800043437984 */ /* 0x000e220000004800 */
[----:B------:R-:W-:Y:S01]  /*a3e0*/  BSSY B0, `(.L_x_8368) ;  /* 0x0000005000007945 */ /* 0x000fe20003800000 */
[----:B---3--:R-:W-:Y:S02]  /*a3f0*/  IADD3 R145, R88, 0x3c0, RZ ;  /* 0x000003c058917810 */ /* 0x008fe40007ffe0ff */
[----:B------:R-:W-:Y:S01]  /*a400*/  LEA.HI.SX32 R115, R115, R88, 0x1b ;  /* 0x0000005873737211 */ /* 0x000fe200078fdaff */
[----:B------:R-:W-:Y:S05]  /*a410*/  @!P2 BRA `(.L_x_8369) ;  /* 0x000000100000a947 */ /* 0x000fea0003800000 */
[----:B0-----:R0:W-:Y:S02]  /*a420*/  RED.E.ADD.F32.FTZ.RN.STRONG.GPU [R64.64+-0x200], R67 ;  /* 0xfffe00434000798e */ /* 0x0011e4000c10e79c */
.L_x_8369:
[----:B------:R-:W-:Y:S05]  /*a430*/  BSYNC B0 ;  /* 0x0000000000007941 */ /* 0x000fea0003800000 */
.L_x_8368:
[----:B------:R-:W3:Y:S01]  /*a440*/  LDS R115, [R115.X4+0x1f00] ;  /* 0x001f000073737984 */ /* 0x000ee20000004800 */
[----:B------:R-:W-:Y:S01]  /*a450*/  BSSY B0, `(.L_x_8370) ;  /* 0x0000005000007945 */ /* 0x000fe20003800000 */
[----:B0-----:R-:W-:-:S02]  /*a460*/  IADD3 R67, R88, 0x3e0, RZ ;  /* 0x000003e058437810 */ /* 0x001fc40007ffe0ff */
[----:B------:R-:W-:Y:S01]  /*a470*/  LEA.HI.SX32 R145, R145, R88, 0x1b ;  /* 0x0000005891917211 */ /* 0x000fe200078fdaff */
[----:B------:R-:W-:Y:S05]  /*a480*/  @!P3 BRA `(.L_x_8371) ;  /* 0x000000100000b947 */ /* 0x000fea0003800000 */
[----:B---3--:R0:W-:Y:S02]  /*a490*/  RED.E.ADD.F32.FTZ.RN.STRONG.GPU [R64.64+-0x180], R115 ;  /* 0xfffe80734000798e */ /* 0x0081e4000c10e79c */
.L_x_8371:
[----:B------:R-:W-:Y:S05]  /*a4a0*/  BSYNC B0 ;  /* 0x0000000000007941 */ /* 0x000fea0003800000 */
.L_x_8370:
[----:B------:R-:W0:Y:S01]  /*a4b0*/  LDS R145, [R145.X4+0x1f80] ;  /* 0x001f800091917984 */ /* 0x000e220000004800 */
[----:B------:R-:W-:Y:S01]  /*a4c0*/  BSSY B0, `(.L_x_8372) ;  /* 0x0000004000007945 */ /* 0x000fe20003800000 */
[----:B------:R-:W-:Y:S01]  /*a4d0*/  LEA.HI.SX32 R67, R67, R88, 0x1b ;  /* 0x0000005843437211 */ /* 0x000fe200078fdaff */
[----:B------:R-:W-:Y:S05]  /*a4e0*/  @!P4 BRA `(.L_x_8373) ;  /* 0x000000100000c947 */ /* 0x000fea0003800000 */
[----:B0-----:R0:W-:Y:S02]  /*a4f0*/  RED.E.ADD.F32.FTZ.RN.STRONG.GPU [R64.64+-0x100], R145 ;  /* 0xffff00914000798e */ /* 0x0011e4000c10e79c */
.L_x_8373:
[----:B------:R-:W-:Y:S05]  /*a500*/  BSYNC B0 ;  /* 0x0000000000007941 */ /* 0x000fea0003800000 */
.L_x_8372:
[----:B------:R-:W2:Y:S01]  /*a510*/  LDS R67, [R67.X4+0x2000] ;  /* 0x0020000043437984 */ /* 0x000ea20000004800 */
[----:B------:R-:W-:Y:S01]  /*a520*/  BSSY B0, `(.L_x_8374) ;  /* 0x0000003000007945 */ /* 0x000fe20003800000 */
[----:B------:R-:W-:Y:S05]  /*a530*/  @!P5 BRA `(.L_x_8375) ;  /* 0x000000100000d947 */ /* 0x000fea0003800000 */
[----:B--2---:R2:W-:Y:S02]  /*a540*/  RED.E.ADD.F32.FTZ.RN.STRONG.GPU [R64.64+-0x80], R67 ;  /* 0xffff80434000798e */ /* 0x0045e4000c10e79c */
.L_x_8375:
[----:B------:R-:W-:Y:S05]  /*a550*/  BSYNC B0 ;  /* 0x0000000000007941 */ /* 0x000fea0003800000 */
.L_x_8374:
[----:B----4-:R-:W4:Y:S01]  /*a560*/  SHFL.DOWN PT, R140, R132, 0x1, 0x1f ;  /* 0x08201f00848c7f89 */ /* 0x010f2200000e0000 */
[----:B------:R-:W-:Y:S01]  /*a570*/  ISETP.GT.AND P0, PT, R87, 0x1e, PT ;  /* 0x0000001e5700780c */ /* 0x000fe20003f04270 */
[----:B------:R-:W-:Y:S01]  /*a580*/  FADD.FTZ R0, R121, R0 ;  /* 0x0000000079007221 */ /* 0x000fe20000010000 */
[----:B0-2---:R-:W-:Y:S01]  /*a590*/  MOV R65, R132 ;  /* 0x0000008400417202 */ /* 0x005fe20000000f00 */
[----:B------:R-:W0:Y:S01]  /*a5a0*/  SHFL.DOWN PT, R145, R89, 0x1, 0x1f ;  /* 0x08201f0059917f89 */ /* 0x000e2200000e0000 */
[----:B------:R-:W-:Y:S01]  /*a5b0*/  MOV R66, R89 ;  /* 0x0000005900427202 */ /* 0x000fe20000000f00 */
[----:B------:R-:W-:Y:S01]  /*a5c0*/  FMUL.FTZ R108, R171, R108 ;  /* 0x0000006cab6c7220 */ /* 0x000fe20000410000 */
[----:B------:R-:W-:Y:S01]  /*a5d0*/  MOV R67, R90 ;  /* 0x0000005a00437202 */ /* 0x000fe20000000f00 */
[----:B------:R-:W2:Y:S01]  /*a5e0*/  SHFL.DOWN PT, R142, R90, 0x1, 0x1f ;  /* 0x08201f005a8e7f89 */ /* 0x000ea200000e0000 */
[----:B------:R-:W-:Y:S01]  /*a5f0*/  MOV R64, R131 ;  /* 0x0000008300407202 */ /* 0x000fe20000000f00 */
[----:B------:R-:W-:Y:S01]  /*a600*/  FMUL.FTZ R111, R170, R111 ;  /* 0x0000006faa6f7220 */ /* 0x000fe20000410000 */
[----:B------:R-:W-:Y:S01]  /*a610*/  ISETP.NE.AND P1, PT, R87, RZ, PT ;  /* 0x000000ff5700720c */ /* 0x000fe20003f25270 */
[----:B---3--:R-:W3:Y:S01]  /*a620*/  SHFL.DOWN PT, R115, R131, 0x1, 0x1f ;  /* 0x08201f0083737f89 */ /* 0x008ee200000e0000 */
[----:B------:R-:W-:Y:S01]  /*a630*/  FFMA.FTZ R106, R106, R235, R108 ;  /* 0x000000eb6a6a7223 */ /* 0x000fe2000001006c */
[----:B------:R-:W-:Y:S01]  /*a640*/  ISETP.NE.AND P2, PT, R88, RZ, PT ;  /* 0x000000ff5800720c */ /* 0x000fe20003f45270 */
[----:B------:R-:W-:Y:S01]  /*a650*/  FFMA.FTZ R109, R109, R234, R111 ;  /* 0x000000ea6d6d7223 */ /* 0x000fe2000001006f */
[----:B------:R-:W-:Y:S01]  /*a660*/  BSSY B0, `(.L_x_8376) ;  /* 0x0000083000007945 */ /* 0x000fe20003800000 */
[----:B------:R-:W-:-:S02]  /*a670*/  FFMA.FTZ R106, R73, R211, R106 ;  /* 0x000000d3496a7223 */ /* 0x000fc4000001006a */
[----:B------:R-:W-:Y:S02]  /*a680*/  FMUL.FTZ R107, R172, R107 ;  /* 0x0000006bac6b7220 */ /* 0x000fe40000410000 */
[----:B------:R-:W-:Y:S02]  /*a690*/  FFMA.FTZ R214, R72, R214, R109 ;  /* 0x000000d648d67223 */ /* 0x000fe4000001006d */
[----:B------:R-:W-:Y:S02]  /*a6a0*/  FADD.FTZ R29, R106, R29 ;  /* 0x0000001d6a1d7221 */ /* 0x000fe40000010000 */
[----:B----4-:R-:W-:Y:S02]  /*a6b0*/  @!P0 FADD.FTZ R65, R65, R140 ;  /* 0x0000008c41418221 */ /* 0x010fe40000010000 */
[----:B------:R-:W-:Y:S02]  /*a6c0*/  FFMA.FTZ R105, R105, R236, R107 ;  /* 0x000000ec69697223 */ /* 0x000fe4000001006b */
[----:B0-----:R-:W-:Y:S01]  /*a6d0*/  @!P0 FADD.FTZ R66, R66, R145 ;  /* 0x0000009142428221 */ /* 0x001fe20000010000 */
[----:B------:R-:W0:Y:S01]  /*a6e0*/  SHFL.DOWN PT, R90, R65, 0x2, 0x1f ;  /* 0x08401f00415a7f89 */ /* 0x000e2200000e0000 */
[----:B------:R-:W-:-:S02]  /*a6f0*/  FMUL.FTZ R112, R169, R112 ;  /* 0x00000070a9707220 */ /* 0x000fc40000410000 */
[----:B--2---:R-:W-:Y:S02]  /*a700*/  @!P0 FADD.FTZ R67, R67, R142 ;  /* 0x0000008e43438221 */ /* 0x004fe40000010000 */
[----:B------:R-:W-:Y:S02]  /*a710*/  FFMA.FTZ R110, R110, R233, R112 ;  /* 0x000000e96e6e7223 */ /* 0x000fe40000010070 */
[----:B---3--:R-:W-:Y:S01]  /*a720*/  @!P0 FADD.FTZ R64, R64, R115 ;  /* 0x0000007340408221 */ /* 0x008fe20000010000 */
[----:B------:R-:W2:Y:S01]  /*a730*/  SHFL.DOWN PT, R132, R67, 0x2, 0x1f ;  /* 0x08401f0043847f89 */ /* 0x000ea200000e0000 */
[----:B------:R-:W-:Y:S01]  /*a740*/  ISETP.GT.AND P0, PT, R87, 0x1d, PT ;  /* 0x0000001d5700780c */ /* 0x000fe20003f04270 */
[----:B------:R-:W-:Y:S02]  /*a750*/  FMUL.FTZ R104, R91, R104 ;  /* 0x000000685b687220 */ /* 0x000fe40000410000 */
[----:B------:R-:W3:Y:S01]  /*a760*/  SHFL.DOWN PT, R115, R66, 0x2, 0x1f ;  /* 0x08401f0042737f89 */ /* 0x000ee200000e0000 */
[----:B------:R-:W-:-:S02]  /*a770*/  FADD.FTZ R8, R92, R8 ;  /* 0x000000085c087221 */ /* 0x000fc40000010000 */
[----:B------:R-:W-:Y:S01]  /*a780*/  FMUL.FTZ R102, R173, R102 ;  /* 0x00000066ad667220 */ /* 0x000fe20000410000 */
        /* <DEDUP_REMOVED lines=18> */
[----:B------:R-:W-:Y:S02]  /*a8b0*/  FFMA.FTZ R89, R63, R220, R110 ;  /* 0x000000dc3f597223 */ /* 0x000fe4000001006e */
[----:B------:R-:W4:Y:S01]  /*a8c0*/  SHFL.DOWN PT, R115, R64, 0x4, 0x1f ;  /* 0x08801f0040737f89 */ /* 0x000f2200000e0000 */
[----:B------:R-:W-:Y:S02]  /*a8d0*/  FMUL.FTZ R68, R183, R68 ;  /* 0x00000044b7447220 */ /* 0x000fe40000410000 */
[----:B------:R-:W-:Y:S02]  /*a8e0*/  FADD.FTZ R32, R89, R32 ;  /* 0x0000002059207221 */ /* 0x000fe40000010000 */
[----:B------:R-:W-:-:S02]  /*a8f0*/  FFMA.FTZ R102, R116, R237, R102 ;  /* 0x000000ed74667223 */ /* 0x000fc40000010066 */
[----:B------:R-:W-:Y:S02]  /*a900*/  FFMA.FTZ R103, R103, R232, R104 ;  /* 0x000000e867677223 */ /* 0x000fe40000010068 */
[----:B------:R-:W-:Y:S02]  /*a910*/  FFMA.FTZ R117, R119, R238, R117 ;  /* 0x000000ee77757223 */ /* 0x000fe40000010075 */
[----:B0-----:R-:W-:Y:S02]  /*a920*/  @!P0 FADD.FTZ R65, R65, R90 ;  /* 0x0000005a41418221 */ /* 0x001fe40000010000 */
[----:B------:R-:W-:Y:S02]  /*a930*/  FFMA.FTZ R118, R120, R239, R118 ;  /* 0x000000ef78767223 */ /* 0x000fe40000010076 */
[----:B------:R-:W-:Y:S01]  /*a940*/  FFMA.FTZ R125, R127, R240, R125 ;  /* 0x000000f07f7d7223 */ /* 0x000fe2000001007d */
[----:B------:R-:W0:Y:S01]  /*a950*/  SHFL.DOWN PT, R90, R65, 0x8, 0x1f ;  /* 0x09001f00415a7f89 */ /* 0x000e2200000e0000 */
[----:B--2---:R-:W-:-:S02]  /*a960*/  @!P0 FADD.FTZ R67, R67, R132 ;  /* 0x0000008443438221 */ /* 0x004fc40000010000 */
[----:B------:R-:W-:Y:S02]  /*a970*/  FFMA.FTZ R126, R139, R100, R126 ;  /* 0x000000648b7e7223 */ /* 0x000fe4000001007e */
        /* <DEDUP_REMOVED lines=20> */
[----:B------:R-:W2:Y:S01]  /*aac0*/  SHFL.DOWN PT, R92, R67, 0x10, 0x1f ;  /* 0x0a001f00435c7f89 */ /* 0x000ea200000e0000 */
        /* <DEDUP_REMOVED lines=14> */
[----:B--2---:R-:W-:Y:S02]  /*abb0*/  @!P0 FADD.FTZ R67, R67, R92 ;  /* 0x0000005c43438221 */ /* 0x004fe40000010000 */
[----:B------:R-:W-:Y:S02]  /*abc0*/  FADD.FTZ R2, R122, R2 ;  /* 0x000000027a027221 */ /* 0x000fe40000010000 */
[----:B---3--:R-:W-:Y:S02]  /*abd0*/  @!P0 FADD.FTZ R66, R66, R91 ;  /* 0x0000005b42428221 */ /* 0x008fe40000010000 */
[----:B------:R-:W-:-:S02]  /*abe0*/  FADD.FTZ R3, R123, R3 ;  /* 0x000000037b037221 */ /* 0x000fc40000010000 */
[----:B----4-:R-:W-:Y:S02]  /*abf0*/  @!P0 FADD.FTZ R64, R64, R89 ;  /* 0x0000005940408221 */ /* 0x010fe40000010000 */
[----:B------:R-:W-:Y:S02]  /*ac00*/  FADD.FTZ R4, R124, R4 ;  /* 0x000000047c047221 */ /* 0x000fe40000010000 */
[----:B------:R-:W-:Y:S01]  /*ac10*/  FADD.FTZ R5, R147, R5 ;  /* 0x0000000593057221 */ /* 0x000fe20000010000 */
[----:B------:R0:W-:Y:S01]  /*ac20*/  @!P1 STS.128 [0x2110], R64 ;  /* 0x00211040ff009388 */ /* 0x0001e20000000c00 */
        /* <DEDUP_REMOVED lines=26> */
[----:B0-----:R-:W-:Y:S02]  /*add0*/  ULDC UR36, c[0x0][0x174] ;  /* 0x00005d0000247ab9 */ /* 0x001fe40000000800 */
[----:B------:R-:W-:-:S02]  /*ade0*/  UISETP.NE.AND UP0, UPT, UR24, UR36, UPT ;  /* 0x000000241800728c */ /* 0x000fc4000bf05270 */
[----:B------:R-:W-:-:S04]  /*adf0*/  USHF.L.U32 UR36, UR7, 0x3, URZ ;  /* 0x0000000307247899 */ /* 0x000fc8000800063f */
[----:B------:R-:W-:-:S13]  /*ae00*/  PLOP3.LUT P0, PT, PT, PT, UP0, 0x80, 0x0 ;  /* 0x000000000000781c */ /* 0x000fda0003f0f008 */
[----:B------:R-:W0:Y:S04]  /*ae10*/  @P0 LDS.64 R68, [UR36+0x4e50] ;  /* 0x004e5024ff440984 */ /* 0x000e280008000a00 */
[----:B------:R-:W2:Y:S01]  /*ae20*/  @P0 LDS.64 R70, [UR36+0x4650] ;  /* 0x00465024ff460984 */ /* 0x000ea20008000a00 */
[----:B0-----:R-:W-:Y:S02]  /*ae30*/  @P0 FADD.FTZ R67, R67, R69 ;  /* 0x0000004543430221 */ /* 0x001fe40000010000 */
[----:B------:R-:W-:Y:S02]  /*ae40*/  @P0 FADD.FTZ R66, R66, R68 ;  /* 0x0000004442420221 */ /* 0x000fe40000010000 */
[----:B--2---:R-:W-:Y:S02]  /*ae50*/  @P0 FADD.FTZ R65, R65, R71 ;  /* 0x0000004741410221 */ /* 0x004fe40000010000 */
[----:B------:R-:W-:Y:S01]  /*ae60*/  @P0 FADD.FTZ R64, R64, R70 ;  /* 0x0000004640400221 */ /* 0x000fe20000010000 */
[----:B------:R0:W-:Y:S04]  /*ae70*/  STS.64 [UR36+0x4e50], R66 ;  /* 0x004e5042ff007988 */ /* 0x0001e80008000a24 */
[----:B------:R0:W-:Y:S02]  /*ae80*/  STS.64 [UR36+0x4650], R64 ;  /* 0x00465040ff007988 */ /* 0x0001e40008000a24 */
.L_x_8377:
[----:B0-----:R-:W-:Y:S05]  /*ae90*/  BSYNC B0 ;  /* 0x0000000000007941 */ /* 0x001fea0003800000 */
.L_x_8376:
        /* <DEDUP_REMOVED lines=8> */
.L_x_8299:
[----:B0-----:R-:W-:Y:S01]  /*af20*/  BAR.SYNC.DEFER_BLOCKING 0x0 ;  /* 0x0000000000007b1d */ /* 0x001fe20000010000 */
[----:B------:R-:W-:Y:S02]  /*af30*/  ISETP.NE.AND P0, PT, R88, RZ, PT ;  /* 0x000000ff5800720c */ /* 0x000fe40003f05270 */
[C---:B------:R-:W-:Y:S02]  /*af40*/  IADD3 R98, R87.reuse, 0x60, RZ ;  /* 0x0000006057627810 */ /* 0x040fe40007ffe0ff */
[C---:B------:R-:W-:Y:S01]  /*af50*/  IADD3 R99, R87.reuse, 0x40, RZ ;  /* 0x0000004057637810 */ /* 0x040fe20007ffe0ff */
[----:B------:R-:W-:Y:S01]  /*af60*/  ULDC.64 UR8, c[0x0][0x2d8] ;  /* 0x0000b60000087ab9 */ /* 0x000fe20000000a00 */
[C---:B------:R-:W-:Y:S01]  /*af70*/  IADD3 R100, R87.reuse, 0x20, RZ ;  /* 0x0000002057647810 */ /* 0x040fe20007ffe0ff */
[----:B------:R-:W-:Y:S01]  /*af80*/  UIMAD UR7, UR13, UR8, URZ ;  /* 0x000000080d0772a4 */ /* 0x000fe2000f8e023f */
[C---:B------:R-:W-:Y:S01]  /*af90*/  IADD3 R94, R87.reuse, 0xe0, RZ ;  /* 0x000000e0575e7810 */ /* 0x040fe20007ffe0ff */
[----:B------:R-:W-:Y:S01]  /*afa0*/  ULDC.64 UR38, c[0x0][0x2f8] ;  /* 0x0000be0000267ab9 */ /* 0x000fe20000000a00 */
[C---:B------:R-:W-:Y:S01]  /*afb0*/  IADD3 R95, R87.reuse, 0xc0, RZ ;  /* 0x000000c0575f7810 */ /* 0x040fe20007ffe0ff */
[----:B------:R-:W-:Y:S01]  /*afc0*/  UIMAD UR27, UR12, UR9, UR7 ;  /* 0x000000090c1b72a4 */ /* 0x000fe2000f8e0207 */
[C---:B------:R-:W-:Y:S01]  /*afd0*/  IADD3 R96, R87.reuse, 0xa0, RZ ;  /* 0x000000a057607810 */ /* 0x040fe20007ffe0ff */
[----:B------:R-:W-:Y:S01]  /*afe0*/  UIMAD UR7, UR13, UR38, URZ ;  /* 0x000000260d0772a4 */ /* 0x000fe2000f8e023f */
[C---:B------:R-:W-:Y:S01]  /*aff0*/  IADD3 R97, R87.reuse, 0x80, RZ ;  /* 0x0000008057617810 */ /* 0x040fe20007ffe0ff */
[----:B------:R-:W-:Y:S01]  /*b000*/  UIMAD.WIDE.U32 UR36, UR12, UR8, URZ ;  /* 0x000000080c2472a5 */ /* 0x000fe2000f8e003f */
[C---:B------:R-:W-:Y:S01]  /*b010*/  IADD3 R90, R87.reuse, 0x160, RZ ;  /* 0x00000160575a7810 */ /* 0x040fe20007ffe0ff */
[----:B------:R-:W-:Y:S01]  /*b020*/  UIMAD.WIDE.U32 UR8, UR12, UR38, URZ ;  /* 0x000000260c0872a5 */ /* 0x000fe2000f8e003f */
[C---:B------:R-:W-:Y:S01]  /*b030*/  IADD3 R91, R87.reuse, 0x140, RZ ;  /* 0x00000140575b7810 */ /* 0x040fe20007ffe0ff */
[----:B------:R-:W-:Y:S01]  /*b040*/  BSSY B0, `(.L_x_8379) ;  /* 0x0000053000007945 */ /* 0x000fe20003800000 */
[----:B------:R-:W-:-:S02]  /*b050*/  IADD3 R92, R87, 0x120, RZ ;  /* 0x00000120575c7810 */ /* 0x000fc40007ffe0ff */
[C---:B------:R-:W-:Y:S01]  /*b060*/  IADD3 R93, R87.reuse, 0x100, RZ ;  /* 0x00000100575d7810 */ /* 0x040fe20007ffe0ff */
[----:B------:R0:W-:Y:S01]  /*b070*/  STS [R86.X4+0x18], R10 ;  /* 0x0000180a56007388 */ /* 0x0001e20000004800 */
[C---:B------:R-:W-:Y:S02]  /*b080*/  IADD3 R66, R87.reuse, 0x1e0, RZ ;  /* 0x000001e057427810 */ /* 0x040fe40007ffe0ff */
[C---:B------:R-:W-:Y:S01]  /*b090*/  IADD3 R68, R87.reuse, 0x1c0, RZ ;  /* 0x000001c057447810 */ /* 0x040fe20007ffe0ff */
[----:B------:R-:W-:Y:S01]  /*b0a0*/  STS [R86.X4], R16 ;  /* 0x0000001056007388 */ /* 0x000fe20000004800 */
[C---:B------:R-:W-:Y:S02]  /*b0b0*/  IADD3 R70, R87.reuse, 0x1a0, RZ ;  /* 0x000001a057467810 */ /* 0x040fe40007ffe0ff */
[C---:B------:R-:W-:Y:S01]  /*b0c0*/  IADD3 R89, R87.reuse, 0x180, RZ ;  /* 0x0000018057597810 */ /* 0x040fe20007ffe0ff */
        /* <DEDUP_REMOVED lines=18> */
[----:B------:R2:W-:Y:S01]  /*b1f0*/  STS [R86.X4+0x20], R8 ;  /* 0x0000200856007388 */ /* 0x0005e20000004800 */
[----:B------:R-:W-:-:S02]  /*b200*/  LEA.HI.SX32 R89, R89, R87, 0x1b ;  /* 0x0000005759597211 */ /* 0x000fc400078fdaff */
[-C--:B------:R-:W-:Y:S01]  /*b210*/  LEA.HI.SX32 R70, R70, R87.reuse, 0x1b ;  /* 0x0000005746467211 */ /* 0x080fe200078fdaff */
[----:B------:R-:W-:Y:S01]  /*b220*/  STS [R86.X4+0x24], R7 ;  /* 0x0000240756007388 */ /* 0x000fe20000004800 */
[-C--:B------:R-:W-:Y:S02]  /*b230*/  LEA.HI.SX32 R68, R68, R87.reuse, 0x1b ;  /* 0x0000005744447211 */ /* 0x080fe400078fdaff */
[----:B------:R-:W-:Y:S01]  /*b240*/  LEA.HI.SX32 R66, R66, R87, 0x1b ;  /* 0x0000005742427211 */ /* 0x000fe200078fdaff */
[----:B------:R-:W-:Y:S01]  /*b250*/  STS [R86.X4+0x28], R6 ;  /* 0x0000280656007388 */ /* 0x000fe20000004800 */
[----:B0-----:R-:W-:Y:S02]  /*b260*/  MOV R10, UR26 ;  /* 0x0000001a000a7c02 */ /* 0x001fe40008000f00 */
[----:B------:R-:W-:Y:S01]  /*b270*/  SHF.L.U32 R64, R88, 0x4, RZ ;  /* 0x0000000458407819 */ /* 0x000fe200000006ff */
[----:B------:R-:W-:Y:S03]  /*b280*/  STS [R86.X4+0x2c], R5 ;  /* 0x00002c0556007388 */ /* 0x000fe60000004800 */
[----:B------:R-:W-:Y:S01]  /*b290*/  LOP3.LUT R64, R64, 0xfffffe00, RZ, 0xc0, !PT ;  /* 0xfffffe0040407812 */ /* 0x000fe200078ec0ff */
[----:B------:R0:W-:Y:S03]  /*b2a0*/  STS [R86.X4+0x30], R4 ;  /* 0x0000300456007388 */ /* 0x0001e60000004800 */
[----:B------:R-:W-:Y:S01]  /*b2b0*/  LOP3.LUT R64, R64, 0x1f, R88, 0xf8, !PT ;  /* 0x0000001f40407812 */ /* 0x000fe200078ef858 */
[----:B------:R3:W-:Y:S03]  /*b2c0*/  STS [R86.X4+0x34], R3 ;  /* 0x0000340356007388 */ /* 0x0007e60000004800 */
[----:B--2---:R-:W-:Y:S01]  /*b2d0*/  SHF.R.S32.HI R8, RZ, 0x1f, R64 ;  /* 0x0000001fff087819 */ /* 0x004fe20000011440 */
[----:B------:R-:W-:Y:S01]  /*b2e0*/  STS [R86.X4+0x38], R2 ;  /* 0x0000380256007388 */ /* 0x000fe20000004800 */
[----:B0-----:R-:W-:-:S03]  /*b2f0*/  IADD3 R4, P2, R64, UR25, RZ ;  /* 0x0000001940047c10 */ /* 0x001fc6000ff5e0ff */
[----:B------:R-:W-:Y:S01]  /*b300*/  STS [R86.X4+0x3c], R0 ;  /* 0x00003c0056007388 */ /* 0x000fe20000004800 */
[----:B------:R-:W-:-:S06]  /*b310*/  NOP ;  /* 0x0000000000007918 */ /* 0x000fcc0000000000 */
[----:B------:R-:W-:Y:S01]  /*b320*/  LDS R9, [R101.X4] ;  /* 0x0000000065097984 */ /* 0x000fe20000004800 */
[----:B---3--:R-:W-:Y:S01]  /*b330*/  MOV R3, UR25 ;  /* 0x0000001900037c02 */ /* 0x008fe20008000f00 */
[----:B------:R-:W-:Y:S02]  /*b340*/  UIMAD UR25, UR12, UR39, UR7 ;  /* 0x000000270c1972a4 */ /* 0x000fe4000f8e0207 */
[----:B------:R-:W-:Y:S01]  /*b350*/  LDS R11, [R100.X4+0x80] ;  /* 0x00008000640b7984 */ /* 0x000fe20000004800 */
[----:B------:R-:W-:Y:S01]  /*b360*/  UIADD3 UR7, UR37, UR27, URZ ;  /* 0x0000001b25077290 */ /* 0x000fe2000fffe03f */
[----:B------:R-:W-:Y:S02]  /*b370*/  LEA.HI.X.SX32 R5, R3, R8, 0x1, P2 ;  /* 0x0000000803057211 */ /* 0x000fe400010f0eff */
        /* <DEDUP_REMOVED lines=31> */
.L_x_8380:
[----:B------:R-:W-:Y:S05]  /*b570*/  BSYNC B0 ;  /* 0x0000000000007941 */ /* 0x000fea0003800000 */
.L_x_8379:
[----:B0-----:R-:W2:Y:S01]  /*b580*/  LDL.LU R9, [R1+0x4c] ;  /* 0x00004c0001097983 */ /* 0x001ea20000300800 */
[----:B------:R-:W-:Y:S01]  /*b590*/  ULDC UR27, c[0x0][0x174] ;  /* 0x00005d00001b7ab9 */ /* 0x000fe20000000800 */
[C---:B------:R-:W-:Y:S01]  /*b5a0*/  LEA R2, P2, R64.reuse, c[0x0][0x330], 0x2 ;  /* 0x0000cc0040027a11 */ /* 0x040fe200078410ff */
[----:B------:R-:W-:Y:S01]  /*b5b0*/  UIADD3 UR27, UR6, -UR27, URZ ;  /* 0x8000001b061b7290 */ /* 0x000fe2000fffe03f */
[C---:B------:R-:W-:Y:S01]  /*b5c0*/  LOP3.LUT R57, R64.reuse, 0x20, RZ, 0xfc, !PT ;  /* 0x0000002040397812 */ /* 0x040fe200078efcff */
[----:B------:R-:W-:Y:S01]  /*b5d0*/  ULDC.64 UR38, c[0x0][0x2e0] ;  /* 0x0000b80000267ab9 */ /* 0x000fe20000000a00 */
[C---:B------:R-:W-:Y:S01]  /*b5e0*/  LEA.HI.X R3, R64.reuse, c[0x0][0x334], R8, 0x2, P2 ;  /* 0x0000cd0040037a11 */ /* 0x040fe200010f1408 */
[----:B------:R-:W-:Y:S01]  /*b5f0*/  UMOV UR37, UR7 ;  /* 0x0000000700257c82 */ /* 0x000fe20008000000 */
[C---:B------:R-:W-:Y:S01]  /*b600*/  LOP3.LUT R59, R64.reuse, 0x40, RZ, 0xfc, !PT ;  /* 0x00000040403b7812 */ /* 0x040fe200078efcff */
[----:B------:R-:W-:Y:S01]  /*b610*/  UIMAD.WIDE.U32 UR36, UR10, UR38, UR36 ;  /* 0x000000260a2472a5 */ /* 0x000fe2000f8e0024 */
[C---:B------:R-:W-:Y:S01]  /*b620*/  LOP3.LUT R61, R64.reuse, 0x60, RZ, 0xfc, !PT ;  /* 0x00000060403d7812 */ /* 0x040fe200078efcff */
[----:B------:R-:W-:Y:S01]  /*b630*/  UIMAD UR7, UR11, UR38, URZ ;  /* 0x000000260b0772a4 */ /* 0x000fe2000f8e023f */
[-C--:B------:R-:W-:Y:S01]  /*b640*/  ISETP.GE.AND P1, PT, R57, R0.reuse, PT ;  /* 0x000000003900720c */ /* 0x080fe20003f26270 */
[----:B------:R-:W-:Y:S01]  /*b650*/  UIMAD UR38, UR27, -0x200, URZ ;  /* 0xfffffe001b2678a4 */ /* 0x000fe2000f8e023f */
[----:B------:R-:W-:Y:S01]  /*b660*/  ISETP.GE.AND P4, PT, R61, R0, PT ;  /* 0x000000003d00720c */ /* 0x000fe20003f86270 */
[----:B------:R-:W-:Y:S01]  /*b670*/  UIMAD UR7, UR10, UR39, UR7 ;  /* 0x000000270a0772a4 */ /* 0x000fe2000f8e0207 */
[C---:B------:R-:W-:Y:S01]  /*b680*/  LOP3.LUT R63, R64.reuse, 0x80, RZ, 0xfc, !PT ;  /* 0x00000080403f7812 */ /* 0x040fe200078efcff */
        /* <DEDUP_REMOVED lines=10> */
[----:B------:R-:W-:Y:S02]  /*b730*/  LEA R2, P2, R6, R2, 0x2 ;  /* 0x0000000206027211 */ /* 0x000fe400078410ff */
[----:B------:R-:W-:Y:S02]  /*b740*/  MOV R7, UR36 ;  /* 0x0000002400077c02 */ /* 0x000fe40008000f00 */
[----:B------:R-:W-:Y:S02]  /*b750*/  LOP3.LUT R73, R64, 0x120, RZ, 0xfc, !PT ;  /* 0x0000012040497812 */ /* 0x000fe400078efcff */
[----:B------:R-:W-:Y:S02]  /*b760*/  LEA.HI.X R3, R6, R3, R7, 0x2, P2 ;  /* 0x0000000306037211 */ /* 0x000fe400010f1407 */
[-C--:B------:R-:W-:Y:S02]  /*b770*/  ISETP.GE.AND P2, PT, R59, R0.reuse, PT ;  /* 0x000000003b00720c */ /* 0x080fe40003f46270 */
[-C--:B------:R-:W-:Y:S01]  /*b780*/  ISETP.GE.AND P5, PT, R63, R0.reuse, PT ;  /* 0x000000003f00720c */ /* 0x080fe20003fa6270 */
[----:B------:R-:W-:Y:S01]  /*b790*/  @!P1 STG.E [R2.64+-0x780], R11 ;  /* 0xfff8800b02009986 */ /* 0x000fe2000c10191c */
[----:B------:R-:W-:-:S02]  /*b7a0*/  ISETP.GE.AND P6, PT, R65, R0, PT ;  /* 0x000000004100720c */ /* 0x000fc40003fc6270 */
[-C--:B------:R-:W-:Y:S01]  /*b7b0*/  ISETP.GE.AND P1, PT, R67, R0.reuse, PT ;  /* 0x000000004300720c */ /* 0x080fe20003f26270 */
[----:B------:R-:W-:Y:S01]  /*b7c0*/  @!P4 STG.E [R2.64+-0x680], R15 ;  /* 0xfff9800f0200c986 */ /* 0x000fe2000c10191c */
[-C--:B------:R-:W-:Y:S02]  /*b7d0*/  ISETP.GE.AND P3, PT, R71, R0.reuse, PT ;  /* 0x000000004700720c */ /* 0x080fe40003f66270 */
[-C--:B------:R-:W-:Y:S02]  /*b7e0*/  ISETP.GE.AND P4, PT, R73, R0.reuse, PT ;  /* 0x000000004900720c */ /* 0x080fe40003f86270 */
[C---:B------:R-:W-:Y:S01]  /*b7f0*/  LOP3.LUT R75, R64.reuse, 0x140, RZ, 0xfc, !PT ;  /* 0x00000140404b7812 */ /* 0x040fe200078efcff */
[----:B------:R-:W-:Y:S01]  /*b800*/  @!P2 STG.E [R2.64+-0x700], R13 ;  /* 0xfff9000d0200a986 */ /* 0x000fe2000c10191c */
[----:B------:R-:W-:Y:S02]  /*b810*/  ISETP.GE.AND P2, PT, R69, R0, PT ;  /* 0x000000004500720c */ /* 0x000fe40003f46270 */
[C---:B------:R-:W-:Y:S01]  /*b820*/  LOP3.LUT R77, R64.reuse, 0x160, RZ, 0xfc, !PT ;  /* 0x00000160404d7812 */ /* 0x040fe200078efcff */
[----:B------:R-:W-:Y:S01]  /*b830*/  @!P5 STG.E [R2.64+-0x600], R33 ;  /* 0xfffa00210200d986 */ /* 0x000fe2000c10191c */
        /* <DEDUP_REMOVED lines=10> */
[-C--:B------:R-:W-:Y:S01]  /*b8e0*/  ISETP.GE.AND P6, PT, R85, R0.reuse, PT ;  /* 0x000000005500720c */ /* 0x080fe20003fc6270 */
[----:B------:R-:W-:Y:S01]  /*b8f0*/  @!P3 STG.E [R2.64+-0x400], R41 ;  /* 0xfffc00290200b986 */ /* 0x000fe2000c10191c */
[----:B------:R-:W-:-:S03]  /*b900*/  ISETP.GE.AND P3, PT, R75, R0, PT ;  /* 0x000000004b00720c */ /* 0x000fc60003f66270 */
[----:B------:R-:W-:Y:S01]  /*b910*/  @!P4 STG.E [R2.64+-0x380], R43 ;  /* 0xfffc802b0200c986 */ /* 0x000fe2000c10191c */
[----:B------:R-:W-:-:S03]  /*b920*/  ISETP.GE.AND P4, PT, R81, R0, PT ;  /* 0x000000005100720c */ /* 0x000fc60003f86270 */
[----:B------:R-:W-:Y:S01]  /*b930*/  @!P1 STG.E [R2.64+-0x200], R49 ;  /* 0xfffe003102009986 */ /* 0x000fe2000c10191c */
[----:B------:R-:W-:-:S03]  /*b940*/  IADD3 R6, P1, R64, -0x1e0, RZ ;  /* 0xfffffe2040067810 */ /* 0x000fc60007f3e0ff */
        /* <DEDUP_REMOVED lines=37> */
[----:B------:R-:W-:Y:S01]  /*bba0*/  LDS R9, [R101.X4] ;  /* 0x0000000065097984 */ /* 0x000fe20000004800 */
[----:B------:R-:W-:-:S03]  /*bbb0*/  FADD.FTZ R0, R7, R18 ;  /* 0x0000001207007221 */ /* 0x000fc60000010000 */
[----:B------:R-:W-:Y:S01]  /*bbc0*/  LDS R17, [R97.X4+0x200] ;  /* 0x0002000061117984 */ /* 0x000fe20000004800 */
[----:B------:R-:W-:-:S03]  /*bbd0*/  FADD.FTZ R7, R0, R19 ;  /* 0x0000001300077221 */ /* 0x000fc60000010000 */
[----:B------:R-:W-:Y:S01]  /*bbe0*/  LDS R19, [R96.X4+0x280] ;  /* 0x0002800060137984 */ /* 0x000fe20000004800 */
[----:B------:R-:W-:-:S04]  /*bbf0*/  FADD.FTZ R0, R7, R20 ;  /* 0x0000001407007221 */ /* 0x000fc80000010000 */
[----:B------:R-:W-:Y:S02]  /*bc00*/  FADD.FTZ R7, R0, R21 ;  /* 0x0000001500077221 */ /* 0x000fe40000010000 */
[----:B------:R-:W-:Y:S02]  /*bc10*/  LDS R21, [R95.X4+0x300] ;  /* 0x000300005f157984 */ /* 0x000fe40000004800 */
[----:B0-----:R-:W-:Y:S01]  /*bc20*/  FADD.FTZ R22, R7, R22 ;  /* 0x0000001607167221 */ /* 0x001fe20000010000 */
[----:B------:R-:W-:Y:S01]  /*bc30*/  IADD3.X R7, R8, -0x1, RZ, P1, !PT ;  /* 0xffffffff08077810 */ /* 0x000fe20000ffe4ff */
[----:B------:R0:W-:Y:S02]  /*bc40*/  @!P0 STS [0x840], R2 ;  /* 0x00084002ff008388 */ /* 0x0001e40000000800 */
[----:B---3--:R-:W-:Y:S02]  /*bc50*/  FADD.FTZ R23, R22, R23 ;  /* 0x0000001716177221 */ /* 0x008fe40000010000 */
[----:B------:R-:W-:Y:S02]  /*bc60*/  BAR.SYNC.DEFER_BLOCKING 0x0 ;  /* 0x0000000000007b1d */ /* 0x000fe40000010000 */
[----:B----4-:R-:W-:-:S04]  /*bc70*/  FADD.FTZ R24, R23, R24 ;  /* 0x0000001817187221 */ /* 0x010fc80000010000 */
[----:B-----5:R-:W-:-:S04]  /*bc80*/  FADD.FTZ R25, R24, R25 ;  /* 0x0000001918197221 */ /* 0x020fc80000010000 */
[----:B-1----:R-:W-:-:S04]  /*bc90*/  FADD.FTZ R26, R25, R26 ;  /* 0x0000001a191a7221 */ /* 0x002fc80000010000 */
[----:B------:R-:W-:-:S04]  /*bca0*/  FADD.FTZ R27, R26, R27 ;  /* 0x0000001b1a1b7221 */ /* 0x000fc80000010000 */
[----:B------:R-:W-:-:S04]  /*bcb0*/  FADD.FTZ R28, R27, R28 ;  /* 0x0000001c1b1c7221 */ /* 0x000fc80000010000 */
[----:B------:R-:W-:Y:S01]  /*bcc0*/  FADD.FTZ R28, R28, R29 ;  /* 0x0000001d1c1c7221 */ /* 0x000fe20000010000 */
[----:B------:R-:W1:Y:S03]  /*bcd0*/  LDS R0, [0x840] ;  /* 0x00084000ff007984 */ /* 0x000e660000000800 */
[----:B------:R-:W-:-:S04]  /*bce0*/  FADD.FTZ R31, R28, R31 ;  /* 0x0000001f1c1f7221 */ /* 0x000fc80000010000 */
[----:B------:R-:W-:-:S04]  /*bcf0*/  FADD.FTZ R31, R31, R32 ;  /* 0x000000201f1f7221 */ /* 0x000fc80000010000 */
[----:B0-----:R-:W-:-:S05]  /*bd00*/  FADD.FTZ R2, R31, R34 ;  /* 0x000000221f027221 */ /* 0x001fca0000010000 */
[----:B------:R0:W-:Y:S01]  /*bd10*/  STL [R1+0x4c], R2 ;  /* 0x00004c0201007387 */ /* 0x0001e20000100800 */
[----:B-1----:R-:W-:-:S13]  /*bd20*/  ISETP.GE.AND P0, PT, R64, R0, PT ;  /* 0x000000004000720c */ /* 0x002fda0003f06270 */
[----:B------:R-:W-:Y:S05]  /*bd30*/  @P0 BRA `(.L_x_8382) ;  /* 0x000000e000000947 */ /* 0x000fea0003800000 */
[----:B0-----:R-:W-:Y:S01]  /*bd40*/  MOV R23, UR12 ;  /* 0x0000000c00177c02 */ /* 0x001fe20008000f00 */
        /* <DEDUP_REMOVED lines=13> */
.L_x_8382:
[----:B0-----:R-:W-:Y:S05]  /*be20*/  BSYNC B0 ;  /* 0x0000000000007941 */ /* 0x001fea0003800000 */
.L_x_8381:
        /* <DEDUP_REMOVED lines=56> */
.L_x_8298:
[----:B------:R-:W-:Y:S02]  /*c1b0*/  ISETP.NE.U32.AND P0, PT, RZ, c[0x0][0x328], PT ;  /* 0x0000ca00ff007a0c */ /* 0x000fe40003f05070 */
[----:B------:R-:W-:Y:S02]  /*c1c0*/  ISETP.NE.U32.AND P2, PT, RZ, c[0x0][0x348], PT ;  /* 0x0000d200ff007a0c */ /* 0x000fe40003f45070 */
[----:B------:R-:W-:Y:S02]  /*c1d0*/  ISETP.NE.AND.EX P1, PT, RZ, c[0x0][0x32c], PT, P0 ;  /* 0x0000cb00ff007a0c */ /* 0x000fe40003f25300 */
[----:B------:R-:W-:-:S11]  /*c1e0*/  ISETP.NE.AND.EX P0, PT, RZ, c[0x0][0x34c], PT, P2 ;  /* 0x0000d300ff007a0c */ /* 0x000fd60003f05320 */
[----:B------:R-:W-:Y:S05]  /*c1f0*/  @!P1 BRA `(.L_x_8384) ;  /* 0x0000017000009947 */ /* 0x000fea0003800000 */
[----:B------:R-:W3:Y:S01]  /*c200*/  LDL.LU R2, [R1+0x50] ;  /* 0x0000500001027983 */ /* 0x000ee20000300800 */
[----:B------:R-:W-:Y:S03]  /*c210*/  BSSY B0, `(.L_x_8384) ;  /* 0x0000015000007945 */ /* 0x000fe60003800000 */
[----:B------:R-:W4:Y:S02]  /*c220*/  S2R R6, SR_LANEID ;  /* 0x0000000000067919 */ /* 0x000f240000000000 */
[----:B----4-:R-:W-:Y:S02]  /*c230*/  ISETP.NE.AND P2, PT, R6, RZ, PT ;  /* 0x000000ff0600720c */ /* 0x010fe40003f45270 */
[----:B------:R-:W4:Y:S04]  /*c240*/  S2R R6, SR_TID.X ;  /* 0x0000000000067919 */ /* 0x000f280000002100 */
        /* <DEDUP_REMOVED lines=10> */
[----:B----4-:R-:W-:-:S04]  /*c2f0*/  ISETP.NE.AND P1, PT, R6, RZ, PT ;  /* 0x000000ff0600720c */ /* 0x010fc80003f25270 */
[----:B------:R1:W-:Y:S04]  /*c300*/  @!P2 STS [0x2104], R4 ;  /* 0x00210404ff00a388 */ /* 0x0003e80000000800 */
[----:B------:R-:W-:Y:S06]  /*c310*/  BAR.SYNC.DEFER_BLOCKING 0x0 ;  /* 0x0000000000007b1d */ /* 0x000fec0000010000 */
[----:B------:R-:W-:Y:S05]  /*c320*/  @P1 BRA `(.L_x_8385) ;  /* 0x0000003000001947 */ /* 0x000fea0003800000 */
[----:B-1----:R-:W-:Y:S02]  /*c330*/  MOV R2, UR32 ;  /* 0x0000002000027c02 */ /* 0x002fe40008000f00 */
[----:B------:R-:W-:-:S05]  /*c340*/  MOV R3, UR33 ;  /* 0x0000002100037c02 */ /* 0x000fca0008000f00 */
[----:B------:R1:W-:Y:S02]  /*c350*/  RED.E.ADD.F32.FTZ.RN.STRONG.GPU [R2.64], R4 ;  /* 0x000000040200798e */ /* 0x0003e4000c10e79c */
.L_x_8385:
[----:B-1----:R-:W-:Y:S05]  /*c360*/  BSYNC B0 ;  /* 0x0000000000007941 */ /* 0x002fea0003800000 */
.L_x_8384:
[----:B------:R-:W-:Y:S01]  /*c370*/  BSSY B0, `(.L_x_8386) ;  /* 0x000001b000007945 */ /* 0x000fe20003800000 */
[----:B------:R-:W-:Y:S05]  /*c380*/  @!P0 BRA `(.L_x_8387) ;  /* 0x0000018000008947 */ /* 0x000fea0003800000 */
[----:B------:R-:W3:Y:S04]  /*c390*/  LDL.LU R2, [R1+0x4c] ;  /* 0x00004c0001027983 */ /* 0x000ee80000300800 */
[----:B------:R-:W4:Y:S04]  /*c3a0*/  S2R R6, SR_LANEID ;  /* 0x0000000000067919 */ /* 0x000f280000000000 */
[----:B------:R-:W5:Y:S04]  /*c3b0*/  S2R R11, SR_TID.X ;  /* 0x00000000000b7919 */ /* 0x000f680000002100 */
[----:B------:R-:W-:Y:S01]  /*c3c0*/  BAR.SYNC.DEFER_BLOCKING 0x0 ;  /* 0x0000000000007b1d */ /* 0x000fe20000010000 */
[----:B----4-:R-:W-:-:S05]  /*c3d0*/  ISETP.NE.AND P1, PT, R6, RZ, PT ;  /* 0x000000ff0600720c */ /* 0x010fca0003f25270 */
        /* <DEDUP_REMOVED lines=10> */
[----:B-----5:R-:W-:-:S04]  /*c480*/  ISETP.NE.AND P0, PT, R11, RZ, PT ;  /* 0x000000ff0b00720c */ /* 0x020fc80003f05270 */
[----:B------:R1:W-:Y:S04]  /*c490*/  @!P1 STS [0x2104], R4 ;  /* 0x00210404ff009388 */ /* 0x0003e80000000800 */
[----:B------:R-:W-:Y:S06]  /*c4a0*/  BAR.SYNC.DEFER_BLOCKING 0x0 ;  /* 0x0000000000007b1d */ /* 0x000fec0000010000 */
[----:B------:R-:W-:Y:S05]  /*c4b0*/  @P0 BRA `(.L_x_8388) ;  /* 0x0000006000000947 */ /* 0x000fea0003800000 */
[----:B-1----:R-:W-:Y:S02]  /*c4c0*/  MOV R2, UR34 ;  /* 0x0000002200027c02 */ /* 0x002fe40008000f00 */
[----:B------:R-:W-:-:S05]  /*c4d0*/  MOV R3, UR35 ;  /* 0x0000002300037c02 */ /* 0x000fca0008000f00 */
[----:B------:R1:W-:Y:S01]  /*c4e0*/  RED.E.ADD.F32.FTZ.RN.STRONG.GPU [R2.64], R4 ;  /* 0x000000040200798e */ /* 0x0003e2000c10e79c */
[----:B------:R-:W-:Y:S01]  /*c4f0*/  HFMA2.MMA R11, -RZ, RZ, 0, 0 ;  /* 0x00000000ff0b7435 */ /* 0x000fe200000001ff */
[----:B------:R-:W-:Y:S05]  /*c500*/  BRA `(.L_x_8388) ;  /* 0x0000001000007947 */ /* 0x000fea0003800000 */
.L_x_8387:
[----:B------:R-:W3:Y:S02]  /*c510*/  S2R R11, SR_TID.X ;  /* 0x00000000000b7919 */ /* 0x000ee40000002100 */
.L_x_8388:
[----:B-1----:R-:W-:Y:S05]  /*c520*/  BSYNC B0 ;  /* 0x0000000000007941 */ /* 0x002fea0003800000 */
.L_x_8386:
        /* <DEDUP_REMOVED lines=12> */
.L_x_8389:
        /* <DEDUP_REMOVED lines=32> */
.L_x_8390:
        /* <DEDUP_REMOVED lines=9> */
.L_x_14695:


//--------------------- .text._Z25selective_scan_bwd_kernelI32Selective_Scan_bwd_kernel_traitsILi32ELi16ELb0ELb0ELb1ELb0ELb1EfN3c107complexIfEEEEv12SSMParamsBwd --------------------------
	.section	.text._Z25selective_scan_bwd_kernelI32Selective_Scan_bwd_kernel_traitsILi32ELi16ELb0ELb0ELb1ELb0ELb1EfN3c107complexIfEEEEv12SSMParamsBwd,"ax",@progbits
	.sectioninfo	@"SHI_REGISTERS=255"
	.align	128
        .global         _Z25selective_scan_bwd_kernelI32Selective_Scan_bwd_kernel_traitsILi32ELi16ELb0ELb0ELb1ELb0ELb1EfN3c107complexIfEEEEv12SSMParamsBwd
        .type           _Z25selective_scan_bwd_kernelI32Selective_Scan_bwd_kernel_traitsILi32ELi16ELb0ELb0ELb1ELb0ELb1EfN3c107complexIfEEEEv12SSMParamsBwd,@function
        .size           _Z25selective_scan_bwd_kernelI32Selective_Scan_bwd_kernel_traitsILi32ELi16ELb0ELb0ELb1ELb0ELb1EfN3c107complexIfEEEEv12SSMParamsBwd,(.L_x_14696 - _Z25selective_scan_bwd_kernelI32Selective_Scan_bwd_kernel_traitsILi32ELi16ELb0ELb0ELb1ELb0ELb1EfN3c107complexIfEEEEv12SSMParamsBwd)
        .other          _Z25selective_scan_bwd_kernelI32Selective_Scan_bwd_kernel_traitsILi32ELi16ELb0ELb0ELb1ELb0ELb1EfN3c107complexIfEEEEv12SSMParamsBwd,@"STO_CUDA_ENTRY STV_DEFAULT"
_Z25selective_scan_bwd_kernelI32Selective_Scan_bwd_kernel_traitsILi32ELi16ELb0ELb0ELb1ELb0ELb1EfN3c107complexIfEEEEv12SSMParamsBwd:
.text._Z25selective_scan_bwd_kernelI32Selective_Scan_bwd_kernel_traitsILi32ELi16ELb0ELb0ELb1ELb0ELb1EfN3c107complexIfEEEEv12SSMParamsBwd:
        /* <DEDUP_REMOVED lines=159> */
[----:B---3--:R-:W-:-:S04]  /*09f0*/  SHF.L.U32 R0, R88, 0x4, RZ ;  /* 0x0000000458007819 */ /* 0x008fc800000006ff */
[----:B-1----:R-:W-:-:S04]  /*0a00*/  LOP3.LUT R3, R0, 0xfffffe00, RZ, 0xc0, !PT ;  /* 0xfffffe0000037812 */ /* 0x002fc800078ec0ff */
[----:B------:R-:W-:-:S04]  /*0a10*/  LOP3.LUT R86, R3, 0x1f, R88, 0xf8, !PT ;  /* 0x0000001f03567812 */ /* 0x000fc800078ef858 */
[----:B----4-:R-:W-:Y:S02]  /*0a20*/  SHF.R.S32.HI R0, RZ, 0x1f, R86 ;  /* 0x0000001fff007819 */ /* 0x010fe40000011456 */
.L_x_8481:
        /* <DEDUP_REMOVED lines=34> */
[----:B-----5:R1:W5:Y:S01]  /*0c50*/  @!P6 LDG.E R24, [R2.64+0x280] ;  /* 0x000280200218e981 */ /* 0x020362000c1e1900 */
[----:B------:R-:W-:-:S02]  /*0c60*/  ISETP.GE.AND P3, PT, R19, UR39, PT ;  /* 0x0000002713007c0c */ /* 0x000fc4000bf66270 */
[----:B------:R-:W-:Y:S01]  /*0c70*/  LOP3.LUT R17, R86, 0x1e0, RZ, 0xfc, !PT ;  /* 0x000001e056117812 */ /* 0x000fe200078efcff */
[----:B--2---:R1:W2:Y:S01]  /*0c80*/  @!P5 LDG.E R21, [R2.64+0x200] ;  /* 0x000200200215d981 */ /* 0x0042a2000c1e1900 */
[----:B------:R-:W-:Y:S01]  /*0c90*/  ISETP.GE.AND P4, PT, R0, UR39, PT ;  /* 0x0000002700007c0c */ /* 0x000fe2000bf86270 */
[----:B------:R-:W-:Y:S01]  /*0ca0*/  CS2R R28, SRZ ;  /* 0x00000000001c7805 */ /* 0x000fe2000001ff00 */
[----:B------:R-:W-:Y:S01]  /*0cb0*/  ISETP.GE.AND P0, PT, R8, UR39, PT ;  /* 0x0000002708007c0c */ /* 0x000fe2000bf06270 */
[----:B------:R-:W-:Y:S01]  /*0cc0*/  CS2R R30, SRZ ;  /* 0x00000000001e7805 */ /* 0x000fe2000001ff00 */
[----:B------:R-:W-:Y:S01]  /*0cd0*/  ISETP.GE.AND P1, PT, R9, UR39, PT ;  /* 0x0000002709007c0c */ /* 0x000fe2000bf26270 */
[----:B------:R-:W-:Y:S01]  /*0ce0*/  CS2R R32, SRZ ;  /* 0x0000000000207805 */ /* 0x000fe2000001ff00 */
[----:B------:R-:W-:Y:S01]  /*0cf0*/  ISETP.GE.AND P2, PT, R10, UR39, PT ;  /* 0x000000270a007c0c */ /* 0x000fe2000bf46270 */
[----:B------:R-:W-:Y:S01]  /*0d00*/  ULDC.64 UR8, c[0x0][0x1f0] ;  /* 0x00007c0000087ab9 */ /* 0x000fe20000000a00 */
[----:B------:R-:W-:Y:S01]  /*0d10*/  ISETP.GE.AND P6, PT, R11, UR39, PT ;  /* 0x000000270b007c0c */ /* 0x000fe2000bfc6270 */
[----:B------:R1:W2:Y:S01]  /*0d20*/  @!P3 LDG.E R5, [R2.64+0x100] ;  /* 0x000100200205b981 */ /* 0x0002a2000c1e1900 */
[----:B------:R-:W-:Y:S01]  /*0d30*/  ISETP.GE.AND P5, PT, R12, UR39, PT ;  /* 0x000000270c007c0c */ /* 0x000fe2000bfa6270 */
[----:B------:R-:W-:Y:S01]  /*0d40*/  ULDC.64 UR36, c[0x0][0x200] ;  /* 0x0000800000247ab9 */ /* 0x000fe20000000a00 */
[----:B------:R-:W-:Y:S01]  /*0d50*/  ISETP.GE.AND P3, PT, R13, UR39, PT ;  /* 0x000000270d007c0c */ /* 0x000fe2000bf66270 */
[----:B------:R1:W5:Y:S01]  /*0d60*/  @!P4 LDG.E R22, [R2.64+0x180] ;  /* 0x000180200216c981 */ /* 0x000362000c1e1900 */
[----:B------:R-:W-:Y:S01]  /*0d70*/  ISETP.GE.AND P4, PT, R14, UR39, PT ;  /* 0x000000270e007c0c */ /* 0x000fe2000bf86270 */
[----:B------:R-:W-:-:S02]  /*0d80*/  ULDC.64 UR34, c[0x0][0x1f8] ;  /* 0x00007e0000227ab9 */ /* 0x000fc40000000a00 */
        /* <DEDUP_REMOVED lines=13> */
[----:B------:R-:W-:-:S02]  /*0e60*/  LEA.HI.SX32 R169, R87, R87, 0x1b ;  /* 0x0000005757a97211 */ /* 0x000fc400078fdaff */
[C---:B------:R-:W-:Y:S02]  /*0e70*/  IADD3 R34, R87.reuse, 0x20, RZ ;  /* 0x0000002057227810 */ /* 0x040fe40007ffe0ff */
[C---:B------:R-:W-:Y:S02]  /*0e80*/  IADD3 R36, R87.reuse, 0x40, RZ ;  /* 0x0000004057247810 */ /* 0x040fe40007ffe0ff */
[C---:B------:R-:W-:Y:S02]  /*0e90*/  IADD3 R38, R87.reuse, 0x60, RZ ;  /* 0x0000006057267810 */ /* 0x040fe40007ffe0ff */
[C---:B------:R-:W-:Y:S02]  /*0ea0*/  IADD3 R40, R87.reuse, 0x80, RZ ;  /* 0x0000008057287810 */ /* 0x040fe40007ffe0ff */
[----:B------:R-:W-:Y:S02]  /*0eb0*/  IADD3 R42, R87, 0xa0, RZ ;  /* 0x000000a0572a7810 */ /* 0x000fe40007ffe0ff */
[----:B------:R-:W-:-:S02]  /*0ec0*/  LEA.HI.SX32 R168, R34, R87, 0x1b ;  /* 0x0000005722a87211 */ /* 0x000fc400078fdaff */
[C---:B-1----:R-:W-:Y:S02]  /*0ed0*/  IADD3 R2, R87.reuse, 0xc0, RZ ;  /* 0x000000c057027810 */ /* 0x042fe40007ffe0ff */
[-C--:B------:R-:W-:Y:S02]  /*0ee0*/  LEA.HI.SX32 R167, R36, R87.reuse, 0x1b ;  /* 0x0000005724a77211 */ /* 0x080fe400078fdaff */
[-C--:B------:R-:W-:Y:S02]  /*0ef0*/  LEA.HI.SX32 R166, R38, R87.reuse, 0x1b ;  /* 0x0000005726a67211 */ /* 0x080fe400078fdaff */
[-C--:B------:R-:W-:Y:S02]  /*0f00*/  LEA.HI.SX32 R165, R40, R87.reuse, 0x1b ;  /* 0x0000005728a57211 */ /* 0x080fe400078fdaff */
[----:B------:R-:W-:Y:S02]  /*0f10*/  IADD3 R34, R87, 0x100, RZ ;  /* 0x0000010057227810 */ /* 0x000fe40007ffe0ff */
[----:B------:R-:W-:-:S02]  /*0f20*/  LEA.HI.SX32 R164, R42, R87, 0x1b ;  /* 0x000000572aa47211 */ /* 0x000fc400078fdaff */
[C---:B------:R-:W-:Y:S02]  /*0f30*/  IADD3 R36, R87.reuse, 0x120, RZ ;  /* 0x0000012057247810 */ /* 0x040fe40007ffe0ff */
[-C--:B------:R-:W-:Y:S02]  /*0f40*/  LEA.HI.SX32 R163, R2, R87.reuse, 0x1b ;  /* 0x0000005702a37211 */ /* 0x080fe400078fdaff */
[C---:B------:R-:W-:Y:S02]  /*0f50*/  IADD3 R38, R87.reuse, 0x140, RZ ;  /* 0x0000014057267810 */ /* 0x040fe40007ffe0ff */
[----:B------:R-:W-:Y:S02]  /*0f60*/  IADD3 R2, R87, 0x160, RZ ;  /* 0x0000016057027810 */ /* 0x000fe40007ffe0ff */
[-C--:B------:R-:W-:Y:S02]  /*0f70*/  LEA.HI.SX32 R161, R34, R87.reuse, 0x1b ;  /* 0x0000005722a17211 */ /* 0x080fe400078fdaff */
[----:B------:R-:W-:-:S02]  /*0f80*/  LEA.HI.SX32 R160, R36, R87, 0x1b ;  /* 0x0000005724a07211 */ /* 0x000fc400078fdaff */
[-C--:B------:R-:W-:Y:S02]  /*0f90*/  LEA.HI.SX32 R159, R38, R87.reuse, 0x1b ;  /* 0x00000057269f7211 */ /* 0x080fe400078fdaff */
[-C--:B------:R-:W-:Y:S02]  /*0fa0*/  LEA.HI.SX32 R158, R2, R87.reuse, 0x1b ;  /* 0x00000057029e7211 */ /* 0x080fe400078fdaff */
[C---:B------:R-:W-:Y:S02]  /*0fb0*/  IADD3 R2, R87.reuse, 0x1e0, RZ ;  /* 0x000001e057027810 */ /* 0x040fe40007ffe0ff */
[----:B------:R-:W-:Y:S02]  /*0fc0*/  SHF.L.U32 R85, R87, 0x4, RZ ;  /* 0x0000000457557819 */ /* 0x000fe400000006ff */
[----:B------:R-:W-:Y:S02]  /*0fd0*/  LEA.HI.SX32 R154, R2, R87, 0x1b ;  /* 0x00000057029a7211 */ /* 0x000fe400078fdaff */
[----:B------:R-:W-:-:S02]  /*0fe0*/  LEA.HI.SX32 R85, R85, R85, 0x1b ;  /* 0x0000005555557211 */ /* 0x000fc400078fdaff */
[C---:B------:R-:W-:Y:S02]  /*0ff0*/  SHF.L.U32 R37, R86.reuse, 0x2, RZ ;  /* 0x0000000256257819 */ /* 0x040fe400000006ff */
[----:B------:R-:W-:Y:S02]  /*1000*/  ISETP.GE.AND P2, PT, R86, UR39, PT ;  /* 0x0000002756007c0c */ /* 0x000fe4000bf46270 */
[----:B------:R-:W-:Y:S02]  /*1010*/  ISETP.GE.AND P1, PT, R18, UR39, PT ;  /* 0x0000002712007c0c */ /* 0x000fe4000bf26270 */
[----:B------:R-:W-:Y:S02]  /*1020*/  SHF.L.U64.HI R35, R86, 0x2, R151 ;  /* 0x0000000256237819 */ /* 0x000fe40000010297 */
[----:B------:R-:W-:Y:S02]  /*1030*/  IADD3 R2, P0, R37, UR18, RZ ;  /* 0x0000001225027c10 */ /* 0x000fe4000ff1e0ff */
[----:B------:R-:W-:-:S02]  /*1040*/  ISETP.GE.AND P4, PT, R0, UR39, PT ;  /* 0x0000002700007c0c */ /* 0x000fc4000bf86270 */
[----:B------:R-:W-:Y:S02]  /*1050*/  IADD3.X R3, R35, UR19, RZ, P0, !PT ;  /* 0x0000001323037c10 */ /* 0x000fe400087fe4ff */
[----:B------:R-:W-:Y:S02]  /*1060*/  ISETP.GE.AND P0, PT, R19, UR39, PT ;  /* 0x0000002713007c0c */ /* 0x000fe4000bf06270 */
[----:B------:R-:W-:Y:S02]  /*1070*/  ISETP.GE.AND P6, PT, R6, UR39, PT ;  /* 0x0000002706007c0c */ /* 0x000fe4000bfc6270 */
[----:B------:R-:W-:Y:S02]  /*1080*/  ISETP.GE.AND P5, PT, R7, UR39, PT ;  /* 0x0000002707007c0c */ /* 0x000fe4000bfa6270 */
[----:B------:R-:W-:Y:S01]  /*1090*/  ISETP.GE.AND P3, PT, R8, UR39, PT ;  /* 0x0000002708007c0c */ /* 0x000fe2000bf66270 */
[----:B---3--:R1:W-:Y:S04]  /*10a0*/  STS [R169.X4], R4 ;  /* 0x00000004a9007388 */ /* 0x0083e80000004800 */
[----:B----4-:R3:W-:Y:S01]  /*10b0*/  STS [R168.X4+0x80], R20 ;  /* 0x00008014a8007388 */ /* 0x0107e20000004800 */
[----:B-1----:R-:W-:-:S04]  /*10c0*/  IADD3 R4, R87, 0xe0, RZ ;  /* 0x000000e057047810 */ /* 0x002fc80007ffe0ff */
[-C--:B------:R-:W-:Y:S02]  /*10d0*/  LEA.HI.SX32 R162, R4, R87.reuse, 0x1b ;  /* 0x0000005704a27211 */ /* 0x080fe400078fdaff */
[C---:B------:R-:W-:Y:S02]  /*10e0*/  IADD3 R4, R87.reuse, 0x180, RZ ;  /* 0x0000018057047810 */ /* 0x040fe40007ffe0ff */
[C---:B---3--:R-:W-:Y:S02]  /*10f0*/  IADD3 R20, R87.reuse, 0x1a0, RZ ;  /* 0x000001a057147810 */ /* 0x048fe40007ffe0ff */
[-C--:B------:R-:W-:Y:S02]  /*1100*/  LEA.HI.SX32 R157, R4, R87.reuse, 0x1b ;  /* 0x00000057049d7211 */ /* 0x080fe400078fdaff */
[----:B------:R-:W-:Y:S01]  /*1110*/  LEA.HI.SX32 R156, R20, R87, 0x1b ;  /* 0x00000057149c7211 */ /* 0x000fe200078fdaff */
[----:B--2---:R-:W-:Y:S04]  /*1120*/  STS [R167.X4+0x100], R5 ;  /* 0x00010005a7007388 */ /* 0x004fe80000004800 */
[----:B-----5:R1:W-:Y:S04]  /*1130*/  STS [R166.X4+0x180], R22 ;  /* 0x00018016a6007388 */ /* 0x0203e80000004800 */
[----:B------:R2:W-:Y:S04]  /*1140*/  STS [R165.X4+0x200], R21 ;  /* 0x00020015a5007388 */ /* 0x0005e80000004800 */
[----:B------:R-:W-:Y:S01]  /*1150*/  STS [R164.X4+0x280], R24 ;  /* 0x00028018a4007388 */ /* 0x000fe20000004800 */
[----:B-1----:R-:W-:-:S03]  /*1160*/  IADD3 R22, R87, 0x1c0, RZ ;  /* 0x000001c057167810 */ /* 0x002fc60007ffe0ff */
[----:B------:R1:W-:Y:S01]  /*1170*/  STS [R163.X4+0x300], R23 ;  /* 0x00030017a3007388 */ /* 0x0003e20000004800 */
[----:B------:R-:W-:-:S03]  /*1180*/  LEA.HI.SX32 R155, R22, R87, 0x1b ;  /* 0x00000057169b7211 */ /* 0x000fc600078fdaff */
        /* <DEDUP_REMOVED lines=26> */
[----:B------:R-:W-:-:S03]  /*1330*/  CS2R R4, SRZ ;  /* 0x0000000000047805 */ /* 0x000fc6000001ff00 */
[----:B------:R-:W-:Y:S01]  /*1340*/  BAR.SYNC.DEFER_BLOCKING 0x0 ;  /* 0x0000000000007b1d */ /* 0x000fe20000010000 */
[----:B--2---:R-:W-:Y:S01]  /*1350*/  CS2R R20, SRZ ;  /* 0x0000000000147805 */ /* 0x004fe2000001ff00 */
[----:B-1----:R-:W-:Y:S01]  /*1360*/  CS2R R22, SRZ ;  /* 0x0000000000167805 */ /* 0x002fe2000001ff00 */
        /* <DEDUP_REMOVED lines=21> */
[----:B0-----:R-:W-:Y:S01]  /*14c0*/  CS2R R30, SRZ ;  /* 0x00000000001e7805 */ /* 0x001fe2000001ff00 */
        /* <DEDUP_REMOVED lines=10> */
[----:B-1----:R-:W-:Y:S02]  /*1570*/  LEA R2, P0, R86, UR20, 0x2 ;  /* 0x0000001456027c11 */ /* 0x002fe4000f8010ff */
        /* <DEDUP_REMOVED lines=26> */
[----:B------:R-:W5:Y:S04]  /*1720*/  LDS R144, [R85.X4] ;  /* 0x0000000055907984 */ /* 0x000f680000004800 */
        /* <DEDUP_REMOVED lines=20> */
[----:B----4-:R-:W-:Y:S02]  /*1870*/  CS2R R32, SRZ ;  /* 0x0000000000207805 */ /* 0x010fe4000001ff00 */
        /* <DEDUP_REMOVED lines=34> */
[----:B0-----:R-:W-:Y:S02]  /*1aa0*/  MOV R2, UR25 ;  /* 0x0000001900027c02 */ /* 0x001fe40008000f00 */
[----:B------:R-:W-:-:S02]  /*1ab0*/  MOV R3, UR38 ;  /* 0x0000002600037c02 */ /* 0x000fc40008000f00 */
[----:B------:R-:W-:Y:S02]  /*1ac0*/  MOV R4, UR25 ;  /* 0x0000001900047c02 */ /* 0x000fe40008000f00 */
[----:B------:R-:W-:Y:S01]  /*1ad0*/  MOV R5, UR38 ;  /* 0x0000002600057c02 */ /* 0x000fe20008000f00 */
[----:B------:R-:W-:Y:S01]  /*1ae0*/  UIMAD UR42, UR11, UR34, URZ ;  /* 0x000000220b2a72a4 */ /* 0x000fe2000f8e023f */
[----:B------:R-:W-:Y:S01]  /*1af0*/  @!P0 IMAD.WIDE.U32 R2, R21, c[0x0][0x1f0], R2 ;  /* 0x00007c0015028a25 */ /* 0x000fe200078e0002 */
[----:B------:R-:W-:Y:S02]  /*1b00*/  UIADD3 UR27, UR27, UR7, URZ ;  /* 0x000000071b1b7290 */ /* 0x000fe4000fffe03f */
[----:B------:R-:W-:Y:S01]  /*1b10*/  UIMAD UR43, UR12, UR37, UR36 ;  /* 0x000000250c2b72a4 */ /* 0x000fe2000f8e0224 */
[----:B------:R-:W-:Y:S01]  /*1b20*/  @!P0 IMAD.WIDE.U32 R4, R23, c[0x0][0x200], R4 ;  /* 0x0000800017048a25 */ /* 0x000fe200078e0004 */
[----:B------:R-:W-:Y:S02]  /*1b30*/  UIMAD UR42, UR10, UR35, UR42 ;  /* 0x000000230a2a72a4 */ /* 0x000fe4000f8e022a */
[----:B------:R-:W-:Y:S01]  /*1b40*/  UIMAD.WIDE.U32 UR34, UR10, UR34, UR26 ;  /* 0x000000220a2272a5 */ /* 0x000fe2000f8e001a */
[----:B------:R-:W-:Y:S01]  /*1b50*/  @!P0 IADD3 R3, R3, UR7, RZ ;  /* 0x0000000703038c10 */ /* 0x000fe2000fffe0ff */
[----:B------:R-:W-:Y:S01]  /*1b60*/  ULDC.64 UR36, c[0x0][0x208] ;  /* 0x0000820000247ab9 */ /* 0x000fe20000000a00 */
[----:B------:R-:W-:Y:S01]  /*1b70*/  @!P0 IADD3 R5, R5, UR43, RZ ;  /* 0x0000002b05058c10 */ /* 0x000fe2000fffe0ff */
[----:B------:R-:W-:Y:S01]  /*1b80*/  ULDC UR26, c[0x0][0x174] ;  /* 0x00005d00001a7ab9 */ /* 0x000fe20000000800 */
[----:B------:R-:W-:Y:S01]  /*1b90*/  MOV R21, UR10 ;  /* 0x0000000a00157c02 */ /* 0x000fe20008000f00 */
[----:B------:R-:W-:Y:S01]  /*1ba0*/  UIADD3 UR26, UR6, -UR26, URZ ;  /* 0x8000001a061a7290 */ /* 0x000fe2000fffe03f */
[----:B------:R-:W-:Y:S01]  /*1bb0*/  MOV R23, UR10 ;  /* 0x0000000a00177c02 */ /* 0x000fe20008000f00 */
[----:B------:R-:W-:-:S02]  /*1bc0*/  UIADD3 UR9, UR9, UR43, URZ ;  /* 0x0000002b09097290 */ /* 0x000fc4000fffe03f */
[----:B------:R-:W-:Y:S01]  /*1bd0*/  UIMAD UR7, UR11, UR36, URZ ;  /* 0x000000240b0772a4 */ /* 0x000fe2000f8e023f */
[----:B------:R-:W-:Y:S01]  /*1be0*/  @!P0 IMAD.WIDE.U32 R2, R21, c[0x0][0x1f8], R2 ;  /* 0x00007e0015028a25 */ /* 0x000fe200078e0002 */
[----:B------:R-:W-:Y:S02]  /*1bf0*/  UIMAD UR26, UR26, -0x200, URZ ;  /* 0xfffffe001a1a78a4 */ /* 0x000fe4000f8e023f */
[----:B------:R-:W-:Y:S01]  /*1c00*/  UIMAD.WIDE.U32 UR8, UR10, UR36, UR8 ;  /* 0x000000240a0872a5 */ /* 0x000fe2000f8e0008 */
[----:B------:R-:W-:Y:S01]  /*1c10*/  @!P0 IMAD.WIDE.U32 R4, R23, c[0x0][0x208], R4 ;  /* 0x0000820017048a25 */ /* 0x000fe200078e0004 */
[----:B------:R-:W-:Y:S01]  /*1c20*/  UIMAD UR7, UR10, UR37, UR7 ;  /* 0x000000250a0772a4 */ /* 0x000fe2000f8e0207 */
[C---:B------:R-:W-:Y:S01]  /*1c30*/  @!P0 IADD3 R23, P1, R86.reuse, R2, RZ ;  /* 0x0000000256178210 */ /* 0x040fe20007f3e0ff */
[----:B------:R-:W-:Y:S02]  /*1c40*/  USHF.R.S32.HI UR27, URZ, 0x1f, UR26 ;  /* 0x0000001f3f1b7899 */ /* 0x000fe4000801141a */
[----:B------:R-:W-:Y:S01]  /*1c50*/  UIADD3 UR37, UP0, UR26, UR34, URZ ;  /* 0x000000221a257290 */ /* 0x000fe2000ff1e03f */
        /* <DEDUP_REMOVED lines=12> */
[----:B------:R-:W-:-:S02]  /*1d20*/  MOV R44, UR34 ;  /* 0x00000022002c7c02 */ /* 0x000fc40008000f00 */
[----:B------:R-:W-:Y:S01]  /*1d30*/  MOV R64, RZ ;  /* 0x000000ff00407202 */ /* 0x000fe20000000f00 */
[----:B------:R-:W-:Y:S01]  /*1d40*/  HFMA2.MMA R67, -RZ, RZ, 0, 0 ;  /* 0x00000000ff437435 */ /* 0x000fe200000001ff */
[----:B------:R-:W-:Y:S01]  /*1d50*/  MOV R46, UR8 ;  /* 0x00000008002e7c02 */ /* 0x000fe20008000f00 */
[----:B------:R-:W-:Y:S01]  /*1d60*/  CS2R R68, SRZ ;  /* 0x0000000000447805 */ /* 0x000fe2000001ff00 */
[----:B------:R-:W-:Y:S01]  /*1d70*/  LEA R20, P2, R41, R20, 0x2 ;  /* 0x0000001429147211 */ /* 0x000fe200078410ff */
[----:B------:R-:W-:Y:S01]  /*1d80*/  CS2R R70, SRZ ;  /* 0x0000000000467805 */ /* 0x000fe2000001ff00 */
[----:B------:R-:W-:Y:S01]  /*1d90*/  LEA R2, P4, R43, R2, 0x2 ;  /* 0x000000022b027211 */ /* 0x000fe200078810ff */
[----:B------:R-:W-:Y:S01]  /*1da0*/  HFMA2.MMA R90, -RZ, RZ, 0, 0 ;  /* 0x00000000ff5a7435 */ /* 0x000fe200000001ff */
[----:B------:R-:W-:Y:S02]  /*1db0*/  @!P0 LEA R22, P1, R23, c[0x0][0x268], 0x2 ;  /* 0x00009a0017168a11 */ /* 0x000fe400078210ff */
[----:B------:R-:W-:Y:S01]  /*1dc0*/  MOV R89, RZ ;  /* 0x000000ff00597202 */ /* 0x000fe20000000f00 */
[----:B------:R-:W-:Y:S01]  /*1dd0*/  CS2R R92, SRZ ;  /* 0x00000000005c7805 */ /* 0x000fe2000001ff00 */
[----:B------:R-:W-:Y:S01]  /*1de0*/  @!P0 LEA R4, P3, R40, c[0x0][0x258], 0x2 ;  /* 0x0000960028048a11 */ /* 0x000fe200078610ff */
[----:B------:R-:W-:Y:S01]  /*1df0*/  HFMA2.MMA R97, -RZ, RZ, 0, 0 ;  /* 0x00000000ff617435 */ /* 0x000fe200000001ff */
[----:B------:R-:W-:Y:S01]  /*1e00*/  LEA.HI.X R21, R41, R21, R44, 0x2, P2 ;  /* 0x0000001529157211 */ /* 0x000fe200010f142c */
[----:B------:R-:W-:Y:S01]  /*1e10*/  HFMA2.MMA R103, -RZ, RZ, 0, 0 ;  /* 0x00000000ff677435 */ /* 0x000fe200000001ff */
[----:B------:R-:W-:Y:S01]  /*1e20*/  LEA.HI.X R3, R43, R3, R46, 0x2, P4 ;  /* 0x000000032b037211 */ /* 0x000fe200020f142e */
[----:B------:R-:W-:Y:S01]  /*1e30*/  CS2R R98, SRZ ;  /* 0x0000000000627805 */ /* 0x000fe2000001ff00 */
[----:B------:R-:W-:-:S02]  /*1e40*/  @!P0 LEA.HI.X R23, R23, c[0x0][0x26c], R42, 0x2, P1 ;  /* 0x00009b0017178a11 */ /* 0x000fc400008f142a */
[----:B------:R-:W-:Y:S02]  /*1e50*/  MOV R94, RZ ;  /* 0x000000ff005e7202 */ /* 0x000fe40000000f00 */
[----:B------:R-:W-:Y:S02]  /*1e60*/  MOV R100, RZ ;  /* 0x000000ff00647202 */ /* 0x000fe40000000f00 */
[----:B------:R-:W-:Y:S01]  /*1e70*/  MOV R104, RZ ;  /* 0x000000ff00687202 */ /* 0x000fe20000000f00 */
[----:B-----5:R-:W-:Y:S01]  /*1e80*/  STL [R1+0xc], R144 ;  /* 0x00000c9001007387 */ /* 0x020fe20000100800 */
[----:B------:R-:W-:Y:S01]  /*1e90*/  @!P0 LEA.HI.X R5, R40, c[0x0][0x25c], R5, 0x2, P3 ;  /* 0x0000970028058a11 */ /* 0x000fe200018f1405 */
[----:B------:R-:W-:Y:S01]  /*1ea0*/  ULDC.64 UR34, c[0x0][0x2e8] ;  /* 0x0000ba0000227ab9 */ /* 0x000fe20000000a00 */
[----:B------:R-:W-:Y:S02]  /*1eb0*/  ISETP.GE.AND P1, PT, R19, UR39, PT ;  /* 0x0000002713007c0c */ /* 0x000fe4000bf26270 */
[----:B------:R-:W-:-:S02]  /*1ec0*/  ISETP.GE.AND P2, PT, R6, UR39, PT ;  /* 0x0000002706007c0c */ /* 0x000fc4000bf46270 */
[----:B------:R-:W-:Y:S02]  /*1ed0*/  ISETP.GE.AND P3, PT, R18, UR39, PT ;  /* 0x0000002712007c0c */ /* 0x000fe4000bf66270 */
[----:B------:R-:W-:Y:S02]  /*1ee0*/  ISETP.GE.AND P4, PT, R0, UR39, PT ;  /* 0x0000002700007c0c */ /* 0x000fe4000bf86270 */
[----:B------:R-:W-:Y:S02]  /*1ef0*/  ISETP.GE.AND P5, PT, R7, UR39, PT ;  /* 0x0000002707007c0c */ /* 0x000fe4000bfa6270 */
[----:B------:R-:W-:Y:S01]  /*1f00*/  ISETP.GE.AND P6, PT, R8, UR39, PT ;  /* 0x0000002708007c0c */ /* 0x000fe2000bfc6270 */
[----:B--2---:R-:W-:Y:S04]  /*1f10*/  STS [R169.X4], R24 ;  /* 0x00000018a9007388 */ /* 0x004fe80000004800 */
[----:B---3--:R-:W-:Y:S04]  /*1f20*/  STS [R168.X4+0x80], R26 ;  /* 0x0000801aa8007388 */ /* 0x008fe80000004800 */
[----:B----4-:R0:W-:Y:S04]  /*1f30*/  STS [R167.X4+0x100], R25 ;  /* 0x00010019a7007388 */ /* 0x0101e80000004800 */
        /* <DEDUP_REMOVED lines=33> */
[----:B--2---:R-:W-:-:S04]  /*2150*/  CS2R R30, SRZ ;  /* 0x00000000001e7805 */ /* 0x004fc8000001ff00 */
[----:B------:R-:W2:Y:S01]  /*2160*/  @!P1 LDG.E R25, [R20.64+-0x700] ;  /* 0xfff9002014199981 */ /* 0x000ea2000c1e1900 */
[----:B------:R-:W-:Y:S01]  /*2170*/  ISETP.GE.AND P1, PT, R9, UR39, PT ;  /* 0x0000002709007c0c */ /* 0x000fe2000bf26270 */
[----:B------:R-:W-:Y:S01]  /*2180*/  CS2R R26, SRZ ;  /* 0x00000000001a7805 */ /* 0x000fe2000001ff00 */
[----:B------:R-:W-:Y:S01]  /*2190*/  CS2R R28, SRZ ;  /* 0x00000000001c7805 */ /* 0x000fe2000001ff00 */
[----:B------:R0:W3:Y:S04]  /*21a0*/  @!P0 LDG.E R24, [R22.64] ;  /* 0x0000002016188981 */ /* 0x0000e8000c1e1900 */
[----:B------:R-:W4:Y:S04]  /*21b0*/  @!P2 LDG.E R27, [R20.64+-0x600] ;  /* 0xfffa0020141ba981 */ /* 0x000f28000c1e1900 */
[----:B------:R-:W5:Y:S04]  /*21c0*/  @!P5 LDG.E R30, [R20.64+-0x580] ;  /* 0xfffa8020141ed981 */ /* 0x000f68000c1e1900 */
[----:B------:R-:W2:Y:S01]  /*21d0*/  @!P1 LDG.E R32, [R20.64+-0x480] ;  /* 0xfffb802014209981 */ /* 0x000ea2000c1e1900 */
[----:B------:R-:W-:-:S03]  /*21e0*/  ISETP.GE.AND P1, PT, R10, UR39, PT ;  /* 0x000000270a007c0c */ /* 0x000fc6000bf26270 */
[----:B------:R-:W2:Y:S04]  /*21f0*/  @!P3 LDG.E R26, [R20.64+-0x780] ;  /* 0xfff88020141ab981 */ /* 0x000ea8000c1e1900 */
[----:B------:R-:W4:Y:S04]  /*2200*/  @!P4 LDG.E R28, [R20.64+-0x680] ;  /* 0xfff98020141cc981 */ /* 0x000f28000c1e1900 */
[----:B------:R-:W4:Y:S04]  /*2210*/  @!P6 LDG.E R29, [R20.64+-0x500] ;  /* 0xfffb0020141de981 */ /* 0x000f28000c1e1900 */
        /* <DEDUP_REMOVED lines=45> */
[----:B------:R-:W1:Y:S04]  /*24f0*/  LDS R20, [R85.X4+0x28] ;  /* 0x0000280055147984 */ /* 0x000e680000004800 */
[----:B------:R-:W1:Y:S04]  /*2500*/  LDS R21, [R85.X4+0x2c] ;  /* 0x00002c0055157984 */ /* 0x000e680000004800 */
[----:B------:R-:W1:Y:S04]  /*2510*/  LDS R22, [R85.X4+0x30] ;  /* 0x0000300055167984 */ /* 0x000e680000004800 */
[----:B------:R-:W1:Y:S04]  /*2520*/  LDS R23, [R85.X4+0x34] ;  /* 0x0000340055177984 */ /* 0x000e680000004800 */
[----:B------:R-:W1:Y:S04]  /*2530*/  LDS R24, [R85.X4+0x38] ;  /* 0x0000380055187984 */ /* 0x000e680000004800 */
[----:B------:R-:W-:Y:S04]  /*2540*/  LDS R25, [R85.X4+0x3c] ;  /* 0x00003c0055197984 */ /* 0x000fe80000004800 */
[----:B------:R-:W-:Y:S01]  /*2550*/  BAR.SYNC.DEFER_BLOCKING 0x0 ;  /* 0x0000000000007b1d */ /* 0x000fe20000010000 */
[----:B0-----:R-:W-:Y:S01]  /*2560*/  HFMA2.MMA R68, -RZ, RZ, 0, 0 ;  /* 0x00000000ff447435 */ /* 0x001fe200000001ff */
[----:B------:R-:W-:-:S04]  /*2570*/  MOV R67, RZ ;  /* 0x000000ff00437202 */ /* 0x000fc80000000f00 */
        /* <DEDUP_REMOVED lines=38> */
[----:B-1----:R-:W-:-:S07]  /*27e0*/  FADD.FTZ R69, R69, 1 ;  /* 0x3f80000045457421 */ /* 0x002fce0000010000 */
[----:B------:R-:W1:Y:S01]  /*27f0*/  MUFU.EX2 R2, R2 ;  /* 0x0000000200027308 */ /* 0x000e620000000800 */
[----:B--2---:R-:W-:-:S07]  /*2800*/  FADD.FTZ R96, R96, 1 ;  /* 0x3f80000060607421 */ /* 0x004fce0000010000 */
[----:B------:R-:W2:Y:S01]  /*2810*/  MUFU.EX2 R95, R95 ;  /* 0x0000005f005f7308 */ /* 0x000ea20000000800 */
[----:B------:R-:W-:-:S07]  /*2820*/  FMUL.FTZ R101, R28, -1.4426950216293334961 ;  /* 0xbfb8aa3b1c657820 */ /* 0x000fce0000410000 */
[----:B------:R-:W3:Y:S01]  /*2830*/  MUFU.EX2 R3, R3 ;  /* 0x0000000300037308 */ /* 0x000ee20000000800 */
[----:B------:R-:W-:-:S07]  /*2840*/  FMUL.FTZ R107, R26, -1.4426950216293334961 ;  /* 0xbfb8aa3b1a6b7820 */ /* 0x000fce0000410000 */
[----:B------:R-:W4:Y:S01]  /*2850*/  MUFU.RCP R70, R70 ;  /* 0x0000004600467308 */ /* 0x000f220000001000 */
[----:B------:R-:W-:Y:S02]  /*2860*/  FMUL.FTZ R108, R20, -1.4426950216293334961 ;  /* 0xbfb8aa3b146c7820 */ /* 0x000fe40000410000 */
[----:B0-----:R-:W-:-:S05]  /*2870*/  FADD.FTZ R91, R91, 1 ;  /* 0x3f8000005b5b7421 */ /* 0x001fca0000010000 */
[----:B------:R-:W-:Y:S01]  /*2880*/  MUFU.RCP R69, R69 ;  /* 0x0000004500457308 */ /* 0x000fe20000001000 */
[----:B------:R-:W-:Y:S02]  /*2890*/  FMUL.FTZ R102, R27, -1.4426950216293334961 ;  /* 0xbfb8aa3b1b667820 */ /* 0x000fe40000410000 */
[----:B-1----:R-:W-:-:S05]  /*28a0*/  FADD.FTZ R2, R2, 1 ;  /* 0x3f80000002027421 */ /* 0x002fca0000010000 */
[----:B------:R0:W-:Y:S01]  /*28b0*/  MUFU.EX2 R105, R101 ;  /* 0x0000006500697308 */ /* 0x0001e20000000800 */
[----:B------:R-:W-:Y:S02]  /*28c0*/  FMUL.FTZ R109, R21, -1.4426950216293334961 ;  /* 0xbfb8aa3b156d7820 */ /* 0x000fe40000410000 */
[----:B------:R-:W-:-:S05]  /*28d0*/  FMUL.FTZ R110, R22, -1.4426950216293334961 ;  /* 0xbfb8aa3b166e7820 */ /* 0x000fca0000410000 */
[----:B------:R-:W1:Y:S01]  /*28e0*/  MUFU.RCP R96, R96 ;  /* 0x0000006000607308 */ /* 0x000e620000001000 */
[----:B0-----:R-:W-:Y:S02]  /*28f0*/  FMUL.FTZ R101, R23, -1.4426950216293334961 ;  /* 0xbfb8aa3b17657820 */ /* 0x001fe40000410000 */
[----:B--2---:R-:W-:-:S05]  /*2900*/  FADD.FTZ R95, R95, 1 ;  /* 0x3f8000005f5f7421 */ /* 0x004fca0000010000 */
[----:B------:R-:W0:Y:S01]  /*2910*/  MUFU.EX2 R107, R107 ;  /* 0x0000006b006b7308 */ /* 0x000e220000000800 */
[----:B---3--:R-:W-:-:S07]  /*2920*/  FADD.FTZ R3, R3, 1 ;  /* 0x3f80000003037421 */ /* 0x008fce0000010000 */
[----:B------:R2:W3:Y:S08]  /*2930*/  MUFU.EX2 R106, R102 ;  /* 0x00000066006a7308 */ /* 0x0004f00000000800 */
[----:B------:R-:W-:Y:S01]  /*2940*/  MUFU.EX2 R108, R108 ;  /* 0x0000006c006c7308 */ /* 0x000fe20000000800 */
[----:B--2---:R-:W-:-:S07]  /*2950*/  FMUL.FTZ R102, R24, -1.4426950216293334961 ;  /* 0xbfb8aa3b18667820 */ /* 0x004fce0000410000 */
[----:B------:R-:W-:Y:S08]  /*2960*/  MUFU.EX2 R111, R101 ;  /* 0x00000065006f7308 */ /* 0x000ff00000000800 */
[----:B------:R-:W-:Y:S08]  /*2970*/  MUFU.RCP R91, R91 ;  /* 0x0000005b005b7308 */ /* 0x000ff00000001000 */
[----:B------:R4:W-:Y:S02]  /*2980*/  MUFU.RCP R101, R2 ;  /* 0x0000000200657308 */ /* 0x0009e40000001000 */
[----:B----4-:R-:W-:-:S06]  /*2990*/  FADD.FTZ R2, -R70, 1 ;  /* 0x3f80000046027421 */ /* 0x010fcc0000010100 */
[----:B------:R-:W-:Y:S08]  /*29a0*/  MUFU.EX2 R109, R109 ;  /* 0x0000006d006d7308 */ /* 0x000ff00000000800 */
[----:B------:R-:W2:Y:S08]  /*29b0*/  MUFU.EX2 R110, R110 ;  /* 0x0000006e006e7308 */ /* 0x000eb00000000800 */
[----:B------:R-:W-:Y:S08]  /*29c0*/  MUFU.EX2 R115, R102 ;  /* 0x0000006600737308 */ /* 0x000ff00000000800 */
[----:B------:R-:W4:Y:S01]  /*29d0*/  MUFU.RCP R95, R95 ;  /* 0x0000005f005f7308 */ /* 0x000f220000001000 */
        /* <DEDUP_REMOVED lines=17> */
[----:B------:R-:W4:Y:S04]  /*2af0*/  LDS R67, [R85.X4] ;  /* 0x0000000055437984 */ /* 0x000f280000004800 */
[----:B------:R-:W4:Y:S04]  /*2b00*/  LDS R68, [R85.X4+0x4] ;  /* 0x0000040055447984 */ /* 0x000f280000004800 */
[----:B------:R-:W4:Y:S04]  /*2b10*/  LDS R71, [R85.X4+0x8] ;  /* 0x0000080055477984 */ /* 0x000f280000004800 */
[----:B------:R-:W4:Y:S04]  /*2b20*/  LDS R90, [R85.X4+0xc] ;  /* 0x00000c00555a7984 */ /* 0x000f280000004800 */
[----:B------:R-:W4:Y:S01]  /*2b30*/  LDS R89, [R85.X4+0x10] ;  /* 0x0000100055597984 */ /* 0x000f220000004800 */
[----:B------:R2:W3:Y:S01]  /*2b40*/  MUFU.RCP R102, R3 ;  /* 0x0000000300667308 */ /* 0x0004e20000001000 */
[----:B-----5:R-:W-:-:S02]  /*2b50*/  FFMA.FTZ R4, R65, R2, 1 ;  /* 0x3f80000041047423 */ /* 0x020fc40000010002 */
[----:B------:R-:W5:Y:S01]  /*2b60*/  LDS R92, [R85.X4+0x14] ;  /* 0x00001400555c7984 */ /* 0x000f620000004800 */
[----:B-1----:R-:W-:Y:S02]  /*2b70*/  FADD.FTZ R98, -R96, 1 ;  /* 0x3f80000060627421 */ /* 0x002fe40000010100 */
[----:B0-----:R-:W-:Y:S01]  /*2b80*/  FADD.FTZ R103, R105, 1 ;  /* 0x3f80000069677421 */ /* 0x001fe20000010000 */
[----:B------:R-:W0:Y:S01]  /*2b90*/  LDS R93, [R85.X4+0x18] ;  /* 0x00001800555d7984 */ /* 0x000e220000004800 */
[----:B--2---:R-:W-:-:S03]  /*2ba0*/  FADD.FTZ R3, -R69, 1 ;  /* 0x3f80000045037421 */ /* 0x004fc60000010100 */
[----:B------:R-:W1:Y:S01]  /*2bb0*/  LDS R94, [R85.X4+0x1c] ;  /* 0x00001c00555e7984 */ /* 0x000e620000004800 */
[----:B------:R-:W-:Y:S02]  /*2bc0*/  FFMA.FTZ R3, R66, R3, 1 ;  /* 0x3f80000042037423 */ /* 0x000fe40000010003 */
[----:B------:R-:W-:Y:S01]  /*2bd0*/  FADD.FTZ R105, R107, 1 ;  /* 0x3f8000006b697421 */ /* 0x000fe20000010000 */
[----:B------:R-:W-:Y:S01]  /*2be0*/  LDS R99, [R85.X4+0x28] ;  /* 0x0000280055637984 */ /* 0x000fe20000004800 */
[----:B---3--:R-:W-:Y:S02]  /*2bf0*/  FADD.FTZ R104, R106, 1 ;  /* 0x3f8000006a687421 */ /* 0x008fe40000010000 */
[----:B------:R-:W-:Y:S01]  /*2c00*/  FADD.FTZ R113, R110, 1 ;  /* 0x3f8000006e717421 */ /* 0x000fe20000010000 */
[----:B------:R-:W-:Y:S01]  /*2c10*/  LDS R97, [R85.X4+0x20] ;  /* 0x0000200055617984 */ /* 0x000fe20000004800 */
[----:B----4-:R-:W-:-:S03]  /*2c20*/  FMUL.FTZ R2, R48, R67 ;  /* 0x0000004330027220 */ /* 0x010fc60000410000 */
[----:B------:R-:W-:Y:S01]  /*2c30*/  LDS R100, [R85.X4+0x2c] ;  /* 0x00002c0055647984 */ /* 0x000fe20000004800 */
[----:B------:R-:W-:Y:S02]  /*2c40*/  FMUL.FTZ R2, R69, R2 ;  /* 0x0000000245027220 */ /* 0x000fe40000410000 */
[----:B------:R-:W-:Y:S02]  /*2c50*/  FMUL.FTZ R5, R47, R68 ;  /* 0x000000442f057220 */ /* 0x000fe40000410000 */
[----:B------:R-:W-:Y:S02]  /*2c60*/  FADD.FTZ R107, R108, 1 ;  /* 0x3f8000006c6b7421 */ /* 0x000fe40000010000 */
[----:B------:R-:W-:Y:S02]  /*2c70*/  FMUL.FTZ R2, R2, R3 ;  /* 0x0000000302027220 */ /* 0x000fe40000410000 */
[----:B------:R-:W-:Y:S02]  /*2c80*/  FADD.FTZ R3, -R91, 1 ;  /* 0x3f8000005b037421 */ /* 0x000fe40000010100 */
[----:B------:R-:W-:-:S02]  /*2c90*/  FFMA.FTZ R118, R31, R98, 1 ;  /* 0x3f8000001f767423 */ /* 0x000fc40000010062 */
[----:B------:R-:W-:Y:S01]  /*2ca0*/  FMUL.FTZ R108, R46, R71 ;  /* 0x000000472e6c7220 */ /* 0x000fe20000410000 */
[----:B------:R-:W2:Y:S01]  /*2cb0*/  LDS R98, [R85.X4+0x24] ;  /* 0x0000240055627984 */ /* 0x000ea20000004800 */
[----:B------:R-:W-:Y:S02]  /*2cc0*/  FMUL.FTZ R5, R70, R5 ;  /* 0x0000000546057220 */ /* 0x000fe40000410000 */
[----:B------:R-:W-:Y:S02]  /*2cd0*/  FADD.FTZ R106, R109, 1 ;  /* 0x3f8000006d6a7421 */ /* 0x000fe40000010000 */
[----:B------:R-:W-:Y:S02]  /*2ce0*/  FFMA.FTZ R3, R64, R3, 1 ;  /* 0x3f80000040037423 */ /* 0x000fe40000010003 */
[----:B------:R-:W-:Y:S02]  /*2cf0*/  FMUL.FTZ R108, R91, R108 ;  /* 0x0000006c5b6c7220 */ /* 0x000fe40000410000 */
[----:B------:R-:W-:-:S02]  /*2d00*/  FMUL.FTZ R4, R5, R4 ;  /* 0x0000000405047220 */ /* 0x000fc40000410000 */
[----:B------:R-:W-:Y:S02]  /*2d10*/  FMUL.FTZ R110, R45, R90 ;  /* 0x0000005a2d6e7220 */ /* 0x000fe40000410000 */
[----:B------:R-:W-:Y:S02]  /*2d20*/  FMUL.FTZ R109, R44, R89 ;  /* 0x000000592c6d7220 */ /* 0x000fe40000410000 */
[----:B------:R-:W-:Y:S02]  /*2d30*/  FADD.FTZ R5, -R95, 1 ;  /* 0x3f8000005f057421 */ /* 0x000fe40000010100 */
[----:B------:R-:W-:Y:S02]  /*2d40*/  FMUL.FTZ R112, R25, -1.4426950216293334961 ;  /* 0xbfb8aa3b19707820 */ /* 0x000fe40000410000 */
[----:B------:R-:W-:Y:S02]  /*2d50*/  FMUL.FTZ R114, R108, R3 ;  /* 0x000000036c727220 */ /* 0x000fe40000410000 */
[----:B------:R-:W-:-:S02]  /*2d60*/  FADD.FTZ R111, R111, 1 ;  /* 0x3f8000006f6f7421 */ /* 0x000fc40000010000 */
[----:B------:R-:W-:Y:S02]  /*2d70*/  FMUL.FTZ R110, R95, R110 ;  /* 0x0000006e5f6e7220 */ /* 0x000fe40000410000 */
[----:B------:R-:W-:Y:S02]  /*2d80*/  FMUL.FTZ R109, R96, R109 ;  /* 0x0000006d606d7220 */ /* 0x000fe40000410000 */
[----:B------:R-:W-:Y:S02]  /*2d90*/  FADD.FTZ R108, -R102, 1 ;  /* 0x3f800000666c7421 */ /* 0x000fe40000010100 */
[----:B------:R-:W-:Y:S01]  /*2da0*/  FFMA.FTZ R5, R32, R5, 1 ;  /* 0x3f80000020057423 */ /* 0x000fe20000010005 */
[----:B------:R-:W3:Y:S01]  /*2db0*/  MUFU.EX2 R121, R112 ;  /* 0x0000007000797308 */ /* 0x000ee20000000800 */
[----:B------:R-:W-:Y:S02]  /*2dc0*/  FMUL.FTZ R118, R109, R118 ;  /* 0x000000766d767220 */ /* 0x000fe40000410000 */
[----:B------:R-:W-:Y:S01]  /*2dd0*/  FMUL.FTZ R116, R110, R5 ;  /* 0x000000056e747220 */ /* 0x000fe20000410000 */
[----:B------:R-:W-:Y:S01]  /*2de0*/  LDS R109, [R85.X4+0x38] ;  /* 0x00003800556d7984 */ /* 0x000fe20000004800 */
[----:B------:R-:W-:-:S03]  /*2df0*/  FFMA.FTZ R122, R29, R108, 1 ;  /* 0x3f8000001d7a7423 */ /* 0x000fc6000001006c */
[----:B------:R4:W-:Y:S01]  /*2e00*/  MUFU.RCP R112, R111 ;  /* 0x0000006f00707308 */ /* 0x0009e20000001000 */
[----:B------:R-:W-:Y:S04]  /*2e10*/  LDS R110, [R85.X4+0x34] ;  /* 0x00003400556e7984 */ /* 0x000fe80000004800 */
[----:B------:R-:W-:Y:S03]  /*2e20*/  LDS R108, [R85.X4+0x3c] ;  /* 0x00003c00556c7984 */ /* 0x000fe60000004800 */
[----:B------:R-:W0:Y:S01]  /*2e30*/  MUFU.RCP R103, R103 ;  /* 0x0000006700677308 */ /* 0x000e220000001000 */
[----:B----4-:R-:W4:Y:S07]  /*2e40*/  LDS R111, [R85.X4+0x30] ;  /* 0x00003000556f7984 */ /* 0x010f2e0000004800 */
[----:B------:R-:W1:Y:S01]  /*2e50*/  MUFU.RCP R106, R106 ;  /* 0x0000006a006a7308 */ /* 0x000e620000001000 */
[----:B------:R-:W-:Y:S01]  /*2e60*/  FADD.FTZ R117, R115, 1 ;  /* 0x3f80000073757421 */ /* 0x000fe20000010000 */
[----:B------:R-:W-:Y:S01]  /*2e70*/  BAR.SYNC.DEFER_BLOCKING 0x0 ;  /* 0x0000000000007b1d */ /* 0x000fe20000010000 */
[----:B---3--:R-:W-:-:S05]  /*2e80*/  FADD.FTZ R121, R121, 1 ;  /* 0x3f80000079797421 */ /* 0x008fca0000010000 */
[----:B------:R-:W3:Y:S01]  /*2e90*/  MUFU.RCP R105, R105 ;  /* 0x0000006900697308 */ /* 0x000ee20000001000 */
[----:B0-----:R-:W-:Y:S02]  /*2ea0*/  FADD.FTZ R5, -R103, 1 ;  /* 0x3f80000067057421 */ /* 0x001fe40000010100 */
[----:B------:R-:W-:Y:S02]  /*2eb0*/  FADD.FTZ R3, -R101, 1 ;  /* 0x3f80000065037421 */ /* 0x000fe40000010100 */
[----:B-----5:R-:W-:-:S03]  /*2ec0*/  FMUL.FTZ R120, R43, R92 ;  /* 0x0000005c2b787220 */ /* 0x020fc60000410000 */
[----:B------:R-:W0:Y:S01]  /*2ed0*/  MUFU.RCP R107, R107 ;  /* 0x0000006b006b7308 */ /* 0x000e220000001000 */
[----:B------:R-:W-:-:S07]  /*2ee0*/  FFMA.FTZ R115, R28, R5, 1 ;  /* 0x3f8000001c737423 */ /* 0x000fce0000010005 */
[----:B------:R-:W5:Y:S01]  /*2ef0*/  MUFU.RCP R104, R104 ;  /* 0x0000006800687308 */ /* 0x000f620000001000 */
[----:B------:R-:W-:Y:S02]  /*2f00*/  FFMA.FTZ R3, R30, R3, 1 ;  /* 0x3f8000001e037423 */ /* 0x000fe40000010003 */
[----:B------:R-:W-:Y:S02]  /*2f10*/  FMUL.FTZ R5, R42, R93 ;  /* 0x0000005d2a057220 */ /* 0x000fe40000410000 */
[----:B-1----:R-:W-:-:S03]  /*2f20*/  FMUL.FTZ R124, R41, R94 ;  /* 0x0000005e297c7220 */ /* 0x002fc60000410000 */
[----:B------:R1:W0:Y:S01]  /*2f30*/  MUFU.RCP R119, R117 ;  /* 0x0000007500777308 */ /* 0x0002220000001000 */
[----:B------:R-:W-:Y:S02]  /*2f40*/  FMUL.FTZ R120, R101, R120 ;  /* 0x0000007865787220 */ /* 0x000fe40000410000 */
[----:B------:R-:W-:-:S05]  /*2f50*/  FADD.FTZ R128, -R106, 1 ;  /* 0x3f8000006a807421 */ /* 0x000fca0000010100 */
[----:B------:R-:W0:Y:S01]  /*2f60*/  MUFU.RCP R140, R121 ;  /* 0x00000079008c7308 */ /* 0x000e220000001000 */
[----:B------:R-:W-:Y:S02]  /*2f70*/  FMUL.FTZ R5, R102, R5 ;  /* 0x0000000566057220 */ /* 0x000fe40000410000 */
[----:B------:R-:W-:Y:S02]  /*2f80*/  FMUL.FTZ R124, R103, R124 ;  /* 0x0000007c677c7220 */ /* 0x000fe40000410000 */
[----:B------:R-:W-:Y:S02]  /*2f90*/  FMUL.FTZ R120, R120, R3 ;  /* 0x0000000378787220 */ /* 0x000fe40000410000 */
[----:B------:R-:W-:Y:S01]  /*2fa0*/  FFMA.FTZ R132, R21, R128, 1 ;  /* 0x3f80000015847423 */ /* 0x000fe20000010080 */
[----:B------:R-:W1:Y:S01]  /*2fb0*/  MUFU.RCP R113, R113 ;  /* 0x0000007100717308 */ /* 0x000e620000001000 */
[----:B---3--:R-:W-:Y:S02]  /*2fc0*/  FADD.FTZ R3, -R105, 1 ;  /* 0x3f80000069037421 */ /* 0x008fe40000010100 */
[----:B--2---:R-:W-:-:S02]  /*2fd0*/  FMUL.FTZ R128, R39, R98 ;  /* 0x0000006227807220 */ /* 0x004fc40000410000 */
[----:B------:R-:W-:Y:S02]  /*2fe0*/  FMUL.FTZ R122, R5, R122 ;  /* 0x0000007a057a7220 */ /* 0x000fe40000410000 */
[----:B------:R-:W-:Y:S02]  /*2ff0*/  FMUL.FTZ R124, R124, R115 ;  /* 0x000000737c7c7220 */ /* 0x000fe40000410000 */
[----:B0-----:R-:W-:Y:S02]  /*3000*/  FADD.FTZ R115, -R107, 1 ;  /* 0x3f8000006b737421 */ /* 0x001fe40000010100 */
[----:B------:R-:W-:Y:S02]  /*3010*/  FFMA.FTZ R5, R26, R3, 1 ;  /* 0x3f8000001a057423 */ /* 0x000fe40000010003 */
[----:B------:R-:W-:Y:S02]  /*3020*/  FMUL.FTZ R130, R38, R99 ;  /* 0x0000006326827220 */ /* 0x000fe40000410000 */
[----:B------:R-:W-:-:S02]  /*3030*/  FMUL.FTZ R128, R105, R128 ;  /* 0x0000008069807220 */ /* 0x000fc40000410000 */
[----:B-----5:R-:W-:Y:S02]  /*3040*/  FADD.FTZ R126, -R104, 1 ;  /* 0x3f800000687e7421 */ /* 0x020fe40000010100 */
[----:B------:R-:W-:Y:S02]  /*3050*/  FMUL.FTZ R3, R40, R97 ;  /* 0x0000006128037220 */ /* 0x000fe40000410000 */
[----:B-1----:R-:W-:Y:S02]  /*3060*/  FMUL.FTZ R117, R37, R100 ;  /* 0x0000006425757220 */ /* 0x002fe40000410000 */
        /* <DEDUP_REMOVED lines=8> */
[----:B------:R-:W-:-:S02]  /*30f0*/  FADD.FTZ R138, -R140, 1 ;  /* 0x3f8000008c8a7421 */ /* 0x000fc40000010100 */
[----:B------:R-:W-:Y:S02]  /*3100*/  FMUL.FTZ R130, R130, R115 ;  /* 0x0000007382827220 */ /* 0x000fe40000410000 */
[----:B------:R-:W-:Y:S02]  /*3110*/  FMUL.FTZ R126, R3, R126 ;  /* 0x0000007e037e7220 */ /* 0x000fe40000410000 */
[----:B------:R-:W-:Y:S02]  /*3120*/  FMUL.FTZ R132, R117, R132 ;  /* 0x0000008475847220 */ /* 0x000fe40000410000 */
[----:B------:R-:W-:Y:S02]  /*3130*/  FFMA.FTZ R136, R23, R134, 1 ;  /* 0x3f80000017887423 */ /* 0x000fe40000010086 */
[----:B------:R-:W-:Y:S02]  /*3140*/  FFMA.FTZ R115, R24, R5, 1 ;  /* 0x3f80000018737423 */ /* 0x000fe40000010005 */
[----:B------:R-:W-:-:S02]  /*3150*/  FFMA.FTZ R142, R25, R138, 1 ;  /* 0x3f800000198e7423 */ /* 0x000fc4000001008a */
[----:B------:R-:W-:Y:S02]  /*3160*/  FADD.FTZ R3, -R113, 1 ;  /* 0x3f80000071037421 */ /* 0x000fe40000010100 */
[----:B----4-:R-:W-:Y:S02]  /*3170*/  FMUL.FTZ R134, R36, R111 ;  /* 0x0000006f24867220 */ /* 0x010fe40000410000 */
        /* <DEDUP_REMOVED lines=52> */
[----:B------:R1:W-:Y:S04]  /*34c0*/  STL [R1+0x8], R146 ;  /* 0x0000089201007387 */ /* 0x0003e80000100800 */
[----:B------:R1:W-:Y:S04]  /*34d0*/  STL [R1+0x4], R148 ;  /* 0x0000049401007387 */ /* 0x0003e80000100800 */
[----:B------:R1:W-:Y:S04]  /*34e0*/  STL [R1], R150 ;  /* 0x0000009601007387 */ /* 0x0003e80000100800 */
[----:B------:R1:W-:Y:S01]  /*34f0*/  STL.64 [R1+0x50], R152 ;  /* 0x0000509801007387 */ /* 0x0003e20000100a00 */
[----:B------:R-:W-:-:S02]  /*3500*/  UIMAD UR7, UR13, UR34, URZ ;  /* 0x000000220d0772a4 */ /* 0x000fc4000f8e023f */
        /* <DEDUP_REMOVED lines=18> */
.L_x_8393:
[----:B-1----:R-:W-:Y:S05]  /*3630*/  BSYNC B0 ;  /* 0x0000000000007941 */ /* 0x002fea0003800000 */
.L_x_8392:
        /* <DEDUP_REMOVED lines=97> */
[----:B------:R0:W-:Y:S01]  /*3c50*/  STS [R85.X4+0x10], R2 ;  /* 0x0000100255007388 */ /* 0x0001e20000004800 */
[----:B------:R-:W-:Y:S02]  /*3c60*/  FMUL.FTZ R22, R22, R111 ;  /* 0x0000006f16167220 */ /* 0x000fe40000410000 */
[----:B------:R-:W-:Y:S01]  /*3c70*/  FMUL.FTZ R110, R23, R110 ;  /* 0x0000006e176e7220 */ /* 0x000fe20000410000 */
[----:B------:R-:W-:Y:S01]  /*3c80*/  STS [R85.X4], R66 ;  /* 0x0000004255007388 */ /* 0x000fe20000004800 */
[----:B------:R-:W-:-:S02]  /*3c90*/  FMUL.FTZ R24, R24, R109 ;  /* 0x0000006d18187220 */ /* 0x000fc40000410000 */
[----:B------:R-:W-:Y:S01]  /*3ca0*/  FMUL.FTZ R108, R25, R108 ;  /* 0x0000006c196c7220 */ /* 0x000fe20000410000 */
        /* <DEDUP_REMOVED lines=51> */
.L_x_8396:
[----:B------:R-:W-:Y:S05]  /*3fe0*/  BSYNC B0 ;  /* 0x0000000000007941 */ /* 0x000fea0003800000 */
.L_x_8395:
        /* <DEDUP_REMOVED lines=43> */
.L_x_8394:
        /* <DEDUP_REMOVED lines=47> */
[----:B------:R-:W-:Y:S01]  /*4590*/  FADD.FTZ R65, R49, UR5 ;  /* 0x0000000531417e21 */ /* 0x000fe20008010000 */
[----:B------:R-:W-:Y:S01]  /*45a0*/  UIADD3 UR38, UR24, -0x1, URZ ;  /* 0xffffffff18267890 */ /* 0x000fe2000fffe03f */
[----:B0-----:R-:W-:Y:S01]  /*45b0*/  FADD.FTZ R64, R50, UR5 ;  /* 0x0000000532407e21 */ /* 0x001fe20008010000 */
[----:B------:R-:W-:Y:S01]  /*45c0*/  UMOV UR7, URZ ;  /* 0x0000003f00077c82 */ /* 0x000fe20008000000 */
[----:B------:R-:W-:Y:S01]  /*45d0*/  FADD.FTZ R16, R51, UR5 ;  /* 0x0000000533107e21 */ /* 0x000fe20008010000 */
[----:B------:R0:W-:Y:S01]  /*45e0*/  STL [R1+0x4c], R65 ;  /* 0x00004c4101007387 */ /* 0x0001e20000100800 */
[----:B------:R-:W-:Y:S02]  /*45f0*/  ULEA.HI UR9, UR38, UR38, URZ, 0x1 ;  /* 0x0000002626097291 */ /* 0x000fe4000f8f083f */
[----:B------:R-:W-:Y:S01]  /*4600*/  UMOV UR8, URZ ;  /* 0x0000003f00087c82 */ /* 0x000fe20008000000 */
[----:B------:R1:W-:Y:S01]  /*4610*/  STL [R1+0x48], R64 ;  /* 0x0000484001007387 */ /* 0x0003e20000100800 */
[----:B------:R-:W-:-:S03]  /*4620*/  ULOP3.LUT UR9, UR9, 0xfffffe, URZ, 0xc0, !UPT ;  /* 0x00fffffe09097892 */ /* 0x000fc6000f8ec03f */
[----:B------:R2:W-:Y:S01]  /*4630*/  STL [R1+0x44], R16 ;  /* 0x0000441001007387 */ /* 0x0005e20000100800 */
[----:B------:R-:W-:Y:S01]  /*4640*/  UIADD3 UR38, UR38, -UR9, URZ ;  /* 0x8000000926267290 */ /* 0x000fe2000fffe03f */
[----:B0-----:R-:W-:Y:S02]  /*4650*/  FADD.FTZ R65, R52, UR5 ;  /* 0x0000000534417e21 */ /* 0x001fe40008010000 */
[----:B------:R-:W-:Y:S01]  /*4660*/  UMOV UR9, URZ ;  /* 0x0000003f00097c82 */ /* 0x000fe20008000000 */
[----:B-1----:R-:W-:Y:S02]  /*4670*/  FADD.FTZ R64, R53, UR5 ;  /* 0x0000000535407e21 */ /* 0x002fe40008010000 */
        /* <DEDUP_REMOVED lines=17> */
[----:B-1----:R-:W-:Y:S02]  /*4790*/  FADD.FTZ R64, R150, UR5 ;  /* 0x0000000596407e21 */ /* 0x002fe40008010000 */
[----:B--2---:R-:W-:-:S03]  /*47a0*/  FADD.FTZ R16, R148, UR5 ;  /* 0x0000000594107e21 */ /* 0x004fc60008010000 */
[----:B------:R0:W-:Y:S04]  /*47b0*/  STL [R1+0x1c], R64 ;  /* 0x00001c4001007387 */ /* 0x0001e80000100800 */
[----:B------:R1:W-:Y:S04]  /*47c0*/  STL [R1+0x18], R16 ;  /* 0x0000181001007387 */ /* 0x0003e80000100800 */
[----:B------:R2:W-:Y:S01]  /*47d0*/  STL [R1+0x14], R65 ;  /* 0x0000144101007387 */ /* 0x0005e20000100800 */
[----:B0-----:R-:W-:Y:S01]  /*47e0*/  FADD.FTZ R64, R144, UR5 ;  /* 0x0000000590407e21 */ /* 0x001fe20008010000 */
[----:B-1----:R-:W-:-:S04]  /*47f0*/  MOV R16, RZ ;  /* 0x000000ff00107202 */ /* 0x002fc80000000f00 */
[----:B------:R2:W-:Y:S03]  /*4800*/  STL [R1+0x10], R64 ;  /* 0x0000104001007387 */ /* 0x0005e60000100800 */
.L_x_8476:
[----:B------:R-:W3:Y:S01]  /*4810*/  LDL R172, [R1+0x14] ;  /* 0x0000140001ac7983 */ /* 0x000ee20000100800 */
[----:B------:R-:W-:-:S03]  /*4820*/  ULDC.64 UR34, c[0x0][0x180] ;  /* 0x0000600000227ab9 */ /* 0x000fc60000000a00 */
[----:B------:R-:W4:Y:S04]  /*4830*/  LDL R175, [R1+0x28] ;  /* 0x0000280001af7983 */ /* 0x000f280000100800 */
[----:B--2---:R-:W2:Y:S04]  /*4840*/  LDL R173, [R1+0x10] ;  /* 0x0000100001ad7983 */ /* 0x004ea80000100800 */
[----:B------:R-:W2:Y:S01]  /*4850*/  LDL R174, [R1+0x18] ;  /* 0x0000180001ae7983 */ /* 0x000ea20000100800 */
[----:B------:R-:W-:Y:S02]  /*4860*/  UIMAD UR39, UR11, UR34, URZ ;  /* 0x000000220b2772a4 */ /* 0x000fe4000f8e023f */
[----:B------:R-:W-:Y:S01]  /*4870*/  UIMAD.WIDE.U32 UR36, UR10, UR34, URZ ;  /* 0x000000220a2472a5 */ /* 0x000fe2000f8e003f */
[----:B------:R-:W2:Y:S01]  /*4880*/  LDL R122, [R1+0x4] ;  /* 0x00000400017a7983 */ /* 0x000ea20000100800 */
[----:B------:R-:W-:-:S02]  /*4890*/  UIMAD UR39, UR10, UR35, UR39 ;  /* 0x000000230a2772a4 */ /* 0x000fc4000f8e0227 */
[----:B------:R-:W-:Y:S01]  /*48a0*/  USHF.R.S32.HI UR44, URZ, 0x1f, UR7 ;  /* 0x0000001f3f2c7899 */ /* 0x000fe20008011407 */
[C---:B------:R-:W-:Y:S01]  /*48b0*/  LOP3.LUT R66, R88.reuse, 0x7ffffe0, RZ, 0xc0, !PT ;  /* 0x07ffffe058427812 */ /* 0x040fe200078ec0ff */
[----:B------:R-:W-:Y:S01]  /*48c0*/  ULDC.64 UR34, c[0x0][0x188] ;  /* 0x0000620000227ab9 */ /* 0x000fe20000000a00 */
[----:B------:R-:W-:Y:S01]  /*48d0*/  LOP3.LUT R251, R88, 0x1f, RZ, 0xc0, !PT ;  /* 0x0000001f58fb7812 */ /* 0x000fe200078ec0ff */
[----:B------:R-:W-:Y:S01]  /*48e0*/  UIADD3 UR37, UR37, UR39, URZ ;  /* 0x0000002725257290 */ /* 0x000fe2000fffe03f */
[----:B------:R-:W-:Y:S01]  /*48f0*/  MOV R69, UR7 ;  /* 0x0000000700457c02 */ /* 0x000fe20008000f00 */
[----:B------:R-:W-:Y:S01]  /*4900*/  UIMAD UR39, UR44, UR34, URZ ;  /* 0x000000222c2772a4 */ /* 0x000fe2000f8e023f */
[----:B------:R-:W-:Y:S01]  /*4910*/  CS2R R96, SRZ ;  /* 0x0000000000607805 */ /* 0x000fe2000001ff00 */
[----:B------:R-:W-:Y:S01]  /*4920*/  UIMAD.WIDE.U32 UR36, UR7, UR34, UR36 ;  /* 0x00000022072472a5 */ /* 0x000fe2000f8e0024 */
[----:B------:R-:W-:Y:S01]  /*4930*/  CS2R R98, SRZ ;  /* 0x0000000000627805 */ /* 0x000fe2000001ff00 */
[----:B------:R-:W-:Y:S01]  /*4940*/  UIMAD UR39, UR7, UR35, UR39 ;  /* 0x00000023072772a4 */ /* 0x000fe2000f8e0227 */
[----:B------:R-:W-:Y:S01]  /*4950*/  CS2R R100, SRZ ;  /* 0x0000000000647805 */ /* 0x000fe2000001ff00 */
[----:B------:R-:W-:Y:S01]  /*4960*/  CS2R R102, SRZ ;  /* 0x0000000000667805 */ /* 0x000fe2000001ff00 */
[----:B------:R-:W-:Y:S01]  /*4970*/  ULDC.64 UR34, c[0x0][0x220] ;  /* 0x0000880000227ab9 */ /* 0x000fe20000000a00 */
[----:B------:R-:W-:Y:S01]  /*4980*/  CS2R R104, SRZ ;  /* 0x0000000000687805 */ /* 0x000fe2000001ff00 */
[----:B------:R-:W-:Y:S01]  /*4990*/  UIADD3 UR37, UR37, UR39, URZ ;  /* 0x0000002725257290 */ /* 0x000fe2000fffe03f */
[----:B------:R-:W-:Y:S01]  /*49a0*/  CS2R R106, SRZ ;  /* 0x00000000006a7805 */ /* 0x000fe2000001ff00 */
[----:B------:R-:W-:Y:S01]  /*49b0*/  ULEA UR34, UP0, UR36, UR34, 0x3 ;  /* 0x0000002224227291 */ /* 0x000fe2000f80183f */
[----:B------:R-:W-:Y:S01]  /*49c0*/  SHF.L.U32 R66, R66, 0x5, RZ ;  /* 0x0000000542427819 */ /* 0x000fe200000006ff */
[----:B------:R-:W-:Y:S01]  /*49d0*/  ULDC UR39, c[0x0][0x168] ;  /* 0x00005a0000277ab9 */ /* 0x000fe20000000800 */
[----:B------:R-:W-:Y:S01]  /*49e0*/  CS2R R108, SRZ ;  /* 0x00000000006c7805 */ /* 0x000fe2000001ff00 */
[----:B------:R-:W-:Y:S01]  /*49f0*/  ULEA.HI.X UR35, UR36, UR35, UR37, 0x3, UP0 ;  /* 0x0000002324237291 */ /* 0x000fe200080f1c25 */
[----:B------:R-:W2:Y:S01]  /*4a00*/  LDL R90, [R1+0xc] ;  /* 0x00000c00015a7983 */ /* 0x000ea20000100800 */
[----:B------:R-:W-:Y:S01]  /*4a10*/  UIADD3 UR39, -UR25, UR39, URZ ;  /* 0x0000002719277290 */ /* 0x000fe2000fffe13f */
[----:B------:R-:W-:-:S02]  /*4a20*/  LOP3.LUT R66, R66, 0xffffffe0, R251, 0xe2, !PT ;  /* 0xffffffe042427812 */ /* 0x000fc400078ee2fb */
[----:B------:R-:W-:Y:S01]  /*4a30*/  MOV R64, UR34 ;  /* 0x0000002200407c02 */ /* 0x000fe20008000f00 */
[----:B------:R-:W-:Y:S01]  /*4a40*/  USHF.L.U32 UR36, UR39, 0x1, URZ ;  /* 0x0000000127247899 */ /* 0x000fe2000800063f */
[----:B------:R-:W-:Y:S01]  /*4a50*/  MOV R65, UR35 ;  /* 0x0000002300417c02 */ /* 0x000fe20008000f00 */
[----:B------:R-:W-:Y:S01]  /*4a60*/  ULDC.64 UR34, c[0x0][0x1c0] ;  /* 0x0000700000227ab9 */ /* 0x000fe20000000a00 */
[----:B------:R-:W-:Y:S01]  /*4a70*/  LOP3.LUT R68, R66, 0x20, RZ, 0xfc, !PT ;  /* 0x0000002042447812 */ /* 0x000fe200078efcff */
[----:B------:R-:W-:Y:S01]  /*4a80*/  UIMAD UR34, UR44, UR34, URZ ;  /* 0x000000222c2272a4 */ /* 0x000fe2000f8e023f */
[--C-:B------:R-:W-:Y:S01]  /*4a90*/  SHF.R.S32.HI R67, RZ, 0x1f, R66.reuse ;  /* 0x0000001fff437819 */ /* 0x100fe20000011442 */
[----:B------:R-:W2:Y:S01]  /*4aa0*/  LDL R92, [R1+0x8] ;  /* 0x00000800015c7983 */ /* 0x000ea20000100800 */
[----:B------:R-:W-:Y:S01]  /*4ab0*/  ISETP.GE.AND P0, PT, R68, UR36, PT ;  /* 0x0000002444007c0c */ /* 0x000fe2000bf06270 */
[----:B------:R-:W-:Y:S01]  /*4ac0*/  UIMAD UR34, UR7, UR35, UR34 ;  /* 0x00000023072272a4 */ /* 0x000fe2000f8e0222 */
[C---:B------:R-:W-:Y:S01]  /*4ad0*/  LOP3.LUT R70, R66.reuse, 0x40, RZ, 0xfc, !PT ;  /* 0x0000004042467812 */ /* 0x040fe200078efcff */
[----:B------:R-:W-:Y:S01]  /*4ae0*/  IMAD.WIDE.U32 R68, R69, c[0x0][0x1c0], R66 ;  /* 0x0000700045447a25 */ /* 0x000fe200078e0042 */
[----:B------:R-:W-:Y:S01]  /*4af0*/  LOP3.LUT R71, R66, 0x60, RZ, 0xfc, !PT ;  /* 0x0000006042477812 */ /* 0x000fe200078efcff */
[----:B------:R-:W2:Y:S01]  /*4b00*/  LDG.E.64 R64, [R64.64] ;  /* 0x0000002040407981 */ /* 0x000ea2000c1e1b00 */
[----:B------:R-:W-:-:S02]  /*4b10*/  ISETP.GE.AND P1, PT, R70, UR36, PT ;  /* 0x0000002446007c0c */ /* 0x000fc4000bf26270 */
[----:B------:R-:W-:Y:S01]  /*4b20*/  IADD3 R67, R69, UR34, RZ ;  /* 0x0000002245437c10 */ /* 0x000fe2000fffe0ff */
[----:B------:R-:W2:Y:S01]  /*4b30*/  LDL R121, [R1] ;  /* 0x0000000001797983 */ /* 0x000ea20000100800 */
[----:B------:R-:W-:Y:S01]  /*4b40*/  LEA R70, P4, R68, UR22, 0x2 ;  /* 0x0000001644467c11 */ /* 0x000fe2000f8810ff */
[----:B------:R-:W-:Y:S01]  /*4b50*/  CS2R R110, SRZ ;  /* 0x00000000006e7805 */ /* 0x000fe2000001ff00 */
[----:B------:R-:W-:Y:S01]  /*4b60*/  ISETP.GE.AND P5, PT, R66, UR36, PT ;  /* 0x0000002442007c0c */ /* 0x000fe2000bfa6270 */
[----:B------:R-:W-:Y:S01]  /*4b70*/  CS2R R114, SRZ ;  /* 0x0000000000727805 */ /* 0x000fe2000001ff00 */
[----:B------:R-:W-:Y:S01]  /*4b80*/  ISETP.GE.AND P2, PT, R71, UR36, PT ;  /* 0x0000002447007c0c */ /* 0x000fe2000bf46270 */
[----:B------:R-:W-:Y:S01]  /*4b90*/  CS2R R116, SRZ ;  /* 0x0000000000747805 */ /* 0x000fe2000001ff00 */
[----:B------:R-:W-:Y:S01]  /*4ba0*/  LEA.HI.X R71, R68, UR23, R67, 0x2, P4 ;  /* 0x0000001744477c11 */ /* 0x000fe2000a0f1443 */
[----:B------:R-:W-:Y:S01]  /*4bb0*/  HFMA2.MMA R68, -RZ, RZ, 0, 0 ;  /* 0x00000000ff447435 */ /* 0x000fe200000001ff */
[C---:B------:R-:W-:Y:S01]  /*4bc0*/  LOP3.LUT R67, R66.reuse, 0xc0, RZ, 0xfc, !PT ;  /* 0x000000c042437812 */ /* 0x040fe200078efcff */
[----:B------:R-:W-:Y:S01]  /*4bd0*/  HFMA2.MMA R118, -RZ, RZ, 0, 0 ;  /* 0x00000000ff767435 */ /* 0x000fe200000001ff */
[C---:B------:R-:W-:Y:S01]  /*4be0*/  LOP3.LUT R69, R66.reuse, 0xa0, RZ, 0xfc, !PT ;  /* 0x000000a042457812 */ /* 0x040fe200078efcff */
[----:B------:R-:W2:Y:S01]  /*4bf0*/  @!P0 LDG.E R96, [R70.64+0x80] ;  /* 0x0000802046608981 */ /* 0x000ea2000c1e1900 */
[C---:B------:R-:W-:Y:S01]  /*4c00*/  LOP3.LUT R89, R66.reuse, 0x80, RZ, 0xfc, !PT ;  /* 0x0000008042597812 */ /* 0x040fe200078efcff */
[----:B------:R-:W-:Y:S01]  /*4c10*/  CS2R R112, SRZ ;  /* 0x0000000000707805 */ /* 0x000fe2000001ff00 */
[----:B------:R-:W-:Y:S01]  /*4c20*/  ISETP.GE.AND P4, PT, R69, UR36, PT ;  /* 0x0000002445007c0c */ /* 0x000fe2000bf86270 */
[----:B------:R-:W-:Y:S01]  /*4c30*/  CS2R R94, SRZ ;  /* 0x00000000005e7805 */ /* 0x000fe2000001ff00 */
[----:B------:R-:W-:Y:S01]  /*4c40*/  MOV R93, RZ ;  /* 0x000000ff005d7202 */ /* 0x000fe20000000f00 */
[----:B------:R-:W2:Y:S01]  /*4c50*/  @!P5 LDG.E R68, [R70.64] ;  /* 0x000000204644d981 */ /* 0x000ea2000c1e1900 */
[----:B------:R-:W-:Y:S01]  /*4c60*/  ISETP.GE.AND P5, PT, R67, UR36, PT ;  /* 0x0000002443007c0c */ /* 0x000fe2000bfa6270 */
[----:B------:R-:W-:Y:S01]  /*4c70*/  HFMA2.MMA R91, -RZ, RZ, 0, 0 ;  /* 0x00000000ff5b7435 */ /* 0x000fe200000001ff */
[----:B------:R-:W-:Y:S01]  /*4c80*/  LOP3.LUT R67, R66, 0xe0, RZ, 0xfc, !PT ;  /* 0x000000e042437812 */ /* 0x000fe200078efcff */
[----:B------:R-:W2:Y:S01]  /*4c90*/  @!P2 LDG.E R98, [R70.64+0x180] ;  /* 0x000180204662a981 */ /* 0x000ea2000c1e1900 */
[----:B------:R-:W-:Y:S01]  /*4ca0*/  ISETP.GE.AND P3, PT, R89, UR36, PT ;  /* 0x0000002459007c0c */ /* 0x000fe2000bf66270 */
[----:B------:R-:W-:Y:S01]  /*4cb0*/  ULDC.64 UR34, c[0x0][0x198] ;  /* 0x0000660000227ab9 */ /* 0x000fe20000000a00 */
[----:B------:R-:W-:Y:S01]  /*4cc0*/  MOV R69, RZ ;  /* 0x000000ff00457202 */ /* 0x000fe20000000f00 */
[----:B------:R-:W2:Y:S01]  /*4cd0*/  LDL R176, [R1+0x30] ;  /* 0x0000300001b07983 */ /* 0x000ea20000100800 */
[----:B------:R-:W-:-:S02]  /*4ce0*/  ISETP.GE.AND P0, PT, R67, UR36, PT ;  /* 0x0000002443007c0c */ /* 0x000fc4000bf06270 */
[C---:B------:R-:W-:Y:S01]  /*4cf0*/  LOP3.LUT R67, R66.reuse, 0x120, RZ, 0xfc, !PT ;  /* 0x0000012042437812 */ /* 0x040fe200078efcff */
[----:B------:R0:W2:Y:S01]  /*4d00*/  @!P4 LDG.E R100, [R70.64+0x280] ;  /* 0x000280204664c981 */ /* 0x0000a2000c1e1900 */
[C---:B------:R-:W-:Y:S02]  /*4d10*/  LOP3.LUT R89, R66.reuse, 0x100, RZ, 0xfc, !PT ;  /* 0x0000010042597812 */ /* 0x040fe400078efcff */
[----:B------:R-:W-:Y:S01]  /*4d20*/  ISETP.GE.AND P2, PT, R67, UR36, PT ;  /* 0x0000002443007c0c */ /* 0x000fe2000bf46270 */
[----:B------:R-:W2:Y:S01]  /*4d30*/  @!P1 LDG.E R69, [R70.64+0x100] ;  /* 0x0001002046459981 */ /* 0x000ea2000c1e1900 */
[----:B------:R-:W-:Y:S02]  /*4d40*/  ISETP.GE.AND P1, PT, R89, UR36, PT ;  /* 0x0000002459007c0c */ /* 0x000fe4000bf26270 */
[C---:B------:R-:W-:Y:S01]  /*4d50*/  LOP3.LUT R67, R66.reuse, 0x160, RZ, 0xfc, !PT ;  /* 0x0000016042437812 */ /* 0x040fe200078efcff */
[----:B------:R-:W2:Y:S01]  /*4d60*/  @!P3 LDG.E R97, [R70.64+0x200] ;  /* 0x000200204661b981 */ /* 0x000ea2000c1e1900 */
[----:B------:R-:W-:-:S02]  /*4d70*/  LOP3.LUT R89, R66, 0x140, RZ, 0xfc, !PT ;  /* 0x0000014042597812 */ /* 0x000fc400078efcff */
[----:B------:R-:W-:Y:S01]  /*4d80*/  ISETP.GE.AND P4, PT, R67, UR36, PT ;  /* 0x0000002443007c0c */ /* 0x000fe2000bf86270 */
[----:B------:R0:W2:Y:S01]  /*4d90*/  @!P0 LDG.E R102, [R70.64+0x380] ;  /* 0x0003802046668981 */ /* 0x0000a2000c1e1900 */
[----:B------:R-:W-:Y:S02]  /*4da0*/  ISETP.GE.AND P3, PT, R89, UR36, PT ;  /* 0x0000002459007c0c */ /* 0x000fe4000bf66270 */
[C---:B------:R-:W-:Y:S01]  /*4db0*/  LOP3.LUT R67, R66.reuse, 0x1a0, RZ, 0xfc, !PT ;  /* 0x000001a042437812 */ /* 0x040fe200078efcff */
[----:B------:R0:W2:Y:S01]  /*4dc0*/  @!P5 LDG.E R99, [R70.64+0x300] ;  /* 0x000300204663d981 */ /* 0x0000a2000c1e1900 */
[----:B------:R-:W-:Y:S02]  /*4dd0*/  LOP3.LUT R89, R66, 0x180, RZ, 0xfc, !PT ;  /* 0x0000018042597812 */ /* 0x000fe400078efcff */
[----:B------:R-:W-:Y:S01]  /*4de0*/  ISETP.GE.AND P0, PT, R67, UR36, PT ;  /* 0x0000002443007c0c */ /* 0x000fe2000bf06270 */
[----:B------:R0:W2:Y:S01]  /*4df0*/  @!P2 LDG.E R104, [R70.64+0x480] ;  /* 0x000480204668a981 */ /* 0x0000a2000c1e1900 */
[----:B------:R-:W-:-:S02]  /*4e00*/  ISETP.GE.AND P5, PT, R89, UR36, PT ;  /* 0x0000002459007c0c */ /* 0x000fc4000bfa6270 */
[C---:B------:R-:W-:Y:S01]  /*4e10*/  LOP3.LUT R67, R66.reuse, 0x1e0, RZ, 0xfc, !PT ;  /* 0x000001e042437812 */ /* 0x040fe200078efcff */
[----:B------:R0:W2:Y:S01]  /*4e20*/  @!P1 LDG.E R101, [R70.64+0x400] ;  /* 0x0004002046659981 */ /* 0x0000a2000c1e1900 */
[C---:B------:R-:W-:Y:S02]  /*4e30*/  LOP3.LUT R89, R66.reuse, 0x1c0, RZ, 0xfc, !PT ;  /* 0x000001c042597812 */ /* 0x040fe400078efcff */
[----:B------:R-:W-:Y:S01]  /*4e40*/  ISETP.GE.AND P2, PT, R67, UR36, PT ;  /* 0x0000002443007c0c */ /* 0x000fe2000bf46270 */
[----:B------:R0:W2:Y:S01]  /*4e50*/  @!P4 LDG.E R106, [R70.64+0x580] ;  /* 0x00058020466ac981 */ /* 0x0000a2000c1e1900 */
[----:B------:R-:W-:Y:S02]  /*4e60*/  ISETP.GE.AND P1, PT, R89, UR36, PT ;  /* 0x0000002459007c0c */ /* 0x000fe4000bf26270 */
[C---:B------:R-:W-:Y:S01]  /*4e70*/  LOP3.LUT R67, R66.reuse, 0x220, RZ, 0xfc, !PT ;  /* 0x0000022042437812 */ /* 0x040fe200078efcff */
[----:B------:R0:W2:Y:S03]  /*4e80*/  @!P0 LDG.E R108, [R70.64+0x680] ;  /* 0x00068020466c8981 */ /* 0x0000a6000c1e1900 */
[----:B------:R-:W-:Y:S01]  /*4e90*/  ISETP.GE.AND P4, PT, R67, UR36, PT ;  /* 0x0000002443007c0c */ /* 0x000fe2000bf86270 */
[----:B------:R0:W2:Y:S01]  /*4ea0*/  @!P3 LDG.E R103, [R70.64+0x500] ;  /* 0x000500204667b981 */ /* 0x0000a2000c1e1900 */
[----:B------:R-:W-:-:S03]  /*4eb0*/  LOP3.LUT R67, R66, 0x240, RZ, 0xfc, !PT ;  /* 0x0000024042437812 */ /* 0x000fc600078efcff */
[----:B------:R0:W2:Y:S01]  /*4ec0*/  @!P5 LDG.E R105, [R70.64+0x600] ;  /* 0x000600204669d981 */ /* 0x0000a2000c1e1900 */
[----:B------:R-:W-:Y:S02]  /*4ed0*/  ISETP.GE.AND P0, PT, R67, UR36, PT ;  /* 0x0000002443007c0c */ /* 0x000fe4000bf06270 */
[C---:B------:R-:W-:Y:S01]  /*4ee0*/  LOP3.LUT R67, R66.reuse, 0x260, RZ, 0xfc, !PT ;  /* 0x0000026042437812 */ /* 0x040fe200078efcff */
[----:B------:R0:W2:Y:S03]  /*4ef0*/  @!P1 LDG.E R107, [R70.64+0x700] ;  /* 0x00070020466b9981 */ /* 0x0000a6000c1e1900 */
[----:B------:R-:W-:Y:S01]  /*4f00*/  ISETP.GE.AND P1, PT, R67, UR36, PT ;  /* 0x0000002443007c0c */ /* 0x000fe2000bf26270 */
[----:B------:R0:W2:Y:S01]  /*4f10*/  @!P2 LDG.E R110, [R70.64+0x780] ;  /* 0x00078020466ea981 */ /* 0x0000a2000c1e1900 */
[C---:B------:R-:W-:Y:S02]  /*4f20*/  LOP3.LUT R67, R66.reuse, 0x2a0, RZ, 0xfc, !PT ;  /* 0x000002a042437812 */ /* 0x040fe400078efcff */
[----:B------:R-:W-:Y:S01]  /*4f30*/  LOP3.LUT R89, R66, 0x200, RZ, 0xfc, !PT ;  /* 0x0000020042597812 */ /* 0x000fe200078efcff */
[----:B------:R0:W2:Y:S04]  /*4f40*/  @!P4 LDG.E R112, [R70.64+0x880] ;  /* 0x000880204670c981 */ /* 0x0000a8000c1e1900 */
[----:B------:R0:W2:Y:S01]  /*4f50*/  @!P0 LDG.E R111, [R70.64+0x900] ;  /* 0x00090020466f8981 */ /* 0x0000a2000c1e1900 */
[----:B------:R-:W-:-:S02]  /*4f60*/  ISETP.GE.AND P0, PT, R67, UR36, PT ;  /* 0x0000002443007c0c */ /* 0x000fc4000bf06270 */
[C---:B------:R-:W-:Y:S01]  /*4f70*/  LOP3.LUT R67, R66.reuse, 0x2c0, RZ, 0xfc, !PT ;  /* 0x000002c042437812 */ /* 0x040fe200078efcff */
[----:B------:R0:W2:Y:S03]  /*4f80*/  @!P1 LDG.E R114, [R70.64+0x980] ;  /* 0x0009802046729981 */ /* 0x0000a6000c1e1900 */
[----:B------:R-:W-:Y:S01]  /*4f90*/  ISETP.GE.AND P1, PT, R67, UR36, PT ;  /* 0x0000002443007c0c */ /* 0x000fe2000bf26270 */
[----:B------:R-:W2:Y:S01]  /*4fa0*/  LDL R177, [R1+0x38] ;  /* 0x0000380001b17983 */ /* 0x000ea20000100800 */
[----:B------:R-:W-:Y:S02]  /*4fb0*/  ISETP.GE.AND P3, PT, R89, UR36, PT ;  /* 0x0000002459007c0c */ /* 0x000fe4000bf66270 */
[C---:B------:R-:W-:Y:S02]  /*4fc0*/  LOP3.LUT R89, R66.reuse, 0x280, RZ, 0xfc, !PT ;  /* 0x0000028042597812 */ /* 0x040fe400078efcff */
[----:B------:R-:W-:Y:S01]  /*4fd0*/  LOP3.LUT R67, R66, 0x2e0, RZ, 0xfc, !PT ;  /* 0x000002e042437812 */ /* 0x000fe200078efcff */
[----:B------:R0:W2:Y:S01]  /*4fe0*/  @!P0 LDG.E R116, [R70.64+0xa80] ;  /* 0x000a802046748981 */ /* 0x0000a2000c1e1900 */
[----:B------:R-:W-:-:S02]  /*4ff0*/  ISETP.GE.AND P2, PT, R89, UR36, PT ;  /* 0x0000002459007c0c */ /* 0x000fc4000bf46270 */
[----:B------:R-:W-:Y:S02]  /*5000*/  ISETP.GE.AND P0, PT, R67, UR36, PT ;  /* 0x0000002443007c0c */ /* 0x000fe4000bf06270 */
[----:B------:R-:W-:Y:S01]  /*5010*/  LOP3.LUT R89, R66, 0x300, RZ, 0xfc, !PT ;  /* 0x0000030042597812 */ /* 0x000fe200078efcff */
[----:B------:R0:W2:Y:S01]  /*5020*/  @!P1 LDG.E R115, [R70.64+0xb00] ;  /* 0x000b002046739981 */ /* 0x0000a2000c1e1900 */
[----:B---3--:R-:W-:-:S03]  /*5030*/  FMUL.FTZ R246, R83, R172 ;  /* 0x000000ac53f67220 */ /* 0x008fc60000410000 */
[----:B------:R0:W3:Y:S04]  /*5040*/  @!P3 LDG.E R109, [R70.64+0x800] ;  /* 0x00080020466db981 */ /* 0x0000e8000c1e1900 */
[----:B------:R-:W3:Y:S01]  /*5050*/  LDL R172, [R1+0x20] ;  /* 0x0000200001ac7983 */ /* 0x000ee20000100800 */
[----:B----4-:R-:W-:-:S03]  /*5060*/  FMUL.FTZ R241, R78, R175 ;  /* 0x000000af4ef17220 */ /* 0x010fc60000410000 */
[----:B------:R-:W4:Y:S01]  /*5070*/  LDL R175, [R1+0x34] ;  /* 0x0000340001af7983 */ /* 0x000f220000100800 */
[----:B------:R-:W-:Y:S02]  /*5080*/  ISETP.GE.AND P1, PT, R89, UR36, PT ;  /* 0x0000002459007c0c */ /* 0x000fe4000bf26270 */
[C---:B------:R-:W-:Y:S01]  /*5090*/  LOP3.LUT R67, R66.reuse, 0x320, RZ, 0xfc, !PT ;  /* 0x0000032042437812 */ /* 0x040fe200078efcff */
[----:B------:R0:W4:Y:S01]  /*50a0*/  @!P0 LDG.E R118, [R70.64+0xb80] ;  /* 0x000b802046768981 */ /* 0x000122000c1e1900 */
[C---:B------:R-:W-:Y:S02]  /*50b0*/  LOP3.LUT R89, R66.reuse, 0x340, RZ, 0xfc, !PT ;  /* 0x0000034042597812 */ /* 0x040fe400078efcff */
[----:B------:R-:W-:Y:S01]  /*50c0*/  ISETP.GE.AND P0, PT, R67, UR36, PT ;  /* 0x0000002443007c0c */ /* 0x000fe2000bf06270 */
[----:B------:R0:W4:Y:S01]  /*50d0*/  @!P2 LDG.E R113, [R70.64+0xa00] ;  /* 0x000a00204671a981 */ /* 0x000122000c1e1900 */
[----:B------:R-:W-:-:S05]  /*50e0*/  LOP3.LUT R67, R66, 0x360, RZ, 0xfc, !PT ;  /* 0x0000036042437812 */ /* 0x000fca00078efcff */
[----:B------:R0:W4:Y:S01]  /*50f0*/  @!P1 LDG.E R117, [R70.64+0xc00] ;  /* 0x000c002046759981 */ /* 0x000122000c1e1900 */
[----:B------:R-:W-:Y:S02]  /*5100*/  ISETP.GE.AND P1, PT, R89, UR36, PT ;  /* 0x0000002459007c0c */ /* 0x000fe4000bf26270 */
[----:B------:R-:W-:Y:S02]  /*5110*/  ISETP.GE.AND P2, PT, R67, UR36, PT ;  /* 0x0000002443007c0c */ /* 0x000fe4000bf46270 */
[----:B------:R-:W-:Y:S01]  /*5120*/  SHF.L.U32 R89, R88, 0x5, RZ ;  /* 0x0000000558597819 */ /* 0x000fe200000006ff */
[----:B------:R0:W4:Y:S01]  /*5130*/  @!P0 LDG.E R95, [R70.64+0xc80] ;  /* 0x000c8020465f8981 */ /* 0x000122000c1e1900 */
[----:B------:R-:W-:Y:S02]  /*5140*/  LOP3.LUT R67, R66, 0x380, RZ, 0xfc, !PT ;  /* 0x0000038042437812 */ /* 0x000fe400078efcff */
[----:B------:R-:W-:Y:S02]  /*5150*/  LOP3.LUT R89, R89, 0xffffffe0, R251, 0xe2, !PT ;  /* 0xffffffe059597812 */ /* 0x000fe400078ee2fb */
[----:B------:R-:W-:-:S02]  /*5160*/  ISETP.GE.AND P0, PT, R67, UR36, PT ;  /* 0x0000002443007c0c */ /* 0x000fc4000bf06270 */
[C---:B------:R-:W-:Y:S01]  /*5170*/  LOP3.LUT R67, R66.reuse, 0x3a0, RZ, 0xfc, !PT ;  /* 0x000003a042437812 */ /* 0x040fe200078efcff */
[----:B------:R0:W4:Y:S01]  /*5180*/  @!P1 LDG.E R94, [R70.64+0xd00] ;  /* 0x000d0020465e9981 */ /* 0x000122000c1e1900 */
[----:B------:R-:W-:Y:S02]  /*5190*/  LOP3.LUT R66, R66, 0x3c0, RZ, 0xfc, !PT ;  /* 0x000003c042427812 */ /* 0x000fe400078efcff */
[----:B------:R-:W-:Y:S01]  /*51a0*/  LOP3.LUT R89, R89, 0x3e0, RZ, 0xfc, !PT ;  /* 0x000003e059597812 */ /* 0x000fe200078efcff */
[----:B------:R0:W4:Y:S01]  /*51b0*/  @!P2 LDG.E R93, [R70.64+0xd80] ;  /* 0x000d8020465da981 */ /* 0x000122000c1e1900 */
[----:B------:R-:W-:Y:S02]  /*51c0*/  ISETP.GE.AND P1, PT, R67, UR36, PT ;  /* 0x0000002443007c0c */ /* 0x000fe4000bf26270 */
[----:B------:R-:W-:Y:S02]  /*51d0*/  ISETP.GE.AND P2, PT, R66, UR36, PT ;  /* 0x0000002442007c0c */ /* 0x000fe4000bf46270 */
[----:B------:R-:W-:Y:S01]  /*51e0*/  ISETP.GE.AND P3, PT, R89, UR36, PT ;  /* 0x0000002459007c0c */ /* 0x000fe2000bf66270 */
[----:B------:R-:W-:Y:S01]  /*51f0*/  CS2R R66, SRZ ;  /* 0x0000000000427805 */ /* 0x000fe2000001ff00 */
[----:B------:R-:W-:Y:S01]  /*5200*/  MOV R89, RZ ;  /* 0x000000ff00597202 */ /* 0x000fe20000000f00 */
[----:B------:R0:W4:Y:S06]  /*5210*/  @!P0 LDG.E R91, [R70.64+0xe00] ;  /* 0x000e0020465b8981 */ /* 0x00012c000c1e1900 */
[----:B------:R0:W4:Y:S04]  /*5220*/  @!P1 LDG.E R67, [R70.64+0xe80] ;  /* 0x000e802046439981 */ /* 0x000128000c1e1900 */
[----:B------:R0:W4:Y:S04]  /*5230*/  @!P2 LDG.E R89, [R70.64+0xf00] ;  /* 0x000f00204659a981 */ /* 0x000128000c1e1900 */
[----:B------:R0:W4:Y:S01]  /*5240*/  @!P3 LDG.E R66, [R70.64+0xf80] ;  /* 0x000f80204642b981 */ /* 0x000122000c1e1900 */
[----:B--2---:R-:W-:-:S03]  /*5250*/  FMUL.FTZ R247, R84, R173 ;  /* 0x000000ad54f77220 */ /* 0x004fc60000410000 */
[----:B------:R-:W2:Y:S01]  /*5260*/  LDL R173, [R1+0x1c] ;  /* 0x00001c0001ad7983 */ /* 0x000ea20000100800 */
[----:B------:R-:W-:-:S03]  /*5270*/  FMUL.FTZ R245, R82, R174 ;  /* 0x000000ae52f57220 */ /* 0x000fc60000410000 */
[----:B------:R-:W2:Y:S01]  /*5280*/  LDL R174, [R1+0x24] ;  /* 0x0000240001ae7983 */ /* 0x000ea20000100800 */
[----:B------:R-:W-:Y:S01]  /*5290*/  FADD.FTZ R135, R122, UR5 ;  /* 0x000000057a877e21 */ /* 0x000fe20008010000 */
[C---:B------:R-:W-:Y:S01]  /*52a0*/  LEA.HI.SX32 R122, R87.reuse, R87, 0x1b ;  /* 0x00000057577a7211 */ /* 0x040fe200078fdaff */
[----:B------:R-:W1:Y:S01]  /*52b0*/  R2UR UR45, R65 ;  /* 0x00000000412d73c2 */ /* 0x000e6200000e0000 */
[----:B------:R-:W-:-:S03]  /*52c0*/  IADD3 R123, R87, 0x20, RZ ;  /* 0x00000020577b7810 */ /* 0x000fc60007ffe0ff */
[----:B------:R0:W-:Y:S01]  /*52d0*/  STS [R122.X4], R68 ;  /* 0x000000447a007388 */ /* 0x0001e20000004800 */
[----:B------:R-:W-:Y:S02]  /*52e0*/  LEA.HI.SX32 R123, R123, R87, 0x1b ;  /* 0x000000577b7b7211 */ /* 0x000fe400078fdaff */
[----:B0-----:R-:W-:-:S04]  /*52f0*/  IADD3 R122, R87, 0x40, RZ ;  /* 0x00000040577a7810 */ /* 0x001fc80007ffe0ff */
[-C--:B------:R-:W-:Y:S01]  /*5300*/  LEA.HI.SX32 R122, R122, R87.reuse, 0x1b ;  /* 0x000000577a7a7211 */ /* 0x080fe200078fdaff */
[----:B------:R0:W-:Y:S04]  /*5310*/  STS [R123.X4+0x80], R96 ;  /* 0x000080607b007388 */ /* 0x0001e80000004800 */
[----:B------:R1:W-:Y:S01]  /*5320*/  STS [R122.X4+0x100], R69 ;  /* 0x000100457a007388 */ /* 0x0003e20000004800 */
[C---:B0-----:R-:W-:Y:S02]  /*5330*/  IADD3 R123, R87.reuse, 0x60, RZ ;  /* 0x00000060577b7810 */ /* 0x041fe40007ffe0ff */
[----:B-1----:R-:W-:Y:S02]  /*5340*/  IADD3 R122, R87, 0x80, RZ ;  /* 0x00000080577a7810 */ /* 0x002fe40007ffe0ff */
[----:B------:R-:W-:-:S02]  /*5350*/  LEA.HI.SX32 R123, R123, R87, 0x1b ;  /* 0x000000577b7b7211 */ /* 0x000fc400078fdaff */
[----:B------:R-:W-:Y:S02]  /*5360*/  LEA.HI.SX32 R122, R122, R87, 0x1b ;  /* 0x000000577a7a7211 */ /* 0x000fe400078fdaff */
[----:B------:R-:W-:Y:S01]  /*5370*/  IADD3 R124, R87, 0xa0, RZ ;  /* 0x000000a0577c7810 */ /* 0x000fe20007ffe0ff */
[----:B------:R0:W-:Y:S01]  /*5380*/  STS [R123.X4+0x180], R98 ;  /* 0x000180627b007388 */ /* 0x0001e20000004800 */
[----:B------:R-:W-:-:S03]  /*5390*/  FMUL.FTZ R65, R135, UR45 ;  /* 0x0000002d87417c20 */ /* 0x000fc60008410000 */
[----:B------:R1:W-:Y:S01]  /*53a0*/  STS [R122.X4+0x200], R97 ;  /* 0x000200617a007388 */ /* 0x0003e20000004800 */
[-C--:B------:R-:W-:Y:S01]  /*53b0*/  LEA.HI.SX32 R124, R124, R87.reuse, 0x1b ;  /* 0x000000577c7c7211 */ /* 0x080fe200078fdaff */
[----:B------:R-:W-:Y:S01]  /*53c0*/  UIMAD UR42, UR11, UR34, URZ ;  /* 0x000000220b2a72a4 */ /* 0x000fe2000f8e023f */
[C---:B0-----:R-:W-:Y:S01]  /*53d0*/  IADD3 R123, R87.reuse, 0xc0, RZ ;  /* 0x000000c0577b7810 */ /* 0x041fe20007ffe0ff */
[----:B------:R-:W-:Y:S01]  /*53e0*/  FADD.FTZ R137, R90, UR5 ;  /* 0x000000055a897e21 */ /* 0x000fe20008010000 */
[----:B-1----:R-:W-:Y:S01]  /*53f0*/  IADD3 R122, R87, 0xe0, RZ ;  /* 0x000000e0577a7810 */ /* 0x002fe20007ffe0ff */
[----:B------:R-:W-:Y:S01]  /*5400*/  FADD.FTZ R136, R92, UR5 ;  /* 0x000000055c887e21 */ /* 0x000fe20008010000 */
[-C--:B------:R-:W-:Y:S01]  /*5410*/  LEA.HI.SX32 R123, R123, R87.reuse, 0x1b ;  /* 0x000000577b7b7211 */ /* 0x080fe200078fdaff */
[----:B------:R-:W-:Y:S01]  /*5420*/  FADD.FTZ R134, R121, UR5 ;  /* 0x0000000579867e21 */ /* 0x000fe20008010000 */
[----:B------:R-:W-:Y:S01]  /*5430*/  LEA.HI.SX32 R122, R122, R87, 0x1b ;  /* 0x000000577a7a7211 */ /* 0x000fe200078fdaff */
[----:B------:R-:W-:Y:S01]  /*5440*/  FMUL.RZ R70, R65, 0.15915493667125701904 ;  /* 0x3e22f98341467820 */ /* 0x000fe2000040c000 */
[----:B------:R-:W-:Y:S01]  /*5450*/  UIMAD UR42, UR10, UR35, UR42 ;  /* 0x000000230a2a72a4 */ /* 0x000fe2000f8e022a */
[----:B------:R-:W-:Y:S01]  /*5460*/  FMUL.FTZ R90, R137, UR45 ;  /* 0x0000002d895a7c20 */ /* 0x000fe20008410000 */
[----:B------:R0:W-:Y:S01]  /*5470*/  STS [R124.X4+0x280], R100 ;  /* 0x000280647c007388 */ /* 0x0001e20000004800 */
[----:B------:R-:W-:-:S02]  /*5480*/  FMUL.FTZ R119, R136, UR45 ;  /* 0x0000002d88777c20 */ /* 0x000fc40008410000 */
[----:B------:R-:W-:Y:S01]  /*5490*/  FMUL.FTZ R65, R134, UR45 ;  /* 0x0000002d86417c20 */ /* 0x000fe20008410000 */
[----:B------:R1:W-:Y:S01]  /*54a0*/  STS [R123.X4+0x300], R99 ;  /* 0x000300637b007388 */ /* 0x0003e20000004800 */
[----:B------:R-:W-:-:S03]  /*54b0*/  FADD.FTZ R133, R60, UR5 ;  /* 0x000000053c857e21 */ /* 0x000fc60008010000 */
[----:B------:R1:W-:Y:S01]  /*54c0*/  STS [R122.X4+0x380], R102 ;  /* 0x000380667a007388 */ /* 0x0003e20000004800 */
[C---:B0-----:R-:W-:Y:S01]  /*54d0*/  IADD3 R124, R87.reuse, 0x100, RZ ;  /* 0x00000100577c7810 */ /* 0x041fe20007ffe0ff */
[----:B------:R-:W-:Y:S01]  /*54e0*/  FMUL.RZ R120, R90, 0.15915493667125701904 ;  /* 0x3e22f9835a787820 */ /* 0x000fe2000040c000 */
[----:B-1----:R-:W-:Y:S01]  /*54f0*/  IADD3 R123, R87, 0x120, RZ ;  /* 0x00000120577b7810 */ /* 0x002fe20007ffe0ff */
[----:B------:R-:W-:Y:S01]  /*5500*/  FMUL.RZ R119, R119, 0.15915493667125701904 ;  /* 0x3e22f98377777820 */ /* 0x000fe2000040c000 */
[-C--:B------:R-:W-:Y:S01]  /*5510*/  LEA.HI.SX32 R124, R124, R87.reuse, 0x1b ;  /* 0x000000577c7c7211 */ /* 0x080fe200078fdaff */
[----:B------:R-:W-:Y:S01]  /*5520*/  FMUL.RZ R71, R65, 0.15915493667125701904 ;  /* 0x3e22f98341477820 */ /* 0x000fe2000040c000 */
[----:B------:R-:W-:Y:S01]  /*5530*/  IADD3 R122, R87, 0x140, RZ ;  /* 0x00000140577a7810 */ /* 0x000fe20007ffe0ff */
[----:B------:R-:W-:Y:S01]  /*5540*/  FMUL.FTZ R65, R133, UR45 ;  /* 0x0000002d85417c20 */ /* 0x000fe20008410000 */
[----:B------:R-:W-:Y:S01]  /*5550*/  UIMAD.WIDE.U32 UR36, UR10, UR34, URZ ;  /* 0x000000220a2472a5 */ /* 0x000fe2000f8e003f */
[----:B------:R-:W-:Y:S01]  /*5560*/  FADD.FTZ R132, R59, UR5 ;  /* 0x000000053b847e21 */ /* 0x000fe20008010000 */
[-C--:B------:R-:W-:Y:S01]  /*5570*/  LEA.HI.SX32 R123, R123, R87.reuse, 0x1b ;  /* 0x000000577b7b7211 */ /* 0x080fe200078fdaff */
[----:B------:R-:W-:Y:S01]  /*5580*/  MUFU.SIN R90, R120 ;  /* 0x00000078005a7308 */ /* 0x000fe20000000400 */
[----:B------:R-:W-:Y:S01]  /*5590*/  LEA.HI.SX32 R122, R122, R87, 0x1b ;  /* 0x000000577a7a7211 */ /* 0x000fe200078fdaff */
[----:B------:R-:W-:Y:S01]  /*55a0*/  UIADD3 UR37, UR37, UR42, URZ ;  /* 0x0000002a25257290 */ /* 0x000fe2000fffe03f */
[----:B------:R-:W-:Y:S01]  /*55b0*/  ISETP.NE.AND P0, PT, R251, RZ, PT ;  /* 0x000000fffb00720c */ /* 0x000fe20003f05270 */
[----:B------:R0:W-:Y:S01]  /*55c0*/  STS [R124.X4+0x400], R101 ;  /* 0x000400657c007388 */ /* 0x0001e20000004800 */
[----:B------:R-:W1:Y:S01]  /*55d0*/  R2UR UR42, R64 ;  /* 0x00000000402a73c2 */ /* 0x000e6200000e0000 */
[----:B------:R-:W-:-:S02]  /*55e0*/  FADD.FTZ R129, R58, UR5 ;  /* 0x000000053a817e21 */ /* 0x000fc40008010000 */
[----:B------:R-:W-:Y:S01]  /*55f0*/  FADD.FTZ R128, R57, UR5 ;  /* 0x0000000539807e21 */ /* 0x000fe20008010000 */
[----:B------:R0:W-:Y:S01]  /*5600*/  MUFU.COS R92, R120 ;  /* 0x00000078005c7308 */ /* 0x0001e20000000000 */
[----:B------:R0:W-:Y:S01]  /*5610*/  STS [R123.X4+0x480], R104 ;  /* 0x000480687b007388 */ /* 0x0001e20000004800 */
[C---:B------:R-:W-:Y:S01]  /*5620*/  IADD3 R96, R87.reuse, 0x220, RZ ;  /* 0x0000022057607810 */ /* 0x040fe20007ffe0ff */
[----:B------:R-:W-:Y:S01]  /*5630*/  FADD.FTZ R127, R56, UR5 ;  /* 0x00000005387f7e21 */ /* 0x000fe20008010000 */
[----:B------:R-:W-:-:S04]  /*5640*/  IADD3 R68, R87, 0x200, RZ ;  /* 0x0000020057447810 */ /* 0x000fc80007ffe0ff */
[----:B------:R-:W-:Y:S01]  /*5650*/  MUFU.SIN R167, R119 ;  /* 0x0000007700a77308 */ /* 0x000fe20000000400 */
[----:B0-----:R-:W-:Y:S01]  /*5660*/  MOV R120, UR24 ;  /* 0x0000001800787c02 */ /* 0x001fe20008000f00 */
[----:B------:R0:W-:Y:S01]  /*5670*/  STS [R122.X4+0x500], R103 ;  /* 0x000500677a007388 */ /* 0x0001e20000004800 */
[----:B------:R-:W-:Y:S01]  /*5680*/  IADD3 R124, R87, 0x160, RZ ;  /* 0x00000160577c7810 */ /* 0x000fe20007ffe0ff */
[----:B------:R-:W-:-:S04]  /*5690*/  FADD.FTZ R126, R55, UR5 ;  /* 0x00000005377e7e21 */ /* 0x000fc80008010000 */
[----:B------:R0:W-:Y:S01]  /*56a0*/  MUFU.COS R168, R119 ;  /* 0x0000007700a87308 */ /* 0x0001e20000000000 */
[----:B------:R-:W-:Y:S01]  /*56b0*/  IADD3 R123, R87, 0x180, RZ ;  /* 0x00000180577b7810 */ /* 0x000fe20007ffe0ff */
[----:B------:R-:W-:Y:S01]  /*56c0*/  FADD.FTZ R125, R54, UR5 ;  /* 0x00000005367d7e21 */ /* 0x000fe20008010000 */
[----:B------:R-:W-:Y:S01]  /*56d0*/  ISETP.LT.OR P1, PT, R120, 0x2, P0 ;  /* 0x000000027800780c */ /* 0x000fe20000721670 */
[----:B------:R-:W-:Y:S01]  /*56e0*/  ULDC.64 UR34, c[0x0][0x1a0] ;  /* 0x0000680000227ab9 */ /* 0x000fe20000000a00 */
[----:B---3--:R-:W-:Y:S02]  /*56f0*/  FMUL.FTZ R243, R80, R172 ;  /* 0x000000ac50f37220 */ /* 0x008fe40000410000 */
[----:B------:R-:W3:Y:S01]  /*5700*/  LDL R172, [R1+0x2c] ;  /* 0x00002c0001ac7983 */ /* 0x000ee20000100800 */
[----:B----4-:R-:W-:-:S03]  /*5710*/  FMUL.FTZ R238, R75, R175 ;  /* 0x000000af4bee7220 */ /* 0x010fc60000410000 */
[----:B------:R-:W4:Y:S01]  /*5720*/  LDL R175, [R1+0x40] ;  /* 0x0000400001af7983 */ /* 0x000f220000100800 */
[----:B0-----:R-:W-:Y:S02]  /*5730*/  FMUL.RZ R119, R65, 0.15915493667125701904 ;  /* 0x3e22f98341777820 */ /* 0x001fe4000040c000 */
[----:B------:R-:W-:Y:S01]  /*5740*/  FMUL.FTZ R65, R132, UR45 ;  /* 0x0000002d84417c20 */ /* 0x000fe20008410000 */
[----:B------:R-:W-:Y:S02]  /*5750*/  IADD3 R122, R87, 0x1a0, RZ ;  /* 0x000001a0577a7810 */ /* 0x000fe40007ffe0ff */
[-C--:B------:R-:W-:Y:S01]  /*5760*/  LEA.HI.SX32 R124, R124, R87.reuse, 0x1b ;  /* 0x000000577c7c7211 */ /* 0x080fe200078fdaff */
[----:B------:R-:W-:Y:S01]  /*5770*/  FMUL.RZ R120, R65, 0.15915493667125701904 ;  /* 0x3e22f98341787820 */ /* 0x000fe2000040c000 */
[-C--:B------:R-:W-:Y:S01]  /*5780*/  LEA.HI.SX32 R123, R123, R87.reuse, 0x1b ;  /* 0x000000577b7b7211 */ /* 0x080fe200078fdaff */
[----:B------:R-:W-:Y:S01]  /*5790*/  FMUL.FTZ R65, R129, UR45 ;  /* 0x0000002d81417c20 */ /* 0x000fe20008410000 */
[----:B------:R-:W-:Y:S01]  /*57a0*/  LEA.HI.SX32 R122, R122, R87, 0x1b ;  /* 0x000000577a7a7211 */ /* 0x000fe200078fdaff */
[----:B------:R-:W-:Y:S01]  /*57b0*/  MUFU.SIN R163, R71 ;  /* 0x0000004700a37308 */ /* 0x000fe20000000400 */
[----:B------:R-:W-:Y:S04]  /*57c0*/  STS [R124.X4+0x580], R106 ;  /* 0x0005806a7c007388 */ /* 0x000fe80000004800 */
[----:B------:R0:W-:Y:S03]  /*57d0*/  STS [R123.X4+0x600], R105 ;  /* 0x000600697b007388 */ /* 0x0001e60000004800 */
[----:B------:R0:W-:Y:S01]  /*57e0*/  MUFU.COS R164, R71 ;  /* 0x0000004700a47308 */ /* 0x0001e20000000000 */
[----:B------:R1:W-:Y:S01]  /*57f0*/  STS [R122.X4+0x680], R108 ;  /* 0x0006806c7a007388 */ /* 0x0003e20000004800 */
[----:B0-----:R-:W-:-:S02]  /*5800*/  FMUL.RZ R71, R65, 0.15915493667125701904 ;  /* 0x3e22f98341477820 */ /* 0x001fc4000040c000 */
[----:B------:R-:W-:Y:S01]  /*5810*/  FMUL.FTZ R65, R128, UR45 ;  /* 0x0000002d80417c20 */ /* 0x000fe20008410000 */
[C---:B------:R-:W-:Y:S02]  /*5820*/  IADD3 R123, R87.reuse, 0x1c0, RZ ;  /* 0x000001c0577b7810 */ /* 0x040fe40007ffe0ff */
[----:B-1----:R-:W-:Y:S01]  /*5830*/  IADD3 R122, R87, 0x1e0, RZ ;  /* 0x000001e0577a7810 */ /* 0x002fe20007ffe0ff */
[----:B------:R-:W-:Y:S01]  /*5840*/  FMUL.RZ R97, R65, 0.15915493667125701904 ;  /* 0x3e22f98341617820 */ /* 0x000fe2000040c000 */
[-C--:B------:R-:W-:Y:S02]  /*5850*/  LEA.HI.SX32 R65, R96, R87.reuse, 0x1b ;  /* 0x0000005760417211 */ /* 0x080fe400078fdaff */
[-C--:B------:R-:W-:Y:S02]  /*5860*/  LEA.HI.SX32 R123, R123, R87.reuse, 0x1b ;  /* 0x000000577b7b7211 */ /* 0x080fe400078fdaff */
[----:B------:R-:W-:Y:S01]  /*5870*/  IADD3 R96, R87, 0x240, RZ ;  /* 0x0000024057607810 */ /* 0x000fe20007ffe0ff */
[----:B------:R-:W-:Y:S01]  /*5880*/  MUFU.SIN R157, R71 ;  /* 0x00000047009d7308 */ /* 0x000fe20000000400 */
[----:B------:R-:W-:-:S02]  /*5890*/  LEA.HI.SX32 R122, R122, R87, 0x1b ;  /* 0x000000577a7a7211 */ /* 0x000fc400078fdaff */
[----:B------:R-:W-:Y:S02]  /*58a0*/  IADD3 R98, R87, 0x260, RZ ;  /* 0x0000026057627810 */ /* 0x000fe40007ffe0ff */
[----:B------:R-:W-:-:S03]  /*58b0*/  LEA.HI.SX32 R68, R68, R87, 0x1b ;  /* 0x0000005744447211 */ /* 0x000fc600078fdaff */
[----:B------:R0:W-:Y:S01]  /*58c0*/  MUFU.COS R158, R71 ;  /* 0x00000047009e7308 */ /* 0x0001e20000000000 */
[-C--:B------:R-:W-:Y:S01]  /*58d0*/  LEA.HI.SX32 R96, R96, R87.reuse, 0x1b ;  /* 0x0000005760607211 */ /* 0x080fe200078fdaff */
[----:B------:R-:W-:Y:S01]  /*58e0*/  STS [R123.X4+0x700], R107 ;  /* 0x0007006b7b007388 */ /* 0x000fe20000004800 */
[----:B------:R-:W-:-:S03]  /*58f0*/  LEA.HI.SX32 R69, R98, R87, 0x1b ;  /* 0x0000005762457211 */ /* 0x000fc600078fdaff */
[----:B------:R-:W-:Y:S01]  /*5900*/  STS [R122.X4+0x780], R110 ;  /* 0x0007806e7a007388 */ /* 0x000fe20000004800 */
[----:B0-----:R-:W-:-:S03]  /*5910*/  FMUL.FTZ R71, R127, UR45 ;  /* 0x0000002d7f477c20 */ /* 0x001fc60008410000 */
[----:B------:R0:W-:Y:S01]  /*5920*/  STS [R68.X4+0x800], R109 ;  /* 0x0008006d44007388 */ /* 0x0001e20000004800 */
[----:B------:R-:W-:Y:S01]  /*5930*/  MOV R130, UR42 ;  /* 0x0000002a00827c02 */ /* 0x000fe20008000f00 */
[----:B------:R-:W-:Y:S02]  /*5940*/  FMUL.RZ R98, R71, 0.15915493667125701904 ;  /* 0x3e22f98347627820 */ /* 0x000fe4000040c000 */
[----:B------:R1:W-:Y:S01]  /*5950*/  STS [R65.X4+0x880], R112 ;  /* 0x0008807041007388 */ /* 0x0003e20000004800 */
[----:B------:R-:W-:Y:S01]  /*5960*/  FMUL.FTZ R71, R126, UR45 ;  /* 0x0000002d7e477c20 */ /* 0x000fe20008410000 */
[----:B------:R-:W-:Y:S02]  /*5970*/  IADD3 R100, R87, 0x280, RZ ;  /* 0x0000028057647810 */ /* 0x000fe40007ffe0ff */
[----:B------:R-:W-:Y:S01]  /*5980*/  STS [R96.X4+0x900], R111 ;  /* 0x0009006f60007388 */ /* 0x000fe20000004800 */
[----:B------:R-:W-:Y:S01]  /*5990*/  FMUL.RZ R71, R71, 0.15915493667125701904 ;  /* 0x3e22f98347477820 */ /* 0x000fe2000040c000 */
[----:B0-----:R-:W-:-:S02]  /*59a0*/  IADD3 R68, R87, 0x2a0, RZ ;  /* 0x000002a057447810 */ /* 0x001fc40007ffe0ff */
[----:B------:R0:W-:Y:S01]  /*59b0*/  STS [R69.X4+0x980], R114 ;  /* 0x0009807245007388 */ /* 0x0001e20000004800 */
[----:B------:R-:W-:Y:S01]  /*59c0*/  FMUL.FTZ R130, R130, 1.4426950216293334961 ;  /* 0x3fb8aa3b82827820 */ /* 0x000fe20000410000 */
[----:B------:R-:W-:Y:S01]  /*59d0*/  MUFU.SIN R155, R97 ;  /* 0x00000061009b7308 */ /* 0x000fe20000000400 */
[-C--:B------:R-:W-:Y:S02]  /*59e0*/  LEA.HI.SX32 R100, R100, R87.reuse, 0x1b ;  /* 0x0000005764647211 */ /* 0x080fe400078fdaff */
[----:B-1----:R-:W-:Y:S01]  /*59f0*/  LEA.HI.SX32 R65, R68, R87, 0x1b ;  /* 0x0000005744417211 */ /* 0x002fe200078fdaff */
[----:B0-----:R-:W-:-:S04]  /*5a00*/  FMUL.FTZ R69, R125, UR45 ;  /* 0x0000002d7d457c20 */ /* 0x001fc80008410000 */
[----:B------:R0:W-:Y:S01]  /*5a10*/  MUFU.COS R156, R97 ;  /* 0x00000061009c7308 */ /* 0x0001e20000000000 */
[C---:B------:R-:W-:Y:S02]  /*5a20*/  IADD3 R96, R87.reuse, 0x2c0, RZ ;  /* 0x000002c057607810 */ /* 0x040fe40007ffe0ff */
[----:B------:R-:W-:Y:S01]  /*5a30*/  IADD3 R68, R87, 0x2e0, RZ ;  /* 0x000002e057447810 */ /* 0x000fe20007ffe0ff */
[----:B------:R-:W-:Y:S04]  /*5a40*/  STS [R100.X4+0xa00], R113 ;  /* 0x000a007164007388 */ /* 0x000fe80000004800 */
[----:B------:R-:W-:Y:S01]  /*5a50*/  MUFU.SIN R151, R71 ;  /* 0x0000004700977308 */ /* 0x000fe20000000400 */
[----:B0-----:R-:W-:Y:S01]  /*5a60*/  FMUL.RZ R97, R69, 0.15915493667125701904 ;  /* 0x3e22f98345617820 */ /* 0x001fe2000040c000 */
[----:B------:R-:W-:Y:S01]  /*5a70*/  LEA.HI.SX32 R96, R96, R87, 0x1b ;  /* 0x0000005760607211 */ /* 0x000fe200078fdaff */
[----:B------:R-:W-:Y:S01]  /*5a80*/  UIMAD UR43, UR44, UR34, URZ ;  /* 0x000000222c2b72a4 */ /* 0x000fe2000f8e023f */
[----:B------:R0:W-:Y:S04]  /*5a90*/  STS [R65.X4+0xa80], R116 ;  /* 0x000a807441007388 */ /* 0x0001e80000004800 */
[----:B------:R1:W-:Y:S01]  /*5aa0*/  MUFU.COS R152, R71 ;  /* 0x0000004700987308 */ /* 0x0003e20000000000 */
[----:B------:R-:W-:Y:S01]  /*5ab0*/  IADD3 R64, R87, 0x320, RZ ;  /* 0x0000032057407810 */ /* 0x000fe20007ffe0ff */
[----:B------:R-:W-:Y:S01]  /*5ac0*/  UIMAD.WIDE.U32 UR36, UR7, UR34, UR36 ;  /* 0x00000022072472a5 */ /* 0x000fe2000f8e0024 */
[----:B-1----:R-:W-:-:S05]  /*5ad0*/  FMUL.FTZ R71, R130, R137 ;  /* 0x0000008982477220 */ /* 0x002fca0000410000 */
[----:B------:R-:W-:Y:S01]  /*5ae0*/  MUFU.SIN R153, R98 ;  /* 0x0000006200997308 */ /* 0x000fe20000000400 */
[----:B0-----:R-:W-:Y:S01]  /*5af0*/  LEA.HI.SX32 R65, R68, R87, 0x1b ;  /* 0x0000005744417211 */ /* 0x001fe200078fdaff */
[----:B------:R-:W-:Y:S01]  /*5b00*/  UIMAD UR43, UR7, UR35, UR43 ;  /* 0x00000023072b72a4 */ /* 0x000fe2000f8e022b */
[----:B------:R-:W-:-:S05]  /*5b10*/  IADD3 R68, R87, 0x340, RZ ;  /* 0x0000034057447810 */ /* 0x000fca0007ffe0ff */
[----:B------:R0:W-:Y:S01]  /*5b20*/  MUFU.COS R154, R98 ;  /* 0x00000062009a7308 */ /* 0x0001e20000000000 */
[----:B------:R1:W-:Y:S01]  /*5b30*/  STS [R96.X4+0xb00], R115 ;  /* 0x000b007360007388 */ /* 0x0003e20000004800 */
[----:B------:R-:W-:-:S06]  /*5b40*/  ULDC.64 UR34, c[0x0][0x228] ;  /* 0x00008a0000227ab9 */ /* 0x000fcc0000000a00 */
[----:B------:R-:W-:Y:S01]  /*5b50*/  MUFU.SIN R149, R97 ;  /* 0x0000006100957308 */ /* 0x000fe20000000400 */
[----:B0-----:R-:W-:Y:S01]  /*5b60*/  IADD3 R98, R87, 0x300, RZ ;  /* 0x0000030057627810 */ /* 0x001fe20007ffe0ff */
[----:B------:R0:W-:Y:S06]  /*5b70*/  STS [R65.X4+0xb80], R118 ;  /* 0x000b807641007388 */ /* 0x0001ec0000004800 */
[----:B------:R-:W-:Y:S01]  /*5b80*/  MUFU.COS R150, R97 ;  /* 0x0000006100967308 */ /* 0x000fe20000000000 */
[-C--:B------:R-:W-:Y:S01]  /*5b90*/  LEA.HI.SX32 R98, R98, R87.reuse, 0x1b ;  /* 0x0000005762627211 */ /* 0x080fe200078fdaff */
[----:B------:R-:W-:Y:S01]  /*5ba0*/  ULEA UR34, UP0, UR36, UR34, 0x3 ;  /* 0x0000002224227291 */ /* 0x000fe2000f80183f */
[----:B------:R-:W-:-:S05]  /*5bb0*/  LEA.HI.SX32 R64, R64, R87, 0x1b ;  /* 0x0000005740407211 */ /* 0x000fca00078fdaff */
[----:B------:R-:W2:Y:S01]  /*5bc0*/  MUFU.EX2 R97, R71 ;  /* 0x0000004700617308 */ /* 0x000ea20000000800 */
[----:B-1----:R-:W-:Y:S02]  /*5bd0*/  IADD3 R96, R87, 0x360, RZ ;  /* 0x0000036057607810 */ /* 0x002fe40007ffe0ff */
[-C--:B0-----:R-:W-:Y:S01]  /*5be0*/  LEA.HI.SX32 R65, R68, R87.reuse, 0x1b ;  /* 0x0000005744417211 */ /* 0x081fe200078fdaff */
[----:B------:R-:W-:Y:S01]  /*5bf0*/  FADD.FTZ R123, R52, UR5 ;  /* 0x00000005347b7e21 */ /* 0x000fe20008010000 */
[----:B------:R-:W-:Y:S01]  /*5c00*/  UIADD3 UR37, UR37, UR43, URZ ;  /* 0x0000002b25257290 */ /* 0x000fe2000fffe03f */
[----:B------:R0:W-:Y:S01]  /*5c10*/  STS [R98.X4+0xc00], R117 ;  /* 0x000c007562007388 */ /* 0x0001e20000004800 */
[----:B------:R-:W-:Y:S01]  /*5c20*/  FADD.FTZ R124, R53, UR5 ;  /* 0x00000005357c7e21 */ /* 0x000fe20008010000 */
[----:B------:R-:W-:Y:S02]  /*5c30*/  LEA.HI.SX32 R96, R96, R87, 0x1b ;  /* 0x0000005760607211 */ /* 0x000fe400078fdaff */
[----:B------:R1:W-:Y:S01]  /*5c40*/  STS [R64.X4+0xc80], R95 ;  /* 0x000c805f40007388 */ /* 0x0003e20000004800 */
[----:B------:R-:W-:Y:S01]  /*5c50*/  MOV R68, UR34 ;  /* 0x0000002200447c02 */ /* 0x000fe20008000f00 */
[----:B------:R-:W-:-:S02]  /*5c60*/  ULEA.HI.X UR35, UR36, UR35, UR37, 0x3, UP0 ;  /* 0x0000002324237291 */ /* 0x000fc400080f1c25 */
[----:B------:R2:W-:Y:S01]  /*5c70*/  STS [R65.X4+0xd00], R94 ;  /* 0x000d005e41007388 */ /* 0x0005e20000004800 */
[----:B------:R-:W-:Y:S01]  /*5c80*/  FADD.FTZ R122, R51, UR5 ;  /* 0x00000005337a7e21 */ /* 0x000fe20008010000 */
[C---:B0-----:R-:W-:Y:S01]  /*5c90*/  IADD3 R98, R87.reuse, 0x380, RZ ;  /* 0x0000038057627810 */ /* 0x041fe20007ffe0ff */
[----:B------:R-:W-:Y:S01]  /*5ca0*/  ULEA UR34, UR38, UR7, 0x8 ;  /* 0x0000000726227291 */ /* 0x000fe2000f8e403f */
[----:B-1----:R-:W-:Y:S01]  /*5cb0*/  IADD3 R64, R87, 0x3a0, RZ ;  /* 0x000003a057407810 */ /* 0x002fe20007ffe0ff */
[----:B------:R-:W-:Y:S02]  /*5cc0*/  FMUL.FTZ R69, R124, UR45 ;  /* 0x0000002d7c457c20 */ /* 0x000fe40008410000 */
[----:B--2---:R-:W-:Y:S01]  /*5cd0*/  FMUL.FTZ R65, R123, UR45 ;  /* 0x0000002d7b417c20 */ /* 0x004fe20008410000 */
[----:B------:R0:W-:Y:S01]  /*5ce0*/  STS [R96.X4+0xd80], R93 ;  /* 0x000d805d60007388 */ /* 0x0001e20000004800 */
[----:B------:R-:W-:Y:S02]  /*5cf0*/  IADD3 R100, R87, 0x3c0, RZ ;  /* 0x000003c057647810 */ /* 0x000fe40007ffe0ff */
[-C--:B------:R-:W-:Y:S01]  /*5d00*/  LEA.HI.SX32 R94, R64, R87.reuse, 0x1b ;  /* 0x00000057405e7211 */ /* 0x080fe200078fdaff */
[----:B------:R-:W-:Y:S01]  /*5d10*/  FMUL.FTZ R64, R97, R92 ;  /* 0x0000005c61407220 */ /* 0x000fe20000410000 */
[----:B------:R-:W-:Y:S01]  /*5d20*/  IADD3 R102, R87, 0x3e0, RZ ;  /* 0x000003e057667810 */ /* 0x000fe20007ffe0ff */
[----:B------:R-:W-:Y:S01]  /*5d30*/  FMUL.FTZ R92, R122, UR45 ;  /* 0x0000002d7a5c7c20 */ /* 0x000fe20008410000 */
[----:B------:R-:W-:Y:S01]  /*5d40*/  LEA.HI.SX32 R98, R98, R87, 0x1b ;  /* 0x0000005762627211 */ /* 0x000fe200078fdaff */
[----:B------:R-:W-:-:S02]  /*5d50*/  FMUL.RZ R148, R69, 0.15915493667125701904 ;  /* 0x3e22f98345947820 */ /* 0x000fc4000040c000 */
[----:B0-----:R-:W-:Y:S02]  /*5d60*/  FMUL.RZ R93, R65, 0.15915493667125701904 ;  /* 0x3e22f983415d7820 */ /* 0x001fe4000040c000 */
[----:B------:R-:W-:Y:S01]  /*5d70*/  FMUL.FTZ R65, R97, R90 ;  /* 0x0000005a61417220 */ /* 0x000fe20000410000 */
[----:B------:R-:W-:Y:S02]  /*5d80*/  SHF.L.U32 R90, R87, 0x5, RZ ;  /* 0x00000005575a7819 */ /* 0x000fe400000006ff */
[----:B------:R-:W-:Y:S02]  /*5d90*/  MOV R69, UR35 ;  /* 0x0000002300457c02 */ /* 0x000fe40008000f00 */
[----:B------:R-:W-:Y:S02]  /*5da0*/  LEA.HI.SX32 R100, R100, R87, 0x1b ;  /* 0x0000005764647211 */ /* 0x000fe400078fdaff */
[C---:B------:R-:W-:Y:S02]  /*5db0*/  ISETP.NE.AND P2, PT, R88.reuse, RZ, PT ;  /* 0x000000ff5800720c */ /* 0x040fe40003f45270 */
[----:B------:R-:W-:-:S02]  /*5dc0*/  IADD3 R99, R88, 0x200, RZ ;  /* 0x0000020058637810 */ /* 0x000fc40007ffe0ff */
[----:B------:R-:W-:Y:S01]  /*5dd0*/  MOV R139, UR34 ;  /* 0x00000022008b7c02 */ /* 0x000fe20008000f00 */
[----:B------:R-:W-:Y:S01]  /*5de0*/  FMUL.RZ R92, R92, 0.15915493667125701904 ;  /* 0x3e22f9835c5c7820 */ /* 0x000fe2000040c000 */
[----:B------:R-:W-:Y:S01]  /*5df0*/  LEA.HI.SX32 R71, R102, R87, 0x1b ;  /* 0x0000005766477211 */ /* 0x000fe200078fdaff */
[----:B------:R-:W-:Y:S01]  /*5e00*/  STS [R98.X4+0xe00], R91 ;  /* 0x000e005b62007388 */ /* 0x000fe20000004800 */
[----:B------:R-:W-:Y:S02]  /*5e10*/  LEA.HI.SX32 R138, R90, R90, 0x1b ;  /* 0x0000005a5a8a7211 */ /* 0x000fe400078fdaff */
[----:B------:R-:W-:Y:S01]  /*5e20*/  SEL R139, R139, R99, !P2 ;  /* 0x000000638b8b7207 */ /* 0x000fe20005000000 */
[----:B------:R-:W-:Y:S01]  /*5e30*/  STS [R94.X4+0xe80], R67 ;  /* 0x000e80435e007388 */ /* 0x000fe20000004800 */
[----:B------:R-:W-:Y:S03]  /*5e40*/  MUFU.SIN R161, R119 ;  /* 0x0000007700a17308 */ /* 0x000fe60000000400 */
[----:B------:R-:W-:Y:S04]  /*5e50*/  STS [R100.X4+0xf00], R89 ;  /* 0x000f005964007388 */ /* 0x000fe80000004800 */
[----:B------:R-:W3:Y:S01]  /*5e60*/  LDG.E.64 R68, [R68.64] ;  /* 0x0000002044447981 */ /* 0x000ee2000c1e1b00 */
[----:B------:R0:W-:Y:S03]  /*5e70*/  MUFU.COS R162, R119 ;  /* 0x0000007700a27308 */ /* 0x0001e60000000000 */
[----:B------:R1:W-:Y:S01]  /*5e80*/  STS [R71.X4+0xf80], R66 ;  /* 0x000f804247007388 */ /* 0x0003e20000004800 */
[----:B------:R-:W-:-:S06]  /*5e90*/  NOP ;  /* 0x0000000000007918 */ /* 0x000fcc0000000000 */
[----:B------:R-:W-:Y:S01]  /*5ea0*/  MUFU.SIN R159, R120 ;  /* 0x00000078009f7308 */ /* 0x000fe20000000400 */
[----:B0-----:R-:W-:Y:S04]  /*5eb0*/  LDS R119, [R138.X4+0x4] ;  /* 0x000004008a777984 */ /* 0x001fe80000004800 */
[----:B------:R-:W-:Y:S03]  /*5ec0*/  LDS R118, [R138.X4+0x8] ;  /* 0x000008008a767984 */ /* 0x000fe60000004800 */
[----:B------:R0:W-:Y:S01]  /*5ed0*/  MUFU.COS R160, R120 ;  /* 0x0000007800a07308 */ /* 0x0001e20000000000 */
[----:B------:R-:W-:Y:S04]  /*5ee0*/  LDS R117, [R138.X4+0xc] ;  /* 0x00000c008a757984 */ /* 0x000fe80000004800 */
[----:B------:R-:W-:Y:S03]  /*5ef0*/  LDS R116, [R138.X4+0x10] ;  /* 0x000010008a747984 */ /* 0x000fe60000004800 */
[----:B------:R-:W-:Y:S01]  /*5f00*/  MUFU.SIN R145, R93 ;  /* 0x0000005d00917308 */ /* 0x000fe20000000400 */
[----:B0-----:R-:W-:Y:S04]  /*5f10*/  LDS R120, [R138.X4] ;  /* 0x000000008a787984 */ /* 0x001fe80000004800 */
[----:B------:R-:W-:Y:S03]  /*5f20*/  LDS R115, [R138.X4+0x14] ;  /* 0x000014008a737984 */ /* 0x000fe60000004800 */
[----:B------:R0:W-:Y:S01]  /*5f30*/  MUFU.COS R146, R93 ;  /* 0x0000005d00927308 */ /* 0x0001e20000000000 */
[----:B------:R-:W-:Y:S04]  /*5f40*/  LDS R114, [R138.X4+0x18] ;  /* 0x000018008a727984 */ /* 0x000fe80000004800 */
        /* <DEDUP_REMOVED lines=24> */
[----:B------:R-:W0:Y:S04]  /*60d0*/  LDS R91, [R138.X4+0x74] ;  /* 0x000074008a5b7984 */ /* 0x000e280000004800 */
[----:B------:R-:W-:Y:S04]  /*60e0*/  LDS R90, [R138.X4+0x78] ;  /* 0x000078008a5a7984 */ /* 0x000fe80000004800 */
[----:B------:R0:W3:Y:S04]  /*60f0*/  LDS R89, [R138.X4+0x7c] ;  /* 0x00007c008a597984 */ /* 0x0000e80000004800 */
[----:B------:R0:W-:Y:S01]  /*6100*/  STS.64 [R139.X8+0x2550], R64 ;  /* 0x002550408b007388 */ /* 0x0001e20000008a00 */
[----:B------:R-:W-:Y:S01]  /*6110*/  MUFU.SIN R165, R70 ;  /* 0x0000004600a57308 */ /* 0x000fe20000000400 */
[----:B-1----:R-:W-:Y:S01]  /*6120*/  HFMA2.MMA R71, -RZ, RZ, 0, 9.5367431640625e-07 ;  /* 0x00000010ff477435 */ /* 0x002fe200000001ff */
[----:B------:R-:W-:-:S06]  /*6130*/  MOV R121, c[0x0][0x16c] ;  /* 0x00005b0000797a02 */ /* 0x000fcc0000000f00 */
[----:B------:R1:W-:Y:S02]  /*6140*/  MUFU.COS R166, R70 ;  /* 0x0000004600a67308 */ /* 0x0003e40000000000 */
[----:B-1----:R-:W-:-:S04]  /*6150*/  MOV R70, UR24 ;  /* 0x0000001800467c02 */ /* 0x002fc80008000f00 */
[----:B------:R-:W-:Y:S01]  /*6160*/  @!P1 IADD3 R70, R70, -0x2, RZ ;  /* 0xfffffffe46469810 */ /* 0x000fe20007ffe0ff */
[----:B------:R-:W-:Y:S01]  /*6170*/  CS2R R66, SRZ ;  /* 0x0000000000427805 */ /* 0x000fe2000001ff00 */
[----:B------:R-:W-:-:S03]  /*6180*/  FMUL.FTZ R140, R130, R136 ;  /* 0x00000088828c7220 */ /* 0x000fc60000410000 */
[----:B------:R-:W-:Y:S02]  /*6190*/  @!P1 IMAD R70, R70, R121, UR7 ;  /* 0x0000000746469e24 */ /* 0x000fe4000f8e0279 */
[----:B0-----:R-:W-:Y:S02]  /*61a0*/  FMUL.FTZ R138, R130, R133 ;  /* 0x00000085828a7220 */ /* 0x001fe40000410000 */
[----:B------:R-:W-:Y:S01]  /*61b0*/  @!P1 IMAD.WIDE R70, R70, R71, UR40 ;  /* 0x0000002846469e25 */ /* 0x000fe2000f8e0247 */
[----:B------:R-:W-:Y:S03]  /*61c0*/  BAR.SYNC.DEFER_BLOCKING 0x0 ;  /* 0x0000000000007b1d */ /* 0x000fe60000010000 */
[----:B------:R-:W-:-:S03]  /*61d0*/  FMUL.FTZ R139, R130, R132 ;  /* 0x00000084828b7220 */ /* 0x000fc60000410000 */
[----:B------:R-:W0:Y:S01]  /*61e0*/  MUFU.EX2 R140, R140 ;  /* 0x0000008c008c7308 */ /* 0x000e220000000800 */
[----:B------:R-:W-:-:S07]  /*61f0*/  FMUL.FTZ R141, R130, R135 ;  /* 0x00000087828d7220 */ /* 0x000fce0000410000 */
[----:B------:R-:W1:Y:S01]  /*6200*/  MUFU.EX2 R138, R138 ;  /* 0x0000008a008a7308 */ /* 0x000e620000000800 */
[C---:B------:R-:W-:Y:S01]  /*6210*/  FMUL.FTZ R171, R130.reuse, R126 ;  /* 0x0000007e82ab7220 */ /* 0x040fe20000410000 */
[----:B------:R0:W5:Y:S06]  /*6220*/  @!P1 LDG.E.64 R66, [R70.64+0x8] ;  /* 0x0000082046429981 */ /* 0x00016c000c1e1b00 */
[----:B------:R-:W1:Y:S01]  /*6230*/  MUFU.EX2 R139, R139 ;  /* 0x0000008b008b7308 */ /* 0x000e620000000800 */
[----:B0-----:R-:W-:-:S07]  /*6240*/  FMUL.FTZ R71, R130, R128 ;  /* 0x0000008082477220 */ /* 0x001fce0000410000 */
[----:B------:R-:W-:Y:S01]  /*6250*/  MUFU.EX2 R141, R141 ;  /* 0x0000008d008d7308 */ /* 0x000fe20000000800 */
[----:B------:R-:W-:-:S07]  /*6260*/  FMUL.FTZ R169, R130, R134 ;  /* 0x0000008682a97220 */ /* 0x000fce0000410000 */
[----:B------:R-:W0:Y:S01]  /*6270*/  MUFU.EX2 R71, R71 ;  /* 0x0000004700477308 */ /* 0x000e220000000800 */
[----:B------:R-:W-:Y:S02]  /*6280*/  FMUL.FTZ R167, R140, R167 ;  /* 0x000000a78ca77220 */ /* 0x000fe40000410000 */
[C---:B------:R-:W-:Y:S02]  /*6290*/  FMUL.FTZ R70, R130.reuse, R129 ;  /* 0x0000008182467220 */ /* 0x040fe40000410000 */
[----:B------:R-:W-:-:S03]  /*62a0*/  FMUL.FTZ R170, R130, R127 ;  /* 0x0000007f82aa7220 */ /* 0x000fc60000410000 */
[----:B------:R-:W3:Y:S01]  /*62b0*/  MUFU.EX2 R171, R171 ;  /* 0x000000ab00ab7308 */ /* 0x000ee20000000800 */
[C---:B-1----:R-:W-:Y:S02]  /*62c0*/  FMUL.FTZ R162, R138.reuse, R162 ;  /* 0x000000a28aa27220 */ /* 0x042fe40000410000 */
[----:B------:R-:W-:Y:S02]  /*62d0*/  FMUL.FTZ R161, R138, R161 ;  /* 0x000000a18aa17220 */ /* 0x000fe40000410000 */
[----:B------:R-:W-:Y:S02]  /*62e0*/  FMUL.FTZ R168, R140, R168 ;  /* 0x000000a88ca87220 */ /* 0x000fe40000410000 */
[----:B------:R-:W-:Y:S01]  /*62f0*/  FMUL.FTZ R138, RZ, R167 ;  /* 0x000000a7ff8a7220 */ /* 0x000fe20000410000 */
[----:B------:R-:W1:Y:S01]  /*6300*/  MUFU.EX2 R169, R169 ;  /* 0x000000a900a97308 */ /* 0x000e620000000800 */
[C---:B------:R-:W-:Y:S02]  /*6310*/  FMUL.FTZ R160, R139.reuse, R160 ;  /* 0x000000a08ba07220 */ /* 0x040fe40000410000 */
[----:B------:R-:W-:-:S02]  /*6320*/  FMUL.FTZ R159, R139, R159 ;  /* 0x0000009f8b9f7220 */ /* 0x000fc40000410000 */
[C---:B0-----:R-:W-:Y:S02]  /*6330*/  FMUL.FTZ R156, R71.reuse, R156 ;  /* 0x0000009c479c7220 */ /* 0x041fe40000410000 */
[----:B------:R-:W-:Y:S01]  /*6340*/  FMUL.FTZ R155, R71, R155 ;  /* 0x0000009b479b7220 */ /* 0x000fe20000410000 */
[----:B------:R-:W0:Y:S01]  /*6350*/  MUFU.EX2 R70, R70 ;  /* 0x0000004600467308 */ /* 0x000e220000000800 */
[-C--:B------:R-:W-:Y:S02]  /*6360*/  FMUL.FTZ R71, R167, R247.reuse ;  /* 0x000000f7a7477220 */ /* 0x080fe40000410000 */
[----:B------:R-:W-:Y:S02]  /*6370*/  FFMA.FTZ R139, R168, R247, -R138 ;  /* 0x000000f7a88b7223 */ /* 0x000fe4000001088a */
[----:B------:R-:W-:-:S03]  /*6380*/  FMUL.FTZ R140, R130, R125 ;  /* 0x0000007d828c7220 */ /* 0x000fc60000410000 */
[----:B------:R-:W0:Y:S01]  /*6390*/  MUFU.EX2 R170, R170 ;  /* 0x000000aa00aa7308 */ /* 0x000e220000000800 */
[C---:B------:R-:W-:Y:S02]  /*63a0*/  FMUL.FTZ R166, R141.reuse, R166 ;  /* 0x000000a68da67220 */ /* 0x040fe40000410000 */
[----:B------:R-:W-:Y:S02]  /*63b0*/  FMUL.FTZ R165, R141, R165 ;  /* 0x000000a58da57220 */ /* 0x000fe40000410000 */
[----:B------:R-:W-:Y:S02]  /*63c0*/  FFMA.FTZ R141, RZ, R168, R71 ;  /* 0x000000a8ff8d7223 */ /* 0x000fe40000010047 */
[----:B------:R-:W-:Y:S01]  /*63d0*/  FADD.FTZ R139, R246, R139 ;  /* 0x0000008bf68b7221 */ /* 0x000fe20000010000 */
[----:B------:R-:W0:Y:S01]  /*63e0*/  MUFU.EX2 R140, R140 ;  /* 0x0000008c008c7308 */ /* 0x000e220000000800 */
[C---:B---3--:R-:W-:Y:S02]  /*63f0*/  FMUL.FTZ R152, R171.reuse, R152 ;  /* 0x00000098ab987220 */ /* 0x048fe40000410000 */
[----:B------:R-:W-:-:S02]  /*6400*/  FMUL.FTZ R151, R171, R151 ;  /* 0x00000097ab977220 */ /* 0x000fc40000410000 */
[----:B------:R-:W-:Y:S02]  /*6410*/  FADD.FTZ R141, RZ, R141 ;  /* 0x0000008dff8d7221 */ /* 0x000fe40000010000 */
[----:B------:R-:W-:Y:S02]  /*6420*/  FMUL.FTZ R171, R165, R139 ;  /* 0x0000008ba5ab7220 */ /* 0x000fe40000410000 */
[C---:B-1----:R-:W-:Y:S02]  /*6430*/  FMUL.FTZ R164, R169.reuse, R164 ;  /* 0x000000a4a9a47220 */ /* 0x042fe40000410000 */
[----:B------:R-:W-:Y:S02]  /*6440*/  FMUL.FTZ R163, R169, R163 ;  /* 0x000000a3a9a37220 */ /* 0x000fe40000410000 */
[-C--:B------:R-:W-:Y:S02]  /*6450*/  FMUL.FTZ R169, R165, R141.reuse ;  /* 0x0000008da5a97220 */ /* 0x080fe40000410000 */
[----:B------:R-:W-:-:S02]  /*6460*/  FFMA.FTZ R171, R166, R141, R171 ;  /* 0x0000008da6ab7223 */ /* 0x000fc400000100ab */
[----:B------:R-:W-:Y:S02]  /*6470*/  FMUL.FTZ R71, R130, R123 ;  /* 0x0000007b82477220 */ /* 0x000fe40000410000 */
[C---:B0-----:R-:W-:Y:S02]  /*6480*/  FMUL.FTZ R158, R70.reuse, R158 ;  /* 0x0000009e469e7220 */ /* 0x041fe40000410000 */
[----:B------:R-:W-:Y:S02]  /*6490*/  FMUL.FTZ R157, R70, R157 ;  /* 0x0000009d469d7220 */ /* 0x000fe40000410000 */
[C---:B------:R-:W-:Y:S02]  /*64a0*/  FMUL.FTZ R154, R170.reuse, R154 ;  /* 0x0000009aaa9a7220 */ /* 0x040fe40000410000 */
[----:B------:R-:W-:Y:S02]  /*64b0*/  FMUL.FTZ R153, R170, R153 ;  /* 0x00000099aa997220 */ /* 0x000fe40000410000 */
[----:B------:R-:W-:-:S02]  /*64c0*/  FMUL.FTZ R70, R130, R124 ;  /* 0x0000007c82467220 */ /* 0x000fc40000410000 */
[----:B------:R-:W-:Y:S02]  /*64d0*/  FFMA.FTZ R170, R166, R139, -R169 ;  /* 0x0000008ba6aa7223 */ /* 0x000fe400000108a9 */
[----:B------:R-:W-:Y:S01]  /*64e0*/  FADD.FTZ R171, RZ, R171 ;  /* 0x000000abffab7221 */ /* 0x000fe20000010000 */
[----:B------:R-:W0:Y:S01]  /*64f0*/  MUFU.EX2 R71, R71 ;  /* 0x0000004700477308 */ /* 0x000e220000000800 */
[----:B------:R-:W-:Y:S02]  /*6500*/  FADD.FTZ R170, R245, R170 ;  /* 0x000000aaf5aa7221 */ /* 0x000fe40000010000 */
[----:B------:R-:W-:Y:S02]  /*6510*/  FMUL.FTZ R141, R163, R171 ;  /* 0x000000aba38d7220 */ /* 0x000fe40000410000 */
[----:B------:R-:W-:-:S03]  /*6520*/  FMUL.FTZ R150, R140, R150 ;  /* 0x000000968c967220 */ /* 0x000fc60000410000 */
[----:B------:R-:W-:Y:S01]  /*6530*/  MUFU.SIN R147, R148 ;  /* 0x0000009400937308 */ /* 0x000fe20000000400 */
[----:B------:R-:W-:Y:S02]  /*6540*/  FMUL.FTZ R149, R140, R149 ;  /* 0x000000958c957220 */ /* 0x000fe40000410000 */
[----:B------:R-:W-:Y:S02]  /*6550*/  FMUL.FTZ R138, R130, R122 ;  /* 0x0000007a828a7220 */ /* 0x000fe40000410000 */
[----:B------:R-:W-:-:S03]  /*6560*/  FMUL.FTZ R140, R163, R170 ;  /* 0x000000aaa38c7220 */ /* 0x000fc60000410000 */
[----:B------:R-:W-:Y:S01]  /*6570*/  MUFU.COS R148, R148 ;  /* 0x0000009400947308 */ /* 0x000fe20000000000 */
[----:B------:R-:W-:Y:S02]  /*6580*/  FFMA.FTZ R141, R164, R170, -R141 ;  /* 0x000000aaa48d7223 */ /* 0x000fe4000001088d */
[----:B------:R-:W-:-:S05]  /*6590*/  FMUL.FTZ R244, R81, R173 ;  /* 0x000000ad51f47220 */ /* 0x000fca0000410000 */
[----:B------:R-:W1:Y:S01]  /*65a0*/  MUFU.EX2 R70, R70 ;  /* 0x0000004600467308 */ /* 0x000e620000000800 */
[----:B------:R-:W-:Y:S02]  /*65b0*/  FADD.FTZ R121, R50, UR5 ;  /* 0x0000000532797e21 */ /* 0x000fe40008010000 */
[----:B------:R-:W-:Y:S02]  /*65c0*/  FFMA.FTZ R140, R164, R171, R140 ;  /* 0x000000aba48c7223 */ /* 0x000fe4000001008c */
[----:B------:R-:W-:Y:S02]  /*65d0*/  FADD.FTZ R141, R244, R141 ;  /* 0x0000008df48d7221 */ /* 0x000fe40000010000 */
[----:B------:R-:W-:Y:S01]  /*65e0*/  FMUL.FTZ R131, R121, UR45 ;  /* 0x0000002d79837c20 */ /* 0x000fe20008410000 */
[----:B------:R-:W3:Y:S01]  /*65f0*/  MUFU.EX2 R138, R138 ;  /* 0x0000008a008a7308 */ /* 0x000ee20000000800 */
[----:B------:R-:W-:Y:S02]  /*6600*/  FADD.FTZ R140, RZ, R140 ;  /* 0x0000008cff8c7221 */ /* 0x000fe40000010000 */
[----:B------:R-:W-:-:S02]  /*6610*/  FMUL.FTZ R169, R161, R141 ;  /* 0x0000008da1a97220 */ /* 0x000fc40000410000 */
[----:B------:R-:W-:Y:S02]  /*6620*/  FMUL.FTZ R139, R130, R121 ;  /* 0x00000079828b7220 */ /* 0x000fe40000410000 */
[----:B------:R-:W-:Y:S02]  /*6630*/  FMUL.RZ R131, R131, 0.15915493667125701904 ;  /* 0x3e22f98383837820 */ /* 0x000fe4000040c000 */
[C---:B0-----:R-:W-:Y:S02]  /*6640*/  FMUL.FTZ R146, R71.reuse, R146 ;  /* 0x0000009247927220 */ /* 0x041fe40000410000 */
[----:B------:R-:W-:Y:S02]  /*6650*/  FMUL.FTZ R145, R71, R145 ;  /* 0x0000009147917220 */ /* 0x000fe40000410000 */
[-C--:B------:R-:W-:Y:S02]  /*6660*/  FMUL.FTZ R71, R161, R140.reuse ;  /* 0x0000008ca1477220 */ /* 0x080fe40000410000 */
[----:B------:R-:W-:Y:S01]  /*6670*/  FFMA.FTZ R169, R162, R140, R169 ;  /* 0x0000008ca2a97223 */ /* 0x000fe200000100a9 */
[----:B------:R-:W-:Y:S01]  /*6680*/  MUFU.EX2 R139, R139 ;  /* 0x0000008b008b7308 */ /* 0x000fe20000000800 */
[----:B-1----:R-:W-:-:S02]  /*6690*/  FMUL.FTZ R148, R70, R148 ;  /* 0x0000009446947220 */ /* 0x002fc40000410000 */
[----:B------:R-:W-:Y:S02]  /*66a0*/  FMUL.FTZ R147, R70, R147 ;  /* 0x0000009346937220 */ /* 0x000fe40000410000 */
[----:B------:R-:W-:Y:S02]  /*66b0*/  FFMA.FTZ R170, R162, R141, -R71 ;  /* 0x0000008da2aa7223 */ /* 0x000fe40000010847 */
[----:B------:R-:W-:Y:S01]  /*66c0*/  FADD.FTZ R171, RZ, R169 ;  /* 0x000000a9ffab7221 */ /* 0x000fe20000010000 */
[----:B------:R-:W0:Y:S01]  /*66d0*/  MUFU.SIN R70, R131 ;  /* 0x0000008300467308 */ /* 0x000e220000000400 */
[----:B------:R-:W-:Y:S02]  /*66e0*/  FMUL.FTZ R71, R65, R167 ;  /* 0x000000a741477220 */ /* 0x000fe40000410000 */
[----:B------:R-:W-:Y:S02]  /*66f0*/  FADD.FTZ R170, R243, R170 ;  /* 0x000000aaf3aa7221 */ /* 0x000fe40000010000 */
[----:B------:R-:W-:-:S02]  /*6700*/  FMUL.FTZ R173, R159, R171 ;  /* 0x000000ab9fad7220 */ /* 0x000fc40000410000 */
[C---:B---3--:R-:W-:Y:S02]  /*6710*/  FMUL.FTZ R144, R138.reuse, R144 ;  /* 0x000000908a907220 */ /* 0x048fe40000410000 */
[----:B------:R-:W-:Y:S02]  /*6720*/  FMUL.FTZ R143, R138, R143 ;  /* 0x0000008f8a8f7220 */ /* 0x000fe40000410000 */
[C---:B------:R-:W-:Y:S02]  /*6730*/  FMUL.FTZ R138, R64.reuse, R167 ;  /* 0x000000a7408a7220 */ /* 0x040fe40000410000 */
[----:B------:R-:W-:Y:S02]  /*6740*/  FFMA.FTZ R71, R64, R168, -R71 ;  /* 0x000000a840477223 */ /* 0x000fe40000010847 */
[-C--:B------:R-:W-:Y:S02]  /*6750*/  FFMA.FTZ R173, R160, R170.reuse, -R173 ;  /* 0x000000aaa0ad7223 */ /* 0x080fe400000108ad */
[----:B------:R-:W-:-:S02]  /*6760*/  FMUL.FTZ R170, R159, R170 ;  /* 0x000000aa9faa7220 */ /* 0x000fc40000410000 */
[----:B------:R-:W-:Y:S02]  /*6770*/  FMUL.FTZ R242, R79, R174 ;  /* 0x000000ae4ff27220 */ /* 0x000fe40000410000 */
[----:B------:R-:W-:Y:S02]  /*6780*/  FFMA.FTZ R138, R65, R168, R138 ;  /* 0x000000a8418a7223 */ /* 0x000fe4000001008a */
[----:B------:R-:W-:Y:S02]  /*6790*/  FMUL.FTZ R169, R165, R71 ;  /* 0x00000047a5a97220 */ /* 0x000fe40000410000 */
[----:B------:R-:W-:Y:S01]  /*67a0*/  FADD.FTZ R140, R49, UR5 ;  /* 0x00000005318c7e21 */ /* 0x000fe20008010000 */
[----:B------:R1:W3:Y:S01]  /*67b0*/  MUFU.COS R142, R131 ;  /* 0x00000083008e7308 */ /* 0x0002e20000000000 */
[----:B------:R-:W-:Y:S02]  /*67c0*/  FFMA.FTZ R170, R160, R171, R170 ;  /* 0x000000aba0aa7223 */ /* 0x000fe400000100aa */
[----:B------:R-:W-:-:S02]  /*67d0*/  FADD.FTZ R173, R242, R173 ;  /* 0x000000adf2ad7221 */ /* 0x000fc40000010000 */
[----:B0-----:R-:W-:Y:S02]  /*67e0*/  FMUL.FTZ R141, R139, R70 ;  /* 0x000000468b8d7220 */ /* 0x001fe40000410000 */
[-C--:B------:R-:W-:Y:S02]  /*67f0*/  FFMA.FTZ R169, R166, R138.reuse, R169 ;  /* 0x0000008aa6a97223 */ /* 0x080fe400000100a9 */
[----:B-1----:R-:W-:Y:S02]  /*6800*/  FMUL.FTZ R131, R165, R138 ;  /* 0x0000008aa5837220 */ /* 0x002fe40000410000 */
[----:B------:R-:W-:Y:S02]  /*6810*/  FMUL.FTZ R70, R140, UR45 ;  /* 0x0000002d8c467c20 */ /* 0x000fe40008410000 */
[----:B------:R-:W-:Y:S02]  /*6820*/  FADD.FTZ R170, RZ, R170 ;  /* 0x000000aaffaa7221 */ /* 0x000fe40000010000 */
[----:B------:R-:W-:-:S02]  /*6830*/  FMUL.FTZ R171, R157, R173 ;  /* 0x000000ad9dab7220 */ /* 0x000fc40000410000 */
[----:B------:R-:W-:Y:S02]  /*6840*/  FFMA.FTZ R131, R166, R71, -R131 ;  /* 0x00000047a6837223 */ /* 0x000fe40000010883 */
[----:B------:R-:W-:Y:S02]  /*6850*/  FMUL.FTZ R71, R163, R169 ;  /* 0x000000a9a3477220 */ /* 0x000fe40000410000 */
[----:B------:R-:W-:Y:S02]  /*6860*/  FMUL.RZ R174, R70, 0.15915493667125701904 ;  /* 0x3e22f98346ae7820 */ /* 0x000fe4000040c000 */
[-C--:B------:R-:W-:Y:S02]  /*6870*/  FMUL.FTZ R70, R157, R170.reuse ;  /* 0x000000aa9d467220 */ /* 0x080fe40000410000 */
[----:B------:R-:W-:Y:S02]  /*6880*/  FFMA.FTZ R171, R158, R170, R171 ;  /* 0x000000aa9eab7223 */ /* 0x000fe400000100ab */
[----:B------:R-:W-:-:S02]  /*6890*/  FFMA.FTZ R71, R164, R131, -R71 ;  /* 0x00000083a4477223 */ /* 0x000fc40000010847 */
[----:B------:R-:W-:Y:S02]  /*68a0*/  FMUL.FTZ R131, R163, R131 ;  /* 0x00000083a3837220 */ /* 0x000fe40000410000 */
[----:B------:R-:W-:Y:S02]  /*68b0*/  FFMA.FTZ R138, R158, R173, -R70 ;  /* 0x000000ad9e8a7223 */ /* 0x000fe40000010846 */
[----:B------:R-:W-:Y:S02]  /*68c0*/  FADD.FTZ R171, RZ, R171 ;  /* 0x000000abffab7221 */ /* 0x000fe40000010000 */
[----:B------:R-:W-:Y:S02]  /*68d0*/  FFMA.FTZ R131, R164, R169, R131 ;  /* 0x000000a9a4837223 */ /* 0x000fe40000010083 */
[----:B------:R-:W-:Y:S02]  /*68e0*/  FADD.FTZ R138, R241, R138 ;  /* 0x0000008af18a7221 */ /* 0x000fe40000010000 */
[----:B------:R-:W-:-:S02]  /*68f0*/  FMUL.FTZ R169, R155, R171 ;  /* 0x000000ab9ba97220 */ /* 0x000fc40000410000 */
[-C--:B------:R-:W-:Y:S02]  /*6900*/  FMUL.FTZ R170, R155, R138.reuse ;  /* 0x0000008a9baa7220 */ /* 0x080fe40000410000 */
[C---:B------:R-:W-:Y:S02]  /*6910*/  FFMA.FTZ R169, R156.reuse, R138, -R169 ;  /* 0x0000008a9ca97223 */ /* 0x040fe400000108a9 */
[----:B------:R-:W-:Y:S02]  /*6920*/  FMUL.FTZ R240, R77, R172 ;  /* 0x000000ac4df07220 */ /* 0x000fe40000410000 */
[----:B------:R-:W-:Y:S02]  /*6930*/  FFMA.FTZ R170, R156, R171, R170 ;  /* 0x000000ab9caa7223 */ /* 0x000fe400000100aa */
[----:B------:R-:W-:Y:S02]  /*6940*/  FADD.FTZ R171, R240, R169 ;  /* 0x000000a9f0ab7221 */ /* 0x000fe40000010000 */
[----:B------:R-:W-:-:S02]  /*6950*/  FMUL.FTZ R239, R76, R176 ;  /* 0x000000b04cef7220 */ /* 0x000fc40000410000 */
[----:B------:R-:W2:Y:S01]  /*6960*/  LDL R176, [R1+0x3c] ;  /* 0x00003c0001b07983 */ /* 0x000ea20000100800 */
[----:B------:R-:W-:Y:S02]  /*6970*/  FADD.FTZ R170, RZ, R170 ;  /* 0x000000aaffaa7221 */ /* 0x000fe40000010000 */
[----:B------:R-:W-:Y:S02]  /*6980*/  FMUL.FTZ R173, R153, R171 ;  /* 0x000000ab99ad7220 */ /* 0x000fe40000410000 */
[----:B------:R-:W-:Y:S02]  /*6990*/  FMUL.FTZ R70, R161, R131 ;  /* 0x00000083a1467220 */ /* 0x000fe40000410000 */
[-C--:B------:R-:W-:Y:S02]  /*69a0*/  FMUL.FTZ R172, R153, R170.reuse ;  /* 0x000000aa99ac7220 */ /* 0x080fe40000410000 */
[----:B------:R-:W-:Y:S02]  /*69b0*/  FFMA.FTZ R173, R154, R170, R173 ;  /* 0x000000aa9aad7223 */ /* 0x000fe400000100ad */
[----:B------:R-:W-:-:S02]  /*69c0*/  FFMA.FTZ R70, R162, R71, -R70 ;  /* 0x00000047a2467223 */ /* 0x000fc40000010846 */
[----:B------:R-:W-:Y:S02]  /*69d0*/  FMUL.FTZ R71, R161, R71 ;  /* 0x00000047a1477220 */ /* 0x000fe40000410000 */
[----:B------:R-:W-:Y:S02]  /*69e0*/  FFMA.FTZ R172, R154, R171, -R172 ;  /* 0x000000ab9aac7223 */ /* 0x000fe400000108ac */
[----:B------:R-:W-:Y:S02]  /*69f0*/  FADD.FTZ R173, RZ, R173 ;  /* 0x000000adffad7221 */ /* 0x000fe40000010000 */
[----:B------:R-:W-:Y:S02]  /*6a00*/  FMUL.FTZ R130, R130, R140 ;  /* 0x0000008c82827220 */ /* 0x000fe40000410000 */
[----:B------:R-:W-:Y:S02]  /*6a10*/  FFMA.FTZ R131, R162, R131, R71 ;  /* 0x00000083a2837223 */ /* 0x000fe40000010047 */
[----:B------:R-:W-:-:S02]  /*6a20*/  FMUL.FTZ R138, R159, R70 ;  /* 0x000000469f8a7220 */ /* 0x000fc40000410000 */
[----:B------:R-:W-:Y:S02]  /*6a30*/  FADD.FTZ R172, R239, R172 ;  /* 0x000000acefac7221 */ /* 0x000fe40000010000 */
[----:B------:R-:W-:Y:S01]  /*6a40*/  FMUL.FTZ R171, R151, R173 ;  /* 0x000000ad97ab7220 */ /* 0x000fe20000410000 */
[----:B------:R-:W-:Y:S01]  /*6a50*/  MUFU.EX2 R130, R130 ;  /* 0x0000008200827308 */ /* 0x000fe20000000800 */
[-C--:B------:R-:W-:Y:S02]  /*6a60*/  FMUL.FTZ R169, R159, R131.reuse ;  /* 0x000000839fa97220 */ /* 0x080fe40000410000 */
[----:B------:R-:W-:Y:S02]  /*6a70*/  FFMA.FTZ R131, R160, R131, R138 ;  /* 0x00000083a0837223 */ /* 0x000fe4000001008a */
[----:B------:R-:W-:-:S03]  /*6a80*/  FFMA.FTZ R171, R152, R172, -R171 ;  /* 0x000000ac98ab7223 */ /* 0x000fc600000108ab */
[----:B------:R-:W0:Y:S01]  /*6a90*/  MUFU.SIN R71, R174 ;  /* 0x000000ae00477308 */ /* 0x000e220000000400 */
[----:B------:R-:W-:Y:S02]  /*6aa0*/  FMUL.FTZ R172, R151, R172 ;  /* 0x000000ac97ac7220 */ /* 0x000fe40000410000 */
[----:B------:R-:W-:Y:S02]  /*6ab0*/  FFMA.FTZ R169, R160, R70, -R169 ;  /* 0x00000046a0a97223 */ /* 0x000fe400000108a9 */
[----:B---3--:R-:W-:Y:S02]  /*6ac0*/  FMUL.FTZ R142, R139, R142 ;  /* 0x0000008e8b8e7220 */ /* 0x008fe40000410000 */
[C---:B------:R-:W-:Y:S01]  /*6ad0*/  FMUL.FTZ R70, R157.reuse, R131 ;  /* 0x000000839d467220 */ /* 0x040fe20000410000 */
[----:B------:R1:W3:Y:S01]  /*6ae0*/  MUFU.COS R139, R174 ;  /* 0x000000ae008b7308 */ /* 0x0002e20000000000 */
[----:B------:R-:W-:Y:S02]  /*6af0*/  FFMA.FTZ R172, R152, R173, R172 ;  /* 0x000000ad98ac7223 */ /* 0x000fe400000100ac */
[----:B------:R-:W-:-:S02]  /*6b00*/  FMUL.FTZ R170, R157, R169 ;  /* 0x000000a99daa7220 */ /* 0x000fc40000410000 */
[C---:B------:R-:W-:Y:S01]  /*6b10*/  FFMA.FTZ R70, R158.reuse, R169, -R70 ;  /* 0x000000a99e467223 */ /* 0x040fe20000010846 */
[----:B-1----:R-:W2:Y:S01]  /*6b20*/  LDL R174, [R1+0x44] ;  /* 0x0000440001ae7983 */ /* 0x002ea20000100800 */
[----:B------:R-:W-:Y:S02]  /*6b30*/  FADD.FTZ R172, RZ, R172 ;  /* 0x000000acffac7221 */ /* 0x000fe40000010000 */
[----:B------:R-:W-:Y:S02]  /*6b40*/  FFMA.FTZ R170, R158, R131, R170 ;  /* 0x000000839eaa7223 */ /* 0x000fe400000100aa */
[----:B------:R-:W-:Y:S02]  /*6b50*/  FMUL.FTZ R131, R155, R70 ;  /* 0x000000469b837220 */ /* 0x000fe40000410000 */
[----:B------:R-:W-:Y:S02]  /*6b60*/  FADD.FTZ R171, R238, R171 ;  /* 0x000000abeeab7221 */ /* 0x000fe40000010000 */
[----:B------:R-:W-:-:S02]  /*6b70*/  FMUL.FTZ R169, R149, R172 ;  /* 0x000000ac95a97220 */ /* 0x000fc40000410000 */
[----:B0-----:R-:W-:Y:S02]  /*6b80*/  FMUL.FTZ R138, R130, R71 ;  /* 0x00000047828a7220 */ /* 0x001fe40000410000 */
[-C--:B------:R-:W-:Y:S02]  /*6b90*/  FMUL.FTZ R71, R155, R170.reuse ;  /* 0x000000aa9b477220 */ /* 0x080fe40000410000 */
[----:B------:R-:W-:Y:S02]  /*6ba0*/  FFMA.FTZ R131, R156, R170, R131 ;  /* 0x000000aa9c837223 */ /* 0x000fe40000010083 */
[-C--:B------:R-:W-:Y:S02]  /*6bb0*/  FMUL.FTZ R173, R149, R171.reuse ;  /* 0x000000ab95ad7220 */ /* 0x080fe40000410000 */
[----:B------:R-:W-:Y:S02]  /*6bc0*/  FFMA.FTZ R170, R150, R171, -R169 ;  /* 0x000000ab96aa7223 */ /* 0x000fe400000108a9 */
[----:B------:R-:W-:-:S02]  /*6bd0*/  FMUL.FTZ R237, R74, R177 ;  /* 0x000000b14aed7220 */ /* 0x000fc40000410000 */
[----:B------:R-:W-:Y:S02]  /*6be0*/  FFMA.FTZ R173, R150, R172, R173 ;  /* 0x000000ac96ad7223 */ /* 0x000fe400000100ad */
[----:B------:R-:W-:Y:S02]  /*6bf0*/  FADD.FTZ R170, R237, R170 ;  /* 0x000000aaedaa7221 */ /* 0x000fe40000010000 */
[----:B------:R-:W-:Y:S02]  /*6c00*/  FADD.FTZ R173, RZ, R173 ;  /* 0x000000adffad7221 */ /* 0x000fe40000010000 */
[C---:B------:R-:W-:Y:S02]  /*6c10*/  FMUL.FTZ R171, R147.reuse, R170 ;  /* 0x000000aa93ab7220 */ /* 0x040fe40000410000 */
[-C--:B------:R-:W-:Y:S02]  /*6c20*/  FMUL.FTZ R169, R147, R173.reuse ;  /* 0x000000ad93a97220 */ /* 0x080fe40000410000 */
[----:B------:R-:W-:-:S02]  /*6c30*/  FFMA.FTZ R171, R148, R173, R171 ;  /* 0x000000ad94ab7223 */ /* 0x000fc400000100ab */
[----:B------:R-:W2:Y:S01]  /*6c40*/  LDL R173, [R1+0x48] ;  /* 0x0000480001ad7983 */ /* 0x000ea20000100800 */
[----:B----4-:R-:W-:-:S03]  /*6c50*/  FMUL.FTZ R235, R72, R175 ;  /* 0x000000af48eb7220 */ /* 0x010fc60000410000 */
[----:B------:R-:W4:Y:S01]  /*6c60*/  LDL R175, [R1+0x4c] ;  /* 0x00004c0001af7983 */ /* 0x000f220000100800 */
[----:B------:R-:W-:Y:S02]  /*6c70*/  FFMA.FTZ R71, R156, R70, -R71 ;  /* 0x000000469c477223 */ /* 0x000fe40000010847 */
[C---:B------:R-:W-:Y:S02]  /*6c80*/  FMUL.FTZ R70, R153.reuse, R131 ;  /* 0x0000008399467220 */ /* 0x040fe40000410000 */
[----:B---3--:R-:W-:Y:S02]  /*6c90*/  FMUL.FTZ R139, R130, R139 ;  /* 0x0000008b828b7220 */ /* 0x008fe40000410000 */
[-C--:B------:R-:W-:Y:S02]  /*6ca0*/  FMUL.FTZ R130, R153, R71.reuse ;  /* 0x0000004799827220 */ /* 0x080fe40000410000 */
[C---:B------:R-:W-:Y:S02]  /*6cb0*/  FFMA.FTZ R70, R154.reuse, R71, -R70 ;  /* 0x000000479a467223 */ /* 0x040fe40000010846 */
[----:B------:R-:W-:-:S02]  /*6cc0*/  FFMA.FTZ R130, R154, R131, R130 ;  /* 0x000000839a827223 */ /* 0x000fc40000010082 */
[C---:B------:R-:W-:Y:S02]  /*6cd0*/  FMUL.FTZ R131, R151.reuse, R70 ;  /* 0x0000004697837220 */ /* 0x040fe40000410000 */
[-C--:B------:R-:W-:Y:S02]  /*6ce0*/  FMUL.FTZ R71, R151, R130.reuse ;  /* 0x0000008297477220 */ /* 0x080fe40000410000 */
[C---:B------:R-:W-:Y:S02]  /*6cf0*/  FFMA.FTZ R131, R152.reuse, R130, R131 ;  /* 0x0000008298837223 */ /* 0x040fe40000010083 */
[----:B------:R-:W-:Y:S02]  /*6d00*/  FFMA.FTZ R71, R152, R70, -R71 ;  /* 0x0000004698477223 */ /* 0x000fe40000010847 */
[C---:B------:R-:W-:Y:S02]  /*6d10*/  FMUL.FTZ R70, R149.reuse, R131 ;  /* 0x0000008395467220 */ /* 0x040fe40000410000 */
[----:B------:R-:W-:-:S02]  /*6d20*/  FMUL.FTZ R130, R149, R71 ;  /* 0x0000004795827220 */ /* 0x000fc40000410000 */
[C---:B------:R-:W-:Y:S02]  /*6d30*/  FFMA.FTZ R70, R150.reuse, R71, -R70 ;  /* 0x0000004796467223 */ /* 0x040fe40000010846 */
[----:B------:R-:W-:Y:S02]  /*6d40*/  FFMA.FTZ R130, R150, R131, R130 ;  /* 0x0000008396827223 */ /* 0x000fe40000010082 */
[C---:B------:R-:W-:Y:S02]  /*6d50*/  FMUL.FTZ R131, R147.reuse, R70 ;  /* 0x0000004693837220 */ /* 0x040fe40000410000 */
[----:B------:R-:W-:Y:S02]  /*6d60*/  FFMA.FTZ R169, R148, R170, -R169 ;  /* 0x000000aa94a97223 */ /* 0x000fe400000108a9 */
[----:B------:R-:W-:Y:S02]  /*6d70*/  FADD.FTZ R171, RZ, R171 ;  /* 0x000000abffab7221 */ /* 0x000fe40000010000 */
[----:B------:R-:W-:-:S02]  /*6d80*/  FMUL.FTZ R71, R147, R130 ;  /* 0x0000008293477220 */ /* 0x000fc40000410000 */
[C---:B------:R-:W-:Y:S02]  /*6d90*/  FFMA.FTZ R131, R148.reuse, R130, R131 ;  /* 0x0000008294837223 */ /* 0x040fe40000010083 */
[C---:B------:R-:W-:Y:S02]  /*6da0*/  FMUL.FTZ R170, R145.reuse, R171 ;  /* 0x000000ab91aa7220 */ /* 0x040fe40000410000 */
[----:B------:R-:W-:Y:S02]  /*6db0*/  FFMA.FTZ R71, R148, R70, -R71 ;  /* 0x0000004694477223 */ /* 0x000fe40000010847 */
[----:B------:R-:W-:Y:S01]  /*6dc0*/  FMUL.FTZ R70, R145, R131 ;  /* 0x0000008391467220 */ /* 0x000fe20000410000 */
[----:B------:R0:W1:Y:S03]  /*6dd0*/  R2UR UR36, R68 ;  /* 0x00000000442473c2 */ /* 0x00006600000e0000 */
[----:B------:R-:W-:-:S02]  /*6de0*/  FFMA.FTZ R70, R146, R71, -R70 ;  /* 0x0000004792467223 */ /* 0x000fc40000010846 */
[----:B------:R-:W-:-:S03]  /*6df0*/  FMUL.FTZ R71, R145, R71 ;  /* 0x0000004791477220 */ /* 0x000fc60000410000 */
[----:B------:R3:W1:Y:S01]  /*6e00*/  R2UR UR37, R69 ;  /* 0x00000000452573c2 */ /* 0x00066200000e0000 */
[----:B------:R-:W-:Y:S02]  /*6e10*/  FFMA.FTZ R71, R146, R131, R71 ;  /* 0x0000008392477223 */ /* 0x000fe40000010047 */
[CC--:B------:R-:W-:Y:S02]  /*6e20*/  FMUL.FTZ R130, R143.reuse, R70.reuse ;  /* 0x000000468f827220 */ /* 0x0c0fe40000410000 */
[-C--:B---3--:R-:W-:Y:S02]  /*6e30*/  FMUL.FTZ R69, R143, R71.reuse ;  /* 0x000000478f457220 */ /* 0x088fe40000410000 */
[C---:B------:R-:W-:Y:S02]  /*6e40*/  FFMA.FTZ R130, R144.reuse, R71, R130 ;  /* 0x0000004790827223 */ /* 0x040fe40000010082 */
[----:B------:R-:W-:Y:S02]  /*6e50*/  FFMA.FTZ R69, R144, R70, -R69 ;  /* 0x0000004690457223 */ /* 0x000fe40000010845 */
[----:B0-----:R-:W-:-:S02]  /*6e60*/  FMUL.FTZ R68, R141, R130 ;  /* 0x000000828d447220 */ /* 0x001fc40000410000 */
[-C--:B------:R-:W-:Y:S02]  /*6e70*/  FMUL.FTZ R71, R141, R69.reuse ;  /* 0x000000458d477220 */ /* 0x080fe40000410000 */
[C---:B------:R-:W-:Y:S02]  /*6e80*/  FFMA.FTZ R70, R142.reuse, R69, -R68 ;  /* 0x000000458e467223 */ /* 0x040fe40000010844 */
[----:B------:R-:W-:Y:S02]  /*6e90*/  FFMA.FTZ R68, R142, R130, R71 ;  /* 0x000000828e447223 */ /* 0x000fe40000010047 */
[----:B------:R-:W-:Y:S02]  /*6ea0*/  FADD.FTZ R221, R33, R33 ;  /* 0x0000002121dd7221 */ /* 0x000fe40000010000 */
[C---:B-1----:R-:W-:Y:S02]  /*6eb0*/  FMUL.FTZ R69, R91.reuse, UR37 ;  /* 0x000000255b457c20 */ /* 0x042fe40008410000 */
[----:B------:R-:W-:-:S02]  /*6ec0*/  FMUL.FTZ R71, R91, UR36 ;  /* 0x000000245b477c20 */ /* 0x000fc40008410000 */
[----:B------:R-:W-:Y:S02]  /*6ed0*/  FADD.FTZ R222, R34, R34 ;  /* 0x0000002222de7221 */ /* 0x000fe40000010000 */
[C---:B------:R-:W-:Y:S02]  /*6ee0*/  FFMA.FTZ R69, R92.reuse, UR36, -R69 ;  /* 0x000000245c457c23 */ /* 0x040fe40008010845 */
[----:B------:R-:W-:Y:S02]  /*6ef0*/  FFMA.FTZ R71, R92, UR37, R71 ;  /* 0x000000255c477c23 */ /* 0x000fe40008010047 */
[----:B------:R-:W-:Y:S01]  /*6f00*/  FMUL.FTZ R219, R222, R69 ;  /* 0x00000045dedb7220 */ /* 0x000fe20000410000 */
[----:B------:R-:W-:Y:S01]  /*6f10*/  ISETP.NE.AND P1, PT, R88, 0x1f, PT ;  /* 0x0000001f5800780c */ /* 0x000fe20003f25270 */
[----:B------:R-:W-:Y:S01]  /*6f20*/  FMUL.FTZ R217, R222, R71 ;  /* 0x00000047ded97220 */ /* 0x000fe20000410000 */
[----:B------:R-:W-:Y:S01]  /*6f30*/  BSSY B0, `(.L_x_8398) ;  /* 0x0000045000007945 */ /* 0x000fe20003800000 */
[----:B------:R-:W-:-:S02]  /*6f40*/  FADD.FTZ R215, R35, R35 ;  /* 0x0000002323d77221 */ /* 0x000fc40000010000 */
[----:B------:R-:W-:Y:S02]  /*6f50*/  FADD.FTZ R216, R36, R36 ;  /* 0x0000002424d87221 */ /* 0x000fe40000010000 */
[----:B--2---:R-:W-:-:S04]  /*6f60*/  FMUL.FTZ R236, R73, R176 ;  /* 0x000000b049ec7220 */ /* 0x004fc80000410000 */
        /* <DEDUP_REMOVED lines=10> */
[----:B------:R-:W-:-:S04]  /*7010*/  FADD.FTZ R131, RZ, R131 ;  /* 0x00000083ff837221 */ /* 0x000fc80000010000 */
[----:B------:R-:W-:Y:S02]  /*7020*/  FMUL.FTZ R170, R141, R131 ;  /* 0x000000838daa7220 */ /* 0x000fe40000410000 */
[----:B------:R-:W-:-:S04]  /*7030*/  FMUL.FTZ R234, R63, R174 ;  /* 0x000000ae3fea7220 */ /* 0x000fc80000410000 */
[----:B------:R-:W-:-:S04]  /*7040*/  FADD.FTZ R169, R234, R169 ;  /* 0x000000a9eaa97221 */ /* 0x000fc80000010000 */
[-C--:B------:R-:W-:Y:S02]  /*7050*/  FMUL.FTZ R171, R141, R169.reuse ;  /* 0x000000a98dab7220 */ /* 0x080fe40000410000 */
[C---:B------:R-:W-:Y:S02]  /*7060*/  FFMA.FTZ R130, R142.reuse, R169, -R170 ;  /* 0x000000a98e827223 */ /* 0x040fe400000108aa */
[C---:B------:R-:W-:Y:S02]  /*7070*/  FMUL.FTZ R169, R89.reuse, UR36 ;  /* 0x0000002459a97c20 */ /* 0x040fe40008410000 */
[----:B------:R-:W-:Y:S02]  /*7080*/  FFMA.FTZ R171, R142, R131, R171 ;  /* 0x000000838eab7223 */ /* 0x000fe400000100ab */
[----:B------:R-:W-:Y:S02]  /*7090*/  FMUL.FTZ R131, R89, UR37 ;  /* 0x0000002559837c20 */ /* 0x000fe40008410000 */
[----:B------:R-:W-:-:S02]  /*70a0*/  FFMA.FTZ R220, R90, UR37, R169 ;  /* 0x000000255adc7c23 */ /* 0x000fc400080100a9 */
[----:B------:R-:W-:Y:S02]  /*70b0*/  FFMA.FTZ R218, R90, UR36, -R131 ;  /* 0x000000245ada7c23 */ /* 0x000fe40008010883 */
[C---:B------:R-:W-:Y:S02]  /*70c0*/  FMUL.FTZ R220, R221.reuse, R220 ;  /* 0x000000dcdddc7220 */ /* 0x040fe40000410000 */
[----:B------:R-:W-:Y:S02]  /*70d0*/  FMUL.FTZ R218, R221, R218 ;  /* 0x000000daddda7220 */ /* 0x000fe40000410000 */
[-C--:B------:R-:W-:Y:S02]  /*70e0*/  FMUL.FTZ R131, R139, R220.reuse ;  /* 0x000000dc8b837220 */ /* 0x080fe40000410000 */
[----:B------:R-:W-:Y:S02]  /*70f0*/  FADD.FTZ R171, RZ, R171 ;  /* 0x000000abffab7221 */ /* 0x000fe40000010000 */
[----:B------:R-:W-:-:S02]  /*7100*/  FMUL.FTZ R69, R138, R220 ;  /* 0x000000dc8a457220 */ /* 0x000fc40000410000 */
[-C--:B------:R-:W-:Y:S02]  /*7110*/  FFMA.FTZ R174, -R138, R218.reuse, -R131 ;  /* 0x000000da8aae7223 */ /* 0x080fe40000010983 */
[----:B------:R-:W-:Y:S02]  /*7120*/  FMUL.FTZ R233, R62, R173 ;  /* 0x000000ad3ee97220 */ /* 0x000fe40000410000 */
[----:B------:R-:W-:Y:S02]  /*7130*/  FMUL.FTZ R71, R138, R171 ;  /* 0x000000ab8a477220 */ /* 0x000fe40000410000 */
[----:B------:R-:W-:Y:S02]  /*7140*/  FADD.FTZ R130, R233, R130 ;  /* 0x00000082e9827221 */ /* 0x000fe40000010000 */
[----:B------:R-:W-:Y:S02]  /*7150*/  FFMA.FTZ R172, R139, R218, -R69 ;  /* 0x000000da8bac7223 */ /* 0x000fe40000010845 */
[----:B------:R-:W-:-:S02]  /*7160*/  FADD.FTZ R174, -R217, R174 ;  /* 0x000000aed9ae7221 */ /* 0x000fc40000010100 */
[-C--:B------:R-:W-:Y:S02]  /*7170*/  FFMA.FTZ R71, R139, R130.reuse, -R71 ;  /* 0x000000828b477223 */ /* 0x080fe40000010847 */
[----:B------:R-:W-:Y:S02]  /*7180*/  FADD.FTZ R172, R219, R172 ;  /* 0x000000acdbac7221 */ /* 0x000fe40000010000 */
[----:B------:R-:W-:Y:S02]  /*7190*/  FMUL.FTZ R130, R138, R130 ;  /* 0x000000828a827220 */ /* 0x000fe40000410000 */
[----:B------:R-:W-:Y:S02]  /*71a0*/  FMUL.FTZ R173, R141, -R174 ;  /* 0x800000ae8dad7220 */ /* 0x000fe40000410000 */
[----:B------:R-:W-:Y:S02]  /*71b0*/  FMUL.FTZ R131, R93, UR36 ;  /* 0x000000245d837c20 */ /* 0x000fe40008410000 */
[----:B------:R-:W-:-:S02]  /*71c0*/  FMUL.FTZ R69, R141, -R172 ;  /* 0x800000ac8d457220 */ /* 0x000fc40000410000 */
[----:B------:R-:W-:Y:S02]  /*71d0*/  FFMA.FTZ R173, R142, R172, -R173 ;  /* 0x000000ac8ead7223 */ /* 0x000fe400000108ad */
[----:B------:R-:W-:Y:S02]  /*71e0*/  FFMA.FTZ R169, R139, R171, R130 ;  /* 0x000000ab8ba97223 */ /* 0x000fe40000010082 */
[----:B------:R-:W-:Y:S02]  /*71f0*/  FFMA.FTZ R172, R94, UR37, R131 ;  /* 0x000000255eac7c23 */ /* 0x000fe40008010083 */
[----:B------:R0:W1:Y:S01]  /*7200*/  @P1 LDS.64 R130, [R88.X8+0x3558] ;  /* 0x0035580058821984 */ /* 0x0000620000008a00 */
[----:B------:R-:W-:-:S04]  /*7210*/  FMUL.FTZ R170, R138, R68 ;  /* 0x000000448aaa7220 */ /* 0x000fc80000410000 */
[-C--:B------:R-:W-:Y:S02]  /*7220*/  FFMA.FTZ R170, R139, R70.reuse, -R170 ;  /* 0x000000468baa7223 */ /* 0x080fe400000108aa */
[----:B------:R-:W-:-:S04]  /*7230*/  FMUL.FTZ R70, R138, R70 ;  /* 0x000000468a467220 */ /* 0x000fc80000410000 */
[----:B------:R-:W-:Y:S02]  /*7240*/  FFMA.FTZ R68, R139, R68, R70 ;  /* 0x000000448b447223 */ /* 0x000fe40000010046 */
[----:B------:R-:W-:Y:S02]  /*7250*/  FFMA.FTZ R70, R142, R174, R69 ;  /* 0x000000ae8e467223 */ /* 0x000fe40000010045 */
[----:B------:R-:W-:-:S04]  /*7260*/  FMUL.FTZ R69, R93, UR37 ;  /* 0x000000255d457c20 */ /* 0x000fc80008410000 */
[----:B------:R-:W-:Y:S02]  /*7270*/  FFMA.FTZ R214, R94, UR36, -R69 ;  /* 0x000000245ed67c23 */ /* 0x000fe40008010845 */
[----:B----4-:R-:W-:Y:S02]  /*7280*/  FMUL.FTZ R232, R61, R175 ;  /* 0x000000af3de87220 */ /* 0x010fe40000410000 */
[----:B------:R-:W-:Y:S02]  /*7290*/  FMUL.FTZ R69, R95, UR36 ;  /* 0x000000245f457c20 */ /* 0x000fe40008410000 */
[----:B------:R-:W-:Y:S01]  /*72a0*/  FMUL.FTZ R214, R215, R214 ;  /* 0x000000d6d7d67220 */ /* 0x000fe20000410000 */
        /* <DEDUP_REMOVED lines=13> */
.L_x_8399:
[----:B0-----:R-:W-:Y:S05]  /*7380*/  BSYNC B0 ;  /* 0x0000000000007941 */ /* 0x001fea0003800000 */
.L_x_8398:
        /* <DEDUP_REMOVED lines=10> */
[----:B------:R-:W-:-:S02]  /*7430*/  FMUL.FTZ R179, R95, UR37 ;  /* 0x000000255fb37c20 */ /* 0x000fc40008410000 */
[C---:B------:R-:W-:Y:S01]  /*7440*/  FMUL.FTZ R183, R143.reuse, -R172 ;  /* 0x800000ac8fb77220 */ /* 0x040fe20000410000 */
[----:B------:R-:W4:Y:S01]  /*7450*/  SHFL.UP PT, R175, R71, 0x1, RZ ;  /* 0x0420000047af7989 */ /* 0x000f2200000e00ff */
[C---:B------:R-:W-:Y:S02]  /*7460*/  FFMA.FTZ R69, R96.reuse, UR37, R69 ;  /* 0x0000002560457c23 */ /* 0x040fe40008010045 */
[-C--:B------:R-:W-:Y:S01]  /*7470*/  FMUL.FTZ R181, R143, -R70.reuse ;  /* 0x800000468fb57220 */ /* 0x080fe20000410000 */
[----:B-----5:R-:W-:Y:S01]  /*7480*/  SHFL.IDX PT, R66, R66, RZ, 0x1f ;  /* 0x00001fff42427589 */ /* 0x020fe200000e0000 */
[----:B------:R-:W-:Y:S02]  /*7490*/  FFMA.FTZ R179, R96, UR36, -R179 ;  /* 0x0000002460b37c23 */ /* 0x000fe400080108b3 */
[----:B------:R-:W-:Y:S02]  /*74a0*/  FFMA.FTZ R183, R144, R70, R183 ;  /* 0x0000004690b77223 */ /* 0x000fe400000100b7 */
[----:B------:R-:W-:-:S02]  /*74b0*/  FMUL.FTZ R212, R216, R69 ;  /* 0x00000045d8d47220 */ /* 0x000fc40000410000 */
[----:B------:R-:W-:Y:S02]  /*74c0*/  FFMA.FTZ R172, R144, R172, -R181 ;  /* 0x000000ac90ac7223 */ /* 0x000fe400000108b5 */
[----:B------:R-:W-:Y:S02]  /*74d0*/  FMUL.FTZ R211, R216, R179 ;  /* 0x000000b3d8d37220 */ /* 0x000fe40000410000 */
[----:B------:R-:W-:Y:S02]  /*74e0*/  FADD.FTZ R70, -R212, R183 ;  /* 0x000000b7d4467221 */ /* 0x000fe40000010100 */
[----:B------:R-:W-:Y:S02]  /*74f0*/  FADD.FTZ R172, R211, R172 ;  /* 0x000000acd3ac7221 */ /* 0x000fe40000010000 */
[----:B------:R-:W-:Y:S02]  /*7500*/  FMUL.FTZ R69, R145, -R70 ;  /* 0x8000004691457220 */ /* 0x000fe40000410000 */
[----:B0-----:R-:W-:-:S02]  /*7510*/  FMUL.FTZ R179, R68, R171 ;  /* 0x000000ab44b37220 */ /* 0x001fc40000410000 */
[-C--:B------:R-:W-:Y:S02]  /*7520*/  FMUL.FTZ R181, R145, -R172.reuse ;  /* 0x800000ac91b57220 */ /* 0x080fe40000410000 */
[----:B------:R-:W-:Y:S02]  /*7530*/  FFMA.FTZ R69, R146, R172, -R69 ;  /* 0x000000ac92457223 */ /* 0x000fe40000010845 */
[----:B--2---:R-:W-:Y:S02]  /*7540*/  FFMA.FTZ R179, R170, R177, R179 ;  /* 0x000000b1aab37223 */ /* 0x004fe400000100b3 */
[C---:B---3--:R-:W-:Y:S02]  /*7550*/  FMUL.FTZ R174, R68.reuse, R173 ;  /* 0x000000ad44ae7220 */ /* 0x048fe40000410000 */
[C---:B----4-:R-:W-:Y:S02]  /*7560*/  FMUL.FTZ R172, R68.reuse, R175 ;  /* 0x000000af44ac7220 */ /* 0x050fe40000410000 */
[C---:B------:R-:W-:Y:S01]  /*7570*/  FMUL.FTZ R177, R68.reuse, R177 ;  /* 0x000000b144b17220 */ /* 0x040fe20000410000 */
[----:B------:R-:W-:Y:S01]  /*7580*/  FSEL R68, R68, R179, !P3 ;  /* 0x000000b344447208 */ /* 0x000fe20005800000 */
[----:B------:R-:W-:-:S02]  /*7590*/  FFMA.FTZ R174, R170, R175, -R174 ;  /* 0x000000afaaae7223 */ /* 0x000fc400000108ae */
[C---:B------:R-:W-:Y:S02]  /*75a0*/  FFMA.FTZ R172, R170.reuse, R173, R172 ;  /* 0x000000adaaac7223 */ /* 0x040fe400000100ac */
[----:B------:R-:W-:Y:S02]  /*75b0*/  @P3 FFMA.FTZ R170, R170, R171, -R177 ;  /* 0x000000abaaaa3223 */ /* 0x000fe400000108b1 */
[C---:B------:R-:W-:Y:S02]  /*75c0*/  FMUL.FTZ R171, R97.reuse, UR37 ;  /* 0x0000002561ab7c20 */ /* 0x040fe40008410000 */
[----:B------:R-:W-:Y:S02]  /*75d0*/  FMUL.FTZ R173, R97, UR36 ;  /* 0x0000002461ad7c20 */ /* 0x000fe40008410000 */
[----:B------:R-:W-:Y:S02]  /*75e0*/  FFMA.FTZ R171, R98, UR36, -R171 ;  /* 0x0000002462ab7c23 */ /* 0x000fe400080108ab */
[----:B------:R-:W-:-:S02]  /*75f0*/  @P3 FADD.FTZ R71, R71, R174 ;  /* 0x000000ae47473221 */ /* 0x000fc40000010000 */
[----:B------:R-:W-:Y:S01]  /*7600*/  FADD.FTZ R210, R37, R37 ;  /* 0x0000002525d27221 */ /* 0x000fe20000010000 */
[----:B------:R-:W-:Y:S01]  /*7610*/  SHFL.UP PT, R174, R68, 0x2, RZ ;  /* 0x0440000044ae7989 */ /* 0x000fe200000e00ff */
[----:B------:R-:W-:Y:S02]  /*7620*/  FFMA.FTZ R173, R98, UR37, R173 ;  /* 0x0000002562ad7c23 */ /* 0x000fe400080100ad */
[----:B------:R-:W-:Y:S01]  /*7630*/  @P3 FADD.FTZ R169, R169, R172 ;  /* 0x000000aca9a93221 */ /* 0x000fe20000010000 */
[----:B------:R-:W-:Y:S01]  /*7640*/  ISETP.GE.AND P3, PT, R87, 0x2, PT ;  /* 0x000000025700780c */ /* 0x000fe20003f66270 */
[----:B------:R-:W-:Y:S02]  /*7650*/  FFMA.FTZ R70, R146, R70, R181 ;  /* 0x0000004692467223 */ /* 0x000fe400000100b5 */
[C---:B------:R-:W-:Y:S01]  /*7660*/  FMUL.FTZ R208, R210.reuse, R171 ;  /* 0x000000abd2d07220 */ /* 0x040fe20000410000 */
[----:B------:R-:W-:Y:S01]  /*7670*/  SHFL.UP PT, R172, R169, 0x2, RZ ;  /* 0x04400000a9ac7989 */ /* 0x000fe200000e00ff */
[----:B------:R-:W-:-:S02]  /*7680*/  FMUL.FTZ R207, R210, R173 ;  /* 0x000000add2cf7220 */ /* 0x000fc40000410000 */
[----:B------:R-:W-:Y:S01]  /*7690*/  FMUL.FTZ R205, R99, UR37 ;  /* 0x0000002563cd7c20 */ /* 0x000fe20008410000 */
[----:B------:R-:W0:Y:S01]  /*76a0*/  SHFL.UP PT, R171, R71, 0x2, RZ ;  /* 0x0440000047ab7989 */ /* 0x000e2200000e00ff */
[----:B------:R-:W-:Y:S02]  /*76b0*/  FADD.FTZ R70, -R207, R70 ;  /* 0x00000046cf467221 */ /* 0x000fe40000010100 */
[----:B------:R-:W-:Y:S01]  /*76c0*/  FMUL.FTZ R206, R99, UR36 ;  /* 0x0000002463ce7c20 */ /* 0x000fe20008410000 */
[----:B------:R-:W2:Y:S01]  /*76d0*/  SHFL.UP PT, R173, R170, 0x2, RZ ;  /* 0x04400000aaad7989 */ /* 0x000ea200000e00ff */
        /* <DEDUP_REMOVED lines=17> */
[CC--:B------:R-:W-:Y:S02]  /*77f0*/  FMUL.FTZ R176, R68.reuse, R172.reuse ;  /* 0x000000ac44b07220 */ /* 0x0c0fe40000410000 */
[----:B--2---:R-:W-:Y:S02]  /*7800*/  FMUL.FTZ R177, R68, R173 ;  /* 0x000000ad44b17220 */ /* 0x004fe40000410000 */
[----:B------:R-:W-:Y:S02]  /*7810*/  FFMA.FTZ R175, R170, R172, R175 ;  /* 0x000000acaaaf7223 */ /* 0x000fe400000100af */
[----:B------:R-:W-:-:S02]  /*7820*/  FMUL.FTZ R201, R101, UR36 ;  /* 0x0000002465c97c20 */ /* 0x000fc40008410000 */
[-C--:B------:R-:W-:Y:S02]  /*7830*/  FMUL.FTZ R178, R68, R174.reuse ;  /* 0x000000ae44b27220 */ /* 0x080fe40000410000 */
[C---:B------:R-:W-:Y:S02]  /*7840*/  FFMA.FTZ R176, R170.reuse, R171, -R176 ;  /* 0x000000abaab07223 */ /* 0x040fe400000108b0 */
[----:B------:R-:W-:Y:S02]  /*7850*/  FMUL.FTZ R202, R101, UR37 ;  /* 0x0000002565ca7c20 */ /* 0x000fe40008410000 */
[----:B------:R-:W-:Y:S02]  /*7860*/  FFMA.FTZ R177, R170, R174, R177 ;  /* 0x000000aeaab17223 */ /* 0x000fe400000100b1 */
[----:B------:R-:W-:Y:S02]  /*7870*/  @P3 FADD.FTZ R169, R169, R175 ;  /* 0x000000afa9a93221 */ /* 0x000fe40000010000 */
[----:B------:R-:W-:Y:S01]  /*7880*/  FADD.FTZ R204, R39, R39 ;  /* 0x0000002727cc7221 */ /* 0x000fe20000010000 */
[----:B------:R-:W-:Y:S01]  /*7890*/  FSEL R68, R68, R177, !P3 ;  /* 0x000000b144447208 */ /* 0x000fe20005800000 */
[----:B------:R-:W-:Y:S01]  /*78a0*/  FFMA.FTZ R201, R102, UR37, R201 ;  /* 0x0000002566c97c23 */ /* 0x000fe200080100c9 */
[----:B------:R-:W0:Y:S01]  /*78b0*/  SHFL.UP PT, R171, R169, 0x4, RZ ;  /* 0x04800000a9ab7989 */ /* 0x000e2200000e00ff */
[----:B------:R-:W-:-:S02]  /*78c0*/  @P3 FFMA.FTZ R170, R170, R173, -R178 ;  /* 0x000000adaaaa3223 */ /* 0x000fc400000108b2 */
[----:B------:R-:W-:Y:S01]  /*78d0*/  @P3 FADD.FTZ R71, R71, R176 ;  /* 0x000000b047473221 */ /* 0x000fe20000010000 */
[----:B------:R-:W-:Y:S01]  /*78e0*/  SHFL.UP PT, R174, R68, 0x4, RZ ;  /* 0x0480000044ae7989 */ /* 0x000fe200000e00ff */
[----:B------:R-:W-:Y:S01]  /*78f0*/  FFMA.FTZ R202, R102, UR36, -R202 ;  /* 0x0000002466ca7c23 */ /* 0x000fe200080108ca */
[----:B------:R-:W-:Y:S01]  /*7900*/  ISETP.GE.AND P3, PT, R87, 0x4, PT ;  /* 0x000000045700780c */ /* 0x000fe20003f66270 */
[C---:B------:R-:W-:Y:S01]  /*7910*/  FMUL.FTZ R201, R204.reuse, R201 ;  /* 0x000000c9ccc97220 */ /* 0x040fe20000410000 */
[----:B------:R-:W2:Y:S01]  /*7920*/  SHFL.UP PT, R172, R170, 0x4, RZ ;  /* 0x04800000aaac7989 */ /* 0x000ea200000e00ff */
[----:B------:R-:W-:Y:S02]  /*7930*/  FMUL.FTZ R202, R204, R202 ;  /* 0x000000caccca7220 */ /* 0x000fe40000410000 */
[----:B------:R-:W-:Y:S01]  /*7940*/  FMUL.FTZ R199, R103, UR37 ;  /* 0x0000002567c77c20 */ /* 0x000fe20008410000 */
[----:B------:R-:W3:Y:S01]  /*7950*/  SHFL.UP PT, R173, R71, 0x4, RZ ;  /* 0x0480000047ad7989 */ /* 0x000ee200000e00ff */
[----:B------:R-:W-:-:S02]  /*7960*/  FADD.FTZ R70, -R201, R70 ;  /* 0x00000046c9467221 */ /* 0x000fc40000010100 */
[----:B------:R-:W-:Y:S02]  /*7970*/  FMUL.FTZ R200, R103, UR36 ;  /* 0x0000002467c87c20 */ /* 0x000fe40008410000 */
[----:B------:R-:W-:Y:S02]  /*7980*/  FADD.FTZ R69, R202, R69 ;  /* 0x00000045ca457221 */ /* 0x000fe40000010000 */
[----:B------:R-:W-:Y:S02]  /*7990*/  FADD.FTZ R203, R40, R40 ;  /* 0x0000002828cb7221 */ /* 0x000fe40000010000 */
[C---:B------:R-:W-:Y:S02]  /*79a0*/  FMUL.FTZ R176, R151.reuse, -R70 ;  /* 0x8000004697b07220 */ /* 0x040fe40000410000 */
[----:B------:R-:W-:Y:S02]  /*79b0*/  FFMA.FTZ R199, R104, UR36, -R199 ;  /* 0x0000002468c77c23 */ /* 0x000fe400080108c7 */
[----:B------:R-:W-:-:S02]  /*79c0*/  FMUL.FTZ R175, R151, -R69 ;  /* 0x8000004597af7220 */ /* 0x000fc40000410000 */
[----:B------:R-:W-:Y:S02]  /*79d0*/  FFMA.FTZ R200, R104, UR37, R200 ;  /* 0x0000002568c87c23 */ /* 0x000fe400080100c8 */
[C---:B------:R-:W-:Y:S02]  /*79e0*/  FFMA.FTZ R69, R152.reuse, R69, -R176 ;  /* 0x0000004598457223 */ /* 0x040fe400000108b0 */
[C---:B------:R-:W-:Y:S02]  /*79f0*/  FMUL.FTZ R199, R203.reuse, R199 ;  /* 0x000000c7cbc77220 */ /* 0x040fe40000410000 */
[----:B------:R-:W-:Y:S02]  /*7a00*/  FFMA.FTZ R175, R152, R70, R175 ;  /* 0x0000004698af7223 */ /* 0x000fe400000100af */
[----:B------:R-:W-:Y:S02]  /*7a10*/  FMUL.FTZ R200, R203, R200 ;  /* 0x000000c8cbc87220 */ /* 0x000fe40000410000 */
[----:B------:R-:W-:-:S02]  /*7a20*/  FADD.FTZ R69, R199, R69 ;  /* 0x00000045c7457221 */ /* 0x000fc40000010000 */
[----:B------:R-:W-:Y:S02]  /*7a30*/  FADD.FTZ R175, -R200, R175 ;  /* 0x000000afc8af7221 */ /* 0x000fe40000010100 */
[C---:B------:R-:W-:Y:S02]  /*7a40*/  FMUL.FTZ R70, R153.reuse, -R69 ;  /* 0x8000004599467220 */ /* 0x040fe40000410000 */
[-C--:B------:R-:W-:Y:S02]  /*7a50*/  FMUL.FTZ R176, R153, -R175.reuse ;  /* 0x800000af99b07220 */ /* 0x080fe40000410000 */
[C---:B------:R-:W-:Y:S02]  /*7a60*/  FFMA.FTZ R70, R154.reuse, R175, R70 ;  /* 0x000000af9a467223 */ /* 0x040fe40000010046 */
[----:B------:R-:W-:Y:S02]  /*7a70*/  FFMA.FTZ R69, R154, R69, -R176 ;  /* 0x000000459a457223 */ /* 0x000fe400000108b0 */
[----:B0-----:R-:W-:-:S02]  /*7a80*/  FMUL.FTZ R175, R68, R171 ;  /* 0x000000ab44af7220 */ /* 0x001fc40000410000 */
[C---:B--2---:R-:W-:Y:S02]  /*7a90*/  FMUL.FTZ R176, R68.reuse, R172 ;  /* 0x000000ac44b07220 */ /* 0x044fe40000410000 */
[-C--:B---3--:R-:W-:Y:S02]  /*7aa0*/  FMUL.FTZ R177, R68, R173.reuse ;  /* 0x000000ad44b17220 */ /* 0x088fe40000410000 */
[----:B------:R-:W-:Y:S02]  /*7ab0*/  FFMA.FTZ R175, R170, R173, -R175 ;  /* 0x000000adaaaf7223 */ /* 0x000fe400000108af */
[----:B------:R-:W-:Y:S02]  /*7ac0*/  FMUL.FTZ R195, R105, UR36 ;  /* 0x0000002469c37c20 */ /* 0x000fe40008410000 */
[-C--:B------:R-:W-:Y:S02]  /*7ad0*/  FMUL.FTZ R178, R68, R174.reuse ;  /* 0x000000ae44b27220 */ /* 0x080fe40000410000 */
[----:B------:R-:W-:-:S02]  /*7ae0*/  FFMA.FTZ R176, R170, R174, R176 ;  /* 0x000000aeaab07223 */ /* 0x000fc400000100b0 */
[----:B------:R-:W-:Y:S02]  /*7af0*/  FFMA.FTZ R177, R170, R171, R177 ;  /* 0x000000abaab17223 */ /* 0x000fe400000100b1 */
[----:B------:R-:W-:Y:S01]  /*7b00*/  FMUL.FTZ R196, R105, UR37 ;  /* 0x0000002569c47c20 */ /* 0x000fe20008410000 */
[----:B------:R-:W-:Y:S01]  /*7b10*/  FSEL R68, R68, R176, !P3 ;  /* 0x000000b044447208 */ /* 0x000fe20005800000 */
[----:B------:R-:W-:Y:S02]  /*7b20*/  @P3 FADD.FTZ R71, R71, R175 ;  /* 0x000000af47473221 */ /* 0x000fe40000010000 */
[----:B------:R-:W-:Y:S02]  /*7b30*/  FADD.FTZ R198, R41, R41 ;  /* 0x0000002929c67221 */ /* 0x000fe40000010000 */
        /* <DEDUP_REMOVED lines=26> */
[CC--:B------:R-:W-:Y:S02]  /*7ce0*/  FMUL.FTZ R69, R157.reuse, -R70.reuse ;  /* 0x800000469d457220 */ /* 0x0c0fe40000410000 */
[-C--:B------:R-:W-:Y:S02]  /*7cf0*/  FMUL.FTZ R176, R157, -R175.reuse ;  /* 0x800000af9db07220 */ /* 0x080fe40000410000 */
[C---:B------:R-:W-:Y:S02]  /*7d00*/  FFMA.FTZ R69, R158.reuse, R175, R69 ;  /* 0x000000af9e457223 */ /* 0x040fe40000010045 */
[----:B------:R-:W-:Y:S02]  /*7d10*/  FFMA.FTZ R70, R158, R70, -R176 ;  /* 0x000000469e467223 */ /* 0x000fe400000108b0 */
[----:B0-----:R-:W-:-:S02]  /*7d20*/  FMUL.FTZ R175, R68, R171 ;  /* 0x000000ab44af7220 */ /* 0x001fc40000410000 */
[C---:B--2---:R-:W-:Y:S02]  /*7d30*/  FMUL.FTZ R176, R68.reuse, R172 ;  /* 0x000000ac44b07220 */ /* 0x044fe40000410000 */
[C---:B---3--:R-:W-:Y:S02]  /*7d40*/  FMUL.FTZ R177, R68.reuse, R173 ;  /* 0x000000ad44b17220 */ /* 0x048fe40000410000 */
[----:B------:R-:W-:Y:S02]  /*7d50*/  FMUL.FTZ R178, R68, R174 ;  /* 0x000000ae44b27220 */ /* 0x000fe40000410000 */
[C---:B------:R-:W-:Y:S02]  /*7d60*/  FMUL.FTZ R190, R109.reuse, UR37 ;  /* 0x000000256dbe7c20 */ /* 0x040fe40008410000 */
[----:B------:R-:W-:Y:S02]  /*7d70*/  FFMA.FTZ R175, R170, R172, R175 ;  /* 0x000000acaaaf7223 */ /* 0x000fe400000100af */
[----:B------:R-:W-:-:S02]  /*7d80*/  FMUL.FTZ R189, R109, UR36 ;  /* 0x000000246dbd7c20 */ /* 0x000fc40008410000 */
        /* <DEDUP_REMOVED lines=10> */
[----:B------:R-:W2:Y:S01]  /*7e30*/  SHFL.UP PT, R173, R169, 0x10, RZ ;  /* 0x06000000a9ad7989 */ /* 0x000ea200000e00ff */
[----:B------:R-:W-:Y:S01]  /*7e40*/  @P3 FADD.FTZ R71, R71, R176 ;  /* 0x000000b047473221 */ /* 0x000fe20000010000 */
[----:B------:R-:W-:Y:S01]  /*7e50*/  ISETP.GE.AND P3, PT, R87, 0x10, PT ;  /* 0x000000105700780c */ /* 0x000fe20003f66270 */
[----:B------:R-:W-:Y:S01]  /*7e60*/  FMUL.FTZ R189, R192, R189 ;  /* 0x000000bdc0bd7220 */ /* 0x000fe20000410000 */
[----:B------:R-:W3:Y:S01]  /*7e70*/  SHFL.UP PT, R176, R68, 0x10, RZ ;  /* 0x0600000044b07989 */ /* 0x000ee200000e00ff */
[C---:B------:R-:W-:Y:S02]  /*7e80*/  FMUL.FTZ R188, R111.reuse, UR36 ;  /* 0x000000246fbc7c20 */ /* 0x040fe40008410000 */
[----:B------:R-:W-:Y:S01]  /*7e90*/  FADD.FTZ R70, R190, R70 ;  /* 0x00000046be467221 */ /* 0x000fe20000010000 */
[----:B------:R-:W4:Y:S01]  /*7ea0*/  SHFL.UP PT, R175, R71, 0x10, RZ ;  /* 0x0600000047af7989 */ /* 0x000f2200000e00ff */
        /* <DEDUP_REMOVED lines=19> */
[----:B--2---:R-:W-:Y:S02]  /*7fe0*/  FMUL.FTZ R70, R68, R173 ;  /* 0x000000ad44467220 */ /* 0x004fe40000410000 */
[----:B------:R-:W-:Y:S02]  /*7ff0*/  FMUL.FTZ R185, R113, UR36 ;  /* 0x0000002471b97c20 */ /* 0x000fe40008410000 */
[----:B---3--:R-:W-:Y:S02]  /*8000*/  FFMA.FTZ R172, R170, R176, R172 ;  /* 0x000000b0aaac7223 */ /* 0x008fe400000100ac */
[----:B------:R-:W-:Y:S02]  /*8010*/  FADD.FTZ R186, R45, R45 ;  /* 0x0000002d2dba7221 */ /* 0x000fe40000010000 */
[----:B------:R-:W-:Y:S01]  /*8020*/  FFMA.FTZ R177, R114, UR36, -R177 ;  /* 0x0000002472b17c23 */ /* 0x000fe200080108b1 */
[----:B------:R-:W-:Y:S01]  /*8030*/  FSEL R172, R68, R172, !P3 ;  /* 0x000000ac44ac7208 */ /* 0x000fe20005800000 */
[----:B----4-:R-:W-:-:S02]  /*8040*/  FFMA.FTZ R70, R170, R175, -R70 ;  /* 0x000000afaa467223 */ /* 0x010fc40000010846 */
        /* <DEDUP_REMOVED lines=9> */
[----:B------:R2:W3:Y:S01]  /*80e0*/  SHFL.UP PT, R171, R172, 0x1, RZ ;  /* 0x04200000acab7989 */ /* 0x0004e200000e00ff */
[----:B------:R-:W-:Y:S02]  /*80f0*/  FADD.FTZ R69, -R185, R69 ;  /* 0x00000045b9457221 */ /* 0x000fe40000010100 */
[----:B------:R-:W-:Y:S01]  /*8100*/  @P3 FADD.FTZ R169, R169, R175 ;  /* 0x000000afa9a93221 */ /* 0x000fe20000010000 */
[----:B------:R-:W4:Y:S01]  /*8110*/  SHFL.UP PT, R170, R170, 0x1, RZ ;  /* 0x04200000aaaa7989 */ /* 0x000f2200000e00ff */
[----:B------:R-:W-:Y:S02]  /*8120*/  @P3 FADD.FTZ R71, R71, R70 ;  /* 0x0000004647473221 */ /* 0x000fe40000010000 */
[----:B0-----:R-:W-:-:S02]  /*8130*/  FMUL.FTZ R67, R163, -R69 ;  /* 0x80000045a3437220 */ /* 0x001fc40000410000 */
[C---:B--2---:R-:W-:Y:S01]  /*8140*/  FMUL.FTZ R172, R115.reuse, UR37 ;  /* 0x0000002573ac7c20 */ /* 0x044fe20008410000 */
        /* <DEDUP_REMOVED lines=16> */
[C---:B---3--:R-:W-:Y:S02]  /*8250*/  FMUL.FTZ R67, R171.reuse, R68 ;  /* 0x00000044ab437220 */ /* 0x048fe40000410000 */
[-C--:B------:R-:W-:Y:S02]  /*8260*/  FMUL.FTZ R171, R171, R66.reuse ;  /* 0x00000042abab7220 */ /* 0x080fe40000410000 */
[----:B----4-:R-:W-:-:S02]  /*8270*/  FFMA.FTZ R67, R170, R66, -R67 ;  /* 0x00000042aa437223 */ /* 0x010fc40000010843 */
        /* <DEDUP_REMOVED lines=10> */
[----:B-1----:R-:W-:Y:S02]  /*8320*/  FMUL.FTZ R67, R138, -R130 ;  /* 0x800000828a437220 */ /* 0x002fe40000410000 */
        /* <DEDUP_REMOVED lines=192> */
.L_x_8401:
[----:B-1----:R-:W-:Y:S05]  /*8f30*/  BSYNC B0 ;  /* 0x0000000000007941 */ /* 0x002fea0003800000 */
.L_x_8400:
        /* <DEDUP_REMOVED lines=19> */
.L_x_8403:
[----:B------:R-:W-:Y:S05]  /*9070*/  BSYNC B0 ;  /* 0x0000000000007941 */ /* 0x000fea0003800000 */
.L_x_8402:
        /* <DEDUP_REMOVED lines=19> */
.L_x_8405:
[----:B------:R-:W-:Y:S05]  /*91b0*/  BSYNC B0 ;  /* 0x0000000000007941 */ /* 0x000fea0003800000 */
.L_x_8404:
        /* <DEDUP_REMOVED lines=19> */
.L_x_8407:
[----:B------:R-:W-:Y:S05]  /*92f0*/  BSYNC B0 ;  /* 0x0000000000007941 */ /* 0x000fea0003800000 */
.L_x_8406:
        /* <DEDUP_REMOVED lines=19> */
.L_x_8409:
[----:B------:R-:W-:Y:S05]  /*9430*/  BSYNC B0 ;  /* 0x0000000000007941 */ /* 0x000fea0003800000 */
.L_x_8408:
        /* <DEDUP_REMOVED lines=95> */
[C---:B------:R-:W-:Y:S02]  /*9a30*/  FFMA.FTZ R65, R209.reuse, R66, R65 ;  /* 0x00000042d1417223 */ /* 0x040fe40000010041 */
[----:B------:R-:W-:Y:S02]  /*9a40*/  FFMA.FTZ R100, -R209, R100, R102 ;  /* 0x00000064d1647223 */ /* 0x000fe40000010166 */
[----:B------:R-:W-:-:S02]  /*9a50*/  FMUL.FTZ R66, R173, UR37 ;  /* 0x00000025ad427c20 */ /* 0x000fc40008410000 */
[----:B------:R-:W-:Y:S02]  /*9a60*/  FMUL.FTZ R102, R173, UR36 ;  /* 0x00000024ad667c20 */ /* 0x000fe40008410000 */
[----:B------:R-:W-:Y:S02]  /*9a70*/  FFMA.FTZ R131, R67, R130, R131 ;  /* 0x0000008243837223 */ /* 0x000fe40000010083 */
[----:B------:R-:W-:Y:S02]  /*9a80*/  FADD.FTZ R218, R218, R64 ;  /* 0x00000040dada7221 */ /* 0x000fe40000010000 */
[----:B------:R-:W-:Y:S02]  /*9a90*/  FFMA.FTZ R66, R237, UR36, -R66 ;  /* 0x00000024ed427c23 */ /* 0x000fe40008010842 */
[----:B------:R-:W-:Y:S02]  /*9aa0*/  FMUL.FTZ R64, R97, R172 ;  /* 0x000000ac61407220 */ /* 0x000fe40000410000 */
[----:B------:R-:W-:-:S02]  /*9ab0*/  FFMA.FTZ R102, R237, UR37, R102 ;  /* 0x00000025ed667c23 */ /* 0x000fc40008010066 */
[----:B------:R-:W-:Y:S02]  /*9ac0*/  FMUL.FTZ R97, R97, R236 ;  /* 0x000000ec61617220 */ /* 0x000fe40000410000 */
[----:B------:R-:W-:Y:S02]  /*9ad0*/  FADD.FTZ R131, -R220, R131 ;  /* 0x00000083dc837221 */ /* 0x000fe40000010100 */
[C---:B------:R-:W-:Y:S02]  /*9ae0*/  FMUL.FTZ R66, R209.reuse, R66 ;  /* 0x00000042d1427220 */ /* 0x040fe40000410000 */
[C---:B------:R-:W-:Y:S02]  /*9af0*/  FFMA.FTZ R64, R98.reuse, R236, -R64 ;  /* 0x000000ec62407223 */ /* 0x040fe40000010840 */
[----:B------:R-:W-:Y:S02]  /*9b00*/  FFMA.FTZ R209, -R209, R102, -RZ ;  /* 0x00000066d1d17223 */ /* 0x000fe400000109ff */
[----:B------:R-:W-:-:S02]  /*9b10*/  FFMA.FTZ R98, R98, R172, R97 ;  /* 0x000000ac62627223 */ /* 0x000fc40000010061 */
[CC--:B------:R-:W-:Y:S02]  /*9b20*/  FMUL.FTZ R102, R138.reuse, -R218.reuse ;  /* 0x800000da8a667220 */ /* 0x0c0fe40000410000 */
[C---:B------:R-:W-:Y:S02]  /*9b30*/  FMUL.FTZ R97, R138.reuse, R233 ;  /* 0x000000e98a617220 */ /* 0x040fe40000410000 */
[-C--:B------:R-:W-:Y:S02]  /*9b40*/  FMUL.FTZ R138, R138, -R131.reuse ;  /* 0x800000838a8a7220 */ /* 0x080fe40000410000 */
[C---:B------:R-:W-:Y:S02]  /*9b50*/  FFMA.FTZ R102, R139.reuse, R131, R102 ;  /* 0x000000838b667223 */ /* 0x040fe40000010066 */
[----:B------:R-:W-:Y:S02]  /*9b60*/  FFMA.FTZ R138, R139, R218, -R138 ;  /* 0x000000da8b8a7223 */ /* 0x000fe4000001088a */
[----:B------:R-:W-:-:S02]  /*9b70*/  FADD.FTZ R102, -R217, R102 ;  /* 0x00000066d9667221 */ /* 0x000fc40000010100 */
[----:B------:R-:W-:Y:S01]  /*9b80*/  FADD.FTZ R219, R219, R138 ;  /* 0x0000008adbdb7221 */ /* 0x000fe20000010000 */
[----:B------:R-:W-:Y:S01]  /*9b90*/  MOV R138, UR7 ;  /* 0x00000007008a7c02 */ /* 0x000fe20008000f00 */
[----:B------:R-:W-:Y:S02]  /*9ba0*/  FFMA.FTZ R64, R210, R64, R65 ;  /* 0x00000040d2407223 */ /* 0x000fe40000010041 */
[CC--:B------:R-:W-:Y:S02]  /*9bb0*/  FMUL.FTZ R65, R141.reuse, -R102.reuse ;  /* 0x800000668d417220 */ /* 0x0c0fe40000410000 */
[-C--:B------:R-:W-:Y:S01]  /*9bc0*/  FMUL.FTZ R141, R141, -R219.reuse ;  /* 0x800000db8d8d7220 */ /* 0x080fe20000410000 */
[----:B------:R-:W-:Y:S01]  /*9bd0*/  @!P0 STS.128 [R138.X16+0x3650], R68 ;  /* 0x003650448a008388 */ /* 0x000fe2000000cc00 */
[C---:B------:R-:W-:Y:S02]  /*9be0*/  FFMA.FTZ R65, R142.reuse, R219, -R65 ;  /* 0x000000db8e417223 */ /* 0x040fe40000010841 */
[----:B------:R-:W-:-:S02]  /*9bf0*/  FFMA.FTZ R141, R142, R102, R141 ;  /* 0x000000668e8d7223 */ /* 0x000fc4000001008d */
[----:B------:R-:W-:Y:S02]  /*9c00*/  FADD.FTZ R214, R214, R65 ;  /* 0x00000041d6d67221 */ /* 0x000fe40000010000 */
[----:B------:R-:W-:Y:S02]  /*9c10*/  FADD.FTZ R213, -R213, R141 ;  /* 0x0000008dd5d57221 */ /* 0x000fe40000010100 */
[C---:B------:R-:W-:Y:S02]  /*9c20*/  FMUL.FTZ R65, R95.reuse, R171 ;  /* 0x000000ab5f417220 */ /* 0x040fe40000410000 */
[----:B------:R-:W-:Y:S02]  /*9c30*/  FMUL.FTZ R130, R95, R235 ;  /* 0x000000eb5f827220 */ /* 0x000fe40000410000 */
[C---:B------:R-:W-:Y:S02]  /*9c40*/  FMUL.FTZ R95, R143.reuse, -R214 ;  /* 0x800000d68f5f7220 */ /* 0x040fe40000410000 */
[----:B------:R-:W-:-:S02]  /*9c50*/  FMUL.FTZ R143, R143, -R213 ;  /* 0x800000d58f8f7220 */ /* 0x000fc40000410000 */
[C---:B------:R-:W-:Y:S02]  /*9c60*/  FFMA.FTZ R95, R144.reuse, R213, R95 ;  /* 0x000000d5905f7223 */ /* 0x040fe4000001005f */
[----:B------:R-:W-:Y:S02]  /*9c70*/  FFMA.FTZ R143, R144, R214, -R143 ;  /* 0x000000d6908f7223 */ /* 0x000fe4000001088f */
[----:B------:R-:W-:Y:S02]  /*9c80*/  FFMA.FTZ R65, R96, R235, -R65 ;  /* 0x000000eb60417223 */ /* 0x000fe40000010841 */
[----:B------:R-:W-:Y:S02]  /*9c90*/  FADD.FTZ R212, -R212, R95 ;  /* 0x0000005fd4d47221 */ /* 0x000fe40000010100 */
[----:B------:R-:W-:Y:S02]  /*9ca0*/  FADD.FTZ R211, R211, R143 ;  /* 0x0000008fd3d37221 */ /* 0x000fe40000010000 */
[----:B------:R-:W-:-:S02]  /*9cb0*/  FFMA.FTZ R64, R216, R65, R64 ;  /* 0x00000041d8407223 */ /* 0x000fc40000010040 */
[----:B------:R-:W-:Y:S02]  /*9cc0*/  FMUL.FTZ R95, R145, -R212 ;  /* 0x800000d4915f7220 */ /* 0x000fe40000410000 */
[----:B------:R-:W-:Y:S02]  /*9cd0*/  FFMA.FTZ R130, R96, R171, R130 ;  /* 0x000000ab60827223 */ /* 0x000fe40000010082 */
[----:B------:R-:W-:Y:S02]  /*9ce0*/  FMUL.FTZ R65, R171, UR37 ;  /* 0x00000025ab417c20 */ /* 0x000fe40008410000 */
[-C--:B------:R-:W-:Y:S02]  /*9cf0*/  FMUL.FTZ R145, R145, -R211.reuse ;  /* 0x800000d391917220 */ /* 0x080fe40000410000 */
[----:B------:R-:W-:Y:S02]  /*9d00*/  FMUL.FTZ R96, R171, UR36 ;  /* 0x00000024ab607c20 */ /* 0x000fe40008410000 */
[----:B------:R-:W-:-:S02]  /*9d10*/  FFMA.FTZ R95, R146, R211, -R95 ;  /* 0x000000d3925f7223 */ /* 0x000fc4000001085f */
[----:B------:R-:W-:Y:S02]  /*9d20*/  FFMA.FTZ R98, -R210, R98, R100 ;  /* 0x00000062d2627223 */ /* 0x000fe40000010164 */
[C---:B------:R-:W-:Y:S02]  /*9d30*/  FFMA.FTZ R65, R235.reuse, UR36, -R65 ;  /* 0x00000024eb417c23 */ /* 0x040fe40008010841 */
[----:B------:R-:W-:Y:S02]  /*9d40*/  FFMA.FTZ R146, R146, R212, R145 ;  /* 0x000000d492927223 */ /* 0x000fe40000010091 */
[----:B------:R-:W-:Y:S02]  /*9d50*/  FFMA.FTZ R96, R235, UR37, R96 ;  /* 0x00000025eb607c23 */ /* 0x000fe40008010060 */
[----:B------:R-:W-:Y:S02]  /*9d60*/  FADD.FTZ R208, R208, R95 ;  /* 0x0000005fd0d07221 */ /* 0x000fe40000010000 */
[----:B------:R-:W-:-:S02]  /*9d70*/  FFMA.FTZ R98, -R216, R130, R98 ;  /* 0x00000082d8627223 */ /* 0x000fc40000010162 */
[C---:B------:R-:W-:Y:S02]  /*9d80*/  FMUL.FTZ R65, R216.reuse, R65 ;  /* 0x00000041d8417220 */ /* 0x040fe40000410000 */
[----:B------:R-:W-:Y:S02]  /*9d90*/  FADD.FTZ R207, -R207, R146 ;  /* 0x00000092cfcf7221 */ /* 0x000fe40000010100 */
[----:B------:R-:W-:Y:S02]  /*9da0*/  FFMA.FTZ R216, -R216, R96, -RZ ;  /* 0x00000060d8d87223 */ /* 0x000fe400000109ff */
[C---:B------:R-:W-:Y:S02]  /*9db0*/  FMUL.FTZ R95, R93.reuse, R170 ;  /* 0x000000aa5d5f7220 */ /* 0x040fe40000410000 */
[----:B------:R-:W-:Y:S02]  /*9dc0*/  FMUL.FTZ R96, R93, R234 ;  /* 0x000000ea5d607220 */ /* 0x000fe40000410000 */
[----:B------:R-:W-:-:S02]  /*9dd0*/  FMUL.FTZ R93, R147, -R208 ;  /* 0x800000d0935d7220 */ /* 0x000fc40000410000 */
[-C--:B------:R-:W-:Y:S02]  /*9de0*/  FMUL.FTZ R147, R147, -R207.reuse ;  /* 0x800000cf93937220 */ /* 0x080fe40000410000 */
[C---:B------:R-:W-:Y:S02]  /*9df0*/  FFMA.FTZ R93, R148.reuse, R207, R93 ;  /* 0x000000cf945d7223 */ /* 0x040fe4000001005d */
[----:B------:R-:W-:Y:S02]  /*9e00*/  FFMA.FTZ R147, R148, R208, -R147 ;  /* 0x000000d094937223 */ /* 0x000fe40000010893 */
[----:B------:R-:W-:Y:S02]  /*9e10*/  FFMA.FTZ R95, R94, R234, -R95 ;  /* 0x000000ea5e5f7223 */ /* 0x000fe4000001085f */
[----:B------:R-:W-:Y:S02]  /*9e20*/  FADD.FTZ R93, -R206, R93 ;  /* 0x0000005dce5d7221 */ /* 0x000fe40000010100 */
[----:B------:R-:W-:-:S02]  /*9e30*/  FFMA.FTZ R96, R94, R170, R96 ;  /* 0x000000aa5e607223 */ /* 0x000fc40000010060 */
[----:B------:R-:W-:Y:S02]  /*9e40*/  FADD.FTZ R205, R205, R147 ;  /* 0x00000093cdcd7221 */ /* 0x000fe40000010000 */
[----:B------:R-:W-:Y:S02]  /*9e50*/  FFMA.FTZ R64, R215, R95, R64 ;  /* 0x0000005fd7407223 */ /* 0x000fe40000010040 */
[----:B------:R-:W-:Y:S02]  /*9e60*/  FMUL.FTZ R95, R149, -R93 ;  /* 0x8000005d955f7220 */ /* 0x000fe40000410000 */
[----:B------:R-:W-:Y:S02]  /*9e70*/  FFMA.FTZ R96, -R215, R96, R98 ;  /* 0x00000060d7607223 */ /* 0x000fe40000010162 */
[----:B------:R-:W-:Y:S02]  /*9e80*/  FMUL.FTZ R94, R170, UR37 ;  /* 0x00000025aa5e7c20 */ /* 0x000fe40008410000 */
[----:B------:R-:W-:-:S02]  /*9e90*/  FMUL.FTZ R149, R149, -R205 ;  /* 0x800000cd95957220 */ /* 0x000fc40000410000 */
[----:B------:R-:W-:Y:S02]  /*9ea0*/  FMUL.FTZ R98, R170, UR36 ;  /* 0x00000024aa627c20 */ /* 0x000fe40008410000 */
[----:B------:R-:W-:Y:S02]  /*9eb0*/  FFMA.FTZ R95, R150, R205, -R95 ;  /* 0x000000cd965f7223 */ /* 0x000fe4000001085f */
[----:B------:R-:W-:Y:S02]  /*9ec0*/  FFMA.FTZ R94, R234, UR36, -R94 ;  /* 0x00000024ea5e7c23 */ /* 0x000fe4000801085e */
[----:B------:R-:W-:Y:S02]  /*9ed0*/  FFMA.FTZ R150, R150, R93, R149 ;  /* 0x0000005d96967223 */ /* 0x000fe40000010095 */
[----:B------:R-:W-:Y:S02]  /*9ee0*/  FFMA.FTZ R98, R234, UR37, R98 ;  /* 0x00000025ea627c23 */ /* 0x000fe40008010062 */
[----:B------:R-:W-:-:S02]  /*9ef0*/  FADD.FTZ R202, R202, R95 ;  /* 0x0000005fcaca7221 */ /* 0x000fc40000010000 */
[----:B------:R-:W-:Y:S02]  /*9f00*/  FMUL.FTZ R94, R215, R94 ;  /* 0x0000005ed75e7220 */ /* 0x000fe40000410000 */
        /* <DEDUP_REMOVED lines=10> */
[----:B------:R-:W-:-:S02]  /*9fb0*/  FADD.FTZ R199, R199, R151 ;  /* 0x00000097c7c77221 */ /* 0x000fc40000010000 */
[----:B------:R-:W-:Y:S02]  /*9fc0*/  FFMA.FTZ R98, R92, R169, R98 ;  /* 0x000000a95c627223 */ /* 0x000fe40000010062 */
[C---:B------:R-:W-:Y:S02]  /*9fd0*/  FFMA.FTZ R64, R222.reuse, R95, R64 ;  /* 0x0000005fde407223 */ /* 0x040fe40000010040 */
[C---:B------:R-:W-:Y:S02]  /*9fe0*/  FMUL.FTZ R95, R153.reuse, -R91 ;  /* 0x8000005b995f7220 */ /* 0x040fe40000410000 */
[----:B------:R-:W-:Y:S02]  /*9ff0*/  FMUL.FTZ R153, R153, -R199 ;  /* 0x800000c799997220 */ /* 0x000fe40000410000 */
[----:B------:R-:W-:Y:S02]  /*a000*/  FFMA.FTZ R96, -R222, R98, R96 ;  /* 0x00000062de607223 */ /* 0x000fe40000010160 */
[----:B------:R-:W-:-:S02]  /*a010*/  FMUL.FTZ R92, R169, UR37 ;  /* 0x00000025a95c7c20 */ /* 0x000fc40008410000 */
[----:B------:R-:W-:Y:S02]  /*a020*/  FMUL.FTZ R98, R169, UR36 ;  /* 0x00000024a9627c20 */ /* 0x000fe40008410000 */
[----:B------:R-:W-:Y:S02]  /*a030*/  FFMA.FTZ R97, R139, R169, R97 ;  /* 0x000000a98b617223 */ /* 0x000fe40000010061 */
[C---:B------:R-:W-:Y:S02]  /*a040*/  FFMA.FTZ R95, R154.reuse, R199, -R95 ;  /* 0x000000c79a5f7223 */ /* 0x040fe4000001085f */
[----:B------:R-:W-:Y:S02]  /*a050*/  FFMA.FTZ R154, R154, R91, R153 ;  /* 0x0000005b9a9a7223 */ /* 0x000fe40000010099 */
[C---:B------:R-:W-:Y:S02]  /*a060*/  FFMA.FTZ R92, R233.reuse, UR36, -R92 ;  /* 0x00000024e95c7c23 */ /* 0x040fe4000801085c */
[----:B------:R-:W-:-:S02]  /*a070*/  FFMA.FTZ R98, R233, UR37, R98 ;  /* 0x00000025e9627c23 */ /* 0x000fc40008010062 */
[----:B------:R-:W-:Y:S02]  /*a080*/  FADD.FTZ R97, RZ, R97 ;  /* 0x00000061ff617221 */ /* 0x000fe40000010000 */
[----:B------:R-:W-:Y:S02]  /*a090*/  FADD.FTZ R195, -R195, R154 ;  /* 0x0000009ac3c37221 */ /* 0x000fe40000010100 */
[----:B------:R-:W-:Y:S02]  /*a0a0*/  FMUL.FTZ R92, R222, R92 ;  /* 0x0000005cde5c7220 */ /* 0x000fe40000410000 */
[----:B------:R-:W-:Y:S02]  /*a0b0*/  FADD.FTZ R196, R196, R95 ;  /* 0x0000005fc4c47221 */ /* 0x000fe40000010000 */
[----:B------:R-:W-:Y:S02]  /*a0c0*/  FFMA.FTZ R222, -R222, R98, -RZ ;  /* 0x00000062dede7223 */ /* 0x000fe400000109ff */
[----:B------:R-:W-:-:S02]  /*a0d0*/  FMUL.FTZ R95, R89, R97 ;  /* 0x00000061595f7220 */ /* 0x000fc40000410000 */
[----:B------:R-:W-:Y:S02]  /*a0e0*/  FMUL.FTZ R98, R89, R232 ;  /* 0x000000e859627220 */ /* 0x000fe40000410000 */
[CC--:B------:R-:W-:Y:S02]  /*a0f0*/  FMUL.FTZ R89, R155.reuse, -R195.reuse ;  /* 0x800000c39b597220 */ /* 0x0c0fe40000410000 */
[-C--:B------:R-:W-:Y:S02]  /*a100*/  FMUL.FTZ R155, R155, -R196.reuse ;  /* 0x800000c49b9b7220 */ /* 0x080fe40000410000 */
[C---:B------:R-:W-:Y:S02]  /*a110*/  FFMA.FTZ R89, R156.reuse, R196, -R89 ;  /* 0x000000c49c597223 */ /* 0x040fe40000010859 */
[----:B------:R-:W-:Y:S02]  /*a120*/  FFMA.FTZ R155, R156, R195, R155 ;  /* 0x000000c39c9b7223 */ /* 0x000fe4000001009b */
[----:B------:R-:W-:-:S02]  /*a130*/  FFMA.FTZ R95, R90, R232, -R95 ;  /* 0x000000e85a5f7223 */ /* 0x000fc4000001085f */
[----:B------:R-:W-:Y:S02]  /*a140*/  FADD.FTZ R155, -R194, R155 ;  /* 0x0000009bc29b7221 */ /* 0x000fe40000010100 */
[----:B------:R-:W-:Y:S02]  /*a150*/  FADD.FTZ R193, R193, R89 ;  /* 0x00000059c1c17221 */ /* 0x000fe40000010000 */
[----:B------:R-:W-:Y:S02]  /*a160*/  FMUL.FTZ R89, R221, R95 ;  /* 0x0000005fdd597220 */ /* 0x000fe40000410000 */
[C---:B------:R-:W-:Y:S02]  /*a170*/  FMUL.FTZ R95, R157.reuse, -R155 ;  /* 0x8000009b9d5f7220 */ /* 0x040fe40000410000 */
[-C--:B------:R-:W-:Y:S02]  /*a180*/  FMUL.FTZ R157, R157, -R193.reuse ;  /* 0x800000c19d9d7220 */ /* 0x080fe40000410000 */
[----:B------:R-:W-:-:S02]  /*a190*/  FFMA.FTZ R95, R158, R193, -R95 ;  /* 0x000000c19e5f7223 */ /* 0x000fc4000001085f */
[----:B------:R-:W-:Y:S02]  /*a1a0*/  FFMA.FTZ R157, R158, R155, R157 ;  /* 0x0000009b9e9d7223 */ /* 0x000fe4000001009d */
[----:B------:R-:W-:Y:S02]  /*a1b0*/  FFMA.FTZ R98, R90, R97, R98 ;  /* 0x000000615a627223 */ /* 0x000fe40000010062 */
[----:B------:R-:W-:Y:S02]  /*a1c0*/  FADD.FTZ R157, -R189, R157 ;  /* 0x0000009dbd9d7221 */ /* 0x000fe40000010100 */
[----:B------:R-:W-:Y:S02]  /*a1d0*/  FADD.FTZ R190, R190, R95 ;  /* 0x0000005fbebe7221 */ /* 0x000fe40000010000 */
[----:B------:R-:W-:Y:S02]  /*a1e0*/  FMUL.FTZ R67, R183, UR37 ;  /* 0x00000025b7437c20 */ /* 0x000fe40008410000 */
[----:B------:R-:W-:-:S02]  /*a1f0*/  FMUL.FTZ R98, R221, R98 ;  /* 0x00000062dd627220 */ /* 0x000fc40000410000 */
[C---:B------:R-:W-:Y:S02]  /*a200*/  FMUL.FTZ R95, R159.reuse, -R157 ;  /* 0x8000009d9f5f7220 */ /* 0x040fe40000410000 */
[----:B------:R-:W-:Y:S01]  /*a210*/  FADD.FTZ R89, R64, R89 ;  /* 0x0000005940597221 */ /* 0x000fe20000010000 */
[----:B------:R-:W-:Y:S01]  /*a220*/  SHF.L.U32 R64, R88, 0x5, RZ ;  /* 0x0000000558407819 */ /* 0x000fe200000006ff */
[----:B------:R-:W-:Y:S02]  /*a230*/  FMUL.FTZ R159, R159, -R190 ;  /* 0x800000be9f9f7220 */ /* 0x000fe40000410000 */
[----:B------:R-:W-:Y:S01]  /*a240*/  FFMA.FTZ R67, R247, UR36, -R67 ;  /* 0x00000024f7437c23 */ /* 0x000fe20008010843 */
[----:B------:R-:W-:Y:S01]  /*a250*/  LEA.HI.SX32 R64, R64, R64, 0x1b ;  /* 0x0000004040407211 */ /* 0x000fe200078fdaff */
[----:B------:R-:W-:Y:S02]  /*a260*/  FADD.FTZ R96, R96, -R98 ;  /* 0x8000006260607221 */ /* 0x000fe40000010000 */
[----:B------:R-:W-:-:S02]  /*a270*/  FFMA.FTZ R98, R160, R190, -R95 ;  /* 0x000000bea0627223 */ /* 0x000fc4000001085f */
[----:B------:R-:W-:Y:S01]  /*a280*/  FFMA.FTZ R159, R160, R157, R159 ;  /* 0x0000009da09f7223 */ /* 0x000fe2000001009f */
[----:B------:R-:W-:Y:S01]  /*a290*/  STS [R64.X4+0x10d0], R66 ;  /* 0x0010d04240007388 */ /* 0x000fe20000004800 */
[----:B------:R-:W-:Y:S02]  /*a2a0*/  FMUL.FTZ R67, R231, R67 ;  /* 0x00000043e7437220 */ /* 0x000fe40000410000 */
[----:B------:R-:W-:Y:S01]  /*a2b0*/  FADD.FTZ R187, R187, R98 ;  /* 0x00000062bbbb7221 */ /* 0x000fe20000010000 */
[----:B------:R-:W-:Y:S01]  /*a2c0*/  STS [R64.X4+0x10e0], R65 ;  /* 0x0010e04140007388 */ /* 0x000fe20000004800 */
[----:B------:R-:W-:Y:S02]  /*a2d0*/  FADD.FTZ R188, -R188, R159 ;  /* 0x0000009fbcbc7221 */ /* 0x000fe40000010100 */
[----:B------:R-:W-:Y:S01]  /*a2e0*/  FMUL.FTZ R100, R172, UR36 ;  /* 0x00000024ac647c20 */ /* 0x000fe20008410000 */
[----:B------:R0:W-:Y:S01]  /*a2f0*/  STS [R64.X4+0x1080], R67 ;  /* 0x0010804340007388 */ /* 0x0001e20000004800 */
[----:B------:R-:W-:-:S02]  /*a300*/  FMUL.FTZ R104, R174, UR36 ;  /* 0x00000024ae687c20 */ /* 0x000fc40008410000 */
[----:B------:R-:W-:Y:S01]  /*a310*/  FFMA.FTZ R100, R236, UR37, R100 ;  /* 0x00000025ec647c23 */ /* 0x000fe20008010064 */
[----:B------:R1:W-:Y:S01]  /*a320*/  STS [R64.X4+0x10e8], R94 ;  /* 0x0010e85e40007388 */ /* 0x0003e20000004800 */
[----:B------:R-:W-:Y:S02]  /*a330*/  FMUL.FTZ R117, R183, UR36 ;  /* 0x00000024b7757c20 */ /* 0x000fe40008410000 */
[C---:B------:R-:W-:Y:S01]  /*a340*/  FMUL.FTZ R115, R182.reuse, UR37 ;  /* 0x00000025b6737c20 */ /* 0x040fe20008410000 */
[----:B------:R-:W-:Y:S01]  /*a350*/  STS [R64.X4+0x10f0], R92 ;  /* 0x0010f05c40007388 */ /* 0x000fe20000004800 */
[----:B------:R-:W-:Y:S02]  /*a360*/  FMUL.FTZ R119, R182, UR36 ;  /* 0x00000024b6777c20 */ /* 0x000fe40008410000 */
[C---:B0-----:R-:W-:Y:S01]  /*a370*/  FMUL.FTZ R67, R161.reuse, -R187 ;  /* 0x800000bba1437220 */ /* 0x041fe20000410000 */
        /* <DEDUP_REMOVED lines=25> */
[----:B------:R-:W-:Y:S02]  /*a510*/  FFMA.FTZ R104, R238, UR37, R104 ;  /* 0x00000025ee687c23 */ /* 0x000fe40008010068 */
[----:B------:R-:W-:Y:S02]  /*a520*/  FADD.FTZ R66, -R229, R66 ;  /* 0x00000042e5427221 */ /* 0x000fe40000010100 */
[----:B------:R-:W-:Y:S02]  /*a530*/  FADD.FTZ R230, R230, R69 ;  /* 0x00000045e6e67221 */ /* 0x000fe40000010000 */
[----:B------:R-:W-:-:S02]  /*a540*/  FMUL.FTZ R69, R223, R136 ;  /* 0x00000088df457220 */ /* 0x000fc40000410000 */
[----:B------:R-:W-:Y:S02]  /*a550*/  FMUL.FTZ R98, R66, R137 ;  /* 0x0000008942627220 */ /* 0x000fe40000410000 */
[----:B------:R-:W-:Y:S02]  /*a560*/  FFMA.FTZ R100, -R210, R100, -RZ ;  /* 0x00000064d2647223 */ /* 0x000fe400000109ff */
[----:B------:R-:W-:Y:S02]  /*a570*/  FFMA.FTZ R117, R247, UR37, R117 ;  /* 0x00000025f7757c23 */ /* 0x000fe40008010075 */
[C---:B------:R-:W-:Y:S01]  /*a580*/  FFMA.FTZ R115, R246.reuse, UR36, -R115 ;  /* 0x00000024f6737c23 */ /* 0x040fe20008010873 */
[----:B------:R0:W-:Y:S01]  /*a590*/  STS [R64.X4+0x10dc], R100 ;  /* 0x0010dc6440007388 */ /* 0x0001e20000004800 */
[----:B------:R-:W-:Y:S02]  /*a5a0*/  FFMA.FTZ R119, R246, UR37, R119 ;  /* 0x00000025f6777c23 */ /* 0x000fe40008010077 */
[----:B------:R-:W-:-:S02]  /*a5b0*/  FFMA.FTZ R104, -R204, R104, -RZ ;  /* 0x00000068cc687223 */ /* 0x000fc400000109ff */
[----:B------:R-:W-:Y:S02]  /*a5c0*/  FFMA.FTZ R247, R84, -R137, R247 ;  /* 0x8000008954f77223 */ /* 0x000fe400000100f7 */
[-C--:B------:R-:W-:Y:S01]  /*a5d0*/  FFMA.FTZ R246, R83, -R136.reuse, R246 ;  /* 0x8000008853f67223 */ /* 0x080fe200000100f6 */
[----:B------:R2:W-:Y:S01]  /*a5e0*/  STS [R64.X4+0x10cc], R104 ;  /* 0x0010cc6840007388 */ /* 0x0005e20000004800 */
[----:B------:R-:W-:Y:S02]  /*a5f0*/  FMUL.FTZ R71, R67, R136 ;  /* 0x0000008843477220 */ /* 0x000fe40000410000 */
[----:B-1----:R-:W-:Y:S02]  /*a600*/  FMUL.FTZ R94, R182, R69 ;  /* 0x00000045b65e7220 */ /* 0x002fe40000410000 */
[----:B------:R-:W-:Y:S02]  /*a610*/  FMUL.FTZ R70, R230, R137 ;  /* 0x00000089e6467220 */ /* 0x000fe40000410000 */
[----:B------:R-:W-:-:S02]  /*a620*/  FMUL.FTZ R65, R183, R98 ;  /* 0x00000062b7417220 */ /* 0x000fc40000410000 */
[C---:B------:R-:W-:Y:S02]  /*a630*/  FMUL.FTZ R113, R181.reuse, UR37 ;  /* 0x00000025b5717c20 */ /* 0x040fe40008410000 */
[----:B------:R-:W-:Y:S02]  /*a640*/  FMUL.FTZ R118, R181, UR36 ;  /* 0x00000024b5767c20 */ /* 0x000fe40008410000 */
[----:B------:R-:W-:Y:S02]  /*a650*/  FMUL.FTZ R99, R174, UR37 ;  /* 0x00000025ae637c20 */ /* 0x000fe40008410000 */
[-C--:B0-----:R-:W-:Y:S02]  /*a660*/  FFMA.FTZ R100, R246, R71.reuse, -R94 ;  /* 0x00000047f6647223 */ /* 0x081fe4000001085e */
[----:B------:R-:W-:Y:S02]  /*a670*/  FMUL.FTZ R92, R182, R71 ;  /* 0x00000047b65c7220 */ /* 0x000fe40000410000 */
[----:B------:R-:W-:-:S02]  /*a680*/  FFMA.FTZ R65, R70, R247, R65 ;  /* 0x000000f746417223 */ /* 0x000fc40000010041 */
[----:B--2---:R-:W-:Y:S02]  /*a690*/  FMUL.FTZ R104, R68, R135 ;  /* 0x0000008744687220 */ /* 0x004fe40000410000 */
[----:B------:R-:W-:Y:S02]  /*a6a0*/  FMUL.FTZ R71, R183, R70 ;  /* 0x00000046b7477220 */ /* 0x000fe40000410000 */
[C---:B------:R-:W-:Y:S02]  /*a6b0*/  FFMA.FTZ R113, R245.reuse, UR36, -R113 ;  /* 0x00000024f5717c23 */ /* 0x040fe40008010871 */
[----:B------:R-:W-:Y:S02]  /*a6c0*/  FFMA.FTZ R118, R245, UR37, R118 ;  /* 0x00000025f5767c23 */ /* 0x000fe40008010076 */
[----:B------:R-:W-:Y:S02]  /*a6d0*/  FMUL.FTZ R103, R176, UR37 ;  /* 0x00000025b0677c20 */ /* 0x000fe40008410000 */
[----:B------:R-:W-:-:S02]  /*a6e0*/  FMUL.FTZ R101, R175, UR37 ;  /* 0x00000025af657c20 */ /* 0x000fc40008410000 */
[----:B------:R-:W-:Y:S02]  /*a6f0*/  FFMA.FTZ R99, R238, UR36, -R99 ;  /* 0x00000024ee637c23 */ /* 0x000fe40008010863 */
[----:B------:R-:W-:Y:S02]  /*a700*/  FFMA.FTZ R94, R69, R246, R92 ;  /* 0x000000f6455e7223 */ /* 0x000fe4000001005c */
[----:B------:R-:W-:Y:S02]  /*a710*/  FADD.FTZ R65, RZ, R65 ;  /* 0x00000041ff417221 */ /* 0x000fe40000010000 */
[-C--:B------:R-:W-:Y:S02]  /*a720*/  FFMA.FTZ R245, R82, -R135.reuse, R245 ;  /* 0x8000008752f57223 */ /* 0x080fe400000100f5 */
[----:B------:R-:W-:Y:S02]  /*a730*/  FMUL.FTZ R92, R226, R135 ;  /* 0x00000087e25c7220 */ /* 0x000fe40000410000 */
[----:B------:R-:W-:-:S02]  /*a740*/  FFMA.FTZ R71, R247, R98, -R71 ;  /* 0x00000062f7477223 */ /* 0x000fc40000010847 */
[----:B------:R-:W-:Y:S02]  /*a750*/  FMUL.FTZ R95, R181, R104 ;  /* 0x00000068b55f7220 */ /* 0x000fe40000410000 */
[----:B------:R-:W-:Y:S02]  /*a760*/  FFMA.FTZ R103, R240, UR36, -R103 ;  /* 0x00000024f0677c23 */ /* 0x000fe40008010867 */
[----:B------:R-:W-:Y:S02]  /*a770*/  FFMA.FTZ R101, R239, UR36, -R101 ;  /* 0x00000024ef657c23 */ /* 0x000fe40008010865 */
[----:B------:R-:W-:Y:S02]  /*a780*/  FMUL.FTZ R99, R204, R99 ;  /* 0x00000063cc637220 */ /* 0x000fe40000410000 */
[----:B------:R-:W-:Y:S02]  /*a790*/  FADD.FTZ R65, R65, R94 ;  /* 0x0000005e41417221 */ /* 0x000fe40000010000 */
[----:B------:R-:W-:Y:S01]  /*a7a0*/  FADD.FTZ R71, RZ, R71 ;  /* 0x00000047ff477221 */ /* 0x000fe20000010000 */
[----:B------:R0:W-:Y:S01]  /*a7b0*/  STS [R64.X4+0x10c8], R99 ;  /* 0x0010c86340007388 */ /* 0x0001e20000004800 */
[----:B------:R-:W-:-:S02]  /*a7c0*/  FFMA.FTZ R94, R92, R245, R95 ;  /* 0x000000f55c5e7223 */ /* 0x000fc4000001005f */
[----:B------:R-:W-:Y:S02]  /*a7d0*/  FMUL.FTZ R103, R198, R103 ;  /* 0x00000067c6677220 */ /* 0x000fe40000410000 */
[----:B------:R-:W-:Y:S02]  /*a7e0*/  FMUL.FTZ R101, R203, R101 ;  /* 0x00000065cb657220 */ /* 0x000fe40000410000 */
[C---:B------:R-:W-:Y:S01]  /*a7f0*/  FMUL.FTZ R111, R180.reuse, UR37 ;  /* 0x00000025b46f7c20 */ /* 0x040fe20008410000 */
[----:B------:R-:W-:Y:S01]  /*a800*/  STS [R64.X4+0x10b8], R103 ;  /* 0x0010b86740007388 */ /* 0x000fe20000004800 */
[----:B------:R-:W-:Y:S02]  /*a810*/  FMUL.FTZ R116, R180, UR36 ;  /* 0x00000024b4747c20 */ /* 0x000fe40008410000 */
[C---:B------:R-:W-:Y:S01]  /*a820*/  FMUL.FTZ R109, R179.reuse, UR37 ;  /* 0x00000025b36d7c20 */ /* 0x040fe20008410000 */
[----:B------:R1:W-:Y:S01]  /*a830*/  STS [R64.X4+0x10c0], R101 ;  /* 0x0010c06540007388 */ /* 0x0003e20000004800 */
[----:B------:R-:W-:-:S02]  /*a840*/  FMUL.FTZ R114, R179, UR36 ;  /* 0x00000024b3727c20 */ /* 0x000fc40008410000 */
[----:B------:R-:W-:Y:S02]  /*a850*/  FMUL.FTZ R98, R181, R92 ;  /* 0x0000005cb5627220 */ /* 0x000fe40000410000 */
[----:B------:R-:W-:Y:S02]  /*a860*/  FADD.FTZ R100, R71, R100 ;  /* 0x0000006447647221 */ /* 0x000fe40000010000 */
[----:B------:R-:W-:Y:S02]  /*a870*/  FADD.FTZ R65, R65, R94 ;  /* 0x0000005e41417221 */ /* 0x000fe40000010000 */
[-C--:B0-----:R-:W-:Y:S02]  /*a880*/  FMUL.FTZ R99, R185, R134.reuse ;  /* 0x00000086b9637220 */ /* 0x081fe40000410000 */
[----:B------:R-:W-:Y:S02]  /*a890*/  FMUL.FTZ R71, R184, R134 ;  /* 0x00000086b8477220 */ /* 0x000fe40000410000 */
[----:B------:R-:W-:-:S02]  /*a8a0*/  FMUL.FTZ R94, R187, R133 ;  /* 0x00000085bb5e7220 */ /* 0x000fc40000410000 */
[C---:B------:R-:W-:Y:S02]  /*a8b0*/  FFMA.FTZ R111, R244.reuse, UR36, -R111 ;  /* 0x00000024f46f7c23 */ /* 0x040fe4000801086f */
[----:B------:R-:W-:Y:S02]  /*a8c0*/  FFMA.FTZ R116, R244, UR37, R116 ;  /* 0x00000025f4747c23 */ /* 0x000fe40008010074 */
[C---:B------:R-:W-:Y:S02]  /*a8d0*/  FFMA.FTZ R109, R243.reuse, UR36, -R109 ;  /* 0x00000024f36d7c23 */ /* 0x040fe4000801086d */
[----:B------:R-:W-:Y:S02]  /*a8e0*/  FFMA.FTZ R114, R243, UR37, R114 ;  /* 0x00000025f3727c23 */ /* 0x000fe40008010072 */
[----:B------:R-:W-:Y:S02]  /*a8f0*/  FFMA.FTZ R95, R245, R104, -R98 ;  /* 0x00000068f55f7223 */ /* 0x000fe40000010862 */
[----:B------:R-:W-:-:S02]  /*a900*/  FFMA.FTZ R244, R81, -R134, R244 ;  /* 0x8000008651f47223 */ /* 0x000fc400000100f4 */
[----:B------:R-:W-:Y:S02]  /*a910*/  FFMA.FTZ R243, R80, -R133, R243 ;  /* 0x8000008550f37223 */ /* 0x000fe400000100f3 */
[C---:B------:R-:W-:Y:S02]  /*a920*/  FMUL.FTZ R98, R180.reuse, R99 ;  /* 0x00000063b4627220 */ /* 0x040fe40000410000 */
[----:B-1----:R-:W-:Y:S02]  /*a930*/  FMUL.FTZ R101, R180, R71 ;  /* 0x00000047b4657220 */ /* 0x002fe40000410000 */
[----:B------:R-:W-:Y:S02]  /*a940*/  FMUL.FTZ R104, R188, R133 ;  /* 0x00000085bc687220 */ /* 0x000fe40000410000 */
[----:B------:R-:W-:Y:S02]  /*a950*/  FMUL.FTZ R103, R179, R94 ;  /* 0x0000005eb3677220 */ /* 0x000fe40000410000 */
[----:B------:R-:W-:-:S02]  /*a960*/  FMUL.FTZ R107, R178, UR37 ;  /* 0x00000025b26b7c20 */ /* 0x000fc40008410000 */
[----:B------:R-:W-:Y:S02]  /*a970*/  FMUL.FTZ R112, R178, UR36 ;  /* 0x00000024b2707c20 */ /* 0x000fe40008410000 */
[----:B------:R-:W-:Y:S02]  /*a980*/  FFMA.FTZ R98, R71, R244, R98 ;  /* 0x000000f447627223 */ /* 0x000fe40000010062 */
[----:B------:R-:W-:Y:S02]  /*a990*/  FFMA.FTZ R101, R244, R99, -R101 ;  /* 0x00000063f4657223 */ /* 0x000fe40000010865 */
[-C--:B------:R-:W-:Y:S02]  /*a9a0*/  FFMA.FTZ R103, R243, R104.reuse, -R103 ;  /* 0x00000068f3677223 */ /* 0x080fe40000010867 */
[----:B------:R-:W-:Y:S02]  /*a9b0*/  FMUL.FTZ R104, R179, R104 ;  /* 0x00000068b3687220 */ /* 0x000fe40000410000 */
[----:B------:R-:W-:-:S02]  /*a9c0*/  FMUL.FTZ R99, R157, R132 ;  /* 0x000000849d637220 */ /* 0x000fc40000410000 */
[C---:B------:R-:W-:Y:S02]  /*a9d0*/  FFMA.FTZ R107, R242.reuse, UR36, -R107 ;  /* 0x00000024f26b7c23 */ /* 0x040fe4000801086b */
[----:B------:R-:W-:Y:S02]  /*a9e0*/  FFMA.FTZ R112, R242, UR37, R112 ;  /* 0x00000025f2707c23 */ /* 0x000fe40008010070 */
[----:B------:R-:W-:Y:S02]  /*a9f0*/  FMUL.FTZ R106, R175, UR36 ;  /* 0x00000024af6a7c20 */ /* 0x000fe40008410000 */
[----:B------:R-:W-:Y:S02]  /*aa00*/  FADD.FTZ R100, R100, R95 ;  /* 0x0000005f64647221 */ /* 0x000fe40000010000 */
[----:B------:R-:W-:Y:S02]  /*aa10*/  FADD.FTZ R65, R65, R98 ;  /* 0x0000006241417221 */ /* 0x000fe40000010000 */
[----:B------:R-:W-:-:S02]  /*aa20*/  FFMA.FTZ R242, R79, -R132, R242 ;  /* 0x800000844ff27223 */ /* 0x000fc400000100f2 */
[----:B------:R-:W-:Y:S02]  /*aa30*/  FMUL.FTZ R95, R190, R132 ;  /* 0x00000084be5f7220 */ /* 0x000fe40000410000 */
[----:B------:R-:W-:Y:S02]  /*aa40*/  FFMA.FTZ R104, R94, R243, R104 ;  /* 0x000000f35e687223 */ /* 0x000fe40000010068 */
[----:B------:R-:W-:Y:S02]  /*aa50*/  FMUL.FTZ R98, R178, R99 ;  /* 0x00000063b2627220 */ /* 0x000fe40000410000 */
[----:B------:R-:W-:Y:S02]  /*aa60*/  FMUL.FTZ R108, R176, UR36 ;  /* 0x00000024b06c7c20 */ /* 0x000fe40008410000 */
[----:B------:R-:W-:Y:S02]  /*aa70*/  FFMA.FTZ R106, R239, UR37, R106 ;  /* 0x00000025ef6a7c23 */ /* 0x000fe4000801006a */
[----:B------:R-:W-:-:S02]  /*aa80*/  FADD.FTZ R65, R65, R104 ;  /* 0x0000006841417221 */ /* 0x000fc40000010000 */
[----:B------:R-:W-:Y:S02]  /*aa90*/  FFMA.FTZ R98, R95, R242, R98 ;  /* 0x000000f25f627223 */ /* 0x000fe40000010062 */
[----:B------:R-:W-:Y:S02]  /*aaa0*/  FMUL.FTZ R105, R177, UR37 ;  /* 0x00000025b1697c20 */ /* 0x000fe40008410000 */
[----:B------:R-:W-:Y:S02]  /*aab0*/  FFMA.FTZ R108, R240, UR37, R108 ;  /* 0x00000025f06c7c23 */ /* 0x000fe4000801006c */
[----:B------:R-:W-:Y:S02]  /*aac0*/  FFMA.FTZ R106, -R203, R106, -RZ ;  /* 0x0000006acb6a7223 */ /* 0x000fe400000109ff */
[----:B------:R-:W-:Y:S02]  /*aad0*/  FADD.FTZ R100, R100, R101 ;  /* 0x0000006564647221 */ /* 0x000fe40000010000 */
[----:B------:R-:W-:Y:S01]  /*aae0*/  FMUL.FTZ R110, R177, UR36 ;  /* 0x00000024b16e7c20 */ /* 0x000fe20008410000 */
[----:B------:R0:W-:Y:S01]  /*aaf0*/  STS [R64.X4+0x10c4], R106 ;  /* 0x0010c46a40007388 */ /* 0x0001e20000004800 */
[----:B------:R-:W-:-:S02]  /*ab00*/  FMUL.FTZ R101, R178, R95 ;  /* 0x0000005fb2657220 */ /* 0x000fc40000410000 */
[----:B------:R-:W-:Y:S02]  /*ab10*/  FADD.FTZ R65, R65, R98 ;  /* 0x0000006241417221 */ /* 0x000fe40000010000 */
[----:B------:R-:W-:Y:S02]  /*ab20*/  FFMA.FTZ R105, R241, UR36, -R105 ;  /* 0x00000024f1697c23 */ /* 0x000fe40008010869 */
[----:B------:R-:W-:Y:S02]  /*ab30*/  FMUL.FTZ R98, R193, R129 ;  /* 0x00000081c1627220 */ /* 0x000fe40000410000 */
[----:B------:R-:W-:Y:S02]  /*ab40*/  FFMA.FTZ R108, -R198, R108, -RZ ;  /* 0x0000006cc66c7223 */ /* 0x000fe400000109ff */
[----:B------:R-:W-:Y:S02]  /*ab50*/  FFMA.FTZ R110, R241, UR37, R110 ;  /* 0x00000025f16e7c23 */ /* 0x000fe4000801006e */
[----:B------:R-:W-:Y:S01]  /*ab60*/  FFMA.FTZ R104, R242, R99, -R101 ;  /* 0x00000063f2687223 */ /* 0x000fe20000010865 */
[----:B------:R1:W-:Y:S01]  /*ab70*/  STS [R64.X4+0x10bc], R108 ;  /* 0x0010bc6c40007388 */ /* 0x0003e20000004800 */
[----:B------:R-:W-:-:S02]  /*ab80*/  FMUL.FTZ R105, R197, R105 ;  /* 0x00000069c5697220 */ /* 0x000fc40000410000 */
[-C--:B------:R-:W-:Y:S02]  /*ab90*/  FFMA.FTZ R241, R78, -R129.reuse, R241 ;  /* 0x800000814ef17223 */ /* 0x080fe400000100f1 */
[----:B0-----:R-:W-:Y:S01]  /*aba0*/  FMUL.FTZ R106, R155, R129 ;  /* 0x000000819b6a7220 */ /* 0x001fe20000410000 */
[----:B------:R0:W-:Y:S01]  /*abb0*/  STS [R64.X4+0x10b0], R105 ;  /* 0x0010b06940007388 */ /* 0x0001e20000004800 */
[----:B------:R-:W-:Y:S02]  /*abc0*/  FMUL.FTZ R101, R177, R98 ;  /* 0x00000062b1657220 */ /* 0x000fe40000410000 */
[----:B------:R-:W-:Y:S02]  /*abd0*/  FMUL.FTZ R99, R196, R128 ;  /* 0x00000080c4637220 */ /* 0x000fe40000410000 */
[C---:B------:R-:W-:Y:S02]  /*abe0*/  FMUL.FTZ R107, R192.reuse, R107 ;  /* 0x0000006bc06b7220 */ /* 0x040fe40000410000 */
[----:B------:R-:W-:-:S02]  /*abf0*/  FFMA.FTZ R112, -R192, R112, -RZ ;  /* 0x00000070c0707223 */ /* 0x000fc400000109ff */
[----:B------:R-:W-:Y:S01]  /*ac00*/  FFMA.FTZ R110, -R197, R110, -RZ ;  /* 0x0000006ec56e7223 */ /* 0x000fe200000109ff */
[----:B------:R-:W-:Y:S01]  /*ac10*/  STS [R64.X4+0x10a8], R107 ;  /* 0x0010a86b40007388 */ /* 0x000fe20000004800 */
[-C--:B-1----:R-:W-:Y:S02]  /*ac20*/  FFMA.FTZ R108, R241, R106.reuse, -R101 ;  /* 0x0000006af16c7223 */ /* 0x082fe40000010865 */
[----:B------:R-:W-:Y:S01]  /*ac30*/  FADD.FTZ R103, R100, R103 ;  /* 0x0000006764677221 */ /* 0x000fe20000010000 */
[----:B------:R1:W-:Y:S01]  /*ac40*/  STS [R64.X4+0x10ac], R112 ;  /* 0x0010ac7040007388 */ /* 0x0003e20000004800 */
[----:B------:R-:W-:Y:S02]  /*ac50*/  FMUL.FTZ R106, R177, R106 ;  /* 0x0000006ab16a7220 */ /* 0x000fe40000410000 */
[----:B------:R-:W-:Y:S01]  /*ac60*/  FFMA.FTZ R240, R77, -R128, R240 ;  /* 0x800000804df07223 */ /* 0x000fe200000100f0 */
[----:B------:R2:W-:Y:S01]  /*ac70*/  STS [R64.X4+0x10b4], R110 ;  /* 0x0010b46e40007388 */ /* 0x0005e20000004800 */
[----:B------:R-:W-:-:S02]  /*ac80*/  FMUL.FTZ R100, R199, R127 ;  /* 0x0000007fc7647220 */ /* 0x000fc40000410000 */
[----:B0-----:R-:W-:Y:S02]  /*ac90*/  FMUL.FTZ R105, R195, R128 ;  /* 0x00000080c3697220 */ /* 0x001fe40000410000 */
[----:B------:R-:W-:Y:S02]  /*aca0*/  FMUL.FTZ R101, R176, R99 ;  /* 0x00000063b0657220 */ /* 0x000fe40000410000 */
[----:B------:R-:W-:Y:S02]  /*acb0*/  FFMA.FTZ R106, R98, R241, R106 ;  /* 0x000000f1626a7223 */ /* 0x000fe4000001006a */
[----:B------:R-:W-:Y:S02]  /*acc0*/  FMUL.FTZ R120, R172, UR37 ;  /* 0x00000025ac787c20 */ /* 0x000fe40008410000 */
[C---:B------:R-:W-:Y:S02]  /*acd0*/  FMUL.FTZ R130, R97.reuse, UR37 ;  /* 0x0000002561827c20 */ /* 0x040fe40008410000 */
[----:B------:R-:W-:-:S02]  /*ace0*/  FMUL.FTZ R90, R97, UR36 ;  /* 0x00000024615a7c20 */ /* 0x000fc40008410000 */
[-C--:B------:R-:W-:Y:S02]  /*acf0*/  FFMA.FTZ R239, R76, -R127.reuse, R239 ;  /* 0x8000007f4cef7223 */ /* 0x080fe400000100ef */
[----:B-1----:R-:W-:Y:S02]  /*ad00*/  FMUL.FTZ R112, R91, R127 ;  /* 0x0000007f5b707220 */ /* 0x002fe40000410000 */
[----:B------:R-:W-:Y:S02]  /*ad10*/  FMUL.FTZ R107, R175, R100 ;  /* 0x00000064af6b7220 */ /* 0x000fe40000410000 */
[-C--:B--2---:R-:W-:Y:S02]  /*ad20*/  FFMA.FTZ R110, R240, R105.reuse, -R101 ;  /* 0x00000069f06e7223 */ /* 0x084fe40000010865 */
[----:B------:R-:W-:Y:S02]  /*ad30*/  FMUL.FTZ R105, R176, R105 ;  /* 0x00000069b0697220 */ /* 0x000fe40000410000 */
[----:B------:R-:W-:-:S02]  /*ad40*/  FADD.FTZ R65, R65, R106 ;  /* 0x0000006a41417221 */ /* 0x000fc40000010000 */
[----:B------:R-:W-:Y:S02]  /*ad50*/  FFMA.FTZ R120, R236, UR36, -R120 ;  /* 0x00000024ec787c23 */ /* 0x000fe40008010878 */
[C---:B------:R-:W-:Y:S02]  /*ad60*/  FFMA.FTZ R130, R232.reuse, UR36, -R130 ;  /* 0x00000024e8827c23 */ /* 0x040fe40008010882 */
[----:B------:R-:W-:Y:S02]  /*ad70*/  FFMA.FTZ R90, R232, UR37, R90 ;  /* 0x00000025e85a7c23 */ /* 0x000fe4000801005a */
[----:B------:R-:W-:Y:S02]  /*ad80*/  FADD.FTZ R103, R103, R104 ;  /* 0x0000006867677221 */ /* 0x000fe40000010000 */
[----:B------:R-:W-:Y:S02]  /*ad90*/  FFMA.FTZ R106, R239, R112, -R107 ;  /* 0x00000070ef6a7223 */ /* 0x000fe4000001086b */
[----:B------:R-:W-:-:S02]  /*ada0*/  FFMA.FTZ R104, R99, R240, R105 ;  /* 0x000000f063687223 */ /* 0x000fc40000010069 */
[----:B------:R-:W-:Y:S02]  /*adb0*/  FMUL.FTZ R112, R175, R112 ;  /* 0x00000070af707220 */ /* 0x000fe40000410000 */
[----:B------:R-:W-:Y:S02]  /*adc0*/  FFMA.FTZ R117, -R231, R117, -RZ ;  /* 0x00000075e7757223 */ /* 0x000fe400000109ff */
[C---:B------:R-:W-:Y:S02]  /*add0*/  FMUL.FTZ R115, R225.reuse, R115 ;  /* 0x00000073e1737220 */ /* 0x040fe40000410000 */
[----:B------:R-:W-:Y:S01]  /*ade0*/  FFMA.FTZ R119, -R225, R119, -RZ ;  /* 0x00000077e1777223 */ /* 0x000fe200000109ff */
[----:B------:R-:W-:Y:S01]  /*adf0*/  STS [R64.X4+0x1084], R117 ;  /* 0x0010847540007388 */ /* 0x000fe20000004800 */
[C---:B------:R-:W-:Y:S02]  /*ae00*/  FMUL.FTZ R113, R228.reuse, R113 ;  /* 0x00000071e4717220 */ /* 0x040fe40000410000 */
[----:B------:R-:W-:Y:S01]  /*ae10*/  FFMA.FTZ R118, -R228, R118, -RZ ;  /* 0x00000076e4767223 */ /* 0x000fe200000109ff */
[----:B------:R-:W-:Y:S01]  /*ae20*/  STS [R64.X4+0x1088], R115 ;  /* 0x0010887340007388 */ /* 0x000fe20000004800 */
[----:B------:R-:W-:-:S02]  /*ae30*/  FMUL.FTZ R111, R186, R111 ;  /* 0x0000006fba6f7220 */ /* 0x000fc40000410000 */
[----:B------:R-:W-:Y:S01]  /*ae40*/  FFMA.FTZ R116, -R186, R116, -RZ ;  /* 0x00000074ba747223 */ /* 0x000fe200000109ff */
[----:B------:R-:W-:Y:S01]  /*ae50*/  STS [R64.X4+0x108c], R119 ;  /* 0x00108c7740007388 */ /* 0x000fe20000004800 */
[C---:B------:R-:W-:Y:S02]  /*ae60*/  FMUL.FTZ R109, R191.reuse, R109 ;  /* 0x0000006dbf6d7220 */ /* 0x040fe40000410000 */
[----:B------:R-:W-:Y:S01]  /*ae70*/  FFMA.FTZ R114, -R191, R114, -RZ ;  /* 0x00000072bf727223 */ /* 0x000fe200000109ff */
[----:B------:R-:W-:Y:S01]  /*ae80*/  STS [R64.X4+0x1090], R113 ;  /* 0x0010907140007388 */ /* 0x000fe20000004800 */
[----:B------:R-:W-:Y:S02]  /*ae90*/  FMUL.FTZ R120, R210, R120 ;  /* 0x00000078d2787220 */ /* 0x000fe40000410000 */
[C---:B------:R-:W-:Y:S01]  /*aea0*/  FMUL.FTZ R130, R221.reuse, R130 ;  /* 0x00000082dd827220 */ /* 0x040fe20000410000 */
[----:B------:R-:W-:Y:S01]  /*aeb0*/  STS [R64.X4+0x1094], R118 ;  /* 0x0010947640007388 */ /* 0x000fe20000004800 */
[----:B------:R-:W-:-:S02]  /*aec0*/  FFMA.FTZ R90, -R221, R90, -RZ ;  /* 0x0000005add5a7223 */ /* 0x000fc400000109ff */
[----:B------:R-:W-:Y:S01]  /*aed0*/  FADD.FTZ R65, R65, R104 ;  /* 0x0000006841417221 */ /* 0x000fe20000010000 */
[----:B------:R0:W-:Y:S01]  /*aee0*/  STS [R64.X4+0x1098], R111 ;  /* 0x0010986f40007388 */ /* 0x0001e20000004800 */
[----:B------:R-:W-:Y:S02]  /*aef0*/  FFMA.FTZ R112, R100, R239, R112 ;  /* 0x000000ef64707223 */ /* 0x000fe40000010070 */
[----:B------:R-:W-:Y:S01]  /*af00*/  FADD.FTZ R103, R103, R108 ;  /* 0x0000006c67677221 */ /* 0x000fe20000010000 */
[----:B------:R1:W-:Y:S01]  /*af10*/  STS [R64.X4+0x109c], R116 ;  /* 0x00109c7440007388 */ /* 0x0003e20000004800 */
[----:B------:R-:W-:Y:S02]  /*af20*/  FADD.FTZ R133, R65, R112 ;  /* 0x0000007041857221 */ /* 0x000fe40000010000 */
[----:B------:R-:W-:Y:S01]  /*af30*/  FMUL.FTZ R65, R219, UR45 ;  /* 0x0000002ddb417c20 */ /* 0x000fe20008410000 */
[----:B------:R-:W-:Y:S01]  /*af40*/  STS [R64.X4+0x10a0], R109 ;  /* 0x0010a06d40007388 */ /* 0x000fe20000004800 */
[----:B------:R-:W-:Y:S01]  /*af50*/  FADD.FTZ R103, R103, R110 ;  /* 0x0000006e67677221 */ /* 0x000fe20000010000 */
[----:B0-----:R-:W-:Y:S01]  /*af60*/  MOV R111, UR39 ;  /* 0x00000027006f7c02 */ /* 0x001fe20008000f00 */
[----:B------:R-:W-:Y:S01]  /*af70*/  FFMA.FTZ R110, R102, UR42, -R65 ;  /* 0x0000002a666e7c23 */ /* 0x000fe20008010841 */
[----:B------:R0:W-:Y:S01]  /*af80*/  STS [R64.X4+0x10a4], R114 ;  /* 0x0010a47240007388 */ /* 0x0001e20000004800 */
[----:B------:R-:W-:Y:S01]  /*af90*/  FMUL.FTZ R65, R211, UR45 ;  /* 0x0000002dd3417c20 */ /* 0x000fe20008410000 */
[----:B------:R-:W-:Y:S01]  /*afa0*/  LEA R111, R111, -R88, 0x1 ;  /* 0x800000586f6f7211 */ /* 0x000fe200078e08ff */
[C---:B-1----:R-:W-:Y:S01]  /*afb0*/  FMUL.FTZ R116, R93.reuse, UR45 ;  /* 0x0000002d5d747c20 */ /* 0x042fe20008410000 */
[----:B------:R1:W-:Y:S01]  /*afc0*/  STS [R64.X4+0x10d8], R120 ;  /* 0x0010d87840007388 */ /* 0x0003e20000004800 */
[----:B------:R-:W-:Y:S01]  /*afd0*/  FMUL.FTZ R136, R93, R125 ;  /* 0x0000007d5d887220 */ /* 0x000fe20000410000 */
[----:B------:R-:W-:Y:S01]  /*afe0*/  ISETP.GE.AND P0, PT, R111, 0x1, PT ;  /* 0x000000016f00780c */ /* 0x000fe20003f06270 */
[----:B------:R-:W-:Y:S01]  /*aff0*/  FADD.FTZ R129, R103, R106 ;  /* 0x0000006a67817221 */ /* 0x000fe20000010000 */
[----:B------:R-:W-:Y:S01]  /*b000*/  STS [R64.X4+0x10f8], R130 ;  /* 0x0010f88240007388 */ /* 0x000fe20000004800 */
[----:B------:R-:W-:-:S02]  /*b010*/  FFMA.FTZ R106, R212, UR42, -R65 ;  /* 0x0000002ad46a7c23 */ /* 0x000fc40008010841 */
[----:B0-----:R-:W-:Y:S01]  /*b020*/  FMUL.FTZ R114, R199, UR45 ;  /* 0x0000002dc7727c20 */ /* 0x001fe20008410000 */
[----:B------:R0:W-:Y:S01]  /*b030*/  STS [R64.X4+0x10fc], R90 ;  /* 0x0010fc5a40007388 */ /* 0x0001e20000004800 */
[-C--:B------:R-:W-:Y:S02]  /*b040*/  FFMA.FTZ R238, R75, -R126.reuse, R238 ;  /* 0x8000007e4bee7223 */ /* 0x080fe400000100ee */
[----:B------:R-:W-:Y:S02]  /*b050*/  FMUL.FTZ R65, R150, R126 ;  /* 0x0000007e96417220 */ /* 0x000fe40000410000 */
[C---:B------:R-:W-:Y:S02]  /*b060*/  FFMA.FTZ R114, R91.reuse, UR42, -R114 ;  /* 0x0000002a5b727c23 */ /* 0x040fe40008010872 */
[----:B-1----:R-:W-:Y:S02]  /*b070*/  FMUL.FTZ R120, R91, UR45 ;  /* 0x0000002d5b787c20 */ /* 0x002fe40008410000 */
[----:B------:R-:W-:-:S02]  /*b080*/  FMUL.FTZ R146, R174, R65 ;  /* 0x00000041ae927220 */ /* 0x000fc40000410000 */
[----:B0-----:R-:W-:Y:S02]  /*b090*/  FMUL.FTZ R64, R214, UR45 ;  /* 0x0000002dd6407c20 */ /* 0x001fe40008410000 */
[----:B------:R-:W-:Y:S02]  /*b0a0*/  FMUL.FTZ R90, R205, UR45 ;  /* 0x0000002dcd5a7c20 */ /* 0x000fe40008410000 */
[----:B------:R-:W-:Y:S02]  /*b0b0*/  FFMA.FTZ R107, R213, UR42, -R64 ;  /* 0x0000002ad56b7c23 */ /* 0x000fe40008010840 */
[----:B------:R-:W-:Y:S02]  /*b0c0*/  FMUL.FTZ R64, R208, UR45 ;  /* 0x0000002dd0407c20 */ /* 0x000fe40008410000 */
[----:B------:R-:W-:Y:S02]  /*b0d0*/  FFMA.FTZ R90, R93, UR42, -R90 ;  /* 0x0000002a5d5a7c23 */ /* 0x000fe4000801085a */
[----:B------:R-:W-:-:S02]  /*b0e0*/  FMUL.FTZ R93, R202, R126 ;  /* 0x0000007eca5d7220 */ /* 0x000fc40000410000 */
[----:B------:R-:W-:Y:S02]  /*b0f0*/  FFMA.FTZ R103, R207, UR42, -R64 ;  /* 0x0000002acf677c23 */ /* 0x000fe40008010840 */
[----:B------:R-:W-:Y:S02]  /*b100*/  FMUL.FTZ R144, R174, R93 ;  /* 0x0000005dae907220 */ /* 0x000fe40000410000 */
[----:B------:R-:W-:Y:S02]  /*b110*/  FMUL.FTZ R64, R196, UR45 ;  /* 0x0000002dc4407c20 */ /* 0x000fe40008410000 */
[----:B------:R-:W-:Y:S02]  /*b120*/  FFMA.FTZ R144, R238, R65, -R144 ;  /* 0x00000041ee907223 */ /* 0x000fe40000010890 */
[----:B------:R-:W-:Y:S02]  /*b130*/  FFMA.FTZ R91, R195, UR42, -R64 ;  /* 0x0000002ac35b7c23 */ /* 0x000fe40008010840 */
[----:B------:R-:W-:-:S02]  /*b140*/  FMUL.FTZ R64, R190, UR45 ;  /* 0x0000002dbe407c20 */ /* 0x000fc40008410000 */
[----:B------:R-:W-:Y:S02]  /*b150*/  FMUL.FTZ R65, R187, UR45 ;  /* 0x0000002dbb417c20 */ /* 0x000fe40008410000 */
[----:B------:R-:W-:Y:S02]  /*b160*/  FFMA.FTZ R119, R157, UR42, -R64 ;  /* 0x0000002a9d777c23 */ /* 0x000fe40008010840 */
[----:B------:R-:W-:Y:S02]  /*b170*/  FFMA.FTZ R128, R188, UR42, -R65 ;  /* 0x0000002abc807c23 */ /* 0x000fe40008010841 */
[----:B------:R-:W-:Y:S02]  /*b180*/  FMUL.FTZ R64, R184, UR45 ;  /* 0x0000002db8407c20 */ /* 0x000fe40008410000 */
[----:B------:R-:W-:Y:S02]  /*b190*/  FMUL.FTZ R65, R226, UR45 ;  /* 0x0000002de2417c20 */ /* 0x000fe40008410000 */
[----:B------:R-:W-:-:S02]  /*b1a0*/  FFMA.FTZ R237, R74, -R125, R237 ;  /* 0x8000007d4aed7223 */ /* 0x000fc400000100ed */
[----:B------:R-:W-:Y:S02]  /*b1b0*/  FMUL.FTZ R118, R205, R125 ;  /* 0x0000007dcd767220 */ /* 0x000fe40000410000 */
[----:B------:R-:W-:Y:S02]  /*b1c0*/  FFMA.FTZ R125, R185, UR42, -R64 ;  /* 0x0000002ab97d7c23 */ /* 0x000fe40008010840 */
[----:B------:R-:W-:Y:S02]  /*b1d0*/  FFMA.FTZ R134, R68, UR42, -R65 ;  /* 0x0000002a44867c23 */ /* 0x000fe40008010841 */
[----:B------:R-:W-:Y:S02]  /*b1e0*/  FMUL.FTZ R64, R223, UR45 ;  /* 0x0000002ddf407c20 */ /* 0x000fe40008410000 */
[----:B------:R-:W-:Y:S02]  /*b1f0*/  FMUL.FTZ R65, R230, UR45 ;  /* 0x0000002de6417c20 */ /* 0x000fe40008410000 */
[----:B------:R-:W-:-:S02]  /*b200*/  FMUL.FTZ R139, R68, UR45 ;  /* 0x0000002d448b7c20 */ /* 0x000fc40008410000 */
        /* <DEDUP_REMOVED lines=28> */
[----:B------:R-:W-:Y:S02]  /*b3d0*/  FFMA.FTZ R146, R93, R238, R146 ;  /* 0x000000ee5d927223 */ /* 0x000fe40000010092 */
[----:B------:R-:W-:-:S02]  /*b3e0*/  FFMA.FTZ R120, R199, UR42, R120 ;  /* 0x0000002ac7787c23 */ /* 0x000fc40008010078 */
[----:B------:R-:W-:Y:S02]  /*b3f0*/  FFMA.FTZ R117, R196, UR42, R117 ;  /* 0x0000002ac4757c23 */ /* 0x000fe40008010075 */
[----:B------:R-:W-:Y:S02]  /*b400*/  FFMA.FTZ R126, R155, UR42, -R126 ;  /* 0x0000002a9b7e7c23 */ /* 0x000fe4000801087e */
[----:B------:R-:W-:Y:S02]  /*b410*/  FFMA.FTZ R132, R193, UR42, R132 ;  /* 0x0000002ac1847c23 */ /* 0x000fe40008010084 */
        /* <DEDUP_REMOVED lines=8> */
[----:B------:R-:W-:Y:S01]  /*b4a0*/  ULEA UR34, UR24, 0xfffffc00, 0xa ;  /* 0xfffffc0018227891 */ /* 0x000fe2000f8e503f */
[----:B------:R-:W-:Y:S01]  /*b4b0*/  MOV R67, UR7 ;  /* 0x0000000700437c02 */ /* 0x000fe20008000f00 */
[----:B------:R-:W-:-:S02]  /*b4c0*/  ULDC.64 UR36, c[0x0][0x2c0] ;  /* 0x0000b00000247ab9 */ /* 0x000fc40000000a00 */
[----:B------:R0:W1:Y:S01]  /*b4d0*/  LDS R141, [R66.X4+0x1080] ;  /* 0x00108000428d7984 */ /* 0x0000620000004800 */
[----:B------:R-:W-:Y:S01]  /*b4e0*/  UIMAD UR45, UR15, UR36, URZ ;  /* 0x000000240f2d72a4 */ /* 0x000fe2000f8e023f */
[----:B------:R-:W-:Y:S01]  /*b4f0*/  IADD3 R64, P0, R88, UR34, RZ ;  /* 0x0000002258407c10 */ /* 0x000fe2000ff1e0ff */
[----:B------:R-:W-:Y:S01]  /*b500*/  UIMAD.WIDE.U32 UR42, UR14, UR36, URZ ;  /* 0x000000240e2a72a5 */ /* 0x000fe2000f8e003f */
[----:B------:R-:W-:Y:S01]  /*b510*/  MOV R65, UR34 ;  /* 0x0000002200417c02 */ /* 0x000fe20008000f00 */
[----:B------:R-:W-:Y:S02]  /*b520*/  ULDC.64 UR34, c[0x0][0x2b8] ;  /* 0x0000ae0000227ab9 */ /* 0x000fe40000000a00 */
[----:B------:R-:W-:Y:S01]  /*b530*/  UIMAD UR37, UR14, UR37, UR45 ;  /* 0x000000250e2572a4 */ /* 0x000fe2000f8e022d */
[----:B------:R-:W-:Y:S01]  /*b540*/  LEA.HI.X.SX32 R65, R65, RZ, 0x1, P0 ;  /* 0x000000ff41417211 */ /* 0x000fe200000f0eff */
[----:B------:R-:W-:Y:S02]  /*b550*/  USHF.R.U32.HI UR46, URZ, 0x1, UR35 ;  /* 0x000000013f2e7899 */ /* 0x000fe40008011623 */
[----:B------:R-:W-:-:S02]  /*b560*/  USHF.R.U64 UR45, UR34, 0x1, UR35 ;  /* 0x00000001222d7899 */ /* 0x000fc40008001223 */
[----:B------:R-:W-:Y:S01]  /*b570*/  UIMAD UR46, UR46, UR12, URZ ;  /* 0x0000000c2e2e72a4 */ /* 0x000fe2000f8e023f */
[----:B------:R-:W-:Y:S01]  /*b580*/  IMAD.WIDE.U32 R64, R67, c[0x0][0x2d0], R64 ;  /* 0x0000b40043407a25 */ /* 0x000fe200078e0040 */
[----:B------:R-:W-:Y:S02]  /*b590*/  ULDC.64 UR34, c[0x0][0x2d0] ;  /* 0x0000b40000227ab9 */ /* 0x000fe40000000a00 */
[----:B------:R-:W-:Y:S02]  /*b5a0*/  UIMAD UR34, UR44, UR34, URZ ;  /* 0x000000222c2272a4 */ /* 0x000fe4000f8e023f */
[----:B------:R-:W-:Y:S02]  /*b5b0*/  UIADD3 UR37, UR43, UR37, URZ ;  /* 0x000000252b257290 */ /* 0x000fe4000fffe03f */
[----:B------:R-:W-:Y:S02]  /*b5c0*/  UMOV UR36, UR42 ;  /* 0x0000002a00247c82 */ /* 0x000fe40008000000 */
[----:B------:R-:W-:-:S02]  /*b5d0*/  UIMAD UR46, UR13, UR45, UR46 ;  /* 0x0000002d0d2e72a4 */ /* 0x000fc4000f8e022e */
[----:B------:R-:W-:Y:S02]  /*b5e0*/  UIMAD.WIDE.U32 UR36, UR12, UR45, UR36 ;  /* 0x0000002d0c2472a5 */ /* 0x000fe4000f8e0024 */
        /* <DEDUP_REMOVED lines=9> */
.L_x_8411:
[----:B------:R-:W-:Y:S05]  /*b680*/  BSYNC B0 ;  /* 0x0000000000007941 */ /* 0x000fea0003800000 */
.L_x_8410:
[----:B------:R-:W-:Y:S01]  /*b690*/  FADD.FTZ R146, R133, R146 ;  /* 0x0000009285927221 */ /* 0x000fe20000010000 */
[----:B------:R-:W-:Y:S01]  /*b6a0*/  ULDC.64 UR34, c[0x0][0x2b8] ;  /* 0x0000ae0000227ab9 */ /* 0x000fe20000000a00 */
[----:B------:R-:W-:Y:S01]  /*b6b0*/  FMUL.FTZ R64, R173, R118 ;  /* 0x00000076ad407220 */ /* 0x000fe20000410000 */
[----:B------:R-:W-:Y:S01]  /*b6c0*/  USHF.R.U32.HI UR36, URZ, 0x1, UR35 ;  /* 0x000000013f247899 */ /* 0x000fe20008011623 */
[-C--:B------:R-:W-:Y:S01]  /*b6d0*/  FMUL.FTZ R133, R208, R124.reuse ;  /* 0x0000007cd0857220 */ /* 0x080fe20000410000 */
[----:B------:R-:W-:Y:S01]  /*b6e0*/  USHF.R.U64 UR34, UR34, 0x1, UR35 ;  /* 0x0000000122227899 */ /* 0x000fe20008001223 */
[----:B------:R-:W-:Y:S01]  /*b6f0*/  FFMA.FTZ R236, R73, -R124, R236 ;  /* 0x8000007c49ec7223 */ /* 0x000fe200000100ec */
[----:B------:R-:W-:Y:S01]  /*b700*/  UIMAD UR35, UR36, UR12, URZ ;  /* 0x0000000c242372a4 */ /* 0x000fe2000f8e023f */
[----:B------:R-:W-:Y:S01]  /*b710*/  FFMA.FTZ R64, R237, R136, -R64 ;  /* 0x00000088ed407223 */ /* 0x000fe20000010840 */
[----:B------:R-:W-:Y:S01]  /*b720*/  UIMAD.WIDE.U32 UR36, UR34, UR12, URZ ;  /* 0x0000000c222472a5 */ /* 0x000fe2000f8e003f */
[----:B------:R-:W-:Y:S01]  /*b730*/  FMUL.FTZ R207, R207, R124 ;  /* 0x0000007ccfcf7220 */ /* 0x000fe20000410000 */
[----:B------:R-:W-:Y:S01]  /*b740*/  UIMAD UR42, UR13, UR34, UR35 ;  /* 0x000000220d2a72a4 */ /* 0x000fe2000f8e0223 */
[----:B0-----:R-:W-:Y:S01]  /*b750*/  FMUL.FTZ R66, R172, R133 ;  /* 0x00000085ac427220 */ /* 0x001fe20000410000 */
[----:B------:R-:W-:Y:S01]  /*b760*/  BSSY B0, `(.L_x_8412) ;  /* 0x0000052000007945 */ /* 0x000fe20003800000 */
[----:B------:R-:W-:Y:S01]  /*b770*/  FMUL.FTZ R136, R173, R136 ;  /* 0x00000088ad887220 */ /* 0x000fe20000410000 */
[----:B------:R-:W-:Y:S01]  /*b780*/  ULDC.64 UR34, c[0x0][0x2c0] ;  /* 0x0000b00000227ab9 */ /* 0x000fe20000000a00 */
[----:B------:R-:W-:Y:S01]  /*b790*/  FFMA.FTZ R67, R236, R207, -R66 ;  /* 0x000000cfec437223 */ /* 0x000fe20000010842 */
[----:B------:R-:W-:Y:S01]  /*b7a0*/  UIADD3 UR37, UR42, UR37, URZ ;  /* 0x000000252a257290 */ /* 0x000fe2000fffe03f */
[----:B------:R-:W-:Y:S01]  /*b7b0*/  FFMA.FTZ R65, R118, R237, R136 ;  /* 0x000000ed76417223 */ /* 0x000fe20000010088 */
[----:B------:R-:W-:Y:S01]  /*b7c0*/  UIMAD UR42, UR15, UR34, URZ ;  /* 0x000000220f2a72a4 */ /* 0x000fe2000f8e023f */
[----:B------:R-:W-:Y:S01]  /*b7d0*/  FMUL.FTZ R207, R172, R207 ;  /* 0x000000cfaccf7220 */ /* 0x000fe20000410000 */
[----:B------:R-:W-:Y:S01]  /*b7e0*/  UIMAD.WIDE.U32 UR36, UR14, UR34, UR36 ;  /* 0x000000220e2472a5 */ /* 0x000fe2000f8e0024 */
[----:B------:R-:W-:Y:S01]  /*b7f0*/  FADD.FTZ R65, R146, R65 ;  /* 0x0000004192417221 */ /* 0x000fe20000010000 */
[----:B------:R-:W-:Y:S01]  /*b800*/  UIMAD UR42, UR14, UR35, UR42 ;  /* 0x000000230e2a72a4 */ /* 0x000fe2000f8e022a */
[----:B------:R-:W-:Y:S01]  /*b810*/  FFMA.FTZ R66, R133, R236, R207 ;  /* 0x000000ec85427223 */ /* 0x000fe200000100cf */
[----:B------:R-:W-:Y:S01]  /*b820*/  ISETP.GE.AND P1, PT, R111, 0x41, PT ;  /* 0x000000416f00780c */ /* 0x000fe20003f26270 */
[----:B------:R-:W-:Y:S01]  /*b830*/  FADD.FTZ R129, R129, R144 ;  /* 0x0000009081817221 */ /* 0x000fe20000010000 */
[----:B------:R-:W-:Y:S01]  /*b840*/  ULDC.64 UR34, c[0x0][0x320] ;  /* 0x0000c80000227ab9 */ /* 0x000fe20000000a00 */
[-C--:B------:R-:W-:Y:S01]  /*b850*/  FMUL.FTZ R124, R211, R123.reuse ;  /* 0x0000007bd37c7220 */ /* 0x080fe20000410000 */
[----:B------:R-:W-:Y:S01]  /*b860*/  UIADD3 UR42, UR42, UR37, URZ ;  /* 0x000000252a2a7290 */ /* 0x000fe2000fffe03f */
[----:B------:R-:W-:Y:S01]  /*b870*/  FADD.FTZ R66, R65, R66 ;  /* 0x0000004241427221 */ /* 0x000fe20000010000 */
[----:B------:R-:W-:Y:S01]  /*b880*/  ULEA UR37, UP0, UR36, UR34, 0x3 ;  /* 0x0000002224257291 */ /* 0x000fe2000f80183f */
[-C--:B------:R-:W-:Y:S01]  /*b890*/  FFMA.FTZ R235, R72, -R123.reuse, R235 ;  /* 0x8000007b48eb7223 */ /* 0x080fe200000100eb */
[----:B------:R-:W-:Y:S01]  /*b8a0*/  ISETP.GE.AND P2, PT, R111, 0x61, PT ;  /* 0x000000616f00780c */ /* 0x000fe20003f46270 */
[----:B------:R-:W-:Y:S01]  /*b8b0*/  FMUL.FTZ R212, R212, R123 ;  /* 0x0000007bd4d47220 */ /* 0x000fe20000410000 */
[----:B------:R-:W-:Y:S01]  /*b8c0*/  ULDC UR34, c[0x0][0x174] ;  /* 0x00005d0000227ab9 */ /* 0x000fe20000000800 */
[----:B------:R-:W-:Y:S01]  /*b8d0*/  FADD.FTZ R64, R129, R64 ;  /* 0x0000004081407221 */ /* 0x000fe20000010000 */
[----:B------:R-:W-:Y:S01]  /*b8e0*/  UIADD3 UR34, UR6, -UR34, URZ ;  /* 0x8000002206227290 */ /* 0x000fe2000fffe03f */
[----:B------:R-:W-:Y:S01]  /*b8f0*/  FMUL.FTZ R65, R171, R124 ;  /* 0x0000007cab417220 */ /* 0x000fe20000410000 */
[----:B------:R-:W-:Y:S01]  /*b900*/  ULEA.HI.X UR35, UR36, UR35, UR42, 0x3, UP0 ;  /* 0x0000002324237291 */ /* 0x000fe200080f1c2a */
[----:B------:R-:W-:Y:S01]  /*b910*/  FADD.FTZ R67, R64, R67 ;  /* 0x0000004340437221 */ /* 0x000fe20000010000 */
[----:B------:R-:W-:Y:S01]  /*b920*/  UIMAD UR34, UR34, -0x400, URZ ;  /* 0xfffffc00222278a4 */ /* 0x000fe2000f8e023f */
[----:B------:R-:W-:Y:S01]  /*b930*/  FFMA.FTZ R136, R235, R212, -R65 ;  /* 0x000000d4eb887223 */ /* 0x000fe20000010841 */
[----:B------:R-:W-:Y:S01]  /*b940*/  LEA R64, P0, R88, UR37, 0x2 ;  /* 0x0000002558407c11 */ /* 0x000fe2000f8010ff */
[-C--:B------:R-:W-:Y:S01]  /*b950*/  FMUL.FTZ R123, R214, R122.reuse ;  /* 0x0000007ad67b7220 */ /* 0x080fe20000410000 */
[----:B------:R-:W-:Y:S01]  /*b960*/  USHF.L.U32 UR36, UR8, 0x2, URZ ;  /* 0x0000000208247899 */ /* 0x000fe2000800063f */
[----:B------:R-:W-:Y:S01]  /*b970*/  FADD.FTZ R67, R67, R136 ;  /* 0x0000008843437221 */ /* 0x000fe20000010000 */
[----:B------:R-:W-:Y:S01]  /*b980*/  LEA.HI.X R65, R88, UR35, RZ, 0x2, P0 ;  /* 0x0000002358417c11 */ /* 0x000fe200080f14ff */
[-C--:B------:R-:W-:Y:S01]  /*b990*/  FMUL.FTZ R213, R213, R122.reuse ;  /* 0x0000007ad5d57220 */ /* 0x080fe20000410000 */
[----:B------:R-:W-:Y:S01]  /*b9a0*/  MOV R141, UR34 ;  /* 0x00000022008d7c02 */ /* 0x000fe20008000f00 */
[----:B------:R-:W-:Y:S01]  /*b9b0*/  FFMA.FTZ R234, R63, -R122, R234 ;  /* 0x8000007a3fea7223 */ /* 0x000fe200000100ea */
[----:B------:R-:W-:Y:S01]  /*b9c0*/  USHF.L.U64.HI UR37, UR8, 0x2, UR9 ;  /* 0x0000000208257899 */ /* 0x000fe20008010209 */
[----:B------:R-:W-:Y:S01]  /*b9d0*/  FMUL.FTZ R136, R102, R121 ;  /* 0x0000007966887220 */ /* 0x000fe20000410000 */
[----:B------:R-:W-:Y:S01]  /*b9e0*/  ULDC.64 UR34, c[0x0][0x2d0] ;  /* 0x0000b40000227ab9 */ /* 0x000fe20000000a00 */
[----:B------:R-:W-:Y:S01]  /*b9f0*/  FMUL.FTZ R122, R170, R123 ;  /* 0x0000007baa7a7220 */ /* 0x000fe20000410000 */
[----:B------:R-:W-:Y:S01]  /*ba00*/  ISETP.GE.AND P0, PT, R111, 0x21, PT ;  /* 0x000000216f00780c */ /* 0x000fe20003f06270 */
[-C--:B------:R-:W-:Y:S01]  /*ba10*/  FMUL.FTZ R102, R219, R121.reuse ;  /* 0x00000079db667220 */ /* 0x080fe20000410000 */
[----:B------:R-:W-:Y:S01]  /*ba20*/  UIMAD UR34, UR37, UR34, URZ ;  /* 0x00000022252272a4 */ /* 0x000fe2000f8e023f */
[----:B------:R-:W-:-:S02]  /*ba30*/  FFMA.FTZ R233, R62, -R121, R233 ;  /* 0x800000793ee97223 */ /* 0x000fc400000100e9 */
[----:B------:R-:W-:Y:S01]  /*ba40*/  FFMA.FTZ R122, R234, R213, -R122 ;  /* 0x000000d5ea7a7223 */ /* 0x000fe2000001087a */
[----:B------:R-:W-:Y:S01]  /*ba50*/  UIMAD UR34, UR36, UR35, UR34 ;  /* 0x00000023242272a4 */ /* 0x000fe2000f8e0222 */
[----:B------:R-:W-:Y:S02]  /*ba60*/  FMUL.FTZ R121, R169, R102 ;  /* 0x00000066a9797220 */ /* 0x000fe40000410000 */
[----:B------:R-:W-:Y:S02]  /*ba70*/  FADD.FTZ R67, R67, R122 ;  /* 0x0000007a43437221 */ /* 0x000fe40000010000 */
[----:B------:R-:W-:Y:S02]  /*ba80*/  FFMA.FTZ R144, R233, R136, -R121 ;  /* 0x00000088e9907223 */ /* 0x000fe40000010879 */
[----:B------:R-:W-:Y:S02]  /*ba90*/  FMUL.FTZ R212, R171, R212 ;  /* 0x000000d4abd47220 */ /* 0x000fe40000410000 */
[----:B------:R-:W-:Y:S01]  /*baa0*/  FADD.FTZ R144, R67, R144 ;  /* 0x0000009043907221 */ /* 0x000fe20000010000 */
[----:B------:R-:W-:Y:S01]  /*bab0*/  IADD3 R67, R88, 0x20, RZ ;  /* 0x0000002058437810 */ /* 0x000fe20007ffe0ff */
[----:B------:R-:W-:-:S02]  /*bac0*/  FFMA.FTZ R129, R124, R235, R212 ;  /* 0x000000eb7c817223 */ /* 0x000fc400000100d4 */
[----:B------:R-:W-:Y:S01]  /*bad0*/  IMAD.WIDE R64, R141, 0x4, R64 ;  /* 0x000000048d407825 */ /* 0x000fe200078e0240 */
[----:B------:R-:W-:Y:S02]  /*bae0*/  LEA.HI.SX32 R67, R67, R88, 0x1b ;  /* 0x0000005843437211 */ /* 0x000fe400078fdaff */
[----:B------:R-:W-:Y:S01]  /*baf0*/  IADD3 R141, R88, 0x60, RZ ;  /* 0x00000060588d7810 */ /* 0x000fe20007ffe0ff */
[----:B------:R-:W-:Y:S01]  /*bb00*/  FADD.FTZ R66, R66, R129 ;  /* 0x0000008142427221 */ /* 0x000fe20000010000 */
[----:B------:R-:W-:Y:S01]  /*bb10*/  MOV R129, UR36 ;  /* 0x0000002400817c02 */ /* 0x000fe20008000f00 */
[----:B------:R-:W-:Y:S01]  /*bb20*/  FMUL.FTZ R213, R170, R213 ;  /* 0x000000d5aad57220 */ /* 0x000fe20000410000 */
[----:B------:R-:W0:Y:S01]  /*bb30*/  LDS R67, [R67.X4+0x1100] ;  /* 0x0011000043437984 */ /* 0x000e220000004800 */
[----:B------:R-:W-:Y:S02]  /*bb40*/  FMUL.FTZ R122, R218, R140 ;  /* 0x0000008cda7a7220 */ /* 0x000fe40000410000 */
[----:B------:R-:W-:-:S04]  /*bb50*/  IMAD.WIDE.U32 R64, R129, c[0x0][0x2d0], R64 ;  /* 0x0000b40081407a25 */ /* 0x000fc800078e0040 */
[----:B------:R-:W-:Y:S01]  /*bb60*/  FFMA.FTZ R213, R123, R234, R213 ;  /* 0x000000ea7bd57223 */ /* 0x000fe200000100d5 */
[----:B------:R-:W-:Y:S01]  /*bb70*/  IADD3 R65, R65, UR34, RZ ;  /* 0x0000002241417c10 */ /* 0x000fe2000fffe0ff */
[----:B------:R-:W-:Y:S02]  /*bb80*/  FMUL.FTZ R136, R169, R136 ;  /* 0x00000088a9887220 */ /* 0x000fe40000410000 */
[-C--:B------:R-:W-:Y:S02]  /*bb90*/  FFMA.FTZ R232, R61, -R140.reuse, R232 ;  /* 0x8000008c3de87223 */ /* 0x080fe400000100e8 */
[----:B------:R-:W-:Y:S02]  /*bba0*/  FMUL.FTZ R131, R131, R140 ;  /* 0x0000008c83837220 */ /* 0x000fe40000410000 */
[----:B------:R-:W-:Y:S02]  /*bbb0*/  FMUL.FTZ R129, R97, R122 ;  /* 0x0000007a61817220 */ /* 0x000fe40000410000 */
[----:B------:R-:W-:-:S02]  /*bbc0*/  FADD.FTZ R66, R66, R213 ;  /* 0x000000d542427221 */ /* 0x000fc40000010000 */
[----:B------:R-:W-:Y:S02]  /*bbd0*/  FFMA.FTZ R121, R102, R233, R136 ;  /* 0x000000e966797223 */ /* 0x000fe40000010088 */
[-C--:B------:R-:W-:Y:S02]  /*bbe0*/  FFMA.FTZ R129, R232, R131.reuse, -R129 ;  /* 0x00000083e8817223 */ /* 0x080fe40000010881 */
[----:B------:R-:W-:Y:S02]  /*bbf0*/  FMUL.FTZ R131, R97, R131 ;  /* 0x0000008361837220 */ /* 0x000fe40000410000 */
[----:B------:R-:W-:Y:S02]  /*bc00*/  FADD.FTZ R121, R66, R121 ;  /* 0x0000007942797221 */ /* 0x000fe40000010000 */
[----:B------:R-:W-:Y:S01]  /*bc10*/  FFMA.FTZ R66, R122, R232, R131 ;  /* 0x000000e87a427223 */ /* 0x000fe20000010083 */
[----:B------:R-:W-:Y:S01]  /*bc20*/  IADD3 R131, R88, 0x40, RZ ;  /* 0x0000004058837810 */ /* 0x000fe20007ffe0ff */
[----:B------:R-:W-:-:S02]  /*bc30*/  FADD.FTZ R129, R144, R129 ;  /* 0x0000008190817221 */ /* 0x000fc40000010000 */
[----:B------:R-:W-:Y:S01]  /*bc40*/  FADD.FTZ R121, R121, R66 ;  /* 0x0000004279797221 */ /* 0x000fe20000010000 */
[----:B------:R-:W-:Y:S01]  /*bc50*/  LEA.HI.SX32 R131, R131, R88, 0x1b ;  /* 0x0000005883837211 */ /* 0x000fe200078fdaff */
[----:B------:R-:W-:Y:S05]  /*bc60*/  @!P0 BRA `(.L_x_8413) ;  /* 0x0000001000008947 */ /* 0x000fea0003800000 */
[----:B0-----:R0:W-:Y:S02]  /*bc70*/  RED.E.ADD.F32.FTZ.RN.STRONG.GPU [R64.64+-0xf80], R67 ;  /* 0xfff080434000798e */ /* 0x0011e4000c10e7a0 */
.L_x_8413:
[----:B------:R-:W-:Y:S05]  /*bc80*/  BSYNC B0 ;  /* 0x0000000000007941 */ /* 0x000fea0003800000 */
.L_x_8412:
[----:B------:R-:W1:Y:S01]  /*bc90*/  LDS R131, [R131.X4+0x1180] ;  /* 0x0011800083837984 */ /* 0x000e620000004800 */
[----:B------:R-:W-:Y:S01]  /*bca0*/  BSSY B0, `(.L_x_8414) ;  /* 0x0000004000007945 */ /* 0x000fe20003800000 */
[----:B------:R-:W-:Y:S01]  /*bcb0*/  LEA.HI.SX32 R141, R141, R88, 0x1b ;  /* 0x000000588d8d7211 */ /* 0x000fe200078fdaff */
[----:B------:R-:W-:Y:S05]  /*bcc0*/  @!P1 BRA `(.L_x_8415) ;  /* 0x0000001000009947 */ /* 0x000fea0003800000 */
[----:B-1----:R1:W-:Y:S02]  /*bcd0*/  RED.E.ADD.F32.FTZ.RN.STRONG.GPU [R64.64+-0xf00], R131 ;  /* 0xfff100834000798e */ /* 0x0023e4000c10e7a0 */
.L_x_8415:
[----:B------:R-:W-:Y:S05]  /*bce0*/  BSYNC B0 ;  /* 0x0000000000007941 */ /* 0x000fea0003800000 */
.L_x_8414:
[----:B------:R-:W2:Y:S01]  /*bcf0*/  LDS R141, [R141.X4+0x1200] ;  /* 0x001200008d8d7984 */ /* 0x000ea20000004800 */
[----:B------:R-:W-:Y:S01]  /*bd00*/  BSSY B0, `(.L_x_8416) ;  /* 0x0000005000007945 */ /* 0x000fe20003800000 */
[C---:B0-----:R-:W-:Y:S02]  /*bd10*/  IADD3 R67, R88.reuse, 0x80, RZ ;  /* 0x0000008058437810 */ /* 0x041fe40007ffe0ff */
[----:B-1----:R-:W-:Y:S01]  /*bd20*/  IADD3 R131, R88, 0xa0, RZ ;  /* 0x000000a058837810 */ /* 0x002fe20007ffe0ff */
[----:B------:R-:W-:Y:S05]  /*bd30*/  @!P2 BRA `(.L_x_8417) ;  /* 0x000000100000a947 */ /* 0x000fea0003800000 */
[----:B--2---:R0:W-:Y:S02]  /*bd40*/  RED.E.ADD.F32.FTZ.RN.STRONG.GPU [R64.64+-0xe80], R141 ;  /* 0xfff1808d4000798e */ /* 0x0041e4000c10e7a0 */
.L_x_8417:
[----:B------:R-:W-:Y:S05]  /*bd50*/  BSYNC B0 ;  /* 0x0000000000007941 */ /* 0x000fea0003800000 */
.L_x_8416:
        /* <DEDUP_REMOVED lines=14> */
.L_x_8419:
[----:B------:R-:W-:Y:S05]  /*be40*/  BSYNC B0 ;  /* 0x0000000000007941 */ /* 0x000fea0003800000 */
.L_x_8418:
[----:B------:R-:W1:Y:S01]  /*be50*/  LDS R131, [R131.X4+0x1300] ;  /* 0x0013000083837984 */ /* 0x000e620000004800 */
[----:B------:R-:W-:Y:S01]  /*be60*/  BSSY B0, `(.L_x_8420) ;  /* 0x0000005000007945 */ /* 0x000fe20003800000 */
[----:B0-----:R-:W-:Y:S02]  /*be70*/  IADD3 R67, R88, 0xe0, RZ ;  /* 0x000000e058437810 */ /* 0x001fe40007ffe0ff */
[----:B------:R-:W-:Y:S01]  /*be80*/  LEA.HI.SX32 R141, R141, R88, 0x1b ;  /* 0x000000588d8d7211 */ /* 0x000fe200078fdaff */
[----:B------:R-:W-:Y:S05]  /*be90*/  @!P0 BRA `(.L_x_8421) ;  /* 0x0000001000008947 */ /* 0x000fea0003800000 */
[----:B-1----:R0:W-:Y:S02]  /*bea0*/  RED.E.ADD.F32.FTZ.RN.STRONG.GPU [R64.64+-0xd80], R131 ;  /* 0xfff280834000798e */ /* 0x0021e4000c10e7a0 */
.L_x_8421:
[----:B------:R-:W-:Y:S05]  /*beb0*/  BSYNC B0 ;  /* 0x0000000000007941 */ /* 0x000fea0003800000 */
.L_x_8420:
[----:B------:R-:W2:Y:S01]  /*bec0*/  LDS R141, [R141.X4+0x1380] ;  /* 0x001380008d8d7984 */ /* 0x000ea20000004800 */
[----:B------:R-:W-:Y:S01]  /*bed0*/  BSSY B0, `(.L_x_8422) ;  /* 0x0000005000007945 */ /* 0x000fe20003800000 */
[----:B01----:R-:W-:-:S02]  /*bee0*/  IADD3 R131, R88, 0x100, RZ ;  /* 0x0000010058837810 */ /* 0x003fc40007ffe0ff */
[----:B------:R-:W-:Y:S01]  /*bef0*/  LEA.HI.SX32 R67, R67, R88, 0x1b ;  /* 0x0000005843437211 */ /* 0x000fe200078fdaff */
[----:B------:R-:W-:Y:S05]  /*bf00*/  @!P1 BRA `(.L_x_8423) ;  /* 0x0000001000009947 */ /* 0x000fea0003800000 */
[----:B--2---:R0:W-:Y:S02]  /*bf10*/  RED.E.ADD.F32.FTZ.RN.STRONG.GPU [R64.64+-0xd00], R141 ;  /* 0xfff3008d4000798e */ /* 0x0041e4000c10e7a0 */
.L_x_8423:
[----:B------:R-:W-:Y:S05]  /*bf20*/  BSYNC B0 ;  /* 0x0000000000007941 */ /* 0x000fea0003800000 */
.L_x_8422:
[----:B------:R-:W1:Y:S01]  /*bf30*/  LDS R67, [R67.X4+0x1400] ;  /* 0x0014000043437984 */ /* 0x000e620000004800 */
[----:B------:R-:W-:Y:S01]  /*bf40*/  BSSY B0, `(.L_x_8424) ;  /* 0x0000005000007945 */ /* 0x000fe20003800000 */
[----:B0-2---:R-:W-:Y:S02]  /*bf50*/  IADD3 R141, R88, 0x120, RZ ;  /* 0x00000120588d7810 */ /* 0x005fe40007ffe0ff */
[----:B------:R-:W-:Y:S01]  /*bf60*/  LEA.HI.SX32 R131, R131, R88, 0x1b ;  /* 0x0000005883837211 */ /* 0x000fe200078fdaff */
[----:B------:R-:W-:Y:S05]  /*bf70*/  @!P2 BRA `(.L_x_8425) ;  /* 0x000000100000a947 */ /* 0x000fea0003800000 */
[----:B-1----:R0:W-:Y:S02]  /*bf80*/  RED.E.ADD.F32.FTZ.RN.STRONG.GPU [R64.64+-0xc80], R67 ;  /* 0xfff380434000798e */ /* 0x0021e4000c10e7a0 */
.L_x_8425:
[----:B------:R-:W-:Y:S05]  /*bf90*/  BSYNC B0 ;  /* 0x0000000000007941 */ /* 0x000fea0003800000 */
.L_x_8424:
[----:B------:R-:W2:Y:S01]  /*bfa0*/  LDS R131, [R131.X4+0x1480] ;  /* 0x0014800083837984 */ /* 0x000ea20000004800 */
[----:B------:R-:W-:Y:S01]  /*bfb0*/  BSSY B0, `(.L_x_8426) ;  /* 0x0000005000007945 */ /* 0x000fe20003800000 */
[----:B01----:R-:W-:Y:S02]  /*bfc0*/  IADD3 R67, R88, 0x140, RZ ;  /* 0x0000014058437810 */ /* 0x003fe40007ffe0ff */
[----:B------:R-:W-:Y:S01]  /*bfd0*/  LEA.HI.SX32 R141, R141, R88, 0x1b ;  /* 0x000000588d8d7211 */ /* 0x000fe200078fdaff */
[----:B------:R-:W-:Y:S05]  /*bfe0*/  @!P3 BRA `(.L_x_8427) ;  /* 0x000000100000b947 */ /* 0x000fea0003800000 */
[----:B--2---:R0:W-:Y:S02]  /*bff0*/  RED.E.ADD.F32.FTZ.RN.STRONG.GPU [R64.64+-0xc00], R131 ;  /* 0xfff400834000798e */ /* 0x0041e4000c10e7a0 */
.L_x_8427:
[----:B------:R-:W-:Y:S05]  /*c000*/  BSYNC B0 ;  /* 0x0000000000007941 */ /* 0x000fea0003800000 */
.L_x_8426:
[----:B------:R-:W1:Y:S01]  /*c010*/  LDS R141, [R141.X4+0x1500] ;  /* 0x001500008d8d7984 */ /* 0x000e620000004800 */
[----:B------:R-:W-:Y:S01]  /*c020*/  BSSY B0, `(.L_x_8428) ;  /* 0x0000004000007945 */ /* 0x000fe20003800000 */
[----:B------:R-:W-:Y:S01]  /*c030*/  LEA.HI.SX32 R67, R67, R88, 0x1b ;  /* 0x0000005843437211 */ /* 0x000fe200078fdaff */
[----:B------:R-:W-:Y:S05]  /*c040*/  @!P4 BRA `(.L_x_8429) ;  /* 0x000000100000c947 */ /* 0x000fea0003800000 */
[----:B-1----:R1:W-:Y:S02]  /*c050*/  RED.E.ADD.F32.FTZ.RN.STRONG.GPU [R64.64+-0xb80], R141 ;  /* 0xfff4808d4000798e */ /* 0x0023e4000c10e7a0 */
.L_x_8429:
[----:B------:R-:W-:Y:S05]  /*c060*/  BSYNC B0 ;  /* 0x0000000000007941 */ /* 0x000fea0003800000 */
.L_x_8428:
[----:B------:R-:W3:Y:S01]  /*c070*/  LDS R67, [R67.X4+0x1580] ;  /* 0x0015800043437984 */ /* 0x000ee20000004800 */
[----:B------:R-:W-:Y:S01]  /*c080*/  BSSY B0, `(.L_x_8430) ;  /* 0x0000005000007945 */ /* 0x000fe20003800000 */
[----:B0-2---:R-:W-:-:S02]  /*c090*/  IADD3 R131, R88, 0x160, RZ ;  /* 0x0000016058837810 */ /* 0x005fc40007ffe0ff */
[----:B-1----:R-:W-:Y:S01]  /*c0a0*/  IADD3 R141, R88, 0x180, RZ ;  /* 0x00000180588d7810 */ /* 0x002fe20007ffe0ff */
[----:B------:R-:W-:Y:S05]  /*c0b0*/  @!P5 BRA `(.L_x_8431) ;  /* 0x000000100000d947 */ /* 0x000fea0003800000 */
[----:B---3--:R0:W-:Y:S02]  /*c0c0*/  RED.E.ADD.F32.FTZ.RN.STRONG.GPU [R64.64+-0xb00], R67 ;  /* 0xfff500434000798e */ /* 0x0081e4000c10e7a0 */
.L_x_8431:
[----:B------:R-:W-:Y:S05]  /*c0d0*/  BSYNC B0 ;  /* 0x0000000000007941 */ /* 0x000fea0003800000 */
.L_x_8430:
        /* <DEDUP_REMOVED lines=14> */
.L_x_8433:
[----:B------:R-:W-:Y:S05]  /*c1c0*/  BSYNC B0 ;  /* 0x0000000000007941 */ /* 0x000fea0003800000 */
.L_x_8432:
[----:B------:R-:W1:Y:S01]  /*c1d0*/  LDS R141, [R141.X4+0x1680] ;  /* 0x001680008d8d7984 */ /* 0x000e620000004800 */
[----:B------:R-:W-:Y:S01]  /*c1e0*/  BSSY B0, `(.L_x_8434) ;  /* 0x0000005000007945 */ /* 0x000fe20003800000 */
[----:B0-----:R-:W-:-:S02]  /*c1f0*/  IADD3 R131, R88, 0x1c0, RZ ;  /* 0x000001c058837810 */ /* 0x001fc40007ffe0ff */
[----:B------:R-:W-:Y:S01]  /*c200*/  LEA.HI.SX32 R67, R67, R88, 0x1b ;  /* 0x0000005843437211 */ /* 0x000fe200078fdaff */
[----:B------:R-:W-:Y:S05]  /*c210*/  @!P0 BRA `(.L_x_8435) ;  /* 0x0000001000008947 */ /* 0x000fea0003800000 */
[----:B-1----:R0:W-:Y:S02]  /*c220*/  RED.E.ADD.F32.FTZ.RN.STRONG.GPU [R64.64+-0xa00], R141 ;  /* 0xfff6008d4000798e */ /* 0x0021e4000c10e7a0 */
.L_x_8435:
[----:B------:R-:W-:Y:S05]  /*c230*/  BSYNC B0 ;  /* 0x0000000000007941 */ /* 0x000fea0003800000 */
.L_x_8434:
[----:B------:R-:W2:Y:S01]  /*c240*/  LDS R67, [R67.X4+0x1700] ;  /* 0x0017000043437984 */ /* 0x000ea20000004800 */
[----:B------:R-:W-:Y:S01]  /*c250*/  BSSY B0, `(.L_x_8436) ;  /* 0x0000005000007945 */ /* 0x000fe20003800000 */
[----:B01----:R-:W-:Y:S02]  /*c260*/  IADD3 R141, R88, 0x1e0, RZ ;  /* 0x000001e0588d7810 */ /* 0x003fe40007ffe0ff */
[----:B------:R-:W-:Y:S01]  /*c270*/  LEA.HI.SX32 R131, R131, R88, 0x1b ;  /* 0x0000005883837211 */ /* 0x000fe200078fdaff */
[----:B------:R-:W-:Y:S05]  /*c280*/  @!P1 BRA `(.L_x_8437) ;  /* 0x0000001000009947 */ /* 0x000fea0003800000 */
[----:B--2---:R0:W-:Y:S02]  /*c290*/  RED.E.ADD.F32.FTZ.RN.STRONG.GPU [R64.64+-0x980], R67 ;  /* 0xfff680434000798e */ /* 0x0041e4000c10e7a0 */
.L_x_8437:
[----:B------:R-:W-:Y:S05]  /*c2a0*/  BSYNC B0 ;  /* 0x0000000000007941 */ /* 0x000fea0003800000 */
.L_x_8436:
[----:B------:R-:W1:Y:S01]  /*c2b0*/  LDS R131, [R131.X4+0x1780] ;  /* 0x0017800083837984 */ /* 0x000e620000004800 */
[----:B------:R-:W-:Y:S01]  /*c2c0*/  BSSY B0, `(.L_x_8438) ;  /* 0x0000004000007945 */ /* 0x000fe20003800000 */
[----:B------:R-:W-:Y:S01]  /*c2d0*/  LEA.HI.SX32 R141, R141, R88, 0x1b ;  /* 0x000000588d8d7211 */ /* 0x000fe200078fdaff */
[----:B------:R-:W-:Y:S05]  /*c2e0*/  @!P2 BRA `(.L_x_8439) ;  /* 0x000000100000a947 */ /* 0x000fea0003800000 */
[----:B-1----:R1:W-:Y:S02]  /*c2f0*/  RED.E.ADD.F32.FTZ.RN.STRONG.GPU [R64.64+-0x900], R131 ;  /* 0xfff700834000798e */ /* 0x0023e4000c10e7a0 */
.L_x_8439:
[----:B------:R-:W-:Y:S05]  /*c300*/  BSYNC B0 ;  /* 0x0000000000007941 */ /* 0x000fea0003800000 */
.L_x_8438:
[----:B------:R-:W3:Y:S01]  /*c310*/  LDS R141, [R141.X4+0x1800] ;  /* 0x001800008d8d7984 */ /* 0x000ee20000004800 */
[C---:B------:R-:W-:Y:S01]  /*c320*/  IADD3 R66, R88.reuse, 0x200, RZ ;  /* 0x0000020058427810 */ /* 0x040fe20007ffe0ff */
[----:B------:R-:W-:Y:S01]  /*c330*/  BSSY B0, `(.L_x_8440) ;  /* 0x0000005000007945 */ /* 0x000fe20003800000 */
[----:B0-2---:R-:W-:-:S02]  /*c340*/  IADD3 R67, R88, 0x220, RZ ;  /* 0x0000022058437810 */ /* 0x005fc40007ffe0ff */
[----:B------:R-:W-:Y:S01]  /*c350*/  LEA.HI.SX32 R66, R66, R88, 0x1b ;  /* 0x0000005842427211 */ /* 0x000fe200078fdaff */
[----:B------:R-:W-:Y:S05]  /*c360*/  @!P3 BRA `(.L_x_8441) ;  /* 0x000000100000b947 */ /* 0x000fea0003800000 */
[----:B---3--:R0:W-:Y:S02]  /*c370*/  RED.E.ADD.F32.FTZ.RN.STRONG.GPU [R64.64+-0x880], R141 ;  /* 0xfff7808d4000798e */ /* 0x0081e4000c10e7a0 */
.L_x_8441:
[----:B------:R-:W-:Y:S05]  /*c380*/  BSYNC B0 ;  /* 0x0000000000007941 */ /* 0x000fea0003800000 */
.L_x_8440:
[----:B-1----:R-:W-:Y:S01]  /*c390*/  LEA.HI.SX32 R131, R67, R88, 0x1b ;  /* 0x0000005843837211 */ /* 0x002fe200078fdaff */
[----:B------:R-:W-:Y:S01]  /*c3a0*/  BSSY B0, `(.L_x_8442) ;  /* 0x0000004000007945 */ /* 0x000fe20003800000 */
[----:B------:R1:W2:Y:S01]  /*c3b0*/  LDS R67, [R66.X4+0x1880] ;  /* 0x0018800042437984 */ /* 0x0002a20000004800 */
[----:B------:R-:W-:Y:S05]  /*c3c0*/  @!P4 BRA `(.L_x_8443) ;  /* 0x000000100000c947 */ /* 0x000fea0003800000 */
[----:B--2---:R2:W-:Y:S02]  /*c3d0*/  RED.E.ADD.F32.FTZ.RN.STRONG.GPU [R64.64+-0x800], R67 ;  /* 0xfff800434000798e */ /* 0x0045e4000c10e7a0 */
.L_x_8443:
[----:B------:R-:W-:Y:S05]  /*c3e0*/  BSYNC B0 ;  /* 0x0000000000007941 */ /* 0x000fea0003800000 */
.L_x_8442:
[----:B------:R-:W4:Y:S01]  /*c3f0*/  LDS R131, [R131.X4+0x1900] ;  /* 0x0019000083837984 */ /* 0x000f220000004800 */
[----:B------:R-:W-:Y:S01]  /*c400*/  BSSY B0, `(.L_x_8444) ;  /* 0x0000005000007945 */ /* 0x000fe20003800000 */
[C---:B--2---:R-:W-:Y:S02]  /*c410*/  IADD3 R67, R88.reuse, 0x240, RZ ;  /* 0x0000024058437810 */ /* 0x044fe40007ffe0ff */
[----:B0--3--:R-:W-:Y:S01]  /*c420*/  IADD3 R141, R88, 0x260, RZ ;  /* 0x00000260588d7810 */ /* 0x009fe20007ffe0ff */
[----:B------:R-:W-:Y:S05]  /*c430*/  @!P5 BRA `(.L_x_8445) ;  /* 0x000000100000d947 */ /* 0x000fea0003800000 */
[----:B----4-:R0:W-:Y:S02]  /*c440*/  RED.E.ADD.F32.FTZ.RN.STRONG.GPU [R64.64+-0x780], R131 ;  /* 0xfff880834000798e */ /* 0x0101e4000c10e7a0 */
.L_x_8445:
[----:B------:R-:W-:Y:S05]  /*c450*/  BSYNC B0 ;  /* 0x0000000000007941 */ /* 0x000fea0003800000 */
.L_x_8444:
        /* <DEDUP_REMOVED lines=14> */
.L_x_8447:
[----:B------:R-:W-:Y:S05]  /*c540*/  BSYNC B0 ;  /* 0x0000000000007941 */ /* 0x000fea0003800000 */
.L_x_8446:
[----:B------:R-:W2:Y:S01]  /*c550*/  LDS R141, [R141.X4+0x1a00] ;  /* 0x001a00008d8d7984 */ /* 0x000ea20000004800 */
[----:B------:R-:W-:Y:S01]  /*c560*/  BSSY B0, `(.L_x_8448) ;  /* 0x0000005000007945 */ /* 0x000fe20003800000 */
[----:B0-----:R-:W-:Y:S02]  /*c570*/  IADD3 R67, R88, 0x2a0, RZ ;  /* 0x000002a058437810 */ /* 0x001fe40007ffe0ff */
[----:B------:R-:W-:Y:S01]  /*c580*/  LEA.HI.SX32 R131, R131, R88, 0x1b ;  /* 0x0000005883837211 */ /* 0x000fe200078fdaff */
[----:B------:R-:W-:Y:S05]  /*c590*/  @!P0 BRA `(.L_x_8449) ;  /* 0x0000001000008947 */ /* 0x000fea0003800000 */
[----:B--2---:R0:W-:Y:S02]  /*c5a0*/  RED.E.ADD.F32.FTZ.RN.STRONG.GPU [R64.64+-0x680], R141 ;  /* 0xfff9808d4000798e */ /* 0x0041e4000c10e7a0 */
.L_x_8449:
[----:B------:R-:W-:Y:S05]  /*c5b0*/  BSYNC B0 ;  /* 0x0000000000007941 */ /* 0x000fea0003800000 */
.L_x_8448:
[----:B------:R-:W3:Y:S01]  /*c5c0*/  LDS R131, [R131.X4+0x1a80] ;  /* 0x001a800083837984 */ /* 0x000ee20000004800 */
[----:B------:R-:W-:Y:S01]  /*c5d0*/  BSSY B0, `(.L_x_8450) ;  /* 0x0000005000007945 */ /* 0x000fe20003800000 */
[----:B0-2---:R-:W-:-:S02]  /*c5e0*/  IADD3 R141, R88, 0x2c0, RZ ;  /* 0x000002c0588d7810 */ /* 0x005fc40007ffe0ff */
[----:B------:R-:W-:Y:S01]  /*c5f0*/  LEA.HI.SX32 R67, R67, R88, 0x1b ;  /* 0x0000005843437211 */ /* 0x000fe200078fdaff */
[----:B------:R-:W-:Y:S05]  /*c600*/  @!P1 BRA `(.L_x_8451) ;  /* 0x0000001000009947 */ /* 0x000fea0003800000 */
[----:B---3--:R0:W-:Y:S02]  /*c610*/  RED.E.ADD.F32.FTZ.RN.STRONG.GPU [R64.64+-0x600], R131 ;  /* 0xfffa00834000798e */ /* 0x0081e4000c10e7a0 */
.L_x_8451:
[----:B------:R-:W-:Y:S05]  /*c620*/  BSYNC B0 ;  /* 0x0000000000007941 */ /* 0x000fea0003800000 */
.L_x_8450:
[----:B------:R-:W2:Y:S01]  /*c630*/  LDS R67, [R67.X4+0x1b00] ;  /* 0x001b000043437984 */ /* 0x000ea20000004800 */
[----:B------:R-:W-:Y:S01]  /*c640*/  BSSY B0, `(.L_x_8452) ;  /* 0x0000005000007945 */ /* 0x000fe20003800000 */
[----:B0--3--:R-:W-:Y:S02]  /*c650*/  IADD3 R131, R88, 0x2e0, RZ ;  /* 0x000002e058837810 */ /* 0x009fe40007ffe0ff */
[----:B------:R-:W-:Y:S01]  /*c660*/  LEA.HI.SX32 R141, R141, R88, 0x1b ;  /* 0x000000588d8d7211 */ /* 0x000fe200078fdaff */
[----:B------:R-:W-:Y:S05]  /*c670*/  @!P2 BRA `(.L_x_8453) ;  /* 0x000000100000a947 */ /* 0x000fea0003800000 */
[----:B--2---:R0:W-:Y:S02]  /*c680*/  RED.E.ADD.F32.FTZ.RN.STRONG.GPU [R64.64+-0x580], R67 ;  /* 0xfffa80434000798e */ /* 0x0041e4000c10e7a0 */
.L_x_8453:
[----:B------:R-:W-:Y:S05]  /*c690*/  BSYNC B0 ;  /* 0x0000000000007941 */ /* 0x000fea0003800000 */
.L_x_8452:
[----:B------:R-:W3:Y:S01]  /*c6a0*/  LDS R141, [R141.X4+0x1b80] ;  /* 0x001b80008d8d7984 */ /* 0x000ee20000004800 */
[----:B------:R-:W-:Y:S01]  /*c6b0*/  BSSY B0, `(.L_x_8454) ;  /* 0x0000005000007945 */ /* 0x000fe20003800000 */
[----:B0-2---:R-:W-:Y:S02]  /*c6c0*/  IADD3 R67, R88, 0x300, RZ ;  /* 0x0000030058437810 */ /* 0x005fe40007ffe0ff */
[----:B------:R-:W-:Y:S01]  /*c6d0*/  LEA.HI.SX32 R131, R131, R88, 0x1b ;  /* 0x0000005883837211 */ /* 0x000fe200078fdaff */
[----:B------:R-:W-:Y:S05]  /*c6e0*/  @!P3 BRA `(.L_x_8455) ;  /* 0x000000100000b947 */ /* 0x000fea0003800000 */
[----:B---3--:R0:W-:Y:S02]  /*c6f0*/  RED.E.ADD.F32.FTZ.RN.STRONG.GPU [R64.64+-0x500], R141 ;  /* 0xfffb008d4000798e */ /* 0x0081e4000c10e7a0 */
.L_x_8455:
[----:B------:R-:W-:Y:S05]  /*c700*/  BSYNC B0 ;  /* 0x0000000000007941 */ /* 0x000fea0003800000 */
.L_x_8454:
[----:B------:R-:W2:Y:S01]  /*c710*/  LDS R131, [R131.X4+0x1c00] ;  /* 0x001c000083837984 */ /* 0x000ea20000004800 */
[----:B------:R-:W-:Y:S01]  /*c720*/  BSSY B0, `(.L_x_8456) ;  /* 0x0000004000007945 */ /* 0x000fe20003800000 */
[----:B------:R-:W-:Y:S01]  /*c730*/  LEA.HI.SX32 R67, R67, R88, 0x1b ;  /* 0x0000005843437211 */ /* 0x000fe200078fdaff */
[----:B------:R-:W-:Y:S05]  /*c740*/  @!P4 BRA `(.L_x_8457) ;  /* 0x000000100000c947 */ /* 0x000fea0003800000 */
[----:B--2---:R2:W-:Y:S02]  /*c750*/  RED.E.ADD.F32.FTZ.RN.STRONG.GPU [R64.64+-0x480], R131 ;  /* 0xfffb80834000798e */ /* 0x0045e4000c10e7a0 */
.L_x_8457:
[----:B------:R-:W-:Y:S05]  /*c760*/  BSYNC B0 ;  /* 0x0000000000007941 */ /* 0x000fea0003800000 */
.L_x_8456:
[----:B------:R-:W4:Y:S01]  /*c770*/  LDS R67, [R67.X4+0x1c80] ;  /* 0x001c800043437984 */ /* 0x000f220000004800 */
[----:B------:R-:W-:Y:S01]  /*c780*/  BSSY B0, `(.L_x_8458) ;  /* 0x0000005000007945 */ /* 0x000fe20003800000 */
[----:B--2---:R-:W-:-:S02]  /*c790*/  IADD3 R131, R88, 0x320, RZ ;  /* 0x0000032058837810 */ /* 0x004fc40007ffe0ff */
[----:B0--3--:R-:W-:Y:S01]  /*c7a0*/  IADD3 R141, R88, 0x340, RZ ;  /* 0x00000340588d7810 */ /* 0x009fe20007ffe0ff */
[----:B------:R-:W-:Y:S05]  /*c7b0*/  @!P5 BRA `(.L_x_8459) ;  /* 0x000000100000d947 */ /* 0x000fea0003800000 */
[----:B----4-:R0:W-:Y:S02]  /*c7c0*/  RED.E.ADD.F32.FTZ.RN.STRONG.GPU [R64.64+-0x400], R67 ;  /* 0xfffc00434000798e */ /* 0x0101e4000c10e7a0 */
.L_x_8459:
[----:B------:R-:W-:Y:S05]  /*c7d0*/  BSYNC B0 ;  /* 0x0000000000007941 */ /* 0x000fea0003800000 */
.L_x_8458:
        /* <DEDUP_REMOVED lines=14> */
.L_x_8461:
[----:B------:R-:W-:Y:S05]  /*c8c0*/  BSYNC B0 ;  /* 0x0000000000007941 */ /* 0x000fea0003800000 */
.L_x_8460:
[----:B------:R-:W2:Y:S01]  /*c8d0*/  LDS R141, [R141.X4+0x1d80] ;  /* 0x001d80008d8d7984 */ /* 0x000ea20000004800 */
[----:B------:R-:W-:Y:S01]  /*c8e0*/  BSSY B0, `(.L_x_8462) ;  /* 0x0000005000007945 */ /* 0x000fe20003800000 */
[----:B------:R-:W-:-:S02]  /*c8f0*/  IADD3 R111, R88, 0x380, RZ ;  /* 0x00000380586f7810 */ /* 0x000fc40007ffe0ff */
[----:B------:R-:W-:Y:S01]  /*c900*/  LEA.HI.SX32 R67, R67, R88, 0x1b ;  /* 0x0000005843437211 */ /* 0x000fe200078fdaff */
[----:B------:R-:W-:Y:S05]  /*c910*/  @!P0 BRA `(.L_x_8463) ;  /* 0x0000001000008947 */ /* 0x000fea0003800000 */
[----:B--2---:R2:W-:Y:S02]  /*c920*/  RED.E.ADD.F32.FTZ.RN.STRONG.GPU [R64.64+-0x300], R141 ;  /* 0xfffd008d4000798e */ /* 0x0045e4000c10e7a0 */
.L_x_8463:
[----:B------:R-:W-:Y:S05]  /*c930*/  BSYNC B0 ;  /* 0x0000000000007941 */ /* 0x000fea0003800000 */
.L_x_8462:
[----:B------:R-:W3:Y:S01]  /*c940*/  LDS R67, [R67.X4+0x1e00] ;  /* 0x001e000043437984 */ /* 0x000ee20000004800 */
[----:B------:R-:W-:Y:S01]  /*c950*/  BSSY B0, `(.L_x_8464) ;  /* 0x0000005000007945 */ /* 0x000fe20003800000 */
[----:B0-----:R-:W-:Y:S02]  /*c960*/  IADD3 R131, R88, 0x3a0, RZ ;  /* 0x000003a058837810 */ /* 0x001fe40007ffe0ff */
[----:B------:R-:W-:Y:S01]  /*c970*/  LEA.HI.SX32 R111, R111, R88, 0x1b ;  /* 0x000000586f6f7211 */ /* 0x000fe200078fdaff */
[----:B------:R-:W-:Y:S05]  /*c980*/  @!P1 BRA `(.L_x_8465) ;  /* 0x0000001000009947 */ /* 0x000fea0003800000 */
[----:B---3--:R0:W-:Y:S02]  /*c990*/  RED.E.ADD.F32.FTZ.RN.STRONG.GPU [R64.64+-0x280], R67 ;  /* 0xfffd80434000798e */ /* 0x0081e4000c10e7a0 */
.L_x_8465:
[----:B------:R-:W-:Y:S05]  /*c9a0*/  BSYNC B0 ;  /* 0x0000000000007941 */ /* 0x000fea0003800000 */
.L_x_8464:
[----:B------:R-:W4:Y:S01]  /*c9b0*/  LDS R111, [R111.X4+0x1e80] ;  /* 0x001e80006f6f7984 */ /* 0x000f220000004800 */
[----:B------:R-:W-:Y:S01]  /*c9c0*/  BSSY B0, `(.L_x_8466) ;  /* 0x0000005000007945 */ /* 0x000fe20003800000 */
[----:B0--3--:R-:W-:Y:S02]  /*c9d0*/  IADD3 R67, R88, 0x3c0, RZ ;  /* 0x000003c058437810 */ /* 0x009fe40007ffe0ff */
[----:B------:R-:W-:Y:S01]  /*c9e0*/  LEA.HI.SX32 R131, R131, R88, 0x1b ;  /* 0x0000005883837211 */ /* 0x000fe200078fdaff */
[----:B------:R-:W-:Y:S05]  /*c9f0*/  @!P2 BRA `(.L_x_8467) ;  /* 0x000000100000a947 */ /* 0x000fea0003800000 */
[----:B----4-:R0:W-:Y:S02]  /*ca00*/  RED.E.ADD.F32.FTZ.RN.STRONG.GPU [R64.64+-0x200], R111 ;  /* 0xfffe006f4000798e */ /* 0x0101e4000c10e7a0 */
.L_x_8467:
[----:B------:R-:W-:Y:S05]  /*ca10*/  BSYNC B0 ;  /* 0x0000000000007941 */ /* 0x000fea0003800000 */
.L_x_8466:
[----:B------:R-:W3:Y:S01]  /*ca20*/  LDS R131, [R131.X4+0x1f00] ;  /* 0x001f000083837984 */ /* 0x000ee20000004800 */
[----:B------:R-:W-:Y:S01]  /*ca30*/  BSSY B0, `(.L_x_8468) ;  /* 0x0000005000007945 */ /* 0x000fe20003800000 */
[----:B0---4-:R-:W-:-:S02]  /*ca40*/  IADD3 R111, R88, 0x3e0, RZ ;  /* 0x000003e0586f7810 */ /* 0x011fc40007ffe0ff */
[----:B------:R-:W-:Y:S01]  /*ca50*/  LEA.HI.SX32 R67, R67, R88, 0x1b ;  /* 0x0000005843437211 */ /* 0x000fe200078fdaff */
[----:B------:R-:W-:Y:S05]  /*ca60*/  @!P3 BRA `(.L_x_8469) ;  /* 0x000000100000b947 */ /* 0x000fea0003800000 */
[----:B---3--:R0:W-:Y:S02]  /*ca70*/  RED.E.ADD.F32.FTZ.RN.STRONG.GPU [R64.64+-0x180], R131 ;  /* 0xfffe80834000798e */ /* 0x0081e4000c10e7a0 */
.L_x_8469:
[----:B------:R-:W-:Y:S05]  /*ca80*/  BSYNC B0 ;  /* 0x0000000000007941 */ /* 0x000fea0003800000 */
.L_x_8468:
[----:B------:R-:W4:Y:S01]  /*ca90*/  LDS R67, [R67.X4+0x1f80] ;  /* 0x001f800043437984 */ /* 0x000f220000004800 */
[----:B------:R-:W-:Y:S01]  /*caa0*/  BSSY B0, `(.L_x_8470) ;  /* 0x0000004000007945 */ /* 0x000fe20003800000 */
[----:B------:R-:W-:Y:S01]  /*cab0*/  LEA.HI.SX32 R111, R111, R88, 0x1b ;  /* 0x000000586f6f7211 */ /* 0x000fe200078fdaff */
[----:B------:R-:W-:Y:S05]  /*cac0*/  @!P4 BRA `(.L_x_8471) ;  /* 0x000000100000c947 */ /* 0x000fea0003800000 */
[----:B----4-:R4:W-:Y:S02]  /*cad0*/  RED.E.ADD.F32.FTZ.RN.STRONG.GPU [R64.64+-0x100], R67 ;  /* 0xffff00434000798e */ /* 0x0109e4000c10e7a0 */
.L_x_8471:
[----:B------:R-:W-:Y:S05]  /*cae0*/  BSYNC B0 ;  /* 0x0000000000007941 */ /* 0x000fea0003800000 */
.L_x_8470:
[----:B------:R-:W0:Y:S01]  /*caf0*/  LDS R111, [R111.X4+0x2000] ;  /* 0x002000006f6f7984 */ /* 0x000e220000004800 */
[----:B------:R-:W-:Y:S01]  /*cb00*/  BSSY B0, `(.L_x_8472) ;  /* 0x0000003000007945 */ /* 0x000fe20003800000 */
[----:B------:R-:W-:Y:S05]  /*cb10*/  @!P5 BRA `(.L_x_8473) ;  /* 0x000000100000d947 */ /* 0x000fea0003800000 */
[----:B0-----:R0:W-:Y:S02]  /*cb20*/  RED.E.ADD.F32.FTZ.RN.STRONG.GPU [R64.64+-0x80], R111 ;  /* 0xffff806f4000798e */ /* 0x0011e4000c10e7a0 */
.L_x_8473:
[----:B------:R-:W-:Y:S05]  /*cb30*/  BSYNC B0 ;  /* 0x0000000000007941 */ /* 0x000fea0003800000 */
.L_x_8472:
[----:B------:R-:W5:Y:S01]  /*cb40*/  SHFL.DOWN PT, R136, R129, 0x1, 0x1f ;  /* 0x08201f0081887f89 */ /* 0x000f6200000e0000 */
[----:B------:R-:W-:Y:S01]  /*cb50*/  ISETP.GT.AND P0, PT, R87, 0x1e, PT ;  /* 0x0000001e5700780c */ /* 0x000fe20003f04270 */
[----:B------:R-:W-:Y:S01]  /*cb60*/  FADD.FTZ R18, R102, R18 ;  /* 0x0000001266127221 */ /* 0x000fe20000010000 */
[----:B0-2-4-:R-:W-:Y:S01]  /*cb70*/  MOV R65, R129 ;  /* 0x0000008100417202 */ /* 0x015fe20000000f00 */
[----:B---3--:R-:W0:Y:S01]  /*cb80*/  SHFL.DOWN PT, R131, R89, 0x1, 0x1f ;  /* 0x08201f0059837f89 */ /* 0x008e2200000e0000 */
[----:B-1----:R-:W-:Y:S01]  /*cb90*/  MOV R66, R89 ;  /* 0x0000005900427202 */ /* 0x002fe20000000f00 */
[----:B------:R-:W-:Y:S01]  /*cba0*/  FMUL.FTZ R112, R97, R112 ;  /* 0x0000007061707220 */ /* 0x000fe20000410000 */
[----:B------:R-:W-:Y:S01]  /*cbb0*/  MOV R67, R96 ;  /* 0x0000006000437202 */ /* 0x000fe20000000f00 */
[----:B------:R-:W1:Y:S01]  /*cbc0*/  SHFL.DOWN PT, R140, R96, 0x1, 0x1f ;  /* 0x08201f00608c7f89 */ /* 0x000e6200000e0000 */
[----:B------:R-:W-:Y:S01]  /*cbd0*/  MOV R64, R121 ;  /* 0x0000007900407202 */ /* 0x000fe20000000f00 */
[----:B------:R-:W-:Y:S01]  /*cbe0*/  FMUL.FTZ R90, R173, R90 ;  /* 0x0000005aad5a7220 */ /* 0x000fe20000410000 */
[----:B------:R-:W-:Y:S01]  /*cbf0*/  ISETP.NE.AND P1, PT, R87, RZ, PT ;  /* 0x000000ff5700720c */ /* 0x000fe20003f25270 */
[----:B------:R-:W2:Y:S01]  /*cc00*/  SHFL.DOWN PT, R111, R121, 0x1, 0x1f ;  /* 0x08201f00796f7f89 */ /* 0x000ea200000e0000 */
[----:B------:R-:W-:Y:S01]  /*cc10*/  FADD.FTZ R23, R93, R23 ;  /* 0x000000175d177221 */ /* 0x000fe20000010000 */
[----:B------:R-:W-:Y:S01]  /*cc20*/  ISETP.NE.AND P2, PT, R88, RZ, PT ;  /* 0x000000ff5800720c */ /* 0x000fe20003f45270 */
[----:B------:R-:W-:Y:S01]  /*cc30*/  FFMA.FTZ R90, R116, R237, R90 ;  /* 0x000000ed745a7223 */ /* 0x000fe2000001005a */
[----:B------:R-:W-:Y:S01]  /*cc40*/  BSSY B0, `(.L_x_8474) ;  /* 0x0000083000007945 */ /* 0x000fe20003800000 */
[----:B------:R-:W-:-:S02]  /*cc50*/  FMUL.FTZ R107, R170, R107 ;  /* 0x0000006baa6b7220 */ /* 0x000fc40000410000 */
[----:B------:R-:W-:Y:S02]  /*cc60*/  FFMA.FTZ R90, R74, R205, R90 ;  /* 0x000000cd4a5a7223 */ /* 0x000fe4000001005a */
[----:B------:R-:W-:Y:S02]  /*cc70*/  FMUL.FTZ R106, R171, R106 ;  /* 0x0000006aab6a7220 */ /* 0x000fe40000410000 */
[----:B------:R-:W-:Y:S02]  /*cc80*/  FADD.FTZ R11, R90, R11 ;  /* 0x0000000b5a0b7221 */ /* 0x000fe40000010000 */
[----:B-----5:R-:W-:Y:S02]  /*cc90*/  @!P0 FADD.FTZ R65, R65, R136 ;  /* 0x0000008841418221 */ /* 0x020fe40000010000 */
[----:B------:R-:W-:Y:S02]  /*cca0*/  FMUL.FTZ R110, R169, R110 ;  /* 0x0000006ea96e7220 */ /* 0x000fe40000410000 */
[----:B0-----:R-:W-:Y:S01]  /*ccb0*/  @!P0 FADD.FTZ R66, R66, R131 ;  /* 0x0000008342428221 */ /* 0x001fe20000010000 */
[----:B------:R-:W0:Y:S01]  /*ccc0*/  SHFL.DOWN PT, R96, R65, 0x2, 0x1f ;  /* 0x08401f0041607f89 */ /* 0x000e2200000e0000 */
[----:B------:R-:W-:-:S02]  /*ccd0*/  FMUL.FTZ R103, R172, R103 ;  /* 0x00000067ac677220 */ /* 0x000fc40000410000 */
[----:B-1----:R-:W-:Y:S02]  /*cce0*/  @!P0 FADD.FTZ R67, R67, R140 ;  /* 0x0000008c43438221 */ /* 0x002fe40000010000 */
[----:B------:R-:W-:Y:S02]  /*ccf0*/  FMUL.FTZ R113, R174, R113 ;  /* 0x00000071ae717220 */ /* 0x000fe40000410000 */
[----:B--2---:R-:W-:Y:S01]  /*cd00*/  @!P0 FADD.FTZ R64, R64, R111 ;  /* 0x0000006f40408221 */ /* 0x004fe20000010000 */
[----:B------:R-:W1:Y:S01]  /*cd10*/  SHFL.DOWN PT, R136, R67, 0x2, 0x1f ;  /* 0x08401f0043887f89 */ /* 0x000e6200000e0000 */
[----:B------:R-:W-:Y:S01]  /*cd20*/  ISETP.GT.AND P0, PT, R87, 0x1d, PT ;  /* 0x0000001d5700780c */ /* 0x000fe20003f04270 */
[----:B------:R-:W-:Y:S02]  /*cd30*/  FMUL.FTZ R114, R175, R114 ;  /* 0x00000072af727220 */ /* 0x000fe40000410000 */
[----:B------:R-:W2:Y:S01]  /*cd40*/  SHFL.DOWN PT, R111, R66, 0x2, 0x1f ;  /* 0x08401f00426f7f89 */ /* 0x000ea200000e0000 */
[----:B------:R-:W-:-:S02]  /*cd50*/  FMUL.FTZ R91, R176, R91 ;  /* 0x0000005bb05b7220 */ /* 0x000fc40000410000 */
[----:B------:R-:W-:Y:S01]  /*cd60*/  FMUL.FTZ R126, R177, R126 ;  /* 0x0000007eb17e7220 */ /* 0x000fe20000410000 */
[----:B------:R-:W3:Y:S01]  /*cd70*/  SHFL.DOWN PT, R89, R64, 0x2, 0x1f ;  /* 0x08401f0040597f89 */ /* 0x000ee200000e0000 */
        /* <DEDUP_REMOVED lines=64> */
[----:B------:R-:W-:Y:S02]  /*d180*/  FADD.FTZ R17, R122, R17 ;  /* 0x000000117a117221 */ /* 0x000fe40000010000 */
[----:B-1----:R-:W-:Y:S02]  /*d190*/  @!P0 FADD.FTZ R67, R67, R96 ;  /* 0x0000006043438221 */ /* 0x002fe40000010000 */
[----:B------:R-:W-:Y:S02]  /*d1a0*/  FADD.FTZ R19, R123, R19 ;  /* 0x000000137b137221 */ /* 0x000fe40000010000 */
[----:B--2---:R-:W-:Y:S02]  /*d1b0*/  @!P0 FADD.FTZ R66, R66, R93 ;  /* 0x0000005d42428221 */ /* 0x004fe40000010000 */
[----:B------:R-:W-:-:S02]  /*d1c0*/  FADD.FTZ R20, R124, R20 ;  /* 0x000000147c147221 */ /* 0x000fc40000010000 */
[----:B---3--:R-:W-:Y:S02]  /*d1d0*/  @!P0 FADD.FTZ R64, R64, R89 ;  /* 0x0000005940408221 */ /* 0x008fe40000010000 */
        /* <DEDUP_REMOVED lines=41> */
.L_x_8475:
[----:B0-----:R-:W-:Y:S05]  /*d470*/  BSYNC B0 ;  /* 0x0000000000007941 */ /* 0x001fea0003800000 */
.L_x_8474:
        /* <DEDUP_REMOVED lines=8> */
.L_x_8397:
[----:B0-----:R0:W5:Y:S01]  /*d500*/  LDL.64 R64, [R1+0x50] ;  /* 0x0000500001407983 */ /* 0x0011620000100a00 */
[----:B------:R-:W-:Y:S01]  /*d510*/  ISETP.NE.AND P6, PT, R88, RZ, PT ;  /* 0x000000ff5800720c */ /* 0x000fe20003fc5270 */
[----:B------:R-:W-:Y:S01]  /*d520*/  ULDC.64 UR8, c[0x0][0x2d8] ;  /* 0x0000b60000087ab9 */ /* 0x000fe20000000a00 */
[C---:B------:R-:W-:Y:S01]  /*d530*/  IADD3 R94, R87.reuse, 0x80, RZ ;  /* 0x00000080575e7810 */ /* 0x040fe20007ffe0ff */
[----:B------:R-:W-:Y:S01]  /*d540*/  BAR.SYNC.DEFER_BLOCKING 0x0 ;  /* 0x0000000000007b1d */ /* 0x000fe20000010000 */
[C---:B------:R-:W-:Y:S01]  /*d550*/  IADD3 R95, R87.reuse, 0x60, RZ ;  /* 0x00000060575f7810 */ /* 0x040fe20007ffe0ff */
[----:B------:R-:W-:Y:S01]  /*d560*/  UIMAD UR7, UR13, UR8, URZ ;  /* 0x000000080d0772a4 */ /* 0x000fe2000f8e023f */
[C---:B------:R-:W-:Y:S01]  /*d570*/  IADD3 R96, R87.reuse, 0x40, RZ ;  /* 0x0000004057607810 */ /* 0x040fe20007ffe0ff */
[----:B------:R-:W-:Y:S01]  /*d580*/  UIMAD.WIDE.U32 UR34, UR12, UR8, URZ ;  /* 0x000000080c2272a5 */ /* 0x000fe2000f8e003f */
[C---:B------:R-:W-:Y:S01]  /*d590*/  IADD3 R97, R87.reuse, 0x20, RZ ;  /* 0x0000002057617810 */ /* 0x040fe20007ffe0ff */
[----:B------:R-:W-:Y:S01]  /*d5a0*/  ULDC.64 UR36, c[0x0][0x2f8] ;  /* 0x0000be0000247ab9 */ /* 0x000fe20000000a00 */
[C---:B------:R-:W-:Y:S01]  /*d5b0*/  IADD3 R90, R87.reuse, 0x100, RZ ;  /* 0x00000100575a7810 */ /* 0x040fe20007ffe0ff */
[----:B------:R-:W-:Y:S01]  /*d5c0*/  UIMAD UR38, UR13, UR36, URZ ;  /* 0x000000240d2672a4 */ /* 0x000fe2000f8e023f */
[C---:B------:R-:W-:Y:S01]  /*d5d0*/  IADD3 R91, R87.reuse, 0xe0, RZ ;  /* 0x000000e0575b7810 */ /* 0x040fe20007ffe0ff */
[----:B------:R-:W-:Y:S01]  /*d5e0*/  UIMAD UR25, UR12, UR9, UR7 ;  /* 0x000000090c1972a4 */ /* 0x000fe2000f8e0207 */
[C---:B------:R-:W-:Y:S01]  /*d5f0*/  IADD3 R92, R87.reuse, 0xc0, RZ ;  /* 0x000000c0575c7810 */ /* 0x040fe20007ffe0ff */
[----:B------:R-:W-:Y:S01]  /*d600*/  UIMAD.WIDE.U32 UR8, UR12, UR36, URZ ;  /* 0x000000240c0872a5 */ /* 0x000fe2000f8e003f */
[C---:B------:R-:W-:Y:S01]  /*d610*/  IADD3 R93, R87.reuse, 0xa0, RZ ;  /* 0x000000a0575d7810 */ /* 0x040fe20007ffe0ff */
[----:B------:R-:W-:Y:S01]  /*d620*/  UIMAD UR38, UR12, UR37, UR38 ;  /* 0x000000250c2672a4 */ /* 0x000fe2000f8e0226 */
[C---:B------:R-:W-:Y:S01]  /*d630*/  IADD3 R69, R87.reuse, 0x180, RZ ;  /* 0x0000018057457810 */ /* 0x040fe20007ffe0ff */
[----:B------:R-:W-:Y:S01]  /*d640*/  UIADD3 UR7, UR35, UR25, URZ ;  /* 0x0000001923077290 */ /* 0x000fe2000fffe03f */
[C---:B------:R-:W-:Y:S01]  /*d650*/  IADD3 R70, R87.reuse, 0x160, RZ ;  /* 0x0000016057467810 */ /* 0x040fe20007ffe0ff */
[----:B------:R-:W-:Y:S01]  /*d660*/  BSSY B0, `(.L_x_8477) ;  /* 0x000004b000007945 */ /* 0x000fe20003800000 */
[----:B------:R-:W-:-:S02]  /*d670*/  IADD3 R71, R87, 0x140, RZ ;  /* 0x0000014057477810 */ /* 0x000fc40007ffe0ff */
[C---:B------:R-:W-:Y:S02]  /*d680*/  IADD3 R89, R87.reuse, 0x120, RZ ;  /* 0x0000012057597810 */ /* 0x040fe40007ffe0ff */
[C---:B------:R-:W-:Y:S01]  /*d690*/  IADD3 R66, R87.reuse, 0x1e0, RZ ;  /* 0x000001e057427810 */ /* 0x040fe20007ffe0ff */
[----:B------:R1:W-:Y:S01]  /*d6a0*/  STS [R85.X4+0x10], R28 ;  /* 0x0000101c55007388 */ /* 0x0003e20000004800 */
[C---:B------:R-:W-:Y:S02]  /*d6b0*/  IADD3 R67, R87.reuse, 0x1c0, RZ ;  /* 0x000001c057437810 */ /* 0x040fe40007ffe0ff */
[C---:B------:R-:W-:Y:S01]  /*d6c0*/  IADD3 R68, R87.reuse, 0x1a0, RZ ;  /* 0x000001a057447810 */ /* 0x040fe20007ffe0ff */
[----:B------:R-:W-:Y:S01]  /*d6d0*/  STS [R85.X4], R32 ;  /* 0x0000002055007388 */ /* 0x000fe20000004800 */
        /* <DEDUP_REMOVED lines=22> */
[----:B------:R-:W-:Y:S01]  /*d840*/  LEA.HI.SX32 R66, R66, R87, 0x1b ;  /* 0x0000005742427211 */ /* 0x000fe200078fdaff */
[----:B------:R-:W-:Y:S01]  /*d850*/  STS [R85.X4+0x24], R23 ;  /* 0x0000241755007388 */ /* 0x000fe20000004800 */
[----:B-1----:R-:W-:-:S03]  /*d860*/  MOV R28, UR39 ;  /* 0x00000027001c7c02 */ /* 0x002fc60008000f00 */
        /* <DEDUP_REMOVED lines=25> */
[----:B------:R-:W1:Y:S02]  /*da00*/  LDS R53, [0x840] ;  /* 0x00084000ff357984 */ /* 0x000e640000000800 */
[----:B-1----:R-:W-:-:S13]  /*da10*/  ISETP.GE.AND P0, PT, R86, R53, PT ;  /* 0x000000355600720c */ /* 0x002fda0003f06270 */
        /* <DEDUP_REMOVED lines=15> */
.L_x_8478:
[----:B0-----:R-:W-:Y:S05]  /*db10*/  BSYNC B0 ;  /* 0x0000000000007941 */ /* 0x001fea0003800000 */
.L_x_8477:
[----:B------:R-:W2:Y:S01]  /*db20*/  LDL.LU R25, [R1+0x58] ;  /* 0x0000580001197983 */ /* 0x000ea20000300800 */
[----:B------:R-:W-:Y:S01]  /*db30*/  ULDC.64 UR36, c[0x0][0x2e0] ;  /* 0x0000b80000247ab9 */ /* 0x000fe20000000a00 */
[C---:B------:R-:W-:Y:S01]  /*db40*/  LEA R18, P1, R86.reuse, c[0x0][0x330], 0x2 ;  /* 0x0000cc0056127a11 */ /* 0x040fe200078210ff */
[----:B------:R-:W-:Y:S01]  /*db50*/  UMOV UR35, UR7 ;  /* 0x0000000700237c82 */ /* 0x000fe20008000000 */
[----:B------:R-:W-:Y:S01]  /*db60*/  SHF.R.S32.HI R19, RZ, 0x1f, R86 ;  /* 0x0000001fff137819 */ /* 0x000fe20000011456 */
[----:B------:R-:W-:Y:S01]  /*db70*/  UIMAD.WIDE.U32 UR34, UR10, UR36, UR34 ;  /* 0x000000240a2272a5 */ /* 0x000fe2000f8e0022 */
[C---:B------:R-:W-:Y:S01]  /*db80*/  LOP3.LUT R22, R86.reuse, 0x20, RZ, 0xfc, !PT ;  /* 0x0000002056167812 */ /* 0x040fe200078efcff */
[----:B------:R-:W-:Y:S01]  /*db90*/  UIMAD UR36, UR11, UR36, URZ ;  /* 0x000000240b2472a4 */ /* 0x000fe2000f8e023f */
[C---:B------:R-:W-:Y:S01]  /*dba0*/  LEA.HI.X R19, R86.reuse, c[0x0][0x334], R19, 0x2, P1 ;  /* 0x0000cd0056137a11 */ /* 0x040fe200008f1413 */
[----:B------:R-:W-:Y:S01]  /*dbb0*/  UIADD3 UR7, UP0, UR26, UR34, URZ ;  /* 0x000000221a077290 */ /* 0x000fe2000ff1e03f */
[C---:B------:R-:W-:Y:S01]  /*dbc0*/  LOP3.LUT R24, R86.reuse, 0x40, RZ, 0xfc, !PT ;  /* 0x0000004056187812 */ /* 0x040fe200078efcff */
[----:B------:R-:W-:Y:S01]  /*dbd0*/  UIMAD UR34, UR10, UR37, UR36 ;  /* 0x000000250a2272a4 */ /* 0x000fe2000f8e0224 */
[----:B------:R-:W-:-:S02]  /*dbe0*/  LOP3.LUT R26, R86, 0x60, RZ, 0xfc, !PT ;  /* 0x00000060561a7812 */ /* 0x000fc400078efcff */
[----:B------:R-:W-:Y:S01]  /*dbf0*/  ISETP.GE.AND P0, PT, R22, R53, PT ;  /* 0x000000351600720c */ /* 0x000fe20003f06270 */
[----:B------:R-:W-:Y:S01]  /*dc00*/  UIADD3.X UR34, UR27, UR34, UR35, UP0, !UPT ;  /* 0x000000221b227290 */ /* 0x000fe200087fe423 */
[----:B------:R-:W-:-:S04]  /*dc10*/  MOV R20, UR7 ;  /* 0x0000000700147c02 */ /* 0x000fc80008000f00 */
[----:B------:R-:W-:Y:S02]  /*dc20*/  LEA R18, P1, R20, R18, 0x2 ;  /* 0x0000001214127211 */ /* 0x000fe400078210ff */
[----:B------:R-:W-:Y:S02]  /*dc30*/  MOV R21, UR34 ;  /* 0x0000002200157c02 */ /* 0x000fe40008000f00 */
[----:B------:R-:W-:Y:S02]  /*dc40*/  ISETP.GE.AND P3, PT, R26, R53, PT ;  /* 0x000000351a00720c */ /* 0x000fe40003f66270 */
[----:B------:R-:W-:Y:S02]  /*dc50*/  LEA.HI.X R19, R20, R19, R21, 0x2, P1 ;  /* 0x0000001314137211 */ /* 0x000fe400008f1415 */
[----:B------:R-:W-:Y:S02]  /*dc60*/  ISETP.GE.AND P1, PT, R24, R53, PT ;  /* 0x000000351800720c */ /* 0x000fe40003f26270 */
[----:B------:R-:W-:-:S02]  /*dc70*/  LOP3.LUT R28, R86, 0x80, RZ, 0xfc, !PT ;  /* 0x00000080561c7812 */ /* 0x000fc400078efcff */
[C---:B------:R-:W-:Y:S02]  /*dc80*/  LOP3.LUT R30, R86.reuse, 0xa0, RZ, 0xfc, !PT ;  /* 0x000000a0561e7812 */ /* 0x040fe400078efcff */
[C---:B------:R-:W-:Y:S02]  /*dc90*/  LOP3.LUT R32, R86.reuse, 0xc0, RZ, 0xfc, !PT ;  /* 0x000000c056207812 */ /* 0x040fe400078efcff */
[C---:B------:R-:W-:Y:S02]  /*dca0*/  LOP3.LUT R34, R86.reuse, 0xe0, RZ, 0xfc, !PT ;  /* 0x000000e056227812 */ /* 0x040fe400078efcff */
[C---:B------:R-:W-:Y:S02]  /*dcb0*/  LOP3.LUT R36, R86.reuse, 0x100, RZ, 0xfc, !PT ;  /* 0x0000010056247812 */ /* 0x040fe400078efcff */
[----:B------:R-:W-:Y:S01]  /*dcc0*/  LOP3.LUT R38, R86, 0x120, RZ, 0xfc, !PT ;  /* 0x0000012056267812 */ /* 0x000fe200078efcff */
[----:B------:R-:W-:Y:S01]  /*dcd0*/  @!P0 STG.E [R18.64+-0x780], R27 ;  /* 0xfff8801b12008986 */ /* 0x000fe2000c101920 */
[----:B------:R-:W-:-:S02]  /*dce0*/  ISETP.GE.AND P4, PT, R28, R53, PT ;  /* 0x000000351c00720c */ /* 0x000fc40003f86270 */
[-C--:B------:R-:W-:Y:S01]  /*dcf0*/  ISETP.GE.AND P5, PT, R30, R53.reuse, PT ;  /* 0x000000351e00720c */ /* 0x080fe20003fa6270 */
[----:B------:R-:W-:Y:S01]  /*dd00*/  @!P1 STG.E [R18.64+-0x700], R23 ;  /* 0xfff9001712009986 */ /* 0x000fe2000c101920 */
[-C--:B------:R-:W-:Y:S02]  /*dd10*/  ISETP.GE.AND P0, PT, R32, R53.reuse, PT ;  /* 0x000000352000720c */ /* 0x080fe40003f06270 */
[-C--:B------:R-:W-:Y:S01]  /*dd20*/  ISETP.GE.AND P1, PT, R34, R53.reuse, PT ;  /* 0x000000352200720c */ /* 0x080fe20003f26270 */
[----:B------:R-:W-:Y:S01]  /*dd30*/  @!P3 STG.E [R18.64+-0x680], R29 ;  /* 0xfff9801d1200b986 */ /* 0x000fe2000c101920 */
[-C--:B------:R-:W-:Y:S02]  /*dd40*/  ISETP.GE.AND P2, PT, R36, R53.reuse, PT ;  /* 0x000000352400720c */ /* 0x080fe40003f46270 */
        /* <DEDUP_REMOVED lines=26> */
[----:B------:R0:W-:Y:S04]  /*def0*/  STS [R85.X4], R0 ;  /* 0x0000000055007388 */ /* 0x0001e80000004800 */
        /* <DEDUP_REMOVED lines=30> */
[----:B--2---:R-:W-:Y:S01]  /*e0e0*/  FADD.FTZ R17, R0, R25 ;  /* 0x0000001900117221 */ /* 0x004fe20000010000 */
[----:B0-----:R-:W-:-:S02]  /*e0f0*/  MOV R0, UR39 ;  /* 0x0000002700007c02 */ /* 0x001fc40008000f00 */
[----:B------:R-:W-:Y:S01]  /*e100*/  LDS R25, [R94.X4+0x200] ;  /* 0x000200005e197984 */ /* 0x000fe20000004800 */
[----:B------:R-:W-:-:S04]  /*e110*/  FADD.FTZ R20, R17, R2 ;  /* 0x0000000211147221 */ /* 0x000fc80000010000 */
[----:B------:R-:W-:-:S04]  /*e120*/  FADD.FTZ R17, R20, R3 ;  /* 0x0000000314117221 */ /* 0x000fc80000010000 */
[----:B------:R-:W-:Y:S02]  /*e130*/  FADD.FTZ R20, R17, R4 ;  /* 0x0000000411147221 */ /* 0x000fe40000010000 */
[----:B------:R-:W-:Y:S04]  /*e140*/  LDS R17, [R98.X4] ;  /* 0x0000000062117984 */ /* 0x000fe80000004800 */
[----:B------:R0:W-:Y:S04]  /*e150*/  @!P6 STS [0x840], R0 ;  /* 0x00084000ff00e388 */ /* 0x0001e80000000800 */
[----:B------:R-:W-:Y:S01]  /*e160*/  BAR.SYNC.DEFER_BLOCKING 0x0 ;  /* 0x0000000000007b1d */ /* 0x000fe20000010000 */
[----:B-1----:R-:W-:-:S04]  /*e170*/  FADD.FTZ R5, R20, R5 ;  /* 0x0000000514057221 */ /* 0x002fc80000010000 */
[----:B---3--:R-:W-:-:S04]  /*e180*/  FADD.FTZ R6, R5, R6 ;  /* 0x0000000605067221 */ /* 0x008fc80000010000 */
[----:B----4-:R-:W-:-:S04]  /*e190*/  FADD.FTZ R7, R6, R7 ;  /* 0x0000000706077221 */ /* 0x010fc80000010000 */
[----:B------:R-:W-:-:S04]  /*e1a0*/  FADD.FTZ R8, R7, R8 ;  /* 0x0000000807087221 */ /* 0x000fc80000010000 */
[----:B------:R-:W-:Y:S01]  /*e1b0*/  FADD.FTZ R9, R8, R9 ;  /* 0x0000000908097221 */ /* 0x000fe20000010000 */
[----:B------:R-:W1:Y:S03]  /*e1c0*/  LDS R49, [0x840] ;  /* 0x00084000ff317984 */ /* 0x000e660000000800 */
[----:B------:R-:W-:-:S04]  /*e1d0*/  FADD.FTZ R10, R9, R10 ;  /* 0x0000000a090a7221 */ /* 0x000fc80000010000 */
[----:B------:R-:W-:-:S04]  /*e1e0*/  FADD.FTZ R11, R10, R11 ;  /* 0x0000000b0a0b7221 */ /* 0x000fc80000010000 */
[----:B------:R-:W-:-:S04]  /*e1f0*/  FADD.FTZ R12, R11, R12 ;  /* 0x0000000c0b0c7221 */ /* 0x000fc80000010000 */
[----:B------:R-:W-:-:S04]  /*e200*/  FADD.FTZ R13, R12, R13 ;  /* 0x0000000d0c0d7221 */ /* 0x000fc80000010000 */
[----:B------:R-:W-:-:S04]  /*e210*/  FADD.FTZ R14, R13, R14 ;  /* 0x0000000e0d0e7221 */ /* 0x000fc80000010000 */
[----:B------:R-:W-:-:S04]  /*e220*/  FADD.FTZ R15, R14, R15 ;  /* 0x0000000f0e0f7221 */ /* 0x000fc80000010000 */
[----:B0-----:R-:W-:-:S05]  /*e230*/  FADD.FTZ R0, R15, R16 ;  /* 0x000000100f007221 */ /* 0x001fca0000010000 */
[----:B------:R0:W-:Y:S01]  /*e240*/  STL [R1+0x58], R0 ;  /* 0x0000580001007387 */ /* 0x0001e20000100800 */
[----:B-1----:R-:W-:Y:S01]  /*e250*/  ISETP.GE.AND P0, PT, R86, R49, PT ;  /* 0x000000315600720c */ /* 0x002fe20003f06270 */
        /* <DEDUP_REMOVED lines=17> */
.L_x_8480:
[----:B0-----:R-:W-:Y:S05]  /*e370*/  BSYNC B0 ;  /* 0x0000000000007941 */ /* 0x001fea0003800000 */
.L_x_8479:
        /* <DEDUP_REMOVED lines=61> */
.L_x_8391:
        /* <DEDUP_REMOVED lines=27> */
.L_x_8483:
[----:B-1----:R-:W-:Y:S05]  /*e900*/  BSYNC B0 ;  /* 0x0000000000007941 */ /* 0x002fea0003800000 */
.L_x_8482:
[----:B------:R-:W-:Y:S01]  /*e910*/  BSSY B0, `(.L_x_8484) ;  /* 0x000001b000007945 */ /* 0x000fe20003800000 */
[----:B------:R-:W-:Y:S05]  /*e920*/  @!P0 BRA `(.L_x_8485) ;  /* 0x0000018000008947 */ /* 0x000fea0003800000 */
[----:B------:R-:W3:Y:S04]  /*e930*/  LDL.LU R2, [R1+0x58] ;  /* 0x0000580001027983 */ /* 0x000ee80000300800 */
[----:B------:R-:W4:Y:S04]  /*e940*/  S2R R6, SR_LANEID ;  /* 0x0000000000067919 */ /* 0x000f280000000000 */
[----:B------:R-:W1:Y:S04]  /*e950*/  S2R R11, SR_TID.X ;  /* 0x00000000000b7919 */ /* 0x000e680000002100 */
        /* <DEDUP_REMOVED lines=21> */
.L_x_8485:
[----:B------:R-:W3:Y:S02]  /*eab0*/  S2R R11, SR_TID.X ;  /* 0x00000000000b7919 */ /* 0x000ee40000002100 */
.L_x_8486:
[----:B-1----:R-:W-:Y:S05]  /*eac0*/  BSYNC B0 ;  /* 0x0000000000007941 */ /* 0x002fea0003800000 */
.L_x_8484:
        /* <DEDUP_REMOVED lines=12> */
.L_x_8487:
        /* <DEDUP_REMOVED lines=32> */
.L_x_8488:
        /* <DEDUP_REMOVED lines=15> */
.L_x_14696:


//--------------------- .text._Z25selective_scan_bwd_kernelI32Selective_Scan_bwd_kernel_traitsILi32ELi16ELb0ELb0ELb1ELb1ELb0EfN3c107complexIfEEEEv12SSMParamsBwd --------------------------
	.section	.text._Z25selective_scan_bwd_kernelI32Selective_Scan_bwd_kernel_traitsILi32ELi16ELb0ELb0ELb1ELb1ELb0EfN3c107complexIfEEEEv12SSMParamsBwd,"ax",@progbits
	.sectioninfo	@"SHI_REGISTERS=255"
	.align	128
        .global         _Z25selective_scan_bwd_kernelI32Selective_Scan_bwd_kernel_traitsILi32ELi16ELb0ELb0ELb1ELb1ELb0EfN3c107complexIfEEEEv12SSMParamsBwd
        .type           _Z25selective_scan_bwd_kernelI32Selective_Scan_bwd_kernel_traitsILi32ELi16ELb0ELb0ELb1ELb1ELb0EfN3c107complexIfEEEEv12SSMParamsBwd,@function
        .size           _Z25selective_scan_bwd_kernelI32Selective_Scan_bwd_kernel_traitsILi32ELi16ELb0ELb0ELb1ELb1ELb0EfN3c107complexIfEEEEv12SSMParamsBwd,(.L_x_14697 - _Z25selective_scan_bwd_kernelI32Selective_Scan_bwd_kernel_traitsILi32ELi16ELb0ELb0ELb1ELb1ELb0EfN3c107complexIfEEEEv12SSMParamsBwd)
        .other          _Z25selective_scan_bwd_kernelI32Selective_Scan_bwd_kernel_traitsILi32ELi16ELb0ELb0ELb1ELb1ELb0EfN3c107complexIfEEEEv12SSMParamsBwd,@"STO_CUDA_ENTRY STV_DEFAULT"
_Z25selective_scan_bwd_kernelI32Selective_Scan_bwd_kernel_traitsILi32ELi16ELb0ELb0ELb1ELb1ELb0EfN3c107complexIfEEEEv12SSMParamsBwd:
.text._Z25selective_scan_bwd_kernelI32Selective_Scan_bwd_kernel_traitsILi32ELi16ELb0ELb0ELb1ELb1ELb0EfN3c107complexIfEEEEv12SSMParamsBwd:
        /* <DEDUP_REMOVED lines=160> */
[----:B----4-:R-:W-:Y:S02]  /*0a00*/  LOP3.LUT R100, R100, 0xfffffe00, RZ, 0xc0, !PT ;  /* 0xfffffe0064647812 */ /* 0x010fe400078ec0ff */
.L_x_8606:
[----:B------:R-:W-:Y:S01]  /*0a10*/  ULDC UR24, c[0x0][0x174] ;  /* 0x00005d0000187ab9 */ /* 0x000fe20000000800 */
[----:B------:R-:W-:Y:S01]  /*0a20*/  BAR.SYNC.DEFER_BLOCKING 0x0 ;  /* 0x0000000000007b1d */ /* 0x000fe20000010000 */
[----:B------:R-:W-:Y:S01]  /*0a30*/  UIADD3 UR24, -UR6, UR24, URZ ;  /* 0x0000001806187290 */ /* 0x000fe2000fffe13f */
[----:B------:R-:W-:Y:S01]  /*0a40*/  LOP3.LUT R99, R100, 0x1f, R102, 0xf8, !PT ;  /* 0x0000001f64637812 */ /* 0x000fe200078ef866 */
[----:B------:R-:W-:Y:S01]  /*0a50*/  HFMA2.MMA R0, -RZ, RZ, 0, 0 ;  /* 0x00000000ff007435 */ /* 0x000fe200000001ff */
[----:B------:R-:W-:Y:S01]  /*0a60*/  MOV R2, UR16 ;  /* 0x0000001000027c02 */ /* 0x000fe20008000f00 */
[----:B------:R-:W-:Y:S01]  /*0a70*/  ULEA UR25, UR24, 0xfffffe00, 0x9 ;  /* 0xfffffe0018197891 */ /* 0x000fe2000f8e483f */
[C---:B------:R-:W-:Y:S01]  /*0a80*/  LOP3.LUT R31, R99.reuse, 0x20, RZ, 0xfc, !PT ;  /* 0x00000020631f7812 */ /* 0x040fe200078efcff */
[----:B------:R-:W-:Y:S01]  /*0a90*/  ULDC UR26, c[0x0][0x168] ;  /* 0x00005a00001a7ab9 */ /* 0x000fe20000000800 */
[----:B-1----:R-:W-:Y:S01]  /*0aa0*/  MOV R3, UR17 ;  /* 0x0000001100037c02 */ /* 0x002fe20008000f00 */
        /* <DEDUP_REMOVED lines=11> */
[----:B------:R-:W-:Y:S01]  /*0b60*/  LOP3.LUT R37, R99, 0x60, RZ, 0xfc, !PT ;  /* 0x0000006063257812 */ /* 0x000fe200078efcff */
[----:B------:R-:W-:Y:S01]  /*0b70*/  CS2R R16, SRZ ;  /* 0x0000000000107805 */ /* 0x000fe2000001ff00 */
[----:B------:R-:W-:-:S02]  /*0b80*/  ISETP.GE.AND P6, PT, R50, UR26, PT ;  /* 0x0000001a32007c0c */ /* 0x000fc4000bfc6270 */
[----:B------:R-:W-:Y:S02]  /*0b90*/  LOP3.LUT R10, R99, 0xc0, RZ, 0xfc, !PT ;  /* 0x000000c0630a7812 */ /* 0x000fe400078efcff */
[----:B------:R-:W-:Y:S02]  /*0ba0*/  ISETP.GE.AND P5, PT, R39, UR26, PT ;  /* 0x0000001a27007c0c */ /* 0x000fe4000bfa6270 */
[----:B------:R-:W-:Y:S01]  /*0bb0*/  LOP3.LUT R11, R99, 0xe0, RZ, 0xfc, !PT ;  /* 0x000000e0630b7812 */ /* 0x000fe200078efcff */
        /* <DEDUP_REMOVED lines=14> */
[----:B------:R-:W-:Y:S01]  /*0ca0*/  LOP3.LUT R22, R99, 0x180, RZ, 0xfc, !PT ;  /* 0x0000018063167812 */ /* 0x000fe200078efcff */
[----:B------:R1:W5:Y:S01]  /*0cb0*/  @!P4 LDG.E R7, [R2.64+0x180] ;  /* 0x0001801c0207c981 */ /* 0x000362000c1e1900 */
[----:B------:R-:W-:Y:S02]  /*0cc0*/  ISETP.GE.AND P6, PT, R15, UR26, PT ;  /* 0x0000001a0f007c0c */ /* 0x000fe4000bfc6270 */
[C---:B------:R-:W-:Y:S01]  /*0cd0*/  LOP3.LUT R23, R99.reuse, 0x1a0, RZ, 0xfc, !PT ;  /* 0x000001a063177812 */ /* 0x040fe200078efcff */
[----:B------:R1:W5:Y:S01]  /*0ce0*/  @!P0 LDG.E R8, [R2.64+0x300] ;  /* 0x0003001c02088981 */ /* 0x000362000c1e1900 */
[----:B------:R-:W-:Y:S02]  /*0cf0*/  ISETP.GE.AND P5, PT, R18, UR26, PT ;  /* 0x0000001a12007c0c */ /* 0x000fe4000bfa6270 */
        /* <DEDUP_REMOVED lines=9> */
[----:B------:R-:W-:Y:S01]  /*0d90*/  CS2R R24, SRZ ;  /* 0x0000000000187805 */ /* 0x000fe2000001ff00 */
[----:B------:R-:W-:Y:S01]  /*0da0*/  ISETP.GE.AND P2, PT, R27, UR26, PT ;  /* 0x0000001a1b007c0c */ /* 0x000fe2000bf46270 */
        /* <DEDUP_REMOVED lines=12> */
[C---:B-1----:R-:W-:Y:S02]  /*0e70*/  IADD3 R2, R101.reuse, 0x60, RZ ;  /* 0x0000006065027810 */ /* 0x042fe40007ffe0ff */
[----:B------:R-:W-:Y:S02]  /*0e80*/  IADD3 R36, R101, 0xa0, RZ ;  /* 0x000000a065247810 */ /* 0x000fe40007ffe0ff */
[----:B------:R-:W-:-:S02]  /*0e90*/  LEA.HI.SX32 R57, R30, R101, 0x1b ;  /* 0x000000651e397211 */ /* 0x000fc400078fdaff */
[-C--:B------:R-:W-:Y:S02]  /*0ea0*/  LEA.HI.SX32 R56, R32, R101.reuse, 0x1b ;  /* 0x0000006520387211 */ /* 0x080fe400078fdaff */
[-C--:B------:R-:W-:Y:S02]  /*0eb0*/  LEA.HI.SX32 R55, R2, R101.reuse, 0x1b ;  /* 0x0000006502377211 */ /* 0x080fe400078fdaff */
[C---:B------:R-:W-:Y:S02]  /*0ec0*/  IADD3 R2, R101.reuse, 0xe0, RZ ;  /* 0x000000e065027810 */ /* 0x040fe40007ffe0ff */
        /* <DEDUP_REMOVED lines=9> */
[C---:B------:R-:W-:Y:S02]  /*0f60*/  IADD3 R2, R101.reuse, 0x1a0, RZ ;  /* 0x000001a065027810 */ /* 0x040fe40007ffe0ff */
[-C--:B------:R-:W-:Y:S02]  /*0f70*/  LEA.HI.SX32 R96, R96, R101.reuse, 0x1b ;  /* 0x0000006560607211 */ /* 0x080fe400078fdaff */
[C---:B------:R-:W-:Y:S02]  /*0f80*/  IADD3 R92, R101.reuse, 0x1c0, RZ ;  /* 0x000001c0655c7810 */ /* 0x040fe40007ffe0ff */
[-C--:B------:R-:W-:Y:S02]  /*0f90*/  LEA.HI.SX32 R94, R94, R101.reuse, 0x1b ;  /* 0x000000655e5e7211 */ /* 0x080fe400078fdaff */
[----:B------:R-:W-:Y:S02]  /*0fa0*/  LEA.HI.SX32 R93, R2, R101, 0x1b ;  /* 0x00000065025d7211 */ /* 0x000fe400078fdaff */
[----:B------:R-:W-:-:S02]  /*0fb0*/  SHF.L.U32 R90, R101, 0x4, RZ ;  /* 0x00000004655a7819 */ /* 0x000fc400000006ff */
[----:B------:R-:W-:Y:S02]  /*0fc0*/  LEA.HI.SX32 R92, R92, R101, 0x1b ;  /* 0x000000655c5c7211 */ /* 0x000fe400078fdaff */
[----:B------:R-:W-:Y:S02]  /*0fd0*/  LEA.HI.SX32 R90, R90, R90, 0x1b ;  /* 0x0000005a5a5a7211 */ /* 0x000fe400078fdaff */
[----:B------:R-:W-:Y:S02]  /*0fe0*/  ISETP.GE.AND P0, PT, R35, UR26, PT ;  /* 0x0000001a23007c0c */ /* 0x000fe4000bf06270 */
[----:B------:R-:W-:Y:S02]  /*0ff0*/  MOV R128, UR18 ;  /* 0x0000001200807c02 */ /* 0x000fe40008000f00 */
[----:B------:R-:W-:-:S05]  /*1000*/  MOV R129, UR19 ;  /* 0x0000001300817c02 */ /* 0x000fca0008000f00 */
[----:B------:R-:W-:Y:S01]  /*1010*/  IMAD.WIDE R128, R99, 0x4, R128 ;  /* 0x0000000463807825 */ /* 0x000fe200078e0280 */
[----:B------:R-:W-:Y:S02]  /*1020*/  ISETP.GE.AND P1, PT, R31, UR26, PT ;  /* 0x0000001a1f007c0c */ /* 0x000fe4000bf26270 */
[----:B------:R-:W-:Y:S02]  /*1030*/  ISETP.GE.AND P2, PT, R99, UR26, PT ;  /* 0x0000001a63007c0c */ /* 0x000fe4000bf46270 */
[----:B------:R-:W-:Y:S02]  /*1040*/  ISETP.GE.AND P3, PT, R39, UR26, PT ;  /* 0x0000001a27007c0c */ /* 0x000fe4000bf66270 */
[----:B------:R-:W-:Y:S02]  /*1050*/  ISETP.GE.AND P4, PT, R37, UR26, PT ;  /* 0x0000001a25007c0c */ /* 0x000fe4000bf86270 */
[----:B------:R-:W-:Y:S02]  /*1060*/  ISETP.GE.AND P5, PT, R50, UR26, PT ;  /* 0x0000001a32007c0c */ /* 0x000fe4000bfa6270 */
[----:B------:R-:W-:-:S02]  /*1070*/  ISETP.GE.AND P6, PT, R10, UR26, PT ;  /* 0x0000001a0a007c0c */ /* 0x000fc4000bfc6270 */
[----:B------:R-:W-:Y:S01]  /*1080*/  MOV R2, RZ ;  /* 0x000000ff00027202 */ /* 0x000fe20000000f00 */
[----:B---3--:R1:W-:Y:S04]  /*1090*/  STS [R58.X4], R0 ;  /* 0x000000003a007388 */ /* 0x0083e80000004800 */
[----:B----4-:R-:W-:Y:S01]  /*10a0*/  STS [R57.X4+0x80], R5 ;  /* 0x0000800539007388 */ /* 0x010fe20000004800 */
[----:B-1----:R-:W-:-:S04]  /*10b0*/  IADD3 R0, R101, 0xc0, RZ ;  /* 0x000000c065007810 */ /* 0x002fc80007ffe0ff */
[----:B------:R-:W-:Y:S01]  /*10c0*/  LEA.HI.SX32 R52, R0, R101, 0x1b ;  /* 0x0000006500347211 */ /* 0x000fe200078fdaff */
[----:B--2---:R1:W-:Y:S01]  /*10d0*/  STS [R56.X4+0x100], R4 ;  /* 0x0001000438007388 */ /* 0x0043e20000004800 */
[----:B------:R-:W-:-:S03]  /*10e0*/  IADD3 R0, R101, 0x160, RZ ;  /* 0x0000016065007810 */ /* 0x000fc60007ffe0ff */
[----:B-----5:R-:W-:Y:S01]  /*10f0*/  STS [R55.X4+0x180], R7 ;  /* 0x0001800737007388 */ /* 0x020fe20000004800 */
[----:B------:R-:W-:-:S03]  /*1100*/  LEA.HI.SX32 R95, R0, R101, 0x1b ;  /* 0x00000065005f7211 */ /* 0x000fc600078fdaff */
[----:B------:R-:W-:Y:S01]  /*1110*/  STS [R54.X4+0x200], R6 ;  /* 0x0002000636007388 */ /* 0x000fe20000004800 */
[----:B-1----:R-:W-:-:S03]  /*1120*/  IADD3 R4, R101, 0x1e0, RZ ;  /* 0x000001e065047810 */ /* 0x002fc60007ffe0ff */
[----:B------:R-:W-:Y:S04]  /*1130*/  STS [R53.X4+0x280], R9 ;  /* 0x0002800935007388 */ /* 0x000fe80000004800 */
[----:B------:R-:W-:Y:S01]  /*1140*/  STS [R52.X4+0x300], R8 ;  /* 0x0003000834007388 */ /* 0x000fe20000004800 */
[----:B------:R-:W-:-:S03]  /*1150*/  LEA.HI.SX32 R91, R4, R101, 0x1b ;  /* 0x00000065045b7211 */ /* 0x000fc600078fdaff */
        /* <DEDUP_REMOVED lines=27> */
[----:B------:R-:W-:Y:S01]  /*1310*/  CS2R R4, SRZ ;  /* 0x0000000000047805 */ /* 0x000fe2000001ff00 */
[----:B-1----:R-:W-:Y:S01]  /*1320*/  CS2R R12, SRZ ;  /* 0x00000000000c7805 */ /* 0x002fe2000001ff00 */
[----:B------:R-:W-:-:S04]  /*1330*/  HFMA2.MMA R0, -RZ, RZ, 0, 0 ;  /* 0x00000000ff007435 */ /* 0x000fc800000001ff */
[----:B------:R-:W5:Y:S01]  /*1340*/  @!P0 LDG.E R4, [R128.64+0x100] ;  /* 0x0001001c80048981 */ /* 0x000f62000c1e1900 */
[----:B------:R-:W-:Y:S01]  /*1350*/  ISETP.GE.AND P0, PT, R11, UR26, PT ;  /* 0x0000001a0b007c0c */ /* 0x000fe2000bf06270 */
[----:B------:R-:W-:Y:S01]  /*1360*/  CS2R R8, SRZ ;  /* 0x0000000000087805 */ /* 0x000fe2000001ff00 */
[----:B------:R-:W-:Y:S01]  /*1370*/  CS2R R6, SRZ ;  /* 0x0000000000067805 */ /* 0x000fe2000001ff00 */
[----:B------:R-:W5:Y:S04]  /*1380*/  @!P1 LDG.E R2, [R128.64+0x80] ;  /* 0x0000801c80029981 */ /* 0x000f68000c1e1900 */
[----:B------:R-:W5:Y:S04]  /*1390*/  @!P2 LDG.E R0, [R128.64] ;  /* 0x0000001c8000a981 */ /* 0x000f68000c1e1900 */
[----:B------:R-:W5:Y:S04]  /*13a0*/  @!P3 LDG.E R5, [R128.64+0x200] ;  /* 0x0002001c8005b981 */ /* 0x000f68000c1e1900 */
[----:B------:R-:W5:Y:S01]  /*13b0*/  @!P0 LDG.E R12, [R128.64+0x380] ;  /* 0x0003801c800c8981 */ /* 0x000f62000c1e1900 */
[----:B------:R-:W-:-:S02]  /*13c0*/  ISETP.GE.AND P0, PT, R14, UR26, PT ;  /* 0x0000001a0e007c0c */ /* 0x000fc4000bf06270 */
[----:B------:R-:W-:Y:S01]  /*13d0*/  ISETP.GE.AND P1, PT, R18, UR26, PT ;  /* 0x0000001a12007c0c */ /* 0x000fe2000bf26270 */
[----:B------:R-:W5:Y:S01]  /*13e0*/  @!P4 LDG.E R6, [R128.64+0x180] ;  /* 0x0001801c8006c981 */ /* 0x000f62000c1e1900 */
[----:B------:R-:W-:Y:S02]  /*13f0*/  ISETP.GE.AND P2, PT, R19, UR26, PT ;  /* 0x0000001a13007c0c */ /* 0x000fe4000bf46270 */
[----:B------:R-:W-:Y:S01]  /*1400*/  ISETP.GE.AND P3, PT, R22, UR26, PT ;  /* 0x0000001a16007c0c */ /* 0x000fe2000bf66270 */
[----:B------:R-:W5:Y:S01]  /*1410*/  @!P5 LDG.E R8, [R128.64+0x280] ;  /* 0x0002801c8008d981 */ /* 0x000f62000c1e1900 */
[----:B------:R-:W-:Y:S01]  /*1420*/  ISETP.GE.AND P4, PT, R23, UR26, PT ;  /* 0x0000001a17007c0c */ /* 0x000fe2000bf86270 */
[----:B--2---:R-:W-:Y:S02]  /*1430*/  CS2R R16, SRZ ;  /* 0x0000000000107805 */ /* 0x004fe4000001ff00 */
[----:B------:R-:W2:Y:S04]  /*1440*/  @!P6 LDG.E R7, [R128.64+0x300] ;  /* 0x0003001c8007e981 */ /* 0x000ea8000c1e1900 */
[----:B------:R-:W2:Y:S01]  /*1450*/  @!P0 LDG.E R9, [R128.64+0x400] ;  /* 0x0004001c80098981 */ /* 0x000ea2000c1e1900 */
[----:B------:R-:W-:-:S02]  /*1460*/  ISETP.GE.AND P0, PT, R15, UR26, PT ;  /* 0x0000001a0f007c0c */ /* 0x000fc4000bf06270 */
[----:B------:R-:W-:Y:S01]  /*1470*/  ISETP.GE.AND P5, PT, R26, UR26, PT ;  /* 0x0000001a1a007c0c */ /* 0x000fe2000bfa6270 */
[----:B---3--:R-:W-:Y:S01]  /*1480*/  HFMA2.MMA R24, -RZ, RZ, 0, 0 ;  /* 0x00000000ff187435 */ /* 0x008fe200000001ff */
[----:B------:R-:W-:Y:S01]  /*1490*/  ISETP.GE.AND P6, PT, R27, UR26, PT ;  /* 0x0000001a1b007c0c */ /* 0x000fe2000bfc6270 */
[----:B------:R-:W-:Y:S01]  /*14a0*/  CS2R R20, SRZ ;  /* 0x0000000000147805 */ /* 0x000fe2000001ff00 */
[----:B----4-:R-:W-:Y:S01]  /*14b0*/  MOV R28, RZ ;  /* 0x000000ff001c7202 */ /* 0x010fe20000000f00 */
[----:B------:R-:W3:Y:S04]  /*14c0*/  @!P1 LDG.E R13, [R128.64+0x500] ;  /* 0x0005001c800d9981 */ /* 0x000ee8000c1e1900 */
[----:B------:R-:W4:Y:S04]  /*14d0*/  @!P2 LDG.E R20, [R128.64+0x580] ;  /* 0x0005801c8014a981 */ /* 0x000f28000c1e1900 */
[----:B------:R-:W3:Y:S04]  /*14e0*/  @!P0 LDG.E R16, [R128.64+0x480] ;  /* 0x0004801c80108981 */ /* 0x000ee8000c1e1900 */
[----:B------:R-:W4:Y:S04]  /*14f0*/  @!P3 LDG.E R17, [R128.64+0x600] ;  /* 0x0006001c8011b981 */ /* 0x000f28000c1e1900 */
[----:B------:R-:W4:Y:S04]  /*1500*/  @!P4 LDG.E R24, [R128.64+0x680] ;  /* 0x0006801c8018c981 */ /* 0x000f28000c1e1900 */
[----:B------:R-:W4:Y:S04]  /*1510*/  @!P5 LDG.E R21, [R128.64+0x700] ;  /* 0x0007001c8015d981 */ /* 0x000f28000c1e1900 */
[----:B------:R-:W4:Y:S01]  /*1520*/  @!P6 LDG.E R28, [R128.64+0x780] ;  /* 0x0007801c801ce981 */ /* 0x000f22000c1e1900 */
[----:B------:R-:W-:-:S02]  /*1530*/  P2R R30, PR, RZ, 0x1 ;  /* 0x00000001ff1e7803 */ /* 0x000fc40000000000 */
[----:B------:R-:W-:Y:S02]  /*1540*/  ISETP.GE.AND P0, PT, R99, UR26, PT ;  /* 0x0000001a63007c0c */ /* 0x000fe4000bf06270 */
[----:B------:R-:W-:Y:S02]  /*1550*/  MOV R3, UR21 ;  /* 0x0000001500037c02 */ /* 0x000fe40008000f00 */
[----:B------:R-:W-:Y:S02]  /*1560*/  P2R R15, PR, RZ, 0x2 ;  /* 0x00000002ff0f7803 */ /* 0x000fe40000000000 */
[----:B------:R-:W-:Y:S01]  /*1570*/  ISETP.GE.AND P1, PT, R35, UR26, PT ;  /* 0x0000001a23007c0c */ /* 0x000fe2000bf26270 */
[----:B------:R-:W-:Y:S01]  /*1580*/  CS2R R18, SRZ ;  /* 0x0000000000127805 */ /* 0x000fe2000001ff00 */
[----:B-----5:R-:W-:Y:S04]  /*1590*/  STS [R58.X4], R0 ;  /* 0x000000003a007388 */ /* 0x020fe80000004800 */
[----:B------:R1:W-:Y:S04]  /*15a0*/  STS [R57.X4+0x80], R2 ;  /* 0x0000800239007388 */ /* 0x0003e80000004800 */
[----:B------:R-:W-:Y:S04]  /*15b0*/  STS [R56.X4+0x100], R4 ;  /* 0x0001000438007388 */ /* 0x000fe80000004800 */
[----:B------:R-:W-:Y:S04]  /*15c0*/  STS [R55.X4+0x180], R6 ;  /* 0x0001800637007388 */ /* 0x000fe80000004800 */
[----:B------:R5:W-:Y:S04]  /*15d0*/  STS [R54.X4+0x200], R5 ;  /* 0x0002000536007388 */ /* 0x000be80000004800 */
[----:B------:R-:W-:Y:S04]  /*15e0*/  STS [R53.X4+0x280], R8 ;  /* 0x0002800835007388 */ /* 0x000fe80000004800 */
[----:B--2---:R2:W-:Y:S04]  /*15f0*/  STS [R52.X4+0x300], R7 ;  /* 0x0003000734007388 */ /* 0x0045e80000004800 */
[----:B------:R-:W-:Y:S04]  /*1600*/  STS [R51.X4+0x380], R12 ;  /* 0x0003800c33007388 */ /* 0x000fe80000004800 */
[----:B------:R0:W-:Y:S04]  /*1610*/  STS [R98.X4+0x400], R9 ;  /* 0x0004000962007388 */ /* 0x0001e80000004800 */
[----:B---3--:R-:W-:Y:S04]  /*1620*/  STS [R97.X4+0x480], R16 ;  /* 0x0004801061007388 */ /* 0x008fe80000004800 */
[----:B------:R3:W-:Y:S04]  /*1630*/  STS [R96.X4+0x500], R13 ;  /* 0x0005000d60007388 */ /* 0x0007e80000004800 */
[----:B----4-:R-:W-:Y:S04]  /*1640*/  STS [R95.X4+0x580], R20 ;  /* 0x000580145f007388 */ /* 0x010fe80000004800 */
[----:B------:R-:W-:Y:S04]  /*1650*/  STS [R94.X4+0x600], R17 ;  /* 0x000600115e007388 */ /* 0x000fe80000004800 */
[----:B------:R-:W-:Y:S04]  /*1660*/  STS [R93.X4+0x680], R24 ;  /* 0x000680185d007388 */ /* 0x000fe80000004800 */
[----:B------:R-:W-:Y:S04]  /*1670*/  STS [R92.X4+0x700], R21 ;  /* 0x000700155c007388 */ /* 0x000fe80000004800 */
[----:B------:R-:W-:Y:S01]  /*1680*/  STS [R91.X4+0x780], R28 ;  /* 0x0007801c5b007388 */ /* 0x000fe20000004800 */
        /* <DEDUP_REMOVED lines=17> */
[----:B-1----:R-:W-:Y:S01]  /*17a0*/  MOV R2, UR20 ;  /* 0x0000001400027c02 */ /* 0x002fe20008000f00 */
[----:B------:R-:W-:-:S04]  /*17b0*/  HFMA2.MMA R0, -RZ, RZ, 0, 0 ;  /* 0x00000000ff007435 */ /* 0x000fc800000001ff */
[----:B------:R-:W-:Y:S01]  /*17c0*/  IMAD.WIDE R2, R99, 0x4, R2 ;  /* 0x0000000463027825 */ /* 0x000fe200078e0202 */
[----:B------:R-:W-:Y:S01]  /*17d0*/  BAR.SYNC.DEFER_BLOCKING 0x0 ;  /* 0x0000000000007b1d */ /* 0x000fe20000010000 */
[----:B-----5:R-:W-:Y:S01]  /*17e0*/  CS2R R4, SRZ ;  /* 0x0000000000047805 */ /* 0x020fe2000001ff00 */
[----:B--2---:R-:W-:-:S04]  /*17f0*/  CS2R R6, SRZ ;  /* 0x0000000000067805 */ /* 0x004fc8000001ff00 */
[----:B------:R-:W2:Y:S01]  /*1800*/  @!P0 LDG.E R0, [R2.64] ;  /* 0x0000001c02008981 */ /* 0x000ea2000c1e1900 */
[----:B------:R-:W-:-:S03]  /*1810*/  ISETP.GE.AND P0, PT, R31, UR26, PT ;  /* 0x0000001a1f007c0c */ /* 0x000fc6000bf06270 */
[----:B------:R-:W5:Y:S01]  /*1820*/  @!P1 LDG.E R4, [R2.64+0x100] ;  /* 0x0001001c02049981 */ /* 0x000f62000c1e1900 */
[----:B------:R-:W-:Y:S01]  /*1830*/  ISETP.GE.AND P1, PT, R39, UR26, PT ;  /* 0x0000001a27007c0c */ /* 0x000fe2000bf26270 */
[----:B0-----:R-:W-:Y:S01]  /*1840*/  CS2R R8, SRZ ;  /* 0x0000000000087805 */ /* 0x001fe2000001ff00 */
[----:B---3--:R-:W-:Y:S01]  /*1850*/  CS2R R12, SRZ ;  /* 0x00000000000c7805 */ /* 0x008fe2000001ff00 */
[----:B------:R-:W-:Y:S01]  /*1860*/  MOV R16, RZ ;  /* 0x000000ff00107202 */ /* 0x000fe20000000f00 */
[----:B------:R-:W3:Y:S04]  /*1870*/  @!P5 LDG.E R19, [R2.64+0x700] ;  /* 0x0007001c0213d981 */ /* 0x000ee8000c1e1900 */
[----:B------:R-:W3:Y:S04]  /*1880*/  @!P6 LDG.E R18, [R2.64+0x780] ;  /* 0x0007801c0212e981 */ /* 0x000ee8000c1e1900 */
[----:B------:R-:W3:Y:S01]  /*1890*/  @!P0 LDG.E R5, [R2.64+0x80] ;  /* 0x0000801c02058981 */ /* 0x000ee2000c1e1900 */
[----:B------:R-:W-:-:S03]  /*18a0*/  ISETP.GE.AND P0, PT, R37, UR26, PT ;  /* 0x0000001a25007c0c */ /* 0x000fc6000bf06270 */
[----:B------:R-:W5:Y:S01]  /*18b0*/  @!P1 LDG.E R6, [R2.64+0x200] ;  /* 0x0002001c02069981 */ /* 0x000f62000c1e1900 */
[----:B------:R-:W-:-:S03]  /*18c0*/  ISETP.GE.AND P1, PT, R10, UR26, PT ;  /* 0x0000001a0a007c0c */ /* 0x000fc6000bf26270 */
[----:B------:R-:W5:Y:S06]  /*18d0*/  @!P4 LDG.E R16, [R2.64+0x680] ;  /* 0x0006801c0210c981 */ /* 0x000f6c000c1e1900 */
[----:B------:R-:W5:Y:S01]  /*18e0*/  @!P0 LDG.E R7, [R2.64+0x180] ;  /* 0x0001801c02078981 */ /* 0x000f62000c1e1900 */
[----:B------:R-:W-:-:S03]  /*18f0*/  ISETP.GE.AND P0, PT, R50, UR26, PT ;  /* 0x0000001a32007c0c */ /* 0x000fc6000bf06270 */
[----:B------:R-:W5:Y:S01]  /*1900*/  @!P1 LDG.E R8, [R2.64+0x300] ;  /* 0x0003001c02089981 */ /* 0x000f62000c1e1900 */
[----:B------:R-:W-:-:S09]  /*1910*/  ISETP.GE.AND P1, PT, R14, UR26, PT ;  /* 0x0000001a0e007c0c */ /* 0x000fd2000bf26270 */
[----:B------:R-:W5:Y:S01]  /*1920*/  @!P0 LDG.E R9, [R2.64+0x280] ;  /* 0x0002801c02098981 */ /* 0x000f62000c1e1900 */
[----:B------:R-:W-:Y:S02]  /*1930*/  ISETP.GE.AND P0, PT, R11, UR26, PT ;  /* 0x0000001a0b007c0c */ /* 0x000fe4000bf06270 */
[----:B------:R-:W-:-:S06]  /*1940*/  CS2R R10, SRZ ;  /* 0x00000000000a7805 */ /* 0x000fcc000001ff00 */
[----:B------:R-:W5:Y:S01]  /*1950*/  @!P1 LDG.E R11, [R2.64+0x400] ;  /* 0x0004001c020b9981 */ /* 0x000f62000c1e1900 */
[----:B------:R-:W-:-:S04]  /*1960*/  ISETP.NE.AND P1, PT, R15, RZ, PT ;  /* 0x000000ff0f00720c */ /* 0x000fc80003f25270 */
[----:B------:R-:W5:Y:S01]  /*1970*/  @!P0 LDG.E R10, [R2.64+0x380] ;  /* 0x0003801c020a8981 */ /* 0x000f62000c1e1900 */
[----:B------:R-:W-:Y:S01]  /*1980*/  ISETP.NE.AND P0, PT, R30, RZ, PT ;  /* 0x000000ff1e00720c */ /* 0x000fe20003f05270 */
[----:B------:R-:W-:-:S06]  /*1990*/  CS2R R14, SRZ ;  /* 0x00000000000e7805 */ /* 0x000fcc000001ff00 */
[----:B------:R-:W5:Y:S04]  /*19a0*/  @!P2 LDG.E R14, [R2.64+0x580] ;  /* 0x0005801c020ea981 */ /* 0x000f68000c1e1900 */
[----:B------:R-:W5:Y:S04]  /*19b0*/  @!P1 LDG.E R13, [R2.64+0x500] ;  /* 0x0005001c020d9981 */ /* 0x000f68000c1e1900 */
[----:B------:R-:W5:Y:S04]  /*19c0*/  @!P0 LDG.E R12, [R2.64+0x480] ;  /* 0x0004801c020c8981 */ /* 0x000f68000c1e1900 */
[----:B------:R-:W5:Y:S01]  /*19d0*/  @!P3 LDG.E R15, [R2.64+0x600] ;  /* 0x0006001c020fb981 */ /* 0x000f62000c1e1900 */
[----:B----4-:R-:W-:-:S05]  /*19e0*/  FADD.FTZ R49, R49, UR5 ;  /* 0x0000000531317e21 */ /* 0x010fca0008010000 */
        /* <DEDUP_REMOVED lines=80> */
.L_x_8491:
[----:B--234-:R-:W-:Y:S05]  /*1ef0*/  BSYNC B0 ;  /* 0x0000000000007941 */ /* 0x01cfea0003800000 */
.L_x_8490:
        /* <DEDUP_REMOVED lines=35> */
.L_x_8493:
[----:B------:R-:W-:Y:S05]  /*2130*/  BSYNC B0 ;  /* 0x0000000000007941 */ /* 0x000fea0003800000 */
.L_x_8492:
        /* <DEDUP_REMOVED lines=35> */
.L_x_8495:
[----:B------:R-:W-:Y:S05]  /*2370*/  BSYNC B0 ;  /* 0x0000000000007941 */ /* 0x000fea0003800000 */
.L_x_8494:
        /* <DEDUP_REMOVED lines=35> */
.L_x_8497:
[----:B------:R-:W-:Y:S05]  /*25b0*/  BSYNC B0 ;  /* 0x0000000000007941 */ /* 0x000fea0003800000 */
.L_x_8496:
[----:B------:R0:W-:Y:S01]  /*25c0*/  STL [R1], RZ ;  /* 0x000000ff01007387 */ /* 0x0001e20000100800 */
        /* <DEDUP_REMOVED lines=36> */
.L_x_8499:
[----:B------:R-:W-:Y:S05]  /*2810*/  BSYNC B0 ;  /* 0x0000000000007941 */ /* 0x000fea0003800000 */
.L_x_8498:
[----:B------:R-:W2:Y:S01]  /*2820*/  LDL.LU R0, [R1+0x8] ;  /* 0x0000080001007983 */ /* 0x000ea20000300800 */
[----:B------:R-:W-:Y:S01]  /*2830*/  BSSY B0, `(.L_x_8500) ;  /* 0x0000026000007945 */ /* 0x000fe20003800000 */
[----:B------:R-:W-:Y:S01]  /*2840*/  FSETP.GTU.FTZ.AND P0, PT, R38, 20, PT ;  /* 0x41a000002600780b */ /* 0x000fe20003f1c000 */
[----:B------:R-:W-:Y:S01]  /*2850*/  CS2R R36, SRZ ;  /* 0x0000000000247805 */ /* 0x000fe2000001ff00 */
[----:B------:R-:W-:Y:S01]  /*2860*/  CS2R R34, SRZ ;  /* 0x0000000000227805 */ /* 0x000fe2000001ff00 */
[----:B------:R-:W-:Y:S02]  /*2870*/  FADD.FTZ R33, R33, UR5 ;  /* 0x0000000521217e21 */ /* 0x000fe40008010000 */
[----:B-12---:R-:W-:Y:S01]  /*2880*/  FFMA.FTZ R5, R89, R73, R0 ;  /* 0x0000004959057223 */ /* 0x006fe20000010000 */
        /* <DEDUP_REMOVED lines=32> */
.L_x_8501:
[----:B------:R-:W-:Y:S05]  /*2a90*/  BSYNC B0 ;  /* 0x0000000000007941 */ /* 0x000fea0003800000 */
.L_x_8500:
        /* <DEDUP_REMOVED lines=39> */
.L_x_8503:
[----:B------:R-:W-:Y:S05]  /*2d10*/  BSYNC B0 ;  /* 0x0000000000007941 */ /* 0x000fea0003800000 */
.L_x_8502:
        /* <DEDUP_REMOVED lines=39> */
.L_x_8505:
[----:B------:R-:W-:Y:S05]  /*2f90*/  BSYNC B0 ;  /* 0x0000000000007941 */ /* 0x000fea0003800000 */
.L_x_8504:
        /* <DEDUP_REMOVED lines=39> */
.L_x_8507:
[----:B------:R-:W-:Y:S05]  /*3210*/  BSYNC B0 ;  /* 0x0000000000007941 */ /* 0x000fea0003800000 */
.L_x_8506:
        /* <DEDUP_REMOVED lines=39> */
.L_x_8509:
[----:B------:R-:W-:Y:S05]  /*3490*/  BSYNC B0 ;  /* 0x0000000000007941 */ /* 0x000fea0003800000 */
.L_x_8508:
        /* <DEDUP_REMOVED lines=40> */
.L_x_8511:
[----:B------:R-:W-:Y:S05]  /*3720*/  BSYNC B0 ;  /* 0x0000000000007941 */ /* 0x000fea0003800000 */
.L_x_8510:
        /* <DEDUP_REMOVED lines=33> */
.L_x_8513:
[----:B------:R-:W-:Y:S05]  /*3940*/  BSYNC B0 ;  /* 0x0000000000007941 */ /* 0x000fea0003800000 */
.L_x_8512:
        /* <DEDUP_REMOVED lines=33> */
.L_x_8515:
[----:B------:R-:W-:Y:S05]  /*3b60*/  BSYNC B0 ;  /* 0x0000000000007941 */ /* 0x000fea0003800000 */
.L_x_8514:
        /* <DEDUP_REMOVED lines=33> */
.L_x_8517:
[----:B------:R-:W-:Y:S05]  /*3d80*/  BSYNC B0 ;  /* 0x0000000000007941 */ /* 0x000fea0003800000 */
.L_x_8516:
        /* <DEDUP_REMOVED lines=33> */
.L_x_8519:
[----:B------:R-:W-:Y:S05]  /*3fa0*/  BSYNC B0 ;  /* 0x0000000000007941 */ /* 0x000fea0003800000 */
.L_x_8518:
        /* <DEDUP_REMOVED lines=33> */
.L_x_8521:
[----:B------:R-:W-:Y:S05]  /*41c0*/  BSYNC B0 ;  /* 0x0000000000007941 */ /* 0x000fea0003800000 */
.L_x_8520:
        /* <DEDUP_REMOVED lines=37> */
.L_x_8601:
        /* <DEDUP_REMOVED lines=14> */
[----:B------:R-:W-:Y:S02]  /*4500*/  IADD3 R66, R100, R99, RZ ;  /* 0x0000006364427210 */ /* 0x000fe40007ffe0ff */
[----:B------:R-:W-:Y:S01]  /*4510*/  ULDC UR26, c[0x0][0x168] ;  /* 0x00005a00001a7ab9 */ /* 0x000fe20000000800 */
[----:B------:R-:W-:Y:S01]  /*4520*/  MOV R64, UR36 ;  /* 0x0000002400407c02 */ /* 0x000fe20008000f00 */
[----:B------:R-:W-:Y:S01]  /*4530*/  UIADD3 UR26, -UR25, UR26, URZ ;  /* 0x0000001a191a7290 */ /* 0x000fe2000fffe13f */
[----:B------:R-:W-:Y:S01]  /*4540*/  MOV R65, UR37 ;  /* 0x0000002500417c02 */ /* 0x000fe20008000f00 */
[----:B------:R-:W-:Y:S01]  /*4550*/  ULDC.64 UR36, c[0x0][0x1c0] ;  /* 0x0000700000247ab9 */ /* 0x000fe20000000a00 */
[--C-:B------:R-:W-:Y:S01]  /*4560*/  SHF.R.S32.HI R67, RZ, 0x1f, R66.reuse ;  /* 0x0000001fff437819 */ /* 0x100fe20000011442 */
[----:B------:R-:W-:Y:S01]  /*4570*/  UIMAD UR36, UR40, UR36, URZ ;  /* 0x00000024282472a4 */ /* 0x000fe2000f8e023f */
[----:B------:R-:W-:Y:S01]  /*4580*/  MOV R71, UR7 ;  /* 0x0000000700477c02 */ /* 0x000fe20008000f00 */
[----:B------:R-:W-:Y:S01]  /*4590*/  USHF.L.U32 UR38, UR26, 0x1, URZ ;  /* 0x000000011a267899 */ /* 0x000fe2000800063f */
[C---:B------:R-:W-:Y:S01]  /*45a0*/  IADD3 R69, R66.reuse, 0x60, RZ ;  /* 0x0000006042457810 */ /* 0x040fe20007ffe0ff */
[----:B------:R-:W-:Y:S01]  /*45b0*/  UIMAD UR36, UR7, UR37, UR36 ;  /* 0x00000025072472a4 */ /* 0x000fe2000f8e0224 */
[C---:B------:R-:W-:Y:S01]  /*45c0*/  IADD3 R68, R66.reuse, 0x40, RZ ;  /* 0x0000004042447810 */ /* 0x040fe20007ffe0ff */
[----:B------:R-:W-:Y:S01]  /*45d0*/  IMAD.WIDE.U32 R70, R71, c[0x0][0x1c0], R66 ;  /* 0x0000700047467a25 */ /* 0x000fe200078e0042 */
[----:B------:R-:W-:Y:S01]  /*45e0*/  IADD3 R67, R66, 0x20, RZ ;  /* 0x0000002042437810 */ /* 0x000fe20007ffe0ff */
[----:B------:R-:W2:Y:S01]  /*45f0*/  LDG.E.64 R64, [R64.64] ;  /* 0x0000001c40407981 */ /* 0x000ea2000c1e1b00 */
[----:B------:R-:W-:-:S02]  /*4600*/  ISETP.GE.AND P2, PT, R69, UR38, PT ;  /* 0x0000002645007c0c */ /* 0x000fc4000bf46270 */
[----:B------:R-:W-:Y:S02]  /*4610*/  ISETP.GE.AND P5, PT, R66, UR38, PT ;  /* 0x0000002642007c0c */ /* 0x000fe4000bfa6270 */
[----:B------:R-:W-:Y:S02]  /*4620*/  ISETP.GE.AND P0, PT, R67, UR38, PT ;  /* 0x0000002643007c0c */ /* 0x000fe4000bf06270 */
[----:B------:R-:W-:Y:S02]  /*4630*/  ISETP.GE.AND P3, PT, R68, UR38, PT ;  /* 0x0000002644007c0c */ /* 0x000fe4000bf66270 */
[----:B------:R-:W-:Y:S02]  /*4640*/  IADD3 R69, R66, 0x80, RZ ;  /* 0x0000008042457810 */ /* 0x000fe40007ffe0ff */
[----:B------:R-:W-:Y:S02]  /*4650*/  IADD3 R67, R71, UR36, RZ ;  /* 0x0000002447437c10 */ /* 0x000fe4000fffe0ff */
[----:B------:R-:W-:-:S02]  /*4660*/  LEA R68, P6, R70, UR22, 0x2 ;  /* 0x0000001646447c11 */ /* 0x000fc4000f8c10ff */
[----:B------:R-:W-:Y:S02]  /*4670*/  ISETP.GE.AND P1, PT, R69, UR38, PT ;  /* 0x0000002645007c0c */ /* 0x000fe4000bf26270 */
[----:B------:R-:W-:Y:S02]  /*4680*/  LEA.HI.X R69, R70, UR23, R67, 0x2, P6 ;  /* 0x0000001746457c11 */ /* 0x000fe4000b0f1443 */
[----:B------:R-:W-:Y:S02]  /*4690*/  MOV R67, RZ ;  /* 0x000000ff00437202 */ /* 0x000fe40000000f00 */
[C---:B------:R-:W-:Y:S02]  /*46a0*/  IADD3 R71, R66.reuse, 0xc0, RZ ;  /* 0x000000c042477810 */ /* 0x040fe40007ffe0ff */
[C---:B------:R-:W-:Y:S02]  /*46b0*/  IADD3 R70, R66.reuse, 0xe0, RZ ;  /* 0x000000e042467810 */ /* 0x040fe40007ffe0ff */
[----:B------:R-:W-:Y:S01]  /*46c0*/  IADD3 R103, R66, 0xa0, RZ ;  /* 0x000000a042677810 */ /* 0x000fe20007ffe0ff */
[----:B-1----:R1:W3:Y:S01]  /*46d0*/  @!P5 LDG.E R67, [R68.64] ;  /* 0x0000001c4443d981 */ /* 0x0022e2000c1e1900 */
[----:B------:R-:W-:-:S02]  /*46e0*/  ISETP.GE.AND P6, PT, R71, UR38, PT ;  /* 0x0000002647007c0c */ /* 0x000fc4000bfc6270 */
[----:B------:R-:W-:Y:S02]  /*46f0*/  ISETP.GE.AND P5, PT, R70, UR38, PT ;  /* 0x0000002646007c0c */ /* 0x000fe4000bfa6270 */
[----:B------:R-:W-:Y:S01]  /*4700*/  CS2R R70, SRZ ;  /* 0x0000000000467805 */ /* 0x000fe2000001ff00 */
[----:B------:R-:W-:Y:S02]  /*4710*/  ISETP.GE.AND P4, PT, R103, UR38, PT ;  /* 0x0000002667007c0c */ /* 0x000fe4000bf86270 */
[----:B------:R-:W-:-:S03]  /*4720*/  IADD3 R103, R66, 0x100, RZ ;  /* 0x0000010042677810 */ /* 0x000fc60007ffe0ff */
[----:B------:R1:W4:Y:S01]  /*4730*/  @!P0 LDG.E R71, [R68.64+0x80] ;  /* 0x0000801c44478981 */ /* 0x000322000c1e1900 */
[----:B------:R-:W-:Y:S02]  /*4740*/  ISETP.GE.AND P0, PT, R103, UR38, PT ;  /* 0x0000002667007c0c */ /* 0x000fe4000bf06270 */
[C---:B------:R-:W-:Y:S01]  /*4750*/  IADD3 R103, R66.reuse, 0x120, RZ ;  /* 0x0000012042677810 */ /* 0x040fe20007ffe0ff */
[----:B------:R1:W4:Y:S01]  /*4760*/  @!P3 LDG.E R70, [R68.64+0x100] ;  /* 0x0001001c4446b981 */ /* 0x000322000c1e1900 */
[----:B------:R-:W-:Y:S02]  /*4770*/  MOV R104, RZ ;  /* 0x000000ff00687202 */ /* 0x000fe40000000f00 */
[----:B------:R-:W-:Y:S02]  /*4780*/  IADD3 R105, R66, 0x140, RZ ;  /* 0x0000014042697810 */ /* 0x000fe40007ffe0ff */
[----:B------:R-:W-:Y:S02]  /*4790*/  ISETP.GE.AND P3, PT, R103, UR38, PT ;  /* 0x0000002667007c0c */ /* 0x000fe4000bf66270 */
[----:B------:R-:W-:Y:S01]  /*47a0*/  MOV R103, RZ ;  /* 0x000000ff00677202 */ /* 0x000fe20000000f00 */
[----:B------:R1:W4:Y:S01]  /*47b0*/  @!P2 LDG.E R104, [R68.64+0x180] ;  /* 0x0001801c4468a981 */ /* 0x000322000c1e1900 */
[----:B------:R-:W-:-:S02]  /*47c0*/  ISETP.GE.AND P2, PT, R105, UR38, PT ;  /* 0x0000002669007c0c */ /* 0x000fc4000bf46270 */
[C---:B------:R-:W-:Y:S02]  /*47d0*/  IADD3 R105, R66.reuse, 0x160, RZ ;  /* 0x0000016042697810 */ /* 0x040fe40007ffe0ff */
[----:B------:R-:W-:Y:S01]  /*47e0*/  MOV R106, RZ ;  /* 0x000000ff006a7202 */ /* 0x000fe20000000f00 */
[----:B------:R1:W4:Y:S01]  /*47f0*/  @!P1 LDG.E R103, [R68.64+0x200] ;  /* 0x0002001c44679981 */ /* 0x000322000c1e1900 */
        /* <DEDUP_REMOVED lines=16> */
[----:B------:R-:W-:Y:S02]  /*4900*/  ISETP.GE.AND P0, PT, R109, UR38, PT ;  /* 0x000000266d007c0c */ /* 0x000fe4000bf06270 */
[C---:B------:R-:W-:Y:S02]  /*4910*/  IADD3 R111, R66.reuse, 0x200, RZ ;  /* 0x00000200426f7810 */ /* 0x040fe40007ffe0ff */
[----:B------:R-:W-:Y:S01]  /*4920*/  MOV R109, RZ ;  /* 0x000000ff006d7202 */ /* 0x000fe20000000f00 */
[----:B------:R1:W4:Y:S01]  /*4930*/  @!P3 LDG.E R110, [R68.64+0x480] ;  /* 0x0004801c446eb981 */ /* 0x000322000c1e1900 */
[----:B------:R-:W-:-:S02]  /*4940*/  IADD3 R113, R66, 0x220, RZ ;  /* 0x0000022042717810 */ /* 0x000fc40007ffe0ff */
[----:B------:R-:W-:Y:S02]  /*4950*/  ISETP.GE.AND P3, PT, R111, UR38, PT ;  /* 0x000000266f007c0c */ /* 0x000fe4000bf66270 */
[----:B------:R-:W-:Y:S01]  /*4960*/  MOV R111, RZ ;  /* 0x000000ff006f7202 */ /* 0x000fe20000000f00 */
[----:B------:R1:W4:Y:S01]  /*4970*/  @!P2 LDG.E R109, [R68.64+0x500] ;  /* 0x0005001c446da981 */ /* 0x000322000c1e1900 */
[----:B------:R-:W-:Y:S02]  /*4980*/  ISETP.GE.AND P2, PT, R113, UR38, PT ;  /* 0x0000002671007c0c */ /* 0x000fe4000bf46270 */
[----:B------:R-:W-:Y:S02]  /*4990*/  IADD3 R113, R66, 0x240, RZ ;  /* 0x0000024042717810 */ /* 0x000fe40007ffe0ff */
[----:B------:R-:W-:Y:S01]  /*49a0*/  MOV R112, RZ ;  /* 0x000000ff00707202 */ /* 0x000fe20000000f00 */
[----:B------:R1:W4:Y:S01]  /*49b0*/  @!P4 LDG.E R111, [R68.64+0x600] ;  /* 0x0006001c446fc981 */ /* 0x000322000c1e1900 */
[----:B------:R-:W-:-:S02]  /*49c0*/  ISETP.GE.AND P4, PT, R113, UR38, PT ;  /* 0x0000002671007c0c */ /* 0x000fc4000bf86270 */
[C---:B------:R-:W-:Y:S01]  /*49d0*/  IADD3 R113, R66.reuse, 0x260, RZ ;  /* 0x0000026042717810 */ /* 0x040fe20007ffe0ff */
[----:B------:R-:W-:Y:S01]  /*49e0*/  CS2R R116, SRZ ;  /* 0x0000000000747805 */ /* 0x000fe2000001ff00 */
[----:B------:R1:W4:Y:S01]  /*49f0*/  @!P1 LDG.E R112, [R68.64+0x580] ;  /* 0x0005801c44709981 */ /* 0x000322000c1e1900 */
[----:B------:R-:W-:Y:S01]  /*4a00*/  CS2R R114, SRZ ;  /* 0x0000000000727805 */ /* 0x000fe2000001ff00 */
[----:B------:R-:W-:Y:S02]  /*4a10*/  ISETP.GE.AND P1, PT, R113, UR38, PT ;  /* 0x0000002671007c0c */ /* 0x000fe4000bf26270 */
[----:B------:R-:W-:Y:S01]  /*4a20*/  MOV R113, RZ ;  /* 0x000000ff00717202 */ /* 0x000fe20000000f00 */
[----:B------:R1:W4:Y:S01]  /*4a30*/  @!P0 LDG.E R116, [R68.64+0x780] ;  /* 0x0007801c44748981 */ /* 0x000322000c1e1900 */
[----:B------:R-:W-:-:S03]  /*4a40*/  IADD3 R119, R66, 0x280, RZ ;  /* 0x0000028042777810 */ /* 0x000fc60007ffe0ff */
[----:B------:R1:W4:Y:S01]  /*4a50*/  @!P6 LDG.E R114, [R68.64+0x680] ;  /* 0x0006801c4472e981 */ /* 0x000322000c1e1900 */
[----:B------:R-:W-:-:S03]  /*4a60*/  ISETP.GE.AND P0, PT, R119, UR38, PT ;  /* 0x0000002677007c0c */ /* 0x000fc6000bf06270 */
[----:B------:R1:W4:Y:S01]  /*4a70*/  @!P5 LDG.E R113, [R68.64+0x700] ;  /* 0x0007001c4471d981 */ /* 0x000322000c1e1900 */
[----:B------:R-:W-:-:S03]  /*4a80*/  MOV R118, RZ ;  /* 0x000000ff00767202 */ /* 0x000fc60000000f00 */
[----:B------:R1:W4:Y:S01]  /*4a90*/  @!P3 LDG.E R115, [R68.64+0x800] ;  /* 0x0008001c4473b981 */ /* 0x000322000c1e1900 */
[----:B------:R-:W-:Y:S02]  /*4aa0*/  MOV R120, RZ ;  /* 0x000000ff00787202 */ /* 0x000fe40000000f00 */
[----:B------:R-:W-:Y:S01]  /*4ab0*/  MOV R119, RZ ;  /* 0x000000ff00777202 */ /* 0x000fe20000000f00 */
[----:B------:R1:W4:Y:S04]  /*4ac0*/  @!P2 LDG.E R118, [R68.64+0x880] ;  /* 0x0008801c4476a981 */ /* 0x000328000c1e1900 */
[----:B------:R1:W4:Y:S04]  /*4ad0*/  @!P4 LDG.E R117, [R68.64+0x900] ;  /* 0x0009001c4475c981 */ /* 0x000328000c1e1900 */
[----:B------:R1:W4:Y:S04]  /*4ae0*/  @!P1 LDG.E R120, [R68.64+0x980] ;  /* 0x0009801c44789981 */ /* 0x000328000c1e1900 */
[----:B------:R1:W4:Y:S01]  /*4af0*/  @!P0 LDG.E R119, [R68.64+0xa00] ;  /* 0x000a001c44778981 */ /* 0x000322000c1e1900 */
[----:B------:R-:W-:-:S04]  /*4b00*/  IADD3 R121, R66, 0x2a0, RZ ;  /* 0x000002a042797810 */ /* 0x000fc80007ffe0ff */
[----:B------:R-:W-:Y:S02]  /*4b10*/  ISETP.GE.AND P2, PT, R121, UR38, PT ;  /* 0x0000002679007c0c */ /* 0x000fe4000bf46270 */
[C---:B------:R-:W-:Y:S02]  /*4b20*/  IADD3 R121, R66.reuse, 0x2c0, RZ ;  /* 0x000002c042797810 */ /* 0x040fe40007ffe0ff */
[----:B------:R-:W-:Y:S02]  /*4b30*/  MOV R122, RZ ;  /* 0x000000ff007a7202 */ /* 0x000fe40000000f00 */
[----:B------:R-:W-:Y:S02]  /*4b40*/  ISETP.GE.AND P0, PT, R121, UR38, PT ;  /* 0x0000002679007c0c */ /* 0x000fe4000bf06270 */
[C---:B------:R-:W-:Y:S02]  /*4b50*/  IADD3 R121, R66.reuse, 0x2e0, RZ ;  /* 0x000002e042797810 */ /* 0x040fe40007ffe0ff */
        /* <DEDUP_REMOVED lines=15> */
[----:B------:R-:W-:Y:S02]  /*4c50*/  IADD3 R125, R66, 0x380, RZ ;  /* 0x00000380427d7810 */ /* 0x000fe40007ffe0ff */
[----:B------:R-:W-:Y:S02]  /*4c60*/  ISETP.GE.AND P2, PT, R127, UR38, PT ;  /* 0x000000267f007c0c */ /* 0x000fe4000bf46270 */
[----:B------:R-:W-:Y:S01]  /*4c70*/  ISETP.GE.AND P3, PT, R125, UR38, PT ;  /* 0x000000267d007c0c */ /* 0x000fe2000bf66270 */
[----:B------:R-:W-:Y:S01]  /*4c80*/  CS2R R126, SRZ ;  /* 0x00000000007e7805 */ /* 0x000fe2000001ff00 */
[----:B------:R-:W-:-:S02]  /*4c90*/  MOV R125, RZ ;  /* 0x000000ff007d7202 */ /* 0x000fc40000000f00 */
[C---:B------:R-:W-:Y:S02]  /*4ca0*/  IADD3 R130, R66.reuse, 0x3a0, RZ ;  /* 0x000003a042827810 */ /* 0x040fe40007ffe0ff */
[----:B------:R-:W-:Y:S01]  /*4cb0*/  IADD3 R131, R66, 0x3c0, RZ ;  /* 0x000003c042837810 */ /* 0x000fe20007ffe0ff */
[----:B------:R1:W4:Y:S01]  /*4cc0*/  @!P0 LDG.E R126, [R68.64+0xc80] ;  /* 0x000c801c447e8981 */ /* 0x000322000c1e1900 */
[----:B------:R-:W-:Y:S02]  /*4cd0*/  ISETP.GE.AND P0, PT, R130, UR38, PT ;  /* 0x0000002682007c0c */ /* 0x000fe4000bf06270 */
[----:B------:R-:W-:Y:S01]  /*4ce0*/  IADD3 R66, R66, 0x3e0, RZ ;  /* 0x000003e042427810 */ /* 0x000fe20007ffe0ff */
[----:B------:R1:W4:Y:S01]  /*4cf0*/  @!P1 LDG.E R125, [R68.64+0xd00] ;  /* 0x000d001c447d9981 */ /* 0x000322000c1e1900 */
[----:B------:R-:W-:-:S03]  /*4d00*/  ISETP.GE.AND P1, PT, R131, UR38, PT ;  /* 0x0000002683007c0c */ /* 0x000fc6000bf26270 */
[----:B------:R1:W4:Y:S01]  /*4d10*/  @!P2 LDG.E R127, [R68.64+0xd80] ;  /* 0x000d801c447fa981 */ /* 0x000322000c1e1900 */
[----:B------:R-:W-:Y:S01]  /*4d20*/  ISETP.GE.AND P2, PT, R66, UR38, PT ;  /* 0x0000002642007c0c */ /* 0x000fe2000bf46270 */
[----:B------:R-:W-:Y:S01]  /*4d30*/  CS2R R132, SRZ ;  /* 0x0000000000847805 */ /* 0x000fe2000001ff00 */
[----:B------:R-:W-:Y:S01]  /*4d40*/  MOV R66, RZ ;  /* 0x000000ff00427202 */ /* 0x000fe20000000f00 */
[----:B------:R-:W-:Y:S01]  /*4d50*/  ULDC.64 UR38, c[0x0][0x198] ;  /* 0x0000660000267ab9 */ /* 0x000fe20000000a00 */
[----:B------:R-:W-:-:S03]  /*4d60*/  MOV R131, RZ ;  /* 0x000000ff00837202 */ /* 0x000fc60000000f00 */
[----:B------:R1:W4:Y:S04]  /*4d70*/  @!P0 LDG.E R132, [R68.64+0xe80] ;  /* 0x000e801c44848981 */ /* 0x000328000c1e1900 */
[----:B------:R1:W4:Y:S04]  /*4d80*/  @!P3 LDG.E R66, [R68.64+0xe00] ;  /* 0x000e001c4442b981 */ /* 0x000328000c1e1900 */
[----:B------:R1:W4:Y:S04]  /*4d90*/  @!P1 LDG.E R131, [R68.64+0xf00] ;  /* 0x000f001c44839981 */ /* 0x000328000c1e1900 */
[----:B------:R1:W4:Y:S01]  /*4da0*/  @!P2 LDG.E R133, [R68.64+0xf80] ;  /* 0x000f801c4485a981 */ /* 0x000322000c1e1900 */
[----:B------:R-:W-:-:S02]  /*4db0*/  IADD3 R138, R101, 0x20, RZ ;  /* 0x00000020658a7810 */ /* 0x000fc40007ffe0ff */
[-C--:B------:R-:W-:Y:S02]  /*4dc0*/  LEA.HI.SX32 R140, R101, R101.reuse, 0x1b ;  /* 0x00000065658c7211 */ /* 0x080fe400078fdaff */
[----:B------:R-:W-:Y:S02]  /*4dd0*/  LEA.HI.SX32 R138, R138, R101, 0x1b ;  /* 0x000000658a8a7211 */ /* 0x000fe400078fdaff */
[----:B------:R-:W-:Y:S02]  /*4de0*/  ISETP.NE.AND P0, PT, R39, RZ, PT ;  /* 0x000000ff2700720c */ /* 0x000fe40003f05270 */
[----:B------:R-:W-:-:S04]  /*4df0*/  IADD3 R141, R101, 0x40, RZ ;  /* 0x00000040658d7810 */ /* 0x000fc80007ffe0ff */
[----:B------:R-:W-:Y:S02]  /*4e00*/  LEA.HI.SX32 R141, R141, R101, 0x1b ;  /* 0x000000658d8d7211 */ /* 0x000fe400078fdaff */
[----:B------:R-:W-:Y:S01]  /*4e10*/  MOV R139, c[0x0][0x16c] ;  /* 0x00005b00008b7a02 */ /* 0x000fe20000000f00 */
[----:B------:R-:W-:Y:S02]  /*4e20*/  UIMAD UR41, UR11, UR38, URZ ;  /* 0x000000260b2972a4 */ /* 0x000fe4000f8e023f */
[----:B------:R-:W-:Y:S02]  /*4e30*/  UIMAD.WIDE.U32 UR36, UR10, UR38, URZ ;  /* 0x000000260a2472a5 */ /* 0x000fe4000f8e003f */
[----:B------:R-:W-:-:S03]  /*4e40*/  UIMAD UR41, UR10, UR39, UR41 ;  /* 0x000000270a2972a4 */ /* 0x000fc6000f8e0229 */
[----:B------:R-:W-:Y:S01]  /*4e50*/  ULDC.64 UR38, c[0x0][0x1a0] ;  /* 0x0000680000267ab9 */ /* 0x000fe20000000a00 */
[----:B--2---:R-:W2:Y:S02]  /*4e60*/  R2UR UR43, R65 ;  /* 0x00000000412b73c2 */ /* 0x004ea400000e0000 */
[----:B--2---:R-:W-:Y:S02]  /*4e70*/  FMUL.FTZ R65, R46, UR43 ;  /* 0x0000002b2e417c20 */ /* 0x004fe40008410000 */
[----:B------:R-:W-:Y:S02]  /*4e80*/  FMUL.FTZ R130, R49, UR43 ;  /* 0x0000002b31827c20 */ /* 0x000fe40008410000 */
[----:B-1----:R-:W-:Y:S02]  /*4e90*/  FMUL.RZ R68, R65, 0.15915493667125701904 ;  /* 0x3e22f98341447820 */ /* 0x002fe4000040c000 */
[----:B------:R-:W-:Y:S02]  /*4ea0*/  FMUL.FTZ R65, R45, UR43 ;  /* 0x0000002b2d417c20 */ /* 0x000fe40008410000 */
[----:B------:R-:W-:-:S02]  /*4eb0*/  FMUL.RZ R135, R130, 0.15915493667125701904 ;  /* 0x3e22f98382877820 */ /* 0x000fc4000040c000 */
[----:B------:R-:W-:Y:S01]  /*4ec0*/  FMUL.RZ R69, R65, 0.15915493667125701904 ;  /* 0x3e22f98341457820 */ /* 0x000fe2000040c000 */
[----:B------:R-:W-:Y:S01]  /*4ed0*/  MOV R65, UR24 ;  /* 0x0000001800417c02 */ /* 0x000fe20008000f00 */
[----:B------:R-:W-:Y:S01]  /*4ee0*/  FMUL.FTZ R130, R48, UR43 ;  /* 0x0000002b30827c20 */ /* 0x000fe20008410000 */
[----:B---3--:R1:W-:Y:S02]  /*4ef0*/  STS [R140.X4], R67 ;  /* 0x000000438c007388 */ /* 0x0083e40000004800 */
[----:B------:R-:W-:Y:S02]  /*4f00*/  ISETP.LT.OR P1, PT, R65, 0x2, P0 ;  /* 0x000000024100780c */ /* 0x000fe40000721670 */
[----:B----4-:R2:W-:Y:S01]  /*4f10*/  STS [R138.X4+0x80], R71 ;  /* 0x000080478a007388 */ /* 0x0105e20000004800 */
[----:B------:R-:W-:Y:S02]  /*4f20*/  FMUL.RZ R137, R130, 0.15915493667125701904 ;  /* 0x3e22f98382897820 */ /* 0x000fe4000040c000 */
[----:B------:R-:W-:Y:S01]  /*4f30*/  FMUL.FTZ R130, R47, UR43 ;  /* 0x0000002b2f827c20 */ /* 0x000fe20008410000 */
[----:B-1----:R-:W-:-:S02]  /*4f40*/  IADD3 R140, R101, 0x60, RZ ;  /* 0x00000060658c7810 */ /* 0x002fc40007ffe0ff */
[C---:B--2---:R-:W-:Y:S02]  /*4f50*/  IADD3 R138, R101.reuse, 0x80, RZ ;  /* 0x00000080658a7810 */ /* 0x044fe40007ffe0ff */
[-C--:B------:R-:W-:Y:S02]  /*4f60*/  LEA.HI.SX32 R140, R140, R101.reuse, 0x1b ;  /* 0x000000658c8c7211 */ /* 0x080fe400078fdaff */
[----:B------:R-:W-:Y:S01]  /*4f70*/  LEA.HI.SX32 R138, R138, R101, 0x1b ;  /* 0x000000658a8a7211 */ /* 0x000fe200078fdaff */
[----:B------:R-:W-:Y:S01]  /*4f80*/  FMUL.RZ R130, R130, 0.15915493667125701904 ;  /* 0x3e22f98382827820 */ /* 0x000fe2000040c000 */
[----:B------:R1:W-:Y:S01]  /*4f90*/  STS [R141.X4+0x100], R70 ;  /* 0x000100468d007388 */ /* 0x0003e20000004800 */
[----:B------:R-:W-:Y:S01]  /*4fa0*/  FMUL.FTZ R65, R44, UR43 ;  /* 0x0000002b2c417c20 */ /* 0x000fe20008410000 */
[----:B------:R-:W-:Y:S02]  /*4fb0*/  MUFU.SIN R134, R135 ;  /* 0x0000008700867308 */ /* 0x000fe40000000400 */
[----:B------:R2:W-:Y:S04]  /*4fc0*/  STS [R140.X4+0x180], R104 ;  /* 0x000180688c007388 */ /* 0x0005e80000004800 */
[----:B------:R3:W-:Y:S02]  /*4fd0*/  STS [R138.X4+0x200], R103 ;  /* 0x000200678a007388 */ /* 0x0007e40000004800 */
[----:B------:R4:W-:Y:S01]  /*4fe0*/  MUFU.COS R136, R135 ;  /* 0x0000008700887308 */ /* 0x0009e20000000000 */
[----:B-1----:R-:W-:-:S02]  /*4ff0*/  IADD3 R141, R101, 0xa0, RZ ;  /* 0x000000a0658d7810 */ /* 0x002fc40007ffe0ff */
[----:B--2---:R-:W-:Y:S02]  /*5000*/  IADD3 R140, R101, 0xc0, RZ ;  /* 0x000000c0658c7810 */ /* 0x004fe40007ffe0ff */
[----:B------:R-:W-:-:S03]  /*5010*/  LEA.HI.SX32 R141, R141, R101, 0x1b ;  /* 0x000000658d8d7211 */ /* 0x000fc600078fdaff */
[----:B------:R-:W-:Y:S01]  /*5020*/  MUFU.SIN R165, R130 ;  /* 0x0000008200a57308 */ /* 0x000fe20000000400 */
[----:B----4-:R-:W-:Y:S02]  /*5030*/  MOV R135, UR24 ;  /* 0x0000001800877c02 */ /* 0x010fe40008000f00 */
[----:B---3--:R-:W-:Y:S02]  /*5040*/  IADD3 R138, R101, 0xe0, RZ ;  /* 0x000000e0658a7810 */ /* 0x008fe40007ffe0ff */
[----:B------:R-:W-:-:S03]  /*5050*/  LEA.HI.SX32 R140, R140, R101, 0x1b ;  /* 0x000000658c8c7211 */ /* 0x000fc600078fdaff */
[----:B------:R1:W-:Y:S01]  /*5060*/  MUFU.COS R166, R130 ;  /* 0x0000008200a67308 */ /* 0x0003e20000000000 */
[----:B------:R-:W-:Y:S01]  /*5070*/  LEA.HI.SX32 R138, R138, R101, 0x1b ;  /* 0x000000658a8a7211 */ /* 0x000fe200078fdaff */
[----:B------:R-:W-:Y:S06]  /*5080*/  STS [R141.X4+0x280], R106 ;  /* 0x0002806a8d007388 */ /* 0x000fec0000004800 */
[----:B------:R-:W-:Y:S01]  /*5090*/  MUFU.SIN R163, R68 ;  /* 0x0000004400a37308 */ /* 0x000fe20000000400 */
[----:B-1----:R-:W-:Y:S02]  /*50a0*/  FMUL.RZ R130, R65, 0.15915493667125701904 ;  /* 0x3e22f98341827820 */ /* 0x002fe4000040c000 */
[----:B------:R-:W-:-:S05]  /*50b0*/  FMUL.FTZ R65, R43, UR43 ;  /* 0x0000002b2b417c20 */ /* 0x000fca0008410000 */
[----:B------:R1:W-:Y:S01]  /*50c0*/  MUFU.COS R164, R68 ;  /* 0x0000004400a47308 */ /* 0x0003e20000000000 */
[----:B------:R-:W-:Y:S01]  /*50d0*/  STS [R140.X4+0x300], R105 ;  /* 0x000300698c007388 */ /* 0x000fe20000004800 */
[----:B-1----:R-:W-:-:S06]  /*50e0*/  @!P1 IADD3 R68, R135, -0x2, RZ ;  /* 0xfffffffe87449810 */ /* 0x002fcc0007ffe0ff */
[----:B------:R-:W-:Y:S01]  /*50f0*/  MUFU.SIN R167, R137 ;  /* 0x0000008900a77308 */ /* 0x000fe20000000400 */
[----:B------:R-:W-:Y:S01]  /*5100*/  STS [R138.X4+0x380], R108 ;  /* 0x0003806c8a007388 */ /* 0x000fe20000004800 */
[----:B------:R-:W-:-:S06]  /*5110*/  @!P1 IMAD R135, R68, R139, UR7 ;  /* 0x0000000744879e24 */ /* 0x000fcc000f8e028b */
[----:B------:R1:W-:Y:S01]  /*5120*/  MUFU.COS R168, R137 ;  /* 0x0000008900a87308 */ /* 0x0003e20000000000 */
[----:B------:R-:W-:Y:S01]  /*5130*/  IADD3 R68, R101, 0x200, RZ ;  /* 0x0000020065447810 */ /* 0x000fe20007ffe0ff */
[----:B------:R-:W-:Y:S01]  /*5140*/  STS [R98.X4+0x400], R107 ;  /* 0x0004006b62007388 */ /* 0x000fe20000004800 */
[----:B-1----:R-:W-:Y:S02]  /*5150*/  FMUL.RZ R137, R65, 0.15915493667125701904 ;  /* 0x3e22f98341897820 */ /* 0x002fe4000040c000 */
[----:B------:R-:W-:-:S03]  /*5160*/  FMUL.FTZ R65, R42, UR43 ;  /* 0x0000002b2a417c20 */ /* 0x000fc60008410000 */
[----:B------:R-:W-:Y:S01]  /*5170*/  MUFU.SIN R161, R69 ;  /* 0x0000004500a17308 */ /* 0x000fe20000000400 */
[----:B------:R-:W-:Y:S01]  /*5180*/  STS [R97.X4+0x480], R110 ;  /* 0x0004806e61007388 */ /* 0x000fe20000004800 */
[C---:B------:R-:W-:Y:S02]  /*5190*/  IADD3 R70, R101.reuse, 0x220, RZ ;  /* 0x0000022065467810 */ /* 0x040fe40007ffe0ff */
[----:B------:R-:W-:Y:S01]  /*51a0*/  LEA.HI.SX32 R68, R68, R101, 0x1b ;  /* 0x0000006544447211 */ /* 0x000fe200078fdaff */
[----:B------:R-:W-:Y:S03]  /*51b0*/  STS [R96.X4+0x500], R109 ;  /* 0x0005006d60007388 */ /* 0x000fe60000004800 */
[----:B------:R1:W-:Y:S01]  /*51c0*/  MUFU.COS R162, R69 ;  /* 0x0000004500a27308 */ /* 0x0003e20000000000 */
[----:B------:R-:W-:Y:S01]  /*51d0*/  STS [R95.X4+0x580], R112 ;  /* 0x000580705f007388 */ /* 0x000fe20000004800 */
[----:B------:R-:W-:-:S03]  /*51e0*/  IADD3 R104, R101, 0x240, RZ ;  /* 0x0000024065687810 */ /* 0x000fc60007ffe0ff */
[----:B------:R-:W-:Y:S01]  /*51f0*/  STS [R94.X4+0x600], R111 ;  /* 0x0006006f5e007388 */ /* 0x000fe20000004800 */
[----:B-1----:R-:W-:Y:S02]  /*5200*/  FMUL.RZ R69, R65, 0.15915493667125701904 ;  /* 0x3e22f98341457820 */ /* 0x002fe4000040c000 */
[----:B------:R-:W-:Y:S01]  /*5210*/  FMUL.FTZ R65, R41, UR43 ;  /* 0x0000002b29417c20 */ /* 0x000fe20008410000 */
[----:B------:R-:W-:Y:S01]  /*5220*/  STS [R93.X4+0x680], R114 ;  /* 0x000680725d007388 */ /* 0x000fe20000004800 */
[----:B------:R-:W-:Y:S02]  /*5230*/  FMUL.FTZ R67, R40, UR43 ;  /* 0x0000002b28437c20 */ /* 0x000fe40008410000 */
[----:B------:R-:W-:Y:S01]  /*5240*/  FMUL.RZ R71, R65, 0.15915493667125701904 ;  /* 0x3e22f98341477820 */ /* 0x000fe2000040c000 */
[----:B------:R-:W-:Y:S01]  /*5250*/  STS [R92.X4+0x700], R113 ;  /* 0x000700715c007388 */ /* 0x000fe20000004800 */
[----:B------:R-:W-:Y:S02]  /*5260*/  LEA.HI.SX32 R65, R70, R101, 0x1b ;  /* 0x0000006546417211 */ /* 0x000fe400078fdaff */
[----:B------:R-:W-:Y:S01]  /*5270*/  IADD3 R70, R101, 0x260, RZ ;  /* 0x0000026065467810 */ /* 0x000fe20007ffe0ff */
[----:B------:R-:W-:Y:S01]  /*5280*/  STS [R91.X4+0x780], R116 ;  /* 0x000780745b007388 */ /* 0x000fe20000004800 */
[----:B------:R-:W-:-:S03]  /*5290*/  UIMAD UR42, UR40, UR38, URZ ;  /* 0x00000026282a72a4 */ /* 0x000fc6000f8e023f */
[----:B------:R1:W-:Y:S01]  /*52a0*/  STS [R68.X4+0x800], R115 ;  /* 0x0008007344007388 */ /* 0x0003e20000004800 */
[----:B------:R-:W-:Y:S01]  /*52b0*/  UIADD3 UR37, UR37, UR41, URZ ;  /* 0x0000002925257290 */ /* 0x000fe2000fffe03f */
[-C--:B------:R-:W-:Y:S01]  /*52c0*/  LEA.HI.SX32 R104, R104, R101.reuse, 0x1b ;  /* 0x0000006568687211 */ /* 0x080fe200078fdaff */
[----:B------:R-:W-:Y:S01]  /*52d0*/  FMUL.RZ R103, R67, 0.15915493667125701904 ;  /* 0x3e22f98343677820 */ /* 0x000fe2000040c000 */
[-C--:B------:R-:W-:Y:S01]  /*52e0*/  LEA.HI.SX32 R67, R70, R101.reuse, 0x1b ;  /* 0x0000006546437211 */ /* 0x080fe200078fdaff */
[----:B------:R-:W-:Y:S01]  /*52f0*/  MUFU.SIN R155, R69 ;  /* 0x00000045009b7308 */ /* 0x000fe20000000400 */
[----:B-1----:R-:W-:Y:S01]  /*5300*/  IADD3 R68, R101, 0x280, RZ ;  /* 0x0000028065447810 */ /* 0x002fe20007ffe0ff */
[----:B------:R-:W-:Y:S01]  /*5310*/  UIMAD UR42, UR7, UR39, UR42 ;  /* 0x00000027072a72a4 */ /* 0x000fe2000f8e022a */
[----:B------:R-:W-:Y:S05]  /*5320*/  STS [R65.X4+0x880], R118 ;  /* 0x0008807641007388 */ /* 0x000fea0000004800 */
[----:B------:R1:W-:Y:S01]  /*5330*/  MUFU.COS R156, R69 ;  /* 0x00000045009c7308 */ /* 0x0003e20000000000 */
[----:B------:R-:W-:Y:S01]  /*5340*/  LEA.HI.SX32 R68, R68, R101, 0x1b ;  /* 0x0000006544447211 */ /* 0x000fe200078fdaff */
[----:B------:R-:W-:Y:S01]  /*5350*/  UIMAD.WIDE.U32 UR38, UR7, UR38, UR36 ;  /* 0x00000026072672a5 */ /* 0x000fe2000f8e0024 */
[----:B------:R-:W-:Y:S02]  /*5360*/  STS [R104.X4+0x900], R117 ;  /* 0x0009007568007388 */ /* 0x000fe40000004800 */
[----:B------:R-:W-:-:S02]  /*5370*/  ULDC.64 UR36, c[0x0][0x228] ;  /* 0x00008a0000247ab9 */ /* 0x000fc40000000a00 */
[----:B------:R-:W-:Y:S01]  /*5380*/  STS [R67.X4+0x980], R120 ;  /* 0x0009807843007388 */ /* 0x000fe20000004800 */
[----:B-1----:R-:W-:Y:S01]  /*5390*/  FMUL.FTZ R69, R38, UR43 ;  /* 0x0000002b26457c20 */ /* 0x002fe20008410000 */
[----:B------:R-:W-:Y:S02]  /*53a0*/  UIADD3 UR39, UR39, UR42, URZ ;  /* 0x0000002a27277290 */ /* 0x000fe4000fffe03f */
[----:B------:R1:W-:Y:S01]  /*53b0*/  STS [R68.X4+0xa00], R119 ;  /* 0x000a007744007388 */ /* 0x0003e20000004800 */
[----:B------:R-:W-:Y:S01]  /*53c0*/  ULEA UR36, UP0, UR38, UR36, 0x3 ;  /* 0x0000002426247291 */ /* 0x000fe2000f80183f */
[----:B------:R-:W-:Y:S01]  /*53d0*/  FMUL.RZ R69, R69, 0.15915493667125701904 ;  /* 0x3e22f98345457820 */ /* 0x000fe2000040c000 */
[----:B------:R2:W3:Y:S02]  /*53e0*/  R2UR UR41, R64 ;  /* 0x00000000402973c2 */ /* 0x0004e400000e0000 */
[----:B------:R-:W-:Y:S01]  /*53f0*/  ULEA.HI.X UR37, UR38, UR37, UR39, 0x3, UP0 ;  /* 0x0000002526257291 */ /* 0x000fe200080f1c27 */
[----:B------:R-:W-:Y:S01]  /*5400*/  MUFU.SIN R149, R69 ;  /* 0x0000004500957308 */ /* 0x000fe20000000400 */
[----:B-1----:R-:W-:Y:S01]  /*5410*/  IADD3 R68, R101, 0x300, RZ ;  /* 0x0000030065447810 */ /* 0x002fe20007ffe0ff */
[----:B------:R-:W-:-:S06]  /*5420*/  FMUL.FTZ R67, R33, UR43 ;  /* 0x0000002b21437c20 */ /* 0x000fcc0008410000 */
[----:B------:R1:W-:Y:S01]  /*5430*/  MUFU.COS R150, R69 ;  /* 0x0000004500967308 */ /* 0x0003e20000000000 */
[----:B--2---:R-:W-:Y:S02]  /*5440*/  LEA.HI.SX32 R64, R68, R101, 0x1b ;  /* 0x0000006544407211 */ /* 0x004fe400078fdaff */
[----:B------:R-:W-:Y:S01]  /*5450*/  IADD3 R68, R101, 0x320, RZ ;  /* 0x0000032065447810 */ /* 0x000fe20007ffe0ff */
[----:B-1----:R-:W-:-:S04]  /*5460*/  FMUL.FTZ R69, R29, UR43 ;  /* 0x0000002b1d457c20 */ /* 0x002fc80008410000 */
[----:B------:R-:W-:Y:S01]  /*5470*/  MUFU.SIN R153, R71 ;  /* 0x0000004700997308 */ /* 0x000fe20000000400 */
[----:B------:R-:W-:Y:S01]  /*5480*/  FMUL.RZ R146, R69, 0.15915493667125701904 ;  /* 0x3e22f98345927820 */ /* 0x000fe2000040c000 */
[----:B------:R-:W-:-:S06]  /*5490*/  MOV R69, UR37 ;  /* 0x0000002500457c02 */ /* 0x000fcc0008000f00 */
[----:B------:R1:W-:Y:S02]  /*54a0*/  MUFU.COS R154, R71 ;  /* 0x00000047009a7308 */ /* 0x0003e40000000000 */
[----:B-1----:R-:W-:Y:S01]  /*54b0*/  FMUL.RZ R71, R67, 0.15915493667125701904 ;  /* 0x3e22f98343477820 */ /* 0x002fe2000040c000 */
[----:B------:R-:W-:Y:S02]  /*54c0*/  LEA.HI.SX32 R67, R68, R101, 0x1b ;  /* 0x0000006544437211 */ /* 0x000fe400078fdaff */
[----:B------:R-:W-:-:S06]  /*54d0*/  MOV R68, UR36 ;  /* 0x0000002400447c02 */ /* 0x000fcc0008000f00 */
[----:B------:R-:W2:Y:S01]  /*54e0*/  LDG.E.64 R68, [R68.64] ;  /* 0x0000001c44447981 */ /* 0x000ea2000c1e1b00 */
[C---:B------:R-:W-:Y:S01]  /*54f0*/  IADD3 R70, R101.reuse, 0x2a0, RZ ;  /* 0x000002a065467810 */ /* 0x040fe20007ffe0ff */
[----:B------:R-:W-:Y:S01]  /*5500*/  MUFU.SIN R159, R130 ;  /* 0x00000082009f7308 */ /* 0x000fe20000000400 */
[C---:B------:R-:W-:Y:S02]  /*5510*/  IADD3 R104, R101.reuse, 0x2e0, RZ ;  /* 0x000002e065687810 */ /* 0x040fe40007ffe0ff */
[----:B------:R-:W-:Y:S02]  /*5520*/  LEA.HI.SX32 R65, R70, R101, 0x1b ;  /* 0x0000006546417211 */ /* 0x000fe400078fdaff */
[----:B------:R-:W-:-:S03]  /*5530*/  IADD3 R70, R101, 0x2c0, RZ ;  /* 0x000002c065467810 */ /* 0x000fc60007ffe0ff */
[----:B------:R3:W-:Y:S01]  /*5540*/  MUFU.COS R160, R130 ;  /* 0x0000008200a07308 */ /* 0x0007e20000000000 */
[----:B------:R1:W-:Y:S01]  /*5550*/  STS [R65.X4+0xa80], R122 ;  /* 0x000a807a41007388 */ /* 0x0003e20000004800 */
[-C--:B------:R-:W-:Y:S02]  /*5560*/  LEA.HI.SX32 R70, R70, R101.reuse, 0x1b ;  /* 0x0000006546467211 */ /* 0x080fe400078fdaff */
[----:B---3--:R-:W-:Y:S02]  /*5570*/  MOV R130, UR41 ;  /* 0x0000002900827c02 */ /* 0x008fe40008000f00 */
[----:B-1----:R-:W-:Y:S01]  /*5580*/  LEA.HI.SX32 R65, R104, R101, 0x1b ;  /* 0x0000006568417211 */ /* 0x002fe200078fdaff */
[----:B------:R-:W-:Y:S02]  /*5590*/  STS [R70.X4+0xb00], R121 ;  /* 0x000b007946007388 */ /* 0x000fe40000004800 */
[----:B------:R-:W-:Y:S02]  /*55a0*/  FMUL.FTZ R130, R130, 1.4426950216293334961 ;  /* 0x3fb8aa3b82827820 */ /* 0x000fe40000410000 */
[----:B------:R1:W-:Y:S01]  /*55b0*/  STS [R65.X4+0xb80], R124 ;  /* 0x000b807c41007388 */ /* 0x0003e20000004800 */
[----:B------:R-:W-:Y:S01]  /*55c0*/  IADD3 R104, R101, 0x340, RZ ;  /* 0x0000034065687810 */ /* 0x000fe20007ffe0ff */
[----:B-1----:R-:W-:-:S02]  /*55d0*/  FMUL.FTZ R65, R130, R49 ;  /* 0x0000003182417220 */ /* 0x002fc40000410000 */
[----:B------:R1:W-:Y:S01]  /*55e0*/  STS [R64.X4+0xc00], R123 ;  /* 0x000c007b40007388 */ /* 0x0003e20000004800 */
[----:B------:R-:W-:-:S03]  /*55f0*/  IADD3 R106, R101, 0x360, RZ ;  /* 0x00000360656a7810 */ /* 0x000fc60007ffe0ff */
[----:B------:R-:W3:Y:S01]  /*5600*/  MUFU.EX2 R65, R65 ;  /* 0x0000004100417308 */ /* 0x000ee20000000800 */
[C---:B------:R-:W-:Y:S01]  /*5610*/  IADD3 R70, R101.reuse, 0x3a0, RZ ;  /* 0x000003a065467810 */ /* 0x040fe20007ffe0ff */
[----:B------:R-:W-:Y:S01]  /*5620*/  ULEA UR36, UR27, UR7, 0x8 ;  /* 0x000000071b247291 */ /* 0x000fe2000f8e403f */
[-C--:B------:R-:W-:Y:S02]  /*5630*/  LEA.HI.SX32 R104, R104, R101.reuse, 0x1b ;  /* 0x0000006568687211 */ /* 0x080fe400078fdaff */
[C---:B-1----:R-:W-:Y:S02]  /*5640*/  IADD3 R64, R101.reuse, 0x380, RZ ;  /* 0x0000038065407810 */ /* 0x042fe40007ffe0ff */
[C---:B------:R-:W-:Y:S01]  /*5650*/  IADD3 R108, R101.reuse, 0x3c0, RZ ;  /* 0x000003c0656c7810 */ /* 0x040fe20007ffe0ff */
[----:B------:R-:W-:Y:S01]  /*5660*/  MUFU.SIN R147, R71 ;  /* 0x0000004700937308 */ /* 0x000fe20000000400 */
[----:B------:R-:W-:Y:S01]  /*5670*/  LEA.HI.SX32 R106, R106, R101, 0x1b ;  /* 0x000000656a6a7211 */ /* 0x000fe200078fdaff */
[----:B------:R-:W-:Y:S01]  /*5680*/  STS [R67.X4+0xc80], R126 ;  /* 0x000c807e43007388 */ /* 0x000fe20000004800 */
[----:B------:R-:W-:-:S02]  /*5690*/  IADD3 R110, R101, 0x3e0, RZ ;  /* 0x000003e0656e7810 */ /* 0x000fc40007ffe0ff */
[----:B------:R-:W-:-:S03]  /*56a0*/  LEA.HI.SX32 R108, R108, R101, 0x1b ;  /* 0x000000656c6c7211 */ /* 0x000fc600078fdaff */
[----:B------:R1:W-:Y:S01]  /*56b0*/  MUFU.COS R148, R71 ;  /* 0x0000004700947308 */ /* 0x0003e20000000000 */
[----:B------:R4:W-:Y:S01]  /*56c0*/  STS [R104.X4+0xd00], R125 ;  /* 0x000d007d68007388 */ /* 0x0009e20000004800 */
[----:B------:R-:W-:-:S06]  /*56d0*/  ISETP.NE.AND P2, PT, R102, RZ, PT ;  /* 0x000000ff6600720c */ /* 0x000fcc0003f45270 */
[----:B------:R-:W-:Y:S01]  /*56e0*/  MUFU.SIN R151, R103 ;  /* 0x0000006700977308 */ /* 0x000fe20000000400 */
[----:B-1----:R-:W-:Y:S01]  /*56f0*/  LEA.HI.SX32 R71, R64, R101, 0x1b ;  /* 0x0000006540477211 */ /* 0x002fe200078fdaff */
[----:B------:R-:W-:Y:S01]  /*5700*/  FMUL.FTZ R64, R25, UR43 ;  /* 0x0000002b19407c20 */ /* 0x000fe20008410000 */
[----:B------:R1:W-:Y:S05]  /*5710*/  STS [R106.X4+0xd80], R127 ;  /* 0x000d807f6a007388 */ /* 0x0003ea0000004800 */
[----:B------:R0:W-:Y:S01]  /*5720*/  MUFU.COS R152, R103 ;  /* 0x0000006700987308 */ /* 0x0001e20000000000 */
[----:B------:R1:W-:Y:S01]  /*5730*/  STS [R71.X4+0xe00], R66 ;  /* 0x000e004247007388 */ /* 0x0003e20000004800 */
[----:B------:R-:W-:-:S02]  /*5740*/  IADD3 R105, R102, 0x200, RZ ;  /* 0x0000020066697810 */ /* 0x000fc40007ffe0ff */
[----:B------:R-:W-:Y:S02]  /*5750*/  MOV R139, UR36 ;  /* 0x00000024008b7c02 */ /* 0x000fe40008000f00 */
[-C--:B0-----:R-:W-:Y:S02]  /*5760*/  LEA.HI.SX32 R103, R70, R101.reuse, 0x1b ;  /* 0x0000006546677211 */ /* 0x081fe400078fdaff */
[----:B------:R-:W-:Y:S01]  /*5770*/  SHF.L.U32 R70, R101, 0x5, RZ ;  /* 0x0000000565467819 */ /* 0x000fe200000006ff */
[----:B----4-:R-:W-:Y:S01]  /*5780*/  FMUL.RZ R104, R64, 0.15915493667125701904 ;  /* 0x3e22f98340687820 */ /* 0x010fe2000040c000 */
[----:B------:R-:W-:Y:S01]  /*5790*/  LEA.HI.SX32 R110, R110, R101, 0x1b ;  /* 0x000000656e6e7211 */ /* 0x000fe200078fdaff */
[----:B------:R-:W-:Y:S01]  /*57a0*/  STS [R103.X4+0xe80], R132 ;  /* 0x000e808467007388 */ /* 0x000fe20000004800 */
[----:B-1----:R-:W-:Y:S01]  /*57b0*/  MOV R106, 0x10 ;  /* 0x00000010006a7802 */ /* 0x002fe20000000f00 */
[----:B------:R-:W-:Y:S02]  /*57c0*/  FMUL.FTZ R71, R21, UR43 ;  /* 0x0000002b15477c20 */ /* 0x000fe40008410000 */
[----:B------:R0:W-:Y:S01]  /*57d0*/  STS [R108.X4+0xf00], R131 ;  /* 0x000f00836c007388 */ /* 0x0001e20000004800 */
[----:B---3--:R-:W-:Y:S01]  /*57e0*/  FMUL.FTZ R64, R65, R136 ;  /* 0x0000008841407220 */ /* 0x008fe20000410000 */
[----:B------:R-:W-:Y:S01]  /*57f0*/  SEL R139, R139, R105, !P2 ;  /* 0x000000698b8b7207 */ /* 0x000fe20005000000 */
[----:B------:R-:W-:Y:S01]  /*5800*/  FMUL.FTZ R65, R65, R134 ;  /* 0x0000008641417220 */ /* 0x000fe20000410000 */
[----:B------:R-:W-:Y:S01]  /*5810*/  STS [R110.X4+0xf80], R133 ;  /* 0x000f80856e007388 */ /* 0x000fe20000004800 */
[----:B------:R-:W-:Y:S01]  /*5820*/  FMUL.RZ R173, R71, 0.15915493667125701904 ;  /* 0x3e22f98347ad7820 */ /* 0x000fe2000040c000 */
[----:B------:R-:W-:Y:S01]  /*5830*/  MUFU.SIN R157, R137 ;  /* 0x00000089009d7308 */ /* 0x000fe20000000400 */
[----:B0-----:R-:W-:Y:S01]  /*5840*/  LEA.HI.SX32 R131, R70, R70, 0x1b ;  /* 0x0000004646837211 */ /* 0x001fe200078fdaff */
[----:B------:R-:W-:Y:S01]  /*5850*/  @!P1 IMAD.WIDE R70, R135, R106, UR30 ;  /* 0x0000001e87469e25 */ /* 0x000fe2000f8e026a */
[----:B------:R-:W-:-:S06]  /*5860*/  NOP ;  /* 0x0000000000007918 */ /* 0x000fcc0000000000 */
[----:B------:R0:W-:Y:S01]  /*5870*/  MUFU.COS R158, R137 ;  /* 0x00000089009e7308 */ /* 0x0001e20000000000 */
[----:B------:R-:W-:Y:S04]  /*5880*/  LDS R138, [R131.X4] ;  /* 0x00000000838a7984 */ /* 0x000fe80000004800 */
[----:B------:R-:W-:Y:S03]  /*5890*/  LDS R136, [R131.X4+0x8] ;  /* 0x0000080083887984 */ /* 0x000fe60000004800 */
[----:B------:R-:W-:Y:S01]  /*58a0*/  MUFU.SIN R143, R104 ;  /* 0x00000068008f7308 */ /* 0x000fe20000000400 */
[----:B0-----:R-:W-:Y:S04]  /*58b0*/  LDS R137, [R131.X4+0x4] ;  /* 0x0000040083897984 */ /* 0x001fe80000004800 */
        /* <DEDUP_REMOVED lines=29> */
[----:B------:R0:W1:Y:S04]  /*5a90*/  LDS R103, [R131.X4+0x7c] ;  /* 0x00007c0083677984 */ /* 0x0000680000004800 */
[----:B------:R3:W-:Y:S01]  /*5aa0*/  STS.64 [R139.X8+0x2550], R64 ;  /* 0x002550408b007388 */ /* 0x0007e20000008a00 */
[----:B------:R-:W-:-:S03]  /*5ab0*/  CS2R R66, SRZ ;  /* 0x0000000000427805 */ /* 0x000fc6000001ff00 */
[----:B------:R-:W-:Y:S01]  /*5ac0*/  BAR.SYNC.DEFER_BLOCKING 0x0 ;  /* 0x0000000000007b1d */ /* 0x000fe20000010000 */
[C---:B------:R-:W-:Y:S02]  /*5ad0*/  FMUL.FTZ R140, R130.reuse, R48 ;  /* 0x00000030828c7220 */ /* 0x040fe40000410000 */
[C---:B0-----:R-:W-:Y:S02]  /*5ae0*/  FMUL.FTZ R131, R130.reuse, R45 ;  /* 0x0000002d82837220 */ /* 0x041fe40000410000 */
[C---:B---3--:R-:W-:Y:S02]  /*5af0*/  FMUL.FTZ R139, R130.reuse, R44 ;  /* 0x0000002c828b7220 */ /* 0x048fe40000410000 */
[----:B------:R-:W0:Y:S01]  /*5b00*/  MUFU.EX2 R140, R140 ;  /* 0x0000008c008c7308 */ /* 0x000e220000000800 */
[----:B------:R-:W-:-:S07]  /*5b10*/  FMUL.FTZ R142, R130, R47 ;  /* 0x0000002f828e7220 */ /* 0x000fce0000410000 */
[----:B------:R-:W3:Y:S01]  /*5b20*/  MUFU.EX2 R139, R139 ;  /* 0x0000008b008b7308 */ /* 0x000ee20000000800 */
[----:B------:R4:W5:Y:S07]  /*5b30*/  @!P1 LDG.E.64 R66, [R70.64+0x8] ;  /* 0x0000081c46429981 */ /* 0x00096e000c1e1b00 */
[----:B------:R-:W-:Y:S01]  /*5b40*/  MUFU.EX2 R131, R131 ;  /* 0x0000008300837308 */ /* 0x000fe20000000800 */
[----:B----4-:R-:W-:-:S07]  /*5b50*/  FMUL.FTZ R71, R130, R42 ;  /* 0x0000002a82477220 */ /* 0x010fce0000410000 */
[----:B------:R-:W-:Y:S08]  /*5b60*/  MUFU.EX2 R142, R142 ;  /* 0x0000008e008e7308 */ /* 0x000ff00000000800 */
[----:B------:R-:W4:Y:S01]  /*5b70*/  MUFU.EX2 R71, R71 ;  /* 0x0000004700477308 */ /* 0x000f220000000800 */
[C---:B------:R-:W-:Y:S02]  /*5b80*/  FMUL.FTZ R169, R130.reuse, R46 ;  /* 0x0000002e82a97220 */ /* 0x040fe40000410000 */
[----:B------:R-:W-:-:S02]  /*5b90*/  FMUL.FTZ R170, R130, R41 ;  /* 0x0000002982aa7220 */ /* 0x000fc40000410000 */
[----:B0-----:R-:W-:Y:S02]  /*5ba0*/  FMUL.FTZ R167, R140, R167 ;  /* 0x000000a78ca77220 */ /* 0x001fe40000410000 */
[----:B------:R-:W-:Y:S01]  /*5bb0*/  FMUL.FTZ R249, R89, R49 ;  /* 0x0000003159f97220 */ /* 0x000fe20000410000 */
[----:B------:R-:W0:Y:S01]  /*5bc0*/  MUFU.EX2 R169, R169 ;  /* 0x000000a900a97308 */ /* 0x000e220000000800 */
[----:B------:R-:W-:Y:S02]  /*5bd0*/  FMUL.FTZ R70, R130, R43 ;  /* 0x0000002b82467220 */ /* 0x000fe40000410000 */
[C---:B---3--:R-:W-:Y:S02]  /*5be0*/  FMUL.FTZ R160, R139.reuse, R160 ;  /* 0x000000a08ba07220 */ /* 0x048fe40000410000 */
[----:B------:R-:W-:Y:S02]  /*5bf0*/  FMUL.FTZ R159, R139, R159 ;  /* 0x0000009f8b9f7220 */ /* 0x000fe40000410000 */
[----:B------:R-:W-:-:S02]  /*5c00*/  FMUL.FTZ R168, R140, R168 ;  /* 0x000000a88ca87220 */ /* 0x000fc40000410000 */
[C---:B----4-:R-:W-:Y:S02]  /*5c10*/  FMUL.FTZ R156, R71.reuse, R156 ;  /* 0x0000009c479c7220 */ /* 0x050fe40000410000 */
[----:B------:R-:W-:Y:S02]  /*5c20*/  FMUL.FTZ R155, R71, R155 ;  /* 0x0000009b479b7220 */ /* 0x000fe40000410000 */
[----:B------:R-:W-:Y:S01]  /*5c30*/  FMUL.FTZ R139, R167, R249 ;  /* 0x000000f9a78b7220 */ /* 0x000fe20000410000 */
[----:B------:R-:W3:Y:S01]  /*5c40*/  MUFU.EX2 R170, R170 ;  /* 0x000000aa00aa7308 */ /* 0x000ee20000000800 */
[----:B------:R-:W-:Y:S02]  /*5c50*/  FMUL.FTZ R140, R130, R38 ;  /* 0x00000026828c7220 */ /* 0x000fe40000410000 */
[C---:B------:R-:W-:Y:S02]  /*5c60*/  FMUL.FTZ R162, R131.reuse, R162 ;  /* 0x000000a283a27220 */ /* 0x040fe40000410000 */
[----:B------:R-:W-:-:S02]  /*5c70*/  FMUL.FTZ R161, R131, R161 ;  /* 0x000000a183a17220 */ /* 0x000fc40000410000 */
[----:B------:R-:W-:Y:S02]  /*5c80*/  FMUL.FTZ R71, RZ, R167 ;  /* 0x000000a7ff477220 */ /* 0x000fe40000410000 */
[----:B------:R-:W-:Y:S01]  /*5c90*/  FMUL.FTZ R131, R130, R33 ;  /* 0x0000002182837220 */ /* 0x000fe20000410000 */
[----:B------:R-:W4:Y:S01]  /*5ca0*/  MUFU.EX2 R70, R70 ;  /* 0x0000004600467308 */ /* 0x000f220000000800 */
[C---:B------:R-:W-:Y:S02]  /*5cb0*/  FMUL.FTZ R166, R142.reuse, R166 ;  /* 0x000000a68ea67220 */ /* 0x040fe40000410000 */
[----:B------:R-:W-:Y:S02]  /*5cc0*/  FMUL.FTZ R165, R142, R165 ;  /* 0x000000a58ea57220 */ /* 0x000fe40000410000 */
[----:B------:R-:W-:Y:S02]  /*5cd0*/  FFMA.FTZ R142, RZ, R168, R139 ;  /* 0x000000a8ff8e7223 */ /* 0x000fe4000001008b */
[----:B------:R-:W-:-:S02]  /*5ce0*/  FMUL.FTZ R248, R88, R48 ;  /* 0x0000003058f87220 */ /* 0x000fc40000410000 */
[----:B------:R-:W-:Y:S01]  /*5cf0*/  FFMA.FTZ R139, R168, R249, -R71 ;  /* 0x000000f9a88b7223 */ /* 0x000fe20000010847 */
[----:B------:R-:W1:Y:S01]  /*5d00*/  MUFU.EX2 R140, R140 ;  /* 0x0000008c008c7308 */ /* 0x000e620000000800 */
[----:B------:R-:W-:Y:S02]  /*5d10*/  FADD.FTZ R142, RZ, R142 ;  /* 0x0000008eff8e7221 */ /* 0x000fe40000010000 */
[----:B------:R-:W-:-:S05]  /*5d20*/  FADD.FTZ R139, R248, R139 ;  /* 0x0000008bf88b7221 */ /* 0x000fca0000010000 */
[----:B------:R-:W1:Y:S01]  /*5d30*/  MUFU.EX2 R131, R131 ;  /* 0x0000008300837308 */ /* 0x000e620000000800 */
[----:B------:R-:W-:Y:S02]  /*5d40*/  FMUL.FTZ R175, R165, R139 ;  /* 0x0000008ba5af7220 */ /* 0x000fe40000410000 */
[C---:B0-----:R-:W-:Y:S02]  /*5d50*/  FMUL.FTZ R164, R169.reuse, R164 ;  /* 0x000000a4a9a47220 */ /* 0x041fe40000410000 */
[----:B------:R-:W-:Y:S02]  /*5d60*/  FMUL.FTZ R163, R169, R163 ;  /* 0x000000a3a9a37220 */ /* 0x000fe40000410000 */
[-C--:B------:R-:W-:Y:S02]  /*5d70*/  FMUL.FTZ R169, R165, R142.reuse ;  /* 0x0000008ea5a97220 */ /* 0x080fe40000410000 */
[----:B------:R-:W-:Y:S02]  /*5d80*/  FMUL.FTZ R71, R130, R25 ;  /* 0x0000001982477220 */ /* 0x000fe40000410000 */
[----:B------:R-:W-:-:S02]  /*5d90*/  FFMA.FTZ R175, R166, R142, R175 ;  /* 0x0000008ea6af7223 */ /* 0x000fc400000100af */
[C---:B---3--:R-:W-:Y:S02]  /*5da0*/  FMUL.FTZ R154, R170.reuse, R154 ;  /* 0x0000009aaa9a7220 */ /* 0x048fe40000410000 */
[----:B------:R-:W-:Y:S02]  /*5db0*/  FMUL.FTZ R153, R170, R153 ;  /* 0x00000099aa997220 */ /* 0x000fe40000410000 */
[----:B------:R-:W-:Y:S02]  /*5dc0*/  FFMA.FTZ R170, R166, R139, -R169 ;  /* 0x0000008ba6aa7223 */ /* 0x000fe400000108a9 */
[C---:B----4-:R-:W-:Y:S02]  /*5dd0*/  FMUL.FTZ R158, R70.reuse, R158 ;  /* 0x0000009e469e7220 */ /* 0x050fe40000410000 */
[----:B------:R-:W-:Y:S02]  /*5de0*/  FMUL.FTZ R157, R70, R157 ;  /* 0x0000009d469d7220 */ /* 0x000fe40000410000 */
[----:B------:R-:W-:-:S02]  /*5df0*/  FMUL.FTZ R139, R130, R21 ;  /* 0x00000015828b7220 */ /* 0x000fc40000410000 */
[----:B------:R-:W-:Y:S02]  /*5e00*/  FMUL.FTZ R70, R130, R29 ;  /* 0x0000001d82467220 */ /* 0x000fe40000410000 */
[----:B------:R-:W-:Y:S02]  /*5e10*/  FMUL.FTZ R247, R87, R47 ;  /* 0x0000002f57f77220 */ /* 0x000fe40000410000 */
[----:B------:R-:W-:Y:S01]  /*5e20*/  FADD.FTZ R175, RZ, R175 ;  /* 0x000000afffaf7221 */ /* 0x000fe20000010000 */
[----:B------:R-:W-:Y:S01]  /*5e30*/  MUFU.SIN R141, R173 ;  /* 0x000000ad008d7308 */ /* 0x000fe20000000400 */
[C---:B-1----:R-:W-:Y:S02]  /*5e40*/  FMUL.FTZ R150, R140.reuse, R150 ;  /* 0x000000968c967220 */ /* 0x042fe40000410000 */
[----:B------:R-:W-:Y:S02]  /*5e50*/  FMUL.FTZ R149, R140, R149 ;  /* 0x000000958c957220 */ /* 0x000fe40000410000 */
[----:B------:R-:W-:-:S02]  /*5e60*/  FMUL.FTZ R148, R131, R148 ;  /* 0x0000009483947220 */ /* 0x000fc40000410000 */
[----:B------:R-:W-:Y:S01]  /*5e70*/  FMUL.FTZ R147, R131, R147 ;  /* 0x0000009383937220 */ /* 0x000fe20000410000 */
[----:B------:R-:W0:Y:S01]  /*5e80*/  MUFU.EX2 R71, R71 ;  /* 0x0000004700477308 */ /* 0x000e220000000800 */
[----:B------:R-:W-:Y:S02]  /*5e90*/  FADD.FTZ R170, R247, R170 ;  /* 0x000000aaf7aa7221 */ /* 0x000fe40000010000 */
[----:B------:R-:W-:Y:S02]  /*5ea0*/  FMUL.FTZ R131, R163, R175 ;  /* 0x000000afa3837220 */ /* 0x000fe40000410000 */
[----:B------:R-:W-:-:S03]  /*5eb0*/  FMUL.FTZ R171, R130, R40 ;  /* 0x0000002882ab7220 */ /* 0x000fc60000410000 */
[----:B------:R-:W-:Y:S01]  /*5ec0*/  MUFU.COS R173, R173 ;  /* 0x000000ad00ad7308 */ /* 0x000fe20000000000 */
[-C--:B------:R-:W-:Y:S02]  /*5ed0*/  FMUL.FTZ R142, R163, R170.reuse ;  /* 0x000000aaa38e7220 */ /* 0x080fe40000410000 */
[----:B------:R-:W-:-:S05]  /*5ee0*/  FFMA.FTZ R131, R164, R170, -R131 ;  /* 0x000000aaa4837223 */ /* 0x000fca0000010883 */
[----:B------:R1:W3:Y:S01]  /*5ef0*/  MUFU.EX2 R140, R139 ;  /* 0x0000008b008c7308 */ /* 0x0002e20000000800 */
[----:B------:R-:W-:-:S07]  /*5f00*/  FMUL.FTZ R246, R86, R46 ;  /* 0x0000002e56f67220 */ /* 0x000fce0000410000 */
[----:B------:R-:W-:Y:S01]  /*5f10*/  MUFU.SIN R145, R146 ;  /* 0x0000009200917308 */ /* 0x000fe20000000400 */
[----:B------:R-:W-:-:S07]  /*5f20*/  FFMA.FTZ R142, R164, R175, R142 ;  /* 0x000000afa48e7223 */ /* 0x000fce000001008e */
[----:B------:R-:W-:Y:S01]  /*5f30*/  MUFU.COS R146, R146 ;  /* 0x0000009200927308 */ /* 0x000fe20000000000 */
[----:B------:R-:W-:-:S07]  /*5f40*/  FADD.FTZ R131, R246, R131 ;  /* 0x00000083f6837221 */ /* 0x000fce0000010000 */
[----:B------:R-:W4:Y:S01]  /*5f50*/  MUFU.EX2 R70, R70 ;  /* 0x0000004600467308 */ /* 0x000f220000000800 */
[----:B-1----:R-:W-:Y:S02]  /*5f60*/  FADD.FTZ R139, RZ, R142 ;  /* 0x0000008eff8b7221 */ /* 0x002fe40000010000 */
[----:B------:R-:W-:-:S05]  /*5f70*/  FMUL.FTZ R169, R161, R131 ;  /* 0x00000083a1a97220 */ /* 0x000fca0000410000 */
[----:B------:R-:W1:Y:S01]  /*5f80*/  MUFU.EX2 R171, R171 ;  /* 0x000000ab00ab7308 */ /* 0x000e620000000800 */
[C---:B0-----:R-:W-:Y:S02]  /*5f90*/  FMUL.FTZ R144, R71.reuse, R144 ;  /* 0x0000009047907220 */ /* 0x041fe40000410000 */
[----:B------:R-:W-:Y:S02]  /*5fa0*/  FMUL.FTZ R143, R71, R143 ;  /* 0x0000008f478f7220 */ /* 0x000fe40000410000 */
[C---:B---3--:R-:W-:Y:S02]  /*5fb0*/  FMUL.FTZ R142, R140.reuse, R173 ;  /* 0x000000ad8c8e7220 */ /* 0x048fe40000410000 */
[----:B------:R-:W-:Y:S02]  /*5fc0*/  FMUL.FTZ R141, R140, R141 ;  /* 0x0000008d8c8d7220 */ /* 0x000fe40000410000 */
[----:B------:R-:W-:Y:S02]  /*5fd0*/  FMUL.FTZ R71, R65, R167 ;  /* 0x000000a741477220 */ /* 0x000fe40000410000 */
[----:B------:R-:W-:-:S02]  /*5fe0*/  FMUL.FTZ R140, R161, R139 ;  /* 0x0000008ba18c7220 */ /* 0x000fc40000410000 */
[----:B------:R-:W-:Y:S02]  /*5ff0*/  FFMA.FTZ R169, R162, R139, R169 ;  /* 0x0000008ba2a97223 */ /* 0x000fe400000100a9 */
[C---:B----4-:R-:W-:Y:S02]  /*6000*/  FMUL.FTZ R146, R70.reuse, R146 ;  /* 0x0000009246927220 */ /* 0x050fe40000410000 */
[----:B------:R-:W-:Y:S02]  /*6010*/  FMUL.FTZ R145, R70, R145 ;  /* 0x0000009146917220 */ /* 0x000fe40000410000 */
[C---:B------:R-:W-:Y:S02]  /*6020*/  FMUL.FTZ R70, R64.reuse, R167 ;  /* 0x000000a740467220 */ /* 0x040fe40000410000 */
[----:B------:R-:W-:Y:S02]  /*6030*/  FFMA.FTZ R71, R64, R168, -R71 ;  /* 0x000000a840477223 */ /* 0x000fe40000010847 */
[----:B------:R-:W-:-:S02]  /*6040*/  FFMA.FTZ R140, R162, R131, -R140 ;  /* 0x00000083a28c7223 */ /* 0x000fc4000001088c */
[----:B------:R-:W-:Y:S02]  /*6050*/  FMUL.FTZ R245, R85, R45 ;  /* 0x0000002d55f57220 */ /* 0x000fe40000410000 */
[----:B------:R-:W-:Y:S02]  /*6060*/  FADD.FTZ R169, RZ, R169 ;  /* 0x000000a9ffa97221 */ /* 0x000fe40000010000 */
[C---:B-1----:R-:W-:Y:S02]  /*6070*/  FMUL.FTZ R152, R171.reuse, R152 ;  /* 0x00000098ab987220 */ /* 0x042fe40000410000 */
[----:B------:R-:W-:Y:S02]  /*6080*/  FMUL.FTZ R151, R171, R151 ;  /* 0x00000097ab977220 */ /* 0x000fe40000410000 */
[----:B------:R-:W-:Y:S02]  /*6090*/  FFMA.FTZ R70, R65, R168, R70 ;  /* 0x000000a841467223 */ /* 0x000fe40000010046 */
[----:B------:R-:W-:-:S02]  /*60a0*/  FMUL.FTZ R139, R165, R71 ;  /* 0x00000047a58b7220 */ /* 0x000fc40000410000 */
[----:B------:R-:W-:Y:S02]  /*60b0*/  FADD.FTZ R140, R245, R140 ;  /* 0x0000008cf58c7221 */ /* 0x000fe40000010000 */
[----:B------:R-:W-:Y:S02]  /*60c0*/  FMUL.FTZ R171, R159, R169 ;  /* 0x000000a99fab7220 */ /* 0x000fe40000410000 */
[-C--:B------:R-:W-:Y:S02]  /*60d0*/  FMUL.FTZ R131, R165, R70.reuse ;  /* 0x00000046a5837220 */ /* 0x080fe40000410000 */
[----:B------:R-:W-:Y:S02]  /*60e0*/  FFMA.FTZ R139, R166, R70, R139 ;  /* 0x00000046a68b7223 */ /* 0x000fe4000001008b */
[-C--:B------:R-:W-:Y:S02]  /*60f0*/  FMUL.FTZ R70, R159, R140.reuse ;  /* 0x0000008c9f467220 */ /* 0x080fe40000410000 */
[----:B------:R-:W-:-:S02]  /*6100*/  FFMA.FTZ R171, R160, R140, -R171 ;  /* 0x0000008ca0ab7223 */ /* 0x000fc400000108ab */
[----:B------:R-:W-:Y:S02]  /*6110*/  FMUL.FTZ R244, R84, R44 ;  /* 0x0000002c54f47220 */ /* 0x000fe40000410000 */
[----:B------:R-:W-:Y:S02]  /*6120*/  FFMA.FTZ R169, R160, R169, R70 ;  /* 0x000000a9a0a97223 */ /* 0x000fe40000010046 */
[----:B------:R-:W-:Y:S02]  /*6130*/  FADD.FTZ R171, R244, R171 ;  /* 0x000000abf4ab7221 */ /* 0x000fe40000010000 */
[----:B------:R-:W-:Y:S02]  /*6140*/  FFMA.FTZ R131, R166, R71, -R131 ;  /* 0x00000047a6837223 */ /* 0x000fe40000010883 */
[----:B------:R-:W-:Y:S02]  /*6150*/  FMUL.FTZ R71, R163, R139 ;  /* 0x0000008ba3477220 */ /* 0x000fe40000410000 */
[----:B------:R-:W-:-:S02]  /*6160*/  FMUL.FTZ R70, R17, UR43 ;  /* 0x0000002b11467c20 */ /* 0x000fc40008410000 */
[----:B------:R-:W-:Y:S02]  /*6170*/  FADD.FTZ R169, RZ, R169 ;  /* 0x000000a9ffa97221 */ /* 0x000fe40000010000 */
[----:B------:R-:W-:Y:S02]  /*6180*/  FMUL.FTZ R170, R157, R171 ;  /* 0x000000ab9daa7220 */ /* 0x000fe40000410000 */
[-C--:B------:R-:W-:Y:S02]  /*6190*/  FFMA.FTZ R140, R164, R131.reuse, -R71 ;  /* 0x00000083a48c7223 */ /* 0x080fe40000010847 */
[----:B------:R-:W-:Y:S02]  /*61a0*/  FMUL.FTZ R131, R163, R131 ;  /* 0x00000083a3837220 */ /* 0x000fe40000410000 */
[----:B------:R-:W-:Y:S02]  /*61b0*/  FMUL.RZ R174, R70, 0.15915493667125701904 ;  /* 0x3e22f98346ae7820 */ /* 0x000fe4000040c000 */
[----:B------:R-:W-:-:S02]  /*61c0*/  FMUL.FTZ R70, R157, R169 ;  /* 0x000000a99d467220 */ /* 0x000fc40000410000 */
[----:B------:R-:W-:Y:S02]  /*61d0*/  FFMA.FTZ R170, R158, R169, R170 ;  /* 0x000000a99eaa7223 */ /* 0x000fe400000100aa */
[----:B------:R-:W-:Y:S02]  /*61e0*/  FFMA.FTZ R131, R164, R139, R131 ;  /* 0x0000008ba4837223 */ /* 0x000fe40000010083 */
[----:B------:R-:W-:Y:S02]  /*61f0*/  FFMA.FTZ R70, R158, R171, -R70 ;  /* 0x000000ab9e467223 */ /* 0x000fe40000010846 */
[----:B------:R-:W-:Y:S02]  /*6200*/  FMUL.FTZ R243, R83, R43 ;  /* 0x0000002b53f37220 */ /* 0x000fe40000410000 */
[----:B------:R-:W-:Y:S02]  /*6210*/  FADD.FTZ R170, RZ, R170 ;  /* 0x000000aaffaa7221 */ /* 0x000fe40000010000 */
[----:B------:R-:W-:-:S02]  /*6220*/  FMUL.FTZ R139, R161, R131 ;  /* 0x00000083a18b7220 */ /* 0x000fc40000410000 */
[----:B------:R-:W-:Y:S02]  /*6230*/  FADD.FTZ R169, R243, R70 ;  /* 0x00000046f3a97221 */ /* 0x000fe40000010000 */
[C---:B------:R-:W-:Y:S02]  /*6240*/  FMUL.FTZ R171, R155.reuse, R170 ;  /* 0x000000aa9bab7220 */ /* 0x040fe40000410000 */
[----:B------:R-:W-:Y:S02]  /*6250*/  FFMA.FTZ R70, R162, R140, -R139 ;  /* 0x0000008ca2467223 */ /* 0x000fe4000001088b */
[----:B------:R-:W-:Y:S02]  /*6260*/  FMUL.FTZ R130, R130, R17 ;  /* 0x0000001182827220 */ /* 0x000fe40000410000 */
[-C--:B------:R-:W-:Y:S02]  /*6270*/  FMUL.FTZ R139, R155, R169.reuse ;  /* 0x000000a99b8b7220 */ /* 0x080fe40000410000 */
[----:B------:R-:W-:-:S02]  /*6280*/  FFMA.FTZ R171, R156, R169, -R171 ;  /* 0x000000a99cab7223 */ /* 0x000fc400000108ab */
[----:B------:R-:W-:Y:S02]  /*6290*/  FMUL.FTZ R242, R82, R42 ;  /* 0x0000002a52f27220 */ /* 0x000fe40000410000 */
[----:B------:R-:W-:Y:S02]  /*62a0*/  FFMA.FTZ R170, R156, R170, R139 ;  /* 0x000000aa9caa7223 */ /* 0x000fe4000001008b */
[----:B------:R-:W-:Y:S01]  /*62b0*/  FADD.FTZ R171, R242, R171 ;  /* 0x000000abf2ab7221 */ /* 0x000fe20000010000 */
[----:B------:R-:W-:Y:S01]  /*62c0*/  MUFU.COS R71, R174 ;  /* 0x000000ae00477308 */ /* 0x000fe20000000000 */
[----:B------:R-:W-:Y:S02]  /*62d0*/  FMUL.FTZ R140, R161, R140 ;  /* 0x0000008ca18c7220 */ /* 0x000fe40000410000 */
[----:B------:R-:W-:Y:S02]  /*62e0*/  FADD.FTZ R170, RZ, R170 ;  /* 0x000000aaffaa7221 */ /* 0x000fe40000010000 */
[----:B------:R-:W-:-:S03]  /*62f0*/  FMUL.FTZ R173, R153, R171 ;  /* 0x000000ab99ad7220 */ /* 0x000fc60000410000 */
[----:B------:R-:W0:Y:S01]  /*6300*/  MUFU.EX2 R130, R130 ;  /* 0x0000008200827308 */ /* 0x000e220000000800 */
[----:B------:R-:W-:Y:S02]  /*6310*/  FFMA.FTZ R140, R162, R131, R140 ;  /* 0x00000083a28c7223 */ /* 0x000fe4000001008c */
[----:B------:R-:W-:Y:S02]  /*6320*/  FMUL.FTZ R169, R159, R70 ;  /* 0x000000469fa97220 */ /* 0x000fe40000410000 */
[-C--:B------:R-:W-:Y:S02]  /*6330*/  FMUL.FTZ R172, R153, R170.reuse ;  /* 0x000000aa99ac7220 */ /* 0x080fe40000410000 */
[----:B------:R-:W-:Y:S01]  /*6340*/  FFMA.FTZ R173, R154, R170, R173 ;  /* 0x000000aa9aad7223 */ /* 0x000fe200000100ad */
[----:B------:R-:W1:Y:S01]  /*6350*/  MUFU.SIN R139, R174 ;  /* 0x000000ae008b7308 */ /* 0x000e620000000400 */
[-C--:B------:R-:W-:Y:S02]  /*6360*/  FMUL.FTZ R131, R159, R140.reuse ;  /* 0x0000008c9f837220 */ /* 0x080fe40000410000 */
[----:B------:R-:W-:-:S02]  /*6370*/  FFMA.FTZ R169, R160, R140, R169 ;  /* 0x0000008ca0a97223 */ /* 0x000fc400000100a9 */
[----:B------:R-:W-:Y:S02]  /*6380*/  FFMA.FTZ R172, R154, R171, -R172 ;  /* 0x000000ab9aac7223 */ /* 0x000fe400000108ac */
[----:B------:R-:W-:Y:S02]  /*6390*/  FMUL.FTZ R241, R81, R41 ;  /* 0x0000002951f17220 */ /* 0x000fe40000410000 */
[----:B------:R-:W-:Y:S02]  /*63a0*/  FADD.FTZ R173, RZ, R173 ;  /* 0x000000adffad7221 */ /* 0x000fe40000010000 */
[----:B------:R-:W-:Y:S02]  /*63b0*/  FFMA.FTZ R131, R160, R70, -R131 ;  /* 0x00000046a0837223 */ /* 0x000fe40000010883 */
[----:B------:R-:W-:Y:S02]  /*63c0*/  FMUL.FTZ R70, R157, R169 ;  /* 0x000000a99d467220 */ /* 0x000fe40000410000 */
[----:B------:R-:W-:-:S02]  /*63d0*/  FADD.FTZ R172, R241, R172 ;  /* 0x000000acf1ac7221 */ /* 0x000fc40000010000 */
[----:B------:R-:W-:Y:S02]  /*63e0*/  FMUL.FTZ R171, R151, R173 ;  /* 0x000000ad97ab7220 */ /* 0x000fe40000410000 */
[----:B0-----:R-:W-:Y:S02]  /*63f0*/  FMUL.FTZ R140, R130, R71 ;  /* 0x00000047828c7220 */ /* 0x001fe40000410000 */
[-C--:B------:R-:W-:Y:S02]  /*6400*/  FMUL.FTZ R71, R157, R131.reuse ;  /* 0x000000839d477220 */ /* 0x080fe40000410000 */
[----:B------:R-:W-:Y:S02]  /*6410*/  FFMA.FTZ R70, R158, R131, -R70 ;  /* 0x000000839e467223 */ /* 0x000fe40000010846 */
[-C--:B------:R-:W-:Y:S02]  /*6420*/  FFMA.FTZ R171, R152, R172.reuse, -R171 ;  /* 0x000000ac98ab7223 */ /* 0x080fe400000108ab */
[----:B------:R-:W-:-:S02]  /*6430*/  FMUL.FTZ R172, R151, R172 ;  /* 0x000000ac97ac7220 */ /* 0x000fc40000410000 */
[----:B-1----:R-:W-:Y:S02]  /*6440*/  FMUL.FTZ R139, R130, R139 ;  /* 0x0000008b828b7220 */ /* 0x002fe40000410000 */
[----:B------:R-:W-:Y:S02]  /*6450*/  FFMA.FTZ R71, R158, R169, R71 ;  /* 0x000000a99e477223 */ /* 0x000fe40000010047 */
[C---:B------:R-:W-:Y:S02]  /*6460*/  FMUL.FTZ R130, R155.reuse, R70 ;  /* 0x000000469b827220 */ /* 0x040fe40000410000 */
[----:B------:R-:W-:Y:S02]  /*6470*/  FFMA.FTZ R172, R152, R173, R172 ;  /* 0x000000ad98ac7223 */ /* 0x000fe400000100ac */
[----:B------:R-:W-:Y:S02]  /*6480*/  FMUL.FTZ R240, R80, R40 ;  /* 0x0000002850f07220 */ /* 0x000fe40000410000 */
[----:B------:R-:W-:-:S02]  /*6490*/  FMUL.FTZ R131, R155, R71 ;  /* 0x000000479b837220 */ /* 0x000fc40000410000 */
[----:B------:R-:W-:Y:S02]  /*64a0*/  FFMA.FTZ R130, R156, R71, R130 ;  /* 0x000000479c827223 */ /* 0x000fe40000010082 */
[----:B------:R-:W-:Y:S02]  /*64b0*/  FADD.FTZ R172, RZ, R172 ;  /* 0x000000acffac7221 */ /* 0x000fe40000010000 */
[----:B------:R-:W-:Y:S02]  /*64c0*/  FADD.FTZ R171, R240, R171 ;  /* 0x000000abf0ab7221 */ /* 0x000fe40000010000 */
[----:B------:R-:W-:Y:S02]  /*64d0*/  FFMA.FTZ R131, R156, R70, -R131 ;  /* 0x000000469c837223 */ /* 0x000fe40000010883 */
[----:B------:R-:W-:Y:S02]  /*64e0*/  FMUL.FTZ R70, R153, R130 ;  /* 0x0000008299467220 */ /* 0x000fe40000410000 */
[----:B------:R-:W-:-:S02]  /*64f0*/  FMUL.FTZ R169, R149, R172 ;  /* 0x000000ac95a97220 */ /* 0x000fc40000410000 */
[----:B------:R-:W-:Y:S02]  /*6500*/  FMUL.FTZ R173, R149, R171 ;  /* 0x000000ab95ad7220 */ /* 0x000fe40000410000 */
[-C--:B------:R-:W-:Y:S02]  /*6510*/  FMUL.FTZ R71, R153, R131.reuse ;  /* 0x0000008399477220 */ /* 0x080fe40000410000 */
[----:B------:R-:W-:Y:S02]  /*6520*/  FFMA.FTZ R70, R154, R131, -R70 ;  /* 0x000000839a467223 */ /* 0x000fe40000010846 */
[C---:B------:R-:W-:Y:S02]  /*6530*/  FFMA.FTZ R170, R150.reuse, R171, -R169 ;  /* 0x000000ab96aa7223 */ /* 0x040fe400000108a9 */
[----:B------:R-:W-:Y:S02]  /*6540*/  FMUL.FTZ R239, R79, R38 ;  /* 0x000000264fef7220 */ /* 0x000fe40000410000 */
[----:B------:R-:W-:-:S02]  /*6550*/  FFMA.FTZ R173, R150, R172, R173 ;  /* 0x000000ac96ad7223 */ /* 0x000fc400000100ad */
[----:B------:R-:W-:Y:S02]  /*6560*/  FFMA.FTZ R71, R154, R130, R71 ;  /* 0x000000829a477223 */ /* 0x000fe40000010047 */
[----:B------:R-:W-:Y:S02]  /*6570*/  FMUL.FTZ R130, R151, R70 ;  /* 0x0000004697827220 */ /* 0x000fe40000410000 */
[----:B------:R-:W-:Y:S02]  /*6580*/  FADD.FTZ R170, R239, R170 ;  /* 0x000000aaefaa7221 */ /* 0x000fe40000010000 */
[----:B------:R-:W-:Y:S02]  /*6590*/  FADD.FTZ R173, RZ, R173 ;  /* 0x000000adffad7221 */ /* 0x000fe40000010000 */
[-C--:B------:R-:W-:Y:S02]  /*65a0*/  FMUL.FTZ R131, R151, R71.reuse ;  /* 0x0000004797837220 */ /* 0x080fe40000410000 */
[----:B------:R-:W-:-:S02]  /*65b0*/  FFMA.FTZ R130, R152, R71, R130 ;  /* 0x0000004798827223 */ /* 0x000fc40000010082 */
[C---:B------:R-:W-:Y:S02]  /*65c0*/  FMUL.FTZ R171, R147.reuse, R170 ;  /* 0x000000aa93ab7220 */ /* 0x040fe40000410000 */
[-C--:B------:R-:W-:Y:S02]  /*65d0*/  FMUL.FTZ R169, R147, R173.reuse ;  /* 0x000000ad93a97220 */ /* 0x080fe40000410000 */
[----:B------:R-:W-:Y:S02]  /*65e0*/  FFMA.FTZ R131, R152, R70, -R131 ;  /* 0x0000004698837223 */ /* 0x000fe40000010883 */
[----:B------:R-:W-:Y:S02]  /*65f0*/  FMUL.FTZ R70, R149, R130 ;  /* 0x0000008295467220 */ /* 0x000fe40000410000 */
[C---:B------:R-:W-:Y:S02]  /*6600*/  FFMA.FTZ R171, R148.reuse, R173, R171 ;  /* 0x000000ad94ab7223 */ /* 0x040fe400000100ab */
[----:B------:R-:W-:-:S02]  /*6610*/  FFMA.FTZ R169, R148, R170, -R169 ;  /* 0x000000aa94a97223 */ /* 0x000fc400000108a9 */
[----:B------:R-:W-:Y:S02]  /*6620*/  FMUL.FTZ R71, R149, R131 ;  /* 0x0000008395477220 */ /* 0x000fe40000410000 */
[----:B------:R-:W-:Y:S02]  /*6630*/  FMUL.FTZ R238, R78, R33 ;  /* 0x000000214eee7220 */ /* 0x000fe40000410000 */
[C---:B------:R-:W-:Y:S02]  /*6640*/  FFMA.FTZ R70, R150.reuse, R131, -R70 ;  /* 0x0000008396467223 */ /* 0x040fe40000010846 */
[----:B------:R-:W-:Y:S02]  /*6650*/  FADD.FTZ R171, RZ, R171 ;  /* 0x000000abffab7221 */ /* 0x000fe40000010000 */
[----:B------:R-:W-:Y:S02]  /*6660*/  FFMA.FTZ R71, R150, R130, R71 ;  /* 0x0000008296477223 */ /* 0x000fe40000010047 */
[----:B------:R-:W-:-:S02]  /*6670*/  FADD.FTZ R169, R238, R169 ;  /* 0x000000a9eea97221 */ /* 0x000fc40000010000 */
[----:B------:R-:W-:Y:S02]  /*6680*/  FMUL.FTZ R130, R147, R70 ;  /* 0x0000004693827220 */ /* 0x000fe40000410000 */
[----:B------:R-:W-:Y:S02]  /*6690*/  FMUL.FTZ R170, R145, R171 ;  /* 0x000000ab91aa7220 */ /* 0x000fe40000410000 */
[----:B------:R-:W-:Y:S02]  /*66a0*/  FMUL.FTZ R131, R147, R71 ;  /* 0x0000004793837220 */ /* 0x000fe40000410000 */
[----:B------:R-:W-:Y:S02]  /*66b0*/  FMUL.FTZ R172, R145, R169 ;  /* 0x000000a991ac7220 */ /* 0x000fe40000410000 */
[----:B------:R-:W-:Y:S01]  /*66c0*/  FFMA.FTZ R130, R148, R71, R130 ;  /* 0x0000004794827223 */ /* 0x000fe20000010082 */
[----:B--2---:R-:W0:Y:S01]  /*66d0*/  R2UR UR38, R68 ;  /* 0x00000000442673c2 */ /* 0x004e2200000e0000 */
[----:B------:R-:W-:-:S02]  /*66e0*/  FFMA.FTZ R170, R146, R169, -R170 ;  /* 0x000000a992aa7223 */ /* 0x000fc400000108aa */
[----:B------:R-:W-:Y:S02]  /*66f0*/  FMUL.FTZ R237, R77, R29 ;  /* 0x0000001d4ded7220 */ /* 0x000fe40000410000 */
[----:B------:R-:W-:Y:S02]  /*6700*/  FFMA.FTZ R131, R148, R70, -R131 ;  /* 0x0000004694837223 */ /* 0x000fe40000010883 */
[----:B------:R-:W-:Y:S02]  /*6710*/  FFMA.FTZ R172, R146, R171, R172 ;  /* 0x000000ab92ac7223 */ /* 0x000fe400000100ac */
[----:B------:R-:W-:Y:S01]  /*6720*/  FMUL.FTZ R70, R145, R130 ;  /* 0x0000008291467220 */ /* 0x000fe20000410000 */
[----:B------:R1:W2:Y:S01]  /*6730*/  R2UR UR39, R69 ;  /* 0x00000000452773c2 */ /* 0x0002a200000e0000 */
[----:B------:R-:W-:Y:S02]  /*6740*/  FADD.FTZ R170, R237, R170 ;  /* 0x000000aaedaa7221 */ /* 0x000fe40000010000 */
[----:B------:R-:W-:-:S02]  /*6750*/  FADD.FTZ R172, RZ, R172 ;  /* 0x000000acffac7221 */ /* 0x000fc40000010000 */
[CC--:B------:R-:W-:Y:S02]  /*6760*/  FFMA.FTZ R70, R146.reuse, R131.reuse, -R70 ;  /* 0x0000008392467223 */ /* 0x0c0fe40000010846 */
[----:B------:R-:W-:Y:S02]  /*6770*/  FMUL.FTZ R131, R145, R131 ;  /* 0x0000008391837220 */ /* 0x000fe40000410000 */
[C---:B------:R-:W-:Y:S02]  /*6780*/  FMUL.FTZ R171, R143.reuse, R170 ;  /* 0x000000aa8fab7220 */ /* 0x040fe40000410000 */
[----:B------:R-:W-:Y:S02]  /*6790*/  FMUL.FTZ R71, R143, R172 ;  /* 0x000000ac8f477220 */ /* 0x000fe40000410000 */
[----:B------:R-:W-:Y:S02]  /*67a0*/  FFMA.FTZ R131, R146, R130, R131 ;  /* 0x0000008292837223 */ /* 0x000fe40000010083 */
[----:B------:R-:W-:-:S02]  /*67b0*/  FFMA.FTZ R171, R144, R172, R171 ;  /* 0x000000ac90ab7223 */ /* 0x000fc400000100ab */
[----:B------:R-:W-:Y:S02]  /*67c0*/  FFMA.FTZ R169, R144, R170, -R71 ;  /* 0x000000aa90a97223 */ /* 0x000fe40000010847 */
[C---:B------:R-:W-:Y:S02]  /*67d0*/  FMUL.FTZ R71, R143.reuse, R70 ;  /* 0x000000468f477220 */ /* 0x040fe40000410000 */
[----:B-1----:R-:W-:Y:S02]  /*67e0*/  FMUL.FTZ R69, R143, R131 ;  /* 0x000000838f457220 */ /* 0x002fe40000410000 */
[----:B------:R-:W-:Y:S02]  /*67f0*/  FMUL.FTZ R236, R76, R25 ;  /* 0x000000194cec7220 */ /* 0x000fe40000410000 */
[----:B------:R-:W-:Y:S02]  /*6800*/  FADD.FTZ R171, RZ, R171 ;  /* 0x000000abffab7221 */ /* 0x000fe40000010000 */
[----:B------:R-:W-:-:S02]  /*6810*/  FFMA.FTZ R71, R144, R131, R71 ;  /* 0x0000008390477223 */ /* 0x000fc40000010047 */
[----:B------:R-:W-:Y:S02]  /*6820*/  FFMA.FTZ R69, R144, R70, -R69 ;  /* 0x0000004690457223 */ /* 0x000fe40000010845 */
[----:B------:R-:W-:Y:S02]  /*6830*/  FADD.FTZ R169, R236, R169 ;  /* 0x000000a9eca97221 */ /* 0x000fe40000010000 */
[C---:B------:R-:W-:Y:S02]  /*6840*/  FMUL.FTZ R131, R141.reuse, R171 ;  /* 0x000000ab8d837220 */ /* 0x040fe40000410000 */
[C---:B------:R-:W-:Y:S02]  /*6850*/  FMUL.FTZ R70, R141.reuse, R69 ;  /* 0x000000458d467220 */ /* 0x040fe40000410000 */
[-C--:B------:R-:W-:Y:S02]  /*6860*/  FMUL.FTZ R173, R141, R169.reuse ;  /* 0x000000a98dad7220 */ /* 0x080fe40000410000 */
[----:B------:R-:W-:-:S02]  /*6870*/  FFMA.FTZ R172, R142, R169, -R131 ;  /* 0x000000a98eac7223 */ /* 0x000fc40000010883 */
[----:B0-----:R-:W-:Y:S02]  /*6880*/  FMUL.FTZ R169, R103, UR38 ;  /* 0x0000002667a97c20 */ /* 0x001fe40008410000 */
[-C--:B------:R-:W-:Y:S02]  /*6890*/  FMUL.FTZ R68, R141, R71.reuse ;  /* 0x000000478d447220 */ /* 0x080fe40000410000 */
[----:B------:R-:W-:Y:S02]  /*68a0*/  FFMA.FTZ R170, R142, R71, R70 ;  /* 0x000000478eaa7223 */ /* 0x000fe40000010046 */
[----:B------:R-:W-:Y:S02]  /*68b0*/  FADD.FTZ R205, R50, R50 ;  /* 0x0000003232cd7221 */ /* 0x000fe40000010000 */
[----:B--2---:R-:W-:Y:S02]  /*68c0*/  FMUL.FTZ R131, R103, UR39 ;  /* 0x0000002767837c20 */ /* 0x004fe40008410000 */
[----:B------:R-:W-:-:S02]  /*68d0*/  FFMA.FTZ R70, R104, UR39, R169 ;  /* 0x0000002768467c23 */ /* 0x000fc400080100a9 */
[----:B------:R-:W-:Y:S02]  /*68e0*/  FFMA.FTZ R130, R142, R69, -R68 ;  /* 0x000000458e827223 */ /* 0x000fe40000010844 */
[----:B------:R-:W-:Y:S02]  /*68f0*/  FMUL.FTZ R71, R105, UR38 ;  /* 0x0000002669477c20 */ /* 0x000fe40008410000 */
[----:B------:R-:W-:Y:S02]  /*6900*/  FFMA.FTZ R68, R104, UR38, -R131 ;  /* 0x0000002668447c23 */ /* 0x000fe40008010883 */
[----:B------:R-:W-:Y:S02]  /*6910*/  FMUL.FTZ R203, R205, R70 ;  /* 0x00000046cdcb7220 */ /* 0x000fe40000410000 */
[----:B------:R-:W-:Y:S02]  /*6920*/  FMUL.FTZ R69, R105, UR39 ;  /* 0x0000002769457c20 */ /* 0x000fe40008410000 */
[----:B------:R-:W-:-:S02]  /*6930*/  FADD.FTZ R206, R51, R51 ;  /* 0x0000003333ce7221 */ /* 0x000fc40000010000 */
[----:B------:R-:W-:Y:S02]  /*6940*/  FFMA.FTZ R71, R106, UR39, R71 ;  /* 0x000000276a477c23 */ /* 0x000fe40008010047 */
[----:B------:R-:W-:Y:S02]  /*6950*/  FMUL.FTZ R201, R205, R68 ;  /* 0x00000044cdc97220 */ /* 0x000fe40000410000 */
[-C--:B------:R-:W-:Y:S02]  /*6960*/  FMUL.FTZ R174, R140, R203.reuse ;  /* 0x000000cb8cae7220 */ /* 0x080fe40000410000 */
[----:B------:R-:W-:Y:S01]  /*6970*/  FFMA.FTZ R69, R106, UR38, -R69 ;  /* 0x000000266a457c23 */ /* 0x000fe20008010845 */
[----:B------:R-:W-:Y:S01]  /*6980*/  ISETP.NE.AND P1, PT, R102, 0x1f, PT ;  /* 0x0000001f6600780c */ /* 0x000fe20003f25270 */
[----:B------:R-:W-:Y:S02]  /*6990*/  FMUL.FTZ R68, R139, R203 ;  /* 0x000000cb8b447220 */ /* 0x000fe40000410000 */
[----:B------:R-:W-:-:S02]  /*69a0*/  FMUL.FTZ R202, R206, R71 ;  /* 0x00000047ceca7220 */ /* 0x000fc40000410000 */
[C---:B------:R-:W-:Y:S02]  /*69b0*/  FFMA.FTZ R169, -R139.reuse, R201, -R174 ;  /* 0x000000c98ba97223 */ /* 0x040fe400000109ae */
[----:B------:R-:W-:Y:S02]  /*69c0*/  FMUL.FTZ R204, R206, R69 ;  /* 0x00000045cecc7220 */ /* 0x000fe40000410000 */
[----:B------:R-:W-:Y:S02]  /*69d0*/  FMUL.FTZ R69, R139, R170 ;  /* 0x000000aa8b457220 */ /* 0x000fe40000410000 */
[----:B------:R-:W-:Y:S02]  /*69e0*/  FFMA.FTZ R131, R140, R201, -R68 ;  /* 0x000000c98c837223 */ /* 0x000fe40000010844 */
[----:B------:R-:W-:Y:S02]  /*69f0*/  FADD.FTZ R169, -R202, R169 ;  /* 0x000000a9caa97221 */ /* 0x000fe40000010100 */
[----:B------:R-:W-:-:S02]  /*6a00*/  FFMA.FTZ R70, R140, R130, -R69 ;  /* 0x000000828c467223 */ /* 0x000fc40000010845 */
[----:B------:R-:W-:Y:S02]  /*6a10*/  FMUL.FTZ R69, R139, R130 ;  /* 0x000000828b457220 */ /* 0x000fe40000410000 */
[----:B------:R-:W-:Y:S02]  /*6a20*/  FADD.FTZ R131, R204, R131 ;  /* 0x00000083cc837221 */ /* 0x000fe40000010000 */
[C---:B------:R-:W-:Y:S02]  /*6a30*/  FMUL.FTZ R68, R141.reuse, -R169 ;  /* 0x800000a98d447220 */ /* 0x040fe40000410000 */
[----:B------:R-:W-:Y:S02]  /*6a40*/  FFMA.FTZ R174, R140, R170, R69 ;  /* 0x000000aa8cae7223 */ /* 0x000fe40000010045 */
[-C--:B------:R-:W-:Y:S02]  /*6a50*/  FMUL.FTZ R69, R141, -R131.reuse ;  /* 0x800000838d457220 */ /* 0x080fe40000410000 */
[----:B------:R-:W-:-:S02]  /*6a60*/  FFMA.FTZ R175, R142, R131, -R68 ;  /* 0x000000838eaf7223 */ /* 0x000fc40000010844 */
[----:B------:R0:W1:Y:S01]  /*6a70*/  @P1 LDS.64 R130, [R102.X8+0x3558] ;  /* 0x0035580066821984 */ /* 0x0000620000008a00 */
[C---:B------:R-:W-:Y:S02]  /*6a80*/  FFMA.FTZ R173, R142.reuse, R171, R173 ;  /* 0x000000ab8ead7223 */ /* 0x040fe400000100ad */
[----:B------:R-:W-:Y:S02]  /*6a90*/  FMUL.FTZ R235, R75, R21 ;  /* 0x000000154beb7220 */ /* 0x000fe40000410000 */
[----:B------:R-:W-:Y:S02]  /*6aa0*/  FADD.FTZ R173, RZ, R173 ;  /* 0x000000adffad7221 */ /* 0x000fe40000010000 */
[----:B------:R-:W-:Y:S02]  /*6ab0*/  FADD.FTZ R172, R235, R172 ;  /* 0x000000acebac7221 */ /* 0x000fe40000010000 */
[----:B------:R-:W-:Y:S02]  /*6ac0*/  FMUL.FTZ R71, R139, R173 ;  /* 0x000000ad8b477220 */ /* 0x000fe40000410000 */
[----:B------:R-:W-:-:S02]  /*6ad0*/  FFMA.FTZ R176, R142, R169, R69 ;  /* 0x000000a98eb07223 */ /* 0x000fc40000010045 */
[----:B------:R-:W-:Y:S02]  /*6ae0*/  FMUL.FTZ R69, R107, UR39 ;  /* 0x000000276b457c20 */ /* 0x000fe40008410000 */
[-C--:B------:R-:W-:Y:S01]  /*6af0*/  FFMA.FTZ R171, R140, R172.reuse, -R71 ;  /* 0x000000ac8cab7223 */ /* 0x080fe20000010847 */
[----:B------:R-:W-:Y:S01]  /*6b00*/  BSSY B0, `(.L_x_8523) ;  /* 0x0000018000007945 */ /* 0x000fe20003800000 */
[----:B------:R-:W-:Y:S02]  /*6b10*/  FMUL.FTZ R172, R139, R172 ;  /* 0x000000ac8bac7220 */ /* 0x000fe40000410000 */
[----:B------:R-:W-:Y:S02]  /*6b20*/  FADD.FTZ R199, R52, R52 ;  /* 0x0000003434c77221 */ /* 0x000fe40000010000 */
[----:B------:R-:W-:Y:S02]  /*6b30*/  FMUL.FTZ R71, R107, UR38 ;  /* 0x000000266b477c20 */ /* 0x000fe40008410000 */
[----:B------:R-:W-:-:S02]  /*6b40*/  FFMA.FTZ R198, R108, UR38, -R69 ;  /* 0x000000266cc67c23 */ /* 0x000fc40008010845 */
[----:B------:R-:W-:Y:S02]  /*6b50*/  FFMA.FTZ R172, R140, R173, R172 ;  /* 0x000000ad8cac7223 */ /* 0x000fe400000100ac */
[----:B------:R-:W-:Y:S02]  /*6b60*/  FADD.FTZ R200, R53, R53 ;  /* 0x0000003535c87221 */ /* 0x000fe40000010000 */
[----:B------:R-:W-:Y:S02]  /*6b70*/  FMUL.FTZ R234, R74, R17 ;  /* 0x000000114aea7220 */ /* 0x000fe40000410000 */
[----:B------:R-:W-:Y:S02]  /*6b80*/  FMUL.FTZ R169, R109, UR38 ;  /* 0x000000266da97c20 */ /* 0x000fe40008410000 */
[----:B------:R-:W-:Y:S02]  /*6b90*/  FFMA.FTZ R170, R108, UR39, R71 ;  /* 0x000000276caa7c23 */ /* 0x000fe40008010047 */
[----:B------:R-:W-:Y:S01]  /*6ba0*/  FMUL.FTZ R198, R199, R198 ;  /* 0x000000c6c7c67220 */ /* 0x000fe20000410000 */
[----:B------:R-:W-:Y:S05]  /*6bb0*/  @P1 BRA `(.L_x_8524) ;  /* 0x000000c000001947 */ /* 0x000fea0003800000 */
[----:B0-----:R-:W-:Y:S01]  /*6bc0*/  ULDC UR37, c[0x0][0x174] ;  /* 0x00005d0000257ab9 */ /* 0x001fe20000000800 */
        /* <DEDUP_REMOVED lines=11> */
.L_x_8524:
[----:B0-----:R-:W-:Y:S05]  /*6c80*/  BSYNC B0 ;  /* 0x0000000000007941 */ /* 0x001fea0003800000 */
.L_x_8523:
        /* <DEDUP_REMOVED lines=17> */
[----:B------:R-:W-:Y:S01]  /*6da0*/  FFMA.FTZ R181, R144, R176, R181 ;  /* 0x000000b090b57223 */ /* 0x000fe200000100b5 */
[----:B------:R-:W-:Y:S01]  /*6db0*/  SHFL.IDX PT, R66, R66, RZ, 0x1f ;  /* 0x00001fff42427589 */ /* 0x000fe200000e0000 */
[----:B------:R-:W-:-:S02]  /*6dc0*/  FMUL.FTZ R196, R200, R169 ;  /* 0x000000a9c8c47220 */ /* 0x000fc40000410000 */
[----:B------:R-:W-:Y:S02]  /*6dd0*/  FFMA.FTZ R170, R144, R170, -R179 ;  /* 0x000000aa90aa7223 */ /* 0x000fe400000108b3 */
[----:B------:R-:W-:Y:S02]  /*6de0*/  FMUL.FTZ R195, R200, R71 ;  /* 0x00000047c8c37220 */ /* 0x000fe40000410000 */
[----:B------:R-:W-:Y:S02]  /*6df0*/  FADD.FTZ R181, -R196, R181 ;  /* 0x000000b5c4b57221 */ /* 0x000fe40000010100 */
[----:B------:R-:W-:Y:S02]  /*6e00*/  FADD.FTZ R170, R195, R170 ;  /* 0x000000aac3aa7221 */ /* 0x000fe40000010000 */
[C---:B------:R-:W-:Y:S02]  /*6e10*/  FMUL.FTZ R169, R145.reuse, -R181 ;  /* 0x800000b591a97220 */ /* 0x040fe40000410000 */
[----:B------:R-:W-:-:S02]  /*6e20*/  FMUL.FTZ R172, R145, -R170 ;  /* 0x800000aa91ac7220 */ /* 0x000fc40000410000 */
[----:B0-----:R-:W-:Y:S02]  /*6e30*/  FMUL.FTZ R71, R174, R173 ;  /* 0x000000adae477220 */ /* 0x001fe40000410000 */
[C---:B------:R-:W-:Y:S02]  /*6e40*/  FFMA.FTZ R179, R146.reuse, R170, -R169 ;  /* 0x000000aa92b37223 */ /* 0x040fe400000108a9 */
[----:B------:R-:W-:Y:S02]  /*6e50*/  FFMA.FTZ R176, R146, R181, R172 ;  /* 0x000000b592b07223 */ /* 0x000fe400000100ac */
[----:B--2---:R-:W-:Y:S02]  /*6e60*/  FFMA.FTZ R71, R70, R171, R71 ;  /* 0x000000ab46477223 */ /* 0x004fe40000010047 */
[C---:B---3--:R-:W-:Y:S02]  /*6e70*/  FMUL.FTZ R169, R174.reuse, R177 ;  /* 0x000000b1aea97220 */ /* 0x048fe40000410000 */
[C---:B----4-:R-:W-:Y:S01]  /*6e80*/  FMUL.FTZ R172, R174.reuse, R175 ;  /* 0x000000afaeac7220 */ /* 0x050fe20000410000 */
[C---:B------:R-:W-:Y:S01]  /*6e90*/  FSEL R71, R174.reuse, R71, !P3 ;  /* 0x00000047ae477208 */ /* 0x040fe20005800000 */
[----:B------:R-:W-:-:S02]  /*6ea0*/  FMUL.FTZ R171, R174, R171 ;  /* 0x000000abaeab7220 */ /* 0x000fc40000410000 */
[C---:B------:R-:W-:Y:S02]  /*6eb0*/  FFMA.FTZ R170, R70.reuse, R175, -R169 ;  /* 0x000000af46aa7223 */ /* 0x040fe400000108a9 */
[C---:B------:R-:W-:Y:S02]  /*6ec0*/  FFMA.FTZ R177, R70.reuse, R177, R172 ;  /* 0x000000b146b17223 */ /* 0x040fe400000100ac */
[----:B------:R-:W-:Y:S02]  /*6ed0*/  @P3 FFMA.FTZ R70, R70, R173, -R171 ;  /* 0x000000ad46463223 */ /* 0x000fe400000108ab */
[C---:B------:R-:W-:Y:S01]  /*6ee0*/  FMUL.FTZ R169, R111.reuse, UR39 ;  /* 0x000000276fa97c20 */ /* 0x040fe20008410000 */
[----:B------:R-:W-:Y:S01]  /*6ef0*/  SHFL.UP PT, R173, R71, 0x2, RZ ;  /* 0x0440000047ad7989 */ /* 0x000fe200000e00ff */
[----:B------:R-:W-:Y:S02]  /*6f00*/  FMUL.FTZ R171, R111, UR38 ;  /* 0x000000266fab7c20 */ /* 0x000fe40008410000 */
[----:B------:R-:W-:Y:S01]  /*6f10*/  FADD.FTZ R194, R54, R54 ;  /* 0x0000003636c27221 */ /* 0x000fe20000010000 */
[----:B------:R-:W-:Y:S01]  /*6f20*/  SHFL.UP PT, R172, R70, 0x2, RZ ;  /* 0x0440000046ac7989 */ /* 0x000fe200000e00ff */
[----:B------:R-:W-:-:S02]  /*6f30*/  FFMA.FTZ R169, R112, UR38, -R169 ;  /* 0x0000002670a97c23 */ /* 0x000fc400080108a9 */
[----:B------:R-:W-:Y:S02]  /*6f40*/  @P3 FADD.FTZ R69, R69, R170 ;  /* 0x000000aa45453221 */ /* 0x000fe40000010000 */
[----:B------:R-:W-:Y:S02]  /*6f50*/  FFMA.FTZ R171, R112, UR39, R171 ;  /* 0x0000002770ab7c23 */ /* 0x000fe400080100ab */
[----:B------:R-:W-:Y:S01]  /*6f60*/  @P3 FADD.FTZ R68, R68, R177 ;  /* 0x000000b144443221 */ /* 0x000fe20000010000 */
[----:B------:R-:W0:Y:S01]  /*6f70*/  SHFL.UP PT, R174, R69, 0x2, RZ ;  /* 0x0440000045ae7989 */ /* 0x000e2200000e00ff */
[C---:B------:R-:W-:Y:S01]  /*6f80*/  FMUL.FTZ R192, R194.reuse, R169 ;  /* 0x000000a9c2c07220 */ /* 0x040fe20000410000 */
[----:B------:R-:W-:Y:S01]  /*6f90*/  ISETP.GE.AND P3, PT, R101, 0x2, PT ;  /* 0x000000026500780c */ /* 0x000fe20003f66270 */
[----:B------:R-:W-:Y:S01]  /*6fa0*/  FMUL.FTZ R191, R194, R171 ;  /* 0x000000abc2bf7220 */ /* 0x000fe20000410000 */
[----:B------:R-:W2:Y:S01]  /*6fb0*/  SHFL.UP PT, R175, R68, 0x2, RZ ;  /* 0x0440000044af7989 */ /* 0x000ea200000e00ff */
[----:B------:R-:W-:-:S02]  /*6fc0*/  FMUL.FTZ R171, R113, UR38 ;  /* 0x0000002671ab7c20 */ /* 0x000fc40008410000 */
[----:B------:R-:W-:Y:S02]  /*6fd0*/  FADD.FTZ R179, R192, R179 ;  /* 0x000000b3c0b37221 */ /* 0x000fe40000010000 */
[----:B------:R-:W-:Y:S02]  /*6fe0*/  FMUL.FTZ R169, R113, UR39 ;  /* 0x0000002771a97c20 */ /* 0x000fe40008410000 */
[----:B------:R-:W-:Y:S02]  /*6ff0*/  FADD.FTZ R176, -R191, R176 ;  /* 0x000000b0bfb07221 */ /* 0x000fe40000010100 */
[----:B------:R-:W-:Y:S02]  /*7000*/  FADD.FTZ R193, R55, R55 ;  /* 0x0000003737c17221 */ /* 0x000fe40000010000 */
[----:B------:R-:W-:Y:S02]  /*7010*/  FMUL.FTZ R181, R147, -R179 ;  /* 0x800000b393b57220 */ /* 0x000fe40000410000 */
[----:B------:R-:W-:-:S02]  /*7020*/  FFMA.FTZ R190, R114, UR39, R171 ;  /* 0x0000002772be7c23 */ /* 0x000fc400080100ab */
[-C--:B------:R-:W-:Y:S02]  /*7030*/  FMUL.FTZ R177, R147, -R176.reuse ;  /* 0x800000b093b17220 */ /* 0x080fe40000410000 */
[----:B------:R-:W-:Y:S02]  /*7040*/  FFMA.FTZ R170, R114, UR38, -R169 ;  /* 0x0000002672aa7c23 */ /* 0x000fe400080108a9 */
[C---:B------:R-:W-:Y:S02]  /*7050*/  FFMA.FTZ R181, R148.reuse, R176, R181 ;  /* 0x000000b094b57223 */ /* 0x040fe400000100b5 */
[C---:B------:R-:W-:Y:S02]  /*7060*/  FMUL.FTZ R190, R193.reuse, R190 ;  /* 0x000000bec1be7220 */ /* 0x040fe40000410000 */
[----:B------:R-:W-:Y:S02]  /*7070*/  FFMA.FTZ R178, R148, R179, -R177 ;  /* 0x000000b394b27223 */ /* 0x000fe400000108b1 */
[----:B------:R-:W-:-:S02]  /*7080*/  FMUL.FTZ R189, R193, R170 ;  /* 0x000000aac1bd7220 */ /* 0x000fc40000410000 */
[----:B------:R-:W-:Y:S02]  /*7090*/  FADD.FTZ R181, -R190, R181 ;  /* 0x000000b5beb57221 */ /* 0x000fe40000010100 */
[----:B------:R-:W-:Y:S02]  /*70a0*/  FADD.FTZ R178, R189, R178 ;  /* 0x000000b2bdb27221 */ /* 0x000fe40000010000 */
[CC--:B------:R-:W-:Y:S02]  /*70b0*/  FMUL.FTZ R169, R149.reuse, -R181.reuse ;  /* 0x800000b595a97220 */ /* 0x0c0fe40000410000 */
[-C--:B------:R-:W-:Y:S02]  /*70c0*/  FMUL.FTZ R170, R149, -R178.reuse ;  /* 0x800000b295aa7220 */ /* 0x080fe40000410000 */
[C---:B------:R-:W-:Y:S02]  /*70d0*/  FFMA.FTZ R177, R150.reuse, R178, -R169 ;  /* 0x000000b296b17223 */ /* 0x040fe400000108a9 */
[----:B------:R-:W-:-:S02]  /*70e0*/  FFMA.FTZ R178, R150, R181, R170 ;  /* 0x000000b596b27223 */ /* 0x000fc400000100aa */
[C---:B0-----:R-:W-:Y:S02]  /*70f0*/  FMUL.FTZ R176, R71.reuse, R174 ;  /* 0x000000ae47b07220 */ /* 0x041fe40000410000 */
[C---:B--2---:R-:W-:Y:S02]  /*7100*/  FMUL.FTZ R171, R71.reuse, R175 ;  /* 0x000000af47ab7220 */ /* 0x044fe40000410000 */
[C---:B------:R-:W-:Y:S02]  /*7110*/  FMUL.FTZ R170, R71.reuse, R172 ;  /* 0x000000ac47aa7220 */ /* 0x040fe40000410000 */
[----:B------:R-:W-:Y:S02]  /*7120*/  FMUL.FTZ R169, R71, R173 ;  /* 0x000000ad47a97220 */ /* 0x000fe40000410000 */
[C---:B------:R-:W-:Y:S02]  /*7130*/  FFMA.FTZ R175, R70.reuse, R175, R176 ;  /* 0x000000af46af7223 */ /* 0x040fe400000100b0 */
[----:B------:R-:W-:-:S02]  /*7140*/  FFMA.FTZ R174, R70, R174, -R171 ;  /* 0x000000ae46ae7223 */ /* 0x000fc400000108ab */
[C---:B------:R-:W-:Y:S02]  /*7150*/  FFMA.FTZ R170, R70.reuse, R173, R170 ;  /* 0x000000ad46aa7223 */ /* 0x040fe400000100aa */
[----:B------:R-:W-:Y:S02]  /*7160*/  @P3 FFMA.FTZ R70, R70, R172, -R169 ;  /* 0x000000ac46463223 */ /* 0x000fe400000108a9 */
[----:B------:R-:W-:Y:S01]  /*7170*/  FMUL.FTZ R169, R115, UR39 ;  /* 0x0000002773a97c20 */ /* 0x000fe20008410000 */
[----:B------:R-:W-:Y:S01]  /*7180*/  FSEL R71, R71, R170, !P3 ;  /* 0x000000aa47477208 */ /* 0x000fe20005800000 */
[----:B------:R-:W-:Y:S01]  /*7190*/  FMUL.FTZ R171, R115, UR38 ;  /* 0x0000002673ab7c20 */ /* 0x000fe20008410000 */
[----:B------:R-:W-:Y:S01]  /*71a0*/  SHFL.UP PT, R172, R70, 0x4, RZ ;  /* 0x0480000046ac7989 */ /* 0x000fe200000e00ff */
[----:B------:R-:W-:Y:S02]  /*71b0*/  @P3 FADD.FTZ R68, R68, R175 ;  /* 0x000000af44443221 */ /* 0x000fe40000010000 */
[----:B------:R-:W-:Y:S01]  /*71c0*/  @P3 FADD.FTZ R69, R69, R174 ;  /* 0x000000ae45453221 */ /* 0x000fe20000010000 */
[----:B------:R-:W-:Y:S01]  /*71d0*/  SHFL.UP PT, R173, R71, 0x4, RZ ;  /* 0x0480000047ad7989 */ /* 0x000fe200000e00ff */
[----:B------:R-:W-:Y:S01]  /*71e0*/  FADD.FTZ R188, R56, R56 ;  /* 0x0000003838bc7221 */ /* 0x000fe20000010000 */
[----:B------:R-:W-:Y:S01]  /*71f0*/  ISETP.GE.AND P3, PT, R101, 0x4, PT ;  /* 0x000000046500780c */ /* 0x000fe20003f66270 */
[C---:B------:R-:W-:Y:S01]  /*7200*/  FFMA.FTZ R169, R116.reuse, UR38, -R169 ;  /* 0x0000002674a97c23 */ /* 0x040fe200080108a9 */
[----:B------:R-:W0:Y:S01]  /*7210*/  SHFL.UP PT, R175, R68, 0x4, RZ ;  /* 0x0480000044af7989 */ /* 0x000e2200000e00ff */
[----:B------:R-:W-:-:S02]  /*7220*/  FFMA.FTZ R171, R116, UR39, R171 ;  /* 0x0000002774ab7c23 */ /* 0x000fc400080100ab */
[C---:B------:R-:W-:Y:S01]  /*7230*/  FMUL.FTZ R186, R188.reuse, R169 ;  /* 0x000000a9bcba7220 */ /* 0x040fe20000410000 */
[----:B------:R-:W2:Y:S01]  /*7240*/  SHFL.UP PT, R174, R69, 0x4, RZ ;  /* 0x0480000045ae7989 */ /* 0x000ea200000e00ff */
[----:B------:R-:W-:Y:S02]  /*7250*/  FMUL.FTZ R185, R188, R171 ;  /* 0x000000abbcb97220 */ /* 0x000fe40000410000 */
[C---:B------:R-:W-:Y:S02]  /*7260*/  FMUL.FTZ R169, R117.reuse, UR39 ;  /* 0x0000002775a97c20 */ /* 0x040fe40008410000 */
[----:B------:R-:W-:Y:S02]  /*7270*/  FMUL.FTZ R171, R117, UR38 ;  /* 0x0000002675ab7c20 */ /* 0x000fe40008410000 */
[----:B------:R-:W-:Y:S02]  /*7280*/  FADD.FTZ R177, R186, R177 ;  /* 0x000000b1bab17221 */ /* 0x000fe40000010000 */
[----:B------:R-:W-:-:S02]  /*7290*/  FADD.FTZ R178, -R185, R178 ;  /* 0x000000b2b9b27221 */ /* 0x000fc40000010100 */
[----:B------:R-:W-:Y:S02]  /*72a0*/  FADD.FTZ R187, R57, R57 ;  /* 0x0000003939bb7221 */ /* 0x000fe40000010000 */
[C---:B------:R-:W-:Y:S02]  /*72b0*/  FMUL.FTZ R176, R151.reuse, -R178 ;  /* 0x800000b297b07220 */ /* 0x040fe40000410000 */
[-C--:B------:R-:W-:Y:S02]  /*72c0*/  FMUL.FTZ R179, R151, -R177.reuse ;  /* 0x800000b197b37220 */ /* 0x080fe40000410000 */
[C---:B------:R-:W-:Y:S02]  /*72d0*/  FFMA.FTZ R184, R118.reuse, UR39, R171 ;  /* 0x0000002776b87c23 */ /* 0x040fe400080100ab */
[----:B------:R-:W-:Y:S02]  /*72e0*/  FFMA.FTZ R170, R118, UR38, -R169 ;  /* 0x0000002676aa7c23 */ /* 0x000fe400080108a9 */
[----:B------:R-:W-:-:S02]  /*72f0*/  FFMA.FTZ R176, R152, R177, -R176 ;  /* 0x000000b198b07223 */ /* 0x000fc400000108b0 */
[----:B------:R-:W-:Y:S02]  /*7300*/  FFMA.FTZ R179, R152, R178, R179 ;  /* 0x000000b298b37223 */ /* 0x000fe400000100b3 */
[C---:B------:R-:W-:Y:S02]  /*7310*/  FMUL.FTZ R184, R187.reuse, R184 ;  /* 0x000000b8bbb87220 */ /* 0x040fe40000410000 */
[----:B------:R-:W-:Y:S02]  /*7320*/  FMUL.FTZ R183, R187, R170 ;  /* 0x000000aabbb77220 */ /* 0x000fe40000410000 */
[----:B------:R-:W-:Y:S02]  /*7330*/  FADD.FTZ R179, -R184, R179 ;  /* 0x000000b3b8b37221 */ /* 0x000fe40000010100 */
[----:B------:R-:W-:Y:S02]  /*7340*/  FADD.FTZ R176, R183, R176 ;  /* 0x000000b0b7b07221 */ /* 0x000fe40000010000 */
[----:B------:R-:W-:-:S02]  /*7350*/  FMUL.FTZ R169, R153, -R179 ;  /* 0x800000b399a97220 */ /* 0x000fc40000410000 */
[-C--:B------:R-:W-:Y:S02]  /*7360*/  FMUL.FTZ R170, R153, -R176.reuse ;  /* 0x800000b099aa7220 */ /* 0x080fe40000410000 */
[C---:B------:R-:W-:Y:S02]  /*7370*/  FFMA.FTZ R177, R154.reuse, R176, -R169 ;  /* 0x000000b09ab17223 */ /* 0x040fe400000108a9 */
[----:B------:R-:W-:Y:S02]  /*7380*/  FFMA.FTZ R178, R154, R179, R170 ;  /* 0x000000b39ab27223 */ /* 0x000fe400000100aa */
[C---:B0-----:R-:W-:Y:S02]  /*7390*/  FMUL.FTZ R171, R71.reuse, R175 ;  /* 0x000000af47ab7220 */ /* 0x041fe40000410000 */
[C---:B------:R-:W-:Y:S02]  /*73a0*/  FMUL.FTZ R170, R71.reuse, R172 ;  /* 0x000000ac47aa7220 */ /* 0x040fe40000410000 */
[----:B--2---:R-:W-:-:S02]  /*73b0*/  FMUL.FTZ R176, R71, R174 ;  /* 0x000000ae47b07220 */ /* 0x004fc40000410000 */
[CC--:B------:R-:W-:Y:S02]  /*73c0*/  FMUL.FTZ R169, R71.reuse, R173.reuse ;  /* 0x000000ad47a97220 */ /* 0x0c0fe40000410000 */
[C---:B------:R-:W-:Y:S02]  /*73d0*/  FFMA.FTZ R174, R70.reuse, R174, -R171 ;  /* 0x000000ae46ae7223 */ /* 0x040fe400000108ab */
[C---:B------:R-:W-:Y:S02]  /*73e0*/  FFMA.FTZ R170, R70.reuse, R173, R170 ;  /* 0x000000ad46aa7223 */ /* 0x040fe400000100aa */
[C---:B------:R-:W-:Y:S02]  /*73f0*/  FFMA.FTZ R175, R70.reuse, R175, R176 ;  /* 0x000000af46af7223 */ /* 0x040fe400000100b0 */
[----:B------:R-:W-:Y:S01]  /*7400*/  @P3 FFMA.FTZ R70, R70, R172, -R169 ;  /* 0x000000ac46463223 */ /* 0x000fe200000108a9 */
[----:B------:R-:W-:Y:S01]  /*7410*/  FSEL R71, R71, R170, !P3 ;  /* 0x000000aa47477208 */ /* 0x000fe20005800000 */
[----:B------:R-:W-:-:S02]  /*7420*/  FMUL.FTZ R169, R119, UR39 ;  /* 0x0000002777a97c20 */ /* 0x000fc40008410000 */
[----:B------:R-:W-:Y:S02]  /*7430*/  FMUL.FTZ R171, R119, UR38 ;  /* 0x0000002677ab7c20 */ /* 0x000fe40008410000 */
[----:B------:R-:W-:Y:S01]  /*7440*/  FFMA.FTZ R169, R120, UR38, -R169 ;  /* 0x0000002678a97c23 */ /* 0x000fe200080108a9 */
[----:B------:R-:W-:Y:S01]  /*7450*/  SHFL.UP PT, R172, R71, 0x8, RZ ;  /* 0x0500000047ac7989 */ /* 0x000fe200000e00ff */
[----:B------:R-:W-:Y:S02]  /*7460*/  @P3 FADD.FTZ R69, R69, R174 ;  /* 0x000000ae45453221 */ /* 0x000fe40000010000 */
[----:B------:R-:W-:Y:S01]  /*7470*/  @P3 FADD.FTZ R68, R68, R175 ;  /* 0x000000af44443221 */ /* 0x000fe20000010000 */
[----:B------:R-:W-:Y:S01]  /*7480*/  ISETP.GE.AND P3, PT, R101, 0x8, PT ;  /* 0x000000086500780c */ /* 0x000fe20003f66270 */
[----:B------:R-:W-:Y:S01]  /*7490*/  FADD.FTZ R182, R58, R58 ;  /* 0x0000003a3ab67221 */ /* 0x000fe20000010000 */
[----:B------:R-:W0:Y:S01]  /*74a0*/  SHFL.UP PT, R174, R69, 0x8, RZ ;  /* 0x0500000045ae7989 */ /* 0x000e2200000e00ff */
[----:B------:R-:W-:-:S02]  /*74b0*/  FFMA.FTZ R171, R120, UR39, R171 ;  /* 0x0000002778ab7c23 */ /* 0x000fc400080100ab */
[C---:B------:R-:W-:Y:S01]  /*74c0*/  FMUL.FTZ R180, R182.reuse, R169 ;  /* 0x000000a9b6b47220 */ /* 0x040fe20000410000 */
[----:B------:R-:W-:Y:S01]  /*74d0*/  SHFL.UP PT, R175, R68, 0x8, RZ ;  /* 0x0500000044af7989 */ /* 0x000fe200000e00ff */
[----:B------:R-:W-:Y:S02]  /*74e0*/  FMUL.FTZ R179, R182, R171 ;  /* 0x000000abb6b37220 */ /* 0x000fe40000410000 */
[----:B------:R-:W-:Y:S01]  /*74f0*/  FMUL.FTZ R173, R121, UR38 ;  /* 0x0000002679ad7c20 */ /* 0x000fe20008410000 */
[----:B------:R-:W2:Y:S01]  /*7500*/  SHFL.UP PT, R169, R70, 0x8, RZ ;  /* 0x0500000046a97989 */ /* 0x000ea200000e00ff */
[----:B------:R-:W-:Y:S02]  /*7510*/  FADD.FTZ R177, R180, R177 ;  /* 0x000000b1b4b17221 */ /* 0x000fe40000010000 */
[----:B------:R-:W-:Y:S02]  /*7520*/  FADD.FTZ R176, -R179, R178 ;  /* 0x000000b2b3b07221 */ /* 0x000fe40000010100 */
[----:B------:R-:W-:-:S02]  /*7530*/  FMUL.FTZ R171, R121, UR39 ;  /* 0x0000002779ab7c20 */ /* 0x000fc40008410000 */
        /* <DEDUP_REMOVED lines=16> */
[C---:B--2---:R-:W-:Y:S02]  /*7640*/  FMUL.FTZ R171, R71.reuse, R169 ;  /* 0x000000a947ab7220 */ /* 0x044fe40000410000 */
[----:B------:R-:W-:-:S02]  /*7650*/  FMUL.FTZ R173, R71, R175 ;  /* 0x000000af47ad7220 */ /* 0x000fc40000410000 */
[-C--:B------:R-:W-:Y:S02]  /*7660*/  FMUL.FTZ R170, R71, R172.reuse ;  /* 0x000000ac47aa7220 */ /* 0x080fe40000410000 */
[C---:B------:R-:W-:Y:S02]  /*7670*/  FFMA.FTZ R175, R70.reuse, R175, R176 ;  /* 0x000000af46af7223 */ /* 0x040fe400000100b0 */
[C---:B------:R-:W-:Y:S02]  /*7680*/  FFMA.FTZ R172, R70.reuse, R172, R171 ;  /* 0x000000ac46ac7223 */ /* 0x040fe400000100ab */
[C---:B------:R-:W-:Y:S02]  /*7690*/  FFMA.FTZ R174, R70.reuse, R174, -R173 ;  /* 0x000000ae46ae7223 */ /* 0x040fe400000108ad */
[----:B------:R-:W-:Y:S02]  /*76a0*/  @P3 FFMA.FTZ R70, R70, R169, -R170 ;  /* 0x000000a946463223 */ /* 0x000fe400000108aa */
[----:B------:R-:W-:-:S02]  /*76b0*/  FMUL.FTZ R169, R123, UR39 ;  /* 0x000000277ba97c20 */ /* 0x000fc40008410000 */
[----:B------:R-:W-:Y:S01]  /*76c0*/  FADD.FTZ R176, R60, R60 ;  /* 0x0000003c3cb07221 */ /* 0x000fe20000010000 */
[----:B------:R-:W0:Y:S01]  /*76d0*/  SHFL.UP PT, R170, R70, 0x10, RZ ;  /* 0x0600000046aa7989 */ /* 0x000e2200000e00ff */
[----:B------:R-:W-:Y:S01]  /*76e0*/  FFMA.FTZ R171, R124, UR38, -R169 ;  /* 0x000000267cab7c23 */ /* 0x000fe200080108a9 */
[----:B------:R-:W-:Y:S01]  /*76f0*/  FSEL R169, R71, R172, !P3 ;  /* 0x000000ac47a97208 */ /* 0x000fe20005800000 */
[----:B------:R-:W-:Y:S02]  /*7700*/  @P3 FADD.FTZ R69, R69, R174 ;  /* 0x000000ae45453221 */ /* 0x000fe40000010000 */
[----:B------:R-:W-:Y:S02]  /*7710*/  FMUL.FTZ R174, R176, R171 ;  /* 0x000000abb0ae7220 */ /* 0x000fe40000410000 */
[----:B------:R-:W-:Y:S01]  /*7720*/  @P3 FADD.FTZ R68, R68, R175 ;  /* 0x000000af44443221 */ /* 0x000fe20000010000 */
[----:B------:R-:W-:Y:S01]  /*7730*/  SHFL.UP PT, R210, R69, 0x10, RZ ;  /* 0x0600000045d27989 */ /* 0x000fe200000e00ff */
[----:B------:R-:W-:Y:S01]  /*7740*/  FMUL.FTZ R173, R123, UR38 ;  /* 0x000000267bad7c20 */ /* 0x000fe20008410000 */
[----:B------:R-:W-:Y:S01]  /*7750*/  ISETP.GE.AND P3, PT, R101, 0x10, PT ;  /* 0x000000106500780c */ /* 0x000fe20003f66270 */
[----:B------:R-:W-:Y:S01]  /*7760*/  FADD.FTZ R211, R174, R207 ;  /* 0x000000cfaed37221 */ /* 0x000fe20000010000 */
[----:B------:R-:W-:Y:S01]  /*7770*/  SHFL.UP PT, R209, R68, 0x10, RZ ;  /* 0x0600000044d17989 */ /* 0x000fe200000e00ff */
[----:B------:R-:W-:-:S02]  /*7780*/  FFMA.FTZ R173, R124, UR39, R173 ;  /* 0x000000277cad7c23 */ /* 0x000fc400080100ad */
[----:B------:R-:W-:Y:S01]  /*7790*/  FMUL.FTZ R171, R125, UR38 ;  /* 0x000000267dab7c20 */ /* 0x000fe20008410000 */
[----:B------:R-:W2:Y:S01]  /*77a0*/  SHFL.UP PT, R207, R169, 0x10, RZ ;  /* 0x06000000a9cf7989 */ /* 0x000ea200000e00ff */
[----:B------:R-:W-:Y:S02]  /*77b0*/  FMUL.FTZ R173, R176, R173 ;  /* 0x000000adb0ad7220 */ /* 0x000fe40000410000 */
[----:B------:R-:W-:Y:S02]  /*77c0*/  FADD.FTZ R175, R61, R61 ;  /* 0x0000003d3daf7221 */ /* 0x000fe40000010000 */
[----:B------:R-:W-:Y:S02]  /*77d0*/  FMUL.FTZ R71, R125, UR39 ;  /* 0x000000277d477c20 */ /* 0x000fe40008410000 */
[----:B------:R-:W-:Y:S02]  /*77e0*/  FADD.FTZ R212, -R173, R208 ;  /* 0x000000d0add47221 */ /* 0x000fe40000010100 */
[----:B------:R-:W-:-:S02]  /*77f0*/  FMUL.FTZ R215, R159, -R211 ;  /* 0x800000d39fd77220 */ /* 0x000fc40000410000 */
[C---:B------:R-:W-:Y:S02]  /*7800*/  FFMA.FTZ R172, R126.reuse, UR39, R171 ;  /* 0x000000277eac7c23 */ /* 0x040fe400080100ab */
[-C--:B------:R-:W-:Y:S02]  /*7810*/  FMUL.FTZ R213, R159, -R212.reuse ;  /* 0x800000d49fd57220 */ /* 0x080fe40000410000 */
[----:B------:R-:W-:Y:S02]  /*7820*/  FFMA.FTZ R208, R126, UR38, -R71 ;  /* 0x000000267ed07c23 */ /* 0x000fe40008010847 */
[C---:B------:R-:W-:Y:S02]  /*7830*/  FFMA.FTZ R215, R160.reuse, R212, R215 ;  /* 0x000000d4a0d77223 */ /* 0x040fe400000100d7 */
[----:B------:R-:W-:Y:S02]  /*7840*/  FMUL.FTZ R172, R175, R172 ;  /* 0x000000acafac7220 */ /* 0x000fe40000410000 */
[----:B------:R-:W-:-:S02]  /*7850*/  FFMA.FTZ R214, R160, R211, -R213 ;  /* 0x000000d3a0d67223 */ /* 0x000fc400000108d5 */
[----:B------:R-:W-:Y:S02]  /*7860*/  FMUL.FTZ R171, R175, R208 ;  /* 0x000000d0afab7220 */ /* 0x000fe40000410000 */
[----:B------:R-:W-:Y:S02]  /*7870*/  FADD.FTZ R215, -R172, R215 ;  /* 0x000000d7acd77221 */ /* 0x000fe40000010100 */
[----:B0-----:R-:W-:Y:S02]  /*7880*/  FMUL.FTZ R212, R169, R170 ;  /* 0x000000aaa9d47220 */ /* 0x001fe40000410000 */
[----:B------:R-:W-:Y:S02]  /*7890*/  FADD.FTZ R214, R171, R214 ;  /* 0x000000d6abd67221 */ /* 0x000fe40000010000 */
[----:B------:R-:W-:Y:S02]  /*78a0*/  FMUL.FTZ R71, R161, -R215 ;  /* 0x800000d7a1477220 */ /* 0x000fe40000410000 */
[----:B--2---:R-:W-:-:S02]  /*78b0*/  FFMA.FTZ R212, R70, R207, R212 ;  /* 0x000000cf46d47223 */ /* 0x004fc400000100d4 */
[-C--:B------:R-:W-:Y:S02]  /*78c0*/  FMUL.FTZ R208, R161, -R214.reuse ;  /* 0x800000d6a1d07220 */ /* 0x080fe40000410000 */
[----:B------:R-:W-:Y:S02]  /*78d0*/  FFMA.FTZ R71, R162, R214, -R71 ;  /* 0x000000d6a2477223 */ /* 0x000fe40000010847 */
[C---:B------:R-:W-:Y:S02]  /*78e0*/  FMUL.FTZ R213, R169.reuse, R209 ;  /* 0x000000d1a9d57220 */ /* 0x040fe40000410000 */
[C---:B------:R-:W-:Y:S02]  /*78f0*/  FMUL.FTZ R214, R169.reuse, R210 ;  /* 0x000000d2a9d67220 */ /* 0x040fe40000410000 */
[C---:B------:R-:W-:Y:S01]  /*7900*/  FMUL.FTZ R211, R169.reuse, R207 ;  /* 0x000000cfa9d37220 */ /* 0x040fe20000410000 */
[----:B------:R-:W-:Y:S01]  /*7910*/  FSEL R169, R169, R212, !P3 ;  /* 0x000000d4a9a97208 */ /* 0x000fe20005800000 */
[----:B------:R-:W-:-:S02]  /*7920*/  FFMA.FTZ R210, R70, R210, -R213 ;  /* 0x000000d246d27223 */ /* 0x000fc400000108d5 */
[C---:B------:R-:W-:Y:S02]  /*7930*/  FFMA.FTZ R209, R70.reuse, R209, R214 ;  /* 0x000000d146d17223 */ /* 0x040fe400000100d6 */
[----:B------:R-:W-:Y:S01]  /*7940*/  @P3 FFMA.FTZ R70, R70, R170, -R211 ;  /* 0x000000aa46463223 */ /* 0x000fe200000108d3 */
[----:B------:R-:W0:Y:S01]  /*7950*/  SHFL.UP PT, R169, R169, 0x1, RZ ;  /* 0x04200000a9a97989 */ /* 0x000e2200000e00ff */
[----:B------:R-:W-:Y:S02]  /*7960*/  @P3 FADD.FTZ R69, R69, R210 ;  /* 0x000000d245453221 */ /* 0x000fe40000010000 */
[C---:B------:R-:W-:Y:S02]  /*7970*/  FMUL.FTZ R207, R127.reuse, UR39 ;  /* 0x000000277fcf7c20 */ /* 0x040fe40008410000 */
[----:B------:R-:W-:Y:S01]  /*7980*/  @P3 FADD.FTZ R68, R68, R209 ;  /* 0x000000d144443221 */ /* 0x000fe20000010000 */
[----:B------:R-:W2:Y:S01]  /*7990*/  SHFL.UP PT, R70, R70, 0x1, RZ ;  /* 0x0420000046467989 */ /* 0x000ea200000e00ff */
[----:B------:R-:W-:-:S02]  /*79a0*/  FMUL.FTZ R209, R127, UR38 ;  /* 0x000000267fd17c20 */ /* 0x000fc40008410000 */
[----:B------:R-:W-:Y:S01]  /*79b0*/  FADD.FTZ R170, R62, R62 ;  /* 0x0000003e3eaa7221 */ /* 0x000fe20000010000 */
[----:B------:R-:W3:Y:S01]  /*79c0*/  SHFL.UP PT, R69, R69, 0x1, RZ ;  /* 0x0420000045457989 */ /* 0x000ee200000e00ff */
[C---:B------:R-:W-:Y:S02]  /*79d0*/  FFMA.FTZ R207, R132.reuse, UR38, -R207 ;  /* 0x0000002684cf7c23 */ /* 0x040fe400080108cf */
[----:B------:R-:W-:Y:S01]  /*79e0*/  FFMA.FTZ R209, R132, UR39, R209 ;  /* 0x0000002784d17c23 */ /* 0x000fe200080100d1 */
[----:B------:R-:W4:Y:S01]  /*79f0*/  SHFL.UP PT, R68, R68, 0x1, RZ ;  /* 0x0420000044447989 */ /* 0x000f2200000e00ff */
[C---:B------:R-:W-:Y:S02]  /*7a00*/  FMUL.FTZ R226, R170.reuse, R207 ;  /* 0x000000cfaae27220 */ /* 0x040fe40000410000 */
[----:B------:R-:W-:Y:S02]  /*7a10*/  FMUL.FTZ R225, R170, R209 ;  /* 0x000000d1aae17220 */ /* 0x000fe40000410000 */
[----:B------:R-:W-:-:S02]  /*7a20*/  FFMA.FTZ R208, R162, R215, R208 ;  /* 0x000000d7a2d07223 */ /* 0x000fc400000100d0 */
[----:B------:R-:W-:Y:S02]  /*7a30*/  FADD.FTZ R209, R226, R71 ;  /* 0x00000047e2d17221 */ /* 0x000fe40000010000 */
[C---:B------:R-:W-:Y:S02]  /*7a40*/  FMUL.FTZ R207, R133.reuse, UR38 ;  /* 0x0000002685cf7c20 */ /* 0x040fe40008410000 */
[----:B------:R-:W-:Y:S02]  /*7a50*/  FMUL.FTZ R71, R133, UR39 ;  /* 0x0000002785477c20 */ /* 0x000fe40008410000 */
[----:B------:R-:W-:Y:S02]  /*7a60*/  FADD.FTZ R208, -R225, R208 ;  /* 0x000000d0e1d07221 */ /* 0x000fe40000010100 */
[----:B------:R-:W-:Y:S02]  /*7a70*/  FADD.FTZ R224, R63, R63 ;  /* 0x0000003f3fe07221 */ /* 0x000fe40000010000 */
[----:B------:R-:W-:-:S02]  /*7a80*/  FMUL.FTZ R211, R163, -R209 ;  /* 0x800000d1a3d37220 */ /* 0x000fc40000410000 */
[C---:B------:R-:W-:Y:S02]  /*7a90*/  FFMA.FTZ R207, R134.reuse, UR39, R207 ;  /* 0x0000002786cf7c23 */ /* 0x040fe400080100cf */
[----:B------:R-:W-:Y:S02]  /*7aa0*/  FFMA.FTZ R71, R134, UR38, -R71 ;  /* 0x0000002686477c23 */ /* 0x000fe40008010847 */
[-C--:B------:R-:W-:Y:S02]  /*7ab0*/  FMUL.FTZ R210, R163, -R208.reuse ;  /* 0x800000d0a3d27220 */ /* 0x080fe40000410000 */
[----:B------:R-:W-:Y:S02]  /*7ac0*/  FFMA.FTZ R208, R164, R208, R211 ;  /* 0x000000d0a4d07223 */ /* 0x000fe400000100d3 */
[C---:B------:R-:W-:Y:S02]  /*7ad0*/  FMUL.FTZ R223, R224.reuse, R207 ;  /* 0x000000cfe0df7220 */ /* 0x040fe40000410000 */
[----:B------:R-:W-:-:S02]  /*7ae0*/  FMUL.FTZ R222, R224, R71 ;  /* 0x00000047e0de7220 */ /* 0x000fc40000410000 */
[-C--:B0-----:R-:W-:Y:S02]  /*7af0*/  FMUL.FTZ R71, R169, R67.reuse ;  /* 0x00000043a9477220 */ /* 0x081fe40000410000 */
[----:B------:R-:W-:Y:S02]  /*7b00*/  FADD.FTZ R207, -R223, R208 ;  /* 0x000000d0dfcf7221 */ /* 0x000fe40000010100 */
[-C--:B------:R-:W-:Y:S02]  /*7b10*/  FMUL.FTZ R169, R169, R66.reuse ;  /* 0x00000042a9a97220 */ /* 0x080fe40000410000 */
[C---:B--2---:R-:W-:Y:S02]  /*7b20*/  FFMA.FTZ R208, R70.reuse, R66, -R71 ;  /* 0x0000004246d07223 */ /* 0x044fe40000010847 */
[----:B------:R-:W-:Y:S02]  /*7b30*/  FFMA.FTZ R169, R70, R67, R169 ;  /* 0x0000004346a97223 */ /* 0x000fe400000100a9 */
[----:B---3--:R-:W-:-:S02]  /*7b40*/  @P2 FADD.FTZ R66, R69, R208 ;  /* 0x000000d045422221 */ /* 0x008fc40000010000 */
[----:B------:R-:W-:Y:S02]  /*7b50*/  FFMA.FTZ R209, R164, R209, -R210 ;  /* 0x000000d1a4d17223 */ /* 0x000fe400000108d2 */
[----:B----4-:R-:W-:Y:S02]  /*7b60*/  @P2 FADD.FTZ R67, R68, R169 ;  /* 0x000000a944432221 */ /* 0x010fe40000010000 */
[----:B------:R-:W-:Y:S02]  /*7b70*/  FMUL.FTZ R169, R65, R66 ;  /* 0x0000004241a97220 */ /* 0x000fe40000410000 */
[----:B------:R-:W-:Y:S02]  /*7b80*/  FADD.FTZ R209, R222, R209 ;  /* 0x000000d1ded17221 */ /* 0x000fe40000010000 */
[----:B------:R-:W-:Y:S02]  /*7b90*/  FMUL.FTZ R71, R135, UR38 ;  /* 0x0000002687477c20 */ /* 0x000fe40008410000 */
[----:B------:R-:W-:-:S02]  /*7ba0*/  FMUL.FTZ R65, R65, R67 ;  /* 0x0000004341417220 */ /* 0x000fc40000410000 */
[----:B------:R-:W-:Y:S02]  /*7bb0*/  FFMA.FTZ R169, R64, R67, R169 ;  /* 0x0000004340a97223 */ /* 0x000fe400000100a9 */
[----:B------:R-:W-:Y:S02]  /*7bc0*/  FMUL.FTZ R211, R165, -R209 ;  /* 0x800000d1a5d37220 */ /* 0x000fe40000410000 */
[----:B------:R-:W-:Y:S02]  /*7bd0*/  FMUL.FTZ R69, R135, UR39 ;  /* 0x0000002787457c20 */ /* 0x000fe40008410000 */
[----:B------:R-:W-:Y:S02]  /*7be0*/  FADD.FTZ R221, R72, R72 ;  /* 0x0000004848dd7221 */ /* 0x000fe40000010000 */
[----:B------:R-:W-:Y:S02]  /*7bf0*/  FFMA.FTZ R228, R136, UR39, R71 ;  /* 0x0000002788e47c23 */ /* 0x000fe40008010047 */
[----:B------:R-:W-:-:S02]  /*7c00*/  FFMA.FTZ R64, R64, R66, -R65 ;  /* 0x0000004240407223 */ /* 0x000fc40000010841 */
[----:B------:R-:W-:Y:S02]  /*7c10*/  FADD.FTZ R169, RZ, R169 ;  /* 0x000000a9ffa97221 */ /* 0x000fe40000010000 */
[-C--:B------:R-:W-:Y:S02]  /*7c20*/  FMUL.FTZ R210, R165, -R207.reuse ;  /* 0x800000cfa5d27220 */ /* 0x080fe40000410000 */
[----:B------:R-:W-:Y:S02]  /*7c30*/  FFMA.FTZ R211, R166, R207, R211 ;  /* 0x000000cfa6d37223 */ /* 0x000fe400000100d3 */
[----:B------:R-:W-:Y:S02]  /*7c40*/  FFMA.FTZ R68, R136, UR38, -R69 ;  /* 0x0000002688447c23 */ /* 0x000fe40008010845 */
[----:B------:R-:W-:Y:S02]  /*7c50*/  FMUL.FTZ R228, R221, R228 ;  /* 0x000000e4dde47220 */ /* 0x000fe40000410000 */
[----:B------:R-:W-:-:S02]  /*7c60*/  FADD.FTZ R249, R249, R64 ;  /* 0x00000040f9f97221 */ /* 0x000fc40000010000 */
[----:B------:R-:W-:Y:S02]  /*7c70*/  FMUL.FTZ R64, R167, R169 ;  /* 0x000000a9a7407220 */ /* 0x000fe40000410000 */
[----:B------:R-:W-:Y:S02]  /*7c80*/  FFMA.FTZ R70, R166, R209, -R210 ;  /* 0x000000d1a6467223 */ /* 0x000fe400000108d2 */
[----:B------:R-:W-:Y:S02]  /*7c90*/  FMUL.FTZ R227, R221, R68 ;  /* 0x00000044dde37220 */ /* 0x000fe40000410000 */
[----:B------:R-:W-:Y:S02]  /*7ca0*/  FADD.FTZ R211, -R228, R211 ;  /* 0x000000d3e4d37221 */ /* 0x000fe40000010100 */
[-C--:B------:R-:W-:Y:S02]  /*7cb0*/  FMUL.FTZ R66, R167, R249.reuse ;  /* 0x000000f9a7427220 */ /* 0x080fe40000410000 */
[----:B------:R-:W-:-:S02]  /*7cc0*/  FFMA.FTZ R65, R168, R249, -R64 ;  /* 0x000000f9a8417223 */ /* 0x000fc40000010840 */
[----:B------:R-:W-:Y:S02]  /*7cd0*/  FADD.FTZ R70, R227, R70 ;  /* 0x00000046e3467221 */ /* 0x000fe40000010000 */
[----:B------:R-:W-:Y:S02]  /*7ce0*/  FMUL.FTZ R67, R167, -R211 ;  /* 0x800000d3a7437220 */ /* 0x000fe40000410000 */
[----:B------:R-:W-:Y:S02]  /*7cf0*/  FFMA.FTZ R66, R168, R169, R66 ;  /* 0x000000a9a8427223 */ /* 0x000fe40000010042 */
[----:B------:R-:W-:Y:S02]  /*7d00*/  FADD.FTZ R248, R248, R65 ;  /* 0x00000041f8f87221 */ /* 0x000fe40000010000 */
[----:B-1----:R-:W-:Y:S02]  /*7d10*/  FMUL.FTZ R65, R139, R131 ;  /* 0x000000838b417220 */ /* 0x002fe40000410000 */
[----:B------:R-:W-:-:S02]  /*7d20*/  FFMA.FTZ R230, R168, R70, -R67 ;  /* 0x00000046a8e67223 */ /* 0x000fc40000010843 */
[-C--:B------:R-:W-:Y:S02]  /*7d30*/  FMUL.FTZ R67, R139, -R130.reuse ;  /* 0x800000828b437220 */ /* 0x080fe40000410000 */
[----:B------:R-:W-:Y:S02]  /*7d40*/  FADD.FTZ R207, RZ, R66 ;  /* 0x00000042ffcf7221 */ /* 0x000fe40000010000 */
[C---:B------:R-:W-:Y:S02]  /*7d50*/  FFMA.FTZ R66, R140.reuse, R130, -R65 ;  /* 0x000000828c427223 */ /* 0x040fe40000010841 */
[----:B------:R-:W-:Y:S02]  /*7d60*/  FMUL.FTZ R64, R165, R248 ;  /* 0x000000f8a5407220 */ /* 0x000fe40000410000 */
[----:B------:R-:W-:Y:S02]  /*7d70*/  FFMA.FTZ R67, R140, -R131, R67 ;  /* 0x800000838c437223 */ /* 0x000fe40000010043 */
        /* <DEDUP_REMOVED lines=24> */
[----:B------:R-:W-:-:S02]  /*7f00*/  FMUL.FTZ R67, R147, -R68 ;  /* 0x8000004493437220 */ /* 0x000fc40000410000 */
[-C--:B------:R-:W-:Y:S02]  /*7f10*/  FMUL.FTZ R65, R161, R209.reuse ;  /* 0x000000d1a1417220 */ /* 0x080fe40000410000 */
[----:B------:R-:W-:Y:S02]  /*7f20*/  FFMA.FTZ R210, R162, R209, R64 ;  /* 0x000000d1a2d27223 */ /* 0x000fe40000010040 */
[-C--:B------:R-:W-:Y:S02]  /*7f30*/  FMUL.FTZ R69, R147, -R66.reuse ;  /* 0x8000004293457220 */ /* 0x080fe40000410000 */
[----:B------:R-:W-:Y:S02]  /*7f40*/  FFMA.FTZ R66, R148, R66, -R67 ;  /* 0x0000004294427223 */ /* 0x000fe40000010843 */
[----:B------:R-:W-:Y:S02]  /*7f50*/  FFMA.FTZ R64, R162, R246, -R65 ;  /* 0x000000f6a2407223 */ /* 0x000fe40000010841 */
[----:B------:R-:W-:-:S02]  /*7f60*/  FADD.FTZ R210, RZ, R210 ;  /* 0x000000d2ffd27221 */ /* 0x000fc40000010000 */
[----:B------:R-:W-:Y:S01]  /*7f70*/  FFMA.FTZ R69, R148, R68, R69 ;  /* 0x0000004494457223 */ /* 0x000fe20000010045 */
[----:B------:R-:W-:Y:S01]  /*7f80*/  MOV R68, UR7 ;  /* 0x0000000700447c02 */ /* 0x000fe20008000f00 */
[----:B------:R-:W-:Y:S02]  /*7f90*/  FMUL.FTZ R65, R149, -R66 ;  /* 0x8000004295417220 */ /* 0x000fe40000410000 */
[----:B------:R-:W-:Y:S02]  /*7fa0*/  FADD.FTZ R245, R245, R64 ;  /* 0x00000040f5f57221 */ /* 0x000fe40000010000 */
[----:B------:R-:W-:Y:S02]  /*7fb0*/  FMUL.FTZ R64, R159, R210 ;  /* 0x000000d29f407220 */ /* 0x000fe40000410000 */
[-C--:B------:R-:W-:Y:S02]  /*7fc0*/  FMUL.FTZ R71, R149, -R69.reuse ;  /* 0x8000004595477220 */ /* 0x080fe40000410000 */
[----:B------:R-:W-:-:S02]  /*7fd0*/  FFMA.FTZ R65, R150, R69, R65 ;  /* 0x0000004596417223 */ /* 0x000fc40000010041 */
[-C--:B------:R-:W-:Y:S02]  /*7fe0*/  FMUL.FTZ R69, R159, R245.reuse ;  /* 0x000000f59f457220 */ /* 0x080fe40000410000 */
[C---:B------:R-:W-:Y:S02]  /*7ff0*/  FFMA.FTZ R67, R160.reuse, R245, -R64 ;  /* 0x000000f5a0437223 */ /* 0x040fe40000010840 */
[----:B------:R-:W-:Y:S02]  /*8000*/  FMUL.FTZ R229, R167, -R70 ;  /* 0x80000046a7e57220 */ /* 0x000fe40000410000 */
[----:B------:R-:W-:Y:S02]  /*8010*/  FFMA.FTZ R69, R160, R210, R69 ;  /* 0x000000d2a0457223 */ /* 0x000fe40000010045 */
[----:B------:R-:W-:Y:S02]  /*8020*/  FADD.FTZ R244, R244, R67 ;  /* 0x00000043f4f47221 */ /* 0x000fe40000010000 */
[----:B------:R-:W-:-:S02]  /*8030*/  FFMA.FTZ R229, R168, R211, R229 ;  /* 0x000000d3a8e57223 */ /* 0x000fc400000100e5 */
[----:B------:R-:W-:Y:S02]  /*8040*/  FFMA.FTZ R71, R150, R66, -R71 ;  /* 0x0000004296477223 */ /* 0x000fe40000010847 */
[----:B------:R-:W-:Y:S02]  /*8050*/  FADD.FTZ R211, RZ, R69 ;  /* 0x00000045ffd37221 */ /* 0x000fe40000010000 */
[C---:B------:R-:W-:Y:S02]  /*8060*/  FMUL.FTZ R66, R157.reuse, R244 ;  /* 0x000000f49d427220 */ /* 0x040fe40000410000 */
[-C--:B------:R-:W-:Y:S02]  /*8070*/  FMUL.FTZ R67, R157, R211.reuse ;  /* 0x000000d39d437220 */ /* 0x080fe40000410000 */
[----:B------:R-:W-:Y:S02]  /*8080*/  FFMA.FTZ R212, R158, R211, R66 ;  /* 0x000000d39ed47223 */ /* 0x000fe40000010042 */
[----:B------:R-:W-:-:S02]  /*8090*/  FMUL.FTZ R64, R151, -R65 ;  /* 0x8000004197407220 */ /* 0x000fc40000410000 */
[----:B------:R-:W-:Y:S02]  /*80a0*/  FFMA.FTZ R66, R158, R244, -R67 ;  /* 0x000000f49e427223 */ /* 0x000fe40000010843 */
[----:B------:R-:W-:Y:S02]  /*80b0*/  FADD.FTZ R212, RZ, R212 ;  /* 0x000000d4ffd47221 */ /* 0x000fe40000010000 */
[-C--:B------:R-:W-:Y:S02]  /*80c0*/  FFMA.FTZ R64, R152, R71.reuse, -R64 ;  /* 0x0000004798407223 */ /* 0x080fe40000010840 */
[----:B------:R-:W-:Y:S02]  /*80d0*/  FMUL.FTZ R71, R151, -R71 ;  /* 0x8000004797477220 */ /* 0x000fe40000410000 */
[----:B------:R-:W-:Y:S02]  /*80e0*/  FADD.FTZ R243, R243, R66 ;  /* 0x00000042f3f37221 */ /* 0x000fe40000010000 */
[----:B------:R-:W-:-:S02]  /*80f0*/  FMUL.FTZ R66, R155, R212 ;  /* 0x000000d49b427220 */ /* 0x000fc40000410000 */
[----:B------:R-:W-:Y:S02]  /*8100*/  FFMA.FTZ R65, R152, R65, R71 ;  /* 0x0000004198417223 */ /* 0x000fe40000010047 */
[----:B------:R-:W-:Y:S02]  /*8110*/  FFMA.FTZ R67, R156, R243, -R66 ;  /* 0x000000f39c437223 */ /* 0x000fe40000010842 */
[CC--:B------:R-:W-:Y:S02]  /*8120*/  FMUL.FTZ R66, R153.reuse, -R64.reuse ;  /* 0x8000004099427220 */ /* 0x0c0fe40000410000 */
[-C--:B------:R-:W-:Y:S02]  /*8130*/  FMUL.FTZ R69, R153, -R65.reuse ;  /* 0x8000004199457220 */ /* 0x080fe40000410000 */
[C---:B------:R-:W-:Y:S02]  /*8140*/  FFMA.FTZ R66, R154.reuse, R65, R66 ;  /* 0x000000419a427223 */ /* 0x040fe40000010042 */
[----:B------:R-:W-:-:S02]  /*8150*/  FFMA.FTZ R69, R154, R64, -R69 ;  /* 0x000000409a457223 */ /* 0x000fc40000010845 */
[C---:B------:R-:W-:Y:S02]  /*8160*/  FMUL.FTZ R65, R155.reuse, R243 ;  /* 0x000000f39b417220 */ /* 0x040fe40000410000 */
[----:B------:R-:W-:Y:S02]  /*8170*/  FADD.FTZ R242, R242, R67 ;  /* 0x00000043f2f27221 */ /* 0x000fe40000010000 */
[C---:B------:R-:W-:Y:S02]  /*8180*/  FFMA.FTZ R213, R156.reuse, R212, R65 ;  /* 0x000000d49cd57223 */ /* 0x040fe40000010041 */
[C---:B------:R-:W-:Y:S02]  /*8190*/  FMUL.FTZ R67, R155.reuse, -R69 ;  /* 0x800000459b437220 */ /* 0x040fe40000410000 */
[-C--:B------:R-:W-:Y:S02]  /*81a0*/  FMUL.FTZ R65, R155, -R66.reuse ;  /* 0x800000429b417220 */ /* 0x080fe40000410000 */
[----:B------:R-:W-:-:S02]  /*81b0*/  FFMA.FTZ R64, R156, R66, R67 ;  /* 0x000000429c407223 */ /* 0x000fc40000010043 */
[----:B------:R-:W-:Y:S02]  /*81c0*/  FADD.FTZ R213, RZ, R213 ;  /* 0x000000d5ffd57221 */ /* 0x000fe40000010000 */
[CC--:B------:R-:W-:Y:S02]  /*81d0*/  FMUL.FTZ R66, R153.reuse, R242.reuse ;  /* 0x000000f299427220 */ /* 0x0c0fe40000410000 */
[-C--:B------:R-:W-:Y:S02]  /*81e0*/  FMUL.FTZ R67, R153, R213.reuse ;  /* 0x000000d599437220 */ /* 0x080fe40000410000 */
[C---:B------:R-:W-:Y:S02]  /*81f0*/  FFMA.FTZ R214, R154.reuse, R213, R66 ;  /* 0x000000d59ad67223 */ /* 0x040fe40000010042 */
[----:B------:R-:W-:Y:S02]  /*8200*/  FFMA.FTZ R66, R154, R242, -R67 ;  /* 0x000000f29a427223 */ /* 0x000fe40000010843 */
[----:B------:R-:W-:-:S02]  /*8210*/  FADD.FTZ R214, RZ, R214 ;  /* 0x000000d6ffd67221 */ /* 0x000fc40000010000 */
[----:B------:R-:W-:Y:S02]  /*8220*/  FADD.FTZ R241, R241, R66 ;  /* 0x00000042f1f17221 */ /* 0x000fe40000010000 */
[----:B------:R-:W-:Y:S02]  /*8230*/  FMUL.FTZ R66, R151, R214 ;  /* 0x000000d697427220 */ /* 0x000fe40000410000 */
[----:B------:R-:W-:Y:S02]  /*8240*/  FFMA.FTZ R65, R156, R69, -R65 ;  /* 0x000000459c417223 */ /* 0x000fe40000010841 */
[----:B------:R-:W-:Y:S02]  /*8250*/  FFMA.FTZ R67, R152, R241, -R66 ;  /* 0x000000f198437223 */ /* 0x000fe40000010842 */
[C---:B------:R-:W-:Y:S02]  /*8260*/  FMUL.FTZ R66, R157.reuse, -R64 ;  /* 0x800000409d427220 */ /* 0x040fe40000410000 */
[----:B------:R-:W-:-:S02]  /*8270*/  FMUL.FTZ R69, R157, -R65 ;  /* 0x800000419d457220 */ /* 0x000fc40000410000 */
[C---:B------:R-:W-:Y:S02]  /*8280*/  FFMA.FTZ R65, R158.reuse, R65, -R66 ;  /* 0x000000419e417223 */ /* 0x040fe40000010842 */
[----:B------:R-:W-:Y:S02]  /*8290*/  FFMA.FTZ R66, R158, R64, R69 ;  /* 0x000000409e427223 */ /* 0x000fe40000010045 */
[----:B------:R-:W-:Y:S02]  /*82a0*/  FADD.FTZ R240, R240, R67 ;  /* 0x00000043f0f07221 */ /* 0x000fe40000010000 */
[----:B------:R-:W-:Y:S02]  /*82b0*/  FMUL.FTZ R67, R151, R241 ;  /* 0x000000f197437220 */ /* 0x000fe40000410000 */
[C---:B------:R-:W-:Y:S02]  /*82c0*/  FMUL.FTZ R64, R159.reuse, -R66 ;  /* 0x800000429f407220 */ /* 0x040fe40000410000 */
[----:B------:R-:W-:-:S02]  /*82d0*/  FMUL.FTZ R69, R159, -R65 ;  /* 0x800000419f457220 */ /* 0x000fc40000410000 */
[----:B------:R-:W-:Y:S02]  /*82e0*/  FFMA.FTZ R67, R152, R214, R67 ;  /* 0x000000d698437223 */ /* 0x000fe40000010043 */
[C---:B------:R-:W-:Y:S02]  /*82f0*/  FFMA.FTZ R64, R160.reuse, R65, -R64 ;  /* 0x00000041a0407223 */ /* 0x040fe40000010840 */
[----:B------:R-:W-:Y:S02]  /*8300*/  FFMA.FTZ R65, R160, R66, R69 ;  /* 0x00000042a0417223 */ /* 0x000fe40000010045 */
[----:B------:R-:W-:Y:S02]  /*8310*/  FADD.FTZ R215, RZ, R67 ;  /* 0x00000043ffd77221 */ /* 0x000fe40000010000 */
[C---:B------:R-:W-:Y:S02]  /*8320*/  FMUL.FTZ R66, R149.reuse, R240 ;  /* 0x000000f095427220 */ /* 0x040fe40000410000 */
[----:B------:R-:W-:-:S02]  /*8330*/  FMUL.FTZ R67, R149, R215 ;  /* 0x000000d795437220 */ /* 0x000fc40000410000 */
[C---:B------:R-:W-:Y:S02]  /*8340*/  FFMA.FTZ R216, R150.reuse, R215, R66 ;  /* 0x000000d796d87223 */ /* 0x040fe40000010042 */
[----:B------:R-:W-:Y:S02]  /*8350*/  FFMA.FTZ R66, R150, R240, -R67 ;  /* 0x000000f096427223 */ /* 0x000fe40000010843 */
[----:B------:R-:W-:Y:S02]  /*8360*/  FADD.FTZ R216, RZ, R216 ;  /* 0x000000d8ffd87221 */ /* 0x000fe40000010000 */
[----:B------:R-:W-:Y:S02]  /*8370*/  FADD.FTZ R239, R239, R66 ;  /* 0x00000042efef7221 */ /* 0x000fe40000010000 */
[----:B------:R-:W-:Y:S02]  /*8380*/  FMUL.FTZ R67, R147, R216 ;  /* 0x000000d893437220 */ /* 0x000fe40000410000 */
[----:B------:R-:W-:-:S02]  /*8390*/  FMUL.FTZ R66, R161, -R64 ;  /* 0x80000040a1427220 */ /* 0x000fc40000410000 */
[----:B------:R-:W-:Y:S02]  /*83a0*/  FFMA.FTZ R67, R148, R239, -R67 ;  /* 0x000000ef94437223 */ /* 0x000fe40000010843 */
[-C--:B------:R-:W-:Y:S02]  /*83b0*/  FMUL.FTZ R69, R161, -R65.reuse ;  /* 0x80000041a1457220 */ /* 0x080fe40000410000 */
[C---:B------:R-:W-:Y:S02]  /*83c0*/  FFMA.FTZ R65, R162.reuse, R65, R66 ;  /* 0x00000041a2417223 */ /* 0x040fe40000010042 */
[----:B------:R-:W-:Y:S02]  /*83d0*/  FMUL.FTZ R217, R147, R239 ;  /* 0x000000ef93d97220 */ /* 0x000fe40000410000 */
[----:B------:R-:W-:Y:S02]  /*83e0*/  FFMA.FTZ R64, R162, R64, -R69 ;  /* 0x00000040a2407223 */ /* 0x000fe40000010845 */
[----:B------:R-:W-:-:S02]  /*83f0*/  FADD.FTZ R238, R238, R67 ;  /* 0x00000043eeee7221 */ /* 0x000fc40000010000 */
[----:B------:R-:W-:Y:S02]  /*8400*/  FFMA.FTZ R217, R148, R216, R217 ;  /* 0x000000d894d97223 */ /* 0x000fe400000100d9 */
[C---:B------:R-:W-:Y:S02]  /*8410*/  FMUL.FTZ R67, R163.reuse, -R65 ;  /* 0x80000041a3437220 */ /* 0x040fe40000410000 */
[-C--:B------:R-:W-:Y:S02]  /*8420*/  FMUL.FTZ R71, R163, -R64.reuse ;  /* 0x80000040a3477220 */ /* 0x080fe40000410000 */
[----:B------:R-:W-:Y:S02]  /*8430*/  FFMA.FTZ R250, R164, R64, -R67 ;  /* 0x00000040a4fa7223 */ /* 0x000fe40000010843 */
[----:B------:R-:W-:Y:S02]  /*8440*/  FADD.FTZ R217, RZ, R217 ;  /* 0x000000d9ffd97221 */ /* 0x000fe40000010000 */
[----:B------:R-:W-:-:S02]  /*8450*/  FMUL.FTZ R64, R145, R238 ;  /* 0x000000ee91407220 */ /* 0x000fc40000410000 */
[----:B------:R-:W-:Y:S02]  /*8460*/  FFMA.FTZ R71, R164, R65, R71 ;  /* 0x00000041a4477223 */ /* 0x000fe40000010047 */
[-C--:B------:R-:W-:Y:S02]  /*8470*/  FMUL.FTZ R65, R145, R217.reuse ;  /* 0x000000d991417220 */ /* 0x080fe40000410000 */
[C---:B------:R-:W-:Y:S02]  /*8480*/  FFMA.FTZ R218, R146.reuse, R217, R64 ;  /* 0x000000d992da7223 */ /* 0x040fe40000010040 */
[----:B------:R-:W-:Y:S02]  /*8490*/  FFMA.FTZ R64, R146, R238, -R65 ;  /* 0x000000ee92407223 */ /* 0x000fe40000010841 */
[----:B------:R-:W-:Y:S02]  /*84a0*/  FADD.FTZ R218, RZ, R218 ;  /* 0x000000daffda7221 */ /* 0x000fe40000010000 */
[----:B------:R-:W-:-:S02]  /*84b0*/  FADD.FTZ R237, R237, R64 ;  /* 0x00000040eded7221 */ /* 0x000fc40000010000 */
[----:B------:R-:W-:Y:S02]  /*84c0*/  FMUL.FTZ R64, R143, R218 ;  /* 0x000000da8f407220 */ /* 0x000fe40000410000 */
[C---:B------:R-:W-:Y:S02]  /*84d0*/  FMUL.FTZ R65, R165.reuse, -R250 ;  /* 0x800000faa5417220 */ /* 0x040fe40000410000 */
[----:B------:R-:W-:Y:S02]  /*84e0*/  FFMA.FTZ R64, R144, R237, -R64 ;  /* 0x000000ed90407223 */ /* 0x000fe40000010840 */
[-C--:B------:R-:W-:Y:S02]  /*84f0*/  FMUL.FTZ R66, R165, -R71.reuse ;  /* 0x80000047a5427220 */ /* 0x080fe40000410000 */
[----:B------:R-:W-:Y:S02]  /*8500*/  FFMA.FTZ R71, R166, R71, R65 ;  /* 0x00000047a6477223 */ /* 0x000fe40000010041 */
[----:B------:R-:W-:-:S02]  /*8510*/  FMUL.FTZ R65, R143, R237 ;  /* 0x000000ed8f417220 */ /* 0x000fc40000410000 */
[----:B------:R-:W-:Y:S01]  /*8520*/  FADD.FTZ R236, R236, R64 ;  /* 0x00000040ecec7221 */ /* 0x000fe20000010000 */
[----:B------:R-:W-:Y:S01]  /*8530*/  MOV R64, UR24 ;  /* 0x0000001800407c02 */ /* 0x000fe20008000f00 */
[----:B------:R-:W-:Y:S02]  /*8540*/  FFMA.FTZ R65, R144, R218, R65 ;  /* 0x000000da90417223 */ /* 0x000fe40000010041 */
[----:B------:R-:W-:Y:S01]  /*8550*/  FMUL.FTZ R220, R141, R236 ;  /* 0x000000ec8ddc7220 */ /* 0x000fe20000410000 */
[----:B------:R-:W-:Y:S01]  /*8560*/  ISETP.GE.OR P0, PT, R64, c[0x0][0x174], P0 ;  /* 0x00005d0040007a0c */ /* 0x000fe20000706670 */
[----:B------:R-:W-:Y:S01]  /*8570*/  FADD.FTZ R219, RZ, R65 ;  /* 0x00000041ffdb7221 */ /* 0x000fe20000010000 */
[----:B------:R-:W-:Y:S01]  /*8580*/  HFMA2.MMA R65, -RZ, RZ, 0, 0 ;  /* 0x00000000ff417435 */ /* 0x000fe200000001ff */
[----:B------:R-:W-:Y:S01]  /*8590*/  FFMA.FTZ R250, R166, R250, -R66 ;  /* 0x000000faa6fa7223 */ /* 0x000fe20000010842 */
[----:B------:R-:W-:Y:S01]  /*85a0*/  MOV R64, 0x3f800000 ;  /* 0x3f80000000407802 */ /* 0x000fe20000000f00 */
[----:B------:R-:W-:Y:S01]  /*85b0*/  CS2R R66, SRZ ;  /* 0x0000000000427805 */ /* 0x000fe2000001ff00 */
[----:B------:R-:W-:-:S02]  /*85c0*/  FFMA.FTZ R220, R142, R219, R220 ;  /* 0x000000db8edc7223 */ /* 0x000fc400000100dc */
[----:B------:R-:W-:Y:S02]  /*85d0*/  FMUL.FTZ R69, R141, R219 ;  /* 0x000000db8d457220 */ /* 0x000fe40000410000 */
[C---:B------:R-:W-:Y:S02]  /*85e0*/  FMUL.FTZ R232, R137.reuse, UR39 ;  /* 0x0000002789e87c20 */ /* 0x040fe40008410000 */
[----:B------:R-:W-:Y:S01]  /*85f0*/  FMUL.FTZ R231, R137, UR38 ;  /* 0x0000002689e77c20 */ /* 0x000fe20008410000 */
[----:B------:R0:W1:Y:S01]  /*8600*/  @!P0 LDS.128 R64, [R68.X16+0x3650] ;  /* 0x0036500044408984 */ /* 0x000062000000cc00 */
[----:B------:R-:W-:Y:S01]  /*8610*/  FFMA.FTZ R69, R142, R236, -R69 ;  /* 0x000000ec8e457223 */ /* 0x000fe20000010845 */
[----:B------:R-:W-:Y:S01]  /*8620*/  ISETP.NE.AND P0, PT, R39, 0x1f, PT ;  /* 0x0000001f2700780c */ /* 0x000fe20003f05270 */
[----:B------:R-:W-:Y:S02]  /*8630*/  FADD.FTZ R220, RZ, R220 ;  /* 0x000000dcffdc7221 */ /* 0x000fe40000010000 */
[----:B------:R-:W-:-:S02]  /*8640*/  FFMA.FTZ R232, R138, UR38, -R232 ;  /* 0x000000268ae87c23 */ /* 0x000fc400080108e8 */
[----:B------:R-:W-:Y:S02]  /*8650*/  FFMA.FTZ R231, R138, UR39, R231 ;  /* 0x000000278ae77c23 */ /* 0x000fe400080100e7 */
[----:B------:R-:W-:Y:S02]  /*8660*/  FADD.FTZ R233, R73, R73 ;  /* 0x0000004949e97221 */ /* 0x000fe40000010000 */
[----:B------:R-:W-:Y:S02]  /*8670*/  FADD.FTZ R235, R235, R69 ;  /* 0x00000045ebeb7221 */ /* 0x000fe40000010000 */
[----:B0-----:R-:W-:Y:S02]  /*8680*/  FMUL.FTZ R68, R139, R220 ;  /* 0x000000dc8b447220 */ /* 0x001fe40000410000 */
[C---:B------:R-:W-:Y:S02]  /*8690*/  FMUL.FTZ R70, R167.reuse, -R71 ;  /* 0x80000047a7467220 */ /* 0x040fe40000410000 */
[----:B------:R-:W-:-:S02]  /*86a0*/  FMUL.FTZ R69, R167, -R250 ;  /* 0x800000faa7457220 */ /* 0x000fc40000410000 */
[C---:B------:R-:W-:Y:S02]  /*86b0*/  FMUL.FTZ R232, R233.reuse, R232 ;  /* 0x000000e8e9e87220 */ /* 0x040fe40000410000 */
[----:B------:R-:W-:Y:S02]  /*86c0*/  FMUL.FTZ R231, R233, R231 ;  /* 0x000000e7e9e77220 */ /* 0x000fe40000410000 */
[----:B------:R-:W-:Y:S02]  /*86d0*/  FFMA.FTZ R68, R140, R235, -R68 ;  /* 0x000000eb8c447223 */ /* 0x000fe40000010844 */
[C---:B------:R-:W-:Y:S02]  /*86e0*/  FFMA.FTZ R250, R168.reuse, R250, -R70 ;  /* 0x000000faa8fa7223 */ /* 0x040fe40000010846 */
[----:B------:R-:W-:Y:S02]  /*86f0*/  FFMA.FTZ R71, R168, R71, R69 ;  /* 0x00000047a8477223 */ /* 0x000fe40000010045 */
[----:B------:R-:W-:Y:S01]  /*8700*/  FADD.FTZ R230, R232, R230 ;  /* 0x000000e6e8e67221 */ /* 0x000fe20000010000 */
[----:B------:R0:W2:Y:S01]  /*8710*/  SHFL.DOWN PT, R69, R250, 0x1, 0x1f ;  /* 0x08201f00fa457f89 */ /* 0x0000a200000e0000 */
[----:B------:R-:W-:-:S02]  /*8720*/  FADD.FTZ R229, -R231, R229 ;  /* 0x000000e5e7e57221 */ /* 0x000fc40000010100 */
        /* <DEDUP_REMOVED lines=16> */
.L_x_8526:
[----:B-1----:R-:W-:Y:S05]  /*8830*/  BSYNC B0 ;  /* 0x0000000000007941 */ /* 0x002fea0003800000 */
.L_x_8525:
[----:B------:R-:W-:Y:S01]  /*8840*/  ISETP.GT.U32.AND P0, PT, R39, 0x1d, PT ;  /* 0x0000001d2700780c */ /* 0x000fe20003f04070 */
[----:B--2---:R1:W2:Y:S01]  /*8850*/  SHFL.DOWN PT, R69, R250, 0x2, 0x1f ;  /* 0x08401f00fa457f89 */ /* 0x0042a200000e0000 */
[----:B------:R-:W-:Y:S03]  /*8860*/  BSSY B0, `(.L_x_8527) ;  /* 0x0000010000007945 */ /* 0x000fe60003800000 */
[----:B---3--:R1:W3:Y:S04]  /*8870*/  SHFL.DOWN PT, R70, R71, 0x2, 0x1f ;  /* 0x08401f0047467f89 */ /* 0x0082e800000e0000 */
[----:B----4-:R1:W4:Y:S04]  /*8880*/  SHFL.DOWN PT, R68, R230, 0x2, 0x1f ;  /* 0x08401f00e6447f89 */ /* 0x01032800000e0000 */
[----:B0-----:R1:W0:Y:S01]  /*8890*/  SHFL.DOWN PT, R251, R229, 0x2, 0x1f ;  /* 0x08401f00e5fb7f89 */ /* 0x00122200000e0000 */
        /* <DEDUP_REMOVED lines=12> */
.L_x_8528:
[----:B------:R-:W-:Y:S05]  /*8960*/  BSYNC B0 ;  /* 0x0000000000007941 */ /* 0x000fea0003800000 */
.L_x_8527:
[----:B------:R-:W-:Y:S01]  /*8970*/  ISETP.GT.U32.AND P0, PT, R39, 0x1b, PT ;  /* 0x0000001b2700780c */ /* 0x000fe20003f04070 */
[----:B--2---:R2:W1:Y:S01]  /*8980*/  SHFL.DOWN PT, R69, R250, 0x4, 0x1f ;  /* 0x08801f00fa457f89 */ /* 0x00446200000e0000 */
        /* <DEDUP_REMOVED lines=8> */
[----:B-12---:R-:W-:Y:S02]  /*8a10*/  FADD.FTZ R230, R230, R252 ;  /* 0x000000fce6e67221 */ /* 0x006fe40000010000 */
[----:B------:R-:W-:Y:S02]  /*8a20*/  FFMA.FTZ R68, R250, R251, R68 ;  /* 0x000000fbfa447223 */ /* 0x000fe40000010044 */
[C---:B---3--:R-:W-:Y:S02]  /*8a30*/  FMUL.FTZ R251, R71.reuse, R70 ;  /* 0x0000004647fb7220 */ /* 0x048fe40000410000 */
[----:B------:R-:W-:-:S02]  /*8a40*/  FMUL.FTZ R71, R71, R69 ;  /* 0x0000004547477220 */ /* 0x000fc40000410000 */
[C---:B------:R-:W-:Y:S02]  /*8a50*/  FFMA.FTZ R251, R250.reuse, R69, -R251 ;  /* 0x00000045fafb7223 */ /* 0x040fe400000108fb */
[----:B------:R-:W-:Y:S02]  /*8a60*/  FFMA.FTZ R71, R250, R70, R71 ;  /* 0x00000046fa477223 */ /* 0x000fe40000010047 */
[----:B------:R-:W-:Y:S01]  /*8a70*/  FADD.FTZ R229, R229, R68 ;  /* 0x00000044e5e57221 */ /* 0x000fe20000010000 */
[----:B------:R-:W-:Y:S02]  /*8a80*/  MOV R250, R251 ;  /* 0x000000fb00fa7202 */ /* 0x000fe40000000f00 */
.L_x_8530:
[----:B------:R-:W-:Y:S05]  /*8a90*/  BSYNC B0 ;  /* 0x0000000000007941 */ /* 0x000fea0003800000 */
.L_x_8529:
[----:B------:R-:W-:Y:S01]  /*8aa0*/  ISETP.GT.U32.AND P0, PT, R39, 0x17, PT ;  /* 0x000000172700780c */ /* 0x000fe20003f04070 */
[----:B-1----:R1:W2:Y:S01]  /*8ab0*/  SHFL.DOWN PT, R69, R250, 0x8, 0x1f ;  /* 0x09001f00fa457f89 */ /* 0x0022a200000e0000 */
        /* <DEDUP_REMOVED lines=16> */
.L_x_8532:
[----:B------:R-:W-:Y:S05]  /*8bc0*/  BSYNC B0 ;  /* 0x0000000000007941 */ /* 0x000fea0003800000 */
.L_x_8531:
        /* <DEDUP_REMOVED lines=18> */
.L_x_8534:
[----:B------:R-:W-:Y:S05]  /*8cf0*/  BSYNC B0 ;  /* 0x0000000000007941 */ /* 0x000fea0003800000 */
.L_x_8533:
[----:B---3--:R-:W3:Y:S01]  /*8d00*/  SHFL.IDX PT, R70, R71, RZ, 0x1f ;  /* 0x00001fff47467589 */ /* 0x008ee200000e0000 */
[----:B------:R-:W-:Y:S01]  /*8d10*/  ISETP.NE.AND P0, PT, R102, RZ, PT ;  /* 0x000000ff6600720c */ /* 0x000fe20003f05270 */
[----:B------:R-:W-:Y:S02]  /*8d20*/  BSSY B0, `(.L_x_8535) ;  /* 0x000021e000007945 */ /* 0x000fe40003800000 */
[----:B-1----:R-:W1:Y:S04]  /*8d30*/  SHFL.IDX PT, R69, R250, RZ, 0x1f ;  /* 0x00001ffffa457589 */ /* 0x002e6800000e0000 */
[----:B--2---:R-:W-:Y:S01]  /*8d40*/  SHFL.DOWN PT, R250, R250, 0x1, 0x1f ;  /* 0x08201f00fafa7f89 */ /* 0x004fe200000e0000 */
[----:B---34-:R-:W-:-:S02]  /*8d50*/  FMUL.FTZ R68, R70, R65 ;  /* 0x0000004146447220 */ /* 0x018fc40000410000 */
[CC--:B0-----:R-:W-:Y:S02]  /*8d60*/  FMUL.FTZ R251, R70.reuse, R64.reuse ;  /* 0x0000004046fb7220 */ /* 0x0c1fe40000410000 */
[C---:B-1----:R-:W-:Y:S02]  /*8d70*/  FFMA.FTZ R68, R69.reuse, R64, -R68 ;  /* 0x0000004045447223 */ /* 0x042fe40000010844 */
[CC--:B------:R-:W-:Y:S02]  /*8d80*/  FMUL.FTZ R64, R70.reuse, R67.reuse ;  /* 0x0000004346407220 */ /* 0x0c0fe40000410000 */
[-C--:B------:R-:W-:Y:S02]  /*8d90*/  FMUL.FTZ R252, R70, R66.reuse ;  /* 0x0000004246fc7220 */ /* 0x080fe40000410000 */
[C---:B------:R-:W-:Y:S02]  /*8da0*/  FFMA.FTZ R70, R69.reuse, R66, -R64 ;  /* 0x0000004245467223 */ /* 0x040fe40000010840 */
[C---:B------:R-:W-:Y:S01]  /*8db0*/  FFMA.FTZ R64, R69.reuse, R67, R252 ;  /* 0x0000004345407223 */ /* 0x040fe200000100fc */
[----:B------:R-:W-:Y:S01]  /*8dc0*/  SHFL.IDX PT, R66, R66, RZ, 0x1f ;  /* 0x00001fff42427589 */ /* 0x000fe200000e0000 */
[----:B------:R-:W-:-:S03]  /*8dd0*/  FFMA.FTZ R69, R69, R65, R251 ;  /* 0x0000004145457223 */ /* 0x000fc600000100fb */
[----:B------:R-:W0:Y:S04]  /*8de0*/  SHFL.IDX PT, R65, R230, RZ, 0x1f ;  /* 0x00001fffe6417589 */ /* 0x000e2800000e0000 */
[----:B------:R-:W-:Y:S04]  /*8df0*/  SHFL.IDX PT, R67, R67, RZ, 0x1f ;  /* 0x00001fff43437589 */ /* 0x000fe800000e0000 */
[----:B------:R-:W-:Y:S04]  /*8e00*/  SHFL.DOWN PT, R251, R71, 0x1, 0x1f ;  /* 0x08201f0047fb7f89 */ /* 0x000fe800000e0000 */
[----:B------:R-:W-:Y:S01]  /*8e10*/  SHFL.DOWN PT, R230, R230, 0x1, 0x1f ;  /* 0x08201f00e6e67f89 */ /* 0x000fe200000e0000 */
[----:B0-----:R-:W-:-:S03]  /*8e20*/  FADD.FTZ R70, R65, R70 ;  /* 0x0000004641467221 */ /* 0x001fc60000010000 */
[----:B------:R-:W0:Y:S04]  /*8e30*/  SHFL.IDX PT, R65, R229, RZ, 0x1f ;  /* 0x00001fffe5417589 */ /* 0x000e2800000e0000 */
[----:B------:R-:W1:Y:S01]  /*8e40*/  SHFL.DOWN PT, R229, R229, 0x1, 0x1f ;  /* 0x08201f00e5e57f89 */ /* 0x000e6200000e0000 */
[----:B0-----:R-:W-:Y:S02]  /*8e50*/  FADD.FTZ R71, R65, R64 ;  /* 0x0000004041477221 */ /* 0x001fe40000010000 */
[C---:B------:R-:W-:Y:S02]  /*8e60*/  @P1 FMUL.FTZ R64, R251.reuse, R67 ;  /* 0x00000043fb401220 */ /* 0x040fe40000410000 */
[-C--:B------:R-:W-:Y:S02]  /*8e70*/  @P1 FMUL.FTZ R251, R251, R66.reuse ;  /* 0x00000042fbfb1220 */ /* 0x080fe40000410000 */
[----:B------:R-:W-:-:S02]  /*8e80*/  @P1 FFMA.FTZ R64, R250, R66, -R64 ;  /* 0x00000042fa401223 */ /* 0x000fc40000010840 */
[----:B------:R-:W-:Y:S02]  /*8e90*/  @P1 FFMA.FTZ R251, R250, R67, R251 ;  /* 0x00000043fafb1223 */ /* 0x000fe400000100fb */
[----:B------:R-:W-:Y:S02]  /*8ea0*/  @P1 FADD.FTZ R66, R230, R64 ;  /* 0x00000040e6421221 */ /* 0x000fe40000010000 */
[----:B-1----:R-:W-:Y:S02]  /*8eb0*/  @P1 FADD.FTZ R67, R229, R251 ;  /* 0x000000fbe5431221 */ /* 0x002fe40000010000 */
[----:B------:R-:W-:Y:S02]  /*8ec0*/  FMUL.FTZ R65, R137, R169 ;  /* 0x000000a989417220 */ /* 0x000fe40000410000 */
[-C--:B------:R-:W-:Y:S02]  /*8ed0*/  FMUL.FTZ R64, R67, -R131.reuse ;  /* 0x8000008343407220 */ /* 0x080fe40000410000 */
[----:B------:R-:W-:-:S02]  /*8ee0*/  FMUL.FTZ R131, R66, -R131 ;  /* 0x8000008342837220 */ /* 0x000fc40000410000 */
[----:B------:R-:W-:Y:S02]  /*8ef0*/  FFMA.FTZ R64, R66, R130, -R64 ;  /* 0x0000008242407223 */ /* 0x000fe40000010840 */
[----:B------:R-:W-:Y:S02]  /*8f00*/  FFMA.FTZ R65, R138, R249, -R65 ;  /* 0x000000f98a417223 */ /* 0x000fe40000010841 */
[----:B------:R-:W-:Y:S02]  /*8f10*/  FMUL.FTZ R66, R135, R207 ;  /* 0x000000cf87427220 */ /* 0x000fe40000410000 */
[----:B------:R-:W-:Y:S02]  /*8f20*/  FFMA.FTZ R65, R233, R65, RZ ;  /* 0x00000041e9417223 */ /* 0x000fe400000100ff */
[----:B------:R-:W-:Y:S02]  /*8f30*/  FFMA.FTZ R66, R136, R248, -R66 ;  /* 0x000000f888427223 */ /* 0x000fe40000010842 */
[----:B------:R-:W-:-:S02]  /*8f40*/  FMUL.FTZ R137, R137, R249 ;  /* 0x000000f989897220 */ /* 0x000fc40000410000 */
[----:B------:R-:W-:Y:S02]  /*8f50*/  FFMA.FTZ R65, R221, R66, R65 ;  /* 0x00000042dd417223 */ /* 0x000fe40000010041 */
[----:B------:R-:W-:Y:S02]  /*8f60*/  FMUL.FTZ R66, R133, R208 ;  /* 0x000000d085427220 */ /* 0x000fe40000410000 */
[----:B------:R-:W-:Y:S02]  /*8f70*/  FFMA.FTZ R138, R138, R169, R137 ;  /* 0x000000a98a8a7223 */ /* 0x000fe40000010089 */
[----:B------:R-:W-:Y:S02]  /*8f80*/  FFMA.FTZ R66, R134, R247, -R66 ;  /* 0x000000f786427223 */ /* 0x000fe40000010842 */
[----:B------:R-:W-:Y:S02]  /*8f90*/  FMUL.FTZ R135, R135, R248 ;  /* 0x000000f887877220 */ /* 0x000fe40000410000 */
[----:B------:R-:W-:-:S02]  /*8fa0*/  FFMA.FTZ R65, R224, R66, R65 ;  /* 0x00000042e0417223 */ /* 0x000fc40000010041 */
[----:B------:R-:W-:Y:S02]  /*8fb0*/  FMUL.FTZ R66, R127, R209 ;  /* 0x000000d17f427220 */ /* 0x000fe40000410000 */
[----:B------:R-:W-:Y:S02]  /*8fc0*/  FFMA.FTZ R136, R136, R207, R135 ;  /* 0x000000cf88887223 */ /* 0x000fe40000010087 */
[----:B------:R-:W-:Y:S02]  /*8fd0*/  FFMA.FTZ R66, R132, R246, -R66 ;  /* 0x000000f684427223 */ /* 0x000fe40000010842 */
[----:B------:R-:W-:Y:S02]  /*8fe0*/  FFMA.FTZ R138, -R233, R138, RZ ;  /* 0x0000008ae98a7223 */ /* 0x000fe400000101ff */
[----:B------:R-:W-:Y:S02]  /*8ff0*/  FMUL.FTZ R133, R133, R247 ;  /* 0x000000f785857220 */ /* 0x000fe40000410000 */
[----:B------:R-:W-:-:S02]  /*9000*/  FFMA.FTZ R65, R170, R66, R65 ;  /* 0x00000042aa417223 */ /* 0x000fc40000010041 */
[----:B------:R-:W-:Y:S02]  /*9010*/  FMUL.FTZ R66, R125, R210 ;  /* 0x000000d27d427220 */ /* 0x000fe40000410000 */
[----:B------:R-:W-:Y:S02]  /*9020*/  FFMA.FTZ R136, -R221, R136, R138 ;  /* 0x00000088dd887223 */ /* 0x000fe4000001018a */
[----:B------:R-:W-:Y:S02]  /*9030*/  FFMA.FTZ R134, R134, R208, R133 ;  /* 0x000000d086867223 */ /* 0x000fe40000010085 */
[----:B------:R-:W-:Y:S02]  /*9040*/  FMUL.FTZ R127, R127, R246 ;  /* 0x000000f67f7f7220 */ /* 0x000fe40000410000 */
[----:B------:R-:W-:Y:S02]  /*9050*/  FFMA.FTZ R66, R126, R245, -R66 ;  /* 0x000000f57e427223 */ /* 0x000fe40000010842 */
[----:B------:R-:W-:-:S02]  /*9060*/  FFMA.FTZ R134, -R224, R134, R136 ;  /* 0x00000086e0867223 */ /* 0x000fc40000010188 */
[----:B------:R-:W-:Y:S02]  /*9070*/  FFMA.FTZ R132, R132, R209, R127 ;  /* 0x000000d184847223 */ /* 0x000fe4000001007f */
[----:B------:R-:W-:Y:S02]  /*9080*/  FMUL.FTZ R125, R125, R245 ;  /* 0x000000f57d7d7220 */ /* 0x000fe40000410000 */
[----:B------:R-:W-:Y:S02]  /*9090*/  FFMA.FTZ R66, R175, R66, R65 ;  /* 0x00000042af427223 */ /* 0x000fe40000010041 */
[----:B------:R-:W-:Y:S02]  /*90a0*/  FMUL.FTZ R65, R123, R211 ;  /* 0x000000d37b417220 */ /* 0x000fe40000410000 */
[----:B------:R-:W-:Y:S02]  /*90b0*/  FFMA.FTZ R132, -R170, R132, R134 ;  /* 0x00000084aa847223 */ /* 0x000fe40000010186 */
[----:B------:R-:W-:-:S02]  /*90c0*/  FFMA.FTZ R126, R126, R210, R125 ;  /* 0x000000d27e7e7223 */ /* 0x000fc4000001007d */
[----:B------:R-:W-:Y:S02]  /*90d0*/  FMUL.FTZ R123, R123, R244 ;  /* 0x000000f47b7b7220 */ /* 0x000fe40000410000 */
[----:B------:R-:W-:Y:S02]  /*90e0*/  FFMA.FTZ R126, -R175, R126, R132 ;  /* 0x0000007eaf7e7223 */ /* 0x000fe40000010184 */
[C---:B------:R-:W-:Y:S02]  /*90f0*/  FFMA.FTZ R123, R124.reuse, R211, R123 ;  /* 0x000000d37c7b7223 */ /* 0x040fe4000001007b */
[----:B------:R-:W-:Y:S02]  /*9100*/  FFMA.FTZ R132, R124, R244, -R65 ;  /* 0x000000f47c847223 */ /* 0x000fe40000010841 */
[----:B------:R-:W-:Y:S02]  /*9110*/  FFMA.FTZ R126, -R176, R123, R126 ;  /* 0x0000007bb07e7223 */ /* 0x000fe4000001017e */
[----:B------:R-:W-:-:S02]  /*9120*/  FMUL.FTZ R123, R121, R212 ;  /* 0x000000d4797b7220 */ /* 0x000fc40000410000 */
[-C--:B------:R-:W-:Y:S02]  /*9130*/  FMUL.FTZ R121, R121, R243.reuse ;  /* 0x000000f379797220 */ /* 0x080fe40000410000 */
[C---:B------:R-:W-:Y:S02]  /*9140*/  FFMA.FTZ R123, R122.reuse, R243, -R123 ;  /* 0x000000f37a7b7223 */ /* 0x040fe4000001087b */
[----:B------:R-:W-:Y:S02]  /*9150*/  FFMA.FTZ R122, R122, R212, R121 ;  /* 0x000000d47a7a7223 */ /* 0x000fe40000010079 */
[C---:B------:R-:W-:Y:S02]  /*9160*/  FMUL.FTZ R121, R211.reuse, UR39 ;  /* 0x00000027d3797c20 */ /* 0x040fe40008410000 */
[----:B------:R-:W-:Y:S02]  /*9170*/  FMUL.FTZ R137, R211, UR38 ;  /* 0x00000026d3897c20 */ /* 0x000fe40008410000 */
[----:B------:R-:W-:-:S02]  /*9180*/  FMUL.FTZ R65, R210, UR39 ;  /* 0x00000027d2417c20 */ /* 0x000fc40008410000 */
[----:B------:R-:W-:Y:S02]  /*9190*/  FMUL.FTZ R124, R210, UR38 ;  /* 0x00000026d27c7c20 */ /* 0x000fe40008410000 */
[C---:B------:R-:W-:Y:S02]  /*91a0*/  FFMA.FTZ R121, R244.reuse, UR38, -R121 ;  /* 0x00000026f4797c23 */ /* 0x040fe40008010879 */
[----:B------:R-:W-:Y:S02]  /*91b0*/  FFMA.FTZ R137, R244, UR39, R137 ;  /* 0x00000027f4897c23 */ /* 0x000fe40008010089 */
[C---:B------:R-:W-:Y:S02]  /*91c0*/  FFMA.FTZ R65, R245.reuse, UR38, -R65 ;  /* 0x00000026f5417c23 */ /* 0x040fe40008010841 */
[----:B------:R-:W-:Y:S02]  /*91d0*/  FFMA.FTZ R124, R245, UR39, R124 ;  /* 0x00000027f57c7c23 */ /* 0x000fe4000801007c */
[----:B------:R-:W-:-:S02]  /*91e0*/  FFMA.FTZ R66, R176, R132, R66 ;  /* 0x00000084b0427223 */ /* 0x000fc40000010042 */
[C---:B------:R-:W-:Y:S02]  /*91f0*/  FMUL.FTZ R121, R176.reuse, R121 ;  /* 0x00000079b0797220 */ /* 0x040fe40000410000 */
[----:B------:R-:W-:Y:S02]  /*9200*/  FFMA.FTZ R176, -R176, R137, -RZ ;  /* 0x00000089b0b07223 */ /* 0x000fe400000109ff */
[C---:B------:R-:W-:Y:S02]  /*9210*/  FMUL.FTZ R65, R175.reuse, R65 ;  /* 0x00000041af417220 */ /* 0x040fe40000410000 */
[----:B------:R-:W-:Y:S02]  /*9220*/  FFMA.FTZ R124, -R175, R124, -RZ ;  /* 0x0000007caf7c7223 */ /* 0x000fe400000109ff */
[----:B------:R-:W-:Y:S02]  /*9230*/  FFMA.FTZ R137, -R181, R122, R126 ;  /* 0x0000007ab5897223 */ /* 0x000fe4000001017e */
[----:B------:R-:W-:-:S02]  /*9240*/  FMUL.FTZ R175, R119, R213 ;  /* 0x000000d577af7220 */ /* 0x000fc40000410000 */
[-C--:B------:R-:W-:Y:S02]  /*9250*/  FMUL.FTZ R122, R119, R242.reuse ;  /* 0x000000f2777a7220 */ /* 0x080fe40000410000 */
[----:B------:R-:W-:Y:S02]  /*9260*/  FFMA.FTZ R123, R181, R123, R66 ;  /* 0x0000007bb57b7223 */ /* 0x000fe40000010042 */
[C---:B------:R-:W-:Y:S02]  /*9270*/  FFMA.FTZ R119, R120.reuse, R242, -R175 ;  /* 0x000000f278777223 */ /* 0x040fe400000108af */
[----:B------:R-:W-:Y:S02]  /*9280*/  FFMA.FTZ R122, R120, R213, R122 ;  /* 0x000000d5787a7223 */ /* 0x000fe4000001007a */
[C---:B------:R-:W-:Y:S02]  /*9290*/  FMUL.FTZ R66, R212.reuse, UR39 ;  /* 0x00000027d4427c20 */ /* 0x040fe40008410000 */
[----:B------:R-:W-:-:S02]  /*92a0*/  FMUL.FTZ R120, R212, UR38 ;  /* 0x00000026d4787c20 */ /* 0x000fc40008410000 */
[C---:B------:R-:W-:Y:S02]  /*92b0*/  FFMA.FTZ R66, R243.reuse, UR38, -R66 ;  /* 0x00000026f3427c23 */ /* 0x040fe40008010842 */
[----:B------:R-:W-:Y:S02]  /*92c0*/  FFMA.FTZ R120, R243, UR39, R120 ;  /* 0x00000027f3787c23 */ /* 0x000fe40008010078 */
[C---:B------:R-:W-:Y:S02]  /*92d0*/  FMUL.FTZ R66, R181.reuse, R66 ;  /* 0x00000042b5427220 */ /* 0x040fe40000410000 */
[----:B------:R-:W-:Y:S02]  /*92e0*/  FFMA.FTZ R181, -R181, R120, -RZ ;  /* 0x00000078b5b57223 */ /* 0x000fe400000109ff */
[----:B------:R-:W-:Y:S02]  /*92f0*/  FFMA.FTZ R120, R182, R119, R123 ;  /* 0x00000077b6787223 */ /* 0x000fe4000001007b */
[----:B------:R-:W-:-:S02]  /*9300*/  FMUL.FTZ R119, R117, R214 ;  /* 0x000000d675777220 */ /* 0x000fc40000410000 */
[-C--:B------:R-:W-:Y:S02]  /*9310*/  FMUL.FTZ R117, R117, R241.reuse ;  /* 0x000000f175757220 */ /* 0x080fe40000410000 */
[C---:B------:R-:W-:Y:S02]  /*9320*/  FFMA.FTZ R119, R118.reuse, R241, -R119 ;  /* 0x000000f176777223 */ /* 0x040fe40000010877 */
[----:B------:R-:W-:Y:S02]  /*9330*/  FFMA.FTZ R118, R118, R214, R117 ;  /* 0x000000d676767223 */ /* 0x000fe40000010075 */
[C---:B------:R-:W-:Y:S02]  /*9340*/  FMUL.FTZ R117, R213.reuse, UR39 ;  /* 0x00000027d5757c20 */ /* 0x040fe40008410000 */
[----:B------:R-:W-:Y:S02]  /*9350*/  FMUL.FTZ R123, R213, UR38 ;  /* 0x00000026d57b7c20 */ /* 0x000fe40008410000 */
[----:B------:R-:W-:-:S02]  /*9360*/  FFMA.FTZ R117, R242, UR38, -R117 ;  /* 0x00000026f2757c23 */ /* 0x000fc40008010875 */
[----:B------:R-:W-:Y:S02]  /*9370*/  FFMA.FTZ R123, R242, UR39, R123 ;  /* 0x00000027f27b7c23 */ /* 0x000fe4000801007b */
[C---:B------:R-:W-:Y:S02]  /*9380*/  FFMA.FTZ R122, -R182.reuse, R122, R137 ;  /* 0x0000007ab67a7223 */ /* 0x040fe40000010189 */
[C---:B------:R-:W-:Y:S02]  /*9390*/  FMUL.FTZ R137, R115.reuse, R215 ;  /* 0x000000d773897220 */ /* 0x040fe40000410000 */
[C---:B------:R-:W-:Y:S02]  /*93a0*/  FMUL.FTZ R117, R182.reuse, R117 ;  /* 0x00000075b6757220 */ /* 0x040fe40000410000 */
[----:B------:R-:W-:Y:S02]  /*93b0*/  FMUL.FTZ R115, R115, R240 ;  /* 0x000000f073737220 */ /* 0x000fe40000410000 */
[----:B------:R-:W-:-:S02]  /*93c0*/  FFMA.FTZ R182, -R182, R123, -RZ ;  /* 0x0000007bb6b67223 */ /* 0x000fc400000109ff */
[C---:B------:R-:W-:Y:S02]  /*93d0*/  FFMA.FTZ R123, -R187.reuse, R118, R122 ;  /* 0x00000076bb7b7223 */ /* 0x040fe4000001017a */
[C---:B------:R-:W-:Y:S02]  /*93e0*/  FFMA.FTZ R118, R116.reuse, R240, -R137 ;  /* 0x000000f074767223 */ /* 0x040fe40000010889 */
[----:B------:R-:W-:Y:S02]  /*93f0*/  FFMA.FTZ R116, R116, R215, R115 ;  /* 0x000000d774747223 */ /* 0x000fe40000010073 */
[----:B------:R-:W-:Y:S02]  /*9400*/  FFMA.FTZ R119, R187, R119, R120 ;  /* 0x00000077bb777223 */ /* 0x000fe40000010078 */
[----:B------:R-:W-:Y:S02]  /*9410*/  FFMA.FTZ R116, -R188, R116, R123 ;  /* 0x00000074bc747223 */ /* 0x000fe4000001017b */
[----:B------:R-:W-:-:S02]  /*9420*/  FMUL.FTZ R123, R113, R239 ;  /* 0x000000ef717b7220 */ /* 0x000fc40000410000 */
[----:B------:R-:W-:Y:S02]  /*9430*/  FFMA.FTZ R118, R188, R118, R119 ;  /* 0x00000076bc767223 */ /* 0x000fe40000010077 */
[-C--:B------:R-:W-:Y:S02]  /*9440*/  FFMA.FTZ R123, R114, R216.reuse, R123 ;  /* 0x000000d8727b7223 */ /* 0x080fe4000001007b */
[----:B------:R-:W-:Y:S02]  /*9450*/  FADD.FTZ R201, R201, R64 ;  /* 0x00000040c9c97221 */ /* 0x000fe40000010000 */
[----:B------:R-:W-:Y:S02]  /*9460*/  FMUL.FTZ R119, R113, R216 ;  /* 0x000000d871777220 */ /* 0x000fe40000410000 */
[----:B------:R-:W-:Y:S02]  /*9470*/  FFMA.FTZ R123, -R193, R123, R116 ;  /* 0x0000007bc17b7223 */ /* 0x000fe40000010174 */
[----:B------:R-:W-:-:S02]  /*9480*/  FMUL.FTZ R64, R216, UR39 ;  /* 0x00000027d8407c20 */ /* 0x000fc40008410000 */
[----:B------:R-:W-:Y:S02]  /*9490*/  FMUL.FTZ R116, R216, UR38 ;  /* 0x00000026d8747c20 */ /* 0x000fe40008410000 */
[----:B------:R-:W-:Y:S02]  /*94a0*/  FFMA.FTZ R131, R67, R130, R131 ;  /* 0x0000008243837223 */ /* 0x000fe40000010083 */
[C---:B------:R-:W-:Y:S02]  /*94b0*/  FMUL.FTZ R113, R215.reuse, UR39 ;  /* 0x00000027d7717c20 */ /* 0x040fe40008410000 */
[----:B------:R-:W-:Y:S02]  /*94c0*/  FFMA.FTZ R119, R114, R239, -R119 ;  /* 0x000000ef72777223 */ /* 0x000fe40000010877 */
[----:B------:R-:W-:Y:S02]  /*94d0*/  FMUL.FTZ R137, R215, UR38 ;  /* 0x00000026d7897c20 */ /* 0x000fe40008410000 */
[----:B------:R-:W-:-:S02]  /*94e0*/  FFMA.FTZ R64, R239, UR38, -R64 ;  /* 0x00000026ef407c23 */ /* 0x000fc40008010840 */
[----:B------:R-:W-:Y:S02]  /*94f0*/  FFMA.FTZ R116, R239, UR39, R116 ;  /* 0x00000027ef747c23 */ /* 0x000fe40008010074 */
[----:B------:R-:W-:Y:S02]  /*9500*/  FADD.FTZ R114, -R203, R131 ;  /* 0x00000083cb727221 */ /* 0x000fe40000010100 */
[C---:B------:R-:W-:Y:S02]  /*9510*/  FFMA.FTZ R113, R240.reuse, UR38, -R113 ;  /* 0x00000026f0717c23 */ /* 0x040fe40008010871 */
[----:B------:R-:W-:Y:S02]  /*9520*/  FFMA.FTZ R137, R240, UR39, R137 ;  /* 0x00000027f0897c23 */ /* 0x000fe40008010089 */
[C---:B------:R-:W-:Y:S02]  /*9530*/  FFMA.FTZ R119, R193.reuse, R119, R118 ;  /* 0x00000077c1777223 */ /* 0x040fe40000010076 */
[----:B------:R-:W-:-:S02]  /*9540*/  FMUL.FTZ R64, R193, R64 ;  /* 0x00000040c1407220 */ /* 0x000fc40000410000 */
[----:B------:R-:W-:Y:S02]  /*9550*/  FFMA.FTZ R193, -R193, R116, -RZ ;  /* 0x00000074c1c17223 */ /* 0x000fe400000109ff */
[C---:B------:R-:W-:Y:S02]  /*9560*/  FMUL.FTZ R116, R139.reuse, -R114 ;  /* 0x800000728b747220 */ /* 0x040fe40000410000 */
[C---:B------:R-:W-:Y:S02]  /*9570*/  FMUL.FTZ R113, R188.reuse, R113 ;  /* 0x00000071bc717220 */ /* 0x040fe40000410000 */
[----:B------:R-:W-:Y:S02]  /*9580*/  FFMA.FTZ R188, -R188, R137, -RZ ;  /* 0x00000089bcbc7223 */ /* 0x000fe400000109ff */
[-C--:B------:R-:W-:Y:S02]  /*9590*/  FMUL.FTZ R137, R139, -R201.reuse ;  /* 0x800000c98b897220 */ /* 0x080fe40000410000 */
[----:B------:R-:W-:-:S02]  /*95a0*/  FFMA.FTZ R131, R140, R201, -R116 ;  /* 0x000000c98c837223 */ /* 0x000fc40000010874 */
[----:B------:R-:W-:Y:S02]  /*95b0*/  FFMA.FTZ R137, R140, R114, R137 ;  /* 0x000000728c897223 */ /* 0x000fe40000010089 */
[----:B------:R-:W-:Y:S02]  /*95c0*/  FADD.FTZ R204, R204, R131 ;  /* 0x00000083cccc7221 */ /* 0x000fe40000010000 */
[C---:B------:R-:W-:Y:S02]  /*95d0*/  FMUL.FTZ R131, R111.reuse, R217 ;  /* 0x000000d96f837220 */ /* 0x040fe40000410000 */
[-C--:B------:R-:W-:Y:S02]  /*95e0*/  FMUL.FTZ R111, R111, R238.reuse ;  /* 0x000000ee6f6f7220 */ /* 0x080fe40000410000 */
[----:B------:R-:W-:Y:S02]  /*95f0*/  FADD.FTZ R202, -R202, R137 ;  /* 0x00000089caca7221 */ /* 0x000fe40000010100 */
[----:B------:R-:W-:-:S02]  /*9600*/  FFMA.FTZ R131, R112, R238, -R131 ;  /* 0x000000ee70837223 */ /* 0x000fc40000010883 */
[----:B------:R-:W-:Y:S02]  /*9610*/  FFMA.FTZ R112, R112, R217, R111 ;  /* 0x000000d970707223 */ /* 0x000fe4000001006f */
[C---:B------:R-:W-:Y:S02]  /*9620*/  FMUL.FTZ R111, R141.reuse, -R202 ;  /* 0x800000ca8d6f7220 */ /* 0x040fe40000410000 */
[----:B------:R-:W-:Y:S02]  /*9630*/  FMUL.FTZ R141, R141, -R204 ;  /* 0x800000cc8d8d7220 */ /* 0x000fe40000410000 */
[----:B------:R-:W-:Y:S02]  /*9640*/  FFMA.FTZ R123, -R194, R112, R123 ;  /* 0x00000070c27b7223 */ /* 0x000fe4000001017b */
[C---:B------:R-:W-:Y:S02]  /*9650*/  FFMA.FTZ R111, R142.reuse, R204, -R111 ;  /* 0x000000cc8e6f7223 */ /* 0x040fe4000001086f */
[----:B------:R-:W-:-:S02]  /*9660*/  FFMA.FTZ R112, R142, R202, R141 ;  /* 0x000000ca8e707223 */ /* 0x000fc4000001008d */
[----:B------:R-:W-:Y:S02]  /*9670*/  FFMA.FTZ R119, R194, R131, R119 ;  /* 0x00000083c2777223 */ /* 0x000fe40000010077 */
[----:B------:R-:W-:Y:S02]  /*9680*/  FMUL.FTZ R131, R217, UR39 ;  /* 0x00000027d9837c20 */ /* 0x000fe40008410000 */
[----:B------:R-:W-:Y:S02]  /*9690*/  FADD.FTZ R198, R198, R111 ;  /* 0x0000006fc6c67221 */ /* 0x000fe40000010000 */
[----:B------:R-:W-:Y:S02]  /*96a0*/  FADD.FTZ R112, -R197, R112 ;  /* 0x00000070c5707221 */ /* 0x000fe40000010100 */
[----:B------:R-:W-:Y:S02]  /*96b0*/  FFMA.FTZ R111, R238, UR38, -R131 ;  /* 0x00000026ee6f7c23 */ /* 0x000fe40008010883 */
[----:B------:R-:W-:-:S02]  /*96c0*/  FMUL.FTZ R131, R143, -R198 ;  /* 0x800000c68f837220 */ /* 0x000fc40000410000 */
[----:B------:R-:W-:Y:S02]  /*96d0*/  FMUL.FTZ R143, R143, -R112 ;  /* 0x800000708f8f7220 */ /* 0x000fe40000410000 */
[C---:B------:R-:W-:Y:S02]  /*96e0*/  FMUL.FTZ R116, R109.reuse, R218 ;  /* 0x000000da6d747220 */ /* 0x040fe40000410000 */
[C---:B------:R-:W-:Y:S02]  /*96f0*/  FFMA.FTZ R131, R144.reuse, R112, R131 ;  /* 0x0000007090837223 */ /* 0x040fe40000010083 */
[----:B------:R-:W-:Y:S02]  /*9700*/  FMUL.FTZ R109, R109, R237 ;  /* 0x000000ed6d6d7220 */ /* 0x000fe40000410000 */
[----:B------:R-:W-:Y:S02]  /*9710*/  FFMA.FTZ R144, R144, R198, -R143 ;  /* 0x000000c690907223 */ /* 0x000fe4000001088f */
[----:B------:R-:W-:-:S02]  /*9720*/  FMUL.FTZ R120, R214, UR39 ;  /* 0x00000027d6787c20 */ /* 0x000fc40008410000 */
[----:B------:R-:W-:Y:S02]  /*9730*/  FADD.FTZ R196, -R196, R131 ;  /* 0x00000083c4c47221 */ /* 0x000fe40000010100 */
[C---:B------:R-:W-:Y:S02]  /*9740*/  FFMA.FTZ R116, R110.reuse, R237, -R116 ;  /* 0x000000ed6e747223 */ /* 0x040fe40000010874 */
[----:B------:R-:W-:Y:S02]  /*9750*/  FFMA.FTZ R118, R110, R218, R109 ;  /* 0x000000da6e767223 */ /* 0x000fe4000001006d */
[----:B------:R-:W-:Y:S02]  /*9760*/  FADD.FTZ R110, R195, R144 ;  /* 0x00000090c36e7221 */ /* 0x000fe40000010000 */
[----:B------:R-:W-:Y:S02]  /*9770*/  FMUL.FTZ R122, R214, UR38 ;  /* 0x00000026d67a7c20 */ /* 0x000fe40008410000 */
[----:B------:R-:W-:-:S02]  /*9780*/  FFMA.FTZ R120, R241, UR38, -R120 ;  /* 0x00000026f1787c23 */ /* 0x000fc40008010878 */
[C---:B------:R-:W-:Y:S02]  /*9790*/  FMUL.FTZ R109, R145.reuse, -R196 ;  /* 0x800000c4916d7220 */ /* 0x040fe40000410000 */
[----:B------:R-:W-:Y:S02]  /*97a0*/  FMUL.FTZ R145, R145, -R110 ;  /* 0x8000006e91917220 */ /* 0x000fe40000410000 */
[----:B------:R-:W-:Y:S02]  /*97b0*/  FFMA.FTZ R122, R241, UR39, R122 ;  /* 0x00000027f17a7c23 */ /* 0x000fe4000801007a */
[----:B------:R-:W-:Y:S02]  /*97c0*/  FMUL.FTZ R115, R187, R120 ;  /* 0x00000078bb737220 */ /* 0x000fe40000410000 */
[----:B------:R-:W-:Y:S02]  /*97d0*/  FFMA.FTZ R120, R200, R116, R119 ;  /* 0x00000074c8787223 */ /* 0x000fe40000010077 */
[----:B------:R-:W-:-:S02]  /*97e0*/  FFMA.FTZ R109, R146, R110, -R109 ;  /* 0x0000006e926d7223 */ /* 0x000fc4000001086d */
[----:B------:R-:W-:Y:S02]  /*97f0*/  FFMA.FTZ R116, R146, R196, R145 ;  /* 0x000000c492747223 */ /* 0x000fe40000010091 */
[----:B------:R-:W-:Y:S02]  /*9800*/  FFMA.FTZ R187, -R187, R122, -RZ ;  /* 0x0000007abbbb7223 */ /* 0x000fe400000109ff */
[----:B------:R-:W-:Y:S02]  /*9810*/  FMUL.FTZ R122, R218, UR39 ;  /* 0x00000027da7a7c20 */ /* 0x000fe40008410000 */
[----:B------:R-:W-:Y:S02]  /*9820*/  FADD.FTZ R192, R192, R109 ;  /* 0x0000006dc0c07221 */ /* 0x000fe40000010000 */
[----:B------:R-:W-:Y:S02]  /*9830*/  FMUL.FTZ R126, R218, UR38 ;  /* 0x00000026da7e7c20 */ /* 0x000fe40008410000 */
[----:B------:R-:W-:-:S02]  /*9840*/  FADD.FTZ R116, -R191, R116 ;  /* 0x00000074bf747221 */ /* 0x000fc40000010100 */
[C---:B------:R-:W-:Y:S02]  /*9850*/  FFMA.FTZ R118, -R200.reuse, R118, R123 ;  /* 0x00000076c8767223 */ /* 0x040fe4000001017b */
[----:B------:R-:W-:Y:S02]  /*9860*/  FFMA.FTZ R109, R237, UR38, -R122 ;  /* 0x00000026ed6d7c23 */ /* 0x000fe4000801087a */
[----:B------:R-:W-:Y:S02]  /*9870*/  FMUL.FTZ R119, R147, -R192 ;  /* 0x800000c093777220 */ /* 0x000fe40000410000 */
[----:B------:R-:W-:Y:S02]  /*9880*/  FFMA.FTZ R123, R237, UR39, R126 ;  /* 0x00000027ed7b7c23 */ /* 0x000fe4000801007e */
[----:B------:R-:W-:Y:S02]  /*9890*/  FMUL.FTZ R147, R147, -R116 ;  /* 0x8000007493937220 */ /* 0x000fe40000410000 */
[----:B------:R-:W-:-:S02]  /*98a0*/  FMUL.FTZ R109, R200, R109 ;  /* 0x0000006dc86d7220 */ /* 0x000fc40000410000 */
[----:B------:R-:W-:Y:S02]  /*98b0*/  FFMA.FTZ R119, R148, R116, R119 ;  /* 0x0000007494777223 */ /* 0x000fe40000010077 */
[----:B------:R-:W-:Y:S02]  /*98c0*/  FFMA.FTZ R200, -R200, R123, -RZ ;  /* 0x0000007bc8c87223 */ /* 0x000fe400000109ff */
[----:B------:R-:W-:Y:S01]  /*98d0*/  FFMA.FTZ R148, R148, R192, -R147 ;  /* 0x000000c094947223 */ /* 0x000fe20000010893 */
[----:B------:R-:W-:Y:S01]  /*98e0*/  MOV R147, UR26 ;  /* 0x0000001a00937c02 */ /* 0x000fe20008000f00 */
[----:B------:R-:W-:Y:S02]  /*98f0*/  FMUL.FTZ R137, R217, UR38 ;  /* 0x00000026d9897c20 */ /* 0x000fe40008410000 */
[----:B------:R-:W-:Y:S01]  /*9900*/  FMUL.FTZ R123, R107, R219 ;  /* 0x000000db6b7b7220 */ /* 0x000fe20000410000 */
[----:B------:R-:W-:Y:S01]  /*9910*/  LEA R147, R147, -R102, 0x1 ;  /* 0x8000006693937211 */ /* 0x000fe200078e08ff */
[----:B------:R-:W-:-:S02]  /*9920*/  FMUL.FTZ R107, R107, R236 ;  /* 0x000000ec6b6b7220 */ /* 0x000fc40000410000 */
[----:B------:R-:W-:Y:S02]  /*9930*/  FADD.FTZ R119, -R190, R119 ;  /* 0x00000077be777221 */ /* 0x000fe40000010100 */
[----:B------:R-:W-:Y:S02]  /*9940*/  FADD.FTZ R189, R189, R148 ;  /* 0x00000094bdbd7221 */ /* 0x000fe40000010000 */
[----:B------:R-:W-:Y:S02]  /*9950*/  FFMA.FTZ R137, R238, UR39, R137 ;  /* 0x00000027ee897c23 */ /* 0x000fe40008010089 */
[----:B------:R-:W-:Y:S02]  /*9960*/  FFMA.FTZ R131, R108, R219, R107 ;  /* 0x000000db6c837223 */ /* 0x000fe4000001006b */
[----:B------:R-:W-:Y:S02]  /*9970*/  FMUL.FTZ R107, R149, -R119 ;  /* 0x80000077956b7220 */ /* 0x000fe40000410000 */
[----:B------:R-:W-:-:S02]  /*9980*/  FMUL.FTZ R111, R194, R111 ;  /* 0x0000006fc26f7220 */ /* 0x000fc40000410000 */
[----:B------:R-:W-:Y:S02]  /*9990*/  FMUL.FTZ R149, R149, -R189 ;  /* 0x800000bd95957220 */ /* 0x000fe40000410000 */
[----:B------:R-:W-:Y:S02]  /*99a0*/  FFMA.FTZ R194, -R194, R137, -RZ ;  /* 0x00000089c2c27223 */ /* 0x000fe400000109ff */
[C---:B------:R-:W-:Y:S02]  /*99b0*/  FMUL.FTZ R137, R219.reuse, UR39 ;  /* 0x00000027db897c20 */ /* 0x040fe40008410000 */
[C---:B------:R-:W-:Y:S02]  /*99c0*/  FFMA.FTZ R107, R150.reuse, R189, -R107 ;  /* 0x000000bd966b7223 */ /* 0x040fe4000001086b */
[----:B------:R-:W-:Y:S02]  /*99d0*/  FMUL.FTZ R141, R219, UR38 ;  /* 0x00000026db8d7c20 */ /* 0x000fe40008410000 */
[----:B------:R-:W-:-:S02]  /*99e0*/  FFMA.FTZ R150, R150, R119, R149 ;  /* 0x0000007796967223 */ /* 0x000fc40000010095 */
[----:B------:R-:W-:Y:S02]  /*99f0*/  FFMA.FTZ R131, -R199, R131, R118 ;  /* 0x00000083c7837223 */ /* 0x000fe40000010176 */
[----:B------:R-:W-:Y:S02]  /*9a00*/  FFMA.FTZ R123, R108, R236, -R123 ;  /* 0x000000ec6c7b7223 */ /* 0x000fe4000001087b */
[C---:B------:R-:W-:Y:S02]  /*9a10*/  FFMA.FTZ R118, R236.reuse, UR38, -R137 ;  /* 0x00000026ec767c23 */ /* 0x040fe40008010889 */
[----:B------:R-:W-:Y:S02]  /*9a20*/  FFMA.FTZ R108, R236, UR39, R141 ;  /* 0x00000027ec6c7c23 */ /* 0x000fe4000801008d */
[----:B------:R-:W-:Y:S02]  /*9a30*/  FADD.FTZ R185, -R185, R150 ;  /* 0x00000096b9b97221 */ /* 0x000fe40000010100 */
[----:B------:R-:W-:-:S02]  /*9a40*/  FADD.FTZ R107, R186, R107 ;  /* 0x0000006bba6b7221 */ /* 0x000fc40000010000 */
[C---:B------:R-:W-:Y:S02]  /*9a50*/  FFMA.FTZ R123, R199.reuse, R123, R120 ;  /* 0x0000007bc77b7223 */ /* 0x040fe40000010078 */
[C---:B------:R-:W-:Y:S02]  /*9a60*/  FMUL.FTZ R118, R199.reuse, R118 ;  /* 0x00000076c7767220 */ /* 0x040fe40000410000 */
[----:B------:R-:W-:Y:S02]  /*9a70*/  FFMA.FTZ R199, -R199, R108, -RZ ;  /* 0x0000006cc7c77223 */ /* 0x000fe400000109ff */
[C---:B------:R-:W-:Y:S02]  /*9a80*/  FMUL.FTZ R108, R151.reuse, -R185 ;  /* 0x800000b9976c7220 */ /* 0x040fe40000410000 */
[----:B------:R-:W-:Y:S02]  /*9a90*/  FMUL.FTZ R151, R151, -R107 ;  /* 0x8000006b97977220 */ /* 0x000fe40000410000 */
[----:B------:R-:W-:-:S02]  /*9aa0*/  FMUL.FTZ R120, R105, R220 ;  /* 0x000000dc69787220 */ /* 0x000fc40000410000 */
[----:B------:R-:W-:Y:S02]  /*9ab0*/  FMUL.FTZ R105, R105, R235 ;  /* 0x000000eb69697220 */ /* 0x000fe40000410000 */
[C---:B------:R-:W-:Y:S02]  /*9ac0*/  FFMA.FTZ R108, R152.reuse, R107, -R108 ;  /* 0x0000006b986c7223 */ /* 0x040fe4000001086c */
[----:B------:R-:W-:Y:S02]  /*9ad0*/  FFMA.FTZ R151, R152, R185, R151 ;  /* 0x000000b998977223 */ /* 0x000fe40000010097 */
[C---:B------:R-:W-:Y:S02]  /*9ae0*/  FFMA.FTZ R120, R106.reuse, R235, -R120 ;  /* 0x000000eb6a787223 */ /* 0x040fe40000010878 */
[----:B------:R-:W-:Y:S02]  /*9af0*/  FFMA.FTZ R105, R106, R220, R105 ;  /* 0x000000dc6a697223 */ /* 0x000fe40000010069 */
[----:B------:R-:W-:-:S02]  /*9b00*/  FADD.FTZ R106, R183, R108 ;  /* 0x0000006cb76a7221 */ /* 0x000fc40000010000 */
[----:B------:R-:W-:Y:S02]  /*9b10*/  FADD.FTZ R184, -R184, R151 ;  /* 0x00000097b8b87221 */ /* 0x000fe40000010100 */
[C---:B------:R-:W-:Y:S02]  /*9b20*/  FFMA.FTZ R108, -R206.reuse, R105, R131 ;  /* 0x00000069ce6c7223 */ /* 0x040fe40000010183 */
[C---:B------:R-:W-:Y:S02]  /*9b30*/  FMUL.FTZ R105, R153.reuse, -R106 ;  /* 0x8000006a99697220 */ /* 0x040fe40000410000 */
[----:B------:R-:W-:Y:S02]  /*9b40*/  FMUL.FTZ R153, R153, -R184 ;  /* 0x800000b899997220 */ /* 0x000fe40000410000 */
[----:B------:R-:W-:Y:S02]  /*9b50*/  FMUL.FTZ R139, R139, R235 ;  /* 0x000000eb8b8b7220 */ /* 0x000fe40000410000 */
[----:B------:R-:W-:-:S02]  /*9b60*/  FFMA.FTZ R120, R206, R120, R123 ;  /* 0x00000078ce787223 */ /* 0x000fc4000001007b */
[----:B------:R-:W-:Y:S02]  /*9b70*/  FFMA.FTZ R122, R154, R184, R105 ;  /* 0x000000b89a7a7223 */ /* 0x000fe40000010069 */
[----:B------:R-:W-:Y:S02]  /*9b80*/  FMUL.FTZ R126, R220, UR39 ;  /* 0x00000027dc7e7c20 */ /* 0x000fe40008410000 */
[----:B------:R-:W-:Y:S02]  /*9b90*/  FFMA.FTZ R123, R154, R106, -R153 ;  /* 0x0000006a9a7b7223 */ /* 0x000fe40000010899 */
[----:B------:R-:W-:Y:S02]  /*9ba0*/  FFMA.FTZ R139, R140, R220, R139 ;  /* 0x000000dc8c8b7223 */ /* 0x000fe4000001008b */
[----:B------:R-:W-:Y:S02]  /*9bb0*/  FADD.FTZ R179, -R179, R122 ;  /* 0x0000007ab3b37221 */ /* 0x000fe40000010100 */
[----:B------:R-:W-:-:S02]  /*9bc0*/  FFMA.FTZ R131, R235, UR38, -R126 ;  /* 0x00000026eb837c23 */ /* 0x000fc4000801087e */
[----:B------:R-:W-:Y:S02]  /*9bd0*/  FADD.FTZ R123, R180, R123 ;  /* 0x0000007bb47b7221 */ /* 0x000fe40000010000 */
[----:B------:R-:W-:Y:S02]  /*9be0*/  FADD.FTZ R105, RZ, R139 ;  /* 0x0000008bff697221 */ /* 0x000fe40000010000 */
[C---:B------:R-:W-:Y:S02]  /*9bf0*/  FMUL.FTZ R122, R155.reuse, -R179 ;  /* 0x800000b39b7a7220 */ /* 0x040fe40000410000 */
[----:B------:R-:W-:Y:S02]  /*9c00*/  FMUL.FTZ R139, R206, R131 ;  /* 0x00000083ce8b7220 */ /* 0x000fe40000410000 */
[----:B------:R-:W-:Y:S02]  /*9c10*/  FMUL.FTZ R155, R155, -R123 ;  /* 0x8000007b9b9b7220 */ /* 0x000fe40000410000 */
[----:B------:R-:W-:-:S02]  /*9c20*/  FMUL.FTZ R132, R220, UR38 ;  /* 0x00000026dc847c20 */ /* 0x000fc40008410000 */
[C---:B------:R-:W-:Y:S02]  /*9c30*/  FMUL.FTZ R131, R103.reuse, R105 ;  /* 0x0000006967837220 */ /* 0x040fe40000410000 */
[----:B------:R-:W-:Y:S02]  /*9c40*/  FMUL.FTZ R103, R103, R234 ;  /* 0x000000ea67677220 */ /* 0x000fe40000410000 */
[C---:B------:R-:W-:Y:S02]  /*9c50*/  FFMA.FTZ R155, R156.reuse, R179, R155 ;  /* 0x000000b39c9b7223 */ /* 0x040fe4000001009b */
[----:B------:R-:W-:Y:S02]  /*9c60*/  FFMA.FTZ R141, R235, UR39, R132 ;  /* 0x00000027eb8d7c23 */ /* 0x000fe40008010084 */
[----:B------:R-:W-:Y:S02]  /*9c70*/  FFMA.FTZ R122, R156, R123, -R122 ;  /* 0x0000007b9c7a7223 */ /* 0x000fe4000001087a */
[----:B------:R-:W-:-:S02]  /*9c80*/  FFMA.FTZ R132, R104, R105, R103 ;  /* 0x0000006968847223 */ /* 0x000fc40000010067 */
[----:B------:R-:W-:Y:S02]  /*9c90*/  FMUL.FTZ R103, R105, UR39 ;  /* 0x0000002769677c20 */ /* 0x000fe40008410000 */
[----:B------:R-:W-:Y:S02]  /*9ca0*/  FFMA.FTZ R126, R104, R234, -R131 ;  /* 0x000000ea687e7223 */ /* 0x000fe40000010883 */
[----:B------:R-:W-:Y:S02]  /*9cb0*/  FADD.FTZ R178, -R178, R155 ;  /* 0x0000009bb2b27221 */ /* 0x000fe40000010100 */
[----:B------:R-:W-:Y:S02]  /*9cc0*/  FADD.FTZ R104, R177, R122 ;  /* 0x0000007ab1687221 */ /* 0x000fe40000010000 */
[----:B------:R-:W-:Y:S02]  /*9cd0*/  FMUL.FTZ R131, R105, UR38 ;  /* 0x0000002669837c20 */ /* 0x000fe40008410000 */
[----:B------:R-:W-:-:S02]  /*9ce0*/  FFMA.FTZ R122, R234, UR38, -R103 ;  /* 0x00000026ea7a7c23 */ /* 0x000fc40008010867 */
[C---:B------:R-:W-:Y:S02]  /*9cf0*/  FMUL.FTZ R103, R157.reuse, -R178 ;  /* 0x800000b29d677220 */ /* 0x040fe40000410000 */
[-C--:B------:R-:W-:Y:S02]  /*9d00*/  FMUL.FTZ R157, R157, -R104.reuse ;  /* 0x800000689d9d7220 */ /* 0x080fe40000410000 */
[----:B------:R-:W-:Y:S02]  /*9d10*/  FFMA.FTZ R138, R234, UR39, R131 ;  /* 0x00000027ea8a7c23 */ /* 0x000fe40008010083 */
[C---:B------:R-:W-:Y:S02]  /*9d20*/  FFMA.FTZ R131, R158.reuse, R104, -R103 ;  /* 0x000000689e837223 */ /* 0x040fe40000010867 */
[----:B------:R-:W-:Y:S02]  /*9d30*/  FFMA.FTZ R158, R158, R178, R157 ;  /* 0x000000b29e9e7223 */ /* 0x000fe4000001009d */
[----:B------:R-:W-:-:S02]  /*9d40*/  FMUL.FTZ R145, R205, R126 ;  /* 0x0000007ecd917220 */ /* 0x000fc40000410000 */
[----:B------:R-:W-:Y:S02]  /*9d50*/  FADD.FTZ R173, -R173, R158 ;  /* 0x0000009eadad7221 */ /* 0x000fe40000010100 */
[----:B------:R-:W-:Y:S02]  /*9d60*/  FADD.FTZ R131, R174, R131 ;  /* 0x00000083ae837221 */ /* 0x000fe40000010000 */
[----:B------:R-:W-:Y:S02]  /*9d70*/  FMUL.FTZ R67, R169, UR38 ;  /* 0x00000026a9437c20 */ /* 0x000fe40008410000 */
[----:B------:R-:W-:Y:S02]  /*9d80*/  FADD.FTZ R103, R120, R145 ;  /* 0x0000009178677221 */ /* 0x000fe40000010000 */
[----:B------:R-:W-:Y:S02]  /*9d90*/  FMUL.FTZ R120, R159, -R173 ;  /* 0x800000ad9f787220 */ /* 0x000fe40000410000 */
[C---:B------:R-:W-:Y:S01]  /*9da0*/  FMUL.FTZ R137, R205.reuse, R132 ;  /* 0x00000084cd897220 */ /* 0x040fe20000410000 */
[----:B------:R-:W-:Y:S01]  /*9db0*/  SHF.L.U32 R132, R102, 0x5, RZ ;  /* 0x0000000566847819 */ /* 0x000fe200000006ff */
[----:B------:R-:W-:Y:S01]  /*9dc0*/  FMUL.FTZ R143, R205, R122 ;  /* 0x0000007acd8f7220 */ /* 0x000fe20000410000 */
[----:B------:R-:W-:Y:S01]  /*9dd0*/  MOV R122, UR7 ;  /* 0x00000007007a7c02 */ /* 0x000fe20008000f00 */
[----:B------:R-:W-:Y:S01]  /*9de0*/  FMUL.FTZ R159, R159, -R131 ;  /* 0x800000839f9f7220 */ /* 0x000fe20000410000 */
[----:B------:R-:W-:Y:S01]  /*9df0*/  LEA.HI.SX32 R132, R132, R132, 0x1b ;  /* 0x0000008484847211 */ /* 0x000fe200078fdaff */
[----:B------:R-:W-:-:S02]  /*9e00*/  FFMA.FTZ R67, R249, UR39, R67 ;  /* 0x00000027f9437c23 */ /* 0x000fc40008010043 */
[C---:B------:R-:W-:Y:S01]  /*9e10*/  FFMA.FTZ R120, R160.reuse, R131, -R120 ;  /* 0x00000083a0787223 */ /* 0x040fe20000010878 */
[----:B------:R0:W-:Y:S01]  /*9e20*/  @!P0 STS.128 [R122.X16+0x3650], R68 ;  /* 0x003650447a008388 */ /* 0x0001e2000000cc00 */
[----:B------:R-:W-:Y:S01]  /*9e30*/  FFMA.FTZ R159, R160, R173, R159 ;  /* 0x000000ada09f7223 */ /* 0x000fe2000001009f */
[----:B------:R-:W-:Y:S01]  /*9e40*/  ISETP.GE.AND P0, PT, R147, 0x1, PT ;  /* 0x000000019300780c */ /* 0x000fe20003f06270 */
[----:B------:R-:W-:Y:S01]  /*9e50*/  FFMA.FTZ R67, -R233, R67, -RZ ;  /* 0x00000043e9437223 */ /* 0x000fe200000109ff */
[----:B------:R-:W-:Y:S01]  /*9e60*/  STS [R132.X4+0x10b0], R66 ;  /* 0x0010b04284007388 */ /* 0x000fe20000004800 */
[----:B------:R-:W-:Y:S02]  /*9e70*/  FADD.FTZ R172, -R172, R159 ;  /* 0x0000009facac7221 */ /* 0x000fe40000010100 */
[----:B------:R-:W-:Y:S01]  /*9e80*/  FMUL.FTZ R130, R169, UR39 ;  /* 0x00000027a9827c20 */ /* 0x000fe20008410000 */
[----:B------:R1:W-:Y:S01]  /*9e90*/  STS [R132.X4+0x1084], R67 ;  /* 0x0010844384007388 */ /* 0x0003e20000004800 */
[----:B------:R-:W-:-:S02]  /*9ea0*/  FMUL.FTZ R127, R208, UR39 ;  /* 0x00000027d07f7c20 */ /* 0x000fc40008410000 */
[----:B------:R-:W-:Y:S01]  /*9eb0*/  FFMA.FTZ R130, R249, UR38, -R130 ;  /* 0x00000026f9827c23 */ /* 0x000fe20008010882 */
[----:B------:R2:W-:Y:S01]  /*9ec0*/  STS [R132.X4+0x10a0], R65 ;  /* 0x0010a04184007388 */ /* 0x0005e20000004800 */
[----:B------:R-:W-:Y:S02]  /*9ed0*/  FFMA.FTZ R249, R89, -R49, R249 ;  /* 0x8000003159f97223 */ /* 0x000fe400000100f9 */
[----:B------:R-:W-:Y:S01]  /*9ee0*/  FMUL.FTZ R125, R209, UR39 ;  /* 0x00000027d17d7c20 */ /* 0x000fe20008410000 */
[----:B------:R3:W-:Y:S01]  /*9ef0*/  STS [R132.X4+0x10d0], R64 ;  /* 0x0010d04084007388 */ /* 0x0007e20000004800 */
[----:B0-----:R-:W-:Y:S02]  /*9f00*/  FADD.FTZ R68, R171, R120 ;  /* 0x00000078ab447221 */ /* 0x001fe40000010000 */
[----:B------:R-:W-:Y:S01]  /*9f10*/  FFMA.FTZ R71, R88, -R48, R248 ;  /* 0x8000003058477223 */ /* 0x000fe200000100f8 */
[----:B------:R0:W-:Y:S01]  /*9f20*/  STS [R132.X4+0x10e8], R118 ;  /* 0x0010e87684007388 */ /* 0x0001e20000004800 */
[----:B-1----:R-:W-:-:S02]  /*9f30*/  FMUL.FTZ R67, R161, -R68 ;  /* 0x80000044a1437220 */ /* 0x002fc40000410000 */
[-C--:B------:R-:W-:Y:S01]  /*9f40*/  FMUL.FTZ R161, R161, -R172.reuse ;  /* 0x800000aca1a17220 */ /* 0x080fe20000410000 */
[----:B------:R1:W-:Y:S01]  /*9f50*/  STS [R132.X4+0x10d8], R111 ;  /* 0x0010d86f84007388 */ /* 0x0003e20000004800 */
[C---:B------:R-:W-:Y:S02]  /*9f60*/  FFMA.FTZ R70, R162.reuse, R172, R67 ;  /* 0x000000aca2467223 */ /* 0x040fe40000010043 */
[----:B------:R-:W-:Y:S01]  /*9f70*/  FFMA.FTZ R69, R162, R68, -R161 ;  /* 0x00000044a2457223 */ /* 0x000fe200000108a1 */
[----:B------:R-:W-:Y:S01]  /*9f80*/  STS [R132.X4+0x10a4], R124 ;  /* 0x0010a47c84007388 */ /* 0x000fe20000004800 */
        /* <DEDUP_REMOVED lines=9> */
[----:B------:R-:W-:Y:S02]  /*a020*/  FADD.FTZ R222, R222, R67 ;  /* 0x00000043dede7221 */ /* 0x000fe40000010000 */
[----:B------:R-:W-:Y:S01]  /*a030*/  FADD.FTZ R66, -R223, R164 ;  /* 0x000000a4df427221 */ /* 0x000fe20000010100 */
[----:B------:R0:W-:Y:S01]  /*a040*/  STS [R132.X4+0x10b8], R117 ;  /* 0x0010b87584007388 */ /* 0x0001e20000004800 */
[----:B--2---:R-:W-:-:S02]  /*a050*/  FMUL.FTZ R65, R165, -R222 ;  /* 0x800000dea5417220 */ /* 0x004fc40000410000 */
[-C--:B------:R-:W-:Y:S01]  /*a060*/  FMUL.FTZ R165, R165, -R66.reuse ;  /* 0x80000042a5a57220 */ /* 0x080fe20000410000 */
[----:B------:R-:W-:Y:S01]  /*a070*/  STS [R132.X4+0x10a8], R121 ;  /* 0x0010a87984007388 */ /* 0x000fe20000004800 */
[C---:B------:R-:W-:Y:S02]  /*a080*/  FFMA.FTZ R65, R166.reuse, R66, R65 ;  /* 0x00000042a6417223 */ /* 0x040fe40000010041 */
[----:B------:R-:W-:Y:S01]  /*a090*/  FFMA.FTZ R166, R166, R222, -R165 ;  /* 0x000000dea6a67223 */ /* 0x000fe200000108a5 */
[----:B------:R-:W-:Y:S01]  /*a0a0*/  STS [R132.X4+0x10f0], R139 ;  /* 0x0010f08b84007388 */ /* 0x000fe20000004800 */
[----:B------:R-:W-:Y:S02]  /*a0b0*/  FADD.FTZ R65, -R228, R65 ;  /* 0x00000041e4417221 */ /* 0x000fe40000010100 */
[----:B------:R-:W-:Y:S01]  /*a0c0*/  FADD.FTZ R227, R227, R166 ;  /* 0x000000a6e3e37221 */ /* 0x000fe20000010000 */
[----:B------:R-:W-:Y:S01]  /*a0d0*/  STS [R132.X4+0x10ac], R176 ;  /* 0x0010acb084007388 */ /* 0x000fe20000004800 */
[----:B------:R-:W-:-:S02]  /*a0e0*/  FMUL.FTZ R67, R167, -R65 ;  /* 0x80000041a7437220 */ /* 0x000fc40000410000 */
[-C--:B------:R-:W-:Y:S01]  /*a0f0*/  FMUL.FTZ R167, R167, -R227.reuse ;  /* 0x800000e3a7a77220 */ /* 0x080fe20000410000 */
[----:B------:R-:W-:Y:S01]  /*a100*/  STS [R132.X4+0x10b4], R181 ;  /* 0x0010b4b584007388 */ /* 0x000fe20000004800 */
[C---:B------:R-:W-:Y:S02]  /*a110*/  FFMA.FTZ R67, R168.reuse, R227, -R67 ;  /* 0x000000e3a8437223 */ /* 0x040fe40000010843 */
[----:B---3--:R-:W-:Y:S01]  /*a120*/  FFMA.FTZ R64, R168, R65, R167 ;  /* 0x00000041a8407223 */ /* 0x008fe200000100a7 */
[----:B------:R-:W-:Y:S01]  /*a130*/  STS [R132.X4+0x10bc], R182 ;  /* 0x0010bcb684007388 */ /* 0x000fe20000004800 */
[----:B------:R-:W-:Y:S02]  /*a140*/  FADD.FTZ R232, R232, R67 ;  /* 0x00000043e8e87221 */ /* 0x000fe40000010000 */
[----:B------:R-:W-:Y:S01]  /*a150*/  FADD.FTZ R64, -R231, R64 ;  /* 0x00000040e7407221 */ /* 0x000fe20000010100 */
[----:B------:R-:W-:Y:S01]  /*a160*/  STS [R132.X4+0x10c4], R187 ;  /* 0x0010c4bb84007388 */ /* 0x000fe20000004800 */
[----:B------:R-:W-:-:S02]  /*a170*/  FMUL.FTZ R120, R227, R48 ;  /* 0x00000030e3787220 */ /* 0x000fc40000410000 */
[-C--:B0-----:R-:W-:Y:S01]  /*a180*/  FMUL.FTZ R118, R64, R49.reuse ;  /* 0x0000003140767220 */ /* 0x081fe20000410000 */
[----:B------:R-:W-:Y:S01]  /*a190*/  STS [R132.X4+0x10cc], R188 ;  /* 0x0010ccbc84007388 */ /* 0x000fe20000004800 */
[----:B------:R-:W-:Y:S02]  /*a1a0*/  FMUL.FTZ R122, R65, R48 ;  /* 0x00000030417a7220 */ /* 0x000fe40000410000 */
[----:B------:R-:W-:Y:S01]  /*a1b0*/  FMUL.FTZ R70, R232, R49 ;  /* 0x00000031e8467220 */ /* 0x000fe20000410000 */
[----:B------:R-:W-:Y:S01]  /*a1c0*/  STS [R132.X4+0x10d4], R193 ;  /* 0x0010d4c184007388 */ /* 0x000fe20000004800 */
[----:B-1----:R-:W-:Y:S02]  /*a1d0*/  FMUL.FTZ R111, R207, R120 ;  /* 0x00000078cf6f7220 */ /* 0x002fe40000410000 */
[C---:B------:R-:W-:Y:S01]  /*a1e0*/  FMUL.FTZ R67, R169.reuse, R118 ;  /* 0x00000076a9437220 */ /* 0x040fe20000410000 */
[----:B------:R-:W-:Y:S01]  /*a1f0*/  STS [R132.X4+0x10dc], R194 ;  /* 0x0010dcc284007388 */ /* 0x000fe20000004800 */
[----:B----4-:R-:W-:-:S02]  /*a200*/  FMUL.FTZ R109, R169, R70 ;  /* 0x00000046a96d7220 */ /* 0x010fc40000410000 */
[-C--:B------:R-:W-:Y:S01]  /*a210*/  FFMA.FTZ R124, R71, R122.reuse, -R111 ;  /* 0x0000007a477c7223 */ /* 0x080fe2000001086f */
[----:B------:R-:W-:Y:S01]  /*a220*/  STS [R132.X4+0x10e4], R200 ;  /* 0x0010e4c884007388 */ /* 0x000fe20000004800 */
[----:B------:R-:W-:Y:S02]  /*a230*/  FMUL.FTZ R122, R207, R122 ;  /* 0x0000007acf7a7220 */ /* 0x000fe40000410000 */
[----:B------:R-:W-:Y:S01]  /*a240*/  FFMA.FTZ R67, R70, R249, R67 ;  /* 0x000000f946437223 */ /* 0x000fe20000010043 */
[----:B------:R-:W-:Y:S01]  /*a250*/  STS [R132.X4+0x10ec], R199 ;  /* 0x0010ecc784007388 */ /* 0x000fe20000004800 */
[----:B-----5:R-:W-:Y:S02]  /*a260*/  FMUL.FTZ R113, R66, R47 ;  /* 0x0000002f42717220 */ /* 0x020fe40000410000 */
[----:B------:R-:W-:Y:S01]  /*a270*/  FFMA.FTZ R111, R249, R118, -R109 ;  /* 0x00000076f96f7223 */ /* 0x000fe2000001086d */
[----:B------:R-:W-:Y:S01]  /*a280*/  STS [R132.X4+0x10f8], R143 ;  /* 0x0010f88f84007388 */ /* 0x000fe20000004800 */
[----:B------:R-:W-:-:S02]  /*a290*/  FFMA.FTZ R122, R120, R71, R122 ;  /* 0x00000047787a7223 */ /* 0x000fc4000001007a */
[----:B------:R-:W-:Y:S02]  /*a2a0*/  FADD.FTZ R67, RZ, R67 ;  /* 0x00000043ff437221 */ /* 0x000fe40000010000 */
[-C--:B------:R-:W-:Y:S02]  /*a2b0*/  FMUL.FTZ R109, R222, R47.reuse ;  /* 0x0000002fde6d7220 */ /* 0x080fe40000410000 */
[----:B------:R-:W-:Y:S02]  /*a2c0*/  FFMA.FTZ R118, R87, -R47, R247 ;  /* 0x8000002f57767223 */ /* 0x000fe400000100f7 */
[C---:B------:R-:W-:Y:S02]  /*a2d0*/  FMUL.FTZ R115, R208.reuse, R113 ;  /* 0x00000071d0737220 */ /* 0x040fe40000410000 */
[----:B------:R-:W-:Y:S02]  /*a2e0*/  FMUL.FTZ R130, R233, R130 ;  /* 0x00000082e9827220 */ /* 0x000fe40000410000 */
[----:B------:R-:W-:-:S02]  /*a2f0*/  FMUL.FTZ R136, R208, UR38 ;  /* 0x00000026d0887c20 */ /* 0x000fc40008410000 */
[----:B------:R-:W-:Y:S01]  /*a300*/  FFMA.FTZ R127, R247, UR38, -R127 ;  /* 0x00000026f77f7c23 */ /* 0x000fe2000801087f */
[----:B------:R0:W-:Y:S01]  /*a310*/  STS [R132.X4+0x1080], R130 ;  /* 0x0010808284007388 */ /* 0x0001e20000004800 */
[----:B------:R-:W-:Y:S02]  /*a320*/  FMUL.FTZ R134, R209, UR38 ;  /* 0x00000026d1867c20 */ /* 0x000fe40008410000 */
[----:B------:R-:W-:Y:S02]  /*a330*/  FFMA.FTZ R125, R246, UR38, -R125 ;  /* 0x00000026f67d7c23 */ /* 0x000fe4000801087d */
[----:B------:R-:W-:Y:S02]  /*a340*/  FADD.FTZ R67, R67, R122 ;  /* 0x0000007a43437221 */ /* 0x000fe40000010000 */
[----:B------:R-:W-:Y:S02]  /*a350*/  FMUL.FTZ R117, R208, R109 ;  /* 0x0000006dd0757220 */ /* 0x000fe40000410000 */
[----:B------:R-:W-:-:S02]  /*a360*/  FFMA.FTZ R122, R109, R118, R115 ;  /* 0x000000766d7a7223 */ /* 0x000fc40000010073 */
[----:B------:R-:W-:Y:S02]  /*a370*/  FFMA.FTZ R136, R247, UR39, R136 ;  /* 0x00000027f7887c23 */ /* 0x000fe40008010088 */
[----:B------:R-:W-:Y:S02]  /*a380*/  FMUL.FTZ R127, R224, R127 ;  /* 0x0000007fe07f7220 */ /* 0x000fe40000410000 */
[----:B------:R-:W-:Y:S02]  /*a390*/  FFMA.FTZ R134, R246, UR39, R134 ;  /* 0x00000027f6867c23 */ /* 0x000fe40008010086 */
[----:B------:R-:W-:Y:S01]  /*a3a0*/  FMUL.FTZ R125, R170, R125 ;  /* 0x0000007daa7d7220 */ /* 0x000fe20000410000 */
[----:B------:R-:W-:Y:S01]  /*a3b0*/  STS [R132.X4+0x1090], R127 ;  /* 0x0010907f84007388 */ /* 0x000fe20000004800 */
[----:B------:R-:W-:Y:S02]  /*a3c0*/  FADD.FTZ R111, RZ, R111 ;  /* 0x0000006fff6f7221 */ /* 0x000fe40000010000 */
[----:B------:R-:W-:Y:S01]  /*a3d0*/  FFMA.FTZ R117, R118, R113, -R117 ;  /* 0x0000007176757223 */ /* 0x000fe20000010875 */
[----:B------:R1:W-:Y:S01]  /*a3e0*/  STS [R132.X4+0x1098], R125 ;  /* 0x0010987d84007388 */ /* 0x0003e20000004800 */
[----:B------:R-:W-:-:S02]  /*a3f0*/  FADD.FTZ R67, R67, R122 ;  /* 0x0000007a43437221 */ /* 0x000fc40000010000 */
[-C--:B0-----:R-:W-:Y:S02]  /*a400*/  FMUL.FTZ R130, R225, R46.reuse ;  /* 0x0000002ee1827220 */ /* 0x081fe40000410000 */
[----:B------:R-:W-:Y:S02]  /*a410*/  FMUL.FTZ R113, R68, R45 ;  /* 0x0000002d44717220 */ /* 0x000fe40000410000 */
[----:B------:R-:W-:Y:S02]  /*a420*/  FMUL.FTZ R122, R69, R46 ;  /* 0x0000002e457a7220 */ /* 0x000fe40000410000 */
[----:B------:R-:W-:Y:S02]  /*a430*/  FFMA.FTZ R136, -R224, R136, -RZ ;  /* 0x00000088e0887223 */ /* 0x000fe400000109ff */
[----:B------:R-:W-:Y:S02]  /*a440*/  FFMA.FTZ R134, -R170, R134, -RZ ;  /* 0x00000086aa867223 */ /* 0x000fe400000109ff */
[----:B------:R-:W-:Y:S01]  /*a450*/  FADD.FTZ R124, R111, R124 ;  /* 0x0000007c6f7c7221 */ /* 0x000fe20000010000 */
[----:B------:R-:W-:Y:S01]  /*a460*/  STS [R132.X4+0x1094], R136 ;  /* 0x0010948884007388 */ /* 0x000fe20000004800 */
[----:B------:R-:W-:-:S02]  /*a470*/  FFMA.FTZ R111, R86, -R46, R246 ;  /* 0x8000002e566f7223 */ /* 0x000fc400000100f6 */
[-C--:B------:R-:W-:Y:S01]  /*a480*/  FFMA.FTZ R126, R85, -R45.reuse, R245 ;  /* 0x8000002d557e7223 */ /* 0x080fe200000100f5 */
[----:B------:R0:W-:Y:S01]  /*a490*/  STS [R132.X4+0x109c], R134 ;  /* 0x00109c8684007388 */ /* 0x0001e20000004800 */
[C---:B------:R-:W-:Y:S02]  /*a4a0*/  FMUL.FTZ R115, R209.reuse, R130 ;  /* 0x00000082d1737220 */ /* 0x040fe40000410000 */
[----:B-1----:R-:W-:Y:S02]  /*a4b0*/  FMUL.FTZ R125, R172, R45 ;  /* 0x0000002dac7d7220 */ /* 0x002fe40000410000 */
[----:B------:R-:W-:Y:S02]  /*a4c0*/  FMUL.FTZ R127, R210, R113 ;  /* 0x00000071d27f7220 */ /* 0x000fe40000410000 */
[----:B------:R-:W-:Y:S02]  /*a4d0*/  FMUL.FTZ R121, R209, R122 ;  /* 0x0000007ad1797220 */ /* 0x000fe40000410000 */
[----:B------:R-:W-:-:S02]  /*a4e0*/  FFMA.FTZ R205, -R205, R138, -RZ ;  /* 0x0000008acdcd7223 */ /* 0x000fc400000109ff */
[----:B0-----:R-:W-:Y:S02]  /*a4f0*/  FFMA.FTZ R134, R122, R111, R115 ;  /* 0x0000006f7a867223 */ /* 0x001fe40000010073 */
[-C--:B------:R-:W-:Y:S01]  /*a500*/  FFMA.FTZ R136, R126, R125.reuse, -R127 ;  /* 0x0000007d7e887223 */ /* 0x080fe2000001087f */
[----:B------:R-:W-:Y:S01]  /*a510*/  STS [R132.X4+0x10fc], R205 ;  /* 0x0010fccd84007388 */ /* 0x000fe20000004800 */
[----:B------:R-:W-:Y:S02]  /*a520*/  FFMA.FTZ R130, R111, R130, -R121 ;  /* 0x000000826f827223 */ /* 0x000fe40000010879 */
[----:B------:R-:W-:Y:S02]  /*a530*/  FADD.FTZ R115, R124, R117 ;  /* 0x000000757c737221 */ /* 0x000fe40000010000 */
[----:B------:R-:W-:Y:S02]  /*a540*/  FMUL.FTZ R125, R210, R125 ;  /* 0x0000007dd27d7220 */ /* 0x000fe40000410000 */
[----:B------:R-:W-:-:S02]  /*a550*/  FMUL.FTZ R138, R173, R44 ;  /* 0x0000002cad8a7220 */ /* 0x000fc40000410000 */
[----:B------:R-:W-:Y:S02]  /*a560*/  FADD.FTZ R67, R67, R134 ;  /* 0x0000008643437221 */ /* 0x000fe40000010000 */
[-C--:B------:R-:W-:Y:S02]  /*a570*/  FMUL.FTZ R124, R131, R44.reuse ;  /* 0x0000002c837c7220 */ /* 0x080fe40000410000 */
[----:B------:R-:W-:Y:S02]  /*a580*/  FFMA.FTZ R117, R84, -R44, R244 ;  /* 0x8000002c54757223 */ /* 0x000fe400000100f4 */
[----:B------:R-:W-:Y:S02]  /*a590*/  FFMA.FTZ R134, R113, R126, R125 ;  /* 0x0000007e71867223 */ /* 0x000fe4000001007d */
[----:B------:R-:W-:Y:S02]  /*a5a0*/  FMUL.FTZ R121, R211, R138 ;  /* 0x0000008ad3797220 */ /* 0x000fe40000410000 */
[----:B------:R-:W-:-:S02]  /*a5b0*/  FADD.FTZ R115, R115, R130 ;  /* 0x0000008273737221 */ /* 0x000fc40000010000 */
[----:B------:R-:W-:Y:S02]  /*a5c0*/  FMUL.FTZ R133, R207, UR39 ;  /* 0x00000027cf857c20 */ /* 0x000fe40008410000 */
[----:B------:R-:W-:Y:S02]  /*a5d0*/  FADD.FTZ R67, R67, R134 ;  /* 0x0000008643437221 */ /* 0x000fe40000010000 */
[----:B------:R-:W-:Y:S02]  /*a5e0*/  FFMA.FTZ R130, R124, R117, R121 ;  /* 0x000000757c827223 */ /* 0x000fe40000010079 */
[----:B------:R-:W-:Y:S02]  /*a5f0*/  FADD.FTZ R136, R115, R136 ;  /* 0x0000008873887221 */ /* 0x000fe40000010000 */
[----:B------:R-:W-:Y:S02]  /*a600*/  FMUL.FTZ R115, R104, R43 ;  /* 0x0000002b68737220 */ /* 0x000fe40000410000 */
[----:B------:R-:W-:-:S02]  /*a610*/  FFMA.FTZ R133, R248, UR38, -R133 ;  /* 0x00000026f8857c23 */ /* 0x000fc40008010885 */
[----:B------:R-:W-:Y:S02]  /*a620*/  FADD.FTZ R67, R67, R130 ;  /* 0x0000008243437221 */ /* 0x000fe40000010000 */
[-C--:B------:R-:W-:Y:S02]  /*a630*/  FFMA.FTZ R130, R83, -R43.reuse, R243 ;  /* 0x8000002b53827223 */ /* 0x080fe400000100f3 */
[----:B------:R-:W-:Y:S02]  /*a640*/  FMUL.FTZ R121, R178, R43 ;  /* 0x0000002bb2797220 */ /* 0x000fe40000410000 */
[----:B------:R-:W-:Y:S02]  /*a650*/  FMUL.FTZ R127, R212, R115 ;  /* 0x00000073d47f7220 */ /* 0x000fe40000410000 */
[----:B------:R-:W-:Y:S02]  /*a660*/  FMUL.FTZ R133, R221, R133 ;  /* 0x00000085dd857220 */ /* 0x000fe40000410000 */
[----:B------:R-:W-:-:S02]  /*a670*/  FMUL.FTZ R125, R211, R124 ;  /* 0x0000007cd37d7220 */ /* 0x000fc40000410000 */
[----:B------:R-:W-:Y:S01]  /*a680*/  FFMA.FTZ R141, -R206, R141, -RZ ;  /* 0x0000008dce8d7223 */ /* 0x000fe200000109ff */
[----:B------:R0:W-:Y:S01]  /*a690*/  STS [R132.X4+0x1088], R133 ;  /* 0x0010888584007388 */ /* 0x0001e20000004800 */
[-C--:B------:R-:W-:Y:S02]  /*a6a0*/  FFMA.FTZ R140, R130, R121.reuse, -R127 ;  /* 0x00000079828c7223 */ /* 0x080fe4000001087f */
[----:B------:R-:W-:Y:S01]  /*a6b0*/  FFMA.FTZ R125, R117, R138, -R125 ;  /* 0x0000008a757d7223 */ /* 0x000fe2000001087d */
[----:B------:R1:W-:Y:S01]  /*a6c0*/  STS [R132.X4+0x10f4], R141 ;  /* 0x0010f48d84007388 */ /* 0x0003e20000004800 */
[----:B------:R-:W-:Y:S02]  /*a6d0*/  FMUL.FTZ R127, R212, R121 ;  /* 0x00000079d47f7220 */ /* 0x000fe40000410000 */
[----:B------:R-:W-:Y:S02]  /*a6e0*/  FMUL.FTZ R121, R106, R41 ;  /* 0x000000296a797220 */ /* 0x000fe40000410000 */
[----:B------:R-:W-:-:S02]  /*a6f0*/  FMUL.FTZ R135, R207, UR38 ;  /* 0x00000026cf877c20 */ /* 0x000fc40008410000 */
[----:B0-----:R-:W-:Y:S02]  /*a700*/  FMUL.FTZ R133, R179, R42 ;  /* 0x0000002ab3857220 */ /* 0x001fe40000410000 */
[----:B------:R-:W-:Y:S02]  /*a710*/  FADD.FTZ R125, R136, R125 ;  /* 0x0000007d887d7221 */ /* 0x000fe40000010000 */
[-C--:B------:R-:W-:Y:S02]  /*a720*/  FFMA.FTZ R136, R81, -R41.reuse, R241 ;  /* 0x8000002951887223 */ /* 0x080fe400000100f1 */
[----:B------:R-:W-:Y:S02]  /*a730*/  FMUL.FTZ R139, R184, R41 ;  /* 0x00000029b88b7220 */ /* 0x000fe40000410000 */
[----:B------:R-:W-:Y:S02]  /*a740*/  FFMA.FTZ R138, R115, R130, R127 ;  /* 0x00000082738a7223 */ /* 0x000fe4000001007f */
[----:B-1----:R-:W-:-:S02]  /*a750*/  FMUL.FTZ R141, R214, R121 ;  /* 0x00000079d68d7220 */ /* 0x002fc40000410000 */
[-C--:B------:R-:W-:Y:S02]  /*a760*/  FFMA.FTZ R242, R82, -R42.reuse, R242 ;  /* 0x8000002a52f27223 */ /* 0x080fe400000100f2 */
[----:B------:R-:W-:Y:S02]  /*a770*/  FMUL.FTZ R134, R123, R42 ;  /* 0x0000002a7b867220 */ /* 0x000fe40000410000 */
[----:B------:R-:W-:Y:S02]  /*a780*/  FMUL.FTZ R127, R213, R133 ;  /* 0x00000085d57f7220 */ /* 0x000fe40000410000 */
[----:B------:R-:W-:Y:S02]  /*a790*/  FFMA.FTZ R135, R248, UR39, R135 ;  /* 0x00000027f8877c23 */ /* 0x000fe40008010087 */
[----:B------:R-:W-:Y:S02]  /*a7a0*/  FADD.FTZ R67, R67, R138 ;  /* 0x0000008a43437221 */ /* 0x000fe40000010000 */
[----:B------:R-:W-:-:S02]  /*a7b0*/  FFMA.FTZ R170, R136, R139, -R141 ;  /* 0x0000008b88aa7223 */ /* 0x000fc4000001088d */
[----:B------:R-:W-:Y:S02]  /*a7c0*/  FFMA.FTZ R138, R134, R242, R127 ;  /* 0x000000f2868a7223 */ /* 0x000fe4000001007f */
[----:B------:R-:W-:Y:S02]  /*a7d0*/  FMUL.FTZ R139, R214, R139 ;  /* 0x0000008bd68b7220 */ /* 0x000fe40000410000 */
[----:B------:R-:W-:Y:S02]  /*a7e0*/  FFMA.FTZ R135, -R221, R135, -RZ ;  /* 0x00000087dd877223 */ /* 0x000fe400000109ff */
[----:B------:R-:W-:Y:S02]  /*a7f0*/  FADD.FTZ R67, R67, R138 ;  /* 0x0000008a43437221 */ /* 0x000fe40000010000 */
[----:B------:R-:W-:Y:S01]  /*a800*/  FFMA.FTZ R168, R121, R136, R139 ;  /* 0x0000008879a87223 */ /* 0x000fe2000001008b */
[----:B------:R0:W-:Y:S01]  /*a810*/  STS [R132.X4+0x108c], R135 ;  /* 0x00108c8784007388 */ /* 0x0001e20000004800 */
[----:B------:R-:W-:-:S02]  /*a820*/  FADD.FTZ R125, R125, R140 ;  /* 0x0000008c7d7d7221 */ /* 0x000fc40000010000 */
[----:B------:R-:W-:Y:S02]  /*a830*/  FADD.FTZ R168, R67, R168 ;  /* 0x000000a843a87221 */ /* 0x000fe40000010000 */
[----:B------:R-:W-:Y:S02]  /*a840*/  FMUL.FTZ R67, R201, UR43 ;  /* 0x0000002bc9437c20 */ /* 0x000fe40008410000 */
[C---:B------:R-:W-:Y:S02]  /*a850*/  FMUL.FTZ R140, R114.reuse, UR43 ;  /* 0x0000002b728c7c20 */ /* 0x040fe40008410000 */
[----:B------:R-:W-:Y:S02]  /*a860*/  FFMA.FTZ R138, R114, UR41, -R67 ;  /* 0x00000029728a7c23 */ /* 0x000fe40008010843 */
[----:B0-----:R-:W-:Y:S02]  /*a870*/  FMUL.FTZ R135, R213, R134 ;  /* 0x00000086d5877220 */ /* 0x001fe40000410000 */
[----:B------:R-:W-:-:S02]  /*a880*/  FMUL.FTZ R67, R198, UR43 ;  /* 0x0000002bc6437c20 */ /* 0x000fc40008410000 */
[----:B------:R-:W-:Y:S02]  /*a890*/  FFMA.FTZ R142, R242, R133, -R135 ;  /* 0x00000085f28e7223 */ /* 0x000fe40000010887 */
[----:B------:R-:W-:Y:S02]  /*a8a0*/  FMUL.FTZ R127, R192, UR43 ;  /* 0x0000002bc07f7c20 */ /* 0x000fe40008410000 */
[----:B------:R-:W-:Y:S02]  /*a8b0*/  FADD.FTZ R125, R125, R142 ;  /* 0x0000008e7d7d7221 */ /* 0x000fe40000010000 */
[----:B------:R-:W-:Y:S02]  /*a8c0*/  FFMA.FTZ R142, R112, UR41, -R67 ;  /* 0x00000029708e7c23 */ /* 0x000fe40008010843 */
[----:B------:R-:W-:Y:S02]  /*a8d0*/  FMUL.FTZ R146, R189, UR43 ;  /* 0x0000002bbd927c20 */ /* 0x000fe40008410000 */
[----:B------:R-:W-:-:S02]  /*a8e0*/  FADD.FTZ R170, R125, R170 ;  /* 0x000000aa7daa7221 */ /* 0x000fc40000010000 */
[----:B------:R-:W-:Y:S02]  /*a8f0*/  FMUL.FTZ R67, R116, UR43 ;  /* 0x0000002b74437c20 */ /* 0x000fe40008410000 */
[----:B------:R-:W-:Y:S02]  /*a900*/  FMUL.FTZ R148, R119, UR43 ;  /* 0x0000002b77947c20 */ /* 0x000fe40008410000 */
[----:B------:R-:W-:Y:S02]  /*a910*/  FMUL.FTZ R150, R185, UR43 ;  /* 0x0000002bb9967c20 */ /* 0x000fe40008410000 */
[----:B------:R-:W-:Y:S02]  /*a920*/  FMUL.FTZ R152, R179, UR43 ;  /* 0x0000002bb3987c20 */ /* 0x000fe40008410000 */
[----:B------:R-:W-:Y:S02]  /*a930*/  FMUL.FTZ R158, R227, UR43 ;  /* 0x0000002be39e7c20 */ /* 0x000fe40008410000 */
[----:B------:R-:W-:-:S02]  /*a940*/  FFMA.FTZ R125, R201, UR41, R140 ;  /* 0x00000029c97d7c23 */ /* 0x000fc4000801008c */
[----:B------:R-:W-:Y:S02]  /*a950*/  FFMA.FTZ R140, R116, UR41, -R127 ;  /* 0x00000029748c7c23 */ /* 0x000fe4000801087f */
[C---:B------:R-:W-:Y:S02]  /*a960*/  FFMA.FTZ R127, R119.reuse, UR41, -R146 ;  /* 0x00000029777f7c23 */ /* 0x040fe40008010892 */
[----:B------:R-:W-:Y:S02]  /*a970*/  FMUL.FTZ R171, R119, R38 ;  /* 0x0000002677ab7220 */ /* 0x000fe40000410000 */
[----:B------:R-:W-:Y:S02]  /*a980*/  FFMA.FTZ R132, R192, UR41, R67 ;  /* 0x00000029c0847c23 */ /* 0x000fe40008010043 */
[----:B------:R-:W-:Y:S02]  /*a990*/  FMUL.FTZ R146, R107, UR43 ;  /* 0x0000002b6b927c20 */ /* 0x000fe40008410000 */
[----:B------:R-:W-:-:S02]  /*a9a0*/  FFMA.FTZ R119, R189, UR41, R148 ;  /* 0x00000029bd777c23 */ /* 0x000fc40008010094 */
[----:B------:R-:W-:Y:S02]  /*a9b0*/  FFMA.FTZ R149, R107, UR41, R150 ;  /* 0x000000296b957c23 */ /* 0x000fe40008010096 */
[----:B------:R-:W-:Y:S02]  /*a9c0*/  FFMA.FTZ R155, R123, UR41, R152 ;  /* 0x000000297b9b7c23 */ /* 0x000fe40008010098 */
[C---:B------:R-:W-:Y:S02]  /*a9d0*/  FFMA.FTZ R158, R65.reuse, UR41, -R158 ;  /* 0x00000029419e7c23 */ /* 0x040fe4000801089e */
[----:B------:R-:W-:Y:S02]  /*a9e0*/  FMUL.FTZ R164, R65, UR43 ;  /* 0x0000002b41a47c20 */ /* 0x000fe40008410000 */
[----:B------:R-:W-:Y:S02]  /*a9f0*/  FMUL.FTZ R145, R204, UR43 ;  /* 0x0000002bcc917c20 */ /* 0x000fe40008410000 */
[----:B------:R-:W-:-:S02]  /*aa00*/  FMUL.FTZ R143, R202, UR43 ;  /* 0x0000002bca8f7c20 */ /* 0x000fc40008410000 */
[----:B------:R-:W-:Y:S02]  /*aa10*/  FMUL.FTZ R141, R112, UR43 ;  /* 0x0000002b708d7c20 */ /* 0x000fe40008410000 */
[----:B------:R-:W-:Y:S02]  /*aa20*/  FMUL.FTZ R139, R110, UR43 ;  /* 0x0000002b6e8b7c20 */ /* 0x000fe40008410000 */
[----:B------:R-:W-:Y:S02]  /*aa30*/  FMUL.FTZ R135, R196, UR43 ;  /* 0x0000002bc4877c20 */ /* 0x000fe40008410000 */
[----:B------:R-:W-:Y:S02]  /*aa40*/  FMUL.FTZ R133, R189, R38 ;  /* 0x00000026bd857220 */ /* 0x000fe40000410000 */
[----:B------:R-:W-:Y:S02]  /*aa50*/  FMUL.FTZ R148, R107, R40 ;  /* 0x000000286b947220 */ /* 0x000fe40000410000 */
        /* <DEDUP_REMOVED lines=15> */
[----:B------:R-:W-:Y:S02]  /*ab50*/  FFMA.FTZ R146, R185, UR41, -R146 ;  /* 0x00000029b9927c23 */ /* 0x000fe40008010892 */
[----:B------:R-:W-:Y:S02]  /*ab60*/  FFMA.FTZ R240, R80, -R40, R240 ;  /* 0x8000002850f07223 */ /* 0x000fe400000100f0 */
[----:B------:R-:W-:Y:S02]  /*ab70*/  FFMA.FTZ R144, R79, -R38, R239 ;  /* 0x800000264f907223 */ /* 0x000fe400000100ef */
[----:B------:R-:W-:-:S02]  /*ab80*/  FFMA.FTZ R145, R202, UR41, -R145 ;  /* 0x00000029ca917c23 */ /* 0x000fc40008010891 */
[----:B------:R-:W-:Y:S02]  /*ab90*/  FFMA.FTZ R143, R204, UR41, R143 ;  /* 0x00000029cc8f7c23 */ /* 0x000fe4000801008f */
[----:B------:R-:W-:Y:S02]  /*aba0*/  FFMA.FTZ R141, R198, UR41, R141 ;  /* 0x00000029c68d7c23 */ /* 0x000fe4000801008d */
[----:B------:R-:W-:Y:S02]  /*abb0*/  FFMA.FTZ R139, R196, UR41, -R139 ;  /* 0x00000029c48b7c23 */ /* 0x000fe4000801088b */
[----:B------:R-:W-:Y:S02]  /*abc0*/  FFMA.FTZ R135, R110, UR41, R135 ;  /* 0x000000296e877c23 */ /* 0x000fe40008010087 */
[----:B------:R-:W-:Y:S02]  /*abd0*/  FMUL.FTZ R174, R216, R133 ;  /* 0x00000085d8ae7220 */ /* 0x000fe40000410000 */
[----:B------:R-:W-:-:S02]  /*abe0*/  FMUL.FTZ R185, R185, R40 ;  /* 0x00000028b9b97220 */ /* 0x000fc40000410000 */
[----:B------:R-:W-:Y:S02]  /*abf0*/  FMUL.FTZ R175, R215, R148 ;  /* 0x00000094d7af7220 */ /* 0x000fe40000410000 */
[----:B------:R-:W-:Y:S02]  /*ac00*/  FFMA.FTZ R151, R184, UR41, -R151 ;  /* 0x00000029b8977c23 */ /* 0x000fe40008010897 */
[----:B------:R-:W-:Y:S02]  /*ac10*/  FFMA.FTZ R150, R179, UR41, -R150 ;  /* 0x00000029b3967c23 */ /* 0x000fe40008010896 */
[----:B------:R-:W-:Y:S02]  /*ac20*/  FFMA.FTZ R153, R106, UR41, R153 ;  /* 0x000000296a997c23 */ /* 0x000fe40008010099 */
[----:B------:R-:W-:Y:S02]  /*ac30*/  FFMA.FTZ R157, R178, UR41, -R157 ;  /* 0x00000029b29d7c23 */ /* 0x000fe4000801089d */
[----:B------:R-:W-:-:S02]  /*ac40*/  FFMA.FTZ R152, R173, UR41, -R152 ;  /* 0x00000029ad987c23 */ /* 0x000fc40008010898 */
[----:B------:R-:W-:Y:S02]  /*ac50*/  FFMA.FTZ R159, R172, UR41, -R159 ;  /* 0x00000029ac9f7c23 */ /* 0x000fe4000801089f */
[----:B------:R-:W-:Y:S02]  /*ac60*/  FFMA.FTZ R161, R104, UR41, R161 ;  /* 0x0000002968a17c23 */ /* 0x000fe400080100a1 */
[----:B------:R-:W-:Y:S02]  /*ac70*/  FFMA.FTZ R154, R131, UR41, R154 ;  /* 0x00000029839a7c23 */ /* 0x000fe4000801009a */
[----:B------:R-:W-:Y:S02]  /*ac80*/  FFMA.FTZ R163, R68, UR41, R163 ;  /* 0x0000002944a37c23 */ /* 0x000fe400080100a3 */
[----:B------:R-:W-:Y:S02]  /*ac90*/  FFMA.FTZ R156, R225, UR41, -R156 ;  /* 0x00000029e19c7c23 */ /* 0x000fe4000801089c */
[----:B------:R-:W-:-:S02]  /*aca0*/  FFMA.FTZ R165, R66, UR41, -R165 ;  /* 0x0000002942a57c23 */ /* 0x000fc400080108a5 */
        /* <DEDUP_REMOVED lines=13> */
[----:B------:R-:W-:Y:S02]  /*ad80*/  ULEA UR45, UR24, 0xfffffc00, 0xa ;  /* 0xfffffc00182d7891 */ /* 0x000fe4000f8e503f */
[----:B------:R-:W-:Y:S02]  /*ad90*/  USHF.R.U64 UR41, UR36, 0x1, UR37 ;  /* 0x0000000124297899 */ /* 0x000fe40008001225 */
        /* <DEDUP_REMOVED lines=22> */
.L_x_8536:
[----:B------:R-:W-:Y:S05]  /*af00*/  BSYNC B0 ;  /* 0x0000000000007941 */ /* 0x000fea0003800000 */
.L_x_8535:
[-C--:B------:R-:W-:Y:S01]  /*af10*/  FFMA.FTZ R175, R240, R185.reuse, -R175 ;  /* 0x000000b9f0af7223 */ /* 0x080fe200000108af */
[----:B------:R-:W-:Y:S01]  /*af20*/  ULDC.64 UR36, c[0x0][0x2b8] ;  /* 0x0000ae0000247ab9 */ /* 0x000fe20000000a00 */
[----:B------:R-:W-:Y:S01]  /*af30*/  FMUL.FTZ R185, R215, R185 ;  /* 0x000000b9d7b97220 */ /* 0x000fe20000410000 */
[----:B------:R-:W-:Y:S01]  /*af40*/  USHF.R.U32.HI UR38, URZ, 0x1, UR37 ;  /* 0x000000013f267899 */ /* 0x000fe20008011625 */
[-C--:B------:R-:W-:Y:S01]  /*af50*/  FFMA.FTZ R65, R144, R171.reuse, -R174 ;  /* 0x000000ab90417223 */ /* 0x080fe200000108ae */
        /* <DEDUP_REMOVED lines=9> */
[-C--:B------:R-:W-:Y:S01]  /*aff0*/  FMUL.FTZ R108, R192, R33.reuse ;  /* 0x00000021c06c7220 */ /* 0x080fe20000410000 */
[----:B------:R-:W-:Y:S01]  /*b000*/  ULDC.64 UR36, c[0x0][0x2c0] ;  /* 0x0000b00000247ab9 */ /* 0x000fe20000000a00 */
[----:B------:R-:W-:Y:S01]  /*b010*/  FFMA.FTZ R64, R133, R144, R171 ;  /* 0x0000009085407223 */ /* 0x000fe200000100ab */
[----:B------:R-:W-:Y:S01]  /*b020*/  UIADD3 UR39, UR40, UR39, URZ ;  /* 0x0000002728277290 */ /* 0x000fe2000fffe03f */
[----:B------:R-:W-:Y:S01]  /*b030*/  FADD.FTZ R170, R170, R175 ;  /* 0x000000afaaaa7221 */ /* 0x000fe20000010000 */
[----:B------:R-:W-:Y:S01]  /*b040*/  UIMAD UR40, UR15, UR36, URZ ;  /* 0x000000240f2872a4 */ /* 0x000fe2000f8e023f */
[----:B------:R-:W-:Y:S01]  /*b050*/  FFMA.FTZ R137, R78, -R33, R238 ;  /* 0x800000214e897223 */ /* 0x000fe200000100ee */
[----:B------:R-:W-:Y:S01]  /*b060*/  UIMAD.WIDE.U32 UR38, UR14, UR36, UR38 ;  /* 0x000000240e2672a5 */ /* 0x000fe2000f8e0026 */
[----:B------:R-:W-:Y:S01]  /*b070*/  FMUL.FTZ R171, R110, R29 ;  /* 0x0000001d6eab7220 */ /* 0x000fe20000410000 */
[----:B------:R-:W-:Y:S01]  /*b080*/  UIMAD UR40, UR14, UR37, UR40 ;  /* 0x000000250e2872a4 */ /* 0x000fe2000f8e0228 */
[----:B0-----:R-:W-:Y:S01]  /*b090*/  FMUL.FTZ R66, R116, R33 ;  /* 0x0000002174427220 */ /* 0x001fe20000410000 */
[----:B------:R-:W-:Y:S01]  /*b0a0*/  BSSY B0, `(.L_x_8537) ;  /* 0x0000049000007945 */ /* 0x000fe20003800000 */
[----:B------:R-:W-:Y:S01]  /*b0b0*/  FMUL.FTZ R67, R217, R108 ;  /* 0x0000006cd9437220 */ /* 0x000fe20000410000 */
[----:B------:R-:W-:Y:S01]  /*b0c0*/  ULDC.64 UR36, c[0x0][0x320] ;  /* 0x0000c80000247ab9 */ /* 0x000fe20000000a00 */
[----:B------:R-:W-:Y:S01]  /*b0d0*/  FADD.FTZ R65, R170, R65 ;  /* 0x00000041aa417221 */ /* 0x000fe20000010000 */
[----:B------:R-:W-:Y:S01]  /*b0e0*/  UIADD3 UR40, UR40, UR39, URZ ;  /* 0x0000002728287290 */ /* 0x000fe2000fffe03f */
[-C--:B------:R-:W-:Y:S01]  /*b0f0*/  FFMA.FTZ R116, R77, -R29.reuse, R237 ;  /* 0x8000001d4d747223 */ /* 0x080fe200000100ed */
[----:B------:R-:W-:Y:S01]  /*b100*/  ULEA UR39, UP0, UR38, UR36, 0x3 ;  /* 0x0000002426277291 */ /* 0x000fe2000f80183f */
[----:B------:R-:W-:Y:S01]  /*b110*/  FMUL.FTZ R173, R196, R29 ;  /* 0x0000001dc4ad7220 */ /* 0x000fe20000410000 */
[----:B------:R-:W-:Y:S01]  /*b120*/  UIADD3 UR36, UR6, -UR41, URZ ;  /* 0x8000002906247290 */ /* 0x000fe2000fffe03f */
[----:B------:R-:W-:Y:S01]  /*b130*/  FMUL.FTZ R172, R218, R171 ;  /* 0x000000abdaac7220 */ /* 0x000fe20000410000 */
[----:B------:R-:W-:Y:S01]  /*b140*/  ULEA.HI.X UR37, UR38, UR37, UR40, 0x3, UP0 ;  /* 0x0000002526257291 */ /* 0x000fe200080f1c28 */
[-C--:B------:R-:W-:Y:S01]  /*b150*/  FFMA.FTZ R170, R137, R66.reuse, -R67 ;  /* 0x0000004289aa7223 */ /* 0x080fe20000010843 */
[----:B------:R-:W-:Y:S01]  /*b160*/  UIMAD UR36, UR36, -0x400, URZ ;  /* 0xfffffc00242478a4 */ /* 0x000fe2000f8e023f */
[----:B------:R-:W-:Y:S01]  /*b170*/  FMUL.FTZ R66, R217, R66 ;  /* 0x00000042d9427220 */ /* 0x000fe20000410000 */
[----:B------:R-:W-:Y:S01]  /*b180*/  USHF.L.U32 UR38, UR8, 0x2, URZ ;  /* 0x0000000208267899 */ /* 0x000fe2000800063f */
[----:B------:R-:W-:Y:S01]  /*b190*/  FFMA.FTZ R175, R116, R173, -R172 ;  /* 0x000000ad74af7223 */ /* 0x000fe200000108ac */
[----:B------:R-:W-:Y:S01]  /*b1a0*/  ISETP.GE.AND P1, PT, R147, 0x41, PT ;  /* 0x000000419300780c */ /* 0x000fe20003f26270 */
[----:B------:R-:W-:Y:S01]  /*b1b0*/  FADD.FTZ R64, R185, R64 ;  /* 0x00000040b9407221 */ /* 0x000fe20000010000 */
[----:B------:R-:W-:Y:S01]  /*b1c0*/  ISETP.GE.AND P2, PT, R147, 0x61, PT ;  /* 0x000000619300780c */ /* 0x000fe20003f46270 */
[----:B------:R-:W-:Y:S01]  /*b1d0*/  FFMA.FTZ R67, R108, R137, R66 ;  /* 0x000000896c437223 */ /* 0x000fe20000010042 */
[----:B------:R-:W-:Y:S01]  /*b1e0*/  MOV R179, UR38 ;  /* 0x0000002600b37c02 */ /* 0x000fe20008000f00 */
[----:B------:R-:W-:-:S02]  /*b1f0*/  FMUL.FTZ R173, R218, R173 ;  /* 0x000000addaad7220 */ /* 0x000fc40000410000 */
[----:B------:R-:W-:Y:S01]  /*b200*/  FADD.FTZ R67, R64, R67 ;  /* 0x0000004340437221 */ /* 0x000fe20000010000 */
[C---:B------:R-:W-:Y:S01]  /*b210*/  LEA R64, P0, R102.reuse, UR39, 0x2 ;  /* 0x0000002766407c11 */ /* 0x040fe2000f8010ff */
[----:B------:R-:W-:Y:S01]  /*b220*/  FFMA.FTZ R66, R171, R116, R173 ;  /* 0x00000074ab427223 */ /* 0x000fe200000100ad */
[----:B------:R-:W-:Y:S01]  /*b230*/  MOV R173, UR36 ;  /* 0x0000002400ad7c02 */ /* 0x000fe20008000f00 */
[----:B------:R-:W-:Y:S01]  /*b240*/  FADD.FTZ R170, R65, R170 ;  /* 0x000000aa41aa7221 */ /* 0x000fe20000010000 */
[----:B------:R-:W-:Y:S01]  /*b250*/  LEA.HI.X R65, R102, UR37, RZ, 0x2, P0 ;  /* 0x0000002566417c11 */ /* 0x000fe200080f14ff */
[----:B------:R-:W-:Y:S01]  /*b260*/  FADD.FTZ R66, R67, R66 ;  /* 0x0000004243427221 */ /* 0x000fe20000010000 */
[----:B------:R-:W-:Y:S01]  /*b270*/  USHF.L.U64.HI UR39, UR8, 0x2, UR9 ;  /* 0x0000000208277899 */ /* 0x000fe20008010209 */
[-C--:B------:R-:W-:Y:S01]  /*b280*/  FMUL.FTZ R67, R112, R25.reuse ;  /* 0x0000001970437220 */ /* 0x080fe20000410000 */
[----:B------:R-:W-:Y:S01]  /*b290*/  ULDC.64 UR36, c[0x0][0x2d0] ;  /* 0x0000b40000247ab9 */ /* 0x000fe20000000a00 */
[-C--:B------:R-:W-:Y:S01]  /*b2a0*/  FMUL.FTZ R112, R198, R25.reuse ;  /* 0x00000019c6707220 */ /* 0x080fe20000410000 */
[----:B------:R-:W-:Y:S01]  /*b2b0*/  ISETP.GE.AND P0, PT, R147, 0x21, PT ;  /* 0x000000219300780c */ /* 0x000fe20003f06270 */
[----:B------:R-:W-:Y:S01]  /*b2c0*/  FFMA.FTZ R236, R76, -R25, R236 ;  /* 0x800000194cec7223 */ /* 0x000fe200000100ec */
[----:B------:R-:W-:Y:S01]  /*b2d0*/  UIMAD UR36, UR39, UR36, URZ ;  /* 0x00000024272472a4 */ /* 0x000fe2000f8e023f */
[----:B------:R-:W-:-:S02]  /*b2e0*/  FMUL.FTZ R172, R219, R112 ;  /* 0x00000070dbac7220 */ /* 0x000fc40000410000 */
[----:B------:R-:W-:Y:S01]  /*b2f0*/  IMAD.WIDE R64, R173, 0x4, R64 ;  /* 0x00000004ad407825 */ /* 0x000fe200078e0240 */
[----:B------:R-:W-:-:S03]  /*b300*/  UIMAD UR36, UR38, UR37, UR36 ;  /* 0x00000025262472a4 */ /* 0x000fc6000f8e0224 */
[-C--:B------:R-:W-:Y:S02]  /*b310*/  FFMA.FTZ R172, R236, R67.reuse, -R172 ;  /* 0x00000043ecac7223 */ /* 0x080fe400000108ac */
[----:B------:R-:W-:Y:S02]  /*b320*/  FMUL.FTZ R67, R219, R67 ;  /* 0x00000043db437220 */ /* 0x000fe40000410000 */
[-C--:B------:R-:W-:Y:S02]  /*b330*/  FMUL.FTZ R173, R204, R21.reuse ;  /* 0x00000015ccad7220 */ /* 0x080fe40000410000 */
[----:B------:R-:W-:Y:S02]  /*b340*/  FADD.FTZ R175, R170, R175 ;  /* 0x000000afaaaf7221 */ /* 0x000fe40000010000 */
[----:B------:R-:W-:Y:S02]  /*b350*/  FFMA.FTZ R67, R112, R236, R67 ;  /* 0x000000ec70437223 */ /* 0x000fe40000010043 */
[----:B------:R-:W-:-:S02]  /*b360*/  FMUL.FTZ R177, R202, R21 ;  /* 0x00000015cab17220 */ /* 0x000fc40000410000 */
[----:B------:R-:W-:Y:S02]  /*b370*/  FFMA.FTZ R170, R75, -R21, R235 ;  /* 0x800000154baa7223 */ /* 0x000fe400000100eb */
[----:B------:R-:W-:Y:S02]  /*b380*/  FMUL.FTZ R174, R220, R173 ;  /* 0x000000addcae7220 */ /* 0x000fe40000410000 */
[----:B------:R-:W-:Y:S02]  /*b390*/  FADD.FTZ R66, R66, R67 ;  /* 0x0000004342427221 */ /* 0x000fe40000010000 */
[----:B------:R-:W-:Y:S02]  /*b3a0*/  FFMA.FTZ R67, R170, R177, -R174 ;  /* 0x000000b1aa437223 */ /* 0x000fe400000108ae */
[----:B------:R-:W-:Y:S02]  /*b3b0*/  FADD.FTZ R172, R175, R172 ;  /* 0x000000acafac7221 */ /* 0x000fe40000010000 */
[----:B------:R-:W-:-:S02]  /*b3c0*/  FMUL.FTZ R175, R201, R17 ;  /* 0x00000011c9af7220 */ /* 0x000fc40000410000 */
[----:B------:R-:W-:Y:S01]  /*b3d0*/  FADD.FTZ R172, R172, R67 ;  /* 0x00000043acac7221 */ /* 0x000fe20000010000 */
[----:B------:R-:W-:Y:S01]  /*b3e0*/  IADD3 R67, R102, 0x20, RZ ;  /* 0x0000002066437810 */ /* 0x000fe20007ffe0ff */
[----:B------:R-:W-:-:S03]  /*b3f0*/  IMAD.WIDE.U32 R64, R179, c[0x0][0x2d0], R64 ;  /* 0x0000b400b3407a25 */ /* 0x000fc600078e0040 */
[----:B------:R-:W-:Y:S01]  /*b400*/  LEA.HI.SX32 R67, R67, R102, 0x1b ;  /* 0x0000006643437211 */ /* 0x000fe200078fdaff */
[-C--:B------:R-:W-:Y:S01]  /*b410*/  FMUL.FTZ R114, R114, R17.reuse ;  /* 0x0000001172727220 */ /* 0x080fe20000410000 */
[----:B------:R-:W-:Y:S01]  /*b420*/  IADD3 R65, R65, UR36, RZ ;  /* 0x0000002441417c10 */ /* 0x000fe2000fffe0ff */
[----:B------:R-:W-:Y:S02]  /*b430*/  FFMA.FTZ R234, R74, -R17, R234 ;  /* 0x800000114aea7223 */ /* 0x000fe400000100ea */
[----:B------:R-:W-:Y:S01]  /*b440*/  FMUL.FTZ R179, R105, R175 ;  /* 0x000000af69b37220 */ /* 0x000fe20000410000 */
[----:B------:R-:W0:Y:S01]  /*b450*/  LDS R67, [R67.X4+0x1100] ;  /* 0x0011000043437984 */ /* 0x000e220000004800 */
[----:B------:R-:W-:Y:S02]  /*b460*/  FMUL.FTZ R177, R220, R177 ;  /* 0x000000b1dcb17220 */ /* 0x000fe40000410000 */
[----:B------:R-:W-:Y:S02]  /*b470*/  FFMA.FTZ R181, R234, R114, -R179 ;  /* 0x00000072eab57223 */ /* 0x000fe400000108b3 */
[----:B------:R-:W-:-:S02]  /*b480*/  FFMA.FTZ R177, R173, R170, R177 ;  /* 0x000000aaadb17223 */ /* 0x000fc400000100b1 */
[----:B------:R-:W-:Y:S02]  /*b490*/  FMUL.FTZ R114, R105, R114 ;  /* 0x0000007269727220 */ /* 0x000fe40000410000 */
[----:B------:R-:W-:Y:S01]  /*b4a0*/  FADD.FTZ R66, R66, R177 ;  /* 0x000000b142427221 */ /* 0x000fe20000010000 */
[----:B------:R-:W-:Y:S01]  /*b4b0*/  IADD3 R177, R102, 0x40, RZ ;  /* 0x0000004066b17810 */ /* 0x000fe20007ffe0ff */
[----:B------:R-:W-:Y:S02]  /*b4c0*/  FFMA.FTZ R179, R175, R234, R114 ;  /* 0x000000eaafb37223 */ /* 0x000fe40000010072 */
[----:B------:R-:W-:Y:S01]  /*b4d0*/  FADD.FTZ R172, R172, R181 ;  /* 0x000000b5acac7221 */ /* 0x000fe20000010000 */
[----:B------:R-:W-:Y:S01]  /*b4e0*/  LEA.HI.SX32 R177, R177, R102, 0x1b ;  /* 0x00000066b1b17211 */ /* 0x000fe200078fdaff */
[----:B------:R-:W-:Y:S01]  /*b4f0*/  FADD.FTZ R114, R66, R179 ;  /* 0x000000b342727221 */ /* 0x000fe20000010000 */
[----:B------:R-:W-:Y:S01]  /*b500*/  IADD3 R179, R102, 0x60, RZ ;  /* 0x0000006066b37810 */ /* 0x000fe20007ffe0ff */
[----:B------:R-:W-:Y:S05]  /*b510*/  @!P0 BRA `(.L_x_8538) ;  /* 0x0000001000008947 */ /* 0x000fea0003800000 */
[----:B0-----:R0:W-:Y:S02]  /*b520*/  RED.E.ADD.F32.FTZ.RN.STRONG.GPU [R64.64+-0xf80], R67 ;  /* 0xfff080434000798e */ /* 0x0011e4000c10e79c */
.L_x_8538:
[----:B------:R-:W-:Y:S05]  /*b530*/  BSYNC B0 ;  /* 0x0000000000007941 */ /* 0x000fea0003800000 */
.L_x_8537:
[----:B------:R-:W1:Y:S01]  /*b540*/  LDS R177, [R177.X4+0x1180] ;  /* 0x00118000b1b17984 */ /* 0x000e620000004800 */
[----:B------:R-:W-:Y:S01]  /*b550*/  BSSY B0, `(.L_x_8539) ;  /* 0x0000004000007945 */ /* 0x000fe20003800000 */
[----:B------:R-:W-:Y:S01]  /*b560*/  LEA.HI.SX32 R179, R179, R102, 0x1b ;  /* 0x00000066b3b37211 */ /* 0x000fe200078fdaff */
[----:B------:R-:W-:Y:S05]  /*b570*/  @!P1 BRA `(.L_x_8540) ;  /* 0x0000001000009947 */ /* 0x000fea0003800000 */
[----:B-1----:R1:W-:Y:S02]  /*b580*/  RED.E.ADD.F32.FTZ.RN.STRONG.GPU [R64.64+-0xf00], R177 ;  /* 0xfff100b14000798e */ /* 0x0023e4000c10e79c */
.L_x_8540:
[----:B------:R-:W-:Y:S05]  /*b590*/  BSYNC B0 ;  /* 0x0000000000007941 */ /* 0x000fea0003800000 */
.L_x_8539:
[----:B------:R-:W2:Y:S01]  /*b5a0*/  LDS R179, [R179.X4+0x1200] ;  /* 0x00120000b3b37984 */ /* 0x000ea20000004800 */
[----:B------:R-:W-:Y:S01]  /*b5b0*/  BSSY B0, `(.L_x_8541) ;  /* 0x0000005000007945 */ /* 0x000fe20003800000 */
[----:B0-----:R-:W-:-:S02]  /*b5c0*/  IADD3 R67, R102, 0x80, RZ ;  /* 0x0000008066437810 */ /* 0x001fc40007ffe0ff */
[----:B-1----:R-:W-:Y:S01]  /*b5d0*/  IADD3 R177, R102, 0xa0, RZ ;  /* 0x000000a066b17810 */ /* 0x002fe20007ffe0ff */
[----:B------:R-:W-:Y:S05]  /*b5e0*/  @!P2 BRA `(.L_x_8542) ;  /* 0x000000100000a947 */ /* 0x000fea0003800000 */
[----:B--2---:R0:W-:Y:S02]  /*b5f0*/  RED.E.ADD.F32.FTZ.RN.STRONG.GPU [R64.64+-0xe80], R179 ;  /* 0xfff180b34000798e */ /* 0x0041e4000c10e79c */
.L_x_8542:
[----:B------:R-:W-:Y:S05]  /*b600*/  BSYNC B0 ;  /* 0x0000000000007941 */ /* 0x000fea0003800000 */
.L_x_8541:
        /* <DEDUP_REMOVED lines=14> */
.L_x_8544:
[----:B------:R-:W-:Y:S05]  /*b6f0*/  BSYNC B0 ;  /* 0x0000000000007941 */ /* 0x000fea0003800000 */
.L_x_8543:
[----:B------:R-:W1:Y:S01]  /*b700*/  LDS R177, [R177.X4+0x1300] ;  /* 0x00130000b1b17984 */ /* 0x000e620000004800 */
[----:B------:R-:W-:Y:S01]  /*b710*/  BSSY B0, `(.L_x_8545) ;  /* 0x0000005000007945 */ /* 0x000fe20003800000 */
[----:B0-----:R-:W-:-:S02]  /*b720*/  IADD3 R67, R102, 0xe0, RZ ;  /* 0x000000e066437810 */ /* 0x001fc40007ffe0ff */
[----:B------:R-:W-:Y:S01]  /*b730*/  LEA.HI.SX32 R179, R179, R102, 0x1b ;  /* 0x00000066b3b37211 */ /* 0x000fe200078fdaff */
[----:B------:R-:W-:Y:S05]  /*b740*/  @!P0 BRA `(.L_x_8546) ;  /* 0x0000001000008947 */ /* 0x000fea0003800000 */
[----:B-1----:R0:W-:Y:S02]  /*b750*/  RED.E.ADD.F32.FTZ.RN.STRONG.GPU [R64.64+-0xd80], R177 ;  /* 0xfff280b14000798e */ /* 0x0021e4000c10e79c */
.L_x_8546:
[----:B------:R-:W-:Y:S05]  /*b760*/  BSYNC B0 ;  /* 0x0000000000007941 */ /* 0x000fea0003800000 */
.L_x_8545:
[----:B------:R-:W2:Y:S01]  /*b770*/  LDS R179, [R179.X4+0x1380] ;  /* 0x00138000b3b37984 */ /* 0x000ea20000004800 */
[----:B------:R-:W-:Y:S01]  /*b780*/  BSSY B0, `(.L_x_8547) ;  /* 0x0000005000007945 */ /* 0x000fe20003800000 */
[----:B01----:R-:W-:Y:S02]  /*b790*/  IADD3 R177, R102, 0x100, RZ ;  /* 0x0000010066b17810 */ /* 0x003fe40007ffe0ff */
[----:B------:R-:W-:Y:S01]  /*b7a0*/  LEA.HI.SX32 R67, R67, R102, 0x1b ;  /* 0x0000006643437211 */ /* 0x000fe200078fdaff */
[----:B------:R-:W-:Y:S05]  /*b7b0*/  @!P1 BRA `(.L_x_8548) ;  /* 0x0000001000009947 */ /* 0x000fea0003800000 */
[----:B--2---:R0:W-:Y:S02]  /*b7c0*/  RED.E.ADD.F32.FTZ.RN.STRONG.GPU [R64.64+-0xd00], R179 ;  /* 0xfff300b34000798e */ /* 0x0041e4000c10e79c */
.L_x_8548:
[----:B------:R-:W-:Y:S05]  /*b7d0*/  BSYNC B0 ;  /* 0x0000000000007941 */ /* 0x000fea0003800000 */
.L_x_8547:
[----:B------:R-:W1:Y:S01]  /*b7e0*/  LDS R67, [R67.X4+0x1400] ;  /* 0x0014000043437984 */ /* 0x000e620000004800 */
[----:B------:R-:W-:Y:S01]  /*b7f0*/  BSSY B0, `(.L_x_8549) ;  /* 0x0000005000007945 */ /* 0x000fe20003800000 */
[----:B0-2---:R-:W-:Y:S02]  /*b800*/  IADD3 R179, R102, 0x120, RZ ;  /* 0x0000012066b37810 */ /* 0x005fe40007ffe0ff */
[----:B------:R-:W-:Y:S01]  /*b810*/  LEA.HI.SX32 R177, R177, R102, 0x1b ;  /* 0x00000066b1b17211 */ /* 0x000fe200078fdaff */
[----:B------:R-:W-:Y:S05]  /*b820*/  @!P2 BRA `(.L_x_8550) ;  /* 0x000000100000a947 */ /* 0x000fea0003800000 */
[----:B-1----:R0:W-:Y:S02]  /*b830*/  RED.E.ADD.F32.FTZ.RN.STRONG.GPU [R64.64+-0xc80], R67 ;  /* 0xfff380434000798e */ /* 0x0021e4000c10e79c */
.L_x_8550:
[----:B------:R-:W-:Y:S05]  /*b840*/  BSYNC B0 ;  /* 0x0000000000007941 */ /* 0x000fea0003800000 */
.L_x_8549:
[----:B------:R-:W2:Y:S01]  /*b850*/  LDS R177, [R177.X4+0x1480] ;  /* 0x00148000b1b17984 */ /* 0x000ea20000004800 */
[----:B------:R-:W-:Y:S01]  /*b860*/  BSSY B0, `(.L_x_8551) ;  /* 0x0000005000007945 */ /* 0x000fe20003800000 */
[----:B01----:R-:W-:-:S02]  /*b870*/  IADD3 R67, R102, 0x140, RZ ;  /* 0x0000014066437810 */ /* 0x003fc40007ffe0ff */
[----:B------:R-:W-:Y:S01]  /*b880*/  LEA.HI.SX32 R179, R179, R102, 0x1b ;  /* 0x00000066b3b37211 */ /* 0x000fe200078fdaff */
[----:B------:R-:W-:Y:S05]  /*b890*/  @!P3 BRA `(.L_x_8552) ;  /* 0x000000100000b947 */ /* 0x000fea0003800000 */
[----:B--2---:R0:W-:Y:S02]  /*b8a0*/  RED.E.ADD.F32.FTZ.RN.STRONG.GPU [R64.64+-0xc00], R177 ;  /* 0xfff400b14000798e */ /* 0x0041e4000c10e79c */
.L_x_8552:
[----:B------:R-:W-:Y:S05]  /*b8b0*/  BSYNC B0 ;  /* 0x0000000000007941 */ /* 0x000fea0003800000 */
.L_x_8551:
[----:B------:R-:W1:Y:S01]  /*b8c0*/  LDS R179, [R179.X4+0x1500] ;  /* 0x00150000b3b37984 */ /* 0x000e620000004800 */
[----:B------:R-:W-:Y:S01]  /*b8d0*/  BSSY B0, `(.L_x_8553) ;  /* 0x0000004000007945 */ /* 0x000fe20003800000 */
[----:B------:R-:W-:Y:S01]  /*b8e0*/  LEA.HI.SX32 R67, R67, R102, 0x1b ;  /* 0x0000006643437211 */ /* 0x000fe200078fdaff */
[----:B------:R-:W-:Y:S05]  /*b8f0*/  @!P4 BRA `(.L_x_8554) ;  /* 0x000000100000c947 */ /* 0x000fea0003800000 */
[----:B-1----:R1:W-:Y:S02]  /*b900*/  RED.E.ADD.F32.FTZ.RN.STRONG.GPU [R64.64+-0xb80], R179 ;  /* 0xfff480b34000798e */ /* 0x0023e4000c10e79c */
.L_x_8554:
[----:B------:R-:W-:Y:S05]  /*b910*/  BSYNC B0 ;  /* 0x0000000000007941 */ /* 0x000fea0003800000 */
.L_x_8553:
[----:B------:R-:W3:Y:S01]  /*b920*/  LDS R67, [R67.X4+0x1580] ;  /* 0x0015800043437984 */ /* 0x000ee20000004800 */
[----:B------:R-:W-:Y:S01]  /*b930*/  BSSY B0, `(.L_x_8555) ;  /* 0x0000005000007945 */ /* 0x000fe20003800000 */
[C---:B0-2---:R-:W-:Y:S02]  /*b940*/  IADD3 R177, R102.reuse, 0x160, RZ ;  /* 0x0000016066b17810 */ /* 0x045fe40007ffe0ff */
[----:B-1----:R-:W-:Y:S01]  /*b950*/  IADD3 R179, R102, 0x180, RZ ;  /* 0x0000018066b37810 */ /* 0x002fe20007ffe0ff */
[----:B------:R-:W-:Y:S05]  /*b960*/  @!P5 BRA `(.L_x_8556) ;  /* 0x000000100000d947 */ /* 0x000fea0003800000 */
[----:B---3--:R0:W-:Y:S02]  /*b970*/  RED.E.ADD.F32.FTZ.RN.STRONG.GPU [R64.64+-0xb00], R67 ;  /* 0xfff500434000798e */ /* 0x0081e4000c10e79c */
.L_x_8556:
[----:B------:R-:W-:Y:S05]  /*b980*/  BSYNC B0 ;  /* 0x0000000000007941 */ /* 0x000fea0003800000 */
.L_x_8555:
        /* <DEDUP_REMOVED lines=14> */
.L_x_8558:
[----:B------:R-:W-:Y:S05]  /*ba70*/  BSYNC B0 ;  /* 0x0000000000007941 */ /* 0x000fea0003800000 */
.L_x_8557:
[----:B------:R-:W1:Y:S01]  /*ba80*/  LDS R179, [R179.X4+0x1680] ;  /* 0x00168000b3b37984 */ /* 0x000e620000004800 */
[----:B------:R-:W-:Y:S01]  /*ba90*/  BSSY B0, `(.L_x_8559) ;  /* 0x0000005000007945 */ /* 0x000fe20003800000 */
[----:B0-----:R-:W-:Y:S02]  /*baa0*/  IADD3 R177, R102, 0x1c0, RZ ;  /* 0x000001c066b17810 */ /* 0x001fe40007ffe0ff */
[----:B------:R-:W-:Y:S01]  /*bab0*/  LEA.HI.SX32 R67, R67, R102, 0x1b ;  /* 0x0000006643437211 */ /* 0x000fe200078fdaff */
[----:B------:R-:W-:Y:S05]  /*bac0*/  @!P0 BRA `(.L_x_8560) ;  /* 0x0000001000008947 */ /* 0x000fea0003800000 */
[----:B-1----:R0:W-:Y:S02]  /*bad0*/  RED.E.ADD.F32.FTZ.RN.STRONG.GPU [R64.64+-0xa00], R179 ;  /* 0xfff600b34000798e */ /* 0x0021e4000c10e79c */
.L_x_8560:
[----:B------:R-:W-:Y:S05]  /*bae0*/  BSYNC B0 ;  /* 0x0000000000007941 */ /* 0x000fea0003800000 */
.L_x_8559:
[----:B------:R-:W2:Y:S01]  /*baf0*/  LDS R67, [R67.X4+0x1700] ;  /* 0x0017000043437984 */ /* 0x000ea20000004800 */
[----:B------:R-:W-:Y:S01]  /*bb00*/  BSSY B0, `(.L_x_8561) ;  /* 0x0000005000007945 */ /* 0x000fe20003800000 */
[----:B01----:R-:W-:-:S02]  /*bb10*/  IADD3 R179, R102, 0x1e0, RZ ;  /* 0x000001e066b37810 */ /* 0x003fc40007ffe0ff */
[----:B------:R-:W-:Y:S01]  /*bb20*/  LEA.HI.SX32 R177, R177, R102, 0x1b ;  /* 0x00000066b1b17211 */ /* 0x000fe200078fdaff */
[----:B------:R-:W-:Y:S05]  /*bb30*/  @!P1 BRA `(.L_x_8562) ;  /* 0x0000001000009947 */ /* 0x000fea0003800000 */
[----:B--2---:R0:W-:Y:S02]  /*bb40*/  RED.E.ADD.F32.FTZ.RN.STRONG.GPU [R64.64+-0x980], R67 ;  /* 0xfff680434000798e */ /* 0x0041e4000c10e79c */
.L_x_8562:
[----:B------:R-:W-:Y:S05]  /*bb50*/  BSYNC B0 ;  /* 0x0000000000007941 */ /* 0x000fea0003800000 */
.L_x_8561:
[----:B------:R-:W1:Y:S01]  /*bb60*/  LDS R177, [R177.X4+0x1780] ;  /* 0x00178000b1b17984 */ /* 0x000e620000004800 */
[----:B------:R-:W-:Y:S01]  /*bb70*/  BSSY B0, `(.L_x_8563) ;  /* 0x0000004000007945 */ /* 0x000fe20003800000 */
[----:B------:R-:W-:Y:S01]  /*bb80*/  LEA.HI.SX32 R179, R179, R102, 0x1b ;  /* 0x00000066b3b37211 */ /* 0x000fe200078fdaff */
[----:B------:R-:W-:Y:S05]  /*bb90*/  @!P2 BRA `(.L_x_8564) ;  /* 0x000000100000a947 */ /* 0x000fea0003800000 */
[----:B-1----:R1:W-:Y:S02]  /*bba0*/  RED.E.ADD.F32.FTZ.RN.STRONG.GPU [R64.64+-0x900], R177 ;  /* 0xfff700b14000798e */ /* 0x0023e4000c10e79c */
.L_x_8564:
[----:B------:R-:W-:Y:S05]  /*bbb0*/  BSYNC B0 ;  /* 0x0000000000007941 */ /* 0x000fea0003800000 */
.L_x_8563:
[----:B------:R-:W3:Y:S01]  /*bbc0*/  LDS R179, [R179.X4+0x1800] ;  /* 0x00180000b3b37984 */ /* 0x000ee20000004800 */
[C---:B------:R-:W-:Y:S01]  /*bbd0*/  IADD3 R66, R102.reuse, 0x200, RZ ;  /* 0x0000020066427810 */ /* 0x040fe20007ffe0ff */
[----:B------:R-:W-:Y:S01]  /*bbe0*/  BSSY B0, `(.L_x_8565) ;  /* 0x0000005000007945 */ /* 0x000fe20003800000 */
[----:B0-2---:R-:W-:Y:S02]  /*bbf0*/  IADD3 R67, R102, 0x220, RZ ;  /* 0x0000022066437810 */ /* 0x005fe40007ffe0ff */
[----:B------:R-:W-:Y:S01]  /*bc00*/  LEA.HI.SX32 R66, R66, R102, 0x1b ;  /* 0x0000006642427211 */ /* 0x000fe200078fdaff */
[----:B------:R-:W-:Y:S05]  /*bc10*/  @!P3 BRA `(.L_x_8566) ;  /* 0x000000100000b947 */ /* 0x000fea0003800000 */
[----:B---3--:R0:W-:Y:S02]  /*bc20*/  RED.E.ADD.F32.FTZ.RN.STRONG.GPU [R64.64+-0x880], R179 ;  /* 0xfff780b34000798e */ /* 0x0081e4000c10e79c */
.L_x_8566:
[----:B------:R-:W-:Y:S05]  /*bc30*/  BSYNC B0 ;  /* 0x0000000000007941 */ /* 0x000fea0003800000 */
.L_x_8565:
[----:B------:R-:W-:Y:S01]  /*bc40*/  LEA.HI.SX32 R174, R67, R102, 0x1b ;  /* 0x0000006643ae7211 */ /* 0x000fe200078fdaff */
[----:B------:R-:W-:Y:S01]  /*bc50*/  BSSY B0, `(.L_x_8567) ;  /* 0x0000004000007945 */ /* 0x000fe20003800000 */
[----:B------:R2:W4:Y:S01]  /*bc60*/  LDS R67, [R66.X4+0x1880] ;  /* 0x0018800042437984 */ /* 0x0005220000004800 */
[----:B------:R-:W-:Y:S05]  /*bc70*/  @!P4 BRA `(.L_x_8568) ;  /* 0x000000100000c947 */ /* 0x000fea0003800000 */
[----:B----4-:R4:W-:Y:S02]  /*bc80*/  RED.E.ADD.F32.FTZ.RN.STRONG.GPU [R64.64+-0x800], R67 ;  /* 0xfff800434000798e */ /* 0x0109e4000c10e79c */
.L_x_8568:
[----:B------:R-:W-:Y:S05]  /*bc90*/  BSYNC B0 ;  /* 0x0000000000007941 */ /* 0x000fea0003800000 */
.L_x_8567:
[----:B----4-:R4:W0:Y:S01]  /*bca0*/  LDS R67, [R174.X4+0x1900] ;  /* 0x00190000ae437984 */ /* 0x0108220000004800 */
[----:B------:R-:W-:Y:S01]  /*bcb0*/  BSSY B0, `(.L_x_8569) ;  /* 0x0000005000007945 */ /* 0x000fe20003800000 */
[----:B-1----:R-:W-:-:S02]  /*bcc0*/  IADD3 R177, R102, 0x240, RZ ;  /* 0x0000024066b17810 */ /* 0x002fc40007ffe0ff */
[----:B0--3--:R-:W-:Y:S01]  /*bcd0*/  IADD3 R179, R102, 0x260, RZ ;  /* 0x0000026066b37810 */ /* 0x009fe20007ffe0ff */
[----:B------:R-:W-:Y:S05]  /*bce0*/  @!P5 BRA `(.L_x_8570) ;  /* 0x000000100000d947 */ /* 0x000fea0003800000 */
[----:B------:R0:W-:Y:S02]  /*bcf0*/  RED.E.ADD.F32.FTZ.RN.STRONG.GPU [R64.64+-0x780], R67 ;  /* 0xfff880434000798e */ /* 0x0001e4000c10e79c */
.L_x_8570:
[----:B------:R-:W-:Y:S05]  /*bd00*/  BSYNC B0 ;  /* 0x0000000000007941 */ /* 0x000fea0003800000 */
.L_x_8569:
        /* <DEDUP_REMOVED lines=14> */
.L_x_8572:
[----:B------:R-:W-:Y:S05]  /*bdf0*/  BSYNC B0 ;  /* 0x0000000000007941 */ /* 0x000fea0003800000 */
.L_x_8571:
[----:B------:R-:W1:Y:S01]  /*be00*/  LDS R179, [R179.X4+0x1a00] ;  /* 0x001a0000b3b37984 */ /* 0x000e620000004800 */
[----:B------:R-:W-:Y:S01]  /*be10*/  BSSY B0, `(.L_x_8573) ;  /* 0x0000005000007945 */ /* 0x000fe20003800000 */
[----:B0-----:R-:W-:-:S02]  /*be20*/  IADD3 R177, R102, 0x2a0, RZ ;  /* 0x000002a066b17810 */ /* 0x001fc40007ffe0ff */
[----:B------:R-:W-:Y:S01]  /*be30*/  LEA.HI.SX32 R67, R67, R102, 0x1b ;  /* 0x0000006643437211 */ /* 0x000fe200078fdaff */
[----:B------:R-:W-:Y:S05]  /*be40*/  @!P0 BRA `(.L_x_8574) ;  /* 0x0000001000008947 */ /* 0x000fea0003800000 */
[----:B-1----:R0:W-:Y:S02]  /*be50*/  RED.E.ADD.F32.FTZ.RN.STRONG.GPU [R64.64+-0x680], R179 ;  /* 0xfff980b34000798e */ /* 0x0021e4000c10e79c */
.L_x_8574:
[----:B------:R-:W-:Y:S05]  /*be60*/  BSYNC B0 ;  /* 0x0000000000007941 */ /* 0x000fea0003800000 */
.L_x_8573:
[----:B------:R-:W3:Y:S01]  /*be70*/  LDS R67, [R67.X4+0x1a80] ;  /* 0x001a800043437984 */ /* 0x000ee20000004800 */
[----:B------:R-:W-:Y:S01]  /*be80*/  BSSY B0, `(.L_x_8575) ;  /* 0x0000005000007945 */ /* 0x000fe20003800000 */
[----:B01----:R-:W-:Y:S02]  /*be90*/  IADD3 R179, R102, 0x2c0, RZ ;  /* 0x000002c066b37810 */ /* 0x003fe40007ffe0ff */
[----:B------:R-:W-:Y:S01]  /*bea0*/  LEA.HI.SX32 R177, R177, R102, 0x1b ;  /* 0x00000066b1b17211 */ /* 0x000fe200078fdaff */
[----:B------:R-:W-:Y:S05]  /*beb0*/  @!P1 BRA `(.L_x_8576) ;  /* 0x0000001000009947 */ /* 0x000fea0003800000 */
[----:B---3--:R0:W-:Y:S02]  /*bec0*/  RED.E.ADD.F32.FTZ.RN.STRONG.GPU [R64.64+-0x600], R67 ;  /* 0xfffa00434000798e */ /* 0x0081e4000c10e79c */
.L_x_8576:
[----:B------:R-:W-:Y:S05]  /*bed0*/  BSYNC B0 ;  /* 0x0000000000007941 */ /* 0x000fea0003800000 */
.L_x_8575:
[----:B------:R-:W1:Y:S01]  /*bee0*/  LDS R177, [R177.X4+0x1b00] ;  /* 0x001b0000b1b17984 */ /* 0x000e620000004800 */
[----:B------:R-:W-:Y:S01]  /*bef0*/  BSSY B0, `(.L_x_8577) ;  /* 0x0000005000007945 */ /* 0x000fe20003800000 */
[----:B0--3--:R-:W-:Y:S02]  /*bf00*/  IADD3 R67, R102, 0x2e0, RZ ;  /* 0x000002e066437810 */ /* 0x009fe40007ffe0ff */
[----:B------:R-:W-:Y:S01]  /*bf10*/  LEA.HI.SX32 R179, R179, R102, 0x1b ;  /* 0x00000066b3b37211 */ /* 0x000fe200078fdaff */
[----:B------:R-:W-:Y:S05]  /*bf20*/  @!P2 BRA `(.L_x_8578) ;  /* 0x000000100000a947 */ /* 0x000fea0003800000 */
[----:B-1----:R0:W-:Y:S02]  /*bf30*/  RED.E.ADD.F32.FTZ.RN.STRONG.GPU [R64.64+-0x580], R177 ;  /* 0xfffa80b14000798e */ /* 0x0021e4000c10e79c */
.L_x_8578:
[----:B------:R-:W-:Y:S05]  /*bf40*/  BSYNC B0 ;  /* 0x0000000000007941 */ /* 0x000fea0003800000 */
.L_x_8577:
[----:B------:R-:W3:Y:S01]  /*bf50*/  LDS R179, [R179.X4+0x1b80] ;  /* 0x001b8000b3b37984 */ /* 0x000ee20000004800 */
[----:B------:R-:W-:Y:S01]  /*bf60*/  BSSY B0, `(.L_x_8579) ;  /* 0x0000005000007945 */ /* 0x000fe20003800000 */
[----:B01----:R-:W-:-:S02]  /*bf70*/  IADD3 R177, R102, 0x300, RZ ;  /* 0x0000030066b17810 */ /* 0x003fc40007ffe0ff */
[----:B------:R-:W-:Y:S01]  /*bf80*/  LEA.HI.SX32 R67, R67, R102, 0x1b ;  /* 0x0000006643437211 */ /* 0x000fe200078fdaff */
[----:B------:R-:W-:Y:S05]  /*bf90*/  @!P3 BRA `(.L_x_8580) ;  /* 0x000000100000b947 */ /* 0x000fea0003800000 */
[----:B---3--:R0:W-:Y:S02]  /*bfa0*/  RED.E.ADD.F32.FTZ.RN.STRONG.GPU [R64.64+-0x500], R179 ;  /* 0xfffb00b34000798e */ /* 0x0081e4000c10e79c */
.L_x_8580:
[----:B------:R-:W-:Y:S05]  /*bfb0*/  BSYNC B0 ;  /* 0x0000000000007941 */ /* 0x000fea0003800000 */
.L_x_8579:
[----:B------:R-:W1:Y:S01]  /*bfc0*/  LDS R67, [R67.X4+0x1c00] ;  /* 0x001c000043437984 */ /* 0x000e620000004800 */
[----:B------:R-:W-:Y:S01]  /*bfd0*/  BSSY B0, `(.L_x_8581) ;  /* 0x0000004000007945 */ /* 0x000fe20003800000 */
[----:B------:R-:W-:Y:S01]  /*bfe0*/  LEA.HI.SX32 R177, R177, R102, 0x1b ;  /* 0x00000066b1b17211 */ /* 0x000fe200078fdaff */
[----:B------:R-:W-:Y:S05]  /*bff0*/  @!P4 BRA `(.L_x_8582) ;  /* 0x000000100000c947 */ /* 0x000fea0003800000 */
[----:B-1----:R1:W-:Y:S02]  /*c000*/  RED.E.ADD.F32.FTZ.RN.STRONG.GPU [R64.64+-0x480], R67 ;  /* 0xfffb80434000798e */ /* 0x0023e4000c10e79c */
.L_x_8582:
[----:B------:R-:W-:Y:S05]  /*c010*/  BSYNC B0 ;  /* 0x0000000000007941 */ /* 0x000fea0003800000 */
.L_x_8581:
[----:B------:R-:W0:Y:S01]  /*c020*/  LDS R177, [R177.X4+0x1c80] ;  /* 0x001c8000b1b17984 */ /* 0x000e220000004800 */
[----:B------:R-:W-:Y:S01]  /*c030*/  BSSY B0, `(.L_x_8583) ;  /* 0x0000005000007945 */ /* 0x000fe20003800000 */
[C---:B-1----:R-:W-:Y:S02]  /*c040*/  IADD3 R67, R102.reuse, 0x320, RZ ;  /* 0x0000032066437810 */ /* 0x042fe40007ffe0ff */
[----:B0--3--:R-:W-:Y:S01]  /*c050*/  IADD3 R179, R102, 0x340, RZ ;  /* 0x0000034066b37810 */ /* 0x009fe20007ffe0ff */
[----:B------:R-:W-:Y:S05]  /*c060*/  @!P5 BRA `(.L_x_8584) ;  /* 0x000000100000d947 */ /* 0x000fea0003800000 */
[----:B------:R0:W-:Y:S02]  /*c070*/  RED.E.ADD.F32.FTZ.RN.STRONG.GPU [R64.64+-0x400], R177 ;  /* 0xfffc00b14000798e */ /* 0x0001e4000c10e79c */
.L_x_8584:
[----:B------:R-:W-:Y:S05]  /*c080*/  BSYNC B0 ;  /* 0x0000000000007941 */ /* 0x000fea0003800000 */
.L_x_8583:
        /* <DEDUP_REMOVED lines=14> */
.L_x_8586:
[----:B------:R-:W-:Y:S05]  /*c170*/  BSYNC B0 ;  /* 0x0000000000007941 */ /* 0x000fea0003800000 */
.L_x_8585:
[----:B------:R-:W1:Y:S01]  /*c180*/  LDS R179, [R179.X4+0x1d80] ;  /* 0x001d8000b3b37984 */ /* 0x000e620000004800 */
[----:B------:R-:W-:Y:S01]  /*c190*/  BSSY B0, `(.L_x_8587) ;  /* 0x0000005000007945 */ /* 0x000fe20003800000 */
[----:B0-----:R-:W-:Y:S02]  /*c1a0*/  IADD3 R67, R102, 0x380, RZ ;  /* 0x0000038066437810 */ /* 0x001fe40007ffe0ff */
[----:B------:R-:W-:Y:S01]  /*c1b0*/  LEA.HI.SX32 R177, R177, R102, 0x1b ;  /* 0x00000066b1b17211 */ /* 0x000fe200078fdaff */
[----:B------:R-:W-:Y:S05]  /*c1c0*/  @!P0 BRA `(.L_x_8588) ;  /* 0x0000001000008947 */ /* 0x000fea0003800000 */
[----:B-1----:R0:W-:Y:S02]  /*c1d0*/  RED.E.ADD.F32.FTZ.RN.STRONG.GPU [R64.64+-0x300], R179 ;  /* 0xfffd00b34000798e */ /* 0x0021e4000c10e79c */
.L_x_8588:
[----:B------:R-:W-:Y:S05]  /*c1e0*/  BSYNC B0 ;  /* 0x0000000000007941 */ /* 0x000fea0003800000 */
.L_x_8587:
[----:B------:R-:W3:Y:S01]  /*c1f0*/  LDS R177, [R177.X4+0x1e00] ;  /* 0x001e0000b1b17984 */ /* 0x000ee20000004800 */
[----:B------:R-:W-:Y:S01]  /*c200*/  BSSY B0, `(.L_x_8589) ;  /* 0x0000005000007945 */ /* 0x000fe20003800000 */
[----:B------:R-:W-:-:S02]  /*c210*/  IADD3 R147, R102, 0x3a0, RZ ;  /* 0x000003a066937810 */ /* 0x000fc40007ffe0ff */
[----:B------:R-:W-:Y:S01]  /*c220*/  LEA.HI.SX32 R67, R67, R102, 0x1b ;  /* 0x0000006643437211 */ /* 0x000fe200078fdaff */
[----:B------:R-:W-:Y:S05]  /*c230*/  @!P1 BRA `(.L_x_8590) ;  /* 0x0000001000009947 */ /* 0x000fea0003800000 */
[----:B---3--:R3:W-:Y:S02]  /*c240*/  RED.E.ADD.F32.FTZ.RN.STRONG.GPU [R64.64+-0x280], R177 ;  /* 0xfffd80b14000798e */ /* 0x0087e4000c10e79c */
.L_x_8590:
[----:B------:R-:W-:Y:S05]  /*c250*/  BSYNC B0 ;  /* 0x0000000000007941 */ /* 0x000fea0003800000 */
.L_x_8589:
[----:B------:R-:W0:Y:S01]  /*c260*/  LDS R67, [R67.X4+0x1e80] ;  /* 0x001e800043437984 */ /* 0x000e220000004800 */
[----:B------:R-:W-:Y:S01]  /*c270*/  BSSY B0, `(.L_x_8591) ;  /* 0x0000005000007945 */ /* 0x000fe20003800000 */
[----:B---3--:R-:W-:Y:S02]  /*c280*/  IADD3 R177, R102, 0x3c0, RZ ;  /* 0x000003c066b17810 */ /* 0x008fe40007ffe0ff */
[----:B------:R-:W-:Y:S01]  /*c290*/  LEA.HI.SX32 R147, R147, R102, 0x1b ;  /* 0x0000006693937211 */ /* 0x000fe200078fdaff */
[----:B------:R-:W-:Y:S05]  /*c2a0*/  @!P2 BRA `(.L_x_8592) ;  /* 0x000000100000a947 */ /* 0x000fea0003800000 */
[----:B0-----:R0:W-:Y:S02]  /*c2b0*/  RED.E.ADD.F32.FTZ.RN.STRONG.GPU [R64.64+-0x200], R67 ;  /* 0xfffe00434000798e */ /* 0x0011e4000c10e79c */
.L_x_8592:
[----:B------:R-:W-:Y:S05]  /*c2c0*/  BSYNC B0 ;  /* 0x0000000000007941 */ /* 0x000fea0003800000 */
.L_x_8591:
[----:B------:R-:W3:Y:S01]  /*c2d0*/  LDS R147, [R147.X4+0x1f00] ;  /* 0x001f000093937984 */ /* 0x000ee20000004800 */
[----:B------:R-:W-:Y:S01]  /*c2e0*/  BSSY B0, `(.L_x_8593) ;  /* 0x0000005000007945 */ /* 0x000fe20003800000 */
[----:B0-----:R-:W-:Y:S02]  /*c2f0*/  IADD3 R67, R102, 0x3e0, RZ ;  /* 0x000003e066437810 */ /* 0x001fe40007ffe0ff */
[----:B------:R-:W-:Y:S01]  /*c300*/  LEA.HI.SX32 R177, R177, R102, 0x1b ;  /* 0x00000066b1b17211 */ /* 0x000fe200078fdaff */
[----:B------:R-:W-:Y:S05]  /*c310*/  @!P3 BRA `(.L_x_8594) ;  /* 0x000000100000b947 */ /* 0x000fea0003800000 */
[----:B---3--:R0:W-:Y:S02]  /*c320*/  RED.E.ADD.F32.FTZ.RN.STRONG.GPU [R64.64+-0x180], R147 ;  /* 0xfffe80934000798e */ /* 0x0081e4000c10e79c */
.L_x_8594:
[----:B------:R-:W-:Y:S05]  /*c330*/  BSYNC B0 ;  /* 0x0000000000007941 */ /* 0x000fea0003800000 */
.L_x_8593:
[----:B------:R-:W0:Y:S01]  /*c340*/  LDS R177, [R177.X4+0x1f80] ;  /* 0x001f8000b1b17984 */ /* 0x000e220000004800 */
[----:B------:R-:W-:Y:S01]  /*c350*/  BSSY B0, `(.L_x_8595) ;  /* 0x0000004000007945 */ /* 0x000fe20003800000 */
[----:B------:R-:W-:Y:S01]  /*c360*/  LEA.HI.SX32 R67, R67, R102, 0x1b ;  /* 0x0000006643437211 */ /* 0x000fe200078fdaff */
[----:B------:R-:W-:Y:S05]  /*c370*/  @!P4 BRA `(.L_x_8596) ;  /* 0x000000100000c947 */ /* 0x000fea0003800000 */
[----:B0-----:R0:W-:Y:S02]  /*c380*/  RED.E.ADD.F32.FTZ.RN.STRONG.GPU [R64.64+-0x100], R177 ;  /* 0xffff00b14000798e */ /* 0x0011e4000c10e79c */
.L_x_8596:
[----:B------:R-:W-:Y:S05]  /*c390*/  BSYNC B0 ;  /* 0x0000000000007941 */ /* 0x000fea0003800000 */
.L_x_8595:
[----:B------:R-:W2:Y:S01]  /*c3a0*/  LDS R67, [R67.X4+0x2000] ;  /* 0x0020000043437984 */ /* 0x000ea20000004800 */
[----:B------:R-:W-:Y:S01]  /*c3b0*/  BSSY B0, `(.L_x_8597) ;  /* 0x0000003000007945 */ /* 0x000fe20003800000 */
[----:B------:R-:W-:Y:S05]  /*c3c0*/  @!P5 BRA `(.L_x_8598) ;  /* 0x000000100000d947 */ /* 0x000fea0003800000 */
[----:B--2---:R2:W-:Y:S02]  /*c3d0*/  RED.E.ADD.F32.FTZ.RN.STRONG.GPU [R64.64+-0x80], R67 ;  /* 0xffff80434000798e */ /* 0x0045e4000c10e79c */
.L_x_8598:
[----:B------:R-:W-:Y:S05]  /*c3e0*/  BSYNC B0 ;  /* 0x0000000000007941 */ /* 0x000fea0003800000 */
.L_x_8597:
[----:B----4-:R-:W4:Y:S01]  /*c3f0*/  SHFL.DOWN PT, R174, R172, 0x1, 0x1f ;  /* 0x08201f00acae7f89 */ /* 0x010f2200000e0000 */
[----:B------:R-:W-:Y:S01]  /*c400*/  ISETP.GT.AND P0, PT, R101, 0x1e, PT ;  /* 0x0000001e6500780c */ /* 0x000fe20003f04270 */
[----:B------:R-:W-:Y:S01]  /*c410*/  FMUL.FTZ R139, R218, R139 ;  /* 0x0000008bda8b7220 */ /* 0x000fe20000410000 */
[----:B0-2---:R-:W-:Y:S01]  /*c420*/  MOV R65, R172 ;  /* 0x000000ac00417202 */ /* 0x005fe20000000f00 */
[----:B------:R-:W0:Y:S01]  /*c430*/  SHFL.DOWN PT, R177, R103, 0x1, 0x1f ;  /* 0x08201f0067b17f89 */ /* 0x000e2200000e0000 */
[----:B------:R-:W-:Y:S01]  /*c440*/  MOV R66, R103 ;  /* 0x0000006700427202 */ /* 0x000fe20000000f00 */
[----:B------:R-:W-:Y:S01]  /*c450*/  FFMA.FTZ R135, R135, R116, R139 ;  /* 0x0000007487877223 */ /* 0x000fe2000001008b */
[----:B------:R-:W-:Y:S01]  /*c460*/  MOV R67, R168 ;  /* 0x000000a800437202 */ /* 0x000fe20000000f00 */
[----:B------:R-:W2:Y:S01]  /*c470*/  SHFL.DOWN PT, R176, R168, 0x1, 0x1f ;  /* 0x08201f00a8b07f89 */ /* 0x000ea200000e0000 */
[----:B------:R-:W-:Y:S01]  /*c480*/  MOV R64, R114 ;  /* 0x0000007200407202 */ /* 0x000fe20000000f00 */
[----:B------:R-:W-:Y:S01]  /*c490*/  FADD.FTZ R3, R112, R3 ;  /* 0x0000000370037221 */ /* 0x000fe20000010000 */
[----:B------:R-:W-:Y:S01]  /*c4a0*/  ISETP.NE.AND P1, PT, R101, RZ, PT ;  /* 0x000000ff6500720c */ /* 0x000fe20003f25270 */
[----:B---3--:R-:W3:Y:S01]  /*c4b0*/  SHFL.DOWN PT, R147, R114, 0x1, 0x1f ;  /* 0x08201f0072937f89 */ /* 0x008ee200000e0000 */
[----:B------:R-:W-:Y:S01]  /*c4c0*/  FFMA.FTZ R135, R77, R110, R135 ;  /* 0x0000006e4d877223 */ /* 0x000fe20000010087 */
[----:B------:R-:W-:Y:S01]  /*c4d0*/  ISETP.NE.AND P2, PT, R102, RZ, PT ;  /* 0x000000ff6600720c */ /* 0x000fe20003f45270 */
[----:B------:R-:W-:Y:S01]  /*c4e0*/  FADD.FTZ R6, R133, R6 ;  /* 0x0000000685067221 */ /* 0x000fe20000010000 */
[----:B------:R-:W-:Y:S01]  /*c4f0*/  BSSY B0, `(.L_x_8599) ;  /* 0x0000083000007945 */ /* 0x000fe20003800000 */
[----:B------:R-:W-:-:S02]  /*c500*/  FMUL.FTZ R138, R105, R138 ;  /* 0x0000008a698a7220 */ /* 0x000fc40000410000 */
[----:B------:R-:W-:Y:S02]  /*c510*/  FMUL.FTZ R151, R214, R151 ;  /* 0x00000097d6977220 */ /* 0x000fe40000410000 */
[----:B------:R-:W-:Y:S02]  /*c520*/  FFMA.FTZ R125, R125, R234, R138 ;  /* 0x000000ea7d7d7223 */ /* 0x000fe4000001008a */
[----:B------:R-:W-:Y:S02]  /*c530*/  FADD.FTZ R5, R108, R5 ;  /* 0x000000056c057221 */ /* 0x000fe40000010000 */
[----:B----4-:R-:W-:Y:S02]  /*c540*/  @!P0 FADD.FTZ R65, R65, R174 ;  /* 0x000000ae41418221 */ /* 0x010fe40000010000 */
[----:B------:R-:W-:Y:S02]  /*c550*/  FFMA.FTZ R108, R74, R201, R125 ;  /* 0x000000c94a6c7223 */ /* 0x000fe4000001007d */
[----:B0-----:R-:W-:Y:S01]  /*c560*/  @!P0 FADD.FTZ R66, R66, R177 ;  /* 0x000000b142428221 */ /* 0x001fe20000010000 */
[----:B------:R-:W0:Y:S01]  /*c570*/  SHFL.DOWN PT, R168, R65, 0x2, 0x1f ;  /* 0x08401f0041a87f89 */ /* 0x000e2200000e0000 */
[----:B------:R-:W-:-:S02]  /*c580*/  FFMA.FTZ R151, R153, R136, R151 ;  /* 0x0000008899977223 */ /* 0x000fc40000010097 */
[----:B--2---:R-:W-:Y:S02]  /*c590*/  @!P0 FADD.FTZ R67, R67, R176 ;  /* 0x000000b043438221 */ /* 0x004fe40000010000 */
[----:B------:R-:W-:Y:S02]  /*c5a0*/  FADD.FTZ R37, R108, R37 ;  /* 0x000000256c257221 */ /* 0x000fe40000010000 */
[----:B---3--:R-:W-:Y:S01]  /*c5b0*/  @!P0 FADD.FTZ R64, R64, R147 ;  /* 0x0000009340408221 */ /* 0x008fe20000010000 */
[----:B------:R-:W2:Y:S01]  /*c5c0*/  SHFL.DOWN PT, R114, R67, 0x2, 0x1f ;  /* 0x08401f0043727f89 */ /* 0x000ea200000e0000 */
[----:B------:R-:W-:Y:S01]  /*c5d0*/  ISETP.GT.AND P0, PT, R101, 0x1d, PT ;  /* 0x0000001d6500780c */ /* 0x000fe20003f04270 */
[----:B------:R-:W-:Y:S02]  /*c5e0*/  FFMA.FTZ R151, R81, R106, R151 ;  /* 0x0000006a51977223 */ /* 0x000fe40000010097 */
[----:B------:R-:W3:Y:S01]  /*c5f0*/  SHFL.DOWN PT, R147, R66, 0x2, 0x1f ;  /* 0x08401f0042937f89 */ /* 0x000ee200000e0000 */
[----:B------:R-:W-:-:S02]  /*c600*/  FMUL.FTZ R156, R209, R156 ;  /* 0x0000009cd19c7220 */ /* 0x000fc40000410000 */
[----:B------:R-:W-:Y:S01]  /*c610*/  FMUL.FTZ R142, R219, R142 ;  /* 0x0000008edb8e7220 */ /* 0x000fe20000410000 */
[----:B------:R-:W4:Y:S01]  /*c620*/  SHFL.DOWN PT, R103, R64, 0x2, 0x1f ;  /* 0x08401f0040677f89 */ /* 0x000f2200000e0000 */
[----:B------:R-:W-:Y:S02]  /*c630*/  FFMA.FTZ R156, R166, R111, R156 ;  /* 0x0000006fa69c7223 */ /* 0x000fe4000001009c */
[----:B------:R-:W-:Y:S02]  /*c640*/  FMUL.FTZ R140, R217, R140 ;  /* 0x0000008cd98c7220 */ /* 0x000fe40000410000 */
[----:B------:R-:W-:Y:S02]  /*c650*/  FMUL.FTZ R145, R220, R145 ;  /* 0x00000091dc917220 */ /* 0x000fe40000410000 */
[----:B------:R-:W-:Y:S02]  /*c660*/  FMUL.FTZ R127, R216, R127 ;  /* 0x0000007fd87f7220 */ /* 0x000fe40000410000 */
[----:B0-----:R-:W-:-:S02]  /*c670*/  @!P0 FADD.FTZ R65, R65, R168 ;  /* 0x000000a841418221 */ /* 0x001fc40000010000 */
[----:B------:R-:W-:Y:S02]  /*c680*/  FMUL.FTZ R146, R215, R146 ;  /* 0x00000092d7927220 */ /* 0x000fe40000410000 */
[----:B------:R-:W-:Y:S02]  /*c690*/  FMUL.FTZ R150, R213, R150 ;  /* 0x00000096d5967220 */ /* 0x000fe40000410000 */
[----:B------:R-:W-:Y:S02]  /*c6a0*/  FMUL.FTZ R157, R212, R157 ;  /* 0x0000009dd49d7220 */ /* 0x000fe40000410000 */
[----:B--2---:R-:W-:Y:S02]  /*c6b0*/  @!P0 FADD.FTZ R67, R67, R114 ;  /* 0x0000007243438221 */ /* 0x004fe40000010000 */
[----:B------:R-:W0:Y:S01]  /*c6c0*/  SHFL.DOWN PT, R114, R65, 0x4, 0x1f ;  /* 0x08801f0041727f89 */ /* 0x000e2200000e0000 */
[----:B---3--:R-:W-:Y:S02]  /*c6d0*/  @!P0 FADD.FTZ R66, R66, R147 ;  /* 0x0000009342428221 */ /* 0x008fe40000010000 */
[----:B------:R-:W-:Y:S01]  /*c6e0*/  FMUL.FTZ R152, R211, R152 ;  /* 0x00000098d3987220 */ /* 0x000fe20000410000 */
[----:B------:R-:W2:Y:S01]  /*c6f0*/  SHFL.DOWN PT, R168, R67, 0x4, 0x1f ;  /* 0x08801f0043a87f89 */ /* 0x000ea200000e0000 */
[----:B----4-:R-:W-:Y:S01]  /*c700*/  @!P0 FADD.FTZ R64, R64, R103 ;  /* 0x0000006740408221 */ /* 0x010fe20000010000 */
[----:B------:R-:W-:Y:S01]  /*c710*/  ISETP.GT.AND P0, PT, R101, 0x1b, PT ;  /* 0x0000001b6500780c */ /* 0x000fe20003f04270 */
[----:B------:R-:W-:Y:S01]  /*c720*/  FMUL.FTZ R159, R210, R159 ;  /* 0x0000009fd29f7220 */ /* 0x000fe20000410000 */
[----:B------:R-:W3:Y:S01]  /*c730*/  SHFL.DOWN PT, R147, R66, 0x4, 0x1f ;  /* 0x08801f0042937f89 */ /* 0x000ee200000e0000 */
[----:B------:R-:W-:-:S02]  /*c740*/  FMUL.FTZ R165, R208, R165 ;  /* 0x000000a5d0a57220 */ /* 0x000fc40000410000 */
[----:B------:R-:W-:Y:S01]  /*c750*/  FMUL.FTZ R158, R207, R158 ;  /* 0x0000009ecf9e7220 */ /* 0x000fe20000410000 */
[----:B------:R-:W4:Y:S01]  /*c760*/  SHFL.DOWN PT, R103, R64, 0x4, 0x1f ;  /* 0x08801f0040677f89 */ /* 0x000f2200000e0000 */
[----:B------:R-:W-:Y:S02]  /*c770*/  FMUL.FTZ R160, R169, R160 ;  /* 0x000000a0a9a07220 */ /* 0x000fe40000410000 */
[----:B------:R-:W-:Y:S02]  /*c780*/  FFMA.FTZ R69, R86, R69, R156 ;  /* 0x0000004556457223 */ /* 0x000fe4000001009c */
[----:B------:R-:W-:Y:S02]  /*c790*/  FFMA.FTZ R141, R141, R236, R142 ;  /* 0x000000ec8d8d7223 */ /* 0x000fe4000001008e */
[----:B------:R-:W-:Y:S02]  /*c7a0*/  FFMA.FTZ R137, R132, R137, R140 ;  /* 0x0000008984897223 */ /* 0x000fe4000001008c */
[----:B------:R-:W-:-:S02]  /*c7b0*/  FFMA.FTZ R143, R143, R170, R145 ;  /* 0x000000aa8f8f7223 */ /* 0x000fc40000010091 */
[----:B------:R-:W-:Y:S02]  /*c7c0*/  FFMA.FTZ R144, R119, R144, R127 ;  /* 0x0000009077907223 */ /* 0x000fe4000001007f */
[----:B0-----:R-:W-:Y:S02]  /*c7d0*/  @!P0 FADD.FTZ R65, R65, R114 ;  /* 0x0000007241418221 */ /* 0x001fe40000010000 */
[----:B------:R-:W-:Y:S02]  /*c7e0*/  FFMA.FTZ R146, R149, R240, R146 ;  /* 0x000000f095927223 */ /* 0x000fe40000010092 */
[----:B--2---:R-:W-:Y:S01]  /*c7f0*/  @!P0 FADD.FTZ R67, R67, R168 ;  /* 0x000000a843438221 */ /* 0x004fe20000010000 */
[----:B------:R-:W0:Y:S01]  /*c800*/  SHFL.DOWN PT, R110, R65, 0x8, 0x1f ;  /* 0x09001f00416e7f89 */ /* 0x000e2200000e0000 */
        /* <DEDUP_REMOVED lines=15> */
[----:B0-----:R-:W-:Y:S02]  /*c900*/  @!P0 FADD.FTZ R65, R65, R110 ;  /* 0x0000006e41418221 */ /* 0x001fe40000010000 */
[----:B------:R-:W-:Y:S02]  /*c910*/  FFMA.FTZ R137, R78, R192, R137 ;  /* 0x000000c04e897223 */ /* 0x000fe40000010089 */
[----:B--2---:R-:W-:Y:S01]  /*c920*/  @!P0 FADD.FTZ R67, R67, R112 ;  /* 0x0000007043438221 */ /* 0x004fe20000010000 */
[----:B------:R-:W0:Y:S01]  /*c930*/  SHFL.DOWN PT, R106, R65, 0x10, 0x1f ;  /* 0x0a001f00416a7f89 */ /* 0x000e2200000e0000 */
        /* <DEDUP_REMOVED lines=17> */
[----:B--2---:R-:W-:Y:S02]  /*ca50*/  @!P0 FADD.FTZ R67, R67, R108 ;  /* 0x0000006c43438221 */ /* 0x004fe40000010000 */
[----:B------:R-:W-:Y:S02]  /*ca60*/  FADD.FTZ R0, R175, R0 ;  /* 0x00000000af007221 */ /* 0x000fe40000010000 */
[----:B---3--:R-:W-:Y:S02]  /*ca70*/  @!P0 FADD.FTZ R66, R66, R105 ;  /* 0x0000006942428221 */ /* 0x008fe40000010000 */
[----:B------:R-:W-:Y:S02]  /*ca80*/  FADD.FTZ R2, R173, R2 ;  /* 0x00000002ad027221 */ /* 0x000fe40000010000 */
[----:B----4-:R-:W-:-:S02]  /*ca90*/  @!P0 FADD.FTZ R64, R64, R103 ;  /* 0x0000006740408221 */ /* 0x010fc40000010000 */
[----:B------:R-:W-:Y:S02]  /*caa0*/  FADD.FTZ R4, R171, R4 ;  /* 0x00000004ab047221 */ /* 0x000fe40000010000 */
[----:B------:R-:W-:Y:S01]  /*cab0*/  FADD.FTZ R34, R135, R34 ;  /* 0x0000002287227221 */ /* 0x000fe20000010000 */
[----:B------:R0:W-:Y:S01]  /*cac0*/  @!P1 STS.128 [0x2110], R64 ;  /* 0x00211040ff009388 */ /* 0x0001e20000000c00 */
        /* <DEDUP_REMOVED lines=25> */
[----:B0-----:R-:W-:Y:S02]  /*cc60*/  ULDC UR36, c[0x0][0x174] ;  /* 0x00005d0000247ab9 */ /* 0x001fe40000000800 */
[----:B------:R-:W-:Y:S02]  /*cc70*/  UISETP.NE.AND UP0, UPT, UR24, UR36, UPT ;  /* 0x000000241800728c */ /* 0x000fe4000bf05270 */
        /* <DEDUP_REMOVED lines=10> */
.L_x_8600:
[----:B0-----:R-:W-:Y:S05]  /*cd20*/  BSYNC B0 ;  /* 0x0000000000007941 */ /* 0x001fea0003800000 */
.L_x_8599:
        /* <DEDUP_REMOVED lines=8> */
.L_x_8522:
[----:B-1----:R1:W2:Y:S01]  /*cdb0*/  LDL.LU R64, [R1] ;  /* 0x0000000001407983 */ /* 0x0022a20000300800 */
[C---:B------:R-:W-:Y:S01]  /*cdc0*/  ISETP.GE.AND P2, PT, R99.reuse, UR26, PT ;  /* 0x0000001a63007c0c */ /* 0x040fe2000bf46270 */
[----:B------:R-:W-:Y:S01]  /*cdd0*/  CS2R R48, SRZ ;  /* 0x0000000000307805 */ /* 0x000fe2000001ff00 */
[C---:B------:R-:W-:Y:S01]  /*cde0*/  LOP3.LUT R46, R99.reuse, 0x20, RZ, 0xfc, !PT ;  /* 0x00000020632e7812 */ /* 0x040fe200078efcff */
[----:B------:R-:W-:Y:S01]  /*cdf0*/  BAR.SYNC.DEFER_BLOCKING 0x0 ;  /* 0x0000000000007b1d */ /* 0x000fe20000010000 */
[C---:B------:R-:W-:Y:S01]  /*ce00*/  LOP3.LUT R47, R99.reuse, 0x40, RZ, 0xfc, !PT ;  /* 0x00000040632f7812 */ /* 0x040fe200078efcff */
[----:B------:R-:W-:Y:S01]  /*ce10*/  CS2R R50, SRZ ;  /* 0x0000000000327805 */ /* 0x000fe2000001ff00 */
[----:B------:R-:W-:Y:S01]  /*ce20*/  ISETP.GE.AND P1, PT, R46, UR26, PT ;  /* 0x0000001a2e007c0c */ /* 0x000fe2000bf26270 */
[----:B------:R-:W-:Y:S01]  /*ce30*/  CS2R R52, SRZ ;  /* 0x0000000000347805 */ /* 0x000fe2000001ff00 */
[C---:B------:R-:W-:Y:S01]  /*ce40*/  LOP3.LUT R17, R99.reuse, 0x60, RZ, 0xfc, !PT ;  /* 0x0000006063117812 */ /* 0x040fe200078efcff */
[----:B------:R-:W-:Y:S01]  /*ce50*/  CS2R R54, SRZ ;  /* 0x0000000000367805 */ /* 0x000fe2000001ff00 */
[C---:B------:R-:W-:Y:S01]  /*ce60*/  LOP3.LUT R21, R99.reuse, 0x80, RZ, 0xfc, !PT ;  /* 0x0000008063157812 */ /* 0x040fe200078efcff */
[----:B------:R-:W-:Y:S01]  /*ce70*/  CS2R R56, SRZ ;  /* 0x0000000000387805 */ /* 0x000fe2000001ff00 */
[----:B------:R-:W-:-:S02]  /*ce80*/  LOP3.LUT R25, R99, 0xa0, RZ, 0xfc, !PT ;  /* 0x000000a063197812 */ /* 0x000fc400078efcff */
[C---:B------:R-:W-:Y:S02]  /*ce90*/  LOP3.LUT R29, R99.reuse, 0xc0, RZ, 0xfc, !PT ;  /* 0x000000c0631d7812 */ /* 0x040fe400078efcff */
[C---:B------:R-:W-:Y:S02]  /*cea0*/  LOP3.LUT R33, R99.reuse, 0xe0, RZ, 0xfc, !PT ;  /* 0x000000e063217812 */ /* 0x040fe400078efcff */
[C---:B------:R-:W-:Y:S02]  /*ceb0*/  LOP3.LUT R38, R99.reuse, 0x100, RZ, 0xfc, !PT ;  /* 0x0000010063267812 */ /* 0x040fe400078efcff */
[C---:B------:R-:W-:Y:S02]  /*cec0*/  LOP3.LUT R39, R99.reuse, 0x120, RZ, 0xfc, !PT ;  /* 0x0000012063277812 */ /* 0x040fe400078efcff */
[C---:B------:R-:W-:Y:S02]  /*ced0*/  LOP3.LUT R40, R99.reuse, 0x140, RZ, 0xfc, !PT ;  /* 0x0000014063287812 */ /* 0x040fe400078efcff */
[----:B------:R-:W-:-:S02]  /*cee0*/  LOP3.LUT R41, R99, 0x160, RZ, 0xfc, !PT ;  /* 0x0000016063297812 */ /* 0x000fc400078efcff */
[----:B------:R-:W-:Y:S01]  /*cef0*/  LOP3.LUT R42, R99, 0x180, RZ, 0xfc, !PT ;  /* 0x00000180632a7812 */ /* 0x000fe200078efcff */
[----:B------:R-:W3:Y:S01]  /*cf00*/  @!P1 LDG.E R49, [R128.64+0x80] ;  /* 0x0000801c80319981 */ /* 0x000ee2000c1e1900 */
[----:B------:R-:W-:Y:S02]  /*cf10*/  ISETP.GE.AND P0, PT, R47, UR26, PT ;  /* 0x0000001a2f007c0c */ /* 0x000fe4000bf06270 */
[C---:B------:R-:W-:Y:S02]  /*cf20*/  LOP3.LUT R43, R99.reuse, 0x1a0, RZ, 0xfc, !PT ;  /* 0x000001a0632b7812 */ /* 0x040fe400078efcff */
[C---:B------:R-:W-:Y:S02]  /*cf30*/  LOP3.LUT R44, R99.reuse, 0x1c0, RZ, 0xfc, !PT ;  /* 0x000001c0632c7812 */ /* 0x040fe400078efcff */
[----:B------:R-:W-:Y:S01]  /*cf40*/  LOP3.LUT R45, R99, 0x1e0, RZ, 0xfc, !PT ;  /* 0x000001e0632d7812 */ /* 0x000fe200078efcff */
[----:B------:R-:W-:Y:S01]  /*cf50*/  CS2R R58, SRZ ;  /* 0x00000000003a7805 */ /* 0x000fe2000001ff00 */
[----:B------:R-:W-:Y:S01]  /*cf60*/  ISETP.GE.AND P4, PT, R17, UR26, PT ;  /* 0x0000001a11007c0c */ /* 0x000fe2000bf86270 */
[----:B------:R-:W-:Y:S01]  /*cf70*/  HFMA2.MMA R62, -RZ, RZ, 0, 0 ;  /* 0x00000000ff3e7435 */ /* 0x000fe200000001ff */
[----:B------:R-:W-:Y:S01]  /*cf80*/  ISETP.GE.AND P6, PT, R21, UR26, PT ;  /* 0x0000001a15007c0c */ /* 0x000fe2000bfc6270 */
[----:B------:R-:W-:Y:S01]  /*cf90*/  CS2R R60, SRZ ;  /* 0x00000000003c7805 */ /* 0x000fe2000001ff00 */
[----:B------:R-:W-:Y:S01]  /*cfa0*/  ISETP.GE.AND P5, PT, R25, UR26, PT ;  /* 0x0000001a19007c0c */ /* 0x000fe2000bfa6270 */
[----:B------:R-:W4:Y:S01]  /*cfb0*/  @!P0 LDG.E R48, [R128.64+0x100] ;  /* 0x0001001c80308981 */ /* 0x000f22000c1e1900 */
[----:B------:R-:W-:Y:S01]  /*cfc0*/  ISETP.GE.AND P3, PT, R29, UR26, PT ;  /* 0x0000001a1d007c0c */ /* 0x000fe2000bf66270 */
[----:B------:R-:W-:Y:S01]  /*cfd0*/  ULDC.64 UR8, c[0x0][0x2d8] ;  /* 0x0000b60000087ab9 */ /* 0x000fe20000000a00 */
[----:B------:R-:W-:Y:S01]  /*cfe0*/  IADD3 R105, R101, 0x20, RZ ;  /* 0x0000002065697810 */ /* 0x000fe20007ffe0ff */
[----:B------:R-:W-:Y:S01]  /*cff0*/  ULDC.64 UR38, c[0x0][0x2f8] ;  /* 0x0000be0000267ab9 */ /* 0x000fe20000000a00 */
[----:B--2---:R-:W2:Y:S01]  /*d000*/  @!P2 LDG.E R64, [R128.64] ;  /* 0x0000001c8040a981 */ /* 0x004ea2000c1e1900 */
[----:B------:R-:W-:-:S02]  /*d010*/  ISETP.GE.AND P1, PT, R38, UR26, PT ;  /* 0x0000001a26007c0c */ /* 0x000fc4000bf26270 */
[----:B------:R-:W-:Y:S01]  /*d020*/  ISETP.GE.AND P0, PT, R39, UR26, PT ;  /* 0x0000001a27007c0c */ /* 0x000fe2000bf06270 */
[----:B------:R-:W5:Y:S01]  /*d030*/  @!P4 LDG.E R51, [R128.64+0x180] ;  /* 0x0001801c8033c981 */ /* 0x000f62000c1e1900 */
[----:B------:R-:W-:-:S03]  /*d040*/  ISETP.GE.AND P4, PT, R40, UR26, PT ;  /* 0x0000001a28007c0c */ /* 0x000fc6000bf86270 */
[----:B------:R-:W3:Y:S01]  /*d050*/  @!P6 LDG.E R50, [R128.64+0x200] ;  /* 0x0002001c8032e981 */ /* 0x000ee2000c1e1900 */
[----:B------:R-:W-:-:S03]  /*d060*/  ISETP.GE.AND P6, PT, R41, UR26, PT ;  /* 0x0000001a29007c0c */ /* 0x000fc6000bfc6270 */
[----:B------:R-:W3:Y:S01]  /*d070*/  @!P5 LDG.E R53, [R128.64+0x280] ;  /* 0x0002801c8035d981 */ /* 0x000ee2000c1e1900 */
[----:B------:R-:W-:-:S03]  /*d080*/  ISETP.GE.AND P5, PT, R42, UR26, PT ;  /* 0x0000001a2a007c0c */ /* 0x000fc6000bfa6270 */
[----:B------:R-:W3:Y:S01]  /*d090*/  @!P3 LDG.E R52, [R128.64+0x300] ;  /* 0x0003001c8034b981 */ /* 0x000ee2000c1e1900 */
[----:B------:R-:W-:-:S03]  /*d0a0*/  ISETP.GE.AND P3, PT, R43, UR26, PT ;  /* 0x0000001a2b007c0c */ /* 0x000fc6000bf66270 */
[----:B------:R-:W3:Y:S01]  /*d0b0*/  @!P1 LDG.E R55, [R128.64+0x400] ;  /* 0x0004001c80379981 */ /* 0x000ee2000c1e1900 */
[----:B------:R-:W-:-:S03]  /*d0c0*/  ISETP.GE.AND P1, PT, R45, UR26, PT ;  /* 0x0000001a2d007c0c */ /* 0x000fc6000bf26270 */
[----:B------:R-:W3:Y:S04]  /*d0d0*/  @!P0 LDG.E R56, [R128.64+0x480] ;  /* 0x0004801c80388981 */ /* 0x000ee8000c1e1900 */
[----:B------:R-:W3:Y:S04]  /*d0e0*/  @!P4 LDG.E R57, [R128.64+0x500] ;  /* 0x0005001c8039c981 */ /* 0x000ee8000c1e1900 */
[----:B------:R-:W3:Y:S04]  /*d0f0*/  @!P6 LDG.E R58, [R128.64+0x580] ;  /* 0x0005801c803ae981 */ /* 0x000ee8000c1e1900 */
[----:B------:R-:W3:Y:S04]  /*d100*/  @!P5 LDG.E R59, [R128.64+0x600] ;  /* 0x0006001c803bd981 */ /* 0x000ee8000c1e1900 */
[----:B------:R-:W3:Y:S04]  /*d110*/  @!P3 LDG.E R60, [R128.64+0x680] ;  /* 0x0006801c803cb981 */ /* 0x000ee8000c1e1900 */
[----:B------:R-:W3:Y:S04]  /*d120*/  @!P1 LDG.E R62, [R128.64+0x780] ;  /* 0x0007801c803e9981 */ /* 0x000ee8000c1e1900 */
[----:B--2---:R-:W-:Y:S01]  /*d130*/  @!P2 STL [R1], R64 ;  /* 0x000000400100a387 */ /* 0x004fe20000100800 */
[----:B------:R-:W-:-:S13]  /*d140*/  ISETP.GE.AND P2, PT, R33, UR26, PT ;  /* 0x0000001a21007c0c */ /* 0x000fda000bf46270 */
[----:B------:R-:W2:Y:S01]  /*d150*/  @!P2 LDG.E R54, [R128.64+0x380] ;  /* 0x0003801c8036a981 */ /* 0x000ea2000c1e1900 */
[----:B------:R-:W-:-:S13]  /*d160*/  ISETP.GE.AND P2, PT, R44, UR26, PT ;  /* 0x0000001a2c007c0c */ /* 0x000fda000bf46270 */
[----:B------:R-:W2:Y:S01]  /*d170*/  @!P2 LDG.E R61, [R128.64+0x700] ;  /* 0x0007001c803da981 */ /* 0x000ea2000c1e1900 */
[CC--:B------:R-:W-:Y:S02]  /*d180*/  LEA.HI.SX32 R106, R101.reuse, R101.reuse, 0x1b ;  /* 0x00000065656a7211 */ /* 0x0c0fe400078fdaff */
[C---:B------:R-:W-:Y:S02]  /*d190*/  IADD3 R104, R101.reuse, 0x40, RZ ;  /* 0x0000004065687810 */ /* 0x040fe40007ffe0ff */
[C---:B------:R-:W-:Y:S02]  /*d1a0*/  IADD3 R103, R101.reuse, 0x60, RZ ;  /* 0x0000006065677810 */ /* 0x040fe40007ffe0ff */
[----:B------:R-:W-:Y:S01]  /*d1b0*/  IADD3 R70, R101, 0x80, RZ ;  /* 0x0000008065467810 */ /* 0x000fe20007ffe0ff */
[----:B------:R0:W-:Y:S01]  /*d1c0*/  STS [R106.X4], R64 ;  /* 0x000000406a007388 */ /* 0x0001e20000004800 */
[----:B------:R-:W-:Y:S02]  /*d1d0*/  LEA.HI.SX32 R105, R105, R101, 0x1b ;  /* 0x0000006569697211 */ /* 0x000fe400078fdaff */
[----:B------:R-:W-:-:S02]  /*d1e0*/  IADD3 R68, R101, 0xa0, RZ ;  /* 0x000000a065447810 */ /* 0x000fc40007ffe0ff */
[-C--:B------:R-:W-:Y:S02]  /*d1f0*/  LEA.HI.SX32 R104, R104, R101.reuse, 0x1b ;  /* 0x0000006568687211 */ /* 0x080fe400078fdaff */
[----:B------:R-:W-:Y:S02]  /*d200*/  IADD3 R66, R101, 0xc0, RZ ;  /* 0x000000c065427810 */ /* 0x000fe40007ffe0ff */
[-C--:B------:R-:W-:Y:S02]  /*d210*/  LEA.HI.SX32 R103, R103, R101.reuse, 0x1b ;  /* 0x0000006567677211 */ /* 0x080fe400078fdaff */
[----:B0-----:R-:W-:Y:S02]  /*d220*/  IADD3 R64, R101, 0xe0, RZ ;  /* 0x000000e065407810 */ /* 0x001fe40007ffe0ff */
[-C--:B------:R-:W-:Y:S01]  /*d230*/  LEA.HI.SX32 R70, R70, R101.reuse, 0x1b ;  /* 0x0000006546467211 */ /* 0x080fe200078fdaff */
[----:B---3--:R-:W-:Y:S01]  /*d240*/  STS [R105.X4+0x80], R49 ;  /* 0x0000803169007388 */ /* 0x008fe20000004800 */
[----:B------:R-:W-:-:S02]  /*d250*/  LEA.HI.SX32 R68, R68, R101, 0x1b ;  /* 0x0000006544447211 */ /* 0x000fc400078fdaff */
[-C--:B------:R-:W-:Y:S01]  /*d260*/  LEA.HI.SX32 R66, R66, R101.reuse, 0x1b ;  /* 0x0000006542427211 */ /* 0x080fe200078fdaff */
[----:B----4-:R-:W-:Y:S01]  /*d270*/  STS [R104.X4+0x100], R48 ;  /* 0x0001003068007388 */ /* 0x010fe20000004800 */
[----:B------:R-:W-:-:S03]  /*d280*/  LEA.HI.SX32 R64, R64, R101, 0x1b ;  /* 0x0000006540407211 */ /* 0x000fc600078fdaff */
[----:B-----5:R-:W-:Y:S04]  /*d290*/  STS [R103.X4+0x180], R51 ;  /* 0x0001803367007388 */ /* 0x020fe80000004800 */
        /* <DEDUP_REMOVED lines=16> */
[----:B------:R-:W4:Y:S04]  /*d3a0*/  LDS R50, [R90.X4+0xc] ;  /* 0x00000c005a327984 */ /* 0x000f280000004800 */
[----:B------:R-:W-:Y:S04]  /*d3b0*/  LDS R53, [R90.X4+0x28] ;  /* 0x000028005a357984 */ /* 0x000fe80000004800 */
[----:B------:R-:W-:Y:S01]  /*d3c0*/  LDS R52, [R90.X4+0x24] ;  /* 0x000024005a347984 */ /* 0x000fe20000004800 */
[----:B0-----:R-:W-:-:S03]  /*d3d0*/  FADD.FTZ R54, R48, UR5 ;  /* 0x0000000530367e21 */ /* 0x001fc60008010000 */
[----:B------:R-:W-:Y:S02]  /*d3e0*/  LDS R48, [R90.X4+0x14] ;  /* 0x000014005a307984 */ /* 0x000fe40000004800 */
[----:B------:R-:W-:Y:S01]  /*d3f0*/  FSETP.GTU.FTZ.AND P1, PT, R54, 20, PT ;  /* 0x41a000003600780b */ /* 0x000fe20003f3c000 */
[----:B--2---:R-:W-:Y:S02]  /*d400*/  FADD.FTZ R55, R49, UR5 ;  /* 0x0000000531377e21 */ /* 0x004fe40008010000 */
[----:B---3--:R-:W-:Y:S01]  /*d410*/  FADD.FTZ R57, R51, UR5 ;  /* 0x0000000533397e21 */ /* 0x008fe20008010000 */
[----:B------:R-:W0:Y:S02]  /*d420*/  LDS R49, [R90.X4+0x18] ;  /* 0x000018005a317984 */ /* 0x000e240000004800 */
[----:B------:R-:W-:Y:S01]  /*d430*/  FSETP.GTU.FTZ.AND P6, PT, R55, 20, PT ;  /* 0x41a000003700780b */ /* 0x000fe20003fdc000 */
[----:B----4-:R-:W-:Y:S01]  /*d440*/  FADD.FTZ R56, R50, UR5 ;  /* 0x0000000532387e21 */ /* 0x010fe20008010000 */
[----:B------:R-:W2:Y:S04]  /*d450*/  LDS R51, [R90.X4+0x20] ;  /* 0x000020005a337984 */ /* 0x000ea80000004800 */
[----:B------:R-:W3:Y:S01]  /*d460*/  LDS R50, [R90.X4+0x1c] ;  /* 0x00001c005a327984 */ /* 0x000ee20000004800 */
[----:B------:R-:W-:-:S06]  /*d470*/  @!P1 FMUL.FTZ R54, R54, -1.4426950216293334961 ;  /* 0xbfb8aa3b36369820 */ /* 0x000fcc0000410000 */
[----:B------:R-:W4:Y:S01]  /*d480*/  @!P1 MUFU.EX2 R54, R54 ;  /* 0x0000003600369308 */ /* 0x000f220000000800 */
[----:B------:R-:W-:-:S07]  /*d490*/  @!P6 FMUL.FTZ R55, R55, -1.4426950216293334961 ;  /* 0xbfb8aa3b3737e820 */ /* 0x000fce0000410000 */
[----:B------:R-:W5:Y:S01]  /*d4a0*/  @!P6 MUFU.EX2 R55, R55 ;  /* 0x000000370037e308 */ /* 0x000f620000000800 */
[----:B----4-:R-:W-:-:S07]  /*d4b0*/  @!P1 FADD.FTZ R54, R54, 1 ;  /* 0x3f80000036369421 */ /* 0x010fce0000010000 */
[----:B------:R-:W4:Y:S01]  /*d4c0*/  @!P1 MUFU.RCP R54, R54 ;  /* 0x0000003600369308 */ /* 0x000f220000001000 */
[----:B------:R-:W-:Y:S01]  /*d4d0*/  FSETP.GTU.FTZ.AND P5, PT, R56, 20, PT ;  /* 0x41a000003800780b */ /* 0x000fe20003fbc000 */
[----:B-----5:R-:W-:Y:S02]  /*d4e0*/  @!P6 FADD.FTZ R55, R55, 1 ;  /* 0x3f8000003737e421 */ /* 0x020fe40000010000 */
[----:B0-----:R-:W-:Y:S02]  /*d4f0*/  FADD.FTZ R49, R49, UR5 ;  /* 0x0000000531317e21 */ /* 0x001fe40008010000 */
[----:B--2---:R-:W-:Y:S02]  /*d500*/  FADD.FTZ R60, R51, UR5 ;  /* 0x00000005333c7e21 */ /* 0x004fe40008010000 */
[----:B------:R-:W0:Y:S01]  /*d510*/  @!P6 MUFU.RCP R55, R55 ;  /* 0x000000370037e308 */ /* 0x000e220000001000 */
[----:B---3--:R-:W-:Y:S01]  /*d520*/  FADD.FTZ R58, R50, UR5 ;  /* 0x00000005323a7e21 */ /* 0x008fe20008010000 */
[----:B------:R-:W-:Y:S01]  /*d530*/  FSETP.GTU.FTZ.AND P3, PT, R49, 20, PT ;  /* 0x41a000003100780b */ /* 0x000fe20003f7c000 */
[----:B------:R-:W-:-:S02]  /*d540*/  FADD.FTZ R48, R48, UR5 ;  /* 0x0000000530307e21 */ /* 0x000fc40008010000 */
[----:B----4-:R-:W-:Y:S01]  /*d550*/  @!P1 FMUL.FTZ R19, R19, R54 ;  /* 0x0000003613139220 */ /* 0x010fe20000410000 */
[----:B------:R-:W-:Y:S01]  /*d560*/  FSETP.GTU.FTZ.AND P1, PT, R60, 20, PT ;  /* 0x41a000003c00780b */ /* 0x000fe20003f3c000 */
[----:B------:R-:W-:Y:S01]  /*d570*/  @!P5 FMUL.FTZ R56, R56, -1.4426950216293334961 ;  /* 0xbfb8aa3b3838d820 */ /* 0x000fe20000410000 */
[----:B------:R-:W-:Y:S02]  /*d580*/  FSETP.GTU.FTZ.AND P2, PT, R58, 20, PT ;  /* 0x41a000003a00780b */ /* 0x000fe40003f5c000 */
[----:B------:R-:W-:-:S03]  /*d590*/  FSETP.GTU.FTZ.AND P4, PT, R48, 20, PT ;  /* 0x41a000003000780b */ /* 0x000fc60003f9c000 */
[----:B------:R-:W2:Y:S01]  /*d5a0*/  @!P5 MUFU.EX2 R56, R56 ;  /* 0x000000380038d308 */ /* 0x000ea20000000800 */
[----:B0-----:R-:W-:Y:S02]  /*d5b0*/  @!P6 FMUL.FTZ R20, R20, R55 ;  /* 0x000000371414e220 */ /* 0x001fe40000410000 */
[----:B------:R-:W-:-:S03]  /*d5c0*/  FADD.FTZ R55, R53, UR5 ;  /* 0x0000000535377e21 */ /* 0x000fc60008010000 */
[----:B------:R-:W-:Y:S02]  /*d5d0*/  @!P1 FMUL.FTZ R53, R60, -1.4426950216293334961 ;  /* 0xbfb8aa3b3c359820 */ /* 0x000fe40000410000 */
[----:B------:R-:W-:Y:S02]  /*d5e0*/  @!P3 FMUL.FTZ R49, R49, -1.4426950216293334961 ;  /* 0xbfb8aa3b3131b820 */ /* 0x000fe40000410000 */
[----:B------:R-:W-:Y:S02]  /*d5f0*/  @!P2 FMUL.FTZ R51, R58, -1.4426950216293334961 ;  /* 0xbfb8aa3b3a33a820 */ /* 0x000fe40000410000 */
[----:B------:R-:W-:Y:S01]  /*d600*/  FADD.FTZ R54, R52, UR5 ;  /* 0x0000000534367e21 */ /* 0x000fe20008010000 */
[----:B------:R-:W0:Y:S01]  /*d610*/  @!P3 MUFU.EX2 R50, R49 ;  /* 0x000000310032b308 */ /* 0x000e220000000800 */
[----:B------:R-:W-:-:S07]  /*d620*/  @!P4 FMUL.FTZ R48, R48, -1.4426950216293334961 ;  /* 0xbfb8aa3b3030c820 */ /* 0x000fce0000410000 */
[----:B------:R0:W3:Y:S01]  /*d630*/  @!P2 MUFU.EX2 R52, R51 ;  /* 0x000000330034a308 */ /* 0x0000e20000000800 */
[----:B--2---:R-:W-:-:S07]  /*d640*/  @!P5 FADD.FTZ R56, R56, 1 ;  /* 0x3f8000003838d421 */ /* 0x004fce0000010000 */
[----:B------:R-:W2:Y:S01]  /*d650*/  @!P1 MUFU.EX2 R53, R53 ;  /* 0x0000003500359308 */ /* 0x000ea20000000800 */
[----:B------:R-:W-:-:S07]  /*d660*/  FSETP.GTU.FTZ.AND P0, PT, R57, 20, PT ;  /* 0x41a000003900780b */ /* 0x000fce0003f1c000 */
[----:B------:R-:W4:Y:S01]  /*d670*/  @!P4 MUFU.EX2 R48, R48 ;  /* 0x000000300030c308 */ /* 0x000f220000000800 */
[----:B------:R-:W-:Y:S01]  /*d680*/  FSETP.GTU.FTZ.AND P6, PT, R54, 20, PT ;  /* 0x41a000003600780b */ /* 0x000fe20003fdc000 */
[----:B0-----:R-:W-:Y:S02]  /*d690*/  @!P3 FADD.FTZ R51, R50, 1 ;  /* 0x3f8000003233b421 */ /* 0x001fe40000010000 */
[----:B---3--:R-:W-:Y:S01]  /*d6a0*/  @!P2 FADD.FTZ R52, R52, 1 ;  /* 0x3f8000003434a421 */ /* 0x008fe20000010000 */
[----:B------:R-:W-:Y:S03]  /*d6b0*/  LDS R50, [R90.X4+0x34] ;  /* 0x000034005a327984 */ /* 0x000fe60000004800 */
[----:B------:R-:W0:Y:S01]  /*d6c0*/  @!P5 MUFU.RCP R59, R56 ;  /* 0x00000038003bd308 */ /* 0x000e220000001000 */
[----:B--2---:R-:W-:Y:S02]  /*d6d0*/  @!P1 FADD.FTZ R53, R53, 1 ;  /* 0x3f80000035359421 */ /* 0x004fe40000010000 */
[----:B------:R-:W-:-:S02]  /*d6e0*/  @!P0 FMUL.FTZ R57, R57, -1.4426950216293334961 ;  /* 0xbfb8aa3b39398820 */ /* 0x000fc40000410000 */
[----:B----4-:R-:W-:-:S03]  /*d6f0*/  @!P4 FADD.FTZ R49, R48, 1 ;  /* 0x3f8000003031c421 */ /* 0x010fc60000010000 */
[----:B------:R-:W2:Y:S01]  /*d700*/  @!P3 MUFU.RCP R51, R51 ;  /* 0x000000330033b308 */ /* 0x000ea20000001000 */
[----:B------:R-:W-:Y:S01]  /*d710*/  @!P6 FMUL.FTZ R54, R54, -1.4426950216293334961 ;  /* 0xbfb8aa3b3636e820 */ /* 0x000fe20000410000 */
[----:B------:R-:W-:Y:S06]  /*d720*/  LDS R48, [R90.X4+0x2c] ;  /* 0x00002c005a307984 */ /* 0x000fec0000004800 */
[----:B------:R-:W3:Y:S01]  /*d730*/  @!P2 MUFU.RCP R52, R52 ;  /* 0x000000340034a308 */ /* 0x000ee20000001000 */
[----:B0-----:R-:W-:Y:S01]  /*d740*/  @!P5 FMUL.FTZ R22, R22, R59 ;  /* 0x0000003b1616d220 */ /* 0x001fe20000410000 */
[----:B------:R-:W-:-:S06]  /*d750*/  FSETP.GTU.FTZ.AND P5, PT, R55, 20, PT ;  /* 0x41a000003700780b */ /* 0x000fcc0003fbc000 */
[----:B------:R-:W0:Y:S08]  /*d760*/  @!P1 MUFU.RCP R53, R53 ;  /* 0x0000003500359308 */ /* 0x000e300000001000 */
[----:B------:R4:W-:Y:S02]  /*d770*/  @!P4 MUFU.RCP R59, R49 ;  /* 0x00000031003bc308 */ /* 0x0009e40000001000 */
[----:B----4-:R-:W4:Y:S06]  /*d780*/  LDS R49, [R90.X4+0x30] ;  /* 0x000030005a317984 */ /* 0x010f2c0000004800 */
[----:B------:R-:W5:Y:S01]  /*d790*/  @!P0 MUFU.EX2 R57, R57 ;  /* 0x0000003900398308 */ /* 0x000f620000000800 */
[----:B--2---:R-:W-:-:S07]  /*d7a0*/  @!P3 FMUL.FTZ R26, R26, R51 ;  /* 0x000000331a1ab220 */ /* 0x004fce0000410000 */
[----:B------:R-:W2:Y:S01]  /*d7b0*/  @!P6 MUFU.EX2 R54, R54 ;  /* 0x000000360036e308 */ /* 0x000ea20000000800 */
[----:B---3--:R-:W-:Y:S01]  /*d7c0*/  @!P2 FMUL.FTZ R27, R27, R52 ;  /* 0x000000341b1ba220 */ /* 0x008fe20000410000 */
[----:B------:R-:W3:Y:S01]  /*d7d0*/  LDS R51, [R90.X4+0x38] ;  /* 0x000038005a337984 */ /* 0x000ee20000004800 */
[----:B0-----:R-:W-:-:S03]  /*d7e0*/  @!P1 FMUL.FTZ R28, R28, R53 ;  /* 0x000000351c1c9220 */ /* 0x001fc60000410000 */
[----:B------:R-:W-:Y:S01]  /*d7f0*/  LDS R52, [R90.X4+0x3c] ;  /* 0x00003c005a347984 */ /* 0x000fe20000004800 */
[----:B------:R-:W-:-:S03]  /*d800*/  @!P5 FMUL.FTZ R55, R55, -1.4426950216293334961 ;  /* 0xbfb8aa3b3737d820 */ /* 0x000fc60000410000 */
[----:B------:R-:W0:Y:S04]  /*d810*/  LDS R53, [R90.X4] ;  /* 0x000000005a357984 */ /* 0x000e280000004800 */
[----:B------:R-:W-:Y:S01]  /*d820*/  BAR.SYNC.DEFER_BLOCKING 0x0 ;  /* 0x0000000000007b1d */ /* 0x000fe20000010000 */
[----:B-----5:R-:W-:Y:S02]  /*d830*/  @!P0 FADD.FTZ R57, R57, 1 ;  /* 0x3f80000039398421 */ /* 0x020fe40000010000 */
[----:B--2---:R-:W-:-:S03]  /*d840*/  @!P6 FADD.FTZ R54, R54, 1 ;  /* 0x3f8000003636e421 */ /* 0x004fc60000010000 */
[----:B------:R-:W2:Y:S01]  /*d850*/  @!P5 MUFU.EX2 R55, R55 ;  /* 0x000000370037d308 */ /* 0x000ea20000000800 */
[----:B------:R-:W-:Y:S01]  /*d860*/  @!P4 FMUL.FTZ R24, R24, R59 ;  /* 0x0000003b1818c220 */ /* 0x000fe20000410000 */
[----:B------:R-:W-:-:S06]  /*d870*/  ISETP.NE.AND P4, PT, R102, RZ, PT ;  /* 0x000000ff6600720c */ /* 0x000fcc0003f85270 */
[----:B------:R-:W-:Y:S08]  /*d880*/  @!P0 MUFU.RCP R56, R57 ;  /* 0x0000003900388308 */ /* 0x000ff00000001000 */
[----:B------:R-:W5:Y:S01]  /*d890*/  @!P6 MUFU.RCP R57, R54 ;  /* 0x000000360039e308 */ /* 0x000f620000001000 */
[----:B--2---:R-:W-:Y:S01]  /*d8a0*/  @!P5 FADD.FTZ R55, R55, 1 ;  /* 0x3f8000003737d421 */ /* 0x004fe20000010000 */
[----:B------:R2:W-:Y:S04]  /*d8b0*/  STS [R90.X4+0x24], R7 ;  /* 0x000024075a007388 */ /* 0x0005e80000004800 */
[----:B------:R-:W-:Y:S02]  /*d8c0*/  STS [R90.X4], R16 ;  /* 0x000000105a007388 */ /* 0x000fe40000004800 */
[----:B------:R0:W0:Y:S02]  /*d8d0*/  @!P5 MUFU.RCP R58, R55 ;  /* 0x00000037003ad308 */ /* 0x0000240000001000 */
[----:B------:R-:W-:Y:S01]  /*d8e0*/  STS [R90.X4+0x4], R15 ;  /* 0x0000040f5a007388 */ /* 0x000fe20000004800 */
[----:B--2---:R-:W-:-:S03]  /*d8f0*/  MOV R7, UR26 ;  /* 0x0000001a00077c02 */ /* 0x004fc60008000f00 */
[----:B------:R-:W-:Y:S01]  /*d900*/  STS [R90.X4+0x8], R14 ;  /* 0x0000080e5a007388 */ /* 0x000fe20000004800 */
[----:B-----5:R-:W-:-:S03]  /*d910*/  @!P6 FMUL.FTZ R30, R30, R57 ;  /* 0x000000391e1ee220 */ /* 0x020fc60000410000 */
[----:B------:R-:W-:Y:S04]  /*d920*/  STS [R90.X4+0xc], R13 ;  /* 0x00000c0d5a007388 */ /* 0x000fe80000004800 */
[----:B------:R4:W-:Y:S04]  /*d930*/  STS [R90.X4+0x10], R12 ;  /* 0x0000100c5a007388 */ /* 0x0009e80000004800 */
[----:B------:R-:W-:Y:S04]  /*d940*/  STS [R90.X4+0x14], R11 ;  /* 0x0000140b5a007388 */ /* 0x000fe80000004800 */
[----:B------:R-:W-:Y:S01]  /*d950*/  STS [R90.X4+0x18], R10 ;  /* 0x0000180a5a007388 */ /* 0x000fe20000004800 */
[----:B----4-:R-:W-:-:S03]  /*d960*/  FADD.FTZ R12, R49, UR5 ;  /* 0x00000005310c7e21 */ /* 0x010fc60008010000 */
[----:B------:R-:W-:Y:S04]  /*d970*/  STS [R90.X4+0x1c], R9 ;  /* 0x00001c095a007388 */ /* 0x000fe80000004800 */
[----:B------:R-:W-:Y:S04]  /*d980*/  STS [R90.X4+0x20], R8 ;  /* 0x000020085a007388 */ /* 0x000fe80000004800 */
[----:B------:R-:W-:Y:S04]  /*d990*/  STS [R90.X4+0x28], R6 ;  /* 0x000028065a007388 */ /* 0x000fe80000004800 */
[----:B------:R2:W-:Y:S04]  /*d9a0*/  STS [R90.X4+0x2c], R5 ;  /* 0x00002c055a007388 */ /* 0x0005e80000004800 */
        /* <DEDUP_REMOVED lines=23> */
[----:B------:R-:W-:-:S02]  /*db20*/  FADD.FTZ R48, R48, UR5 ;  /* 0x0000000530307e21 */ /* 0x000fc40008010000 */
[----:B------:R-:W-:Y:S02]  /*db30*/  FADD.FTZ R50, R50, UR5 ;  /* 0x0000000532327e21 */ /* 0x000fe40008010000 */
[----:B------:R-:W-:Y:S01]  /*db40*/  @!P0 FMUL.FTZ R23, R23, R56 ;  /* 0x0000003817178220 */ /* 0x000fe20000410000 */
[----:B------:R-:W-:Y:S02]  /*db50*/  FSETP.GTU.FTZ.AND P0, PT, R48, 20, PT ;  /* 0x41a000003000780b */ /* 0x000fe40003f1c000 */
[----:B------:R-:W-:Y:S02]  /*db60*/  FSETP.GTU.FTZ.AND P2, PT, R50, 20, PT ;  /* 0x41a000003200780b */ /* 0x000fe40003f5c000 */
[----:B------:R-:W-:Y:S01]  /*db70*/  FSETP.GTU.FTZ.AND P1, PT, R12, 20, PT ;  /* 0x41a000000c00780b */ /* 0x000fe20003f3c000 */
[----:B------:R-:W1:Y:S01]  /*db80*/  LDS R10, [0x840] ;  /* 0x00084000ff0a7984 */ /* 0x000e620000000800 */
[----:B---3--:R-:W-:-:S07]  /*db90*/  FADD.FTZ R51, R51, UR5 ;  /* 0x0000000533337e21 */ /* 0x008fce0008010000 */
[----:B--2---:R-:W-:Y:S02]  /*dba0*/  @!P0 FMUL.FTZ R5, R48, -1.4426950216293334961 ;  /* 0xbfb8aa3b30058820 */ /* 0x004fe40000410000 */
[----:B------:R-:W-:Y:S01]  /*dbb0*/  @!P2 FMUL.FTZ R6, R50, -1.4426950216293334961 ;  /* 0xbfb8aa3b3206a820 */ /* 0x000fe20000410000 */
[----:B------:R-:W-:Y:S01]  /*dbc0*/  SHF.R.S32.HI R14, RZ, 0x1f, R99 ;  /* 0x0000001fff0e7819 */ /* 0x000fe20000011463 */
[----:B------:R-:W-:Y:S01]  /*dbd0*/  @!P5 FMUL.FTZ R31, R31, R58 ;  /* 0x0000003a1f1fd220 */ /* 0x000fe20000410000 */
[----:B----4-:R-:W-:Y:S01]  /*dbe0*/  IADD3 R2, P5, R99, UR25, RZ ;  /* 0x0000001963027c10 */ /* 0x010fe2000ffbe0ff */
[----:B-----5:R-:W-:Y:S01]  /*dbf0*/  @!P1 FMUL.FTZ R0, R12, -1.4426950216293334961 ;  /* 0xbfb8aa3b0c009820 */ /* 0x020fe20000410000 */
[----:B------:R-:W-:Y:S01]  /*dc00*/  MOV R3, UR25 ;  /* 0x0000001900037c02 */ /* 0x000fe20008000f00 */
[----:B------:R-:W-:Y:S01]  /*dc10*/  FADD.FTZ R53, R53, UR5 ;  /* 0x0000000535357e21 */ /* 0x000fe20008010000 */
[----:B------:R-:W-:Y:S01]  /*dc20*/  FSETP.GTU.FTZ.AND P3, PT, R51, 20, PT ;  /* 0x41a000003300780b */ /* 0x000fe20003f7c000 */
[----:B------:R-:W2:Y:S01]  /*dc30*/  @!P0 MUFU.EX2 R5, R5 ;  /* 0x0000000500058308 */ /* 0x000ea20000000800 */
[----:B------:R-:W-:-:S02]  /*dc40*/  LEA.HI.X.SX32 R3, R3, R14, 0x1, P5 ;  /* 0x0000000e03037211 */ /* 0x000fc400028f0eff */
[----:B------:R-:W-:-:S05]  /*dc50*/  FSETP.GTU.FTZ.AND P5, PT, R53, 20, PT ;  /* 0x41a000003500780b */ /* 0x000fca0003fbc000 */
[----:B------:R3:W4:Y:S08]  /*dc60*/  @!P1 MUFU.EX2 R4, R0 ;  /* 0x0000000000049308 */ /* 0x0007300000000800 */
[----:B------:R-:W5:Y:S01]  /*dc70*/  @!P2 MUFU.EX2 R6, R6 ;  /* 0x000000060006a308 */ /* 0x000f620000000800 */
[----:B------:R-:W-:Y:S02]  /*dc80*/  FADD.FTZ R52, R52, UR5 ;  /* 0x0000000534347e21 */ /* 0x000fe40008010000 */
[----:B0-----:R-:W-:-:S02]  /*dc90*/  @!P3 FMUL.FTZ R7, R51, -1.4426950216293334961 ;  /* 0xbfb8aa3b3307b820 */ /* 0x001fc40000410000 */
[----:B---3--:R-:W-:Y:S01]  /*dca0*/  @!P5 FMUL.FTZ R0, R53, -1.4426950216293334961 ;  /* 0xbfb8aa3b3500d820 */ /* 0x008fe20000410000 */
[----:B------:R-:W-:Y:S01]  /*dcb0*/  FSETP.GTU.FTZ.AND P4, PT, R52, 20, PT ;  /* 0x41a000003400780b */ /* 0x000fe20003f9c000 */
[----:B--2---:R-:W-:Y:S02]  /*dcc0*/  @!P0 FADD.FTZ R5, R5, 1 ;  /* 0x3f80000005058421 */ /* 0x004fe40000010000 */
[----:B------:R-:W0:Y:S01]  /*dcd0*/  @!P3 MUFU.EX2 R7, R7 ;  /* 0x000000070007b308 */ /* 0x000e220000000800 */
[----:B----4-:R-:W-:Y:S01]  /*dce0*/  @!P1 FADD.FTZ R4, R4, 1 ;  /* 0x3f80000004049421 */ /* 0x010fe20000010000 */
[----:B-1----:R-:W-:Y:S01]  /*dcf0*/  ISETP.GE.AND P6, PT, R99, R10, PT ;  /* 0x0000000a6300720c */ /* 0x002fe20003fc6270 */
[----:B------:R-:W-:Y:S01]  /*dd00*/  UIMAD UR7, UR13, UR8, URZ ;  /* 0x000000080d0772a4 */ /* 0x000fe2000f8e023f */
[----:B-----5:R-:W-:-:S04]  /*dd10*/  @!P2 FADD.FTZ R6, R6, 1 ;  /* 0x3f8000000606a421 */ /* 0x020fc80000010000 */
[----:B------:R-:W1:Y:S01]  /*dd20*/  @!P5 MUFU.EX2 R0, R0 ;  /* 0x000000000000d308 */ /* 0x000e620000000800 */
[----:B------:R-:W-:Y:S02]  /*dd30*/  UIMAD UR25, UR12, UR9, UR7 ;  /* 0x000000090c1972a4 */ /* 0x000fe4000f8e0207 */
[----:B------:R-:W-:-:S05]  /*dd40*/  UIMAD UR7, UR13, UR38, URZ ;  /* 0x000000260d0772a4 */ /* 0x000fca000f8e023f */
[----:B------:R-:W2:Y:S01]  /*dd50*/  @!P0 MUFU.RCP R51, R5 ;  /* 0x0000000500338308 */ /* 0x000ea20000001000 */
[----:B------:R-:W-:-:S07]  /*dd60*/  UIMAD.WIDE.U32 UR36, UR12, UR8, URZ ;  /* 0x000000080c2472a5 */ /* 0x000fce000f8e003f */
[----:B------:R-:W3:Y:S01]  /*dd70*/  @!P1 MUFU.RCP R53, R4 ;  /* 0x0000000400359308 */ /* 0x000ee20000001000 */
[----:B------:R-:W-:-:S07]  /*dd80*/  @!P4 FMUL.FTZ R8, R52, -1.4426950216293334961 ;  /* 0xbfb8aa3b3408c820 */ /* 0x000fce0000410000 */
[----:B------:R-:W4:Y:S01]  /*dd90*/  @!P2 MUFU.RCP R12, R6 ;  /* 0x00000006000ca308 */ /* 0x000f220000001000 */
[----:B------:R-:W-:Y:S01]  /*dda0*/  UIMAD UR27, UR12, UR39, UR7 ;  /* 0x000000270c1b72a4 */ /* 0x000fe2000f8e0207 */
[----:B------:R-:W-:Y:S01]  /*ddb0*/  BSSY B0, `(.L_x_8602) ;  /* 0x0000012000007945 */ /* 0x000fe20003800000 */
[----:B------:R-:W-:Y:S02]  /*ddc0*/  UIMAD.WIDE.U32 UR8, UR12, UR38, URZ ;  /* 0x000000260c0872a5 */ /* 0x000fe4000f8e003f */
[----:B------:R-:W-:-:S03]  /*ddd0*/  UIADD3 UR7, UR37, UR25, URZ ;  /* 0x0000001925077290 */ /* 0x000fc6000fffe03f */
[----:B------:R0:W1:Y:S02]  /*dde0*/  @!P4 MUFU.EX2 R9, R8 ;  /* 0x000000080009c308 */ /* 0x0000640000000800 */
        /* <DEDUP_REMOVED lines=14> */
.L_x_8603:
[----:B--234-:R-:W-:Y:S05]  /*ded0*/  BSYNC B0 ;  /* 0x0000000000007941 */ /* 0x01cfea0003800000 */
.L_x_8602:
[----:B------:R-:W2:Y:S01]  /*dee0*/  LDL.LU R16, [R1+0x4] ;  /* 0x0000040001107983 */ /* 0x000ea20000300800 */
[----:B------:R-:W-:Y:S01]  /*def0*/  ULDC UR25, c[0x0][0x174] ;  /* 0x00005d0000197ab9 */ /* 0x000fe20000000800 */
[----:B0-----:R-:W0:Y:S01]  /*df00*/  @!P3 MUFU.RCP R11, R8 ;  /* 0x00000008000bb308 */ /* 0x001e220000001000 */
[----:B------:R-:W-:Y:S01]  /*df10*/  UIADD3 UR25, UR6, -UR25, URZ ;  /* 0x8000001906197290 */ /* 0x000fe2000fffe03f */
[----:B-1----:R-:W-:Y:S01]  /*df20*/  @!P4 FADD.FTZ R9, R9, 1 ;  /* 0x3f8000000909c421 */ /* 0x002fe20000010000 */
[----:B------:R-:W-:Y:S01]  /*df30*/  ULDC.64 UR38, c[0x0][0x2e0] ;  /* 0x0000b80000267ab9 */ /* 0x000fe20000000a00 */
[----:B------:R-:W-:Y:S01]  /*df40*/  @!P0 FMUL.FTZ R32, R32, R51 ;  /* 0x0000003320208220 */ /* 0x000fe20000410000 */
[----:B------:R-:W-:Y:S01]  /*df50*/  UMOV UR37, UR7 ;  /* 0x0000000700257c82 */ /* 0x000fe20008000000 */
[C---:B------:R-:W-:Y:S01]  /*df60*/  LEA R4, P0, R99.reuse, c[0x0][0x330], 0x2 ;  /* 0x0000cc0063047a11 */ /* 0x040fe200078010ff */
[----:B------:R-:W-:Y:S01]  /*df70*/  UIMAD.WIDE.U32 UR36, UR10, UR38, UR36 ;  /* 0x000000260a2472a5 */ /* 0x000fe2000f8e0024 */
[----:B------:R-:W-:Y:S01]  /*df80*/  @!P5 FADD.FTZ R0, R0, 1 ;  /* 0x3f8000000000d421 */ /* 0x000fe20000010000 */
[----:B------:R-:W-:Y:S01]  /*df90*/  UIMAD UR7, UR11, UR38, URZ ;  /* 0x000000260b0772a4 */ /* 0x000fe2000f8e023f */
[----:B------:R-:W1:Y:S01]  /*dfa0*/  @!P4 MUFU.RCP R6, R9 ;  /* 0x000000090006c308 */ /* 0x000e620000001000 */
        /* <DEDUP_REMOVED lines=9> */
[----:B0-----:R-:W-:Y:S01]  /*e040*/  @!P3 FMUL.FTZ R36, R36, R11 ;  /* 0x0000000b2424b220 */ /* 0x001fe20000410000 */
[----:B------:R-:W-:Y:S01]  /*e050*/  UIADD3.X UR36, UR39, UR7, UR37, UP0, !UPT ;  /* 0x0000000727247290 */ /* 0x000fe200087fe425 */
[----:B------:R-:W-:Y:S01]  /*e060*/  MOV R8, UR25 ;  /* 0x0000001900087c02 */ /* 0x000fe20008000f00 */
[----:B------:R-:W-:Y:S01]  /*e070*/  UIADD3 UR7, UR9, UR27, URZ ;  /* 0x0000001b09077290 */ /* 0x000fe2000fffe03f */
[----:B------:R-:W-:Y:S01]  /*e080*/  ISETP.GE.AND P0, PT, R17, R10, PT ;  /* 0x0000000a1100720c */ /* 0x000fe20003f06270 */
[----:B------:R-:W-:Y:S01]  /*e090*/  BSSY B0, `(.L_x_8604) ;  /* 0x000006a000007945 */ /* 0x000fe20003800000 */
[----:B------:R-:W-:Y:S01]  /*e0a0*/  LEA R4, P1, R8, R4, 0x2 ;  /* 0x0000000408047211 */ /* 0x000fe200078210ff */
[----:B-1----:R-:W-:Y:S01]  /*e0b0*/  @!P4 FMUL.FTZ R37, R37, R6 ;  /* 0x000000062525c220 */ /* 0x002fe20000410000 */
[----:B------:R-:W-:-:S02]  /*e0c0*/  MOV R9, UR36 ;  /* 0x0000002400097c02 */ /* 0x000fc40008000f00 */
[-C--:B------:R-:W-:Y:S02]  /*e0d0*/  ISETP.GE.AND P4, PT, R33, R10.reuse, PT ;  /* 0x0000000a2100720c */ /* 0x080fe40003f86270 */
        /* <DEDUP_REMOVED lines=31> */
[----:B------:R-:W-:-:S02]  /*e2d0*/  IADD3 R6, P1, R99, -0x1e0, RZ ;  /* 0xfffffe2063067810 */ /* 0x000fc40007f3e0ff */
[----:B0-----:R-:W-:-:S03]  /*e2e0*/  MOV R4, UR26 ;  /* 0x0000001a00047c02 */ /* 0x001fc60008000f00 */
        /* <DEDUP_REMOVED lines=36> */
[----:B------:R-:W-:Y:S02]  /*e530*/  FADD.FTZ R7, R0, R23 ;  /* 0x0000001700077221 */ /* 0x000fe40000010000 */
[----:B------:R-:W-:Y:S02]  /*e540*/  LDS R23, [R68.X4+0x280] ;  /* 0x0002800044177984 */ /* 0x000fe40000004800 */
[----:B------:R-:W-:Y:S02]  /*e550*/  FADD.FTZ R7, R7, R24 ;  /* 0x0000001807077221 */ /* 0x000fe40000010000 */
[----:B------:R2:W-:Y:S02]  /*e560*/  @!P6 STS [0x840], R4 ;  /* 0x00084004ff00e388 */ /* 0x0005e40000000800 */
[----:B0-----:R-:W-:Y:S01]  /*e570*/  FADD.FTZ R26, R7, R26 ;  /* 0x0000001a071a7221 */ /* 0x001fe20000010000 */
[----:B------:R-:W-:Y:S01]  /*e580*/  IADD3.X R7, R14, -0x1, RZ, P1, !PT ;  /* 0xffffffff0e077810 */ /* 0x000fe20000ffe4ff */
        /* <DEDUP_REMOVED lines=26> */
.L_x_8605:
[----:B-1----:R-:W-:Y:S05]  /*e730*/  BSYNC B0 ;  /* 0x0000000000007941 */ /* 0x002fea0003800000 */
.L_x_8604:
        /* <DEDUP_REMOVED lines=56> */
.L_x_8489:
        /* <DEDUP_REMOVED lines=27> */
.L_x_8608:
[----:B-1----:R-:W-:Y:S05]  /*ec70*/  BSYNC B0 ;  /* 0x0000000000007941 */ /* 0x002fea0003800000 */
.L_x_8607:
        /* <DEDUP_REMOVED lines=26> */
.L_x_8610:
[----:B------:R-:W3:Y:S02]  /*ee20*/  S2R R11, SR_TID.X ;  /* 0x00000000000b7919 */ /* 0x000ee40000002100 */
.L_x_8611:
[----:B-1----:R-:W-:Y:S05]  /*ee30*/  BSYNC B0 ;  /* 0x0000000000007941 */ /* 0x002fea0003800000 */
.L_x_8609:
        /* <DEDUP_REMOVED lines=12> */
.L_x_8612:
        /* <DEDUP_REMOVED lines=32> */
.L_x_8613:
        /* <DEDUP_REMOVED lines=16> */
.L_x_14697:


//--------------------- .text._Z25selective_scan_bwd_kernelI32Selective_Scan_bwd_kernel_traitsILi32ELi16ELb0ELb0ELb1ELb1ELb1EfN3c107complexIfEEEEv12SSMParamsBwd --------------------------
	.section	.text._Z25selective_scan_bwd_kernelI32Selective_Scan_bwd_kernel_traitsILi32ELi16ELb0ELb0ELb1ELb1ELb1EfN3c107complexIfEEEEv12SSMParamsBwd,"ax",@progbits
	.sectioninfo	@"SHI_REGISTERS=255"
	.align	128
        .global         _Z25selective_scan_bwd_kernelI32Selective_Scan_bwd_kernel_traitsILi32ELi16ELb0ELb0ELb1ELb1ELb1EfN3c107complexIfEEEEv12SSMParamsBwd
        .type           _Z25selective_scan_bwd_kernelI32Selective_Scan_bwd_kernel_traitsILi32ELi16ELb0ELb0ELb1ELb1ELb1EfN3c107complexIfEEEEv12SSMParamsBwd,@function
        .size           _Z25selective_scan_bwd_kernelI32Selective_Scan_bwd_kernel_traitsILi32ELi16ELb0ELb0ELb1ELb1ELb1EfN3c107complexIfEEEEv12SSMParamsBwd,(.L_x_14698 - _Z25selective_scan_bwd_kernelI32Selective_Scan_bwd_kernel_traitsILi32ELi16ELb0ELb0ELb1ELb1ELb1EfN3c107complexIfEEEEv12SSMParamsBwd)
        .other          _Z25selective_scan_bwd_kernelI32Selective_Scan_bwd_kernel_traitsILi32ELi16ELb0ELb0ELb1ELb1ELb1EfN3c107complexIfEEEEv12SSMParamsBwd,@"STO_CUDA_ENTRY STV_DEFAULT"
_Z25selective_scan_bwd_kernelI32Selective_Scan_bwd_kernel_traitsILi32ELi16ELb0ELb0ELb1ELb1ELb1EfN3c107complexIfEEEEv12SSMParamsBwd:
.text._Z25selective_scan_bwd_kernelI32Selective_Scan_bwd_kernel_traitsILi32ELi16ELb0ELb0ELb1ELb1ELb1EfN3c107complexIfEEEEv12SSMParamsBwd:
        /* <DEDUP_REMOVED lines=160> */
[----:B------:R-:W-:Y:S02]  /*0a00*/  LOP3.LUT R97, R100, 0x1f, RZ, 0xc0, !PT ;  /* 0x0000001f64617812 */ /* 0x000fe400078ec0ff */
[----:B-1----:R-:W-:-:S04]  /*0a10*/  LOP3.LUT R3, R0, 0xfffffe00, RZ, 0xc0, !PT ;  /* 0xfffffe0000037812 */ /* 0x002fc800078ec0ff */
[----:B------:R-:W-:-:S04]  /*0a20*/  LOP3.LUT R98, R3, 0x1f, R100, 0xf8, !PT ;  /* 0x0000001f03627812 */ /* 0x000fc800078ef864 */
[----:B----4-:R-:W-:Y:S02]  /*0a30*/  SHF.R.S32.HI R0, RZ, 0x1f, R98 ;  /* 0x0000001fff007819 */ /* 0x010fe40000011462 */
.L_x_8736:
        /* <DEDUP_REMOVED lines=22> */
[----:B------:R-:W-:Y:S02]  /*0ba0*/  ISETP.GE.AND P6, PT, R7, UR29, PT ;  /* 0x0000001d07007c0c */ /* 0x000fe4000bfc6270 */
[----:B------:R-:W-:Y:S02]  /*0bb0*/  LOP3.LUT R9, R98, 0xe0, RZ, 0xfc, !PT ;  /* 0x000000e062097812 */ /* 0x000fe400078efcff */
[----:B------:R-:W-:Y:S01]  /*0bc0*/  ISETP.GE.AND P5, PT, R6, UR29, PT ;  /* 0x0000001d06007c0c */ /* 0x000fe2000bfa6270 */
[----:B------:R1:W3:Y:S01]  /*0bd0*/  @!P0 LDG.E R4, [R2.64] ;  /* 0x0000001e02048981 */ /* 0x0002e2000c1e1900 */
[----:B------:R-:W-:-:S02]  /*0be0*/  ISETP.GE.AND P3, PT, R19, UR29, PT ;  /* 0x0000001d13007c0c */ /* 0x000fc4000bf66270 */
[----:B------:R-:W-:Y:S01]  /*0bf0*/  LOP3.LUT R10, R98, 0x100, RZ, 0xfc, !PT ;  /* 0x00000100620a7812 */ /* 0x000fe200078efcff */
[----:B------:R1:W4:Y:S01]  /*0c00*/  @!P2 LDG.E R20, [R2.64+0x80] ;  /* 0x0000801e0214a981 */ /* 0x000322000c1e1900 */
        /* <DEDUP_REMOVED lines=11> */
[----:B------:R1:W5:Y:S01]  /*0cc0*/  @!P4 LDG.E R22, [R2.64+0x180] ;  /* 0x0001801e0216c981 */ /* 0x000362000c1e1900 */
[----:B------:R-:W-:Y:S02]  /*0cd0*/  ISETP.GE.AND P6, PT, R11, UR29, PT ;  /* 0x0000001d0b007c0c */ /* 0x000fe4000bfc6270 */
[----:B------:R-:W-:Y:S01]  /*0ce0*/  LOP3.LUT R15, R98, 0x1a0, RZ, 0xfc, !PT ;  /* 0x000001a0620f7812 */ /* 0x000fe200078efcff */
[----:B------:R1:W5:Y:S01]  /*0cf0*/  @!P0 LDG.E R23, [R2.64+0x300] ;  /* 0x0003001e02178981 */ /* 0x000362000c1e1900 */
[----:B------:R-:W-:-:S02]  /*0d00*/  ISETP.GE.AND P5, PT, R12, UR29, PT ;  /* 0x0000001d0c007c0c */ /* 0x000fc4000bfa6270 */
[C---:B------:R-:W-:Y:S01]  /*0d10*/  LOP3.LUT R16, R98.reuse, 0x1c0, RZ, 0xfc, !PT ;  /* 0x000001c062107812 */ /* 0x040fe200078efcff */
[----:B------:R1:W5:Y:S01]  /*0d20*/  @!P1 LDG.E R26, [R2.64+0x380] ;  /* 0x0003801e021a9981 */ /* 0x000362000c1e1900 */
[----:B------:R-:W-:Y:S02]  /*0d30*/  LOP3.LUT R17, R98, 0x1e0, RZ, 0xfc, !PT ;  /* 0x000001e062117812 */ /* 0x000fe400078efcff */
        /* <DEDUP_REMOVED lines=24> */
[C---:B-1----:R-:W-:Y:S02]  /*0ec0*/  IADD3 R2, R99.reuse, 0xc0, RZ ;  /* 0x000000c063027810 */ /* 0x042fe40007ffe0ff */
[-C--:B------:R-:W-:Y:S02]  /*0ed0*/  LEA.HI.SX32 R168, R38, R99.reuse, 0x1b ;  /* 0x0000006326a87211 */ /* 0x080fe400078fdaff */
[-C--:B------:R-:W-:Y:S02]  /*0ee0*/  LEA.HI.SX32 R167, R40, R99.reuse, 0x1b ;  /* 0x0000006328a77211 */ /* 0x080fe400078fdaff */
[----:B------:R-:W-:Y:S02]  /*0ef0*/  IADD3 R34, R99, 0x100, RZ ;  /* 0x0000010063227810 */ /* 0x000fe40007ffe0ff */
[----:B------:R-:W-:-:S02]  /*0f00*/  LEA.HI.SX32 R166, R42, R99, 0x1b ;  /* 0x000000632aa67211 */ /* 0x000fc400078fdaff */
[C---:B------:R-:W-:Y:S02]  /*0f10*/  IADD3 R96, R99.reuse, 0x120, RZ ;  /* 0x0000012063607810 */ /* 0x040fe40007ffe0ff */
        /* <DEDUP_REMOVED lines=9> */
[----:B------:R-:W-:Y:S02]  /*0fb0*/  IADD3 R90, R99, 0x1e0, RZ ;  /* 0x000001e0635a7810 */ /* 0x000fe40007ffe0ff */
[----:B------:R-:W-:-:S02]  /*0fc0*/  LEA.HI.SX32 R93, R2, R99, 0x1b ;  /* 0x00000063025d7211 */ /* 0x000fc400078fdaff */
[-C--:B------:R-:W-:Y:S02]  /*0fd0*/  LEA.HI.SX32 R92, R92, R99.reuse, 0x1b ;  /* 0x000000635c5c7211 */ /* 0x080fe400078fdaff */
[----:B------:R-:W-:Y:S02]  /*0fe0*/  SHF.L.U32 R89, R99, 0x4, RZ ;  /* 0x0000000463597819 */ /* 0x000fe400000006ff */
[----:B------:R-:W-:Y:S02]  /*0ff0*/  LEA.HI.SX32 R90, R90, R99, 0x1b ;  /* 0x000000635a5a7211 */ /* 0x000fe400078fdaff */
[----:B------:R-:W-:Y:S02]  /*1000*/  LEA.HI.SX32 R89, R89, R89, 0x1b ;  /* 0x0000005959597211 */ /* 0x000fe400078fdaff */
[C---:B------:R-:W-:Y:S02]  /*1010*/  SHF.L.U32 R37, R98.reuse, 0x2, RZ ;  /* 0x0000000262257819 */ /* 0x040fe400000006ff */
[----:B------:R-:W-:-:S02]  /*1020*/  SHF.L.U64.HI R35, R98, 0x2, R158 ;  /* 0x0000000262237819 */ /* 0x000fc4000001029e */
        /* <DEDUP_REMOVED lines=11> */
[----:B---3--:R1:W-:Y:S04]  /*10e0*/  STS [R171.X4], R4 ;  /* 0x00000004ab007388 */ /* 0x0083e80000004800 */
[----:B----4-:R-:W-:Y:S01]  /*10f0*/  STS [R170.X4+0x80], R20 ;  /* 0x00008014aa007388 */ /* 0x010fe20000004800 */
[----:B-1----:R-:W-:-:S04]  /*1100*/  IADD3 R4, R99, 0xe0, RZ ;  /* 0x000000e063047810 */ /* 0x002fc80007ffe0ff */
[----:B------:R-:W-:Y:S01]  /*1110*/  LEA.HI.SX32 R162, R4, R99, 0x1b ;  /* 0x0000006304a27211 */ /* 0x000fe200078fdaff */
[----:B--2---:R-:W-:Y:S01]  /*1120*/  STS [R169.X4+0x100], R5 ;  /* 0x00010005a9007388 */ /* 0x004fe20000004800 */
[----:B------:R-:W-:-:S03]  /*1130*/  IADD3 R4, R99, 0x1c0, RZ ;  /* 0x000001c063047810 */ /* 0x000fc60007ffe0ff */
[----:B-----5:R-:W-:Y:S04]  /*1140*/  STS [R168.X4+0x180], R22 ;  /* 0x00018016a8007388 */ /* 0x020fe80000004800 */
[----:B------:R1:W-:Y:S04]  /*1150*/  STS [R167.X4+0x200], R21 ;  /* 0x00020015a7007388 */ /* 0x0003e80000004800 */
[----:B------:R-:W-:Y:S01]  /*1160*/  STS [R166.X4+0x280], R24 ;  /* 0x00028018a6007388 */ /* 0x000fe20000004800 */
[----:B------:R-:W-:-:S03]  /*1170*/  LEA.HI.SX32 R91, R4, R99, 0x1b ;  /* 0x00000063045b7211 */ /* 0x000fc600078fdaff */
        /* <DEDUP_REMOVED lines=36> */
[----:B------:R-:W2:Y:S06]  /*13c0*/  @!P5 LDG.E R24, [R128.64+0x280] ;  /* 0x0002801e8018d981 */ /* 0x000eac000c1e1900 */
[----:B------:R-:W2:Y:S01]  /*13d0*/  @!P0 LDG.E R26, [R128.64+0x380] ;  /* 0x0003801e801a8981 */ /* 0x000ea2000c1e1900 */
[----:B------:R-:W-:-:S03]  /*13e0*/  ISETP.GE.AND P0, PT, R10, UR29, PT ;  /* 0x0000001d0a007c0c */ /* 0x000fc6000bf06270 */
[----:B------:R-:W2:Y:S01]  /*13f0*/  @!P1 LDG.E R4, [R128.64] ;  /* 0x0000001e80049981 */ /* 0x000ea2000c1e1900 */
[----:B------:R-:W-:-:S03]  /*1400*/  ISETP.GE.AND P1, PT, R12, UR29, PT ;  /* 0x0000001d0c007c0c */ /* 0x000fc6000bf26270 */
[----:B------:R-:W2:Y:S01]  /*1410*/  @!P2 LDG.E R5, [R128.64+0x100] ;  /* 0x0001001e8005a981 */ /* 0x000ea2000c1e1900 */
[----:B------:R-:W-:-:S03]  /*1420*/  ISETP.GE.AND P2, PT, R13, UR29, PT ;  /* 0x0000001d0d007c0c */ /* 0x000fc6000bf46270 */
[----:B------:R-:W2:Y:S04]  /*1430*/  @!P4 LDG.E R22, [R128.64+0x180] ;  /* 0x0001801e8016c981 */ /* 0x000ea8000c1e1900 */
[----:B------:R-:W2:Y:S01]  /*1440*/  @!P0 LDG.E R25, [R128.64+0x400] ;  /* 0x0004001e80198981 */ /* 0x000ea2000c1e1900 */
[----:B------:R-:W-:Y:S02]  /*1450*/  ISETP.GE.AND P0, PT, R11, UR29, PT ;  /* 0x0000001d0b007c0c */ /* 0x000fe4000bf06270 */
[----:B------:R-:W-:Y:S01]  /*1460*/  ISETP.GE.AND P3, PT, R14, UR29, PT ;  /* 0x0000001d0e007c0c */ /* 0x000fe2000bf66270 */
[----:B------:R-:W2:Y:S01]  /*1470*/  @!P6 LDG.E R23, [R128.64+0x300] ;  /* 0x0003001e8017e981 */ /* 0x000ea2000c1e1900 */
[----:B------:R-:W-:Y:S02]  /*1480*/  ISETP.GE.AND P4, PT, R15, UR29, PT ;  /* 0x0000001d0f007c0c */ /* 0x000fe4000bf86270 */
[----:B------:R-:W-:-:S02]  /*1490*/  ISETP.GE.AND P5, PT, R16, UR29, PT ;  /* 0x0000001d10007c0c */ /* 0x000fc4000bfa6270 */
[----:B------:R-:W-:Y:S01]  /*14a0*/  ISETP.GE.AND P6, PT, R17, UR29, PT ;  /* 0x0000001d11007c0c */ /* 0x000fe2000bfc6270 */
[----:B---3--:R-:W-:Y:S01]  /*14b0*/  CS2R R28, SRZ ;  /* 0x00000000001c7805 */ /* 0x008fe2000001ff00 */
[----:B----4-:R-:W-:Y:S01]  /*14c0*/  CS2R R30, SRZ ;  /* 0x00000000001e7805 */ /* 0x010fe2000001ff00 */
[----:B-----5:R-:W-:Y:S02]  /*14d0*/  CS2R R32, SRZ ;  /* 0x0000000000207805 */ /* 0x020fe4000001ff00 */
[----:B------:R-:W3:Y:S04]  /*14e0*/  @!P0 LDG.E R27, [R128.64+0x480] ;  /* 0x0004801e801b8981 */ /* 0x000ee8000c1e1900 */
[----:B------:R-:W4:Y:S04]  /*14f0*/  @!P1 LDG.E R28, [R128.64+0x500] ;  /* 0x0005001e801c9981 */ /* 0x000f28000c1e1900 */
[----:B------:R-:W5:Y:S04]  /*1500*/  @!P2 LDG.E R29, [R128.64+0x580] ;  /* 0x0005801e801da981 */ /* 0x000f68000c1e1900 */
[----:B------:R-:W4:Y:S04]  /*1510*/  @!P3 LDG.E R30, [R128.64+0x600] ;  /* 0x0006001e801eb981 */ /* 0x000f28000c1e1900 */
        /* <DEDUP_REMOVED lines=16> */
[----:B---3--:R3:W-:Y:S04]  /*1620*/  STS [R96.X4+0x480], R27 ;  /* 0x0004801b60007388 */ /* 0x0087e80000004800 */
[----:B----4-:R-:W-:Y:S04]  /*1630*/  STS [R95.X4+0x500], R28 ;  /* 0x0005001c5f007388 */ /* 0x010fe80000004800 */
[----:B-----5:R4:W-:Y:S04]  /*1640*/  STS [R94.X4+0x580], R29 ;  /* 0x0005801d5e007388 */ /* 0x0209e80000004800 */
        /* <DEDUP_REMOVED lines=21> */
[----:B-1----:R-:W-:-:S03]  /*17a0*/  CS2R R4, SRZ ;  /* 0x0000000000047805 */ /* 0x002fc6000001ff00 */
[----:B------:R-:W-:Y:S01]  /*17b0*/  BAR.SYNC.DEFER_BLOCKING 0x0 ;  /* 0x0000000000007b1d */ /* 0x000fe20000010000 */
[----:B--2---:R-:W-:Y:S01]  /*17c0*/  CS2R R20, SRZ ;  /* 0x0000000000147805 */ /* 0x004fe2000001ff00 */
[----:B0-----:R-:W-:-:S04]  /*17d0*/  CS2R R22, SRZ ;  /* 0x0000000000167805 */ /* 0x001fc8000001ff00 */
        /* <DEDUP_REMOVED lines=8> */
[----:B------:R-:W-:-:S08]  /*1860*/  CS2R R24, SRZ ;  /* 0x0000000000187805 */ /* 0x000fd0000001ff00 */
        /* <DEDUP_REMOVED lines=8> */
[----:B------:R-:W-:-:S09]  /*18f0*/  ISETP.NE.AND P1, PT, R34, RZ, PT ;  /* 0x000000ff2200720c */ /* 0x000fd20003f25270 */
[----:B------:R-:W3:Y:S01]  /*1900*/  @!P0 LDG.E R26, [R2.64+0x380] ;  /* 0x0003801e021a8981 */ /* 0x000ee2000c1e1900 */
[----:B------:R-:W-:Y:S01]  /*1910*/  ISETP.NE.AND P0, PT, R35, RZ, PT ;  /* 0x000000ff2300720c */ /* 0x000fe20003f05270 */
[----:B----4-:R-:W-:Y:S01]  /*1920*/  CS2R R28, SRZ ;  /* 0x00000000001c7805 */ /* 0x010fe2000001ff00 */
[----:B-----5:R-:W-:Y:S01]  /*1930*/  CS2R R30, SRZ ;  /* 0x00000000001e7805 */ /* 0x020fe2000001ff00 */
[----:B------:R-:W-:-:S04]  /*1940*/  CS2R R32, SRZ ;  /* 0x0000000000207805 */ /* 0x000fc8000001ff00 */
[----:B------:R-:W4:Y:S04]  /*1950*/  @!P1 LDG.E R28, [R2.64+0x500] ;  /* 0x0005001e021c9981 */ /* 0x000f28000c1e1900 */
[----:B------:R-:W5:Y:S04]  /*1960*/  @!P2 LDG.E R29, [R2.64+0x580] ;  /* 0x0005801e021da981 */ /* 0x000f68000c1e1900 */
[----:B------:R-:W4:Y:S04]  /*1970*/  @!P0 LDG.E R27, [R2.64+0x480] ;  /* 0x0004801e021b8981 */ /* 0x000f28000c1e1900 */
[----:B------:R-:W5:Y:S04]  /*1980*/  @!P3 LDG.E R30, [R2.64+0x600] ;  /* 0x0006001e021eb981 */ /* 0x000f68000c1e1900 */
[----:B------:R-:W5:Y:S04]  /*1990*/  @!P4 LDG.E R31, [R2.64+0x680] ;  /* 0x0006801e021fc981 */ /* 0x000f68000c1e1900 */
[----:B------:R-:W5:Y:S04]  /*19a0*/  @!P5 LDG.E R32, [R2.64+0x700] ;  /* 0x0007001e0220d981 */ /* 0x000f68000c1e1900 */
[----:B------:R-:W5:Y:S01]  /*19b0*/  @!P6 LDG.E R33, [R2.64+0x780] ;  /* 0x0007801e0221e981 */ /* 0x000f62000c1e1900 */
[----:B------:R-:W-:-:S05]  /*19c0*/  FADD.FTZ R72, R72, UR5 ;  /* 0x0000000548487e21 */ /* 0x000fca0008010000 */
[----:B------:R-:W-:Y:S01]  /*19d0*/  FSETP.GTU.FTZ.AND P2, PT, R72, 20, PT ;  /* 0x41a000004800780b */ /* 0x000fe20003f5c000 */
[----:B------:R-:W-:Y:S02]  /*19e0*/  FADD.FTZ R63, R63, UR5 ;  /* 0x000000053f3f7e21 */ /* 0x000fe40008010000 */
        /* <DEDUP_REMOVED lines=16> */
[----:B------:R0:W-:Y:S04]  /*1af0*/  STS [R168.X4+0x180], R22 ;  /* 0x00018016a8007388 */ /* 0x0001e80000004800 */
[----:B------:R0:W-:Y:S04]  /*1b00*/  STS [R167.X4+0x200], R21 ;  /* 0x00020015a7007388 */ /* 0x0001e80000004800 */
[----:B---3--:R0:W-:Y:S04]  /*1b10*/  STS [R166.X4+0x280], R24 ;  /* 0x00028018a6007388 */ /* 0x0081e80000004800 */
[----:B------:R0:W-:Y:S04]  /*1b20*/  STS [R164.X4+0x300], R23 ;  /* 0x00030017a4007388 */ /* 0x0001e80000004800 */
[----:B------:R0:W-:Y:S04]  /*1b30*/  STS [R162.X4+0x380], R26 ;  /* 0x0003801aa2007388 */ /* 0x0001e80000004800 */
[----:B------:R0:W-:Y:S04]  /*1b40*/  STS [R160.X4+0x400], R25 ;  /* 0x00040019a0007388 */ /* 0x0001e80000004800 */
[----:B----4-:R0:W-:Y:S04]  /*1b50*/  STS [R96.X4+0x480], R27 ;  /* 0x0004801b60007388 */ /* 0x0101e80000004800 */
[----:B------:R0:W-:Y:S04]  /*1b60*/  STS [R95.X4+0x500], R28 ;  /* 0x0005001c5f007388 */ /* 0x0001e80000004800 */
[----:B-----5:R0:W-:Y:S04]  /*1b70*/  STS [R94.X4+0x580], R29 ;  /* 0x0005801d5e007388 */ /* 0x0201e80000004800 */
[----:B------:R0:W-:Y:S04]  /*1b80*/  STS [R93.X4+0x600], R30 ;  /* 0x0006001e5d007388 */ /* 0x0001e80000004800 */
[----:B------:R0:W-:Y:S04]  /*1b90*/  STS [R92.X4+0x680], R31 ;  /* 0x0006801f5c007388 */ /* 0x0001e80000004800 */
[----:B------:R0:W-:Y:S04]  /*1ba0*/  STS [R91.X4+0x700], R32 ;  /* 0x000700205b007388 */ /* 0x0001e80000004800 */
[----:B------:R0:W-:Y:S01]  /*1bb0*/  STS [R90.X4+0x780], R33 ;  /* 0x000780215a007388 */ /* 0x0001e20000004800 */
[----:B------:R-:W-:-:S06]  /*1bc0*/  NOP ;  /* 0x0000000000007918 */ /* 0x000fcc0000000000 */
        /* <DEDUP_REMOVED lines=32> */
.L_x_8616:
[----:B------:R-:W-:Y:S05]  /*1dd0*/  BSYNC B0 ;  /* 0x0000000000007941 */ /* 0x000fea0003800000 */
.L_x_8615:
        /* <DEDUP_REMOVED lines=35> */
.L_x_8618:
[----:B------:R-:W-:Y:S05]  /*2010*/  BSYNC B0 ;  /* 0x0000000000007941 */ /* 0x000fea0003800000 */
.L_x_8617:
        /* <DEDUP_REMOVED lines=35> */
.L_x_8620:
[----:B------:R-:W-:Y:S05]  /*2250*/  BSYNC B0 ;  /* 0x0000000000007941 */ /* 0x000fea0003800000 */
.L_x_8619:
        /* <DEDUP_REMOVED lines=35> */
.L_x_8622:
[----:B------:R-:W-:Y:S05]  /*2490*/  BSYNC B0 ;  /* 0x0000000000007941 */ /* 0x000fea0003800000 */
.L_x_8621:
        /* <DEDUP_REMOVED lines=35> */
.L_x_8624:
[----:B------:R-:W-:Y:S05]  /*26d0*/  BSYNC B0 ;  /* 0x0000000000007941 */ /* 0x000fea0003800000 */
.L_x_8623:
        /* <DEDUP_REMOVED lines=35> */
.L_x_8626:
[----:B------:R-:W-:Y:S05]  /*2910*/  BSYNC B0 ;  /* 0x0000000000007941 */ /* 0x000fea0003800000 */
.L_x_8625:
        /* <DEDUP_REMOVED lines=35> */
.L_x_8628:
[----:B------:R-:W-:Y:S05]  /*2b50*/  BSYNC B0 ;  /* 0x0000000000007941 */ /* 0x000fea0003800000 */
.L_x_8627:
        /* <DEDUP_REMOVED lines=35> */
.L_x_8630:
[----:B------:R-:W-:Y:S05]  /*2d90*/  BSYNC B0 ;  /* 0x0000000000007941 */ /* 0x000fea0003800000 */
.L_x_8629:
        /* <DEDUP_REMOVED lines=35> */
.L_x_8632:
[----:B------:R-:W-:Y:S05]  /*2fd0*/  BSYNC B0 ;  /* 0x0000000000007941 */ /* 0x000fea0003800000 */
.L_x_8631:
        /* <DEDUP_REMOVED lines=34> */
.L_x_8634:
[----:B------:R-:W-:Y:S05]  /*3200*/  BSYNC B0 ;  /* 0x0000000000007941 */ /* 0x000fea0003800000 */
.L_x_8633:
        /* <DEDUP_REMOVED lines=33> */
.L_x_8636:
[----:B------:R-:W-:Y:S05]  /*3420*/  BSYNC B0 ;  /* 0x0000000000007941 */ /* 0x000fea0003800000 */
.L_x_8635:
        /* <DEDUP_REMOVED lines=33> */
.L_x_8638:
[----:B------:R-:W-:Y:S05]  /*3640*/  BSYNC B0 ;  /* 0x0000000000007941 */ /* 0x000fea0003800000 */
.L_x_8637:
        /* <DEDUP_REMOVED lines=33> */
.L_x_8640:
[----:B------:R-:W-:Y:S05]  /*3860*/  BSYNC B0 ;  /* 0x0000000000007941 */ /* 0x000fea0003800000 */
.L_x_8639:
        /* <DEDUP_REMOVED lines=33> */
.L_x_8642:
[----:B------:R-:W-:Y:S05]  /*3a80*/  BSYNC B0 ;  /* 0x0000000000007941 */ /* 0x000fea0003800000 */
.L_x_8641:
        /* <DEDUP_REMOVED lines=33> */
.L_x_8644:
[----:B------:R-:W-:Y:S05]  /*3ca0*/  BSYNC B0 ;  /* 0x0000000000007941 */ /* 0x000fea0003800000 */
.L_x_8643:
        /* <DEDUP_REMOVED lines=33> */
.L_x_8646:
[----:B------:R-:W-:Y:S05]  /*3ec0*/  BSYNC B0 ;  /* 0x0000000000007941 */ /* 0x000fea0003800000 */
.L_x_8645:
[C---:B------:R-:W-:Y:S01]  /*3ed0*/  ISETP.GE.AND P0, PT, R98.reuse, UR29, PT ;  /* 0x0000001d62007c0c */ /* 0x040fe2000bf06270 */
[----:B------:R-:W-:Y:S01]  /*3ee0*/  USHF.R.S32.HI UR42, URZ, 0x1f, UR25 ;  /* 0x0000001f3f2a7899 */ /* 0x000fe20008011419 */
[----:B0-----:R-:W-:Y:S01]  /*3ef0*/  MOV R21, UR12 ;  /* 0x0000000c00157c02 */ /* 0x001fe20008000f00 */
[----:B------:R-:W-:Y:S01]  /*3f00*/  ULDC.64 UR8, c[0x0][0x1f0] ;  /* 0x00007c0000087ab9 */ /* 0x000fe20000000a00 */
        /* <DEDUP_REMOVED lines=10> */
[----:B------:R-:W-:Y:S01]  /*3fb0*/  @!P0 IMAD.WIDE.U32 R2, R21, c[0x0][0x1f0], R2 ;  /* 0x00007c0015028a25 */ /* 0x000fe200078e0002 */
[----:B------:R-:W-:Y:S01]  /*3fc0*/  UIMAD UR40, UR13, UR40, URZ ;  /* 0x000000280d2872a4 */ /* 0x000fe2000f8e023f */
[----:B------:R-:W-:Y:S01]  /*3fd0*/  MOV R21, UR10 ;  /* 0x0000000a00157c02 */ /* 0x000fe20008000f00 */
[----:B------:R-:W-:Y:S01]  /*3fe0*/  ULDC.64 UR36, c[0x0][0x1f8] ;  /* 0x00007e0000247ab9 */ /* 0x000fe20000000a00 */
[----:B------:R-:W-:Y:S01]  /*3ff0*/  @!P0 IMAD.WIDE.U32 R4, R23, c[0x0][0x200], R4 ;  /* 0x0000800017048a25 */ /* 0x000fe200078e0004 */
[----:B------:R-:W-:Y:S01]  /*4000*/  UIMAD UR43, UR12, UR41, UR40 ;  /* 0x000000290c2b72a4 */ /* 0x000fe2000f8e0228 */
[----:B------:R-:W-:Y:S01]  /*4010*/  @!P0 IADD3 R3, R3, UR7, RZ ;  /* 0x0000000703038c10 */ /* 0x000fe2000fffe0ff */
[----:B------:R-:W-:Y:S01]  /*4020*/  UIMAD UR28, UR11, UR36, URZ ;  /* 0x000000240b1c72a4 */ /* 0x000fe2000f8e023f */
[----:B------:R-:W-:Y:S01]  /*4030*/  MOV R23, UR10 ;  /* 0x0000000a00177c02 */ /* 0x000fe20008000f00 */
[----:B------:R-:W-:Y:S01]  /*4040*/  UIADD3 UR27, UR27, UR7, URZ ;  /* 0x000000071b1b7290 */ /* 0x000fe2000fffe03f */
[----:B------:R-:W-:Y:S01]  /*4050*/  LDS R48, [R89.X4] ;  /* 0x0000000059307984 */ /* 0x000fe20000004800 */
[----:B------:R-:W-:Y:S01]  /*4060*/  UIMAD UR28, UR10, UR37, UR28 ;  /* 0x000000250a1c72a4 */ /* 0x000fe2000f8e021c */
[----:B------:R-:W-:Y:S01]  /*4070*/  @!P0 IADD3 R5, R5, UR43, RZ ;  /* 0x0000002b05058c10 */ /* 0x000fe2000fffe0ff */
[----:B------:R-:W-:Y:S01]  /*4080*/  UIMAD.WIDE.U32 UR36, UR10, UR36, UR26 ;  /* 0x000000240a2472a5 */ /* 0x000fe2000f8e001a */
[----:B------:R-:W-:Y:S01]  /*4090*/  @!P0 IMAD.WIDE.U32 R2, R21, c[0x0][0x1f8], R2 ;  /* 0x00007e0015028a25 */ /* 0x000fe200078e0002 */
[----:B------:R-:W-:Y:S01]  /*40a0*/  ULDC.64 UR40, c[0x0][0x208] ;  /* 0x0000820000287ab9 */ /* 0x000fe20000000a00 */
[----:B------:R-:W-:Y:S01]  /*40b0*/  LDS R47, [R89.X4+0x4] ;  /* 0x00000400592f7984 */ /* 0x000fe20000004800 */
[----:B------:R-:W-:Y:S01]  /*40c0*/  ULDC UR26, c[0x0][0x174] ;  /* 0x00005d00001a7ab9 */ /* 0x000fe20000000800 */
[----:B------:R-:W-:Y:S01]  /*40d0*/  @!P0 IMAD.WIDE.U32 R4, R23, c[0x0][0x208], R4 ;  /* 0x0000820017048a25 */ /* 0x000fe200078e0004 */
[----:B------:R-:W-:Y:S01]  /*40e0*/  UIADD3 UR26, UR6, -UR26, URZ ;  /* 0x8000001a061a7290 */ /* 0x000fe2000fffe03f */
[C---:B------:R-:W-:Y:S01]  /*40f0*/  @!P0 IADD3 R21, P1, R98.reuse, R2, RZ ;  /* 0x0000000262158210 */ /* 0x040fe20007f3e0ff */
[----:B------:R-:W-:Y:S01]  /*4100*/  UIMAD UR7, UR11, UR40, URZ ;  /* 0x000000280b0772a4 */ /* 0x000fe2000f8e023f */
[----:B------:R-:W-:Y:S01]  /*4110*/  LDS R46, [R89.X4+0x8] ;  /* 0x00000800592e7984 */ /* 0x000fe20000004800 */
[----:B------:R-:W-:Y:S01]  /*4120*/  UIADD3 UR9, UR9, UR43, URZ ;  /* 0x0000002b09097290 */ /* 0x000fe2000fffe03f */
[----:B------:R-:W-:Y:S01]  /*4130*/  @!P0 IADD3 R24, P2, R98, R4, RZ ;  /* 0x0000000462188210 */ /* 0x000fe20007f5e0ff */
[----:B------:R-:W-:Y:S01]  /*4140*/  UIMAD UR26, UR26, -0x200, URZ ;  /* 0xfffffe001a1a78a4 */ /* 0x000fe2000f8e023f */
[----:B------:R-:W-:Y:S01]  /*4150*/  LDS R45, [R89.X4+0xc] ;  /* 0x00000c00592d7984 */ /* 0x000fe20000004800 */
[----:B------:R-:W-:Y:S01]  /*4160*/  UIMAD UR7, UR10, UR41, UR7 ;  /* 0x000000290a0772a4 */ /* 0x000fe2000f8e0207 */
[----:B------:R-:W-:Y:S01]  /*4170*/  @!P0 IADD3.X R26, R158, UR28, R3, P1, !PT ;  /* 0x0000001c9e1a8c10 */ /* 0x000fe20008ffe403 */
[----:B------:R-:W-:Y:S01]  /*4180*/  UIMAD.WIDE.U32 UR8, UR10, UR40, UR8 ;  /* 0x000000280a0872a5 */ /* 0x000fe2000f8e0008 */
[----:B------:R-:W-:Y:S01]  /*4190*/  LDS R44, [R89.X4+0x10] ;  /* 0x00001000592c7984 */ /* 0x000fe20000004800 */
[----:B------:R-:W-:Y:S01]  /*41a0*/  LEA R22, P1, R98, c[0x0][0x268], 0x2 ;  /* 0x00009a0062167a11 */ /* 0x000fe200078210ff */
[----:B------:R-:W-:Y:S01]  /*41b0*/  USHF.R.S32.HI UR27, URZ, 0x1f, UR26 ;  /* 0x0000001f3f1b7899 */ /* 0x000fe2000801141a */
[----:B------:R-:W-:Y:S01]  /*41c0*/  @!P0 IADD3.X R25, R158, UR7, R5, P2, !PT ;  /* 0x000000079e198c10 */ /* 0x000fe200097fe405 */
[----:B------:R-:W-:Y:S01]  /*41d0*/  LDS R43, [R89.X4+0x14] ;  /* 0x00001400592b7984 */ /* 0x000fe20000004800 */
[----:B------:R-:W-:Y:S01]  /*41e0*/  UIADD3 UR41, UP0, UR26, UR36, URZ ;  /* 0x000000241a297290 */ /* 0x000fe2000ff1e03f */
[C---:B------:R-:W-:Y:S01]  /*41f0*/  LEA.HI.X R5, R98.reuse, c[0x0][0x26c], R158, 0x2, P1 ;  /* 0x00009b0062057a11 */ /* 0x040fe200008f149e */
[----:B------:R-:W-:Y:S01]  /*4200*/  UIADD3 UR40, UP1, UR26, UR8, URZ ;  /* 0x000000081a287290 */ /* 0x000fe2000ff3e03f */
[----:B------:R-:W-:Y:S01]  /*4210*/  LDS R42, [R89.X4+0x18] ;  /* 0x00001800592a7984 */ /* 0x000fe20000004800 */
[----:B------:R-:W-:Y:S01]  /*4220*/  UIADD3.X UR36, UR27, UR28, UR37, UP0, !UPT ;  /* 0x0000001c1b247290 */ /* 0x000fe200087fe425 */
[----:B------:R-:W-:Y:S01]  /*4230*/  @!P0 LEA R20, P1, R21, c[0x0][0x268], 0x2 ;  /* 0x00009a0015148a11 */ /* 0x000fe200078210ff */
[----:B------:R-:W-:Y:S01]  /*4240*/  UIADD3.X UR8, UR27, UR7, UR9, UP1, !UPT ;  /* 0x000000071b087290 */ /* 0x000fe20008ffe409 */
[----:B------:R-:W-:Y:S01]  /*4250*/  LDS R41, [R89.X4+0x1c] ;  /* 0x00001c0059297984 */ /* 0x000fe20000004800 */
[----:B------:R-:W-:-:S02]  /*4260*/  LEA R4, P2, R98, c[0x0][0x258], 0x2 ;  /* 0x0000960062047a11 */ /* 0x000fc400078410ff */
[----:B------:R-:W-:Y:S01]  /*4270*/  MOV R23, UR41 ;  /* 0x0000002900177c02 */ /* 0x000fe20008000f00 */
[----:B------:R-:W-:Y:S01]  /*4280*/  LDS R40, [R89.X4+0x20] ;  /* 0x0000200059287984 */ /* 0x000fe20000004800 */
[----:B------:R-:W-:Y:S02]  /*4290*/  MOV R27, UR40 ;  /* 0x00000028001b7c02 */ /* 0x000fe40008000f00 */
[----:B------:R-:W-:Y:S01]  /*42a0*/  @!P0 LEA.HI.X R21, R21, c[0x0][0x26c], R26, 0x2, P1 ;  /* 0x00009b0015158a11 */ /* 0x000fe200008f141a */
[----:B------:R-:W-:Y:S01]  /*42b0*/  LDS R39, [R89.X4+0x24] ;  /* 0x0000240059277984 */ /* 0x000fe20000004800 */
[----:B------:R-:W-:-:S03]  /*42c0*/  LEA.HI.X R3, R98, c[0x0][0x25c], R158, 0x2, P2 ;  /* 0x0000970062037a11 */ /* 0x000fc600010f149e */
[----:B------:R-:W-:Y:S04]  /*42d0*/  LDS R38, [R89.X4+0x28] ;  /* 0x0000280059267984 */ /* 0x000fe80000004800 */
[----:B------:R-:W-:Y:S04]  /*42e0*/  LDS R37, [R89.X4+0x2c] ;  /* 0x00002c0059257984 */ /* 0x000fe80000004800 */
[----:B------:R-:W-:Y:S04]  /*42f0*/  LDS R36, [R89.X4+0x30] ;  /* 0x0000300059247984 */ /* 0x000fe80000004800 */
[----:B------:R-:W-:Y:S04]  /*4300*/  LDS R35, [R89.X4+0x34] ;  /* 0x0000340059237984 */ /* 0x000fe80000004800 */
[----:B------:R-:W-:Y:S04]  /*4310*/  LDS R34, [R89.X4+0x38] ;  /* 0x0000380059227984 */ /* 0x000fe80000004800 */
[----:B------:R-:W-:Y:S01]  /*4320*/  LDS R33, [R89.X4+0x3c] ;  /* 0x00003c0059217984 */ /* 0x000fe20000004800 */
[----:B------:R-:W-:-:S02]  /*4330*/  ISETP.GE.AND P1, PT, R19, UR29, PT ;  /* 0x0000001d13007c0c */ /* 0x000fc4000bf26270 */
[----:B------:R-:W-:Y:S02]  /*4340*/  LEA R22, P2, R23, R22, 0x2 ;  /* 0x0000001617167211 */ /* 0x000fe400078410ff */
[----:B------:R-:W-:Y:S01]  /*4350*/  MOV R28, UR36 ;  /* 0x00000024001c7c02 */ /* 0x000fe20008000f00 */
[----:B------:R-:W-:Y:S01]  /*4360*/  HFMA2.MMA R32, -RZ, RZ, 0, 0 ;  /* 0x00000000ff207435 */ /* 0x000fe200000001ff */
[----:B------:R-:W-:Y:S02]  /*4370*/  LEA R4, P4, R27, R4, 0x2 ;  /* 0x000000041b047211 */ /* 0x000fe400078810ff */
[----:B------:R-:W-:Y:S02]  /*4380*/  ISETP.GE.AND P5, PT, R8, UR29, PT ;  /* 0x0000001d08007c0c */ /* 0x000fe4000bfa6270 */
[----:B------:R-:W-:Y:S02]  /*4390*/  ISETP.GE.AND P6, PT, R7, UR29, PT ;  /* 0x0000001d07007c0c */ /* 0x000fe4000bfc6270 */
[----:B------:R-:W-:Y:S01]  /*43a0*/  MOV R67, RZ ;  /* 0x000000ff00437202 */ /* 0x000fe20000000f00 */
[----:B------:R-:W-:Y:S01]  /*43b0*/  CS2R R68, SRZ ;  /* 0x0000000000447805 */ /* 0x000fe2000001ff00 */
[----:B------:R-:W-:Y:S01]  /*43c0*/  MOV R30, UR8 ;  /* 0x00000008001e7c02 */ /* 0x000fe20008000f00 */
[----:B------:R-:W-:Y:S01]  /*43d0*/  CS2R R70, SRZ ;  /* 0x0000000000467805 */ /* 0x000fe2000001ff00 */
[----:B------:R-:W-:Y:S01]  /*43e0*/  LEA.HI.X R23, R23, R5, R28, 0x2, P2 ;  /* 0x0000000517177211 */ /* 0x000fe200010f141c */
[----:B------:R-:W-:Y:S01]  /*43f0*/  HFMA2.MMA R101, -RZ, RZ, 0, 0 ;  /* 0x00000000ff657435 */ /* 0x000fe200000001ff */
[----:B------:R-:W-:Y:S01]  /*4400*/  LEA.HI.X R5, R27, R3, R30, 0x2, P4 ;  /* 0x000000031b057211 */ /* 0x000fe200020f141e */
[----:B------:R-:W-:Y:S01]  /*4410*/  HFMA2.MMA R102, -RZ, RZ, 0, 0 ;  /* 0x00000000ff667435 */ /* 0x000fe200000001ff */
[----:B------:R-:W-:Y:S01]  /*4420*/  CS2R R26, SRZ ;  /* 0x00000000001a7805 */ /* 0x000fe2000001ff00 */
[----:B------:R-:W-:Y:S01]  /*4430*/  BAR.SYNC.DEFER_BLOCKING 0x0 ;  /* 0x0000000000007b1d */ /* 0x000fe20000010000 */
[----:B------:R-:W-:Y:S01]  /*4440*/  CS2R R30, SRZ ;  /* 0x00000000001e7805 */ /* 0x000fe2000001ff00 */
[----:B------:R-:W-:-:S02]  /*4450*/  @!P0 LEA R2, P3, R24, c[0x0][0x258], 0x2 ;  /* 0x0000960018028a11 */ /* 0x000fc400078610ff */
[----:B------:R-:W-:Y:S02]  /*4460*/  ISETP.GE.AND P2, PT, R6, UR29, PT ;  /* 0x0000001d06007c0c */ /* 0x000fe4000bf46270 */
[----:B------:R-:W-:Y:S01]  /*4470*/  @!P0 LEA.HI.X R3, R24, c[0x0][0x25c], R25, 0x2, P3 ;  /* 0x0000970018038a11 */ /* 0x000fe200018f1419 */
[----:B------:R-:W-:Y:S01]  /*4480*/  CS2R R104, SRZ ;  /* 0x0000000000687805 */ /* 0x000fe2000001ff00 */
[----:B------:R-:W-:Y:S01]  /*4490*/  HFMA2.MMA R109, -RZ, RZ, 0, 0 ;  /* 0x00000000ff6d7435 */ /* 0x000fe200000001ff */
[----:B------:R-:W-:Y:S01]  /*44a0*/  MOV R106, RZ ;  /* 0x000000ff006a7202 */ /* 0x000fe20000000f00 */
[----:B------:R-:W-:Y:S01]  /*44b0*/  CS2R R28, SRZ ;  /* 0x00000000001c7805 */ /* 0x000fe2000001ff00 */
[----:B------:R-:W-:Y:S01]  /*44c0*/  CS2R R110, SRZ ;  /* 0x00000000006e7805 */ /* 0x000fe2000001ff00 */
[----:B------:R-:W-:Y:S01]  /*44d0*/  MOV R112, RZ ;  /* 0x000000ff00707202 */ /* 0x000fe20000000f00 */
[----:B------:R-:W-:Y:S01]  /*44e0*/  CS2R R24, SRZ ;  /* 0x0000000000187805 */ /* 0x000fe2000001ff00 */
[----:B------:R-:W-:Y:S01]  /*44f0*/  CS2R R116, SRZ ;  /* 0x0000000000747805 */ /* 0x000fe2000001ff00 */
[----:B------:R-:W-:Y:S01]  /*4500*/  ULDC.64 UR36, c[0x0][0x2e8] ;  /* 0x0000ba0000247ab9 */ /* 0x000fe20000000a00 */
[----:B------:R-:W2:Y:S01]  /*4510*/  @!P1 LDG.E R27, [R22.64+-0x700] ;  /* 0xfff9001e161b9981 */ /* 0x000ea2000c1e1900 */
[----:B------:R-:W-:-:S02]  /*4520*/  ISETP.GE.AND P1, PT, R9, UR29, PT ;  /* 0x0000001d09007c0c */ /* 0x000fc4000bf26270 */
[----:B------:R-:W-:Y:S01]  /*4530*/  ISETP.GE.AND P3, PT, R18, UR29, PT ;  /* 0x0000001d12007c0c */ /* 0x000fe2000bf66270 */
[----:B------:R-:W3:Y:S01]  /*4540*/  @!P2 LDG.E R29, [R22.64+-0x600] ;  /* 0xfffa001e161da981 */ /* 0x000ee2000c1e1900 */
[----:B------:R-:W-:-:S03]  /*4550*/  ISETP.GE.AND P4, PT, R0, UR29, PT ;  /* 0x0000001d00007c0c */ /* 0x000fc6000bf86270 */
[----:B------:R0:W4:Y:S04]  /*4560*/  @!P0 LDG.E R25, [R20.64] ;  /* 0x0000001e14198981 */ /* 0x000128000c1e1900 */
[----:B------:R-:W5:Y:S04]  /*4570*/  @!P5 LDG.E R31, [R22.64+-0x500] ;  /* 0xfffb001e161fd981 */ /* 0x000f68000c1e1900 */
[----:B------:R-:W2:Y:S01]  /*4580*/  @!P1 LDG.E R30, [R22.64+-0x480] ;  /* 0xfffb801e161e9981 */ /* 0x000ea2000c1e1900 */
[----:B------:R-:W-:Y:S01]  /*4590*/  ISETP.GE.AND P1, PT, R10, UR29, PT ;  /* 0x0000001d0a007c0c */ /* 0x000fe2000bf26270 */
[----:B0-----:R-:W-:Y:S01]  /*45a0*/  CS2R R20, SRZ ;  /* 0x0000000000147805 */ /* 0x001fe2000001ff00 */
[----:B------:R-:W-:Y:S01]  /*45b0*/  ISETP.GE.AND P2, PT, R13, UR29, PT ;  /* 0x0000001d0d007c0c */ /* 0x000fe2000bf46270 */
[----:B------:R-:W2:Y:S04]  /*45c0*/  @!P3 LDG.E R24, [R22.64+-0x780] ;  /* 0xfff8801e1618b981 */ /* 0x000ea8000c1e1900 */
[----:B------:R-:W3:Y:S04]  /*45d0*/  @!P4 LDG.E R26, [R22.64+-0x680] ;  /* 0xfff9801e161ac981 */ /* 0x000ee8000c1e1900 */
[----:B------:R-:W3:Y:S04]  /*45e0*/  @!P6 LDG.E R28, [R22.64+-0x580] ;  /* 0xfffa801e161ce981 */ /* 0x000ee8000c1e1900 */
[----:B------:R-:W5:Y:S01]  /*45f0*/  @!P1 LDG.E R32, [R22.64+-0x400] ;  /* 0xfffc001e16209981 */ /* 0x000f62000c1e1900 */
[----:B------:R-:W-:-:S02]  /*4600*/  ISETP.GE.AND P1, PT, R11, UR29, PT ;  /* 0x0000001d0b007c0c */ /* 0x000fc4000bf26270 */
[----:B------:R-:W-:Y:S01]  /*4610*/  ISETP.GE.AND P3, PT, R14, UR29, PT ;  /* 0x0000001d0e007c0c */ /* 0x000fe2000bf66270 */
[----:B------:R-:W5:Y:S01]  /*4620*/  @!P2 LDG.E R21, [R22.64+-0x280] ;  /* 0xfffd801e1615a981 */ /* 0x000f62000c1e1900 */
[----:B------:R-:W-:Y:S02]  /*4630*/  ISETP.GE.AND P4, PT, R15, UR29, PT ;  /* 0x0000001d0f007c0c */ /* 0x000fe4000bf86270 */
[----:B------:R-:W-:-:S07]  /*4640*/  ISETP.GE.AND P5, PT, R16, UR29, PT ;  /* 0x0000001d10007c0c */ /* 0x000fce000bfa6270 */
[----:B------:R-:W5:Y:S01]  /*4650*/  @!P1 LDG.E R67, [R22.64+-0x380] ;  /* 0xfffc801e16439981 */ /* 0x000f62000c1e1900 */
[----:B------:R-:W-:Y:S02]  /*4660*/  ISETP.GE.AND P1, PT, R12, UR29, PT ;  /* 0x0000001d0c007c0c */ /* 0x000fe4000bf26270 */
[----:B------:R-:W-:Y:S01]  /*4670*/  ISETP.GE.AND P6, PT, R17, UR29, PT ;  /* 0x0000001d11007c0c */ /* 0x000fe2000bfc6270 */
        /* <DEDUP_REMOVED lines=31> */
[----:B------:R-:W-:Y:S04]  /*4870*/  LDS R28, [R89.X4+0x1c] ;  /* 0x00001c00591c7984 */ /* 0x000fe80000004800 */
[----:B------:R-:W-:Y:S04]  /*4880*/  LDS R27, [R89.X4+0x20] ;  /* 0x00002000591b7984 */ /* 0x000fe80000004800 */
[----:B------:R-:W-:Y:S04]  /*4890*/  LDS R20, [R89.X4+0x24] ;  /* 0x0000240059147984 */ /* 0x000fe80000004800 */
[----:B------:R-:W1:Y:S04]  /*48a0*/  LDS R21, [R89.X4+0x28] ;  /* 0x0000280059157984 */ /* 0x000e680000004800 */
[----:B------:R-:W1:Y:S04]  /*48b0*/  LDS R22, [R89.X4+0x2c] ;  /* 0x00002c0059167984 */ /* 0x000e680000004800 */
[----:B------:R-:W1:Y:S04]  /*48c0*/  LDS R23, [R89.X4+0x30] ;  /* 0x0000300059177984 */ /* 0x000e680000004800 */
[----:B------:R-:W1:Y:S04]  /*48d0*/  LDS R24, [R89.X4+0x34] ;  /* 0x0000340059187984 */ /* 0x000e680000004800 */
[----:B------:R-:W2:Y:S04]  /*48e0*/  LDS R25, [R89.X4+0x38] ;  /* 0x0000380059197984 */ /* 0x000ea80000004800 */
[----:B------:R-:W2:Y:S04]  /*48f0*/  LDS R26, [R89.X4+0x3c] ;  /* 0x00003c00591a7984 */ /* 0x000ea80000004800 */
[----:B------:R-:W-:Y:S01]  /*4900*/  BAR.SYNC.DEFER_BLOCKING 0x0 ;  /* 0x0000000000007b1d */ /* 0x000fe20000010000 */
[----:B0-----:R-:W-:Y:S01]  /*4910*/  HFMA2.MMA R68, -RZ, RZ, 0, 0 ;  /* 0x00000000ff447435 */ /* 0x001fe200000001ff */
[----:B------:R-:W-:-:S04]  /*4920*/  MOV R67, RZ ;  /* 0x000000ff00437202 */ /* 0x000fc80000000f00 */
[----:B------:R0:W5:Y:S01]  /*4930*/  @!P0 LDG.E R101, [R2.64] ;  /* 0x0000001e02658981 */ /* 0x000162000c1e1900 */
[----:B------:R-:W-:-:S03]  /*4940*/  ISETP.GE.AND P0, PT, R0, UR29, PT ;  /* 0x0000001d00007c0c */ /* 0x000fc6000bf06270 */
[----:B------:R4:W5:Y:S01]  /*4950*/  @!P1 LDG.E R67, [R4.64+-0x780] ;  /* 0xfff8801e04439981 */ /* 0x000962000c1e1900 */
[----:B------:R-:W-:Y:S02]  /*4960*/  ISETP.GE.AND P1, PT, R19, UR29, PT ;  /* 0x0000001d13007c0c */ /* 0x000fe4000bf26270 */
[----:B-1----:R-:W-:Y:S01]  /*4970*/  MOV R71, RZ ;  /* 0x000000ff00477202 */ /* 0x002fe20000000f00 */
        /* <DEDUP_REMOVED lines=27> */
[----:B------:R-:W1:Y:S01]  /*4b30*/  MUFU.EX2 R69, R69 ;  /* 0x0000004500457308 */ /* 0x000e620000000800 */
[----:B------:R-:W-:Y:S02]  /*4b40*/  FMUL.FTZ R107, R32, -1.4426950216293334961 ;  /* 0xbfb8aa3b206b7820 */ /* 0x000fe40000410000 */
[----:B----4-:R-:W-:-:S05]  /*4b50*/  FMUL.FTZ R4, R30, -1.4426950216293334961 ;  /* 0xbfb8aa3b1e047820 */ /* 0x010fca0000410000 */
[----:B------:R-:W2:Y:S01]  /*4b60*/  MUFU.EX2 R108, R108 ;  /* 0x0000006c006c7308 */ /* 0x000ea20000000800 */
[----:B0-----:R-:W-:Y:S02]  /*4b70*/  FADD.FTZ R70, R70, 1 ;  /* 0x3f80000046467421 */ /* 0x001fe40000010000 */
[----:B------:R-:W-:-:S05]  /*4b80*/  FMUL.FTZ R5, R29, -1.4426950216293334961 ;  /* 0xbfb8aa3b1d057820 */ /* 0x000fca0000410000 */
[----:B------:R-:W0:Y:S01]  /*4b90*/  MUFU.EX2 R103, R103 ;  /* 0x0000006700677308 */ /* 0x000e220000000800 */
[----:B-1----:R-:W-:-:S07]  /*4ba0*/  FADD.FTZ R69, R69, 1 ;  /* 0x3f80000045457421 */ /* 0x002fce0000010000 */
[----:B------:R-:W1:Y:S08]  /*4bb0*/  MUFU.EX2 R107, R107 ;  /* 0x0000006b006b7308 */ /* 0x000e700000000800 */
[----:B------:R-:W3:Y:S01]  /*4bc0*/  MUFU.EX2 R4, R4 ;  /* 0x0000000400047308 */ /* 0x000ee20000000800 */
[----:B------:R-:W-:-:S07]  /*4bd0*/  FMUL.FTZ R120, R21, -1.4426950216293334961 ;  /* 0xbfb8aa3b15787820 */ /* 0x000fce0000410000 */
[----:B------:R-:W-:Y:S01]  /*4be0*/  MUFU.RCP R70, R70 ;  /* 0x0000004600467308 */ /* 0x000fe20000001000 */
[----:B--2---:R-:W-:Y:S02]  /*4bf0*/  FADD.FTZ R108, R108, 1 ;  /* 0x3f8000006c6c7421 */ /* 0x004fe40000010000 */
[----:B------:R-:W-:-:S05]  /*4c00*/  FMUL.FTZ R113, R28, -1.4426950216293334961 ;  /* 0xbfb8aa3b1c717820 */ /* 0x000fca0000410000 */
[----:B------:R-:W2:Y:S01]  /*4c10*/  MUFU.EX2 R5, R5 ;  /* 0x0000000500057308 */ /* 0x000ea20000000800 */
[----:B------:R-:W-:Y:S02]  /*4c20*/  FMUL.FTZ R114, R27, -1.4426950216293334961 ;  /* 0xbfb8aa3b1b727820 */ /* 0x000fe40000410000 */
[----:B0-----:R-:W-:-:S05]  /*4c30*/  FADD.FTZ R103, R103, 1 ;  /* 0x3f80000067677421 */ /* 0x001fca0000010000 */
[----:B------:R-:W0:Y:S01]  /*4c40*/  MUFU.RCP R69, R69 ;  /* 0x0000004500457308 */ /* 0x000e220000001000 */
[----:B------:R-:W-:Y:S02]  /*4c50*/  FMUL.FTZ R119, R20, -1.4426950216293334961 ;  /* 0xbfb8aa3b14777820 */ /* 0x000fe40000410000 */
[----:B------:R-:W-:Y:S02]  /*4c60*/  FMUL.FTZ R121, R22, -1.4426950216293334961 ;  /* 0xbfb8aa3b16797820 */ /* 0x000fe40000410000 */
[----:B------:R-:W-:-:S03]  /*4c70*/  FMUL.FTZ R122, R23, -1.4426950216293334961 ;  /* 0xbfb8aa3b177a7820 */ /* 0x000fc60000410000 */
[----:B------:R4:W-:Y:S01]  /*4c80*/  MUFU.EX2 R115, R113 ;  /* 0x0000007100737308 */ /* 0x0009e20000000800 */
[----:B-1----:R-:W-:Y:S02]  /*4c90*/  FADD.FTZ R107, R107, 1 ;  /* 0x3f8000006b6b7421 */ /* 0x002fe40000010000 */
[----:B---3--:R-:W-:-:S05]  /*4ca0*/  FADD.FTZ R4, R4, 1 ;  /* 0x3f80000004047421 */ /* 0x008fca0000010000 */
[----:B------:R1:W3:Y:S01]  /*4cb0*/  MUFU.EX2 R118, R114 ;  /* 0x0000007200767308 */ /* 0x0002e20000000800 */
[----:B----4-:R-:W-:-:S07]  /*4cc0*/  FMUL.FTZ R113, R24, -1.4426950216293334961 ;  /* 0xbfb8aa3b18717820 */ /* 0x010fce0000410000 */
[----:B------:R-:W-:Y:S01]  /*4cd0*/  MUFU.EX2 R120, R120 ;  /* 0x0000007800787308 */ /* 0x000fe20000000800 */
[----:B-1----:R-:W-:-:S07]  /*4ce0*/  FMUL.FTZ R114, R25, -1.4426950216293334961 ;  /* 0xbfb8aa3b19727820 */ /* 0x002fce0000410000 */
[----:B------:R-:W1:Y:S01]  /*4cf0*/  MUFU.RCP R108, R108 ;  /* 0x0000006c006c7308 */ /* 0x000e620000001000 */
[----:B--2---:R-:W-:-:S07]  /*4d00*/  FADD.FTZ R5, R5, 1 ;  /* 0x3f80000005057421 */ /* 0x004fce0000010000 */
[----:B------:R-:W2:Y:S08]  /*4d10*/  MUFU.RCP R103, R103 ;  /* 0x0000006700677308 */ /* 0x000eb00000001000 */
[----:B------:R-:W4:Y:S08]  /*4d20*/  MUFU.EX2 R119, R119 ;  /* 0x0000007700777308 */ /* 0x000f300000000800 */
[----:B------:R-:W0:Y:S08]  /*4d30*/  MUFU.EX2 R121, R121 ;  /* 0x0000007900797308 */ /* 0x000e300000000800 */
[----:B------:R-:W0:Y:S08]  /*4d40*/  MUFU.EX2 R122, R122 ;  /* 0x0000007a007a7308 */ /* 0x000e300000000800 */
[----:B------:R-:W-:Y:S08]  /*4d50*/  MUFU.EX2 R123, R113 ;  /* 0x00000071007b7308 */ /* 0x000ff00000000800 */
[----:B------:R0:W-:Y:S08]  /*4d60*/  MUFU.RCP R113, R4 ;  /* 0x0000000400717308 */ /* 0x0001f00000001000 */
[----:B------:R-:W0:Y:S01]  /*4d70*/  MUFU.RCP R107, R107 ;  /* 0x0000006b006b7308 */ /* 0x000e220000001000 */
[----:B------:R-:W-:-:S07]  /*4d80*/  FMUL.FTZ R124, R26, -1.4426950216293334961 ;  /* 0xbfb8aa3b1a7c7820 */ /* 0x000fce0000410000 */
[----:B------:R-:W-:Y:S01]  /*4d90*/  MUFU.EX2 R127, R114 ;  /* 0x00000072007f7308 */ /* 0x000fe20000000800 */
        /* <DEDUP_REMOVED lines=18> */
[----:B------:R-:W4:Y:S04]  /*4ec0*/  LDS R68, [R89.X4+0x4] ;  /* 0x0000040059447984 */ /* 0x000f280000004800 */
[----:B------:R-:W4:Y:S04]  /*4ed0*/  LDS R101, [R89.X4+0x8] ;  /* 0x0000080059657984 */ /* 0x000f280000004800 */
[----:B------:R-:W4:Y:S04]  /*4ee0*/  LDS R102, [R89.X4+0xc] ;  /* 0x00000c0059667984 */ /* 0x000f280000004800 */
[----:B------:R-:W4:Y:S01]  /*4ef0*/  LDS R71, [R89.X4+0x10] ;  /* 0x0000100059477984 */ /* 0x000f220000004800 */
[----:B-----5:R-:W-:-:S03]  /*4f00*/  FADD.FTZ R2, -R70, 1 ;  /* 0x3f80000046027421 */ /* 0x020fc60000010100 */
[----:B------:R-:W5:Y:S01]  /*4f10*/  LDS R104, [R89.X4+0x14] ;  /* 0x0000140059687984 */ /* 0x000f620000004800 */
[----:B0-----:R-:W-:-:S03]  /*4f20*/  FFMA.FTZ R4, R65, R2, 1 ;  /* 0x3f80000041047423 */ /* 0x001fc60000010002 */
[----:B------:R-:W0:Y:S01]  /*4f30*/  LDS R106, [R89.X4+0x1c] ;  /* 0x00001c00596a7984 */ /* 0x000e220000004800 */
[----:B------:R-:W-:Y:S01]  /*4f40*/  FADD.FTZ R3, -R69, 1 ;  /* 0x3f80000045037421 */ /* 0x000fe20000010100 */
[----:B------:R4:W0:Y:S02]  /*4f50*/  MUFU.RCP R114, R5 ;  /* 0x0000000500727308 */ /* 0x0008240000001000 */
[----:B------:R-:W0:Y:S01]  /*4f60*/  LDS R105, [R89.X4+0x18] ;  /* 0x0000180059697984 */ /* 0x000e220000004800 */
[----:B------:R-:W-:Y:S02]  /*4f70*/  FFMA.FTZ R3, R66, R3, 1 ;  /* 0x3f80000042037423 */ /* 0x000fe40000010003 */
[----:B---3--:R-:W-:Y:S01]  /*4f80*/  FADD.FTZ R116, R118, 1 ;  /* 0x3f80000076747421 */ /* 0x008fe20000010000 */
[----:B------:R-:W3:Y:S01]  /*4f90*/  LDS R109, [R89.X4+0x20] ;  /* 0x00002000596d7984 */ /* 0x000ee20000004800 */
[----:B-1----:R-:W-:Y:S01]  /*4fa0*/  FADD.FTZ R110, -R108, 1 ;  /* 0x3f8000006c6e7421 */ /* 0x002fe20000010100 */
[----:B------:R1:W-:Y:S02]  /*4fb0*/  MUFU.EX2 R131, R124 ;  /* 0x0000007c00837308 */ /* 0x0003e40000000800 */
[----:B------:R-:W0:Y:S01]  /*4fc0*/  LDS R111, [R89.X4+0x28] ;  /* 0x00002800596f7984 */ /* 0x000e220000004800 */
[----:B--2---:R-:W-:-:S03]  /*4fd0*/  FMUL.FTZ R2, R48, R67 ;  /* 0x0000004330027220 */ /* 0x004fc60000410000 */
[----:B------:R-:W-:Y:S01]  /*4fe0*/  LDS R112, [R89.X4+0x2c] ;  /* 0x00002c0059707984 */ /* 0x000fe20000004800 */
[----:B------:R-:W-:Y:S02]  /*4ff0*/  FMUL.FTZ R2, R69, R2 ;  /* 0x0000000245027220 */ /* 0x000fe40000410000 */
[----:B----4-:R-:W-:Y:S02]  /*5000*/  FMUL.FTZ R5, R47, R68 ;  /* 0x000000442f057220 */ /* 0x010fe40000410000 */
[----:B------:R-:W-:Y:S02]  /*5010*/  FADD.FTZ R118, R120, 1 ;  /* 0x3f80000078767421 */ /* 0x000fe40000010000 */
[----:B------:R-:W-:Y:S02]  /*5020*/  FMUL.FTZ R2, R2, R3 ;  /* 0x0000000302027220 */ /* 0x000fe40000410000 */
[----:B------:R-:W-:Y:S02]  /*5030*/  FADD.FTZ R3, -R103, 1 ;  /* 0x3f80000067037421 */ /* 0x000fe40000010100 */
[----:B------:R-:W-:-:S02]  /*5040*/  FMUL.FTZ R120, R46, R101 ;  /* 0x000000652e787220 */ /* 0x000fc40000410000 */
[----:B------:R-:W-:Y:S02]  /*5050*/  FMUL.FTZ R5, R70, R5 ;  /* 0x0000000546057220 */ /* 0x000fe40000410000 */
[----:B------:R-:W-:Y:S02]  /*5060*/  FADD.FTZ R117, R119, 1 ;  /* 0x3f80000077757421 */ /* 0x000fe40000010000 */
[----:B------:R-:W-:Y:S02]  /*5070*/  FADD.FTZ R115, R115, 1 ;  /* 0x3f80000073737421 */ /* 0x000fe40000010000 */
[----:B------:R-:W-:Y:S02]  /*5080*/  FADD.FTZ R119, R121, 1 ;  /* 0x3f80000079777421 */ /* 0x000fe40000010000 */
[----:B-1----:R-:W-:Y:S02]  /*5090*/  FADD.FTZ R124, R122, 1 ;  /* 0x3f8000007a7c7421 */ /* 0x002fe40000010000 */
[----:B------:R-:W-:-:S02]  /*50a0*/  FFMA.FTZ R3, R64, R3, 1 ;  /* 0x3f80000040037423 */ /* 0x000fc40000010003 */
[----:B------:R-:W-:Y:S02]  /*50b0*/  FFMA.FTZ R130, R31, R110, 1 ;  /* 0x3f8000001f827423 */ /* 0x000fe4000001006e */
[----:B------:R-:W-:Y:S01]  /*50c0*/  FMUL.FTZ R120, R103, R120 ;  /* 0x0000007867787220 */ /* 0x000fe20000410000 */
[----:B------:R-:W1:Y:S01]  /*50d0*/  LDS R110, [R89.X4+0x24] ;  /* 0x00002400596e7984 */ /* 0x000e620000004800 */
[----:B------:R-:W-:Y:S02]  /*50e0*/  FMUL.FTZ R4, R5, R4 ;  /* 0x0000000405047220 */ /* 0x000fe40000410000 */
[----:B------:R-:W-:Y:S02]  /*50f0*/  FMUL.FTZ R122, R45, R102 ;  /* 0x000000662d7a7220 */ /* 0x000fe40000410000 */
[----:B------:R-:W-:Y:S02]  /*5100*/  FMUL.FTZ R121, R44, R71 ;  /* 0x000000472c797220 */ /* 0x000fe40000410000 */
[----:B------:R-:W-:-:S02]  /*5110*/  FADD.FTZ R5, -R107, 1 ;  /* 0x3f8000006b057421 */ /* 0x000fc40000010100 */
[----:B------:R-:W-:Y:S01]  /*5120*/  FMUL.FTZ R126, R120, R3 ;  /* 0x00000003787e7220 */ /* 0x000fe20000410000 */
[----:B------:R-:W2:Y:S01]  /*5130*/  MUFU.RCP R115, R115 ;  /* 0x0000007300737308 */ /* 0x000ea20000001000 */
[----:B------:R-:W-:Y:S02]  /*5140*/  FADD.FTZ R123, R123, 1 ;  /* 0x3f8000007b7b7421 */ /* 0x000fe40000010000 */
[----:B------:R-:W-:Y:S02]  /*5150*/  FMUL.FTZ R122, R107, R122 ;  /* 0x0000007a6b7a7220 */ /* 0x000fe40000410000 */
[----:B------:R-:W-:Y:S02]  /*5160*/  FMUL.FTZ R121, R108, R121 ;  /* 0x000000796c797220 */ /* 0x000fe40000410000 */
[----:B0-----:R-:W-:Y:S02]  /*5170*/  FADD.FTZ R120, -R114, 1 ;  /* 0x3f80000072787421 */ /* 0x001fe40000010100 */
[----:B------:R-:W-:Y:S01]  /*5180*/  FFMA.FTZ R5, R32, R5, 1 ;  /* 0x3f80000020057423 */ /* 0x000fe20000010005 */
[----:B------:R0:W-:Y:S01]  /*5190*/  MUFU.RCP R125, R123 ;  /* 0x0000007b007d7308 */ /* 0x0001e20000001000 */
[----:B------:R-:W-:-:S02]  /*51a0*/  FMUL.FTZ R134, R121, R130 ;  /* 0x0000008279867220 */ /* 0x000fc40000410000 */
[----:B------:R-:W-:Y:S01]  /*51b0*/  FMUL.FTZ R132, R122, R5 ;  /* 0x000000057a847220 */ /* 0x000fe20000410000 */
[----:B------:R-:W-:Y:S01]  /*51c0*/  LDS R121, [R89.X4+0x38] ;  /* 0x0000380059797984 */ /* 0x000fe20000004800 */
[----:B------:R-:W-:-:S03]  /*51d0*/  FFMA.FTZ R138, R29, R120, 1 ;  /* 0x3f8000001d8a7423 */ /* 0x000fc60000010078 */
[----:B------:R-:W-:Y:S04]  /*51e0*/  LDS R122, [R89.X4+0x34] ;  /* 0x00003400597a7984 */ /* 0x000fe80000004800 */
[----:B0-----:R-:W0:Y:S04]  /*51f0*/  LDS R123, [R89.X4+0x30] ;  /* 0x00003000597b7984 */ /* 0x001e280000004800 */
[----:B------:R-:W4:Y:S01]  /*5200*/  LDS R120, [R89.X4+0x3c] ;  /* 0x00003c0059787984 */ /* 0x000f220000004800 */
[----:B------:R-:W0:Y:S01]  /*5210*/  MUFU.RCP R117, R117 ;  /* 0x0000007500757308 */ /* 0x000e220000001000 */
[----:B--2---:R-:W-:-:S07]  /*5220*/  FADD.FTZ R5, -R115, 1 ;  /* 0x3f80000073057421 */ /* 0x004fce0000010100 */
[----:B------:R-:W2:Y:S01]  /*5230*/  MUFU.RCP R119, R119 ;  /* 0x0000007700777308 */ /* 0x000ea20000001000 */
        /* <DEDUP_REMOVED lines=13> */
[----:B------:R-:W1:Y:S01]  /*5310*/  MUFU.RCP R130, R130 ;  /* 0x0000008200827308 */ /* 0x000e620000001000 */
[----:B------:R-:W-:-:S02]  /*5320*/  FMUL.FTZ R5, R114, R5 ;  /* 0x0000000572057220 */ /* 0x000fc40000410000 */
[----:B------:R-:W-:Y:S02]  /*5330*/  FMUL.FTZ R136, R136, R3 ;  /* 0x0000000388887220 */ /* 0x000fe40000410000 */
[----:B------:R-:W-:-:S03]  /*5340*/  FMUL.FTZ R140, R140, R127 ;  /* 0x0000007f8c8c7220 */ /* 0x000fc60000410000 */
[----:B------:R-:W1:Y:S01]  /*5350*/  MUFU.RCP R133, R133 ;  /* 0x0000008500857308 */ /* 0x000e620000001000 */
[----:B0-----:R-:W-:Y:S02]  /*5360*/  FADD.FTZ R3, -R117, 1 ;  /* 0x3f80000075037421 */ /* 0x001fe40000010100 */
[----:B--2---:R-:W-:Y:S02]  /*5370*/  FADD.FTZ R127, -R119, 1 ;  /* 0x3f800000777f7421 */ /* 0x004fe40000010100 */
[----:B------:R-:W-:Y:S02]  /*5380*/  FMUL.FTZ R138, R5, R138 ;  /* 0x0000008a058a7220 */ /* 0x000fe40000410000 */
[----:B-----5:R-:W-:Y:S01]  /*5390*/  FADD.FTZ R144, -R118, 1 ;  /* 0x3f80000076907421 */ /* 0x020fe20000010100 */
[----:B------:R-:W0:Y:S01]  /*53a0*/  MUFU.RCP R124, R124 ;  /* 0x0000007c007c7308 */ /* 0x000e220000001000 */
[----:B------:R-:W-:Y:S02]  /*53b0*/  FFMA.FTZ R5, R20, R3, 1 ;  /* 0x3f80000014057423 */ /* 0x000fe40000010003 */
[----:B------:R-:W-:-:S02]  /*53c0*/  FFMA.FTZ R131, R22, R127, 1 ;  /* 0x3f80000016837423 */ /* 0x000fc4000001007f */
[----:B------:R-:W-:Y:S02]  /*53d0*/  FADD.FTZ R142, -R116, 1 ;  /* 0x3f800000748e7421 */ /* 0x000fe40000010100 */
[----:B---3--:R-:W-:Y:S02]  /*53e0*/  FMUL.FTZ R3, R40, R109 ;  /* 0x0000006d28037220 */ /* 0x008fe40000410000 */
[----:B------:R-:W-:Y:S02]  /*53f0*/  FMUL.FTZ R127, R38, R111 ;  /* 0x0000006f267f7220 */ /* 0x000fe40000410000 */
[----:B------:R-:W-:Y:S02]  /*5400*/  FFMA.FTZ R146, R21, R144, 1 ;  /* 0x3f80000015927423 */ /* 0x000fe40000010090 */
[----:B------:R-:W-:Y:S02]  /*5410*/  FFMA.FTZ R142, R27, R142, 1 ;  /* 0x3f8000001b8e7423 */ /* 0x000fe4000001008e */
[----:B-1----:R-:W-:-:S02]  /*5420*/  FMUL.FTZ R144, R39, R110 ;  /* 0x0000006e27907220 */ /* 0x002fc40000410000 */
[----:B------:R-:W-:Y:S02]  /*5430*/  FMUL.FTZ R148, R37, R112 ;  /* 0x0000007025947220 */ /* 0x000fe40000410000 */
        /* <DEDUP_REMOVED lines=18> */
[----:B----4-:R-:W-:Y:S01]  /*5560*/  FMUL.FTZ R156, R33, R120 ;  /* 0x00000078219c7220 */ /* 0x010fe20000410000 */
        /* <DEDUP_REMOVED lines=12> */
[----:B------:R1:W-:Y:S01]  /*5630*/  STS [R89.X4+0x8], R126 ;  /* 0x0000087e59007388 */ /* 0x0003e20000004800 */
        /* <DEDUP_REMOVED lines=55> */
.L_x_8648:
[----:B------:R-:W-:Y:S05]  /*59b0*/  BSYNC B0 ;  /* 0x0000000000007941 */ /* 0x000fea0003800000 */
.L_x_8647:
        /* <DEDUP_REMOVED lines=154> */
.L_x_8651:
[----:B------:R-:W-:Y:S05]  /*6360*/  BSYNC B0 ;  /* 0x0000000000007941 */ /* 0x000fea0003800000 */
.L_x_8650:
        /* <DEDUP_REMOVED lines=43> */
.L_x_8649:
[----:B0-----:R-:W2:Y:S01]  /*6620*/  LDL.LU R0, [R1+0x8] ;  /* 0x0000080001007983 */ /* 0x001ea20000300800 */
[----:B------:R-:W-:Y:S01]  /*6630*/  MOV R2, c[0x0][0x16c] ;  /* 0x00005b0000027a02 */ /* 0x000fe20000000f00 */
[----:B------:R-:W-:Y:S01]  /*6640*/  HFMA2.MMA R16, -RZ, RZ, 0, 0 ;  /* 0x00000000ff107435 */ /* 0x000fe200000001ff */
[----:B------:R-:W-:Y:S01]  /*6650*/  FMUL.FTZ R32, R48, UR4 ;  /* 0x0000000430207c20 */ /* 0x000fe20008410000 */
[----:B------:R0:W-:Y:S01]  /*6660*/  STL [R1], RZ ;  /* 0x000000ff01007387 */ /* 0x0001e20000100800 */
        /* <DEDUP_REMOVED lines=59> */
.L_x_8731:
        /* <DEDUP_REMOVED lines=11> */
[----:B------:R-:W-:Y:S01]  /*6ad0*/  UIADD3 UR29, UR41, UR29, URZ ;  /* 0x0000001d291d7290 */ /* 0x000fe2000fffe03f */
[----:B------:R-:W-:Y:S01]  /*6ae0*/  LOP3.LUT R66, R100, 0x7ffffe0, RZ, 0xc0, !PT ;  /* 0x07ffffe064427812 */ /* 0x000fe200078ec0ff */
[----:B------:R-:W-:-:S03]  /*6af0*/  ULEA UR36, UP0, UR40, UR36, 0x3 ;  /* 0x0000002428247291 */ /* 0x000fc6000f80183f */
[----:B------:R-:W-:Y:S01]  /*6b00*/  SHF.L.U32 R66, R66, 0x5, RZ ;  /* 0x0000000542427819 */ /* 0x000fe200000006ff */
[----:B------:R-:W-:Y:S02]  /*6b10*/  ULEA.HI.X UR37, UR40, UR37, UR29, 0x3, UP0 ;  /* 0x0000002528257291 */ /* 0x000fe400080f1c1d */
[----:B0-----:R-:W-:Y:S01]  /*6b20*/  MOV R64, UR36 ;  /* 0x0000002400407c02 */ /* 0x001fe20008000f00 */
[----:B------:R-:W-:Y:S02]  /*6b30*/  ULDC UR29, c[0x0][0x168] ;  /* 0x00005a00001d7ab9 */ /* 0x000fe40000000800 */
[----:B------:R-:W-:Y:S01]  /*6b40*/  UIADD3 UR29, -UR25, UR29, URZ ;  /* 0x0000001d191d7290 */ /* 0x000fe2000fffe13f */
[----:B------:R-:W-:Y:S02]  /*6b50*/  LOP3.LUT R66, R66, 0xffffffe0, R97, 0xe2, !PT ;  /* 0xffffffe042427812 */ /* 0x000fe400078ee261 */
[----:B------:R-:W-:Y:S01]  /*6b60*/  MOV R65, UR37 ;  /* 0x0000002500417c02 */ /* 0x000fe20008000f00 */
[----:B------:R-:W-:-:S02]  /*6b70*/  USHF.L.U32 UR40, UR29, 0x1, URZ ;  /* 0x000000011d287899 */ /* 0x000fc4000800063f */
[----:B------:R-:W-:Y:S01]  /*6b80*/  ULDC.64 UR36, c[0x0][0x1c0] ;  /* 0x0000700000247ab9 */ /* 0x000fe20000000a00 */
[----:B------:R-:W-:Y:S01]  /*6b90*/  LOP3.LUT R68, R66, 0x20, RZ, 0xfc, !PT ;  /* 0x0000002042447812 */ /* 0x000fe200078efcff */
[----:B------:R-:W-:Y:S01]  /*6ba0*/  UIMAD UR36, UR42, UR36, URZ ;  /* 0x000000242a2472a4 */ /* 0x000fe2000f8e023f */
[--C-:B------:R-:W-:Y:S01]  /*6bb0*/  SHF.R.S32.HI R67, RZ, 0x1f, R66.reuse ;  /* 0x0000001fff437819 */ /* 0x100fe20000011442 */
[----:B------:R-:W2:Y:S01]  /*6bc0*/  LDG.E.64 R64, [R64.64] ;  /* 0x0000001e40407981 */ /* 0x000ea2000c1e1b00 */
[----:B------:R-:W-:Y:S01]  /*6bd0*/  MOV R71, UR7 ;  /* 0x0000000700477c02 */ /* 0x000fe20008000f00 */
[----:B------:R-:W-:Y:S01]  /*6be0*/  UIMAD UR36, UR7, UR37, UR36 ;  /* 0x00000025072472a4 */ /* 0x000fe2000f8e0224 */
[----:B------:R-:W-:Y:S02]  /*6bf0*/  ISETP.GE.AND P5, PT, R68, UR40, PT ;  /* 0x0000002844007c0c */ /* 0x000fe4000bfa6270 */
[C---:B------:R-:W-:Y:S01]  /*6c00*/  LOP3.LUT R68, R66.reuse, 0x40, RZ, 0xfc, !PT ;  /* 0x0000004042447812 */ /* 0x040fe200078efcff */
[----:B------:R-:W-:Y:S01]  /*6c10*/  IMAD.WIDE.U32 R70, R71, c[0x0][0x1c0], R66 ;  /* 0x0000700047467a25 */ /* 0x000fe200078e0042 */
[----:B------:R-:W-:-:S02]  /*6c20*/  LOP3.LUT R69, R66, 0x60, RZ, 0xfc, !PT ;  /* 0x0000006042457812 */ /* 0x000fc400078efcff */
[----:B------:R-:W-:Y:S02]  /*6c30*/  ISETP.GE.AND P4, PT, R68, UR40, PT ;  /* 0x0000002844007c0c */ /* 0x000fe4000bf86270 */
[----:B------:R-:W-:Y:S02]  /*6c40*/  IADD3 R67, R71, UR36, RZ ;  /* 0x0000002447437c10 */ /* 0x000fe4000fffe0ff */
[----:B------:R-:W-:Y:S02]  /*6c50*/  MOV R102, RZ ;  /* 0x000000ff00667202 */ /* 0x000fe40000000f00 */
[----:B------:R-:W-:Y:S01]  /*6c60*/  MOV R106, RZ ;  /* 0x000000ff006a7202 */ /* 0x000fe20000000f00 */
[----:B------:R-:W-:Y:S01]  /*6c70*/  HFMA2.MMA R108, -RZ, RZ, 0, 0 ;  /* 0x00000000ff6c7435 */ /* 0x000fe200000001ff */
[----:B------:R-:W-:Y:S01]  /*6c80*/  LEA R68, P2, R70, UR22, 0x2 ;  /* 0x0000001646447c11 */ /* 0x000fe2000f8410ff */
[----:B------:R-:W-:Y:S01]  /*6c90*/  CS2R R114, SRZ ;  /* 0x0000000000727805 */ /* 0x000fe2000001ff00 */
[----:B------:R-:W-:Y:S01]  /*6ca0*/  ISETP.GE.AND P1, PT, R66, UR40, PT ;  /* 0x0000002842007c0c */ /* 0x000fe2000bf26270 */
[----:B------:R-:W-:Y:S01]  /*6cb0*/  HFMA2.MMA R116, -RZ, RZ, 0, 0 ;  /* 0x00000000ff747435 */ /* 0x000fe200000001ff */
[----:B------:R-:W-:Y:S01]  /*6cc0*/  ISETP.GE.AND P0, PT, R69, UR40, PT ;  /* 0x0000002845007c0c */ /* 0x000fe2000bf06270 */
[----:B------:R-:W-:Y:S01]  /*6cd0*/  ULDC.64 UR36, c[0x0][0x198] ;  /* 0x0000660000247ab9 */ /* 0x000fe20000000a00 */
[----:B------:R-:W-:Y:S01]  /*6ce0*/  LEA.HI.X R69, R70, UR23, R67, 0x2, P2 ;  /* 0x0000001746457c11 */ /* 0x000fe200090f1443 */
[----:B------:R-:W-:Y:S01]  /*6cf0*/  HFMA2.MMA R67, -RZ, RZ, 0, 0 ;  /* 0x00000000ff437435 */ /* 0x000fe200000001ff */
[----:B------:R-:W-:-:S02]  /*6d00*/  LOP3.LUT R71, R66, 0xa0, RZ, 0xfc, !PT ;  /* 0x000000a042477812 */ /* 0x000fc400078efcff */
[C---:B------:R-:W-:Y:S02]  /*6d10*/  LOP3.LUT R101, R66.reuse, 0x80, RZ, 0xfc, !PT ;  /* 0x0000008042657812 */ /* 0x040fe400078efcff */
[----:B------:R-:W-:Y:S02]  /*6d20*/  ISETP.GE.AND P2, PT, R71, UR40, PT ;  /* 0x0000002847007c0c */ /* 0x000fe4000bf46270 */
[----:B------:R-:W-:Y:S02]  /*6d30*/  MOV R71, RZ ;  /* 0x000000ff00477202 */ /* 0x000fe40000000f00 */
[----:B------:R-:W-:Y:S01]  /*6d40*/  ISETP.GE.AND P3, PT, R101, UR40, PT ;  /* 0x0000002865007c0c */ /* 0x000fe2000bf66270 */
[----:B------:R0:W3:Y:S01]  /*6d50*/  @!P1 LDG.E R67, [R68.64] ;  /* 0x0000001e44439981 */ /* 0x0000e2000c1e1900 */
[C---:B------:R-:W-:Y:S02]  /*6d60*/  LOP3.LUT R70, R66.reuse, 0xc0, RZ, 0xfc, !PT ;  /* 0x000000c042467812 */ /* 0x040fe400078efcff */
[C---:B------:R-:W-:Y:S01]  /*6d70*/  LOP3.LUT R101, R66.reuse, 0xe0, RZ, 0xfc, !PT ;  /* 0x000000e042657812 */ /* 0x040fe200078efcff */
[----:B------:R0:W4:Y:S01]  /*6d80*/  @!P5 LDG.E R71, [R68.64+0x80] ;  /* 0x0000801e4447d981 */ /* 0x000122000c1e1900 */
[----:B------:R-:W-:-:S02]  /*6d90*/  LOP3.LUT R104, R66, 0x120, RZ, 0xfc, !PT ;  /* 0x0000012042687812 */ /* 0x000fc400078efcff */
[----:B------:R-:W-:Y:S01]  /*6da0*/  ISETP.GE.AND P1, PT, R70, UR40, PT ;  /* 0x0000002846007c0c */ /* 0x000fe2000bf26270 */
[----:B------:R-:W-:Y:S01]  /*6db0*/  HFMA2.MMA R70, -RZ, RZ, 0, 0 ;  /* 0x00000000ff467435 */ /* 0x000fe200000001ff */
[----:B------:R-:W-:Y:S01]  /*6dc0*/  ISETP.GE.AND P5, PT, R101, UR40, PT ;  /* 0x0000002865007c0c */ /* 0x000fe2000bfa6270 */
[----:B------:R0:W4:Y:S01]  /*6dd0*/  @!P0 LDG.E R102, [R68.64+0x180] ;  /* 0x0001801e44668981 */ /* 0x000122000c1e1900 */
[----:B------:R-:W-:Y:S02]  /*6de0*/  ISETP.GE.AND P0, PT, R104, UR40, PT ;  /* 0x0000002868007c0c */ /* 0x000fe4000bf06270 */
[----:B------:R-:W-:Y:S01]  /*6df0*/  MOV R104, RZ ;  /* 0x000000ff00687202 */ /* 0x000fe20000000f00 */
[----:B------:R-:W-:Y:S01]  /*6e00*/  HFMA2.MMA R101, -RZ, RZ, 0, 0 ;  /* 0x00000000ff657435 */ /* 0x000fe200000001ff */
[C---:B------:R-:W-:Y:S02]  /*6e10*/  LOP3.LUT R105, R66.reuse, 0x160, RZ, 0xfc, !PT ;  /* 0x0000016042697812 */ /* 0x040fe400078efcff */
[----:B------:R-:W-:Y:S01]  /*6e20*/  LOP3.LUT R103, R66, 0x100, RZ, 0xfc, !PT ;  /* 0x0000010042677812 */ /* 0x000fe200078efcff */
[----:B------:R0:W4:Y:S04]  /*6e30*/  @!P4 LDG.E R70, [R68.64+0x100] ;  /* 0x0001001e4446c981 */ /* 0x000128000c1e1900 */
[----:B------:R0:W4:Y:S01]  /*6e40*/  @!P2 LDG.E R104, [R68.64+0x280] ;  /* 0x0002801e4468a981 */ /* 0x000122000c1e1900 */
[----:B------:R-:W-:-:S02]  /*6e50*/  ISETP.GE.AND P2, PT, R105, UR40, PT ;  /* 0x0000002869007c0c */ /* 0x000fc4000bf46270 */
[C---:B------:R-:W-:Y:S01]  /*6e60*/  LOP3.LUT R105, R66.reuse, 0x1a0, RZ, 0xfc, !PT ;  /* 0x000001a042697812 */ /* 0x040fe200078efcff */
[----:B------:R0:W4:Y:S01]  /*6e70*/  @!P5 LDG.E R106, [R68.64+0x380] ;  /* 0x0003801e446ad981 */ /* 0x000122000c1e1900 */
[----:B------:R-:W-:Y:S02]  /*6e80*/  ISETP.GE.AND P4, PT, R103, UR40, PT ;  /* 0x0000002867007c0c */ /* 0x000fe4000bf86270 */
[C---:B------:R-:W-:Y:S01]  /*6e90*/  LOP3.LUT R103, R66.reuse, 0x140, RZ, 0xfc, !PT ;  /* 0x0000014042677812 */ /* 0x040fe200078efcff */
[----:B------:R0:W4:Y:S01]  /*6ea0*/  @!P3 LDG.E R101, [R68.64+0x200] ;  /* 0x0002001e4465b981 */ /* 0x000122000c1e1900 */
[----:B------:R-:W-:Y:S01]  /*6eb0*/  ISETP.GE.AND P5, PT, R105, UR40, PT ;  /* 0x0000002869007c0c */ /* 0x000fe2000bfa6270 */
[----:B------:R-:W-:Y:S01]  /*6ec0*/  HFMA2.MMA R105, -RZ, RZ, 0, 0 ;  /* 0x00000000ff697435 */ /* 0x000fe200000001ff */
[----:B------:R-:W-:Y:S01]  /*6ed0*/  ISETP.GE.AND P3, PT, R103, UR40, PT ;  /* 0x0000002867007c0c */ /* 0x000fe2000bf66270 */
[----:B------:R-:W-:Y:S01]  /*6ee0*/  HFMA2.MMA R103, -RZ, RZ, 0, 0 ;  /* 0x00000000ff677435 */ /* 0x000fe200000001ff */
[----:B------:R-:W-:-:S02]  /*6ef0*/  LOP3.LUT R109, R66, 0x1c0, RZ, 0xfc, !PT ;  /* 0x000001c0426d7812 */ /* 0x000fc400078efcff */
[----:B------:R-:W-:-:S05]  /*6f00*/  LOP3.LUT R107, R66, 0x180, RZ, 0xfc, !PT ;  /* 0x00000180426b7812 */ /* 0x000fca00078efcff */
[----:B------:R0:W4:Y:S01]  /*6f10*/  @!P4 LDG.E R105, [R68.64+0x400] ;  /* 0x0004001e4469c981 */ /* 0x000122000c1e1900 */
[----:B------:R-:W-:Y:S02]  /*6f20*/  ISETP.GE.AND P4, PT, R109, UR40, PT ;  /* 0x000000286d007c0c */ /* 0x000fe4000bf86270 */
[C---:B------:R-:W-:Y:S01]  /*6f30*/  LOP3.LUT R109, R66.reuse, 0x200, RZ, 0xfc, !PT ;  /* 0x00000200426d7812 */ /* 0x040fe200078efcff */
[----:B------:R0:W4:Y:S01]  /*6f40*/  @!P1 LDG.E R103, [R68.64+0x300] ;  /* 0x0003001e44679981 */ /* 0x000122000c1e1900 */
[----:B------:R-:W-:Y:S02]  /*6f50*/  ISETP.GE.AND P1, PT, R107, UR40, PT ;  /* 0x000000286b007c0c */ /* 0x000fe4000bf26270 */
[----:B------:R-:W-:Y:S01]  /*6f60*/  MOV R107, RZ ;  /* 0x000000ff006b7202 */ /* 0x000fe20000000f00 */
[----:B------:R0:W4:Y:S01]  /*6f70*/  @!P3 LDG.E R108, [R68.64+0x500] ;  /* 0x0005001e446cb981 */ /* 0x000122000c1e1900 */
[----:B------:R-:W-:Y:S02]  /*6f80*/  ISETP.GE.AND P3, PT, R109, UR40, PT ;  /* 0x000000286d007c0c */ /* 0x000fe4000bf66270 */
[----:B------:R-:W-:-:S02]  /*6f90*/  LOP3.LUT R110, R66, 0x1e0, RZ, 0xfc, !PT ;  /* 0x000001e0426e7812 */ /* 0x000fc400078efcff */
[----:B------:R-:W-:Y:S01]  /*6fa0*/  MOV R109, RZ ;  /* 0x000000ff006d7202 */ /* 0x000fe20000000f00 */
[----:B------:R0:W4:Y:S01]  /*6fb0*/  @!P0 LDG.E R107, [R68.64+0x480] ;  /* 0x0004801e446b8981 */ /* 0x000122000c1e1900 */
[----:B------:R-:W-:Y:S02]  /*6fc0*/  LOP3.LUT R112, R66, 0x220, RZ, 0xfc, !PT ;  /* 0x0000022042707812 */ /* 0x000fe400078efcff */
[----:B------:R-:W-:Y:S02]  /*6fd0*/  ISETP.GE.AND P0, PT, R110, UR40, PT ;  /* 0x000000286e007c0c */ /* 0x000fe4000bf06270 */
[----:B------:R-:W-:Y:S01]  /*6fe0*/  CS2R R110, SRZ ;  /* 0x00000000006e7805 */ /* 0x000fe2000001ff00 */
[----:B------:R0:W4:Y:S01]  /*6ff0*/  @!P2 LDG.E R109, [R68.64+0x580] ;  /* 0x0005801e446da981 */ /* 0x000122000c1e1900 */
[----:B------:R-:W-:Y:S02]  /*7000*/  ISETP.GE.AND P2, PT, R112, UR40, PT ;  /* 0x0000002870007c0c */ /* 0x000fe4000bf46270 */
[----:B------:R-:W-:-:S02]  /*7010*/  LOP3.LUT R113, R66, 0x240, RZ, 0xfc, !PT ;  /* 0x0000024042717812 */ /* 0x000fc400078efcff */
[----:B------:R-:W-:Y:S01]  /*7020*/  LOP3.LUT R112, R66, 0x260, RZ, 0xfc, !PT ;  /* 0x0000026042707812 */ /* 0x000fe200078efcff */
[----:B------:R0:W4:Y:S01]  /*7030*/  @!P1 LDG.E R110, [R68.64+0x600] ;  /* 0x0006001e446e9981 */ /* 0x000122000c1e1900 */
[----:B------:R-:W-:-:S03]  /*7040*/  ISETP.GE.AND P1, PT, R113, UR40, PT ;  /* 0x0000002871007c0c */ /* 0x000fc6000bf26270 */
[----:B------:R0:W4:Y:S01]  /*7050*/  @!P5 LDG.E R111, [R68.64+0x680] ;  /* 0x0006801e446fd981 */ /* 0x000122000c1e1900 */
[----:B------:R-:W-:Y:S02]  /*7060*/  ISETP.GE.AND P5, PT, R112, UR40, PT ;  /* 0x0000002870007c0c */ /* 0x000fe4000bfa6270 */
[----:B------:R-:W-:Y:S01]  /*7070*/  CS2R R112, SRZ ;  /* 0x0000000000707805 */ /* 0x000fe2000001ff00 */
[----:B------:R-:W-:Y:S01]  /*7080*/  LOP3.LUT R117, R66, 0x280, RZ, 0xfc, !PT ;  /* 0x0000028042757812 */ /* 0x000fe200078efcff */
[----:B------:R0:W4:Y:S03]  /*7090*/  @!P0 LDG.E R115, [R68.64+0x780] ;  /* 0x0007801e44738981 */ /* 0x000126000c1e1900 */
[----:B------:R-:W-:Y:S01]  /*70a0*/  ISETP.GE.AND P0, PT, R117, UR40, PT ;  /* 0x0000002875007c0c */ /* 0x000fe2000bf06270 */
[----:B------:R0:W4:Y:S01]  /*70b0*/  @!P4 LDG.E R112, [R68.64+0x700] ;  /* 0x0007001e4470c981 */ /* 0x000122000c1e1900 */
[----:B------:R-:W-:-:S03]  /*70c0*/  HFMA2.MMA R117, -RZ, RZ, 0, 0 ;  /* 0x00000000ff757435 */ /* 0x000fc600000001ff */
[----:B------:R0:W4:Y:S01]  /*70d0*/  @!P3 LDG.E R113, [R68.64+0x800] ;  /* 0x0008001e4471b981 */ /* 0x000122000c1e1900 */
[----:B------:R-:W-:-:S03]  /*70e0*/  MOV R118, RZ ;  /* 0x000000ff00767202 */ /* 0x000fc60000000f00 */
[----:B------:R0:W4:Y:S04]  /*70f0*/  @!P2 LDG.E R116, [R68.64+0x880] ;  /* 0x0008801e4474a981 */ /* 0x000128000c1e1900 */
[----:B------:R0:W4:Y:S04]  /*7100*/  @!P1 LDG.E R114, [R68.64+0x900] ;  /* 0x0009001e44729981 */ /* 0x000128000c1e1900 */
[----:B------:R0:W4:Y:S04]  /*7110*/  @!P5 LDG.E R118, [R68.64+0x980] ;  /* 0x0009801e4476d981 */ /* 0x000128000c1e1900 */
[----:B------:R0:W4:Y:S01]  /*7120*/  @!P0 LDG.E R117, [R68.64+0xa00] ;  /* 0x000a001e44758981 */ /* 0x000122000c1e1900 */
[----:B------:R-:W-:-:S04]  /*7130*/  LOP3.LUT R119, R66, 0x2a0, RZ, 0xfc, !PT ;  /* 0x000002a042777812 */ /* 0x000fc800078efcff */
[----:B------:R-:W-:Y:S02]  /*7140*/  ISETP.GE.AND P1, PT, R119, UR40, PT ;  /* 0x0000002877007c0c */ /* 0x000fe4000bf26270 */
[C---:B------:R-:W-:Y:S02]  /*7150*/  LOP3.LUT R119, R66.reuse, 0x2c0, RZ, 0xfc, !PT ;  /* 0x000002c042777812 */ /* 0x040fe400078efcff */
[----:B------:R-:W-:Y:S02]  /*7160*/  MOV R120, RZ ;  /* 0x000000ff00787202 */ /* 0x000fe40000000f00 */
[----:B------:R-:W-:Y:S02]  /*7170*/  ISETP.GE.AND P0, PT, R119, UR40, PT ;  /* 0x0000002877007c0c */ /* 0x000fe4000bf06270 */
[C---:B------:R-:W-:Y:S02]  /*7180*/  LOP3.LUT R119, R66.reuse, 0x2e0, RZ, 0xfc, !PT ;  /* 0x000002e042777812 */ /* 0x040fe400078efcff */
[----:B------:R-:W-:-:S03]  /*7190*/  LOP3.LUT R121, R66, 0x300, RZ, 0xfc, !PT ;  /* 0x0000030042797812 */ /* 0x000fc600078efcff */
[----:B------:R0:W4:Y:S01]  /*71a0*/  @!P1 LDG.E R120, [R68.64+0xa80] ;  /* 0x000a801e44789981 */ /* 0x000122000c1e1900 */
[----:B------:R-:W-:Y:S02]  /*71b0*/  ISETP.GE.AND P1, PT, R119, UR40, PT ;  /* 0x0000002877007c0c */ /* 0x000fe4000bf26270 */
[----:B------:R-:W-:Y:S01]  /*71c0*/  ISETP.GE.AND P2, PT, R121, UR40, PT ;  /* 0x0000002879007c0c */ /* 0x000fe2000bf46270 */
[----:B------:R-:W-:Y:S01]  /*71d0*/  HFMA2.MMA R121, -RZ, RZ, 0, 0 ;  /* 0x00000000ff797435 */ /* 0x000fe200000001ff */
[----:B------:R-:W-:Y:S01]  /*71e0*/  MOV R122, RZ ;  /* 0x000000ff007a7202 */ /* 0x000fe20000000f00 */
[----:B------:R-:W-:Y:S01]  /*71f0*/  HFMA2.MMA R119, -RZ, RZ, 0, 0 ;  /* 0x00000000ff777435 */ /* 0x000fe200000001ff */
[C---:B------:R-:W-:Y:S02]  /*7200*/  LOP3.LUT R123, R66.reuse, 0x320, RZ, 0xfc, !PT ;  /* 0x00000320427b7812 */ /* 0x040fe400078efcff */
[C---:B------:R-:W-:Y:S02]  /*7210*/  LOP3.LUT R124, R66.reuse, 0x340, RZ, 0xfc, !PT ;  /* 0x00000340427c7812 */ /* 0x040fe400078efcff */
[----:B------:R-:W-:-:S03]  /*7220*/  LOP3.LUT R125, R66, 0x360, RZ, 0xfc, !PT ;  /* 0x00000360427d7812 */ /* 0x000fc600078efcff */
[----:B------:R0:W4:Y:S01]  /*7230*/  @!P1 LDG.E R122, [R68.64+0xb80] ;  /* 0x000b801e447a9981 */ /* 0x000122000c1e1900 */
[----:B------:R-:W-:-:S03]  /*7240*/  ISETP.GE.AND P1, PT, R123, UR40, PT ;  /* 0x000000287b007c0c */ /* 0x000fc6000bf26270 */
[----:B------:R0:W4:Y:S01]  /*7250*/  @!P2 LDG.E R121, [R68.64+0xc00] ;  /* 0x000c001e4479a981 */ /* 0x000122000c1e1900 */
[----:B------:R-:W-:Y:S02]  /*7260*/  ISETP.GE.AND P2, PT, R124, UR40, PT ;  /* 0x000000287c007c0c */ /* 0x000fe4000bf46270 */
[----:B------:R-:W-:Y:S01]  /*7270*/  ISETP.GE.AND P3, PT, R125, UR40, PT ;  /* 0x000000287d007c0c */ /* 0x000fe2000bf66270 */
[----:B------:R0:W4:Y:S01]  /*7280*/  @!P0 LDG.E R119, [R68.64+0xb00] ;  /* 0x000b001e44778981 */ /* 0x000122000c1e1900 */
[----:B------:R-:W-:Y:S02]  /*7290*/  LOP3.LUT R123, R66, 0x380, RZ, 0xfc, !PT ;  /* 0x00000380427b7812 */ /* 0x000fe400078efcff */
[----:B------:R-:W-:Y:S01]  /*72a0*/  SHF.L.U32 R130, R100, 0x5, RZ ;  /* 0x0000000564827819 */ /* 0x000fe200000006ff */
[----:B------:R-:W-:Y:S01]  /*72b0*/  CS2R R124, SRZ ;  /* 0x00000000007c7805 */ /* 0x000fe2000001ff00 */
[----:B------:R-:W-:Y:S02]  /*72c0*/  ISETP.GE.AND P0, PT, R123, UR40, PT ;  /* 0x000000287b007c0c */ /* 0x000fe4000bf06270 */
[----:B------:R-:W-:-:S02]  /*72d0*/  LOP3.LUT R130, R130, 0xffffffe0, R97, 0xe2, !PT ;  /* 0xffffffe082827812 */ /* 0x000fc400078ee261 */
[----:B------:R-:W-:Y:S01]  /*72e0*/  MOV R123, RZ ;  /* 0x000000ff007b7202 */ /* 0x000fe20000000f00 */
[----:B------:R0:W4:Y:S01]  /*72f0*/  @!P1 LDG.E R124, [R68.64+0xc80] ;  /* 0x000c801e447c9981 */ /* 0x000122000c1e1900 */
[C---:B------:R-:W-:Y:S02]  /*7300*/  LOP3.LUT R131, R66.reuse, 0x3a0, RZ, 0xfc, !PT ;  /* 0x000003a042837812 */ /* 0x040fe400078efcff */
[----:B------:R-:W-:Y:S01]  /*7310*/  LOP3.LUT R66, R66, 0x3c0, RZ, 0xfc, !PT ;  /* 0x000003c042427812 */ /* 0x000fe200078efcff */
[----:B------:R0:W4:Y:S01]  /*7320*/  @!P3 LDG.E R125, [R68.64+0xd80] ;  /* 0x000d801e447db981 */ /* 0x000122000c1e1900 */
[----:B------:R-:W-:Y:S02]  /*7330*/  LOP3.LUT R130, R130, 0x3e0, RZ, 0xfc, !PT ;  /* 0x000003e082827812 */ /* 0x000fe400078efcff */
[----:B------:R-:W-:Y:S01]  /*7340*/  ISETP.GE.AND P1, PT, R131, UR40, PT ;  /* 0x0000002883007c0c */ /* 0x000fe2000bf26270 */
[----:B------:R0:W4:Y:S01]  /*7350*/  @!P2 LDG.E R123, [R68.64+0xd00] ;  /* 0x000d001e447ba981 */ /* 0x000122000c1e1900 */
[----:B------:R-:W-:Y:S01]  /*7360*/  ISETP.GE.AND P2, PT, R66, UR40, PT ;  /* 0x0000002842007c0c */ /* 0x000fe2000bf46270 */
[----:B------:R-:W-:Y:S01]  /*7370*/  HFMA2.MMA R66, -RZ, RZ, 0, 0 ;  /* 0x00000000ff427435 */ /* 0x000fe200000001ff */
[----:B------:R-:W-:-:S02]  /*7380*/  ISETP.GE.AND P3, PT, R130, UR40, PT ;  /* 0x0000002882007c0c */ /* 0x000fc4000bf66270 */
[----:B------:R-:W-:Y:S01]  /*7390*/  CS2R R130, SRZ ;  /* 0x0000000000827805 */ /* 0x000fe2000001ff00 */
[----:B------:R-:W-:-:S06]  /*73a0*/  MOV R133, RZ ;  /* 0x000000ff00857202 */ /* 0x000fcc0000000f00 */
[----:B------:R0:W4:Y:S04]  /*73b0*/  @!P0 LDG.E R66, [R68.64+0xe00] ;  /* 0x000e001e44428981 */ /* 0x000128000c1e1900 */
[----:B------:R0:W4:Y:S04]  /*73c0*/  @!P1 LDG.E R131, [R68.64+0xe80] ;  /* 0x000e801e44839981 */ /* 0x000128000c1e1900 */
[----:B------:R0:W4:Y:S04]  /*73d0*/  @!P2 LDG.E R130, [R68.64+0xf00] ;  /* 0x000f001e4482a981 */ /* 0x000128000c1e1900 */
[----:B------:R0:W4:Y:S01]  /*73e0*/  @!P3 LDG.E R133, [R68.64+0xf80] ;  /* 0x000f801e4485b981 */ /* 0x000122000c1e1900 */
[----:B------:R-:W-:-:S02]  /*73f0*/  LEA.HI.SX32 R138, R99, R99, 0x1b ;  /* 0x00000063638a7211 */ /* 0x000fc400078fdaff */
[----:B------:R-:W-:Y:S02]  /*7400*/  IADD3 R140, R99, 0x20, RZ ;  /* 0x00000020638c7810 */ /* 0x000fe40007ffe0ff */
[----:B------:R-:W-:Y:S02]  /*7410*/  ISETP.NE.AND P0, PT, R97, RZ, PT ;  /* 0x000000ff6100720c */ /* 0x000fe40003f05270 */
[----:B------:R-:W-:Y:S02]  /*7420*/  LEA.HI.SX32 R140, R140, R99, 0x1b ;  /* 0x000000638c8c7211 */ /* 0x000fe400078fdaff */
[----:B------:R-:W-:-:S04]  /*7430*/  IADD3 R141, R99, 0x60, RZ ;  /* 0x00000060638d7810 */ /* 0x000fc80007ffe0ff */
[----:B------:R-:W-:Y:S02]  /*7440*/  LEA.HI.SX32 R141, R141, R99, 0x1b ;  /* 0x000000638d8d7211 */ /* 0x000fe400078fdaff */
[----:B------:R-:W-:Y:S01]  /*7450*/  MOV R139, c[0x0][0x16c] ;  /* 0x00005b00008b7a02 */ /* 0x000fe20000000f00 */
[----:B------:R-:W-:Y:S02]  /*7460*/  UIMAD UR43, UR11, UR36, URZ ;  /* 0x000000240b2b72a4 */ /* 0x000fe4000f8e023f */
[----:B------:R-:W-:Y:S01]  /*7470*/  UIMAD.WIDE.U32 UR40, UR10, UR36, URZ ;  /* 0x000000240a2872a5 */ /* 0x000fe2000f8e003f */
[----:B-12---:R-:W1:Y:S02]  /*7480*/  R2UR UR45, R65 ;  /* 0x00000000412d73c2 */ /* 0x006e6400000e0000 */
[----:B-1----:R-:W-:Y:S02]  /*7490*/  FMUL.FTZ R65, R61, UR45 ;  /* 0x0000002d3d417c20 */ /* 0x002fe40008410000 */
[----:B------:R-:W-:-:S02]  /*74a0*/  FMUL.FTZ R132, R72, UR45 ;  /* 0x0000002d48847c20 */ /* 0x000fc40008410000 */
[----:B0-----:R-:W-:Y:S02]  /*74b0*/  FMUL.RZ R68, R65, 0.15915493667125701904 ;  /* 0x3e22f98341447820 */ /* 0x001fe4000040c000 */
[----:B------:R-:W-:Y:S01]  /*74c0*/  FMUL.FTZ R65, R60, UR45 ;  /* 0x0000002d3c417c20 */ /* 0x000fe20008410000 */
[----:B---3--:R0:W-:Y:S03]  /*74d0*/  STS [R138.X4], R67 ;  /* 0x000000438a007388 */ /* 0x0081e60000004800 */
[----:B------:R-:W-:Y:S01]  /*74e0*/  FMUL.RZ R69, R65, 0.15915493667125701904 ;  /* 0x3e22f98341457820 */ /* 0x000fe2000040c000 */
[----:B------:R-:W-:Y:S01]  /*74f0*/  MOV R65, UR24 ;  /* 0x0000001800417c02 */ /* 0x000fe20008000f00 */
[----:B------:R-:W-:Y:S01]  /*7500*/  FMUL.RZ R135, R132, 0.15915493667125701904 ;  /* 0x3e22f98384877820 */ /* 0x000fe2000040c000 */
[----:B0-----:R-:W-:Y:S01]  /*7510*/  IADD3 R138, R99, 0x40, RZ ;  /* 0x00000040638a7810 */ /* 0x001fe20007ffe0ff */
[----:B------:R-:W-:-:S03]  /*7520*/  FMUL.FTZ R132, R63, UR45 ;  /* 0x0000002d3f847c20 */ /* 0x000fc60008410000 */
[-C--:B------:R-:W-:Y:S01]  /*7530*/  LEA.HI.SX32 R138, R138, R99.reuse, 0x1b ;  /* 0x000000638a8a7211 */ /* 0x080fe200078fdaff */
[----:B----4-:R0:W-:Y:S01]  /*7540*/  STS [R140.X4+0x80], R71 ;  /* 0x000080478c007388 */ /* 0x0101e20000004800 */
[----:B------:R-:W-:Y:S01]  /*7550*/  ISETP.LT.OR P1, PT, R65, 0x2, P0 ;  /* 0x000000024100780c */ /* 0x000fe20000721670 */
[----:B------:R-:W-:Y:S02]  /*7560*/  FMUL.RZ R137, R132, 0.15915493667125701904 ;  /* 0x3e22f98384897820 */ /* 0x000fe4000040c000 */
[----:B------:R1:W-:Y:S01]  /*7570*/  STS [R138.X4+0x100], R70 ;  /* 0x000100468a007388 */ /* 0x0003e20000004800 */
[----:B------:R-:W-:Y:S01]  /*7580*/  FMUL.FTZ R132, R62, UR45 ;  /* 0x0000002d3e847c20 */ /* 0x000fe20008410000 */
[C---:B0-----:R-:W-:Y:S02]  /*7590*/  IADD3 R140, R99.reuse, 0x80, RZ ;  /* 0x00000080638c7810 */ /* 0x041fe40007ffe0ff */
[----:B-1----:R-:W-:Y:S02]  /*75a0*/  IADD3 R138, R99, 0xa0, RZ ;  /* 0x000000a0638a7810 */ /* 0x002fe40007ffe0ff */
[-C--:B------:R-:W-:Y:S01]  /*75b0*/  LEA.HI.SX32 R140, R140, R99.reuse, 0x1b ;  /* 0x000000638c8c7211 */ /* 0x080fe200078fdaff */
[----:B------:R-:W-:Y:S01]  /*75c0*/  FMUL.RZ R132, R132, 0.15915493667125701904 ;  /* 0x3e22f98384847820 */ /* 0x000fe2000040c000 */
[----:B------:R-:W-:Y:S01]  /*75d0*/  LEA.HI.SX32 R138, R138, R99, 0x1b ;  /* 0x000000638a8a7211 */ /* 0x000fe200078fdaff */
[----:B------:R-:W-:Y:S01]  /*75e0*/  FMUL.FTZ R65, R59, UR45 ;  /* 0x0000002d3b417c20 */ /* 0x000fe20008410000 */
[----:B------:R-:W-:Y:S01]  /*75f0*/  MUFU.SIN R134, R135 ;  /* 0x0000008700867308 */ /* 0x000fe20000000400 */
[----:B------:R0:W-:Y:S04]  /*7600*/  STS [R141.X4+0x180], R102 ;  /* 0x000180668d007388 */ /* 0x0001e80000004800 */
[----:B------:R1:W-:Y:S03]  /*7610*/  STS [R140.X4+0x200], R101 ;  /* 0x000200658c007388 */ /* 0x0003e60000004800 */
[----:B------:R2:W-:Y:S01]  /*7620*/  MUFU.COS R136, R135 ;  /* 0x0000008700887308 */ /* 0x0005e20000000000 */
[----:B------:R3:W-:Y:S01]  /*7630*/  STS [R138.X4+0x280], R104 ;  /* 0x000280688a007388 */ /* 0x0007e20000004800 */
[----:B0-----:R-:W-:-:S02]  /*7640*/  IADD3 R141, R99, 0xc0, RZ ;  /* 0x000000c0638d7810 */ /* 0x001fc40007ffe0ff */
[----:B-1----:R-:W-:-:S04]  /*7650*/  IADD3 R140, R99, 0xe0, RZ ;  /* 0x000000e0638c7810 */ /* 0x002fc80007ffe0ff */
[----:B------:R-:W-:Y:S01]  /*7660*/  MUFU.SIN R165, R132 ;  /* 0x0000008400a57308 */ /* 0x000fe20000000400 */
[----:B--2---:R-:W-:Y:S02]  /*7670*/  MOV R135, UR24 ;  /* 0x0000001800877c02 */ /* 0x004fe40008000f00 */
[----:B---3--:R-:W-:Y:S02]  /*7680*/  IADD3 R138, R99, 0x100, RZ ;  /* 0x00000100638a7810 */ /* 0x008fe40007ffe0ff */
[----:B------:R-:W-:-:S03]  /*7690*/  LEA.HI.SX32 R141, R141, R99, 0x1b ;  /* 0x000000638d8d7211 */ /* 0x000fc600078fdaff */
[----:B------:R0:W-:Y:S01]  /*76a0*/  MUFU.COS R166, R132 ;  /* 0x0000008400a67308 */ /* 0x0001e20000000000 */
[-C--:B------:R-:W-:Y:S02]  /*76b0*/  LEA.HI.SX32 R140, R140, R99.reuse, 0x1b ;  /* 0x000000638c8c7211 */ /* 0x080fe400078fdaff */
[----:B------:R-:W-:-:S05]  /*76c0*/  LEA.HI.SX32 R138, R138, R99, 0x1b ;  /* 0x000000638a8a7211 */ /* 0x000fca00078fdaff */
[----:B------:R-:W-:Y:S01]  /*76d0*/  MUFU.SIN R163, R68 ;  /* 0x0000004400a37308 */ /* 0x000fe20000000400 */
[----:B0-----:R-:W-:Y:S02]  /*76e0*/  FMUL.RZ R132, R65, 0.15915493667125701904 ;  /* 0x3e22f98341847820 */ /* 0x001fe4000040c000 */
[----:B------:R-:W-:-:S05]  /*76f0*/  FMUL.FTZ R65, R58, UR45 ;  /* 0x0000002d3a417c20 */ /* 0x000fca0008410000 */
[----:B------:R0:W-:Y:S01]  /*7700*/  MUFU.COS R164, R68 ;  /* 0x0000004400a47308 */ /* 0x0001e20000000000 */
[----:B------:R-:W-:Y:S01]  /*7710*/  STS [R141.X4+0x300], R103 ;  /* 0x000300678d007388 */ /* 0x000fe20000004800 */
[----:B0-----:R-:W-:-:S06]  /*7720*/  @!P1 IADD3 R68, R135, -0x2, RZ ;  /* 0xfffffffe87449810 */ /* 0x001fcc0007ffe0ff */
[----:B------:R-:W-:Y:S01]  /*7730*/  MUFU.SIN R167, R137 ;  /* 0x0000008900a77308 */ /* 0x000fe20000000400 */
[----:B------:R-:W-:Y:S01]  /*7740*/  STS [R140.X4+0x380], R106 ;  /* 0x0003806a8c007388 */ /* 0x000fe20000004800 */
[----:B------:R-:W-:-:S06]  /*7750*/  @!P1 IMAD R135, R68, R139, UR7 ;  /* 0x0000000744879e24 */ /* 0x000fcc000f8e028b */
[----:B------:R0:W-:Y:S01]  /*7760*/  MUFU.COS R168, R137 ;  /* 0x0000008900a87308 */ /* 0x0001e20000000000 */
[----:B------:R-:W-:Y:S01]  /*7770*/  IADD3 R68, R99, 0x200, RZ ;  /* 0x0000020063447810 */ /* 0x000fe20007ffe0ff */
[----:B------:R-:W-:Y:S01]  /*7780*/  STS [R138.X4+0x400], R105 ;  /* 0x000400698a007388 */ /* 0x000fe20000004800 */
[----:B0-----:R-:W-:Y:S02]  /*7790*/  FMUL.RZ R137, R65, 0.15915493667125701904 ;  /* 0x3e22f98341897820 */ /* 0x001fe4000040c000 */
        /* <DEDUP_REMOVED lines=10> */
[----:B0-----:R-:W-:Y:S02]  /*7840*/  FMUL.RZ R69, R65, 0.15915493667125701904 ;  /* 0x3e22f98341457820 */ /* 0x001fe4000040c000 */
[----:B------:R-:W-:Y:S01]  /*7850*/  FMUL.FTZ R65, R56, UR45 ;  /* 0x0000002d38417c20 */ /* 0x000fe20008410000 */
[----:B------:R-:W-:Y:S01]  /*7860*/  STS [R92.X4+0x680], R111 ;  /* 0x0006806f5c007388 */ /* 0x000fe20000004800 */
[----:B------:R-:W-:Y:S01]  /*7870*/  MUFU.SIN R155, R69 ;  /* 0x00000045009b7308 */ /* 0x000fe20000000400 */
[----:B------:R-:W-:Y:S01]  /*7880*/  UIMAD UR43, UR10, UR37, UR43 ;  /* 0x000000250a2b72a4 */ /* 0x000fe2000f8e022b */
[----:B------:R-:W-:Y:S01]  /*7890*/  FMUL.RZ R71, R65, 0.15915493667125701904 ;  /* 0x3e22f98341477820 */ /* 0x000fe2000040c000 */
[----:B------:R-:W-:Y:S01]  /*78a0*/  STS [R91.X4+0x700], R112 ;  /* 0x000700705b007388 */ /* 0x000fe20000004800 */
[-C--:B------:R-:W-:Y:S01]  /*78b0*/  LEA.HI.SX32 R65, R70, R99.reuse, 0x1b ;  /* 0x0000006346417211 */ /* 0x080fe200078fdaff */
[----:B------:R-:W-:Y:S01]  /*78c0*/  ULDC.64 UR36, c[0x0][0x1a0] ;  /* 0x0000680000247ab9 */ /* 0x000fe20000000a00 */
[----:B------:R-:W-:Y:S01]  /*78d0*/  IADD3 R70, R99, 0x260, RZ ;  /* 0x0000026063467810 */ /* 0x000fe20007ffe0ff */
[----:B------:R-:W-:Y:S01]  /*78e0*/  STS [R90.X4+0x780], R115 ;  /* 0x000780735a007388 */ /* 0x000fe20000004800 */
[----:B------:R0:W-:Y:S03]  /*78f0*/  MUFU.COS R156, R69 ;  /* 0x00000045009c7308 */ /* 0x0001e60000000000 */
[----:B------:R1:W-:Y:S01]  /*7900*/  STS [R68.X4+0x800], R113 ;  /* 0x0008007144007388 */ /* 0x0003e20000004800 */
[----:B------:R-:W-:Y:S01]  /*7910*/  LEA.HI.SX32 R67, R102, R99, 0x1b ;  /* 0x0000006366437211 */ /* 0x000fe200078fdaff */
[----:B------:R-:W-:Y:S01]  /*7920*/  UIMAD UR44, UR42, UR36, URZ ;  /* 0x000000242a2c72a4 */ /* 0x000fe2000f8e023f */
[----:B0-----:R-:W-:Y:S01]  /*7930*/  FMUL.FTZ R69, R55, UR45 ;  /* 0x0000002d37457c20 */ /* 0x001fe20008410000 */
[----:B------:R-:W-:Y:S01]  /*7940*/  UIADD3 UR41, UR41, UR43, URZ ;  /* 0x0000002b29297290 */ /* 0x000fe2000fffe03f */
[----:B-1----:R-:W-:-:S02]  /*7950*/  IADD3 R68, R99, 0x280, RZ ;  /* 0x0000028063447810 */ /* 0x002fc40007ffe0ff */
[----:B------:R-:W-:Y:S01]  /*7960*/  FMUL.RZ R101, R69, 0.15915493667125701904 ;  /* 0x3e22f98345657820 */ /* 0x000fe2000040c000 */
[-C--:B------:R-:W-:Y:S02]  /*7970*/  LEA.HI.SX32 R69, R70, R99.reuse, 0x1b ;  /* 0x0000006346457211 */ /* 0x080fe400078fdaff */
[----:B------:R-:W-:Y:S01]  /*7980*/  LEA.HI.SX32 R68, R68, R99, 0x1b ;  /* 0x0000006344447211 */ /* 0x000fe200078fdaff */
[----:B------:R-:W-:Y:S01]  /*7990*/  STS [R65.X4+0x880], R116 ;  /* 0x0008807441007388 */ /* 0x000fe20000004800 */
[----:B------:R-:W-:Y:S02]  /*79a0*/  UIMAD UR44, UR7, UR37, UR44 ;  /* 0x00000025072c72a4 */ /* 0x000fe4000f8e022c */
[----:B------:R-:W-:Y:S01]  /*79b0*/  UIMAD.WIDE.U32 UR40, UR7, UR36, UR40 ;  /* 0x00000024072872a5 */ /* 0x000fe2000f8e0028 */
[----:B------:R0:W-:Y:S02]  /*79c0*/  STS [R67.X4+0x900], R114 ;  /* 0x0009007243007388 */ /* 0x0001e40000004800 */
[----:B------:R-:W-:-:S02]  /*79d0*/  ULDC.64 UR36, c[0x0][0x228] ;  /* 0x00008a0000247ab9 */ /* 0x000fc40000000a00 */
[----:B------:R-:W-:Y:S01]  /*79e0*/  STS [R69.X4+0x980], R118 ;  /* 0x0009807645007388 */ /* 0x000fe20000004800 */
[----:B------:R-:W-:Y:S02]  /*79f0*/  UIADD3 UR41, UR41, UR44, URZ ;  /* 0x0000002c29297290 */ /* 0x000fe4000fffe03f */
[----:B------:R-:W-:Y:S01]  /*7a00*/  ULEA UR36, UP0, UR40, UR36, 0x3 ;  /* 0x0000002428247291 */ /* 0x000fe2000f80183f */
[----:B------:R1:W-:Y:S01]  /*7a10*/  STS [R68.X4+0xa00], R117 ;  /* 0x000a007544007388 */ /* 0x0003e20000004800 */
[----:B0-----:R-:W-:Y:S01]  /*7a20*/  FMUL.FTZ R67, R54, UR45 ;  /* 0x0000002d36437c20 */ /* 0x001fe20008410000 */
[----:B------:R-:W-:Y:S01]  /*7a30*/  MUFU.SIN R153, R71 ;  /* 0x0000004700997308 */ /* 0x000fe20000000400 */
[----:B------:R0:W2:Y:S01]  /*7a40*/  R2UR UR43, R64 ;  /* 0x00000000402b73c2 */ /* 0x0000a200000e0000 */
[----:B------:R-:W-:Y:S01]  /*7a50*/  ULEA.HI.X UR37, UR40, UR37, UR41, 0x3, UP0 ;  /* 0x0000002528257291 */ /* 0x000fe200080f1c29 */
[----:B-1----:R-:W-:-:S05]  /*7a60*/  IADD3 R68, R99, 0x300, RZ ;  /* 0x0000030063447810 */ /* 0x002fca0007ffe0ff */
[----:B------:R1:W-:Y:S01]  /*7a70*/  MUFU.COS R154, R71 ;  /* 0x00000047009a7308 */ /* 0x0003e20000000000 */
[----:B------:R-:W-:Y:S01]  /*7a80*/  FMUL.FTZ R69, R52, UR45 ;  /* 0x0000002d34457c20 */ /* 0x000fe20008410000 */
[----:B0-----:R-:W-:Y:S02]  /*7a90*/  LEA.HI.SX32 R64, R68, R99, 0x1b ;  /* 0x0000006344407211 */ /* 0x001fe400078fdaff */
[----:B------:R-:W-:Y:S01]  /*7aa0*/  IADD3 R68, R99, 0x320, RZ ;  /* 0x0000032063447810 */ /* 0x000fe20007ffe0ff */
[----:B-1----:R-:W-:Y:S02]  /*7ab0*/  FMUL.RZ R71, R67, 0.15915493667125701904 ;  /* 0x3e22f98343477820 */ /* 0x002fe4000040c000 */
[----:B------:R-:W-:Y:S01]  /*7ac0*/  FMUL.FTZ R67, R53, UR45 ;  /* 0x0000002d35437c20 */ /* 0x000fe20008410000 */
[----:B------:R-:W-:Y:S01]  /*7ad0*/  MUFU.SIN R151, R101 ;  /* 0x0000006500977308 */ /* 0x000fe20000000400 */
[----:B------:R-:W-:Y:S01]  /*7ae0*/  FMUL.RZ R146, R69, 0.15915493667125701904 ;  /* 0x3e22f98345927820 */ /* 0x000fe2000040c000 */
[----:B------:R-:W-:-:S06]  /*7af0*/  MOV R69, UR37 ;  /* 0x0000002500457c02 */ /* 0x000fcc0008000f00 */
[----:B------:R0:W-:Y:S02]  /*7b00*/  MUFU.COS R152, R101 ;  /* 0x0000006500987308 */ /* 0x0001e40000000000 */
[----:B0-----:R-:W-:Y:S01]  /*7b10*/  FMUL.RZ R101, R67, 0.15915493667125701904 ;  /* 0x3e22f98343657820 */ /* 0x001fe2000040c000 */
[----:B------:R-:W-:Y:S02]  /*7b20*/  LEA.HI.SX32 R67, R68, R99, 0x1b ;  /* 0x0000006344437211 */ /* 0x000fe400078fdaff */
[----:B------:R-:W-:-:S06]  /*7b30*/  MOV R68, UR36 ;  /* 0x0000002400447c02 */ /* 0x000fcc0008000f00 */
[----:B------:R-:W3:Y:S01]  /*7b40*/  LDG.E.64 R68, [R68.64] ;  /* 0x0000001e44447981 */ /* 0x000ee2000c1e1b00 */
        /* <DEDUP_REMOVED lines=8> */
[----:B--2---:R-:W-:Y:S02]  /*7bd0*/  MOV R132, UR43 ;  /* 0x0000002b00847c02 */ /* 0x004fe40008000f00 */
[----:B0-----:R-:W-:Y:S01]  /*7be0*/  LEA.HI.SX32 R65, R102, R99, 0x1b ;  /* 0x0000006366417211 */ /* 0x001fe200078fdaff */
[----:B------:R-:W-:Y:S02]  /*7bf0*/  STS [R70.X4+0xb00], R119 ;  /* 0x000b007746007388 */ /* 0x000fe40000004800 */
[----:B------:R-:W-:Y:S02]  /*7c00*/  FMUL.FTZ R132, R132, 1.4426950216293334961 ;  /* 0x3fb8aa3b84847820 */ /* 0x000fe40000410000 */
[----:B------:R0:W-:Y:S01]  /*7c10*/  STS [R65.X4+0xb80], R122 ;  /* 0x000b807a41007388 */ /* 0x0001e20000004800 */
[----:B------:R-:W-:-:S02]  /*7c20*/  IADD3 R102, R99, 0x340, RZ ;  /* 0x0000034063667810 */ /* 0x000fc40007ffe0ff */
[----:B------:R-:W-:Y:S01]  /*7c30*/  IADD3 R104, R99, 0x360, RZ ;  /* 0x0000036063687810 */ /* 0x000fe20007ffe0ff */
[----:B0-----:R-:W-:Y:S01]  /*7c40*/  FMUL.FTZ R65, R132, R72 ;  /* 0x0000004884417220 */ /* 0x001fe20000410000 */
[----:B------:R0:W-:Y:S01]  /*7c50*/  STS [R64.X4+0xc00], R121 ;  /* 0x000c007940007388 */ /* 0x0001e20000004800 */
[----:B------:R-:W-:-:S04]  /*7c60*/  LEA.HI.SX32 R102, R102, R99, 0x1b ;  /* 0x0000006366667211 */ /* 0x000fc800078fdaff */
[----:B------:R-:W1:Y:S01]  /*7c70*/  MUFU.EX2 R65, R65 ;  /* 0x0000004100417308 */ /* 0x000e620000000800 */
[-C--:B------:R-:W-:Y:S02]  /*7c80*/  LEA.HI.SX32 R104, R104, R99.reuse, 0x1b ;  /* 0x0000006368687211 */ /* 0x080fe400078fdaff */
[C---:B------:R-:W-:Y:S02]  /*7c90*/  IADD3 R70, R99.reuse, 0x3a0, RZ ;  /* 0x000003a063467810 */ /* 0x040fe40007ffe0ff */
[C---:B0-----:R-:W-:Y:S02]  /*7ca0*/  IADD3 R64, R99.reuse, 0x380, RZ ;  /* 0x0000038063407810 */ /* 0x041fe40007ffe0ff */
[C---:B------:R-:W-:Y:S01]  /*7cb0*/  IADD3 R106, R99.reuse, 0x3c0, RZ ;  /* 0x000003c0636a7810 */ /* 0x040fe20007ffe0ff */
[----:B------:R-:W-:Y:S01]  /*7cc0*/  MUFU.SIN R149, R71 ;  /* 0x0000004700957308 */ /* 0x000fe20000000400 */
[----:B------:R-:W-:Y:S01]  /*7cd0*/  IADD3 R108, R99, 0x3e0, RZ ;  /* 0x000003e0636c7810 */ /* 0x000fe20007ffe0ff */
[----:B------:R0:W-:Y:S01]  /*7ce0*/  STS [R67.X4+0xc80], R124 ;  /* 0x000c807c43007388 */ /* 0x0001e20000004800 */
[----:B------:R-:W-:Y:S01]  /*7cf0*/  ULEA UR36, UR28, UR7, 0x8 ;  /* 0x000000071c247291 */ /* 0x000fe2000f8e403f */
[----:B------:R-:W-:-:S02]  /*7d00*/  LEA.HI.SX32 R70, R70, R99, 0x1b ;  /* 0x0000006346467211 */ /* 0x000fc400078fdaff */
[----:B------:R-:W-:Y:S02]  /*7d10*/  STS [R102.X4+0xd00], R123 ;  /* 0x000d007b66007388 */ /* 0x000fe40000004800 */
[----:B------:R2:W-:Y:S01]  /*7d20*/  MUFU.COS R150, R71 ;  /* 0x0000004700967308 */ /* 0x0005e20000000000 */
[-C--:B------:R-:W-:Y:S01]  /*7d30*/  LEA.HI.SX32 R108, R108, R99.reuse, 0x1b ;  /* 0x000000636c6c7211 */ /* 0x080fe200078fdaff */
[----:B------:R4:W-:Y:S01]  /*7d40*/  STS [R104.X4+0xd80], R125 ;  /* 0x000d807d68007388 */ /* 0x0009e20000004800 */
[-C--:B0-----:R-:W-:Y:S02]  /*7d50*/  LEA.HI.SX32 R67, R106, R99.reuse, 0x1b ;  /* 0x000000636a437211 */ /* 0x081fe400078fdaff */
[----:B--2---:R-:W-:-:S03]  /*7d60*/  LEA.HI.SX32 R71, R64, R99, 0x1b ;  /* 0x0000006340477211 */ /* 0x004fc600078fdaff */
[----:B------:R-:W-:Y:S01]  /*7d70*/  MUFU.SIN R147, R101 ;  /* 0x0000006500937308 */ /* 0x000fe20000000400 */
[----:B------:R-:W-:Y:S01]  /*7d80*/  FMUL.FTZ R64, R51, UR45 ;  /* 0x0000002d33407c20 */ /* 0x000fe20008410000 */
[----:B----4-:R-:W-:Y:S01]  /*7d90*/  HFMA2.MMA R104, -RZ, RZ, 0, 9.5367431640625e-07 ;  /* 0x00000010ff687435 */ /* 0x010fe200000001ff */
[C---:B------:R-:W-:Y:S01]  /*7da0*/  ISETP.NE.AND P2, PT, R100.reuse, RZ, PT ;  /* 0x000000ff6400720c */ /* 0x040fe20003f45270 */
[----:B------:R-:W-:Y:S01]  /*7db0*/  STS [R71.X4+0xe00], R66 ;  /* 0x000e004247007388 */ /* 0x000fe20000004800 */
[----:B------:R-:W-:-:S03]  /*7dc0*/  IADD3 R103, R100, 0x200, RZ ;  /* 0x0000020064677810 */ /* 0x000fc60007ffe0ff */
[----:B------:R0:W-:Y:S01]  /*7dd0*/  MUFU.COS R148, R101 ;  /* 0x0000006500947308 */ /* 0x0001e20000000000 */
[----:B------:R2:W-:Y:S01]  /*7de0*/  STS [R70.X4+0xe80], R131 ;  /* 0x000e808346007388 */ /* 0x0005e20000004800 */
[----:B------:R-:W-:Y:S01]  /*7df0*/  MOV R139, UR36 ;  /* 0x00000024008b7c02 */ /* 0x000fe20008000f00 */
[----:B------:R-:W-:Y:S02]  /*7e00*/  FMUL.RZ R102, R64, 0.15915493667125701904 ;  /* 0x3e22f98340667820 */ /* 0x000fe4000040c000 */
[----:B------:R-:W-:Y:S01]  /*7e10*/  STS [R67.X4+0xf00], R130 ;  /* 0x000f008243007388 */ /* 0x000fe20000004800 */
[----:B0-----:R-:W-:-:S03]  /*7e20*/  SHF.L.U32 R101, R99, 0x5, RZ ;  /* 0x0000000563657819 */ /* 0x001fc600000006ff */
[----:B------:R0:W-:Y:S01]  /*7e30*/  STS [R108.X4+0xf80], R133 ;  /* 0x000f80856c007388 */ /* 0x0001e20000004800 */
[----:B--2---:R-:W-:Y:S01]  /*7e40*/  FMUL.FTZ R70, R50, UR45 ;  /* 0x0000002d32467c20 */ /* 0x004fe20008410000 */
[----:B------:R-:W-:Y:S01]  /*7e50*/  SEL R139, R139, R103, !P2 ;  /* 0x000000678b8b7207 */ /* 0x000fe20005000000 */
[C---:B-1----:R-:W-:Y:S02]  /*7e60*/  FMUL.FTZ R64, R65.reuse, R136 ;  /* 0x0000008841407220 */ /* 0x042fe40000410000 */
[----:B------:R-:W-:Y:S01]  /*7e70*/  FMUL.FTZ R65, R65, R134 ;  /* 0x0000008641417220 */ /* 0x000fe20000410000 */
[----:B------:R-:W-:Y:S01]  /*7e80*/  MUFU.SIN R157, R137 ;  /* 0x00000089009d7308 */ /* 0x000fe20000000400 */
[----:B------:R-:W-:Y:S01]  /*7e90*/  FMUL.RZ R142, R70, 0.15915493667125701904 ;  /* 0x3e22f983468e7820 */ /* 0x000fe2000040c000 */
        /* <DEDUP_REMOVED lines=43> */
[C---:B--2---:R-:W-:Y:S02]  /*8150*/  FMUL.FTZ R139, R132.reuse, R59 ;  /* 0x0000003b848b7220 */ /* 0x044fe40000410000 */
[----:B------:R-:W0:Y:S01]  /*8160*/  MUFU.EX2 R140, R140 ;  /* 0x0000008c008c7308 */ /* 0x000e220000000800 */
[----:B------:R-:W-:-:S07]  /*8170*/  FMUL.FTZ R169, R132, R62 ;  /* 0x0000003e84a97220 */ /* 0x000fce0000410000 */
[----:B------:R-:W2:Y:S01]  /*8180*/  MUFU.EX2 R139, R139 ;  /* 0x0000008b008b7308 */ /* 0x000ea20000000800 */
[----:B------:R4:W5:Y:S07]  /*8190*/  @!P1 LDG.E.64 R66, [R70.64+0x8] ;  /* 0x0000081e46429981 */ /* 0x00096e000c1e1b00 */
[----:B------:R-:W-:Y:S01]  /*81a0*/  MUFU.EX2 R133, R133 ;  /* 0x0000008500857308 */ /* 0x000fe20000000800 */
[----:B----4-:R-:W-:-:S07]  /*81b0*/  FMUL.FTZ R71, R132, R57 ;  /* 0x0000003984477220 */ /* 0x010fce0000410000 */
[----:B------:R-:W-:Y:S01]  /*81c0*/  MUFU.EX2 R169, R169 ;  /* 0x000000a900a97308 */ /* 0x000fe20000000800 */
[----:B------:R-:W-:-:S07]  /*81d0*/  FMUL.FTZ R170, R132, R61 ;  /* 0x0000003d84aa7220 */ /* 0x000fce0000410000 */
[----:B------:R-:W4:Y:S01]  /*81e0*/  MUFU.EX2 R71, R71 ;  /* 0x0000004700477308 */ /* 0x000f220000000800 */
[----:B------:R-:W-:Y:S02]  /*81f0*/  FMUL.FTZ R171, R132, R56 ;  /* 0x0000003884ab7220 */ /* 0x000fe40000410000 */
[----:B0-----:R-:W-:Y:S02]  /*8200*/  FMUL.FTZ R167, R140, R167 ;  /* 0x000000a78ca77220 */ /* 0x001fe40000410000 */
[----:B------:R-:W-:-:S03]  /*8210*/  FMUL.FTZ R249, R88, R72 ;  /* 0x0000004858f97220 */ /* 0x000fc60000410000 */
[----:B------:R-:W0:Y:S01]  /*8220*/  MUFU.EX2 R170, R170 ;  /* 0x000000aa00aa7308 */ /* 0x000e220000000800 */
[----:B------:R-:W-:Y:S02]  /*8230*/  FMUL.FTZ R70, R132, R58 ;  /* 0x0000003a84467220 */ /* 0x000fe40000410000 */
[C---:B--2---:R-:W-:Y:S02]  /*8240*/  FMUL.FTZ R160, R139.reuse, R160 ;  /* 0x000000a08ba07220 */ /* 0x044fe40000410000 */
[----:B------:R-:W-:-:S03]  /*8250*/  FMUL.FTZ R159, R139, R159 ;  /* 0x0000009f8b9f7220 */ /* 0x000fc60000410000 */
[----:B------:R-:W2:Y:S01]  /*8260*/  MUFU.EX2 R171, R171 ;  /* 0x000000ab00ab7308 */ /* 0x000ea20000000800 */
[----:B------:R-:W-:Y:S02]  /*8270*/  FMUL.FTZ R168, R140, R168 ;  /* 0x000000a88ca87220 */ /* 0x000fe40000410000 */
[C---:B----4-:R-:W-:Y:S02]  /*8280*/  FMUL.FTZ R156, R71.reuse, R156 ;  /* 0x0000009c479c7220 */ /* 0x050fe40000410000 */
[----:B------:R-:W-:Y:S02]  /*8290*/  FMUL.FTZ R155, R71, R155 ;  /* 0x0000009b479b7220 */ /* 0x000fe40000410000 */
        /* <DEDUP_REMOVED lines=10> */
[----:B------:R-:W-:Y:S02]  /*8340*/  FFMA.FTZ R139, R168, R249, -R71 ;  /* 0x000000f9a88b7223 */ /* 0x000fe40000010847 */
[----:B------:R-:W-:Y:S01]  /*8350*/  FMUL.FTZ R140, R132, R54 ;  /* 0x00000036848c7220 */ /* 0x000fe20000410000 */
[----:B------:R-:W1:Y:S01]  /*8360*/  MUFU.EX2 R133, R133 ;  /* 0x0000008500857308 */ /* 0x000e620000000800 */
[----:B------:R-:W-:Y:S02]  /*8370*/  FADD.FTZ R169, RZ, R169 ;  /* 0x000000a9ffa97221 */ /* 0x000fe40000010000 */
[----:B------:R-:W-:Y:S02]  /*8380*/  FADD.FTZ R139, R248, R139 ;  /* 0x0000008bf88b7221 */ /* 0x000fe40000010000 */
[C---:B0-----:R-:W-:Y:S02]  /*8390*/  FMUL.FTZ R164, R170.reuse, R164 ;  /* 0x000000a4aaa47220 */ /* 0x041fe40000410000 */
[----:B------:R-:W-:Y:S01]  /*83a0*/  FMUL.FTZ R163, R170, R163 ;  /* 0x000000a3aaa37220 */ /* 0x000fe20000410000 */
[----:B------:R-:W0:Y:S01]  /*83b0*/  MUFU.EX2 R140, R140 ;  /* 0x0000008c008c7308 */ /* 0x000e220000000800 */
[----:B--2---:R-:W-:-:S02]  /*83c0*/  FMUL.FTZ R154, R171, R154 ;  /* 0x0000009aab9a7220 */ /* 0x004fc40000410000 */
[----:B------:R-:W-:Y:S02]  /*83d0*/  FMUL.FTZ R153, R171, R153 ;  /* 0x00000099ab997220 */ /* 0x000fe40000410000 */
[C---:B------:R-:W-:Y:S02]  /*83e0*/  FMUL.FTZ R170, R165.reuse, R169 ;  /* 0x000000a9a5aa7220 */ /* 0x040fe40000410000 */
[----:B------:R-:W-:Y:S02]  /*83f0*/  FMUL.FTZ R171, R165, R139 ;  /* 0x0000008ba5ab7220 */ /* 0x000fe40000410000 */
[----:B------:R-:W-:Y:S02]  /*8400*/  FMUL.FTZ R71, R132, R51 ;  /* 0x0000003384477220 */ /* 0x000fe40000410000 */
[C---:B------:R-:W-:Y:S02]  /*8410*/  FFMA.FTZ R170, R166.reuse, R139, -R170 ;  /* 0x0000008ba6aa7223 */ /* 0x040fe400000108aa */
[----:B------:R-:W-:-:S02]  /*8420*/  FFMA.FTZ R171, R166, R169, R171 ;  /* 0x000000a9a6ab7223 */ /* 0x000fc400000100ab */
[----:B------:R-:W-:Y:S02]  /*8430*/  FMUL.FTZ R139, R132, R50 ;  /* 0x00000032848b7220 */ /* 0x000fe40000410000 */
[C---:B----4-:R-:W-:Y:S02]  /*8440*/  FMUL.FTZ R158, R70.reuse, R158 ;  /* 0x0000009e469e7220 */ /* 0x050fe40000410000 */
[----:B------:R-:W-:Y:S02]  /*8450*/  FMUL.FTZ R157, R70, R157 ;  /* 0x0000009d469d7220 */ /* 0x000fe40000410000 */
[----:B------:R-:W-:Y:S02]  /*8460*/  FMUL.FTZ R70, R132, R52 ;  /* 0x0000003484467220 */ /* 0x000fe40000410000 */
[----:B------:R-:W-:Y:S02]  /*8470*/  FMUL.FTZ R247, R86, R62 ;  /* 0x0000003e56f77220 */ /* 0x000fe40000410000 */
[----:B------:R-:W-:Y:S01]  /*8480*/  FADD.FTZ R171, RZ, R171 ;  /* 0x000000abffab7221 */ /* 0x000fe20000010000 */
[----:B------:R-:W-:Y:S01]  /*8490*/  MUFU.SIN R141, R142 ;  /* 0x0000008e008d7308 */ /* 0x000fe20000000400 */
[----:B-1----:R-:W-:-:S02]  /*84a0*/  FMUL.FTZ R148, R133, R148 ;  /* 0x0000009485947220 */ /* 0x002fc40000410000 */
[----:B------:R-:W-:Y:S02]  /*84b0*/  FMUL.FTZ R147, R133, R147 ;  /* 0x0000009385937220 */ /* 0x000fe40000410000 */
[----:B------:R-:W-:-:S03]  /*84c0*/  FADD.FTZ R170, R247, R170 ;  /* 0x000000aaf7aa7221 */ /* 0x000fc60000010000 */
[----:B------:R-:W1:Y:S01]  /*84d0*/  MUFU.EX2 R71, R71 ;  /* 0x0000004700477308 */ /* 0x000e620000000800 */
[----:B------:R-:W-:Y:S02]  /*84e0*/  FMUL.FTZ R133, R163, R171 ;  /* 0x000000aba3857220 */ /* 0x000fe40000410000 */
[----:B0-----:R-:W-:-:S05]  /*84f0*/  FMUL.FTZ R150, R140, R150 ;  /* 0x000000968c967220 */ /* 0x001fca0000410000 */
[----:B------:R-:W-:Y:S01]  /*8500*/  MUFU.COS R142, R142 ;  /* 0x0000008e008e7308 */ /* 0x000fe20000000000 */
[----:B------:R-:W-:Y:S02]  /*8510*/  FMUL.FTZ R149, R140, R149 ;  /* 0x000000958c957220 */ /* 0x000fe40000410000 */
[----:B------:R-:W-:-:S05]  /*8520*/  FMUL.FTZ R140, R163, R170 ;  /* 0x000000aaa38c7220 */ /* 0x000fca0000410000 */
[----:B------:R-:W0:Y:S01]  /*8530*/  MUFU.EX2 R139, R139 ;  /* 0x0000008b008b7308 */ /* 0x000e220000000800 */
[----:B------:R-:W-:Y:S02]  /*8540*/  FFMA.FTZ R133, R164, R170, -R133 ;  /* 0x000000aaa4857223 */ /* 0x000fe40000010885 */
[----:B------:R-:W-:-:S05]  /*8550*/  FMUL.FTZ R246, R85, R61 ;  /* 0x0000003d55f67220 */ /* 0x000fca0000410000 */
[----:B------:R-:W-:Y:S01]  /*8560*/  MUFU.SIN R145, R146 ;  /* 0x0000009200917308 */ /* 0x000fe20000000400 */
[----:B------:R-:W-:-:S07]  /*8570*/  FFMA.FTZ R140, R164, R171, R140 ;  /* 0x000000aba48c7223 */ /* 0x000fce000001008c */
[----:B------:R-:W-:Y:S01]  /*8580*/  MUFU.COS R146, R146 ;  /* 0x0000009200927308 */ /* 0x000fe20000000000 */
[----:B------:R-:W-:-:S07]  /*8590*/  FADD.FTZ R133, R246, R133 ;  /* 0x00000085f6857221 */ /* 0x000fce0000010000 */
[----:B------:R-:W2:Y:S01]  /*85a0*/  MUFU.EX2 R70, R70 ;  /* 0x0000004600467308 */ /* 0x000ea20000000800 */
[----:B------:R-:W-:Y:S02]  /*85b0*/  FADD.FTZ R140, RZ, R140 ;  /* 0x0000008cff8c7221 */ /* 0x000fe40000010000 */
[----:B------:R-:W-:Y:S02]  /*85c0*/  FMUL.FTZ R169, R161, R133 ;  /* 0x00000085a1a97220 */ /* 0x000fe40000410000 */
[C---:B-1----:R-:W-:Y:S02]  /*85d0*/  FMUL.FTZ R144, R71.reuse, R144 ;  /* 0x0000009047907220 */ /* 0x042fe40000410000 */
[----:B------:R-:W-:Y:S02]  /*85e0*/  FMUL.FTZ R143, R71, R143 ;  /* 0x0000008f478f7220 */ /* 0x000fe40000410000 */
[C---:B0-----:R-:W-:Y:S02]  /*85f0*/  FMUL.FTZ R142, R139.reuse, R142 ;  /* 0x0000008e8b8e7220 */ /* 0x041fe40000410000 */
[----:B------:R-:W-:-:S02]  /*8600*/  FMUL.FTZ R141, R139, R141 ;  /* 0x0000008d8b8d7220 */ /* 0x000fc40000410000 */
[----:B------:R-:W-:Y:S02]  /*8610*/  FMUL.FTZ R71, R65, R167 ;  /* 0x000000a741477220 */ /* 0x000fe40000410000 */
[-C--:B------:R-:W-:Y:S02]  /*8620*/  FMUL.FTZ R139, R161, R140.reuse ;  /* 0x0000008ca18b7220 */ /* 0x080fe40000410000 */
[----:B------:R-:W-:Y:S02]  /*8630*/  FFMA.FTZ R169, R162, R140, R169 ;  /* 0x0000008ca2a97223 */ /* 0x000fe400000100a9 */
[C---:B--2---:R-:W-:Y:S02]  /*8640*/  FMUL.FTZ R146, R70.reuse, R146 ;  /* 0x0000009246927220 */ /* 0x044fe40000410000 */
[----:B------:R-:W-:Y:S02]  /*8650*/  FMUL.FTZ R145, R70, R145 ;  /* 0x0000009146917220 */ /* 0x000fe40000410000 */
[----:B------:R-:W-:-:S02]  /*8660*/  FMUL.FTZ R70, R64, R167 ;  /* 0x000000a740467220 */ /* 0x000fc40000410000 */
[----:B------:R-:W-:Y:S02]  /*8670*/  FFMA.FTZ R71, R64, R168, -R71 ;  /* 0x000000a840477223 */ /* 0x000fe40000010847 */
[----:B------:R-:W-:Y:S02]  /*8680*/  FFMA.FTZ R170, R162, R133, -R139 ;  /* 0x00000085a2aa7223 */ /* 0x000fe4000001088b */
[----:B------:R-:W-:Y:S02]  /*8690*/  FMUL.FTZ R245, R84, R60 ;  /* 0x0000003c54f57220 */ /* 0x000fe40000410000 */
[----:B------:R-:W-:Y:S02]  /*86a0*/  FADD.FTZ R169, RZ, R169 ;  /* 0x000000a9ffa97221 */ /* 0x000fe40000010000 */
        /* <DEDUP_REMOVED lines=21> */
[----:B------:R-:W-:Y:S02]  /*8800*/  FMUL.FTZ R172, R132, R55 ;  /* 0x0000003784ac7220 */ /* 0x000fe40000410000 */
[----:B------:R-:W-:Y:S02]  /*8810*/  FFMA.FTZ R133, R164, R139, R133 ;  /* 0x0000008ba4857223 */ /* 0x000fe40000010085 */
[----:B------:R-:W-:Y:S02]  /*8820*/  FFMA.FTZ R70, R158, R171, -R70 ;  /* 0x000000ab9e467223 */ /* 0x000fe40000010846 */
[----:B------:R-:W-:Y:S02]  /*8830*/  FMUL.FTZ R243, R82, R58 ;  /* 0x0000003a52f37220 */ /* 0x000fe40000410000 */
[----:B------:R-:W-:Y:S01]  /*8840*/  FADD.FTZ R170, RZ, R170 ;  /* 0x000000aaffaa7221 */ /* 0x000fe20000010000 */
[----:B------:R-:W0:Y:S01]  /*8850*/  MUFU.EX2 R172, R172 ;  /* 0x000000ac00ac7308 */ /* 0x000e220000000800 */
[----:B------:R-:W-:-:S02]  /*8860*/  FMUL.FTZ R139, R161, R133 ;  /* 0x00000085a18b7220 */ /* 0x000fc40000410000 */
[----:B------:R-:W-:Y:S02]  /*8870*/  FADD.FTZ R169, R243, R70 ;  /* 0x00000046f3a97221 */ /* 0x000fe40000010000 */
[C---:B------:R-:W-:Y:S02]  /*8880*/  FMUL.FTZ R171, R155.reuse, R170 ;  /* 0x000000aa9bab7220 */ /* 0x040fe40000410000 */
[----:B------:R-:W-:Y:S02]  /*8890*/  FFMA.FTZ R70, R162, R140, -R139 ;  /* 0x0000008ca2467223 */ /* 0x000fe4000001088b */
[-C--:B------:R-:W-:Y:S02]  /*88a0*/  FMUL.FTZ R139, R155, R169.reuse ;  /* 0x000000a99b8b7220 */ /* 0x080fe40000410000 */
[----:B------:R-:W-:Y:S02]  /*88b0*/  FFMA.FTZ R171, R156, R169, -R171 ;  /* 0x000000a99cab7223 */ /* 0x000fe400000108ab */
[----:B------:R-:W-:-:S02]  /*88c0*/  FMUL.FTZ R242, R81, R57 ;  /* 0x0000003951f27220 */ /* 0x000fc40000410000 */
[----:B------:R-:W-:Y:S02]  /*88d0*/  FMUL.FTZ R132, R132, R49 ;  /* 0x0000003184847220 */ /* 0x000fe40000410000 */
[----:B------:R-:W-:Y:S02]  /*88e0*/  FFMA.FTZ R170, R156, R170, R139 ;  /* 0x000000aa9caa7223 */ /* 0x000fe4000001008b */
[----:B------:R-:W-:Y:S01]  /*88f0*/  FADD.FTZ R171, R242, R171 ;  /* 0x000000abf2ab7221 */ /* 0x000fe20000010000 */
[----:B------:R-:W-:Y:S01]  /*8900*/  MUFU.COS R71, R174 ;  /* 0x000000ae00477308 */ /* 0x000fe20000000000 */
[----:B------:R-:W-:Y:S02]  /*8910*/  FADD.FTZ R170, RZ, R170 ;  /* 0x000000aaffaa7221 */ /* 0x000fe40000010000 */
[----:B------:R-:W-:Y:S02]  /*8920*/  FMUL.FTZ R173, R153, R171 ;  /* 0x000000ab99ad7220 */ /* 0x000fe40000410000 */
[----:B------:R-:W-:-:S03]  /*8930*/  FMUL.FTZ R140, R161, R140 ;  /* 0x0000008ca18c7220 */ /* 0x000fc60000410000 */
[----:B------:R-:W1:Y:S01]  /*8940*/  MUFU.EX2 R132, R132 ;  /* 0x0000008400847308 */ /* 0x000e620000000800 */
[C---:B0-----:R-:W-:Y:S02]  /*8950*/  FMUL.FTZ R152, R172.reuse, R152 ;  /* 0x00000098ac987220 */ /* 0x041fe40000410000 */
[----:B------:R-:W-:Y:S02]  /*8960*/  FMUL.FTZ R151, R172, R151 ;  /* 0x00000097ac977220 */ /* 0x000fe40000410000 */
[-C--:B------:R-:W-:Y:S02]  /*8970*/  FMUL.FTZ R172, R153, R170.reuse ;  /* 0x000000aa99ac7220 */ /* 0x080fe40000410000 */
[----:B------:R-:W-:Y:S01]  /*8980*/  FFMA.FTZ R173, R154, R170, R173 ;  /* 0x000000aa9aad7223 */ /* 0x000fe200000100ad */
[----:B------:R-:W0:Y:S01]  /*8990*/  MUFU.SIN R139, R174 ;  /* 0x000000ae008b7308 */ /* 0x000e220000000400 */
[----:B------:R-:W-:Y:S02]  /*89a0*/  FFMA.FTZ R140, R162, R133, R140 ;  /* 0x00000085a28c7223 */ /* 0x000fe4000001008c */
[----:B------:R-:W-:-:S02]  /*89b0*/  FMUL.FTZ R169, R159, R70 ;  /* 0x000000469fa97220 */ /* 0x000fc40000410000 */
[----:B------:R-:W-:Y:S02]  /*89c0*/  FFMA.FTZ R172, R154, R171, -R172 ;  /* 0x000000ab9aac7223 */ /* 0x000fe400000108ac */
[----:B------:R-:W-:Y:S02]  /*89d0*/  FMUL.FTZ R241, R80, R56 ;  /* 0x0000003850f17220 */ /* 0x000fe40000410000 */
[----:B------:R-:W-:Y:S02]  /*89e0*/  FADD.FTZ R173, RZ, R173 ;  /* 0x000000adffad7221 */ /* 0x000fe40000010000 */
[-C--:B------:R-:W-:Y:S02]  /*89f0*/  FMUL.FTZ R133, R159, R140.reuse ;  /* 0x0000008c9f857220 */ /* 0x080fe40000410000 */
[----:B------:R-:W-:Y:S02]  /*8a00*/  FFMA.FTZ R169, R160, R140, R169 ;  /* 0x0000008ca0a97223 */ /* 0x000fe400000100a9 */
[----:B------:R-:W-:-:S02]  /*8a10*/  FADD.FTZ R172, R241, R172 ;  /* 0x000000acf1ac7221 */ /* 0x000fc40000010000 */
[----:B------:R-:W-:Y:S02]  /*8a20*/  FMUL.FTZ R171, R151, R173 ;  /* 0x000000ad97ab7220 */ /* 0x000fe40000410000 */
[----:B------:R-:W-:Y:S02]  /*8a30*/  FFMA.FTZ R133, R160, R70, -R133 ;  /* 0x00000046a0857223 */ /* 0x000fe40000010885 */
[----:B------:R-:W-:Y:S02]  /*8a40*/  FMUL.FTZ R70, R157, R169 ;  /* 0x000000a99d467220 */ /* 0x000fe40000410000 */
[-C--:B------:R-:W-:Y:S02]  /*8a50*/  FFMA.FTZ R171, R152, R172.reuse, -R171 ;  /* 0x000000ac98ab7223 */ /* 0x080fe400000108ab */
[----:B-1----:R-:W-:Y:S02]  /*8a60*/  FMUL.FTZ R140, R132, R71 ;  /* 0x00000047848c7220 */ /* 0x002fe40000410000 */
[----:B------:R-:W-:-:S02]  /*8a70*/  FMUL.FTZ R172, R151, R172 ;  /* 0x000000ac97ac7220 */ /* 0x000fc40000410000 */
[-C--:B------:R-:W-:Y:S02]  /*8a80*/  FMUL.FTZ R71, R157, R133.reuse ;  /* 0x000000859d477220 */ /* 0x080fe40000410000 */
[----:B------:R-:W-:Y:S02]  /*8a90*/  FFMA.FTZ R70, R158, R133, -R70 ;  /* 0x000000859e467223 */ /* 0x000fe40000010846 */
[----:B------:R-:W-:Y:S02]  /*8aa0*/  FFMA.FTZ R172, R152, R173, R172 ;  /* 0x000000ad98ac7223 */ /* 0x000fe400000100ac */
[----:B0-----:R-:W-:Y:S02]  /*8ab0*/  FMUL.FTZ R139, R132, R139 ;  /* 0x0000008b848b7220 */ /* 0x001fe40000410000 */
[----:B------:R-:W-:Y:S02]  /*8ac0*/  FFMA.FTZ R71, R158, R169, R71 ;  /* 0x000000a99e477223 */ /* 0x000fe40000010047 */
[----:B------:R-:W-:-:S02]  /*8ad0*/  FMUL.FTZ R132, R155, R70 ;  /* 0x000000469b847220 */ /* 0x000fc40000410000 */
[----:B------:R-:W-:Y:S02]  /*8ae0*/  FMUL.FTZ R240, R79, R55 ;  /* 0x000000374ff07220 */ /* 0x000fe40000410000 */
[----:B------:R-:W-:Y:S02]  /*8af0*/  FADD.FTZ R172, RZ, R172 ;  /* 0x000000acffac7221 */ /* 0x000fe40000010000 */
[-C--:B------:R-:W-:Y:S02]  /*8b00*/  FMUL.FTZ R133, R155, R71.reuse ;  /* 0x000000479b857220 */ /* 0x080fe40000410000 */
[----:B------:R-:W-:Y:S02]  /*8b10*/  FFMA.FTZ R132, R156, R71, R132 ;  /* 0x000000479c847223 */ /* 0x000fe40000010084 */
[----:B------:R-:W-:Y:S02]  /*8b20*/  FADD.FTZ R171, R240, R171 ;  /* 0x000000abf0ab7221 */ /* 0x000fe40000010000 */
[----:B------:R-:W-:-:S02]  /*8b30*/  FMUL.FTZ R169, R149, R172 ;  /* 0x000000ac95a97220 */ /* 0x000fc40000410000 */
[----:B------:R-:W-:Y:S02]  /*8b40*/  FFMA.FTZ R133, R156, R70, -R133 ;  /* 0x000000469c857223 */ /* 0x000fe40000010885 */
[----:B------:R-:W-:Y:S02]  /*8b50*/  FMUL.FTZ R70, R153, R132 ;  /* 0x0000008499467220 */ /* 0x000fe40000410000 */
[-C--:B------:R-:W-:Y:S02]  /*8b60*/  FMUL.FTZ R173, R149, R171.reuse ;  /* 0x000000ab95ad7220 */ /* 0x080fe40000410000 */
[----:B------:R-:W-:Y:S02]  /*8b70*/  FFMA.FTZ R170, R150, R171, -R169 ;  /* 0x000000ab96aa7223 */ /* 0x000fe400000108a9 */
[----:B------:R-:W-:Y:S02]  /*8b80*/  FMUL.FTZ R239, R78, R54 ;  /* 0x000000364eef7220 */ /* 0x000fe40000410000 */
[----:B------:R-:W-:-:S02]  /*8b90*/  FMUL.FTZ R71, R153, R133 ;  /* 0x0000008599477220 */ /* 0x000fc40000410000 */
[----:B------:R-:W-:Y:S02]  /*8ba0*/  FFMA.FTZ R70, R154, R133, -R70 ;  /* 0x000000859a467223 */ /* 0x000fe40000010846 */
[----:B------:R-:W-:Y:S02]  /*8bb0*/  FFMA.FTZ R173, R150, R172, R173 ;  /* 0x000000ac96ad7223 */ /* 0x000fe400000100ad */
[----:B------:R-:W-:Y:S02]  /*8bc0*/  FADD.FTZ R170, R239, R170 ;  /* 0x000000aaefaa7221 */ /* 0x000fe40000010000 */
[----:B------:R-:W-:Y:S02]  /*8bd0*/  FFMA.FTZ R71, R154, R132, R71 ;  /* 0x000000849a477223 */ /* 0x000fe40000010047 */
[----:B------:R-:W-:Y:S02]  /*8be0*/  FADD.FTZ R173, RZ, R173 ;  /* 0x000000adffad7221 */ /* 0x000fe40000010000 */
[----:B------:R-:W-:-:S02]  /*8bf0*/  FMUL.FTZ R132, R151, R70 ;  /* 0x0000004697847220 */ /* 0x000fc40000410000 */
[----:B------:R-:W-:Y:S02]  /*8c00*/  FMUL.FTZ R171, R147, R170 ;  /* 0x000000aa93ab7220 */ /* 0x000fe40000410000 */
[----:B------:R-:W-:Y:S02]  /*8c10*/  FMUL.FTZ R133, R151, R71 ;  /* 0x0000004797857220 */ /* 0x000fe40000410000 */
[----:B------:R-:W-:Y:S02]  /*8c20*/  FMUL.FTZ R169, R147, R173 ;  /* 0x000000ad93a97220 */ /* 0x000fe40000410000 */
[----:B------:R-:W-:Y:S02]  /*8c30*/  FFMA.FTZ R132, R152, R71, R132 ;  /* 0x0000004798847223 */ /* 0x000fe40000010084 */
[----:B------:R-:W-:Y:S02]  /*8c40*/  FFMA.FTZ R171, R148, R173, R171 ;  /* 0x000000ad94ab7223 */ /* 0x000fe400000100ab */
[----:B------:R-:W-:-:S02]  /*8c50*/  FFMA.FTZ R133, R152, R70, -R133 ;  /* 0x0000004698857223 */ /* 0x000fc40000010885 */
[----:B------:R-:W-:Y:S02]  /*8c60*/  FFMA.FTZ R169, R148, R170, -R169 ;  /* 0x000000aa94a97223 */ /* 0x000fe400000108a9 */
[----:B------:R-:W-:Y:S02]  /*8c70*/  FMUL.FTZ R70, R149, R132 ;  /* 0x0000008495467220 */ /* 0x000fe40000410000 */
[----:B------:R-:W-:Y:S02]  /*8c80*/  FMUL.FTZ R238, R77, R53 ;  /* 0x000000354dee7220 */ /* 0x000fe40000410000 */
[----:B------:R-:W-:Y:S02]  /*8c90*/  FADD.FTZ R171, RZ, R171 ;  /* 0x000000abffab7221 */ /* 0x000fe40000010000 */
[-C--:B------:R-:W-:Y:S02]  /*8ca0*/  FMUL.FTZ R71, R149, R133.reuse ;  /* 0x0000008595477220 */ /* 0x080fe40000410000 */
[----:B------:R-:W-:-:S02]  /*8cb0*/  FFMA.FTZ R70, R150, R133, -R70 ;  /* 0x0000008596467223 */ /* 0x000fc40000010846 */
[----:B------:R-:W-:Y:S02]  /*8cc0*/  FADD.FTZ R169, R238, R169 ;  /* 0x000000a9eea97221 */ /* 0x000fe40000010000 */
[----:B------:R-:W-:Y:S02]  /*8cd0*/  FMUL.FTZ R170, R145, R171 ;  /* 0x000000ab91aa7220 */ /* 0x000fe40000410000 */
[----:B------:R-:W-:Y:S02]  /*8ce0*/  FFMA.FTZ R71, R150, R132, R71 ;  /* 0x0000008496477223 */ /* 0x000fe40000010047 */
[----:B------:R-:W-:Y:S02]  /*8cf0*/  FMUL.FTZ R132, R147, R70 ;  /* 0x0000004693847220 */ /* 0x000fe40000410000 */
[-C--:B------:R-:W-:Y:S01]  /*8d00*/  FMUL.FTZ R172, R145, R169.reuse ;  /* 0x000000a991ac7220 */ /* 0x080fe20000410000 */
[----:B---3--:R-:W0:Y:S01]  /*8d10*/  R2UR UR40, R68 ;  /* 0x00000000442873c2 */ /* 0x008e2200000e0000 */
[----:B------:R-:W-:-:S02]  /*8d20*/  FFMA.FTZ R170, R146, R169, -R170 ;  /* 0x000000a992aa7223 */ /* 0x000fc400000108aa */
[----:B------:R-:W-:Y:S02]  /*8d30*/  FMUL.FTZ R237, R76, R52 ;  /* 0x000000344ced7220 */ /* 0x000fe40000410000 */
[-C--:B------:R-:W-:Y:S02]  /*8d40*/  FMUL.FTZ R133, R147, R71.reuse ;  /* 0x0000004793857220 */ /* 0x080fe40000410000 */
[----:B------:R-:W-:Y:S02]  /*8d50*/  FFMA.FTZ R132, R148, R71, R132 ;  /* 0x0000004794847223 */ /* 0x000fe40000010084 */
[----:B------:R-:W-:Y:S01]  /*8d60*/  FFMA.FTZ R172, R146, R171, R172 ;  /* 0x000000ab92ac7223 */ /* 0x000fe200000100ac */
[----:B------:R1:W2:Y:S01]  /*8d70*/  R2UR UR41, R69 ;  /* 0x00000000452973c2 */ /* 0x0002a200000e0000 */
[----:B------:R-:W-:Y:S02]  /*8d80*/  FADD.FTZ R170, R237, R170 ;  /* 0x000000aaedaa7221 */ /* 0x000fe40000010000 */
[----:B------:R-:W-:-:S02]  /*8d90*/  FFMA.FTZ R133, R148, R70, -R133 ;  /* 0x0000004694857223 */ /* 0x000fc40000010885 */
[----:B------:R-:W-:Y:S02]  /*8da0*/  FMUL.FTZ R70, R145, R132 ;  /* 0x0000008491467220 */ /* 0x000fe40000410000 */
[----:B------:R-:W-:Y:S02]  /*8db0*/  FADD.FTZ R172, RZ, R172 ;  /* 0x000000acffac7221 */ /* 0x000fe40000010000 */
[C---:B------:R-:W-:Y:S02]  /*8dc0*/  FMUL.FTZ R171, R143.reuse, R170 ;  /* 0x000000aa8fab7220 */ /* 0x040fe40000410000 */
[-C--:B------:R-:W-:Y:S02]  /*8dd0*/  FFMA.FTZ R70, R146, R133.reuse, -R70 ;  /* 0x0000008592467223 */ /* 0x080fe40000010846 */
[----:B------:R-:W-:Y:S02]  /*8de0*/  FMUL.FTZ R71, R143, R172 ;  /* 0x000000ac8f477220 */ /* 0x000fe40000410000 */
[----:B------:R-:W-:-:S02]  /*8df0*/  FMUL.FTZ R133, R145, R133 ;  /* 0x0000008591857220 */ /* 0x000fc40000410000 */
[C---:B------:R-:W-:Y:S02]  /*8e00*/  FFMA.FTZ R171, R144.reuse, R172, R171 ;  /* 0x000000ac90ab7223 */ /* 0x040fe400000100ab */
[----:B------:R-:W-:Y:S02]  /*8e10*/  FFMA.FTZ R169, R144, R170, -R71 ;  /* 0x000000aa90a97223 */ /* 0x000fe40000010847 */
[----:B------:R-:W-:Y:S02]  /*8e20*/  FFMA.FTZ R133, R146, R132, R133 ;  /* 0x0000008492857223 */ /* 0x000fe40000010085 */
[----:B------:R-:W-:Y:S02]  /*8e30*/  FMUL.FTZ R71, R143, R70 ;  /* 0x000000468f477220 */ /* 0x000fe40000410000 */
[----:B------:R-:W-:Y:S02]  /*8e40*/  FMUL.FTZ R236, R75, R51 ;  /* 0x000000334bec7220 */ /* 0x000fe40000410000 */
[----:B------:R-:W-:-:S02]  /*8e50*/  FADD.FTZ R171, RZ, R171 ;  /* 0x000000abffab7221 */ /* 0x000fc40000010000 */
[-C--:B-1----:R-:W-:Y:S02]  /*8e60*/  FMUL.FTZ R69, R143, R133.reuse ;  /* 0x000000858f457220 */ /* 0x082fe40000410000 */
[----:B------:R-:W-:Y:S02]  /*8e70*/  FFMA.FTZ R71, R144, R133, R71 ;  /* 0x0000008590477223 */ /* 0x000fe40000010047 */
[----:B------:R-:W-:Y:S02]  /*8e80*/  FADD.FTZ R169, R236, R169 ;  /* 0x000000a9eca97221 */ /* 0x000fe40000010000 */
[C---:B------:R-:W-:Y:S02]  /*8e90*/  FMUL.FTZ R133, R141.reuse, R171 ;  /* 0x000000ab8d857220 */ /* 0x040fe40000410000 */
[----:B------:R-:W-:Y:S02]  /*8ea0*/  FFMA.FTZ R69, R144, R70, -R69 ;  /* 0x0000004690457223 */ /* 0x000fe40000010845 */
[----:B------:R-:W-:-:S02]  /*8eb0*/  FMUL.FTZ R172, R141, R169 ;  /* 0x000000a98dac7220 */ /* 0x000fc40000410000 */
[----:B------:R-:W-:Y:S02]  /*8ec0*/  FFMA.FTZ R170, R142, R169, -R133 ;  /* 0x000000a98eaa7223 */ /* 0x000fe40000010885 */
[----:B0-----:R-:W-:Y:S02]  /*8ed0*/  FMUL.FTZ R169, R101, UR40 ;  /* 0x0000002865a97c20 */ /* 0x001fe40008410000 */
[C---:B------:R-:W-:Y:S02]  /*8ee0*/  FMUL.FTZ R68, R141.reuse, R71 ;  /* 0x000000478d447220 */ /* 0x040fe40000410000 */
[----:B------:R-:W-:Y:S02]  /*8ef0*/  FMUL.FTZ R70, R141, R69 ;  /* 0x000000458d467220 */ /* 0x000fe40000410000 */
[----:B------:R-:W-:Y:S02]  /*8f00*/  FADD.FTZ R205, R33, R33 ;  /* 0x0000002121cd7221 */ /* 0x000fe40000010000 */
[----:B--2---:R-:W-:-:S02]  /*8f10*/  FMUL.FTZ R133, R101, UR41 ;  /* 0x0000002965857c20 */ /* 0x004fc40008410000 */
[----:B------:R-:W-:Y:S02]  /*8f20*/  FFMA.FTZ R204, R102, UR41, R169 ;  /* 0x0000002966cc7c23 */ /* 0x000fe400080100a9 */
[C---:B------:R-:W-:Y:S02]  /*8f30*/  FFMA.FTZ R68, R142.reuse, R69, -R68 ;  /* 0x000000458e447223 */ /* 0x040fe40000010844 */
[----:B------:R-:W-:Y:S02]  /*8f40*/  FFMA.FTZ R132, R142, R71, R70 ;  /* 0x000000478e847223 */ /* 0x000fe40000010046 */
[C---:B------:R-:W-:Y:S02]  /*8f50*/  FMUL.FTZ R69, R103.reuse, UR41 ;  /* 0x0000002967457c20 */ /* 0x040fe40008410000 */
[----:B------:R-:W-:Y:S02]  /*8f60*/  FMUL.FTZ R71, R103, UR40 ;  /* 0x0000002867477c20 */ /* 0x000fe40008410000 */
[----:B------:R-:W-:-:S02]  /*8f70*/  FFMA.FTZ R202, R102, UR40, -R133 ;  /* 0x0000002866ca7c23 */ /* 0x000fc40008010885 */
[C---:B------:R-:W-:Y:S02]  /*8f80*/  FMUL.FTZ R204, R205.reuse, R204 ;  /* 0x000000cccdcc7220 */ /* 0x040fe40000410000 */
[----:B------:R-:W-:Y:S02]  /*8f90*/  FADD.FTZ R206, R34, R34 ;  /* 0x0000002222ce7221 */ /* 0x000fe40000010000 */
[C---:B------:R-:W-:Y:S02]  /*8fa0*/  FFMA.FTZ R69, R104.reuse, UR40, -R69 ;  /* 0x0000002868457c23 */ /* 0x040fe40008010845 */
[----:B------:R-:W-:Y:S02]  /*8fb0*/  FFMA.FTZ R71, R104, UR41, R71 ;  /* 0x0000002968477c23 */ /* 0x000fe40008010047 */
[----:B------:R-:W-:Y:S02]  /*8fc0*/  FMUL.FTZ R202, R205, R202 ;  /* 0x000000cacdca7220 */ /* 0x000fe40000410000 */
[----:B------:R-:W-:-:S02]  /*8fd0*/  FMUL.FTZ R133, R140, R204 ;  /* 0x000000cc8c857220 */ /* 0x000fc40000410000 */
[----:B------:R-:W-:Y:S02]  /*8fe0*/  FFMA.FTZ R172, R142, R171, R172 ;  /* 0x000000ab8eac7223 */ /* 0x000fe400000100ac */
[C---:B------:R-:W-:Y:S02]  /*8ff0*/  FMUL.FTZ R171, R139.reuse, R132 ;  /* 0x000000848bab7220 */ /* 0x040fe40000410000 */
[C---:B------:R-:W-:Y:S02]  /*9000*/  FMUL.FTZ R203, R206.reuse, R69 ;  /* 0x00000045cecb7220 */ /* 0x040fe40000410000 */
[C---:B------:R-:W-:Y:S02]  /*9010*/  FMUL.FTZ R69, R139.reuse, R204 ;  /* 0x000000cc8b457220 */ /* 0x040fe40000410000 */
[----:B------:R-:W-:Y:S02]  /*9020*/  FMUL.FTZ R201, R206, R71 ;  /* 0x00000047cec97220 */ /* 0x000fe40000410000 */
[----:B------:R-:W-:-:S02]  /*9030*/  FFMA.FTZ R174, -R139, R202, -R133 ;  /* 0x000000ca8bae7223 */ /* 0x000fc40000010985 */
[CC--:B------:R-:W-:Y:S02]  /*9040*/  FFMA.FTZ R70, R140.reuse, R68.reuse, -R171 ;  /* 0x000000448c467223 */ /* 0x0c0fe400000108ab */
[----:B------:R-:W-:Y:S02]  /*9050*/  FMUL.FTZ R169, R139, R68 ;  /* 0x000000448ba97220 */ /* 0x000fe40000410000 */
[----:B------:R-:W-:Y:S02]  /*9060*/  FFMA.FTZ R68, R140, R202, -R69 ;  /* 0x000000ca8c447223 */ /* 0x000fe40000010845 */
[----:B------:R-:W-:Y:S01]  /*9070*/  FADD.FTZ R174, -R201, R174 ;  /* 0x000000aec9ae7221 */ /* 0x000fe20000010100 */
[----:B------:R-:W-:Y:S01]  /*9080*/  ISETP.NE.AND P1, PT, R100, 0x1f, PT ;  /* 0x0000001f6400780c */ /* 0x000fe20003f25270 */
[----:B------:R-:W-:Y:S02]  /*9090*/  FFMA.FTZ R71, R140, R132, R169 ;  /* 0x000000848c477223 */ /* 0x000fe400000100a9 */
[----:B------:R-:W-:-:S02]  /*90a0*/  FMUL.FTZ R235, R74, R50 ;  /* 0x000000324aeb7220 */ /* 0x000fc40000410000 */
[----:B------:R-:W-:Y:S02]  /*90b0*/  FADD.FTZ R172, RZ, R172 ;  /* 0x000000acffac7221 */ /* 0x000fe40000010000 */
[----:B------:R-:W-:Y:S02]  /*90c0*/  FADD.FTZ R132, R203, R68 ;  /* 0x00000044cb847221 */ /* 0x000fe40000010000 */
[----:B------:R-:W-:Y:S02]  /*90d0*/  FMUL.FTZ R133, R141, -R174 ;  /* 0x800000ae8d857220 */ /* 0x000fe40000410000 */
[----:B------:R-:W-:Y:S02]  /*90e0*/  FADD.FTZ R170, R235, R170 ;  /* 0x000000aaebaa7221 */ /* 0x000fe40000010000 */
[----:B------:R-:W-:Y:S02]  /*90f0*/  FMUL.FTZ R69, R139, R172 ;  /* 0x000000ac8b457220 */ /* 0x000fe40000410000 */
[----:B------:R-:W-:-:S02]  /*9100*/  FFMA.FTZ R173, R142, R132, -R133 ;  /* 0x000000848ead7223 */ /* 0x000fc40000010885 */
[----:B------:R-:W-:Y:S02]  /*9110*/  FMUL.FTZ R133, R105, UR40 ;  /* 0x0000002869857c20 */ /* 0x000fe40008410000 */
[-C--:B------:R-:W-:Y:S02]  /*9120*/  FFMA.FTZ R169, R140, R170.reuse, -R69 ;  /* 0x000000aa8ca97223 */ /* 0x080fe40000010845 */
[----:B------:R-:W-:Y:S02]  /*9130*/  FMUL.FTZ R69, R139, R170 ;  /* 0x000000aa8b457220 */ /* 0x000fe40000410000 */
[----:B------:R-:W-:Y:S02]  /*9140*/  FMUL.FTZ R171, R141, -R132 ;  /* 0x800000848dab7220 */ /* 0x000fe40000410000 */
[----:B------:R-:W-:Y:S02]  /*9150*/  FFMA.FTZ R170, R106, UR41, R133 ;  /* 0x000000296aaa7c23 */ /* 0x000fe40008010085 */
[----:B------:R0:W1:Y:S01]  /*9160*/  @P1 LDS.64 R132, [R100.X8+0x3558] ;  /* 0x0035580064841984 */ /* 0x0000620000008a00 */
[----:B------:R-:W-:-:S02]  /*9170*/  FFMA.FTZ R68, R140, R172, R69 ;  /* 0x000000ac8c447223 */ /* 0x000fc40000010045 */
[----:B------:R-:W-:Y:S01]  /*9180*/  FMUL.FTZ R69, R105, UR41 ;  /* 0x0000002969457c20 */ /* 0x000fe20008410000 */
[----:B------:R-:W-:Y:S01]  /*9190*/  BSSY B0, `(.L_x_8653) ;  /* 0x0000015000007945 */ /* 0x000fe20003800000 */
[----:B------:R-:W-:Y:S02]  /*91a0*/  FADD.FTZ R199, R35, R35 ;  /* 0x0000002323c77221 */ /* 0x000fe40000010000 */
[----:B------:R-:W-:Y:S02]  /*91b0*/  FFMA.FTZ R198, R106, UR40, -R69 ;  /* 0x000000286ac67c23 */ /* 0x000fe40008010845 */
[----:B------:R-:W-:Y:S02]  /*91c0*/  FFMA.FTZ R176, R142, R174, R171 ;  /* 0x000000ae8eb07223 */ /* 0x000fe400000100ab */
[----:B------:R-:W-:Y:S02]  /*91d0*/  FADD.FTZ R200, R36, R36 ;  /* 0x0000002424c87221 */ /* 0x000fe40000010000 */
[----:B------:R-:W-:-:S02]  /*91e0*/  FMUL.FTZ R234, R73, R49 ;  /* 0x0000003149ea7220 */ /* 0x000fc40000410000 */
        /* <DEDUP_REMOVED lines=15> */
.L_x_8654:
[----:B0-----:R-:W-:Y:S05]  /*92e0*/  BSYNC B0 ;  /* 0x0000000000007941 */ /* 0x001fea0003800000 */
.L_x_8653:
[----:B------:R-:W-:Y:S01]  /*92f0*/  FADD.FTZ R68, RZ, R68 ;  /* 0x00000044ff447221 */ /* 0x000fe20000010000 */
[----:B------:R-:W0:Y:S01]  /*9300*/  SHFL.UP PT, R172, R70, 0x1, RZ ;  /* 0x0420000046ac7989 */ /* 0x000e2200000e00ff */
[----:B------:R-:W-:Y:S01]  /*9310*/  FADD.FTZ R69, R234, R169 ;  /* 0x000000a9ea457221 */ /* 0x000fe20000010000 */
[----:B------:R-:W-:Y:S01]  /*9320*/  ISETP.GE.AND P3, PT, R99, 0x1, PT ;  /* 0x000000016300780c */ /* 0x000fe20003f66270 */
[----:B------:R-:W-:Y:S01]  /*9330*/  FMUL.FTZ R197, R199, R170 ;  /* 0x000000aac7c57220 */ /* 0x000fe20000410000 */
[----:B------:R-:W-:Y:S01]  /*9340*/  SHFL.UP PT, R174, R68, 0x1, RZ ;  /* 0x0420000044ae7989 */ /* 0x000fe200000e00ff */
[----:B------:R-:W-:Y:S01]  /*9350*/  FADD.FTZ R175, R198, R173 ;  /* 0x000000adc6af7221 */ /* 0x000fe20000010000 */
[----:B------:R-:W-:Y:S01]  /*9360*/  BSSY B0, `(.L_x_8655) ;  /* 0x00001b3000007945 */ /* 0x000fe20003800000 */
[----:B------:R-:W-:Y:S01]  /*9370*/  FADD.FTZ R176, -R197, R176 ;  /* 0x000000b0c5b07221 */ /* 0x000fe20000010100 */
[----:B------:R-:W2:Y:S01]  /*9380*/  SHFL.UP PT, R170, R71, 0x1, RZ ;  /* 0x0420000047aa7989 */ /* 0x000ea200000e00ff */
[----:B------:R-:W-:-:S02]  /*9390*/  FMUL.FTZ R169, R107, UR41 ;  /* 0x000000296ba97c20 */ /* 0x000fc40008410000 */
[C---:B------:R-:W-:Y:S01]  /*93a0*/  FMUL.FTZ R179, R143.reuse, -R175 ;  /* 0x800000af8fb37220 */ /* 0x040fe20000410000 */
[----:B------:R-:W3:Y:S01]  /*93b0*/  SHFL.UP PT, R173, R69, 0x1, RZ ;  /* 0x0420000045ad7989 */ /* 0x000ee200000e00ff */
        /* <DEDUP_REMOVED lines=13> */
[C---:B0-----:R-:W-:Y:S02]  /*9490*/  FMUL.FTZ R169, R71.reuse, R172 ;  /* 0x000000ac47a97220 */ /* 0x041fe40000410000 */
[C---:B------:R-:W-:Y:S02]  /*94a0*/  FFMA.FTZ R177, R146.reuse, R176, -R171 ;  /* 0x000000b092b17223 */ /* 0x040fe400000108ab */
[----:B------:R-:W-:Y:S02]  /*94b0*/  FFMA.FTZ R178, R146, R179, R175 ;  /* 0x000000b392b27223 */ /* 0x000fe400000100af */
[----:B--2---:R-:W-:Y:S02]  /*94c0*/  FFMA.FTZ R176, R70, R170, R169 ;  /* 0x000000aa46b07223 */ /* 0x004fe400000100a9 */
[C---:B------:R-:W-:Y:S02]  /*94d0*/  FMUL.FTZ R171, R71.reuse, R174 ;  /* 0x000000ae47ab7220 */ /* 0x040fe40000410000 */
[----:B---3--:R-:W-:-:S02]  /*94e0*/  FMUL.FTZ R175, R71, R173 ;  /* 0x000000ad47af7220 */ /* 0x008fc40000410000 */
[C---:B------:R-:W-:Y:S01]  /*94f0*/  FMUL.FTZ R169, R71.reuse, R170 ;  /* 0x000000aa47a97220 */ /* 0x040fe20000410000 */
[----:B------:R-:W-:Y:S01]  /*9500*/  FSEL R71, R71, R176, !P3 ;  /* 0x000000b047477208 */ /* 0x000fe20005800000 */
[C---:B------:R-:W-:Y:S02]  /*9510*/  FFMA.FTZ R170, R70.reuse, R173, -R171 ;  /* 0x000000ad46aa7223 */ /* 0x040fe400000108ab */
[C---:B------:R-:W-:Y:S02]  /*9520*/  FFMA.FTZ R175, R70.reuse, R174, R175 ;  /* 0x000000ae46af7223 */ /* 0x040fe400000100af */
[----:B------:R-:W-:Y:S01]  /*9530*/  @P3 FFMA.FTZ R70, R70, R172, -R169 ;  /* 0x000000ac46463223 */ /* 0x000fe200000108a9 */
[----:B------:R-:W-:Y:S01]  /*9540*/  SHFL.UP PT, R173, R71, 0x2, RZ ;  /* 0x0440000047ad7989 */ /* 0x000fe200000e00ff */
[C---:B------:R-:W-:Y:S02]  /*9550*/  FMUL.FTZ R169, R109.reuse, UR41 ;  /* 0x000000296da97c20 */ /* 0x040fe40008410000 */
[----:B------:R-:W-:Y:S01]  /*9560*/  FMUL.FTZ R171, R109, UR40 ;  /* 0x000000286dab7c20 */ /* 0x000fe20008410000 */
[----:B------:R-:W-:Y:S01]  /*9570*/  SHFL.UP PT, R172, R70, 0x2, RZ ;  /* 0x0440000046ac7989 */ /* 0x000fe200000e00ff */
[----:B------:R-:W-:-:S02]  /*9580*/  @P3 FADD.FTZ R69, R69, R170 ;  /* 0x000000aa45453221 */ /* 0x000fc40000010000 */
[----:B------:R-:W-:Y:S02]  /*9590*/  FADD.FTZ R194, R37, R37 ;  /* 0x0000002525c27221 */ /* 0x000fe40000010000 */
[C---:B------:R-:W-:Y:S01]  /*95a0*/  FFMA.FTZ R169, R110.reuse, UR40, -R169 ;  /* 0x000000286ea97c23 */ /* 0x040fe200080108a9 */
[----:B------:R-:W0:Y:S01]  /*95b0*/  SHFL.UP PT, R174, R69, 0x2, RZ ;  /* 0x0440000045ae7989 */ /* 0x000e2200000e00ff */
[----:B------:R-:W-:Y:S02]  /*95c0*/  FFMA.FTZ R171, R110, UR41, R171 ;  /* 0x000000296eab7c23 */ /* 0x000fe400080100ab */
[----:B------:R-:W-:Y:S01]  /*95d0*/  @P3 FADD.FTZ R68, R68, R175 ;  /* 0x000000af44443221 */ /* 0x000fe20000010000 */
[----:B------:R-:W-:Y:S01]  /*95e0*/  ISETP.GE.AND P3, PT, R99, 0x2, PT ;  /* 0x000000026300780c */ /* 0x000fe20003f66270 */
[C---:B------:R-:W-:Y:S02]  /*95f0*/  FMUL.FTZ R192, R194.reuse, R169 ;  /* 0x000000a9c2c07220 */ /* 0x040fe40000410000 */
        /* <DEDUP_REMOVED lines=61> */
[C---:B0-----:R-:W-:Y:S02]  /*99d0*/  FMUL.FTZ R171, R71.reuse, R175 ;  /* 0x000000af47ab7220 */ /* 0x041fe40000410000 */
[C---:B------:R-:W-:Y:S02]  /*99e0*/  FFMA.FTZ R177, R154.reuse, R176, -R169 ;  /* 0x000000b09ab17223 */ /* 0x040fe400000108a9 */
[----:B------:R-:W-:Y:S02]  /*99f0*/  FFMA.FTZ R178, R154, R179, R170 ;  /* 0x000000b39ab27223 */ /* 0x000fe400000100aa */
[C---:B------:R-:W-:Y:S02]  /*9a00*/  FMUL.FTZ R170, R71.reuse, R172 ;  /* 0x000000ac47aa7220 */ /* 0x040fe40000410000 */
[----:B--2---:R-:W-:-:S02]  /*9a10*/  FMUL.FTZ R176, R71, R174 ;  /* 0x000000ae47b07220 */ /* 0x004fc40000410000 */
[-C--:B------:R-:W-:Y:S02]  /*9a20*/  FMUL.FTZ R169, R71, R173.reuse ;  /* 0x000000ad47a97220 */ /* 0x080fe40000410000 */
[C---:B------:R-:W-:Y:S02]  /*9a30*/  FFMA.FTZ R174, R70.reuse, R174, -R171 ;  /* 0x000000ae46ae7223 */ /* 0x040fe400000108ab */
[----:B------:R-:W-:Y:S02]  /*9a40*/  FMUL.FTZ R171, R117, UR40 ;  /* 0x0000002875ab7c20 */ /* 0x000fe40008410000 */
[C---:B------:R-:W-:Y:S02]  /*9a50*/  FFMA.FTZ R170, R70.reuse, R173, R170 ;  /* 0x000000ad46aa7223 */ /* 0x040fe400000100aa */
[C---:B------:R-:W-:Y:S02]  /*9a60*/  FFMA.FTZ R175, R70.reuse, R175, R176 ;  /* 0x000000af46af7223 */ /* 0x040fe400000100b0 */
[----:B------:R-:W-:Y:S01]  /*9a70*/  @P3 FFMA.FTZ R70, R70, R172, -R169 ;  /* 0x000000ac46463223 */ /* 0x000fe200000108a9 */
[----:B------:R-:W-:Y:S01]  /*9a80*/  FSEL R71, R71, R170, !P3 ;  /* 0x000000aa47477208 */ /* 0x000fe20005800000 */
[----:B------:R-:W-:-:S02]  /*9a90*/  FMUL.FTZ R169, R117, UR41 ;  /* 0x0000002975a97c20 */ /* 0x000fc40008410000 */
[----:B------:R-:W-:Y:S02]  /*9aa0*/  FADD.FTZ R182, R41, R41 ;  /* 0x0000002929b67221 */ /* 0x000fe40000010000 */
[C---:B------:R-:W-:Y:S01]  /*9ab0*/  FFMA.FTZ R171, R118.reuse, UR41, R171 ;  /* 0x0000002976ab7c23 */ /* 0x040fe200080100ab */
[----:B------:R-:W-:Y:S01]  /*9ac0*/  SHFL.UP PT, R173, R71, 0x8, RZ ;  /* 0x0500000047ad7989 */ /* 0x000fe200000e00ff */
[----:B------:R-:W-:Y:S02]  /*9ad0*/  @P3 FADD.FTZ R69, R69, R174 ;  /* 0x000000ae45453221 */ /* 0x000fe40000010000 */
[----:B------:R-:W-:Y:S02]  /*9ae0*/  FFMA.FTZ R169, R118, UR40, -R169 ;  /* 0x0000002876a97c23 */ /* 0x000fe400080108a9 */
[----:B------:R-:W-:Y:S01]  /*9af0*/  FMUL.FTZ R179, R182, R171 ;  /* 0x000000abb6b37220 */ /* 0x000fe20000410000 */
[----:B------:R-:W0:Y:S01]  /*9b00*/  SHFL.UP PT, R172, R69, 0x8, RZ ;  /* 0x0500000045ac7989 */ /* 0x000e2200000e00ff */
[----:B------:R-:W-:Y:S01]  /*9b10*/  @P3 FADD.FTZ R68, R68, R175 ;  /* 0x000000af44443221 */ /* 0x000fe20000010000 */
[----:B------:R-:W-:Y:S01]  /*9b20*/  ISETP.GE.AND P3, PT, R99, 0x8, PT ;  /* 0x000000086300780c */ /* 0x000fe20003f66270 */
[----:B------:R-:W-:Y:S01]  /*9b30*/  FMUL.FTZ R180, R182, R169 ;  /* 0x000000a9b6b47220 */ /* 0x000fe20000410000 */
[----:B------:R-:W2:Y:S01]  /*9b40*/  SHFL.UP PT, R171, R70, 0x8, RZ ;  /* 0x0500000046ab7989 */ /* 0x000ea200000e00ff */
[----:B------:R-:W-:-:S02]  /*9b50*/  FADD.FTZ R176, -R179, R178 ;  /* 0x000000b2b3b07221 */ /* 0x000fc40000010100 */
[----:B------:R-:W-:Y:S01]  /*9b60*/  FMUL.FTZ R169, R119, UR41 ;  /* 0x0000002977a97c20 */ /* 0x000fe20008410000 */
[----:B------:R-:W3:Y:S01]  /*9b70*/  SHFL.UP PT, R174, R68, 0x8, RZ ;  /* 0x0500000044ae7989 */ /* 0x000ee200000e00ff */
[----:B------:R-:W-:Y:S02]  /*9b80*/  FADD.FTZ R177, R180, R177 ;  /* 0x000000b1b4b17221 */ /* 0x000fe40000010000 */
[----:B------:R-:W-:Y:S02]  /*9b90*/  FMUL.FTZ R207, R155, -R176 ;  /* 0x800000b09bcf7220 */ /* 0x000fe40000410000 */
[----:B------:R-:W-:Y:S02]  /*9ba0*/  FADD.FTZ R181, R42, R42 ;  /* 0x0000002a2ab57221 */ /* 0x000fe40000010000 */
[----:B------:R-:W-:Y:S02]  /*9bb0*/  FMUL.FTZ R175, R119, UR40 ;  /* 0x0000002877af7c20 */ /* 0x000fe40008410000 */
[----:B------:R-:W-:-:S02]  /*9bc0*/  FFMA.FTZ R170, R120, UR40, -R169 ;  /* 0x0000002878aa7c23 */ /* 0x000fc400080108a9 */
[-C--:B------:R-:W-:Y:S02]  /*9bd0*/  FMUL.FTZ R209, R155, -R177.reuse ;  /* 0x800000b19bd17220 */ /* 0x080fe40000410000 */
[----:B------:R-:W-:Y:S02]  /*9be0*/  FFMA.FTZ R208, R156, R177, -R207 ;  /* 0x000000b19cd07223 */ /* 0x000fe400000108cf */
[----:B------:R-:W-:Y:S02]  /*9bf0*/  FFMA.FTZ R178, R120, UR41, R175 ;  /* 0x0000002978b27c23 */ /* 0x000fe400080100af */
[C---:B------:R-:W-:Y:S02]  /*9c00*/  FMUL.FTZ R177, R181.reuse, R170 ;  /* 0x000000aab5b17220 */ /* 0x040fe40000410000 */
[----:B------:R-:W-:Y:S02]  /*9c10*/  FFMA.FTZ R209, R156, R176, R209 ;  /* 0x000000b09cd17223 */ /* 0x000fe400000100d1 */
[----:B------:R-:W-:-:S02]  /*9c20*/  FMUL.FTZ R178, R181, R178 ;  /* 0x000000b2b5b27220 */ /* 0x000fc40000410000 */
[----:B------:R-:W-:Y:S02]  /*9c30*/  FADD.FTZ R208, R177, R208 ;  /* 0x000000d0b1d07221 */ /* 0x000fe40000010000 */
[----:B------:R-:W-:Y:S02]  /*9c40*/  FADD.FTZ R209, -R178, R209 ;  /* 0x000000d1b2d17221 */ /* 0x000fe40000010100 */
[C---:B------:R-:W-:Y:S02]  /*9c50*/  FMUL.FTZ R170, R157.reuse, -R208 ;  /* 0x800000d09daa7220 */ /* 0x040fe40000410000 */
[-C--:B------:R-:W-:Y:S02]  /*9c60*/  FMUL.FTZ R169, R157, -R209.reuse ;  /* 0x800000d19da97220 */ /* 0x080fe40000410000 */
[----:B------:R-:W-:Y:S02]  /*9c70*/  FFMA.FTZ R170, R158, R209, R170 ;  /* 0x000000d19eaa7223 */ /* 0x000fe400000100aa */
[----:B0-----:R-:W-:-:S02]  /*9c80*/  FMUL.FTZ R209, R71, R172 ;  /* 0x000000ac47d17220 */ /* 0x001fc40000410000 */
[C---:B--2---:R-:W-:Y:S02]  /*9c90*/  FMUL.FTZ R176, R71.reuse, R171 ;  /* 0x000000ab47b07220 */ /* 0x044fe40000410000 */
[CC--:B---3--:R-:W-:Y:S02]  /*9ca0*/  FMUL.FTZ R207, R71.reuse, R174.reuse ;  /* 0x000000ae47cf7220 */ /* 0x0c8fe40000410000 */
[C---:B------:R-:W-:Y:S02]  /*9cb0*/  FFMA.FTZ R209, R70.reuse, R174, R209 ;  /* 0x000000ae46d17223 */ /* 0x040fe400000100d1 */
[-C--:B------:R-:W-:Y:S02]  /*9cc0*/  FMUL.FTZ R175, R71, R173.reuse ;  /* 0x000000ad47af7220 */ /* 0x080fe40000410000 */
[----:B------:R-:W-:Y:S02]  /*9cd0*/  FFMA.FTZ R174, R70, R173, R176 ;  /* 0x000000ad46ae7223 */ /* 0x000fe400000100b0 */
[----:B------:R-:W-:-:S02]  /*9ce0*/  FMUL.FTZ R173, R121, UR40 ;  /* 0x0000002879ad7c20 */ /* 0x000fc40008410000 */
[----:B------:R-:W-:Y:S01]  /*9cf0*/  FADD.FTZ R176, R43, R43 ;  /* 0x0000002b2bb07221 */ /* 0x000fe20000010000 */
[----:B------:R-:W-:Y:S01]  /*9d00*/  FSEL R71, R71, R174, !P3 ;  /* 0x000000ae47477208 */ /* 0x000fe20005800000 */
[----:B------:R-:W-:Y:S02]  /*9d10*/  FFMA.FTZ R173, R122, UR41, R173 ;  /* 0x000000297aad7c23 */ /* 0x000fe400080100ad */
[C---:B------:R-:W-:Y:S02]  /*9d20*/  FFMA.FTZ R172, R70.reuse, R172, -R207 ;  /* 0x000000ac46ac7223 */ /* 0x040fe400000108cf */
[----:B------:R-:W-:Y:S01]  /*9d30*/  @P3 FFMA.FTZ R70, R70, R171, -R175 ;  /* 0x000000ab46463223 */ /* 0x000fe200000108af */
[----:B------:R-:W-:Y:S01]  /*9d40*/  SHFL.UP PT, R207, R71, 0x10, RZ ;  /* 0x0600000047cf7989 */ /* 0x000fe200000e00ff */
[----:B------:R-:W-:Y:S02]  /*9d50*/  FMUL.FTZ R173, R176, R173 ;  /* 0x000000adb0ad7220 */ /* 0x000fe40000410000 */
[----:B------:R-:W-:-:S02]  /*9d60*/  FMUL.FTZ R171, R121, UR41 ;  /* 0x0000002979ab7c20 */ /* 0x000fc40008410000 */
[----:B------:R-:W-:Y:S02]  /*9d70*/  FADD.FTZ R212, -R173, R170 ;  /* 0x000000aaadd47221 */ /* 0x000fe40000010100 */
[----:B------:R-:W0:Y:S01]  /*9d80*/  SHFL.UP PT, R170, R70, 0x10, RZ ;  /* 0x0600000046aa7989 */ /* 0x000e2200000e00ff */
[----:B------:R-:W-:Y:S02]  /*9d90*/  @P3 FADD.FTZ R68, R68, R209 ;  /* 0x000000d144443221 */ /* 0x000fe40000010000 */
[----:B------:R-:W-:Y:S01]  /*9da0*/  @P3 FADD.FTZ R69, R69, R172 ;  /* 0x000000ac45453221 */ /* 0x000fe20000010000 */
[----:B------:R-:W-:Y:S01]  /*9db0*/  ISETP.GE.AND P3, PT, R99, 0x10, PT ;  /* 0x000000106300780c */ /* 0x000fe20003f66270 */
[----:B------:R-:W-:Y:S01]  /*9dc0*/  FFMA.FTZ R171, R122, UR40, -R171 ;  /* 0x000000287aab7c23 */ /* 0x000fe200080108ab */
[----:B------:R-:W2:Y:S01]  /*9dd0*/  SHFL.UP PT, R209, R68, 0x10, RZ ;  /* 0x0600000044d17989 */ /* 0x000ea200000e00ff */
[----:B------:R-:W-:Y:S02]  /*9de0*/  FFMA.FTZ R169, R158, R208, -R169 ;  /* 0x000000d09ea97223 */ /* 0x000fe400000108a9 */
[----:B------:R-:W-:Y:S01]  /*9df0*/  FMUL.FTZ R174, R176, R171 ;  /* 0x000000abb0ae7220 */ /* 0x000fe20000410000 */
[----:B------:R-:W3:Y:S01]  /*9e00*/  SHFL.UP PT, R210, R69, 0x10, RZ ;  /* 0x0600000045d27989 */ /* 0x000ee200000e00ff */
[----:B------:R-:W-:-:S02]  /*9e10*/  FMUL.FTZ R211, R123, UR40 ;  /* 0x000000287bd37c20 */ /* 0x000fc40008410000 */
[----:B------:R-:W-:Y:S02]  /*9e20*/  FADD.FTZ R169, R174, R169 ;  /* 0x000000a9aea97221 */ /* 0x000fe40000010000 */
[----:B------:R-:W-:Y:S02]  /*9e30*/  FADD.FTZ R175, R44, R44 ;  /* 0x0000002c2caf7221 */ /* 0x000fe40000010000 */
[----:B------:R-:W-:Y:S02]  /*9e40*/  FMUL.FTZ R171, R123, UR41 ;  /* 0x000000297bab7c20 */ /* 0x000fe40008410000 */
[C---:B------:R-:W-:Y:S02]  /*9e50*/  FMUL.FTZ R215, R159.reuse, -R169 ;  /* 0x800000a99fd77220 */ /* 0x040fe40000410000 */
[----:B------:R-:W-:Y:S02]  /*9e60*/  FFMA.FTZ R172, R124, UR41, R211 ;  /* 0x000000297cac7c23 */ /* 0x000fe400080100d3 */
[----:B------:R-:W-:-:S02]  /*9e70*/  FMUL.FTZ R213, R159, -R212 ;  /* 0x800000d49fd57220 */ /* 0x000fc40000410000 */
[----:B------:R-:W-:Y:S02]  /*9e80*/  FFMA.FTZ R208, R124, UR40, -R171 ;  /* 0x000000287cd07c23 */ /* 0x000fe400080108ab */
[C---:B------:R-:W-:Y:S02]  /*9e90*/  FFMA.FTZ R215, R160.reuse, R212, R215 ;  /* 0x000000d4a0d77223 */ /* 0x040fe400000100d7 */
[C---:B------:R-:W-:Y:S02]  /*9ea0*/  FMUL.FTZ R172, R175.reuse, R172 ;  /* 0x000000acafac7220 */ /* 0x040fe40000410000 */
[----:B------:R-:W-:Y:S02]  /*9eb0*/  FFMA.FTZ R214, R160, R169, -R213 ;  /* 0x000000a9a0d67223 */ /* 0x000fe400000108d5 */
[----:B------:R-:W-:Y:S02]  /*9ec0*/  FMUL.FTZ R171, R175, R208 ;  /* 0x000000d0afab7220 */ /* 0x000fe40000410000 */
[----:B------:R-:W-:-:S02]  /*9ed0*/  FADD.FTZ R215, -R172, R215 ;  /* 0x000000d7acd77221 */ /* 0x000fc40000010100 */
[----:B0-----:R-:W-:Y:S02]  /*9ee0*/  FMUL.FTZ R212, R71, R170 ;  /* 0x000000aa47d47220 */ /* 0x001fe40000410000 */
[----:B------:R-:W-:Y:S02]  /*9ef0*/  FADD.FTZ R214, R171, R214 ;  /* 0x000000d6abd67221 */ /* 0x000fe40000010000 */
[C---:B------:R-:W-:Y:S02]  /*9f00*/  FMUL.FTZ R169, R161.reuse, -R215 ;  /* 0x800000d7a1a97220 */ /* 0x040fe40000410000 */
[----:B------:R-:W-:Y:S02]  /*9f10*/  FFMA.FTZ R212, R70, R207, R212 ;  /* 0x000000cf46d47223 */ /* 0x000fe400000100d4 */
[-C--:B------:R-:W-:Y:S02]  /*9f20*/  FMUL.FTZ R208, R161, -R214.reuse ;  /* 0x800000d6a1d07220 */ /* 0x080fe40000410000 */
[----:B------:R-:W-:-:S02]  /*9f30*/  FFMA.FTZ R169, R162, R214, -R169 ;  /* 0x000000d6a2a97223 */ /* 0x000fc400000108a9 */
[C---:B--2---:R-:W-:Y:S02]  /*9f40*/  FMUL.FTZ R213, R71.reuse, R209 ;  /* 0x000000d147d57220 */ /* 0x044fe40000410000 */
[C---:B---3--:R-:W-:Y:S02]  /*9f50*/  FMUL.FTZ R214, R71.reuse, R210 ;  /* 0x000000d247d67220 */ /* 0x048fe40000410000 */
[C---:B------:R-:W-:Y:S01]  /*9f60*/  FMUL.FTZ R211, R71.reuse, R207 ;  /* 0x000000cf47d37220 */ /* 0x040fe20000410000 */
[----:B------:R-:W-:Y:S01]  /*9f70*/  FSEL R71, R71, R212, !P3 ;  /* 0x000000d447477208 */ /* 0x000fe20005800000 */
[C---:B------:R-:W-:Y:S02]  /*9f80*/  FFMA.FTZ R210, R70.reuse, R210, -R213 ;  /* 0x000000d246d27223 */ /* 0x040fe400000108d5 */
[C---:B------:R-:W-:Y:S02]  /*9f90*/  FFMA.FTZ R209, R70.reuse, R209, R214 ;  /* 0x000000d146d17223 */ /* 0x040fe400000100d6 */
[----:B------:R-:W-:Y:S01]  /*9fa0*/  FMUL.FTZ R207, R125, UR41 ;  /* 0x000000297dcf7c20 */ /* 0x000fe20008410000 */
[----:B------:R-:W0:Y:S01]  /*9fb0*/  SHFL.UP PT, R71, R71, 0x1, RZ ;  /* 0x0420000047477989 */ /* 0x000e2200000e00ff */
[----:B------:R-:W-:-:S02]  /*9fc0*/  @P3 FFMA.FTZ R70, R70, R170, -R211 ;  /* 0x000000aa46463223 */ /* 0x000fc400000108d3 */
[----:B------:R-:W-:Y:S02]  /*9fd0*/  FADD.FTZ R170, R45, R45 ;  /* 0x0000002d2daa7221 */ /* 0x000fe40000010000 */
[----:B------:R-:W-:Y:S02]  /*9fe0*/  FFMA.FTZ R207, R130, UR40, -R207 ;  /* 0x0000002882cf7c23 */ /* 0x000fe400080108cf */
[----:B------:R-:W-:Y:S01]  /*9ff0*/  @P3 FADD.FTZ R69, R69, R210 ;  /* 0x000000d245453221 */ /* 0x000fe20000010000 */
[----:B------:R-:W2:Y:S01]  /*a000*/  SHFL.UP PT, R70, R70, 0x1, RZ ;  /* 0x0420000046467989 */ /* 0x000ea200000e00ff */
[----:B------:R-:W-:Y:S02]  /*a010*/  @P3 FADD.FTZ R68, R68, R209 ;  /* 0x000000d144443221 */ /* 0x000fe40000010000 */
[----:B------:R-:W-:Y:S02]  /*a020*/  FMUL.FTZ R226, R170, R207 ;  /* 0x000000cfaae27220 */ /* 0x000fe40000410000 */
[----:B------:R-:W-:Y:S01]  /*a030*/  FMUL.FTZ R209, R125, UR40 ;  /* 0x000000287dd17c20 */ /* 0x000fe20008410000 */
[----:B------:R-:W3:Y:S01]  /*a040*/  SHFL.UP PT, R69, R69, 0x1, RZ ;  /* 0x0420000045457989 */ /* 0x000ee200000e00ff */
[----:B------:R-:W-:-:S02]  /*a050*/  FADD.FTZ R210, R226, R169 ;  /* 0x000000a9e2d27221 */ /* 0x000fc40000010000 */
[----:B------:R-:W-:Y:S01]  /*a060*/  FFMA.FTZ R209, R130, UR41, R209 ;  /* 0x0000002982d17c23 */ /* 0x000fe200080100d1 */
[----:B------:R-:W4:Y:S01]  /*a070*/  SHFL.UP PT, R169, R68, 0x1, RZ ;  /* 0x0420000044a97989 */ /* 0x000f2200000e00ff */
[----:B------:R-:W-:Y:S02]  /*a080*/  FFMA.FTZ R208, R162, R215, R208 ;  /* 0x000000d7a2d07223 */ /* 0x000fe400000100d0 */
[----:B------:R-:W-:Y:S02]  /*a090*/  FMUL.FTZ R225, R170, R209 ;  /* 0x000000d1aae17220 */ /* 0x000fe40000410000 */
[C---:B------:R-:W-:Y:S02]  /*a0a0*/  FMUL.FTZ R209, R131.reuse, UR40 ;  /* 0x0000002883d17c20 */ /* 0x040fe40008410000 */
[----:B------:R-:W-:Y:S02]  /*a0b0*/  FMUL.FTZ R207, R131, UR41 ;  /* 0x0000002983cf7c20 */ /* 0x000fe40008410000 */
[----:B------:R-:W-:-:S02]  /*a0c0*/  FADD.FTZ R208, -R225, R208 ;  /* 0x000000d0e1d07221 */ /* 0x000fc40000010100 */
[----:B------:R-:W-:Y:S02]  /*a0d0*/  FADD.FTZ R224, R46, R46 ;  /* 0x0000002e2ee07221 */ /* 0x000fe40000010000 */
[C---:B------:R-:W-:Y:S02]  /*a0e0*/  FMUL.FTZ R213, R163.reuse, -R210 ;  /* 0x800000d2a3d57220 */ /* 0x040fe40000410000 */
[C---:B------:R-:W-:Y:S02]  /*a0f0*/  FFMA.FTZ R209, R134.reuse, UR41, R209 ;  /* 0x0000002986d17c23 */ /* 0x040fe400080100d1 */
[----:B------:R-:W-:Y:S02]  /*a100*/  FFMA.FTZ R207, R134, UR40, -R207 ;  /* 0x0000002886cf7c23 */ /* 0x000fe400080108cf */
[-C--:B------:R-:W-:Y:S02]  /*a110*/  FMUL.FTZ R211, R163, -R208.reuse ;  /* 0x800000d0a3d37220 */ /* 0x080fe40000410000 */
[----:B------:R-:W-:-:S02]  /*a120*/  FFMA.FTZ R208, R164, R208, R213 ;  /* 0x000000d0a4d07223 */ /* 0x000fc400000100d5 */
[C---:B------:R-:W-:Y:S02]  /*a130*/  FMUL.FTZ R223, R224.reuse, R209 ;  /* 0x000000d1e0df7220 */ /* 0x040fe40000410000 */
[----:B------:R-:W-:Y:S02]  /*a140*/  FMUL.FTZ R222, R224, R207 ;  /* 0x000000cfe0de7220 */ /* 0x000fe40000410000 */
[C---:B0-----:R-:W-:Y:S02]  /*a150*/  FMUL.FTZ R207, R71.reuse, R67 ;  /* 0x0000004347cf7220 */ /* 0x041fe40000410000 */
[-C--:B------:R-:W-:Y:S02]  /*a160*/  FMUL.FTZ R71, R71, R66.reuse ;  /* 0x0000004247477220 */ /* 0x080fe40000410000 */
[----:B------:R-:W-:Y:S02]  /*a170*/  FADD.FTZ R209, -R223, R208 ;  /* 0x000000d0dfd17221 */ /* 0x000fe40000010100 */
[----:B--2---:R-:W-:-:S02]  /*a180*/  FFMA.FTZ R208, R70, R66, -R207 ;  /* 0x0000004246d07223 */ /* 0x004fc400000108cf */
[----:B------:R-:W-:Y:S02]  /*a190*/  FFMA.FTZ R70, R70, R67, R71 ;  /* 0x0000004346467223 */ /* 0x000fe40000010047 */
[----:B---3--:R-:W-:Y:S02]  /*a1a0*/  @P2 FADD.FTZ R66, R69, R208 ;  /* 0x000000d045422221 */ /* 0x008fe40000010000 */
[----:B------:R-:W-:Y:S02]  /*a1b0*/  FFMA.FTZ R211, R164, R210, -R211 ;  /* 0x000000d2a4d37223 */ /* 0x000fe400000108d3 */
[----:B----4-:R-:W-:Y:S02]  /*a1c0*/  @P2 FADD.FTZ R67, R169, R70 ;  /* 0x00000046a9432221 */ /* 0x010fe40000010000 */
[----:B------:R-:W-:Y:S02]  /*a1d0*/  FMUL.FTZ R169, R135, UR40 ;  /* 0x0000002887a97c20 */ /* 0x000fe40008410000 */
[----:B------:R-:W-:-:S02]  /*a1e0*/  FMUL.FTZ R207, R65, R66 ;  /* 0x0000004241cf7220 */ /* 0x000fc40000410000 */
[----:B------:R-:W-:Y:S02]  /*a1f0*/  FADD.FTZ R211, R222, R211 ;  /* 0x000000d3ded37221 */ /* 0x000fe40000010000 */
[----:B------:R-:W-:Y:S02]  /*a200*/  FFMA.FTZ R228, R136, UR41, R169 ;  /* 0x0000002988e47c23 */ /* 0x000fe400080100a9 */
[-C--:B------:R-:W-:Y:S02]  /*a210*/  FMUL.FTZ R65, R65, R67.reuse ;  /* 0x0000004341417220 */ /* 0x080fe40000410000 */
[----:B------:R-:W-:Y:S02]  /*a220*/  FFMA.FTZ R169, R64, R67, R207 ;  /* 0x0000004340a97223 */ /* 0x000fe400000100cf */
[----:B------:R-:W-:Y:S02]  /*a230*/  FMUL.FTZ R210, R165, -R211 ;  /* 0x800000d3a5d27220 */ /* 0x000fe40000410000 */
[----:B------:R-:W-:-:S02]  /*a240*/  FMUL.FTZ R69, R135, UR41 ;  /* 0x0000002987457c20 */ /* 0x000fc40008410000 */
[----:B------:R-:W-:Y:S02]  /*a250*/  FADD.FTZ R221, R47, R47 ;  /* 0x0000002f2fdd7221 */ /* 0x000fe40000010000 */
[----:B------:R-:W-:Y:S02]  /*a260*/  FFMA.FTZ R64, R64, R66, -R65 ;  /* 0x0000004240407223 */ /* 0x000fe40000010841 */
[----:B------:R-:W-:Y:S02]  /*a270*/  FADD.FTZ R169, RZ, R169 ;  /* 0x000000a9ffa97221 */ /* 0x000fe40000010000 */
[-C--:B------:R-:W-:Y:S02]  /*a280*/  FMUL.FTZ R68, R165, -R209.reuse ;  /* 0x800000d1a5447220 */ /* 0x080fe40000410000 */
[----:B------:R-:W-:Y:S02]  /*a290*/  FFMA.FTZ R71, R166, R209, R210 ;  /* 0x000000d1a6477223 */ /* 0x000fe400000100d2 */
[----:B------:R-:W-:-:S02]  /*a2a0*/  FFMA.FTZ R70, R136, UR40, -R69 ;  /* 0x0000002888467c23 */ /* 0x000fc40008010845 */
[----:B------:R-:W-:Y:S02]  /*a2b0*/  FMUL.FTZ R228, R221, R228 ;  /* 0x000000e4dde47220 */ /* 0x000fe40000410000 */
[----:B------:R-:W-:Y:S02]  /*a2c0*/  FADD.FTZ R249, R249, R64 ;  /* 0x00000040f9f97221 */ /* 0x000fe40000010000 */
[----:B------:R-:W-:Y:S02]  /*a2d0*/  FMUL.FTZ R64, R167, R169 ;  /* 0x000000a9a7407220 */ /* 0x000fe40000410000 */
[----:B------:R-:W-:Y:S02]  /*a2e0*/  FFMA.FTZ R68, R166, R211, -R68 ;  /* 0x000000d3a6447223 */ /* 0x000fe40000010844 */
[----:B------:R-:W-:Y:S02]  /*a2f0*/  FMUL.FTZ R227, R221, R70 ;  /* 0x00000046dde37220 */ /* 0x000fe40000410000 */
[----:B------:R-:W-:-:S02]  /*a300*/  FADD.FTZ R71, -R228, R71 ;  /* 0x00000047e4477221 */ /* 0x000fc40000010100 */
[-C--:B------:R-:W-:Y:S02]  /*a310*/  FMUL.FTZ R66, R167, R249.reuse ;  /* 0x000000f9a7427220 */ /* 0x080fe40000410000 */
[C---:B------:R-:W-:Y:S02]  /*a320*/  FFMA.FTZ R65, R168.reuse, R249, -R64 ;  /* 0x000000f9a8417223 */ /* 0x040fe40000010840 */
[----:B------:R-:W-:Y:S02]  /*a330*/  FADD.FTZ R68, R227, R68 ;  /* 0x00000044e3447221 */ /* 0x000fe40000010000 */
[----:B------:R-:W-:Y:S02]  /*a340*/  FMUL.FTZ R67, R167, -R71 ;  /* 0x80000047a7437220 */ /* 0x000fe40000410000 */
[----:B------:R-:W-:Y:S02]  /*a350*/  FFMA.FTZ R66, R168, R169, R66 ;  /* 0x000000a9a8427223 */ /* 0x000fe40000010042 */
[----:B------:R-:W-:-:S02]  /*a360*/  FADD.FTZ R248, R248, R65 ;  /* 0x00000041f8f87221 */ /* 0x000fc40000010000 */
[-C--:B------:R-:W-:Y:S02]  /*a370*/  FMUL.FTZ R229, R167, -R68.reuse ;  /* 0x80000044a7e57220 */ /* 0x080fe40000410000 */
[----:B------:R-:W-:Y:S02]  /*a380*/  FFMA.FTZ R230, R168, R68, -R67 ;  /* 0x00000044a8e67223 */ /* 0x000fe40000010843 */
[C---:B-1----:R-:W-:Y:S02]  /*a390*/  FMUL.FTZ R65, R139.reuse, R133 ;  /* 0x000000858b417220 */ /* 0x042fe40000410000 */
[----:B------:R-:W-:Y:S02]  /*a3a0*/  FMUL.FTZ R68, R139, -R132 ;  /* 0x800000848b447220 */ /* 0x000fe40000410000 */
[----:B------:R-:W-:Y:S02]  /*a3b0*/  FADD.FTZ R207, RZ, R66 ;  /* 0x00000042ffcf7221 */ /* 0x000fe40000010000 */
[----:B------:R-:W-:-:S02]  /*a3c0*/  FMUL.FTZ R64, R165, R248 ;  /* 0x000000f8a5407220 */ /* 0x000fc40000410000 */
[C---:B------:R-:W-:Y:S02]  /*a3d0*/  FFMA.FTZ R67, R140.reuse, R132, -R65 ;  /* 0x000000848c437223 */ /* 0x040fe40000010841 */
[----:B------:R-:W-:Y:S02]  /*a3e0*/  FFMA.FTZ R68, R140, -R133, R68 ;  /* 0x800000858c447223 */ /* 0x000fe40000010044 */
[----:B------:R-:W-:Y:S02]  /*a3f0*/  FFMA.FTZ R229, R168, R71, R229 ;  /* 0x00000047a8e57223 */ /* 0x000fe400000100e5 */
[-C--:B------:R-:W-:Y:S02]  /*a400*/  FMUL.FTZ R65, R165, R207.reuse ;  /* 0x000000cfa5417220 */ /* 0x080fe40000410000 */
[----:B------:R-:W-:Y:S02]  /*a410*/  FFMA.FTZ R64, R166, R207, R64 ;  /* 0x000000cfa6407223 */ /* 0x000fe40000010040 */
[----:B------:R-:W-:-:S02]  /*a420*/  FMUL.FTZ R71, R141, -R67 ;  /* 0x800000438d477220 */ /* 0x000fc40000410000 */
[----:B------:R-:W-:Y:S02]  /*a430*/  FMUL.FTZ R69, R141, -R68 ;  /* 0x800000448d457220 */ /* 0x000fe40000410000 */
[----:B------:R-:W-:Y:S02]  /*a440*/  FFMA.FTZ R66, R166, R248, -R65 ;  /* 0x000000f8a6427223 */ /* 0x000fe40000010841 */
[----:B------:R-:W-:Y:S02]  /*a450*/  FADD.FTZ R208, RZ, R64 ;  /* 0x00000040ffd07221 */ /* 0x000fe40000010000 */
[C---:B------:R-:W-:Y:S02]  /*a460*/  FFMA.FTZ R64, R142.reuse, R68, R71 ;  /* 0x000000448e407223 */ /* 0x040fe40000010047 */
[----:B------:R-:W-:Y:S02]  /*a470*/  FFMA.FTZ R68, R142, R67, -R69 ;  /* 0x000000438e447223 */ /* 0x000fe40000010845 */
[----:B------:R-:W-:-:S02]  /*a480*/  FADD.FTZ R247, R247, R66 ;  /* 0x00000042f7f77221 */ /* 0x000fc40000010000 */
[----:B------:R-:W-:Y:S02]  /*a490*/  FMUL.FTZ R65, R163, R208 ;  /* 0x000000d0a3417220 */ /* 0x000fe40000410000 */
[C---:B------:R-:W-:Y:S02]  /*a4a0*/  FMUL.FTZ R71, R143.reuse, -R64 ;  /* 0x800000408f477220 */ /* 0x040fe40000410000 */
[-C--:B------:R-:W-:Y:S02]  /*a4b0*/  FMUL.FTZ R209, R143, -R68.reuse ;  /* 0x800000448fd17220 */ /* 0x080fe40000410000 */
[-C--:B------:R-:W-:Y:S02]  /*a4c0*/  FMUL.FTZ R69, R163, R247.reuse ;  /* 0x000000f7a3457220 */ /* 0x080fe40000410000 */
[----:B------:R-:W-:Y:S02]  /*a4d0*/  FFMA.FTZ R67, R164, R247, -R65 ;  /* 0x000000f7a4437223 */ /* 0x000fe40000010841 */
[----:B------:R-:W-:-:S02]  /*a4e0*/  FFMA.FTZ R65, R144, R68, -R71 ;  /* 0x0000004490417223 */ /* 0x000fc40000010847 */
[----:B------:R-:W-:Y:S02]  /*a4f0*/  FFMA.FTZ R64, R144, R64, R209 ;  /* 0x0000004090407223 */ /* 0x000fe400000100d1 */
[----:B------:R-:W-:Y:S02]  /*a500*/  FFMA.FTZ R69, R164, R208, R69 ;  /* 0x000000d0a4457223 */ /* 0x000fe40000010045 */
[----:B------:R-:W-:Y:S02]  /*a510*/  FADD.FTZ R246, R246, R67 ;  /* 0x00000043f6f67221 */ /* 0x000fe40000010000 */
[C---:B------:R-:W-:Y:S02]  /*a520*/  FMUL.FTZ R71, R145.reuse, -R65 ;  /* 0x8000004191477220 */ /* 0x040fe40000410000 */
[----:B------:R-:W-:Y:S02]  /*a530*/  FMUL.FTZ R67, R145, -R64 ;  /* 0x8000004091437220 */ /* 0x000fe40000410000 */
[----:B------:R-:W-:-:S02]  /*a540*/  FADD.FTZ R209, RZ, R69 ;  /* 0x00000045ffd17221 */ /* 0x000fc40000010000 */
[C---:B------:R-:W-:Y:S02]  /*a550*/  FMUL.FTZ R66, R161.reuse, R246 ;  /* 0x000000f6a1427220 */ /* 0x040fe40000410000 */
[C---:B------:R-:W-:Y:S02]  /*a560*/  FFMA.FTZ R64, R146.reuse, R64, R71 ;  /* 0x0000004092407223 */ /* 0x040fe40000010047 */
[----:B------:R-:W-:Y:S02]  /*a570*/  FFMA.FTZ R67, R146, R65, -R67 ;  /* 0x0000004192437223 */ /* 0x000fe40000010843 */
        /* <DEDUP_REMOVED lines=9> */
[----:B------:R-:W-:Y:S02]  /*a610*/  FMUL.FTZ R64, R159, R210 ;  /* 0x000000d29f407220 */ /* 0x000fe40000410000 */
[CC--:B------:R-:W-:Y:S02]  /*a620*/  FMUL.FTZ R65, R149.reuse, -R66.reuse ;  /* 0x8000004295417220 */ /* 0x0c0fe40000410000 */
[----:B------:R-:W-:Y:S02]  /*a630*/  FMUL.FTZ R69, R149, -R71 ;  /* 0x8000004795457220 */ /* 0x000fe40000410000 */
[----:B------:R-:W-:Y:S02]  /*a640*/  FFMA.FTZ R67, R160, R245, -R64 ;  /* 0x000000f5a0437223 */ /* 0x000fe40000010840 */
[C---:B------:R-:W-:Y:S02]  /*a650*/  FFMA.FTZ R65, R150.reuse, R71, R65 ;  /* 0x0000004796417223 */ /* 0x040fe40000010041 */
[----:B------:R-:W-:-:S02]  /*a660*/  FFMA.FTZ R66, R150, R66, -R69 ;  /* 0x0000004296427223 */ /* 0x000fc40000010845 */
[----:B------:R-:W-:Y:S02]  /*a670*/  FMUL.FTZ R69, R159, R245 ;  /* 0x000000f59f457220 */ /* 0x000fe40000410000 */
[----:B------:R-:W-:Y:S02]  /*a680*/  FADD.FTZ R244, R244, R67 ;  /* 0x00000043f4f47221 */ /* 0x000fe40000010000 */
[C---:B------:R-:W-:Y:S02]  /*a690*/  FMUL.FTZ R67, R151.reuse, -R65 ;  /* 0x8000004197437220 */ /* 0x040fe40000410000 */
[----:B------:R-:W-:Y:S02]  /*a6a0*/  FFMA.FTZ R69, R160, R210, R69 ;  /* 0x000000d2a0457223 */ /* 0x000fe40000010045 */
[-C--:B------:R-:W-:Y:S02]  /*a6b0*/  FFMA.FTZ R64, R152, R66.reuse, -R67 ;  /* 0x0000004298407223 */ /* 0x080fe40000010843 */
[----:B------:R-:W-:-:S02]  /*a6c0*/  FMUL.FTZ R67, R151, -R66 ;  /* 0x8000004297437220 */ /* 0x000fc40000410000 */
[----:B------:R-:W-:Y:S02]  /*a6d0*/  FADD.FTZ R211, RZ, R69 ;  /* 0x00000045ffd37221 */ /* 0x000fe40000010000 */
[CC--:B------:R-:W-:Y:S02]  /*a6e0*/  FMUL.FTZ R66, R157.reuse, R244.reuse ;  /* 0x000000f49d427220 */ /* 0x0c0fe40000410000 */
[----:B------:R-:W-:Y:S02]  /*a6f0*/  FFMA.FTZ R65, R152, R65, R67 ;  /* 0x0000004198417223 */ /* 0x000fe40000010043 */
[-C--:B------:R-:W-:Y:S02]  /*a700*/  FMUL.FTZ R67, R157, R211.reuse ;  /* 0x000000d39d437220 */ /* 0x080fe40000410000 */
[C---:B------:R-:W-:Y:S02]  /*a710*/  FFMA.FTZ R212, R158.reuse, R211, R66 ;  /* 0x000000d39ed47223 */ /* 0x040fe40000010042 */
[----:B------:R-:W-:-:S02]  /*a720*/  FFMA.FTZ R66, R158, R244, -R67 ;  /* 0x000000f49e427223 */ /* 0x000fc40000010843 */
[----:B------:R-:W-:Y:S02]  /*a730*/  FADD.FTZ R212, RZ, R212 ;  /* 0x000000d4ffd47221 */ /* 0x000fe40000010000 */
[----:B------:R-:W-:Y:S02]  /*a740*/  FADD.FTZ R243, R243, R66 ;  /* 0x00000042f3f37221 */ /* 0x000fe40000010000 */
[----:B------:R-:W-:Y:S02]  /*a750*/  FMUL.FTZ R67, R155, R212 ;  /* 0x000000d49b437220 */ /* 0x000fe40000410000 */
[C---:B------:R-:W-:Y:S02]  /*a760*/  FMUL.FTZ R66, R153.reuse, -R64 ;  /* 0x8000004099427220 */ /* 0x040fe40000410000 */
[----:B------:R-:W-:Y:S02]  /*a770*/  FFMA.FTZ R67, R156, R243, -R67 ;  /* 0x000000f39c437223 */ /* 0x000fe40000010843 */
[----:B------:R-:W-:-:S02]  /*a780*/  FMUL.FTZ R69, R153, -R65 ;  /* 0x8000004199457220 */ /* 0x000fc40000410000 */
[----:B------:R-:W-:Y:S02]  /*a790*/  FFMA.FTZ R65, R154, R65, R66 ;  /* 0x000000419a417223 */ /* 0x000fe40000010042 */
[C---:B------:R-:W-:Y:S02]  /*a7a0*/  FMUL.FTZ R213, R155.reuse, R243 ;  /* 0x000000f39bd57220 */ /* 0x040fe40000410000 */
[----:B------:R-:W-:Y:S02]  /*a7b0*/  FADD.FTZ R242, R242, R67 ;  /* 0x00000043f2f27221 */ /* 0x000fe40000010000 */
[----:B------:R-:W-:Y:S02]  /*a7c0*/  FFMA.FTZ R64, R154, R64, -R69 ;  /* 0x000000409a407223 */ /* 0x000fe40000010845 */
[----:B------:R-:W-:Y:S02]  /*a7d0*/  FFMA.FTZ R213, R156, R212, R213 ;  /* 0x000000d49cd57223 */ /* 0x000fe400000100d5 */
[----:B------:R-:W-:-:S02]  /*a7e0*/  FMUL.FTZ R67, R155, -R65 ;  /* 0x800000419b437220 */ /* 0x000fc40000410000 */
        /* <DEDUP_REMOVED lines=10> */
[----:B------:R-:W-:Y:S02]  /*a890*/  FFMA.FTZ R65, R156, R65, R68 ;  /* 0x000000419c417223 */ /* 0x000fe40000010044 */
[----:B------:R-:W-:-:S02]  /*a8a0*/  FMUL.FTZ R68, R157, -R66 ;  /* 0x800000429d447220 */ /* 0x000fc40000410000 */
[-C--:B------:R-:W-:Y:S02]  /*a8b0*/  FMUL.FTZ R215, R151, R241.reuse ;  /* 0x000000f197d77220 */ /* 0x080fe40000410000 */
        /* <DEDUP_REMOVED lines=8> */
[----:B------:R-:W-:Y:S02]  /*a940*/  FMUL.FTZ R216, R149, R240 ;  /* 0x000000f095d87220 */ /* 0x000fe40000410000 */
[-C--:B------:R-:W-:Y:S02]  /*a950*/  FMUL.FTZ R71, R159, -R64.reuse ;  /* 0x800000409f477220 */ /* 0x080fe40000410000 */
[----:B------:R-:W-:-:S02]  /*a960*/  FFMA.FTZ R250, R160, R64, -R250 ;  /* 0x00000040a0fa7223 */ /* 0x000fc400000108fa */
[-C--:B------:R-:W-:Y:S02]  /*a970*/  FMUL.FTZ R64, R149, R215.reuse ;  /* 0x000000d795407220 */ /* 0x080fe40000410000 */
[C---:B------:R-:W-:Y:S02]  /*a980*/  FFMA.FTZ R216, R150.reuse, R215, R216 ;  /* 0x000000d796d87223 */ /* 0x040fe400000100d8 */
[----:B------:R-:W-:Y:S02]  /*a990*/  FFMA.FTZ R64, R150, R240, -R64 ;  /* 0x000000f096407223 */ /* 0x000fe40000010840 */
[----:B------:R-:W-:Y:S02]  /*a9a0*/  FADD.FTZ R216, RZ, R216 ;  /* 0x000000d8ffd87221 */ /* 0x000fe40000010000 */
[----:B------:R-:W-:Y:S01]  /*a9b0*/  FFMA.FTZ R71, R160, R68, R71 ;  /* 0x00000044a0477223 */ /* 0x000fe20000010047 */
[----:B------:R-:W-:Y:S01]  /*a9c0*/  MOV R68, UR7 ;  /* 0x0000000700447c02 */ /* 0x000fe20008000f00 */
[----:B------:R-:W-:-:S02]  /*a9d0*/  FADD.FTZ R239, R239, R64 ;  /* 0x00000040efef7221 */ /* 0x000fc40000010000 */
[----:B------:R-:W-:Y:S02]  /*a9e0*/  FMUL.FTZ R64, R147, R216 ;  /* 0x000000d893407220 */ /* 0x000fe40000410000 */
        /* <DEDUP_REMOVED lines=18> */
[C---:B------:R-:W-:Y:S02]  /*ab10*/  FMUL.FTZ R64, R143.reuse, R218 ;  /* 0x000000da8f407220 */ /* 0x040fe40000410000 */
[-C--:B------:R-:W-:Y:S02]  /*ab20*/  FMUL.FTZ R219, R143, R237.reuse ;  /* 0x000000ed8fdb7220 */ /* 0x080fe40000410000 */
[----:B------:R-:W-:Y:S02]  /*ab30*/  FFMA.FTZ R64, R144, R237, -R64 ;  /* 0x000000ed90407223 */ /* 0x000fe40000010840 */
[----:B------:R-:W-:Y:S02]  /*ab40*/  FFMA.FTZ R250, R164, R250, -R65 ;  /* 0x000000faa4fa7223 */ /* 0x000fe40000010841 */
[----:B------:R-:W-:Y:S01]  /*ab50*/  FADD.FTZ R236, R236, R64 ;  /* 0x00000040ecec7221 */ /* 0x000fe20000010000 */
[----:B------:R-:W-:Y:S01]  /*ab60*/  MOV R64, UR24 ;  /* 0x0000001800407c02 */ /* 0x000fe20008000f00 */
[----:B------:R-:W-:-:S02]  /*ab70*/  FFMA.FTZ R219, R144, R218, R219 ;  /* 0x000000da90db7223 */ /* 0x000fc400000100db */
[CC--:B------:R-:W-:Y:S01]  /*ab80*/  FMUL.FTZ R66, R165.reuse, -R71.reuse ;  /* 0x80000047a5427220 */ /* 0x0c0fe20000410000 */
[----:B------:R-:W-:Y:S01]  /*ab90*/  ISETP.GE.OR P0, PT, R64, c[0x0][0x174], P0 ;  /* 0x00005d0040007a0c */ /* 0x000fe20000706670 */
[----:B------:R-:W-:Y:S01]  /*aba0*/  FMUL.FTZ R65, R165, -R250 ;  /* 0x800000faa5417220 */ /* 0x000fe20000410000 */
[----:B------:R-:W-:Y:S01]  /*abb0*/  HFMA2.MMA R64, -RZ, RZ, 1.875, 0 ;  /* 0x3f800000ff407435 */ /* 0x000fe200000001ff */
[----:B------:R-:W-:Y:S02]  /*abc0*/  FADD.FTZ R219, RZ, R219 ;  /* 0x000000dbffdb7221 */ /* 0x000fe40000010000 */
[----:B------:R-:W-:Y:S02]  /*abd0*/  FMUL.FTZ R220, R141, R236 ;  /* 0x000000ec8ddc7220 */ /* 0x000fe40000410000 */
[C---:B------:R-:W-:Y:S02]  /*abe0*/  FFMA.FTZ R250, R166.reuse, R250, -R66 ;  /* 0x000000faa6fa7223 */ /* 0x040fe40000010842 */
[----:B------:R-:W-:Y:S01]  /*abf0*/  FFMA.FTZ R71, R166, R71, R65 ;  /* 0x00000047a6477223 */ /* 0x000fe20000010041 */
[----:B------:R-:W-:Y:S01]  /*ac00*/  MOV R65, RZ ;  /* 0x000000ff00417202 */ /* 0x000fe20000000f00 */
[----:B------:R-:W-:Y:S01]  /*ac10*/  CS2R R66, SRZ ;  /* 0x0000000000427805 */ /* 0x000fe2000001ff00 */
[----:B------:R-:W-:-:S02]  /*ac20*/  FFMA.FTZ R220, R142, R219, R220 ;  /* 0x000000db8edc7223 */ /* 0x000fc400000100dc */
[----:B------:R-:W-:Y:S02]  /*ac30*/  FMUL.FTZ R69, R141, R219 ;  /* 0x000000db8d457220 */ /* 0x000fe40000410000 */
[C---:B------:R-:W-:Y:S01]  /*ac40*/  FMUL.FTZ R232, R137.reuse, UR41 ;  /* 0x0000002989e87c20 */ /* 0x040fe20008410000 */
[----:B------:R0:W1:Y:S01]  /*ac50*/  @!P0 LDS.128 R64, [R68.X16+0x3650] ;  /* 0x0036500044408984 */ /* 0x000062000000cc00 */
[----:B------:R-:W-:Y:S01]  /*ac60*/  FMUL.FTZ R231, R137, UR40 ;  /* 0x0000002889e77c20 */ /* 0x000fe20008410000 */
[----:B------:R-:W-:Y:S01]  /*ac70*/  ISETP.NE.AND P0, PT, R97, 0x1f, PT ;  /* 0x0000001f6100780c */ /* 0x000fe20003f05270 */
[----:B------:R-:W-:Y:S02]  /*ac80*/  FFMA.FTZ R69, R142, R236, -R69 ;  /* 0x000000ec8e457223 */ /* 0x000fe40000010845 */
        /* <DEDUP_REMOVED lines=32> */
.L_x_8656:
[----:B-1----:R-:W-:Y:S05]  /*ae90*/  BSYNC B0 ;  /* 0x0000000000007941 */ /* 0x002fea0003800000 */
.L_x_8655:
        /* <DEDUP_REMOVED lines=18> */
.L_x_8658:
[----:B------:R-:W-:Y:S05]  /*afc0*/  BSYNC B0 ;  /* 0x0000000000007941 */ /* 0x000fea0003800000 */
.L_x_8657:
        /* <DEDUP_REMOVED lines=18> */
.L_x_8660:
[----:B------:R-:W-:Y:S05]  /*b0f0*/  BSYNC B0 ;  /* 0x0000000000007941 */ /* 0x000fea0003800000 */
.L_x_8659:
        /* <DEDUP_REMOVED lines=18> */
.L_x_8662:
[----:B------:R-:W-:Y:S05]  /*b220*/  BSYNC B0 ;  /* 0x0000000000007941 */ /* 0x000fea0003800000 */
.L_x_8661:
        /* <DEDUP_REMOVED lines=18> */
.L_x_8664:
[----:B------:R-:W-:Y:S05]  /*b350*/  BSYNC B0 ;  /* 0x0000000000007941 */ /* 0x000fea0003800000 */
.L_x_8663:
        /* <DEDUP_REMOVED lines=47> */
[----:B------:R-:W-:Y:S02]  /*b650*/  FFMA.FTZ R65, R170, R66, R65 ;  /* 0x00000042aa417223 */ /* 0x000fe40000010041 */
[----:B------:R-:W-:-:S02]  /*b660*/  FMUL.FTZ R66, R123, R210 ;  /* 0x000000d27b427220 */ /* 0x000fc40000410000 */
[----:B------:R-:W-:Y:S02]  /*b670*/  FMUL.FTZ R131, R131, R247 ;  /* 0x000000f783837220 */ /* 0x000fe40000410000 */
[----:B------:R-:W-:Y:S02]  /*b680*/  FFMA.FTZ R66, R124, R245, -R66 ;  /* 0x000000f57c427223 */ /* 0x000fe40000010842 */
[----:B------:R-:W-:Y:S02]  /*b690*/  FFMA.FTZ R136, -R221, R136, R138 ;  /* 0x00000088dd887223 */ /* 0x000fe4000001018a */
[----:B------:R-:W-:Y:S02]  /*b6a0*/  FFMA.FTZ R65, R175, R66, R65 ;  /* 0x00000042af417223 */ /* 0x000fe40000010041 */
[----:B------:R-:W-:Y:S02]  /*b6b0*/  FMUL.FTZ R66, R121, R211 ;  /* 0x000000d379427220 */ /* 0x000fe40000410000 */
[----:B------:R-:W-:-:S02]  /*b6c0*/  FFMA.FTZ R134, R134, R208, R131 ;  /* 0x000000d086867223 */ /* 0x000fc40000010083 */
[----:B------:R-:W-:Y:S02]  /*b6d0*/  FFMA.FTZ R66, R122, R244, -R66 ;  /* 0x000000f47a427223 */ /* 0x000fe40000010842 */
[----:B------:R-:W-:Y:S02]  /*b6e0*/  FMUL.FTZ R125, R125, R246 ;  /* 0x000000f67d7d7220 */ /* 0x000fe40000410000 */
[----:B------:R-:W-:Y:S02]  /*b6f0*/  FFMA.FTZ R65, R176, R66, R65 ;  /* 0x00000042b0417223 */ /* 0x000fe40000010041 */
[----:B------:R-:W-:Y:S02]  /*b700*/  FMUL.FTZ R66, R119, R212 ;  /* 0x000000d477427220 */ /* 0x000fe40000410000 */
[----:B------:R-:W-:Y:S02]  /*b710*/  FFMA.FTZ R134, -R224, R134, R136 ;  /* 0x00000086e0867223 */ /* 0x000fe40000010188 */
[----:B------:R-:W-:-:S02]  /*b720*/  FFMA.FTZ R66, R120, R243, -R66 ;  /* 0x000000f378427223 */ /* 0x000fc40000010842 */
[----:B------:R-:W-:Y:S02]  /*b730*/  FFMA.FTZ R130, R130, R209, R125 ;  /* 0x000000d182827223 */ /* 0x000fe4000001007d */
[----:B------:R-:W-:Y:S02]  /*b740*/  FMUL.FTZ R123, R123, R245 ;  /* 0x000000f57b7b7220 */ /* 0x000fe40000410000 */
[----:B------:R-:W-:Y:S02]  /*b750*/  FFMA.FTZ R65, R181, R66, R65 ;  /* 0x00000042b5417223 */ /* 0x000fe40000010041 */
[----:B------:R-:W-:Y:S02]  /*b760*/  FFMA.FTZ R130, -R170, R130, R134 ;  /* 0x00000082aa827223 */ /* 0x000fe40000010186 */
[----:B------:R-:W-:Y:S02]  /*b770*/  FFMA.FTZ R124, R124, R210, R123 ;  /* 0x000000d27c7c7223 */ /* 0x000fe4000001007b */
[----:B------:R-:W-:-:S02]  /*b780*/  FMUL.FTZ R121, R121, R244 ;  /* 0x000000f479797220 */ /* 0x000fc40000410000 */
        /* <DEDUP_REMOVED lines=12> */
[-C--:B------:R-:W-:Y:S02]  /*b850*/  FMUL.FTZ R115, R115, R241.reuse ;  /* 0x000000f173737220 */ /* 0x080fe40000410000 */
[----:B------:R-:W-:Y:S02]  /*b860*/  FFMA.FTZ R66, R116, R241, -R66 ;  /* 0x000000f174427223 */ /* 0x000fe40000010842 */
[----:B------:R-:W-:Y:S02]  /*b870*/  FFMA.FTZ R118, -R182, R118, R120 ;  /* 0x00000076b6767223 */ /* 0x000fe40000010178 */
[----:B------:R-:W-:Y:S02]  /*b880*/  FFMA.FTZ R116, R116, R214, R115 ;  /* 0x000000d674747223 */ /* 0x000fe40000010073 */
[----:B------:R-:W-:Y:S02]  /*b890*/  FFMA.FTZ R66, R187, R66, R65 ;  /* 0x00000042bb427223 */ /* 0x000fe40000010041 */
[----:B------:R-:W-:-:S02]  /*b8a0*/  FMUL.FTZ R65, R113, R215 ;  /* 0x000000d771417220 */ /* 0x000fc40000410000 */
[----:B------:R-:W-:Y:S02]  /*b8b0*/  FFMA.FTZ R116, -R187, R116, R118 ;  /* 0x00000074bb747223 */ /* 0x000fe40000010176 */
[-C--:B------:R-:W-:Y:S02]  /*b8c0*/  FMUL.FTZ R118, R113, R240.reuse ;  /* 0x000000f071767220 */ /* 0x080fe40000410000 */
[----:B------:R-:W-:Y:S02]  /*b8d0*/  FFMA.FTZ R113, R114, R240, -R65 ;  /* 0x000000f072717223 */ /* 0x000fe40000010841 */
[C---:B------:R-:W-:Y:S02]  /*b8e0*/  FMUL.FTZ R121, R210.reuse, UR41 ;  /* 0x00000029d2797c20 */ /* 0x040fe40008410000 */
[----:B------:R-:W-:Y:S02]  /*b8f0*/  FMUL.FTZ R130, R210, UR40 ;  /* 0x00000028d2827c20 */ /* 0x000fe40008410000 */
[----:B------:R-:W-:-:S02]  /*b900*/  FFMA.FTZ R113, R188, R113, R66 ;  /* 0x00000071bc717223 */ /* 0x000fc40000010042 */
[C---:B------:R-:W-:Y:S02]  /*b910*/  FFMA.FTZ R121, R245.reuse, UR40, -R121 ;  /* 0x00000028f5797c23 */ /* 0x040fe40008010879 */
[----:B------:R-:W-:Y:S02]  /*b920*/  FFMA.FTZ R130, R245, UR41, R130 ;  /* 0x00000029f5827c23 */ /* 0x000fe40008010082 */
[C---:B------:R-:W-:Y:S02]  /*b930*/  FMUL.FTZ R66, R111.reuse, R216 ;  /* 0x000000d86f427220 */ /* 0x040fe40000410000 */
[----:B------:R-:W-:Y:S02]  /*b940*/  FMUL.FTZ R137, R111, R239 ;  /* 0x000000ef6f897220 */ /* 0x000fe40000410000 */
[C---:B------:R-:W-:Y:S02]  /*b950*/  FMUL.FTZ R121, R175.reuse, R121 ;  /* 0x00000079af797220 */ /* 0x040fe40000410000 */
[----:B------:R-:W-:-:S02]  /*b960*/  FFMA.FTZ R130, -R175, R130, -RZ ;  /* 0x00000082af827223 */ /* 0x000fc400000109ff */
[C---:B------:R-:W-:Y:S02]  /*b970*/  FFMA.FTZ R111, R112.reuse, R239, -R66 ;  /* 0x000000ef706f7223 */ /* 0x040fe40000010842 */
[----:B------:R-:W-:Y:S02]  /*b980*/  FFMA.FTZ R112, R112, R216, R137 ;  /* 0x000000d870707223 */ /* 0x000fe40000010089 */
[C---:B------:R-:W-:Y:S02]  /*b990*/  FMUL.FTZ R175, R215.reuse, UR41 ;  /* 0x00000029d7af7c20 */ /* 0x040fe40008410000 */
[----:B------:R-:W-:Y:S02]  /*b9a0*/  FMUL.FTZ R137, R215, UR40 ;  /* 0x00000028d7897c20 */ /* 0x000fe40008410000 */
[----:B------:R-:W-:Y:S02]  /*b9b0*/  FFMA.FTZ R118, R114, R215, R118 ;  /* 0x000000d772767223 */ /* 0x000fe40000010076 */
[----:B------:R-:W-:-:S02]  /*b9c0*/  FFMA.FTZ R175, R240, UR40, -R175 ;  /* 0x00000028f0af7c23 */ /* 0x000fc400080108af */
[----:B------:R-:W-:Y:S02]  /*b9d0*/  FFMA.FTZ R137, R240, UR41, R137 ;  /* 0x00000029f0897c23 */ /* 0x000fe40008010089 */
[C---:B------:R-:W-:Y:S02]  /*b9e0*/  FFMA.FTZ R116, -R188.reuse, R118, R116 ;  /* 0x00000076bc747223 */ /* 0x040fe40000010174 */
[C---:B------:R-:W-:Y:S02]  /*b9f0*/  FMUL.FTZ R66, R188.reuse, R175 ;  /* 0x000000afbc427220 */ /* 0x040fe40000410000 */
[----:B------:R-:W-:Y:S02]  /*ba00*/  FFMA.FTZ R188, -R188, R137, -RZ ;  /* 0x00000089bcbc7223 */ /* 0x000fe400000109ff */
[----:B------:R-:W-:Y:S02]  /*ba10*/  FMUL.FTZ R137, R109, R217 ;  /* 0x000000d96d897220 */ /* 0x000fe40000410000 */
[----:B------:R-:W-:-:S02]  /*ba20*/  FFMA.FTZ R133, R67, R132, R133 ;  /* 0x0000008443857223 */ /* 0x000fc40000010085 */
[----:B------:R-:W-:Y:S02]  /*ba30*/  FFMA.FTZ R113, R193, R111, R113 ;  /* 0x0000006fc1717223 */ /* 0x000fe40000010071 */
[----:B------:R-:W-:Y:S02]  /*ba40*/  FADD.FTZ R202, R202, R64 ;  /* 0x00000040caca7221 */ /* 0x000fe40000010000 */
[-C--:B------:R-:W-:Y:S02]  /*ba50*/  FFMA.FTZ R137, R110, R238.reuse, -R137 ;  /* 0x000000ee6e897223 */ /* 0x080fe40000010889 */
[----:B------:R-:W-:Y:S02]  /*ba60*/  FADD.FTZ R133, -R204, R133 ;  /* 0x00000085cc857221 */ /* 0x000fe40000010100 */
[----:B------:R-:W-:Y:S02]  /*ba70*/  FMUL.FTZ R109, R109, R238 ;  /* 0x000000ee6d6d7220 */ /* 0x000fe40000410000 */
        /* <DEDUP_REMOVED lines=8> */
[----:B------:R-:W-:Y:S02]  /*bb00*/  FMUL.FTZ R137, R217, UR41 ;  /* 0x00000029d9897c20 */ /* 0x000fe40008410000 */
[C---:B------:R-:W-:Y:S02]  /*bb10*/  FMUL.FTZ R64, R141.reuse, -R201 ;  /* 0x800000c98d407220 */ /* 0x040fe40000410000 */
[-C--:B------:R-:W-:Y:S02]  /*bb20*/  FMUL.FTZ R141, R141, -R203.reuse ;  /* 0x800000cb8d8d7220 */ /* 0x080fe40000410000 */
[----:B------:R-:W-:Y:S02]  /*bb30*/  FFMA.FTZ R175, R238, UR40, -R137 ;  /* 0x00000028eeaf7c23 */ /* 0x000fe40008010889 */
[----:B------:R-:W-:-:S02]  /*bb40*/  FFMA.FTZ R137, R142, R203, -R64 ;  /* 0x000000cb8e897223 */ /* 0x000fc40000010840 */
[----:B------:R-:W-:Y:S02]  /*bb50*/  FMUL.FTZ R65, R214, UR41 ;  /* 0x00000029d6417c20 */ /* 0x000fe40008410000 */
[----:B------:R-:W-:Y:S02]  /*bb60*/  FFMA.FTZ R110, R142, R201, R141 ;  /* 0x000000c98e6e7223 */ /* 0x000fe4000001008d */
[----:B------:R-:W-:Y:S02]  /*bb70*/  FMUL.FTZ R114, R214, UR40 ;  /* 0x00000028d6727c20 */ /* 0x000fe40008410000 */
[----:B------:R-:W-:Y:S02]  /*bb80*/  FFMA.FTZ R112, -R193, R112, R116 ;  /* 0x00000070c1707223 */ /* 0x000fe40000010174 */
[----:B------:R-:W-:Y:S02]  /*bb90*/  FADD.FTZ R198, R198, R137 ;  /* 0x00000089c6c67221 */ /* 0x000fe40000010000 */
[----:B------:R-:W-:-:S02]  /*bba0*/  FFMA.FTZ R65, R241, UR40, -R65 ;  /* 0x00000028f1417c23 */ /* 0x000fc40008010841 */
[----:B------:R-:W-:Y:S02]  /*bbb0*/  FADD.FTZ R110, -R197, R110 ;  /* 0x0000006ec56e7221 */ /* 0x000fe40000010100 */
[----:B------:R-:W-:Y:S02]  /*bbc0*/  FFMA.FTZ R114, R241, UR41, R114 ;  /* 0x00000029f1727c23 */ /* 0x000fe40008010072 */
[----:B------:R-:W-:Y:S02]  /*bbd0*/  FFMA.FTZ R109, -R194, R109, R112 ;  /* 0x0000006dc26d7223 */ /* 0x000fe40000010170 */
[C---:B------:R-:W-:Y:S02]  /*bbe0*/  FMUL.FTZ R112, R107.reuse, R218 ;  /* 0x000000da6b707220 */ /* 0x040fe40000410000 */
[----:B------:R-:W-:Y:S02]  /*bbf0*/  FMUL.FTZ R137, R107, R237 ;  /* 0x000000ed6b897220 */ /* 0x000fe40000410000 */
[----:B------:R-:W-:-:S02]  /*bc00*/  FMUL.FTZ R107, R143, -R198 ;  /* 0x800000c68f6b7220 */ /* 0x000fc40000410000 */
[----:B------:R-:W-:Y:S02]  /*bc10*/  FMUL.FTZ R65, R187, R65 ;  /* 0x00000041bb417220 */ /* 0x000fe40000410000 */
[----:B------:R-:W-:Y:S02]  /*bc20*/  FMUL.FTZ R143, R143, -R110 ;  /* 0x8000006e8f8f7220 */ /* 0x000fe40000410000 */
[----:B------:R-:W-:Y:S02]  /*bc30*/  FFMA.FTZ R187, -R187, R114, -RZ ;  /* 0x00000072bbbb7223 */ /* 0x000fe400000109ff */
[C---:B------:R-:W-:Y:S02]  /*bc40*/  FMUL.FTZ R114, R216.reuse, UR41 ;  /* 0x00000029d8727c20 */ /* 0x040fe40008410000 */
[----:B------:R-:W-:Y:S02]  /*bc50*/  FMUL.FTZ R116, R216, UR40 ;  /* 0x00000028d8747c20 */ /* 0x000fe40008410000 */
[----:B------:R-:W-:-:S02]  /*bc60*/  FFMA.FTZ R107, R144, R110, R107 ;  /* 0x0000006e906b7223 */ /* 0x000fc4000001006b */
[----:B------:R-:W-:Y:S02]  /*bc70*/  FFMA.FTZ R144, R144, R198, -R143 ;  /* 0x000000c690907223 */ /* 0x000fe4000001088f */
[C---:B------:R-:W-:Y:S02]  /*bc80*/  FFMA.FTZ R114, R239.reuse, UR40, -R114 ;  /* 0x00000028ef727c23 */ /* 0x040fe40008010872 */
[----:B------:R-:W-:Y:S02]  /*bc90*/  FFMA.FTZ R116, R239, UR41, R116 ;  /* 0x00000029ef747c23 */ /* 0x000fe40008010074 */
[----:B------:R-:W-:Y:S02]  /*bca0*/  FADD.FTZ R107, -R196, R107 ;  /* 0x0000006bc46b7221 */ /* 0x000fe40000010100 */
[----:B------:R-:W-:Y:S02]  /*bcb0*/  FADD.FTZ R195, R195, R144 ;  /* 0x00000090c3c37221 */ /* 0x000fe40000010000 */
[----:B------:R-:W-:-:S02]  /*bcc0*/  FMUL.FTZ R111, R193, R114 ;  /* 0x00000072c16f7220 */ /* 0x000fc40000410000 */
[C---:B------:R-:W-:Y:S02]  /*bcd0*/  FFMA.FTZ R112, R108.reuse, R237, -R112 ;  /* 0x000000ed6c707223 */ /* 0x040fe40000010870 */
[----:B------:R-:W-:Y:S02]  /*bce0*/  FFMA.FTZ R137, R108, R218, R137 ;  /* 0x000000da6c897223 */ /* 0x000fe40000010089 */
[----:B------:R-:W-:Y:S02]  /*bcf0*/  FFMA.FTZ R193, -R193, R116, -RZ ;  /* 0x00000074c1c17223 */ /* 0x000fe400000109ff */
[C---:B------:R-:W-:Y:S02]  /*bd00*/  FMUL.FTZ R108, R145.reuse, -R107 ;  /* 0x8000006b916c7220 */ /* 0x040fe40000410000 */
[----:B------:R-:W-:Y:S02]  /*bd10*/  FMUL.FTZ R116, R218, UR41 ;  /* 0x00000029da747c20 */ /* 0x000fe40008410000 */
[----:B------:R-:W-:-:S02]  /*bd20*/  FMUL.FTZ R145, R145, -R195 ;  /* 0x800000c391917220 */ /* 0x000fc40000410000 */
[----:B------:R-:W-:Y:S02]  /*bd30*/  FMUL.FTZ R118, R218, UR40 ;  /* 0x00000028da767c20 */ /* 0x000fe40008410000 */
[C---:B------:R-:W-:Y:S02]  /*bd40*/  FFMA.FTZ R114, R200.reuse, R112, R113 ;  /* 0x00000070c8727223 */ /* 0x040fe40000010071 */
[----:B------:R-:W-:Y:S02]  /*bd50*/  FFMA.FTZ R112, -R200, R137, R109 ;  /* 0x00000089c8707223 */ /* 0x000fe4000001016d */
[C---:B------:R-:W-:Y:S02]  /*bd60*/  FFMA.FTZ R113, R146.reuse, R195, -R108 ;  /* 0x000000c392717223 */ /* 0x040fe4000001086c */
[----:B------:R-:W-:Y:S02]  /*bd70*/  FFMA.FTZ R109, R237, UR40, -R116 ;  /* 0x00000028ed6d7c23 */ /* 0x000fe40008010874 */
[----:B------:R-:W-:-:S02]  /*bd80*/  FFMA.FTZ R108, R146, R107, R145 ;  /* 0x0000006b926c7223 */ /* 0x000fc40000010091 */
[----:B------:R-:W-:Y:S02]  /*bd90*/  FFMA.FTZ R137, R237, UR41, R118 ;  /* 0x00000029ed897c23 */ /* 0x000fe40008010076 */
[----:B------:R-:W-:Y:S02]  /*bda0*/  FADD.FTZ R192, R192, R113 ;  /* 0x00000071c0c07221 */ /* 0x000fe40000010000 */
[C---:B------:R-:W-:Y:S02]  /*bdb0*/  FMUL.FTZ R109, R200.reuse, R109 ;  /* 0x0000006dc86d7220 */ /* 0x040fe40000410000 */
[----:B------:R-:W-:Y:S02]  /*bdc0*/  FADD.FTZ R108, -R191, R108 ;  /* 0x0000006cbf6c7221 */ /* 0x000fe40000010100 */
[----:B------:R-:W-:Y:S02]  /*bdd0*/  FFMA.FTZ R200, -R200, R137, -RZ ;  /* 0x00000089c8c87223 */ /* 0x000fe400000109ff */
[----:B------:R-:W-:-:S02]  /*bde0*/  FMUL.FTZ R137, R105, R219 ;  /* 0x000000db69897220 */ /* 0x000fc40000410000 */
[----:B------:R-:W-:Y:S02]  /*bdf0*/  FMUL.FTZ R116, R105, R236 ;  /* 0x000000ec69747220 */ /* 0x000fe40000410000 */
[C---:B------:R-:W-:Y:S02]  /*be00*/  FMUL.FTZ R105, R147.reuse, -R192 ;  /* 0x800000c093697220 */ /* 0x040fe40000410000 */
[-C--:B------:R-:W-:Y:S02]  /*be10*/  FMUL.FTZ R147, R147, -R108.reuse ;  /* 0x8000006c93937220 */ /* 0x080fe40000410000 */
[C---:B------:R-:W-:Y:S02]  /*be20*/  FFMA.FTZ R105, R148.reuse, R108, R105 ;  /* 0x0000006c94697223 */ /* 0x040fe40000010069 */
[----:B------:R-:W-:Y:S02]  /*be30*/  FFMA.FTZ R148, R148, R192, -R147 ;  /* 0x000000c094947223 */ /* 0x000fe40000010893 */
[----:B------:R-:W-:-:S02]  /*be40*/  FADD.FTZ R105, -R190, R105 ;  /* 0x00000069be697221 */ /* 0x000fc40000010100 */
[----:B------:R-:W-:Y:S02]  /*be50*/  FADD.FTZ R189, R189, R148 ;  /* 0x00000094bdbd7221 */ /* 0x000fe40000010000 */
[C---:B------:R-:W-:Y:S02]  /*be60*/  FFMA.FTZ R113, R106.reuse, R236, -R137 ;  /* 0x000000ec6a717223 */ /* 0x040fe40000010889 */
[----:B------:R-:W-:Y:S02]  /*be70*/  FFMA.FTZ R116, R106, R219, R116 ;  /* 0x000000db6a747223 */ /* 0x000fe40000010074 */
[----:B------:R-:W-:Y:S02]  /*be80*/  FMUL.FTZ R141, R219, UR41 ;  /* 0x00000029db8d7c20 */ /* 0x000fe40008410000 */
[C---:B------:R-:W-:Y:S02]  /*be90*/  FMUL.FTZ R106, R149.reuse, -R105 ;  /* 0x80000069956a7220 */ /* 0x040fe40000410000 */
[----:B------:R-:W-:-:S02]  /*bea0*/  FMUL.FTZ R149, R149, -R189 ;  /* 0x800000bd95957220 */ /* 0x000fc40000410000 */
[C---:B------:R-:W-:Y:S02]  /*beb0*/  FFMA.FTZ R113, R199.reuse, R113, R114 ;  /* 0x00000071c7717223 */ /* 0x040fe40000010072 */
[----:B------:R-:W-:Y:S02]  /*bec0*/  FFMA.FTZ R114, R236, UR40, -R141 ;  /* 0x00000028ec727c23 */ /* 0x000fe4000801088d */
[----:B------:R-:W-:Y:S02]  /*bed0*/  FFMA.FTZ R137, -R199, R116, R112 ;  /* 0x00000074c7897223 */ /* 0x000fe40000010170 */
[C---:B------:R-:W-:Y:S02]  /*bee0*/  FFMA.FTZ R141, R150.reuse, R189, -R106 ;  /* 0x000000bd968d7223 */ /* 0x040fe4000001086a */
[----:B------:R-:W-:Y:S02]  /*bef0*/  FFMA.FTZ R112, R150, R105, R149 ;  /* 0x0000006996707223 */ /* 0x000fe40000010095 */
[----:B------:R-:W-:-:S02]  /*bf00*/  FMUL.FTZ R139, R139, R235 ;  /* 0x000000eb8b8b7220 */ /* 0x000fc40000410000 */
[----:B------:R-:W-:Y:S02]  /*bf10*/  FADD.FTZ R186, R186, R141 ;  /* 0x0000008dbaba7221 */ /* 0x000fe40000010000 */
[----:B------:R-:W-:Y:S02]  /*bf20*/  FADD.FTZ R112, -R185, R112 ;  /* 0x00000070b9707221 */ /* 0x000fe40000010100 */
[----:B------:R-:W-:Y:S02]  /*bf30*/  FMUL.FTZ R143, R219, UR40 ;  /* 0x00000028db8f7c20 */ /* 0x000fe40008410000 */
[----:B------:R-:W-:Y:S02]  /*bf40*/  FMUL.FTZ R106, R199, R114 ;  /* 0x00000072c76a7220 */ /* 0x000fe40000410000 */
[-C--:B------:R-:W-:Y:S02]  /*bf50*/  FFMA.FTZ R140, R140, R220.reuse, R139 ;  /* 0x000000dc8c8c7223 */ /* 0x080fe4000001008b */
[----:B------:R-:W-:-:S02]  /*bf60*/  FMUL.FTZ R114, R103, R220 ;  /* 0x000000dc67727220 */ /* 0x000fc40000410000 */
[-C--:B------:R-:W-:Y:S02]  /*bf70*/  FMUL.FTZ R139, R103, R235.reuse ;  /* 0x000000eb678b7220 */ /* 0x080fe40000410000 */
[C---:B------:R-:W-:Y:S02]  /*bf80*/  FMUL.FTZ R103, R151.reuse, -R186 ;  /* 0x800000ba97677220 */ /* 0x040fe40000410000 */
[-C--:B------:R-:W-:Y:S02]  /*bf90*/  FMUL.FTZ R151, R151, -R112.reuse ;  /* 0x8000007097977220 */ /* 0x080fe40000410000 */
[----:B------:R-:W-:Y:S02]  /*bfa0*/  FFMA.FTZ R116, R236, UR41, R143 ;  /* 0x00000029ec747c23 */ /* 0x000fe4000801008f */
[----:B------:R-:W-:Y:S02]  /*bfb0*/  FFMA.FTZ R114, R104, R235, -R114 ;  /* 0x000000eb68727223 */ /* 0x000fe40000010872 */
[----:B------:R-:W-:-:S02]  /*bfc0*/  FFMA.FTZ R103, R152, R112, R103 ;  /* 0x0000007098677223 */ /* 0x000fc40000010067 */
[----:B------:R-:W-:Y:S02]  /*bfd0*/  FFMA.FTZ R152, R152, R186, -R151 ;  /* 0x000000ba98987223 */ /* 0x000fe40000010897 */
[----:B------:R-:W-:Y:S02]  /*bfe0*/  FFMA.FTZ R199, -R199, R116, -RZ ;  /* 0x00000074c7c77223 */ /* 0x000fe400000109ff */
[----:B------:R-:W-:Y:S02]  /*bff0*/  FFMA.FTZ R116, R206, R114, R113 ;  /* 0x00000072ce747223 */ /* 0x000fe40000010071 */
[----:B------:R-:W-:Y:S02]  /*c000*/  FADD.FTZ R113, -R184, R103 ;  /* 0x00000067b8717221 */ /* 0x000fe40000010100 */
[----:B------:R-:W-:Y:S02]  /*c010*/  FADD.FTZ R183, R183, R152 ;  /* 0x00000098b7b77221 */ /* 0x000fe40000010000 */
[----:B------:R-:W-:-:S02]  /*c020*/  FMUL.FTZ R114, R220, UR41 ;  /* 0x00000029dc727c20 */ /* 0x000fc40008410000 */
[C---:B------:R-:W-:Y:S02]  /*c030*/  FMUL.FTZ R103, R153.reuse, -R113 ;  /* 0x8000007199677220 */ /* 0x040fe40000410000 */
[----:B------:R-:W-:Y:S02]  /*c040*/  FFMA.FTZ R104, R104, R220, R139 ;  /* 0x000000dc68687223 */ /* 0x000fe4000001008b */
[----:B------:R-:W-:Y:S02]  /*c050*/  FMUL.FTZ R153, R153, -R183 ;  /* 0x800000b799997220 */ /* 0x000fe40000410000 */
[----:B------:R-:W-:Y:S02]  /*c060*/  FFMA.FTZ R145, R235, UR40, -R114 ;  /* 0x00000028eb917c23 */ /* 0x000fe40008010872 */
[----:B------:R-:W-:Y:S02]  /*c070*/  FFMA.FTZ R104, -R206, R104, R137 ;  /* 0x00000068ce687223 */ /* 0x000fe40000010189 */
[----:B------:R-:W-:-:S02]  /*c080*/  FFMA.FTZ R114, R154, R113, R153 ;  /* 0x000000719a727223 */ /* 0x000fc40000010099 */
[----:B------:R-:W-:Y:S02]  /*c090*/  FFMA.FTZ R137, R154, R183, -R103 ;  /* 0x000000b79a897223 */ /* 0x000fe40000010867 */
[----:B------:R-:W-:Y:S02]  /*c0a0*/  FADD.FTZ R103, RZ, R140 ;  /* 0x0000008cff677221 */ /* 0x000fe40000010000 */
[----:B------:R-:W-:Y:S02]  /*c0b0*/  FADD.FTZ R114, -R179, R114 ;  /* 0x00000072b3727221 */ /* 0x000fe40000010100 */
[----:B------:R-:W-:Y:S02]  /*c0c0*/  FADD.FTZ R180, R180, R137 ;  /* 0x00000089b4b47221 */ /* 0x000fe40000010000 */
[C---:B------:R-:W-:Y:S02]  /*c0d0*/  FMUL.FTZ R137, R101.reuse, R103 ;  /* 0x0000006765897220 */ /* 0x040fe40000410000 */
[----:B------:R-:W-:-:S02]  /*c0e0*/  FMUL.FTZ R138, R101, R234 ;  /* 0x000000ea658a7220 */ /* 0x000fc40000410000 */
[----:B------:R-:W-:Y:S02]  /*c0f0*/  FMUL.FTZ R118, R220, UR40 ;  /* 0x00000028dc767c20 */ /* 0x000fe40008410000 */
[C---:B------:R-:W-:Y:S02]  /*c100*/  FMUL.FTZ R101, R155.reuse, -R114 ;  /* 0x800000729b657220 */ /* 0x040fe40000410000 */
[----:B------:R-:W-:Y:S02]  /*c110*/  FMUL.FTZ R155, R155, -R180 ;  /* 0x800000b49b9b7220 */ /* 0x000fe40000410000 */
[----:B------:R-:W-:Y:S02]  /*c120*/  FFMA.FTZ R141, R235, UR41, R118 ;  /* 0x00000029eb8d7c23 */ /* 0x000fe40008010076 */
[C---:B------:R-:W-:Y:S02]  /*c130*/  FFMA.FTZ R118, R102.reuse, R234, -R137 ;  /* 0x000000ea66767223 */ /* 0x040fe40000010889 */
[----:B------:R-:W-:-:S02]  /*c140*/  FFMA.FTZ R138, R102, R103, R138 ;  /* 0x00000067668a7223 */ /* 0x000fc4000001008a */
[C---:B------:R-:W-:Y:S02]  /*c150*/  FFMA.FTZ R139, R156.reuse, R114, R155 ;  /* 0x000000729c8b7223 */ /* 0x040fe4000001009b */
[----:B------:R-:W-:Y:S02]  /*c160*/  FFMA.FTZ R102, R156, R180, -R101 ;  /* 0x000000b49c667223 */ /* 0x000fe40000010865 */
[----:B------:R-:W-:Y:S02]  /*c170*/  FMUL.FTZ R101, R103, UR41 ;  /* 0x0000002967657c20 */ /* 0x000fe40008410000 */
[----:B------:R-:W-:Y:S02]  /*c180*/  FADD.FTZ R139, -R178, R139 ;  /* 0x0000008bb28b7221 */ /* 0x000fe40000010100 */
[----:B------:R-:W-:Y:S02]  /*c190*/  FADD.FTZ R177, R177, R102 ;  /* 0x00000066b1b17221 */ /* 0x000fe40000010000 */
[----:B------:R-:W-:-:S02]  /*c1a0*/  FFMA.FTZ R102, R234, UR40, -R101 ;  /* 0x00000028ea667c23 */ /* 0x000fc40008010865 */
[C---:B------:R-:W-:Y:S02]  /*c1b0*/  FMUL.FTZ R101, R157.reuse, -R139 ;  /* 0x8000008b9d657220 */ /* 0x040fe40000410000 */
[-C--:B------:R-:W-:Y:S02]  /*c1c0*/  FMUL.FTZ R157, R157, -R177.reuse ;  /* 0x800000b19d9d7220 */ /* 0x080fe40000410000 */
[----:B------:R-:W-:Y:S02]  /*c1d0*/  FMUL.FTZ R149, R205, R118 ;  /* 0x00000076cd957220 */ /* 0x000fe40000410000 */
[C---:B------:R-:W-:Y:S02]  /*c1e0*/  FFMA.FTZ R147, R158.reuse, R177, -R101 ;  /* 0x000000b19e937223 */ /* 0x040fe40000010865 */
[----:B------:R-:W-:Y:S02]  /*c1f0*/  FFMA.FTZ R158, R158, R139, R157 ;  /* 0x0000008b9e9e7223 */ /* 0x000fe4000001009d */
[----:B------:R-:W-:-:S02]  /*c200*/  FADD.FTZ R101, R116, R149 ;  /* 0x0000009574657221 */ /* 0x000fc40000010000 */
[----:B------:R-:W-:Y:S02]  /*c210*/  FADD.FTZ R116, -R173, R158 ;  /* 0x0000009ead747221 */ /* 0x000fe40000010100 */
[----:B------:R-:W-:Y:S02]  /*c220*/  FMUL.FTZ R137, R103, UR40 ;  /* 0x0000002867897c20 */ /* 0x000fe40008410000 */
[----:B------:R-:W-:Y:S02]  /*c230*/  FADD.FTZ R174, R174, R147 ;  /* 0x00000093aeae7221 */ /* 0x000fe40000010000 */
[----:B------:R-:W-:Y:S02]  /*c240*/  FMUL.FTZ R67, R169, UR41 ;  /* 0x00000029a9437c20 */ /* 0x000fe40008410000 */
[----:B------:R-:W-:Y:S02]  /*c250*/  FMUL.FTZ R147, R159, -R116 ;  /* 0x800000749f937220 */ /* 0x000fe40000410000 */
[----:B------:R-:W-:-:S02]  /*c260*/  FFMA.FTZ R140, R234, UR41, R137 ;  /* 0x00000029ea8c7c23 */ /* 0x000fc40008010089 */
[----:B------:R-:W-:Y:S01]  /*c270*/  FMUL.FTZ R143, R205, R102 ;  /* 0x00000066cd8f7220 */ /* 0x000fe20000410000 */
[----:B------:R-:W-:Y:S01]  /*c280*/  SHF.L.U32 R102, R100, 0x5, RZ ;  /* 0x0000000564667819 */ /* 0x000fe200000006ff */
[----:B------:R-:W-:Y:S02]  /*c290*/  FMUL.FTZ R159, R159, -R174 ;  /* 0x800000ae9f9f7220 */ /* 0x000fe40000410000 */
[----:B------:R-:W-:Y:S01]  /*c2a0*/  FFMA.FTZ R67, R249, UR40, -R67 ;  /* 0x00000028f9437c23 */ /* 0x000fe20008010843 */
[----:B------:R-:W-:Y:S01]  /*c2b0*/  LEA.HI.SX32 R102, R102, R102, 0x1b ;  /* 0x0000006666667211 */ /* 0x000fe200078fdaff */
[----:B------:R-:W-:Y:S01]  /*c2c0*/  FMUL.FTZ R137, R205, R138 ;  /* 0x0000008acd897220 */ /* 0x000fe20000410000 */
[----:B------:R-:W-:Y:S01]  /*c2d0*/  MOV R138, UR7 ;  /* 0x00000007008a7c02 */ /* 0x000fe20008000f00 */
[C---:B------:R-:W-:Y:S01]  /*c2e0*/  FFMA.FTZ R118, R160.reuse, R174, -R147 ;  /* 0x000000aea0767223 */ /* 0x040fe20000010893 */
[----:B------:R-:W-:Y:S01]  /*c2f0*/  MOV R147, UR29 ;  /* 0x0000001d00937c02 */ /* 0x000fe20008000f00 */
[----:B------:R-:W-:-:S02]  /*c300*/  FFMA.FTZ R159, R160, R116, R159 ;  /* 0x00000074a09f7223 */ /* 0x000fc4000001009f */
[----:B------:R-:W-:Y:S01]  /*c310*/  FMUL.FTZ R67, R233, R67 ;  /* 0x00000043e9437220 */ /* 0x000fe20000410000 */
[----:B------:R-:W-:Y:S01]  /*c320*/  @!P0 STS.128 [R138.X16+0x3650], R68 ;  /* 0x003650448a008388 */ /* 0x000fe2000000cc00 */
[----:B------:R-:W-:Y:S01]  /*c330*/  FADD.FTZ R171, R171, R118 ;  /* 0x00000076abab7221 */ /* 0x000fe20000010000 */
[----:B------:R-:W-:Y:S01]  /*c340*/  LEA R147, R147, -R100, 0x1 ;  /* 0x8000006493937211 */ /* 0x000fe200078e08ff */
[----:B------:R-:W-:Y:S01]  /*c350*/  FMUL.FTZ R120, R213, UR40 ;  /* 0x00000028d5787c20 */ /* 0x000fe20008410000 */
[----:B------:R0:W-:Y:S01]  /*c360*/  STS [R102.X4+0x1080], R67 ;  /* 0x0010804366007388 */ /* 0x0001e20000004800 */
[----:B------:R-:W-:Y:S01]  /*c370*/  FMUL.FTZ R117, R212, UR41 ;  /* 0x00000029d4757c20 */ /* 0x000fe20008410000 */
[----:B------:R-:W-:Y:S01]  /*c380*/  ISETP.GE.AND P0, PT, R147, 0x1, PT ;  /* 0x000000019300780c */ /* 0x000fe20003f06270 */
[----:B------:R-:W-:Y:S01]  /*c390*/  FFMA.FTZ R120, R242, UR41, R120 ;  /* 0x00000029f2787c23 */ /* 0x000fe20008010078 */
[----:B------:R1:W-:Y:S01]  /*c3a0*/  STS [R102.X4+0x10c0], R65 ;  /* 0x0010c04166007388 */ /* 0x0003e20000004800 */
[----:B------:R-:W-:-:S02]  /*c3b0*/  FMUL.FTZ R64, R194, R175 ;  /* 0x000000afc2407220 */ /* 0x000fc40000410000 */
[----:B------:R-:W-:Y:S01]  /*c3c0*/  FFMA.FTZ R120, -R182, R120, -RZ ;  /* 0x00000078b6787223 */ /* 0x000fe200000109ff */
[----:B------:R2:W-:Y:S01]  /*c3d0*/  STS [R102.X4+0x10d0], R111 ;  /* 0x0010d06f66007388 */ /* 0x0005e20000004800 */
[----:B------:R-:W-:Y:S02]  /*c3e0*/  FMUL.FTZ R119, R211, UR41 ;  /* 0x00000029d3777c20 */ /* 0x000fe40008410000 */
[----:B0-----:R-:W-:Y:S01]  /*c3f0*/  FMUL.FTZ R67, R161, -R171 ;  /* 0x800000aba1437220 */ /* 0x001fe20000410000 */
[----:B------:R0:W-:Y:S01]  /*c400*/  STS [R102.X4+0x10d8], R64 ;  /* 0x0010d84066007388 */ /* 0x0001e20000004800 */
[----:B------:R-:W-:Y:S02]  /*c410*/  FADD.FTZ R69, -R172, R159 ;  /* 0x0000009fac457221 */ /* 0x000fe40000010100 */
[----:B------:R-:W-:Y:S01]  /*c420*/  FFMA.FTZ R117, R243, UR40, -R117 ;  /* 0x00000028f3757c23 */ /* 0x000fe20008010875 */
[----:B------:R-:W-:Y:S01]  /*c430*/  STS [R102.X4+0x10bc], R120 ;  /* 0x0010bc7866007388 */ /* 0x000fe20000004800 */
[----:B------:R-:W-:-:S02]  /*c440*/  FMUL.FTZ R161, R161, -R69 ;  /* 0x80000045a1a17220 */ /* 0x000fc40000410000 */
[C---:B------:R-:W-:Y:S01]  /*c450*/  FFMA.FTZ R68, R162.reuse, R69, R67 ;  /* 0x00000045a2447223 */ /* 0x040fe20000010043 */
[----:B------:R3:W-:Y:S01]  /*c460*/  STS [R102.X4+0x10e0], R109 ;  /* 0x0010e06d66007388 */ /* 0x0007e20000004800 */
[----:B------:R-:W-:Y:S02]  /*c470*/  FFMA.FTZ R161, R162, R171, -R161 ;  /* 0x000000aba2a17223 */ /* 0x000fe400000108a1 */
[----:B------:R-:W-:Y:S01]  /*c480*/  FADD.FTZ R68, -R225, R68 ;  /* 0x00000044e1447221 */ /* 0x000fe20000010100 */
[----:B------:R4:W-:Y:S01]  /*c490*/  STS [R102.X4+0x10e8], R106 ;  /* 0x0010e86a66007388 */ /* 0x0009e20000004800 */
[----:B------:R-:W-:Y:S02]  /*c4a0*/  FADD.FTZ R226, R226, R161 ;  /* 0x000000a1e2e27221 */ /* 0x000fe40000010000 */
        /* <DEDUP_REMOVED lines=18> */
[C---:B-1----:R-:W-:Y:S01]  /*c5d0*/  FMUL.FTZ R65, R167.reuse, -R228 ;  /* 0x800000e4a7417220 */ /* 0x042fe20000410000 */
[----:B------:R-:W-:Y:S01]  /*c5e0*/  STS [R102.X4+0x10d4], R193 ;  /* 0x0010d4c166007388 */ /* 0x000fe20000004800 */
[----:B------:R-:W-:-:S02]  /*c5f0*/  FMUL.FTZ R167, R167, -R70 ;  /* 0x80000046a7a77220 */ /* 0x000fc40000410000 */
[C---:B------:R-:W-:Y:S01]  /*c600*/  FFMA.FTZ R65, R168.reuse, R70, -R65 ;  /* 0x00000046a8417223 */ /* 0x040fe20000010841 */
[----:B------:R-:W-:Y:S01]  /*c610*/  STS [R102.X4+0x10e4], R200 ;  /* 0x0010e4c866007388 */ /* 0x000fe20000004800 */
[----:B------:R-:W-:Y:S02]  /*c620*/  FFMA.FTZ R168, R168, R228, R167 ;  /* 0x000000e4a8a87223 */ /* 0x000fe400000100a7 */
[----:B------:R-:W-:Y:S01]  /*c630*/  FMUL.FTZ R115, R213, UR41 ;  /* 0x00000029d5737c20 */ /* 0x000fe20008410000 */
[----:B------:R-:W-:Y:S01]  /*c640*/  STS [R102.X4+0x10ec], R199 ;  /* 0x0010ecc766007388 */ /* 0x000fe20000004800 */
[----:B------:R-:W-:Y:S02]  /*c650*/  FADD.FTZ R231, -R231, R168 ;  /* 0x000000a8e7e77221 */ /* 0x000fe40000010100 */
[----:B--2---:R-:W-:Y:S02]  /*c660*/  FADD.FTZ R111, R232, R65 ;  /* 0x00000041e86f7221 */ /* 0x004fe40000010000 */
[----:B------:R-:W-:-:S02]  /*c670*/  FMUL.FTZ R118, R70, R63 ;  /* 0x0000003f46767220 */ /* 0x000fc40000410000 */
[----:B------:R-:W-:Y:S02]  /*c680*/  FMUL.FTZ R132, R169, UR40 ;  /* 0x00000028a9847c20 */ /* 0x000fe40008410000 */
[----:B0-----:R-:W-:Y:S02]  /*c690*/  FMUL.FTZ R64, R231, R72 ;  /* 0x00000048e7407220 */ /* 0x001fe40000410000 */
[----:B------:R-:W-:Y:S02]  /*c6a0*/  FFMA.FTZ R119, R244, UR40, -R119 ;  /* 0x00000028f4777c23 */ /* 0x000fe40008010877 */
[----:B------:R-:W-:Y:S02]  /*c6b0*/  FMUL.FTZ R117, R181, R117 ;  /* 0x00000075b5757220 */ /* 0x000fe40000410000 */
[----:B------:R-:W-:Y:S02]  /*c6c0*/  FFMA.FTZ R115, R242, UR40, -R115 ;  /* 0x00000028f2737c23 */ /* 0x000fe40008010873 */
[-C--:B---3--:R-:W-:Y:S01]  /*c6d0*/  FFMA.FTZ R109, R87, -R63.reuse, R248 ;  /* 0x8000003f576d7223 */ /* 0x088fe200000100f8 */
[----:B------:R0:W-:Y:S01]  /*c6e0*/  STS [R102.X4+0x10b0], R117 ;  /* 0x0010b07566007388 */ /* 0x0001e20000004800 */
[----:B------:R-:W-:-:S02]  /*c6f0*/  FMUL.FTZ R120, R228, R63 ;  /* 0x0000003fe4787220 */ /* 0x000fc40000410000 */
[----:B----4-:R-:W-:Y:S02]  /*c700*/  FMUL.FTZ R106, R111, R72 ;  /* 0x000000486f6a7220 */ /* 0x010fe40000410000 */
[----:B------:R-:W-:Y:S02]  /*c710*/  FMUL.FTZ R67, R207, R118 ;  /* 0x00000076cf437220 */ /* 0x000fe40000410000 */
[----:B------:R-:W-:Y:S02]  /*c720*/  FFMA.FTZ R132, R249, UR41, R132 ;  /* 0x00000029f9847c23 */ /* 0x000fe40008010084 */
[----:B------:R-:W-:Y:S02]  /*c730*/  FFMA.FTZ R249, R88, -R72, R249 ;  /* 0x8000004858f97223 */ /* 0x000fe400000100f9 */
[----:B------:R-:W-:Y:S02]  /*c740*/  FMUL.FTZ R65, R169, R64 ;  /* 0x00000040a9417220 */ /* 0x000fe40000410000 */
[----:B------:R-:W-:-:S02]  /*c750*/  FMUL.FTZ R119, R176, R119 ;  /* 0x00000077b0777220 */ /* 0x000fc40000410000 */
[----:B------:R-:W-:Y:S02]  /*c760*/  FMUL.FTZ R115, R182, R115 ;  /* 0x00000073b6737220 */ /* 0x000fe40000410000 */
[----:B-----5:R-:W-:Y:S01]  /*c770*/  FMUL.FTZ R66, R169, R106 ;  /* 0x0000006aa9427220 */ /* 0x020fe20000410000 */
[----:B------:R-:W-:Y:S01]  /*c780*/  STS [R102.X4+0x10a8], R119 ;  /* 0x0010a87766007388 */ /* 0x000fe20000004800 */
[-C--:B------:R-:W-:Y:S02]  /*c790*/  FFMA.FTZ R67, R109, R120.reuse, -R67 ;  /* 0x000000786d437223 */ /* 0x080fe40000010843 */
[----:B------:R-:W-:Y:S01]  /*c7a0*/  FMUL.FTZ R120, R207, R120 ;  /* 0x00000078cf787220 */ /* 0x000fe20000410000 */
[----:B------:R1:W-:Y:S01]  /*c7b0*/  STS [R102.X4+0x10b8], R115 ;  /* 0x0010b87366007388 */ /* 0x0003e20000004800 */
[----:B------:R-:W-:Y:S02]  /*c7c0*/  FFMA.FTZ R65, R106, R249, R65 ;  /* 0x000000f96a417223 */ /* 0x000fe40000010041 */
[----:B0-----:R-:W-:-:S02]  /*c7d0*/  FMUL.FTZ R117, R223, R62 ;  /* 0x0000003edf757220 */ /* 0x001fc40000410000 */
[----:B------:R-:W-:Y:S02]  /*c7e0*/  FFMA.FTZ R66, R249, R64, -R66 ;  /* 0x00000040f9427223 */ /* 0x000fe40000010842 */
[----:B------:R-:W-:Y:S02]  /*c7f0*/  FMUL.FTZ R125, R208, UR41 ;  /* 0x00000029d07d7c20 */ /* 0x000fe40008410000 */
[----:B------:R-:W-:Y:S02]  /*c800*/  FMUL.FTZ R123, R209, UR41 ;  /* 0x00000029d17b7c20 */ /* 0x000fe40008410000 */
[----:B------:R-:W-:Y:S02]  /*c810*/  FMUL.FTZ R124, R211, UR40 ;  /* 0x00000028d37c7c20 */ /* 0x000fe40008410000 */
[----:B------:R-:W-:Y:S02]  /*c820*/  FMUL.FTZ R122, R212, UR40 ;  /* 0x00000028d47a7c20 */ /* 0x000fe40008410000 */
[----:B------:R-:W-:-:S02]  /*c830*/  FFMA.FTZ R64, R118, R109, R120 ;  /* 0x0000006d76407223 */ /* 0x000fc40000010078 */
[----:B------:R-:W-:Y:S02]  /*c840*/  FADD.FTZ R65, RZ, R65 ;  /* 0x00000041ff417221 */ /* 0x000fe40000010000 */
[-C--:B-1----:R-:W-:Y:S02]  /*c850*/  FMUL.FTZ R115, R71, R62.reuse ;  /* 0x0000003e47737220 */ /* 0x082fe40000410000 */
[----:B------:R-:W-:Y:S02]  /*c860*/  FFMA.FTZ R120, R86, -R62, R247 ;  /* 0x8000003e56787223 */ /* 0x000fe400000100f7 */
[----:B------:R-:W-:Y:S02]  /*c870*/  FMUL.FTZ R119, R208, R117 ;  /* 0x00000075d0777220 */ /* 0x000fe40000410000 */
[----:B------:R-:W-:Y:S02]  /*c880*/  FFMA.FTZ R125, R247, UR40, -R125 ;  /* 0x00000028f77d7c23 */ /* 0x000fe4000801087d */
[----:B------:R-:W-:-:S02]  /*c890*/  FFMA.FTZ R123, R246, UR40, -R123 ;  /* 0x00000028f67b7c23 */ /* 0x000fc4000801087b */
[----:B------:R-:W-:Y:S02]  /*c8a0*/  FFMA.FTZ R124, R244, UR41, R124 ;  /* 0x00000029f47c7c23 */ /* 0x000fe4000801007c */
[----:B------:R-:W-:Y:S02]  /*c8b0*/  FFMA.FTZ R122, R243, UR41, R122 ;  /* 0x00000029f37a7c23 */ /* 0x000fe4000801007a */
[----:B------:R-:W-:Y:S02]  /*c8c0*/  FMUL.FTZ R134, R209, UR40 ;  /* 0x00000028d1867c20 */ /* 0x000fe40008410000 */
[----:B------:R-:W-:Y:S02]  /*c8d0*/  FADD.FTZ R64, R65, R64 ;  /* 0x0000004041407221 */ /* 0x000fe40000010000 */
[----:B------:R-:W-:Y:S02]  /*c8e0*/  FFMA.FTZ R119, R115, R120, R119 ;  /* 0x0000007873777223 */ /* 0x000fe40000010077 */
[----:B------:R-:W-:-:S02]  /*c8f0*/  FMUL.FTZ R125, R224, R125 ;  /* 0x0000007de07d7220 */ /* 0x000fc40000410000 */
[----:B------:R-:W-:Y:S02]  /*c900*/  FMUL.FTZ R123, R170, R123 ;  /* 0x0000007baa7b7220 */ /* 0x000fe40000410000 */
[----:B------:R-:W-:Y:S01]  /*c910*/  FFMA.FTZ R124, -R176, R124, -RZ ;  /* 0x0000007cb07c7223 */ /* 0x000fe200000109ff */
[----:B------:R-:W-:Y:S01]  /*c920*/  STS [R102.X4+0x1090], R125 ;  /* 0x0010907d66007388 */ /* 0x000fe20000004800 */
[----:B------:R-:W-:Y:S02]  /*c930*/  FFMA.FTZ R122, -R181, R122, -RZ ;  /* 0x0000007ab57a7223 */ /* 0x000fe400000109ff */
[----:B------:R-:W-:Y:S01]  /*c940*/  FFMA.FTZ R134, R246, UR41, R134 ;  /* 0x00000029f6867c23 */ /* 0x000fe20008010086 */
[----:B------:R-:W-:Y:S01]  /*c950*/  STS [R102.X4+0x1098], R123 ;  /* 0x0010987b66007388 */ /* 0x000fe20000004800 */
[----:B------:R-:W-:Y:S02]  /*c960*/  FMUL.FTZ R65, R208, R115 ;  /* 0x00000073d0417220 */ /* 0x000fe40000410000 */
[----:B------:R-:W-:Y:S01]  /*c970*/  FADD.FTZ R66, RZ, R66 ;  /* 0x00000042ff427221 */ /* 0x000fe20000010000 */
[----:B------:R-:W-:Y:S01]  /*c980*/  STS [R102.X4+0x10ac], R124 ;  /* 0x0010ac7c66007388 */ /* 0x000fe20000004800 */
[----:B------:R-:W-:-:S02]  /*c990*/  FADD.FTZ R64, R64, R119 ;  /* 0x0000007740407221 */ /* 0x000fc40000010000 */
[----:B------:R-:W-:Y:S01]  /*c9a0*/  FMUL.FTZ R130, R68, R61 ;  /* 0x0000003d44827220 */ /* 0x000fe20000410000 */
[----:B------:R0:W-:Y:S01]  /*c9b0*/  STS [R102.X4+0x10b4], R122 ;  /* 0x0010b47a66007388 */ /* 0x0001e20000004800 */
[----:B------:R-:W-:Y:S02]  /*c9c0*/  FMUL.FTZ R119, R171, R60 ;  /* 0x0000003cab777220 */ /* 0x000fe40000410000 */
[----:B------:R-:W-:Y:S02]  /*c9d0*/  FFMA.FTZ R134, -R170, R134, -RZ ;  /* 0x00000086aa867223 */ /* 0x000fe400000109ff */
[----:B------:R-:W-:Y:S02]  /*c9e0*/  FFMA.FTZ R65, R120, R117, -R65 ;  /* 0x0000007578417223 */ /* 0x000fe40000010841 */
[----:B------:R-:W-:Y:S01]  /*c9f0*/  FADD.FTZ R66, R66, R67 ;  /* 0x0000004342427221 */ /* 0x000fe20000010000 */
[----:B------:R1:W-:Y:S01]  /*ca00*/  STS [R102.X4+0x109c], R134 ;  /* 0x00109c8666007388 */ /* 0x0003e20000004800 */
[----:B------:R-:W-:-:S02]  /*ca10*/  FFMA.FTZ R117, R85, -R61, R246 ;  /* 0x8000003d55757223 */ /* 0x000fc400000100f6 */
[----:B0-----:R-:W-:Y:S02]  /*ca20*/  FMUL.FTZ R122, R226, R61 ;  /* 0x0000003de27a7220 */ /* 0x001fe40000410000 */
[----:B------:R-:W-:Y:S02]  /*ca30*/  FFMA.FTZ R124, R84, -R60, R245 ;  /* 0x8000003c547c7223 */ /* 0x000fe400000100f5 */
[----:B------:R-:W-:Y:S02]  /*ca40*/  FMUL.FTZ R67, R209, R130 ;  /* 0x00000082d1437220 */ /* 0x000fe40000410000 */
[----:B------:R-:W-:Y:S02]  /*ca50*/  FMUL.FTZ R123, R69, R60 ;  /* 0x0000003c457b7220 */ /* 0x000fe40000410000 */
[----:B------:R-:W-:Y:S02]  /*ca60*/  FMUL.FTZ R125, R210, R119 ;  /* 0x00000077d27d7220 */ /* 0x000fe40000410000 */
[----:B------:R-:W-:-:S02]  /*ca70*/  FFMA.FTZ R132, -R233, R132, -RZ ;  /* 0x00000084e9847223 */ /* 0x000fc400000109ff */
[----:B------:R-:W-:Y:S02]  /*ca80*/  FADD.FTZ R65, R66, R65 ;  /* 0x0000004142417221 */ /* 0x000fe40000010000 */
[----:B------:R-:W-:Y:S01]  /*ca90*/  FMUL.FTZ R121, R209, R122 ;  /* 0x0000007ad1797220 */ /* 0x000fe20000410000 */
[----:B------:R0:W-:Y:S01]  /*caa0*/  STS [R102.X4+0x1084], R132 ;  /* 0x0010848466007388 */ /* 0x0001e20000004800 */
[----:B------:R-:W-:Y:S02]  /*cab0*/  FFMA.FTZ R67, R122, R117, R67 ;  /* 0x000000757a437223 */ /* 0x000fe40000010043 */
[-C--:B------:R-:W-:Y:S02]  /*cac0*/  FFMA.FTZ R66, R124, R123.reuse, -R125 ;  /* 0x0000007b7c427223 */ /* 0x080fe4000001087d */
[----:B------:R-:W-:Y:S02]  /*cad0*/  FMUL.FTZ R123, R210, R123 ;  /* 0x0000007bd27b7220 */ /* 0x000fe40000410000 */
[----:B-1----:R-:W-:-:S02]  /*cae0*/  FMUL.FTZ R134, R116, R59 ;  /* 0x0000003b74867220 */ /* 0x002fc40000410000 */
[C---:B------:R-:W-:Y:S02]  /*caf0*/  FMUL.FTZ R131, R207.reuse, UR41 ;  /* 0x00000029cf837c20 */ /* 0x040fe40008410000 */
[----:B------:R-:W-:Y:S02]  /*cb00*/  FMUL.FTZ R135, R207, UR40 ;  /* 0x00000028cf877c20 */ /* 0x000fe40008410000 */
[----:B0-----:R-:W-:Y:S02]  /*cb10*/  FFMA.FTZ R132, R117, R130, -R121 ;  /* 0x0000008275847223 */ /* 0x001fe40000010879 */
[----:B------:R-:W-:Y:S02]  /*cb20*/  FADD.FTZ R64, R64, R67 ;  /* 0x0000004340407221 */ /* 0x000fe40000010000 */
[-C--:B------:R-:W-:Y:S02]  /*cb30*/  FFMA.FTZ R121, R83, -R59.reuse, R244 ;  /* 0x8000003b53797223 */ /* 0x080fe400000100f4 */
[----:B------:R-:W-:-:S02]  /*cb40*/  FMUL.FTZ R130, R174, R59 ;  /* 0x0000003bae827220 */ /* 0x000fc40000410000 */
[----:B------:R-:W-:Y:S02]  /*cb50*/  FFMA.FTZ R123, R119, R124, R123 ;  /* 0x0000007c777b7223 */ /* 0x000fe4000001007b */
[----:B------:R-:W-:Y:S02]  /*cb60*/  FMUL.FTZ R67, R211, R134 ;  /* 0x00000086d3437220 */ /* 0x000fe40000410000 */
[C---:B------:R-:W-:Y:S02]  /*cb70*/  FFMA.FTZ R131, R248.reuse, UR40, -R131 ;  /* 0x00000028f8837c23 */ /* 0x040fe40008010883 */
[----:B------:R-:W-:Y:S02]  /*cb80*/  FFMA.FTZ R135, R248, UR41, R135 ;  /* 0x00000029f8877c23 */ /* 0x000fe40008010087 */
[----:B------:R-:W-:Y:S02]  /*cb90*/  FMUL.FTZ R136, R208, UR40 ;  /* 0x00000028d0887c20 */ /* 0x000fe40008410000 */
[----:B------:R-:W-:-:S02]  /*cba0*/  FADD.FTZ R65, R65, R132 ;  /* 0x0000008441417221 */ /* 0x000fc40000010000 */
[----:B------:R-:W-:Y:S02]  /*cbb0*/  FMUL.FTZ R125, R211, R130 ;  /* 0x00000082d37d7220 */ /* 0x000fe40000410000 */
[----:B------:R-:W-:Y:S02]  /*cbc0*/  FADD.FTZ R64, R64, R123 ;  /* 0x0000007b40407221 */ /* 0x000fe40000010000 */
[----:B------:R-:W-:Y:S02]  /*cbd0*/  FFMA.FTZ R67, R130, R121, R67 ;  /* 0x0000007982437223 */ /* 0x000fe40000010043 */
[----:B------:R-:W-:Y:S02]  /*cbe0*/  FMUL.FTZ R123, R177, R58 ;  /* 0x0000003ab17b7220 */ /* 0x000fe40000410000 */
[C---:B------:R-:W-:Y:S02]  /*cbf0*/  FMUL.FTZ R131, R221.reuse, R131 ;  /* 0x00000083dd837220 */ /* 0x040fe40000410000 */
[----:B------:R-:W-:-:S02]  /*cc00*/  FFMA.FTZ R135, -R221, R135, -RZ ;  /* 0x00000087dd877223 */ /* 0x000fc400000109ff */
[----:B------:R-:W-:Y:S01]  /*cc10*/  FFMA.FTZ R136, R247, UR41, R136 ;  /* 0x00000029f7887c23 */ /* 0x000fe20008010088 */
[----:B------:R0:W-:Y:S01]  /*cc20*/  STS [R102.X4+0x1088], R131 ;  /* 0x0010888366007388 */ /* 0x0001e20000004800 */
[----:B------:R-:W-:Y:S02]  /*cc30*/  FFMA.FTZ R138, R121, R134, -R125 ;  /* 0x00000086798a7223 */ /* 0x000fe4000001087d */
[----:B------:R-:W-:Y:S01]  /*cc40*/  FADD.FTZ R65, R65, R66 ;  /* 0x0000004241417221 */ /* 0x000fe20000010000 */
[----:B------:R1:W-:Y:S01]  /*cc50*/  STS [R102.X4+0x108c], R135 ;  /* 0x00108c8766007388 */ /* 0x0003e20000004800 */
[----:B------:R-:W-:Y:S02]  /*cc60*/  FADD.FTZ R64, R64, R67 ;  /* 0x0000004340407221 */ /* 0x000fe40000010000 */
[-C--:B------:R-:W-:Y:S02]  /*cc70*/  FFMA.FTZ R132, R82, -R58.reuse, R243 ;  /* 0x8000003a52847223 */ /* 0x080fe400000100f3 */
[----:B------:R-:W-:-:S02]  /*cc80*/  FMUL.FTZ R67, R139, R58 ;  /* 0x0000003a8b437220 */ /* 0x000fc40000410000 */
[----:B------:R-:W-:Y:S02]  /*cc90*/  FMUL.FTZ R66, R212, R123 ;  /* 0x0000007bd4427220 */ /* 0x000fe40000410000 */
[----:B------:R-:W-:Y:S02]  /*cca0*/  FMUL.FTZ R134, R180, R57 ;  /* 0x00000039b4867220 */ /* 0x000fe40000410000 */
[----:B------:R-:W-:Y:S02]  /*ccb0*/  FFMA.FTZ R136, -R224, R136, -RZ ;  /* 0x00000088e0887223 */ /* 0x000fe400000109ff */
[----:B------:R-:W-:Y:S02]  /*ccc0*/  FFMA.FTZ R141, -R206, R141, -RZ ;  /* 0x0000008dce8d7223 */ /* 0x000fe400000109ff */
[----:B------:R-:W-:Y:S01]  /*ccd0*/  FFMA.FTZ R242, R81, -R57, R242 ;  /* 0x8000003951f27223 */ /* 0x000fe200000100f2 */
[----:B------:R2:W-:Y:S01]  /*cce0*/  STS [R102.X4+0x1094], R136 ;  /* 0x0010948866007388 */ /* 0x0005e20000004800 */
[----:B------:R-:W-:-:S02]  /*ccf0*/  FMUL.FTZ R125, R183, R56 ;  /* 0x00000038b77d7220 */ /* 0x000fc40000410000 */
[----:B0-----:R-:W-:Y:S01]  /*cd00*/  FMUL.FTZ R131, R114, R57 ;  /* 0x0000003972837220 */ /* 0x001fe20000410000 */
[----:B------:R0:W-:Y:S01]  /*cd10*/  STS [R102.X4+0x10f4], R141 ;  /* 0x0010f48d66007388 */ /* 0x0001e20000004800 */
[-C--:B------:R-:W-:Y:S02]  /*cd20*/  FFMA.FTZ R66, R132, R67.reuse, -R66 ;  /* 0x0000004384427223 */ /* 0x080fe40000010842 */
[----:B-1----:R-:W-:Y:S02]  /*cd30*/  FMUL.FTZ R135, R213, R134 ;  /* 0x00000086d5877220 */ /* 0x002fe40000410000 */
[----:B------:R-:W-:Y:S02]  /*cd40*/  FMUL.FTZ R67, R212, R67 ;  /* 0x00000043d4437220 */ /* 0x000fe40000410000 */
[----:B------:R-:W-:Y:S02]  /*cd50*/  FFMA.FTZ R205, -R205, R140, -RZ ;  /* 0x0000008ccdcd7223 */ /* 0x000fe400000109ff */
[----:B--2---:R-:W-:-:S02]  /*cd60*/  FFMA.FTZ R136, R80, -R56, R241 ;  /* 0x8000003850887223 */ /* 0x004fc400000100f1 */
[----:B0-----:R-:W-:Y:S01]  /*cd70*/  FMUL.FTZ R141, R113, R56 ;  /* 0x00000038718d7220 */ /* 0x001fe20000410000 */
[----:B------:R-:W-:Y:S01]  /*cd80*/  STS [R102.X4+0x10fc], R205 ;  /* 0x0010fccd66007388 */ /* 0x000fe20000004800 */
[----:B------:R-:W-:Y:S02]  /*cd90*/  FMUL.FTZ R142, R214, R125 ;  /* 0x0000007dd68e7220 */ /* 0x000fe40000410000 */
[-C--:B------:R-:W-:Y:S02]  /*cda0*/  FFMA.FTZ R140, R242, R131.reuse, -R135 ;  /* 0x00000083f28c7223 */ /* 0x080fe40000010887 */
[----:B------:R-:W-:Y:S02]  /*cdb0*/  FFMA.FTZ R67, R123, R132, R67 ;  /* 0x000000847b437223 */ /* 0x000fe40000010043 */
[----:B------:R-:W-:Y:S02]  /*cdc0*/  FMUL.FTZ R131, R213, R131 ;  /* 0x00000083d5837220 */ /* 0x000fe40000410000 */
[----:B------:R-:W-:-:S02]  /*cdd0*/  FADD.FTZ R65, R65, R138 ;  /* 0x0000008a41417221 */ /* 0x000fc40000010000 */
[-C--:B------:R-:W-:Y:S02]  /*cde0*/  FFMA.FTZ R142, R136, R141.reuse, -R142 ;  /* 0x0000008d888e7223 */ /* 0x080fe4000001088e */
[----:B------:R-:W-:Y:S02]  /*cdf0*/  FADD.FTZ R64, R64, R67 ;  /* 0x0000004340407221 */ /* 0x000fe40000010000 */
[----:B------:R-:W-:Y:S02]  /*ce00*/  FFMA.FTZ R131, R134, R242, R131 ;  /* 0x000000f286837223 */ /* 0x000fe40000010083 */
[----:B------:R-:W-:Y:S02]  /*ce10*/  FMUL.FTZ R141, R214, R141 ;  /* 0x0000008dd68d7220 */ /* 0x000fe40000410000 */
[----:B------:R-:W-:Y:S02]  /*ce20*/  FADD.FTZ R65, R65, R66 ;  /* 0x0000004241417221 */ /* 0x000fe40000010000 */
[----:B------:R-:W-:-:S02]  /*ce30*/  FADD.FTZ R64, R64, R131 ;  /* 0x0000008340407221 */ /* 0x000fc40000010000 */
[----:B------:R-:W-:Y:S02]  /*ce40*/  FFMA.FTZ R141, R125, R136, R141 ;  /* 0x000000887d8d7223 */ /* 0x000fe4000001008d */
[----:B------:R-:W-:Y:S02]  /*ce50*/  FADD.FTZ R65, R65, R140 ;  /* 0x0000008c41417221 */ /* 0x000fe40000010000 */
[----:B------:R-:W-:Y:S02]  /*ce60*/  FADD.FTZ R163, R64, R141 ;  /* 0x0000008d40a37221 */ /* 0x000fe40000010000 */
[----:B------:R-:W-:Y:S02]  /*ce70*/  FADD.FTZ R165, R65, R142 ;  /* 0x0000008e41a57221 */ /* 0x000fe40000010000 */
[----:B------:R-:W-:Y:S02]  /*ce80*/  FMUL.FTZ R181, R217, UR40 ;  /* 0x00000028d9b57c20 */ /* 0x000fe40008410000 */
[----:B------:R-:W-:-:S02]  /*ce90*/  FMUL.FTZ R65, R133, UR45 ;  /* 0x0000002d85417c20 */ /* 0x000fc40008410000 */
[----:B------:R-:W-:Y:S02]  /*cea0*/  FMUL.FTZ R64, R201, UR45 ;  /* 0x0000002dc9407c20 */ /* 0x000fe40008410000 */
[----:B------:R-:W-:Y:S02]  /*ceb0*/  FMUL.FTZ R145, R206, R145 ;  /* 0x00000091ce917220 */ /* 0x000fe40000410000 */
[----:B------:R-:W-:Y:S02]  /*cec0*/  FFMA.FTZ R181, R238, UR41, R181 ;  /* 0x00000029eeb57c23 */ /* 0x000fe400080100b5 */
[C---:B------:R-:W-:Y:S01]  /*ced0*/  FMUL.FTZ R66, R203.reuse, UR45 ;  /* 0x0000002dcb427c20 */ /* 0x040fe20008410000 */
[----:B------:R0:W-:Y:S01]  /*cee0*/  STS [R102.X4+0x10f0], R145 ;  /* 0x0010f09166007388 */ /* 0x0001e20000004800 */
[----:B------:R-:W-:Y:S02]  /*cef0*/  FFMA.FTZ R146, R202, UR43, R65 ;  /* 0x0000002bca927c23 */ /* 0x000fe40008010041 */
[----:B------:R-:W-:-:S02]  /*cf00*/  FFMA.FTZ R143, R203, UR43, R64 ;  /* 0x0000002bcb8f7c23 */ /* 0x000fc40008010040 */
[----:B------:R-:W-:Y:S02]  /*cf10*/  FMUL.FTZ R65, R110, UR45 ;  /* 0x0000002d6e417c20 */ /* 0x000fe40008410000 */
[----:B------:R-:W-:Y:S02]  /*cf20*/  FMUL.FTZ R64, R195, UR45 ;  /* 0x0000002dc3407c20 */ /* 0x000fe40008410000 */
[----:B------:R-:W-:Y:S02]  /*cf30*/  FFMA.FTZ R194, -R194, R181, -RZ ;  /* 0x000000b5c2c27223 */ /* 0x000fe400000109ff */
[----:B0-----:R-:W-:Y:S02]  /*cf40*/  FFMA.FTZ R145, R201, UR43, -R66 ;  /* 0x0000002bc9917c23 */ /* 0x001fe40008010842 */
[----:B------:R-:W-:Y:S01]  /*cf50*/  FFMA.FTZ R142, R198, UR43, R65 ;  /* 0x0000002bc68e7c23 */ /* 0x000fe20008010041 */
[----:B------:R0:W-:Y:S01]  /*cf60*/  STS [R102.X4+0x10dc], R194 ;  /* 0x0010dcc266007388 */ /* 0x0001e20000004800 */
[----:B------:R-:W-:-:S02]  /*cf70*/  FFMA.FTZ R141, R107, UR43, -R64 ;  /* 0x0000002b6b8d7c23 */ /* 0x000fc40008010840 */
[----:B------:R-:W-:Y:S02]  /*cf80*/  FMUL.FTZ R66, R189, UR45 ;  /* 0x0000002dbd427c20 */ /* 0x000fe40008410000 */
[----:B------:R-:W-:Y:S02]  /*cf90*/  FMUL.FTZ R65, R108, UR45 ;  /* 0x0000002d6c417c20 */ /* 0x000fe40008410000 */
[C---:B------:R-:W-:Y:S02]  /*cfa0*/  FMUL.FTZ R64, R105.reuse, UR45 ;  /* 0x0000002d69407c20 */ /* 0x040fe40008410000 */
[C---:B------:R-:W-:Y:S02]  /*cfb0*/  FFMA.FTZ R131, R105.reuse, UR43, -R66 ;  /* 0x0000002b69837c23 */ /* 0x040fe40008010842 */
[----:B------:R-:W-:Y:S02]  /*cfc0*/  FMUL.FTZ R173, R105, R54 ;  /* 0x0000003669ad7220 */ /* 0x000fe40000410000 */
[----:B0-----:R-:W-:-:S02]  /*cfd0*/  FFMA.FTZ R102, R192, UR43, R65 ;  /* 0x0000002bc0667c23 */ /* 0x001fc40008010041 */
[----:B------:R-:W-:Y:S02]  /*cfe0*/  FFMA.FTZ R105, R189, UR43, R64 ;  /* 0x0000002bbd697c23 */ /* 0x000fe40008010040 */
[----:B------:R-:W-:Y:S02]  /*cff0*/  FMUL.FTZ R65, R186, UR45 ;  /* 0x0000002dba417c20 */ /* 0x000fe40008410000 */
[----:B------:R-:W-:Y:S02]  /*d000*/  FMUL.FTZ R64, R183, UR45 ;  /* 0x0000002db7407c20 */ /* 0x000fe40008410000 */
[----:B------:R-:W-:Y:S02]  /*d010*/  FFMA.FTZ R152, R112, UR43, -R65 ;  /* 0x0000002b70987c23 */ /* 0x000fe40008010841 */
[----:B------:R-:W-:Y:S02]  /*d020*/  FFMA.FTZ R149, R113, UR43, -R64 ;  /* 0x0000002b71957c23 */ /* 0x000fe40008010840 */
[----:B------:R-:W-:-:S02]  /*d030*/  FMUL.FTZ R65, R180, UR45 ;  /* 0x0000002db4417c20 */ /* 0x000fc40008410000 */
[----:B------:R-:W-:Y:S02]  /*d040*/  FMUL.FTZ R64, R177, UR45 ;  /* 0x0000002db1407c20 */ /* 0x000fe40008410000 */
[----:B------:R-:W-:Y:S02]  /*d050*/  FMUL.FTZ R67, R198, UR45 ;  /* 0x0000002dc6437c20 */ /* 0x000fe40008410000 */
[----:B------:R-:W-:Y:S02]  /*d060*/  FMUL.FTZ R66, R113, UR45 ;  /* 0x0000002d71427c20 */ /* 0x000fe40008410000 */
[----:B------:R-:W-:Y:S02]  /*d070*/  FFMA.FTZ R154, R114, UR43, -R65 ;  /* 0x0000002b729a7c23 */ /* 0x000fe40008010841 */
[----:B------:R-:W-:Y:S02]  /*d080*/  FFMA.FTZ R113, R139, UR43, -R64 ;  /* 0x0000002b8b717c23 */ /* 0x000fe40008010840 */
[----:B------:R-:W-:-:S02]  /*d090*/  FMUL.FTZ R65, R174, UR45 ;  /* 0x0000002dae417c20 */ /* 0x000fc40008410000 */
[----:B------:R-:W-:Y:S02]  /*d0a0*/  FMUL.FTZ R64, R171, UR45 ;  /* 0x0000002dab407c20 */ /* 0x000fe40008410000 */
[----:B------:R-:W-:Y:S02]  /*d0b0*/  FFMA.FTZ R144, R110, UR43, -R67 ;  /* 0x0000002b6e907c23 */ /* 0x000fe40008010843 */
[----:B------:R-:W-:Y:S02]  /*d0c0*/  FFMA.FTZ R155, R183, UR43, R66 ;  /* 0x0000002bb79b7c23 */ /* 0x000fe40008010042 */
[----:B------:R-:W-:Y:S02]  /*d0d0*/  FMUL.FTZ R67, R192, UR45 ;  /* 0x0000002dc0437c20 */ /* 0x000fe40008410000 */
[----:B------:R-:W-:Y:S02]  /*d0e0*/  FMUL.FTZ R153, R114, UR45 ;  /* 0x0000002d72997c20 */ /* 0x000fe40008410000 */
[----:B------:R-:W-:-:S02]  /*d0f0*/  FMUL.FTZ R66, R139, UR45 ;  /* 0x0000002d8b427c20 */ /* 0x000fc40008410000 */
[----:B------:R-:W-:Y:S02]  /*d100*/  FFMA.FTZ R114, R116, UR43, -R65 ;  /* 0x0000002b74727c23 */ /* 0x000fe40008010841 */
[C---:B------:R-:W-:Y:S02]  /*d110*/  FFMA.FTZ R139, R69.reuse, UR43, -R64 ;  /* 0x0000002b458b7c23 */ /* 0x040fe40008010840 */
[----:B------:R-:W-:Y:S02]  /*d120*/  FMUL.FTZ R64, R69, UR45 ;  /* 0x0000002d45407c20 */ /* 0x000fe40008410000 */
[----:B------:R-:W-:Y:S02]  /*d130*/  FMUL.FTZ R65, R226, UR45 ;  /* 0x0000002de2417c20 */ /* 0x000fe40008410000 */
[----:B------:R-:W-:Y:S02]  /*d140*/  FFMA.FTZ R138, R108, UR43, -R67 ;  /* 0x0000002b6c8a7c23 */ /* 0x000fe40008010843 */
[----:B------:R-:W-:-:S02]  /*d150*/  FMUL.FTZ R67, R116, UR45 ;  /* 0x0000002d74437c20 */ /* 0x000fc40008410000 */
[----:B------:R-:W-:Y:S02]  /*d160*/  FFMA.FTZ R157, R171, UR43, R64 ;  /* 0x0000002bab9d7c23 */ /* 0x000fe40008010040 */
[----:B------:R-:W-:Y:S02]  /*d170*/  FFMA.FTZ R156, R68, UR43, -R65 ;  /* 0x0000002b449c7c23 */ /* 0x000fe40008010841 */
[----:B------:R-:W-:Y:S02]  /*d180*/  FMUL.FTZ R64, R71, UR45 ;  /* 0x0000002d47407c20 */ /* 0x000fe40008410000 */
[----:B------:R-:W-:Y:S02]  /*d190*/  FMUL.FTZ R65, R70, UR45 ;  /* 0x0000002d46417c20 */ /* 0x000fe40008410000 */
[----:B------:R-:W-:Y:S02]  /*d1a0*/  FFMA.FTZ R116, R174, UR43, R67 ;  /* 0x0000002bae747c23 */ /* 0x000fe40008010043 */
[----:B------:R-:W-:-:S02]  /*d1b0*/  FMUL.FTZ R67, R68, UR45 ;  /* 0x0000002d44437c20 */ /* 0x000fc40008410000 */
[C---:B------:R-:W-:Y:S02]  /*d1c0*/  FMUL.FTZ R151, R112.reuse, UR45 ;  /* 0x0000002d70977c20 */ /* 0x040fe40008410000 */
[----:B------:R-:W-:Y:S02]  /*d1d0*/  FMUL.FTZ R166, R112, R55 ;  /* 0x0000003770a67220 */ /* 0x000fe40000410000 */
[----:B------:R-:W-:Y:S02]  /*d1e0*/  FFMA.FTZ R159, R223, UR43, -R64 ;  /* 0x0000002bdf9f7c23 */ /* 0x000fe40008010840 */
[----:B------:R-:W-:Y:S02]  /*d1f0*/  FFMA.FTZ R68, R228, UR43, -R65 ;  /* 0x0000002be4447c23 */ /* 0x000fe40008010841 */
        /* <DEDUP_REMOVED lines=8> */
[----:B------:R-:W-:Y:S02]  /*d280*/  FFMA.FTZ R240, R79, -R55, R240 ;  /* 0x800000374ff07223 */ /* 0x000fe400000100f0 */
[----:B------:R-:W-:Y:S02]  /*d290*/  FFMA.FTZ R150, R78, -R54, R239 ;  /* 0x800000364e967223 */ /* 0x000fe400000100ef */
[----:B------:R-:W-:Y:S02]  /*d2a0*/  FFMA.FTZ R148, R133, UR43, -R148 ;  /* 0x0000002b85947c23 */ /* 0x000fe40008010894 */
[----:B------:R-:W-:Y:S02]  /*d2b0*/  FFMA.FTZ R140, R195, UR43, R140 ;  /* 0x0000002bc38c7c23 */ /* 0x000fe4000801008c */
[----:B------:R-:W-:Y:S02]  /*d2c0*/  FMUL.FTZ R167, R216, R135 ;  /* 0x00000087d8a77220 */ /* 0x000fe40000410000 */
[----:B------:R-:W-:-:S02]  /*d2d0*/  FFMA.FTZ R151, R186, UR43, R151 ;  /* 0x0000002bba977c23 */ /* 0x000fc40008010097 */
[----:B------:R-:W-:Y:S02]  /*d2e0*/  FMUL.FTZ R175, R215, R112 ;  /* 0x00000070d7af7220 */ /* 0x000fe40000410000 */
[----:B------:R-:W-:Y:S02]  /*d2f0*/  FFMA.FTZ R153, R180, UR43, R153 ;  /* 0x0000002bb4997c23 */ /* 0x000fe40008010099 */
[----:B------:R-:W-:Y:S02]  /*d300*/  FFMA.FTZ R69, R177, UR43, R66 ;  /* 0x0000002bb1457c23 */ /* 0x000fe40008010042 */
        /* <DEDUP_REMOVED lines=10> */
[----:B------:R-:W-:-:S02]  /*d3b0*/  USHF.R.U64 UR43, UR36, 0x1, UR37 ;  /* 0x00000001242b7899 */ /* 0x000fc40008001225 */
[----:B------:R0:W1:Y:S01]  /*d3c0*/  LDS R179, [R66.X4+0x1080] ;  /* 0x0010800042b37984 */ /* 0x0000620000004800 */
[----:B------:R-:W-:Y:S02]  /*d3d0*/  USHF.R.U32.HI UR44, URZ, 0x1, UR37 ;  /* 0x000000013f2c7899 */ /* 0x000fe40008011625 */
[----:B------:R-:W-:Y:S02]  /*d3e0*/  ULEA UR47, UR24, 0xfffffc00, 0xa ;  /* 0xfffffc00182f7891 */ /* 0x000fe4000f8e503f */
[----:B------:R-:W-:Y:S02]  /*d3f0*/  ULDC.64 UR36, c[0x0][0x2c0] ;  /* 0x0000b00000247ab9 */ /* 0x000fe40000000a00 */
[----:B------:R-:W-:Y:S02]  /*d400*/  UIMAD UR45, UR15, UR36, URZ ;  /* 0x000000240f2d72a4 */ /* 0x000fe4000f8e023f */
        /* <DEDUP_REMOVED lines=21> */
.L_x_8666:
[----:B------:R-:W-:Y:S05]  /*d560*/  BSYNC B0 ;  /* 0x0000000000007941 */ /* 0x000fea0003800000 */
.L_x_8665:
[----:B------:R-:W-:Y:S01]  /*d570*/  ULDC.64 UR36, c[0x0][0x2b8] ;  /* 0x0000ae0000247ab9 */ /* 0x000fe20000000a00 */
[----:B------:R-:W-:Y:S01]  /*d580*/  FMUL.FTZ R65, R215, R166 ;  /* 0x000000a6d7417220 */ /* 0x000fe20000410000 */
[----:B------:R-:W-:Y:S01]  /*d590*/  USHF.R.U32.HI UR40, URZ, 0x1, UR37 ;  /* 0x000000013f287899 */ /* 0x000fe20008011625 */
[----:B------:R-:W-:Y:S01]  /*d5a0*/  FMUL.FTZ R108, R108, R53 ;  /* 0x000000356c6c7220 */ /* 0x000fe20000410000 */
[----:B------:R-:W-:Y:S01]  /*d5b0*/  USHF.R.U64 UR36, UR36, 0x1, UR37 ;  /* 0x0000000124247899 */ /* 0x000fe20008001225 */
[----:B------:R-:W-:Y:S01]  /*d5c0*/  FFMA.FTZ R64, R112, R240, R65 ;  /* 0x000000f070407223 */ /* 0x000fe20000010041 */
[----:B------:R-:W-:Y:S01]  /*d5d0*/  UIMAD UR37, UR40, UR12, URZ ;  /* 0x0000000c282572a4 */ /* 0x000fe2000f8e023f */
[----:B------:R-:W-:Y:S01]  /*d5e0*/  FFMA.FTZ R167, R150, R173, -R167 ;  /* 0x000000ad96a77223 */ /* 0x000fe200000108a7 */
[----:B------:R-:W-:Y:S01]  /*d5f0*/  UIMAD.WIDE.U32 UR40, UR36, UR12, URZ ;  /* 0x0000000c242872a5 */ /* 0x000fe2000f8e003f */
[----:B------:R-:W-:Y:S01]  /*d600*/  FADD.FTZ R64, R163, R64 ;  /* 0x00000040a3407221 */ /* 0x000fe20000010000 */
[----:B------:R-:W-:Y:S01]  /*d610*/  UIMAD UR42, UR13, UR36, UR37 ;  /* 0x000000240d2a72a4 */ /* 0x000fe2000f8e0225 */
[----:B------:R-:W-:Y:S01]  /*d620*/  FADD.FTZ R163, R104, -R137 ;  /* 0x8000008968a37221 */ /* 0x000fe20000010000 */
[----:B------:R-:W-:Y:S01]  /*d630*/  ULDC UR43, c[0x0][0x174] ;  /* 0x00005d00002b7ab9 */ /* 0x000fe20000000800 */
[-C--:B------:R-:W-:Y:S01]  /*d640*/  FMUL.FTZ R104, R192, R53.reuse ;  /* 0x00000035c0687220 */ /* 0x080fe20000410000 */
[----:B------:R-:W-:Y:S01]  /*d650*/  ULDC.64 UR36, c[0x0][0x2c0] ;  /* 0x0000b00000247ab9 */ /* 0x000fe20000000a00 */
[----:B------:R-:W-:Y:S01]  /*d660*/  FFMA.FTZ R137, R77, -R53, R238 ;  /* 0x800000354d897223 */ /* 0x000fe200000100ee */
[----:B------:R-:W-:Y:S01]  /*d670*/  UIADD3 UR41, UR42, UR41, URZ ;  /* 0x000000292a297290 */ /* 0x000fe2000fffe03f */
[----:B------:R-:W-:Y:S01]  /*d680*/  FMUL.FTZ R65, R217, R104 ;  /* 0x00000068d9417220 */ /* 0x000fe20000410000 */
[----:B------:R-:W-:Y:S01]  /*d690*/  UIMAD UR42, UR15, UR36, URZ ;  /* 0x000000240f2a72a4 */ /* 0x000fe2000f8e023f */
[----:B------:R-:W-:Y:S01]  /*d6a0*/  FMUL.FTZ R173, R216, R173 ;  /* 0x000000add8ad7220 */ /* 0x000fe20000410000 */
[----:B------:R-:W-:Y:S01]  /*d6b0*/  UIMAD.WIDE.U32 UR40, UR14, UR36, UR40 ;  /* 0x000000240e2872a5 */ /* 0x000fe2000f8e0028 */
[----:B0-----:R-:W-:Y:S01]  /*d6c0*/  FFMA.FTZ R67, R137, R108, -R65 ;  /* 0x0000006c89437223 */ /* 0x001fe20000010841 */
[----:B------:R-:W-:Y:S01]  /*d6d0*/  UIMAD UR42, UR14, UR37, UR42 ;  /* 0x000000250e2a72a4 */ /* 0x000fe2000f8e022a */
[----:B------:R-:W-:Y:S01]  /*d6e0*/  FFMA.FTZ R66, R240, R166, -R175 ;  /* 0x000000a6f0427223 */ /* 0x000fe200000108af */
[----:B------:R-:W-:Y:S01]  /*d6f0*/  BSSY B0, `(.L_x_8667) ;  /* 0x000004a000007945 */ /* 0x000fe20003800000 */
[----:B------:R-:W-:Y:S01]  /*d700*/  FMUL.FTZ R108, R217, R108 ;  /* 0x0000006cd96c7220 */ /* 0x000fe20000410000 */
[----:B------:R-:W-:Y:S01]  /*d710*/  ULDC.64 UR36, c[0x0][0x320] ;  /* 0x0000c80000247ab9 */ /* 0x000fe20000000a00 */
[----:B------:R-:W-:Y:S01]  /*d720*/  FFMA.FTZ R173, R135, R150, R173 ;  /* 0x0000009687ad7223 */ /* 0x000fe200000100ad */
[----:B------:R-:W-:Y:S01]  /*d730*/  UIADD3 UR42, UR42, UR41, URZ ;  /* 0x000000292a2a7290 */ /* 0x000fe2000fffe03f */
[-C--:B------:R-:W-:Y:S01]  /*d740*/  FMUL.FTZ R107, R107, R52.reuse ;  /* 0x000000346b6b7220 */ /* 0x080fe20000410000 */
[----:B------:R-:W-:Y:S01]  /*d750*/  ULEA UR41, UP0, UR40, UR36, 0x3 ;  /* 0x0000002428297291 */ /* 0x000fe2000f80183f */
[----:B------:R-:W-:Y:S01]  /*d760*/  FADD.FTZ R66, R165, R66 ;  /* 0x00000042a5427221 */ /* 0x000fe20000010000 */
[----:B------:R-:W-:Y:S01]  /*d770*/  UIADD3 UR36, UR6, -UR43, URZ ;  /* 0x8000002b06247290 */ /* 0x000fe2000fffe03f */
[----:B------:R-:W-:Y:S01]  /*d780*/  FFMA.FTZ R65, R104, R137, R108 ;  /* 0x0000008968417223 */ /* 0x000fe2000001006c */
[----:B------:R-:W-:Y:S01]  /*d790*/  ULEA.HI.X UR37, UR40, UR37, UR42, 0x3, UP0 ;  /* 0x0000002528257291 */ /* 0x000fe200080f1c2a */
[----:B------:R-:W-:Y:S01]  /*d7a0*/  FADD.FTZ R64, R64, R173 ;  /* 0x000000ad40407221 */ /* 0x000fe20000010000 */
[----:B------:R-:W-:Y:S01]  /*d7b0*/  UIMAD UR36, UR36, -0x400, URZ ;  /* 0xfffffc00242478a4 */ /* 0x000fe2000f8e023f */
[-C--:B------:R-:W-:Y:S01]  /*d7c0*/  FMUL.FTZ R165, R195, R52.reuse ;  /* 0x00000034c3a57220 */ /* 0x080fe20000410000 */
[----:B------:R-:W-:Y:S01]  /*d7d0*/  USHF.L.U32 UR40, UR8, 0x2, URZ ;  /* 0x0000000208287899 */ /* 0x000fe2000800063f */
[----:B------:R-:W-:Y:S01]  /*d7e0*/  FFMA.FTZ R237, R76, -R52, R237 ;  /* 0x800000344ced7223 */ /* 0x000fe200000100ed */
[----:B------:R-:W-:Y:S01]  /*d7f0*/  ISETP.GE.AND P1, PT, R147, 0x41, PT ;  /* 0x000000419300780c */ /* 0x000fe20003f26270 */
[----:B------:R-:W-:Y:S01]  /*d800*/  FMUL.FTZ R108, R218, R107 ;  /* 0x0000006bda6c7220 */ /* 0x000fe20000410000 */
[----:B------:R-:W-:Y:S01]  /*d810*/  MOV R173, UR36 ;  /* 0x0000002400ad7c02 */ /* 0x000fe20008000f00 */
[----:B------:R-:W-:Y:S01]  /*d820*/  FADD.FTZ R66, R66, R167 ;  /* 0x000000a742427221 */ /* 0x000fe20000010000 */
[----:B------:R-:W-:Y:S01]  /*d830*/  MOV R175, UR40 ;  /* 0x0000002800af7c02 */ /* 0x000fe20008000f00 */
[----:B------:R-:W-:Y:S01]  /*d840*/  FADD.FTZ R65, R64, R65 ;  /* 0x0000004140417221 */ /* 0x000fe20000010000 */
[----:B------:R-:W-:Y:S01]  /*d850*/  LEA R64, P0, R100, UR41, 0x2 ;  /* 0x0000002964407c11 */ /* 0x000fe2000f8010ff */
[----:B------:R-:W-:Y:S01]  /*d860*/  FFMA.FTZ R108, R165, R237, R108 ;  /* 0x000000eda56c7223 */ /* 0x000fe2000001006c */
[----:B------:R-:W-:Y:S01]  /*d870*/  USHF.L.U64.HI UR41, UR8, 0x2, UR9 ;  /* 0x0000000208297899 */ /* 0x000fe20008010209 */
[----:B------:R-:W-:Y:S01]  /*d880*/  FADD.FTZ R66, R66, R67 ;  /* 0x0000004342427221 */ /* 0x000fe20000010000 */
[----:B------:R-:W-:Y:S01]  /*d890*/  ISETP.GE.AND P2, PT, R147, 0x61, PT ;  /* 0x000000619300780c */ /* 0x000fe20003f46270 */
[----:B------:R-:W-:-:S02]  /*d8a0*/  FMUL.FTZ R166, R218, R165 ;  /* 0x000000a5daa67220 */ /* 0x000fc40000410000 */
[----:B------:R-:W-:Y:S01]  /*d8b0*/  FADD.FTZ R67, R65, R108 ;  /* 0x0000006c41437221 */ /* 0x000fe20000010000 */
[----:B------:R-:W-:Y:S01]  /*d8c0*/  LEA.HI.X R65, R100, UR37, RZ, 0x2, P0 ;  /* 0x0000002564417c11 */ /* 0x000fe200080f14ff */
[----:B------:R-:W-:Y:S01]  /*d8d0*/  FMUL.FTZ R108, R198, R51 ;  /* 0x00000033c66c7220 */ /* 0x000fe20000410000 */
[----:B------:R-:W-:Y:S01]  /*d8e0*/  ULDC.64 UR36, c[0x0][0x2d0] ;  /* 0x0000b40000247ab9 */ /* 0x000fe20000000a00 */
[----:B------:R-:W-:Y:S01]  /*d8f0*/  FFMA.FTZ R167, R237, R107, -R166 ;  /* 0x0000006beda77223 */ /* 0x000fe200000108a6 */
[----:B------:R-:W-:Y:S01]  /*d900*/  ISETP.GE.AND P0, PT, R147, 0x21, PT ;  /* 0x000000219300780c */ /* 0x000fe20003f06270 */
[-C--:B------:R-:W-:Y:S01]  /*d910*/  FMUL.FTZ R110, R110, R51.reuse ;  /* 0x000000336e6e7220 */ /* 0x080fe20000410000 */
[----:B------:R-:W-:Y:S01]  /*d920*/  UIMAD UR36, UR41, UR36, URZ ;  /* 0x00000024292472a4 */ /* 0x000fe2000f8e023f */
[----:B------:R-:W-:Y:S02]  /*d930*/  FFMA.FTZ R107, R75, -R51, R236 ;  /* 0x800000334b6b7223 */ /* 0x000fe400000100ec */
[----:B------:R-:W-:Y:S01]  /*d940*/  FMUL.FTZ R166, R219, R108 ;  /* 0x0000006cdba67220 */ /* 0x000fe20000410000 */
[----:B------:R-:W-:Y:S01]  /*d950*/  UIMAD UR36, UR40, UR37, UR36 ;  /* 0x00000025282472a4 */ /* 0x000fe2000f8e0224 */
[----:B------:R-:W-:-:S04]  /*d960*/  IMAD.WIDE R64, R173, 0x4, R64 ;  /* 0x00000004ad407825 */ /* 0x000fc800078e0240 */
[-C--:B------:R-:W-:Y:S02]  /*d970*/  FFMA.FTZ R173, R107, R110.reuse, -R166 ;  /* 0x0000006e6bad7223 */ /* 0x080fe400000108a6 */
[----:B------:R-:W-:Y:S02]  /*d980*/  FADD.FTZ R66, R66, R167 ;  /* 0x000000a742427221 */ /* 0x000fe40000010000 */
[----:B------:R-:W-:Y:S02]  /*d990*/  FMUL.FTZ R110, R219, R110 ;  /* 0x0000006edb6e7220 */ /* 0x000fe40000410000 */
[-C--:B------:R-:W-:Y:S02]  /*d9a0*/  FMUL.FTZ R167, R203, R50.reuse ;  /* 0x00000032cba77220 */ /* 0x080fe40000410000 */
[----:B------:R-:W-:Y:S02]  /*d9b0*/  FFMA.FTZ R166, R108, R107, R110 ;  /* 0x0000006b6ca67223 */ /* 0x000fe4000001006e */
[----:B------:R-:W-:-:S02]  /*d9c0*/  FMUL.FTZ R201, R201, R50 ;  /* 0x00000032c9c97220 */ /* 0x000fc40000410000 */
[----:B------:R-:W-:Y:S02]  /*d9d0*/  FFMA.FTZ R110, R74, -R50, R235 ;  /* 0x800000324a6e7223 */ /* 0x000fe400000100eb */
[----:B------:R-:W-:Y:S02]  /*d9e0*/  FMUL.FTZ R168, R220, R167 ;  /* 0x000000a7dca87220 */ /* 0x000fe40000410000 */
[----:B------:R-:W-:-:S04]  /*d9f0*/  IMAD.WIDE.U32 R64, R175, c[0x0][0x2d0], R64 ;  /* 0x0000b400af407a25 */ /* 0x000fc800078e0040 */
[-C--:B------:R-:W-:Y:S01]  /*da00*/  FFMA.FTZ R175, R110, R201.reuse, -R168 ;  /* 0x000000c96eaf7223 */ /* 0x080fe200000108a8 */
[----:B------:R-:W-:Y:S01]  /*da10*/  IADD3 R65, R65, UR36, RZ ;  /* 0x0000002441417c10 */ /* 0x000fe2000fffe0ff */
[----:B------:R-:W-:Y:S02]  /*da20*/  FMUL.FTZ R201, R220, R201 ;  /* 0x000000c9dcc97220 */ /* 0x000fe40000410000 */
[----:B------:R-:W-:Y:S02]  /*da30*/  FADD.FTZ R67, R67, R166 ;  /* 0x000000a643437221 */ /* 0x000fe40000010000 */
[----:B------:R-:W-:Y:S02]  /*da40*/  FFMA.FTZ R168, R167, R110, R201 ;  /* 0x0000006ea7a87223 */ /* 0x000fe400000100c9 */
[-C--:B------:R-:W-:Y:S02]  /*da50*/  FMUL.FTZ R166, R202, R49.reuse ;  /* 0x00000031caa67220 */ /* 0x080fe40000410000 */
[----:B------:R-:W-:Y:S01]  /*da60*/  FADD.FTZ R168, R67, R168 ;  /* 0x000000a843a87221 */ /* 0x000fe20000010000 */
[----:B------:R-:W-:Y:S01]  /*da70*/  IADD3 R67, R100, 0x20, RZ ;  /* 0x0000002064437810 */ /* 0x000fe20007ffe0ff */
[----:B------:R-:W-:-:S02]  /*da80*/  FMUL.FTZ R170, R133, R49 ;  /* 0x0000003185aa7220 */ /* 0x000fc40000410000 */
[----:B------:R-:W-:Y:S01]  /*da90*/  FFMA.FTZ R133, R73, -R49, R234 ;  /* 0x8000003149857223 */ /* 0x000fe200000100ea */
[----:B------:R-:W-:Y:S01]  /*daa0*/  LEA.HI.SX32 R67, R67, R100, 0x1b ;  /* 0x0000006443437211 */ /* 0x000fe200078fdaff */
        /* <DEDUP_REMOVED lines=8> */
[----:B------:R-:W-:Y:S02]  /*db30*/  FFMA.FTZ R175, R166, R133, R170 ;  /* 0x00000085a6af7223 */ /* 0x000fe400000100aa */
[----:B------:R-:W-:Y:S02]  /*db40*/  FADD.FTZ R170, R66, R179 ;  /* 0x000000b342aa7221 */ /* 0x000fe40000010000 */
[----:B------:R-:W-:Y:S01]  /*db50*/  FADD.FTZ R168, R168, R175 ;  /* 0x000000afa8a87221 */ /* 0x000fe20000010000 */
[----:B------:R-:W-:Y:S01]  /*db60*/  IADD3 R175, R100, 0x60, RZ ;  /* 0x0000006064af7810 */ /* 0x000fe20007ffe0ff */
[----:B------:R-:W-:Y:S05]  /*db70*/  @!P0 BRA `(.L_x_8668) ;  /* 0x0000001000008947 */ /* 0x000fea0003800000 */
[----:B0-----:R0:W-:Y:S02]  /*db80*/  RED.E.ADD.F32.FTZ.RN.STRONG.GPU [R64.64+-0xf80], R67 ;  /* 0xfff080434000798e */ /* 0x0011e4000c10e79e */
.L_x_8668:
[----:B------:R-:W-:Y:S05]  /*db90*/  BSYNC B0 ;  /* 0x0000000000007941 */ /* 0x000fea0003800000 */
.L_x_8667:
[----:B------:R-:W1:Y:S01]  /*dba0*/  LDS R173, [R173.X4+0x1180] ;  /* 0x00118000adad7984 */ /* 0x000e620000004800 */
[----:B------:R-:W-:Y:S01]  /*dbb0*/  BSSY B0, `(.L_x_8669) ;  /* 0x0000004000007945 */ /* 0x000fe20003800000 */
[----:B------:R-:W-:Y:S01]  /*dbc0*/  LEA.HI.SX32 R175, R175, R100, 0x1b ;  /* 0x00000064afaf7211 */ /* 0x000fe200078fdaff */
[----:B------:R-:W-:Y:S05]  /*dbd0*/  @!P1 BRA `(.L_x_8670) ;  /* 0x0000001000009947 */ /* 0x000fea0003800000 */
[----:B-1----:R1:W-:Y:S02]  /*dbe0*/  RED.E.ADD.F32.FTZ.RN.STRONG.GPU [R64.64+-0xf00], R173 ;  /* 0xfff100ad4000798e */ /* 0x0023e4000c10e79e */
.L_x_8670:
[----:B------:R-:W-:Y:S05]  /*dbf0*/  BSYNC B0 ;  /* 0x0000000000007941 */ /* 0x000fea0003800000 */
.L_x_8669:
[----:B------:R-:W2:Y:S01]  /*dc00*/  LDS R175, [R175.X4+0x1200] ;  /* 0x00120000afaf7984 */ /* 0x000ea20000004800 */
[----:B------:R-:W-:Y:S01]  /*dc10*/  BSSY B0, `(.L_x_8671) ;  /* 0x0000005000007945 */ /* 0x000fe20003800000 */
[----:B0-----:R-:W-:-:S02]  /*dc20*/  IADD3 R67, R100, 0x80, RZ ;  /* 0x0000008064437810 */ /* 0x001fc40007ffe0ff */
[----:B-1----:R-:W-:Y:S01]  /*dc30*/  IADD3 R173, R100, 0xa0, RZ ;  /* 0x000000a064ad7810 */ /* 0x002fe20007ffe0ff */
[----:B------:R-:W-:Y:S05]  /*dc40*/  @!P2 BRA `(.L_x_8672) ;  /* 0x000000100000a947 */ /* 0x000fea0003800000 */
[----:B--2---:R0:W-:Y:S02]  /*dc50*/  RED.E.ADD.F32.FTZ.RN.STRONG.GPU [R64.64+-0xe80], R175 ;  /* 0xfff180af4000798e */ /* 0x0041e4000c10e79e */
.L_x_8672:
[----:B------:R-:W-:Y:S05]  /*dc60*/  BSYNC B0 ;  /* 0x0000000000007941 */ /* 0x000fea0003800000 */
.L_x_8671:
        /* <DEDUP_REMOVED lines=14> */
.L_x_8674:
[----:B------:R-:W-:Y:S05]  /*dd50*/  BSYNC B0 ;  /* 0x0000000000007941 */ /* 0x000fea0003800000 */
.L_x_8673:
[----:B------:R-:W1:Y:S01]  /*dd60*/  LDS R173, [R173.X4+0x1300] ;  /* 0x00130000adad7984 */ /* 0x000e620000004800 */
[----:B------:R-:W-:Y:S01]  /*dd70*/  BSSY B0, `(.L_x_8675) ;  /* 0x0000005000007945 */ /* 0x000fe20003800000 */
[----:B0-----:R-:W-:-:S02]  /*dd80*/  IADD3 R67, R100, 0xe0, RZ ;  /* 0x000000e064437810 */ /* 0x001fc40007ffe0ff */
[----:B------:R-:W-:Y:S01]  /*dd90*/  LEA.HI.SX32 R175, R175, R100, 0x1b ;  /* 0x00000064afaf7211 */ /* 0x000fe200078fdaff */
[----:B------:R-:W-:Y:S05]  /*dda0*/  @!P0 BRA `(.L_x_8676) ;  /* 0x0000001000008947 */ /* 0x000fea0003800000 */
[----:B-1----:R0:W-:Y:S02]  /*ddb0*/  RED.E.ADD.F32.FTZ.RN.STRONG.GPU [R64.64+-0xd80], R173 ;  /* 0xfff280ad4000798e */ /* 0x0021e4000c10e79e */
.L_x_8676:
[----:B------:R-:W-:Y:S05]  /*ddc0*/  BSYNC B0 ;  /* 0x0000000000007941 */ /* 0x000fea0003800000 */
.L_x_8675:
[----:B------:R-:W2:Y:S01]  /*ddd0*/  LDS R175, [R175.X4+0x1380] ;  /* 0x00138000afaf7984 */ /* 0x000ea20000004800 */
[----:B------:R-:W-:Y:S01]  /*dde0*/  BSSY B0, `(.L_x_8677) ;  /* 0x0000005000007945 */ /* 0x000fe20003800000 */
[----:B01----:R-:W-:Y:S02]  /*ddf0*/  IADD3 R173, R100, 0x100, RZ ;  /* 0x0000010064ad7810 */ /* 0x003fe40007ffe0ff */
[----:B------:R-:W-:Y:S01]  /*de00*/  LEA.HI.SX32 R67, R67, R100, 0x1b ;  /* 0x0000006443437211 */ /* 0x000fe200078fdaff */
[----:B------:R-:W-:Y:S05]  /*de10*/  @!P1 BRA `(.L_x_8678) ;  /* 0x0000001000009947 */ /* 0x000fea0003800000 */
[----:B--2---:R0:W-:Y:S02]  /*de20*/  RED.E.ADD.F32.FTZ.RN.STRONG.GPU [R64.64+-0xd00], R175 ;  /* 0xfff300af4000798e */ /* 0x0041e4000c10e79e */
.L_x_8678:
[----:B------:R-:W-:Y:S05]  /*de30*/  BSYNC B0 ;  /* 0x0000000000007941 */ /* 0x000fea0003800000 */
.L_x_8677:
[----:B------:R-:W1:Y:S01]  /*de40*/  LDS R67, [R67.X4+0x1400] ;  /* 0x0014000043437984 */ /* 0x000e620000004800 */
[----:B------:R-:W-:Y:S01]  /*de50*/  BSSY B0, `(.L_x_8679) ;  /* 0x0000005000007945 */ /* 0x000fe20003800000 */
[----:B0-2---:R-:W-:Y:S02]  /*de60*/  IADD3 R175, R100, 0x120, RZ ;  /* 0x0000012064af7810 */ /* 0x005fe40007ffe0ff */
[----:B------:R-:W-:Y:S01]  /*de70*/  LEA.HI.SX32 R173, R173, R100, 0x1b ;  /* 0x00000064adad7211 */ /* 0x000fe200078fdaff */
[----:B------:R-:W-:Y:S05]  /*de80*/  @!P2 BRA `(.L_x_8680) ;  /* 0x000000100000a947 */ /* 0x000fea0003800000 */
[----:B-1----:R0:W-:Y:S02]  /*de90*/  RED.E.ADD.F32.FTZ.RN.STRONG.GPU [R64.64+-0xc80], R67 ;  /* 0xfff380434000798e */ /* 0x0021e4000c10e79e */
.L_x_8680:
[----:B------:R-:W-:Y:S05]  /*dea0*/  BSYNC B0 ;  /* 0x0000000000007941 */ /* 0x000fea0003800000 */
.L_x_8679:
[----:B------:R-:W2:Y:S01]  /*deb0*/  LDS R173, [R173.X4+0x1480] ;  /* 0x00148000adad7984 */ /* 0x000ea20000004800 */
[----:B------:R-:W-:Y:S01]  /*dec0*/  BSSY B0, `(.L_x_8681) ;  /* 0x0000005000007945 */ /* 0x000fe20003800000 */
[----:B01----:R-:W-:-:S02]  /*ded0*/  IADD3 R67, R100, 0x140, RZ ;  /* 0x0000014064437810 */ /* 0x003fc40007ffe0ff */
[----:B------:R-:W-:Y:S01]  /*dee0*/  LEA.HI.SX32 R175, R175, R100, 0x1b ;  /* 0x00000064afaf7211 */ /* 0x000fe200078fdaff */
[----:B------:R-:W-:Y:S05]  /*def0*/  @!P3 BRA `(.L_x_8682) ;  /* 0x000000100000b947 */ /* 0x000fea0003800000 */
[----:B--2---:R0:W-:Y:S02]  /*df00*/  RED.E.ADD.F32.FTZ.RN.STRONG.GPU [R64.64+-0xc00], R173 ;  /* 0xfff400ad4000798e */ /* 0x0041e4000c10e79e */
.L_x_8682:
[----:B------:R-:W-:Y:S05]  /*df10*/  BSYNC B0 ;  /* 0x0000000000007941 */ /* 0x000fea0003800000 */
.L_x_8681:
[----:B------:R-:W1:Y:S01]  /*df20*/  LDS R175, [R175.X4+0x1500] ;  /* 0x00150000afaf7984 */ /* 0x000e620000004800 */
[----:B------:R-:W-:Y:S01]  /*df30*/  BSSY B0, `(.L_x_8683) ;  /* 0x0000004000007945 */ /* 0x000fe20003800000 */
[----:B------:R-:W-:Y:S01]  /*df40*/  LEA.HI.SX32 R67, R67, R100, 0x1b ;  /* 0x0000006443437211 */ /* 0x000fe200078fdaff */
[----:B------:R-:W-:Y:S05]  /*df50*/  @!P4 BRA `(.L_x_8684) ;  /* 0x000000100000c947 */ /* 0x000fea0003800000 */
[----:B-1----:R1:W-:Y:S02]  /*df60*/  RED.E.ADD.F32.FTZ.RN.STRONG.GPU [R64.64+-0xb80], R175 ;  /* 0xfff480af4000798e */ /* 0x0023e4000c10e79e */
.L_x_8684:
[----:B------:R-:W-:Y:S05]  /*df70*/  BSYNC B0 ;  /* 0x0000000000007941 */ /* 0x000fea0003800000 */
.L_x_8683:
[----:B------:R-:W3:Y:S01]  /*df80*/  LDS R67, [R67.X4+0x1580] ;  /* 0x0015800043437984 */ /* 0x000ee20000004800 */
[----:B------:R-:W-:Y:S01]  /*df90*/  BSSY B0, `(.L_x_8685) ;  /* 0x0000005000007945 */ /* 0x000fe20003800000 */
[C---:B0-2---:R-:W-:Y:S02]  /*dfa0*/  IADD3 R173, R100.reuse, 0x160, RZ ;  /* 0x0000016064ad7810 */ /* 0x045fe40007ffe0ff */
[----:B-1----:R-:W-:Y:S01]  /*dfb0*/  IADD3 R175, R100, 0x180, RZ ;  /* 0x0000018064af7810 */ /* 0x002fe20007ffe0ff */
[----:B------:R-:W-:Y:S05]  /*dfc0*/  @!P5 BRA `(.L_x_8686) ;  /* 0x000000100000d947 */ /* 0x000fea0003800000 */
[----:B---3--:R0:W-:Y:S02]  /*dfd0*/  RED.E.ADD.F32.FTZ.RN.STRONG.GPU [R64.64+-0xb00], R67 ;  /* 0xfff500434000798e */ /* 0x0081e4000c10e79e */
.L_x_8686:
[----:B------:R-:W-:Y:S05]  /*dfe0*/  BSYNC B0 ;  /* 0x0000000000007941 */ /* 0x000fea0003800000 */
.L_x_8685:
        /* <DEDUP_REMOVED lines=14> */
.L_x_8688:
[----:B------:R-:W-:Y:S05]  /*e0d0*/  BSYNC B0 ;  /* 0x0000000000007941 */ /* 0x000fea0003800000 */
.L_x_8687:
[----:B------:R-:W1:Y:S01]  /*e0e0*/  LDS R175, [R175.X4+0x1680] ;  /* 0x00168000afaf7984 */ /* 0x000e620000004800 */
[----:B------:R-:W-:Y:S01]  /*e0f0*/  BSSY B0, `(.L_x_8689) ;  /* 0x0000005000007945 */ /* 0x000fe20003800000 */
[----:B0-----:R-:W-:Y:S02]  /*e100*/  IADD3 R173, R100, 0x1c0, RZ ;  /* 0x000001c064ad7810 */ /* 0x001fe40007ffe0ff */
[----:B------:R-:W-:Y:S01]  /*e110*/  LEA.HI.SX32 R67, R67, R100, 0x1b ;  /* 0x0000006443437211 */ /* 0x000fe200078fdaff */
[----:B------:R-:W-:Y:S05]  /*e120*/  @!P0 BRA `(.L_x_8690) ;  /* 0x0000001000008947 */ /* 0x000fea0003800000 */
[----:B-1----:R0:W-:Y:S02]  /*e130*/  RED.E.ADD.F32.FTZ.RN.STRONG.GPU [R64.64+-0xa00], R175 ;  /* 0xfff600af4000798e */ /* 0x0021e4000c10e79e */
.L_x_8690:
[----:B------:R-:W-:Y:S05]  /*e140*/  BSYNC B0 ;  /* 0x0000000000007941 */ /* 0x000fea0003800000 */
.L_x_8689:
[----:B------:R-:W2:Y:S01]  /*e150*/  LDS R67, [R67.X4+0x1700] ;  /* 0x0017000043437984 */ /* 0x000ea20000004800 */
[----:B------:R-:W-:Y:S01]  /*e160*/  BSSY B0, `(.L_x_8691) ;  /* 0x0000005000007945 */ /* 0x000fe20003800000 */
[----:B01----:R-:W-:-:S02]  /*e170*/  IADD3 R175, R100, 0x1e0, RZ ;  /* 0x000001e064af7810 */ /* 0x003fc40007ffe0ff */
[----:B------:R-:W-:Y:S01]  /*e180*/  LEA.HI.SX32 R173, R173, R100, 0x1b ;  /* 0x00000064adad7211 */ /* 0x000fe200078fdaff */
[----:B------:R-:W-:Y:S05]  /*e190*/  @!P1 BRA `(.L_x_8692) ;  /* 0x0000001000009947 */ /* 0x000fea0003800000 */
[----:B--2---:R0:W-:Y:S02]  /*e1a0*/  RED.E.ADD.F32.FTZ.RN.STRONG.GPU [R64.64+-0x980], R67 ;  /* 0xfff680434000798e */ /* 0x0041e4000c10e79e */
.L_x_8692:
[----:B------:R-:W-:Y:S05]  /*e1b0*/  BSYNC B0 ;  /* 0x0000000000007941 */ /* 0x000fea0003800000 */
.L_x_8691:
[----:B------:R-:W1:Y:S01]  /*e1c0*/  LDS R173, [R173.X4+0x1780] ;  /* 0x00178000adad7984 */ /* 0x000e620000004800 */
[----:B------:R-:W-:Y:S01]  /*e1d0*/  BSSY B0, `(.L_x_8693) ;  /* 0x0000004000007945 */ /* 0x000fe20003800000 */
[----:B------:R-:W-:Y:S01]  /*e1e0*/  LEA.HI.SX32 R175, R175, R100, 0x1b ;  /* 0x00000064afaf7211 */ /* 0x000fe200078fdaff */
[----:B------:R-:W-:Y:S05]  /*e1f0*/  @!P2 BRA `(.L_x_8694) ;  /* 0x000000100000a947 */ /* 0x000fea0003800000 */
[----:B-1----:R1:W-:Y:S02]  /*e200*/  RED.E.ADD.F32.FTZ.RN.STRONG.GPU [R64.64+-0x900], R173 ;  /* 0xfff700ad4000798e */ /* 0x0023e4000c10e79e */
.L_x_8694:
[----:B------:R-:W-:Y:S05]  /*e210*/  BSYNC B0 ;  /* 0x0000000000007941 */ /* 0x000fea0003800000 */
.L_x_8693:
[----:B------:R-:W3:Y:S01]  /*e220*/  LDS R175, [R175.X4+0x1800] ;  /* 0x00180000afaf7984 */ /* 0x000ee20000004800 */
[C---:B------:R-:W-:Y:S01]  /*e230*/  IADD3 R66, R100.reuse, 0x200, RZ ;  /* 0x0000020064427810 */ /* 0x040fe20007ffe0ff */
[----:B------:R-:W-:Y:S01]  /*e240*/  BSSY B0, `(.L_x_8695) ;  /* 0x0000005000007945 */ /* 0x000fe20003800000 */
[----:B0-2---:R-:W-:Y:S02]  /*e250*/  IADD3 R67, R100, 0x220, RZ ;  /* 0x0000022064437810 */ /* 0x005fe40007ffe0ff */
[----:B------:R-:W-:Y:S01]  /*e260*/  LEA.HI.SX32 R66, R66, R100, 0x1b ;  /* 0x0000006442427211 */ /* 0x000fe200078fdaff */
[----:B------:R-:W-:Y:S05]  /*e270*/  @!P3 BRA `(.L_x_8696) ;  /* 0x000000100000b947 */ /* 0x000fea0003800000 */
[----:B---3--:R0:W-:Y:S02]  /*e280*/  RED.E.ADD.F32.FTZ.RN.STRONG.GPU [R64.64+-0x880], R175 ;  /* 0xfff780af4000798e */ /* 0x0081e4000c10e79e */
.L_x_8696:
[----:B------:R-:W-:Y:S05]  /*e290*/  BSYNC B0 ;  /* 0x0000000000007941 */ /* 0x000fea0003800000 */
.L_x_8695:
[----:B------:R-:W-:Y:S01]  /*e2a0*/  LEA.HI.SX32 R172, R67, R100, 0x1b ;  /* 0x0000006443ac7211 */ /* 0x000fe200078fdaff */
[----:B------:R-:W-:Y:S01]  /*e2b0*/  BSSY B0, `(.L_x_8697) ;  /* 0x0000004000007945 */ /* 0x000fe20003800000 */
[----:B------:R2:W4:Y:S01]  /*e2c0*/  LDS R67, [R66.X4+0x1880] ;  /* 0x0018800042437984 */ /* 0x0005220000004800 */
[----:B------:R-:W-:Y:S05]  /*e2d0*/  @!P4 BRA `(.L_x_8698) ;  /* 0x000000100000c947 */ /* 0x000fea0003800000 */
[----:B----4-:R4:W-:Y:S02]  /*e2e0*/  RED.E.ADD.F32.FTZ.RN.STRONG.GPU [R64.64+-0x800], R67 ;  /* 0xfff800434000798e */ /* 0x0109e4000c10e79e */
.L_x_8698:
[----:B------:R-:W-:Y:S05]  /*e2f0*/  BSYNC B0 ;  /* 0x0000000000007941 */ /* 0x000fea0003800000 */
.L_x_8697:
[----:B----4-:R4:W0:Y:S01]  /*e300*/  LDS R67, [R172.X4+0x1900] ;  /* 0x00190000ac437984 */ /* 0x0108220000004800 */
[----:B------:R-:W-:Y:S01]  /*e310*/  BSSY B0, `(.L_x_8699) ;  /* 0x0000005000007945 */ /* 0x000fe20003800000 */
[----:B-1----:R-:W-:-:S02]  /*e320*/  IADD3 R173, R100, 0x240, RZ ;  /* 0x0000024064ad7810 */ /* 0x002fc40007ffe0ff */
[----:B0--3--:R-:W-:Y:S01]  /*e330*/  IADD3 R175, R100, 0x260, RZ ;  /* 0x0000026064af7810 */ /* 0x009fe20007ffe0ff */
[----:B------:R-:W-:Y:S05]  /*e340*/  @!P5 BRA `(.L_x_8700) ;  /* 0x000000100000d947 */ /* 0x000fea0003800000 */
[----:B------:R0:W-:Y:S02]  /*e350*/  RED.E.ADD.F32.FTZ.RN.STRONG.GPU [R64.64+-0x780], R67 ;  /* 0xfff880434000798e */ /* 0x0001e4000c10e79e */
.L_x_8700:
[----:B------:R-:W-:Y:S05]  /*e360*/  BSYNC B0 ;  /* 0x0000000000007941 */ /* 0x000fea0003800000 */
.L_x_8699:
        /* <DEDUP_REMOVED lines=14> */
.L_x_8702:
[----:B------:R-:W-:Y:S05]  /*e450*/  BSYNC B0 ;  /* 0x0000000000007941 */ /* 0x000fea0003800000 */
.L_x_8701:
[----:B------:R-:W1:Y:S01]  /*e460*/  LDS R175, [R175.X4+0x1a00] ;  /* 0x001a0000afaf7984 */ /* 0x000e620000004800 */
[----:B------:R-:W-:Y:S01]  /*e470*/  BSSY B0, `(.L_x_8703) ;  /* 0x0000005000007945 */ /* 0x000fe20003800000 */
[----:B0-----:R-:W-:-:S02]  /*e480*/  IADD3 R173, R100, 0x2a0, RZ ;  /* 0x000002a064ad7810 */ /* 0x001fc40007ffe0ff */
[----:B------:R-:W-:Y:S01]  /*e490*/  LEA.HI.SX32 R67, R67, R100, 0x1b ;  /* 0x0000006443437211 */ /* 0x000fe200078fdaff */
[----:B------:R-:W-:Y:S05]  /*e4a0*/  @!P0 BRA `(.L_x_8704) ;  /* 0x0000001000008947 */ /* 0x000fea0003800000 */
[----:B-1----:R0:W-:Y:S02]  /*e4b0*/  RED.E.ADD.F32.FTZ.RN.STRONG.GPU [R64.64+-0x680], R175 ;  /* 0xfff980af4000798e */ /* 0x0021e4000c10e79e */
.L_x_8704:
[----:B------:R-:W-:Y:S05]  /*e4c0*/  BSYNC B0 ;  /* 0x0000000000007941 */ /* 0x000fea0003800000 */
.L_x_8703:
[----:B------:R-:W3:Y:S01]  /*e4d0*/  LDS R67, [R67.X4+0x1a80] ;  /* 0x001a800043437984 */ /* 0x000ee20000004800 */
[----:B------:R-:W-:Y:S01]  /*e4e0*/  BSSY B0, `(.L_x_8705) ;  /* 0x0000005000007945 */ /* 0x000fe20003800000 */
[----:B01----:R-:W-:Y:S02]  /*e4f0*/  IADD3 R175, R100, 0x2c0, RZ ;  /* 0x000002c064af7810 */ /* 0x003fe40007ffe0ff */
[----:B------:R-:W-:Y:S01]  /*e500*/  LEA.HI.SX32 R173, R173, R100, 0x1b ;  /* 0x00000064adad7211 */ /* 0x000fe200078fdaff */
[----:B------:R-:W-:Y:S05]  /*e510*/  @!P1 BRA `(.L_x_8706) ;  /* 0x0000001000009947 */ /* 0x000fea0003800000 */
[----:B---3--:R0:W-:Y:S02]  /*e520*/  RED.E.ADD.F32.FTZ.RN.STRONG.GPU [R64.64+-0x600], R67 ;  /* 0xfffa00434000798e */ /* 0x0081e4000c10e79e */
.L_x_8706:
[----:B------:R-:W-:Y:S05]  /*e530*/  BSYNC B0 ;  /* 0x0000000000007941 */ /* 0x000fea0003800000 */
.L_x_8705:
[----:B------:R-:W1:Y:S01]  /*e540*/  LDS R173, [R173.X4+0x1b00] ;  /* 0x001b0000adad7984 */ /* 0x000e620000004800 */
[----:B------:R-:W-:Y:S01]  /*e550*/  BSSY B0, `(.L_x_8707) ;  /* 0x0000005000007945 */ /* 0x000fe20003800000 */
[----:B0--3--:R-:W-:Y:S02]  /*e560*/  IADD3 R67, R100, 0x2e0, RZ ;  /* 0x000002e064437810 */ /* 0x009fe40007ffe0ff */
[----:B------:R-:W-:Y:S01]  /*e570*/  LEA.HI.SX32 R175, R175, R100, 0x1b ;  /* 0x00000064afaf7211 */ /* 0x000fe200078fdaff */
[----:B------:R-:W-:Y:S05]  /*e580*/  @!P2 BRA `(.L_x_8708) ;  /* 0x000000100000a947 */ /* 0x000fea0003800000 */
[----:B-1----:R0:W-:Y:S02]  /*e590*/  RED.E.ADD.F32.FTZ.RN.STRONG.GPU [R64.64+-0x580], R173 ;  /* 0xfffa80ad4000798e */ /* 0x0021e4000c10e79e */
.L_x_8708:
[----:B------:R-:W-:Y:S05]  /*e5a0*/  BSYNC B0 ;  /* 0x0000000000007941 */ /* 0x000fea0003800000 */
.L_x_8707:
[----:B------:R-:W3:Y:S01]  /*e5b0*/  LDS R175, [R175.X4+0x1b80] ;  /* 0x001b8000afaf7984 */ /* 0x000ee20000004800 */
[----:B------:R-:W-:Y:S01]  /*e5c0*/  BSSY B0, `(.L_x_8709) ;  /* 0x0000005000007945 */ /* 0x000fe20003800000 */
[----:B01----:R-:W-:-:S02]  /*e5d0*/  IADD3 R173, R100, 0x300, RZ ;  /* 0x0000030064ad7810 */ /* 0x003fc40007ffe0ff */
[----:B------:R-:W-:Y:S01]  /*e5e0*/  LEA.HI.SX32 R67, R67, R100, 0x1b ;  /* 0x0000006443437211 */ /* 0x000fe200078fdaff */
[----:B------:R-:W-:Y:S05]  /*e5f0*/  @!P3 BRA `(.L_x_8710) ;  /* 0x000000100000b947 */ /* 0x000fea0003800000 */
[----:B---3--:R0:W-:Y:S02]  /*e600*/  RED.E.ADD.F32.FTZ.RN.STRONG.GPU [R64.64+-0x500], R175 ;  /* 0xfffb00af4000798e */ /* 0x0081e4000c10e79e */
.L_x_8710:
[----:B------:R-:W-:Y:S05]  /*e610*/  BSYNC B0 ;  /* 0x0000000000007941 */ /* 0x000fea0003800000 */
.L_x_8709:
[----:B------:R-:W1:Y:S01]  /*e620*/  LDS R67, [R67.X4+0x1c00] ;  /* 0x001c000043437984 */ /* 0x000e620000004800 */
[----:B------:R-:W-:Y:S01]  /*e630*/  BSSY B0, `(.L_x_8711) ;  /* 0x0000004000007945 */ /* 0x000fe20003800000 */
[----:B------:R-:W-:Y:S01]  /*e640*/  LEA.HI.SX32 R173, R173, R100, 0x1b ;  /* 0x00000064adad7211 */ /* 0x000fe200078fdaff */
[----:B------:R-:W-:Y:S05]  /*e650*/  @!P4 BRA `(.L_x_8712) ;  /* 0x000000100000c947 */ /* 0x000fea0003800000 */
[----:B-1----:R1:W-:Y:S02]  /*e660*/  RED.E.ADD.F32.FTZ.RN.STRONG.GPU [R64.64+-0x480], R67 ;  /* 0xfffb80434000798e */ /* 0x0023e4000c10e79e */
.L_x_8712:
[----:B------:R-:W-:Y:S05]  /*e670*/  BSYNC B0 ;  /* 0x0000000000007941 */ /* 0x000fea0003800000 */
.L_x_8711:
[----:B------:R-:W0:Y:S01]  /*e680*/  LDS R173, [R173.X4+0x1c80] ;  /* 0x001c8000adad7984 */ /* 0x000e220000004800 */
[----:B------:R-:W-:Y:S01]  /*e690*/  BSSY B0, `(.L_x_8713) ;  /* 0x0000005000007945 */ /* 0x000fe20003800000 */
[C---:B-1----:R-:W-:Y:S02]  /*e6a0*/  IADD3 R67, R100.reuse, 0x320, RZ ;  /* 0x0000032064437810 */ /* 0x042fe40007ffe0ff */
[----:B0--3--:R-:W-:Y:S01]  /*e6b0*/  IADD3 R175, R100, 0x340, RZ ;  /* 0x0000034064af7810 */ /* 0x009fe20007ffe0ff */
[----:B------:R-:W-:Y:S05]  /*e6c0*/  @!P5 BRA `(.L_x_8714) ;  /* 0x000000100000d947 */ /* 0x000fea0003800000 */
[----:B------:R0:W-:Y:S02]  /*e6d0*/  RED.E.ADD.F32.FTZ.RN.STRONG.GPU [R64.64+-0x400], R173 ;  /* 0xfffc00ad4000798e */ /* 0x0001e4000c10e79e */
.L_x_8714:
[----:B------:R-:W-:Y:S05]  /*e6e0*/  BSYNC B0 ;  /* 0x0000000000007941 */ /* 0x000fea0003800000 */
.L_x_8713:
        /* <DEDUP_REMOVED lines=14> */
.L_x_8716:
[----:B------:R-:W-:Y:S05]  /*e7d0*/  BSYNC B0 ;  /* 0x0000000000007941 */ /* 0x000fea0003800000 */
.L_x_8715:
[----:B------:R-:W1:Y:S01]  /*e7e0*/  LDS R175, [R175.X4+0x1d80] ;  /* 0x001d8000afaf7984 */ /* 0x000e620000004800 */
[----:B------:R-:W-:Y:S01]  /*e7f0*/  BSSY B0, `(.L_x_8717) ;  /* 0x0000005000007945 */ /* 0x000fe20003800000 */
[----:B0-----:R-:W-:Y:S02]  /*e800*/  IADD3 R67, R100, 0x380, RZ ;  /* 0x0000038064437810 */ /* 0x001fe40007ffe0ff */
[----:B------:R-:W-:Y:S01]  /*e810*/  LEA.HI.SX32 R173, R173, R100, 0x1b ;  /* 0x00000064adad7211 */ /* 0x000fe200078fdaff */
[----:B------:R-:W-:Y:S05]  /*e820*/  @!P0 BRA `(.L_x_8718) ;  /* 0x0000001000008947 */ /* 0x000fea0003800000 */
[----:B-1----:R0:W-:Y:S02]  /*e830*/  RED.E.ADD.F32.FTZ.RN.STRONG.GPU [R64.64+-0x300], R175 ;  /* 0xfffd00af4000798e */ /* 0x0021e4000c10e79e */
.L_x_8718:
[----:B------:R-:W-:Y:S05]  /*e840*/  BSYNC B0 ;  /* 0x0000000000007941 */ /* 0x000fea0003800000 */
.L_x_8717:
[----:B------:R-:W3:Y:S01]  /*e850*/  LDS R173, [R173.X4+0x1e00] ;  /* 0x001e0000adad7984 */ /* 0x000ee20000004800 */
[----:B------:R-:W-:Y:S01]  /*e860*/  BSSY B0, `(.L_x_8719) ;  /* 0x0000005000007945 */ /* 0x000fe20003800000 */
[----:B------:R-:W-:-:S02]  /*e870*/  IADD3 R147, R100, 0x3a0, RZ ;  /* 0x000003a064937810 */ /* 0x000fc40007ffe0ff */
[----:B------:R-:W-:Y:S01]  /*e880*/  LEA.HI.SX32 R67, R67, R100, 0x1b ;  /* 0x0000006443437211 */ /* 0x000fe200078fdaff */
[----:B------:R-:W-:Y:S05]  /*e890*/  @!P1 BRA `(.L_x_8720) ;  /* 0x0000001000009947 */ /* 0x000fea0003800000 */
[----:B---3--:R3:W-:Y:S02]  /*e8a0*/  RED.E.ADD.F32.FTZ.RN.STRONG.GPU [R64.64+-0x280], R173 ;  /* 0xfffd80ad4000798e */ /* 0x0087e4000c10e79e */
.L_x_8720:
[----:B------:R-:W-:Y:S05]  /*e8b0*/  BSYNC B0 ;  /* 0x0000000000007941 */ /* 0x000fea0003800000 */
.L_x_8719:
[----:B------:R-:W0:Y:S01]  /*e8c0*/  LDS R67, [R67.X4+0x1e80] ;  /* 0x001e800043437984 */ /* 0x000e220000004800 */
[----:B------:R-:W-:Y:S01]  /*e8d0*/  BSSY B0, `(.L_x_8721) ;  /* 0x0000005000007945 */ /* 0x000fe20003800000 */
[----:B---3--:R-:W-:Y:S02]  /*e8e0*/  IADD3 R173, R100, 0x3c0, RZ ;  /* 0x000003c064ad7810 */ /* 0x008fe40007ffe0ff */
[----:B------:R-:W-:Y:S01]  /*e8f0*/  LEA.HI.SX32 R147, R147, R100, 0x1b ;  /* 0x0000006493937211 */ /* 0x000fe200078fdaff */
[----:B------:R-:W-:Y:S05]  /*e900*/  @!P2 BRA `(.L_x_8722) ;  /* 0x000000100000a947 */ /* 0x000fea0003800000 */
[----:B0-----:R0:W-:Y:S02]  /*e910*/  RED.E.ADD.F32.FTZ.RN.STRONG.GPU [R64.64+-0x200], R67 ;  /* 0xfffe00434000798e */ /* 0x0011e4000c10e79e */
.L_x_8722:
[----:B------:R-:W-:Y:S05]  /*e920*/  BSYNC B0 ;  /* 0x0000000000007941 */ /* 0x000fea0003800000 */
.L_x_8721:
[----:B------:R-:W3:Y:S01]  /*e930*/  LDS R147, [R147.X4+0x1f00] ;  /* 0x001f000093937984 */ /* 0x000ee20000004800 */
[----:B------:R-:W-:Y:S01]  /*e940*/  BSSY B0, `(.L_x_8723) ;  /* 0x0000005000007945 */ /* 0x000fe20003800000 */
[----:B0-----:R-:W-:Y:S02]  /*e950*/  IADD3 R67, R100, 0x3e0, RZ ;  /* 0x000003e064437810 */ /* 0x001fe40007ffe0ff */
[----:B------:R-:W-:Y:S01]  /*e960*/  LEA.HI.SX32 R173, R173, R100, 0x1b ;  /* 0x00000064adad7211 */ /* 0x000fe200078fdaff */
[----:B------:R-:W-:Y:S05]  /*e970*/  @!P3 BRA `(.L_x_8724) ;  /* 0x000000100000b947 */ /* 0x000fea0003800000 */
[----:B---3--:R0:W-:Y:S02]  /*e980*/  RED.E.ADD.F32.FTZ.RN.STRONG.GPU [R64.64+-0x180], R147 ;  /* 0xfffe80934000798e */ /* 0x0081e4000c10e79e */
.L_x_8724:
[----:B------:R-:W-:Y:S05]  /*e990*/  BSYNC B0 ;  /* 0x0000000000007941 */ /* 0x000fea0003800000 */
.L_x_8723:
[----:B------:R-:W0:Y:S01]  /*e9a0*/  LDS R173, [R173.X4+0x1f80] ;  /* 0x001f8000adad7984 */ /* 0x000e220000004800 */
[----:B------:R-:W-:Y:S01]  /*e9b0*/  BSSY B0, `(.L_x_8725) ;  /* 0x0000004000007945 */ /* 0x000fe20003800000 */
[----:B------:R-:W-:Y:S01]  /*e9c0*/  LEA.HI.SX32 R67, R67, R100, 0x1b ;  /* 0x0000006443437211 */ /* 0x000fe200078fdaff */
[----:B------:R-:W-:Y:S05]  /*e9d0*/  @!P4 BRA `(.L_x_8726) ;  /* 0x000000100000c947 */ /* 0x000fea0003800000 */
[----:B0-----:R0:W-:Y:S02]  /*e9e0*/  RED.E.ADD.F32.FTZ.RN.STRONG.GPU [R64.64+-0x100], R173 ;  /* 0xffff00ad4000798e */ /* 0x0011e4000c10e79e */
.L_x_8726:
[----:B------:R-:W-:Y:S05]  /*e9f0*/  BSYNC B0 ;  /* 0x0000000000007941 */ /* 0x000fea0003800000 */
.L_x_8725:
[----:B------:R-:W2:Y:S01]  /*ea00*/  LDS R67, [R67.X4+0x2000] ;  /* 0x0020000043437984 */ /* 0x000ea20000004800 */
[----:B------:R-:W-:Y:S01]  /*ea10*/  BSSY B0, `(.L_x_8727) ;  /* 0x0000003000007945 */ /* 0x000fe20003800000 */
[----:B------:R-:W-:Y:S05]  /*ea20*/  @!P5 BRA `(.L_x_8728) ;  /* 0x000000100000d947 */ /* 0x000fea0003800000 */
[----:B--2---:R2:W-:Y:S02]  /*ea30*/  RED.E.ADD.F32.FTZ.RN.STRONG.GPU [R64.64+-0x80], R67 ;  /* 0xffff80434000798e */ /* 0x0045e4000c10e79e */
.L_x_8728:
[----:B------:R-:W-:Y:S05]  /*ea40*/  BSYNC B0 ;  /* 0x0000000000007941 */ /* 0x000fea0003800000 */
.L_x_8727:
        /* <DEDUP_REMOVED lines=15> */
[----:B------:R-:W-:Y:S01]  /*eb40*/  FMUL.FTZ R144, R219, R144 ;  /* 0x00000090db907220 */ /* 0x000fe20000410000 */
[----:B------:R-:W-:Y:S01]  /*eb50*/  BSSY B0, `(.L_x_8729) ;  /* 0x0000083000007945 */ /* 0x000fe20003800000 */
[----:B------:R-:W-:-:S02]  /*eb60*/  FADD.FTZ R21, R104, R21 ;  /* 0x0000001568157221 */ /* 0x000fc40000010000 */
[----:B------:R-:W-:Y:S02]  /*eb70*/  FFMA.FTZ R142, R142, R107, R144 ;  /* 0x0000006b8e8e7223 */ /* 0x000fe40000010090 */
[----:B------:R-:W-:Y:S02]  /*eb80*/  FADD.FTZ R15, R108, R15 ;  /* 0x0000000f6c0f7221 */ /* 0x000fe40000010000 */
[----:B------:R-:W-:Y:S02]  /*eb90*/  FMUL.FTZ R148, R103, R148 ;  /* 0x0000009467947220 */ /* 0x000fe40000410000 */
[----:B----4-:R-:W-:Y:S02]  /*eba0*/  @!P0 FADD.FTZ R65, R65, R172 ;  /* 0x000000ac41418221 */ /* 0x010fe40000010000 */
[----:B------:R-:W-:Y:S02]  /*ebb0*/  FMUL.FTZ R138, R217, R138 ;  /* 0x0000008ad98a7220 */ /* 0x000fe40000410000 */
[----:B0-----:R-:W-:Y:S01]  /*ebc0*/  @!P0 FADD.FTZ R66, R66, R173 ;  /* 0x000000ad42428221 */ /* 0x001fe20000010000 */
[----:B------:R-:W0:Y:S01]  /*ebd0*/  SHFL.DOWN PT, R170, R65, 0x2, 0x1f ;  /* 0x08401f0041aa7f89 */ /* 0x000e2200000e0000 */
[----:B------:R-:W-:-:S02]  /*ebe0*/  FFMA.FTZ R102, R102, R137, R138 ;  /* 0x0000008966667223 */ /* 0x000fc4000001008a */
[----:B--2---:R-:W-:Y:S02]  /*ebf0*/  @!P0 FADD.FTZ R67, R67, R176 ;  /* 0x000000b043438221 */ /* 0x004fe40000010000 */
[----:B------:R-:W-:Y:S02]  /*ec00*/  FFMA.FTZ R146, R146, R133, R148 ;  /* 0x0000008592927223 */ /* 0x000fe40000010094 */
[----:B---3--:R-:W-:Y:S01]  /*ec10*/  @!P0 FADD.FTZ R64, R64, R147 ;  /* 0x0000009340408221 */ /* 0x008fe20000010000 */
[----:B------:R-:W2:Y:S01]  /*ec20*/  SHFL.DOWN PT, R168, R67, 0x2, 0x1f ;  /* 0x08401f0043a87f89 */ /* 0x000ea200000e0000 */
[----:B------:R-:W-:Y:S01]  /*ec30*/  ISETP.GT.AND P0, PT, R99, 0x1d, PT ;  /* 0x0000001d6300780c */ /* 0x000fe20003f04270 */
[----:B------:R-:W-:Y:S02]  /*ec40*/  FMUL.FTZ R131, R216, R131 ;  /* 0x00000083d8837220 */ /* 0x000fe40000410000 */
[----:B------:R-:W3:Y:S01]  /*ec50*/  SHFL.DOWN PT, R147, R66, 0x2, 0x1f ;  /* 0x08401f0042937f89 */ /* 0x000ee200000e0000 */
[----:B------:R-:W-:-:S02]  /*ec60*/  FMUL.FTZ R149, R214, R149 ;  /* 0x00000095d6957220 */ /* 0x000fc40000410000 */
[----:B------:R-:W-:Y:S01]  /*ec70*/  FFMA.FTZ R105, R105, R150, R131 ;  /* 0x0000009669697223 */ /* 0x000fe20000010083 */
[----:B------:R-:W4:Y:S01]  /*ec80*/  SHFL.DOWN PT, R101, R64, 0x2, 0x1f ;  /* 0x08401f0040657f89 */ /* 0x000f2200000e0000 */
[----:B------:R-:W-:Y:S02]  /*ec90*/  FFMA.FTZ R149, R155, R136, R149 ;  /* 0x000000889b957223 */ /* 0x000fe40000010095 */
[----:B------:R-:W-:Y:S02]  /*eca0*/  FMUL.FTZ R113, R212, R113 ;  /* 0x00000071d4717220 */ /* 0x000fe40000410000 */
[----:B------:R-:W-:Y:S02]  /*ecb0*/  FMUL.FTZ R114, R211, R114 ;  /* 0x00000072d3727220 */ /* 0x000fe40000410000 */
[----:B------:R-:W-:Y:S02]  /*ecc0*/  FFMA.FTZ R69, R69, R132, R113 ;  /* 0x0000008445457223 */ /* 0x000fe40000010071 */
[----:B0-----:R-:W-:-:S02]  /*ecd0*/  @!P0 FADD.FTZ R65, R65, R170 ;  /* 0x000000aa41418221 */ /* 0x001fc40000010000 */
[----:B------:R-:W-:Y:S02]  /*ece0*/  FFMA.FTZ R114, R116, R121, R114 ;  /* 0x0000007974727223 */ /* 0x000fe40000010072 */
[----:B------:R-:W-:Y:S02]  /*ecf0*/  FMUL.FTZ R139, R210, R139 ;  /* 0x0000008bd28b7220 */ /* 0x000fe40000410000 */
[----:B------:R-:W-:Y:S02]  /*ed00*/  FMUL.FTZ R156, R209, R156 ;  /* 0x0000009cd19c7220 */ /* 0x000fe40000410000 */
[----:B--2---:R-:W-:Y:S02]  /*ed10*/  @!P0 FADD.FTZ R67, R67, R168 ;  /* 0x000000a843438221 */ /* 0x004fe40000010000 */
[----:B------:R-:W0:Y:S01]  /*ed20*/  SHFL.DOWN PT, R168, R65, 0x4, 0x1f ;  /* 0x08801f0041a87f89 */ /* 0x000e2200000e0000 */
[----:B---3--:R-:W-:Y:S02]  /*ed30*/  @!P0 FADD.FTZ R66, R66, R147 ;  /* 0x0000009342428221 */ /* 0x008fe40000010000 */
[----:B------:R-:W-:Y:S01]  /*ed40*/  FFMA.FTZ R139, R157, R124, R139 ;  /* 0x0000007c9d8b7223 */ /* 0x000fe2000001008b */
[----:B------:R-:W2:Y:S01]  /*ed50*/  SHFL.DOWN PT, R170, R67, 0x4, 0x1f ;  /* 0x08801f0043aa7f89 */ /* 0x000ea200000e0000 */
[----:B----4-:R-:W-:Y:S01]  /*ed60*/  @!P0 FADD.FTZ R64, R64, R101 ;  /* 0x0000006540408221 */ /* 0x010fe20000010000 */
[----:B------:R-:W-:Y:S01]  /*ed70*/  ISETP.GT.AND P0, PT, R99, 0x1b, PT ;  /* 0x0000001b6300780c */ /* 0x000fe20003f04270 */
[----:B------:R-:W-:Y:S01]  /*ed80*/  FFMA.FTZ R101, R75, R198, R142 ;  /* 0x000000c64b657223 */ /* 0x000fe2000001008e */
[----:B------:R-:W3:Y:S01]  /*ed90*/  SHFL.DOWN PT, R163, R66, 0x4, 0x1f ;  /* 0x08801f0042a37f89 */ /* 0x000ee200000e0000 */
[----:B------:R-:W-:-:S02]  /*eda0*/  FFMA.FTZ R156, R164, R117, R156 ;  /* 0x00000075a49c7223 */ /* 0x000fc4000001009c */
[----:B------:R-:W-:Y:S01]  /*edb0*/  FADD.FTZ R14, R101, R14 ;  /* 0x0000000e650e7221 */ /* 0x000fe20000010000 */
[----:B------:R-:W4:Y:S01]  /*edc0*/  SHFL.DOWN PT, R147, R64, 0x4, 0x1f ;  /* 0x08801f0040937f89 */ /* 0x000f2200000e0000 */
[----:B------:R-:W-:Y:S02]  /*edd0*/  FFMA.FTZ R101, R77, R192, R102 ;  /* 0x000000c04d657223 */ /* 0x000fe40000010066 */
[----:B------:R-:W-:Y:S02]  /*ede0*/  FFMA.FTZ R102, R78, R189, R105 ;  /* 0x000000bd4e667223 */ /* 0x000fe40000010069 */
[----:B------:R-:W-:Y:S02]  /*edf0*/  FADD.FTZ R12, R101, R12 ;  /* 0x0000000c650c7221 */ /* 0x000fe40000010000 */
[----:B------:R-:W-:Y:S02]  /*ee00*/  FFMA.FTZ R101, R73, R202, R146 ;  /* 0x000000ca49657223 */ /* 0x000fe40000010092 */
[----:B------:R-:W-:-:S02]  /*ee10*/  FADD.FTZ R11, R102, R11 ;  /* 0x0000000b660b7221 */ /* 0x000fc40000010000 */
[----:B------:R-:W-:Y:S02]  /*ee20*/  FADD.FTZ R16, R101, R16 ;  /* 0x0000001065107221 */ /* 0x000fe40000010000 */
[----:B0-----:R-:W-:Y:S02]  /*ee30*/  @!P0 FADD.FTZ R65, R65, R168 ;  /* 0x000000a841418221 */ /* 0x001fe40000010000 */
[----:B------:R-:W-:Y:S02]  /*ee40*/  FFMA.FTZ R102, R80, R183, R149 ;  /* 0x000000b750667223 */ /* 0x000fe40000010095 */
[----:B--2---:R-:W-:Y:S01]  /*ee50*/  @!P0 FADD.FTZ R67, R67, R170 ;  /* 0x000000aa43438221 */ /* 0x004fe20000010000 */
[----:B------:R-:W0:Y:S01]  /*ee60*/  SHFL.DOWN PT, R104, R65, 0x8, 0x1f ;  /* 0x09001f0041687f89 */ /* 0x000e2200000e0000 */
[----:B------:R-:W-:Y:S02]  /*ee70*/  FADD.FTZ R9, R102, R9 ;  /* 0x0000000966097221 */ /* 0x000fe40000010000 */
        /* <DEDUP_REMOVED lines=8> */
[----:B------:R-:W-:Y:S02]  /*ef00*/  FMUL.FTZ R141, R218, R141 ;  /* 0x0000008dda8d7220 */ /* 0x000fe40000410000 */
[----:B------:R-:W-:Y:S02]  /*ef10*/  FMUL.FTZ R152, R215, R152 ;  /* 0x00000098d7987220 */ /* 0x000fe40000410000 */
[----:B------:R-:W-:-:S02]  /*ef20*/  FMUL.FTZ R154, R213, R154 ;  /* 0x0000009ad59a7220 */ /* 0x000fc40000410000 */
[----:B------:R-:W-:Y:S02]  /*ef30*/  FMUL.FTZ R159, R208, R159 ;  /* 0x0000009fd09f7220 */ /* 0x000fe40000410000 */
[----:B------:R-:W-:Y:S02]  /*ef40*/  FMUL.FTZ R68, R207, R68 ;  /* 0x00000044cf447220 */ /* 0x000fe40000410000 */
[----:B------:R-:W-:Y:S02]  /*ef50*/  FMUL.FTZ R158, R169, R158 ;  /* 0x0000009ea99e7220 */ /* 0x000fe40000410000 */
[----:B0-----:R-:W-:Y:S02]  /*ef60*/  @!P0 FADD.FTZ R65, R65, R104 ;  /* 0x0000006841418221 */ /* 0x001fe40000010000 */
[----:B------:R-:W-:Y:S02]  /*ef70*/  FADD.FTZ R7, R102, R7 ;  /* 0x0000000766077221 */ /* 0x000fe40000010000 */
[----:B--2---:R-:W-:Y:S01]  /*ef80*/  @!P0 FADD.FTZ R67, R67, R108 ;  /* 0x0000006c43438221 */ /* 0x004fe20000010000 */
[----:B------:R-:W0:Y:S01]  /*ef90*/  SHFL.DOWN PT, R104, R65, 0x10, 0x1f ;  /* 0x0a001f0041687f89 */ /* 0x000e2200000e0000 */
[----:B------:R-:W-:-:S02]  /*efa0*/  FADD.FTZ R6, R69, R6 ;  /* 0x0000000645067221 */ /* 0x000fc40000010000 */
[----:B---3--:R-:W-:Y:S01]  /*efb0*/  @!P0 FADD.FTZ R66, R66, R107 ;  /* 0x0000006b42428221 */ /* 0x008fe20000010000 */
[----:B------:R-:W2:Y:S01]  /*efc0*/  SHFL.DOWN PT, R108, R67, 0x10, 0x1f ;  /* 0x0a001f00436c7f89 */ /* 0x000ea200000e0000 */
[----:B------:R-:W-:Y:S02]  /*efd0*/  FFMA.FTZ R102, R84, R171, R139 ;  /* 0x000000ab54667223 */ /* 0x000fe4000001008b */
[----:B----4-:R-:W-:Y:S01]  /*efe0*/  @!P0 FADD.FTZ R64, R64, R103 ;  /* 0x0000006740408221 */ /* 0x010fe20000010000 */
[----:B------:R-:W-:Y:S01]  /*eff0*/  ISETP.GT.AND P0, PT, R99, 0xf, PT ;  /* 0x0000000f6300780c */ /* 0x000fe20003f04270 */
[----:B------:R-:W3:Y:S01]  /*f000*/  SHFL.DOWN PT, R103, R66, 0x10, 0x1f ;  /* 0x0a001f0042677f89 */ /* 0x000ee200000e0000 */
[----:B------:R-:W-:Y:S02]  /*f010*/  FFMA.FTZ R69, R85, R226, R156 ;  /* 0x000000e255457223 */ /* 0x000fe4000001009c */
[----:B------:R-:W-:Y:S01]  /*f020*/  FFMA.FTZ R140, R140, R237, R141 ;  /* 0x000000ed8c8c7223 */ /* 0x000fe2000001008d */
[----:B------:R-:W4:Y:S01]  /*f030*/  SHFL.DOWN PT, R101, R64, 0x10, 0x1f ;  /* 0x0a001f0040657f89 */ /* 0x000f2200000e0000 */
[----:B------:R-:W-:-:S02]  /*f040*/  FFMA.FTZ R151, R151, R240, R152 ;  /* 0x000000f097977223 */ /* 0x000fc40000010098 */
[----:B------:R-:W-:Y:S02]  /*f050*/  FFMA.FTZ R153, R153, R242, R154 ;  /* 0x000000f299997223 */ /* 0x000fe4000001009a */
[----:B------:R-:W-:Y:S02]  /*f060*/  FFMA.FTZ R159, R161, R120, R159 ;  /* 0x00000078a19f7223 */ /* 0x000fe4000001009f */
[----:B------:R-:W-:Y:S02]  /*f070*/  FFMA.FTZ R68, R162, R109, R68 ;  /* 0x0000006da2447223 */ /* 0x000fe40000010044 */
[----:B------:R-:W-:Y:S02]  /*f080*/  FFMA.FTZ R158, R160, R249, R158 ;  /* 0x000000f9a09e7223 */ /* 0x000fe4000001009e */
[----:B0-----:R-:W-:Y:S02]  /*f090*/  @!P0 FADD.FTZ R65, R65, R104 ;  /* 0x0000006841418221 */ /* 0x001fe40000010000 */
[----:B------:R-:W-:-:S02]  /*f0a0*/  FADD.FTZ R5, R102, R5 ;  /* 0x0000000566057221 */ /* 0x000fc40000010000 */
[----:B--2---:R-:W-:Y:S02]  /*f0b0*/  @!P0 FADD.FTZ R67, R67, R108 ;  /* 0x0000006c43438221 */ /* 0x004fe40000010000 */
[----:B------:R-:W-:Y:S02]  /*f0c0*/  FADD.FTZ R4, R69, R4 ;  /* 0x0000000445047221 */ /* 0x000fe40000010000 */
[----:B------:R-:W-:Y:S02]  /*f0d0*/  FFMA.FTZ R140, R76, R195, R140 ;  /* 0x000000c34c8c7223 */ /* 0x000fe4000001008c */
[----:B---3--:R-:W-:Y:S02]  /*f0e0*/  @!P0 FADD.FTZ R66, R66, R103 ;  /* 0x0000006742428221 */ /* 0x008fe40000010000 */
[----:B------:R-:W-:Y:S02]  /*f0f0*/  FFMA.FTZ R151, R79, R186, R151 ;  /* 0x000000ba4f977223 */ /* 0x000fe40000010097 */
[----:B----4-:R-:W-:-:S02]  /*f100*/  @!P0 FADD.FTZ R64, R64, R101 ;  /* 0x0000006540408221 */ /* 0x010fc40000010000 */
[----:B------:R-:W-:Y:S02]  /*f110*/  FFMA.FTZ R153, R81, R180, R153 ;  /* 0x000000b451997223 */ /* 0x000fe40000010099 */
[----:B------:R-:W-:Y:S01]  /*f120*/  FFMA.FTZ R102, R86, R71, R159 ;  /* 0x0000004756667223 */ /* 0x000fe2000001009f */
[----:B------:R0:W-:Y:S01]  /*f130*/  @!P1 STS.128 [0x2110], R64 ;  /* 0x00211040ff009388 */ /* 0x0001e20000000c00 */
        /* <DEDUP_REMOVED lines=36> */
.L_x_8730:
[----:B0-----:R-:W-:Y:S05]  /*f380*/  BSYNC B0 ;  /* 0x0000000000007941 */ /* 0x001fea0003800000 */
.L_x_8729:
        /* <DEDUP_REMOVED lines=8> */
.L_x_8652:
[----:B0-----:R0:W2:Y:S01]  /*f410*/  LDL.LU R64, [R1] ;  /* 0x0000000001407983 */ /* 0x0010a20000300800 */
[C---:B------:R-:W-:Y:S01]  /*f420*/  ISETP.GE.AND P1, PT, R98.reuse, UR29, PT ;  /* 0x0000001d62007c0c */ /* 0x040fe2000bf26270 */
[----:B------:R-:W-:Y:S01]  /*f430*/  CS2R R48, SRZ ;  /* 0x0000000000307805 */ /* 0x000fe2000001ff00 */
[C---:B------:R-:W-:Y:S01]  /*f440*/  LOP3.LUT R46, R98.reuse, 0x20, RZ, 0xfc, !PT ;  /* 0x00000020622e7812 */ /* 0x040fe200078efcff */
[----:B------:R-:W-:Y:S01]  /*f450*/  BAR.SYNC.DEFER_BLOCKING 0x0 ;  /* 0x0000000000007b1d */ /* 0x000fe20000010000 */
[C---:B------:R-:W-:Y:S01]  /*f460*/  LOP3.LUT R47, R98.reuse, 0x40, RZ, 0xfc, !PT ;  /* 0x00000040622f7812 */ /* 0x040fe200078efcff */
[----:B------:R-:W-:Y:S01]  /*f470*/  CS2R R50, SRZ ;  /* 0x0000000000327805 */ /* 0x000fe2000001ff00 */
[----:B------:R-:W-:Y:S01]  /*f480*/  LOP3.LUT R33, R98, 0x60, RZ, 0xfc, !PT ;  /* 0x0000006062217812 */ /* 0x000fe200078efcff */
[----:B------:R-:W-:Y:S01]  /*f490*/  CS2R R52, SRZ ;  /* 0x0000000000347805 */ /* 0x000fe2000001ff00 */
[----:B------:R-:W-:Y:S01]  /*f4a0*/  ISETP.GE.AND P2, PT, R46, UR29, PT ;  /* 0x0000001d2e007c0c */ /* 0x000fe2000bf46270 */
        /* <DEDUP_REMOVED lines=13> */
[C---:B------:R-:W-:Y:S01]  /*f580*/  LOP3.LUT R41, R98.reuse, 0x160, RZ, 0xfc, !PT ;  /* 0x0000016062297812 */ /* 0x040fe200078efcff */
[----:B------:R-:W4:Y:S01]  /*f590*/  @!P3 LDG.E R48, [R128.64+0x100] ;  /* 0x0001001e8030b981 */ /* 0x000f22000c1e1900 */
[----:B------:R-:W-:Y:S02]  /*f5a0*/  ISETP.GE.AND P0, PT, R35, UR29, PT ;  /* 0x0000001d23007c0c */ /* 0x000fe4000bf06270 */
[C---:B------:R-:W-:Y:S01]  /*f5b0*/  LOP3.LUT R42, R98.reuse, 0x180, RZ, 0xfc, !PT ;  /* 0x00000180622a7812 */ /* 0x040fe200078efcff */
[----:B------:R-:W5:Y:S01]  /*f5c0*/  @!P4 LDG.E R51, [R128.64+0x180] ;  /* 0x0001801e8033c981 */ /* 0x000f62000c1e1900 */
[----:B------:R-:W-:-:S02]  /*f5d0*/  LOP3.LUT R43, R98, 0x1a0, RZ, 0xfc, !PT ;  /* 0x000001a0622b7812 */ /* 0x000fc400078efcff */
[C---:B------:R-:W-:Y:S02]  /*f5e0*/  LOP3.LUT R44, R98.reuse, 0x1c0, RZ, 0xfc, !PT ;  /* 0x000001c0622c7812 */ /* 0x040fe400078efcff */
[----:B------:R-:W-:Y:S01]  /*f5f0*/  LOP3.LUT R45, R98, 0x1e0, RZ, 0xfc, !PT ;  /* 0x000001e0622d7812 */ /* 0x000fe200078efcff */
[----:B------:R-:W3:Y:S01]  /*f600*/  @!P5 LDG.E R50, [R128.64+0x200] ;  /* 0x0002001e8032d981 */ /* 0x000ee2000c1e1900 */
[----:B------:R-:W-:Y:S01]  /*f610*/  CS2R R58, SRZ ;  /* 0x00000000003a7805 */ /* 0x000fe2000001ff00 */
[----:B------:R-:W-:Y:S01]  /*f620*/  CS2R R60, SRZ ;  /* 0x00000000003c7805 */ /* 0x000fe2000001ff00 */
[----:B------:R-:W-:Y:S01]  /*f630*/  MOV R63, RZ ;  /* 0x000000ff003f7202 */ /* 0x000fe20000000f00 */
[----:B------:R-:W3:Y:S01]  /*f640*/  @!P0 LDG.E R53, [R128.64+0x280] ;  /* 0x0002801e80358981 */ /* 0x000ee2000c1e1900 */
[C---:B------:R-:W-:Y:S01]  /*f650*/  IADD3 R104, R99.reuse, 0x20, RZ ;  /* 0x0000002063687810 */ /* 0x040fe20007ffe0ff */
[----:B------:R-:W-:Y:S01]  /*f660*/  ULDC.64 UR8, c[0x0][0x2d8] ;  /* 0x0000b60000087ab9 */ /* 0x000fe20000000a00 */
[----:B------:R-:W-:Y:S01]  /*f670*/  LEA.HI.SX32 R105, R99, R99, 0x1b ;  /* 0x0000006363697211 */ /* 0x000fe200078fdaff */
[----:B------:R-:W-:Y:S01]  /*f680*/  ULDC.64 UR40, c[0x0][0x2f8] ;  /* 0x0000be0000287ab9 */ /* 0x000fe20000000a00 */
[----:B--2---:R-:W2:Y:S01]  /*f690*/  @!P1 LDG.E R64, [R128.64] ;  /* 0x0000001e80409981 */ /* 0x004ea2000c1e1900 */
[----:B------:R-:W-:-:S02]  /*f6a0*/  ISETP.GE.AND P2, PT, R37, UR29, PT ;  /* 0x0000001d25007c0c */ /* 0x000fc4000bf46270 */
[----:B------:R-:W-:Y:S02]  /*f6b0*/  ISETP.GE.AND P3, PT, R38, UR29, PT ;  /* 0x0000001d26007c0c */ /* 0x000fe4000bf66270 */
[----:B------:R-:W-:Y:S02]  /*f6c0*/  ISETP.GE.AND P4, PT, R39, UR29, PT ;  /* 0x0000001d27007c0c */ /* 0x000fe4000bf86270 */
[----:B------:R-:W-:Y:S02]  /*f6d0*/  ISETP.GE.AND P5, PT, R40, UR29, PT ;  /* 0x0000001d28007c0c */ /* 0x000fe4000bfa6270 */
[----:B------:R-:W-:-:S05]  /*f6e0*/  ISETP.GE.AND P0, PT, R41, UR29, PT ;  /* 0x0000001d29007c0c */ /* 0x000fca000bf06270 */
        /* <DEDUP_REMOVED lines=16> */
[C---:B------:R-:W-:Y:S02]  /*f7f0*/  IADD3 R103, R99.reuse, 0x40, RZ ;  /* 0x0000004063677810 */ /* 0x040fe40007ffe0ff */
[C---:B------:R-:W-:Y:S02]  /*f800*/  IADD3 R102, R99.reuse, 0x60, RZ ;  /* 0x0000006063667810 */ /* 0x040fe40007ffe0ff */
[C---:B------:R-:W-:Y:S02]  /*f810*/  IADD3 R101, R99.reuse, 0x80, RZ ;  /* 0x0000008063657810 */ /* 0x040fe40007ffe0ff */
[-C--:B------:R-:W-:Y:S02]  /*f820*/  LEA.HI.SX32 R104, R104, R99.reuse, 0x1b ;  /* 0x0000006368687211 */ /* 0x080fe400078fdaff */
[----:B------:R-:W-:Y:S01]  /*f830*/  IADD3 R70, R99, 0xa0, RZ ;  /* 0x000000a063467810 */ /* 0x000fe20007ffe0ff */
[----:B------:R1:W-:Y:S01]  /*f840*/  STS [R105.X4], R64 ;  /* 0x0000004069007388 */ /* 0x0003e20000004800 */
[----:B------:R-:W-:-:S02]  /*f850*/  LEA.HI.SX32 R103, R103, R99, 0x1b ;  /* 0x0000006367677211 */ /* 0x000fc400078fdaff */
[C---:B------:R-:W-:Y:S02]  /*f860*/  IADD3 R68, R99.reuse, 0xc0, RZ ;  /* 0x000000c063447810 */ /* 0x040fe40007ffe0ff */
[-C--:B------:R-:W-:Y:S02]  /*f870*/  LEA.HI.SX32 R102, R102, R99.reuse, 0x1b ;  /* 0x0000006366667211 */ /* 0x080fe400078fdaff */
[----:B------:R-:W-:Y:S02]  /*f880*/  IADD3 R66, R99, 0xe0, RZ ;  /* 0x000000e063427810 */ /* 0x000fe40007ffe0ff */
[-C--:B------:R-:W-:Y:S02]  /*f890*/  LEA.HI.SX32 R101, R101, R99.reuse, 0x1b ;  /* 0x0000006365657211 */ /* 0x080fe400078fdaff */
[----:B-1----:R-:W-:Y:S01]  /*f8a0*/  IADD3 R64, R99, 0x100, RZ ;  /* 0x0000010063407810 */ /* 0x002fe20007ffe0ff */
[----:B---3--:R-:W-:Y:S01]  /*f8b0*/  STS [R104.X4+0x80], R49 ;  /* 0x0000803168007388 */ /* 0x008fe20000004800 */
[----:B------:R-:W-:-:S02]  /*f8c0*/  LEA.HI.SX32 R70, R70, R99, 0x1b ;  /* 0x0000006346467211 */ /* 0x000fc400078fdaff */
[-C--:B------:R-:W-:Y:S01]  /*f8d0*/  LEA.HI.SX32 R68, R68, R99.reuse, 0x1b ;  /* 0x0000006344447211 */ /* 0x080fe200078fdaff */
[----:B----4-:R-:W-:Y:S01]  /*f8e0*/  STS [R103.X4+0x100], R48 ;  /* 0x0001003067007388 */ /* 0x010fe20000004800 */
[-C--:B------:R-:W-:Y:S02]  /*f8f0*/  LEA.HI.SX32 R66, R66, R99.reuse, 0x1b ;  /* 0x0000006342427211 */ /* 0x080fe400078fdaff */
[----:B------:R-:W-:Y:S01]  /*f900*/  LEA.HI.SX32 R64, R64, R99, 0x1b ;  /* 0x0000006340407211 */ /* 0x000fe200078fdaff */
[----:B-----5:R-:W-:Y:S04]  /*f910*/  STS [R102.X4+0x180], R51 ;  /* 0x0001803366007388 */ /* 0x020fe80000004800 */
        /* <DEDUP_REMOVED lines=19> */
[----:B------:R-:W-:Y:S02]  /*fa50*/  LDS R48, [R89.X4+0x14] ;  /* 0x0000140059307984 */ /* 0x000fe40000004800 */
[----:B------:R-:W-:Y:S01]  /*fa60*/  FSETP.GTU.FTZ.AND P4, PT, R52, 20, PT ;  /* 0x41a000003400780b */ /* 0x000fe20003f9c000 */
[----:B--2---:R-:W-:Y:S02]  /*fa70*/  FADD.FTZ R55, R49, UR5 ;  /* 0x0000000531377e21 */ /* 0x004fe40008010000 */
[----:B------:R-:W1:Y:S01]  /*fa80*/  LDS R49, [R89.X4+0x18] ;  /* 0x0000180059317984 */ /* 0x000e620000004800 */
[----:B---3--:R-:W-:Y:S02]  /*fa90*/  FADD.FTZ R56, R50, UR5 ;  /* 0x0000000532387e21 */ /* 0x008fe40008010000 */
[----:B----4-:R-:W-:Y:S01]  /*faa0*/  FADD.FTZ R51, R51, UR5 ;  /* 0x0000000533337e21 */ /* 0x010fe20008010000 */
[----:B------:R-:W2:Y:S06]  /*fab0*/  LDS R50, [R89.X4+0x1c] ;  /* 0x00001c0059327984 */ /* 0x000eac0000004800 */
[----:B------:R-:W-:-:S04]  /*fac0*/  @!P4 FMUL.FTZ R52, R52, -1.4426950216293334961 ;  /* 0xbfb8aa3b3434c820 */ /* 0x000fc80000410000 */
[----:B------:R3:W4:Y:S01]  /*fad0*/  @!P4 MUFU.EX2 R53, R52 ;  /* 0x000000340035c308 */ /* 0x0007220000000800 */
[C---:B------:R-:W-:Y:S02]  /*fae0*/  FSETP.GTU.FTZ.AND P0, PT, R56.reuse, 20, PT ;  /* 0x41a000003800780b */ /* 0x040fe40003f1c000 */
[----:B------:R-:W-:Y:S02]  /*faf0*/  FSETP.GTU.FTZ.AND P1, PT, R51, 20, PT ;  /* 0x41a000003300780b */ /* 0x000fe40003f3c000 */
[----:B------:R-:W-:Y:S01]  /*fb00*/  FSETP.GTU.FTZ.AND P5, PT, R55, 20, PT ;  /* 0x41a000003700780b */ /* 0x000fe20003fbc000 */
[----:B---3--:R-:W3:Y:S08]  /*fb10*/  LDS R52, [R89.X4+0x24] ;  /* 0x0000240059347984 */ /* 0x008ef00000004800 */
[----:B------:R-:W-:-:S02]  /*fb20*/  @!P0 FMUL.FTZ R56, R56, -1.4426950216293334961 ;  /* 0xbfb8aa3b38388820 */ /* 0x000fc40000410000 */
[----:B----4-:R-:W-:Y:S02]  /*fb30*/  @!P4 FADD.FTZ R54, R53, 1 ;  /* 0x3f8000003536c421 */ /* 0x010fe40000010000 */
[----:B------:R-:W4:Y:S01]  /*fb40*/  LDS R53, [R89.X4+0x28] ;  /* 0x0000280059357984 */ /* 0x000f220000004800 */
[----:B------:R-:W-:Y:S01]  /*fb50*/  @!P1 FMUL.FTZ R57, R51, -1.4426950216293334961 ;  /* 0xbfb8aa3b33399820 */ /* 0x000fe20000410000 */
[----:B------:R-:W5:Y:S02]  /*fb60*/  @!P0 MUFU.EX2 R56, R56 ;  /* 0x0000003800388308 */ /* 0x000f640000000800 */
[----:B------:R-:W0:Y:S01]  /*fb70*/  LDS R51, [R89.X4+0x20] ;  /* 0x0000200059337984 */ /* 0x000e220000004800 */
[----:B------:R-:W-:-:S05]  /*fb80*/  @!P5 FMUL.FTZ R55, R55, -1.4426950216293334961 ;  /* 0xbfb8aa3b3737d820 */ /* 0x000fca0000410000 */
[----:B------:R-:W2:Y:S01]  /*fb90*/  @!P1 MUFU.EX2 R57, R57 ;  /* 0x0000003900399308 */ /* 0x000ea20000000800 */
[----:B-1----:R-:W-:-:S07]  /*fba0*/  FADD.FTZ R49, R49, UR5 ;  /* 0x0000000531317e21 */ /* 0x002fce0008010000 */
[----:B------:R-:W1:Y:S01]  /*fbb0*/  @!P4 MUFU.RCP R59, R54 ;  /* 0x00000036003bc308 */ /* 0x000e620000001000 */
[----:B-----5:R-:W-:Y:S01]  /*fbc0*/  @!P0 FADD.FTZ R56, R56, 1 ;  /* 0x3f80000038388421 */ /* 0x020fe20000010000 */
[----:B------:R-:W-:-:S06]  /*fbd0*/  FSETP.GTU.FTZ.AND P3, PT, R49, 20, PT ;  /* 0x41a000003100780b */ /* 0x000fcc0003f7c000 */
[----:B------:R-:W5:Y:S01]  /*fbe0*/  @!P5 MUFU.EX2 R55, R55 ;  /* 0x000000370037d308 */ /* 0x000f620000000800 */
[----:B--2---:R-:W-:Y:S02]  /*fbf0*/  @!P1 FADD.FTZ R57, R57, 1 ;  /* 0x3f80000039399421 */ /* 0x004fe40000010000 */
[----:B------:R-:W-:-:S05]  /*fc00*/  FADD.FTZ R48, R48, UR5 ;  /* 0x0000000530307e21 */ /* 0x000fca0008010000 */
[----:B------:R-:W2:Y:S01]  /*fc10*/  @!P0 MUFU.RCP R61, R56 ;  /* 0x00000038003d8308 */ /* 0x000ea20000001000 */
[----:B------:R-:W-:-:S07]  /*fc20*/  FADD.FTZ R50, R50, UR5 ;  /* 0x0000000532327e21 */ /* 0x000fce0008010000 */
[----:B------:R-:W0:Y:S01]  /*fc30*/  @!P1 MUFU.RCP R60, R57 ;  /* 0x00000039003c9308 */ /* 0x000e220000001000 */
[----:B-1----:R-:W-:Y:S01]  /*fc40*/  @!P4 FMUL.FTZ R2, R2, R59 ;  /* 0x0000003b0202c220 */ /* 0x002fe20000410000 */
[----:B------:R-:W-:Y:S01]  /*fc50*/  FSETP.GTU.FTZ.AND P2, PT, R48, 20, PT ;  /* 0x41a000003000780b */ /* 0x000fe20003f5c000 */
[----:B-----5:R-:W-:Y:S01]  /*fc60*/  @!P5 FADD.FTZ R55, R55, 1 ;  /* 0x3f8000003737d421 */ /* 0x020fe20000010000 */
[----:B------:R-:W-:Y:S01]  /*fc70*/  FSETP.GTU.FTZ.AND P4, PT, R50, 20, PT ;  /* 0x41a000003200780b */ /* 0x000fe20003f9c000 */
[----:B------:R-:W-:Y:S02]  /*fc80*/  @!P3 FMUL.FTZ R49, R49, -1.4426950216293334961 ;  /* 0xbfb8aa3b3131b820 */ /* 0x000fe40000410000 */
[----:B---3--:R-:W-:Y:S01]  /*fc90*/  FADD.FTZ R52, R52, UR5 ;  /* 0x0000000534347e21 */ /* 0x008fe20008010000 */
[----:B------:R-:W1:Y:S01]  /*fca0*/  @!P5 MUFU.RCP R58, R55 ;  /* 0x00000037003ad308 */ /* 0x000e620000001000 */
[----:B----4-:R-:W-:Y:S02]  /*fcb0*/  FADD.FTZ R53, R53, UR5 ;  /* 0x0000000535357e21 */ /* 0x010fe40008010000 */
[----:B--2---:R-:W-:Y:S01]  /*fcc0*/  @!P0 FMUL.FTZ R4, R4, R61 ;  /* 0x0000003d04048220 */ /* 0x004fe20000410000 */
[----:B------:R-:W-:-:S04]  /*fcd0*/  FSETP.GTU.FTZ.AND P0, PT, R52, 20, PT ;  /* 0x41a000003400780b */ /* 0x000fc80003f1c000 */
[----:B------:R-:W2:Y:S01]  /*fce0*/  @!P3 MUFU.EX2 R49, R49 ;  /* 0x000000310031b308 */ /* 0x000ea20000000800 */
[----:B0-----:R-:W-:Y:S01]  /*fcf0*/  @!P1 FMUL.FTZ R5, R5, R60 ;  /* 0x0000003c05059220 */ /* 0x001fe20000410000 */
[----:B------:R-:W-:Y:S01]  /*fd00*/  FSETP.GTU.FTZ.AND P1, PT, R53, 20, PT ;  /* 0x41a000003500780b */ /* 0x000fe20003f3c000 */
[----:B------:R-:W-:Y:S02]  /*fd10*/  @!P2 FMUL.FTZ R48, R48, -1.4426950216293334961 ;  /* 0xbfb8aa3b3030a820 */ /* 0x000fe40000410000 */
[----:B------:R-:W-:Y:S02]  /*fd20*/  @!P4 FMUL.FTZ R50, R50, -1.4426950216293334961 ;  /* 0xbfb8aa3b3232c820 */ /* 0x000fe40000410000 */
[----:B------:R-:W-:Y:S02]  /*fd30*/  FADD.FTZ R51, R51, UR5 ;  /* 0x0000000533337e21 */ /* 0x000fe40008010000 */
[----:B------:R-:W0:Y:S01]  /*fd40*/  @!P2 MUFU.EX2 R48, R48 ;  /* 0x000000300030a308 */ /* 0x000e220000000800 */
[----:B-1----:R-:W-:-:S02]  /*fd50*/  @!P5 FMUL.FTZ R3, R3, R58 ;  /* 0x0000003a0303d220 */ /* 0x002fc40000410000 */
[----:B------:R-:W-:Y:S01]  /*fd60*/  FSETP.GTU.FTZ.AND P5, PT, R51, 20, PT ;  /* 0x41a000003300780b */ /* 0x000fe20003fbc000 */
[----:B------:R-:W-:-:S04]  /*fd70*/  @!P0 FMUL.FTZ R55, R52, -1.4426950216293334961 ;  /* 0xbfb8aa3b34378820 */ /* 0x000fc80000410000 */
[----:B------:R-:W1:Y:S01]  /*fd80*/  @!P4 MUFU.EX2 R50, R50 ;  /* 0x000000320032c308 */ /* 0x000e620000000800 */
[----:B--2---:R-:W-:Y:S02]  /*fd90*/  @!P3 FADD.FTZ R52, R49, 1 ;  /* 0x3f8000003134b421 */ /* 0x004fe40000010000 */
[----:B------:R-:W-:Y:S01]  /*fda0*/  @!P1 FMUL.FTZ R56, R53, -1.4426950216293334961 ;  /* 0xbfb8aa3b35389820 */ /* 0x000fe20000410000 */
[----:B------:R-:W2:Y:S05]  /*fdb0*/  LDS R49, [R89.X4+0x30] ;  /* 0x0000300059317984 */ /* 0x000eaa0000004800 */
[----:B------:R-:W3:Y:S01]  /*fdc0*/  @!P1 MUFU.EX2 R56, R56 ;  /* 0x0000003800389308 */ /* 0x000ee20000000800 */
[----:B------:R-:W-:-:S02]  /*fdd0*/  @!P5 FMUL.FTZ R54, R51, -1.4426950216293334961 ;  /* 0xbfb8aa3b3336d820 */ /* 0x000fc40000410000 */
[----:B0-----:R-:W-:Y:S02]  /*fde0*/  @!P2 FADD.FTZ R51, R48, 1 ;  /* 0x3f8000003033a421 */ /* 0x001fe40000010000 */
[----:B------:R-:W-:Y:S01]  /*fdf0*/  LDS R48, [R89.X4+0x2c] ;  /* 0x00002c0059307984 */ /* 0x000fe20000004800 */
[----:B-1----:R-:W-:Y:S02]  /*fe00*/  @!P4 FADD.FTZ R53, R50, 1 ;  /* 0x3f8000003235c421 */ /* 0x002fe40000010000 */
[----:B------:R0:W-:Y:S01]  /*fe10*/  @!P2 MUFU.RCP R57, R51 ;  /* 0x000000330039a308 */ /* 0x0001e20000001000 */
[----:B------:R-:W-:Y:S07]  /*fe20*/  LDS R50, [R89.X4+0x34] ;  /* 0x0000340059327984 */ /* 0x000fee0000004800 */
[----:B------:R1:W-:Y:S01]  /*fe30*/  @!P4 MUFU.RCP R59, R53 ;  /* 0x00000035003bc308 */ /* 0x0003e20000001000 */
[----:B0-----:R-:W-:Y:S01]  /*fe40*/  LDS R51, [R89.X4+0x38] ;  /* 0x0000380059337984 */ /* 0x001fe20000004800 */
[----:B---3--:R-:W-:-:S03]  /*fe50*/  @!P1 FADD.FTZ R56, R56, 1 ;  /* 0x3f80000038389421 */ /* 0x008fc60000010000 */
[----:B-1----:R-:W0:Y:S03]  /*fe60*/  LDS R53, [R89.X4] ;  /* 0x0000000059357984 */ /* 0x002e260000004800 */
[----:B------:R-:W1:Y:S08]  /*fe70*/  @!P0 MUFU.EX2 R55, R55 ;  /* 0x0000003700378308 */ /* 0x000e700000000800 */
[----:B------:R3:W-:Y:S08]  /*fe80*/  @!P3 MUFU.RCP R58, R52 ;  /* 0x00000034003ab308 */ /* 0x0007f00000001000 */
[----:B------:R-:W4:Y:S01]  /*fe90*/  @!P1 MUFU.RCP R56, R56 ;  /* 0x0000003800389308 */ /* 0x000f220000001000 */
[----:B---3--:R-:W3:Y:S04]  /*fea0*/  LDS R52, [R89.X4+0x3c] ;  /* 0x00003c0059347984 */ /* 0x008ee80000004800 */
[----:B------:R-:W-:Y:S01]  /*feb0*/  BAR.SYNC.DEFER_BLOCKING 0x0 ;  /* 0x0000000000007b1d */ /* 0x000fe20000010000 */
[----:B-1----:R-:W-:-:S02]  /*fec0*/  @!P0 FADD.FTZ R55, R55, 1 ;  /* 0x3f80000037378421 */ /* 0x002fc40000010000 */
[----:B--2---:R-:W-:-:S04]  /*fed0*/  FADD.FTZ R49, R49, UR5 ;  /* 0x0000000531317e21 */ /* 0x004fc80008010000 */
[----:B------:R-:W1:Y:S01]  /*fee0*/  @!P0 MUFU.RCP R55, R55 ;  /* 0x0000003700378308 */ /* 0x000e620000001000 */
[----:B----4-:R-:W-:Y:S01]  /*fef0*/  @!P1 FMUL.FTZ R11, R11, R56 ;  /* 0x000000380b0b9220 */ /* 0x010fe20000410000 */
[----:B------:R-:W-:Y:S01]  /*ff00*/  FSETP.GTU.FTZ.AND P1, PT, R49, 20, PT ;  /* 0x41a000003100780b */ /* 0x000fe20003f3c000 */
[----:B------:R-:W-:Y:S02]  /*ff10*/  @!P2 FMUL.FTZ R6, R6, R57 ;  /* 0x000000390606a220 */ /* 0x000fe40000410000 */
[----:B------:R-:W-:Y:S01]  /*ff20*/  @!P4 FMUL.FTZ R8, R8, R59 ;  /* 0x0000003b0808c220 */ /* 0x000fe20000410000 */
[----:B------:R2:W-:Y:S01]  /*ff30*/  STS [R89.X4+0x10], R28 ;  /* 0x0000101c59007388 */ /* 0x0005e20000004800 */
[----:B-1----:R-:W-:-:S03]  /*ff40*/  @!P0 FMUL.FTZ R10, R10, R55 ;  /* 0x000000370a0a8220 */ /* 0x002fc60000410000 */
[----:B------:R-:W-:Y:S04]  /*ff50*/  STS [R89.X4], R32 ;  /* 0x0000002059007388 */ /* 0x000fe80000004800 */
[----:B------:R-:W-:Y:S01]  /*ff60*/  STS [R89.X4+0x4], R31 ;  /* 0x0000041f59007388 */ /* 0x000fe20000004800 */
[----:B--2---:R-:W-:-:S03]  /*ff70*/  MOV R28, UR29 ;  /* 0x0000001d001c7c02 */ /* 0x004fc60008000f00 */
[----:B------:R-:W-:Y:S04]  /*ff80*/  STS [R89.X4+0x8], R30 ;  /* 0x0000081e59007388 */ /* 0x000fe80000004800 */
[----:B------:R-:W-:Y:S04]  /*ff90*/  STS [R89.X4+0xc], R29 ;  /* 0x00000c1d59007388 */ /* 0x000fe80000004800 */
[----:B------:R-:W-:Y:S04]  /*ffa0*/  STS [R89.X4+0x14], R27 ;  /* 0x0000141b59007388 */ /* 0x000fe80000004800 */
[----:B------:R0:W-:Y:S04]  /*ffb0*/  STS [R89.X4+0x18], R26 ;  /* 0x0000181a59007388 */ /* 0x0001e80000004800 */
[----:B------:R-:W-:Y:S04]  /*ffc0*/  STS [R89.X4+0x1c], R25 ;  /* 0x00001c1959007388 */ /* 0x000fe80000004800 */
[----:B------:R1:W-:Y:S01]  /*ffd0*/  STS [R89.X4+0x20], R24 ;  /* 0x0000201859007388 */ /* 0x0003e20000004800 */
[----:B0-----:R-:W-:-:S03]  /*ffe0*/  FADD.FTZ R26, R53, UR5 ;  /* 0x00000005351a7e21 */ /* 0x001fc60008010000 */
[----:B------:R-:W-:Y:S04]  /*fff0*/  STS [R89.X4+0x24], R23 ;  /* 0x0000241759007388 */ /* 0x000fe80000004800 */
[----:B------:R-:W-:Y:S01]  /*10000*/  STS [R89.X4+0x28], R22 ;  /* 0x0000281659007388 */ /* 0x000fe20000004800 */
[----:B-1----:R-:W-:-:S03]  /*10010*/  FADD.FTZ R24, R51, UR5 ;  /* 0x0000000533187e21 */ /* 0x002fc60008010000 */
[----:B------:R-:W-:Y:S04]  /*10020*/  STS [R89.X4+0x2c], R21 ;  /* 0x00002c1559007388 */ /* 0x000fe80000004800 */
[----:B------:R0:W-:Y:S04]  /*10030*/  STS [R89.X4+0x30], R20 ;  /* 0x0000301459007388 */ /* 0x0001e80000004800 */
[----:B------:R1:W-:Y:S04]  /*10040*/  STS [R89.X4+0x34], R19 ;  /* 0x0000341359007388 */ /* 0x0003e80000004800 */
[----:B------:R2:W-:Y:S01]  /*10050*/  STS [R89.X4+0x38], R18 ;  /* 0x0000381259007388 */ /* 0x0005e20000004800 */
[----:B0-----:R-:W-:-:S03]  /*10060*/  @!P1 FMUL.FTZ R20, R49, -1.4426950216293334961 ;  /* 0xbfb8aa3b31149820 */ /* 0x001fc60000410000 */
        /* <DEDUP_REMOVED lines=19> */
[----:B------:R-:W4:Y:S01]  /*101a0*/  @!P5 MUFU.EX2 R54, R54 ;  /* 0x000000360036d308 */ /* 0x000f220000000800 */
[----:B------:R-:W-:Y:S01]  /*101b0*/  @!P3 FMUL.FTZ R7, R7, R58 ;  /* 0x0000003a0707b220 */ /* 0x000fe20000410000 */
[----:B------:R-:W-:Y:S01]  /*101c0*/  FSETP.GTU.FTZ.AND P3, PT, R24, 20, PT ;  /* 0x41a000001800780b */ /* 0x000fe20003f7c000 */
[----:B------:R-:W-:-:S02]  /*101d0*/  FADD.FTZ R48, R48, UR5 ;  /* 0x0000000530307e21 */ /* 0x000fc40008010000 */
[----:B------:R-:W-:-:S03]  /*101e0*/  FADD.FTZ R50, R50, UR5 ;  /* 0x0000000532327e21 */ /* 0x000fc60008010000 */
[----:B------:R-:W-:Y:S02]  /*101f0*/  FSETP.GTU.FTZ.AND P0, PT, R48, 20, PT ;  /* 0x41a000003000780b */ /* 0x000fe40003f1c000 */
[----:B------:R-:W-:-:S05]  /*10200*/  FSETP.GTU.FTZ.AND P2, PT, R50, 20, PT ;  /* 0x41a000003200780b */ /* 0x000fca0003f5c000 */
[----:B-1----:R-:W-:Y:S01]  /*10210*/  @!P3 FMUL.FTZ R19, R24, -1.4426950216293334961 ;  /* 0xbfb8aa3b1813b820 */ /* 0x002fe20000410000 */
[----:B------:R-:W-:Y:S01]  /*10220*/  BAR.SYNC.DEFER_BLOCKING 0x0 ;  /* 0x0000000000007b1d */ /* 0x000fe20000010000 */
[----:B----4-:R-:W-:-:S06]  /*10230*/  @!P5 FADD.FTZ R54, R54, 1 ;  /* 0x3f8000003636d421 */ /* 0x010fcc0000010000 */
[----:B------:R-:W1:Y:S01]  /*10240*/  @!P5 MUFU.RCP R54, R54 ;  /* 0x000000360036d308 */ /* 0x000e620000001000 */
[----:B---3--:R-:W-:Y:S01]  /*10250*/  FADD.FTZ R52, R52, UR5 ;  /* 0x0000000534347e21 */ /* 0x008fe20008010000 */
[----:B------:R-:W3:Y:S01]  /*10260*/  LDS R24, [0x840] ;  /* 0x00084000ff187984 */ /* 0x000ee20000000800 */
[----:B------:R-:W-:Y:S02]  /*10270*/  @!P0 FMUL.FTZ R21, R48, -1.4426950216293334961 ;  /* 0xbfb8aa3b30158820 */ /* 0x000fe40000410000 */
[----:B--2---:R-:W-:Y:S01]  /*10280*/  @!P2 FMUL.FTZ R18, R50, -1.4426950216293334961 ;  /* 0xbfb8aa3b3212a820 */ /* 0x004fe20000410000 */
[----:B------:R-:W-:Y:S01]  /*10290*/  FSETP.GTU.FTZ.AND P4, PT, R52, 20, PT ;  /* 0x41a000003400780b */ /* 0x000fe20003f9c000 */
[----:B-1----:R-:W-:Y:S01]  /*102a0*/  @!P5 FMUL.FTZ R9, R9, R54 ;  /* 0x000000360909d220 */ /* 0x002fe20000410000 */
[----:B------:R-:W-:Y:S01]  /*102b0*/  @!P1 MUFU.EX2 R20, R20 ;  /* 0x0000001400149308 */ /* 0x000fe20000000800 */
[----:B------:R-:W-:-:S07]  /*102c0*/  FSETP.GTU.FTZ.AND P5, PT, R26, 20, PT ;  /* 0x41a000001a00780b */ /* 0x000fce0003fbc000 */
[----:B------:R-:W1:Y:S08]  /*102d0*/  @!P0 MUFU.EX2 R21, R21 ;  /* 0x0000001500158308 */ /* 0x000e700000000800 */
[----:B------:R-:W2:Y:S08]  /*102e0*/  @!P2 MUFU.EX2 R18, R18 ;  /* 0x000000120012a308 */ /* 0x000eb00000000800 */
[----:B------:R-:W4:Y:S01]  /*102f0*/  @!P3 MUFU.EX2 R19, R19 ;  /* 0x000000130013b308 */ /* 0x000f220000000800 */
[----:B------:R-:W-:-:S02]  /*10300*/  @!P4 FMUL.FTZ R22, R52, -1.4426950216293334961 ;  /* 0xbfb8aa3b3416c820 */ /* 0x000fc40000410000 */
[----:B0-----:R-:W-:Y:S02]  /*10310*/  @!P5 FMUL.FTZ R17, R26, -1.4426950216293334961 ;  /* 0xbfb8aa3b1a11d820 */ /* 0x001fe40000410000 */
[----:B-1----:R-:W-:Y:S02]  /*10320*/  @!P0 FADD.FTZ R21, R21, 1 ;  /* 0x3f80000015158421 */ /* 0x002fe40000010000 */
[----:B------:R-:W-:Y:S01]  /*10330*/  @!P1 FADD.FTZ R20, R20, 1 ;  /* 0x3f80000014149421 */ /* 0x000fe20000010000 */
[----:B------:R-:W0:Y:S01]  /*10340*/  @!P4 MUFU.EX2 R22, R22 ;  /* 0x000000160016c308 */ /* 0x000e220000000800 */
[----:B--2---:R-:W-:Y:S01]  /*10350*/  @!P2 FADD.FTZ R18, R18, 1 ;  /* 0x3f8000001212a421 */ /* 0x004fe20000010000 */
[----:B---3--:R-:W-:Y:S01]  /*10360*/  ISETP.GE.AND P6, PT, R98, R24, PT ;  /* 0x000000186200720c */ /* 0x008fe20003fc6270 */
[----:B------:R-:W-:Y:S01]  /*10370*/  UIMAD UR7, UR13, UR8, URZ ;  /* 0x000000080d0772a4 */ /* 0x000fe2000f8e023f */
[----:B----4-:R-:W-:-:S04]  /*10380*/  @!P3 FADD.FTZ R19, R19, 1 ;  /* 0x3f8000001313b421 */ /* 0x010fc80000010000 */
[----:B------:R-:W1:Y:S01]  /*10390*/  @!P5 MUFU.EX2 R17, R17 ;  /* 0x000000110011d308 */ /* 0x000e620000000800 */
        /* <DEDUP_REMOVED lines=27> */
.L_x_8733:
[----:B---34-:R-:W-:Y:S05]  /*10550*/  BSYNC B0 ;  /* 0x0000000000007941 */ /* 0x018fea0003800000 */
.L_x_8732:
[----:B0-----:R-:W3:Y:S01]  /*10560*/  LDL.LU R23, [R1+0x4] ;  /* 0x0000040001177983 */ /* 0x001ee20000300800 */
[----:B------:R-:W-:Y:S01]  /*10570*/  ULDC.64 UR40, c[0x0][0x2e0] ;  /* 0x0000b80000287ab9 */ /* 0x000fe20000000a00 */
[----:B------:R-:W-:Y:S01]  /*10580*/  @!P0 FMUL.FTZ R12, R12, R71 ;  /* 0x000000470c0c8220 */ /* 0x000fe20000410000 */
[----:B------:R-:W-:Y:S01]  /*10590*/  UMOV UR37, UR7 ;  /* 0x0000000700257c82 */ /* 0x000fe20008000000 */
[C---:B--2---:R-:W-:Y:S01]  /*105a0*/  LEA R18, P0, R98.reuse, c[0x0][0x330], 0x2 ;  /* 0x0000cc0062127a11 */ /* 0x044fe200078010ff */
[----:B------:R-:W-:Y:S01]  /*105b0*/  UIMAD.WIDE.U32 UR36, UR10, UR40, UR36 ;  /* 0x000000280a2472a5 */ /* 0x000fe2000f8e0024 */
[----:B------:R-:W-:Y:S01]  /*105c0*/  SHF.R.S32.HI R19, RZ, 0x1f, R98 ;  /* 0x0000001fff137819 */ /* 0x000fe20000011462 */
[----:B------:R-:W-:Y:S01]  /*105d0*/  UIMAD UR40, UR11, UR40, URZ ;  /* 0x000000280b2872a4 */ /* 0x000fe2000f8e023f */
[----:B-1----:R-:W-:Y:S01]  /*105e0*/  @!P5 FADD.FTZ R17, R17, 1 ;  /* 0x3f8000001111d421 */ /* 0x002fe20000010000 */
[----:B------:R-:W-:Y:S01]  /*105f0*/  UIADD3 UR7, UP0, UR26, UR36, URZ ;  /* 0x000000241a077290 */ /* 0x000fe2000ff1e03f */
[----:B------:R0:W1:Y:S01]  /*10600*/  @!P4 MUFU.RCP R21, R22 ;  /* 0x000000160015c308 */ /* 0x0000620000001000 */
[----:B------:R-:W-:Y:S01]  /*10610*/  UIMAD UR36, UR10, UR41, UR40 ;  /* 0x000000290a2472a4 */ /* 0x000fe2000f8e0228 */
[----:B------:R-:W-:Y:S01]  /*10620*/  LEA.HI.X R19, R98, c[0x0][0x334], R19, 0x2, P0 ;  /* 0x0000cd0062137a11 */ /* 0x000fe200000f1413 */
[----:B------:R-:W-:-:S02]  /*10630*/  @!P1 FMUL.FTZ R13, R13, R26 ;  /* 0x0000001a0d0d9220 */ /* 0x000fc40000410000 */
[----:B------:R-:W-:Y:S01]  /*10640*/  UIADD3.X UR36, UR27, UR36, UR37, UP0, !UPT ;  /* 0x000000241b247290 */ /* 0x000fe200087fe425 */
[----:B------:R-:W-:Y:S01]  /*10650*/  MOV R20, UR7 ;  /* 0x0000000700147c02 */ /* 0x000fe20008000f00 */
[----:B------:R-:W-:Y:S01]  /*10660*/  @!P2 FMUL.FTZ R14, R14, R73 ;  /* 0x000000490e0ea220 */ /* 0x000fe20000410000 */
[----:B------:R-:W2:Y:S02]  /*10670*/  @!P5 MUFU.RCP R17, R17 ;  /* 0x000000110011d308 */ /* 0x000ea40000001000 */
[C---:B------:R-:W-:Y:S02]  /*10680*/  LEA R18, P0, R20.reuse, R18, 0x2 ;  /* 0x0000001214127211 */ /* 0x040fe400078010ff */
[----:B0-----:R-:W-:Y:S02]  /*10690*/  MOV R22, UR36 ;  /* 0x0000002400167c02 */ /* 0x001fe40008000f00 */
[----:B------:R-:W-:Y:S02]  /*106a0*/  ISETP.GE.AND P2, PT, R47, R24, PT ;  /* 0x000000182f00720c */ /* 0x000fe40003f46270 */
[----:B------:R-:W-:-:S02]  /*106b0*/  LEA.HI.X R19, R20, R19, R22, 0x2, P0 ;  /* 0x0000001314137211 */ /* 0x000fc400000f1416 */
[-C--:B------:R-:W-:Y:S02]  /*106c0*/  ISETP.GE.AND P1, PT, R33, R24.reuse, PT ;  /* 0x000000182100720c */ /* 0x080fe40003f26270 */
[----:B------:R-:W-:Y:S01]  /*106d0*/  ISETP.GE.AND P0, PT, R34, R24, PT ;  /* 0x000000182200720c */ /* 0x000fe20003f06270 */
[----:B------:R-:W-:Y:S01]  /*106e0*/  @!P3 FMUL.FTZ R15, R15, R28 ;  /* 0x0000001c0f0fb220 */ /* 0x000fe20000410000 */
[-C--:B------:R-:W-:Y:S01]  /*106f0*/  ISETP.GE.AND P3, PT, R37, R24.reuse, PT ;  /* 0x000000182500720c */ /* 0x080fe20003f66270 */
[----:B-1----:R-:W-:Y:S01]  /*10700*/  @!P4 FMUL.FTZ R16, R16, R21 ;  /* 0x000000151010c220 */ /* 0x002fe20000410000 */
[-C--:B------:R-:W-:Y:S01]  /*10710*/  ISETP.GE.AND P4, PT, R36, R24.reuse, PT ;  /* 0x000000182400720c */ /* 0x080fe20003f86270 */
[----:B--2---:R-:W-:Y:S01]  /*10720*/  @!P5 FMUL.FTZ R0, R0, R17 ;  /* 0x000000110000d220 */ /* 0x004fe20000410000 */
        /* <DEDUP_REMOVED lines=27> */
[----:B------:R0:W-:Y:S04]  /*108e0*/  STS [R89.X4+0x4], R2 ;  /* 0x0000040259007388 */ /* 0x0001e80000004800 */
[----:B------:R-:W-:Y:S04]  /*108f0*/  STS [R89.X4], R0 ;  /* 0x0000000059007388 */ /* 0x000fe80000004800 */
        /* <DEDUP_REMOVED lines=29> */
[----:B---3--:R-:W-:-:S03]  /*10ad0*/  FADD.FTZ R17, R0, R23 ;  /* 0x0000001700117221 */ /* 0x008fc60000010000 */
[----:B------:R-:W-:Y:S01]  /*10ae0*/  LDS R23, [R102.X4+0x180] ;  /* 0x0001800066177984 */ /* 0x000fe20000004800 */
[----:B------:R-:W-:Y:S01]  /*10af0*/  FADD.FTZ R20, R17, R2 ;  /* 0x0000000211147221 */ /* 0x000fe20000010000 */
[----:B0-----:R-:W-:-:S03]  /*10b00*/  MOV R2, UR29 ;  /* 0x0000001d00027c02 */ /* 0x001fc60008000f00 */
[----:B------:R-:W-:-:S04]  /*10b10*/  FADD.FTZ R17, R20, R3 ;  /* 0x0000000314117221 */ /* 0x000fc80000010000 */
[----:B------:R-:W-:Y:S02]  /*10b20*/  FADD.FTZ R20, R17, R4 ;  /* 0x0000000411147221 */ /* 0x000fe40000010000 */
[----:B------:R-:W-:Y:S04]  /*10b30*/  LDS R17, [R105.X4] ;  /* 0x0000000069117984 */ /* 0x000fe80000004800 */
[----:B------:R0:W-:Y:S04]  /*10b40*/  @!P6 STS [0x840], R2 ;  /* 0x00084002ff00e388 */ /* 0x0001e80000000800 */
[----:B------:R-:W-:Y:S01]  /*10b50*/  BAR.SYNC.DEFER_BLOCKING 0x0 ;  /* 0x0000000000007b1d */ /* 0x000fe20000010000 */
[----:B-1----:R-:W-:-:S04]  /*10b60*/  FADD.FTZ R5, R20, R5 ;  /* 0x0000000514057221 */ /* 0x002fc80000010000 */
[----:B--2---:R-:W-:-:S04]  /*10b70*/  FADD.FTZ R6, R5, R6 ;  /* 0x0000000605067221 */ /* 0x004fc80000010000 */
[----:B----4-:R-:W-:-:S04]  /*10b80*/  FADD.FTZ R7, R6, R7 ;  /* 0x0000000706077221 */ /* 0x010fc80000010000 */
[----:B-----5:R-:W-:-:S04]  /*10b90*/  FADD.FTZ R8, R7, R8 ;  /* 0x0000000807087221 */ /* 0x020fc80000010000 */
        /* <DEDUP_REMOVED lines=28> */
.L_x_8735:
[----:B0-----:R-:W-:Y:S05]  /*10d60*/  BSYNC B0 ;  /* 0x0000000000007941 */ /* 0x001fea0003800000 */
.L_x_8734:
        /* <DEDUP_REMOVED lines=61> */
.L_x_8614:
        /* <DEDUP_REMOVED lines=27> */
.L_x_8738:
[----:B-1----:R-:W-:Y:S05]  /*112f0*/  BSYNC B0 ;  /* 0x0000000000007941 */ /* 0x002fea0003800000 */
.L_x_8737:
        /* <DEDUP_REMOVED lines=26> */
.L_x_8740:
[----:B------:R-:W3:Y:S02]  /*114a0*/  S2R R11, SR_TID.X ;  /* 0x00000000000b7919 */ /* 0x000ee40000002100 */
.L_x_8741:
[----:B-1----:R-:W-:Y:S05]  /*114b0*/  BSYNC B0 ;  /* 0x0000000000007941 */ /* 0x002fea0003800000 */
.L_x_8739:
        /* <DEDUP_REMOVED lines=12> */
.L_x_8742:
        /* <DEDUP_REMOVED lines=32> */
.L_x_8743:
        /* <DEDUP_REMOVED lines=16> */
.L_x_14698:


//--------------------- .text._Z25selective_scan_bwd_kernelI32Selective_Scan_bwd_kernel_traitsILi32ELi16ELb0ELb1ELb0ELb0ELb0EfN3c107complexIfEEEEv12SSMParamsBwd --------------------------
	.section	.text._Z25selective_scan_bwd_kernelI32Selective_Scan_bwd_kernel_traitsILi32ELi16ELb0ELb1ELb0ELb0ELb0EfN3c107complexIfEEEEv12SSMParamsBwd,"ax",@progbits
	.sectioninfo	@"SHI_REGISTERS=255"
	.align	128
        .global         _Z25selective_scan_bwd_kernelI32Selective_Scan_bwd_kernel_traitsILi32ELi16ELb0ELb1ELb0ELb0ELb0EfN3c107complexIfEEEEv12SSMParamsBwd
        .type           _Z25selective_scan_bwd_kernelI32Selective_Scan_bwd_kernel_traitsILi32ELi16ELb0ELb1ELb0ELb0ELb0EfN3c107complexIfEEEEv12SSMParamsBwd,@function
        .size           _Z25selective_scan_bwd_kernelI32Selective_Scan_bwd_kernel_traitsILi32ELi16ELb0ELb1ELb0ELb0ELb0EfN3c107complexIfEEEEv12SSMParamsBwd,(.L_x_14699 - _Z25selective_scan_bwd_kernelI32Selective_Scan_bwd_kernel_traitsILi32ELi16ELb0ELb1ELb0ELb0ELb0EfN3c107complexIfEEEEv12SSMParamsBwd)
        .other          _Z25selective_scan_bwd_kernelI32Selective_Scan_bwd_kernel_traitsILi32ELi16ELb0ELb1ELb0ELb0ELb0EfN3c107complexIfEEEEv12SSMParamsBwd,@"STO_CUDA_ENTRY STV_DEFAULT"
_Z25selective_scan_bwd_kernelI32Selective_Scan_bwd_kernel_traitsILi32ELi16ELb0ELb1ELb0ELb0ELb0EfN3c107complexIfEEEEv12SSMParamsBwd:
.text._Z25selective_scan_bwd_kernelI32Selective_Scan_bwd_kernel_traitsILi32ELi16ELb0ELb1ELb0ELb0ELb0EfN3c107complexIfEEEEv12SSMParamsBwd:
        /* <DEDUP_REMOVED lines=159> */
[----:B---3--:R-:W-:-:S04]  /*09f0*/  SHF.L.U32 R125, R131, 0x4, RZ ;  /* 0x00000004837d7819 */ /* 0x008fc800000006ff */
[----:B----4-:R-:W-:Y:S02]  /*0a00*/  LOP3.LUT R125, R125, 0xfffffe00, RZ, 0xc0, !PT ;  /* 0xfffffe007d7d7812 */ /* 0x010fe400078ec0ff */
.L_x_8829:
[----:B------:R-:W-:Y:S01]  /*0a10*/  ULDC UR24, c[0x0][0x174] ;  /* 0x00005d0000187ab9 */ /* 0x000fe20000000800 */
[----:B------:R-:W-:Y:S01]  /*0a20*/  BAR.SYNC.DEFER_BLOCKING 0x0 ;  /* 0x0000000000007b1d */ /* 0x000fe20000010000 */
[----:B------:R-:W-:-:S04]  /*0a30*/  UIADD3 UR24, -UR6, UR24, URZ ;  /* 0x0000001806187290 */ /* 0x000fc8000fffe13f */
[----:B------:R-:W-:Y:S01]  /*0a40*/  ULEA UR25, UR24, 0xfffffe00, 0x9 ;  /* 0xfffffe0018197891 */ /* 0x000fe2000f8e483f */
[----:B------:R-:W3:Y:S01]  /*0a50*/  LDL.LU R39, [R1+0x4] ;  /* 0x0000040001277983 */ /* 0x000ee20000300800 */
[----:B------:R-:W-:Y:S01]  /*0a60*/  ULDC UR40, c[0x0][0x168] ;  /* 0x00005a0000287ab9 */ /* 0x000fe20000000800 */
[----:B------:R-:W-:Y:S01]  /*0a70*/  LOP3.LUT R124, R125, 0x1f, R131, 0xf8, !PT ;  /* 0x0000001f7d7c7812 */ /* 0x000fe200078ef883 */
[----:B------:R-:W-:Y:S01]  /*0a80*/  UIADD3 UR40, -UR25, UR40, URZ ;  /* 0x0000002819287290 */ /* 0x000fe2000fffe13f */
[----:B------:R-:W-:Y:S01]  /*0a90*/  MOV R2, UR16 ;  /* 0x0000001000027c02 */ /* 0x000fe20008000f00 */
[----:B------:R-:W-:Y:S01]  /*0aa0*/  HFMA2.MMA R0, -RZ, RZ, 0, 0 ;  /* 0x00000000ff007435 */ /* 0x000fe200000001ff */
[C---:B------:R-:W-:Y:S01]  /*0ab0*/  LOP3.LUT R30, R124.reuse, 0x20, RZ, 0xfc, !PT ;  /* 0x000000207c1e7812 */ /* 0x040fe200078efcff */
[----:B-1----:R-:W-:Y:S01]  /*0ac0*/  CS2R R4, SRZ ;  /* 0x0000000000047805 */ /* 0x002fe2000001ff00 */
[----:B------:R-:W-:Y:S01]  /*0ad0*/  MOV R3, UR17 ;  /* 0x0000001100037c02 */ /* 0x000fe20008000f00 */
[----:B------:R-:W-:Y:S01]  /*0ae0*/  CS2R R8, SRZ ;  /* 0x0000000000087805 */ /* 0x000fe2000001ff00 */
[----:B------:R-:W-:Y:S01]  /*0af0*/  ISETP.GE.AND P0, PT, R124, UR40, PT ;  /* 0x000000287c007c0c */ /* 0x000fe2000bf06270 */
[----:B------:R-:W-:Y:S01]  /*0b00*/  CS2R R6, SRZ ;  /* 0x0000000000067805 */ /* 0x000fe2000001ff00 */
[----:B------:R-:W-:Y:S01]  /*0b10*/  ISETP.GE.AND P2, PT, R30, UR40, PT ;  /* 0x000000281e007c0c */ /* 0x000fe2000bf46270 */
[C---:B------:R-:W-:Y:S01]  /*0b20*/  IMAD.WIDE R2, R124.reuse, 0x4, R2 ;  /* 0x000000047c027825 */ /* 0x040fe200078e0202 */
[C---:B------:R-:W-:Y:S01]  /*0b30*/  LOP3.LUT R38, R124.reuse, 0xa0, RZ, 0xfc, !PT ;  /* 0x000000a07c267812 */ /* 0x040fe200078efcff */
[----:B------:R-:W-:Y:S01]  /*0b40*/  CS2R R12, SRZ ;  /* 0x00000000000c7805 */ /* 0x000fe2000001ff00 */
[C---:B------:R-:W-:Y:S01]  /*0b50*/  LOP3.LUT R36, R124.reuse, 0x80, RZ, 0xfc, !PT ;  /* 0x000000807c247812 */ /* 0x040fe200078efcff */
[----:B------:R-:W-:Y:S01]  /*0b60*/  CS2R R16, SRZ ;  /* 0x0000000000107805 */ /* 0x000fe2000001ff00 */
[----:B------:R-:W-:-:S02]  /*0b70*/  LOP3.LUT R32, R124, 0x40, RZ, 0xfc, !PT ;  /* 0x000000407c207812 */ /* 0x000fc400078efcff */
[----:B------:R-:W-:Y:S02]  /*0b80*/  LOP3.LUT R34, R124, 0x60, RZ, 0xfc, !PT ;  /* 0x000000607c227812 */ /* 0x000fe400078efcff */
[----:B------:R-:W-:Y:S01]  /*0b90*/  ISETP.GE.AND P6, PT, R38, UR40, PT ;  /* 0x0000002826007c0c */ /* 0x000fe2000bfc6270 */
[----:B------:R1:W4:Y:S01]  /*0ba0*/  @!P0 LDG.E R0, [R2.64] ;  /* 0x0000002002008981 */ /* 0x000322000c1e1900 */
[----:B------:R-:W-:Y:S02]  /*0bb0*/  LOP3.LUT R10, R124, 0xc0, RZ, 0xfc, !PT ;  /* 0x000000c07c0a7812 */ /* 0x000fe400078efcff */
[----:B------:R-:W-:Y:S01]  /*0bc0*/  ISETP.GE.AND P5, PT, R36, UR40, PT ;  /* 0x0000002824007c0c */ /* 0x000fe2000bfa6270 */
[----:B------:R1:W5:Y:S01]  /*0bd0*/  @!P2 LDG.E R5, [R2.64+0x80] ;  /* 0x000080200205a981 */ /* 0x000362000c1e1900 */
[----:B------:R-:W-:Y:S02]  /*0be0*/  LOP3.LUT R11, R124, 0xe0, RZ, 0xfc, !PT ;  /* 0x000000e07c0b7812 */ /* 0x000fe400078efcff */
[----:B------:R-:W-:-:S02]  /*0bf0*/  ISETP.GE.AND P3, PT, R32, UR40, PT ;  /* 0x0000002820007c0c */ /* 0x000fc4000bf66270 */
[----:B------:R-:W-:Y:S02]  /*0c00*/  LOP3.LUT R14, R124, 0x100, RZ, 0xfc, !PT ;  /* 0x000001007c0e7812 */ /* 0x000fe400078efcff */
[----:B------:R-:W-:Y:S01]  /*0c10*/  ISETP.GE.AND P4, PT, R34, UR40, PT ;  /* 0x0000002822007c0c */ /* 0x000fe2000bf86270 */
[----:B--2---:R1:W2:Y:S01]  /*0c20*/  @!P6 LDG.E R9, [R2.64+0x280] ;  /* 0x000280200209e981 */ /* 0x0042a2000c1e1900 */
[----:B------:R-:W-:Y:S02]  /*0c30*/  ISETP.GE.AND P0, PT, R10, UR40, PT ;  /* 0x000000280a007c0c */ /* 0x000fe4000bf06270 */
[----:B------:R-:W-:Y:S01]  /*0c40*/  ISETP.GE.AND P1, PT, R11, UR40, PT ;  /* 0x000000280b007c0c */ /* 0x000fe2000bf26270 */
[----:B------:R1:W2:Y:S01]  /*0c50*/  @!P5 LDG.E R6, [R2.64+0x200] ;  /* 0x000200200206d981 */ /* 0x0002a2000c1e1900 */
[----:B------:R-:W-:Y:S02]  /*0c60*/  ISETP.GE.AND P2, PT, R14, UR40, PT ;  /* 0x000000280e007c0c */ /* 0x000fe4000bf46270 */
[C---:B------:R-:W-:Y:S01]  /*0c70*/  LOP3.LUT R15, R124.reuse, 0x120, RZ, 0xfc, !PT ;  /* 0x000001207c0f7812 */ /* 0x040fe200078efcff */
[----:B------:R1:W2:Y:S01]  /*0c80*/  @!P3 LDG.E R4, [R2.64+0x100] ;  /* 0x000100200204b981 */ /* 0x0002a2000c1e1900 */
[----:B------:R-:W-:-:S02]  /*0c90*/  LOP3.LUT R18, R124, 0x140, RZ, 0xfc, !PT ;  /* 0x000001407c127812 */ /* 0x000fc400078efcff */
        /* <DEDUP_REMOVED lines=26> */
[----:B------:R-:W-:-:S02]  /*0e40*/  IADD3 R29, R130, 0x20, RZ ;  /* 0x00000020821d7810 */ /* 0x000fc40007ffe0ff */
[C---:B------:R-:W-:Y:S02]  /*0e50*/  IADD3 R31, R130.reuse, 0x40, RZ ;  /* 0x00000040821f7810 */ /* 0x040fe40007ffe0ff */
[C---:B------:R-:W-:Y:S02]  /*0e60*/  IADD3 R33, R130.reuse, 0x60, RZ ;  /* 0x0000006082217810 */ /* 0x040fe40007ffe0ff */
[CC--:B------:R-:W-:Y:S02]  /*0e70*/  LEA.HI.SX32 R47, R130.reuse, R130.reuse, 0x1b ;  /* 0x00000082822f7211 */ /* 0x0c0fe400078fdaff */
[C---:B------:R-:W-:Y:S02]  /*0e80*/  IADD3 R35, R130.reuse, 0x80, RZ ;  /* 0x0000008082237810 */ /* 0x040fe40007ffe0ff */
[----:B------:R-:W-:Y:S02]  /*0e90*/  IADD3 R37, R130, 0xa0, RZ ;  /* 0x000000a082257810 */ /* 0x000fe40007ffe0ff */
[----:B------:R-:W-:-:S02]  /*0ea0*/  LEA.HI.SX32 R46, R29, R130, 0x1b ;  /* 0x000000821d2e7211 */ /* 0x000fc400078fdaff */
        /* <DEDUP_REMOVED lines=8> */
[C---:B------:R-:W-:Y:S02]  /*0f30*/  IADD3 R33, R130.reuse, 0x140, RZ ;  /* 0x0000014082217810 */ /* 0x040fe40007ffe0ff */
[-C--:B------:R-:W-:Y:S02]  /*0f40*/  LEA.HI.SX32 R41, R3, R130.reuse, 0x1b ;  /* 0x0000008203297211 */ /* 0x080fe400078fdaff */
        /* <DEDUP_REMOVED lines=8> */
[C---:B------:R-:W-:Y:S02]  /*0fd0*/  IADD3 R117, R130.reuse, 0x1e0, RZ ;  /* 0x000001e082757810 */ /* 0x040fe40007ffe0ff */
[-C--:B------:R-:W-:Y:S02]  /*0fe0*/  LEA.HI.SX32 R120, R3, R130.reuse, 0x1b ;  /* 0x0000008203787211 */ /* 0x080fe400078fdaff */
[-C--:B------:R-:W-:Y:S02]  /*0ff0*/  LEA.HI.SX32 R119, R119, R130.reuse, 0x1b ;  /* 0x0000008277777211 */ /* 0x080fe400078fdaff */
[----:B------:R-:W-:Y:S02]  /*1000*/  SHF.L.U32 R116, R130, 0x4, RZ ;  /* 0x0000000482747819 */ /* 0x000fe400000006ff */
[----:B------:R-:W-:Y:S02]  /*1010*/  LEA.HI.SX32 R117, R117, R130, 0x1b ;  /* 0x0000008275757211 */ /* 0x000fe400078fdaff */
[----:B------:R-:W-:-:S02]  /*1020*/  LEA.HI.SX32 R116, R116, R116, 0x1b ;  /* 0x0000007474747211 */ /* 0x000fc400078fdaff */
        /* <DEDUP_REMOVED lines=10> */
[----:B----4-:R-:W-:Y:S04]  /*10d0*/  STS [R47.X4], R0 ;  /* 0x000000002f007388 */ /* 0x010fe80000004800 */
[----:B-----5:R1:W-:Y:S02]  /*10e0*/  STS [R46.X4+0x80], R5 ;  /* 0x000080052e007388 */ /* 0x0203e40000004800 */
[----:B-1----:R-:W-:-:S02]  /*10f0*/  IADD3 R5, R130, 0x1c0, RZ ;  /* 0x000001c082057810 */ /* 0x002fc40007ffe0ff */
[----:B--2---:R1:W-:Y:S04]  /*1100*/  STS [R45.X4+0x100], R4 ;  /* 0x000100042d007388 */ /* 0x0043e80000004800 */
[----:B---3--:R-:W-:Y:S04]  /*1110*/  STS [R44.X4+0x180], R7 ;  /* 0x000180072c007388 */ /* 0x008fe80000004800 */
[----:B------:R2:W-:Y:S04]  /*1120*/  STS [R43.X4+0x200], R6 ;  /* 0x000200062b007388 */ /* 0x0005e80000004800 */
        /* <DEDUP_REMOVED lines=31> */
[----:B-1----:R-:W-:Y:S01]  /*1320*/  CS2R R4, SRZ ;  /* 0x0000000000047805 */ /* 0x002fe2000001ff00 */
[----:B--2---:R-:W-:Y:S01]  /*1330*/  CS2R R6, SRZ ;  /* 0x0000000000067805 */ /* 0x004fe2000001ff00 */
[----:B---3--:R-:W-:Y:S01]  /*1340*/  CS2R R8, SRZ ;  /* 0x0000000000087805 */ /* 0x008fe2000001ff00 */
[----:B----4-:R-:W-:Y:S01]  /*1350*/  CS2R R12, SRZ ;  /* 0x00000000000c7805 */ /* 0x010fe2000001ff00 */
[----:B-----5:R-:W-:Y:S02]  /*1360*/  CS2R R16, SRZ ;  /* 0x0000000000107805 */ /* 0x020fe4000001ff00 */
        /* <DEDUP_REMOVED lines=30> */
[----:B-1----:R-:W-:Y:S02]  /*1550*/  MOV R2, UR20 ;  /* 0x0000001400027c02 */ /* 0x002fe40008000f00 */
[----:B------:R-:W-:Y:S02]  /*1560*/  MOV R3, UR21 ;  /* 0x0000001500037c02 */ /* 0x000fe40008000f00 */
[----:B------:R-:W-:-:S03]  /*1570*/  ISETP.GE.AND P0, PT, R30, UR40, PT ;  /* 0x000000281e007c0c */ /* 0x000fc6000bf06270 */
[----:B------:R-:W-:Y:S01]  /*1580*/  IMAD.WIDE R2, R124, 0x4, R2 ;  /* 0x000000047c027825 */ /* 0x000fe200078e0202 */
[----:B------:R-:W-:Y:S02]  /*1590*/  ISETP.GE.AND P4, PT, R36, UR40, PT ;  /* 0x0000002824007c0c */ /* 0x000fe4000bf86270 */
[----:B------:R-:W-:Y:S02]  /*15a0*/  ISETP.GE.AND P6, PT, R34, UR40, PT ;  /* 0x0000002822007c0c */ /* 0x000fe4000bfc6270 */
[----:B------:R-:W-:Y:S02]  /*15b0*/  ISETP.GE.AND P5, PT, R10, UR40, PT ;  /* 0x000000280a007c0c */ /* 0x000fe4000bfa6270 */
        /* <DEDUP_REMOVED lines=39> */
[----:B----4-:R-:W-:-:S03]  /*1830*/  CS2R R12, SRZ ;  /* 0x00000000000c7805 */ /* 0x010fc6000001ff00 */
[----:B------:R-:W2:Y:S01]  /*1840*/  @!P2 LDG.E R4, [R2.64+0x100] ;  /* 0x000100200204a981 */ /* 0x000ea2000c1e1900 */
[----:B------:R-:W-:-:S03]  /*1850*/  ISETP.GE.AND P2, PT, R14, UR40, PT ;  /* 0x000000280e007c0c */ /* 0x000fc6000bf46270 */
[----:B------:R-:W3:Y:S01]  /*1860*/  @!P1 LDG.E R0, [R2.64] ;  /* 0x0000002002009981 */ /* 0x000ee2000c1e1900 */
[----:B------:R-:W-:Y:S02]  /*1870*/  ISETP.GE.AND P1, PT, R11, UR40, PT ;  /* 0x000000280b007c0c */ /* 0x000fe4000bf26270 */
[----:B------:R-:W-:Y:S01]  /*1880*/  CS2R R10, SRZ ;  /* 0x00000000000a7805 */ /* 0x000fe2000001ff00 */
[----:B------:R-:W4:Y:S01]  /*1890*/  @!P0 LDG.E R5, [R2.64+0x80] ;  /* 0x0000802002058981 */ /* 0x000f22000c1e1900 */
        /* <DEDUP_REMOVED lines=12> */
[----:B------:R-:W-:Y:S01]  /*1960*/  ISETP.GE.AND P1, PT, R27, UR40, PT ;  /* 0x000000281b007c0c */ /* 0x000fe2000bf26270 */
[----:B------:R-:W-:Y:S01]  /*1970*/  CS2R R14, SRZ ;  /* 0x00000000000e7805 */ /* 0x000fe2000001ff00 */
[----:B-----5:R-:W-:Y:S01]  /*1980*/  CS2R R16, SRZ ;  /* 0x0000000000107805 */ /* 0x020fe2000001ff00 */
        /* <DEDUP_REMOVED lines=19> */
[----:B------:R-:W-:Y:S04]  /*1ac0*/  STS [R44.X4+0x180], R7 ;  /* 0x000180072c007388 */ /* 0x000fe80000004800 */
        /* <DEDUP_REMOVED lines=31> */
[----:B---3--:R-:W-:-:S03]  /*1cc0*/  FFMA.FTZ R16, R112, R5, R14 ;  /* 0x0000000570107223 */ /* 0x008fc6000001000e */
[----:B------:R-:W3:Y:S01]  /*1cd0*/  LDS R14, [R116.X4+0x38] ;  /* 0x00003800740e7984 */ /* 0x000ee20000004800 */
[----:B----4-:R-:W-:Y:S01]  /*1ce0*/  FFMA.FTZ R16, R111, R4, R16 ;  /* 0x000000046f107223 */ /* 0x010fe20000010010 */
[----:B------:R-:W-:Y:S02]  /*1cf0*/  ISETP.GE.AND P0, PT, R17, 0x1, PT ;  /* 0x000000011100780c */ /* 0x000fe40003f06270 */
        /* <DEDUP_REMOVED lines=63> */
.L_x_8824:
        /* <DEDUP_REMOVED lines=12> */
[----:B------:R-:W-:Y:S02]  /*21b0*/  ULEA UR34, UP0, UR36, UR34, 0x3 ;  /* 0x0000002224227291 */ /* 0x000fe4000f80183f */
[----:B------:R-:W-:Y:S02]  /*21c0*/  ULDC UR40, c[0x0][0x168] ;  /* 0x00005a0000287ab9 */ /* 0x000fe40000000800 */
[----:B------:R-:W-:Y:S02]  /*21d0*/  ULEA.HI.X UR35, UR36, UR35, UR37, 0x3, UP0 ;  /* 0x0000002324237291 */ /* 0x000fe400080f1c25 */
[----:B------:R-:W-:Y:S01]  /*21e0*/  UIADD3 UR40, -UR25, UR40, URZ ;  /* 0x0000002819287290 */ /* 0x000fe2000fffe13f */
[----:B------:R-:W-:-:S02]  /*21f0*/  IADD3 R4, R125, R124, RZ ;  /* 0x0000007c7d047210 */ /* 0x000fc40007ffe0ff */
[----:B------:R-:W-:Y:S01]  /*2200*/  MOV R2, UR34 ;  /* 0x0000002200027c02 */ /* 0x000fe20008000f00 */
[----:B------:R-:W-:Y:S01]  /*2210*/  USHF.L.U32 UR36, UR40, 0x1, URZ ;  /* 0x0000000128247899 */ /* 0x000fe2000800063f */
[----:B------:R-:W-:Y:S01]  /*2220*/  MOV R3, UR35 ;  /* 0x0000002300037c02 */ /* 0x000fe20008000f00 */
[----:B------:R-:W-:Y:S01]  /*2230*/  ULDC.64 UR34, c[0x0][0x1a0] ;  /* 0x0000680000227ab9 */ /* 0x000fe20000000a00 */
[--C-:B------:R-:W-:Y:S01]  /*2240*/  SHF.R.S32.HI R5, RZ, 0x1f, R4.reuse ;  /* 0x0000001fff057819 */ /* 0x100fe20000011404 */
[----:B------:R-:W-:Y:S01]  /*2250*/  UIMAD UR34, UR42, UR34, URZ ;  /* 0x000000222a2272a4 */ /* 0x000fe2000f8e023f */
[----:B------:R-:W-:Y:S02]  /*2260*/  MOV R9, UR7 ;  /* 0x0000000700097c02 */ /* 0x000fe40008000f00 */
[C---:B------:R-:W-:Y:S01]  /*2270*/  IADD3 R0, R4.reuse, 0x20, RZ ;  /* 0x0000002004007810 */ /* 0x040fe20007ffe0ff */
[----:B------:R-:W-:Y:S01]  /*2280*/  UIMAD UR34, UR7, UR35, UR34 ;  /* 0x00000023072272a4 */ /* 0x000fe2000f8e0222 */
[----:B------:R-:W-:Y:S01]  /*2290*/  IADD3 R6, R4, 0x60, RZ ;  /* 0x0000006004067810 */ /* 0x000fe20007ffe0ff */
[----:B------:R-:W-:Y:S01]  /*22a0*/  IMAD.WIDE.U32 R8, R9, c[0x0][0x1a0], R4 ;  /* 0x0000680009087a25 */ /* 0x000fe200078e0004 */
[----:B------:R-:W-:Y:S01]  /*22b0*/  ISETP.GE.AND P1, PT, R0, UR36, PT ;  /* 0x0000002400007c0c */ /* 0x000fe2000bf26270 */
[----:B------:R-:W2:Y:S01]  /*22c0*/  LDG.E.64 R2, [R2.64] ;  /* 0x0000002002027981 */ /* 0x000ea2000c1e1b00 */
[----:B------:R-:W-:-:S02]  /*22d0*/  IADD3 R0, R4, 0x80, RZ ;  /* 0x0000008004007810 */ /* 0x000fc40007ffe0ff */
[C---:B------:R-:W-:Y:S02]  /*22e0*/  IADD3 R5, R4.reuse, 0x40, RZ ;  /* 0x0000004004057810 */ /* 0x040fe40007ffe0ff */
[----:B------:R-:W-:Y:S02]  /*22f0*/  ISETP.GE.AND P0, PT, R4, UR36, PT ;  /* 0x0000002404007c0c */ /* 0x000fe4000bf06270 */
[----:B------:R-:W-:Y:S01]  /*2300*/  ISETP.GE.AND P4, PT, R0, UR36, PT ;  /* 0x0000002400007c0c */ /* 0x000fe2000bf86270 */
[----:B------:R-:W-:Y:S01]  /*2310*/  HFMA2.MMA R0, -RZ, RZ, 0, 0 ;  /* 0x00000000ff007435 */ /* 0x000fe200000001ff */
[----:B------:R-:W-:Y:S02]  /*2320*/  ISETP.GE.AND P2, PT, R5, UR36, PT ;  /* 0x0000002405007c0c */ /* 0x000fe4000bf46270 */
[----:B------:R-:W-:Y:S02]  /*2330*/  ISETP.GE.AND P3, PT, R6, UR36, PT ;  /* 0x0000002406007c0c */ /* 0x000fe4000bf66270 */
[----:B------:R-:W-:-:S02]  /*2340*/  IADD3 R7, R4, 0xa0, RZ ;  /* 0x000000a004077810 */ /* 0x000fc40007ffe0ff */
[----:B------:R-:W-:Y:S02]  /*2350*/  IADD3 R5, R9, UR34, RZ ;  /* 0x0000002209057c10 */ /* 0x000fe4000fffe0ff */
[C---:B------:R-:W-:Y:S02]  /*2360*/  LEA R6, P6, R8.reuse, UR22, 0x2 ;  /* 0x0000001608067c11 */ /* 0x040fe4000f8c10ff */
[----:B------:R-:W-:Y:S02]  /*2370*/  ISETP.GE.AND P5, PT, R7, UR36, PT ;  /* 0x0000002407007c0c */ /* 0x000fe4000bfa6270 */
[----:B------:R-:W-:Y:S02]  /*2380*/  LEA.HI.X R7, R8, UR23, R5, 0x2, P6 ;  /* 0x0000001708077c11 */ /* 0x000fe4000b0f1405 */
[C---:B------:R-:W-:Y:S02]  /*2390*/  IADD3 R5, R4.reuse, 0xe0, RZ ;  /* 0x000000e004057810 */ /* 0x040fe40007ffe0ff */
[----:B------:R-:W-:Y:S01]  /*23a0*/  IADD3 R9, R4, 0xc0, RZ ;  /* 0x000000c004097810 */ /* 0x000fe20007ffe0ff */
[----:B------:R0:W3:Y:S01]  /*23b0*/  @!P0 LDG.E R0, [R6.64] ;  /* 0x0000002006008981 */ /* 0x0000e2000c1e1900 */
[----:B------:R-:W-:-:S02]  /*23c0*/  MOV R8, RZ ;  /* 0x000000ff00087202 */ /* 0x000fc40000000f00 */
[----:B------:R-:W-:Y:S01]  /*23d0*/  ISETP.GE.AND P0, PT, R5, UR36, PT ;  /* 0x0000002405007c0c */ /* 0x000fe2000bf06270 */
[----:B------:R-:W-:Y:S01]  /*23e0*/  HFMA2.MMA R5, -RZ, RZ, 0, 0 ;  /* 0x00000000ff057435 */ /* 0x000fe200000001ff */
[----:B------:R-:W-:Y:S02]  /*23f0*/  ISETP.GE.AND P6, PT, R9, UR36, PT ;  /* 0x0000002409007c0c */ /* 0x000fe4000bfc6270 */
[C---:B------:R-:W-:Y:S01]  /*2400*/  IADD3 R9, R4.reuse, 0x100, RZ ;  /* 0x0000010004097810 */ /* 0x040fe20007ffe0ff */
[----:B------:R0:W4:Y:S03]  /*2410*/  @!P1 LDG.E R8, [R6.64+0x80] ;  /* 0x0000802006089981 */ /* 0x000126000c1e1900 */
[----:B------:R-:W-:Y:S02]  /*2420*/  ISETP.GE.AND P1, PT, R9, UR36, PT ;  /* 0x0000002409007c0c */ /* 0x000fe4000bf26270 */
[----:B------:R-:W-:Y:S01]  /*2430*/  IADD3 R9, R4, 0x120, RZ ;  /* 0x0000012004097810 */ /* 0x000fe20007ffe0ff */
[----:B------:R0:W4:Y:S01]  /*2440*/  @!P2 LDG.E R5, [R6.64+0x100] ;  /* 0x000100200605a981 */ /* 0x000122000c1e1900 */
[----:B------:R-:W-:-:S02]  /*2450*/  MOV R10, RZ ;  /* 0x000000ff000a7202 */ /* 0x000fc40000000f00 */
[----:B------:R-:W-:Y:S01]  /*2460*/  ISETP.GE.AND P2, PT, R9, UR36, PT ;  /* 0x0000002409007c0c */ /* 0x000fe2000bf46270 */
[----:B------:R-:W-:Y:S01]  /*2470*/  HFMA2.MMA R9, -RZ, RZ, 0, 0 ;  /* 0x00000000ff097435 */ /* 0x000fe200000001ff */
[C---:B------:R-:W-:Y:S02]  /*2480*/  IADD3 R11, R4.reuse, 0x140, RZ ;  /* 0x00000140040b7810 */ /* 0x040fe40007ffe0ff */
[----:B------:R0:W4:Y:S02]  /*2490*/  @!P3 LDG.E R10, [R6.64+0x180] ;  /* 0x00018020060ab981 */ /* 0x000124000c1e1900 */
[----:B------:R-:W-:Y:S02]  /*24a0*/  ISETP.GE.AND P3, PT, R11, UR36, PT ;  /* 0x000000240b007c0c */ /* 0x000fe4000bf66270 */
[C---:B------:R-:W-:Y:S02]  /*24b0*/  IADD3 R11, R4.reuse, 0x160, RZ ;  /* 0x00000160040b7810 */ /* 0x040fe40007ffe0ff */
[----:B------:R-:W-:Y:S01]  /*24c0*/  MOV R12, RZ ;  /* 0x000000ff000c7202 */ /* 0x000fe20000000f00 */
[----:B------:R0:W4:Y:S01]  /*24d0*/  @!P4 LDG.E R9, [R6.64+0x200] ;  /* 0x000200200609c981 */ /* 0x000122000c1e1900 */
[----:B------:R-:W-:Y:S01]  /*24e0*/  ISETP.GE.AND P4, PT, R11, UR36, PT ;  /* 0x000000240b007c0c */ /* 0x000fe2000bf86270 */
[----:B------:R-:W-:Y:S01]  /*24f0*/  HFMA2.MMA R11, -RZ, RZ, 0, 0 ;  /* 0x00000000ff0b7435 */ /* 0x000fe200000001ff */
[----:B------:R-:W-:-:S02]  /*2500*/  IADD3 R13, R4, 0x180, RZ ;  /* 0x00000180040d7810 */ /* 0x000fc40007ffe0ff */
        /* <DEDUP_REMOVED lines=8> */
[----:B------:R-:W-:Y:S01]  /*2590*/  MOV R16, RZ ;  /* 0x000000ff00107202 */ /* 0x000fe20000000f00 */
[----:B------:R0:W4:Y:S01]  /*25a0*/  @!P0 LDG.E R14, [R6.64+0x380] ;  /* 0x00038020060e8981 */ /* 0x000122000c1e1900 */
[----:B------:R-:W-:Y:S02]  /*25b0*/  ISETP.GE.AND P0, PT, R15, UR36, PT ;  /* 0x000000240f007c0c */ /* 0x000fe4000bf06270 */
[C---:B------:R-:W-:Y:S02]  /*25c0*/  IADD3 R15, R4.reuse, 0x1e0, RZ ;  /* 0x000001e0040f7810 */ /* 0x040fe40007ffe0ff */
[----:B------:R-:W-:Y:S01]  /*25d0*/  IADD3 R17, R4, 0x200, RZ ;  /* 0x0000020004117810 */ /* 0x000fe20007ffe0ff */
[----:B------:R0:W4:Y:S01]  /*25e0*/  @!P1 LDG.E R13, [R6.64+0x400] ;  /* 0x00040020060d9981 */ /* 0x000122000c1e1900 */
[----:B------:R-:W-:-:S03]  /*25f0*/  ISETP.GE.AND P1, PT, R15, UR36, PT ;  /* 0x000000240f007c0c */ /* 0x000fc6000bf26270 */
[----:B------:R0:W4:Y:S01]  /*2600*/  @!P2 LDG.E R16, [R6.64+0x480] ;  /* 0x000480200610a981 */ /* 0x000122000c1e1900 */
[----:B------:R-:W-:Y:S01]  /*2610*/  ISETP.GE.AND P2, PT, R17, UR36, PT ;  /* 0x0000002411007c0c */ /* 0x000fe2000bf46270 */
[----:B------:R-:W-:Y:S01]  /*2620*/  HFMA2.MMA R22, -RZ, RZ, 0, 0 ;  /* 0x00000000ff167435 */ /* 0x000fe200000001ff */
[----:B------:R-:W-:Y:S01]  /*2630*/  MOV R18, RZ ;  /* 0x000000ff00127202 */ /* 0x000fe20000000f00 */
[----:B------:R-:W-:Y:S01]  /*2640*/  CS2R R20, SRZ ;  /* 0x0000000000147805 */ /* 0x000fe2000001ff00 */
[C---:B------:R-:W-:Y:S02]  /*2650*/  IADD3 R19, R4.reuse, 0x240, RZ ;  /* 0x0000024004137810 */ /* 0x040fe40007ffe0ff */
[C---:B------:R-:W-:Y:S02]  /*2660*/  IADD3 R23, R4.reuse, 0x260, RZ ;  /* 0x0000026004177810 */ /* 0x040fe40007ffe0ff */
[----:B------:R0:W4:Y:S01]  /*2670*/  @!P4 LDG.E R18, [R6.64+0x580] ;  /* 0x000580200612c981 */ /* 0x000122000c1e1900 */
[----:B------:R-:W-:Y:S01]  /*2680*/  IADD3 R24, R4, 0x280, RZ ;  /* 0x0000028004187810 */ /* 0x000fe20007ffe0ff */
[----:B------:R-:W-:Y:S01]  /*2690*/  HFMA2.MMA R15, -RZ, RZ, 0, 0 ;  /* 0x00000000ff0f7435 */ /* 0x000fe200000001ff */
[----:B------:R-:W-:Y:S01]  /*26a0*/  ISETP.GE.AND P4, PT, R19, UR36, PT ;  /* 0x0000002413007c0c */ /* 0x000fe2000bf86270 */
[----:B------:R0:W4:Y:S01]  /*26b0*/  @!P1 LDG.E R22, [R6.64+0x780] ;  /* 0x0007802006169981 */ /* 0x000122000c1e1900 */
[----:B------:R-:W-:-:S02]  /*26c0*/  MOV R19, RZ ;  /* 0x000000ff00137202 */ /* 0x000fc40000000f00 */
[----:B------:R-:W-:Y:S01]  /*26d0*/  ISETP.GE.AND P1, PT, R23, UR36, PT ;  /* 0x0000002417007c0c */ /* 0x000fe2000bf26270 */
[----:B------:R0:W4:Y:S01]  /*26e0*/  @!P2 LDG.E R21, [R6.64+0x800] ;  /* 0x000800200615a981 */ /* 0x000122000c1e1900 */
[----:B------:R-:W-:Y:S02]  /*26f0*/  ISETP.GE.AND P2, PT, R24, UR36, PT ;  /* 0x0000002418007c0c */ /* 0x000fe4000bf46270 */
[C---:B------:R-:W-:Y:S01]  /*2700*/  IADD3 R24, R4.reuse, 0x2a0, RZ ;  /* 0x000002a004187810 */ /* 0x040fe20007ffe0ff */
[----:B------:R0:W4:Y:S01]  /*2710*/  @!P0 LDG.E R19, [R6.64+0x700] ;  /* 0x0007002006138981 */ /* 0x000122000c1e1900 */
[----:B------:R-:W-:Y:S02]  /*2720*/  IADD3 R17, R4, 0x220, RZ ;  /* 0x0000022004117810 */ /* 0x000fe40007ffe0ff */
[----:B------:R-:W-:Y:S01]  /*2730*/  ISETP.GE.AND P0, PT, R24, UR36, PT ;  /* 0x0000002418007c0c */ /* 0x000fe2000bf06270 */
[----:B------:R-:W-:Y:S01]  /*2740*/  CS2R R66, SRZ ;  /* 0x0000000000427805 */ /* 0x000fe2000001ff00 */
[----:B------:R0:W4:Y:S01]  /*2750*/  @!P3 LDG.E R15, [R6.64+0x500] ;  /* 0x00050020060fb981 */ /* 0x000122000c1e1900 */
[----:B------:R-:W-:Y:S01]  /*2760*/  HFMA2.MMA R127, -RZ, RZ, 0, 0 ;  /* 0x00000000ff7f7435 */ /* 0x000fe200000001ff */
[----:B------:R-:W-:Y:S01]  /*2770*/  ISETP.GE.AND P3, PT, R17, UR36, PT ;  /* 0x0000002411007c0c */ /* 0x000fe2000bf66270 */
[----:B------:R-:W-:Y:S01]  /*2780*/  HFMA2.MMA R17, -RZ, RZ, 0, 0 ;  /* 0x00000000ff117435 */ /* 0x000fe200000001ff */
[----:B------:R-:W-:Y:S01]  /*2790*/  IADD3 R24, R4, 0x2c0, RZ ;  /* 0x000002c004187810 */ /* 0x000fe20007ffe0ff */
[----:B------:R0:W4:Y:S03]  /*27a0*/  @!P1 LDG.E R66, [R6.64+0x980] ;  /* 0x0009802006429981 */ /* 0x000126000c1e1900 */
[----:B------:R-:W-:Y:S01]  /*27b0*/  ISETP.GE.AND P1, PT, R24, UR36, PT ;  /* 0x0000002418007c0c */ /* 0x000fe2000bf26270 */
[----:B------:R-:W-:Y:S01]  /*27c0*/  CS2R R64, SRZ ;  /* 0x0000000000407805 */ /* 0x000fe2000001ff00 */
[----:B------:R-:W-:Y:S01]  /*27d0*/  IADD3 R24, R4, 0x320, RZ ;  /* 0x0000032004187810 */ /* 0x000fe20007ffe0ff */
[----:B------:R0:W4:Y:S01]  /*27e0*/  @!P0 LDG.E R127, [R6.64+0xa80] ;  /* 0x000a8020067f8981 */ /* 0x000122000c1e1900 */
[----:B------:R-:W-:-:S02]  /*27f0*/  MOV R23, RZ ;  /* 0x000000ff00177202 */ /* 0x000fc40000000f00 */
[----:B------:R-:W-:Y:S01]  /*2800*/  ISETP.GE.AND P0, PT, R24, UR36, PT ;  /* 0x0000002418007c0c */ /* 0x000fe2000bf06270 */
[----:B------:R0:W4:Y:S01]  /*2810*/  @!P5 LDG.E R17, [R6.64+0x600] ;  /* 0x000600200611d981 */ /* 0x000122000c1e1900 */
[----:B------:R-:W-:-:S03]  /*2820*/  IADD3 R25, R4, 0x2e0, RZ ;  /* 0x000002e004197810 */ /* 0x000fc60007ffe0ff */
[----:B------:R0:W4:Y:S01]  /*2830*/  @!P6 LDG.E R20, [R6.64+0x680] ;  /* 0x000680200614e981 */ /* 0x000122000c1e1900 */
[C---:B------:R-:W-:Y:S02]  /*2840*/  IADD3 R26, R4.reuse, 0x300, RZ ;  /* 0x00000300041a7810 */ /* 0x040fe40007ffe0ff */
[----:B------:R-:W-:Y:S01]  /*2850*/  IADD3 R24, R4, 0x340, RZ ;  /* 0x0000034004187810 */ /* 0x000fe20007ffe0ff */
[----:B------:R0:W4:Y:S01]  /*2860*/  @!P2 LDG.E R65, [R6.64+0xa00] ;  /* 0x000a00200641a981 */ /* 0x000122000c1e1900 */
[----:B------:R-:W-:Y:S01]  /*2870*/  ISETP.GE.AND P2, PT, R25, UR36, PT ;  /* 0x0000002419007c0c */ /* 0x000fe2000bf46270 */
[----:B------:R-:W-:Y:S02]  /*2880*/  CS2R R132, SRZ ;  /* 0x0000000000847805 */ /* 0x000fe4000001ff00 */
[----:B------:R0:W4:Y:S01]  /*2890*/  @!P3 LDG.E R64, [R6.64+0x880] ;  /* 0x000880200640b981 */ /* 0x000122000c1e1900 */
[----:B------:R-:W-:-:S03]  /*28a0*/  ISETP.GE.AND P3, PT, R26, UR36, PT ;  /* 0x000000241a007c0c */ /* 0x000fc6000bf66270 */
[----:B------:R0:W4:Y:S04]  /*28b0*/  @!P4 LDG.E R23, [R6.64+0x900] ;  /* 0x000900200617c981 */ /* 0x000128000c1e1900 */
[----:B------:R0:W4:Y:S01]  /*28c0*/  @!P1 LDG.E R67, [R6.64+0xb00] ;  /* 0x000b002006439981 */ /* 0x000122000c1e1900 */
[----:B------:R-:W-:Y:S02]  /*28d0*/  ISETP.GE.AND P1, PT, R24, UR36, PT ;  /* 0x0000002418007c0c */ /* 0x000fe4000bf26270 */
[----:B------:R-:W-:Y:S01]  /*28e0*/  IADD3 R24, R4, 0x360, RZ ;  /* 0x0000036004187810 */ /* 0x000fe20007ffe0ff */
[----:B------:R-:W-:Y:S01]  /*28f0*/  CS2R R128, SRZ ;  /* 0x0000000000807805 */ /* 0x000fe2000001ff00 */
[----:B------:R0:W4:Y:S02]  /*2900*/  @!P0 LDG.E R133, [R6.64+0xc80] ;  /* 0x000c802006858981 */ /* 0x000124000c1e1900 */
[----:B------:R-:W-:-:S02]  /*2910*/  ISETP.GE.AND P0, PT, R24, UR36, PT ;  /* 0x0000002418007c0c */ /* 0x000fc4000bf06270 */
[C---:B------:R-:W-:Y:S01]  /*2920*/  IADD3 R25, R4.reuse, 0x380, RZ ;  /* 0x0000038004197810 */ /* 0x040fe20007ffe0ff */
[----:B------:R0:W4:Y:S01]  /*2930*/  @!P2 LDG.E R129, [R6.64+0xb80] ;  /* 0x000b80200681a981 */ /* 0x000122000c1e1900 */
[----:B------:R-:W-:Y:S02]  /*2940*/  CS2R R134, SRZ ;  /* 0x0000000000867805 */ /* 0x000fe4000001ff00 */
[----:B------:R-:W-:Y:S01]  /*2950*/  ISETP.GE.AND P2, PT, R25, UR36, PT ;  /* 0x0000002419007c0c */ /* 0x000fe2000bf46270 */
[----:B------:R0:W4:Y:S01]  /*2960*/  @!P3 LDG.E R128, [R6.64+0xc00] ;  /* 0x000c00200680b981 */ /* 0x000122000c1e1900 */
[----:B------:R-:W-:-:S03]  /*2970*/  IADD3 R24, R4, 0x3a0, RZ ;  /* 0x000003a004187810 */ /* 0x000fc60007ffe0ff */
[----:B------:R0:W4:Y:S04]  /*2980*/  @!P1 LDG.E R132, [R6.64+0xd00] ;  /* 0x000d002006849981 */ /* 0x000128000c1e1900 */
[----:B------:R0:W4:Y:S01]  /*2990*/  @!P0 LDG.E R135, [R6.64+0xd80] ;  /* 0x000d802006878981 */ /* 0x000122000c1e1900 */
[----:B------:R-:W-:Y:S02]  /*29a0*/  ISETP.GE.AND P0, PT, R24, UR36, PT ;  /* 0x0000002418007c0c */ /* 0x000fe4000bf06270 */
[C---:B------:R-:W-:Y:S01]  /*29b0*/  IADD3 R24, R4.reuse, 0x3c0, RZ ;  /* 0x000003c004187810 */ /* 0x040fe20007ffe0ff */
[----:B------:R0:W4:Y:S01]  /*29c0*/  @!P2 LDG.E R134, [R6.64+0xe00] ;  /* 0x000e00200686a981 */ /* 0x000122000c1e1900 */
[----:B------:R-:W-:Y:S02]  /*29d0*/  IADD3 R4, R4, 0x3e0, RZ ;  /* 0x000003e004047810 */ /* 0x000fe40007ffe0ff */
[----:B------:R-:W-:-:S02]  /*29e0*/  ISETP.GE.AND P1, PT, R24, UR36, PT ;  /* 0x0000002418007c0c */ /* 0x000fc4000bf26270 */
[----:B------:R-:W-:Y:S01]  /*29f0*/  ISETP.GE.AND P2, PT, R4, UR36, PT ;  /* 0x0000002404007c0c */ /* 0x000fe2000bf46270 */
[----:B------:R-:W-:Y:S01]  /*2a00*/  CS2R R136, SRZ ;  /* 0x0000000000887805 */ /* 0x000fe2000001ff00 */
[----:B------:R-:W-:Y:S02]  /*2a10*/  MOV R4, RZ ;  /* 0x000000ff00047202 */ /* 0x000fe40000000f00 */
[C---:B------:R-:W-:Y:S02]  /*2a20*/  IADD3 R139, R130.reuse, 0x20, RZ ;  /* 0x00000020828b7810 */ /* 0x040fe40007ffe0ff */
[C---:B------:R-:W-:Y:S01]  /*2a30*/  LEA.HI.SX32 R141, R130.reuse, R130, 0x1b ;  /* 0x00000082828d7211 */ /* 0x040fe200078fdaff */
[----:B------:R0:W4:Y:S01]  /*2a40*/  @!P0 LDG.E R136, [R6.64+0xe80] ;  /* 0x000e802006888981 */ /* 0x000122000c1e1900 */
[----:B------:R-:W-:Y:S01]  /*2a50*/  FADD.FTZ R28, R97, UR5 ;  /* 0x00000005611c7e21 */ /* 0x000fe20008010000 */
[----:B------:R-:W-:Y:S02]  /*2a60*/  IADD3 R142, R130, 0x40, RZ ;  /* 0x00000040828e7810 */ /* 0x000fe40007ffe0ff */
[----:B------:R-:W-:Y:S01]  /*2a70*/  MOV R126, UR24 ;  /* 0x00000018007e7c02 */ /* 0x000fe20008000f00 */
[----:B------:R0:W4:Y:S01]  /*2a80*/  @!P1 LDG.E R4, [R6.64+0xf00] ;  /* 0x000f002006049981 */ /* 0x000122000c1e1900 */
[----:B------:R-:W-:Y:S01]  /*2a90*/  FADD.FTZ R27, R96, UR5 ;  /* 0x00000005601b7e21 */ /* 0x000fe20008010000 */
[----:B------:R-:W-:-:S02]  /*2aa0*/  ULDC.64 UR36, c[0x0][0x1b8] ;  /* 0x00006e0000247ab9 */ /* 0x000fc40000000a00 */
[----:B------:R0:W4:Y:S01]  /*2ab0*/  @!P2 LDG.E R137, [R6.64+0xf80] ;  /* 0x000f80200689a981 */ /* 0x000122000c1e1900 */
[----:B------:R-:W-:Y:S02]  /*2ac0*/  ISETP.NE.AND P0, PT, R31, RZ, PT ;  /* 0x000000ff1f00720c */ /* 0x000fe40003f05270 */
[----:B0-----:R-:W-:-:S04]  /*2ad0*/  MOV R6, UR24 ;  /* 0x0000001800067c02 */ /* 0x001fc80008000f00 */
[----:B------:R-:W-:Y:S02]  /*2ae0*/  ISETP.LT.OR P1, PT, R6, 0x2, P0 ;  /* 0x000000020600780c */ /* 0x000fe40000721670 */
[-C--:B------:R-:W-:Y:S01]  /*2af0*/  LEA.HI.SX32 R139, R139, R130.reuse, 0x1b ;  /* 0x000000828b8b7211 */ /* 0x080fe200078fdaff */
[----:B------:R-:W-:Y:S01]  /*2b00*/  FADD.FTZ R30, R99, UR5 ;  /* 0x00000005631e7e21 */ /* 0x000fe20008010000 */
[----:B------:R-:W-:Y:S02]  /*2b10*/  LEA.HI.SX32 R142, R142, R130, 0x1b ;  /* 0x000000828e8e7211 */ /* 0x000fe400078fdaff */
[----:B------:R-:W-:Y:S01]  /*2b20*/  MOV R7, c[0x0][0x16c] ;  /* 0x00005b0000077a02 */ /* 0x000fe20000000f00 */
[----:B------:R-:W-:-:S06]  /*2b30*/  FADD.FTZ R26, R95, UR5 ;  /* 0x000000055f1a7e21 */ /* 0x000fcc0008010000 */
[----:B------:R-:W-:Y:S01]  /*2b40*/  @!P1 IADD3 R126, R126, -0x2, RZ ;  /* 0xfffffffe7e7e9810 */ /* 0x000fe20007ffe0ff */
[----:B------:R-:W-:-:S04]  /*2b50*/  FADD.FTZ R29, R98, UR5 ;  /* 0x00000005621d7e21 */ /* 0x000fc80008010000 */
[----:B------:R-:W-:Y:S01]  /*2b60*/  @!P1 IMAD R126, R126, R7, UR7 ;  /* 0x000000077e7e9e24 */ /* 0x000fe2000f8e0207 */
[----:B------:R-:W-:Y:S02]  /*2b70*/  UIMAD.WIDE.U32 UR34, UR10, UR36, URZ ;  /* 0x000000240a2272a5 */ /* 0x000fe4000f8e003f */
[----:B------:R-:W-:-:S04]  /*2b80*/  UIMAD UR36, UR11, UR36, URZ ;  /* 0x000000240b2472a4 */ /* 0x000fc8000f8e023f */
[----:B------:R-:W-:-:S03]  /*2b90*/  UIMAD UR38, UR10, UR37, UR36 ;  /* 0x000000250a2672a4 */ /* 0x000fc6000f8e0224 */
[----:B------:R-:W-:Y:S01]  /*2ba0*/  ULDC.64 UR36, c[0x0][0x1c0] ;  /* 0x0000700000247ab9 */ /* 0x000fe20000000a00 */
[----:B--2---:R-:W0:Y:S02]  /*2bb0*/  R2UR UR43, R3 ;  /* 0x00000000032b73c2 */ /* 0x004e2400000e0000 */
[----:B0-----:R-:W-:Y:S01]  /*2bc0*/  FMUL.FTZ R3, R28, UR43 ;  /* 0x0000002b1c037c20 */ /* 0x001fe20008410000 */
[----:B---3--:R0:W-:Y:S03]  /*2bd0*/  STS [R141.X4], R0 ;  /* 0x000000008d007388 */ /* 0x0081e60000004800 */
[----:B------:R-:W-:Y:S01]  /*2be0*/  FMUL.RZ R6, R3, 0.15915493667125701904 ;  /* 0x3e22f98303067820 */ /* 0x000fe2000040c000 */
[----:B----4-:R1:W-:Y:S01]  /*2bf0*/  STS [R139.X4+0x80], R8 ;  /* 0x000080088b007388 */ /* 0x0103e20000004800 */
[----:B0-----:R-:W-:Y:S01]  /*2c00*/  IADD3 R141, R130, 0x60, RZ ;  /* 0x00000060828d7810 */ /* 0x001fe20007ffe0ff */
[----:B------:R-:W-:-:S03]  /*2c10*/  FMUL.FTZ R3, R27, UR43 ;  /* 0x0000002b1b037c20 */ /* 0x000fc60008410000 */
[----:B------:R-:W-:Y:S02]  /*2c20*/  LEA.HI.SX32 R141, R141, R130, 0x1b ;  /* 0x000000828d8d7211 */ /* 0x000fe400078fdaff */
[----:B-1----:R-:W-:Y:S01]  /*2c30*/  IADD3 R139, R130, 0x80, RZ ;  /* 0x00000080828b7810 */ /* 0x002fe20007ffe0ff */
[----:B------:R-:W-:-:S03]  /*2c40*/  FMUL.FTZ R24, R30, UR43 ;  /* 0x0000002b1e187c20 */ /* 0x000fc60008410000 */
[----:B------:R-:W-:Y:S01]  /*2c50*/  LEA.HI.SX32 R139, R139, R130, 0x1b ;  /* 0x000000828b8b7211 */ /* 0x000fe200078fdaff */
[----:B------:R0:W-:Y:S01]  /*2c60*/  STS [R142.X4+0x100], R5 ;  /* 0x000100058e007388 */ /* 0x0001e20000004800 */
[----:B------:R-:W-:-:S03]  /*2c70*/  FMUL.RZ R7, R3, 0.15915493667125701904 ;  /* 0x3e22f98303077820 */ /* 0x000fc6000040c000 */
[----:B------:R1:W-:Y:S01]  /*2c80*/  STS [R141.X4+0x180], R10 ;  /* 0x0001800a8d007388 */ /* 0x0003e20000004800 */
[----:B------:R-:W-:-:S03]  /*2c90*/  FMUL.FTZ R3, R26, UR43 ;  /* 0x0000002b1a037c20 */ /* 0x000fc60008410000 */
[----:B------:R2:W-:Y:S01]  /*2ca0*/  STS [R139.X4+0x200], R9 ;  /* 0x000200098b007388 */ /* 0x0005e20000004800 */
[----:B0-----:R-:W-:Y:S01]  /*2cb0*/  IADD3 R142, R130, 0xa0, RZ ;  /* 0x000000a0828e7810 */ /* 0x001fe20007ffe0ff */
[----:B------:R-:W-:Y:S01]  /*2cc0*/  FMUL.RZ R25, R24, 0.15915493667125701904 ;  /* 0x3e22f98318197820 */ /* 0x000fe2000040c000 */
[----:B-1----:R-:W-:Y:S02]  /*2cd0*/  IADD3 R141, R130, 0xc0, RZ ;  /* 0x000000c0828d7810 */ /* 0x002fe40007ffe0ff */
[-C--:B------:R-:W-:Y:S02]  /*2ce0*/  LEA.HI.SX32 R142, R142, R130.reuse, 0x1b ;  /* 0x000000828e8e7211 */ /* 0x080fe400078fdaff */
[C---:B--2---:R-:W-:Y:S01]  /*2cf0*/  IADD3 R139, R130.reuse, 0xe0, RZ ;  /* 0x000000e0828b7810 */ /* 0x044fe20007ffe0ff */
[----:B------:R-:W-:Y:S01]  /*2d00*/  FMUL.RZ R8, R3, 0.15915493667125701904 ;  /* 0x3e22f98303087820 */ /* 0x000fe2000040c000 */
[-C--:B------:R-:W-:Y:S01]  /*2d10*/  LEA.HI.SX32 R141, R141, R130.reuse, 0x1b ;  /* 0x000000828d8d7211 */ /* 0x080fe200078fdaff */
[----:B------:R-:W-:Y:S01]  /*2d20*/  MUFU.SIN R138, R25 ;  /* 0x00000019008a7308 */ /* 0x000fe20000000400 */
[-C--:B------:R-:W-:Y:S01]  /*2d30*/  LEA.HI.SX32 R139, R139, R130.reuse, 0x1b ;  /* 0x000000828b8b7211 */ /* 0x080fe200078fdaff */
[----:B------:R-:W-:Y:S01]  /*2d40*/  FMUL.FTZ R24, R29, UR43 ;  /* 0x0000002b1d187c20 */ /* 0x000fe20008410000 */
[----:B------:R-:W-:Y:S01]  /*2d50*/  IADD3 R3, R130, 0x200, RZ ;  /* 0x0000020082037810 */ /* 0x000fe20007ffe0ff */
[----:B------:R-:W-:Y:S01]  /*2d60*/  STS [R142.X4+0x280], R12 ;  /* 0x0002800c8e007388 */ /* 0x000fe20000004800 */
[----:B------:R-:W0:Y:S03]  /*2d70*/  R2UR UR44, R2 ;  /* 0x00000000022c73c2 */ /* 0x000e2600000e0000 */
[----:B------:R1:W-:Y:S01]  /*2d80*/  MUFU.COS R140, R25 ;  /* 0x00000019008c7308 */ /* 0x0003e20000000000 */
[----:B------:R-:W-:Y:S01]  /*2d90*/  STS [R141.X4+0x300], R11 ;  /* 0x0003000b8d007388 */ /* 0x000fe20000004800 */
[----:B------:R-:W-:Y:S01]  /*2da0*/  LEA.HI.SX32 R0, R3, R130, 0x1b ;  /* 0x0000008203007211 */ /* 0x000fe200078fdaff */
[----:B------:R-:W-:Y:S01]  /*2db0*/  FMUL.RZ R24, R24, 0.15915493667125701904 ;  /* 0x3e22f98318187820 */ /* 0x000fe2000040c000 */
[----:B------:R-:W-:Y:S01]  /*2dc0*/  IADD3 R3, R130, 0x220, RZ ;  /* 0x0000022082037810 */ /* 0x000fe20007ffe0ff */
[----:B------:R-:W-:Y:S01]  /*2dd0*/  STS [R139.X4+0x380], R14 ;  /* 0x0003800e8b007388 */ /* 0x000fe20000004800 */
[----:B-1----:R-:W-:-:S02]  /*2de0*/  FADD.FTZ R25, R94, UR5 ;  /* 0x000000055e197e21 */ /* 0x002fc40008010000 */
[----:B------:R-:W-:Y:S01]  /*2df0*/  MUFU.SIN R206, R6 ;  /* 0x0000000600ce7308 */ /* 0x000fe20000000400 */
[----:B------:R-:W-:Y:S01]  /*2e00*/  STS [R252.X4+0x400], R13 ;  /* 0x0004000dfc007388 */ /* 0x000fe20000004800 */
[----:B------:R-:W-:-:S03]  /*2e10*/  IADD3 R5, R130, 0x240, RZ ;  /* 0x0000024082057810 */ /* 0x000fc60007ffe0ff */
[----:B------:R-:W-:Y:S03]  /*2e20*/  STS [R123.X4+0x480], R16 ;  /* 0x000480107b007388 */ /* 0x000fe60000004800 */
[----:B------:R1:W-:Y:S01]  /*2e30*/  MUFU.COS R207, R6 ;  /* 0x0000000600cf7308 */ /* 0x0003e20000000000 */
[----:B------:R-:W-:Y:S02]  /*2e40*/  LEA.HI.SX32 R3, R3, R130, 0x1b ;  /* 0x0000008203037211 */ /* 0x000fe400078fdaff */
[----:B------:R-:W-:Y:S01]  /*2e50*/  IADD3 R9, R130, 0x280, RZ ;  /* 0x0000028082097810 */ /* 0x000fe20007ffe0ff */
[----:B-1----:R-:W-:-:S04]  /*2e60*/  FMUL.FTZ R6, R25, UR43 ;  /* 0x0000002b19067c20 */ /* 0x002fc80008410000 */
[----:B------:R-:W-:Y:S01]  /*2e70*/  MUFU.SIN R204, R7 ;  /* 0x0000000700cc7308 */ /* 0x000fe20000000400 */
[----:B------:R-:W-:Y:S01]  /*2e80*/  STS [R122.X4+0x500], R15 ;  /* 0x0005000f7a007388 */ /* 0x000fe20000004800 */
[----:B------:R-:W-:Y:S01]  /*2e90*/  FMUL.RZ R10, R6, 0.15915493667125701904 ;  /* 0x3e22f983060a7820 */ /* 0x000fe2000040c000 */
[----:B------:R-:W-:Y:S02]  /*2ea0*/  LEA.HI.SX32 R6, R5, R130, 0x1b ;  /* 0x0000008205067211 */ /* 0x000fe400078fdaff */
[----:B------:R-:W-:Y:S03]  /*2eb0*/  STS [R121.X4+0x580], R18 ;  /* 0x0005801279007388 */ /* 0x000fe60000004800 */
[----:B------:R1:W-:Y:S01]  /*2ec0*/  MUFU.COS R205, R7 ;  /* 0x0000000700cd7308 */ /* 0x0003e20000000000 */
[----:B------:R-:W-:-:S07]  /*2ed0*/  IADD3 R5, R130, 0x2a0, RZ ;  /* 0x000002a082057810 */ /* 0x000fce0007ffe0ff */
[----:B------:R-:W-:Y:S01]  /*2ee0*/  MUFU.SIN R208, R24 ;  /* 0x0000001800d07308 */ /* 0x000fe20000000400 */
[----:B------:R-:W-:Y:S01]  /*2ef0*/  STS [R120.X4+0x600], R17 ;  /* 0x0006001178007388 */ /* 0x000fe20000004800 */
[----:B-1----:R-:W-:-:S03]  /*2f00*/  IADD3 R7, R130, 0x260, RZ ;  /* 0x0000026082077810 */ /* 0x002fc60007ffe0ff */
[----:B------:R-:W-:Y:S03]  /*2f10*/  STS [R119.X4+0x680], R20 ;  /* 0x0006801477007388 */ /* 0x000fe60000004800 */
[----:B------:R1:W-:Y:S01]  /*2f20*/  MUFU.COS R209, R24 ;  /* 0x0000001800d17308 */ /* 0x0003e20000000000 */
[----:B------:R-:W-:Y:S01]  /*2f30*/  STS [R118.X4+0x700], R19 ;  /* 0x0007001376007388 */ /* 0x000fe20000004800 */
[----:B------:R-:W-:-:S03]  /*2f40*/  LEA.HI.SX32 R7, R7, R130, 0x1b ;  /* 0x0000008207077211 */ /* 0x000fc600078fdaff */
[----:B------:R-:W-:Y:S01]  /*2f50*/  STS [R117.X4+0x780], R22 ;  /* 0x0007801675007388 */ /* 0x000fe20000004800 */
[----:B-1----:R-:W-:Y:S02]  /*2f60*/  FADD.FTZ R24, R93, UR5 ;  /* 0x000000055d187e21 */ /* 0x002fe40008010000 */
[----:B------:R-:W-:Y:S01]  /*2f70*/  MUFU.SIN R202, R8 ;  /* 0x0000000800ca7308 */ /* 0x000fe20000000400 */
[----:B------:R1:W-:Y:S04]  /*2f80*/  STS [R0.X4+0x800], R21 ;  /* 0x0008001500007388 */ /* 0x0003e80000004800 */
[----:B------:R2:W-:Y:S03]  /*2f90*/  STS [R3.X4+0x880], R64 ;  /* 0x0008804003007388 */ /* 0x0005e60000004800 */
[----:B------:R3:W-:Y:S01]  /*2fa0*/  MUFU.COS R203, R8 ;  /* 0x0000000800cb7308 */ /* 0x0007e20000000000 */
[----:B------:R4:W-:Y:S01]  /*2fb0*/  STS [R6.X4+0x900], R23 ;  /* 0x0009001706007388 */ /* 0x0009e20000004800 */
[----:B-1----:R-:W-:-:S03]  /*2fc0*/  LEA.HI.SX32 R0, R9, R130, 0x1b ;  /* 0x0000008209007211 */ /* 0x002fc600078fdaff */
[----:B------:R-:W-:Y:S01]  /*2fd0*/  STS [R7.X4+0x980], R66 ;  /* 0x0009804207007388 */ /* 0x000fe20000004800 */
[----:B--2---:R-:W-:Y:S01]  /*2fe0*/  IADD3 R3, R130, 0x2e0, RZ ;  /* 0x000002e082037810 */ /* 0x004fe20007ffe0ff */
[----:B---3--:R-:W-:Y:S02]  /*2ff0*/  FMUL.FTZ R8, R24, UR43 ;  /* 0x0000002b18087c20 */ /* 0x008fe40008410000 */
[----:B----4-:R-:W-:Y:S01]  /*3000*/  FADD.FTZ R23, R92, UR5 ;  /* 0x000000055c177e21 */ /* 0x010fe20008010000 */
[----:B------:R-:W-:Y:S01]  /*3010*/  IADD3 R9, R130, 0x2c0, RZ ;  /* 0x000002c082097810 */ /* 0x000fe20007ffe0ff */
[----:B------:R-:W-:Y:S01]  /*3020*/  FMUL.RZ R11, R8, 0.15915493667125701904 ;  /* 0x3e22f983080b7820 */ /* 0x000fe2000040c000 */
[----:B------:R-:W-:Y:S01]  /*3030*/  MUFU.SIN R200, R10 ;  /* 0x0000000a00c87308 */ /* 0x000fe20000000400 */
[----:B------:R1:W-:Y:S01]  /*3040*/  STS [R0.X4+0xa00], R65 ;  /* 0x000a004100007388 */ /* 0x0003e20000004800 */
[----:B------:R-:W-:Y:S02]  /*3050*/  LEA.HI.SX32 R8, R5, R130, 0x1b ;  /* 0x0000008205087211 */ /* 0x000fe400078fdaff */
[----:B------:R-:W-:-:S04]  /*3060*/  IADD3 R5, R130, 0x300, RZ ;  /* 0x0000030082057810 */ /* 0x000fc80007ffe0ff */
[----:B------:R2:W-:Y:S01]  /*3070*/  MUFU.COS R201, R10 ;  /* 0x0000000a00c97308 */ /* 0x0005e20000000000 */
[-C--:B------:R-:W-:Y:S01]  /*3080*/  LEA.HI.SX32 R6, R9, R130.reuse, 0x1b ;  /* 0x0000008209067211 */ /* 0x080fe200078fdaff */
[----:B-1----:R-:W-:Y:S01]  /*3090*/  FMUL.FTZ R0, R23, UR43 ;  /* 0x0000002b17007c20 */ /* 0x002fe20008410000 */
[-C--:B------:R-:W-:Y:S02]  /*30a0*/  LEA.HI.SX32 R5, R5, R130.reuse, 0x1b ;  /* 0x0000008205057211 */ /* 0x080fe400078fdaff */
[-C--:B--2---:R-:W-:Y:S02]  /*30b0*/  LEA.HI.SX32 R10, R3, R130.reuse, 0x1b ;  /* 0x00000082030a7211 */ /* 0x084fe400078fdaff */
[----:B------:R-:W-:Y:S01]  /*30c0*/  IADD3 R3, R130, 0x320, RZ ;  /* 0x0000032082037810 */ /* 0x000fe20007ffe0ff */
[----:B------:R-:W-:Y:S01]  /*30d0*/  FMUL.RZ R9, R0, 0.15915493667125701904 ;  /* 0x3e22f98300097820 */ /* 0x000fe2000040c000 */
[C---:B------:R-:W-:Y:S01]  /*30e0*/  IADD3 R7, R130.reuse, 0x340, RZ ;  /* 0x0000034082077810 */ /* 0x040fe20007ffe0ff */
[----:B------:R-:W-:Y:S01]  /*30f0*/  STS [R8.X4+0xa80], R127 ;  /* 0x000a807f08007388 */ /* 0x000fe20000004800 */
[----:B------:R-:W-:Y:S01]  /*3100*/  LEA.HI.SX32 R0, R3, R130, 0x1b ;  /* 0x0000008203007211 */ /* 0x000fe200078fdaff */
[----:B------:R-:W-:Y:S01]  /*3110*/  FADD.FTZ R22, R91, UR5 ;  /* 0x000000055b167e21 */ /* 0x000fe20008010000 */
[----:B------:R-:W-:Y:S01]  /*3120*/  IADD3 R3, R130, 0x360, RZ ;  /* 0x0000036082037810 */ /* 0x000fe20007ffe0ff */
[----:B------:R-:W-:Y:S01]  /*3130*/  STS [R6.X4+0xb00], R67 ;  /* 0x000b004306007388 */ /* 0x000fe20000004800 */
[----:B0-----:R-:W-:-:S02]  /*3140*/  MOV R167, UR44 ;  /* 0x0000002c00a77c02 */ /* 0x001fc40008000f00 */
[-C--:B------:R-:W-:Y:S01]  /*3150*/  LEA.HI.SX32 R7, R7, R130.reuse, 0x1b ;  /* 0x0000008207077211 */ /* 0x080fe200078fdaff */
[----:B------:R-:W-:Y:S01]  /*3160*/  STS [R10.X4+0xb80], R129 ;  /* 0x000b80810a007388 */ /* 0x000fe20000004800 */
[----:B------:R-:W-:-:S03]  /*3170*/  LEA.HI.SX32 R2, R3, R130, 0x1b ;  /* 0x0000008203027211 */ /* 0x000fc600078fdaff */
[----:B------:R0:W-:Y:S01]  /*3180*/  STS [R5.X4+0xc00], R128 ;  /* 0x000c008005007388 */ /* 0x0001e20000004800 */
[----:B------:R-:W-:Y:S01]  /*3190*/  FMUL.FTZ R167, R167, 1.4426950216293334961 ;  /* 0x3fb8aa3ba7a77820 */ /* 0x000fe20000410000 */
[----:B------:R-:W-:Y:S02]  /*31a0*/  UIMAD UR39, UR42, UR36, URZ ;  /* 0x000000242a2772a4 */ /* 0x000fe4000f8e023f */
[----:B------:R-:W-:Y:S01]  /*31b0*/  STS [R0.X4+0xc80], R133 ;  /* 0x000c808500007388 */ /* 0x000fe20000004800 */
[----:B------:R-:W-:Y:S01]  /*31c0*/  UIADD3 UR35, UR35, UR38, URZ ;  /* 0x0000002623237290 */ /* 0x000fe2000fffe03f */
[----:B0-----:R-:W-:Y:S02]  /*31d0*/  FMUL.FTZ R5, R22, UR43 ;  /* 0x0000002b16057c20 */ /* 0x001fe40008410000 */
[----:B------:R-:W-:Y:S02]  /*31e0*/  STS [R7.X4+0xd00], R132 ;  /* 0x000d008407007388 */ /* 0x000fe40000004800 */
[----:B------:R-:W-:Y:S01]  /*31f0*/  FMUL.RZ R6, R5, 0.15915493667125701904 ;  /* 0x3e22f98305067820 */ /* 0x000fe2000040c000 */
[----:B------:R-:W-:Y:S01]  /*3200*/  IADD3 R5, R130, 0x380, RZ ;  /* 0x0000038082057810 */ /* 0x000fe20007ffe0ff */
[----:B------:R0:W-:Y:S01]  /*3210*/  STS [R2.X4+0xd80], R135 ;  /* 0x000d808702007388 */ /* 0x0001e20000004800 */
[----:B------:R-:W-:-:S02]  /*3220*/  UIMAD UR39, UR7, UR37, UR39 ;  /* 0x00000025072772a4 */ /* 0x000fc4000f8e0227 */
[----:B------:R-:W-:Y:S01]  /*3230*/  UIMAD.WIDE.U32 UR36, UR7, UR36, UR34 ;  /* 0x00000024072472a5 */ /* 0x000fe2000f8e0022 */
[----:B------:R-:W-:Y:S01]  /*3240*/  LEA.HI.SX32 R5, R5, R130, 0x1b ;  /* 0x0000008205057211 */ /* 0x000fe200078fdaff */
[----:B------:R-:W-:Y:S01]  /*3250*/  FADD.FTZ R21, R90, UR5 ;  /* 0x000000055a157e21 */ /* 0x000fe20008010000 */
[----:B------:R-:W-:Y:S01]  /*3260*/  ULDC.64 UR34, c[0x0][0x230] ;  /* 0x00008c0000227ab9 */ /* 0x000fe20000000a00 */
[----:B0-----:R-:W-:Y:S01]  /*3270*/  FMUL.FTZ R2, R30, R167 ;  /* 0x000000a71e027220 */ /* 0x001fe20000410000 */
[----:B------:R-:W-:-:S03]  /*3280*/  UIADD3 UR37, UR37, UR39, URZ ;  /* 0x0000002725257290 */ /* 0x000fc6000fffe03f */
[----:B------:R0:W1:Y:S01]  /*3290*/  MUFU.EX2 R67, R2 ;  /* 0x0000000200437308 */ /* 0x0000620000000800 */
[----:B------:R-:W-:Y:S01]  /*32a0*/  ULEA UR34, UP0, UR36, UR34, 0x3 ;  /* 0x0000002224227291 */ /* 0x000fe2000f80183f */
[----:B------:R2:W-:Y:S01]  /*32b0*/  STS [R5.X4+0xe00], R134 ;  /* 0x000e008605007388 */ /* 0x0005e20000004800 */
[C---:B------:R-:W-:Y:S01]  /*32c0*/  IADD3 R3, R130.reuse, 0x3a0, RZ ;  /* 0x000003a082037810 */ /* 0x040fe20007ffe0ff */
[----:B------:R-:W-:Y:S01]  /*32d0*/  FMUL.FTZ R0, R21, UR43 ;  /* 0x0000002b15007c20 */ /* 0x000fe20008410000 */
[C---:B------:R-:W-:Y:S01]  /*32e0*/  IADD3 R7, R130.reuse, 0x3e0, RZ ;  /* 0x000003e082077810 */ /* 0x040fe20007ffe0ff */
[----:B------:R-:W-:Y:S01]  /*32f0*/  ULEA.HI.X UR35, UR36, UR35, UR37, 0x3, UP0 ;  /* 0x0000002324237291 */ /* 0x000fe200080f1c25 */
[----:B------:R-:W-:Y:S01]  /*3300*/  FADD.FTZ R20, R89, UR5 ;  /* 0x0000000559147e21 */ /* 0x000fe20008010000 */
[----:B------:R-:W-:Y:S01]  /*3310*/  ULEA UR36, UR41, UR7, 0x8 ;  /* 0x0000000729247291 */ /* 0x000fe2000f8e403f */
[-C--:B------:R-:W-:Y:S02]  /*3320*/  LEA.HI.SX32 R3, R3, R130.reuse, 0x1b ;  /* 0x0000008203037211 */ /* 0x080fe400078fdaff */
[----:B--2---:R-:W-:Y:S01]  /*3330*/  IADD3 R5, R130, 0x3c0, RZ ;  /* 0x000003c082057810 */ /* 0x004fe20007ffe0ff */
[----:B------:R-:W-:Y:S01]  /*3340*/  FMUL.RZ R193, R0, 0.15915493667125701904 ;  /* 0x3e22f98300c17820 */ /* 0x000fe2000040c000 */
[----:B0-----:R-:W-:Y:S01]  /*3350*/  SHF.L.U32 R2, R130, 0x5, RZ ;  /* 0x0000000582027819 */ /* 0x001fe200000006ff */
[----:B------:R-:W-:Y:S01]  /*3360*/  MUFU.SIN R194, R6 ;  /* 0x0000000600c27308 */ /* 0x000fe20000000400 */
[-C--:B------:R-:W-:Y:S01]  /*3370*/  LEA.HI.SX32 R5, R5, R130.reuse, 0x1b ;  /* 0x0000008205057211 */ /* 0x080fe200078fdaff */
[----:B------:R-:W-:Y:S01]  /*3380*/  FADD.FTZ R19, R88, UR5 ;  /* 0x0000000558137e21 */ /* 0x000fe20008010000 */
[----:B------:R-:W-:Y:S01]  /*3390*/  LEA.HI.SX32 R0, R7, R130, 0x1b ;  /* 0x0000008207007211 */ /* 0x000fe200078fdaff */
[----:B------:R0:W-:Y:S01]  /*33a0*/  STS [R3.X4+0xe80], R136 ;  /* 0x000e808803007388 */ /* 0x0001e20000004800 */
[----:B------:R-:W-:-:S03]  /*33b0*/  LEA.HI.SX32 R147, R2, R2, 0x1b ;  /* 0x0000000202937211 */ /* 0x000fc600078fdaff */
[----:B------:R2:W-:Y:S01]  /*33c0*/  MUFU.COS R195, R6 ;  /* 0x0000000600c37308 */ /* 0x0005e20000000000 */
[C---:B------:R-:W-:Y:S01]  /*33d0*/  ISETP.NE.AND P2, PT, R131.reuse, RZ, PT ;  /* 0x000000ff8300720c */ /* 0x040fe20003f45270 */
[----:B------:R-:W-:Y:S01]  /*33e0*/  STS [R5.X4+0xf00], R4 ;  /* 0x000f000405007388 */ /* 0x000fe20000004800 */
[----:B------:R-:W-:Y:S02]  /*33f0*/  IADD3 R12, R131, 0x200, RZ ;  /* 0x00000200830c7810 */ /* 0x000fe40007ffe0ff */
[----:B------:R-:W-:Y:S01]  /*3400*/  MOV R148, UR36 ;  /* 0x0000002400947c02 */ /* 0x000fe20008000f00 */
[----:B--2---:R-:W-:Y:S01]  /*3410*/  FMUL.FTZ R6, R20, UR43 ;  /* 0x0000002b14067c20 */ /* 0x004fe20008410000 */
[----:B------:R-:W-:Y:S01]  /*3420*/  STS [R0.X4+0xf80], R137 ;  /* 0x000f808900007388 */ /* 0x000fe20000004800 */
[----:B0-----:R-:W-:Y:S01]  /*3430*/  FMUL.FTZ R3, R19, UR43 ;  /* 0x0000002b13037c20 */ /* 0x001fe20008410000 */
[----:B------:R-:W-:-:S06]  /*3440*/  NOP ;  /* 0x0000000000007918 */ /* 0x000fcc0000000000 */
[----:B------:R-:W-:Y:S01]  /*3450*/  FMUL.RZ R6, R6, 0.15915493667125701904 ;  /* 0x3e22f98306067820 */ /* 0x000fe2000040c000 */
[----:B------:R-:W-:Y:S01]  /*3460*/  MOV R64, UR34 ;  /* 0x0000002200407c02 */ /* 0x000fe20008000f00 */
[C---:B-1----:R-:W-:Y:S01]  /*3470*/  FMUL.FTZ R66, R67.reuse, R140 ;  /* 0x0000008c43427220 */ /* 0x042fe20000410000 */
[----:B------:R-:W-:Y:S01]  /*3480*/  MOV R65, UR35 ;  /* 0x0000002300417c02 */ /* 0x000fe20008000f00 */
[----:B------:R-:W-:Y:S01]  /*3490*/  FMUL.FTZ R67, R67, R138 ;  /* 0x0000008a43437220 */ /* 0x000fe20000410000 */
[----:B------:R-:W-:Y:S01]  /*34a0*/  SEL R148, R148, R12, !P2 ;  /* 0x0000000c94947207 */ /* 0x000fe20005000000 */
[----:B------:R-:W0:Y:S01]  /*34b0*/  LDS R2, [R147.X4] ;  /* 0x0000000093027984 */ /* 0x000e220000004800 */
[----:B------:R-:W-:Y:S01]  /*34c0*/  MUFU.SIN R198, R11 ;  /* 0x0000000b00c67308 */ /* 0x000fe20000000400 */
[----:B------:R-:W-:Y:S02]  /*34d0*/  FMUL.RZ R150, R3, 0.15915493667125701904 ;  /* 0x3e22f98303967820 */ /* 0x000fe4000040c000 */
[----:B------:R-:W1:Y:S04]  /*34e0*/  LDS R0, [R147.X4+0x4] ;  /* 0x0000040093007984 */ /* 0x000e680000004800 */
[----:B------:R-:W-:Y:S01]  /*34f0*/  LDS R18, [R147.X4+0x8] ;  /* 0x0000080093127984 */ /* 0x000fe20000004800 */
[----:B------:R2:W-:Y:S03]  /*3500*/  MUFU.COS R199, R11 ;  /* 0x0000000b00c77308 */ /* 0x0005e60000000000 */
[----:B------:R-:W3:Y:S04]  /*3510*/  LDS R17, [R147.X4+0xc] ;  /* 0x00000c0093117984 */ /* 0x000ee80000004800 */
[----:B------:R-:W4:Y:S01]  /*3520*/  LDS R16, [R147.X4+0x10] ;  /* 0x0000100093107984 */ /* 0x000f220000004800 */
[----:B------:R-:W-:Y:S03]  /*3530*/  MUFU.SIN R196, R9 ;  /* 0x0000000900c47308 */ /* 0x000fe60000000400 */
[----:B------:R-:W0:Y:S04]  /*3540*/  LDS R15, [R147.X4+0x14] ;  /* 0x00001400930f7984 */ /* 0x000e280000004800 */
[----:B------:R-:W-:Y:S01]  /*3550*/  LDS R14, [R147.X4+0x18] ;  /* 0x00001800930e7984 */ /* 0x000fe20000004800 */
[----:B------:R1:W-:Y:S03]  /*3560*/  MUFU.COS R197, R9 ;  /* 0x0000000900c57308 */ /* 0x0003e60000000000 */
[----:B------:R-:W0:Y:S04]  /*3570*/  LDS R13, [R147.X4+0x1c] ;  /* 0x00001c00930d7984 */ /* 0x000e280000004800 */
[----:B------:R-:W0:Y:S01]  /*3580*/  LDS R12, [R147.X4+0x20] ;  /* 0x00002000930c7984 */ /* 0x000e220000004800 */
[----:B------:R-:W-:Y:S03]  /*3590*/  MUFU.SIN R190, R6 ;  /* 0x0000000600be7308 */ /* 0x000fe60000000400 */
[----:B--2---:R-:W2:Y:S04]  /*35a0*/  LDS R11, [R147.X4+0x24] ;  /* 0x00002400930b7984 */ /* 0x004ea80000004800 */
[----:B------:R-:W-:Y:S01]  /*35b0*/  LDS R10, [R147.X4+0x28] ;  /* 0x00002800930a7984 */ /* 0x000fe20000004800 */
[----:B------:R3:W-:Y:S03]  /*35c0*/  MUFU.COS R191, R6 ;  /* 0x0000000600bf7308 */ /* 0x0007e60000000000 */
[----:B-1----:R-:W1:Y:S04]  /*35d0*/  LDS R9, [R147.X4+0x2c] ;  /* 0x00002c0093097984 */ /* 0x002e680000004800 */
[----:B------:R-:W0:Y:S04]  /*35e0*/  LDS R8, [R147.X4+0x30] ;  /* 0x0000300093087984 */ /* 0x000e280000004800 */
[----:B------:R-:W0:Y:S04]  /*35f0*/  LDS R7, [R147.X4+0x34] ;  /* 0x0000340093077984 */ /* 0x000e280000004800 */
[----:B---3--:R-:W3:Y:S04]  /*3600*/  LDS R6, [R147.X4+0x38] ;  /* 0x0000380093067984 */ /* 0x008ee80000004800 */
        /* <DEDUP_REMOVED lines=14> */
[----:B------:R-:W1:Y:S04]  /*36f0*/  LDS R135, [R147.X4+0x74] ;  /* 0x0000740093877984 */ /* 0x000e680000004800 */
[----:B------:R-:W1:Y:S04]  /*3700*/  LDS R134, [R147.X4+0x78] ;  /* 0x0000780093867984 */ /* 0x000e680000004800 */
[----:B------:R2:W1:Y:S04]  /*3710*/  LDS R133, [R147.X4+0x7c] ;  /* 0x00007c0093857984 */ /* 0x0004680000004800 */
[----:B------:R3:W-:Y:S04]  /*3720*/  STS.64 [R148.X8+0x2550], R66 ;  /* 0x0025504294007388 */ /* 0x0007e80000008a00 */
[----:B------:R-:W5:Y:S01]  /*3730*/  LDG.E.64 R64, [R64.64] ;  /* 0x0000002040407981 */ /* 0x000f62000c1e1b00 */
[----:B------:R-:W-:Y:S01]  /*3740*/  FADD.FTZ R210, R86, UR5 ;  /* 0x0000000556d27e21 */ /* 0x000fe20008010000 */
[----:B------:R-:W-:-:S03]  /*3750*/  HFMA2.MMA R127, -RZ, RZ, 0, 9.5367431640625e-07 ;  /* 0x00000010ff7f7435 */ /* 0x000fc600000001ff */
[----:B--2---:R-:W-:Y:S01]  /*3760*/  FMUL.FTZ R147, R210, UR43 ;  /* 0x0000002bd2937c20 */ /* 0x004fe20008410000 */
[----:B------:R-:W-:Y:S01]  /*3770*/  CS2R R128, SRZ ;  /* 0x0000000000807805 */ /* 0x000fe2000001ff00 */
[----:B------:R-:W-:Y:S02]  /*3780*/  FADD.FTZ R132, R87, UR5 ;  /* 0x0000000557847e21 */ /* 0x000fe40008010000 */
[----:B------:R-:W-:Y:S02]  /*3790*/  FMUL.RZ R151, R147, 0.15915493667125701904 ;  /* 0x3e22f98393977820 */ /* 0x000fe4000040c000 */
[----:B------:R-:W-:Y:S02]  /*37a0*/  FMUL.FTZ R147, R29, R167 ;  /* 0x000000a71d937220 */ /* 0x000fe40000410000 */
[----:B------:R-:W-:Y:S01]  /*37b0*/  @!P1 IMAD.WIDE R126, R126, R127, UR30 ;  /* 0x0000001e7e7e9e25 */ /* 0x000fe2000f8e027f */
[----:B------:R-:W-:Y:S03]  /*37c0*/  BAR.SYNC.DEFER_BLOCKING 0x0 ;  /* 0x0000000000007b1d */ /* 0x000fe60000010000 */
[----:B------:R-:W-:-:S02]  /*37d0*/  FMUL.FTZ R149, R132, UR43 ;  /* 0x0000002b84957c20 */ /* 0x000fc40008410000 */
[----:B---3--:R-:W-:Y:S01]  /*37e0*/  FMUL.FTZ R148, R26, R167 ;  /* 0x000000a71a947220 */ /* 0x008fe20000410000 */
[----:B------:R-:W2:Y:S01]  /*37f0*/  MUFU.EX2 R147, R147 ;  /* 0x0000009300937308 */ /* 0x000ea20000000800 */
[----:B------:R-:W-:Y:S02]  /*3800*/  FMUL.RZ R149, R149, 0.15915493667125701904 ;  /* 0x3e22f98395957820 */ /* 0x000fe4000040c000 */
[----:B0-----:R-:W-:-:S05]  /*3810*/  FMUL.FTZ R152, R30, R2 ;  /* 0x000000021e987220 */ /* 0x001fca0000410000 */
[----:B------:R-:W-:Y:S01]  /*3820*/  MUFU.SIN R186, R149 ;  /* 0x0000009500ba7308 */ /* 0x000fe20000000400 */
[----:B------:R0:W5:Y:S07]  /*3830*/  @!P1 LDG.E.64 R128, [R126.64+0x8] ;  /* 0x000008207e809981 */ /* 0x00016e000c1e1b00 */
[----:B------:R3:W-:Y:S01]  /*3840*/  MUFU.COS R187, R149 ;  /* 0x0000009500bb7308 */ /* 0x0007e20000000000 */
[----:B0-----:R-:W-:-:S07]  /*3850*/  FMUL.FTZ R126, R28, R167 ;  /* 0x000000a71c7e7220 */ /* 0x001fce0000410000 */
[----:B------:R-:W0:Y:S01]  /*3860*/  MUFU.EX2 R148, R148 ;  /* 0x0000009400947308 */ /* 0x000e220000000800 */
[-C--:B------:R-:W-:Y:S02]  /*3870*/  FMUL.FTZ R127, R27, R167.reuse ;  /* 0x000000a71b7f7220 */ /* 0x080fe40000410000 */
[----:B---3--:R-:W-:-:S05]  /*3880*/  FMUL.FTZ R149, R25, R167 ;  /* 0x000000a719957220 */ /* 0x008fca0000410000 */
[----:B------:R-:W3:Y:S01]  /*3890*/  MUFU.EX2 R126, R126 ;  /* 0x0000007e007e7308 */ /* 0x000ee20000000800 */
[----:B------:R-:W-:Y:S02]  /*38a0*/  FMUL.FTZ R240, R30, R0 ;  /* 0x000000001ef07220 */ /* 0x000fe40000410000 */
[----:B--2---:R-:W-:Y:S02]  /*38b0*/  FMUL.FTZ R208, R147, R208 ;  /* 0x000000d093d07220 */ /* 0x004fe40000410000 */
[----:B------:R-:W-:-:S03]  /*38c0*/  FMUL.FTZ R241, R115, R152 ;  /* 0x0000009873f17220 */ /* 0x000fc60000410000 */
[----:B------:R-:W2:Y:S01]  /*38d0*/  MUFU.EX2 R127, R127 ;  /* 0x0000007f007f7308 */ /* 0x000ea20000000800 */
[----:B------:R-:W-:-:S07]  /*38e0*/  FMUL.FTZ R240, R115, R240 ;  /* 0x000000f073f07220 */ /* 0x000fce0000410000 */
[----:B------:R-:W0:Y:S01]  /*38f0*/  MUFU.EX2 R149, R149 ;  /* 0x0000009500957308 */ /* 0x000e220000000800 */
[----:B------:R-:W-:Y:S02]  /*3900*/  FMUL.FTZ R209, R147, R209 ;  /* 0x000000d193d17220 */ /* 0x000fe40000410000 */
[----:B------:R-:W-:-:S05]  /*3910*/  FMUL.FTZ R153, R208, R241 ;  /* 0x000000f1d0997220 */ /* 0x000fca0000410000 */
[----:B------:R-:W-:Y:S01]  /*3920*/  MUFU.SIN R188, R150 ;  /* 0x0000009600bc7308 */ /* 0x000fe20000000400 */
[----:B------:R-:W-:-:S07]  /*3930*/  FMUL.FTZ R147, R23, R167 ;  /* 0x000000a717937220 */ /* 0x000fce0000410000 */
[----:B------:R1:W-:Y:S01]  /*3940*/  MUFU.COS R189, R150 ;  /* 0x0000009600bd7308 */ /* 0x0003e20000000000 */
[----:B0-----:R-:W-:Y:S02]  /*3950*/  FMUL.FTZ R203, R148, R203 ;  /* 0x000000cb94cb7220 */ /* 0x001fe40000410000 */
[----:B-1----:R-:W-:Y:S02]  /*3960*/  FMUL.FTZ R150, R24, R167 ;  /* 0x000000a718967220 */ /* 0x002fe40000410000 */
[----:B------:R-:W-:Y:S02]  /*3970*/  FMUL.FTZ R202, R148, R202 ;  /* 0x000000ca94ca7220 */ /* 0x000fe40000410000 */
[----:B------:R-:W-:Y:S02]  /*3980*/  FMUL.FTZ R152, R208, R240 ;  /* 0x000000f0d0987220 */ /* 0x000fe40000410000 */
[----:B------:R-:W0:Y:S01]  /*3990*/  MUFU.EX2 R150, R150 ;  /* 0x0000009600967308 */ /* 0x000e220000000800 */
[----:B------:R-:W-:-:S02]  /*39a0*/  FMUL.FTZ R148, R29, R17 ;  /* 0x000000111d947220 */ /* 0x000fc40000410000 */
[C---:B------:R-:W-:Y:S02]  /*39b0*/  FFMA.FTZ R153, R209.reuse, R240, R153 ;  /* 0x000000f0d1997223 */ /* 0x040fe40000010099 */
[C---:B---3--:R-:W-:Y:S02]  /*39c0*/  FMUL.FTZ R207, R126.reuse, R207 ;  /* 0x000000cf7ecf7220 */ /* 0x048fe40000410000 */
[----:B------:R-:W-:Y:S02]  /*39d0*/  FMUL.FTZ R206, R126, R206 ;  /* 0x000000ce7ece7220 */ /* 0x000fe40000410000 */
[----:B------:R1:W3:Y:S01]  /*39e0*/  MUFU.EX2 R126, R147 ;  /* 0x00000093007e7308 */ /* 0x0002e20000000800 */
[----:B------:R-:W-:Y:S02]  /*39f0*/  FFMA.FTZ R152, R209, R241, -R152 ;  /* 0x000000f1d1987223 */ /* 0x000fe40000010898 */
[----:B------:R-:W-:Y:S02]  /*3a00*/  FFMA.FTZ R154, R114, R148, R153 ;  /* 0x00000094729a7223 */ /* 0x000fe40000010099 */
[----:B--2---:R-:W-:-:S02]  /*3a10*/  FMUL.FTZ R205, R127, R205 ;  /* 0x000000cd7fcd7220 */ /* 0x004fc40000410000 */
[----:B------:R-:W-:Y:S02]  /*3a20*/  FMUL.FTZ R204, R127, R204 ;  /* 0x000000cc7fcc7220 */ /* 0x000fe40000410000 */
[----:B-1----:R-:W-:Y:S02]  /*3a30*/  FMUL.FTZ R147, R29, R18 ;  /* 0x000000121d937220 */ /* 0x002fe40000410000 */
[----:B------:R-:W-:Y:S02]  /*3a40*/  FMUL.FTZ R127, R22, R167 ;  /* 0x000000a7167f7220 */ /* 0x000fe40000410000 */
[C---:B------:R-:W-:Y:S02]  /*3a50*/  FMUL.FTZ R201, R149.reuse, R201 ;  /* 0x000000c995c97220 */ /* 0x040fe40000410000 */
[----:B------:R-:W-:Y:S02]  /*3a60*/  FMUL.FTZ R200, R149, R200 ;  /* 0x000000c895c87220 */ /* 0x000fe40000410000 */
[----:B------:R-:W-:-:S02]  /*3a70*/  FFMA.FTZ R149, R114, R147, R152 ;  /* 0x0000009372957223 */ /* 0x000fc40000010098 */
[C---:B------:R-:W-:Y:S01]  /*3a80*/  FMUL.FTZ R156, R206.reuse, R154 ;  /* 0x0000009ace9c7220 */ /* 0x040fe20000410000 */
[----:B------:R-:W-:Y:S01]  /*3a90*/  MUFU.SIN R184, R151 ;  /* 0x0000009700b87308 */ /* 0x000fe20000000400 */
[-C--:B------:R-:W-:Y:S02]  /*3aa0*/  FMUL.FTZ R155, R206, R149.reuse ;  /* 0x00000095ce9b7220 */ /* 0x080fe40000410000 */
[----:B------:R-:W-:Y:S02]  /*3ab0*/  FFMA.FTZ R156, R207, R149, -R156 ;  /* 0x00000095cf9c7223 */ /* 0x000fe4000001089c */
[----:B----4-:R-:W-:-:S03]  /*3ac0*/  FMUL.FTZ R149, R28, R16 ;  /* 0x000000101c957220 */ /* 0x010fc60000410000 */
[----:B------:R1:W-:Y:S01]  /*3ad0*/  MUFU.COS R185, R151 ;  /* 0x0000009700b97308 */ /* 0x0003e20000000000 */
[C---:B0-----:R-:W-:Y:S02]  /*3ae0*/  FMUL.FTZ R199, R150.reuse, R199 ;  /* 0x000000c796c77220 */ /* 0x041fe40000410000 */
[----:B------:R-:W-:Y:S02]  /*3af0*/  FMUL.FTZ R198, R150, R198 ;  /* 0x000000c696c67220 */ /* 0x000fe40000410000 */
[----:B------:R-:W-:-:S03]  /*3b00*/  FFMA.FTZ R157, R207, R154, R155 ;  /* 0x0000009acf9d7223 */ /* 0x000fc6000001009b */
[----:B------:R-:W0:Y:S01]  /*3b10*/  MUFU.EX2 R127, R127 ;  /* 0x0000007f007f7308 */ /* 0x000e220000000800 */
[----:B-1----:R-:W-:Y:S02]  /*3b20*/  FMUL.FTZ R151, R21, R167 ;  /* 0x000000a715977220 */ /* 0x002fe40000410000 */
[----:B------:R-:W-:Y:S02]  /*3b30*/  FMUL.FTZ R150, R28, R15 ;  /* 0x0000000f1c967220 */ /* 0x000fe40000410000 */
[----:B------:R-:W-:Y:S02]  /*3b40*/  FMUL.FTZ R152, R20, R167 ;  /* 0x000000a714987220 */ /* 0x000fe40000410000 */
[C---:B------:R-:W-:Y:S01]  /*3b50*/  FFMA.FTZ R156, R113.reuse, R149, R156 ;  /* 0x00000095719c7223 */ /* 0x040fe2000001009c */
[----:B------:R-:W-:Y:S01]  /*3b60*/  MUFU.SIN R192, R193 ;  /* 0x000000c100c07308 */ /* 0x000fe20000000400 */
[----:B------:R-:W-:-:S07]  /*3b70*/  FFMA.FTZ R157, R113, R150, R157 ;  /* 0x00000096719d7223 */ /* 0x000fce000001009d */
[----:B------:R-:W-:Y:S01]  /*3b80*/  MUFU.COS R193, R193 ;  /* 0x000000c100c17308 */ /* 0x000fe20000000000 */
[----:B------:R-:W-:-:S07]  /*3b90*/  FMUL.FTZ R155, R19, R167 ;  /* 0x000000a7139b7220 */ /* 0x000fce0000410000 */
[----:B------:R1:W2:Y:S01]  /*3ba0*/  MUFU.EX2 R153, R151 ;  /* 0x0000009700997308 */ /* 0x0002a20000000800 */
[C---:B---3--:R-:W-:Y:S02]  /*3bb0*/  FMUL.FTZ R197, R126.reuse, R197 ;  /* 0x000000c57ec57220 */ /* 0x048fe40000410000 */
[----:B------:R-:W-:-:S05]  /*3bc0*/  FMUL.FTZ R196, R126, R196 ;  /* 0x000000c47ec47220 */ /* 0x000fca0000410000 */
[----:B------:R3:W4:Y:S01]  /*3bd0*/  MUFU.EX2 R154, R152 ;  /* 0x00000098009a7308 */ /* 0x0007220000000800 */
[----:B-1----:R-:W-:Y:S02]  /*3be0*/  FMUL.FTZ R151, R204, R157 ;  /* 0x0000009dcc977220 */ /* 0x002fe40000410000 */
[----:B------:R-:W-:Y:S02]  /*3bf0*/  FMUL.FTZ R126, R132, R167 ;  /* 0x000000a7847e7220 */ /* 0x000fe40000410000 */
[-C--:B---3--:R-:W-:Y:S02]  /*3c00*/  FMUL.FTZ R152, R204, R156.reuse ;  /* 0x0000009ccc987220 */ /* 0x088fe40000410000 */
[C---:B------:R-:W-:Y:S02]  /*3c10*/  FFMA.FTZ R156, R205.reuse, R156, -R151 ;  /* 0x0000009ccd9c7223 */ /* 0x040fe40000010897 */
[----:B------:R-:W-:Y:S02]  /*3c20*/  FFMA.FTZ R157, R205, R157, R152 ;  /* 0x0000009dcd9d7223 */ /* 0x000fe40000010098 */
[----:B------:R-:W-:-:S02]  /*3c30*/  FMUL.FTZ R152, R27, R13 ;  /* 0x0000000d1b987220 */ /* 0x000fc40000410000 */
[C---:B0-----:R-:W-:Y:S02]  /*3c40*/  FMUL.FTZ R195, R127.reuse, R195 ;  /* 0x000000c37fc37220 */ /* 0x041fe40000410000 */
[----:B------:R-:W-:Y:S02]  /*3c50*/  FMUL.FTZ R194, R127, R194 ;  /* 0x000000c27fc27220 */ /* 0x000fe40000410000 */
[----:B------:R-:W-:Y:S01]  /*3c60*/  FMUL.FTZ R151, R27, R14 ;  /* 0x0000000e1b977220 */ /* 0x000fe20000410000 */
[----:B------:R-:W0:Y:S01]  /*3c70*/  MUFU.EX2 R155, R155 ;  /* 0x0000009b009b7308 */ /* 0x000e220000000800 */
[----:B------:R-:W-:Y:S02]  /*3c80*/  FMUL.FTZ R127, R210, R167 ;  /* 0x000000a7d27f7220 */ /* 0x000fe40000410000 */
[C---:B------:R-:W-:Y:S02]  /*3c90*/  FFMA.FTZ R157, R112.reuse, R152, R157 ;  /* 0x00000098709d7223 */ /* 0x040fe4000001009d */
[----:B------:R-:W-:-:S03]  /*3ca0*/  FFMA.FTZ R156, R112, R151, R156 ;  /* 0x00000097709c7223 */ /* 0x000fc6000001009c */
[----:B------:R-:W1:Y:S01]  /*3cb0*/  MUFU.EX2 R126, R126 ;  /* 0x0000007e007e7308 */ /* 0x000e620000000800 */
[C---:B--2---:R-:W-:Y:S02]  /*3cc0*/  FMUL.FTZ R193, R153.reuse, R193 ;  /* 0x000000c199c17220 */ /* 0x044fe40000410000 */
[----:B------:R-:W-:Y:S02]  /*3cd0*/  FMUL.FTZ R192, R153, R192 ;  /* 0x000000c099c07220 */ /* 0x000fe40000410000 */
[C---:B------:R-:W-:Y:S02]  /*3ce0*/  FMUL.FTZ R153, R202.reuse, R157 ;  /* 0x0000009dca997220 */ /* 0x040fe40000410000 */
[-C--:B------:R-:W-:Y:S01]  /*3cf0*/  FMUL.FTZ R158, R202, R156.reuse ;  /* 0x0000009cca9e7220 */ /* 0x080fe20000410000 */
[----:B------:R-:W2:Y:S01]  /*3d00*/  MUFU.EX2 R127, R127 ;  /* 0x0000007f007f7308 */ /* 0x000ea20000000800 */
[----:B------:R-:W-:Y:S02]  /*3d10*/  FFMA.FTZ R156, R203, R156, -R153 ;  /* 0x0000009ccb9c7223 */ /* 0x000fe40000010899 */
[----:B----4-:R-:W-:-:S02]  /*3d20*/  FMUL.FTZ R191, R154, R191 ;  /* 0x000000bf9abf7220 */ /* 0x010fc40000410000 */
[----:B------:R-:W-:Y:S02]  /*3d30*/  FMUL.FTZ R190, R154, R190 ;  /* 0x000000be9abe7220 */ /* 0x000fe40000410000 */
[C---:B------:R-:W-:Y:S02]  /*3d40*/  FMUL.FTZ R153, R26.reuse, R12 ;  /* 0x0000000c1a997220 */ /* 0x040fe40000410000 */
[----:B------:R-:W-:Y:S02]  /*3d50*/  FFMA.FTZ R158, R203, R157, R158 ;  /* 0x0000009dcb9e7223 */ /* 0x000fe4000001009e */
[----:B------:R-:W-:Y:S02]  /*3d60*/  FMUL.FTZ R154, R26, R11 ;  /* 0x0000000b1a9a7220 */ /* 0x000fe40000410000 */
[C---:B------:R-:W-:Y:S02]  /*3d70*/  FFMA.FTZ R156, R111.reuse, R153, R156 ;  /* 0x000000996f9c7223 */ /* 0x040fe4000001009c */
[----:B------:R-:W-:-:S02]  /*3d80*/  FFMA.FTZ R158, R111, R154, R158 ;  /* 0x0000009a6f9e7223 */ /* 0x000fc4000001009e */
[C---:B0-----:R-:W-:Y:S02]  /*3d90*/  FMUL.FTZ R189, R155.reuse, R189 ;  /* 0x000000bd9bbd7220 */ /* 0x041fe40000410000 */
[----:B------:R-:W-:Y:S02]  /*3da0*/  FMUL.FTZ R188, R155, R188 ;  /* 0x000000bc9bbc7220 */ /* 0x000fe40000410000 */
[C---:B-1----:R-:W-:Y:S02]  /*3db0*/  FMUL.FTZ R187, R126.reuse, R187 ;  /* 0x000000bb7ebb7220 */ /* 0x042fe40000410000 */
[----:B------:R-:W-:Y:S02]  /*3dc0*/  FMUL.FTZ R186, R126, R186 ;  /* 0x000000ba7eba7220 */ /* 0x000fe40000410000 */
[C---:B------:R-:W-:Y:S02]  /*3dd0*/  FMUL.FTZ R155, R200.reuse, R156 ;  /* 0x0000009cc89b7220 */ /* 0x040fe40000410000 */
[----:B------:R-:W-:-:S02]  /*3de0*/  FMUL.FTZ R126, R200, R158 ;  /* 0x0000009ec87e7220 */ /* 0x000fc40000410000 */
[C---:B--2---:R-:W-:Y:S02]  /*3df0*/  FMUL.FTZ R185, R127.reuse, R185 ;  /* 0x000000b97fb97220 */ /* 0x044fe40000410000 */
[----:B------:R-:W-:Y:S02]  /*3e00*/  FMUL.FTZ R184, R127, R184 ;  /* 0x000000b87fb87220 */ /* 0x000fe40000410000 */
[C---:B------:R-:W-:Y:S02]  /*3e10*/  FFMA.FTZ R157, R201.reuse, R158, R155 ;  /* 0x0000009ec99d7223 */ /* 0x040fe4000001009b */
[----:B------:R-:W-:Y:S02]  /*3e20*/  FFMA.FTZ R127, R201, R156, -R126 ;  /* 0x0000009cc97f7223 */ /* 0x000fe4000001087e */
[-C--:B------:R-:W-:Y:S02]  /*3e30*/  FMUL.FTZ R158, R66, R208.reuse ;  /* 0x000000d0429e7220 */ /* 0x080fe40000410000 */
[----:B------:R-:W-:-:S02]  /*3e40*/  FMUL.FTZ R126, R67, R208 ;  /* 0x000000d0437e7220 */ /* 0x000fc40000410000 */
[C---:B------:R-:W-:Y:S02]  /*3e50*/  FMUL.FTZ R156, R25.reuse, R9 ;  /* 0x00000009199c7220 */ /* 0x040fe40000410000 */
[----:B------:R-:W-:Y:S02]  /*3e60*/  FMUL.FTZ R155, R25, R10 ;  /* 0x0000000a199b7220 */ /* 0x000fe40000410000 */
[-C--:B------:R-:W-:Y:S02]  /*3e70*/  FFMA.FTZ R158, R67, R209.reuse, R158 ;  /* 0x000000d1439e7223 */ /* 0x080fe4000001009e */
[----:B------:R-:W-:Y:S02]  /*3e80*/  FFMA.FTZ R126, R66, R209, -R126 ;  /* 0x000000d1427e7223 */ /* 0x000fe4000001087e */
[C---:B------:R-:W-:Y:S02]  /*3e90*/  FFMA.FTZ R160, R110.reuse, R156, R157 ;  /* 0x0000009c6ea07223 */ /* 0x040fe4000001009d */
[----:B------:R-:W-:-:S02]  /*3ea0*/  FFMA.FTZ R159, R110, R155, R127 ;  /* 0x0000009b6e9f7223 */ /* 0x000fc4000001007f */
[C---:B------:R-:W-:Y:S02]  /*3eb0*/  FMUL.FTZ R127, R206.reuse, R158 ;  /* 0x0000009ece7f7220 */ /* 0x040fe40000410000 */
[----:B------:R-:W-:Y:S02]  /*3ec0*/  FMUL.FTZ R157, R206, R126 ;  /* 0x0000007ece9d7220 */ /* 0x000fe40000410000 */
[C---:B------:R-:W-:Y:S02]  /*3ed0*/  FMUL.FTZ R162, R198.reuse, R160 ;  /* 0x000000a0c6a27220 */ /* 0x040fe40000410000 */
[----:B------:R-:W-:Y:S02]  /*3ee0*/  FMUL.FTZ R161, R198, R159 ;  /* 0x0000009fc6a17220 */ /* 0x000fe40000410000 */
[C---:B------:R-:W-:Y:S02]  /*3ef0*/  FFMA.FTZ R127, R207.reuse, R126, -R127 ;  /* 0x0000007ecf7f7223 */ /* 0x040fe4000001087f */
[----:B------:R-:W-:-:S02]  /*3f00*/  FFMA.FTZ R126, R207, R158, R157 ;  /* 0x0000009ecf7e7223 */ /* 0x000fc4000001009d */
[C---:B------:R-:W-:Y:S02]  /*3f10*/  FFMA.FTZ R162, R199.reuse, R159, -R162 ;  /* 0x0000009fc7a27223 */ /* 0x040fe400000108a2 */
[----:B------:R-:W-:Y:S02]  /*3f20*/  FFMA.FTZ R161, R199, R160, R161 ;  /* 0x000000a0c7a17223 */ /* 0x000fe400000100a1 */
[C---:B------:R-:W-:Y:S02]  /*3f30*/  FMUL.FTZ R159, R204.reuse, R127 ;  /* 0x0000007fcc9f7220 */ /* 0x040fe40000410000 */
[----:B------:R-:W-:Y:S02]  /*3f40*/  FMUL.FTZ R160, R204, R126 ;  /* 0x0000007ecca07220 */ /* 0x000fe40000410000 */
[C---:B------:R-:W-:Y:S02]  /*3f50*/  FMUL.FTZ R157, R24.reuse, R8 ;  /* 0x00000008189d7220 */ /* 0x040fe40000410000 */
[----:B------:R-:W-:-:S02]  /*3f60*/  FMUL.FTZ R158, R24, R7 ;  /* 0x00000007189e7220 */ /* 0x000fc40000410000 */
[C---:B------:R-:W-:Y:S02]  /*3f70*/  FFMA.FTZ R159, R205.reuse, R126, R159 ;  /* 0x0000007ecd9f7223 */ /* 0x040fe4000001009f */
[----:B------:R-:W-:Y:S02]  /*3f80*/  FFMA.FTZ R160, R205, R127, -R160 ;  /* 0x0000007fcda07223 */ /* 0x000fe400000108a0 */
[C---:B------:R-:W-:Y:S02]  /*3f90*/  FFMA.FTZ R127, R109.reuse, R157, R162 ;  /* 0x0000009d6d7f7223 */ /* 0x040fe400000100a2 */
[----:B------:R-:W-:Y:S02]  /*3fa0*/  FFMA.FTZ R161, R109, R158, R161 ;  /* 0x0000009e6da17223 */ /* 0x000fe400000100a1 */
[C---:B------:R-:W-:Y:S02]  /*3fb0*/  FMUL.FTZ R126, R202.reuse, R159 ;  /* 0x0000009fca7e7220 */ /* 0x040fe40000410000 */
[----:B------:R-:W-:-:S02]  /*3fc0*/  FMUL.FTZ R162, R202, R160 ;  /* 0x000000a0caa27220 */ /* 0x000fc40000410000 */
[C---:B------:R-:W-:Y:S02]  /*3fd0*/  FMUL.FTZ R166, R196.reuse, R127 ;  /* 0x0000007fc4a67220 */ /* 0x040fe40000410000 */
[----:B------:R-:W-:Y:S02]  /*3fe0*/  FMUL.FTZ R164, R196, R161 ;  /* 0x000000a1c4a47220 */ /* 0x000fe40000410000 */
[C---:B------:R-:W-:Y:S02]  /*3ff0*/  FFMA.FTZ R126, R203.reuse, R160, -R126 ;  /* 0x000000a0cb7e7223 */ /* 0x040fe4000001087e */
[----:B------:R-:W-:Y:S02]  /*4000*/  FFMA.FTZ R162, R203, R159, R162 ;  /* 0x0000009fcba27223 */ /* 0x000fe400000100a2 */
[C---:B------:R-:W-:Y:S02]  /*4010*/  FFMA.FTZ R163, R197.reuse, R161, R166 ;  /* 0x000000a1c5a37223 */ /* 0x040fe400000100a6 */
[----:B------:R-:W-:-:S02]  /*4020*/  FFMA.FTZ R164, R197, R127, -R164 ;  /* 0x0000007fc5a47223 */ /* 0x000fc400000108a4 */
[C---:B------:R-:W-:Y:S02]  /*4030*/  FMUL.FTZ R161, R200.reuse, R126 ;  /* 0x0000007ec8a17220 */ /* 0x040fe40000410000 */
[----:B------:R-:W-:Y:S02]  /*4040*/  FMUL.FTZ R127, R200, R162 ;  /* 0x000000a2c87f7220 */ /* 0x000fe40000410000 */
[C---:B------:R-:W-:Y:S02]  /*4050*/  FMUL.FTZ R159, R23.reuse, R6 ;  /* 0x00000006179f7220 */ /* 0x040fe40000410000 */
[----:B------:R-:W-:Y:S02]  /*4060*/  FMUL.FTZ R160, R23, R5 ;  /* 0x0000000517a07220 */ /* 0x000fe40000410000 */
[C---:B------:R-:W-:Y:S02]  /*4070*/  FFMA.FTZ R161, R201.reuse, R162, R161 ;  /* 0x000000a2c9a17223 */ /* 0x040fe400000100a1 */
[----:B------:R-:W-:-:S02]  /*4080*/  FFMA.FTZ R127, R201, R126, -R127 ;  /* 0x0000007ec97f7223 */ /* 0x000fc4000001087f */
[C---:B------:R-:W-:Y:S02]  /*4090*/  FFMA.FTZ R164, R108.reuse, R159, R164 ;  /* 0x0000009f6ca47223 */ /* 0x040fe400000100a4 */
[----:B------:R-:W-:Y:S02]  /*40a0*/  FFMA.FTZ R163, R108, R160, R163 ;  /* 0x000000a06ca37223 */ /* 0x000fe400000100a3 */
[C---:B------:R-:W-:Y:S02]  /*40b0*/  FMUL.FTZ R126, R198.reuse, R161 ;  /* 0x000000a1c67e7220 */ /* 0x040fe40000410000 */
[----:B------:R-:W-:Y:S02]  /*40c0*/  FMUL.FTZ R162, R198, R127 ;  /* 0x0000007fc6a27220 */ /* 0x000fe40000410000 */
[C---:B------:R-:W-:Y:S02]  /*40d0*/  FMUL.FTZ R166, R194.reuse, R164 ;  /* 0x000000a4c2a67220 */ /* 0x040fe40000410000 */
[----:B------:R-:W-:-:S02]  /*40e0*/  FMUL.FTZ R165, R194, R163 ;  /* 0x000000a3c2a57220 */ /* 0x000fc40000410000 */
[C---:B------:R-:W-:Y:S02]  /*40f0*/  FFMA.FTZ R126, R199.reuse, R127, -R126 ;  /* 0x0000007fc77e7223 */ /* 0x040fe4000001087e */
[----:B------:R-:W-:Y:S02]  /*4100*/  FFMA.FTZ R127, R199, R161, R162 ;  /* 0x000000a1c77f7223 */ /* 0x000fe400000100a2 */
[C---:B------:R-:W-:Y:S02]  /*4110*/  FFMA.FTZ R166, R195.reuse, R163, R166 ;  /* 0x000000a3c3a67223 */ /* 0x040fe400000100a6 */
[C---:B------:R-:W-:Y:S02]  /*4120*/  FMUL.FTZ R162, R22.reuse, R3 ;  /* 0x0000000316a27220 */ /* 0x040fe40000410000 */
[----:B------:R-:W-:Y:S02]  /*4130*/  FFMA.FTZ R164, R195, R164, -R165 ;  /* 0x000000a4c3a47223 */ /* 0x000fe400000108a5 */
[----:B------:R-:W-:-:S02]  /*4140*/  FMUL.FTZ R161, R22, R4 ;  /* 0x0000000416a17220 */ /* 0x000fc40000410000 */
[C---:B------:R-:W-:Y:S02]  /*4150*/  FMUL.FTZ R163, R196.reuse, R127 ;  /* 0x0000007fc4a37220 */ /* 0x040fe40000410000 */
[----:B------:R-:W-:Y:S02]  /*4160*/  FFMA.FTZ R168, R107, R162, R166 ;  /* 0x000000a26ba87223 */ /* 0x000fe400000100a6 */
[----:B------:R-:W-:Y:S02]  /*4170*/  FADD.FTZ R183, R85, UR5 ;  /* 0x0000000555b77e21 */ /* 0x000fe40008010000 */
[----:B------:R-:W-:Y:S02]  /*4180*/  FFMA.FTZ R166, R107, R161, R164 ;  /* 0x000000a16ba67223 */ /* 0x000fe400000100a4 */
[-C--:B------:R-:W-:Y:S02]  /*4190*/  FMUL.FTZ R164, R196, R126.reuse ;  /* 0x0000007ec4a47220 */ /* 0x080fe40000410000 */
[----:B------:R-:W-:-:S02]  /*41a0*/  FFMA.FTZ R165, R197, R126, -R163 ;  /* 0x0000007ec5a57223 */ /* 0x000fc400000108a3 */
[C---:B------:R-:W-:Y:S02]  /*41b0*/  FMUL.FTZ R163, R192.reuse, R168 ;  /* 0x000000a8c0a37220 */ /* 0x040fe40000410000 */
[----:B------:R-:W-:Y:S02]  /*41c0*/  FMUL.FTZ R126, R183, UR43 ;  /* 0x0000002bb77e7c20 */ /* 0x000fe40008410000 */
[-C--:B------:R-:W-:Y:S02]  /*41d0*/  FMUL.FTZ R169, R192, R166.reuse ;  /* 0x000000a6c0a97220 */ /* 0x080fe40000410000 */
[----:B------:R-:W-:Y:S02]  /*41e0*/  FFMA.FTZ R127, R197, R127, R164 ;  /* 0x0000007fc57f7223 */ /* 0x000fe400000100a4 */
[----:B------:R-:W-:Y:S02]  /*41f0*/  FFMA.FTZ R166, R193, R166, -R163 ;  /* 0x000000a6c1a67223 */ /* 0x000fe400000108a3 */
[----:B------:R-:W-:-:S02]  /*4200*/  FMUL.RZ R181, R126, 0.15915493667125701904 ;  /* 0x3e22f9837eb57820 */ /* 0x000fc4000040c000 */
[----:B------:R-:W-:Y:S02]  /*4210*/  FMUL.FTZ R163, R21, R146 ;  /* 0x0000009215a37220 */ /* 0x000fe40000410000 */
[----:B------:R-:W-:Y:S02]  /*4220*/  FFMA.FTZ R169, R193, R168, R169 ;  /* 0x000000a8c1a97223 */ /* 0x000fe400000100a9 */
[----:B------:R-:W-:Y:S02]  /*4230*/  FMUL.FTZ R164, R21, R145 ;  /* 0x0000009115a47220 */ /* 0x000fe40000410000 */
[----:B------:R-:W-:Y:S02]  /*4240*/  FMUL.FTZ R126, R194, R127 ;  /* 0x0000007fc27e7220 */ /* 0x000fe40000410000 */
[C---:B------:R-:W-:Y:S02]  /*4250*/  FFMA.FTZ R168, R106.reuse, R163, R166 ;  /* 0x000000a36aa87223 */ /* 0x040fe400000100a6 */
[----:B------:R-:W-:-:S02]  /*4260*/  FFMA.FTZ R169, R106, R164, R169 ;  /* 0x000000a46aa97223 */ /* 0x000fc400000100a9 */
[CC--:B------:R-:W-:Y:S02]  /*4270*/  FFMA.FTZ R166, R195.reuse, R165.reuse, -R126 ;  /* 0x000000a5c3a67223 */ /* 0x0c0fe4000001087e */
[----:B------:R-:W-:Y:S02]  /*4280*/  FMUL.FTZ R126, R194, R165 ;  /* 0x000000a5c27e7220 */ /* 0x000fe40000410000 */
[C---:B------:R-:W-:Y:S02]  /*4290*/  FMUL.FTZ R165, R190.reuse, R169 ;  /* 0x000000a9bea57220 */ /* 0x040fe40000410000 */
[----:B------:R-:W-:Y:S02]  /*42a0*/  FFMA.FTZ R127, R195, R127, R126 ;  /* 0x0000007fc37f7223 */ /* 0x000fe4000001007e */
[-C--:B------:R-:W-:Y:S02]  /*42b0*/  FMUL.FTZ R172, R190, R168.reuse ;  /* 0x000000a8beac7220 */ /* 0x080fe40000410000 */
[----:B------:R-:W-:-:S02]  /*42c0*/  FFMA.FTZ R170, R191, R168, -R165 ;  /* 0x000000a8bfaa7223 */ /* 0x000fc400000108a5 */
[----:B------:R-:W-:Y:S02]  /*42d0*/  FMUL.FTZ R168, R192, R127 ;  /* 0x0000007fc0a87220 */ /* 0x000fe40000410000 */
[----:B------:R-:W-:Y:S02]  /*42e0*/  FADD.FTZ R182, R84, UR5 ;  /* 0x0000000554b67e21 */ /* 0x000fe40008010000 */
[----:B------:R-:W-:Y:S02]  /*42f0*/  FFMA.FTZ R172, R191, R169, R172 ;  /* 0x000000a9bfac7223 */ /* 0x000fe400000100ac */
[C---:B------:R-:W-:Y:S02]  /*4300*/  FMUL.FTZ R229, R20.reuse, R143 ;  /* 0x0000008f14e57220 */ /* 0x040fe40000410000 */
[----:B------:R-:W-:Y:S02]  /*4310*/  FMUL.FTZ R165, R20, R144 ;  /* 0x0000009014a57220 */ /* 0x000fe40000410000 */
[----:B------:R-:W-:-:S02]  /*4320*/  FFMA.FTZ R168, R193, R166, -R168 ;  /* 0x000000a6c1a87223 */ /* 0x000fc400000108a8 */
[----:B------:R-:W-:Y:S02]  /*4330*/  FMUL.FTZ R126, R182, UR43 ;  /* 0x0000002bb67e7c20 */ /* 0x000fe40008410000 */
[----:B------:R-:W-:Y:S02]  /*4340*/  FMUL.FTZ R166, R192, R166 ;  /* 0x000000a6c0a67220 */ /* 0x000fe40000410000 */
[C---:B------:R-:W-:Y:S02]  /*4350*/  FFMA.FTZ R172, R105.reuse, R229, R172 ;  /* 0x000000e569ac7223 */ /* 0x040fe400000100ac */
[----:B------:R-:W-:Y:S02]  /*4360*/  FFMA.FTZ R170, R105, R165, R170 ;  /* 0x000000a569aa7223 */ /* 0x000fe400000100aa */
[----:B------:R-:W-:Y:S02]  /*4370*/  FMUL.RZ R173, R126, 0.15915493667125701904 ;  /* 0x3e22f9837ead7820 */ /* 0x000fe4000040c000 */
[----:B------:R-:W-:-:S02]  /*4380*/  FFMA.FTZ R166, R193, R127, R166 ;  /* 0x0000007fc1a67223 */ /* 0x000fc400000100a6 */
[C---:B------:R-:W-:Y:S02]  /*4390*/  FMUL.FTZ R126, R188.reuse, R172 ;  /* 0x000000acbc7e7220 */ /* 0x040fe40000410000 */
[----:B------:R-:W-:Y:S02]  /*43a0*/  FMUL.FTZ R171, R188, R170 ;  /* 0x000000aabcab7220 */ /* 0x000fe40000410000 */
[----:B------:R-:W-:Y:S02]  /*43b0*/  FMUL.FTZ R127, R190, R168 ;  /* 0x000000a8be7f7220 */ /* 0x000fe40000410000 */
[C---:B------:R-:W-:Y:S02]  /*43c0*/  FFMA.FTZ R169, R189.reuse, R170, -R126 ;  /* 0x000000aabda97223 */ /* 0x040fe4000001087e */
[----:B------:R-:W-:Y:S02]  /*43d0*/  FFMA.FTZ R171, R189, R172, R171 ;  /* 0x000000acbdab7223 */ /* 0x000fe400000100ab */
[----:B------:R-:W-:-:S02]  /*43e0*/  FMUL.FTZ R231, R19, R141 ;  /* 0x0000008d13e77220 */ /* 0x000fc40000410000 */
[-C--:B------:R-:W-:Y:S02]  /*43f0*/  FFMA.FTZ R127, R191, R166.reuse, R127 ;  /* 0x000000a6bf7f7223 */ /* 0x080fe4000001007f */
[----:B------:R-:W-:Y:S02]  /*4400*/  FMUL.FTZ R126, R183, R167 ;  /* 0x000000a7b77e7220 */ /* 0x000fe40000410000 */
[----:B------:R-:W-:Y:S02]  /*4410*/  FMUL.FTZ R166, R190, R166 ;  /* 0x000000a6bea67220 */ /* 0x000fe40000410000 */
[----:B------:R-:W-:Y:S02]  /*4420*/  FMUL.FTZ R230, R19, R142 ;  /* 0x0000008e13e67220 */ /* 0x000fe40000410000 */
[----:B------:R-:W-:Y:S01]  /*4430*/  FFMA.FTZ R171, R104, R231, R171 ;  /* 0x000000e768ab7223 */ /* 0x000fe200000100ab */
[----:B------:R-:W-:Y:S01]  /*4440*/  MUFU.SIN R180, R181 ;  /* 0x000000b500b47308 */ /* 0x000fe20000000400 */
[----:B------:R-:W-:-:S02]  /*4450*/  FFMA.FTZ R166, R191, R168, -R166 ;  /* 0x000000a8bfa67223 */ /* 0x000fc400000108a6 */
[----:B------:R-:W-:Y:S02]  /*4460*/  FMUL.FTZ R168, R188, R127 ;  /* 0x0000007fbca87220 */ /* 0x000fe40000410000 */
[----:B------:R-:W-:Y:S02]  /*4470*/  FFMA.FTZ R169, R104, R230, R169 ;  /* 0x000000e668a97223 */ /* 0x000fe400000100a9 */
[----:B------:R-:W-:Y:S01]  /*4480*/  FMUL.FTZ R170, R186, R171 ;  /* 0x000000abbaaa7220 */ /* 0x000fe20000410000 */
[----:B------:R-:W-:Y:S01]  /*4490*/  MUFU.COS R181, R181 ;  /* 0x000000b500b57308 */ /* 0x000fe20000000000 */
[-C--:B------:R-:W-:Y:S02]  /*44a0*/  FFMA.FTZ R168, R189, R166.reuse, -R168 ;  /* 0x000000a6bda87223 */ /* 0x080fe400000108a8 */
[----:B------:R-:W-:-:S05]  /*44b0*/  FMUL.FTZ R166, R188, R166 ;  /* 0x000000a6bca67220 */ /* 0x000fca0000410000 */
[----:B------:R-:W0:Y:S01]  /*44c0*/  MUFU.EX2 R126, R126 ;  /* 0x0000007e007e7308 */ /* 0x000e220000000800 */
[-C--:B------:R-:W-:Y:S02]  /*44d0*/  FFMA.FTZ R170, R187, R169.reuse, -R170 ;  /* 0x000000a9bbaa7223 */ /* 0x080fe400000108aa */
[----:B------:R-:W-:Y:S02]  /*44e0*/  FMUL.FTZ R172, R186, R169 ;  /* 0x000000a9baac7220 */ /* 0x000fe40000410000 */
[----:B------:R-:W-:Y:S02]  /*44f0*/  FMUL.FTZ R232, R132, R140 ;  /* 0x0000008c84e87220 */ /* 0x000fe40000410000 */
[----:B------:R-:W-:Y:S02]  /*4500*/  FMUL.FTZ R167, R182, R167 ;  /* 0x000000a7b6a77220 */ /* 0x000fe40000410000 */
[----:B------:R-:W-:Y:S02]  /*4510*/  FFMA.FTZ R166, R189, R127, R166 ;  /* 0x0000007fbda67223 */ /* 0x000fe400000100a6 */
[----:B------:R-:W-:-:S02]  /*4520*/  FFMA.FTZ R172, R187, R171, R172 ;  /* 0x000000abbbac7223 */ /* 0x000fc400000100ac */
[----:B------:R-:W-:Y:S02]  /*4530*/  FMUL.FTZ R233, R132, R139 ;  /* 0x0000008b84e97220 */ /* 0x000fe40000410000 */
[C---:B------:R-:W-:Y:S01]  /*4540*/  FFMA.FTZ R170, R103.reuse, R232, R170 ;  /* 0x000000e867aa7223 */ /* 0x040fe200000100aa */
[----:B------:R1:W-:Y:S01]  /*4550*/  MUFU.EX2 R178, R167 ;  /* 0x000000a700b27308 */ /* 0x0003e20000000800 */
[----:B------:R-:W-:Y:S02]  /*4560*/  FFMA.FTZ R172, R103, R233, R172 ;  /* 0x000000e967ac7223 */ /* 0x000fe400000100ac */
[----:B------:R-:W-:Y:S02]  /*4570*/  FMUL.FTZ R169, R184, R170 ;  /* 0x000000aab8a97220 */ /* 0x000fe40000410000 */
[----:B0-----:R-:W-:Y:S02]  /*4580*/  FMUL.FTZ R181, R126, R181 ;  /* 0x000000b57eb57220 */ /* 0x001fe40000410000 */
[----:B-1----:R-:W-:Y:S01]  /*4590*/  FMUL.FTZ R167, R186, R166 ;  /* 0x000000a6baa77220 */ /* 0x002fe20000410000 */
[----:B------:R-:W0:Y:S01]  /*45a0*/  MUFU.COS R179, R173 ;  /* 0x000000ad00b37308 */ /* 0x000e220000000000 */
[----:B------:R-:W-:-:S02]  /*45b0*/  FMUL.FTZ R180, R126, R180 ;  /* 0x000000b47eb47220 */ /* 0x000fc40000410000 */
[----:B------:R-:W-:Y:S02]  /*45c0*/  FFMA.FTZ R167, R187, R168, -R167 ;  /* 0x000000a8bba77223 */ /* 0x000fe400000108a7 */
[----:B------:R-:W-:Y:S02]  /*45d0*/  FFMA.FTZ R126, R185, R172, R169 ;  /* 0x000000acb97e7223 */ /* 0x000fe400000100a9 */
[----:B------:R-:W-:Y:S01]  /*45e0*/  FMUL.FTZ R168, R186, R168 ;  /* 0x000000a8baa87220 */ /* 0x000fe20000410000 */
[----:B------:R-:W1:Y:S01]  /*45f0*/  MUFU.SIN R127, R173 ;  /* 0x000000ad007f7308 */ /* 0x000e620000000400 */
[----:B------:R-:W-:Y:S02]  /*4600*/  FMUL.FTZ R172, R184, R172 ;  /* 0x000000acb8ac7220 */ /* 0x000fe40000410000 */
[----:B------:R-:W-:Y:S02]  /*4610*/  FMUL.FTZ R235, R210, R137 ;  /* 0x00000089d2eb7220 */ /* 0x000fe40000410000 */
[----:B------:R-:W-:-:S02]  /*4620*/  FFMA.FTZ R168, R187, R166, R168 ;  /* 0x000000a6bba87223 */ /* 0x000fc400000100a8 */
[----:B------:R-:W-:Y:S02]  /*4630*/  FFMA.FTZ R169, R185, R170, -R172 ;  /* 0x000000aab9a97223 */ /* 0x000fe400000108ac */
[----:B------:R-:W-:Y:S02]  /*4640*/  FMUL.FTZ R234, R210, R138 ;  /* 0x0000008ad2ea7220 */ /* 0x000fe40000410000 */
[----:B------:R-:W-:Y:S02]  /*4650*/  FFMA.FTZ R170, R102, R235, R126 ;  /* 0x000000eb66aa7223 */ /* 0x000fe4000001007e */
[----:B------:R-:W-:Y:S02]  /*4660*/  FMUL.FTZ R126, R184, R168 ;  /* 0x000000a8b87e7220 */ /* 0x000fe40000410000 */
[----:B------:R-:W-:Y:S02]  /*4670*/  FFMA.FTZ R169, R102, R234, R169 ;  /* 0x000000ea66a97223 */ /* 0x000fe400000100a9 */
[----:B------:R-:W-:-:S02]  /*4680*/  FMUL.FTZ R166, R180, R170 ;  /* 0x000000aab4a67220 */ /* 0x000fc40000410000 */
[-C--:B------:R-:W-:Y:S02]  /*4690*/  FFMA.FTZ R126, R185, R167.reuse, -R126 ;  /* 0x000000a7b97e7223 */ /* 0x080fe4000001087e */
[----:B------:R-:W-:Y:S02]  /*46a0*/  FMUL.FTZ R167, R184, R167 ;  /* 0x000000a7b8a77220 */ /* 0x000fe40000410000 */
[----:B------:R-:W-:Y:S02]  /*46b0*/  FFMA.FTZ R166, R181, R169, -R166 ;  /* 0x000000a9b5a67223 */ /* 0x000fe400000108a6 */
[----:B------:R-:W-:Y:S02]  /*46c0*/  FMUL.FTZ R236, R183, R136 ;  /* 0x00000088b7ec7220 */ /* 0x000fe40000410000 */
[C---:B0-----:R-:W-:Y:S02]  /*46d0*/  FMUL.FTZ R179, R178.reuse, R179 ;  /* 0x000000b3b2b37220 */ /* 0x041fe40000410000 */
[----:B-1----:R-:W-:-:S02]  /*46e0*/  FMUL.FTZ R178, R178, R127 ;  /* 0x0000007fb2b27220 */ /* 0x002fc40000410000 */
[C---:B------:R-:W-:Y:S02]  /*46f0*/  FMUL.FTZ R127, R180.reuse, R169 ;  /* 0x000000a9b47f7220 */ /* 0x040fe40000410000 */
[----:B------:R-:W-:Y:S02]  /*4700*/  FFMA.FTZ R167, R185, R168, R167 ;  /* 0x000000a8b9a77223 */ /* 0x000fe400000100a7 */
[----:B------:R-:W-:Y:S01]  /*4710*/  FFMA.FTZ R168, R101, R236, R166 ;  /* 0x000000ec65a87223 */ /* 0x000fe200000100a6 */
[----:B------:R-:W-:Y:S01]  /*4720*/  ISETP.NE.AND P1, PT, R131, 0x1f, PT ;  /* 0x0000001f8300780c */ /* 0x000fe20003f25270 */
[C---:B------:R-:W-:Y:S02]  /*4730*/  FMUL.FTZ R166, R180.reuse, R126 ;  /* 0x0000007eb4a67220 */ /* 0x040fe40000410000 */
[----:B------:R-:W-:Y:S02]  /*4740*/  FFMA.FTZ R170, R181, R170, R127 ;  /* 0x000000aab5aa7223 */ /* 0x000fe4000001007f */
[----:B------:R-:W-:-:S02]  /*4750*/  FMUL.FTZ R127, R180, R167 ;  /* 0x000000a7b47f7220 */ /* 0x000fc40000410000 */
[C---:B------:R-:W-:Y:S02]  /*4760*/  FFMA.FTZ R166, R181.reuse, R167, R166 ;  /* 0x000000a7b5a67223 */ /* 0x040fe400000100a6 */
[----:B------:R-:W-:Y:S02]  /*4770*/  FFMA.FTZ R127, R181, R126, -R127 ;  /* 0x0000007eb57f7223 */ /* 0x000fe4000001087f */
[C---:B------:R-:W-:Y:S02]  /*4780*/  FMUL.FTZ R126, R178.reuse, R166 ;  /* 0x000000a6b27e7220 */ /* 0x040fe40000410000 */
[-C--:B------:R-:W-:Y:S02]  /*4790*/  FMUL.FTZ R167, R178, R127.reuse ;  /* 0x0000007fb2a77220 */ /* 0x080fe40000410000 */
[----:B------:R-:W-:Y:S02]  /*47a0*/  FFMA.FTZ R213, R179, R127, -R126 ;  /* 0x0000007fb3d57223 */ /* 0x000fe4000001087e */
[----:B------:R0:W1:Y:S01]  /*47b0*/  @P1 LDS.64 R126, [R131.X8+0x3558] ;  /* 0x00355800837e1984 */ /* 0x0000620000008a00 */
[----:B------:R-:W-:-:S04]  /*47c0*/  FMUL.FTZ R237, R183, R135 ;  /* 0x00000087b7ed7220 */ /* 0x000fc80000410000 */
[----:B------:R-:W-:Y:S02]  /*47d0*/  FFMA.FTZ R170, R101, R237, R170 ;  /* 0x000000ed65aa7223 */ /* 0x000fe400000100aa */
[C---:B------:R-:W-:Y:S02]  /*47e0*/  FMUL.FTZ R171, R178.reuse, R168 ;  /* 0x000000a8b2ab7220 */ /* 0x040fe40000410000 */
[-C--:B------:R-:W-:Y:S01]  /*47f0*/  FMUL.FTZ R169, R178, R170.reuse ;  /* 0x000000aab2a97220 */ /* 0x080fe20000410000 */
[----:B------:R-:W-:Y:S01]  /*4800*/  BSSY B0, `(.L_x_8746) ;  /* 0x0000015000007945 */ /* 0x000fe20003800000 */
[C---:B------:R-:W-:Y:S02]  /*4810*/  FFMA.FTZ R171, R179.reuse, R170, R171 ;  /* 0x000000aab3ab7223 */ /* 0x040fe400000100ab */
[----:B------:R-:W-:Y:S02]  /*4820*/  FFMA.FTZ R169, R179, R168, -R169 ;  /* 0x000000a8b3a97223 */ /* 0x000fe400000108a9 */
[----:B------:R-:W-:-:S02]  /*4830*/  FMUL.FTZ R239, R182, R134 ;  /* 0x00000086b6ef7220 */ /* 0x000fc40000410000 */
[----:B------:R-:W-:Y:S02]  /*4840*/  FMUL.FTZ R238, R182, R133 ;  /* 0x00000085b6ee7220 */ /* 0x000fe40000410000 */
[----:B------:R-:W-:Y:S02]  /*4850*/  FFMA.FTZ R167, R179, R166, R167 ;  /* 0x000000a6b3a77223 */ /* 0x000fe400000100a7 */
[C---:B------:R-:W-:Y:S02]  /*4860*/  FFMA.FTZ R212, R100.reuse, R239, R169 ;  /* 0x000000ef64d47223 */ /* 0x040fe400000100a9 */
[----:B------:R-:W-:Y:S01]  /*4870*/  FFMA.FTZ R211, R100, R238, R171 ;  /* 0x000000ee64d37223 */ /* 0x000fe200000100ab */
        /* <DEDUP_REMOVED lines=13> */
.L_x_8747:
[----:B0-----:R-:W-:Y:S05]  /*4950*/  BSYNC B0 ;  /* 0x0000000000007941 */ /* 0x001fea0003800000 */
.L_x_8746:
[----:B------:R-:W0:Y:S01]  /*4960*/  SHFL.UP PT, R172, R211, 0x1, RZ ;  /* 0x04200000d3ac7989 */ /* 0x000e2200000e00ff */
[----:B------:R-:W-:Y:S01]  /*4970*/  ISETP.GE.AND P3, PT, R130, 0x1, PT ;  /* 0x000000018200780c */ /* 0x000fe20003f66270 */
[CC--:B-----5:R-:W-:Y:S01]  /*4980*/  FMUL.FTZ R177, R32.reuse, R65.reuse ;  /* 0x0000004120b17220 */ /* 0x0e0fe20000410000 */
[----:B------:R-:W-:Y:S01]  /*4990*/  BSSY B0, `(.L_x_8748) ;  /* 0x0000183000007945 */ /* 0x000fe20003800000 */
[----:B------:R-:W2:Y:S01]  /*49a0*/  SHFL.UP PT, R166, R213, 0x1, RZ ;  /* 0x04200000d5a67989 */ /* 0x000ea200000e00ff */
[-C--:B------:R-:W-:Y:S02]  /*49b0*/  FMUL.FTZ R176, R32, R64.reuse ;  /* 0x0000004020b07220 */ /* 0x080fe40000410000 */
[-C--:B------:R-:W-:Y:S01]  /*49c0*/  FMUL.FTZ R175, R33, R64.reuse ;  /* 0x0000004021af7220 */ /* 0x080fe20000410000 */
[----:B------:R-:W3:Y:S01]  /*49d0*/  SHFL.UP PT, R170, R212, 0x1, RZ ;  /* 0x04200000d4aa7989 */ /* 0x000ee200000e00ff */
[C---:B------:R-:W-:Y:S02]  /*49e0*/  FMUL.FTZ R227, R42.reuse, R64 ;  /* 0x000000402ae37220 */ /* 0x040fe40000410000 */
[-C--:B------:R-:W-:Y:S01]  /*49f0*/  FMUL.FTZ R228, R42, R65.reuse ;  /* 0x000000412ae47220 */ /* 0x080fe20000410000 */
[----:B------:R-:W4:Y:S01]  /*4a00*/  SHFL.UP PT, R168, R167, 0x1, RZ ;  /* 0x04200000a7a87989 */ /* 0x000f2200000e00ff */
[----:B------:R-:W-:-:S02]  /*4a10*/  FMUL.FTZ R226, R43, R65 ;  /* 0x000000412be27220 */ /* 0x000fc40000410000 */
[----:B------:R-:W-:Y:S01]  /*4a20*/  FMUL.FTZ R225, R43, R64 ;  /* 0x000000402be17220 */ /* 0x000fe20000410000 */
[----:B------:R-:W-:Y:S01]  /*4a30*/  SHFL.IDX PT, R128, R128, RZ, 0x1f ;  /* 0x00001fff80807589 */ /* 0x000fe200000e0000 */
[----:B------:R-:W-:Y:S02]  /*4a40*/  FMUL.FTZ R224, R44, R65 ;  /* 0x000000412ce07220 */ /* 0x000fe40000410000 */
[C---:B-1----:R-:W-:Y:S02]  /*4a50*/  FMUL.FTZ R243, R178.reuse, -R126 ;  /* 0x8000007eb2f37220 */ /* 0x042fe40000410000 */
[-C--:B------:R-:W-:Y:S02]  /*4a60*/  FMUL.FTZ R242, R178, R127.reuse ;  /* 0x0000007fb2f27220 */ /* 0x080fe40000410000 */
[----:B------:R-:W-:Y:S02]  /*4a70*/  FFMA.FTZ R243, R179, -R127, R243 ;  /* 0x8000007fb3f37223 */ /* 0x000fe400000100f3 */
[----:B0-----:R-:W-:-:S02]  /*4a80*/  FMUL.FTZ R171, R167, R172 ;  /* 0x000000aca7ab7220 */ /* 0x001fc40000410000 */
[----:B------:R-:W-:Y:S02]  /*4a90*/  FFMA.FTZ R242, R179, R126, -R242 ;  /* 0x0000007eb3f27223 */ /* 0x000fe400000108f2 */
[C---:B--2---:R-:W-:Y:S02]  /*4aa0*/  FMUL.FTZ R169, R167.reuse, R166 ;  /* 0x000000a6a7a97220 */ /* 0x044fe40000410000 */
[-C--:B---3--:R-:W-:Y:S02]  /*4ab0*/  FMUL.FTZ R173, R167, R170.reuse ;  /* 0x000000aaa7ad7220 */ /* 0x088fe40000410000 */
[C---:B------:R-:W-:Y:S02]  /*4ac0*/  FFMA.FTZ R171, R213.reuse, R170, -R171 ;  /* 0x000000aad5ab7223 */ /* 0x040fe400000108ab */
[C---:B----4-:R-:W-:Y:S02]  /*4ad0*/  FFMA.FTZ R170, R213.reuse, R168, R169 ;  /* 0x000000a8d5aa7223 */ /* 0x050fe400000100a9 */
[----:B------:R-:W-:-:S02]  /*4ae0*/  FFMA.FTZ R172, R213, R172, R173 ;  /* 0x000000acd5ac7223 */ /* 0x000fc400000100ad */
[C---:B------:R-:W-:Y:S01]  /*4af0*/  FMUL.FTZ R168, R167.reuse, R168 ;  /* 0x000000a8a7a87220 */ /* 0x040fe20000410000 */
[----:B------:R-:W-:Y:S01]  /*4b00*/  FSEL R170, R167, R170, !P3 ;  /* 0x000000aaa7aa7208 */ /* 0x000fe20005800000 */
[----:B------:R-:W-:Y:S02]  /*4b10*/  @P3 FADD.FTZ R211, R211, R172 ;  /* 0x000000acd3d33221 */ /* 0x000fe40000010000 */
[----:B------:R-:W-:Y:S02]  /*4b20*/  @P3 FADD.FTZ R212, R212, R171 ;  /* 0x000000abd4d43221 */ /* 0x000fe40000010000 */
[----:B------:R-:W-:Y:S01]  /*4b30*/  @P3 FFMA.FTZ R213, R213, R166, -R168 ;  /* 0x000000a6d5d53223 */ /* 0x000fe200000108a8 */
        /* <DEDUP_REMOVED lines=8> */
[CC--:B--2---:R-:W-:Y:S02]  /*4bc0*/  FMUL.FTZ R172, R170.reuse, R166.reuse ;  /* 0x000000a6aaac7220 */ /* 0x0c4fe40000410000 */
[C---:B------:R-:W-:Y:S02]  /*4bd0*/  FFMA.FTZ R174, R213.reuse, R169, R174 ;  /* 0x000000a9d5ae7223 */ /* 0x040fe400000100ae */
[-C--:B---3--:R-:W-:Y:S02]  /*4be0*/  FMUL.FTZ R171, R170, R167.reuse ;  /* 0x000000a7aaab7220 */ /* 0x088fe40000410000 */
[C---:B------:R-:W-:Y:S02]  /*4bf0*/  FFMA.FTZ R167, R213.reuse, R167, R172 ;  /* 0x000000a7d5a77223 */ /* 0x040fe400000100ac */
[----:B------:R-:W-:-:S02]  /*4c00*/  @P3 FFMA.FTZ R213, R213, R166, -R171 ;  /* 0x000000a6d5d53223 */ /* 0x000fc400000108ab */
[----:B------:R-:W-:Y:S01]  /*4c10*/  @P3 FADD.FTZ R211, R211, R174 ;  /* 0x000000aed3d33221 */ /* 0x000fe20000010000 */
[----:B------:R-:W-:Y:S01]  /*4c20*/  FSEL R167, R170, R167, !P3 ;  /* 0x000000a7aaa77208 */ /* 0x000fe20005800000 */
[----:B------:R-:W-:Y:S01]  /*4c30*/  @P3 FADD.FTZ R212, R212, R173 ;  /* 0x000000add4d43221 */ /* 0x000fe20000010000 */
[----:B------:R-:W0:Y:S01]  /*4c40*/  SHFL.UP PT, R166, R213, 0x4, RZ ;  /* 0x04800000d5a67989 */ /* 0x000e2200000e00ff */
[----:B------:R-:W-:Y:S01]  /*4c50*/  ISETP.GE.AND P3, PT, R130, 0x4, PT ;  /* 0x000000048200780c */ /* 0x000fe20003f66270 */
[----:B------:R-:W-:Y:S02]  /*4c60*/  FMUL.FTZ R174, R33, R65 ;  /* 0x0000004121ae7220 */ /* 0x000fe40000410000 */
[----:B------:R-:W1:Y:S04]  /*4c70*/  SHFL.UP PT, R172, R211, 0x4, RZ ;  /* 0x04800000d3ac7989 */ /* 0x000e6800000e00ff */
[----:B------:R-:W2:Y:S04]  /*4c80*/  SHFL.UP PT, R170, R212, 0x4, RZ ;  /* 0x04800000d4aa7989 */ /* 0x000ea800000e00ff */
[----:B------:R-:W3:Y:S01]  /*4c90*/  SHFL.UP PT, R168, R167, 0x4, RZ ;  /* 0x04800000a7a87989 */ /* 0x000ee200000e00ff */
[----:B0-----:R-:W-:-:S02]  /*4ca0*/  FMUL.FTZ R169, R167, R166 ;  /* 0x000000a6a7a97220 */ /* 0x001fc40000410000 */
[C---:B-1----:R-:W-:Y:S02]  /*4cb0*/  FMUL.FTZ R171, R167.reuse, R172 ;  /* 0x000000aca7ab7220 */ /* 0x042fe40000410000 */
[-C--:B--2---:R-:W-:Y:S02]  /*4cc0*/  FMUL.FTZ R173, R167, R170.reuse ;  /* 0x000000aaa7ad7220 */ /* 0x084fe40000410000 */
[C---:B------:R-:W-:Y:S02]  /*4cd0*/  FFMA.FTZ R171, R213.reuse, R170, -R171 ;  /* 0x000000aad5ab7223 */ /* 0x040fe400000108ab */
[-C--:B---3--:R-:W-:Y:S02]  /*4ce0*/  FFMA.FTZ R214, R213, R168.reuse, R169 ;  /* 0x000000a8d5d67223 */ /* 0x088fe400000100a9 */
[----:B------:R-:W-:Y:S02]  /*4cf0*/  FMUL.FTZ R168, R167, R168 ;  /* 0x000000a8a7a87220 */ /* 0x000fe40000410000 */
[----:B------:R-:W-:-:S02]  /*4d00*/  FFMA.FTZ R172, R213, R172, R173 ;  /* 0x000000acd5ac7223 */ /* 0x000fc400000100ad */
[----:B------:R-:W-:Y:S02]  /*4d10*/  @P3 FFMA.FTZ R213, R213, R166, -R168 ;  /* 0x000000a6d5d53223 */ /* 0x000fe400000108a8 */
[-C--:B------:R-:W-:Y:S02]  /*4d20*/  FMUL.FTZ R166, R178, R177.reuse ;  /* 0x000000b1b2a67220 */ /* 0x080fe40000410000 */
[C---:B------:R-:W-:Y:S02]  /*4d30*/  FMUL.FTZ R169, R179.reuse, R177 ;  /* 0x000000b1b3a97220 */ /* 0x040fe40000410000 */
[----:B------:R-:W-:Y:S01]  /*4d40*/  FFMA.FTZ R168, R179, R176, -R166 ;  /* 0x000000b0b3a87223 */ /* 0x000fe200000108a6 */
[----:B------:R-:W-:Y:S01]  /*4d50*/  FSEL R166, R167, R214, !P3 ;  /* 0x000000d6a7a67208 */ /* 0x000fe20005800000 */
[----:B------:R-:W-:Y:S01]  /*4d60*/  @P3 FADD.FTZ R212, R212, R171 ;  /* 0x000000abd4d43221 */ /* 0x000fe20000010000 */
[----:B------:R-:W-:Y:S01]  /*4d70*/  SHFL.UP PT, R167, R213, 0x8, RZ ;  /* 0x05000000d5a77989 */ /* 0x000fe200000e00ff */
[----:B------:R-:W-:-:S02]  /*4d80*/  FFMA.FTZ R169, -R178, R176, -R169 ;  /* 0x000000b0b2a97223 */ /* 0x000fc400000109a9 */
[----:B------:R-:W-:Y:S01]  /*4d90*/  @P3 FADD.FTZ R211, R211, R172 ;  /* 0x000000acd3d33221 */ /* 0x000fe20000010000 */
[----:B------:R-:W-:Y:S01]  /*4da0*/  ISETP.GE.AND P3, PT, R130, 0x8, PT ;  /* 0x000000088200780c */ /* 0x000fe20003f66270 */
[----:B------:R-:W-:Y:S02]  /*4db0*/  FADD.FTZ R171, R175, R168 ;  /* 0x000000a8afab7221 */ /* 0x000fe40000010000 */
[----:B------:R-:W0:Y:S01]  /*4dc0*/  SHFL.UP PT, R168, R212, 0x8, RZ ;  /* 0x05000000d4a87989 */ /* 0x000e2200000e00ff */
[----:B------:R-:W-:Y:S02]  /*4dd0*/  FADD.FTZ R172, -R174, R169 ;  /* 0x000000a9aeac7221 */ /* 0x000fe40000010100 */
[C---:B------:R-:W-:Y:S01]  /*4de0*/  FMUL.FTZ R173, R180.reuse, -R171 ;  /* 0x800000abb4ad7220 */ /* 0x040fe20000410000 */
[----:B------:R-:W1:Y:S01]  /*4df0*/  SHFL.UP PT, R170, R211, 0x8, RZ ;  /* 0x05000000d3aa7989 */ /* 0x000e6200000e00ff */
[----:B------:R-:W-:-:S03]  /*4e00*/  FMUL.FTZ R214, R180, -R172 ;  /* 0x800000acb4d67220 */ /* 0x000fc60000410000 */
[----:B------:R-:W2:Y:S01]  /*4e10*/  SHFL.UP PT, R169, R166, 0x8, RZ ;  /* 0x05000000a6a97989 */ /* 0x000ea200000e00ff */
[C---:B------:R-:W-:Y:S02]  /*4e20*/  FFMA.FTZ R171, R181.reuse, R171, -R214 ;  /* 0x000000abb5ab7223 */ /* 0x040fe400000108d6 */
[----:B------:R-:W-:Y:S02]  /*4e30*/  FFMA.FTZ R214, R181, R172, R173 ;  /* 0x000000acb5d67223 */ /* 0x000fe400000100ad */
[C---:B------:R-:W-:Y:S02]  /*4e40*/  FMUL.FTZ R172, R34.reuse, R64 ;  /* 0x0000004022ac7220 */ /* 0x040fe40000410000 */
[----:B------:R-:W-:Y:S02]  /*4e50*/  FMUL.FTZ R173, R34, R65 ;  /* 0x0000004122ad7220 */ /* 0x000fe40000410000 */
[----:B------:R-:W-:Y:S02]  /*4e60*/  FADD.FTZ R171, R172, R171 ;  /* 0x000000abacab7221 */ /* 0x000fe40000010000 */
[----:B------:R-:W-:-:S02]  /*4e70*/  FADD.FTZ R214, -R173, R214 ;  /* 0x000000d6add67221 */ /* 0x000fc40000010100 */
[CC--:B------:R-:W-:Y:S02]  /*4e80*/  FMUL.FTZ R215, R184.reuse, -R171.reuse ;  /* 0x800000abb8d77220 */ /* 0x0c0fe40000410000 */
[-C--:B------:R-:W-:Y:S02]  /*4e90*/  FMUL.FTZ R216, R184, -R214.reuse ;  /* 0x800000d6b8d87220 */ /* 0x080fe40000410000 */
[C---:B------:R-:W-:Y:S02]  /*4ea0*/  FFMA.FTZ R217, R185.reuse, R214, R215 ;  /* 0x000000d6b9d97223 */ /* 0x040fe400000100d7 */
[----:B------:R-:W-:Y:S02]  /*4eb0*/  FFMA.FTZ R218, R185, R171, -R216 ;  /* 0x000000abb9da7223 */ /* 0x000fe400000108d8 */
[C---:B0-----:R-:W-:Y:S02]  /*4ec0*/  FMUL.FTZ R215, R166.reuse, R168 ;  /* 0x000000a8a6d77220 */ /* 0x041fe40000410000 */
[----:B------:R-:W-:-:S02]  /*4ed0*/  FMUL.FTZ R216, R166, R167 ;  /* 0x000000a7a6d87220 */ /* 0x000fc40000410000 */
[CC--:B-1----:R-:W-:Y:S02]  /*4ee0*/  FMUL.FTZ R171, R166.reuse, R170.reuse ;  /* 0x000000aaa6ab7220 */ /* 0x0c2fe40000410000 */
[CC--:B--2---:R-:W-:Y:S02]  /*4ef0*/  FMUL.FTZ R214, R166.reuse, R169.reuse ;  /* 0x000000a9a6d67220 */ /* 0x0c4fe40000410000 */
[C---:B------:R-:W-:Y:S02]  /*4f00*/  FFMA.FTZ R170, R213.reuse, R170, R215 ;  /* 0x000000aad5aa7223 */ /* 0x040fe400000100d7 */
[C---:B------:R-:W-:Y:S02]  /*4f10*/  FFMA.FTZ R215, R213.reuse, R169, R216 ;  /* 0x000000a9d5d77223 */ /* 0x040fe400000100d8 */
[C---:B------:R-:W-:Y:S02]  /*4f20*/  FFMA.FTZ R169, R213.reuse, R168, -R171 ;  /* 0x000000a8d5a97223 */ /* 0x040fe400000108ab */
[----:B------:R-:W-:Y:S01]  /*4f30*/  @P3 FFMA.FTZ R213, R213, R167, -R214 ;  /* 0x000000a7d5d53223 */ /* 0x000fe200000108d6 */
[----:B------:R-:W-:Y:S01]  /*4f40*/  FSEL R166, R166, R215, !P3 ;  /* 0x000000d7a6a67208 */ /* 0x000fe20005800000 */
[----:B------:R-:W-:-:S02]  /*4f50*/  @P3 FADD.FTZ R211, R211, R170 ;  /* 0x000000aad3d33221 */ /* 0x000fc40000010000 */
[C---:B------:R-:W-:Y:S01]  /*4f60*/  FMUL.FTZ R170, R35.reuse, R65 ;  /* 0x0000004123aa7220 */ /* 0x040fe20000410000 */
[----:B------:R-:W0:Y:S01]  /*4f70*/  SHFL.UP PT, R167, R213, 0x10, RZ ;  /* 0x06000000d5a77989 */ /* 0x000e2200000e00ff */
[----:B------:R-:W-:Y:S02]  /*4f80*/  FMUL.FTZ R171, R35, R64 ;  /* 0x0000004023ab7220 */ /* 0x000fe40000410000 */
[----:B------:R-:W-:Y:S01]  /*4f90*/  @P3 FADD.FTZ R212, R212, R169 ;  /* 0x000000a9d4d43221 */ /* 0x000fe20000010000 */
[----:B------:R-:W-:Y:S01]  /*4fa0*/  ISETP.GE.AND P3, PT, R130, 0x10, PT ;  /* 0x000000108200780c */ /* 0x000fe20003f66270 */
[----:B------:R-:W-:Y:S02]  /*4fb0*/  FADD.FTZ R169, -R170, R217 ;  /* 0x000000d9aaa97221 */ /* 0x000fe40000010100 */
[----:B------:R-:W1:Y:S01]  /*4fc0*/  SHFL.UP PT, R217, R166, 0x10, RZ ;  /* 0x06000000a6d97989 */ /* 0x000e6200000e00ff */
[----:B------:R-:W-:Y:S02]  /*4fd0*/  FADD.FTZ R168, R171, R218 ;  /* 0x000000daaba87221 */ /* 0x000fe40000010000 */
[C---:B------:R-:W-:Y:S01]  /*4fe0*/  FMUL.FTZ R214, R186.reuse, -R169 ;  /* 0x800000a9bad67220 */ /* 0x040fe20000410000 */
[----:B------:R-:W2:Y:S01]  /*4ff0*/  SHFL.UP PT, R218, R211, 0x10, RZ ;  /* 0x06000000d3da7989 */ /* 0x000ea200000e00ff */
[----:B------:R-:W-:-:S02]  /*5000*/  FMUL.FTZ R220, R186, -R168 ;  /* 0x800000a8badc7220 */ /* 0x000fc40000410000 */
[C---:B------:R-:W-:Y:S01]  /*5010*/  FFMA.FTZ R215, R187.reuse, R168, -R214 ;  /* 0x000000a8bbd77223 */ /* 0x040fe200000108d6 */
[----:B------:R-:W3:Y:S01]  /*5020*/  SHFL.UP PT, R216, R212, 0x10, RZ ;  /* 0x06000000d4d87989 */ /* 0x000ee200000e00ff */
[----:B------:R-:W-:Y:S02]  /*5030*/  FFMA.FTZ R220, R187, R169, R220 ;  /* 0x000000a9bbdc7223 */ /* 0x000fe400000100dc */
[C---:B------:R-:W-:Y:S02]  /*5040*/  FMUL.FTZ R169, R36.reuse, R65 ;  /* 0x0000004124a97220 */ /* 0x040fe40000410000 */
[----:B------:R-:W-:Y:S02]  /*5050*/  FMUL.FTZ R168, R36, R64 ;  /* 0x0000004024a87220 */ /* 0x000fe40000410000 */
[----:B------:R-:W-:Y:S02]  /*5060*/  FADD.FTZ R219, -R169, R220 ;  /* 0x000000dca9db7221 */ /* 0x000fe40000010100 */
[----:B------:R-:W-:-:S02]  /*5070*/  FADD.FTZ R215, R168, R215 ;  /* 0x000000d7a8d77221 */ /* 0x000fc40000010000 */
[----:B0-----:R-:W-:Y:S02]  /*5080*/  FMUL.FTZ R220, R166, R167 ;  /* 0x000000a7a6dc7220 */ /* 0x001fe40000410000 */
[C---:B------:R-:W-:Y:S02]  /*5090*/  FMUL.FTZ R214, R188.reuse, -R219 ;  /* 0x800000dbbcd67220 */ /* 0x040fe40000410000 */
[----:B------:R-:W-:Y:S02]  /*50a0*/  FMUL.FTZ R222, R188, -R215 ;  /* 0x800000d7bcde7220 */ /* 0x000fe40000410000 */
[-C--:B-1----:R-:W-:Y:S02]  /*50b0*/  FFMA.FTZ R221, R213, R217.reuse, R220 ;  /* 0x000000d9d5dd7223 */ /* 0x082fe400000100dc */
[C---:B------:R-:W-:Y:S02]  /*50c0*/  FMUL.FTZ R220, R166.reuse, R217 ;  /* 0x000000d9a6dc7220 */ /* 0x040fe40000410000 */
[----:B------:R-:W-:Y:S01]  /*50d0*/  FFMA.FTZ R214, R189, R215, -R214 ;  /* 0x000000d7bdd67223 */ /* 0x000fe200000108d6 */
[C---:B------:R-:W-:Y:S01]  /*50e0*/  FSEL R221, R166.reuse, R221, !P3 ;  /* 0x000000dda6dd7208 */ /* 0x040fe20005800000 */
[----:B--2---:R-:W-:-:S02]  /*50f0*/  FMUL.FTZ R217, R166, R218 ;  /* 0x000000daa6d97220 */ /* 0x004fc40000410000 */
[----:B------:R-:W-:Y:S02]  /*5100*/  FFMA.FTZ R215, R189, R219, R222 ;  /* 0x000000dbbdd77223 */ /* 0x000fe400000100de */
[-C--:B---3--:R-:W-:Y:S02]  /*5110*/  FMUL.FTZ R219, R166, R216.reuse ;  /* 0x000000d8a6db7220 */ /* 0x088fe40000410000 */
[C---:B------:R-:W-:Y:S02]  /*5120*/  FFMA.FTZ R217, R213.reuse, R216, -R217 ;  /* 0x000000d8d5d97223 */ /* 0x040fe400000108d9 */
[C---:B------:R-:W-:Y:S02]  /*5130*/  FFMA.FTZ R218, R213.reuse, R218, R219 ;  /* 0x000000dad5da7223 */ /* 0x040fe400000100db */
[----:B------:R-:W-:Y:S01]  /*5140*/  @P3 FFMA.FTZ R213, R213, R167, -R220 ;  /* 0x000000a7d5d53223 */ /* 0x000fe200000108dc */
[----:B------:R0:W-:Y:S01]  /*5150*/  SHFL.IDX PT, R219, R129, RZ, 0x1f ;  /* 0x00001fff81db7589 */ /* 0x0001e200000e0000 */
[----:B------:R-:W-:-:S02]  /*5160*/  FMUL.FTZ R167, R37, R64 ;  /* 0x0000004025a77220 */ /* 0x000fc40000410000 */
[----:B------:R-:W-:Y:S01]  /*5170*/  @P3 FADD.FTZ R212, R212, R217 ;  /* 0x000000d9d4d43221 */ /* 0x000fe20000010000 */
[----:B------:R-:W-:Y:S01]  /*5180*/  SHFL.UP PT, R220, R213, 0x1, RZ ;  /* 0x04200000d5dc7989 */ /* 0x000fe200000e00ff */
[----:B------:R-:W-:Y:S02]  /*5190*/  FMUL.FTZ R166, R37, R65 ;  /* 0x0000004125a67220 */ /* 0x000fe40000410000 */
[----:B------:R-:W-:Y:S01]  /*51a0*/  FADD.FTZ R214, R167, R214 ;  /* 0x000000d6a7d67221 */ /* 0x000fe20000010000 */
[----:B------:R-:W1:Y:S01]  /*51b0*/  SHFL.UP PT, R217, R221, 0x1, RZ ;  /* 0x04200000ddd97989 */ /* 0x000e6200000e00ff */
[----:B------:R-:W-:Y:S02]  /*51c0*/  FADD.FTZ R215, -R166, R215 ;  /* 0x000000d7a6d77221 */ /* 0x000fe40000010100 */
[C---:B------:R-:W-:Y:S01]  /*51d0*/  FMUL.FTZ R216, R190.reuse, -R214 ;  /* 0x800000d6bed87220 */ /* 0x040fe20000410000 */
[----:B------:R-:W2:Y:S01]  /*51e0*/  SHFL.UP PT, R212, R212, 0x1, RZ ;  /* 0x04200000d4d47989 */ /* 0x000ea200000e00ff */
[----:B------:R-:W-:-:S02]  /*51f0*/  FMUL.FTZ R222, R190, -R215 ;  /* 0x800000d7bede7220 */ /* 0x000fc40000410000 */
[C---:B------:R-:W-:Y:S02]  /*5200*/  FFMA.FTZ R223, R191.reuse, R215, R216 ;  /* 0x000000d7bfdf7223 */ /* 0x040fe400000100d8 */
[C---:B------:R-:W-:Y:S02]  /*5210*/  FMUL.FTZ R216, R38.reuse, R65 ;  /* 0x0000004126d87220 */ /* 0x040fe40000410000 */
[----:B------:R-:W-:Y:S02]  /*5220*/  FFMA.FTZ R222, R191, R214, -R222 ;  /* 0x000000d6bfde7223 */ /* 0x000fe400000108de */
[----:B------:R-:W-:Y:S02]  /*5230*/  FMUL.FTZ R215, R38, R64 ;  /* 0x0000004026d77220 */ /* 0x000fe40000410000 */
[----:B------:R-:W-:Y:S02]  /*5240*/  FADD.FTZ R223, -R216, R223 ;  /* 0x000000dfd8df7221 */ /* 0x000fe40000010100 */
[----:B------:R-:W-:-:S02]  /*5250*/  FADD.FTZ R222, R215, R222 ;  /* 0x000000ded7de7221 */ /* 0x000fc40000010000 */
[C---:B0-----:R-:W-:Y:S02]  /*5260*/  FMUL.FTZ R129, R192.reuse, -R223 ;  /* 0x800000dfc0817220 */ /* 0x041fe40000410000 */
[----:B------:R-:W-:Y:S02]  /*5270*/  @P3 FADD.FTZ R211, R211, R218 ;  /* 0x000000dad3d33221 */ /* 0x000fe40000010000 */
[-C--:B------:R-:W-:Y:S02]  /*5280*/  FFMA.FTZ R218, R193, R222.reuse, -R129 ;  /* 0x000000dec1da7223 */ /* 0x080fe40000010881 */
[----:B-1----:R-:W-:Y:S02]  /*5290*/  FMUL.FTZ R129, R217, R219 ;  /* 0x000000dbd9817220 */ /* 0x002fe40000410000 */
[----:B------:R-:W-:Y:S02]  /*52a0*/  FMUL.FTZ R222, R192, -R222 ;  /* 0x800000dec0de7220 */ /* 0x000fe40000410000 */
[----:B------:R-:W-:-:S02]  /*52b0*/  FFMA.FTZ R213, R220, R128, -R129 ;  /* 0x00000080dcd57223 */ /* 0x000fc40000010881 */
[----:B------:R0:W1:Y:S01]  /*52c0*/  SHFL.UP PT, R129, R211, 0x1, RZ ;  /* 0x04200000d3817989 */ /* 0x00006200000e00ff */
[----:B------:R-:W-:Y:S02]  /*52d0*/  FMUL.FTZ R217, R217, R128 ;  /* 0x00000080d9d97220 */ /* 0x000fe40000410000 */
[----:B------:R-:W-:Y:S02]  /*52e0*/  FFMA.FTZ R223, R193, R223, R222 ;  /* 0x000000dfc1df7223 */ /* 0x000fe400000100de */
[----:B--2---:R-:W-:Y:S02]  /*52f0*/  @P2 FADD.FTZ R128, R212, R213 ;  /* 0x000000d5d4802221 */ /* 0x004fe40000010000 */
[C---:B------:R-:W-:Y:S02]  /*5300*/  FMUL.FTZ R214, R39.reuse, R65 ;  /* 0x0000004127d67220 */ /* 0x040fe40000410000 */
[----:B------:R-:W-:Y:S02]  /*5310*/  FMUL.FTZ R213, R39, R64 ;  /* 0x0000004027d57220 */ /* 0x000fe40000410000 */
[----:B------:R-:W-:-:S02]  /*5320*/  FADD.FTZ R223, -R214, R223 ;  /* 0x000000dfd6df7221 */ /* 0x000fc40000010100 */
[----:B------:R-:W-:Y:S02]  /*5330*/  FADD.FTZ R218, R213, R218 ;  /* 0x000000dad5da7221 */ /* 0x000fe40000010000 */
[CC--:B------:R-:W-:Y:S02]  /*5340*/  FMUL.FTZ R212, R194.reuse, -R223.reuse ;  /* 0x800000dfc2d47220 */ /* 0x0c0fe40000410000 */
[-C--:B------:R-:W-:Y:S02]  /*5350*/  FMUL.FTZ R222, R194, -R218.reuse ;  /* 0x800000dac2de7220 */ /* 0x080fe40000410000 */
[C---:B------:R-:W-:Y:S02]  /*5360*/  FFMA.FTZ R218, R195.reuse, R218, -R212 ;  /* 0x000000dac3da7223 */ /* 0x040fe400000108d4 */
[----:B------:R-:W-:Y:S02]  /*5370*/  FFMA.FTZ R223, R195, R223, R222 ;  /* 0x000000dfc3df7223 */ /* 0x000fe400000100de */
[----:B------:R-:W-:-:S02]  /*5380*/  FMUL.FTZ R212, R40, R65 ;  /* 0x0000004128d47220 */ /* 0x000fc40000410000 */
[----:B0-----:R-:W-:Y:S02]  /*5390*/  FMUL.FTZ R211, R40, R64 ;  /* 0x0000004028d37220 */ /* 0x001fe40000410000 */
[----:B------:R-:W-:Y:S02]  /*53a0*/  FFMA.FTZ R220, R220, R219, R217 ;  /* 0x000000dbdcdc7223 */ /* 0x000fe400000100d9 */
[----:B------:R-:W-:Y:S02]  /*53b0*/  FADD.FTZ R223, -R212, R223 ;  /* 0x000000dfd4df7221 */ /* 0x000fe40000010100 */
[----:B------:R-:W-:Y:S02]  /*53c0*/  FADD.FTZ R218, R211, R218 ;  /* 0x000000dad3da7221 */ /* 0x000fe40000010000 */
[----:B-1----:R-:W-:Y:S01]  /*53d0*/  @P2 FADD.FTZ R219, R129, R220 ;  /* 0x000000dc81db2221 */ /* 0x002fe20000010000 */
[----:B------:R-:W-:Y:S01]  /*53e0*/  ISETP.NE.AND P2, PT, R31, 0x1f, PT ;  /* 0x0000001f1f00780c */ /* 0x000fe20003f45270 */
[----:B------:R-:W-:-:S02]  /*53f0*/  FMUL.FTZ R129, R196, -R223 ;  /* 0x800000dfc4817220 */ /* 0x000fc40000410000 */
[-C--:B------:R-:W-:Y:S02]  /*5400*/  FMUL.FTZ R222, R196, -R218.reuse ;  /* 0x800000dac4de7220 */ /* 0x080fe40000410000 */
[C---:B------:R-:W-:Y:S02]  /*5410*/  FFMA.FTZ R220, R197.reuse, R218, -R129 ;  /* 0x000000dac5dc7223 */ /* 0x040fe40000010881 */
[----:B------:R-:W-:Y:S02]  /*5420*/  FFMA.FTZ R223, R197, R223, R222 ;  /* 0x000000dfc5df7223 */ /* 0x000fe400000100de */
[C---:B------:R-:W-:Y:S02]  /*5430*/  FMUL.FTZ R218, R41.reuse, R65 ;  /* 0x0000004129da7220 */ /* 0x040fe40000410000 */
[----:B------:R-:W-:Y:S02]  /*5440*/  FMUL.FTZ R217, R41, R64 ;  /* 0x0000004029d97220 */ /* 0x000fe40000410000 */
[----:B------:R-:W-:-:S02]  /*5450*/  FMUL.FTZ R129, R67, R219 ;  /* 0x000000db43817220 */ /* 0x000fc40000410000 */
[-C--:B------:R-:W-:Y:S02]  /*5460*/  FMUL.FTZ R67, R67, R128.reuse ;  /* 0x0000008043437220 */ /* 0x080fe40000410000 */
[----:B------:R-:W-:Y:S02]  /*5470*/  FADD.FTZ R223, -R218, R223 ;  /* 0x000000dfdadf7221 */ /* 0x000fe40000010100 */
[----:B------:R-:W-:Y:S02]  /*5480*/  FADD.FTZ R220, R217, R220 ;  /* 0x000000dcd9dc7221 */ /* 0x000fe40000010000 */
[C---:B------:R-:W-:Y:S02]  /*5490*/  FFMA.FTZ R129, R66.reuse, R128, -R129 ;  /* 0x0000008042817223 */ /* 0x040fe40000010881 */
[----:B------:R-:W-:Y:S02]  /*54a0*/  FFMA.FTZ R128, R66, R219, R67 ;  /* 0x000000db42807223 */ /* 0x000fe40000010043 */
        /* <DEDUP_REMOVED lines=16> */
[----:B------:R-:W-:Y:S02]  /*55b0*/  FMUL.FTZ R223, R44, R64 ;  /* 0x000000402cdf7220 */ /* 0x000fe40000410000 */
[----:B------:R-:W-:Y:S02]  /*55c0*/  FADD.FTZ R66, -R224, R67 ;  /* 0x00000043e0427221 */ /* 0x000fe40000010100 */
[----:B------:R-:W-:-:S02]  /*55d0*/  FADD.FTZ R220, R223, R220 ;  /* 0x000000dcdfdc7221 */ /* 0x000fc40000010000 */
[C---:B------:R-:W-:Y:S02]  /*55e0*/  FMUL.FTZ R67, R204.reuse, -R66 ;  /* 0x80000042cc437220 */ /* 0x040fe40000410000 */
[-C--:B------:R-:W-:Y:S02]  /*55f0*/  FMUL.FTZ R219, R204, -R220.reuse ;  /* 0x800000dcccdb7220 */ /* 0x080fe40000410000 */
[C---:B------:R-:W-:Y:S02]  /*5600*/  FFMA.FTZ R220, R205.reuse, R220, -R67 ;  /* 0x000000dccddc7223 */ /* 0x040fe40000010843 */
[----:B------:R-:W-:Y:S02]  /*5610*/  FFMA.FTZ R67, R205, R66, R219 ;  /* 0x00000042cd437223 */ /* 0x000fe400000100db */
[C---:B------:R-:W-:Y:S02]  /*5620*/  FMUL.FTZ R222, R45.reuse, R65 ;  /* 0x000000412dde7220 */ /* 0x040fe40000410000 */
[----:B------:R-:W-:-:S02]  /*5630*/  FMUL.FTZ R221, R45, R64 ;  /* 0x000000402ddd7220 */ /* 0x000fc40000410000 */
[----:B------:R-:W-:Y:S02]  /*5640*/  FADD.FTZ R67, -R222, R67 ;  /* 0x00000043de437221 */ /* 0x000fe40000010100 */
[----:B------:R-:W-:Y:S02]  /*5650*/  FADD.FTZ R66, R221, R220 ;  /* 0x000000dcdd427221 */ /* 0x000fe40000010000 */
[CC--:B------:R-:W-:Y:S02]  /*5660*/  FMUL.FTZ R220, R206.reuse, -R67.reuse ;  /* 0x80000043cedc7220 */ /* 0x0c0fe40000410000 */
[-C--:B------:R-:W-:Y:S02]  /*5670*/  FMUL.FTZ R219, R206, -R66.reuse ;  /* 0x80000042cedb7220 */ /* 0x080fe40000410000 */
[C---:B------:R-:W-:Y:S02]  /*5680*/  FFMA.FTZ R66, R207.reuse, R66, -R220 ;  /* 0x00000042cf427223 */ /* 0x040fe400000108dc */
[----:B------:R-:W-:-:S02]  /*5690*/  FFMA.FTZ R67, R207, R67, R219 ;  /* 0x00000043cf437223 */ /* 0x000fc400000100db */
[C---:B------:R-:W-:Y:S02]  /*56a0*/  FMUL.FTZ R220, R46.reuse, R65 ;  /* 0x000000412edc7220 */ /* 0x040fe40000410000 */
[----:B------:R-:W-:Y:S02]  /*56b0*/  FMUL.FTZ R219, R46, R64 ;  /* 0x000000402edb7220 */ /* 0x000fe40000410000 */
[----:B------:R-:W-:Y:S02]  /*56c0*/  FADD.FTZ R67, -R220, R67 ;  /* 0x00000043dc437221 */ /* 0x000fe40000010100 */
[----:B------:R-:W-:Y:S02]  /*56d0*/  FADD.FTZ R66, R219, R66 ;  /* 0x00000042db427221 */ /* 0x000fe40000010000 */
[C---:B------:R-:W-:Y:S02]  /*56e0*/  FMUL.FTZ R244, R208.reuse, -R67 ;  /* 0x80000043d0f47220 */ /* 0x040fe40000410000 */
[----:B------:R-:W-:-:S02]  /*56f0*/  FMUL.FTZ R245, R208, -R66 ;  /* 0x80000042d0f57220 */ /* 0x000fc40000410000 */
[----:B------:R-:W-:Y:S02]  /*5700*/  FADD.FTZ R241, R241, R129 ;  /* 0x00000081f1f17221 */ /* 0x000fe40000010000 */
[----:B------:R-:W-:Y:S02]  /*5710*/  FADD.FTZ R240, R240, R128 ;  /* 0x00000080f0f07221 */ /* 0x000fe40000010000 */
[C---:B------:R-:W-:Y:S02]  /*5720*/  FFMA.FTZ R244, R209.reuse, R66, -R244 ;  /* 0x00000042d1f47223 */ /* 0x040fe400000108f4 */
[----:B------:R-:W-:Y:S02]  /*5730*/  FFMA.FTZ R245, R209, R67, R245 ;  /* 0x00000043d1f57223 */ /* 0x000fe400000100f5 */
[C---:B------:R-:W-:Y:S02]  /*5740*/  FMUL.FTZ R67, R208.reuse, R240 ;  /* 0x000000f0d0437220 */ /* 0x040fe40000410000 */
[----:B------:R-:W-:-:S02]  /*5750*/  FMUL.FTZ R66, R208, R241 ;  /* 0x000000f1d0427220 */ /* 0x000fc40000410000 */
[C---:B------:R-:W-:Y:S02]  /*5760*/  FFMA.FTZ R67, R209.reuse, R241, -R67 ;  /* 0x000000f1d1437223 */ /* 0x040fe40000010843 */
[----:B------:R-:W-:Y:S02]  /*5770*/  FFMA.FTZ R66, R209, R240, R66 ;  /* 0x000000f0d1427223 */ /* 0x000fe40000010042 */
[C---:B------:R-:W-:Y:S02]  /*5780*/  FFMA.FTZ R147, R114.reuse, R147, R67 ;  /* 0x0000009372937223 */ /* 0x040fe40000010043 */
[----:B------:R-:W-:Y:S02]  /*5790*/  FFMA.FTZ R148, R114, R148, R66 ;  /* 0x0000009472947223 */ /* 0x000fe40000010042 */
[C---:B------:R-:W-:Y:S02]  /*57a0*/  FMUL.FTZ R67, R180.reuse, -R243 ;  /* 0x800000f3b4437220 */ /* 0x040fe40000410000 */
[----:B------:R-:W-:-:S02]  /*57b0*/  FMUL.FTZ R66, R180, -R242 ;  /* 0x800000f2b4427220 */ /* 0x000fc40000410000 */
[C---:B------:R-:W-:Y:S02]  /*57c0*/  FFMA.FTZ R242, R181.reuse, R242, -R67 ;  /* 0x000000f2b5f27223 */ /* 0x040fe40000010843 */
[----:B------:R-:W-:Y:S02]  /*57d0*/  FFMA.FTZ R243, R181, R243, R66 ;  /* 0x000000f3b5f37223 */ /* 0x000fe40000010042 */
[CC--:B------:R-:W-:Y:S02]  /*57e0*/  FMUL.FTZ R67, R206.reuse, R148.reuse ;  /* 0x00000094ce437220 */ /* 0x0c0fe40000410000 */
[-C--:B------:R-:W-:Y:S02]  /*57f0*/  FMUL.FTZ R66, R206, R147.reuse ;  /* 0x00000093ce427220 */ /* 0x080fe40000410000 */
[C---:B------:R-:W-:Y:S02]  /*5800*/  FFMA.FTZ R67, R207.reuse, R147, -R67 ;  /* 0x00000093cf437223 */ /* 0x040fe40000010843 */
[----:B------:R-:W-:-:S02]  /*5810*/  FFMA.FTZ R66, R207, R148, R66 ;  /* 0x00000094cf427223 */ /* 0x000fc40000010042 */
[C---:B------:R-:W-:Y:S02]  /*5820*/  FFMA.FTZ R149, R113.reuse, R149, R67 ;  /* 0x0000009571957223 */ /* 0x040fe40000010043 */
[----:B------:R-:W-:Y:S02]  /*5830*/  FFMA.FTZ R150, R113, R150, R66 ;  /* 0x0000009671967223 */ /* 0x000fe40000010042 */
[CC--:B------:R-:W-:Y:S02]  /*5840*/  FMUL.FTZ R67, R184.reuse, -R243.reuse ;  /* 0x800000f3b8437220 */ /* 0x0c0fe40000410000 */
[-C--:B------:R-:W-:Y:S02]  /*5850*/  FMUL.FTZ R66, R184, -R242.reuse ;  /* 0x800000f2b8427220 */ /* 0x080fe40000410000 */
[C---:B------:R-:W-:Y:S02]  /*5860*/  FFMA.FTZ R242, R185.reuse, R242, -R67 ;  /* 0x000000f2b9f27223 */ /* 0x040fe40000010843 */
[----:B------:R-:W-:-:S02]  /*5870*/  FFMA.FTZ R243, R185, R243, R66 ;  /* 0x000000f3b9f37223 */ /* 0x000fc40000010042 */
[CC--:B------:R-:W-:Y:S02]  /*5880*/  FMUL.FTZ R67, R204.reuse, R150.reuse ;  /* 0x00000096cc437220 */ /* 0x0c0fe40000410000 */
[-C--:B------:R-:W-:Y:S02]  /*5890*/  FMUL.FTZ R66, R204, R149.reuse ;  /* 0x00000095cc427220 */ /* 0x080fe40000410000 */
[C---:B------:R-:W-:Y:S02]  /*58a0*/  FFMA.FTZ R67, R205.reuse, R149, -R67 ;  /* 0x00000095cd437223 */ /* 0x040fe40000010843 */
[----:B------:R-:W-:Y:S02]  /*58b0*/  FFMA.FTZ R66, R205, R150, R66 ;  /* 0x00000096cd427223 */ /* 0x000fe40000010042 */
[C---:B------:R-:W-:Y:S02]  /*58c0*/  FFMA.FTZ R151, R112.reuse, R151, R67 ;  /* 0x0000009770977223 */ /* 0x040fe40000010043 */
[----:B------:R-:W-:-:S02]  /*58d0*/  FFMA.FTZ R152, R112, R152, R66 ;  /* 0x0000009870987223 */ /* 0x000fc40000010042 */
[CC--:B------:R-:W-:Y:S02]  /*58e0*/  FMUL.FTZ R67, R186.reuse, -R243.reuse ;  /* 0x800000f3ba437220 */ /* 0x0c0fe40000410000 */
[-C--:B------:R-:W-:Y:S02]  /*58f0*/  FMUL.FTZ R66, R186, -R242.reuse ;  /* 0x800000f2ba427220 */ /* 0x080fe40000410000 */
        /* <DEDUP_REMOVED lines=41> */
[C---:B------:R-:W-:Y:S02]  /*5b90*/  FFMA.FTZ R243, R195.reuse, R243, R66 ;  /* 0x000000f3c3f37223 */ /* 0x040fe40000010042 */
        /* <DEDUP_REMOVED lines=30> */
[C---:B------:R-:W-:Y:S02]  /*5d80*/  FMUL.FTZ R67, R188.reuse, R229 ;  /* 0x000000e5bc437220 */ /* 0x040fe40000410000 */
        /* <DEDUP_REMOVED lines=35> */
[CC--:B------:R-:W-:Y:S02]  /*5fc0*/  FMUL.FTZ R128, R178.reuse, R236.reuse ;  /* 0x000000ecb2807220 */ /* 0x0c0fe40000410000 */
[-C--:B------:R-:W-:Y:S02]  /*5fd0*/  FMUL.FTZ R129, R178, R237.reuse ;  /* 0x000000edb2817220 */ /* 0x080fe40000410000 */
[C---:B------:R-:W-:Y:S02]  /*5fe0*/  FFMA.FTZ R128, R179.reuse, R237, R128 ;  /* 0x000000edb3807223 */ /* 0x040fe40000010080 */
[----:B------:R-:W-:-:S02]  /*5ff0*/  FFMA.FTZ R129, R179, R236, -R129 ;  /* 0x000000ecb3817223 */ /* 0x000fc40000010881 */
[----:B------:R-:W-:Y:S02]  /*6000*/  FMUL.FTZ R66, R208, -R242 ;  /* 0x800000f2d0427220 */ /* 0x000fe40000410000 */
[C---:B------:R-:W-:Y:S02]  /*6010*/  FFMA.FTZ R129, R100.reuse, R239, R129 ;  /* 0x000000ef64817223 */ /* 0x040fe40000010081 */
[----:B------:R-:W-:Y:S02]  /*6020*/  FFMA.FTZ R128, R100, R238, R128 ;  /* 0x000000ee64807223 */ /* 0x000fe40000010080 */
[----:B------:R-:W-:Y:S02]  /*6030*/  FMUL.FTZ R67, R208, -R243 ;  /* 0x800000f3d0437220 */ /* 0x000fe40000410000 */
[C---:B------:R-:W-:Y:S02]  /*6040*/  FMUL.FTZ R238, R47.reuse, R64 ;  /* 0x000000402fee7220 */ /* 0x040fe40000410000 */
[----:B------:R-:W-:-:S02]  /*6050*/  FMUL.FTZ R239, R47, R65 ;  /* 0x000000412fef7220 */ /* 0x000fc40000410000 */
[C---:B------:R-:W-:Y:S01]  /*6060*/  FFMA.FTZ R243, R209.reuse, R243, R66 ;  /* 0x000000f3d1f37223 */ /* 0x040fe20000010042 */
[----:B------:R-:W-:Y:S01]  /*6070*/  MOV R66, UR24 ;  /* 0x0000001800427c02 */ /* 0x000fe20008000f00 */
[----:B------:R-:W-:Y:S02]  /*6080*/  FFMA.FTZ R242, R209, R242, -R67 ;  /* 0x000000f2d1f27223 */ /* 0x000fe40000010843 */
[----:B------:R-:W-:Y:S01]  /*6090*/  FADD.FTZ R244, R238, R244 ;  /* 0x000000f4eef47221 */ /* 0x000fe20000010000 */
[----:B------:R-:W-:Y:S01]  /*60a0*/  ISETP.GE.OR P0, PT, R66, c[0x0][0x174], P0 ;  /* 0x00005d0042007a0c */ /* 0x000fe20000706670 */
[----:B------:R-:W-:Y:S01]  /*60b0*/  FADD.FTZ R245, -R239, R245 ;  /* 0x000000f5eff57221 */ /* 0x000fe20000010100 */
[----:B------:R0:W1:Y:S04]  /*60c0*/  SHFL.DOWN PT, R65, R242, 0x1, 0x1f ;  /* 0x08201f00f2417f89 */ /* 0x00006800000e0000 */
[----:B------:R0:W2:Y:S04]  /*60d0*/  SHFL.DOWN PT, R66, R243, 0x1, 0x1f ;  /* 0x08201f00f3427f89 */ /* 0x0000a800000e0000 */
[----:B------:R0:W3:Y:S04]  /*60e0*/  SHFL.DOWN PT, R64, R244, 0x1, 0x1f ;  /* 0x08201f00f4407f89 */ /* 0x0000e800000e0000 */
[----:B------:R0:W4:Y:S01]  /*60f0*/  SHFL.DOWN PT, R67, R245, 0x1, 0x1f ;  /* 0x08201f00f5437f89 */ /* 0x00012200000e0000 */
[----:B------:R-:W-:Y:S05]  /*6100*/  @!P2 BRA `(.L_x_8749) ;  /* 0x000000b00000a947 */ /* 0x000fea0003800000 */
[----:B----4-:R-:W-:-:S04]  /*6110*/  FMUL.FTZ R246, R243, R67 ;  /* 0x00000043f3f67220 */ /* 0x010fc80000410000 */
[-C--:B---3--:R-:W-:Y:S02]  /*6120*/  FFMA.FTZ R246, R242, R64.reuse, -R246 ;  /* 0x00000040f2f67223 */ /* 0x088fe400000108f6 */
[C---:B------:R-:W-:Y:S02]  /*6130*/  FMUL.FTZ R64, R243.reuse, R64 ;  /* 0x00000040f3407220 */ /* 0x040fe40000410000 */
        /* <DEDUP_REMOVED lines=8> */
.L_x_8749:
[----:B------:R-:W-:Y:S05]  /*61c0*/  BSYNC B0 ;  /* 0x0000000000007941 */ /* 0x000fea0003800000 */
.L_x_8748:
[----:B-1----:R-:W-:Y:S01]  /*61d0*/  HFMA2.MMA R65, -RZ, RZ, 0, 0 ;  /* 0x00000000ff417435 */ /* 0x002fe200000001ff */
[----:B------:R-:W-:Y:S01]  /*61e0*/  USHF.L.U32 UR34, UR7, 0x4, URZ ;  /* 0x0000000407227899 */ /* 0x000fe2000800063f */
[----:B---3--:R-:W-:Y:S01]  /*61f0*/  MOV R64, 0x3f800000 ;  /* 0x3f80000000407802 */ /* 0x008fe20000000f00 */
[----:B--2-4-:R-:W-:Y:S01]  /*6200*/  CS2R R66, SRZ ;  /* 0x0000000000427805 */ /* 0x014fe2000001ff00 */
[----:B------:R-:W-:Y:S01]  /*6210*/  ISETP.GT.U32.AND P2, PT, R31, 0x1d, PT ;  /* 0x0000001d1f00780c */ /* 0x000fe20003f44070 */
[----:B------:R1:W2:Y:S01]  /*6220*/  SHFL.DOWN PT, R247, R242, 0x2, 0x1f ;  /* 0x08401f00f2f77f89 */ /* 0x0002a200000e0000 */
[----:B------:R-:W-:Y:S03]  /*6230*/  BSSY B0, `(.L_x_8750) ;  /* 0x0000011000007945 */ /* 0x000fe60003800000 */
[----:B------:R1:W3:Y:S04]  /*6240*/  SHFL.DOWN PT, R248, R243, 0x2, 0x1f ;  /* 0x08401f00f3f87f89 */ /* 0x0002e800000e0000 */
[----:B------:R-:W4:Y:S04]  /*6250*/  @!P0 LDS.128 R64, [UR34+0x3650] ;  /* 0x00365022ff408984 */ /* 0x000f280008000c00 */
[----:B------:R1:W0:Y:S04]  /*6260*/  SHFL.DOWN PT, R246, R244, 0x2, 0x1f ;  /* 0x08401f00f4f67f89 */ /* 0x00022800000e0000 */
[----:B------:R1:W0:Y:S01]  /*6270*/  SHFL.DOWN PT, R249, R245, 0x2, 0x1f ;  /* 0x08401f00f5f97f89 */ /* 0x00022200000e0000 */
[----:B------:R-:W-:Y:S05]  /*6280*/  @P2 BRA `(.L_x_8751) ;  /* 0x000000b000002947 */ /* 0x000fea0003800000 */
[----:B0-----:R-:W-:-:S04]  /*6290*/  FMUL.FTZ R250, R243, R249 ;  /* 0x000000f9f3fa7220 */ /* 0x001fc80000410000 */
[-C--:B------:R-:W-:Y:S02]  /*62a0*/  FFMA.FTZ R250, R242, R246.reuse, -R250 ;  /* 0x000000f6f2fa7223 */ /* 0x080fe400000108fa */
        /* <DEDUP_REMOVED lines=9> */
.L_x_8751:
[----:B------:R-:W-:Y:S05]  /*6340*/  BSYNC B0 ;  /* 0x0000000000007941 */ /* 0x000fea0003800000 */
.L_x_8750:
[----:B------:R-:W-:Y:S01]  /*6350*/  ISETP.GT.U32.AND P0, PT, R31, 0x1b, PT ;  /* 0x0000001b1f00780c */ /* 0x000fe20003f04070 */
[----:B--2---:R2:W1:Y:S01]  /*6360*/  SHFL.DOWN PT, R247, R242, 0x4, 0x1f ;  /* 0x08801f00f2f77f89 */ /* 0x00446200000e0000 */
[----:B------:R-:W-:Y:S03]  /*6370*/  BSSY B0, `(.L_x_8752) ;  /* 0x0000010000007945 */ /* 0x000fe60003800000 */
[----:B---3--:R2:W3:Y:S04]  /*6380*/  SHFL.DOWN PT, R248, R243, 0x4, 0x1f ;  /* 0x08801f00f3f87f89 */ /* 0x0084e800000e0000 */
[----:B0-----:R2:W0:Y:S04]  /*6390*/  SHFL.DOWN PT, R246, R244, 0x4, 0x1f ;  /* 0x08801f00f4f67f89 */ /* 0x00142800000e0000 */
[----:B------:R2:W4:Y:S01]  /*63a0*/  SHFL.DOWN PT, R249, R245, 0x4, 0x1f ;  /* 0x08801f00f5f97f89 */ /* 0x00052200000e0000 */
[----:B------:R-:W-:Y:S05]  /*63b0*/  @P0 BRA `(.L_x_8753) ;  /* 0x000000b000000947 */ /* 0x000fea0003800000 */
[----:B----4-:R-:W-:-:S04]  /*63c0*/  FMUL.FTZ R250, R243, R249 ;  /* 0x000000f9f3fa7220 */ /* 0x010fc80000410000 */
[-C--:B0-----:R-:W-:Y:S02]  /*63d0*/  FFMA.FTZ R250, R242, R246.reuse, -R250 ;  /* 0x000000f6f2fa7223 */ /* 0x081fe400000108fa */
        /* <DEDUP_REMOVED lines=9> */
.L_x_8753:
[----:B------:R-:W-:Y:S05]  /*6470*/  BSYNC B0 ;  /* 0x0000000000007941 */ /* 0x000fea0003800000 */
.L_x_8752:
[----:B------:R-:W-:Y:S01]  /*6480*/  ISETP.GT.U32.AND P0, PT, R31, 0x17, PT ;  /* 0x000000171f00780c */ /* 0x000fe20003f04070 */
[----:B-1----:R1:W2:Y:S01]  /*6490*/  SHFL.DOWN PT, R247, R242, 0x8, 0x1f ;  /* 0x09001f00f2f77f89 */ /* 0x0022a200000e0000 */
[----:B------:R-:W-:Y:S03]  /*64a0*/  BSSY B0, `(.L_x_8754) ;  /* 0x0000010000007945 */ /* 0x000fe60003800000 */
[----:B---3--:R1:W3:Y:S04]  /*64b0*/  SHFL.DOWN PT, R248, R243, 0x8, 0x1f ;  /* 0x09001f00f3f87f89 */ /* 0x0082e800000e0000 */
[----:B0-----:R1:W0:Y:S04]  /*64c0*/  SHFL.DOWN PT, R246, R244, 0x8, 0x1f ;  /* 0x09001f00f4f67f89 */ /* 0x00122800000e0000 */
[----:B----4-:R1:W4:Y:S01]  /*64d0*/  SHFL.DOWN PT, R249, R245, 0x8, 0x1f ;  /* 0x09001f00f5f97f89 */ /* 0x01032200000e0000 */
        /* <DEDUP_REMOVED lines=12> */
.L_x_8755:
[----:B------:R-:W-:Y:S05]  /*65a0*/  BSYNC B0 ;  /* 0x0000000000007941 */ /* 0x000fea0003800000 */
.L_x_8754:
[----:B------:R-:W-:Y:S01]  /*65b0*/  ISETP.GT.U32.AND P0, PT, R31, 0xf, PT ;  /* 0x0000000f1f00780c */ /* 0x000fe20003f04070 */
[----:B--2---:R2:W1:Y:S01]  /*65c0*/  SHFL.DOWN PT, R247, R242, 0x10, 0x1f ;  /* 0x0a001f00f2f77f89 */ /* 0x00446200000e0000 */
        /* <DEDUP_REMOVED lines=16> */
.L_x_8757:
[----:B------:R-:W-:Y:S05]  /*66d0*/  BSYNC B0 ;  /* 0x0000000000007941 */ /* 0x000fea0003800000 */
.L_x_8756:
[----:B0-----:R-:W0:Y:S01]  /*66e0*/  SHFL.IDX PT, R246, R243, RZ, 0x1f ;  /* 0x00001ffff3f67589 */ /* 0x001e2200000e0000 */
[----:B------:R-:W-:Y:S01]  /*66f0*/  ISETP.NE.AND P0, PT, R131, RZ, PT ;  /* 0x000000ff8300720c */ /* 0x000fe20003f05270 */
[----:B------:R-:W-:Y:S02]  /*6700*/  BSSY B0, `(.L_x_8758) ;  /* 0x00001fc000007945 */ /* 0x000fe40003800000 */
[----:B-1----:R-:W1:Y:S04]  /*6710*/  SHFL.IDX PT, R247, R242, RZ, 0x1f ;  /* 0x00001ffff2f77589 */ /* 0x002e6800000e0000 */
[----:B------:R-:W5:Y:S04]  /*6720*/  SHFL.IDX PT, R250, R244, RZ, 0x1f ;  /* 0x00001ffff4fa7589 */ /* 0x000f6800000e0000 */
[----:B--2---:R-:W-:Y:S04]  /*6730*/  SHFL.DOWN PT, R243, R243, 0x1, 0x1f ;  /* 0x08201f00f3f37f89 */ /* 0x004fe800000e0000 */
[----:B------:R-:W-:Y:S04]  /*6740*/  SHFL.IDX PT, R251, R67, RZ, 0x1f ;  /* 0x00001fff43fb7589 */ /* 0x000fe800000e0000 */
[----:B------:R-:W-:Y:S01]  /*6750*/  SHFL.DOWN PT, R242, R242, 0x1, 0x1f ;  /* 0x08201f00f2f27f89 */ /* 0x000fe200000e0000 */
[----:B0---4-:R-:W-:-:S03]  /*6760*/  FMUL.FTZ R249, R246, R65 ;  /* 0x00000041f6f97220 */ /* 0x011fc60000410000 */
[----:B------:R-:W-:Y:S01]  /*6770*/  SHFL.DOWN PT, R244, R244, 0x1, 0x1f ;  /* 0x08201f00f4f47f89 */ /* 0x000fe200000e0000 */
[CC--:B---3--:R-:W-:Y:S02]  /*6780*/  FMUL.FTZ R248, R246.reuse, R64.reuse ;  /* 0x00000040f6f87220 */ /* 0x0c8fe40000410000 */
[C---:B-1----:R-:W-:Y:S02]  /*6790*/  FFMA.FTZ R64, R247.reuse, R64, -R249 ;  /* 0x00000040f7407223 */ /* 0x042fe400000108f9 */
[C---:B------:R-:W-:Y:S02]  /*67a0*/  FFMA.FTZ R65, R247.reuse, R65, R248 ;  /* 0x00000041f7417223 */ /* 0x040fe400000100f8 */
[CC--:B------:R-:W-:Y:S01]  /*67b0*/  FMUL.FTZ R249, R246.reuse, R67.reuse ;  /* 0x00000043f6f97220 */ /* 0x0c0fe20000410000 */
[----:B------:R-:W0:Y:S01]  /*67c0*/  SHFL.IDX PT, R248, R245, RZ, 0x1f ;  /* 0x00001ffff5f87589 */ /* 0x000e2200000e0000 */
[-C--:B------:R-:W-:Y:S02]  /*67d0*/  FMUL.FTZ R246, R246, R66.reuse ;  /* 0x00000042f6f67220 */ /* 0x080fe40000410000 */
[C---:B------:R-:W-:Y:S01]  /*67e0*/  FFMA.FTZ R249, R247.reuse, R66, -R249 ;  /* 0x00000042f7f97223 */ /* 0x040fe200000108f9 */
[----:B------:R-:W-:Y:S01]  /*67f0*/  SHFL.DOWN PT, R245, R245, 0x1, 0x1f ;  /* 0x08201f00f5f57f89 */ /* 0x000fe200000e0000 */
[----:B------:R-:W-:-:S03]  /*6800*/  FFMA.FTZ R247, R247, R67, R246 ;  /* 0x00000043f7f77223 */ /* 0x000fc600000100f6 */
[----:B------:R5:W1:Y:S02]  /*6810*/  SHFL.IDX PT, R246, R66, RZ, 0x1f ;  /* 0x00001fff42f67589 */ /* 0x000a6400000e0000 */
[----:B-----5:R-:W-:Y:S02]  /*6820*/  FADD.FTZ R66, R250, R249 ;  /* 0x000000f9fa427221 */ /* 0x020fe40000010000 */
[----:B0-----:R-:W-:-:S05]  /*6830*/  FADD.FTZ R67, R248, R247 ;  /* 0x000000f7f8437221 */ /* 0x001fca0000010000 */
[----:B------:R1:W-:Y:S02]  /*6840*/  @!P0 STS.128 [UR34+0x3650], R64 ;  /* 0x00365040ff008988 */ /* 0x0003e40008000c22 */
[----:B-1----:R-:W-:Y:S02]  /*6850*/  @P1 FMUL.FTZ R64, R243, R246 ;  /* 0x000000f6f3401220 */ /* 0x002fe40000410000 */
[C---:B------:R-:W-:Y:S02]  /*6860*/  FFMA.FTZ R66, R47.reuse, R241, RZ ;  /* 0x000000f12f427223 */ /* 0x040fe400000100ff */
[----:B------:R-:W-:Y:S02]  /*6870*/  FFMA.FTZ R67, R47, -R240, RZ ;  /* 0x800000f02f437223 */ /* 0x000fe400000100ff */
[----:B------:R-:W-:Y:S02]  /*6880*/  @P1 FMUL.FTZ R243, R243, R251 ;  /* 0x000000fbf3f31220 */ /* 0x000fe40000410000 */
[----:B------:R-:W-:-:S02]  /*6890*/  FFMA.FTZ R66, R46, R147, R66 ;  /* 0x000000932e427223 */ /* 0x000fc40000010042 */
[----:B------:R-:W-:Y:S02]  /*68a0*/  FFMA.FTZ R67, R46, -R148, R67 ;  /* 0x800000942e437223 */ /* 0x000fe40000010043 */
[C---:B------:R-:W-:Y:S02]  /*68b0*/  @P1 FFMA.FTZ R64, R242.reuse, R251, R64 ;  /* 0x000000fbf2401223 */ /* 0x040fe40000010040 */
[----:B------:R-:W-:Y:S02]  /*68c0*/  @P1 FFMA.FTZ R243, R242, R246, -R243 ;  /* 0x000000f6f2f31223 */ /* 0x000fe400000108f3 */
[C---:B------:R-:W-:Y:S02]  /*68d0*/  FFMA.FTZ R66, R45.reuse, R149, R66 ;  /* 0x000000952d427223 */ /* 0x040fe40000010042 */
[----:B------:R-:W-:Y:S02]  /*68e0*/  FFMA.FTZ R67, R45, -R150, R67 ;  /* 0x800000962d437223 */ /* 0x000fe40000010043 */
[----:B------:R-:W-:-:S02]  /*68f0*/  @P1 FADD.FTZ R251, R245, R64 ;  /* 0x00000040f5fb1221 */ /* 0x000fc40000010000 */
[----:B------:R-:W-:Y:S02]  /*6900*/  @P1 FADD.FTZ R246, R244, R243 ;  /* 0x000000f3f4f61221 */ /* 0x000fe40000010000 */
[C---:B------:R-:W-:Y:S02]  /*6910*/  FFMA.FTZ R66, R44.reuse, R151, R66 ;  /* 0x000000972c427223 */ /* 0x040fe40000010042 */
[----:B------:R-:W-:Y:S02]  /*6920*/  FFMA.FTZ R67, R44, -R152, R67 ;  /* 0x800000982c437223 */ /* 0x000fe40000010043 */
[-C--:B------:R-:W-:Y:S02]  /*6930*/  FMUL.FTZ R64, R251, -R127.reuse ;  /* 0x8000007ffb407220 */ /* 0x080fe40000410000 */
[----:B------:R-:W-:Y:S02]  /*6940*/  FMUL.FTZ R65, R246, -R127 ;  /* 0x8000007ff6417220 */ /* 0x000fe40000410000 */
[----:B------:R-:W-:-:S02]  /*6950*/  FMUL.FTZ R127, R115, R30 ;  /* 0x0000001e737f7220 */ /* 0x000fc40000410000 */
[C---:B------:R-:W-:Y:S02]  /*6960*/  FFMA.FTZ R66, R43.reuse, R153, R66 ;  /* 0x000000992b427223 */ /* 0x040fe40000010042 */
[----:B------:R-:W-:Y:S02]  /*6970*/  FFMA.FTZ R67, R43, -R154, R67 ;  /* 0x8000009a2b437223 */ /* 0x000fe40000010043 */
[-C--:B------:R-:W-:Y:S02]  /*6980*/  FFMA.FTZ R64, R246, R126.reuse, -R64 ;  /* 0x0000007ef6407223 */ /* 0x080fe40000010840 */
[----:B------:R-:W-:Y:S02]  /*6990*/  FFMA.FTZ R65, R251, R126, R65 ;  /* 0x0000007efb417223 */ /* 0x000fe40000010041 */
[-C--:B------:R-:W-:Y:S02]  /*69a0*/  FFMA.FTZ R126, R2, -R127.reuse, R241 ;  /* 0x8000007f027e7223 */ /* 0x080fe400000100f1 */
[----:B------:R-:W-:-:S02]  /*69b0*/  FFMA.FTZ R127, R0, -R127, R240 ;  /* 0x8000007f007f7223 */ /* 0x000fc400000100f0 */
[----:B------:R-:W-:Y:S02]  /*69c0*/  FMUL.FTZ R240, R114, R29 ;  /* 0x0000001d72f07220 */ /* 0x000fe40000410000 */
[C---:B------:R-:W-:Y:S02]  /*69d0*/  FFMA.FTZ R66, R42.reuse, R155, R66 ;  /* 0x0000009b2a427223 */ /* 0x040fe40000010042 */
[----:B------:R-:W-:Y:S02]  /*69e0*/  FFMA.FTZ R67, R42, -R156, R67 ;  /* 0x8000009c2a437223 */ /* 0x000fe40000010043 */
[-C--:B------:R-:W-:Y:S02]  /*69f0*/  FFMA.FTZ R147, R18, -R240.reuse, R147 ;  /* 0x800000f012937223 */ /* 0x080fe40000010093 */
[----:B------:R-:W-:Y:S02]  /*6a00*/  FFMA.FTZ R148, R17, -R240, R148 ;  /* 0x800000f011947223 */ /* 0x000fe40000010094 */
[----:B------:R-:W-:-:S02]  /*6a10*/  FFMA.FTZ R66, R41, R157, R66 ;  /* 0x0000009d29427223 */ /* 0x000fc40000010042 */
[----:B------:R-:W-:Y:S02]  /*6a20*/  FFMA.FTZ R67, R41, -R158, R67 ;  /* 0x8000009e29437223 */ /* 0x000fe40000010043 */
[----:B------:R-:W-:Y:S02]  /*6a30*/  FMUL.FTZ R240, R113, R28 ;  /* 0x0000001c71f07220 */ /* 0x000fe40000410000 */
[C---:B------:R-:W-:Y:S02]  /*6a40*/  FFMA.FTZ R66, R40.reuse, R159, R66 ;  /* 0x0000009f28427223 */ /* 0x040fe40000010042 */
[----:B------:R-:W-:Y:S02]  /*6a50*/  FFMA.FTZ R67, R40, -R160, R67 ;  /* 0x800000a028437223 */ /* 0x000fe40000010043 */
[-C--:B------:R-:W-:Y:S02]  /*6a60*/  FFMA.FTZ R149, R16, -R240.reuse, R149 ;  /* 0x800000f010957223 */ /* 0x080fe40000010095 */
[----:B------:R-:W-:-:S02]  /*6a70*/  FFMA.FTZ R150, R15, -R240, R150 ;  /* 0x800000f00f967223 */ /* 0x000fc40000010096 */
[----:B------:R-:W-:Y:S02]  /*6a80*/  FMUL.FTZ R240, R112, R27 ;  /* 0x0000001b70f07220 */ /* 0x000fe40000410000 */
[C---:B------:R-:W-:Y:S02]  /*6a90*/  FFMA.FTZ R66, R39.reuse, R161, R66 ;  /* 0x000000a127427223 */ /* 0x040fe40000010042 */
[----:B------:R-:W-:Y:S02]  /*6aa0*/  FFMA.FTZ R67, R39, -R162, R67 ;  /* 0x800000a227437223 */ /* 0x000fe40000010043 */
[-C--:B------:R-:W-:Y:S02]  /*6ab0*/  FFMA.FTZ R151, R14, -R240.reuse, R151 ;  /* 0x800000f00e977223 */ /* 0x080fe40000010097 */
[----:B------:R-:W-:Y:S02]  /*6ac0*/  FFMA.FTZ R152, R13, -R240, R152 ;  /* 0x800000f00d987223 */ /* 0x000fe40000010098 */
[----:B------:R-:W-:-:S02]  /*6ad0*/  FMUL.FTZ R240, R111, R26 ;  /* 0x0000001a6ff07220 */ /* 0x000fc40000410000 */
[C---:B------:R-:W-:Y:S02]  /*6ae0*/  FFMA.FTZ R66, R38.reuse, R163, R66 ;  /* 0x000000a326427223 */ /* 0x040fe40000010042 */
[----:B------:R-:W-:Y:S02]  /*6af0*/  FFMA.FTZ R67, R38, -R164, R67 ;  /* 0x800000a426437223 */ /* 0x000fe40000010043 */
[-C--:B------:R-:W-:Y:S02]  /*6b00*/  FFMA.FTZ R153, R12, -R240.reuse, R153 ;  /* 0x800000f00c997223 */ /* 0x080fe40000010099 */
[----:B------:R-:W-:Y:S02]  /*6b10*/  FFMA.FTZ R154, R11, -R240, R154 ;  /* 0x800000f00b9a7223 */ /* 0x000fe4000001009a */
[----:B------:R-:W-:Y:S02]  /*6b20*/  FMUL.FTZ R240, R110, R25 ;  /* 0x000000196ef07220 */ /* 0x000fe40000410000 */
[----:B------:R-:W-:-:S02]  /*6b30*/  FFMA.FTZ R66, R37, R165, R66 ;  /* 0x000000a525427223 */ /* 0x000fc40000010042 */
[----:B------:R-:W-:Y:S02]  /*6b40*/  FFMA.FTZ R67, R37, -R229, R67 ;  /* 0x800000e525437223 */ /* 0x000fe40000010043 */
[-C--:B------:R-:W-:Y:S02]  /*6b50*/  FFMA.FTZ R155, R10, -R240.reuse, R155 ;  /* 0x800000f00a9b7223 */ /* 0x080fe4000001009b */
[----:B------:R-:W-:Y:S02]  /*6b60*/  FFMA.FTZ R156, R9, -R240, R156 ;  /* 0x800000f0099c7223 */ /* 0x000fe4000001009c */
[C---:B------:R-:W-:Y:S02]  /*6b70*/  FFMA.FTZ R66, R36.reuse, R230, R66 ;  /* 0x000000e624427223 */ /* 0x040fe40000010042 */
[----:B------:R-:W-:Y:S02]  /*6b80*/  FFMA.FTZ R67, R36, -R231, R67 ;  /* 0x800000e724437223 */ /* 0x000fe40000010043 */
[----:B------:R-:W-:-:S02]  /*6b90*/  FADD.FTZ R64, R176, R64 ;  /* 0x00000040b0407221 */ /* 0x000fc40000010000 */
[----:B------:R-:W-:Y:S02]  /*6ba0*/  FMUL.FTZ R240, R109, R24 ;  /* 0x000000186df07220 */ /* 0x000fe40000410000 */
[----:B------:R-:W-:Y:S02]  /*6bb0*/  FMUL.FTZ R176, R103, R132 ;  /* 0x0000008467b07220 */ /* 0x000fe40000410000 */
[----:B------:R-:W-:Y:S02]  /*6bc0*/  FADD.FTZ R65, -R177, R65 ;  /* 0x00000041b1417221 */ /* 0x000fe40000010100 */
[C---:B------:R-:W-:Y:S02]  /*6bd0*/  FFMA.FTZ R66, R35.reuse, R232, R66 ;  /* 0x000000e823427223 */ /* 0x040fe40000010042 */
[----:B------:R-:W-:Y:S02]  /*6be0*/  FFMA.FTZ R67, R35, -R233, R67 ;  /* 0x800000e923437223 */ /* 0x000fe40000010043 */
[----:B------:R-:W-:-:S02]  /*6bf0*/  FFMA.FTZ R157, R8, -R240, R157 ;  /* 0x800000f0089d7223 */ /* 0x000fc4000001009d */
[----:B------:R-:W-:Y:S02]  /*6c00*/  FFMA.FTZ R158, R7, -R240, R158 ;  /* 0x800000f0079e7223 */ /* 0x000fe4000001009e */
[-C--:B------:R-:W-:Y:S02]  /*6c10*/  FFMA.FTZ R232, R140, -R176.reuse, R232 ;  /* 0x800000b08ce87223 */ /* 0x080fe400000100e8 */
[----:B------:R-:W-:Y:S02]  /*6c20*/  FFMA.FTZ R233, R139, -R176, R233 ;  /* 0x800000b08be97223 */ /* 0x000fe400000100e9 */
[----:B------:R-:W-:Y:S02]  /*6c30*/  FMUL.FTZ R240, R108, R23 ;  /* 0x000000176cf07220 */ /* 0x000fe40000410000 */
[C---:B------:R-:W-:Y:S02]  /*6c40*/  FMUL.FTZ R176, R178.reuse, -R65 ;  /* 0x80000041b2b07220 */ /* 0x040fe40000410000 */
[----:B------:R-:W-:-:S02]  /*6c50*/  FMUL.FTZ R178, R178, -R64 ;  /* 0x80000040b2b27220 */ /* 0x000fc40000410000 */
[-C--:B------:R-:W-:Y:S02]  /*6c60*/  FFMA.FTZ R159, R6, -R240.reuse, R159 ;  /* 0x800000f0069f7223 */ /* 0x080fe4000001009f */
[----:B------:R-:W-:Y:S02]  /*6c70*/  FFMA.FTZ R160, R5, -R240, R160 ;  /* 0x800000f005a07223 */ /* 0x000fe400000100a0 */
[----:B------:R-:W-:Y:S02]  /*6c80*/  FFMA.FTZ R176, R179, R64, -R176 ;  /* 0x00000040b3b07223 */ /* 0x000fe400000108b0 */
[----:B------:R-:W-:Y:S02]  /*6c90*/  FMUL.FTZ R240, R107, R22 ;  /* 0x000000166bf07220 */ /* 0x000fe40000410000 */
[----:B------:R-:W-:Y:S02]  /*6ca0*/  FFMA.FTZ R179, R179, R65, R178 ;  /* 0x00000041b3b37223 */ /* 0x000fe400000100b2 */
[----:B------:R-:W-:-:S02]  /*6cb0*/  FFMA.FTZ R178, R34, -R235, R67 ;  /* 0x800000eb22b27223 */ /* 0x000fc40000010043 */
[-C--:B------:R-:W-:Y:S02]  /*6cc0*/  FFMA.FTZ R161, R4, -R240.reuse, R161 ;  /* 0x800000f004a17223 */ /* 0x080fe400000100a1 */
[----:B------:R-:W-:Y:S02]  /*6cd0*/  FFMA.FTZ R162, R3, -R240, R162 ;  /* 0x800000f003a27223 */ /* 0x000fe400000100a2 */
[----:B------:R-:W-:Y:S02]  /*6ce0*/  FFMA.FTZ R177, R34, R234, R66 ;  /* 0x000000ea22b17223 */ /* 0x000fe40000010042 */
[----:B------:R-:W-:Y:S02]  /*6cf0*/  FADD.FTZ R67, -R174, R179 ;  /* 0x000000b3ae437221 */ /* 0x000fe40000010100 */
[----:B------:R-:W-:Y:S02]  /*6d00*/  FMUL.FTZ R240, R106, R21 ;  /* 0x000000156af07220 */ /* 0x000fe40000410000 */
[----:B------:R-:W-:-:S02]  /*6d10*/  FADD.FTZ R66, R175, R176 ;  /* 0x000000b0af427221 */ /* 0x000fc40000010000 */
[----:B------:R-:W-:Y:S02]  /*6d20*/  FMUL.FTZ R179, R180, -R67 ;  /* 0x80000043b4b37220 */ /* 0x000fe40000410000 */
[-C--:B------:R-:W-:Y:S02]  /*6d30*/  FFMA.FTZ R163, R146, -R240.reuse, R163 ;  /* 0x800000f092a37223 */ /* 0x080fe400000100a3 */
[----:B------:R-:W-:Y:S02]  /*6d40*/  FFMA.FTZ R164, R145, -R240, R164 ;  /* 0x800000f091a47223 */ /* 0x000fe400000100a4 */
[----:B------:R-:W-:Y:S02]  /*6d50*/  FMUL.FTZ R180, R180, -R66 ;  /* 0x80000042b4b47220 */ /* 0x000fe40000410000 */
[----:B------:R-:W-:Y:S02]  /*6d60*/  FMUL.FTZ R240, R105, R20 ;  /* 0x0000001469f07220 */ /* 0x000fe40000410000 */
[----:B------:R-:W-:-:S02]  /*6d70*/  FMUL.FTZ R174, R101, R183 ;  /* 0x000000b765ae7220 */ /* 0x000fc40000410000 */
[----:B------:R-:W-:Y:S02]  /*6d80*/  FFMA.FTZ R176, R33, R236, R177 ;  /* 0x000000ec21b07223 */ /* 0x000fe400000100b1 */
[----:B------:R-:W-:Y:S02]  /*6d90*/  FMUL.FTZ R177, R100, R182 ;  /* 0x000000b664b17220 */ /* 0x000fe40000410000 */
[C---:B------:R-:W-:Y:S02]  /*6da0*/  FFMA.FTZ R179, R181.reuse, R66, -R179 ;  /* 0x00000042b5b37223 */ /* 0x040fe400000108b3 */
[----:B------:R-:W-:Y:S02]  /*6db0*/  FFMA.FTZ R180, R181, R67, R180 ;  /* 0x00000043b5b47223 */ /* 0x000fe400000100b4 */
[-C--:B------:R-:W-:Y:S02]  /*6dc0*/  FFMA.FTZ R165, R144, -R240.reuse, R165 ;  /* 0x800000f090a57223 */ /* 0x080fe400000100a5 */
[----:B------:R-:W-:-:S02]  /*6dd0*/  FFMA.FTZ R229, R143, -R240, R229 ;  /* 0x800000f08fe57223 */ /* 0x000fc400000100e5 */
[----:B------:R-:W-:Y:S02]  /*6de0*/  FFMA.FTZ R175, R33, -R237, R178 ;  /* 0x800000ed21af7223 */ /* 0x000fe400000100b2 */
[----:B------:R-:W-:Y:S02]  /*6df0*/  FMUL.FTZ R181, R133, R65 ;  /* 0x0000004185b57220 */ /* 0x000fe40000410000 */
[----:B------:R-:W-:Y:S02]  /*6e00*/  FMUL.FTZ R240, R104, R19 ;  /* 0x0000001368f07220 */ /* 0x000fe40000410000 */
[-C--:B------:R-:W-:Y:S02]  /*6e10*/  FFMA.FTZ R236, R136, -R174.reuse, R236 ;  /* 0x800000ae88ec7223 */ /* 0x080fe400000100ec */
[----:B------:R-:W-:Y:S02]  /*6e20*/  FFMA.FTZ R237, R135, -R174, R237 ;  /* 0x800000ae87ed7223 */ /* 0x000fe400000100ed */
[----:B------:R-:W-:-:S02]  /*6e30*/  FFMA.FTZ R174, R133, -R177, R128 ;  /* 0x800000b185ae7223 */ /* 0x000fc40000010080 */
[C---:B------:R-:W-:Y:S02]  /*6e40*/  FFMA.FTZ R133, R134.reuse, -R177, R129 ;  /* 0x800000b186857223 */ /* 0x040fe40000010081 */
[----:B------:R-:W-:Y:S02]  /*6e50*/  FFMA.FTZ R134, R134, R64, R181 ;  /* 0x0000004086867223 */ /* 0x000fe400000100b5 */
[-C--:B------:R-:W-:Y:S02]  /*6e60*/  FFMA.FTZ R230, R142, -R240.reuse, R230 ;  /* 0x800000f08ee67223 */ /* 0x080fe400000100e6 */
[----:B------:R-:W-:Y:S02]  /*6e70*/  FFMA.FTZ R231, R141, -R240, R231 ;  /* 0x800000f08de77223 */ /* 0x000fe400000100e7 */
[----:B------:R-:W-:Y:S02]  /*6e80*/  FADD.FTZ R180, -R173, R180 ;  /* 0x000000b4adb47221 */ /* 0x000fe40000010100 */
[----:B------:R-:W-:-:S02]  /*6e90*/  FMUL.FTZ R240, R102, R210 ;  /* 0x000000d266f07220 */ /* 0x000fc40000410000 */
[----:B------:R-:W-:Y:S02]  /*6ea0*/  FADD.FTZ R179, R172, R179 ;  /* 0x000000b3acb37221 */ /* 0x000fe40000010000 */
[----:B------:R-:W-:Y:S02]  /*6eb0*/  FMUL.FTZ R173, R65, UR43 ;  /* 0x0000002b41ad7c20 */ /* 0x000fe40008410000 */
[C---:B------:R-:W-:Y:S02]  /*6ec0*/  FMUL.FTZ R178, R182.reuse, R64 ;  /* 0x00000040b6b27220 */ /* 0x040fe40000410000 */
[C---:B------:R-:W-:Y:S02]  /*6ed0*/  FMUL.FTZ R177, R182.reuse, R65 ;  /* 0x00000041b6b17220 */ /* 0x040fe40000410000 */
[----:B------:R-:W-:Y:S02]  /*6ee0*/  FFMA.FTZ R48, R182, R134, R48 ;  /* 0x00000086b6307223 */ /* 0x000fe40000010030 */
[----:B------:R-:W-:-:S02]  /*6ef0*/  FMUL.FTZ R182, R184, -R180 ;  /* 0x800000b4b8b67220 */ /* 0x000fc40000410000 */
[-C--:B------:R-:W-:Y:S02]  /*6f00*/  FFMA.FTZ R234, R138, -R240.reuse, R234 ;  /* 0x800000f08aea7223 */ /* 0x080fe400000100ea */
[----:B------:R-:W-:Y:S02]  /*6f10*/  FFMA.FTZ R235, R137, -R240, R235 ;  /* 0x800000f089eb7223 */ /* 0x000fe400000100eb */
[----:B------:R-:W-:Y:S02]  /*6f20*/  FMUL.FTZ R240, R64, UR43 ;  /* 0x0000002b40f07c20 */ /* 0x000fe40008410000 */
[----:B------:R-:W-:Y:S02]  /*6f30*/  FMUL.FTZ R184, R184, -R179 ;  /* 0x800000b3b8b87220 */ /* 0x000fe40000410000 */
[----:B------:R-:W-:Y:S02]  /*6f40*/  FFMA.FTZ R172, R64, UR44, R173 ;  /* 0x0000002c40ac7c23 */ /* 0x000fe400080100ad */
[----:B------:R-:W-:-:S02]  /*6f50*/  FMUL.FTZ R173, R135, R67 ;  /* 0x0000004387ad7220 */ /* 0x000fc40000410000 */
[----:B------:R-:W-:Y:S02]  /*6f60*/  FFMA.FTZ R182, R185, R179, -R182 ;  /* 0x000000b3b9b67223 */ /* 0x000fe400000108b6 */
[----:B------:R-:W-:Y:S02]  /*6f70*/  FMUL.FTZ R64, R66, UR43 ;  /* 0x0000002b42407c20 */ /* 0x000fe40008410000 */
[----:B------:R-:W-:Y:S02]  /*6f80*/  FFMA.FTZ R135, R65, UR44, -R240 ;  /* 0x0000002c41877c23 */ /* 0x000fe400080108f0 */
[-C--:B------:R-:W-:Y:S02]  /*6f90*/  FFMA.FTZ R185, R185, R180.reuse, R184 ;  /* 0x000000b4b9b97223 */ /* 0x080fe400000100b8 */
[----:B------:R-:W-:Y:S02]  /*6fa0*/  FMUL.FTZ R65, R137, R180 ;  /* 0x000000b489417220 */ /* 0x000fe40000410000 */
[----:B------:R-:W-:-:S02]  /*6fb0*/  FFMA.FTZ R136, R136, R66, R173 ;  /* 0x0000004288887223 */ /* 0x000fc400000100ad */
[----:B------:R-:W-:Y:S02]  /*6fc0*/  FFMA.FTZ R137, R67, UR44, -R64 ;  /* 0x0000002c43897c23 */ /* 0x000fe40008010840 */
[----:B------:R-:W-:Y:S02]  /*6fd0*/  FADD.FTZ R181, R171, R182 ;  /* 0x000000b6abb57221 */ /* 0x000fe40000010000 */
[----:B------:R-:W-:Y:S02]  /*6fe0*/  FMUL.FTZ R173, R67, UR43 ;  /* 0x0000002b43ad7c20 */ /* 0x000fe40008410000 */
[----:B------:R-:W-:Y:S02]  /*6ff0*/  FMUL.FTZ R64, R183, R67 ;  /* 0x00000043b7407220 */ /* 0x000fe40000410000 */
[----:B------:R-:W-:Y:S02]  /*7000*/  FMUL.FTZ R171, R179, UR43 ;  /* 0x0000002bb3ab7c20 */ /* 0x000fe40008410000 */
[----:B------:R-:W-:-:S02]  /*7010*/  FADD.FTZ R67, -R170, R185 ;  /* 0x000000b9aa437221 */ /* 0x000fc40000010100 */
[----:B------:R-:W-:Y:S02]  /*7020*/  FFMA.FTZ R138, R138, R179, R65 ;  /* 0x000000b38a8a7223 */ /* 0x000fe40000010041 */
[C---:B------:R-:W-:Y:S02]  /*7030*/  FMUL.FTZ R170, R180.reuse, UR43 ;  /* 0x0000002bb4aa7c20 */ /* 0x040fe40008410000 */
[----:B------:R-:W-:Y:S02]  /*7040*/  FFMA.FTZ R171, R180, UR44, -R171 ;  /* 0x0000002cb4ab7c23 */ /* 0x000fe400080108ab */
[----:B------:R-:W-:Y:S02]  /*7050*/  FMUL.FTZ R65, R210, R180 ;  /* 0x000000b4d2417220 */ /* 0x000fe40000410000 */
[----:B------:R-:W-:Y:S02]  /*7060*/  FMUL.FTZ R180, R186, -R67 ;  /* 0x80000043bab47220 */ /* 0x000fe40000410000 */
[----:B------:R-:W-:-:S02]  /*7070*/  FFMA.FTZ R173, R66, UR44, R173 ;  /* 0x0000002c42ad7c23 */ /* 0x000fc400080100ad */
[C---:B------:R-:W-:Y:S02]  /*7080*/  FMUL.FTZ R66, R183.reuse, R66 ;  /* 0x00000042b7427220 */ /* 0x040fe40000410000 */
[----:B------:R-:W-:Y:S02]  /*7090*/  FFMA.FTZ R49, R183, R136, R49 ;  /* 0x00000088b7317223 */ /* 0x000fe40000010031 */
[-C--:B------:R-:W-:Y:S02]  /*70a0*/  FMUL.FTZ R186, R186, -R181.reuse ;  /* 0x800000b5baba7220 */ /* 0x080fe40000410000 */
[----:B------:R-:W-:Y:S02]  /*70b0*/  FFMA.FTZ R183, R187, R181, -R180 ;  /* 0x000000b5bbb77223 */ /* 0x000fe400000108b4 */
[-C--:B------:R-:W-:Y:S02]  /*70c0*/  FMUL.FTZ R139, R139, R67.reuse ;  /* 0x000000438b8b7220 */ /* 0x080fe40000410000 */
[----:B------:R-:W-:-:S02]  /*70d0*/  FFMA.FTZ R184, R187, R67, R186 ;  /* 0x00000043bbb87223 */ /* 0x000fc400000100ba */
[----:B------:R-:W-:Y:S02]  /*70e0*/  FADD.FTZ R183, R168, R183 ;  /* 0x000000b7a8b77221 */ /* 0x000fe40000010000 */
[----:B------:R-:W-:Y:S02]  /*70f0*/  FMUL.FTZ R168, R67, UR43 ;  /* 0x0000002b43a87c20 */ /* 0x000fe40008410000 */
[-C--:B------:R-:W-:Y:S02]  /*7100*/  FFMA.FTZ R140, R140, R181.reuse, R139 ;  /* 0x000000b58c8c7223 */ /* 0x080fe4000001008b */
[----:B------:R-:W-:Y:S01]  /*7110*/  FADD.FTZ R184, -R169, R184 ;  /* 0x000000b8a9b87221 */ /* 0x000fe20000010100 */
[----:B------:R-:W-:Y:S01]  /*7120*/  SHF.L.U32 R169, R131, 0x5, RZ ;  /* 0x0000000583a97819 */ /* 0x000fe200000006ff */
[----:B------:R-:W-:Y:S02]  /*7130*/  FFMA.FTZ R139, R181, UR44, R168 ;  /* 0x0000002cb58b7c23 */ /* 0x000fe400080100a8 */
[----:B------:R-:W-:-:S02]  /*7140*/  FMUL.FTZ R180, R132, R181 ;  /* 0x000000b584b47220 */ /* 0x000fc40000410000 */
[C---:B------:R-:W-:Y:S02]  /*7150*/  FMUL.FTZ R168, R132.reuse, R67 ;  /* 0x0000004384a87220 */ /* 0x040fe40000410000 */
[----:B------:R-:W-:Y:S02]  /*7160*/  FFMA.FTZ R51, R132, R140, R51 ;  /* 0x0000008c84337223 */ /* 0x000fe40000010033 */
[-C--:B------:R-:W-:Y:S02]  /*7170*/  FMUL.FTZ R132, R188, -R184.reuse ;  /* 0x800000b8bc847220 */ /* 0x080fe40000410000 */
[----:B------:R-:W-:Y:S02]  /*7180*/  FMUL.FTZ R141, R141, R184 ;  /* 0x000000b88d8d7220 */ /* 0x000fe40000410000 */
[----:B------:R-:W-:Y:S02]  /*7190*/  FMUL.FTZ R182, R181, UR43 ;  /* 0x0000002bb5b67c20 */ /* 0x000fe40008410000 */
[----:B------:R-:W-:-:S02]  /*71a0*/  FFMA.FTZ R132, R189, R183, -R132 ;  /* 0x000000b7bd847223 */ /* 0x000fc40000010884 */
[----:B------:R-:W-:Y:S02]  /*71b0*/  FFMA.FTZ R141, R142, R183, R141 ;  /* 0x000000b78e8d7223 */ /* 0x000fe4000001008d */
[----:B------:R-:W-:Y:S02]  /*71c0*/  FMUL.FTZ R181, R183, UR43 ;  /* 0x0000002bb7b57c20 */ /* 0x000fe40008410000 */
[----:B------:R-:W-:Y:S01]  /*71d0*/  FFMA.FTZ R182, R67, UR44, -R182 ;  /* 0x0000002c43b67c23 */ /* 0x000fe200080108b6 */
[----:B------:R-:W-:Y:S01]  /*71e0*/  LEA.HI.SX32 R67, R169, R169, 0x1b ;  /* 0x000000a9a9437211 */ /* 0x000fe200078fdaff */
[----:B------:R-:W-:Y:S02]  /*71f0*/  FMUL.FTZ R142, R184, UR43 ;  /* 0x0000002bb88e7c20 */ /* 0x000fe40008410000 */
[----:B------:R-:W-:Y:S02]  /*7200*/  FMUL.FTZ R188, R188, -R183 ;  /* 0x800000b7bcbc7220 */ /* 0x000fe40000410000 */
[----:B------:R-:W-:-:S02]  /*7210*/  FADD.FTZ R169, R167, R132 ;  /* 0x00000084a7a97221 */ /* 0x000fc40000010000 */
[----:B------:R-:W-:Y:S02]  /*7220*/  FFMA.FTZ R132, R184, UR44, -R181 ;  /* 0x0000002cb8847c23 */ /* 0x000fe400080108b5 */
[----:B------:R-:W-:Y:S02]  /*7230*/  FFMA.FTZ R167, R183, UR44, R142 ;  /* 0x0000002cb7a77c23 */ /* 0x000fe4000801008e */
[-C--:B------:R-:W-:Y:S02]  /*7240*/  FMUL.FTZ R181, R19, R184.reuse ;  /* 0x000000b813b57220 */ /* 0x080fe40000410000 */
[----:B------:R-:W-:Y:S02]  /*7250*/  FFMA.FTZ R189, R189, R184, R188 ;  /* 0x000000b8bdbd7223 */ /* 0x000fe400000100bc */
[----:B------:R-:W-:Y:S02]  /*7260*/  FMUL.FTZ R183, R19, R183 ;  /* 0x000000b713b77220 */ /* 0x000fe40000410000 */
[----:B------:R-:W-:-:S02]  /*7270*/  FMUL.FTZ R186, R103, R180 ;  /* 0x000000b467ba7220 */ /* 0x000fc40000410000 */
[C---:B------:R-:W-:Y:S02]  /*7280*/  FMUL.FTZ R132, R231.reuse, R132 ;  /* 0x00000084e7847220 */ /* 0x040fe40000410000 */
[C---:B------:R-:W-:Y:S01]  /*7290*/  FMUL.FTZ R142, R231.reuse, R181 ;  /* 0x000000b5e78e7220 */ /* 0x040fe20000410000 */
[----:B------:R0:W-:Y:S01]  /*72a0*/  STS [R67.X4+0x10e0], R186 ;  /* 0x0010e0ba43007388 */ /* 0x0001e20000004800 */
[----:B------:R-:W-:Y:S02]  /*72b0*/  FADD.FTZ R166, -R166, R189 ;  /* 0x000000bda6a67221 */ /* 0x000fe40000010100 */
[----:B------:R-:W-:Y:S02]  /*72c0*/  FMUL.FTZ R231, R231, R183 ;  /* 0x000000b7e7e77220 */ /* 0x000fe40000410000 */
[----:B------:R-:W-:Y:S02]  /*72d0*/  FFMA.FTZ R132, R230, R167, R132 ;  /* 0x000000a7e6847223 */ /* 0x000fe40000010084 */
[----:B------:R-:W-:-:S02]  /*72e0*/  FMUL.FTZ R184, R104, R183 ;  /* 0x000000b768b87220 */ /* 0x000fc40000410000 */
[----:B------:R-:W-:Y:S02]  /*72f0*/  FFMA.FTZ R167, R230, R183, R142 ;  /* 0x000000b7e6a77223 */ /* 0x000fe4000001008e */
[-C--:B0-----:R-:W-:Y:S01]  /*7300*/  FMUL.FTZ R186, R104, R181.reuse ;  /* 0x000000b568ba7220 */ /* 0x081fe20000410000 */
[----:B------:R0:W-:Y:S01]  /*7310*/  STS [R67.X4+0x10d8], R184 ;  /* 0x0010d8b843007388 */ /* 0x0001e20000004800 */
[----:B------:R-:W-:Y:S02]  /*7320*/  FFMA.FTZ R230, R230, R181, -R231 ;  /* 0x000000b5e6e67223 */ /* 0x000fe400000108e7 */
[C---:B------:R-:W-:Y:S01]  /*7330*/  FMUL.FTZ R142, R190.reuse, -R166 ;  /* 0x800000a6be8e7220 */ /* 0x040fe20000410000 */
[----:B------:R1:W-:Y:S01]  /*7340*/  STS [R67.X4+0x10dc], R186 ;  /* 0x0010dcba43007388 */ /* 0x0003e20000004800 */
[----:B------:R-:W-:Y:S02]  /*7350*/  FMUL.FTZ R190, R190, -R169 ;  /* 0x800000a9bebe7220 */ /* 0x000fe40000410000 */
[----:B------:R-:W-:-:S02]  /*7360*/  FMUL.FTZ R181, R169, UR43 ;  /* 0x0000002ba9b57c20 */ /* 0x000fc40008410000 */
[----:B------:R-:W-:Y:S02]  /*7370*/  FFMA.FTZ R142, R191, R169, -R142 ;  /* 0x000000a9bf8e7223 */ /* 0x000fe4000001088e */
[-C--:B------:R-:W-:Y:S02]  /*7380*/  FMUL.FTZ R143, R143, R166.reuse ;  /* 0x000000a68f8f7220 */ /* 0x080fe40000410000 */
[-C--:B------:R-:W-:Y:S02]  /*7390*/  FFMA.FTZ R191, R191, R166.reuse, R190 ;  /* 0x000000a6bfbf7223 */ /* 0x080fe400000100be */
[C---:B0-----:R-:W-:Y:S02]  /*73a0*/  FMUL.FTZ R184, R166.reuse, UR43 ;  /* 0x0000002ba6b87c20 */ /* 0x041fe40008410000 */
[----:B-1----:R-:W-:Y:S02]  /*73b0*/  FFMA.FTZ R186, R166, UR44, -R181 ;  /* 0x0000002ca6ba7c23 */ /* 0x002fe400080108b5 */
[----:B------:R-:W-:-:S02]  /*73c0*/  FMUL.FTZ R166, R20, R166 ;  /* 0x000000a614a67220 */ /* 0x000fc40000410000 */
[----:B------:R-:W-:Y:S02]  /*73d0*/  FADD.FTZ R215, R215, R142 ;  /* 0x0000008ed7d77221 */ /* 0x000fe40000010000 */
[----:B------:R-:W-:Y:S02]  /*73e0*/  FFMA.FTZ R170, R179, UR44, R170 ;  /* 0x0000002cb3aa7c23 */ /* 0x000fe400080100aa */
[----:B------:R-:W-:Y:S02]  /*73f0*/  FFMA.FTZ R142, R169, UR44, R184 ;  /* 0x0000002ca98e7c23 */ /* 0x000fe400080100b8 */
[----:B------:R-:W-:Y:S02]  /*7400*/  FMUL.FTZ R179, R210, R179 ;  /* 0x000000b3d2b37220 */ /* 0x000fe40000410000 */
[----:B------:R-:W-:Y:S02]  /*7410*/  FMUL.FTZ R184, R20, R169 ;  /* 0x000000a914b87220 */ /* 0x000fe40000410000 */
[----:B------:R-:W-:-:S02]  /*7420*/  FMUL.FTZ R181, R229, R166 ;  /* 0x000000a6e5b57220 */ /* 0x000fc40000410000 */
[----:B------:R-:W-:Y:S02]  /*7430*/  FADD.FTZ R216, -R216, R191 ;  /* 0x000000bfd8d87221 */ /* 0x000fe40000010100 */
[----:B------:R-:W-:Y:S02]  /*7440*/  FFMA.FTZ R144, R144, R169, R143 ;  /* 0x000000a990907223 */ /* 0x000fe4000001008f */
[C---:B------:R-:W-:Y:S02]  /*7450*/  FMUL.FTZ R143, R229.reuse, R186 ;  /* 0x000000bae58f7220 */ /* 0x040fe40000410000 */
[----:B------:R-:W-:Y:S02]  /*7460*/  FMUL.FTZ R188, R102, R179 ;  /* 0x000000b366bc7220 */ /* 0x000fe40000410000 */
[-C--:B------:R-:W-:Y:S02]  /*7470*/  FMUL.FTZ R183, R229, R184.reuse ;  /* 0x000000b8e5b77220 */ /* 0x080fe40000410000 */
[-C--:B------:R-:W-:Y:S01]  /*7480*/  FFMA.FTZ R181, R165, R184.reuse, R181 ;  /* 0x000000b8a5b57223 */ /* 0x080fe200000100b5 */
[----:B------:R0:W-:Y:S01]  /*7490*/  STS [R67.X4+0x10e8], R188 ;  /* 0x0010e8bc43007388 */ /* 0x0001e20000004800 */
[----:B------:R-:W-:-:S02]  /*74a0*/  FMUL.FTZ R186, R105, R184 ;  /* 0x000000b869ba7220 */ /* 0x000fc40000410000 */
[CC--:B------:R-:W-:Y:S02]  /*74b0*/  FMUL.FTZ R184, R192.reuse, -R216.reuse ;  /* 0x800000d8c0b87220 */ /* 0x0c0fe40000410000 */
[-C--:B------:R-:W-:Y:S01]  /*74c0*/  FMUL.FTZ R192, R192, -R215.reuse ;  /* 0x800000d7c0c07220 */ /* 0x080fe20000410000 */
[----:B------:R-:W-:Y:S01]  /*74d0*/  STS [R67.X4+0x10d0], R186 ;  /* 0x0010d0ba43007388 */ /* 0x000fe20000004800 */
[C---:B------:R-:W-:Y:S02]  /*74e0*/  FFMA.FTZ R184, R193.reuse, R215, -R184 ;  /* 0x000000d7c1b87223 */ /* 0x040fe400000108b8 */
[----:B------:R-:W-:Y:S02]  /*74f0*/  FFMA.FTZ R193, R193, R216, R192 ;  /* 0x000000d8c1c17223 */ /* 0x000fe400000100c0 */
[----:B0-----:R-:W-:Y:S02]  /*7500*/  FMUL.FTZ R188, R103, R168 ;  /* 0x000000a867bc7220 */ /* 0x001fe40000410000 */
[----:B------:R-:W-:-:S02]  /*7510*/  FADD.FTZ R214, -R214, R193 ;  /* 0x000000c1d6d67221 */ /* 0x000fc40000010100 */
[----:B------:R-:W-:Y:S01]  /*7520*/  FFMA.FTZ R183, R165, R166, -R183 ;  /* 0x000000a6a5b77223 */ /* 0x000fe200000108b7 */
[----:B------:R0:W-:Y:S01]  /*7530*/  STS [R67.X4+0x10e4], R188 ;  /* 0x0010e4bc43007388 */ /* 0x0001e20000004800 */
[----:B------:R-:W-:Y:S02]  /*7540*/  FADD.FTZ R213, R213, R184 ;  /* 0x000000b8d5d57221 */ /* 0x000fe40000010000 */
[----:B------:R-:W-:Y:S02]  /*7550*/  FMUL.FTZ R145, R145, R216 ;  /* 0x000000d891917220 */ /* 0x000fe40000410000 */
[----:B------:R-:W-:Y:S02]  /*7560*/  FMUL.FTZ R169, R233, R168 ;  /* 0x000000a8e9a97220 */ /* 0x000fe40000410000 */
[----:B------:R-:W-:Y:S02]  /*7570*/  FFMA.FTZ R145, R146, R215, R145 ;  /* 0x000000d792917223 */ /* 0x000fe40000010091 */
[----:B------:R-:W-:-:S02]  /*7580*/  FMUL.FTZ R146, R216, UR43 ;  /* 0x0000002bd8927c20 */ /* 0x000fc40008410000 */
[----:B0-----:R-:W-:Y:S02]  /*7590*/  FMUL.FTZ R188, R105, R166 ;  /* 0x000000a669bc7220 */ /* 0x001fe40000410000 */
[----:B------:R-:W-:Y:S02]  /*75a0*/  FMUL.FTZ R166, R233, R182 ;  /* 0x000000b6e9a67220 */ /* 0x000fe40000410000 */
[CC--:B------:R-:W-:Y:S01]  /*75b0*/  FMUL.FTZ R182, R194.reuse, -R214.reuse ;  /* 0x800000d6c2b67220 */ /* 0x0c0fe20000410000 */
[----:B------:R0:W-:Y:S01]  /*75c0*/  STS [R67.X4+0x10d4], R188 ;  /* 0x0010d4bc43007388 */ /* 0x0001e20000004800 */
        /* <DEDUP_REMOVED lines=10> */
[-C--:B------:R-:W-:Y:S02]  /*7670*/  FMUL.FTZ R233, R233, R180.reuse ;  /* 0x000000b4e9e97220 */ /* 0x080fe40000410000 */
[----:B------:R-:W-:Y:S02]  /*7680*/  FFMA.FTZ R180, R232, R180, R169 ;  /* 0x000000b4e8b47223 */ /* 0x000fe400000100a9 */
[C---:B------:R-:W-:Y:S02]  /*7690*/  FMUL.FTZ R169, R215.reuse, UR43 ;  /* 0x0000002bd7a97c20 */ /* 0x040fe40008410000 */
[----:B------:R-:W-:Y:S02]  /*76a0*/  FFMA.FTZ R146, R215, UR44, R146 ;  /* 0x0000002cd7927c23 */ /* 0x000fe40008010092 */
[----:B------:R-:W-:-:S02]  /*76b0*/  FADD.FTZ R217, R217, R196 ;  /* 0x000000c4d9d97221 */ /* 0x000fc40000010000 */
[C---:B------:R-:W-:Y:S02]  /*76c0*/  FMUL.FTZ R182, R198.reuse, -R218 ;  /* 0x800000dac6b67220 */ /* 0x040fe40000410000 */
[C---:B------:R-:W-:Y:S02]  /*76d0*/  FMUL.FTZ R215, R21.reuse, R215 ;  /* 0x000000d715d77220 */ /* 0x040fe40000410000 */
[----:B------:R-:W-:Y:S02]  /*76e0*/  FMUL.FTZ R187, R21, R216 ;  /* 0x000000d815bb7220 */ /* 0x000fe40000410000 */
[-C--:B------:R-:W-:Y:S02]  /*76f0*/  FMUL.FTZ R198, R198, -R217.reuse ;  /* 0x800000d9c6c67220 */ /* 0x080fe40000410000 */
[----:B------:R-:W-:Y:S02]  /*7700*/  FFMA.FTZ R182, R199, R217, -R182 ;  /* 0x000000d9c7b67223 */ /* 0x000fe400000108b6 */
[----:B------:R-:W-:-:S02]  /*7710*/  FMUL.FTZ R184, R164, R215 ;  /* 0x000000d7a4b87220 */ /* 0x000fc40000410000 */
[-C--:B------:R-:W-:Y:S02]  /*7720*/  FMUL.FTZ R186, R164, R187.reuse ;  /* 0x000000bba4ba7220 */ /* 0x080fe40000410000 */
[-C--:B------:R-:W-:Y:S02]  /*7730*/  FMUL.FTZ R192, R106, R187.reuse ;  /* 0x000000bb6ac07220 */ /* 0x080fe40000410000 */
[----:B------:R-:W-:Y:S02]  /*7740*/  FFMA.FTZ R199, R199, R218, R198 ;  /* 0x000000dac7c77223 */ /* 0x000fe400000100c6 */
[----:B------:R-:W-:Y:S01]  /*7750*/  FADD.FTZ R227, R227, R182 ;  /* 0x000000b6e3e37221 */ /* 0x000fe20000010000 */
[----:B------:R-:W-:Y:S01]  /*7760*/  STS [R67.X4+0x10cc], R192 ;  /* 0x0010ccc043007388 */ /* 0x000fe20000004800 */
[----:B------:R-:W-:Y:S02]  /*7770*/  FFMA.FTZ R187, R163, R187, -R184 ;  /* 0x000000bba3bb7223 */ /* 0x000fe400000108b8 */
[----:B0-----:R-:W-:-:S02]  /*7780*/  FMUL.FTZ R188, R235, R65 ;  /* 0x00000041ebbc7220 */ /* 0x001fc40000410000 */
[----:B------:R-:W-:Y:S02]  /*7790*/  FMUL.FTZ R184, R235, R179 ;  /* 0x000000b3ebb87220 */ /* 0x000fe40000410000 */
[----:B------:R-:W-:Y:S02]  /*77a0*/  FADD.FTZ R228, -R228, R199 ;  /* 0x000000c7e4e47221 */ /* 0x000fe40000010100 */
[----:B------:R-:W-:Y:S02]  /*77b0*/  FMUL.FTZ R182, R200, -R227 ;  /* 0x800000e3c8b67220 */ /* 0x000fe40000410000 */
[----:B------:R-:W-:Y:S02]  /*77c0*/  FFMA.FTZ R188, R234, R179, R188 ;  /* 0x000000b3eabc7223 */ /* 0x000fe400000100bc */
[----:B------:R-:W-:Y:S02]  /*77d0*/  FFMA.FTZ R50, R210, R138, R50 ;  /* 0x0000008ad2327223 */ /* 0x000fe40000010032 */
[----:B------:R-:W-:-:S02]  /*77e0*/  FFMA.FTZ R179, R234, R65, -R184 ;  /* 0x00000041eab37223 */ /* 0x000fc400000108b8 */
[----:B------:R-:W-:Y:S02]  /*77f0*/  FMUL.FTZ R210, R102, R65 ;  /* 0x0000004166d27220 */ /* 0x000fe40000410000 */
[----:B------:R-:W-:Y:S02]  /*7800*/  FMUL.FTZ R184, R22, R214 ;  /* 0x000000d616b87220 */ /* 0x000fe40000410000 */
[-C--:B------:R-:W-:Y:S01]  /*7810*/  FMUL.FTZ R200, R200, -R228.reuse ;  /* 0x800000e4c8c87220 */ /* 0x080fe20000410000 */
[----:B------:R-:W-:Y:S01]  /*7820*/  STS [R67.X4+0x10ec], R210 ;  /* 0x0010ecd243007388 */ /* 0x000fe20000004800 */
[----:B------:R-:W-:Y:S02]  /*7830*/  FFMA.FTZ R65, R201, R228, R182 ;  /* 0x000000e4c9417223 */ /* 0x000fe400000100b6 */
[----:B------:R-:W-:Y:S02]  /*7840*/  FMUL.FTZ R190, R106, R215 ;  /* 0x000000d76abe7220 */ /* 0x000fe40000410000 */
[----:B------:R-:W-:-:S02]  /*7850*/  FMUL.FTZ R182, R22, R213 ;  /* 0x000000d516b67220 */ /* 0x000fc40000410000 */
[----:B------:R-:W-:Y:S01]  /*7860*/  FMUL.FTZ R185, R162, R184 ;  /* 0x000000b8a2b97220 */ /* 0x000fe20000410000 */
[----:B------:R0:W-:Y:S01]  /*7870*/  STS [R67.X4+0x10c8], R190 ;  /* 0x0010c8be43007388 */ /* 0x0001e20000004800 */
[----:B------:R-:W-:Y:S02]  /*7880*/  FFMA.FTZ R200, R201, R227, -R200 ;  /* 0x000000e3c9c87223 */ /* 0x000fe400000108c8 */
[----:B------:R-:W-:Y:S02]  /*7890*/  FADD.FTZ R226, -R226, R65 ;  /* 0x00000041e2e27221 */ /* 0x000fe40000010100 */
[-C--:B------:R-:W-:Y:S02]  /*78a0*/  FMUL.FTZ R189, R162, R182.reuse ;  /* 0x000000b6a2bd7220 */ /* 0x080fe40000410000 */
[----:B------:R-:W-:Y:S02]  /*78b0*/  FFMA.FTZ R65, R161, R182, R185 ;  /* 0x000000b6a1417223 */ /* 0x000fe400000100b9 */
[----:B------:R-:W-:-:S02]  /*78c0*/  FADD.FTZ R225, R225, R200 ;  /* 0x000000c8e1e17221 */ /* 0x000fc40000010000 */
[----:B0-----:R-:W-:Y:S02]  /*78d0*/  FMUL.FTZ R190, R107, R182 ;  /* 0x000000b66bbe7220 */ /* 0x001fe40000410000 */
[C---:B------:R-:W-:Y:S02]  /*78e0*/  FMUL.FTZ R182, R202.reuse, -R226 ;  /* 0x800000e2cab67220 */ /* 0x040fe40000410000 */
[-C--:B------:R-:W-:Y:S01]  /*78f0*/  FMUL.FTZ R202, R202, -R225.reuse ;  /* 0x800000e1caca7220 */ /* 0x080fe20000410000 */
[----:B------:R0:W-:Y:S01]  /*7900*/  STS [R67.X4+0x10c0], R190 ;  /* 0x0010c0be43007388 */ /* 0x0001e20000004800 */
[----:B------:R-:W-:Y:S02]  /*7910*/  FFMA.FTZ R182, R203, R225, -R182 ;  /* 0x000000e1cbb67223 */ /* 0x000fe400000108b6 */
[----:B------:R-:W-:Y:S02]  /*7920*/  FMUL.FTZ R185, R237, R64 ;  /* 0x00000040edb97220 */ /* 0x000fe40000410000 */
[----:B------:R-:W-:-:S02]  /*7930*/  FFMA.FTZ R203, R203, R226, R202 ;  /* 0x000000e2cbcb7223 */ /* 0x000fc400000100ca */
[----:B------:R-:W-:Y:S02]  /*7940*/  FADD.FTZ R223, R223, R182 ;  /* 0x000000b6dfdf7221 */ /* 0x000fe40000010000 */
[-C--:B------:R-:W-:Y:S02]  /*7950*/  FMUL.FTZ R240, R101, R66.reuse ;  /* 0x0000004265f07220 */ /* 0x080fe40000410000 */
[-C--:B------:R-:W-:Y:S02]  /*7960*/  FMUL.FTZ R191, R237, R66.reuse ;  /* 0x00000042edbf7220 */ /* 0x080fe40000410000 */
[----:B------:R-:W-:Y:S01]  /*7970*/  FFMA.FTZ R182, R236, R66, R185 ;  /* 0x00000042ecb67223 */ /* 0x000fe200000100b9 */
[----:B------:R-:W-:Y:S01]  /*7980*/  STS [R67.X4+0x10f0], R240 ;  /* 0x0010f0f043007388 */ /* 0x000fe20000004800 */
[----:B------:R-:W-:Y:S02]  /*7990*/  FADD.FTZ R224, -R224, R203 ;  /* 0x000000cbe0e07221 */ /* 0x000fe40000010100 */
[----:B------:R-:W-:-:S02]  /*79a0*/  FMUL.FTZ R66, R204, -R223 ;  /* 0x800000dfcc427220 */ /* 0x000fc40000410000 */
[-C--:B------:R-:W-:Y:S02]  /*79b0*/  FMUL.FTZ R204, R204, -R224.reuse ;  /* 0x800000e0cccc7220 */ /* 0x080fe40000410000 */
[C---:B------:R-:W-:Y:S02]  /*79c0*/  FFMA.FTZ R185, R205.reuse, R224, R66 ;  /* 0x000000e0cdb97223 */ /* 0x040fe40000010042 */
[----:B------:R-:W-:Y:S02]  /*79d0*/  FFMA.FTZ R204, R205, R223, -R204 ;  /* 0x000000dfcdcc7223 */ /* 0x000fe400000108cc */
[----:B------:R-:W-:Y:S02]  /*79e0*/  FADD.FTZ R222, -R222, R185 ;  /* 0x000000b9dede7221 */ /* 0x000fe40000010100 */
[----:B------:R-:W-:Y:S02]  /*79f0*/  FADD.FTZ R221, R221, R204 ;  /* 0x000000ccdddd7221 */ /* 0x000fe40000010000 */
[----:B0-----:R-:W-:-:S02]  /*7a00*/  FMUL.FTZ R190, R206, -R222 ;  /* 0x800000decebe7220 */ /* 0x001fc40000410000 */
[-C--:B------:R-:W-:Y:S02]  /*7a10*/  FMUL.FTZ R206, R206, -R221.reuse ;  /* 0x800000ddcece7220 */ /* 0x080fe40000410000 */
[----:B------:R-:W-:Y:S02]  /*7a20*/  FFMA.FTZ R190, R207, R221, -R190 ;  /* 0x000000ddcfbe7223 */ /* 0x000fe400000108be */
[----:B------:R-:W-:Y:S02]  /*7a30*/  FMUL.FTZ R192, R107, R184 ;  /* 0x000000b86bc07220 */ /* 0x000fe40000410000 */
[----:B------:R-:W-:Y:S02]  /*7a40*/  FMUL.FTZ R193, R23, R212 ;  /* 0x000000d417c17220 */ /* 0x000fe40000410000 */
[----:B------:R-:W-:Y:S01]  /*7a50*/  FMUL.FTZ R194, R24, R218 ;  /* 0x000000da18c27220 */ /* 0x000fe20000410000 */
[----:B------:R0:W-:Y:S01]  /*7a60*/  STS [R67.X4+0x10c4], R192 ;  /* 0x0010c4c043007388 */ /* 0x0001e20000004800 */
[----:B------:R-:W-:-:S02]  /*7a70*/  FFMA.FTZ R189, R161, R184, -R189 ;  /* 0x000000b8a1bd7223 */ /* 0x000fc400000108bd */
[----:B------:R-:W-:Y:S02]  /*7a80*/  FFMA.FTZ R207, R207, R222, R206 ;  /* 0x000000decfcf7223 */ /* 0x000fe400000100ce */
[----:B------:R-:W-:Y:S02]  /*7a90*/  FADD.FTZ R219, R219, R190 ;  /* 0x000000bedbdb7221 */ /* 0x000fe40000010000 */
[-C--:B------:R-:W-:Y:S02]  /*7aa0*/  FMUL.FTZ R242, R101, R64.reuse ;  /* 0x0000004065f27220 */ /* 0x080fe40000410000 */
[----:B------:R-:W-:Y:S02]  /*7ab0*/  FFMA.FTZ R184, R236, R64, -R191 ;  /* 0x00000040ecb87223 */ /* 0x000fe400000108bf */
[----:B------:R-:W-:Y:S01]  /*7ac0*/  FMUL.FTZ R191, R23, R211 ;  /* 0x000000d317bf7220 */ /* 0x000fe20000410000 */
[----:B------:R-:W-:Y:S01]  /*7ad0*/  STS [R67.X4+0x10f4], R242 ;  /* 0x0010f4f243007388 */ /* 0x000fe20000004800 */
[----:B------:R-:W-:-:S02]  /*7ae0*/  FMUL.FTZ R64, R160, R193 ;  /* 0x000000c1a0407220 */ /* 0x000fc40000410000 */
[----:B0-----:R-:W-:Y:S02]  /*7af0*/  FMUL.FTZ R192, R24, R217 ;  /* 0x000000d918c07220 */ /* 0x001fe40000410000 */
[----:B------:R-:W-:Y:S02]  /*7b00*/  FMUL.FTZ R190, R158, R194 ;  /* 0x000000c29ebe7220 */ /* 0x000fe40000410000 */
[----:B------:R-:W-:Y:S02]  /*7b10*/  FADD.FTZ R220, -R220, R207 ;  /* 0x000000cfdcdc7221 */ /* 0x000fe40000010100 */
[----:B------:R-:W-:Y:S02]  /*7b20*/  FMUL.FTZ R185, R208, -R219 ;  /* 0x800000dbd0b97220 */ /* 0x000fe40000410000 */
[-C--:B------:R-:W-:Y:S02]  /*7b30*/  FMUL.FTZ R66, R160, R191.reuse ;  /* 0x000000bfa0427220 */ /* 0x080fe40000410000 */
[----:B------:R-:W-:-:S02]  /*7b40*/  FFMA.FTZ R64, R159, R191, R64 ;  /* 0x000000bf9f407223 */ /* 0x000fc40000010040 */
[----:B------:R-:W-:Y:S02]  /*7b50*/  FMUL.FTZ R196, R108, R191 ;  /* 0x000000bf6cc47220 */ /* 0x000fe40000410000 */
[-C--:B------:R-:W-:Y:S02]  /*7b60*/  FMUL.FTZ R191, R158, R192.reuse ;  /* 0x000000c09ebf7220 */ /* 0x080fe40000410000 */
[-C--:B------:R-:W-:Y:S01]  /*7b70*/  FFMA.FTZ R190, R157, R192.reuse, R190 ;  /* 0x000000c09dbe7223 */ /* 0x080fe200000100be */
[----:B------:R-:W-:Y:S01]  /*7b80*/  STS [R67.X4+0x10b8], R196 ;  /* 0x0010b8c443007388 */ /* 0x000fe20000004800 */
[----:B------:R-:W-:Y:S02]  /*7b90*/  FMUL.FTZ R200, R109, R192 ;  /* 0x000000c06dc87220 */ /* 0x000fe40000410000 */
[-C--:B------:R-:W-:Y:S02]  /*7ba0*/  FMUL.FTZ R208, R208, -R220.reuse ;  /* 0x800000dcd0d07220 */ /* 0x080fe40000410000 */
[C---:B------:R-:W-:Y:S01]  /*7bb0*/  FFMA.FTZ R192, R209.reuse, R220, R185 ;  /* 0x000000dcd1c07223 */ /* 0x040fe200000100b9 */
[----:B------:R-:W-:Y:S01]  /*7bc0*/  STS [R67.X4+0x10b0], R200 ;  /* 0x0010b0c843007388 */ /* 0x000fe20000004800 */
[----:B------:R-:W-:-:S02]  /*7bd0*/  FFMA.FTZ R185, R209, R219, -R208 ;  /* 0x000000dbd1b97223 */ /* 0x000fc400000108d0 */
[----:B------:R-:W-:Y:S02]  /*7be0*/  FADD.FTZ R239, -R239, R192 ;  /* 0x000000c0efef7221 */ /* 0x000fe40000010100 */
[-C--:B------:R-:W-:Y:S02]  /*7bf0*/  FMUL.FTZ R198, R108, R193.reuse ;  /* 0x000000c16cc67220 */ /* 0x080fe40000410000 */
[----:B------:R-:W-:Y:S02]  /*7c00*/  FFMA.FTZ R66, R159, R193, -R66 ;  /* 0x000000c19f427223 */ /* 0x000fe40000010842 */
[----:B------:R-:W-:Y:S01]  /*7c10*/  FADD.FTZ R185, R238, R185 ;  /* 0x000000b9eeb97221 */ /* 0x000fe20000010000 */
[----:B------:R0:W-:Y:S01]  /*7c20*/  STS [R67.X4+0x10bc], R198 ;  /* 0x0010bcc643007388 */ /* 0x0001e20000004800 */
[----:B------:R-:W-:Y:S02]  /*7c30*/  FMUL.FTZ R192, R30, R239 ;  /* 0x000000ef1ec07220 */ /* 0x000fe40000410000 */
[----:B------:R-:W-:-:S02]  /*7c40*/  FMUL.FTZ R193, R29, R220 ;  /* 0x000000dc1dc17220 */ /* 0x000fc40000410000 */
[-C--:B------:R-:W-:Y:S02]  /*7c50*/  FMUL.FTZ R202, R109, R194.reuse ;  /* 0x000000c26dca7220 */ /* 0x080fe40000410000 */
[----:B------:R-:W-:Y:S02]  /*7c60*/  FFMA.FTZ R191, R157, R194, -R191 ;  /* 0x000000c29dbf7223 */ /* 0x000fe400000108bf */
[----:B------:R-:W-:Y:S01]  /*7c70*/  FMUL.FTZ R194, R30, R185 ;  /* 0x000000b91ec27220 */ /* 0x000fe20000410000 */
[----:B------:R1:W-:Y:S01]  /*7c80*/  STS [R67.X4+0x10b4], R202 ;  /* 0x0010b4ca43007388 */ /* 0x0003e20000004800 */
[----:B------:R-:W-:Y:S02]  /*7c90*/  FMUL.FTZ R197, R127, R192 ;  /* 0x000000c07fc57220 */ /* 0x000fe40000410000 */
[----:B------:R-:W-:Y:S02]  /*7ca0*/  FMUL.FTZ R195, R29, R219 ;  /* 0x000000db1dc37220 */ /* 0x000fe40000410000 */
[----:B0-----:R-:W-:-:S02]  /*7cb0*/  FMUL.FTZ R198, R148, R193 ;  /* 0x000000c194c67220 */ /* 0x001fc40000410000 */
[-C--:B------:R-:W-:Y:S02]  /*7cc0*/  FMUL.FTZ R199, R127, R194.reuse ;  /* 0x000000c27fc77220 */ /* 0x080fe40000410000 */
[----:B------:R-:W-:Y:S02]  /*7cd0*/  FFMA.FTZ R197, R126, R194, R197 ;  /* 0x000000c27ec57223 */ /* 0x000fe400000100c5 */
[-C--:B------:R-:W-:Y:S02]  /*7ce0*/  FFMA.FTZ R200, R147, R195.reuse, R198 ;  /* 0x000000c393c87223 */ /* 0x080fe400000100c6 */
[----:B------:R-:W-:Y:S02]  /*7cf0*/  FMUL.FTZ R198, R28, R222 ;  /* 0x000000de1cc67220 */ /* 0x000fe40000410000 */
[----:B-1----:R-:W-:Y:S02]  /*7d00*/  FMUL.FTZ R202, R148, R195 ;  /* 0x000000c394ca7220 */ /* 0x002fe40000410000 */
[----:B------:R-:W-:-:S02]  /*7d10*/  FFMA.FTZ R199, R126, R192, -R199 ;  /* 0x000000c07ec77223 */ /* 0x000fc400000108c7 */
[----:B------:R-:W-:Y:S02]  /*7d20*/  FADD.FTZ R197, RZ, R197 ;  /* 0x000000c5ffc57221 */ /* 0x000fe40000010000 */
[----:B------:R-:W-:Y:S02]  /*7d30*/  FMUL.FTZ R196, R28, R221 ;  /* 0x000000dd1cc47220 */ /* 0x000fe40000410000 */
[----:B------:R-:W-:Y:S02]  /*7d40*/  FMUL.FTZ R201, R150, R198 ;  /* 0x000000c696c97220 */ /* 0x000fe40000410000 */
[----:B------:R-:W-:Y:S02]  /*7d50*/  FFMA.FTZ R202, R147, R193, -R202 ;  /* 0x000000c193ca7223 */ /* 0x000fe400000108ca */
[----:B------:R-:W-:Y:S02]  /*7d60*/  FADD.FTZ R199, RZ, R199 ;  /* 0x000000c7ffc77221 */ /* 0x000fe40000010000 */
[----:B------:R-:W-:-:S02]  /*7d70*/  FADD.FTZ R200, R197, R200 ;  /* 0x000000c8c5c87221 */ /* 0x000fc40000010000 */
[----:B------:R-:W-:Y:S02]  /*7d80*/  FMUL.FTZ R203, R150, R196 ;  /* 0x000000c496cb7220 */ /* 0x000fe40000410000 */
[----:B------:R-:W-:Y:S02]  /*7d90*/  FMUL.FTZ R197, R27, R224 ;  /* 0x000000e01bc57220 */ /* 0x000fe40000410000 */
[----:B------:R-:W-:Y:S02]  /*7da0*/  FFMA.FTZ R201, R149, R196, R201 ;  /* 0x000000c495c97223 */ /* 0x000fe400000100c9 */
[----:B------:R-:W-:Y:S02]  /*7db0*/  FADD.FTZ R202, R199, R202 ;  /* 0x000000cac7ca7221 */ /* 0x000fe40000010000 */
[----:B------:R-:W-:Y:S02]  /*7dc0*/  FFMA.FTZ R203, R149, R198, -R203 ;  /* 0x000000c695cb7223 */ /* 0x000fe400000108cb */
[----:B------:R-:W-:-:S02]  /*7dd0*/  FMUL.FTZ R199, R27, R223 ;  /* 0x000000df1bc77220 */ /* 0x000fc40000410000 */
[----:B------:R-:W-:Y:S02]  /*7de0*/  FMUL.FTZ R204, R152, R197 ;  /* 0x000000c598cc7220 */ /* 0x000fe40000410000 */
[----:B------:R-:W-:Y:S02]  /*7df0*/  FADD.FTZ R201, R200, R201 ;  /* 0x000000c9c8c97221 */ /* 0x000fe40000010000 */
[----:B------:R-:W-:Y:S02]  /*7e00*/  FMUL.FTZ R200, R26, R226 ;  /* 0x000000e21ac87220 */ /* 0x000fe40000410000 */
[----:B------:R-:W-:Y:S02]  /*7e10*/  FADD.FTZ R203, R202, R203 ;  /* 0x000000cbcacb7221 */ /* 0x000fe40000010000 */
[----:B------:R-:W-:Y:S02]  /*7e20*/  FFMA.FTZ R204, R151, R199, R204 ;  /* 0x000000c797cc7223 */ /* 0x000fe400000100cc */
[----:B------:R-:W-:-:S02]  /*7e30*/  FMUL.FTZ R202, R26, R225 ;  /* 0x000000e11aca7220 */ /* 0x000fc40000410000 */
[----:B------:R-:W-:Y:S02]  /*7e40*/  FMUL.FTZ R205, R154, R200 ;  /* 0x000000c89acd7220 */ /* 0x000fe40000410000 */
[----:B------:R-:W-:Y:S02]  /*7e50*/  FADD.FTZ R201, R201, R204 ;  /* 0x000000ccc9c97221 */ /* 0x000fe40000010000 */
[----:B------:R-:W-:Y:S02]  /*7e60*/  FMUL.FTZ R206, R152, R199 ;  /* 0x000000c798ce7220 */ /* 0x000fe40000410000 */
[----:B------:R-:W-:Y:S02]  /*7e70*/  FMUL.FTZ R207, R25, R228 ;  /* 0x000000e419cf7220 */ /* 0x000fe40000410000 */
[----:B------:R-:W-:Y:S02]  /*7e80*/  FFMA.FTZ R204, R153, R202, R205 ;  /* 0x000000ca99cc7223 */ /* 0x000fe400000100cd */
[----:B------:R-:W-:-:S02]  /*7e90*/  FFMA.FTZ R206, R151, R197, -R206 ;  /* 0x000000c597ce7223 */ /* 0x000fc400000108ce */
[----:B------:R-:W-:Y:S02]  /*7ea0*/  FMUL.FTZ R205, R25, R227 ;  /* 0x000000e319cd7220 */ /* 0x000fe40000410000 */
[----:B------:R-:W-:Y:S02]  /*7eb0*/  FMUL.FTZ R208, R156, R207 ;  /* 0x000000cf9cd07220 */ /* 0x000fe40000410000 */
[----:B------:R-:W-:Y:S02]  /*7ec0*/  FADD.FTZ R201, R201, R204 ;  /* 0x000000ccc9c97221 */ /* 0x000fe40000010000 */
[----:B------:R-:W-:Y:S02]  /*7ed0*/  FMUL.FTZ R204, R154, R202 ;  /* 0x000000ca9acc7220 */ /* 0x000fe40000410000 */
[----:B------:R-:W-:Y:S02]  /*7ee0*/  FADD.FTZ R203, R203, R206 ;  /* 0x000000cecbcb7221 */ /* 0x000fe40000010000 */
[----:B------:R-:W-:-:S02]  /*7ef0*/  FFMA.FTZ R210, R155, R205, R208 ;  /* 0x000000cd9bd27223 */ /* 0x000fc400000100d0 */
[----:B------:R-:W-:Y:S02]  /*7f00*/  FMUL.FTZ R206, R156, R205 ;  /* 0x000000cd9cce7220 */ /* 0x000fe40000410000 */
[----:B------:R-:W-:Y:S02]  /*7f10*/  FFMA.FTZ R204, R153, R200, -R204 ;  /* 0x000000c899cc7223 */ /* 0x000fe400000108cc */
[----:B------:R-:W-:Y:S02]  /*7f20*/  FFMA.FTZ R169, R216, UR44, -R169 ;  /* 0x0000002cd8a97c23 */ /* 0x000fe400080108a9 */
[----:B------:R-:W-:Y:S02]  /*7f30*/  FADD.FTZ R201, R201, R210 ;  /* 0x000000d2c9c97221 */ /* 0x000fe40000010000 */
[----:B------:R-:W-:Y:S02]  /*7f40*/  FFMA.FTZ R216, R155, R207, -R206 ;  /* 0x000000cf9bd87223 */ /* 0x000fe400000108ce */
[----:B------:R-:W-:-:S02]  /*7f50*/  FADD.FTZ R203, R203, R204 ;  /* 0x000000cccbcb7221 */ /* 0x000fc40000010000 */
[----:B------:R-:W-:Y:S02]  /*7f60*/  FADD.FTZ R201, R201, R190 ;  /* 0x000000bec9c97221 */ /* 0x000fe40000010000 */
[----:B------:R-:W-:Y:S02]  /*7f70*/  FADD.FTZ R216, R203, R216 ;  /* 0x000000d8cbd87221 */ /* 0x000fe40000010000 */
[----:B------:R-:W-:Y:S02]  /*7f80*/  FADD.FTZ R190, R201, R64 ;  /* 0x00000040c9be7221 */ /* 0x000fe40000010000 */
[----:B------:R-:W-:Y:S02]  /*7f90*/  FADD.FTZ R191, R216, R191 ;  /* 0x000000bfd8bf7221 */ /* 0x000fe40000010000 */
[----:B------:R-:W-:Y:S02]  /*7fa0*/  FMUL.FTZ R64, R114, R195 ;  /* 0x000000c372407220 */ /* 0x000fe40000410000 */
[----:B------:R-:W-:-:S02]  /*7fb0*/  FFMA.FTZ R186, R163, R215, R186 ;  /* 0x000000d7a3ba7223 */ /* 0x000fc400000100ba */
[----:B------:R-:W-:Y:S01]  /*7fc0*/  FADD.FTZ R66, R191, R66 ;  /* 0x00000042bf427221 */ /* 0x000fe20000010000 */
[----:B------:R0:W-:Y:S01]  /*7fd0*/  STS [R67.X4+0x1088], R64 ;  /* 0x0010884043007388 */ /* 0x0001e20000004800 */
[----:B------:R-:W-:Y:S02]  /*7fe0*/  FADD.FTZ R65, R190, R65 ;  /* 0x00000041be417221 */ /* 0x000fe40000010000 */
[----:B------:R-:W-:Y:S02]  /*7ff0*/  FMUL.FTZ R208, R111, R200 ;  /* 0x000000c86fd07220 */ /* 0x000fe40000410000 */
[----:B------:R-:W-:Y:S02]  /*8000*/  FADD.FTZ R190, R66, R189 ;  /* 0x000000bd42be7221 */ /* 0x000fe40000010000 */
[----:B------:R-:W-:Y:S01]  /*8010*/  FADD.FTZ R186, R65, R186 ;  /* 0x000000ba41ba7221 */ /* 0x000fe20000010000 */
[----:B------:R-:W-:Y:S01]  /*8020*/  STS [R67.X4+0x10a4], R208 ;  /* 0x0010a4d043007388 */ /* 0x000fe20000004800 */
[----:B------:R-:W-:Y:S01]  /*8030*/  FMUL.FTZ R200, R112, R199 ;  /* 0x000000c770c87220 */ /* 0x000fe20000410000 */
[----:B0-----:R-:W-:Y:S01]  /*8040*/  MOV R64, UR40 ;  /* 0x0000002800407c02 */ /* 0x001fe20008000f00 */
[----:B------:R-:W-:-:S02]  /*8050*/  FADD.FTZ R190, R190, R187 ;  /* 0x000000bbbebe7221 */ /* 0x000fc40000010000 */
[----:B------:R-:W-:Y:S01]  /*8060*/  FADD.FTZ R186, R186, R181 ;  /* 0x000000b5baba7221 */ /* 0x000fe20000010000 */
[----:B------:R-:W-:Y:S01]  /*8070*/  LEA R199, R64, -R131, 0x1 ;  /* 0x8000008340c77211 */ /* 0x000fe200078e08ff */
[----:B------:R-:W-:Y:S01]  /*8080*/  FADD.FTZ R183, R190, R183 ;  /* 0x000000b7beb77221 */ /* 0x000fe20000010000 */
[----:B------:R0:W-:Y:S01]  /*8090*/  STS [R67.X4+0x1098], R200 ;  /* 0x001098c843007388 */ /* 0x0001e20000004800 */
[----:B------:R-:W-:Y:S01]  /*80a0*/  FADD.FTZ R167, R186, R167 ;  /* 0x000000a7baa77221 */ /* 0x000fe20000010000 */
[----:B------:R-:W-:Y:S01]  /*80b0*/  ISETP.GE.AND P0, PT, R199, 0x1, PT ;  /* 0x00000001c700780c */ /* 0x000fe20003f06270 */
[----:B------:R-:W-:Y:S02]  /*80c0*/  FMUL.FTZ R206, R111, R202 ;  /* 0x000000ca6fce7220 */ /* 0x000fe40000410000 */
[C---:B------:R-:W-:Y:S02]  /*80d0*/  FMUL.FTZ R196, R113.reuse, R196 ;  /* 0x000000c471c47220 */ /* 0x040fe40000410000 */
[----:B------:R-:W-:Y:S01]  /*80e0*/  FMUL.FTZ R198, R113, R198 ;  /* 0x000000c671c67220 */ /* 0x000fe20000410000 */
[----:B------:R-:W-:Y:S01]  /*80f0*/  STS [R67.X4+0x10a0], R206 ;  /* 0x0010a0ce43007388 */ /* 0x000fe20000004800 */
[----:B------:R-:W-:-:S02]  /*8100*/  FMUL.FTZ R194, R115, R194 ;  /* 0x000000c273c27220 */ /* 0x000fc40000410000 */
[----:B------:R-:W-:Y:S01]  /*8110*/  FMUL.FTZ R192, R115, R192 ;  /* 0x000000c073c07220 */ /* 0x000fe20000410000 */
[----:B------:R-:W-:Y:S01]  /*8120*/  STS [R67.X4+0x1090], R196 ;  /* 0x001090c443007388 */ /* 0x000fe20000004800 */
[C---:B------:R-:W-:Y:S02]  /*8130*/  FMUL.FTZ R244, R100.reuse, R178 ;  /* 0x000000b264f47220 */ /* 0x040fe40000410000 */
[----:B------:R-:W-:Y:S01]  /*8140*/  FMUL.FTZ R246, R100, R177 ;  /* 0x000000b164f67220 */ /* 0x000fe20000410000 */
[----:B------:R1:W-:Y:S01]  /*8150*/  STS [R67.X4+0x1094], R198 ;  /* 0x001094c643007388 */ /* 0x0003e20000004800 */
[----:B------:R-:W-:Y:S02]  /*8160*/  FFMA.FTZ R168, R232, R168, -R233 ;  /* 0x000000a8e8a87223 */ /* 0x000fe400000108e9 */
[C---:B------:R-:W-:Y:S01]  /*8170*/  FMUL.FTZ R238, R110.reuse, R205 ;  /* 0x000000cd6eee7220 */ /* 0x040fe20000410000 */
[----:B------:R2:W-:Y:S01]  /*8180*/  STS [R67.X4+0x1080], R194 ;  /* 0x001080c243007388 */ /* 0x0005e20000004800 */
[----:B------:R-:W-:-:S02]  /*8190*/  FMUL.FTZ R240, R110, R207 ;  /* 0x000000cf6ef07220 */ /* 0x000fc40000410000 */
[----:B------:R-:W-:Y:S01]  /*81a0*/  FMUL.FTZ R202, R112, R197 ;  /* 0x000000c570ca7220 */ /* 0x000fe20000410000 */
[----:B------:R3:W-:Y:S01]  /*81b0*/  STS [R67.X4+0x1084], R192 ;  /* 0x001084c043007388 */ /* 0x0007e20000004800 */
[----:B------:R-:W-:Y:S02]  /*81c0*/  FMUL.FTZ R66, R114, R193 ;  /* 0x000000c172427220 */ /* 0x000fe40000410000 */
[----:B------:R-:W-:Y:S01]  /*81d0*/  FADD.FTZ R183, R183, R230 ;  /* 0x000000e6b7b77221 */ /* 0x000fe20000010000 */
[----:B------:R4:W-:Y:S01]  /*81e0*/  STS [R67.X4+0x10f8], R244 ;  /* 0x0010f8f443007388 */ /* 0x0009e20000004800 */
[----:B------:R-:W-:Y:S02]  /*81f0*/  FADD.FTZ R167, R167, R180 ;  /* 0x000000b4a7a77221 */ /* 0x000fe40000010000 */
[----:B0-----:R-:W-:Y:S01]  /*8200*/  FADD.FTZ R200, R183, R168 ;  /* 0x000000a8b7c87221 */ /* 0x001fe20000010000 */
[----:B------:R4:W-:Y:S01]  /*8210*/  STS [R67.X4+0x10fc], R246 ;  /* 0x0010fcf643007388 */ /* 0x0009e20000004800 */
[----:B------:R-:W-:-:S02]  /*8220*/  FADD.FTZ R201, R167, R188 ;  /* 0x000000bca7c97221 */ /* 0x000fc40000010000 */
[----:B------:R-:W-:Y:S01]  /*8230*/  FMUL.FTZ R197, R213, UR43 ;  /* 0x0000002bd5c57c20 */ /* 0x000fe20008410000 */
[----:B------:R4:W-:Y:S01]  /*8240*/  STS [R67.X4+0x10a8], R238 ;  /* 0x0010a8ee43007388 */ /* 0x0009e20000004800 */
[----:B-1----:R-:W-:Y:S02]  /*8250*/  FMUL.FTZ R198, R214, UR43 ;  /* 0x0000002bd6c67c20 */ /* 0x002fe40008410000 */
[----:B------:R-:W-:Y:S01]  /*8260*/  FMUL.FTZ R195, R211, UR43 ;  /* 0x0000002bd3c37c20 */ /* 0x000fe20008410000 */
[----:B------:R4:W-:Y:S01]  /*8270*/  STS [R67.X4+0x10ac], R240 ;  /* 0x0010acf043007388 */ /* 0x0009e20000004800 */
[----:B------:R-:W-:Y:S02]  /*8280*/  FMUL.FTZ R196, R212, UR43 ;  /* 0x0000002bd4c47c20 */ /* 0x000fe40008410000 */
[----:B------:R-:W-:Y:S01]  /*8290*/  FMUL.FTZ R193, R217, UR43 ;  /* 0x0000002bd9c17c20 */ /* 0x000fe20008410000 */
[----:B------:R4:W-:Y:S01]  /*82a0*/  STS [R67.X4+0x109c], R202 ;  /* 0x00109cca43007388 */ /* 0x0009e20000004800 */
[----:B--2---:R-:W-:-:S02]  /*82b0*/  FMUL.FTZ R194, R218, UR43 ;  /* 0x0000002bdac27c20 */ /* 0x004fc40008410000 */
[----:B------:R-:W-:Y:S01]  /*82c0*/  FMUL.FTZ R191, R227, UR43 ;  /* 0x0000002be3bf7c20 */ /* 0x000fe20008410000 */
[----:B------:R4:W-:Y:S01]  /*82d0*/  STS [R67.X4+0x108c], R66 ;  /* 0x00108c4243007388 */ /* 0x0009e20000004800 */
[----:B---3--:R-:W-:Y:S02]  /*82e0*/  FMUL.FTZ R192, R228, UR43 ;  /* 0x0000002be4c07c20 */ /* 0x008fe40008410000 */
        /* <DEDUP_REMOVED lines=27> */
[----:B------:R-:W-:Y:S01]  /*84a0*/  FFMA.FTZ R167, R185, UR44, R64 ;  /* 0x0000002cb9a77c23 */ /* 0x000fe20008010040 */
[----:B------:R-:W-:Y:S06]  /*84b0*/  BAR.SYNC.DEFER_BLOCKING 0x0 ;  /* 0x0000000000007b1d */ /* 0x000fec0000010000 */
[----:B------:R-:W-:Y:S05]  /*84c0*/  @!P0 BRA `(.L_x_8759) ;  /* 0x000001f000008947 */ /* 0x000fea0003800000 */
[----:B----4-:R-:W-:Y:S01]  /*84d0*/  LEA.HI.SX32 R66, R131, R131, 0x1b ;  /* 0x0000008383427211 */ /* 0x010fe200078fdaff */
        /* <DEDUP_REMOVED lines=30> */
.L_x_8759:
[----:B----4-:R-:W-:Y:S05]  /*86c0*/  BSYNC B0 ;  /* 0x0000000000007941 */ /* 0x010fea0003800000 */
.L_x_8758:
[----:B------:R-:W-:Y:S01]  /*86d0*/  ULDC.64 UR34, c[0x0][0x298] ;  /* 0x0000a60000227ab9 */ /* 0x000fe20000000a00 */
[----:B------:R-:W-:Y:S01]  /*86e0*/  FMUL.FTZ R128, R32, R128 ;  /* 0x0000008020807220 */ /* 0x000fe20000410000 */
[----:B------:R-:W-:Y:S01]  /*86f0*/  USHF.R.U32.HI UR36, URZ, 0x1, UR35 ;  /* 0x000000013f247899 */ /* 0x000fe20008011623 */
[----:B------:R-:W-:Y:S01]  /*8700*/  FMUL.FTZ R65, R174, R177 ;  /* 0x000000b1ae417220 */ /* 0x000fe20000410000 */
[----:B------:R-:W-:Y:S01]  /*8710*/  USHF.R.U64 UR34, UR34, 0x1, UR35 ;  /* 0x0000000122227899 */ /* 0x000fe20008001223 */
[----:B0-----:R-:W-:Y:S01]  /*8720*/  IADD3 R66, R131, 0x20, RZ ;  /* 0x0000002083427810 */ /* 0x001fe20007ffe0ff */
[----:B------:R-:W-:Y:S01]  /*8730*/  UIMAD UR35, UR36, UR12, URZ ;  /* 0x0000000c242372a4 */ /* 0x000fe2000f8e023f */
[----:B------:R-:W-:Y:S01]  /*8740*/  FADD.FTZ R175, R175, -R128 ;  /* 0x80000080afaf7221 */ /* 0x000fe20000010000 */
[----:B------:R-:W-:Y:S01]  /*8750*/  UIMAD.WIDE.U32 UR36, UR34, UR12, URZ ;  /* 0x0000000c222472a5 */ /* 0x000fe2000f8e003f */
[-C--:B------:R-:W-:Y:S01]  /*8760*/  FFMA.FTZ R67, R133, R178.reuse, R65 ;  /* 0x000000b285437223 */ /* 0x080fe20000010041 */
[----:B------:R-:W-:Y:S01]  /*8770*/  UIMAD UR38, UR13, UR34, UR35 ;  /* 0x000000220d2672a4 */ /* 0x000fe2000f8e0223 */
[----:B------:R-:W-:Y:S01]  /*8780*/  FADD.FTZ R128, R201, R182 ;  /* 0x000000b6c9807221 */ /* 0x000fe20000010000 */
[----:B------:R-:W-:Y:S01]  /*8790*/  LEA.HI.SX32 R66, R66, R131, 0x1b ;  /* 0x0000008342427211 */ /* 0x000fe200078fdaff */
[----:B------:R-:W-:Y:S01]  /*87a0*/  ULDC.64 UR34, c[0x0][0x2a0] ;  /* 0x0000a80000227ab9 */ /* 0x000fe20000000a00 */
[----:B------:R-:W-:Y:S01]  /*87b0*/  FMUL.FTZ R129, R32, R129 ;  /* 0x0000008120817220 */ /* 0x000fe20000410000 */
[----:B------:R-:W-:Y:S01]  /*87c0*/  UIADD3 UR37, UR38, UR37, URZ ;  /* 0x0000002526257290 */ /* 0x000fe2000fffe03f */
[----:B------:R-:W-:Y:S01]  /*87d0*/  FADD.FTZ R128, R128, R67 ;  /* 0x0000004380807221 */ /* 0x000fe20000010000 */
[----:B------:R-:W-:Y:S01]  /*87e0*/  UIMAD UR38, UR15, UR34, URZ ;  /* 0x000000220f2672a4 */ /* 0x000fe2000f8e023f */
[----:B------:R0:W1:Y:S01]  /*87f0*/  LDS R67, [R66.X4+0x1100] ;  /* 0x0011000042437984 */ /* 0x0000620000004800 */
[----:B------:R-:W-:Y:S01]  /*8800*/  UIMAD.WIDE.U32 UR36, UR14, UR34, UR36 ;  /* 0x000000220e2472a5 */ /* 0x000fe2000f8e0024 */
[----:B------:R-:W-:Y:S01]  /*8810*/  FADD.FTZ R176, R176, R129 ;  /* 0x00000081b0b07221 */ /* 0x000fe20000010000 */
[----:B------:R-:W-:Y:S01]  /*8820*/  UIMAD UR38, UR14, UR35, UR38 ;  /* 0x000000230e2672a4 */ /* 0x000fe2000f8e0226 */
[----:B------:R-:W-:Y:S01]  /*8830*/  FMUL.FTZ R178, R174, R178 ;  /* 0x000000b2aeb27220 */ /* 0x000fe20000410000 */
[----:B------:R-:W-:Y:S01]  /*8840*/  ULDC UR39, c[0x0][0x174] ;  /* 0x00005d0000277ab9 */ /* 0x000fe20000000800 */
[----:B------:R-:W-:Y:S01]  /*8850*/  FADD.FTZ R179, R200, R179 ;  /* 0x000000b3c8b37221 */ /* 0x000fe20000010000 */
[----:B------:R-:W-:Y:S01]  /*8860*/  ULDC.64 UR34, c[0x0][0x318] ;  /* 0x0000c60000227ab9 */ /* 0x000fe20000000a00 */
[----:B------:R-:W-:Y:S01]  /*8870*/  FFMA.FTZ R200, R133, R177, -R178 ;  /* 0x000000b185c87223 */ /* 0x000fe200000108b2 */
[----:B------:R-:W-:Y:S01]  /*8880*/  UIADD3 UR38, UR38, UR37, URZ ;  /* 0x0000002526267290 */ /* 0x000fe2000fffe03f */
[----:B------:R-:W-:Y:S01]  /*8890*/  IADD3 R178, R131, 0x40, RZ ;  /* 0x0000004083b27810 */ /* 0x000fe20007ffe0ff */
[----:B------:R-:W-:Y:S01]  /*88a0*/  ULEA UR37, UP0, UR36, UR34, 0x3 ;  /* 0x0000002224257291 */ /* 0x000fe2000f80183f */
[----:B------:R-:W-:Y:S01]  /*88b0*/  BSSY B0, `(.L_x_8760) ;  /* 0x0000019000007945 */ /* 0x000fe20003800000 */
[----:B------:R-:W-:Y:S01]  /*88c0*/  UIADD3 UR34, UR6, -UR39, URZ ;  /* 0x8000002706227290 */ /* 0x000fe2000fffe03f */
[C---:B------:R-:W-:Y:S01]  /*88d0*/  ISETP.GE.AND P1, PT, R199.reuse, 0x41, PT ;  /* 0x00000041c700780c */ /* 0x040fe20003f26270 */
[----:B------:R-:W-:Y:S01]  /*88e0*/  ULEA.HI.X UR35, UR36, UR35, UR38, 0x3, UP0 ;  /* 0x0000002324237291 */ /* 0x000fe200080f1c26 */
[----:B------:R-:W-:Y:S01]  /*88f0*/  ISETP.GE.AND P2, PT, R199, 0x61, PT ;  /* 0x00000061c700780c */ /* 0x000fe20003f46270 */
        /* <DEDUP_REMOVED lines=10> */
[----:B------:R-:W-:Y:S01]  /*89a0*/  MOV R203, UR36 ;  /* 0x0000002400cb7c02 */ /* 0x000fe20008000f00 */
[----:B------:R-:W-:Y:S01]  /*89b0*/  IMAD.WIDE R64, R129, 0x4, R64 ;  /* 0x0000000481407825 */ /* 0x000fe200078e0240 */
[----:B------:R-:W-:Y:S01]  /*89c0*/  LEA.HI.SX32 R178, R178, R131, 0x1b ;  /* 0x00000083b2b27211 */ /* 0x000fe200078fdaff */
[----:B------:R-:W-:Y:S02]  /*89d0*/  UIMAD UR34, UR36, UR35, UR34 ;  /* 0x00000023242272a4 */ /* 0x000fe4000f8e0222 */
[----:B------:R-:W-:Y:S02]  /*89e0*/  FADD.FTZ R129, R179, R184 ;  /* 0x000000b8b3817221 */ /* 0x000fe40000010000 */
[----:B------:R-:W-:-:S04]  /*89f0*/  IMAD.WIDE.U32 R64, R203, c[0x0][0x2b0], R64 ;  /* 0x0000ac00cb407a25 */ /* 0x000fc800078e0040 */
[----:B------:R-:W-:Y:S01]  /*8a00*/  FADD.FTZ R129, R129, R200 ;  /* 0x000000c881817221 */ /* 0x000fe20000010000 */
[----:B------:R-:W-:Y:S01]  /*8a10*/  IADD3 R65, R65, UR34, RZ ;  /* 0x0000002241417c10 */ /* 0x000fe2000fffe0ff */
[----:B------:R-:W-:Y:S05]  /*8a20*/  @!P0 BRA `(.L_x_8761) ;  /* 0x0000001000008947 */ /* 0x000fea0003800000 */
[----:B01----:R0:W-:Y:S02]  /*8a30*/  RED.E.ADD.F32.FTZ.RN.STRONG.GPU [R64.64+-0xf80], R67 ;  /* 0xfff080434000798e */ /* 0x0031e4000c10e7a0 */
.L_x_8761:
[----:B01----:R-:W-:Y:S05]  /*8a40*/  BSYNC B0 ;  /* 0x0000000000007941 */ /* 0x003fea0003800000 */
.L_x_8760:
[----:B------:R0:W1:Y:S01]  /*8a50*/  LDS R67, [R178.X4+0x1180] ;  /* 0x00118000b2437984 */ /* 0x0000620000004800 */
[----:B------:R-:W-:Y:S01]  /*8a60*/  BSSY B0, `(.L_x_8762) ;  /* 0x0000004000007945 */ /* 0x000fe20003800000 */
[----:B------:R-:W-:Y:S01]  /*8a70*/  LEA.HI.SX32 R182, R182, R131, 0x1b ;  /* 0x00000083b6b67211 */ /* 0x000fe200078fdaff */
[----:B------:R-:W-:Y:S05]  /*8a80*/  @!P1 BRA `(.L_x_8763) ;  /* 0x0000001000009947 */ /* 0x000fea0003800000 */
[----:B-1----:R1:W-:Y:S02]  /*8a90*/  RED.E.ADD.F32.FTZ.RN.STRONG.GPU [R64.64+-0xf00], R67 ;  /* 0xfff100434000798e */ /* 0x0023e4000c10e7a0 */
.L_x_8763:
[----:B------:R-:W-:Y:S05]  /*8aa0*/  BSYNC B0 ;  /* 0x0000000000007941 */ /* 0x000fea0003800000 */
.L_x_8762:
[----:B-1----:R1:W2:Y:S01]  /*8ab0*/  LDS R67, [R182.X4+0x1200] ;  /* 0x00120000b6437984 */ /* 0x0022a20000004800 */
[----:B------:R-:W-:Y:S01]  /*8ac0*/  BSSY B0, `(.L_x_8764) ;  /* 0x0000005000007945 */ /* 0x000fe20003800000 */
[C---:B------:R-:W-:Y:S02]  /*8ad0*/  IADD3 R66, R131.reuse, 0x80, RZ ;  /* 0x0000008083427810 */ /* 0x040fe40007ffe0ff */
[----:B0-----:R-:W-:Y:S01]  /*8ae0*/  IADD3 R178, R131, 0xa0, RZ ;  /* 0x000000a083b27810 */ /* 0x001fe20007ffe0ff */
[----:B------:R-:W-:Y:S05]  /*8af0*/  @!P2 BRA `(.L_x_8765) ;  /* 0x000000100000a947 */ /* 0x000fea0003800000 */
[----:B--2---:R0:W-:Y:S02]  /*8b00*/  RED.E.ADD.F32.FTZ.RN.STRONG.GPU [R64.64+-0xe80], R67 ;  /* 0xfff180434000798e */ /* 0x0041e4000c10e7a0 */
.L_x_8765:
[----:B------:R-:W-:Y:S05]  /*8b10*/  BSYNC B0 ;  /* 0x0000000000007941 */ /* 0x000fea0003800000 */
.L_x_8764:
        /* <DEDUP_REMOVED lines=14> */
.L_x_8767:
[----:B0-----:R-:W-:Y:S05]  /*8c00*/  BSYNC B0 ;  /* 0x0000000000007941 */ /* 0x001fea0003800000 */
.L_x_8766:
[----:B-1----:R0:W1:Y:S01]  /*8c10*/  LDS R67, [R178.X4+0x1300] ;  /* 0x00130000b2437984 */ /* 0x0020620000004800 */
[----:B------:R-:W-:Y:S01]  /*8c20*/  BSSY B0, `(.L_x_8768) ;  /* 0x0000005000007945 */ /* 0x000fe20003800000 */
[----:B------:R-:W-:Y:S02]  /*8c30*/  IADD3 R66, R131, 0xe0, RZ ;  /* 0x000000e083427810 */ /* 0x000fe40007ffe0ff */
[----:B------:R-:W-:Y:S01]  /*8c40*/  LEA.HI.SX32 R182, R182, R131, 0x1b ;  /* 0x00000083b6b67211 */ /* 0x000fe200078fdaff */
[----:B------:R-:W-:Y:S05]  /*8c50*/  @!P0 BRA `(.L_x_8769) ;  /* 0x0000001000008947 */ /* 0x000fea0003800000 */
[----:B-1----:R1:W-:Y:S02]  /*8c60*/  RED.E.ADD.F32.FTZ.RN.STRONG.GPU [R64.64+-0xd80], R67 ;  /* 0xfff280434000798e */ /* 0x0023e4000c10e7a0 */
.L_x_8769:
[----:B------:R-:W-:Y:S05]  /*8c70*/  BSYNC B0 ;  /* 0x0000000000007941 */ /* 0x000fea0003800000 */
.L_x_8768:
[----:B-1----:R1:W2:Y:S01]  /*8c80*/  LDS R67, [R182.X4+0x1380] ;  /* 0x00138000b6437984 */ /* 0x0022a20000004800 */
[----:B------:R-:W-:Y:S01]  /*8c90*/  BSSY B0, `(.L_x_8770) ;  /* 0x0000005000007945 */ /* 0x000fe20003800000 */
[----:B0-----:R-:W-:-:S02]  /*8ca0*/  IADD3 R178, R131, 0x100, RZ ;  /* 0x0000010083b27810 */ /* 0x001fc40007ffe0ff */
[----:B------:R-:W-:Y:S01]  /*8cb0*/  LEA.HI.SX32 R66, R66, R131, 0x1b ;  /* 0x0000008342427211 */ /* 0x000fe200078fdaff */
[----:B------:R-:W-:Y:S05]  /*8cc0*/  @!P1 BRA `(.L_x_8771) ;  /* 0x0000001000009947 */ /* 0x000fea0003800000 */
[----:B--2---:R0:W-:Y:S02]  /*8cd0*/  RED.E.ADD.F32.FTZ.RN.STRONG.GPU [R64.64+-0xd00], R67 ;  /* 0xfff300434000798e */ /* 0x0041e4000c10e7a0 */
.L_x_8771:
[----:B------:R-:W-:Y:S05]  /*8ce0*/  BSYNC B0 ;  /* 0x0000000000007941 */ /* 0x000fea0003800000 */
.L_x_8770:
[----:B0-2---:R0:W2:Y:S01]  /*8cf0*/  LDS R67, [R66.X4+0x1400] ;  /* 0x0014000042437984 */ /* 0x0050a20000004800 */
[----:B------:R-:W-:Y:S01]  /*8d00*/  BSSY B0, `(.L_x_8772) ;  /* 0x0000005000007945 */ /* 0x000fe20003800000 */
[----:B-1----:R-:W-:Y:S02]  /*8d10*/  IADD3 R182, R131, 0x120, RZ ;  /* 0x0000012083b67810 */ /* 0x002fe40007ffe0ff */
[----:B------:R-:W-:Y:S01]  /*8d20*/  LEA.HI.SX32 R178, R178, R131, 0x1b ;  /* 0x00000083b2b27211 */ /* 0x000fe200078fdaff */
[----:B------:R-:W-:Y:S05]  /*8d30*/  @!P2 BRA `(.L_x_8773) ;  /* 0x000000100000a947 */ /* 0x000fea0003800000 */
[----:B--2---:R1:W-:Y:S02]  /*8d40*/  RED.E.ADD.F32.FTZ.RN.STRONG.GPU [R64.64+-0xc80], R67 ;  /* 0xfff380434000798e */ /* 0x0043e4000c10e7a0 */
.L_x_8773:
[----:B------:R-:W-:Y:S05]  /*8d50*/  BSYNC B0 ;  /* 0x0000000000007941 */ /* 0x000fea0003800000 */
.L_x_8772:
[----:B-12---:R1:W2:Y:S01]  /*8d60*/  LDS R67, [R178.X4+0x1480] ;  /* 0x00148000b2437984 */ /* 0x0062a20000004800 */
[----:B------:R-:W-:Y:S01]  /*8d70*/  BSSY B0, `(.L_x_8774) ;  /* 0x0000005000007945 */ /* 0x000fe20003800000 */
[----:B0-----:R-:W-:Y:S02]  /*8d80*/  IADD3 R66, R131, 0x140, RZ ;  /* 0x0000014083427810 */ /* 0x001fe40007ffe0ff */
[----:B------:R-:W-:Y:S01]  /*8d90*/  LEA.HI.SX32 R182, R182, R131, 0x1b ;  /* 0x00000083b6b67211 */ /* 0x000fe200078fdaff */
[----:B------:R-:W-:Y:S05]  /*8da0*/  @!P3 BRA `(.L_x_8775) ;  /* 0x000000100000b947 */ /* 0x000fea0003800000 */
[----:B--2---:R0:W-:Y:S02]  /*8db0*/  RED.E.ADD.F32.FTZ.RN.STRONG.GPU [R64.64+-0xc00], R67 ;  /* 0xfff400434000798e */ /* 0x0041e4000c10e7a0 */
.L_x_8775:
[----:B------:R-:W-:Y:S05]  /*8dc0*/  BSYNC B0 ;  /* 0x0000000000007941 */ /* 0x000fea0003800000 */
.L_x_8774:
[----:B0-2---:R0:W2:Y:S01]  /*8dd0*/  LDS R67, [R182.X4+0x1500] ;  /* 0x00150000b6437984 */ /* 0x0050a20000004800 */
[----:B------:R-:W-:Y:S01]  /*8de0*/  BSSY B0, `(.L_x_8776) ;  /* 0x0000004000007945 */ /* 0x000fe20003800000 */
[----:B------:R-:W-:Y:S01]  /*8df0*/  LEA.HI.SX32 R66, R66, R131, 0x1b ;  /* 0x0000008342427211 */ /* 0x000fe200078fdaff */
[----:B------:R-:W-:Y:S05]  /*8e00*/  @!P4 BRA `(.L_x_8777) ;  /* 0x000000100000c947 */ /* 0x000fea0003800000 */
[----:B--2---:R2:W-:Y:S02]  /*8e10*/  RED.E.ADD.F32.FTZ.RN.STRONG.GPU [R64.64+-0xb80], R67 ;  /* 0xfff480434000798e */ /* 0x0045e4000c10e7a0 */
.L_x_8777:
[----:B------:R-:W-:Y:S05]  /*8e20*/  BSYNC B0 ;  /* 0x0000000000007941 */ /* 0x000fea0003800000 */
.L_x_8776:
[----:B--2---:R2:W3:Y:S01]  /*8e30*/  LDS R67, [R66.X4+0x1580] ;  /* 0x0015800042437984 */ /* 0x0044e20000004800 */
[----:B------:R-:W-:Y:S01]  /*8e40*/  BSSY B0, `(.L_x_8778) ;  /* 0x0000005000007945 */ /* 0x000fe20003800000 */
[----:B-1----:R-:W-:-:S02]  /*8e50*/  IADD3 R178, R131, 0x160, RZ ;  /* 0x0000016083b27810 */ /* 0x002fc40007ffe0ff */
[----:B0-----:R-:W-:Y:S01]  /*8e60*/  IADD3 R182, R131, 0x180, RZ ;  /* 0x0000018083b67810 */ /* 0x001fe20007ffe0ff */
[----:B------:R-:W-:Y:S05]  /*8e70*/  @!P5 BRA `(.L_x_8779) ;  /* 0x000000100000d947 */ /* 0x000fea0003800000 */
[----:B---3--:R0:W-:Y:S02]  /*8e80*/  RED.E.ADD.F32.FTZ.RN.STRONG.GPU [R64.64+-0xb00], R67 ;  /* 0xfff500434000798e */ /* 0x0081e4000c10e7a0 */
.L_x_8779:
[----:B------:R-:W-:Y:S05]  /*8e90*/  BSYNC B0 ;  /* 0x0000000000007941 */ /* 0x000fea0003800000 */
.L_x_8778:
        /* <DEDUP_REMOVED lines=14> */
.L_x_8781:
[----:B0-----:R-:W-:Y:S05]  /*8f80*/  BSYNC B0 ;  /* 0x0000000000007941 */ /* 0x001fea0003800000 */
.L_x_8780:
[----:B-1----:R0:W1:Y:S01]  /*8f90*/  LDS R67, [R182.X4+0x1680] ;  /* 0x00168000b6437984 */ /* 0x0020620000004800 */
[----:B------:R-:W-:Y:S01]  /*8fa0*/  BSSY B0, `(.L_x_8782) ;  /* 0x0000005000007945 */ /* 0x000fe20003800000 */
[----:B------:R-:W-:Y:S02]  /*8fb0*/  IADD3 R178, R131, 0x1c0, RZ ;  /* 0x000001c083b27810 */ /* 0x000fe40007ffe0ff */
[----:B------:R-:W-:Y:S01]  /*8fc0*/  LEA.HI.SX32 R66, R66, R131, 0x1b ;  /* 0x0000008342427211 */ /* 0x000fe200078fdaff */
[----:B------:R-:W-:Y:S05]  /*8fd0*/  @!P0 BRA `(.L_x_8783) ;  /* 0x0000001000008947 */ /* 0x000fea0003800000 */
[----:B-1----:R1:W-:Y:S02]  /*8fe0*/  RED.E.ADD.F32.FTZ.RN.STRONG.GPU [R64.64+-0xa00], R67 ;  /* 0xfff600434000798e */ /* 0x0023e4000c10e7a0 */
.L_x_8783:
[----:B------:R-:W-:Y:S05]  /*8ff0*/  BSYNC B0 ;  /* 0x0000000000007941 */ /* 0x000fea0003800000 */
.L_x_8782:
[----:B-1----:R1:W2:Y:S01]  /*9000*/  LDS R67, [R66.X4+0x1700] ;  /* 0x0017000042437984 */ /* 0x0022a20000004800 */
[----:B------:R-:W-:Y:S01]  /*9010*/  BSSY B0, `(.L_x_8784) ;  /* 0x0000005000007945 */ /* 0x000fe20003800000 */
[----:B0-----:R-:W-:-:S02]  /*9020*/  IADD3 R182, R131, 0x1e0, RZ ;  /* 0x000001e083b67810 */ /* 0x001fc40007ffe0ff */
[----:B------:R-:W-:Y:S01]  /*9030*/  LEA.HI.SX32 R178, R178, R131, 0x1b ;  /* 0x00000083b2b27211 */ /* 0x000fe200078fdaff */
[----:B------:R-:W-:Y:S05]  /*9040*/  @!P1 BRA `(.L_x_8785) ;  /* 0x0000001000009947 */ /* 0x000fea0003800000 */
[----:B--2---:R0:W-:Y:S02]  /*9050*/  RED.E.ADD.F32.FTZ.RN.STRONG.GPU [R64.64+-0x980], R67 ;  /* 0xfff680434000798e */ /* 0x0041e4000c10e7a0 */
.L_x_8785:
[----:B------:R-:W-:Y:S05]  /*9060*/  BSYNC B0 ;  /* 0x0000000000007941 */ /* 0x000fea0003800000 */
.L_x_8784:
[----:B0-2---:R0:W2:Y:S01]  /*9070*/  LDS R67, [R178.X4+0x1780] ;  /* 0x00178000b2437984 */ /* 0x0050a20000004800 */
[----:B------:R-:W-:Y:S01]  /*9080*/  BSSY B0, `(.L_x_8786) ;  /* 0x0000004000007945 */ /* 0x000fe20003800000 */
[----:B------:R-:W-:Y:S01]  /*9090*/  LEA.HI.SX32 R182, R182, R131, 0x1b ;  /* 0x00000083b6b67211 */ /* 0x000fe200078fdaff */
[----:B------:R-:W-:Y:S05]  /*90a0*/  @!P2 BRA `(.L_x_8787) ;  /* 0x000000100000a947 */ /* 0x000fea0003800000 */
[----:B--2---:R2:W-:Y:S02]  /*90b0*/  RED.E.ADD.F32.FTZ.RN.STRONG.GPU [R64.64+-0x900], R67 ;  /* 0xfff700434000798e */ /* 0x0045e4000c10e7a0 */
.L_x_8787:
[----:B------:R-:W-:Y:S05]  /*90c0*/  BSYNC B0 ;  /* 0x0000000000007941 */ /* 0x000fea0003800000 */
.L_x_8786:
[----:B--2---:R2:W3:Y:S01]  /*90d0*/  LDS R67, [R182.X4+0x1800] ;  /* 0x00180000b6437984 */ /* 0x0044e20000004800 */
[C---:B-1----:R-:W-:Y:S01]  /*90e0*/  IADD3 R66, R131.reuse, 0x200, RZ ;  /* 0x0000020083427810 */ /* 0x042fe20007ffe0ff */
[----:B------:R-:W-:Y:S01]  /*90f0*/  BSSY B0, `(.L_x_8788) ;  /* 0x0000005000007945 */ /* 0x000fe20003800000 */
[----:B0-----:R-:W-:Y:S02]  /*9100*/  IADD3 R178, R131, 0x220, RZ ;  /* 0x0000022083b27810 */ /* 0x001fe40007ffe0ff */
[----:B------:R-:W-:Y:S01]  /*9110*/  LEA.HI.SX32 R66, R66, R131, 0x1b ;  /* 0x0000008342427211 */ /* 0x000fe200078fdaff */
[----:B------:R-:W-:Y:S05]  /*9120*/  @!P3 BRA `(.L_x_8789) ;  /* 0x000000100000b947 */ /* 0x000fea0003800000 */
[----:B---3--:R0:W-:Y:S02]  /*9130*/  RED.E.ADD.F32.FTZ.RN.STRONG.GPU [R64.64+-0x880], R67 ;  /* 0xfff780434000798e */ /* 0x0081e4000c10e7a0 */
.L_x_8789:
[----:B------:R-:W-:Y:S05]  /*9140*/  BSYNC B0 ;  /* 0x0000000000007941 */ /* 0x000fea0003800000 */
.L_x_8788:
[----:B0--3--:R0:W1:Y:S01]  /*9150*/  LDS R67, [R66.X4+0x1880] ;  /* 0x0018800042437984 */ /* 0x0090620000004800 */
[----:B------:R-:W-:Y:S01]  /*9160*/  BSSY B0, `(.L_x_8790) ;  /* 0x0000004000007945 */ /* 0x000fe20003800000 */
[----:B------:R-:W-:Y:S01]  /*9170*/  LEA.HI.SX32 R178, R178, R131, 0x1b ;  /* 0x00000083b2b27211 */ /* 0x000fe200078fdaff */
[----:B------:R-:W-:Y:S05]  /*9180*/  @!P4 BRA `(.L_x_8791) ;  /* 0x000000100000c947 */ /* 0x000fea0003800000 */
[----:B-1----:R1:W-:Y:S02]  /*9190*/  RED.E.ADD.F32.FTZ.RN.STRONG.GPU [R64.64+-0x800], R67 ;  /* 0xfff800434000798e */ /* 0x0023e4000c10e7a0 */
.L_x_8791:
[----:B------:R-:W-:Y:S05]  /*91a0*/  BSYNC B0 ;  /* 0x0000000000007941 */ /* 0x000fea0003800000 */
.L_x_8790:
[----:B-1----:R1:W3:Y:S01]  /*91b0*/  LDS R67, [R178.X4+0x1900] ;  /* 0x00190000b2437984 */ /* 0x0022e20000004800 */
[----:B------:R-:W-:Y:S01]  /*91c0*/  BSSY B0, `(.L_x_8792) ;  /* 0x0000005000007945 */ /* 0x000fe20003800000 */
[----:B0-----:R-:W-:-:S02]  /*91d0*/  IADD3 R66, R131, 0x240, RZ ;  /* 0x0000024083427810 */ /* 0x001fc40007ffe0ff */
[----:B--2---:R-:W-:Y:S01]  /*91e0*/  IADD3 R182, R131, 0x260, RZ ;  /* 0x0000026083b67810 */ /* 0x004fe20007ffe0ff */
[----:B------:R-:W-:Y:S05]  /*91f0*/  @!P5 BRA `(.L_x_8793) ;  /* 0x000000100000d947 */ /* 0x000fea0003800000 */
[----:B---3--:R0:W-:Y:S02]  /*9200*/  RED.E.ADD.F32.FTZ.RN.STRONG.GPU [R64.64+-0x780], R67 ;  /* 0xfff880434000798e */ /* 0x0081e4000c10e7a0 */
.L_x_8793:
[----:B------:R-:W-:Y:S05]  /*9210*/  BSYNC B0 ;  /* 0x0000000000007941 */ /* 0x000fea0003800000 */
.L_x_8792:
[-C--:B------:R-:W-:Y:S01]  /*9220*/  LEA.HI.SX32 R66, R66, R131.reuse, 0x1b ;  /* 0x0000008342427211 */ /* 0x080fe200078fdaff */
[----:B------:R-:W-:Y:S01]  /*9230*/  BSSY B0, `(.L_x_8794) ;  /* 0x000000d000007945 */ /* 0x000fe20003800000 */
[----:B------:R-:W-:Y:S02]  /*9240*/  ISETP.GE.AND P6, PT, R199, 0x241, PT ;  /* 0x00000241c700780c */ /* 0x000fe40003fc6270 */
[----:B-1----:R-:W-:Y:S01]  /*9250*/  IADD3 R178, R131, 0x280, RZ ;  /* 0x0000028083b27810 */ /* 0x002fe20007ffe0ff */
        /* <DEDUP_REMOVED lines=10> */
.L_x_8795:
[----:B0-----:R-:W-:Y:S05]  /*9300*/  BSYNC B0 ;  /* 0x0000000000007941 */ /* 0x001fea0003800000 */
.L_x_8794:
[----:B-1----:R0:W1:Y:S01]  /*9310*/  LDS R67, [R182.X4+0x1a00] ;  /* 0x001a0000b6437984 */ /* 0x0020620000004800 */
[----:B------:R-:W-:Y:S01]  /*9320*/  BSSY B0, `(.L_x_8796) ;  /* 0x0000005000007945 */ /* 0x000fe20003800000 */
[----:B------:R-:W-:Y:S02]  /*9330*/  IADD3 R66, R131, 0x2a0, RZ ;  /* 0x000002a083427810 */ /* 0x000fe40007ffe0ff */
[----:B------:R-:W-:Y:S01]  /*9340*/  LEA.HI.SX32 R178, R178, R131, 0x1b ;  /* 0x00000083b2b27211 */ /* 0x000fe200078fdaff */
[----:B------:R-:W-:Y:S05]  /*9350*/  @!P0 BRA `(.L_x_8797) ;  /* 0x0000001000008947 */ /* 0x000fea0003800000 */
[----:B-1----:R1:W-:Y:S02]  /*9360*/  RED.E.ADD.F32.FTZ.RN.STRONG.GPU [R64.64+-0x680], R67 ;  /* 0xfff980434000798e */ /* 0x0023e4000c10e7a0 */
.L_x_8797:
[----:B------:R-:W-:Y:S05]  /*9370*/  BSYNC B0 ;  /* 0x0000000000007941 */ /* 0x000fea0003800000 */
.L_x_8796:
[----:B-1----:R1:W2:Y:S01]  /*9380*/  LDS R67, [R178.X4+0x1a80] ;  /* 0x001a8000b2437984 */ /* 0x0022a20000004800 */
[----:B------:R-:W-:Y:S01]  /*9390*/  BSSY B0, `(.L_x_8798) ;  /* 0x0000005000007945 */ /* 0x000fe20003800000 */
[----:B0-----:R-:W-:-:S02]  /*93a0*/  IADD3 R182, R131, 0x2c0, RZ ;  /* 0x000002c083b67810 */ /* 0x001fc40007ffe0ff */
[----:B------:R-:W-:Y:S01]  /*93b0*/  LEA.HI.SX32 R66, R66, R131, 0x1b ;  /* 0x0000008342427211 */ /* 0x000fe200078fdaff */
[----:B------:R-:W-:Y:S05]  /*93c0*/  @!P1 BRA `(.L_x_8799) ;  /* 0x0000001000009947 */ /* 0x000fea0003800000 */
[----:B--2---:R0:W-:Y:S02]  /*93d0*/  RED.E.ADD.F32.FTZ.RN.STRONG.GPU [R64.64+-0x600], R67 ;  /* 0xfffa00434000798e */ /* 0x0041e4000c10e7a0 */
.L_x_8799:
[----:B------:R-:W-:Y:S05]  /*93e0*/  BSYNC B0 ;  /* 0x0000000000007941 */ /* 0x000fea0003800000 */
.L_x_8798:
[----:B0-2---:R0:W2:Y:S01]  /*93f0*/  LDS R67, [R66.X4+0x1b00] ;  /* 0x001b000042437984 */ /* 0x0050a20000004800 */
[----:B------:R-:W-:Y:S01]  /*9400*/  BSSY B0, `(.L_x_8800) ;  /* 0x0000005000007945 */ /* 0x000fe20003800000 */
[----:B-1----:R-:W-:Y:S02]  /*9410*/  IADD3 R178, R131, 0x2e0, RZ ;  /* 0x000002e083b27810 */ /* 0x002fe40007ffe0ff */
[----:B------:R-:W-:Y:S01]  /*9420*/  LEA.HI.SX32 R182, R182, R131, 0x1b ;  /* 0x00000083b6b67211 */ /* 0x000fe200078fdaff */
[----:B------:R-:W-:Y:S05]  /*9430*/  @!P2 BRA `(.L_x_8801) ;  /* 0x000000100000a947 */ /* 0x000fea0003800000 */
[----:B--2---:R1:W-:Y:S02]  /*9440*/  RED.E.ADD.F32.FTZ.RN.STRONG.GPU [R64.64+-0x580], R67 ;  /* 0xfffa80434000798e */ /* 0x0043e4000c10e7a0 */
.L_x_8801:
[----:B------:R-:W-:Y:S05]  /*9450*/  BSYNC B0 ;  /* 0x0000000000007941 */ /* 0x000fea0003800000 */
.L_x_8800:
[----:B-12---:R1:W2:Y:S01]  /*9460*/  LDS R67, [R182.X4+0x1b80] ;  /* 0x001b8000b6437984 */ /* 0x0062a20000004800 */
[----:B------:R-:W-:Y:S01]  /*9470*/  BSSY B0, `(.L_x_8802) ;  /* 0x0000005000007945 */ /* 0x000fe20003800000 */
[----:B0-----:R-:W-:Y:S02]  /*9480*/  IADD3 R66, R131, 0x300, RZ ;  /* 0x0000030083427810 */ /* 0x001fe40007ffe0ff */
[----:B------:R-:W-:Y:S01]  /*9490*/  LEA.HI.SX32 R178, R178, R131, 0x1b ;  /* 0x00000083b2b27211 */ /* 0x000fe200078fdaff */
[----:B------:R-:W-:Y:S05]  /*94a0*/  @!P3 BRA `(.L_x_8803) ;  /* 0x000000100000b947 */ /* 0x000fea0003800000 */
[----:B--2---:R0:W-:Y:S02]  /*94b0*/  RED.E.ADD.F32.FTZ.RN.STRONG.GPU [R64.64+-0x500], R67 ;  /* 0xfffb00434000798e */ /* 0x0041e4000c10e7a0 */
.L_x_8803:
[----:B------:R-:W-:Y:S05]  /*94c0*/  BSYNC B0 ;  /* 0x0000000000007941 */ /* 0x000fea0003800000 */
.L_x_8802:
[----:B0-2---:R0:W2:Y:S01]  /*94d0*/  LDS R67, [R178.X4+0x1c00] ;  /* 0x001c0000b2437984 */ /* 0x0050a20000004800 */
[----:B------:R-:W-:Y:S01]  /*94e0*/  BSSY B0, `(.L_x_8804) ;  /* 0x0000004000007945 */ /* 0x000fe20003800000 */
[----:B------:R-:W-:Y:S01]  /*94f0*/  LEA.HI.SX32 R66, R66, R131, 0x1b ;  /* 0x0000008342427211 */ /* 0x000fe200078fdaff */
[----:B------:R-:W-:Y:S05]  /*9500*/  @!P4 BRA `(.L_x_8805) ;  /* 0x000000100000c947 */ /* 0x000fea0003800000 */
[----:B--2---:R2:W-:Y:S02]  /*9510*/  RED.E.ADD.F32.FTZ.RN.STRONG.GPU [R64.64+-0x480], R67 ;  /* 0xfffb80434000798e */ /* 0x0045e4000c10e7a0 */
.L_x_8805:
[----:B------:R-:W-:Y:S05]  /*9520*/  BSYNC B0 ;  /* 0x0000000000007941 */ /* 0x000fea0003800000 */
.L_x_8804:
[----:B--2---:R2:W3:Y:S01]  /*9530*/  LDS R67, [R66.X4+0x1c80] ;  /* 0x001c800042437984 */ /* 0x0044e20000004800 */
[----:B------:R-:W-:Y:S01]  /*9540*/  BSSY B0, `(.L_x_8806) ;  /* 0x0000005000007945 */ /* 0x000fe20003800000 */
[----:B0-----:R-:W-:-:S02]  /*9550*/  IADD3 R178, R131, 0x320, RZ ;  /* 0x0000032083b27810 */ /* 0x001fc40007ffe0ff */
[----:B-1----:R-:W-:Y:S01]  /*9560*/  IADD3 R182, R131, 0x340, RZ ;  /* 0x0000034083b67810 */ /* 0x002fe20007ffe0ff */
[----:B------:R-:W-:Y:S05]  /*9570*/  @!P5 BRA `(.L_x_8807) ;  /* 0x000000100000d947 */ /* 0x000fea0003800000 */
[----:B---3--:R0:W-:Y:S02]  /*9580*/  RED.E.ADD.F32.FTZ.RN.STRONG.GPU [R64.64+-0x400], R67 ;  /* 0xfffc00434000798e */ /* 0x0081e4000c10e7a0 */
.L_x_8807:
[----:B------:R-:W-:Y:S05]  /*9590*/  BSYNC B0 ;  /* 0x0000000000007941 */ /* 0x000fea0003800000 */
.L_x_8806:
        /* <DEDUP_REMOVED lines=14> */
.L_x_8809:
[----:B0-----:R-:W-:Y:S05]  /*9680*/  BSYNC B0 ;  /* 0x0000000000007941 */ /* 0x001fea0003800000 */
.L_x_8808:
[----:B-1----:R0:W1:Y:S01]  /*9690*/  LDS R67, [R182.X4+0x1d80] ;  /* 0x001d8000b6437984 */ /* 0x0020620000004800 */
[----:B------:R-:W-:Y:S01]  /*96a0*/  BSSY B0, `(.L_x_8810) ;  /* 0x0000005000007945 */ /* 0x000fe20003800000 */
[----:B------:R-:W-:Y:S02]  /*96b0*/  IADD3 R178, R131, 0x380, RZ ;  /* 0x0000038083b27810 */ /* 0x000fe40007ffe0ff */
[----:B------:R-:W-:Y:S01]  /*96c0*/  LEA.HI.SX32 R66, R66, R131, 0x1b ;  /* 0x0000008342427211 */ /* 0x000fe200078fdaff */
[----:B------:R-:W-:Y:S05]  /*96d0*/  @!P0 BRA `(.L_x_8811) ;  /* 0x0000001000008947 */ /* 0x000fea0003800000 */
[----:B-1----:R1:W-:Y:S02]  /*96e0*/  RED.E.ADD.F32.FTZ.RN.STRONG.GPU [R64.64+-0x300], R67 ;  /* 0xfffd00434000798e */ /* 0x0023e4000c10e7a0 */
.L_x_8811:
[----:B------:R-:W-:Y:S05]  /*96f0*/  BSYNC B0 ;  /* 0x0000000000007941 */ /* 0x000fea0003800000 */
.L_x_8810:
[----:B-1----:R1:W2:Y:S01]  /*9700*/  LDS R67, [R66.X4+0x1e00] ;  /* 0x001e000042437984 */ /* 0x0022a20000004800 */
[----:B------:R-:W-:Y:S01]  /*9710*/  BSSY B0, `(.L_x_8812) ;  /* 0x0000005000007945 */ /* 0x000fe20003800000 */
[----:B0-----:R-:W-:-:S02]  /*9720*/  IADD3 R182, R131, 0x3a0, RZ ;  /* 0x000003a083b67810 */ /* 0x001fc40007ffe0ff */
[----:B------:R-:W-:Y:S01]  /*9730*/  LEA.HI.SX32 R178, R178, R131, 0x1b ;  /* 0x00000083b2b27211 */ /* 0x000fe200078fdaff */
[----:B------:R-:W-:Y:S05]  /*9740*/  @!P1 BRA `(.L_x_8813) ;  /* 0x0000001000009947 */ /* 0x000fea0003800000 */
[----:B--2---:R0:W-:Y:S02]  /*9750*/  RED.E.ADD.F32.FTZ.RN.STRONG.GPU [R64.64+-0x280], R67 ;  /* 0xfffd80434000798e */ /* 0x0041e4000c10e7a0 */
.L_x_8813:
[----:B------:R-:W-:Y:S05]  /*9760*/  BSYNC B0 ;  /* 0x0000000000007941 */ /* 0x000fea0003800000 */
.L_x_8812:
[----:B0-2---:R0:W2:Y:S01]  /*9770*/  LDS R67, [R178.X4+0x1e80] ;  /* 0x001e8000b2437984 */ /* 0x0050a20000004800 */
[----:B------:R-:W-:Y:S01]  /*9780*/  BSSY B0, `(.L_x_8814) ;  /* 0x0000005000007945 */ /* 0x000fe20003800000 */
[----:B-1----:R-:W-:Y:S02]  /*9790*/  IADD3 R66, R131, 0x3c0, RZ ;  /* 0x000003c083427810 */ /* 0x002fe40007ffe0ff */
[----:B------:R-:W-:Y:S01]  /*97a0*/  LEA.HI.SX32 R182, R182, R131, 0x1b ;  /* 0x00000083b6b67211 */ /* 0x000fe200078fdaff */
[----:B------:R-:W-:Y:S05]  /*97b0*/  @!P2 BRA `(.L_x_8815) ;  /* 0x000000100000a947 */ /* 0x000fea0003800000 */
[----:B--2---:R1:W-:Y:S02]  /*97c0*/  RED.E.ADD.F32.FTZ.RN.STRONG.GPU [R64.64+-0x200], R67 ;  /* 0xfffe00434000798e */ /* 0x0043e4000c10e7a0 */
.L_x_8815:
[----:B------:R-:W-:Y:S05]  /*97d0*/  BSYNC B0 ;  /* 0x0000000000007941 */ /* 0x000fea0003800000 */
.L_x_8814:
[----:B-12---:R1:W2:Y:S01]  /*97e0*/  LDS R67, [R182.X4+0x1f00] ;  /* 0x001f0000b6437984 */ /* 0x0062a20000004800 */
[----:B------:R-:W-:Y:S01]  /*97f0*/  BSSY B0, `(.L_x_8816) ;  /* 0x0000005000007945 */ /* 0x000fe20003800000 */
[----:B0-----:R-:W-:Y:S02]  /*9800*/  IADD3 R178, R131, 0x3e0, RZ ;  /* 0x000003e083b27810 */ /* 0x001fe40007ffe0ff */
[----:B------:R-:W-:Y:S01]  /*9810*/  LEA.HI.SX32 R66, R66, R131, 0x1b ;  /* 0x0000008342427211 */ /* 0x000fe200078fdaff */
[----:B------:R-:W-:Y:S05]  /*9820*/  @!P3 BRA `(.L_x_8817) ;  /* 0x000000100000b947 */ /* 0x000fea0003800000 */
[----:B--2---:R0:W-:Y:S02]  /*9830*/  RED.E.ADD.F32.FTZ.RN.STRONG.GPU [R64.64+-0x180], R67 ;  /* 0xfffe80434000798e */ /* 0x0041e4000c10e7a0 */
.L_x_8817:
[----:B------:R-:W-:Y:S05]  /*9840*/  BSYNC B0 ;  /* 0x0000000000007941 */ /* 0x000fea0003800000 */
.L_x_8816:
[----:B0-2---:R0:W2:Y:S01]  /*9850*/  LDS R67, [R66.X4+0x1f80] ;  /* 0x001f800042437984 */ /* 0x0050a20000004800 */
[----:B------:R-:W-:Y:S01]  /*9860*/  BSSY B0, `(.L_x_8818) ;  /* 0x0000004000007945 */ /* 0x000fe20003800000 */
[----:B------:R-:W-:Y:S01]  /*9870*/  LEA.HI.SX32 R178, R178, R131, 0x1b ;  /* 0x00000083b2b27211 */ /* 0x000fe200078fdaff */
[----:B------:R-:W-:Y:S05]  /*9880*/  @!P4 BRA `(.L_x_8819) ;  /* 0x000000100000c947 */ /* 0x000fea0003800000 */
[----:B--2---:R2:W-:Y:S02]  /*9890*/  RED.E.ADD.F32.FTZ.RN.STRONG.GPU [R64.64+-0x100], R67 ;  /* 0xffff00434000798e */ /* 0x0045e4000c10e7a0 */
.L_x_8819:
[----:B------:R-:W-:Y:S05]  /*98a0*/  BSYNC B0 ;  /* 0x0000000000007941 */ /* 0x000fea0003800000 */
.L_x_8818:
[----:B--2---:R2:W3:Y:S01]  /*98b0*/  LDS R67, [R178.X4+0x2000] ;  /* 0x00200000b2437984 */ /* 0x0044e20000004800 */
[----:B------:R-:W-:Y:S01]  /*98c0*/  BSSY B0, `(.L_x_8820) ;  /* 0x0000003000007945 */ /* 0x000fe20003800000 */
[----:B------:R-:W-:Y:S05]  /*98d0*/  @!P5 BRA `(.L_x_8821) ;  /* 0x000000100000d947 */ /* 0x000fea0003800000 */
[----:B---3--:R3:W-:Y:S02]  /*98e0*/  RED.E.ADD.F32.FTZ.RN.STRONG.GPU [R64.64+-0x80], R67 ;  /* 0xffff80434000798e */ /* 0x0087e4000c10e7a0 */
.L_x_8821:
[----:B------:R-:W-:Y:S05]  /*98f0*/  BSYNC B0 ;  /* 0x0000000000007941 */ /* 0x000fea0003800000 */
.L_x_8820:
[----:B--2---:R-:W2:Y:S01]  /*9900*/  SHFL.DOWN PT, R178, R129, 0x1, 0x1f ;  /* 0x08201f0081b27f89 */ /* 0x004ea200000e0000 */
[C---:B------:R-:W-:Y:S01]  /*9910*/  ISETP.GT.AND P0, PT, R130.reuse, 0x1e, PT ;  /* 0x0000001e8200780c */ /* 0x040fe20003f04270 */
[----:B------:R-:W-:Y:S01]  /*9920*/  FFMA.FTZ R142, R165, R142, R143 ;  /* 0x0000008ea58e7223 */ /* 0x000fe2000001008f */
[----:B---3--:R-:W-:Y:S01]  /*9930*/  MOV R65, R129 ;  /* 0x0000008100417202 */ /* 0x008fe20000000f00 */
[----:B------:R-:W3:Y:S01]  /*9940*/  SHFL.DOWN PT, R179, R176, 0x1, 0x1f ;  /* 0x08201f00b0b37f89 */ /* 0x000ee200000e0000 */
[----:B0-----:R-:W-:Y:S01]  /*9950*/  MOV R66, R176 ;  /* 0x000000b000427202 */ /* 0x001fe20000000f00 */
[----:B------:R-:W-:Y:S01]  /*9960*/  FFMA.FTZ R52, R19, R141, R52 ;  /* 0x0000008d13347223 */ /* 0x000fe20000010034 */
[----:B------:R-:W-:Y:S01]  /*9970*/  MOV R67, R175 ;  /* 0x000000af00437202 */ /* 0x000fe20000000f00 */
[----:B-1----:R-:W0:Y:S01]  /*9980*/  SHFL.DOWN PT, R182, R175, 0x1, 0x1f ;  /* 0x08201f00afb67f89 */ /* 0x002e2200000e0000 */
[----:B------:R-:W-:Y:S01]  /*9990*/  MOV R64, R128 ;  /* 0x0000008000407202 */ /* 0x000fe20000000f00 */
[-C--:B------:R-:W-:Y:S01]  /*99a0*/  FFMA.FTZ R19, R105, R144.reuse, R142 ;  /* 0x0000009069137223 */ /* 0x080fe2000001008e */
[----:B------:R-:W-:Y:S01]  /*99b0*/  ISETP.NE.AND P1, PT, R130, RZ, PT ;  /* 0x000000ff8200720c */ /* 0x000fe20003f25270 */
[----:B------:R-:W1:Y:S01]  /*99c0*/  SHFL.DOWN PT, R177, R128, 0x1, 0x1f ;  /* 0x08201f0080b17f89 */ /* 0x000e6200000e0000 */
[----:B------:R-:W-:Y:S01]  /*99d0*/  FFMA.FTZ R53, R20, R144, R53 ;  /* 0x0000009014357223 */ /* 0x000fe20000010035 */
[----:B------:R-:W-:Y:S01]  /*99e0*/  ISETP.NE.AND P2, PT, R131, RZ, PT ;  /* 0x000000ff8300720c */ /* 0x000fe20003f45270 */
[----:B------:R-:W-:Y:S01]  /*99f0*/  FFMA.FTZ R54, R21, R145, R54 ;  /* 0x0000009115367223 */ /* 0x000fe20000010036 */
[----:B------:R-:W-:Y:S01]  /*9a00*/  BSSY B0, `(.L_x_8822) ;  /* 0x000008d000007945 */ /* 0x000fe20003800000 */
[----:B------:R-:W-:-:S02]  /*9a10*/  FADD.FTZ R78, R19, R78 ;  /* 0x0000004e134e7221 */ /* 0x000fc40000010000 */
[----:B------:R-:W-:Y:S02]  /*9a20*/  FMUL.FTZ R3, R3, R214 ;  /* 0x000000d603037220 */ /* 0x000fe40000410000 */
[----:B------:R-:W-:Y:S02]  /*9a30*/  FMUL.FTZ R5, R5, R212 ;  /* 0x000000d405057220 */ /* 0x000fe40000410000 */
        /* <DEDUP_REMOVED lines=19> */
[----:B------:R-:W-:Y:S02]  /*9b70*/  FFMA.FTZ R55, R22, R4, R55 ;  /* 0x0000000416377223 */ /* 0x000fe40000010037 */
[----:B--2---:R-:W-:-:S02]  /*9b80*/  @!P0 FADD.FTZ R65, R65, R176 ;  /* 0x000000b041418221 */ /* 0x004fc40000010000 */
[----:B------:R-:W-:Y:S02]  /*9b90*/  FFMA.FTZ R197, R107, R4, R197 ;  /* 0x000000046bc57223 */ /* 0x000fe400000100c5 */
[----:B0-----:R-:W-:Y:S01]  /*9ba0*/  @!P0 FADD.FTZ R66, R66, R175 ;  /* 0x000000af42428221 */ /* 0x001fe20000010000 */
[----:B------:R-:W0:Y:S01]  /*9bb0*/  SHFL.DOWN PT, R20, R65, 0x4, 0x1f ;  /* 0x08801f0041147f89 */ /* 0x000e2200000e0000 */
[-C--:B------:R-:W-:Y:S02]  /*9bc0*/  FFMA.FTZ R56, R23, R5.reuse, R56 ;  /* 0x0000000517387223 */ /* 0x080fe40000010038 */
[----:B-1----:R-:W-:Y:S01]  /*9bd0*/  @!P0 FADD.FTZ R67, R67, R128 ;  /* 0x0000008043438221 */ /* 0x002fe20000010000 */
        /* <DEDUP_REMOVED lines=8> */
[----:B------:R-:W-:Y:S02]  /*9c60*/  FMUL.FTZ R9, R9, R228 ;  /* 0x000000e409097220 */ /* 0x000fe40000410000 */
[----:B------:R-:W-:Y:S02]  /*9c70*/  FMUL.FTZ R191, R156, R191 ;  /* 0x000000bf9cbf7220 */ /* 0x000fe40000410000 */
[----:B------:R-:W-:Y:S02]  /*9c80*/  FFMA.FTZ R9, R10, R227, R9 ;  /* 0x000000e30a097223 */ /* 0x000fe40000010009 */
[----:B------:R-:W-:Y:S02]  /*9c90*/  FFMA.FTZ R191, R155, R192, R191 ;  /* 0x000000c09bbf7223 */ /* 0x000fe400000100bf */
[----:B------:R-:W-:-:S02]  /*9ca0*/  FMUL.FTZ R169, R164, R169 ;  /* 0x000000a9a4a97220 */ /* 0x000fc40000410000 */
[----:B0-----:R-:W-:Y:S02]  /*9cb0*/  @!P0 FADD.FTZ R65, R65, R20 ;  /* 0x0000001441418221 */ /* 0x001fe40000010000 */
[----:B------:R-:W-:Y:S02]  /*9cc0*/  FMUL.FTZ R171, R235, R171 ;  /* 0x000000abebab7220 */ /* 0x000fe40000410000 */
[----:B-1----:R-:W-:Y:S01]  /*9cd0*/  @!P0 FADD.FTZ R66, R66, R21 ;  /* 0x0000001542428221 */ /* 0x002fe20000010000 */
[----:B------:R-:W0:Y:S01]  /*9ce0*/  SHFL.DOWN PT, R6, R65, 0x8, 0x1f ;  /* 0x09001f0041067f89 */ /* 0x000e2200000e0000 */
[----:B------:R-:W-:Y:S02]  /*9cf0*/  FMUL.FTZ R137, R237, R137 ;  /* 0x00000089ed897220 */ /* 0x000fe40000410000 */
[----:B--2---:R-:W-:Y:S02]  /*9d00*/  @!P0 FADD.FTZ R67, R67, R128 ;  /* 0x0000008043438221 */ /* 0x004fe40000010000 */
[----:B------:R-:W-:-:S02]  /*9d10*/  FMUL.FTZ R135, R174, R135 ;  /* 0x00000087ae877220 */ /* 0x000fc40000410000 */
[----:B---3--:R-:W-:Y:S01]  /*9d20*/  @!P0 FADD.FTZ R64, R64, R19 ;  /* 0x0000001340408221 */ /* 0x008fe20000010000 */
[----:B------:R-:W1:Y:S01]  /*9d30*/  SHFL.DOWN PT, R20, R67, 0x8, 0x1f ;  /* 0x09001f0043147f89 */ /* 0x000e6200000e0000 */
[----:B------:R-:W-:Y:S01]  /*9d40*/  ISETP.GT.AND P0, PT, R130, 0x17, PT ;  /* 0x000000178200780c */ /* 0x000fe20003f04270 */
[----:B------:R-:W-:Y:S02]  /*9d50*/  FMUL.FTZ R11, R11, R226 ;  /* 0x000000e20b0b7220 */ /* 0x000fe40000410000 */
[----:B------:R-:W2:Y:S01]  /*9d60*/  SHFL.DOWN PT, R19, R66, 0x8, 0x1f ;  /* 0x09001f0042137f89 */ /* 0x000ea200000e0000 */
[----:B------:R-:W-:Y:S02]  /*9d70*/  FMUL.FTZ R189, R154, R189 ;  /* 0x000000bd9abd7220 */ /* 0x000fe40000410000 */
[----:B------:R-:W-:Y:S01]  /*9d80*/  FMUL.FTZ R13, R13, R224 ;  /* 0x000000e00d0d7220 */ /* 0x000fe20000410000 */
[----:B------:R-:W3:Y:S01]  /*9d90*/  SHFL.DOWN PT, R3, R64, 0x8, 0x1f ;  /* 0x09001f0040037f89 */ /* 0x000ee200000e0000 */
[----:B------:R-:W-:-:S02]  /*9da0*/  FMUL.FTZ R187, R152, R187 ;  /* 0x000000bb98bb7220 */ /* 0x000fc40000410000 */
[----:B------:R-:W-:Y:S02]  /*9db0*/  FMUL.FTZ R15, R15, R222 ;  /* 0x000000de0f0f7220 */ /* 0x000fe40000410000 */
[----:B------:R-:W-:Y:S02]  /*9dc0*/  FMUL.FTZ R183, R150, R183 ;  /* 0x000000b796b77220 */ /* 0x000fe40000410000 */
[----:B------:R-:W-:Y:S02]  /*9dd0*/  FMUL.FTZ R17, R17, R220 ;  /* 0x000000dc11117220 */ /* 0x000fe40000410000 */
[----:B0-----:R-:W-:Y:S02]  /*9de0*/  @!P0 FADD.FTZ R65, R65, R6 ;  /* 0x0000000641418221 */ /* 0x001fe40000010000 */
[----:B------:R-:W-:Y:S02]  /*9df0*/  FMUL.FTZ R181, R148, R181 ;  /* 0x000000b594b57220 */ /* 0x000fe40000410000 */
[----:B------:R-:W-:Y:S01]  /*9e00*/  FMUL.FTZ R0, R0, R239 ;  /* 0x000000ef00007220 */ /* 0x000fe20000410000 */
[----:B------:R-:W0:Y:S01]  /*9e10*/  SHFL.DOWN PT, R6, R65, 0x10, 0x1f ;  /* 0x0a001f0041067f89 */ /* 0x000e2200000e0000 */
[----:B------:R-:W-:-:S02]  /*9e20*/  FMUL.FTZ R168, R127, R168 ;  /* 0x000000a87fa87220 */ /* 0x000fc40000410000 */
[----:B-1----:R-:W-:Y:S02]  /*9e30*/  @!P0 FADD.FTZ R67, R67, R20 ;  /* 0x0000001443438221 */ /* 0x002fe40000010000 */
        /* <DEDUP_REMOVED lines=24> */
[----:B------:R0:W-:Y:S01]  /*9fc0*/  @!P1 STS.128 [0x2110], R64 ;  /* 0x00211040ff009388 */ /* 0x0001e20000000c00 */
[----:B------:R-:W-:Y:S02]  /*9fd0*/  FFMA.FTZ R180, R147, R180, R181 ;  /* 0x000000b493b47223 */ /* 0x000fe400000100b5 */
[----:B------:R-:W-:Y:S02]  /*9fe0*/  FFMA.FTZ R0, R2, R185, R0 ;  /* 0x000000b902007223 */ /* 0x000fe40000010000 */
[----:B------:R-:W-:-:S02]  /*9ff0*/  FFMA.FTZ R167, R126, R167, R168 ;  /* 0x000000a77ea77223 */ /* 0x000fc400000100a8 */
        /* <DEDUP_REMOVED lines=45> */
.L_x_8823:
[----:B0-----:R-:W-:Y:S05]  /*a2d0*/  BSYNC B0 ;  /* 0x0000000000007941 */ /* 0x001fea0003800000 */
.L_x_8822:
        /* <DEDUP_REMOVED lines=8> */
.L_x_8745:
        /* <DEDUP_REMOVED lines=15> */
[-C--:B------:R-:W-:Y:S01]  /*a450*/  LEA.HI.SX32 R129, R130, R130.reuse, 0x1b ;  /* 0x0000008282817211 */ /* 0x080fe200078fdaff */
[----:B------:R-:W-:Y:S01]  /*a460*/  UIMAD.WIDE.U32 UR8, UR12, UR36, URZ ;  /* 0x000000240c0872a5 */ /* 0x000fe2000f8e003f */
[-C--:B------:R-:W-:Y:S01]  /*a470*/  LEA.HI.SX32 R128, R128, R130.reuse, 0x1b ;  /* 0x0000008280807211 */ /* 0x080fe200078fdaff */
[----:B------:R-:W-:Y:S01]  /*a480*/  BSSY B0, `(.L_x_8825) ;  /* 0x0000040000007945 */ /* 0x000fe20003800000 */
[----:B------:R-:W-:-:S02]  /*a490*/  LEA.HI.SX32 R127, R127, R130, 0x1b ;  /* 0x000000827f7f7211 */ /* 0x000fc400078fdaff */
[-C--:B------:R-:W-:Y:S01]  /*a4a0*/  LEA.HI.SX32 R126, R126, R130.reuse, 0x1b ;  /* 0x000000827e7e7211 */ /* 0x080fe200078fdaff */
[----:B------:R-:W-:Y:S01]  /*a4b0*/  STS [R116.X4], R63 ;  /* 0x0000003f74007388 */ /* 0x000fe20000004800 */
[-C--:B------:R-:W-:Y:S02]  /*a4c0*/  LEA.HI.SX32 R67, R67, R130.reuse, 0x1b ;  /* 0x0000008243437211 */ /* 0x080fe400078fdaff */
[-C--:B------:R-:W-:Y:S01]  /*a4d0*/  LEA.HI.SX32 R66, R66, R130.reuse, 0x1b ;  /* 0x0000008242427211 */ /* 0x080fe200078fdaff */
[----:B------:R-:W-:Y:S01]  /*a4e0*/  STS [R116.X4+0x4], R62 ;  /* 0x0000043e74007388 */ /* 0x000fe20000004800 */
[-C--:B------:R-:W-:Y:S02]  /*a4f0*/  LEA.HI.SX32 R65, R65, R130.reuse, 0x1b ;  /* 0x0000008241417211 */ /* 0x080fe400078fdaff */
[----:B------:R-:W-:Y:S01]  /*a500*/  LEA.HI.SX32 R64, R64, R130, 0x1b ;  /* 0x0000008240407211 */ /* 0x000fe200078fdaff */
[----:B------:R-:W-:Y:S01]  /*a510*/  STS [R116.X4+0x8], R61 ;  /* 0x0000083d74007388 */ /* 0x000fe20000004800 */
[----:B------:R-:W-:-:S02]  /*a520*/  MOV R0, UR40 ;  /* 0x0000002800007c02 */ /* 0x000fc40008000f00 */
[----:B------:R-:W-:Y:S01]  /*a530*/  IADD3 R4, P2, R124, UR25, RZ ;  /* 0x000000197c047c10 */ /* 0x000fe2000ff5e0ff */
[----:B------:R-:W-:Y:S01]  /*a540*/  STS [R116.X4+0xc], R60 ;  /* 0x00000c3c74007388 */ /* 0x000fe20000004800 */
[----:B------:R-:W-:-:S03]  /*a550*/  SHF.R.S32.HI R43, RZ, 0x1f, R124 ;  /* 0x0000001fff2b7819 */ /* 0x000fc6000001147c */
        /* <DEDUP_REMOVED lines=31> */
[----:B0-----:R-:W-:Y:S01]  /*a750*/  MOV R0, UR25 ;  /* 0x0000001900007c02 */ /* 0x001fe20008000f00 */
[----:B------:R-:W-:-:S02]  /*a760*/  UIMAD UR25, UR12, UR37, UR7 ;  /* 0x000000250c1972a4 */ /* 0x000fc4000f8e0207 */
[----:B------:R-:W-:Y:S01]  /*a770*/  UIADD3 UR7, UR35, UR38, URZ ;  /* 0x0000002623077290 */ /* 0x000fe2000fffe03f */
        /* <DEDUP_REMOVED lines=16> */
.L_x_8826:
[----:B------:R-:W-:Y:S05]  /*a880*/  BSYNC B0 ;  /* 0x0000000000007941 */ /* 0x000fea0003800000 */
.L_x_8825:
[----:B0-----:R-:W2:Y:S01]  /*a890*/  LDL.LU R9, [R1] ;  /* 0x0000000001097983 */ /* 0x001ea20000300800 */
        /* <DEDUP_REMOVED lines=9> */
[----:B------:R-:W-:Y:S01]  /*a930*/  LOP3.LUT R10, R124, 0x60, RZ, 0xfc, !PT ;  /* 0x000000607c0a7812 */ /* 0x000fe200078efcff */
        /* <DEDUP_REMOVED lines=28> */
[----:B------:R-:W-:Y:S01]  /*ab00*/  LOP3.LUT R24, R124, 0x140, RZ, 0xfc, !PT ;  /* 0x000001407c187812 */ /* 0x000fe200078efcff */
        /* <DEDUP_REMOVED lines=61> */
[----:B------:R-:W-:-:S04]  /*aee0*/  FADD.FTZ R0, R7, R70 ;  /* 0x0000004607007221 */ /* 0x000fc80000010000 */
[----:B------:R-:W-:-:S04]  /*aef0*/  FADD.FTZ R7, R0, R71 ;  /* 0x0000004700077221 */ /* 0x000fc80000010000 */
[----:B------:R-:W-:Y:S02]  /*af00*/  FADD.FTZ R0, R7, R72 ;  /* 0x0000004807007221 */ /* 0x000fe40000010000 */
[----:B------:R-:W-:Y:S02]  /*af10*/  LDS R7, [R129.X4] ;  /* 0x0000000081077984 */ /* 0x000fe40000004800 */
[----:B0-----:R-:W-:Y:S01]  /*af20*/  FADD.FTZ R73, R0, R73 ;  /* 0x0000004900497221 */ /* 0x001fe20000010000 */
[----:B------:R-:W-:Y:S01]  /*af30*/  IADD3 R0, P1, R124, -0x1e0, RZ ;  /* 0xfffffe207c007810 */ /* 0x000fe20007f3e0ff */
[----:B------:R0:W-:Y:S02]  /*af40*/  @!P0 STS [0x840], R2 ;  /* 0x00084002ff008388 */ /* 0x0001e40000000800 */
[----:B-1----:R-:W-:Y:S01]  /*af50*/  FADD.FTZ R74, R73, R74 ;  /* 0x0000004a494a7221 */ /* 0x002fe20000010000 */
[----:B------:R-:W-:Y:S01]  /*af60*/  IADD3.X R43, R43, -0x1, RZ, P1, !PT ;  /* 0xffffffff2b2b7810 */ /* 0x000fe20000ffe4ff */
[----:B------:R-:W-:Y:S02]  /*af70*/  BAR.SYNC.DEFER_BLOCKING 0x0 ;  /* 0x0000000000007b1d */ /* 0x000fe40000010000 */
[----:B---3--:R-:W-:-:S04]  /*af80*/  FADD.FTZ R75, R74, R75 ;  /* 0x0000004b4a4b7221 */ /* 0x008fc80000010000 */
[----:B----4-:R-:W-:-:S04]  /*af90*/  FADD.FTZ R76, R75, R76 ;  /* 0x0000004c4b4c7221 */ /* 0x010fc80000010000 */
[----:B-----5:R-:W-:-:S04]  /*afa0*/  FADD.FTZ R77, R76, R77 ;  /* 0x0000004d4c4d7221 */ /* 0x020fc80000010000 */
[----:B------:R-:W-:-:S04]  /*afb0*/  FADD.FTZ R78, R77, R78 ;  /* 0x0000004e4d4e7221 */ /* 0x000fc80000010000 */
[----:B------:R-:W-:-:S04]  /*afc0*/  FADD.FTZ R79, R78, R79 ;  /* 0x0000004f4e4f7221 */ /* 0x000fc80000010000 */
[----:B------:R-:W-:Y:S01]  /*afd0*/  FADD.FTZ R80, R79, R80 ;  /* 0x000000504f507221 */ /* 0x000fe20000010000 */
[----:B------:R-:W1:Y:S03]  /*afe0*/  LDS R31, [0x840] ;  /* 0x00084000ff1f7984 */ /* 0x000e660000000800 */
[----:B------:R-:W-:-:S04]  /*aff0*/  FADD.FTZ R81, R80, R81 ;  /* 0x0000005150517221 */ /* 0x000fc80000010000 */
[----:B------:R-:W-:-:S04]  /*b000*/  FADD.FTZ R82, R81, R82 ;  /* 0x0000005251527221 */ /* 0x000fc80000010000 */
[----:B0-----:R-:W-:-:S05]  /*b010*/  FADD.FTZ R2, R82, R83 ;  /* 0x0000005352027221 */ /* 0x001fca0000010000 */
[----:B------:R0:W-:Y:S01]  /*b020*/  STL [R1], R2 ;  /* 0x0000000201007387 */ /* 0x0001e20000100800 */
        /* <DEDUP_REMOVED lines=16> */
.L_x_8828:
[----:B0-----:R-:W-:Y:S05]  /*b130*/  BSYNC B0 ;  /* 0x0000000000007941 */ /* 0x001fea0003800000 */
.L_x_8827:
        /* <DEDUP_REMOVED lines=56> */
.L_x_8744:
        /* <DEDUP_REMOVED lines=27> */
.L_x_8831:
[----:B-1----:R-:W-:Y:S05]  /*b670*/  BSYNC B0 ;  /* 0x0000000000007941 */ /* 0x002fea0003800000 */
.L_x_8830:
[----:B------:R-:W-:Y:S01]  /*b680*/  BSSY B0, `(.L_x_8832) ;  /* 0x000001b000007945 */ /* 0x000fe20003800000 */
[----:B------:R-:W-:Y:S05]  /*b690*/  @!P0 BRA `(.L_x_8833) ;  /* 0x0000018000008947 */ /* 0x000fea0003800000 */
[----:B------:R-:W3:Y:S04]  /*b6a0*/  LDL.LU R2, [R1] ;  /* 0x0000000001027983 */ /* 0x000ee80000300800 */
        /* <DEDUP_REMOVED lines=23> */
.L_x_8833:
[----:B------:R-:W3:Y:S02]  /*b820*/  S2R R11, SR_TID.X ;  /* 0x00000000000b7919 */ /* 0x000ee40000002100 */
.L_x_8834:
[----:B-1----:R-:W-:Y:S05]  /*b830*/  BSYNC B0 ;  /* 0x0000000000007941 */ /* 0x002fea0003800000 */
.L_x_8832:
        /* <DEDUP_REMOVED lines=12> */
.L_x_8835:
        /* <DEDUP_REMOVED lines=32> */
.L_x_8836:
        /* <DEDUP_REMOVED lines=16> */
.L_x_14699:


//--------------------- .text._Z25selective_scan_bwd_kernelI32Selective_Scan_bwd_kernel_traitsILi32ELi16ELb0ELb1ELb0ELb0ELb1EfN3c107complexIfEEEEv12SSMParamsBwd --------------------------
	.section	.text._Z25selective_scan_bwd_kernelI32Selective_Scan_bwd_kernel_traitsILi32ELi16ELb0ELb1ELb0ELb0ELb1EfN3c107complexIfEEEEv12SSMParamsBwd,"ax",@progbits
	.sectioninfo	@"SHI_REGISTERS=255"
	.align	128
        .global         _Z25selective_scan_bwd_kernelI32Selective_Scan_bwd_kernel_traitsILi32ELi16ELb0ELb1ELb0ELb0ELb1EfN3c107complexIfEEEEv12SSMParamsBwd
        .type           _Z25selective_scan_bwd_kernelI32Selective_Scan_bwd_kernel_traitsILi32ELi16ELb0ELb1ELb0ELb0ELb1EfN3c107complexIfEEEEv12SSMParamsBwd,@function
        .size           _Z25selective_scan_bwd_kernelI32Selective_Scan_bwd_kernel_traitsILi32ELi16ELb0ELb1ELb0ELb0ELb1EfN3c107complexIfEEEEv12SSMParamsBwd,(.L_x_14700 - _Z25selective_scan_bwd_kernelI32Selective_Scan_bwd_kernel_traitsILi32ELi16ELb0ELb1ELb0ELb0ELb1EfN3c107complexIfEEEEv12SSMParamsBwd)
        .other          _Z25selective_scan_bwd_kernelI32Selective_Scan_bwd_kernel_traitsILi32ELi16ELb0ELb1ELb0ELb0ELb1EfN3c107complexIfEEEEv12SSMParamsBwd,@"STO_CUDA_ENTRY STV_DEFAULT"
_Z25selective_scan_bwd_kernelI32Selective_Scan_bwd_kernel_traitsILi32ELi16ELb0ELb1ELb0ELb0ELb1EfN3c107complexIfEEEEv12SSMParamsBwd:
.text._Z25selective_scan_bwd_kernelI32Selective_Scan_bwd_kernel_traitsILi32ELi16ELb0ELb1ELb0ELb0ELb1EfN3c107complexIfEEEEv12SSMParamsBwd:
        /* <DEDUP_REMOVED lines=159> */
[----:B---3--:R-:W-:-:S02]  /*09f0*/  SHF.L.U32 R0, R133, 0x4, RZ ;  /* 0x0000000485007819 */ /* 0x008fc400000006ff */
[----:B------:R-:W-:Y:S02]  /*0a00*/  LOP3.LUT R126, R133, 0x1f, RZ, 0xc0, !PT ;  /* 0x0000001f857e7812 */ /* 0x000fe400078ec0ff */
[----:B------:R-:W-:-:S04]  /*0a10*/  LOP3.LUT R0, R0, 0xfffffe00, RZ, 0xc0, !PT ;  /* 0xfffffe0000007812 */ /* 0x000fc800078ec0ff */
[----:B------:R-:W-:-:S04]  /*0a20*/  LOP3.LUT R127, R0, 0x1f, R133, 0xf8, !PT ;  /* 0x0000001f007f7812 */ /* 0x000fc800078ef885 */
[----:B-1--4-:R-:W-:Y:S02]  /*0a30*/  SHF.R.S32.HI R0, RZ, 0x1f, R127 ;  /* 0x0000001fff007819 */ /* 0x012fe4000001147f */
.L_x_8927:
        /* <DEDUP_REMOVED lines=27> */
[C---:B------:R-:W-:Y:S01]  /*0bf0*/  LOP3.LUT R12, R127.reuse, 0x140, RZ, 0xfc, !PT ;  /* 0x000001407f0c7812 */ /* 0x040fe200078efcff */
[----:B------:R1:W4:Y:S01]  /*0c00*/  @!P2 LDG.E R20, [R2.64+0x80] ;  /* 0x000080200214a981 */ /* 0x000322000c1e1900 */
[----:B------:R-:W-:Y:S02]  /*0c10*/  ISETP.GE.AND P5, PT, R6, UR39, PT ;  /* 0x0000002706007c0c */ /* 0x000fe4000bfa6270 */
[C---:B------:R-:W-:Y:S02]  /*0c20*/  LOP3.LUT R13, R127.reuse, 0x160, RZ, 0xfc, !PT ;  /* 0x000001607f0d7812 */ /* 0x040fe400078efcff */
[C---:B------:R-:W-:Y:S02]  /*0c30*/  LOP3.LUT R14, R127.reuse, 0x180, RZ, 0xfc, !PT ;  /* 0x000001807f0e7812 */ /* 0x040fe400078efcff */
[C---:B------:R-:W-:Y:S02]  /*0c40*/  LOP3.LUT R15, R127.reuse, 0x1a0, RZ, 0xfc, !PT ;  /* 0x000001a07f0f7812 */ /* 0x040fe400078efcff */
[----:B------:R-:W-:Y:S01]  /*0c50*/  LOP3.LUT R16, R127, 0x1c0, RZ, 0xfc, !PT ;  /* 0x000001c07f107812 */ /* 0x000fe200078efcff */
[----:B------:R1:W5:Y:S01]  /*0c60*/  @!P6 LDG.E R24, [R2.64+0x280] ;  /* 0x000280200218e981 */ /* 0x000362000c1e1900 */
        /* <DEDUP_REMOVED lines=9> */
[----:B------:R-:W-:Y:S02]  /*0d00*/  ISETP.GE.AND P2, PT, R10, UR39, PT ;  /* 0x000000270a007c0c */ /* 0x000fe4000bf46270 */
[----:B------:R-:W-:Y:S01]  /*0d10*/  IADD3 R35, R132, 0x20, RZ ;  /* 0x0000002084237810 */ /* 0x000fe20007ffe0ff */
[----:B------:R1:W2:Y:S01]  /*0d20*/  @!P3 LDG.E R5, [R2.64+0x100] ;  /* 0x000100200205b981 */ /* 0x0002a2000c1e1900 */
[----:B------:R-:W-:-:S02]  /*0d30*/  ISETP.GE.AND P6, PT, R11, UR39, PT ;  /* 0x000000270b007c0c */ /* 0x000fc4000bfc6270 */
[----:B------:R-:W-:Y:S01]  /*0d40*/  IADD3 R37, R132, 0x40, RZ ;  /* 0x0000004084257810 */ /* 0x000fe20007ffe0ff */
[----:B------:R1:W5:Y:S01]  /*0d50*/  @!P4 LDG.E R22, [R2.64+0x180] ;  /* 0x000180200216c981 */ /* 0x000362000c1e1900 */
[----:B------:R-:W-:Y:S02]  /*0d60*/  ISETP.GE.AND P5, PT, R12, UR39, PT ;  /* 0x000000270c007c0c */ /* 0x000fe4000bfa6270 */
[C---:B------:R-:W-:Y:S01]  /*0d70*/  IADD3 R39, R132.reuse, 0x60, RZ ;  /* 0x0000006084277810 */ /* 0x040fe20007ffe0ff */
[----:B------:R1:W5:Y:S01]  /*0d80*/  @!P0 LDG.E R23, [R2.64+0x300] ;  /* 0x0003002002178981 */ /* 0x000362000c1e1900 */
[----:B------:R-:W-:Y:S02]  /*0d90*/  ISETP.GE.AND P3, PT, R13, UR39, PT ;  /* 0x000000270d007c0c */ /* 0x000fe4000bf66270 */
[----:B------:R-:W-:Y:S01]  /*0da0*/  LEA.HI.SX32 R168, R132, R132, 0x1b ;  /* 0x0000008484a87211 */ /* 0x000fe200078fdaff */
[----:B------:R1:W5:Y:S01]  /*0db0*/  @!P1 LDG.E R25, [R2.64+0x380] ;  /* 0x0003802002199981 */ /* 0x000362000c1e1900 */
[----:B------:R-:W-:-:S02]  /*0dc0*/  ISETP.GE.AND P4, PT, R14, UR39, PT ;  /* 0x000000270e007c0c */ /* 0x000fc4000bf86270 */
[C---:B------:R-:W-:Y:S01]  /*0dd0*/  IADD3 R41, R132.reuse, 0x80, RZ ;  /* 0x0000008084297810 */ /* 0x040fe20007ffe0ff */
        /* <DEDUP_REMOVED lines=8> */
[C---:B------:R-:W-:Y:S01]  /*0e60*/  IADD3 R123, R132.reuse, 0x140, RZ ;  /* 0x00000140847b7810 */ /* 0x040fe20007ffe0ff */
[----:B------:R1:W5:Y:S01]  /*0e70*/  @!P3 LDG.E R29, [R2.64+0x580] ;  /* 0x00058020021db981 */ /* 0x000362000c1e1900 */
[C---:B------:R-:W-:Y:S02]  /*0e80*/  IADD3 R121, R132.reuse, 0x180, RZ ;  /* 0x0000018084797810 */ /* 0x040fe40007ffe0ff */
[C---:B------:R-:W-:Y:S01]  /*0e90*/  IADD3 R119, R132.reuse, 0x1c0, RZ ;  /* 0x000001c084777810 */ /* 0x040fe20007ffe0ff */
[----:B------:R1:W5:Y:S01]  /*0ea0*/  @!P4 LDG.E R30, [R2.64+0x600] ;  /* 0x00060020021ec981 */ /* 0x000362000c1e1900 */
[----:B------:R-:W-:Y:S02]  /*0eb0*/  SHF.L.U32 R117, R132, 0x4, RZ ;  /* 0x0000000484757819 */ /* 0x000fe400000006ff */
[----:B------:R-:W-:Y:S01]  /*0ec0*/  SHF.L.U32 R36, R127, 0x2, RZ ;  /* 0x000000027f247819 */ /* 0x000fe200000006ff */
[----:B------:R1:W5:Y:S01]  /*0ed0*/  @!P0 LDG.E R31, [R2.64+0x680] ;  /* 0x00068020021f8981 */ /* 0x000362000c1e1900 */
[----:B------:R-:W-:Y:S01]  /*0ee0*/  HFMA2.MMA R45, -RZ, RZ, 0, 0 ;  /* 0x00000000ff2d7435 */ /* 0x000fe200000001ff */
[----:B------:R-:W-:-:S02]  /*0ef0*/  ULDC.64 UR8, c[0x0][0x1f0] ;  /* 0x00007c0000087ab9 */ /* 0x000fc40000000a00 */
[----:B------:R1:W5:Y:S01]  /*0f00*/  @!P1 LDG.E R32, [R2.64+0x700] ;  /* 0x0007002002209981 */ /* 0x000362000c1e1900 */
[----:B------:R-:W-:Y:S02]  /*0f10*/  ULDC.64 UR36, c[0x0][0x200] ;  /* 0x0000800000247ab9 */ /* 0x000fe40000000a00 */
[----:B------:R-:W-:Y:S01]  /*0f20*/  ULDC.64 UR34, c[0x0][0x1f8] ;  /* 0x00007e0000227ab9 */ /* 0x000fe20000000a00 */
[----:B------:R1:W5:Y:S01]  /*0f30*/  @!P2 LDG.E R33, [R2.64+0x780] ;  /* 0x000780200221a981 */ /* 0x000362000c1e1900 */
[-C--:B------:R-:W-:Y:S02]  /*0f40*/  LEA.HI.SX32 R167, R35, R132.reuse, 0x1b ;  /* 0x0000008423a77211 */ /* 0x080fe400078fdaff */
[-C--:B------:R-:W-:Y:S02]  /*0f50*/  LEA.HI.SX32 R166, R37, R132.reuse, 0x1b ;  /* 0x0000008425a67211 */ /* 0x080fe400078fdaff */
[----:B------:R-:W-:Y:S02]  /*0f60*/  LEA.HI.SX32 R165, R39, R132, 0x1b ;  /* 0x0000008427a57211 */ /* 0x000fe400078fdaff */
[----:B------:R-:W-:-:S02]  /*0f70*/  IADD3 R35, R132, 0xe0, RZ ;  /* 0x000000e084237810 */ /* 0x000fc40007ffe0ff */
[C---:B-1----:R-:W-:Y:S02]  /*0f80*/  IADD3 R3, R132.reuse, 0xc0, RZ ;  /* 0x000000c084037810 */ /* 0x042fe40007ffe0ff */
[-C--:B------:R-:W-:Y:S02]  /*0f90*/  LEA.HI.SX32 R164, R41, R132.reuse, 0x1b ;  /* 0x0000008429a47211 */ /* 0x080fe400078fdaff */
[-C--:B------:R-:W-:Y:S02]  /*0fa0*/  LEA.HI.SX32 R162, R43, R132.reuse, 0x1b ;  /* 0x000000842ba27211 */ /* 0x080fe400078fdaff */
[C---:B------:R-:W-:Y:S02]  /*0fb0*/  IADD3 R37, R132.reuse, 0x120, RZ ;  /* 0x0000012084257810 */ /* 0x040fe40007ffe0ff */
[----:B------:R-:W-:Y:S02]  /*0fc0*/  LEA.HI.SX32 R160, R3, R132, 0x1b ;  /* 0x0000008403a07211 */ /* 0x000fe400078fdaff */
[----:B------:R-:W-:-:S02]  /*0fd0*/  IADD3 R3, R132, 0x160, RZ ;  /* 0x0000016084037810 */ /* 0x000fc40007ffe0ff */
[-C--:B------:R-:W-:Y:S02]  /*0fe0*/  LEA.HI.SX32 R158, R35, R132.reuse, 0x1b ;  /* 0x00000084239e7211 */ /* 0x080fe400078fdaff */
[-C--:B------:R-:W-:Y:S02]  /*0ff0*/  LEA.HI.SX32 R125, R125, R132.reuse, 0x1b ;  /* 0x000000847d7d7211 */ /* 0x080fe400078fdaff */
[-C--:B------:R-:W-:Y:S02]  /*1000*/  LEA.HI.SX32 R124, R37, R132.reuse, 0x1b ;  /* 0x00000084257c7211 */ /* 0x080fe400078fdaff */
[-C--:B------:R-:W-:Y:S02]  /*1010*/  LEA.HI.SX32 R123, R123, R132.reuse, 0x1b ;  /* 0x000000847b7b7211 */ /* 0x080fe400078fdaff */
[----:B------:R-:W-:Y:S02]  /*1020*/  LEA.HI.SX32 R122, R3, R132, 0x1b ;  /* 0x00000084037a7211 */ /* 0x000fe400078fdaff */
[----:B------:R-:W-:-:S02]  /*1030*/  IADD3 R3, R132, 0x1e0, RZ ;  /* 0x000001e084037810 */ /* 0x000fc40007ffe0ff */
[-C--:B------:R-:W-:Y:S02]  /*1040*/  LEA.HI.SX32 R121, R121, R132.reuse, 0x1b ;  /* 0x0000008479797211 */ /* 0x080fe400078fdaff */
[-C--:B------:R-:W-:Y:S02]  /*1050*/  LEA.HI.SX32 R119, R119, R132.reuse, 0x1b ;  /* 0x0000008477777211 */ /* 0x080fe400078fdaff */
[----:B------:R-:W-:Y:S02]  /*1060*/  LEA.HI.SX32 R118, R3, R132, 0x1b ;  /* 0x0000008403767211 */ /* 0x000fe400078fdaff */
[----:B------:R-:W-:Y:S02]  /*1070*/  LEA.HI.SX32 R117, R117, R117, 0x1b ;  /* 0x0000007575757211 */ /* 0x000fe400078fdaff */
        /* <DEDUP_REMOVED lines=12> */
[----:B--2---:R1:W-:Y:S04]  /*1140*/  STS [R166.X4+0x100], R5 ;  /* 0x00010005a6007388 */ /* 0x0043e80000004800 */
[----:B-----5:R-:W-:Y:S04]  /*1150*/  STS [R165.X4+0x180], R22 ;  /* 0x00018016a5007388 */ /* 0x020fe80000004800 */
[----:B------:R2:W-:Y:S01]  /*1160*/  STS [R164.X4+0x200], R21 ;  /* 0x00020015a4007388 */ /* 0x0005e20000004800 */
[----:B-1----:R-:W-:-:S03]  /*1170*/  IADD3 R5, R132, 0x1a0, RZ ;  /* 0x000001a084057810 */ /* 0x002fc60007ffe0ff */
[----:B------:R-:W-:Y:S01]  /*1180*/  STS [R162.X4+0x280], R24 ;  /* 0x00028018a2007388 */ /* 0x000fe20000004800 */
[----:B------:R-:W-:-:S03]  /*1190*/  LEA.HI.SX32 R120, R5, R132, 0x1b ;  /* 0x0000008405787211 */ /* 0x000fc600078fdaff */
        /* <DEDUP_REMOVED lines=63> */
[C---:B-1----:R-:W-:Y:S02]  /*1590*/  LEA R2, P0, R127.reuse, UR20, 0x2 ;  /* 0x000000147f027c11 */ /* 0x042fe4000f8010ff */
        /* <DEDUP_REMOVED lines=134> */
[----:B------:R-:W-:Y:S01]  /*1e00*/  CS2R R58, SRZ ;  /* 0x00000000003a7805 */ /* 0x000fe2000001ff00 */
[----:B------:R-:W-:-:S02]  /*1e10*/  @!P0 LEA.HI.X R39, R34, c[0x0][0x26c], R35, 0x2, P1 ;  /* 0x00009b0022278a11 */ /* 0x000fc400008f1423 */
[----:B------:R-:W-:Y:S01]  /*1e20*/  MOV R62, RZ ;  /* 0x000000ff003e7202 */ /* 0x000fe20000000f00 */
[----:B------:R-:W-:Y:S01]  /*1e30*/  HFMA2.MMA R61, -RZ, RZ, 0, 0 ;  /* 0x00000000ff3d7435 */ /* 0x000fe200000001ff */
        /* <DEDUP_REMOVED lines=8> */
[----:B------:R-:W-:-:S02]  /*1ec0*/  ISETP.GE.AND P4, PT, R0, UR39, PT ;  /* 0x0000002700007c0c */ /* 0x000fc4000bf86270 */
[----:B------:R-:W-:Y:S01]  /*1ed0*/  ISETP.GE.AND P5, PT, R7, UR39, PT ;  /* 0x0000002707007c0c */ /* 0x000fe2000bfa6270 */
[----:B------:R-:W-:Y:S01]  /*1ee0*/  HFMA2.MMA R44, -RZ, RZ, 0, 0 ;  /* 0x00000000ff2c7435 */ /* 0x000fe200000001ff */
[----:B------:R-:W-:Y:S01]  /*1ef0*/  ISETP.GE.AND P6, PT, R8, UR39, PT ;  /* 0x0000002708007c0c */ /* 0x000fe2000bfc6270 */
[----:B------:R-:W-:Y:S01]  /*1f00*/  ULDC.64 UR34, c[0x0][0x2e8] ;  /* 0x0000ba0000227ab9 */ /* 0x000fe20000000a00 */
        /* <DEDUP_REMOVED lines=37> */
[----:B-1----:R-:W-:Y:S01]  /*2160*/  HFMA2.MMA R45, -RZ, RZ, 0, 0 ;  /* 0x00000000ff2d7435 */ /* 0x002fe200000001ff */
[----:B------:R-:W-:Y:S01]  /*2170*/  MOV R42, RZ ;  /* 0x000000ff002a7202 */ /* 0x000fe20000000f00 */
[----:B------:R-:W3:Y:S04]  /*2180*/  @!P3 LDG.E R41, [R36.64+-0x780] ;  /* 0xfff880202429b981 */ /* 0x000ee8000c1e1900 */
[----:B------:R-:W4:Y:S04]  /*2190*/  @!P4 LDG.E R44, [R36.64+-0x680] ;  /* 0xfff98020242cc981 */ /* 0x000f28000c1e1900 */
[----:B------:R0:W5:Y:S04]  /*21a0*/  @!P0 LDG.E R43, [R38.64] ;  /* 0x00000020262b8981 */ /* 0x000168000c1e1900 */
[----:B------:R-:W2:Y:S01]  /*21b0*/  @!P1 LDG.E R47, [R36.64+-0x480] ;  /* 0xfffb8020242f9981 */ /* 0x000ea2000c1e1900 */
[----:B------:R-:W-:-:S03]  /*21c0*/  ISETP.GE.AND P1, PT, R10, UR39, PT ;  /* 0x000000270a007c0c */ /* 0x000fc6000bf26270 */
[----:B------:R-:W2:Y:S04]  /*21d0*/  @!P2 LDG.E R42, [R36.64+-0x600] ;  /* 0xfffa0020242aa981 */ /* 0x000ea8000c1e1900 */
[----:B------:R-:W4:Y:S04]  /*21e0*/  @!P5 LDG.E R46, [R36.64+-0x580] ;  /* 0xfffa8020242ed981 */ /* 0x000f28000c1e1900 */
[----:B------:R-:W4:Y:S04]  /*21f0*/  @!P6 LDG.E R45, [R36.64+-0x500] ;  /* 0xfffb0020242de981 */ /* 0x000f28000c1e1900 */
[----:B------:R-:W4:Y:S01]  /*2200*/  @!P1 LDG.E R48, [R36.64+-0x400] ;  /* 0xfffc002024309981 */ /* 0x000f22000c1e1900 */
[----:B------:R-:W-:-:S02]  /*2210*/  ISETP.GE.AND P1, PT, R11, UR39, PT ;  /* 0x000000270b007c0c */ /* 0x000fc4000bf26270 */
[----:B------:R-:W-:Y:S02]  /*2220*/  ISETP.GE.AND P2, PT, R13, UR39, PT ;  /* 0x000000270d007c0c */ /* 0x000fe4000bf46270 */
[----:B------:R-:W-:Y:S02]  /*2230*/  ISETP.GE.AND P3, PT, R14, UR39, PT ;  /* 0x000000270e007c0c */ /* 0x000fe4000bf66270 */
[----:B------:R-:W-:Y:S02]  /*2240*/  ISETP.GE.AND P4, PT, R15, UR39, PT ;  /* 0x000000270f007c0c */ /* 0x000fe4000bf86270 */
[----:B------:R-:W-:-:S05]  /*2250*/  ISETP.GE.AND P5, PT, R16, UR39, PT ;  /* 0x0000002710007c0c */ /* 0x000fca000bfa6270 */
[----:B------:R-:W4:Y:S01]  /*2260*/  @!P1 LDG.E R49, [R36.64+-0x380] ;  /* 0xfffc802024319981 */ /* 0x000f22000c1e1900 */
[----:B------:R-:W-:Y:S02]  /*2270*/  ISETP.GE.AND P1, PT, R12, UR39, PT ;  /* 0x000000270c007c0c */ /* 0x000fe4000bf26270 */
[----:B------:R-:W-:Y:S01]  /*2280*/  ISETP.GE.AND P6, PT, R17, UR39, PT ;  /* 0x0000002711007c0c */ /* 0x000fe2000bfc6270 */
[----:B0-----:R-:W-:Y:S01]  /*2290*/  CS2R R38, SRZ ;  /* 0x0000000000267805 */ /* 0x001fe2000001ff00 */
[----:B------:R-:W4:Y:S04]  /*22a0*/  @!P3 LDG.E R52, [R36.64+-0x200] ;  /* 0xfffe00202434b981 */ /* 0x000f28000c1e1900 */
[----:B------:R-:W4:Y:S04]  /*22b0*/  @!P4 LDG.E R53, [R36.64+-0x180] ;  /* 0xfffe80202435c981 */ /* 0x000f28000c1e1900 */
[----:B------:R-:W4:Y:S04]  /*22c0*/  @!P2 LDG.E R39, [R36.64+-0x280] ;  /* 0xfffd80202427a981 */ /* 0x000f28000c1e1900 */
[----:B------:R-:W4:Y:S04]  /*22d0*/  @!P1 LDG.E R38, [R36.64+-0x300] ;  /* 0xfffd002024269981 */ /* 0x000f28000c1e1900 */
[----:B------:R-:W4:Y:S04]  /*22e0*/  @!P5 LDG.E R54, [R36.64+-0x100] ;  /* 0xffff00202436d981 */ /* 0x000f28000c1e1900 */
[----:B------:R-:W4:Y:S01]  /*22f0*/  @!P6 LDG.E R55, [R36.64+-0x80] ;  /* 0xffff80202437e981 */ /* 0x000f22000c1e1900 */
[----:B------:R-:W-:-:S02]  /*2300*/  P2R R60, PR, RZ, 0x2 ;  /* 0x00000002ff3c7803 */ /* 0x000fc40000000000 */
[----:B------:R-:W-:Y:S02]  /*2310*/  ISETP.GE.AND P1, PT, R19, UR39, PT ;  /* 0x0000002713007c0c */ /* 0x000fe4000bf26270 */
[----:B------:R-:W-:Y:S01]  /*2320*/  MOV R65, RZ ;  /* 0x000000ff00417202 */ /* 0x000fe20000000f00 */
[----:B-----5:R-:W-:Y:S04]  /*2330*/  STS [R168.X4], R43 ;  /* 0x0000002ba8007388 */ /* 0x020fe80000004800 */
[----:B---3--:R-:W-:Y:S04]  /*2340*/  STS [R167.X4+0x80], R41 ;  /* 0x00008029a7007388 */ /* 0x008fe80000004800 */
[----:B--2---:R-:W-:Y:S04]  /*2350*/  STS [R166.X4+0x100], R40 ;  /* 0x00010028a6007388 */ /* 0x004fe80000004800 */
        /* <DEDUP_REMOVED lines=21> */
[----:B------:R-:W2:Y:S04]  /*24b0*/  LDS R44, [R117.X4+0x1c] ;  /* 0x00001c00752c7984 */ /* 0x000ea80000004800 */
[----:B------:R-:W1:Y:S04]  /*24c0*/  LDS R43, [R117.X4+0x20] ;  /* 0x00002000752b7984 */ /* 0x000e680000004800 */
        /* <DEDUP_REMOVED lines=55> */
[----:B------:R-:W-:Y:S01]  /*2840*/  MUFU.RCP R54, R54 ;  /* 0x0000003600367308 */ /* 0x000fe20000001000 */
[----:B------:R-:W-:Y:S02]  /*2850*/  FMUL.FTZ R73, R43, -1.4426950216293334961 ;  /* 0xbfb8aa3b2b497820 */ /* 0x000fe40000410000 */
[----:B------:R-:W-:Y:S02]  /*2860*/  FMUL.FTZ R74, R42, -1.4426950216293334961 ;  /* 0xbfb8aa3b2a4a7820 */ /* 0x000fe40000410000 */
[----:B-1----:R-:W-:-:S03]  /*2870*/  FADD.FTZ R3, R3, 1 ;  /* 0x3f80000003037421 */ /* 0x002fc60000010000 */
[----:B------:R0:W-:Y:S01]  /*2880*/  MUFU.EX2 R71, R70 ;  /* 0x0000004600477308 */ /* 0x0001e20000000800 */
[----:B------:R-:W-:Y:S02]  /*2890*/  FMUL.FTZ R76, R37, -1.4426950216293334961 ;  /* 0xbfb8aa3b254c7820 */ /* 0x000fe40000410000 */
[----:B---3--:R-:W-:Y:S02]  /*28a0*/  FADD.FTZ R64, R64, 1 ;  /* 0x3f80000040407421 */ /* 0x008fe40000010000 */
[----:B0-----:R-:W-:-:S03]  /*28b0*/  FMUL.FTZ R70, R39, -1.4426950216293334961 ;  /* 0xbfb8aa3b27467820 */ /* 0x001fc60000410000 */
[----:B------:R-:W0:Y:S01]  /*28c0*/  MUFU.RCP R60, R60 ;  /* 0x0000003c003c7308 */ /* 0x000e220000001000 */
[----:B----4-:R-:W-:Y:S02]  /*28d0*/  FADD.FTZ R2, R2, 1 ;  /* 0x3f80000002027421 */ /* 0x010fe40000010000 */
[----:B------:R-:W-:-:S05]  /*28e0*/  FMUL.FTZ R77, R38, -1.4426950216293334961 ;  /* 0xbfb8aa3b264d7820 */ /* 0x000fca0000410000 */
[----:B------:R-:W-:Y:S08]  /*28f0*/  MUFU.EX2 R78, R70 ;  /* 0x00000046004e7308 */ /* 0x000ff00000000800 */
[----:B------:R-:W-:Y:S08]  /*2900*/  MUFU.RCP R63, R63 ;  /* 0x0000003f003f7308 */ /* 0x000ff00000001000 */
[----:B------:R1:W-:Y:S08]  /*2910*/  MUFU.RCP R70, R3 ;  /* 0x0000000300467308 */ /* 0x0003f00000001000 */
[----:B------:R-:W2:Y:S01]  /*2920*/  MUFU.EX2 R73, R73 ;  /* 0x0000004900497308 */ /* 0x000ea20000000800 */
[----:B-1----:R-:W-:-:S07]  /*2930*/  FADD.FTZ R3, -R55, 1 ;  /* 0x3f80000037037421 */ /* 0x002fce0000010100 */
[----:B------:R-:W-:Y:S08]  /*2940*/  MUFU.EX2 R74, R74 ;  /* 0x0000004a004a7308 */ /* 0x000ff00000000800 */
[----:B------:R-:W-:Y:S08]  /*2950*/  MUFU.EX2 R76, R76 ;  /* 0x0000004c004c7308 */ /* 0x000ff00000000800 */
[----:B------:R-:W1:Y:S01]  /*2960*/  MUFU.RCP R64, R64 ;  /* 0x0000004000407308 */ /* 0x000e620000001000 */
[----:B------:R-:W-:-:S07]  /*2970*/  FMUL.FTZ R79, R40, -1.4426950216293334961 ;  /* 0xbfb8aa3b284f7820 */ /* 0x000fce0000410000 */
[----:B------:R-:W3:Y:S01]  /*2980*/  MUFU.EX2 R77, R77 ;  /* 0x0000004d004d7308 */ /* 0x000ee20000000800 */
        /* <DEDUP_REMOVED lines=18> */
[----:B------:R-:W5:Y:S04]  /*2ab0*/  LDS R52, [R117.X4] ;  /* 0x0000000075347984 */ /* 0x000f680000004800 */
[----:B------:R-:W5:Y:S04]  /*2ac0*/  LDS R53, [R117.X4+0x4] ;  /* 0x0000040075357984 */ /* 0x000f680000004800 */
[----:B------:R-:W5:Y:S04]  /*2ad0*/  LDS R56, [R117.X4+0x8] ;  /* 0x0000080075387984 */ /* 0x000f680000004800 */
[----:B------:R-:W-:Y:S04]  /*2ae0*/  LDS R57, [R117.X4+0xc] ;  /* 0x00000c0075397984 */ /* 0x000fe80000004800 */
[----:B------:R-:W5:Y:S01]  /*2af0*/  LDS R58, [R117.X4+0x10] ;  /* 0x00001000753a7984 */ /* 0x000f620000004800 */
[----:B----4-:R4:W-:Y:S01]  /*2b00*/  MUFU.RCP R65, R2 ;  /* 0x0000000200417308 */ /* 0x0109e20000001000 */
[----:B------:R-:W-:-:S02]  /*2b10*/  FFMA.FTZ R5, R50, R3, 1 ;  /* 0x3f80000032057423 */ /* 0x000fc40000010003 */
[----:B------:R-:W5:Y:S01]  /*2b20*/  LDS R59, [R117.X4+0x14] ;  /* 0x00001400753b7984 */ /* 0x000f620000004800 */
[----:B0-----:R-:W-:Y:S02]  /*2b30*/  FADD.FTZ R66, -R60, 1 ;  /* 0x3f8000003c427421 */ /* 0x001fe40000010100 */
[----:B--2---:R-:W-:Y:S01]  /*2b40*/  FADD.FTZ R72, R73, 1 ;  /* 0x3f80000049487421 */ /* 0x004fe20000010000 */
[----:B------:R-:W0:Y:S01]  /*2b50*/  LDS R61, [R117.X4+0x18] ;  /* 0x00001800753d7984 */ /* 0x000e220000004800 */
[----:B----4-:R-:W-:-:S03]  /*2b60*/  FADD.FTZ R2, -R54, 1 ;  /* 0x3f80000036027421 */ /* 0x010fc60000010100 */
[----:B------:R-:W2:Y:S01]  /*2b70*/  LDS R62, [R117.X4+0x1c] ;  /* 0x00001c00753e7984 */ /* 0x000ea20000004800 */
[----:B------:R-:W-:Y:S01]  /*2b80*/  FFMA.FTZ R2, R51, R2, 1 ;  /* 0x3f80000033027423 */ /* 0x000fe20000010002 */
[----:B------:R-:W4:Y:S01]  /*2b90*/  MUFU.EX2 R79, R79 ;  /* 0x0000004f004f7308 */ /* 0x000f220000000800 */
[----:B-1----:R-:W-:Y:S01]  /*2ba0*/  FADD.FTZ R68, -R64, 1 ;  /* 0x3f80000040447421 */ /* 0x002fe20000010100 */
[----:B------:R-:W-:Y:S01]  /*2bb0*/  LDS R69, [R117.X4+0x28] ;  /* 0x0000280075457984 */ /* 0x000fe20000004800 */
[----:B------:R-:W-:Y:S02]  /*2bc0*/  FMUL.FTZ R75, R36, -1.4426950216293334961 ;  /* 0xbfb8aa3b244b7820 */ /* 0x000fe40000410000 */
[----:B---3--:R-:W-:Y:S01]  /*2bd0*/  FADD.FTZ R81, R77, 1 ;  /* 0x3f8000004d517421 */ /* 0x008fe20000010000 */
[----:B------:R-:W-:Y:S01]  /*2be0*/  LDS R67, [R117.X4+0x20] ;  /* 0x0000200075437984 */ /* 0x000fe20000004800 */
[----:B-----5:R-:W-:Y:S02]  /*2bf0*/  FMUL.FTZ R3, R35, R52 ;  /* 0x0000003423037220 */ /* 0x020fe40000410000 */
[----:B------:R-:W-:-:S02]  /*2c00*/  FMUL.FTZ R4, R34, R53 ;  /* 0x0000003522047220 */ /* 0x000fc40000410000 */
[----:B------:R-:W-:Y:S02]  /*2c10*/  FMUL.FTZ R3, R54, R3 ;  /* 0x0000000336037220 */ /* 0x000fe40000410000 */
[----:B------:R-:W-:Y:S02]  /*2c20*/  FMUL.FTZ R4, R55, R4 ;  /* 0x0000000437047220 */ /* 0x000fe40000410000 */
[----:B------:R-:W-:Y:S02]  /*2c30*/  FMUL.FTZ R2, R3, R2 ;  /* 0x0000000203027220 */ /* 0x000fe40000410000 */
[----:B------:R-:W-:Y:S02]  /*2c40*/  FADD.FTZ R3, -R63, 1 ;  /* 0x3f8000003f037421 */ /* 0x000fe40000010100 */
[----:B------:R-:W-:Y:S02]  /*2c50*/  FADD.FTZ R73, R74, 1 ;  /* 0x3f8000004a497421 */ /* 0x000fe40000010000 */
[----:B------:R-:W-:-:S02]  /*2c60*/  FMUL.FTZ R4, R4, R5 ;  /* 0x0000000504047220 */ /* 0x000fc40000410000 */
[----:B------:R-:W-:Y:S02]  /*2c70*/  FADD.FTZ R74, R76, 1 ;  /* 0x3f8000004c4a7421 */ /* 0x000fe40000010000 */
[----:B------:R-:W-:Y:S02]  /*2c80*/  FFMA.FTZ R5, R48, R3, 1 ;  /* 0x3f80000030057423 */ /* 0x000fe40000010003 */
[----:B------:R-:W-:Y:S02]  /*2c90*/  FFMA.FTZ R76, R49, R66, 1 ;  /* 0x3f800000314c7423 */ /* 0x000fe40000010042 */
[----:B------:R-:W-:Y:S01]  /*2ca0*/  FMUL.FTZ R3, R33, R56 ;  /* 0x0000003821037220 */ /* 0x000fe20000410000 */
[----:B------:R-:W1:Y:S01]  /*2cb0*/  LDS R66, [R117.X4+0x24] ;  /* 0x0000240075427984 */ /* 0x000e620000004800 */
[----:B------:R3:W-:Y:S01]  /*2cc0*/  MUFU.EX2 R135, R80 ;  /* 0x0000005000877308 */ /* 0x0007e20000000800 */
[----:B------:R-:W-:Y:S02]  /*2cd0*/  FFMA.FTZ R128, R47, R68, 1 ;  /* 0x3f8000002f807423 */ /* 0x000fe40000010044 */
[----:B------:R-:W-:Y:S01]  /*2ce0*/  FMUL.FTZ R3, R60, R3 ;  /* 0x000000033c037220 */ /* 0x000fe20000410000 */
[----:B------:R-:W5:Y:S01]  /*2cf0*/  LDS R68, [R117.X4+0x2c] ;  /* 0x00002c0075447984 */ /* 0x000f620000004800 */
[----:B------:R-:W-:-:S02]  /*2d00*/  FMUL.FTZ R77, R31, R58 ;  /* 0x0000003a1f4d7220 */ /* 0x000fc40000410000 */
[----:B---3--:R-:W-:Y:S02]  /*2d10*/  FADD.FTZ R80, R78, 1 ;  /* 0x3f8000004e507421 */ /* 0x008fe40000010000 */
[----:B------:R-:W-:Y:S01]  /*2d20*/  FMUL.FTZ R78, R32, R57 ;  /* 0x00000039204e7220 */ /* 0x000fe20000410000 */
[----:B------:R-:W3:Y:S01]  /*2d30*/  MUFU.EX2 R75, R75 ;  /* 0x0000004b004b7308 */ /* 0x000ee20000000800 */
[----:B------:R-:W-:Y:S02]  /*2d40*/  FMUL.FTZ R82, R3, R76 ;  /* 0x0000004c03527220 */ /* 0x000fe40000410000 */
[----:B------:R-:W-:Y:S02]  /*2d50*/  FADD.FTZ R71, R71, 1 ;  /* 0x3f80000047477421 */ /* 0x000fe40000010000 */
[----:B------:R-:W-:Y:S02]  /*2d60*/  FMUL.FTZ R78, R63, R78 ;  /* 0x0000004e3f4e7220 */ /* 0x000fe40000410000 */
[----:B------:R-:W-:-:S02]  /*2d70*/  FMUL.FTZ R77, R64, R77 ;  /* 0x0000004d404d7220 */ /* 0x000fc40000410000 */
[----:B------:R-:W-:Y:S01]  /*2d80*/  FADD.FTZ R76, -R70, 1 ;  /* 0x3f800000464c7421 */ /* 0x000fe20000010100 */
[----:B------:R-:W0:Y:S01]  /*2d90*/  MUFU.RCP R71, R71 ;  /* 0x0000004700477308 */ /* 0x000e220000001000 */
[----:B------:R-:W-:Y:S02]  /*2da0*/  FMUL.FTZ R84, R78, R5 ;  /* 0x000000054e547220 */ /* 0x000fe40000410000 */
[----:B------:R-:W-:Y:S01]  /*2db0*/  FMUL.FTZ R128, R77, R128 ;  /* 0x000000804d807220 */ /* 0x000fe20000410000 */
[----:B------:R-:W-:Y:S01]  /*2dc0*/  LDS R78, [R117.X4+0x34] ;  /* 0x00003400754e7984 */ /* 0x000fe20000004800 */
[----:B----4-:R-:W-:Y:S02]  /*2dd0*/  FADD.FTZ R129, R79, 1 ;  /* 0x3f8000004f817421 */ /* 0x010fe40000010000 */
[----:B------:R-:W-:Y:S01]  /*2de0*/  FFMA.FTZ R134, R45, R76, 1 ;  /* 0x3f8000002d867423 */ /* 0x000fe2000001004c */
[----:B------:R-:W4:Y:S04]  /*2df0*/  LDS R79, [R117.X4+0x30] ;  /* 0x00003000754f7984 */ /* 0x000f280000004800 */
[----:B------:R-:W1:Y:S04]  /*2e00*/  LDS R77, [R117.X4+0x38] ;  /* 0x00003800754d7984 */ /* 0x000e680000004800 */
[----:B------:R-:W1:Y:S01]  /*2e10*/  LDS R76, [R117.X4+0x3c] ;  /* 0x00003c00754c7984 */ /* 0x000e620000004800 */
[----:B------:R-:W2:Y:S01]  /*2e20*/  MUFU.RCP R74, R74 ;  /* 0x0000004a004a7308 */ /* 0x000ea20000001000 */
[----:B---3--:R-:W-:-:S02]  /*2e30*/  FADD.FTZ R75, R75, 1 ;  /* 0x3f8000004b4b7421 */ /* 0x008fc40000010000 */
[----:B------:R-:W-:Y:S01]  /*2e40*/  FADD.FTZ R135, R135, 1 ;  /* 0x3f80000087877421 */ /* 0x000fe20000010000 */
[----:B------:R-:W-:Y:S06]  /*2e50*/  BAR.SYNC.DEFER_BLOCKING 0x0 ;  /* 0x0000000000007b1d */ /* 0x000fec0000010000 */
[----:B------:R-:W3:Y:S01]  /*2e60*/  MUFU.RCP R73, R73 ;  /* 0x0000004900497308 */ /* 0x000ee20000001000 */
[----:B0-----:R-:W-:Y:S02]  /*2e70*/  FADD.FTZ R5, -R71, 1 ;  /* 0x3f80000047057421 */ /* 0x001fe40000010100 */
[----:B------:R-:W-:-:S02]  /*2e80*/  FADD.FTZ R3, -R65, 1 ;  /* 0x3f80000041037421 */ /* 0x000fc40000010100 */
[----:B------:R-:W-:-:S03]  /*2e90*/  FMUL.FTZ R130, R30, R59 ;  /* 0x0000003b1e827220 */ /* 0x000fc60000410000 */
[----:B------:R-:W0:Y:S01]  /*2ea0*/  MUFU.RCP R75, R75 ;  /* 0x0000004b004b7308 */ /* 0x000e220000001000 */
[----:B------:R-:W-:-:S07]  /*2eb0*/  FFMA.FTZ R83, R44, R5, 1 ;  /* 0x3f8000002c537423 */ /* 0x000fce0000010005 */
[----:B------:R-:W0:Y:S01]  /*2ec0*/  MUFU.RCP R72, R72 ;  /* 0x0000004800487308 */ /* 0x000e220000001000 */
[----:B------:R-:W-:Y:S02]  /*2ed0*/  FFMA.FTZ R3, R46, R3, 1 ;  /* 0x3f8000002e037423 */ /* 0x000fe40000010003 */
[----:B------:R-:W-:Y:S02]  /*2ee0*/  FMUL.FTZ R5, R20, R61 ;  /* 0x0000003d14057220 */ /* 0x000fe40000410000 */
[----:B--2---:R-:W-:-:S03]  /*2ef0*/  FMUL.FTZ R136, R21, R62 ;  /* 0x0000003e15887220 */ /* 0x004fc60000410000 */
[----:B------:R-:W2:Y:S01]  /*2f00*/  MUFU.RCP R80, R80 ;  /* 0x0000005000507308 */ /* 0x000ea20000001000 */
[----:B------:R-:W-:Y:S02]  /*2f10*/  FMUL.FTZ R130, R65, R130 ;  /* 0x0000008241827220 */ /* 0x000fe40000410000 */
[----:B------:R-:W-:-:S05]  /*2f20*/  FADD.FTZ R140, -R74, 1 ;  /* 0x3f8000004a8c7421 */ /* 0x000fca0000010100 */
[----:B------:R5:W0:Y:S01]  /*2f30*/  MUFU.RCP R131, R129 ;  /* 0x0000008100837308 */ /* 0x000a220000001000 */
[----:B------:R-:W-:-:S07]  /*2f40*/  FMUL.FTZ R5, R70, R5 ;  /* 0x0000000546057220 */ /* 0x000fce0000410000 */
[----:B------:R-:W0:Y:S01]  /*2f50*/  MUFU.RCP R152, R135 ;  /* 0x0000008700987308 */ /* 0x000e220000001000 */
[----:B------:R-:W-:Y:S02]  /*2f60*/  FMUL.FTZ R136, R71, R136 ;  /* 0x0000008847887220 */ /* 0x000fe40000410000 */
[----:B------:R-:W-:Y:S02]  /*2f70*/  FMUL.FTZ R130, R130, R3 ;  /* 0x0000000382827220 */ /* 0x000fe40000410000 */
[----:B------:R-:W-:-:S03]  /*2f80*/  FFMA.FTZ R144, R37, R140, 1 ;  /* 0x3f80000025907423 */ /* 0x000fc6000001008c */
[----:B------:R-:W2:Y:S01]  /*2f90*/  MUFU.RCP R81, R81 ;  /* 0x0000005100517308 */ /* 0x000ea20000001000 */
[----:B---3--:R-:W-:Y:S02]  /*2fa0*/  FADD.FTZ R3, -R73, 1 ;  /* 0x3f80000049037421 */ /* 0x008fe40000010100 */
[----:B-1----:R-:W-:Y:S02]  /*2fb0*/  FMUL.FTZ R140, R23, R66 ;  /* 0x00000042178c7220 */ /* 0x002fe40000410000 */
[----:B------:R-:W-:Y:S02]  /*2fc0*/  FMUL.FTZ R134, R5, R134 ;  /* 0x0000008605867220 */ /* 0x000fe40000410000 */
[----:B------:R-:W-:Y:S02]  /*2fd0*/  FMUL.FTZ R136, R136, R83 ;  /* 0x0000005388887220 */ /* 0x000fe40000410000 */
[----:B0-----:R-:W-:Y:S02]  /*2fe0*/  FADD.FTZ R83, -R75, 1 ;  /* 0x3f8000004b537421 */ /* 0x001fe40000010100 */
[----:B------:R-:W-:-:S02]  /*2ff0*/  FFMA.FTZ R5, R42, R3, 1 ;  /* 0x3f8000002a057423 */ /* 0x000fc40000010003 */
[----:B------:R-:W-:Y:S02]  /*3000*/  FMUL.FTZ R142, R24, R69 ;  /* 0x00000045188e7220 */ /* 0x000fe40000410000 */
[----:B------:R-:W-:Y:S02]  /*3010*/  FMUL.FTZ R140, R73, R140 ;  /* 0x0000008c498c7220 */ /* 0x000fe40000410000 */
[----:B------:R-:W-:Y:S02]  /*3020*/  FADD.FTZ R138, -R72, 1 ;  /* 0x3f800000488a7421 */ /* 0x000fe40000010100 */
[----:B------:R-:W-:Y:S02]  /*3030*/  FMUL.FTZ R3, R22, R67 ;  /* 0x0000004316037220 */ /* 0x000fe40000410000 */
[----:B-----5:R-:W-:Y:S02]  /*3040*/  FMUL.FTZ R129, R25, R68 ;  /* 0x0000004419817220 */ /* 0x020fe40000410000 */
[----:B------:R-:W-:-:S02]  /*3050*/  FFMA.FTZ R83, R36, R83, 1 ;  /* 0x3f80000024537423 */ /* 0x000fc40000010053 */
[----:B------:R-:W-:Y:S02]  /*3060*/  FMUL.FTZ R142, R75, R142 ;  /* 0x0000008e4b8e7220 */ /* 0x000fe40000410000 */
[----:B------:R-:W-:Y:S02]  /*3070*/  FMUL.FTZ R140, R140, R5 ;  /* 0x000000058c8c7220 */ /* 0x000fe40000410000 */
[----:B------:R-:W-:Y:S02]  /*3080*/  FFMA.FTZ R138, R43, R138, 1 ;  /* 0x3f8000002b8a7423 */ /* 0x000fe4000001008a */
[----:B------:R-:W-:Y:S02]  /*3090*/  FMUL.FTZ R3, R72, R3 ;  /* 0x0000000348037220 */ /* 0x000fe40000410000 */
[----:B------:R-:W-:Y:S02]  /*30a0*/  FMUL.FTZ R129, R74, R129 ;  /* 0x000000814a817220 */ /* 0x000fe40000410000 */
[----:B--2---:R-:W-:-:S02]  /*30b0*/  FADD.FTZ R146, -R80, 1 ;  /* 0x3f80000050927421 */ /* 0x004fc40000010100 */
        /* <DEDUP_REMOVED lines=9> */
[----:B----4-:R-:W-:Y:S02]  /*3150*/  FMUL.FTZ R146, R26, R79 ;  /* 0x0000004f1a927220 */ /* 0x010fe40000410000 */
        /* <DEDUP_REMOVED lines=51> */
[----:B0-----:R-:W-:Y:S01]  /*3490*/  IADD3 R128, P1, R127, UR25, RZ ;  /* 0x000000197f807c10 */ /* 0x001fe2000ff3e0ff */
[----:B------:R-:W-:-:S02]  /*34a0*/  UIMAD.WIDE.U32 UR8, UR12, UR34, URZ ;  /* 0x000000220c0872a5 */ /* 0x000fc4000f8e003f */
[----:B------:R-:W-:Y:S01]  /*34b0*/  UIMAD UR36, UR12, UR35, UR7 ;  /* 0x000000230c2472a4 */ /* 0x000fe2000f8e0207 */
[----:B------:R-:W-:Y:S01]  /*34c0*/  IADD3.X R129, R156, UR38, RZ, P1, !PT ;  /* 0x000000269c817c10 */ /* 0x000fe20008ffe4ff */
        /* <DEDUP_REMOVED lines=16> */
.L_x_8839:
[----:B------:R-:W-:Y:S05]  /*35d0*/  BSYNC B0 ;  /* 0x0000000000007941 */ /* 0x000fea0003800000 */
.L_x_8838:
        /* <DEDUP_REMOVED lines=154> */
.L_x_8842:
[----:B------:R-:W-:Y:S05]  /*3f80*/  BSYNC B0 ;  /* 0x0000000000007941 */ /* 0x000fea0003800000 */
.L_x_8841:
        /* <DEDUP_REMOVED lines=43> */
.L_x_8840:
        /* <DEDUP_REMOVED lines=71> */
.L_x_8922:
[----:B------:R-:W-:Y:S01]  /*46b0*/  ULDC.64 UR34, c[0x0][0x180] ;  /* 0x0000600000227ab9 */ /* 0x000fe20000000a00 */
[----:B0-----:R-:W-:Y:S01]  /*46c0*/  LOP3.LUT R0, R133, 0x7ffffe0, RZ, 0xc0, !PT ;  /* 0x07ffffe085007812 */ /* 0x001fe200078ec0ff */
        /* <DEDUP_REMOVED lines=9> */
[----:B------:R-:W-:-:S02]  /*4760*/  SHF.L.U32 R5, R0, 0x5, RZ ;  /* 0x0000000500057819 */ /* 0x000fc400000006ff */
[----:B------:R-:W-:Y:S02]  /*4770*/  ULDC.64 UR34, c[0x0][0x220] ;  /* 0x0000880000227ab9 */ /* 0x000fe40000000a00 */
[----:B------:R-:W-:Y:S02]  /*4780*/  UIADD3 UR37, UR37, UR39, URZ ;  /* 0x0000002725257290 */ /* 0x000fe4000fffe03f */
[----:B------:R-:W-:Y:S02]  /*4790*/  ULEA UR34, UP0, UR36, UR34, 0x3 ;  /* 0x0000002224227291 */ /* 0x000fe4000f80183f */
[----:B------:R-:W-:Y:S02]  /*47a0*/  ULDC UR39, c[0x0][0x168] ;  /* 0x00005a0000277ab9 */ /* 0x000fe40000000800 */
[----:B------:R-:W-:Y:S01]  /*47b0*/  UIADD3 UR39, -UR25, UR39, URZ ;  /* 0x0000002719277290 */ /* 0x000fe2000fffe13f */
[----:B------:R-:W-:Y:S01]  /*47c0*/  LOP3.LUT R4, R5, 0xffffffe0, R126, 0xe2, !PT ;  /* 0xffffffe005047812 */ /* 0x000fe200078ee27e */
[----:B------:R-:W-:Y:S01]  /*47d0*/  ULEA.HI.X UR35, UR36, UR35, UR37, 0x3, UP0 ;  /* 0x0000002324237291 */ /* 0x000fe200080f1c25 */
[----:B------:R-:W-:Y:S01]  /*47e0*/  MOV R2, UR34 ;  /* 0x0000002200027c02 */ /* 0x000fe20008000f00 */
[----:B------:R-:W-:Y:S01]  /*47f0*/  USHF.L.U32 UR36, UR39, 0x1, URZ ;  /* 0x0000000127247899 */ /* 0x000fe2000800063f */
[----:B------:R-:W-:-:S03]  /*4800*/  LOP3.LUT R0, R4, 0x20, RZ, 0xfc, !PT ;  /* 0x0000002004007812 */ /* 0x000fc600078efcff */
[----:B------:R-:W-:Y:S01]  /*4810*/  MOV R3, UR35 ;  /* 0x0000002300037c02 */ /* 0x000fe20008000f00 */
[----:B------:R-:W-:Y:S01]  /*4820*/  ULDC.64 UR34, c[0x0][0x1a0] ;  /* 0x0000680000227ab9 */ /* 0x000fe20000000a00 */
[----:B------:R-:W-:Y:S01]  /*4830*/  ISETP.GE.AND P5, PT, R0, UR36, PT ;  /* 0x0000002400007c0c */ /* 0x000fe2000bfa6270 */
[----:B------:R-:W-:Y:S01]  /*4840*/  UIMAD UR34, UR44, UR34, URZ ;  /* 0x000000222c2272a4 */ /* 0x000fe2000f8e023f */
[----:B------:R-:W-:Y:S02]  /*4850*/  LOP3.LUT R0, R4, 0x40, RZ, 0xfc, !PT ;  /* 0x0000004004007812 */ /* 0x000fe400078efcff */
[--C-:B------:R-:W-:Y:S02]  /*4860*/  SHF.R.S32.HI R5, RZ, 0x1f, R4.reuse ;  /* 0x0000001fff057819 */ /* 0x100fe40000011404 */
[----:B------:R-:W-:Y:S01]  /*4870*/  MOV R9, UR7 ;  /* 0x0000000700097c02 */ /* 0x000fe20008000f00 */
[----:B------:R-:W-:Y:S01]  /*4880*/  UIMAD UR34, UR7, UR35, UR34 ;  /* 0x00000023072272a4 */ /* 0x000fe2000f8e0222 */
[----:B------:R-:W-:Y:S01]  /*4890*/  ISETP.GE.AND P4, PT, R0, UR36, PT ;  /* 0x0000002400007c0c */ /* 0x000fe2000bf86270 */
[----:B------:R-:W2:Y:S01]  /*48a0*/  LDG.E.64 R2, [R2.64] ;  /* 0x0000002002027981 */ /* 0x000ea2000c1e1b00 */
[C---:B------:R-:W-:Y:S01]  /*48b0*/  LOP3.LUT R0, R4.reuse, 0x60, RZ, 0xfc, !PT ;  /* 0x0000006004007812 */ /* 0x040fe200078efcff */
[----:B------:R-:W-:Y:S01]  /*48c0*/  IMAD.WIDE.U32 R8, R9, c[0x0][0x1a0], R4 ;  /* 0x0000680009087a25 */ /* 0x000fe200078e0004 */
[----:B------:R-:W-:-:S02]  /*48d0*/  ISETP.GE.AND P0, PT, R4, UR36, PT ;  /* 0x0000002404007c0c */ /* 0x000fc4000bf06270 */
[----:B------:R-:W-:Y:S01]  /*48e0*/  ISETP.GE.AND P3, PT, R0, UR36, PT ;  /* 0x0000002400007c0c */ /* 0x000fe2000bf66270 */
[----:B------:R-:W-:Y:S01]  /*48f0*/  HFMA2.MMA R0, -RZ, RZ, 0, 0 ;  /* 0x00000000ff007435 */ /* 0x000fe200000001ff */
[----:B------:R-:W-:Y:S02]  /*4900*/  LOP3.LUT R7, R4, 0x80, RZ, 0xfc, !PT ;  /* 0x0000008004077812 */ /* 0x000fe400078efcff */
[----:B------:R-:W-:Y:S02]  /*4910*/  IADD3 R5, R9, UR34, RZ ;  /* 0x0000002209057c10 */ /* 0x000fe4000fffe0ff */
[----:B------:R-:W-:Y:S02]  /*4920*/  MOV R10, RZ ;  /* 0x000000ff000a7202 */ /* 0x000fe40000000f00 */
[----:B------:R-:W-:Y:S01]  /*4930*/  MOV R12, RZ ;  /* 0x000000ff000c7202 */ /* 0x000fe20000000f00 */
[----:B------:R-:W-:Y:S01]  /*4940*/  CS2R R64, SRZ ;  /* 0x0000000000407805 */ /* 0x000fe2000001ff00 */
[C---:B------:R-:W-:Y:S01]  /*4950*/  LEA R6, P1, R8.reuse, UR22, 0x2 ;  /* 0x0000001608067c11 */ /* 0x040fe2000f8210ff */
[----:B------:R-:W-:Y:S01]  /*4960*/  CS2R R66, SRZ ;  /* 0x0000000000427805 */ /* 0x000fe2000001ff00 */
[----:B------:R-:W-:Y:S01]  /*4970*/  ISETP.GE.AND P2, PT, R7, UR36, PT ;  /* 0x0000002407007c0c */ /* 0x000fe2000bf46270 */
[----:B------:R-:W-:Y:S01]  /*4980*/  CS2R R68, SRZ ;  /* 0x0000000000447805 */ /* 0x000fe2000001ff00 */
[----:B------:R-:W-:Y:S01]  /*4990*/  LEA.HI.X R7, R8, UR23, R5, 0x2, P1 ;  /* 0x0000001708077c11 */ /* 0x000fe200088f1405 */
[----:B------:R-:W-:Y:S01]  /*49a0*/  CS2R R130, SRZ ;  /* 0x0000000000827805 */ /* 0x000fe2000001ff00 */
[C---:B------:R-:W-:Y:S01]  /*49b0*/  LOP3.LUT R9, R4.reuse, 0xa0, RZ, 0xfc, !PT ;  /* 0x000000a004097812 */ /* 0x040fe200078efcff */
[----:B------:R-:W-:Y:S01]  /*49c0*/  CS2R R134, SRZ ;  /* 0x0000000000867805 */ /* 0x000fe2000001ff00 */
[C---:B------:R-:W-:Y:S01]  /*49d0*/  LOP3.LUT R5, R4.reuse, 0xc0, RZ, 0xfc, !PT ;  /* 0x000000c004057812 */ /* 0x040fe200078efcff */
[----:B------:R0:W3:Y:S01]  /*49e0*/  @!P0 LDG.E R0, [R6.64] ;  /* 0x0000002006008981 */ /* 0x0000e2000c1e1900 */
[----:B------:R-:W-:Y:S01]  /*49f0*/  MOV R8, RZ ;  /* 0x000000ff00087202 */ /* 0x000fe20000000f00 */
[----:B------:R-:W-:Y:S01]  /*4a00*/  HFMA2.MMA R71, -RZ, RZ, 0, 0 ;  /* 0x00000000ff477435 */ /* 0x000fe200000001ff */
[----:B------:R-:W-:Y:S01]  /*4a10*/  ISETP.GE.AND P1, PT, R9, UR36, PT ;  /* 0x0000002409007c0c */ /* 0x000fe2000bf26270 */
[----:B------:R0:W4:Y:S01]  /*4a20*/  @!P3 LDG.E R10, [R6.64+0x180] ;  /* 0x00018020060ab981 */ /* 0x000122000c1e1900 */
[----:B------:R-:W-:Y:S01]  /*4a30*/  ISETP.GE.AND P0, PT, R5, UR36, PT ;  /* 0x0000002405007c0c */ /* 0x000fe2000bf06270 */
[----:B------:R-:W-:Y:S01]  /*4a40*/  HFMA2.MMA R5, -RZ, RZ, 0, 0 ;  /* 0x00000000ff057435 */ /* 0x000fe200000001ff */
[C---:B------:R-:W-:Y:S01]  /*4a50*/  LOP3.LUT R9, R4.reuse, 0xe0, RZ, 0xfc, !PT ;  /* 0x000000e004097812 */ /* 0x040fe200078efcff */
[----:B------:R0:W4:Y:S01]  /*4a60*/  @!P5 LDG.E R8, [R6.64+0x80] ;  /* 0x000080200608d981 */ /* 0x000122000c1e1900 */
[C---:B------:R-:W-:Y:S01]  /*4a70*/  LOP3.LUT R11, R4.reuse, 0x100, RZ, 0xfc, !PT ;  /* 0x00000100040b7812 */ /* 0x040fe200078efcff */
[----:B------:R-:W-:Y:S01]  /*4a80*/  CS2R R136, SRZ ;  /* 0x0000000000887805 */ /* 0x000fe2000001ff00 */
[----:B------:R-:W-:Y:S01]  /*4a90*/  ISETP.GE.AND P5, PT, R9, UR36, PT ;  /* 0x0000002409007c0c */ /* 0x000fe2000bfa6270 */
[----:B------:R-:W-:Y:S01]  /*4aa0*/  HFMA2.MMA R9, -RZ, RZ, 0, 0 ;  /* 0x00000000ff097435 */ /* 0x000fe200000001ff */
[C---:B------:R-:W-:Y:S01]  /*4ab0*/  LOP3.LUT R13, R4.reuse, 0x140, RZ, 0xfc, !PT ;  /* 0x00000140040d7812 */ /* 0x040fe200078efcff */
[----:B------:R-:W-:Y:S01]  /*4ac0*/  CS2R R138, SRZ ;  /* 0x00000000008a7805 */ /* 0x000fe2000001ff00 */
[----:B------:R-:W-:Y:S01]  /*4ad0*/  LOP3.LUT R14, R4, 0x180, RZ, 0xfc, !PT ;  /* 0x00000180040e7812 */ /* 0x000fe200078efcff */
[----:B------:R0:W4:Y:S01]  /*4ae0*/  @!P4 LDG.E R5, [R6.64+0x100] ;  /* 0x000100200605c981 */ /* 0x000122000c1e1900 */
[----:B------:R-:W-:Y:S01]  /*4af0*/  ISETP.GE.AND P4, PT, R11, UR36, PT ;  /* 0x000000240b007c0c */ /* 0x000fe2000bf86270 */
[----:B------:R-:W-:Y:S01]  /*4b00*/  FADD.FTZ R26, R98, UR5 ;  /* 0x00000005621a7e21 */ /* 0x000fe20008010000 */
[C---:B------:R-:W-:Y:S01]  /*4b10*/  LOP3.LUT R11, R4.reuse, 0x120, RZ, 0xfc, !PT ;  /* 0x00000120040b7812 */ /* 0x040fe200078efcff */
[----:B------:R0:W4:Y:S01]  /*4b20*/  @!P1 LDG.E R12, [R6.64+0x280] ;  /* 0x00028020060c9981 */ /* 0x000122000c1e1900 */
[----:B------:R-:W-:-:S02]  /*4b30*/  LOP3.LUT R15, R4, 0x1a0, RZ, 0xfc, !PT ;  /* 0x000001a0040f7812 */ /* 0x000fc400078efcff */
[----:B------:R-:W-:Y:S01]  /*4b40*/  MOV R70, UR24 ;  /* 0x0000001800467c02 */ /* 0x000fe20008000f00 */
[----:B------:R0:W4:Y:S01]  /*4b50*/  @!P2 LDG.E R9, [R6.64+0x200] ;  /* 0x000200200609a981 */ /* 0x000122000c1e1900 */
[----:B------:R-:W-:Y:S01]  /*4b60*/  ISETP.GE.AND P2, PT, R13, UR36, PT ;  /* 0x000000240d007c0c */ /* 0x000fe2000bf46270 */
[----:B------:R-:W-:Y:S01]  /*4b70*/  FADD.FTZ R25, R97, UR5 ;  /* 0x0000000561197e21 */ /* 0x000fe20008010000 */
[----:B------:R-:W-:Y:S01]  /*4b80*/  ISETP.GE.AND P3, PT, R11, UR36, PT ;  /* 0x000000240b007c0c */ /* 0x000fe2000bf66270 */
[----:B------:R-:W-:Y:S01]  /*4b90*/  HFMA2.MMA R11, -RZ, RZ, 0, 0 ;  /* 0x00000000ff0b7435 */ /* 0x000fe200000001ff */
[----:B------:R-:W-:Y:S01]  /*4ba0*/  LOP3.LUT R13, R4, 0x160, RZ, 0xfc, !PT ;  /* 0x00000160040d7812 */ /* 0x000fe200078efcff */
[----:B------:R-:W-:Y:S01]  /*4bb0*/  FADD.FTZ R28, R100, UR5 ;  /* 0x00000005641c7e21 */ /* 0x000fe20008010000 */
[----:B------:R-:W-:Y:S01]  /*4bc0*/  LOP3.LUT R16, R4, 0x1c0, RZ, 0xfc, !PT ;  /* 0x000001c004107812 */ /* 0x000fe200078efcff */
[----:B------:R-:W-:Y:S01]  /*4bd0*/  FADD.FTZ R27, R99, UR5 ;  /* 0x00000005631b7e21 */ /* 0x000fe20008010000 */
[----:B------:R-:W-:Y:S01]  /*4be0*/  ISETP.GE.AND P1, PT, R13, UR36, PT ;  /* 0x000000240d007c0c */ /* 0x000fe2000bf26270 */
[----:B------:R-:W-:Y:S01]  /*4bf0*/  ULDC.64 UR34, c[0x0][0x1b8] ;  /* 0x00006e0000227ab9 */ /* 0x000fe20000000a00 */
[----:B------:R-:W-:-:S03]  /*4c00*/  MOV R13, RZ ;  /* 0x000000ff000d7202 */ /* 0x000fc60000000f00 */
[----:B------:R0:W4:Y:S01]  /*4c10*/  @!P0 LDG.E R11, [R6.64+0x300] ;  /* 0x00030020060b8981 */ /* 0x000122000c1e1900 */
[----:B------:R-:W-:-:S03]  /*4c20*/  ISETP.GE.AND P0, PT, R14, UR36, PT ;  /* 0x000000240e007c0c */ /* 0x000fc6000bf06270 */
[----:B------:R0:W4:Y:S01]  /*4c30*/  @!P5 LDG.E R13, [R6.64+0x380] ;  /* 0x00038020060dd981 */ /* 0x000122000c1e1900 */
[----:B------:R-:W-:Y:S02]  /*4c40*/  ISETP.GE.AND P5, PT, R15, UR36, PT ;  /* 0x000000240f007c0c */ /* 0x000fe4000bfa6270 */
[----:B------:R-:W-:Y:S01]  /*4c50*/  CS2R R14, SRZ ;  /* 0x00000000000e7805 */ /* 0x000fe2000001ff00 */
[----:B------:R-:W-:-:S05]  /*4c60*/  LOP3.LUT R17, R4, 0x1e0, RZ, 0xfc, !PT ;  /* 0x000001e004117812 */ /* 0x000fca00078efcff */
[----:B------:R0:W4:Y:S01]  /*4c70*/  @!P4 LDG.E R14, [R6.64+0x400] ;  /* 0x00040020060ec981 */ /* 0x000122000c1e1900 */
[----:B------:R-:W-:-:S03]  /*4c80*/  ISETP.GE.AND P4, PT, R16, UR36, PT ;  /* 0x0000002410007c0c */ /* 0x000fc6000bf86270 */
[----:B------:R0:W4:Y:S01]  /*4c90*/  @!P3 LDG.E R15, [R6.64+0x480] ;  /* 0x00048020060fb981 */ /* 0x000122000c1e1900 */
[----:B------:R-:W-:Y:S02]  /*4ca0*/  ISETP.GE.AND P3, PT, R17, UR36, PT ;  /* 0x0000002411007c0c */ /* 0x000fe4000bf66270 */
[----:B------:R-:W-:Y:S01]  /*4cb0*/  CS2R R16, SRZ ;  /* 0x0000000000107805 */ /* 0x000fe2000001ff00 */
[C---:B------:R-:W-:Y:S02]  /*4cc0*/  LOP3.LUT R18, R4.reuse, 0x200, RZ, 0xfc, !PT ;  /* 0x0000020004127812 */ /* 0x040fe400078efcff */
[----:B------:R-:W-:-:S03]  /*4cd0*/  LOP3.LUT R19, R4, 0x220, RZ, 0xfc, !PT ;  /* 0x0000022004137812 */ /* 0x000fc600078efcff */
[----:B------:R0:W4:Y:S01]  /*4ce0*/  @!P2 LDG.E R16, [R6.64+0x500] ;  /* 0x000500200610a981 */ /* 0x000122000c1e1900 */
[----:B------:R-:W-:-:S03]  /*4cf0*/  ISETP.GE.AND P2, PT, R18, UR36, PT ;  /* 0x0000002412007c0c */ /* 0x000fc6000bf46270 */
[----:B------:R0:W4:Y:S01]  /*4d00*/  @!P1 LDG.E R17, [R6.64+0x580] ;  /* 0x0005802006119981 */ /* 0x000122000c1e1900 */
[----:B------:R-:W-:Y:S02]  /*4d10*/  ISETP.GE.AND P1, PT, R19, UR36, PT ;  /* 0x0000002413007c0c */ /* 0x000fe4000bf26270 */
[----:B------:R-:W-:Y:S01]  /*4d20*/  CS2R R18, SRZ ;  /* 0x0000000000127805 */ /* 0x000fe2000001ff00 */
[C---:B------:R-:W-:Y:S01]  /*4d30*/  LOP3.LUT R20, R4.reuse, 0x240, RZ, 0xfc, !PT ;  /* 0x0000024004147812 */ /* 0x040fe200078efcff */
[----:B------:R0:W4:Y:S01]  /*4d40*/  @!P3 LDG.E R65, [R6.64+0x780] ;  /* 0x000780200641b981 */ /* 0x000122000c1e1900 */
[----:B------:R-:W-:-:S03]  /*4d50*/  LOP3.LUT R22, R4, 0x260, RZ, 0xfc, !PT ;  /* 0x0000026004167812 */ /* 0x000fc600078efcff */
[----:B------:R0:W4:Y:S01]  /*4d60*/  @!P0 LDG.E R18, [R6.64+0x600] ;  /* 0x0006002006128981 */ /* 0x000122000c1e1900 */
[----:B------:R-:W-:Y:S02]  /*4d70*/  ISETP.GE.AND P0, PT, R20, UR36, PT ;  /* 0x0000002414007c0c */ /* 0x000fe4000bf06270 */
[----:B------:R-:W-:Y:S01]  /*4d80*/  CS2R R20, SRZ ;  /* 0x0000000000147805 */ /* 0x000fe2000001ff00 */
[----:B------:R-:W-:Y:S01]  /*4d90*/  ISETP.GE.AND P3, PT, R22, UR36, PT ;  /* 0x0000002416007c0c */ /* 0x000fe2000bf66270 */
[----:B------:R0:W4:Y:S01]  /*4da0*/  @!P1 LDG.E R66, [R6.64+0x880] ;  /* 0x0008802006429981 */ /* 0x000122000c1e1900 */
[----:B------:R-:W-:-:S03]  /*4db0*/  LOP3.LUT R22, R4, 0x2a0, RZ, 0xfc, !PT ;  /* 0x000002a004167812 */ /* 0x000fc600078efcff */
[----:B------:R0:W4:Y:S01]  /*4dc0*/  @!P2 LDG.E R21, [R6.64+0x800] ;  /* 0x000800200615a981 */ /* 0x000122000c1e1900 */
[----:B------:R-:W-:Y:S02]  /*4dd0*/  ISETP.GE.AND P2, PT, R22, UR36, PT ;  /* 0x0000002416007c0c */ /* 0x000fe4000bf46270 */
[C---:B------:R-:W-:Y:S01]  /*4de0*/  LOP3.LUT R22, R4.reuse, 0x2c0, RZ, 0xfc, !PT ;  /* 0x000002c004167812 */ /* 0x040fe200078efcff */
[----:B------:R0:W4:Y:S01]  /*4df0*/  @!P4 LDG.E R20, [R6.64+0x700] ;  /* 0x000700200614c981 */ /* 0x000122000c1e1900 */
[----:B------:R-:W-:-:S03]  /*4e00*/  LOP3.LUT R23, R4, 0x280, RZ, 0xfc, !PT ;  /* 0x0000028004177812 */ /* 0x000fc600078efcff */
[----:B------:R0:W4:Y:S01]  /*4e10*/  @!P0 LDG.E R64, [R6.64+0x900] ;  /* 0x0009002006408981 */ /* 0x000122000c1e1900 */
[----:B------:R-:W-:Y:S02]  /*4e20*/  ISETP.GE.AND P0, PT, R22, UR36, PT ;  /* 0x0000002416007c0c */ /* 0x000fe4000bf06270 */
[----:B------:R-:W-:Y:S01]  /*4e30*/  ISETP.GE.AND P4, PT, R23, UR36, PT ;  /* 0x0000002417007c0c */ /* 0x000fe2000bf86270 */
[----:B------:R0:W4:Y:S01]  /*4e40*/  @!P5 LDG.E R19, [R6.64+0x680] ;  /* 0x000680200613d981 */ /* 0x000122000c1e1900 */
[C---:B------:R-:W-:Y:S02]  /*4e50*/  LOP3.LUT R23, R4.reuse, 0x2e0, RZ, 0xfc, !PT ;  /* 0x000002e004177812 */ /* 0x040fe400078efcff */
[C---:B------:R-:W-:Y:S01]  /*4e60*/  LOP3.LUT R22, R4.reuse, 0x320, RZ, 0xfc, !PT ;  /* 0x0000032004167812 */ /* 0x040fe200078efcff */
[----:B------:R0:W4:Y:S01]  /*4e70*/  @!P3 LDG.E R68, [R6.64+0x980] ;  /* 0x000980200644b981 */ /* 0x000122000c1e1900 */
[----:B------:R-:W-:Y:S02]  /*4e80*/  ISETP.GE.AND P1, PT, R23, UR36, PT ;  /* 0x0000002417007c0c */ /* 0x000fe4000bf26270 */
[----:B------:R-:W-:Y:S01]  /*4e90*/  LOP3.LUT R24, R4, 0x300, RZ, 0xfc, !PT ;  /* 0x0000030004187812 */ /* 0x000fe200078efcff */
[----:B------:R0:W4:Y:S04]  /*4ea0*/  @!P2 LDG.E R71, [R6.64+0xa80] ;  /* 0x000a80200647a981 */ /* 0x000128000c1e1900 */
[----:B------:R0:W4:Y:S01]  /*4eb0*/  @!P0 LDG.E R69, [R6.64+0xb00] ;  /* 0x000b002006458981 */ /* 0x000122000c1e1900 */
[----:B------:R-:W-:-:S02]  /*4ec0*/  ISETP.GE.AND P0, PT, R22, UR36, PT ;  /* 0x0000002416007c0c */ /* 0x000fc4000bf06270 */
[----:B------:R-:W-:Y:S01]  /*4ed0*/  LOP3.LUT R22, R4, 0x340, RZ, 0xfc, !PT ;  /* 0x0000034004167812 */ /* 0x000fe200078efcff */
[----:B------:R0:W4:Y:S01]  /*4ee0*/  @!P4 LDG.E R67, [R6.64+0xa00] ;  /* 0x000a00200643c981 */ /* 0x000122000c1e1900 */
[----:B------:R-:W-:-:S03]  /*4ef0*/  ISETP.GE.AND P3, PT, R24, UR36, PT ;  /* 0x0000002418007c0c */ /* 0x000fc6000bf66270 */
[----:B------:R0:W4:Y:S01]  /*4f00*/  @!P1 LDG.E R131, [R6.64+0xb80] ;  /* 0x000b802006839981 */ /* 0x000122000c1e1900 */
[----:B------:R-:W-:Y:S02]  /*4f10*/  ISETP.GE.AND P1, PT, R22, UR36, PT ;  /* 0x0000002416007c0c */ /* 0x000fe4000bf26270 */
[----:B------:R-:W-:-:S03]  /*4f20*/  LOP3.LUT R22, R4, 0x360, RZ, 0xfc, !PT ;  /* 0x0000036004167812 */ /* 0x000fc600078efcff */
[----:B------:R0:W4:Y:S01]  /*4f30*/  @!P0 LDG.E R135, [R6.64+0xc80] ;  /* 0x000c802006878981 */ /* 0x000122000c1e1900 */
[----:B------:R-:W-:Y:S02]  /*4f40*/  ISETP.GE.AND P0, PT, R22, UR36, PT ;  /* 0x0000002416007c0c */ /* 0x000fe4000bf06270 */
[C---:B------:R-:W-:Y:S01]  /*4f50*/  LOP3.LUT R23, R4.reuse, 0x380, RZ, 0xfc, !PT ;  /* 0x0000038004177812 */ /* 0x040fe200078efcff */
[----:B------:R0:W4:Y:S01]  /*4f60*/  @!P3 LDG.E R130, [R6.64+0xc00] ;  /* 0x000c00200682b981 */ /* 0x000122000c1e1900 */
[----:B------:R-:W-:Y:S02]  /*4f70*/  LOP3.LUT R22, R4, 0x3a0, RZ, 0xfc, !PT ;  /* 0x000003a004167812 */ /* 0x000fe400078efcff */
[----:B------:R-:W-:Y:S01]  /*4f80*/  ISETP.GE.AND P2, PT, R23, UR36, PT ;  /* 0x0000002417007c0c */ /* 0x000fe2000bf46270 */
[----:B------:R0:W4:Y:S01]  /*4f90*/  @!P1 LDG.E R134, [R6.64+0xd00] ;  /* 0x000d002006869981 */ /* 0x000122000c1e1900 */
[----:B------:R-:W-:-:S05]  /*4fa0*/  SHF.L.U32 R23, R133, 0x5, RZ ;  /* 0x0000000585177819 */ /* 0x000fca00000006ff */
[----:B------:R0:W4:Y:S01]  /*4fb0*/  @!P0 LDG.E R137, [R6.64+0xd80] ;  /* 0x000d802006898981 */ /* 0x000122000c1e1900 */
[----:B------:R-:W-:Y:S02]  /*4fc0*/  ISETP.GE.AND P0, PT, R22, UR36, PT ;  /* 0x0000002416007c0c */ /* 0x000fe4000bf06270 */
[----:B------:R-:W-:Y:S02]  /*4fd0*/  LOP3.LUT R22, R23, 0xffffffe0, R126, 0xe2, !PT ;  /* 0xffffffe017167812 */ /* 0x000fe400078ee27e */
[----:B------:R-:W-:Y:S01]  /*4fe0*/  LOP3.LUT R4, R4, 0x3c0, RZ, 0xfc, !PT ;  /* 0x000003c004047812 */ /* 0x000fe200078efcff */
[----:B------:R0:W4:Y:S01]  /*4ff0*/  @!P2 LDG.E R136, [R6.64+0xe00] ;  /* 0x000e00200688a981 */ /* 0x000122000c1e1900 */
[----:B------:R-:W-:Y:S02]  /*5000*/  LOP3.LUT R22, R22, 0x3e0, RZ, 0xfc, !PT ;  /* 0x000003e016167812 */ /* 0x000fe400078efcff */
[----:B------:R-:W-:Y:S02]  /*5010*/  ISETP.GE.AND P1, PT, R4, UR36, PT ;  /* 0x0000002404007c0c */ /* 0x000fe4000bf26270 */
[----:B------:R-:W-:-:S02]  /*5020*/  ISETP.GE.AND P2, PT, R22, UR36, PT ;  /* 0x0000002416007c0c */ /* 0x000fc4000bf46270 */
[----:B------:R-:W-:Y:S01]  /*5030*/  MOV R4, RZ ;  /* 0x000000ff00047202 */ /* 0x000fe20000000f00 */
[----:B------:R0:W4:Y:S08]  /*5040*/  @!P0 LDG.E R138, [R6.64+0xe80] ;  /* 0x000e8020068a8981 */ /* 0x000130000c1e1900 */
[----:B------:R0:W4:Y:S04]  /*5050*/  @!P1 LDG.E R4, [R6.64+0xf00] ;  /* 0x000f002006049981 */ /* 0x000128000c1e1900 */
[----:B------:R0:W4:Y:S01]  /*5060*/  @!P2 LDG.E R139, [R6.64+0xf80] ;  /* 0x000f8020068ba981 */ /* 0x000122000c1e1900 */
[----:B------:R-:W-:-:S02]  /*5070*/  ISETP.NE.AND P0, PT, R126, RZ, PT ;  /* 0x000000ff7e00720c */ /* 0x000fc40003f05270 */
[C---:B------:R-:W-:Y:S02]  /*5080*/  IADD3 R141, R132.reuse, 0x20, RZ ;  /* 0x00000020848d7810 */ /* 0x040fe40007ffe0ff */
[----:B0-----:R-:W-:Y:S02]  /*5090*/  MOV R6, UR24 ;  /* 0x0000001800067c02 */ /* 0x001fe40008000f00 */
[-C--:B------:R-:W-:Y:S02]  /*50a0*/  LEA.HI.SX32 R143, R132, R132.reuse, 0x1b ;  /* 0x00000084848f7211 */ /* 0x080fe400078fdaff */
[----:B------:R-:W-:Y:S02]  /*50b0*/  ISETP.LT.OR P1, PT, R6, 0x2, P0 ;  /* 0x000000020600780c */ /* 0x000fe40000721670 */
[----:B------:R-:W-:Y:S02]  /*50c0*/  LEA.HI.SX32 R141, R141, R132, 0x1b ;  /* 0x000000848d8d7211 */ /* 0x000fe400078fdaff */
[----:B------:R-:W-:-:S02]  /*50d0*/  IADD3 R144, R132, 0x40, RZ ;  /* 0x0000004084907810 */ /* 0x000fc40007ffe0ff */
[----:B------:R-:W-:Y:S02]  /*50e0*/  MOV R7, c[0x0][0x16c] ;  /* 0x00005b0000077a02 */ /* 0x000fe40000000f00 */
[----:B------:R-:W-:Y:S01]  /*50f0*/  LEA.HI.SX32 R144, R144, R132, 0x1b ;  /* 0x0000008490907211 */ /* 0x000fe200078fdaff */
[----:B------:R-:W-:-:S04]  /*5100*/  FADD.FTZ R24, R96, UR5 ;  /* 0x0000000560187e21 */ /* 0x000fc80008010000 */
[----:B------:R-:W-:-:S05]  /*5110*/  @!P1 IADD3 R70, R70, -0x2, RZ ;  /* 0xfffffffe46469810 */ /* 0x000fca0007ffe0ff */
[----:B------:R-:W-:Y:S01]  /*5120*/  @!P1 IMAD R70, R70, R7, UR7 ;  /* 0x0000000746469e24 */ /* 0x000fe2000f8e0207 */
[----:B------:R-:W-:Y:S02]  /*5130*/  UIMAD.WIDE.U32 UR36, UR10, UR34, URZ ;  /* 0x000000220a2472a5 */ /* 0x000fe4000f8e003f */
[----:B------:R-:W-:-:S04]  /*5140*/  UIMAD UR34, UR11, UR34, URZ ;  /* 0x000000220b2272a4 */ /* 0x000fc8000f8e023f */
[----:B------:R-:W-:-:S03]  /*5150*/  UIMAD UR42, UR10, UR35, UR34 ;  /* 0x000000230a2a72a4 */ /* 0x000fc6000f8e0222 */
[----:B------:R-:W-:Y:S01]  /*5160*/  ULDC.64 UR34, c[0x0][0x1c0] ;  /* 0x0000700000227ab9 */ /* 0x000fe20000000a00 */
[----:B--2---:R-:W0:Y:S01]  /*5170*/  R2UR UR43, R3 ;  /* 0x00000000032b73c2 */ /* 0x004e2200000e0000 */
[----:B---3--:R1:W-:Y:S01]  /*5180*/  STS [R143.X4], R0 ;  /* 0x000000008f007388 */ /* 0x0083e20000004800 */
[----:B0-----:R-:W-:-:S03]  /*5190*/  FMUL.FTZ R3, R26, UR43 ;  /* 0x0000002b1a037c20 */ /* 0x001fc60008410000 */
[----:B----4-:R0:W-:Y:S01]  /*51a0*/  STS [R141.X4+0x80], R8 ;  /* 0x000080088d007388 */ /* 0x0101e20000004800 */
[----:B-1----:R-:W-:Y:S01]  /*51b0*/  IADD3 R143, R132, 0x60, RZ ;  /* 0x00000060848f7810 */ /* 0x002fe20007ffe0ff */
[----:B------:R-:W-:-:S03]  /*51c0*/  FMUL.RZ R6, R3, 0.15915493667125701904 ;  /* 0x3e22f98303067820 */ /* 0x000fc6000040c000 */
[----:B------:R-:W-:Y:S02]  /*51d0*/  LEA.HI.SX32 R143, R143, R132, 0x1b ;  /* 0x000000848f8f7211 */ /* 0x000fe400078fdaff */
[----:B0-----:R-:W-:Y:S01]  /*51e0*/  IADD3 R141, R132, 0x80, RZ ;  /* 0x00000080848d7810 */ /* 0x001fe20007ffe0ff */
        /* <DEDUP_REMOVED lines=8> */
[----:B------:R-:W-:Y:S01]  /*5270*/  FMUL.FTZ R3, R24, UR43 ;  /* 0x0000002b18037c20 */ /* 0x000fe20008410000 */
[----:B-1----:R-:W-:Y:S02]  /*5280*/  IADD3 R143, R132, 0xc0, RZ ;  /* 0x000000c0848f7810 */ /* 0x002fe40007ffe0ff */
[-C--:B------:R-:W-:Y:S02]  /*5290*/  LEA.HI.SX32 R144, R144, R132.reuse, 0x1b ;  /* 0x0000008490907211 */ /* 0x080fe400078fdaff */
[----:B--2---:R-:W-:Y:S02]  /*52a0*/  IADD3 R141, R132, 0xe0, RZ ;  /* 0x000000e0848d7810 */ /* 0x004fe40007ffe0ff */
[-C--:B------:R-:W-:Y:S01]  /*52b0*/  LEA.HI.SX32 R143, R143, R132.reuse, 0x1b ;  /* 0x000000848f8f7211 */ /* 0x080fe200078fdaff */
[----:B------:R-:W-:Y:S01]  /*52c0*/  FMUL.RZ R23, R22, 0.15915493667125701904 ;  /* 0x3e22f98316177820 */ /* 0x000fe2000040c000 */
[-C--:B------:R-:W-:Y:S01]  /*52d0*/  LEA.HI.SX32 R141, R141, R132.reuse, 0x1b ;  /* 0x000000848d8d7211 */ /* 0x080fe200078fdaff */
[----:B------:R-:W-:Y:S01]  /*52e0*/  FMUL.RZ R8, R3, 0.15915493667125701904 ;  /* 0x3e22f98303087820 */ /* 0x000fe2000040c000 */
[----:B------:R-:W-:Y:S01]  /*52f0*/  IADD3 R3, R132, 0x200, RZ ;  /* 0x0000020084037810 */ /* 0x000fe20007ffe0ff */
[----:B------:R-:W-:Y:S01]  /*5300*/  FMUL.FTZ R22, R27, UR43 ;  /* 0x0000002b1b167c20 */ /* 0x000fe20008410000 */
[----:B------:R-:W-:Y:S01]  /*5310*/  STS [R144.X4+0x280], R12 ;  /* 0x0002800c90007388 */ /* 0x000fe20000004800 */
[----:B------:R0:W1:Y:S01]  /*5320*/  R2UR UR45, R2 ;  /* 0x00000000022d73c2 */ /* 0x00006200000e0000 */
[----:B------:R-:W-:Y:S02]  /*5330*/  MUFU.SIN R140, R23 ;  /* 0x00000017008c7308 */ /* 0x000fe40000000400 */
[----:B------:R2:W-:Y:S01]  /*5340*/  STS [R143.X4+0x300], R11 ;  /* 0x0003000b8f007388 */ /* 0x0005e20000004800 */
[----:B------:R-:W-:Y:S01]  /*5350*/  FMUL.RZ R22, R22, 0.15915493667125701904 ;  /* 0x3e22f98316167820 */ /* 0x000fe2000040c000 */
[----:B------:R-:W-:-:S02]  /*5360*/  LEA.HI.SX32 R0, R3, R132, 0x1b ;  /* 0x0000008403007211 */ /* 0x000fc400078fdaff */
[----:B------:R-:W-:Y:S02]  /*5370*/  STS [R141.X4+0x380], R13 ;  /* 0x0003800d8d007388 */ /* 0x000fe40000004800 */
[----:B------:R3:W-:Y:S01]  /*5380*/  MUFU.COS R142, R23 ;  /* 0x00000017008e7308 */ /* 0x0007e20000000000 */
[C---:B------:R-:W-:Y:S01]  /*5390*/  IADD3 R3, R132.reuse, 0x220, RZ ;  /* 0x0000022084037810 */ /* 0x040fe20007ffe0ff */
[----:B------:R-:W-:Y:S01]  /*53a0*/  STS [R125.X4+0x400], R14 ;  /* 0x0004000e7d007388 */ /* 0x000fe20000004800 */
[----:B------:R-:W-:-:S03]  /*53b0*/  IADD3 R5, R132, 0x240, RZ ;  /* 0x0000024084057810 */ /* 0x000fc60007ffe0ff */
[----:B------:R-:W-:Y:S01]  /*53c0*/  STS [R124.X4+0x480], R15 ;  /* 0x0004800f7c007388 */ /* 0x000fe20000004800 */
[----:B---3--:R-:W-:-:S03]  /*53d0*/  FADD.FTZ R23, R95, UR5 ;  /* 0x000000055f177e21 */ /* 0x008fc60008010000 */
[----:B------:R-:W-:Y:S01]  /*53e0*/  STS [R123.X4+0x500], R16 ;  /* 0x000500107b007388 */ /* 0x000fe20000004800 */
[----:B------:R-:W-:Y:S01]  /*53f0*/  MUFU.SIN R206, R6 ;  /* 0x0000000600ce7308 */ /* 0x000fe20000000400 */
[----:B------:R-:W-:Y:S02]  /*5400*/  LEA.HI.SX32 R3, R3, R132, 0x1b ;  /* 0x0000008403037211 */ /* 0x000fe400078fdaff */
[----:B------:R-:W-:Y:S01]  /*5410*/  STS [R122.X4+0x580], R17 ;  /* 0x000580117a007388 */ /* 0x000fe20000004800 */
[----:B------:R-:W-:-:S03]  /*5420*/  IADD3 R9, R132, 0x280, RZ ;  /* 0x0000028084097810 */ /* 0x000fc60007ffe0ff */
[----:B------:R-:W-:Y:S01]  /*5430*/  STS [R121.X4+0x600], R18 ;  /* 0x0006001279007388 */ /* 0x000fe20000004800 */
[----:B------:R3:W-:Y:S01]  /*5440*/  MUFU.COS R207, R6 ;  /* 0x0000000600cf7308 */ /* 0x0007e20000000000 */
[----:B------:R-:W-:-:S07]  /*5450*/  LEA.HI.SX32 R5, R5, R132, 0x1b ;  /* 0x0000008405057211 */ /* 0x000fce00078fdaff */
[----:B------:R-:W-:Y:S01]  /*5460*/  MUFU.SIN R204, R7 ;  /* 0x0000000700cc7308 */ /* 0x000fe20000000400 */
[----:B---3--:R-:W-:-:S07]  /*5470*/  FMUL.FTZ R6, R23, UR43 ;  /* 0x0000002b17067c20 */ /* 0x008fce0008410000 */
[----:B------:R3:W-:Y:S01]  /*5480*/  MUFU.COS R205, R7 ;  /* 0x0000000700cd7308 */ /* 0x0007e20000000000 */
[----:B------:R-:W-:Y:S01]  /*5490*/  FMUL.RZ R10, R6, 0.15915493667125701904 ;  /* 0x3e22f983060a7820 */ /* 0x000fe2000040c000 */
[----:B------:R-:W-:Y:S06]  /*54a0*/  STS [R120.X4+0x680], R19 ;  /* 0x0006801378007388 */ /* 0x000fec0000004800 */
[----:B------:R-:W-:Y:S01]  /*54b0*/  MUFU.SIN R208, R22 ;  /* 0x0000001600d07308 */ /* 0x000fe20000000400 */
[----:B---3--:R-:W-:Y:S01]  /*54c0*/  IADD3 R7, R132, 0x260, RZ ;  /* 0x0000026084077810 */ /* 0x008fe20007ffe0ff */
[----:B------:R-:W-:Y:S06]  /*54d0*/  STS [R119.X4+0x700], R20 ;  /* 0x0007001477007388 */ /* 0x000fec0000004800 */
[----:B------:R3:W-:Y:S01]  /*54e0*/  MUFU.COS R209, R22 ;  /* 0x0000001600d17308 */ /* 0x0007e20000000000 */
[----:B------:R-:W-:Y:S01]  /*54f0*/  STS [R118.X4+0x780], R65 ;  /* 0x0007804176007388 */ /* 0x000fe20000004800 */
[----:B------:R-:W-:-:S03]  /*5500*/  LEA.HI.SX32 R7, R7, R132, 0x1b ;  /* 0x0000008407077211 */ /* 0x000fc600078fdaff */
[----:B------:R4:W-:Y:S01]  /*5510*/  STS [R0.X4+0x800], R21 ;  /* 0x0008001500007388 */ /* 0x0009e20000004800 */
[----:B---3--:R-:W-:-:S03]  /*5520*/  FADD.FTZ R22, R94, UR5 ;  /* 0x000000055e167e21 */ /* 0x008fc60008010000 */
[----:B------:R3:W-:Y:S01]  /*5530*/  STS [R3.X4+0x880], R66 ;  /* 0x0008804203007388 */ /* 0x0007e20000004800 */
[----:B--2---:R-:W-:Y:S01]  /*5540*/  IADD3 R11, R132, 0x2c0, RZ ;  /* 0x000002c0840b7810 */ /* 0x004fe20007ffe0ff */
[----:B------:R-:W-:Y:S01]  /*5550*/  FMUL.FTZ R6, R22, UR43 ;  /* 0x0000002b16067c20 */ /* 0x000fe20008410000 */
[-C--:B----4-:R-:W-:Y:S01]  /*5560*/  LEA.HI.SX32 R0, R9, R132.reuse, 0x1b ;  /* 0x0000008409007211 */ /* 0x090fe200078fdaff */
[----:B------:R-:W-:Y:S01]  /*5570*/  FADD.FTZ R21, R93, UR5 ;  /* 0x000000055d157e21 */ /* 0x000fe20008010000 */
[C---:B------:R-:W-:Y:S01]  /*5580*/  IADD3 R9, R132.reuse, 0x2a0, RZ ;  /* 0x000002a084097810 */ /* 0x040fe20007ffe0ff */
[----:B------:R2:W-:Y:S01]  /*5590*/  STS [R5.X4+0x900], R64 ;  /* 0x0009004005007388 */ /* 0x0005e20000004800 */
[----:B---3--:R-:W-:Y:S01]  /*55a0*/  IADD3 R3, R132, 0x2e0, RZ ;  /* 0x000002e084037810 */ /* 0x008fe20007ffe0ff */
[----:B------:R-:W-:Y:S02]  /*55b0*/  FMUL.RZ R12, R6, 0.15915493667125701904 ;  /* 0x3e22f983060c7820 */ /* 0x000fe4000040c000 */
[----:B------:R-:W-:Y:S01]  /*55c0*/  STS [R7.X4+0x980], R68 ;  /* 0x0009804407007388 */ /* 0x000fe20000004800 */
[----:B------:R-:W-:Y:S01]  /*55d0*/  MUFU.SIN R202, R8 ;  /* 0x0000000800ca7308 */ /* 0x000fe20000000400 */
[----:B------:R-:W-:-:S02]  /*55e0*/  LEA.HI.SX32 R6, R9, R132, 0x1b ;  /* 0x0000008409067211 */ /* 0x000fc400078fdaff */
[----:B------:R3:W-:Y:S01]  /*55f0*/  STS [R0.X4+0xa00], R67 ;  /* 0x000a004300007388 */ /* 0x0007e20000004800 */
[----:B--2---:R-:W-:-:S04]  /*5600*/  IADD3 R5, R132, 0x300, RZ ;  /* 0x0000030084057810 */ /* 0x004fc80007ffe0ff */
[----:B------:R2:W-:Y:S01]  /*5610*/  MUFU.COS R203, R8 ;  /* 0x0000000800cb7308 */ /* 0x0005e20000000000 */
[----:B------:R-:W-:Y:S01]  /*5620*/  STS [R6.X4+0xa80], R71 ;  /* 0x000a804706007388 */ /* 0x000fe20000004800 */
[----:B---3--:R-:W-:-:S06]  /*5630*/  FMUL.FTZ R0, R21, UR43 ;  /* 0x0000002b15007c20 */ /* 0x008fcc0008410000 */
[----:B------:R-:W-:Y:S01]  /*5640*/  MUFU.SIN R200, R10 ;  /* 0x0000000a00c87308 */ /* 0x000fe20000000400 */
[-C--:B--2---:R-:W-:Y:S01]  /*5650*/  LEA.HI.SX32 R8, R11, R132.reuse, 0x1b ;  /* 0x000000840b087211 */ /* 0x084fe200078fdaff */
[----:B------:R-:W-:Y:S01]  /*5660*/  FMUL.RZ R9, R0, 0.15915493667125701904 ;  /* 0x3e22f98300097820 */ /* 0x000fe2000040c000 */
[----:B------:R-:W-:-:S05]  /*5670*/  LEA.HI.SX32 R5, R5, R132, 0x1b ;  /* 0x0000008405057211 */ /* 0x000fca00078fdaff */
[----:B------:R2:W-:Y:S01]  /*5680*/  MUFU.COS R201, R10 ;  /* 0x0000000a00c97308 */ /* 0x0005e20000000000 */
[----:B------:R-:W-:Y:S01]  /*5690*/  STS [R8.X4+0xb00], R69 ;  /* 0x000b004508007388 */ /* 0x000fe20000004800 */
[----:B------:R-:W-:Y:S01]  /*56a0*/  IADD3 R7, R132, 0x340, RZ ;  /* 0x0000034084077810 */ /* 0x000fe20007ffe0ff */
[----:B------:R-:W-:Y:S01]  /*56b0*/  FADD.FTZ R20, R92, UR5 ;  /* 0x000000055c147e21 */ /* 0x000fe20008010000 */
[----:B--2---:R-:W-:Y:S02]  /*56c0*/  LEA.HI.SX32 R10, R3, R132, 0x1b ;  /* 0x00000084030a7211 */ /* 0x004fe400078fdaff */
[----:B------:R-:W-:-:S03]  /*56d0*/  IADD3 R3, R132, 0x320, RZ ;  /* 0x0000032084037810 */ /* 0x000fc60007ffe0ff */
[----:B------:R1:W-:Y:S01]  /*56e0*/  STS [R10.X4+0xb80], R131 ;  /* 0x000b80830a007388 */ /* 0x0003e20000004800 */
[-C--:B------:R-:W-:Y:S02]  /*56f0*/  LEA.HI.SX32 R0, R3, R132.reuse, 0x1b ;  /* 0x0000008403007211 */ /* 0x080fe400078fdaff */
[----:B------:R-:W-:Y:S01]  /*5700*/  IADD3 R3, R132, 0x360, RZ ;  /* 0x0000036084037810 */ /* 0x000fe20007ffe0ff */
[----:B------:R2:W-:Y:S01]  /*5710*/  STS [R5.X4+0xc00], R130 ;  /* 0x000c008205007388 */ /* 0x0005e20000004800 */
[-C--:B------:R-:W-:Y:S02]  /*5720*/  LEA.HI.SX32 R7, R7, R132.reuse, 0x1b ;  /* 0x0000008407077211 */ /* 0x080fe400078fdaff */
[----:B0-----:R-:W-:Y:S02]  /*5730*/  LEA.HI.SX32 R2, R3, R132, 0x1b ;  /* 0x0000008403027211 */ /* 0x001fe400078fdaff */
[----:B-1----:R-:W-:Y:S01]  /*5740*/  MOV R131, UR45 ;  /* 0x0000002d00837c02 */ /* 0x002fe20008000f00 */
[----:B------:R-:W-:Y:S01]  /*5750*/  STS [R0.X4+0xc80], R135 ;  /* 0x000c808700007388 */ /* 0x000fe20000004800 */
[----:B--2---:R-:W-:-:S03]  /*5760*/  FMUL.FTZ R5, R20, UR43 ;  /* 0x0000002b14057c20 */ /* 0x004fc60008410000 */
[----:B------:R-:W-:Y:S01]  /*5770*/  FMUL.FTZ R131, R131, 1.4426950216293334961 ;  /* 0x3fb8aa3b83837820 */ /* 0x000fe20000410000 */
[----:B------:R-:W-:Y:S01]  /*5780*/  STS [R7.X4+0xd00], R134 ;  /* 0x000d008607007388 */ /* 0x000fe20000004800 */
[----:B------:R-:W-:Y:S01]  /*5790*/  FMUL.RZ R6, R5, 0.15915493667125701904 ;  /* 0x3e22f98305067820 */ /* 0x000fe2000040c000 */
[----:B------:R-:W-:Y:S01]  /*57a0*/  UIMAD UR46, UR44, UR34, URZ ;  /* 0x000000222c2e72a4 */ /* 0x000fe2000f8e023f */
[----:B------:R-:W-:Y:S01]  /*57b0*/  IADD3 R5, R132, 0x380, RZ ;  /* 0x0000038084057810 */ /* 0x000fe20007ffe0ff */
[----:B------:R-:W-:Y:S01]  /*57c0*/  UIADD3 UR37, UR37, UR42, URZ ;  /* 0x0000002a25257290 */ /* 0x000fe2000fffe03f */
[----:B------:R0:W-:Y:S01]  /*57d0*/  STS [R2.X4+0xd80], R137 ;  /* 0x000d808902007388 */ /* 0x0001e20000004800 */
[----:B------:R-:W-:Y:S01]  /*57e0*/  UIMAD UR46, UR7, UR35, UR46 ;  /* 0x00000023072e72a4 */ /* 0x000fe2000f8e022e */
[----:B------:R-:W-:Y:S01]  /*57f0*/  LEA.HI.SX32 R5, R5, R132, 0x1b ;  /* 0x0000008405057211 */ /* 0x000fe200078fdaff */
[----:B------:R-:W-:Y:S01]  /*5800*/  UIMAD.WIDE.U32 UR36, UR7, UR34, UR36 ;  /* 0x00000022072472a5 */ /* 0x000fe2000f8e0024 */
[----:B------:R-:W-:-:S02]  /*5810*/  FADD.FTZ R150, R91, UR5 ;  /* 0x000000055b967e21 */ /* 0x000fc40008010000 */
[----:B------:R-:W-:Y:S01]  /*5820*/  ULDC.64 UR34, c[0x0][0x230] ;  /* 0x00008c0000227ab9 */ /* 0x000fe20000000a00 */
[----:B0-----:R-:W-:Y:S01]  /*5830*/  FMUL.FTZ R2, R28, R131 ;  /* 0x000000831c027220 */ /* 0x001fe20000410000 */
[----:B------:R-:W-:-:S03]  /*5840*/  UIADD3 UR37, UR37, UR46, URZ ;  /* 0x0000002e25257290 */ /* 0x000fc6000fffe03f */
[----:B------:R0:W1:Y:S01]  /*5850*/  MUFU.EX2 R67, R2 ;  /* 0x0000000200437308 */ /* 0x0000620000000800 */
[----:B------:R-:W-:Y:S01]  /*5860*/  ULEA UR34, UP0, UR36, UR34, 0x3 ;  /* 0x0000002224227291 */ /* 0x000fe2000f80183f */
[----:B------:R2:W-:Y:S01]  /*5870*/  STS [R5.X4+0xe00], R136 ;  /* 0x000e008805007388 */ /* 0x0005e20000004800 */
[----:B------:R-:W-:Y:S01]  /*5880*/  IADD3 R3, R132, 0x3a0, RZ ;  /* 0x000003a084037810 */ /* 0x000fe20007ffe0ff */
[----:B------:R-:W-:Y:S01]  /*5890*/  FMUL.FTZ R0, R150, UR43 ;  /* 0x0000002b96007c20 */ /* 0x000fe20008410000 */
[----:B------:R-:W-:Y:S01]  /*58a0*/  IADD3 R7, R132, 0x3e0, RZ ;  /* 0x000003e084077810 */ /* 0x000fe20007ffe0ff */
        /* <DEDUP_REMOVED lines=28> */
[----:B------:R-:W0:Y:S01]  /*5a70*/  LDS R0, [R130.X4+0x4] ;  /* 0x0000040082007984 */ /* 0x000e220000004800 */
[----:B------:R-:W-:Y:S01]  /*5a80*/  MUFU.SIN R198, R12 ;  /* 0x0000000c00c67308 */ /* 0x000fe20000000400 */
[----:B------:R-:W-:Y:S02]  /*5a90*/  FMUL.RZ R153, R3, 0.15915493667125701904 ;  /* 0x3e22f98303997820 */ /* 0x000fe4000040c000 */
[----:B------:R-:W1:Y:S04]  /*5aa0*/  LDS R2, [R130.X4] ;  /* 0x0000000082027984 */ /* 0x000e680000004800 */
[----:B------:R-:W2:Y:S01]  /*5ab0*/  LDS R18, [R130.X4+0x8] ;  /* 0x0000080082127984 */ /* 0x000ea20000004800 */
[----:B------:R3:W-:Y:S03]  /*5ac0*/  MUFU.COS R199, R12 ;  /* 0x0000000c00c77308 */ /* 0x0007e60000000000 */
[----:B------:R-:W4:Y:S04]  /*5ad0*/  LDS R17, [R130.X4+0xc] ;  /* 0x00000c0082117984 */ /* 0x000f280000004800 */
[----:B------:R-:W-:Y:S01]  /*5ae0*/  LDS R16, [R130.X4+0x10] ;  /* 0x0000100082107984 */ /* 0x000fe20000004800 */
[----:B------:R-:W-:Y:S03]  /*5af0*/  MUFU.SIN R196, R9 ;  /* 0x0000000900c47308 */ /* 0x000fe60000000400 */
[----:B------:R-:W0:Y:S04]  /*5b00*/  LDS R15, [R130.X4+0x14] ;  /* 0x00001400820f7984 */ /* 0x000e280000004800 */
[----:B------:R-:W-:Y:S01]  /*5b10*/  LDS R14, [R130.X4+0x18] ;  /* 0x00001800820e7984 */ /* 0x000fe20000004800 */
[----:B------:R1:W-:Y:S03]  /*5b20*/  MUFU.COS R197, R9 ;  /* 0x0000000900c57308 */ /* 0x0003e60000000000 */
[----:B------:R-:W0:Y:S04]  /*5b30*/  LDS R13, [R130.X4+0x1c] ;  /* 0x00001c00820d7984 */ /* 0x000e280000004800 */
[----:B---3--:R-:W-:Y:S01]  /*5b40*/  LDS R12, [R130.X4+0x20] ;  /* 0x00002000820c7984 */ /* 0x008fe20000004800 */
[----:B------:R-:W-:Y:S03]  /*5b50*/  MUFU.SIN R190, R6 ;  /* 0x0000000600be7308 */ /* 0x000fe60000000400 */
[----:B------:R-:W3:Y:S04]  /*5b60*/  LDS R11, [R130.X4+0x24] ;  /* 0x00002400820b7984 */ /* 0x000ee80000004800 */
[----:B------:R-:W-:Y:S01]  /*5b70*/  LDS R10, [R130.X4+0x28] ;  /* 0x00002800820a7984 */ /* 0x000fe20000004800 */
[----:B------:R2:W-:Y:S03]  /*5b80*/  MUFU.COS R191, R6 ;  /* 0x0000000600bf7308 */ /* 0x0005e60000000000 */
[----:B-1----:R-:W1:Y:S04]  /*5b90*/  LDS R9, [R130.X4+0x2c] ;  /* 0x00002c0082097984 */ /* 0x002e680000004800 */
[----:B------:R-:W0:Y:S04]  /*5ba0*/  LDS R8, [R130.X4+0x30] ;  /* 0x0000300082087984 */ /* 0x000e280000004800 */
[----:B------:R-:W0:Y:S04]  /*5bb0*/  LDS R7, [R130.X4+0x34] ;  /* 0x0000340082077984 */ /* 0x000e280000004800 */
[----:B--2---:R-:W2:Y:S04]  /*5bc0*/  LDS R6, [R130.X4+0x38] ;  /* 0x0000380082067984 */ /* 0x004ea80000004800 */
        /* <DEDUP_REMOVED lines=16> */
[----:B------:R2:W1:Y:S04]  /*5cd0*/  LDS R135, [R130.X4+0x7c] ;  /* 0x00007c0082877984 */ /* 0x0004680000004800 */
[----:B------:R0:W-:Y:S04]  /*5ce0*/  STS.64 [R151.X8+0x2550], R66 ;  /* 0x0025504297007388 */ /* 0x0001e80000008a00 */
[----:B------:R-:W5:Y:S01]  /*5cf0*/  LDG.E.64 R64, [R64.64] ;  /* 0x0000002040407981 */ /* 0x000f62000c1e1b00 */
[----:B------:R-:W-:Y:S01]  /*5d00*/  FADD.FTZ R210, R87, UR5 ;  /* 0x0000000557d27e21 */ /* 0x000fe20008010000 */
[----:B------:R-:W-:-:S03]  /*5d10*/  HFMA2.MMA R71, -RZ, RZ, 0, 9.5367431640625e-07 ;  /* 0x00000010ff477435 */ /* 0x000fc600000001ff */
[----:B--2---:R-:W-:Y:S01]  /*5d20*/  FMUL.FTZ R130, R210, UR43 ;  /* 0x0000002bd2827c20 */ /* 0x004fe20008410000 */
[----:B------:R-:W-:-:S03]  /*5d30*/  CS2R R68, SRZ ;  /* 0x0000000000447805 */ /* 0x000fc6000001ff00 */
[----:B------:R-:W-:Y:S02]  /*5d40*/  FMUL.RZ R154, R130, 0.15915493667125701904 ;  /* 0x3e22f983829a7820 */ /* 0x000fe4000040c000 */
[----:B------:R-:W-:Y:S02]  /*5d50*/  FMUL.FTZ R130, R27, R131 ;  /* 0x000000831b827220 */ /* 0x000fe40000410000 */
[----:B------:R-:W-:Y:S02]  /*5d60*/  FADD.FTZ R134, R88, UR5 ;  /* 0x0000000558867e21 */ /* 0x000fe40008010000 */
[----:B------:R-:W-:Y:S01]  /*5d70*/  @!P1 IMAD.WIDE R70, R70, R71, UR40 ;  /* 0x0000002846469e25 */ /* 0x000fe2000f8e0247 */
[----:B------:R-:W-:Y:S03]  /*5d80*/  BAR.SYNC.DEFER_BLOCKING 0x0 ;  /* 0x0000000000007b1d */ /* 0x000fe60000010000 */
[----:B------:R-:W-:-:S03]  /*5d90*/  FMUL.FTZ R152, R134, UR43 ;  /* 0x0000002b86987c20 */ /* 0x000fc60008410000 */
[----:B------:R-:W2:Y:S01]  /*5da0*/  MUFU.EX2 R130, R130 ;  /* 0x0000008200827308 */ /* 0x000ea20000000800 */
[----:B------:R-:W-:Y:S02]  /*5db0*/  FMUL.RZ R152, R152, 0.15915493667125701904 ;  /* 0x3e22f98398987820 */ /* 0x000fe4000040c000 */
[----:B0-----:R-:W-:-:S05]  /*5dc0*/  FMUL.FTZ R245, R28, R0 ;  /* 0x000000001cf57220 */ /* 0x001fca0000410000 */
[----:B------:R-:W-:Y:S01]  /*5dd0*/  MUFU.SIN R186, R152 ;  /* 0x0000009800ba7308 */ /* 0x000fe20000000400 */
[----:B------:R0:W5:Y:S07]  /*5de0*/  @!P1 LDG.E.64 R68, [R70.64+0x8] ;  /* 0x0000082046449981 */ /* 0x00016e000c1e1b00 */
[----:B------:R0:W-:Y:S02]  /*5df0*/  MUFU.COS R187, R152 ;  /* 0x0000009800bb7308 */ /* 0x0001e40000000000 */
[----:B0-----:R-:W-:-:S02]  /*5e00*/  FMUL.FTZ R70, R26, R131 ;  /* 0x000000831a467220 */ /* 0x001fc40000410000 */
[-C--:B------:R-:W-:Y:S02]  /*5e10*/  FMUL.FTZ R152, R23, R131.reuse ;  /* 0x0000008317987220 */ /* 0x080fe40000410000 */
[-C--:B------:R-:W-:Y:S02]  /*5e20*/  FMUL.FTZ R71, R25, R131.reuse ;  /* 0x0000008319477220 */ /* 0x080fe40000410000 */
[----:B------:R-:W0:Y:S01]  /*5e30*/  MUFU.EX2 R70, R70 ;  /* 0x0000004600467308 */ /* 0x000e220000000800 */
[----:B------:R-:W-:Y:S02]  /*5e40*/  FMUL.FTZ R247, R28, R2 ;  /* 0x000000021cf77220 */ /* 0x000fe40000410000 */
[----:B------:R-:W-:Y:S02]  /*5e50*/  FMUL.FTZ R151, R24, R131 ;  /* 0x0000008318977220 */ /* 0x000fe40000410000 */
[----:B--2---:R-:W-:Y:S02]  /*5e60*/  FMUL.FTZ R208, R130, R208 ;  /* 0x000000d082d07220 */ /* 0x004fe40000410000 */
[C---:B------:R-:W-:Y:S01]  /*5e70*/  FMUL.FTZ R245, R116.reuse, R245 ;  /* 0x000000f574f57220 */ /* 0x040fe20000410000 */
[----:B------:R-:W2:Y:S01]  /*5e80*/  MUFU.EX2 R152, R152 ;  /* 0x0000009800987308 */ /* 0x000ea20000000800 */
[----:B------:R-:W-:-:S02]  /*5e90*/  FMUL.FTZ R247, R116, R247 ;  /* 0x000000f774f77220 */ /* 0x000fc40000410000 */
[----:B------:R-:W-:-:S05]  /*5ea0*/  FMUL.FTZ R209, R130, R209 ;  /* 0x000000d182d17220 */ /* 0x000fca0000410000 */
[----:B------:R-:W0:Y:S01]  /*5eb0*/  MUFU.EX2 R71, R71 ;  /* 0x0000004700477308 */ /* 0x000e220000000800 */
[----:B------:R-:W-:Y:S02]  /*5ec0*/  FMUL.FTZ R156, R208, R247 ;  /* 0x000000f7d09c7220 */ /* 0x000fe40000410000 */
[----:B------:R-:W-:-:S05]  /*5ed0*/  FMUL.FTZ R130, R21, R131 ;  /* 0x0000008315827220 */ /* 0x000fca0000410000 */
[----:B------:R-:W-:Y:S01]  /*5ee0*/  MUFU.SIN R184, R154 ;  /* 0x0000009a00b87308 */ /* 0x000fe20000000400 */
[----:B------:R-:W-:-:S07]  /*5ef0*/  FMUL.FTZ R246, R27, R18 ;  /* 0x000000121bf67220 */ /* 0x000fce0000410000 */
[----:B------:R1:W-:Y:S01]  /*5f00*/  MUFU.COS R185, R154 ;  /* 0x0000009a00b97308 */ /* 0x0003e20000000000 */
[C---:B0-----:R-:W-:Y:S02]  /*5f10*/  FMUL.FTZ R207, R70.reuse, R207 ;  /* 0x000000cf46cf7220 */ /* 0x041fe40000410000 */
[----:B------:R-:W-:-:S05]  /*5f20*/  FMUL.FTZ R206, R70, R206 ;  /* 0x000000ce46ce7220 */ /* 0x000fca0000410000 */
[----:B------:R-:W-:Y:S01]  /*5f30*/  MUFU.SIN R188, R153 ;  /* 0x0000009900bc7308 */ /* 0x000fe20000000400 */
[----:B-1----:R-:W-:Y:S02]  /*5f40*/  FMUL.FTZ R154, R208, R245 ;  /* 0x000000f5d09a7220 */ /* 0x002fe40000410000 */
[----:B----4-:R-:W-:-:S05]  /*5f50*/  FMUL.FTZ R244, R27, R17 ;  /* 0x000000111bf47220 */ /* 0x010fca0000410000 */
[----:B------:R0:W-:Y:S01]  /*5f60*/  MUFU.COS R189, R153 ;  /* 0x0000009900bd7308 */ /* 0x0001e20000000000 */
[C---:B------:R-:W-:Y:S02]  /*5f70*/  FFMA.FTZ R154, R209.reuse, R247, -R154 ;  /* 0x000000f7d19a7223 */ /* 0x040fe4000001089a */
[----:B------:R-:W-:-:S05]  /*5f80*/  FFMA.FTZ R156, R209, R245, R156 ;  /* 0x000000f5d19c7223 */ /* 0x000fca000001009c */
[----:B------:R-:W1:Y:S01]  /*5f90*/  MUFU.EX2 R151, R151 ;  /* 0x0000009700977308 */ /* 0x000e620000000800 */
[-C--:B0-----:R-:W-:Y:S02]  /*5fa0*/  FMUL.FTZ R153, R22, R131.reuse ;  /* 0x0000008316997220 */ /* 0x081fe40000410000 */
[----:B------:R-:W-:Y:S02]  /*5fb0*/  FMUL.FTZ R70, R20, R131 ;  /* 0x0000008314467220 */ /* 0x000fe40000410000 */
[----:B------:R-:W-:-:S03]  /*5fc0*/  FFMA.FTZ R154, R115, R246, R154 ;  /* 0x000000f6739a7223 */ /* 0x000fc6000001009a */
[----:B------:R-:W0:Y:S01]  /*5fd0*/  MUFU.EX2 R153, R153 ;  /* 0x0000009900997308 */ /* 0x000e220000000800 */
[----:B------:R-:W-:Y:S02]  /*5fe0*/  FFMA.FTZ R156, R115, R244, R156 ;  /* 0x000000f4739c7223 */ /* 0x000fe4000001009c */
[C---:B--2---:R-:W-:Y:S02]  /*5ff0*/  FMUL.FTZ R201, R152.reuse, R201 ;  /* 0x000000c998c97220 */ /* 0x044fe40000410000 */
[----:B------:R-:W-:-:S03]  /*6000*/  FMUL.FTZ R200, R152, R200 ;  /* 0x000000c898c87220 */ /* 0x000fc60000410000 */
[----:B------:R-:W2:Y:S01]  /*6010*/  MUFU.EX2 R130, R130 ;  /* 0x0000008200827308 */ /* 0x000ea20000000800 */
[C---:B------:R-:W-:Y:S02]  /*6020*/  FMUL.FTZ R155, R206.reuse, R154 ;  /* 0x0000009ace9b7220 */ /* 0x040fe40000410000 */
[C---:B------:R-:W-:Y:S02]  /*6030*/  FMUL.FTZ R205, R71.reuse, R205 ;  /* 0x000000cd47cd7220 */ /* 0x040fe40000410000 */
[----:B------:R-:W-:Y:S02]  /*6040*/  FMUL.FTZ R204, R71, R204 ;  /* 0x000000cc47cc7220 */ /* 0x000fe40000410000 */
[-C--:B------:R-:W-:Y:S01]  /*6050*/  FMUL.FTZ R152, R206, R156.reuse ;  /* 0x0000009cce987220 */ /* 0x080fe20000410000 */
[----:B------:R-:W4:Y:S01]  /*6060*/  MUFU.EX2 R70, R70 ;  /* 0x0000004600467308 */ /* 0x000f220000000800 */
[----:B------:R-:W-:Y:S02]  /*6070*/  FMUL.FTZ R71, R150, R131 ;  /* 0x0000008396477220 */ /* 0x000fe40000410000 */
[----:B------:R-:W-:-:S02]  /*6080*/  FFMA.FTZ R155, R207, R156, R155 ;  /* 0x0000009ccf9b7223 */ /* 0x000fc4000001009b */
[C---:B------:R-:W-:Y:S02]  /*6090*/  FMUL.FTZ R242, R26.reuse, R15 ;  /* 0x0000000f1af27220 */ /* 0x040fe40000410000 */
[C---:B-1----:R-:W-:Y:S02]  /*60a0*/  FMUL.FTZ R203, R151.reuse, R203 ;  /* 0x000000cb97cb7220 */ /* 0x042fe40000410000 */
[----:B------:R-:W-:Y:S02]  /*60b0*/  FMUL.FTZ R202, R151, R202 ;  /* 0x000000ca97ca7220 */ /* 0x000fe40000410000 */
[----:B------:R-:W-:Y:S02]  /*60c0*/  FFMA.FTZ R154, R207, R154, -R152 ;  /* 0x0000009acf9a7223 */ /* 0x000fe40000010898 */
[----:B------:R-:W-:Y:S01]  /*60d0*/  FMUL.FTZ R243, R26, R16 ;  /* 0x000000101af37220 */ /* 0x000fe20000410000 */
[----:B------:R-:W-:Y:S01]  /*60e0*/  MUFU.SIN R192, R193 ;  /* 0x000000c100c07308 */ /* 0x000fe20000000400 */
[----:B------:R-:W-:-:S02]  /*60f0*/  FMUL.FTZ R151, R19, R131 ;  /* 0x0000008313977220 */ /* 0x000fc40000410000 */
[C---:B------:R-:W-:Y:S02]  /*6100*/  FFMA.FTZ R155, R114.reuse, R242, R155 ;  /* 0x000000f2729b7223 */ /* 0x040fe4000001009b */
[----:B------:R-:W-:-:S03]  /*6110*/  FFMA.FTZ R154, R114, R243, R154 ;  /* 0x000000f3729a7223 */ /* 0x000fc6000001009a */
[----:B------:R-:W-:Y:S01]  /*6120*/  MUFU.COS R193, R193 ;  /* 0x000000c100c17308 */ /* 0x000fe20000000000 */
[C---:B0-----:R-:W-:Y:S02]  /*6130*/  FMUL.FTZ R199, R153.reuse, R199 ;  /* 0x000000c799c77220 */ /* 0x041fe40000410000 */
[----:B------:R-:W-:-:S05]  /*6140*/  FMUL.FTZ R198, R153, R198 ;  /* 0x000000c699c67220 */ /* 0x000fca0000410000 */
[----:B------:R-:W0:Y:S01]  /*6150*/  MUFU.EX2 R71, R71 ;  /* 0x0000004700477308 */ /* 0x000e220000000800 */
[C---:B------:R-:W-:Y:S02]  /*6160*/  FMUL.FTZ R153, R204.reuse, R155 ;  /* 0x0000009bcc997220 */ /* 0x040fe40000410000 */
[----:B------:R-:W-:Y:S02]  /*6170*/  FMUL.FTZ R158, R204, R154 ;  /* 0x0000009acc9e7220 */ /* 0x000fe40000410000 */
[----:B--2---:R-:W-:-:S03]  /*6180*/  FMUL.FTZ R197, R130, R197 ;  /* 0x000000c582c57220 */ /* 0x004fc60000410000 */
[----:B------:R-:W1:Y:S01]  /*6190*/  MUFU.EX2 R151, R151 ;  /* 0x0000009700977308 */ /* 0x000e620000000800 */
[----:B------:R-:W-:Y:S02]  /*61a0*/  FMUL.FTZ R196, R130, R196 ;  /* 0x000000c482c47220 */ /* 0x000fe40000410000 */
[----:B------:R-:W-:Y:S02]  /*61b0*/  FMUL.FTZ R130, R134, R131 ;  /* 0x0000008386827220 */ /* 0x000fe40000410000 */
[C---:B----4-:R-:W-:Y:S02]  /*61c0*/  FMUL.FTZ R195, R70.reuse, R195 ;  /* 0x000000c346c37220 */ /* 0x050fe40000410000 */
[----:B------:R-:W-:Y:S02]  /*61d0*/  FMUL.FTZ R194, R70, R194 ;  /* 0x000000c246c27220 */ /* 0x000fe40000410000 */
[C---:B------:R-:W-:Y:S02]  /*61e0*/  FFMA.FTZ R156, R205.reuse, R154, -R153 ;  /* 0x0000009acd9c7223 */ /* 0x040fe40000010899 */
[----:B------:R-:W-:-:S02]  /*61f0*/  FFMA.FTZ R158, R205, R155, R158 ;  /* 0x0000009bcd9e7223 */ /* 0x000fc4000001009e */
[C---:B------:R-:W-:Y:S02]  /*6200*/  FMUL.FTZ R154, R25.reuse, R13 ;  /* 0x0000000d199a7220 */ /* 0x040fe40000410000 */
[----:B------:R-:W-:Y:S02]  /*6210*/  FMUL.FTZ R153, R25, R14 ;  /* 0x0000000e19997220 */ /* 0x000fe40000410000 */
[-C--:B------:R-:W-:Y:S02]  /*6220*/  FMUL.FTZ R70, R210, R131.reuse ;  /* 0x00000083d2467220 */ /* 0x080fe40000410000 */
[----:B------:R-:W-:Y:S01]  /*6230*/  FMUL.FTZ R152, R149, R131 ;  /* 0x0000008395987220 */ /* 0x000fe20000410000 */
[----:B------:R-:W2:Y:S01]  /*6240*/  MUFU.EX2 R130, R130 ;  /* 0x0000008200827308 */ /* 0x000ea20000000800 */
[C---:B------:R-:W-:Y:S02]  /*6250*/  FFMA.FTZ R158, R113.reuse, R154, R158 ;  /* 0x0000009a719e7223 */ /* 0x040fe4000001009e */
[----:B------:R-:W-:-:S02]  /*6260*/  FFMA.FTZ R156, R113, R153, R156 ;  /* 0x00000099719c7223 */ /* 0x000fc4000001009c */
[C---:B0-----:R-:W-:Y:S02]  /*6270*/  FMUL.FTZ R193, R71.reuse, R193 ;  /* 0x000000c147c17220 */ /* 0x041fe40000410000 */
[----:B------:R-:W-:Y:S01]  /*6280*/  FMUL.FTZ R192, R71, R192 ;  /* 0x000000c047c07220 */ /* 0x000fe20000410000 */
[----:B------:R-:W0:Y:S01]  /*6290*/  MUFU.EX2 R70, R70 ;  /* 0x0000004600467308 */ /* 0x000e220000000800 */
[C---:B------:R-:W-:Y:S02]  /*62a0*/  FMUL.FTZ R71, R202.reuse, R158 ;  /* 0x0000009eca477220 */ /* 0x040fe40000410000 */
[----:B------:R-:W-:Y:S02]  /*62b0*/  FMUL.FTZ R155, R202, R156 ;  /* 0x0000009cca9b7220 */ /* 0x000fe40000410000 */
[----:B-1----:R-:W-:-:S03]  /*62c0*/  FMUL.FTZ R191, R151, R191 ;  /* 0x000000bf97bf7220 */ /* 0x002fc60000410000 */
[----:B------:R-:W1:Y:S01]  /*62d0*/  MUFU.EX2 R152, R152 ;  /* 0x0000009800987308 */ /* 0x000e620000000800 */
[----:B------:R-:W-:Y:S02]  /*62e0*/  FMUL.FTZ R190, R151, R190 ;  /* 0x000000be97be7220 */ /* 0x000fe40000410000 */
[C---:B------:R-:W-:Y:S02]  /*62f0*/  FFMA.FTZ R71, R203.reuse, R156, -R71 ;  /* 0x0000009ccb477223 */ /* 0x040fe40000010847 */
[----:B------:R-:W-:Y:S02]  /*6300*/  FFMA.FTZ R151, R203, R158, R155 ;  /* 0x0000009ecb977223 */ /* 0x000fe4000001009b */
[C---:B---3--:R-:W-:Y:S02]  /*6310*/  FMUL.FTZ R156, R24.reuse, R11 ;  /* 0x0000000b189c7220 */ /* 0x048fe40000410000 */
[----:B------:R-:W-:Y:S02]  /*6320*/  FMUL.FTZ R155, R24, R12 ;  /* 0x0000000c189b7220 */ /* 0x000fe40000410000 */
[----:B------:R-:W-:-:S02]  /*6330*/  FFMA.FTZ R151, R112, R156, R151 ;  /* 0x0000009c70977223 */ /* 0x000fc40000010097 */
[----:B------:R-:W-:Y:S02]  /*6340*/  FFMA.FTZ R71, R112, R155, R71 ;  /* 0x0000009b70477223 */ /* 0x000fe40000010047 */
[C---:B--2---:R-:W-:Y:S02]  /*6350*/  FMUL.FTZ R187, R130.reuse, R187 ;  /* 0x000000bb82bb7220 */ /* 0x044fe40000410000 */
[----:B------:R-:W-:Y:S02]  /*6360*/  FMUL.FTZ R186, R130, R186 ;  /* 0x000000ba82ba7220 */ /* 0x000fe40000410000 */
[C---:B------:R-:W-:Y:S02]  /*6370*/  FMUL.FTZ R130, R200.reuse, R151 ;  /* 0x00000097c8827220 */ /* 0x040fe40000410000 */
[----:B------:R-:W-:Y:S02]  /*6380*/  FMUL.FTZ R158, R200, R71 ;  /* 0x00000047c89e7220 */ /* 0x000fe40000410000 */
[----:B0-----:R-:W-:-:S02]  /*6390*/  FMUL.FTZ R185, R70, R185 ;  /* 0x000000b946b97220 */ /* 0x001fc40000410000 */
[----:B------:R-:W-:Y:S02]  /*63a0*/  FMUL.FTZ R184, R70, R184 ;  /* 0x000000b846b87220 */ /* 0x000fe40000410000 */
[----:B------:R-:W-:Y:S02]  /*63b0*/  FMUL.FTZ R70, R67, R208 ;  /* 0x000000d043467220 */ /* 0x000fe40000410000 */
[C---:B-1----:R-:W-:Y:S02]  /*63c0*/  FMUL.FTZ R189, R152.reuse, R189 ;  /* 0x000000bd98bd7220 */ /* 0x042fe40000410000 */
[----:B------:R-:W-:Y:S02]  /*63d0*/  FMUL.FTZ R188, R152, R188 ;  /* 0x000000bc98bc7220 */ /* 0x000fe40000410000 */
[C---:B------:R-:W-:Y:S02]  /*63e0*/  FFMA.FTZ R152, R201.reuse, R71, -R130 ;  /* 0x00000047c9987223 */ /* 0x040fe40000010882 */
[----:B------:R-:W-:-:S02]  /*63f0*/  FFMA.FTZ R151, R201, R151, R158 ;  /* 0x00000097c9977223 */ /* 0x000fc4000001009e */
[C---:B------:R-:W-:Y:S02]  /*6400*/  FMUL.FTZ R130, R66.reuse, R208 ;  /* 0x000000d042827220 */ /* 0x040fe40000410000 */
[C---:B------:R-:W-:Y:S02]  /*6410*/  FMUL.FTZ R158, R23.reuse, R9 ;  /* 0x00000009179e7220 */ /* 0x040fe40000410000 */
[----:B------:R-:W-:Y:S02]  /*6420*/  FMUL.FTZ R157, R23, R10 ;  /* 0x0000000a179d7220 */ /* 0x000fe40000410000 */
[-C--:B------:R-:W-:Y:S02]  /*6430*/  FFMA.FTZ R70, R66, R209.reuse, -R70 ;  /* 0x000000d142467223 */ /* 0x080fe40000010846 */
[----:B------:R-:W-:Y:S02]  /*6440*/  FFMA.FTZ R130, R67, R209, R130 ;  /* 0x000000d143827223 */ /* 0x000fe40000010082 */
[----:B------:R-:W-:-:S02]  /*6450*/  FFMA.FTZ R159, R111, R158, R151 ;  /* 0x0000009e6f9f7223 */ /* 0x000fc40000010097 */
[----:B------:R-:W-:Y:S02]  /*6460*/  FFMA.FTZ R152, R111, R157, R152 ;  /* 0x0000009d6f987223 */ /* 0x000fe40000010098 */
[C---:B------:R-:W-:Y:S02]  /*6470*/  FMUL.FTZ R151, R206.reuse, R70 ;  /* 0x00000046ce977220 */ /* 0x040fe40000410000 */
[----:B------:R-:W-:Y:S02]  /*6480*/  FMUL.FTZ R71, R206, R130 ;  /* 0x00000082ce477220 */ /* 0x000fe40000410000 */
[C---:B------:R-:W-:Y:S02]  /*6490*/  FMUL.FTZ R162, R198.reuse, R152 ;  /* 0x00000098c6a27220 */ /* 0x040fe40000410000 */
[----:B------:R-:W-:Y:S02]  /*64a0*/  FFMA.FTZ R151, R207, R130, R151 ;  /* 0x00000082cf977223 */ /* 0x000fe40000010097 */
[----:B------:R-:W-:-:S02]  /*64b0*/  FMUL.FTZ R160, R198, R159 ;  /* 0x0000009fc6a07220 */ /* 0x000fc40000410000 */
[----:B------:R-:W-:Y:S02]  /*64c0*/  FFMA.FTZ R71, R207, R70, -R71 ;  /* 0x00000046cf477223 */ /* 0x000fe40000010847 */
[C---:B------:R-:W-:Y:S02]  /*64d0*/  FFMA.FTZ R161, R199.reuse, R159, R162 ;  /* 0x0000009fc7a17223 */ /* 0x040fe400000100a2 */
[----:B------:R-:W-:Y:S02]  /*64e0*/  FMUL.FTZ R70, R204, R151 ;  /* 0x00000097cc467220 */ /* 0x000fe40000410000 */
[----:B------:R-:W-:Y:S02]  /*64f0*/  FFMA.FTZ R152, R199, R152, -R160 ;  /* 0x00000098c7987223 */ /* 0x000fe400000108a0 */
[C---:B------:R-:W-:Y:S02]  /*6500*/  FMUL.FTZ R159, R22.reuse, R8 ;  /* 0x00000008169f7220 */ /* 0x040fe40000410000 */
[----:B------:R-:W-:-:S02]  /*6510*/  FMUL.FTZ R160, R22, R7 ;  /* 0x0000000716a07220 */ /* 0x000fc40000410000 */
[-C--:B------:R-:W-:Y:S02]  /*6520*/  FMUL.FTZ R130, R204, R71.reuse ;  /* 0x00000047cc827220 */ /* 0x080fe40000410000 */
[C---:B------:R-:W-:Y:S02]  /*6530*/  FFMA.FTZ R70, R205.reuse, R71, -R70 ;  /* 0x00000047cd467223 */ /* 0x040fe40000010846 */
[C---:B------:R-:W-:Y:S02]  /*6540*/  FFMA.FTZ R152, R110.reuse, R159, R152 ;  /* 0x0000009f6e987223 */ /* 0x040fe40000010098 */
[----:B------:R-:W-:Y:S02]  /*6550*/  FFMA.FTZ R161, R110, R160, R161 ;  /* 0x000000a06ea17223 */ /* 0x000fe400000100a1 */
[----:B------:R-:W-:Y:S02]  /*6560*/  FFMA.FTZ R130, R205, R151, R130 ;  /* 0x00000097cd827223 */ /* 0x000fe40000010082 */
[----:B------:R-:W-:-:S02]  /*6570*/  FMUL.FTZ R151, R202, R70 ;  /* 0x00000046ca977220 */ /* 0x000fc40000410000 */
[C---:B------:R-:W-:Y:S02]  /*6580*/  FMUL.FTZ R164, R196.reuse, R152 ;  /* 0x00000098c4a47220 */ /* 0x040fe40000410000 */
[-C--:B------:R-:W-:Y:S02]  /*6590*/  FMUL.FTZ R162, R196, R161.reuse ;  /* 0x000000a1c4a27220 */ /* 0x080fe40000410000 */
[-C--:B------:R-:W-:Y:S02]  /*65a0*/  FMUL.FTZ R71, R202, R130.reuse ;  /* 0x00000082ca477220 */ /* 0x080fe40000410000 */
[----:B------:R-:W-:Y:S02]  /*65b0*/  FFMA.FTZ R151, R203, R130, R151 ;  /* 0x00000082cb977223 */ /* 0x000fe40000010097 */
[C---:B------:R-:W-:Y:S02]  /*65c0*/  FFMA.FTZ R164, R197.reuse, R161, R164 ;  /* 0x000000a1c5a47223 */ /* 0x040fe400000100a4 */
[----:B------:R-:W-:-:S02]  /*65d0*/  FFMA.FTZ R152, R197, R152, -R162 ;  /* 0x00000098c5987223 */ /* 0x000fc400000108a2 */
[----:B------:R-:W-:Y:S02]  /*65e0*/  FMUL.FTZ R161, R21, R6 ;  /* 0x0000000615a17220 */ /* 0x000fe40000410000 */
[----:B------:R-:W-:Y:S02]  /*65f0*/  FFMA.FTZ R71, R203, R70, -R71 ;  /* 0x00000046cb477223 */ /* 0x000fe40000010847 */
[C---:B------:R-:W-:Y:S02]  /*6600*/  FMUL.FTZ R70, R200.reuse, R151 ;  /* 0x00000097c8467220 */ /* 0x040fe40000410000 */
[----:B------:R-:W-:Y:S02]  /*6610*/  FMUL.FTZ R162, R21, R5 ;  /* 0x0000000515a27220 */ /* 0x000fe40000410000 */
[----:B------:R-:W-:Y:S02]  /*6620*/  FFMA.FTZ R152, R109, R161, R152 ;  /* 0x000000a16d987223 */ /* 0x000fe40000010098 */
[----:B------:R-:W-:-:S02]  /*6630*/  FMUL.FTZ R130, R200, R71 ;  /* 0x00000047c8827220 */ /* 0x000fc40000410000 */
[----:B------:R-:W-:Y:S02]  /*6640*/  FFMA.FTZ R70, R201, R71, -R70 ;  /* 0x00000047c9467223 */ /* 0x000fe40000010846 */
[----:B------:R-:W-:Y:S02]  /*6650*/  FFMA.FTZ R164, R109, R162, R164 ;  /* 0x000000a26da47223 */ /* 0x000fe400000100a4 */
[----:B------:R-:W-:Y:S02]  /*6660*/  FMUL.FTZ R165, R194, R152 ;  /* 0x00000098c2a57220 */ /* 0x000fe40000410000 */
[----:B------:R-:W-:Y:S02]  /*6670*/  FFMA.FTZ R130, R201, R151, R130 ;  /* 0x00000097c9827223 */ /* 0x000fe40000010082 */
[----:B------:R-:W-:Y:S02]  /*6680*/  FMUL.FTZ R151, R198, R70 ;  /* 0x00000046c6977220 */ /* 0x000fe40000410000 */
[----:B------:R-:W-:-:S02]  /*6690*/  FMUL.FTZ R163, R194, R164 ;  /* 0x000000a4c2a37220 */ /* 0x000fc40000410000 */
[----:B------:R-:W-:Y:S02]  /*66a0*/  FFMA.FTZ R165, R195, R164, R165 ;  /* 0x000000a4c3a57223 */ /* 0x000fe400000100a5 */
[-C--:B------:R-:W-:Y:S02]  /*66b0*/  FMUL.FTZ R71, R198, R130.reuse ;  /* 0x00000082c6477220 */ /* 0x080fe40000410000 */
[C---:B------:R-:W-:Y:S02]  /*66c0*/  FMUL.FTZ R164, R20.reuse, R3 ;  /* 0x0000000314a47220 */ /* 0x040fe40000410000 */
[----:B------:R-:W-:Y:S02]  /*66d0*/  FFMA.FTZ R151, R199, R130, R151 ;  /* 0x00000082c7977223 */ /* 0x000fe40000010097 */
[----:B------:R-:W-:Y:S02]  /*66e0*/  FFMA.FTZ R152, R195, R152, -R163 ;  /* 0x00000098c3987223 */ /* 0x000fe400000108a3 */
[----:B------:R-:W-:-:S02]  /*66f0*/  FMUL.FTZ R163, R20, R4 ;  /* 0x0000000414a37220 */ /* 0x000fc40000410000 */
[----:B------:R-:W-:Y:S02]  /*6700*/  FFMA.FTZ R71, R199, R70, -R71 ;  /* 0x00000046c7477223 */ /* 0x000fe40000010847 */
[----:B------:R-:W-:Y:S02]  /*6710*/  FFMA.FTZ R166, R108, R164, R165 ;  /* 0x000000a46ca67223 */ /* 0x000fe400000100a5 */
[----:B------:R-:W-:Y:S02]  /*6720*/  FMUL.FTZ R70, R196, R151 ;  /* 0x00000097c4467220 */ /* 0x000fe40000410000 */
[----:B------:R-:W-:Y:S02]  /*6730*/  FFMA.FTZ R165, R108, R163, R152 ;  /* 0x000000a36ca57223 */ /* 0x000fe40000010098 */
[----:B------:R-:W-:Y:S02]  /*6740*/  FADD.FTZ R183, R86, UR5 ;  /* 0x0000000556b77e21 */ /* 0x000fe40008010000 */
[----:B------:R-:W-:-:S02]  /*6750*/  FMUL.FTZ R152, R196, R71 ;  /* 0x00000047c4987220 */ /* 0x000fc40000410000 */
[C---:B------:R-:W-:Y:S02]  /*6760*/  FMUL.FTZ R168, R192.reuse, R166 ;  /* 0x000000a6c0a87220 */ /* 0x040fe40000410000 */
[----:B------:R-:W-:Y:S02]  /*6770*/  FFMA.FTZ R130, R197, R71, -R70 ;  /* 0x00000047c5827223 */ /* 0x000fe40000010846 */
[----:B------:R-:W-:Y:S02]  /*6780*/  FMUL.FTZ R71, R192, R165 ;  /* 0x000000a5c0477220 */ /* 0x000fe40000410000 */
[----:B------:R-:W-:Y:S02]  /*6790*/  FMUL.FTZ R70, R183, UR43 ;  /* 0x0000002bb7467c20 */ /* 0x000fe40008410000 */
[----:B------:R-:W-:Y:S02]  /*67a0*/  FFMA.FTZ R152, R197, R151, R152 ;  /* 0x00000097c5987223 */ /* 0x000fe40000010098 */
[----:B------:R-:W-:-:S02]  /*67b0*/  FFMA.FTZ R168, R193, R165, -R168 ;  /* 0x000000a5c1a87223 */ /* 0x000fc400000108a8 */
[----:B------:R-:W-:Y:S02]  /*67c0*/  FMUL.FTZ R165, R150, R148 ;  /* 0x0000009496a57220 */ /* 0x000fe40000410000 */
[----:B------:R-:W-:Y:S02]  /*67d0*/  FFMA.FTZ R71, R193, R166, R71 ;  /* 0x000000a6c1477223 */ /* 0x000fe40000010047 */
[----:B------:R-:W-:Y:S02]  /*67e0*/  FMUL.RZ R181, R70, 0.15915493667125701904 ;  /* 0x3e22f98346b57820 */ /* 0x000fe4000040c000 */
[----:B------:R-:W-:Y:S02]  /*67f0*/  FMUL.FTZ R166, R150, R147 ;  /* 0x0000009396a67220 */ /* 0x000fe40000410000 */
[----:B------:R-:W-:Y:S02]  /*6800*/  FMUL.FTZ R70, R194, R152 ;  /* 0x00000098c2467220 */ /* 0x000fe40000410000 */
[----:B------:R-:W-:-:S02]  /*6810*/  FFMA.FTZ R168, R107, R165, R168 ;  /* 0x000000a56ba87223 */ /* 0x000fc400000100a8 */
[----:B------:R-:W-:Y:S02]  /*6820*/  FFMA.FTZ R151, R107, R166, R71 ;  /* 0x000000a66b977223 */ /* 0x000fe40000010047 */
[CC--:B------:R-:W-:Y:S02]  /*6830*/  FFMA.FTZ R71, R195.reuse, R130.reuse, -R70 ;  /* 0x00000082c3477223 */ /* 0x0c0fe40000010846 */
[----:B------:R-:W-:Y:S02]  /*6840*/  FMUL.FTZ R130, R194, R130 ;  /* 0x00000082c2827220 */ /* 0x000fe40000410000 */
[C---:B------:R-:W-:Y:S02]  /*6850*/  FMUL.FTZ R170, R190.reuse, R168 ;  /* 0x000000a8beaa7220 */ /* 0x040fe40000410000 */
[----:B------:R-:W-:Y:S02]  /*6860*/  FMUL.FTZ R70, R190, R151 ;  /* 0x00000097be467220 */ /* 0x000fe40000410000 */
[----:B------:R-:W-:-:S02]  /*6870*/  FFMA.FTZ R130, R195, R152, R130 ;  /* 0x00000098c3827223 */ /* 0x000fc40000010082 */
[----:B------:R-:W-:Y:S02]  /*6880*/  FFMA.FTZ R170, R191, R151, R170 ;  /* 0x00000097bfaa7223 */ /* 0x000fe400000100aa */
[----:B------:R-:W-:Y:S02]  /*6890*/  FMUL.FTZ R231, R19, R145 ;  /* 0x0000009113e77220 */ /* 0x000fe40000410000 */
[----:B------:R-:W-:Y:S02]  /*68a0*/  FFMA.FTZ R168, R191, R168, -R70 ;  /* 0x000000a8bfa87223 */ /* 0x000fe40000010846 */
[----:B------:R-:W-:Y:S02]  /*68b0*/  FMUL.FTZ R167, R19, R146 ;  /* 0x0000009213a77220 */ /* 0x000fe40000410000 */
[----:B------:R-:W-:Y:S02]  /*68c0*/  FMUL.FTZ R152, R192, R130 ;  /* 0x00000082c0987220 */ /* 0x000fe40000410000 */
[----:B------:R-:W-:-:S02]  /*68d0*/  FFMA.FTZ R170, R106, R231, R170 ;  /* 0x000000e76aaa7223 */ /* 0x000fc400000100aa */
[----:B------:R-:W-:Y:S02]  /*68e0*/  FFMA.FTZ R168, R106, R167, R168 ;  /* 0x000000a76aa87223 */ /* 0x000fe400000100a8 */
[-C--:B------:R-:W-:Y:S02]  /*68f0*/  FFMA.FTZ R152, R193, R71.reuse, -R152 ;  /* 0x00000047c1987223 */ /* 0x080fe40000010898 */
[----:B------:R-:W-:Y:S02]  /*6900*/  FMUL.FTZ R151, R188, R170 ;  /* 0x000000aabc977220 */ /* 0x000fe40000410000 */
[----:B------:R-:W-:Y:S02]  /*6910*/  FMUL.FTZ R71, R192, R71 ;  /* 0x00000047c0477220 */ /* 0x000fe40000410000 */
[-C--:B------:R-:W-:Y:S02]  /*6920*/  FMUL.FTZ R169, R188, R168.reuse ;  /* 0x000000a8bca97220 */ /* 0x080fe40000410000 */
[----:B------:R-:W-:-:S02]  /*6930*/  FFMA.FTZ R168, R189, R168, -R151 ;  /* 0x000000a8bda87223 */ /* 0x000fc40000010897 */
[----:B------:R-:W-:Y:S02]  /*6940*/  FFMA.FTZ R130, R193, R130, R71 ;  /* 0x00000082c1827223 */ /* 0x000fe40000010047 */
[----:B------:R-:W-:Y:S02]  /*6950*/  FMUL.FTZ R151, R190, R152 ;  /* 0x00000098be977220 */ /* 0x000fe40000410000 */
[----:B------:R-:W-:Y:S02]  /*6960*/  FADD.FTZ R182, R85, UR5 ;  /* 0x0000000555b67e21 */ /* 0x000fe40008010000 */
[----:B------:R-:W-:Y:S02]  /*6970*/  FFMA.FTZ R170, R189, R170, R169 ;  /* 0x000000aabdaa7223 */ /* 0x000fe400000100a9 */
[----:B------:R-:W-:Y:S02]  /*6980*/  FMUL.FTZ R233, R149, R143 ;  /* 0x0000008f95e97220 */ /* 0x000fe40000410000 */
[----:B------:R-:W-:-:S02]  /*6990*/  FFMA.FTZ R151, R191, R130, R151 ;  /* 0x00000082bf977223 */ /* 0x000fc40000010097 */
[----:B------:R-:W-:Y:S02]  /*69a0*/  FMUL.FTZ R130, R190, R130 ;  /* 0x00000082be827220 */ /* 0x000fe40000410000 */
[----:B------:R-:W-:Y:S02]  /*69b0*/  FMUL.FTZ R71, R183, R131 ;  /* 0x00000083b7477220 */ /* 0x000fe40000410000 */
[----:B------:R-:W-:Y:S02]  /*69c0*/  FMUL.FTZ R232, R149, R144 ;  /* 0x0000009095e87220 */ /* 0x000fe40000410000 */
[----:B------:R-:W-:Y:S02]  /*69d0*/  FFMA.FTZ R170, R105, R233, R170 ;  /* 0x000000e969aa7223 */ /* 0x000fe400000100aa */
[----:B------:R-:W-:Y:S02]  /*69e0*/  FMUL.FTZ R178, R182, R131 ;  /* 0x00000083b6b27220 */ /* 0x000fe40000410000 */
[----:B------:R-:W-:-:S02]  /*69f0*/  FFMA.FTZ R130, R191, R152, -R130 ;  /* 0x00000098bf827223 */ /* 0x000fc40000010882 */
[----:B------:R-:W-:Y:S02]  /*6a00*/  FMUL.FTZ R131, R188, R151 ;  /* 0x00000097bc837220 */ /* 0x000fe40000410000 */
[----:B------:R-:W-:Y:S02]  /*6a10*/  FFMA.FTZ R168, R105, R232, R168 ;  /* 0x000000e869a87223 */ /* 0x000fe400000100a8 */
[----:B------:R-:W-:Y:S02]  /*6a20*/  FMUL.FTZ R169, R186, R170 ;  /* 0x000000aabaa97220 */ /* 0x000fe40000410000 */
[-C--:B------:R-:W-:Y:S02]  /*6a30*/  FFMA.FTZ R152, R189, R130.reuse, -R131 ;  /* 0x00000082bd987223 */ /* 0x080fe40000010883 */
[----:B------:R-:W-:Y:S02]  /*6a40*/  FMUL.FTZ R130, R188, R130 ;  /* 0x00000082bc827220 */ /* 0x000fe40000410000 */
[----:B------:R-:W-:-:S02]  /*6a50*/  FFMA.FTZ R169, R187, R168, -R169 ;  /* 0x000000a8bba97223 */ /* 0x000fc400000108a9 */
[----:B------:R-:W-:Y:S02]  /*6a60*/  FMUL.FTZ R168, R186, R168 ;  /* 0x000000a8baa87220 */ /* 0x000fe40000410000 */
[----:B------:R-:W-:Y:S01]  /*6a70*/  FMUL.FTZ R234, R134, R142 ;  /* 0x0000008e86ea7220 */ /* 0x000fe20000410000 */
[----:B------:R-:W-:Y:S01]  /*6a80*/  MUFU.SIN R180, R181 ;  /* 0x000000b500b47308 */ /* 0x000fe20000000400 */
[----:B------:R-:W-:Y:S02]  /*6a90*/  FFMA.FTZ R130, R189, R151, R130 ;  /* 0x00000097bd827223 */ /* 0x000fe40000010082 */
[----:B------:R-:W-:Y:S02]  /*6aa0*/  FMUL.FTZ R70, R182, UR43 ;  /* 0x0000002bb6467c20 */ /* 0x000fe40008410000 */
[----:B------:R-:W-:-:S03]  /*6ab0*/  FFMA.FTZ R168, R187, R170, R168 ;  /* 0x000000aabba87223 */ /* 0x000fc600000100a8 */
[----:B------:R-:W0:Y:S01]  /*6ac0*/  MUFU.EX2 R71, R71 ;  /* 0x0000004700477308 */ /* 0x000e220000000800 */
[----:B------:R-:W-:Y:S02]  /*6ad0*/  FMUL.FTZ R235, R134, R141 ;  /* 0x0000008d86eb7220 */ /* 0x000fe40000410000 */
[----:B------:R-:W-:Y:S02]  /*6ae0*/  FFMA.FTZ R169, R104, R234, R169 ;  /* 0x000000ea68a97223 */ /* 0x000fe400000100a9 */
[----:B------:R-:W-:-:S03]  /*6af0*/  FMUL.FTZ R151, R186, R130 ;  /* 0x00000082ba977220 */ /* 0x000fc60000410000 */
[----:B------:R-:W1:Y:S01]  /*6b00*/  MUFU.COS R181, R181 ;  /* 0x000000b500b57308 */ /* 0x000e620000000000 */
[----:B------:R-:W-:Y:S02]  /*6b10*/  FMUL.RZ R70, R70, 0.15915493667125701904 ;  /* 0x3e22f98346467820 */ /* 0x000fe4000040c000 */
[----:B------:R-:W-:Y:S02]  /*6b20*/  FFMA.FTZ R168, R104, R235, R168 ;  /* 0x000000eb68a87223 */ /* 0x000fe400000100a8 */
[----:B------:R-:W-:Y:S02]  /*6b30*/  FMUL.FTZ R170, R184, R169 ;  /* 0x000000a9b8aa7220 */ /* 0x000fe40000410000 */
[-C--:B------:R-:W-:Y:S02]  /*6b40*/  FFMA.FTZ R151, R187, R152.reuse, -R151 ;  /* 0x00000098bb977223 */ /* 0x080fe40000010897 */
[----:B------:R-:W-:Y:S01]  /*6b50*/  FMUL.FTZ R152, R186, R152 ;  /* 0x00000098ba987220 */ /* 0x000fe20000410000 */
[----:B------:R-:W-:Y:S01]  /*6b60*/  MUFU.COS R179, R70 ;  /* 0x0000004600b37308 */ /* 0x000fe20000000000 */
[----:B------:R-:W-:-:S02]  /*6b70*/  FFMA.FTZ R170, R185, R168, R170 ;  /* 0x000000a8b9aa7223 */ /* 0x000fc400000100aa */
[----:B------:R-:W-:Y:S02]  /*6b80*/  FMUL.FTZ R168, R184, R168 ;  /* 0x000000a8b8a87220 */ /* 0x000fe40000410000 */
[----:B------:R-:W-:-:S03]  /*6b90*/  FMUL.FTZ R237, R210, R139 ;  /* 0x0000008bd2ed7220 */ /* 0x000fc60000410000 */
[----:B------:R-:W2:Y:S01]  /*6ba0*/  MUFU.EX2 R178, R178 ;  /* 0x000000b200b27308 */ /* 0x000ea20000000800 */
[----:B------:R-:W-:Y:S02]  /*6bb0*/  FFMA.FTZ R152, R187, R130, R152 ;  /* 0x00000082bb987223 */ /* 0x000fe40000010098 */
[----:B------:R-:W-:-:S05]  /*6bc0*/  FFMA.FTZ R168, R185, R169, -R168 ;  /* 0x000000a9b9a87223 */ /* 0x000fca00000108a8 */
[----:B------:R3:W4:Y:S01]  /*6bd0*/  MUFU.SIN R131, R70 ;  /* 0x0000004600837308 */ /* 0x0007220000000400 */
[----:B------:R-:W-:Y:S02]  /*6be0*/  FMUL.FTZ R236, R210, R140 ;  /* 0x0000008cd2ec7220 */ /* 0x000fe40000410000 */
[----:B0-----:R-:W-:Y:S02]  /*6bf0*/  FMUL.FTZ R180, R71, R180 ;  /* 0x000000b447b47220 */ /* 0x001fe40000410000 */
[----:B------:R-:W-:Y:S02]  /*6c00*/  FFMA.FTZ R170, R103, R237, R170 ;  /* 0x000000ed67aa7223 */ /* 0x000fe400000100aa */
[----:B---3--:R-:W-:Y:S02]  /*6c10*/  FMUL.FTZ R70, R184, R152 ;  /* 0x00000098b8467220 */ /* 0x008fe40000410000 */
[----:B-1----:R-:W-:Y:S02]  /*6c20*/  FMUL.FTZ R181, R71, R181 ;  /* 0x000000b547b57220 */ /* 0x002fe40000410000 */
[----:B------:R-:W-:-:S02]  /*6c30*/  FFMA.FTZ R168, R103, R236, R168 ;  /* 0x000000ec67a87223 */ /* 0x000fc400000100a8 */
[----:B------:R-:W-:Y:S02]  /*6c40*/  FMUL.FTZ R71, R180, R170 ;  /* 0x000000aab4477220 */ /* 0x000fe40000410000 */
[-C--:B------:R-:W-:Y:S02]  /*6c50*/  FFMA.FTZ R70, R185, R151.reuse, -R70 ;  /* 0x00000097b9467223 */ /* 0x080fe40000010846 */
[----:B------:R-:W-:Y:S02]  /*6c60*/  FMUL.FTZ R151, R184, R151 ;  /* 0x00000097b8977220 */ /* 0x000fe40000410000 */
[-C--:B------:R-:W-:Y:S02]  /*6c70*/  FMUL.FTZ R130, R180, R168.reuse ;  /* 0x000000a8b4827220 */ /* 0x080fe40000410000 */
[----:B------:R-:W-:Y:S02]  /*6c80*/  FFMA.FTZ R71, R181, R168, -R71 ;  /* 0x000000a8b5477223 */ /* 0x000fe40000010847 */
[----:B------:R-:W-:-:S02]  /*6c90*/  FMUL.FTZ R238, R183, R138 ;  /* 0x0000008ab7ee7220 */ /* 0x000fc40000410000 */
[----:B------:R-:W-:Y:S02]  /*6ca0*/  FFMA.FTZ R151, R185, R152, R151 ;  /* 0x00000098b9977223 */ /* 0x000fe40000010097 */
[C---:B--2---:R-:W-:Y:S02]  /*6cb0*/  FMUL.FTZ R179, R178.reuse, R179 ;  /* 0x000000b3b2b37220 */ /* 0x044fe40000410000 */
[----:B----4-:R-:W-:Y:S02]  /*6cc0*/  FMUL.FTZ R178, R178, R131 ;  /* 0x00000083b2b27220 */ /* 0x010fe40000410000 */
[----:B------:R-:W-:Y:S02]  /*6cd0*/  FFMA.FTZ R130, R181, R170, R130 ;  /* 0x000000aab5827223 */ /* 0x000fe40000010082 */
[----:B------:R-:W-:Y:S01]  /*6ce0*/  FMUL.FTZ R239, R183, R137 ;  /* 0x00000089b7ef7220 */ /* 0x000fe20000410000 */
[----:B------:R-:W-:Y:S01]  /*6cf0*/  ISETP.NE.AND P1, PT, R133, 0x1f, PT ;  /* 0x0000001f8500780c */ /* 0x000fe20003f25270 */
[----:B------:R-:W-:-:S02]  /*6d00*/  FFMA.FTZ R131, R102, R238, R71 ;  /* 0x000000ee66837223 */ /* 0x000fc40000010047 */
[----:B------:R-:W-:Y:S02]  /*6d10*/  FMUL.FTZ R71, R180, R151 ;  /* 0x00000097b4477220 */ /* 0x000fe40000410000 */
[----:B------:R-:W-:Y:S02]  /*6d20*/  FFMA.FTZ R152, R102, R239, R130 ;  /* 0x000000ef66987223 */ /* 0x000fe40000010082 */
[-C--:B------:R-:W-:Y:S02]  /*6d30*/  FMUL.FTZ R130, R180, R70.reuse ;  /* 0x00000046b4827220 */ /* 0x080fe40000410000 */
[C---:B------:R-:W-:Y:S02]  /*6d40*/  FFMA.FTZ R71, R181.reuse, R70, -R71 ;  /* 0x00000046b5477223 */ /* 0x040fe40000010847 */
[----:B------:R-:W-:Y:S02]  /*6d50*/  FFMA.FTZ R130, R181, R151, R130 ;  /* 0x00000097b5827223 */ /* 0x000fe40000010082 */
[----:B------:R-:W-:-:S02]  /*6d60*/  FMUL.FTZ R168, R178, R152 ;  /* 0x00000098b2a87220 */ /* 0x000fc40000410000 */
[C---:B------:R-:W-:Y:S02]  /*6d70*/  FMUL.FTZ R70, R178.reuse, R71 ;  /* 0x00000047b2467220 */ /* 0x040fe40000410000 */
[CC--:B------:R-:W-:Y:S02]  /*6d80*/  FMUL.FTZ R169, R178.reuse, R131.reuse ;  /* 0x00000083b2a97220 */ /* 0x0c0fe40000410000 */
[C---:B------:R-:W-:Y:S02]  /*6d90*/  FFMA.FTZ R168, R179.reuse, R131, -R168 ;  /* 0x00000083b3a87223 */ /* 0x040fe400000108a8 */
[-C--:B------:R-:W-:Y:S02]  /*6da0*/  FMUL.FTZ R212, R178, R130.reuse ;  /* 0x00000082b2d47220 */ /* 0x080fe40000410000 */
[C---:B------:R-:W-:Y:S02]  /*6db0*/  FFMA.FTZ R70, R179.reuse, R130, R70 ;  /* 0x00000082b3467223 */ /* 0x040fe40000010046 */
[----:B------:R0:W1:Y:S01]  /*6dc0*/  @P1 LDS.64 R130, [R133.X8+0x3558] ;  /* 0x0035580085821984 */ /* 0x0000620000008a00 */
[----:B------:R-:W-:Y:S01]  /*6dd0*/  FFMA.FTZ R169, R179, R152, R169 ;  /* 0x00000098b3a97223 */ /* 0x000fe200000100a9 */
[----:B------:R-:W-:Y:S01]  /*6de0*/  BSSY B0, `(.L_x_8844) ;  /* 0x0000013000007945 */ /* 0x000fe20003800000 */
[----:B------:R-:W-:-:S02]  /*6df0*/  FMUL.FTZ R151, R182, R136 ;  /* 0x00000088b6977220 */ /* 0x000fc40000410000 */
[----:B------:R-:W-:Y:S02]  /*6e00*/  FMUL.FTZ R152, R182, R135 ;  /* 0x00000087b6987220 */ /* 0x000fe40000410000 */
[----:B------:R-:W-:Y:S02]  /*6e10*/  FFMA.FTZ R212, R179, R71, -R212 ;  /* 0x00000047b3d47223 */ /* 0x000fe400000108d4 */
        /* <DEDUP_REMOVED lines=15> */
.L_x_8845:
[----:B0-----:R-:W-:Y:S05]  /*6f10*/  BSYNC B0 ;  /* 0x0000000000007941 */ /* 0x001fea0003800000 */
.L_x_8844:
[----:B------:R-:W0:Y:S01]  /*6f20*/  SHFL.UP PT, R175, R71, 0x1, RZ ;  /* 0x0420000047af7989 */ /* 0x000e2200000e00ff */
[----:B------:R-:W-:Y:S01]  /*6f30*/  ISETP.GE.AND P3, PT, R132, 0x1, PT ;  /* 0x000000018400780c */ /* 0x000fe20003f66270 */
[C---:B-----5:R-:W-:Y:S01]  /*6f40*/  FMUL.FTZ R177, R29.reuse, R65 ;  /* 0x000000411db17220 */ /* 0x060fe20000410000 */
[----:B------:R-:W-:Y:S01]  /*6f50*/  BSSY B0, `(.L_x_8846) ;  /* 0x0000183000007945 */ /* 0x000fe20003800000 */
[----:B------:R-:W2:Y:S01]  /*6f60*/  SHFL.UP PT, R173, R211, 0x1, RZ ;  /* 0x04200000d3ad7989 */ /* 0x000ea200000e00ff */
[----:B------:R-:W-:Y:S02]  /*6f70*/  FMUL.FTZ R176, R29, R64 ;  /* 0x000000401db07220 */ /* 0x000fe40000410000 */
[----:B------:R-:W-:Y:S01]  /*6f80*/  FMUL.FTZ R215, R179, R177 ;  /* 0x000000b1b3d77220 */ /* 0x000fe20000410000 */
[----:B------:R-:W3:Y:S01]  /*6f90*/  SHFL.UP PT, R169, R212, 0x1, RZ ;  /* 0x04200000d4a97989 */ /* 0x000ee200000e00ff */
[----:B------:R-:W-:Y:S02]  /*6fa0*/  FMUL.FTZ R174, R30, R65 ;  /* 0x000000411eae7220 */ /* 0x000fe40000410000 */
[----:B------:R-:W-:Y:S01]  /*6fb0*/  FFMA.FTZ R215, -R178, R176, -R215 ;  /* 0x000000b0b2d77223 */ /* 0x000fe200000109d7 */
[----:B------:R-:W4:Y:S01]  /*6fc0*/  SHFL.UP PT, R171, R70, 0x1, RZ ;  /* 0x0420000046ab7989 */ /* 0x000f2200000e00ff */
[----:B------:R-:W-:-:S02]  /*6fd0*/  FMUL.FTZ R229, R38, R64 ;  /* 0x0000004026e57220 */ /* 0x000fc40000410000 */
[----:B------:R-:W-:Y:S01]  /*6fe0*/  FADD.FTZ R215, -R174, R215 ;  /* 0x000000d7aed77221 */ /* 0x000fe20000010100 */
[----:B------:R-:W-:Y:S01]  /*6ff0*/  SHFL.IDX PT, R68, R68, RZ, 0x1f ;  /* 0x00001fff44447589 */ /* 0x000fe200000e0000 */
[-C--:B------:R-:W-:Y:S02]  /*7000*/  FMUL.FTZ R230, R38, R65.reuse ;  /* 0x0000004126e67220 */ /* 0x080fe40000410000 */
[C---:B------:R-:W-:Y:S02]  /*7010*/  FMUL.FTZ R228, R39.reuse, R65 ;  /* 0x0000004127e47220 */ /* 0x040fe40000410000 */
[-C--:B------:R-:W-:Y:S02]  /*7020*/  FMUL.FTZ R227, R39, R64.reuse ;  /* 0x0000004027e37220 */ /* 0x080fe40000410000 */
[----:B------:R-:W-:Y:S02]  /*7030*/  FMUL.FTZ R225, R40, R64 ;  /* 0x0000004028e17220 */ /* 0x000fe40000410000 */
[----:B0-----:R-:W-:-:S02]  /*7040*/  FMUL.FTZ R170, R70, R175 ;  /* 0x000000af46aa7220 */ /* 0x001fc40000410000 */
[----:B------:R-:W-:Y:S02]  /*7050*/  FMUL.FTZ R226, R40, R65 ;  /* 0x0000004128e27220 */ /* 0x000fe40000410000 */
[-C--:B--2---:R-:W-:Y:S02]  /*7060*/  FMUL.FTZ R172, R70, R173.reuse ;  /* 0x000000ad46ac7220 */ /* 0x084fe40000410000 */
[----:B------:R-:W-:Y:S02]  /*7070*/  FFMA.FTZ R170, R212, R173, -R170 ;  /* 0x000000add4aa7223 */ /* 0x000fe400000108aa */
[----:B---3--:R-:W-:Y:S02]  /*7080*/  FMUL.FTZ R168, R70, R169 ;  /* 0x000000a946a87220 */ /* 0x008fe40000410000 */
[C---:B------:R-:W-:Y:S02]  /*7090*/  FFMA.FTZ R172, R212.reuse, R175, R172 ;  /* 0x000000afd4ac7223 */ /* 0x040fe400000100ac */
[----:B----4-:R-:W-:-:S02]  /*70a0*/  FFMA.FTZ R173, R212, R171, R168 ;  /* 0x000000abd4ad7223 */ /* 0x010fc400000100a8 */
[C---:B------:R-:W-:Y:S02]  /*70b0*/  FMUL.FTZ R171, R70.reuse, R171 ;  /* 0x000000ab46ab7220 */ /* 0x040fe40000410000 */
[----:B------:R-:W-:Y:S01]  /*70c0*/  @P3 FADD.FTZ R211, R211, R170 ;  /* 0x000000aad3d33221 */ /* 0x000fe20000010000 */
[----:B------:R-:W-:Y:S01]  /*70d0*/  FSEL R173, R70, R173, !P3 ;  /* 0x000000ad46ad7208 */ /* 0x000fe20005800000 */
[----:B------:R-:W-:Y:S02]  /*70e0*/  @P3 FADD.FTZ R71, R71, R172 ;  /* 0x000000ac47473221 */ /* 0x000fe40000010000 */
[----:B------:R-:W-:Y:S01]  /*70f0*/  @P3 FFMA.FTZ R212, R212, R169, -R171 ;  /* 0x000000a9d4d43223 */ /* 0x000fe200000108ab */
[----:B------:R-:W-:Y:S01]  /*7100*/  ISETP.GE.AND P3, PT, R132, 0x2, PT ;  /* 0x000000028400780c */ /* 0x000fe20003f66270 */
[----:B------:R-:W0:Y:S01]  /*7110*/  SHFL.UP PT, R169, R211, 0x2, RZ ;  /* 0x04400000d3a97989 */ /* 0x000e2200000e00ff */
[CC--:B------:R-:W-:Y:S02]  /*7120*/  FMUL.FTZ R224, R41.reuse, R65.reuse ;  /* 0x0000004129e07220 */ /* 0x0c0fe40000410000 */
[----:B------:R-:W-:Y:S01]  /*7130*/  FMUL.FTZ R223, R41, R64 ;  /* 0x0000004029df7220 */ /* 0x000fe20000410000 */
[----:B------:R-:W2:Y:S01]  /*7140*/  SHFL.UP PT, R170, R71, 0x2, RZ ;  /* 0x0440000047aa7989 */ /* 0x000ea200000e00ff */
[----:B------:R-:W-:-:S02]  /*7150*/  FMUL.FTZ R222, R42, R65 ;  /* 0x000000412ade7220 */ /* 0x000fc40000410000 */
[----:B-1----:R-:W-:Y:S01]  /*7160*/  FMUL.FTZ R248, R178, R131 ;  /* 0x00000083b2f87220 */ /* 0x002fe20000410000 */
[----:B------:R-:W1:Y:S01]  /*7170*/  SHFL.UP PT, R70, R212, 0x2, RZ ;  /* 0x04400000d4467989 */ /* 0x000e6200000e00ff */
[C---:B------:R-:W-:Y:S02]  /*7180*/  FMUL.FTZ R240, R44.reuse, R64 ;  /* 0x000000402cf07220 */ /* 0x040fe40000410000 */
[----:B------:R-:W-:Y:S01]  /*7190*/  FFMA.FTZ R248, R179, R130, -R248 ;  /* 0x00000082b3f87223 */ /* 0x000fe200000108f8 */
[----:B------:R-:W3:Y:S01]  /*71a0*/  SHFL.UP PT, R168, R173, 0x2, RZ ;  /* 0x04400000ada87989 */ /* 0x000ee200000e00ff */
[----:B------:R-:W-:Y:S02]  /*71b0*/  FMUL.FTZ R241, R44, R65 ;  /* 0x000000412cf17220 */ /* 0x000fe40000410000 */
[C---:B0-----:R-:W-:Y:S02]  /*71c0*/  FMUL.FTZ R171, R173.reuse, R169 ;  /* 0x000000a9adab7220 */ /* 0x041fe40000410000 */
[----:B--2---:R-:W-:-:S02]  /*71d0*/  FMUL.FTZ R172, R173, R170 ;  /* 0x000000aaadac7220 */ /* 0x004fc40000410000 */
[C---:B------:R-:W-:Y:S02]  /*71e0*/  FFMA.FTZ R170, R212.reuse, R170, R171 ;  /* 0x000000aad4aa7223 */ /* 0x040fe400000100ab */
[C---:B-1----:R-:W-:Y:S02]  /*71f0*/  FMUL.FTZ R175, R173.reuse, R70 ;  /* 0x00000046adaf7220 */ /* 0x042fe40000410000 */
[C---:B------:R-:W-:Y:S02]  /*7200*/  FFMA.FTZ R172, R212.reuse, R169, -R172 ;  /* 0x000000a9d4ac7223 */ /* 0x040fe400000108ac */
        /* <DEDUP_REMOVED lines=14> */
[C---:B------:R-:W-:Y:S02]  /*72f0*/  FFMA.FTZ R170, R212.reuse, R173, -R170 ;  /* 0x000000add4aa7223 */ /* 0x040fe400000108aa */
[-C--:B---3--:R-:W-:Y:S02]  /*7300*/  FFMA.FTZ R173, R212, R171.reuse, R70 ;  /* 0x000000abd4ad7223 */ /* 0x088fe40000010046 */
[----:B------:R-:W-:Y:S02]  /*7310*/  FMUL.FTZ R171, R168, R171 ;  /* 0x000000aba8ab7220 */ /* 0x000fe40000410000 */
[----:B------:R-:W-:Y:S01]  /*7320*/  FFMA.FTZ R172, R212, R175, R172 ;  /* 0x000000afd4ac7223 */ /* 0x000fe200000100ac */
[----:B------:R-:W-:Y:S01]  /*7330*/  FSEL R70, R168, R173, !P3 ;  /* 0x000000ada8467208 */ /* 0x000fe20005800000 */
[----:B------:R-:W-:-:S02]  /*7340*/  @P3 FADD.FTZ R211, R211, R170 ;  /* 0x000000aad3d33221 */ /* 0x000fc40000010000 */
[----:B------:R-:W-:Y:S02]  /*7350*/  @P3 FFMA.FTZ R212, R212, R169, -R171 ;  /* 0x000000a9d4d43223 */ /* 0x000fe400000108ab */
[----:B------:R-:W-:Y:S01]  /*7360*/  @P3 FADD.FTZ R71, R71, R172 ;  /* 0x000000ac47473221 */ /* 0x000fe20000010000 */
[----:B------:R-:W0:Y:S01]  /*7370*/  SHFL.UP PT, R171, R211, 0x8, RZ ;  /* 0x05000000d3ab7989 */ /* 0x000e2200000e00ff */
[----:B------:R-:W-:Y:S01]  /*7380*/  FMUL.FTZ R168, R178, R177 ;  /* 0x000000b1b2a87220 */ /* 0x000fe20000410000 */
[----:B------:R-:W-:Y:S01]  /*7390*/  ISETP.GE.AND P3, PT, R132, 0x8, PT ;  /* 0x000000088400780c */ /* 0x000fe20003f66270 */
[----:B------:R-:W-:Y:S01]  /*73a0*/  FMUL.FTZ R175, R30, R64 ;  /* 0x000000401eaf7220 */ /* 0x000fe20000410000 */
[----:B------:R-:W1:Y:S01]  /*73b0*/  SHFL.UP PT, R169, R212, 0x8, RZ ;  /* 0x05000000d4a97989 */ /* 0x000e6200000e00ff */
[----:B------:R-:W-:Y:S02]  /*73c0*/  FFMA.FTZ R168, R179, R176, -R168 ;  /* 0x000000b0b3a87223 */ /* 0x000fe400000108a8 */
[----:B------:R-:W-:Y:S01]  /*73d0*/  FMUL.FTZ R170, R180, -R215 ;  /* 0x800000d7b4aa7220 */ /* 0x000fe20000410000 */
[----:B------:R-:W2:Y:S01]  /*73e0*/  SHFL.UP PT, R213, R71, 0x8, RZ ;  /* 0x0500000047d57989 */ /* 0x000ea200000e00ff */
[----:B------:R-:W-:-:S03]  /*73f0*/  FADD.FTZ R168, R175, R168 ;  /* 0x000000a8afa87221 */ /* 0x000fc60000010000 */
[----:B------:R-:W3:Y:S01]  /*7400*/  SHFL.UP PT, R173, R70, 0x8, RZ ;  /* 0x0500000046ad7989 */ /* 0x000ee200000e00ff */
[-C--:B------:R-:W-:Y:S02]  /*7410*/  FMUL.FTZ R172, R180, -R168.reuse ;  /* 0x800000a8b4ac7220 */ /* 0x080fe40000410000 */
[C---:B------:R-:W-:Y:S02]  /*7420*/  FFMA.FTZ R168, R181.reuse, R168, -R170 ;  /* 0x000000a8b5a87223 */ /* 0x040fe400000108aa */
[----:B------:R-:W-:Y:S02]  /*7430*/  FFMA.FTZ R215, R181, R215, R172 ;  /* 0x000000d7b5d77223 */ /* 0x000fe400000100ac */
[C---:B0-----:R-:W-:Y:S02]  /*7440*/  FMUL.FTZ R216, R70.reuse, R171 ;  /* 0x000000ab46d87220 */ /* 0x041fe40000410000 */
[C---:B-1----:R-:W-:Y:S02]  /*7450*/  FMUL.FTZ R172, R70.reuse, R169 ;  /* 0x000000a946ac7220 */ /* 0x042fe40000410000 */
[----:B--2---:R-:W-:-:S02]  /*7460*/  FMUL.FTZ R214, R70, R213 ;  /* 0x000000d546d67220 */ /* 0x004fc40000410000 */
[----:B------:R-:W-:Y:S02]  /*7470*/  FFMA.FTZ R216, R212, R213, R216 ;  /* 0x000000d5d4d87223 */ /* 0x000fe400000100d8 */
[-C--:B---3--:R-:W-:Y:S02]  /*7480*/  FMUL.FTZ R170, R70, R173.reuse ;  /* 0x000000ad46aa7220 */ /* 0x088fe40000410000 */
[C---:B------:R-:W-:Y:S02]  /*7490*/  FFMA.FTZ R213, R212.reuse, R173, R172 ;  /* 0x000000add4d57223 */ /* 0x040fe400000100ac */
[C---:B------:R-:W-:Y:S02]  /*74a0*/  FFMA.FTZ R214, R212.reuse, R171, -R214 ;  /* 0x000000abd4d67223 */ /* 0x040fe400000108d6 */
[----:B------:R-:W-:Y:S01]  /*74b0*/  @P3 FFMA.FTZ R212, R212, R169, -R170 ;  /* 0x000000a9d4d43223 */ /* 0x000fe200000108aa */
[----:B------:R-:W-:Y:S01]  /*74c0*/  FSEL R70, R70, R213, !P3 ;  /* 0x000000d546467208 */ /* 0x000fe20005800000 */
[----:B------:R-:W-:-:S02]  /*74d0*/  FMUL.FTZ R173, R31, R64 ;  /* 0x000000401fad7220 */ /* 0x000fc40000410000 */
[----:B------:R-:W-:Y:S01]  /*74e0*/  @P3 FADD.FTZ R71, R71, R216 ;  /* 0x000000d847473221 */ /* 0x000fe20000010000 */
[----:B------:R-:W0:Y:S01]  /*74f0*/  SHFL.UP PT, R169, R212, 0x10, RZ ;  /* 0x06000000d4a97989 */ /* 0x000e2200000e00ff */
[----:B------:R-:W-:Y:S02]  /*7500*/  FMUL.FTZ R172, R31, R65 ;  /* 0x000000411fac7220 */ /* 0x000fe40000410000 */
[----:B------:R-:W-:Y:S01]  /*7510*/  @P3 FADD.FTZ R211, R211, R214 ;  /* 0x000000d6d3d33221 */ /* 0x000fe20000010000 */
[----:B------:R-:W1:Y:S01]  /*7520*/  SHFL.UP PT, R219, R70, 0x10, RZ ;  /* 0x0600000046db7989 */ /* 0x000e6200000e00ff */
[----:B------:R-:W-:Y:S01]  /*7530*/  FADD.FTZ R168, R173, R168 ;  /* 0x000000a8ada87221 */ /* 0x000fe20000010000 */
[----:B------:R-:W-:Y:S01]  /*7540*/  ISETP.GE.AND P3, PT, R132, 0x10, PT ;  /* 0x000000108400780c */ /* 0x000fe20003f66270 */
[----:B------:R-:W-:Y:S01]  /*7550*/  FADD.FTZ R170, -R172, R215 ;  /* 0x000000d7acaa7221 */ /* 0x000fe20000010100 */
[----:B------:R-:W-:Y:S01]  /*7560*/  SHFL.UP PT, R217, R211, 0x10, RZ ;  /* 0x06000000d3d97989 */ /* 0x000fe200000e00ff */
[----:B------:R-:W-:-:S02]  /*7570*/  FMUL.FTZ R171, R184, -R168 ;  /* 0x800000a8b8ab7220 */ /* 0x000fc40000410000 */
[-C--:B------:R-:W-:Y:S01]  /*7580*/  FMUL.FTZ R213, R184, -R170.reuse ;  /* 0x800000aab8d57220 */ /* 0x080fe20000410000 */
[----:B------:R-:W2:Y:S01]  /*7590*/  SHFL.UP PT, R215, R71, 0x10, RZ ;  /* 0x0600000047d77989 */ /* 0x000ea200000e00ff */
[C---:B------:R-:W-:Y:S02]  /*75a0*/  FFMA.FTZ R214, R185.reuse, R170, R171 ;  /* 0x000000aab9d67223 */ /* 0x040fe400000100ab */
[C---:B------:R-:W-:Y:S02]  /*75b0*/  FMUL.FTZ R171, R32.reuse, R65 ;  /* 0x0000004120ab7220 */ /* 0x040fe40000410000 */
[----:B------:R-:W-:Y:S02]  /*75c0*/  FFMA.FTZ R213, R185, R168, -R213 ;  /* 0x000000a8b9d57223 */ /* 0x000fe400000108d5 */
[----:B------:R-:W-:Y:S02]  /*75d0*/  FMUL.FTZ R170, R32, R64 ;  /* 0x0000004020aa7220 */ /* 0x000fe40000410000 */
[----:B------:R-:W-:-:S02]  /*75e0*/  FADD.FTZ R214, -R171, R214 ;  /* 0x000000d6abd67221 */ /* 0x000fc40000010100 */
[----:B------:R-:W-:Y:S02]  /*75f0*/  FADD.FTZ R213, R170, R213 ;  /* 0x000000d5aad57221 */ /* 0x000fe40000010000 */
[----:B------:R-:W-:Y:S02]  /*7600*/  FMUL.FTZ R216, R186, -R214 ;  /* 0x800000d6bad87220 */ /* 0x000fe40000410000 */
[----:B0-----:R-:W-:Y:S02]  /*7610*/  FMUL.FTZ R168, R70, R169 ;  /* 0x000000a946a87220 */ /* 0x001fe40000410000 */
[-C--:B------:R-:W-:Y:S02]  /*7620*/  FFMA.FTZ R216, R187, R213.reuse, -R216 ;  /* 0x000000d5bbd87223 */ /* 0x080fe400000108d8 */
[----:B------:R-:W-:Y:S02]  /*7630*/  FMUL.FTZ R213, R186, -R213 ;  /* 0x800000d5bad57220 */ /* 0x000fe40000410000 */
[----:B-1----:R-:W-:-:S02]  /*7640*/  FFMA.FTZ R221, R212, R219, R168 ;  /* 0x000000dbd4dd7223 */ /* 0x002fc400000100a8 */
[----:B------:R-:W-:Y:S02]  /*7650*/  FFMA.FTZ R213, R187, R214, R213 ;  /* 0x000000d6bbd57223 */ /* 0x000fe400000100d5 */
[C---:B--2---:R-:W-:Y:S02]  /*7660*/  FMUL.FTZ R168, R70.reuse, R215 ;  /* 0x000000d746a87220 */ /* 0x044fe40000410000 */
[C---:B------:R-:W-:Y:S02]  /*7670*/  FMUL.FTZ R214, R70.reuse, R217 ;  /* 0x000000d946d67220 */ /* 0x040fe40000410000 */
[----:B------:R-:W-:Y:S02]  /*7680*/  FMUL.FTZ R219, R70, R219 ;  /* 0x000000db46db7220 */ /* 0x000fe40000410000 */
[C---:B------:R-:W-:Y:S02]  /*7690*/  FFMA.FTZ R168, R212.reuse, R217, -R168 ;  /* 0x000000d9d4a87223 */ /* 0x040fe400000108a8 */
[----:B------:R-:W-:-:S02]  /*76a0*/  FFMA.FTZ R214, R212, R215, R214 ;  /* 0x000000d7d4d67223 */ /* 0x000fc400000100d6 */
[----:B------:R-:W-:Y:S01]  /*76b0*/  @P3 FFMA.FTZ R212, R212, R169, -R219 ;  /* 0x000000a9d4d43223 */ /* 0x000fe200000108db */
[----:B------:R-:W-:Y:S01]  /*76c0*/  FSEL R219, R70, R221, !P3 ;  /* 0x000000dd46db7208 */ /* 0x000fe20005800000 */
[----:B------:R-:W-:Y:S01]  /*76d0*/  FMUL.FTZ R169, R33, R64 ;  /* 0x0000004021a97220 */ /* 0x000fe20000410000 */
[----:B------:R0:W-:Y:S01]  /*76e0*/  SHFL.IDX PT, R70, R69, RZ, 0x1f ;  /* 0x00001fff45467589 */ /* 0x0001e200000e0000 */
[----:B------:R-:W-:Y:S02]  /*76f0*/  @P3 FADD.FTZ R211, R211, R168 ;  /* 0x000000a8d3d33221 */ /* 0x000fe40000010000 */
[----:B------:R-:W-:Y:S01]  /*7700*/  FMUL.FTZ R168, R33, R65 ;  /* 0x0000004121a87220 */ /* 0x000fe20000410000 */
[----:B------:R-:W1:Y:S01]  /*7710*/  SHFL.UP PT, R219, R219, 0x1, RZ ;  /* 0x04200000dbdb7989 */ /* 0x000e6200000e00ff */
[----:B------:R-:W-:Y:S02]  /*7720*/  FADD.FTZ R215, R169, R216 ;  /* 0x000000d8a9d77221 */ /* 0x000fe40000010000 */
[----:B------:R-:W-:Y:S01]  /*7730*/  FADD.FTZ R213, -R168, R213 ;  /* 0x000000d5a8d57221 */ /* 0x000fe20000010100 */
[----:B------:R2:W3:Y:S01]  /*7740*/  SHFL.UP PT, R217, R212, 0x1, RZ ;  /* 0x04200000d4d97989 */ /* 0x0004e200000e00ff */
[----:B------:R-:W-:-:S02]  /*7750*/  FMUL.FTZ R216, R188, -R215 ;  /* 0x800000d7bcd87220 */ /* 0x000fc40000410000 */
[-C--:B------:R-:W-:Y:S01]  /*7760*/  FMUL.FTZ R218, R188, -R213.reuse ;  /* 0x800000d5bcda7220 */ /* 0x080fe20000410000 */
[----:B------:R-:W4:Y:S01]  /*7770*/  SHFL.UP PT, R211, R211, 0x1, RZ ;  /* 0x04200000d3d37989 */ /* 0x000f2200000e00ff */
[C---:B------:R-:W-:Y:S02]  /*7780*/  FFMA.FTZ R213, R189.reuse, R213, R216 ;  /* 0x000000d5bdd57223 */ /* 0x040fe400000100d8 */
[C---:B------:R-:W-:Y:S02]  /*7790*/  FMUL.FTZ R216, R34.reuse, R65 ;  /* 0x0000004122d87220 */ /* 0x040fe40000410000 */
[----:B------:R-:W-:Y:S02]  /*77a0*/  FFMA.FTZ R218, R189, R215, -R218 ;  /* 0x000000d7bdda7223 */ /* 0x000fe400000108da */
[----:B------:R-:W-:Y:S02]  /*77b0*/  FMUL.FTZ R215, R34, R64 ;  /* 0x0000004022d77220 */ /* 0x000fe40000410000 */
[----:B------:R-:W-:-:S02]  /*77c0*/  FADD.FTZ R213, -R216, R213 ;  /* 0x000000d5d8d57221 */ /* 0x000fc40000010100 */
[----:B------:R-:W-:Y:S02]  /*77d0*/  FADD.FTZ R218, R215, R218 ;  /* 0x000000dad7da7221 */ /* 0x000fe40000010000 */
[C---:B0-----:R-:W-:Y:S02]  /*77e0*/  FMUL.FTZ R69, R190.reuse, -R213 ;  /* 0x800000d5be457220 */ /* 0x041fe40000410000 */
[----:B------:R-:W-:Y:S02]  /*77f0*/  @P3 FADD.FTZ R71, R71, R214 ;  /* 0x000000d647473221 */ /* 0x000fe40000010000 */
[----:B--2---:R-:W-:Y:S02]  /*7800*/  FFMA.FTZ R212, R191, R218, -R69 ;  /* 0x000000dabfd47223 */ /* 0x004fe40000010845 */
[----:B-1----:R-:W-:Y:S02]  /*7810*/  FMUL.FTZ R69, R219, R70 ;  /* 0x00000046db457220 */ /* 0x002fe40000410000 */
[----:B------:R-:W0:Y:S01]  /*7820*/  SHFL.UP PT, R71, R71, 0x1, RZ ;  /* 0x0420000047477989 */ /* 0x000e2200000e00ff */
[----:B------:R-:W-:-:S02]  /*7830*/  FMUL.FTZ R218, R190, -R218 ;  /* 0x800000dabeda7220 */ /* 0x000fc40000410000 */
[-C--:B---3--:R-:W-:Y:S02]  /*7840*/  FFMA.FTZ R214, R217, R68.reuse, -R69 ;  /* 0x00000044d9d67223 */ /* 0x088fe40000010845 */
[----:B------:R-:W-:Y:S02]  /*7850*/  FMUL.FTZ R219, R219, R68 ;  /* 0x00000044dbdb7220 */ /* 0x000fe40000410000 */
[----:B----4-:R-:W-:Y:S02]  /*7860*/  @P2 FADD.FTZ R68, R211, R214 ;  /* 0x000000d6d3442221 */ /* 0x010fe40000010000 */
[----:B------:R-:W-:Y:S02]  /*7870*/  FFMA.FTZ R221, R191, R213, R218 ;  /* 0x000000d5bfdd7223 */ /* 0x000fe400000100da */
[C---:B------:R-:W-:Y:S02]  /*7880*/  FMUL.FTZ R214, R35.reuse, R65 ;  /* 0x0000004123d67220 */ /* 0x040fe40000410000 */
[----:B------:R-:W-:-:S02]  /*7890*/  FMUL.FTZ R213, R35, R64 ;  /* 0x0000004023d57220 */ /* 0x000fc40000410000 */
[----:B------:R-:W-:Y:S02]  /*78a0*/  FADD.FTZ R221, -R214, R221 ;  /* 0x000000ddd6dd7221 */ /* 0x000fe40000010100 */
[----:B------:R-:W-:Y:S02]  /*78b0*/  FADD.FTZ R212, R213, R212 ;  /* 0x000000d4d5d47221 */ /* 0x000fe40000010000 */
[C---:B------:R-:W-:Y:S02]  /*78c0*/  FMUL.FTZ R69, R192.reuse, -R221 ;  /* 0x800000ddc0457220 */ /* 0x040fe40000410000 */
[-C--:B------:R-:W-:Y:S02]  /*78d0*/  FMUL.FTZ R218, R192, -R212.reuse ;  /* 0x800000d4c0da7220 */ /* 0x080fe40000410000 */
[----:B------:R-:W-:Y:S02]  /*78e0*/  FFMA.FTZ R220, R193, R212, -R69 ;  /* 0x000000d4c1dc7223 */ /* 0x000fe40000010845 */
[----:B------:R-:W-:-:S02]  /*78f0*/  FMUL.FTZ R211, R36, R64 ;  /* 0x0000004024d37220 */ /* 0x000fc40000410000 */
[----:B------:R-:W-:Y:S02]  /*7900*/  FFMA.FTZ R221, R193, R221, R218 ;  /* 0x000000ddc1dd7223 */ /* 0x000fe400000100da */
[----:B------:R-:W-:Y:S02]  /*7910*/  FMUL.FTZ R212, R36, R65 ;  /* 0x0000004124d47220 */ /* 0x000fe40000410000 */
[----:B------:R-:W-:Y:S02]  /*7920*/  FFMA.FTZ R218, R217, R70, R219 ;  /* 0x00000046d9da7223 */ /* 0x000fe400000100db */
[----:B------:R-:W-:Y:S02]  /*7930*/  FADD.FTZ R220, R211, R220 ;  /* 0x000000dcd3dc7221 */ /* 0x000fe40000010000 */
[----:B------:R-:W-:Y:S02]  /*7940*/  FADD.FTZ R221, -R212, R221 ;  /* 0x000000ddd4dd7221 */ /* 0x000fe40000010100 */
[----:B0-----:R-:W-:Y:S01]  /*7950*/  @P2 FADD.FTZ R70, R71, R218 ;  /* 0x000000da47462221 */ /* 0x001fe20000010000 */
[----:B------:R-:W-:Y:S01]  /*7960*/  ISETP.NE.AND P2, PT, R126, 0x1f, PT ;  /* 0x0000001f7e00780c */ /* 0x000fe20003f45270 */
[----:B------:R-:W-:-:S02]  /*7970*/  FMUL.FTZ R218, R194, -R220 ;  /* 0x800000dcc2da7220 */ /* 0x000fc40000410000 */
[-C--:B------:R-:W-:Y:S02]  /*7980*/  FMUL.FTZ R69, R194, -R221.reuse ;  /* 0x800000ddc2457220 */ /* 0x080fe40000410000 */
[----:B------:R-:W-:Y:S02]  /*7990*/  FFMA.FTZ R221, R195, R221, R218 ;  /* 0x000000ddc3dd7223 */ /* 0x000fe400000100da */
[----:B------:R-:W-:Y:S02]  /*79a0*/  FMUL.FTZ R218, R37, R65 ;  /* 0x0000004125da7220 */ /* 0x000fe40000410000 */
[----:B------:R-:W-:Y:S02]  /*79b0*/  FFMA.FTZ R220, R195, R220, -R69 ;  /* 0x000000dcc3dc7223 */ /* 0x000fe40000010845 */
[----:B------:R-:W-:Y:S02]  /*79c0*/  FMUL.FTZ R69, R67, R70 ;  /* 0x0000004643457220 */ /* 0x000fe40000410000 */
[----:B------:R-:W-:-:S02]  /*79d0*/  FMUL.FTZ R217, R37, R64 ;  /* 0x0000004025d97220 */ /* 0x000fc40000410000 */
[-C--:B------:R-:W-:Y:S02]  /*79e0*/  FMUL.FTZ R67, R67, R68.reuse ;  /* 0x0000004443437220 */ /* 0x080fe40000410000 */
[----:B------:R-:W-:Y:S02]  /*79f0*/  FADD.FTZ R221, -R218, R221 ;  /* 0x000000dddadd7221 */ /* 0x000fe40000010100 */
[C---:B------:R-:W-:Y:S02]  /*7a00*/  FFMA.FTZ R69, R66.reuse, R68, -R69 ;  /* 0x0000004442457223 */ /* 0x040fe40000010845 */
        /* <DEDUP_REMOVED lines=29> */
[----:B------:R-:W-:Y:S02]  /*7be0*/  FMUL.FTZ R221, R42, R64 ;  /* 0x000000402add7220 */ /* 0x000fe40000410000 */
[----:B------:R-:W-:Y:S02]  /*7bf0*/  FFMA.FTZ R67, R205, R67, R70 ;  /* 0x00000043cd437223 */ /* 0x000fe40000010046 */
[----:B------:R-:W-:Y:S02]  /*7c00*/  FADD.FTZ R66, R221, R66 ;  /* 0x00000042dd427221 */ /* 0x000fe40000010000 */
[----:B------:R-:W-:-:S02]  /*7c10*/  FADD.FTZ R67, -R222, R67 ;  /* 0x00000043de437221 */ /* 0x000fc40000010100 */
[CC--:B------:R-:W-:Y:S02]  /*7c20*/  FMUL.FTZ R70, R206.reuse, -R66.reuse ;  /* 0x80000042ce467220 */ /* 0x0c0fe40000410000 */
[-C--:B------:R-:W-:Y:S02]  /*7c30*/  FMUL.FTZ R71, R206, -R67.reuse ;  /* 0x80000043ce477220 */ /* 0x080fe40000410000 */
[----:B------:R-:W-:Y:S02]  /*7c40*/  FFMA.FTZ R67, R207, R67, R70 ;  /* 0x00000043cf437223 */ /* 0x000fe40000010046 */
[----:B------:R-:W-:Y:S02]  /*7c50*/  FMUL.FTZ R220, R43, R65 ;  /* 0x000000412bdc7220 */ /* 0x000fe40000410000 */
[----:B------:R-:W-:Y:S02]  /*7c60*/  FFMA.FTZ R66, R207, R66, -R71 ;  /* 0x00000042cf427223 */ /* 0x000fe40000010847 */
[----:B------:R-:W-:-:S02]  /*7c70*/  FMUL.FTZ R219, R43, R64 ;  /* 0x000000402bdb7220 */ /* 0x000fc40000410000 */
[----:B------:R-:W-:Y:S02]  /*7c80*/  FADD.FTZ R67, -R220, R67 ;  /* 0x00000043dc437221 */ /* 0x000fe40000010100 */
[----:B------:R-:W-:Y:S02]  /*7c90*/  FADD.FTZ R66, R219, R66 ;  /* 0x00000042db427221 */ /* 0x000fe40000010000 */
[C---:B------:R-:W-:Y:S02]  /*7ca0*/  FMUL.FTZ R250, R208.reuse, -R67 ;  /* 0x80000043d0fa7220 */ /* 0x040fe40000410000 */
[----:B------:R-:W-:Y:S02]  /*7cb0*/  FADD.FTZ R247, R247, R69 ;  /* 0x00000045f7f77221 */ /* 0x000fe40000010000 */
[----:B------:R-:W-:Y:S02]  /*7cc0*/  FMUL.FTZ R249, R208, -R66 ;  /* 0x80000042d0f97220 */ /* 0x000fe40000410000 */
[----:B------:R-:W-:-:S02]  /*7cd0*/  FADD.FTZ R245, R245, R68 ;  /* 0x00000044f5f57221 */ /* 0x000fc40000010000 */
[C---:B------:R-:W-:Y:S02]  /*7ce0*/  FFMA.FTZ R250, R209.reuse, R66, -R250 ;  /* 0x00000042d1fa7223 */ /* 0x040fe400000108fa */
[C---:B------:R-:W-:Y:S02]  /*7cf0*/  FMUL.FTZ R66, R208.reuse, R247 ;  /* 0x000000f7d0427220 */ /* 0x040fe40000410000 */
[C---:B------:R-:W-:Y:S02]  /*7d00*/  FFMA.FTZ R249, R209.reuse, R67, R249 ;  /* 0x00000043d1f97223 */ /* 0x040fe400000100f9 */
[-C--:B------:R-:W-:Y:S02]  /*7d10*/  FMUL.FTZ R67, R208, R245.reuse ;  /* 0x000000f5d0437220 */ /* 0x080fe40000410000 */
[----:B------:R-:W-:Y:S02]  /*7d20*/  FMUL.FTZ R71, R178, -R130 ;  /* 0x80000082b2477220 */ /* 0x000fe40000410000 */
[----:B------:R-:W-:-:S02]  /*7d30*/  FFMA.FTZ R66, R209, R245, R66 ;  /* 0x000000f5d1427223 */ /* 0x000fc40000010042 */
[----:B------:R-:W-:Y:S02]  /*7d40*/  FFMA.FTZ R67, R209, R247, -R67 ;  /* 0x000000f7d1437223 */ /* 0x000fe40000010843 */
[----:B------:R-:W-:Y:S02]  /*7d50*/  FFMA.FTZ R71, R179, -R131, R71 ;  /* 0x80000083b3477223 */ /* 0x000fe40000010047 */
[C---:B------:R-:W-:Y:S02]  /*7d60*/  FFMA.FTZ R244, R115.reuse, R244, R66 ;  /* 0x000000f473f47223 */ /* 0x040fe40000010042 */
[C---:B------:R-:W-:Y:S02]  /*7d70*/  FMUL.FTZ R66, R180.reuse, -R248 ;  /* 0x800000f8b4427220 */ /* 0x040fe40000410000 */
[----:B------:R-:W-:Y:S02]  /*7d80*/  FFMA.FTZ R246, R115, R246, R67 ;  /* 0x000000f673f67223 */ /* 0x000fe40000010043 */
[----:B------:R-:W-:-:S02]  /*7d90*/  FMUL.FTZ R67, R180, -R71 ;  /* 0x80000047b4437220 */ /* 0x000fc40000410000 */
[C---:B------:R-:W-:Y:S02]  /*7da0*/  FFMA.FTZ R71, R181.reuse, R71, R66 ;  /* 0x00000047b5477223 */ /* 0x040fe40000010042 */
[C---:B------:R-:W-:Y:S02]  /*7db0*/  FMUL.FTZ R66, R206.reuse, R246 ;  /* 0x000000f6ce427220 */ /* 0x040fe40000410000 */
[----:B------:R-:W-:Y:S02]  /*7dc0*/  FFMA.FTZ R248, R181, R248, -R67 ;  /* 0x000000f8b5f87223 */ /* 0x000fe40000010843 */
[-C--:B------:R-:W-:Y:S02]  /*7dd0*/  FMUL.FTZ R67, R206, R244.reuse ;  /* 0x000000f4ce437220 */ /* 0x080fe40000410000 */
[C---:B------:R-:W-:Y:S02]  /*7de0*/  FFMA.FTZ R66, R207.reuse, R244, R66 ;  /* 0x000000f4cf427223 */ /* 0x040fe40000010042 */
[----:B------:R-:W-:-:S02]  /*7df0*/  FFMA.FTZ R67, R207, R246, -R67 ;  /* 0x000000f6cf437223 */ /* 0x000fc40000010843 */
[----:B------:R-:W-:Y:S02]  /*7e00*/  FFMA.FTZ R242, R114, R242, R66 ;  /* 0x000000f272f27223 */ /* 0x000fe40000010042 */
[----:B------:R-:W-:Y:S02]  /*7e10*/  FMUL.FTZ R66, R184, -R248 ;  /* 0x800000f8b8427220 */ /* 0x000fe40000410000 */
[----:B------:R-:W-:Y:S02]  /*7e20*/  FFMA.FTZ R243, R114, R243, R67 ;  /* 0x000000f372f37223 */ /* 0x000fe40000010043 */
[-C--:B------:R-:W-:Y:S02]  /*7e30*/  FMUL.FTZ R67, R184, -R71.reuse ;  /* 0x80000047b8437220 */ /* 0x080fe40000410000 */
[----:B------:R-:W-:Y:S02]  /*7e40*/  FFMA.FTZ R71, R185, R71, R66 ;  /* 0x00000047b9477223 */ /* 0x000fe40000010042 */
[----:B------:R-:W-:-:S02]  /*7e50*/  FMUL.FTZ R66, R204, R243 ;  /* 0x000000f3cc427220 */ /* 0x000fc40000410000 */
[----:B------:R-:W-:Y:S02]  /*7e60*/  FFMA.FTZ R248, R185, R248, -R67 ;  /* 0x000000f8b9f87223 */ /* 0x000fe40000010843 */
[-C--:B------:R-:W-:Y:S02]  /*7e70*/  FMUL.FTZ R67, R204, R242.reuse ;  /* 0x000000f2cc437220 */ /* 0x080fe40000410000 */
[C---:B------:R-:W-:Y:S02]  /*7e80*/  FFMA.FTZ R66, R205.reuse, R242, R66 ;  /* 0x000000f2cd427223 */ /* 0x040fe40000010042 */
[----:B------:R-:W-:Y:S02]  /*7e90*/  FFMA.FTZ R67, R205, R243, -R67 ;  /* 0x000000f3cd437223 */ /* 0x000fe40000010843 */
[----:B------:R-:W-:Y:S02]  /*7ea0*/  FFMA.FTZ R154, R113, R154, R66 ;  /* 0x0000009a719a7223 */ /* 0x000fe40000010042 */
[----:B------:R-:W-:-:S02]  /*7eb0*/  FMUL.FTZ R66, R186, -R248 ;  /* 0x800000f8ba427220 */ /* 0x000fc40000410000 */
[----:B------:R-:W-:Y:S02]  /*7ec0*/  FFMA.FTZ R153, R113, R153, R67 ;  /* 0x0000009971997223 */ /* 0x000fe40000010043 */
[-C--:B------:R-:W-:Y:S02]  /*7ed0*/  FMUL.FTZ R67, R186, -R71.reuse ;  /* 0x80000047ba437220 */ /* 0x080fe40000410000 */
[C---:B------:R-:W-:Y:S02]  /*7ee0*/  FFMA.FTZ R71, R187.reuse, R71, R66 ;  /* 0x00000047bb477223 */ /* 0x040fe40000010042 */
[C---:B------:R-:W-:Y:S02]  /*7ef0*/  FMUL.FTZ R66, R202.reuse, R153 ;  /* 0x00000099ca427220 */ /* 0x040fe40000410000 */
[----:B------:R-:W-:Y:S02]  /*7f00*/  FFMA.FTZ R248, R187, R248, -R67 ;  /* 0x000000f8bbf87223 */ /* 0x000fe40000010843 */
[----:B------:R-:W-:-:S02]  /*7f10*/  FMUL.FTZ R67, R202, R154 ;  /* 0x0000009aca437220 */ /* 0x000fc40000410000 */
[C---:B------:R-:W-:Y:S02]  /*7f20*/  FFMA.FTZ R66, R203.reuse, R154, R66 ;  /* 0x0000009acb427223 */ /* 0x040fe40000010042 */
[----:B------:R-:W-:Y:S02]  /*7f30*/  FFMA.FTZ R67, R203, R153, -R67 ;  /* 0x00000099cb437223 */ /* 0x000fe40000010843 */
[----:B------:R-:W-:Y:S02]  /*7f40*/  FFMA.FTZ R156, R112, R156, R66 ;  /* 0x0000009c709c7223 */ /* 0x000fe40000010042 */
[----:B------:R-:W-:Y:S02]  /*7f50*/  FMUL.FTZ R66, R188, -R248 ;  /* 0x800000f8bc427220 */ /* 0x000fe40000410000 */
[----:B------:R-:W-:Y:S02]  /*7f60*/  FFMA.FTZ R155, R112, R155, R67 ;  /* 0x0000009b709b7223 */ /* 0x000fe40000010043 */
[----:B------:R-:W-:-:S02]  /*7f70*/  FMUL.FTZ R67, R188, -R71 ;  /* 0x80000047bc437220 */ /* 0x000fc40000410000 */
[C---:B------:R-:W-:Y:S02]  /*7f80*/  FFMA.FTZ R71, R189.reuse, R71, R66 ;  /* 0x00000047bd477223 */ /* 0x040fe40000010042 */
[CC--:B------:R-:W-:Y:S02]  /*7f90*/  FMUL.FTZ R66, R200.reuse, R155.reuse ;  /* 0x0000009bc8427220 */ /* 0x0c0fe40000410000 */
[----:B------:R-:W-:Y:S02]  /*7fa0*/  FFMA.FTZ R248, R189, R248, -R67 ;  /* 0x000000f8bdf87223 */ /* 0x000fe40000010843 */
[-C--:B------:R-:W-:Y:S02]  /*7fb0*/  FMUL.FTZ R67, R200, R156.reuse ;  /* 0x0000009cc8437220 */ /* 0x080fe40000410000 */
[C---:B------:R-:W-:Y:S02]  /*7fc0*/  FFMA.FTZ R66, R201.reuse, R156, R66 ;  /* 0x0000009cc9427223 */ /* 0x040fe40000010042 */
[----:B------:R-:W-:-:S02]  /*7fd0*/  FFMA.FTZ R67, R201, R155, -R67 ;  /* 0x0000009bc9437223 */ /* 0x000fc40000010843 */
[C---:B------:R-:W-:Y:S02]  /*7fe0*/  FFMA.FTZ R158, R111.reuse, R158, R66 ;  /* 0x0000009e6f9e7223 */ /* 0x040fe40000010042 */
[C---:B------:R-:W-:Y:S02]  /*7ff0*/  FMUL.FTZ R66, R190.reuse, -R248 ;  /* 0x800000f8be427220 */ /* 0x040fe40000410000 */
        /* <DEDUP_REMOVED lines=18> */
[C---:B------:R-:W-:Y:S02]  /*8120*/  FFMA.FTZ R162, R109.reuse, R162, R66 ;  /* 0x000000a26da27223 */ /* 0x040fe40000010042 */
[C---:B------:R-:W-:Y:S02]  /*8130*/  FMUL.FTZ R66, R194.reuse, -R248 ;  /* 0x800000f8c2427220 */ /* 0x040fe40000410000 */
[----:B------:R-:W-:Y:S02]  /*8140*/  FFMA.FTZ R161, R109, R161, R67 ;  /* 0x000000a16da17223 */ /* 0x000fe40000010043 */
[----:B------:R-:W-:-:S02]  /*8150*/  FMUL.FTZ R67, R194, -R71 ;  /* 0x80000047c2437220 */ /* 0x000fc40000410000 */
[C---:B------:R-:W-:Y:S02]  /*8160*/  FFMA.FTZ R71, R195.reuse, R71, R66 ;  /* 0x00000047c3477223 */ /* 0x040fe40000010042 */
[CC--:B------:R-:W-:Y:S02]  /*8170*/  FMUL.FTZ R66, R194.reuse, R161.reuse ;  /* 0x000000a1c2427220 */ /* 0x0c0fe40000410000 */
[C---:B------:R-:W-:Y:S02]  /*8180*/  FFMA.FTZ R248, R195.reuse, R248, -R67 ;  /* 0x000000f8c3f87223 */ /* 0x040fe40000010843 */
        /* <DEDUP_REMOVED lines=70> */
[-C--:B------:R-:W-:Y:S02]  /*85f0*/  FFMA.FTZ R66, R179, R239.reuse, R66 ;  /* 0x000000efb3427223 */ /* 0x080fe40000010042 */
[----:B------:R-:W-:Y:S01]  /*8600*/  FMUL.FTZ R67, R178, R239 ;  /* 0x000000efb2437220 */ /* 0x000fe20000410000 */
[----:B------:R0:W1:Y:S01]  /*8610*/  SHFL.DOWN PT, R65, R248, 0x1, 0x1f ;  /* 0x08201f00f8417f89 */ /* 0x00006200000e0000 */
[----:B------:R-:W-:Y:S01]  /*8620*/  FFMA.FTZ R152, R101, R152, R66 ;  /* 0x0000009865987223 */ /* 0x000fe20000010042 */
[----:B------:R-:W-:Y:S01]  /*8630*/  MOV R66, UR24 ;  /* 0x0000001800427c02 */ /* 0x000fe20008000f00 */
[----:B------:R-:W-:Y:S02]  /*8640*/  FFMA.FTZ R67, R179, R238, -R67 ;  /* 0x000000eeb3437223 */ /* 0x000fe40000010843 */
[----:B------:R-:W-:Y:S01]  /*8650*/  FADD.FTZ R250, R240, R250 ;  /* 0x000000faf0fa7221 */ /* 0x000fe20000010000 */
[----:B------:R-:W-:Y:S01]  /*8660*/  ISETP.GE.OR P0, PT, R66, c[0x0][0x174], P0 ;  /* 0x00005d0042007a0c */ /* 0x000fe20000706670 */
[----:B------:R-:W-:Y:S01]  /*8670*/  FADD.FTZ R249, -R241, R249 ;  /* 0x000000f9f1f97221 */ /* 0x000fe20000010100 */
[----:B------:R0:W2:Y:S01]  /*8680*/  SHFL.DOWN PT, R66, R71, 0x1, 0x1f ;  /* 0x08201f0047427f89 */ /* 0x0000a200000e0000 */
[----:B------:R-:W-:-:S03]  /*8690*/  FFMA.FTZ R151, R101, R151, R67 ;  /* 0x0000009765977223 */ /* 0x000fc60000010043 */
        /* <DEDUP_REMOVED lines=14> */
.L_x_8847:
[----:B------:R-:W-:Y:S05]  /*8780*/  BSYNC B0 ;  /* 0x0000000000007941 */ /* 0x000fea0003800000 */
.L_x_8846:
        /* <DEDUP_REMOVED lines=23> */
.L_x_8849:
[----:B------:R-:W-:Y:S05]  /*8900*/  BSYNC B0 ;  /* 0x0000000000007941 */ /* 0x000fea0003800000 */
.L_x_8848:
        /* <DEDUP_REMOVED lines=18> */
.L_x_8851:
[----:B------:R-:W-:Y:S05]  /*8a30*/  BSYNC B0 ;  /* 0x0000000000007941 */ /* 0x000fea0003800000 */
.L_x_8850:
        /* <DEDUP_REMOVED lines=18> */
.L_x_8853:
[----:B------:R-:W-:Y:S05]  /*8b60*/  BSYNC B0 ;  /* 0x0000000000007941 */ /* 0x000fea0003800000 */
.L_x_8852:
        /* <DEDUP_REMOVED lines=18> */
.L_x_8855:
[----:B------:R-:W-:Y:S05]  /*8c90*/  BSYNC B0 ;  /* 0x0000000000007941 */ /* 0x000fea0003800000 */
.L_x_8854:
[----:B---3--:R-:W3:Y:S01]  /*8ca0*/  SHFL.IDX PT, R70, R71, RZ, 0x1f ;  /* 0x00001fff47467589 */ /* 0x008ee200000e0000 */
[----:B------:R-:W-:Y:S01]  /*8cb0*/  ISETP.NE.AND P0, PT, R133, RZ, PT ;  /* 0x000000ff8500720c */ /* 0x000fe20003f05270 */
[----:B------:R-:W-:Y:S02]  /*8cc0*/  BSSY B0, `(.L_x_8856) ;  /* 0x00001fe000007945 */ /* 0x000fe40003800000 */
[----:B-1----:R-:W1:Y:S04]  /*8cd0*/  SHFL.IDX PT, R69, R248, RZ, 0x1f ;  /* 0x00001ffff8457589 */ /* 0x002e6800000e0000 */
[----:B--2---:R-:W-:Y:S01]  /*8ce0*/  SHFL.DOWN PT, R248, R248, 0x1, 0x1f ;  /* 0x08201f00f8f87f89 */ /* 0x004fe200000e0000 */
[----:B0--3--:R-:W-:-:S02]  /*8cf0*/  FMUL.FTZ R68, R70, R65 ;  /* 0x0000004146447220 */ /* 0x009fc40000410000 */
[CC--:B----4-:R-:W-:Y:S02]  /*8d00*/  FMUL.FTZ R251, R70.reuse, R64.reuse ;  /* 0x0000004046fb7220 */ /* 0x0d0fe40000410000 */
        /* <DEDUP_REMOVED lines=8> */
[----:B------:R-:W1:Y:S04]  /*8d90*/  SHFL.IDX PT, R251, R249, RZ, 0x1f ;  /* 0x00001ffff9fb7589 */ /* 0x000e6800000e0000 */
[----:B------:R-:W-:Y:S04]  /*8da0*/  SHFL.DOWN PT, R249, R249, 0x1, 0x1f ;  /* 0x08201f00f9f97f89 */ /* 0x000fe800000e0000 */
[----:B------:R-:W-:Y:S01]  /*8db0*/  SHFL.DOWN PT, R250, R250, 0x1, 0x1f ;  /* 0x08201f00fafa7f89 */ /* 0x000fe200000e0000 */
[----:B0-----:R-:W-:-:S03]  /*8dc0*/  FADD.FTZ R70, R65, R70 ;  /* 0x0000004641467221 */ /* 0x001fc60000010000 */
[----:B------:R-:W-:Y:S04]  /*8dd0*/  SHFL.IDX PT, R65, R67, RZ, 0x1f ;  /* 0x00001fff43417589 */ /* 0x000fe800000e0000 */
[----:B------:R1:W0:Y:S02]  /*8de0*/  SHFL.DOWN PT, R67, R71, 0x1, 0x1f ;  /* 0x08201f0047437f89 */ /* 0x00022400000e0000 */
[----:B-1----:R-:W-:-:S05]  /*8df0*/  FADD.FTZ R71, R251, R64 ;  /* 0x00000040fb477221 */ /* 0x002fca0000010000 */
[----:B------:R-:W-:Y:S01]  /*8e00*/  @!P0 STS.128 [UR34+0x3650], R68 ;  /* 0x00365044ff008988 */ /* 0x000fe20008000c22 */
[CC--:B0-----:R-:W-:Y:S02]  /*8e10*/  @P1 FMUL.FTZ R64, R67.reuse, R65.reuse ;  /* 0x0000004143401220 */ /* 0x0c1fe40000410000 */
[-C--:B------:R-:W-:Y:S02]  /*8e20*/  @P1 FMUL.FTZ R67, R67, R66.reuse ;  /* 0x0000004243431220 */ /* 0x080fe40000410000 */
[C---:B------:R-:W-:Y:S02]  /*8e30*/  @P1 FFMA.FTZ R64, R248.reuse, R66, -R64 ;  /* 0x00000042f8401223 */ /* 0x040fe40000010840 */
[----:B------:R-:W-:Y:S02]  /*8e40*/  @P1 FFMA.FTZ R67, R248, R65, R67 ;  /* 0x00000041f8431223 */ /* 0x000fe40000010043 */
[----:B------:R-:W-:Y:S02]  /*8e50*/  @P1 FADD.FTZ R66, R250, R64 ;  /* 0x00000040fa421221 */ /* 0x000fe40000010000 */
[----:B------:R-:W-:-:S02]  /*8e60*/  @P1 FADD.FTZ R65, R249, R67 ;  /* 0x00000043f9411221 */ /* 0x000fc40000010000 */
[----:B------:R-:W-:Y:S02]  /*8e70*/  FFMA.FTZ R67, R44, -R245, RZ ;  /* 0x800000f52c437223 */ /* 0x000fe400000100ff */
[-C--:B------:R-:W-:Y:S02]  /*8e80*/  FMUL.FTZ R64, R65, -R131.reuse ;  /* 0x8000008341407220 */ /* 0x080fe40000410000 */
[C---:B------:R-:W-:Y:S02]  /*8e90*/  FMUL.FTZ R131, R66.reuse, -R131 ;  /* 0x8000008342837220 */ /* 0x040fe40000410000 */
[----:B------:R-:W-:Y:S02]  /*8ea0*/  FFMA.FTZ R64, R66, R130, -R64 ;  /* 0x0000008242407223 */ /* 0x000fe40000010840 */
[----:B------:R-:W-:Y:S02]  /*8eb0*/  FFMA.FTZ R66, R44, R247, RZ ;  /* 0x000000f72c427223 */ /* 0x000fe400000100ff */
[----:B------:R-:W-:-:S02]  /*8ec0*/  FFMA.FTZ R67, R43, -R244, R67 ;  /* 0x800000f42b437223 */ /* 0x000fc40000010043 */
[----:B------:R-:W-:Y:S02]  /*8ed0*/  FFMA.FTZ R66, R43, R246, R66 ;  /* 0x000000f62b427223 */ /* 0x000fe40000010042 */
[C---:B------:R-:W-:Y:S02]  /*8ee0*/  FFMA.FTZ R67, R42.reuse, -R242, R67 ;  /* 0x800000f22a437223 */ /* 0x040fe40000010043 */
[----:B------:R-:W-:Y:S02]  /*8ef0*/  FFMA.FTZ R66, R42, R243, R66 ;  /* 0x000000f32a427223 */ /* 0x000fe40000010042 */
[C---:B------:R-:W-:Y:S02]  /*8f00*/  FFMA.FTZ R67, R41.reuse, -R154, R67 ;  /* 0x8000009a29437223 */ /* 0x040fe40000010043 */
[----:B------:R-:W-:Y:S02]  /*8f10*/  FFMA.FTZ R66, R41, R153, R66 ;  /* 0x0000009929427223 */ /* 0x000fe40000010042 */
        /* <DEDUP_REMOVED lines=8> */
[----:B------:R-:W-:Y:S02]  /*8fa0*/  FFMA.FTZ R65, R65, R130, R131 ;  /* 0x0000008241417223 */ /* 0x000fe40000010083 */
[C---:B------:R-:W-:Y:S02]  /*8fb0*/  FFMA.FTZ R67, R36.reuse, -R164, R67 ;  /* 0x800000a424437223 */ /* 0x040fe40000010043 */
[----:B------:R-:W-:Y:S02]  /*8fc0*/  FFMA.FTZ R66, R36, R163, R66 ;  /* 0x000000a324427223 */ /* 0x000fe40000010042 */
[----:B------:R-:W-:Y:S02]  /*8fd0*/  FFMA.FTZ R67, R35, -R166, R67 ;  /* 0x800000a623437223 */ /* 0x000fe40000010043 */
[----:B------:R-:W-:-:S02]  /*8fe0*/  FADD.FTZ R65, -R177, R65 ;  /* 0x00000041b1417221 */ /* 0x000fc40000010100 */
[----:B------:R-:W-:Y:S02]  /*8ff0*/  FADD.FTZ R64, R176, R64 ;  /* 0x00000040b0407221 */ /* 0x000fe40000010000 */
[----:B------:R-:W-:Y:S02]  /*9000*/  FFMA.FTZ R66, R35, R165, R66 ;  /* 0x000000a523427223 */ /* 0x000fe40000010042 */
[----:B------:R-:W-:Y:S02]  /*9010*/  FMUL.FTZ R131, R114, R26 ;  /* 0x0000001a72837220 */ /* 0x000fe40000410000 */
[----:B------:R-:W-:Y:S02]  /*9020*/  FFMA.FTZ R67, R34, -R231, R67 ;  /* 0x800000e722437223 */ /* 0x000fe40000010043 */
[C---:B------:R-:W-:Y:S02]  /*9030*/  FMUL.FTZ R177, R178.reuse, -R65 ;  /* 0x80000041b2b17220 */ /* 0x040fe40000410000 */
[----:B------:R-:W-:-:S02]  /*9040*/  FMUL.FTZ R178, R178, -R64 ;  /* 0x80000040b2b27220 */ /* 0x000fc40000410000 */
[----:B------:R-:W-:Y:S02]  /*9050*/  FFMA.FTZ R66, R34, R167, R66 ;  /* 0x000000a722427223 */ /* 0x000fe40000010042 */
[-C--:B------:R-:W-:Y:S02]  /*9060*/  FFMA.FTZ R130, R16, -R131.reuse, R243 ;  /* 0x8000008310827223 */ /* 0x080fe400000100f3 */
[----:B------:R-:W-:Y:S02]  /*9070*/  FFMA.FTZ R131, R15, -R131, R242 ;  /* 0x800000830f837223 */ /* 0x000fe400000100f2 */
[----:B------:R-:W-:Y:S02]  /*9080*/  FFMA.FTZ R67, R33, -R233, R67 ;  /* 0x800000e921437223 */ /* 0x000fe40000010043 */
[----:B------:R-:W-:Y:S02]  /*9090*/  FFMA.FTZ R177, R179, R64, -R177 ;  /* 0x00000040b3b17223 */ /* 0x000fe400000108b1 */
[----:B------:R-:W-:-:S02]  /*90a0*/  FMUL.FTZ R242, R113, R25 ;  /* 0x0000001971f27220 */ /* 0x000fc40000410000 */
[----:B------:R-:W-:Y:S02]  /*90b0*/  FMUL.FTZ R176, R105, R149 ;  /* 0x0000009569b07220 */ /* 0x000fe40000410000 */
[----:B------:R-:W-:Y:S02]  /*90c0*/  FFMA.FTZ R179, R179, R65, R178 ;  /* 0x00000041b3b37223 */ /* 0x000fe400000100b2 */
[----:B------:R-:W-:Y:S02]  /*90d0*/  FFMA.FTZ R66, R33, R232, R66 ;  /* 0x000000e821427223 */ /* 0x000fe40000010042 */
[----:B------:R-:W-:Y:S02]  /*90e0*/  FFMA.FTZ R178, R32, -R235, R67 ;  /* 0x800000eb20b27223 */ /* 0x000fe40000010043 */
[-C--:B------:R-:W-:Y:S02]  /*90f0*/  FFMA.FTZ R153, R14, -R242.reuse, R153 ;  /* 0x800000f20e997223 */ /* 0x080fe40000010099 */
[----:B------:R-:W-:-:S02]  /*9100*/  FFMA.FTZ R154, R13, -R242, R154 ;  /* 0x800000f20d9a7223 */ /* 0x000fc4000001009a */
[-C--:B------:R-:W-:Y:S02]  /*9110*/  FFMA.FTZ R232, R144, -R176.reuse, R232 ;  /* 0x800000b090e87223 */ /* 0x080fe400000100e8 */
[----:B------:R-:W-:Y:S02]  /*9120*/  FFMA.FTZ R233, R143, -R176, R233 ;  /* 0x800000b08fe97223 */ /* 0x000fe400000100e9 */
[----:B------:R-:W-:Y:S02]  /*9130*/  FADD.FTZ R67, -R174, R179 ;  /* 0x000000b3ae437221 */ /* 0x000fe40000010100 */
[----:B------:R-:W-:Y:S02]  /*9140*/  FMUL.FTZ R242, R112, R24 ;  /* 0x0000001870f27220 */ /* 0x000fe40000410000 */
[----:B------:R-:W-:Y:S02]  /*9150*/  FFMA.FTZ R176, R32, R234, R66 ;  /* 0x000000ea20b07223 */ /* 0x000fe40000010042 */
[----:B------:R-:W-:-:S02]  /*9160*/  FADD.FTZ R66, R175, R177 ;  /* 0x000000b1af427221 */ /* 0x000fc40000010000 */
[----:B------:R-:W-:Y:S02]  /*9170*/  FFMA.FTZ R174, R31, -R237, R178 ;  /* 0x800000ed1fae7223 */ /* 0x000fe400000100b2 */
[----:B------:R-:W-:Y:S02]  /*9180*/  FMUL.FTZ R178, R180, -R67 ;  /* 0x80000043b4b27220 */ /* 0x000fe40000410000 */
[-C--:B------:R-:W-:Y:S02]  /*9190*/  FFMA.FTZ R155, R12, -R242.reuse, R155 ;  /* 0x800000f20c9b7223 */ /* 0x080fe4000001009b */
[----:B------:R-:W-:Y:S02]  /*91a0*/  FFMA.FTZ R156, R11, -R242, R156 ;  /* 0x800000f20b9c7223 */ /* 0x000fe4000001009c */
[----:B------:R-:W-:Y:S02]  /*91b0*/  FFMA.FTZ R175, R31, R236, R176 ;  /* 0x000000ec1faf7223 */ /* 0x000fe400000100b0 */
[----:B------:R-:W-:-:S02]  /*91c0*/  FMUL.FTZ R242, R111, R23 ;  /* 0x000000176ff27220 */ /* 0x000fc40000410000 */
[-C--:B------:R-:W-:Y:S02]  /*91d0*/  FMUL.FTZ R179, R180, -R66.reuse ;  /* 0x80000042b4b37220 */ /* 0x080fe40000410000 */
[----:B------:R-:W-:Y:S02]  /*91e0*/  FMUL.FTZ R176, R102, R183 ;  /* 0x000000b766b07220 */ /* 0x000fe40000410000 */
[----:B------:R-:W-:Y:S02]  /*91f0*/  FFMA.FTZ R178, R181, R66, -R178 ;  /* 0x00000042b5b27223 */ /* 0x000fe400000108b2 */
[C---:B------:R-:W-:Y:S02]  /*9200*/  FFMA.FTZ R175, R30.reuse, R238, R175 ;  /* 0x000000ee1eaf7223 */ /* 0x040fe400000100af */
[----:B------:R-:W-:Y:S02]  /*9210*/  FFMA.FTZ R174, R30, -R239, R174 ;  /* 0x800000ef1eae7223 */ /* 0x000fe400000100ae */
[----:B------:R-:W-:-:S02]  /*9220*/  FFMA.FTZ R157, R10, -R242, R157 ;  /* 0x800000f20a9d7223 */ /* 0x000fc4000001009d */
[----:B------:R-:W-:Y:S02]  /*9230*/  FFMA.FTZ R158, R9, -R242, R158 ;  /* 0x800000f2099e7223 */ /* 0x000fe4000001009e */
[----:B------:R-:W-:Y:S02]  /*9240*/  FFMA.FTZ R179, R181, R67, R179 ;  /* 0x00000043b5b37223 */ /* 0x000fe400000100b3 */
[-C--:B------:R-:W-:Y:S02]  /*9250*/  FFMA.FTZ R238, R138, -R176.reuse, R238 ;  /* 0x800000b08aee7223 */ /* 0x080fe400000100ee */
[----:B------:R-:W-:Y:S02]  /*9260*/  FFMA.FTZ R239, R137, -R176, R239 ;  /* 0x800000b089ef7223 */ /* 0x000fe400000100ef */
[----:B------:R-:W-:Y:S02]  /*9270*/  FMUL.FTZ R242, R110, R22 ;  /* 0x000000166ef27220 */ /* 0x000fe40000410000 */
[----:B------:R-:W-:-:S02]  /*9280*/  FMUL.FTZ R176, R101, R182 ;  /* 0x000000b665b07220 */ /* 0x000fc40000410000 */
[----:B------:R-:W-:Y:S02]  /*9290*/  FADD.FTZ R178, R173, R178 ;  /* 0x000000b2adb27221 */ /* 0x000fe40000010000 */
[----:B------:R-:W-:Y:S02]  /*92a0*/  FMUL.FTZ R173, R135, R65 ;  /* 0x0000004187ad7220 */ /* 0x000fe40000410000 */
[----:B------:R-:W-:Y:S02]  /*92b0*/  FADD.FTZ R179, -R172, R179 ;  /* 0x000000b3acb37221 */ /* 0x000fe40000010100 */
[-C--:B------:R-:W-:Y:S02]  /*92c0*/  FFMA.FTZ R159, R8, -R242.reuse, R159 ;  /* 0x800000f2089f7223 */ /* 0x080fe4000001009f */
[----:B------:R-:W-:Y:S02]  /*92d0*/  FFMA.FTZ R160, R7, -R242, R160 ;  /* 0x800000f207a07223 */ /* 0x000fe400000100a0 */
[----:B------:R-:W-:-:S02]  /*92e0*/  FFMA.FTZ R172, R135, -R176, R152 ;  /* 0x800000b087ac7223 */ /* 0x000fc40000010098 */
[----:B------:R-:W-:Y:S02]  /*92f0*/  FMUL.FTZ R242, R109, R21 ;  /* 0x000000156df27220 */ /* 0x000fe40000410000 */
[C---:B------:R-:W-:Y:S02]  /*9300*/  FFMA.FTZ R135, R136.reuse, -R176, R151 ;  /* 0x800000b088877223 */ /* 0x040fe40000010097 */
[----:B------:R-:W-:Y:S02]  /*9310*/  FMUL.FTZ R177, R103, R210 ;  /* 0x000000d267b17220 */ /* 0x000fe40000410000 */
[----:B------:R-:W-:Y:S02]  /*9320*/  FFMA.FTZ R136, R136, R64, R173 ;  /* 0x0000004088887223 */ /* 0x000fe400000100ad */
[----:B------:R-:W-:Y:S02]  /*9330*/  FMUL.FTZ R173, R65, UR43 ;  /* 0x0000002b41ad7c20 */ /* 0x000fe40008410000 */
[----:B------:R-:W-:-:S02]  /*9340*/  FFMA.FTZ R161, R6, -R242, R161 ;  /* 0x800000f206a17223 */ /* 0x000fc400000100a1 */
[----:B------:R-:W-:Y:S02]  /*9350*/  FFMA.FTZ R162, R5, -R242, R162 ;  /* 0x800000f205a27223 */ /* 0x000fe400000100a2 */
[----:B------:R-:W-:Y:S02]  /*9360*/  FMUL.FTZ R180, R184, -R179 ;  /* 0x800000b3b8b47220 */ /* 0x000fe40000410000 */
[----:B------:R-:W-:Y:S02]  /*9370*/  FMUL.FTZ R176, R64, UR43 ;  /* 0x0000002b40b07c20 */ /* 0x000fe40008410000 */
[----:B------:R-:W-:Y:S02]  /*9380*/  FMUL.FTZ R242, R108, R20 ;  /* 0x000000146cf27220 */ /* 0x000fe40000410000 */
[-C--:B------:R-:W-:Y:S02]  /*9390*/  FFMA.FTZ R236, R140, -R177.reuse, R236 ;  /* 0x800000b18cec7223 */ /* 0x080fe400000100ec */
[----:B------:R-:W-:-:S02]  /*93a0*/  FFMA.FTZ R237, R139, -R177, R237 ;  /* 0x800000b18bed7223 */ /* 0x000fc400000100ed */
[----:B------:R-:W-:Y:S02]  /*93b0*/  FMUL.FTZ R184, R184, -R178 ;  /* 0x800000b2b8b87220 */ /* 0x000fe40000410000 */
[----:B------:R-:W-:Y:S02]  /*93c0*/  FFMA.FTZ R173, R64, UR45, R173 ;  /* 0x0000002d40ad7c23 */ /* 0x000fe400080100ad */
[----:B------:R-:W-:Y:S02]  /*93d0*/  FMUL.FTZ R177, R182, R64 ;  /* 0x00000040b6b17220 */ /* 0x000fe40000410000 */
[----:B------:R-:W-:Y:S02]  /*93e0*/  FMUL.FTZ R64, R137, R67 ;  /* 0x0000004389407220 */ /* 0x000fe40000410000 */
[----:B------:R-:W-:Y:S02]  /*93f0*/  FFMA.FTZ R180, R185, R178, -R180 ;  /* 0x000000b2b9b47223 */ /* 0x000fe400000108b4 */
[----:B------:R-:W-:-:S02]  /*9400*/  FFMA.FTZ R137, R65, UR45, -R176 ;  /* 0x0000002d41897c23 */ /* 0x000fc400080108b0 */
[-C--:B------:R-:W-:Y:S02]  /*9410*/  FFMA.FTZ R163, R4, -R242.reuse, R163 ;  /* 0x800000f204a37223 */ /* 0x080fe400000100a3 */
[----:B------:R-:W-:Y:S02]  /*9420*/  FFMA.FTZ R164, R3, -R242, R164 ;  /* 0x800000f203a47223 */ /* 0x000fe400000100a4 */
[----:B------:R-:W-:Y:S02]  /*9430*/  FFMA.FTZ R185, R185, R179, R184 ;  /* 0x000000b3b9b97223 */ /* 0x000fe400000100b8 */
[----:B------:R-:W-:Y:S02]  /*9440*/  FMUL.FTZ R176, R182, R65 ;  /* 0x00000041b6b07220 */ /* 0x000fe40000410000 */
[----:B------:R-:W-:Y:S02]  /*9450*/  FMUL.FTZ R242, R107, R150 ;  /* 0x000000966bf27220 */ /* 0x000fe40000410000 */
[----:B------:R-:W-:-:S02]  /*9460*/  FMUL.FTZ R65, R67, UR43 ;  /* 0x0000002b43417c20 */ /* 0x000fc40008410000 */
[----:B------:R-:W-:Y:S02]  /*9470*/  FFMA.FTZ R138, R138, R66, R64 ;  /* 0x000000428a8a7223 */ /* 0x000fe40000010040 */
[----:B------:R-:W-:Y:S02]  /*9480*/  FMUL.FTZ R64, R66, UR43 ;  /* 0x0000002b42407c20 */ /* 0x000fe40008410000 */
[----:B------:R-:W-:Y:S02]  /*9490*/  FADD.FTZ R180, R170, R180 ;  /* 0x000000b4aab47221 */ /* 0x000fe40000010000 */
[----:B------:R-:W-:Y:S02]  /*94a0*/  FADD.FTZ R185, -R171, R185 ;  /* 0x000000b9abb97221 */ /* 0x000fe40000010100 */
[-C--:B------:R-:W-:Y:S02]  /*94b0*/  FFMA.FTZ R165, R148, -R242.reuse, R165 ;  /* 0x800000f294a57223 */ /* 0x080fe400000100a5 */
[----:B------:R-:W-:-:S02]  /*94c0*/  FFMA.FTZ R166, R147, -R242, R166 ;  /* 0x800000f293a67223 */ /* 0x000fc400000100a6 */
[----:B------:R-:W-:Y:S02]  /*94d0*/  FFMA.FTZ R170, R66, UR45, R65 ;  /* 0x0000002d42aa7c23 */ /* 0x000fe40008010041 */
[----:B------:R-:W-:Y:S02]  /*94e0*/  FMUL.FTZ R242, R106, R19 ;  /* 0x000000136af27220 */ /* 0x000fe40000410000 */
[----:B------:R-:W-:Y:S02]  /*94f0*/  FMUL.FTZ R65, R139, R179 ;  /* 0x000000b38b417220 */ /* 0x000fe40000410000 */
[----:B------:R-:W-:Y:S02]  /*9500*/  FFMA.FTZ R139, R67, UR45, -R64 ;  /* 0x0000002d438b7c23 */ /* 0x000fe40008010840 */
[----:B------:R-:W-:Y:S02]  /*9510*/  FMUL.FTZ R64, R186, -R185 ;  /* 0x800000b9ba407220 */ /* 0x000fe40000410000 */
[----:B------:R-:W-:-:S02]  /*9520*/  FFMA.FTZ R167, R146, -R242, R167 ;  /* 0x800000f292a77223 */ /* 0x000fc400000100a7 */
[----:B------:R-:W-:Y:S02]  /*9530*/  FFMA.FTZ R231, R145, -R242, R231 ;  /* 0x800000f291e77223 */ /* 0x000fe400000100e7 */
[----:B------:R-:W-:Y:S02]  /*9540*/  FMUL.FTZ R242, R104, R134 ;  /* 0x0000008668f27220 */ /* 0x000fe40000410000 */
[----:B------:R-:W-:Y:S02]  /*9550*/  FFMA.FTZ R140, R140, R178, R65 ;  /* 0x000000b28c8c7223 */ /* 0x000fe40000010041 */
[-C--:B------:R-:W-:Y:S02]  /*9560*/  FMUL.FTZ R186, R186, -R180.reuse ;  /* 0x800000b4baba7220 */ /* 0x080fe40000410000 */
[----:B------:R-:W-:Y:S02]  /*9570*/  FFMA.FTZ R64, R187, R180, -R64 ;  /* 0x000000b4bb407223 */ /* 0x000fe40000010840 */
[----:B------:R-:W-:-:S02]  /*9580*/  FMUL.FTZ R65, R141, R185 ;  /* 0x000000b98d417220 */ /* 0x000fc40000410000 */
[----:B------:R-:W-:Y:S02]  /*9590*/  FFMA.FTZ R61, R182, R136, R61 ;  /* 0x00000088b63d7223 */ /* 0x000fe4000001003d */
[----:B------:R-:W-:Y:S02]  /*95a0*/  FMUL.FTZ R182, R178, UR43 ;  /* 0x0000002bb2b67c20 */ /* 0x000fe40008410000 */
[C---:B------:R-:W-:Y:S02]  /*95b0*/  FFMA.FTZ R234, R142.reuse, -R242, R234 ;  /* 0x800000f28eea7223 */ /* 0x040fe400000100ea */
[----:B------:R-:W-:Y:S02]  /*95c0*/  FFMA.FTZ R187, R187, R185, R186 ;  /* 0x000000b9bbbb7223 */ /* 0x000fe400000100ba */
[----:B------:R-:W-:Y:S02]  /*95d0*/  FFMA.FTZ R142, R142, R180, R65 ;  /* 0x000000b48e8e7223 */ /* 0x000fe40000010041 */
[----:B------:R-:W-:-:S02]  /*95e0*/  FADD.FTZ R169, R169, R64 ;  /* 0x00000040a9a97221 */ /* 0x000fc40000010000 */
[----:B------:R-:W-:Y:S02]  /*95f0*/  FFMA.FTZ R235, R141, -R242, R235 ;  /* 0x800000f28deb7223 */ /* 0x000fe400000100eb */
[----:B------:R-:W-:Y:S02]  /*9600*/  FMUL.FTZ R65, R185, UR43 ;  /* 0x0000002bb9417c20 */ /* 0x000fe40008410000 */
[----:B------:R-:W-:Y:S02]  /*9610*/  FMUL.FTZ R64, R180, UR43 ;  /* 0x0000002bb4407c20 */ /* 0x000fe40008410000 */
[----:B------:R-:W-:Y:S02]  /*9620*/  FFMA.FTZ R141, R179, UR45, -R182 ;  /* 0x0000002db38d7c23 */ /* 0x000fe400080108b6 */
[----:B------:R-:W-:Y:S02]  /*9630*/  FADD.FTZ R182, -R168, R187 ;  /* 0x000000bba8b67221 */ /* 0x000fe40000010100 */
[----:B------:R-:W-:-:S02]  /*9640*/  FFMA.FTZ R168, R180, UR45, R65 ;  /* 0x0000002db4a87c23 */ /* 0x000fc40008010041 */
[----:B------:R-:W-:Y:S02]  /*9650*/  FFMA.FTZ R64, R185, UR45, -R64 ;  /* 0x0000002db9407c23 */ /* 0x000fe40008010840 */
[C---:B------:R-:W-:Y:S02]  /*9660*/  FMUL.FTZ R65, R134.reuse, R180 ;  /* 0x000000b486417220 */ /* 0x040fe40000410000 */
[C---:B------:R-:W-:Y:S02]  /*9670*/  FMUL.FTZ R185, R134.reuse, R185 ;  /* 0x000000b986b97220 */ /* 0x040fe40000410000 */
[----:B------:R-:W-:Y:S02]  /*9680*/  FFMA.FTZ R72, R134, R142, R72 ;  /* 0x0000008e86487223 */ /* 0x000fe40000010048 */
[-C--:B------:R-:W-:Y:S02]  /*9690*/  FMUL.FTZ R134, R188, -R182.reuse ;  /* 0x800000b6bc867220 */ /* 0x080fe40000410000 */
[----:B------:R-:W-:-:S02]  /*96a0*/  FMUL.FTZ R143, R143, R182 ;  /* 0x000000b68f8f7220 */ /* 0x000fc40000410000 */
[-C--:B------:R-:W-:Y:S02]  /*96b0*/  FFMA.FTZ R134, R189, R169.reuse, -R134 ;  /* 0x000000a9bd867223 */ /* 0x080fe40000010886 */
[----:B------:R-:W-:Y:S02]  /*96c0*/  FMUL.FTZ R181, R169, UR43 ;  /* 0x0000002ba9b57c20 */ /* 0x000fe40008410000 */
[----:B------:R-:W-:Y:S02]  /*96d0*/  FADD.FTZ R215, R215, R134 ;  /* 0x00000086d7d77221 */ /* 0x000fe40000010000 */
[----:B------:R-:W-:Y:S02]  /*96e0*/  FMUL.FTZ R134, R182, UR43 ;  /* 0x0000002bb6867c20 */ /* 0x000fe40008410000 */
[----:B------:R-:W-:Y:S02]  /*96f0*/  FFMA.FTZ R144, R144, R169, R143 ;  /* 0x000000a990907223 */ /* 0x000fe4000001008f */
[----:B------:R-:W-:-:S02]  /*9700*/  FFMA.FTZ R143, R169, UR45, R134 ;  /* 0x0000002da98f7c23 */ /* 0x000fc40008010086 */
[-C--:B------:R-:W-:Y:S02]  /*9710*/  FMUL.FTZ R188, R188, -R169.reuse ;  /* 0x800000a9bcbc7220 */ /* 0x080fe40000410000 */
[----:B------:R-:W-:Y:S02]  /*9720*/  FFMA.FTZ R134, R182, UR45, -R181 ;  /* 0x0000002db6867c23 */ /* 0x000fe400080108b5 */
[----:B------:R-:W-:Y:S01]  /*9730*/  FMUL.FTZ R180, R149, R169 ;  /* 0x000000a995b47220 */ /* 0x000fe20000410000 */
[----:B------:R-:W-:Y:S01]  /*9740*/  SHF.L.U32 R169, R133, 0x5, RZ ;  /* 0x0000000585a97819 */ /* 0x000fe200000006ff */
[----:B------:R-:W-:Y:S02]  /*9750*/  FMUL.FTZ R66, R183, R66 ;  /* 0x00000042b7427220 */ /* 0x000fe40000410000 */
[----:B------:R-:W-:Y:S01]  /*9760*/  FFMA.FTZ R189, R189, R182, R188 ;  /* 0x000000b6bdbd7223 */ /* 0x000fe200000100bc */
[----:B------:R-:W-:Y:S01]  /*9770*/  LEA.HI.SX32 R169, R169, R169, 0x1b ;  /* 0x000000a9a9a97211 */ /* 0x000fe200078fdaff */
[----:B------:R-:W-:-:S02]  /*9780*/  FMUL.FTZ R134, R233, R134 ;  /* 0x00000086e9867220 */ /* 0x000fc40000410000 */
[----:B------:R-:W-:Y:S02]  /*9790*/  FMUL.FTZ R182, R149, R182 ;  /* 0x000000b695b67220 */ /* 0x000fe40000410000 */
[----:B------:R-:W-:Y:S02]  /*97a0*/  FMUL.FTZ R184, R101, R177 ;  /* 0x000000b165b87220 */ /* 0x000fe40000410000 */
[----:B------:R-:W-:Y:S02]  /*97b0*/  FFMA.FTZ R134, R232, R143, R134 ;  /* 0x0000008fe8867223 */ /* 0x000fe40000010086 */
[----:B------:R-:W-:Y:S01]  /*97c0*/  FMUL.FTZ R186, R102, R66 ;  /* 0x0000004266ba7220 */ /* 0x000fe20000410000 */
[----:B------:R0:W-:Y:S01]  /*97d0*/  STS [R169.X4+0x10f8], R184 ;  /* 0x0010f8b8a9007388 */ /* 0x0001e20000004800 */
[C---:B------:R-:W-:Y:S02]  /*97e0*/  FMUL.FTZ R143, R233.reuse, R182 ;  /* 0x000000b6e98f7220 */ /* 0x040fe40000410000 */
[----:B------:R-:W-:Y:S01]  /*97f0*/  FMUL.FTZ R233, R233, R180 ;  /* 0x000000b4e9e97220 */ /* 0x000fe20000410000 */
[----:B------:R1:W-:Y:S01]  /*9800*/  STS [R169.X4+0x10f0], R186 ;  /* 0x0010f0baa9007388 */ /* 0x0003e20000004800 */
[----:B------:R-:W-:-:S02]  /*9810*/  FADD.FTZ R216, -R216, R189 ;  /* 0x000000bdd8d87221 */ /* 0x000fc40000010100 */
[C---:B------:R-:W-:Y:S02]  /*9820*/  FMUL.FTZ R67, R183.reuse, R67 ;  /* 0x00000043b7437220 */ /* 0x040fe40000410000 */
[----:B------:R-:W-:Y:S02]  /*9830*/  FFMA.FTZ R62, R183, R138, R62 ;  /* 0x0000008ab73e7223 */ /* 0x000fe4000001003e */
[CC--:B0-----:R-:W-:Y:S02]  /*9840*/  FMUL.FTZ R184, R105.reuse, R180.reuse ;  /* 0x000000b469b87220 */ /* 0x0c1fe40000410000 */
[C---:B------:R-:W-:Y:S02]  /*9850*/  FFMA.FTZ R180, R232.reuse, R180, R143 ;  /* 0x000000b4e8b47223 */ /* 0x040fe4000001008f */
[-C--:B-1----:R-:W-:Y:S01]  /*9860*/  FMUL.FTZ R186, R105, R182.reuse ;  /* 0x000000b669ba7220 */ /* 0x082fe20000410000 */
[----:B------:R0:W-:Y:S01]  /*9870*/  STS [R169.X4+0x10d8], R184 ;  /* 0x0010d8b8a9007388 */ /* 0x0001e20000004800 */
[----:B------:R-:W-:-:S02]  /*9880*/  FFMA.FTZ R232, R232, R182, -R233 ;  /* 0x000000b6e8e87223 */ /* 0x000fc400000108e9 */
[CC--:B------:R-:W-:Y:S01]  /*9890*/  FMUL.FTZ R182, R190.reuse, -R216.reuse ;  /* 0x800000d8beb67220 */ /* 0x0c0fe20000410000 */
[----:B------:R-:W-:Y:S01]  /*98a0*/  STS [R169.X4+0x10dc], R186 ;  /* 0x0010dcbaa9007388 */ /* 0x000fe20000004800 */
[----:B------:R-:W-:Y:S02]  /*98b0*/  FMUL.FTZ R143, R145, R216 ;  /* 0x000000d8918f7220 */ /* 0x000fe40000410000 */
[-C--:B------:R-:W-:Y:S02]  /*98c0*/  FMUL.FTZ R190, R190, -R215.reuse ;  /* 0x800000d7bebe7220 */ /* 0x080fe40000410000 */
[----:B------:R-:W-:Y:S02]  /*98d0*/  FMUL.FTZ R145, R215, UR43 ;  /* 0x0000002bd7917c20 */ /* 0x000fe40008410000 */
[-C--:B------:R-:W-:Y:S02]  /*98e0*/  FFMA.FTZ R182, R191, R215.reuse, -R182 ;  /* 0x000000d7bfb67223 */ /* 0x080fe400000108b6 */
[----:B------:R-:W-:-:S02]  /*98f0*/  FFMA.FTZ R143, R146, R215, R143 ;  /* 0x000000d7928f7223 */ /* 0x000fc4000001008f */
[-C--:B------:R-:W-:Y:S02]  /*9900*/  FFMA.FTZ R191, R191, R216.reuse, R190 ;  /* 0x000000d8bfbf7223 */ /* 0x080fe400000100be */
[C---:B------:R-:W-:Y:S02]  /*9910*/  FMUL.FTZ R146, R216.reuse, UR43 ;  /* 0x0000002bd8927c20 */ /* 0x040fe40008410000 */
[----:B0-----:R-:W-:Y:S02]  /*9920*/  FFMA.FTZ R184, R216, UR45, -R145 ;  /* 0x0000002dd8b87c23 */ /* 0x001fe40008010891 */
[----:B------:R-:W-:Y:S02]  /*9930*/  FMUL.FTZ R216, R19, R216 ;  /* 0x000000d813d87220 */ /* 0x000fe40000410000 */
[----:B------:R-:W-:Y:S02]  /*9940*/  FADD.FTZ R213, R213, R182 ;  /* 0x000000b6d5d57221 */ /* 0x000fe40000010000 */
[----:B------:R-:W-:-:S02]  /*9950*/  FMUL.FTZ R182, R19, R215 ;  /* 0x000000d713b67220 */ /* 0x000fc40000410000 */
[C---:B------:R-:W-:Y:S02]  /*9960*/  FMUL.FTZ R181, R231.reuse, R216 ;  /* 0x000000d8e7b57220 */ /* 0x040fe40000410000 */
[----:B------:R-:W-:Y:S02]  /*9970*/  FADD.FTZ R214, -R214, R191 ;  /* 0x000000bfd6d67221 */ /* 0x000fe40000010100 */
[C---:B------:R-:W-:Y:S02]  /*9980*/  FMUL.FTZ R145, R231.reuse, R184 ;  /* 0x000000b8e7917220 */ /* 0x040fe40000410000 */
        /* <DEDUP_REMOVED lines=8> */
[----:B------:R-:W-:Y:S02]  /*9a10*/  FFMA.FTZ R73, R149, R144, R73 ;  /* 0x0000009095497223 */ /* 0x000fe40000010049 */
[----:B------:R-:W-:-:S02]  /*9a20*/  FADD.FTZ R212, -R212, R193 ;  /* 0x000000c1d4d47221 */ /* 0x000fc40000010100 */
[----:B------:R-:W-:Y:S02]  /*9a30*/  FMUL.FTZ R149, R235, R64 ;  /* 0x00000040eb957220 */ /* 0x000fe40000410000 */
[----:B------:R-:W-:Y:S02]  /*9a40*/  FADD.FTZ R211, R211, R182 ;  /* 0x000000b6d3d37221 */ /* 0x000fe40000010000 */
[CC--:B------:R-:W-:Y:S02]  /*9a50*/  FMUL.FTZ R64, R194.reuse, -R212.reuse ;  /* 0x800000d4c2407220 */ /* 0x0c0fe40000410000 */
[-C--:B------:R-:W-:Y:S02]  /*9a60*/  FMUL.FTZ R194, R194, -R211.reuse ;  /* 0x800000d3c2c27220 */ /* 0x080fe40000410000 */
[C---:B------:R-:W-:Y:S02]  /*9a70*/  FFMA.FTZ R64, R195.reuse, R211, -R64 ;  /* 0x000000d3c3407223 */ /* 0x040fe40000010840 */
[----:B------:R-:W-:-:S02]  /*9a80*/  FFMA.FTZ R195, R195, R212, R194 ;  /* 0x000000d4c3c37223 */ /* 0x000fc400000100c2 */
[----:B------:R-:W-:Y:S02]  /*9a90*/  FADD.FTZ R217, R217, R64 ;  /* 0x00000040d9d97221 */ /* 0x000fe40000010000 */
[----:B------:R-:W-:Y:S02]  /*9aa0*/  FADD.FTZ R218, -R218, R195 ;  /* 0x000000c3dada7221 */ /* 0x000fe40000010100 */
[C---:B------:R-:W-:Y:S02]  /*9ab0*/  FMUL.FTZ R64, R196.reuse, -R217 ;  /* 0x800000d9c4407220 */ /* 0x040fe40000410000 */
[----:B------:R-:W-:Y:S02]  /*9ac0*/  FMUL.FTZ R147, R147, R214 ;  /* 0x000000d693937220 */ /* 0x000fe40000410000 */
[-C--:B------:R-:W-:Y:S02]  /*9ad0*/  FMUL.FTZ R196, R196, -R218.reuse ;  /* 0x800000dac4c47220 */ /* 0x080fe40000410000 */
[----:B------:R-:W-:-:S02]  /*9ae0*/  FFMA.FTZ R187, R197, R218, R64 ;  /* 0x000000dac5bb7223 */ /* 0x000fc40000010040 */
[----:B------:R-:W-:Y:S02]  /*9af0*/  FMUL.FTZ R182, R235, R185 ;  /* 0x000000b9ebb67220 */ /* 0x000fe40000410000 */
[----:B------:R-:W-:Y:S02]  /*9b00*/  FFMA.FTZ R148, R148, R213, R147 ;  /* 0x000000d594947223 */ /* 0x000fe40000010093 */
[----:B------:R-:W-:Y:S02]  /*9b10*/  FMUL.FTZ R147, R213, UR43 ;  /* 0x0000002bd5937c20 */ /* 0x000fe40008410000 */
[-C--:B------:R-:W-:Y:S02]  /*9b20*/  FMUL.FTZ R188, R104, R65.reuse ;  /* 0x0000004168bc7220 */ /* 0x080fe40000410000 */
[----:B------:R-:W-:Y:S02]  /*9b30*/  FMUL.FTZ R235, R235, R65 ;  /* 0x00000041ebeb7220 */ /* 0x000fe40000410000 */
[----:B------:R-:W-:Y:S01]  /*9b40*/  FFMA.FTZ R196, R197, R217, -R196 ;  /* 0x000000d9c5c47223 */ /* 0x000fe200000108c4 */
[----:B------:R-:W-:Y:S01]  /*9b50*/  STS [R169.X4+0x10e0], R188 ;  /* 0x0010e0bca9007388 */ /* 0x000fe20000004800 */
[----:B------:R-:W-:-:S02]  /*9b60*/  FADD.FTZ R230, -R230, R187 ;  /* 0x000000bbe6e67221 */ /* 0x000fc40000010100 */
[----:B------:R-:W-:Y:S02]  /*9b70*/  FFMA.FTZ R65, R234, R65, R182 ;  /* 0x00000041ea417223 */ /* 0x000fe400000100b6 */
[C---:B------:R-:W-:Y:S02]  /*9b80*/  FMUL.FTZ R182, R214.reuse, UR43 ;  /* 0x0000002bd6b67c20 */ /* 0x040fe40008410000 */
[----:B------:R-:W-:Y:S02]  /*9b90*/  FFMA.FTZ R147, R214, UR45, -R147 ;  /* 0x0000002dd6937c23 */ /* 0x000fe40008010893 */
[C---:B0-----:R-:W-:Y:S02]  /*9ba0*/  FMUL.FTZ R184, R150.reuse, R213 ;  /* 0x000000d596b87220 */ /* 0x041fe40000410000 */
[C---:B------:R-:W-:Y:S02]  /*9bb0*/  FMUL.FTZ R214, R150.reuse, R214 ;  /* 0x000000d696d67220 */ /* 0x040fe40000410000 */
[----:B------:R-:W-:-:S02]  /*9bc0*/  FFMA.FTZ R75, R150, R148, R75 ;  /* 0x00000094964b7223 */ /* 0x000fc4000001004b */
[----:B------:R-:W-:Y:S02]  /*9bd0*/  FADD.FTZ R229, R229, R196 ;  /* 0x000000c4e5e57221 */ /* 0x000fe40000010000 */
[----:B------:R-:W-:Y:S02]  /*9be0*/  FMUL.FTZ R150, R198, -R230 ;  /* 0x800000e6c6967220 */ /* 0x000fe40000410000 */
[----:B------:R-:W-:Y:S02]  /*9bf0*/  FMUL.FTZ R186, R106, R216 ;  /* 0x000000d86aba7220 */ /* 0x000fe40000410000 */
[-C--:B------:R-:W-:Y:S02]  /*9c00*/  FMUL.FTZ R198, R198, -R229.reuse ;  /* 0x800000e5c6c67220 */ /* 0x080fe40000410000 */
[----:B------:R-:W-:Y:S01]  /*9c10*/  FFMA.FTZ R150, R199, R229, -R150 ;  /* 0x000000e5c7967223 */ /* 0x000fe20000010896 */
[----:B------:R0:W-:Y:S01]  /*9c20*/  STS [R169.X4+0x10d4], R186 ;  /* 0x0010d4baa9007388 */ /* 0x0001e20000004800 */
[----:B------:R-:W-:-:S02]  /*9c30*/  FMUL.FTZ R171, R179, UR43 ;  /* 0x0000002bb3ab7c20 */ /* 0x000fc40008410000 */
[----:B------:R-:W-:Y:S02]  /*9c40*/  FMUL.FTZ R179, R210, R179 ;  /* 0x000000b3d2b37220 */ /* 0x000fe40000410000 */
[----:B------:R-:W-:Y:S02]  /*9c50*/  FFMA.FTZ R199, R199, R230, R198 ;  /* 0x000000e6c7c77223 */ /* 0x000fe400000100c6 */
[----:B------:R-:W-:Y:S02]  /*9c60*/  FADD.FTZ R227, R227, R150 ;  /* 0x00000096e3e37221 */ /* 0x000fe40000010000 */
[----:B------:R-:W-:Y:S02]  /*9c70*/  FMUL.FTZ R64, R166, R214 ;  /* 0x000000d6a6407220 */ /* 0x000fe40000410000 */
[----:B------:R-:W-:Y:S02]  /*9c80*/  FFMA.FTZ R171, R178, UR45, R171 ;  /* 0x0000002db2ab7c23 */ /* 0x000fe400080100ab */
[----:B0-----:R-:W-:-:S02]  /*9c90*/  FMUL.FTZ R186, R166, R184 ;  /* 0x000000b8a6ba7220 */ /* 0x001fc40000410000 */
[----:B------:R-:W-:Y:S02]  /*9ca0*/  FMUL.FTZ R178, R210, R178 ;  /* 0x000000b2d2b27220 */ /* 0x000fe40000410000 */
[----:B------:R-:W-:Y:S02]  /*9cb0*/  FMUL.FTZ R187, R237, R179 ;  /* 0x000000b3edbb7220 */ /* 0x000fe40000410000 */
[----:B------:R-:W-:Y:S02]  /*9cc0*/  FADD.FTZ R228, -R228, R199 ;  /* 0x000000c7e4e47221 */ /* 0x000fe40000010100 */
[----:B------:R-:W-:Y:S02]  /*9cd0*/  FMUL.FTZ R150, R200, -R227 ;  /* 0x800000e3c8967220 */ /* 0x000fe40000410000 */
[-C--:B------:R-:W-:Y:S02]  /*9ce0*/  FFMA.FTZ R64, R165, R184.reuse, R64 ;  /* 0x000000b8a5407223 */ /* 0x080fe40000010040 */
[----:B------:R-:W-:-:S02]  /*9cf0*/  FMUL.FTZ R188, R107, R184 ;  /* 0x000000b86bbc7220 */ /* 0x000fc40000410000 */
[----:B------:R-:W-:Y:S02]  /*9d00*/  FFMA.FTZ R184, R165, R214, -R186 ;  /* 0x000000d6a5b87223 */ /* 0x000fe400000108ba */
[----:B------:R-:W-:Y:S01]  /*9d10*/  FFMA.FTZ R186, R236, R178, R187 ;  /* 0x000000b2ecba7223 */ /* 0x000fe200000100bb */
[----:B------:R0:W-:Y:S01]  /*9d20*/  STS [R169.X4+0x10c8], R188 ;  /* 0x0010c8bca9007388 */ /* 0x0001e20000004800 */
[-C--:B------:R-:W-:Y:S02]  /*9d30*/  FMUL.FTZ R200, R200, -R228.reuse ;  /* 0x800000e4c8c87220 */ /* 0x080fe40000410000 */
[----:B------:R-:W-:Y:S02]  /*9d40*/  FFMA.FTZ R187, R201, R228, R150 ;  /* 0x000000e4c9bb7223 */ /* 0x000fe40000010096 */
[----:B------:R-:W-:Y:S02]  /*9d50*/  FMUL.FTZ R71, R115, R27 ;  /* 0x0000001b73477220 */ /* 0x000fe40000410000 */
[----:B------:R-:W-:-:S02]  /*9d60*/  FFMA.FTZ R200, R201, R227, -R200 ;  /* 0x000000e3c9c87223 */ /* 0x000fc400000108c8 */
[----:B------:R-:W-:Y:S02]  /*9d70*/  FADD.FTZ R226, -R226, R187 ;  /* 0x000000bbe2e27221 */ /* 0x000fe40000010100 */
[----:B------:R-:W-:Y:S02]  /*9d80*/  FMUL.FTZ R189, R237, R178 ;  /* 0x000000b2edbd7220 */ /* 0x000fe40000410000 */
[-C--:B------:R-:W-:Y:S02]  /*9d90*/  FFMA.FTZ R70, R18, -R71.reuse, R246 ;  /* 0x8000004712467223 */ /* 0x080fe400000100f6 */
[----:B------:R-:W-:Y:S02]  /*9da0*/  FFMA.FTZ R71, R17, -R71, R244 ;  /* 0x8000004711477223 */ /* 0x000fe400000100f4 */
[----:B------:R-:W-:Y:S02]  /*9db0*/  FMUL.FTZ R244, R103, R179 ;  /* 0x000000b367f47220 */ /* 0x000fe40000410000 */
[----:B------:R-:W-:-:S02]  /*9dc0*/  FADD.FTZ R225, R225, R200 ;  /* 0x000000c8e1e17221 */ /* 0x000fc40000010000 */
[----:B------:R-:W-:Y:S01]  /*9dd0*/  FMUL.FTZ R150, R202, -R226 ;  /* 0x800000e2ca967220 */ /* 0x000fe20000410000 */
[----:B------:R-:W-:Y:S01]  /*9de0*/  STS [R169.X4+0x10ec], R244 ;  /* 0x0010ecf4a9007388 */ /* 0x000fe20000004800 */
[----:B------:R-:W-:Y:S02]  /*9df0*/  FFMA.FTZ R179, R236, R179, -R189 ;  /* 0x000000b3ecb37223 */ /* 0x000fe400000108bd */
[C---:B------:R-:W-:Y:S02]  /*9e00*/  FMUL.FTZ R191, R20.reuse, R212 ;  /* 0x000000d414bf7220 */ /* 0x040fe40000410000 */
[----:B------:R-:W-:Y:S02]  /*9e10*/  FMUL.FTZ R189, R20, R211 ;  /* 0x000000d314bd7220 */ /* 0x000fe40000410000 */
[----:B------:R-:W-:Y:S02]  /*9e20*/  FMUL.FTZ R190, R107, R214 ;  /* 0x000000d66bbe7220 */ /* 0x000fe40000410000 */
[----:B------:R-:W-:-:S02]  /*9e30*/  FMUL.FTZ R202, R202, -R225 ;  /* 0x800000e1caca7220 */ /* 0x000fc40000410000 */
[----:B------:R-:W-:Y:S01]  /*9e40*/  FFMA.FTZ R150, R203, R225, -R150 ;  /* 0x000000e1cb967223 */ /* 0x000fe20000010896 */
[----:B------:R1:W-:Y:S01]  /*9e50*/  STS [R169.X4+0x10cc], R190 ;  /* 0x0010ccbea9007388 */ /* 0x0003e20000004800 */
[----:B------:R-:W-:Y:S02]  /*9e60*/  FMUL.FTZ R242, R103, R178 ;  /* 0x000000b267f27220 */ /* 0x000fe40000410000 */
[C---:B0-----:R-:W-:Y:S02]  /*9e70*/  FMUL.FTZ R188, R164.reuse, R191 ;  /* 0x000000bfa4bc7220 */ /* 0x041fe40000410000 */
[----:B------:R-:W-:Y:S01]  /*9e80*/  FMUL.FTZ R178, R164, R189 ;  /* 0x000000bda4b27220 */ /* 0x000fe20000410000 */
[----:B------:R-:W-:Y:S01]  /*9e90*/  STS [R169.X4+0x10e8], R242 ;  /* 0x0010e8f2a9007388 */ /* 0x000fe20000004800 */
[----:B------:R-:W-:Y:S02]  /*9ea0*/  FMUL.FTZ R187, R239, R67 ;  /* 0x00000043efbb7220 */ /* 0x000fe40000410000 */
[----:B------:R-:W-:-:S02]  /*9eb0*/  FFMA.FTZ R203, R203, R226, R202 ;  /* 0x000000e2cbcb7223 */ /* 0x000fc400000100ca */
[----:B------:R-:W-:Y:S02]  /*9ec0*/  FADD.FTZ R223, R223, R150 ;  /* 0x00000096dfdf7221 */ /* 0x000fe40000010000 */
[CC--:B------:R-:W-:Y:S02]  /*9ed0*/  FFMA.FTZ R188, R163.reuse, R189.reuse, R188 ;  /* 0x000000bda3bc7223 */ /* 0x0c0fe400000100bc */
[----:B-1----:R-:W-:Y:S02]  /*9ee0*/  FMUL.FTZ R190, R108, R189 ;  /* 0x000000bd6cbe7220 */ /* 0x002fe40000410000 */
[----:B------:R-:W-:Y:S02]  /*9ef0*/  FFMA.FTZ R189, R163, R191, -R178 ;  /* 0x000000bfa3bd7223 */ /* 0x000fe400000108b2 */
[-C--:B------:R-:W-:Y:S01]  /*9f00*/  FMUL.FTZ R178, R239, R66.reuse ;  /* 0x00000042efb27220 */ /* 0x080fe20000410000 */
[----:B------:R0:W-:Y:S01]  /*9f10*/  STS [R169.X4+0x10c0], R190 ;  /* 0x0010c0bea9007388 */ /* 0x0001e20000004800 */
[----:B------:R-:W-:-:S02]  /*9f20*/  FFMA.FTZ R150, R238, R66, R187 ;  /* 0x00000042ee967223 */ /* 0x000fc400000100bb */
[----:B------:R-:W-:Y:S02]  /*9f30*/  FADD.FTZ R224, -R224, R203 ;  /* 0x000000cbe0e07221 */ /* 0x000fe40000010100 */
[----:B------:R-:W-:Y:S02]  /*9f40*/  FMUL.FTZ R66, R204, -R223 ;  /* 0x800000dfcc427220 */ /* 0x000fe40000410000 */
[-C--:B------:R-:W-:Y:S02]  /*9f50*/  FMUL.FTZ R246, R102, R67.reuse ;  /* 0x0000004366f67220 */ /* 0x080fe40000410000 */
[----:B------:R-:W-:Y:S02]  /*9f60*/  FFMA.FTZ R178, R238, R67, -R178 ;  /* 0x00000043eeb27223 */ /* 0x000fe400000108b2 */
[----:B------:R-:W-:Y:S01]  /*9f70*/  FMUL.FTZ R192, R21, R218 ;  /* 0x000000da15c07220 */ /* 0x000fe20000410000 */
[----:B------:R-:W-:Y:S01]  /*9f80*/  STS [R169.X4+0x10f4], R246 ;  /* 0x0010f4f6a9007388 */ /* 0x000fe20000004800 */
[----:B------:R-:W-:-:S02]  /*9f90*/  FMUL.FTZ R204, R204, -R224 ;  /* 0x800000e0cccc7220 */ /* 0x000fc40000410000 */
[----:B------:R-:W-:Y:S02]  /*9fa0*/  FFMA.FTZ R67, R205, R224, R66 ;  /* 0x000000e0cd437223 */ /* 0x000fe40000010042 */
[----:B0-----:R-:W-:Y:S02]  /*9fb0*/  FMUL.FTZ R190, R21, R217 ;  /* 0x000000d915be7220 */ /* 0x001fe40000410000 */
[----:B------:R-:W-:Y:S02]  /*9fc0*/  FMUL.FTZ R66, R162, R192 ;  /* 0x000000c0a2427220 */ /* 0x000fe40000410000 */
[----:B------:R-:W-:Y:S02]  /*9fd0*/  FFMA.FTZ R204, R205, R223, -R204 ;  /* 0x000000dfcdcc7223 */ /* 0x000fe400000108cc */
[----:B------:R-:W-:Y:S02]  /*9fe0*/  FADD.FTZ R222, -R222, R67 ;  /* 0x00000043dede7221 */ /* 0x000fe40000010100 */
[----:B------:R-:W-:-:S02]  /*9ff0*/  FMUL.FTZ R67, R162, R190 ;  /* 0x000000bea2437220 */ /* 0x000fc40000410000 */
[-C--:B------:R-:W-:Y:S02]  /*a000*/  FFMA.FTZ R66, R161, R190.reuse, R66 ;  /* 0x000000bea1427223 */ /* 0x080fe40000010042 */
[----:B------:R-:W-:Y:S02]  /*a010*/  FMUL.FTZ R196, R109, R190 ;  /* 0x000000be6dc47220 */ /* 0x000fe40000410000 */
[----:B------:R-:W-:Y:S02]  /*a020*/  FADD.FTZ R221, R221, R204 ;  /* 0x000000ccdddd7221 */ /* 0x000fe40000010000 */
[C---:B------:R-:W-:Y:S01]  /*a030*/  FMUL.FTZ R190, R206.reuse, -R222 ;  /* 0x800000decebe7220 */ /* 0x040fe20000410000 */
[----:B------:R-:W-:Y:S01]  /*a040*/  STS [R169.X4+0x10b8], R196 ;  /* 0x0010b8c4a9007388 */ /* 0x000fe20000004800 */
[-C--:B------:R-:W-:Y:S02]  /*a050*/  FMUL.FTZ R206, R206, -R221.reuse ;  /* 0x800000ddcece7220 */ /* 0x080fe40000410000 */
[----:B------:R-:W-:-:S02]  /*a060*/  FFMA.FTZ R190, R207, R221, -R190 ;  /* 0x000000ddcfbe7223 */ /* 0x000fc400000108be */
[----:B------:R-:W-:Y:S02]  /*a070*/  FFMA.FTZ R207, R207, R222, R206 ;  /* 0x000000decfcf7223 */ /* 0x000fe400000100ce */
[----:B------:R-:W-:Y:S02]  /*a080*/  FADD.FTZ R219, R219, R190 ;  /* 0x000000bedbdb7221 */ /* 0x000fe40000010000 */
[----:B------:R-:W-:Y:S02]  /*a090*/  FADD.FTZ R220, -R220, R207 ;  /* 0x000000cfdcdc7221 */ /* 0x000fe40000010100 */
[----:B------:R-:W-:Y:S02]  /*a0a0*/  FMUL.FTZ R187, R208, -R219 ;  /* 0x800000dbd0bb7220 */ /* 0x000fe40000410000 */
[----:B------:R-:W-:Y:S02]  /*a0b0*/  FMUL.FTZ R194, R108, R191 ;  /* 0x000000bf6cc27220 */ /* 0x000fe40000410000 */
[----:B------:R-:W-:-:S02]  /*a0c0*/  FMUL.FTZ R193, R22, R230 ;  /* 0x000000e616c17220 */ /* 0x000fc40000410000 */
[-C--:B------:R-:W-:Y:S01]  /*a0d0*/  FMUL.FTZ R198, R109, R192.reuse ;  /* 0x000000c06dc67220 */ /* 0x080fe20000410000 */
[----:B------:R0:W-:Y:S01]  /*a0e0*/  STS [R169.X4+0x10c4], R194 ;  /* 0x0010c4c2a9007388 */ /* 0x0001e20000004800 */
[----:B------:R-:W-:Y:S02]  /*a0f0*/  FFMA.FTZ R67, R161, R192, -R67 ;  /* 0x000000c0a1437223 */ /* 0x000fe40000010843 */
[----:B------:R-:W-:Y:S01]  /*a100*/  FMUL.FTZ R191, R22, R229 ;  /* 0x000000e516bf7220 */ /* 0x000fe20000410000 */
[----:B------:R1:W-:Y:S01]  /*a110*/  STS [R169.X4+0x10bc], R198 ;  /* 0x0010bcc6a9007388 */ /* 0x0003e20000004800 */
[-C--:B------:R-:W-:Y:S02]  /*a120*/  FMUL.FTZ R208, R208, -R220.reuse ;  /* 0x800000dcd0d07220 */ /* 0x080fe40000410000 */
[----:B------:R-:W-:Y:S02]  /*a130*/  FFMA.FTZ R192, R209, R220, R187 ;  /* 0x000000dcd1c07223 */ /* 0x000fe400000100bb */
[----:B------:R-:W-:-:S02]  /*a140*/  FMUL.FTZ R190, R160, R193 ;  /* 0x000000c1a0be7220 */ /* 0x000fc40000410000 */
[----:B------:R-:W-:Y:S02]  /*a150*/  FMUL.FTZ R69, R116, R28 ;  /* 0x0000001c74457220 */ /* 0x000fe40000410000 */
[----:B0-----:R-:W-:Y:S02]  /*a160*/  FMUL.FTZ R194, R160, R191 ;  /* 0x000000bfa0c27220 */ /* 0x001fe40000410000 */
[----:B------:R-:W-:Y:S02]  /*a170*/  FFMA.FTZ R187, R209, R219, -R208 ;  /* 0x000000dbd1bb7223 */ /* 0x000fe400000108d0 */
[----:B------:R-:W-:Y:S02]  /*a180*/  FADD.FTZ R241, -R241, R192 ;  /* 0x000000c0f1f17221 */ /* 0x000fe40000010100 */
[-C--:B------:R-:W-:Y:S02]  /*a190*/  FFMA.FTZ R190, R159, R191.reuse, R190 ;  /* 0x000000bf9fbe7223 */ /* 0x080fe400000100be */
[----:B------:R-:W-:-:S02]  /*a1a0*/  FMUL.FTZ R200, R110, R191 ;  /* 0x000000bf6ec87220 */ /* 0x000fc40000410000 */
[----:B------:R-:W-:Y:S02]  /*a1b0*/  FFMA.FTZ R68, R2, -R69, R247 ;  /* 0x8000004502447223 */ /* 0x000fe400000100f7 */
[-C--:B------:R-:W-:Y:S01]  /*a1c0*/  FMUL.FTZ R202, R110, R193.reuse ;  /* 0x000000c16eca7220 */ /* 0x080fe20000410000 */
[----:B------:R0:W-:Y:S01]  /*a1d0*/  STS [R169.X4+0x10b0], R200 ;  /* 0x0010b0c8a9007388 */ /* 0x0001e20000004800 */
[----:B------:R-:W-:Y:S02]  /*a1e0*/  FFMA.FTZ R191, R159, R193, -R194 ;  /* 0x000000c19fbf7223 */ /* 0x000fe400000108c2 */
[----:B------:R-:W-:Y:S01]  /*a1f0*/  FFMA.FTZ R69, R0, -R69, R245 ;  /* 0x8000004500457223 */ /* 0x000fe200000100f5 */
[----:B------:R2:W-:Y:S01]  /*a200*/  STS [R169.X4+0x10b4], R202 ;  /* 0x0010b4caa9007388 */ /* 0x0005e20000004800 */
[----:B------:R-:W-:Y:S02]  /*a210*/  FADD.FTZ R187, R240, R187 ;  /* 0x000000bbf0bb7221 */ /* 0x000fe40000010000 */
[----:B------:R-:W-:-:S02]  /*a220*/  FMUL.FTZ R193, R28, R241 ;  /* 0x000000f11cc17220 */ /* 0x000fc40000410000 */
[----:B------:R-:W-:Y:S02]  /*a230*/  FMUL.FTZ R192, R27, R220 ;  /* 0x000000dc1bc07220 */ /* 0x000fe40000410000 */
[----:B------:R-:W-:Y:S02]  /*a240*/  FMUL.FTZ R195, R28, R187 ;  /* 0x000000bb1cc37220 */ /* 0x000fe40000410000 */
[----:B------:R-:W-:Y:S02]  /*a250*/  FMUL.FTZ R196, R69, R193 ;  /* 0x000000c145c47220 */ /* 0x000fe40000410000 */
[----:B------:R-:W-:Y:S02]  /*a260*/  FMUL.FTZ R194, R27, R219 ;  /* 0x000000db1bc27220 */ /* 0x000fe40000410000 */
[----:B------:R-:W-:Y:S02]  /*a270*/  FMUL.FTZ R199, R71, R192 ;  /* 0x000000c047c77220 */ /* 0x000fe40000410000 */
[----:B-1----:R-:W-:-:S02]  /*a280*/  FMUL.FTZ R198, R69, R195 ;  /* 0x000000c345c67220 */ /* 0x002fc40000410000 */
[----:B------:R-:W-:Y:S02]  /*a290*/  FFMA.FTZ R196, R68, R195, R196 ;  /* 0x000000c344c47223 */ /* 0x000fe400000100c4 */
[-C--:B------:R-:W-:Y:S02]  /*a2a0*/  FFMA.FTZ R201, R70, R194.reuse, R199 ;  /* 0x000000c246c97223 */ /* 0x080fe400000100c7 */
[----:B------:R-:W-:Y:S02]  /*a2b0*/  FMUL.FTZ R203, R71, R194 ;  /* 0x000000c247cb7220 */ /* 0x000fe40000410000 */
[----:B------:R-:W-:Y:S02]  /*a2c0*/  FFMA.FTZ R198, R68, R193, -R198 ;  /* 0x000000c144c67223 */ /* 0x000fe400000108c6 */
[----:B------:R-:W-:Y:S02]  /*a2d0*/  FADD.FTZ R196, RZ, R196 ;  /* 0x000000c4ffc47221 */ /* 0x000fe40000010000 */
[----:B------:R-:W-:-:S02]  /*a2e0*/  FMUL.FTZ R199, R26, R222 ;  /* 0x000000de1ac77220 */ /* 0x000fc40000410000 */
[----:B------:R-:W-:Y:S02]  /*a2f0*/  FMUL.FTZ R197, R26, R221 ;  /* 0x000000dd1ac57220 */ /* 0x000fe40000410000 */
[----:B------:R-:W-:Y:S02]  /*a300*/  FFMA.FTZ R203, R70, R192, -R203 ;  /* 0x000000c046cb7223 */ /* 0x000fe400000108cb */
[----:B------:R-:W-:Y:S02]  /*a310*/  FADD.FTZ R198, RZ, R198 ;  /* 0x000000c6ffc67221 */ /* 0x000fe40000010000 */
[----:B------:R-:W-:Y:S02]  /*a320*/  FADD.FTZ R201, R196, R201 ;  /* 0x000000c9c4c97221 */ /* 0x000fe40000010000 */
[----:B0-----:R-:W-:Y:S02]  /*a330*/  FMUL.FTZ R200, R131, R199 ;  /* 0x000000c783c87220 */ /* 0x001fe40000410000 */
[----:B------:R-:W-:-:S02]  /*a340*/  FMUL.FTZ R196, R25, R224 ;  /* 0x000000e019c47220 */ /* 0x000fc40000410000 */
[-C--:B--2---:R-:W-:Y:S02]  /*a350*/  FMUL.FTZ R202, R131, R197.reuse ;  /* 0x000000c583ca7220 */ /* 0x084fe40000410000 */
[----:B------:R-:W-:Y:S02]  /*a360*/  FADD.FTZ R203, R198, R203 ;  /* 0x000000cbc6cb7221 */ /* 0x000fe40000010000 */
[----:B------:R-:W-:Y:S02]  /*a370*/  FFMA.FTZ R200, R130, R197, R200 ;  /* 0x000000c582c87223 */ /* 0x000fe400000100c8 */
[----:B------:R-:W-:Y:S02]  /*a380*/  FMUL.FTZ R198, R25, R223 ;  /* 0x000000df19c67220 */ /* 0x000fe40000410000 */
[----:B------:R-:W-:Y:S02]  /*a390*/  FMUL.FTZ R204, R154, R196 ;  /* 0x000000c49acc7220 */ /* 0x000fe40000410000 */
[----:B------:R-:W-:-:S02]  /*a3a0*/  FFMA.FTZ R202, R130, R199, -R202 ;  /* 0x000000c782ca7223 */ /* 0x000fc400000108ca */
[----:B------:R-:W-:Y:S02]  /*a3b0*/  FADD.FTZ R200, R201, R200 ;  /* 0x000000c8c9c87221 */ /* 0x000fe40000010000 */
[----:B------:R-:W-:Y:S02]  /*a3c0*/  FMUL.FTZ R201, R24, R226 ;  /* 0x000000e218c97220 */ /* 0x000fe40000410000 */
[-C--:B------:R-:W-:Y:S02]  /*a3d0*/  FFMA.FTZ R205, R153, R198.reuse, R204 ;  /* 0x000000c699cd7223 */ /* 0x080fe400000100cc */
[----:B------:R-:W-:Y:S02]  /*a3e0*/  FADD.FTZ R202, R203, R202 ;  /* 0x000000cacbca7221 */ /* 0x000fe40000010000 */
[----:B------:R-:W-:Y:S02]  /*a3f0*/  FMUL.FTZ R204, R154, R198 ;  /* 0x000000c69acc7220 */ /* 0x000fe40000410000 */
[----:B------:R-:W-:-:S02]  /*a400*/  FMUL.FTZ R203, R24, R225 ;  /* 0x000000e118cb7220 */ /* 0x000fc40000410000 */
[----:B------:R-:W-:Y:S02]  /*a410*/  FMUL.FTZ R208, R156, R201 ;  /* 0x000000c99cd07220 */ /* 0x000fe40000410000 */
[----:B------:R-:W-:Y:S02]  /*a420*/  FADD.FTZ R206, R200, R205 ;  /* 0x000000cdc8ce7221 */ /* 0x000fe40000010000 */
[----:B------:R-:W-:Y:S02]  /*a430*/  FMUL.FTZ R200, R23, R228 ;  /* 0x000000e417c87220 */ /* 0x000fe40000410000 */
[----:B------:R-:W-:Y:S02]  /*a440*/  FFMA.FTZ R205, R153, R196, -R204 ;  /* 0x000000c499cd7223 */ /* 0x000fe400000108cc */
[----:B------:R-:W-:Y:S02]  /*a450*/  FFMA.FTZ R207, R155, R203, R208 ;  /* 0x000000cb9bcf7223 */ /* 0x000fe400000100d0 */
[----:B------:R-:W-:-:S02]  /*a460*/  FMUL.FTZ R208, R23, R227 ;  /* 0x000000e317d07220 */ /* 0x000fc40000410000 */
[----:B------:R-:W-:Y:S02]  /*a470*/  FMUL.FTZ R209, R158, R200 ;  /* 0x000000c89ed17220 */ /* 0x000fe40000410000 */
[----:B------:R-:W-:Y:S02]  /*a480*/  FFMA.FTZ R63, R210, R140, R63 ;  /* 0x0000008cd23f7223 */ /* 0x000fe4000001003f */
[----:B------:R-:W-:Y:S02]  /*a490*/  FMUL.FTZ R210, R104, R185 ;  /* 0x000000b968d27220 */ /* 0x000fe40000410000 */
[----:B------:R-:W-:Y:S02]  /*a4a0*/  FADD.FTZ R204, R202, R205 ;  /* 0x000000cdcacc7221 */ /* 0x000fe40000010000 */
[----:B------:R-:W-:Y:S01]  /*a4b0*/  FADD.FTZ R202, R206, R207 ;  /* 0x000000cfceca7221 */ /* 0x000fe20000010000 */
[----:B------:R0:W-:Y:S01]  /*a4c0*/  STS [R169.X4+0x10e4], R210 ;  /* 0x0010e4d2a9007388 */ /* 0x0001e20000004800 */
[----:B------:R-:W-:-:S02]  /*a4d0*/  FMUL.FTZ R206, R158, R208 ;  /* 0x000000d09ece7220 */ /* 0x000fc40000410000 */
[-C--:B------:R-:W-:Y:S02]  /*a4e0*/  FFMA.FTZ R205, R157, R208.reuse, R209 ;  /* 0x000000d09dcd7223 */ /* 0x080fe400000100d1 */
[----:B------:R-:W-:Y:S02]  /*a4f0*/  FMUL.FTZ R214, R111, R208 ;  /* 0x000000d06fd67220 */ /* 0x000fe40000410000 */
[-C--:B------:R-:W-:Y:S02]  /*a500*/  FMUL.FTZ R208, R156, R203.reuse ;  /* 0x000000cb9cd07220 */ /* 0x080fe40000410000 */
[----:B------:R-:W-:Y:S01]  /*a510*/  FFMA.FTZ R206, R157, R200, -R206 ;  /* 0x000000c89dce7223 */ /* 0x000fe200000108ce */
[----:B------:R-:W-:Y:S01]  /*a520*/  STS [R169.X4+0x10a8], R214 ;  /* 0x0010a8d6a9007388 */ /* 0x000fe20000004800 */
[----:B0-----:R-:W-:Y:S02]  /*a530*/  FMUL.FTZ R210, R112, R203 ;  /* 0x000000cb70d27220 */ /* 0x001fe40000410000 */
[----:B------:R-:W-:-:S02]  /*a540*/  FFMA.FTZ R203, R155, R201, -R208 ;  /* 0x000000c99bcb7223 */ /* 0x000fc400000108d0 */
[----:B------:R-:W-:Y:S01]  /*a550*/  FADD.FTZ R205, R202, R205 ;  /* 0x000000cdcacd7221 */ /* 0x000fe20000010000 */
[----:B------:R-:W-:Y:S01]  /*a560*/  STS [R169.X4+0x10a0], R210 ;  /* 0x0010a0d2a9007388 */ /* 0x000fe20000004800 */
[----:B------:R-:W-:Y:S02]  /*a570*/  FADD.FTZ R203, R204, R203 ;  /* 0x000000cbcccb7221 */ /* 0x000fe40000010000 */
[----:B------:R-:W-:Y:S02]  /*a580*/  FADD.FTZ R205, R205, R190 ;  /* 0x000000becdcd7221 */ /* 0x000fe40000010000 */
[----:B------:R-:W-:Y:S02]  /*a590*/  FADD.FTZ R206, R203, R206 ;  /* 0x000000cecbce7221 */ /* 0x000fe40000010000 */
[----:B------:R-:W-:Y:S02]  /*a5a0*/  FADD.FTZ R205, R205, R66 ;  /* 0x00000042cdcd7221 */ /* 0x000fe40000010000 */
[----:B------:R-:W-:-:S02]  /*a5b0*/  FADD.FTZ R206, R206, R191 ;  /* 0x000000bfcece7221 */ /* 0x000fc40000010000 */
[----:B------:R-:W-:Y:S02]  /*a5c0*/  FADD.FTZ R205, R205, R188 ;  /* 0x000000bccdcd7221 */ /* 0x000fe40000010000 */
[----:B------:R-:W-:Y:S02]  /*a5d0*/  FADD.FTZ R206, R206, R67 ;  /* 0x00000043cece7221 */ /* 0x000fe40000010000 */
[----:B------:R-:W-:Y:S02]  /*a5e0*/  FFMA.FTZ R183, R167, R216, -R183 ;  /* 0x000000d8a7b77223 */ /* 0x000fe400000108b7 */
[----:B------:R-:W-:Y:S02]  /*a5f0*/  FADD.FTZ R189, R206, R189 ;  /* 0x000000bdcebd7221 */ /* 0x000fe40000010000 */
[----:B------:R-:W-:Y:S02]  /*a600*/  FADD.FTZ R66, R205, R64 ;  /* 0x00000040cd427221 */ /* 0x000fe40000010000 */
[----:B------:R-:W-:-:S02]  /*a610*/  FADD.FTZ R184, R189, R184 ;  /* 0x000000b8bdb87221 */ /* 0x000fc40000010000 */
[----:B------:R-:W-:Y:S02]  /*a620*/  FADD.FTZ R181, R66, R181 ;  /* 0x000000b542b57221 */ /* 0x000fe40000010000 */
[----:B------:R-:W-:Y:S01]  /*a630*/  FADD.FTZ R183, R184, R183 ;  /* 0x000000b7b8b77221 */ /* 0x000fe20000010000 */
[----:B------:R-:W-:Y:S01]  /*a640*/  MOV R184, UR39 ;  /* 0x0000002700b87c02 */ /* 0x000fe20008000f00 */
[----:B------:R-:W-:Y:S02]  /*a650*/  FMUL.FTZ R190, R114, R199 ;  /* 0x000000c772be7220 */ /* 0x000fe40000410000 */
[----:B------:R-:W-:Y:S01]  /*a660*/  FADD.FTZ R180, R181, R180 ;  /* 0x000000b4b5b47221 */ /* 0x000fe20000010000 */
[----:B------:R-:W-:Y:S01]  /*a670*/  LEA R199, R184, -R133, 0x1 ;  /* 0x80000085b8c77211 */ /* 0x000fe200078e08ff */
[----:B------:R-:W-:Y:S01]  /*a680*/  FMUL.FTZ R216, R111, R200 ;  /* 0x000000c86fd87220 */ /* 0x000fe20000410000 */
[----:B------:R-:W-:Y:S01]  /*a690*/  STS [R169.X4+0x1094], R190 ;  /* 0x001094bea9007388 */ /* 0x000fe20000004800 */
[----:B------:R-:W-:Y:S01]  /*a6a0*/  FMUL.FTZ R200, R113, R196 ;  /* 0x000000c471c87220 */ /* 0x000fe20000410000 */
[----:B------:R-:W-:Y:S01]  /*a6b0*/  ISETP.GE.AND P0, PT, R199, 0x1, PT ;  /* 0x00000001c700780c */ /* 0x000fe20003f06270 */
[----:B------:R-:W-:Y:S01]  /*a6c0*/  FMUL.FTZ R64, R116, R195 ;  /* 0x000000c374407220 */ /* 0x000fe20000410000 */
[----:B------:R-:W-:Y:S01]  /*a6d0*/  STS [R169.X4+0x10ac], R216 ;  /* 0x0010acd8a9007388 */ /* 0x000fe20000004800 */
[----:B------:R-:W-:-:S02]  /*a6e0*/  FADD.FTZ R65, R180, R65 ;  /* 0x00000041b4417221 */ /* 0x000fc40000010000 */
[----:B------:R-:W-:Y:S01]  /*a6f0*/  FMUL.FTZ R208, R112, R201 ;  /* 0x000000c970d07220 */ /* 0x000fe20000410000 */
[----:B------:R0:W-:Y:S01]  /*a700*/  STS [R169.X4+0x109c], R200 ;  /* 0x00109cc8a9007388 */ /* 0x0001e20000004800 */
[----:B------:R-:W-:Y:S02]  /*a710*/  FMUL.FTZ R198, R113, R198 ;  /* 0x000000c671c67220 */ /* 0x000fe40000410000 */
[----:B------:R-:W-:Y:S01]  /*a720*/  FMUL.FTZ R196, R114, R197 ;  /* 0x000000c572c47220 */ /* 0x000fe20000410000 */
[----:B------:R1:W-:Y:S01]  /*a730*/  STS [R169.X4+0x1080], R64 ;  /* 0x00108040a9007388 */ /* 0x0003e20000004800 */
[C---:B------:R-:W-:Y:S02]  /*a740*/  FMUL.FTZ R194, R115.reuse, R194 ;  /* 0x000000c273c27220 */ /* 0x040fe40000410000 */
[----:B------:R-:W-:Y:S01]  /*a750*/  FMUL.FTZ R192, R115, R192 ;  /* 0x000000c073c07220 */ /* 0x000fe20000410000 */
[----:B------:R2:W-:Y:S01]  /*a760*/  STS [R169.X4+0x1098], R198 ;  /* 0x001098c6a9007388 */ /* 0x0005e20000004800 */
[----:B------:R-:W-:-:S02]  /*a770*/  FMUL.FTZ R66, R116, R193 ;  /* 0x000000c174427220 */ /* 0x000fc40000410000 */
[----:B------:R-:W-:Y:S01]  /*a780*/  FADD.FTZ R201, R65, R186 ;  /* 0x000000ba41c97221 */ /* 0x000fe20000010000 */
[----:B------:R3:W-:Y:S01]  /*a790*/  STS [R169.X4+0x1090], R196 ;  /* 0x001090c4a9007388 */ /* 0x0007e20000004800 */
[----:B------:R-:W-:Y:S02]  /*a7a0*/  FMUL.FTZ R248, R101, R176 ;  /* 0x000000b065f87220 */ /* 0x000fe40000410000 */
[----:B------:R-:W-:Y:S01]  /*a7b0*/  FFMA.FTZ R185, R234, R185, -R235 ;  /* 0x000000b9eab97223 */ /* 0x000fe200000108eb */
[----:B------:R4:W-:Y:S01]  /*a7c0*/  STS [R169.X4+0x1088], R194 ;  /* 0x001088c2a9007388 */ /* 0x0009e20000004800 */
[----:B0-----:R-:W-:Y:S02]  /*a7d0*/  FADD.FTZ R200, R183, R232 ;  /* 0x000000e8b7c87221 */ /* 0x001fe40000010000 */
[----:B------:R-:W-:Y:S01]  /*a7e0*/  FMUL.FTZ R65, R221, UR43 ;  /* 0x0000002bdd417c20 */ /* 0x000fe20008410000 */
[----:B------:R0:W-:Y:S01]  /*a7f0*/  STS [R169.X4+0x108c], R192 ;  /* 0x00108cc0a9007388 */ /* 0x0001e20000004800 */
[----:B-1----:R-:W-:-:S02]  /*a800*/  FMUL.FTZ R64, R222, UR43 ;  /* 0x0000002bde407c20 */ /* 0x002fc40008410000 */
[----:B------:R-:W-:Y:S01]  /*a810*/  FADD.FTZ R200, R200, R185 ;  /* 0x000000b9c8c87221 */ /* 0x000fe20000010000 */
[----:B------:R1:W-:Y:S01]  /*a820*/  STS [R169.X4+0x1084], R66 ;  /* 0x00108442a9007388 */ /* 0x0003e20000004800 */
[----:B------:R-:W-:Y:S02]  /*a830*/  FFMA.FTZ R186, R222, UR45, -R65 ;  /* 0x0000002ddeba7c23 */ /* 0x000fe40008010841 */
[----:B------:R-:W-:Y:S01]  /*a840*/  FFMA.FTZ R183, R221, UR45, R64 ;  /* 0x0000002dddb77c23 */ /* 0x000fe20008010040 */
[----:B------:R-:W-:Y:S01]  /*a850*/  STS [R169.X4+0x10fc], R248 ;  /* 0x0010fcf8a9007388 */ /* 0x000fe20000004800 */
[----:B------:R-:W-:Y:S02]  /*a860*/  FMUL.FTZ R197, R211, UR43 ;  /* 0x0000002bd3c57c20 */ /* 0x000fe40008410000 */
[----:B--2---:R-:W-:Y:S01]  /*a870*/  FMUL.FTZ R198, R212, UR43 ;  /* 0x0000002bd4c67c20 */ /* 0x004fe20008410000 */
[----:B------:R2:W-:Y:S01]  /*a880*/  STS [R169.X4+0x10a4], R208 ;  /* 0x0010a4d0a9007388 */ /* 0x0005e20000004800 */
[----:B------:R-:W-:-:S02]  /*a890*/  FMUL.FTZ R195, R217, UR43 ;  /* 0x0000002bd9c37c20 */ /* 0x000fc40008410000 */
[----:B---3--:R-:W-:Y:S02]  /*a8a0*/  FMUL.FTZ R196, R218, UR43 ;  /* 0x0000002bdac47c20 */ /* 0x008fe40008410000 */
[----:B------:R-:W-:Y:S02]  /*a8b0*/  FMUL.FTZ R193, R229, UR43 ;  /* 0x0000002be5c17c20 */ /* 0x000fe40008410000 */
[----:B----4-:R-:W-:Y:S02]  /*a8c0*/  FMUL.FTZ R194, R230, UR43 ;  /* 0x0000002be6c27c20 */ /* 0x010fe40008410000 */
[----:B------:R-:W-:Y:S02]  /*a8d0*/  FMUL.FTZ R191, R227, UR43 ;  /* 0x0000002be3bf7c20 */ /* 0x000fe40008410000 */
[----:B0-----:R-:W-:Y:S02]  /*a8e0*/  FMUL.FTZ R192, R228, UR43 ;  /* 0x0000002be4c07c20 */ /* 0x001fe40008410000 */
[----:B------:R-:W-:-:S02]  /*a8f0*/  FMUL.FTZ R189, R225, UR43 ;  /* 0x0000002be1bd7c20 */ /* 0x000fc40008410000 */
[----:B------:R-:W-:Y:S02]  /*a900*/  FMUL.FTZ R190, R226, UR43 ;  /* 0x0000002be2be7c20 */ /* 0x000fe40008410000 */
[----:B------:R-:W-:Y:S02]  /*a910*/  FMUL.FTZ R185, R223, UR43 ;  /* 0x0000002bdfb97c20 */ /* 0x000fe40008410000 */
[----:B------:R-:W-:Y:S02]  /*a920*/  FMUL.FTZ R188, R224, UR43 ;  /* 0x0000002be0bc7c20 */ /* 0x000fe40008410000 */
[----:B------:R-:W-:Y:S02]  /*a930*/  FMUL.FTZ R65, R219, UR43 ;  /* 0x0000002bdb417c20 */ /* 0x000fe40008410000 */
[----:B-1----:R-:W-:Y:S02]  /*a940*/  FMUL.FTZ R66, R220, UR43 ;  /* 0x0000002bdc427c20 */ /* 0x002fe40008410000 */
[----:B------:R-:W-:-:S02]  /*a950*/  FMUL.FTZ R180, R187, UR43 ;  /* 0x0000002bbbb47c20 */ /* 0x000fc40008410000 */
[----:B------:R-:W-:Y:S02]  /*a960*/  FMUL.FTZ R64, R241, UR43 ;  /* 0x0000002bf1407c20 */ /* 0x000fe40008410000 */
        /* <DEDUP_REMOVED lines=17> */
[----:B--2---:R-:W-:Y:S01]  /*aa80*/  FFMA.FTZ R169, R187, UR45, R64 ;  /* 0x0000002dbba97c23 */ /* 0x004fe20008010040 */
        /* <DEDUP_REMOVED lines=33> */
.L_x_8857:
[----:B------:R-:W-:Y:S05]  /*aca0*/  BSYNC B0 ;  /* 0x0000000000007941 */ /* 0x000fea0003800000 */
.L_x_8856:
[----:B------:R-:W-:Y:S01]  /*acb0*/  ULDC.64 UR34, c[0x0][0x298] ;  /* 0x0000a60000227ab9 */ /* 0x000fe20000000a00 */
[----:B0-----:R-:W-:Y:S01]  /*acc0*/  FMUL.FTZ R66, R172, R176 ;  /* 0x000000b0ac427220 */ /* 0x001fe20000410000 */
[----:B------:R-:W-:Y:S01]  /*acd0*/  USHF.R.U32.HI UR36, URZ, 0x1, UR35 ;  /* 0x000000013f247899 */ /* 0x000fe20008011623 */
[----:B------:R-:W-:Y:S01]  /*ace0*/  FADD.FTZ R150, R201, R150 ;  /* 0x00000096c9967221 */ /* 0x000fe20000010000 */
[----:B------:R-:W-:Y:S01]  /*acf0*/  USHF.R.U64 UR34, UR34, 0x1, UR35 ;  /* 0x0000000122227899 */ /* 0x000fe20008001223 */
[----:B------:R-:W-:Y:S01]  /*ad00*/  FFMA.FTZ R67, R135, R177, R66 ;  /* 0x000000b187437223 */ /* 0x000fe20000010042 */
[----:B------:R-:W-:Y:S01]  /*ad10*/  UIMAD UR35, UR36, UR12, URZ ;  /* 0x0000000c242372a4 */ /* 0x000fe2000f8e023f */
[----:B------:R-:W-:Y:S01]  /*ad20*/  IADD3 R66, R133, 0x20, RZ ;  /* 0x0000002085427810 */ /* 0x000fe20007ffe0ff */
[----:B------:R-:W-:Y:S01]  /*ad30*/  UIMAD.WIDE.U32 UR36, UR34, UR12, URZ ;  /* 0x0000000c222472a5 */ /* 0x000fe2000f8e003f */
[----:B------:R-:W-:Y:S01]  /*ad40*/  FADD.FTZ R150, R150, R67 ;  /* 0x0000004396967221 */ /* 0x000fe20000010000 */
[----:B------:R-:W-:Y:S01]  /*ad50*/  UIMAD UR42, UR13, UR34, UR35 ;  /* 0x000000220d2a72a4 */ /* 0x000fe2000f8e0223 */
[----:B------:R-:W-:Y:S01]  /*ad60*/  LEA.HI.SX32 R66, R66, R133, 0x1b ;  /* 0x0000008542427211 */ /* 0x000fe200078fdaff */
[----:B------:R-:W-:Y:S01]  /*ad70*/  ULDC UR43, c[0x0][0x174] ;  /* 0x00005d00002b7ab9 */ /* 0x000fe20000000800 */
[C---:B------:R-:W-:Y:S01]  /*ad80*/  FMUL.FTZ R64, R29.reuse, R151 ;  /* 0x000000971d407220 */ /* 0x040fe20000410000 */
[----:B------:R-:W-:Y:S01]  /*ad90*/  ULDC.64 UR34, c[0x0][0x2a0] ;  /* 0x0000a80000227ab9 */ /* 0x000fe20000000a00 */
[----:B------:R-:W-:Y:S01]  /*ada0*/  FMUL.FTZ R65, R29, R152 ;  /* 0x000000981d417220 */ /* 0x000fe20000410000 */
[----:B------:R-:W-:Y:S01]  /*adb0*/  UIADD3 UR37, UR42, UR37, URZ ;  /* 0x000000252a257290 */ /* 0x000fe2000fffe03f */
[----:B------:R0:W1:Y:S01]  /*adc0*/  LDS R67, [R66.X4+0x1100] ;  /* 0x0011000042437984 */ /* 0x0000620000004800 */
[----:B------:R-:W-:Y:S01]  /*add0*/  UIMAD UR42, UR15, UR34, URZ ;  /* 0x000000220f2a72a4 */ /* 0x000fe2000f8e023f */
[----:B------:R-:W-:Y:S01]  /*ade0*/  FADD.FTZ R175, R175, R64 ;  /* 0x00000040afaf7221 */ /* 0x000fe20000010000 */
[----:B------:R-:W-:Y:S01]  /*adf0*/  UIMAD.WIDE.U32 UR36, UR14, UR34, UR36 ;  /* 0x000000220e2472a5 */ /* 0x000fe2000f8e0024 */
[----:B------:R-:W-:Y:S01]  /*ae00*/  FADD.FTZ R174, R174, -R65 ;  /* 0x80000041aeae7221 */ /* 0x000fe20000010000 */
[----:B------:R-:W-:Y:S01]  /*ae10*/  UIMAD UR42, UR14, UR35, UR42 ;  /* 0x000000230e2a72a4 */ /* 0x000fe2000f8e022a */
[----:B------:R-:W-:Y:S01]  /*ae20*/  FADD.FTZ R179, R200, R179 ;  /* 0x000000b3c8b37221 */ /* 0x000fe20000010000 */
[----:B------:R-:W-:Y:S01]  /*ae30*/  IADD3 R152, R133, 0x40, RZ ;  /* 0x0000004085987810 */ /* 0x000fe20007ffe0ff */
[----:B------:R-:W-:Y:S01]  /*ae40*/  ULDC.64 UR34, c[0x0][0x318] ;  /* 0x0000c60000227ab9 */ /* 0x000fe20000000a00 */
[----:B------:R-:W-:Y:S01]  /*ae50*/  FMUL.FTZ R177, R172, R177 ;  /* 0x000000b1acb17220 */ /* 0x000fe20000410000 */
[----:B------:R-:W-:Y:S01]  /*ae60*/  UIADD3 UR42, UR42, UR37, URZ ;  /* 0x000000252a2a7290 */ /* 0x000fe2000fffe03f */
[----:B------:R-:W-:Y:S01]  /*ae70*/  BSSY B0, `(.L_x_8858) ;  /* 0x000001b000007945 */ /* 0x000fe20003800000 */
[----:B------:R-:W-:Y:S01]  /*ae80*/  ULEA UR37, UP0, UR36, UR34, 0x3 ;  /* 0x0000002224257291 */ /* 0x000fe2000f80183f */
[----:B------:R-:W-:Y:S01]  /*ae90*/  FFMA.FTZ R176, R135, R176, -R177 ;  /* 0x000000b087b07223 */ /* 0x000fe200000108b1 */
[----:B------:R-:W-:Y:S01]  /*aea0*/  UIADD3 UR34, UR6, -UR43, URZ ;  /* 0x8000002b06227290 */ /* 0x000fe2000fffe03f */
[C---:B------:R-:W-:Y:S01]  /*aeb0*/  ISETP.GE.AND P1, PT, R199.reuse, 0x41, PT ;  /* 0x00000041c700780c */ /* 0x040fe20003f26270 */
[----:B------:R-:W-:Y:S01]  /*aec0*/  ULEA.HI.X UR35, UR36, UR35, UR42, 0x3, UP0 ;  /* 0x0000002324237291 */ /* 0x000fe200080f1c2a */
[----:B------:R-:W-:Y:S01]  /*aed0*/  ISETP.GE.AND P2, PT, R199, 0x61, PT ;  /* 0x00000061c700780c */ /* 0x000fe20003f46270 */
        /* <DEDUP_REMOVED lines=9> */
[----:B------:R-:W-:Y:S01]  /*af70*/  UIMAD UR34, UR37, UR34, URZ ;  /* 0x00000022252272a4 */ /* 0x000fe2000f8e023f */
[----:B------:R-:W-:Y:S01]  /*af80*/  MOV R203, UR36 ;  /* 0x0000002400cb7c02 */ /* 0x000fe20008000f00 */
[----:B------:R-:W-:Y:S02]  /*af90*/  IMAD.WIDE R64, R151, 0x4, R64 ;  /* 0x0000000497407825 */ /* 0x000fe400078e0240 */
[----:B------:R-:W-:Y:S02]  /*afa0*/  UIMAD UR34, UR36, UR35, UR34 ;  /* 0x00000023242272a4 */ /* 0x000fe4000f8e0222 */
[----:B------:R-:W-:Y:S02]  /*afb0*/  FADD.FTZ R151, R179, R178 ;  /* 0x000000b2b3977221 */ /* 0x000fe40000010000 */
[----:B------:R-:W-:-:S04]  /*afc0*/  IMAD.WIDE.U32 R64, R203, c[0x0][0x2b0], R64 ;  /* 0x0000ac00cb407a25 */ /* 0x000fc800078e0040 */
[----:B------:R-:W-:Y:S01]  /*afd0*/  FADD.FTZ R151, R151, R176 ;  /* 0x000000b097977221 */ /* 0x000fe20000010000 */
[----:B------:R-:W-:Y:S02]  /*afe0*/  IADD3 R65, R65, UR34, RZ ;  /* 0x0000002241417c10 */ /* 0x000fe4000fffe0ff */
[----:B------:R-:W-:Y:S01]  /*aff0*/  IADD3 R176, R133, 0x60, RZ ;  /* 0x0000006085b07810 */ /* 0x000fe20007ffe0ff */
[----:B------:R-:W-:Y:S05]  /*b000*/  @!P0 BRA `(.L_x_8859) ;  /* 0x0000001000008947 */ /* 0x000fea0003800000 */
[----:B01----:R0:W-:Y:S02]  /*b010*/  RED.E.ADD.F32.FTZ.RN.STRONG.GPU [R64.64+-0xf80], R67 ;  /* 0xfff080434000798e */ /* 0x0031e4000c10e7a0 */
.L_x_8859:
[----:B01----:R-:W-:Y:S05]  /*b020*/  BSYNC B0 ;  /* 0x0000000000007941 */ /* 0x003fea0003800000 */
.L_x_8858:
[----:B------:R0:W1:Y:S01]  /*b030*/  LDS R67, [R152.X4+0x1180] ;  /* 0x0011800098437984 */ /* 0x0000620000004800 */
[----:B------:R-:W-:Y:S01]  /*b040*/  BSSY B0, `(.L_x_8860) ;  /* 0x0000004000007945 */ /* 0x000fe20003800000 */
[----:B------:R-:W-:Y:S01]  /*b050*/  LEA.HI.SX32 R176, R176, R133, 0x1b ;  /* 0x00000085b0b07211 */ /* 0x000fe200078fdaff */
[----:B------:R-:W-:Y:S05]  /*b060*/  @!P1 BRA `(.L_x_8861) ;  /* 0x0000001000009947 */ /* 0x000fea0003800000 */
[----:B-1----:R1:W-:Y:S02]  /*b070*/  RED.E.ADD.F32.FTZ.RN.STRONG.GPU [R64.64+-0xf00], R67 ;  /* 0xfff100434000798e */ /* 0x0023e4000c10e7a0 */
.L_x_8861:
[----:B------:R-:W-:Y:S05]  /*b080*/  BSYNC B0 ;  /* 0x0000000000007941 */ /* 0x000fea0003800000 */
.L_x_8860:
[----:B-1----:R1:W2:Y:S01]  /*b090*/  LDS R67, [R176.X4+0x1200] ;  /* 0x00120000b0437984 */ /* 0x0022a20000004800 */
[----:B------:R-:W-:Y:S01]  /*b0a0*/  BSSY B0, `(.L_x_8862) ;  /* 0x0000005000007945 */ /* 0x000fe20003800000 */
[C---:B------:R-:W-:Y:S02]  /*b0b0*/  IADD3 R66, R133.reuse, 0x80, RZ ;  /* 0x0000008085427810 */ /* 0x040fe40007ffe0ff */
[----:B0-----:R-:W-:Y:S01]  /*b0c0*/  IADD3 R152, R133, 0xa0, RZ ;  /* 0x000000a085987810 */ /* 0x001fe20007ffe0ff */
[----:B------:R-:W-:Y:S05]  /*b0d0*/  @!P2 BRA `(.L_x_8863) ;  /* 0x000000100000a947 */ /* 0x000fea0003800000 */
[----:B--2---:R0:W-:Y:S02]  /*b0e0*/  RED.E.ADD.F32.FTZ.RN.STRONG.GPU [R64.64+-0xe80], R67 ;  /* 0xfff180434000798e */ /* 0x0041e4000c10e7a0 */
.L_x_8863:
[----:B------:R-:W-:Y:S05]  /*b0f0*/  BSYNC B0 ;  /* 0x0000000000007941 */ /* 0x000fea0003800000 */
.L_x_8862:
        /* <DEDUP_REMOVED lines=14> */
.L_x_8865:
[----:B0-----:R-:W-:Y:S05]  /*b1e0*/  BSYNC B0 ;  /* 0x0000000000007941 */ /* 0x001fea0003800000 */
.L_x_8864:
[----:B-1----:R0:W1:Y:S01]  /*b1f0*/  LDS R67, [R152.X4+0x1300] ;  /* 0x0013000098437984 */ /* 0x0020620000004800 */
[----:B------:R-:W-:Y:S01]  /*b200*/  BSSY B0, `(.L_x_8866) ;  /* 0x0000005000007945 */ /* 0x000fe20003800000 */
[----:B------:R-:W-:Y:S02]  /*b210*/  IADD3 R66, R133, 0xe0, RZ ;  /* 0x000000e085427810 */ /* 0x000fe40007ffe0ff */
[----:B------:R-:W-:Y:S01]  /*b220*/  LEA.HI.SX32 R176, R176, R133, 0x1b ;  /* 0x00000085b0b07211 */ /* 0x000fe200078fdaff */
[----:B------:R-:W-:Y:S05]  /*b230*/  @!P0 BRA `(.L_x_8867) ;  /* 0x0000001000008947 */ /* 0x000fea0003800000 */
[----:B-1----:R1:W-:Y:S02]  /*b240*/  RED.E.ADD.F32.FTZ.RN.STRONG.GPU [R64.64+-0xd80], R67 ;  /* 0xfff280434000798e */ /* 0x0023e4000c10e7a0 */
.L_x_8867:
[----:B------:R-:W-:Y:S05]  /*b250*/  BSYNC B0 ;  /* 0x0000000000007941 */ /* 0x000fea0003800000 */
.L_x_8866:
[----:B-1----:R1:W2:Y:S01]  /*b260*/  LDS R67, [R176.X4+0x1380] ;  /* 0x00138000b0437984 */ /* 0x0022a20000004800 */
[----:B------:R-:W-:Y:S01]  /*b270*/  BSSY B0, `(.L_x_8868) ;  /* 0x0000005000007945 */ /* 0x000fe20003800000 */
[----:B0-----:R-:W-:-:S02]  /*b280*/  IADD3 R152, R133, 0x100, RZ ;  /* 0x0000010085987810 */ /* 0x001fc40007ffe0ff */
[----:B------:R-:W-:Y:S01]  /*b290*/  LEA.HI.SX32 R66, R66, R133, 0x1b ;  /* 0x0000008542427211 */ /* 0x000fe200078fdaff */
[----:B------:R-:W-:Y:S05]  /*b2a0*/  @!P1 BRA `(.L_x_8869) ;  /* 0x0000001000009947 */ /* 0x000fea0003800000 */
[----:B--2---:R0:W-:Y:S02]  /*b2b0*/  RED.E.ADD.F32.FTZ.RN.STRONG.GPU [R64.64+-0xd00], R67 ;  /* 0xfff300434000798e */ /* 0x0041e4000c10e7a0 */
.L_x_8869:
[----:B------:R-:W-:Y:S05]  /*b2c0*/  BSYNC B0 ;  /* 0x0000000000007941 */ /* 0x000fea0003800000 */
.L_x_8868:
[----:B0-2---:R0:W2:Y:S01]  /*b2d0*/  LDS R67, [R66.X4+0x1400] ;  /* 0x0014000042437984 */ /* 0x0050a20000004800 */
[----:B------:R-:W-:Y:S01]  /*b2e0*/  BSSY B0, `(.L_x_8870) ;  /* 0x0000005000007945 */ /* 0x000fe20003800000 */
[----:B-1----:R-:W-:Y:S02]  /*b2f0*/  IADD3 R176, R133, 0x120, RZ ;  /* 0x0000012085b07810 */ /* 0x002fe40007ffe0ff */
[----:B------:R-:W-:Y:S01]  /*b300*/  LEA.HI.SX32 R152, R152, R133, 0x1b ;  /* 0x0000008598987211 */ /* 0x000fe200078fdaff */
[----:B------:R-:W-:Y:S05]  /*b310*/  @!P2 BRA `(.L_x_8871) ;  /* 0x000000100000a947 */ /* 0x000fea0003800000 */
[----:B--2---:R1:W-:Y:S02]  /*b320*/  RED.E.ADD.F32.FTZ.RN.STRONG.GPU [R64.64+-0xc80], R67 ;  /* 0xfff380434000798e */ /* 0x0043e4000c10e7a0 */
.L_x_8871:
[----:B------:R-:W-:Y:S05]  /*b330*/  BSYNC B0 ;  /* 0x0000000000007941 */ /* 0x000fea0003800000 */
.L_x_8870:
[----:B-12---:R1:W2:Y:S01]  /*b340*/  LDS R67, [R152.X4+0x1480] ;  /* 0x0014800098437984 */ /* 0x0062a20000004800 */
[----:B------:R-:W-:Y:S01]  /*b350*/  BSSY B0, `(.L_x_8872) ;  /* 0x0000005000007945 */ /* 0x000fe20003800000 */
[----:B0-----:R-:W-:Y:S02]  /*b360*/  IADD3 R66, R133, 0x140, RZ ;  /* 0x0000014085427810 */ /* 0x001fe40007ffe0ff */
[----:B------:R-:W-:Y:S01]  /*b370*/  LEA.HI.SX32 R176, R176, R133, 0x1b ;  /* 0x00000085b0b07211 */ /* 0x000fe200078fdaff */
[----:B------:R-:W-:Y:S05]  /*b380*/  @!P3 BRA `(.L_x_8873) ;  /* 0x000000100000b947 */ /* 0x000fea0003800000 */
[----:B--2---:R0:W-:Y:S02]  /*b390*/  RED.E.ADD.F32.FTZ.RN.STRONG.GPU [R64.64+-0xc00], R67 ;  /* 0xfff400434000798e */ /* 0x0041e4000c10e7a0 */
.L_x_8873:
[----:B------:R-:W-:Y:S05]  /*b3a0*/  BSYNC B0 ;  /* 0x0000000000007941 */ /* 0x000fea0003800000 */
.L_x_8872:
[----:B0-2---:R0:W2:Y:S01]  /*b3b0*/  LDS R67, [R176.X4+0x1500] ;  /* 0x00150000b0437984 */ /* 0x0050a20000004800 */
[----:B------:R-:W-:Y:S01]  /*b3c0*/  BSSY B0, `(.L_x_8874) ;  /* 0x0000004000007945 */ /* 0x000fe20003800000 */
[----:B------:R-:W-:Y:S01]  /*b3d0*/  LEA.HI.SX32 R66, R66, R133, 0x1b ;  /* 0x0000008542427211 */ /* 0x000fe200078fdaff */
[----:B------:R-:W-:Y:S05]  /*b3e0*/  @!P4 BRA `(.L_x_8875) ;  /* 0x000000100000c947 */ /* 0x000fea0003800000 */
[----:B--2---:R2:W-:Y:S02]  /*b3f0*/  RED.E.ADD.F32.FTZ.RN.STRONG.GPU [R64.64+-0xb80], R67 ;  /* 0xfff480434000798e */ /* 0x0045e4000c10e7a0 */
.L_x_8875:
[----:B------:R-:W-:Y:S05]  /*b400*/  BSYNC B0 ;  /* 0x0000000000007941 */ /* 0x000fea0003800000 */
.L_x_8874:
[----:B--2---:R2:W3:Y:S01]  /*b410*/  LDS R67, [R66.X4+0x1580] ;  /* 0x0015800042437984 */ /* 0x0044e20000004800 */
[----:B------:R-:W-:Y:S01]  /*b420*/  BSSY B0, `(.L_x_8876) ;  /* 0x0000005000007945 */ /* 0x000fe20003800000 */
[----:B-1----:R-:W-:-:S02]  /*b430*/  IADD3 R152, R133, 0x160, RZ ;  /* 0x0000016085987810 */ /* 0x002fc40007ffe0ff */
[----:B0-----:R-:W-:Y:S01]  /*b440*/  IADD3 R176, R133, 0x180, RZ ;  /* 0x0000018085b07810 */ /* 0x001fe20007ffe0ff */
[----:B------:R-:W-:Y:S05]  /*b450*/  @!P5 BRA `(.L_x_8877) ;  /* 0x000000100000d947 */ /* 0x000fea0003800000 */
[----:B---3--:R0:W-:Y:S02]  /*b460*/  RED.E.ADD.F32.FTZ.RN.STRONG.GPU [R64.64+-0xb00], R67 ;  /* 0xfff500434000798e */ /* 0x0081e4000c10e7a0 */
.L_x_8877:
[----:B------:R-:W-:Y:S05]  /*b470*/  BSYNC B0 ;  /* 0x0000000000007941 */ /* 0x000fea0003800000 */
.L_x_8876:
        /* <DEDUP_REMOVED lines=14> */
.L_x_8879:
[----:B0-----:R-:W-:Y:S05]  /*b560*/  BSYNC B0 ;  /* 0x0000000000007941 */ /* 0x001fea0003800000 */
.L_x_8878:
[----:B-1----:R0:W1:Y:S01]  /*b570*/  LDS R67, [R176.X4+0x1680] ;  /* 0x00168000b0437984 */ /* 0x0020620000004800 */
[----:B------:R-:W-:Y:S01]  /*b580*/  BSSY B0, `(.L_x_8880) ;  /* 0x0000005000007945 */ /* 0x000fe20003800000 */
[----:B------:R-:W-:Y:S02]  /*b590*/  IADD3 R152, R133, 0x1c0, RZ ;  /* 0x000001c085987810 */ /* 0x000fe40007ffe0ff */
[----:B------:R-:W-:Y:S01]  /*b5a0*/  LEA.HI.SX32 R66, R66, R133, 0x1b ;  /* 0x0000008542427211 */ /* 0x000fe200078fdaff */
[----:B------:R-:W-:Y:S05]  /*b5b0*/  @!P0 BRA `(.L_x_8881) ;  /* 0x0000001000008947 */ /* 0x000fea0003800000 */
[----:B-1----:R1:W-:Y:S02]  /*b5c0*/  RED.E.ADD.F32.FTZ.RN.STRONG.GPU [R64.64+-0xa00], R67 ;  /* 0xfff600434000798e */ /* 0x0023e4000c10e7a0 */
.L_x_8881:
[----:B------:R-:W-:Y:S05]  /*b5d0*/  BSYNC B0 ;  /* 0x0000000000007941 */ /* 0x000fea0003800000 */
.L_x_8880:
[----:B-1----:R1:W2:Y:S01]  /*b5e0*/  LDS R67, [R66.X4+0x1700] ;  /* 0x0017000042437984 */ /* 0x0022a20000004800 */
[----:B------:R-:W-:Y:S01]  /*b5f0*/  BSSY B0, `(.L_x_8882) ;  /* 0x0000005000007945 */ /* 0x000fe20003800000 */
[----:B0-----:R-:W-:-:S02]  /*b600*/  IADD3 R176, R133, 0x1e0, RZ ;  /* 0x000001e085b07810 */ /* 0x001fc40007ffe0ff */
[----:B------:R-:W-:Y:S01]  /*b610*/  LEA.HI.SX32 R152, R152, R133, 0x1b ;  /* 0x0000008598987211 */ /* 0x000fe200078fdaff */
[----:B------:R-:W-:Y:S05]  /*b620*/  @!P1 BRA `(.L_x_8883) ;  /* 0x0000001000009947 */ /* 0x000fea0003800000 */
[----:B--2---:R0:W-:Y:S02]  /*b630*/  RED.E.ADD.F32.FTZ.RN.STRONG.GPU [R64.64+-0x980], R67 ;  /* 0xfff680434000798e */ /* 0x0041e4000c10e7a0 */
.L_x_8883:
[----:B------:R-:W-:Y:S05]  /*b640*/  BSYNC B0 ;  /* 0x0000000000007941 */ /* 0x000fea0003800000 */
.L_x_8882:
[----:B0-2---:R0:W2:Y:S01]  /*b650*/  LDS R67, [R152.X4+0x1780] ;  /* 0x0017800098437984 */ /* 0x0050a20000004800 */
[----:B------:R-:W-:Y:S01]  /*b660*/  BSSY B0, `(.L_x_8884) ;  /* 0x0000004000007945 */ /* 0x000fe20003800000 */
[----:B------:R-:W-:Y:S01]  /*b670*/  LEA.HI.SX32 R176, R176, R133, 0x1b ;  /* 0x00000085b0b07211 */ /* 0x000fe200078fdaff */
[----:B------:R-:W-:Y:S05]  /*b680*/  @!P2 BRA `(.L_x_8885) ;  /* 0x000000100000a947 */ /* 0x000fea0003800000 */
[----:B--2---:R2:W-:Y:S02]  /*b690*/  RED.E.ADD.F32.FTZ.RN.STRONG.GPU [R64.64+-0x900], R67 ;  /* 0xfff700434000798e */ /* 0x0045e4000c10e7a0 */
.L_x_8885:
[----:B------:R-:W-:Y:S05]  /*b6a0*/  BSYNC B0 ;  /* 0x0000000000007941 */ /* 0x000fea0003800000 */
.L_x_8884:
[----:B--2---:R2:W3:Y:S01]  /*b6b0*/  LDS R67, [R176.X4+0x1800] ;  /* 0x00180000b0437984 */ /* 0x0044e20000004800 */
[C---:B-1----:R-:W-:Y:S01]  /*b6c0*/  IADD3 R66, R133.reuse, 0x200, RZ ;  /* 0x0000020085427810 */ /* 0x042fe20007ffe0ff */
[----:B------:R-:W-:Y:S01]  /*b6d0*/  BSSY B0, `(.L_x_8886) ;  /* 0x0000005000007945 */ /* 0x000fe20003800000 */
[----:B0-----:R-:W-:Y:S02]  /*b6e0*/  IADD3 R152, R133, 0x220, RZ ;  /* 0x0000022085987810 */ /* 0x001fe40007ffe0ff */
[----:B------:R-:W-:Y:S01]  /*b6f0*/  LEA.HI.SX32 R66, R66, R133, 0x1b ;  /* 0x0000008542427211 */ /* 0x000fe200078fdaff */
[----:B------:R-:W-:Y:S05]  /*b700*/  @!P3 BRA `(.L_x_8887) ;  /* 0x000000100000b947 */ /* 0x000fea0003800000 */
[----:B---3--:R0:W-:Y:S02]  /*b710*/  RED.E.ADD.F32.FTZ.RN.STRONG.GPU [R64.64+-0x880], R67 ;  /* 0xfff780434000798e */ /* 0x0081e4000c10e7a0 */
.L_x_8887:
[----:B------:R-:W-:Y:S05]  /*b720*/  BSYNC B0 ;  /* 0x0000000000007941 */ /* 0x000fea0003800000 */
.L_x_8886:
[----:B0--3--:R0:W1:Y:S01]  /*b730*/  LDS R67, [R66.X4+0x1880] ;  /* 0x0018800042437984 */ /* 0x0090620000004800 */
[----:B------:R-:W-:Y:S01]  /*b740*/  BSSY B0, `(.L_x_8888) ;  /* 0x0000004000007945 */ /* 0x000fe20003800000 */
[----:B------:R-:W-:Y:S01]  /*b750*/  LEA.HI.SX32 R152, R152, R133, 0x1b ;  /* 0x0000008598987211 */ /* 0x000fe200078fdaff */
[----:B------:R-:W-:Y:S05]  /*b760*/  @!P4 BRA `(.L_x_8889) ;  /* 0x000000100000c947 */ /* 0x000fea0003800000 */
[----:B-1----:R1:W-:Y:S02]  /*b770*/  RED.E.ADD.F32.FTZ.RN.STRONG.GPU [R64.64+-0x800], R67 ;  /* 0xfff800434000798e */ /* 0x0023e4000c10e7a0 */
.L_x_8889:
[----:B------:R-:W-:Y:S05]  /*b780*/  BSYNC B0 ;  /* 0x0000000000007941 */ /* 0x000fea0003800000 */
.L_x_8888:
[----:B-1----:R1:W3:Y:S01]  /*b790*/  LDS R67, [R152.X4+0x1900] ;  /* 0x0019000098437984 */ /* 0x0022e20000004800 */
[----:B------:R-:W-:Y:S01]  /*b7a0*/  BSSY B0, `(.L_x_8890) ;  /* 0x0000005000007945 */ /* 0x000fe20003800000 */
[----:B0-----:R-:W-:-:S02]  /*b7b0*/  IADD3 R66, R133, 0x240, RZ ;  /* 0x0000024085427810 */ /* 0x001fc40007ffe0ff */
[----:B--2---:R-:W-:Y:S01]  /*b7c0*/  IADD3 R176, R133, 0x260, RZ ;  /* 0x0000026085b07810 */ /* 0x004fe20007ffe0ff */
[----:B------:R-:W-:Y:S05]  /*b7d0*/  @!P5 BRA `(.L_x_8891) ;  /* 0x000000100000d947 */ /* 0x000fea0003800000 */
[----:B---3--:R0:W-:Y:S02]  /*b7e0*/  RED.E.ADD.F32.FTZ.RN.STRONG.GPU [R64.64+-0x780], R67 ;  /* 0xfff880434000798e */ /* 0x0081e4000c10e7a0 */
.L_x_8891:
[----:B------:R-:W-:Y:S05]  /*b7f0*/  BSYNC B0 ;  /* 0x0000000000007941 */ /* 0x000fea0003800000 */
.L_x_8890:
        /* <DEDUP_REMOVED lines=14> */
.L_x_8893:
[----:B0-----:R-:W-:Y:S05]  /*b8e0*/  BSYNC B0 ;  /* 0x0000000000007941 */ /* 0x001fea0003800000 */
.L_x_8892:
[----:B-1----:R0:W1:Y:S01]  /*b8f0*/  LDS R67, [R176.X4+0x1a00] ;  /* 0x001a0000b0437984 */ /* 0x0020620000004800 */
[----:B------:R-:W-:Y:S01]  /*b900*/  BSSY B0, `(.L_x_8894) ;  /* 0x0000005000007945 */ /* 0x000fe20003800000 */
[----:B------:R-:W-:Y:S02]  /*b910*/  IADD3 R66, R133, 0x2a0, RZ ;  /* 0x000002a085427810 */ /* 0x000fe40007ffe0ff */
[----:B------:R-:W-:Y:S01]  /*b920*/  LEA.HI.SX32 R152, R152, R133, 0x1b ;  /* 0x0000008598987211 */ /* 0x000fe200078fdaff */
[----:B------:R-:W-:Y:S05]  /*b930*/  @!P0 BRA `(.L_x_8895) ;  /* 0x0000001000008947 */ /* 0x000fea0003800000 */
[----:B-1----:R1:W-:Y:S02]  /*b940*/  RED.E.ADD.F32.FTZ.RN.STRONG.GPU [R64.64+-0x680], R67 ;  /* 0xfff980434000798e */ /* 0x0023e4000c10e7a0 */
.L_x_8895:
[----:B------:R-:W-:Y:S05]  /*b950*/  BSYNC B0 ;  /* 0x0000000000007941 */ /* 0x000fea0003800000 */
.L_x_8894:
[----:B-1----:R1:W2:Y:S01]  /*b960*/  LDS R67, [R152.X4+0x1a80] ;  /* 0x001a800098437984 */ /* 0x0022a20000004800 */
[----:B------:R-:W-:Y:S01]  /*b970*/  BSSY B0, `(.L_x_8896) ;  /* 0x0000005000007945 */ /* 0x000fe20003800000 */
[----:B0-----:R-:W-:-:S02]  /*b980*/  IADD3 R176, R133, 0x2c0, RZ ;  /* 0x000002c085b07810 */ /* 0x001fc40007ffe0ff */
[----:B------:R-:W-:Y:S01]  /*b990*/  LEA.HI.SX32 R66, R66, R133, 0x1b ;  /* 0x0000008542427211 */ /* 0x000fe200078fdaff */
[----:B------:R-:W-:Y:S05]  /*b9a0*/  @!P1 BRA `(.L_x_8897) ;  /* 0x0000001000009947 */ /* 0x000fea0003800000 */
[----:B--2---:R0:W-:Y:S02]  /*b9b0*/  RED.E.ADD.F32.FTZ.RN.STRONG.GPU [R64.64+-0x600], R67 ;  /* 0xfffa00434000798e */ /* 0x0041e4000c10e7a0 */
.L_x_8897:
[----:B------:R-:W-:Y:S05]  /*b9c0*/  BSYNC B0 ;  /* 0x0000000000007941 */ /* 0x000fea0003800000 */
.L_x_8896:
[----:B0-2---:R0:W2:Y:S01]  /*b9d0*/  LDS R67, [R66.X4+0x1b00] ;  /* 0x001b000042437984 */ /* 0x0050a20000004800 */
[----:B------:R-:W-:Y:S01]  /*b9e0*/  BSSY B0, `(.L_x_8898) ;  /* 0x0000005000007945 */ /* 0x000fe20003800000 */
[----:B-1----:R-:W-:Y:S02]  /*b9f0*/  IADD3 R152, R133, 0x2e0, RZ ;  /* 0x000002e085987810 */ /* 0x002fe40007ffe0ff */
[----:B------:R-:W-:Y:S01]  /*ba00*/  LEA.HI.SX32 R176, R176, R133, 0x1b ;  /* 0x00000085b0b07211 */ /* 0x000fe200078fdaff */
[----:B------:R-:W-:Y:S05]  /*ba10*/  @!P2 BRA `(.L_x_8899) ;  /* 0x000000100000a947 */ /* 0x000fea0003800000 */
[----:B--2---:R1:W-:Y:S02]  /*ba20*/  RED.E.ADD.F32.FTZ.RN.STRONG.GPU [R64.64+-0x580], R67 ;  /* 0xfffa80434000798e */ /* 0x0043e4000c10e7a0 */
.L_x_8899:
[----:B------:R-:W-:Y:S05]  /*ba30*/  BSYNC B0 ;  /* 0x0000000000007941 */ /* 0x000fea0003800000 */
.L_x_8898:
[----:B-12---:R1:W2:Y:S01]  /*ba40*/  LDS R67, [R176.X4+0x1b80] ;  /* 0x001b8000b0437984 */ /* 0x0062a20000004800 */
[----:B------:R-:W-:Y:S01]  /*ba50*/  BSSY B0, `(.L_x_8900) ;  /* 0x0000005000007945 */ /* 0x000fe20003800000 */
[----:B0-----:R-:W-:Y:S02]  /*ba60*/  IADD3 R66, R133, 0x300, RZ ;  /* 0x0000030085427810 */ /* 0x001fe40007ffe0ff */
[----:B------:R-:W-:Y:S01]  /*ba70*/  LEA.HI.SX32 R152, R152, R133, 0x1b ;  /* 0x0000008598987211 */ /* 0x000fe200078fdaff */
[----:B------:R-:W-:Y:S05]  /*ba80*/  @!P3 BRA `(.L_x_8901) ;  /* 0x000000100000b947 */ /* 0x000fea0003800000 */
[----:B--2---:R0:W-:Y:S02]  /*ba90*/  RED.E.ADD.F32.FTZ.RN.STRONG.GPU [R64.64+-0x500], R67 ;  /* 0xfffb00434000798e */ /* 0x0041e4000c10e7a0 */
.L_x_8901:
[----:B------:R-:W-:Y:S05]  /*baa0*/  BSYNC B0 ;  /* 0x0000000000007941 */ /* 0x000fea0003800000 */
.L_x_8900:
[----:B0-2---:R0:W2:Y:S01]  /*bab0*/  LDS R67, [R152.X4+0x1c00] ;  /* 0x001c000098437984 */ /* 0x0050a20000004800 */
[----:B------:R-:W-:Y:S01]  /*bac0*/  BSSY B0, `(.L_x_8902) ;  /* 0x0000004000007945 */ /* 0x000fe20003800000 */
[----:B------:R-:W-:Y:S01]  /*bad0*/  LEA.HI.SX32 R66, R66, R133, 0x1b ;  /* 0x0000008542427211 */ /* 0x000fe200078fdaff */
[----:B------:R-:W-:Y:S05]  /*bae0*/  @!P4 BRA `(.L_x_8903) ;  /* 0x000000100000c947 */ /* 0x000fea0003800000 */
[----:B--2---:R2:W-:Y:S02]  /*baf0*/  RED.E.ADD.F32.FTZ.RN.STRONG.GPU [R64.64+-0x480], R67 ;  /* 0xfffb80434000798e */ /* 0x0045e4000c10e7a0 */
.L_x_8903:
[----:B------:R-:W-:Y:S05]  /*bb00*/  BSYNC B0 ;  /* 0x0000000000007941 */ /* 0x000fea0003800000 */
.L_x_8902:
[----:B--2---:R2:W3:Y:S01]  /*bb10*/  LDS R67, [R66.X4+0x1c80] ;  /* 0x001c800042437984 */ /* 0x0044e20000004800 */
[----:B------:R-:W-:Y:S01]  /*bb20*/  BSSY B0, `(.L_x_8904) ;  /* 0x0000005000007945 */ /* 0x000fe20003800000 */
[----:B0-----:R-:W-:-:S02]  /*bb30*/  IADD3 R152, R133, 0x320, RZ ;  /* 0x0000032085987810 */ /* 0x001fc40007ffe0ff */
[----:B-1----:R-:W-:Y:S01]  /*bb40*/  IADD3 R176, R133, 0x340, RZ ;  /* 0x0000034085b07810 */ /* 0x002fe20007ffe0ff */
[----:B------:R-:W-:Y:S05]  /*bb50*/  @!P5 BRA `(.L_x_8905) ;  /* 0x000000100000d947 */ /* 0x000fea0003800000 */
[----:B---3--:R0:W-:Y:S02]  /*bb60*/  RED.E.ADD.F32.FTZ.RN.STRONG.GPU [R64.64+-0x400], R67 ;  /* 0xfffc00434000798e */ /* 0x0081e4000c10e7a0 */
.L_x_8905:
[----:B------:R-:W-:Y:S05]  /*bb70*/  BSYNC B0 ;  /* 0x0000000000007941 */ /* 0x000fea0003800000 */
.L_x_8904:
        /* <DEDUP_REMOVED lines=14> */
.L_x_8907:
[----:B0-----:R-:W-:Y:S05]  /*bc60*/  BSYNC B0 ;  /* 0x0000000000007941 */ /* 0x001fea0003800000 */
.L_x_8906:
[----:B-1----:R0:W1:Y:S01]  /*bc70*/  LDS R67, [R176.X4+0x1d80] ;  /* 0x001d8000b0437984 */ /* 0x0020620000004800 */
[----:B------:R-:W-:Y:S01]  /*bc80*/  BSSY B0, `(.L_x_8908) ;  /* 0x0000005000007945 */ /* 0x000fe20003800000 */
[----:B------:R-:W-:Y:S02]  /*bc90*/  IADD3 R152, R133, 0x380, RZ ;  /* 0x0000038085987810 */ /* 0x000fe40007ffe0ff */
[----:B------:R-:W-:Y:S01]  /*bca0*/  LEA.HI.SX32 R66, R66, R133, 0x1b ;  /* 0x0000008542427211 */ /* 0x000fe200078fdaff */
[----:B------:R-:W-:Y:S05]  /*bcb0*/  @!P0 BRA `(.L_x_8909) ;  /* 0x0000001000008947 */ /* 0x000fea0003800000 */
[----:B-1----:R1:W-:Y:S02]  /*bcc0*/  RED.E.ADD.F32.FTZ.RN.STRONG.GPU [R64.64+-0x300], R67 ;  /* 0xfffd00434000798e */ /* 0x0023e4000c10e7a0 */
.L_x_8909:
[----:B------:R-:W-:Y:S05]  /*bcd0*/  BSYNC B0 ;  /* 0x0000000000007941 */ /* 0x000fea0003800000 */
.L_x_8908:
[----:B-1----:R1:W2:Y:S01]  /*bce0*/  LDS R67, [R66.X4+0x1e00] ;  /* 0x001e000042437984 */ /* 0x0022a20000004800 */
[----:B------:R-:W-:Y:S01]  /*bcf0*/  BSSY B0, `(.L_x_8910) ;  /* 0x0000005000007945 */ /* 0x000fe20003800000 */
[----:B0-----:R-:W-:-:S02]  /*bd00*/  IADD3 R176, R133, 0x3a0, RZ ;  /* 0x000003a085b07810 */ /* 0x001fc40007ffe0ff */
[----:B------:R-:W-:Y:S01]  /*bd10*/  LEA.HI.SX32 R152, R152, R133, 0x1b ;  /* 0x0000008598987211 */ /* 0x000fe200078fdaff */
[----:B------:R-:W-:Y:S05]  /*bd20*/  @!P1 BRA `(.L_x_8911) ;  /* 0x0000001000009947 */ /* 0x000fea0003800000 */
[----:B--2---:R0:W-:Y:S02]  /*bd30*/  RED.E.ADD.F32.FTZ.RN.STRONG.GPU [R64.64+-0x280], R67 ;  /* 0xfffd80434000798e */ /* 0x0041e4000c10e7a0 */
.L_x_8911:
[----:B------:R-:W-:Y:S05]  /*bd40*/  BSYNC B0 ;  /* 0x0000000000007941 */ /* 0x000fea0003800000 */
.L_x_8910:
[----:B0-2---:R0:W2:Y:S01]  /*bd50*/  LDS R67, [R152.X4+0x1e80] ;  /* 0x001e800098437984 */ /* 0x0050a20000004800 */
[----:B------:R-:W-:Y:S01]  /*bd60*/  BSSY B0, `(.L_x_8912) ;  /* 0x0000005000007945 */ /* 0x000fe20003800000 */
[----:B-1----:R-:W-:Y:S02]  /*bd70*/  IADD3 R66, R133, 0x3c0, RZ ;  /* 0x000003c085427810 */ /* 0x002fe40007ffe0ff */
[----:B------:R-:W-:Y:S01]  /*bd80*/  LEA.HI.SX32 R176, R176, R133, 0x1b ;  /* 0x00000085b0b07211 */ /* 0x000fe200078fdaff */
[----:B------:R-:W-:Y:S05]  /*bd90*/  @!P2 BRA `(.L_x_8913) ;  /* 0x000000100000a947 */ /* 0x000fea0003800000 */
[----:B--2---:R1:W-:Y:S02]  /*bda0*/  RED.E.ADD.F32.FTZ.RN.STRONG.GPU [R64.64+-0x200], R67 ;  /* 0xfffe00434000798e */ /* 0x0043e4000c10e7a0 */
.L_x_8913:
[----:B------:R-:W-:Y:S05]  /*bdb0*/  BSYNC B0 ;  /* 0x0000000000007941 */ /* 0x000fea0003800000 */
.L_x_8912:
[----:B-12---:R1:W2:Y:S01]  /*bdc0*/  LDS R67, [R176.X4+0x1f00] ;  /* 0x001f0000b0437984 */ /* 0x0062a20000004800 */
[----:B------:R-:W-:Y:S01]  /*bdd0*/  BSSY B0, `(.L_x_8914) ;  /* 0x0000005000007945 */ /* 0x000fe20003800000 */
[----:B0-----:R-:W-:Y:S02]  /*bde0*/  IADD3 R152, R133, 0x3e0, RZ ;  /* 0x000003e085987810 */ /* 0x001fe40007ffe0ff */
[----:B------:R-:W-:Y:S01]  /*bdf0*/  LEA.HI.SX32 R66, R66, R133, 0x1b ;  /* 0x0000008542427211 */ /* 0x000fe200078fdaff */
[----:B------:R-:W-:Y:S05]  /*be00*/  @!P3 BRA `(.L_x_8915) ;  /* 0x000000100000b947 */ /* 0x000fea0003800000 */
[----:B--2---:R0:W-:Y:S02]  /*be10*/  RED.E.ADD.F32.FTZ.RN.STRONG.GPU [R64.64+-0x180], R67 ;  /* 0xfffe80434000798e */ /* 0x0041e4000c10e7a0 */
.L_x_8915:
[----:B------:R-:W-:Y:S05]  /*be20*/  BSYNC B0 ;  /* 0x0000000000007941 */ /* 0x000fea0003800000 */
.L_x_8914:
[----:B0-2---:R0:W2:Y:S01]  /*be30*/  LDS R67, [R66.X4+0x1f80] ;  /* 0x001f800042437984 */ /* 0x0050a20000004800 */
[----:B------:R-:W-:Y:S01]  /*be40*/  BSSY B0, `(.L_x_8916) ;  /* 0x0000004000007945 */ /* 0x000fe20003800000 */
[----:B------:R-:W-:Y:S01]  /*be50*/  LEA.HI.SX32 R152, R152, R133, 0x1b ;  /* 0x0000008598987211 */ /* 0x000fe200078fdaff */
[----:B------:R-:W-:Y:S05]  /*be60*/  @!P4 BRA `(.L_x_8917) ;  /* 0x000000100000c947 */ /* 0x000fea0003800000 */
[----:B--2---:R2:W-:Y:S02]  /*be70*/  RED.E.ADD.F32.FTZ.RN.STRONG.GPU [R64.64+-0x100], R67 ;  /* 0xffff00434000798e */ /* 0x0045e4000c10e7a0 */
.L_x_8917:
[----:B------:R-:W-:Y:S05]  /*be80*/  BSYNC B0 ;  /* 0x0000000000007941 */ /* 0x000fea0003800000 */
.L_x_8916:
[----:B--2---:R2:W3:Y:S01]  /*be90*/  LDS R67, [R152.X4+0x2000] ;  /* 0x0020000098437984 */ /* 0x0044e20000004800 */
[----:B------:R-:W-:Y:S01]  /*bea0*/  BSSY B0, `(.L_x_8918) ;  /* 0x0000003000007945 */ /* 0x000fe20003800000 */
[----:B------:R-:W-:Y:S05]  /*beb0*/  @!P5 BRA `(.L_x_8919) ;  /* 0x000000100000d947 */ /* 0x000fea0003800000 */
[----:B---3--:R3:W-:Y:S02]  /*bec0*/  RED.E.ADD.F32.FTZ.RN.STRONG.GPU [R64.64+-0x80], R67 ;  /* 0xffff80434000798e */ /* 0x0087e4000c10e7a0 */
.L_x_8919:
[----:B------:R-:W-:Y:S05]  /*bed0*/  BSYNC B0 ;  /* 0x0000000000007941 */ /* 0x000fea0003800000 */
.L_x_8918:
[----:B--2---:R2:W4:Y:S01]  /*bee0*/  SHFL.DOWN PT, R152, R151, 0x1, 0x1f ;  /* 0x08201f0097987f89 */ /* 0x00452200000e0000 */
[C---:B------:R-:W-:Y:S01]  /*bef0*/  ISETP.GT.AND P0, PT, R132.reuse, 0x1e, PT ;  /* 0x0000001e8400780c */ /* 0x040fe20003f04270 */
[----:B------:R-:W-:Y:S01]  /*bf00*/  FFMA.FTZ R145, R167, R146, R145 ;  /* 0x00000092a7917223 */ /* 0x000fe20000010091 */
[----:B---3--:R-:W-:Y:S01]  /*bf10*/  MOV R65, R151 ;  /* 0x0000009700417202 */ /* 0x008fe20000000f00 */
[----:B------:R-:W3:Y:S01]  /*bf20*/  SHFL.DOWN PT, R179, R175, 0x1, 0x1f ;  /* 0x08201f00afb37f89 */ /* 0x000ee200000e0000 */
[----:B0-----:R-:W-:Y:S01]  /*bf30*/  MOV R66, R175 ;  /* 0x000000af00427202 */ /* 0x001fe20000000f00 */
[-C--:B------:R-:W-:Y:S01]  /*bf40*/  FFMA.FTZ R74, R19, R143.reuse, R74 ;  /* 0x0000008f134a7223 */ /* 0x080fe2000001004a */
[----:B------:R-:W-:Y:S01]  /*bf50*/  MOV R67, R174 ;  /* 0x000000ae00437202 */ /* 0x000fe20000000f00 */
[----:B-1----:R-:W0:Y:S01]  /*bf60*/  SHFL.DOWN PT, R176, R174, 0x1, 0x1f ;  /* 0x08201f00aeb07f89 */ /* 0x002e2200000e0000 */
[----:B------:R-:W-:Y:S01]  /*bf70*/  MOV R64, R150 ;  /* 0x0000009600407202 */ /* 0x000fe20000000f00 */
[----:B--2---:R-:W-:Y:S01]  /*bf80*/  FFMA.FTZ R151, R105, R144, R134 ;  /* 0x0000009069977223 */ /* 0x004fe20000010086 */
[----:B------:R-:W-:Y:S01]  /*bf90*/  ISETP.NE.AND P1, PT, R132, RZ, PT ;  /* 0x000000ff8400720c */ /* 0x000fe20003f25270 */
[----:B------:R-:W1:Y:S01]  /*bfa0*/  SHFL.DOWN PT, R177, R150, 0x1, 0x1f ;  /* 0x08201f0096b17f89 */ /* 0x000e6200000e0000 */
[----:B------:R-:W-:Y:S01]  /*bfb0*/  FFMA.FTZ R134, R106, R143, R145 ;  /* 0x0000008f6a867223 */ /* 0x000fe20000010091 */
[----:B------:R-:W-:Y:S01]  /*bfc0*/  ISETP.NE.AND P2, PT, R133, RZ, PT ;  /* 0x000000ff8500720c */ /* 0x000fe20003f45270 */
[----:B------:R-:W-:Y:S01]  /*bfd0*/  FMUL.FTZ R3, R3, R212 ;  /* 0x000000d403037220 */ /* 0x000fe20000410000 */
[----:B------:R-:W-:Y:S01]  /*bfe0*/  BSSY B0, `(.L_x_8920) ;  /* 0x000008b000007945 */ /* 0x000fe20003800000 */
[----:B------:R-:W-:-:S02]  /*bff0*/  FADD.FTZ R55, R134, R55 ;  /* 0x0000003786377221 */ /* 0x000fc40000010000 */
[----:B------:R-:W-:Y:S02]  /*c000*/  FMUL.FTZ R5, R5, R218 ;  /* 0x000000da05057220 */ /* 0x000fe40000410000 */
[----:B------:R-:W-:Y:S02]  /*c010*/  FFMA.FTZ R3, R4, R211, R3 ;  /* 0x000000d304037223 */ /* 0x000fe40000010003 */
[----:B------:R-:W-:Y:S02]  /*c020*/  FFMA.FTZ R6, R6, R217, R5 ;  /* 0x000000d906067223 */ /* 0x000fe40000010005 */
[----:B----4-:R-:W-:Y:S02]  /*c030*/  @!P0 FADD.FTZ R65, R65, R152 ;  /* 0x0000009841418221 */ /* 0x010fe40000010000 */
[----:B------:R-:W-:Y:S02]  /*c040*/  FFMA.FTZ R76, R20, R3, R76 ;  /* 0x00000003144c7223 */ /* 0x000fe4000001004c */
[----:B---3--:R-:W-:Y:S01]  /*c050*/  @!P0 FADD.FTZ R66, R66, R179 ;  /* 0x000000b342428221 */ /* 0x008fe20000010000 */
[----:B------:R-:W2:Y:S01]  /*c060*/  SHFL.DOWN PT, R152, R65, 0x2, 0x1f ;  /* 0x08401f0041987f89 */ /* 0x000ea200000e0000 */
[----:B------:R-:W-:-:S02]  /*c070*/  FMUL.FTZ R197, R164, R197 ;  /* 0x000000c5a4c57220 */ /* 0x000fc40000410000 */
[----:B0-----:R-:W-:Y:S02]  /*c080*/  @!P0 FADD.FTZ R67, R67, R176 ;  /* 0x000000b043438221 */ /* 0x001fe40000010000 */
[----:B------:R-:W-:Y:S02]  /*c090*/  FMUL.FTZ R172, R172, R137 ;  /* 0x00000089acac7220 */ /* 0x000fe40000410000 */
[----:B-1----:R-:W-:Y:S01]  /*c0a0*/  @!P0 FADD.FTZ R64, R64, R177 ;  /* 0x000000b140408221 */ /* 0x002fe20000010000 */
[----:B------:R-:W0:Y:S01]  /*c0b0*/  SHFL.DOWN PT, R150, R67, 0x2, 0x1f ;  /* 0x08401f0043967f89 */ /* 0x000e2200000e0000 */
[----:B------:R-:W-:Y:S01]  /*c0c0*/  ISETP.GT.AND P0, PT, R132, 0x1d, PT ;  /* 0x0000001d8400780c */ /* 0x000fe20003f04270 */
[----:B------:R-:W-:Y:S02]  /*c0d0*/  FFMA.FTZ R197, R163, R198, R197 ;  /* 0x000000c6a3c57223 */ /* 0x000fe400000100c5 */
[----:B------:R-:W1:Y:S01]  /*c0e0*/  SHFL.DOWN PT, R177, R66, 0x2, 0x1f ;  /* 0x08401f0042b17f89 */ /* 0x000e6200000e0000 */
[----:B------:R-:W-:-:S02]  /*c0f0*/  FFMA.FTZ R172, R135, R173, R172 ;  /* 0x000000ad87ac7223 */ /* 0x000fc400000100ac */
[----:B------:R-:W-:Y:S01]  /*c100*/  FMUL.FTZ R195, R162, R195 ;  /* 0x000000c3a2c37220 */ /* 0x000fe20000410000 */
[----:B------:R-:W3:Y:S01]  /*c110*/  SHFL.DOWN PT, R175, R64, 0x2, 0x1f ;  /* 0x08401f0040af7f89 */ /* 0x000ee200000e0000 */
[----:B------:R-:W-:Y:S02]  /*c120*/  FFMA.FTZ R4, R108, R3, R197 ;  /* 0x000000036c047223 */ /* 0x000fe400000100c5 */
[----:B------:R-:W-:Y:S02]  /*c130*/  FFMA.FTZ R3, R101, R136, R172 ;  /* 0x0000008865037223 */ /* 0x000fe400000100ac */
[----:B------:R-:W-:Y:S02]  /*c140*/  FMUL.FTZ R7, R7, R230 ;  /* 0x000000e607077220 */ /* 0x000fe40000410000 */
[----:B------:R-:W-:Y:S02]  /*c150*/  FFMA.FTZ R195, R161, R196, R195 ;  /* 0x000000c4a1c37223 */ /* 0x000fe400000100c3 */
[----:B--2---:R-:W-:-:S02]  /*c160*/  @!P0 FADD.FTZ R65, R65, R152 ;  /* 0x0000009841418221 */ /* 0x004fc40000010000 */
[-C--:B------:R-:W-:Y:S02]  /*c170*/  FFMA.FTZ R77, R21, R6.reuse, R77 ;  /* 0x00000006154d7223 */ /* 0x080fe4000001004d */
[----:B------:R-:W-:Y:S01]  /*c180*/  FFMA.FTZ R7, R8, R229, R7 ;  /* 0x000000e508077223 */ /* 0x000fe20000010007 */
[----:B------:R-:W2:Y:S01]  /*c190*/  SHFL.DOWN PT, R134, R65, 0x4, 0x1f ;  /* 0x08801f0041867f89 */ /* 0x000ea200000e0000 */
[----:B------:R-:W-:Y:S02]  /*c1a0*/  FFMA.FTZ R195, R109, R6, R195 ;  /* 0x000000066dc37223 */ /* 0x000fe400000100c3 */
[----:B0-----:R-:W-:Y:S02]  /*c1b0*/  @!P0 FADD.FTZ R67, R67, R150 ;  /* 0x0000009643438221 */ /* 0x001fe40000010000 */
[----:B------:R-:W-:Y:S02]  /*c1c0*/  FADD.FTZ R60, R3, R60 ;  /* 0x0000003c033c7221 */ /* 0x000fe40000010000 */
[----:B-1----:R-:W-:Y:S01]  /*c1d0*/  @!P0 FADD.FTZ R66, R66, R177 ;  /* 0x000000b142428221 */ /* 0x002fe20000010000 */
[----:B------:R-:W0:Y:S01]  /*c1e0*/  SHFL.DOWN PT, R144, R67, 0x4, 0x1f ;  /* 0x08801f0043907f89 */ /* 0x000e2200000e0000 */
[----:B------:R-:W-:-:S02]  /*c1f0*/  FMUL.FTZ R193, R160, R193 ;  /* 0x000000c1a0c17220 */ /* 0x000fc40000410000 */
        /* <DEDUP_REMOVED lines=9> */
[----:B------:R-:W-:Y:S02]  /*c290*/  FMUL.FTZ R191, R158, R191 ;  /* 0x000000bf9ebf7220 */ /* 0x000fe40000410000 */
[----:B--2---:R-:W-:Y:S02]  /*c2a0*/  @!P0 FADD.FTZ R65, R65, R134 ;  /* 0x0000008641418221 */ /* 0x004fe40000010000 */
[----:B------:R-:W-:Y:S02]  /*c2b0*/  FMUL.FTZ R11, R11, R226 ;  /* 0x000000e20b0b7220 */ /* 0x000fe40000410000 */
[----:B------:R-:W-:Y:S01]  /*c2c0*/  FMUL.FTZ R189, R156, R189 ;  /* 0x000000bd9cbd7220 */ /* 0x000fe20000410000 */
[----:B------:R-:W2:Y:S01]  /*c2d0*/  SHFL.DOWN PT, R20, R65, 0x8, 0x1f ;  /* 0x09001f0041147f89 */ /* 0x000ea200000e0000 */
[----:B0-----:R-:W-:-:S02]  /*c2e0*/  @!P0 FADD.FTZ R67, R67, R144 ;  /* 0x0000009043438221 */ /* 0x001fc40000010000 */
[----:B------:R-:W-:Y:S02]  /*c2f0*/  FMUL.FTZ R13, R13, R224 ;  /* 0x000000e00d0d7220 */ /* 0x000fe40000410000 */
[----:B-1----:R-:W-:Y:S01]  /*c300*/  @!P0 FADD.FTZ R66, R66, R143 ;  /* 0x0000008f42428221 */ /* 0x002fe20000010000 */
[----:B------:R-:W0:Y:S01]  /*c310*/  SHFL.DOWN PT, R134, R67, 0x8, 0x1f ;  /* 0x09001f0043867f89 */ /* 0x000e2200000e0000 */
[----:B------:R-:W-:Y:S02]  /*c320*/  FMUL.FTZ R185, R154, R185 ;  /* 0x000000b99ab97220 */ /* 0x000fe40000410000 */
[----:B---3--:R-:W-:Y:S01]  /*c330*/  @!P0 FADD.FTZ R64, R64, R19 ;  /* 0x0000001340408221 */ /* 0x008fe20000010000 */
[----:B------:R-:W-:Y:S01]  /*c340*/  ISETP.GT.AND P0, PT, R132, 0x17, PT ;  /* 0x000000178400780c */ /* 0x000fe20003f04270 */
[----:B------:R-:W1:Y:S01]  /*c350*/  SHFL.DOWN PT, R19, R66, 0x8, 0x1f ;  /* 0x09001f0042137f89 */ /* 0x000e6200000e0000 */
[----:B------:R-:W-:Y:S02]  /*c360*/  FMUL.FTZ R15, R15, R222 ;  /* 0x000000de0f0f7220 */ /* 0x000fe40000410000 */
[----:B------:R-:W-:Y:S01]  /*c370*/  FMUL.FTZ R186, R131, R186 ;  /* 0x000000ba83ba7220 */ /* 0x000fe20000410000 */
[----:B------:R-:W3:Y:S01]  /*c380*/  SHFL.DOWN PT, R5, R64, 0x8, 0x1f ;  /* 0x09001f0040057f89 */ /* 0x000ee200000e0000 */
[----:B------:R-:W-:-:S02]  /*c390*/  FMUL.FTZ R17, R17, R220 ;  /* 0x000000dc11117220 */ /* 0x000fc40000410000 */
[----:B------:R-:W-:Y:S02]  /*c3a0*/  FMUL.FTZ R184, R71, R184 ;  /* 0x000000b847b87220 */ /* 0x000fe40000410000 */
[----:B------:R-:W-:Y:S02]  /*c3b0*/  FMUL.FTZ R0, R0, R241 ;  /* 0x000000f100007220 */ /* 0x000fe40000410000 */
[----:B------:R-:W-:Y:S02]  /*c3c0*/  FMUL.FTZ R180, R69, R180 ;  /* 0x000000b445b47220 */ /* 0x000fe40000410000 */
[----:B--2---:R-:W-:Y:S02]  /*c3d0*/  @!P0 FADD.FTZ R65, R65, R20 ;  /* 0x0000001441418221 */ /* 0x004fe40000010000 */
[----:B------:R-:W-:Y:S02]  /*c3e0*/  FADD.FTZ R53, R4, R53 ;  /* 0x0000003504357221 */ /* 0x000fe40000010000 */
[----:B------:R-:W-:Y:S01]  /*c3f0*/  FFMA.FTZ R4, R110, R7, R193 ;  /* 0x000000076e047223 */ /* 0x000fe200000100c1 */
[----:B------:R-:W2:Y:S01]  /*c400*/  SHFL.DOWN PT, R6, R65, 0x10, 0x1f ;  /* 0x0a001f0041067f89 */ /* 0x000ea200000e0000 */
[----:B0-----:R-:W-:-:S02]  /*c410*/  @!P0 FADD.FTZ R67, R67, R134 ;  /* 0x0000008643438221 */ /* 0x001fc40000010000 */
[----:B------:R-:W-:Y:S02]  /*c420*/  FFMA.FTZ R149, R234, R168, R149 ;  /* 0x000000a8ea957223 */ /* 0x000fe40000010095 */
[----:B------:R-:W-:Y:S01]  /*c430*/  FFMA.FTZ R147, R165, R182, R147 ;  /* 0x000000b6a5937223 */ /* 0x000fe20000010093 */
[----:B------:R-:W0:Y:S01]  /*c440*/  SHFL.DOWN PT, R8, R67, 0x10, 0x1f ;  /* 0x0a001f0043087f89 */ /* 0x000e2200000e0000 */
[----:B-1----:R-:W-:Y:S02]  /*c450*/  @!P0 FADD.FTZ R66, R66, R19 ;  /* 0x0000001342428221 */ /* 0x002fe40000010000 */
[----:B------:R-:W-:Y:S02]  /*c460*/  FFMA.FTZ R141, R236, R171, R141 ;  /* 0x000000abec8d7223 */ /* 0x000fe4000001008d */
[----:B---3--:R-:W-:Y:S01]  /*c470*/  @!P0 FADD.FTZ R64, R64, R5 ;  /* 0x0000000540408221 */ /* 0x008fe20000010000 */
[----:B------:R-:W-:Y:S01]  /*c480*/  ISETP.GT.AND P0, PT, R132, 0xf, PT ;  /* 0x0000000f8400780c */ /* 0x000fe20003f04270 */
[----:B------:R-:W1:Y:S01]  /*c490*/  SHFL.DOWN PT, R5, R66, 0x10, 0x1f ;  /* 0x0a001f0042057f89 */ /* 0x000e6200000e0000 */
[----:B------:R-:W-:-:S02]  /*c4a0*/  FFMA.FTZ R139, R238, R170, R139 ;  /* 0x000000aaee8b7223 */ /* 0x000fc4000001008b */
[----:B------:R-:W-:Y:S01]  /*c4b0*/  FFMA.FTZ R10, R10, R227, R9 ;  /* 0x000000e30a0a7223 */ /* 0x000fe20000010009 */
[----:B------:R-:W3:Y:S01]  /*c4c0*/  SHFL.DOWN PT, R3, R64, 0x10, 0x1f ;  /* 0x0a001f0040037f89 */ /* 0x000ee200000e0000 */
[----:B------:R-:W-:Y:S02]  /*c4d0*/  FFMA.FTZ R191, R157, R192, R191 ;  /* 0x000000c09dbf7223 */ /* 0x000fe400000100bf */
[----:B------:R-:W-:Y:S02]  /*c4e0*/  FFMA.FTZ R11, R12, R225, R11 ;  /* 0x000000e10c0b7223 */ /* 0x000fe4000001000b */
[----:B------:R-:W-:Y:S02]  /*c4f0*/  FFMA.FTZ R189, R155, R190, R189 ;  /* 0x000000be9bbd7223 */ /* 0x000fe400000100bd */
[----:B------:R-:W-:Y:S02]  /*c500*/  FFMA.FTZ R14, R14, R223, R13 ;  /* 0x000000df0e0e7223 */ /* 0x000fe4000001000d */
[----:B--2---:R-:W-:-:S02]  /*c510*/  @!P0 FADD.FTZ R65, R65, R6 ;  /* 0x0000000641418221 */ /* 0x004fc40000010000 */
[----:B------:R-:W-:Y:S02]  /*c520*/  FFMA.FTZ R185, R153, R188, R185 ;  /* 0x000000bc99b97223 */ /* 0x000fe400000100b9 */
[----:B0-----:R-:W-:Y:S02]  /*c530*/  @!P0 FADD.FTZ R67, R67, R8 ;  /* 0x0000000843438221 */ /* 0x001fe40000010000 */
[----:B------:R-:W-:Y:S02]  /*c540*/  FFMA.FTZ R15, R16, R221, R15 ;  /* 0x000000dd100f7223 */ /* 0x000fe4000001000f */
[----:B------:R-:W-:Y:S02]  /*c550*/  FFMA.FTZ R183, R130, R183, R186 ;  /* 0x000000b782b77223 */ /* 0x000fe400000100ba */
[----:B------:R-:W-:Y:S02]  /*c560*/  FFMA.FTZ R18, R18, R219, R17 ;  /* 0x000000db12127223 */ /* 0x000fe40000010011 */
[----:B-1----:R-:W-:-:S02]  /*c570*/  @!P0 FADD.FTZ R66, R66, R5 ;  /* 0x0000000542428221 */ /* 0x002fc40000010000 */
[----:B------:R-:W-:Y:S02]  /*c580*/  FFMA.FTZ R181, R70, R181, R184 ;  /* 0x000000b546b57223 */ /* 0x000fe400000100b8 */
[----:B---3--:R-:W-:Y:S02]  /*c590*/  @!P0 FADD.FTZ R64, R64, R3 ;  /* 0x0000000340408221 */ /* 0x008fe40000010000 */
[----:B------:R-:W-:Y:S02]  /*c5a0*/  FFMA.FTZ R187, R2, R187, R0 ;  /* 0x000000bb02bb7223 */ /* 0x000fe40000010000 */
[----:B------:R-:W-:Y:S01]  /*c5b0*/  FFMA.FTZ R169, R68, R169, R180 ;  /* 0x000000a944a97223 */ /* 0x000fe200000100b4 */
[----:B------:R0:W-:Y:S01]  /*c5c0*/  @!P1 STS.128 [0x2110], R64 ;  /* 0x00211040ff009388 */ /* 0x0001e20000000c00 */
        /* <DEDUP_REMOVED lines=44> */
.L_x_8921:
[----:B0-----:R-:W-:Y:S05]  /*c890*/  BSYNC B0 ;  /* 0x0000000000007941 */ /* 0x001fea0003800000 */
.L_x_8920:
        /* <DEDUP_REMOVED lines=8> */
.L_x_8843:
[----:B------:R-:W-:Y:S01]  /*c920*/  BAR.SYNC.DEFER_BLOCKING 0x0 ;  /* 0x0000000000007b1d */ /* 0x000fe20000010000 */
        /* <DEDUP_REMOVED lines=9> */
[----:B------:R-:W-:Y:S01]  /*c9c0*/  UIMAD.WIDE.U32 UR34, UR12, UR8, URZ ;  /* 0x000000080c2272a5 */ /* 0x000fe2000f8e003f */
[C---:B------:R-:W-:Y:S01]  /*c9d0*/  IADD3 R10, R132.reuse, 0xa0, RZ ;  /* 0x000000a0840a7810 */ /* 0x040fe20007ffe0ff */
[----:B------:R-:W-:Y:S01]  /*c9e0*/  UIMAD UR38, UR13, UR36, URZ ;  /* 0x000000240d2672a4 */ /* 0x000fe2000f8e023f */
[C---:B------:R-:W-:Y:S01]  /*c9f0*/  IADD3 R12, R132.reuse, 0x80, RZ ;  /* 0x00000080840c7810 */ /* 0x040fe20007ffe0ff */
[----:B------:R-:W-:Y:S01]  /*ca00*/  UIMAD UR25, UR12, UR9, UR7 ;  /* 0x000000090c1972a4 */ /* 0x000fe2000f8e0207 */
[-C--:B------:R-:W-:Y:S01]  /*ca10*/  LEA.HI.SX32 R20, R132, R132.reuse, 0x1b ;  /* 0x0000008484147211 */ /* 0x080fe200078fdaff */
[----:B------:R-:W-:Y:S01]  /*ca20*/  UIMAD.WIDE.U32 UR8, UR12, UR36, URZ ;  /* 0x000000240c0872a5 */ /* 0x000fe2000f8e003f */
[-C--:B------:R-:W-:Y:S01]  /*ca30*/  LEA.HI.SX32 R18, R18, R132.reuse, 0x1b ;  /* 0x0000008412127211 */ /* 0x080fe200078fdaff */
[----:B------:R-:W-:Y:S01]  /*ca40*/  UIMAD UR38, UR12, UR37, UR38 ;  /* 0x000000250c2672a4 */ /* 0x000fe2000f8e0226 */
[-C--:B------:R-:W-:Y:S01]  /*ca50*/  LEA.HI.SX32 R16, R16, R132.reuse, 0x1b ;  /* 0x0000008410107211 */ /* 0x080fe200078fdaff */
[----:B------:R-:W-:Y:S01]  /*ca60*/  UIADD3 UR7, UR35, UR25, URZ ;  /* 0x0000001923077290 */ /* 0x000fe2000fffe03f */
[-C--:B------:R-:W-:Y:S01]  /*ca70*/  LEA.HI.SX32 R14, R14, R132.reuse, 0x1b ;  /* 0x000000840e0e7211 */ /* 0x080fe200078fdaff */
[----:B------:R-:W-:Y:S01]  /*ca80*/  STS [R117.X4], R84 ;  /* 0x0000005475007388 */ /* 0x000fe20000004800 */
[-C--:B------:R-:W-:Y:S01]  /*ca90*/  LEA.HI.SX32 R12, R12, R132.reuse, 0x1b ;  /* 0x000000840c0c7211 */ /* 0x080fe200078fdaff */
[----:B------:R-:W-:Y:S01]  /*caa0*/  BSSY B0, `(.L_x_8923) ;  /* 0x0000038000007945 */ /* 0x000fe20003800000 */
[-C--:B------:R-:W-:Y:S01]  /*cab0*/  LEA.HI.SX32 R10, R10, R132.reuse, 0x1b ;  /* 0x000000840a0a7211 */ /* 0x080fe200078fdaff */
[----:B------:R-:W-:Y:S01]  /*cac0*/  STS [R117.X4+0x4], R83 ;  /* 0x0000045375007388 */ /* 0x000fe20000004800 */
[----:B------:R-:W-:-:S02]  /*cad0*/  LEA.HI.SX32 R8, R8, R132, 0x1b ;  /* 0x0000008408087211 */ /* 0x000fc400078fdaff */
[----:B------:R-:W-:Y:S01]  /*cae0*/  LEA.HI.SX32 R6, R6, R132, 0x1b ;  /* 0x0000008406067211 */ /* 0x000fe200078fdaff */
[----:B------:R-:W-:Y:S01]  /*caf0*/  STS [R117.X4+0x8], R82 ;  /* 0x0000085275007388 */ /* 0x000fe20000004800 */
[----:B------:R-:W-:-:S03]  /*cb00*/  MOV R2, UR39 ;  /* 0x0000002700027c02 */ /* 0x000fc60008000f00 */
        /* <DEDUP_REMOVED lines=32> */
[----:B0-----:R-:W0:Y:S02]  /*cd10*/  LDS R0, [0x840] ;  /* 0x00084000ff007984 */ /* 0x001e240000000800 */
        /* <DEDUP_REMOVED lines=16> */
.L_x_8924:
[----:B------:R-:W-:Y:S05]  /*ce20*/  BSYNC B0 ;  /* 0x0000000000007941 */ /* 0x000fea0003800000 */
.L_x_8923:
[----:B0-----:R-:W2:Y:S01]  /*ce30*/  LDL.LU R7, [R1] ;  /* 0x0000000001077983 */ /* 0x001ea20000300800 */
        /* <DEDUP_REMOVED lines=15> */
[C---:B------:R-:W-:Y:S02]  /*cf30*/  LEA R2, P1, R4.reuse, R2, 0x2 ;  /* 0x0000000204027211 */ /* 0x040fe400078210ff */
[----:B------:R-:W-:Y:S02]  /*cf40*/  MOV R5, UR34 ;  /* 0x0000002200057c02 */ /* 0x000fe40008000f00 */
[-C--:B------:R-:W-:Y:S02]  /*cf50*/  ISETP.GE.AND P3, PT, R43, R0.reuse, PT ;  /* 0x000000002b00720c */ /* 0x080fe40003f66270 */
        /* <DEDUP_REMOVED lines=78> */
[----:B------:R-:W-:Y:S01]  /*d440*/  @!P6 STS [0x840], R2 ;  /* 0x00084002ff00e388 */ /* 0x000fe20000000800 */
[----:B------:R-:W-:-:S03]  /*d450*/  FADD.FTZ R5, R0, R47 ;  /* 0x0000002f00057221 */ /* 0x000fc60000010000 */
[----:B------:R-:W-:Y:S01]  /*d460*/  BAR.SYNC.DEFER_BLOCKING 0x0 ;  /* 0x0000000000007b1d */ /* 0x000fe20000010000 */
[----:B------:R-:W-:-:S04]  /*d470*/  FADD.FTZ R0, R5, R48 ;  /* 0x0000003005007221 */ /* 0x000fc80000010000 */
[----:B0-----:R-:W-:-:S04]  /*d480*/  FADD.FTZ R49, R0, R49 ;  /* 0x0000003100317221 */ /* 0x001fc80000010000 */
[----:B-1----:R-:W-:-:S04]  /*d490*/  FADD.FTZ R50, R49, R50 ;  /* 0x0000003231327221 */ /* 0x002fc80000010000 */
[----:B---3--:R-:W-:-:S04]  /*d4a0*/  FADD.FTZ R51, R50, R51 ;  /* 0x0000003332337221 */ /* 0x008fc80000010000 */
[----:B----4-:R-:W-:-:S04]  /*d4b0*/  FADD.FTZ R52, R51, R52 ;  /* 0x0000003433347221 */ /* 0x010fc80000010000 */
[----:B-----5:R-:W-:Y:S01]  /*d4c0*/  FADD.FTZ R53, R52, R53 ;  /* 0x0000003534357221 */ /* 0x020fe20000010000 */
        /* <DEDUP_REMOVED lines=9> */
[----:B0-----:R-:W-:Y:S01]  /*d560*/  ISETP.GE.AND P0, PT, R127, R6, PT ;  /* 0x000000067f00720c */ /* 0x001fe20003f06270 */
[----:B------:R-:W-:Y:S01]  /*d570*/  UIADD3 UR7, UR9, UR38, URZ ;  /* 0x0000002609077290 */ /* 0x000fe2000fffe03f */
[----:B------:R-:W-:Y:S11]  /*d580*/  BSSY B0, `(.L_x_8925) ;  /* 0x0000010000007945 */ /* 0x000ff60003800000 */
        /* <DEDUP_REMOVED lines=15> */
.L_x_8926:
[----:B-1----:R-:W-:Y:S05]  /*d680*/  BSYNC B0 ;  /* 0x0000000000007941 */ /* 0x002fea0003800000 */
.L_x_8925:
        /* <DEDUP_REMOVED lines=21> */
[----:B0-----:R-:W-:Y:S01]  /*d7e0*/  MOV R4, UR8 ;  /* 0x0000000800047c02 */ /* 0x001fe20008000f00 */
        /* <DEDUP_REMOVED lines=39> */
.L_x_8837:
        /* <DEDUP_REMOVED lines=27> */
.L_x_8929:
[----:B-1----:R-:W-:Y:S05]  /*dc10*/  BSYNC B0 ;  /* 0x0000000000007941 */ /* 0x002fea0003800000 */
.L_x_8928:
        /* <DEDUP_REMOVED lines=26> */
.L_x_8931:
[----:B------:R-:W3:Y:S02]  /*ddc0*/  S2R R11, SR_TID.X ;  /* 0x00000000000b7919 */ /* 0x000ee40000002100 */
.L_x_8932:
[----:B-1----:R-:W-:Y:S05]  /*ddd0*/  BSYNC B0 ;  /* 0x0000000000007941 */ /* 0x002fea0003800000 */
.L_x_8930:
        /* <DEDUP_REMOVED lines=12> */
.L_x_8933:
        /* <DEDUP_REMOVED lines=32> */
.L_x_8934:
        /* <DEDUP_REMOVED lines=14> */
.L_x_14700:


//--------------------- .text._Z25selective_scan_bwd_kernelI32Selective_Scan_bwd_kernel_traitsILi32ELi16ELb0ELb1ELb0ELb1ELb0EfN3c107complexIfEEEEv12SSMParamsBwd --------------------------
	.section	.text._Z25selective_scan_bwd_kernelI32Selective_Scan_bwd_kernel_traitsILi32ELi16ELb0ELb1ELb0ELb1ELb0EfN3c107complexIfEEEEv12SSMParamsBwd,"ax",@progbits
	.sectioninfo	@"SHI_REGISTERS=255"
	.align	128
        .global         _Z25selective_scan_bwd_kernelI32Selective_Scan_bwd_kernel_traitsILi32ELi16ELb0ELb1ELb0ELb1ELb0EfN3c107complexIfEEEEv12SSMParamsBwd
        .type           _Z25selective_scan_bwd_kernelI32Selective_Scan_bwd_kernel_traitsILi32ELi16ELb0ELb1ELb0ELb1ELb0EfN3c107complexIfEEEEv12SSMParamsBwd,@function
        .size           _Z25selective_scan_bwd_kernelI32Selective_Scan_bwd_kernel_traitsILi32ELi16ELb0ELb1ELb0ELb1ELb0EfN3c107complexIfEEEEv12SSMParamsBwd,(.L_x_14701 - _Z25selective_scan_bwd_kernelI32Selective_Scan_bwd_kernel_traitsILi32ELi16ELb0ELb1ELb0ELb1ELb0EfN3c107complexIfEEEEv12SSMParamsBwd)
        .other          _Z25selective_scan_bwd_kernelI32Selective_Scan_bwd_kernel_traitsILi32ELi16ELb0ELb1ELb0ELb1ELb0EfN3c107complexIfEEEEv12SSMParamsBwd,@"STO_CUDA_ENTRY STV_DEFAULT"
_Z25selective_scan_bwd_kernelI32Selective_Scan_bwd_kernel_traitsILi32ELi16ELb0ELb1ELb0ELb1ELb0EfN3c107complexIfEEEEv12SSMParamsBwd:
.text._Z25selective_scan_bwd_kernelI32Selective_Scan_bwd_kernel_traitsILi32ELi16ELb0ELb1ELb0ELb1ELb0EfN3c107complexIfEEEEv12SSMParamsBwd:
        /* <DEDUP_REMOVED lines=42> */
[----:B------:R-:W-:Y:S02]  /*02a0*/  UIMAD UR20, UR13, UR18, URZ ;  /* 0x000000120d1472a4 */ /* 0x000fe4000f8e023f */
[----:B------:R-:W-:-:S02]  /*02b0*/  UIMAD UR22, UR12, UR7, UR5 ;  /* 0x000000070c1672a4 */ /* 0x000fc4000f8e0205 */
[----:B------:R-:W-:Y:S02]  /*02c0*/  UIMAD UR20, UR12, UR19, UR20 ;  /* 0x000000130c1472a4 */ /* 0x000fe4000f8e0214 */
[----:B------:R-:W-:Y:S02]  /*02d0*/  UIMAD UR19, UR13, UR24, URZ ;  /* 0x000000180d1372a4 */ /* 0x000fe4000f8e023f */
[----:B------:R-:W-:Y:S02]  /*02e0*/  UIMAD.WIDE.U32 UR14, UR12, UR6, URZ ;  /* 0x000000060c0e72a5 */ /* 0x000fe4000f8e003f */
[----:B------:R-:W-:Y:S02]  /*02f0*/  UIMAD.WIDE.U32 UR6, UR12, UR24, URZ ;  /* 0x000000180c0672a5 */ /* 0x000fe4000f8e003f */
[----:B------:R-:W-:Y:S01]  /*0300*/  UIMAD UR19, UR12, UR25, UR19 ;  /* 0x000000190c1372a4 */ /* 0x000fe2000f8e0213 */
[----:B0-----:R-:W2:Y:S01]  /*0310*/  MUFU.RCP R0, R0 ;  /* 0x0000000000007308 */ /* 0x001ea20000001000 */
[----:B------:R-:W-:-:S02]  /*0320*/  UIMAD.WIDE.U32 UR16, UR12, UR18, URZ ;  /* 0x000000120c1072a5 */ /* 0x000fc4000f8e003f */
[----:B------:R-:W-:Y:S02]  /*0330*/  ULDC.64 UR24, c[0x0][0x1d8] ;  /* 0x0000760000187ab9 */ /* 0x000fe40000000a00 */
[----:B------:R-:W-:Y:S02]  /*0340*/  UISETP.NE.U32.AND UP1, UPT, URZ, UR30, UPT ;  /* 0x0000001e3f00728c */ /* 0x000fe4000bf25070 */
[----:B------:R-:W-:Y:S02]  /*0350*/  UIMAD UR18, UR11, UR24, URZ ;  /* 0x000000180b1272a4 */ /* 0x000fe4000f8e023f */
[----:B------:R-:W-:Y:S02]  /*0360*/  UIADD3 UR9, UR9, UR4, URZ ;  /* 0x0000000409097290 */ /* 0x000fe4000fffe03f */
[----:B------:R-:W-:Y:S02]  /*0370*/  UISETP.NE.AND.EX UP1, UPT, URZ, UR31, UPT, UP1 ;  /* 0x0000001f3f00728c */ /* 0x000fe4000bf25310 */
[----:B------:R-:W-:-:S02]  /*0380*/  UMOV UR4, URZ ;  /* 0x0000003f00047c82 */ /* 0x000fc40008000000 */
[----:B------:R-:W-:Y:S01]  /*0390*/  UISETP.NE.U32.AND UP2, UPT, URZ, UR36, UPT ;  /* 0x000000243f00728c */ /* 0x000fe2000bf45070 */
[----:B--2---:R-:W-:Y:S01]  /*03a0*/  IADD3 R2, R0, 0xffffffe, RZ ;  /* 0x0ffffffe00027810 */ /* 0x004fe20007ffe0ff */
[----:B------:R-:W-:Y:S01]  /*03b0*/  UIMAD UR18, UR10, UR25, UR18 ;  /* 0x000000190a1272a4 */ /* 0x000fe2000f8e0212 */
[----:B------:R-:W-:Y:S01]  /*03c0*/  IABS R0, UR10 ;  /* 0x0000000a00007c13 */ /* 0x000fe20008000000 */
[----:B------:R-:W-:Y:S02]  /*03d0*/  UIMAD.WIDE.U32 UR8, UR10, UR24, UR8 ;  /* 0x000000180a0872a5 */ /* 0x000fe4000f8e0008 */
[----:B------:R-:W-:Y:S01]  /*03e0*/  UIADD3 UR15, UR15, UR22, URZ ;  /* 0x000000160f0f7290 */ /* 0x000fe2000fffe03f */
[----:B------:R-:W0:Y:S01]  /*03f0*/  F2I.FTZ.U32.TRUNC.NTZ R2, R2 ;  /* 0x0000000200027305 */ /* 0x000e22000021f000 */
[----:B------:R-:W1:Y:S01]  /*0400*/  R2UR UR21, R0 ;  /* 0x00000000001573c2 */ /* 0x000e6200000e0000 */
[----:B------:R-:W-:Y:S02]  /*0410*/  ULDC.64 UR24, c[0x0][0x1e8] ;  /* 0x00007a0000187ab9 */ /* 0x000fe40000000a00 */
[----:B------:R-:W-:-:S02]  /*0420*/  UIMAD UR22, UR11, UR24, URZ ;  /* 0x000000180b1672a4 */ /* 0x000fc4000f8e023f */
[----:B------:R-:W-:Y:S02]  /*0430*/  UISETP.NE.AND.EX UP2, UPT, URZ, UR37, UPT, UP2 ;  /* 0x000000253f00728c */ /* 0x000fe4000bf45320 */
[----:B------:R-:W-:Y:S02]  /*0440*/  UMOV UR32, URZ ;  /* 0x0000003f00207c82 */ /* 0x000fe40008000000 */
[----:B------:R-:W-:Y:S02]  /*0450*/  UIMAD UR26, UR10, UR25, UR22 ;  /* 0x000000190a1a72a4 */ /* 0x000fe4000f8e0216 */
[----:B------:R-:W-:Y:S02]  /*0460*/  @UP1 ULEA UR32, UP3, UR10, UR30, 0x2 ;  /* 0x0000001e0a201291 */ /* 0x000fe4000f86103f */
[----:B------:R-:W-:Y:S01]  /*0470*/  UMOV UR33, URZ ;  /* 0x0000003f00217c82 */ /* 0x000fe20008000000 */
[----:B0-----:R-:W0:Y:S01]  /*0480*/  R2UR UR5, R2 ;  /* 0x00000000020573c2 */ /* 0x001e2200000e0000 */
[----:B------:R-:W-:-:S02]  /*0490*/  @UP1 ULEA.HI.X UR33, UR10, UR31, UR11, 0x2, UP3 ;  /* 0x0000001f0a211291 */ /* 0x000fc400098f140b */
[----:B------:R-:W-:Y:S02]  /*04a0*/  UMOV UR34, URZ ;  /* 0x0000003f00227c82 */ /* 0x000fe40008000000 */
[----:B------:R-:W-:Y:S02]  /*04b0*/  @UP2 ULEA UR34, UP1, UR10, UR36, 0x2 ;  /* 0x000000240a222291 */ /* 0x000fe4000f82103f */
[----:B------:R-:W-:Y:S02]  /*04c0*/  UMOV UR35, URZ ;  /* 0x0000003f00237c82 */ /* 0x000fe40008000000 */
[----:B------:R-:W-:Y:S02]  /*04d0*/  @UP2 ULEA.HI.X UR35, UR10, UR37, UR11, 0x2, UP1 ;  /* 0x000000250a232291 */ /* 0x000fe400088f140b */
[----:B------:R-:W-:Y:S02]  /*04e0*/  ULDC UR25, c[0x0][0x174] ;  /* 0x00005d0000197ab9 */ /* 0x000fe40000000800 */
[----:B------:R-:W-:-:S02]  /*04f0*/  ULDC.64 UR36, c[0x0][0x280] ;  /* 0x0000a00000247ab9 */ /* 0x000fc40000000a00 */
[----:B------:R-:W-:Y:S02]  /*0500*/  UIMAD.WIDE.U32 UR14, UR10, UR24, UR14 ;  /* 0x000000180a0e72a5 */ /* 0x000fe4000f8e000e */
[----:B------:R-:W-:Y:S02]  /*0510*/  ULDC UR31, c[0x0][0x178] ;  /* 0x00005e00001f7ab9 */ /* 0x000fe40000000800 */
[----:B------:R-:W-:Y:S02]  /*0520*/  UIADD3 UR7, UR7, UR19, URZ ;  /* 0x0000001307077290 */ /* 0x000fe4000fffe03f */
        /* <DEDUP_REMOVED lines=74> */
[----:B------:R-:W-:Y:S01]  /*09d0*/  UMOV UR6, URZ ;  /* 0x0000003f00067c82 */ /* 0x000fe20008000000 */
[----:B---3--:R-:W-:-:S04]  /*09e0*/  SHF.L.U32 R132, R133, 0x4, RZ ;  /* 0x0000000485847819 */ /* 0x008fc800000006ff */
[----:B----4-:R-:W-:Y:S02]  /*09f0*/  LOP3.LUT R132, R132, 0xfffffe00, RZ, 0xc0, !PT ;  /* 0xfffffe0084847812 */ /* 0x010fe400078ec0ff */
.L_x_9052:
[----:B------:R-:W-:Y:S01]  /*0a00*/  ULDC UR24, c[0x0][0x174] ;  /* 0x00005d0000187ab9 */ /* 0x000fe20000000800 */
[----:B------:R-:W-:Y:S01]  /*0a10*/  BAR.SYNC.DEFER_BLOCKING 0x0 ;  /* 0x0000000000007b1d */ /* 0x000fe20000010000 */
[----:B------:R-:W-:Y:S01]  /*0a20*/  UIADD3 UR24, -UR6, UR24, URZ ;  /* 0x0000001806187290 */ /* 0x000fe2000fffe13f */
[----:B------:R-:W-:Y:S01]  /*0a30*/  LOP3.LUT R129, R132, 0x1f, R133, 0xf8, !PT ;  /* 0x0000001f84817812 */ /* 0x000fe200078ef885 */
[----:B0-----:R-:W-:Y:S01]  /*0a40*/  CS2R R4, SRZ ;  /* 0x0000000000047805 */ /* 0x001fe2000001ff00 */
[----:B------:R-:W-:Y:S01]  /*0a50*/  MOV R2, UR16 ;  /* 0x0000001000027c02 */ /* 0x000fe20008000f00 */
        /* <DEDUP_REMOVED lines=10> */
[----:B------:R-:W-:Y:S01]  /*0b00*/  HFMA2.MMA R11, -RZ, RZ, 0, 0 ;  /* 0x00000000ff0b7435 */ /* 0x000fe200000001ff */
[----:B------:R-:W-:Y:S01]  /*0b10*/  ISETP.GE.AND P0, PT, R129, UR26, PT ;  /* 0x0000001a81007c0c */ /* 0x000fe2000bf06270 */
[----:B------:R-:W-:Y:S01]  /*0b20*/  HFMA2.MMA R0, -RZ, RZ, 0, 0 ;  /* 0x00000000ff007435 */ /* 0x000fe200000001ff */
[----:B------:R-:W-:Y:S01]  /*0b30*/  ISETP.GE.AND P2, PT, R31, UR26, PT ;  /* 0x0000001a1f007c0c */ /* 0x000fe2000bf46270 */
[----:B------:R-:W-:Y:S01]  /*0b40*/  CS2R R12, SRZ ;  /* 0x00000000000c7805 */ /* 0x000fe2000001ff00 */
[----:B------:R-:W-:Y:S01]  /*0b50*/  LOP3.LUT R33, R129, 0x60, RZ, 0xfc, !PT ;  /* 0x0000006081217812 */ /* 0x000fe200078efcff */
[----:B------:R-:W-:Y:S01]  /*0b60*/  CS2R R16, SRZ ;  /* 0x0000000000107805 */ /* 0x000fe2000001ff00 */
[----:B------:R-:W-:-:S02]  /*0b70*/  ISETP.GE.AND P6, PT, R35, UR26, PT ;  /* 0x0000001a23007c0c */ /* 0x000fc4000bfc6270 */
[C---:B------:R-:W-:Y:S02]  /*0b80*/  LOP3.LUT R8, R129.reuse, 0xc0, RZ, 0xfc, !PT ;  /* 0x000000c081087812 */ /* 0x040fe400078efcff */
[----:B------:R-:W-:Y:S02]  /*0b90*/  ISETP.GE.AND P5, PT, R34, UR26, PT ;  /* 0x0000001a22007c0c */ /* 0x000fe4000bfa6270 */
        /* <DEDUP_REMOVED lines=11> */
[----:B------:R-:W-:Y:S02]  /*0c50*/  MOV R9, RZ ;  /* 0x000000ff00097202 */ /* 0x000fe40000000f00 */
[C---:B------:R-:W-:Y:S01]  /*0c60*/  LOP3.LUT R15, R129.reuse, 0x120, RZ, 0xfc, !PT ;  /* 0x00000120810f7812 */ /* 0x040fe200078efcff */
[----:B------:R0:W2:Y:S01]  /*0c70*/  @!P3 LDG.E R0, [R2.64+0x100] ;  /* 0x0001001c0200b981 */ /* 0x0000a2000c1e1900 */
[----:B------:R-:W-:-:S02]  /*0c80*/  LOP3.LUT R18, R129, 0x140, RZ, 0xfc, !PT ;  /* 0x0000014081127812 */ /* 0x000fc400078efcff */
[C---:B------:R-:W-:Y:S01]  /*0c90*/  LOP3.LUT R19, R129.reuse, 0x160, RZ, 0xfc, !PT ;  /* 0x0000016081137812 */ /* 0x040fe200078efcff */
[----:B------:R0:W5:Y:S01]  /*0ca0*/  @!P4 LDG.E R9, [R2.64+0x180] ;  /* 0x0001801c0209c981 */ /* 0x000162000c1e1900 */
[----:B------:R-:W-:Y:S02]  /*0cb0*/  LOP3.LUT R22, R129, 0x180, RZ, 0xfc, !PT ;  /* 0x0000018081167812 */ /* 0x000fe400078efcff */
[----:B------:R-:W-:Y:S01]  /*0cc0*/  ISETP.GE.AND P6, PT, R15, UR26, PT ;  /* 0x0000001a0f007c0c */ /* 0x000fe2000bfc6270 */
[----:B------:R0:W5:Y:S01]  /*0cd0*/  @!P0 LDG.E R6, [R2.64+0x300] ;  /* 0x0003001c02068981 */ /* 0x000162000c1e1900 */
[C---:B------:R-:W-:Y:S02]  /*0ce0*/  LOP3.LUT R23, R129.reuse, 0x1a0, RZ, 0xfc, !PT ;  /* 0x000001a081177812 */ /* 0x040fe400078efcff */
[----:B------:R-:W-:Y:S01]  /*0cf0*/  ISETP.GE.AND P5, PT, R18, UR26, PT ;  /* 0x0000001a12007c0c */ /* 0x000fe2000bfa6270 */
[----:B------:R0:W5:Y:S01]  /*0d00*/  @!P1 LDG.E R13, [R2.64+0x380] ;  /* 0x0003801c020d9981 */ /* 0x000162000c1e1900 */
[----:B------:R-:W-:-:S02]  /*0d10*/  LOP3.LUT R26, R129, 0x1c0, RZ, 0xfc, !PT ;  /* 0x000001c0811a7812 */ /* 0x000fc400078efcff */
[----:B------:R-:W-:Y:S01]  /*0d20*/  LOP3.LUT R27, R129, 0x1e0, RZ, 0xfc, !PT ;  /* 0x000001e0811b7812 */ /* 0x000fe200078efcff */
        /* <DEDUP_REMOVED lines=8> */
[----:B------:R-:W-:-:S02]  /*0db0*/  ISETP.GE.AND P2, PT, R27, UR26, PT ;  /* 0x0000001a1b007c0c */ /* 0x000fc4000bf46270 */
        /* <DEDUP_REMOVED lines=10> */
[CC--:B------:R-:W-:Y:S02]  /*0e60*/  LEA.HI.SX32 R130, R131.reuse, R131.reuse, 0x1b ;  /* 0x0000008383827211 */ /* 0x0c0fe400078fdaff */
[C---:B0-----:R-:W-:Y:S02]  /*0e70*/  IADD3 R2, R131.reuse, 0x80, RZ ;  /* 0x0000008083027810 */ /* 0x041fe40007ffe0ff */
[----:B------:R-:W-:Y:S02]  /*0e80*/  IADD3 R124, R131, 0xa0, RZ ;  /* 0x000000a0837c7810 */ /* 0x000fe40007ffe0ff */
[----:B------:R-:W-:-:S02]  /*0e90*/  LEA.HI.SX32 R128, R128, R131, 0x1b ;  /* 0x0000008380807211 */ /* 0x000fc400078fdaff */
[-C--:B------:R-:W-:Y:S02]  /*0ea0*/  LEA.HI.SX32 R125, R2, R131.reuse, 0x1b ;  /* 0x00000083027d7211 */ /* 0x080fe400078fdaff */
[-C--:B------:R-:W-:Y:S02]  /*0eb0*/  LEA.HI.SX32 R127, R28, R131.reuse, 0x1b ;  /* 0x000000831c7f7211 */ /* 0x080fe400078fdaff */
[C---:B------:R-:W-:Y:S02]  /*0ec0*/  IADD3 R2, R131.reuse, 0xc0, RZ ;  /* 0x000000c083027810 */ /* 0x040fe40007ffe0ff */
[----:B------:R-:W-:Y:S02]  /*0ed0*/  LEA.HI.SX32 R126, R126, R131, 0x1b ;  /* 0x000000837e7e7211 */ /* 0x000fe400078fdaff */
[C---:B------:R-:W-:Y:S02]  /*0ee0*/  IADD3 R122, R131.reuse, 0xe0, RZ ;  /* 0x000000e0837a7810 */ /* 0x040fe40007ffe0ff */
        /* <DEDUP_REMOVED lines=8> */
[-C--:B------:R-:W-:Y:S02]  /*0f70*/  LEA.HI.SX32 R120, R120, R131.reuse, 0x1b ;  /* 0x0000008378787211 */ /* 0x080fe400078fdaff */
[C---:B------:R-:W-:Y:S02]  /*0f80*/  IADD3 R116, R131.reuse, 0x1a0, RZ ;  /* 0x000001a083747810 */ /* 0x040fe40007ffe0ff */
[----:B------:R-:W-:Y:S02]  /*0f90*/  LEA.HI.SX32 R119, R30, R131, 0x1b ;  /* 0x000000831e777211 */ /* 0x000fe400078fdaff */
[C---:B------:R-:W-:Y:S02]  /*0fa0*/  IADD3 R2, R131.reuse, 0x1c0, RZ ;  /* 0x000001c083027810 */ /* 0x040fe40007ffe0ff */
[----:B------:R-:W-:-:S02]  /*0fb0*/  IADD3 R114, R131, 0x1e0, RZ ;  /* 0x000001e083727810 */ /* 0x000fc40007ffe0ff */
[-C--:B------:R-:W-:Y:S02]  /*0fc0*/  LEA.HI.SX32 R118, R118, R131.reuse, 0x1b ;  /* 0x0000008376767211 */ /* 0x080fe400078fdaff */
[-C--:B------:R-:W-:Y:S02]  /*0fd0*/  LEA.HI.SX32 R116, R116, R131.reuse, 0x1b ;  /* 0x0000008374747211 */ /* 0x080fe400078fdaff */
[----:B------:R-:W-:Y:S02]  /*0fe0*/  SHF.L.U32 R113, R131, 0x4, RZ ;  /* 0x0000000483717819 */ /* 0x000fe400000006ff */
[-C--:B------:R-:W-:Y:S02]  /*0ff0*/  LEA.HI.SX32 R115, R2, R131.reuse, 0x1b ;  /* 0x0000008302737211 */ /* 0x080fe400078fdaff */
[----:B------:R-:W-:Y:S02]  /*1000*/  LEA.HI.SX32 R114, R114, R131, 0x1b ;  /* 0x0000008372727211 */ /* 0x000fe400078fdaff */
[----:B------:R-:W-:-:S02]  /*1010*/  LEA.HI.SX32 R113, R113, R113, 0x1b ;  /* 0x0000007171717211 */ /* 0x000fc400078fdaff */
        /* <DEDUP_REMOVED lines=10> */
[----:B------:R-:W-:Y:S01]  /*10c0*/  HFMA2.MMA R28, -RZ, RZ, 0, 0 ;  /* 0x00000000ff1c7435 */ /* 0x000fe200000001ff */
[----:B---3--:R-:W-:Y:S04]  /*10d0*/  STS [R130.X4], R5 ;  /* 0x0000000582007388 */ /* 0x008fe80000004800 */
[----:B----4-:R-:W-:Y:S04]  /*10e0*/  STS [R128.X4+0x80], R7 ;  /* 0x0000800780007388 */ /* 0x010fe80000004800 */
[----:B--2---:R0:W-:Y:S04]  /*10f0*/  STS [R127.X4+0x100], R0 ;  /* 0x000100007f007388 */ /* 0x0041e80000004800 */
[----:B-----5:R-:W-:Y:S04]  /*1100*/  STS [R126.X4+0x180], R9 ;  /* 0x000180097e007388 */ /* 0x020fe80000004800 */
[----:B------:R-:W-:Y:S01]  /*1110*/  STS [R125.X4+0x200], R4 ;  /* 0x000200047d007388 */ /* 0x000fe20000004800 */
[----:B0-----:R-:W-:-:S03]  /*1120*/  IADD3 R0, R131, 0x180, RZ ;  /* 0x0000018083007810 */ /* 0x001fc60007ffe0ff */
[----:B------:R-:W-:Y:S01]  /*1130*/  STS [R124.X4+0x280], R11 ;  /* 0x0002800b7c007388 */ /* 0x000fe20000004800 */
[----:B------:R-:W-:-:S03]  /*1140*/  LEA.HI.SX32 R117, R0, R131, 0x1b ;  /* 0x0000008300757211 */ /* 0x000fc600078fdaff */
        /* <DEDUP_REMOVED lines=27> */
[----:B------:R-:W-:-:S03]  /*1300*/  MOV R0, RZ ;  /* 0x000000ff00007202 */ /* 0x000fc60000000f00 */
[----:B------:R-:W-:Y:S01]  /*1310*/  BAR.SYNC.DEFER_BLOCKING 0x0 ;  /* 0x0000000000007b1d */ /* 0x000fe20000010000 */
[----:B0-----:R-:W-:Y:S01]  /*1320*/  CS2R R12, SRZ ;  /* 0x00000000000c7805 */ /* 0x001fe2000001ff00 */
[----:B------:R-:W-:-:S04]  /*1330*/  HFMA2.MMA R5, -RZ, RZ, 0, 0 ;  /* 0x00000000ff057435 */ /* 0x000fc800000001ff */
[----:B------:R-:W5:Y:S01]  /*1340*/  @!P0 LDG.E R0, [R2.64+0x100] ;  /* 0x0001001c02008981 */ /* 0x000f62000c1e1900 */
[----:B------:R-:W-:Y:S01]  /*1350*/  ISETP.GE.AND P0, PT, R10, UR26, PT ;  /* 0x0000001a0a007c0c */ /* 0x000fe2000bf06270 */
[----:B------:R-:W-:Y:S01]  /*1360*/  HFMA2.MMA R9, -RZ, RZ, 0, 0 ;  /* 0x00000000ff097435 */ /* 0x000fe200000001ff */
[----:B--2---:R-:W-:Y:S01]  /*1370*/  CS2R R16, SRZ ;  /* 0x0000000000107805 */ /* 0x004fe2000001ff00 */
[----:B------:R-:W-:Y:S01]  /*1380*/  CS2R R6, SRZ ;  /* 0x0000000000067805 */ /* 0x000fe2000001ff00 */
[----:B------:R-:W-:Y:S01]  /*1390*/  MOV R11, RZ ;  /* 0x000000ff000b7202 */ /* 0x000fe20000000f00 */
[----:B------:R-:W2:Y:S01]  /*13a0*/  @!P2 LDG.E R5, [R2.64] ;  /* 0x0000001c0205a981 */ /* 0x000ea2000c1e1900 */
[----:B---3--:R-:W-:-:S03]  /*13b0*/  CS2R R20, SRZ ;  /* 0x0000000000147805 */ /* 0x008fc6000001ff00 */
[----:B------:R-:W3:Y:S04]  /*13c0*/  @!P6 LDG.E R12, [R2.64+0x300] ;  /* 0x0003001c020ce981 */ /* 0x000ee8000c1e1900 */
[----:B------:R-:W3:Y:S01]  /*13d0*/  @!P0 LDG.E R13, [R2.64+0x380] ;  /* 0x0003801c020d8981 */ /* 0x000ee2000c1e1900 */
[----:B------:R-:W-:-:S03]  /*13e0*/  ISETP.GE.AND P0, PT, R14, UR26, PT ;  /* 0x0000001a0e007c0c */ /* 0x000fc6000bf06270 */
[----:B------:R-:W3:Y:S01]  /*13f0*/  @!P1 LDG.E R7, [R2.64+0x80] ;  /* 0x0000801c02079981 */ /* 0x000ee2000c1e1900 */
[----:B------:R-:W-:Y:S02]  /*1400*/  ISETP.GE.AND P1, PT, R18, UR26, PT ;  /* 0x0000001a12007c0c */ /* 0x000fe4000bf26270 */
[----:B------:R-:W-:Y:S01]  /*1410*/  ISETP.GE.AND P2, PT, R19, UR26, PT ;  /* 0x0000001a13007c0c */ /* 0x000fe2000bf46270 */
[----:B------:R-:W5:Y:S01]  /*1420*/  @!P3 LDG.E R6, [R2.64+0x200] ;  /* 0x0002001c0206b981 */ /* 0x000f62000c1e1900 */
[----:B------:R-:W-:-:S03]  /*1430*/  ISETP.GE.AND P3, PT, R22, UR26, PT ;  /* 0x0000001a16007c0c */ /* 0x000fc6000bf66270 */
[----:B------:R-:W5:Y:S04]  /*1440*/  @!P4 LDG.E R9, [R2.64+0x180] ;  /* 0x0001801c0209c981 */ /* 0x000f68000c1e1900 */
[----:B------:R-:W5:Y:S01]  /*1450*/  @!P0 LDG.E R16, [R2.64+0x400] ;  /* 0x0004001c02108981 */ /* 0x000f62000c1e1900 */
[----:B------:R-:W-:Y:S02]  /*1460*/  ISETP.GE.AND P0, PT, R15, UR26, PT ;  /* 0x0000001a0f007c0c */ /* 0x000fe4000bf06270 */
[----:B------:R-:W-:Y:S01]  /*1470*/  ISETP.GE.AND P4, PT, R23, UR26, PT ;  /* 0x0000001a17007c0c */ /* 0x000fe2000bf86270 */
[----:B------:R-:W5:Y:S01]  /*1480*/  @!P5 LDG.E R11, [R2.64+0x280] ;  /* 0x0002801c020bd981 */ /* 0x000f62000c1e1900 */
[----:B------:R-:W-:Y:S02]  /*1490*/  ISETP.GE.AND P5, PT, R26, UR26, PT ;  /* 0x0000001a1a007c0c */ /* 0x000fe4000bfa6270 */
[----:B------:R-:W-:Y:S01]  /*14a0*/  ISETP.GE.AND P6, PT, R27, UR26, PT ;  /* 0x0000001a1b007c0c */ /* 0x000fe2000bfc6270 */
[----:B----4-:R-:W-:Y:S01]  /*14b0*/  CS2R R24, SRZ ;  /* 0x0000000000187805 */ /* 0x010fe2000001ff00 */
        /* <DEDUP_REMOVED lines=13> */
[----:B------:R-:W-:Y:S01]  /*1590*/  HFMA2.MMA R23, -RZ, RZ, 0, 0 ;  /* 0x00000000ff177435 */ /* 0x000fe200000001ff */
[----:B------:R-:W-:Y:S01]  /*15a0*/  MOV R18, RZ ;  /* 0x000000ff00127202 */ /* 0x000fe20000000f00 */
[----:B--2---:R0:W-:Y:S04]  /*15b0*/  STS [R130.X4], R5 ;  /* 0x0000000582007388 */ /* 0x0041e80000004800 */
[----:B---3--:R-:W-:Y:S04]  /*15c0*/  STS [R128.X4+0x80], R7 ;  /* 0x0000800780007388 */ /* 0x008fe80000004800 */
[----:B-----5:R-:W-:Y:S04]  /*15d0*/  STS [R127.X4+0x100], R0 ;  /* 0x000100007f007388 */ /* 0x020fe80000004800 */
[----:B------:R-:W-:Y:S04]  /*15e0*/  STS [R126.X4+0x180], R9 ;  /* 0x000180097e007388 */ /* 0x000fe80000004800 */
[----:B------:R2:W-:Y:S04]  /*15f0*/  STS [R125.X4+0x200], R6 ;  /* 0x000200067d007388 */ /* 0x0005e80000004800 */
[----:B------:R3:W-:Y:S04]  /*1600*/  STS [R124.X4+0x280], R11 ;  /* 0x0002800b7c007388 */ /* 0x0007e80000004800 */
[----:B------:R-:W-:Y:S04]  /*1610*/  STS [R123.X4+0x300], R12 ;  /* 0x0003000c7b007388 */ /* 0x000fe80000004800 */
[----:B------:R5:W-:Y:S04]  /*1620*/  STS [R122.X4+0x380], R13 ;  /* 0x0003800d7a007388 */ /* 0x000be80000004800 */
[----:B------:R-:W-:Y:S04]  /*1630*/  STS [R121.X4+0x400], R16 ;  /* 0x0004001079007388 */ /* 0x000fe80000004800 */
[----:B----4-:R-:W-:Y:S04]  /*1640*/  STS [R120.X4+0x480], R17 ;  /* 0x0004801178007388 */ /* 0x010fe80000004800 */
        /* <DEDUP_REMOVED lines=22> */
[----:B------:R-:W1:Y:S01]  /*17b0*/  LDS R65, [R113.X4+0x3c] ;  /* 0x00003c0071417984 */ /* 0x000e620000004800 */
[----:B0-----:R-:W-:Y:S01]  /*17c0*/  MOV R5, UR21 ;  /* 0x0000001500057c02 */ /* 0x001fe20008000f00 */
[----:B--2---:R-:W-:-:S04]  /*17d0*/  CS2R R6, SRZ ;  /* 0x0000000000067805 */ /* 0x004fc8000001ff00 */
[----:B------:R-:W-:Y:S01]  /*17e0*/  IMAD.WIDE R4, R129, 0x4, R4 ;  /* 0x0000000481047825 */ /* 0x000fe200078e0204 */
[----:B------:R-:W-:Y:S01]  /*17f0*/  BAR.SYNC.DEFER_BLOCKING 0x0 ;  /* 0x0000000000007b1d */ /* 0x000fe20000010000 */
[----:B------:R-:W-:Y:S01]  /*1800*/  HFMA2.MMA R0, -RZ, RZ, 0, 0 ;  /* 0x00000000ff007435 */ /* 0x000fe200000001ff */
[----:B------:R-:W-:Y:S01]  /*1810*/  MOV R9, RZ ;  /* 0x000000ff00097202 */ /* 0x000fe20000000f00 */
[----:B---3--:R-:W-:-:S03]  /*1820*/  HFMA2.MMA R11, -RZ, RZ, 0, 0 ;  /* 0x00000000ff0b7435 */ /* 0x008fc600000001ff */
[----:B------:R-:W2:Y:S01]  /*1830*/  @!P0 LDG.E R7, [R4.64] ;  /* 0x0000001c04078981 */ /* 0x000ea2000c1e1900 */
[----:B------:R-:W-:-:S04]  /*1840*/  ISETP.GE.AND P0, PT, R31, UR26, PT ;  /* 0x0000001a1f007c0c */ /* 0x000fc8000bf06270 */
[----:B------:R-:W3:Y:S01]  /*1850*/  @!P1 LDG.E R0, [R4.64+0x100] ;  /* 0x0001001c04009981 */ /* 0x000ee2000c1e1900 */
[----:B------:R-:W-:Y:S01]  /*1860*/  ISETP.GE.AND P1, PT, R34, UR26, PT ;  /* 0x0000001a22007c0c */ /* 0x000fe2000bf26270 */
[----:B-----5:R-:W-:Y:S01]  /*1870*/  CS2R R12, SRZ ;  /* 0x00000000000c7805 */ /* 0x020fe2000001ff00 */
[----:B----4-:R-:W-:Y:S01]  /*1880*/  HFMA2.MMA R21, -RZ, RZ, 0, 0 ;  /* 0x00000000ff157435 */ /* 0x010fe200000001ff */
[----:B------:R-:W-:Y:S01]  /*1890*/  CS2R R16, SRZ ;  /* 0x0000000000107805 */ /* 0x000fe2000001ff00 */
[----:B-1----:R-:W-:Y:S01]  /*18a0*/  MOV R25, RZ ;  /* 0x000000ff00197202 */ /* 0x002fe20000000f00 */
[----:B------:R-:W4:Y:S04]  /*18b0*/  @!P4 LDG.E R23, [R4.64+0x680] ;  /* 0x0006801c0417c981 */ /* 0x000f28000c1e1900 */
[----:B------:R-:W5:Y:S01]  /*18c0*/  @!P0 LDG.E R9, [R4.64+0x80] ;  /* 0x0000801c04098981 */ /* 0x000f62000c1e1900 */
[----:B------:R-:W-:-:S03]  /*18d0*/  ISETP.GE.AND P0, PT, R33, UR26, PT ;  /* 0x0000001a21007c0c */ /* 0x000fc6000bf06270 */
[----:B------:R-:W3:Y:S01]  /*18e0*/  @!P1 LDG.E R6, [R4.64+0x200] ;  /* 0x0002001c04069981 */ /* 0x000ee2000c1e1900 */
[----:B------:R-:W-:Y:S02]  /*18f0*/  ISETP.GE.AND P1, PT, R8, UR26, PT ;  /* 0x0000001a08007c0c */ /* 0x000fe4000bf26270 */
[----:B------:R-:W-:Y:S01]  /*1900*/  MOV R8, RZ ;  /* 0x000000ff00087202 */ /* 0x000fe20000000f00 */
[----:B------:R-:W4:Y:S04]  /*1910*/  @!P2 LDG.E R21, [R4.64+0x580] ;  /* 0x0005801c0415a981 */ /* 0x000f28000c1e1900 */
[----:B------:R-:W4:Y:S04]  /*1920*/  @!P3 LDG.E R16, [R4.64+0x600] ;  /* 0x0006001c0410b981 */ /* 0x000f28000c1e1900 */
[----:B------:R-:W4:Y:S01]  /*1930*/  @!P0 LDG.E R11, [R4.64+0x180] ;  /* 0x0001801c040b8981 */ /* 0x000f22000c1e1900 */
[----:B------:R-:W-:-:S03]  /*1940*/  ISETP.GE.AND P0, PT, R35, UR26, PT ;  /* 0x0000001a23007c0c */ /* 0x000fc6000bf06270 */
[----:B------:R-:W4:Y:S01]  /*1950*/  @!P1 LDG.E R8, [R4.64+0x300] ;  /* 0x0003001c04089981 */ /* 0x000f22000c1e1900 */
[----:B------:R-:W-:-:S03]  /*1960*/  ISETP.GE.AND P1, PT, R14, UR26, PT ;  /* 0x0000001a0e007c0c */ /* 0x000fc6000bf26270 */
[----:B------:R-:W4:Y:S04]  /*1970*/  @!P5 LDG.E R18, [R4.64+0x700] ;  /* 0x0007001c0412d981 */ /* 0x000f28000c1e1900 */
[----:B------:R-:W4:Y:S04]  /*1980*/  @!P6 LDG.E R25, [R4.64+0x780] ;  /* 0x0007801c0419e981 */ /* 0x000f28000c1e1900 */
[----:B------:R-:W4:Y:S01]  /*1990*/  @!P0 LDG.E R13, [R4.64+0x280] ;  /* 0x0002801c040d8981 */ /* 0x000f22000c1e1900 */
[----:B------:R-:W-:Y:S01]  /*19a0*/  ISETP.GE.AND P0, PT, R10, UR26, PT ;  /* 0x0000001a0a007c0c */ /* 0x000fe2000bf06270 */
[----:B------:R-:W-:-:S10]  /*19b0*/  HFMA2.MMA R10, -RZ, RZ, 0, 0 ;  /* 0x00000000ff0a7435 */ /* 0x000fd400000001ff */
[----:B------:R-:W4:Y:S01]  /*19c0*/  @!P1 LDG.E R10, [R4.64+0x400] ;  /* 0x0004001c040a9981 */ /* 0x000f22000c1e1900 */
[----:B------:R-:W-:Y:S02]  /*19d0*/  ISETP.NE.AND P1, PT, R15, RZ, PT ;  /* 0x000000ff0f00720c */ /* 0x000fe40003f25270 */
[----:B------:R-:W-:-:S06]  /*19e0*/  MOV R15, RZ ;  /* 0x000000ff000f7202 */ /* 0x000fcc0000000f00 */
[----:B------:R-:W4:Y:S01]  /*19f0*/  @!P0 LDG.E R15, [R4.64+0x380] ;  /* 0x0003801c040f8981 */ /* 0x000f22000c1e1900 */
[----:B------:R-:W-:-:S04]  /*1a00*/  ISETP.NE.AND P0, PT, R30, RZ, PT ;  /* 0x000000ff1e00720c */ /* 0x000fc80003f05270 */
[----:B------:R-:W4:Y:S09]  /*1a10*/  @!P1 LDG.E R12, [R4.64+0x500] ;  /* 0x0005001c040c9981 */ /* 0x000f32000c1e1900 */
[----:B------:R-:W4:Y:S01]  /*1a20*/  @!P0 LDG.E R17, [R4.64+0x480] ;  /* 0x0004801c04118981 */ /* 0x000f22000c1e1900 */
        /* <DEDUP_REMOVED lines=81> */
.L_x_8937:
[----:B--234-:R-:W-:Y:S05]  /*1f40*/  BSYNC B0 ;  /* 0x0000000000007941 */ /* 0x01cfea0003800000 */
.L_x_8936:
        /* <DEDUP_REMOVED lines=35> */
.L_x_8939:
[----:B------:R-:W-:Y:S05]  /*2180*/  BSYNC B0 ;  /* 0x0000000000007941 */ /* 0x000fea0003800000 */
.L_x_8938:
        /* <DEDUP_REMOVED lines=35> */
.L_x_8941:
[----:B------:R-:W-:Y:S05]  /*23c0*/  BSYNC B0 ;  /* 0x0000000000007941 */ /* 0x000fea0003800000 */
.L_x_8940:
        /* <DEDUP_REMOVED lines=35> */
.L_x_8943:
[----:B------:R-:W-:Y:S05]  /*2600*/  BSYNC B0 ;  /* 0x0000000000007941 */ /* 0x000fea0003800000 */
.L_x_8942:
[----:B------:R-:W-:Y:S01]  /*2610*/  BSSY B0, `(.L_x_8944) ;  /* 0x0000025000007945 */ /* 0x000fe20003800000 */
[----:B------:R-:W-:Y:S01]  /*2620*/  HFMA2.MMA R85, -RZ, RZ, 0, 0 ;  /* 0x00000000ff557435 */ /* 0x000fe200000001ff */
[----:B------:R-:W-:Y:S01]  /*2630*/  FSETP.GTU.FTZ.AND P1, PT, R87, 20, PT ;  /* 0x41a000005700780b */ /* 0x000fe20003f3c000 */
[----:B------:R-:W-:Y:S01]  /*2640*/  FADD.FTZ R86, R86, UR5 ;  /* 0x0000000556567e21 */ /* 0x000fe20008010000 */
[----:B------:R-:W-:Y:S01]  /*2650*/  LOP3.LUT R218, R133, 0x1f, RZ, 0xc0, !PT ;  /* 0x0000001f85da7812 */ /* 0x000fe200078ec0ff */
[----:B------:R-:W-:Y:S05]  /*2660*/  @P0 BRA `(.L_x_8945) ;  /* 0x000001f000000947 */ /* 0x000fea0003800000 */
[----:B------:R-:W-:Y:S01]  /*2670*/  FMUL.FTZ R92, R92, 1.4426950216293334961 ;  /* 0x3fb8aa3b5c5c7820 */ /* 0x000fe20000410000 */
        /* <DEDUP_REMOVED lines=30> */
.L_x_8945:
[----:B------:R-:W-:Y:S05]  /*2860*/  BSYNC B0 ;  /* 0x0000000000007941 */ /* 0x000fea0003800000 */
.L_x_8944:
        /* <DEDUP_REMOVED lines=39> */
.L_x_8947:
[----:B------:R-:W-:Y:S05]  /*2ae0*/  BSYNC B0 ;  /* 0x0000000000007941 */ /* 0x000fea0003800000 */
.L_x_8946:
        /* <DEDUP_REMOVED lines=39> */
.L_x_8949:
[----:B------:R-:W-:Y:S05]  /*2d60*/  BSYNC B0 ;  /* 0x0000000000007941 */ /* 0x000fea0003800000 */
.L_x_8948:
        /* <DEDUP_REMOVED lines=39> */
.L_x_8951:
[----:B------:R-:W-:Y:S05]  /*2fe0*/  BSYNC B0 ;  /* 0x0000000000007941 */ /* 0x000fea0003800000 */
.L_x_8950:
        /* <DEDUP_REMOVED lines=39> */
.L_x_8953:
[----:B------:R-:W-:Y:S05]  /*3260*/  BSYNC B0 ;  /* 0x0000000000007941 */ /* 0x000fea0003800000 */
.L_x_8952:
        /* <DEDUP_REMOVED lines=39> */
.L_x_8955:
[----:B------:R-:W-:Y:S05]  /*34e0*/  BSYNC B0 ;  /* 0x0000000000007941 */ /* 0x000fea0003800000 */
.L_x_8954:
        /* <DEDUP_REMOVED lines=40> */
.L_x_8957:
[----:B------:R-:W-:Y:S05]  /*3770*/  BSYNC B0 ;  /* 0x0000000000007941 */ /* 0x000fea0003800000 */
.L_x_8956:
        /* <DEDUP_REMOVED lines=33> */
.L_x_8959:
[----:B------:R-:W-:Y:S05]  /*3990*/  BSYNC B0 ;  /* 0x0000000000007941 */ /* 0x000fea0003800000 */
.L_x_8958:
        /* <DEDUP_REMOVED lines=33> */
.L_x_8961:
[----:B------:R-:W-:Y:S05]  /*3bb0*/  BSYNC B0 ;  /* 0x0000000000007941 */ /* 0x000fea0003800000 */
.L_x_8960:
        /* <DEDUP_REMOVED lines=33> */
.L_x_8963:
[----:B------:R-:W-:Y:S05]  /*3dd0*/  BSYNC B0 ;  /* 0x0000000000007941 */ /* 0x000fea0003800000 */
.L_x_8962:
        /* <DEDUP_REMOVED lines=33> */
.L_x_8965:
[----:B------:R-:W-:Y:S05]  /*3ff0*/  BSYNC B0 ;  /* 0x0000000000007941 */ /* 0x000fea0003800000 */
.L_x_8964:
        /* <DEDUP_REMOVED lines=33> */
.L_x_8967:
[----:B------:R-:W-:Y:S05]  /*4210*/  BSYNC B0 ;  /* 0x0000000000007941 */ /* 0x000fea0003800000 */
.L_x_8966:
        /* <DEDUP_REMOVED lines=22> */
[----:B------:R-:W-:Y:S01]  /*4380*/  HFMA2.MMA R77, -RZ, RZ, 0, 0 ;  /* 0x00000000ff4d7435 */ /* 0x000fe200000001ff */
[----:B------:R-:W-:Y:S01]  /*4390*/  ULEA.HI UR9, UR27, UR27, URZ, 0x1 ;  /* 0x0000001b1b097291 */ /* 0x000fe2000f8f083f */
[----:B------:R-:W-:Y:S01]  /*43a0*/  HFMA2.MMA R69, -RZ, RZ, 0, 0 ;  /* 0x00000000ff457435 */ /* 0x000fe200000001ff */
[----:B------:R-:W-:Y:S01]  /*43b0*/  FADD.FTZ R46, R19, R19 ;  /* 0x00000013132e7221 */ /* 0x000fe20000010000 */
[----:B------:R-:W-:Y:S01]  /*43c0*/  CS2R R82, SRZ ;  /* 0x0000000000527805 */ /* 0x000fe2000001ff00 */
        /* <DEDUP_REMOVED lines=26> */
.L_x_9047:
[----:B------:R-:W-:Y:S01]  /*4570*/  ULDC.64 UR36, c[0x0][0x180] ;  /* 0x0000600000247ab9 */ /* 0x000fe20000000a00 */
[----:B------:R-:W-:Y:S01]  /*4580*/  IADD3 R6, R132, R129, RZ ;  /* 0x0000008184067210 */ /* 0x000fe20007ffe0ff */
[----:B------:R-:W-:Y:S01]  /*4590*/  UIMAD UR26, UR11, UR36, URZ ;  /* 0x000000240b1a72a4 */ /* 0x000fe2000f8e023f */
[----:B------:R-:W-:Y:S01]  /*45a0*/  MOV R11, UR7 ;  /* 0x00000007000b7c02 */ /* 0x000fe20008000f00 */
[----:B------:R-:W-:Y:S01]  /*45b0*/  UIMAD.WIDE.U32 UR38, UR10, UR36, URZ ;  /* 0x000000240a2672a5 */ /* 0x000fe2000f8e003f */
[----:B------:R-:W-:Y:S01]  /*45c0*/  SHF.R.S32.HI R7, RZ, 0x1f, R6 ;  /* 0x0000001fff077819 */ /* 0x000fe20000011406 */
[----:B------:R-:W-:Y:S01]  /*45d0*/  UIMAD UR26, UR10, UR37, UR26 ;  /* 0x000000250a1a72a4 */ /* 0x000fe2000f8e021a */
[----:B------:R-:W-:Y:S01]  /*45e0*/  IADD3 R8, R6, 0x40, RZ ;  /* 0x0000004006087810 */ /* 0x000fe20007ffe0ff */
[----:B------:R-:W-:-:S02]  /*45f0*/  USHF.R.S32.HI UR40, URZ, 0x1f, UR7 ;  /* 0x0000001f3f287899 */ /* 0x000fc40008011407 */
[----:B------:R-:W-:Y:S01]  /*4600*/  ULDC.64 UR36, c[0x0][0x188] ;  /* 0x0000620000247ab9 */ /* 0x000fe20000000a00 */
[----:B------:R-:W-:Y:S01]  /*4610*/  IMAD.WIDE.U32 R10, R11, c[0x0][0x1a0], R6 ;  /* 0x000068000b0a7a25 */ /* 0x000fe200078e0006 */
[----:B------:R-:W-:Y:S01]  /*4620*/  UIADD3 UR39, UR39, UR26, URZ ;  /* 0x0000001a27277290 */ /* 0x000fe2000fffe03f */
[----:B------:R-:W-:Y:S01]  /*4630*/  IADD3 R7, R6, 0x20, RZ ;  /* 0x0000002006077810 */ /* 0x000fe20007ffe0ff */
[----:B------:R-:W-:Y:S02]  /*4640*/  UIMAD UR26, UR40, UR36, URZ ;  /* 0x00000024281a72a4 */ /* 0x000fe4000f8e023f */
[----:B------:R-:W-:Y:S02]  /*4650*/  UIMAD.WIDE.U32 UR38, UR7, UR36, UR38 ;  /* 0x00000024072672a5 */ /* 0x000fe4000f8e0026 */
[----:B------:R-:W-:Y:S02]  /*4660*/  UIMAD UR26, UR7, UR37, UR26 ;  /* 0x00000025071a72a4 */ /* 0x000fe4000f8e021a */
[----:B------:R-:W-:-:S02]  /*4670*/  ULDC UR41, c[0x0][0x168] ;  /* 0x00005a0000297ab9 */ /* 0x000fc40000000800 */
[----:B------:R-:W-:Y:S02]  /*4680*/  ULDC.64 UR36, c[0x0][0x220] ;  /* 0x0000880000247ab9 */ /* 0x000fe40000000a00 */
[----:B------:R-:W-:Y:S02]  /*4690*/  UIADD3 UR26, UR39, UR26, URZ ;  /* 0x0000001a271a7290 */ /* 0x000fe4000fffe03f */
[----:B------:R-:W-:-:S04]  /*46a0*/  ULEA UR39, UP0, UR38, UR36, 0x3 ;  /* 0x0000002426277291 */ /* 0x000fc8000f80183f */
[----:B------:R-:W-:Y:S02]  /*46b0*/  ULEA.HI.X UR38, UR38, UR37, UR26, 0x3, UP0 ;  /* 0x0000002526267291 */ /* 0x000fe400080f1c1a */
[----:B------:R-:W-:Y:S01]  /*46c0*/  UIADD3 UR26, -UR25, UR41, URZ ;  /* 0x00000029191a7290 */ /* 0x000fe2000fffe13f */
[C---:B------:R-:W-:Y:S01]  /*46d0*/  IADD3 R0, R6.reuse, 0x60, RZ ;  /* 0x0000006006007810 */ /* 0x040fe20007ffe0ff */
[----:B------:R-:W-:Y:S01]  /*46e0*/  ULDC.64 UR36, c[0x0][0x1a0] ;  /* 0x0000680000247ab9 */ /* 0x000fe20000000a00 */
[----:B------:R-:W-:Y:S01]  /*46f0*/  MOV R4, UR39 ;  /* 0x0000002700047c02 */ /* 0x000fe20008000f00 */
[----:B------:R-:W-:Y:S01]  /*4700*/  UIMAD UR36, UR40, UR36, URZ ;  /* 0x00000024282472a4 */ /* 0x000fe2000f8e023f */
[----:B------:R-:W-:Y:S01]  /*4710*/  MOV R5, UR38 ;  /* 0x0000002600057c02 */ /* 0x000fe20008000f00 */
[----:B------:R-:W-:Y:S02]  /*4720*/  USHF.L.U32 UR38, UR26, 0x1, URZ ;  /* 0x000000011a267899 */ /* 0x000fe4000800063f */
[----:B------:R-:W-:Y:S01]  /*4730*/  UIMAD UR36, UR7, UR37, UR36 ;  /* 0x00000025072472a4 */ /* 0x000fe2000f8e0224 */
[----:B------:R-:W-:-:S02]  /*4740*/  IADD3 R12, R6, 0x100, RZ ;  /* 0x00000100060c7810 */ /* 0x000fc40007ffe0ff */
[----:B--2---:R-:W2:Y:S01]  /*4750*/  LDG.E.64 R4, [R4.64] ;  /* 0x0000001c04047981 */ /* 0x004ea2000c1e1b00 */
[----:B------:R-:W-:Y:S02]  /*4760*/  ISETP.GE.AND P0, PT, R6, UR38, PT ;  /* 0x0000002606007c0c */ /* 0x000fe4000bf06270 */
[----:B------:R-:W-:Y:S02]  /*4770*/  ISETP.GE.AND P1, PT, R7, UR38, PT ;  /* 0x0000002607007c0c */ /* 0x000fe4000bf26270 */
[----:B------:R-:W-:Y:S02]  /*4780*/  ISETP.GE.AND P2, PT, R8, UR38, PT ;  /* 0x0000002608007c0c */ /* 0x000fe4000bf46270 */
[----:B------:R-:W-:Y:S02]  /*4790*/  IADD3 R7, R6, 0xa0, RZ ;  /* 0x000000a006077810 */ /* 0x000fe40007ffe0ff */
[----:B------:R-:W-:Y:S02]  /*47a0*/  IADD3 R9, R11, UR36, RZ ;  /* 0x000000240b097c10 */ /* 0x000fe4000fffe0ff */
[----:B------:R-:W-:-:S02]  /*47b0*/  LEA R8, P6, R10, UR22, 0x2 ;  /* 0x000000160a087c11 */ /* 0x000fc4000f8c10ff */
[----:B------:R-:W-:Y:S02]  /*47c0*/  IADD3 R11, R6, 0xc0, RZ ;  /* 0x000000c0060b7810 */ /* 0x000fe40007ffe0ff */
[----:B------:R-:W-:Y:S02]  /*47d0*/  ISETP.GE.AND P3, PT, R0, UR38, PT ;  /* 0x0000002600007c0c */ /* 0x000fe4000bf66270 */
[----:B------:R-:W-:Y:S02]  /*47e0*/  ISETP.GE.AND P5, PT, R7, UR38, PT ;  /* 0x0000002607007c0c */ /* 0x000fe4000bfa6270 */
[----:B------:R-:W-:Y:S02]  /*47f0*/  IADD3 R0, R6, 0x80, RZ ;  /* 0x0000008006007810 */ /* 0x000fe40007ffe0ff */
[----:B------:R-:W-:Y:S02]  /*4800*/  LEA.HI.X R9, R10, UR23, R9, 0x2, P6 ;  /* 0x000000170a097c11 */ /* 0x000fe4000b0f1409 */
[----:B------:R-:W-:-:S02]  /*4810*/  MOV R7, RZ ;  /* 0x000000ff00077202 */ /* 0x000fc40000000f00 */
[----:B------:R-:W-:Y:S02]  /*4820*/  ISETP.GE.AND P6, PT, R11, UR38, PT ;  /* 0x000000260b007c0c */ /* 0x000fe4000bfc6270 */
[----:B------:R-:W-:Y:S02]  /*4830*/  MOV R11, RZ ;  /* 0x000000ff000b7202 */ /* 0x000fe40000000f00 */
[----:B------:R-:W-:Y:S01]  /*4840*/  IADD3 R10, R6, 0xe0, RZ ;  /* 0x000000e0060a7810 */ /* 0x000fe20007ffe0ff */
[----:B------:R0:W3:Y:S01]  /*4850*/  @!P0 LDG.E R7, [R8.64] ;  /* 0x0000001c08078981 */ /* 0x0000e2000c1e1900 */
[----:B------:R-:W-:Y:S02]  /*4860*/  ISETP.GE.AND P4, PT, R0, UR38, PT ;  /* 0x0000002600007c0c */ /* 0x000fe4000bf86270 */
[----:B------:R-:W-:Y:S01]  /*4870*/  MOV R0, RZ ;  /* 0x000000ff00007202 */ /* 0x000fe20000000f00 */
[----:B------:R0:W4:Y:S01]  /*4880*/  @!P1 LDG.E R11, [R8.64+0x80] ;  /* 0x0000801c080b9981 */ /* 0x000122000c1e1900 */
[----:B------:R-:W-:-:S02]  /*4890*/  ISETP.GE.AND P0, PT, R10, UR38, PT ;  /* 0x000000260a007c0c */ /* 0x000fc4000bf06270 */
[----:B------:R-:W-:Y:S02]  /*48a0*/  IADD3 R10, R6, 0x120, RZ ;  /* 0x00000120060a7810 */ /* 0x000fe40007ffe0ff */
[----:B------:R-:W-:Y:S01]  /*48b0*/  ISETP.GE.AND P1, PT, R12, UR38, PT ;  /* 0x000000260c007c0c */ /* 0x000fe2000bf26270 */
[----:B------:R0:W3:Y:S01]  /*48c0*/  @!P2 LDG.E R0, [R8.64+0x100] ;  /* 0x0001001c0800a981 */ /* 0x0000e2000c1e1900 */
[----:B------:R-:W-:Y:S01]  /*48d0*/  CS2R R12, SRZ ;  /* 0x00000000000c7805 */ /* 0x000fe2000001ff00 */
[----:B------:R-:W-:Y:S02]  /*48e0*/  ISETP.GE.AND P2, PT, R10, UR38, PT ;  /* 0x000000260a007c0c */ /* 0x000fe4000bf46270 */
[C---:B------:R-:W-:Y:S02]  /*48f0*/  IADD3 R10, R6.reuse, 0x140, RZ ;  /* 0x00000140060a7810 */ /* 0x040fe40007ffe0ff */
[----:B------:R-:W-:Y:S01]  /*4900*/  MOV R15, RZ ;  /* 0x000000ff000f7202 */ /* 0x000fe20000000f00 */
[----:B------:R0:W4:Y:S01]  /*4910*/  @!P3 LDG.E R13, [R8.64+0x180] ;  /* 0x0001801c080db981 */ /* 0x000122000c1e1900 */
[----:B------:R-:W-:-:S02]  /*4920*/  IADD3 R14, R6, 0x160, RZ ;  /* 0x00000160060e7810 */ /* 0x000fc40007ffe0ff */
[----:B------:R-:W-:Y:S01]  /*4930*/  ISETP.GE.AND P3, PT, R10, UR38, PT ;  /* 0x000000260a007c0c */ /* 0x000fe2000bf66270 */
[----:B------:R0:W4:Y:S01]  /*4940*/  @!P4 LDG.E R12, [R8.64+0x200] ;  /* 0x0002001c080cc981 */ /* 0x000122000c1e1900 */
[----:B------:R-:W-:Y:S02]  /*4950*/  IADD3 R10, R6, 0x180, RZ ;  /* 0x00000180060a7810 */ /* 0x000fe40007ffe0ff */
[----:B------:R-:W-:Y:S01]  /*4960*/  ISETP.GE.AND P4, PT, R14, UR38, PT ;  /* 0x000000260e007c0c */ /* 0x000fe2000bf86270 */
[----:B------:R0:W4:Y:S01]  /*4970*/  @!P5 LDG.E R15, [R8.64+0x280] ;  /* 0x0002801c080fd981 */ /* 0x000122000c1e1900 */
[----:B------:R-:W-:Y:S01]  /*4980*/  MOV R14, RZ ;  /* 0x000000ff000e7202 */ /* 0x000fe20000000f00 */
[----:B------:R-:W-:Y:S01]  /*4990*/  CS2R R16, SRZ ;  /* 0x0000000000107805 */ /* 0x000fe2000001ff00 */
[----:B------:R-:W-:Y:S02]  /*49a0*/  ISETP.GE.AND P5, PT, R10, UR38, PT ;  /* 0x000000260a007c0c */ /* 0x000fe4000bfa6270 */
[----:B------:R-:W-:-:S02]  /*49b0*/  IADD3 R10, R6, 0x1a0, RZ ;  /* 0x000001a0060a7810 */ /* 0x000fc40007ffe0ff */
[----:B------:R-:W-:Y:S01]  /*49c0*/  IADD3 R18, R6, 0x1c0, RZ ;  /* 0x000001c006127810 */ /* 0x000fe20007ffe0ff */
[----:B------:R0:W4:Y:S01]  /*49d0*/  @!P6 LDG.E R14, [R8.64+0x300] ;  /* 0x0003001c080ee981 */ /* 0x000122000c1e1900 */
[----:B------:R-:W-:Y:S02]  /*49e0*/  ISETP.GE.AND P6, PT, R10, UR38, PT ;  /* 0x000000260a007c0c */ /* 0x000fe4000bfc6270 */
[----:B------:R-:W-:Y:S01]  /*49f0*/  IADD3 R10, R6, 0x1e0, RZ ;  /* 0x000001e0060a7810 */ /* 0x000fe20007ffe0ff */
[----:B------:R0:W4:Y:S01]  /*4a00*/  @!P0 LDG.E R17, [R8.64+0x380] ;  /* 0x0003801c08118981 */ /* 0x000122000c1e1900 */
[----:B------:R-:W-:Y:S02]  /*4a10*/  ISETP.GE.AND P0, PT, R18, UR38, PT ;  /* 0x0000002612007c0c */ /* 0x000fe4000bf06270 */
[----:B------:R-:W-:Y:S01]  /*4a20*/  CS2R R18, SRZ ;  /* 0x0000000000127805 */ /* 0x000fe2000001ff00 */
[----:B------:R0:W4:Y:S01]  /*4a30*/  @!P1 LDG.E R16, [R8.64+0x400] ;  /* 0x0004001c08109981 */ /* 0x000122000c1e1900 */
[----:B------:R-:W-:-:S02]  /*4a40*/  ISETP.GE.AND P1, PT, R10, UR38, PT ;  /* 0x000000260a007c0c */ /* 0x000fc4000bf26270 */
[C---:B------:R-:W-:Y:S02]  /*4a50*/  IADD3 R10, R6.reuse, 0x200, RZ ;  /* 0x00000200060a7810 */ /* 0x040fe40007ffe0ff */
[----:B------:R-:W-:Y:S01]  /*4a60*/  MOV R21, RZ ;  /* 0x000000ff00157202 */ /* 0x000fe20000000f00 */
[----:B------:R0:W4:Y:S01]  /*4a70*/  @!P2 LDG.E R19, [R8.64+0x480] ;  /* 0x0004801c0813a981 */ /* 0x000122000c1e1900 */
[----:B------:R-:W-:Y:S01]  /*4a80*/  IADD3 R20, R6, 0x220, RZ ;  /* 0x0000022006147810 */ /* 0x000fe20007ffe0ff */
[----:B------:R-:W-:Y:S01]  /*4a90*/  CS2R R22, SRZ ;  /* 0x0000000000167805 */ /* 0x000fe2000001ff00 */
[----:B------:R-:W-:Y:S01]  /*4aa0*/  ISETP.GE.AND P2, PT, R10, UR38, PT ;  /* 0x000000260a007c0c */ /* 0x000fe2000bf46270 */
[----:B------:R0:W4:Y:S01]  /*4ab0*/  @!P3 LDG.E R18, [R8.64+0x500] ;  /* 0x0005001c0812b981 */ /* 0x000122000c1e1900 */
[----:B------:R-:W-:Y:S02]  /*4ac0*/  IADD3 R10, R6, 0x240, RZ ;  /* 0x00000240060a7810 */ /* 0x000fe40007ffe0ff */
[----:B------:R-:W-:Y:S01]  /*4ad0*/  ISETP.GE.AND P3, PT, R20, UR38, PT ;  /* 0x0000002614007c0c */ /* 0x000fe2000bf66270 */
[----:B------:R0:W4:Y:S01]  /*4ae0*/  @!P4 LDG.E R21, [R8.64+0x580] ;  /* 0x0005801c0815c981 */ /* 0x000122000c1e1900 */
[----:B------:R-:W-:-:S02]  /*4af0*/  MOV R25, RZ ;  /* 0x000000ff00197202 */ /* 0x000fc40000000f00 */
[----:B------:R-:W-:Y:S01]  /*4b00*/  MOV R20, RZ ;  /* 0x000000ff00147202 */ /* 0x000fe20000000f00 */
[----:B------:R0:W4:Y:S01]  /*4b10*/  @!P0 LDG.E R22, [R8.64+0x700] ;  /* 0x0007001c08168981 */ /* 0x000122000c1e1900 */
[----:B------:R-:W-:Y:S02]  /*4b20*/  IADD3 R24, R6, 0x280, RZ ;  /* 0x0000028006187810 */ /* 0x000fe40007ffe0ff */
[----:B------:R-:W-:Y:S01]  /*4b30*/  ISETP.GE.AND P4, PT, R10, UR38, PT ;  /* 0x000000260a007c0c */ /* 0x000fe2000bf86270 */
[----:B------:R0:W4:Y:S01]  /*4b40*/  @!P1 LDG.E R25, [R8.64+0x780] ;  /* 0x0007801c08199981 */ /* 0x000122000c1e1900 */
[C---:B------:R-:W-:Y:S02]  /*4b50*/  IADD3 R26, R6.reuse, 0x2a0, RZ ;  /* 0x000002a0061a7810 */ /* 0x040fe40007ffe0ff */
[----:B------:R-:W-:Y:S01]  /*4b60*/  IADD3 R10, R6, 0x260, RZ ;  /* 0x00000260060a7810 */ /* 0x000fe20007ffe0ff */
[----:B------:R0:W4:Y:S01]  /*4b70*/  @!P5 LDG.E R20, [R8.64+0x600] ;  /* 0x0006001c0814d981 */ /* 0x000122000c1e1900 */
[----:B------:R-:W-:-:S02]  /*4b80*/  ISETP.GE.AND P0, PT, R24, UR38, PT ;  /* 0x0000002618007c0c */ /* 0x000fc4000bf06270 */
[----:B------:R-:W-:Y:S01]  /*4b90*/  MOV R24, RZ ;  /* 0x000000ff00187202 */ /* 0x000fe20000000f00 */
[----:B------:R-:W-:Y:S01]  /*4ba0*/  CS2R R30, SRZ ;  /* 0x00000000001e7805 */ /* 0x000fe2000001ff00 */
[----:B------:R-:W-:Y:S01]  /*4bb0*/  ISETP.GE.AND P1, PT, R26, UR38, PT ;  /* 0x000000261a007c0c */ /* 0x000fe2000bf26270 */
[----:B------:R0:W4:Y:S01]  /*4bc0*/  @!P6 LDG.E R23, [R8.64+0x680] ;  /* 0x0006801c0817e981 */ /* 0x000122000c1e1900 */
[----:B------:R-:W-:Y:S01]  /*4bd0*/  ISETP.GE.AND P5, PT, R10, UR38, PT ;  /* 0x000000260a007c0c */ /* 0x000fe2000bfa6270 */
[----:B------:R-:W-:Y:S01]  /*4be0*/  CS2R R26, SRZ ;  /* 0x00000000001a7805 */ /* 0x000fe2000001ff00 */
[C---:B------:R-:W-:Y:S01]  /*4bf0*/  IADD3 R10, R6.reuse, 0x2c0, RZ ;  /* 0x000002c0060a7810 */ /* 0x040fe20007ffe0ff */
[----:B------:R0:W4:Y:S01]  /*4c00*/  @!P2 LDG.E R24, [R8.64+0x800] ;  /* 0x0008001c0818a981 */ /* 0x000122000c1e1900 */
[----:B------:R-:W-:Y:S02]  /*4c10*/  IADD3 R28, R6, 0x2e0, RZ ;  /* 0x000002e0061c7810 */ /* 0x000fe40007ffe0ff */
[----:B------:R-:W-:Y:S01]  /*4c20*/  ISETP.GE.AND P2, PT, R10, UR38, PT ;  /* 0x000000260a007c0c */ /* 0x000fe2000bf46270 */
[----:B------:R0:W4:Y:S01]  /*4c30*/  @!P3 LDG.E R27, [R8.64+0x880] ;  /* 0x0008801c081bb981 */ /* 0x000122000c1e1900 */
[----:B------:R-:W-:-:S02]  /*4c40*/  IADD3 R10, R6, 0x300, RZ ;  /* 0x00000300060a7810 */ /* 0x000fc40007ffe0ff */
[----:B------:R-:W-:Y:S01]  /*4c50*/  ISETP.GE.AND P3, PT, R28, UR38, PT ;  /* 0x000000261c007c0c */ /* 0x000fe2000bf66270 */
[----:B------:R0:W4:Y:S01]  /*4c60*/  @!P4 LDG.E R26, [R8.64+0x900] ;  /* 0x0009001c081ac981 */ /* 0x000122000c1e1900 */
[----:B------:R-:W-:Y:S02]  /*4c70*/  MOV R28, RZ ;  /* 0x000000ff001c7202 */ /* 0x000fe40000000f00 */
        /* <DEDUP_REMOVED lines=10> */
[----:B------:R-:W-:-:S03]  /*4d20*/  IADD3 R10, R6, 0x360, RZ ;  /* 0x00000360060a7810 */ /* 0x000fc60007ffe0ff */
[----:B------:R0:W4:Y:S01]  /*4d30*/  @!P5 LDG.E R29, [R8.64+0x980] ;  /* 0x0009801c081dd981 */ /* 0x000122000c1e1900 */
[----:B------:R-:W-:-:S03]  /*4d40*/  IADD3 R140, R6, 0x380, RZ ;  /* 0x00000380068c7810 */ /* 0x000fc60007ffe0ff */
[----:B------:R0:W4:Y:S01]  /*4d50*/  @!P0 LDG.E R139, [R8.64+0xc80] ;  /* 0x000c801c088b8981 */ /* 0x000122000c1e1900 */
[----:B------:R-:W-:-:S03]  /*4d60*/  ISETP.GE.AND P0, PT, R10, UR38, PT ;  /* 0x000000260a007c0c */ /* 0x000fc6000bf06270 */
[----:B------:R0:W4:Y:S01]  /*4d70*/  @!P1 LDG.E R138, [R8.64+0xd00] ;  /* 0x000d001c088a9981 */ /* 0x000122000c1e1900 */
[----:B------:R-:W-:Y:S02]  /*4d80*/  ISETP.GE.AND P1, PT, R140, UR38, PT ;  /* 0x000000268c007c0c */ /* 0x000fe4000bf26270 */
[----:B------:R-:W-:Y:S01]  /*4d90*/  MOV R136, RZ ;  /* 0x000000ff00887202 */ /* 0x000fe20000000f00 */
[----:B------:R-:W-:Y:S01]  /*4da0*/  CS2R R140, SRZ ;  /* 0x00000000008c7805 */ /* 0x000fe2000001ff00 */
[----:B------:R-:W-:Y:S02]  /*4db0*/  MOV R134, RZ ;  /* 0x000000ff00867202 */ /* 0x000fe40000000f00 */
[C---:B------:R-:W-:Y:S02]  /*4dc0*/  IADD3 R10, R6.reuse, 0x3a0, RZ ;  /* 0x000003a0060a7810 */ /* 0x040fe40007ffe0ff */
[----:B------:R0:W4:Y:S01]  /*4dd0*/  @!P3 LDG.E R136, [R8.64+0xb80] ;  /* 0x000b801c0888b981 */ /* 0x000122000c1e1900 */
[----:B------:R-:W-:-:S03]  /*4de0*/  IADD3 R142, R6, 0x3c0, RZ ;  /* 0x000003c0068e7810 */ /* 0x000fc60007ffe0ff */
[----:B------:R0:W4:Y:S01]  /*4df0*/  @!P0 LDG.E R141, [R8.64+0xd80] ;  /* 0x000d801c088d8981 */ /* 0x000122000c1e1900 */
[----:B------:R-:W-:Y:S02]  /*4e00*/  ISETP.GE.AND P0, PT, R10, UR38, PT ;  /* 0x000000260a007c0c */ /* 0x000fe4000bf06270 */
[----:B------:R-:W-:Y:S01]  /*4e10*/  IADD3 R6, R6, 0x3e0, RZ ;  /* 0x000003e006067810 */ /* 0x000fe20007ffe0ff */
[----:B------:R0:W4:Y:S04]  /*4e20*/  @!P4 LDG.E R134, [R8.64+0xc00] ;  /* 0x000c001c0886c981 */ /* 0x000128000c1e1900 */
[----:B------:R0:W4:Y:S01]  /*4e30*/  @!P1 LDG.E R140, [R8.64+0xe00] ;  /* 0x000e001c088c9981 */ /* 0x000122000c1e1900 */
[----:B------:R-:W-:Y:S02]  /*4e40*/  ISETP.GE.AND P1, PT, R142, UR38, PT ;  /* 0x000000268e007c0c */ /* 0x000fe4000bf26270 */
[----:B------:R-:W-:Y:S01]  /*4e50*/  ISETP.GE.AND P2, PT, R6, UR38, PT ;  /* 0x0000002606007c0c */ /* 0x000fe2000bf46270 */
[----:B------:R-:W-:Y:S01]  /*4e60*/  CS2R R142, SRZ ;  /* 0x00000000008e7805 */ /* 0x000fe2000001ff00 */
[----:B------:R-:W-:Y:S01]  /*4e70*/  MOV R6, RZ ;  /* 0x000000ff00067202 */ /* 0x000fe20000000f00 */
[----:B------:R-:W-:-:S04]  /*4e80*/  ULDC.64 UR38, c[0x0][0x1b8] ;  /* 0x00006e0000267ab9 */ /* 0x000fc80000000a00 */
[----:B------:R0:W4:Y:S04]  /*4e90*/  @!P0 LDG.E R142, [R8.64+0xe80] ;  /* 0x000e801c088e8981 */ /* 0x000128000c1e1900 */
[----:B------:R0:W4:Y:S04]  /*4ea0*/  @!P1 LDG.E R6, [R8.64+0xf00] ;  /* 0x000f001c08069981 */ /* 0x000128000c1e1900 */
[----:B------:R0:W4:Y:S01]  /*4eb0*/  @!P2 LDG.E R143, [R8.64+0xf80] ;  /* 0x000f801c088fa981 */ /* 0x000122000c1e1900 */
[----:B------:R-:W-:Y:S02]  /*4ec0*/  ISETP.NE.AND P0, PT, R218, RZ, PT ;  /* 0x000000ffda00720c */ /* 0x000fe40003f05270 */
[----:B0-----:R-:W-:Y:S01]  /*4ed0*/  MOV R9, c[0x0][0x16c] ;  /* 0x00005b0000097a02 */ /* 0x001fe20000000f00 */
        /* <DEDUP_REMOVED lines=10> */
[----:B------:R-:W-:Y:S01]  /*4f80*/  ULEA UR36, UP0, UR38, UR36, 0x3 ;  /* 0x0000002426247291 */ /* 0x000fe2000f80183f */
[----:B--2---:R-:W0:Y:S02]  /*4f90*/  R2UR UR42, R5 ;  /* 0x00000000052a73c2 */ /* 0x004e2400000e0000 */
[----:B0-----:R-:W-:-:S04]  /*4fa0*/  FMUL.FTZ R10, R97, UR42 ;  /* 0x0000002a610a7c20 */ /* 0x001fc80008410000 */
[----:B------:R-:W-:Y:S01]  /*4fb0*/  FMUL.RZ R145, R10, 0.15915493667125701904 ;  /* 0x3e22f9830a917820 */ /* 0x000fe2000040c000 */
[----:B------:R-:W-:-:S04]  /*4fc0*/  MOV R10, UR24 ;  /* 0x00000018000a7c02 */ /* 0x000fc80008000f00 */
[----:B------:R-:W-:Y:S01]  /*4fd0*/  ISETP.LT.OR P1, PT, R10, 0x2, P0 ;  /* 0x000000020a00780c */ /* 0x000fe20000721670 */
[----:B------:R-:W-:Y:S01]  /*4fe0*/  FMUL.FTZ R10, R95, UR42 ;  /* 0x0000002a5f0a7c20 */ /* 0x000fe20008410000 */
[----:B------:R-:W0:Y:S01]  /*4ff0*/  R2UR UR43, R4 ;  /* 0x00000000042b73c2 */ /* 0x000e2200000e0000 */
[----:B------:R-:W-:Y:S02]  /*5000*/  FMUL.FTZ R5, R94, UR42 ;  /* 0x0000002a5e057c20 */ /* 0x000fe40008410000 */
[----:B------:R-:W-:Y:S01]  /*5010*/  FMUL.RZ R147, R10, 0.15915493667125701904 ;  /* 0x3e22f9830a937820 */ /* 0x000fe2000040c000 */
[----:B------:R-:W-:Y:S01]  /*5020*/  MOV R10, UR24 ;  /* 0x00000018000a7c02 */ /* 0x000fe20008000f00 */
[----:B---3--:R1:W-:Y:S01]  /*5030*/  STS [R130.X4], R7 ;  /* 0x0000000782007388 */ /* 0x0083e20000004800 */
[----:B------:R-:W-:-:S03]  /*5040*/  FMUL.RZ R8, R5, 0.15915493667125701904 ;  /* 0x3e22f98305087820 */ /* 0x000fc6000040c000 */
[----:B----4-:R-:W-:Y:S02]  /*5050*/  STS [R128.X4+0x80], R11 ;  /* 0x0000800b80007388 */ /* 0x010fe40000004800 */
[----:B------:R-:W-:Y:S02]  /*5060*/  @!P1 IADD3 R10, R10, -0x2, RZ ;  /* 0xfffffffe0a0a9810 */ /* 0x000fe40007ffe0ff */
[----:B------:R2:W-:Y:S01]  /*5070*/  STS [R127.X4+0x100], R0 ;  /* 0x000100007f007388 */ /* 0x0005e20000004800 */
[----:B------:R-:W-:-:S03]  /*5080*/  FMUL.FTZ R5, R93, UR42 ;  /* 0x0000002a5d057c20 */ /* 0x000fc60008410000 */
[----:B------:R-:W-:Y:S01]  /*5090*/  STS [R126.X4+0x180], R13 ;  /* 0x0001800d7e007388 */ /* 0x000fe20000004800 */
[----:B-1----:R-:W-:-:S03]  /*50a0*/  FMUL.FTZ R7, R92, UR42 ;  /* 0x0000002a5c077c20 */ /* 0x002fc60008410000 */
[----:B------:R1:W-:Y:S01]  /*50b0*/  STS [R125.X4+0x200], R12 ;  /* 0x0002000c7d007388 */ /* 0x0003e20000004800 */
[----:B------:R-:W-:Y:S01]  /*50c0*/  MUFU.SIN R202, R8 ;  /* 0x0000000800ca7308 */ /* 0x000fe20000000400 */
[----:B--2---:R-:W-:Y:S02]  /*50d0*/  IADD3 R0, R131, 0x200, RZ ;  /* 0x0000020083007810 */ /* 0x004fe40007ffe0ff */
[----:B------:R-:W-:Y:S01]  /*50e0*/  STS [R124.X4+0x280], R15 ;  /* 0x0002800f7c007388 */ /* 0x000fe20000004800 */
[----:B------:R-:W-:-:S03]  /*50f0*/  @!P1 IMAD R10, R10, R9, UR7 ;  /* 0x000000070a0a9e24 */ /* 0x000fc6000f8e0209 */
[----:B------:R2:W-:Y:S01]  /*5100*/  STS [R123.X4+0x300], R14 ;  /* 0x0003000e7b007388 */ /* 0x0005e20000004800 */
[----:B------:R3:W-:Y:S01]  /*5110*/  MUFU.COS R203, R8 ;  /* 0x0000000800cb7308 */ /* 0x0007e20000000000 */
[----:B-1----:R-:W-:Y:S02]  /*5120*/  IADD3 R12, R131, 0x240, RZ ;  /* 0x00000240830c7810 */ /* 0x002fe40007ffe0ff */
[----:B------:R-:W-:Y:S01]  /*5130*/  STS [R122.X4+0x380], R17 ;  /* 0x000380117a007388 */ /* 0x000fe20000004800 */
[----:B------:R-:W-:Y:S01]  /*5140*/  FMUL.RZ R9, R5, 0.15915493667125701904 ;  /* 0x3e22f98305097820 */ /* 0x000fe2000040c000 */
[-C--:B------:R-:W-:Y:S02]  /*5150*/  LEA.HI.SX32 R5, R0, R131.reuse, 0x1b ;  /* 0x0000008300057211 */ /* 0x080fe400078fdaff */
[----:B------:R1:W-:Y:S01]  /*5160*/  STS [R121.X4+0x400], R16 ;  /* 0x0004001079007388 */ /* 0x0003e20000004800 */
[----:B---3--:R-:W-:Y:S01]  /*5170*/  IADD3 R8, R131, 0x220, RZ ;  /* 0x0000022083087810 */ /* 0x008fe20007ffe0ff */
[----:B------:R-:W-:Y:S01]  /*5180*/  FMUL.RZ R13, R7, 0.15915493667125701904 ;  /* 0x3e22f983070d7820 */ /* 0x000fe2000040c000 */
[----:B--2---:R-:W-:Y:S01]  /*5190*/  IADD3 R14, R131, 0x260, RZ ;  /* 0x00000260830e7810 */ /* 0x004fe20007ffe0ff */
[----:B------:R-:W-:Y:S01]  /*51a0*/  STS [R120.X4+0x480], R19 ;  /* 0x0004801378007388 */ /* 0x000fe20000004800 */
[----:B------:R-:W-:-:S02]  /*51b0*/  LEA.HI.SX32 R7, R12, R131, 0x1b ;  /* 0x000000830c077211 */ /* 0x000fc400078fdaff */
[C---:B------:R-:W-:Y:S01]  /*51c0*/  IADD3 R0, R131.reuse, 0x280, RZ ;  /* 0x0000028083007810 */ /* 0x040fe20007ffe0ff */
[----:B------:R2:W-:Y:S01]  /*51d0*/  STS [R119.X4+0x500], R18 ;  /* 0x0005001277007388 */ /* 0x0005e20000004800 */
[-C--:B------:R-:W-:Y:S02]  /*51e0*/  LEA.HI.SX32 R8, R8, R131.reuse, 0x1b ;  /* 0x0000008308087211 */ /* 0x080fe400078fdaff */
[----:B------:R-:W-:Y:S01]  /*51f0*/  IADD3 R12, R131, 0x2a0, RZ ;  /* 0x000002a0830c7810 */ /* 0x000fe20007ffe0ff */
[----:B------:R-:W-:Y:S01]  /*5200*/  STS [R118.X4+0x580], R21 ;  /* 0x0005801576007388 */ /* 0x000fe20000004800 */
[----:B------:R-:W-:Y:S01]  /*5210*/  MUFU.SIN R200, R9 ;  /* 0x0000000900c87308 */ /* 0x000fe20000000400 */
[-C--:B------:R-:W-:Y:S02]  /*5220*/  LEA.HI.SX32 R14, R14, R131.reuse, 0x1b ;  /* 0x000000830e0e7211 */ /* 0x080fe400078fdaff */
[----:B------:R-:W-:-:S05]  /*5230*/  LEA.HI.SX32 R12, R12, R131, 0x1b ;  /* 0x000000830c0c7211 */ /* 0x000fca00078fdaff */
[----:B------:R3:W-:Y:S01]  /*5240*/  MUFU.COS R201, R9 ;  /* 0x0000000900c97308 */ /* 0x0007e20000000000 */
[----:B------:R-:W-:Y:S04]  /*5250*/  STS [R117.X4+0x600], R20 ;  /* 0x0006001475007388 */ /* 0x000fe80000004800 */
[----:B------:R-:W-:Y:S01]  /*5260*/  STS [R116.X4+0x680], R23 ;  /* 0x0006801774007388 */ /* 0x000fe20000004800 */
[----:B---3--:R-:W-:-:S03]  /*5270*/  LEA.HI.SX32 R9, R0, R131, 0x1b ;  /* 0x0000008300097211 */ /* 0x008fc600078fdaff */
[----:B------:R-:W-:Y:S04]  /*5280*/  STS [R115.X4+0x700], R22 ;  /* 0x0007001673007388 */ /* 0x000fe80000004800 */
[----:B------:R-:W-:Y:S04]  /*5290*/  STS [R114.X4+0x780], R25 ;  /* 0x0007801972007388 */ /* 0x000fe80000004800 */
[----:B------:R-:W-:Y:S04]  /*52a0*/  STS [R5.X4+0x800], R24 ;  /* 0x0008001805007388 */ /* 0x000fe80000004800 */
[----:B------:R-:W-:Y:S04]  /*52b0*/  STS [R8.X4+0x880], R27 ;  /* 0x0008801b08007388 */ /* 0x000fe80000004800 */
[----:B------:R-:W-:Y:S01]  /*52c0*/  STS [R7.X4+0x900], R26 ;  /* 0x0009001a07007388 */ /* 0x000fe20000004800 */
[----:B-1----:R-:W-:-:S03]  /*52d0*/  IADD3 R16, R131, 0x2c0, RZ ;  /* 0x000002c083107810 */ /* 0x002fc60007ffe0ff */
[----:B------:R-:W-:Y:S04]  /*52e0*/  STS [R14.X4+0x980], R29 ;  /* 0x0009801d0e007388 */ /* 0x000fe80000004800 */
[----:B------:R-:W-:Y:S04]  /*52f0*/  STS [R9.X4+0xa00], R28 ;  /* 0x000a001c09007388 */ /* 0x000fe80000004800 */
[----:B------:R0:W-:Y:S01]  /*5300*/  STS [R12.X4+0xa80], R31 ;  /* 0x000a801f0c007388 */ /* 0x0001e20000004800 */
[----:B--2---:R-:W-:Y:S01]  /*5310*/  IADD3 R18, R131, 0x2e0, RZ ;  /* 0x000002e083127810 */ /* 0x004fe20007ffe0ff */
[----:B------:R-:W-:Y:S01]  /*5320*/  FMUL.FTZ R11, R91, UR42 ;  /* 0x0000002a5b0b7c20 */ /* 0x000fe20008410000 */
[----:B0-----:R-:W-:-:S02]  /*5330*/  MOV R12, UR43 ;  /* 0x0000002b000c7c02 */ /* 0x001fc40008000f00 */
[----:B------:R-:W-:-:S03]  /*5340*/  LEA.HI.SX32 R5, R16, R131, 0x1b ;  /* 0x0000008310057211 */ /* 0x000fc600078fdaff */
[----:B------:R-:W-:Y:S01]  /*5350*/  FMUL.FTZ R12, R12, 1.4426950216293334961 ;  /* 0x3fb8aa3b0c0c7820 */ /* 0x000fe20000410000 */
[C---:B------:R-:W-:Y:S02]  /*5360*/  IADD3 R0, R131.reuse, 0x300, RZ ;  /* 0x0000030083007810 */ /* 0x040fe40007ffe0ff */
[----:B------:R-:W-:Y:S01]  /*5370*/  LEA.HI.SX32 R7, R18, R131, 0x1b ;  /* 0x0000008312077211 */ /* 0x000fe200078fdaff */
[----:B------:R-:W-:Y:S01]  /*5380*/  FMUL.FTZ R9, R12, R97 ;  /* 0x000000610c097220 */ /* 0x000fe20000410000 */
[----:B------:R-:W-:Y:S01]  /*5390*/  IADD3 R8, R131, 0x320, RZ ;  /* 0x0000032083087810 */ /* 0x000fe20007ffe0ff */
[----:B------:R-:W-:Y:S01]  /*53a0*/  FMUL.RZ R15, R11, 0.15915493667125701904 ;  /* 0x3e22f9830b0f7820 */ /* 0x000fe2000040c000 */
[C---:B------:R-:W-:Y:S01]  /*53b0*/  IADD3 R14, R131.reuse, 0x340, RZ ;  /* 0x00000340830e7810 */ /* 0x040fe20007ffe0ff */
[----:B------:R0:W-:Y:S01]  /*53c0*/  STS [R5.X4+0xb00], R30 ;  /* 0x000b001e05007388 */ /* 0x0001e20000004800 */
[-C--:B------:R-:W-:Y:S02]  /*53d0*/  LEA.HI.SX32 R11, R0, R131.reuse, 0x1b ;  /* 0x00000083000b7211 */ /* 0x080fe400078fdaff */
[----:B------:R-:W-:Y:S01]  /*53e0*/  IADD3 R0, R131, 0x360, RZ ;  /* 0x0000036083007810 */ /* 0x000fe20007ffe0ff */
[----:B------:R1:W-:Y:S01]  /*53f0*/  STS [R7.X4+0xb80], R136 ;  /* 0x000b808807007388 */ /* 0x0003e20000004800 */
[----:B------:R-:W-:Y:S01]  /*5400*/  MUFU.SIN R144, R145 ;  /* 0x0000009100907308 */ /* 0x000fe20000000400 */
[----:B------:R-:W-:-:S02]  /*5410*/  LEA.HI.SX32 R8, R8, R131, 0x1b ;  /* 0x0000008308087211 */ /* 0x000fc400078fdaff */
[----:B------:R-:W-:Y:S02]  /*5420*/  IADD3 R4, R131, 0x380, RZ ;  /* 0x0000038083047810 */ /* 0x000fe40007ffe0ff */
[----:B0-----:R-:W-:-:S03]  /*5430*/  LEA.HI.SX32 R5, R14, R131, 0x1b ;  /* 0x000000830e057211 */ /* 0x001fc600078fdaff */
[----:B------:R-:W-:Y:S01]  /*5440*/  MUFU.COS R146, R145 ;  /* 0x0000009100927308 */ /* 0x000fe20000000000 */
[----:B-1----:R-:W-:Y:S01]  /*5450*/  FMUL.FTZ R7, R89, UR42 ;  /* 0x0000002a59077c20 */ /* 0x002fe20008410000 */
[-C--:B------:R-:W-:Y:S01]  /*5460*/  LEA.HI.SX32 R0, R0, R131.reuse, 0x1b ;  /* 0x0000008300007211 */ /* 0x080fe200078fdaff */
[----:B------:R0:W-:Y:S05]  /*5470*/  STS [R11.X4+0xc00], R134 ;  /* 0x000c00860b007388 */ /* 0x0001ea0000004800 */
[----:B------:R-:W1:Y:S01]  /*5480*/  MUFU.EX2 R9, R9 ;  /* 0x0000000900097308 */ /* 0x000e620000000800 */
[----:B------:R2:W-:Y:S01]  /*5490*/  STS [R8.X4+0xc80], R139 ;  /* 0x000c808b08007388 */ /* 0x0005e20000004800 */
[----:B------:R-:W-:Y:S01]  /*54a0*/  ULEA.HI.X UR37, UR38, UR37, UR39, 0x3, UP0 ;  /* 0x0000002526257291 */ /* 0x000fe200080f1c27 */
[----:B0-----:R-:W-:Y:S01]  /*54b0*/  FMUL.RZ R11, R7, 0.15915493667125701904 ;  /* 0x3e22f983070b7820 */ /* 0x001fe2000040c000 */
[----:B------:R-:W-:Y:S01]  /*54c0*/  LEA.HI.SX32 R7, R4, R131, 0x1b ;  /* 0x0000008304077211 */ /* 0x000fe200078fdaff */
[----:B------:R0:W-:Y:S01]  /*54d0*/  STS [R5.X4+0xd00], R138 ;  /* 0x000d008a05007388 */ /* 0x0001e20000004800 */
[----:B------:R-:W-:-:S02]  /*54e0*/  IADD3 R4, R131, 0x3a0, RZ ;  /* 0x000003a083047810 */ /* 0x000fc40007ffe0ff */
[----:B------:R-:W-:Y:S01]  /*54f0*/  MUFU.SIN R198, R13 ;  /* 0x0000000d00c67308 */ /* 0x000fe20000000400 */
[----:B------:R-:W-:Y:S01]  /*5500*/  ULEA UR38, UR27, UR7, 0x8 ;  /* 0x000000071b267291 */ /* 0x000fe2000f8e403f */
[----:B------:R3:W-:Y:S01]  /*5510*/  STS [R0.X4+0xd80], R141 ;  /* 0x000d808d00007388 */ /* 0x0007e20000004800 */
[----:B--2---:R-:W-:-:S05]  /*5520*/  IADD3 R8, R131, 0x3c0, RZ ;  /* 0x000003c083087810 */ /* 0x004fca0007ffe0ff */
[----:B------:R2:W-:Y:S01]  /*5530*/  MUFU.COS R199, R13 ;  /* 0x0000000d00c77308 */ /* 0x0005e20000000000 */
[----:B------:R4:W-:Y:S01]  /*5540*/  STS [R7.X4+0xe00], R140 ;  /* 0x000e008c07007388 */ /* 0x0009e20000004800 */
[-C--:B0-----:R-:W-:Y:S01]  /*5550*/  LEA.HI.SX32 R5, R4, R131.reuse, 0x1b ;  /* 0x0000008304057211 */ /* 0x081fe200078fdaff */
[----:B---3--:R-:W-:Y:S01]  /*5560*/  FMUL.FTZ R0, R88, UR42 ;  /* 0x0000002a58007c20 */ /* 0x008fe20008410000 */
[----:B------:R-:W-:Y:S01]  /*5570*/  IADD3 R14, R131, 0x3e0, RZ ;  /* 0x000003e0830e7810 */ /* 0x000fe20007ffe0ff */
[----:B------:R-:W-:Y:S02]  /*5580*/  FMUL.FTZ R4, R87, UR42 ;  /* 0x0000002a57047c20 */ /* 0x000fe40008410000 */
[----:B--2---:R-:W-:Y:S01]  /*5590*/  FMUL.FTZ R13, R90, UR42 ;  /* 0x0000002a5a0d7c20 */ /* 0x004fe20008410000 */
[----:B----4-:R-:W-:Y:S01]  /*55a0*/  LEA.HI.SX32 R7, R8, R131, 0x1b ;  /* 0x0000008308077211 */ /* 0x010fe200078fdaff */
[----:B------:R-:W-:Y:S01]  /*55b0*/  FMUL.RZ R8, R0, 0.15915493667125701904 ;  /* 0x3e22f98300087820 */ /* 0x000fe2000040c000 */
[----:B------:R-:W-:Y:S01]  /*55c0*/  MUFU.SIN R192, R11 ;  /* 0x0000000b00c07308 */ /* 0x000fe20000000400 */
[----:B------:R-:W-:Y:S01]  /*55d0*/  FMUL.RZ R13, R13, 0.15915493667125701904 ;  /* 0x3e22f9830d0d7820 */ /* 0x000fe2000040c000 */
[----:B------:R-:W-:Y:S01]  /*55e0*/  SHF.L.U32 R0, R131, 0x5, RZ ;  /* 0x0000000583007819 */ /* 0x000fe200000006ff */
[----:B------:R0:W-:Y:S01]  /*55f0*/  STS [R5.X4+0xe80], R142 ;  /* 0x000e808e05007388 */ /* 0x0001e20000004800 */
[C---:B------:R-:W-:Y:S01]  /*5600*/  ISETP.NE.AND P2, PT, R133.reuse, RZ, PT ;  /* 0x000000ff8500720c */ /* 0x040fe20003f45270 */
[----:B------:R-:W-:Y:S01]  /*5610*/  FMUL.RZ R189, R4, 0.15915493667125701904 ;  /* 0x3e22f98304bd7820 */ /* 0x000fe2000040c000 */
[----:B------:R-:W-:-:S02]  /*5620*/  IADD3 R134, R133, 0x200, RZ ;  /* 0x0000020085867810 */ /* 0x000fc40007ffe0ff */
[----:B------:R2:W-:Y:S01]  /*5630*/  MUFU.COS R156, R11 ;  /* 0x0000000b009c7308 */ /* 0x0005e20000000000 */
[----:B------:R-:W-:Y:S01]  /*5640*/  LEA.HI.SX32 R14, R14, R131, 0x1b ;  /* 0x000000830e0e7211 */ /* 0x000fe200078fdaff */
[C---:B-1----:R-:W-:Y:S02]  /*5650*/  FMUL.FTZ R4, R9.reuse, R146 ;  /* 0x0000009209047220 */ /* 0x042fe40000410000 */
[----:B0-----:R-:W-:Y:S01]  /*5660*/  FMUL.FTZ R5, R9, R144 ;  /* 0x0000009009057220 */ /* 0x001fe20000410000 */
[----:B------:R-:W-:Y:S02]  /*5670*/  MOV R9, UR37 ;  /* 0x0000002500097c02 */ /* 0x000fe40008000f00 */
[----:B--2---:R-:W-:Y:S01]  /*5680*/  MOV R11, UR38 ;  /* 0x00000026000b7c02 */ /* 0x004fe20008000f00 */
[----:B------:R-:W-:Y:S01]  /*5690*/  MUFU.SIN R194, R13 ;  /* 0x0000000d00c27308 */ /* 0x000fe20000000400 */
[----:B------:R0:W-:Y:S02]  /*56a0*/  STS [R7.X4+0xf00], R6 ;  /* 0x000f000607007388 */ /* 0x0001e40000004800 */
[----:B------:R-:W-:-:S05]  /*56b0*/  SEL R150, R11, R134, !P2 ;  /* 0x000000860b967207 */ /* 0x000fca0005000000 */
[----:B------:R1:W-:Y:S01]  /*56c0*/  MUFU.COS R154, R13 ;  /* 0x0000000d009a7308 */ /* 0x0003e20000000000 */
[----:B------:R-:W-:Y:S07]  /*56d0*/  STS [R14.X4+0xf80], R143 ;  /* 0x000f808f0e007388 */ /* 0x000fee0000004800 */
[----:B------:R-:W-:Y:S01]  /*56e0*/  MUFU.SIN R190, R8 ;  /* 0x0000000800be7308 */ /* 0x000fe20000000400 */
[----:B-1----:R-:W-:Y:S01]  /*56f0*/  LEA.HI.SX32 R13, R0, R0, 0x1b ;  /* 0x00000000000d7211 */ /* 0x002fe200078fdaff */
[----:B------:R-:W-:-:S06]  /*5700*/  NOP ;  /* 0x0000000000007918 */ /* 0x000fcc0000000000 */
[----:B------:R1:W-:Y:S01]  /*5710*/  MUFU.COS R158, R8 ;  /* 0x00000008009e7308 */ /* 0x0003e20000000000 */
[----:B------:R-:W-:Y:S04]  /*5720*/  LDS R31, [R13.X4+0x8] ;  /* 0x000008000d1f7984 */ /* 0x000fe80000004800 */
[----:B------:R-:W-:Y:S01]  /*5730*/  LDS R30, [R13.X4+0xc] ;  /* 0x00000c000d1e7984 */ /* 0x000fe20000004800 */
[----:B-1----:R-:W-:Y:S02]  /*5740*/  MOV R8, UR36 ;  /* 0x0000002400087c02 */ /* 0x002fe40008000f00 */
        /* <DEDUP_REMOVED lines=18> */
[----:B-1----:R-:W-:Y:S04]  /*5870*/  LDS R15, [R13.X4+0x48] ;  /* 0x000048000d0f7984 */ /* 0x002fe80000004800 */
        /* <DEDUP_REMOVED lines=13> */
[----:B------:R-:W-:Y:S04]  /*5950*/  LDS R14, [R13.X4] ;  /* 0x000000000d0e7984 */ /* 0x000fe80000004800 */
[----:B------:R1:W2:Y:S04]  /*5960*/  LDS R0, [R13.X4+0x4] ;  /* 0x000004000d007984 */ /* 0x0002a80000004800 */
[----:B------:R3:W-:Y:S04]  /*5970*/  STS.64 [R150.X8+0x2550], R4 ;  /* 0x0025500496007388 */ /* 0x0007e80000008a00 */
[----:B------:R-:W5:Y:S01]  /*5980*/  LDG.E.64 R8, [R8.64] ;  /* 0x0000001c08087981 */ /* 0x000f62000c1e1b00 */
[----:B0-----:R-:W-:Y:S01]  /*5990*/  FMUL.FTZ R7, R86, UR42 ;  /* 0x0000002a56077c20 */ /* 0x001fe20008410000 */
[----:B------:R-:W-:Y:S01]  /*59a0*/  MOV R11, 0x10 ;  /* 0x00000010000b7802 */ /* 0x000fe20000000f00 */
[----:B-1----:R-:W-:-:S02]  /*59b0*/  FMUL.FTZ R13, R81, UR42 ;  /* 0x0000002a510d7c20 */ /* 0x002fc40008410000 */
[----:B------:R-:W-:Y:S02]  /*59c0*/  FMUL.RZ R151, R7, 0.15915493667125701904 ;  /* 0x3e22f98307977820 */ /* 0x000fe4000040c000 */
[----:B------:R-:W-:Y:S01]  /*59d0*/  CS2R R6, SRZ ;  /* 0x0000000000067805 */ /* 0x000fe2000001ff00 */
[----:B------:R-:W-:Y:S01]  /*59e0*/  @!P1 IMAD.WIDE R10, R10, R11, UR30 ;  /* 0x0000001e0a0a9e25 */ /* 0x000fe2000f8e020b */
[----:B------:R-:W-:Y:S03]  /*59f0*/  BAR.SYNC.DEFER_BLOCKING 0x0 ;  /* 0x0000000000007b1d */ /* 0x000fe60000010000 */
[----:B------:R-:W-:Y:S02]  /*5a00*/  FMUL.RZ R153, R13, 0.15915493667125701904 ;  /* 0x3e22f9830d997820 */ /* 0x000fe4000040c000 */
[----:B------:R-:W-:-:S04]  /*5a10*/  FMUL.FTZ R13, R76, UR42 ;  /* 0x0000002a4c0d7c20 */ /* 0x000fc80008410000 */
[----:B------:R-:W-:Y:S02]  /*5a20*/  FMUL.RZ R162, R13, 0.15915493667125701904 ;  /* 0x3e22f9830da27820 */ /* 0x000fe4000040c000 */
[C---:B------:R-:W-:Y:S01]  /*5a30*/  FMUL.FTZ R13, R12.reuse, R95 ;  /* 0x0000005f0c0d7220 */ /* 0x040fe20000410000 */
[----:B------:R-:W-:Y:S01]  /*5a40*/  MUFU.SIN R186, R151 ;  /* 0x0000009700ba7308 */ /* 0x000fe20000000400 */
[----:B------:R0:W5:Y:S07]  /*5a50*/  @!P1 LDG.E.64 R6, [R10.64+0x8] ;  /* 0x0000081c0a069981 */ /* 0x00016e000c1e1b00 */
[----:B------:R1:W-:Y:S01]  /*5a60*/  MUFU.COS R160, R151 ;  /* 0x0000009700a07308 */ /* 0x0003e20000000000 */
[----:B0-----:R-:W-:-:S02]  /*5a70*/  FMUL.FTZ R10, R12, R94 ;  /* 0x0000005e0c0a7220 */ /* 0x001fc40000410000 */
[----:B------:R-:W-:-:S05]  /*5a80*/  FMUL.FTZ R11, R12, R93 ;  /* 0x0000005d0c0b7220 */ /* 0x000fca0000410000 */
[----:B------:R-:W-:Y:S01]  /*5a90*/  MUFU.EX2 R13, R13 ;  /* 0x0000000d000d7308 */ /* 0x000fe20000000800 */
[C---:B-1----:R-:W-:Y:S02]  /*5aa0*/  FMUL.FTZ R151, R12.reuse, R91 ;  /* 0x0000005b0c977220 */ /* 0x042fe40000410000 */
[----:B---3--:R-:W-:-:S05]  /*5ab0*/  FMUL.FTZ R150, R12, R92 ;  /* 0x0000005c0c967220 */ /* 0x008fca0000410000 */
[----:B------:R-:W0:Y:S08]  /*5ac0*/  MUFU.EX2 R10, R10 ;  /* 0x0000000a000a7308 */ /* 0x000e300000000800 */
[----:B------:R-:W1:Y:S01]  /*5ad0*/  MUFU.EX2 R11, R11 ;  /* 0x0000000b000b7308 */ /* 0x000e620000000800 */
[----:B--2---:R-:W-:-:S07]  /*5ae0*/  FMUL.FTZ R243, R0, R97 ;  /* 0x0000006100f37220 */ /* 0x004fce0000410000 */
[----:B------:R-:W2:Y:S01]  /*5af0*/  MUFU.EX2 R151, R151 ;  /* 0x0000009700977308 */ /* 0x000ea20000000800 */
[----:B0-----:R-:W-:-:S07]  /*5b00*/  FMUL.FTZ R203, R10, R203 ;  /* 0x000000cb0acb7220 */ /* 0x001fce0000410000 */
[----:B------:R-:W-:Y:S01]  /*5b10*/  MUFU.SIN R184, R153 ;  /* 0x0000009900b87308 */ /* 0x000fe20000000400 */
[----:B------:R-:W-:-:S07]  /*5b20*/  FMUL.FTZ R202, R10, R202 ;  /* 0x000000ca0aca7220 */ /* 0x000fce0000410000 */
[----:B------:R0:W-:Y:S01]  /*5b30*/  MUFU.COS R185, R153 ;  /* 0x0000009900b97308 */ /* 0x0001e20000000000 */
[----:B------:R-:W-:-:S07]  /*5b40*/  FMUL.FTZ R10, R12, R89 ;  /* 0x000000590c0a7220 */ /* 0x000fce0000410000 */
[----:B------:R-:W3:Y:S01]  /*5b50*/  MUFU.EX2 R150, R150 ;  /* 0x0000009600967308 */ /* 0x000ee20000000800 */
[----:B0-----:R-:W-:Y:S02]  /*5b60*/  FMUL.FTZ R153, R12, R90 ;  /* 0x0000005a0c997220 */ /* 0x001fe40000410000 */
[----:B------:R-:W-:Y:S02]  /*5b70*/  FMUL.FTZ R204, R13, R204 ;  /* 0x000000cc0dcc7220 */ /* 0x000fe40000410000 */
[----:B------:R-:W-:Y:S02]  /*5b80*/  FMUL.FTZ R157, R14, R97 ;  /* 0x000000610e9d7220 */ /* 0x000fe40000410000 */
[----:B------:R-:W-:Y:S01]  /*5b90*/  FMUL.FTZ R243, R112, R243 ;  /* 0x000000f370f37220 */ /* 0x000fe20000410000 */
[----:B------:R-:W0:Y:S01]  /*5ba0*/  MUFU.EX2 R153, R153 ;  /* 0x0000009900997308 */ /* 0x000e220000000800 */
[C---:B-1----:R-:W-:Y:S02]  /*5bb0*/  FMUL.FTZ R201, R11.reuse, R201 ;  /* 0x000000c90bc97220 */ /* 0x042fe40000410000 */
[----:B------:R-:W-:-:S02]  /*5bc0*/  FMUL.FTZ R200, R11, R200 ;  /* 0x000000c80bc87220 */ /* 0x000fc40000410000 */
[----:B------:R-:W-:Y:S02]  /*5bd0*/  FMUL.FTZ R205, R13, R205 ;  /* 0x000000cd0dcd7220 */ /* 0x000fe40000410000 */
[----:B------:R-:W-:Y:S01]  /*5be0*/  FMUL.FTZ R244, R112, R157 ;  /* 0x0000009d70f47220 */ /* 0x000fe20000410000 */
[----:B------:R1:W-:Y:S01]  /*5bf0*/  MUFU.EX2 R11, R10 ;  /* 0x0000000a000b7308 */ /* 0x0003e20000000800 */
[----:B--2---:R-:W-:Y:S02]  /*5c00*/  FMUL.FTZ R197, R151, R152 ;  /* 0x0000009897c57220 */ /* 0x004fe40000410000 */
[----:B------:R-:W-:Y:S02]  /*5c10*/  FMUL.FTZ R13, R12, R88 ;  /* 0x000000580c0d7220 */ /* 0x000fe40000410000 */
[C---:B------:R-:W-:Y:S02]  /*5c20*/  FMUL.FTZ R152, R204.reuse, R244 ;  /* 0x000000f4cc987220 */ /* 0x040fe40000410000 */
[----:B-1----:R-:W-:-:S02]  /*5c30*/  FMUL.FTZ R10, R204, R243 ;  /* 0x000000f3cc0a7220 */ /* 0x002fc40000410000 */
[----:B------:R-:W-:Y:S02]  /*5c40*/  FMUL.FTZ R237, R31, R95 ;  /* 0x0000005f1fed7220 */ /* 0x000fe40000410000 */
[----:B------:R-:W-:Y:S02]  /*5c50*/  FFMA.FTZ R10, R205, R244, -R10 ;  /* 0x000000f4cd0a7223 */ /* 0x000fe4000001080a */
[C---:B---3--:R-:W-:Y:S02]  /*5c60*/  FMUL.FTZ R199, R150.reuse, R199 ;  /* 0x000000c796c77220 */ /* 0x048fe40000410000 */
[----:B------:R-:W-:Y:S02]  /*5c70*/  FMUL.FTZ R198, R150, R198 ;  /* 0x000000c696c67220 */ /* 0x000fe40000410000 */
[----:B------:R-:W-:Y:S02]  /*5c80*/  FMUL.FTZ R150, R12, R87 ;  /* 0x000000570c967220 */ /* 0x000fe40000410000 */
[----:B------:R-:W-:-:S02]  /*5c90*/  FMUL.FTZ R241, R30, R95 ;  /* 0x0000005f1ef17220 */ /* 0x000fc40000410000 */
[----:B------:R-:W-:Y:S02]  /*5ca0*/  FFMA.FTZ R152, R205, R243, R152 ;  /* 0x000000f3cd987223 */ /* 0x000fe40000010098 */
[C---:B------:R-:W-:Y:S01]  /*5cb0*/  FFMA.FTZ R10, R110.reuse, R237, R10 ;  /* 0x000000ed6e0a7223 */ /* 0x040fe2000001000a */
[----:B------:R-:W1:Y:S01]  /*5cc0*/  MUFU.EX2 R13, R13 ;  /* 0x0000000d000d7308 */ /* 0x000e620000000800 */
[C---:B0-----:R-:W-:Y:S02]  /*5cd0*/  FMUL.FTZ R195, R153.reuse, R154 ;  /* 0x0000009a99c37220 */ /* 0x041fe40000410000 */
[----:B------:R-:W-:Y:S02]  /*5ce0*/  FMUL.FTZ R194, R153, R194 ;  /* 0x000000c299c27220 */ /* 0x000fe40000410000 */
[----:B------:R-:W-:Y:S02]  /*5cf0*/  FFMA.FTZ R152, R110, R241, R152 ;  /* 0x000000f16e987223 */ /* 0x000fe40000010098 */
[----:B------:R-:W-:Y:S01]  /*5d00*/  FMUL.FTZ R153, R202, R10 ;  /* 0x0000000aca997220 */ /* 0x000fe20000410000 */
[----:B------:R-:W-:Y:S01]  /*5d10*/  MUFU.SIN R155, R189 ;  /* 0x000000bd009b7308 */ /* 0x000fe20000000400 */
[----:B------:R-:W-:-:S02]  /*5d20*/  FMUL.FTZ R196, R151, R196 ;  /* 0x000000c497c47220 */ /* 0x000fc40000410000 */
[----:B------:R-:W-:-:S05]  /*5d30*/  FMUL.FTZ R151, R202, R152 ;  /* 0x00000098ca977220 */ /* 0x000fca0000410000 */
[----:B------:R-:W0:Y:S01]  /*5d40*/  MUFU.EX2 R150, R150 ;  /* 0x0000009600967308 */ /* 0x000e220000000800 */
[C---:B------:R-:W-:Y:S02]  /*5d50*/  FFMA.FTZ R153, R203.reuse, R152, R153 ;  /* 0x00000098cb997223 */ /* 0x040fe40000010099 */
[----:B------:R-:W-:Y:S02]  /*5d60*/  FMUL.FTZ R152, R28, R94 ;  /* 0x0000005e1c987220 */ /* 0x000fe40000410000 */
[----:B------:R-:W-:-:S03]  /*5d70*/  FFMA.FTZ R151, R203, R10, -R151 ;  /* 0x0000000acb977223 */ /* 0x000fc60000010897 */
[----:B------:R-:W2:Y:S01]  /*5d80*/  MUFU.COS R189, R189 ;  /* 0x000000bd00bd7308 */ /* 0x000ea20000000000 */
[----:B------:R-:W-:Y:S02]  /*5d90*/  FMUL.FTZ R240, R29, R94 ;  /* 0x0000005e1df07220 */ /* 0x000fe40000410000 */
[C---:B------:R-:W-:Y:S02]  /*5da0*/  FFMA.FTZ R153, R111.reuse, R152, R153 ;  /* 0x000000986f997223 */ /* 0x040fe40000010099 */
[----:B------:R-:W-:Y:S02]  /*5db0*/  FFMA.FTZ R151, R111, R240, R151 ;  /* 0x000000f06f977223 */ /* 0x000fe40000010097 */
[----:B------:R-:W-:Y:S02]  /*5dc0*/  FMUL.FTZ R154, R200, R153 ;  /* 0x00000099c89a7220 */ /* 0x000fe40000410000 */
[C---:B-1----:R-:W-:Y:S02]  /*5dd0*/  FMUL.FTZ R191, R13.reuse, R158 ;  /* 0x0000009e0dbf7220 */ /* 0x042fe40000410000 */
[----:B------:R-:W-:-:S02]  /*5de0*/  FMUL.FTZ R190, R13, R190 ;  /* 0x000000be0dbe7220 */ /* 0x000fc40000410000 */
[C---:B------:R-:W-:Y:S02]  /*5df0*/  FMUL.FTZ R13, R12.reuse, R81 ;  /* 0x000000510c0d7220 */ /* 0x040fe40000410000 */
[----:B------:R-:W-:Y:S02]  /*5e00*/  FMUL.FTZ R193, R11, R156 ;  /* 0x0000009c0bc17220 */ /* 0x000fe40000410000 */
[----:B------:R-:W-:Y:S02]  /*5e10*/  FMUL.FTZ R10, R12, R86 ;  /* 0x000000560c0a7220 */ /* 0x000fe40000410000 */
[----:B0-----:R-:W-:Y:S02]  /*5e20*/  FMUL.FTZ R188, R150, R155 ;  /* 0x0000009b96bc7220 */ /* 0x001fe40000410000 */
[-C--:B------:R-:W-:Y:S02]  /*5e30*/  FMUL.FTZ R156, R200, R151.reuse ;  /* 0x00000097c89c7220 */ /* 0x080fe40000410000 */
[----:B------:R-:W-:-:S02]  /*5e40*/  FFMA.FTZ R154, R201, R151, -R154 ;  /* 0x00000097c99a7223 */ /* 0x000fc4000001089a */
[----:B------:R-:W-:Y:S02]  /*5e50*/  FMUL.FTZ R155, R27, R93 ;  /* 0x0000005d1b9b7220 */ /* 0x000fe40000410000 */
[----:B------:R-:W-:Y:S01]  /*5e60*/  FMUL.FTZ R192, R11, R192 ;  /* 0x000000c00bc07220 */ /* 0x000fe20000410000 */
[----:B------:R-:W0:Y:S01]  /*5e70*/  MUFU.EX2 R13, R13 ;  /* 0x0000000d000d7308 */ /* 0x000e220000000800 */
[----:B------:R-:W-:Y:S02]  /*5e80*/  FFMA.FTZ R156, R201, R153, R156 ;  /* 0x00000099c99c7223 */ /* 0x000fe4000001009c */
[----:B------:R-:W-:Y:S02]  /*5e90*/  FMUL.FTZ R239, R26, R93 ;  /* 0x0000005d1aef7220 */ /* 0x000fe40000410000 */
[----:B------:R-:W-:-:S03]  /*5ea0*/  FFMA.FTZ R154, R108, R155, R154 ;  /* 0x0000009b6c9a7223 */ /* 0x000fc6000001009a */
[----:B------:R1:W-:Y:S01]  /*5eb0*/  MUFU.EX2 R11, R10 ;  /* 0x0000000a000b7308 */ /* 0x0003e20000000800 */
[----:B--2---:R-:W-:Y:S02]  /*5ec0*/  FMUL.FTZ R189, R150, R189 ;  /* 0x000000bd96bd7220 */ /* 0x004fe40000410000 */
[----:B------:R-:W-:Y:S02]  /*5ed0*/  FMUL.FTZ R150, R73, UR42 ;  /* 0x0000002a49967c20 */ /* 0x000fe40008410000 */
[----:B------:R-:W-:Y:S02]  /*5ee0*/  FFMA.FTZ R156, R108, R239, R156 ;  /* 0x000000ef6c9c7223 */ /* 0x000fe4000001009c */
[----:B-1----:R-:W-:Y:S01]  /*5ef0*/  FMUL.FTZ R10, R12, R76 ;  /* 0x0000004c0c0a7220 */ /* 0x002fe20000410000 */
[----:B------:R-:W-:Y:S01]  /*5f00*/  MUFU.SIN R182, R162 ;  /* 0x000000a200b67308 */ /* 0x000fe20000000400 */
[----:B------:R-:W-:Y:S02]  /*5f10*/  FMUL.FTZ R153, R198, R154 ;  /* 0x0000009ac6997220 */ /* 0x000fe40000410000 */
[----:B------:R-:W-:-:S05]  /*5f20*/  FMUL.RZ R157, R150, 0.15915493667125701904 ;  /* 0x3e22f983969d7820 */ /* 0x000fca000040c000 */
[----:B------:R-:W-:Y:S01]  /*5f30*/  MUFU.COS R162, R162 ;  /* 0x000000a200a27308 */ /* 0x000fe20000000000 */
[-C--:B------:R-:W-:Y:S02]  /*5f40*/  FMUL.FTZ R150, R198, R156.reuse ;  /* 0x0000009cc6967220 */ /* 0x080fe40000410000 */
[----:B------:R-:W-:-:S05]  /*5f50*/  FFMA.FTZ R153, R199, R156, R153 ;  /* 0x0000009cc7997223 */ /* 0x000fca0000010099 */
[----:B------:R-:W1:Y:S01]  /*5f60*/  MUFU.EX2 R151, R10 ;  /* 0x0000000a00977308 */ /* 0x000e620000000800 */
[----:B------:R-:W-:Y:S02]  /*5f70*/  FMUL.FTZ R156, R24, R92 ;  /* 0x0000005c189c7220 */ /* 0x000fe40000410000 */
[----:B------:R-:W-:Y:S02]  /*5f80*/  FFMA.FTZ R150, R199, R154, -R150 ;  /* 0x0000009ac7967223 */ /* 0x000fe40000010896 */
[----:B------:R-:W-:Y:S02]  /*5f90*/  FMUL.FTZ R154, R25, R92 ;  /* 0x0000005c199a7220 */ /* 0x000fe40000410000 */
[----:B------:R-:W-:Y:S02]  /*5fa0*/  FFMA.FTZ R153, R109, R156, R153 ;  /* 0x0000009c6d997223 */ /* 0x000fe40000010099 */
[C---:B0-----:R-:W-:Y:S02]  /*5fb0*/  FMUL.FTZ R185, R13.reuse, R185 ;  /* 0x000000b90db97220 */ /* 0x041fe40000410000 */
[----:B------:R-:W-:-:S02]  /*5fc0*/  FMUL.FTZ R184, R13, R184 ;  /* 0x000000b80db87220 */ /* 0x000fc40000410000 */
[----:B------:R-:W-:Y:S02]  /*5fd0*/  FFMA.FTZ R150, R109, R154, R150 ;  /* 0x0000009a6d967223 */ /* 0x000fe40000010096 */
[----:B------:R-:W-:Y:S02]  /*5fe0*/  FMUL.FTZ R13, R196, R153 ;  /* 0x00000099c40d7220 */ /* 0x000fe40000410000 */
[C---:B-1----:R-:W-:Y:S02]  /*5ff0*/  FMUL.FTZ R183, R151.reuse, R162 ;  /* 0x000000a297b77220 */ /* 0x042fe40000410000 */
[----:B------:R-:W-:Y:S02]  /*6000*/  FMUL.FTZ R182, R151, R182 ;  /* 0x000000b697b67220 */ /* 0x000fe40000410000 */
[----:B------:R-:W-:Y:S02]  /*6010*/  FFMA.FTZ R151, R197, R150, -R13 ;  /* 0x00000096c5977223 */ /* 0x000fe4000001080d */
[----:B------:R-:W-:-:S02]  /*6020*/  FMUL.FTZ R13, R5, R204 ;  /* 0x000000cc050d7220 */ /* 0x000fc40000410000 */
[----:B------:R-:W-:Y:S02]  /*6030*/  FMUL.FTZ R158, R196, R150 ;  /* 0x00000096c49e7220 */ /* 0x000fe40000410000 */
[----:B------:R-:W-:Y:S02]  /*6040*/  FMUL.FTZ R159, R23, R91 ;  /* 0x0000005b179f7220 */ /* 0x000fe40000410000 */
[----:B------:R-:W-:Y:S02]  /*6050*/  FMUL.FTZ R10, R12, R73 ;  /* 0x000000490c0a7220 */ /* 0x000fe40000410000 */
[C---:B------:R-:W-:Y:S02]  /*6060*/  FMUL.FTZ R150, R4.reuse, R204 ;  /* 0x000000cc04967220 */ /* 0x040fe40000410000 */
[----:B------:R-:W-:Y:S01]  /*6070*/  FFMA.FTZ R13, R4, R205, -R13 ;  /* 0x000000cd040d7223 */ /* 0x000fe2000001080d */
[----:B------:R-:W-:Y:S01]  /*6080*/  MUFU.COS R181, R157 ;  /* 0x0000009d00b57308 */ /* 0x000fe20000000000 */
[----:B------:R-:W-:-:S02]  /*6090*/  FMUL.FTZ R187, R11, R160 ;  /* 0x000000a00bbb7220 */ /* 0x000fc40000410000 */
[----:B------:R-:W-:Y:S02]  /*60a0*/  FMUL.FTZ R186, R11, R186 ;  /* 0x000000ba0bba7220 */ /* 0x000fe40000410000 */
[----:B------:R-:W-:Y:S02]  /*60b0*/  FFMA.FTZ R158, R197, R153, R158 ;  /* 0x00000099c59e7223 */ /* 0x000fe4000001009e */
[----:B------:R-:W-:Y:S01]  /*60c0*/  FFMA.FTZ R153, R106, R159, R151 ;  /* 0x0000009f6a997223 */ /* 0x000fe20000010097 */
[----:B------:R0:W-:Y:S01]  /*60d0*/  MUFU.SIN R11, R157 ;  /* 0x0000009d000b7308 */ /* 0x0001e20000000400 */
[----:B------:R-:W-:Y:S02]  /*60e0*/  FFMA.FTZ R150, R5, R205, R150 ;  /* 0x000000cd05967223 */ /* 0x000fe40000010096 */
[----:B------:R-:W-:Y:S02]  /*60f0*/  FMUL.FTZ R151, R202, R13 ;  /* 0x0000000dca977220 */ /* 0x000fe40000410000 */
[----:B0-----:R-:W-:-:S03]  /*6100*/  FMUL.FTZ R157, R22, R91 ;  /* 0x0000005b169d7220 */ /* 0x001fc60000410000 */
[----:B------:R-:W0:Y:S01]  /*6110*/  MUFU.EX2 R10, R10 ;  /* 0x0000000a000a7308 */ /* 0x000e220000000800 */
[CC--:B------:R-:W-:Y:S02]  /*6120*/  FFMA.FTZ R151, R203.reuse, R150.reuse, R151 ;  /* 0x00000096cb977223 */ /* 0x0c0fe40000010097 */
[----:B------:R-:W-:Y:S02]  /*6130*/  FFMA.FTZ R160, R106, R157, R158 ;  /* 0x0000009d6aa07223 */ /* 0x000fe4000001009e */
[----:B------:R-:W-:Y:S02]  /*6140*/  FMUL.FTZ R158, R202, R150 ;  /* 0x00000096ca9e7220 */ /* 0x000fe40000410000 */
[C---:B------:R-:W-:Y:S02]  /*6150*/  FMUL.FTZ R162, R194.reuse, R160 ;  /* 0x000000a0c2a27220 */ /* 0x040fe40000410000 */
[----:B------:R-:W-:Y:S02]  /*6160*/  FMUL.FTZ R161, R194, R153 ;  /* 0x00000099c2a17220 */ /* 0x000fe40000410000 */
[----:B------:R-:W-:-:S02]  /*6170*/  FFMA.FTZ R13, R203, R13, -R158 ;  /* 0x0000000dcb0d7223 */ /* 0x000fc4000001089e */
[C---:B------:R-:W-:Y:S02]  /*6180*/  FMUL.FTZ R150, R200.reuse, R151 ;  /* 0x00000097c8967220 */ /* 0x040fe40000410000 */
[----:B------:R-:W-:Y:S02]  /*6190*/  FFMA.FTZ R153, R195, R153, -R162 ;  /* 0x00000099c3997223 */ /* 0x000fe400000108a2 */
[----:B------:R-:W-:Y:S02]  /*61a0*/  FMUL.FTZ R158, R21, R90 ;  /* 0x0000005a159e7220 */ /* 0x000fe40000410000 */
[----:B------:R-:W-:Y:S02]  /*61b0*/  FFMA.FTZ R161, R195, R160, R161 ;  /* 0x000000a0c3a17223 */ /* 0x000fe400000100a1 */
[-C--:B------:R-:W-:Y:S02]  /*61c0*/  FMUL.FTZ R162, R200, R13.reuse ;  /* 0x0000000dc8a27220 */ /* 0x080fe40000410000 */
[----:B------:R-:W-:-:S02]  /*61d0*/  FFMA.FTZ R150, R201, R13, -R150 ;  /* 0x0000000dc9967223 */ /* 0x000fc40000010896 */
[----:B------:R-:W-:Y:S02]  /*61e0*/  FMUL.FTZ R160, R20, R90 ;  /* 0x0000005a14a07220 */ /* 0x000fe40000410000 */
[----:B------:R-:W-:Y:S02]  /*61f0*/  FFMA.FTZ R153, R107, R158, R153 ;  /* 0x0000009e6b997223 */ /* 0x000fe40000010099 */
[----:B------:R-:W-:Y:S02]  /*6200*/  FFMA.FTZ R162, R201, R151, R162 ;  /* 0x00000097c9a27223 */ /* 0x000fe400000100a2 */
[----:B------:R-:W-:Y:S02]  /*6210*/  FMUL.FTZ R13, R198, R150 ;  /* 0x00000096c60d7220 */ /* 0x000fe40000410000 */
[----:B------:R-:W-:Y:S02]  /*6220*/  FFMA.FTZ R161, R107, R160, R161 ;  /* 0x000000a06ba17223 */ /* 0x000fe400000100a1 */
[----:B0-----:R-:W-:-:S02]  /*6230*/  FMUL.FTZ R181, R10, R181 ;  /* 0x000000b50ab57220 */ /* 0x001fc40000410000 */
[----:B------:R-:W-:Y:S02]  /*6240*/  FMUL.FTZ R180, R10, R11 ;  /* 0x0000000b0ab47220 */ /* 0x000fe40000410000 */
[C---:B------:R-:W-:Y:S02]  /*6250*/  FMUL.FTZ R10, R192.reuse, R153 ;  /* 0x00000099c00a7220 */ /* 0x040fe40000410000 */
[-C--:B------:R-:W-:Y:S02]  /*6260*/  FFMA.FTZ R13, R199, R162.reuse, R13 ;  /* 0x000000a2c70d7223 */ /* 0x080fe4000001000d */
[-C--:B------:R-:W-:Y:S02]  /*6270*/  FMUL.FTZ R164, R192, R161.reuse ;  /* 0x000000a1c0a47220 */ /* 0x080fe40000410000 */
[----:B------:R-:W-:Y:S02]  /*6280*/  FMUL.FTZ R162, R198, R162 ;  /* 0x000000a2c6a27220 */ /* 0x000fe40000410000 */
[----:B------:R-:W-:-:S02]  /*6290*/  FFMA.FTZ R11, R193, R161, R10 ;  /* 0x000000a1c10b7223 */ /* 0x000fc4000001000a */
[----:B------:R-:W-:Y:S02]  /*62a0*/  FMUL.FTZ R161, R18, R89 ;  /* 0x0000005912a17220 */ /* 0x000fe40000410000 */
[----:B------:R-:W-:Y:S02]  /*62b0*/  FFMA.FTZ R164, R193, R153, -R164 ;  /* 0x00000099c1a47223 */ /* 0x000fe400000108a4 */
[----:B------:R-:W-:Y:S02]  /*62c0*/  FMUL.FTZ R235, R19, R89 ;  /* 0x0000005913eb7220 */ /* 0x000fe40000410000 */
[----:B------:R-:W-:Y:S02]  /*62d0*/  FFMA.FTZ R162, R199, R150, -R162 ;  /* 0x00000096c7a27223 */ /* 0x000fe400000108a2 */
[----:B------:R-:W-:Y:S02]  /*62e0*/  FMUL.FTZ R10, R196, R13 ;  /* 0x0000000dc40a7220 */ /* 0x000fe40000410000 */
[----:B------:R-:W-:-:S02]  /*62f0*/  FFMA.FTZ R11, R104, R161, R11 ;  /* 0x000000a1680b7223 */ /* 0x000fc4000001000b */
[----:B------:R-:W-:Y:S02]  /*6300*/  FFMA.FTZ R164, R104, R235, R164 ;  /* 0x000000eb68a47223 */ /* 0x000fe400000100a4 */
[-C--:B------:R-:W-:Y:S02]  /*6310*/  FMUL.FTZ R150, R196, R162.reuse ;  /* 0x000000a2c4967220 */ /* 0x080fe40000410000 */
[C---:B------:R-:W-:Y:S02]  /*6320*/  FFMA.FTZ R162, R197.reuse, R162, -R10 ;  /* 0x000000a2c5a27223 */ /* 0x040fe4000001080a */
[C---:B------:R-:W-:Y:S02]  /*6330*/  FMUL.FTZ R151, R190.reuse, R11 ;  /* 0x0000000bbe977220 */ /* 0x040fe40000410000 */
[----:B------:R-:W-:Y:S02]  /*6340*/  FMUL.FTZ R166, R190, R164 ;  /* 0x000000a4bea67220 */ /* 0x000fe40000410000 */
[----:B------:R-:W-:-:S02]  /*6350*/  FFMA.FTZ R150, R197, R13, R150 ;  /* 0x0000000dc5967223 */ /* 0x000fc40000010096 */
[C---:B------:R-:W-:Y:S02]  /*6360*/  FMUL.FTZ R13, R194.reuse, R162 ;  /* 0x000000a2c20d7220 */ /* 0x040fe40000410000 */
[----:B------:R-:W-:Y:S02]  /*6370*/  FFMA.FTZ R151, R191, R164, -R151 ;  /* 0x000000a4bf977223 */ /* 0x000fe40000010897 */
[----:B------:R-:W-:Y:S02]  /*6380*/  FMUL.FTZ R206, R17, R88 ;  /* 0x0000005811ce7220 */ /* 0x000fe40000410000 */
[----:B------:R-:W-:Y:S02]  /*6390*/  FFMA.FTZ R166, R191, R11, R166 ;  /* 0x0000000bbfa67223 */ /* 0x000fe400000100a6 */
[-C--:B------:R-:W-:Y:S02]  /*63a0*/  FMUL.FTZ R11, R194, R150.reuse ;  /* 0x00000096c20b7220 */ /* 0x080fe40000410000 */
[----:B------:R-:W-:-:S02]  /*63b0*/  FFMA.FTZ R13, R195, R150, R13 ;  /* 0x00000096c30d7223 */ /* 0x000fc4000001000d */
[----:B------:R-:W-:Y:S02]  /*63c0*/  FMUL.FTZ R10, R16, R88 ;  /* 0x00000058100a7220 */ /* 0x000fe40000410000 */
[----:B------:R-:W-:Y:S02]  /*63d0*/  FFMA.FTZ R151, R105, R206, R151 ;  /* 0x000000ce69977223 */ /* 0x000fe40000010097 */
[----:B------:R-:W-:Y:S02]  /*63e0*/  FFMA.FTZ R162, R195, R162, -R11 ;  /* 0x000000a2c3a27223 */ /* 0x000fe4000001080b */
[----:B------:R-:W-:Y:S02]  /*63f0*/  FMUL.FTZ R150, R192, R13 ;  /* 0x0000000dc0967220 */ /* 0x000fe40000410000 */
[----:B------:R-:W-:Y:S02]  /*6400*/  FFMA.FTZ R166, R105, R10, R166 ;  /* 0x0000000a69a67223 */ /* 0x000fe400000100a6 */
[----:B------:R-:W-:-:S02]  /*6410*/  FMUL.FTZ R153, R188, R151 ;  /* 0x00000097bc997220 */ /* 0x000fc40000410000 */
[-C--:B------:R-:W-:Y:S02]  /*6420*/  FFMA.FTZ R150, R193, R162.reuse, -R150 ;  /* 0x000000a2c1967223 */ /* 0x080fe40000010896 */
[----:B------:R-:W-:Y:S02]  /*6430*/  FMUL.FTZ R11, R68, UR42 ;  /* 0x0000002a440b7c20 */ /* 0x000fe40008410000 */
[----:B------:R-:W-:Y:S02]  /*6440*/  FMUL.FTZ R162, R192, R162 ;  /* 0x000000a2c0a27220 */ /* 0x000fe40000410000 */
[-C--:B------:R-:W-:Y:S02]  /*6450*/  FMUL.FTZ R164, R188, R166.reuse ;  /* 0x000000a6bca47220 */ /* 0x080fe40000410000 */
[----:B------:R-:W-:Y:S02]  /*6460*/  FFMA.FTZ R153, R189, R166, R153 ;  /* 0x000000a6bd997223 */ /* 0x000fe40000010099 */
[----:B------:R-:W-:-:S02]  /*6470*/  FMUL.FTZ R225, R148, R87 ;  /* 0x0000005794e17220 */ /* 0x000fc40000410000 */
[----:B------:R-:W-:Y:S02]  /*6480*/  FMUL.RZ R167, R11, 0.15915493667125701904 ;  /* 0x3e22f9830ba77820 */ /* 0x000fe4000040c000 */
[----:B------:R-:W-:Y:S02]  /*6490*/  FFMA.FTZ R162, R193, R13, R162 ;  /* 0x0000000dc1a27223 */ /* 0x000fe400000100a2 */
[----:B------:R-:W-:Y:S02]  /*64a0*/  FFMA.FTZ R164, R189, R151, -R164 ;  /* 0x00000097bda47223 */ /* 0x000fe400000108a4 */
[----:B------:R-:W-:Y:S02]  /*64b0*/  FMUL.FTZ R11, R15, R87 ;  /* 0x000000570f0b7220 */ /* 0x000fe40000410000 */
[----:B------:R-:W-:Y:S02]  /*64c0*/  FFMA.FTZ R163, R102, R225, R153 ;  /* 0x000000e166a37223 */ /* 0x000fe40000010099 */
[----:B------:R-:W-:-:S02]  /*64d0*/  FMUL.FTZ R13, R190, R162 ;  /* 0x000000a2be0d7220 */ /* 0x000fc40000410000 */
[-C--:B------:R-:W-:Y:S02]  /*64e0*/  FMUL.FTZ R153, R190, R150.reuse ;  /* 0x00000096be997220 */ /* 0x080fe40000410000 */
[----:B------:R-:W-:Y:S02]  /*64f0*/  FFMA.FTZ R164, R102, R11, R164 ;  /* 0x0000000b66a47223 */ /* 0x000fe400000100a4 */
[C---:B------:R-:W-:Y:S02]  /*6500*/  FMUL.FTZ R165, R186.reuse, R163 ;  /* 0x000000a3baa57220 */ /* 0x040fe40000410000 */
[C---:B------:R-:W-:Y:S02]  /*6510*/  FFMA.FTZ R151, R191.reuse, R150, -R13 ;  /* 0x00000096bf977223 */ /* 0x040fe4000001080d */
[----:B------:R-:W-:Y:S02]  /*6520*/  FFMA.FTZ R153, R191, R162, R153 ;  /* 0x000000a2bf997223 */ /* 0x000fe40000010099 */
[----:B------:R-:W-:-:S02]  /*6530*/  FMUL.FTZ R166, R186, R164 ;  /* 0x000000a4baa67220 */ /* 0x000fc40000410000 */
[----:B------:R-:W-:Y:S02]  /*6540*/  FFMA.FTZ R165, R187, R164, -R165 ;  /* 0x000000a4bba57223 */ /* 0x000fe400000108a5 */
[-C--:B------:R-:W-:Y:S02]  /*6550*/  FMUL.FTZ R226, R149, R86.reuse ;  /* 0x0000005695e27220 */ /* 0x080fe40000410000 */
[C---:B------:R-:W-:Y:S02]  /*6560*/  FMUL.FTZ R162, R188.reuse, R153 ;  /* 0x00000099bca27220 */ /* 0x040fe40000410000 */
[----:B------:R-:W-:Y:S02]  /*6570*/  FMUL.FTZ R164, R188, R151 ;  /* 0x00000097bca47220 */ /* 0x000fe40000410000 */
[----:B------:R-:W-:Y:S02]  /*6580*/  FFMA.FTZ R166, R187, R163, R166 ;  /* 0x000000a3bba67223 */ /* 0x000fe400000100a6 */
[----:B------:R-:W-:-:S02]  /*6590*/  FMUL.FTZ R228, R147, R86 ;  /* 0x0000005693e47220 */ /* 0x000fc40000410000 */
[----:B------:R-:W-:Y:S02]  /*65a0*/  FFMA.FTZ R165, R103, R226, R165 ;  /* 0x000000e267a57223 */ /* 0x000fe400000100a5 */
[----:B------:R-:W-:Y:S02]  /*65b0*/  FMUL.FTZ R13, R65, UR42 ;  /* 0x0000002a410d7c20 */ /* 0x000fe40008410000 */
[C---:B------:R-:W-:Y:S02]  /*65c0*/  FFMA.FTZ R162, R189.reuse, R151, -R162 ;  /* 0x00000097bda27223 */ /* 0x040fe400000108a2 */
[----:B------:R-:W-:Y:S02]  /*65d0*/  FFMA.FTZ R164, R189, R153, R164 ;  /* 0x00000099bda47223 */ /* 0x000fe400000100a4 */
[----:B------:R-:W-:Y:S02]  /*65e0*/  FFMA.FTZ R166, R103, R228, R166 ;  /* 0x000000e467a67223 */ /* 0x000fe400000100a6 */
[----:B------:R-:W-:-:S02]  /*65f0*/  FMUL.FTZ R153, R184, R165 ;  /* 0x000000a5b8997220 */ /* 0x000fc40000410000 */
[----:B------:R-:W-:Y:S02]  /*6600*/  FMUL.RZ R169, R13, 0.15915493667125701904 ;  /* 0x3e22f9830da97820 */ /* 0x000fe4000040c000 */
[----:B------:R-:W-:Y:S02]  /*6610*/  FMUL.FTZ R13, R12, R68 ;  /* 0x000000440c0d7220 */ /* 0x000fe40000410000 */
[----:B------:R-:W-:Y:S02]  /*6620*/  FMUL.FTZ R151, R186, R162 ;  /* 0x000000a2ba977220 */ /* 0x000fe40000410000 */
[-C--:B------:R-:W-:Y:S02]  /*6630*/  FMUL.FTZ R168, R184, R166.reuse ;  /* 0x000000a6b8a87220 */ /* 0x080fe40000410000 */
[----:B------:R-:W-:Y:S02]  /*6640*/  FFMA.FTZ R153, R185, R166, R153 ;  /* 0x000000a6b9997223 */ /* 0x000fe40000010099 */
[----:B------:R-:W-:Y:S01]  /*6650*/  FMUL.FTZ R229, R144, R81 ;  /* 0x0000005190e57220 */ /* 0x000fe20000410000 */
[----:B------:R-:W-:Y:S01]  /*6660*/  MUFU.COS R150, R167 ;  /* 0x000000a700967308 */ /* 0x000fe20000000000 */
[----:B------:R-:W-:-:S02]  /*6670*/  FFMA.FTZ R151, R187, R164, R151 ;  /* 0x000000a4bb977223 */ /* 0x000fc40000010097 */
[----:B------:R-:W-:Y:S02]  /*6680*/  FFMA.FTZ R168, R185, R165, -R168 ;  /* 0x000000a5b9a87223 */ /* 0x000fe400000108a8 */
[----:B------:R-:W-:Y:S02]  /*6690*/  FMUL.FTZ R227, R146, R81 ;  /* 0x0000005192e37220 */ /* 0x000fe40000410000 */
[----:B------:R-:W-:Y:S01]  /*66a0*/  FFMA.FTZ R163, R100, R229, R153 ;  /* 0x000000e564a37223 */ /* 0x000fe20000010099 */
[----:B------:R-:W0:Y:S01]  /*66b0*/  MUFU.EX2 R13, R13 ;  /* 0x0000000d000d7308 */ /* 0x000e220000000800 */
[----:B------:R-:W-:Y:S02]  /*66c0*/  FMUL.FTZ R164, R186, R164 ;  /* 0x000000a4baa47220 */ /* 0x000fe40000410000 */
[----:B------:R-:W-:Y:S02]  /*66d0*/  FFMA.FTZ R168, R100, R227, R168 ;  /* 0x000000e364a87223 */ /* 0x000fe400000100a8 */
[----:B------:R-:W-:-:S02]  /*66e0*/  FMUL.FTZ R165, R182, R163 ;  /* 0x000000a3b6a57220 */ /* 0x000fc40000410000 */
[----:B------:R-:W-:Y:S02]  /*66f0*/  FFMA.FTZ R164, R187, R162, -R164 ;  /* 0x000000a2bba47223 */ /* 0x000fe400000108a4 */
[----:B------:R-:W-:Y:S02]  /*6700*/  FMUL.FTZ R153, R184, R151 ;  /* 0x00000097b8997220 */ /* 0x000fe40000410000 */
[----:B------:R-:W-:Y:S02]  /*6710*/  FFMA.FTZ R165, R183, R168, -R165 ;  /* 0x000000a8b7a57223 */ /* 0x000fe400000108a5 */
[----:B------:R-:W-:Y:S02]  /*6720*/  FFMA.FTZ R153, R185, R164, -R153 ;  /* 0x000000a4b9997223 */ /* 0x000fe40000010899 */
[----:B------:R-:W-:Y:S02]  /*6730*/  FMUL.FTZ R168, R182, R168 ;  /* 0x000000a8b6a87220 */ /* 0x000fe40000410000 */
[----:B------:R-:W-:-:S02]  /*6740*/  FMUL.FTZ R230, R145, R76 ;  /* 0x0000004c91e67220 */ /* 0x000fc40000410000 */
[----:B------:R-:W-:Y:S02]  /*6750*/  FMUL.FTZ R164, R184, R164 ;  /* 0x000000a4b8a47220 */ /* 0x000fe40000410000 */
[----:B------:R-:W-:Y:S01]  /*6760*/  FMUL.FTZ R12, R12, R65 ;  /* 0x000000410c0c7220 */ /* 0x000fe20000410000 */
[----:B------:R-:W1:Y:S01]  /*6770*/  MUFU.SIN R178, R167 ;  /* 0x000000a700b27308 */ /* 0x000e620000000400 */
[----:B------:R-:W-:Y:S02]  /*6780*/  FFMA.FTZ R168, R183, R163, R168 ;  /* 0x000000a3b7a87223 */ /* 0x000fe400000100a8 */
[----:B------:R-:W-:Y:S02]  /*6790*/  FMUL.FTZ R232, R143, R76 ;  /* 0x0000004c8fe87220 */ /* 0x000fe40000410000 */
[----:B------:R-:W-:Y:S02]  /*67a0*/  FFMA.FTZ R165, R101, R230, R165 ;  /* 0x000000e665a57223 */ /* 0x000fe400000100a5 */
[----:B------:R-:W-:Y:S01]  /*67b0*/  FFMA.FTZ R164, R185, R151, R164 ;  /* 0x00000097b9a47223 */ /* 0x000fe200000100a4 */
[----:B------:R-:W-:Y:S01]  /*67c0*/  MUFU.COS R177, R169 ;  /* 0x000000a900b17308 */ /* 0x000fe20000000000 */
[----:B0-----:R-:W-:-:S02]  /*67d0*/  FMUL.FTZ R179, R13, R150 ;  /* 0x000000960db37220 */ /* 0x001fc40000410000 */
[----:B------:R-:W-:Y:S02]  /*67e0*/  FFMA.FTZ R168, R101, R232, R168 ;  /* 0x000000e865a87223 */ /* 0x000fe400000100a8 */
[----:B------:R-:W-:Y:S02]  /*67f0*/  FMUL.FTZ R162, R180, R165 ;  /* 0x000000a5b4a27220 */ /* 0x000fe40000410000 */
[----:B------:R-:W-:Y:S01]  /*6800*/  FMUL.FTZ R150, R182, R164 ;  /* 0x000000a4b6967220 */ /* 0x000fe20000410000 */
[----:B------:R-:W0:Y:S01]  /*6810*/  MUFU.EX2 R12, R12 ;  /* 0x0000000c000c7308 */ /* 0x000e220000000800 */
[----:B------:R-:W-:Y:S02]  /*6820*/  FFMA.FTZ R162, R181, R168, R162 ;  /* 0x000000a8b5a27223 */ /* 0x000fe400000100a2 */
[----:B------:R-:W-:-:S05]  /*6830*/  FFMA.FTZ R150, R183, R153, -R150 ;  /* 0x00000099b7967223 */ /* 0x000fca0000010896 */
[----:B------:R-:W2:Y:S01]  /*6840*/  MUFU.SIN R151, R169 ;  /* 0x000000a900977308 */ /* 0x000ea20000000400 */
[----:B------:R-:W-:Y:S02]  /*6850*/  FMUL.FTZ R168, R180, R168 ;  /* 0x000000a8b4a87220 */ /* 0x000fe40000410000 */
[----:B------:R-:W-:Y:S02]  /*6860*/  FMUL.FTZ R153, R182, R153 ;  /* 0x00000099b6997220 */ /* 0x000fe40000410000 */
[----:B------:R-:W-:Y:S02]  /*6870*/  FFMA.FTZ R168, R181, R165, -R168 ;  /* 0x000000a5b5a87223 */ /* 0x000fe400000108a8 */
[----:B------:R-:W-:Y:S02]  /*6880*/  FMUL.FTZ R231, R142, R73 ;  /* 0x000000498ee77220 */ /* 0x000fe40000410000 */
[----:B------:R-:W-:Y:S02]  /*6890*/  FFMA.FTZ R153, R183, R164, R153 ;  /* 0x000000a4b7997223 */ /* 0x000fe40000010099 */
[----:B-1----:R-:W-:-:S02]  /*68a0*/  FMUL.FTZ R178, R13, R178 ;  /* 0x000000b20db27220 */ /* 0x002fc40000410000 */
[----:B------:R-:W-:Y:S02]  /*68b0*/  FMUL.FTZ R233, R140, R73 ;  /* 0x000000498ce97220 */ /* 0x000fe40000410000 */
[----:B------:R-:W-:Y:S02]  /*68c0*/  FFMA.FTZ R168, R98, R231, R168 ;  /* 0x000000e762a87223 */ /* 0x000fe400000100a8 */
[----:B------:R-:W-:Y:S02]  /*68d0*/  FMUL.FTZ R13, R180, R153 ;  /* 0x00000099b40d7220 */ /* 0x000fe40000410000 */
[C---:B0-----:R-:W-:Y:S02]  /*68e0*/  FMUL.FTZ R177, R12.reuse, R177 ;  /* 0x000000b10cb17220 */ /* 0x041fe40000410000 */
[----:B--2---:R-:W-:Y:S02]  /*68f0*/  FMUL.FTZ R176, R12, R151 ;  /* 0x000000970cb07220 */ /* 0x004fe40000410000 */
[----:B------:R-:W-:-:S02]  /*6900*/  FFMA.FTZ R162, R98, R233, R162 ;  /* 0x000000e962a27223 */ /* 0x000fc400000100a2 */
[----:B------:R-:W-:Y:S02]  /*6910*/  FMUL.FTZ R12, R178, R168 ;  /* 0x000000a8b20c7220 */ /* 0x000fe40000410000 */
[-C--:B------:R-:W-:Y:S02]  /*6920*/  FFMA.FTZ R13, R181, R150.reuse, -R13 ;  /* 0x00000096b50d7223 */ /* 0x080fe4000001080d */
[----:B------:R-:W-:Y:S02]  /*6930*/  FMUL.FTZ R150, R180, R150 ;  /* 0x00000096b4967220 */ /* 0x000fe40000410000 */
[----:B------:R-:W-:Y:S02]  /*6940*/  FFMA.FTZ R12, R179, R162, R12 ;  /* 0x000000a2b30c7223 */ /* 0x000fe4000001000c */
[----:B------:R-:W-:Y:S02]  /*6950*/  FMUL.FTZ R236, R139, R68 ;  /* 0x000000448bec7220 */ /* 0x000fe40000410000 */
[----:B------:R-:W-:-:S02]  /*6960*/  FFMA.FTZ R150, R181, R153, R150 ;  /* 0x00000099b5967223 */ /* 0x000fc40000010096 */
[----:B------:R-:W-:Y:S01]  /*6970*/  FFMA.FTZ R153, R99, R236, R12 ;  /* 0x000000ec63997223 */ /* 0x000fe2000001000c */
[----:B------:R-:W-:Y:S01]  /*6980*/  ISETP.NE.AND P1, PT, R133, 0x1f, PT ;  /* 0x0000001f8500780c */ /* 0x000fe20003f25270 */
[C---:B------:R-:W-:Y:S02]  /*6990*/  FMUL.FTZ R12, R178.reuse, R150 ;  /* 0x00000096b20c7220 */ /* 0x040fe40000410000 */
[CC--:B------:R-:W-:Y:S02]  /*69a0*/  FMUL.FTZ R151, R178.reuse, R13.reuse ;  /* 0x0000000db2977220 */ /* 0x0c0fe40000410000 */
[----:B------:R-:W-:Y:S02]  /*69b0*/  FMUL.FTZ R163, R178, R162 ;  /* 0x000000a2b2a37220 */ /* 0x000fe40000410000 */
[C---:B------:R-:W-:Y:S02]  /*69c0*/  FFMA.FTZ R12, R179.reuse, R13, -R12 ;  /* 0x0000000db30c7223 */ /* 0x040fe4000001080c */
[----:B------:R-:W-:-:S02]  /*69d0*/  FFMA.FTZ R162, R179, R150, R151 ;  /* 0x00000096b3a27223 */ /* 0x000fc40000010097 */
[C---:B------:R-:W-:Y:S02]  /*69e0*/  FMUL.FTZ R13, R176.reuse, R12 ;  /* 0x0000000cb00d7220 */ /* 0x040fe40000410000 */
[-C--:B------:R-:W-:Y:S02]  /*69f0*/  FMUL.FTZ R150, R176, R162.reuse ;  /* 0x000000a2b0967220 */ /* 0x080fe40000410000 */
[C---:B------:R-:W-:Y:S02]  /*6a00*/  FFMA.FTZ R162, R177.reuse, R162, R13 ;  /* 0x000000a2b1a27223 */ /* 0x040fe4000001000d */
[----:B------:R-:W-:Y:S02]  /*6a10*/  FFMA.FTZ R150, R177, R12, -R150 ;  /* 0x0000000cb1967223 */ /* 0x000fe40000010896 */
[----:B------:R0:W1:Y:S01]  /*6a20*/  @P1 LDS.64 R12, [R133.X8+0x3558] ;  /* 0x00355800850c1984 */ /* 0x0000620000008a00 */
[----:B------:R-:W-:Y:S02]  /*6a30*/  FFMA.FTZ R163, R179, R168, -R163 ;  /* 0x000000a8b3a37223 */ /* 0x000fe400000108a3 */
[----:B------:R-:W-:-:S04]  /*6a40*/  FMUL.FTZ R234, R141, R68 ;  /* 0x000000448dea7220 */ /* 0x000fc80000410000 */
[----:B------:R-:W-:Y:S02]  /*6a50*/  FFMA.FTZ R163, R99, R234, R163 ;  /* 0x000000ea63a37223 */ /* 0x000fe400000100a3 */
[C---:B------:R-:W-:Y:S02]  /*6a60*/  FMUL.FTZ R164, R176.reuse, R153 ;  /* 0x00000099b0a47220 */ /* 0x040fe40000410000 */
[-C--:B------:R-:W-:Y:S01]  /*6a70*/  FMUL.FTZ R166, R176, R163.reuse ;  /* 0x000000a3b0a67220 */ /* 0x080fe20000410000 */
[----:B------:R-:W-:Y:S01]  /*6a80*/  BSSY B0, `(.L_x_8969) ;  /* 0x0000014000007945 */ /* 0x000fe20003800000 */
[C---:B------:R-:W-:Y:S02]  /*6a90*/  FFMA.FTZ R164, R177.reuse, R163, -R164 ;  /* 0x000000a3b1a47223 */ /* 0x040fe400000108a4 */
[----:B------:R-:W-:Y:S02]  /*6aa0*/  FFMA.FTZ R166, R177, R153, R166 ;  /* 0x00000099b1a67223 */ /* 0x000fe400000100a6 */
[----:B------:R-:W-:-:S02]  /*6ab0*/  FMUL.FTZ R153, R138, R65 ;  /* 0x000000418a997220 */ /* 0x000fc40000410000 */
[----:B------:R-:W-:Y:S02]  /*6ac0*/  FMUL.FTZ R151, R136, R65 ;  /* 0x0000004188977220 */ /* 0x000fe40000410000 */
[C---:B------:R-:W-:Y:S02]  /*6ad0*/  FFMA.FTZ R208, R96.reuse, R153, R164 ;  /* 0x0000009960d07223 */ /* 0x040fe400000100a4 */
[----:B------:R-:W-:Y:S01]  /*6ae0*/  FFMA.FTZ R207, R96, R151, R166 ;  /* 0x0000009760cf7223 */ /* 0x000fe200000100a6 */
        /* <DEDUP_REMOVED lines=13> */
.L_x_8970:
[----:B0-----:R-:W-:Y:S05]  /*6bc0*/  BSYNC B0 ;  /* 0x0000000000007941 */ /* 0x001fea0003800000 */
.L_x_8969:
        /* <DEDUP_REMOVED lines=8> */
[C---:B------:R-:W-:Y:S02]  /*6c50*/  FMUL.FTZ R172, R33.reuse, R9 ;  /* 0x0000000921ac7220 */ /* 0x040fe40000410000 */
[----:B------:R-:W-:Y:S01]  /*6c60*/  FFMA.FTZ R171, -R176, R174, -R171 ;  /* 0x000000aeb0ab7223 */ /* 0x000fe200000109ab */
[----:B------:R-:W4:Y:S01]  /*6c70*/  SHFL.UP PT, R165, R162, 0x1, RZ ;  /* 0x04200000a2a57989 */ /* 0x000f2200000e00ff */
[----:B------:R-:W-:-:S02]  /*6c80*/  FMUL.FTZ R173, R33, R8 ;  /* 0x0000000821ad7220 */ /* 0x000fc40000410000 */
[----:B------:R-:W-:Y:S01]  /*6c90*/  FADD.FTZ R171, -R172, R171 ;  /* 0x000000abacab7221 */ /* 0x000fe20000010100 */
[----:B------:R-:W-:Y:S01]  /*6ca0*/  SHFL.IDX PT, R7, R7, RZ, 0x1f ;  /* 0x00001fff07077589 */ /* 0x000fe200000e0000 */
[CC--:B------:R-:W-:Y:S02]  /*6cb0*/  FMUL.FTZ R223, R43.reuse, R9.reuse ;  /* 0x000000092bdf7220 */ /* 0x0c0fe40000410000 */
[----:B------:R-:W-:Y:S01]  /*6cc0*/  FMUL.FTZ R222, R43, R8 ;  /* 0x000000082bde7220 */ /* 0x000fe20000410000 */
[----:B------:R-:W-:Y:S01]  /*6cd0*/  SHFL.IDX PT, R6, R6, RZ, 0x1f ;  /* 0x00001fff06067589 */ /* 0x000fe200000e0000 */
        /* <DEDUP_REMOVED lines=9> */
[----:B------:R-:W-:Y:S02]  /*6d70*/  FMUL.FTZ R165, R162, R165 ;  /* 0x000000a5a2a57220 */ /* 0x000fe40000410000 */
[----:B------:R-:W-:Y:S01]  /*6d80*/  @P3 FADD.FTZ R208, R208, R167 ;  /* 0x000000a7d0d03221 */ /* 0x000fe20000010000 */
[----:B------:R-:W-:Y:S01]  /*6d90*/  FSEL R169, R162, R169, !P3 ;  /* 0x000000a9a2a97208 */ /* 0x000fe20005800000 */
[----:B------:R-:W-:Y:S02]  /*6da0*/  @P3 FADD.FTZ R207, R207, R168 ;  /* 0x000000a8cfcf3221 */ /* 0x000fe40000010000 */
[----:B------:R-:W-:Y:S01]  /*6db0*/  @P3 FFMA.FTZ R150, R150, R163, -R165 ;  /* 0x000000a396963223 */ /* 0x000fe200000108a5 */
[----:B------:R-:W0:Y:S01]  /*6dc0*/  SHFL.UP PT, R164, R208, 0x2, RZ ;  /* 0x04400000d0a47989 */ /* 0x000e2200000e00ff */
[----:B------:R-:W-:-:S03]  /*6dd0*/  ISETP.GE.AND P3, PT, R131, 0x2, PT ;  /* 0x000000028300780c */ /* 0x000fc60003f66270 */
[----:B------:R-:W2:Y:S04]  /*6de0*/  SHFL.UP PT, R165, R207, 0x2, RZ ;  /* 0x04400000cfa57989 */ /* 0x000ea800000e00ff */
[----:B------:R-:W3:Y:S04]  /*6df0*/  SHFL.UP PT, R162, R150, 0x2, RZ ;  /* 0x0440000096a27989 */ /* 0x000ee800000e00ff */
[----:B------:R-:W4:Y:S01]  /*6e00*/  SHFL.UP PT, R163, R169, 0x2, RZ ;  /* 0x04400000a9a37989 */ /* 0x000f2200000e00ff */
[C---:B0-----:R-:W-:Y:S02]  /*6e10*/  FMUL.FTZ R168, R169.reuse, R164 ;  /* 0x000000a4a9a87220 */ /* 0x041fe40000410000 */
[----:B--2---:R-:W-:-:S02]  /*6e20*/  FMUL.FTZ R167, R169, R165 ;  /* 0x000000a5a9a77220 */ /* 0x004fc40000410000 */
[C---:B------:R-:W-:Y:S02]  /*6e30*/  FFMA.FTZ R168, R150.reuse, R165, R168 ;  /* 0x000000a596a87223 */ /* 0x040fe400000100a8 */
[C---:B---3--:R-:W-:Y:S02]  /*6e40*/  FMUL.FTZ R166, R169.reuse, R162 ;  /* 0x000000a2a9a67220 */ /* 0x048fe40000410000 */
[C---:B------:R-:W-:Y:S02]  /*6e50*/  FFMA.FTZ R167, R150.reuse, R164, -R167 ;  /* 0x000000a496a77223 */ /* 0x040fe400000108a7 */
[-C--:B----4-:R-:W-:Y:S02]  /*6e60*/  FMUL.FTZ R165, R169, R163.reuse ;  /* 0x000000a3a9a57220 */ /* 0x090fe40000410000 */
[C---:B------:R-:W-:Y:S02]  /*6e70*/  FFMA.FTZ R166, R150.reuse, R163, R166 ;  /* 0x000000a396a67223 */ /* 0x040fe400000100a6 */
[----:B------:R-:W-:-:S02]  /*6e80*/  @P3 FFMA.FTZ R150, R150, R162, -R165 ;  /* 0x000000a296963223 */ /* 0x000fc400000108a5 */
[----:B------:R-:W-:Y:S01]  /*6e90*/  @P3 FADD.FTZ R207, R207, R168 ;  /* 0x000000a8cfcf3221 */ /* 0x000fe20000010000 */
[----:B------:R-:W-:Y:S01]  /*6ea0*/  FSEL R166, R169, R166, !P3 ;  /* 0x000000a6a9a67208 */ /* 0x000fe20005800000 */
[----:B------:R-:W-:Y:S01]  /*6eb0*/  @P3 FADD.FTZ R208, R208, R167 ;  /* 0x000000a7d0d03221 */ /* 0x000fe20000010000 */
[----:B------:R-:W0:Y:S01]  /*6ec0*/  SHFL.UP PT, R163, R150, 0x4, RZ ;  /* 0x0480000096a37989 */ /* 0x000e2200000e00ff */
[----:B------:R-:W-:Y:S01]  /*6ed0*/  FMUL.FTZ R162, R176, R175 ;  /* 0x000000afb0a27220 */ /* 0x000fe20000410000 */
[----:B------:R-:W-:Y:S01]  /*6ee0*/  ISETP.GE.AND P3, PT, R131, 0x4, PT ;  /* 0x000000048300780c */ /* 0x000fe20003f66270 */
[----:B------:R-:W-:Y:S01]  /*6ef0*/  FMUL.FTZ R164, R178, -R171 ;  /* 0x800000abb2a47220 */ /* 0x000fe20000410000 */
[----:B------:R-:W2:Y:S01]  /*6f00*/  SHFL.UP PT, R169, R207, 0x4, RZ ;  /* 0x04800000cfa97989 */ /* 0x000ea200000e00ff */
[----:B------:R-:W-:-:S03]  /*6f10*/  FFMA.FTZ R162, R177, R174, -R162 ;  /* 0x000000aeb1a27223 */ /* 0x000fc600000108a2 */
[----:B------:R-:W3:Y:S01]  /*6f20*/  SHFL.UP PT, R167, R208, 0x4, RZ ;  /* 0x04800000d0a77989 */ /* 0x000ee200000e00ff */
[----:B------:R-:W-:-:S03]  /*6f30*/  FADD.FTZ R162, R173, R162 ;  /* 0x000000a2ada27221 */ /* 0x000fc60000010000 */
[----:B------:R-:W4:Y:S01]  /*6f40*/  SHFL.UP PT, R165, R166, 0x4, RZ ;  /* 0x04800000a6a57989 */ /* 0x000f2200000e00ff */
[-C--:B------:R-:W-:Y:S02]  /*6f50*/  FMUL.FTZ R168, R178, -R162.reuse ;  /* 0x800000a2b2a87220 */ /* 0x080fe40000410000 */
[C---:B------:R-:W-:Y:S02]  /*6f60*/  FFMA.FTZ R210, R179.reuse, R162, -R164 ;  /* 0x000000a2b3d27223 */ /* 0x040fe400000108a4 */
[----:B------:R-:W-:Y:S02]  /*6f70*/  FFMA.FTZ R209, R179, R171, R168 ;  /* 0x000000abb3d17223 */ /* 0x000fe400000100a8 */
[----:B------:R-:W-:-:S04]  /*6f80*/  FMUL.FTZ R171, R34, R8 ;  /* 0x0000000822ab7220 */ /* 0x000fc80000410000 */
[----:B------:R-:W-:Y:S02]  /*6f90*/  FADD.FTZ R210, R171, R210 ;  /* 0x000000d2abd27221 */ /* 0x000fe40000010000 */
[C---:B0-----:R-:W-:Y:S02]  /*6fa0*/  FMUL.FTZ R164, R166.reuse, R163 ;  /* 0x000000a3a6a47220 */ /* 0x041fe40000410000 */
[C---:B--2---:R-:W-:Y:S02]  /*6fb0*/  FMUL.FTZ R168, R166.reuse, R169 ;  /* 0x000000a9a6a87220 */ /* 0x044fe40000410000 */
[-C--:B---3--:R-:W-:Y:S02]  /*6fc0*/  FMUL.FTZ R170, R166, R167.reuse ;  /* 0x000000a7a6aa7220 */ /* 0x088fe40000410000 */
[----:B------:R-:W-:Y:S02]  /*6fd0*/  FFMA.FTZ R167, R150, R167, -R168 ;  /* 0x000000a796a77223 */ /* 0x000fe400000108a8 */
[----:B----4-:R-:W-:-:S02]  /*6fe0*/  FMUL.FTZ R162, R166, R165 ;  /* 0x000000a5a6a27220 */ /* 0x010fc40000410000 */
[C---:B------:R-:W-:Y:S02]  /*6ff0*/  FFMA.FTZ R165, R150.reuse, R165, R164 ;  /* 0x000000a596a57223 */ /* 0x040fe400000100a4 */
[C---:B------:R-:W-:Y:S02]  /*7000*/  FFMA.FTZ R164, R150.reuse, R169, R170 ;  /* 0x000000a996a47223 */ /* 0x040fe400000100aa */
[----:B------:R-:W-:Y:S01]  /*7010*/  @P3 FFMA.FTZ R150, R150, R163, -R162 ;  /* 0x000000a396963223 */ /* 0x000fe200000108a2 */
[----:B------:R-:W-:Y:S01]  /*7020*/  FSEL R165, R166, R165, !P3 ;  /* 0x000000a5a6a57208 */ /* 0x000fe20005800000 */
[----:B------:R-:W-:Y:S02]  /*7030*/  @P3 FADD.FTZ R208, R208, R167 ;  /* 0x000000a7d0d03221 */ /* 0x000fe40000010000 */
[----:B------:R-:W-:Y:S01]  /*7040*/  @P3 FADD.FTZ R207, R207, R164 ;  /* 0x000000a4cfcf3221 */ /* 0x000fe20000010000 */
[----:B------:R-:W-:Y:S01]  /*7050*/  SHFL.UP PT, R162, R150, 0x8, RZ ;  /* 0x0500000096a27989 */ /* 0x000fe200000e00ff */
[----:B------:R-:W-:Y:S01]  /*7060*/  FMUL.FTZ R170, R34, R9 ;  /* 0x0000000922aa7220 */ /* 0x000fe20000410000 */
[----:B------:R-:W-:Y:S01]  /*7070*/  ISETP.GE.AND P3, PT, R131, 0x8, PT ;  /* 0x000000088300780c */ /* 0x000fe20003f66270 */
[----:B------:R-:W-:Y:S01]  /*7080*/  FMUL.FTZ R168, R180, -R210 ;  /* 0x800000d2b4a87220 */ /* 0x000fe20000410000 */
[----:B------:R-:W0:Y:S01]  /*7090*/  SHFL.UP PT, R164, R208, 0x8, RZ ;  /* 0x05000000d0a47989 */ /* 0x000e2200000e00ff */
[----:B------:R-:W-:-:S02]  /*70a0*/  FADD.FTZ R209, -R170, R209 ;  /* 0x000000d1aad17221 */ /* 0x000fc40000010100 */
[----:B------:R-:W-:Y:S01]  /*70b0*/  FMUL.FTZ R169, R35, R9 ;  /* 0x0000000923a97220 */ /* 0x000fe20000410000 */
[----:B------:R-:W2:Y:S01]  /*70c0*/  SHFL.UP PT, R166, R207, 0x8, RZ ;  /* 0x05000000cfa67989 */ /* 0x000ea200000e00ff */
[----:B------:R-:W-:-:S03]  /*70d0*/  FMUL.FTZ R167, R180, -R209 ;  /* 0x800000d1b4a77220 */ /* 0x000fc60000410000 */
[----:B------:R-:W3:Y:S01]  /*70e0*/  SHFL.UP PT, R163, R165, 0x8, RZ ;  /* 0x05000000a5a37989 */ /* 0x000ee200000e00ff */
[C---:B------:R-:W-:Y:S02]  /*70f0*/  FFMA.FTZ R167, R181.reuse, R210, -R167 ;  /* 0x000000d2b5a77223 */ /* 0x040fe400000108a7 */
[----:B------:R-:W-:Y:S02]  /*7100*/  FFMA.FTZ R210, R181, R209, R168 ;  /* 0x000000d1b5d27223 */ /* 0x000fe400000100a8 */
        /* <DEDUP_REMOVED lines=10> */
[CC--:B---3--:R-:W-:Y:S02]  /*71b0*/  FMUL.FTZ R167, R165.reuse, R163.reuse ;  /* 0x000000a3a5a77220 */ /* 0x0c8fe40000410000 */
[C---:B------:R-:W-:Y:S02]  /*71c0*/  FFMA.FTZ R166, R150.reuse, R166, R213 ;  /* 0x000000a696a67223 */ /* 0x040fe400000100d5 */
        /* <DEDUP_REMOVED lines=8> */
[----:B------:R-:W-:Y:S01]  /*7250*/  FADD.FTZ R212, R167, R212 ;  /* 0x000000d4a7d47221 */ /* 0x000fe20000010000 */
[----:B------:R-:W2:Y:S01]  /*7260*/  SHFL.UP PT, R209, R210, 0x10, RZ ;  /* 0x06000000d2d17989 */ /* 0x000ea200000e00ff */
[----:B------:R-:W-:Y:S01]  /*7270*/  @P3 FADD.FTZ R208, R208, R211 ;  /* 0x000000d3d0d03221 */ /* 0x000fe20000010000 */
[----:B------:R-:W-:Y:S01]  /*7280*/  ISETP.GE.AND P3, PT, R131, 0x10, PT ;  /* 0x000000108300780c */ /* 0x000fe20003f66270 */
[----:B------:R-:W-:Y:S01]  /*7290*/  FADD.FTZ R215, -R166, R215 ;  /* 0x000000d7a6d77221 */ /* 0x000fe20000010100 */
[----:B------:R-:W3:Y:S01]  /*72a0*/  SHFL.UP PT, R213, R207, 0x10, RZ ;  /* 0x06000000cfd57989 */ /* 0x000ee200000e00ff */
[----:B------:R-:W-:-:S02]  /*72b0*/  FMUL.FTZ R164, R184, -R212 ;  /* 0x800000d4b8a47220 */ /* 0x000fc40000410000 */
[-C--:B------:R-:W-:Y:S01]  /*72c0*/  FMUL.FTZ R162, R184, -R215.reuse ;  /* 0x800000d7b8a27220 */ /* 0x080fe20000410000 */
[----:B------:R-:W4:Y:S01]  /*72d0*/  SHFL.UP PT, R211, R208, 0x10, RZ ;  /* 0x06000000d0d37989 */ /* 0x000f2200000e00ff */
[----:B------:R-:W-:Y:S02]  /*72e0*/  FFMA.FTZ R214, R185, R215, R164 ;  /* 0x000000d7b9d67223 */ /* 0x000fe400000100a4 */
[----:B------:R-:W-:Y:S02]  /*72f0*/  FMUL.FTZ R165, R37, R9 ;  /* 0x0000000925a57220 */ /* 0x000fe40000410000 */
[----:B------:R-:W-:Y:S02]  /*7300*/  FFMA.FTZ R215, R185, R212, -R162 ;  /* 0x000000d4b9d77223 */ /* 0x000fe400000108a2 */
[----:B------:R-:W-:Y:S02]  /*7310*/  FMUL.FTZ R164, R37, R8 ;  /* 0x0000000825a47220 */ /* 0x000fe40000410000 */
[----:B------:R-:W-:-:S02]  /*7320*/  FADD.FTZ R214, -R165, R214 ;  /* 0x000000d6a5d67221 */ /* 0x000fc40000010100 */
[----:B------:R-:W-:Y:S02]  /*7330*/  FADD.FTZ R215, R164, R215 ;  /* 0x000000d7a4d77221 */ /* 0x000fe40000010000 */
[----:B------:R-:W-:-:S04]  /*7340*/  FMUL.FTZ R162, R186, -R214 ;  /* 0x800000d6baa27220 */ /* 0x000fc80000410000 */
[CC--:B------:R-:W-:Y:S02]  /*7350*/  FFMA.FTZ R216, R187.reuse, R215.reuse, -R162 ;  /* 0x000000d7bbd87223 */ /* 0x0c0fe400000108a2 */
[----:B------:R-:W-:Y:S02]  /*7360*/  FMUL.FTZ R215, R186, -R215 ;  /* 0x800000d7bad77220 */ /* 0x000fe40000410000 */
[----:B0-----:R-:W-:Y:S02]  /*7370*/  FMUL.FTZ R162, R210, R163 ;  /* 0x000000a3d2a27220 */ /* 0x001fe40000410000 */
[----:B------:R-:W-:Y:S02]  /*7380*/  FFMA.FTZ R217, R187, R214, R215 ;  /* 0x000000d6bbd97223 */ /* 0x000fe400000100d7 */
[----:B--2---:R-:W-:Y:S02]  /*7390*/  FFMA.FTZ R215, R150, R209, R162 ;  /* 0x000000d196d77223 */ /* 0x004fe400000100a2 */
[----:B---3--:R-:W-:-:S02]  /*73a0*/  FMUL.FTZ R162, R210, R213 ;  /* 0x000000d5d2a27220 */ /* 0x008fc40000410000 */
[C---:B----4-:R-:W-:Y:S01]  /*73b0*/  FMUL.FTZ R212, R210.reuse, R211 ;  /* 0x000000d3d2d47220 */ /* 0x050fe20000410000 */
[C---:B------:R-:W-:Y:S01]  /*73c0*/  FSEL R215, R210.reuse, R215, !P3 ;  /* 0x000000d7d2d77208 */ /* 0x040fe20005800000 */
[----:B------:R-:W-:Y:S02]  /*73d0*/  FMUL.FTZ R209, R210, R209 ;  /* 0x000000d1d2d17220 */ /* 0x000fe40000410000 */
[C---:B------:R-:W-:Y:S02]  /*73e0*/  FFMA.FTZ R211, R150.reuse, R211, -R162 ;  /* 0x000000d396d37223 */ /* 0x040fe400000108a2 */
[C---:B------:R-:W-:Y:S01]  /*73f0*/  FFMA.FTZ R214, R150.reuse, R213, R212 ;  /* 0x000000d596d67223 */ /* 0x040fe200000100d4 */
[----:B------:R-:W0:Y:S01]  /*7400*/  SHFL.UP PT, R215, R215, 0x1, RZ ;  /* 0x04200000d7d77989 */ /* 0x000e2200000e00ff */
[----:B------:R-:W-:Y:S02]  /*7410*/  @P3 FFMA.FTZ R150, R150, R163, -R209 ;  /* 0x000000a396963223 */ /* 0x000fe400000108d1 */
[----:B------:R-:W-:-:S02]  /*7420*/  FMUL.FTZ R163, R38, R8 ;  /* 0x0000000826a37220 */ /* 0x000fc40000410000 */
[----:B------:R-:W-:Y:S02]  /*7430*/  @P3 FADD.FTZ R208, R208, R211 ;  /* 0x000000d3d0d03221 */ /* 0x000fe40000010000 */
[----:B------:R-:W-:Y:S01]  /*7440*/  FMUL.FTZ R162, R38, R9 ;  /* 0x0000000926a27220 */ /* 0x000fe20000410000 */
[----:B------:R-:W2:Y:S01]  /*7450*/  SHFL.UP PT, R150, R150, 0x1, RZ ;  /* 0x0420000096967989 */ /* 0x000ea200000e00ff */
[----:B------:R-:W-:Y:S02]  /*7460*/  FADD.FTZ R216, R163, R216 ;  /* 0x000000d8a3d87221 */ /* 0x000fe40000010000 */
[----:B------:R-:W-:Y:S01]  /*7470*/  FADD.FTZ R217, -R162, R217 ;  /* 0x000000d9a2d97221 */ /* 0x000fe20000010100 */
[----:B------:R-:W3:Y:S01]  /*7480*/  SHFL.UP PT, R208, R208, 0x1, RZ ;  /* 0x04200000d0d07989 */ /* 0x000ee200000e00ff */
[C---:B------:R-:W-:Y:S02]  /*7490*/  FMUL.FTZ R210, R188.reuse, -R216 ;  /* 0x800000d8bcd27220 */ /* 0x040fe40000410000 */
[----:B------:R-:W-:-:S02]  /*74a0*/  FMUL.FTZ R209, R188, -R217 ;  /* 0x800000d9bcd17220 */ /* 0x000fc40000410000 */
[----:B------:R-:W-:Y:S02]  /*74b0*/  FFMA.FTZ R217, R189, R217, R210 ;  /* 0x000000d9bdd97223 */ /* 0x000fe400000100d2 */
[----:B------:R-:W-:Y:S02]  /*74c0*/  FMUL.FTZ R212, R39, R9 ;  /* 0x0000000927d47220 */ /* 0x000fe40000410000 */
[----:B------:R-:W-:Y:S02]  /*74d0*/  FFMA.FTZ R216, R189, R216, -R209 ;  /* 0x000000d8bdd87223 */ /* 0x000fe400000108d1 */
[----:B------:R-:W-:Y:S02]  /*74e0*/  FMUL.FTZ R211, R39, R8 ;  /* 0x0000000827d37220 */ /* 0x000fe40000410000 */
[----:B------:R-:W-:Y:S02]  /*74f0*/  FADD.FTZ R217, -R212, R217 ;  /* 0x000000d9d4d97221 */ /* 0x000fe40000010100 */
[----:B------:R-:W-:-:S02]  /*7500*/  FADD.FTZ R216, R211, R216 ;  /* 0x000000d8d3d87221 */ /* 0x000fc40000010000 */
[C---:B------:R-:W-:Y:S02]  /*7510*/  FMUL.FTZ R209, R190.reuse, -R217 ;  /* 0x800000d9bed17220 */ /* 0x040fe40000410000 */
[----:B------:R-:W-:Y:S02]  /*7520*/  @P3 FADD.FTZ R207, R207, R214 ;  /* 0x000000d6cfcf3221 */ /* 0x000fe40000010000 */
[-C--:B------:R-:W-:Y:S02]  /*7530*/  FFMA.FTZ R214, R191, R216.reuse, -R209 ;  /* 0x000000d8bfd67223 */ /* 0x080fe400000108d1 */
[----:B0-----:R-:W-:Y:S01]  /*7540*/  FMUL.FTZ R209, R215, R7 ;  /* 0x00000007d7d17220 */ /* 0x001fe20000410000 */
[----:B------:R0:W4:Y:S01]  /*7550*/  SHFL.UP PT, R213, R207, 0x1, RZ ;  /* 0x04200000cfd57989 */ /* 0x00012200000e00ff */
[----:B------:R-:W-:Y:S02]  /*7560*/  FMUL.FTZ R216, R190, -R216 ;  /* 0x800000d8bed87220 */ /* 0x000fe40000410000 */
[----:B--2---:R-:W-:-:S02]  /*7570*/  FFMA.FTZ R209, R150, R6, -R209 ;  /* 0x0000000696d17223 */ /* 0x004fc400000108d1 */
[----:B------:R-:W-:Y:S02]  /*7580*/  FMUL.FTZ R215, R215, R6 ;  /* 0x00000006d7d77220 */ /* 0x000fe40000410000 */
[----:B------:R-:W-:Y:S02]  /*7590*/  FFMA.FTZ R217, R191, R217, R216 ;  /* 0x000000d9bfd97223 */ /* 0x000fe400000100d8 */
[----:B---3--:R-:W-:Y:S02]  /*75a0*/  @P2 FADD.FTZ R6, R208, R209 ;  /* 0x000000d1d0062221 */ /* 0x008fe40000010000 */
        /* <DEDUP_REMOVED lines=9> */
[----:B------:R-:W-:Y:S02]  /*7640*/  FFMA.FTZ R150, R150, R7, R215 ;  /* 0x0000000796967223 */ /* 0x000fe400000100d7 */
[----:B0-----:R-:W-:Y:S02]  /*7650*/  FMUL.FTZ R207, R41, R8 ;  /* 0x0000000829cf7220 */ /* 0x001fe40000410000 */
[----:B------:R-:W-:Y:S02]  /*7660*/  FADD.FTZ R217, -R208, R217 ;  /* 0x000000d9d0d97221 */ /* 0x000fe40000010100 */
[----:B----4-:R-:W-:Y:S01]  /*7670*/  @P2 FADD.FTZ R7, R213, R150 ;  /* 0x00000096d5072221 */ /* 0x010fe20000010000 */
[----:B------:R-:W-:Y:S01]  /*7680*/  ISETP.NE.AND P2, PT, R218, 0x1f, PT ;  /* 0x0000001fda00780c */ /* 0x000fe20003f45270 */
[----:B------:R-:W-:Y:S02]  /*7690*/  FADD.FTZ R214, R207, R214 ;  /* 0x000000d6cfd67221 */ /* 0x000fe40000010000 */
[----:B------:R-:W-:-:S02]  /*76a0*/  FMUL.FTZ R150, R194, -R217 ;  /* 0x800000d9c2967220 */ /* 0x000fc40000410000 */
[----:B------:R-:W-:Y:S02]  /*76b0*/  FMUL.FTZ R213, R5, R7 ;  /* 0x0000000705d57220 */ /* 0x000fe40000410000 */
[-C--:B------:R-:W-:Y:S02]  /*76c0*/  FMUL.FTZ R220, R194, -R214.reuse ;  /* 0x800000d6c2dc7220 */ /* 0x080fe40000410000 */
[----:B------:R-:W-:Y:S02]  /*76d0*/  FFMA.FTZ R216, R195, R214, -R150 ;  /* 0x000000d6c3d87223 */ /* 0x000fe40000010896 */
[-C--:B------:R-:W-:Y:S02]  /*76e0*/  FMUL.FTZ R150, R5, R6.reuse ;  /* 0x0000000605967220 */ /* 0x080fe40000410000 */
[----:B------:R-:W-:Y:S02]  /*76f0*/  FFMA.FTZ R5, R4, R6, -R213 ;  /* 0x0000000604057223 */ /* 0x000fe400000108d5 */
[----:B------:R-:W-:-:S02]  /*7700*/  FMUL.FTZ R213, R42, R8 ;  /* 0x000000082ad57220 */ /* 0x000fc40000410000 */
[----:B------:R-:W-:Y:S02]  /*7710*/  FFMA.FTZ R217, R195, R217, R220 ;  /* 0x000000d9c3d97223 */ /* 0x000fe400000100dc */
[----:B------:R-:W-:Y:S02]  /*7720*/  FMUL.FTZ R214, R42, R9 ;  /* 0x000000092ad67220 */ /* 0x000fe40000410000 */
[----:B------:R-:W-:Y:S02]  /*7730*/  FADD.FTZ R216, R213, R216 ;  /* 0x000000d8d5d87221 */ /* 0x000fe40000010000 */
[----:B------:R-:W-:Y:S02]  /*7740*/  FADD.FTZ R217, -R214, R217 ;  /* 0x000000d9d6d97221 */ /* 0x000fe40000010100 */
[----:B------:R-:W-:Y:S02]  /*7750*/  FFMA.FTZ R4, R4, R7, R150 ;  /* 0x0000000704047223 */ /* 0x000fe40000010096 */
        /* <DEDUP_REMOVED lines=15> */
[C---:B------:R-:W-:Y:S02]  /*7850*/  FFMA.FTZ R150, R201.reuse, R150, R215 ;  /* 0x00000096c9967223 */ /* 0x040fe400000100d7 */
[----:B------:R-:W-:Y:S02]  /*7860*/  FFMA.FTZ R6, R201, R7, -R6 ;  /* 0x00000007c9067223 */ /* 0x000fe40000010806 */
[----:B------:R-:W-:Y:S02]  /*7870*/  FMUL.FTZ R217, R45, R8 ;  /* 0x000000082dd97220 */ /* 0x000fe40000410000 */
[----:B------:R-:W-:-:S02]  /*7880*/  FADD.FTZ R150, -R219, R150 ;  /* 0x00000096db967221 */ /* 0x000fc40000010100 */
[----:B------:R-:W-:Y:S02]  /*7890*/  FADD.FTZ R6, R217, R6 ;  /* 0x00000006d9067221 */ /* 0x000fe40000010000 */
[C---:B------:R-:W-:Y:S02]  /*78a0*/  FMUL.FTZ R7, R202.reuse, -R150 ;  /* 0x80000096ca077220 */ /* 0x040fe40000410000 */
[-C--:B------:R-:W-:Y:S02]  /*78b0*/  FMUL.FTZ R215, R202, -R6.reuse ;  /* 0x80000006cad77220 */ /* 0x080fe40000410000 */
[C---:B------:R-:W-:Y:S02]  /*78c0*/  FFMA.FTZ R6, R203.reuse, R6, -R7 ;  /* 0x00000006cb067223 */ /* 0x040fe40000010807 */
[----:B------:R-:W-:Y:S02]  /*78d0*/  FFMA.FTZ R7, R203, R150, R215 ;  /* 0x00000096cb077223 */ /* 0x000fe400000100d7 */
[----:B------:R-:W-:-:S02]  /*78e0*/  FMUL.FTZ R215, R46, R8 ;  /* 0x000000082ed77220 */ /* 0x000fc40000410000 */
[----:B------:R-:W-:Y:S02]  /*78f0*/  FMUL.FTZ R216, R46, R9 ;  /* 0x000000092ed87220 */ /* 0x000fe40000410000 */
[----:B------:R-:W-:Y:S02]  /*7900*/  FADD.FTZ R6, R215, R6 ;  /* 0x00000006d7067221 */ /* 0x000fe40000010000 */
[----:B------:R-:W-:Y:S02]  /*7910*/  FADD.FTZ R7, -R216, R7 ;  /* 0x00000007d8077221 */ /* 0x000fe40000010100 */
[----:B------:R-:W-:Y:S02]  /*7920*/  FMUL.FTZ R150, R204, -R6 ;  /* 0x80000006cc967220 */ /* 0x000fe40000410000 */
[----:B------:R-:W-:Y:S02]  /*7930*/  FADD.FTZ R244, R244, R5 ;  /* 0x00000005f4f47221 */ /* 0x000fe40000010000 */
[----:B------:R-:W-:-:S02]  /*7940*/  FADD.FTZ R243, R243, R4 ;  /* 0x00000004f3f37221 */ /* 0x000fc40000010000 */
[CC--:B------:R-:W-:Y:S02]  /*7950*/  FMUL.FTZ R4, R204.reuse, -R7.reuse ;  /* 0x80000007cc047220 */ /* 0x0c0fe40000410000 */
[C---:B------:R-:W-:Y:S02]  /*7960*/  FFMA.FTZ R5, R205.reuse, R7, R150 ;  /* 0x00000007cd057223 */ /* 0x040fe40000010096 */
[C---:B------:R-:W-:Y:S02]  /*7970*/  FMUL.FTZ R150, R204.reuse, R244 ;  /* 0x000000f4cc967220 */ /* 0x040fe40000410000 */
[C---:B------:R-:W-:Y:S02]  /*7980*/  FFMA.FTZ R4, R205.reuse, R6, -R4 ;  /* 0x00000006cd047223 */ /* 0x040fe40000010804 */
[-C--:B------:R-:W-:Y:S02]  /*7990*/  FMUL.FTZ R6, R204, R243.reuse ;  /* 0x000000f3cc067220 */ /* 0x080fe40000410000 */
[----:B------:R-:W-:-:S02]  /*79a0*/  FFMA.FTZ R150, R205, R243, R150 ;  /* 0x000000f3cd967223 */ /* 0x000fc40000010096 */
[----:B------:R-:W-:Y:S02]  /*79b0*/  FFMA.FTZ R6, R205, R244, -R6 ;  /* 0x000000f4cd067223 */ /* 0x000fe40000010806 */
[----:B------:R-:W-:Y:S02]  /*79c0*/  FFMA.FTZ R241, R110, R241, R150 ;  /* 0x000000f16ef17223 */ /* 0x000fe40000010096 */
[----:B-1----:R-:W-:Y:S02]  /*79d0*/  FMUL.FTZ R150, R176, -R12 ;  /* 0x8000000cb0967220 */ /* 0x002fe40000410000 */
[----:B------:R-:W-:Y:S02]  /*79e0*/  FFMA.FTZ R242, R110, R237, R6 ;  /* 0x000000ed6ef27223 */ /* 0x000fe40000010006 */
[-C--:B------:R-:W-:Y:S02]  /*79f0*/  FMUL.FTZ R6, R176, R13.reuse ;  /* 0x0000000db0067220 */ /* 0x080fe40000410000 */
[----:B------:R-:W-:-:S02]  /*7a00*/  FFMA.FTZ R150, R177, -R13, R150 ;  /* 0x8000000db1967223 */ /* 0x000fc40000010096 */
[----:B------:R-:W-:Y:S02]  /*7a10*/  FFMA.FTZ R6, R177, R12, -R6 ;  /* 0x0000000cb1067223 */ /* 0x000fe40000010806 */
[C---:B------:R-:W-:Y:S02]  /*7a20*/  FMUL.FTZ R7, R178.reuse, -R150 ;  /* 0x80000096b2077220 */ /* 0x040fe40000410000 */
[-C--:B------:R-:W-:Y:S02]  /*7a30*/  FMUL.FTZ R224, R178, -R6.reuse ;  /* 0x80000006b2e07220 */ /* 0x080fe40000410000 */
[C---:B------:R-:W-:Y:S02]  /*7a40*/  FFMA.FTZ R7, R179.reuse, R6, -R7 ;  /* 0x00000006b3077223 */ /* 0x040fe40000010807 */
[----:B------:R-:W-:Y:S02]  /*7a50*/  FMUL.FTZ R6, R202, R241 ;  /* 0x000000f1ca067220 */ /* 0x000fe40000410000 */
[----:B------:R-:W-:-:S02]  /*7a60*/  FFMA.FTZ R224, R179, R150, R224 ;  /* 0x00000096b3e07223 */ /* 0x000fc400000100e0 */
[-C--:B------:R-:W-:Y:S02]  /*7a70*/  FMUL.FTZ R150, R202, R242.reuse ;  /* 0x000000f2ca967220 */ /* 0x080fe40000410000 */
[C---:B------:R-:W-:Y:S02]  /*7a80*/  FFMA.FTZ R6, R203.reuse, R242, -R6 ;  /* 0x000000f2cb067223 */ /* 0x040fe40000010806 */
[----:B------:R-:W-:Y:S02]  /*7a90*/  FFMA.FTZ R150, R203, R241, R150 ;  /* 0x000000f1cb967223 */ /* 0x000fe40000010096 */
[C---:B------:R-:W-:Y:S02]  /*7aa0*/  FFMA.FTZ R240, R111.reuse, R240, R6 ;  /* 0x000000f06ff07223 */ /* 0x040fe40000010006 */
[----:B------:R-:W-:Y:S02]  /*7ab0*/  FMUL.FTZ R6, R180, -R224 ;  /* 0x800000e0b4067220 */ /* 0x000fe40000410000 */
[----:B------:R-:W-:-:S02]  /*7ac0*/  FFMA.FTZ R152, R111, R152, R150 ;  /* 0x000000986f987223 */ /* 0x000fc40000010096 */
[-C--:B------:R-:W-:Y:S02]  /*7ad0*/  FFMA.FTZ R237, R181, R7.reuse, -R6 ;  /* 0x00000007b5ed7223 */ /* 0x080fe40000010806 */
[----:B------:R-:W-:Y:S02]  /*7ae0*/  FMUL.FTZ R6, R200, R152 ;  /* 0x00000098c8067220 */ /* 0x000fe40000410000 */
[----:B------:R-:W-:Y:S02]  /*7af0*/  FMUL.FTZ R150, R180, -R7 ;  /* 0x80000007b4967220 */ /* 0x000fe40000410000 */
[-C--:B------:R-:W-:Y:S02]  /*7b00*/  FMUL.FTZ R7, R200, R240.reuse ;  /* 0x000000f0c8077220 */ /* 0x080fe40000410000 */
[----:B------:R-:W-:Y:S02]  /*7b10*/  FFMA.FTZ R6, R201, R240, -R6 ;  /* 0x000000f0c9067223 */ /* 0x000fe40000010806 */
[----:B------:R-:W-:-:S02]  /*7b20*/  FFMA.FTZ R224, R181, R224, R150 ;  /* 0x000000e0b5e07223 */ /* 0x000fc40000010096 */
[----:B------:R-:W-:Y:S02]  /*7b30*/  FFMA.FTZ R7, R201, R152, R7 ;  /* 0x00000098c9077223 */ /* 0x000fe40000010007 */
[----:B------:R-:W-:Y:S02]  /*7b40*/  FFMA.FTZ R150, R108, R155, R6 ;  /* 0x0000009b6c967223 */ /* 0x000fe40000010006 */
[----:B------:R-:W-:Y:S02]  /*7b50*/  FMUL.FTZ R6, R182, -R224 ;  /* 0x800000e0b6067220 */ /* 0x000fe40000410000 */
[----:B------:R-:W-:Y:S02]  /*7b60*/  FFMA.FTZ R239, R108, R239, R7 ;  /* 0x000000ef6cef7223 */ /* 0x000fe40000010007 */
[-C--:B------:R-:W-:Y:S02]  /*7b70*/  FMUL.FTZ R7, R182, -R237.reuse ;  /* 0x800000edb6077220 */ /* 0x080fe40000410000 */
[----:B------:R-:W-:-:S02]  /*7b80*/  FFMA.FTZ R237, R183, R237, -R6 ;  /* 0x000000edb7ed7223 */ /* 0x000fc40000010806 */
[CC--:B------:R-:W-:Y:S02]  /*7b90*/  FMUL.FTZ R6, R198.reuse, R239.reuse ;  /* 0x000000efc6067220 */ /* 0x0c0fe40000410000 */
[----:B------:R-:W-:Y:S02]  /*7ba0*/  FFMA.FTZ R7, R183, R224, R7 ;  /* 0x000000e0b7077223 */ /* 0x000fe40000010007 */
[-C--:B------:R-:W-:Y:S02]  /*7bb0*/  FMUL.FTZ R224, R198, R150.reuse ;  /* 0x00000096c6e07220 */ /* 0x080fe40000410000 */
[C---:B------:R-:W-:Y:S02]  /*7bc0*/  FFMA.FTZ R6, R199.reuse, R150, -R6 ;  /* 0x00000096c7067223 */ /* 0x040fe40000010806 */
[----:B------:R-:W-:Y:S02]  /*7bd0*/  FFMA.FTZ R155, R199, R239, R224 ;  /* 0x000000efc79b7223 */ /* 0x000fe400000100e0 */
[----:B------:R-:W-:-:S02]  /*7be0*/  FFMA.FTZ R154, R109, R154, R6 ;  /* 0x0000009a6d9a7223 */ /* 0x000fc40000010006 */
[C---:B------:R-:W-:Y:S02]  /*7bf0*/  FMUL.FTZ R6, R184.reuse, -R7 ;  /* 0x80000007b8067220 */ /* 0x040fe40000410000 */
[----:B------:R-:W-:Y:S02]  /*7c00*/  FFMA.FTZ R155, R109, R156, R155 ;  /* 0x0000009c6d9b7223 */ /* 0x000fe4000001009b */
[-C--:B------:R-:W-:Y:S02]  /*7c10*/  FMUL.FTZ R156, R184, -R237.reuse ;  /* 0x800000edb89c7220 */ /* 0x080fe40000410000 */
[C---:B------:R-:W-:Y:S02]  /*7c20*/  FFMA.FTZ R237, R185.reuse, R237, -R6 ;  /* 0x000000edb9ed7223 */ /* 0x040fe40000010806 */
[----:B------:R-:W-:Y:S02]  /*7c30*/  FMUL.FTZ R6, R196, R155 ;  /* 0x0000009bc4067220 */ /* 0x000fe40000410000 */
[----:B------:R-:W-:-:S02]  /*7c40*/  FFMA.FTZ R224, R185, R7, R156 ;  /* 0x00000007b9e07223 */ /* 0x000fc4000001009c */
[-C--:B------:R-:W-:Y:S02]  /*7c50*/  FMUL.FTZ R156, R196, R154.reuse ;  /* 0x0000009ac49c7220 */ /* 0x080fe40000410000 */
[C---:B------:R-:W-:Y:S02]  /*7c60*/  FFMA.FTZ R6, R197.reuse, R154, -R6 ;  /* 0x0000009ac5067223 */ /* 0x040fe40000010806 */
[----:B------:R-:W-:Y:S02]  /*7c70*/  FFMA.FTZ R7, R197, R155, R156 ;  /* 0x0000009bc5077223 */ /* 0x000fe4000001009c */
[----:B------:R-:W-:Y:S02]  /*7c80*/  FFMA.FTZ R156, R106, R159, R6 ;  /* 0x0000009f6a9c7223 */ /* 0x000fe40000010006 */
[----:B------:R-:W-:Y:S02]  /*7c90*/  FMUL.FTZ R6, R186, -R224 ;  /* 0x800000e0ba067220 */ /* 0x000fe40000410000 */
[----:B------:R-:W-:-:S02]  /*7ca0*/  FFMA.FTZ R157, R106, R157, R7 ;  /* 0x0000009d6a9d7223 */ /* 0x000fc40000010007 */
[-C--:B------:R-:W-:Y:S02]  /*7cb0*/  FMUL.FTZ R7, R186, -R237.reuse ;  /* 0x800000edba077220 */ /* 0x080fe40000410000 */
[C---:B------:R-:W-:Y:S02]  /*7cc0*/  FFMA.FTZ R237, R187.reuse, R237, -R6 ;  /* 0x000000edbbed7223 */ /* 0x040fe40000010806 */
[C---:B------:R-:W-:Y:S02]  /*7cd0*/  FMUL.FTZ R6, R194.reuse, R157 ;  /* 0x0000009dc2067220 */ /* 0x040fe40000410000 */
[----:B------:R-:W-:Y:S02]  /*7ce0*/  FFMA.FTZ R7, R187, R224, R7 ;  /* 0x000000e0bb077223 */ /* 0x000fe40000010007 */
[-C--:B------:R-:W-:Y:S02]  /*7cf0*/  FMUL.FTZ R224, R194, R156.reuse ;  /* 0x0000009cc2e07220 */ /* 0x080fe40000410000 */
[----:B------:R-:W-:-:S02]  /*7d00*/  FFMA.FTZ R6, R195, R156, -R6 ;  /* 0x0000009cc3067223 */ /* 0x000fc40000010806 */
[----:B------:R-:W-:Y:S02]  /*7d10*/  FFMA.FTZ R159, R195, R157, R224 ;  /* 0x0000009dc39f7223 */ /* 0x000fe400000100e0 */
[C---:B------:R-:W-:Y:S02]  /*7d20*/  FFMA.FTZ R158, R107.reuse, R158, R6 ;  /* 0x0000009e6b9e7223 */ /* 0x040fe40000010006 */
[C---:B------:R-:W-:Y:S02]  /*7d30*/  FMUL.FTZ R6, R188.reuse, -R7 ;  /* 0x80000007bc067220 */ /* 0x040fe40000410000 */
[----:B------:R-:W-:Y:S02]  /*7d40*/  FFMA.FTZ R159, R107, R160, R159 ;  /* 0x000000a06b9f7223 */ /* 0x000fe4000001009f */
[-C--:B------:R-:W-:Y:S02]  /*7d50*/  FMUL.FTZ R160, R188, -R237.reuse ;  /* 0x800000edbca07220 */ /* 0x080fe40000410000 */
[----:B------:R-:W-:-:S02]  /*7d60*/  FFMA.FTZ R237, R189, R237, -R6 ;  /* 0x000000edbded7223 */ /* 0x000fc40000010806 */
[C---:B------:R-:W-:Y:S02]  /*7d70*/  FMUL.FTZ R6, R192.reuse, R159 ;  /* 0x0000009fc0067220 */ /* 0x040fe40000410000 */
[----:B------:R-:W-:Y:S02]  /*7d80*/  FFMA.FTZ R224, R189, R7, R160 ;  /* 0x00000007bde07223 */ /* 0x000fe400000100a0 */
[-C--:B------:R-:W-:Y:S02]  /*7d90*/  FMUL.FTZ R160, R192, R158.reuse ;  /* 0x0000009ec0a07220 */ /* 0x080fe40000410000 */
[C---:B------:R-:W-:Y:S02]  /*7da0*/  FFMA.FTZ R6, R193.reuse, R158, -R6 ;  /* 0x0000009ec1067223 */ /* 0x040fe40000010806 */
[----:B------:R-:W-:Y:S02]  /*7db0*/  FFMA.FTZ R7, R193, R159, R160 ;  /* 0x0000009fc1077223 */ /* 0x000fe400000100a0 */
[----:B------:R-:W-:-:S02]  /*7dc0*/  FFMA.FTZ R160, R104, R235, R6 ;  /* 0x000000eb68a07223 */ /* 0x000fc40000010006 */
[-C--:B------:R-:W-:Y:S02]  /*7dd0*/  FMUL.FTZ R6, R190, -R224.reuse ;  /* 0x800000e0be067220 */ /* 0x080fe40000410000 */
[----:B------:R-:W-:Y:S02]  /*7de0*/  FFMA.FTZ R161, R104, R161, R7 ;  /* 0x000000a168a17223 */ /* 0x000fe40000010007 */
[CC--:B------:R-:W-:Y:S02]  /*7df0*/  FMUL.FTZ R7, R190.reuse, -R237.reuse ;  /* 0x800000edbe077220 */ /* 0x0c0fe40000410000 */
        /* <DEDUP_REMOVED lines=16> */
[----:B------:R-:W-:Y:S02]  /*7f00*/  FFMA.FTZ R224, R102, R11, R6 ;  /* 0x0000000b66e07223 */ /* 0x000fe40000010006 */
[----:B------:R-:W-:Y:S02]  /*7f10*/  FMUL.FTZ R6, R194, -R7 ;  /* 0x80000007c2067220 */ /* 0x000fe40000410000 */
        /* <DEDUP_REMOVED lines=49> */
[C---:B------:R-:W-:Y:S02]  /*8230*/  FMUL.FTZ R6, R204.reuse, -R7 ;  /* 0x80000007cc067220 */ /* 0x040fe40000410000 */
[----:B------:R-:W-:-:S02]  /*8240*/  FMUL.FTZ R246, R204, -R237 ;  /* 0x800000edccf67220 */ /* 0x000fc40000410000 */
[----:B------:R-:W-:Y:S02]  /*8250*/  FFMA.FTZ R236, R99, R236, R10 ;  /* 0x000000ec63ec7223 */ /* 0x000fe4000001000a */
[C---:B------:R-:W-:Y:S02]  /*8260*/  FFMA.FTZ R245, R205.reuse, R237, -R6 ;  /* 0x000000edcdf57223 */ /* 0x040fe40000010806 */
[----:B------:R-:W-:Y:S02]  /*8270*/  FFMA.FTZ R246, R205, R7, R246 ;  /* 0x00000007cdf67223 */ /* 0x000fe400000100f6 */
[C---:B------:R-:W-:Y:S02]  /*8280*/  FMUL.FTZ R6, R176.reuse, R236 ;  /* 0x000000ecb0067220 */ /* 0x040fe40000410000 */
[----:B------:R-:W-:Y:S01]  /*8290*/  FMUL.FTZ R7, R176, R234 ;  /* 0x000000eab0077220 */ /* 0x000fe20000410000 */
[----:B------:R0:W1:Y:S01]  /*82a0*/  SHFL.DOWN PT, R9, R246, 0x1, 0x1f ;  /* 0x08201f00f6097f89 */ /* 0x00006200000e0000 */
[----:B------:R-:W-:-:S02]  /*82b0*/  FMUL.FTZ R237, R47, R8 ;  /* 0x000000082fed7220 */ /* 0x000fc40000410000 */
[C---:B------:R-:W-:Y:S02]  /*82c0*/  FFMA.FTZ R6, R177.reuse, R234, -R6 ;  /* 0x000000eab1067223 */ /* 0x040fe40000010806 */
[----:B------:R-:W-:Y:S02]  /*82d0*/  FFMA.FTZ R7, R177, R236, R7 ;  /* 0x000000ecb1077223 */ /* 0x000fe40000010007 */
[----:B------:R-:W-:Y:S02]  /*82e0*/  FADD.FTZ R247, R237, R4 ;  /* 0x00000004edf77221 */ /* 0x000fe40000010000 */
[----:B------:R-:W-:Y:S02]  /*82f0*/  FADD.FTZ R248, -R238, R5 ;  /* 0x00000005eef87221 */ /* 0x000fe40000010100 */
[C---:B------:R-:W-:Y:S01]  /*8300*/  FFMA.FTZ R153, R96.reuse, R153, R6 ;  /* 0x0000009960997223 */ /* 0x040fe20000010006 */
[----:B------:R-:W-:Y:S01]  /*8310*/  MOV R6, UR24 ;  /* 0x0000001800067c02 */ /* 0x000fe20008000f00 */
[----:B------:R-:W-:Y:S01]  /*8320*/  FFMA.FTZ R151, R96, R151, R7 ;  /* 0x0000009760977223 */ /* 0x000fe20000010007 */
[----:B------:R0:W2:Y:S02]  /*8330*/  SHFL.DOWN PT, R5, R247, 0x1, 0x1f ;  /* 0x08201f00f7057f89 */ /* 0x0000a400000e0000 */
[----:B------:R-:W-:-:S02]  /*8340*/  ISETP.GE.OR P0, PT, R6, c[0x0][0x174], P0 ;  /* 0x00005d0006007a0c */ /* 0x000fc40000706670 */
[----:B------:R0:W3:Y:S04]  /*8350*/  SHFL.DOWN PT, R7, R245, 0x1, 0x1f ;  /* 0x08201f00f5077f89 */ /* 0x0000e800000e0000 */
[----:B------:R0:W4:Y:S01]  /*8360*/  SHFL.DOWN PT, R11, R248, 0x1, 0x1f ;  /* 0x08201f00f80b7f89 */ /* 0x00012200000e0000 */
[----:B------:R-:W-:Y:S05]  /*8370*/  @!P2 BRA `(.L_x_8972) ;  /* 0x000000b00000a947 */ /* 0x000fea0003800000 */
[C---:B----4-:R-:W-:Y:S02]  /*8380*/  FMUL.FTZ R4, R246.reuse, R11 ;  /* 0x0000000bf6047220 */ /* 0x050fe40000410000 */
[CC--:B--2---:R-:W-:Y:S02]  /*8390*/  FMUL.FTZ R8, R246.reuse, R5.reuse ;  /* 0x00000005f6087220 */ /* 0x0c4fe40000410000 */
[----:B------:R-:W-:Y:S02]  /*83a0*/  FFMA.FTZ R6, R245, R5, -R4 ;  /* 0x00000005f5067223 */ /* 0x000fe40000010804 */
[----:B-1----:R-:W-:-:S02]  /*83b0*/  FMUL.FTZ R4, R246, R9 ;  /* 0x00000009f6047220 */ /* 0x002fc40000410000 */
[-C--:B0--3--:R-:W-:Y:S02]  /*83c0*/  FMUL.FTZ R246, R246, R7.reuse ;  /* 0x00000007f6f67220 */ /* 0x089fe40000410000 */
[C---:B------:R-:W-:Y:S02]  /*83d0*/  FFMA.FTZ R4, R245.reuse, R7, -R4 ;  /* 0x00000007f5047223 */ /* 0x040fe40000010804 */
[C---:B------:R-:W-:Y:S02]  /*83e0*/  FFMA.FTZ R5, R245.reuse, R11, R8 ;  /* 0x0000000bf5057223 */ /* 0x040fe40000010008 */
[----:B------:R-:W-:Y:S01]  /*83f0*/  FFMA.FTZ R246, R245, R9, R246 ;  /* 0x00000009f5f67223 */ /* 0x000fe200000100f6 */
[----:B------:R-:W-:Y:S01]  /*8400*/  MOV R245, R4 ;  /* 0x0000000400f57202 */ /* 0x000fe20000000f00 */
[----:B------:R-:W-:Y:S02]  /*8410*/  FADD.FTZ R247, R247, R6 ;  /* 0x00000006f7f77221 */ /* 0x000fe40000010000 */
[----:B------:R-:W-:-:S02]  /*8420*/  FADD.FTZ R248, R248, R5 ;  /* 0x00000005f8f87221 */ /* 0x000fc40000010000 */
.L_x_8972:
[----:B------:R-:W-:Y:S05]  /*8430*/  BSYNC B0 ;  /* 0x0000000000007941 */ /* 0x000fea0003800000 */
.L_x_8971:
[----:B--2---:R-:W-:Y:S01]  /*8440*/  HFMA2.MMA R5, -RZ, RZ, 0, 0 ;  /* 0x00000000ff057435 */ /* 0x004fe200000001ff */
[----:B------:R-:W-:Y:S01]  /*8450*/  USHF.L.U32 UR36, UR7, 0x4, URZ ;  /* 0x0000000407247899 */ /* 0x000fe2000800063f */
[----:B------:R-:W-:Y:S01]  /*8460*/  MOV R4, 0x3f800000 ;  /* 0x3f80000000047802 */ /* 0x000fe20000000f00 */
[----:B---3--:R-:W-:Y:S01]  /*8470*/  CS2R R6, SRZ ;  /* 0x0000000000067805 */ /* 0x008fe2000001ff00 */
[----:B------:R-:W-:Y:S01]  /*8480*/  ISETP.GT.U32.AND P2, PT, R218, 0x1d, PT ;  /* 0x0000001dda00780c */ /* 0x000fe20003f44070 */
[----:B-1----:R1:W2:Y:S01]  /*8490*/  SHFL.DOWN PT, R9, R245, 0x2, 0x1f ;  /* 0x08401f00f5097f89 */ /* 0x0022a200000e0000 */
[----:B------:R-:W-:Y:S03]  /*84a0*/  BSSY B0, `(.L_x_8973) ;  /* 0x0000011000007945 */ /* 0x000fe60003800000 */
[----:B------:R1:W3:Y:S04]  /*84b0*/  SHFL.DOWN PT, R8, R246, 0x2, 0x1f ;  /* 0x08401f00f6087f89 */ /* 0x0002e800000e0000 */
[----:B------:R-:W0:Y:S04]  /*84c0*/  @!P0 LDS.128 R4, [UR36+0x3650] ;  /* 0x00365024ff048984 */ /* 0x000e280008000c00 */
[----:B----4-:R1:W4:Y:S04]  /*84d0*/  SHFL.DOWN PT, R11, R247, 0x2, 0x1f ;  /* 0x08401f00f70b7f89 */ /* 0x01032800000e0000 */
[----:B------:R1:W0:Y:S01]  /*84e0*/  SHFL.DOWN PT, R249, R248, 0x2, 0x1f ;  /* 0x08401f00f8f97f89 */ /* 0x00022200000e0000 */
[----:B------:R-:W-:Y:S05]  /*84f0*/  @P2 BRA `(.L_x_8974) ;  /* 0x000000b000002947 */ /* 0x000fea0003800000 */
[C---:B0-----:R-:W-:Y:S02]  /*8500*/  FMUL.FTZ R10, R246.reuse, R249 ;  /* 0x000000f9f60a7220 */ /* 0x041fe40000410000 */
[----:B----4-:R-:W-:-:S02]  /*8510*/  FMUL.FTZ R250, R246, R11 ;  /* 0x0000000bf6fa7220 */ /* 0x010fc40000410000 */
[C---:B------:R-:W-:Y:S02]  /*8520*/  FFMA.FTZ R10, R245.reuse, R11, -R10 ;  /* 0x0000000bf50a7223 */ /* 0x040fe4000001080a */
[C---:B------:R-:W-:Y:S02]  /*8530*/  FFMA.FTZ R11, R245.reuse, R249, R250 ;  /* 0x000000f9f50b7223 */ /* 0x040fe400000100fa */
[CC--:B---3--:R-:W-:Y:S02]  /*8540*/  FMUL.FTZ R250, R246.reuse, R8.reuse ;  /* 0x00000008f6fa7220 */ /* 0x0c8fe40000410000 */
[-C--:B-12---:R-:W-:Y:S02]  /*8550*/  FMUL.FTZ R246, R246, R9.reuse ;  /* 0x00000009f6f67220 */ /* 0x086fe40000410000 */
[C---:B------:R-:W-:Y:S02]  /*8560*/  FFMA.FTZ R250, R245.reuse, R9, -R250 ;  /* 0x00000009f5fa7223 */ /* 0x040fe400000108fa */
[----:B------:R-:W-:-:S02]  /*8570*/  FFMA.FTZ R246, R245, R8, R246 ;  /* 0x00000008f5f67223 */ /* 0x000fc400000100f6 */
[----:B------:R-:W-:Y:S01]  /*8580*/  FADD.FTZ R247, R247, R10 ;  /* 0x0000000af7f77221 */ /* 0x000fe20000010000 */
[----:B------:R-:W-:Y:S01]  /*8590*/  MOV R245, R250 ;  /* 0x000000fa00f57202 */ /* 0x000fe20000000f00 */
[----:B------:R-:W-:Y:S02]  /*85a0*/  FADD.FTZ R248, R248, R11 ;  /* 0x0000000bf8f87221 */ /* 0x000fe40000010000 */
.L_x_8974:
[----:B------:R-:W-:Y:S05]  /*85b0*/  BSYNC B0 ;  /* 0x0000000000007941 */ /* 0x000fea0003800000 */
.L_x_8973:
[----:B------:R-:W-:Y:S01]  /*85c0*/  ISETP.GT.U32.AND P0, PT, R218, 0x1b, PT ;  /* 0x0000001bda00780c */ /* 0x000fe20003f04070 */
        /* <DEDUP_REMOVED lines=17> */
.L_x_8976:
[----:B------:R-:W-:Y:S05]  /*86e0*/  BSYNC B0 ;  /* 0x0000000000007941 */ /* 0x000fea0003800000 */
.L_x_8975:
[----:B------:R-:W-:Y:S01]  /*86f0*/  ISETP.GT.U32.AND P0, PT, R218, 0x17, PT ;  /* 0x00000017da00780c */ /* 0x000fe20003f04070 */
        /* <DEDUP_REMOVED lines=17> */
.L_x_8978:
[----:B------:R-:W-:Y:S05]  /*8810*/  BSYNC B0 ;  /* 0x0000000000007941 */ /* 0x000fea0003800000 */
.L_x_8977:
        /* <DEDUP_REMOVED lines=18> */
.L_x_8980:
[----:B------:R-:W-:Y:S05]  /*8940*/  BSYNC B0 ;  /* 0x0000000000007941 */ /* 0x000fea0003800000 */
.L_x_8979:
[----:B------:R-:W5:Y:S01]  /*8950*/  SHFL.IDX PT, R10, R246, RZ, 0x1f ;  /* 0x00001ffff60a7589 */ /* 0x000f6200000e0000 */
[----:B------:R-:W-:Y:S01]  /*8960*/  ISETP.NE.AND P0, PT, R133, RZ, PT ;  /* 0x000000ff8500720c */ /* 0x000fe20003f05270 */
[----:B------:R-:W-:Y:S02]  /*8970*/  BSSY B0, `(.L_x_8981) ;  /* 0x00001fb000007945 */ /* 0x000fe40003800000 */
[----:B----4-:R-:W4:Y:S04]  /*8980*/  SHFL.IDX PT, R11, R245, RZ, 0x1f ;  /* 0x00001ffff50b7589 */ /* 0x010f2800000e0000 */
[----:B0-----:R-:W0:Y:S04]  /*8990*/  SHFL.IDX PT, R249, R247, RZ, 0x1f ;  /* 0x00001ffff7f97589 */ /* 0x001e2800000e0000 */
[----:B-12---:R-:W-:Y:S04]  /*89a0*/  SHFL.DOWN PT, R246, R246, 0x1, 0x1f ;  /* 0x08201f00f6f67f89 */ /* 0x006fe800000e0000 */
[----:B------:R-:W-:Y:S04]  /*89b0*/  SHFL.DOWN PT, R251, R248, 0x1, 0x1f ;  /* 0x08201f00f8fb7f89 */ /* 0x000fe800000e0000 */
[----:B------:R-:W-:Y:S01]  /*89c0*/  SHFL.DOWN PT, R252, R247, 0x1, 0x1f ;  /* 0x08201f00f7fc7f89 */ /* 0x000fe200000e0000 */
[----:B---3-5:R-:W-:-:S02]  /*89d0*/  FMUL.FTZ R8, R10, R5 ;  /* 0x000000050a087220 */ /* 0x028fc40000410000 */
[CC--:B------:R-:W-:Y:S02]  /*89e0*/  FMUL.FTZ R250, R10.reuse, R4.reuse ;  /* 0x000000040afa7220 */ /* 0x0c0fe40000410000 */
[C---:B----4-:R-:W-:Y:S02]  /*89f0*/  FFMA.FTZ R8, R11.reuse, R4, -R8 ;  /* 0x000000040b087223 */ /* 0x050fe40000010808 */
[C---:B------:R-:W-:Y:S02]  /*8a00*/  FMUL.FTZ R4, R10.reuse, R7 ;  /* 0x000000070a047220 */ /* 0x040fe40000410000 */
[C---:B------:R-:W-:Y:S02]  /*8a10*/  FFMA.FTZ R9, R11.reuse, R5, R250 ;  /* 0x000000050b097223 */ /* 0x040fe400000100fa */
[-C--:B------:R-:W-:Y:S01]  /*8a20*/  FMUL.FTZ R250, R10, R6.reuse ;  /* 0x000000060afa7220 */ /* 0x080fe20000410000 */
[----:B------:R-:W1:Y:S01]  /*8a30*/  SHFL.IDX PT, R5, R6, RZ, 0x1f ;  /* 0x00001fff06057589 */ /* 0x000e6200000e0000 */
[----:B------:R-:W-:-:S02]  /*8a40*/  FFMA.FTZ R10, R11, R6, -R4 ;  /* 0x000000060b0a7223 */ /* 0x000fc40000010804 */
[----:B------:R-:W-:Y:S01]  /*8a50*/  FFMA.FTZ R11, R11, R7, R250 ;  /* 0x000000070b0b7223 */ /* 0x000fe200000100fa */
[----:B------:R-:W2:Y:S01]  /*8a60*/  SHFL.IDX PT, R4, R248, RZ, 0x1f ;  /* 0x00001ffff8047589 */ /* 0x000ea200000e0000 */
[----:B0-----:R-:W-:-:S03]  /*8a70*/  FADD.FTZ R10, R249, R10 ;  /* 0x0000000af90a7221 */ /* 0x001fc60000010000 */
[----:B------:R-:W0:Y:S04]  /*8a80*/  SHFL.IDX PT, R7, R7, RZ, 0x1f ;  /* 0x00001fff07077589 */ /* 0x000e2800000e0000 */
[----:B------:R-:W3:Y:S01]  /*8a90*/  SHFL.DOWN PT, R250, R245, 0x1, 0x1f ;  /* 0x08201f00f5fa7f89 */ /* 0x000ee200000e0000 */
[----:B-1----:R-:W-:Y:S02]  /*8aa0*/  @P1 FMUL.FTZ R249, R246, R5 ;  /* 0x00000005f6f91220 */ /* 0x002fe40000410000 */
[----:B--2---:R-:W-:Y:S01]  /*8ab0*/  FADD.FTZ R11, R4, R11 ;  /* 0x0000000b040b7221 */ /* 0x004fe20000010000 */
[----:B------:R-:W-:Y:S01]  /*8ac0*/  P2R R4, PR, RZ, 0x1 ;  /* 0x00000001ff047803 */ /* 0x000fe20000000000 */
[----:B0-----:R-:W-:-:S03]  /*8ad0*/  @P1 FMUL.FTZ R4, R246, R7 ;  /* 0x00000007f6041220 */ /* 0x001fc60000410000 */
[----:B------:R0:W-:Y:S01]  /*8ae0*/  @!P0 STS.128 [UR36+0x3650], R8 ;  /* 0x00365008ff008988 */ /* 0x0001e20008000c24 */
[C---:B---3--:R-:W-:Y:S02]  /*8af0*/  @P1 FFMA.FTZ R6, R250.reuse, R7, R249 ;  /* 0x00000007fa061223 */ /* 0x048fe400000100f9 */
[----:B------:R-:W-:Y:S02]  /*8b00*/  @P1 FFMA.FTZ R249, R250, R5, -R4 ;  /* 0x00000005faf91223 */ /* 0x000fe40000010804 */
[----:B------:R-:W-:Y:S02]  /*8b10*/  @P1 FADD.FTZ R7, R251, R6 ;  /* 0x00000006fb071221 */ /* 0x000fe40000010000 */
[----:B------:R-:W-:Y:S02]  /*8b20*/  @P1 FADD.FTZ R5, R252, R249 ;  /* 0x000000f9fc051221 */ /* 0x000fe40000010000 */
[-C--:B------:R-:W-:Y:S02]  /*8b30*/  FMUL.FTZ R4, R7, -R13.reuse ;  /* 0x8000000d07047220 */ /* 0x080fe40000410000 */
[----:B------:R-:W-:-:S02]  /*8b40*/  FMUL.FTZ R13, R5, -R13 ;  /* 0x8000000d050d7220 */ /* 0x000fc40000410000 */
[----:B0-----:R-:W-:Y:S02]  /*8b50*/  FMUL.FTZ R9, R112, R97 ;  /* 0x0000006170097220 */ /* 0x001fe40000410000 */
[-C--:B------:R-:W-:Y:S02]  /*8b60*/  FFMA.FTZ R5, R5, R12.reuse, -R4 ;  /* 0x0000000c05057223 */ /* 0x080fe40000010804 */
[-C--:B------:R-:W-:Y:S02]  /*8b70*/  FFMA.FTZ R8, R14, -R9.reuse, R244 ;  /* 0x800000090e087223 */ /* 0x080fe400000100f4 */
[----:B------:R-:W-:Y:S02]  /*8b80*/  FFMA.FTZ R4, R7, R12, R13 ;  /* 0x0000000c07047223 */ /* 0x000fe4000001000d */
[----:B------:R-:W-:Y:S02]  /*8b90*/  FFMA.FTZ R9, R0, -R9, R243 ;  /* 0x8000000900097223 */ /* 0x000fe400000100f3 */
[----:B------:R-:W-:-:S02]  /*8ba0*/  FFMA.FTZ R7, R47, R244, RZ ;  /* 0x000000f42f077223 */ /* 0x000fc400000100ff */
[----:B------:R-:W-:Y:S02]  /*8bb0*/  FFMA.FTZ R243, R47, -R243, RZ ;  /* 0x800000f32ff37223 */ /* 0x000fe400000100ff */
[C---:B------:R-:W-:Y:S02]  /*8bc0*/  FFMA.FTZ R7, R46.reuse, R242, R7 ;  /* 0x000000f22e077223 */ /* 0x040fe40000010007 */
[----:B------:R-:W-:Y:S02]  /*8bd0*/  FFMA.FTZ R243, R46, -R241, R243 ;  /* 0x800000f12ef37223 */ /* 0x000fe400000100f3 */
[----:B------:R-:W-:Y:S02]  /*8be0*/  FMUL.FTZ R13, R111, R94 ;  /* 0x0000005e6f0d7220 */ /* 0x000fe40000410000 */
[C---:B------:R-:W-:Y:S02]  /*8bf0*/  FFMA.FTZ R7, R45.reuse, R240, R7 ;  /* 0x000000f02d077223 */ /* 0x040fe40000010007 */
[----:B------:R-:W-:-:S02]  /*8c00*/  FFMA.FTZ R243, R45, -R152, R243 ;  /* 0x800000982df37223 */ /* 0x000fc400000100f3 */
[----:B------:R-:W-:Y:S02]  /*8c10*/  FFMA.FTZ R12, R29, -R13, R240 ;  /* 0x8000000d1d0c7223 */ /* 0x000fe400000100f0 */
[C---:B------:R-:W-:Y:S02]  /*8c20*/  FFMA.FTZ R7, R44.reuse, R150, R7 ;  /* 0x000000962c077223 */ /* 0x040fe40000010007 */
[----:B------:R-:W-:Y:S02]  /*8c30*/  FFMA.FTZ R240, R44, -R239, R243 ;  /* 0x800000ef2cf07223 */ /* 0x000fe400000100f3 */
[----:B------:R-:W-:Y:S02]  /*8c40*/  FMUL.FTZ R6, R109, R92 ;  /* 0x0000005c6d067220 */ /* 0x000fe40000410000 */
[C---:B------:R-:W-:Y:S02]  /*8c50*/  FFMA.FTZ R7, R43.reuse, R154, R7 ;  /* 0x0000009a2b077223 */ /* 0x040fe40000010007 */
[----:B------:R-:W-:-:S02]  /*8c60*/  FFMA.FTZ R240, R43, -R155, R240 ;  /* 0x8000009b2bf07223 */ /* 0x000fc400000100f0 */
[-C--:B------:R-:W-:Y:S02]  /*8c70*/  FFMA.FTZ R154, R25, -R6.reuse, R154 ;  /* 0x80000006199a7223 */ /* 0x080fe4000001009a */
[----:B------:R-:W-:Y:S02]  /*8c80*/  FFMA.FTZ R155, R24, -R6, R155 ;  /* 0x80000006189b7223 */ /* 0x000fe4000001009b */
[----:B------:R-:W-:Y:S02]  /*8c90*/  FMUL.FTZ R6, R106, R91 ;  /* 0x0000005b6a067220 */ /* 0x000fe40000410000 */
[C---:B------:R-:W-:Y:S02]  /*8ca0*/  FFMA.FTZ R7, R42.reuse, R156, R7 ;  /* 0x0000009c2a077223 */ /* 0x040fe40000010007 */
[----:B------:R-:W-:Y:S02]  /*8cb0*/  FFMA.FTZ R240, R42, -R157, R240 ;  /* 0x8000009d2af07223 */ /* 0x000fe400000100f0 */
[----:B------:R-:W-:-:S02]  /*8cc0*/  FFMA.FTZ R156, R23, -R6, R156 ;  /* 0x80000006179c7223 */ /* 0x000fc4000001009c */
        /* <DEDUP_REMOVED lines=17> */
[----:B------:R-:W-:-:S02]  /*8de0*/  FADD.FTZ R4, -R175, R4 ;  /* 0x00000004af047221 */ /* 0x000fc40000010100 */
[----:B------:R-:W-:Y:S02]  /*8df0*/  FADD.FTZ R5, R174, R5 ;  /* 0x00000005ae057221 */ /* 0x000fe40000010000 */
[C---:B------:R-:W-:Y:S02]  /*8e00*/  FFMA.FTZ R174, R38.reuse, R224, R7 ;  /* 0x000000e026ae7223 */ /* 0x040fe40000010007 */
[----:B------:R-:W-:Y:S02]  /*8e10*/  FFMA.FTZ R240, R38, -R225, R240 ;  /* 0x800000e126f07223 */ /* 0x000fe400000100f0 */
[-C--:B------:R-:W-:Y:S02]  /*8e20*/  FFMA.FTZ R224, R15, -R6.reuse, R224 ;  /* 0x800000060fe07223 */ /* 0x080fe400000100e0 */
[----:B------:R-:W-:Y:S02]  /*8e30*/  FFMA.FTZ R225, R148, -R6, R225 ;  /* 0x8000000694e17223 */ /* 0x000fe400000100e1 */
[----:B------:R-:W-:-:S02]  /*8e40*/  FMUL.FTZ R6, R176, -R4 ;  /* 0x80000004b0067220 */ /* 0x000fc40000410000 */
[-C--:B------:R-:W-:Y:S02]  /*8e50*/  FMUL.FTZ R176, R176, -R5.reuse ;  /* 0x80000005b0b07220 */ /* 0x080fe40000410000 */
[C---:B------:R-:W-:Y:S02]  /*8e60*/  FFMA.FTZ R6, R177.reuse, R5, -R6 ;  /* 0x00000005b1067223 */ /* 0x040fe40000010806 */
[----:B------:R-:W-:Y:S02]  /*8e70*/  FFMA.FTZ R177, R177, R4, R176 ;  /* 0x00000004b1b17223 */ /* 0x000fe400000100b0 */
[C---:B------:R-:W-:Y:S02]  /*8e80*/  FFMA.FTZ R174, R37.reuse, R226, R174 ;  /* 0x000000e225ae7223 */ /* 0x040fe400000100ae */
[----:B------:R-:W-:Y:S02]  /*8e90*/  FFMA.FTZ R240, R37, -R228, R240 ;  /* 0x800000e425f07223 */ /* 0x000fe400000100f0 */
[----:B------:R-:W-:-:S02]  /*8ea0*/  FADD.FTZ R173, R173, R6 ;  /* 0x00000006adad7221 */ /* 0x000fc40000010000 */
[----:B------:R-:W-:Y:S02]  /*8eb0*/  FMUL.FTZ R6, R100, R81 ;  /* 0x0000005164067220 */ /* 0x000fe40000410000 */
[----:B------:R-:W-:Y:S02]  /*8ec0*/  FADD.FTZ R172, -R172, R177 ;  /* 0x000000b1acac7221 */ /* 0x000fe40000010100 */
[C---:B------:R-:W-:Y:S02]  /*8ed0*/  FFMA.FTZ R175, R36.reuse, R227, R174 ;  /* 0x000000e324af7223 */ /* 0x040fe400000100ae */
[----:B------:R-:W-:Y:S02]  /*8ee0*/  FFMA.FTZ R240, R36, -R229, R240 ;  /* 0x800000e524f07223 */ /* 0x000fe400000100f0 */
[-C--:B------:R-:W-:Y:S02]  /*8ef0*/  FFMA.FTZ R227, R146, -R6.reuse, R227 ;  /* 0x8000000692e37223 */ /* 0x080fe400000100e3 */
[----:B------:R-:W-:-:S02]  /*8f00*/  FFMA.FTZ R229, R144, -R6, R229 ;  /* 0x8000000690e57223 */ /* 0x000fc400000100e5 */
[----:B------:R-:W-:Y:S02]  /*8f10*/  FMUL.FTZ R7, R103, R86 ;  /* 0x0000005667077220 */ /* 0x000fe40000410000 */
[CC--:B------:R-:W-:Y:S02]  /*8f20*/  FMUL.FTZ R6, R178.reuse, -R172.reuse ;  /* 0x800000acb2067220 */ /* 0x0c0fe40000410000 */
[----:B------:R-:W-:Y:S02]  /*8f30*/  FMUL.FTZ R178, R178, -R173 ;  /* 0x800000adb2b27220 */ /* 0x000fe40000410000 */
[-C--:B------:R-:W-:Y:S02]  /*8f40*/  FFMA.FTZ R226, R149, -R7.reuse, R226 ;  /* 0x8000000795e27223 */ /* 0x080fe400000100e2 */
[----:B------:R-:W-:Y:S02]  /*8f50*/  FFMA.FTZ R228, R147, -R7, R228 ;  /* 0x8000000793e47223 */ /* 0x000fe400000100e4 */
[----:B------:R-:W-:-:S02]  /*8f60*/  FFMA.FTZ R7, R179, R172, R178 ;  /* 0x000000acb3077223 */ /* 0x000fc400000100b2 */
[----:B------:R-:W-:Y:S02]  /*8f70*/  FFMA.FTZ R6, R179, R173, -R6 ;  /* 0x000000adb3067223 */ /* 0x000fe40000010806 */
[----:B------:R-:W-:Y:S02]  /*8f80*/  FMUL.FTZ R174, R101, R76 ;  /* 0x0000004c65ae7220 */ /* 0x000fe40000410000 */
[C---:B------:R-:W-:Y:S02]  /*8f90*/  FFMA.FTZ R175, R35.reuse, R230, R175 ;  /* 0x000000e623af7223 */ /* 0x040fe400000100af */
[----:B------:R-:W-:Y:S02]  /*8fa0*/  FFMA.FTZ R240, R35, -R232, R240 ;  /* 0x800000e823f07223 */ /* 0x000fe400000100f0 */
[----:B------:R-:W-:Y:S02]  /*8fb0*/  FADD.FTZ R7, -R170, R7 ;  /* 0x00000007aa077221 */ /* 0x000fe40000010100 */
[----:B------:R-:W-:-:S02]  /*8fc0*/  FMUL.FTZ R170, R98, R73 ;  /* 0x0000004962aa7220 */ /* 0x000fc40000410000 */
[-C--:B------:R-:W-:Y:S02]  /*8fd0*/  FFMA.FTZ R230, R145, -R174.reuse, R230 ;  /* 0x800000ae91e67223 */ /* 0x080fe400000100e6 */
[----:B------:R-:W-:Y:S02]  /*8fe0*/  FFMA.FTZ R232, R143, -R174, R232 ;  /* 0x800000ae8fe87223 */ /* 0x000fe400000100e8 */
[----:B------:R-:W-:Y:S02]  /*8ff0*/  FADD.FTZ R6, R171, R6 ;  /* 0x00000006ab067221 */ /* 0x000fe40000010000 */
[C---:B------:R-:W-:Y:S02]  /*9000*/  FFMA.FTZ R175, R34.reuse, R231, R175 ;  /* 0x000000e722af7223 */ /* 0x040fe400000100af */
[----:B------:R-:W-:Y:S02]  /*9010*/  FFMA.FTZ R174, R34, -R233, R240 ;  /* 0x800000e922ae7223 */ /* 0x000fe400000100f0 */
[----:B------:R-:W-:-:S02]  /*9020*/  FFMA.FTZ R231, R142, -R170, R231 ;  /* 0x800000aa8ee77223 */ /* 0x000fc400000100e7 */
[----:B------:R-:W-:Y:S02]  /*9030*/  FFMA.FTZ R233, R140, -R170, R233 ;  /* 0x800000aa8ce97223 */ /* 0x000fe400000100e9 */
[----:B------:R-:W-:Y:S02]  /*9040*/  FMUL.FTZ R171, R99, R68 ;  /* 0x0000004463ab7220 */ /* 0x000fe40000410000 */
[C---:B------:R-:W-:Y:S02]  /*9050*/  FMUL.FTZ R170, R180.reuse, -R7 ;  /* 0x80000007b4aa7220 */ /* 0x040fe40000410000 */
[----:B------:R-:W-:Y:S02]  /*9060*/  FMUL.FTZ R180, R180, -R6 ;  /* 0x80000006b4b47220 */ /* 0x000fe40000410000 */
[C---:B------:R-:W-:Y:S02]  /*9070*/  FFMA.FTZ R175, R33.reuse, R234, R175 ;  /* 0x000000ea21af7223 */ /* 0x040fe400000100af */
[----:B------:R-:W-:-:S02]  /*9080*/  FFMA.FTZ R174, R33, -R236, R174 ;  /* 0x800000ec21ae7223 */ /* 0x000fc400000100ae */
[-C--:B------:R-:W-:Y:S02]  /*9090*/  FFMA.FTZ R234, R141, -R171.reuse, R234 ;  /* 0x800000ab8dea7223 */ /* 0x080fe400000100ea */
[----:B------:R-:W-:Y:S02]  /*90a0*/  FFMA.FTZ R236, R139, -R171, R236 ;  /* 0x800000ab8bec7223 */ /* 0x000fe400000100ec */
[----:B------:R-:W-:Y:S02]  /*90b0*/  FMUL.FTZ R171, R96, R65 ;  /* 0x0000004160ab7220 */ /* 0x000fe40000410000 */
[C---:B------:R-:W-:Y:S02]  /*90c0*/  FFMA.FTZ R176, R181.reuse, R7, R180 ;  /* 0x00000007b5b07223 */ /* 0x040fe400000100b4 */
[----:B------:R-:W-:Y:S02]  /*90d0*/  FMUL.FTZ R178, R136, R4 ;  /* 0x0000000488b27220 */ /* 0x000fe40000410000 */
[----:B------:R-:W-:-:S02]  /*90e0*/  FFMA.FTZ R177, R181, R6, -R170 ;  /* 0x00000006b5b17223 */ /* 0x000fc400000108aa */
[-C--:B------:R-:W-:Y:S02]  /*90f0*/  FFMA.FTZ R170, R136, -R171.reuse, R151 ;  /* 0x800000ab88aa7223 */ /* 0x080fe40000010097 */
[C---:B------:R-:W-:Y:S02]  /*9100*/  FFMA.FTZ R136, R138.reuse, -R171, R153 ;  /* 0x800000ab8a887223 */ /* 0x040fe40000010099 */
[----:B------:R-:W-:Y:S02]  /*9110*/  FADD.FTZ R176, -R169, R176 ;  /* 0x000000b0a9b07221 */ /* 0x000fe40000010100 */
[----:B------:R-:W-:Y:S01]  /*9120*/  FFMA.FTZ R171, R138, R5, R178 ;  /* 0x000000058aab7223 */ /* 0x000fe200000100b2 */
[----:B------:R-:W-:Y:S01]  /*9130*/  SHF.L.U32 R178, R133, 0x5, RZ ;  /* 0x0000000585b27819 */ /* 0x000fe200000006ff */
[----:B------:R-:W-:Y:S02]  /*9140*/  FMUL.FTZ R138, R139, R172 ;  /* 0x000000ac8b8a7220 */ /* 0x000fe40000410000 */
[----:B------:R-:W-:-:S02]  /*9150*/  FMUL.FTZ R139, R140, R7 ;  /* 0x000000078c8b7220 */ /* 0x000fc40000410000 */
[----:B------:R-:W-:Y:S02]  /*9160*/  FADD.FTZ R180, R168, R177 ;  /* 0x000000b1a8b47221 */ /* 0x000fe40000010000 */
[----:B------:R-:W-:Y:S02]  /*9170*/  FMUL.FTZ R140, R182, -R176 ;  /* 0x800000b0b68c7220 */ /* 0x000fe40000410000 */
[----:B------:R-:W-:Y:S02]  /*9180*/  FFMA.FTZ R139, R142, R6, R139 ;  /* 0x000000068e8b7223 */ /* 0x000fe4000001008b */
[-C--:B------:R-:W-:Y:S02]  /*9190*/  FMUL.FTZ R182, R182, -R180.reuse ;  /* 0x800000b4b6b67220 */ /* 0x080fe40000410000 */
[----:B------:R-:W-:Y:S02]  /*91a0*/  FFMA.FTZ R142, R183, R180, -R140 ;  /* 0x000000b4b78e7223 */ /* 0x000fe4000001088c */
[----:B------:R-:W-:-:S02]  /*91b0*/  FMUL.FTZ R168, R4, UR42 ;  /* 0x0000002a04a87c20 */ /* 0x000fc40008410000 */
[-C--:B------:R-:W-:Y:S02]  /*91c0*/  FMUL.FTZ R140, R143, R176.reuse ;  /* 0x000000b08f8c7220 */ /* 0x080fe40000410000 */
[----:B------:R-:W-:Y:S02]  /*91d0*/  FFMA.FTZ R138, R141, R173, R138 ;  /* 0x000000ad8d8a7223 */ /* 0x000fe4000001008a */
[----:B------:R-:W-:Y:S02]  /*91e0*/  FFMA.FTZ R183, R183, R176, R182 ;  /* 0x000000b0b7b77223 */ /* 0x000fe400000100b6 */
[----:B------:R-:W-:Y:S02]  /*91f0*/  FFMA.FTZ R141, R5, UR43, R168 ;  /* 0x0000002b058d7c23 */ /* 0x000fe400080100a8 */
[----:B------:R-:W-:Y:S02]  /*9200*/  FFMA.FTZ R140, R145, R180, R140 ;  /* 0x000000b4918c7223 */ /* 0x000fe4000001008c */
[----:B------:R-:W-:-:S02]  /*9210*/  FMUL.FTZ R168, R172, UR42 ;  /* 0x0000002aaca87c20 */ /* 0x000fc40008410000 */
[----:B------:R-:W-:Y:S02]  /*9220*/  FMUL.FTZ R145, R173, UR42 ;  /* 0x0000002aad917c20 */ /* 0x000fe40008410000 */
[----:B------:R-:W-:Y:S02]  /*9230*/  FFMA.FTZ R13, R28, -R13, R152 ;  /* 0x8000000d1c0d7223 */ /* 0x000fe40000010098 */
[----:B------:R-:W-:Y:S02]  /*9240*/  FMUL.FTZ R152, R108, R93 ;  /* 0x0000005d6c987220 */ /* 0x000fe40000410000 */
[----:B------:R-:W-:Y:S02]  /*9250*/  FADD.FTZ R245, -R166, R183 ;  /* 0x000000b7a6f57221 */ /* 0x000fe40000010100 */
[C---:B------:R-:W-:Y:S02]  /*9260*/  FMUL.FTZ R169, R5.reuse, UR42 ;  /* 0x0000002a05a97c20 */ /* 0x040fe40008410000 */
[----:B------:R-:W-:-:S02]  /*9270*/  FMUL.FTZ R179, R5, R65 ;  /* 0x0000004105b37220 */ /* 0x000fc40000410000 */
[C---:B------:R-:W-:Y:S02]  /*9280*/  FFMA.FTZ R143, R173.reuse, UR43, R168 ;  /* 0x0000002bad8f7c23 */ /* 0x040fe400080100a8 */
[C---:B------:R-:W-:Y:S02]  /*9290*/  FFMA.FTZ R145, R172.reuse, UR43, -R145 ;  /* 0x0000002bac917c23 */ /* 0x040fe40008010891 */
[-C--:B------:R-:W-:Y:S02]  /*92a0*/  FMUL.FTZ R5, R172, R68.reuse ;  /* 0x00000044ac057220 */ /* 0x080fe40000410000 */
[----:B------:R-:W-:Y:S02]  /*92b0*/  FMUL.FTZ R173, R173, R68 ;  /* 0x00000044adad7220 */ /* 0x000fe40000410000 */
[----:B------:R-:W-:Y:S02]  /*92c0*/  FADD.FTZ R172, R167, R142 ;  /* 0x0000008ea7ac7221 */ /* 0x000fe40000010000 */
[----:B------:R-:W-:-:S02]  /*92d0*/  FFMA.FTZ R150, R27, -R152, R150 ;  /* 0x800000981b967223 */ /* 0x000fc40000010096 */
[----:B------:R-:W-:Y:S02]  /*92e0*/  FMUL.FTZ R142, R184, -R245 ;  /* 0x800000f5b88e7220 */ /* 0x000fe40000410000 */
[----:B------:R-:W-:Y:S02]  /*92f0*/  FFMA.FTZ R152, R26, -R152, R239 ;  /* 0x800000981a987223 */ /* 0x000fe400000100ef */
[C---:B------:R-:W-:Y:S02]  /*9300*/  FFMA.FTZ R169, R4.reuse, UR43, -R169 ;  /* 0x0000002b04a97c23 */ /* 0x040fe400080108a9 */
[----:B------:R-:W-:Y:S01]  /*9310*/  FMUL.FTZ R177, R4, R65 ;  /* 0x0000004104b17220 */ /* 0x000fe20000410000 */
[----:B------:R-:W-:Y:S01]  /*9320*/  LEA.HI.SX32 R4, R178, R178, 0x1b ;  /* 0x000000b2b2047211 */ /* 0x000fe200078fdaff */
[----:B------:R-:W-:Y:S02]  /*9330*/  FMUL.FTZ R239, R96, R179 ;  /* 0x000000b360ef7220 */ /* 0x000fe40000410000 */
[----:B------:R-:W-:-:S02]  /*9340*/  FMUL.FTZ R181, R99, R173 ;  /* 0x000000ad63b57220 */ /* 0x000fc40000410000 */
[-C--:B------:R-:W-:Y:S01]  /*9350*/  FFMA.FTZ R167, R185, R172.reuse, -R142 ;  /* 0x000000acb9a77223 */ /* 0x080fe2000001088e */
[----:B------:R0:W-:Y:S01]  /*9360*/  STS [R4.X4+0x10f8], R239 ;  /* 0x0010f8ef04007388 */ /* 0x0001e20000004800 */
[----:B------:R-:W-:Y:S02]  /*9370*/  FMUL.FTZ R142, R172, UR42 ;  /* 0x0000002aac8e7c20 */ /* 0x000fe40008410000 */
[----:B------:R-:W-:Y:S01]  /*9380*/  FMUL.FTZ R183, R7, UR42 ;  /* 0x0000002a07b77c20 */ /* 0x000fe20008410000 */
[----:B------:R1:W-:Y:S01]  /*9390*/  STS [R4.X4+0x10f0], R181 ;  /* 0x0010f0b504007388 */ /* 0x0003e20000004800 */
[----:B------:R-:W-:Y:S02]  /*93a0*/  FMUL.FTZ R168, R6, R73 ;  /* 0x0000004906a87220 */ /* 0x000fe40000410000 */
[----:B------:R-:W-:Y:S02]  /*93b0*/  FMUL.FTZ R184, R184, -R172 ;  /* 0x800000acb8b87220 */ /* 0x000fe40000410000 */
[----:B------:R-:W-:-:S02]  /*93c0*/  FADD.FTZ R167, R164, R167 ;  /* 0x000000a7a4a77221 */ /* 0x000fc40000010000 */
[----:B0-----:R-:W-:Y:S02]  /*93d0*/  FMUL.FTZ R239, R144, R245 ;  /* 0x000000f590ef7220 */ /* 0x001fe40000410000 */
[C---:B------:R-:W-:Y:S02]  /*93e0*/  FFMA.FTZ R144, R245.reuse, UR43, -R142 ;  /* 0x0000002bf5907c23 */ /* 0x040fe4000801088e */
[----:B-1----:R-:W-:Y:S02]  /*93f0*/  FMUL.FTZ R181, R245, UR42 ;  /* 0x0000002af5b57c20 */ /* 0x002fe40008410000 */
[----:B------:R-:W-:Y:S02]  /*9400*/  FFMA.FTZ R239, R146, R172, R239 ;  /* 0x000000ac92ef7223 */ /* 0x000fe400000100ef */
[----:B------:R-:W-:Y:S02]  /*9410*/  FFMA.FTZ R142, R6, UR43, R183 ;  /* 0x0000002b068e7c23 */ /* 0x000fe400080100b7 */
[----:B------:R-:W-:-:S02]  /*9420*/  FFMA.FTZ R146, R172, UR43, R181 ;  /* 0x0000002bac927c23 */ /* 0x000fc400080100b5 */
[----:B------:R-:W-:Y:S02]  /*9430*/  FMUL.FTZ R144, R229, R144 ;  /* 0x00000090e5907220 */ /* 0x000fe40000410000 */
[----:B------:R-:W-:Y:S02]  /*9440*/  FMUL.FTZ R6, R6, UR42 ;  /* 0x0000002a06067c20 */ /* 0x000fe40008410000 */
[-C--:B------:R-:W-:Y:S02]  /*9450*/  FMUL.FTZ R164, R245, R81.reuse ;  /* 0x00000051f5a47220 */ /* 0x080fe40000410000 */
[----:B------:R-:W-:Y:S02]  /*9460*/  FMUL.FTZ R172, R172, R81 ;  /* 0x00000051acac7220 */ /* 0x000fe40000410000 */
[----:B------:R-:W-:Y:S02]  /*9470*/  FFMA.FTZ R184, R185, R245, R184 ;  /* 0x000000f5b9b87223 */ /* 0x000fe400000100b8 */
[----:B------:R-:W-:-:S02]  /*9480*/  FFMA.FTZ R146, R227, R146, R144 ;  /* 0x00000092e3927223 */ /* 0x000fc40000010090 */
[----:B------:R-:W-:Y:S02]  /*9490*/  FMUL.FTZ R11, R110, R95 ;  /* 0x0000005f6e0b7220 */ /* 0x000fe40000410000 */
[----:B------:R-:W-:Y:S02]  /*94a0*/  FMUL.FTZ R243, R99, R5 ;  /* 0x0000000563f37220 */ /* 0x000fe40000410000 */
[----:B------:R-:W-:Y:S02]  /*94b0*/  FFMA.FTZ R144, R7, UR43, -R6 ;  /* 0x0000002b07907c23 */ /* 0x000fe40008010806 */
[C---:B------:R-:W-:Y:S01]  /*94c0*/  FMUL.FTZ R6, R229.reuse, R164 ;  /* 0x000000a4e5067220 */ /* 0x040fe20000410000 */
[----:B------:R0:W-:Y:S01]  /*94d0*/  STS [R4.X4+0x10f4], R243 ;  /* 0x0010f4f304007388 */ /* 0x0001e20000004800 */
[----:B------:R-:W-:Y:S02]  /*94e0*/  FMUL.FTZ R229, R229, R172 ;  /* 0x000000ace5e57220 */ /* 0x000fe40000410000 */
[----:B------:R-:W-:-:S02]  /*94f0*/  FMUL.FTZ R178, R7, R73 ;  /* 0x0000004907b27220 */ /* 0x000fc40000410000 */
[----:B------:R-:W-:Y:S02]  /*9500*/  FADD.FTZ R165, -R165, R184 ;  /* 0x000000b8a5a57221 */ /* 0x000fe40000010100 */
[-C--:B------:R-:W-:Y:S02]  /*9510*/  FFMA.FTZ R10, R31, -R11.reuse, R242 ;  /* 0x8000000b1f0a7223 */ /* 0x080fe400000100f2 */
[----:B------:R-:W-:Y:S02]  /*9520*/  FFMA.FTZ R11, R30, -R11, R241 ;  /* 0x8000000b1e0b7223 */ /* 0x000fe400000100f1 */
[C---:B------:R-:W-:Y:S02]  /*9530*/  FFMA.FTZ R6, R227.reuse, R172, R6 ;  /* 0x000000ace3067223 */ /* 0x040fe40000010006 */
[----:B------:R-:W-:Y:S02]  /*9540*/  FMUL.FTZ R241, R96, R177 ;  /* 0x000000b160f17220 */ /* 0x000fe40000410000 */
[----:B------:R-:W-:-:S02]  /*9550*/  FFMA.FTZ R227, R227, R164, -R229 ;  /* 0x000000a4e3e37223 */ /* 0x000fc400000108e5 */
[----:B------:R-:W-:Y:S01]  /*9560*/  FMUL.FTZ R7, R98, R178 ;  /* 0x000000b262077220 */ /* 0x000fe20000410000 */
[----:B------:R1:W-:Y:S01]  /*9570*/  STS [R4.X4+0x10fc], R241 ;  /* 0x0010fcf104007388 */ /* 0x0003e20000004800 */
[----:B0-----:R-:W-:Y:S02]  /*9580*/  FMUL.FTZ R243, R100, R164 ;  /* 0x000000a464f37220 */ /* 0x001fe40000410000 */
[C---:B------:R-:W-:Y:S01]  /*9590*/  FMUL.FTZ R164, R186.reuse, -R165 ;  /* 0x800000a5baa47220 */ /* 0x040fe20000410000 */
[----:B------:R0:W-:Y:S01]  /*95a0*/  STS [R4.X4+0x10ec], R7 ;  /* 0x0010ec0704007388 */ /* 0x0001e20000004800 */
[-C--:B------:R-:W-:Y:S02]  /*95b0*/  FMUL.FTZ R186, R186, -R167.reuse ;  /* 0x800000a7baba7220 */ /* 0x080fe40000410000 */
[----:B------:R-:W-:Y:S01]  /*95c0*/  FFMA.FTZ R166, R187, R167, -R164 ;  /* 0x000000a7bba67223 */ /* 0x000fe200000108a4 */
[----:B------:R-:W-:Y:S01]  /*95d0*/  STS [R4.X4+0x10dc], R243 ;  /* 0x0010dcf304007388 */ /* 0x000fe20000004800 */
[----:B------:R-:W-:-:S02]  /*95e0*/  FMUL.FTZ R229, R180, UR42 ;  /* 0x0000002ab4e57c20 */ /* 0x000fc40008410000 */
[----:B-1----:R-:W-:Y:S02]  /*95f0*/  FMUL.FTZ R241, R98, R168 ;  /* 0x000000a862f17220 */ /* 0x002fe40000410000 */
[----:B------:R-:W-:Y:S02]  /*9600*/  FADD.FTZ R166, R163, R166 ;  /* 0x000000a6a3a67221 */ /* 0x000fe40000010000 */
[----:B0-----:R-:W-:Y:S01]  /*9610*/  FFMA.FTZ R7, R187, R165, R186 ;  /* 0x000000a5bb077223 */ /* 0x001fe200000100ba */
[----:B------:R0:W-:Y:S01]  /*9620*/  STS [R4.X4+0x10e8], R241 ;  /* 0x0010e8f104007388 */ /* 0x0001e20000004800 */
[----:B------:R-:W-:Y:S02]  /*9630*/  FMUL.FTZ R185, R176, UR42 ;  /* 0x0000002ab0b97c20 */ /* 0x000fe40008410000 */
[----:B------:R-:W-:Y:S02]  /*9640*/  FADD.FTZ R7, -R162, R7 ;  /* 0x00000007a2077221 */ /* 0x000fe40000010100 */
[----:B------:R-:W-:-:S02]  /*9650*/  FFMA.FTZ R229, R176, UR43, -R229 ;  /* 0x0000002bb0e57c23 */ /* 0x000fc400080108e5 */
[----:B------:R-:W-:Y:S02]  /*9660*/  FMUL.FTZ R181, R176, R76 ;  /* 0x0000004cb0b57220 */ /* 0x000fe40000410000 */
[----:B------:R-:W-:Y:S02]  /*9670*/  FMUL.FTZ R176, R167, UR42 ;  /* 0x0000002aa7b07c20 */ /* 0x000fe40008410000 */
[----:B0-----:R-:W-:Y:S02]  /*9680*/  FMUL.FTZ R241, R100, R172 ;  /* 0x000000ac64f17220 */ /* 0x001fe40000410000 */
[----:B------:R-:W-:Y:S02]  /*9690*/  FMUL.FTZ R172, R147, R165 ;  /* 0x000000a593ac7220 */ /* 0x000fe40000410000 */
[C---:B------:R-:W-:Y:S01]  /*96a0*/  FMUL.FTZ R147, R188.reuse, -R7 ;  /* 0x80000007bc937220 */ /* 0x040fe20000410000 */
[----:B------:R-:W-:Y:S01]  /*96b0*/  STS [R4.X4+0x10d8], R241 ;  /* 0x0010d8f104007388 */ /* 0x000fe20000004800 */
[----:B------:R-:W-:-:S02]  /*96c0*/  FMUL.FTZ R188, R188, -R166 ;  /* 0x800000a6bcbc7220 */ /* 0x000fc40000410000 */
[----:B------:R-:W-:Y:S02]  /*96d0*/  FFMA.FTZ R164, R149, R167, R172 ;  /* 0x000000a795a47223 */ /* 0x000fe400000100ac */
[----:B------:R-:W-:Y:S02]  /*96e0*/  FMUL.FTZ R172, R165, UR42 ;  /* 0x0000002aa5ac7c20 */ /* 0x000fe40008410000 */
[----:B------:R-:W-:Y:S02]  /*96f0*/  FFMA.FTZ R162, R189, R166, -R147 ;  /* 0x000000a6bda27223 */ /* 0x000fe40000010893 */
[C---:B------:R-:W-:Y:S02]  /*9700*/  FFMA.FTZ R163, R165.reuse, UR43, -R176 ;  /* 0x0000002ba5a37c23 */ /* 0x040fe400080108b0 */
[-C--:B------:R-:W-:Y:S02]  /*9710*/  FMUL.FTZ R187, R165, R86.reuse ;  /* 0x00000056a5bb7220 */ /* 0x080fe40000410000 */
[----:B------:R-:W-:-:S02]  /*9720*/  FMUL.FTZ R165, R167, R86 ;  /* 0x00000056a7a57220 */ /* 0x000fc40000410000 */
[----:B------:R-:W-:Y:S02]  /*9730*/  FFMA.FTZ R147, R189, R7, R188 ;  /* 0x00000007bd937223 */ /* 0x000fe400000100bc */
[----:B------:R-:W-:Y:S02]  /*9740*/  FFMA.FTZ R149, R167, UR43, R172 ;  /* 0x0000002ba7957c23 */ /* 0x000fe400080100ac */
[----:B------:R-:W-:Y:S02]  /*9750*/  FADD.FTZ R211, R211, R162 ;  /* 0x000000a2d3d37221 */ /* 0x000fe40000010000 */
[C---:B------:R-:W-:Y:S02]  /*9760*/  FMUL.FTZ R167, R228.reuse, R187 ;  /* 0x000000bbe4a77220 */ /* 0x040fe40000410000 */
[C---:B------:R-:W-:Y:S02]  /*9770*/  FMUL.FTZ R163, R228.reuse, R163 ;  /* 0x000000a3e4a37220 */ /* 0x040fe40000410000 */
[----:B------:R-:W-:-:S02]  /*9780*/  FMUL.FTZ R228, R228, R165 ;  /* 0x000000a5e4e47220 */ /* 0x000fc40000410000 */
[----:B------:R-:W-:Y:S02]  /*9790*/  FADD.FTZ R147, -R212, R147 ;  /* 0x00000093d4937221 */ /* 0x000fe40000010100 */
[----:B------:R-:W-:Y:S02]  /*97a0*/  FMUL.FTZ R162, R190, -R211 ;  /* 0x800000d3bea27220 */ /* 0x000fe40000410000 */
[CC--:B------:R-:W-:Y:S02]  /*97b0*/  FFMA.FTZ R167, R226.reuse, R165.reuse, R167 ;  /* 0x000000a5e2a77223 */ /* 0x0c0fe400000100a7 */
[----:B------:R-:W-:Y:S02]  /*97c0*/  FMUL.FTZ R189, R103, R165 ;  /* 0x000000a567bd7220 */ /* 0x000fe40000410000 */
[----:B------:R-:W-:Y:S02]  /*97d0*/  FFMA.FTZ R165, R226, R187, -R228 ;  /* 0x000000bbe2a57223 */ /* 0x000fe400000108e4 */
[----:B------:R-:W-:Y:S01]  /*97e0*/  FMUL.FTZ R190, R190, -R147 ;  /* 0x80000093bebe7220 */ /* 0x000fe20000410000 */
[----:B------:R0:W-:Y:S01]  /*97f0*/  STS [R4.X4+0x10d0], R189 ;  /* 0x0010d0bd04007388 */ /* 0x0001e20000004800 */
[----:B------:R-:W-:-:S02]  /*9800*/  FFMA.FTZ R226, R226, R149, R163 ;  /* 0x00000095e2e27223 */ /* 0x000fc400000100a3 */
[C---:B------:R-:W-:Y:S02]  /*9810*/  FFMA.FTZ R163, R191.reuse, R147, R162 ;  /* 0x00000093bfa37223 */ /* 0x040fe400000100a2 */
[----:B------:R-:W-:Y:S02]  /*9820*/  FFMA.FTZ R162, R191, R211, -R190 ;  /* 0x000000d3bfa27223 */ /* 0x000fe400000108be */
[----:B------:R-:W-:Y:S02]  /*9830*/  FADD.FTZ R210, -R210, R163 ;  /* 0x000000a3d2d27221 */ /* 0x000fe40000010100 */
[----:B------:R-:W-:Y:S02]  /*9840*/  FADD.FTZ R162, R209, R162 ;  /* 0x000000a2d1a27221 */ /* 0x000fe40000010000 */
[----:B------:R-:W-:Y:S02]  /*9850*/  FMUL.FTZ R163, R192, -R210 ;  /* 0x800000d2c0a37220 */ /* 0x000fe40000410000 */
[----:B------:R-:W-:-:S02]  /*9860*/  FFMA.FTZ R185, R180, UR43, R185 ;  /* 0x0000002bb4b97c23 */ /* 0x000fc400080100b9 */
[----:B------:R-:W-:Y:S02]  /*9870*/  FMUL.FTZ R183, R180, R76 ;  /* 0x0000004cb4b77220 */ /* 0x000fe40000410000 */
[C---:B------:R-:W-:Y:S02]  /*9880*/  FMUL.FTZ R229, R232.reuse, R229 ;  /* 0x000000e5e8e57220 */ /* 0x040fe40000410000 */
[----:B------:R-:W-:Y:S02]  /*9890*/  FMUL.FTZ R180, R232, R181 ;  /* 0x000000b5e8b47220 */ /* 0x000fe40000410000 */
[-C--:B------:R-:W-:Y:S02]  /*98a0*/  FMUL.FTZ R192, R192, -R162.reuse ;  /* 0x800000a2c0c07220 */ /* 0x080fe40000410000 */
[----:B------:R-:W-:Y:S02]  /*98b0*/  FFMA.FTZ R172, R193, R162, -R163 ;  /* 0x000000a2c1ac7223 */ /* 0x000fe400000108a3 */
[----:B------:R-:W-:-:S02]  /*98c0*/  FFMA.FTZ R149, R230, R185, R229 ;  /* 0x000000b9e6957223 */ /* 0x000fc400000100e5 */
[-C--:B------:R-:W-:Y:S02]  /*98d0*/  FMUL.FTZ R245, R101, R183.reuse ;  /* 0x000000b765f57220 */ /* 0x080fe40000410000 */
[-C--:B------:R-:W-:Y:S02]  /*98e0*/  FMUL.FTZ R232, R232, R183.reuse ;  /* 0x000000b7e8e87220 */ /* 0x080fe40000410000 */
[----:B------:R-:W-:Y:S01]  /*98f0*/  FFMA.FTZ R180, R230, R183, R180 ;  /* 0x000000b7e6b47223 */ /* 0x000fe200000100b4 */
[----:B------:R-:W-:Y:S01]  /*9900*/  STS [R4.X4+0x10e0], R245 ;  /* 0x0010e0f504007388 */ /* 0x000fe20000004800 */
[-C--:B------:R-:W-:Y:S02]  /*9910*/  FMUL.FTZ R185, R7, R87.reuse ;  /* 0x0000005707b97220 */ /* 0x080fe40000410000 */
[----:B------:R-:W-:Y:S02]  /*9920*/  FFMA.FTZ R163, R193, R210, R192 ;  /* 0x000000d2c1a37223 */ /* 0x000fe400000100c0 */
[----:B------:R-:W-:-:S02]  /*9930*/  FMUL.FTZ R183, R166, R87 ;  /* 0x00000057a6b77220 */ /* 0x000fc40000410000 */
[----:B------:R-:W-:Y:S02]  /*9940*/  FADD.FTZ R207, R207, R172 ;  /* 0x000000accfcf7221 */ /* 0x000fe40000010000 */
[C---:B------:R-:W-:Y:S02]  /*9950*/  FMUL.FTZ R182, R225.reuse, R185 ;  /* 0x000000b9e1b67220 */ /* 0x040fe40000410000 */
[----:B------:R-:W-:Y:S02]  /*9960*/  FADD.FTZ R163, -R208, R163 ;  /* 0x000000a3d0a37221 */ /* 0x000fe40000010100 */
[----:B------:R-:W-:Y:S02]  /*9970*/  FMUL.FTZ R176, R225, R183 ;  /* 0x000000b7e1b07220 */ /* 0x000fe40000410000 */
[----:B------:R-:W-:Y:S02]  /*9980*/  FFMA.FTZ R52, R239, R81, R52 ;  /* 0x00000051ef347223 */ /* 0x000fe40000010034 */
[----:B------:R-:W-:-:S02]  /*9990*/  FFMA.FTZ R146, R100, R239, R146 ;  /* 0x000000ef64927223 */ /* 0x000fc40000010092 */
[----:B------:R-:W-:Y:S02]  /*99a0*/  FMUL.FTZ R172, R194, -R207 ;  /* 0x800000cfc2ac7220 */ /* 0x000fe40000410000 */
[----:B------:R-:W-:Y:S02]  /*99b0*/  FMUL.FTZ R239, R103, R187 ;  /* 0x000000bb67ef7220 */ /* 0x000fe40000410000 */
[-C--:B------:R-:W-:Y:S02]  /*99c0*/  FFMA.FTZ R182, R224, R183.reuse, R182 ;  /* 0x000000b7e0b67223 */ /* 0x080fe400000100b6 */
[----:B------:R-:W-:Y:S01]  /*99d0*/  FMUL.FTZ R187, R102, R183 ;  /* 0x000000b766bb7220 */ /* 0x000fe20000410000 */
[----:B------:R-:W-:Y:S01]  /*99e0*/  STS [R4.X4+0x10d4], R239 ;  /* 0x0010d4ef04007388 */ /* 0x000fe20000004800 */
[----:B------:R-:W-:Y:S02]  /*99f0*/  FMUL.FTZ R194, R194, -R163 ;  /* 0x800000a3c2c27220 */ /* 0x000fe40000410000 */
[-C--:B0-----:R-:W-:Y:S01]  /*9a00*/  FMUL.FTZ R189, R102, R185.reuse ;  /* 0x000000b966bd7220 */ /* 0x081fe20000410000 */
[----:B------:R0:W-:Y:S01]  /*9a10*/  STS [R4.X4+0x10c8], R187 ;  /* 0x0010c8bb04007388 */ /* 0x0001e20000004800 */
[----:B------:R-:W-:-:S02]  /*9a20*/  FFMA.FTZ R183, R224, R185, -R176 ;  /* 0x000000b9e0b77223 */ /* 0x000fc400000108b0 */
[C---:B------:R-:W-:Y:S01]  /*9a30*/  FFMA.FTZ R185, R195.reuse, R163, R172 ;  /* 0x000000a3c3b97223 */ /* 0x040fe200000100ac */
[----:B------:R1:W-:Y:S01]  /*9a40*/  STS [R4.X4+0x10cc], R189 ;  /* 0x0010ccbd04007388 */ /* 0x0003e20000004800 */
[----:B------:R-:W-:Y:S02]  /*9a50*/  FFMA.FTZ R172, R195, R207, -R194 ;  /* 0x000000cfc3ac7223 */ /* 0x000fe400000108c2 */
[----:B------:R-:W-:Y:S02]  /*9a60*/  FADD.FTZ R214, -R214, R185 ;  /* 0x000000b9d6d67221 */ /* 0x000fe40000010100 */
[----:B------:R-:W-:Y:S02]  /*9a70*/  FMUL.FTZ R184, R233, R178 ;  /* 0x000000b2e9b87220 */ /* 0x000fe40000410000 */
[----:B------:R-:W-:Y:S02]  /*9a80*/  FADD.FTZ R172, R213, R172 ;  /* 0x000000acd5ac7221 */ /* 0x000fe40000010000 */
[----:B------:R-:W-:-:S02]  /*9a90*/  FMUL.FTZ R185, R233, R168 ;  /* 0x000000a8e9b97220 */ /* 0x000fc40000410000 */
[C---:B------:R-:W-:Y:S02]  /*9aa0*/  FMUL.FTZ R176, R196.reuse, -R214 ;  /* 0x800000d6c4b07220 */ /* 0x040fe40000410000 */
[----:B------:R-:W-:Y:S02]  /*9ab0*/  FFMA.FTZ R184, R231, R168, R184 ;  /* 0x000000a8e7b87223 */ /* 0x000fe400000100b8 */
[----:B------:R-:W-:Y:S02]  /*9ac0*/  FMUL.FTZ R196, R196, -R172 ;  /* 0x800000acc4c47220 */ /* 0x000fe40000410000 */
[----:B------:R-:W-:Y:S02]  /*9ad0*/  FMUL.FTZ R186, R147, R88 ;  /* 0x0000005893ba7220 */ /* 0x000fe40000410000 */
[----:B------:R-:W-:Y:S02]  /*9ae0*/  FFMA.FTZ R168, R231, R178, -R185 ;  /* 0x000000b2e7a87223 */ /* 0x000fe400000108b9 */
[----:B------:R-:W-:-:S02]  /*9af0*/  FFMA.FTZ R185, R197, R172, -R176 ;  /* 0x000000acc5b97223 */ /* 0x000fc400000108b0 */
[----:B------:R-:W-:Y:S02]  /*9b00*/  FFMA.FTZ R196, R197, R214, R196 ;  /* 0x000000d6c5c47223 */ /* 0x000fe400000100c4 */
[----:B------:R-:W-:Y:S02]  /*9b10*/  FMUL.FTZ R176, R211, R88 ;  /* 0x00000058d3b07220 */ /* 0x000fe40000410000 */
[----:B0-----:R-:W-:Y:S02]  /*9b20*/  FMUL.FTZ R187, R235, R186 ;  /* 0x000000baebbb7220 */ /* 0x001fe40000410000 */
[----:B------:R-:W-:Y:S02]  /*9b30*/  FADD.FTZ R222, R222, R185 ;  /* 0x000000b9dede7221 */ /* 0x000fe40000010000 */
[----:B------:R-:W-:Y:S02]  /*9b40*/  FADD.FTZ R223, -R223, R196 ;  /* 0x000000c4dfdf7221 */ /* 0x000fe40000010100 */
[----:B------:R-:W-:-:S02]  /*9b50*/  FFMA.FTZ R185, R206, R176, R187 ;  /* 0x000000b0ceb97223 */ /* 0x000fc400000100bb */
[-C--:B-1----:R-:W-:Y:S02]  /*9b60*/  FMUL.FTZ R189, R235, R176.reuse ;  /* 0x000000b0ebbd7220 */ /* 0x082fe40000410000 */
[----:B------:R-:W-:Y:S02]  /*9b70*/  FMUL.FTZ R187, R105, R176 ;  /* 0x000000b069bb7220 */ /* 0x000fe40000410000 */
[CC--:B------:R-:W-:Y:S02]  /*9b80*/  FMUL.FTZ R176, R198.reuse, -R222.reuse ;  /* 0x800000dec6b07220 */ /* 0x0c0fe40000410000 */
[-C--:B------:R-:W-:Y:S01]  /*9b90*/  FMUL.FTZ R198, R198, -R223.reuse ;  /* 0x800000dfc6c67220 */ /* 0x080fe20000410000 */
[----:B------:R0:W-:Y:S01]  /*9ba0*/  STS [R4.X4+0x10c0], R187 ;  /* 0x0010c0bb04007388 */ /* 0x0001e20000004800 */
[C---:B------:R-:W-:Y:S02]  /*9bb0*/  FFMA.FTZ R176, R199.reuse, R223, R176 ;  /* 0x000000dfc7b07223 */ /* 0x040fe400000100b0 */
[----:B------:R-:W-:-:S02]  /*9bc0*/  FFMA.FTZ R199, R199, R222, -R198 ;  /* 0x000000dec7c77223 */ /* 0x000fc400000108c6 */
[----:B------:R-:W-:Y:S02]  /*9bd0*/  FADD.FTZ R221, -R221, R176 ;  /* 0x000000b0dddd7221 */ /* 0x000fe40000010100 */
[----:B------:R-:W-:Y:S02]  /*9be0*/  FADD.FTZ R220, R220, R199 ;  /* 0x000000c7dcdc7221 */ /* 0x000fe40000010000 */
[C---:B------:R-:W-:Y:S02]  /*9bf0*/  FMUL.FTZ R178, R236.reuse, R5 ;  /* 0x00000005ecb27220 */ /* 0x040fe40000410000 */
[----:B------:R-:W-:Y:S02]  /*9c00*/  FMUL.FTZ R188, R236, R173 ;  /* 0x000000adecbc7220 */ /* 0x000fe40000410000 */
[----:B------:R-:W-:Y:S02]  /*9c10*/  FMUL.FTZ R176, R200, -R221 ;  /* 0x800000ddc8b07220 */ /* 0x000fe40000410000 */
[----:B------:R-:W-:-:S02]  /*9c20*/  FMUL.FTZ R191, R105, R186 ;  /* 0x000000ba69bf7220 */ /* 0x000fc40000410000 */
[----:B------:R-:W-:Y:S02]  /*9c30*/  FMUL.FTZ R200, R200, -R220 ;  /* 0x800000dcc8c87220 */ /* 0x000fe40000410000 */
[----:B------:R-:W-:Y:S01]  /*9c40*/  FFMA.FTZ R186, R206, R186, -R189 ;  /* 0x000000baceba7223 */ /* 0x000fe200000108bd */
[----:B------:R1:W-:Y:S01]  /*9c50*/  STS [R4.X4+0x10c4], R191 ;  /* 0x0010c4bf04007388 */ /* 0x0003e20000004800 */
[C---:B------:R-:W-:Y:S02]  /*9c60*/  FFMA.FTZ R173, R234.reuse, R173, R178 ;  /* 0x000000adeaad7223 */ /* 0x040fe400000100b2 */
[----:B------:R-:W-:Y:S02]  /*9c70*/  FFMA.FTZ R178, R234, R5, -R188 ;  /* 0x00000005eab27223 */ /* 0x000fe400000108bc */
[----:B------:R-:W-:Y:S02]  /*9c80*/  FMUL.FTZ R189, R210, R89 ;  /* 0x00000059d2bd7220 */ /* 0x000fe40000410000 */
[----:B------:R-:W-:-:S02]  /*9c90*/  FFMA.FTZ R176, R201, R220, -R176 ;  /* 0x000000dcc9b07223 */ /* 0x000fc400000108b0 */
[----:B------:R-:W-:Y:S02]  /*9ca0*/  FMUL.FTZ R5, R162, R89 ;  /* 0x00000059a2057220 */ /* 0x000fe40000410000 */
[----:B------:R-:W-:Y:S02]  /*9cb0*/  FFMA.FTZ R200, R201, R221, R200 ;  /* 0x000000ddc9c87223 */ /* 0x000fe400000100c8 */
[----:B0-----:R-:W-:Y:S02]  /*9cc0*/  FMUL.FTZ R187, R161, R189 ;  /* 0x000000bda1bb7220 */ /* 0x001fe40000410000 */
[----:B------:R-:W-:Y:S02]  /*9cd0*/  FADD.FTZ R217, R217, R176 ;  /* 0x000000b0d9d97221 */ /* 0x000fe40000010000 */
[----:B------:R-:W-:Y:S02]  /*9ce0*/  FMUL.FTZ R176, R161, R5 ;  /* 0x00000005a1b07220 */ /* 0x000fe40000410000 */
[----:B------:R-:W-:-:S02]  /*9cf0*/  FADD.FTZ R219, -R219, R200 ;  /* 0x000000c8dbdb7221 */ /* 0x000fc40000010100 */
        /* <DEDUP_REMOVED lines=10> */
[----:B------:R-:W-:Y:S02]  /*9da0*/  FMUL.FTZ R197, R104, R189 ;  /* 0x000000bd68c57220 */ /* 0x000fe40000410000 */
[C---:B------:R-:W-:Y:S02]  /*9db0*/  FMUL.FTZ R189, R204.reuse, -R176 ;  /* 0x800000b0ccbd7220 */ /* 0x040fe40000410000 */
[----:B------:R-:W-:Y:S01]  /*9dc0*/  FMUL.FTZ R204, R204, -R216 ;  /* 0x800000d8cccc7220 */ /* 0x000fe20000410000 */
[----:B------:R2:W-:Y:S01]  /*9dd0*/  STS [R4.X4+0x10bc], R197 ;  /* 0x0010bcc504007388 */ /* 0x0005e20000004800 */
[----:B------:R-:W-:-:S02]  /*9de0*/  FMUL.FTZ R192, R163, R90 ;  /* 0x0000005aa3c07220 */ /* 0x000fc40000410000 */
[C---:B------:R-:W-:Y:S02]  /*9df0*/  FFMA.FTZ R189, R205.reuse, R216, R189 ;  /* 0x000000d8cdbd7223 */ /* 0x040fe400000100bd */
[----:B------:R-:W-:Y:S02]  /*9e00*/  FFMA.FTZ R204, R205, R176, -R204 ;  /* 0x000000b0cdcc7223 */ /* 0x000fe400000108cc */
[----:B------:R-:W-:Y:S02]  /*9e10*/  FMUL.FTZ R190, R207, R90 ;  /* 0x0000005acfbe7220 */ /* 0x000fe40000410000 */
[----:B-1----:R-:W-:Y:S02]  /*9e20*/  FMUL.FTZ R191, R159, R192 ;  /* 0x000000c09fbf7220 */ /* 0x002fe40000410000 */
[----:B------:R-:W-:Y:S02]  /*9e30*/  FADD.FTZ R238, -R238, R189 ;  /* 0x000000bdeeee7221 */ /* 0x000fe40000010100 */
[----:B------:R-:W-:-:S02]  /*9e40*/  FADD.FTZ R237, R237, R204 ;  /* 0x000000cceded7221 */ /* 0x000fc40000010000 */
[-C--:B------:R-:W-:Y:S02]  /*9e50*/  FMUL.FTZ R193, R159, R190.reuse ;  /* 0x000000be9fc17220 */ /* 0x080fe40000410000 */
[-C--:B------:R-:W-:Y:S02]  /*9e60*/  FFMA.FTZ R188, R158, R190.reuse, R191 ;  /* 0x000000be9ebc7223 */ /* 0x080fe400000100bf */
[-C--:B------:R-:W-:Y:S02]  /*9e70*/  FMUL.FTZ R189, R238, R97.reuse ;  /* 0x00000061eebd7220 */ /* 0x080fe40000410000 */
[----:B------:R-:W-:Y:S02]  /*9e80*/  FMUL.FTZ R199, R107, R190 ;  /* 0x000000be6bc77220 */ /* 0x000fe40000410000 */
[----:B------:R-:W-:Y:S02]  /*9e90*/  FMUL.FTZ R191, R237, R97 ;  /* 0x00000061edbf7220 */ /* 0x000fe40000410000 */
[----:B------:R-:W-:Y:S01]  /*9ea0*/  FFMA.FTZ R190, R158, R192, -R193 ;  /* 0x000000c09ebe7223 */ /* 0x000fe200000108c1 */
[----:B------:R1:W-:Y:S01]  /*9eb0*/  STS [R4.X4+0x10b0], R199 ;  /* 0x0010b0c704007388 */ /* 0x0003e20000004800 */
[----:B------:R-:W-:-:S02]  /*9ec0*/  FMUL.FTZ R193, R216, R95 ;  /* 0x0000005fd8c17220 */ /* 0x000fc40000410000 */
[C---:B------:R-:W-:Y:S02]  /*9ed0*/  FMUL.FTZ R194, R9.reuse, R189 ;  /* 0x000000bd09c27220 */ /* 0x040fe40000410000 */
[----:B0-----:R-:W-:Y:S02]  /*9ee0*/  FMUL.FTZ R195, R176, R95 ;  /* 0x0000005fb0c37220 */ /* 0x001fe40000410000 */
[----:B------:R-:W-:Y:S02]  /*9ef0*/  FMUL.FTZ R196, R9, R191 ;  /* 0x000000bf09c47220 */ /* 0x000fe40000410000 */
[C---:B--2---:R-:W-:Y:S02]  /*9f00*/  FMUL.FTZ R197, R11.reuse, R193 ;  /* 0x000000c10bc57220 */ /* 0x044fe40000410000 */
[----:B------:R-:W-:Y:S02]  /*9f10*/  FFMA.FTZ R194, R8, R191, R194 ;  /* 0x000000bf08c27223 */ /* 0x000fe400000100c2 */
[----:B-1----:R-:W-:-:S02]  /*9f20*/  FMUL.FTZ R199, R11, R195 ;  /* 0x000000c30bc77220 */ /* 0x002fc40000410000 */
[----:B------:R-:W-:Y:S02]  /*9f30*/  FFMA.FTZ R196, R8, R189, -R196 ;  /* 0x000000bd08c47223 */ /* 0x000fe400000108c4 */
[----:B------:R-:W-:Y:S02]  /*9f40*/  FMUL.FTZ R201, R107, R192 ;  /* 0x000000c06bc97220 */ /* 0x000fe40000410000 */
[C---:B------:R-:W-:Y:S02]  /*9f50*/  FFMA.FTZ R198, R10.reuse, R195, R197 ;  /* 0x000000c30ac67223 */ /* 0x040fe400000100c5 */
[----:B------:R-:W-:Y:S01]  /*9f60*/  FADD.FTZ R197, RZ, R194 ;  /* 0x000000c2ffc57221 */ /* 0x000fe20000010000 */
[----:B------:R0:W-:Y:S01]  /*9f70*/  STS [R4.X4+0x10b4], R201 ;  /* 0x0010b4c904007388 */ /* 0x0001e20000004800 */
[----:B------:R-:W-:Y:S02]  /*9f80*/  FMUL.FTZ R192, R219, R94 ;  /* 0x0000005edbc07220 */ /* 0x000fe40000410000 */
[----:B------:R-:W-:-:S02]  /*9f90*/  FFMA.FTZ R199, R10, R193, -R199 ;  /* 0x000000c10ac77223 */ /* 0x000fc400000108c7 */
[----:B------:R-:W-:Y:S02]  /*9fa0*/  FADD.FTZ R196, RZ, R196 ;  /* 0x000000c4ffc47221 */ /* 0x000fe40000010000 */
[----:B------:R-:W-:Y:S02]  /*9fb0*/  FMUL.FTZ R194, R217, R94 ;  /* 0x0000005ed9c27220 */ /* 0x000fe40000410000 */
[----:B------:R-:W-:Y:S02]  /*9fc0*/  FADD.FTZ R198, R197, R198 ;  /* 0x000000c6c5c67221 */ /* 0x000fe40000010000 */
[C---:B0-----:R-:W-:Y:S02]  /*9fd0*/  FMUL.FTZ R201, R13.reuse, R192 ;  /* 0x000000c00dc97220 */ /* 0x041fe40000410000 */
[----:B------:R-:W-:Y:S02]  /*9fe0*/  FADD.FTZ R196, R196, R199 ;  /* 0x000000c7c4c47221 */ /* 0x000fe40000010000 */
[----:B------:R-:W-:-:S02]  /*9ff0*/  FMUL.FTZ R203, R13, R194 ;  /* 0x000000c20dcb7220 */ /* 0x000fc40000410000 */
[-C--:B------:R-:W-:Y:S02]  /*a000*/  FMUL.FTZ R197, R221, R93.reuse ;  /* 0x0000005dddc57220 */ /* 0x080fe40000410000 */
[----:B------:R-:W-:Y:S02]  /*a010*/  FMUL.FTZ R199, R220, R93 ;  /* 0x0000005ddcc77220 */ /* 0x000fe40000410000 */
[C---:B------:R-:W-:Y:S02]  /*a020*/  FFMA.FTZ R201, R12.reuse, R194, R201 ;  /* 0x000000c20cc97223 */ /* 0x040fe400000100c9 */
[----:B------:R-:W-:Y:S02]  /*a030*/  FFMA.FTZ R203, R12, R192, -R203 ;  /* 0x000000c00ccb7223 */ /* 0x000fe400000108cb */
[C---:B------:R-:W-:Y:S02]  /*a040*/  FMUL.FTZ R200, R152.reuse, R197 ;  /* 0x000000c598c87220 */ /* 0x040fe40000410000 */
[----:B------:R-:W-:-:S02]  /*a050*/  FMUL.FTZ R202, R152, R199 ;  /* 0x000000c798ca7220 */ /* 0x000fc40000410000 */
[----:B------:R-:W-:Y:S02]  /*a060*/  FMUL.FTZ R209, R214, R91 ;  /* 0x0000005bd6d17220 */ /* 0x000fe40000410000 */
[----:B------:R-:W-:Y:S02]  /*a070*/  FADD.FTZ R198, R198, R201 ;  /* 0x000000c9c6c67221 */ /* 0x000fe40000010000 */
[----:B------:R-:W-:Y:S02]  /*a080*/  FADD.FTZ R196, R196, R203 ;  /* 0x000000cbc4c47221 */ /* 0x000fe40000010000 */
[C---:B------:R-:W-:Y:S02]  /*a090*/  FFMA.FTZ R201, R150.reuse, R199, R200 ;  /* 0x000000c796c97223 */ /* 0x040fe400000100c8 */
[----:B------:R-:W-:Y:S02]  /*a0a0*/  FFMA.FTZ R203, R150, R197, -R202 ;  /* 0x000000c596cb7223 */ /* 0x000fe400000108ca */
[----:B------:R-:W-:-:S02]  /*a0b0*/  FMUL.FTZ R205, R172, R91 ;  /* 0x0000005baccd7220 */ /* 0x000fc40000410000 */
[----:B------:R-:W-:Y:S02]  /*a0c0*/  FMUL.FTZ R200, R157, R209 ;  /* 0x000000d19dc87220 */ /* 0x000fe40000410000 */
[----:B------:R-:W-:Y:S02]  /*a0d0*/  FMUL.FTZ R202, R223, R92 ;  /* 0x0000005cdfca7220 */ /* 0x000fe40000410000 */
[----:B------:R-:W-:Y:S02]  /*a0e0*/  FADD.FTZ R196, R196, R203 ;  /* 0x000000cbc4c47221 */ /* 0x000fe40000010000 */
[-C--:B------:R-:W-:Y:S02]  /*a0f0*/  FMUL.FTZ R203, R157, R205.reuse ;  /* 0x000000cd9dcb7220 */ /* 0x080fe40000410000 */
[----:B------:R-:W-:Y:S02]  /*a100*/  FFMA.FTZ R213, R156, R205, R200 ;  /* 0x000000cd9cd57223 */ /* 0x000fe400000100c8 */
[----:B------:R-:W-:-:S02]  /*a110*/  FADD.FTZ R198, R198, R201 ;  /* 0x000000c9c6c67221 */ /* 0x000fc40000010000 */
[----:B------:R-:W-:Y:S02]  /*a120*/  FMUL.FTZ R200, R222, R92 ;  /* 0x0000005cdec87220 */ /* 0x000fe40000410000 */
[C---:B------:R-:W-:Y:S02]  /*a130*/  FMUL.FTZ R201, R155.reuse, R202 ;  /* 0x000000ca9bc97220 */ /* 0x040fe40000410000 */
[----:B------:R-:W-:Y:S02]  /*a140*/  FFMA.FTZ R215, R156, R209, -R203 ;  /* 0x000000d19cd77223 */ /* 0x000fe400000108cb */
[-C--:B------:R-:W-:Y:S02]  /*a150*/  FMUL.FTZ R203, R155, R200.reuse ;  /* 0x000000c89bcb7220 */ /* 0x080fe40000410000 */
[C---:B------:R-:W-:Y:S02]  /*a160*/  FFMA.FTZ R201, R154.reuse, R200, R201 ;  /* 0x000000c89ac97223 */ /* 0x040fe400000100c9 */
[----:B------:R-:W-:-:S02]  /*a170*/  FFMA.FTZ R203, R154, R202, -R203 ;  /* 0x000000ca9acb7223 */ /* 0x000fc400000108cb */
[----:B------:R-:W-:Y:S02]  /*a180*/  FADD.FTZ R198, R198, R201 ;  /* 0x000000c9c6c67221 */ /* 0x000fe40000010000 */
[----:B------:R-:W-:Y:S02]  /*a190*/  FADD.FTZ R196, R196, R203 ;  /* 0x000000cbc4c47221 */ /* 0x000fe40000010000 */
[----:B------:R-:W-:Y:S01]  /*a1a0*/  FADD.FTZ R213, R198, R213 ;  /* 0x000000d5c6d57221 */ /* 0x000fe20000010000 */
[----:B------:R-:W-:Y:S01]  /*a1b0*/  MOV R198, UR26 ;  /* 0x0000001a00c67c02 */ /* 0x000fe20008000f00 */
[----:B------:R-:W-:Y:S02]  /*a1c0*/  FADD.FTZ R215, R196, R215 ;  /* 0x000000d7c4d77221 */ /* 0x000fe40000010000 */
[----:B------:R-:W-:Y:S01]  /*a1d0*/  FADD.FTZ R188, R213, R188 ;  /* 0x000000bcd5bc7221 */ /* 0x000fe20000010000 */
[----:B------:R-:W-:Y:S01]  /*a1e0*/  LEA R198, R198, -R133, 0x1 ;  /* 0x80000085c6c67211 */ /* 0x000fe200078e08ff */
[----:B------:R-:W-:-:S02]  /*a1f0*/  FADD.FTZ R190, R215, R190 ;  /* 0x000000bed7be7221 */ /* 0x000fc40000010000 */
[----:B------:R-:W-:Y:S01]  /*a200*/  FADD.FTZ R188, R188, R187 ;  /* 0x000000bbbcbc7221 */ /* 0x000fe20000010000 */
[----:B------:R-:W-:Y:S01]  /*a210*/  ISETP.GE.AND P0, PT, R198, 0x1, PT ;  /* 0x00000001c600780c */ /* 0x000fe20003f06270 */
[----:B------:R-:W-:Y:S02]  /*a220*/  FMUL.FTZ R229, R106, R205 ;  /* 0x000000cd6ae57220 */ /* 0x000fe40000410000 */
[----:B------:R-:W-:Y:S02]  /*a230*/  FADD.FTZ R203, R190, R5 ;  /* 0x00000005becb7221 */ /* 0x000fe40000010000 */
[----:B------:R-:W-:Y:S01]  /*a240*/  FMUL.FTZ R247, R101, R181 ;  /* 0x000000b565f77220 */ /* 0x000fe20000410000 */
[----:B------:R-:W-:Y:S01]  /*a250*/  STS [R4.X4+0x10a8], R229 ;  /* 0x0010a8e504007388 */ /* 0x000fe20000004800 */
        /* <DEDUP_REMOVED lines=10> */
[----:B------:R-:W-:Y:S01]  /*a300*/  FADD.FTZ R185, R188, R185 ;  /* 0x000000b9bcb97221 */ /* 0x000fe20000010000 */
        /* <DEDUP_REMOVED lines=12> */
[----:B------:R0:W-:Y:S01]  /*a3d0*/  STS [R4.X4+0x1094], R5 ;  /* 0x0010940504007388 */ /* 0x0001e20000004800 */
[----:B------:R-:W-:Y:S02]  /*a3e0*/  FADD.FTZ R186, R186, R165 ;  /* 0x000000a5baba7221 */ /* 0x000fe40000010000 */
[----:B------:R-:W-:Y:S01]  /*a3f0*/  FADD.FTZ R167, R167, R6 ;  /* 0x00000006a7a77221 */ /* 0x000fe20000010000 */
[----:B------:R-:W-:Y:S01]  /*a400*/  STS [R4.X4+0x1088], R195 ;  /* 0x001088c304007388 */ /* 0x000fe20000004800 */
[----:B------:R-:W-:Y:S02]  /*a410*/  FFMA.FTZ R181, R230, R181, -R232 ;  /* 0x000000b5e6b57223 */ /* 0x000fe400000108e8 */
[----:B------:R-:W-:Y:S01]  /*a420*/  FADD.FTZ R186, R186, R227 ;  /* 0x000000e3baba7221 */ /* 0x000fe20000010000 */
[----:B------:R-:W-:Y:S01]  /*a430*/  STS [R4.X4+0x108c], R193 ;  /* 0x00108cc104007388 */ /* 0x000fe20000004800 */
[----:B------:R-:W-:-:S02]  /*a440*/  FADD.FTZ R167, R167, R180 ;  /* 0x000000b4a7a77221 */ /* 0x000fc40000010000 */
[----:B0-----:R-:W-:Y:S01]  /*a450*/  FMUL.FTZ R5, R162, UR42 ;  /* 0x0000002aa2057c20 */ /* 0x001fe20008410000 */
[----:B------:R-:W-:Y:S01]  /*a460*/  STS [R4.X4+0x1080], R191 ;  /* 0x001080bf04007388 */ /* 0x000fe20000004800 */
[----:B------:R-:W-:Y:S02]  /*a470*/  FMUL.FTZ R190, R166, UR42 ;  /* 0x0000002aa6be7c20 */ /* 0x000fe40008410000 */
[----:B------:R-:W-:Y:S01]  /*a480*/  FFMA.FTZ R194, R210, UR43, -R5 ;  /* 0x0000002bd2c27c23 */ /* 0x000fe20008010805 */
[----:B------:R0:W-:Y:S01]  /*a490*/  STS [R4.X4+0x1084], R189 ;  /* 0x001084bd04007388 */ /* 0x0001e20000004800 */
[----:B------:R-:W-:Y:S02]  /*a4a0*/  FMUL.FTZ R5, R172, UR42 ;  /* 0x0000002aac057c20 */ /* 0x000fe40008410000 */
[----:B------:R-:W-:Y:S02]  /*a4b0*/  FADD.FTZ R199, R186, R181 ;  /* 0x000000b5bac77221 */ /* 0x000fe40000010000 */
[----:B------:R-:W-:-:S02]  /*a4c0*/  FADD.FTZ R200, R167, R184 ;  /* 0x000000b8a7c87221 */ /* 0x000fc40000010000 */
[----:B------:R-:W-:Y:S02]  /*a4d0*/  FMUL.FTZ R188, R148, R7 ;  /* 0x0000000794bc7220 */ /* 0x000fe40000410000 */
[----:B------:R-:W-:Y:S02]  /*a4e0*/  FFMA.FTZ R190, R7, UR43, -R190 ;  /* 0x0000002b07be7c23 */ /* 0x000fe400080108be */
[----:B0-----:R-:W-:Y:S02]  /*a4f0*/  FMUL.FTZ R4, R147, UR42 ;  /* 0x0000002a93047c20 */ /* 0x001fe40008410000 */
[----:B------:R-:W-:Y:S02]  /*a500*/  FMUL.FTZ R193, R7, UR42 ;  /* 0x0000002a07c17c20 */ /* 0x000fe40008410000 */
[----:B------:R-:W-:Y:S02]  /*a510*/  FFMA.FTZ R195, R211, UR43, R4 ;  /* 0x0000002bd3c37c23 */ /* 0x000fe40008010004 */
[----:B------:R-:W-:-:S02]  /*a520*/  FMUL.FTZ R4, R163, UR42 ;  /* 0x0000002aa3047c20 */ /* 0x000fc40008410000 */
[----:B------:R-:W-:Y:S02]  /*a530*/  FFMA.FTZ R186, R214, UR43, -R5 ;  /* 0x0000002bd6ba7c23 */ /* 0x000fe40008010805 */
[----:B------:R-:W-:Y:S02]  /*a540*/  FFMA.FTZ R191, R207, UR43, R4 ;  /* 0x0000002bcfbf7c23 */ /* 0x000fe40008010004 */
[----:B------:R-:W-:Y:S02]  /*a550*/  FMUL.FTZ R4, R219, UR42 ;  /* 0x0000002adb047c20 */ /* 0x000fe40008410000 */
[----:B------:R-:W-:Y:S02]  /*a560*/  FMUL.FTZ R192, R211, UR42 ;  /* 0x0000002ad3c07c20 */ /* 0x000fe40008410000 */
        /* <DEDUP_REMOVED lines=59> */
.L_x_8982:
[----:B------:R-:W-:Y:S05]  /*a920*/  BSYNC B0 ;  /* 0x0000000000007941 */ /* 0x000fea0003800000 */
.L_x_8981:
[----:B------:R-:W-:Y:S01]  /*a930*/  ULDC.64 UR36, c[0x0][0x298] ;  /* 0x0000a60000247ab9 */ /* 0x000fe20000000a00 */
[C---:B------:R-:W-:Y:S01]  /*a940*/  FMUL.FTZ R4, R32.reuse, R153 ;  /* 0x0000009920047220 */ /* 0x040fe20000410000 */
[----:B------:R-:W-:Y:S01]  /*a950*/  USHF.R.U32.HI UR38, URZ, 0x1, UR37 ;  /* 0x000000013f267899 */ /* 0x000fe20008011625 */
[----:B------:R-:W-:Y:S01]  /*a960*/  FMUL.FTZ R151, R32, R151 ;  /* 0x0000009720977220 */ /* 0x000fe20000410000 */
[----:B------:R-:W-:Y:S01]  /*a970*/  USHF.R.U64 UR36, UR36, 0x1, UR37 ;  /* 0x0000000124247899 */ /* 0x000fe20008001225 */
[----:B------:R-:W-:Y:S01]  /*a980*/  FMUL.FTZ R5, R170, R177 ;  /* 0x000000b1aa057220 */ /* 0x000fe20000410000 */
[----:B------:R-:W-:Y:S01]  /*a990*/  UIMAD UR37, UR38, UR12, URZ ;  /* 0x0000000c262572a4 */ /* 0x000fe2000f8e023f */
[----:B------:R-:W-:Y:S01]  /*a9a0*/  FADD.FTZ R175, R175, R4 ;  /* 0x00000004afaf7221 */ /* 0x000fe20000010000 */
[----:B------:R-:W-:Y:S01]  /*a9b0*/  UIMAD.WIDE.U32 UR38, UR36, UR12, URZ ;  /* 0x0000000c242672a5 */ /* 0x000fe2000f8e003f */
[----:B------:R-:W-:Y:S01]  /*a9c0*/  FADD.FTZ R174, R174, -R151 ;  /* 0x80000097aeae7221 */ /* 0x000fe20000010000 */
[----:B------:R-:W-:Y:S01]  /*a9d0*/  UIMAD UR40, UR13, UR36, UR37 ;  /* 0x000000240d2872a4 */ /* 0x000fe2000f8e0225 */
[-C--:B0-----:R-:W-:Y:S01]  /*a9e0*/  FFMA.FTZ R6, R136, R179.reuse, R5 ;  /* 0x000000b388067223 */ /* 0x081fe20000010005 */
[----:B------:R-:W-:Y:S01]  /*a9f0*/  ULDC UR41, c[0x0][0x174] ;  /* 0x00005d0000297ab9 */ /* 0x000fe20000000800 */
[----:B------:R-:W-:Y:S01]  /*aa00*/  FADD.FTZ R151, R200, R173 ;  /* 0x000000adc8977221 */ /* 0x000fe20000010000 */
[----:B------:R-:W-:Y:S01]  /*aa10*/  ULDC.64 UR36, c[0x0][0x2a0] ;  /* 0x0000a80000247ab9 */ /* 0x000fe20000000a00 */
[----:B------:R-:W-:Y:S01]  /*aa20*/  FADD.FTZ R199, R199, R168 ;  /* 0x000000a8c7c77221 */ /* 0x000fe20000010000 */
[----:B------:R-:W-:Y:S01]  /*aa30*/  UIADD3 UR39, UR40, UR39, URZ ;  /* 0x0000002728277290 */ /* 0x000fe2000fffe03f */
[----:B------:R-:W-:Y:S01]  /*aa40*/  FADD.FTZ R151, R151, R6 ;  /* 0x0000000697977221 */ /* 0x000fe20000010000 */
[----:B------:R-:W-:Y:S01]  /*aa50*/  UIMAD UR40, UR15, UR36, URZ ;  /* 0x000000240f2872a4 */ /* 0x000fe2000f8e023f */
[----:B------:R-:W-:Y:S01]  /*aa60*/  IADD3 R6, R133, 0x20, RZ ;  /* 0x0000002085067810 */ /* 0x000fe20007ffe0ff */
[----:B------:R-:W-:Y:S01]  /*aa70*/  UIMAD.WIDE.U32 UR38, UR14, UR36, UR38 ;  /* 0x000000240e2672a5 */ /* 0x000fe2000f8e0026 */
[----:B------:R-:W-:Y:S01]  /*aa80*/  FMUL.FTZ R179, R170, R179 ;  /* 0x000000b3aab37220 */ /* 0x000fe20000410000 */
[----:B------:R-:W-:Y:S01]  /*aa90*/  UIMAD UR40, UR14, UR37, UR40 ;  /* 0x000000250e2872a4 */ /* 0x000fe2000f8e0228 */
[----:B------:R-:W-:Y:S01]  /*aaa0*/  LEA.HI.SX32 R6, R6, R133, 0x1b ;  /* 0x0000008506067211 */ /* 0x000fe200078fdaff */
[----:B------:R-:W-:Y:S01]  /*aab0*/  FADD.FTZ R153, R199, R178 ;  /* 0x000000b2c7997221 */ /* 0x000fe20000010000 */
[----:B------:R-:W-:Y:S01]  /*aac0*/  ULDC.64 UR36, c[0x0][0x318] ;  /* 0x0000c60000247ab9 */ /* 0x000fe20000000a00 */
[----:B------:R-:W-:Y:S01]  /*aad0*/  FFMA.FTZ R202, R136, R177, -R179 ;  /* 0x000000b188ca7223 */ /* 0x000fe200000108b3 */
[----:B------:R-:W-:Y:S01]  /*aae0*/  UIADD3 UR40, UR40, UR39, URZ ;  /* 0x0000002728287290 */ /* 0x000fe2000fffe03f */
[C---:B------:R-:W-:Y:S01]  /*aaf0*/  IADD3 R168, R133.reuse, 0x40, RZ ;  /* 0x0000004085a87810 */ /* 0x040fe20007ffe0ff */
[----:B------:R-:W-:Y:S01]  /*ab00*/  ULEA UR39, UP0, UR38, UR36, 0x3 ;  /* 0x0000002426277291 */ /* 0x000fe2000f80183f */
[----:B------:R-:W-:Y:S01]  /*ab10*/  BSSY B0, `(.L_x_8983) ;  /* 0x0000019000007945 */ /* 0x000fe20003800000 */
[----:B------:R-:W-:Y:S01]  /*ab20*/  UIADD3 UR36, UR6, -UR41, URZ ;  /* 0x8000002906247290 */ /* 0x000fe2000fffe03f */
[C---:B------:R-:W-:Y:S01]  /*ab30*/  ISETP.GE.AND P1, PT, R198.reuse, 0x41, PT ;  /* 0x00000041c600780c */ /* 0x040fe20003f26270 */
[----:B------:R-:W-:Y:S01]  /*ab40*/  ULEA.HI.X UR37, UR38, UR37, UR40, 0x3, UP0 ;  /* 0x0000002526257291 */ /* 0x000fe200080f1c28 */
[----:B------:R-:W-:Y:S01]  /*ab50*/  ISETP.GE.AND P2, PT, R198, 0x61, PT ;  /* 0x00000061c600780c */ /* 0x000fe20003f46270 */
[----:B------:R-:W-:Y:S01]  /*ab60*/  UIMAD UR36, UR36, -0x400, URZ ;  /* 0xfffffc00242478a4 */ /* 0x000fe2000f8e023f */
[----:B------:R-:W-:Y:S01]  /*ab70*/  LEA R4, P0, R133, UR39, 0x2 ;  /* 0x0000002785047c11 */ /* 0x000fe2000f8010ff */
[----:B------:R-:W-:Y:S01]  /*ab80*/  USHF.L.U32 UR38, UR8, 0x2, URZ ;  /* 0x0000000208267899 */ /* 0x000fe2000800063f */
[----:B------:R-:W-:Y:S01]  /*ab90*/  FADD.FTZ R153, R153, R202 ;  /* 0x000000ca99997221 */ /* 0x000fe20000010000 */
[----:B------:R-:W-:Y:S01]  /*aba0*/  USHF.L.U64.HI UR39, UR8, 0x2, UR9 ;  /* 0x0000000208277899 */ /* 0x000fe20008010209 */
[----:B------:R-:W-:-:S02]  /*abb0*/  LEA.HI.X R5, R133, UR37, RZ, 0x2, P0 ;  /* 0x0000002585057c11 */ /* 0x000fc400080f14ff */
        /* <DEDUP_REMOVED lines=14> */
.L_x_8984:
[----:B------:R-:W-:Y:S05]  /*aca0*/  BSYNC B0 ;  /* 0x0000000000007941 */ /* 0x000fea0003800000 */
.L_x_8983:
[----:B-1----:R1:W2:Y:S01]  /*acb0*/  LDS R7, [R168.X4+0x1180] ;  /* 0x00118000a8077984 */ /* 0x0022a20000004800 */
[----:B------:R-:W-:Y:S01]  /*acc0*/  BSSY B0, `(.L_x_8985) ;  /* 0x0000004000007945 */ /* 0x000fe20003800000 */
[----:B------:R-:W-:Y:S01]  /*acd0*/  LEA.HI.SX32 R178, R178, R133, 0x1b ;  /* 0x00000085b2b27211 */ /* 0x000fe200078fdaff */
[----:B------:R-:W-:Y:S05]  /*ace0*/  @!P1 BRA `(.L_x_8986) ;  /* 0x0000001000009947 */ /* 0x000fea0003800000 */
[----:B--2---:R2:W-:Y:S02]  /*acf0*/  RED.E.ADD.F32.FTZ.RN.STRONG.GPU [R4.64+-0xf00], R7 ;  /* 0xfff100070400798e */ /* 0x0045e4000c10e79c */
.L_x_8986:
[----:B------:R-:W-:Y:S05]  /*ad00*/  BSYNC B0 ;  /* 0x0000000000007941 */ /* 0x000fea0003800000 */
.L_x_8985:
[----:B--2---:R2:W3:Y:S01]  /*ad10*/  LDS R7, [R178.X4+0x1200] ;  /* 0x00120000b2077984 */ /* 0x0044e20000004800 */
[----:B------:R-:W-:Y:S01]  /*ad20*/  BSSY B0, `(.L_x_8987) ;  /* 0x0000005000007945 */ /* 0x000fe20003800000 */
[----:B0-----:R-:W-:-:S02]  /*ad30*/  IADD3 R6, R133, 0x80, RZ ;  /* 0x0000008085067810 */ /* 0x001fc40007ffe0ff */
[----:B-1----:R-:W-:Y:S01]  /*ad40*/  IADD3 R168, R133, 0xa0, RZ ;  /* 0x000000a085a87810 */ /* 0x002fe20007ffe0ff */
[----:B------:R-:W-:Y:S05]  /*ad50*/  @!P2 BRA `(.L_x_8988) ;  /* 0x000000100000a947 */ /* 0x000fea0003800000 */
[----:B---3--:R0:W-:Y:S02]  /*ad60*/  RED.E.ADD.F32.FTZ.RN.STRONG.GPU [R4.64+-0xe80], R7 ;  /* 0xfff180070400798e */ /* 0x0081e4000c10e79c */
.L_x_8988:
[----:B------:R-:W-:Y:S05]  /*ad70*/  BSYNC B0 ;  /* 0x0000000000007941 */ /* 0x000fea0003800000 */
.L_x_8987:
        /* <DEDUP_REMOVED lines=14> */
.L_x_8990:
[----:B0-----:R-:W-:Y:S05]  /*ae60*/  BSYNC B0 ;  /* 0x0000000000007941 */ /* 0x001fea0003800000 */
.L_x_8989:
[----:B-1----:R0:W1:Y:S01]  /*ae70*/  LDS R7, [R168.X4+0x1300] ;  /* 0x00130000a8077984 */ /* 0x0020620000004800 */
[----:B------:R-:W-:Y:S01]  /*ae80*/  BSSY B0, `(.L_x_8991) ;  /* 0x0000005000007945 */ /* 0x000fe20003800000 */
[----:B------:R-:W-:Y:S02]  /*ae90*/  IADD3 R6, R133, 0xe0, RZ ;  /* 0x000000e085067810 */ /* 0x000fe40007ffe0ff */
[----:B------:R-:W-:Y:S01]  /*aea0*/  LEA.HI.SX32 R178, R178, R133, 0x1b ;  /* 0x00000085b2b27211 */ /* 0x000fe200078fdaff */
[----:B------:R-:W-:Y:S05]  /*aeb0*/  @!P0 BRA `(.L_x_8992) ;  /* 0x0000001000008947 */ /* 0x000fea0003800000 */
[----:B-1----:R1:W-:Y:S02]  /*aec0*/  RED.E.ADD.F32.FTZ.RN.STRONG.GPU [R4.64+-0xd80], R7 ;  /* 0xfff280070400798e */ /* 0x0023e4000c10e79c */
.L_x_8992:
[----:B------:R-:W-:Y:S05]  /*aed0*/  BSYNC B0 ;  /* 0x0000000000007941 */ /* 0x000fea0003800000 */
.L_x_8991:
[----:B-1----:R1:W2:Y:S01]  /*aee0*/  LDS R7, [R178.X4+0x1380] ;  /* 0x00138000b2077984 */ /* 0x0022a20000004800 */
[----:B------:R-:W-:Y:S01]  /*aef0*/  BSSY B0, `(.L_x_8993) ;  /* 0x0000005000007945 */ /* 0x000fe20003800000 */
[----:B0-----:R-:W-:-:S02]  /*af00*/  IADD3 R168, R133, 0x100, RZ ;  /* 0x0000010085a87810 */ /* 0x001fc40007ffe0ff */
[----:B------:R-:W-:Y:S01]  /*af10*/  LEA.HI.SX32 R6, R6, R133, 0x1b ;  /* 0x0000008506067211 */ /* 0x000fe200078fdaff */
[----:B------:R-:W-:Y:S05]  /*af20*/  @!P1 BRA `(.L_x_8994) ;  /* 0x0000001000009947 */ /* 0x000fea0003800000 */
[----:B--2---:R0:W-:Y:S02]  /*af30*/  RED.E.ADD.F32.FTZ.RN.STRONG.GPU [R4.64+-0xd00], R7 ;  /* 0xfff300070400798e */ /* 0x0041e4000c10e79c */
.L_x_8994:
[----:B------:R-:W-:Y:S05]  /*af40*/  BSYNC B0 ;  /* 0x0000000000007941 */ /* 0x000fea0003800000 */
.L_x_8993:
[----:B0-2---:R0:W2:Y:S01]  /*af50*/  LDS R7, [R6.X4+0x1400] ;  /* 0x0014000006077984 */ /* 0x0050a20000004800 */
[----:B------:R-:W-:Y:S01]  /*af60*/  BSSY B0, `(.L_x_8995) ;  /* 0x0000005000007945 */ /* 0x000fe20003800000 */
[----:B-1----:R-:W-:Y:S02]  /*af70*/  IADD3 R178, R133, 0x120, RZ ;  /* 0x0000012085b27810 */ /* 0x002fe40007ffe0ff */
[----:B------:R-:W-:Y:S01]  /*af80*/  LEA.HI.SX32 R168, R168, R133, 0x1b ;  /* 0x00000085a8a87211 */ /* 0x000fe200078fdaff */
[----:B------:R-:W-:Y:S05]  /*af90*/  @!P2 BRA `(.L_x_8996) ;  /* 0x000000100000a947 */ /* 0x000fea0003800000 */
[----:B--2---:R1:W-:Y:S02]  /*afa0*/  RED.E.ADD.F32.FTZ.RN.STRONG.GPU [R4.64+-0xc80], R7 ;  /* 0xfff380070400798e */ /* 0x0043e4000c10e79c */
.L_x_8996:
[----:B------:R-:W-:Y:S05]  /*afb0*/  BSYNC B0 ;  /* 0x0000000000007941 */ /* 0x000fea0003800000 */
.L_x_8995:
[----:B-12---:R1:W2:Y:S01]  /*afc0*/  LDS R7, [R168.X4+0x1480] ;  /* 0x00148000a8077984 */ /* 0x0062a20000004800 */
[----:B------:R-:W-:Y:S01]  /*afd0*/  BSSY B0, `(.L_x_8997) ;  /* 0x0000005000007945 */ /* 0x000fe20003800000 */
[----:B0-----:R-:W-:Y:S02]  /*afe0*/  IADD3 R6, R133, 0x140, RZ ;  /* 0x0000014085067810 */ /* 0x001fe40007ffe0ff */
[----:B------:R-:W-:Y:S01]  /*aff0*/  LEA.HI.SX32 R178, R178, R133, 0x1b ;  /* 0x00000085b2b27211 */ /* 0x000fe200078fdaff */
[----:B------:R-:W-:Y:S05]  /*b000*/  @!P3 BRA `(.L_x_8998) ;  /* 0x000000100000b947 */ /* 0x000fea0003800000 */
[----:B--2---:R0:W-:Y:S02]  /*b010*/  RED.E.ADD.F32.FTZ.RN.STRONG.GPU [R4.64+-0xc00], R7 ;  /* 0xfff400070400798e */ /* 0x0041e4000c10e79c */
.L_x_8998:
[----:B------:R-:W-:Y:S05]  /*b020*/  BSYNC B0 ;  /* 0x0000000000007941 */ /* 0x000fea0003800000 */
.L_x_8997:
[----:B0-2---:R0:W2:Y:S01]  /*b030*/  LDS R7, [R178.X4+0x1500] ;  /* 0x00150000b2077984 */ /* 0x0050a20000004800 */
[----:B------:R-:W-:Y:S01]  /*b040*/  BSSY B0, `(.L_x_8999) ;  /* 0x0000004000007945 */ /* 0x000fe20003800000 */
[----:B------:R-:W-:Y:S01]  /*b050*/  LEA.HI.SX32 R6, R6, R133, 0x1b ;  /* 0x0000008506067211 */ /* 0x000fe200078fdaff */
[----:B------:R-:W-:Y:S05]  /*b060*/  @!P4 BRA `(.L_x_9000) ;  /* 0x000000100000c947 */ /* 0x000fea0003800000 */
[----:B--2---:R2:W-:Y:S02]  /*b070*/  RED.E.ADD.F32.FTZ.RN.STRONG.GPU [R4.64+-0xb80], R7 ;  /* 0xfff480070400798e */ /* 0x0045e4000c10e79c */
.L_x_9000:
[----:B------:R-:W-:Y:S05]  /*b080*/  BSYNC B0 ;  /* 0x0000000000007941 */ /* 0x000fea0003800000 */
.L_x_8999:
[----:B--2---:R2:W3:Y:S01]  /*b090*/  LDS R7, [R6.X4+0x1580] ;  /* 0x0015800006077984 */ /* 0x0044e20000004800 */
[----:B------:R-:W-:Y:S01]  /*b0a0*/  BSSY B0, `(.L_x_9001) ;  /* 0x0000005000007945 */ /* 0x000fe20003800000 */
[----:B-1----:R-:W-:-:S02]  /*b0b0*/  IADD3 R168, R133, 0x160, RZ ;  /* 0x0000016085a87810 */ /* 0x002fc40007ffe0ff */
[----:B0-----:R-:W-:Y:S01]  /*b0c0*/  IADD3 R178, R133, 0x180, RZ ;  /* 0x0000018085b27810 */ /* 0x001fe20007ffe0ff */
[----:B------:R-:W-:Y:S05]  /*b0d0*/  @!P5 BRA `(.L_x_9002) ;  /* 0x000000100000d947 */ /* 0x000fea0003800000 */
[----:B---3--:R0:W-:Y:S02]  /*b0e0*/  RED.E.ADD.F32.FTZ.RN.STRONG.GPU [R4.64+-0xb00], R7 ;  /* 0xfff500070400798e */ /* 0x0081e4000c10e79c */
.L_x_9002:
[----:B------:R-:W-:Y:S05]  /*b0f0*/  BSYNC B0 ;  /* 0x0000000000007941 */ /* 0x000fea0003800000 */
.L_x_9001:
        /* <DEDUP_REMOVED lines=14> */
.L_x_9004:
[----:B0-----:R-:W-:Y:S05]  /*b1e0*/  BSYNC B0 ;  /* 0x0000000000007941 */ /* 0x001fea0003800000 */
.L_x_9003:
[----:B-1----:R0:W1:Y:S01]  /*b1f0*/  LDS R7, [R178.X4+0x1680] ;  /* 0x00168000b2077984 */ /* 0x0020620000004800 */
[----:B------:R-:W-:Y:S01]  /*b200*/  BSSY B0, `(.L_x_9005) ;  /* 0x0000005000007945 */ /* 0x000fe20003800000 */
[----:B------:R-:W-:Y:S02]  /*b210*/  IADD3 R168, R133, 0x1c0, RZ ;  /* 0x000001c085a87810 */ /* 0x000fe40007ffe0ff */
[----:B------:R-:W-:Y:S01]  /*b220*/  LEA.HI.SX32 R6, R6, R133, 0x1b ;  /* 0x0000008506067211 */ /* 0x000fe200078fdaff */
[----:B------:R-:W-:Y:S05]  /*b230*/  @!P0 BRA `(.L_x_9006) ;  /* 0x0000001000008947 */ /* 0x000fea0003800000 */
[----:B-1----:R1:W-:Y:S02]  /*b240*/  RED.E.ADD.F32.FTZ.RN.STRONG.GPU [R4.64+-0xa00], R7 ;  /* 0xfff600070400798e */ /* 0x0023e4000c10e79c */
.L_x_9006:
[----:B------:R-:W-:Y:S05]  /*b250*/  BSYNC B0 ;  /* 0x0000000000007941 */ /* 0x000fea0003800000 */
.L_x_9005:
[----:B-1----:R1:W2:Y:S01]  /*b260*/  LDS R7, [R6.X4+0x1700] ;  /* 0x0017000006077984 */ /* 0x0022a20000004800 */
[----:B------:R-:W-:Y:S01]  /*b270*/  BSSY B0, `(.L_x_9007) ;  /* 0x0000005000007945 */ /* 0x000fe20003800000 */
[----:B0-----:R-:W-:-:S02]  /*b280*/  IADD3 R178, R133, 0x1e0, RZ ;  /* 0x000001e085b27810 */ /* 0x001fc40007ffe0ff */
[----:B------:R-:W-:Y:S01]  /*b290*/  LEA.HI.SX32 R168, R168, R133, 0x1b ;  /* 0x00000085a8a87211 */ /* 0x000fe200078fdaff */
[----:B------:R-:W-:Y:S05]  /*b2a0*/  @!P1 BRA `(.L_x_9008) ;  /* 0x0000001000009947 */ /* 0x000fea0003800000 */
[----:B--2---:R0:W-:Y:S02]  /*b2b0*/  RED.E.ADD.F32.FTZ.RN.STRONG.GPU [R4.64+-0x980], R7 ;  /* 0xfff680070400798e */ /* 0x0041e4000c10e79c */
.L_x_9008:
[----:B------:R-:W-:Y:S05]  /*b2c0*/  BSYNC B0 ;  /* 0x0000000000007941 */ /* 0x000fea0003800000 */
.L_x_9007:
[----:B0-2---:R0:W2:Y:S01]  /*b2d0*/  LDS R7, [R168.X4+0x1780] ;  /* 0x00178000a8077984 */ /* 0x0050a20000004800 */
[----:B------:R-:W-:Y:S01]  /*b2e0*/  BSSY B0, `(.L_x_9009) ;  /* 0x0000004000007945 */ /* 0x000fe20003800000 */
[----:B------:R-:W-:Y:S01]  /*b2f0*/  LEA.HI.SX32 R178, R178, R133, 0x1b ;  /* 0x00000085b2b27211 */ /* 0x000fe200078fdaff */
[----:B------:R-:W-:Y:S05]  /*b300*/  @!P2 BRA `(.L_x_9010) ;  /* 0x000000100000a947 */ /* 0x000fea0003800000 */
[----:B--2---:R2:W-:Y:S02]  /*b310*/  RED.E.ADD.F32.FTZ.RN.STRONG.GPU [R4.64+-0x900], R7 ;  /* 0xfff700070400798e */ /* 0x0045e4000c10e79c */
.L_x_9010:
[----:B------:R-:W-:Y:S05]  /*b320*/  BSYNC B0 ;  /* 0x0000000000007941 */ /* 0x000fea0003800000 */
.L_x_9009:
[----:B--2---:R2:W3:Y:S01]  /*b330*/  LDS R7, [R178.X4+0x1800] ;  /* 0x00180000b2077984 */ /* 0x0044e20000004800 */
[----:B------:R-:W-:Y:S01]  /*b340*/  BSSY B0, `(.L_x_9011) ;  /* 0x0000005000007945 */ /* 0x000fe20003800000 */
[----:B-1----:R-:W-:Y:S02]  /*b350*/  IADD3 R6, R133, 0x220, RZ ;  /* 0x0000022085067810 */ /* 0x002fe40007ffe0ff */
[----:B------:R-:W-:Y:S01]  /*b360*/  LEA.HI.SX32 R134, R134, R133, 0x1b ;  /* 0x0000008586867211 */ /* 0x000fe200078fdaff */
[----:B------:R-:W-:Y:S05]  /*b370*/  @!P3 BRA `(.L_x_9012) ;  /* 0x000000100000b947 */ /* 0x000fea0003800000 */
[----:B---3--:R1:W-:Y:S02]  /*b380*/  RED.E.ADD.F32.FTZ.RN.STRONG.GPU [R4.64+-0x880], R7 ;  /* 0xfff780070400798e */ /* 0x0083e4000c10e79c */
.L_x_9012:
[----:B------:R-:W-:Y:S05]  /*b390*/  BSYNC B0 ;  /* 0x0000000000007941 */ /* 0x000fea0003800000 */
.L_x_9011:
[----:B-1-3--:R1:W3:Y:S01]  /*b3a0*/  LDS R7, [R134.X4+0x1880] ;  /* 0x0018800086077984 */ /* 0x00a2e20000004800 */
[----:B------:R-:W-:Y:S01]  /*b3b0*/  BSSY B0, `(.L_x_9013) ;  /* 0x0000004000007945 */ /* 0x000fe20003800000 */
[----:B------:R-:W-:Y:S01]  /*b3c0*/  LEA.HI.SX32 R6, R6, R133, 0x1b ;  /* 0x0000008506067211 */ /* 0x000fe200078fdaff */
[----:B------:R-:W-:Y:S05]  /*b3d0*/  @!P4 BRA `(.L_x_9014) ;  /* 0x000000100000c947 */ /* 0x000fea0003800000 */
[----:B---3--:R3:W-:Y:S02]  /*b3e0*/  RED.E.ADD.F32.FTZ.RN.STRONG.GPU [R4.64+-0x800], R7 ;  /* 0xfff800070400798e */ /* 0x0087e4000c10e79c */
.L_x_9014:
[----:B------:R-:W-:Y:S05]  /*b3f0*/  BSYNC B0 ;  /* 0x0000000000007941 */ /* 0x000fea0003800000 */
.L_x_9013:
[----:B---3--:R3:W4:Y:S01]  /*b400*/  LDS R7, [R6.X4+0x1900] ;  /* 0x0019000006077984 */ /* 0x0087220000004800 */
[----:B------:R-:W-:Y:S01]  /*b410*/  BSSY B0, `(.L_x_9015) ;  /* 0x0000005000007945 */ /* 0x000fe20003800000 */
[----:B-1----:R-:W-:-:S02]  /*b420*/  IADD3 R134, R133, 0x240, RZ ;  /* 0x0000024085867810 */ /* 0x002fc40007ffe0ff */
[----:B0-----:R-:W-:Y:S01]  /*b430*/  IADD3 R168, R133, 0x260, RZ ;  /* 0x0000026085a87810 */ /* 0x001fe20007ffe0ff */
[----:B------:R-:W-:Y:S05]  /*b440*/  @!P5 BRA `(.L_x_9016) ;  /* 0x000000100000d947 */ /* 0x000fea0003800000 */
[----:B----4-:R0:W-:Y:S02]  /*b450*/  RED.E.ADD.F32.FTZ.RN.STRONG.GPU [R4.64+-0x780], R7 ;  /* 0xfff880070400798e */ /* 0x0101e4000c10e79c */
.L_x_9016:
[----:B------:R-:W-:Y:S05]  /*b460*/  BSYNC B0 ;  /* 0x0000000000007941 */ /* 0x000fea0003800000 */
.L_x_9015:
[-C--:B------:R-:W-:Y:S01]  /*b470*/  LEA.HI.SX32 R134, R134, R133.reuse, 0x1b ;  /* 0x0000008586867211 */ /* 0x080fe200078fdaff */
[----:B------:R-:W-:Y:S01]  /*b480*/  BSSY B0, `(.L_x_9017) ;  /* 0x000000d000007945 */ /* 0x000fe20003800000 */
[----:B------:R-:W-:Y:S02]  /*b490*/  ISETP.GE.AND P6, PT, R198, 0x241, PT ;  /* 0x00000241c600780c */ /* 0x000fe40003fc6270 */
[----:B---3--:R-:W-:Y:S01]  /*b4a0*/  IADD3 R6, R133, 0x280, RZ ;  /* 0x0000028085067810 */ /* 0x008fe20007ffe0ff */
[----:B0---4-:R0:W1:Y:S01]  /*b4b0*/  LDS R7, [R134.X4+0x1980] ;  /* 0x0019800086077984 */ /* 0x0110620000004800 */
        /* <DEDUP_REMOVED lines=9> */
.L_x_9018:
[----:B0-----:R-:W-:Y:S05]  /*b550*/  BSYNC B0 ;  /* 0x0000000000007941 */ /* 0x001fea0003800000 */
.L_x_9017:
[----:B-1----:R0:W1:Y:S01]  /*b560*/  LDS R7, [R168.X4+0x1a00] ;  /* 0x001a0000a8077984 */ /* 0x0020620000004800 */
[----:B------:R-:W-:Y:S01]  /*b570*/  BSSY B0, `(.L_x_9019) ;  /* 0x0000005000007945 */ /* 0x000fe20003800000 */
[----:B------:R-:W-:Y:S02]  /*b580*/  IADD3 R134, R133, 0x2a0, RZ ;  /* 0x000002a085867810 */ /* 0x000fe40007ffe0ff */
[----:B------:R-:W-:Y:S01]  /*b590*/  LEA.HI.SX32 R6, R6, R133, 0x1b ;  /* 0x0000008506067211 */ /* 0x000fe200078fdaff */
[----:B------:R-:W-:Y:S05]  /*b5a0*/  @!P0 BRA `(.L_x_9020) ;  /* 0x0000001000008947 */ /* 0x000fea0003800000 */
[----:B-1----:R1:W-:Y:S02]  /*b5b0*/  RED.E.ADD.F32.FTZ.RN.STRONG.GPU [R4.64+-0x680], R7 ;  /* 0xfff980070400798e */ /* 0x0023e4000c10e79c */
.L_x_9020:
[----:B------:R-:W-:Y:S05]  /*b5c0*/  BSYNC B0 ;  /* 0x0000000000007941 */ /* 0x000fea0003800000 */
.L_x_9019:
[----:B-1----:R1:W3:Y:S01]  /*b5d0*/  LDS R7, [R6.X4+0x1a80] ;  /* 0x001a800006077984 */ /* 0x0022e20000004800 */
[----:B------:R-:W-:Y:S01]  /*b5e0*/  BSSY B0, `(.L_x_9021) ;  /* 0x0000005000007945 */ /* 0x000fe20003800000 */
[----:B0-----:R-:W-:-:S02]  /*b5f0*/  IADD3 R168, R133, 0x2c0, RZ ;  /* 0x000002c085a87810 */ /* 0x001fc40007ffe0ff */
[----:B------:R-:W-:Y:S01]  /*b600*/  LEA.HI.SX32 R134, R134, R133, 0x1b ;  /* 0x0000008586867211 */ /* 0x000fe200078fdaff */
[----:B------:R-:W-:Y:S05]  /*b610*/  @!P1 BRA `(.L_x_9022) ;  /* 0x0000001000009947 */ /* 0x000fea0003800000 */
[----:B---3--:R0:W-:Y:S02]  /*b620*/  RED.E.ADD.F32.FTZ.RN.STRONG.GPU [R4.64+-0x600], R7 ;  /* 0xfffa00070400798e */ /* 0x0081e4000c10e79c */
.L_x_9022:
[----:B------:R-:W-:Y:S05]  /*b630*/  BSYNC B0 ;  /* 0x0000000000007941 */ /* 0x000fea0003800000 */
.L_x_9021:
[----:B0--3--:R0:W3:Y:S01]  /*b640*/  LDS R7, [R134.X4+0x1b00] ;  /* 0x001b000086077984 */ /* 0x0090e20000004800 */
[----:B------:R-:W-:Y:S01]  /*b650*/  BSSY B0, `(.L_x_9023) ;  /* 0x0000005000007945 */ /* 0x000fe20003800000 */
[----:B-1----:R-:W-:Y:S02]  /*b660*/  IADD3 R6, R133, 0x2e0, RZ ;  /* 0x000002e085067810 */ /* 0x002fe40007ffe0ff */
[----:B------:R-:W-:Y:S01]  /*b670*/  LEA.HI.SX32 R168, R168, R133, 0x1b ;  /* 0x00000085a8a87211 */ /* 0x000fe200078fdaff */
[----:B------:R-:W-:Y:S05]  /*b680*/  @!P2 BRA `(.L_x_9024) ;  /* 0x000000100000a947 */ /* 0x000fea0003800000 */
[----:B---3--:R1:W-:Y:S02]  /*b690*/  RED.E.ADD.F32.FTZ.RN.STRONG.GPU [R4.64+-0x580], R7 ;  /* 0xfffa80070400798e */ /* 0x0083e4000c10e79c */
.L_x_9024:
[----:B------:R-:W-:Y:S05]  /*b6a0*/  BSYNC B0 ;  /* 0x0000000000007941 */ /* 0x000fea0003800000 */
.L_x_9023:
[----:B-1-3--:R1:W3:Y:S01]  /*b6b0*/  LDS R7, [R168.X4+0x1b80] ;  /* 0x001b8000a8077984 */ /* 0x00a2e20000004800 */
[----:B------:R-:W-:Y:S01]  /*b6c0*/  BSSY B0, `(.L_x_9025) ;  /* 0x0000005000007945 */ /* 0x000fe20003800000 */
[----:B0-----:R-:W-:Y:S02]  /*b6d0*/  IADD3 R134, R133, 0x300, RZ ;  /* 0x0000030085867810 */ /* 0x001fe40007ffe0ff */
[----:B------:R-:W-:Y:S01]  /*b6e0*/  LEA.HI.SX32 R6, R6, R133, 0x1b ;  /* 0x0000008506067211 */ /* 0x000fe200078fdaff */
[----:B------:R-:W-:Y:S05]  /*b6f0*/  @!P3 BRA `(.L_x_9026) ;  /* 0x000000100000b947 */ /* 0x000fea0003800000 */
[----:B---3--:R0:W-:Y:S02]  /*b700*/  RED.E.ADD.F32.FTZ.RN.STRONG.GPU [R4.64+-0x500], R7 ;  /* 0xfffb00070400798e */ /* 0x0081e4000c10e79c */
.L_x_9026:
[----:B------:R-:W-:Y:S05]  /*b710*/  BSYNC B0 ;  /* 0x0000000000007941 */ /* 0x000fea0003800000 */
.L_x_9025:
[----:B0--3--:R0:W3:Y:S01]  /*b720*/  LDS R7, [R6.X4+0x1c00] ;  /* 0x001c000006077984 */ /* 0x0090e20000004800 */
[----:B------:R-:W-:Y:S01]  /*b730*/  BSSY B0, `(.L_x_9027) ;  /* 0x0000004000007945 */ /* 0x000fe20003800000 */
[----:B------:R-:W-:Y:S01]  /*b740*/  LEA.HI.SX32 R134, R134, R133, 0x1b ;  /* 0x0000008586867211 */ /* 0x000fe200078fdaff */
[----:B------:R-:W-:Y:S05]  /*b750*/  @!P4 BRA `(.L_x_9028) ;  /* 0x000000100000c947 */ /* 0x000fea0003800000 */
[----:B---3--:R3:W-:Y:S02]  /*b760*/  RED.E.ADD.F32.FTZ.RN.STRONG.GPU [R4.64+-0x480], R7 ;  /* 0xfffb80070400798e */ /* 0x0087e4000c10e79c */
.L_x_9028:
[----:B------:R-:W-:Y:S05]  /*b770*/  BSYNC B0 ;  /* 0x0000000000007941 */ /* 0x000fea0003800000 */
.L_x_9027:
[----:B---3--:R3:W4:Y:S01]  /*b780*/  LDS R7, [R134.X4+0x1c80] ;  /* 0x001c800086077984 */ /* 0x0087220000004800 */
[----:B------:R-:W-:Y:S01]  /*b790*/  BSSY B0, `(.L_x_9029) ;  /* 0x0000005000007945 */ /* 0x000fe20003800000 */
[----:B0-----:R-:W-:-:S02]  /*b7a0*/  IADD3 R6, R133, 0x320, RZ ;  /* 0x0000032085067810 */ /* 0x001fc40007ffe0ff */
[----:B-1----:R-:W-:Y:S01]  /*b7b0*/  IADD3 R168, R133, 0x340, RZ ;  /* 0x0000034085a87810 */ /* 0x002fe20007ffe0ff */
[----:B------:R-:W-:Y:S05]  /*b7c0*/  @!P5 BRA `(.L_x_9030) ;  /* 0x000000100000d947 */ /* 0x000fea0003800000 */
[----:B----4-:R0:W-:Y:S02]  /*b7d0*/  RED.E.ADD.F32.FTZ.RN.STRONG.GPU [R4.64+-0x400], R7 ;  /* 0xfffc00070400798e */ /* 0x0101e4000c10e79c */
.L_x_9030:
[----:B------:R-:W-:Y:S05]  /*b7e0*/  BSYNC B0 ;  /* 0x0000000000007941 */ /* 0x000fea0003800000 */
.L_x_9029:
        /* <DEDUP_REMOVED lines=14> */
.L_x_9032:
[----:B0-----:R-:W-:Y:S05]  /*b8d0*/  BSYNC B0 ;  /* 0x0000000000007941 */ /* 0x001fea0003800000 */
.L_x_9031:
[----:B-1----:R0:W1:Y:S01]  /*b8e0*/  LDS R7, [R168.X4+0x1d80] ;  /* 0x001d8000a8077984 */ /* 0x0020620000004800 */
[----:B------:R-:W-:Y:S01]  /*b8f0*/  BSSY B0, `(.L_x_9033) ;  /* 0x0000005000007945 */ /* 0x000fe20003800000 */
[----:B------:R-:W-:Y:S02]  /*b900*/  IADD3 R6, R133, 0x380, RZ ;  /* 0x0000038085067810 */ /* 0x000fe40007ffe0ff */
[----:B------:R-:W-:Y:S01]  /*b910*/  LEA.HI.SX32 R134, R134, R133, 0x1b ;  /* 0x0000008586867211 */ /* 0x000fe200078fdaff */
[----:B------:R-:W-:Y:S05]  /*b920*/  @!P0 BRA `(.L_x_9034) ;  /* 0x0000001000008947 */ /* 0x000fea0003800000 */
[----:B-1----:R1:W-:Y:S02]  /*b930*/  RED.E.ADD.F32.FTZ.RN.STRONG.GPU [R4.64+-0x300], R7 ;  /* 0xfffd00070400798e */ /* 0x0023e4000c10e79c */
.L_x_9034:
[----:B------:R-:W-:Y:S05]  /*b940*/  BSYNC B0 ;  /* 0x0000000000007941 */ /* 0x000fea0003800000 */
.L_x_9033:
[----:B-1----:R1:W3:Y:S01]  /*b950*/  LDS R7, [R134.X4+0x1e00] ;  /* 0x001e000086077984 */ /* 0x0022e20000004800 */
[----:B------:R-:W-:Y:S01]  /*b960*/  BSSY B0, `(.L_x_9035) ;  /* 0x0000005000007945 */ /* 0x000fe20003800000 */
[----:B0-----:R-:W-:-:S02]  /*b970*/  IADD3 R168, R133, 0x3a0, RZ ;  /* 0x000003a085a87810 */ /* 0x001fc40007ffe0ff */
[----:B------:R-:W-:Y:S01]  /*b980*/  LEA.HI.SX32 R6, R6, R133, 0x1b ;  /* 0x0000008506067211 */ /* 0x000fe200078fdaff */
[----:B------:R-:W-:Y:S05]  /*b990*/  @!P1 BRA `(.L_x_9036) ;  /* 0x0000001000009947 */ /* 0x000fea0003800000 */
[----:B---3--:R0:W-:Y:S02]  /*b9a0*/  RED.E.ADD.F32.FTZ.RN.STRONG.GPU [R4.64+-0x280], R7 ;  /* 0xfffd80070400798e */ /* 0x0081e4000c10e79c */
.L_x_9036:
[----:B------:R-:W-:Y:S05]  /*b9b0*/  BSYNC B0 ;  /* 0x0000000000007941 */ /* 0x000fea0003800000 */
.L_x_9035:
[----:B0--3--:R0:W3:Y:S01]  /*b9c0*/  LDS R7, [R6.X4+0x1e80] ;  /* 0x001e800006077984 */ /* 0x0090e20000004800 */
[----:B------:R-:W-:Y:S01]  /*b9d0*/  BSSY B0, `(.L_x_9037) ;  /* 0x0000005000007945 */ /* 0x000fe20003800000 */
[----:B-1----:R-:W-:Y:S02]  /*b9e0*/  IADD3 R134, R133, 0x3c0, RZ ;  /* 0x000003c085867810 */ /* 0x002fe40007ffe0ff */
[----:B------:R-:W-:Y:S01]  /*b9f0*/  LEA.HI.SX32 R168, R168, R133, 0x1b ;  /* 0x00000085a8a87211 */ /* 0x000fe200078fdaff */
[----:B------:R-:W-:Y:S05]  /*ba00*/  @!P2 BRA `(.L_x_9038) ;  /* 0x000000100000a947 */ /* 0x000fea0003800000 */
[----:B---3--:R1:W-:Y:S02]  /*ba10*/  RED.E.ADD.F32.FTZ.RN.STRONG.GPU [R4.64+-0x200], R7 ;  /* 0xfffe00070400798e */ /* 0x0083e4000c10e79c */
.L_x_9038:
[----:B------:R-:W-:Y:S05]  /*ba20*/  BSYNC B0 ;  /* 0x0000000000007941 */ /* 0x000fea0003800000 */
.L_x_9037:
[----:B-1-3--:R1:W3:Y:S01]  /*ba30*/  LDS R7, [R168.X4+0x1f00] ;  /* 0x001f0000a8077984 */ /* 0x00a2e20000004800 */
[----:B------:R-:W-:Y:S01]  /*ba40*/  BSSY B0, `(.L_x_9039) ;  /* 0x0000005000007945 */ /* 0x000fe20003800000 */
[----:B0-----:R-:W-:Y:S02]  /*ba50*/  IADD3 R6, R133, 0x3e0, RZ ;  /* 0x000003e085067810 */ /* 0x001fe40007ffe0ff */
[----:B------:R-:W-:Y:S01]  /*ba60*/  LEA.HI.SX32 R134, R134, R133, 0x1b ;  /* 0x0000008586867211 */ /* 0x000fe200078fdaff */
[----:B------:R-:W-:Y:S05]  /*ba70*/  @!P3 BRA `(.L_x_9040) ;  /* 0x000000100000b947 */ /* 0x000fea0003800000 */
[----:B---3--:R0:W-:Y:S02]  /*ba80*/  RED.E.ADD.F32.FTZ.RN.STRONG.GPU [R4.64+-0x180], R7 ;  /* 0xfffe80070400798e */ /* 0x0081e4000c10e79c */
.L_x_9040:
[----:B------:R-:W-:Y:S05]  /*ba90*/  BSYNC B0 ;  /* 0x0000000000007941 */ /* 0x000fea0003800000 */
.L_x_9039:
[----:B0--3--:R0:W3:Y:S01]  /*baa0*/  LDS R7, [R134.X4+0x1f80] ;  /* 0x001f800086077984 */ /* 0x0090e20000004800 */
[----:B------:R-:W-:Y:S01]  /*bab0*/  BSSY B0, `(.L_x_9041) ;  /* 0x0000004000007945 */ /* 0x000fe20003800000 */
[----:B------:R-:W-:Y:S01]  /*bac0*/  LEA.HI.SX32 R6, R6, R133, 0x1b ;  /* 0x0000008506067211 */ /* 0x000fe200078fdaff */
[----:B------:R-:W-:Y:S05]  /*bad0*/  @!P4 BRA `(.L_x_9042) ;  /* 0x000000100000c947 */ /* 0x000fea0003800000 */
[----:B---3--:R3:W-:Y:S02]  /*bae0*/  RED.E.ADD.F32.FTZ.RN.STRONG.GPU [R4.64+-0x100], R7 ;  /* 0xffff00070400798e */ /* 0x0087e4000c10e79c */
.L_x_9042:
[----:B------:R-:W-:Y:S05]  /*baf0*/  BSYNC B0 ;  /* 0x0000000000007941 */ /* 0x000fea0003800000 */
.L_x_9041:
[----:B---3--:R3:W4:Y:S01]  /*bb00*/  LDS R7, [R6.X4+0x2000] ;  /* 0x0020000006077984 */ /* 0x0087220000004800 */
[----:B------:R-:W-:Y:S01]  /*bb10*/  BSSY B0, `(.L_x_9043) ;  /* 0x0000003000007945 */ /* 0x000fe20003800000 */
[----:B------:R-:W-:Y:S05]  /*bb20*/  @!P5 BRA `(.L_x_9044) ;  /* 0x000000100000d947 */ /* 0x000fea0003800000 */
[----:B----4-:R4:W-:Y:S02]  /*bb30*/  RED.E.ADD.F32.FTZ.RN.STRONG.GPU [R4.64+-0x80], R7 ;  /* 0xffff80070400798e */ /* 0x0109e4000c10e79c */
.L_x_9044:
[----:B------:R-:W-:Y:S05]  /*bb40*/  BSYNC B0 ;  /* 0x0000000000007941 */ /* 0x000fea0003800000 */
.L_x_9043:
[----:B0-----:R-:W0:Y:S01]  /*bb50*/  SHFL.DOWN PT, R134, R153, 0x1, 0x1f ;  /* 0x08201f0099867f89 */ /* 0x001e2200000e0000 */
[----:B------:R-:W-:Y:S01]  /*bb60*/  ISETP.GT.AND P0, PT, R131, 0x1e, PT ;  /* 0x0000001e8300780c */ /* 0x000fe20003f04270 */
[----:B------:R-:W-:Y:S01]  /*bb70*/  FFMA.FTZ R149, R101, R140, R149 ;  /* 0x0000008c65957223 */ /* 0x000fe20000010095 */
[----:B----4-:R-:W-:Y:S01]  /*bb80*/  MOV R5, R153 ;  /* 0x0000009900057202 */ /* 0x010fe20000000f00 */
[----:B------:R-:W4:Y:S01]  /*bb90*/  SHFL.DOWN PT, R177, R175, 0x1, 0x1f ;  /* 0x08201f00afb17f89 */ /* 0x000f2200000e0000 */
[----:B---3--:R-:W-:Y:S01]  /*bba0*/  MOV R6, R175 ;  /* 0x000000af00067202 */ /* 0x008fe20000000f00 */
[----:B------:R-:W-:Y:S01]  /*bbb0*/  FFMA.FTZ R51, R140, R76, R51 ;  /* 0x0000004c8c337223 */ /* 0x000fe20000010033 */
[----:B------:R-:W-:Y:S01]  /*bbc0*/  MOV R7, R174 ;  /* 0x000000ae00077202 */ /* 0x000fe20000000f00 */
[----:B-1----:R-:W1:Y:S01]  /*bbd0*/  SHFL.DOWN PT, R168, R174, 0x1, 0x1f ;  /* 0x08201f00aea87f89 */ /* 0x002e6200000e0000 */
[----:B------:R-:W-:Y:S01]  /*bbe0*/  MOV R4, R151 ;  /* 0x0000009700047202 */ /* 0x000fe20000000f00 */
[----:B------:R-:W-:Y:S01]  /*bbf0*/  FADD.FTZ R80, R149, R80 ;  /* 0x0000005095507221 */ /* 0x000fe20000010000 */
[----:B------:R-:W-:Y:S01]  /*bc00*/  ISETP.NE.AND P1, PT, R131, RZ, PT ;  /* 0x000000ff8300720c */ /* 0x000fe20003f25270 */
[----:B------:R-:W3:Y:S01]  /*bc10*/  SHFL.DOWN PT, R173, R151, 0x1, 0x1f ;  /* 0x08201f0097ad7f89 */ /* 0x000ee200000e0000 */
[----:B------:R-:W-:Y:S01]  /*bc20*/  FMUL.FTZ R16, R16, R147 ;  /* 0x0000009310107220 */ /* 0x000fe20000410000 */
[----:B------:R-:W-:Y:S01]  /*bc30*/  ISETP.NE.AND P2, PT, R133, RZ, PT ;  /* 0x000000ff8500720c */ /* 0x000fe20003f45270 */
[----:B------:R-:W-:Y:S01]  /*bc40*/  FMUL.FTZ R190, R225, R190 ;  /* 0x000000bee1be7220 */ /* 0x000fe20000410000 */
[----:B------:R-:W-:Y:S01]  /*bc50*/  BSSY B0, `(.L_x_9045) ;  /* 0x000008e000007945 */ /* 0x000fe20003800000 */
[----:B------:R-:W-:-:S02]  /*bc60*/  FMUL.FTZ R192, R235, R192 ;  /* 0x000000c0ebc07220 */ /* 0x000fc40000410000 */
[----:B------:R-:W-:Y:S02]  /*bc70*/  FFMA.FTZ R15, R15, R166, R188 ;  /* 0x000000a60f0f7223 */ /* 0x000fe400000100bc */
[----:B------:R-:W-:Y:S02]  /*bc80*/  FFMA.FTZ R16, R17, R211, R16 ;  /* 0x000000d311107223 */ /* 0x000fe40000010010 */
[----:B------:R-:W-:Y:S02]  /*bc90*/  FMUL.FTZ R18, R18, R210 ;  /* 0x000000d212127220 */ /* 0x000fe40000410000 */
[----:B0-----:R-:W-:Y:S02]  /*bca0*/  @!P0 FADD.FTZ R5, R5, R134 ;  /* 0x0000008605058221 */ /* 0x001fe40000010000 */
[----:B------:R-:W-:Y:S02]  /*bcb0*/  FFMA.FTZ R190, R224, R193, R190 ;  /* 0x000000c1e0be7223 */ /* 0x000fe400000100be */
[----:B----4-:R-:W-:Y:S01]  /*bcc0*/  @!P0 FADD.FTZ R6, R6, R177 ;  /* 0x000000b106068221 */ /* 0x010fe20000010000 */
[----:B------:R-:W0:Y:S01]  /*bcd0*/  SHFL.DOWN PT, R134, R5, 0x2, 0x1f ;  /* 0x08401f0005867f89 */ /* 0x000e2200000e0000 */
[----:B------:R-:W-:-:S02]  /*bce0*/  FFMA.FTZ R192, R206, R195, R192 ;  /* 0x000000c3cec07223 */ /* 0x000fc400000100c0 */
        /* <DEDUP_REMOVED lines=11> */
[----:B------:R-:W-:Y:S02]  /*bda0*/  FMUL.FTZ R194, R161, R194 ;  /* 0x000000c2a1c27220 */ /* 0x000fe40000410000 */
[----:B------:R-:W-:Y:S02]  /*bdb0*/  FMUL.FTZ R20, R20, R163 ;  /* 0x000000a314147220 */ /* 0x000fe40000410000 */
[----:B------:R-:W-:Y:S02]  /*bdc0*/  FFMA.FTZ R194, R160, R197, R194 ;  /* 0x000000c5a0c27223 */ /* 0x000fe400000100c2 */
[----:B0-----:R-:W-:-:S02]  /*bdd0*/  @!P0 FADD.FTZ R5, R5, R134 ;  /* 0x0000008605058221 */ /* 0x001fc40000010000 */
[----:B------:R-:W-:Y:S02]  /*bde0*/  FMUL.FTZ R196, R159, R196 ;  /* 0x000000c49fc47220 */ /* 0x000fe40000410000 */
[----:B------:R-:W-:Y:S01]  /*bdf0*/  FFMA.FTZ R56, R19, R89, R56 ;  /* 0x0000005913387223 */ /* 0x000fe20000010038 */
[----:B------:R-:W0:Y:S01]  /*be00*/  SHFL.DOWN PT, R134, R5, 0x4, 0x1f ;  /* 0x08801f0005867f89 */ /* 0x000e2200000e0000 */
[----:B------:R-:W-:Y:S02]  /*be10*/  FFMA.FTZ R20, R21, R207, R20 ;  /* 0x000000cf15147223 */ /* 0x000fe40000010014 */
[----:B-1----:R-:W-:Y:S02]  /*be20*/  @!P0 FADD.FTZ R7, R7, R168 ;  /* 0x000000a807078221 */ /* 0x002fe40000010000 */
[----:B------:R-:W-:Y:S02]  /*be30*/  FFMA.FTZ R19, R104, R19, R194 ;  /* 0x0000001368137223 */ /* 0x000fe400000100c2 */
[----:B---3--:R-:W-:Y:S01]  /*be40*/  @!P0 FADD.FTZ R6, R6, R173 ;  /* 0x000000ad06068221 */ /* 0x008fe20000010000 */
[----:B------:R-:W1:Y:S01]  /*be50*/  SHFL.DOWN PT, R140, R7, 0x4, 0x1f ;  /* 0x08801f00078c7f89 */ /* 0x000e6200000e0000 */
[----:B------:R-:W-:-:S02]  /*be60*/  FFMA.FTZ R191, R158, R191, R196 ;  /* 0x000000bf9ebf7223 */ /* 0x000fc400000100c4 */
[----:B----4-:R-:W-:Y:S01]  /*be70*/  @!P0 FADD.FTZ R4, R4, R153 ;  /* 0x0000009904048221 */ /* 0x010fe20000010000 */
[----:B------:R-:W3:Y:S01]  /*be80*/  SHFL.DOWN PT, R149, R6, 0x4, 0x1f ;  /* 0x08801f0006957f89 */ /* 0x000ee200000e0000 */
[----:B------:R-:W-:Y:S01]  /*be90*/  ISETP.GT.AND P0, PT, R131, 0x1b, PT ;  /* 0x0000001b8300780c */ /* 0x000fe20003f04270 */
[----:B------:R-:W-:Y:S02]  /*bea0*/  FADD.FTZ R74, R19, R74 ;  /* 0x0000004a134a7221 */ /* 0x000fe40000010000 */
[----:B------:R-:W4:Y:S01]  /*beb0*/  SHFL.DOWN PT, R147, R4, 0x4, 0x1f ;  /* 0x08801f0004937f89 */ /* 0x000f2200000e0000 */
[----:B------:R-:W-:Y:S02]  /*bec0*/  FFMA.FTZ R57, R20, R90, R57 ;  /* 0x0000005a14397223 */ /* 0x000fe40000010039 */
[----:B------:R-:W-:Y:S02]  /*bed0*/  FFMA.FTZ R191, R107, R20, R191 ;  /* 0x000000146bbf7223 */ /* 0x000fe400000100bf */
        /* <DEDUP_REMOVED lines=24> */
[----:B------:R-:W-:Y:S02]  /*c060*/  FMUL.FTZ R148, R9, R148 ;  /* 0x0000009409947220 */ /* 0x000fe40000410000 */
[----:B-1----:R-:W-:Y:S02]  /*c070*/  @!P0 FADD.FTZ R7, R7, R18 ;  /* 0x0000001207078221 */ /* 0x002fe40000010000 */
[----:B------:R-:W0:Y:S01]  /*c080*/  SHFL.DOWN PT, R18, R5, 0x10, 0x1f ;  /* 0x0a001f0005127f89 */ /* 0x000e2200000e0000 */
[----:B---3--:R-:W-:Y:S02]  /*c090*/  @!P0 FADD.FTZ R6, R6, R17 ;  /* 0x0000001106068221 */ /* 0x008fe40000010000 */
[----:B------:R-:W-:Y:S01]  /*c0a0*/  FFMA.FTZ R28, R29, R217, R28 ;  /* 0x000000d91d1c7223 */ /* 0x000fe2000001001c */
[----:B------:R-:W1:Y:S01]  /*c0b0*/  SHFL.DOWN PT, R20, R7, 0x10, 0x1f ;  /* 0x0a001f0007147f89 */ /* 0x000e6200000e0000 */
[----:B----4-:R-:W-:Y:S01]  /*c0c0*/  @!P0 FADD.FTZ R4, R4, R15 ;  /* 0x0000000f04048221 */ /* 0x010fe20000010000 */
[----:B------:R-:W-:Y:S01]  /*c0d0*/  ISETP.GT.AND P0, PT, R131, 0xf, PT ;  /* 0x0000000f8300780c */ /* 0x000fe20003f04270 */
[----:B------:R-:W-:Y:S01]  /*c0e0*/  FFMA.FTZ R142, R231, R142, R144 ;  /* 0x0000008ee78e7223 */ /* 0x000fe20000010090 */
[----:B------:R-:W3:Y:S01]  /*c0f0*/  SHFL.DOWN PT, R19, R6, 0x10, 0x1f ;  /* 0x0a001f0006137f89 */ /* 0x000ee200000e0000 */
[----:B------:R-:W-:-:S02]  /*c100*/  FFMA.FTZ R143, R234, R143, R145 ;  /* 0x0000008fea8f7223 */ /* 0x000fc40000010091 */
[----:B------:R-:W-:Y:S01]  /*c110*/  FFMA.FTZ R141, R136, R141, R169 ;  /* 0x0000008d888d7223 */ /* 0x000fe200000100a9 */
[----:B------:R-:W4:Y:S01]  /*c120*/  SHFL.DOWN PT, R17, R4, 0x10, 0x1f ;  /* 0x0a001f0004117f89 */ /* 0x000f2200000e0000 */
        /* <DEDUP_REMOVED lines=8> */
[----:B-1----:R-:W-:Y:S02]  /*c1b0*/  @!P0 FADD.FTZ R7, R7, R20 ;  /* 0x0000001407078221 */ /* 0x002fe40000010000 */
[----:B------:R-:W-:Y:S02]  /*c1c0*/  FFMA.FTZ R31, R31, R176, R30 ;  /* 0x000000b01f1f7223 */ /* 0x000fe4000001001e */
[----:B---3--:R-:W-:-:S02]  /*c1d0*/  @!P0 FADD.FTZ R6, R6, R19 ;  /* 0x0000001306068221 */ /* 0x008fc40000010000 */
[----:B------:R-:W-:Y:S02]  /*c1e0*/  FFMA.FTZ R167, R10, R167, R180 ;  /* 0x000000a70aa77223 */ /* 0x000fe400000100b4 */
[----:B----4-:R-:W-:Y:S02]  /*c1f0*/  @!P0 FADD.FTZ R4, R4, R17 ;  /* 0x0000001104048221 */ /* 0x010fe40000010000 */
[----:B------:R-:W-:Y:S02]  /*c200*/  FFMA.FTZ R0, R14, R237, R0 ;  /* 0x000000ed0e007223 */ /* 0x000fe40000010000 */
[----:B------:R-:W-:Y:S01]  /*c210*/  FFMA.FTZ R165, R8, R165, R148 ;  /* 0x000000a508a57223 */ /* 0x000fe20000010094 */
[----:B------:R0:W-:Y:S01]  /*c220*/  @!P1 STS.128 [0x2110], R4 ;  /* 0x00211004ff009388 */ /* 0x0001e20000000c00 */
        /* <DEDUP_REMOVED lines=16> */
[----:B------:R-:W-:Y:S02]  /*c330*/  FADD.FTZ R77, R190, R77 ;  /* 0x0000004dbe4d7221 */ /* 0x000fe40000010000 */
[----:B------:R-:W-:Y:S02]  /*c340*/  FADD.FTZ R82, R139, R82 ;  /* 0x000000528b527221 */ /* 0x000fe40000010000 */
[----:B------:R-:W-:Y:S02]  /*c350*/  FADD.FTZ R75, R192, R75 ;  /* 0x0000004bc04b7221 */ /* 0x000fe40000010000 */
[----:B------:R-:W-:-:S02]  /*c360*/  FADD.FTZ R83, R138, R83 ;  /* 0x000000538a537221 */ /* 0x000fc40000010000 */
[----:B------:R-:W-:Y:S02]  /*c370*/  FFMA.FTZ R48, R171, R65, R48 ;  /* 0x00000041ab307223 */ /* 0x000fe40000010030 */
[----:B------:R-:W-:Y:S02]  /*c380*/  FADD.FTZ R84, R141, R84 ;  /* 0x000000548d547221 */ /* 0x000fe40000010000 */
[----:B------:R-:W-:Y:S02]  /*c390*/  FADD.FTZ R72, R191, R72 ;  /* 0x00000048bf487221 */ /* 0x000fe40000010000 */
[----:B------:R-:W-:Y:S02]  /*c3a0*/  FFMA.FTZ R58, R23, R91, R58 ;  /* 0x0000005b173a7223 */ /* 0x000fe4000001003a */
[----:B------:R-:W-:Y:S02]  /*c3b0*/  FADD.FTZ R71, R186, R71 ;  /* 0x00000047ba477221 */ /* 0x000fe40000010000 */
[----:B------:R-:W-:-:S02]  /*c3c0*/  FFMA.FTZ R59, R24, R92, R59 ;  /* 0x0000005c183b7223 */ /* 0x000fc4000001003b */
[----:B------:R-:W-:Y:S02]  /*c3d0*/  FFMA.FTZ R60, R27, R93, R60 ;  /* 0x0000005d1b3c7223 */ /* 0x000fe4000001003c */
[----:B------:R-:W-:Y:S02]  /*c3e0*/  FADD.FTZ R70, R15, R70 ;  /* 0x000000460f467221 */ /* 0x000fe40000010000 */
[----:B------:R-:W-:Y:S02]  /*c3f0*/  FADD.FTZ R69, R16, R69 ;  /* 0x0000004510457221 */ /* 0x000fe40000010000 */
[----:B------:R-:W-:Y:S02]  /*c400*/  FFMA.FTZ R62, R31, R95, R62 ;  /* 0x0000005f1f3e7223 */ /* 0x000fe4000001003e */
[----:B------:R-:W-:Y:S02]  /*c410*/  FADD.FTZ R67, R28, R67 ;  /* 0x000000431c437221 */ /* 0x000fe40000010000 */
[----:B------:R-:W-:-:S02]  /*c420*/  FFMA.FTZ R63, R0, R97, R63 ;  /* 0x00000061003f7223 */ /* 0x000fc4000001003f */
        /* <DEDUP_REMOVED lines=16> */
.L_x_9046:
[----:B0-----:R-:W-:Y:S05]  /*c530*/  BSYNC B0 ;  /* 0x0000000000007941 */ /* 0x001fea0003800000 */
.L_x_9045:
        /* <DEDUP_REMOVED lines=8> */
.L_x_8968:
[----:B------:R-:W-:Y:S01]  /*c5c0*/  BAR.SYNC.DEFER_BLOCKING 0x0 ;  /* 0x0000000000007b1d */ /* 0x000fe20000010000 */
[C---:B------:R-:W-:Y:S01]  /*c5d0*/  LOP3.LUT R16, R129.reuse, 0x20, RZ, 0xfc, !PT ;  /* 0x0000002081107812 */ /* 0x040fe200078efcff */
[----:B------:R-:W-:Y:S01]  /*c5e0*/  CS2R R18, SRZ ;  /* 0x0000000000127805 */ /* 0x000fe2000001ff00 */
[C---:B------:R-:W-:Y:S01]  /*c5f0*/  ISETP.GE.AND P2, PT, R129.reuse, UR26, PT ;  /* 0x0000001a81007c0c */ /* 0x040fe2000bf46270 */
        /* <DEDUP_REMOVED lines=13> */
[----:B------:R-:W-:Y:S01]  /*c6d0*/  LOP3.LUT R10, R129, 0x140, RZ, 0xfc, !PT ;  /* 0x00000140810a7812 */ /* 0x000fe200078efcff */
[----:B------:R-:W3:Y:S01]  /*c6e0*/  @!P2 LDG.E R85, [R2.64] ;  /* 0x0000001c0255a981 */ /* 0x000ee2000c1e1900 */
[----:B------:R-:W-:-:S02]  /*c6f0*/  ISETP.GE.AND P0, PT, R17, UR26, PT ;  /* 0x0000001a11007c0c */ /* 0x000fc4000bf06270 */
[C---:B------:R-:W-:Y:S01]  /*c700*/  LOP3.LUT R11, R129.reuse, 0x160, RZ, 0xfc, !PT ;  /* 0x00000160810b7812 */ /* 0x040fe200078efcff */
[----:B------:R-:W4:Y:S01]  /*c710*/  @!P1 LDG.E R19, [R2.64+0x80] ;  /* 0x0000801c02139981 */ /* 0x000f22000c1e1900 */
[----:B------:R-:W-:Y:S02]  /*c720*/  ISETP.GE.AND P4, PT, R0, UR26, PT ;  /* 0x0000001a00007c0c */ /* 0x000fe4000bf86270 */
[C---:B------:R-:W-:Y:S02]  /*c730*/  LOP3.LUT R12, R129.reuse, 0x180, RZ, 0xfc, !PT ;  /* 0x00000180810c7812 */ /* 0x040fe400078efcff */
[C---:B------:R-:W-:Y:S02]  /*c740*/  LOP3.LUT R13, R129.reuse, 0x1a0, RZ, 0xfc, !PT ;  /* 0x000001a0810d7812 */ /* 0x040fe400078efcff */
[C---:B------:R-:W-:Y:S02]  /*c750*/  LOP3.LUT R14, R129.reuse, 0x1c0, RZ, 0xfc, !PT ;  /* 0x000001c0810e7812 */ /* 0x040fe400078efcff */
[----:B------:R-:W-:Y:S01]  /*c760*/  LOP3.LUT R15, R129, 0x1e0, RZ, 0xfc, !PT ;  /* 0x000001e0810f7812 */ /* 0x000fe200078efcff */
[----:B------:R-:W5:Y:S01]  /*c770*/  @!P0 LDG.E R18, [R2.64+0x100] ;  /* 0x0001001c02128981 */ /* 0x000f62000c1e1900 */
[----:B------:R-:W-:Y:S01]  /*c780*/  ISETP.GE.AND P6, PT, R4, UR26, PT ;  /* 0x0000001a04007c0c */ /* 0x000fe2000bfc6270 */
[----:B------:R-:W-:Y:S01]  /*c790*/  CS2R R28, SRZ ;  /* 0x00000000001c7805 */ /* 0x000fe2000001ff00 */
[----:B------:R-:W-:Y:S01]  /*c7a0*/  ISETP.GE.AND P5, PT, R5, UR26, PT ;  /* 0x0000001a05007c0c */ /* 0x000fe2000bfa6270 */
[----:B--2---:R-:W2:Y:S01]  /*c7b0*/  @!P4 LDG.E R21, [R2.64+0x180] ;  /* 0x0001801c0215c981 */ /* 0x004ea2000c1e1900 */
        /* <DEDUP_REMOVED lines=19> */
[----:B------:R-:W2:Y:S04]  /*c8f0*/  @!P0 LDG.E R27, [R2.64+0x480] ;  /* 0x0004801c021b8981 */ /* 0x000ea8000c1e1900 */
[----:B------:R-:W2:Y:S04]  /*c900*/  @!P4 LDG.E R26, [R2.64+0x500] ;  /* 0x0005001c021ac981 */ /* 0x000ea8000c1e1900 */
[----:B------:R-:W2:Y:S04]  /*c910*/  @!P6 LDG.E R29, [R2.64+0x580] ;  /* 0x0005801c021de981 */ /* 0x000ea8000c1e1900 */
[----:B------:R-:W2:Y:S04]  /*c920*/  @!P5 LDG.E R28, [R2.64+0x600] ;  /* 0x0006001c021cd981 */ /* 0x000ea8000c1e1900 */
[----:B------:R-:W2:Y:S04]  /*c930*/  @!P3 LDG.E R31, [R2.64+0x680] ;  /* 0x0006801c021fb981 */ /* 0x000ea8000c1e1900 */
[----:B------:R-:W2:Y:S04]  /*c940*/  @!P2 LDG.E R30, [R2.64+0x700] ;  /* 0x0007001c021ea981 */ /* 0x000ea8000c1e1900 */
[----:B------:R-:W2:Y:S04]  /*c950*/  @!P1 LDG.E R33, [R2.64+0x780] ;  /* 0x0007801c02219981 */ /* 0x000ea8000c1e1900 */
        /* <DEDUP_REMOVED lines=24> */
[----:B------:R-:W-:Y:S01]  /*cae0*/  LDS R2, [R113.X4+0x14] ;  /* 0x0000140071027984 */ /* 0x000fe20000004800 */
[----:B-1----:R-:W-:-:S03]  /*caf0*/  FADD.FTZ R23, R3, UR5 ;  /* 0x0000000503177e21 */ /* 0x002fc60008010000 */
[----:B------:R-:W0:Y:S01]  /*cb00*/  LDS R3, [R113.X4+0x18] ;  /* 0x0000180071037984 */ /* 0x000e220000004800 */
[----:B------:R-:W-:Y:S01]  /*cb10*/  FSETP.GTU.FTZ.AND P1, PT, R22, 20, PT ;  /* 0x41a000001600780b */ /* 0x000fe20003f3c000 */
[----:B--2---:R-:W-:Y:S01]  /*cb20*/  FADD.FTZ R24, R18, UR5 ;  /* 0x0000000512187e21 */ /* 0x004fe20008010000 */
[----:B------:R-:W-:Y:S01]  /*cb30*/  FSETP.GTU.FTZ.AND P6, PT, R23, 20, PT ;  /* 0x41a000001700780b */ /* 0x000fe20003fdc000 */
[----:B------:R-:W1:Y:S01]  /*cb40*/  LDS R18, [R113.X4+0x1c] ;  /* 0x00001c0071127984 */ /* 0x000e620000004800 */
[----:B---3--:R-:W-:-:S03]  /*cb50*/  FADD.FTZ R25, R19, UR5 ;  /* 0x0000000513197e21 */ /* 0x008fc60008010000 */
[----:B------:R-:W2:Y:S06]  /*cb60*/  LDS R19, [R113.X4+0x20] ;  /* 0x0000200071137984 */ /* 0x000eac0000004800 */
[----:B------:R-:W-:Y:S01]  /*cb70*/  @!P1 FMUL.FTZ R22, R22, -1.4426950216293334961 ;  /* 0xbfb8aa3b16169820 */ /* 0x000fe20000410000 */
[----:B------:R-:W-:-:S05]  /*cb80*/  FSETP.GTU.FTZ.AND P5, PT, R24, 20, PT ;  /* 0x41a000001800780b */ /* 0x000fca0003fbc000 */
[----:B------:R-:W3:Y:S01]  /*cb90*/  @!P1 MUFU.EX2 R22, R22 ;  /* 0x0000001600169308 */ /* 0x000ee20000000800 */
[----:B------:R-:W-:-:S07]  /*cba0*/  @!P6 FMUL.FTZ R23, R23, -1.4426950216293334961 ;  /* 0xbfb8aa3b1717e820 */ /* 0x000fce0000410000 */
[----:B------:R-:W4:Y:S01]  /*cbb0*/  @!P6 MUFU.EX2 R23, R23 ;  /* 0x000000170017e308 */ /* 0x000f220000000800 */
[----:B------:R-:W-:Y:S02]  /*cbc0*/  @!P5 FMUL.FTZ R24, R24, -1.4426950216293334961 ;  /* 0xbfb8aa3b1818d820 */ /* 0x000fe40000410000 */
[----:B---3--:R-:W-:Y:S02]  /*cbd0*/  @!P1 FADD.FTZ R22, R22, 1 ;  /* 0x3f80000016169421 */ /* 0x008fe40000010000 */
[----:B0-----:R-:W-:-:S03]  /*cbe0*/  FADD.FTZ R3, R3, UR5 ;  /* 0x0000000503037e21 */ /* 0x001fc60008010000 */
[----:B------:R2:W0:Y:S02]  /*cbf0*/  @!P1 MUFU.RCP R27, R22 ;  /* 0x00000016001b9308 */ /* 0x0004240000001000 */
[----:B------:R-:W-:-:S06]  /*cc00*/  FSETP.GTU.FTZ.AND P3, PT, R3, 20, PT ;  /* 0x41a000000300780b */ /* 0x000fcc0003f7c000 */
[----:B------:R-:W3:Y:S01]  /*cc10*/  @!P5 MUFU.EX2 R24, R24 ;  /* 0x000000180018d308 */ /* 0x000ee20000000800 */
[----:B----4-:R-:W-:Y:S02]  /*cc20*/  @!P6 FADD.FTZ R23, R23, 1 ;  /* 0x3f8000001717e421 */ /* 0x010fe40000010000 */
[----:B------:R-:W-:Y:S02]  /*cc30*/  FADD.FTZ R2, R2, UR5 ;  /* 0x0000000502027e21 */ /* 0x000fe40008010000 */
[----:B-1----:R-:W-:Y:S02]  /*cc40*/  FADD.FTZ R28, R18, UR5 ;  /* 0x00000005121c7e21 */ /* 0x002fe40008010000 */
[----:B--2---:R-:W-:Y:S01]  /*cc50*/  FADD.FTZ R22, R19, UR5 ;  /* 0x0000000513167e21 */ /* 0x004fe20008010000 */
[----:B------:R-:W1:Y:S01]  /*cc60*/  @!P6 MUFU.RCP R26, R23 ;  /* 0x00000017001ae308 */ /* 0x000e620000001000 */
[----:B------:R-:W-:Y:S01]  /*cc70*/  @!P3 FMUL.FTZ R3, R3, -1.4426950216293334961 ;  /* 0xbfb8aa3b0303b820 */ /* 0x000fe20000410000 */
[----:B------:R-:W-:Y:S01]  /*cc80*/  FSETP.GTU.FTZ.AND P4, PT, R2, 20, PT ;  /* 0x41a000000200780b */ /* 0x000fe20003f9c000 */
[----:B0-----:R-:W-:Y:S01]  /*cc90*/  @!P1 FMUL.FTZ R66, R66, R27 ;  /* 0x0000001b42429220 */ /* 0x001fe20000410000 */
[----:B------:R-:W-:-:S02]  /*cca0*/  FSETP.GTU.FTZ.AND P2, PT, R28, 20, PT ;  /* 0x41a000001c00780b */ /* 0x000fc40003f5c000 */
[----:B------:R-:W-:Y:S02]  /*ccb0*/  FSETP.GTU.FTZ.AND P1, PT, R22, 20, PT ;  /* 0x41a000001600780b */ /* 0x000fe40003f3c000 */
[----:B------:R-:W0:Y:S01]  /*ccc0*/  @!P3 MUFU.EX2 R18, R3 ;  /* 0x000000030012b308 */ /* 0x000e220000000800 */
[----:B---3--:R-:W-:Y:S01]  /*ccd0*/  @!P5 FADD.FTZ R24, R24, 1 ;  /* 0x3f8000001818d421 */ /* 0x008fe20000010000 */
[----:B------:R-:W-:-:S06]  /*cce0*/  FSETP.GTU.FTZ.AND P0, PT, R25, 20, PT ;  /* 0x41a000001900780b */ /* 0x000fcc0003f1c000 */
[----:B------:R-:W2:Y:S01]  /*ccf0*/  @!P5 MUFU.RCP R24, R24 ;  /* 0x000000180018d308 */ /* 0x000ea20000001000 */
[----:B-1----:R-:W-:Y:S02]  /*cd00*/  @!P6 FMUL.FTZ R67, R67, R26 ;  /* 0x0000001a4343e220 */ /* 0x002fe40000410000 */
[----:B------:R-:W-:Y:S02]  /*cd10*/  FADD.FTZ R26, R21, UR5 ;  /* 0x00000005151a7e21 */ /* 0x000fe40008010000 */
[----:B------:R-:W-:Y:S02]  /*cd20*/  @!P4 FMUL.FTZ R2, R2, -1.4426950216293334961 ;  /* 0xbfb8aa3b0202c820 */ /* 0x000fe40000410000 */
[----:B------:R-:W-:Y:S02]  /*cd30*/  @!P2 FMUL.FTZ R19, R28, -1.4426950216293334961 ;  /* 0xbfb8aa3b1c13a820 */ /* 0x000fe40000410000 */
[----:B------:R-:W-:Y:S02]  /*cd40*/  @!P1 FMUL.FTZ R21, R22, -1.4426950216293334961 ;  /* 0xbfb8aa3b16159820 */ /* 0x000fe40000410000 */
[----:B------:R-:W-:-:S02]  /*cd50*/  FADD.FTZ R23, R20, UR5 ;  /* 0x0000000514177e21 */ /* 0x000fc40008010000 */
[----:B------:R0:W1:Y:S01]  /*cd60*/  @!P2 MUFU.EX2 R20, R19 ;  /* 0x000000130014a308 */ /* 0x0000620000000800 */
[----:B------:R-:W-:-:S07]  /*cd70*/  @!P0 FMUL.FTZ R25, R25, -1.4426950216293334961 ;  /* 0xbfb8aa3b19198820 */ /* 0x000fce0000410000 */
[----:B------:R-:W3:Y:S01]  /*cd80*/  @!P4 MUFU.EX2 R2, R2 ;  /* 0x000000020002c308 */ /* 0x000ee20000000800 */
[----:B0-----:R-:W-:Y:S01]  /*cd90*/  @!P3 FADD.FTZ R19, R18, 1 ;  /* 0x3f8000001213b421 */ /* 0x001fe20000010000 */
[----:B------:R-:W-:Y:S01]  /*cda0*/  FSETP.GTU.FTZ.AND P6, PT, R23, 20, PT ;  /* 0x41a000001700780b */ /* 0x000fe20003fdc000 */
[----:B--2---:R-:W-:-:S05]  /*cdb0*/  @!P5 FMUL.FTZ R69, R69, R24 ;  /* 0x000000184545d220 */ /* 0x004fca0000410000 */
[----:B------:R-:W0:Y:S01]  /*cdc0*/  @!P1 MUFU.EX2 R21, R21 ;  /* 0x0000001500159308 */ /* 0x000e220000000800 */
[----:B------:R-:W-:Y:S01]  /*cdd0*/  FSETP.GTU.FTZ.AND P5, PT, R26, 20, PT ;  /* 0x41a000001a00780b */ /* 0x000fe20003fbc000 */
[----:B-1----:R-:W-:Y:S01]  /*cde0*/  @!P2 FADD.FTZ R20, R20, 1 ;  /* 0x3f8000001414a421 */ /* 0x002fe20000010000 */
[----:B------:R-:W-:Y:S05]  /*cdf0*/  LDS R18, [R113.X4+0x34] ;  /* 0x0000340071127984 */ /* 0x000fea0000004800 */
[----:B------:R-:W1:Y:S01]  /*ce00*/  @!P3 MUFU.RCP R19, R19 ;  /* 0x000000130013b308 */ /* 0x000e620000001000 */
[----:B---3--:R-:W-:-:S07]  /*ce10*/  @!P4 FADD.FTZ R3, R2, 1 ;  /* 0x3f8000000203c421 */ /* 0x008fce0000010000 */
[----:B------:R-:W2:Y:S01]  /*ce20*/  @!P0 MUFU.EX2 R25, R25 ;  /* 0x0000001900198308 */ /* 0x000ea20000000800 */
[----:B0-----:R-:W-:Y:S01]  /*ce30*/  @!P1 FADD.FTZ R21, R21, 1 ;  /* 0x3f80000015159421 */ /* 0x001fe20000010000 */
[----:B------:R-:W0:Y:S01]  /*ce40*/  LDS R2, [R113.X4+0x2c] ;  /* 0x00002c0071027984 */ /* 0x000e220000004800 */
[----:B------:R-:W-:Y:S02]  /*ce50*/  @!P6 FMUL.FTZ R22, R23, -1.4426950216293334961 ;  /* 0xbfb8aa3b1716e820 */ /* 0x000fe40000410000 */
[----:B------:R-:W-:-:S03]  /*ce60*/  @!P5 FMUL.FTZ R23, R26, -1.4426950216293334961 ;  /* 0xbfb8aa3b1a17d820 */ /* 0x000fc60000410000 */
[----:B------:R3:W4:Y:S01]  /*ce70*/  @!P4 MUFU.RCP R24, R3 ;  /* 0x000000030018c308 */ /* 0x0007220000001000 */
[----:B-1----:R-:W-:Y:S02]  /*ce80*/  @!P3 FMUL.FTZ R72, R72, R19 ;  /* 0x000000134848b220 */ /* 0x002fe40000410000 */
[----:B------:R-:W-:Y:S05]  /*ce90*/  LDS R19, [R113.X4+0x38] ;  /* 0x0000380071137984 */ /* 0x000fea0000004800 */
[----:B------:R1:W-:Y:S01]  /*cea0*/  @!P2 MUFU.RCP R27, R20 ;  /* 0x00000014001ba308 */ /* 0x0003e20000001000 */
[----:B---3--:R-:W3:Y:S01]  /*ceb0*/  LDS R3, [R113.X4+0x30] ;  /* 0x0000300071037984 */ /* 0x008ee20000004800 */
[----:B--2---:R-:W-:-:S06]  /*cec0*/  @!P0 FADD.FTZ R25, R25, 1 ;  /* 0x3f80000019198421 */ /* 0x004fcc0000010000 */
[----:B------:R2:W5:Y:S01]  /*ced0*/  @!P1 MUFU.RCP R26, R21 ;  /* 0x00000015001a9308 */ /* 0x0005620000001000 */
[----:B-1----:R-:W1:Y:S04]  /*cee0*/  LDS R20, [R113.X4+0x3c] ;  /* 0x00003c0071147984 */ /* 0x002e680000004800 */
[----:B--2---:R-:W2:Y:S04]  /*cef0*/  LDS R21, [R113.X4] ;  /* 0x0000000071157984 */ /* 0x004ea80000004800 */
[----:B------:R-:W-:Y:S01]  /*cf00*/  BAR.SYNC.DEFER_BLOCKING 0x0 ;  /* 0x0000000000007b1d */ /* 0x000fe20000010000 */
[----:B----4-:R-:W-:-:S05]  /*cf10*/  @!P4 FMUL.FTZ R71, R71, R24 ;  /* 0x000000184747c220 */ /* 0x010fca0000410000 */
[----:B------:R-:W4:Y:S01]  /*cf20*/  @!P0 MUFU.RCP R25, R25 ;  /* 0x0000001900198308 */ /* 0x000f220000001000 */
[----:B------:R-:W-:Y:S01]  /*cf30*/  ISETP.NE.AND P4, PT, R133, RZ, PT ;  /* 0x000000ff8500720c */ /* 0x000fe20003f85270 */
[----:B-----5:R-:W-:Y:S01]  /*cf40*/  @!P1 FMUL.FTZ R75, R75, R26 ;  /* 0x0000001a4b4b9220 */ /* 0x020fe20000410000 */
[----:B------:R-:W-:Y:S01]  /*cf50*/  MOV R26, UR26 ;  /* 0x0000001a001a7c02 */ /* 0x000fe20008000f00 */
[----:B------:R-:W-:-:S04]  /*cf60*/  @!P2 FMUL.FTZ R74, R74, R27 ;  /* 0x0000001b4a4aa220 */ /* 0x000fc80000410000 */
[----:B------:R-:W5:Y:S01]  /*cf70*/  @!P5 MUFU.EX2 R23, R23 ;  /* 0x000000170017d308 */ /* 0x000f620000000800 */
[----:B----4-:R-:W-:Y:S01]  /*cf80*/  @!P0 FMUL.FTZ R70, R70, R25 ;  /* 0x0000001946468220 */ /* 0x010fe20000410000 */
        /* <DEDUP_REMOVED lines=35> */
[----:B------:R-:W4:Y:S01]  /*d1c0*/  @!P6 MUFU.EX2 R22, R22 ;  /* 0x000000160016e308 */ /* 0x000f220000000800 */
[----:B-----5:R-:W-:-:S02]  /*d1d0*/  @!P5 FADD.FTZ R23, R23, 1 ;  /* 0x3f8000001717d421 */ /* 0x020fc40000010000 */
[----:B0-----:R-:W-:Y:S02]  /*d1e0*/  FADD.FTZ R2, R2, UR5 ;  /* 0x0000000502027e21 */ /* 0x001fe40008010000 */
[----:B------:R-:W-:Y:S02]  /*d1f0*/  FADD.FTZ R24, R18, UR5 ;  /* 0x0000000512187e21 */ /* 0x000fe40008010000 */
[----:B---3--:R-:W-:Y:S01]  /*d200*/  FADD.FTZ R3, R3, UR5 ;  /* 0x0000000503037e21 */ /* 0x008fe20008010000 */
[----:B------:R-:W0:Y:S01]  /*d210*/  @!P5 MUFU.RCP R23, R23 ;  /* 0x000000170017d308 */ /* 0x000e220000001000 */
[----:B------:R-:W-:Y:S01]  /*d220*/  FSETP.GTU.FTZ.AND P0, PT, R2, 20, PT ;  /* 0x41a000000200780b */ /* 0x000fe20003f1c000 */
[----:B----4-:R-:W-:Y:S01]  /*d230*/  @!P6 FADD.FTZ R22, R22, 1 ;  /* 0x3f8000001616e421 */ /* 0x010fe20000010000 */
[----:B------:R-:W3:Y:S01]  /*d240*/  LDS R26, [0x840] ;  /* 0x00084000ff1a7984 */ /* 0x000ee20000000800 */
[----:B------:R-:W-:-:S04]  /*d250*/  FSETP.GTU.FTZ.AND P2, PT, R24, 20, PT ;  /* 0x41a000001800780b */ /* 0x000fc80003f5c000 */
[----:B------:R-:W4:Y:S01]  /*d260*/  @!P6 MUFU.RCP R22, R22 ;  /* 0x000000160016e308 */ /* 0x000f220000001000 */
[----:B------:R-:W-:Y:S01]  /*d270*/  FSETP.GTU.FTZ.AND P1, PT, R3, 20, PT ;  /* 0x41a000000300780b */ /* 0x000fe20003f3c000 */
[----:B------:R-:W-:-:S04]  /*d280*/  FADD.FTZ R28, R19, UR5 ;  /* 0x00000005131c7e21 */ /* 0x000fc80008010000 */
[----:B------:R-:W-:Y:S02]  /*d290*/  @!P0 FMUL.FTZ R2, R2, -1.4426950216293334961 ;  /* 0xbfb8aa3b02028820 */ /* 0x000fe40000410000 */
[----:B-1----:R-:W-:Y:S01]  /*d2a0*/  FADD.FTZ R32, R20, UR5 ;  /* 0x0000000514207e21 */ /* 0x002fe20008010000 */
[----:B------:R-:W-:Y:S01]  /*d2b0*/  P2R R18, PR, RZ, 0x10 ;  /* 0x00000010ff127803 */ /* 0x000fe20000000000 */
[----:B0-----:R-:W-:Y:S02]  /*d2c0*/  @!P5 FMUL.FTZ R78, R78, R23 ;  /* 0x000000174e4ed220 */ /* 0x001fe40000410000 */
[----:B------:R-:W-:Y:S01]  /*d2d0*/  @!P2 FMUL.FTZ R20, R24, -1.4426950216293334961 ;  /* 0xbfb8aa3b1814a820 */ /* 0x000fe20000410000 */
[----:B------:R0:W-:Y:S01]  /*d2e0*/  @!P0 MUFU.EX2 R23, R2 ;  /* 0x0000000200178308 */ /* 0x0001e20000000800 */
[----:B------:R-:W-:Y:S01]  /*d2f0*/  FSETP.GTU.FTZ.AND P3, PT, R28, 20, PT ;  /* 0x41a000001c00780b */ /* 0x000fe20003f7c000 */
[----:B------:R-:W-:Y:S01]  /*d300*/  @!P1 FMUL.FTZ R18, R3, -1.4426950216293334961 ;  /* 0xbfb8aa3b03129820 */ /* 0x000fe20000410000 */
[----:B------:R-:W-:Y:S01]  /*d310*/  SHF.R.S32.HI R30, RZ, 0x1f, R129 ;  /* 0x0000001fff1e7819 */ /* 0x000fe20000011481 */
[----:B----4-:R-:W-:Y:S01]  /*d320*/  @!P6 FMUL.FTZ R77, R77, R22 ;  /* 0x000000164d4de220 */ /* 0x010fe20000410000 */
[----:B------:R-:W-:Y:S01]  /*d330*/  MOV R3, UR25 ;  /* 0x0000001900037c02 */ /* 0x000fe20008000f00 */
[----:B--2---:R-:W-:Y:S01]  /*d340*/  FADD.FTZ R22, R21, UR5 ;  /* 0x0000000515167e21 */ /* 0x004fe20008010000 */
[----:B0-----:R-:W-:Y:S01]  /*d350*/  IADD3 R2, P5, R129, UR25, RZ ;  /* 0x0000001981027c10 */ /* 0x001fe2000ffbe0ff */
[----:B------:R-:W0:Y:S01]  /*d360*/  @!P1 MUFU.EX2 R19, R18 ;  /* 0x0000001200139308 */ /* 0x000e220000000800 */
[----:B------:R-:W-:-:S02]  /*d370*/  FSETP.GTU.FTZ.AND P4, PT, R32, 20, PT ;  /* 0x41a000002000780b */ /* 0x000fc40003f9c000 */
[----:B------:R-:W-:Y:S02]  /*d380*/  LEA.HI.X.SX32 R3, R3, R30, 0x1, P5 ;  /* 0x0000001e03037211 */ /* 0x000fe400028f0eff */
[----:B------:R-:W-:-:S03]  /*d390*/  FSETP.GTU.FTZ.AND P5, PT, R22, 20, PT ;  /* 0x41a000001600780b */ /* 0x000fc60003fbc000 */
[----:B------:R-:W1:Y:S01]  /*d3a0*/  @!P2 MUFU.EX2 R20, R20 ;  /* 0x000000140014a308 */ /* 0x000e620000000800 */
[----:B------:R-:W-:-:S05]  /*d3b0*/  @!P3 FMUL.FTZ R21, R28, -1.4426950216293334961 ;  /* 0xbfb8aa3b1c15b820 */ /* 0x000fca0000410000 */
[----:B------:R-:W-:Y:S01]  /*d3c0*/  @!P4 FMUL.FTZ R24, R32, -1.4426950216293334961 ;  /* 0xbfb8aa3b2018c820 */ /* 0x000fe20000410000 */
[----:B---3--:R-:W-:Y:S01]  /*d3d0*/  ISETP.GE.AND P6, PT, R129, R26, PT ;  /* 0x0000001a8100720c */ /* 0x008fe20003fc6270 */
[----:B------:R-:W2:Y:S01]  /*d3e0*/  @!P3 MUFU.EX2 R21, R21 ;  /* 0x000000150015b308 */ /* 0x000ea20000000800 */
[----:B0-----:R-:W-:Y:S02]  /*d3f0*/  @!P1 FADD.FTZ R19, R19, 1 ;  /* 0x3f80000013139421 */ /* 0x001fe40000010000 */
[----:B------:R-:W-:Y:S01]  /*d400*/  @!P5 FMUL.FTZ R18, R22, -1.4426950216293334961 ;  /* 0xbfb8aa3b1612d820 */ /* 0x000fe20000410000 */
[----:B------:R-:W-:Y:S01]  /*d410*/  UIMAD UR7, UR13, UR8, URZ ;  /* 0x000000080d0772a4 */ /* 0x000fe2000f8e023f */
[----:B-1----:R-:W-:-:S03]  /*d420*/  @!P2 FADD.FTZ R20, R20, 1 ;  /* 0x3f8000001414a421 */ /* 0x002fc60000010000 */
[----:B------:R-:W0:Y:S01]  /*d430*/  @!P4 MUFU.EX2 R24, R24 ;  /* 0x000000180018c308 */ /* 0x000e220000000800 */
[----:B------:R-:W-:Y:S02]  /*d440*/  UIMAD UR25, UR12, UR9, UR7 ;  /* 0x000000090c1972a4 */ /* 0x000fe4000f8e0207 */
[----:B------:R-:W-:-:S05]  /*d450*/  UIMAD UR7, UR13, UR38, URZ ;  /* 0x000000260d0772a4 */ /* 0x000fca000f8e023f */
[----:B------:R-:W1:Y:S01]  /*d460*/  @!P5 MUFU.EX2 R22, R18 ;  /* 0x000000120016d308 */ /* 0x000e620000000800 */
[----:B------:R-:W-:-:S07]  /*d470*/  UIMAD.WIDE.U32 UR36, UR12, UR8, URZ ;  /* 0x000000080c2472a5 */ /* 0x000fce000f8e003f */
[----:B------:R-:W3:Y:S01]  /*d480*/  @!P1 MUFU.RCP R57, R19 ;  /* 0x0000001300399308 */ /* 0x000ee20000001000 */
[----:B------:R-:W-:-:S07]  /*d490*/  @!P0 FADD.FTZ R23, R23, 1 ;  /* 0x3f80000017178421 */ /* 0x000fce0000010000 */
[----:B------:R-:W4:Y:S01]  /*d4a0*/  @!P2 MUFU.RCP R59, R20 ;  /* 0x00000014003ba308 */ /* 0x000f220000001000 */
[----:B------:R-:W-:Y:S01]  /*d4b0*/  UIMAD UR27, UR12, UR39, UR7 ;  /* 0x000000270c1b72a4 */ /* 0x000fe2000f8e0207 */
[----:B------:R-:W-:Y:S01]  /*d4c0*/  BSSY B0, `(.L_x_9048) ;  /* 0x0000012000007945 */ /* 0x000fe20003800000 */
[----:B------:R-:W-:Y:S02]  /*d4d0*/  UIMAD.WIDE.U32 UR8, UR12, UR38, URZ ;  /* 0x000000260c0872a5 */ /* 0x000fe4000f8e003f */
[----:B------:R-:W-:-:S03]  /*d4e0*/  UIADD3 UR7, UR37, UR25, URZ ;  /* 0x0000001925077290 */ /* 0x000fc6000fffe03f */
[----:B------:R2:W0:Y:S02]  /*d4f0*/  @!P0 MUFU.RCP R28, R23 ;  /* 0x00000017001c8308 */ /* 0x0004240000001000 */
[----:B--2---:R-:W-:Y:S01]  /*d500*/  @!P3 FADD.FTZ R23, R21, 1 ;  /* 0x3f8000001517b421 */ /* 0x004fe20000010000 */
        /* <DEDUP_REMOVED lines=13> */
.L_x_9049:
[----:B-1-34-:R-:W-:Y:S05]  /*d5e0*/  BSYNC B0 ;  /* 0x0000000000007941 */ /* 0x01afea0003800000 */
.L_x_9048:
[----:B------:R-:W-:Y:S01]  /*d5f0*/  ULDC UR25, c[0x0][0x174] ;  /* 0x00005d0000197ab9 */ /* 0x000fe20000000800 */
[----:B------:R-:W1:Y:S01]  /*d600*/  @!P3 MUFU.RCP R20, R23 ;  /* 0x000000170014b308 */ /* 0x000e620000001000 */
[----:B------:R-:W-:Y:S01]  /*d610*/  UIADD3 UR25, UR6, -UR25, URZ ;  /* 0x8000001906197290 */ /* 0x000fe2000fffe03f */
[----:B0-----:R-:W-:Y:S01]  /*d620*/  @!P4 FADD.FTZ R24, R24, 1 ;  /* 0x3f8000001818c421 */ /* 0x001fe20000010000 */
[----:B------:R-:W-:Y:S01]  /*d630*/  ULDC.64 UR38, c[0x0][0x2e0] ;  /* 0x0000b80000267ab9 */ /* 0x000fe20000000a00 */
[----:B------:R-:W-:Y:S01]  /*d640*/  @!P0 FMUL.FTZ R79, R79, R28 ;  /* 0x0000001c4f4f8220 */ /* 0x000fe20000410000 */
[----:B------:R-:W-:Y:S01]  /*d650*/  UMOV UR37, UR7 ;  /* 0x0000000700257c82 */ /* 0x000fe20008000000 */
[C---:B------:R-:W-:Y:S01]  /*d660*/  LEA R18, P0, R129.reuse, c[0x0][0x330], 0x2 ;  /* 0x0000cc0081127a11 */ /* 0x040fe200078010ff */
        /* <DEDUP_REMOVED lines=11> */
[----:B------:R-:W2:Y:S01]  /*d720*/  @!P5 MUFU.RCP R21, R22 ;  /* 0x000000160015d308 */ /* 0x000ea20000001000 */
        /* <DEDUP_REMOVED lines=10> */
[-C--:B------:R-:W-:Y:S02]  /*d7d0*/  ISETP.GE.AND P4, PT, R7, R26.reuse, PT ;  /* 0x0000001a0700720c */ /* 0x080fe40003f86270 */
[----:B------:R-:W-:Y:S02]  /*d7e0*/  LEA.HI.X R19, R23, R19, R24, 0x2, P1 ;  /* 0x0000001317137211 */ /* 0x000fe400008f1418 */
[-C--:B------:R-:W-:Y:S01]  /*d7f0*/  ISETP.GE.AND P1, PT, R4, R26.reuse, PT ;  /* 0x0000001a0400720c */ /* 0x080fe20003f26270 */
[----:B--2---:R-:W-:Y:S01]  /*d800*/  @!P5 FMUL.FTZ R64, R64, R21 ;  /* 0x000000154040d220 */ /* 0x004fe20000410000 */
        /* <DEDUP_REMOVED lines=8> */
[----:B------:R-:W-:Y:S01]  /*d890*/  ISETP.NE.AND P6, PT, R133, RZ, PT ;  /* 0x000000ff8500720c */ /* 0x000fe20003fc5270 */
        /* <DEDUP_REMOVED lines=31> */
[----:B------:R-:W-:Y:S04]  /*da90*/  STS [R113.X4+0x18], R72 ;  /* 0x0000184871007388 */ /* 0x000fe80000004800 */
[----:B------:R1:W-:Y:S01]  /*daa0*/  STS [R113.X4+0x1c], R74 ;  /* 0x00001c4a71007388 */ /* 0x0003e20000004800 */
[----:B0-----:R-:W-:Y:S01]  /*dab0*/  FADD.FTZ R71, R20, R71 ;  /* 0x0000004714477221 */ /* 0x001fe20000010000 */
[----:B------:R-:W-:-:S02]  /*dac0*/  IADD3 R20, P1, R129, -0x1e0, RZ ;  /* 0xfffffe2081147810 */ /* 0x000fc40007f3e0ff */
[----:B------:R-:W-:Y:S01]  /*dad0*/  STS [R113.X4+0x20], R75 ;  /* 0x0000204b71007388 */ /* 0x000fe20000004800 */
[----:B------:R-:W-:Y:S01]  /*dae0*/  FADD.FTZ R71, R71, R72 ;  /* 0x0000004847477221 */ /* 0x000fe20000010000 */
[----:B------:R-:W-:Y:S02]  /*daf0*/  IADD3.X R39, R30, -0x1, RZ, P1, !PT ;  /* 0xffffffff1e277810 */ /* 0x000fe40000ffe4ff */
[----:B------:R0:W-:Y:S01]  /*db00*/  STS [R113.X4+0x24], R77 ;  /* 0x0000244d71007388 */ /* 0x0001e20000004800 */
[----:B-1----:R-:W-:-:S03]  /*db10*/  FADD.FTZ R74, R71, R74 ;  /* 0x0000004a474a7221 */ /* 0x002fc60000010000 */
[----:B------:R1:W-:Y:S01]  /*db20*/  STS [R113.X4+0x28], R78 ;  /* 0x0000284e71007388 */ /* 0x0003e20000004800 */
[----:B------:R-:W-:-:S03]  /*db30*/  FADD.FTZ R74, R74, R75 ;  /* 0x0000004b4a4a7221 */ /* 0x000fc60000010000 */
[----:B------:R2:W-:Y:S01]  /*db40*/  STS [R113.X4+0x2c], R79 ;  /* 0x00002c4f71007388 */ /* 0x0005e20000004800 */
[----:B0-----:R-:W-:-:S03]  /*db50*/  FADD.FTZ R77, R74, R77 ;  /* 0x0000004d4a4d7221 */ /* 0x001fc60000010000 */
[----:B------:R-:W-:Y:S01]  /*db60*/  STS [R113.X4+0x30], R80 ;  /* 0x0000305071007388 */ /* 0x000fe20000004800 */
[----:B-1----:R-:W-:-:S03]  /*db70*/  FADD.FTZ R78, R77, R78 ;  /* 0x0000004e4d4e7221 */ /* 0x002fc60000010000 */
[----:B------:R0:W-:Y:S01]  /*db80*/  STS [R113.X4+0x34], R82 ;  /* 0x0000345271007388 */ /* 0x0001e20000004800 */
[----:B--2---:R-:W-:-:S03]  /*db90*/  FADD.FTZ R79, R78, R79 ;  /* 0x0000004f4e4f7221 */ /* 0x004fc60000010000 */
[----:B------:R1:W-:Y:S01]  /*dba0*/  STS [R113.X4+0x38], R83 ;  /* 0x0000385371007388 */ /* 0x0003e20000004800 */
[----:B------:R-:W-:-:S03]  /*dbb0*/  FADD.FTZ R79, R79, R80 ;  /* 0x000000504f4f7221 */ /* 0x000fc60000010000 */
        /* <DEDUP_REMOVED lines=38> */
.L_x_9051:
[----:B------:R-:W-:Y:S05]  /*de20*/  BSYNC B0 ;  /* 0x0000000000007941 */ /* 0x000fea0003800000 */
.L_x_9050:
        /* <DEDUP_REMOVED lines=56> */
.L_x_8935:
        /* <DEDUP_REMOVED lines=10> */
[----:B0-----:R-:W0:Y:S04]  /*e250*/  SHFL.DOWN P1, R3, R0, 0x2, 0x1f ;  /* 0x08401f0000037f89 */ /* 0x001e280000020000 */
        /* <DEDUP_REMOVED lines=15> */
.L_x_9054:
[----:B0-----:R-:W-:Y:S05]  /*e350*/  BSYNC B0 ;  /* 0x0000000000007941 */ /* 0x001fea0003800000 */
.L_x_9053:
        /* <DEDUP_REMOVED lines=8> */
[----:B0-----:R-:W0:Y:S02]  /*e3e0*/  SHFL.DOWN P0, R3, R0, 0x2, 0x1f ;  /* 0x08401f0000037f89 */ /* 0x001e240000000000 */
[----:B0-----:R-:W-:-:S05]  /*e3f0*/  @P0 FADD R3, R0, R3 ;  /* 0x0000000300030221 */ /* 0x001fca0000000000 */
[----:B------:R-:W0:Y:S02]  /*e400*/  SHFL.DOWN P0, R2, R3, 0x4, 0x1f ;  /* 0x08801f0003027f89 */ /* 0x000e240000000000 */
        /* <DEDUP_REMOVED lines=14> */
.L_x_9056:
[----:B------:R-:W3:Y:S02]  /*e4f0*/  S2R R11, SR_TID.X ;  /* 0x00000000000b7919 */ /* 0x000ee40000002100 */
.L_x_9057:
[----:B0-----:R-:W-:Y:S05]  /*e500*/  BSYNC B0 ;  /* 0x0000000000007941 */ /* 0x001fea0003800000 */
.L_x_9055:
        /* <DEDUP_REMOVED lines=12> */
.L_x_9058:
        /* <DEDUP_REMOVED lines=32> */
.L_x_9059:
        /* <DEDUP_REMOVED lines=11> */
.L_x_14701:


//--------------------- .text._Z25selective_scan_bwd_kernelI32Selective_Scan_bwd_kernel_traitsILi32ELi16ELb0ELb1ELb0ELb1ELb1EfN3c107complexIfEEEEv12SSMParamsBwd --------------------------
	.section	.text._Z25selective_scan_bwd_kernelI32Selective_Scan_bwd_kernel_traitsILi32ELi16ELb0ELb1ELb0ELb1ELb1EfN3c107complexIfEEEEv12SSMParamsBwd,"ax",@progbits
	.sectioninfo	@"SHI_REGISTERS=255"
	.align	128
        .global         _Z25selective_scan_bwd_kernelI32Selective_Scan_bwd_kernel_traitsILi32ELi16ELb0ELb1ELb0ELb1ELb1EfN3c107complexIfEEEEv12SSMParamsBwd
        .type           _Z25selective_scan_bwd_kernelI32Selective_Scan_bwd_kernel_traitsILi32ELi16ELb0ELb1ELb0ELb1ELb1EfN3c107complexIfEEEEv12SSMParamsBwd,@function
        .size           _Z25selective_scan_bwd_kernelI32Selective_Scan_bwd_kernel_traitsILi32ELi16ELb0ELb1ELb0ELb1ELb1EfN3c107complexIfEEEEv12SSMParamsBwd,(.L_x_14702 - _Z25selective_scan_bwd_kernelI32Selective_Scan_bwd_kernel_traitsILi32ELi16ELb0ELb1ELb0ELb1ELb1EfN3c107complexIfEEEEv12SSMParamsBwd)
        .other          _Z25selective_scan_bwd_kernelI32Selective_Scan_bwd_kernel_traitsILi32ELi16ELb0ELb1ELb0ELb1ELb1EfN3c107complexIfEEEEv12SSMParamsBwd,@"STO_CUDA_ENTRY STV_DEFAULT"
_Z25selective_scan_bwd_kernelI32Selective_Scan_bwd_kernel_traitsILi32ELi16ELb0ELb1ELb0ELb1ELb1EfN3c107complexIfEEEEv12SSMParamsBwd:
.text._Z25selective_scan_bwd_kernelI32Selective_Scan_bwd_kernel_traitsILi32ELi16ELb0ELb1ELb0ELb1ELb1EfN3c107complexIfEEEEv12SSMParamsBwd:
        /* <DEDUP_REMOVED lines=158> */
[----:B---3--:R-:W-:-:S02]  /*09e0*/  SHF.L.U32 R0, R136, 0x4, RZ ;  /* 0x0000000488007819 */ /* 0x008fc400000006ff */
[----:B------:R-:W-:Y:S02]  /*09f0*/  LOP3.LUT R133, R136, 0x1f, RZ, 0xc0, !PT ;  /* 0x0000001f88857812 */ /* 0x000fe400078ec0ff */
[----:B0-----:R-:W-:-:S04]  /*0a00*/  LOP3.LUT R3, R0, 0xfffffe00, RZ, 0xc0, !PT ;  /* 0xfffffe0000037812 */ /* 0x001fc800078ec0ff */
[----:B------:R-:W-:-:S04]  /*0a10*/  LOP3.LUT R134, R3, 0x1f, R136, 0xf8, !PT ;  /* 0x0000001f03867812 */ /* 0x000fc800078ef888 */
[----:B----4-:R-:W-:Y:S02]  /*0a20*/  SHF.R.S32.HI R132, RZ, 0x1f, R134 ;  /* 0x0000001fff847819 */ /* 0x010fe40000011486 */
.L_x_9182:
        /* <DEDUP_REMOVED lines=13> */
[C---:B------:R-:W-:Y:S01]  /*0b00*/  LEA.HI.X R3, R134.reuse, UR17, R132, 0x2, P1 ;  /* 0x0000001186037c11 */ /* 0x040fe200088f1484 */
[----:B------:R-:W-:Y:S01]  /*0b10*/  CS2R R6, SRZ ;  /* 0x0000000000067805 */ /* 0x000fe2000001ff00 */
[C---:B------:R-:W-:Y:S01]  /*0b20*/  LOP3.LUT R21, R134.reuse, 0x60, RZ, 0xfc, !PT ;  /* 0x0000006086157812 */ /* 0x040fe200078efcff */
[----:B------:R-:W-:Y:S01]  /*0b30*/  CS2R R24, SRZ ;  /* 0x0000000000187805 */ /* 0x000fe2000001ff00 */
[----:B------:R-:W-:Y:S01]  /*0b40*/  ISETP.GE.AND P0, PT, R134, UR29, PT ;  /* 0x0000001d86007c0c */ /* 0x000fe2000bf06270 */
[----:B------:R-:W-:Y:S01]  /*0b50*/  CS2R R26, SRZ ;  /* 0x00000000001a7805 */ /* 0x000fe2000001ff00 */
[----:B------:R-:W-:-:S02]  /*0b60*/  ISETP.GE.AND P2, PT, R23, UR29, PT ;  /* 0x0000001d17007c0c */ /* 0x000fc4000bf46270 */
[C---:B------:R-:W-:Y:S02]  /*0b70*/  LOP3.LUT R18, R134.reuse, 0xc0, RZ, 0xfc, !PT ;  /* 0x000000c086127812 */ /* 0x040fe400078efcff */
[----:B------:R-:W-:Y:S02]  /*0b80*/  ISETP.GE.AND P6, PT, R19, UR29, PT ;  /* 0x0000001d13007c0c */ /* 0x000fe4000bfc6270 */
[----:B------:R-:W-:Y:S02]  /*0b90*/  LOP3.LUT R17, R134, 0xe0, RZ, 0xfc, !PT ;  /* 0x000000e086117812 */ /* 0x000fe400078efcff */
[----:B------:R-:W-:Y:S02]  /*0ba0*/  ISETP.GE.AND P5, PT, R20, UR29, PT ;  /* 0x0000001d14007c0c */ /* 0x000fe4000bfa6270 */
[----:B------:R-:W-:Y:S01]  /*0bb0*/  ISETP.GE.AND P3, PT, R22, UR29, PT ;  /* 0x0000001d16007c0c */ /* 0x000fe2000bf66270 */
[----:B------:R0:W3:Y:S01]  /*0bc0*/  @!P0 LDG.E R4, [R2.64] ;  /* 0x0000001e02048981 */ /* 0x0000e2000c1e1900 */
[----:B------:R-:W-:-:S02]  /*0bd0*/  LOP3.LUT R16, R134, 0x100, RZ, 0xfc, !PT ;  /* 0x0000010086107812 */ /* 0x000fc400078efcff */
[----:B------:R-:W-:Y:S01]  /*0be0*/  ISETP.GE.AND P4, PT, R21, UR29, PT ;  /* 0x0000001d15007c0c */ /* 0x000fe2000bf86270 */
[----:B------:R0:W4:Y:S01]  /*0bf0*/  @!P2 LDG.E R5, [R2.64+0x80] ;  /* 0x0000801e0205a981 */ /* 0x000122000c1e1900 */
[----:B------:R-:W-:Y:S02]  /*0c00*/  ISETP.GE.AND P0, PT, R18, UR29, PT ;  /* 0x0000001d12007c0c */ /* 0x000fe4000bf06270 */
[----:B------:R-:W-:Y:S01]  /*0c10*/  ISETP.GE.AND P1, PT, R17, UR29, PT ;  /* 0x0000001d11007c0c */ /* 0x000fe2000bf26270 */
[----:B------:R0:W5:Y:S01]  /*0c20*/  @!P6 LDG.E R13, [R2.64+0x280] ;  /* 0x0002801e020de981 */ /* 0x000162000c1e1900 */
[----:B------:R-:W-:Y:S02]  /*0c30*/  ISETP.GE.AND P2, PT, R16, UR29, PT ;  /* 0x0000001d10007c0c */ /* 0x000fe4000bf46270 */
[C---:B------:R-:W-:Y:S01]  /*0c40*/  LOP3.LUT R15, R134.reuse, 0x120, RZ, 0xfc, !PT ;  /* 0x00000120860f7812 */ /* 0x040fe200078efcff */
[----:B--2---:R0:W2:Y:S01]  /*0c50*/  @!P5 LDG.E R12, [R2.64+0x200] ;  /* 0x0002001e020cd981 */ /* 0x0040a2000c1e1900 */
[----:B------:R-:W-:-:S02]  /*0c60*/  LOP3.LUT R14, R134, 0x140, RZ, 0xfc, !PT ;  /* 0x00000140860e7812 */ /* 0x000fc400078efcff */
[C---:B------:R-:W-:Y:S01]  /*0c70*/  LOP3.LUT R11, R134.reuse, 0x160, RZ, 0xfc, !PT ;  /* 0x00000160860b7812 */ /* 0x040fe200078efcff */
[----:B------:R0:W2:Y:S01]  /*0c80*/  @!P3 LDG.E R6, [R2.64+0x100] ;  /* 0x0001001e0206b981 */ /* 0x0000a2000c1e1900 */
[C---:B------:R-:W-:Y:S02]  /*0c90*/  LOP3.LUT R10, R134.reuse, 0x180, RZ, 0xfc, !PT ;  /* 0x00000180860a7812 */ /* 0x040fe400078efcff */
[----:B------:R-:W-:Y:S01]  /*0ca0*/  ISETP.GE.AND P6, PT, R15, UR29, PT ;  /* 0x0000001d0f007c0c */ /* 0x000fe2000bfc6270 */
[----:B------:R0:W5:Y:S01]  /*0cb0*/  @!P4 LDG.E R7, [R2.64+0x180] ;  /* 0x0001801e0207c981 */ /* 0x000162000c1e1900 */
[----:B------:R-:W-:Y:S02]  /*0cc0*/  LOP3.LUT R9, R134, 0x1a0, RZ, 0xfc, !PT ;  /* 0x000001a086097812 */ /* 0x000fe400078efcff */
[----:B------:R-:W-:Y:S01]  /*0cd0*/  ISETP.GE.AND P5, PT, R14, UR29, PT ;  /* 0x0000001d0e007c0c */ /* 0x000fe2000bfa6270 */
[----:B------:R0:W5:Y:S01]  /*0ce0*/  @!P0 LDG.E R24, [R2.64+0x300] ;  /* 0x0003001e02188981 */ /* 0x000162000c1e1900 */
[----:B------:R-:W-:-:S02]  /*0cf0*/  LOP3.LUT R8, R134, 0x1c0, RZ, 0xfc, !PT ;  /* 0x000001c086087812 */ /* 0x000fc400078efcff */
[----:B------:R-:W-:Y:S01]  /*0d00*/  LOP3.LUT R0, R134, 0x1e0, RZ, 0xfc, !PT ;  /* 0x000001e086007812 */ /* 0x000fe200078efcff */
[----:B------:R0:W5:Y:S01]  /*0d10*/  @!P1 LDG.E R25, [R2.64+0x380] ;  /* 0x0003801e02199981 */ /* 0x000162000c1e1900 */
[----:B------:R-:W-:Y:S02]  /*0d20*/  ISETP.GE.AND P3, PT, R11, UR29, PT ;  /* 0x0000001d0b007c0c */ /* 0x000fe4000bf66270 */
[----:B------:R-:W-:Y:S01]  /*0d30*/  ISETP.GE.AND P4, PT, R10, UR29, PT ;  /* 0x0000001d0a007c0c */ /* 0x000fe2000bf86270 */
[----:B------:R0:W5:Y:S01]  /*0d40*/  @!P2 LDG.E R26, [R2.64+0x400] ;  /* 0x0004001e021aa981 */ /* 0x000162000c1e1900 */
[----:B------:R-:W-:Y:S02]  /*0d50*/  ISETP.GE.AND P0, PT, R9, UR29, PT ;  /* 0x0000001d09007c0c */ /* 0x000fe4000bf06270 */
[----:B------:R-:W-:Y:S01]  /*0d60*/  ISETP.GE.AND P1, PT, R8, UR29, PT ;  /* 0x0000001d08007c0c */ /* 0x000fe2000bf26270 */
[----:B------:R-:W-:Y:S01]  /*0d70*/  CS2R R28, SRZ ;  /* 0x00000000001c7805 */ /* 0x000fe2000001ff00 */
        /* <DEDUP_REMOVED lines=18> */
[C---:B0-----:R-:W-:Y:S02]  /*0ea0*/  IADD3 R2, R135.reuse, 0xc0, RZ ;  /* 0x000000c087027810 */ /* 0x041fe40007ffe0ff */
[-C--:B------:R-:W-:Y:S02]  /*0eb0*/  LEA.HI.SX32 R128, R128, R135.reuse, 0x1b ;  /* 0x0000008780807211 */ /* 0x080fe400078fdaff */
[----:B------:R-:W-:Y:S02]  /*0ec0*/  IADD3 R124, R135, 0xe0, RZ ;  /* 0x000000e0877c7810 */ /* 0x000fe40007ffe0ff */
[-C--:B------:R-:W-:Y:S02]  /*0ed0*/  LEA.HI.SX32 R127, R36, R135.reuse, 0x1b ;  /* 0x00000087247f7211 */ /* 0x080fe400078fdaff */
[----:B------:R-:W-:-:S02]  /*0ee0*/  LEA.HI.SX32 R126, R126, R135, 0x1b ;  /* 0x000000877e7e7211 */ /* 0x000fc400078fdaff */
[C---:B------:R-:W-:Y:S02]  /*0ef0*/  IADD3 R122, R135.reuse, 0x120, RZ ;  /* 0x00000120877a7810 */ /* 0x040fe40007ffe0ff */
[C---:B------:R-:W-:Y:S02]  /*0f00*/  IADD3 R34, R135.reuse, 0x140, RZ ;  /* 0x0000014087227810 */ /* 0x040fe40007ffe0ff */
[-C--:B------:R-:W-:Y:S02]  /*0f10*/  LEA.HI.SX32 R125, R2, R135.reuse, 0x1b ;  /* 0x00000087027d7211 */ /* 0x080fe400078fdaff */
[----:B------:R-:W-:Y:S02]  /*0f20*/  LEA.HI.SX32 R124, R124, R135, 0x1b ;  /* 0x000000877c7c7211 */ /* 0x000fe400078fdaff */
[C---:B------:R-:W-:Y:S02]  /*0f30*/  IADD3 R120, R135.reuse, 0x160, RZ ;  /* 0x0000016087787810 */ /* 0x040fe40007ffe0ff */
        /* <DEDUP_REMOVED lines=16> */
[----:B------:R-:W-:Y:S02]  /*1040*/  ISETP.GE.AND P2, PT, R22, UR29, PT ;  /* 0x0000001d16007c0c */ /* 0x000fe4000bf46270 */
[----:B------:R-:W-:Y:S02]  /*1050*/  ISETP.GE.AND P3, PT, R20, UR29, PT ;  /* 0x0000001d14007c0c */ /* 0x000fe4000bf66270 */
[----:B------:R-:W-:Y:S02]  /*1060*/  ISETP.GE.AND P4, PT, R21, UR29, PT ;  /* 0x0000001d15007c0c */ /* 0x000fe4000bf86270 */
[----:B------:R-:W-:-:S02]  /*1070*/  ISETP.GE.AND P5, PT, R19, UR29, PT ;  /* 0x0000001d13007c0c */ /* 0x000fc4000bfa6270 */
[----:B------:R-:W-:Y:S01]  /*1080*/  ISETP.GE.AND P6, PT, R18, UR29, PT ;  /* 0x0000001d12007c0c */ /* 0x000fe2000bfc6270 */
[----:B------:R-:W-:Y:S01]  /*1090*/  CS2R R34, SRZ ;  /* 0x0000000000227805 */ /* 0x000fe2000001ff00 */
[----:B---3--:R0:W-:Y:S04]  /*10a0*/  STS [R131.X4], R4 ;  /* 0x0000000483007388 */ /* 0x0081e80000004800 */
[----:B----4-:R-:W-:Y:S01]  /*10b0*/  STS [R130.X4+0x80], R5 ;  /* 0x0000800582007388 */ /* 0x010fe20000004800 */
[----:B0-----:R-:W-:-:S04]  /*10c0*/  IADD3 R4, R135, 0x100, RZ ;  /* 0x0000010087047810 */ /* 0x001fc80007ffe0ff */
[----:B------:R-:W-:Y:S01]  /*10d0*/  LEA.HI.SX32 R123, R4, R135, 0x1b ;  /* 0x00000087047b7211 */ /* 0x000fe200078fdaff */
[----:B--2---:R-:W-:Y:S01]  /*10e0*/  STS [R129.X4+0x100], R6 ;  /* 0x0001000681007388 */ /* 0x004fe20000004800 */
[----:B------:R-:W-:-:S03]  /*10f0*/  IADD3 R4, R135, 0x1c0, RZ ;  /* 0x000001c087047810 */ /* 0x000fc60007ffe0ff */
[----:B-----5:R0:W-:Y:S04]  /*1100*/  STS [R128.X4+0x180], R7 ;  /* 0x0001800780007388 */ /* 0x0201e80000004800 */
[----:B------:R-:W-:Y:S04]  /*1110*/  STS [R127.X4+0x200], R12 ;  /* 0x0002000c7f007388 */ /* 0x000fe80000004800 */
        /* <DEDUP_REMOVED lines=32> */
[----:B------:R-:W-:-:S04]  /*1320*/  LEA R4, P1, R134, UR20, 0x2 ;  /* 0x0000001486047c11 */ /* 0x000fc8000f8210ff */
[C---:B------:R-:W-:Y:S02]  /*1330*/  LEA.HI.X R5, R134.reuse, UR21, R132, 0x2, P1 ;  /* 0x0000001586057c11 */ /* 0x040fe400088f1484 */
[----:B------:R-:W-:Y:S01]  /*1340*/  ISETP.GE.AND P1, PT, R134, UR29, PT ;  /* 0x0000001d86007c0c */ /* 0x000fe2000bf26270 */
[----:B------:R-:W2:Y:S01]  /*1350*/  @!P0 LDG.E R7, [R2.64+0x80] ;  /* 0x0000801e02078981 */ /* 0x000ea2000c1e1900 */
[----:B------:R-:W-:Y:S01]  /*1360*/  ISETP.GE.AND P0, PT, R17, UR29, PT ;  /* 0x0000001d11007c0c */ /* 0x000fe2000bf06270 */
[----:B---3--:R-:W-:Y:S01]  /*1370*/  CS2R R28, SRZ ;  /* 0x00000000001c7805 */ /* 0x008fe2000001ff00 */
[----:B------:R-:W-:Y:S01]  /*1380*/  CS2R R12, SRZ ;  /* 0x00000000000c7805 */ /* 0x000fe2000001ff00 */
[----:B------:R-:W-:-:S08]  /*1390*/  CS2R R24, SRZ ;  /* 0x0000000000187805 */ /* 0x000fd0000001ff00 */
[----:B------:R-:W3:Y:S01]  /*13a0*/  @!P1 LDG.E R6, [R2.64] ;  /* 0x0000001e02069981 */ /* 0x000ee2000c1e1900 */
[----:B----4-:R-:W-:-:S03]  /*13b0*/  CS2R R30, SRZ ;  /* 0x00000000001e7805 */ /* 0x010fc6000001ff00 */
[----:B------:R-:W4:Y:S04]  /*13c0*/  @!P6 LDG.E R26, [R2.64+0x300] ;  /* 0x0003001e021ae981 */ /* 0x000f28000c1e1900 */
[----:B------:R-:W4:Y:S01]  /*13d0*/  @!P0 LDG.E R27, [R2.64+0x380] ;  /* 0x0003801e021b8981 */ /* 0x000f22000c1e1900 */
[----:B------:R-:W-:Y:S02]  /*13e0*/  ISETP.GE.AND P0, PT, R16, UR29, PT ;  /* 0x0000001d10007c0c */ /* 0x000fe4000bf06270 */
[----:B------:R-:W-:Y:S01]  /*13f0*/  ISETP.GE.AND P1, PT, R14, UR29, PT ;  /* 0x0000001d0e007c0c */ /* 0x000fe2000bf26270 */
[----:B------:R-:W4:Y:S01]  /*1400*/  @!P2 LDG.E R12, [R2.64+0x100] ;  /* 0x0001001e020ca981 */ /* 0x000f22000c1e1900 */
[----:B------:R-:W-:-:S03]  /*1410*/  ISETP.GE.AND P2, PT, R11, UR29, PT ;  /* 0x0000001d0b007c0c */ /* 0x000fc6000bf46270 */
[----:B------:R-:W4:Y:S01]  /*1420*/  @!P3 LDG.E R24, [R2.64+0x200] ;  /* 0x0002001e0218b981 */ /* 0x000f22000c1e1900 */
[----:B------:R-:W-:-:S03]  /*1430*/  ISETP.GE.AND P3, PT, R10, UR29, PT ;  /* 0x0000001d0a007c0c */ /* 0x000fc6000bf66270 */
[----:B------:R-:W4:Y:S04]  /*1440*/  @!P4 LDG.E R13, [R2.64+0x180] ;  /* 0x0001801e020dc981 */ /* 0x000f28000c1e1900 */
[----:B------:R-:W4:Y:S01]  /*1450*/  @!P0 LDG.E R28, [R2.64+0x400] ;  /* 0x0004001e021c8981 */ /* 0x000f22000c1e1900 */
[----:B------:R-:W-:Y:S02]  /*1460*/  ISETP.GE.AND P0, PT, R15, UR29, PT ;  /* 0x0000001d0f007c0c */ /* 0x000fe4000bf06270 */
[----:B------:R-:W-:Y:S01]  /*1470*/  ISETP.GE.AND P4, PT, R9, UR29, PT ;  /* 0x0000001d09007c0c */ /* 0x000fe2000bf86270 */
[----:B------:R-:W4:Y:S01]  /*1480*/  @!P5 LDG.E R25, [R2.64+0x280] ;  /* 0x0002801e0219d981 */ /* 0x000f22000c1e1900 */
[----:B------:R-:W-:Y:S02]  /*1490*/  ISETP.GE.AND P5, PT, R8, UR29, PT ;  /* 0x0000001d08007c0c */ /* 0x000fe4000bfa6270 */
[----:B------:R-:W-:Y:S01]  /*14a0*/  ISETP.GE.AND P6, PT, R0, UR29, PT ;  /* 0x0000001d00007c0c */ /* 0x000fe2000bfc6270 */
[----:B-----5:R-:W-:Y:S01]  /*14b0*/  CS2R R32, SRZ ;  /* 0x0000000000207805 */ /* 0x020fe2000001ff00 */
        /* <DEDUP_REMOVED lines=11> */
[----:B---3--:R-:W-:Y:S04]  /*1570*/  STS [R131.X4], R6 ;  /* 0x0000000683007388 */ /* 0x008fe80000004800 */
[----:B--2---:R0:W-:Y:S04]  /*1580*/  STS [R130.X4+0x80], R7 ;  /* 0x0000800782007388 */ /* 0x0041e80000004800 */
[----:B----4-:R-:W-:Y:S04]  /*1590*/  STS [R129.X4+0x100], R12 ;  /* 0x0001000c81007388 */ /* 0x010fe80000004800 */
[----:B------:R2:W-:Y:S04]  /*15a0*/  STS [R128.X4+0x180], R13 ;  /* 0x0001800d80007388 */ /* 0x0005e80000004800 */
[----:B------:R-:W-:Y:S04]  /*15b0*/  STS [R127.X4+0x200], R24 ;  /* 0x000200187f007388 */ /* 0x000fe80000004800 */
[----:B------:R3:W-:Y:S04]  /*15c0*/  STS [R126.X4+0x280], R25 ;  /* 0x000280197e007388 */ /* 0x0007e80000004800 */
[----:B------:R-:W-:Y:S04]  /*15d0*/  STS [R125.X4+0x300], R26 ;  /* 0x0003001a7d007388 */ /* 0x000fe80000004800 */
[----:B------:R4:W-:Y:S04]  /*15e0*/  STS [R124.X4+0x380], R27 ;  /* 0x0003801b7c007388 */ /* 0x0009e80000004800 */
[----:B------:R-:W-:Y:S04]  /*15f0*/  STS [R123.X4+0x400], R28 ;  /* 0x0004001c7b007388 */ /* 0x000fe80000004800 */
[----:B-----5:R5:W-:Y:S04]  /*1600*/  STS [R122.X4+0x480], R29 ;  /* 0x0004801d7a007388 */ /* 0x020be80000004800 */
[----:B------:R-:W-:Y:S04]  /*1610*/  STS [R121.X4+0x500], R30 ;  /* 0x0005001e79007388 */ /* 0x000fe80000004800 */
[----:B------:R1:W-:Y:S04]  /*1620*/  STS [R120.X4+0x580], R31 ;  /* 0x0005801f78007388 */ /* 0x0003e80000004800 */
        /* <DEDUP_REMOVED lines=21> */
[----:B0-----:R-:W-:-:S03]  /*1780*/  CS2R R6, SRZ ;  /* 0x0000000000067805 */ /* 0x001fc6000001ff00 */
[----:B------:R-:W-:Y:S01]  /*1790*/  BAR.SYNC.DEFER_BLOCKING 0x0 ;  /* 0x0000000000007b1d */ /* 0x000fe20000010000 */
[----:B--2---:R-:W-:-:S05]  /*17a0*/  CS2R R12, SRZ ;  /* 0x00000000000c7805 */ /* 0x004fca000001ff00 */
[----:B------:R-:W2:Y:S01]  /*17b0*/  @!P0 LDG.E R6, [R4.64] ;  /* 0x0000001e04068981 */ /* 0x000ea2000c1e1900 */
[----:B------:R-:W-:-:S03]  /*17c0*/  ISETP.GE.AND P0, PT, R23, UR29, PT ;  /* 0x0000001d17007c0c */ /* 0x000fc6000bf06270 */
[----:B------:R-:W2:Y:S01]  /*17d0*/  @!P1 LDG.E R12, [R4.64+0x100] ;  /* 0x0001001e040c9981 */ /* 0x000ea2000c1e1900 */
[----:B------:R-:W-:-:S09]  /*17e0*/  ISETP.GE.AND P1, PT, R20, UR29, PT ;  /* 0x0000001d14007c0c */ /* 0x000fd2000bf26270 */
[----:B------:R-:W2:Y:S01]  /*17f0*/  @!P0 LDG.E R7, [R4.64+0x80] ;  /* 0x0000801e04078981 */ /* 0x000ea2000c1e1900 */
[----:B------:R-:W-:Y:S01]  /*1800*/  ISETP.GE.AND P0, PT, R21, UR29, PT ;  /* 0x0000001d15007c0c */ /* 0x000fe2000bf06270 */
[----:B---3--:R-:W-:-:S06]  /*1810*/  CS2R R24, SRZ ;  /* 0x0000000000187805 */ /* 0x008fcc000001ff00 */
[----:B------:R-:W3:Y:S01]  /*1820*/  @!P1 LDG.E R24, [R4.64+0x200] ;  /* 0x0002001e04189981 */ /* 0x000ee2000c1e1900 */
[----:B------:R-:W-:-:S05]  /*1830*/  ISETP.GE.AND P1, PT, R18, UR29, PT ;  /* 0x0000001d12007c0c */ /* 0x000fca000bf26270 */
[----:B------:R-:W3:Y:S01]  /*1840*/  @!P0 LDG.E R13, [R4.64+0x180] ;  /* 0x0001801e040d8981 */ /* 0x000ee2000c1e1900 */
[----:B------:R-:W-:Y:S01]  /*1850*/  ISETP.GE.AND P0, PT, R19, UR29, PT ;  /* 0x0000001d13007c0c */ /* 0x000fe2000bf06270 */
[----:B----4-:R-:W-:-:S06]  /*1860*/  CS2R R26, SRZ ;  /* 0x00000000001a7805 */ /* 0x010fcc000001ff00 */
[----:B------:R-:W4:Y:S01]  /*1870*/  @!P1 LDG.E R26, [R4.64+0x300] ;  /* 0x0003001e041a9981 */ /* 0x000f22000c1e1900 */
[----:B------:R-:W-:-:S05]  /*1880*/  ISETP.GE.AND P1, PT, R16, UR29, PT ;  /* 0x0000001d10007c0c */ /* 0x000fca000bf26270 */
[----:B------:R-:W4:Y:S01]  /*1890*/  @!P0 LDG.E R25, [R4.64+0x280] ;  /* 0x0002801e04198981 */ /* 0x000f22000c1e1900 */
[----:B------:R-:W-:Y:S01]  /*18a0*/  ISETP.GE.AND P0, PT, R17, UR29, PT ;  /* 0x0000001d11007c0c */ /* 0x000fe2000bf06270 */
[----:B-----5:R-:W-:-:S06]  /*18b0*/  CS2R R28, SRZ ;  /* 0x00000000001c7805 */ /* 0x020fcc000001ff00 */
[----:B------:R-:W5:Y:S01]  /*18c0*/  @!P1 LDG.E R28, [R4.64+0x400] ;  /* 0x0004001e041c9981 */ /* 0x000f62000c1e1900 */
[----:B------:R-:W-:-:S05]  /*18d0*/  ISETP.NE.AND P1, PT, R36, RZ, PT ;  /* 0x000000ff2400720c */ /* 0x000fca0003f25270 */
[----:B------:R-:W5:Y:S01]  /*18e0*/  @!P0 LDG.E R27, [R4.64+0x380] ;  /* 0x0003801e041b8981 */ /* 0x000f62000c1e1900 */
[----:B------:R-:W-:Y:S01]  /*18f0*/  ISETP.NE.AND P0, PT, R37, RZ, PT ;  /* 0x000000ff2500720c */ /* 0x000fe20003f05270 */
[----:B-1----:R-:W-:Y:S01]  /*1900*/  CS2R R30, SRZ ;  /* 0x00000000001e7805 */ /* 0x002fe2000001ff00 */
        /* <DEDUP_REMOVED lines=74> */
.L_x_9062:
[----:B------:R-:W-:Y:S05]  /*1db0*/  BSYNC B0 ;  /* 0x0000000000007941 */ /* 0x000fea0003800000 */
.L_x_9061:
        /* <DEDUP_REMOVED lines=35> */
.L_x_9064:
[----:B------:R-:W-:Y:S05]  /*1ff0*/  BSYNC B0 ;  /* 0x0000000000007941 */ /* 0x000fea0003800000 */
.L_x_9063:
        /* <DEDUP_REMOVED lines=35> */
.L_x_9066:
[----:B------:R-:W-:Y:S05]  /*2230*/  BSYNC B0 ;  /* 0x0000000000007941 */ /* 0x000fea0003800000 */
.L_x_9065:
        /* <DEDUP_REMOVED lines=35> */
.L_x_9068:
[----:B------:R-:W-:Y:S05]  /*2470*/  BSYNC B0 ;  /* 0x0000000000007941 */ /* 0x000fea0003800000 */
.L_x_9067:
        /* <DEDUP_REMOVED lines=35> */
.L_x_9070:
[----:B------:R-:W-:Y:S05]  /*26b0*/  BSYNC B0 ;  /* 0x0000000000007941 */ /* 0x000fea0003800000 */
.L_x_9069:
        /* <DEDUP_REMOVED lines=35> */
.L_x_9072:
[----:B------:R-:W-:Y:S05]  /*28f0*/  BSYNC B0 ;  /* 0x0000000000007941 */ /* 0x000fea0003800000 */
.L_x_9071:
        /* <DEDUP_REMOVED lines=35> */
.L_x_9074:
[----:B------:R-:W-:Y:S05]  /*2b30*/  BSYNC B0 ;  /* 0x0000000000007941 */ /* 0x000fea0003800000 */
.L_x_9073:
        /* <DEDUP_REMOVED lines=35> */
.L_x_9076:
[----:B------:R-:W-:Y:S05]  /*2d70*/  BSYNC B0 ;  /* 0x0000000000007941 */ /* 0x000fea0003800000 */
.L_x_9075:
        /* <DEDUP_REMOVED lines=35> */
.L_x_9078:
[----:B------:R-:W-:Y:S05]  /*2fb0*/  BSYNC B0 ;  /* 0x0000000000007941 */ /* 0x000fea0003800000 */
.L_x_9077:
        /* <DEDUP_REMOVED lines=34> */
.L_x_9080:
[----:B------:R-:W-:Y:S05]  /*31e0*/  BSYNC B0 ;  /* 0x0000000000007941 */ /* 0x000fea0003800000 */
.L_x_9079:
        /* <DEDUP_REMOVED lines=33> */
.L_x_9082:
[----:B------:R-:W-:Y:S05]  /*3400*/  BSYNC B0 ;  /* 0x0000000000007941 */ /* 0x000fea0003800000 */
.L_x_9081:
        /* <DEDUP_REMOVED lines=33> */
.L_x_9084:
[----:B------:R-:W-:Y:S05]  /*3620*/  BSYNC B0 ;  /* 0x0000000000007941 */ /* 0x000fea0003800000 */
.L_x_9083:
        /* <DEDUP_REMOVED lines=33> */
.L_x_9086:
[----:B------:R-:W-:Y:S05]  /*3840*/  BSYNC B0 ;  /* 0x0000000000007941 */ /* 0x000fea0003800000 */
.L_x_9085:
        /* <DEDUP_REMOVED lines=33> */
.L_x_9088:
[----:B------:R-:W-:Y:S05]  /*3a60*/  BSYNC B0 ;  /* 0x0000000000007941 */ /* 0x000fea0003800000 */
.L_x_9087:
        /* <DEDUP_REMOVED lines=33> */
.L_x_9090:
[----:B------:R-:W-:Y:S05]  /*3c80*/  BSYNC B0 ;  /* 0x0000000000007941 */ /* 0x000fea0003800000 */
.L_x_9089:
        /* <DEDUP_REMOVED lines=33> */
.L_x_9092:
[----:B------:R-:W-:Y:S05]  /*3ea0*/  BSYNC B0 ;  /* 0x0000000000007941 */ /* 0x000fea0003800000 */
.L_x_9091:
[----:B------:R-:W-:Y:S01]  /*3eb0*/  ULDC.64 UR8, c[0x0][0x1f0] ;  /* 0x00007c0000087ab9 */ /* 0x000fe20000000a00 */
[C---:B------:R-:W-:Y:S01]  /*3ec0*/  ISETP.GE.AND P0, PT, R134.reuse, UR29, PT ;  /* 0x0000001d86007c0c */ /* 0x040fe2000bf06270 */
        /* <DEDUP_REMOVED lines=16> */
[----:B------:R-:W-:Y:S01]  /*3fd0*/  UIMAD UR28, UR11, UR36, URZ ;  /* 0x000000240b1c72a4 */ /* 0x000fe2000f8e023f */
[----:B------:R-:W-:Y:S01]  /*3fe0*/  MOV R25, UR10 ;  /* 0x0000000a00197c02 */ /* 0x000fe20008000f00 */
[----:B------:R-:W-:Y:S01]  /*3ff0*/  UIMAD UR43, UR12, UR41, UR40 ;  /* 0x000000290c2b72a4 */ /* 0x000fe2000f8e0228 */
[----:B------:R-:W-:Y:S01]  /*4000*/  @!P0 IMAD.WIDE.U32 R4, R13, c[0x0][0x1f0], R4 ;  /* 0x00007c000d048a25 */ /* 0x000fe200078e0004 */
[----:B------:R-:W-:Y:S01]  /*4010*/  UIADD3 UR27, UR27, UR7, URZ ;  /* 0x000000071b1b7290 */ /* 0x000fe2000fffe03f */
[----:B------:R-:W-:Y:S01]  /*4020*/  MOV R13, UR10 ;  /* 0x0000000a000d7c02 */ /* 0x000fe20008000f00 */
[----:B------:R-:W-:Y:S01]  /*4030*/  UIMAD UR28, UR10, UR37, UR28 ;  /* 0x000000250a1c72a4 */ /* 0x000fe2000f8e021c */
[----:B------:R-:W-:Y:S01]  /*4040*/  LDS R38, [R114.X4+0x4] ;  /* 0x0000040072267984 */ /* 0x000fe20000004800 */
[----:B------:R-:W-:Y:S01]  /*4050*/  UIMAD.WIDE.U32 UR36, UR10, UR36, UR26 ;  /* 0x000000240a2472a5 */ /* 0x000fe2000f8e001a */
[----:B------:R-:W-:Y:S01]  /*4060*/  @!P0 IADD3 R7, R7, UR43, RZ ;  /* 0x0000002b07078c10 */ /* 0x000fe2000fffe0ff */
[----:B------:R-:W-:Y:S01]  /*4070*/  ULDC.64 UR40, c[0x0][0x208] ;  /* 0x0000820000287ab9 */ /* 0x000fe20000000a00 */
[----:B------:R-:W-:Y:S01]  /*4080*/  @!P0 IADD3 R5, R5, UR7, RZ ;  /* 0x0000000705058c10 */ /* 0x000fe2000fffe0ff */
[----:B------:R-:W-:Y:S01]  /*4090*/  ULDC UR26, c[0x0][0x174] ;  /* 0x00005d00001a7ab9 */ /* 0x000fe20000000800 */
[----:B------:R-:W-:Y:S01]  /*40a0*/  LDS R37, [R114.X4+0x8] ;  /* 0x0000080072257984 */ /* 0x000fe20000004800 */
[----:B------:R-:W-:Y:S01]  /*40b0*/  UIADD3 UR26, UR6, -UR26, URZ ;  /* 0x8000001a061a7290 */ /* 0x000fe2000fffe03f */
[----:B------:R-:W-:Y:S01]  /*40c0*/  @!P0 IMAD.WIDE.U32 R6, R25, c[0x0][0x208], R6 ;  /* 0x0000820019068a25 */ /* 0x000fe200078e0006 */
[----:B------:R-:W-:Y:S01]  /*40d0*/  UIADD3 UR9, UR9, UR43, URZ ;  /* 0x0000002b09097290 */ /* 0x000fe2000fffe03f */
[----:B------:R-:W-:Y:S01]  /*40e0*/  LDS R36, [R114.X4+0xc] ;  /* 0x00000c0072247984 */ /* 0x000fe20000004800 */
[----:B------:R-:W-:Y:S01]  /*40f0*/  UIMAD UR7, UR11, UR40, URZ ;  /* 0x000000280b0772a4 */ /* 0x000fe2000f8e023f */
[----:B------:R-:W-:Y:S01]  /*4100*/  @!P0 IMAD.WIDE.U32 R4, R13, c[0x0][0x1f8], R4 ;  /* 0x00007e000d048a25 */ /* 0x000fe200078e0004 */
[----:B------:R-:W-:Y:S01]  /*4110*/  UIMAD UR26, UR26, -0x200, URZ ;  /* 0xfffffe001a1a78a4 */ /* 0x000fe2000f8e023f */
[C---:B------:R-:W-:Y:S01]  /*4120*/  @!P0 IADD3 R24, P2, R134.reuse, R6, RZ ;  /* 0x0000000686188210 */ /* 0x040fe20007f5e0ff */
[----:B------:R-:W-:Y:S01]  /*4130*/  UIMAD.WIDE.U32 UR8, UR10, UR40, UR8 ;  /* 0x000000280a0872a5 */ /* 0x000fe2000f8e0008 */
[----:B------:R-:W-:Y:S01]  /*4140*/  LDS R35, [R114.X4+0x10] ;  /* 0x0000100072237984 */ /* 0x000fe20000004800 */
[----:B------:R-:W-:Y:S01]  /*4150*/  UIMAD UR7, UR10, UR41, UR7 ;  /* 0x000000290a0772a4 */ /* 0x000fe2000f8e0207 */
[----:B------:R-:W-:Y:S01]  /*4160*/  @!P0 IADD3 R13, P1, R134, R4, RZ ;  /* 0x00000004860d8210 */ /* 0x000fe20007f3e0ff */
[----:B------:R-:W-:Y:S01]  /*4170*/  USHF.R.S32.HI UR27, URZ, 0x1f, UR26 ;  /* 0x0000001f3f1b7899 */ /* 0x000fe2000801141a */
[----:B------:R-:W-:Y:S01]  /*4180*/  @!P0 LEA R4, P3, R24, c[0x0][0x258], 0x2 ;  /* 0x0000960018048a11 */ /* 0x000fe200078610ff */
[----:B------:R-:W-:Y:S01]  /*4190*/  UIADD3 UR41, UP0, UR26, UR36, URZ ;  /* 0x000000241a297290 */ /* 0x000fe2000ff1e03f */
[C---:B------:R-:W-:Y:S01]  /*41a0*/  @!P0 IADD3.X R26, R132.reuse, UR28, R5, P1, !PT ;  /* 0x0000001c841a8c10 */ /* 0x040fe20008ffe405 */
[----:B------:R-:W-:Y:S01]  /*41b0*/  UIADD3 UR40, UP1, UR26, UR8, URZ ;  /* 0x000000081a287290 */ /* 0x000fe2000ff3e03f */
[----:B------:R-:W-:Y:S01]  /*41c0*/  @!P0 IADD3.X R25, R132, UR7, R7, P2, !PT ;  /* 0x0000000784198c10 */ /* 0x000fe200097fe407 */
[----:B------:R-:W-:Y:S01]  /*41d0*/  UIADD3.X UR36, UR27, UR28, UR37, UP0, !UPT ;  /* 0x0000001c1b247290 */ /* 0x000fe200087fe425 */
[C---:B------:R-:W-:Y:S01]  /*41e0*/  LEA R6, P2, R134.reuse, c[0x0][0x258], 0x2 ;  /* 0x0000960086067a11 */ /* 0x040fe200078410ff */
[----:B------:R-:W-:Y:S01]  /*41f0*/  UIADD3.X UR8, UR27, UR7, UR9, UP1, !UPT ;  /* 0x000000071b087290 */ /* 0x000fe20008ffe409 */
[C---:B------:R-:W-:Y:S01]  /*4200*/  LEA R40, P1, R134.reuse, c[0x0][0x268], 0x2 ;  /* 0x00009a0086287a11 */ /* 0x040fe200078210ff */
[----:B------:R-:W-:Y:S01]  /*4210*/  LDS R34, [R114.X4+0x14] ;  /* 0x0000140072227984 */ /* 0x000fe20000004800 */
[----:B------:R-:W-:Y:S01]  /*4220*/  MOV R27, UR41 ;  /* 0x00000029001b7c02 */ /* 0x000fe20008000f00 */
[----:B------:R-:W-:Y:S01]  /*4230*/  CS2R R42, SRZ ;  /* 0x00000000002a7805 */ /* 0x000fe2000001ff00 */
[----:B------:R-:W-:Y:S01]  /*4240*/  MOV R29, UR40 ;  /* 0x00000028001d7c02 */ /* 0x000fe20008000f00 */
[----:B------:R-:W-:Y:S01]  /*4250*/  LDS R31, [R114.X4+0x34] ;  /* 0x00003400721f7984 */ /* 0x000fe20000004800 */
[----:B------:R-:W-:-:S02]  /*4260*/  LEA.HI.X R5, R134, c[0x0][0x25c], R132, 0x2, P2 ;  /* 0x0000970086057a11 */ /* 0x000fc400010f1484 */
[----:B------:R-:W-:Y:S01]  /*4270*/  LEA.HI.X R7, R134, c[0x0][0x26c], R132, 0x2, P1 ;  /* 0x00009b0086077a11 */ /* 0x000fe200008f1484 */
[----:B------:R-:W-:Y:S01]  /*4280*/  LDS R32, [R114.X4+0x38] ;  /* 0x0000380072207984 */ /* 0x000fe20000004800 */
[----:B------:R-:W-:Y:S02]  /*4290*/  LEA R40, P2, R27, R40, 0x2 ;  /* 0x000000281b287211 */ /* 0x000fe400078410ff */
[----:B------:R-:W-:Y:S01]  /*42a0*/  MOV R28, UR36 ;  /* 0x00000024001c7c02 */ /* 0x000fe20008000f00 */
[----:B------:R-:W-:Y:S01]  /*42b0*/  LDS R33, [R114.X4+0x3c] ;  /* 0x00003c0072217984 */ /* 0x000fe20000004800 */
[----:B------:R-:W-:Y:S01]  /*42c0*/  LEA R6, P4, R29, R6, 0x2 ;  /* 0x000000061d067211 */ /* 0x000fe200078810ff */
[----:B------:R-:W-:Y:S01]  /*42d0*/  CS2R R44, SRZ ;  /* 0x00000000002c7805 */ /* 0x000fe2000001ff00 */
[----:B------:R-:W-:Y:S01]  /*42e0*/  MOV R30, UR8 ;  /* 0x00000008001e7c02 */ /* 0x000fe20008000f00 */
[----:B------:R-:W-:Y:S01]  /*42f0*/  CS2R R48, SRZ ;  /* 0x0000000000307805 */ /* 0x000fe2000001ff00 */
[----:B------:R-:W-:Y:S01]  /*4300*/  @!P0 LEA R12, P1, R13, c[0x0][0x268], 0x2 ;  /* 0x00009a000d0c8a11 */ /* 0x000fe200078210ff */
[----:B------:R-:W-:Y:S01]  /*4310*/  CS2R R50, SRZ ;  /* 0x0000000000327805 */ /* 0x000fe2000001ff00 */
[----:B------:R-:W-:-:S02]  /*4320*/  LEA.HI.X R41, R27, R7, R28, 0x2, P2 ;  /* 0x000000071b297211 */ /* 0x000fc400010f141c */
[----:B------:R-:W-:Y:S01]  /*4330*/  ISETP.GE.AND P5, PT, R18, UR29, PT ;  /* 0x0000001d12007c0c */ /* 0x000fe2000bfa6270 */
[----:B------:R-:W-:Y:S01]  /*4340*/  LDS R27, [R114.X4+0x24] ;  /* 0x00002400721b7984 */ /* 0x000fe20000004800 */
[----:B------:R-:W-:Y:S02]  /*4350*/  LEA.HI.X R7, R29, R5, R30, 0x2, P4 ;  /* 0x000000051d077211 */ /* 0x000fe400020f141e */
[----:B------:R-:W-:Y:S01]  /*4360*/  ISETP.GE.AND P6, PT, R19, UR29, PT ;  /* 0x0000001d13007c0c */ /* 0x000fe2000bfc6270 */
[----:B------:R-:W-:Y:S01]  /*4370*/  LDS R28, [R114.X4+0x28] ;  /* 0x00002800721c7984 */ /* 0x000fe20000004800 */
[----:B------:R-:W-:Y:S01]  /*4380*/  @!P0 LEA.HI.X R13, R13, c[0x0][0x26c], R26, 0x2, P1 ;  /* 0x00009b000d0d8a11 */ /* 0x000fe200008f141a */
[----:B------:R-:W-:Y:S01]  /*4390*/  CS2R R46, SRZ ;  /* 0x00000000002e7805 */ /* 0x000fe2000001ff00 */
[----:B------:R-:W-:Y:S01]  /*43a0*/  @!P0 LEA.HI.X R5, R24, c[0x0][0x25c], R25, 0x2, P3 ;  /* 0x0000970018058a11 */ /* 0x000fe200018f1419 */
[----:B------:R-:W-:Y:S01]  /*43b0*/  LDS R26, [R114.X4+0x20] ;  /* 0x00002000721a7984 */ /* 0x000fe20000004800 */
[----:B------:R-:W-:Y:S01]  /*43c0*/  CS2R R56, SRZ ;  /* 0x0000000000387805 */ /* 0x000fe2000001ff00 */
[----:B------:R-:W-:Y:S01]  /*43d0*/  CS2R R58, SRZ ;  /* 0x00000000003a7805 */ /* 0x000fe2000001ff00 */
[----:B------:R-:W-:Y:S01]  /*43e0*/  CS2R R60, SRZ ;  /* 0x00000000003c7805 */ /* 0x000fe2000001ff00 */
[----:B------:R-:W-:Y:S01]  /*43f0*/  LDS R24, [R114.X4+0x18] ;  /* 0x0000180072187984 */ /* 0x000fe20000004800 */
[----:B------:R-:W-:Y:S01]  /*4400*/  HFMA2.MMA R65, -RZ, RZ, 0, 0 ;  /* 0x00000000ff417435 */ /* 0x000fe200000001ff */
[----:B------:R-:W-:Y:S01]  /*4410*/  MOV R66, RZ ;  /* 0x000000ff00427202 */ /* 0x000fe20000000f00 */
[----:B------:R-:W-:Y:S01]  /*4420*/  CS2R R70, SRZ ;  /* 0x0000000000467805 */ /* 0x000fe2000001ff00 */
[----:B------:R-:W-:Y:S01]  /*4430*/  LDS R25, [R114.X4+0x1c] ;  /* 0x00001c0072197984 */ /* 0x000fe20000004800 */
[----:B------:R-:W-:Y:S01]  /*4440*/  CS2R R72, SRZ ;  /* 0x0000000000487805 */ /* 0x000fe2000001ff00 */
[----:B------:R-:W-:-:S02]  /*4450*/  ULDC.64 UR36, c[0x0][0x2e8] ;  /* 0x0000ba0000247ab9 */ /* 0x000fc40000000a00 */
        /* <DEDUP_REMOVED lines=60> */
[----:B------:R-:W2:Y:S04]  /*4820*/  LDS R47, [R114.X4+0x20] ;  /* 0x00002000722f7984 */ /* 0x000ea80000004800 */
[----:B------:R-:W-:Y:S04]  /*4830*/  LDS R40, [R114.X4+0x24] ;  /* 0x0000240072287984 */ /* 0x000fe80000004800 */
[----:B------:R-:W-:Y:S04]  /*4840*/  LDS R41, [R114.X4+0x28] ;  /* 0x0000280072297984 */ /* 0x000fe80000004800 */
[----:B------:R-:W-:Y:S04]  /*4850*/  LDS R42, [R114.X4+0x2c] ;  /* 0x00002c00722a7984 */ /* 0x000fe80000004800 */
[----:B------:R-:W-:Y:S04]  /*4860*/  LDS R43, [R114.X4+0x30] ;  /* 0x00003000722b7984 */ /* 0x000fe80000004800 */
[----:B------:R-:W2:Y:S04]  /*4870*/  LDS R44, [R114.X4+0x34] ;  /* 0x00003400722c7984 */ /* 0x000ea80000004800 */
        /* <DEDUP_REMOVED lines=27> */
[----:B------:R-:W-:-:S07]  /*4a30*/  CS2R R62, SRZ ;  /* 0x00000000003e7805 */ /* 0x000fce000001ff00 */
[----:B------:R4:W5:Y:S01]  /*4a40*/  @!P0 LDG.E R63, [R6.64+-0x380] ;  /* 0xfffc801e063f8981 */ /* 0x000962000c1e1900 */
[----:B------:R-:W-:-:S03]  /*4a50*/  ISETP.GE.AND P0, PT, R16, UR29, PT ;  /* 0x0000001d10007c0c */ /* 0x000fc6000bf06270 */
[----:B------:R4:W5:Y:S10]  /*4a60*/  @!P1 LDG.E R66, [R6.64+-0x300] ;  /* 0xfffd001e06429981 */ /* 0x000974000c1e1900 */
[----:B------:R4:W5:Y:S01]  /*4a70*/  @!P0 LDG.E R62, [R6.64+-0x400] ;  /* 0xfffc001e063e8981 */ /* 0x000962000c1e1900 */
[----:B--2---:R-:W-:-:S02]  /*4a80*/  FMUL.FTZ R59, R54, -1.4426950216293334961 ;  /* 0xbfb8aa3b363b7820 */ /* 0x004fc40000410000 */
[----:B---3--:R-:W-:-:S04]  /*4a90*/  FMUL.FTZ R68, R51, -1.4426950216293334961 ;  /* 0xbfb8aa3b33447820 */ /* 0x008fc80000410000 */
[----:B------:R-:W0:Y:S01]  /*4aa0*/  MUFU.EX2 R59, R59 ;  /* 0x0000003b003b7308 */ /* 0x000e220000000800 */
[----:B------:R-:W-:Y:S02]  /*4ab0*/  FMUL.FTZ R67, R52, -1.4426950216293334961 ;  /* 0xbfb8aa3b34437820 */ /* 0x000fe40000410000 */
[----:B----4-:R-:W-:-:S05]  /*4ac0*/  FMUL.FTZ R6, R50, -1.4426950216293334961 ;  /* 0xbfb8aa3b32067820 */ /* 0x010fca0000410000 */
[----:B------:R-:W1:Y:S01]  /*4ad0*/  MUFU.EX2 R68, R68 ;  /* 0x0000004400447308 */ /* 0x000e620000000800 */
[----:B------:R-:W-:Y:S02]  /*4ae0*/  FMUL.FTZ R7, R49, -1.4426950216293334961 ;  /* 0xbfb8aa3b31077820 */ /* 0x000fe40000410000 */
[----:B------:R-:W-:-:S05]  /*4af0*/  FMUL.FTZ R58, R55, -1.4426950216293334961 ;  /* 0xbfb8aa3b373a7820 */ /* 0x000fca0000410000 */
[----:B------:R-:W2:Y:S01]  /*4b00*/  MUFU.EX2 R67, R67 ;  /* 0x0000004300437308 */ /* 0x000ea20000000800 */
[----:B0-----:R-:W-:Y:S02]  /*4b10*/  FADD.FTZ R59, R59, 1 ;  /* 0x3f8000003b3b7421 */ /* 0x001fe40000010000 */
[----:B------:R-:W-:-:S05]  /*4b20*/  FMUL.FTZ R69, R48, -1.4426950216293334961 ;  /* 0xbfb8aa3b30457820 */ /* 0x000fca0000410000 */
[----:B------:R-:W0:Y:S01]  /*4b30*/  MUFU.EX2 R6, R6 ;  /* 0x0000000600067308 */ /* 0x000e220000000800 */
[----:B-1----:R-:W-:Y:S02]  /*4b40*/  FADD.FTZ R68, R68, 1 ;  /* 0x3f80000044447421 */ /* 0x002fe40000010000 */
[----:B------:R-:W-:-:S05]  /*4b50*/  FMUL.FTZ R64, R53, -1.4426950216293334961 ;  /* 0xbfb8aa3b35407820 */ /* 0x000fca0000410000 */
[----:B------:R-:W1:Y:S08]  /*4b60*/  MUFU.EX2 R7, R7 ;  /* 0x0000000700077308 */ /* 0x000e700000000800 */
[----:B------:R-:W-:Y:S01]  /*4b70*/  MUFU.RCP R59, R59 ;  /* 0x0000003b003b7308 */ /* 0x000fe20000001000 */
[----:B------:R-:W-:-:S07]  /*4b80*/  FMUL.FTZ R74, R47, -1.4426950216293334961 ;  /* 0xbfb8aa3b2f4a7820 */ /* 0x000fce0000410000 */
[----:B------:R-:W3:Y:S01]  /*4b90*/  MUFU.EX2 R58, R58 ;  /* 0x0000003a003a7308 */ /* 0x000ee20000000800 */
[----:B--2---:R-:W-:-:S07]  /*4ba0*/  FADD.FTZ R67, R67, 1 ;  /* 0x3f80000043437421 */ /* 0x004fce0000010000 */
[----:B------:R2:W4:Y:S01]  /*4bb0*/  MUFU.EX2 R75, R69 ;  /* 0x00000045004b7308 */ /* 0x0005220000000800 */
[----:B0-----:R-:W-:-:S07]  /*4bc0*/  FADD.FTZ R6, R6, 1 ;  /* 0x3f80000006067421 */ /* 0x001fce0000010000 */
[----:B------:R-:W-:Y:S01]  /*4bd0*/  MUFU.RCP R68, R68 ;  /* 0x0000004400447308 */ /* 0x000fe20000001000 */
[----:B--2---:R-:W-:Y:S02]  /*4be0*/  FMUL.FTZ R69, R44, -1.4426950216293334961 ;  /* 0xbfb8aa3b2c457820 */ /* 0x004fe40000410000 */
[----:B-1----:R-:W-:-:S05]  /*4bf0*/  FADD.FTZ R7, R7, 1 ;  /* 0x3f80000007077421 */ /* 0x002fca0000010000 */
[----:B------:R-:W0:Y:S01]  /*4c00*/  MUFU.EX2 R64, R64 ;  /* 0x0000004000407308 */ /* 0x000e220000000800 */
[----:B------:R-:W-:Y:S02]  /*4c10*/  FMUL.FTZ R80, R43, -1.4426950216293334961 ;  /* 0xbfb8aa3b2b507820 */ /* 0x000fe40000410000 */
[----:B---3--:R-:W-:-:S05]  /*4c20*/  FADD.FTZ R58, R58, 1 ;  /* 0x3f8000003a3a7421 */ /* 0x008fca0000010000 */
[----:B------:R1:W-:Y:S01]  /*4c30*/  MUFU.EX2 R76, R74 ;  /* 0x0000004a004c7308 */ /* 0x0003e20000000800 */
[----:B----4-:R-:W-:-:S07]  /*4c40*/  FADD.FTZ R75, R75, 1 ;  /* 0x3f8000004b4b7421 */ /* 0x010fce0000010000 */
[----:B------:R-:W2:Y:S01]  /*4c50*/  MUFU.EX2 R81, R69 ;  /* 0x0000004500517308 */ /* 0x000ea20000000800 */
[----:B-1----:R-:W-:-:S07]  /*4c60*/  FMUL.FTZ R74, R45, -1.4426950216293334961 ;  /* 0xbfb8aa3b2d4a7820 */ /* 0x002fce0000410000 */
[----:B------:R-:W1:Y:S01]  /*4c70*/  MUFU.RCP R67, R67 ;  /* 0x0000004300437308 */ /* 0x000e620000001000 */
[----:B------:R-:W-:-:S07]  /*4c80*/  FMUL.FTZ R78, R41, -1.4426950216293334961 ;  /* 0xbfb8aa3b294e7820 */ /* 0x000fce0000410000 */
[----:B------:R-:W-:Y:S01]  /*4c90*/  MUFU.RCP R69, R6 ;  /* 0x0000000600457308 */ /* 0x000fe20000001000 */
[----:B------:R-:W-:-:S07]  /*4ca0*/  FMUL.FTZ R139, R46, -1.4426950216293334961 ;  /* 0xbfb8aa3b2e8b7820 */ /* 0x000fce0000410000 */
[----:B------:R-:W-:Y:S01]  /*4cb0*/  MUFU.EX2 R140, R74 ;  /* 0x0000004a008c7308 */ /* 0x000fe20000000800 */
[----:B------:R-:W-:-:S07]  /*4cc0*/  FMUL.FTZ R79, R42, -1.4426950216293334961 ;  /* 0xbfb8aa3b2a4f7820 */ /* 0x000fce0000410000 */
[----:B------:R3:W-:Y:S01]  /*4cd0*/  MUFU.RCP R74, R7 ;  /* 0x00000007004a7308 */ /* 0x0007e20000001000 */
[----:B0-----:R-:W-:Y:S02]  /*4ce0*/  FADD.FTZ R64, R64, 1 ;  /* 0x3f80000040407421 */ /* 0x001fe40000010000 */
[----:B------:R-:W-:-:S05]  /*4cf0*/  FMUL.FTZ R77, R40, -1.4426950216293334961 ;  /* 0xbfb8aa3b284d7820 */ /* 0x000fca0000410000 */
[----:B------:R-:W-:Y:S08]  /*4d00*/  MUFU.EX2 R80, R80 ;  /* 0x0000005000507308 */ /* 0x000ff00000000800 */
[----:B------:R-:W0:Y:S08]  /*4d10*/  MUFU.RCP R58, R58 ;  /* 0x0000003a003a7308 */ /* 0x000e300000001000 */
[----:B------:R-:W4:Y:S01]  /*4d20*/  MUFU.RCP R75, R75 ;  /* 0x0000004b004b7308 */ /* 0x000f220000001000 */
[----:B--2---:R-:W-:Y:S01]  /*4d30*/  FADD.FTZ R141, R81, 1 ;  /* 0x3f800000518d7421 */ /* 0x004fe20000010000 */
        /* <DEDUP_REMOVED lines=17> */
[----:B------:R-:W5:Y:S04]  /*4e50*/  LDS R57, [R114.X4+0x4] ;  /* 0x0000040072397984 */ /* 0x000f680000004800 */
[----:B------:R-:W-:Y:S04]  /*4e60*/  LDS R61, [R114.X4+0xc] ;  /* 0x00000c00723d7984 */ /* 0x000fe80000004800 */
[----:B------:R-:W0:Y:S04]  /*4e70*/  LDS R62, [R114.X4+0x10] ;  /* 0x00001000723e7984 */ /* 0x000e280000004800 */
[----:B------:R-:W0:Y:S04]  /*4e80*/  LDS R56, [R114.X4] ;  /* 0x0000000072387984 */ /* 0x000e280000004800 */
[----:B------:R-:W4:Y:S01]  /*4e90*/  LDS R60, [R114.X4+0x8] ;  /* 0x00000800723c7984 */ /* 0x000f220000004800 */
[----:B--2---:R-:W-:-:S03]  /*4ea0*/  FADD.FTZ R5, -R59, 1 ;  /* 0x3f8000003b057421 */ /* 0x004fc60000010100 */
[----:B------:R-:W2:Y:S01]  /*4eb0*/  LDS R65, [R114.X4+0x18] ;  /* 0x0000180072417984 */ /* 0x000ea20000004800 */
[----:B---3--:R-:W-:-:S03]  /*4ec0*/  FFMA.FTZ R7, R54, R5, 1 ;  /* 0x3f80000036077423 */ /* 0x008fc60000010005 */
[----:B------:R-:W3:Y:S01]  /*4ed0*/  LDS R66, [R114.X4+0x1c] ;  /* 0x00001c0072427984 */ /* 0x000ee20000004800 */
[----:B------:R-:W0:Y:S03]  /*4ee0*/  MUFU.EX2 R78, R78 ;  /* 0x0000004e004e7308 */ /* 0x000e260000000800 */
[----:B------:R-:W2:Y:S01]  /*4ef0*/  LDS R63, [R114.X4+0x14] ;  /* 0x00001400723f7984 */ /* 0x000ea20000004800 */
[----:B-1----:R-:W-:-:S03]  /*4f00*/  FADD.FTZ R13, -R67, 1 ;  /* 0x3f800000430d7421 */ /* 0x002fc60000010100 */
[----:B------:R-:W1:Y:S01]  /*4f10*/  LDS R70, [R114.X4+0x24] ;  /* 0x0000240072467984 */ /* 0x000e620000004800 */
[----:B------:R0:W-:Y:S03]  /*4f20*/  MUFU.EX2 R146, R139 ;  /* 0x0000008b00927308 */ /* 0x0001e60000000800 */
[----:B------:R-:W1:Y:S01]  /*4f30*/  LDS R73, [R114.X4+0x28] ;  /* 0x0000280072497984 */ /* 0x000e620000004800 */
[----:B-----5:R-:W-:-:S04]  /*4f40*/  FMUL.FTZ R6, R38, R57 ;  /* 0x0000003926067220 */ /* 0x020fc80000410000 */
[----:B------:R-:W5:Y:S01]  /*4f50*/  MUFU.EX2 R79, R79 ;  /* 0x0000004f004f7308 */ /* 0x000f620000000800 */
[----:B------:R-:W1:Y:S01]  /*4f60*/  LDS R71, [R114.X4+0x20] ;  /* 0x0000200072477984 */ /* 0x000e620000004800 */
[----:B------:R-:W-:-:S03]  /*4f70*/  FMUL.FTZ R6, R59, R6 ;  /* 0x000000063b067220 */ /* 0x000fc60000410000 */
[----:B------:R-:W1:Y:S01]  /*4f80*/  LDS R72, [R114.X4+0x2c] ;  /* 0x00002c0072487984 */ /* 0x000e620000004800 */
[----:B------:R-:W-:Y:S02]  /*4f90*/  FMUL.FTZ R7, R6, R7 ;  /* 0x0000000706077220 */ /* 0x000fe40000410000 */
[----:B------:R-:W-:Y:S02]  /*4fa0*/  FADD.FTZ R6, -R68, 1 ;  /* 0x3f80000044067421 */ /* 0x000fe40000010100 */
[----:B0-----:R-:W-:Y:S02]  /*4fb0*/  FMUL.FTZ R139, R35, R62 ;  /* 0x0000003e238b7220 */ /* 0x001fe40000410000 */
[----:B------:R-:W-:Y:S02]  /*4fc0*/  FFMA.FTZ R12, R51, R6, 1 ;  /* 0x3f800000330c7423 */ /* 0x000fe40000010006 */
[----:B------:R-:W-:Y:S01]  /*4fd0*/  FMUL.FTZ R6, R36, R61 ;  /* 0x0000003d24067220 */ /* 0x000fe20000410000 */
[----:B------:R-:W0:Y:S01]  /*4fe0*/  MUFU.RCP R64, R64 ;  /* 0x0000004000407308 */ /* 0x000e220000001000 */
[----:B------:R-:W-:-:S02]  /*4ff0*/  FFMA.FTZ R81, R52, R13, 1 ;  /* 0x3f80000034517423 */ /* 0x000fc4000001000d */
[----:B------:R-:W-:Y:S02]  /*5000*/  FMUL.FTZ R6, R67, R6 ;  /* 0x0000000643067220 */ /* 0x000fe40000410000 */
[----:B------:R-:W-:-:S03]  /*5010*/  FMUL.FTZ R139, R68, R139 ;  /* 0x0000008b448b7220 */ /* 0x000fc60000410000 */
[----:B------:R-:W0:Y:S01]  /*5020*/  MUFU.EX2 R77, R77 ;  /* 0x0000004d004d7308 */ /* 0x000e220000000800 */
[----:B------:R-:W-:Y:S02]  /*5030*/  FMUL.FTZ R143, R6, R81 ;  /* 0x00000051068f7220 */ /* 0x000fe40000410000 */
[----:B------:R-:W-:Y:S02]  /*5040*/  FMUL.FTZ R145, R139, R12 ;  /* 0x0000000c8b917220 */ /* 0x000fe40000410000 */
[----:B------:R-:W-:Y:S02]  /*5050*/  FADD.FTZ R4, -R58, 1 ;  /* 0x3f8000003a047421 */ /* 0x000fe40000010100 */
[----:B------:R-:W-:Y:S02]  /*5060*/  FMUL.FTZ R5, R39, R56 ;  /* 0x0000003827057220 */ /* 0x000fe40000410000 */
[----:B------:R-:W-:Y:S02]  /*5070*/  FADD.FTZ R80, R80, 1 ;  /* 0x3f80000050507421 */ /* 0x000fe40000010000 */
[----:B------:R-:W-:-:S02]  /*5080*/  FADD.FTZ R81, -R69, 1 ;  /* 0x3f80000045517421 */ /* 0x000fc40000010100 */
[----:B----4-:R-:W-:Y:S01]  /*5090*/  FADD.FTZ R139, -R75, 1 ;  /* 0x3f8000004b8b7421 */ /* 0x010fe20000010100 */
[----:B------:R4:W-:Y:S01]  /*50a0*/  MUFU.RCP R142, R80 ;  /* 0x00000050008e7308 */ /* 0x0009e20000001000 */
[----:B------:R-:W-:Y:S02]  /*50b0*/  FFMA.FTZ R4, R55, R4, 1 ;  /* 0x3f80000037047423 */ /* 0x000fe40000010004 */
[----:B------:R-:W-:Y:S02]  /*50c0*/  FMUL.FTZ R5, R58, R5 ;  /* 0x000000053a057220 */ /* 0x000fe40000410000 */
[----:B------:R-:W-:Y:S02]  /*50d0*/  FADD.FTZ R78, R78, 1 ;  /* 0x3f8000004e4e7421 */ /* 0x000fe40000010000 */
[----:B------:R-:W-:Y:S02]  /*50e0*/  FADD.FTZ R144, R140, 1 ;  /* 0x3f8000008c907421 */ /* 0x000fe40000010000 */
[----:B------:R-:W-:Y:S01]  /*50f0*/  FFMA.FTZ R147, R50, R81, 1 ;  /* 0x3f80000032937423 */ /* 0x000fe20000010051 */
[----:B------:R-:W-:Y:S01]  /*5100*/  LDS R140, [R114.X4+0x34] ;  /* 0x00003400728c7984 */ /* 0x000fe20000004800 */
[----:B------:R-:W-:-:S03]  /*5110*/  FFMA.FTZ R151, R48, R139, 1 ;  /* 0x3f80000030977423 */ /* 0x000fc6000001008b */
[----:B------:R-:W1:Y:S01]  /*5120*/  LDS R139, [R114.X4+0x30] ;  /* 0x00003000728b7984 */ /* 0x000e620000004800 */
[----:B------:R-:W-:-:S03]  /*5130*/  FMUL.FTZ R5, R5, R4 ;  /* 0x0000000405057220 */ /* 0x000fc60000410000 */
[----:B------:R-:W1:Y:S01]  /*5140*/  LDS R81, [R114.X4+0x38] ;  /* 0x0000380072517984 */ /* 0x000e620000004800 */
[----:B-----5:R-:W-:-:S03]  /*5150*/  FADD.FTZ R79, R79, 1 ;  /* 0x3f8000004f4f7421 */ /* 0x020fc60000010000 */
[----:B----4-:R-:W4:Y:S01]  /*5160*/  LDS R80, [R114.X4+0x3c] ;  /* 0x00003c0072507984 */ /* 0x010f220000004800 */
[C---:B0-----:R-:W-:Y:S02]  /*5170*/  FADD.FTZ R4, -R64.reuse, 1 ;  /* 0x3f80000040047421 */ /* 0x041fe40000010100 */
[----:B------:R-:W-:Y:S01]  /*5180*/  FMUL.FTZ R13, R37, R60 ;  /* 0x0000003c250d7220 */ /* 0x000fe20000410000 */
[----:B------:R-:W0:Y:S01]  /*5190*/  MUFU.RCP R78, R78 ;  /* 0x0000004e004e7308 */ /* 0x000e220000001000 */
[----:B------:R-:W-:Y:S01]  /*51a0*/  FADD.FTZ R77, R77, 1 ;  /* 0x3f8000004d4d7421 */ /* 0x000fe20000010000 */
[----:B------:R-:W-:Y:S01]  /*51b0*/  BAR.SYNC.DEFER_BLOCKING 0x0 ;  /* 0x0000000000007b1d */ /* 0x000fe20000010000 */
[----:B------:R-:W-:Y:S02]  /*51c0*/  FFMA.FTZ R4, R53, R4, 1 ;  /* 0x3f80000035047423 */ /* 0x000fe40000010004 */
[----:B------:R-:W-:Y:S02]  /*51d0*/  FMUL.FTZ R13, R64, R13 ;  /* 0x0000000d400d7220 */ /* 0x000fe40000410000 */
[----:B------:R-:W-:Y:S01]  /*51e0*/  FADD.FTZ R76, R76, 1 ;  /* 0x3f8000004c4c7421 */ /* 0x000fe20000010000 */
[----:B------:R-:W5:Y:S01]  /*51f0*/  MUFU.RCP R79, R79 ;  /* 0x0000004f004f7308 */ /* 0x000f620000001000 */
[----:B------:R-:W-:-:S02]  /*5200*/  FMUL.FTZ R13, R13, R4 ;  /* 0x000000040d0d7220 */ /* 0x000fc40000410000 */
[----:B------:R-:W-:Y:S02]  /*5210*/  FADD.FTZ R4, -R74, 1 ;  /* 0x3f8000004a047421 */ /* 0x000fe40000010100 */
[----:B--2---:R-:W-:-:S03]  /*5220*/  FMUL.FTZ R149, R24, R65 ;  /* 0x0000004118957220 */ /* 0x004fc60000410000 */
[----:B------:R-:W2:Y:S01]  /*5230*/  MUFU.RCP R77, R77 ;  /* 0x0000004d004d7308 */ /* 0x000ea20000001000 */
[----:B------:R-:W-:Y:S02]  /*5240*/  FADD.FTZ R146, R146, 1 ;  /* 0x3f80000092927421 */ /* 0x000fe40000010000 */
[----:B------:R-:W-:Y:S02]  /*5250*/  FFMA.FTZ R6, R49, R4, 1 ;  /* 0x3f80000031067423 */ /* 0x000fe40000010004 */
[----:B---3--:R-:W-:Y:S02]  /*5260*/  FMUL.FTZ R12, R25, R66 ;  /* 0x00000042190c7220 */ /* 0x008fe40000410000 */
[----:B------:R-:W-:Y:S01]  /*5270*/  FMUL.FTZ R149, R74, R149 ;  /* 0x000000954a957220 */ /* 0x000fe20000410000 */
[----:B------:R-:W3:Y:S01]  /*5280*/  MUFU.RCP R76, R76 ;  /* 0x0000004c004c7308 */ /* 0x000ee20000001000 */
[----:B------:R-:W-:Y:S02]  /*5290*/  FMUL.FTZ R12, R75, R12 ;  /* 0x0000000c4b0c7220 */ /* 0x000fe40000410000 */
[----:B------:R-:W-:-:S02]  /*52a0*/  FMUL.FTZ R149, R149, R6 ;  /* 0x0000000695957220 */ /* 0x000fc40000410000 */
[----:B0-----:R-:W-:-:S03]  /*52b0*/  FADD.FTZ R6, -R78, 1 ;  /* 0x3f8000004e067421 */ /* 0x001fc60000010100 */
[----:B------:R-:W0:Y:S01]  /*52c0*/  MUFU.RCP R141, R141 ;  /* 0x0000008d008d7308 */ /* 0x000e220000001000 */
[----:B------:R-:W-:Y:S02]  /*52d0*/  FMUL.FTZ R4, R34, R63 ;  /* 0x0000003f22047220 */ /* 0x000fe40000410000 */
[----:B------:R-:W-:-:S05]  /*52e0*/  FMUL.FTZ R151, R12, R151 ;  /* 0x000000970c977220 */ /* 0x000fca0000410000 */
[----:B------:R-:W0:Y:S01]  /*52f0*/  MUFU.RCP R144, R144 ;  /* 0x0000009000907308 */ /* 0x000e220000001000 */
[----:B-----5:R-:W-:-:S07]  /*5300*/  FADD.FTZ R157, -R79, 1 ;  /* 0x3f8000004f9d7421 */ /* 0x020fce0000010100 */
[----:B------:R5:W0:Y:S01]  /*5310*/  MUFU.RCP R167, R146 ;  /* 0x0000009200a77308 */ /* 0x000a220000001000 */
[----:B------:R-:W-:Y:S02]  /*5320*/  FFMA.FTZ R12, R41, R6, 1 ;  /* 0x3f800000290c7423 */ /* 0x000fe40000010006 */
[----:B------:R-:W-:Y:S02]  /*5330*/  FMUL.FTZ R4, R69, R4 ;  /* 0x0000000445047220 */ /* 0x000fe40000410000 */
[----:B--2---:R-:W-:Y:S02]  /*5340*/  FADD.FTZ R153, -R77, 1 ;  /* 0x3f8000004d997421 */ /* 0x004fe40000010100 */
[----:B-1----:R-:W-:Y:S02]  /*5350*/  FMUL.FTZ R6, R27, R70 ;  /* 0x000000461b067220 */ /* 0x002fe40000410000 */
[----:B------:R-:W-:Y:S02]  /*5360*/  FFMA.FTZ R159, R42, R157, 1 ;  /* 0x3f8000002a9f7423 */ /* 0x000fe4000001009d */
[----:B------:R-:W-:-:S02]  /*5370*/  FMUL.FTZ R147, R4, R147 ;  /* 0x0000009304937220 */ /* 0x000fc40000410000 */
[----:B------:R-:W-:Y:S02]  /*5380*/  FFMA.FTZ R155, R40, R153, 1 ;  /* 0x3f800000289b7423 */ /* 0x000fe40000010099 */
[----:B------:R-:W-:Y:S02]  /*5390*/  FMUL.FTZ R157, R28, R73 ;  /* 0x000000491c9d7220 */ /* 0x000fe40000410000 */
[----:B------:R-:W-:Y:S02]  /*53a0*/  FMUL.FTZ R6, R77, R6 ;  /* 0x000000064d067220 */ /* 0x000fe40000410000 */
[----:B---3--:R-:W-:Y:S02]  /*53b0*/  FADD.FTZ R4, -R76, 1 ;  /* 0x3f8000004c047421 */ /* 0x008fe40000010100 */
[----:B------:R-:W-:Y:S02]  /*53c0*/  FMUL.FTZ R153, R26, R71 ;  /* 0x000000471a997220 */ /* 0x000fe40000410000 */
[----:B-----5:R-:W-:-:S02]  /*53d0*/  FMUL.FTZ R146, R29, R72 ;  /* 0x000000481d927220 */ /* 0x020fc40000410000 */
[----:B------:R-:W-:Y:S02]  /*53e0*/  FMUL.FTZ R157, R78, R157 ;  /* 0x0000009d4e9d7220 */ /* 0x000fe40000410000 */
[----:B------:R-:W-:Y:S02]  /*53f0*/  FMUL.FTZ R155, R6, R155 ;  /* 0x0000009b069b7220 */ /* 0x000fe40000410000 */
[----:B------:R-:W-:Y:S02]  /*5400*/  FFMA.FTZ R4, R47, R4, 1 ;  /* 0x3f8000002f047423 */ /* 0x000fe40000010004 */
[----:B------:R-:W-:Y:S02]  /*5410*/  FMUL.FTZ R153, R76, R153 ;  /* 0x000000994c997220 */ /* 0x000fe40000410000 */
[----:B------:R-:W-:Y:S02]  /*5420*/  FMUL.FTZ R146, R79, R146 ;  /* 0x000000924f927220 */ /* 0x000fe40000410000 */
[----:B0-----:R-:W-:-:S02]  /*5430*/  FADD.FTZ R161, -R141, 1 ;  /* 0x3f8000008da17421 */ /* 0x001fc40000010100 */
        /* <DEDUP_REMOVED lines=12> */
[----:B----4-:R-:W-:Y:S01]  /*5500*/  FMUL.FTZ R146, R33, R80 ;  /* 0x0000005021927220 */ /* 0x010fe20000410000 */
        /* <DEDUP_REMOVED lines=68> */
.L_x_9094:
[----:B------:R-:W-:Y:S05]  /*5950*/  BSYNC B0 ;  /* 0x0000000000007941 */ /* 0x000fea0003800000 */
.L_x_9093:
        /* <DEDUP_REMOVED lines=154> */
.L_x_9097:
[----:B------:R-:W-:Y:S05]  /*6300*/  BSYNC B0 ;  /* 0x0000000000007941 */ /* 0x000fea0003800000 */
.L_x_9096:
        /* <DEDUP_REMOVED lines=43> */
.L_x_9095:
        /* <DEDUP_REMOVED lines=77> */
.L_x_9177:
[----:B------:R-:W-:Y:S01]  /*6a90*/  ULDC.64 UR36, c[0x0][0x180] ;  /* 0x0000600000247ab9 */ /* 0x000fe20000000a00 */
[----:B------:R-:W-:Y:S01]  /*6aa0*/  LOP3.LUT R0, R136, 0x7ffffe0, RZ, 0xc0, !PT ;  /* 0x07ffffe088007812 */ /* 0x000fe200078ec0ff */
[----:B------:R-:W-:Y:S01]  /*6ab0*/  UIMAD UR29, UR11, UR36, URZ ;  /* 0x000000240b1d72a4 */ /* 0x000fe2000f8e023f */
[----:B------:R-:W-:Y:S01]  /*6ac0*/  MOV R11, UR7 ;  /* 0x00000007000b7c02 */ /* 0x000fe20008000f00 */
[----:B------:R-:W-:Y:S01]  /*6ad0*/  UIMAD.WIDE.U32 UR40, UR10, UR36, URZ ;  /* 0x000000240a2872a5 */ /* 0x000fe2000f8e003f */
[----:B------:R-:W-:Y:S01]  /*6ae0*/  SHF.L.U32 R0, R0, 0x5, RZ ;  /* 0x0000000500007819 */ /* 0x000fe200000006ff */
[----:B------:R-:W-:-:S02]  /*6af0*/  UIMAD UR29, UR10, UR37, UR29 ;  /* 0x000000250a1d72a4 */ /* 0x000fc4000f8e021d */
[----:B------:R-:W-:Y:S01]  /*6b00*/  USHF.R.S32.HI UR42, URZ, 0x1f, UR7 ;  /* 0x0000001f3f2a7899 */ /* 0x000fe20008011407 */
[----:B------:R-:W-:Y:S01]  /*6b10*/  LOP3.LUT R6, R0, 0xffffffe0, R133, 0xe2, !PT ;  /* 0xffffffe000067812 */ /* 0x000fe200078ee285 */
[----:B------:R-:W-:Y:S02]  /*6b20*/  ULDC.64 UR36, c[0x0][0x188] ;  /* 0x0000620000247ab9 */ /* 0x000fe40000000a00 */
[----:B------:R-:W-:Y:S01]  /*6b30*/  UIADD3 UR41, UR41, UR29, URZ ;  /* 0x0000001d29297290 */ /* 0x000fe2000fffe03f */
[----:B------:R-:W-:Y:S01]  /*6b40*/  LOP3.LUT R0, R6, 0x20, RZ, 0xfc, !PT ;  /* 0x0000002006007812 */ /* 0x000fe200078efcff */
[----:B------:R-:W-:Y:S01]  /*6b50*/  UIMAD UR29, UR42, UR36, URZ ;  /* 0x000000242a1d72a4 */ /* 0x000fe2000f8e023f */
[----:B------:R-:W-:Y:S01]  /*6b60*/  SHF.R.S32.HI R7, RZ, 0x1f, R6 ;  /* 0x0000001fff077819 */ /* 0x000fe20000011406 */
[----:B------:R-:W-:Y:S02]  /*6b70*/  ULDC UR44, c[0x0][0x168] ;  /* 0x00005a00002c7ab9 */ /* 0x000fe40000000800 */
[----:B------:R-:W-:-:S02]  /*6b80*/  UIMAD UR43, UR7, UR37, UR29 ;  /* 0x00000025072b72a4 */ /* 0x000fc4000f8e021d */
[----:B------:R-:W-:Y:S02]  /*6b90*/  UIMAD.WIDE.U32 UR40, UR7, UR36, UR40 ;  /* 0x00000024072872a5 */ /* 0x000fe4000f8e0028 */
[----:B------:R-:W-:Y:S02]  /*6ba0*/  UIADD3 UR29, -UR25, UR44, URZ ;  /* 0x0000002c191d7290 */ /* 0x000fe4000fffe13f */
[----:B------:R-:W-:Y:S02]  /*6bb0*/  ULDC.64 UR36, c[0x0][0x220] ;  /* 0x0000880000247ab9 */ /* 0x000fe40000000a00 */
[----:B------:R-:W-:Y:S02]  /*6bc0*/  UIADD3 UR43, UR41, UR43, URZ ;  /* 0x0000002b292b7290 */ /* 0x000fe4000fffe03f */
[----:B------:R-:W-:Y:S02]  /*6bd0*/  ULEA UR41, UP0, UR40, UR36, 0x3 ;  /* 0x0000002428297291 */ /* 0x000fe4000f80183f */
[----:B------:R-:W-:-:S02]  /*6be0*/  USHF.L.U32 UR44, UR29, 0x1, URZ ;  /* 0x000000011d2c7899 */ /* 0x000fc4000800063f */
[----:B------:R-:W-:Y:S01]  /*6bf0*/  ULEA.HI.X UR40, UR40, UR37, UR43, 0x3, UP0 ;  /* 0x0000002528287291 */ /* 0x000fe200080f1c2b */
[----:B------:R-:W-:Y:S01]  /*6c00*/  IMAD.WIDE.U32 R10, R11, c[0x0][0x1a0], R6 ;  /* 0x000068000b0a7a25 */ /* 0x000fe200078e0006 */
[----:B------:R-:W-:Y:S01]  /*6c10*/  CS2R R14, SRZ ;  /* 0x00000000000e7805 */ /* 0x000fe2000001ff00 */
[----:B------:R-:W-:Y:S01]  /*6c20*/  ULDC.64 UR36, c[0x0][0x1a0] ;  /* 0x0000680000247ab9 */ /* 0x000fe20000000a00 */
[----:B------:R-:W-:Y:S01]  /*6c30*/  ISETP.GE.AND P5, PT, R0, UR44, PT ;  /* 0x0000002c00007c0c */ /* 0x000fe2000bfa6270 */
[----:B------:R-:W-:Y:S01]  /*6c40*/  UIMAD UR36, UR42, UR36, URZ ;  /* 0x000000242a2472a4 */ /* 0x000fe2000f8e023f */
[C---:B------:R-:W-:Y:S02]  /*6c50*/  LOP3.LUT R0, R6.reuse, 0x40, RZ, 0xfc, !PT ;  /* 0x0000004006007812 */ /* 0x040fe400078efcff */
[----:B------:R-:W-:Y:S01]  /*6c60*/  ISETP.GE.AND P0, PT, R6, UR44, PT ;  /* 0x0000002c06007c0c */ /* 0x000fe2000bf06270 */
[----:B------:R-:W-:Y:S01]  /*6c70*/  UIMAD UR36, UR7, UR37, UR36 ;  /* 0x00000025072472a4 */ /* 0x000fe2000f8e0224 */
[----:B------:R-:W-:-:S02]  /*6c80*/  ISETP.GE.AND P4, PT, R0, UR44, PT ;  /* 0x0000002c00007c0c */ /* 0x000fc4000bf86270 */
[C---:B------:R-:W-:Y:S02]  /*6c90*/  LOP3.LUT R0, R6.reuse, 0x60, RZ, 0xfc, !PT ;  /* 0x0000006006007812 */ /* 0x040fe400078efcff */
[----:B------:R-:W-:Y:S02]  /*6ca0*/  LOP3.LUT R7, R6, 0x80, RZ, 0xfc, !PT ;  /* 0x0000008006077812 */ /* 0x000fe400078efcff */
[----:B------:R-:W-:Y:S02]  /*6cb0*/  IADD3 R9, R11, UR36, RZ ;  /* 0x000000240b097c10 */ /* 0x000fe4000fffe0ff */
[----:B------:R-:W-:Y:S01]  /*6cc0*/  MOV R16, RZ ;  /* 0x000000ff00107202 */ /* 0x000fe20000000f00 */
[----:B------:R-:W-:Y:S01]  /*6cd0*/  HFMA2.MMA R18, -RZ, RZ, 0, 0 ;  /* 0x00000000ff127435 */ /* 0x000fe200000001ff */
[----:B------:R-:W-:Y:S01]  /*6ce0*/  LEA R8, P1, R10, UR22, 0x2 ;  /* 0x000000160a087c11 */ /* 0x000fe2000f8210ff */
[----:B------:R-:W-:Y:S01]  /*6cf0*/  CS2R R20, SRZ ;  /* 0x0000000000147805 */ /* 0x000fe2000001ff00 */
[----:B------:R-:W-:Y:S01]  /*6d00*/  ISETP.GE.AND P3, PT, R0, UR44, PT ;  /* 0x0000002c00007c0c */ /* 0x000fe2000bf66270 */
[----:B------:R-:W-:Y:S01]  /*6d10*/  HFMA2.MMA R0, -RZ, RZ, 0, 0 ;  /* 0x00000000ff007435 */ /* 0x000fe200000001ff */
[----:B------:R-:W-:-:S02]  /*6d20*/  LOP3.LUT R11, R6, 0xa0, RZ, 0xfc, !PT ;  /* 0x000000a0060b7812 */ /* 0x000fc400078efcff */
[----:B------:R-:W-:Y:S01]  /*6d30*/  MOV R22, RZ ;  /* 0x000000ff00167202 */ /* 0x000fe20000000f00 */
[----:B------:R-:W-:Y:S01]  /*6d40*/  HFMA2.MMA R24, -RZ, RZ, 0, 0 ;  /* 0x00000000ff187435 */ /* 0x000fe200000001ff */
[----:B------:R-:W-:Y:S01]  /*6d50*/  ISETP.GE.AND P2, PT, R7, UR44, PT ;  /* 0x0000002c07007c0c */ /* 0x000fe2000bf46270 */
[----:B------:R-:W-:Y:S01]  /*6d60*/  CS2R R26, SRZ ;  /* 0x00000000001a7805 */ /* 0x000fe2000001ff00 */
[----:B------:R-:W-:Y:S01]  /*6d70*/  MOV R7, RZ ;  /* 0x000000ff00077202 */ /* 0x000fe20000000f00 */
[----:B------:R-:W-:Y:S01]  /*6d80*/  HFMA2.MMA R32, -RZ, RZ, 0, 0 ;  /* 0x00000000ff207435 */ /* 0x000fe200000001ff */
[----:B------:R-:W-:Y:S02]  /*6d90*/  LEA.HI.X R9, R10, UR23, R9, 0x2, P1 ;  /* 0x000000170a097c11 */ /* 0x000fe400088f1409 */
[----:B------:R-:W-:Y:S02]  /*6da0*/  MOV R141, RZ ;  /* 0x000000ff008d7202 */ /* 0x000fe40000000f00 */
[----:B------:R-:W-:Y:S01]  /*6db0*/  MOV R31, RZ ;  /* 0x000000ff001f7202 */ /* 0x000fe20000000f00 */
[----:B------:R0:W2:Y:S01]  /*6dc0*/  @!P5 LDG.E R7, [R8.64+0x80] ;  /* 0x0000801e0807d981 */ /* 0x0000a2000c1e1900 */
[----:B------:R-:W-:-:S02]  /*6dd0*/  ISETP.GE.AND P1, PT, R11, UR44, PT ;  /* 0x0000002c0b007c0c */ /* 0x000fc4000bf26270 */
[----:B------:R-:W-:Y:S01]  /*6de0*/  MOV R139, RZ ;  /* 0x000000ff008b7202 */ /* 0x000fe20000000f00 */
[----:B---3--:R0:W3:Y:S01]  /*6df0*/  @!P0 LDG.E R0, [R8.64] ;  /* 0x0000001e08008981 */ /* 0x0080e2000c1e1900 */
[C---:B------:R-:W-:Y:S01]  /*6e00*/  LOP3.LUT R11, R6.reuse, 0xe0, RZ, 0xfc, !PT ;  /* 0x000000e0060b7812 */ /* 0x040fe200078efcff */
[----:B------:R-:W-:Y:S01]  /*6e10*/  CS2R R142, SRZ ;  /* 0x00000000008e7805 */ /* 0x000fe2000001ff00 */
[----:B------:R-:W-:Y:S01]  /*6e20*/  LOP3.LUT R10, R6, 0xc0, RZ, 0xfc, !PT ;  /* 0x000000c0060a7812 */ /* 0x000fe200078efcff */
[----:B------:R0:W4:Y:S01]  /*6e30*/  @!P4 LDG.E R14, [R8.64+0x100] ;  /* 0x0001001e080ec981 */ /* 0x000122000c1e1900 */
[----:B------:R-:W-:Y:S01]  /*6e40*/  ISETP.GE.AND P5, PT, R11, UR44, PT ;  /* 0x0000002c0b007c0c */ /* 0x000fe2000bfa6270 */
[----:B------:R-:W-:Y:S01]  /*6e50*/  HFMA2.MMA R11, -RZ, RZ, 0, 0 ;  /* 0x00000000ff0b7435 */ /* 0x000fe200000001ff */
[----:B------:R-:W-:Y:S01]  /*6e60*/  ISETP.GE.AND P0, PT, R10, UR44, PT ;  /* 0x0000002c0a007c0c */ /* 0x000fe2000bf06270 */
[----:B------:R0:W2:Y:S01]  /*6e70*/  @!P2 LDG.E R16, [R8.64+0x200] ;  /* 0x0002001e0810a981 */ /* 0x0000a2000c1e1900 */
[----:B------:R-:W-:Y:S01]  /*6e80*/  MOV R4, UR41 ;  /* 0x0000002900047c02 */ /* 0x000fe20008000f00 */
[----:B------:R-:W-:Y:S01]  /*6e90*/  ULDC.64 UR36, c[0x0][0x1b8] ;  /* 0x00006e0000247ab9 */ /* 0x000fe20000000a00 */
[----:B------:R-:W-:Y:S01]  /*6ea0*/  MOV R5, UR40 ;  /* 0x0000002800057c02 */ /* 0x000fe20008000f00 */
[----:B------:R0:W2:Y:S01]  /*6eb0*/  @!P1 LDG.E R15, [R8.64+0x280] ;  /* 0x0002801e080f9981 */ /* 0x0000a2000c1e1900 */
[----:B------:R-:W-:-:S02]  /*6ec0*/  LOP3.LUT R10, R6, 0x100, RZ, 0xfc, !PT ;  /* 0x00000100060a7812 */ /* 0x000fc400078efcff */
[----:B------:R-:W-:Y:S01]  /*6ed0*/  LOP3.LUT R17, R6, 0x140, RZ, 0xfc, !PT ;  /* 0x0000014006117812 */ /* 0x000fe200078efcff */
[----:B------:R0:W2:Y:S01]  /*6ee0*/  @!P3 LDG.E R11, [R8.64+0x180] ;  /* 0x0001801e080bb981 */ /* 0x0000a2000c1e1900 */
[----:B------:R-:W-:Y:S02]  /*6ef0*/  ISETP.GE.AND P4, PT, R10, UR44, PT ;  /* 0x0000002c0a007c0c */ /* 0x000fe4000bf86270 */
[----:B------:R-:W-:Y:S01]  /*6f00*/  LOP3.LUT R10, R6, 0x120, RZ, 0xfc, !PT ;  /* 0x00000120060a7812 */ /* 0x000fe200078efcff */
[----:B------:R-:W2:Y:S01]  /*6f10*/  LDG.E.64 R4, [R4.64] ;  /* 0x0000001e04047981 */ /* 0x000ea2000c1e1b00 */
[----:B------:R-:W-:Y:S02]  /*6f20*/  ISETP.GE.AND P2, PT, R17, UR44, PT ;  /* 0x0000002c11007c0c */ /* 0x000fe4000bf46270 */
[----:B------:R-:W-:Y:S01]  /*6f30*/  ISETP.GE.AND P3, PT, R10, UR44, PT ;  /* 0x0000002c0a007c0c */ /* 0x000fe2000bf66270 */
[----:B------:R0:W4:Y:S01]  /*6f40*/  @!P0 LDG.E R18, [R8.64+0x300] ;  /* 0x0003001e08128981 */ /* 0x000122000c1e1900 */
[----:B------:R-:W-:-:S02]  /*6f50*/  LOP3.LUT R10, R6, 0x160, RZ, 0xfc, !PT ;  /* 0x00000160060a7812 */ /* 0x000fc400078efcff */
[----:B------:R-:W-:Y:S02]  /*6f60*/  MOV R17, RZ ;  /* 0x000000ff00117202 */ /* 0x000fe40000000f00 */
[----:B------:R-:W-:Y:S01]  /*6f70*/  LOP3.LUT R19, R6, 0x1a0, RZ, 0xfc, !PT ;  /* 0x000001a006137812 */ /* 0x000fe200078efcff */
[----:B------:R0:W4:Y:S01]  /*6f80*/  @!P4 LDG.E R20, [R8.64+0x400] ;  /* 0x0004001e0814c981 */ /* 0x000122000c1e1900 */
[----:B------:R-:W-:Y:S02]  /*6f90*/  ISETP.GE.AND P1, PT, R10, UR44, PT ;  /* 0x0000002c0a007c0c */ /* 0x000fe4000bf26270 */
[----:B------:R-:W-:Y:S01]  /*6fa0*/  LOP3.LUT R10, R6, 0x180, RZ, 0xfc, !PT ;  /* 0x00000180060a7812 */ /* 0x000fe200078efcff */
[----:B------:R0:W4:Y:S01]  /*6fb0*/  @!P5 LDG.E R17, [R8.64+0x380] ;  /* 0x0003801e0811d981 */ /* 0x000122000c1e1900 */
[----:B------:R-:W-:Y:S01]  /*6fc0*/  ISETP.GE.AND P5, PT, R19, UR44, PT ;  /* 0x0000002c13007c0c */ /* 0x000fe2000bfa6270 */
[----:B------:R-:W-:Y:S01]  /*6fd0*/  HFMA2.MMA R19, -RZ, RZ, 0, 0 ;  /* 0x00000000ff137435 */ /* 0x000fe200000001ff */
[----:B------:R-:W-:Y:S01]  /*6fe0*/  ISETP.GE.AND P0, PT, R10, UR44, PT ;  /* 0x0000002c0a007c0c */ /* 0x000fe2000bf06270 */
[----:B------:R0:W4:Y:S01]  /*6ff0*/  @!P2 LDG.E R22, [R8.64+0x500] ;  /* 0x0005001e0816a981 */ /* 0x000122000c1e1900 */
[----:B------:R-:W-:-:S04]  /*7000*/  LOP3.LUT R10, R6, 0x1c0, RZ, 0xfc, !PT ;  /* 0x000001c0060a7812 */ /* 0x000fc800078efcff */
[----:B------:R-:W-:Y:S01]  /*7010*/  ISETP.GE.AND P4, PT, R10, UR44, PT ;  /* 0x0000002c0a007c0c */ /* 0x000fe2000bf86270 */
[----:B------:R0:W4:Y:S01]  /*7020*/  @!P1 LDG.E R21, [R8.64+0x580] ;  /* 0x0005801e08159981 */ /* 0x000122000c1e1900 */
[----:B------:R-:W-:-:S03]  /*7030*/  LOP3.LUT R10, R6, 0x1e0, RZ, 0xfc, !PT ;  /* 0x000001e0060a7812 */ /* 0x000fc600078efcff */
[----:B------:R0:W4:Y:S01]  /*7040*/  @!P3 LDG.E R19, [R8.64+0x480] ;  /* 0x0004801e0813b981 */ /* 0x000122000c1e1900 */
[----:B------:R-:W-:Y:S02]  /*7050*/  ISETP.GE.AND P3, PT, R10, UR44, PT ;  /* 0x0000002c0a007c0c */ /* 0x000fe4000bf66270 */
[C---:B------:R-:W-:Y:S01]  /*7060*/  LOP3.LUT R23, R6.reuse, 0x200, RZ, 0xfc, !PT ;  /* 0x0000020006177812 */ /* 0x040fe200078efcff */
[----:B------:R0:W4:Y:S01]  /*7070*/  @!P0 LDG.E R24, [R8.64+0x600] ;  /* 0x0006001e08188981 */ /* 0x000122000c1e1900 */
[C---:B------:R-:W-:Y:S02]  /*7080*/  LOP3.LUT R10, R6.reuse, 0x220, RZ, 0xfc, !PT ;  /* 0x00000220060a7812 */ /* 0x040fe400078efcff */
[----:B------:R-:W-:Y:S01]  /*7090*/  LOP3.LUT R25, R6, 0x280, RZ, 0xfc, !PT ;  /* 0x0000028006197812 */ /* 0x000fe200078efcff */
[----:B------:R0:W4:Y:S01]  /*70a0*/  @!P4 LDG.E R26, [R8.64+0x700] ;  /* 0x0007001e081ac981 */ /* 0x000122000c1e1900 */
[----:B------:R-:W-:Y:S02]  /*70b0*/  ISETP.GE.AND P2, PT, R23, UR44, PT ;  /* 0x0000002c17007c0c */ /* 0x000fe4000bf46270 */
[----:B------:R-:W-:-:S02]  /*70c0*/  ISETP.GE.AND P1, PT, R10, UR44, PT ;  /* 0x0000002c0a007c0c */ /* 0x000fc4000bf26270 */
[C---:B------:R-:W-:Y:S01]  /*70d0*/  LOP3.LUT R10, R6.reuse, 0x240, RZ, 0xfc, !PT ;  /* 0x00000240060a7812 */ /* 0x040fe200078efcff */
[----:B------:R0:W4:Y:S01]  /*70e0*/  @!P3 LDG.E R27, [R8.64+0x780] ;  /* 0x0007801e081bb981 */ /* 0x000122000c1e1900 */
[----:B------:R-:W-:Y:S01]  /*70f0*/  ISETP.GE.AND P3, PT, R25, UR44, PT ;  /* 0x0000002c19007c0c */ /* 0x000fe2000bf66270 */
[----:B------:R-:W-:Y:S01]  /*7100*/  HFMA2.MMA R25, -RZ, RZ, 0, 0 ;  /* 0x00000000ff197435 */ /* 0x000fe200000001ff */
[----:B------:R-:W-:Y:S02]  /*7110*/  MOV R23, RZ ;  /* 0x000000ff00177202 */ /* 0x000fe40000000f00 */
[----:B------:R-:W-:Y:S02]  /*7120*/  LOP3.LUT R28, R6, 0x2a0, RZ, 0xfc, !PT ;  /* 0x000002a0061c7812 */ /* 0x000fe400078efcff */
[----:B------:R-:W-:Y:S02]  /*7130*/  ISETP.GE.AND P0, PT, R10, UR44, PT ;  /* 0x0000002c0a007c0c */ /* 0x000fe4000bf06270 */
[----:B------:R-:W-:Y:S01]  /*7140*/  LOP3.LUT R10, R6, 0x260, RZ, 0xfc, !PT ;  /* 0x00000260060a7812 */ /* 0x000fe200078efcff */
[----:B------:R0:W4:Y:S01]  /*7150*/  @!P5 LDG.E R23, [R8.64+0x680] ;  /* 0x0006801e0817d981 */ /* 0x000122000c1e1900 */
[----:B------:R-:W-:-:S02]  /*7160*/  ISETP.GE.AND P4, PT, R28, UR44, PT ;  /* 0x0000002c1c007c0c */ /* 0x000fc4000bf86270 */
[----:B------:R-:W-:Y:S01]  /*7170*/  CS2R R28, SRZ ;  /* 0x00000000001c7805 */ /* 0x000fe2000001ff00 */
[----:B------:R-:W-:Y:S01]  /*7180*/  LOP3.LUT R30, R6, 0x2e0, RZ, 0xfc, !PT ;  /* 0x000002e0061e7812 */ /* 0x000fe200078efcff */
[----:B------:R0:W4:Y:S01]  /*7190*/  @!P2 LDG.E R25, [R8.64+0x800] ;  /* 0x0008001e0819a981 */ /* 0x000122000c1e1900 */
[----:B------:R-:W-:Y:S02]  /*71a0*/  ISETP.GE.AND P5, PT, R10, UR44, PT ;  /* 0x0000002c0a007c0c */ /* 0x000fe4000bfa6270 */
[----:B------:R-:W-:Y:S01]  /*71b0*/  LOP3.LUT R10, R6, 0x2c0, RZ, 0xfc, !PT ;  /* 0x000002c0060a7812 */ /* 0x000fe200078efcff */
[----:B------:R0:W4:Y:S01]  /*71c0*/  @!P1 LDG.E R29, [R8.64+0x880] ;  /* 0x0008801e081d9981 */ /* 0x000122000c1e1900 */
[----:B------:R-:W-:Y:S02]  /*71d0*/  ISETP.GE.AND P2, PT, R30, UR44, PT ;  /* 0x0000002c1e007c0c */ /* 0x000fe4000bf46270 */
[----:B------:R-:W-:Y:S01]  /*71e0*/  ISETP.GE.AND P1, PT, R10, UR44, PT ;  /* 0x0000002c0a007c0c */ /* 0x000fe2000bf26270 */
[----:B------:R0:W4:Y:S01]  /*71f0*/  @!P0 LDG.E R28, [R8.64+0x900] ;  /* 0x0009001e081c8981 */ /* 0x000122000c1e1900 */
[C---:B------:R-:W-:Y:S01]  /*7200*/  LOP3.LUT R10, R6.reuse, 0x300, RZ, 0xfc, !PT ;  /* 0x00000300060a7812 */ /* 0x040fe200078efcff */
[----:B------:R-:W-:Y:S01]  /*7210*/  HFMA2.MMA R30, -RZ, RZ, 0, 0 ;  /* 0x00000000ff1e7435 */ /* 0x000fe200000001ff */
[----:B------:R-:W-:Y:S01]  /*7220*/  LOP3.LUT R140, R6, 0x340, RZ, 0xfc, !PT ;  /* 0x00000340068c7812 */ /* 0x000fe200078efcff */
[----:B------:R0:W4:Y:S01]  /*7230*/  @!P4 LDG.E R139, [R8.64+0xa80] ;  /* 0x000a801e088bc981 */ /* 0x000122000c1e1900 */
[----:B------:R-:W-:-:S02]  /*7240*/  ISETP.GE.AND P0, PT, R10, UR44, PT ;  /* 0x0000002c0a007c0c */ /* 0x000fc4000bf06270 */
[----:B------:R-:W-:Y:S01]  /*7250*/  LOP3.LUT R10, R6, 0x320, RZ, 0xfc, !PT ;  /* 0x00000320060a7812 */ /* 0x000fe200078efcff */
[----:B------:R0:W4:Y:S04]  /*7260*/  @!P5 LDG.E R31, [R8.64+0x980] ;  /* 0x0009801e081fd981 */ /* 0x000128000c1e1900 */
[----:B------:R0:W4:Y:S01]  /*7270*/  @!P2 LDG.E R141, [R8.64+0xb80] ;  /* 0x000b801e088da981 */ /* 0x000122000c1e1900 */
[----:B------:R-:W-:Y:S01]  /*7280*/  ISETP.GE.AND P2, PT, R140, UR44, PT ;  /* 0x0000002c8c007c0c */ /* 0x000fe2000bf46270 */
[----:B------:R-:W-:Y:S02]  /*7290*/  HFMA2.MMA R140, -RZ, RZ, 0, 0 ;  /* 0x00000000ff8c7435 */ /* 0x000fe400000001ff */
[----:B------:R0:W4:Y:S01]  /*72a0*/  @!P1 LDG.E R32, [R8.64+0xb00] ;  /* 0x000b001e08209981 */ /* 0x000122000c1e1900 */
[----:B------:R-:W-:-:S03]  /*72b0*/  ISETP.GE.AND P1, PT, R10, UR44, PT ;  /* 0x0000002c0a007c0c */ /* 0x000fc6000bf26270 */
[----:B------:R0:W4:Y:S01]  /*72c0*/  @!P3 LDG.E R30, [R8.64+0xa00] ;  /* 0x000a001e081eb981 */ /* 0x000122000c1e1900 */
[C---:B------:R-:W-:Y:S02]  /*72d0*/  LOP3.LUT R10, R6.reuse, 0x360, RZ, 0xfc, !PT ;  /* 0x00000360060a7812 */ /* 0x040fe400078efcff */
[----:B------:R-:W-:Y:S01]  /*72e0*/  LOP3.LUT R144, R6, 0x380, RZ, 0xfc, !PT ;  /* 0x0000038006907812 */ /* 0x000fe200078efcff */
[----:B------:R0:W4:Y:S01]  /*72f0*/  @!P0 LDG.E R140, [R8.64+0xc00] ;  /* 0x000c001e088c8981 */ /* 0x000122000c1e1900 */
[----:B------:R-:W-:Y:S02]  /*7300*/  ISETP.GE.AND P0, PT, R10, UR44, PT ;  /* 0x0000002c0a007c0c */ /* 0x000fe4000bf06270 */
[----:B------:R-:W-:Y:S01]  /*7310*/  SHF.L.U32 R146, R136, 0x5, RZ ;  /* 0x0000000588927819 */ /* 0x000fe200000006ff */
[----:B------:R0:W4:Y:S04]  /*7320*/  @!P2 LDG.E R142, [R8.64+0xd00] ;  /* 0x000d001e088ea981 */ /* 0x000128000c1e1900 */
[----:B------:R0:W4:Y:S01]  /*7330*/  @!P1 LDG.E R143, [R8.64+0xc80] ;  /* 0x000c801e088f9981 */ /* 0x000122000c1e1900 */
[----:B------:R-:W-:-:S02]  /*7340*/  ISETP.GE.AND P1, PT, R144, UR44, PT ;  /* 0x0000002c90007c0c */ /* 0x000fc4000bf26270 */
[----:B------:R-:W-:Y:S01]  /*7350*/  CS2R R144, SRZ ;  /* 0x0000000000907805 */ /* 0x000fe2000001ff00 */
[----:B------:R-:W-:Y:S02]  /*7360*/  LOP3.LUT R10, R6, 0x3a0, RZ, 0xfc, !PT ;  /* 0x000003a0060a7812 */ /* 0x000fe400078efcff */
[----:B------:R-:W-:Y:S02]  /*7370*/  LOP3.LUT R146, R146, 0xffffffe0, R133, 0xe2, !PT ;  /* 0xffffffe092927812 */ /* 0x000fe400078ee285 */
[----:B------:R-:W-:Y:S01]  /*7380*/  LOP3.LUT R6, R6, 0x3c0, RZ, 0xfc, !PT ;  /* 0x000003c006067812 */ /* 0x000fe200078efcff */
[----:B------:R0:W4:Y:S01]  /*7390*/  @!P0 LDG.E R145, [R8.64+0xd80] ;  /* 0x000d801e08918981 */ /* 0x000122000c1e1900 */
[----:B------:R-:W-:Y:S02]  /*73a0*/  ISETP.GE.AND P0, PT, R10, UR44, PT ;  /* 0x0000002c0a007c0c */ /* 0x000fe4000bf06270 */
[----:B------:R-:W-:Y:S02]  /*73b0*/  LOP3.LUT R146, R146, 0x3e0, RZ, 0xfc, !PT ;  /* 0x000003e092927812 */ /* 0x000fe400078efcff */
[----:B------:R0:W4:Y:S01]  /*73c0*/  @!P1 LDG.E R144, [R8.64+0xe00] ;  /* 0x000e001e08909981 */ /* 0x000122000c1e1900 */
[----:B------:R-:W-:-:S02]  /*73d0*/  ISETP.GE.AND P1, PT, R6, UR44, PT ;  /* 0x0000002c06007c0c */ /* 0x000fc4000bf26270 */
[----:B------:R-:W-:Y:S02]  /*73e0*/  ISETP.GE.AND P2, PT, R146, UR44, PT ;  /* 0x0000002c92007c0c */ /* 0x000fe4000bf46270 */
[----:B------:R-:W-:Y:S01]  /*73f0*/  CS2R R146, SRZ ;  /* 0x0000000000927805 */ /* 0x000fe2000001ff00 */
[----:B------:R-:W-:-:S05]  /*7400*/  MOV R6, RZ ;  /* 0x000000ff00067202 */ /* 0x000fca0000000f00 */
        /* <DEDUP_REMOVED lines=17> */
[----:B------:R-:W-:Y:S01]  /*7520*/  ULEA UR40, UR28, UR7, 0x8 ;  /* 0x000000071c287291 */ /* 0x000fe2000f8e403f */
[----:B------:R-:W-:-:S05]  /*7530*/  ISETP.NE.AND P2, PT, R136, RZ, PT ;  /* 0x000000ff8800720c */ /* 0x000fca0003f45270 */
[----:B------:R-:W-:Y:S01]  /*7540*/  MOV R154, UR40 ;  /* 0x00000028009a7c02 */ /* 0x000fe20008000f00 */
[----:B--2---:R-:W0:Y:S01]  /*7550*/  R2UR UR44, R5 ;  /* 0x00000000052c73c2 */ /* 0x004e2200000e0000 */
[----:B---3--:R1:W-:Y:S01]  /*7560*/  STS [R131.X4], R0 ;  /* 0x0000000083007388 */ /* 0x0083e20000004800 */
[----:B0-----:R-:W-:-:S04]  /*7570*/  FMUL.FTZ R10, R97, UR44 ;  /* 0x0000002c610a7c20 */ /* 0x001fc80008410000 */
[----:B------:R-:W-:Y:S01]  /*7580*/  FMUL.RZ R149, R10, 0.15915493667125701904 ;  /* 0x3e22f9830a957820 */ /* 0x000fe2000040c000 */
[----:B------:R-:W-:-:S04]  /*7590*/  MOV R10, UR24 ;  /* 0x00000018000a7c02 */ /* 0x000fc80008000f00 */
[----:B------:R-:W-:Y:S01]  /*75a0*/  ISETP.LT.OR P1, PT, R10, 0x2, P0 ;  /* 0x000000020a00780c */ /* 0x000fe20000721670 */
[----:B------:R-:W-:Y:S02]  /*75b0*/  FMUL.FTZ R10, R96, UR44 ;  /* 0x0000002c600a7c20 */ /* 0x000fe40008410000 */
[----:B------:R-:W-:Y:S02]  /*75c0*/  FMUL.FTZ R5, R95, UR44 ;  /* 0x0000002c5f057c20 */ /* 0x000fe40008410000 */
[----:B------:R-:W-:Y:S01]  /*75d0*/  FMUL.RZ R151, R10, 0.15915493667125701904 ;  /* 0x3e22f9830a977820 */ /* 0x000fe2000040c000 */
[----:B------:R-:W-:Y:S01]  /*75e0*/  MOV R10, UR24 ;  /* 0x00000018000a7c02 */ /* 0x000fe20008000f00 */
[----:B------:R-:W-:Y:S01]  /*75f0*/  FMUL.RZ R8, R5, 0.15915493667125701904 ;  /* 0x3e22f98305087820 */ /* 0x000fe2000040c000 */
[----:B------:R-:W-:Y:S01]  /*7600*/  STS [R130.X4+0x80], R7 ;  /* 0x0000800782007388 */ /* 0x000fe20000004800 */
[----:B------:R-:W-:Y:S01]  /*7610*/  FMUL.FTZ R5, R94, UR44 ;  /* 0x0000002c5e057c20 */ /* 0x000fe20008410000 */
[----:B------:R-:W0:Y:S03]  /*7620*/  R2UR UR45, R4 ;  /* 0x00000000042d73c2 */ /* 0x000e2600000e0000 */
[----:B------:R-:W-:Y:S01]  /*7630*/  @!P1 IADD3 R10, R10, -0x2, RZ ;  /* 0xfffffffe0a0a9810 */ /* 0x000fe20007ffe0ff */
[----:B----4-:R2:W-:Y:S04]  /*7640*/  STS [R129.X4+0x100], R14 ;  /* 0x0001000e81007388 */ /* 0x0105e80000004800 */
[----:B------:R3:W-:Y:S01]  /*7650*/  STS [R128.X4+0x180], R11 ;  /* 0x0001800b80007388 */ /* 0x0007e20000004800 */
[----:B------:R-:W-:-:S03]  /*7660*/  @!P1 IMAD R10, R10, R9, UR7 ;  /* 0x000000070a0a9e24 */ /* 0x000fc6000f8e0209 */
[----:B------:R4:W-:Y:S01]  /*7670*/  STS [R127.X4+0x200], R16 ;  /* 0x000200107f007388 */ /* 0x0009e20000004800 */
[----:B------:R-:W-:Y:S01]  /*7680*/  FMUL.RZ R9, R5, 0.15915493667125701904 ;  /* 0x3e22f98305097820 */ /* 0x000fe2000040c000 */
[----:B------:R-:W-:Y:S02]  /*7690*/  MUFU.SIN R205, R8 ;  /* 0x0000000800cd7308 */ /* 0x000fe40000000400 */
[----:B------:R-:W-:Y:S01]  /*76a0*/  STS [R126.X4+0x280], R15 ;  /* 0x0002800f7e007388 */ /* 0x000fe20000004800 */
[----:B-1----:R-:W-:Y:S01]  /*76b0*/  IADD3 R0, R135, 0x200, RZ ;  /* 0x0000020087007810 */ /* 0x002fe20007ffe0ff */
[----:B------:R-:W-:Y:S02]  /*76c0*/  FMUL.FTZ R5, R93, UR44 ;  /* 0x0000002c5d057c20 */ /* 0x000fe40008410000 */
[----:B------:R1:W-:Y:S01]  /*76d0*/  STS [R125.X4+0x300], R18 ;  /* 0x000300127d007388 */ /* 0x0003e20000004800 */
[----:B--2---:R-:W-:Y:S01]  /*76e0*/  IADD3 R14, R135, 0x240, RZ ;  /* 0x00000240870e7810 */ /* 0x004fe20007ffe0ff */
[----:B------:R2:W-:Y:S02]  /*76f0*/  MUFU.COS R206, R8 ;  /* 0x0000000800ce7308 */ /* 0x0005e40000000000 */
[----:B------:R-:W-:Y:S01]  /*7700*/  STS [R124.X4+0x380], R17 ;  /* 0x000380117c007388 */ /* 0x000fe20000004800 */
[----:B------:R-:W-:-:S03]  /*7710*/  LEA.HI.SX32 R0, R0, R135, 0x1b ;  /* 0x0000008700007211 */ /* 0x000fc600078fdaff */
[----:B------:R0:W-:Y:S01]  /*7720*/  STS [R123.X4+0x400], R20 ;  /* 0x000400147b007388 */ /* 0x0001e20000004800 */
[----:B--2---:R-:W-:-:S03]  /*7730*/  IADD3 R8, R135, 0x220, RZ ;  /* 0x0000022087087810 */ /* 0x004fc60007ffe0ff */
[----:B------:R-:W-:Y:S01]  /*7740*/  STS [R122.X4+0x480], R19 ;  /* 0x000480137a007388 */ /* 0x000fe20000004800 */
[----:B---3--:R-:W-:Y:S01]  /*7750*/  FMUL.RZ R11, R5, 0.15915493667125701904 ;  /* 0x3e22f983050b7820 */ /* 0x008fe2000040c000 */
[C---:B----4-:R-:W-:Y:S02]  /*7760*/  IADD3 R16, R135.reuse, 0x260, RZ ;  /* 0x0000026087107810 */ /* 0x050fe40007ffe0ff */
[----:B------:R2:W-:Y:S01]  /*7770*/  STS [R121.X4+0x500], R22 ;  /* 0x0005001679007388 */ /* 0x0005e20000004800 */
[-C--:B------:R-:W-:Y:S02]  /*7780*/  LEA.HI.SX32 R8, R8, R135.reuse, 0x1b ;  /* 0x0000008708087211 */ /* 0x080fe400078fdaff */
[----:B------:R-:W-:Y:S01]  /*7790*/  LEA.HI.SX32 R5, R14, R135, 0x1b ;  /* 0x000000870e057211 */ /* 0x000fe200078fdaff */
[----:B------:R-:W-:Y:S01]  /*77a0*/  STS [R120.X4+0x580], R21 ;  /* 0x0005801578007388 */ /* 0x000fe20000004800 */
[----:B------:R-:W-:-:S03]  /*77b0*/  IADD3 R14, R135, 0x280, RZ ;  /* 0x00000280870e7810 */ /* 0x000fc60007ffe0ff */
[----:B------:R-:W-:Y:S01]  /*77c0*/  STS [R119.X4+0x600], R24 ;  /* 0x0006001877007388 */ /* 0x000fe20000004800 */
[----:B-1----:R-:W-:-:S03]  /*77d0*/  IADD3 R18, R135, 0x2a0, RZ ;  /* 0x000002a087127810 */ /* 0x002fc60007ffe0ff */
[----:B------:R-:W-:Y:S01]  /*77e0*/  STS [R118.X4+0x680], R23 ;  /* 0x0006801776007388 */ /* 0x000fe20000004800 */
[----:B0-----:R-:W-:-:S03]  /*77f0*/  IADD3 R20, R135, 0x2c0, RZ ;  /* 0x000002c087147810 */ /* 0x001fc60007ffe0ff */
[----:B------:R-:W-:Y:S01]  /*7800*/  STS [R117.X4+0x700], R26 ;  /* 0x0007001a75007388 */ /* 0x000fe20000004800 */
[----:B------:R-:W-:-:S03]  /*7810*/  LEA.HI.SX32 R16, R16, R135, 0x1b ;  /* 0x0000008710107211 */ /* 0x000fc600078fdaff */
[----:B------:R-:W-:Y:S01]  /*7820*/  STS [R116.X4+0x780], R27 ;  /* 0x0007801b74007388 */ /* 0x000fe20000004800 */
[----:B------:R-:W-:-:S03]  /*7830*/  LEA.HI.SX32 R7, R14, R135, 0x1b ;  /* 0x000000870e077211 */ /* 0x000fc600078fdaff */
[----:B------:R-:W-:Y:S01]  /*7840*/  STS [R0.X4+0x800], R25 ;  /* 0x0008001900007388 */ /* 0x000fe20000004800 */
[----:B------:R-:W-:-:S03]  /*7850*/  LEA.HI.SX32 R18, R18, R135, 0x1b ;  /* 0x0000008712127211 */ /* 0x000fc600078fdaff */
[----:B------:R-:W-:Y:S01]  /*7860*/  STS [R8.X4+0x880], R29 ;  /* 0x0008801d08007388 */ /* 0x000fe20000004800 */
[----:B------:R-:W-:-:S03]  /*7870*/  IADD3 R14, R135, 0x340, RZ ;  /* 0x00000340870e7810 */ /* 0x000fc60007ffe0ff */
[----:B------:R0:W-:Y:S01]  /*7880*/  STS [R5.X4+0x900], R28 ;  /* 0x0009001c05007388 */ /* 0x0001e20000004800 */
[----:B------:R-:W-:Y:S03]  /*7890*/  MUFU.SIN R203, R9 ;  /* 0x0000000900cb7308 */ /* 0x000fe60000000400 */
[----:B------:R-:W-:Y:S01]  /*78a0*/  STS [R16.X4+0x980], R31 ;  /* 0x0009801f10007388 */ /* 0x000fe20000004800 */
[C---:B--2---:R-:W-:Y:S02]  /*78b0*/  IADD3 R22, R135.reuse, 0x2e0, RZ ;  /* 0x000002e087167810 */ /* 0x044fe40007ffe0ff */
[----:B0-----:R-:W-:Y:S01]  /*78c0*/  LEA.HI.SX32 R5, R20, R135, 0x1b ;  /* 0x0000008714057211 */ /* 0x001fe200078fdaff */
[----:B------:R-:W-:Y:S01]  /*78d0*/  STS [R7.X4+0xa00], R30 ;  /* 0x000a001e07007388 */ /* 0x000fe20000004800 */
[----:B------:R0:W-:Y:S01]  /*78e0*/  MUFU.COS R204, R9 ;  /* 0x0000000900cc7308 */ /* 0x0001e20000000000 */
[----:B------:R-:W-:-:S02]  /*78f0*/  IADD3 R0, R135, 0x300, RZ ;  /* 0x0000030087007810 */ /* 0x000fc40007ffe0ff */
[----:B------:R-:W-:Y:S04]  /*7900*/  STS [R18.X4+0xa80], R139 ;  /* 0x000a808b12007388 */ /* 0x000fe80000004800 */
[----:B------:R1:W-:Y:S01]  /*7910*/  STS [R5.X4+0xb00], R32 ;  /* 0x000b002005007388 */ /* 0x0003e20000004800 */
[----:B0-----:R-:W-:Y:S01]  /*7920*/  FMUL.FTZ R9, R92, UR44 ;  /* 0x0000002c5c097c20 */ /* 0x001fe20008410000 */
[----:B------:R-:W-:-:S03]  /*7930*/  LEA.HI.SX32 R22, R22, R135, 0x1b ;  /* 0x0000008716167211 */ /* 0x000fc600078fdaff */
[----:B------:R-:W-:Y:S01]  /*7940*/  FMUL.RZ R15, R9, 0.15915493667125701904 ;  /* 0x3e22f983090f7820 */ /* 0x000fe2000040c000 */
[-C--:B-1----:R-:W-:Y:S02]  /*7950*/  LEA.HI.SX32 R5, R14, R135.reuse, 0x1b ;  /* 0x000000870e057211 */ /* 0x082fe400078fdaff */
[----:B------:R-:W-:Y:S02]  /*7960*/  MOV R14, UR45 ;  /* 0x0000002d000e7c02 */ /* 0x000fe40008000f00 */
[----:B------:R-:W-:Y:S01]  /*7970*/  LEA.HI.SX32 R9, R0, R135, 0x1b ;  /* 0x0000008700097211 */ /* 0x000fe200078fdaff */
[----:B------:R-:W-:Y:S02]  /*7980*/  STS [R22.X4+0xb80], R141 ;  /* 0x000b808d16007388 */ /* 0x000fe40000004800 */
[----:B------:R-:W-:Y:S02]  /*7990*/  FMUL.FTZ R14, R14, 1.4426950216293334961 ;  /* 0x3fb8aa3b0e0e7820 */ /* 0x000fe40000410000 */
[----:B------:R0:W-:Y:S01]  /*79a0*/  STS [R9.X4+0xc00], R140 ;  /* 0x000c008c09007388 */ /* 0x0001e20000004800 */
[----:B------:R-:W-:-:S02]  /*79b0*/  IADD3 R8, R135, 0x320, RZ ;  /* 0x0000032087087810 */ /* 0x000fc40007ffe0ff */
[----:B------:R-:W-:Y:S01]  /*79c0*/  IADD3 R0, R135, 0x360, RZ ;  /* 0x0000036087007810 */ /* 0x000fe20007ffe0ff */
[----:B------:R-:W-:Y:S01]  /*79d0*/  MUFU.SIN R148, R149 ;  /* 0x0000009500947308 */ /* 0x000fe20000000400 */
[----:B0-----:R-:W-:Y:S01]  /*79e0*/  FMUL.FTZ R9, R14, R97 ;  /* 0x000000610e097220 */ /* 0x001fe20000410000 */
[----:B------:R-:W-:-:S06]  /*79f0*/  LEA.HI.SX32 R8, R8, R135, 0x1b ;  /* 0x0000008708087211 */ /* 0x000fcc00078fdaff */
[----:B------:R-:W-:Y:S01]  /*7a00*/  MUFU.COS R150, R149 ;  /* 0x0000009500967308 */ /* 0x000fe20000000000 */
[----:B------:R-:W-:Y:S01]  /*7a10*/  FMUL.FTZ R7, R90, UR44 ;  /* 0x0000002c5a077c20 */ /* 0x000fe20008410000 */
[----:B------:R-:W-:Y:S02]  /*7a20*/  IADD3 R4, R135, 0x380, RZ ;  /* 0x0000038087047810 */ /* 0x000fe40007ffe0ff */
[----:B------:R-:W-:-:S04]  /*7a30*/  LEA.HI.SX32 R0, R0, R135, 0x1b ;  /* 0x0000008700007211 */ /* 0x000fc800078fdaff */
[----:B------:R-:W0:Y:S01]  /*7a40*/  MUFU.EX2 R9, R9 ;  /* 0x0000000900097308 */ /* 0x000e220000000800 */
[----:B------:R1:W-:Y:S04]  /*7a50*/  STS [R8.X4+0xc80], R143 ;  /* 0x000c808f08007388 */ /* 0x0003e80000004800 */
[----:B------:R-:W-:Y:S03]  /*7a60*/  STS [R5.X4+0xd00], R142 ;  /* 0x000d008e05007388 */ /* 0x000fe60000004800 */
[----:B------:R-:W-:Y:S01]  /*7a70*/  MUFU.SIN R199, R15 ;  /* 0x0000000f00c77308 */ /* 0x000fe20000000400 */
[----:B------:R2:W-:Y:S01]  /*7a80*/  STS [R0.X4+0xd80], R145 ;  /* 0x000d809100007388 */ /* 0x0005e20000004800 */
[----:B-1----:R-:W-:-:S06]  /*7a90*/  IADD3 R8, R135, 0x3c0, RZ ;  /* 0x000003c087087810 */ /* 0x002fcc0007ffe0ff */
[----:B------:R1:W-:Y:S01]  /*7aa0*/  MUFU.COS R157, R15 ;  /* 0x0000000f009d7308 */ /* 0x0003e20000000000 */
[----:B--2---:R-:W-:Y:S02]  /*7ab0*/  FMUL.FTZ R0, R89, UR44 ;  /* 0x0000002c59007c20 */ /* 0x004fe40008410000 */
[----:B-1----:R-:W-:Y:S01]  /*7ac0*/  FMUL.RZ R15, R7, 0.15915493667125701904 ;  /* 0x3e22f983070f7820 */ /* 0x002fe2000040c000 */
[-C--:B------:R-:W-:Y:S02]  /*7ad0*/  LEA.HI.SX32 R7, R4, R135.reuse, 0x1b ;  /* 0x0000008704077211 */ /* 0x080fe400078fdaff */
[C---:B------:R-:W-:Y:S02]  /*7ae0*/  IADD3 R4, R135.reuse, 0x3a0, RZ ;  /* 0x000003a087047810 */ /* 0x040fe40007ffe0ff */
[C---:B------:R-:W-:Y:S01]  /*7af0*/  IADD3 R16, R135.reuse, 0x3e0, RZ ;  /* 0x000003e087107810 */ /* 0x040fe20007ffe0ff */
[----:B------:R1:W-:Y:S01]  /*7b00*/  STS [R7.X4+0xe00], R144 ;  /* 0x000e009007007388 */ /* 0x0003e20000004800 */
[-C--:B------:R-:W-:Y:S01]  /*7b10*/  LEA.HI.SX32 R5, R4, R135.reuse, 0x1b ;  /* 0x0000008704057211 */ /* 0x080fe200078fdaff */
[----:B------:R-:W-:Y:S01]  /*7b20*/  FMUL.FTZ R4, R88, UR44 ;  /* 0x0000002c58047c20 */ /* 0x000fe20008410000 */
[----:B------:R-:W-:Y:S01]  /*7b30*/  IADD3 R139, R136, 0x200, RZ ;  /* 0x00000200888b7810 */ /* 0x000fe20007ffe0ff */
[----:B------:R-:W-:Y:S01]  /*7b40*/  MUFU.SIN R195, R15 ;  /* 0x0000000f00c37308 */ /* 0x000fe20000000400 */
[-C--:B------:R-:W-:Y:S01]  /*7b50*/  LEA.HI.SX32 R16, R16, R135.reuse, 0x1b ;  /* 0x0000008710107211 */ /* 0x080fe200078fdaff */
[----:B------:R2:W-:Y:S01]  /*7b60*/  STS [R5.X4+0xe80], R146 ;  /* 0x000e809205007388 */ /* 0x0005e20000004800 */
[----:B-1----:R-:W-:Y:S01]  /*7b70*/  LEA.HI.SX32 R7, R8, R135, 0x1b ;  /* 0x0000008708077211 */ /* 0x002fe200078fdaff */
[----:B------:R-:W-:Y:S01]  /*7b80*/  FMUL.RZ R8, R0, 0.15915493667125701904 ;  /* 0x3e22f98300087820 */ /* 0x000fe2000040c000 */
[----:B------:R-:W-:Y:S01]  /*7b90*/  SHF.L.U32 R0, R135, 0x5, RZ ;  /* 0x0000000587007819 */ /* 0x000fe200000006ff */
[----:B------:R-:W-:-:S02]  /*7ba0*/  FMUL.RZ R192, R4, 0.15915493667125701904 ;  /* 0x3e22f98304c07820 */ /* 0x000fc4000040c000 */
[----:B------:R1:W-:Y:S01]  /*7bb0*/  MUFU.COS R159, R15 ;  /* 0x0000000f009f7308 */ /* 0x0003e20000000000 */
[C---:B0-----:R-:W-:Y:S02]  /*7bc0*/  FMUL.FTZ R4, R9.reuse, R150 ;  /* 0x0000009609047220 */ /* 0x041fe40000410000 */
[----:B--2---:R-:W-:Y:S01]  /*7bd0*/  FMUL.FTZ R5, R9, R148 ;  /* 0x0000009409057220 */ /* 0x004fe20000410000 */
[----:B------:R-:W-:Y:S01]  /*7be0*/  MOV R9, UR37 ;  /* 0x0000002500097c02 */ /* 0x000fe20008000f00 */
[----:B------:R0:W-:Y:S01]  /*7bf0*/  STS [R7.X4+0xf00], R6 ;  /* 0x000f000607007388 */ /* 0x0001e20000004800 */
[----:B------:R-:W-:Y:S02]  /*7c00*/  SEL R154, R154, R139, !P2 ;  /* 0x0000008b9a9a7207 */ /* 0x000fe40005000000 */
[----:B------:R-:W-:Y:S01]  /*7c10*/  MUFU.SIN R193, R8 ;  /* 0x0000000800c17308 */ /* 0x000fe20000000400 */
[----:B-1----:R-:W-:Y:S01]  /*7c20*/  LEA.HI.SX32 R15, R0, R0, 0x1b ;  /* 0x00000000000f7211 */ /* 0x002fe200078fdaff */
[----:B------:R-:W-:Y:S01]  /*7c30*/  STS [R16.X4+0xf80], R147 ;  /* 0x000f809310007388 */ /* 0x000fe20000004800 */
        /* <DEDUP_REMOVED lines=17> */
[----:B------:R-:W-:Y:S01]  /*7d50*/  LDS R22, [R15.X4+0x30] ;  /* 0x000030000f167984 */ /* 0x000fe20000004800 */
[----:B-1----:R-:W-:-:S03]  /*7d60*/  FMUL.FTZ R11, R91, UR44 ;  /* 0x0000002c5b0b7c20 */ /* 0x002fc60008410000 */
        /* <DEDUP_REMOVED lines=23> */
[----:B------:R-:W-:-:S04]  /*7ee0*/  FMUL.RZ R11, R11, 0.15915493667125701904 ;  /* 0x3e22f9830b0b7820 */ /* 0x000fc8000040c000 */
[----:B------:R-:W-:Y:S01]  /*7ef0*/  MUFU.SIN R197, R11 ;  /* 0x0000000b00c57308 */ /* 0x000fe20000000400 */
[----:B0-----:R-:W-:-:S07]  /*7f00*/  FMUL.FTZ R7, R87, UR44 ;  /* 0x0000002c57077c20 */ /* 0x001fce0008410000 */
[----:B------:R0:W-:Y:S01]  /*7f10*/  MUFU.COS R198, R11 ;  /* 0x0000000b00c67308 */ /* 0x0001e20000000000 */
[----:B------:R-:W-:Y:S01]  /*7f20*/  FMUL.RZ R155, R7, 0.15915493667125701904 ;  /* 0x3e22f983079b7820 */ /* 0x000fe2000040c000 */
[----:B0-----:R-:W-:Y:S01]  /*7f30*/  HFMA2.MMA R11, -RZ, RZ, 0, 9.5367431640625e-07 ;  /* 0x00000010ff0b7435 */ /* 0x001fe200000001ff */
[----:B------:R-:W-:Y:S01]  /*7f40*/  CS2R R6, SRZ ;  /* 0x0000000000067805 */ /* 0x000fe2000001ff00 */
[----:B-1----:R-:W-:-:S08]  /*7f50*/  FMUL.FTZ R15, R86, UR44 ;  /* 0x0000002c560f7c20 */ /* 0x002fd00008410000 */
[----:B------:R-:W-:Y:S01]  /*7f60*/  @!P1 IMAD.WIDE R10, R10, R11, UR38 ;  /* 0x000000260a0a9e25 */ /* 0x000fe2000f8e020b */
[----:B------:R-:W-:Y:S03]  /*7f70*/  BAR.SYNC.DEFER_BLOCKING 0x0 ;  /* 0x0000000000007b1d */ /* 0x000fe60000010000 */
[----:B------:R-:W-:Y:S02]  /*7f80*/  FMUL.RZ R156, R15, 0.15915493667125701904 ;  /* 0x3e22f9830f9c7820 */ /* 0x000fe4000040c000 */
[----:B------:R-:W-:Y:S02]  /*7f90*/  FMUL.FTZ R15, R85, UR44 ;  /* 0x0000002c550f7c20 */ /* 0x000fe40008410000 */
[----:B---3--:R-:W-:Y:S02]  /*7fa0*/  FMUL.FTZ R154, R14, R93 ;  /* 0x0000005d0e9a7220 */ /* 0x008fe40000410000 */
[----:B------:R-:W-:-:S02]  /*7fb0*/  FMUL.RZ R164, R15, 0.15915493667125701904 ;  /* 0x3e22f9830fa47820 */ /* 0x000fc4000040c000 */
[C---:B------:R-:W-:Y:S02]  /*7fc0*/  FMUL.FTZ R15, R14.reuse, R96 ;  /* 0x000000600e0f7220 */ /* 0x040fe40000410000 */
[----:B------:R-:W-:Y:S01]  /*7fd0*/  MUFU.EX2 R154, R154 ;  /* 0x0000009a009a7308 */ /* 0x000fe20000000800 */
[----:B------:R0:W5:Y:S02]  /*7fe0*/  @!P1 LDG.E.64 R6, [R10.64+0x8] ;  /* 0x0000081e0a069981 */ /* 0x000164000c1e1b00 */
[----:B0-----:R-:W-:-:S06]  /*7ff0*/  FMUL.FTZ R10, R14, R95 ;  /* 0x0000005f0e0a7220 */ /* 0x001fcc0000410000 */
[----:B------:R-:W0:Y:S01]  /*8000*/  MUFU.EX2 R10, R10 ;  /* 0x0000000a000a7308 */ /* 0x000e220000000800 */
[----:B------:R-:W-:-:S07]  /*8010*/  FMUL.FTZ R11, R14, R94 ;  /* 0x0000005e0e0b7220 */ /* 0x000fce0000410000 */
[----:B------:R-:W-:Y:S08]  /*8020*/  MUFU.SIN R189, R155 ;  /* 0x0000009b00bd7308 */ /* 0x000ff00000000400 */
[----:B------:R1:W-:Y:S08]  /*8030*/  MUFU.COS R163, R155 ;  /* 0x0000009b00a37308 */ /* 0x0003f00000000000 */
[----:B------:R-:W3:Y:S01]  /*8040*/  MUFU.EX2 R15, R15 ;  /* 0x0000000f000f7308 */ /* 0x000ee20000000800 */
[----:B-1----:R-:W-:-:S02]  /*8050*/  FMUL.FTZ R155, R14, R92 ;  /* 0x0000005c0e9b7220 */ /* 0x002fc40000410000 */
[----:B0-----:R-:W-:-:S05]  /*8060*/  FMUL.FTZ R206, R10, R206 ;  /* 0x000000ce0ace7220 */ /* 0x001fca0000410000 */
[----:B------:R-:W-:Y:S01]  /*8070*/  MUFU.SIN R187, R156 ;  /* 0x0000009c00bb7308 */ /* 0x000fe20000000400 */
[----:B------:R-:W-:-:S07]  /*8080*/  FMUL.FTZ R205, R10, R205 ;  /* 0x000000cd0acd7220 */ /* 0x000fce0000410000 */
[----:B------:R-:W-:Y:S01]  /*8090*/  MUFU.COS R188, R156 ;  /* 0x0000009c00bc7308 */ /* 0x000fe20000000000 */
[----:B------:R-:W-:-:S07]  /*80a0*/  FMUL.FTZ R10, R14, R90 ;  /* 0x0000005a0e0a7220 */ /* 0x000fce0000410000 */
[----:B------:R-:W0:Y:S01]  /*80b0*/  MUFU.EX2 R156, R155 ;  /* 0x0000009b009c7308 */ /* 0x000e220000000800 */
[----:B------:R-:W-:-:S07]  /*80c0*/  FMUL.FTZ R202, R154, R202 ;  /* 0x000000ca9aca7220 */ /* 0x000fce0000410000 */
[----:B------:R-:W1:Y:S01]  /*80d0*/  MUFU.EX2 R11, R11 ;  /* 0x0000000b000b7308 */ /* 0x000e620000000800 */
[----:B------:R-:W-:Y:S02]  /*80e0*/  FMUL.FTZ R201, R154, R201 ;  /* 0x000000c99ac97220 */ /* 0x000fe40000410000 */
[-C--:B--2---:R-:W-:Y:S02]  /*80f0*/  FMUL.FTZ R162, R0, R97.reuse ;  /* 0x0000006100a27220 */ /* 0x084fe40000410000 */
[----:B------:R-:W-:Y:S02]  /*8100*/  FMUL.FTZ R154, R16, R97 ;  /* 0x00000061109a7220 */ /* 0x000fe40000410000 */
[----:B---3--:R-:W-:Y:S01]  /*8110*/  FMUL.FTZ R207, R15, R207 ;  /* 0x000000cf0fcf7220 */ /* 0x008fe20000410000 */
[----:B------:R-:W2:Y:S01]  /*8120*/  MUFU.EX2 R10, R10 ;  /* 0x0000000a000a7308 */ /* 0x000ea20000000800 */
[C---:B------:R-:W-:Y:S02]  /*8130*/  FMUL.FTZ R245, R113.reuse, R162 ;  /* 0x000000a271f57220 */ /* 0x040fe40000410000 */
[----:B------:R-:W-:-:S02]  /*8140*/  FMUL.FTZ R247, R113, R154 ;  /* 0x0000009a71f77220 */ /* 0x000fc40000410000 */
[----:B------:R-:W-:Y:S02]  /*8150*/  FMUL.FTZ R208, R15, R208 ;  /* 0x000000d00fd07220 */ /* 0x000fe40000410000 */
[C---:B0-----:R-:W-:Y:S02]  /*8160*/  FMUL.FTZ R200, R156.reuse, R157 ;  /* 0x0000009d9cc87220 */ /* 0x041fe40000410000 */
[----:B------:R-:W-:Y:S02]  /*8170*/  FMUL.FTZ R199, R156, R199 ;  /* 0x000000c79cc77220 */ /* 0x000fe40000410000 */
[C---:B------:R-:W-:Y:S02]  /*8180*/  FMUL.FTZ R155, R207.reuse, R245 ;  /* 0x000000f5cf9b7220 */ /* 0x040fe40000410000 */
[----:B------:R-:W-:Y:S02]  /*8190*/  FMUL.FTZ R156, R207, R247 ;  /* 0x000000f7cf9c7220 */ /* 0x000fe40000410000 */
[----:B------:R-:W-:-:S02]  /*81a0*/  FMUL.FTZ R158, R14, R91 ;  /* 0x0000005b0e9e7220 */ /* 0x000fc40000410000 */
[C---:B-1----:R-:W-:Y:S02]  /*81b0*/  FMUL.FTZ R204, R11.reuse, R204 ;  /* 0x000000cc0bcc7220 */ /* 0x042fe40000410000 */
[----:B------:R-:W-:Y:S02]  /*81c0*/  FMUL.FTZ R203, R11, R203 ;  /* 0x000000cb0bcb7220 */ /* 0x000fe40000410000 */
[----:B------:R-:W-:Y:S02]  /*81d0*/  FMUL.FTZ R11, R14, R89 ;  /* 0x000000590e0b7220 */ /* 0x000fe40000410000 */
[----:B------:R-:W-:Y:S02]  /*81e0*/  FMUL.FTZ R243, R32, R96 ;  /* 0x0000006020f37220 */ /* 0x000fe40000410000 */
[----:B------:R-:W-:Y:S02]  /*81f0*/  FFMA.FTZ R155, R208, R247, -R155 ;  /* 0x000000f7d09b7223 */ /* 0x000fe4000001089b */
[----:B------:R-:W-:-:S02]  /*8200*/  FMUL.FTZ R15, R14, R88 ;  /* 0x000000580e0f7220 */ /* 0x000fc40000410000 */
[----:B------:R-:W-:Y:S02]  /*8210*/  FMUL.FTZ R239, R31, R96 ;  /* 0x000000601fef7220 */ /* 0x000fe40000410000 */
[----:B------:R-:W-:Y:S01]  /*8220*/  FFMA.FTZ R156, R208, R245, R156 ;  /* 0x000000f5d09c7223 */ /* 0x000fe2000001009c */
[----:B------:R0:W1:Y:S01]  /*8230*/  MUFU.EX2 R154, R11 ;  /* 0x0000000b009a7308 */ /* 0x0000620000000800 */
[----:B--2---:R-:W-:Y:S02]  /*8240*/  FMUL.FTZ R196, R10, R159 ;  /* 0x0000009f0ac47220 */ /* 0x004fe40000410000 */
[----:B------:R-:W-:-:S05]  /*8250*/  FFMA.FTZ R156, R112, R239, R156 ;  /* 0x000000ef709c7223 */ /* 0x000fca000001009c */
[----:B------:R-:W2:Y:S01]  /*8260*/  MUFU.EX2 R158, R158 ;  /* 0x0000009e009e7308 */ /* 0x000ea20000000800 */
[----:B0-----:R-:W-:Y:S02]  /*8270*/  FFMA.FTZ R11, R112, R243, R155 ;  /* 0x000000f3700b7223 */ /* 0x001fe4000001009b */
[C---:B------:R-:W-:Y:S02]  /*8280*/  FMUL.FTZ R157, R205.reuse, R156 ;  /* 0x0000009ccd9d7220 */ /* 0x040fe40000410000 */
[----:B------:R-:W-:-:S03]  /*8290*/  FMUL.FTZ R159, R205, R11 ;  /* 0x0000000bcd9f7220 */ /* 0x000fc60000410000 */
[----:B------:R-:W-:Y:S01]  /*82a0*/  MUFU.SIN R160, R192 ;  /* 0x000000c000a07308 */ /* 0x000fe20000000400 */
[----:B------:R-:W-:Y:S02]  /*82b0*/  FFMA.FTZ R159, R206, R156, R159 ;  /* 0x0000009cce9f7223 */ /* 0x000fe4000001009f */
[----:B------:R-:W-:-:S05]  /*82c0*/  FMUL.FTZ R242, R29, R95 ;  /* 0x0000005f1df27220 */ /* 0x000fca0000410000 */
[----:B------:R-:W0:Y:S01]  /*82d0*/  MUFU.EX2 R15, R15 ;  /* 0x0000000f000f7308 */ /* 0x000e220000000800 */
[----:B------:R-:W-:Y:S02]  /*82e0*/  FFMA.FTZ R157, R206, R11, -R157 ;  /* 0x0000000bce9d7223 */ /* 0x000fe4000001089d */
[----:B------:R-:W-:Y:S02]  /*82f0*/  FMUL.FTZ R156, R30, R95 ;  /* 0x0000005f1e9c7220 */ /* 0x000fe40000410000 */
[C---:B------:R-:W-:Y:S02]  /*8300*/  FFMA.FTZ R159, R111.reuse, R242, R159 ;  /* 0x000000f26f9f7223 */ /* 0x040fe4000001009f */
[----:B------:R-:W-:Y:S01]  /*8310*/  FFMA.FTZ R157, R111, R156, R157 ;  /* 0x0000009c6f9d7223 */ /* 0x000fe2000001009d */
[----:B------:R-:W3:Y:S01]  /*8320*/  MUFU.COS R192, R192 ;  /* 0x000000c000c07308 */ /* 0x000ee20000000000 */
[C---:B-1----:R-:W-:Y:S02]  /*8330*/  FMUL.FTZ R194, R154.reuse, R161 ;  /* 0x000000a19ac27220 */ /* 0x042fe40000410000 */
[----:B------:R-:W-:-:S02]  /*8340*/  FMUL.FTZ R193, R154, R193 ;  /* 0x000000c19ac17220 */ /* 0x000fc40000410000 */
[C---:B--2---:R-:W-:Y:S02]  /*8350*/  FMUL.FTZ R198, R158.reuse, R198 ;  /* 0x000000c69ec67220 */ /* 0x044fe40000410000 */
[----:B------:R-:W-:Y:S02]  /*8360*/  FMUL.FTZ R197, R158, R197 ;  /* 0x000000c59ec57220 */ /* 0x000fe40000410000 */
[C---:B------:R-:W-:Y:S02]  /*8370*/  FMUL.FTZ R154, R203.reuse, R159 ;  /* 0x0000009fcb9a7220 */ /* 0x040fe40000410000 */
[-C--:B------:R-:W-:Y:S02]  /*8380*/  FMUL.FTZ R158, R203, R157.reuse ;  /* 0x0000009dcb9e7220 */ /* 0x080fe40000410000 */
[----:B0-----:R-:W-:Y:S02]  /*8390*/  FMUL.FTZ R191, R15, R160 ;  /* 0x000000a00fbf7220 */ /* 0x001fe40000410000 */
[----:B------:R-:W-:-:S02]  /*83a0*/  FFMA.FTZ R160, R204, R157, -R154 ;  /* 0x0000009dcca07223 */ /* 0x000fc4000001089a */
[----:B------:R-:W-:Y:S02]  /*83b0*/  FFMA.FTZ R154, R204, R159, R158 ;  /* 0x0000009fcc9a7223 */ /* 0x000fe4000001009e */
[-C--:B------:R-:W-:Y:S02]  /*83c0*/  FMUL.FTZ R157, R27, R94.reuse ;  /* 0x0000005e1b9d7220 */ /* 0x080fe40000410000 */
[----:B------:R-:W-:Y:S02]  /*83d0*/  FMUL.FTZ R159, R28, R94 ;  /* 0x0000005e1c9f7220 */ /* 0x000fe40000410000 */
[----:B------:R-:W-:Y:S02]  /*83e0*/  FMUL.FTZ R195, R10, R195 ;  /* 0x000000c30ac37220 */ /* 0x000fe40000410000 */
[----:B------:R-:W-:Y:S02]  /*83f0*/  FMUL.FTZ R10, R14, R87 ;  /* 0x000000570e0a7220 */ /* 0x000fe40000410000 */
[----:B------:R-:W-:-:S02]  /*8400*/  FMUL.FTZ R158, R84, UR44 ;  /* 0x0000002c549e7c20 */ /* 0x000fc40008410000 */
[C---:B------:R-:W-:Y:S02]  /*8410*/  FFMA.FTZ R161, R110.reuse, R157, R154 ;  /* 0x0000009d6ea17223 */ /* 0x040fe4000001009a */
[----:B------:R-:W-:Y:S01]  /*8420*/  FFMA.FTZ R160, R110, R159, R160 ;  /* 0x0000009f6ea07223 */ /* 0x000fe200000100a0 */
[----:B------:R-:W-:Y:S01]  /*8430*/  MUFU.SIN R185, R164 ;  /* 0x000000a400b97308 */ /* 0x000fe20000000400 */
[----:B---3--:R-:W-:Y:S02]  /*8440*/  FMUL.FTZ R192, R15, R192 ;  /* 0x000000c00fc07220 */ /* 0x008fe40000410000 */
[C---:B------:R-:W-:Y:S02]  /*8450*/  FMUL.FTZ R11, R14.reuse, R86 ;  /* 0x000000560e0b7220 */ /* 0x040fe40000410000 */
[----:B------:R-:W-:Y:S02]  /*8460*/  FMUL.FTZ R15, R14, R85 ;  /* 0x000000550e0f7220 */ /* 0x000fe40000410000 */
[----:B------:R-:W-:Y:S01]  /*8470*/  FMUL.FTZ R165, R201, R161 ;  /* 0x000000a1c9a57220 */ /* 0x000fe20000410000 */
[----:B------:R0:W-:Y:S03]  /*8480*/  MUFU.COS R155, R164 ;  /* 0x000000a4009b7308 */ /* 0x0001e60000000000 */
[----:B------:R-:W-:-:S02]  /*8490*/  FFMA.FTZ R165, R202, R160, -R165 ;  /* 0x000000a0caa57223 */ /* 0x000fc400000108a5 */
[----:B0-----:R-:W-:-:S03]  /*84a0*/  FMUL.RZ R164, R158, 0.15915493667125701904 ;  /* 0x3e22f9839ea47820 */ /* 0x001fc6000040c000 */
[----:B------:R-:W0:Y:S01]  /*84b0*/  MUFU.EX2 R10, R10 ;  /* 0x0000000a000a7308 */ /* 0x000e220000000800 */
[----:B------:R-:W-:Y:S02]  /*84c0*/  FMUL.FTZ R158, R201, R160 ;  /* 0x000000a0c99e7220 */ /* 0x000fe40000410000 */
[----:B------:R-:W-:Y:S02]  /*84d0*/  FMUL.FTZ R160, R25, R93 ;  /* 0x0000005d19a07220 */ /* 0x000fe40000410000 */
[----:B------:R-:W-:-:S03]  /*84e0*/  FFMA.FTZ R161, R202, R161, R158 ;  /* 0x000000a1caa17223 */ /* 0x000fc6000001009e */
[----:B------:R1:W2:Y:S01]  /*84f0*/  MUFU.EX2 R154, R15 ;  /* 0x0000000f009a7308 */ /* 0x0002a20000000800 */
[----:B------:R-:W-:Y:S02]  /*8500*/  FMUL.FTZ R158, R26, R93 ;  /* 0x0000005d1a9e7220 */ /* 0x000fe40000410000 */
[----:B------:R-:W-:-:S05]  /*8510*/  FFMA.FTZ R161, R109, R160, R161 ;  /* 0x000000a06da17223 */ /* 0x000fca00000100a1 */
[----:B------:R-:W3:Y:S01]  /*8520*/  MUFU.EX2 R11, R11 ;  /* 0x0000000b000b7308 */ /* 0x000ee20000000800 */
[----:B------:R-:W-:Y:S02]  /*8530*/  FFMA.FTZ R165, R109, R158, R165 ;  /* 0x0000009e6da57223 */ /* 0x000fe400000100a5 */
[C---:B-1----:R-:W-:Y:S02]  /*8540*/  FMUL.FTZ R15, R199.reuse, R161 ;  /* 0x000000a1c70f7220 */ /* 0x042fe40000410000 */
[-C--:B------:R-:W-:Y:S02]  /*8550*/  FMUL.FTZ R162, R199, R165.reuse ;  /* 0x000000a5c7a27220 */ /* 0x080fe40000410000 */
[----:B------:R-:W-:Y:S02]  /*8560*/  FFMA.FTZ R165, R200, R165, -R15 ;  /* 0x000000a5c8a57223 */ /* 0x000fe4000001080f */
[C---:B0-----:R-:W-:Y:S02]  /*8570*/  FMUL.FTZ R190, R10.reuse, R163 ;  /* 0x000000a30abe7220 */ /* 0x041fe40000410000 */
[----:B------:R-:W-:-:S02]  /*8580*/  FMUL.FTZ R189, R10, R189 ;  /* 0x000000bd0abd7220 */ /* 0x000fc40000410000 */
[----:B------:R-:W-:Y:S02]  /*8590*/  FMUL.FTZ R15, R5, R207 ;  /* 0x000000cf050f7220 */ /* 0x000fe40000410000 */
[----:B------:R-:W-:Y:S02]  /*85a0*/  FMUL.FTZ R10, R14, R84 ;  /* 0x000000540e0a7220 */ /* 0x000fe40000410000 */
[----:B------:R-:W-:Y:S02]  /*85b0*/  FFMA.FTZ R162, R200, R161, R162 ;  /* 0x000000a1c8a27223 */ /* 0x000fe400000100a2 */
[C---:B--2---:R-:W-:Y:S02]  /*85c0*/  FMUL.FTZ R186, R154.reuse, R155 ;  /* 0x0000009b9aba7220 */ /* 0x044fe40000410000 */
[----:B------:R-:W-:Y:S02]  /*85d0*/  FMUL.FTZ R185, R154, R185 ;  /* 0x000000b99ab97220 */ /* 0x000fe40000410000 */
[----:B------:R-:W-:-:S02]  /*85e0*/  FMUL.FTZ R161, R23, R92 ;  /* 0x0000005c17a17220 */ /* 0x000fc40000410000 */
[----:B------:R-:W-:Y:S02]  /*85f0*/  FMUL.FTZ R154, R4, R207 ;  /* 0x000000cf049a7220 */ /* 0x000fe40000410000 */
[----:B------:R-:W-:Y:S01]  /*8600*/  FMUL.FTZ R163, R24, R92 ;  /* 0x0000005c18a37220 */ /* 0x000fe20000410000 */
[----:B------:R-:W-:Y:S01]  /*8610*/  MUFU.SIN R183, R164 ;  /* 0x000000a400b77308 */ /* 0x000fe20000000400 */
[C---:B---3--:R-:W-:Y:S02]  /*8620*/  FMUL.FTZ R188, R11.reuse, R188 ;  /* 0x000000bc0bbc7220 */ /* 0x048fe40000410000 */
[----:B------:R-:W-:Y:S02]  /*8630*/  FMUL.FTZ R187, R11, R187 ;  /* 0x000000bb0bbb7220 */ /* 0x000fe40000410000 */
[----:B------:R-:W-:-:S03]  /*8640*/  FFMA.FTZ R15, R4, R208, -R15 ;  /* 0x000000d0040f7223 */ /* 0x000fc6000001080f */
[----:B------:R0:W-:Y:S01]  /*8650*/  MUFU.COS R11, R164 ;  /* 0x000000a4000b7308 */ /* 0x0001e20000000000 */
[----:B------:R-:W-:-:S07]  /*8660*/  FFMA.FTZ R154, R5, R208, R154 ;  /* 0x000000d0059a7223 */ /* 0x000fce000001009a */
[----:B------:R-:W1:Y:S01]  /*8670*/  MUFU.EX2 R10, R10 ;  /* 0x0000000a000a7308 */ /* 0x000e620000000800 */
[C---:B0-----:R-:W-:Y:S02]  /*8680*/  FFMA.FTZ R164, R108.reuse, R161, R162 ;  /* 0x000000a16ca47223 */ /* 0x041fe400000100a2 */
[----:B------:R-:W-:Y:S02]  /*8690*/  FFMA.FTZ R162, R108, R163, R165 ;  /* 0x000000a36ca27223 */ /* 0x000fe400000100a5 */
[C---:B------:R-:W-:Y:S02]  /*86a0*/  FMUL.FTZ R165, R205.reuse, R15 ;  /* 0x0000000fcda57220 */ /* 0x040fe40000410000 */
[-C--:B------:R-:W-:Y:S02]  /*86b0*/  FMUL.FTZ R155, R205, R154.reuse ;  /* 0x0000009acd9b7220 */ /* 0x080fe40000410000 */
[----:B------:R-:W-:Y:S02]  /*86c0*/  FFMA.FTZ R165, R206, R154, R165 ;  /* 0x0000009acea57223 */ /* 0x000fe400000100a5 */
[----:B------:R-:W-:-:S02]  /*86d0*/  FMUL.FTZ R169, R197, R162 ;  /* 0x000000a2c5a97220 */ /* 0x000fc40000410000 */
[-C--:B------:R-:W-:Y:S02]  /*86e0*/  FMUL.FTZ R167, R197, R164.reuse ;  /* 0x000000a4c5a77220 */ /* 0x080fe40000410000 */
[----:B------:R-:W-:Y:S02]  /*86f0*/  FFMA.FTZ R155, R206, R15, -R155 ;  /* 0x0000000fce9b7223 */ /* 0x000fe4000001089b */
[----:B------:R-:W-:Y:S02]  /*8700*/  FMUL.FTZ R15, R203, R165 ;  /* 0x000000a5cb0f7220 */ /* 0x000fe40000410000 */
[C---:B------:R-:W-:Y:S02]  /*8710*/  FFMA.FTZ R169, R198.reuse, R164, R169 ;  /* 0x000000a4c6a97223 */ /* 0x040fe400000100a9 */
[----:B------:R-:W-:Y:S02]  /*8720*/  FFMA.FTZ R167, R198, R162, -R167 ;  /* 0x000000a2c6a77223 */ /* 0x000fe400000108a7 */
[----:B------:R-:W-:-:S02]  /*8730*/  FMUL.FTZ R164, R21, R91 ;  /* 0x0000005b15a47220 */ /* 0x000fc40000410000 */
[----:B------:R-:W-:Y:S02]  /*8740*/  FMUL.FTZ R162, R22, R91 ;  /* 0x0000005b16a27220 */ /* 0x000fe40000410000 */
[-C--:B------:R-:W-:Y:S02]  /*8750*/  FMUL.FTZ R154, R203, R155.reuse ;  /* 0x0000009bcb9a7220 */ /* 0x080fe40000410000 */
[----:B------:R-:W-:Y:S02]  /*8760*/  FFMA.FTZ R15, R204, R155, -R15 ;  /* 0x0000009bcc0f7223 */ /* 0x000fe4000001080f */
[C---:B------:R-:W-:Y:S02]  /*8770*/  FFMA.FTZ R169, R107.reuse, R164, R169 ;  /* 0x000000a46ba97223 */ /* 0x040fe400000100a9 */
[----:B------:R-:W-:Y:S02]  /*8780*/  FFMA.FTZ R167, R107, R162, R167 ;  /* 0x000000a26ba77223 */ /* 0x000fe400000100a7 */
[----:B-1----:R-:W-:-:S02]  /*8790*/  FMUL.FTZ R184, R10, R11 ;  /* 0x0000000b0ab87220 */ /* 0x002fc40000410000 */
[----:B------:R-:W-:Y:S02]  /*87a0*/  FFMA.FTZ R154, R204, R165, R154 ;  /* 0x000000a5cc9a7223 */ /* 0x000fe4000001009a */
[----:B------:R-:W-:Y:S02]  /*87b0*/  FMUL.FTZ R11, R201, R15 ;  /* 0x0000000fc90b7220 */ /* 0x000fe40000410000 */
[C---:B------:R-:W-:Y:S02]  /*87c0*/  FMUL.FTZ R155, R195.reuse, R169 ;  /* 0x000000a9c39b7220 */ /* 0x040fe40000410000 */
[----:B------:R-:W-:Y:S02]  /*87d0*/  FMUL.FTZ R183, R10, R183 ;  /* 0x000000b70ab77220 */ /* 0x000fe40000410000 */
[----:B------:R-:W-:Y:S02]  /*87e0*/  FMUL.FTZ R10, R195, R167 ;  /* 0x000000a7c30a7220 */ /* 0x000fe40000410000 */
[----:B------:R-:W-:-:S02]  /*87f0*/  FFMA.FTZ R11, R202, R154, R11 ;  /* 0x0000009aca0b7223 */ /* 0x000fc4000001000b */
[----:B------:R-:W-:Y:S02]  /*8800*/  FMUL.FTZ R154, R201, R154 ;  /* 0x0000009ac99a7220 */ /* 0x000fe40000410000 */
[----:B------:R-:W-:Y:S02]  /*8810*/  FFMA.FTZ R155, R196, R167, -R155 ;  /* 0x000000a7c49b7223 */ /* 0x000fe4000001089b */
[-C--:B------:R-:W-:Y:S02]  /*8820*/  FMUL.FTZ R167, R20, R90.reuse ;  /* 0x0000005a14a77220 */ /* 0x080fe40000410000 */
[----:B------:R-:W-:Y:S02]  /*8830*/  FFMA.FTZ R10, R196, R169, R10 ;  /* 0x000000a9c40a7223 */ /* 0x000fe4000001000a */
[----:B------:R-:W-:Y:S02]  /*8840*/  FMUL.FTZ R165, R19, R90 ;  /* 0x0000005a13a57220 */ /* 0x000fe40000410000 */
[----:B------:R-:W-:-:S02]  /*8850*/  FFMA.FTZ R154, R202, R15, -R154 ;  /* 0x0000000fca9a7223 */ /* 0x000fc4000001089a */
[C---:B------:R-:W-:Y:S02]  /*8860*/  FMUL.FTZ R15, R199.reuse, R11 ;  /* 0x0000000bc70f7220 */ /* 0x040fe40000410000 */
[C---:B------:R-:W-:Y:S02]  /*8870*/  FFMA.FTZ R155, R106.reuse, R167, R155 ;  /* 0x000000a76a9b7223 */ /* 0x040fe4000001009b */
[----:B------:R-:W-:Y:S02]  /*8880*/  FFMA.FTZ R166, R106, R165, R10 ;  /* 0x000000a56aa67223 */ /* 0x000fe4000001000a */
[-C--:B------:R-:W-:Y:S02]  /*8890*/  FMUL.FTZ R10, R199, R154.reuse ;  /* 0x0000009ac70a7220 */ /* 0x080fe40000410000 */
[----:B------:R-:W-:Y:S02]  /*88a0*/  FFMA.FTZ R15, R200, R154, -R15 ;  /* 0x0000009ac80f7223 */ /* 0x000fe4000001080f */
[----:B------:R-:W-:-:S02]  /*88b0*/  FMUL.FTZ R169, R193, R155 ;  /* 0x0000009bc1a97220 */ /* 0x000fc40000410000 */
[-C--:B------:R-:W-:Y:S02]  /*88c0*/  FMUL.FTZ R154, R193, R166.reuse ;  /* 0x000000a6c19a7220 */ /* 0x080fe40000410000 */
[----:B------:R-:W-:Y:S02]  /*88d0*/  FFMA.FTZ R10, R200, R11, R10 ;  /* 0x0000000bc80a7223 */ /* 0x000fe4000001000a */
[C---:B------:R-:W-:Y:S02]  /*88e0*/  FFMA.FTZ R169, R194.reuse, R166, R169 ;  /* 0x000000a6c2a97223 */ /* 0x040fe400000100a9 */
[----:B------:R-:W-:Y:S02]  /*88f0*/  FMUL.FTZ R168, R17, R89 ;  /* 0x0000005911a87220 */ /* 0x000fe40000410000 */
[----:B------:R-:W-:Y:S02]  /*8900*/  FFMA.FTZ R154, R194, R155, -R154 ;  /* 0x0000009bc29a7223 */ /* 0x000fe4000001089a */
[----:B------:R-:W-:-:S02]  /*8910*/  FMUL.FTZ R166, R18, R89 ;  /* 0x0000005912a67220 */ /* 0x000fc40000410000 */
[----:B------:R-:W-:Y:S02]  /*8920*/  FMUL.FTZ R155, R197, R15 ;  /* 0x0000000fc59b7220 */ /* 0x000fe40000410000 */
[----:B------:R-:W-:Y:S02]  /*8930*/  FFMA.FTZ R169, R105, R168, R169 ;  /* 0x000000a869a97223 */ /* 0x000fe400000100a9 */
[----:B------:R-:W-:Y:S02]  /*8940*/  FMUL.FTZ R11, R197, R10 ;  /* 0x0000000ac50b7220 */ /* 0x000fe40000410000 */
[----:B------:R-:W-:Y:S02]  /*8950*/  FFMA.FTZ R154, R105, R166, R154 ;  /* 0x000000a6699a7223 */ /* 0x000fe4000001009a */
[----:B------:R-:W-:Y:S02]  /*8960*/  FFMA.FTZ R155, R198, R10, R155 ;  /* 0x0000000ac69b7223 */ /* 0x000fe4000001009b */
[----:B------:R-:W-:-:S02]  /*8970*/  FMUL.FTZ R171, R191, R169 ;  /* 0x000000a9bfab7220 */ /* 0x000fc40000410000 */
[----:B------:R-:W-:Y:S02]  /*8980*/  FFMA.FTZ R11, R198, R15, -R11 ;  /* 0x0000000fc60b7223 */ /* 0x000fe4000001080b */
[-C--:B------:R-:W-:Y:S02]  /*8990*/  FMUL.FTZ R170, R191, R154.reuse ;  /* 0x0000009abfaa7220 */ /* 0x080fe40000410000 */
[----:B------:R-:W-:Y:S02]  /*89a0*/  FMUL.FTZ R15, R195, R155 ;  /* 0x0000009bc30f7220 */ /* 0x000fe40000410000 */
[C---:B------:R-:W-:Y:S02]  /*89b0*/  FFMA.FTZ R171, R192.reuse, R154, -R171 ;  /* 0x0000009ac0ab7223 */ /* 0x040fe400000108ab */
[----:B------:R-:W-:Y:S02]  /*89c0*/  FMUL.FTZ R231, R153, R88 ;  /* 0x0000005899e77220 */ /* 0x000fe40000410000 */
[----:B------:R-:W-:-:S02]  /*89d0*/  FFMA.FTZ R170, R192, R169, R170 ;  /* 0x000000a9c0aa7223 */ /* 0x000fc400000100aa */
[-C--:B------:R-:W-:Y:S02]  /*89e0*/  FFMA.FTZ R15, R196, R11.reuse, -R15 ;  /* 0x0000000bc40f7223 */ /* 0x080fe4000001080f */
[----:B------:R-:W-:Y:S02]  /*89f0*/  FMUL.FTZ R229, R152, R88 ;  /* 0x0000005898e57220 */ /* 0x000fe40000410000 */
[----:B------:R-:W-:Y:S02]  /*8a00*/  FMUL.FTZ R11, R195, R11 ;  /* 0x0000000bc30b7220 */ /* 0x000fe40000410000 */
[C---:B------:R-:W-:Y:S02]  /*8a10*/  FFMA.FTZ R171, R104.reuse, R231, R171 ;  /* 0x000000e768ab7223 */ /* 0x040fe400000100ab */
[----:B------:R-:W-:Y:S02]  /*8a20*/  FMUL.FTZ R10, R83, UR44 ;  /* 0x0000002c530a7c20 */ /* 0x000fe40008410000 */
[----:B------:R-:W-:-:S02]  /*8a30*/  FFMA.FTZ R170, R104, R229, R170 ;  /* 0x000000e568aa7223 */ /* 0x000fc400000100aa */
[----:B------:R-:W-:Y:S02]  /*8a40*/  FFMA.FTZ R11, R196, R155, R11 ;  /* 0x0000009bc40b7223 */ /* 0x000fe4000001000b */
[C---:B------:R-:W-:Y:S02]  /*8a50*/  FMUL.FTZ R169, R189.reuse, R171 ;  /* 0x000000abbda97220 */ /* 0x040fe40000410000 */
[----:B------:R-:W-:Y:S02]  /*8a60*/  FMUL.RZ R172, R10, 0.15915493667125701904 ;  /* 0x3e22f9830aac7820 */ /* 0x000fe4000040c000 */
[----:B------:R-:W-:Y:S02]  /*8a70*/  FMUL.FTZ R155, R189, R170 ;  /* 0x000000aabd9b7220 */ /* 0x000fe40000410000 */
[C---:B------:R-:W-:Y:S02]  /*8a80*/  FMUL.FTZ R10, R193.reuse, R11 ;  /* 0x0000000bc10a7220 */ /* 0x040fe40000410000 */
[----:B------:R-:W-:-:S02]  /*8a90*/  FMUL.FTZ R154, R193, R15 ;  /* 0x0000000fc19a7220 */ /* 0x000fc40000410000 */
[----:B------:R-:W-:Y:S02]  /*8aa0*/  FFMA.FTZ R169, R190, R170, R169 ;  /* 0x000000aabea97223 */ /* 0x000fe400000100a9 */
[----:B------:R-:W-:Y:S02]  /*8ab0*/  FMUL.FTZ R232, R150, R87 ;  /* 0x0000005796e87220 */ /* 0x000fe40000410000 */
[----:B------:R-:W-:Y:S02]  /*8ac0*/  FFMA.FTZ R171, R190, R171, -R155 ;  /* 0x000000abbeab7223 */ /* 0x000fe4000001089b */
[----:B------:R-:W-:Y:S02]  /*8ad0*/  FMUL.FTZ R230, R151, R87 ;  /* 0x0000005797e67220 */ /* 0x000fe40000410000 */
[C---:B------:R-:W-:Y:S02]  /*8ae0*/  FFMA.FTZ R15, R194.reuse, R15, -R10 ;  /* 0x0000000fc20f7223 */ /* 0x040fe4000001080a */
[----:B------:R-:W-:-:S02]  /*8af0*/  FFMA.FTZ R154, R194, R11, R154 ;  /* 0x0000000bc29a7223 */ /* 0x000fc4000001009a */
[----:B------:R-:W-:Y:S02]  /*8b00*/  FMUL.FTZ R10, R82, UR44 ;  /* 0x0000002c520a7c20 */ /* 0x000fe40008410000 */
[C---:B------:R-:W-:Y:S02]  /*8b10*/  FFMA.FTZ R170, R103.reuse, R232, R169 ;  /* 0x000000e867aa7223 */ /* 0x040fe400000100a9 */
[----:B------:R-:W-:Y:S02]  /*8b20*/  FFMA.FTZ R171, R103, R230, R171 ;  /* 0x000000e667ab7223 */ /* 0x000fe400000100ab */
[----:B------:R-:W-:Y:S02]  /*8b30*/  FMUL.FTZ R155, R191, R154 ;  /* 0x0000009abf9b7220 */ /* 0x000fe40000410000 */
[----:B------:R-:W-:Y:S02]  /*8b40*/  FMUL.RZ R179, R10, 0.15915493667125701904 ;  /* 0x3e22f9830ab37820 */ /* 0x000fe4000040c000 */
[----:B------:R-:W-:-:S02]  /*8b50*/  FMUL.FTZ R10, R187, R170 ;  /* 0x000000aabb0a7220 */ /* 0x000fc40000410000 */
[----:B------:R-:W-:Y:S02]  /*8b60*/  FMUL.FTZ R169, R191, R15 ;  /* 0x0000000fbfa97220 */ /* 0x000fe40000410000 */
[----:B------:R-:W-:Y:S02]  /*8b70*/  FMUL.FTZ R173, R187, R171 ;  /* 0x000000abbbad7220 */ /* 0x000fe40000410000 */
[----:B------:R-:W-:Y:S02]  /*8b80*/  FFMA.FTZ R155, R192, R15, -R155 ;  /* 0x0000000fc09b7223 */ /* 0x000fe4000001089b */
[----:B------:R-:W-:Y:S02]  /*8b90*/  FFMA.FTZ R171, R188, R171, -R10 ;  /* 0x000000abbcab7223 */ /* 0x000fe4000001080a */
[----:B------:R-:W-:Y:S02]  /*8ba0*/  FFMA.FTZ R169, R192, R154, R169 ;  /* 0x0000009ac0a97223 */ /* 0x000fe400000100a9 */
[----:B------:R-:W-:-:S02]  /*8bb0*/  FMUL.FTZ R10, R14, R83 ;  /* 0x000000530e0a7220 */ /* 0x000fc40000410000 */
[----:B------:R-:W-:Y:S02]  /*8bc0*/  FFMA.FTZ R173, R188, R170, R173 ;  /* 0x000000aabcad7223 */ /* 0x000fe400000100ad */
[-C--:B------:R-:W-:Y:S02]  /*8bd0*/  FMUL.FTZ R233, R148, R86.reuse ;  /* 0x0000005694e97220 */ /* 0x080fe40000410000 */
[----:B------:R-:W-:Y:S02]  /*8be0*/  FMUL.FTZ R154, R189, R155 ;  /* 0x0000009bbd9a7220 */ /* 0x000fe40000410000 */
[----:B------:R-:W-:Y:S02]  /*8bf0*/  FMUL.FTZ R235, R149, R86 ;  /* 0x0000005695eb7220 */ /* 0x000fe40000410000 */
[----:B------:R-:W-:Y:S01]  /*8c00*/  FFMA.FTZ R173, R102, R233, R173 ;  /* 0x000000e966ad7223 */ /* 0x000fe200000100ad */
[----:B------:R-:W-:Y:S01]  /*8c10*/  MUFU.COS R11, R172 ;  /* 0x000000ac000b7308 */ /* 0x000fe20000000000 */
[----:B------:R-:W-:-:S02]  /*8c20*/  FFMA.FTZ R170, R190, R169, R154 ;  /* 0x000000a9beaa7223 */ /* 0x000fc4000001009a */
[----:B------:R-:W-:Y:S02]  /*8c30*/  FMUL.FTZ R169, R189, R169 ;  /* 0x000000a9bda97220 */ /* 0x000fe40000410000 */
[----:B------:R-:W-:-:S03]  /*8c40*/  FFMA.FTZ R171, R102, R235, R171 ;  /* 0x000000eb66ab7223 */ /* 0x000fc600000100ab */
[----:B------:R-:W0:Y:S01]  /*8c50*/  MUFU.EX2 R10, R10 ;  /* 0x0000000a000a7308 */ /* 0x000e220000000800 */
[----:B------:R-:W-:Y:S02]  /*8c60*/  FFMA.FTZ R169, R190, R155, -R169 ;  /* 0x0000009bbea97223 */ /* 0x000fe400000108a9 */
[----:B------:R-:W-:-:S05]  /*8c70*/  FMUL.FTZ R154, R187, R170 ;  /* 0x000000aabb9a7220 */ /* 0x000fca0000410000 */
[----:B------:R1:W2:Y:S01]  /*8c80*/  MUFU.SIN R181, R172 ;  /* 0x000000ac00b57308 */ /* 0x0002a20000000400 */
[----:B------:R-:W-:Y:S02]  /*8c90*/  FMUL.FTZ R14, R14, R82 ;  /* 0x000000520e0e7220 */ /* 0x000fe40000410000 */
[----:B------:R-:W-:Y:S02]  /*8ca0*/  FMUL.FTZ R234, R147, R85 ;  /* 0x0000005593ea7220 */ /* 0x000fe40000410000 */
[C---:B-1----:R-:W-:Y:S02]  /*8cb0*/  FMUL.FTZ R172, R185.reuse, R173 ;  /* 0x000000adb9ac7220 */ /* 0x042fe40000410000 */
[----:B------:R-:W-:Y:S02]  /*8cc0*/  FFMA.FTZ R155, R188, R169, -R154 ;  /* 0x000000a9bc9b7223 */ /* 0x000fe4000001089a */
[-C--:B------:R-:W-:Y:S02]  /*8cd0*/  FFMA.FTZ R172, R186, R171.reuse, -R172 ;  /* 0x000000abbaac7223 */ /* 0x080fe400000108ac */
[----:B------:R-:W-:-:S02]  /*8ce0*/  FMUL.FTZ R171, R185, R171 ;  /* 0x000000abb9ab7220 */ /* 0x000fc40000410000 */
[----:B------:R-:W-:Y:S01]  /*8cf0*/  FMUL.FTZ R169, R187, R169 ;  /* 0x000000a9bba97220 */ /* 0x000fe20000410000 */
[----:B------:R-:W-:Y:S01]  /*8d00*/  MUFU.COS R15, R179 ;  /* 0x000000b3000f7308 */ /* 0x000fe20000000000 */
[----:B------:R-:W-:Y:S02]  /*8d10*/  FFMA.FTZ R171, R186, R173, R171 ;  /* 0x000000adbaab7223 */ /* 0x000fe400000100ab */
[----:B------:R-:W-:Y:S02]  /*8d20*/  FMUL.FTZ R154, R146, R85 ;  /* 0x00000055929a7220 */ /* 0x000fe40000410000 */
[C---:B------:R-:W-:Y:S02]  /*8d30*/  FFMA.FTZ R172, R101.reuse, R234, R172 ;  /* 0x000000ea65ac7223 */ /* 0x040fe400000100ac */
[----:B------:R-:W-:Y:S01]  /*8d40*/  FFMA.FTZ R169, R188, R170, R169 ;  /* 0x000000aabca97223 */ /* 0x000fe200000100a9 */
[----:B------:R-:W1:Y:S01]  /*8d50*/  MUFU.EX2 R14, R14 ;  /* 0x0000000e000e7308 */ /* 0x000e620000000800 */
[----:B------:R-:W-:-:S02]  /*8d60*/  FFMA.FTZ R171, R101, R154, R171 ;  /* 0x0000009a65ab7223 */ /* 0x000fc400000100ab */
[----:B------:R-:W-:-:S05]  /*8d70*/  FMUL.FTZ R170, R183, R172 ;  /* 0x000000acb7aa7220 */ /* 0x000fca0000410000 */
[----:B------:R-:W3:Y:S01]  /*8d80*/  MUFU.SIN R179, R179 ;  /* 0x000000b300b37308 */ /* 0x000ee20000000400 */
[----:B0-----:R-:W-:Y:S02]  /*8d90*/  FMUL.FTZ R182, R10, R11 ;  /* 0x0000000b0ab67220 */ /* 0x001fe40000410000 */
[----:B------:R-:W-:Y:S02]  /*8da0*/  FMUL.FTZ R11, R185, R169 ;  /* 0x000000a9b90b7220 */ /* 0x000fe40000410000 */
[----:B------:R-:W-:Y:S02]  /*8db0*/  FFMA.FTZ R170, R184, R171, R170 ;  /* 0x000000abb8aa7223 */ /* 0x000fe400000100aa */
[----:B--2---:R-:W-:Y:S02]  /*8dc0*/  FMUL.FTZ R181, R10, R181 ;  /* 0x000000b50ab57220 */ /* 0x004fe40000410000 */
[----:B------:R-:W-:Y:S02]  /*8dd0*/  FMUL.FTZ R171, R183, R171 ;  /* 0x000000abb7ab7220 */ /* 0x000fe40000410000 */
[----:B------:R-:W-:-:S02]  /*8de0*/  FFMA.FTZ R10, R186, R155, -R11 ;  /* 0x0000009bba0a7223 */ /* 0x000fc4000001080b */
[----:B------:R-:W-:Y:S02]  /*8df0*/  FMUL.FTZ R237, R144, R84 ;  /* 0x0000005490ed7220 */ /* 0x000fe40000410000 */
[----:B------:R-:W-:Y:S02]  /*8e00*/  FMUL.FTZ R155, R185, R155 ;  /* 0x0000009bb99b7220 */ /* 0x000fe40000410000 */
[----:B------:R-:W-:Y:S02]  /*8e10*/  FFMA.FTZ R171, R184, R172, -R171 ;  /* 0x000000acb8ab7223 */ /* 0x000fe400000108ab */
[----:B------:R-:W-:Y:S02]  /*8e20*/  FMUL.FTZ R11, R145, R84 ;  /* 0x00000054910b7220 */ /* 0x000fe40000410000 */
[----:B------:R-:W-:Y:S02]  /*8e30*/  FFMA.FTZ R170, R100, R237, R170 ;  /* 0x000000ed64aa7223 */ /* 0x000fe400000100aa */
[----:B------:R-:W-:-:S02]  /*8e40*/  FFMA.FTZ R155, R186, R169, R155 ;  /* 0x000000a9ba9b7223 */ /* 0x000fc4000001009b */
[----:B-1----:R-:W-:Y:S02]  /*8e50*/  FMUL.FTZ R180, R14, R15 ;  /* 0x0000000f0eb47220 */ /* 0x002fe40000410000 */
[----:B------:R-:W-:Y:S02]  /*8e60*/  FFMA.FTZ R171, R100, R11, R171 ;  /* 0x0000000b64ab7223 */ /* 0x000fe400000100ab */
[----:B---3--:R-:W-:Y:S02]  /*8e70*/  FMUL.FTZ R179, R14, R179 ;  /* 0x000000b30eb37220 */ /* 0x008fe40000410000 */
        /* <DEDUP_REMOVED lines=8> */
[----:B------:R-:W-:Y:S01]  /*8f00*/  FFMA.FTZ R173, R182, R170, R173 ;  /* 0x000000aab6ad7223 */ /* 0x000fe200000100ad */
[----:B------:R-:W-:Y:S01]  /*8f10*/  ISETP.NE.AND P1, PT, R136, 0x1f, PT ;  /* 0x0000001f8800780c */ /* 0x000fe20003f25270 */
[----:B------:R-:W-:-:S02]  /*8f20*/  FFMA.FTZ R170, R99, R238, R169 ;  /* 0x000000ee63aa7223 */ /* 0x000fc400000100a9 */
[CC--:B------:R-:W-:Y:S02]  /*8f30*/  FMUL.FTZ R155, R181.reuse, R14.reuse ;  /* 0x0000000eb59b7220 */ /* 0x0c0fe40000410000 */
[-C--:B------:R-:W-:Y:S02]  /*8f40*/  FMUL.FTZ R169, R181, R15.reuse ;  /* 0x0000000fb5a97220 */ /* 0x080fe40000410000 */
[C---:B------:R-:W-:Y:S02]  /*8f50*/  FFMA.FTZ R15, R182.reuse, R15, -R155 ;  /* 0x0000000fb60f7223 */ /* 0x040fe4000001089b */
[----:B------:R-:W-:Y:S02]  /*8f60*/  FFMA.FTZ R169, R182, R14, R169 ;  /* 0x0000000eb6a97223 */ /* 0x000fe400000100a9 */
[C---:B------:R-:W-:Y:S02]  /*8f70*/  FMUL.FTZ R14, R179.reuse, R15 ;  /* 0x0000000fb30e7220 */ /* 0x040fe40000410000 */
[----:B------:R-:W-:-:S02]  /*8f80*/  FMUL.FTZ R210, R179, R169 ;  /* 0x000000a9b3d27220 */ /* 0x000fc40000410000 */
[C---:B------:R-:W-:Y:S02]  /*8f90*/  FFMA.FTZ R169, R180.reuse, R169, R14 ;  /* 0x000000a9b4a97223 */ /* 0x040fe4000001000e */
[----:B------:R-:W-:Y:S02]  /*8fa0*/  FFMA.FTZ R210, R180, R15, -R210 ;  /* 0x0000000fb4d27223 */ /* 0x000fe400000108d2 */
[----:B------:R0:W1:Y:S01]  /*8fb0*/  @P1 LDS.64 R14, [R136.X8+0x3558] ;  /* 0x00355800880e1984 */ /* 0x0000620000008a00 */
[----:B------:R-:W-:-:S04]  /*8fc0*/  FMUL.FTZ R10, R142, R83 ;  /* 0x000000538e0a7220 */ /* 0x000fc80000410000 */
[----:B------:R-:W-:Y:S02]  /*8fd0*/  FFMA.FTZ R173, R99, R10, R173 ;  /* 0x0000000a63ad7223 */ /* 0x000fe400000100ad */
[CC--:B------:R-:W-:Y:S02]  /*8fe0*/  FMUL.FTZ R172, R179.reuse, R170.reuse ;  /* 0x000000aab3ac7220 */ /* 0x0c0fe40000410000 */
[-C--:B------:R-:W-:Y:S01]  /*8ff0*/  FMUL.FTZ R171, R179, R173.reuse ;  /* 0x000000adb3ab7220 */ /* 0x080fe20000410000 */
[----:B------:R-:W-:Y:S01]  /*9000*/  BSSY B0, `(.L_x_9099) ;  /* 0x0000014000007945 */ /* 0x000fe20003800000 */
[C---:B------:R-:W-:Y:S02]  /*9010*/  FFMA.FTZ R172, R180.reuse, R173, R172 ;  /* 0x000000adb4ac7223 */ /* 0x040fe400000100ac */
[----:B------:R-:W-:Y:S02]  /*9020*/  FFMA.FTZ R171, R180, R170, -R171 ;  /* 0x000000aab4ab7223 */ /* 0x000fe400000108ab */
[----:B------:R-:W-:-:S02]  /*9030*/  FMUL.FTZ R241, R141, R82 ;  /* 0x000000528df17220 */ /* 0x000fc40000410000 */
[----:B------:R-:W-:Y:S02]  /*9040*/  FMUL.FTZ R155, R140, R82 ;  /* 0x000000528c9b7220 */ /* 0x000fe40000410000 */
        /* <DEDUP_REMOVED lines=15> */
.L_x_9100:
[----:B0-----:R-:W-:Y:S05]  /*9140*/  BSYNC B0 ;  /* 0x0000000000007941 */ /* 0x001fea0003800000 */
.L_x_9099:
[----:B------:R-:W0:Y:S01]  /*9150*/  SHFL.UP PT, R173, R209, 0x1, RZ ;  /* 0x04200000d1ad7989 */ /* 0x000e2200000e00ff */
[----:B------:R-:W-:Y:S01]  /*9160*/  ISETP.GE.AND P3, PT, R135, 0x1, PT ;  /* 0x000000018700780c */ /* 0x000fe20003f66270 */
[CC--:B-----5:R-:W-:Y:S01]  /*9170*/  FMUL.FTZ R227, R42.reuse, R8.reuse ;  /* 0x000000082ae37220 */ /* 0x0e0fe20000410000 */
[----:B------:R-:W-:Y:S01]  /*9180*/  BSSY B0, `(.L_x_9101) ;  /* 0x0000183000007945 */ /* 0x000fe20003800000 */
[----:B------:R-:W2:Y:S01]  /*9190*/  SHFL.UP PT, R172, R211, 0x1, RZ ;  /* 0x04200000d3ac7989 */ /* 0x000ea200000e00ff */
[-C--:B------:R-:W-:Y:S02]  /*91a0*/  FMUL.FTZ R228, R42, R9.reuse ;  /* 0x000000092ae47220 */ /* 0x080fe40000410000 */
[CC--:B------:R-:W-:Y:S01]  /*91b0*/  FMUL.FTZ R226, R43.reuse, R9.reuse ;  /* 0x000000092be27220 */ /* 0x0c0fe20000410000 */
[----:B------:R-:W3:Y:S01]  /*91c0*/  SHFL.UP PT, R170, R210, 0x1, RZ ;  /* 0x04200000d2aa7989 */ /* 0x000ee200000e00ff */
[-C--:B------:R-:W-:Y:S02]  /*91d0*/  FMUL.FTZ R225, R43, R8.reuse ;  /* 0x000000082be17220 */ /* 0x080fe40000410000 */
[C---:B------:R-:W-:Y:S01]  /*91e0*/  FMUL.FTZ R223, R44.reuse, R8 ;  /* 0x000000082cdf7220 */ /* 0x040fe20000410000 */
[----:B------:R-:W4:Y:S01]  /*91f0*/  SHFL.UP PT, R171, R169, 0x1, RZ ;  /* 0x04200000a9ab7989 */ /* 0x000f2200000e00ff */
[----:B------:R-:W-:-:S02]  /*9200*/  FMUL.FTZ R224, R44, R9 ;  /* 0x000000092ce07220 */ /* 0x000fc40000410000 */
[----:B------:R-:W-:Y:S01]  /*9210*/  FMUL.FTZ R222, R45, R9 ;  /* 0x000000092dde7220 */ /* 0x000fe20000410000 */
[----:B------:R-:W-:Y:S01]  /*9220*/  SHFL.IDX PT, R7, R7, RZ, 0x1f ;  /* 0x00001fff07077589 */ /* 0x000fe200000e0000 */
[----:B------:R-:W-:-:S03]  /*9230*/  FMUL.FTZ R240, R48, R8 ;  /* 0x0000000830f07220 */ /* 0x000fc60000410000 */
[----:B------:R-:W-:Y:S01]  /*9240*/  SHFL.IDX PT, R6, R6, RZ, 0x1f ;  /* 0x00001fff06067589 */ /* 0x000fe200000e0000 */
[CC--:B0-----:R-:W-:Y:S02]  /*9250*/  FMUL.FTZ R175, R169.reuse, R173.reuse ;  /* 0x000000ada9af7220 */ /* 0x0c1fe40000410000 */
[CC--:B--2---:R-:W-:Y:S02]  /*9260*/  FMUL.FTZ R176, R169.reuse, R172.reuse ;  /* 0x000000aca9b07220 */ /* 0x0c4fe40000410000 */
[C---:B------:R-:W-:Y:S02]  /*9270*/  FFMA.FTZ R172, R210.reuse, R172, -R175 ;  /* 0x000000acd2ac7223 */ /* 0x040fe400000108af */
[----:B---3--:R-:W-:Y:S02]  /*9280*/  FMUL.FTZ R174, R169, R170 ;  /* 0x000000aaa9ae7220 */ /* 0x008fe40000410000 */
[C---:B------:R-:W-:Y:S02]  /*9290*/  FFMA.FTZ R176, R210.reuse, R173, R176 ;  /* 0x000000add2b07223 */ /* 0x040fe400000100b0 */
[----:B----4-:R-:W-:-:S02]  /*92a0*/  FFMA.FTZ R174, R210, R171, R174 ;  /* 0x000000abd2ae7223 */ /* 0x010fc400000100ae */
[----:B------:R-:W-:Y:S02]  /*92b0*/  @P3 FADD.FTZ R211, R211, R172 ;  /* 0x000000acd3d33221 */ /* 0x000fe40000010000 */
[C---:B------:R-:W-:Y:S01]  /*92c0*/  FMUL.FTZ R171, R169.reuse, R171 ;  /* 0x000000aba9ab7220 */ /* 0x040fe20000410000 */
[----:B------:R-:W-:Y:S01]  /*92d0*/  FSEL R174, R169, R174, !P3 ;  /* 0x000000aea9ae7208 */ /* 0x000fe20005800000 */
[----:B------:R-:W-:Y:S01]  /*92e0*/  @P3 FADD.FTZ R209, R209, R176 ;  /* 0x000000b0d1d13221 */ /* 0x000fe20000010000 */
[----:B------:R-:W0:Y:S01]  /*92f0*/  SHFL.UP PT, R173, R211, 0x2, RZ ;  /* 0x04400000d3ad7989 */ /* 0x000e2200000e00ff */
[----:B------:R-:W-:Y:S01]  /*9300*/  @P3 FFMA.FTZ R210, R210, R170, -R171 ;  /* 0x000000aad2d23223 */ /* 0x000fe200000108ab */
[----:B------:R-:W-:Y:S02]  /*9310*/  ISETP.GE.AND P3, PT, R135, 0x2, PT ;  /* 0x000000028700780c */ /* 0x000fe40003f66270 */
[----:B------:R-:W2:Y:S04]  /*9320*/  SHFL.UP PT, R175, R209, 0x2, RZ ;  /* 0x04400000d1af7989 */ /* 0x000ea800000e00ff */
[----:B------:R-:W3:Y:S04]  /*9330*/  SHFL.UP PT, R169, R210, 0x2, RZ ;  /* 0x04400000d2a97989 */ /* 0x000ee800000e00ff */
[----:B------:R-:W4:Y:S01]  /*9340*/  SHFL.UP PT, R171, R174, 0x2, RZ ;  /* 0x04400000aeab7989 */ /* 0x000f2200000e00ff */
[----:B0-----:R-:W-:-:S02]  /*9350*/  FMUL.FTZ R176, R174, R173 ;  /* 0x000000adaeb07220 */ /* 0x001fc40000410000 */
[-C--:B--2---:R-:W-:Y:S02]  /*9360*/  FMUL.FTZ R170, R174, R175.reuse ;  /* 0x000000afaeaa7220 */ /* 0x084fe40000410000 */
[----:B------:R-:W-:Y:S02]  /*9370*/  FFMA.FTZ R178, R210, R175, R176 ;  /* 0x000000afd2b27223 */ /* 0x000fe400000100b0 */
[----:B---3--:R-:W-:Y:S02]  /*9380*/  FMUL.FTZ R172, R174, R169 ;  /* 0x000000a9aeac7220 */ /* 0x008fe40000410000 */
[----:B------:R-:W-:Y:S02]  /*9390*/  FFMA.FTZ R176, R210, R173, -R170 ;  /* 0x000000add2b07223 */ /* 0x000fe400000108aa */
[-C--:B----4-:R-:W-:Y:S02]  /*93a0*/  FMUL.FTZ R170, R174, R171.reuse ;  /* 0x000000abaeaa7220 */ /* 0x090fe40000410000 */
[----:B------:R-:W-:-:S02]  /*93b0*/  FFMA.FTZ R171, R210, R171, R172 ;  /* 0x000000abd2ab7223 */ /* 0x000fc400000100ac */
[----:B------:R-:W-:Y:S02]  /*93c0*/  @P3 FFMA.FTZ R210, R210, R169, -R170 ;  /* 0x000000a9d2d23223 */ /* 0x000fe400000108aa */
[----:B------:R-:W-:Y:S01]  /*93d0*/  @P3 FADD.FTZ R209, R209, R178 ;  /* 0x000000b2d1d13221 */ /* 0x000fe20000010000 */
[----:B------:R-:W-:Y:S01]  /*93e0*/  FSEL R171, R174, R171, !P3 ;  /* 0x000000abaeab7208 */ /* 0x000fe20005800000 */
[----:B------:R-:W-:Y:S01]  /*93f0*/  @P3 FADD.FTZ R211, R211, R176 ;  /* 0x000000b0d3d33221 */ /* 0x000fe20000010000 */
[----:B------:R-:W0:Y:S01]  /*9400*/  SHFL.UP PT, R169, R210, 0x4, RZ ;  /* 0x04800000d2a97989 */ /* 0x000e2200000e00ff */
[----:B------:R-:W-:Y:S01]  /*9410*/  ISETP.GE.AND P3, PT, R135, 0x4, PT ;  /* 0x000000048700780c */ /* 0x000fe20003f66270 */
[----:B------:R-:W-:Y:S02]  /*9420*/  FMUL.FTZ R178, R33, R9 ;  /* 0x0000000921b27220 */ /* 0x000fe40000410000 */
[----:B------:R-:W2:Y:S02]  /*9430*/  SHFL.UP PT, R173, R209, 0x4, RZ ;  /* 0x04800000d1ad7989 */ /* 0x000ea400000e00ff */
[----:B------:R-:W-:-:S02]  /*9440*/  FMUL.FTZ R212, R180, R178 ;  /* 0x000000b2b4d47220 */ /* 0x000fc40000410000 */
[----:B------:R-:W3:Y:S04]  /*9450*/  SHFL.UP PT, R172, R211, 0x4, RZ ;  /* 0x04800000d3ac7989 */ /* 0x000ee800000e00ff */
[----:B------:R-:W4:Y:S01]  /*9460*/  SHFL.UP PT, R170, R171, 0x4, RZ ;  /* 0x04800000abaa7989 */ /* 0x000f2200000e00ff */
[C---:B0-----:R-:W-:Y:S02]  /*9470*/  FMUL.FTZ R175, R171.reuse, R169 ;  /* 0x000000a9abaf7220 */ /* 0x041fe40000410000 */
[C---:B--2---:R-:W-:Y:S02]  /*9480*/  FMUL.FTZ R177, R171.reuse, R173 ;  /* 0x000000adabb17220 */ /* 0x044fe40000410000 */
[-C--:B---3--:R-:W-:Y:S02]  /*9490*/  FMUL.FTZ R174, R171, R172.reuse ;  /* 0x000000acabae7220 */ /* 0x088fe40000410000 */
[----:B------:R-:W-:-:S02]  /*94a0*/  FFMA.FTZ R172, R210, R172, -R177 ;  /* 0x000000acd2ac7223 */ /* 0x000fc400000108b1 */
[CC--:B----4-:R-:W-:Y:S02]  /*94b0*/  FFMA.FTZ R176, R210.reuse, R170.reuse, R175 ;  /* 0x000000aad2b07223 */ /* 0x0d0fe400000100af */
[C---:B------:R-:W-:Y:S02]  /*94c0*/  FFMA.FTZ R174, R210.reuse, R173, R174 ;  /* 0x000000add2ae7223 */ /* 0x040fe400000100ae */
[C---:B------:R-:W-:Y:S01]  /*94d0*/  FMUL.FTZ R170, R171.reuse, R170 ;  /* 0x000000aaabaa7220 */ /* 0x040fe20000410000 */
[----:B------:R-:W-:Y:S01]  /*94e0*/  FSEL R171, R171, R176, !P3 ;  /* 0x000000b0abab7208 */ /* 0x000fe20005800000 */
        /* <DEDUP_REMOVED lines=8> */
[----:B------:R-:W-:-:S02]  /*9570*/  FMUL.FTZ R176, R34, R8 ;  /* 0x0000000822b07220 */ /* 0x000fc40000410000 */
[----:B------:R-:W-:Y:S01]  /*9580*/  FMUL.FTZ R175, R34, R9 ;  /* 0x0000000922af7220 */ /* 0x000fe20000410000 */
[----:B------:R-:W3:Y:S01]  /*9590*/  SHFL.UP PT, R169, R210, 0x8, RZ ;  /* 0x05000000d2a97989 */ /* 0x000ee200000e00ff */
[-C--:B------:R-:W-:Y:S02]  /*95a0*/  FFMA.FTZ R212, -R179, R177.reuse, -R212 ;  /* 0x000000b1b3d47223 */ /* 0x080fe400000109d4 */
[----:B------:R-:W-:Y:S01]  /*95b0*/  FFMA.FTZ R213, R180, R177, -R174 ;  /* 0x000000b1b4d57223 */ /* 0x000fe200000108ae */
[----:B------:R-:W4:Y:S01]  /*95c0*/  SHFL.UP PT, R170, R171, 0x8, RZ ;  /* 0x05000000abaa7989 */ /* 0x000f2200000e00ff */
[----:B------:R-:W-:Y:S02]  /*95d0*/  FADD.FTZ R212, -R175, R212 ;  /* 0x000000d4afd47221 */ /* 0x000fe40000010100 */
[----:B------:R-:W-:Y:S02]  /*95e0*/  FADD.FTZ R213, R176, R213 ;  /* 0x000000d5b0d57221 */ /* 0x000fe40000010000 */
[----:B------:R-:W-:-:S02]  /*95f0*/  FMUL.FTZ R174, R181, -R212 ;  /* 0x800000d4b5ae7220 */ /* 0x000fc40000410000 */
[-C--:B------:R-:W-:Y:S02]  /*9600*/  FMUL.FTZ R215, R181, -R213.reuse ;  /* 0x800000d5b5d77220 */ /* 0x080fe40000410000 */
[C---:B------:R-:W-:Y:S02]  /*9610*/  FFMA.FTZ R217, R182.reuse, R213, -R174 ;  /* 0x000000d5b6d97223 */ /* 0x040fe400000108ae */
[----:B------:R-:W-:Y:S02]  /*9620*/  FFMA.FTZ R214, R182, R212, R215 ;  /* 0x000000d4b6d67223 */ /* 0x000fe400000100d7 */
[C---:B0-----:R-:W-:Y:S02]  /*9630*/  FMUL.FTZ R212, R171.reuse, R172 ;  /* 0x000000acabd47220 */ /* 0x041fe40000410000 */
[-C--:B--2---:R-:W-:Y:S02]  /*9640*/  FMUL.FTZ R215, R171, R173.reuse ;  /* 0x000000adabd77220 */ /* 0x084fe40000410000 */
[----:B------:R-:W-:-:S02]  /*9650*/  FFMA.FTZ R212, R210, R173, R212 ;  /* 0x000000add2d47223 */ /* 0x000fc400000100d4 */
[CC--:B---3--:R-:W-:Y:S02]  /*9660*/  FMUL.FTZ R213, R171.reuse, R169.reuse ;  /* 0x000000a9abd57220 */ /* 0x0c8fe40000410000 */
[C---:B------:R-:W-:Y:S02]  /*9670*/  FFMA.FTZ R172, R210.reuse, R172, -R215 ;  /* 0x000000acd2ac7223 */ /* 0x040fe400000108d7 */
[-C--:B----4-:R-:W-:Y:S02]  /*9680*/  FMUL.FTZ R174, R171, R170.reuse ;  /* 0x000000aaabae7220 */ /* 0x090fe40000410000 */
[C---:B------:R-:W-:Y:S02]  /*9690*/  FFMA.FTZ R170, R210.reuse, R170, R213 ;  /* 0x000000aad2aa7223 */ /* 0x040fe400000100d5 */
[----:B------:R-:W-:Y:S02]  /*96a0*/  @P3 FFMA.FTZ R210, R210, R169, -R174 ;  /* 0x000000a9d2d23223 */ /* 0x000fe400000108ae */
[----:B------:R-:W-:Y:S01]  /*96b0*/  @P3 FADD.FTZ R209, R209, R212 ;  /* 0x000000d4d1d13221 */ /* 0x000fe20000010000 */
[----:B------:R-:W-:Y:S01]  /*96c0*/  FSEL R212, R171, R170, !P3 ;  /* 0x000000aaabd47208 */ /* 0x000fe20005800000 */
[----:B------:R-:W-:Y:S01]  /*96d0*/  FMUL.FTZ R174, R35, R8 ;  /* 0x0000000823ae7220 */ /* 0x000fe20000410000 */
[----:B------:R-:W0:Y:S01]  /*96e0*/  SHFL.UP PT, R169, R210, 0x10, RZ ;  /* 0x06000000d2a97989 */ /* 0x000e2200000e00ff */
[----:B------:R-:W-:Y:S01]  /*96f0*/  @P3 FADD.FTZ R211, R211, R172 ;  /* 0x000000acd3d33221 */ /* 0x000fe20000010000 */
[----:B------:R-:W-:Y:S01]  /*9700*/  ISETP.GE.AND P3, PT, R135, 0x10, PT ;  /* 0x000000108700780c */ /* 0x000fe20003f66270 */
[----:B------:R-:W-:Y:S01]  /*9710*/  FMUL.FTZ R173, R35, R9 ;  /* 0x0000000923ad7220 */ /* 0x000fe20000410000 */
[----:B------:R-:W2:Y:S01]  /*9720*/  SHFL.UP PT, R213, R212, 0x10, RZ ;  /* 0x06000000d4d57989 */ /* 0x000ea200000e00ff */
[----:B------:R-:W-:-:S02]  /*9730*/  FADD.FTZ R170, R174, R217 ;  /* 0x000000d9aeaa7221 */ /* 0x000fc40000010000 */
[----:B------:R-:W-:Y:S01]  /*9740*/  FADD.FTZ R214, -R173, R214 ;  /* 0x000000d6add67221 */ /* 0x000fe20000010100 */
[----:B------:R-:W3:Y:S01]  /*9750*/  SHFL.UP PT, R217, R209, 0x10, RZ ;  /* 0x06000000d1d97989 */ /* 0x000ee200000e00ff */
[C---:B------:R-:W-:Y:S02]  /*9760*/  FMUL.FTZ R219, R183.reuse, -R170 ;  /* 0x800000aab7db7220 */ /* 0x040fe40000410000 */
[-C--:B------:R-:W-:Y:S01]  /*9770*/  FMUL.FTZ R171, R183, -R214.reuse ;  /* 0x800000d6b7ab7220 */ /* 0x080fe20000410000 */
[----:B------:R-:W4:Y:S01]  /*9780*/  SHFL.UP PT, R215, R211, 0x10, RZ ;  /* 0x06000000d3d77989 */ /* 0x000f2200000e00ff */
[C---:B------:R-:W-:Y:S02]  /*9790*/  FFMA.FTZ R219, R184.reuse, R214, R219 ;  /* 0x000000d6b8db7223 */ /* 0x040fe400000100db */
[----:B------:R-:W-:Y:S02]  /*97a0*/  FFMA.FTZ R170, R184, R170, -R171 ;  /* 0x000000aab8aa7223 */ /* 0x000fe400000108ab */
[----:B------:R-:W-:-:S02]  /*97b0*/  FMUL.FTZ R172, R36, R9 ;  /* 0x0000000924ac7220 */ /* 0x000fc40000410000 */
[----:B------:R-:W-:Y:S02]  /*97c0*/  FMUL.FTZ R171, R36, R8 ;  /* 0x0000000824ab7220 */ /* 0x000fe40000410000 */
[----:B------:R-:W-:Y:S02]  /*97d0*/  FADD.FTZ R219, -R172, R219 ;  /* 0x000000dbacdb7221 */ /* 0x000fe40000010100 */
[----:B------:R-:W-:Y:S02]  /*97e0*/  FADD.FTZ R214, R171, R170 ;  /* 0x000000aaabd67221 */ /* 0x000fe40000010000 */
[C---:B------:R-:W-:Y:S02]  /*97f0*/  FMUL.FTZ R221, R185.reuse, -R219 ;  /* 0x800000dbb9dd7220 */ /* 0x040fe40000410000 */
[----:B------:R-:W-:Y:S02]  /*9800*/  FMUL.FTZ R216, R185, -R214 ;  /* 0x800000d6b9d87220 */ /* 0x000fe40000410000 */
[----:B0-----:R-:W-:-:S02]  /*9810*/  FMUL.FTZ R170, R212, R169 ;  /* 0x000000a9d4aa7220 */ /* 0x001fc40000410000 */
[C---:B------:R-:W-:Y:S02]  /*9820*/  FFMA.FTZ R218, R186.reuse, R214, -R221 ;  /* 0x000000d6bada7223 */ /* 0x040fe400000108dd */
[----:B------:R-:W-:Y:S02]  /*9830*/  FFMA.FTZ R221, R186, R219, R216 ;  /* 0x000000dbbadd7223 */ /* 0x000fe400000100d8 */
[----:B--2---:R-:W-:Y:S02]  /*9840*/  FFMA.FTZ R219, R210, R213, R170 ;  /* 0x000000d5d2db7223 */ /* 0x004fe400000100aa */
[C---:B---3--:R-:W-:Y:S02]  /*9850*/  FMUL.FTZ R214, R212.reuse, R217 ;  /* 0x000000d9d4d67220 */ /* 0x048fe40000410000 */
[C---:B----4-:R-:W-:Y:S02]  /*9860*/  FMUL.FTZ R170, R212.reuse, R215 ;  /* 0x000000d7d4aa7220 */ /* 0x050fe40000410000 */
[C---:B------:R-:W-:Y:S01]  /*9870*/  FMUL.FTZ R213, R212.reuse, R213 ;  /* 0x000000d5d4d57220 */ /* 0x040fe20000410000 */
[----:B------:R-:W-:Y:S01]  /*9880*/  FSEL R212, R212, R219, !P3 ;  /* 0x000000dbd4d47208 */ /* 0x000fe20005800000 */
[----:B------:R-:W-:-:S02]  /*9890*/  FFMA.FTZ R216, R210, R215, -R214 ;  /* 0x000000d7d2d87223 */ /* 0x000fc400000108d6 */
[C---:B------:R-:W-:Y:S02]  /*98a0*/  FFMA.FTZ R214, R210.reuse, R217, R170 ;  /* 0x000000d9d2d67223 */ /* 0x040fe400000100aa */
[----:B------:R-:W-:Y:S01]  /*98b0*/  @P3 FFMA.FTZ R210, R210, R169, -R213 ;  /* 0x000000a9d2d23223 */ /* 0x000fe200000108d5 */
[----:B------:R-:W0:Y:S01]  /*98c0*/  SHFL.UP PT, R212, R212, 0x1, RZ ;  /* 0x04200000d4d47989 */ /* 0x000e2200000e00ff */
[C---:B------:R-:W-:Y:S02]  /*98d0*/  FMUL.FTZ R169, R37.reuse, R8 ;  /* 0x0000000825a97220 */ /* 0x040fe40000410000 */
[----:B------:R-:W-:Y:S02]  /*98e0*/  FMUL.FTZ R170, R37, R9 ;  /* 0x0000000925aa7220 */ /* 0x000fe40000410000 */
[----:B------:R-:W-:Y:S01]  /*98f0*/  @P3 FADD.FTZ R211, R211, R216 ;  /* 0x000000d8d3d33221 */ /* 0x000fe20000010000 */
[----:B------:R-:W2:Y:S01]  /*9900*/  SHFL.UP PT, R210, R210, 0x1, RZ ;  /* 0x04200000d2d27989 */ /* 0x000ea200000e00ff */
[----:B------:R-:W-:-:S02]  /*9910*/  FADD.FTZ R218, R169, R218 ;  /* 0x000000daa9da7221 */ /* 0x000fc40000010000 */
[----:B------:R-:W-:Y:S02]  /*9920*/  FADD.FTZ R221, -R170, R221 ;  /* 0x000000ddaadd7221 */ /* 0x000fe40000010100 */
[CC--:B------:R-:W-:Y:S01]  /*9930*/  FMUL.FTZ R215, R187.reuse, -R218.reuse ;  /* 0x800000dabbd77220 */ /* 0x0c0fe20000410000 */
[----:B------:R-:W3:Y:S01]  /*9940*/  SHFL.UP PT, R211, R211, 0x1, RZ ;  /* 0x04200000d3d37989 */ /* 0x000ee200000e00ff */
[-C--:B------:R-:W-:Y:S02]  /*9950*/  FMUL.FTZ R213, R187, -R221.reuse ;  /* 0x800000ddbbd57220 */ /* 0x080fe40000410000 */
[C---:B------:R-:W-:Y:S02]  /*9960*/  FFMA.FTZ R221, R188.reuse, R221, R215 ;  /* 0x000000ddbcdd7223 */ /* 0x040fe400000100d7 */
[----:B------:R-:W-:Y:S02]  /*9970*/  FFMA.FTZ R218, R188, R218, -R213 ;  /* 0x000000dabcda7223 */ /* 0x000fe400000108d5 */
[----:B------:R-:W-:-:S02]  /*9980*/  FMUL.FTZ R215, R38, R8 ;  /* 0x0000000826d77220 */ /* 0x000fc40000410000 */
[----:B------:R-:W-:Y:S02]  /*9990*/  FMUL.FTZ R216, R38, R9 ;  /* 0x0000000926d87220 */ /* 0x000fe40000410000 */
[----:B------:R-:W-:Y:S02]  /*99a0*/  FADD.FTZ R218, R215, R218 ;  /* 0x000000dad7da7221 */ /* 0x000fe40000010000 */
[----:B------:R-:W-:Y:S02]  /*99b0*/  FADD.FTZ R221, -R216, R221 ;  /* 0x000000ddd8dd7221 */ /* 0x000fe40000010100 */
[----:B------:R-:W-:Y:S02]  /*99c0*/  FMUL.FTZ R217, R189, -R218 ;  /* 0x800000dabdd97220 */ /* 0x000fe40000410000 */
[----:B------:R-:W-:Y:S02]  /*99d0*/  @P3 FADD.FTZ R209, R209, R214 ;  /* 0x000000d6d1d13221 */ /* 0x000fe40000010000 */
[----:B------:R-:W-:-:S02]  /*99e0*/  FMUL.FTZ R213, R189, -R221 ;  /* 0x800000ddbdd57220 */ /* 0x000fc40000410000 */
[----:B------:R-:W-:Y:S02]  /*99f0*/  FFMA.FTZ R221, R190, R221, R217 ;  /* 0x000000ddbedd7223 */ /* 0x000fe400000100d9 */
[----:B0-----:R-:W-:Y:S01]  /*9a00*/  FMUL.FTZ R217, R212, R7 ;  /* 0x00000007d4d97220 */ /* 0x001fe20000410000 */
[----:B------:R-:W0:Y:S01]  /*9a10*/  SHFL.UP PT, R209, R209, 0x1, RZ ;  /* 0x04200000d1d17989 */ /* 0x000e2200000e00ff */
[----:B------:R-:W-:Y:S02]  /*9a20*/  FFMA.FTZ R220, R190, R218, -R213 ;  /* 0x000000dabedc7223 */ /* 0x000fe400000108d5 */
[C---:B------:R-:W-:Y:S02]  /*9a30*/  FMUL.FTZ R214, R39.reuse, R9 ;  /* 0x0000000927d67220 */ /* 0x040fe40000410000 */
[----:B------:R-:W-:Y:S02]  /*9a40*/  FMUL.FTZ R213, R39, R8 ;  /* 0x0000000827d57220 */ /* 0x000fe40000410000 */
[----:B--2---:R-:W-:-:S02]  /*9a50*/  FFMA.FTZ R218, R210, R6, -R217 ;  /* 0x00000006d2da7223 */ /* 0x004fc400000108d9 */
[----:B------:R-:W-:Y:S02]  /*9a60*/  FADD.FTZ R221, -R214, R221 ;  /* 0x000000ddd6dd7221 */ /* 0x000fe40000010100 */
[----:B------:R-:W-:Y:S02]  /*9a70*/  FADD.FTZ R220, R213, R220 ;  /* 0x000000dcd5dc7221 */ /* 0x000fe40000010000 */
[----:B------:R-:W-:Y:S02]  /*9a80*/  FMUL.FTZ R217, R212, R6 ;  /* 0x00000006d4d97220 */ /* 0x000fe40000410000 */
[----:B---3--:R-:W-:Y:S02]  /*9a90*/  @P2 FADD.FTZ R6, R211, R218 ;  /* 0x000000dad3062221 */ /* 0x008fe40000010000 */
[C---:B------:R-:W-:Y:S02]  /*9aa0*/  FMUL.FTZ R211, R191.reuse, -R221 ;  /* 0x800000ddbfd37220 */ /* 0x040fe40000410000 */
[----:B------:R-:W-:-:S02]  /*9ab0*/  FMUL.FTZ R212, R191, -R220 ;  /* 0x800000dcbfd47220 */ /* 0x000fc40000410000 */
[C---:B------:R-:W-:Y:S02]  /*9ac0*/  FFMA.FTZ R220, R192.reuse, R220, -R211 ;  /* 0x000000dcc0dc7223 */ /* 0x040fe400000108d3 */
[----:B------:R-:W-:Y:S02]  /*9ad0*/  FFMA.FTZ R221, R192, R221, R212 ;  /* 0x000000ddc0dd7223 */ /* 0x000fe400000100d4 */
[C---:B------:R-:W-:Y:S02]  /*9ae0*/  FMUL.FTZ R211, R40.reuse, R8 ;  /* 0x0000000828d37220 */ /* 0x040fe40000410000 */
[----:B------:R-:W-:Y:S02]  /*9af0*/  FMUL.FTZ R212, R40, R9 ;  /* 0x0000000928d47220 */ /* 0x000fe40000410000 */
[----:B------:R-:W-:Y:S02]  /*9b00*/  FADD.FTZ R220, R211, R220 ;  /* 0x000000dcd3dc7221 */ /* 0x000fe40000010000 */
[----:B------:R-:W-:-:S02]  /*9b10*/  FADD.FTZ R221, -R212, R221 ;  /* 0x000000ddd4dd7221 */ /* 0x000fc40000010100 */
[----:B------:R-:W-:Y:S02]  /*9b20*/  FFMA.FTZ R210, R210, R7, R217 ;  /* 0x00000007d2d27223 */ /* 0x000fe400000100d9 */
[C---:B------:R-:W-:Y:S02]  /*9b30*/  FMUL.FTZ R218, R193.reuse, -R220 ;  /* 0x800000dcc1da7220 */ /* 0x040fe40000410000 */
[-C--:B------:R-:W-:Y:S02]  /*9b40*/  FMUL.FTZ R217, R193, -R221.reuse ;  /* 0x800000ddc1d97220 */ /* 0x080fe40000410000 */
[----:B0-----:R-:W-:Y:S01]  /*9b50*/  @P2 FADD.FTZ R7, R209, R210 ;  /* 0x000000d2d1072221 */ /* 0x001fe20000010000 */
[----:B------:R-:W-:Y:S01]  /*9b60*/  ISETP.NE.AND P2, PT, R133, 0x1f, PT ;  /* 0x0000001f8500780c */ /* 0x000fe20003f45270 */
[----:B------:R-:W-:Y:S02]  /*9b70*/  FFMA.FTZ R221, R194, R221, R218 ;  /* 0x000000ddc2dd7223 */ /* 0x000fe400000100da */
[----:B------:R-:W-:-:S02]  /*9b80*/  FMUL.FTZ R210, R41, R9 ;  /* 0x0000000929d27220 */ /* 0x000fc40000410000 */
[----:B------:R-:W-:Y:S02]  /*9b90*/  FFMA.FTZ R220, R194, R220, -R217 ;  /* 0x000000dcc2dc7223 */ /* 0x000fe400000108d9 */
[----:B------:R-:W-:Y:S02]  /*9ba0*/  FMUL.FTZ R209, R41, R8 ;  /* 0x0000000829d17220 */ /* 0x000fe40000410000 */
[----:B------:R-:W-:Y:S02]  /*9bb0*/  FADD.FTZ R221, -R210, R221 ;  /* 0x000000ddd2dd7221 */ /* 0x000fe40000010100 */
[----:B------:R-:W-:Y:S02]  /*9bc0*/  FADD.FTZ R220, R209, R220 ;  /* 0x000000dcd1dc7221 */ /* 0x000fe40000010000 */
        /* <DEDUP_REMOVED lines=26> */
[----:B------:R-:W-:Y:S02]  /*9d70*/  FMUL.FTZ R221, R45, R8 ;  /* 0x000000082ddd7220 */ /* 0x000fe40000410000 */
[----:B------:R-:W-:Y:S02]  /*9d80*/  FADD.FTZ R7, -R222, R7 ;  /* 0x00000007de077221 */ /* 0x000fe40000010100 */
[----:B------:R-:W-:Y:S02]  /*9d90*/  FADD.FTZ R220, R221, R220 ;  /* 0x000000dcdddc7221 */ /* 0x000fe40000010000 */
[C---:B------:R-:W-:Y:S02]  /*9da0*/  FMUL.FTZ R5, R203.reuse, -R7 ;  /* 0x80000007cb057220 */ /* 0x040fe40000410000 */
[-C--:B------:R-:W-:Y:S02]  /*9db0*/  FMUL.FTZ R217, R203, -R220.reuse ;  /* 0x800000dccbd97220 */ /* 0x080fe40000410000 */
[----:B------:R-:W-:-:S02]  /*9dc0*/  FFMA.FTZ R218, R204, R220, -R5 ;  /* 0x000000dcccda7223 */ /* 0x000fc40000010805 */
[----:B------:R-:W-:Y:S02]  /*9dd0*/  FMUL.FTZ R219, R46, R8 ;  /* 0x000000082edb7220 */ /* 0x000fe40000410000 */
[----:B------:R-:W-:Y:S02]  /*9de0*/  FFMA.FTZ R217, R204, R7, R217 ;  /* 0x00000007ccd97223 */ /* 0x000fe400000100d9 */
[----:B------:R-:W-:Y:S02]  /*9df0*/  FMUL.FTZ R220, R46, R9 ;  /* 0x000000092edc7220 */ /* 0x000fe40000410000 */
[----:B------:R-:W-:Y:S02]  /*9e00*/  FADD.FTZ R218, R219, R218 ;  /* 0x000000dadbda7221 */ /* 0x000fe40000010000 */
[----:B------:R-:W-:Y:S02]  /*9e10*/  FADD.FTZ R217, -R220, R217 ;  /* 0x000000d9dcd97221 */ /* 0x000fe40000010100 */
[----:B------:R-:W-:-:S02]  /*9e20*/  FMUL.FTZ R7, R205, -R218 ;  /* 0x800000dacd077220 */ /* 0x000fc40000410000 */
[-C--:B------:R-:W-:Y:S02]  /*9e30*/  FMUL.FTZ R5, R205, -R217.reuse ;  /* 0x800000d9cd057220 */ /* 0x080fe40000410000 */
[C---:B------:R-:W-:Y:S02]  /*9e40*/  FFMA.FTZ R7, R206.reuse, R217, R7 ;  /* 0x000000d9ce077223 */ /* 0x040fe40000010007 */
[----:B------:R-:W-:Y:S02]  /*9e50*/  FFMA.FTZ R236, R206, R218, -R5 ;  /* 0x000000daceec7223 */ /* 0x000fe40000010805 */
[C---:B------:R-:W-:Y:S02]  /*9e60*/  FMUL.FTZ R217, R47.reuse, R8 ;  /* 0x000000082fd97220 */ /* 0x040fe40000410000 */
[----:B------:R-:W-:Y:S02]  /*9e70*/  FMUL.FTZ R218, R47, R9 ;  /* 0x000000092fda7220 */ /* 0x000fe40000410000 */
[----:B------:R-:W-:-:S02]  /*9e80*/  FADD.FTZ R236, R217, R236 ;  /* 0x000000ecd9ec7221 */ /* 0x000fc40000010000 */
[----:B------:R-:W-:Y:S02]  /*9e90*/  FADD.FTZ R245, R245, R4 ;  /* 0x00000004f5f57221 */ /* 0x000fe40000010000 */
[----:B------:R-:W-:Y:S02]  /*9ea0*/  FADD.FTZ R7, -R218, R7 ;  /* 0x00000007da077221 */ /* 0x000fe40000010100 */
[----:B------:R-:W-:Y:S02]  /*9eb0*/  FMUL.FTZ R4, R207, -R236 ;  /* 0x800000eccf047220 */ /* 0x000fe40000410000 */
[----:B------:R-:W-:Y:S02]  /*9ec0*/  FADD.FTZ R247, R247, R6 ;  /* 0x00000006f7f77221 */ /* 0x000fe40000010000 */
[-C--:B------:R-:W-:Y:S02]  /*9ed0*/  FMUL.FTZ R5, R207, -R7.reuse ;  /* 0x80000007cf057220 */ /* 0x080fe40000410000 */
[----:B------:R-:W-:-:S02]  /*9ee0*/  FFMA.FTZ R4, R208, R7, R4 ;  /* 0x00000007d0047223 */ /* 0x000fc40000010004 */
[C---:B------:R-:W-:Y:S02]  /*9ef0*/  FMUL.FTZ R6, R207.reuse, R245 ;  /* 0x000000f5cf067220 */ /* 0x040fe40000410000 */
[-C--:B------:R-:W-:Y:S02]  /*9f00*/  FMUL.FTZ R7, R207, R247.reuse ;  /* 0x000000f7cf077220 */ /* 0x080fe40000410000 */
[C---:B------:R-:W-:Y:S02]  /*9f10*/  FFMA.FTZ R6, R208.reuse, R247, -R6 ;  /* 0x000000f7d0067223 */ /* 0x040fe40000010806 */
[----:B------:R-:W-:Y:S02]  /*9f20*/  FFMA.FTZ R7, R208, R245, R7 ;  /* 0x000000f5d0077223 */ /* 0x000fe40000010007 */
[C---:B------:R-:W-:Y:S02]  /*9f30*/  FFMA.FTZ R246, R112.reuse, R243, R6 ;  /* 0x000000f370f67223 */ /* 0x040fe40000010006 */
[----:B------:R-:W-:-:S02]  /*9f40*/  FFMA.FTZ R244, R112, R239, R7 ;  /* 0x000000ef70f47223 */ /* 0x000fc40000010007 */
[C---:B-1----:R-:W-:Y:S02]  /*9f50*/  FMUL.FTZ R6, R179.reuse, -R14 ;  /* 0x8000000eb3067220 */ /* 0x042fe40000410000 */
[-C--:B------:R-:W-:Y:S02]  /*9f60*/  FMUL.FTZ R7, R179, R15.reuse ;  /* 0x0000000fb3077220 */ /* 0x080fe40000410000 */
[----:B------:R-:W-:Y:S02]  /*9f70*/  FFMA.FTZ R5, R208, R236, -R5 ;  /* 0x000000ecd0057223 */ /* 0x000fe40000010805 */
[C---:B------:R-:W-:Y:S02]  /*9f80*/  FFMA.FTZ R236, R180.reuse, -R15, R6 ;  /* 0x8000000fb4ec7223 */ /* 0x040fe40000010006 */
[----:B------:R-:W-:Y:S02]  /*9f90*/  FFMA.FTZ R7, R180, R14, -R7 ;  /* 0x0000000eb4077223 */ /* 0x000fe40000010807 */
[----:B------:R-:W-:-:S02]  /*9fa0*/  FMUL.FTZ R6, R181, -R236 ;  /* 0x800000ecb5067220 */ /* 0x000fc40000410000 */
[-C--:B------:R-:W-:Y:S02]  /*9fb0*/  FMUL.FTZ R239, R181, -R7.reuse ;  /* 0x80000007b5ef7220 */ /* 0x080fe40000410000 */
[C---:B------:R-:W-:Y:S02]  /*9fc0*/  FFMA.FTZ R6, R182.reuse, R7, -R6 ;  /* 0x00000007b6067223 */ /* 0x040fe40000010806 */
[----:B------:R-:W-:Y:S02]  /*9fd0*/  FFMA.FTZ R7, R182, R236, R239 ;  /* 0x000000ecb6077223 */ /* 0x000fe400000100ef */
[C---:B------:R-:W-:Y:S02]  /*9fe0*/  FMUL.FTZ R239, R205.reuse, R244 ;  /* 0x000000f4cdef7220 */ /* 0x040fe40000410000 */
[-C--:B------:R-:W-:Y:S02]  /*9ff0*/  FMUL.FTZ R243, R205, R246.reuse ;  /* 0x000000f6cdf37220 */ /* 0x080fe40000410000 */
[----:B------:R-:W-:-:S02]  /*a000*/  FFMA.FTZ R239, R206, R246, -R239 ;  /* 0x000000f6ceef7223 */ /* 0x000fc400000108ef */
[----:B------:R-:W-:Y:S02]  /*a010*/  FFMA.FTZ R236, R206, R244, R243 ;  /* 0x000000f4ceec7223 */ /* 0x000fe400000100f3 */
[----:B------:R-:W-:Y:S02]  /*a020*/  FFMA.FTZ R243, R111, R156, R239 ;  /* 0x0000009c6ff37223 */ /* 0x000fe400000100ef */
[----:B------:R-:W-:Y:S02]  /*a030*/  FMUL.FTZ R156, R183, -R6 ;  /* 0x80000006b79c7220 */ /* 0x000fe40000410000 */
[----:B------:R-:W-:Y:S02]  /*a040*/  FFMA.FTZ R242, R111, R242, R236 ;  /* 0x000000f26ff27223 */ /* 0x000fe400000100ec */
[-C--:B------:R-:W-:Y:S02]  /*a050*/  FMUL.FTZ R239, R183, -R7.reuse ;  /* 0x80000007b7ef7220 */ /* 0x080fe40000410000 */
        /* <DEDUP_REMOVED lines=11> */
[----:B------:R-:W-:Y:S02]  /*a110*/  FFMA.FTZ R7, R186, R7, R236 ;  /* 0x00000007ba077223 */ /* 0x000fe400000100ec */
[----:B------:R-:W-:-:S02]  /*a120*/  FMUL.FTZ R159, R201, R157 ;  /* 0x0000009dc99f7220 */ /* 0x000fc40000410000 */
        /* <DEDUP_REMOVED lines=9> */
[-C--:B------:R-:W-:Y:S02]  /*a1c0*/  FMUL.FTZ R236, R199, R158.reuse ;  /* 0x0000009ec7ec7220 */ /* 0x080fe40000410000 */
[----:B------:R-:W-:Y:S02]  /*a1d0*/  FFMA.FTZ R7, R188, R7, R160 ;  /* 0x00000007bc077223 */ /* 0x000fe400000100a0 */
[----:B------:R-:W-:-:S02]  /*a1e0*/  FFMA.FTZ R160, R200, R158, -R239 ;  /* 0x0000009ec8a07223 */ /* 0x000fc400000108ef */
[----:B------:R-:W-:Y:S02]  /*a1f0*/  FFMA.FTZ R236, R200, R159, R236 ;  /* 0x0000009fc8ec7223 */ /* 0x000fe400000100ec */
[C---:B------:R-:W-:Y:S02]  /*a200*/  FFMA.FTZ R160, R108.reuse, R163, R160 ;  /* 0x000000a36ca07223 */ /* 0x040fe400000100a0 */
[----:B------:R-:W-:Y:S02]  /*a210*/  FFMA.FTZ R161, R108, R161, R236 ;  /* 0x000000a16ca17223 */ /* 0x000fe400000100ec */
[C---:B------:R-:W-:Y:S02]  /*a220*/  FMUL.FTZ R163, R189.reuse, -R7 ;  /* 0x80000007bda37220 */ /* 0x040fe40000410000 */
[-C--:B------:R-:W-:Y:S02]  /*a230*/  FMUL.FTZ R236, R189, -R6.reuse ;  /* 0x80000006bdec7220 */ /* 0x080fe40000410000 */
[----:B------:R-:W-:-:S02]  /*a240*/  FFMA.FTZ R6, R190, R6, -R163 ;  /* 0x00000006be067223 */ /* 0x000fc400000108a3 */
[----:B------:R-:W-:Y:S02]  /*a250*/  FFMA.FTZ R7, R190, R7, R236 ;  /* 0x00000007be077223 */ /* 0x000fe400000100ec */
[CC--:B------:R-:W-:Y:S02]  /*a260*/  FMUL.FTZ R163, R197.reuse, R161.reuse ;  /* 0x000000a1c5a37220 */ /* 0x0c0fe40000410000 */
[-C--:B------:R-:W-:Y:S02]  /*a270*/  FMUL.FTZ R236, R197, R160.reuse ;  /* 0x000000a0c5ec7220 */ /* 0x080fe40000410000 */
[C---:B------:R-:W-:Y:S02]  /*a280*/  FFMA.FTZ R163, R198.reuse, R160, -R163 ;  /* 0x000000a0c6a37223 */ /* 0x040fe400000108a3 */
[----:B------:R-:W-:Y:S02]  /*a290*/  FFMA.FTZ R236, R198, R161, R236 ;  /* 0x000000a1c6ec7223 */ /* 0x000fe400000100ec */
[----:B------:R-:W-:-:S02]  /*a2a0*/  FFMA.FTZ R162, R107, R162, R163 ;  /* 0x000000a26ba27223 */ /* 0x000fc400000100a3 */
[----:B------:R-:W-:Y:S02]  /*a2b0*/  FMUL.FTZ R239, R191, -R7 ;  /* 0x80000007bfef7220 */ /* 0x000fe40000410000 */
[----:B------:R-:W-:Y:S02]  /*a2c0*/  FFMA.FTZ R163, R107, R164, R236 ;  /* 0x000000a46ba37223 */ /* 0x000fe400000100ec */
[-C--:B------:R-:W-:Y:S02]  /*a2d0*/  FMUL.FTZ R164, R191, -R6.reuse ;  /* 0x80000006bfa47220 */ /* 0x080fe40000410000 */
[----:B------:R-:W-:Y:S02]  /*a2e0*/  FFMA.FTZ R6, R192, R6, -R239 ;  /* 0x00000006c0067223 */ /* 0x000fe400000108ef */
[C---:B------:R-:W-:Y:S02]  /*a2f0*/  FMUL.FTZ R239, R195.reuse, R163 ;  /* 0x000000a3c3ef7220 */ /* 0x040fe40000410000 */
[----:B------:R-:W-:-:S02]  /*a300*/  FMUL.FTZ R236, R195, R162 ;  /* 0x000000a2c3ec7220 */ /* 0x000fc40000410000 */
[----:B------:R-:W-:Y:S02]  /*a310*/  FFMA.FTZ R7, R192, R7, R164 ;  /* 0x00000007c0077223 */ /* 0x000fe400000100a4 */
[C---:B------:R-:W-:Y:S02]  /*a320*/  FFMA.FTZ R164, R196.reuse, R162, -R239 ;  /* 0x000000a2c4a47223 */ /* 0x040fe400000108ef */
[----:B------:R-:W-:Y:S02]  /*a330*/  FFMA.FTZ R236, R196, R163, R236 ;  /* 0x000000a3c4ec7223 */ /* 0x000fe400000100ec */
[C---:B------:R-:W-:Y:S02]  /*a340*/  FFMA.FTZ R164, R106.reuse, R167, R164 ;  /* 0x000000a76aa47223 */ /* 0x040fe400000100a4 */
[----:B------:R-:W-:Y:S02]  /*a350*/  FFMA.FTZ R165, R106, R165, R236 ;  /* 0x000000a56aa57223 */ /* 0x000fe400000100ec */
[----:B------:R-:W-:-:S02]  /*a360*/  FMUL.FTZ R167, R193, -R7 ;  /* 0x80000007c1a77220 */ /* 0x000fc40000410000 */
[CC--:B------:R-:W-:Y:S02]  /*a370*/  FMUL.FTZ R236, R193.reuse, -R6.reuse ;  /* 0x80000006c1ec7220 */ /* 0x0c0fe40000410000 */
[C---:B------:R-:W-:Y:S02]  /*a380*/  FFMA.FTZ R6, R194.reuse, R6, -R167 ;  /* 0x00000006c2067223 */ /* 0x040fe400000108a7 */
[C---:B------:R-:W-:Y:S02]  /*a390*/  FFMA.FTZ R7, R194.reuse, R7, R236 ;  /* 0x00000007c2077223 */ /* 0x040fe400000100ec */
        /* <DEDUP_REMOVED lines=10> */
[-C--:B------:R-:W-:Y:S02]  /*a440*/  FMUL.FTZ R236, R191, R166.reuse ;  /* 0x000000a6bfec7220 */ /* 0x080fe40000410000 */
[----:B------:R-:W-:Y:S02]  /*a450*/  FFMA.FTZ R7, R196, R7, R168 ;  /* 0x00000007c4077223 */ /* 0x000fe400000100a8 */
[C---:B------:R-:W-:Y:S02]  /*a460*/  FFMA.FTZ R168, R192.reuse, R166, -R239 ;  /* 0x000000a6c0a87223 */ /* 0x040fe400000108ef */
[----:B------:R-:W-:Y:S02]  /*a470*/  FFMA.FTZ R236, R192, R167, R236 ;  /* 0x000000a7c0ec7223 */ /* 0x000fe400000100ec */
[----:B------:R-:W-:-:S02]  /*a480*/  FFMA.FTZ R168, R104, R231, R168 ;  /* 0x000000e768a87223 */ /* 0x000fc400000100a8 */
[----:B------:R-:W-:Y:S02]  /*a490*/  FFMA.FTZ R229, R104, R229, R236 ;  /* 0x000000e568e57223 */ /* 0x000fe400000100ec */
[CC--:B------:R-:W-:Y:S02]  /*a4a0*/  FMUL.FTZ R231, R197.reuse, -R7.reuse ;  /* 0x80000007c5e77220 */ /* 0x0c0fe40000410000 */
        /* <DEDUP_REMOVED lines=37> */
[C---:B------:R-:W-:Y:S02]  /*a700*/  FFMA.FTZ R236, R100.reuse, R11, R236 ;  /* 0x0000000b64ec7223 */ /* 0x040fe400000100ec */
[----:B------:R-:W-:Y:S02]  /*a710*/  FFMA.FTZ R237, R100, R237, R154 ;  /* 0x000000ed64ed7223 */ /* 0x000fe4000001009a */
        /* <DEDUP_REMOVED lines=19> */
[----:B------:R-:W-:Y:S02]  /*a850*/  FMUL.FTZ R241, R48, R9 ;  /* 0x0000000930f17220 */ /* 0x000fe40000410000 */
[----:B------:R-:W-:Y:S01]  /*a860*/  FFMA.FTZ R155, R98, R155, R6 ;  /* 0x0000009b629b7223 */ /* 0x000fe20000010006 */
[----:B------:R-:W-:Y:S01]  /*a870*/  MOV R6, UR24 ;  /* 0x0000001800067c02 */ /* 0x000fe20008000f00 */
[----:B------:R-:W-:Y:S02]  /*a880*/  FADD.FTZ R250, R240, R5 ;  /* 0x00000005f0fa7221 */ /* 0x000fe40000010000 */
[----:B------:R-:W-:Y:S01]  /*a890*/  FADD.FTZ R249, -R241, R4 ;  /* 0x00000004f1f97221 */ /* 0x000fe20000010100 */
[----:B------:R-:W-:Y:S01]  /*a8a0*/  ISETP.GE.OR P0, PT, R6, c[0x0][0x174], P0 ;  /* 0x00005d0006007a0c */ /* 0x000fe20000706670 */
[----:B------:R0:W1:Y:S04]  /*a8b0*/  SHFL.DOWN PT, R5, R248, 0x1, 0x1f ;  /* 0x08201f00f8057f89 */ /* 0x00006800000e0000 */
[----:B------:R0:W2:Y:S04]  /*a8c0*/  SHFL.DOWN PT, R4, R11, 0x1, 0x1f ;  /* 0x08201f000b047f89 */ /* 0x0000a800000e0000 */
[----:B------:R0:W3:Y:S04]  /*a8d0*/  SHFL.DOWN PT, R6, R250, 0x1, 0x1f ;  /* 0x08201f00fa067f89 */ /* 0x0000e800000e0000 */
[----:B------:R0:W4:Y:S01]  /*a8e0*/  SHFL.DOWN PT, R8, R249, 0x1, 0x1f ;  /* 0x08201f00f9087f89 */ /* 0x00012200000e0000 */
[----:B------:R-:W-:Y:S05]  /*a8f0*/  @!P2 BRA `(.L_x_9102) ;  /* 0x000000b00000a947 */ /* 0x000fea0003800000 */
[C---:B----4-:R-:W-:Y:S02]  /*a900*/  FMUL.FTZ R7, R11.reuse, R8 ;  /* 0x000000080b077220 */ /* 0x050fe40000410000 */
[----:B---3--:R-:W-:-:S02]  /*a910*/  FMUL.FTZ R9, R11, R6 ;  /* 0x000000060b097220 */ /* 0x008fc40000410000 */
[C---:B------:R-:W-:Y:S02]  /*a920*/  FFMA.FTZ R7, R248.reuse, R6, -R7 ;  /* 0x00000006f8077223 */ /* 0x040fe40000010807 */
[C---:B--2---:R-:W-:Y:S02]  /*a930*/  FMUL.FTZ R6, R11.reuse, R4 ;  /* 0x000000040b067220 */ /* 0x044fe40000410000 */
[-C--:B01----:R-:W-:Y:S02]  /*a940*/  FMUL.FTZ R11, R11, R5.reuse ;  /* 0x000000050b0b7220 */ /* 0x083fe40000410000 */
[C---:B------:R-:W-:Y:S02]  /*a950*/  FFMA.FTZ R6, R248.reuse, R5, -R6 ;  /* 0x00000005f8067223 */ /* 0x040fe40000010806 */
[C---:B------:R-:W-:Y:S02]  /*a960*/  FFMA.FTZ R8, R248.reuse, R8, R9 ;  /* 0x00000008f8087223 */ /* 0x040fe40000010009 */
[----:B------:R-:W-:Y:S01]  /*a970*/  FFMA.FTZ R11, R248, R4, R11 ;  /* 0x00000004f80b7223 */ /* 0x000fe2000001000b */
[----:B------:R-:W-:Y:S01]  /*a980*/  MOV R248, R6 ;  /* 0x0000000600f87202 */ /* 0x000fe20000000f00 */
[----:B------:R-:W-:-:S02]  /*a990*/  FADD.FTZ R250, R250, R7 ;  /* 0x00000007fafa7221 */ /* 0x000fc40000010000 */
[----:B------:R-:W-:Y:S02]  /*a9a0*/  FADD.FTZ R249, R249, R8 ;  /* 0x00000008f9f97221 */ /* 0x000fe40000010000 */
.L_x_9102:
[----:B------:R-:W-:Y:S05]  /*a9b0*/  BSYNC B0 ;  /* 0x0000000000007941 */ /* 0x000fea0003800000 */
.L_x_9101:
[----:B-1----:R-:W-:Y:S01]  /*a9c0*/  HFMA2.MMA R5, -RZ, RZ, 0, 0 ;  /* 0x00000000ff057435 */ /* 0x002fe200000001ff */
[----:B------:R-:W-:Y:S01]  /*a9d0*/  USHF.L.U32 UR36, UR7, 0x4, URZ ;  /* 0x0000000407247899 */ /* 0x000fe2000800063f */
[----:B--2---:R-:W-:Y:S01]  /*a9e0*/  MOV R4, 0x3f800000 ;  /* 0x3f80000000047802 */ /* 0x004fe20000000f00 */
[----:B---3--:R-:W-:Y:S01]  /*a9f0*/  CS2R R6, SRZ ;  /* 0x0000000000067805 */ /* 0x008fe2000001ff00 */
[----:B------:R-:W-:Y:S01]  /*aa00*/  ISETP.GT.U32.AND P2, PT, R133, 0x1d, PT ;  /* 0x0000001d8500780c */ /* 0x000fe20003f44070 */
[----:B------:R1:W2:Y:S01]  /*aa10*/  SHFL.DOWN PT, R9, R248, 0x2, 0x1f ;  /* 0x08401f00f8097f89 */ /* 0x0002a200000e0000 */
[----:B------:R-:W-:Y:S03]  /*aa20*/  BSSY B0, `(.L_x_9103) ;  /* 0x0000011000007945 */ /* 0x000fe60003800000 */
[----:B------:R1:W3:Y:S04]  /*aa30*/  SHFL.DOWN PT, R10, R11, 0x2, 0x1f ;  /* 0x08401f000b0a7f89 */ /* 0x0002e800000e0000 */
[----:B------:R-:W0:Y:S04]  /*aa40*/  @!P0 LDS.128 R4, [UR36+0x3650] ;  /* 0x00365024ff048984 */ /* 0x000e280008000c00 */
[----:B------:R1:W4:Y:S04]  /*aa50*/  SHFL.DOWN PT, R252, R250, 0x2, 0x1f ;  /* 0x08401f00fafc7f89 */ /* 0x00032800000e0000 */
[----:B------:R1:W0:Y:S01]  /*aa60*/  SHFL.DOWN PT, R251, R249, 0x2, 0x1f ;  /* 0x08401f00f9fb7f89 */ /* 0x00022200000e0000 */
[----:B------:R-:W-:Y:S05]  /*aa70*/  @P2 BRA `(.L_x_9104) ;  /* 0x000000b000002947 */ /* 0x000fea0003800000 */
[----:B0---4-:R-:W-:-:S04]  /*aa80*/  FMUL.FTZ R8, R11, R251 ;  /* 0x000000fb0b087220 */ /* 0x011fc80000410000 */
[-C--:B------:R-:W-:Y:S02]  /*aa90*/  FFMA.FTZ R8, R248, R252.reuse, -R8 ;  /* 0x000000fcf8087223 */ /* 0x080fe40000010808 */
[C---:B------:R-:W-:Y:S02]  /*aaa0*/  FMUL.FTZ R252, R11.reuse, R252 ;  /* 0x000000fc0bfc7220 */ /* 0x040fe40000410000 */
[----:B-1----:R-:W-:Y:S02]  /*aab0*/  FADD.FTZ R250, R250, R8 ;  /* 0x00000008fafa7221 */ /* 0x002fe40000010000 */
[C---:B---3--:R-:W-:Y:S02]  /*aac0*/  FMUL.FTZ R8, R11.reuse, R10 ;  /* 0x0000000a0b087220 */ /* 0x048fe40000410000 */
[-C--:B--2---:R-:W-:Y:S02]  /*aad0*/  FMUL.FTZ R11, R11, R9.reuse ;  /* 0x000000090b0b7220 */ /* 0x084fe40000410000 */
[----:B------:R-:W-:-:S02]  /*aae0*/  FFMA.FTZ R8, R248, R9, -R8 ;  /* 0x00000009f8087223 */ /* 0x000fc40000010808 */
[C---:B------:R-:W-:Y:S02]  /*aaf0*/  FFMA.FTZ R252, R248.reuse, R251, R252 ;  /* 0x000000fbf8fc7223 */ /* 0x040fe400000100fc */
[----:B------:R-:W-:Y:S01]  /*ab00*/  FFMA.FTZ R11, R248, R10, R11 ;  /* 0x0000000af80b7223 */ /* 0x000fe2000001000b */
[----:B------:R-:W-:Y:S01]  /*ab10*/  MOV R248, R8 ;  /* 0x0000000800f87202 */ /* 0x000fe20000000f00 */
[----:B------:R-:W-:Y:S02]  /*ab20*/  FADD.FTZ R249, R249, R252 ;  /* 0x000000fcf9f97221 */ /* 0x000fe40000010000 */
.L_x_9104:
[----:B------:R-:W-:Y:S05]  /*ab30*/  BSYNC B0 ;  /* 0x0000000000007941 */ /* 0x000fea0003800000 */
.L_x_9103:
        /* <DEDUP_REMOVED lines=11> */
[C---:B---3--:R-:W-:Y:S02]  /*abf0*/  FMUL.FTZ R8, R11.reuse, R10 ;  /* 0x0000000a0b087220 */ /* 0x048fe40000410000 */
[-C--:B------:R-:W-:Y:S02]  /*ac00*/  FMUL.FTZ R11, R11, R9.reuse ;  /* 0x000000090b0b7220 */ /* 0x080fe40000410000 */
[----:B------:R-:W-:-:S02]  /*ac10*/  FFMA.FTZ R8, R248, R9, -R8 ;  /* 0x00000009f8087223 */ /* 0x000fc40000010808 */
[C---:B------:R-:W-:Y:S02]  /*ac20*/  FFMA.FTZ R252, R248.reuse, R251, R252 ;  /* 0x000000fbf8fc7223 */ /* 0x040fe400000100fc */
[----:B------:R-:W-:Y:S01]  /*ac30*/  FFMA.FTZ R11, R248, R10, R11 ;  /* 0x0000000af80b7223 */ /* 0x000fe2000001000b */
[----:B------:R-:W-:Y:S01]  /*ac40*/  MOV R248, R8 ;  /* 0x0000000800f87202 */ /* 0x000fe20000000f00 */
[----:B------:R-:W-:Y:S02]  /*ac50*/  FADD.FTZ R249, R249, R252 ;  /* 0x000000fcf9f97221 */ /* 0x000fe40000010000 */
.L_x_9106:
[----:B------:R-:W-:Y:S05]  /*ac60*/  BSYNC B0 ;  /* 0x0000000000007941 */ /* 0x000fea0003800000 */
.L_x_9105:
        /* <DEDUP_REMOVED lines=18> */
.L_x_9108:
[----:B------:R-:W-:Y:S05]  /*ad90*/  BSYNC B0 ;  /* 0x0000000000007941 */ /* 0x000fea0003800000 */
.L_x_9107:
        /* <DEDUP_REMOVED lines=18> */
.L_x_9110:
[----:B------:R-:W-:Y:S05]  /*aec0*/  BSYNC B0 ;  /* 0x0000000000007941 */ /* 0x000fea0003800000 */
.L_x_9109:
[----:B-1----:R-:W1:Y:S01]  /*aed0*/  SHFL.IDX PT, R9, R11, RZ, 0x1f ;  /* 0x00001fff0b097589 */ /* 0x002e6200000e0000 */
[----:B------:R-:W-:Y:S01]  /*aee0*/  ISETP.NE.AND P0, PT, R136, RZ, PT ;  /* 0x000000ff8800720c */ /* 0x000fe20003f05270 */
[----:B------:R-:W-:Y:S02]  /*aef0*/  BSSY B0, `(.L_x_9111) ;  /* 0x00001fc000007945 */ /* 0x000fe40003800000 */
[----:B---3--:R-:W3:Y:S04]  /*af00*/  SHFL.IDX PT, R10, R248, RZ, 0x1f ;  /* 0x00001ffff80a7589 */ /* 0x008ee800000e0000 */
[----:B--2---:R-:W-:Y:S01]  /*af10*/  SHFL.DOWN PT, R248, R248, 0x1, 0x1f ;  /* 0x08201f00f8f87f89 */ /* 0x004fe200000e0000 */
[----:B01----:R-:W-:-:S04]  /*af20*/  FMUL.FTZ R251, R9, R5 ;  /* 0x0000000509fb7220 */ /* 0x003fc80000410000 */
[CC--:B---3--:R-:W-:Y:S02]  /*af30*/  FFMA.FTZ R8, R10.reuse, R4.reuse, -R251 ;  /* 0x000000040a087223 */ /* 0x0c8fe400000108fb */
[C---:B------:R-:W-:Y:S02]  /*af40*/  FMUL.FTZ R251, R9.reuse, R4 ;  /* 0x0000000409fb7220 */ /* 0x040fe40000410000 */
[CC--:B------:R-:W-:Y:S02]  /*af50*/  FMUL.FTZ R4, R9.reuse, R7.reuse ;  /* 0x0000000709047220 */ /* 0x0c0fe40000410000 */
[-C--:B------:R-:W-:Y:S02]  /*af60*/  FMUL.FTZ R9, R9, R6.reuse ;  /* 0x0000000609097220 */ /* 0x080fe40000410000 */
[C---:B----4-:R-:W-:Y:S02]  /*af70*/  FFMA.FTZ R252, R10.reuse, R6, -R4 ;  /* 0x000000060afc7223 */ /* 0x050fe40000010804 */
[C---:B------:R-:W-:Y:S01]  /*af80*/  FFMA.FTZ R4, R10.reuse, R7, R9 ;  /* 0x000000070a047223 */ /* 0x040fe20000010009 */
[----:B------:R-:W-:Y:S01]  /*af90*/  SHFL.IDX PT, R6, R6, RZ, 0x1f ;  /* 0x00001fff06067589 */ /* 0x000fe200000e0000 */
[----:B------:R-:W-:-:S03]  /*afa0*/  FFMA.FTZ R9, R10, R5, R251 ;  /* 0x000000050a097223 */ /* 0x000fc600000100fb */
[----:B------:R-:W0:Y:S04]  /*afb0*/  SHFL.IDX PT, R5, R250, RZ, 0x1f ;  /* 0x00001ffffa057589 */ /* 0x000e2800000e0000 */
[----:B------:R-:W1:Y:S01]  /*afc0*/  SHFL.IDX PT, R251, R249, RZ, 0x1f ;  /* 0x00001ffff9fb7589 */ /* 0x000e6200000e0000 */
[----:B0-----:R-:W-:-:S03]  /*afd0*/  FADD.FTZ R10, R5, R252 ;  /* 0x000000fc050a7221 */ /* 0x001fc60000010000 */
[----:B------:R-:W-:Y:S04]  /*afe0*/  SHFL.IDX PT, R5, R7, RZ, 0x1f ;  /* 0x00001fff07057589 */ /* 0x000fe800000e0000 */
[----:B------:R1:W0:Y:S02]  /*aff0*/  SHFL.DOWN PT, R252, R11, 0x1, 0x1f ;  /* 0x08201f000bfc7f89 */ /* 0x00022400000e0000 */
[----:B-1----:R-:W-:Y:S02]  /*b000*/  FADD.FTZ R11, R251, R4 ;  /* 0x00000004fb0b7221 */ /* 0x002fe40000010000 */
[----:B------:R-:W1:Y:S04]  /*b010*/  SHFL.DOWN PT, R4, R249, 0x1, 0x1f ;  /* 0x08201f00f9047f89 */ /* 0x000e6800000e0000 */
[----:B------:R2:W3:Y:S04]  /*b020*/  SHFL.DOWN PT, R251, R250, 0x1, 0x1f ;  /* 0x08201f00fafb7f89 */ /* 0x0004e800000e0000 */
[----:B------:R4:W-:Y:S01]  /*b030*/  @!P0 STS.128 [UR36+0x3650], R8 ;  /* 0x00365008ff008988 */ /* 0x0009e20008000c24 */
[----:B0-----:R-:W-:-:S02]  /*b040*/  @P1 FMUL.FTZ R7, R252, R5 ;  /* 0x00000005fc071220 */ /* 0x001fc40000410000 */
[-C--:B--2---:R-:W-:Y:S02]  /*b050*/  @P1 FMUL.FTZ R250, R252, R6.reuse ;  /* 0x00000006fcfa1220 */ /* 0x084fe40000410000 */
[C---:B------:R-:W-:Y:S02]  /*b060*/  @P1 FFMA.FTZ R252, R248.reuse, R6, -R7 ;  /* 0x00000006f8fc1223 */ /* 0x040fe40000010807 */
[----:B------:R-:W-:Y:S02]  /*b070*/  @P1 FFMA.FTZ R7, R248, R5, R250 ;  /* 0x00000005f8071223 */ /* 0x000fe400000100fa */
[----:B----4-:R-:W-:Y:S02]  /*b080*/  FMUL.FTZ R9, R113, R97 ;  /* 0x0000006171097220 */ /* 0x010fe40000410000 */
[----:B-1----:R-:W-:Y:S02]  /*b090*/  @P1 FADD.FTZ R5, R4, R7 ;  /* 0x0000000704051221 */ /* 0x002fe40000010000 */
[----:B------:R-:W-:-:S02]  /*b0a0*/  FFMA.FTZ R8, R16, -R9, R247 ;  /* 0x8000000910087223 */ /* 0x000fc400000100f7 */
[----:B---3--:R-:W-:Y:S02]  /*b0b0*/  @P1 FADD.FTZ R6, R251, R252 ;  /* 0x000000fcfb061221 */ /* 0x008fe40000010000 */
[-C--:B------:R-:W-:Y:S02]  /*b0c0*/  FMUL.FTZ R7, R5, -R15.reuse ;  /* 0x8000000f05077220 */ /* 0x080fe40000410000 */
[C---:B------:R-:W-:Y:S02]  /*b0d0*/  FMUL.FTZ R15, R6.reuse, -R15 ;  /* 0x8000000f060f7220 */ /* 0x040fe40000410000 */
[----:B------:R-:W-:Y:S02]  /*b0e0*/  FFMA.FTZ R4, R6, R14, -R7 ;  /* 0x0000000e06047223 */ /* 0x000fe40000010807 */
[----:B------:R-:W-:Y:S02]  /*b0f0*/  FFMA.FTZ R9, R0, -R9, R245 ;  /* 0x8000000900097223 */ /* 0x000fe400000100f5 */
[----:B------:R-:W-:-:S02]  /*b100*/  FFMA.FTZ R6, R48, R247, RZ ;  /* 0x000000f730067223 */ /* 0x000fc400000100ff */
[----:B------:R-:W-:Y:S02]  /*b110*/  FFMA.FTZ R245, R48, -R245, RZ ;  /* 0x800000f530f57223 */ /* 0x000fe400000100ff */
[----:B------:R-:W-:Y:S02]  /*b120*/  FMUL.FTZ R11, R112, R96 ;  /* 0x00000060700b7220 */ /* 0x000fe40000410000 */
[C---:B------:R-:W-:Y:S02]  /*b130*/  FFMA.FTZ R6, R47.reuse, R246, R6 ;  /* 0x000000f62f067223 */ /* 0x040fe40000010006 */
[----:B------:R-:W-:Y:S02]  /*b140*/  FFMA.FTZ R245, R47, -R244, R245 ;  /* 0x800000f42ff57223 */ /* 0x000fe400000100f5 */
[-C--:B------:R-:W-:Y:S02]  /*b150*/  FFMA.FTZ R10, R32, -R11.reuse, R246 ;  /* 0x8000000b200a7223 */ /* 0x080fe400000100f6 */
[----:B------:R-:W-:-:S02]  /*b160*/  FFMA.FTZ R11, R31, -R11, R244 ;  /* 0x8000000b1f0b7223 */ /* 0x000fc400000100f4 */
[C---:B------:R-:W-:Y:S02]  /*b170*/  FFMA.FTZ R7, R46.reuse, R243, R6 ;  /* 0x000000f32e077223 */ /* 0x040fe40000010006 */
        /* <DEDUP_REMOVED lines=26> */
[----:B------:R-:W-:Y:S02]  /*b320*/  FMUL.FTZ R6, R105, R89 ;  /* 0x0000005969067220 */ /* 0x000fe40000410000 */
[----:B------:R-:W-:Y:S02]  /*b330*/  FFMA.FTZ R7, R40, R166, R7 ;  /* 0x000000a628077223 */ /* 0x000fe40000010007 */
[----:B------:R-:W-:-:S02]  /*b340*/  FFMA.FTZ R5, R5, R14, R15 ;  /* 0x0000000e05057223 */ /* 0x000fc4000001000f */
[----:B------:R-:W-:Y:S02]  /*b350*/  FFMA.FTZ R244, R40, -R167, R244 ;  /* 0x800000a728f47223 */ /* 0x000fe400000100f4 */
[-C--:B------:R-:W-:Y:S02]  /*b360*/  FFMA.FTZ R166, R18, -R6.reuse, R166 ;  /* 0x8000000612a67223 */ /* 0x080fe400000100a6 */
[----:B------:R-:W-:Y:S02]  /*b370*/  FFMA.FTZ R167, R17, -R6, R167 ;  /* 0x8000000611a77223 */ /* 0x000fe400000100a7 */
[----:B------:R-:W-:Y:S02]  /*b380*/  FFMA.FTZ R7, R39, R168, R7 ;  /* 0x000000a827077223 */ /* 0x000fe40000010007 */
[----:B------:R-:W-:Y:S02]  /*b390*/  FMUL.FTZ R6, R104, R88 ;  /* 0x0000005868067220 */ /* 0x000fe40000410000 */
[----:B------:R-:W-:-:S02]  /*b3a0*/  FADD.FTZ R5, -R178, R5 ;  /* 0x00000005b2057221 */ /* 0x000fc40000010100 */
[----:B------:R-:W-:Y:S02]  /*b3b0*/  FADD.FTZ R4, R177, R4 ;  /* 0x00000004b1047221 */ /* 0x000fe40000010000 */
[----:B------:R-:W-:Y:S02]  /*b3c0*/  FFMA.FTZ R244, R39, -R229, R244 ;  /* 0x800000e527f47223 */ /* 0x000fe400000100f4 */
[----:B------:R-:W-:Y:S02]  /*b3d0*/  FFMA.FTZ R177, R38, R230, R7 ;  /* 0x000000e626b17223 */ /* 0x000fe40000010007 */
[-C--:B------:R-:W-:Y:S02]  /*b3e0*/  FFMA.FTZ R168, R153, -R6.reuse, R168 ;  /* 0x8000000699a87223 */ /* 0x080fe400000100a8 */
[----:B------:R-:W-:Y:S02]  /*b3f0*/  FFMA.FTZ R229, R152, -R6, R229 ;  /* 0x8000000698e57223 */ /* 0x000fe400000100e5 */
[----:B------:R-:W-:-:S02]  /*b400*/  FMUL.FTZ R7, R179, -R5 ;  /* 0x80000005b3077220 */ /* 0x000fc40000410000 */
[----:B------:R-:W-:Y:S02]  /*b410*/  FMUL.FTZ R6, R103, R87 ;  /* 0x0000005767067220 */ /* 0x000fe40000410000 */
[-C--:B------:R-:W-:Y:S02]  /*b420*/  FMUL.FTZ R179, R179, -R4.reuse ;  /* 0x80000004b3b37220 */ /* 0x080fe40000410000 */
[----:B------:R-:W-:Y:S02]  /*b430*/  FFMA.FTZ R244, R38, -R231, R244 ;  /* 0x800000e726f47223 */ /* 0x000fe400000100f4 */
[----:B------:R-:W-:Y:S02]  /*b440*/  FFMA.FTZ R7, R180, R4, -R7 ;  /* 0x00000004b4077223 */ /* 0x000fe40000010807 */
[-C--:B------:R-:W-:Y:S02]  /*b450*/  FFMA.FTZ R230, R151, -R6.reuse, R230 ;  /* 0x8000000697e67223 */ /* 0x080fe400000100e6 */
[----:B------:R-:W-:-:S02]  /*b460*/  FFMA.FTZ R231, R150, -R6, R231 ;  /* 0x8000000696e77223 */ /* 0x000fc400000100e7 */
[----:B------:R-:W-:Y:S02]  /*b470*/  FFMA.FTZ R180, R180, R5, R179 ;  /* 0x00000005b4b47223 */ /* 0x000fe400000100b3 */
[----:B------:R-:W-:Y:S02]  /*b480*/  FMUL.FTZ R6, R102, R86 ;  /* 0x0000005666067220 */ /* 0x000fe40000410000 */
[C---:B------:R-:W-:Y:S02]  /*b490*/  FFMA.FTZ R177, R37.reuse, R232, R177 ;  /* 0x000000e825b17223 */ /* 0x040fe400000100b1 */
[----:B------:R-:W-:Y:S02]  /*b4a0*/  FFMA.FTZ R244, R37, -R233, R244 ;  /* 0x800000e925f47223 */ /* 0x000fe400000100f4 */
[----:B------:R-:W-:Y:S02]  /*b4b0*/  FADD.FTZ R175, -R175, R180 ;  /* 0x000000b4afaf7221 */ /* 0x000fe40000010100 */
[----:B------:R-:W-:-:S02]  /*b4c0*/  FFMA.FTZ R232, R149, -R6, R232 ;  /* 0x8000000695e87223 */ /* 0x000fc400000100e8 */
[----:B------:R-:W-:Y:S02]  /*b4d0*/  FFMA.FTZ R233, R148, -R6, R233 ;  /* 0x8000000694e97223 */ /* 0x000fe400000100e9 */
[----:B------:R-:W-:Y:S02]  /*b4e0*/  FADD.FTZ R176, R176, R7 ;  /* 0x00000007b0b07221 */ /* 0x000fe40000010000 */
[----:B------:R-:W-:Y:S02]  /*b4f0*/  FMUL.FTZ R6, R101, R85 ;  /* 0x0000005565067220 */ /* 0x000fe40000410000 */
[----:B------:R-:W-:Y:S02]  /*b500*/  FMUL.FTZ R7, R181, -R175 ;  /* 0x800000afb5077220 */ /* 0x000fe40000410000 */
[C---:B------:R-:W-:Y:S02]  /*b510*/  FFMA.FTZ R177, R36.reuse, R234, R177 ;  /* 0x000000ea24b17223 */ /* 0x040fe400000100b1 */
[----:B------:R-:W-:-:S02]  /*b520*/  FFMA.FTZ R244, R36, -R235, R244 ;  /* 0x800000eb24f47223 */ /* 0x000fc400000100f4 */
[----:B------:R-:W-:Y:S02]  /*b530*/  FMUL.FTZ R181, R181, -R176 ;  /* 0x800000b0b5b57220 */ /* 0x000fe40000410000 */
[-C--:B------:R-:W-:Y:S02]  /*b540*/  FFMA.FTZ R234, R147, -R6.reuse, R234 ;  /* 0x8000000693ea7223 */ /* 0x080fe400000100ea */
[----:B------:R-:W-:Y:S02]  /*b550*/  FFMA.FTZ R235, R146, -R6, R235 ;  /* 0x8000000692eb7223 */ /* 0x000fe400000100eb */
[----:B------:R-:W-:Y:S02]  /*b560*/  FMUL.FTZ R6, R100, R84 ;  /* 0x0000005464067220 */ /* 0x000fe40000410000 */
[C---:B------:R-:W-:Y:S02]  /*b570*/  FFMA.FTZ R7, R182.reuse, R176, -R7 ;  /* 0x000000b0b6077223 */ /* 0x040fe40000010807 */
[----:B------:R-:W-:-:S02]  /*b580*/  FFMA.FTZ R182, R182, R175, R181 ;  /* 0x000000afb6b67223 */ /* 0x000fc400000100b5 */
[C---:B------:R-:W-:Y:S02]  /*b590*/  FFMA.FTZ R177, R35.reuse, R236, R177 ;  /* 0x000000ec23b17223 */ /* 0x040fe400000100b1 */
[----:B------:R-:W-:Y:S02]  /*b5a0*/  FFMA.FTZ R244, R35, -R237, R244 ;  /* 0x800000ed23f47223 */ /* 0x000fe400000100f4 */
[-C--:B------:R-:W-:Y:S02]  /*b5b0*/  FFMA.FTZ R236, R145, -R6.reuse, R236 ;  /* 0x8000000691ec7223 */ /* 0x080fe400000100ec */
[----:B------:R-:W-:Y:S02]  /*b5c0*/  FFMA.FTZ R237, R144, -R6, R237 ;  /* 0x8000000690ed7223 */ /* 0x000fe400000100ed */
[----:B------:R-:W-:Y:S02]  /*b5d0*/  FADD.FTZ R6, R174, R7 ;  /* 0x00000007ae067221 */ /* 0x000fe40000010000 */
[----:B------:R-:W-:-:S02]  /*b5e0*/  FADD.FTZ R7, -R173, R182 ;  /* 0x000000b6ad077221 */ /* 0x000fc40000010100 */
[----:B------:R-:W-:Y:S02]  /*b5f0*/  FMUL.FTZ R173, R99, R83 ;  /* 0x0000005363ad7220 */ /* 0x000fe40000410000 */
        /* <DEDUP_REMOVED lines=8> */
[----:B------:R-:W-:Y:S02]  /*b680*/  FMUL.FTZ R142, R142, R175 ;  /* 0x000000af8e8e7220 */ /* 0x000fe40000410000 */
[----:B------:R-:W-:Y:S02]  /*b690*/  FADD.FTZ R178, R171, R178 ;  /* 0x000000b2abb27221 */ /* 0x000fe40000010000 */
[----:B------:R-:W-:-:S02]  /*b6a0*/  FMUL.FTZ R144, R144, R7 ;  /* 0x0000000790907220 */ /* 0x000fc40000410000 */
[----:B------:R-:W-:Y:S02]  /*b6b0*/  FADD.FTZ R172, -R172, R183 ;  /* 0x000000b7acac7221 */ /* 0x000fe40000010100 */
[----:B------:R-:W-:Y:S02]  /*b6c0*/  FFMA.FTZ R142, R143, R176, R142 ;  /* 0x000000b08f8e7223 */ /* 0x000fe4000001008e */
[----:B------:R-:W-:Y:S02]  /*b6d0*/  FMUL.FTZ R143, R185, -R178 ;  /* 0x800000b2b98f7220 */ /* 0x000fe40000410000 */
[----:B------:R-:W-:Y:S02]  /*b6e0*/  FFMA.FTZ R145, R145, R6, R144 ;  /* 0x0000000691917223 */ /* 0x000fe40000010090 */
[-C--:B------:R-:W-:Y:S02]  /*b6f0*/  FMUL.FTZ R144, R146, R172.reuse ;  /* 0x000000ac92907220 */ /* 0x080fe40000410000 */
[----:B------:R-:W-:-:S02]  /*b700*/  FFMA.FTZ R143, R186, R172, R143 ;  /* 0x000000acba8f7223 */ /* 0x000fc4000001008f */
[----:B------:R-:W-:Y:S02]  /*b710*/  FMUL.FTZ R173, R98, R82 ;  /* 0x0000005262ad7220 */ /* 0x000fe40000410000 */
[----:B------:R-:W-:Y:S02]  /*b720*/  FMUL.FTZ R179, R140, R5 ;  /* 0x000000058cb37220 */ /* 0x000fe40000410000 */
[----:B------:R-:W-:Y:S02]  /*b730*/  FMUL.FTZ R185, R185, -R172 ;  /* 0x800000acb9b97220 */ /* 0x000fe40000410000 */
[----:B------:R-:W-:Y:S02]  /*b740*/  FFMA.FTZ R144, R147, R178, R144 ;  /* 0x000000b293907223 */ /* 0x000fe40000010090 */
[----:B------:R-:W-:Y:S02]  /*b750*/  FMUL.FTZ R147, R5, UR44 ;  /* 0x0000002c05937c20 */ /* 0x000fe40008410000 */
[----:B------:R-:W-:Y:S01]  /*b760*/  FADD.FTZ R181, -R170, R143 ;  /* 0x0000008faab57221 */ /* 0x000fe20000010100 */
[----:B------:R-:W-:Y:S01]  /*b770*/  SHF.L.U32 R143, R136, 0x5, RZ ;  /* 0x00000005888f7819 */ /* 0x000fe200000006ff */
[----:B------:R-:W-:-:S02]  /*b780*/  FFMA.FTZ R140, R140, -R173, R155 ;  /* 0x800000ad8c8c7223 */ /* 0x000fc4000001009b */
[C---:B------:R-:W-:Y:S02]  /*b790*/  FFMA.FTZ R173, R141.reuse, -R173, R154 ;  /* 0x800000ad8dad7223 */ /* 0x040fe4000001009a */
[----:B------:R-:W-:Y:S02]  /*b7a0*/  FMUL.FTZ R170, R4, UR44 ;  /* 0x0000002c04aa7c20 */ /* 0x000fe40008410000 */
[----:B------:R-:W-:Y:S02]  /*b7b0*/  FFMA.FTZ R141, R141, R4, R179 ;  /* 0x000000048d8d7223 */ /* 0x000fe400000100b3 */
[----:B------:R-:W-:Y:S02]  /*b7c0*/  FFMA.FTZ R186, R186, R178, -R185 ;  /* 0x000000b2baba7223 */ /* 0x000fe400000108b9 */
[C---:B------:R-:W-:Y:S02]  /*b7d0*/  FMUL.FTZ R179, R4.reuse, R82 ;  /* 0x0000005204b37220 */ /* 0x040fe40000410000 */
[----:B------:R-:W-:Y:S01]  /*b7e0*/  FFMA.FTZ R146, R4, UR45, R147 ;  /* 0x0000002d04927c23 */ /* 0x000fe20008010093 */
[----:B------:R-:W-:Y:S01]  /*b7f0*/  LEA.HI.SX32 R4, R143, R143, 0x1b ;  /* 0x0000008f8f047211 */ /* 0x000fe200078fdaff */
[----:B------:R-:W-:-:S02]  /*b800*/  FFMA.FTZ R143, R5, UR45, -R170 ;  /* 0x0000002d058f7c23 */ /* 0x000fc400080108aa */
[----:B------:R-:W-:Y:S02]  /*b810*/  FMUL.FTZ R171, R5, R82 ;  /* 0x0000005205ab7220 */ /* 0x000fe40000410000 */
[----:B------:R-:W-:Y:S02]  /*b820*/  FADD.FTZ R5, R169, R186 ;  /* 0x000000baa9057221 */ /* 0x000fe40000010000 */
[-C--:B------:R-:W-:Y:S02]  /*b830*/  FMUL.FTZ R147, R187, -R181.reuse ;  /* 0x800000b5bb937220 */ /* 0x080fe40000410000 */
[----:B------:R-:W-:Y:S02]  /*b840*/  FMUL.FTZ R148, R148, R181 ;  /* 0x000000b594947220 */ /* 0x000fe40000410000 */
[-C--:B------:R-:W-:Y:S02]  /*b850*/  FFMA.FTZ R182, R188, R5.reuse, -R147 ;  /* 0x00000005bcb67223 */ /* 0x080fe40000010893 */
[----:B------:R-:W-:-:S02]  /*b860*/  FFMA.FTZ R169, R149, R5, R148 ;  /* 0x0000000595a97223 */ /* 0x000fc40000010094 */
[----:B------:R-:W-:Y:S02]  /*b870*/  FMUL.FTZ R147, R175, UR44 ;  /* 0x0000002caf937c20 */ /* 0x000fe40008410000 */
[----:B------:R-:W-:Y:S02]  /*b880*/  FMUL.FTZ R148, R5, UR44 ;  /* 0x0000002c05947c20 */ /* 0x000fe40008410000 */
[C---:B------:R-:W-:Y:S02]  /*b890*/  FMUL.FTZ R180, R176.reuse, R83 ;  /* 0x00000053b0b47220 */ /* 0x040fe40000410000 */
[C---:B------:R-:W-:Y:S02]  /*b8a0*/  FFMA.FTZ R147, R176.reuse, UR45, R147 ;  /* 0x0000002db0937c23 */ /* 0x040fe40008010093 */
[----:B------:R-:W-:Y:S02]  /*b8b0*/  FMUL.FTZ R184, R176, UR44 ;  /* 0x0000002cb0b87c20 */ /* 0x000fe40008410000 */
[----:B------:R-:W-:-:S02]  /*b8c0*/  FMUL.FTZ R170, R181, UR44 ;  /* 0x0000002cb5aa7c20 */ /* 0x000fc40008410000 */
[----:B------:R-:W-:Y:S02]  /*b8d0*/  FMUL.FTZ R187, R187, -R5 ;  /* 0x80000005bbbb7220 */ /* 0x000fe40000410000 */
[----:B------:R-:W-:Y:S02]  /*b8e0*/  FFMA.FTZ R176, R181, UR45, -R148 ;  /* 0x0000002db5b07c23 */ /* 0x000fe40008010894 */
[----:B------:R-:W-:Y:S02]  /*b8f0*/  FMUL.FTZ R183, R98, R179 ;  /* 0x000000b362b77220 */ /* 0x000fe40000410000 */
[----:B------:R-:W-:Y:S02]  /*b900*/  FFMA.FTZ R149, R5, UR45, R170 ;  /* 0x0000002d05957c23 */ /* 0x000fe400080100aa */
[----:B------:R-:W-:Y:S01]  /*b910*/  FFMA.FTZ R187, R188, R181, R187 ;  /* 0x000000b5bcbb7223 */ /* 0x000fe200000100bb */
[----:B------:R0:W-:Y:S01]  /*b920*/  STS [R4.X4+0x10f8], R183 ;  /* 0x0010f8b704007388 */ /* 0x0001e20000004800 */
[----:B------:R-:W-:-:S02]  /*b930*/  FMUL.FTZ R170, R233, R176 ;  /* 0x000000b0e9aa7220 */ /* 0x000fc40000410000 */
[-C--:B------:R-:W-:Y:S02]  /*b940*/  FMUL.FTZ R181, R181, R86.reuse ;  /* 0x00000056b5b57220 */ /* 0x080fe40000410000 */
[----:B------:R-:W-:Y:S02]  /*b950*/  FMUL.FTZ R185, R98, R171 ;  /* 0x000000ab62b97220 */ /* 0x000fe40000410000 */
[C---:B------:R-:W-:Y:S02]  /*b960*/  FFMA.FTZ R148, R175.reuse, UR45, -R184 ;  /* 0x0000002daf947c23 */ /* 0x040fe400080108b8 */
[----:B------:R-:W-:Y:S01]  /*b970*/  FMUL.FTZ R176, R175, R83 ;  /* 0x00000053afb07220 */ /* 0x000fe20000410000 */
[----:B------:R1:W-:Y:S01]  /*b980*/  STS [R4.X4+0x10fc], R185 ;  /* 0x0010fcb904007388 */ /* 0x0003e20000004800 */
[----:B------:R-:W-:Y:S02]  /*b990*/  FMUL.FTZ R5, R5, R86 ;  /* 0x0000005605057220 */ /* 0x000fe40000410000 */
[----:B------:R-:W-:-:S02]  /*b9a0*/  FFMA.FTZ R175, R232, R149, R170 ;  /* 0x00000095e8af7223 */ /* 0x000fc400000100aa */
[----:B0-----:R-:W-:Y:S02]  /*b9b0*/  FMUL.FTZ R183, R99, R180 ;  /* 0x000000b463b77220 */ /* 0x001fe40000410000 */
[C---:B------:R-:W-:Y:S02]  /*b9c0*/  FMUL.FTZ R149, R233.reuse, R181 ;  /* 0x000000b5e9957220 */ /* 0x040fe40000410000 */
[----:B------:R-:W-:Y:S01]  /*b9d0*/  FADD.FTZ R216, -R216, R187 ;  /* 0x000000bbd8d87221 */ /* 0x000fe20000010100 */
[----:B------:R0:W-:Y:S01]  /*b9e0*/  STS [R4.X4+0x10f0], R183 ;  /* 0x0010f0b704007388 */ /* 0x0001e20000004800 */
[-C--:B------:R-:W-:Y:S02]  /*b9f0*/  FMUL.FTZ R233, R233, R5.reuse ;  /* 0x00000005e9e97220 */ /* 0x080fe40000410000 */
[-C--:B-1----:R-:W-:Y:S02]  /*ba00*/  FMUL.FTZ R185, R102, R5.reuse ;  /* 0x0000000566b97220 */ /* 0x082fe40000410000 */
[----:B------:R-:W-:-:S02]  /*ba10*/  FFMA.FTZ R5, R232, R5, R149 ;  /* 0x00000005e8057223 */ /* 0x000fc40000010095 */
[----:B------:R-:W-:Y:S01]  /*ba20*/  FADD.FTZ R182, R215, R182 ;  /* 0x000000b6d7b67221 */ /* 0x000fe20000010000 */
[----:B------:R1:W-:Y:S01]  /*ba30*/  STS [R4.X4+0x10d8], R185 ;  /* 0x0010d8b904007388 */ /* 0x0003e20000004800 */
[----:B------:R-:W-:Y:S02]  /*ba40*/  FMUL.FTZ R149, R7, UR44 ;  /* 0x0000002c07957c20 */ /* 0x000fe40008410000 */
[-C--:B------:R-:W-:Y:S02]  /*ba50*/  FMUL.FTZ R187, R102, R181.reuse ;  /* 0x000000b566bb7220 */ /* 0x080fe40000410000 */
[----:B------:R-:W-:Y:S02]  /*ba60*/  FFMA.FTZ R232, R232, R181, -R233 ;  /* 0x000000b5e8e87223 */ /* 0x000fe400000108e9 */
[----:B0-----:R-:W-:Y:S01]  /*ba70*/  FMUL.FTZ R183, R189, -R216 ;  /* 0x800000d8bdb77220 */ /* 0x001fe20000410000 */
[----:B------:R0:W-:Y:S01]  /*ba80*/  STS [R4.X4+0x10dc], R187 ;  /* 0x0010dcbb04007388 */ /* 0x0001e20000004800 */
[----:B------:R-:W-:-:S02]  /*ba90*/  FMUL.FTZ R181, R6, R84 ;  /* 0x0000005406b57220 */ /* 0x000fc40000410000 */
[----:B------:R-:W-:Y:S02]  /*baa0*/  FMUL.FTZ R189, R189, -R182 ;  /* 0x800000b6bdbd7220 */ /* 0x000fe40000410000 */
[C---:B------:R-:W-:Y:S02]  /*bab0*/  FFMA.FTZ R149, R6.reuse, UR45, R149 ;  /* 0x0000002d06957c23 */ /* 0x040fe40008010095 */
[----:B------:R-:W-:Y:S02]  /*bac0*/  FMUL.FTZ R170, R6, UR44 ;  /* 0x0000002c06aa7c20 */ /* 0x000fe40008410000 */
[----:B------:R-:W-:Y:S02]  /*bad0*/  FMUL.FTZ R150, R150, R216 ;  /* 0x000000d896967220 */ /* 0x000fe40000410000 */
[----:B------:R-:W-:Y:S02]  /*bae0*/  FFMA.FTZ R6, R190, R182, -R183 ;  /* 0x000000b6be067223 */ /* 0x000fe400000108b7 */
[----:B-1----:R-:W-:-:S02]  /*baf0*/  FMUL.FTZ R185, R100, R181 ;  /* 0x000000b564b97220 */ /* 0x002fc40000410000 */
[----:B------:R-:W-:Y:S02]  /*bb00*/  FMUL.FTZ R183, R7, R84 ;  /* 0x0000005407b77220 */ /* 0x000fe40000410000 */
[----:B------:R-:W-:Y:S01]  /*bb10*/  FFMA.FTZ R189, R190, R216, R189 ;  /* 0x000000d8bebd7223 */ /* 0x000fe200000100bd */
[----:B------:R1:W-:Y:S01]  /*bb20*/  STS [R4.X4+0x10e8], R185 ;  /* 0x0010e8b904007388 */ /* 0x0003e20000004800 */
[----:B------:R-:W-:Y:S02]  /*bb30*/  FFMA.FTZ R150, R151, R182, R150 ;  /* 0x000000b697967223 */ /* 0x000fe40000010096 */
[----:B------:R-:W-:Y:S02]  /*bb40*/  FFMA.FTZ R170, R7, UR45, -R170 ;  /* 0x0000002d07aa7c23 */ /* 0x000fe400080108aa */
[----:B------:R-:W-:Y:S02]  /*bb50*/  FFMA.FTZ R70, R169, R86, R70 ;  /* 0x00000056a9467223 */ /* 0x000fe40000010046 */
[----:B------:R-:W-:-:S02]  /*bb60*/  FFMA.FTZ R151, R102, R169, R175 ;  /* 0x000000a966977223 */ /* 0x000fc400000100af */
[----:B------:R-:W-:Y:S02]  /*bb70*/  FMUL.FTZ R7, R100, R183 ;  /* 0x000000b764077220 */ /* 0x000fe40000410000 */
[----:B------:R-:W-:Y:S02]  /*bb80*/  FMUL.FTZ R169, R172, UR44 ;  /* 0x0000002caca97c20 */ /* 0x000fe40008410000 */
[----:B0-----:R-:W-:Y:S01]  /*bb90*/  FMUL.FTZ R187, R178, UR44 ;  /* 0x0000002cb2bb7c20 */ /* 0x001fe20008410000 */
[----:B------:R0:W-:Y:S01]  /*bba0*/  STS [R4.X4+0x10ec], R7 ;  /* 0x0010ec0704007388 */ /* 0x0001e20000004800 */
[----:B------:R-:W-:Y:S02]  /*bbb0*/  FADD.FTZ R175, -R214, R189 ;  /* 0x000000bdd6af7221 */ /* 0x000fe40000010100 */
[----:B-1----:R-:W-:Y:S02]  /*bbc0*/  FMUL.FTZ R185, R182, UR44 ;  /* 0x0000002cb6b97c20 */ /* 0x002fe40008410000 */
[----:B------:R-:W-:-:S02]  /*bbd0*/  FADD.FTZ R213, R213, R6 ;  /* 0x00000006d5d57221 */ /* 0x000fc40000010000 */
[CC--:B------:R-:W-:Y:S02]  /*bbe0*/  FMUL.FTZ R184, R178.reuse, R85.reuse ;  /* 0x00000055b2b87220 */ /* 0x0c0fe40000410000 */
[----:B------:R-:W-:Y:S02]  /*bbf0*/  FFMA.FTZ R169, R178, UR45, R169 ;  /* 0x0000002db2a97c23 */ /* 0x000fe400080100a9 */
[C---:B------:R-:W-:Y:S02]  /*bc00*/  FFMA.FTZ R188, R172.reuse, UR45, -R187 ;  /* 0x0000002dacbc7c23 */ /* 0x040fe400080108bb */
[----:B------:R-:W-:Y:S02]  /*bc10*/  FMUL.FTZ R178, R172, R85 ;  /* 0x00000055acb27220 */ /* 0x000fe40000410000 */
[C---:B0-----:R-:W-:Y:S02]  /*bc20*/  FMUL.FTZ R7, R216.reuse, UR44 ;  /* 0x0000002cd8077c20 */ /* 0x041fe40008410000 */
[----:B------:R-:W-:-:S02]  /*bc30*/  FFMA.FTZ R6, R216, UR45, -R185 ;  /* 0x0000002dd8067c23 */ /* 0x000fc400080108b9 */
[C---:B------:R-:W-:Y:S02]  /*bc40*/  FMUL.FTZ R172, R191.reuse, -R175 ;  /* 0x800000afbfac7220 */ /* 0x040fe40000410000 */
[----:B------:R-:W-:Y:S02]  /*bc50*/  FMUL.FTZ R216, R216, R87 ;  /* 0x00000057d8d87220 */ /* 0x000fe40000410000 */
[----:B------:R-:W-:Y:S02]  /*bc60*/  FMUL.FTZ R191, R191, -R213 ;  /* 0x800000d5bfbf7220 */ /* 0x000fe40000410000 */
[C---:B------:R-:W-:Y:S02]  /*bc70*/  FMUL.FTZ R186, R182.reuse, R87 ;  /* 0x00000057b6ba7220 */ /* 0x040fe40000410000 */
[----:B------:R-:W-:Y:S02]  /*bc80*/  FFMA.FTZ R185, R182, UR45, R7 ;  /* 0x0000002db6b97c23 */ /* 0x000fe40008010007 */
[----:B------:R-:W-:-:S02]  /*bc90*/  FFMA.FTZ R172, R192, R213, -R172 ;  /* 0x000000d5c0ac7223 */ /* 0x000fc400000108ac */
[C---:B------:R-:W-:Y:S02]  /*bca0*/  FMUL.FTZ R7, R231.reuse, R216 ;  /* 0x000000d8e7077220 */ /* 0x040fe40000410000 */
[C---:B------:R-:W-:Y:S02]  /*bcb0*/  FMUL.FTZ R182, R231.reuse, R6 ;  /* 0x00000006e7b67220 */ /* 0x040fe40000410000 */
[----:B------:R-:W-:Y:S02]  /*bcc0*/  FFMA.FTZ R191, R192, R175, R191 ;  /* 0x000000afc0bf7223 */ /* 0x000fe400000100bf */
[-C--:B------:R-:W-:Y:S02]  /*bcd0*/  FMUL.FTZ R231, R231, R186.reuse ;  /* 0x000000bae7e77220 */ /* 0x080fe40000410000 */
[----:B------:R-:W-:Y:S02]  /*bce0*/  FADD.FTZ R211, R211, R172 ;  /* 0x000000acd3d37221 */ /* 0x000fe40000010000 */
[----:B------:R-:W-:-:S02]  /*bcf0*/  FFMA.FTZ R6, R230, R186, R7 ;  /* 0x000000bae6067223 */ /* 0x000fc40000010007 */
[----:B------:R-:W-:Y:S02]  /*bd00*/  FADD.FTZ R212, -R212, R191 ;  /* 0x000000bfd4d47221 */ /* 0x000fe40000010100 */
[C---:B------:R-:W-:Y:S02]  /*bd10*/  FFMA.FTZ R7, R230.reuse, R216, -R231 ;  /* 0x000000d8e6077223 */ /* 0x040fe400000108e7 */
[----:B------:R-:W-:Y:S02]  /*bd20*/  FFMA.FTZ R230, R230, R185, R182 ;  /* 0x000000b9e6e67223 */ /* 0x000fe400000100b6 */
[C---:B------:R-:W-:Y:S02]  /*bd30*/  FMUL.FTZ R185, R193.reuse, -R211 ;  /* 0x800000d3c1b97220 */ /* 0x040fe40000410000 */
[----:B------:R-:W-:Y:S02]  /*bd40*/  FMUL.FTZ R193, R193, -R212 ;  /* 0x800000d4c1c17220 */ /* 0x000fe40000410000 */
[----:B------:R-:W-:-:S02]  /*bd50*/  FMUL.FTZ R215, R99, R176 ;  /* 0x000000b063d77220 */ /* 0x000fc40000410000 */
[----:B------:R-:W-:Y:S02]  /*bd60*/  FMUL.FTZ R187, R103, R186 ;  /* 0x000000ba67bb7220 */ /* 0x000fe40000410000 */
[C---:B------:R-:W-:Y:S01]  /*bd70*/  FFMA.FTZ R185, R194.reuse, R212, R185 ;  /* 0x000000d4c2b97223 */ /* 0x040fe200000100b9 */
[----:B------:R0:W-:Y:S01]  /*bd80*/  STS [R4.X4+0x10f4], R215 ;  /* 0x0010f4d704007388 */ /* 0x0001e20000004800 */
[----:B------:R-:W-:Y:S02]  /*bd90*/  FFMA.FTZ R194, R194, R211, -R193 ;  /* 0x000000d3c2c27223 */ /* 0x000fe400000108c1 */
[----:B------:R-:W-:Y:S01]  /*bda0*/  FMUL.FTZ R152, R152, R175 ;  /* 0x000000af98987220 */ /* 0x000fe20000410000 */
[----:B------:R1:W-:Y:S01]  /*bdb0*/  STS [R4.X4+0x10d0], R187 ;  /* 0x0010d0bb04007388 */ /* 0x0003e20000004800 */
[----:B------:R-:W-:Y:S02]  /*bdc0*/  FADD.FTZ R210, -R210, R185 ;  /* 0x000000b9d2d27221 */ /* 0x000fe40000010100 */
[----:B------:R-:W-:-:S02]  /*bdd0*/  FMUL.FTZ R188, R235, R188 ;  /* 0x000000bcebbc7220 */ /* 0x000fc40000410000 */
[----:B------:R-:W-:Y:S02]  /*bde0*/  FADD.FTZ R209, R209, R194 ;  /* 0x000000c2d1d17221 */ /* 0x000fe40000010000 */
[----:B0-----:R-:W-:Y:S02]  /*bdf0*/  FMUL.FTZ R215, R101, R184 ;  /* 0x000000b865d77220 */ /* 0x001fe40000410000 */
[----:B------:R-:W-:Y:S02]  /*be00*/  FFMA.FTZ R153, R153, R213, R152 ;  /* 0x000000d599997223 */ /* 0x000fe40000010098 */
[C---:B-1----:R-:W-:Y:S01]  /*be10*/  FMUL.FTZ R187, R235.reuse, R178 ;  /* 0x000000b2ebbb7220 */ /* 0x042fe20000410000 */
[----:B------:R0:W-:Y:S01]  /*be20*/  STS [R4.X4+0x10e0], R215 ;  /* 0x0010e0d704007388 */ /* 0x0001e20000004800 */
[----:B------:R-:W-:Y:S02]  /*be30*/  FMUL.FTZ R235, R235, R184 ;  /* 0x000000b8ebeb7220 */ /* 0x000fe40000410000 */
[----:B------:R-:W-:-:S02]  /*be40*/  FMUL.FTZ R152, R195, -R210 ;  /* 0x800000d2c3987220 */ /* 0x000fc40000410000 */
[C---:B------:R-:W-:Y:S02]  /*be50*/  FFMA.FTZ R169, R234.reuse, R169, R188 ;  /* 0x000000a9eaa97223 */ /* 0x040fe400000100bc */
[C---:B------:R-:W-:Y:S02]  /*be60*/  FFMA.FTZ R172, R234.reuse, R184, R187 ;  /* 0x000000b8eaac7223 */ /* 0x040fe400000100bb */
[----:B------:R-:W-:Y:S02]  /*be70*/  FMUL.FTZ R195, R195, -R209 ;  /* 0x800000d1c3c37220 */ /* 0x000fe40000410000 */
[-C--:B0-----:R-:W-:Y:S02]  /*be80*/  FMUL.FTZ R215, R101, R178.reuse ;  /* 0x000000b265d77220 */ /* 0x081fe40000410000 */
[----:B------:R-:W-:Y:S02]  /*be90*/  FFMA.FTZ R234, R234, R178, -R235 ;  /* 0x000000b2eaea7223 */ /* 0x000fe400000108eb */
[----:B------:R-:W-:Y:S01]  /*bea0*/  FMUL.FTZ R178, R213, UR44 ;  /* 0x0000002cd5b27c20 */ /* 0x000fe20008410000 */
[----:B------:R-:W-:Y:S01]  /*beb0*/  STS [R4.X4+0x10e4], R215 ;  /* 0x0010e4d704007388 */ /* 0x000fe20000004800 */
[----:B------:R-:W-:-:S02]  /*bec0*/  FFMA.FTZ R195, R196, R210, R195 ;  /* 0x000000d2c4c37223 */ /* 0x000fc400000100c3 */
[C---:B------:R-:W-:Y:S02]  /*bed0*/  FMUL.FTZ R182, R175.reuse, UR44 ;  /* 0x0000002cafb67c20 */ /* 0x040fe40008410000 */
[C---:B------:R-:W-:Y:S02]  /*bee0*/  FFMA.FTZ R184, R175.reuse, UR45, -R178 ;  /* 0x0000002dafb87c23 */ /* 0x040fe400080108b2 */
[----:B------:R-:W-:Y:S02]  /*bef0*/  FFMA.FTZ R178, R196, R209, -R152 ;  /* 0x000000d1c4b27223 */ /* 0x000fe40000010898 */
[----:B------:R-:W-:Y:S02]  /*bf00*/  FMUL.FTZ R185, R175, R88 ;  /* 0x00000058afb97220 */ /* 0x000fe40000410000 */
[----:B------:R-:W-:Y:S02]  /*bf10*/  FADD.FTZ R228, -R228, R195 ;  /* 0x000000c3e4e47221 */ /* 0x000fe40000010100 */
[----:B------:R-:W-:-:S02]  /*bf20*/  FFMA.FTZ R175, R213, UR45, R182 ;  /* 0x0000002dd5af7c23 */ /* 0x000fc400080100b6 */
[----:B------:R-:W-:Y:S02]  /*bf30*/  FMUL.FTZ R213, R213, R88 ;  /* 0x00000058d5d57220 */ /* 0x000fe40000410000 */
[----:B------:R-:W-:Y:S02]  /*bf40*/  FADD.FTZ R227, R227, R178 ;  /* 0x000000b2e3e37221 */ /* 0x000fe40000010000 */
[----:B------:R-:W-:Y:S02]  /*bf50*/  FMUL.FTZ R178, R197, -R228 ;  /* 0x800000e4c5b27220 */ /* 0x000fe40000410000 */
[C---:B------:R-:W-:Y:S02]  /*bf60*/  FMUL.FTZ R152, R229.reuse, R184 ;  /* 0x000000b8e5987220 */ /* 0x040fe40000410000 */
[----:B------:R-:W-:Y:S02]  /*bf70*/  FMUL.FTZ R184, R229, R213 ;  /* 0x000000d5e5b87220 */ /* 0x000fe40000410000 */
[----:B------:R-:W-:-:S02]  /*bf80*/  FMUL.FTZ R197, R197, -R227 ;  /* 0x800000e3c5c57220 */ /* 0x000fc40000410000 */
[----:B------:R-:W-:Y:S02]  /*bf90*/  FFMA.FTZ R178, R198, R227, -R178 ;  /* 0x000000e3c6b27223 */ /* 0x000fe400000108b2 */
[-C--:B------:R-:W-:Y:S02]  /*bfa0*/  FMUL.FTZ R182, R229, R185.reuse ;  /* 0x000000b9e5b67220 */ /* 0x080fe40000410000 */
[-C--:B------:R-:W-:Y:S02]  /*bfb0*/  FMUL.FTZ R187, R104, R185.reuse ;  /* 0x000000b968bb7220 */ /* 0x080fe40000410000 */
[----:B------:R-:W-:Y:S02]  /*bfc0*/  FFMA.FTZ R184, R168, R185, -R184 ;  /* 0x000000b9a8b87223 */ /* 0x000fe400000108b8 */
[----:B------:R-:W-:Y:S01]  /*bfd0*/  FMUL.FTZ R185, R237, R183 ;  /* 0x000000b7edb97220 */ /* 0x000fe20000410000 */
[----:B------:R-:W-:Y:S01]  /*bfe0*/  STS [R4.X4+0x10cc], R187 ;  /* 0x0010ccbb04007388 */ /* 0x000fe20000004800 */
[----:B------:R-:W-:-:S02]  /*bff0*/  FFMA.FTZ R197, R198, R228, R197 ;  /* 0x000000e4c6c57223 */ /* 0x000fc400000100c5 */
[----:B------:R-:W-:Y:S02]  /*c000*/  FADD.FTZ R225, R225, R178 ;  /* 0x000000b2e1e17221 */ /* 0x000fe40000010000 */
[-C--:B------:R-:W-:Y:S02]  /*c010*/  FMUL.FTZ R178, R237, R181.reuse ;  /* 0x000000b5edb27220 */ /* 0x080fe40000410000 */
[----:B------:R-:W-:Y:S02]  /*c020*/  FFMA.FTZ R181, R236, R181, R185 ;  /* 0x000000b5ecb57223 */ /* 0x000fe400000100b9 */
[----:B------:R-:W-:Y:S02]  /*c030*/  FADD.FTZ R226, -R226, R197 ;  /* 0x000000c5e2e27221 */ /* 0x000fe40000010100 */
[----:B------:R-:W-:Y:S02]  /*c040*/  FMUL.FTZ R185, R199, -R225 ;  /* 0x800000e1c7b97220 */ /* 0x000fe40000410000 */
[----:B------:R-:W-:-:S02]  /*c050*/  FMUL.FTZ R188, R212, R89 ;  /* 0x00000059d4bc7220 */ /* 0x000fc40000410000 */
[-C--:B------:R-:W-:Y:S02]  /*c060*/  FMUL.FTZ R199, R199, -R226.reuse ;  /* 0x800000e2c7c77220 */ /* 0x080fe40000410000 */
[----:B------:R-:W-:Y:S02]  /*c070*/  FFMA.FTZ R185, R200, R226, R185 ;  /* 0x000000e2c8b97223 */ /* 0x000fe400000100b9 */
[----:B------:R-:W-:Y:S02]  /*c080*/  FMUL.FTZ R189, R103, R216 ;  /* 0x000000d867bd7220 */ /* 0x000fe40000410000 */
[----:B------:R-:W-:Y:S02]  /*c090*/  FFMA.FTZ R178, R236, R183, -R178 ;  /* 0x000000b7ecb27223 */ /* 0x000fe400000108b2 */
[----:B------:R-:W-:Y:S01]  /*c0a0*/  FMUL.FTZ R186, R211, R89 ;  /* 0x00000059d3ba7220 */ /* 0x000fe20000410000 */
[----:B------:R0:W-:Y:S01]  /*c0b0*/  STS [R4.X4+0x10d4], R189 ;  /* 0x0010d4bd04007388 */ /* 0x0001e20000004800 */
[----:B------:R-:W-:-:S02]  /*c0c0*/  FMUL.FTZ R183, R167, R188 ;  /* 0x000000bca7b77220 */ /* 0x000fc40000410000 */
[----:B------:R-:W-:Y:S02]  /*c0d0*/  FFMA.FTZ R200, R200, R225, -R199 ;  /* 0x000000e1c8c87223 */ /* 0x000fe400000108c7 */
[----:B------:R-:W-:Y:S02]  /*c0e0*/  FADD.FTZ R224, -R224, R185 ;  /* 0x000000b9e0e07221 */ /* 0x000fe40000010100 */
[-C--:B------:R-:W-:Y:S02]  /*c0f0*/  FMUL.FTZ R185, R167, R186.reuse ;  /* 0x000000baa7b97220 */ /* 0x080fe40000410000 */
[-C--:B------:R-:W-:Y:S02]  /*c100*/  FFMA.FTZ R183, R166, R186.reuse, R183 ;  /* 0x000000baa6b77223 */ /* 0x080fe400000100b7 */
[----:B0-----:R-:W-:Y:S02]  /*c110*/  FMUL.FTZ R189, R105, R186 ;  /* 0x000000ba69bd7220 */ /* 0x001fe40000410000 */
[----:B------:R-:W-:-:S02]  /*c120*/  FADD.FTZ R223, R223, R200 ;  /* 0x000000c8dfdf7221 */ /* 0x000fc40000010000 */
[C---:B------:R-:W-:Y:S01]  /*c130*/  FMUL.FTZ R186, R201.reuse, -R224 ;  /* 0x800000e0c9ba7220 */ /* 0x040fe20000410000 */
[----:B------:R0:W-:Y:S01]  /*c140*/  STS [R4.X4+0x10c0], R189 ;  /* 0x0010c0bd04007388 */ /* 0x0001e20000004800 */
[-C--:B------:R-:W-:Y:S02]  /*c150*/  FMUL.FTZ R201, R201, -R223.reuse ;  /* 0x800000dfc9c97220 */ /* 0x080fe40000410000 */
[C---:B------:R-:W-:Y:S02]  /*c160*/  FFMA.FTZ R186, R202.reuse, R223, -R186 ;  /* 0x000000dfcaba7223 */ /* 0x040fe400000108ba */
[----:B------:R-:W-:Y:S02]  /*c170*/  FMUL.FTZ R187, R239, R176 ;  /* 0x000000b0efbb7220 */ /* 0x000fe40000410000 */
[----:B------:R-:W-:Y:S02]  /*c180*/  FFMA.FTZ R201, R202, R224, R201 ;  /* 0x000000e0cac97223 */ /* 0x000fe400000100c9 */
[----:B------:R-:W-:-:S02]  /*c190*/  FADD.FTZ R221, R221, R186 ;  /* 0x000000badddd7221 */ /* 0x000fc40000010000 */
[-C--:B------:R-:W-:Y:S02]  /*c1a0*/  FMUL.FTZ R191, R239, R180.reuse ;  /* 0x000000b4efbf7220 */ /* 0x080fe40000410000 */
[----:B------:R-:W-:Y:S02]  /*c1b0*/  FFMA.FTZ R180, R238, R180, R187 ;  /* 0x000000b4eeb47223 */ /* 0x000fe400000100bb */
[----:B------:R-:W-:Y:S02]  /*c1c0*/  FADD.FTZ R222, -R222, R201 ;  /* 0x000000c9dede7221 */ /* 0x000fe40000010100 */
[C---:B------:R-:W-:Y:S02]  /*c1d0*/  FMUL.FTZ R187, R203.reuse, -R221 ;  /* 0x800000ddcbbb7220 */ /* 0x040fe40000410000 */
[-C--:B------:R-:W-:Y:S02]  /*c1e0*/  FMUL.FTZ R203, R203, -R222.reuse ;  /* 0x800000decbcb7220 */ /* 0x080fe40000410000 */
[----:B------:R-:W-:-:S02]  /*c1f0*/  FFMA.FTZ R187, R204, R222, R187 ;  /* 0x000000deccbb7223 */ /* 0x000fc400000100bb */
[----:B------:R-:W-:Y:S02]  /*c200*/  FFMA.FTZ R204, R204, R221, -R203 ;  /* 0x000000ddcccc7223 */ /* 0x000fe400000108cb */
[----:B------:R-:W-:Y:S02]  /*c210*/  FFMA.FTZ R176, R238, R176, -R191 ;  /* 0x000000b0eeb07223 */ /* 0x000fe400000108bf */
[----:B------:R-:W-:Y:S02]  /*c220*/  FADD.FTZ R220, -R220, R187 ;  /* 0x000000bbdcdc7221 */ /* 0x000fe40000010100 */
[----:B------:R-:W-:Y:S02]  /*c230*/  FMUL.FTZ R191, R210, R90 ;  /* 0x0000005ad2bf7220 */ /* 0x000fe40000410000 */
[-C--:B------:R-:W-:Y:S02]  /*c240*/  FMUL.FTZ R193, R105, R188.reuse ;  /* 0x000000bc69c17220 */ /* 0x080fe40000410000 */
[----:B------:R-:W-:-:S02]  /*c250*/  FFMA.FTZ R185, R166, R188, -R185 ;  /* 0x000000bca6b97223 */ /* 0x000fc400000108b9 */
[----:B------:R-:W-:Y:S01]  /*c260*/  FADD.FTZ R219, R219, R204 ;  /* 0x000000ccdbdb7221 */ /* 0x000fe20000010000 */
[----:B------:R-:W-:Y:S01]  /*c270*/  STS [R4.X4+0x10c4], R193 ;  /* 0x0010c4c104007388 */ /* 0x000fe20000004800 */
[----:B------:R-:W-:Y:S02]  /*c280*/  FMUL.FTZ R188, R205, -R220 ;  /* 0x800000dccdbc7220 */ /* 0x000fe40000410000 */
[----:B0-----:R-:W-:Y:S02]  /*c290*/  FMUL.FTZ R189, R209, R90 ;  /* 0x0000005ad1bd7220 */ /* 0x001fe40000410000 */
[----:B------:R-:W-:Y:S02]  /*c2a0*/  FMUL.FTZ R186, R165, R191 ;  /* 0x000000bfa5ba7220 */ /* 0x000fe40000410000 */
[-C--:B------:R-:W-:Y:S02]  /*c2b0*/  FMUL.FTZ R205, R205, -R219.reuse ;  /* 0x800000dbcdcd7220 */ /* 0x080fe40000410000 */
[----:B------:R-:W-:-:S02]  /*c2c0*/  FFMA.FTZ R188, R206, R219, -R188 ;  /* 0x000000dbcebc7223 */ /* 0x000fc400000108bc */
[-C--:B------:R-:W-:Y:S02]  /*c2d0*/  FMUL.FTZ R187, R165, R189.reuse ;  /* 0x000000bda5bb7220 */ /* 0x080fe40000410000 */
[-C--:B------:R-:W-:Y:S02]  /*c2e0*/  FFMA.FTZ R186, R164, R189.reuse, R186 ;  /* 0x000000bda4ba7223 */ /* 0x080fe400000100ba */
[----:B------:R-:W-:Y:S02]  /*c2f0*/  FMUL.FTZ R189, R106, R189 ;  /* 0x000000bd6abd7220 */ /* 0x000fe40000410000 */
[----:B------:R-:W-:Y:S02]  /*c300*/  FMUL.FTZ R192, R228, R91 ;  /* 0x0000005be4c07220 */ /* 0x000fe40000410000 */
[----:B------:R-:W-:Y:S01]  /*c310*/  FFMA.FTZ R205, R206, R220, R205 ;  /* 0x000000dccecd7223 */ /* 0x000fe200000100cd */
[----:B------:R0:W-:Y:S01]  /*c320*/  STS [R4.X4+0x10b8], R189 ;  /* 0x0010b8bd04007388 */ /* 0x0001e20000004800 */
[----:B------:R-:W-:-:S02]  /*c330*/  FADD.FTZ R217, R217, R188 ;  /* 0x000000bcd9d97221 */ /* 0x000fc40000010000 */
[-C--:B------:R-:W-:Y:S02]  /*c340*/  FMUL.FTZ R195, R106, R191.reuse ;  /* 0x000000bf6ac37220 */ /* 0x080fe40000410000 */
[----:B------:R-:W-:Y:S02]  /*c350*/  FFMA.FTZ R187, R164, R191, -R187 ;  /* 0x000000bfa4bb7223 */ /* 0x000fe400000108bb */
[----:B------:R-:W-:Y:S01]  /*c360*/  FMUL.FTZ R190, R227, R91 ;  /* 0x0000005be3be7220 */ /* 0x000fe20000410000 */
[----:B------:R1:W-:Y:S01]  /*c370*/  STS [R4.X4+0x10bc], R195 ;  /* 0x0010bcc304007388 */ /* 0x0003e20000004800 */
[----:B------:R-:W-:Y:S02]  /*c380*/  FMUL.FTZ R191, R163, R192 ;  /* 0x000000c0a3bf7220 */ /* 0x000fe40000410000 */
[----:B------:R-:W-:Y:S02]  /*c390*/  FADD.FTZ R218, -R218, R205 ;  /* 0x000000cddada7221 */ /* 0x000fe40000010100 */
[----:B0-----:R-:W-:-:S02]  /*c3a0*/  FMUL.FTZ R189, R207, -R217 ;  /* 0x800000d9cfbd7220 */ /* 0x001fc40000410000 */
[-C--:B------:R-:W-:Y:S02]  /*c3b0*/  FMUL.FTZ R193, R163, R190.reuse ;  /* 0x000000bea3c17220 */ /* 0x080fe40000410000 */
[-C--:B------:R-:W-:Y:S02]  /*c3c0*/  FFMA.FTZ R188, R162, R190.reuse, R191 ;  /* 0x000000bea2bc7223 */ /* 0x080fe400000100bf */
[----:B------:R-:W-:Y:S02]  /*c3d0*/  FMUL.FTZ R199, R107, R190 ;  /* 0x000000be6bc77220 */ /* 0x000fe40000410000 */
[-C--:B------:R-:W-:Y:S02]  /*c3e0*/  FMUL.FTZ R207, R207, -R218.reuse ;  /* 0x800000dacfcf7220 */ /* 0x080fe40000410000 */
[C---:B------:R-:W-:Y:S01]  /*c3f0*/  FFMA.FTZ R190, R208.reuse, R218, R189 ;  /* 0x000000dad0be7223 */ /* 0x040fe200000100bd */
[----:B------:R0:W-:Y:S01]  /*c400*/  STS [R4.X4+0x10b0], R199 ;  /* 0x0010b0c704007388 */ /* 0x0001e20000004800 */
[----:B------:R-:W-:-:S02]  /*c410*/  FFMA.FTZ R207, R208, R217, -R207 ;  /* 0x000000d9d0cf7223 */ /* 0x000fc400000108cf */
[----:B------:R-:W-:Y:S02]  /*c420*/  FADD.FTZ R241, -R241, R190 ;  /* 0x000000bef1f17221 */ /* 0x000fe40000010100 */
[----:B------:R-:W-:Y:S02]  /*c430*/  FADD.FTZ R240, R240, R207 ;  /* 0x000000cff0f07221 */ /* 0x000fe40000010000 */
[-C--:B------:R-:W-:Y:S02]  /*c440*/  FMUL.FTZ R190, R241, R97.reuse ;  /* 0x00000061f1be7220 */ /* 0x080fe40000410000 */
[-C--:B------:R-:W-:Y:S02]  /*c450*/  FMUL.FTZ R201, R107, R192.reuse ;  /* 0x000000c06bc97220 */ /* 0x080fe40000410000 */
[----:B------:R-:W-:Y:S02]  /*c460*/  FFMA.FTZ R189, R162, R192, -R193 ;  /* 0x000000c0a2bd7223 */ /* 0x000fe400000108c1 */
[----:B------:R-:W-:Y:S01]  /*c470*/  FMUL.FTZ R191, R218, R96 ;  /* 0x00000060dabf7220 */ /* 0x000fe20000410000 */
[----:B------:R2:W-:Y:S01]  /*c480*/  STS [R4.X4+0x10b4], R201 ;  /* 0x0010b4c904007388 */ /* 0x0005e20000004800 */
[----:B------:R-:W-:-:S02]  /*c490*/  FMUL.FTZ R192, R240, R97 ;  /* 0x00000061f0c07220 */ /* 0x000fc40000410000 */
[----:B-1----:R-:W-:Y:S02]  /*c4a0*/  FMUL.FTZ R195, R9, R190 ;  /* 0x000000be09c37220 */ /* 0x002fe40000410000 */
[----:B------:R-:W-:Y:S02]  /*c4b0*/  FMUL.FTZ R15, R111, R95 ;  /* 0x0000005f6f0f7220 */ /* 0x000fe40000410000 */
[----:B------:R-:W-:Y:S02]  /*c4c0*/  FMUL.FTZ R193, R217, R96 ;  /* 0x00000060d9c17220 */ /* 0x000fe40000410000 */
[----:B------:R-:W-:Y:S02]  /*c4d0*/  FMUL.FTZ R196, R11, R191 ;  /* 0x000000bf0bc47220 */ /* 0x000fe40000410000 */
[-C--:B------:R-:W-:Y:S02]  /*c4e0*/  FMUL.FTZ R197, R9, R192.reuse ;  /* 0x000000c009c57220 */ /* 0x080fe40000410000 */
[----:B------:R-:W-:-:S02]  /*c4f0*/  FFMA.FTZ R195, R8, R192, R195 ;  /* 0x000000c008c37223 */ /* 0x000fc400000100c3 */
[----:B------:R-:W-:Y:S02]  /*c500*/  FFMA.FTZ R14, R30, -R15, R243 ;  /* 0x8000000f1e0e7223 */ /* 0x000fe400000100f3 */
[-C--:B0-----:R-:W-:Y:S02]  /*c510*/  FMUL.FTZ R199, R11, R193.reuse ;  /* 0x000000c10bc77220 */ /* 0x081fe40000410000 */
[----:B------:R-:W-:Y:S02]  /*c520*/  FFMA.FTZ R198, R10, R193, R196 ;  /* 0x000000c10ac67223 */ /* 0x000fe400000100c4 */
[----:B------:R-:W-:Y:S02]  /*c530*/  FFMA.FTZ R197, R8, R190, -R197 ;  /* 0x000000be08c57223 */ /* 0x000fe400000108c5 */
[----:B------:R-:W-:Y:S02]  /*c540*/  FFMA.FTZ R15, R29, -R15, R242 ;  /* 0x8000000f1d0f7223 */ /* 0x000fe400000100f2 */
[----:B------:R-:W-:-:S02]  /*c550*/  FMUL.FTZ R194, R219, R95 ;  /* 0x0000005fdbc27220 */ /* 0x000fc40000410000 */
[----:B------:R-:W-:Y:S02]  /*c560*/  FADD.FTZ R195, RZ, R195 ;  /* 0x000000c3ffc37221 */ /* 0x000fe40000010000 */
[----:B------:R-:W-:Y:S02]  /*c570*/  FMUL.FTZ R196, R220, R95 ;  /* 0x0000005fdcc47220 */ /* 0x000fe40000410000 */
[----:B------:R-:W-:Y:S02]  /*c580*/  FFMA.FTZ R200, R10, R191, -R199 ;  /* 0x000000bf0ac87223 */ /* 0x000fe400000108c7 */
[----:B------:R-:W-:Y:S02]  /*c590*/  FADD.FTZ R197, RZ, R197 ;  /* 0x000000c5ffc57221 */ /* 0x000fe40000010000 */
[----:B------:R-:W-:Y:S02]  /*c5a0*/  FADD.FTZ R198, R195, R198 ;  /* 0x000000c6c3c67221 */ /* 0x000fe40000010000 */
[----:B------:R-:W-:-:S02]  /*c5b0*/  FMUL.FTZ R199, R15, R196 ;  /* 0x000000c40fc77220 */ /* 0x000fc40000410000 */
[----:B--2---:R-:W-:Y:S02]  /*c5c0*/  FMUL.FTZ R201, R15, R194 ;  /* 0x000000c20fc97220 */ /* 0x004fe40000410000 */
[----:B------:R-:W-:Y:S02]  /*c5d0*/  FMUL.FTZ R195, R222, R94 ;  /* 0x0000005edec37220 */ /* 0x000fe40000410000 */
[----:B------:R-:W-:Y:S02]  /*c5e0*/  FADD.FTZ R197, R197, R200 ;  /* 0x000000c8c5c57221 */ /* 0x000fe40000010000 */
[C---:B------:R-:W-:Y:S02]  /*c5f0*/  FFMA.FTZ R199, R14.reuse, R194, R199 ;  /* 0x000000c20ec77223 */ /* 0x040fe400000100c7 */
[----:B------:R-:W-:Y:S02]  /*c600*/  FFMA.FTZ R200, R14, R196, -R201 ;  /* 0x000000c40ec87223 */ /* 0x000fe400000108c9 */
[----:B------:R-:W-:-:S02]  /*c610*/  FMUL.FTZ R201, R221, R94 ;  /* 0x0000005eddc97220 */ /* 0x000fc40000410000 */
[----:B------:R-:W-:Y:S02]  /*c620*/  FMUL.FTZ R202, R157, R195 ;  /* 0x000000c39dca7220 */ /* 0x000fe40000410000 */
[----:B------:R-:W-:Y:S02]  /*c630*/  FMUL.FTZ R204, R224, R93 ;  /* 0x0000005de0cc7220 */ /* 0x000fe40000410000 */
[----:B------:R-:W-:Y:S02]  /*c640*/  FADD.FTZ R198, R198, R199 ;  /* 0x000000c7c6c67221 */ /* 0x000fe40000010000 */
[----:B------:R-:W-:Y:S02]  /*c650*/  FFMA.FTZ R199, R156, R201, R202 ;  /* 0x000000c99cc77223 */ /* 0x000fe400000100ca */
[----:B------:R-:W-:Y:S02]  /*c660*/  FMUL.FTZ R202, R223, R93 ;  /* 0x0000005ddfca7220 */ /* 0x000fe40000410000 */
[----:B------:R-:W-:-:S02]  /*c670*/  FMUL.FTZ R203, R159, R204 ;  /* 0x000000cc9fcb7220 */ /* 0x000fc40000410000 */
[----:B------:R-:W-:Y:S02]  /*c680*/  FMUL.FTZ R205, R226, R92 ;  /* 0x0000005ce2cd7220 */ /* 0x000fe40000410000 */
[-C--:B------:R-:W-:Y:S02]  /*c690*/  FFMA.FTZ R182, R168, R213.reuse, R182 ;  /* 0x000000d5a8b67223 */ /* 0x080fe400000100b6 */
[----:B------:R-:W-:Y:S02]  /*c6a0*/  FMUL.FTZ R213, R104, R213 ;  /* 0x000000d568d57220 */ /* 0x000fe40000410000 */
[----:B------:R-:W-:Y:S02]  /*c6b0*/  FADD.FTZ R198, R198, R199 ;  /* 0x000000c7c6c67221 */ /* 0x000fe40000010000 */
[----:B------:R-:W-:Y:S01]  /*c6c0*/  FFMA.FTZ R203, R158, R202, R203 ;  /* 0x000000ca9ecb7223 */ /* 0x000fe200000100cb */
[----:B------:R0:W-:Y:S01]  /*c6d0*/  STS [R4.X4+0x10c8], R213 ;  /* 0x0010c8d504007388 */ /* 0x0001e20000004800 */
[----:B------:R-:W-:-:S02]  /*c6e0*/  FADD.FTZ R197, R197, R200 ;  /* 0x000000c8c5c57221 */ /* 0x000fc40000010000 */
[----:B------:R-:W-:Y:S02]  /*c6f0*/  FMUL.FTZ R199, R225, R92 ;  /* 0x0000005ce1c77220 */ /* 0x000fe40000410000 */
[----:B------:R-:W-:Y:S02]  /*c700*/  FMUL.FTZ R206, R161, R205 ;  /* 0x000000cda1ce7220 */ /* 0x000fe40000410000 */
[----:B------:R-:W-:Y:S02]  /*c710*/  FMUL.FTZ R200, R157, R201 ;  /* 0x000000c99dc87220 */ /* 0x000fe40000410000 */
[----:B------:R-:W-:Y:S02]  /*c720*/  FADD.FTZ R203, R198, R203 ;  /* 0x000000cbc6cb7221 */ /* 0x000fe40000010000 */
[-C--:B------:R-:W-:Y:S02]  /*c730*/  FMUL.FTZ R198, R161, R199.reuse ;  /* 0x000000c7a1c67220 */ /* 0x080fe40000410000 */
[----:B------:R-:W-:-:S02]  /*c740*/  FFMA.FTZ R206, R160, R199, R206 ;  /* 0x000000c7a0ce7223 */ /* 0x000fc400000100ce */
[----:B0-----:R-:W-:Y:S02]  /*c750*/  FMUL.FTZ R213, R108, R199 ;  /* 0x000000c76cd57220 */ /* 0x001fe40000410000 */
[----:B------:R-:W-:Y:S02]  /*c760*/  FFMA.FTZ R200, R156, R195, -R200 ;  /* 0x000000c39cc87223 */ /* 0x000fe400000108c8 */
[----:B------:R-:W-:Y:S01]  /*c770*/  FMUL.FTZ R199, R159, R202 ;  /* 0x000000ca9fc77220 */ /* 0x000fe20000410000 */
[----:B------:R-:W-:Y:S01]  /*c780*/  STS [R4.X4+0x10a8], R213 ;  /* 0x0010a8d504007388 */ /* 0x000fe20000004800 */
[----:B------:R-:W-:Y:S02]  /*c790*/  FFMA.FTZ R207, R160, R205, -R198 ;  /* 0x000000cda0cf7223 */ /* 0x000fe400000108c6 */
[----:B------:R-:W-:Y:S02]  /*c7a0*/  FADD.FTZ R197, R197, R200 ;  /* 0x000000c8c5c57221 */ /* 0x000fe40000010000 */
[----:B------:R-:W-:-:S02]  /*c7b0*/  FFMA.FTZ R198, R158, R204, -R199 ;  /* 0x000000cc9ec67223 */ /* 0x000fc400000108c7 */
        /* <DEDUP_REMOVED lines=11> */
[----:B------:R-:W-:Y:S01]  /*c870*/  MOV R187, UR29 ;  /* 0x0000001d00bb7c02 */ /* 0x000fe20008000f00 */
[----:B------:R-:W-:-:S02]  /*c880*/  FADD.FTZ R184, R185, R184 ;  /* 0x000000b8b9b87221 */ /* 0x000fc40000010000 */
[----:B------:R-:W-:Y:S01]  /*c890*/  FADD.FTZ R5, R6, R5 ;  /* 0x0000000506057221 */ /* 0x000fe20000010000 */
[----:B------:R-:W-:Y:S01]  /*c8a0*/  LEA R198, R187, -R136, 0x1 ;  /* 0x80000088bbc67211 */ /* 0x000fe200078e08ff */
[----:B------:R-:W-:Y:S02]  /*c8b0*/  FMUL.FTZ R215, R108, R205 ;  /* 0x000000cd6cd77220 */ /* 0x000fe40000410000 */
[----:B------:R-:W-:Y:S01]  /*c8c0*/  FMUL.FTZ R197, R110, R195 ;  /* 0x000000c36ec57220 */ /* 0x000fe20000410000 */
[----:B------:R-:W-:Y:S01]  /*c8d0*/  ISETP.GE.AND P0, PT, R198, 0x1, PT ;  /* 0x00000001c600780c */ /* 0x000fe20003f06270 */
[----:B------:R-:W-:Y:S01]  /*c8e0*/  FADD.FTZ R185, R184, R7 ;  /* 0x00000007b8b97221 */ /* 0x000fe20000010000 */
[----:B------:R-:W-:Y:S01]  /*c8f0*/  STS [R4.X4+0x10ac], R215 ;  /* 0x0010acd704007388 */ /* 0x000fe20000004800 */
[C---:B------:R-:W-:Y:S02]  /*c900*/  FMUL.FTZ R205, R109.reuse, R202 ;  /* 0x000000ca6dcd7220 */ /* 0x040fe40000410000 */
[----:B------:R-:W-:Y:S01]  /*c910*/  FMUL.FTZ R199, R109, R204 ;  /* 0x000000cc6dc77220 */ /* 0x000fe20000410000 */
        /* <DEDUP_REMOVED lines=8> */
[C---:B------:R-:W-:Y:S01]  /*c9a0*/  FMUL.FTZ R183, R113.reuse, R192 ;  /* 0x000000c071b77220 */ /* 0x040fe20000410000 */
[----:B------:R-:W-:Y:S01]  /*c9b0*/  STS [R4.X4+0x1098], R201 ;  /* 0x001098c904007388 */ /* 0x000fe20000004800 */
[----:B------:R-:W-:-:S02]  /*c9c0*/  FMUL.FTZ R7, R113, R190 ;  /* 0x000000be71077220 */ /* 0x000fc40000410000 */
[----:B------:R-:W-:Y:S01]  /*c9d0*/  FADD.FTZ R172, R5, R172 ;  /* 0x000000ac05ac7221 */ /* 0x000fe20000010000 */
[----:B------:R0:W-:Y:S01]  /*c9e0*/  STS [R4.X4+0x1090], R195 ;  /* 0x001090c304007388 */ /* 0x0001e20000004800 */
[----:B------:R-:W-:Y:S02]  /*c9f0*/  FMUL.FTZ R5, R211, UR44 ;  /* 0x0000002cd3057c20 */ /* 0x000fe40008410000 */
[C---:B------:R-:W-:Y:S01]  /*ca00*/  FMUL.FTZ R6, R212.reuse, UR44 ;  /* 0x0000002cd4067c20 */ /* 0x040fe20008410000 */
[----:B------:R-:W-:Y:S01]  /*ca10*/  STS [R4.X4+0x1094], R189 ;  /* 0x001094bd04007388 */ /* 0x000fe20000004800 */
[----:B------:R-:W-:Y:S02]  /*ca20*/  FFMA.FTZ R192, R212, UR45, -R5 ;  /* 0x0000002dd4c07c23 */ /* 0x000fe40008010805 */
[----:B------:R-:W-:Y:S01]  /*ca30*/  FMUL.FTZ R5, R227, UR44 ;  /* 0x0000002ce3057c20 */ /* 0x000fe20008410000 */
[----:B------:R-:W-:Y:S01]  /*ca40*/  STS [R4.X4+0x1088], R193 ;  /* 0x001088c104007388 */ /* 0x000fe20000004800 */
[----:B------:R-:W-:-:S02]  /*ca50*/  FADD.FTZ R185, R185, R232 ;  /* 0x000000e8b9b97221 */ /* 0x000fc40000010000 */
[----:B0-----:R-:W-:Y:S01]  /*ca60*/  FFMA.FTZ R195, R211, UR45, R6 ;  /* 0x0000002dd3c37c23 */ /* 0x001fe20008010006 */
[----:B------:R-:W-:Y:S01]  /*ca70*/  STS [R4.X4+0x108c], R191 ;  /* 0x00108cbf04007388 */ /* 0x000fe20000004800 */
[----:B------:R-:W-:Y:S02]  /*ca80*/  FFMA.FTZ R196, R228, UR45, -R5 ;  /* 0x0000002de4c47c23 */ /* 0x000fe40008010805 */
[----:B------:R-:W-:Y:S01]  /*ca90*/  FMUL.FTZ R6, R210, UR44 ;  /* 0x0000002cd2067c20 */ /* 0x000fe20008410000 */
[----:B------:R-:W-:Y:S01]  /*caa0*/  STS [R4.X4+0x1080], R183 ;  /* 0x001080b704007388 */ /* 0x000fe20000004800 */
[----:B------:R-:W-:Y:S02]  /*cab0*/  FMUL.FTZ R5, R223, UR44 ;  /* 0x0000002cdf057c20 */ /* 0x000fe40008410000 */
[----:B------:R-:W-:Y:S01]  /*cac0*/  FADD.FTZ R199, R172, R181 ;  /* 0x000000b5acc77221 */ /* 0x000fe20000010000 */
[----:B------:R0:W-:Y:S01]  /*cad0*/  STS [R4.X4+0x1084], R7 ;  /* 0x0010840704007388 */ /* 0x0001e20000004800 */
[----:B------:R-:W-:-:S02]  /*cae0*/  FFMA.FTZ R197, R209, UR45, R6 ;  /* 0x0000002dd1c57c23 */ /* 0x000fc40008010006 */
[----:B------:R-:W-:Y:S02]  /*caf0*/  FFMA.FTZ R186, R224, UR45, -R5 ;  /* 0x0000002de0ba7c23 */ /* 0x000fe40008010805 */
[----:B------:R-:W-:Y:S02]  /*cb00*/  FMUL.FTZ R181, R209, UR44 ;  /* 0x0000002cd1b57c20 */ /* 0x000fe40008410000 */
[----:B------:R-:W-:Y:S02]  /*cb10*/  FMUL.FTZ R6, R226, UR44 ;  /* 0x0000002ce2067c20 */ /* 0x000fe40008410000 */
[----:B------:R-:W-:Y:S02]  /*cb20*/  FMUL.FTZ R5, R219, UR44 ;  /* 0x0000002cdb057c20 */ /* 0x000fe40008410000 */
[----:B0-----:R-:W-:Y:S02]  /*cb30*/  FMUL.FTZ R4, R228, UR44 ;  /* 0x0000002ce4047c20 */ /* 0x001fe40008410000 */
[----:B------:R-:W-:-:S02]  /*cb40*/  FMUL.FTZ R7, R225, UR44 ;  /* 0x0000002ce1077c20 */ /* 0x000fc40008410000 */
[----:B------:R-:W-:Y:S02]  /*cb50*/  FFMA.FTZ R193, R227, UR45, R4 ;  /* 0x0000002de3c17c23 */ /* 0x000fe40008010004 */
[----:B------:R-:W-:Y:S02]  /*cb60*/  FMUL.FTZ R4, R224, UR44 ;  /* 0x0000002ce0047c20 */ /* 0x000fe40008410000 */
[----:B------:R-:W-:Y:S02]  /*cb70*/  FADD.FTZ R201, R185, R234 ;  /* 0x000000eab9c97221 */ /* 0x000fe40000010000 */
[----:B------:R-:W-:Y:S02]  /*cb80*/  FFMA.FTZ R189, R223, UR45, R4 ;  /* 0x0000002ddfbd7c23 */ /* 0x000fe40008010004 */
[----:B------:R-:W-:Y:S02]  /*cb90*/  FMUL.FTZ R4, R220, UR44 ;  /* 0x0000002cdc047c20 */ /* 0x000fe40008410000 */
[----:B------:R-:W-:-:S02]  /*cba0*/  FFMA.FTZ R194, R210, UR45, -R181 ;  /* 0x0000002dd2c27c23 */ /* 0x000fc400080108b5 */
[----:B------:R-:W-:Y:S02]  /*cbb0*/  FFMA.FTZ R190, R226, UR45, -R7 ;  /* 0x0000002de2be7c23 */ /* 0x000fe40008010807 */
[----:B------:R-:W-:Y:S02]  /*cbc0*/  FFMA.FTZ R191, R225, UR45, R6 ;  /* 0x0000002de1bf7c23 */ /* 0x000fe40008010006 */
[----:B------:R-:W-:Y:S02]  /*cbd0*/  FFMA.FTZ R184, R220, UR45, -R5 ;  /* 0x0000002ddcb87c23 */ /* 0x000fe40008010805 */
[----:B------:R-:W-:Y:S02]  /*cbe0*/  FFMA.FTZ R185, R219, UR45, R4 ;  /* 0x0000002ddbb97c23 */ /* 0x000fe40008010004 */
[----:B------:R-:W-:Y:S02]  /*cbf0*/  FMUL.FTZ R7, R221, UR44 ;  /* 0x0000002cdd077c20 */ /* 0x000fe40008410000 */
[----:B------:R-:W-:-:S02]  /*cc00*/  FMUL.FTZ R6, R222, UR44 ;  /* 0x0000002cde067c20 */ /* 0x000fc40008410000 */
[----:B------:R-:W-:Y:S02]  /*cc10*/  FMUL.FTZ R5, R217, UR44 ;  /* 0x0000002cd9057c20 */ /* 0x000fe40008410000 */
[----:B------:R-:W-:Y:S02]  /*cc20*/  FMUL.FTZ R4, R218, UR44 ;  /* 0x0000002cda047c20 */ /* 0x000fe40008410000 */
[----:B------:R-:W-:Y:S02]  /*cc30*/  FMUL.FTZ R172, R240, UR44 ;  /* 0x0000002cf0ac7c20 */ /* 0x000fe40008410000 */
[----:B------:R-:W-:Y:S02]  /*cc40*/  FMUL.FTZ R181, R241, UR44 ;  /* 0x0000002cf1b57c20 */ /* 0x000fe40008410000 */
        /* <DEDUP_REMOVED lines=38> */
.L_x_9112:
[----:B------:R-:W-:Y:S05]  /*ceb0*/  BSYNC B0 ;  /* 0x0000000000007941 */ /* 0x000fea0003800000 */
.L_x_9111:
[----:B------:R-:W-:Y:S01]  /*cec0*/  FMUL.FTZ R154, R33, R154 ;  /* 0x0000009a219a7220 */ /* 0x000fe20000410000 */
[----:B------:R-:W-:Y:S01]  /*ced0*/  ULDC.64 UR36, c[0x0][0x298] ;  /* 0x0000a60000247ab9 */ /* 0x000fe20000000a00 */
[----:B0-----:R-:W-:Y:S01]  /*cee0*/  FMUL.FTZ R6, R140, R171 ;  /* 0x000000ab8c067220 */ /* 0x001fe20000410000 */
[----:B------:R-:W-:Y:S01]  /*cef0*/  USHF.R.U32.HI UR40, URZ, 0x1, UR37 ;  /* 0x000000013f287899 */ /* 0x000fe20008011625 */
[----:B------:R-:W-:Y:S01]  /*cf00*/  FADD.FTZ R177, R177, R154 ;  /* 0x0000009ab1b17221 */ /* 0x000fe20000010000 */
[----:B------:R-:W-:Y:S01]  /*cf10*/  USHF.R.U64 UR36, UR36, 0x1, UR37 ;  /* 0x0000000124247899 */ /* 0x000fe20008001225 */
[----:B------:R-:W-:Y:S01]  /*cf20*/  FFMA.FTZ R7, R173, R179, R6 ;  /* 0x000000b3ad077223 */ /* 0x000fe20000010006 */
[----:B------:R-:W-:Y:S01]  /*cf30*/  UIMAD UR37, UR40, UR12, URZ ;  /* 0x0000000c282572a4 */ /* 0x000fe2000f8e023f */
[----:B------:R-:W-:Y:S01]  /*cf40*/  FADD.FTZ R154, R199, R180 ;  /* 0x000000b4c79a7221 */ /* 0x000fe20000010000 */
[----:B------:R-:W-:Y:S01]  /*cf50*/  UIMAD.WIDE.U32 UR40, UR36, UR12, URZ ;  /* 0x0000000c242872a5 */ /* 0x000fe2000f8e003f */
[----:B------:R-:W-:Y:S01]  /*cf60*/  FMUL.FTZ R155, R33, R155 ;  /* 0x0000009b219b7220 */ /* 0x000fe20000410000 */
[----:B------:R-:W-:Y:S01]  /*cf70*/  UIMAD UR42, UR13, UR36, UR37 ;  /* 0x000000240d2a72a4 */ /* 0x000fe2000f8e0225 */
[----:B------:R-:W-:Y:S01]  /*cf80*/  FADD.FTZ R154, R154, R7 ;  /* 0x000000079a9a7221 */ /* 0x000fe20000010000 */
[----:B------:R-:W-:Y:S01]  /*cf90*/  IADD3 R7, R136, 0x20, RZ ;  /* 0x0000002088077810 */ /* 0x000fe20007ffe0ff */
[----:B------:R-:W-:Y:S01]  /*cfa0*/  ULDC.64 UR36, c[0x0][0x2a0] ;  /* 0x0000a80000247ab9 */ /* 0x000fe20000000a00 */
[----:B------:R-:W-:Y:S01]  /*cfb0*/  FADD.FTZ R174, R174, -R155 ;  /* 0x8000009baeae7221 */ /* 0x000fe20000010000 */
[----:B------:R-:W-:Y:S01]  /*cfc0*/  UIADD3 UR41, UR42, UR41, URZ ;  /* 0x000000292a297290 */ /* 0x000fe2000fffe03f */
[-C--:B------:R-:W-:Y:S01]  /*cfd0*/  LEA.HI.SX32 R7, R7, R136.reuse, 0x1b ;  /* 0x0000008807077211 */ /* 0x080fe200078fdaff */
[----:B------:R-:W-:Y:S01]  /*cfe0*/  UIMAD UR42, UR15, UR36, URZ ;  /* 0x000000240f2a72a4 */ /* 0x000fe2000f8e023f */
[----:B------:R-:W-:Y:S01]  /*cff0*/  FMUL.FTZ R6, R140, R179 ;  /* 0x000000b38c067220 */ /* 0x000fe20000410000 */
[----:B------:R-:W-:Y:S01]  /*d000*/  UIMAD.WIDE.U32 UR40, UR14, UR36, UR40 ;  /* 0x000000240e2872a5 */ /* 0x000fe2000f8e0028 */
[----:B------:R-:W-:Y:S01]  /*d010*/  FADD.FTZ R201, R201, R178 ;  /* 0x000000b2c9c97221 */ /* 0x000fe20000010000 */
[----:B------:R-:W-:Y:S01]  /*d020*/  UIMAD UR42, UR14, UR37, UR42 ;  /* 0x000000250e2a72a4 */ /* 0x000fe2000f8e022a */
[----:B------:R-:W0:Y:S01]  /*d030*/  LDS R7, [R7.X4+0x1100] ;  /* 0x0011000007077984 */ /* 0x000e220000004800 */
[----:B------:R-:W-:Y:S01]  /*d040*/  ULDC UR43, c[0x0][0x174] ;  /* 0x00005d00002b7ab9 */ /* 0x000fe20000000800 */
[----:B------:R-:W-:Y:S01]  /*d050*/  FFMA.FTZ R6, R173, R171, -R6 ;  /* 0x000000abad067223 */ /* 0x000fe20000010806 */
[----:B------:R-:W-:Y:S01]  /*d060*/  ULDC.64 UR36, c[0x0][0x318] ;  /* 0x0000c60000247ab9 */ /* 0x000fe20000000a00 */
[----:B------:R-:W-:Y:S01]  /*d070*/  IADD3 R171, R136, 0x40, RZ ;  /* 0x0000004088ab7810 */ /* 0x000fe20007ffe0ff */
[----:B------:R-:W-:Y:S01]  /*d080*/  UIADD3 UR42, UR42, UR41, URZ ;  /* 0x000000292a2a7290 */ /* 0x000fe2000fffe03f */
[----:B------:R-:W-:Y:S01]  /*d090*/  BSSY B0, `(.L_x_9113) ;  /* 0x000001a000007945 */ /* 0x000fe20003800000 */
[----:B------:R-:W-:Y:S01]  /*d0a0*/  ULEA UR41, UP0, UR40, UR36, 0x3 ;  /* 0x0000002428297291 */ /* 0x000fe2000f80183f */
[C---:B------:R-:W-:Y:S01]  /*d0b0*/  ISETP.GE.AND P1, PT, R198.reuse, 0x41, PT ;  /* 0x00000041c600780c */ /* 0x040fe20003f26270 */
[----:B------:R-:W-:Y:S01]  /*d0c0*/  UIADD3 UR36, UR6, -UR43, URZ ;  /* 0x8000002b06247290 */ /* 0x000fe2000fffe03f */
[----:B------:R-:W-:Y:S01]  /*d0d0*/  ISETP.GE.AND P2, PT, R198, 0x61, PT ;  /* 0x00000061c600780c */ /* 0x000fe20003f46270 */
        /* <DEDUP_REMOVED lines=14> */
[----:B------:R-:W-:Y:S02]  /*d1c0*/  FADD.FTZ R155, R201, R176 ;  /* 0x000000b0c99b7221 */ /* 0x000fe40000010000 */
[----:B------:R-:W-:Y:S01]  /*d1d0*/  IMAD.WIDE.U32 R4, R179, c[0x0][0x2b0], R4 ;  /* 0x0000ac00b3047a25 */ /* 0x000fe200078e0004 */
[----:B------:R-:W-:-:S03]  /*d1e0*/  IADD3 R179, R136, 0x60, RZ ;  /* 0x0000006088b37810 */ /* 0x000fc60007ffe0ff */
[----:B------:R-:W-:Y:S01]  /*d1f0*/  FADD.FTZ R155, R155, R6 ;  /* 0x000000069b9b7221 */ /* 0x000fe20000010000 */
[----:B------:R-:W-:Y:S01]  /*d200*/  IADD3 R5, R5, UR36, RZ ;  /* 0x0000002405057c10 */ /* 0x000fe2000fffe0ff */
[----:B------:R-:W-:Y:S05]  /*d210*/  @!P0 BRA `(.L_x_9114) ;  /* 0x0000001000008947 */ /* 0x000fea0003800000 */
[----:B0-----:R0:W-:Y:S02]  /*d220*/  RED.E.ADD.F32.FTZ.RN.STRONG.GPU [R4.64+-0xf80], R7 ;  /* 0xfff080070400798e */ /* 0x0011e4000c10e79e */
.L_x_9114:
[----:B------:R-:W-:Y:S05]  /*d230*/  BSYNC B0 ;  /* 0x0000000000007941 */ /* 0x000fea0003800000 */
.L_x_9113:
[----:B------:R-:W1:Y:S01]  /*d240*/  LDS R171, [R171.X4+0x1180] ;  /* 0x00118000abab7984 */ /* 0x000e620000004800 */
[----:B------:R-:W-:Y:S01]  /*d250*/  BSSY B0, `(.L_x_9115) ;  /* 0x0000004000007945 */ /* 0x000fe20003800000 */
[----:B------:R-:W-:Y:S01]  /*d260*/  LEA.HI.SX32 R179, R179, R136, 0x1b ;  /* 0x00000088b3b37211 */ /* 0x000fe200078fdaff */
[----:B------:R-:W-:Y:S05]  /*d270*/  @!P1 BRA `(.L_x_9116) ;  /* 0x0000001000009947 */ /* 0x000fea0003800000 */
[----:B-1----:R1:W-:Y:S02]  /*d280*/  RED.E.ADD.F32.FTZ.RN.STRONG.GPU [R4.64+-0xf00], R171 ;  /* 0xfff100ab0400798e */ /* 0x0023e4000c10e79e */
.L_x_9116:
[----:B------:R-:W-:Y:S05]  /*d290*/  BSYNC B0 ;  /* 0x0000000000007941 */ /* 0x000fea0003800000 */
.L_x_9115:
[----:B------:R-:W2:Y:S01]  /*d2a0*/  LDS R179, [R179.X4+0x1200] ;  /* 0x00120000b3b37984 */ /* 0x000ea20000004800 */
[----:B------:R-:W-:Y:S01]  /*d2b0*/  BSSY B0, `(.L_x_9117) ;  /* 0x0000005000007945 */ /* 0x000fe20003800000 */
[C---:B0-----:R-:W-:Y:S02]  /*d2c0*/  IADD3 R7, R136.reuse, 0x80, RZ ;  /* 0x0000008088077810 */ /* 0x041fe40007ffe0ff */
[----:B-1----:R-:W-:Y:S01]  /*d2d0*/  IADD3 R171, R136, 0xa0, RZ ;  /* 0x000000a088ab7810 */ /* 0x002fe20007ffe0ff */
[----:B------:R-:W-:Y:S05]  /*d2e0*/  @!P2 BRA `(.L_x_9118) ;  /* 0x000000100000a947 */ /* 0x000fea0003800000 */
[----:B--2---:R0:W-:Y:S02]  /*d2f0*/  RED.E.ADD.F32.FTZ.RN.STRONG.GPU [R4.64+-0xe80], R179 ;  /* 0xfff180b30400798e */ /* 0x0041e4000c10e79e */
.L_x_9118:
[----:B------:R-:W-:Y:S05]  /*d300*/  BSYNC B0 ;  /* 0x0000000000007941 */ /* 0x000fea0003800000 */
.L_x_9117:
        /* <DEDUP_REMOVED lines=14> */
.L_x_9120:
[----:B------:R-:W-:Y:S05]  /*d3f0*/  BSYNC B0 ;  /* 0x0000000000007941 */ /* 0x000fea0003800000 */
.L_x_9119:
[----:B------:R-:W1:Y:S01]  /*d400*/  LDS R171, [R171.X4+0x1300] ;  /* 0x00130000abab7984 */ /* 0x000e620000004800 */
[----:B------:R-:W-:Y:S01]  /*d410*/  BSSY B0, `(.L_x_9121) ;  /* 0x0000005000007945 */ /* 0x000fe20003800000 */
[----:B0-----:R-:W-:Y:S02]  /*d420*/  IADD3 R7, R136, 0xe0, RZ ;  /* 0x000000e088077810 */ /* 0x001fe40007ffe0ff */
[----:B------:R-:W-:Y:S01]  /*d430*/  LEA.HI.SX32 R179, R179, R136, 0x1b ;  /* 0x00000088b3b37211 */ /* 0x000fe200078fdaff */
[----:B------:R-:W-:Y:S05]  /*d440*/  @!P0 BRA `(.L_x_9122) ;  /* 0x0000001000008947 */ /* 0x000fea0003800000 */
[----:B-1----:R0:W-:Y:S02]  /*d450*/  RED.E.ADD.F32.FTZ.RN.STRONG.GPU [R4.64+-0xd80], R171 ;  /* 0xfff280ab0400798e */ /* 0x0021e4000c10e79e */
.L_x_9122:
[----:B------:R-:W-:Y:S05]  /*d460*/  BSYNC B0 ;  /* 0x0000000000007941 */ /* 0x000fea0003800000 */
.L_x_9121:
[----:B------:R-:W2:Y:S01]  /*d470*/  LDS R179, [R179.X4+0x1380] ;  /* 0x00138000b3b37984 */ /* 0x000ea20000004800 */
[----:B------:R-:W-:Y:S01]  /*d480*/  BSSY B0, `(.L_x_9123) ;  /* 0x0000005000007945 */ /* 0x000fe20003800000 */
[----:B01----:R-:W-:-:S02]  /*d490*/  IADD3 R171, R136, 0x100, RZ ;  /* 0x0000010088ab7810 */ /* 0x003fc40007ffe0ff */
[----:B------:R-:W-:Y:S01]  /*d4a0*/  LEA.HI.SX32 R7, R7, R136, 0x1b ;  /* 0x0000008807077211 */ /* 0x000fe200078fdaff */
[----:B------:R-:W-:Y:S05]  /*d4b0*/  @!P1 BRA `(.L_x_9124) ;  /* 0x0000001000009947 */ /* 0x000fea0003800000 */
[----:B--2---:R0:W-:Y:S02]  /*d4c0*/  RED.E.ADD.F32.FTZ.RN.STRONG.GPU [R4.64+-0xd00], R179 ;  /* 0xfff300b30400798e */ /* 0x0041e4000c10e79e */
.L_x_9124:
[----:B------:R-:W-:Y:S05]  /*d4d0*/  BSYNC B0 ;  /* 0x0000000000007941 */ /* 0x000fea0003800000 */
.L_x_9123:
[----:B------:R-:W1:Y:S01]  /*d4e0*/  LDS R7, [R7.X4+0x1400] ;  /* 0x0014000007077984 */ /* 0x000e620000004800 */
[----:B------:R-:W-:Y:S01]  /*d4f0*/  BSSY B0, `(.L_x_9125) ;  /* 0x0000005000007945 */ /* 0x000fe20003800000 */
[----:B0-2---:R-:W-:Y:S02]  /*d500*/  IADD3 R179, R136, 0x120, RZ ;  /* 0x0000012088b37810 */ /* 0x005fe40007ffe0ff */
[----:B------:R-:W-:Y:S01]  /*d510*/  LEA.HI.SX32 R171, R171, R136, 0x1b ;  /* 0x00000088abab7211 */ /* 0x000fe200078fdaff */
[----:B------:R-:W-:Y:S05]  /*d520*/  @!P2 BRA `(.L_x_9126) ;  /* 0x000000100000a947 */ /* 0x000fea0003800000 */
[----:B-1----:R0:W-:Y:S02]  /*d530*/  RED.E.ADD.F32.FTZ.RN.STRONG.GPU [R4.64+-0xc80], R7 ;  /* 0xfff380070400798e */ /* 0x0021e4000c10e79e */
.L_x_9126:
[----:B------:R-:W-:Y:S05]  /*d540*/  BSYNC B0 ;  /* 0x0000000000007941 */ /* 0x000fea0003800000 */
.L_x_9125:
[----:B------:R-:W2:Y:S01]  /*d550*/  LDS R171, [R171.X4+0x1480] ;  /* 0x00148000abab7984 */ /* 0x000ea20000004800 */
[----:B------:R-:W-:Y:S01]  /*d560*/  BSSY B0, `(.L_x_9127) ;  /* 0x0000005000007945 */ /* 0x000fe20003800000 */
[----:B01----:R-:W-:Y:S02]  /*d570*/  IADD3 R7, R136, 0x140, RZ ;  /* 0x0000014088077810 */ /* 0x003fe40007ffe0ff */
[----:B------:R-:W-:Y:S01]  /*d580*/  LEA.HI.SX32 R179, R179, R136, 0x1b ;  /* 0x00000088b3b37211 */ /* 0x000fe200078fdaff */
[----:B------:R-:W-:Y:S05]  /*d590*/  @!P3 BRA `(.L_x_9128) ;  /* 0x000000100000b947 */ /* 0x000fea0003800000 */
[----:B--2---:R0:W-:Y:S02]  /*d5a0*/  RED.E.ADD.F32.FTZ.RN.STRONG.GPU [R4.64+-0xc00], R171 ;  /* 0xfff400ab0400798e */ /* 0x0041e4000c10e79e */
.L_x_9128:
[----:B------:R-:W-:Y:S05]  /*d5b0*/  BSYNC B0 ;  /* 0x0000000000007941 */ /* 0x000fea0003800000 */
.L_x_9127:
[----:B------:R-:W1:Y:S01]  /*d5c0*/  LDS R179, [R179.X4+0x1500] ;  /* 0x00150000b3b37984 */ /* 0x000e620000004800 */
[----:B------:R-:W-:Y:S01]  /*d5d0*/  BSSY B0, `(.L_x_9129) ;  /* 0x0000004000007945 */ /* 0x000fe20003800000 */
[----:B------:R-:W-:Y:S01]  /*d5e0*/  LEA.HI.SX32 R7, R7, R136, 0x1b ;  /* 0x0000008807077211 */ /* 0x000fe200078fdaff */
[----:B------:R-:W-:Y:S05]  /*d5f0*/  @!P4 BRA `(.L_x_9130) ;  /* 0x000000100000c947 */ /* 0x000fea0003800000 */
[----:B-1----:R1:W-:Y:S02]  /*d600*/  RED.E.ADD.F32.FTZ.RN.STRONG.GPU [R4.64+-0xb80], R179 ;  /* 0xfff480b30400798e */ /* 0x0023e4000c10e79e */
.L_x_9130:
[----:B------:R-:W-:Y:S05]  /*d610*/  BSYNC B0 ;  /* 0x0000000000007941 */ /* 0x000fea0003800000 */
.L_x_9129:
[----:B------:R-:W3:Y:S01]  /*d620*/  LDS R7, [R7.X4+0x1580] ;  /* 0x0015800007077984 */ /* 0x000ee20000004800 */
[----:B------:R-:W-:Y:S01]  /*d630*/  BSSY B0, `(.L_x_9131) ;  /* 0x0000005000007945 */ /* 0x000fe20003800000 */
[----:B0-2---:R-:W-:-:S02]  /*d640*/  IADD3 R171, R136, 0x160, RZ ;  /* 0x0000016088ab7810 */ /* 0x005fc40007ffe0ff */
[----:B-1----:R-:W-:Y:S01]  /*d650*/  IADD3 R179, R136, 0x180, RZ ;  /* 0x0000018088b37810 */ /* 0x002fe20007ffe0ff */
[----:B------:R-:W-:Y:S05]  /*d660*/  @!P5 BRA `(.L_x_9132) ;  /* 0x000000100000d947 */ /* 0x000fea0003800000 */
[----:B---3--:R0:W-:Y:S02]  /*d670*/  RED.E.ADD.F32.FTZ.RN.STRONG.GPU [R4.64+-0xb00], R7 ;  /* 0xfff500070400798e */ /* 0x0081e4000c10e79e */
.L_x_9132:
[----:B------:R-:W-:Y:S05]  /*d680*/  BSYNC B0 ;  /* 0x0000000000007941 */ /* 0x000fea0003800000 */
.L_x_9131:
        /* <DEDUP_REMOVED lines=14> */
.L_x_9134:
[----:B------:R-:W-:Y:S05]  /*d770*/  BSYNC B0 ;  /* 0x0000000000007941 */ /* 0x000fea0003800000 */
.L_x_9133:
[----:B------:R-:W1:Y:S01]  /*d780*/  LDS R179, [R179.X4+0x1680] ;  /* 0x00168000b3b37984 */ /* 0x000e620000004800 */
[----:B------:R-:W-:Y:S01]  /*d790*/  BSSY B0, `(.L_x_9135) ;  /* 0x0000005000007945 */ /* 0x000fe20003800000 */
[----:B0-----:R-:W-:-:S02]  /*d7a0*/  IADD3 R171, R136, 0x1c0, RZ ;  /* 0x000001c088ab7810 */ /* 0x001fc40007ffe0ff */
[----:B------:R-:W-:Y:S01]  /*d7b0*/  LEA.HI.SX32 R7, R7, R136, 0x1b ;  /* 0x0000008807077211 */ /* 0x000fe200078fdaff */
[----:B------:R-:W-:Y:S05]  /*d7c0*/  @!P0 BRA `(.L_x_9136) ;  /* 0x0000001000008947 */ /* 0x000fea0003800000 */
[----:B-1----:R0:W-:Y:S02]  /*d7d0*/  RED.E.ADD.F32.FTZ.RN.STRONG.GPU [R4.64+-0xa00], R179 ;  /* 0xfff600b30400798e */ /* 0x0021e4000c10e79e */
.L_x_9136:
[----:B------:R-:W-:Y:S05]  /*d7e0*/  BSYNC B0 ;  /* 0x0000000000007941 */ /* 0x000fea0003800000 */
.L_x_9135:
[----:B------:R-:W2:Y:S01]  /*d7f0*/  LDS R7, [R7.X4+0x1700] ;  /* 0x0017000007077984 */ /* 0x000ea20000004800 */
[----:B------:R-:W-:Y:S01]  /*d800*/  BSSY B0, `(.L_x_9137) ;  /* 0x0000005000007945 */ /* 0x000fe20003800000 */
[----:B01----:R-:W-:Y:S02]  /*d810*/  IADD3 R179, R136, 0x1e0, RZ ;  /* 0x000001e088b37810 */ /* 0x003fe40007ffe0ff */
[----:B------:R-:W-:Y:S01]  /*d820*/  LEA.HI.SX32 R171, R171, R136, 0x1b ;  /* 0x00000088abab7211 */ /* 0x000fe200078fdaff */
[----:B------:R-:W-:Y:S05]  /*d830*/  @!P1 BRA `(.L_x_9138) ;  /* 0x0000001000009947 */ /* 0x000fea0003800000 */
[----:B--2---:R0:W-:Y:S02]  /*d840*/  RED.E.ADD.F32.FTZ.RN.STRONG.GPU [R4.64+-0x980], R7 ;  /* 0xfff680070400798e */ /* 0x0041e4000c10e79e */
.L_x_9138:
[----:B------:R-:W-:Y:S05]  /*d850*/  BSYNC B0 ;  /* 0x0000000000007941 */ /* 0x000fea0003800000 */
.L_x_9137:
[----:B------:R-:W1:Y:S01]  /*d860*/  LDS R171, [R171.X4+0x1780] ;  /* 0x00178000abab7984 */ /* 0x000e620000004800 */
[----:B------:R-:W-:Y:S01]  /*d870*/  BSSY B0, `(.L_x_9139) ;  /* 0x0000004000007945 */ /* 0x000fe20003800000 */
[----:B------:R-:W-:Y:S01]  /*d880*/  LEA.HI.SX32 R179, R179, R136, 0x1b ;  /* 0x00000088b3b37211 */ /* 0x000fe200078fdaff */
[----:B------:R-:W-:Y:S05]  /*d890*/  @!P2 BRA `(.L_x_9140) ;  /* 0x000000100000a947 */ /* 0x000fea0003800000 */
[----:B-1----:R1:W-:Y:S02]  /*d8a0*/  RED.E.ADD.F32.FTZ.RN.STRONG.GPU [R4.64+-0x900], R171 ;  /* 0xfff700ab0400798e */ /* 0x0023e4000c10e79e */
.L_x_9140:
[----:B------:R-:W-:Y:S05]  /*d8b0*/  BSYNC B0 ;  /* 0x0000000000007941 */ /* 0x000fea0003800000 */
.L_x_9139:
[----:B------:R-:W3:Y:S01]  /*d8c0*/  LDS R179, [R179.X4+0x1800] ;  /* 0x00180000b3b37984 */ /* 0x000ee20000004800 */
[----:B------:R-:W-:Y:S01]  /*d8d0*/  BSSY B0, `(.L_x_9141) ;  /* 0x0000005000007945 */ /* 0x000fe20003800000 */
[----:B0-2---:R-:W-:-:S02]  /*d8e0*/  IADD3 R7, R136, 0x220, RZ ;  /* 0x0000022088077810 */ /* 0x005fc40007ffe0ff */
[----:B------:R-:W-:Y:S01]  /*d8f0*/  LEA.HI.SX32 R139, R139, R136, 0x1b ;  /* 0x000000888b8b7211 */ /* 0x000fe200078fdaff */
[----:B------:R-:W-:Y:S05]  /*d900*/  @!P3 BRA `(.L_x_9142) ;  /* 0x000000100000b947 */ /* 0x000fea0003800000 */
[----:B---3--:R0:W-:Y:S02]  /*d910*/  RED.E.ADD.F32.FTZ.RN.STRONG.GPU [R4.64+-0x880], R179 ;  /* 0xfff780b30400798e */ /* 0x0081e4000c10e79e */
.L_x_9142:
[----:B------:R-:W-:Y:S05]  /*d920*/  BSYNC B0 ;  /* 0x0000000000007941 */ /* 0x000fea0003800000 */
.L_x_9141:
[----:B------:R-:W2:Y:S01]  /*d930*/  LDS R139, [R139.X4+0x1880] ;  /* 0x001880008b8b7984 */ /* 0x000ea20000004800 */
[----:B------:R-:W-:Y:S01]  /*d940*/  BSSY B0, `(.L_x_9143) ;  /* 0x0000004000007945 */ /* 0x000fe20003800000 */
[----:B------:R-:W-:Y:S01]  /*d950*/  LEA.HI.SX32 R7, R7, R136, 0x1b ;  /* 0x0000008807077211 */ /* 0x000fe200078fdaff */
[----:B------:R-:W-:Y:S05]  /*d960*/  @!P4 BRA `(.L_x_9144) ;  /* 0x000000100000c947 */ /* 0x000fea0003800000 */
[----:B--2---:R2:W-:Y:S02]  /*d970*/  RED.E.ADD.F32.FTZ.RN.STRONG.GPU [R4.64+-0x800], R139 ;  /* 0xfff8008b0400798e */ /* 0x0045e4000c10e79e */
.L_x_9144:
[----:B------:R-:W-:Y:S05]  /*d980*/  BSYNC B0 ;  /* 0x0000000000007941 */ /* 0x000fea0003800000 */
.L_x_9143:
[----:B------:R-:W4:Y:S01]  /*d990*/  LDS R7, [R7.X4+0x1900] ;  /* 0x0019000007077984 */ /* 0x000f220000004800 */
[----:B------:R-:W-:Y:S01]  /*d9a0*/  BSSY B0, `(.L_x_9145) ;  /* 0x0000005000007945 */ /* 0x000fe20003800000 */
[C---:B--2---:R-:W-:Y:S02]  /*d9b0*/  IADD3 R139, R136.reuse, 0x240, RZ ;  /* 0x00000240888b7810 */ /* 0x044fe40007ffe0ff */
[----:B-1----:R-:W-:Y:S01]  /*d9c0*/  IADD3 R171, R136, 0x260, RZ ;  /* 0x0000026088ab7810 */ /* 0x002fe20007ffe0ff */
[----:B------:R-:W-:Y:S05]  /*d9d0*/  @!P5 BRA `(.L_x_9146) ;  /* 0x000000100000d947 */ /* 0x000fea0003800000 */
[----:B----4-:R1:W-:Y:S02]  /*d9e0*/  RED.E.ADD.F32.FTZ.RN.STRONG.GPU [R4.64+-0x780], R7 ;  /* 0xfff880070400798e */ /* 0x0103e4000c10e79e */
.L_x_9146:
[----:B------:R-:W-:Y:S05]  /*d9f0*/  BSYNC B0 ;  /* 0x0000000000007941 */ /* 0x000fea0003800000 */
.L_x_9145:
        /* <DEDUP_REMOVED lines=14> */
.L_x_9148:
[----:B------:R-:W-:Y:S05]  /*dae0*/  BSYNC B0 ;  /* 0x0000000000007941 */ /* 0x000fea0003800000 */
.L_x_9147:
[----:B------:R-:W2:Y:S01]  /*daf0*/  LDS R171, [R171.X4+0x1a00] ;  /* 0x001a0000abab7984 */ /* 0x000ea20000004800 */
[----:B------:R-:W-:Y:S01]  /*db00*/  BSSY B0, `(.L_x_9149) ;  /* 0x0000005000007945 */ /* 0x000fe20003800000 */
[----:B-1----:R-:W-:Y:S02]  /*db10*/  IADD3 R139, R136, 0x2a0, RZ ;  /* 0x000002a0888b7810 */ /* 0x002fe40007ffe0ff */
[----:B------:R-:W-:Y:S01]  /*db20*/  LEA.HI.SX32 R7, R7, R136, 0x1b ;  /* 0x0000008807077211 */ /* 0x000fe200078fdaff */
[----:B------:R-:W-:Y:S05]  /*db30*/  @!P0 BRA `(.L_x_9150) ;  /* 0x0000001000008947 */ /* 0x000fea0003800000 */
[----:B--2---:R1:W-:Y:S02]  /*db40*/  RED.E.ADD.F32.FTZ.RN.STRONG.GPU [R4.64+-0x680], R171 ;  /* 0xfff980ab0400798e */ /* 0x0043e4000c10e79e */
.L_x_9150:
[----:B------:R-:W-:Y:S05]  /*db50*/  BSYNC B0 ;  /* 0x0000000000007941 */ /* 0x000fea0003800000 */
.L_x_9149:
[----:B------:R-:W4:Y:S01]  /*db60*/  LDS R7, [R7.X4+0x1a80] ;  /* 0x001a800007077984 */ /* 0x000f220000004800 */
[----:B------:R-:W-:Y:S01]  /*db70*/  BSSY B0, `(.L_x_9151) ;  /* 0x0000005000007945 */ /* 0x000fe20003800000 */
[----:B-12---:R-:W-:-:S02]  /*db80*/  IADD3 R171, R136, 0x2c0, RZ ;  /* 0x000002c088ab7810 */ /* 0x006fc40007ffe0ff */
[----:B------:R-:W-:Y:S01]  /*db90*/  LEA.HI.SX32 R139, R139, R136, 0x1b ;  /* 0x000000888b8b7211 */ /* 0x000fe200078fdaff */
[----:B------:R-:W-:Y:S05]  /*dba0*/  @!P1 BRA `(.L_x_9152) ;  /* 0x0000001000009947 */ /* 0x000fea0003800000 */
[----:B----4-:R1:W-:Y:S02]  /*dbb0*/  RED.E.ADD.F32.FTZ.RN.STRONG.GPU [R4.64+-0x600], R7 ;  /* 0xfffa00070400798e */ /* 0x0103e4000c10e79e */
.L_x_9152:
[----:B------:R-:W-:Y:S05]  /*dbc0*/  BSYNC B0 ;  /* 0x0000000000007941 */ /* 0x000fea0003800000 */
.L_x_9151:
[----:B------:R-:W2:Y:S01]  /*dbd0*/  LDS R139, [R139.X4+0x1b00] ;  /* 0x001b00008b8b7984 */ /* 0x000ea20000004800 */
[----:B------:R-:W-:Y:S01]  /*dbe0*/  BSSY B0, `(.L_x_9153) ;  /* 0x0000005000007945 */ /* 0x000fe20003800000 */
[----:B-1--4-:R-:W-:Y:S02]  /*dbf0*/  IADD3 R7, R136, 0x2e0, RZ ;  /* 0x000002e088077810 */ /* 0x012fe40007ffe0ff */
[----:B------:R-:W-:Y:S01]  /*dc00*/  LEA.HI.SX32 R171, R171, R136, 0x1b ;  /* 0x00000088abab7211 */ /* 0x000fe200078fdaff */
[----:B------:R-:W-:Y:S05]  /*dc10*/  @!P2 BRA `(.L_x_9154) ;  /* 0x000000100000a947 */ /* 0x000fea0003800000 */
[----:B--2---:R1:W-:Y:S02]  /*dc20*/  RED.E.ADD.F32.FTZ.RN.STRONG.GPU [R4.64+-0x580], R139 ;  /* 0xfffa808b0400798e */ /* 0x0043e4000c10e79e */
.L_x_9154:
[----:B------:R-:W-:Y:S05]  /*dc30*/  BSYNC B0 ;  /* 0x0000000000007941 */ /* 0x000fea0003800000 */
.L_x_9153:
[----:B------:R-:W4:Y:S01]  /*dc40*/  LDS R171, [R171.X4+0x1b80] ;  /* 0x001b8000abab7984 */ /* 0x000f220000004800 */
[----:B------:R-:W-:Y:S01]  /*dc50*/  BSSY B0, `(.L_x_9155) ;  /* 0x0000005000007945 */ /* 0x000fe20003800000 */
[----:B-12---:R-:W-:Y:S02]  /*dc60*/  IADD3 R139, R136, 0x300, RZ ;  /* 0x00000300888b7810 */ /* 0x006fe40007ffe0ff */
[----:B------:R-:W-:Y:S01]  /*dc70*/  LEA.HI.SX32 R7, R7, R136, 0x1b ;  /* 0x0000008807077211 */ /* 0x000fe200078fdaff */
[----:B------:R-:W-:Y:S05]  /*dc80*/  @!P3 BRA `(.L_x_9156) ;  /* 0x000000100000b947 */ /* 0x000fea0003800000 */
[----:B----4-:R1:W-:Y:S02]  /*dc90*/  RED.E.ADD.F32.FTZ.RN.STRONG.GPU [R4.64+-0x500], R171 ;  /* 0xfffb00ab0400798e */ /* 0x0103e4000c10e79e */
.L_x_9156:
[----:B------:R-:W-:Y:S05]  /*dca0*/  BSYNC B0 ;  /* 0x0000000000007941 */ /* 0x000fea0003800000 */
.L_x_9155:
[----:B------:R-:W2:Y:S01]  /*dcb0*/  LDS R7, [R7.X4+0x1c00] ;  /* 0x001c000007077984 */ /* 0x000ea20000004800 */
[----:B------:R-:W-:Y:S01]  /*dcc0*/  BSSY B0, `(.L_x_9157) ;  /* 0x0000004000007945 */ /* 0x000fe20003800000 */
[----:B------:R-:W-:Y:S01]  /*dcd0*/  LEA.HI.SX32 R139, R139, R136, 0x1b ;  /* 0x000000888b8b7211 */ /* 0x000fe200078fdaff */
[----:B------:R-:W-:Y:S05]  /*dce0*/  @!P4 BRA `(.L_x_9158) ;  /* 0x000000100000c947 */ /* 0x000fea0003800000 */
[----:B--2---:R2:W-:Y:S02]  /*dcf0*/  RED.E.ADD.F32.FTZ.RN.STRONG.GPU [R4.64+-0x480], R7 ;  /* 0xfffb80070400798e */ /* 0x0045e4000c10e79e */
.L_x_9158:
[----:B------:R-:W-:Y:S05]  /*dd00*/  BSYNC B0 ;  /* 0x0000000000007941 */ /* 0x000fea0003800000 */
.L_x_9157:
[----:B------:R-:W0:Y:S01]  /*dd10*/  LDS R139, [R139.X4+0x1c80] ;  /* 0x001c80008b8b7984 */ /* 0x000e220000004800 */
[----:B------:R-:W-:Y:S01]  /*dd20*/  BSSY B0, `(.L_x_9159) ;  /* 0x0000005000007945 */ /* 0x000fe20003800000 */
[----:B--2---:R-:W-:-:S02]  /*dd30*/  IADD3 R7, R136, 0x320, RZ ;  /* 0x0000032088077810 */ /* 0x004fc40007ffe0ff */
[----:B-1--4-:R-:W-:Y:S01]  /*dd40*/  IADD3 R171, R136, 0x340, RZ ;  /* 0x0000034088ab7810 */ /* 0x012fe20007ffe0ff */
[----:B------:R-:W-:Y:S05]  /*dd50*/  @!P5 BRA `(.L_x_9160) ;  /* 0x000000100000d947 */ /* 0x000fea0003800000 */
[----:B0-----:R0:W-:Y:S02]  /*dd60*/  RED.E.ADD.F32.FTZ.RN.STRONG.GPU [R4.64+-0x400], R139 ;  /* 0xfffc008b0400798e */ /* 0x0011e4000c10e79e */
.L_x_9160:
[----:B------:R-:W-:Y:S05]  /*dd70*/  BSYNC B0 ;  /* 0x0000000000007941 */ /* 0x000fea0003800000 */
.L_x_9159:
        /* <DEDUP_REMOVED lines=14> */
.L_x_9162:
[----:B------:R-:W-:Y:S05]  /*de60*/  BSYNC B0 ;  /* 0x0000000000007941 */ /* 0x000fea0003800000 */
.L_x_9161:
[----:B------:R-:W1:Y:S01]  /*de70*/  LDS R171, [R171.X4+0x1d80] ;  /* 0x001d8000abab7984 */ /* 0x000e620000004800 */
[----:B------:R-:W-:Y:S01]  /*de80*/  BSSY B0, `(.L_x_9163) ;  /* 0x0000005000007945 */ /* 0x000fe20003800000 */
[----:B0-----:R-:W-:-:S02]  /*de90*/  IADD3 R7, R136, 0x380, RZ ;  /* 0x0000038088077810 */ /* 0x001fc40007ffe0ff */
[----:B------:R-:W-:Y:S01]  /*dea0*/  LEA.HI.SX32 R139, R139, R136, 0x1b ;  /* 0x000000888b8b7211 */ /* 0x000fe200078fdaff */
[----:B------:R-:W-:Y:S05]  /*deb0*/  @!P0 BRA `(.L_x_9164) ;  /* 0x0000001000008947 */ /* 0x000fea0003800000 */
[----:B-1----:R0:W-:Y:S02]  /*dec0*/  RED.E.ADD.F32.FTZ.RN.STRONG.GPU [R4.64+-0x300], R171 ;  /* 0xfffd00ab0400798e */ /* 0x0021e4000c10e79e */
.L_x_9164:
[----:B------:R-:W-:Y:S05]  /*ded0*/  BSYNC B0 ;  /* 0x0000000000007941 */ /* 0x000fea0003800000 */
.L_x_9163:
[----:B------:R-:W2:Y:S01]  /*dee0*/  LDS R139, [R139.X4+0x1e00] ;  /* 0x001e00008b8b7984 */ /* 0x000ea20000004800 */
[----:B------:R-:W-:Y:S01]  /*def0*/  BSSY B0, `(.L_x_9165) ;  /* 0x0000005000007945 */ /* 0x000fe20003800000 */
[----:B01----:R-:W-:Y:S02]  /*df00*/  IADD3 R171, R136, 0x3a0, RZ ;  /* 0x000003a088ab7810 */ /* 0x003fe40007ffe0ff */
[----:B------:R-:W-:Y:S01]  /*df10*/  LEA.HI.SX32 R7, R7, R136, 0x1b ;  /* 0x0000008807077211 */ /* 0x000fe200078fdaff */
[----:B------:R-:W-:Y:S05]  /*df20*/  @!P1 BRA `(.L_x_9166) ;  /* 0x0000001000009947 */ /* 0x000fea0003800000 */
[----:B--2---:R0:W-:Y:S02]  /*df30*/  RED.E.ADD.F32.FTZ.RN.STRONG.GPU [R4.64+-0x280], R139 ;  /* 0xfffd808b0400798e */ /* 0x0041e4000c10e79e */
.L_x_9166:
[----:B------:R-:W-:Y:S05]  /*df40*/  BSYNC B0 ;  /* 0x0000000000007941 */ /* 0x000fea0003800000 */
.L_x_9165:
[----:B------:R-:W1:Y:S01]  /*df50*/  LDS R7, [R7.X4+0x1e80] ;  /* 0x001e800007077984 */ /* 0x000e620000004800 */
[----:B------:R-:W-:Y:S01]  /*df60*/  BSSY B0, `(.L_x_9167) ;  /* 0x0000005000007945 */ /* 0x000fe20003800000 */
[----:B0-2---:R-:W-:Y:S02]  /*df70*/  IADD3 R139, R136, 0x3c0, RZ ;  /* 0x000003c0888b7810 */ /* 0x005fe40007ffe0ff */
[----:B------:R-:W-:Y:S01]  /*df80*/  LEA.HI.SX32 R171, R171, R136, 0x1b ;  /* 0x00000088abab7211 */ /* 0x000fe200078fdaff */
[----:B------:R-:W-:Y:S05]  /*df90*/  @!P2 BRA `(.L_x_9168) ;  /* 0x000000100000a947 */ /* 0x000fea0003800000 */
[----:B-1----:R0:W-:Y:S02]  /*dfa0*/  RED.E.ADD.F32.FTZ.RN.STRONG.GPU [R4.64+-0x200], R7 ;  /* 0xfffe00070400798e */ /* 0x0021e4000c10e79e */
.L_x_9168:
[----:B------:R-:W-:Y:S05]  /*dfb0*/  BSYNC B0 ;  /* 0x0000000000007941 */ /* 0x000fea0003800000 */
.L_x_9167:
[----:B------:R-:W2:Y:S01]  /*dfc0*/  LDS R171, [R171.X4+0x1f00] ;  /* 0x001f0000abab7984 */ /* 0x000ea20000004800 */
[----:B------:R-:W-:Y:S01]  /*dfd0*/  BSSY B0, `(.L_x_9169) ;  /* 0x0000005000007945 */ /* 0x000fe20003800000 */
[----:B01----:R-:W-:-:S02]  /*dfe0*/  IADD3 R7, R136, 0x3e0, RZ ;  /* 0x000003e088077810 */ /* 0x003fc40007ffe0ff */
[----:B------:R-:W-:Y:S01]  /*dff0*/  LEA.HI.SX32 R139, R139, R136, 0x1b ;  /* 0x000000888b8b7211 */ /* 0x000fe200078fdaff */
[----:B------:R-:W-:Y:S05]  /*e000*/  @!P3 BRA `(.L_x_9170) ;  /* 0x000000100000b947 */ /* 0x000fea0003800000 */
[----:B--2---:R0:W-:Y:S02]  /*e010*/  RED.E.ADD.F32.FTZ.RN.STRONG.GPU [R4.64+-0x180], R171 ;  /* 0xfffe80ab0400798e */ /* 0x0041e4000c10e79e */
.L_x_9170:
[----:B------:R-:W-:Y:S05]  /*e020*/  BSYNC B0 ;  /* 0x0000000000007941 */ /* 0x000fea0003800000 */
.L_x_9169:
[----:B------:R-:W1:Y:S01]  /*e030*/  LDS R139, [R139.X4+0x1f80] ;  /* 0x001f80008b8b7984 */ /* 0x000e620000004800 */
[----:B------:R-:W-:Y:S01]  /*e040*/  BSSY B0, `(.L_x_9171) ;  /* 0x0000004000007945 */ /* 0x000fe20003800000 */
[----:B------:R-:W-:Y:S01]  /*e050*/  LEA.HI.SX32 R7, R7, R136, 0x1b ;  /* 0x0000008807077211 */ /* 0x000fe200078fdaff */
[----:B------:R-:W-:Y:S05]  /*e060*/  @!P4 BRA `(.L_x_9172) ;  /* 0x000000100000c947 */ /* 0x000fea0003800000 */
[----:B-1----:R1:W-:Y:S02]  /*e070*/  RED.E.ADD.F32.FTZ.RN.STRONG.GPU [R4.64+-0x100], R139 ;  /* 0xffff008b0400798e */ /* 0x0023e4000c10e79e */
.L_x_9172:
[----:B------:R-:W-:Y:S05]  /*e080*/  BSYNC B0 ;  /* 0x0000000000007941 */ /* 0x000fea0003800000 */
.L_x_9171:
[----:B------:R-:W4:Y:S01]  /*e090*/  LDS R7, [R7.X4+0x2000] ;  /* 0x0020000007077984 */ /* 0x000f220000004800 */
[----:B------:R-:W-:Y:S01]  /*e0a0*/  BSSY B0, `(.L_x_9173) ;  /* 0x0000003000007945 */ /* 0x000fe20003800000 */
[----:B------:R-:W-:Y:S05]  /*e0b0*/  @!P5 BRA `(.L_x_9174) ;  /* 0x000000100000d947 */ /* 0x000fea0003800000 */
[----:B----4-:R4:W-:Y:S02]  /*e0c0*/  RED.E.ADD.F32.FTZ.RN.STRONG.GPU [R4.64+-0x80], R7 ;  /* 0xffff80070400798e */ /* 0x0109e4000c10e79e */
.L_x_9174:
[----:B------:R-:W-:Y:S05]  /*e0d0*/  BSYNC B0 ;  /* 0x0000000000007941 */ /* 0x000fea0003800000 */
.L_x_9173:
[----:B------:R-:W5:Y:S01]  /*e0e0*/  SHFL.DOWN PT, R176, R155, 0x1, 0x1f ;  /* 0x08201f009bb07f89 */ /* 0x000f6200000e0000 */
[----:B------:R-:W-:Y:S01]  /*e0f0*/  ISETP.GT.AND P0, PT, R135, 0x1e, PT ;  /* 0x0000001e8700780c */ /* 0x000fe20003f04270 */
[----:B------:R-:W-:Y:S01]  /*e100*/  FFMA.FTZ R69, R144, R85, R69 ;  /* 0x0000005590457223 */ /* 0x000fe20000010045 */
[----:B01--4-:R-:W-:Y:S01]  /*e110*/  MOV R5, R155 ;  /* 0x0000009b00057202 */ /* 0x013fe20000000f00 */
[----:B--2---:R-:W0:Y:S01]  /*e120*/  SHFL.DOWN PT, R171, R177, 0x1, 0x1f ;  /* 0x08201f00b1ab7f89 */ /* 0x004e2200000e0000 */
[----:B------:R-:W-:Y:S01]  /*e130*/  MOV R6, R177 ;  /* 0x000000b100067202 */ /* 0x000fe20000000f00 */
[----:B------:R-:W-:Y:S01]  /*e140*/  FFMA.FTZ R144, R101, R144, R169 ;  /* 0x0000009065907223 */ /* 0x000fe200000100a9 */
[----:B------:R-:W-:Y:S01]  /*e150*/  MOV R7, R174 ;  /* 0x000000ae00077202 */ /* 0x000fe20000000f00 */
[----:B------:R-:W1:Y:S01]  /*e160*/  SHFL.DOWN PT, R178, R174, 0x1, 0x1f ;  /* 0x08201f00aeb27f89 */ /* 0x000e6200000e0000 */
        /* <DEDUP_REMOVED lines=8> */
[----:B------:R-:W-:-:S02]  /*e1f0*/  FADD.FTZ R61, R144, R61 ;  /* 0x0000003d903d7221 */ /* 0x000fc40000010000 */
[----:B------:R-:W-:Y:S02]  /*e200*/  FMUL.FTZ R17, R17, R212 ;  /* 0x000000d411117220 */ /* 0x000fe40000410000 */
[----:B------:R-:W-:Y:S02]  /*e210*/  FMUL.FTZ R192, R167, R192 ;  /* 0x000000c0a7c07220 */ /* 0x000fe40000410000 */
[----:B------:R-:W-:Y:S02]  /*e220*/  FFMA.FTZ R18, R18, R211, R17 ;  /* 0x000000d312127223 */ /* 0x000fe40000010011 */
[----:B-----5:R-:W-:Y:S02]  /*e230*/  @!P0 FADD.FTZ R5, R5, R176 ;  /* 0x000000b005058221 */ /* 0x020fe40000010000 */
[----:B------:R-:W-:Y:S02]  /*e240*/  FMUL.FTZ R19, R19, R210 ;  /* 0x000000d213137220 */ /* 0x000fe40000410000 */
[----:B0-----:R-:W-:Y:S01]  /*e250*/  @!P0 FADD.FTZ R6, R6, R171 ;  /* 0x000000ab06068221 */ /* 0x001fe20000010000 */
[----:B------:R-:W0:Y:S01]  /*e260*/  SHFL.DOWN PT, R174, R5, 0x2, 0x1f ;  /* 0x08401f0005ae7f89 */ /* 0x000e2200000e0000 */
[----:B------:R-:W-:-:S02]  /*e270*/  FFMA.FTZ R192, R166, R195, R192 ;  /* 0x000000c3a6c07223 */ /* 0x000fc400000100c0 */
[----:B-1----:R-:W-:Y:S01]  /*e280*/  @!P0 FADD.FTZ R7, R7, R178 ;  /* 0x000000b207078221 */ /* 0x002fe20000010000 */
[----:B------:R-:W1:Y:S01]  /*e290*/  SHFL.DOWN PT, R155, R6, 0x2, 0x1f ;  /* 0x08401f00069b7f89 */ /* 0x000e6200000e0000 */
[----:B------:R-:W-:Y:S02]  /*e2a0*/  FFMA.FTZ R19, R20, R209, R19 ;  /* 0x000000d114137223 */ /* 0x000fe40000010013 */
[----:B--2---:R-:W-:Y:S01]  /*e2b0*/  @!P0 FADD.FTZ R4, R4, R139 ;  /* 0x0000008b04048221 */ /* 0x004fe20000010000 */
[----:B------:R-:W2:Y:S01]  /*e2c0*/  SHFL.DOWN PT, R154, R7, 0x2, 0x1f ;  /* 0x08401f00079a7f89 */ /* 0x000ea200000e0000 */
[----:B------:R-:W-:Y:S01]  /*e2d0*/  ISETP.GT.AND P0, PT, R135, 0x1d, PT ;  /* 0x0000001d8700780c */ /* 0x000fe20003f04270 */
[----:B------:R-:W-:Y:S02]  /*e2e0*/  FFMA.FTZ R73, R18, R89, R73 ;  /* 0x0000005912497223 */ /* 0x000fe40000010049 */
[----:B------:R-:W4:Y:S01]  /*e2f0*/  SHFL.DOWN PT, R139, R4, 0x2, 0x1f ;  /* 0x08401f00048b7f89 */ /* 0x000f2200000e0000 */
[----:B------:R-:W-:-:S02]  /*e300*/  FFMA.FTZ R192, R105, R18, R192 ;  /* 0x0000001269c07223 */ /* 0x000fc400000100c0 */
[----:B------:R-:W-:Y:S02]  /*e310*/  FMUL.FTZ R194, R165, R194 ;  /* 0x000000c2a5c27220 */ /* 0x000fe40000410000 */
[----:B------:R-:W-:Y:S02]  /*e320*/  FFMA.FTZ R74, R19, R90, R74 ;  /* 0x0000005a134a7223 */ /* 0x000fe4000001004a */
[----:B------:R-:W-:Y:S02]  /*e330*/  FFMA.FTZ R194, R164, R197, R194 ;  /* 0x000000c5a4c27223 */ /* 0x000fe400000100c2 */
[----:B------:R-:W-:Y:S02]  /*e340*/  FMUL.FTZ R21, R21, R228 ;  /* 0x000000e415157220 */ /* 0x000fe40000410000 */
[----:B------:R-:W-:Y:S02]  /*e350*/  FFMA.FTZ R19, R106, R19, R194 ;  /* 0x000000136a137223 */ /* 0x000fe400000100c2 */
[----:B0-----:R-:W-:-:S02]  /*e360*/  @!P0 FADD.FTZ R5, R5, R174 ;  /* 0x000000ae05058221 */ /* 0x001fc40000010000 */
[----:B------:R-:W-:Y:S02]  /*e370*/  FADD.FTZ R56, R19, R56 ;  /* 0x0000003813387221 */ /* 0x000fe40000010000 */
[----:B-1----:R-:W-:Y:S01]  /*e380*/  @!P0 FADD.FTZ R6, R6, R155 ;  /* 0x0000009b06068221 */ /* 0x002fe20000010000 */
[----:B------:R-:W0:Y:S01]  /*e390*/  SHFL.DOWN PT, R144, R5, 0x4, 0x1f ;  /* 0x08801f0005907f89 */ /* 0x000e2200000e0000 */
[----:B------:R-:W-:Y:S02]  /*e3a0*/  FMUL.FTZ R23, R23, R226 ;  /* 0x000000e217177220 */ /* 0x000fe40000410000 */
[----:B--2---:R-:W-:Y:S01]  /*e3b0*/  @!P0 FADD.FTZ R7, R7, R154 ;  /* 0x0000009a07078221 */ /* 0x004fe20000010000 */
[----:B------:R-:W1:Y:S01]  /*e3c0*/  SHFL.DOWN PT, R151, R6, 0x4, 0x1f ;  /* 0x08801f0006977f89 */ /* 0x000e6200000e0000 */
[----:B------:R-:W-:Y:S02]  /*e3d0*/  FMUL.FTZ R31, R31, R218 ;  /* 0x000000da1f1f7220 */ /* 0x000fe40000410000 */
[----:B----4-:R-:W-:Y:S01]  /*e3e0*/  @!P0 FADD.FTZ R4, R4, R139 ;  /* 0x0000008b04048221 */ /* 0x010fe20000010000 */
[----:B------:R-:W2:Y:S01]  /*e3f0*/  SHFL.DOWN PT, R150, R7, 0x4, 0x1f ;  /* 0x08801f0007967f89 */ /* 0x000ea200000e0000 */
        /* <DEDUP_REMOVED lines=16> */
[----:B----4-:R-:W-:Y:S01]  /*e500*/  @!P0 FADD.FTZ R4, R4, R139 ;  /* 0x0000008b04048221 */ /* 0x010fe20000010000 */
[----:B------:R-:W1:Y:S01]  /*e510*/  SHFL.DOWN PT, R20, R7, 0x8, 0x1f ;  /* 0x09001f0007147f89 */ /* 0x000e6200000e0000 */
[----:B------:R-:W-:Y:S01]  /*e520*/  ISETP.GT.AND P0, PT, R135, 0x17, PT ;  /* 0x000000178700780c */ /* 0x000fe20003f04270 */
[----:B------:R-:W-:Y:S02]  /*e530*/  FMUL.FTZ R184, R15, R184 ;  /* 0x000000b80fb87220 */ /* 0x000fe40000410000 */
[----:B------:R-:W2:Y:S01]  /*e540*/  SHFL.DOWN PT, R139, R6, 0x8, 0x1f ;  /* 0x09001f00068b7f89 */ /* 0x000ea200000e0000 */
[----:B------:R-:W-:Y:S02]  /*e550*/  FMUL.FTZ R182, R11, R182 ;  /* 0x000000b60bb67220 */ /* 0x000fe40000410000 */
[----:B------:R-:W-:Y:S01]  /*e560*/  FMUL.FTZ R241, R0, R241 ;  /* 0x000000f100f17220 */ /* 0x000fe20000410000 */
[----:B------:R-:W4:Y:S01]  /*e570*/  SHFL.DOWN PT, R17, R4, 0x8, 0x1f ;  /* 0x09001f0004117f89 */ /* 0x000f2200000e0000 */
[----:B------:R-:W-:-:S02]  /*e580*/  FMUL.FTZ R172, R9, R172 ;  /* 0x000000ac09ac7220 */ /* 0x000fc40000410000 */
[----:B------:R-:W-:Y:S02]  /*e590*/  FFMA.FTZ R22, R22, R227, R21 ;  /* 0x000000e316167223 */ /* 0x000fe40000010015 */
[----:B------:R-:W-:Y:S02]  /*e5a0*/  FFMA.FTZ R23, R24, R225, R23 ;  /* 0x000000e118177223 */ /* 0x000fe40000010017 */
[----:B------:R-:W-:Y:S02]  /*e5b0*/  FFMA.FTZ R31, R32, R217, R31 ;  /* 0x000000d9201f7223 */ /* 0x000fe4000001001f */
[----:B0-----:R-:W-:Y:S02]  /*e5c0*/  @!P0 FADD.FTZ R5, R5, R18 ;  /* 0x0000001205058221 */ /* 0x001fe40000010000 */
[----:B------:R-:W-:Y:S02]  /*e5d0*/  FFMA.FTZ R152, R168, R175, R152 ;  /* 0x000000afa8987223 */ /* 0x000fe40000010098 */
[----:B------:R-:W-:Y:S01]  /*e5e0*/  FFMA.FTZ R149, R236, R149, R170 ;  /* 0x00000095ec957223 */ /* 0x000fe200000100aa */
[----:B------:R-:W0:Y:S01]  /*e5f0*/  SHFL.DOWN PT, R18, R5, 0x10, 0x1f ;  /* 0x0a001f0005127f89 */ /* 0x000e2200000e0000 */
[----:B------:R-:W-:-:S02]  /*e600*/  FFMA.FTZ R147, R238, R147, R148 ;  /* 0x00000093ee937223 */ /* 0x000fc40000010094 */
[----:B-1----:R-:W-:Y:S02]  /*e610*/  @!P0 FADD.FTZ R7, R7, R20 ;  /* 0x0000001407078221 */ /* 0x002fe40000010000 */
[----:B------:R-:W-:Y:S02]  /*e620*/  FFMA.FTZ R143, R173, R146, R143 ;  /* 0x00000092ad8f7223 */ /* 0x000fe4000001008f */
[----:B--2---:R-:W-:Y:S01]  /*e630*/  @!P0 FADD.FTZ R6, R6, R139 ;  /* 0x0000008b06068221 */ /* 0x004fe20000010000 */
[----:B------:R-:W1:Y:S01]  /*e640*/  SHFL.DOWN PT, R20, R7, 0x10, 0x1f ;  /* 0x0a001f0007147f89 */ /* 0x000e6200000e0000 */
        /* <DEDUP_REMOVED lines=18> */
[----:B----4-:R-:W-:Y:S02]  /*e770*/  @!P0 FADD.FTZ R4, R4, R17 ;  /* 0x0000001104048221 */ /* 0x010fe40000010000 */
        /* <DEDUP_REMOVED lines=26> */
[----:B------:R-:W-:Y:S02]  /*e920*/  FADD.FTZ R54, R23, R54 ;  /* 0x0000003617367221 */ /* 0x000fe40000010000 */
[----:B------:R-:W-:Y:S02]  /*e930*/  FFMA.FTZ R77, R26, R93, R77 ;  /* 0x0000005d1a4d7223 */ /* 0x000fe4000001004d */
[----:B------:R-:W-:Y:S02]  /*e940*/  FFMA.FTZ R78, R27, R94, R78 ;  /* 0x0000005e1b4e7223 */ /* 0x000fe4000001004e */
[----:B------:R-:W-:-:S02]  /*e950*/  FADD.FTZ R53, R186, R53 ;  /* 0x00000035ba357221 */ /* 0x000fc40000010000 */
        /* <DEDUP_REMOVED lines=20> */
.L_x_9176:
[----:B0-----:R-:W-:Y:S05]  /*eaa0*/  BSYNC B0 ;  /* 0x0000000000007941 */ /* 0x001fea0003800000 */
.L_x_9175:
        /* <DEDUP_REMOVED lines=8> */
.L_x_9098:
[----:B------:R-:W-:Y:S01]  /*eb30*/  BAR.SYNC.DEFER_BLOCKING 0x0 ;  /* 0x0000000000007b1d */ /* 0x000fe20000010000 */
        /* <DEDUP_REMOVED lines=16> */
[----:B------:R-:W-:Y:S01]  /*ec40*/  LOP3.LUT R9, R134, 0x120, RZ, 0xfc, !PT ;  /* 0x0000012086097812 */ /* 0x000fe200078efcff */
[----:B------:R-:W2:Y:S01]  /*ec50*/  @!P1 LDG.E R65, [R2.64] ;  /* 0x0000001e02419981 */ /* 0x000ea2000c1e1900 */
[----:B------:R-:W-:-:S02]  /*ec60*/  ISETP.GE.AND P4, PT, R0, UR29, PT ;  /* 0x0000001d00007c0c */ /* 0x000fc4000bf86270 */
[----:B------:R-:W-:Y:S01]  /*ec70*/  LOP3.LUT R10, R134, 0x140, RZ, 0xfc, !PT ;  /* 0x00000140860a7812 */ /* 0x000fe200078efcff */
[----:B------:R-:W4:Y:S01]  /*ec80*/  @!P2 LDG.E R21, [R2.64+0x80] ;  /* 0x0000801e0215a981 */ /* 0x000f22000c1e1900 */
[----:B------:R-:W-:Y:S02]  /*ec90*/  ISETP.GE.AND P5, PT, R4, UR29, PT ;  /* 0x0000001d04007c0c */ /* 0x000fe4000bfa6270 */
[C---:B------:R-:W-:Y:S01]  /*eca0*/  LOP3.LUT R11, R134.reuse, 0x160, RZ, 0xfc, !PT ;  /* 0x00000160860b7812 */ /* 0x040fe200078efcff */
[----:B------:R-:W5:Y:S01]  /*ecb0*/  @!P3 LDG.E R20, [R2.64+0x100] ;  /* 0x0001001e0214b981 */ /* 0x000f62000c1e1900 */
[----:B------:R-:W-:Y:S02]  /*ecc0*/  ISETP.GE.AND P0, PT, R5, UR29, PT ;  /* 0x0000001d05007c0c */ /* 0x000fe4000bf06270 */
[C---:B------:R-:W-:Y:S02]  /*ecd0*/  LOP3.LUT R14, R134.reuse, 0x180, RZ, 0xfc, !PT ;  /* 0x00000180860e7812 */ /* 0x040fe400078efcff */
[----:B------:R-:W-:Y:S01]  /*ece0*/  LOP3.LUT R15, R134, 0x1a0, RZ, 0xfc, !PT ;  /* 0x000001a0860f7812 */ /* 0x000fe200078efcff */
[----:B---3--:R-:W3:Y:S01]  /*ecf0*/  @!P4 LDG.E R23, [R2.64+0x180] ;  /* 0x0001801e0217c981 */ /* 0x008ee2000c1e1900 */
[----:B------:R-:W-:-:S02]  /*ed00*/  ISETP.GE.AND P1, PT, R6, UR29, PT ;  /* 0x0000001d06007c0c */ /* 0x000fc4000bf26270 */
[C---:B------:R-:W-:Y:S01]  /*ed10*/  LOP3.LUT R16, R134.reuse, 0x1c0, RZ, 0xfc, !PT ;  /* 0x000001c086107812 */ /* 0x040fe200078efcff */
[----:B------:R-:W3:Y:S01]  /*ed20*/  @!P5 LDG.E R22, [R2.64+0x200] ;  /* 0x0002001e0216d981 */ /* 0x000ee2000c1e1900 */
[----:B------:R-:W-:Y:S02]  /*ed30*/  ISETP.GE.AND P2, PT, R7, UR29, PT ;  /* 0x0000001d07007c0c */ /* 0x000fe4000bf46270 */
[----:B------:R-:W-:Y:S01]  /*ed40*/  LOP3.LUT R17, R134, 0x1e0, RZ, 0xfc, !PT ;  /* 0x000001e086117812 */ /* 0x000fe200078efcff */
[----:B------:R-:W3:Y:S01]  /*ed50*/  @!P0 LDG.E R25, [R2.64+0x280] ;  /* 0x0002801e02198981 */ /* 0x000ee2000c1e1900 */
[----:B------:R-:W-:Y:S01]  /*ed60*/  ISETP.GE.AND P3, PT, R8, UR29, PT ;  /* 0x0000001d08007c0c */ /* 0x000fe2000bf66270 */
[----:B------:R-:W-:Y:S01]  /*ed70*/  CS2R R30, SRZ ;  /* 0x00000000001e7805 */ /* 0x000fe2000001ff00 */
[----:B------:R-:W-:Y:S01]  /*ed80*/  ISETP.GE.AND P4, PT, R9, UR29, PT ;  /* 0x0000001d09007c0c */ /* 0x000fe2000bf86270 */
[----:B------:R-:W-:Y:S01]  /*ed90*/  CS2R R32, SRZ ;  /* 0x0000000000207805 */ /* 0x000fe2000001ff00 */
[----:B------:R-:W-:Y:S01]  /*eda0*/  ISETP.GE.AND P5, PT, R10, UR29, PT ;  /* 0x0000001d0a007c0c */ /* 0x000fe2000bfa6270 */
[----:B------:R-:W3:Y:S01]  /*edb0*/  @!P1 LDG.E R24, [R2.64+0x300] ;  /* 0x0003001e02189981 */ /* 0x000ee2000c1e1900 */
[----:B------:R-:W-:Y:S01]  /*edc0*/  ISETP.GE.AND P0, PT, R11, UR29, PT ;  /* 0x0000001d0b007c0c */ /* 0x000fe2000bf06270 */
[----:B------:R-:W-:Y:S01]  /*edd0*/  ULDC.64 UR8, c[0x0][0x2d8] ;  /* 0x0000b60000087ab9 */ /* 0x000fe20000000a00 */
[----:B------:R-:W-:Y:S01]  /*ede0*/  ISETP.GE.AND P1, PT, R14, UR29, PT ;  /* 0x0000001d0e007c0c */ /* 0x000fe2000bf26270 */
[----:B------:R-:W3:Y:S01]  /*edf0*/  @!P2 LDG.E R27, [R2.64+0x380] ;  /* 0x0003801e021ba981 */ /* 0x000ee2000c1e1900 */
[----:B------:R-:W-:Y:S01]  /*ee00*/  ISETP.GE.AND P2, PT, R15, UR29, PT ;  /* 0x0000001d0f007c0c */ /* 0x000fe2000bf46270 */
[----:B------:R-:W-:-:S02]  /*ee10*/  ULDC.64 UR40, c[0x0][0x2f8] ;  /* 0x0000be0000287ab9 */ /* 0x000fc40000000a00 */
[----:B------:R-:W3:Y:S01]  /*ee20*/  @!P3 LDG.E R26, [R2.64+0x400] ;  /* 0x0004001e021ab981 */ /* 0x000ee2000c1e1900 */
[----:B------:R-:W-:-:S03]  /*ee30*/  ISETP.GE.AND P3, PT, R16, UR29, PT ;  /* 0x0000001d10007c0c */ /* 0x000fc6000bf66270 */
[----:B------:R-:W3:Y:S01]  /*ee40*/  @!P4 LDG.E R29, [R2.64+0x480] ;  /* 0x0004801e021dc981 */ /* 0x000ee2000c1e1900 */
[----:B------:R-:W-:Y:S02]  /*ee50*/  ISETP.GE.AND P4, PT, R17, UR29, PT ;  /* 0x0000001d11007c0c */ /* 0x000fe4000bf86270 */
[----:B------:R-:W-:Y:S01]  /*ee60*/  MOV R35, RZ ;  /* 0x000000ff00237202 */ /* 0x000fe20000000f00 */
[----:B------:R-:W3:Y:S04]  /*ee70*/  @!P5 LDG.E R28, [R2.64+0x500] ;  /* 0x0005001e021cd981 */ /* 0x000ee8000c1e1900 */
[----:B------:R-:W3:Y:S04]  /*ee80*/  @!P0 LDG.E R31, [R2.64+0x580] ;  /* 0x0005801e021f8981 */ /* 0x000ee8000c1e1900 */
[----:B------:R-:W3:Y:S04]  /*ee90*/  @!P1 LDG.E R30, [R2.64+0x600] ;  /* 0x0006001e021e9981 */ /* 0x000ee8000c1e1900 */
[----:B------:R-:W3:Y:S04]  /*eea0*/  @!P2 LDG.E R33, [R2.64+0x680] ;  /* 0x0006801e0221a981 */ /* 0x000ee8000c1e1900 */
[----:B------:R-:W3:Y:S04]  /*eeb0*/  @!P3 LDG.E R32, [R2.64+0x700] ;  /* 0x0007001e0220b981 */ /* 0x000ee8000c1e1900 */
[----:B------:R-:W3:Y:S01]  /*eec0*/  @!P4 LDG.E R35, [R2.64+0x780] ;  /* 0x0007801e0223c981 */ /* 0x000ee2000c1e1900 */
[----:B------:R-:W-:-:S03]  /*eed0*/  ISETP.NE.AND P6, PT, R136, RZ, PT ;  /* 0x000000ff8800720c */ /* 0x000fc60003fc5270 */
[----:B--2---:R-:W-:Y:S04]  /*eee0*/  STS [R131.X4], R65 ;  /* 0x0000004183007388 */ /* 0x004fe80000004800 */
[----:B----4-:R-:W-:Y:S04]  /*eef0*/  STS [R130.X4+0x80], R21 ;  /* 0x0000801582007388 */ /* 0x010fe80000004800 */
[----:B-----5:R-:W-:Y:S04]  /*ef00*/  STS [R129.X4+0x100], R20 ;  /* 0x0001001481007388 */ /* 0x020fe80000004800 */
        /* <DEDUP_REMOVED lines=19> */
[----:B------:R-:W0:Y:S02]  /*f040*/  LDS R2, [R114.X4+0x14] ;  /* 0x0000140072027984 */ /* 0x000e240000004800 */
[----:B------:R-:W-:Y:S01]  /*f050*/  FSETP.GTU.FTZ.AND P4, PT, R22, 20, PT ;  /* 0x41a000001600780b */ /* 0x000fe20003f9c000 */
[----:B-1----:R-:W-:Y:S02]  /*f060*/  FADD.FTZ R26, R20, UR5 ;  /* 0x00000005141a7e21 */ /* 0x002fe40008010000 */
[----:B--2---:R-:W-:Y:S01]  /*f070*/  FADD.FTZ R25, R3, UR5 ;  /* 0x0000000503197e21 */ /* 0x004fe20008010000 */
[----:B------:R-:W-:Y:S02]  /*f080*/  LDS R20, [R114.X4+0x1c] ;  /* 0x00001c0072147984 */ /* 0x000fe40000004800 */
[----:B------:R-:W-:Y:S02]  /*f090*/  FSETP.GTU.FTZ.AND P0, PT, R26, 20, PT ;  /* 0x41a000001a00780b */ /* 0x000fe40003f1c000 */
[----:B------:R-:W1:Y:S01]  /*f0a0*/  LDS R3, [R114.X4+0x18] ;  /* 0x0000180072037984 */ /* 0x000e620000004800 */
[----:B---3--:R-:W-:-:S04]  /*f0b0*/  FADD.FTZ R21, R21, UR5 ;  /* 0x0000000515157e21 */ /* 0x008fc80008010000 */
[----:B------:R-:W-:Y:S01]  /*f0c0*/  @!P4 FMUL.FTZ R22, R22, -1.4426950216293334961 ;  /* 0xbfb8aa3b1616c820 */ /* 0x000fe20000410000 */
[----:B------:R-:W-:-:S03]  /*f0d0*/  FSETP.GTU.FTZ.AND P1, PT, R21, 20, PT ;  /* 0x41a000001500780b */ /* 0x000fc60003f3c000 */
[----:B------:R2:W3:Y:S01]  /*f0e0*/  @!P4 MUFU.EX2 R23, R22 ;  /* 0x000000160017c308 */ /* 0x0004e20000000800 */
[----:B------:R-:W-:Y:S01]  /*f0f0*/  FSETP.GTU.FTZ.AND P5, PT, R25, 20, PT ;  /* 0x41a000001900780b */ /* 0x000fe20003fbc000 */
[----:B------:R-:W-:Y:S01]  /*f100*/  @!P0 FMUL.FTZ R26, R26, -1.4426950216293334961 ;  /* 0xbfb8aa3b1a1a8820 */ /* 0x000fe20000410000 */
[----:B--2---:R-:W2:Y:S05]  /*f110*/  LDS R22, [R114.X4+0x24] ;  /* 0x0000240072167984 */ /* 0x004eaa0000004800 */
[----:B------:R-:W4:Y:S02]  /*f120*/  @!P0 MUFU.EX2 R26, R26 ;  /* 0x0000001a001a8308 */ /* 0x000f240000000800 */
[----:B------:R-:W-:-:S02]  /*f130*/  @!P1 FMUL.FTZ R27, R21, -1.4426950216293334961 ;  /* 0xbfb8aa3b151b9820 */ /* 0x000fc40000410000 */
[----:B------:R-:W5:Y:S01]  /*f140*/  LDS R21, [R114.X4+0x20] ;  /* 0x0000200072157984 */ /* 0x000f620000004800 */
[----:B---3--:R-:W-:-:S03]  /*f150*/  @!P4 FADD.FTZ R24, R23, 1 ;  /* 0x3f8000001718c421 */ /* 0x008fc60000010000 */
[----:B------:R-:W3:Y:S01]  /*f160*/  LDS R23, [R114.X4+0x28] ;  /* 0x0000280072177984 */ /* 0x000ee20000004800 */
[----:B------:R-:W-:Y:S01]  /*f170*/  @!P5 FMUL.FTZ R25, R25, -1.4426950216293334961 ;  /* 0xbfb8aa3b1919d820 */ /* 0x000fe20000410000 */
[----:B------:R-:W0:Y:S08]  /*f180*/  @!P4 MUFU.RCP R29, R24 ;  /* 0x00000018001dc308 */ /* 0x000e300000001000 */
[----:B------:R-:W2:Y:S01]  /*f190*/  @!P5 MUFU.EX2 R25, R25 ;  /* 0x000000190019d308 */ /* 0x000ea20000000800 */
[----:B----4-:R-:W-:-:S07]  /*f1a0*/  @!P0 FADD.FTZ R26, R26, 1 ;  /* 0x3f8000001a1a8421 */ /* 0x010fce0000010000 */
[----:B------:R-:W4:Y:S01]  /*f1b0*/  @!P1 MUFU.EX2 R27, R27 ;  /* 0x0000001b001b9308 */ /* 0x000f220000000800 */
[----:B0-----:R-:W-:Y:S02]  /*f1c0*/  FADD.FTZ R2, R2, UR5 ;  /* 0x0000000502027e21 */ /* 0x001fe40008010000 */
[----:B-1----:R-:W-:Y:S02]  /*f1d0*/  FADD.FTZ R3, R3, UR5 ;  /* 0x0000000503037e21 */ /* 0x002fe40008010000 */
[----:B------:R-:W-:-:S03]  /*f1e0*/  FADD.FTZ R20, R20, UR5 ;  /* 0x0000000514147e21 */ /* 0x000fc60008010000 */
[----:B------:R-:W0:Y:S01]  /*f1f0*/  @!P0 MUFU.RCP R31, R26 ;  /* 0x0000001a001f8308 */ /* 0x000e220000001000 */
[----:B------:R-:W-:Y:S01]  /*f200*/  @!P4 FMUL.FTZ R50, R50, R29 ;  /* 0x0000001d3232c220 */ /* 0x000fe20000410000 */
[----:B------:R-:W-:Y:S01]  /*f210*/  FSETP.GTU.FTZ.AND P2, PT, R2, 20, PT ;  /* 0x41a000000200780b */ /* 0x000fe20003f5c000 */
[----:B--2---:R-:W-:Y:S01]  /*f220*/  @!P5 FADD.FTZ R25, R25, 1 ;  /* 0x3f8000001919d421 */ /* 0x004fe20000010000 */
[----:B------:R-:W-:Y:S02]  /*f230*/  FSETP.GTU.FTZ.AND P3, PT, R3, 20, PT ;  /* 0x41a000000300780b */ /* 0x000fe40003f7c000 */
[----:B------:R-:W-:Y:S01]  /*f240*/  FSETP.GTU.FTZ.AND P4, PT, R20, 20, PT ;  /* 0x41a000001400780b */ /* 0x000fe20003f9c000 */
[----:B----4-:R-:W-:Y:S01]  /*f250*/  @!P1 FADD.FTZ R27, R27, 1 ;  /* 0x3f8000001b1b9421 */ /* 0x010fe20000010000 */
[----:B------:R-:W1:Y:S01]  /*f260*/  @!P5 MUFU.RCP R28, R25 ;  /* 0x00000019001cd308 */ /* 0x000e620000001000 */
[----:B------:R-:W-:-:S07]  /*f270*/  FADD.FTZ R22, R22, UR5 ;  /* 0x0000000516167e21 */ /* 0x000fce0008010000 */
[----:B------:R-:W2:Y:S01]  /*f280*/  @!P1 MUFU.RCP R30, R27 ;  /* 0x0000001b001e9308 */ /* 0x000ea20000001000 */
[----:B0-----:R-:W-:Y:S01]  /*f290*/  @!P0 FMUL.FTZ R52, R52, R31 ;  /* 0x0000001f34348220 */ /* 0x001fe20000410000 */
[----:B------:R-:W-:Y:S01]  /*f2a0*/  FSETP.GTU.FTZ.AND P0, PT, R22, 20, PT ;  /* 0x41a000001600780b */ /* 0x000fe20003f1c000 */
[----:B------:R-:W-:Y:S02]  /*f2b0*/  @!P2 FMUL.FTZ R2, R2, -1.4426950216293334961 ;  /* 0xbfb8aa3b0202a820 */ /* 0x000fe40000410000 */
[----:B------:R-:W-:Y:S02]  /*f2c0*/  @!P3 FMUL.FTZ R3, R3, -1.4426950216293334961 ;  /* 0xbfb8aa3b0303b820 */ /* 0x000fe40000410000 */
[----:B------:R-:W-:Y:S02]  /*f2d0*/  @!P4 FMUL.FTZ R20, R20, -1.4426950216293334961 ;  /* 0xbfb8aa3b1414c820 */ /* 0x000fe40000410000 */
[----:B-----5:R-:W-:Y:S02]  /*f2e0*/  FADD.FTZ R21, R21, UR5 ;  /* 0x0000000515157e21 */ /* 0x020fe40008010000 */
[----:B---3--:R-:W-:Y:S01]  /*f2f0*/  FADD.FTZ R23, R23, UR5 ;  /* 0x0000000517177e21 */ /* 0x008fe20008010000 */
[----:B------:R-:W0:Y:S01]  /*f300*/  @!P2 MUFU.EX2 R2, R2 ;  /* 0x000000020002a308 */ /* 0x000e220000000800 */
[----:B-1----:R-:W-:Y:S01]  /*f310*/  @!P5 FMUL.FTZ R51, R51, R28 ;  /* 0x0000001c3333d220 */ /* 0x002fe20000410000 */
[----:B------:R-:W-:Y:S01]  /*f320*/  FSETP.GTU.FTZ.AND P5, PT, R21, 20, PT ;  /* 0x41a000001500780b */ /* 0x000fe20003fbc000 */
[----:B--2---:R-:W-:Y:S01]  /*f330*/  @!P1 FMUL.FTZ R53, R53, R30 ;  /* 0x0000001e35359220 */ /* 0x004fe20000410000 */
[----:B------:R-:W-:-:S04]  /*f340*/  FSETP.GTU.FTZ.AND P1, PT, R23, 20, PT ;  /* 0x41a000001700780b */ /* 0x000fc80003f3c000 */
[----:B------:R-:W1:Y:S01]  /*f350*/  @!P3 MUFU.EX2 R3, R3 ;  /* 0x000000030003b308 */ /* 0x000e620000000800 */
[----:B------:R-:W-:-:S07]  /*f360*/  @!P0 FMUL.FTZ R25, R22, -1.4426950216293334961 ;  /* 0xbfb8aa3b16198820 */ /* 0x000fce0000410000 */
[----:B------:R-:W2:Y:S01]  /*f370*/  @!P4 MUFU.EX2 R20, R20 ;  /* 0x000000140014c308 */ /* 0x000ea20000000800 */
[----:B------:R-:W-:Y:S02]  /*f380*/  @!P5 FMUL.FTZ R24, R21, -1.4426950216293334961 ;  /* 0xbfb8aa3b1518d820 */ /* 0x000fe40000410000 */
[----:B------:R-:W-:-:S05]  /*f390*/  @!P1 FMUL.FTZ R26, R23, -1.4426950216293334961 ;  /* 0xbfb8aa3b171a9820 */ /* 0x000fca0000410000 */
[----:B------:R-:W3:Y:S01]  /*f3a0*/  @!P0 MUFU.EX2 R25, R25 ;  /* 0x0000001900198308 */ /* 0x000ee20000000800 */
[----:B0-----:R-:W-:Y:S02]  /*f3b0*/  @!P2 FADD.FTZ R21, R2, 1 ;  /* 0x3f8000000215a421 */ /* 0x001fe40000010000 */
[----:B-1----:R-:W-:Y:S01]  /*f3c0*/  @!P3 FADD.FTZ R22, R3, 1 ;  /* 0x3f8000000316b421 */ /* 0x002fe20000010000 */
[----:B------:R-:W-:Y:S01]  /*f3d0*/  LDS R2, [R114.X4+0x2c] ;  /* 0x00002c0072027984 */ /* 0x000fe20000004800 */
[----:B--2---:R-:W-:-:S03]  /*f3e0*/  @!P4 FADD.FTZ R23, R20, 1 ;  /* 0x3f8000001417c421 */ /* 0x004fc60000010000 */
[----:B------:R0:W1:Y:S01]  /*f3f0*/  @!P2 MUFU.RCP R27, R21 ;  /* 0x00000015001ba308 */ /* 0x0000620000001000 */
[----:B------:R-:W2:Y:S04]  /*f400*/  LDS R3, [R114.X4+0x30] ;  /* 0x0000300072037984 */ /* 0x000ea80000004800 */
[----:B------:R-:W4:Y:S03]  /*f410*/  LDS R20, [R114.X4+0x34] ;  /* 0x0000340072147984 */ /* 0x000f260000004800 */
[----:B------:R5:W-:Y:S01]  /*f420*/  @!P3 MUFU.RCP R28, R22 ;  /* 0x00000016001cb308 */ /* 0x000be20000001000 */
[----:B0-----:R-:W0:Y:S01]  /*f430*/  LDS R21, [R114.X4+0x38] ;  /* 0x0000380072157984 */ /* 0x001e220000004800 */
[----:B---3--:R-:W-:-:S06]  /*f440*/  @!P0 FADD.FTZ R25, R25, 1 ;  /* 0x3f80000019198421 */ /* 0x008fcc0000010000 */
[----:B------:R3:W0:Y:S01]  /*f450*/  @!P4 MUFU.RCP R29, R23 ;  /* 0x00000017001dc308 */ /* 0x0006220000001000 */
[----:B-----5:R-:W5:Y:S04]  /*f460*/  LDS R22, [R114.X4+0x3c] ;  /* 0x00003c0072167984 */ /* 0x020f680000004800 */
[----:B---3--:R-:W3:Y:S04]  /*f470*/  LDS R23, [R114.X4] ;  /* 0x0000000072177984 */ /* 0x008ee80000004800 */
[----:B------:R-:W-:Y:S06]  /*f480*/  BAR.SYNC.DEFER_BLOCKING 0x0 ;  /* 0x0000000000007b1d */ /* 0x000fec0000010000 */
[----:B------:R-:W0:Y:S08]  /*f490*/  @!P0 MUFU.RCP R25, R25 ;  /* 0x0000001900198308 */ /* 0x000e300000001000 */
[----:B------:R-:W2:Y:S08]  /*f4a0*/  @!P5 MUFU.EX2 R24, R24 ;  /* 0x000000180018d308 */ /* 0x000eb00000000800 */
[----:B------:R-:W2:Y:S01]  /*f4b0*/  @!P1 MUFU.EX2 R26, R26 ;  /* 0x0000001a001a9308 */ /* 0x000ea20000000800 */
[----:B------:R-:W-:Y:S01]  /*f4c0*/  MOV R30, UR29 ;  /* 0x0000001d001e7c02 */ /* 0x000fe20008000f00 */
[----:B------:R-:W-:Y:S01]  /*f4d0*/  STS [R114.X4], R81 ;  /* 0x0000005172007388 */ /* 0x000fe20000004800 */
[----:B-1----:R-:W-:-:S02]  /*f4e0*/  @!P2 FMUL.FTZ R54, R54, R27 ;  /* 0x0000001b3636a220 */ /* 0x002fc40000410000 */
[----:B0-----:R-:W-:Y:S01]  /*f4f0*/  @!P4 FMUL.FTZ R56, R56, R29 ;  /* 0x0000001d3838c220 */ /* 0x001fe20000410000 */
[----:B------:R-:W-:Y:S01]  /*f500*/  STS [R114.X4+0x4], R80 ;  /* 0x0000045072007388 */ /* 0x000fe20000004800 */
[----:B------:R-:W-:-:S03]  /*f510*/  @!P0 FMUL.FTZ R58, R58, R25 ;  /* 0x000000193a3a8220 */ /* 0x000fc60000410000 */
        /* <DEDUP_REMOVED lines=15> */
[----:B------:R-:W-:Y:S01]  /*f610*/  LDS R25, [R131.X4] ;  /* 0x0000000083197984 */ /* 0x000fe20000004800 */
[----:B--2---:R-:W-:-:S03]  /*f620*/  @!P5 FADD.FTZ R24, R24, 1 ;  /* 0x3f8000001818d421 */ /* 0x004fc60000010000 */
[----:B------:R-:W-:Y:S01]  /*f630*/  LDS R27, [R130.X4+0x80] ;  /* 0x00008000821b7984 */ /* 0x000fe20000004800 */
[----:B------:R-:W-:-:S03]  /*f640*/  @!P1 FADD.FTZ R26, R26, 1 ;  /* 0x3f8000001a1a9421 */ /* 0x000fc60000010000 */
        /* <DEDUP_REMOVED lines=16> */
[----:B------:R-:W0:Y:S08]  /*f750*/  @!P5 MUFU.RCP R24, R24 ;  /* 0x000000180018d308 */ /* 0x000e300000001000 */
[----:B------:R-:W1:Y:S01]  /*f760*/  @!P1 MUFU.RCP R26, R26 ;  /* 0x0000001a001a9308 */ /* 0x000e620000001000 */
[----:B------:R-:W-:-:S02]  /*f770*/  FADD.FTZ R3, R3, UR5 ;  /* 0x0000000503037e21 */ /* 0x000fc40008010000 */
[----:B------:R-:W-:Y:S02]  /*f780*/  FADD.FTZ R2, R2, UR5 ;  /* 0x0000000502027e21 */ /* 0x000fe40008010000 */
[----:B0-----:R-:W-:Y:S02]  /*f790*/  @!P5 FMUL.FTZ R57, R57, R24 ;  /* 0x000000183939d220 */ /* 0x001fe40000410000 */
[----:B----4-:R-:W-:Y:S01]  /*f7a0*/  FADD.FTZ R24, R20, UR5 ;  /* 0x0000000514187e21 */ /* 0x010fe20008010000 */
[----:B------:R-:W0:Y:S01]  /*f7b0*/  LDS R73, [0x840] ;  /* 0x00084000ff497984 */ /* 0x000e220000000800 */
[----:B-1----:R-:W-:Y:S02]  /*f7c0*/  @!P1 FMUL.FTZ R59, R59, R26 ;  /* 0x0000001a3b3b9220 */ /* 0x002fe40000410000 */
[----:B------:R-:W-:Y:S01]  /*f7d0*/  FADD.FTZ R26, R21, UR5 ;  /* 0x00000005151a7e21 */ /* 0x000fe20008010000 */
[----:B------:R-:W-:Y:S01]  /*f7e0*/  FSETP.GTU.FTZ.AND P1, PT, R3, 20, PT ;  /* 0x41a000000300780b */ /* 0x000fe20003f3c000 */
[----:B------:R-:W-:Y:S01]  /*f7f0*/  @!P3 FMUL.FTZ R55, R55, R28 ;  /* 0x0000001c3737b220 */ /* 0x000fe20000410000 */
[----:B------:R-:W-:-:S02]  /*f800*/  FSETP.GTU.FTZ.AND P2, PT, R24, 20, PT ;  /* 0x41a000001800780b */ /* 0x000fc40003f5c000 */
[----:B------:R-:W-:Y:S02]  /*f810*/  FSETP.GTU.FTZ.AND P3, PT, R26, 20, PT ;  /* 0x41a000001a00780b */ /* 0x000fe40003f7c000 */
[----:B------:R-:W-:Y:S01]  /*f820*/  FSETP.GTU.FTZ.AND P0, PT, R2, 20, PT ;  /* 0x41a000000200780b */ /* 0x000fe20003f1c000 */
[----:B-----5:R-:W-:Y:S02]  /*f830*/  FADD.FTZ R28, R22, UR5 ;  /* 0x00000005161c7e21 */ /* 0x020fe40008010000 */
[----:B---3--:R-:W-:-:S04]  /*f840*/  FADD.FTZ R22, R23, UR5 ;  /* 0x0000000517167e21 */ /* 0x008fc80008010000 */
[----:B------:R-:W-:Y:S02]  /*f850*/  @!P1 FMUL.FTZ R20, R3, -1.4426950216293334961 ;  /* 0xbfb8aa3b03149820 */ /* 0x000fe40000410000 */
[----:B------:R-:W-:Y:S02]  /*f860*/  @!P2 FMUL.FTZ R21, R24, -1.4426950216293334961 ;  /* 0xbfb8aa3b1815a820 */ /* 0x000fe40000410000 */
        /* <DEDUP_REMOVED lines=45> */
.L_x_9179:
[----:B--234-:R-:W-:Y:S05]  /*fb40*/  BSYNC B0 ;  /* 0x0000000000007941 */ /* 0x01cfea0003800000 */
.L_x_9178:
[----:B------:R-:W-:Y:S01]  /*fb50*/  ULDC.64 UR40, c[0x0][0x2e0] ;  /* 0x0000b80000287ab9 */ /* 0x000fe20000000a00 */
[----:B------:R-:W-:Y:S01]  /*fb60*/  @!P0 FMUL.FTZ R60, R60, R75 ;  /* 0x0000004b3c3c8220 */ /* 0x000fe20000410000 */
[----:B------:R-:W-:Y:S01]  /*fb70*/  UMOV UR37, UR7 ;  /* 0x0000000700257c82 */ /* 0x000fe20008000000 */
[----:B-1----:R-:W-:Y:S01]  /*fb80*/  LEA R2, P0, R134, c[0x0][0x330], 0x2 ;  /* 0x0000cc0086027a11 */ /* 0x002fe200078010ff */
[----:B------:R-:W-:Y:S01]  /*fb90*/  UIMAD.WIDE.U32 UR36, UR10, UR40, UR36 ;  /* 0x000000280a2472a5 */ /* 0x000fe2000f8e0024 */
[----:B------:R-:W-:Y:S01]  /*fba0*/  @!P5 FADD.FTZ R22, R22, 1 ;  /* 0x3f8000001616d421 */ /* 0x000fe20000010000 */
[----:B------:R-:W-:Y:S01]  /*fbb0*/  UIMAD UR40, UR11, UR40, URZ ;  /* 0x000000280b2872a4 */ /* 0x000fe2000f8e023f */
[----:B------:R-:W-:Y:S01]  /*fbc0*/  LEA.HI.X R3, R134, c[0x0][0x334], R132, 0x2, P0 ;  /* 0x0000cd0086037a11 */ /* 0x000fe200000f1484 */
[----:B------:R-:W-:Y:S01]  /*fbd0*/  UIADD3 UR7, UP0, UR26, UR36, URZ ;  /* 0x000000241a077290 */ /* 0x000fe2000ff1e03f */
[----:B0-----:R-:W0:Y:S01]  /*fbe0*/  @!P4 MUFU.RCP R21, R24 ;  /* 0x000000180015c308 */ /* 0x001e220000001000 */
[----:B------:R-:W-:Y:S01]  /*fbf0*/  UIMAD UR36, UR10, UR41, UR40 ;  /* 0x000000290a2472a4 */ /* 0x000fe2000f8e0228 */
[----:B------:R-:W-:Y:S01]  /*fc00*/  @!P1 FMUL.FTZ R61, R61, R26 ;  /* 0x0000001a3d3d9220 */ /* 0x000fe20000410000 */
[----:B------:R-:W-:Y:S01]  /*fc10*/  ISETP.GE.AND P1, PT, R0, R73, PT ;  /* 0x000000490000720c */ /* 0x000fe20003f26270 */
[----:B------:R-:W-:Y:S01]  /*fc20*/  @!P2 FMUL.FTZ R62, R62, R77 ;  /* 0x0000004d3e3ea220 */ /* 0x000fe20000410000 */
[----:B------:R-:W-:Y:S01]  /*fc30*/  UIADD3.X UR36, UR27, UR36, UR37, UP0, !UPT ;  /* 0x000000241b247290 */ /* 0x000fe200087fe425 */
[----:B------:R-:W-:Y:S01]  /*fc40*/  MOV R20, UR7 ;  /* 0x0000000700147c02 */ /* 0x000fe20008000f00 */
[----:B------:R-:W-:Y:S01]  /*fc50*/  @!P3 FMUL.FTZ R63, R63, R28 ;  /* 0x0000001c3f3fb220 */ /* 0x000fe20000410000 */
[----:B------:R-:W1:Y:S01]  /*fc60*/  @!P5 MUFU.RCP R22, R22 ;  /* 0x000000160016d308 */ /* 0x000e620000001000 */
[----:B------:R-:W-:Y:S01]  /*fc70*/  ISETP.GE.AND P2, PT, R19, R73, PT ;  /* 0x000000491300720c */ /* 0x000fe20003f46270 */
[----:B------:R-:W-:Y:S01]  /*fc80*/  UIADD3 UR7, UR9, UR28, URZ ;  /* 0x0000001c09077290 */ /* 0x000fe2000fffe03f */
[----:B------:R-:W-:Y:S01]  /*fc90*/  LEA R2, P0, R20, R2, 0x2 ;  /* 0x0000000214027211 */ /* 0x000fe200078010ff */
[----:B------:R-:W-:Y:S01]  /*fca0*/  BSSY B0, `(.L_x_9180) ;  /* 0x0000068000007945 */ /* 0x000fe20003800000 */
[----:B------:R-:W-:-:S02]  /*fcb0*/  MOV R23, UR36 ;  /* 0x0000002400177c02 */ /* 0x000fc40008000f00 */
[----:B------:R-:W-:Y:S01]  /*fcc0*/  ISETP.GE.AND P3, PT, R7, R73, PT ;  /* 0x000000490700720c */ /* 0x000fe20003f66270 */
[----:B0-----:R-:W-:Y:S01]  /*fcd0*/  @!P4 FMUL.FTZ R64, R64, R21 ;  /* 0x000000154040c220 */ /* 0x001fe20000410000 */
        /* <DEDUP_REMOVED lines=100> */
.L_x_9181:
[----:B------:R-:W-:Y:S05]  /*10320*/  BSYNC B0 ;  /* 0x0000000000007941 */ /* 0x000fea0003800000 */
.L_x_9180:
[----:B------:R-:W-:Y:S01]  /*10330*/  ULDC.64 UR28, c[0x0][0x300] ;  /* 0x0000c000001c7ab9 */ /* 0x000fe20000000a00 */
[----:B------:R-:W-:Y:S01]  /*10340*/  SHF.L.U32 R2, R134, 0x2, RZ ;  /* 0x0000000286027819 */ /* 0x000fe200000006ff */
[----:B------:R-:W-:Y:S01]  /*10350*/  UMOV UR9, UR7 ;  /* 0x0000000700097c82 */ /* 0x000fe20008000000 */
[-C--:B------:R-:W-:Y:S01]  /*10360*/  ISETP.GE.AND P3, PT, R18, R37.reuse, PT ;  /* 0x000000251200720c */ /* 0x080fe20003f66270 */
        /* <DEDUP_REMOVED lines=11> */
[----:B0-----:R-:W-:Y:S01]  /*10420*/  MOV R12, UR26 ;  /* 0x0000001a000c7c02 */ /* 0x001fe20008000f00 */
        /* <DEDUP_REMOVED lines=43> */
.L_x_9060:
[----:B------:R-:W-:Y:S02]  /*106e0*/  ISETP.NE.U32.AND P0, PT, RZ, c[0x0][0x328], PT ;  /* 0x0000ca00ff007a0c */ /* 0x000fe40003f05070 */
[----:B------:R-:W-:Y:S02]  /*106f0*/  ISETP.NE.U32.AND P2, PT, RZ, c[0x0][0x348], PT ;  /* 0x0000d200ff007a0c */ /* 0x000fe40003f45070 */
[----:B------:R-:W-:Y:S02]  /*10700*/  ISETP.NE.AND.EX P1, PT, RZ, c[0x0][0x32c], PT, P0 ;  /* 0x0000cb00ff007a0c */ /* 0x000fe40003f25300 */
[----:B------:R-:W-:-:S11]  /*10710*/  ISETP.NE.AND.EX P0, PT, RZ, c[0x0][0x34c], PT, P2 ;  /* 0x0000d300ff007a0c */ /* 0x000fd60003f05320 */
[----:B------:R-:W-:Y:S05]  /*10720*/  @!P1 BRA `(.L_x_9183) ;  /* 0x0000016000009947 */ /* 0x000fea0003800000 */
[----:B0-----:R-:W0:Y:S01]  /*10730*/  SHFL.DOWN P1, R3, R138, 0x1, 0x1f ;  /* 0x08201f008a037f89 */ /* 0x001e220000020000 */
[----:B------:R-:W-:Y:S03]  /*10740*/  BSSY B0, `(.L_x_9183) ;  /* 0x0000014000007945 */ /* 0x000fe60003800000 */
[----:B------:R-:W3:Y:S01]  /*10750*/  S2R R4, SR_LANEID ;  /* 0x0000000000047919 */ /* 0x000ee20000000000 */
[----:B0-----:R-:W-:Y:S01]  /*10760*/  @P1 FADD R3, R3, R138 ;  /* 0x0000008a03031221 */ /* 0x001fe20000000000 */
[----:B---3--:R-:W-:-:S04]  /*10770*/  ISETP.NE.AND P2, PT, R4, RZ, PT ;  /* 0x000000ff0400720c */ /* 0x008fc80003f45270 */
        /* <DEDUP_REMOVED lines=16> */
.L_x_9184:
[----:B0-----:R-:W-:Y:S05]  /*10880*/  BSYNC B0 ;  /* 0x0000000000007941 */ /* 0x001fea0003800000 */
.L_x_9183:
        /* <DEDUP_REMOVED lines=25> */
.L_x_9186:
[----:B------:R-:W3:Y:S02]  /*10a20*/  S2R R11, SR_TID.X ;  /* 0x00000000000b7919 */ /* 0x000ee40000002100 */
.L_x_9187:
[----:B0-----:R-:W-:Y:S05]  /*10a30*/  BSYNC B0 ;  /* 0x0000000000007941 */ /* 0x001fea0003800000 */
.L_x_9185:
        /* <DEDUP_REMOVED lines=12> */
.L_x_9188:
        /* <DEDUP_REMOVED lines=32> */
.L_x_9189:
        /* <DEDUP_REMOVED lines=16> */
.L_x_14702:


//--------------------- .text._Z25selective_scan_bwd_kernelI32Selective_Scan_bwd_kernel_traitsILi32ELi16ELb0ELb1ELb1ELb0ELb0EfN3c107complexIfEEEEv12SSMParamsBwd --------------------------
	.section	.text._Z25selective_scan_bwd_kernelI32Selective_Scan_bwd_kernel_traitsILi32ELi16ELb0ELb1ELb1ELb0ELb0EfN3c107complexIfEEEEv12SSMParamsBwd,"ax",@progbits
	.sectioninfo	@"SHI_REGISTERS=255"
	.align	128
        .global         _Z25selective_scan_bwd_kernelI32Selective_Scan_bwd_kernel_traitsILi32ELi16ELb0ELb1ELb1ELb0ELb0EfN3c107complexIfEEEEv12SSMParamsBwd
        .type           _Z25selective_scan_bwd_kernelI32Selective_Scan_bwd_kernel_traitsILi32ELi16ELb0ELb1ELb1ELb0ELb0EfN3c107complexIfEEEEv12SSMParamsBwd,@function
        .size           _Z25selective_scan_bwd_kernelI32Selective_Scan_bwd_kernel_traitsILi32ELi16ELb0ELb1ELb1ELb0ELb0EfN3c107complexIfEEEEv12SSMParamsBwd,(.L_x_14703 - _Z25selective_scan_bwd_kernelI32Selective_Scan_bwd_kernel_traitsILi32ELi16ELb0ELb1ELb1ELb0ELb0EfN3c107complexIfEEEEv12SSMParamsBwd)
        .other          _Z25selective_scan_bwd_kernelI32Selective_Scan_bwd_kernel_traitsILi32ELi16ELb0ELb1ELb1ELb0ELb0EfN3c107complexIfEEEEv12SSMParamsBwd,@"STO_CUDA_ENTRY STV_DEFAULT"
_Z25selective_scan_bwd_kernelI32Selective_Scan_bwd_kernel_traitsILi32ELi16ELb0ELb1ELb1ELb0ELb0EfN3c107complexIfEEEEv12SSMParamsBwd:
.text._Z25selective_scan_bwd_kernelI32Selective_Scan_bwd_kernel_traitsILi32ELi16ELb0ELb1ELb1ELb0ELb0EfN3c107complexIfEEEEv12SSMParamsBwd:
        /* <DEDUP_REMOVED lines=168> */
[----:B------:R3:W-:Y:S01]  /*0a80*/  STL [R1+0x14], RZ ;  /* 0x000014ff01007387 */ /* 0x0007e20000100800 */
[----:B------:R-:W-:Y:S02]  /*0a90*/  UMOV UR16, UR17 ;  /* 0x0000001100107c82 */ /* 0x000fe40008000000 */
[----:B------:R-:W-:Y:S01]  /*0aa0*/  UMOV UR17, UR18 ;  /* 0x0000001200117c82 */ /* 0x000fe20008000000 */
[----:B------:R-:W4:Y:S01]  /*0ab0*/  S2R R115, SR_TID.X ;  /* 0x0000000000737919 */ /* 0x000f220000002100 */
        /* <DEDUP_REMOVED lines=8> */
[----:B------:R-:W-:-:S02]  /*0b40*/  UMOV UR6, URZ ;  /* 0x0000003f00067c82 */ /* 0x000fc40008000000 */
.L_x_9275:
[----:B------:R-:W-:Y:S01]  /*0b50*/  ULDC UR26, c[0x0][0x174] ;  /* 0x00005d00001a7ab9 */ /* 0x000fe20000000800 */
[----:B----4-:R-:W-:Y:S01]  /*0b60*/  SHF.L.U32 R0, R115, 0x4, RZ ;  /* 0x0000000473007819 */ /* 0x010fe200000006ff */
[----:B------:R-:W-:Y:S01]  /*0b70*/  UIADD3 UR26, -UR6, UR26, URZ ;  /* 0x0000001a061a7290 */ /* 0x000fe2000fffe13f */
[----:B------:R-:W-:Y:S01]  /*0b80*/  BAR.SYNC.DEFER_BLOCKING 0x0 ;  /* 0x0000000000007b1d */ /* 0x000fe20000010000 */
[----:B-1----:R-:W-:-:S02]  /*0b90*/  MOV R2, UR16 ;  /* 0x0000001000027c02 */ /* 0x002fc40008000f00 */
[----:B------:R-:W-:Y:S01]  /*0ba0*/  ULEA UR27, UR26, 0xfffffe00, 0x9 ;  /* 0xfffffe001a1b7891 */ /* 0x000fe2000f8e483f */
[----:B------:R-:W-:Y:S02]  /*0bb0*/  LOP3.LUT R0, R0, 0xfffffe00, RZ, 0xc0, !PT ;  /* 0xfffffe0000007812 */ /* 0x000fe400078ec0ff */
[----:B------:R-:W-:Y:S01]  /*0bc0*/  ULDC UR38, c[0x0][0x168] ;  /* 0x00005a0000267ab9 */ /* 0x000fe20000000800 */
[----:B------:R-:W-:Y:S01]  /*0bd0*/  MOV R3, UR17 ;  /* 0x0000001100037c02 */ /* 0x000fe20008000f00 */
[----:B------:R-:W-:Y:S01]  /*0be0*/  UIADD3 UR38, -UR27, UR38, URZ ;  /* 0x000000261b267290 */ /* 0x000fe2000fffe13f */
[----:B------:R-:W-:Y:S01]  /*0bf0*/  LOP3.LUT R39, R0, 0x1f, R115, 0xf8, !PT ;  /* 0x0000001f00277812 */ /* 0x000fe200078ef873 */
[----:B------:R-:W-:-:S03]  /*0c00*/  HFMA2.MMA R0, -RZ, RZ, 0, 0 ;  /* 0x00000000ff007435 */ /* 0x000fc600000001ff */
[C---:B------:R-:W-:Y:S01]  /*0c10*/  LOP3.LUT R24, R39.reuse, 0x20, RZ, 0xfc, !PT ;  /* 0x0000002027187812 */ /* 0x040fe200078efcff */
[C---:B------:R-:W-:Y:S01]  /*0c20*/  IMAD.WIDE R2, R39.reuse, 0x4, R2 ;  /* 0x0000000427027825 */ /* 0x040fe200078e0202 */
[C---:B------:R-:W-:Y:S02]  /*0c30*/  ISETP.GE.AND P0, PT, R39.reuse, UR38, PT ;  /* 0x0000002627007c0c */ /* 0x040fe4000bf06270 */
[C---:B------:R-:W-:Y:S02]  /*0c40*/  LOP3.LUT R26, R39.reuse, 0x40, RZ, 0xfc, !PT ;  /* 0x00000040271a7812 */ /* 0x040fe400078efcff */
[C---:B------:R-:W-:Y:S02]  /*0c50*/  LOP3.LUT R28, R39.reuse, 0x60, RZ, 0xfc, !PT ;  /* 0x00000060271c7812 */ /* 0x040fe400078efcff */
[C---:B------:R-:W-:Y:S02]  /*0c60*/  LOP3.LUT R8, R39.reuse, 0x80, RZ, 0xfc, !PT ;  /* 0x0000008027087812 */ /* 0x040fe400078efcff */
[----:B------:R-:W-:-:S02]  /*0c70*/  LOP3.LUT R9, R39, 0xa0, RZ, 0xfc, !PT ;  /* 0x000000a027097812 */ /* 0x000fc400078efcff */
[----:B------:R-:W-:-:S03]  /*0c80*/  ISETP.GE.AND P1, PT, R26, UR38, PT ;  /* 0x000000261a007c0c */ /* 0x000fc6000bf26270 */
[----:B------:R1:W4:Y:S01]  /*0c90*/  @!P0 LDG.E R0, [R2.64] ;  /* 0x0000002a02008981 */ /* 0x000322000c1e1900 */
[----:B------:R-:W-:Y:S01]  /*0ca0*/  ISETP.GE.AND P0, PT, R24, UR38, PT ;  /* 0x0000002618007c0c */ /* 0x000fe2000bf06270 */
[----:B------:R-:W-:Y:S01]  /*0cb0*/  CS2R R4, SRZ ;  /* 0x0000000000047805 */ /* 0x000fe2000001ff00 */
[----:B------:R-:W-:Y:S01]  /*0cc0*/  ISETP.GE.AND P2, PT, R28, UR38, PT ;  /* 0x000000261c007c0c */ /* 0x000fe2000bf46270 */
[----:B------:R-:W-:Y:S01]  /*0cd0*/  CS2R R6, SRZ ;  /* 0x0000000000067805 */ /* 0x000fe2000001ff00 */
[----:B------:R-:W-:Y:S01]  /*0ce0*/  ISETP.GE.AND P3, PT, R8, UR38, PT ;  /* 0x0000002608007c0c */ /* 0x000fe2000bf66270 */
[----:B------:R-:W-:Y:S01]  /*0cf0*/  CS2R R10, SRZ ;  /* 0x00000000000a7805 */ /* 0x000fe2000001ff00 */
[----:B------:R-:W-:Y:S02]  /*0d00*/  ISETP.GE.AND P4, PT, R9, UR38, PT ;  /* 0x0000002609007c0c */ /* 0x000fe4000bf86270 */
[C---:B------:R-:W-:Y:S01]  /*0d10*/  LOP3.LUT R30, R39.reuse, 0xc0, RZ, 0xfc, !PT ;  /* 0x000000c0271e7812 */ /* 0x040fe200078efcff */
[----:B------:R1:W5:Y:S01]  /*0d20*/  @!P1 LDG.E R4, [R2.64+0x100] ;  /* 0x0001002a02049981 */ /* 0x000362000c1e1900 */
[----:B------:R-:W-:-:S02]  /*0d30*/  LOP3.LUT R32, R39, 0xe0, RZ, 0xfc, !PT ;  /* 0x000000e027207812 */ /* 0x000fc400078efcff */
[C---:B------:R-:W-:Y:S01]  /*0d40*/  LOP3.LUT R34, R39.reuse, 0x100, RZ, 0xfc, !PT ;  /* 0x0000010027227812 */ /* 0x040fe200078efcff */
[----:B---3--:R1:W3:Y:S01]  /*0d50*/  @!P0 LDG.E R5, [R2.64+0x80] ;  /* 0x0000802a02058981 */ /* 0x0082e2000c1e1900 */
[C---:B------:R-:W-:Y:S02]  /*0d60*/  LOP3.LUT R14, R39.reuse, 0x120, RZ, 0xfc, !PT ;  /* 0x00000120270e7812 */ /* 0x040fe400078efcff */
[----:B------:R-:W-:Y:S01]  /*0d70*/  LOP3.LUT R17, R39, 0x140, RZ, 0xfc, !PT ;  /* 0x0000014027117812 */ /* 0x000fe200078efcff */
[----:B--2---:R1:W2:Y:S01]  /*0d80*/  @!P2 LDG.E R7, [R2.64+0x180] ;  /* 0x0001802a0207a981 */ /* 0x0042a2000c1e1900 */
[----:B------:R-:W-:Y:S02]  /*0d90*/  ISETP.GE.AND P0, PT, R30, UR38, PT ;  /* 0x000000261e007c0c */ /* 0x000fe4000bf06270 */
[----:B------:R-:W-:Y:S01]  /*0da0*/  ISETP.GE.AND P1, PT, R32, UR38, PT ;  /* 0x0000002620007c0c */ /* 0x000fe2000bf26270 */
[----:B------:R1:W2:Y:S01]  /*0db0*/  @!P3 LDG.E R6, [R2.64+0x200] ;  /* 0x0002002a0206b981 */ /* 0x0002a2000c1e1900 */
[----:B------:R-:W-:-:S02]  /*0dc0*/  ISETP.GE.AND P2, PT, R34, UR38, PT ;  /* 0x0000002622007c0c */ /* 0x000fc4000bf46270 */
[----:B------:R-:W-:Y:S01]  /*0dd0*/  ISETP.GE.AND P3, PT, R14, UR38, PT ;  /* 0x000000260e007c0c */ /* 0x000fe2000bf66270 */
[----:B------:R1:W2:Y:S01]  /*0de0*/  @!P4 LDG.E R11, [R2.64+0x280] ;  /* 0x0002802a020bc981 */ /* 0x0002a2000c1e1900 */
[----:B------:R-:W-:Y:S01]  /*0df0*/  ISETP.GE.AND P4, PT, R17, UR38, PT ;  /* 0x0000002611007c0c */ /* 0x000fe2000bf86270 */
[----:B------:R-:W-:Y:S01]  /*0e00*/  HFMA2.MMA R16, -RZ, RZ, 0, 0 ;  /* 0x00000000ff107435 */ /* 0x000fe200000001ff */
[----:B------:R-:W-:Y:S01]  /*0e10*/  CS2R R12, SRZ ;  /* 0x00000000000c7805 */ /* 0x000fe2000001ff00 */
[----:B------:R-:W-:Y:S02]  /*0e20*/  MOV R15, RZ ;  /* 0x000000ff000f7202 */ /* 0x000fe40000000f00 */
[C---:B------:R-:W-:Y:S01]  /*0e30*/  LOP3.LUT R36, R39.reuse, 0x160, RZ, 0xfc, !PT ;  /* 0x0000016027247812 */ /* 0x040fe200078efcff */
[----:B------:R1:W2:Y:S01]  /*0e40*/  @!P0 LDG.E R10, [R2.64+0x300] ;  /* 0x0003002a020a8981 */ /* 0x0002a2000c1e1900 */
[C---:B------:R-:W-:Y:S02]  /*0e50*/  LOP3.LUT R37, R39.reuse, 0x180, RZ, 0xfc, !PT ;  /* 0x0000018027257812 */ /* 0x040fe400078efcff */
[C---:B------:R-:W-:Y:S01]  /*0e60*/  LOP3.LUT R38, R39.reuse, 0x1a0, RZ, 0xfc, !PT ;  /* 0x000001a027267812 */ /* 0x040fe200078efcff */
        /* <DEDUP_REMOVED lines=9> */
[----:B------:R1:W2:Y:S01]  /*0f00*/  @!P4 LDG.E R16, [R2.64+0x500] ;  /* 0x0005002a0210c981 */ /* 0x0002a2000c1e1900 */
[----:B------:R-:W-:Y:S01]  /*0f10*/  ISETP.GE.AND P4, PT, R23, UR38, PT ;  /* 0x0000002617007c0c */ /* 0x000fe2000bf86270 */
[----:B------:R-:W-:Y:S01]  /*0f20*/  CS2R R18, SRZ ;  /* 0x0000000000127805 */ /* 0x000fe2000001ff00 */
[----:B------:R-:W-:Y:S01]  /*0f30*/  CS2R R20, SRZ ;  /* 0x0000000000147805 */ /* 0x000fe2000001ff00 */
[----:B------:R-:W-:-:S04]  /*0f40*/  MOV R25, RZ ;  /* 0x000000ff00197202 */ /* 0x000fc80000000f00 */
[----:B------:R1:W2:Y:S04]  /*0f50*/  @!P0 LDG.E R19, [R2.64+0x580] ;  /* 0x0005802a02138981 */ /* 0x0002a8000c1e1900 */
[----:B------:R1:W2:Y:S04]  /*0f60*/  @!P1 LDG.E R18, [R2.64+0x600] ;  /* 0x0006002a02129981 */ /* 0x0002a8000c1e1900 */
[----:B------:R1:W2:Y:S04]  /*0f70*/  @!P2 LDG.E R21, [R2.64+0x680] ;  /* 0x0006802a0215a981 */ /* 0x0002a8000c1e1900 */
[----:B------:R1:W2:Y:S04]  /*0f80*/  @!P3 LDG.E R20, [R2.64+0x700] ;  /* 0x0007002a0214b981 */ /* 0x0002a8000c1e1900 */
[----:B------:R1:W2:Y:S01]  /*0f90*/  @!P4 LDG.E R25, [R2.64+0x780] ;  /* 0x0007802a0219c981 */ /* 0x0002a2000c1e1900 */
        /* <DEDUP_REMOVED lines=8> */
[-C--:B------:R-:W-:Y:S02]  /*1020*/  LEA.HI.SX32 R31, R31, R114.reuse, 0x1b ;  /* 0x000000721f1f7211 */ /* 0x080fe400078fdaff */
[----:B-1----:R-:W-:Y:S02]  /*1030*/  IADD3 R3, R114, 0xc0, RZ ;  /* 0x000000c072037810 */ /* 0x002fe40007ffe0ff */
[----:B------:R-:W-:Y:S02]  /*1040*/  SHF.L.U32 R113, R113, 0x2, RZ ;  /* 0x0000000271717819 */ /* 0x000fe400000006ff */
[-C--:B------:R-:W-:Y:S02]  /*1050*/  LEA.HI.SX32 R33, R33, R114.reuse, 0x1b ;  /* 0x0000007221217211 */ /* 0x080fe400078fdaff */
[----:B------:R-:W-:-:S02]  /*1060*/  LEA.HI.SX32 R35, R35, R114, 0x1b ;  /* 0x0000007223237211 */ /* 0x000fc400078fdaff */
[----:B------:R-:W-:Y:S02]  /*1070*/  SHF.L.U32 R112, R27, 0x2, RZ ;  /* 0x000000021b707819 */ /* 0x000fe400000006ff */
[----:B------:R-:W-:Y:S02]  /*1080*/  SHF.L.U32 R111, R29, 0x2, RZ ;  /* 0x000000021d6f7819 */ /* 0x000fe400000006ff */
[----:B------:R-:W-:Y:S02]  /*1090*/  SHF.L.U32 R110, R31, 0x2, RZ ;  /* 0x000000021f6e7819 */ /* 0x000fe400000006ff */
[----:B------:R-:W-:Y:S02]  /*10a0*/  IADD3 R27, R114, 0xe0, RZ ;  /* 0x000000e0721b7810 */ /* 0x000fe40007ffe0ff */
[----:B------:R-:W-:Y:S02]  /*10b0*/  LEA.HI.SX32 R3, R3, R114, 0x1b ;  /* 0x0000007203037211 */ /* 0x000fe400078fdaff */
[----:B------:R-:W-:-:S02]  /*10c0*/  SHF.L.U32 R109, R33, 0x2, RZ ;  /* 0x00000002216d7819 */ /* 0x000fc400000006ff */
[----:B------:R-:W-:Y:S02]  /*10d0*/  SHF.L.U32 R108, R35, 0x2, RZ ;  /* 0x00000002236c7819 */ /* 0x000fe400000006ff */
[C---:B------:R-:W-:Y:S02]  /*10e0*/  IADD3 R29, R114.reuse, 0x100, RZ ;  /* 0x00000100721d7810 */ /* 0x040fe40007ffe0ff */
[C---:B------:R-:W-:Y:S02]  /*10f0*/  IADD3 R31, R114.reuse, 0x120, RZ ;  /* 0x00000120721f7810 */ /* 0x040fe40007ffe0ff */
[----:B------:R-:W-:Y:S02]  /*1100*/  IADD3 R33, R114, 0x140, RZ ;  /* 0x0000014072217810 */ /* 0x000fe40007ffe0ff */
[----:B------:R-:W-:Y:S02]  /*1110*/  LEA.HI.SX32 R27, R27, R114, 0x1b ;  /* 0x000000721b1b7211 */ /* 0x000fe400078fdaff */
[----:B------:R-:W-:-:S02]  /*1120*/  SHF.L.U32 R107, R3, 0x2, RZ ;  /* 0x00000002036b7819 */ /* 0x000fc400000006ff */
[C---:B------:R-:W-:Y:S02]  /*1130*/  IADD3 R3, R114.reuse, 0x160, RZ ;  /* 0x0000016072037810 */ /* 0x040fe40007ffe0ff */
[-C--:B------:R-:W-:Y:S02]  /*1140*/  LEA.HI.SX32 R29, R29, R114.reuse, 0x1b ;  /* 0x000000721d1d7211 */ /* 0x080fe400078fdaff */
[-C--:B------:R-:W-:Y:S02]  /*1150*/  LEA.HI.SX32 R31, R31, R114.reuse, 0x1b ;  /* 0x000000721f1f7211 */ /* 0x080fe400078fdaff */
[----:B------:R-:W-:Y:S02]  /*1160*/  LEA.HI.SX32 R33, R33, R114, 0x1b ;  /* 0x0000007221217211 */ /* 0x000fe400078fdaff */
[----:B------:R-:W-:Y:S02]  /*1170*/  SHF.L.U32 R106, R27, 0x2, RZ ;  /* 0x000000021b6a7819 */ /* 0x000fe400000006ff */
[----:B------:R-:W-:-:S02]  /*1180*/  IADD3 R27, R114, 0x1e0, RZ ;  /* 0x000001e0721b7810 */ /* 0x000fc40007ffe0ff */
[-C--:B------:R-:W-:Y:S02]  /*1190*/  LEA.HI.SX32 R3, R3, R114.reuse, 0x1b ;  /* 0x0000007203037211 */ /* 0x080fe400078fdaff */
[----:B------:R-:W-:Y:S02]  /*11a0*/  SHF.L.U32 R105, R29, 0x2, RZ ;  /* 0x000000021d697819 */ /* 0x000fe400000006ff */
[----:B------:R-:W-:Y:S02]  /*11b0*/  SHF.L.U32 R104, R31, 0x2, RZ ;  /* 0x000000021f687819 */ /* 0x000fe400000006ff */
[----:B------:R-:W-:Y:S02]  /*11c0*/  SHF.L.U32 R103, R33, 0x2, RZ ;  /* 0x0000000221677819 */ /* 0x000fe400000006ff */
[----:B------:R-:W-:Y:S02]  /*11d0*/  SHF.L.U32 R102, R3, 0x2, RZ ;  /* 0x0000000203667819 */ /* 0x000fe400000006ff */
[----:B------:R-:W-:-:S02]  /*11e0*/  LEA.HI.SX32 R27, R27, R114, 0x1b ;  /* 0x000000721b1b7211 */ /* 0x000fc400078fdaff */
[----:B------:R-:W-:Y:S02]  /*11f0*/  SHF.L.U32 R97, R114, 0x4, RZ ;  /* 0x0000000472617819 */ /* 0x000fe400000006ff */
[----:B------:R-:W-:Y:S02]  /*1200*/  SHF.L.U32 R98, R27, 0x2, RZ ;  /* 0x000000021b627819 */ /* 0x000fe400000006ff */
        /* <DEDUP_REMOVED lines=11> */
[----:B----4-:R-:W-:Y:S04]  /*12c0*/  STS [R113], R0 ;  /* 0x0000000071007388 */ /* 0x010fe80000000800 */
[----:B---3--:R1:W-:Y:S04]  /*12d0*/  STS [R112+0x80], R5 ;  /* 0x0000800570007388 */ /* 0x0083e80000000800 */
[----:B-----5:R-:W-:Y:S04]  /*12e0*/  STS [R111+0x100], R4 ;  /* 0x000100046f007388 */ /* 0x020fe80000000800 */
[----:B--2---:R2:W-:Y:S01]  /*12f0*/  STS [R110+0x180], R7 ;  /* 0x000180076e007388 */ /* 0x0045e20000000800 */
[----:B-1----:R-:W-:-:S03]  /*1300*/  IADD3 R5, R114, 0x180, RZ ;  /* 0x0000018072057810 */ /* 0x002fc60007ffe0ff */
[----:B------:R-:W-:Y:S04]  /*1310*/  STS [R109+0x200], R6 ;  /* 0x000200066d007388 */ /* 0x000fe80000000800 */
[----:B------:R1:W-:Y:S01]  /*1320*/  STS [R108+0x280], R11 ;  /* 0x0002800b6c007388 */ /* 0x0003e20000000800 */
[C---:B--2---:R-:W-:Y:S02]  /*1330*/  IADD3 R7, R114.reuse, 0x1a0, RZ ;  /* 0x000001a072077810 */ /* 0x044fe40007ffe0ff */
[-C--:B------:R-:W-:Y:S02]  /*1340*/  LEA.HI.SX32 R5, R5, R114.reuse, 0x1b ;  /* 0x0000007205057211 */ /* 0x080fe400078fdaff */
[----:B------:R-:W-:Y:S02]  /*1350*/  LEA.HI.SX32 R7, R7, R114, 0x1b ;  /* 0x0000007207077211 */ /* 0x000fe400078fdaff */
[----:B-1----:R-:W-:Y:S01]  /*1360*/  IADD3 R11, R114, 0x1c0, RZ ;  /* 0x000001c0720b7810 */ /* 0x002fe20007ffe0ff */
[----:B------:R1:W-:Y:S01]  /*1370*/  STS [R107+0x300], R10 ;  /* 0x0003000a6b007388 */ /* 0x0003e20000000800 */
[----:B------:R-:W-:-:S02]  /*1380*/  SHF.L.U32 R101, R5, 0x2, RZ ;  /* 0x0000000205657819 */ /* 0x000fc400000006ff */
[----:B------:R-:W-:Y:S01]  /*1390*/  LEA.HI.SX32 R11, R11, R114, 0x1b ;  /* 0x000000720b0b7211 */ /* 0x000fe200078fdaff */
[----:B------:R-:W-:Y:S01]  /*13a0*/  STS [R106+0x380], R13 ;  /* 0x0003800d6a007388 */ /* 0x000fe20000000800 */
[----:B------:R-:W-:Y:S02]  /*13b0*/  SHF.L.U32 R100, R7, 0x2, RZ ;  /* 0x0000000207647819 */ /* 0x000fe400000006ff */
[----:B------:R-:W-:Y:S01]  /*13c0*/  SHF.L.U32 R99, R11, 0x2, RZ ;  /* 0x000000020b637819 */ /* 0x000fe200000006ff */
[----:B------:R2:W-:Y:S04]  /*13d0*/  STS [R105+0x400], R12 ;  /* 0x0004000c69007388 */ /* 0x0005e80000000800 */
[----:B------:R-:W-:Y:S04]  /*13e0*/  STS [R104+0x480], R15 ;  /* 0x0004800f68007388 */ /* 0x000fe80000000800 */
[----:B------:R3:W-:Y:S04]  /*13f0*/  STS [R103+0x500], R16 ;  /* 0x0005001067007388 */ /* 0x0007e80000000800 */
[----:B------:R-:W-:Y:S04]  /*1400*/  STS [R102+0x580], R19 ;  /* 0x0005801366007388 */ /* 0x000fe80000000800 */
[----:B------:R4:W-:Y:S04]  /*1410*/  STS [R101+0x600], R18 ;  /* 0x0006001265007388 */ /* 0x0009e80000000800 */
[----:B------:R-:W-:Y:S04]  /*1420*/  STS [R100+0x680], R21 ;  /* 0x0006801564007388 */ /* 0x000fe80000000800 */
[----:B------:R5:W-:Y:S04]  /*1430*/  STS [R99+0x700], R20 ;  /* 0x0007001463007388 */ /* 0x000be80000000800 */
[----:B------:R0:W-:Y:S01]  /*1440*/  STS [R98+0x780], R25 ;  /* 0x0007801962007388 */ /* 0x0001e20000000800 */
        /* <DEDUP_REMOVED lines=23> */
[----:B---3--:R-:W-:Y:S01]  /*15c0*/  HFMA2.MMA R16, -RZ, RZ, 0, 0 ;  /* 0x00000000ff107435 */ /* 0x008fe200000001ff */
[----:B------:R-:W-:Y:S01]  /*15d0*/  MOV R15, RZ ;  /* 0x000000ff000f7202 */ /* 0x000fe20000000f00 */
        /* <DEDUP_REMOVED lines=37> */
[----:B------:R-:W-:Y:S02]  /*1830*/  ISETP.GE.AND P3, PT, R9, UR38, PT ;  /* 0x0000002609007c0c */ /* 0x000fe4000bf66270 */
[----:B------:R-:W-:Y:S01]  /*1840*/  CS2R R8, SRZ ;  /* 0x0000000000087805 */ /* 0x000fe2000001ff00 */
[----:B--2---:R-:W-:Y:S04]  /*1850*/  STS [R113], R0 ;  /* 0x0000000071007388 */ /* 0x004fe80000000800 */
[----:B---3--:R-:W-:Y:S04]  /*1860*/  STS [R112+0x80], R5 ;  /* 0x0000800570007388 */ /* 0x008fe80000000800 */
[----:B------:R-:W-:Y:S04]  /*1870*/  STS [R111+0x100], R4 ;  /* 0x000100046f007388 */ /* 0x000fe80000000800 */
[----:B------:R-:W-:Y:S04]  /*1880*/  STS [R110+0x180], R7 ;  /* 0x000180076e007388 */ /* 0x000fe80000000800 */
[----:B------:R-:W-:Y:S04]  /*1890*/  STS [R109+0x200], R6 ;  /* 0x000200066d007388 */ /* 0x000fe80000000800 */
[----:B------:R-:W-:Y:S04]  /*18a0*/  STS [R108+0x280], R11 ;  /* 0x0002800b6c007388 */ /* 0x000fe80000000800 */
[----:B------:R-:W-:Y:S04]  /*18b0*/  STS [R107+0x300], R10 ;  /* 0x0003000a6b007388 */ /* 0x000fe80000000800 */
[----:B------:R-:W-:Y:S04]  /*18c0*/  STS [R106+0x380], R13 ;  /* 0x0003800d6a007388 */ /* 0x000fe80000000800 */
[----:B------:R-:W-:Y:S04]  /*18d0*/  STS [R105+0x400], R12 ;  /* 0x0004000c69007388 */ /* 0x000fe80000000800 */
[----:B----4-:R-:W-:Y:S04]  /*18e0*/  STS [R104+0x480], R15 ;  /* 0x0004800f68007388 */ /* 0x010fe80000000800 */
[----:B-----5:R-:W-:Y:S04]  /*18f0*/  STS [R103+0x500], R16 ;  /* 0x0005001067007388 */ /* 0x020fe80000000800 */
[----:B------:R-:W-:Y:S04]  /*1900*/  STS [R102+0x580], R19 ;  /* 0x0005801366007388 */ /* 0x000fe80000000800 */
[----:B------:R-:W-:Y:S04]  /*1910*/  STS [R101+0x600], R18 ;  /* 0x0006001265007388 */ /* 0x000fe80000000800 */
[----:B------:R-:W-:Y:S04]  /*1920*/  STS [R100+0x680], R21 ;  /* 0x0006801564007388 */ /* 0x000fe80000000800 */
[----:B------:R-:W-:Y:S04]  /*1930*/  STS [R99+0x700], R20 ;  /* 0x0007001463007388 */ /* 0x000fe80000000800 */
[----:B------:R-:W-:Y:S01]  /*1940*/  STS [R98+0x780], R25 ;  /* 0x0007801962007388 */ /* 0x000fe20000000800 */
[----:B------:R-:W-:-:S06]  /*1950*/  NOP ;  /* 0x0000000000007918 */ /* 0x000fcc0000000000 */
[----:B------:R-:W0:Y:S04]  /*1960*/  LDS R6, [R97.X4] ;  /* 0x0000000061067984 */ /* 0x000e280000004800 */
[----:B------:R-:W1:Y:S04]  /*1970*/  LDS R5, [R97.X4+0x4] ;  /* 0x0000040061057984 */ /* 0x000e680000004800 */
[----:B------:R-:W2:Y:S04]  /*1980*/  LDS R7, [R97.X4+0x8] ;  /* 0x0000080061077984 */ /* 0x000ea80000004800 */
[----:B------:R-:W-:Y:S04]  /*1990*/  LDS R80, [R97.X4+0x14] ;  /* 0x0000140061507984 */ /* 0x000fe80000004800 */
[----:B------:R-:W-:Y:S04]  /*19a0*/  LDS R79, [R97.X4+0x18] ;  /* 0x00001800614f7984 */ /* 0x000fe80000004800 */
[----:B------:R-:W-:Y:S04]  /*19b0*/  LDS R78, [R97.X4+0x1c] ;  /* 0x00001c00614e7984 */ /* 0x000fe80000004800 */
[----:B------:R-:W-:Y:S04]  /*19c0*/  LDS R77, [R97.X4+0x20] ;  /* 0x00002000614d7984 */ /* 0x000fe80000004800 */
[----:B------:R-:W-:Y:S04]  /*19d0*/  LDS R76, [R97.X4+0x24] ;  /* 0x00002400614c7984 */ /* 0x000fe80000004800 */
[----:B------:R-:W-:Y:S04]  /*19e0*/  LDS R75, [R97.X4+0x28] ;  /* 0x00002800614b7984 */ /* 0x000fe80000004800 */
[----:B------:R-:W-:Y:S04]  /*19f0*/  LDS R74, [R97.X4+0x2c] ;  /* 0x00002c00614a7984 */ /* 0x000fe80000004800 */
[----:B0-----:R-:W-:Y:S04]  /*1a00*/  STL [R1+0x10], R6 ;  /* 0x0000100601007387 */ /* 0x001fe80000100800 */
[----:B------:R-:W0:Y:S04]  /*1a10*/  LDS R6, [R97.X4+0xc] ;  /* 0x00000c0061067984 */ /* 0x000e280000004800 */
[----:B-1----:R-:W-:Y:S04]  /*1a20*/  STL [R1+0xc], R5 ;  /* 0x00000c0501007387 */ /* 0x002fe80000100800 */
[----:B------:R-:W1:Y:S04]  /*1a30*/  LDS R5, [R97.X4+0x10] ;  /* 0x0000100061057984 */ /* 0x000e680000004800 */
[----:B------:R-:W-:Y:S04]  /*1a40*/  LDS R73, [R97.X4+0x30] ;  /* 0x0000300061497984 */ /* 0x000fe80000004800 */
[----:B------:R-:W-:Y:S04]  /*1a50*/  LDS R72, [R97.X4+0x34] ;  /* 0x0000340061487984 */ /* 0x000fe80000004800 */
[----:B------:R-:W-:Y:S04]  /*1a60*/  LDS R71, [R97.X4+0x38] ;  /* 0x0000380061477984 */ /* 0x000fe80000004800 */
[----:B------:R-:W-:Y:S04]  /*1a70*/  LDS R70, [R97.X4+0x3c] ;  /* 0x00003c0061467984 */ /* 0x000fe80000004800 */
[----:B------:R-:W-:Y:S01]  /*1a80*/  BAR.SYNC.DEFER_BLOCKING 0x0 ;  /* 0x0000000000007b1d */ /* 0x000fe20000010000 */
[----:B------:R-:W-:-:S05]  /*1a90*/  HFMA2.MMA R0, -RZ, RZ, 0, 0 ;  /* 0x00000000ff007435 */ /* 0x000fca00000001ff */
[----:B--2---:R-:W-:Y:S04]  /*1aa0*/  STL [R1+0x8], R7 ;  /* 0x0000080701007387 */ /* 0x004fe80000100800 */
[----:B------:R-:W2:Y:S04]  /*1ab0*/  LDL.LU R18, [R1+0x18] ;  /* 0x0000180001127983 */ /* 0x000ea80000300800 */
[----:B0-----:R-:W-:Y:S04]  /*1ac0*/  STL [R1+0x4], R6 ;  /* 0x0000040601007387 */ /* 0x001fe80000100800 */
[----:B-1----:R0:W-:Y:S04]  /*1ad0*/  STL [R1], R5 ;  /* 0x0000000501007387 */ /* 0x0021e80000100800 */
[----:B------:R1:W3:Y:S01]  /*1ae0*/  @!P1 LDG.E R0, [R2.64] ;  /* 0x0000002a02009981 */ /* 0x0002e2000c1e1900 */
[----:B------:R-:W-:-:S03]  /*1af0*/  CS2R R10, SRZ ;  /* 0x00000000000a7805 */ /* 0x000fc6000001ff00 */
[----:B------:R1:W4:Y:S01]  /*1b00*/  @!P5 LDG.E R8, [R2.64+0x300] ;  /* 0x0003002a0208d981 */ /* 0x000322000c1e1900 */
[----:B0-----:R-:W-:Y:S01]  /*1b10*/  CS2R R4, SRZ ;  /* 0x0000000000047805 */ /* 0x001fe2000001ff00 */
[----:B------:R-:W-:Y:S01]  /*1b20*/  ISETP.GE.AND P1, PT, R32, UR38, PT ;  /* 0x0000002620007c0c */ /* 0x000fe2000bf26270 */
[----:B------:R-:W-:Y:S01]  /*1b30*/  CS2R R6, SRZ ;  /* 0x0000000000067805 */ /* 0x000fe2000001ff00 */
[----:B------:R1:W5:Y:S04]  /*1b40*/  @!P3 LDG.E R9, [R2.64+0x280] ;  /* 0x0002802a0209b981 */ /* 0x000368000c1e1900 */
[----:B------:R1:W2:Y:S01]  /*1b50*/  @!P2 LDG.E R4, [R2.64+0x100] ;  /* 0x0001002a0204a981 */ /* 0x0002a2000c1e1900 */
[----:B------:R-:W-:-:S03]  /*1b60*/  ISETP.GE.AND P2, PT, R34, UR38, PT ;  /* 0x0000002622007c0c */ /* 0x000fc6000bf46270 */
[----:B------:R1:W2:Y:S01]  /*1b70*/  @!P0 LDG.E R5, [R2.64+0x80] ;  /* 0x0000802a02058981 */ /* 0x0002a2000c1e1900 */
[----:B------:R-:W-:-:S03]  /*1b80*/  ISETP.GE.AND P0, PT, R14, UR38, PT ;  /* 0x000000260e007c0c */ /* 0x000fc6000bf06270 */
[----:B------:R1:W4:Y:S01]  /*1b90*/  @!P4 LDG.E R6, [R2.64+0x200] ;  /* 0x0002002a0206c981 */ /* 0x000322000c1e1900 */
[----:B------:R-:W-:-:S03]  /*1ba0*/  ISETP.GE.AND P4, PT, R17, UR38, PT ;  /* 0x0000002611007c0c */ /* 0x000fc6000bf86270 */
[----:B------:R1:W4:Y:S01]  /*1bb0*/  @!P6 LDG.E R7, [R2.64+0x180] ;  /* 0x0001802a0207e981 */ /* 0x000322000c1e1900 */
[----:B------:R-:W-:Y:S02]  /*1bc0*/  ISETP.GE.AND P6, PT, R36, UR38, PT ;  /* 0x0000002624007c0c */ /* 0x000fe4000bfc6270 */
[----:B------:R-:W-:Y:S01]  /*1bd0*/  ISETP.GE.AND P5, PT, R37, UR38, PT ;  /* 0x0000002625007c0c */ /* 0x000fe2000bfa6270 */
[----:B------:R1:W5:Y:S01]  /*1be0*/  @!P2 LDG.E R10, [R2.64+0x400] ;  /* 0x0004002a020aa981 */ /* 0x000362000c1e1900 */
[----:B------:R-:W-:Y:S01]  /*1bf0*/  ISETP.GE.AND P3, PT, R38, UR38, PT ;  /* 0x0000002626007c0c */ /* 0x000fe2000bf66270 */
[----:B------:R-:W-:Y:S01]  /*1c00*/  HFMA2.MMA R15, -RZ, RZ, 0, 0 ;  /* 0x00000000ff0f7435 */ /* 0x000fe200000001ff */
[----:B------:R-:W-:Y:S01]  /*1c10*/  ISETP.GE.AND P2, PT, R22, UR38, PT ;  /* 0x0000002616007c0c */ /* 0x000fe2000bf46270 */
[----:B------:R1:W5:Y:S01]  /*1c20*/  @!P1 LDG.E R11, [R2.64+0x380] ;  /* 0x0003802a020b9981 */ /* 0x000362000c1e1900 */
[----:B------:R-:W-:Y:S01]  /*1c30*/  ISETP.GE.AND P1, PT, R23, UR38, PT ;  /* 0x0000002617007c0c */ /* 0x000fe2000bf26270 */
[----:B------:R-:W-:Y:S01]  /*1c40*/  CS2R R12, SRZ ;  /* 0x00000000000c7805 */ /* 0x000fe2000001ff00 */
[----:B------:R-:W-:Y:S01]  /*1c50*/  MOV R14, RZ ;  /* 0x000000ff000e7202 */ /* 0x000fe20000000f00 */
[----:B------:R-:W-:Y:S01]  /*1c60*/  CS2R R16, SRZ ;  /* 0x0000000000107805 */ /* 0x000fe2000001ff00 */
[----:B------:R-:W-:-:S03]  /*1c70*/  MOV R19, RZ ;  /* 0x000000ff00137202 */ /* 0x000fc60000000f00 */
[----:B------:R1:W5:Y:S04]  /*1c80*/  @!P0 LDG.E R13, [R2.64+0x480] ;  /* 0x0004802a020d8981 */ /* 0x000368000c1e1900 */
[----:B------:R1:W5:Y:S04]  /*1c90*/  @!P4 LDG.E R12, [R2.64+0x500] ;  /* 0x0005002a020cc981 */ /* 0x000368000c1e1900 */
[----:B------:R1:W5:Y:S04]  /*1ca0*/  @!P6 LDG.E R15, [R2.64+0x580] ;  /* 0x0005802a020fe981 */ /* 0x000368000c1e1900 */
[----:B------:R1:W5:Y:S04]  /*1cb0*/  @!P5 LDG.E R14, [R2.64+0x600] ;  /* 0x0006002a020ed981 */ /* 0x000368000c1e1900 */
[----:B------:R1:W5:Y:S04]  /*1cc0*/  @!P3 LDG.E R17, [R2.64+0x680] ;  /* 0x0006802a0211b981 */ /* 0x000368000c1e1900 */
[----:B------:R1:W5:Y:S04]  /*1cd0*/  @!P2 LDG.E R16, [R2.64+0x700] ;  /* 0x0007002a0210a981 */ /* 0x000368000c1e1900 */
[----:B------:R1:W5:Y:S02]  /*1ce0*/  @!P1 LDG.E R19, [R2.64+0x780] ;  /* 0x0007802a02139981 */ /* 0x000364000c1e1900 */
[----:B-1----:R-:W-:-:S04]  /*1cf0*/  MOV R2, c[0x0][0x16c] ;  /* 0x00005b0000027a02 */ /* 0x002fc80000000f00 */
        /* <DEDUP_REMOVED lines=9> */
[----:B---3--:R-:W-:Y:S04]  /*1d90*/  STS [R113], R0 ;  /* 0x0000000071007388 */ /* 0x008fe80000000800 */
[----:B--2---:R-:W-:Y:S04]  /*1da0*/  STS [R112+0x80], R5 ;  /* 0x0000800570007388 */ /* 0x004fe80000000800 */
[----:B------:R-:W-:Y:S04]  /*1db0*/  STS [R111+0x100], R4 ;  /* 0x000100046f007388 */ /* 0x000fe80000000800 */
[----:B----4-:R-:W-:Y:S04]  /*1dc0*/  STS [R110+0x180], R7 ;  /* 0x000180076e007388 */ /* 0x010fe80000000800 */
[----:B------:R-:W-:Y:S04]  /*1dd0*/  STS [R109+0x200], R6 ;  /* 0x000200066d007388 */ /* 0x000fe80000000800 */
[----:B-----5:R-:W-:Y:S04]  /*1de0*/  STS [R108+0x280], R9 ;  /* 0x000280096c007388 */ /* 0x020fe80000000800 */
[----:B------:R-:W-:Y:S04]  /*1df0*/  STS [R107+0x300], R8 ;  /* 0x000300086b007388 */ /* 0x000fe80000000800 */
        /* <DEDUP_REMOVED lines=63> */
[----:B------:R-:W-:Y:S01]  /*21f0*/  CS2R R68, SRZ ;  /* 0x0000000000447805 */ /* 0x000fe2000001ff00 */
        /* <DEDUP_REMOVED lines=28> */
.L_x_9270:
[C---:B------:R-:W-:Y:S01]  /*23c0*/  SHF.L.U32 R0, R115.reuse, 0x4, RZ ;  /* 0x0000000473007819 */ /* 0x040fe200000006ff */
[----:B------:R-:W-:Y:S01]  /*23d0*/  USHF.R.S32.HI UR40, URZ, 0x1f, UR7 ;  /* 0x0000001f3f287899 */ /* 0x000fe20008011407 */
[----:B------:R-:W2:Y:S01]  /*23e0*/  LDL R177, [R1+0x10] ;  /* 0x0000100001b17983 */ /* 0x000ea20000100800 */
[----:B------:R-:W-:Y:S01]  /*23f0*/  ULDC.64 UR32, c[0x0][0x1a0] ;  /* 0x0000680000207ab9 */ /* 0x000fe20000000a00 */
[----:B------:R-:W-:Y:S02]  /*2400*/  LOP3.LUT R0, R0, 0xfffffe00, RZ, 0xc0, !PT ;  /* 0xfffffe0000007812 */ /* 0x000fe400078ec0ff */
[----:B---3--:R-:W3:Y:S02]  /*2410*/  LDL R176, [R1+0xc] ;  /* 0x00000c0001b07983 */ /* 0x008ee40000100800 */
[----:B------:R-:W-:Y:S02]  /*2420*/  LOP3.LUT R2, R0, 0x1f, R115, 0xf8, !PT ;  /* 0x0000001f00027812 */ /* 0x000fe400078ef873 */
[----:B------:R-:W-:Y:S01]  /*2430*/  SHF.L.U32 R0, R115, 0x4, RZ ;  /* 0x0000000473007819 */ /* 0x000fe200000006ff */
[----:B----4-:R-:W4:Y:S03]  /*2440*/  LDL R175, [R1+0x8] ;  /* 0x0000080001af7983 */ /* 0x010f260000100800 */
[----:B------:R-:W-:Y:S01]  /*2450*/  LOP3.LUT R0, R0, 0xfffffe00, RZ, 0xc0, !PT ;  /* 0xfffffe0000007812 */ /* 0x000fe200078ec0ff */
[----:B------:R-:W2:Y:S03]  /*2460*/  LDL R172, [R1+0x4] ;  /* 0x0000040001ac7983 */ /* 0x000ea60000100800 */
[----:B------:R-:W-:Y:S01]  /*2470*/  IADD3 R6, R0, R2, RZ ;  /* 0x0000000200067210 */ /* 0x000fe20007ffe0ff */
[----:B------:R-:W-:Y:S01]  /*2480*/  UIMAD UR32, UR40, UR32, URZ ;  /* 0x00000020282072a4 */ /* 0x000fe2000f8e023f */
[----:B------:R-:W-:Y:S01]  /*2490*/  MOV R5, UR7 ;  /* 0x0000000700057c02 */ /* 0x000fe20008000f00 */
[----:B------:R-:W2:Y:S01]  /*24a0*/  LDL R171, [R1] ;  /* 0x0000000001ab7983 */ /* 0x000ea20000100800 */
[----:B------:R-:W-:Y:S01]  /*24b0*/  SHF.R.S32.HI R7, RZ, 0x1f, R6 ;  /* 0x0000001fff077819 */ /* 0x000fe20000011406 */
[----:B------:R-:W-:-:S02]  /*24c0*/  UIMAD UR32, UR7, UR33, UR32 ;  /* 0x00000021072072a4 */ /* 0x000fc4000f8e0220 */
[----:B------:R-:W-:Y:S02]  /*24d0*/  ULDC UR38, c[0x0][0x168] ;  /* 0x00005a0000267ab9 */ /* 0x000fe40000000800 */
[----:B------:R-:W-:Y:S01]  /*24e0*/  IMAD.WIDE.U32 R4, R5, c[0x0][0x1a0], R6 ;  /* 0x0000680005047a25 */ /* 0x000fe200078e0006 */
[----:B------:R-:W-:-:S04]  /*24f0*/  UIADD3 UR38, -UR27, UR38, URZ ;  /* 0x000000261b267290 */ /* 0x000fc8000fffe13f */
[----:B------:R-:W-:Y:S02]  /*2500*/  IADD3 R3, R5, UR32, RZ ;  /* 0x0000002005037c10 */ /* 0x000fe4000fffe0ff */
[----:B------:R-:W-:Y:S01]  /*2510*/  LEA R2, P0, R4, UR22, 0x2 ;  /* 0x0000001604027c11 */ /* 0x000fe2000f8010ff */
[----:B------:R-:W-:Y:S01]  /*2520*/  USHF.L.U32 UR37, UR38, 0x1, URZ ;  /* 0x0000000126257899 */ /* 0x000fe2000800063f */
[----:B------:R-:W-:Y:S01]  /*2530*/  IADD3 R64, R6, 0x40, RZ ;  /* 0x0000004006407810 */ /* 0x000fe20007ffe0ff */
[----:B------:R-:W-:Y:S01]  /*2540*/  HFMA2.MMA R0, -RZ, RZ, 0, 0 ;  /* 0x00000000ff007435 */ /* 0x000fe200000001ff */
[----:B------:R-:W-:Y:S01]  /*2550*/  LEA.HI.X R3, R4, UR23, R3, 0x2, P0 ;  /* 0x0000001704037c11 */ /* 0x000fe200080f1403 */
[----:B------:R-:W-:Y:S01]  /*2560*/  CS2R R10, SRZ ;  /* 0x00000000000a7805 */ /* 0x000fe2000001ff00 */
[C---:B------:R-:W-:Y:S01]  /*2570*/  IADD3 R4, R6.reuse, 0x20, RZ ;  /* 0x0000002006047810 */ /* 0x040fe20007ffe0ff */
[----:B------:R-:W-:Y:S01]  /*2580*/  CS2R R12, SRZ ;  /* 0x00000000000c7805 */ /* 0x000fe2000001ff00 */
[----:B------:R-:W-:Y:S01]  /*2590*/  IADD3 R127, R6, 0x60, RZ ;  /* 0x00000060067f7810 */ /* 0x000fe20007ffe0ff */
[----:B------:R-:W-:Y:S01]  /*25a0*/  CS2R R16, SRZ ;  /* 0x0000000000107805 */ /* 0x000fe2000001ff00 */
[----:B------:R-:W-:Y:S01]  /*25b0*/  ISETP.GE.AND P6, PT, R4, UR37, PT ;  /* 0x0000002504007c0c */ /* 0x000fe2000bfc6270 */
[----:B------:R-:W-:Y:S01]  /*25c0*/  CS2R R14, SRZ ;  /* 0x00000000000e7805 */ /* 0x000fe2000001ff00 */
[----:B------:R-:W-:Y:S01]  /*25d0*/  ISETP.GE.AND P5, PT, R6, UR37, PT ;  /* 0x0000002506007c0c */ /* 0x000fe2000bfa6270 */
[----:B------:R-:W-:Y:S01]  /*25e0*/  CS2R R66, SRZ ;  /* 0x0000000000427805 */ /* 0x000fe2000001ff00 */
[----:B------:R-:W-:-:S02]  /*25f0*/  ISETP.GE.AND P0, PT, R64, UR37, PT ;  /* 0x0000002540007c0c */ /* 0x000fc4000bf06270 */
[----:B------:R-:W-:Y:S01]  /*2600*/  MOV R65, RZ ;  /* 0x000000ff00417202 */ /* 0x000fe20000000f00 */
[----:B------:R-:W-:Y:S01]  /*2610*/  CS2R R120, SRZ ;  /* 0x0000000000787805 */ /* 0x000fe2000001ff00 */
[----:B------:R-:W-:Y:S01]  /*2620*/  ISETP.GE.AND P1, PT, R127, UR37, PT ;  /* 0x000000257f007c0c */ /* 0x000fe2000bf26270 */
[----:B------:R-:W-:Y:S01]  /*2630*/  CS2R R118, SRZ ;  /* 0x0000000000767805 */ /* 0x000fe2000001ff00 */
[C---:B------:R-:W-:Y:S01]  /*2640*/  IADD3 R160, R6.reuse, 0x100, RZ ;  /* 0x0000010006a07810 */ /* 0x040fe20007ffe0ff */
[----:B------:R-:W-:Y:S01]  /*2650*/  CS2R R116, SRZ ;  /* 0x0000000000747805 */ /* 0x000fe2000001ff00 */
[C---:B------:R-:W-:Y:S01]  /*2660*/  IADD3 R159, R6.reuse, 0xe0, RZ ;  /* 0x000000e0069f7810 */ /* 0x040fe20007ffe0ff */
[----:B0-----:R0:W2:Y:S01]  /*2670*/  @!P6 LDG.E R11, [R2.64+0x80] ;  /* 0x0000802a020be981 */ /* 0x0010a2000c1e1900 */
[C---:B------:R-:W-:Y:S01]  /*2680*/  IADD3 R154, R6.reuse, 0x80, RZ ;  /* 0x00000080069a7810 */ /* 0x040fe20007ffe0ff */
[----:B------:R-:W-:Y:S01]  /*2690*/  HFMA2.MMA R124, -RZ, RZ, 0, 0 ;  /* 0x00000000ff7c7435 */ /* 0x000fe200000001ff */
[C---:B------:R-:W-:Y:S01]  /*26a0*/  IADD3 R157, R6.reuse, 0xa0, RZ ;  /* 0x000000a0069d7810 */ /* 0x040fe20007ffe0ff */
[----:B------:R0:W2:Y:S01]  /*26b0*/  @!P5 LDG.E R0, [R2.64] ;  /* 0x0000002a0200d981 */ /* 0x0000a2000c1e1900 */
[----:B------:R-:W-:Y:S01]  /*26c0*/  IADD3 R161, R6, 0x120, RZ ;  /* 0x0000012006a17810 */ /* 0x000fe20007ffe0ff */
[----:B------:R-:W-:Y:S01]  /*26d0*/  HFMA2.MMA R123, -RZ, RZ, 0, 0 ;  /* 0x00000000ff7b7435 */ /* 0x000fe200000001ff */
[----:B------:R-:W-:Y:S01]  /*26e0*/  ISETP.GE.AND P6, PT, R160, UR37, PT ;  /* 0x00000025a0007c0c */ /* 0x000fe2000bfc6270 */
[----:B------:R0:W3:Y:S01]  /*26f0*/  @!P0 LDG.E R10, [R2.64+0x100] ;  /* 0x0001002a020a8981 */ /* 0x0000e2000c1e1900 */
[C---:B------:R-:W-:Y:S01]  /*2700*/  IADD3 R162, R6.reuse, 0x140, RZ ;  /* 0x0000014006a27810 */ /* 0x040fe20007ffe0ff */
[----:B------:R-:W-:Y:S01]  /*2710*/  CS2R R134, SRZ ;  /* 0x0000000000867805 */ /* 0x000fe2000001ff00 */
[----:B------:R-:W-:Y:S01]  /*2720*/  ISETP.GE.AND P5, PT, R159, UR37, PT ;  /* 0x000000259f007c0c */ /* 0x000fe2000bfa6270 */
[----:B------:R0:W3:Y:S01]  /*2730*/  @!P1 LDG.E R13, [R2.64+0x180] ;  /* 0x0001802a020d9981 */ /* 0x0000e2000c1e1900 */
[----:B------:R-:W-:Y:S01]  /*2740*/  IADD3 R158, R6, 0xc0, RZ ;  /* 0x000000c0069e7810 */ /* 0x000fe20007ffe0ff */
[----:B------:R-:W-:Y:S01]  /*2750*/  HFMA2.MMA R137, -RZ, RZ, 0, 0 ;  /* 0x00000000ff897435 */ /* 0x000fe200000001ff */
[----:B------:R-:W-:-:S02]  /*2760*/  ISETP.GE.AND P2, PT, R154, UR37, PT ;  /* 0x000000259a007c0c */ /* 0x000fc4000bf46270 */
[----:B------:R-:W-:Y:S02]  /*2770*/  MOV R126, RZ ;  /* 0x000000ff007e7202 */ /* 0x000fe40000000f00 */
[----:B------:R-:W-:Y:S01]  /*2780*/  MOV R133, RZ ;  /* 0x000000ff00857202 */ /* 0x000fe20000000f00 */
[----:B------:R0:W4:Y:S01]  /*2790*/  @!P6 LDG.E R16, [R2.64+0x400] ;  /* 0x0004002a0210e981 */ /* 0x000122000c1e1900 */
[----:B------:R-:W-:Y:S01]  /*27a0*/  ISETP.GE.AND P3, PT, R157, UR37, PT ;  /* 0x000000259d007c0c */ /* 0x000fe2000bf66270 */
[----:B------:R-:W-:Y:S01]  /*27b0*/  HFMA2.MMA R143, -RZ, RZ, 0, 0 ;  /* 0x00000000ff8f7435 */ /* 0x000fe200000001ff */
[----:B------:R-:W-:Y:S01]  /*27c0*/  ISETP.GE.AND P0, PT, R161, UR37, PT ;  /* 0x00000025a1007c0c */ /* 0x000fe2000bf06270 */
[----:B------:R0:W4:Y:S01]  /*27d0*/  @!P5 LDG.E R17, [R2.64+0x380] ;  /* 0x0003802a0211d981 */ /* 0x000122000c1e1900 */
[----:B------:R-:W-:Y:S01]  /*27e0*/  ISETP.GE.AND P1, PT, R162, UR37, PT ;  /* 0x00000025a2007c0c */ /* 0x000fe2000bf26270 */
[----:B------:R-:W-:Y:S01]  /*27f0*/  HFMA2.MMA R145, -RZ, RZ, 0, 0 ;  /* 0x00000000ff917435 */ /* 0x000fe200000001ff */
[----:B------:R-:W-:Y:S01]  /*2800*/  ISETP.GE.AND P4, PT, R158, UR37, PT ;  /* 0x000000259e007c0c */ /* 0x000fe2000bf86270 */
[----:B------:R0:W4:Y:S01]  /*2810*/  @!P2 LDG.E R12, [R2.64+0x200] ;  /* 0x0002002a020ca981 */ /* 0x000122000c1e1900 */
[C---:B------:R-:W-:Y:S01]  /*2820*/  IADD3 R167, R6.reuse, 0x1e0, RZ ;  /* 0x000001e006a77810 */ /* 0x040fe20007ffe0ff */
[----:B------:R-:W-:Y:S01]  /*2830*/  HFMA2.MMA R150, -RZ, RZ, 0, 0 ;  /* 0x00000000ff967435 */ /* 0x000fe200000001ff */
[C---:B------:R-:W-:Y:S01]  /*2840*/  IADD3 R166, R6.reuse, 0x1c0, RZ ;  /* 0x000001c006a67810 */ /* 0x040fe20007ffe0ff */
[----:B------:R-:W-:Y:S01]  /*2850*/  ULDC.64 UR32, c[0x0][0x180] ;  /* 0x0000600000207ab9 */ /* 0x000fe20000000a00 */
[C---:B------:R-:W-:Y:S01]  /*2860*/  IADD3 R163, R6.reuse, 0x160, RZ ;  /* 0x0000016006a37810 */ /* 0x040fe20007ffe0ff */
[----:B------:R0:W4:Y:S01]  /*2870*/  @!P3 LDG.E R15, [R2.64+0x280] ;  /* 0x0002802a020fb981 */ /* 0x000122000c1e1900 */
[----:B------:R-:W-:-:S02]  /*2880*/  IADD3 R164, R6, 0x180, RZ ;  /* 0x0000018006a47810 */ /* 0x000fc40007ffe0ff */
[C---:B------:R-:W-:Y:S01]  /*2890*/  IADD3 R168, R6.reuse, 0x200, RZ ;  /* 0x0000020006a87810 */ /* 0x040fe20007ffe0ff */
[----:B------:R0:W4:Y:S01]  /*28a0*/  @!P0 LDG.E R65, [R2.64+0x480] ;  /* 0x0004802a02418981 */ /* 0x000122000c1e1900 */
[----:B------:R-:W-:Y:S02]  /*28b0*/  ISETP.GE.AND P6, PT, R167, UR37, PT ;  /* 0x00000025a7007c0c */ /* 0x000fe4000bfc6270 */
[----:B------:R-:W-:Y:S01]  /*28c0*/  IADD3 R169, R6, 0x220, RZ ;  /* 0x0000022006a97810 */ /* 0x000fe20007ffe0ff */
[----:B------:R0:W4:Y:S01]  /*28d0*/  @!P1 LDG.E R66, [R2.64+0x500] ;  /* 0x0005002a02429981 */ /* 0x000122000c1e1900 */
[----:B------:R-:W-:Y:S02]  /*28e0*/  ISETP.GE.AND P5, PT, R166, UR37, PT ;  /* 0x00000025a6007c0c */ /* 0x000fe4000bfa6270 */
[----:B------:R-:W-:Y:S01]  /*28f0*/  IADD3 R165, R6, 0x1a0, RZ ;  /* 0x000001a006a57810 */ /* 0x000fe20007ffe0ff */
        /* <DEDUP_REMOVED lines=8> */
[C---:B------:R-:W-:Y:S02]  /*2980*/  IADD3 R125, R6.reuse, 0x280, RZ ;  /* 0x00000280067d7810 */ /* 0x040fe40007ffe0ff */
[C---:B------:R-:W-:Y:S01]  /*2990*/  IADD3 R131, R6.reuse, 0x2a0, RZ ;  /* 0x000002a006837810 */ /* 0x040fe20007ffe0ff */
[----:B------:R0:W4:Y:S01]  /*29a0*/  @!P2 LDG.E R67, [R2.64+0x580] ;  /* 0x0005802a0243a981 */ /* 0x000122000c1e1900 */
[----:B------:R-:W-:-:S02]  /*29b0*/  IADD3 R170, R6, 0x240, RZ ;  /* 0x0000024006aa7810 */ /* 0x000fc40007ffe0ff */
[C---:B------:R-:W-:Y:S01]  /*29c0*/  IADD3 R122, R6.reuse, 0x260, RZ ;  /* 0x00000260067a7810 */ /* 0x040fe20007ffe0ff */
[----:B------:R0:W4:Y:S01]  /*29d0*/  @!P3 LDG.E R116, [R2.64+0x600] ;  /* 0x0006002a0274b981 */ /* 0x000122000c1e1900 */
[----:B------:R-:W-:Y:S02]  /*29e0*/  ISETP.GE.AND P6, PT, R125, UR37, PT ;  /* 0x000000257d007c0c */ /* 0x000fe4000bfc6270 */
[C---:B------:R-:W-:Y:S01]  /*29f0*/  IADD3 R136, R6.reuse, 0x2c0, RZ ;  /* 0x000002c006887810 */ /* 0x040fe20007ffe0ff */
[----:B------:R0:W4:Y:S01]  /*2a00*/  @!P0 LDG.E R119, [R2.64+0x800] ;  /* 0x0008002a02778981 */ /* 0x000122000c1e1900 */
[----:B------:R-:W-:Y:S02]  /*2a10*/  ISETP.GE.AND P5, PT, R131, UR37, PT ;  /* 0x0000002583007c0c */ /* 0x000fe4000bfa6270 */
[----:B------:R-:W-:Y:S01]  /*2a20*/  IADD3 R139, R6, 0x300, RZ ;  /* 0x00000300068b7810 */ /* 0x000fe20007ffe0ff */
[----:B------:R0:W4:Y:S01]  /*2a30*/  @!P1 LDG.E R120, [R2.64+0x880] ;  /* 0x0008802a02789981 */ /* 0x000122000c1e1900 */
[----:B------:R-:W-:-:S02]  /*2a40*/  ISETP.GE.AND P2, PT, R170, UR37, PT ;  /* 0x00000025aa007c0c */ /* 0x000fc4000bf46270 */
[----:B------:R-:W-:Y:S01]  /*2a50*/  IADD3 R138, R6, 0x2e0, RZ ;  /* 0x000002e0068a7810 */ /* 0x000fe20007ffe0ff */
[----:B------:R0:W4:Y:S01]  /*2a60*/  @!P4 LDG.E R117, [R2.64+0x680] ;  /* 0x0006802a0275c981 */ /* 0x000122000c1e1900 */
[----:B------:R-:W-:Y:S02]  /*2a70*/  ISETP.GE.AND P3, PT, R122, UR37, PT ;  /* 0x000000257a007c0c */ /* 0x000fe4000bf66270 */
[----:B------:R-:W-:Y:S01]  /*2a80*/  ISETP.GE.AND P0, PT, R136, UR37, PT ;  /* 0x0000002588007c0c */ /* 0x000fe2000bf06270 */
[----:B------:R0:W4:Y:S01]  /*2a90*/  @!P6 LDG.E R124, [R2.64+0xa00] ;  /* 0x000a002a027ce981 */ /* 0x000122000c1e1900 */
[----:B------:R-:W-:Y:S02]  /*2aa0*/  ISETP.GE.AND P1, PT, R139, UR37, PT ;  /* 0x000000258b007c0c */ /* 0x000fe4000bf26270 */
[----:B------:R-:W-:Y:S01]  /*2ab0*/  ISETP.GE.AND P4, PT, R138, UR37, PT ;  /* 0x000000258a007c0c */ /* 0x000fe2000bf86270 */
[----:B------:R0:W4:Y:S01]  /*2ac0*/  @!P5 LDG.E R135, [R2.64+0xa80] ;  /* 0x000a802a0287d981 */ /* 0x000122000c1e1900 */
[----:B------:R-:W-:-:S02]  /*2ad0*/  IADD3 R141, R6, 0x320, RZ ;  /* 0x00000320068d7810 */ /* 0x000fc40007ffe0ff */
[C---:B------:R-:W-:Y:S01]  /*2ae0*/  IADD3 R142, R6.reuse, 0x340, RZ ;  /* 0x00000340068e7810 */ /* 0x040fe20007ffe0ff */
[----:B------:R0:W4:Y:S01]  /*2af0*/  @!P2 LDG.E R123, [R2.64+0x900] ;  /* 0x0009002a027ba981 */ /* 0x000122000c1e1900 */
[C---:B------:R-:W-:Y:S02]  /*2b00*/  IADD3 R144, R6.reuse, 0x360, RZ ;  /* 0x0000036006907810 */ /* 0x040fe40007ffe0ff */
[C---:B------:R-:W-:Y:S01]  /*2b10*/  IADD3 R147, R6.reuse, 0x380, RZ ;  /* 0x0000038006937810 */ /* 0x040fe20007ffe0ff */
[----:B------:R0:W4:Y:S01]  /*2b20*/  @!P3 LDG.E R126, [R2.64+0x980] ;  /* 0x0009802a027eb981 */ /* 0x000122000c1e1900 */
[----:B------:R-:W-:Y:S02]  /*2b30*/  ISETP.GE.AND P6, PT, R141, UR37, PT ;  /* 0x000000258d007c0c */ /* 0x000fe4000bfc6270 */
        /* <DEDUP_REMOVED lines=9> */
[----:B------:R-:W-:Y:S02]  /*2bd0*/  ISETP.GE.AND P0, PT, R148, UR37, PT ;  /* 0x0000002594007c0c */ /* 0x000fe4000bf06270 */
[----:B------:R-:W-:Y:S01]  /*2be0*/  ISETP.GE.AND P1, PT, R151, UR37, PT ;  /* 0x0000002597007c0c */ /* 0x000fe2000bf26270 */
[----:B------:R0:W4:Y:S01]  /*2bf0*/  @!P5 LDG.E R143, [R2.64+0xd00] ;  /* 0x000d002a028fd981 */ /* 0x000122000c1e1900 */
[----:B------:R-:W-:-:S02]  /*2c00*/  ISETP.GE.AND P4, PT, R152, UR37, PT ;  /* 0x0000002598007c0c */ /* 0x000fc4000bf86270 */
[----:B------:R-:W-:Y:S02]  /*2c10*/  MOV R140, RZ ;  /* 0x000000ff008c7202 */ /* 0x000fe40000000f00 */
[----:B------:R-:W-:Y:S02]  /*2c20*/  MOV R146, RZ ;  /* 0x000000ff00927202 */ /* 0x000fe40000000f00 */
[----:B------:R-:W-:Y:S01]  /*2c30*/  MOV R149, RZ ;  /* 0x000000ff00957202 */ /* 0x000fe20000000f00 */
[----:B------:R0:W4:Y:S01]  /*2c40*/  @!P3 LDG.E R145, [R2.64+0xe00] ;  /* 0x000e002a0291b981 */ /* 0x000122000c1e1900 */
[----:B-1----:R-:W-:-:S03]  /*2c50*/  MOV R153, RZ ;  /* 0x000000ff00997202 */ /* 0x002fc60000000f00 */
        /* <DEDUP_REMOVED lines=21> */
[----:B------:R-:W-:Y:S01]  /*2db0*/  MOV R9, UR7 ;  /* 0x0000000700097c02 */ /* 0x000fe20008000f00 */
[----:B------:R-:W-:-:S04]  /*2dc0*/  UIMAD UR32, UR40, UR32, URZ ;  /* 0x00000020282072a4 */ /* 0x000fc8000f8e023f */
[----:B------:R-:W-:Y:S01]  /*2dd0*/  UIMAD UR32, UR7, UR33, UR32 ;  /* 0x00000021072072a4 */ /* 0x000fe2000f8e0220 */
[----:B------:R-:W-:Y:S01]  /*2de0*/  IMAD.WIDE.U32 R8, R9, c[0x0][0x1c0], R6 ;  /* 0x0000700009087a25 */ /* 0x000fe200078e0006 */
[----:B------:R-:W-:Y:S02]  /*2df0*/  IADD3 R7, R114, 0x200, RZ ;  /* 0x0000020072077810 */ /* 0x000fe40007ffe0ff */
[----:B------:R-:W-:Y:S02]  /*2e00*/  ISETP.GE.AND P2, PT, R64, UR37, PT ;  /* 0x0000002540007c0c */ /* 0x000fe4000bf46270 */
[----:B------:R-:W-:Y:S02]  /*2e10*/  LEA.HI.SX32 R64, R7, R114, 0x1b ;  /* 0x0000007207407211 */ /* 0x000fe400078fdaff */
[----:B------:R-:W-:Y:S02]  /*2e20*/  IADD3 R5, R9, UR32, RZ ;  /* 0x0000002009057c10 */ /* 0x000fe4000fffe0ff */
[----:B------:R-:W-:-:S02]  /*2e30*/  IADD3 R7, R114, 0x220, RZ ;  /* 0x0000022072077810 */ /* 0x000fc40007ffe0ff */
[C---:B------:R-:W-:Y:S02]  /*2e40*/  IADD3 R9, R114.reuse, 0x240, RZ ;  /* 0x0000024072097810 */ /* 0x040fe40007ffe0ff */
[----:B------:R-:W-:Y:S02]  /*2e50*/  ISETP.GE.AND P3, PT, R127, UR37, PT ;  /* 0x000000257f007c0c */ /* 0x000fe4000bf66270 */
[C---:B------:R-:W-:Y:S02]  /*2e60*/  IADD3 R127, R114.reuse, 0x2e0, RZ ;  /* 0x000002e0727f7810 */ /* 0x040fe40007ffe0ff */
[C---:B------:R-:W-:Y:S02]  /*2e70*/  IADD3 R129, R114.reuse, 0x320, RZ ;  /* 0x0000032072817810 */ /* 0x040fe40007ffe0ff */
[----:B------:R-:W-:Y:S02]  /*2e80*/  LEA.HI.SX32 R127, R127, R114, 0x1b ;  /* 0x000000727f7f7211 */ /* 0x000fe400078fdaff */
[----:B------:R-:W-:-:S02]  /*2e90*/  IADD3 R155, R114, 0x360, RZ ;  /* 0x00000360729b7810 */ /* 0x000fc40007ffe0ff */
[-C--:B------:R-:W-:Y:S02]  /*2ea0*/  LEA.HI.SX32 R129, R129, R114.reuse, 0x1b ;  /* 0x0000007281817211 */ /* 0x080fe400078fdaff */
[----:B------:R-:W-:Y:S02]  /*2eb0*/  LEA.HI.SX32 R155, R155, R114, 0x1b ;  /* 0x000000729b9b7211 */ /* 0x000fe400078fdaff */
[----:B------:R-:W-:Y:S02]  /*2ec0*/  ISETP.GE.AND P1, PT, R4, UR37, PT ;  /* 0x0000002504007c0c */ /* 0x000fe4000bf26270 */
[----:B------:R-:W-:-:S04]  /*2ed0*/  LEA R4, P4, R8, UR24, 0x2 ;  /* 0x0000001808047c11 */ /* 0x000fc8000f8810ff */
[----:B------:R-:W-:Y:S02]  /*2ee0*/  LEA.HI.X R5, R8, UR25, R5, 0x2, P4 ;  /* 0x0000001908057c11 */ /* 0x000fe4000a0f1405 */
[----:B------:R-:W-:Y:S02]  /*2ef0*/  ISETP.GE.AND P0, PT, R6, UR37, PT ;  /* 0x0000002506007c0c */ /* 0x000fe4000bf06270 */
[----:B------:R-:W-:Y:S02]  /*2f00*/  ISETP.GE.AND P4, PT, R159, UR37, PT ;  /* 0x000000259f007c0c */ /* 0x000fe4000bf86270 */
[----:B------:R-:W-:Y:S01]  /*2f10*/  ISETP.GE.AND P6, PT, R162, UR37, PT ;  /* 0x00000025a2007c0c */ /* 0x000fe2000bfc6270 */
[----:B------:R-:W-:Y:S01]  /*2f20*/  CS2R R180, SRZ ;  /* 0x0000000000b47805 */ /* 0x000fe2000001ff00 */
[----:B------:R-:W-:Y:S01]  /*2f30*/  ISETP.GE.AND P5, PT, R165, UR37, PT ;  /* 0x00000025a5007c0c */ /* 0x000fe2000bfa6270 */
[----:B------:R-:W-:Y:S02]  /*2f40*/  HFMA2.MMA R174, -RZ, RZ, 0, 0 ;  /* 0x00000000ffae7435 */ /* 0x000fe400000001ff */
[----:B------:R-:W-:Y:S01]  /*2f50*/  HFMA2.MMA R173, -RZ, RZ, 0, 0 ;  /* 0x00000000ffad7435 */ /* 0x000fe200000001ff */
[----:B------:R-:W-:-:S02]  /*2f60*/  MOV R179, RZ ;  /* 0x000000ff00b37202 */ /* 0x000fc40000000f00 */
[----:B------:R-:W-:Y:S01]  /*2f70*/  MOV R191, RZ ;  /* 0x000000ff00bf7202 */ /* 0x000fe20000000f00 */
[----:B--2---:R-:W-:Y:S04]  /*2f80*/  STS [R113], R0 ;  /* 0x0000000071007388 */ /* 0x004fe80000000800 */
[----:B------:R0:W-:Y:S04]  /*2f90*/  STS [R112+0x80], R11 ;  /* 0x0000800b70007388 */ /* 0x0001e80000000800 */
[----:B---3--:R-:W-:Y:S04]  /*2fa0*/  STS [R111+0x100], R10 ;  /* 0x0001000a6f007388 */ /* 0x008fe80000000800 */
[----:B------:R1:W-:Y:S01]  /*2fb0*/  STS [R110+0x180], R13 ;  /* 0x0001800d6e007388 */ /* 0x0003e20000000800 */
[----:B0-----:R-:W-:-:S03]  /*2fc0*/  IADD3 R11, R114, 0x260, RZ ;  /* 0x00000260720b7810 */ /* 0x001fc60007ffe0ff */
[----:B----4-:R-:W-:Y:S04]  /*2fd0*/  STS [R109+0x200], R12 ;  /* 0x0002000c6d007388 */ /* 0x010fe80000000800 */
[----:B------:R-:W-:Y:S01]  /*2fe0*/  STS [R108+0x280], R15 ;  /* 0x0002800f6c007388 */ /* 0x000fe20000000800 */
[----:B-1----:R-:W-:-:S03]  /*2ff0*/  IADD3 R13, R114, 0x2a0, RZ ;  /* 0x000002a0720d7810 */ /* 0x002fc60007ffe0ff */
[----:B------:R-:W-:Y:S04]  /*3000*/  STS [R107+0x300], R14 ;  /* 0x0003000e6b007388 */ /* 0x000fe80000000800 */
[----:B------:R-:W-:Y:S04]  /*3010*/  STS [R106+0x380], R17 ;  /* 0x000380116a007388 */ /* 0x000fe80000000800 */
[----:B------:R-:W-:Y:S04]  /*3020*/  STS [R105+0x400], R16 ;  /* 0x0004001069007388 */ /* 0x000fe80000000800 */
[----:B------:R0:W-:Y:S04]  /*3030*/  STS [R104+0x480], R65 ;  /* 0x0004804168007388 */ /* 0x0001e80000000800 */
[----:B------:R-:W-:Y:S04]  /*3040*/  STS [R103+0x500], R66 ;  /* 0x0005004267007388 */ /* 0x000fe80000000800 */
[----:B------:R1:W-:Y:S01]  /*3050*/  STS [R102+0x580], R67 ;  /* 0x0005804366007388 */ /* 0x0003e20000000800 */
[----:B0-----:R-:W-:-:S03]  /*3060*/  IADD3 R65, R114, 0x280, RZ ;  /* 0x0000028072417810 */ /* 0x001fc60007ffe0ff */
[----:B------:R0:W-:Y:S01]  /*3070*/  STS [R101+0x600], R116 ;  /* 0x0006007465007388 */ /* 0x0001e20000000800 */
[-C--:B------:R-:W-:Y:S02]  /*3080*/  LEA.HI.SX32 R65, R65, R114.reuse, 0x1b ;  /* 0x0000007241417211 */ /* 0x080fe400078fdaff */
[-C--:B-1----:R-:W-:Y:S01]  /*3090*/  LEA.HI.SX32 R67, R7, R114.reuse, 0x1b ;  /* 0x0000007207437211 */ /* 0x082fe200078fdaff */
[----:B------:R1:W-:Y:S01]  /*30a0*/  STS [R100+0x680], R117 ;  /* 0x0006807564007388 */ /* 0x0003e20000000800 */
[C---:B------:R-:W-:Y:S02]  /*30b0*/  IADD3 R7, R114.reuse, 0x2c0, RZ ;  /* 0x000002c072077810 */ /* 0x040fe40007ffe0ff */
[-C--:B0-----:R-:W-:Y:S01]  /*30c0*/  LEA.HI.SX32 R116, R9, R114.reuse, 0x1b ;  /* 0x0000007209747211 */ /* 0x081fe200078fdaff */
[----:B------:R-:W-:Y:S01]  /*30d0*/  STS [R99+0x700], R118 ;  /* 0x0007007663007388 */ /* 0x000fe20000000800 */
[----:B------:R-:W-:Y:S02]  /*30e0*/  IADD3 R9, R114, 0x300, RZ ;  /* 0x0000030072097810 */ /* 0x000fe40007ffe0ff */
[-C--:B------:R-:W-:Y:S01]  /*30f0*/  LEA.HI.SX32 R66, R13, R114.reuse, 0x1b ;  /* 0x000000720d427211 */ /* 0x080fe200078fdaff */
[----:B------:R-:W-:Y:S01]  /*3100*/  STS [R98+0x780], R121 ;  /* 0x0007807962007388 */ /* 0x000fe20000000800 */
[----:B-1----:R-:W-:-:S03]  /*3110*/  LEA.HI.SX32 R117, R11, R114, 0x1b ;  /* 0x000000720b757211 */ /* 0x002fc600078fdaff */
[----:B------:R-:W-:Y:S01]  /*3120*/  STS [R64.X4+0x800], R119 ;  /* 0x0008007740007388 */ /* 0x000fe20000004800 */
[C---:B------:R-:W-:Y:S02]  /*3130*/  IADD3 R11, R114.reuse, 0x340, RZ ;  /* 0x00000340720b7810 */ /* 0x040fe40007ffe0ff */
[-C--:B------:R-:W-:Y:S01]  /*3140*/  LEA.HI.SX32 R132, R7, R114.reuse, 0x1b ;  /* 0x0000007207847211 */ /* 0x080fe200078fdaff */
[----:B------:R-:W-:Y:S01]  /*3150*/  STS [R67.X4+0x880], R120 ;  /* 0x0008807843007388 */ /* 0x000fe20000004800 */
[-C--:B------:R-:W-:Y:S02]  /*3160*/  LEA.HI.SX32 R128, R9, R114.reuse, 0x1b ;  /* 0x0000007209807211 */ /* 0x080fe400078fdaff */
[C---:B------:R-:W-:Y:S01]  /*3170*/  IADD3 R7, R114.reuse, 0x380, RZ ;  /* 0x0000038072077810 */ /* 0x040fe20007ffe0ff */
[----:B------:R-:W-:Y:S01]  /*3180*/  STS [R116.X4+0x900], R123 ;  /* 0x0009007b74007388 */ /* 0x000fe20000004800 */
[----:B------:R-:W-:Y:S02]  /*3190*/  LEA.HI.SX32 R130, R11, R114, 0x1b ;  /* 0x000000720b827211 */ /* 0x000fe400078fdaff */
[C---:B------:R-:W-:Y:S01]  /*31a0*/  IADD3 R9, R114.reuse, 0x3a0, RZ ;  /* 0x000003a072097810 */ /* 0x040fe20007ffe0ff */
[----:B------:R-:W-:Y:S01]  /*31b0*/  STS [R117.X4+0x980], R126 ;  /* 0x0009807e75007388 */ /* 0x000fe20000004800 */
[----:B------:R-:W-:-:S03]  /*31c0*/  IADD3 R11, R114, 0x3c0, RZ ;  /* 0x000003c0720b7810 */ /* 0x000fc60007ffe0ff */
[----:B------:R-:W-:Y:S01]  /*31d0*/  STS [R65.X4+0xa00], R124 ;  /* 0x000a007c41007388 */ /* 0x000fe20000004800 */
[----:B------:R-:W-:-:S03]  /*31e0*/  IADD3 R13, R114, 0x3e0, RZ ;  /* 0x000003e0720d7810 */ /* 0x000fc60007ffe0ff */
[----:B------:R-:W-:Y:S01]  /*31f0*/  STS [R66.X4+0xa80], R135 ;  /* 0x000a808742007388 */ /* 0x000fe20000004800 */
[----:B------:R-:W-:-:S03]  /*3200*/  LEA.HI.SX32 R156, R7, R114, 0x1b ;  /* 0x00000072079c7211 */ /* 0x000fc600078fdaff */
[----:B------:R-:W-:Y:S04]  /*3210*/  STS [R132.X4+0xb00], R133 ;  /* 0x000b008584007388 */ /* 0x000fe80000004800 */
[----:B------:R0:W-:Y:S01]  /*3220*/  STS [R127.X4+0xb80], R134 ;  /* 0x000b80867f007388 */ /* 0x0001e20000004800 */
[----:B------:R-:W-:-:S03]  /*3230*/  CS2R R106, SRZ ;  /* 0x00000000006a7805 */ /* 0x000fc6000001ff00 */
[----:B------:R1:W-:Y:S04]  /*3240*/  STS [R128.X4+0xc00], R137 ;  /* 0x000c008980007388 */ /* 0x0003e80000004800 */
[----:B------:R2:W-:Y:S01]  /*3250*/  STS [R129.X4+0xc80], R140 ;  /* 0x000c808c81007388 */ /* 0x0005e20000004800 */
[----:B0-----:R-:W-:-:S03]  /*3260*/  LEA.HI.SX32 R134, R9, R114, 0x1b ;  /* 0x0000007209867211 */ /* 0x001fc600078fdaff */
[----:B------:R-:W-:Y:S01]  /*3270*/  STS [R130.X4+0xd00], R143 ;  /* 0x000d008f82007388 */ /* 0x000fe20000004800 */
[----:B-1----:R-:W-:-:S03]  /*3280*/  LEA.HI.SX32 R137, R11, R114, 0x1b ;  /* 0x000000720b897211 */ /* 0x002fc600078fdaff */
[----:B------:R-:W-:Y:S01]  /*3290*/  STS [R155.X4+0xd80], R146 ;  /* 0x000d80929b007388 */ /* 0x000fe20000004800 */
[----:B--2---:R-:W-:-:S03]  /*32a0*/  LEA.HI.SX32 R140, R13, R114, 0x1b ;  /* 0x000000720d8c7211 */ /* 0x004fc600078fdaff */
[----:B------:R-:W-:Y:S04]  /*32b0*/  STS [R156.X4+0xe00], R145 ;  /* 0x000e00919c007388 */ /* 0x000fe80000004800 */
[----:B------:R-:W-:Y:S04]  /*32c0*/  STS [R134.X4+0xe80], R149 ;  /* 0x000e809586007388 */ /* 0x000fe80000004800 */
[----:B------:R-:W-:Y:S04]  /*32d0*/  STS [R137.X4+0xf00], R150 ;  /* 0x000f009689007388 */ /* 0x000fe80000004800 */
[----:B------:R0:W-:Y:S01]  /*32e0*/  STS [R140.X4+0xf80], R153 ;  /* 0x000f80998c007388 */ /* 0x0001e20000004800 */
[----:B------:R-:W-:-:S06]  /*32f0*/  NOP ;  /* 0x0000000000007918 */ /* 0x000fcc0000000000 */
[----:B------:R1:W2:Y:S01]  /*3300*/  @!P2 LDG.E R106, [R4.64+0x100] ;  /* 0x0001002a046aa981 */ /* 0x0002a2000c1e1900 */
[----:B------:R-:W-:Y:S01]  /*3310*/  ISETP.GE.AND P2, PT, R157, UR37, PT ;  /* 0x000000259d007c0c */ /* 0x000fe2000bf46270 */
[----:B------:R-:W-:Y:S01]  /*3320*/  CS2R R108, SRZ ;  /* 0x00000000006c7805 */ /* 0x000fe2000001ff00 */
[----:B------:R-:W-:Y:S01]  /*3330*/  CS2R R104, SRZ ;  /* 0x0000000000687805 */ /* 0x000fe2000001ff00 */
[----:B------:R1:W3:Y:S01]  /*3340*/  @!P3 LDG.E R107, [R4.64+0x180] ;  /* 0x0001802a046bb981 */ /* 0x0002e2000c1e1900 */
[----:B------:R-:W-:-:S03]  /*3350*/  ISETP.GE.AND P3, PT, R158, UR37, PT ;  /* 0x000000259e007c0c */ /* 0x000fc6000bf66270 */
[----:B------:R1:W4:Y:S01]  /*3360*/  @!P1 LDG.E R109, [R4.64+0x80] ;  /* 0x0000802a046d9981 */ /* 0x000322000c1e1900 */
[----:B------:R-:W-:-:S03]  /*3370*/  ISETP.GE.AND P1, PT, R154, UR37, PT ;  /* 0x000000259a007c0c */ /* 0x000fc6000bf26270 */
[----:B------:R1:W2:Y:S01]  /*3380*/  @!P0 LDG.E R108, [R4.64] ;  /* 0x0000002a046c8981 */ /* 0x0002a2000c1e1900 */
[----:B------:R-:W-:-:S03]  /*3390*/  ISETP.GE.AND P0, PT, R160, UR37, PT ;  /* 0x00000025a0007c0c */ /* 0x000fc6000bf06270 */
[----:B------:R1:W2:Y:S01]  /*33a0*/  @!P2 LDG.E R105, [R4.64+0x280] ;  /* 0x0002802a0469a981 */ /* 0x0002a2000c1e1900 */
[----:B------:R-:W-:Y:S01]  /*33b0*/  ISETP.GE.AND P2, PT, R164, UR37, PT ;  /* 0x00000025a4007c0c */ /* 0x000fe2000bf46270 */
[----:B------:R-:W-:Y:S01]  /*33c0*/  CS2R R102, SRZ ;  /* 0x0000000000667805 */ /* 0x000fe2000001ff00 */
[----:B------:R-:W-:Y:S01]  /*33d0*/  CS2R R100, SRZ ;  /* 0x0000000000647805 */ /* 0x000fe2000001ff00 */
[----:B------:R-:W-:Y:S01]  /*33e0*/  CS2R R98, SRZ ;  /* 0x0000000000627805 */ /* 0x000fe2000001ff00 */
[----:B------:R1:W2:Y:S04]  /*33f0*/  @!P5 LDG.E R179, [R4.64+0x680] ;  /* 0x0006802a04b3d981 */ /* 0x0002a8000c1e1900 */
        /* <DEDUP_REMOVED lines=18> */
[----:B------:R-:W-:Y:S02]  /*3520*/  HFMA2.MMA R186, -RZ, RZ, 0, 0 ;  /* 0x00000000ffba7435 */ /* 0x000fe400000001ff */
[----:B------:R1:W2:Y:S01]  /*3530*/  @!P6 LDG.E R173, [R4.64+0x800] ;  /* 0x0008002a04ade981 */ /* 0x0002a2000c1e1900 */
[----:B------:R-:W-:Y:S02]  /*3540*/  ISETP.GE.AND P6, PT, R136, UR37, PT ;  /* 0x0000002588007c0c */ /* 0x000fe4000bfc6270 */
[----:B------:R-:W-:Y:S01]  /*3550*/  ISETP.GE.AND P5, PT, R131, UR37, PT ;  /* 0x0000002583007c0c */ /* 0x000fe2000bfa6270 */
[----:B------:R1:W2:Y:S01]  /*3560*/  @!P2 LDG.E R191, [R4.64+0x900] ;  /* 0x0009002a04bfa981 */ /* 0x0002a2000c1e1900 */
[----:B------:R-:W-:Y:S01]  /*3570*/  ISETP.GE.AND P2, PT, R139, UR37, PT ;  /* 0x000000258b007c0c */ /* 0x000fe2000bf46270 */
[----:B------:R-:W-:-:S02]  /*3580*/  CS2R R198, SRZ ;  /* 0x0000000000c67805 */ /* 0x000fc4000001ff00 */
[----:B------:R1:W2:Y:S01]  /*3590*/  @!P0 LDG.E R181, [R4.64+0x780] ;  /* 0x0007802a04b58981 */ /* 0x0002a2000c1e1900 */
[----:B------:R-:W-:Y:S01]  /*35a0*/  ISETP.GE.AND P0, PT, R138, UR37, PT ;  /* 0x000000258a007c0c */ /* 0x000fe2000bf06270 */
[----:B------:R-:W-:Y:S01]  /*35b0*/  HFMA2.MMA R197, -RZ, RZ, 0, 0 ;  /* 0x00000000ffc57435 */ /* 0x000fe200000001ff */
[----:B------:R-:W-:Y:S01]  /*35c0*/  MOV R192, RZ ;  /* 0x000000ff00c07202 */ /* 0x000fe20000000f00 */
[----:B------:R-:W-:Y:S01]  /*35d0*/  CS2R R200, SRZ ;  /* 0x0000000000c87805 */ /* 0x000fe2000001ff00 */
        /* <DEDUP_REMOVED lines=12> */
[----:B------:R-:W-:Y:S02]  /*36a0*/  CS2R R206, SRZ ;  /* 0x0000000000ce7805 */ /* 0x000fe4000001ff00 */
[----:B------:R1:W2:Y:S01]  /*36b0*/  @!P0 LDG.E R200, [R4.64+0xb80] ;  /* 0x000b802a04c88981 */ /* 0x0002a2000c1e1900 */
[----:B------:R-:W-:Y:S01]  /*36c0*/  ISETP.GE.AND P0, PT, R152, UR37, PT ;  /* 0x0000002598007c0c */ /* 0x000fe2000bf06270 */
[----:B------:R-:W-:Y:S01]  /*36d0*/  CS2R R204, SRZ ;  /* 0x0000000000cc7805 */ /* 0x000fe2000001ff00 */
[----:B------:R-:W-:Y:S01]  /*36e0*/  MOV R209, RZ ;  /* 0x000000ff00d17202 */ /* 0x000fe20000000f00 */
        /* <DEDUP_REMOVED lines=8> */
[----:B------:R-:W0:Y:S01]  /*3770*/  R2UR UR35, R3 ;  /* 0x00000000032373c2 */ /* 0x000e2200000e0000 */
[----:B------:R-:W-:-:S02]  /*3780*/  FADD.FTZ R17, R177, UR5 ;  /* 0x00000005b1117e21 */ /* 0x000fc40008010000 */
[----:B------:R-:W-:Y:S02]  /*3790*/  FADD.FTZ R16, R176, UR5 ;  /* 0x00000005b0107e21 */ /* 0x000fe40008010000 */
[----:B------:R-:W-:Y:S02]  /*37a0*/  FADD.FTZ R15, R175, UR5 ;  /* 0x00000005af0f7e21 */ /* 0x000fe40008010000 */
[----:B------:R-:W-:Y:S02]  /*37b0*/  FADD.FTZ R14, R172, UR5 ;  /* 0x00000005ac0e7e21 */ /* 0x000fe40008010000 */
[----:B0-----:R-:W-:-:S04]  /*37c0*/  FMUL.FTZ R0, R17, UR35 ;  /* 0x0000002311007c20 */ /* 0x001fc80008410000 */
[----:B------:R-:W-:Y:S02]  /*37d0*/  FMUL.RZ R6, R0, 0.15915493667125701904 ;  /* 0x3e22f98300067820 */ /* 0x000fe4000040c000 */
[----:B------:R-:W-:-:S04]  /*37e0*/  FMUL.FTZ R0, R16, UR35 ;  /* 0x0000002310007c20 */ /* 0x000fc80008410000 */
[----:B------:R-:W-:Y:S02]  /*37f0*/  FMUL.RZ R7, R0, 0.15915493667125701904 ;  /* 0x3e22f98300077820 */ /* 0x000fe4000040c000 */
[----:B------:R-:W-:Y:S02]  /*3800*/  FMUL.FTZ R0, R15, UR35 ;  /* 0x000000230f007c20 */ /* 0x000fe40008410000 */
[----:B------:R-:W-:Y:S02]  /*3810*/  FADD.FTZ R13, R171, UR5 ;  /* 0x00000005ab0d7e21 */ /* 0x000fe40008010000 */
[----:B------:R-:W-:Y:S02]  /*3820*/  FMUL.RZ R3, R0, 0.15915493667125701904 ;  /* 0x3e22f98300037820 */ /* 0x000fe4000040c000 */
[----:B------:R-:W-:Y:S01]  /*3830*/  FMUL.FTZ R0, R14, UR35 ;  /* 0x000000230e007c20 */ /* 0x000fe20008410000 */
[----:B------:R-:W-:Y:S01]  /*3840*/  LOP3.LUT R252, R115, 0x1f, RZ, 0xc0, !PT ;  /* 0x0000001f73fc7812 */ /* 0x000fe200078ec0ff */
[----:B------:R-:W-:-:S02]  /*3850*/  FADD.FTZ R12, R80, UR5 ;  /* 0x00000005500c7e21 */ /* 0x000fc40008010000 */
[----:B-1----:R-:W-:Y:S02]  /*3860*/  FMUL.RZ R4, R0, 0.15915493667125701904 ;  /* 0x3e22f98300047820 */ /* 0x002fe4000040c000 */
[----:B------:R-:W-:Y:S01]  /*3870*/  FMUL.FTZ R0, R13, UR35 ;  /* 0x000000230d007c20 */ /* 0x000fe20008410000 */
[----:B------:R-:W-:Y:S01]  /*3880*/  MUFU.SIN R208, R6 ;  /* 0x0000000600d07308 */ /* 0x000fe20000000400 */
[----:B------:R-:W-:Y:S02]  /*3890*/  ISETP.NE.AND P0, PT, R252, RZ, PT ;  /* 0x000000fffc00720c */ /* 0x000fe40003f05270 */
[----:B------:R-:W-:Y:S02]  /*38a0*/  FMUL.RZ R5, R0, 0.15915493667125701904 ;  /* 0x3e22f98300057820 */ /* 0x000fe4000040c000 */
[----:B------:R-:W-:-:S03]  /*38b0*/  FMUL.FTZ R0, R12, UR35 ;  /* 0x000000230c007c20 */ /* 0x000fc60008410000 */
[----:B------:R0:W-:Y:S01]  /*38c0*/  MUFU.COS R211, R6 ;  /* 0x0000000600d37308 */ /* 0x0001e20000000000 */
[----:B------:R-:W-:Y:S01]  /*38d0*/  FADD.FTZ R123, R79, UR5 ;  /* 0x000000054f7b7e21 */ /* 0x000fe20008010000 */
[----:B0-----:R-:W-:-:S06]  /*38e0*/  MOV R6, UR26 ;  /* 0x0000001a00067c02 */ /* 0x001fcc0008000f00 */
[----:B------:R-:W-:Y:S01]  /*38f0*/  MUFU.SIN R135, R3 ;  /* 0x0000000300877308 */ /* 0x000fe20000000400 */
[----:B------:R-:W-:Y:S01]  /*3900*/  ISETP.LT.OR P1, PT, R6, 0x2, P0 ;  /* 0x000000020600780c */ /* 0x000fe20000721670 */
[----:B------:R-:W-:-:S06]  /*3910*/  FADD.FTZ R118, R78, UR5 ;  /* 0x000000054e767e21 */ /* 0x000fcc0008010000 */
[----:B------:R0:W-:Y:S01]  /*3920*/  MUFU.COS R136, R3 ;  /* 0x0000000300887308 */ /* 0x0001e20000000000 */
[----:B------:R-:W-:Y:S01]  /*3930*/  FADD.FTZ R154, R77, UR5 ;  /* 0x000000054d9a7e21 */ /* 0x000fe20008010000 */
[----:B------:R-:W-:Y:S01]  /*3940*/  MOV R210, UR26 ;  /* 0x0000001a00d27c02 */ /* 0x000fe20008000f00 */
[----:B0-----:R-:W-:Y:S02]  /*3950*/  FMUL.RZ R3, R0, 0.15915493667125701904 ;  /* 0x3e22f98300037820 */ /* 0x001fe4000040c000 */
[----:B------:R-:W-:-:S03]  /*3960*/  FMUL.FTZ R0, R123, UR35 ;  /* 0x000000237b007c20 */ /* 0x000fc60008410000 */
[----:B------:R-:W-:Y:S01]  /*3970*/  MUFU.SIN R119, R4 ;  /* 0x0000000400777308 */ /* 0x000fe20000000400 */
[----:B------:R-:W-:-:S07]  /*3980*/  @!P1 IADD3 R210, R210, -0x2, RZ ;  /* 0xfffffffed2d29810 */ /* 0x000fce0007ffe0ff */
[----:B------:R0:W-:Y:S01]  /*3990*/  MUFU.COS R120, R4 ;  /* 0x0000000400787308 */ /* 0x0001e20000000000 */
[----:B------:R-:W-:Y:S02]  /*39a0*/  FADD.FTZ R153, R76, UR5 ;  /* 0x000000054c997e21 */ /* 0x000fe40008010000 */
[----:B0-----:R-:W-:Y:S02]  /*39b0*/  FMUL.RZ R4, R0, 0.15915493667125701904 ;  /* 0x3e22f98300047820 */ /* 0x001fe4000040c000 */
[----:B------:R-:W-:-:S03]  /*39c0*/  FMUL.FTZ R0, R118, UR35 ;  /* 0x0000002376007c20 */ /* 0x000fc60008410000 */
[----:B------:R-:W-:Y:S01]  /*39d0*/  MUFU.SIN R138, R5 ;  /* 0x00000005008a7308 */ /* 0x000fe20000000400 */
[----:B------:R-:W-:-:S07]  /*39e0*/  IADD3 R11, R114, 0x20, RZ ;  /* 0x00000020720b7810 */ /* 0x000fce0007ffe0ff */
[----:B------:R0:W-:Y:S01]  /*39f0*/  MUFU.COS R139, R5 ;  /* 0x00000005008b7308 */ /* 0x0001e20000000000 */
[----:B------:R-:W-:-:S07]  /*3a00*/  IADD3 R9, R114, 0x40, RZ ;  /* 0x0000004072097810 */ /* 0x000fce0007ffe0ff */
[----:B------:R-:W-:Y:S01]  /*3a10*/  MUFU.SIN R131, R7 ;  /* 0x0000000700837308 */ /* 0x000fe20000000400 */
[----:B0-----:R-:W-:Y:S02]  /*3a20*/  FMUL.RZ R5, R0, 0.15915493667125701904 ;  /* 0x3e22f98300057820 */ /* 0x001fe4000040c000 */
[----:B------:R-:W-:-:S05]  /*3a30*/  FMUL.FTZ R0, R154, UR35 ;  /* 0x000000239a007c20 */ /* 0x000fca0008410000 */
[----:B------:R0:W-:Y:S01]  /*3a40*/  MUFU.COS R133, R7 ;  /* 0x0000000700857308 */ /* 0x0001e20000000000 */
[----:B------:R-:W-:Y:S01]  /*3a50*/  FADD.FTZ R152, R75, UR5 ;  /* 0x000000054b987e21 */ /* 0x000fe20008010000 */
[----:B------:R-:W-:Y:S02]  /*3a60*/  SHF.L.U32 R125, R114, 0x5, RZ ;  /* 0x00000005727d7819 */ /* 0x000fe400000006ff */
[----:B0-----:R-:W-:-:S04]  /*3a70*/  MOV R7, c[0x0][0x16c] ;  /* 0x00005b0000077a02 */ /* 0x001fc80000000f00 */
[----:B------:R-:W-:Y:S01]  /*3a80*/  MUFU.SIN R143, R3 ;  /* 0x00000003008f7308 */ /* 0x000fe20000000400 */
[----:B------:R-:W-:Y:S01]  /*3a90*/  LEA.HI.SX32 R113, R114, R114, 0x1b ;  /* 0x0000007272717211 */ /* 0x000fe200078fdaff */
[----:B------:R-:W-:Y:S01]  /*3aa0*/  @!P1 IMAD R210, R210, R7, UR7 ;  /* 0x00000007d2d29e24 */ /* 0x000fe2000f8e0207 */
[----:B------:R-:W-:-:S05]  /*3ab0*/  IADD3 R7, R114, 0x60, RZ ;  /* 0x0000006072077810 */ /* 0x000fca0007ffe0ff */
[----:B------:R0:W-:Y:S01]  /*3ac0*/  MUFU.COS R144, R3 ;  /* 0x0000000300907308 */ /* 0x0001e20000000000 */
[-C--:B------:R-:W-:Y:S01]  /*3ad0*/  LEA.HI.SX32 R11, R11, R114.reuse, 0x1b ;  /* 0x000000720b0b7211 */ /* 0x080fe200078fdaff */
[----:B------:R1:W1:Y:S01]  /*3ae0*/  R2UR UR34, R2 ;  /* 0x00000000022273c2 */ /* 0x00026200000e0000 */
[-C--:B------:R-:W-:Y:S01]  /*3af0*/  LEA.HI.SX32 R7, R7, R114.reuse, 0x1b ;  /* 0x0000007207077211 */ /* 0x080fe200078fdaff */
[----:B0-----:R-:W-:Y:S02]  /*3b00*/  FMUL.RZ R3, R0, 0.15915493667125701904 ;  /* 0x3e22f98300037820 */ /* 0x001fe4000040c000 */
[----:B------:R-:W-:Y:S01]  /*3b10*/  FMUL.FTZ R0, R153, UR35 ;  /* 0x0000002399007c20 */ /* 0x000fe20008410000 */
[----:B------:R-:W-:-:S03]  /*3b20*/  LEA.HI.SX32 R9, R9, R114, 0x1b ;  /* 0x0000007209097211 */ /* 0x000fc600078fdaff */
[----:B------:R-:W-:Y:S01]  /*3b30*/  FMUL.RZ R121, R0, 0.15915493667125701904 ;  /* 0x3e22f98300797820 */ /* 0x000fe2000040c000 */
[----:B------:R-:W-:Y:S01]  /*3b40*/  LEA.HI.SX32 R125, R125, R125, 0x1b ;  /* 0x0000007d7d7d7211 */ /* 0x000fe200078fdaff */
[----:B------:R-:W-:Y:S01]  /*3b50*/  FMUL.FTZ R0, R152, UR35 ;  /* 0x0000002398007c20 */ /* 0x000fe20008410000 */
[----:B------:R-:W-:Y:S02]  /*3b60*/  SHF.L.U32 R113, R113, 0x2, RZ ;  /* 0x0000000271717819 */ /* 0x000fe400000006ff */
[----:B------:R-:W-:Y:S02]  /*3b70*/  IADD3 R175, R114, 0xe0, RZ ;  /* 0x000000e072af7810 */ /* 0x000fe40007ffe0ff */
[----:B------:R-:W-:Y:S01]  /*3b80*/  SHF.L.U32 R112, R11, 0x2, RZ ;  /* 0x000000020b707819 */ /* 0x000fe200000006ff */
[----:B------:R-:W-:Y:S01]  /*3b90*/  MUFU.SIN R165, R4 ;  /* 0x0000000400a57308 */ /* 0x000fe20000000400 */
[----:B------:R-:W-:Y:S01]  /*3ba0*/  SHF.L.U32 R111, R9, 0x2, RZ ;  /* 0x00000002096f7819 */ /* 0x000fe200000006ff */
[----:B------:R-:W-:Y:S01]  /*3bb0*/  FMUL.RZ R167, R0, 0.15915493667125701904 ;  /* 0x3e22f98300a77820 */ /* 0x000fe2000040c000 */
[----:B------:R-:W-:Y:S01]  /*3bc0*/  SHF.L.U32 R110, R7, 0x2, RZ ;  /* 0x00000002076e7819 */ /* 0x000fe200000006ff */
[----:B------:R-:W0:Y:S01]  /*3bd0*/  LDS R11, [R125.X4] ;  /* 0x000000007d0b7984 */ /* 0x000e220000004800 */
[----:B------:R-:W-:Y:S01]  /*3be0*/  FADD.FTZ R145, R74, UR5 ;  /* 0x000000054a917e21 */ /* 0x000fe20008010000 */
[----:B------:R-:W-:-:S02]  /*3bf0*/  LEA.HI.SX32 R168, R175, R114, 0x1b ;  /* 0x00000072afa87211 */ /* 0x000fc400078fdaff */
[----:B------:R1:W-:Y:S01]  /*3c00*/  MUFU.COS R166, R4 ;  /* 0x0000000400a67308 */ /* 0x0003e20000000000 */
[----:B------:R-:W0:Y:S01]  /*3c10*/  LDS R10, [R125.X4+0x4] ;  /* 0x000004007d0a7984 */ /* 0x000e220000004800 */
[C---:B------:R-:W-:Y:S02]  /*3c20*/  IADD3 R187, R114.reuse, 0xc0, RZ ;  /* 0x000000c072bb7810 */ /* 0x040fe40007ffe0ff */
[C---:B------:R-:W-:Y:S01]  /*3c30*/  IADD3 R193, R114.reuse, 0x80, RZ ;  /* 0x0000008072c17810 */ /* 0x040fe20007ffe0ff */
[----:B------:R-:W-:Y:S03]  /*3c40*/  LDS R9, [R125.X4+0x8] ;  /* 0x000008007d097984 */ /* 0x000fe60000004800 */
[----:B------:R-:W-:Y:S01]  /*3c50*/  MUFU.SIN R163, R5 ;  /* 0x0000000500a37308 */ /* 0x000fe20000000400 */
[----:B------:R-:W0:Y:S01]  /*3c60*/  LDS R8, [R125.X4+0xc] ;  /* 0x00000c007d087984 */ /* 0x000e220000004800 */
[----:B------:R-:W-:-:S03]  /*3c70*/  IADD3 R189, R114, 0xa0, RZ ;  /* 0x000000a072bd7810 */ /* 0x000fc60007ffe0ff */
[----:B------:R-:W0:Y:S03]  /*3c80*/  LDS R7, [R125.X4+0x10] ;  /* 0x000010007d077984 */ /* 0x000e260000004800 */
[----:B------:R3:W-:Y:S01]  /*3c90*/  MUFU.COS R164, R5 ;  /* 0x0000000500a47308 */ /* 0x0007e20000000000 */
[----:B------:R-:W0:Y:S04]  /*3ca0*/  LDS R6, [R125.X4+0x14] ;  /* 0x000014007d067984 */ /* 0x000e280000004800 */
[----:B-1----:R-:W1:Y:S03]  /*3cb0*/  LDS R4, [R125.X4+0x1c] ;  /* 0x00001c007d047984 */ /* 0x002e660000004800 */
[----:B------:R-:W-:Y:S01]  /*3cc0*/  MUFU.SIN R161, R3 ;  /* 0x0000000300a17308 */ /* 0x000fe20000000400 */
[----:B---3--:R-:W3:Y:S04]  /*3cd0*/  LDS R5, [R125.X4+0x18] ;  /* 0x000018007d057984 */ /* 0x008ee80000004800 */
[----:B------:R-:W0:Y:S03]  /*3ce0*/  LDS R2, [R125.X4+0x24] ;  /* 0x000024007d027984 */ /* 0x000e260000004800 */
[----:B------:R4:W-:Y:S01]  /*3cf0*/  MUFU.COS R162, R3 ;  /* 0x0000000300a27308 */ /* 0x0009e20000000000 */
[----:B------:R-:W-:Y:S04]  /*3d00*/  LDS R0, [R125.X4+0x28] ;  /* 0x000028007d007984 */ /* 0x000fe80000004800 */
[----:B------:R-:W-:Y:S03]  /*3d10*/  LDS R124, [R125.X4+0x2c] ;  /* 0x00002c007d7c7984 */ /* 0x000fe60000004800 */
[----:B------:R-:W-:Y:S01]  /*3d20*/  MUFU.SIN R159, R121 ;  /* 0x00000079009f7308 */ /* 0x000fe20000000400 */
[----:B----4-:R-:W4:Y:S04]  /*3d30*/  LDS R3, [R125.X4+0x20] ;  /* 0x000020007d037984 */ /* 0x010f280000004800 */
[----:B------:R-:W0:Y:S03]  /*3d40*/  LDS R122, [R125.X4+0x30] ;  /* 0x000030007d7a7984 */ /* 0x000e260000004800 */
[----:B------:R1:W-:Y:S01]  /*3d50*/  MUFU.COS R160, R121 ;  /* 0x0000007900a07308 */ /* 0x0003e20000000000 */
[----:B------:R-:W-:Y:S04]  /*3d60*/  LDS R142, [R125.X4+0x38] ;  /* 0x000038007d8e7984 */ /* 0x000fe80000004800 */
[----:B------:R-:W-:Y:S04]  /*3d70*/  LDS R141, [R125.X4+0x3c] ;  /* 0x00003c007d8d7984 */ /* 0x000fe80000004800 */
[----:B-1----:R-:W1:Y:S04]  /*3d80*/  LDS R121, [R125.X4+0x34] ;  /* 0x000034007d797984 */ /* 0x002e680000004800 */
        /* <DEDUP_REMOVED lines=15> */
[----:B------:R-:W0:Y:S01]  /*3e80*/  LDS R177, [R125.X4+0x7c] ;  /* 0x00007c007db17984 */ /* 0x000e220000004800 */
[----:B------:R-:W-:-:S03]  /*3e90*/  FMUL.FTZ R126, R145, UR35 ;  /* 0x00000023917e7c20 */ /* 0x000fc60008410000 */
[----:B--2---:R-:W-:Y:S01]  /*3ea0*/  STS [R113+0x1080], R108 ;  /* 0x0010806c71007388 */ /* 0x004fe20000000800 */
[----:B------:R-:W-:-:S03]  /*3eb0*/  LEA.HI.SX32 R193, R193, R114, 0x1b ;  /* 0x00000072c1c17211 */ /* 0x000fc600078fdaff */
[----:B------:R-:W-:Y:S01]  /*3ec0*/  STS [R112+0x1100], R109 ;  /* 0x0011006d70007388 */ /* 0x000fe20000000800 */
[----:B------:R-:W-:-:S03]  /*3ed0*/  LEA.HI.SX32 R187, R187, R114, 0x1b ;  /* 0x00000072bbbb7211 */ /* 0x000fc600078fdaff */
[----:B------:R2:W-:Y:S01]  /*3ee0*/  STS [R111+0x1180], R106 ;  /* 0x0011806a6f007388 */ /* 0x0005e20000000800 */
[----:B------:R-:W-:Y:S01]  /*3ef0*/  LEA.HI.SX32 R189, R189, R114, 0x1b ;  /* 0x00000072bdbd7211 */ /* 0x000fe200078fdaff */
[----:B------:R-:W-:Y:S01]  /*3f00*/  FMUL.RZ R175, R126, 0.15915493667125701904 ;  /* 0x3e22f9837eaf7820 */ /* 0x000fe2000040c000 */
[----:B------:R-:W-:Y:S01]  /*3f10*/  IADD3 R215, R114, 0x100, RZ ;  /* 0x0000010072d77810 */ /* 0x000fe20007ffe0ff */
[----:B------:R1:W-:Y:S01]  /*3f20*/  STS [R110+0x1200], R107 ;  /* 0x0012006b6e007388 */ /* 0x0003e20000000800 */
[----:B------:R-:W-:Y:S01]  /*3f30*/  MUFU.SIN R157, R167 ;  /* 0x000000a7009d7308 */ /* 0x000fe20000000400 */
[----:B--2---:R-:W-:Y:S01]  /*3f40*/  SHF.L.U32 R106, R168, 0x2, RZ ;  /* 0x00000002a86a7819 */ /* 0x004fe200000006ff */
[----:B------:R-:W-:Y:S01]  /*3f50*/  FADD.FTZ R168, R73, UR5 ;  /* 0x0000000549a87e21 */ /* 0x000fe20008010000 */
[----:B------:R-:W-:-:S05]  /*3f60*/  SHF.L.U32 R109, R193, 0x2, RZ ;  /* 0x00000002c16d7819 */ /* 0x000fca00000006ff */
[----:B------:R2:W-:Y:S01]  /*3f70*/  MUFU.COS R158, R167 ;  /* 0x000000a7009e7308 */ /* 0x0005e20000000000 */
[----:B-1----:R-:W-:Y:S01]  /*3f80*/  SHF.L.U32 R107, R187, 0x2, RZ ;  /* 0x00000002bb6b7819 */ /* 0x002fe200000006ff */
[----:B------:R-:W-:Y:S01]  /*3f90*/  FMUL.FTZ R126, R168, UR35 ;  /* 0x00000023a87e7c20 */ /* 0x000fe20008410000 */
[----:B------:R-:W-:Y:S02]  /*3fa0*/  SHF.L.U32 R108, R189, 0x2, RZ ;  /* 0x00000002bd6c7819 */ /* 0x000fe400000006ff */
[----:B------:R-:W-:Y:S01]  /*3fb0*/  IADD3 R187, R114, 0x160, RZ ;  /* 0x0000016072bb7810 */ /* 0x000fe20007ffe0ff */
[----:B------:R-:W-:Y:S01]  /*3fc0*/  FMUL.RZ R176, R126, 0.15915493667125701904 ;  /* 0x3e22f9837eb07820 */ /* 0x000fe2000040c000 */
[----:B------:R-:W-:Y:S01]  /*3fd0*/  IADD3 R213, R114, 0x120, RZ ;  /* 0x0000012072d57810 */ /* 0x000fe20007ffe0ff */
[----:B--2---:R-:W-:Y:S01]  /*3fe0*/  FADD.FTZ R167, R72, UR5 ;  /* 0x0000000548a77e21 */ /* 0x004fe20008010000 */
[-C--:B------:R-:W-:Y:S01]  /*3ff0*/  LEA.HI.SX32 R215, R215, R114.reuse, 0x1b ;  /* 0x00000072d7d77211 */ /* 0x080fe200078fdaff */
[----:B------:R-:W-:Y:S01]  /*4000*/  STS [R109+0x1280], R104 ;  /* 0x001280686d007388 */ /* 0x000fe20000000800 */
[C---:B------:R-:W-:Y:S01]  /*4010*/  IADD3 R195, R114.reuse, 0x140, RZ ;  /* 0x0000014072c37810 */ /* 0x040fe20007ffe0ff */
[----:B------:R-:W-:Y:S01]  /*4020*/  FMUL.FTZ R126, R167, UR35 ;  /* 0x00000023a77e7c20 */ /* 0x000fe20008410000 */
[-C--:B------:R-:W-:Y:S01]  /*4030*/  LEA.HI.SX32 R193, R187, R114.reuse, 0x1b ;  /* 0x00000072bbc17211 */ /* 0x080fe200078fdaff */
[----:B------:R1:W-:Y:S01]  /*4040*/  STS [R108+0x1300], R105 ;  /* 0x001300696c007388 */ /* 0x0003e20000000800 */
[-C--:B------:R-:W-:Y:S01]  /*4050*/  LEA.HI.SX32 R213, R213, R114.reuse, 0x1b ;  /* 0x00000072d5d57211 */ /* 0x080fe200078fdaff */
[----:B------:R-:W-:Y:S01]  /*4060*/  MUFU.SIN R189, R175 ;  /* 0x000000af00bd7308 */ /* 0x000fe20000000400 */
[----:B------:R-:W-:Y:S01]  /*4070*/  LEA.HI.SX32 R195, R195, R114, 0x1b ;  /* 0x00000072c3c37211 */ /* 0x000fe200078fdaff */
[----:B------:R2:W-:Y:S01]  /*4080*/  STS [R107+0x1380], R102 ;  /* 0x001380666b007388 */ /* 0x0005e20000000800 */
[----:B------:R-:W-:-:S02]  /*4090*/  IADD3 R217, R114, 0x180, RZ ;  /* 0x0000018072d97810 */ /* 0x000fc40007ffe0ff */
[----:B-1----:R-:W-:-:S03]  /*40a0*/  SHF.L.U32 R105, R215, 0x2, RZ ;  /* 0x00000002d7697819 */ /* 0x002fc600000006ff */
[----:B------:R1:W-:Y:S01]  /*40b0*/  MUFU.COS R190, R175 ;  /* 0x000000af00be7308 */ /* 0x0003e20000000000 */
[----:B------:R0:W-:Y:S01]  /*40c0*/  STS [R106+0x1400], R103 ;  /* 0x001400676a007388 */ /* 0x0001e20000000800 */
[----:B--2---:R-:W-:Y:S02]  /*40d0*/  SHF.L.U32 R102, R193, 0x2, RZ ;  /* 0x00000002c1667819 */ /* 0x004fe400000006ff */
[----:B------:R-:W-:-:S04]  /*40e0*/  IADD3 R193, R114, 0x1e0, RZ ;  /* 0x000001e072c17810 */ /* 0x000fc80007ffe0ff */
[----:B------:R-:W-:Y:S01]  /*40f0*/  MUFU.SIN R187, R176 ;  /* 0x000000b000bb7308 */ /* 0x000fe20000000400 */
[----:B-1----:R-:W-:Y:S01]  /*4100*/  FMUL.RZ R175, R126, 0.15915493667125701904 ;  /* 0x3e22f9837eaf7820 */ /* 0x002fe2000040c000 */
[----:B------:R-:W-:Y:S01]  /*4110*/  MOV R126, UR34 ;  /* 0x00000022007e7c02 */ /* 0x000fe20008000f00 */
[----:B------:R1:W-:Y:S01]  /*4120*/  STS [R105+0x1480], R98 ;  /* 0x0014806269007388 */ /* 0x0003e20000000800 */
[----:B------:R-:W-:-:S04]  /*4130*/  SHF.L.U32 R104, R213, 0x2, RZ ;  /* 0x00000002d5687819 */ /* 0x000fc800000006ff */
[----:B------:R2:W-:Y:S01]  /*4140*/  MUFU.COS R188, R176 ;  /* 0x000000b000bc7308 */ /* 0x0005e20000000000 */
[----:B0-----:R-:W-:Y:S02]  /*4150*/  SHF.L.U32 R103, R195, 0x2, RZ ;  /* 0x00000002c3677819 */ /* 0x001fe400000006ff */
[C---:B------:R-:W-:Y:S02]  /*4160*/  IADD3 R215, R114.reuse, 0x1a0, RZ ;  /* 0x000001a072d77810 */ /* 0x040fe40007ffe0ff */
[----:B------:R-:W-:Y:S01]  /*4170*/  IADD3 R213, R114, 0x1c0, RZ ;  /* 0x000001c072d57810 */ /* 0x000fe20007ffe0ff */
[----:B--2---:R-:W-:Y:S01]  /*4180*/  FADD.FTZ R176, R71, UR5 ;  /* 0x0000000547b07e21 */ /* 0x004fe20008010000 */
[-C--:B------:R-:W-:Y:S01]  /*4190*/  LEA.HI.SX32 R212, R193, R114.reuse, 0x1b ;  /* 0x00000072c1d47211 */ /* 0x080fe200078fdaff */
[----:B------:R-:W-:Y:S02]  /*41a0*/  FMUL.FTZ R126, R126, 1.4426950216293334961 ;  /* 0x3fb8aa3b7e7e7820 */ /* 0x000fe40000410000 */
[----:B-1----:R-:W-:Y:S01]  /*41b0*/  FMUL.FTZ R98, R176, UR35 ;  /* 0x00000023b0627c20 */ /* 0x002fe20008410000 */
[-C--:B------:R-:W-:Y:S01]  /*41c0*/  LEA.HI.SX32 R217, R217, R114.reuse, 0x1b ;  /* 0x00000072d9d97211 */ /* 0x080fe200078fdaff */
[----:B------:R0:W-:Y:S01]  /*41d0*/  STS [R104+0x1500], R99 ;  /* 0x0015006368007388 */ /* 0x0001e20000000800 */
[-C--:B------:R-:W-:Y:S01]  /*41e0*/  LEA.HI.SX32 R215, R215, R114.reuse, 0x1b ;  /* 0x00000072d7d77211 */ /* 0x080fe200078fdaff */
[----:B------:R-:W-:Y:S01]  /*41f0*/  FMUL.RZ R194, R98, 0.15915493667125701904 ;  /* 0x3e22f98362c27820 */ /* 0x000fe2000040c000 */
[----:B------:R-:W-:Y:S01]  /*4200*/  LEA.HI.SX32 R213, R213, R114, 0x1b ;  /* 0x00000072d5d57211 */ /* 0x000fe200078fdaff */
[----:B------:R1:W-:Y:S01]  /*4210*/  STS [R103+0x1580], R100 ;  /* 0x0015806467007388 */ /* 0x0003e20000000800 */
[----:B------:R-:W-:Y:S01]  /*4220*/  SHF.L.U32 R98, R212, 0x2, RZ ;  /* 0x00000002d4627819 */ /* 0x000fe200000006ff */
[----:B------:R-:W-:-:S02]  /*4230*/  FMUL.FTZ R212, R17, R126 ;  /* 0x0000007e11d47220 */ /* 0x000fc40000410000 */
[----:B------:R2:W-:Y:S01]  /*4240*/  STS [R102+0x1600], R101 ;  /* 0x0016006566007388 */ /* 0x0005e20000000800 */
[----:B0-----:R-:W-:Y:S02]  /*4250*/  SHF.L.U32 R99, R213, 0x2, RZ ;  /* 0x00000002d5637819 */ /* 0x001fe400000006ff */
[----:B-1----:R-:W-:Y:S02]  /*4260*/  SHF.L.U32 R100, R215, 0x2, RZ ;  /* 0x00000002d7647819 */ /* 0x002fe400000006ff */
[----:B--2---:R-:W-:Y:S01]  /*4270*/  SHF.L.U32 R101, R217, 0x2, RZ ;  /* 0x00000002d9657819 */ /* 0x004fe200000006ff */
[----:B------:R-:W0:Y:S04]  /*4280*/  MUFU.EX2 R212, R212 ;  /* 0x000000d400d47308 */ /* 0x000e280000000800 */
[----:B------:R-:W-:Y:S04]  /*4290*/  STS [R101+0x1680], R180 ;  /* 0x001680b465007388 */ /* 0x000fe80000000800 */
[----:B------:R-:W-:Y:S04]  /*42a0*/  STS [R100+0x1700], R179 ;  /* 0x001700b364007388 */ /* 0x000fe80000000800 */
[----:B------:R1:W-:Y:S01]  /*42b0*/  STS [R99+0x1780], R174 ;  /* 0x001780ae63007388 */ /* 0x0003e20000000800 */
[----:B------:R-:W-:Y:S03]  /*42c0*/  MUFU.SIN R195, R175 ;  /* 0x000000af00c37308 */ /* 0x000fe60000000400 */
[----:B------:R-:W-:Y:S04]  /*42d0*/  STS [R98+0x1800], R181 ;  /* 0x001800b562007388 */ /* 0x000fe80000000800 */
[----:B------:R-:W-:Y:S01]  /*42e0*/  STS [R64.X4+0x1880], R173 ;  /* 0x001880ad40007388 */ /* 0x000fe20000004800 */
[----:B------:R2:W-:Y:S03]  /*42f0*/  MUFU.COS R196, R175 ;  /* 0x000000af00c47308 */ /* 0x0005e60000000000 */
[----:B------:R-:W-:Y:S04]  /*4300*/  STS [R67.X4+0x1900], R198 ;  /* 0x001900c643007388 */ /* 0x000fe80000004800 */
[----:B------:R-:W-:Y:S01]  /*4310*/  STS [R116.X4+0x1980], R191 ;  /* 0x001980bf74007388 */ /* 0x000fe20000004800 */
[----:B--2---:R-:W-:-:S03]  /*4320*/  FADD.FTZ R175, R70, UR5 ;  /* 0x0000000546af7e21 */ /* 0x004fc60008010000 */
[----:B------:R-:W-:Y:S01]  /*4330*/  STS [R117.X4+0x1a00], R192 ;  /* 0x001a00c075007388 */ /* 0x000fe20000004800 */
[----:B------:R-:W-:-:S03]  /*4340*/  ULEA UR32, UR39, UR7, 0x8 ;  /* 0x0000000727207291 */ /* 0x000fc6000f8e403f */
[----:B------:R-:W-:Y:S01]  /*4350*/  STS [R65.X4+0x1a80], R186 ;  /* 0x001a80ba41007388 */ /* 0x000fe20000004800 */
[----:B-1----:R-:W-:-:S03]  /*4360*/  FMUL.FTZ R174, R175, UR35 ;  /* 0x00000023afae7c20 */ /* 0x002fc60008410000 */
[----:B------:R0:W-:Y:S01]  /*4370*/  STS [R66.X4+0x1b00], R201 ;  /* 0x001b00c942007388 */ /* 0x0001e20000004800 */
[----:B------:R-:W-:-:S03]  /*4380*/  ISETP.NE.AND P2, PT, R115, RZ, PT ;  /* 0x000000ff7300720c */ /* 0x000fc60003f45270 */
[----:B------:R-:W-:Y:S01]  /*4390*/  STS [R132.X4+0x1b80], R199 ;  /* 0x001b80c784007388 */ /* 0x000fe20000004800 */
[----:B------:R-:W-:-:S03]  /*43a0*/  IADD3 R214, R115, 0x200, RZ ;  /* 0x0000020073d67810 */ /* 0x000fc60007ffe0ff */
[----:B------:R1:W-:Y:S01]  /*43b0*/  STS [R127.X4+0x1c00], R200 ;  /* 0x001c00c87f007388 */ /* 0x0003e20000004800 */
[----:B------:R-:W-:-:S03]  /*43c0*/  FMUL.RZ R174, R174, 0.15915493667125701904 ;  /* 0x3e22f983aeae7820 */ /* 0x000fc6000040c000 */
[----:B------:R2:W-:Y:S04]  /*43d0*/  STS [R128.X4+0x1c80], R197 ;  /* 0x001c80c580007388 */ /* 0x0005e80000004800 */
[----:B------:R-:W-:Y:S01]  /*43e0*/  STS [R129.X4+0x1d00], R206 ;  /* 0x001d00ce81007388 */ /* 0x000fe20000004800 */
[----:B0-----:R-:W-:-:S03]  /*43f0*/  FMUL.FTZ R66, R212, R211 ;  /* 0x000000d3d4427220 */ /* 0x001fc60000410000 */
[----:B------:R-:W-:Y:S01]  /*4400*/  STS [R130.X4+0x1d80], R209 ;  /* 0x001d80d182007388 */ /* 0x000fe20000004800 */
[----:B------:R-:W-:Y:S01]  /*4410*/  FMUL.FTZ R67, R212, R208 ;  /* 0x000000d0d4437220 */ /* 0x000fe20000410000 */
[----:B-1----:R-:W-:Y:S02]  /*4420*/  SEL R127, R214, UR32, P2 ;  /* 0x00000020d67f7c07 */ /* 0x002fe40009000000 */
[----:B------:R-:W-:Y:S04]  /*4430*/  STS [R155.X4+0x1e00], R204 ;  /* 0x001e00cc9b007388 */ /* 0x000fe80000004800 */
[----:B------:R-:W-:Y:S01]  /*4440*/  STS [R156.X4+0x1e80], R207 ;  /* 0x001e80cf9c007388 */ /* 0x000fe20000004800 */
[----:B------:R-:W-:Y:S03]  /*4450*/  MUFU.SIN R191, R174 ;  /* 0x000000ae00bf7308 */ /* 0x000fe60000000400 */
[----:B------:R-:W-:Y:S04]  /*4460*/  STS [R134.X4+0x1f00], R205 ;  /* 0x001f00cd86007388 */ /* 0x000fe80000004800 */
[----:B------:R-:W-:Y:S01]  /*4470*/  STS [R137.X4+0x1f80], R202 ;  /* 0x001f80ca89007388 */ /* 0x000fe20000004800 */
[----:B------:R0:W-:Y:S03]  /*4480*/  MUFU.COS R192, R174 ;  /* 0x000000ae00c07308 */ /* 0x0001e60000000000 */
[----:B------:R-:W-:Y:S01]  /*4490*/  STS [R140.X4+0x2000], R203 ;  /* 0x002000cb8c007388 */ /* 0x000fe20000004800 */
[----:B------:R-:W-:-:S06]  /*44a0*/  NOP ;  /* 0x0000000000007918 */ /* 0x000fcc0000000000 */
        /* <DEDUP_REMOVED lines=8> */
[----:B0-----:R-:W0:Y:S04]  /*4530*/  LDS R174, [R125.X4+0x10a0] ;  /* 0x0010a0007dae7984 */ /* 0x001e280000004800 */
        /* <DEDUP_REMOVED lines=23> */
[----:B------:R1:W-:Y:S01]  /*46b0*/  STS.64 [R127.X8+0x4650], R66 ;  /* 0x004650427f007388 */ /* 0x0003e20000008a00 */
[----:B------:R-:W-:-:S02]  /*46c0*/  HFMA2.MMA R117, -RZ, RZ, 0, 9.5367431640625e-07 ;  /* 0x00000010ff757435 */ /* 0x000fc400000001ff */
[----:B------:R-:W-:Y:S01]  /*46d0*/  HFMA2.MMA R65, -RZ, RZ, 0, 0 ;  /* 0x00000000ff417435 */ /* 0x000fe200000001ff */
[-C--:B------:R-:W-:Y:S01]  /*46e0*/  FMUL.FTZ R179, R14, R126.reuse ;  /* 0x0000007e0eb37220 */ /* 0x080fe20000410000 */
[----:B------:R-:W-:Y:S01]  /*46f0*/  MOV R64, RZ ;  /* 0x000000ff00407202 */ /* 0x000fe20000000f00 */
[-C--:B------:R-:W-:Y:S02]  /*4700*/  FMUL.FTZ R181, R12, R126.reuse ;  /* 0x0000007e0cb57220 */ /* 0x080fe40000410000 */
[----:B--2---:R-:W-:-:S03]  /*4710*/  FMUL.FTZ R128, R16, R126 ;  /* 0x0000007e10807220 */ /* 0x004fc60000410000 */
[----:B------:R-:W-:Y:S01]  /*4720*/  @!P1 IMAD.WIDE R116, R210, R117, UR44 ;  /* 0x0000002cd2749e25 */ /* 0x000fe2000f8e0275 */
[----:B------:R-:W-:Y:S03]  /*4730*/  BAR.SYNC.DEFER_BLOCKING 0x0 ;  /* 0x0000000000007b1d */ /* 0x000fe60000010000 */
[----:B------:R-:W-:-:S03]  /*4740*/  FMUL.FTZ R180, R13, R126 ;  /* 0x0000007e0db47220 */ /* 0x000fc60000410000 */
[----:B------:R-:W2:Y:S01]  /*4750*/  MUFU.EX2 R179, R179 ;  /* 0x000000b300b37308 */ /* 0x000ea20000000800 */
[-C--:B-1----:R-:W-:Y:S02]  /*4760*/  FMUL.FTZ R125, R123, R126.reuse ;  /* 0x0000007e7b7d7220 */ /* 0x082fe40000410000 */
[----:B------:R-:W-:-:S05]  /*4770*/  FMUL.FTZ R127, R118, R126 ;  /* 0x0000007e767f7220 */ /* 0x000fca0000410000 */
[----:B------:R-:W1:Y:S01]  /*4780*/  MUFU.EX2 R181, R181 ;  /* 0x000000b500b57308 */ /* 0x000e620000000800 */
[-C--:B------:R-:W-:Y:S01]  /*4790*/  FMUL.FTZ R129, R15, R126.reuse ;  /* 0x0000007e0f817220 */ /* 0x080fe20000410000 */
[----:B------:R0:W5:Y:S06]  /*47a0*/  @!P1 LDG.E.64 R64, [R116.64+0x8] ;  /* 0x0000082a74409981 */ /* 0x00016c000c1e1b00 */
[----:B------:R-:W1:Y:S01]  /*47b0*/  MUFU.EX2 R128, R128 ;  /* 0x0000008000807308 */ /* 0x000e620000000800 */
[----:B0-----:R-:W-:-:S07]  /*47c0*/  FMUL.FTZ R116, R152, R126 ;  /* 0x0000007e98747220 */ /* 0x001fce0000410000 */
[----:B------:R-:W0:Y:S01]  /*47d0*/  MUFU.EX2 R180, R180 ;  /* 0x000000b400b47308 */ /* 0x000e220000000800 */
[----:B------:R-:W-:-:S07]  /*47e0*/  FMUL.FTZ R117, R153, R126 ;  /* 0x0000007e99757220 */ /* 0x000fce0000410000 */
[----:B------:R-:W0:Y:S01]  /*47f0*/  MUFU.EX2 R210, R127 ;  /* 0x0000007f00d27308 */ /* 0x000e220000000800 */
[----:B--2---:R-:W-:-:S07]  /*4800*/  FMUL.FTZ R120, R179, R120 ;  /* 0x00000078b3787220 */ /* 0x004fce0000410000 */
[----:B------:R-:W2:Y:S01]  /*4810*/  MUFU.EX2 R125, R125 ;  /* 0x0000007d007d7308 */ /* 0x000ea20000000800 */
[----:B------:R-:W-:-:S07]  /*4820*/  FMUL.FTZ R119, R179, R119 ;  /* 0x00000077b3777220 */ /* 0x000fce0000410000 */
[----:B------:R-:W0:Y:S01]  /*4830*/  MUFU.EX2 R116, R116 ;  /* 0x0000007400747308 */ /* 0x000e220000000800 */
[C---:B-1----:R-:W-:Y:S02]  /*4840*/  FMUL.FTZ R144, R181.reuse, R144 ;  /* 0x00000090b5907220 */ /* 0x042fe40000410000 */
[----:B------:R-:W-:-:S05]  /*4850*/  FMUL.FTZ R143, R181, R143 ;  /* 0x0000008fb58f7220 */ /* 0x000fca0000410000 */
[----:B------:R-:W1:Y:S01]  /*4860*/  MUFU.EX2 R117, R117 ;  /* 0x0000007500757308 */ /* 0x000e620000000800 */
[-C--:B------:R-:W-:Y:S02]  /*4870*/  FMUL.FTZ R179, R11, R17.reuse ;  /* 0x000000110bb37220 */ /* 0x080fe40000410000 */
[----:B------:R-:W-:Y:S02]  /*4880*/  FMUL.FTZ R212, R145, R126 ;  /* 0x0000007e91d47220 */ /* 0x000fe40000410000 */
[----:B------:R-:W-:-:S03]  /*4890*/  FMUL.FTZ R181, R10, R17 ;  /* 0x000000110ab57220 */ /* 0x000fc60000410000 */
[----:B------:R-:W1:Y:S01]  /*48a0*/  MUFU.EX2 R129, R129 ;  /* 0x0000008100817308 */ /* 0x000e620000000800 */
[----:B------:R-:W-:Y:S02]  /*48b0*/  FMUL.FTZ R211, R154, R126 ;  /* 0x0000007e9ad37220 */ /* 0x000fe40000410000 */
[----:B------:R-:W-:Y:S02]  /*48c0*/  FMUL.FTZ R131, R128, R131 ;  /* 0x0000008380837220 */ /* 0x000fe40000410000 */
[C---:B0-----:R-:W-:Y:S02]  /*48d0*/  FMUL.FTZ R139, R180.reuse, R139 ;  /* 0x0000008bb48b7220 */ /* 0x041fe40000410000 */
[----:B------:R-:W-:Y:S01]  /*48e0*/  FMUL.FTZ R138, R180, R138 ;  /* 0x0000008ab48a7220 */ /* 0x000fe20000410000 */
[----:B------:R0:W0:Y:S01]  /*48f0*/  MUFU.EX2 R127, R212 ;  /* 0x000000d4007f7308 */ /* 0x0000220000000800 */
[C---:B------:R-:W-:Y:S02]  /*4900*/  FMUL.FTZ R179, R96.reuse, R179 ;  /* 0x000000b360b37220 */ /* 0x040fe40000410000 */
[----:B------:R-:W-:-:S02]  /*4910*/  FMUL.FTZ R180, R96, R181 ;  /* 0x000000b560b47220 */ /* 0x000fc40000410000 */
[C---:B------:R-:W-:Y:S02]  /*4920*/  FMUL.FTZ R164, R210.reuse, R164 ;  /* 0x000000a4d2a47220 */ /* 0x040fe40000410000 */
[----:B------:R-:W-:Y:S01]  /*4930*/  FMUL.FTZ R163, R210, R163 ;  /* 0x000000a3d2a37220 */ /* 0x000fe20000410000 */
[----:B------:R-:W0:Y:S01]  /*4940*/  MUFU.EX2 R211, R211 ;  /* 0x000000d300d37308 */ /* 0x000e220000000800 */
[----:B------:R-:W-:Y:S02]  /*4950*/  FMUL.FTZ R133, R128, R133 ;  /* 0x0000008580857220 */ /* 0x000fe40000410000 */
[C---:B--2---:R-:W-:Y:S02]  /*4960*/  FMUL.FTZ R166, R125.reuse, R166 ;  /* 0x000000a67da67220 */ /* 0x044fe40000410000 */
[----:B------:R-:W-:Y:S02]  /*4970*/  FMUL.FTZ R165, R125, R165 ;  /* 0x000000a57da57220 */ /* 0x000fe40000410000 */
[----:B------:R-:W-:-:S02]  /*4980*/  FMUL.FTZ R158, R116, R158 ;  /* 0x0000009e749e7220 */ /* 0x000fc40000410000 */
[----:B------:R-:W-:Y:S02]  /*4990*/  FMUL.FTZ R157, R116, R157 ;  /* 0x0000009d749d7220 */ /* 0x000fe40000410000 */
[----:B------:R-:W-:Y:S02]  /*49a0*/  FMUL.FTZ R210, R131, R179 ;  /* 0x000000b383d27220 */ /* 0x000fe40000410000 */
[----:B------:R-:W-:Y:S02]  /*49b0*/  FMUL.FTZ R125, R167, R126 ;  /* 0x0000007ea77d7220 */ /* 0x000fe40000410000 */
[----:B------:R-:W-:Y:S02]  /*49c0*/  FMUL.FTZ R116, R131, R180 ;  /* 0x000000b483747220 */ /* 0x000fe40000410000 */
[----:B------:R-:W-:Y:S02]  /*49d0*/  FMUL.FTZ R128, R168, R126 ;  /* 0x0000007ea8807220 */ /* 0x000fe40000410000 */
[----:B-1----:R-:W-:-:S02]  /*49e0*/  FMUL.FTZ R160, R117, R160 ;  /* 0x000000a075a07220 */ /* 0x002fc40000410000 */
[----:B------:R-:W-:Y:S02]  /*49f0*/  FMUL.FTZ R159, R117, R159 ;  /* 0x0000009f759f7220 */ /* 0x000fe40000410000 */
[C---:B0-----:R-:W-:Y:S01]  /*4a00*/  FFMA.FTZ R212, R133.reuse, R180, R210 ;  /* 0x000000b485d47223 */ /* 0x041fe200000100d2 */
[----:B------:R0:W-:Y:S01]  /*4a10*/  MUFU.EX2 R117, R125 ;  /* 0x0000007d00757308 */ /* 0x0001e20000000800 */
[----:B------:R-:W-:Y:S02]  /*4a20*/  FFMA.FTZ R210, R133, R179, -R116 ;  /* 0x000000b385d27223 */ /* 0x000fe40000010874 */
[C---:B------:R-:W-:Y:S02]  /*4a30*/  FMUL.FTZ R136, R129.reuse, R136 ;  /* 0x0000008881887220 */ /* 0x040fe40000410000 */
[----:B------:R-:W-:Y:S02]  /*4a40*/  FMUL.FTZ R135, R129, R135 ;  /* 0x0000008781877220 */ /* 0x000fe40000410000 */
[----:B------:R-:W-:-:S02]  /*4a50*/  FMUL.FTZ R116, R175, R126 ;  /* 0x0000007eaf747220 */ /* 0x000fc40000410000 */
[----:B0-----:R-:W-:Y:S02]  /*4a60*/  FMUL.FTZ R125, R8, R16 ;  /* 0x00000010087d7220 */ /* 0x001fe40000410000 */
[----:B------:R-:W-:Y:S02]  /*4a70*/  FMUL.FTZ R129, R176, R126 ;  /* 0x0000007eb0817220 */ /* 0x000fe40000410000 */
[----:B------:R-:W-:Y:S01]  /*4a80*/  FMUL.FTZ R181, R9, R16 ;  /* 0x0000001009b57220 */ /* 0x000fe20000410000 */
[----:B------:R-:W0:Y:S01]  /*4a90*/  MUFU.EX2 R128, R128 ;  /* 0x0000008000807308 */ /* 0x000e220000000800 */
[C---:B------:R-:W-:Y:S02]  /*4aa0*/  FFMA.FTZ R212, R95.reuse, R125, R212 ;  /* 0x0000007d5fd47223 */ /* 0x040fe400000100d4 */
[----:B------:R-:W-:Y:S02]  /*4ab0*/  FFMA.FTZ R210, R95, R181, R210 ;  /* 0x000000b55fd27223 */ /* 0x000fe400000100d2 */
[----:B------:R-:W-:-:S02]  /*4ac0*/  FMUL.FTZ R190, R127, R190 ;  /* 0x000000be7fbe7220 */ /* 0x000fc40000410000 */
[----:B------:R-:W-:Y:S01]  /*4ad0*/  FMUL.FTZ R189, R127, R189 ;  /* 0x000000bd7fbd7220 */ /* 0x000fe20000410000 */
[----:B------:R-:W-:Y:S01]  /*4ae0*/  MUFU.SIN R193, R194 ;  /* 0x000000c200c17308 */ /* 0x000fe20000000400 */
[C---:B------:R-:W-:Y:S02]  /*4af0*/  FMUL.FTZ R127, R135.reuse, R212 ;  /* 0x000000d4877f7220 */ /* 0x040fe40000410000 */
[----:B------:R-:W-:-:S05]  /*4b00*/  FMUL.FTZ R213, R135, R210 ;  /* 0x000000d287d57220 */ /* 0x000fca0000410000 */
[----:B------:R-:W1:Y:S01]  /*4b10*/  MUFU.EX2 R116, R116 ;  /* 0x0000007400747308 */ /* 0x000e620000000800 */
[C---:B------:R-:W-:Y:S02]  /*4b20*/  FMUL.FTZ R162, R211.reuse, R162 ;  /* 0x000000a2d3a27220 */ /* 0x040fe40000410000 */
[----:B------:R-:W-:-:S05]  /*4b30*/  FMUL.FTZ R161, R211, R161 ;  /* 0x000000a1d3a17220 */ /* 0x000fca0000410000 */
[----:B------:R-:W-:Y:S01]  /*4b40*/  MUFU.COS R194, R194 ;  /* 0x000000c200c27308 */ /* 0x000fe20000000000 */
[----:B------:R-:W-:Y:S02]  /*4b50*/  FFMA.FTZ R211, R136, R210, -R127 ;  /* 0x000000d288d37223 */ /* 0x000fe4000001087f */
[----:B------:R-:W-:-:S05]  /*4b60*/  FMUL.FTZ R126, R7, R15 ;  /* 0x0000000f077e7220 */ /* 0x000fca0000410000 */
[----:B------:R-:W2:Y:S01]  /*4b70*/  MUFU.EX2 R129, R129 ;  /* 0x0000008100817308 */ /* 0x000ea20000000800 */
[----:B------:R-:W-:Y:S02]  /*4b80*/  FFMA.FTZ R213, R136, R212, R213 ;  /* 0x000000d488d57223 */ /* 0x000fe400000100d5 */
[----:B------:R-:W-:Y:S02]  /*4b90*/  FMUL.FTZ R127, R6, R15 ;  /* 0x0000000f067f7220 */ /* 0x000fe40000410000 */
[C---:B------:R-:W-:Y:S02]  /*4ba0*/  FFMA.FTZ R211, R94.reuse, R126, R211 ;  /* 0x0000007e5ed37223 */ /* 0x040fe400000100d3 */
[----:B------:R-:W-:Y:S02]  /*4bb0*/  FFMA.FTZ R213, R94, R127, R213 ;  /* 0x0000007f5ed57223 */ /* 0x000fe400000100d5 */
[C---:B0-----:R-:W-:Y:S02]  /*4bc0*/  FMUL.FTZ R188, R128.reuse, R188 ;  /* 0x000000bc80bc7220 */ /* 0x041fe40000410000 */
[----:B------:R-:W-:-:S02]  /*4bd0*/  FMUL.FTZ R187, R128, R187 ;  /* 0x000000bb80bb7220 */ /* 0x000fc40000410000 */
[C---:B------:R-:W-:Y:S02]  /*4be0*/  FMUL.FTZ R196, R117.reuse, R196 ;  /* 0x000000c475c47220 */ /* 0x040fe40000410000 */
[----:B------:R-:W-:Y:S02]  /*4bf0*/  FMUL.FTZ R195, R117, R195 ;  /* 0x000000c375c37220 */ /* 0x000fe40000410000 */
[C---:B------:R-:W-:Y:S02]  /*4c00*/  FMUL.FTZ R128, R119.reuse, R211 ;  /* 0x000000d377807220 */ /* 0x040fe40000410000 */
[----:B------:R-:W-:Y:S02]  /*4c10*/  FMUL.FTZ R117, R119, R213 ;  /* 0x000000d577757220 */ /* 0x000fe40000410000 */
[C---:B-1----:R-:W-:Y:S02]  /*4c20*/  FMUL.FTZ R192, R116.reuse, R192 ;  /* 0x000000c074c07220 */ /* 0x042fe40000410000 */
[----:B------:R-:W-:-:S02]  /*4c30*/  FMUL.FTZ R191, R116, R191 ;  /* 0x000000bf74bf7220 */ /* 0x000fc40000410000 */
[----:B------:R-:W-:Y:S02]  /*4c40*/  FMUL.FTZ R210, R66, R131 ;  /* 0x0000008342d27220 */ /* 0x000fe40000410000 */
[C---:B--2---:R-:W-:Y:S02]  /*4c50*/  FMUL.FTZ R194, R129.reuse, R194 ;  /* 0x000000c281c27220 */ /* 0x044fe40000410000 */
[----:B------:R-:W-:Y:S02]  /*4c60*/  FMUL.FTZ R193, R129, R193 ;  /* 0x000000c181c17220 */ /* 0x000fe40000410000 */
[----:B------:R-:W-:Y:S02]  /*4c70*/  FMUL.FTZ R116, R67, R131 ;  /* 0x0000008343747220 */ /* 0x000fe40000410000 */
[----:B------:R-:W-:Y:S02]  /*4c80*/  FFMA.FTZ R212, R120, R213, R128 ;  /* 0x000000d578d47223 */ /* 0x000fe40000010080 */
[----:B------:R-:W-:-:S02]  /*4c90*/  FMUL.FTZ R129, R4, R14 ;  /* 0x0000000e04817220 */ /* 0x000fc40000410000 */
[----:B------:R-:W-:Y:S02]  /*4ca0*/  FFMA.FTZ R117, R120, R211, -R117 ;  /* 0x000000d378757223 */ /* 0x000fe40000010875 */
[----:B---3--:R-:W-:Y:S02]  /*4cb0*/  FMUL.FTZ R128, R5, R14 ;  /* 0x0000000e05807220 */ /* 0x008fe40000410000 */
        /* <DEDUP_REMOVED lines=10> */
[C---:B------:R-:W-:Y:S02]  /*4d60*/  FFMA.FTZ R216, R139.reuse, R213, R216 ;  /* 0x000000d58bd87223 */ /* 0x040fe400000100d8 */
[----:B------:R-:W-:Y:S02]  /*4d70*/  FFMA.FTZ R215, R139, R212, -R214 ;  /* 0x000000d48bd77223 */ /* 0x000fe400000108d6 */
[C---:B------:R-:W-:Y:S02]  /*4d80*/  FMUL.FTZ R213, R119.reuse, R117 ;  /* 0x0000007577d57220 */ /* 0x040fe40000410000 */
[-C--:B------:R-:W-:Y:S02]  /*4d90*/  FMUL.FTZ R212, R119, R116.reuse ;  /* 0x0000007477d47220 */ /* 0x080fe40000410000 */
[----:B------:R-:W-:Y:S02]  /*4da0*/  FMUL.FTZ R211, R2, R13 ;  /* 0x0000000d02d37220 */ /* 0x000fe40000410000 */
[----:B------:R-:W-:-:S02]  /*4db0*/  FFMA.FTZ R213, R120, R116, R213 ;  /* 0x0000007478d57223 */ /* 0x000fc400000100d5 */
[----:B------:R-:W-:Y:S02]  /*4dc0*/  FFMA.FTZ R212, R120, R117, -R212 ;  /* 0x0000007578d47223 */ /* 0x000fe400000108d4 */
[----:B----4-:R-:W-:Y:S02]  /*4dd0*/  FMUL.FTZ R210, R3, R13 ;  /* 0x0000000d03d27220 */ /* 0x010fe40000410000 */
[----:B------:R-:W-:Y:S02]  /*4de0*/  FFMA.FTZ R216, R92, R211, R216 ;  /* 0x000000d35cd87223 */ /* 0x000fe400000100d8 */
[C---:B------:R-:W-:Y:S02]  /*4df0*/  FMUL.FTZ R116, R138.reuse, R213 ;  /* 0x000000d58a747220 */ /* 0x040fe40000410000 */
[----:B------:R-:W-:Y:S02]  /*4e00*/  FMUL.FTZ R214, R138, R212 ;  /* 0x000000d48ad67220 */ /* 0x000fe40000410000 */
[----:B------:R-:W-:-:S02]  /*4e10*/  FFMA.FTZ R215, R92, R210, R215 ;  /* 0x000000d25cd77223 */ /* 0x000fc400000100d7 */
[----:B------:R-:W-:Y:S02]  /*4e20*/  FMUL.FTZ R117, R143, R216 ;  /* 0x000000d88f757220 */ /* 0x000fe40000410000 */
[C---:B------:R-:W-:Y:S02]  /*4e30*/  FFMA.FTZ R116, R139.reuse, R212, -R116 ;  /* 0x000000d48b747223 */ /* 0x040fe40000010874 */
[----:B------:R-:W-:Y:S02]  /*4e40*/  FFMA.FTZ R214, R139, R213, R214 ;  /* 0x000000d58bd67223 */ /* 0x000fe400000100d6 */
[CC--:B------:R-:W-:Y:S02]  /*4e50*/  FMUL.FTZ R219, R143.reuse, R215.reuse ;  /* 0x000000d78fdb7220 */ /* 0x0c0fe40000410000 */
[----:B------:R-:W-:Y:S02]  /*4e60*/  FFMA.FTZ R217, R144, R215, -R117 ;  /* 0x000000d790d97223 */ /* 0x000fe40000010875 */
[----:B------:R-:W-:-:S02]  /*4e70*/  FMUL.FTZ R215, R143, R116 ;  /* 0x000000748fd77220 */ /* 0x000fc40000410000 */
[-C--:B------:R-:W-:Y:S02]  /*4e80*/  FMUL.FTZ R117, R143, R214.reuse ;  /* 0x000000d68f757220 */ /* 0x080fe40000410000 */
[C---:B------:R-:W-:Y:S02]  /*4e90*/  FFMA.FTZ R215, R144.reuse, R214, R215 ;  /* 0x000000d690d77223 */ /* 0x040fe400000100d7 */
[----:B------:R-:W-:Y:S02]  /*4ea0*/  FFMA.FTZ R117, R144, R116, -R117 ;  /* 0x0000007490757223 */ /* 0x000fe40000010875 */
[----:B------:R-:W-:Y:S02]  /*4eb0*/  FMUL.FTZ R212, R0, R12 ;  /* 0x0000000c00d47220 */ /* 0x000fe40000410000 */
[----:B------:R-:W-:Y:S02]  /*4ec0*/  FFMA.FTZ R216, R144, R216, R219 ;  /* 0x000000d890d87223 */ /* 0x000fe400000100db */
[----:B------:R-:W-:-:S02]  /*4ed0*/  FMUL.FTZ R213, R124, R12 ;  /* 0x0000000c7cd57220 */ /* 0x000fc40000410000 */
[C---:B------:R-:W-:Y:S02]  /*4ee0*/  FMUL.FTZ R116, R165.reuse, R215 ;  /* 0x000000d7a5747220 */ /* 0x040fe40000410000 */
[----:B------:R-:W-:Y:S02]  /*4ef0*/  FMUL.FTZ R214, R165, R117 ;  /* 0x00000075a5d67220 */ /* 0x000fe40000410000 */
[C---:B------:R-:W-:Y:S02]  /*4f00*/  FFMA.FTZ R217, R91.reuse, R212, R217 ;  /* 0x000000d45bd97223 */ /* 0x040fe400000100d9 */
[----:B------:R-:W-:Y:S02]  /*4f10*/  FFMA.FTZ R216, R91, R213, R216 ;  /* 0x000000d55bd87223 */ /* 0x000fe400000100d8 */
[C---:B------:R-:W-:Y:S02]  /*4f20*/  FFMA.FTZ R116, R166.reuse, R117, -R116 ;  /* 0x00000075a6747223 */ /* 0x040fe40000010874 */
[----:B------:R-:W-:-:S02]  /*4f30*/  FFMA.FTZ R117, R166, R215, R214 ;  /* 0x000000d7a6757223 */ /* 0x000fc400000100d6 */
[C---:B------:R-:W-:Y:S02]  /*4f40*/  FMUL.FTZ R219, R165.reuse, R217 ;  /* 0x000000d9a5db7220 */ /* 0x040fe40000410000 */
[-C--:B------:R-:W-:Y:S02]  /*4f50*/  FMUL.FTZ R218, R165, R216.reuse ;  /* 0x000000d8a5da7220 */ /* 0x080fe40000410000 */
[C---:B------:R-:W-:Y:S02]  /*4f60*/  FMUL.FTZ R221, R163.reuse, R117 ;  /* 0x00000075a3dd7220 */ /* 0x040fe40000410000 */
[C---:B------:R-:W-:Y:S02]  /*4f70*/  FFMA.FTZ R219, R166.reuse, R216, R219 ;  /* 0x000000d8a6db7223 */ /* 0x040fe400000100db */
[----:B------:R-:W-:Y:S02]  /*4f80*/  FMUL.FTZ R216, R163, R116 ;  /* 0x00000074a3d87220 */ /* 0x000fe40000410000 */
[----:B------:R-:W-:-:S02]  /*4f90*/  FFMA.FTZ R217, R166, R217, -R218 ;  /* 0x000000d9a6d97223 */ /* 0x000fc400000108da */
[-C--:B------:R-:W-:Y:S02]  /*4fa0*/  FMUL.FTZ R214, R122, R123.reuse ;  /* 0x0000007b7ad67220 */ /* 0x080fe40000410000 */
[C---:B------:R-:W-:Y:S02]  /*4fb0*/  FFMA.FTZ R221, R164.reuse, R116, -R221 ;  /* 0x00000074a4dd7223 */ /* 0x040fe400000108dd */
[----:B------:R-:W-:Y:S02]  /*4fc0*/  FMUL.FTZ R215, R121, R123 ;  /* 0x0000007b79d77220 */ /* 0x000fe40000410000 */
[----:B------:R-:W-:Y:S02]  /*4fd0*/  FFMA.FTZ R216, R164, R117, R216 ;  /* 0x00000075a4d87223 */ /* 0x000fe400000100d8 */
[----:B------:R-:W-:Y:S02]  /*4fe0*/  FFMA.FTZ R217, R90, R214, R217 ;  /* 0x000000d65ad97223 */ /* 0x000fe400000100d9 */
[----:B------:R-:W-:-:S02]  /*4ff0*/  FMUL.FTZ R223, R161, R221 ;  /* 0x000000dda1df7220 */ /* 0x000fc40000410000 */
[----:B------:R-:W-:Y:S02]  /*5000*/  FFMA.FTZ R219, R90, R215, R219 ;  /* 0x000000d75adb7223 */ /* 0x000fe400000100db */
[-C--:B------:R-:W-:Y:S02]  /*5010*/  FMUL.FTZ R218, R161, R216.reuse ;  /* 0x000000d8a1da7220 */ /* 0x080fe40000410000 */
[C---:B------:R-:W-:Y:S02]  /*5020*/  FMUL.FTZ R117, R163.reuse, R217 ;  /* 0x000000d9a3757220 */ /* 0x040fe40000410000 */
[C---:B------:R-:W-:Y:S02]  /*5030*/  FFMA.FTZ R223, R162.reuse, R216, R223 ;  /* 0x000000d8a2df7223 */ /* 0x040fe400000100df */
[----:B------:R-:W-:Y:S02]  /*5040*/  FMUL.FTZ R116, R163, R219 ;  /* 0x000000dba3747220 */ /* 0x000fe40000410000 */
[----:B------:R-:W-:-:S02]  /*5050*/  FFMA.FTZ R221, R162, R221, -R218 ;  /* 0x000000dda2dd7223 */ /* 0x000fc400000108da */
[C---:B------:R-:W-:Y:S02]  /*5060*/  FFMA.FTZ R218, R164.reuse, R219, R117 ;  /* 0x000000dba4da7223 */ /* 0x040fe40000010075 */
[----:B------:R-:W-:Y:S02]  /*5070*/  FMUL.FTZ R117, R159, R223 ;  /* 0x000000df9f757220 */ /* 0x000fe40000410000 */
[----:B------:R-:W-:Y:S02]  /*5080*/  FFMA.FTZ R116, R164, R217, -R116 ;  /* 0x000000d9a4747223 */ /* 0x000fe40000010874 */
[-C--:B------:R-:W-:Y:S02]  /*5090*/  FMUL.FTZ R217, R141, R118.reuse ;  /* 0x000000768dd97220 */ /* 0x080fe40000410000 */
[----:B------:R-:W-:Y:S02]  /*50a0*/  FMUL.FTZ R219, R159, R221 ;  /* 0x000000dd9fdb7220 */ /* 0x000fe40000410000 */
[----:B------:R-:W-:-:S02]  /*50b0*/  FMUL.FTZ R216, R142, R118 ;  /* 0x000000768ed87220 */ /* 0x000fc40000410000 */
[C---:B------:R-:W-:Y:S02]  /*50c0*/  FFMA.FTZ R221, R160.reuse, R221, -R117 ;  /* 0x000000dda0dd7223 */ /* 0x040fe40000010875 */
[C---:B------:R-:W-:Y:S02]  /*50d0*/  FFMA.FTZ R218, R89.reuse, R217, R218 ;  /* 0x000000d959da7223 */ /* 0x040fe400000100da */
[----:B------:R-:W-:Y:S02]  /*50e0*/  FFMA.FTZ R223, R160, R223, R219 ;  /* 0x000000dfa0df7223 */ /* 0x000fe400000100db */
[----:B------:R-:W-:Y:S02]  /*50f0*/  FFMA.FTZ R116, R89, R216, R116 ;  /* 0x000000d859747223 */ /* 0x000fe40000010074 */
[----:B------:R-:W-:Y:S02]  /*5100*/  FMUL.FTZ R222, R157, R221 ;  /* 0x000000dd9dde7220 */ /* 0x000fe40000410000 */
[----:B------:R-:W-:-:S02]  /*5110*/  FMUL.FTZ R117, R161, R218 ;  /* 0x000000daa1757220 */ /* 0x000fc40000410000 */
[-C--:B------:R-:W-:Y:S02]  /*5120*/  FMUL.FTZ R220, R157, R223.reuse ;  /* 0x000000df9ddc7220 */ /* 0x080fe40000410000 */
[-C--:B------:R-:W-:Y:S02]  /*5130*/  FMUL.FTZ R219, R161, R116.reuse ;  /* 0x00000074a1db7220 */ /* 0x080fe40000410000 */
[----:B------:R-:W-:Y:S02]  /*5140*/  FFMA.FTZ R222, R158, R223, R222 ;  /* 0x000000df9ede7223 */ /* 0x000fe400000100de */
[----:B------:R-:W-:Y:S02]  /*5150*/  FFMA.FTZ R117, R162, R116, -R117 ;  /* 0x00000074a2757223 */ /* 0x000fe40000010875 */
[----:B------:R-:W-:Y:S02]  /*5160*/  FFMA.FTZ R220, R158, R221, -R220 ;  /* 0x000000dd9edc7223 */ /* 0x000fe400000108dc */
[----:B------:R-:W-:-:S02]  /*5170*/  FFMA.FTZ R116, R162, R218, R219 ;  /* 0x000000daa2747223 */ /* 0x000fc400000100db */
[----:B------:R-:W-:Y:S02]  /*5180*/  FMUL.FTZ R221, R189, R222 ;  /* 0x000000debddd7220 */ /* 0x000fe40000410000 */
[-C--:B------:R-:W-:Y:S02]  /*5190*/  FMUL.FTZ R218, R151, R154.reuse ;  /* 0x0000009a97da7220 */ /* 0x080fe40000410000 */
[----:B------:R-:W-:Y:S02]  /*51a0*/  FMUL.FTZ R219, R150, R154 ;  /* 0x0000009a96db7220 */ /* 0x000fe40000410000 */
[-C--:B------:R-:W-:Y:S02]  /*51b0*/  FMUL.FTZ R223, R189, R220.reuse ;  /* 0x000000dcbddf7220 */ /* 0x080fe40000410000 */
[----:B------:R-:W-:Y:S02]  /*51c0*/  FFMA.FTZ R247, R190, R220, -R221 ;  /* 0x000000dcbef77223 */ /* 0x000fe400000108dd */
[----:B------:R-:W-:-:S02]  /*51d0*/  FFMA.FTZ R117, R88, R218, R117 ;  /* 0x000000da58757223 */ /* 0x000fc40000010075 */
[----:B------:R-:W-:Y:S02]  /*51e0*/  FFMA.FTZ R116, R88, R219, R116 ;  /* 0x000000db58747223 */ /* 0x000fe40000010074 */
[----:B------:R-:W-:Y:S02]  /*51f0*/  FFMA.FTZ R223, R190, R222, R223 ;  /* 0x000000debedf7223 */ /* 0x000fe400000100df */
[----:B------:R-:W-:Y:S02]  /*5200*/  FMUL.FTZ R224, R187, R247 ;  /* 0x000000f7bbe07220 */ /* 0x000fe40000410000 */
[C---:B------:R-:W-:Y:S02]  /*5210*/  FMUL.FTZ R221, R159.reuse, R117 ;  /* 0x000000759fdd7220 */ /* 0x040fe40000410000 */
[----:B------:R-:W-:Y:S02]  /*5220*/  FMUL.FTZ R220, R159, R116 ;  /* 0x000000749fdc7220 */ /* 0x000fe40000410000 */
[----:B------:R-:W-:-:S02]  /*5230*/  FMUL.FTZ R222, R187, R223 ;  /* 0x000000dfbbde7220 */ /* 0x000fc40000410000 */
[----:B------:R-:W-:Y:S02]  /*5240*/  FFMA.FTZ R224, R188, R223, R224 ;  /* 0x000000dfbce07223 */ /* 0x000fe400000100e0 */
[----:B------:R-:W-:Y:S02]  /*5250*/  FFMA.FTZ R116, R160, R116, R221 ;  /* 0x00000074a0747223 */ /* 0x000fe400000100dd */
[----:B------:R-:W-:Y:S02]  /*5260*/  FMUL.FTZ R221, R148, R153 ;  /* 0x0000009994dd7220 */ /* 0x000fe40000410000 */
[----:B------:R-:W-:Y:S02]  /*5270*/  FFMA.FTZ R117, R160, R117, -R220 ;  /* 0x00000075a0757223 */ /* 0x000fe400000108dc */
[----:B------:R-:W-:Y:S02]  /*5280*/  FFMA.FTZ R247, R188, R247, -R222 ;  /* 0x000000f7bcf77223 */ /* 0x000fe400000108de */
[----:B------:R-:W-:-:S02]  /*5290*/  FMUL.FTZ R220, R149, R153 ;  /* 0x0000009995dc7220 */ /* 0x000fc40000410000 */
[----:B------:R-:W-:Y:S02]  /*52a0*/  FMUL.FTZ R222, R195, R224 ;  /* 0x000000e0c3de7220 */ /* 0x000fe40000410000 */
[----:B------:R-:W-:Y:S02]  /*52b0*/  FFMA.FTZ R116, R87, R221, R116 ;  /* 0x000000dd57747223 */ /* 0x000fe40000010074 */
[-C--:B------:R-:W-:Y:S02]  /*52c0*/  FMUL.FTZ R249, R195, R247.reuse ;  /* 0x000000f7c3f97220 */ /* 0x080fe40000410000 */
[----:B------:R-:W-:Y:S02]  /*52d0*/  FFMA.FTZ R117, R87, R220, R117 ;  /* 0x000000dc57757223 */ /* 0x000fe40000010075 */
[----:B------:R-:W-:Y:S02]  /*52e0*/  FFMA.FTZ R247, R196, R247, -R222 ;  /* 0x000000f7c4f77223 */ /* 0x000fe400000108de */
[----:B------:R-:W-:-:S02]  /*52f0*/  FMUL.FTZ R222, R157, R116 ;  /* 0x000000749dde7220 */ /* 0x000fc40000410000 */
[-C--:B------:R-:W-:Y:S02]  /*5300*/  FMUL.FTZ R223, R157, R117.reuse ;  /* 0x000000759ddf7220 */ /* 0x080fe40000410000 */
[C---:B------:R-:W-:Y:S02]  /*5310*/  FFMA.FTZ R117, R158.reuse, R117, -R222 ;  /* 0x000000759e757223 */ /* 0x040fe400000108de */
[----:B------:R-:W-:Y:S02]  /*5320*/  FMUL.FTZ R222, R147, R152 ;  /* 0x0000009893de7220 */ /* 0x000fe40000410000 */
[----:B------:R-:W-:Y:S02]  /*5330*/  FFMA.FTZ R116, R158, R116, R223 ;  /* 0x000000749e747223 */ /* 0x000fe400000100df */
[----:B------:R-:W-:Y:S02]  /*5340*/  FMUL.FTZ R223, R146, R152 ;  /* 0x0000009892df7220 */ /* 0x000fe40000410000 */
[----:B------:R-:W-:-:S02]  /*5350*/  FFMA.FTZ R117, R86, R222, R117 ;  /* 0x000000de56757223 */ /* 0x000fc40000010075 */
[----:B------:R-:W-:Y:S02]  /*5360*/  FFMA.FTZ R116, R86, R223, R116 ;  /* 0x000000df56747223 */ /* 0x000fe40000010074 */
[C---:B------:R-:W-:Y:S02]  /*5370*/  FMUL.FTZ R225, R189.reuse, R117 ;  /* 0x00000075bde17220 */ /* 0x040fe40000410000 */
[----:B------:R-:W-:Y:S02]  /*5380*/  FFMA.FTZ R249, R196, R224, R249 ;  /* 0x000000e0c4f97223 */ /* 0x000fe400000100f9 */
[-C--:B------:R-:W-:Y:S02]  /*5390*/  FMUL.FTZ R224, R189, R116.reuse ;  /* 0x00000074bde07220 */ /* 0x080fe40000410000 */
[----:B------:R-:W-:Y:S02]  /*53a0*/  FFMA.FTZ R116, R190, R116, R225 ;  /* 0x00000074be747223 */ /* 0x000fe400000100e1 */
[----:B------:R-:W-:-:S02]  /*53b0*/  FMUL.FTZ R225, R171, R145 ;  /* 0x00000091abe17220 */ /* 0x000fc40000410000 */
[----:B------:R-:W-:Y:S02]  /*53c0*/  FFMA.FTZ R117, R190, R117, -R224 ;  /* 0x00000075be757223 */ /* 0x000fe400000108e0 */
[----:B------:R-:W-:Y:S02]  /*53d0*/  FMUL.FTZ R224, R172, R145 ;  /* 0x00000091ace07220 */ /* 0x000fe40000410000 */
[C---:B------:R-:W-:Y:S02]  /*53e0*/  FFMA.FTZ R116, R85.reuse, R225, R116 ;  /* 0x000000e155747223 */ /* 0x040fe40000010074 */
[----:B------:R-:W-:Y:S02]  /*53f0*/  FFMA.FTZ R117, R85, R224, R117 ;  /* 0x000000e055757223 */ /* 0x000fe40000010075 */
[C---:B------:R-:W-:Y:S02]  /*5400*/  FMUL.FTZ R226, R187.reuse, R116 ;  /* 0x00000074bbe27220 */ /* 0x040fe40000410000 */
[----:B------:R-:W-:-:S02]  /*5410*/  FMUL.FTZ R227, R187, R117 ;  /* 0x00000075bbe37220 */ /* 0x000fc40000410000 */
[----:B------:R-:W-:Y:S02]  /*5420*/  FFMA.FTZ R117, R188, R117, -R226 ;  /* 0x00000075bc757223 */ /* 0x000fe400000108e2 */
[----:B------:R-:W-:Y:S02]  /*5430*/  FMUL.FTZ R226, R170, R168 ;  /* 0x000000a8aae27220 */ /* 0x000fe40000410000 */
[----:B------:R-:W-:Y:S02]  /*5440*/  FFMA.FTZ R116, R188, R116, R227 ;  /* 0x00000074bc747223 */ /* 0x000fe400000100e3 */
[----:B------:R-:W-:Y:S02]  /*5450*/  FMUL.FTZ R227, R169, R168 ;  /* 0x000000a8a9e37220 */ /* 0x000fe40000410000 */
[C---:B------:R-:W-:Y:S02]  /*5460*/  FFMA.FTZ R117, R84.reuse, R226, R117 ;  /* 0x000000e254757223 */ /* 0x040fe40000010075 */
[----:B------:R-:W-:-:S02]  /*5470*/  FFMA.FTZ R116, R84, R227, R116 ;  /* 0x000000e354747223 */ /* 0x000fc40000010074 */
[C---:B------:R-:W-:Y:S02]  /*5480*/  FMUL.FTZ R229, R195.reuse, R117 ;  /* 0x00000075c3e57220 */ /* 0x040fe40000410000 */
[-C--:B------:R-:W-:Y:S02]  /*5490*/  FMUL.FTZ R230, R195, R116.reuse ;  /* 0x00000074c3e67220 */ /* 0x080fe40000410000 */
[----:B------:R-:W-:Y:S02]  /*54a0*/  FFMA.FTZ R116, R196, R116, R229 ;  /* 0x00000074c4747223 */ /* 0x000fe400000100e5 */
[----:B------:R-:W-:Y:S02]  /*54b0*/  FMUL.FTZ R229, R184, R167 ;  /* 0x000000a7b8e57220 */ /* 0x000fe40000410000 */
[----:B------:R-:W-:Y:S02]  /*54c0*/  FFMA.FTZ R230, R196, R117, -R230 ;  /* 0x00000075c4e67223 */ /* 0x000fe400000108e6 */
[----:B------:R-:W-:-:S02]  /*54d0*/  FMUL.FTZ R228, R185, R167 ;  /* 0x000000a7b9e47220 */ /* 0x000fc40000410000 */
[C---:B------:R-:W-:Y:S02]  /*54e0*/  FFMA.FTZ R117, R83.reuse, R229, R116 ;  /* 0x000000e553757223 */ /* 0x040fe40000010074 */
[----:B------:R-:W-:Y:S02]  /*54f0*/  FFMA.FTZ R116, R83, R228, R230 ;  /* 0x000000e453747223 */ /* 0x000fe400000100e6 */
[CC--:B------:R-:W-:Y:S02]  /*5500*/  FMUL.FTZ R245, R193.reuse, R117.reuse ;  /* 0x00000075c1f57220 */ /* 0x0c0fe40000410000 */
[-C--:B------:R-:W-:Y:S01]  /*5510*/  FMUL.FTZ R230, R193, R116.reuse ;  /* 0x00000074c1e67220 */ /* 0x080fe20000410000 */
[----:B------:R-:W-:Y:S01]  /*5520*/  ISETP.NE.AND P1, PT, R115, 0x1f, PT ;  /* 0x0000001f7300780c */ /* 0x000fe20003f25270 */
[C---:B------:R-:W-:Y:S02]  /*5530*/  FFMA.FTZ R245, R194.reuse, R116, -R245 ;  /* 0x00000074c2f57223 */ /* 0x040fe400000108f5 */
[----:B------:R-:W-:-:S02]  /*5540*/  FFMA.FTZ R244, R194, R117, R230 ;  /* 0x00000075c2f47223 */ /* 0x000fc400000100e6 */
[-C--:B------:R-:W-:Y:S02]  /*5550*/  FMUL.FTZ R231, R182, R176.reuse ;  /* 0x000000b0b6e77220 */ /* 0x080fe40000410000 */
[----:B------:R-:W-:Y:S02]  /*5560*/  FMUL.FTZ R230, R183, R176 ;  /* 0x000000b0b7e67220 */ /* 0x000fe40000410000 */
[C---:B------:R-:W-:Y:S02]  /*5570*/  FFMA.FTZ R244, R82.reuse, R231, R244 ;  /* 0x000000e752f47223 */ /* 0x040fe400000100f4 */
[----:B------:R-:W-:Y:S02]  /*5580*/  FFMA.FTZ R245, R82, R230, R245 ;  /* 0x000000e652f57223 */ /* 0x000fe400000100f5 */
[C---:B------:R-:W-:Y:S02]  /*5590*/  FMUL.FTZ R117, R191.reuse, R244 ;  /* 0x000000f4bf757220 */ /* 0x040fe40000410000 */
[----:B------:R-:W-:-:S02]  /*55a0*/  FMUL.FTZ R116, R191, R245 ;  /* 0x000000f5bf747220 */ /* 0x000fc40000410000 */
[C---:B------:R-:W-:Y:S02]  /*55b0*/  FFMA.FTZ R245, R192.reuse, R245, -R117 ;  /* 0x000000f5c0f57223 */ /* 0x040fe40000010875 */
[----:B------:R-:W-:Y:S02]  /*55c0*/  FFMA.FTZ R244, R192, R244, R116 ;  /* 0x000000f4c0f47223 */ /* 0x000fe40000010074 */
[----:B------:R0:W1:Y:S01]  /*55d0*/  @P1 LDS.64 R116, [R115.X8+0x5658] ;  /* 0x0056580073741984 */ /* 0x0000620000008a00 */
[-C--:B------:R-:W-:Y:S01]  /*55e0*/  FMUL.FTZ R232, R178, R175.reuse ;  /* 0x000000afb2e87220 */ /* 0x080fe20000410000 */
[----:B------:R-:W-:Y:S01]  /*55f0*/  BSSY B0, `(.L_x_9192) ;  /* 0x0000011000007945 */ /* 0x000fe20003800000 */
        /* <DEDUP_REMOVED lines=16> */
.L_x_9193:
[----:B0-----:R-:W-:Y:S05]  /*5700*/  BSYNC B0 ;  /* 0x0000000000007941 */ /* 0x001fea0003800000 */
.L_x_9192:
[----:B------:R-:W0:Y:S01]  /*5710*/  SHFL.UP PT, R246, R245, 0x1, RZ ;  /* 0x04200000f5f67989 */ /* 0x000e2200000e00ff */
[C---:B------:R-:W-:Y:S01]  /*5720*/  FMUL.FTZ R243, R193.reuse, R249 ;  /* 0x000000f9c1f37220 */ /* 0x040fe20000410000 */
[----:B------:R-:W-:Y:S01]  /*5730*/  ISETP.GE.AND P3, PT, R114, 0x1, PT ;  /* 0x000000017200780c */ /* 0x000fe20003f66270 */
[----:B------:R-:W-:Y:S01]  /*5740*/  FMUL.FTZ R242, R18, R242 ;  /* 0x000000f212f27220 */ /* 0x000fe20000410000 */
[----:B------:R-:W2:Y:S01]  /*5750*/  SHFL.UP PT, R248, R244, 0x1, RZ ;  /* 0x04200000f4f87989 */ /* 0x000ea200000e00ff */
[-C--:B------:R-:W-:Y:S01]  /*5760*/  FFMA.FTZ R243, R194, R247.reuse, -R243 ;  /* 0x000000f7c2f37223 */ /* 0x080fe200000108f3 */
[----:B------:R-:W-:Y:S01]  /*5770*/  BSSY B0, `(.L_x_9194) ;  /* 0x0000188000007945 */ /* 0x000fe20003800000 */
[----:B------:R-:W-:Y:S01]  /*5780*/  FMUL.FTZ R247, R193, R247 ;  /* 0x000000f7c1f77220 */ /* 0x000fe20000410000 */
[----:B-----5:R-:W-:Y:S01]  /*5790*/  SHFL.IDX PT, R64, R64, RZ, 0x1f ;  /* 0x00001fff40407589 */ /* 0x020fe200000e0000 */
[----:B------:R-:W-:Y:S02]  /*57a0*/  FMUL.FTZ R241, R18, R241 ;  /* 0x000000f112f17220 */ /* 0x000fe40000410000 */
[----:B------:R-:W-:Y:S01]  /*57b0*/  FFMA.FTZ R249, R194, R249, R247 ;  /* 0x000000f9c2f97223 */ /* 0x000fe200000100f7 */
[----:B------:R-:W-:Y:S01]  /*57c0*/  SHFL.IDX PT, R65, R65, RZ, 0x1f ;  /* 0x00001fff41417589 */ /* 0x000fe200000e0000 */
[----:B------:R-:W-:-:S02]  /*57d0*/  FMUL.FTZ R247, R191, R243 ;  /* 0x000000f3bff77220 */ /* 0x000fc40000410000 */
[----:B------:R-:W-:Y:S02]  /*57e0*/  FMUL.FTZ R237, R19, R237 ;  /* 0x000000ed13ed7220 */ /* 0x000fe40000410000 */
[CC--:B------:R-:W-:Y:S02]  /*57f0*/  FFMA.FTZ R247, R192.reuse, R249.reuse, R247 ;  /* 0x000000f9c0f77223 */ /* 0x0c0fe400000100f7 */
[----:B------:R-:W-:Y:S02]  /*5800*/  FMUL.FTZ R249, R191, R249 ;  /* 0x000000f9bff97220 */ /* 0x000fe40000410000 */
[----:B------:R-:W-:Y:S02]  /*5810*/  FMUL.FTZ R240, R19, R240 ;  /* 0x000000f013f07220 */ /* 0x000fe40000410000 */
[----:B------:R-:W-:Y:S02]  /*5820*/  FFMA.FTZ R243, R192, R243, -R249 ;  /* 0x000000f3c0f37223 */ /* 0x000fe400000108f9 */
[----:B0-----:R-:W-:-:S02]  /*5830*/  FMUL.FTZ R249, R247, R246 ;  /* 0x000000f6f7f97220 */ /* 0x001fc40000410000 */
[----:B------:R-:W-:Y:S02]  /*5840*/  FMUL.FTZ R234, R20, R234 ;  /* 0x000000ea14ea7220 */ /* 0x000fe40000410000 */
[-C--:B--2---:R-:W-:Y:S02]  /*5850*/  FMUL.FTZ R250, R247, R248.reuse ;  /* 0x000000f8f7fa7220 */ /* 0x084fe40000410000 */
[C---:B------:R-:W-:Y:S02]  /*5860*/  FFMA.FTZ R248, R243.reuse, R248, R249 ;  /* 0x000000f8f3f87223 */ /* 0x040fe400000100f9 */
[----:B------:R-:W0:Y:S01]  /*5870*/  SHFL.UP PT, R249, R243, 0x1, RZ ;  /* 0x04200000f3f97989 */ /* 0x000e2200000e00ff */
[----:B------:R-:W-:Y:S02]  /*5880*/  FFMA.FTZ R246, R243, R246, -R250 ;  /* 0x000000f6f3f67223 */ /* 0x000fe400000108fa */
[----:B------:R-:W-:Y:S01]  /*5890*/  @P3 FADD.FTZ R244, R244, R248 ;  /* 0x000000f8f4f43221 */ /* 0x000fe20000010000 */
[----:B------:R-:W2:Y:S01]  /*58a0*/  SHFL.UP PT, R250, R247, 0x1, RZ ;  /* 0x04200000f7fa7989 */ /* 0x000ea200000e00ff */
[----:B------:R-:W-:-:S02]  /*58b0*/  @P3 FADD.FTZ R245, R245, R246 ;  /* 0x000000f6f5f53221 */ /* 0x000fc40000010000 */
[----:B------:R-:W-:Y:S02]  /*58c0*/  FMUL.FTZ R236, R20, R236 ;  /* 0x000000ec14ec7220 */ /* 0x000fe40000410000 */
[C---:B------:R-:W-:Y:S01]  /*58d0*/  FMUL.FTZ R239, R21.reuse, R239 ;  /* 0x000000ef15ef7220 */ /* 0x040fe20000410000 */
[----:B------:R-:W3:Y:S01]  /*58e0*/  SHFL.UP PT, R248, R245, 0x2, RZ ;  /* 0x04400000f5f87989 */ /* 0x000ee200000e00ff */
[----:B------:R-:W-:Y:S02]  /*58f0*/  FMUL.FTZ R238, R21, R238 ;  /* 0x000000ee15ee7220 */ /* 0x000fe40000410000 */
[C---:B------:R-:W-:Y:S02]  /*5900*/  FMUL.FTZ R209, R22.reuse, R209 ;  /* 0x000000d116d17220 */ /* 0x040fe40000410000 */
[----:B------:R-:W-:Y:S02]  /*5910*/  FMUL.FTZ R208, R22, R208 ;  /* 0x000000d016d07220 */ /* 0x000fe40000410000 */
[----:B------:R-:W-:-:S02]  /*5920*/  FMUL.FTZ R206, R23, R206 ;  /* 0x000000ce17ce7220 */ /* 0x000fc40000410000 */
[----:B------:R-:W-:Y:S02]  /*5930*/  FMUL.FTZ R207, R23, R207 ;  /* 0x000000cf17cf7220 */ /* 0x000fe40000410000 */
[C---:B------:R-:W-:Y:S02]  /*5940*/  FMUL.FTZ R205, R24.reuse, R205 ;  /* 0x000000cd18cd7220 */ /* 0x040fe40000410000 */
[----:B------:R-:W-:Y:S02]  /*5950*/  FMUL.FTZ R204, R24, R204 ;  /* 0x000000cc18cc7220 */ /* 0x000fe40000410000 */
[----:B0-----:R-:W-:Y:S02]  /*5960*/  FMUL.FTZ R246, R247, R249 ;  /* 0x000000f9f7f67220 */ /* 0x001fe40000410000 */
[----:B------:R-:W-:Y:S02]  /*5970*/  FMUL.FTZ R202, R25, R202 ;  /* 0x000000ca19ca7220 */ /* 0x000fe40000410000 */
[----:B--2---:R-:W-:-:S02]  /*5980*/  FFMA.FTZ R246, R243, R250, R246 ;  /* 0x000000faf3f67223 */ /* 0x004fc400000100f6 */
[----:B------:R-:W-:Y:S02]  /*5990*/  FMUL.FTZ R250, R247, R250 ;  /* 0x000000faf7fa7220 */ /* 0x000fe40000410000 */
[----:B------:R-:W-:Y:S01]  /*59a0*/  FMUL.FTZ R203, R25, R203 ;  /* 0x000000cb19cb7220 */ /* 0x000fe20000410000 */
[----:B------:R-:W-:Y:S01]  /*59b0*/  FSEL R247, R247, R246, !P3 ;  /* 0x000000f6f7f77208 */ /* 0x000fe20005800000 */
[----:B------:R-:W-:Y:S01]  /*59c0*/  @P3 FFMA.FTZ R243, R243, R249, -R250 ;  /* 0x000000f9f3f33223 */ /* 0x000fe200000108fa */
[----:B------:R-:W0:Y:S01]  /*59d0*/  SHFL.UP PT, R246, R244, 0x2, RZ ;  /* 0x04400000f4f67989 */ /* 0x000e2200000e00ff */
[----:B------:R-:W-:Y:S01]  /*59e0*/  ISETP.GE.AND P3, PT, R114, 0x2, PT ;  /* 0x000000027200780c */ /* 0x000fe20003f66270 */
[C---:B------:R-:W-:Y:S02]  /*59f0*/  FMUL.FTZ R201, R26.reuse, R201 ;  /* 0x000000c91ac97220 */ /* 0x040fe40000410000 */
[----:B---3--:R-:W-:Y:S02]  /*5a00*/  FMUL.FTZ R249, R247, R248 ;  /* 0x000000f8f7f97220 */ /* 0x008fe40000410000 */
        /* <DEDUP_REMOVED lines=9> */
[-C--:B0-----:R-:W-:Y:S02]  /*5aa0*/  FMUL.FTZ R250, R247, R246.reuse ;  /* 0x000000f6f7fa7220 */ /* 0x081fe40000410000 */
[C---:B------:R-:W-:Y:S02]  /*5ab0*/  FFMA.FTZ R249, R243.reuse, R246, R249 ;  /* 0x000000f6f3f97223 */ /* 0x040fe400000100f9 */
[----:B------:R-:W0:Y:S01]  /*5ac0*/  SHFL.UP PT, R246, R243, 0x2, RZ ;  /* 0x04400000f3f67989 */ /* 0x000e2200000e00ff */
[----:B------:R-:W-:Y:S02]  /*5ad0*/  FFMA.FTZ R248, R243, R248, -R250 ;  /* 0x000000f8f3f87223 */ /* 0x000fe400000108fa */
[----:B------:R-:W-:Y:S01]  /*5ae0*/  @P3 FADD.FTZ R244, R244, R249 ;  /* 0x000000f9f4f43221 */ /* 0x000fe20000010000 */
[----:B------:R-:W2:Y:S01]  /*5af0*/  SHFL.UP PT, R250, R247, 0x2, RZ ;  /* 0x04400000f7fa7989 */ /* 0x000ea200000e00ff */
[----:B------:R-:W-:-:S02]  /*5b00*/  @P3 FADD.FTZ R245, R245, R248 ;  /* 0x000000f8f5f53221 */ /* 0x000fc40000010000 */
[C---:B------:R-:W-:Y:S02]  /*5b10*/  FMUL.FTZ R155, R31.reuse, R155 ;  /* 0x0000009b1f9b7220 */ /* 0x040fe40000410000 */
[----:B------:R-:W-:Y:S01]  /*5b20*/  FMUL.FTZ R140, R31, R140 ;  /* 0x0000008c1f8c7220 */ /* 0x000fe20000410000 */
[----:B------:R-:W-:Y:S01]  /*5b30*/  SHFL.UP PT, R251, R245, 0x4, RZ ;  /* 0x04800000f5fb7989 */ /* 0x000fe200000e00ff */
[C---:B------:R-:W-:Y:S02]  /*5b40*/  FMUL.FTZ R130, R32.reuse, R130 ;  /* 0x0000008220827220 */ /* 0x040fe40000410000 */
[----:B------:R-:W-:Y:S02]  /*5b50*/  FMUL.FTZ R137, R32, R137 ;  /* 0x0000008920897220 */ /* 0x000fe40000410000 */
[C---:B------:R-:W-:Y:S02]  /*5b60*/  FMUL.FTZ R134, R33.reuse, R134 ;  /* 0x0000008621867220 */ /* 0x040fe40000410000 */
[----:B------:R-:W-:-:S02]  /*5b70*/  FMUL.FTZ R132, R33, R132 ;  /* 0x0000008421847220 */ /* 0x000fc40000410000 */
[----:B0-----:R-:W-:-:S04]  /*5b80*/  FMUL.FTZ R249, R247, R246 ;  /* 0x000000f6f7f97220 */ /* 0x001fc80000410000 */
[-C--:B--2---:R-:W-:Y:S02]  /*5b90*/  FFMA.FTZ R249, R243, R250.reuse, R249 ;  /* 0x000000faf3f97223 */ /* 0x084fe400000100f9 */
[C---:B------:R-:W-:Y:S02]  /*5ba0*/  FMUL.FTZ R248, R247.reuse, R250 ;  /* 0x000000faf7f87220 */ /* 0x040fe40000410000 */
[----:B------:R-:W0:Y:S01]  /*5bb0*/  SHFL.UP PT, R250, R244, 0x4, RZ ;  /* 0x04800000f4fa7989 */ /* 0x000e2200000e00ff */
[----:B------:R-:W-:Y:S01]  /*5bc0*/  FSEL R247, R247, R249, !P3 ;  /* 0x000000f9f7f77208 */ /* 0x000fe20005800000 */
[----:B------:R-:W-:Y:S01]  /*5bd0*/  @P3 FFMA.FTZ R243, R243, R246, -R248 ;  /* 0x000000f6f3f33223 */ /* 0x000fe200000108f8 */
[----:B------:R-:W-:-:S03]  /*5be0*/  ISETP.GE.AND P3, PT, R114, 0x4, PT ;  /* 0x000000047200780c */ /* 0x000fc60003f66270 */
[----:B------:R-:W-:Y:S04]  /*5bf0*/  SHFL.UP PT, R249, R247, 0x4, RZ ;  /* 0x04800000f7f97989 */ /* 0x000fe800000e00ff */
[----:B------:R-:W2:Y:S01]  /*5c00*/  SHFL.UP PT, R248, R243, 0x4, RZ ;  /* 0x04800000f3f87989 */ /* 0x000ea200000e00ff */
[----:B0-----:R-:W-:-:S04]  /*5c10*/  FMUL.FTZ R246, R247, R250 ;  /* 0x000000faf7f67220 */ /* 0x001fc80000410000 */
[-C--:B------:R-:W-:Y:S02]  /*5c20*/  FFMA.FTZ R246, R243, R251.reuse, -R246 ;  /* 0x000000fbf3f67223 */ /* 0x080fe400000108f6 */
[----:B------:R-:W-:Y:S02]  /*5c30*/  FMUL.FTZ R251, R247, R251 ;  /* 0x000000fbf7fb7220 */ /* 0x000fe40000410000 */
[----:B------:R-:W-:Y:S02]  /*5c40*/  @P3 FADD.FTZ R245, R245, R246 ;  /* 0x000000f6f5f53221 */ /* 0x000fe40000010000 */
[----:B------:R-:W-:Y:S02]  /*5c50*/  FFMA.FTZ R251, R243, R250, R251 ;  /* 0x000000faf3fb7223 */ /* 0x000fe400000100fb */
[----:B--2---:R-:W-:Y:S02]  /*5c60*/  FMUL.FTZ R250, R247, R248 ;  /* 0x000000f8f7fa7220 */ /* 0x004fe40000410000 */
[----:B------:R-:W-:-:S02]  /*5c70*/  @P3 FADD.FTZ R244, R244, R251 ;  /* 0x000000fbf4f43221 */ /* 0x000fc40000010000 */
[-C--:B------:R-:W-:Y:S02]  /*5c80*/  FFMA.FTZ R250, R243, R249.reuse, R250 ;  /* 0x000000f9f3fa7223 */ /* 0x080fe400000100fa */
[C---:B------:R-:W-:Y:S01]  /*5c90*/  FMUL.FTZ R249, R247.reuse, R249 ;  /* 0x000000f9f7f97220 */ /* 0x040fe20000410000 */
[----:B------:R-:W0:Y:S02]  /*5ca0*/  SHFL.UP PT, R246, R244, 0x8, RZ ;  /* 0x05000000f4f67989 */ /* 0x000e2400000e00ff */
[----:B------:R-:W-:Y:S01]  /*5cb0*/  FSEL R247, R247, R250, !P3 ;  /* 0x000000faf7f77208 */ /* 0x000fe20005800000 */
[----:B------:R-:W-:Y:S01]  /*5cc0*/  @P3 FFMA.FTZ R243, R243, R248, -R249 ;  /* 0x000000f8f3f33223 */ /* 0x000fe200000108f9 */
[----:B------:R-:W2:Y:S01]  /*5cd0*/  SHFL.UP PT, R250, R245, 0x8, RZ ;  /* 0x05000000f5fa7989 */ /* 0x000ea200000e00ff */
[----:B------:R-:W-:-:S03]  /*5ce0*/  ISETP.GE.AND P3, PT, R114, 0x8, PT ;  /* 0x000000087200780c */ /* 0x000fc60003f66270 */
[----:B------:R-:W3:Y:S01]  /*5cf0*/  SHFL.UP PT, R248, R243, 0x8, RZ ;  /* 0x05000000f3f87989 */ /* 0x000ee200000e00ff */
[----:B0-----:R-:W-:-:S04]  /*5d00*/  FMUL.FTZ R249, R247, R246 ;  /* 0x000000f6f7f97220 */ /* 0x001fc80000410000 */
[-C--:B--2---:R-:W-:Y:S02]  /*5d10*/  FFMA.FTZ R249, R243, R250.reuse, -R249 ;  /* 0x000000faf3f97223 */ /* 0x084fe400000108f9 */
[----:B------:R-:W-:Y:S02]  /*5d20*/  FMUL.FTZ R251, R247, R250 ;  /* 0x000000faf7fb7220 */ /* 0x000fe40000410000 */
[----:B------:R-:W0:Y:S01]  /*5d30*/  SHFL.UP PT, R250, R247, 0x8, RZ ;  /* 0x05000000f7fa7989 */ /* 0x000e2200000e00ff */
[----:B------:R-:W-:Y:S02]  /*5d40*/  @P3 FADD.FTZ R245, R245, R249 ;  /* 0x000000f9f5f53221 */ /* 0x000fe40000010000 */
[----:B------:R-:W-:Y:S02]  /*5d50*/  FFMA.FTZ R251, R243, R246, R251 ;  /* 0x000000f6f3fb7223 */ /* 0x000fe400000100fb */
[----:B---3--:R-:W-:Y:S02]  /*5d60*/  FMUL.FTZ R246, R247, R248 ;  /* 0x000000f8f7f67220 */ /* 0x008fe40000410000 */
[----:B------:R-:W-:-:S02]  /*5d70*/  @P3 FADD.FTZ R244, R244, R251 ;  /* 0x000000fbf4f43221 */ /* 0x000fc40000010000 */
[----:B------:R-:W-:Y:S01]  /*5d80*/  SHFL.UP PT, R251, R245, 0x10, RZ ;  /* 0x06000000f5fb7989 */ /* 0x000fe200000e00ff */
[-C--:B0-----:R-:W-:Y:S02]  /*5d90*/  FFMA.FTZ R246, R243, R250.reuse, R246 ;  /* 0x000000faf3f67223 */ /* 0x081fe400000100f6 */
[----:B------:R-:W-:-:S03]  /*5da0*/  FMUL.FTZ R250, R247, R250 ;  /* 0x000000faf7fa7220 */ /* 0x000fc60000410000 */
[----:B------:R-:W-:Y:S01]  /*5db0*/  FSEL R247, R247, R246, !P3 ;  /* 0x000000f6f7f77208 */ /* 0x000fe20005800000 */
[----:B------:R-:W-:Y:S01]  /*5dc0*/  @P3 FFMA.FTZ R243, R243, R248, -R250 ;  /* 0x000000f8f3f33223 */ /* 0x000fe200000108fa */
[----:B------:R-:W-:Y:S01]  /*5dd0*/  ISETP.GE.AND P3, PT, R114, 0x10, PT ;  /* 0x000000107200780c */ /* 0x000fe20003f66270 */
[----:B------:R-:W0:Y:S04]  /*5de0*/  SHFL.UP PT, R250, R244, 0x10, RZ ;  /* 0x06000000f4fa7989 */ /* 0x000e2800000e00ff */
[----:B------:R-:W2:Y:S04]  /*5df0*/  SHFL.UP PT, R249, R243, 0x10, RZ ;  /* 0x06000000f3f97989 */ /* 0x000ea800000e00ff */
[----:B------:R-:W3:Y:S01]  /*5e00*/  SHFL.UP PT, R248, R247, 0x10, RZ ;  /* 0x06000000f7f87989 */ /* 0x000ee200000e00ff */
[----:B0-----:R-:W-:-:S04]  /*5e10*/  FMUL.FTZ R246, R247, R250 ;  /* 0x000000faf7f67220 */ /* 0x001fc80000410000 */
[-C--:B------:R-:W-:Y:S02]  /*5e20*/  FFMA.FTZ R246, R243, R251.reuse, -R246 ;  /* 0x000000fbf3f67223 */ /* 0x080fe400000108f6 */
[----:B------:R-:W-:Y:S02]  /*5e30*/  FMUL.FTZ R251, R247, R251 ;  /* 0x000000fbf7fb7220 */ /* 0x000fe40000410000 */
[----:B------:R-:W-:Y:S02]  /*5e40*/  @P3 FADD.FTZ R245, R245, R246 ;  /* 0x000000f6f5f53221 */ /* 0x000fe40000010000 */
[----:B------:R-:W-:Y:S02]  /*5e50*/  FFMA.FTZ R250, R243, R250, R251 ;  /* 0x000000faf3fa7223 */ /* 0x000fe400000100fb */
[----:B--2---:R-:W-:Y:S02]  /*5e60*/  FMUL.FTZ R251, R247, R249 ;  /* 0x000000f9f7fb7220 */ /* 0x004fe40000410000 */
[----:B------:R-:W-:Y:S01]  /*5e70*/  @P3 FADD.FTZ R244, R244, R250 ;  /* 0x000000faf4f43221 */ /* 0x000fe20000010000 */
[----:B------:R-:W-:Y:S01]  /*5e80*/  SHFL.UP PT, R245, R245, 0x1, RZ ;  /* 0x04200000f5f57989 */ /* 0x000fe200000e00ff */
[----:B---3--:R-:W-:-:S02]  /*5e90*/  FFMA.FTZ R251, R243, R248, R251 ;  /* 0x000000f8f3fb7223 */ /* 0x008fc400000100fb */
[C---:B------:R-:W-:Y:S02]  /*5ea0*/  FMUL.FTZ R248, R247.reuse, R248 ;  /* 0x000000f8f7f87220 */ /* 0x040fe40000410000 */
[----:B------:R-:W-:Y:S01]  /*5eb0*/  SHFL.UP PT, R244, R244, 0x1, RZ ;  /* 0x04200000f4f47989 */ /* 0x000fe200000e00ff */
[----:B------:R-:W-:Y:S01]  /*5ec0*/  FSEL R251, R247, R251, !P3 ;  /* 0x000000fbf7fb7208 */ /* 0x000fe20005800000 */
[----:B------:R-:W-:-:S05]  /*5ed0*/  @P3 FFMA.FTZ R243, R243, R249, -R248 ;  /* 0x000000f9f3f33223 */ /* 0x000fca00000108f8 */
[----:B------:R-:W0:Y:S04]  /*5ee0*/  SHFL.UP PT, R251, R251, 0x1, RZ ;  /* 0x04200000fbfb7989 */ /* 0x000e2800000e00ff */
[----:B------:R-:W2:Y:S01]  /*5ef0*/  SHFL.UP PT, R243, R243, 0x1, RZ ;  /* 0x04200000f3f37989 */ /* 0x000ea200000e00ff */
[CC--:B0-----:R-:W-:Y:S02]  /*5f00*/  FMUL.FTZ R246, R251.reuse, R64.reuse ;  /* 0x00000040fbf67220 */ /* 0x0c1fe40000410000 */
[-C--:B------:R-:W-:Y:S02]  /*5f10*/  FMUL.FTZ R251, R251, R65.reuse ;  /* 0x00000041fbfb7220 */ /* 0x080fe40000410000 */
[C---:B--2---:R-:W-:Y:S02]  /*5f20*/  FFMA.FTZ R246, R243.reuse, R65, R246 ;  /* 0x00000041f3f67223 */ /* 0x044fe400000100f6 */
[----:B------:R-:W-:-:S02]  /*5f30*/  FFMA.FTZ R251, R243, R64, -R251 ;  /* 0x00000040f3fb7223 */ /* 0x000fc400000108fb */
[----:B------:R-:W-:Y:S02]  /*5f40*/  @P2 FADD.FTZ R65, R244, R246 ;  /* 0x000000f6f4412221 */ /* 0x000fe40000010000 */
[----:B------:R-:W-:Y:S01]  /*5f50*/  @P2 FADD.FTZ R64, R245, R251 ;  /* 0x000000fbf5402221 */ /* 0x000fe20000010000 */
[----:B------:R-:W-:Y:S01]  /*5f60*/  ISETP.NE.AND P2, PT, R252, 0x1f, PT ;  /* 0x0000001ffc00780c */ /* 0x000fe20003f45270 */
[CC--:B------:R-:W-:Y:S02]  /*5f70*/  FMUL.FTZ R243, R67.reuse, R65.reuse ;  /* 0x0000004143f37220 */ /* 0x0c0fe40000410000 */
[-C--:B------:R-:W-:Y:S02]  /*5f80*/  FMUL.FTZ R67, R67, R64.reuse ;  /* 0x0000004043437220 */ /* 0x080fe40000410000 */
[C---:B------:R-:W-:Y:S02]  /*5f90*/  FFMA.FTZ R64, R66.reuse, R64, -R243 ;  /* 0x0000004042407223 */ /* 0x040fe400000108f3 */
[----:B------:R-:W-:-:S02]  /*5fa0*/  FFMA.FTZ R66, R66, R65, R67 ;  /* 0x0000004142427223 */ /* 0x000fc40000010043 */
[CC--:B------:R-:W-:Y:S02]  /*5fb0*/  FMUL.FTZ R65, R191.reuse, R242.reuse ;  /* 0x000000f2bf417220 */ /* 0x0c0fe40000410000 */
[C---:B------:R-:W-:Y:S02]  /*5fc0*/  FMUL.FTZ R67, R192.reuse, R242 ;  /* 0x000000f2c0437220 */ /* 0x040fe40000410000 */
[-C--:B------:R-:W-:Y:S02]  /*5fd0*/  FFMA.FTZ R65, R192, R241.reuse, -R65 ;  /* 0x000000f1c0417223 */ /* 0x080fe40000010841 */
[----:B------:R-:W-:Y:S02]  /*5fe0*/  FFMA.FTZ R67, -R191, R241, -R67 ;  /* 0x000000f1bf437223 */ /* 0x000fe40000010943 */
        /* <DEDUP_REMOVED lines=80> */
[----:B------:R-:W-:Y:S02]  /*64f0*/  FADD.FTZ R65, R137, R65 ;  /* 0x0000004189417221 */ /* 0x000fe40000010000 */
[C---:B------:R-:W-:Y:S02]  /*6500*/  FMUL.FTZ R245, R131.reuse, -R67 ;  /* 0x8000004383f57220 */ /* 0x040fe40000410000 */
[----:B------:R-:W-:Y:S02]  /*6510*/  FADD.FTZ R180, R180, R66 ;  /* 0x00000042b4b47221 */ /* 0x000fe40000010000 */
[C---:B------:R-:W-:Y:S02]  /*6520*/  FMUL.FTZ R64, R131.reuse, R179 ;  /* 0x000000b383407220 */ /* 0x040fe40000410000 */
[-C--:B------:R-:W-:Y:S02]  /*6530*/  FMUL.FTZ R244, R131, -R65.reuse ;  /* 0x8000004183f47220 */ /* 0x080fe40000410000 */
[----:B------:R-:W-:-:S02]  /*6540*/  FFMA.FTZ R245, R133, R65, -R245 ;  /* 0x0000004185f57223 */ /* 0x000fc400000108f5 */
[----:B-1----:R-:W-:Y:S02]  /*6550*/  FMUL.FTZ R243, R191, R117 ;  /* 0x00000075bff37220 */ /* 0x002fe40000410000 */
[----:B------:R-:W-:Y:S02]  /*6560*/  FMUL.FTZ R65, R131, R180 ;  /* 0x000000b483417220 */ /* 0x000fe40000410000 */
[----:B------:R-:W-:Y:S02]  /*6570*/  FMUL.FTZ R246, R191, -R116 ;  /* 0x80000074bff67220 */ /* 0x000fe40000410000 */
[C---:B------:R-:W-:Y:S02]  /*6580*/  FFMA.FTZ R64, R133.reuse, R180, R64 ;  /* 0x000000b485407223 */ /* 0x040fe40000010040 */
[----:B------:R-:W-:Y:S02]  /*6590*/  FFMA.FTZ R243, R192, R116, -R243 ;  /* 0x00000074c0f37223 */ /* 0x000fe400000108f3 */
[----:B------:R-:W-:-:S02]  /*65a0*/  FFMA.FTZ R65, R133, R179, -R65 ;  /* 0x000000b385417223 */ /* 0x000fc40000010841 */
[----:B------:R-:W-:Y:S02]  /*65b0*/  FFMA.FTZ R246, R192, -R117, R246 ;  /* 0x80000075c0f67223 */ /* 0x000fe400000100f6 */
        /* <DEDUP_REMOVED lines=8> */
[C---:B------:R-:W-:Y:S02]  /*6640*/  FFMA.FTZ R64, R136.reuse, R125, R64 ;  /* 0x0000007d88407223 */ /* 0x040fe40000010040 */
[----:B------:R-:W-:Y:S02]  /*6650*/  FFMA.FTZ R65, R136, R181, -R65 ;  /* 0x000000b588417223 */ /* 0x000fe40000010841 */
[----:B------:R-:W-:-:S02]  /*6660*/  FFMA.FTZ R127, R94, R127, R64 ;  /* 0x0000007f5e7f7223 */ /* 0x000fc40000010040 */
[CC--:B------:R-:W-:Y:S02]  /*6670*/  FMUL.FTZ R64, R195.reuse, -R243.reuse ;  /* 0x800000f3c3407220 */ /* 0x0c0fe40000410000 */
[----:B------:R-:W-:Y:S02]  /*6680*/  FFMA.FTZ R126, R94, R126, R65 ;  /* 0x0000007e5e7e7223 */ /* 0x000fe40000010041 */
[-C--:B------:R-:W-:Y:S02]  /*6690*/  FMUL.FTZ R65, R195, -R246.reuse ;  /* 0x800000f6c3417220 */ /* 0x080fe40000410000 */
[C---:B------:R-:W-:Y:S02]  /*66a0*/  FFMA.FTZ R246, R196.reuse, R246, R64 ;  /* 0x000000f6c4f67223 */ /* 0x040fe40000010040 */
[----:B------:R-:W-:Y:S02]  /*66b0*/  FMUL.FTZ R64, R119, R126 ;  /* 0x0000007e77407220 */ /* 0x000fe40000410000 */
[----:B------:R-:W-:-:S02]  /*66c0*/  FFMA.FTZ R243, R196, R243, -R65 ;  /* 0x000000f3c4f37223 */ /* 0x000fc40000010841 */
[-C--:B------:R-:W-:Y:S02]  /*66d0*/  FMUL.FTZ R65, R119, R127.reuse ;  /* 0x0000007f77417220 */ /* 0x080fe40000410000 */
[C---:B------:R-:W-:Y:S02]  /*66e0*/  FFMA.FTZ R64, R120.reuse, R127, R64 ;  /* 0x0000007f78407223 */ /* 0x040fe40000010040 */
[----:B------:R-:W-:Y:S02]  /*66f0*/  FFMA.FTZ R65, R120, R126, -R65 ;  /* 0x0000007e78417223 */ /* 0x000fe40000010841 */
[----:B------:R-:W-:Y:S02]  /*6700*/  FFMA.FTZ R129, R93, R129, R64 ;  /* 0x000000815d817223 */ /* 0x000fe40000010040 */
[----:B------:R-:W-:Y:S02]  /*6710*/  FMUL.FTZ R64, R187, -R243 ;  /* 0x800000f3bb407220 */ /* 0x000fe40000410000 */
[----:B------:R-:W-:-:S02]  /*6720*/  FFMA.FTZ R128, R93, R128, R65 ;  /* 0x000000805d807223 */ /* 0x000fc40000010041 */
[-C--:B------:R-:W-:Y:S02]  /*6730*/  FMUL.FTZ R65, R187, -R246.reuse ;  /* 0x800000f6bb417220 */ /* 0x080fe40000410000 */
[----:B------:R-:W-:Y:S02]  /*6740*/  FFMA.FTZ R246, R188, R246, R64 ;  /* 0x000000f6bcf67223 */ /* 0x000fe40000010040 */
[----:B------:R-:W-:Y:S02]  /*6750*/  FMUL.FTZ R64, R138, R128 ;  /* 0x000000808a407220 */ /* 0x000fe40000410000 */
[----:B------:R-:W-:Y:S02]  /*6760*/  FFMA.FTZ R243, R188, R243, -R65 ;  /* 0x000000f3bcf37223 */ /* 0x000fe40000010841 */
[-C--:B------:R-:W-:Y:S02]  /*6770*/  FMUL.FTZ R65, R138, R129.reuse ;  /* 0x000000818a417220 */ /* 0x080fe40000410000 */
[----:B------:R-:W-:-:S02]  /*6780*/  FFMA.FTZ R64, R139, R129, R64 ;  /* 0x000000818b407223 */ /* 0x000fc40000010040 */
[----:B------:R-:W-:Y:S02]  /*6790*/  FFMA.FTZ R65, R139, R128, -R65 ;  /* 0x000000808b417223 */ /* 0x000fe40000010841 */
[C---:B------:R-:W-:Y:S02]  /*67a0*/  FFMA.FTZ R211, R92.reuse, R211, R64 ;  /* 0x000000d35cd37223 */ /* 0x040fe40000010040 */
[C---:B------:R-:W-:Y:S02]  /*67b0*/  FMUL.FTZ R64, R189.reuse, -R243 ;  /* 0x800000f3bd407220 */ /* 0x040fe40000410000 */
[----:B------:R-:W-:Y:S02]  /*67c0*/  FFMA.FTZ R210, R92, R210, R65 ;  /* 0x000000d25cd27223 */ /* 0x000fe40000010041 */
[-C--:B------:R-:W-:Y:S02]  /*67d0*/  FMUL.FTZ R65, R189, -R246.reuse ;  /* 0x800000f6bd417220 */ /* 0x080fe40000410000 */
[----:B------:R-:W-:-:S02]  /*67e0*/  FFMA.FTZ R246, R190, R246, R64 ;  /* 0x000000f6bef67223 */ /* 0x000fc40000010040 */
[CC--:B------:R-:W-:Y:S02]  /*67f0*/  FMUL.FTZ R64, R143.reuse, R210.reuse ;  /* 0x000000d28f407220 */ /* 0x0c0fe40000410000 */
[----:B------:R-:W-:Y:S02]  /*6800*/  FFMA.FTZ R243, R190, R243, -R65 ;  /* 0x000000f3bef37223 */ /* 0x000fe40000010841 */
[-C--:B------:R-:W-:Y:S02]  /*6810*/  FMUL.FTZ R65, R143, R211.reuse ;  /* 0x000000d38f417220 */ /* 0x080fe40000410000 */
[C---:B------:R-:W-:Y:S02]  /*6820*/  FFMA.FTZ R64, R144.reuse, R211, R64 ;  /* 0x000000d390407223 */ /* 0x040fe40000010040 */
[----:B------:R-:W-:Y:S02]  /*6830*/  FFMA.FTZ R65, R144, R210, -R65 ;  /* 0x000000d290417223 */ /* 0x000fe40000010841 */
[----:B------:R-:W-:-:S02]  /*6840*/  FFMA.FTZ R213, R91, R213, R64 ;  /* 0x000000d55bd57223 */ /* 0x000fc40000010040 */
[-C--:B------:R-:W-:Y:S02]  /*6850*/  FMUL.FTZ R64, R157, -R243.reuse ;  /* 0x800000f39d407220 */ /* 0x080fe40000410000 */
        /* <DEDUP_REMOVED lines=8> */
[C---:B------:R-:W-:Y:S02]  /*68e0*/  FFMA.FTZ R215, R90.reuse, R215, R64 ;  /* 0x000000d75ad77223 */ /* 0x040fe40000010040 */
[----:B------:R-:W-:Y:S02]  /*68f0*/  FMUL.FTZ R64, R159, -R243 ;  /* 0x800000f39f407220 */ /* 0x000fe40000410000 */
[----:B------:R-:W-:-:S02]  /*6900*/  FFMA.FTZ R214, R90, R214, R65 ;  /* 0x000000d65ad67223 */ /* 0x000fc40000010041 */
[-C--:B------:R-:W-:Y:S02]  /*6910*/  FMUL.FTZ R65, R159, -R246.reuse ;  /* 0x800000f69f417220 */ /* 0x080fe40000410000 */
[C---:B------:R-:W-:Y:S02]  /*6920*/  FFMA.FTZ R246, R160.reuse, R246, R64 ;  /* 0x000000f6a0f67223 */ /* 0x040fe40000010040 */
[C---:B------:R-:W-:Y:S02]  /*6930*/  FMUL.FTZ R64, R163.reuse, R214 ;  /* 0x000000d6a3407220 */ /* 0x040fe40000410000 */
[----:B------:R-:W-:Y:S02]  /*6940*/  FFMA.FTZ R243, R160, R243, -R65 ;  /* 0x000000f3a0f37223 */ /* 0x000fe40000010841 */
[-C--:B------:R-:W-:Y:S02]  /*6950*/  FMUL.FTZ R65, R163, R215.reuse ;  /* 0x000000d7a3417220 */ /* 0x080fe40000410000 */
[----:B------:R-:W-:-:S02]  /*6960*/  FFMA.FTZ R64, R164, R215, R64 ;  /* 0x000000d7a4407223 */ /* 0x000fc40000010040 */
[----:B------:R-:W-:Y:S02]  /*6970*/  FFMA.FTZ R65, R164, R214, -R65 ;  /* 0x000000d6a4417223 */ /* 0x000fe40000010841 */
[----:B------:R-:W-:Y:S02]  /*6980*/  FFMA.FTZ R217, R89, R217, R64 ;  /* 0x000000d959d97223 */ /* 0x000fe40000010040 */
[----:B------:R-:W-:Y:S02]  /*6990*/  FMUL.FTZ R64, R161, -R243 ;  /* 0x800000f3a1407220 */ /* 0x000fe40000410000 */
[----:B------:R-:W-:Y:S02]  /*69a0*/  FFMA.FTZ R216, R89, R216, R65 ;  /* 0x000000d859d87223 */ /* 0x000fe40000010041 */
[-C--:B------:R-:W-:Y:S02]  /*69b0*/  FMUL.FTZ R65, R161, -R246.reuse ;  /* 0x800000f6a1417220 */ /* 0x080fe40000410000 */
[----:B------:R-:W-:-:S02]  /*69c0*/  FFMA.FTZ R246, R162, R246, R64 ;  /* 0x000000f6a2f67223 */ /* 0x000fc40000010040 */
[CC--:B------:R-:W-:Y:S02]  /*69d0*/  FMUL.FTZ R64, R161.reuse, R216.reuse ;  /* 0x000000d8a1407220 */ /* 0x0c0fe40000410000 */
[C---:B------:R-:W-:Y:S02]  /*69e0*/  FFMA.FTZ R243, R162.reuse, R243, -R65 ;  /* 0x000000f3a2f37223 */ /* 0x040fe40000010841 */
        /* <DEDUP_REMOVED lines=37> */
[----:B------:R-:W-:Y:S02]  /*6c40*/  FFMA.FTZ R246, R139, R246, R64 ;  /* 0x000000f68bf67223 */ /* 0x000fe40000010040 */
        /* <DEDUP_REMOVED lines=31> */
[----:B------:R-:W-:Y:S01]  /*6e40*/  FFMA.FTZ R243, R133, R243, -R65 ;  /* 0x000000f385f37223 */ /* 0x000fe20000010841 */
[----:B------:R0:W1:Y:S01]  /*6e50*/  SHFL.DOWN PT, R66, R246, 0x1, 0x1f ;  /* 0x08201f00f6427f89 */ /* 0x00006200000e0000 */
[----:B------:R-:W-:-:S02]  /*6e60*/  FFMA.FTZ R64, R192, R231, R64 ;  /* 0x000000e7c0407223 */ /* 0x000fc40000010040 */
[----:B------:R-:W-:Y:S02]  /*6e70*/  FMUL.FTZ R65, R191, R231 ;  /* 0x000000e7bf417220 */ /* 0x000fe40000410000 */
[----:B------:R-:W-:Y:S02]  /*6e80*/  FFMA.FTZ R244, R133, R67, R244 ;  /* 0x0000004385f47223 */ /* 0x000fe400000100f4 */
[----:B------:R-:W-:Y:S01]  /*6e90*/  FFMA.FTZ R233, R81, R233, R64 ;  /* 0x000000e951e97223 */ /* 0x000fe20000010040 */
[----:B------:R-:W-:Y:S01]  /*6ea0*/  MOV R64, UR26 ;  /* 0x0000001a00407c02 */ /* 0x000fe20008000f00 */
[----:B------:R-:W-:Y:S02]  /*6eb0*/  FFMA.FTZ R65, R192, R230, -R65 ;  /* 0x000000e6c0417223 */ /* 0x000fe40000010841 */
[----:B------:R-:W-:Y:S01]  /*6ec0*/  FADD.FTZ R245, R134, R245 ;  /* 0x000000f586f57221 */ /* 0x000fe20000010000 */
[----:B------:R-:W-:Y:S01]  /*6ed0*/  ISETP.GE.OR P0, PT, R64, c[0x0][0x174], P0 ;  /* 0x00005d0040007a0c */ /* 0x000fe20000706670 */
[----:B------:R-:W-:-:S02]  /*6ee0*/  FADD.FTZ R244, -R132, R244 ;  /* 0x000000f484f47221 */ /* 0x000fc40000010100 */
[----:B------:R-:W-:Y:S01]  /*6ef0*/  FFMA.FTZ R232, R81, R232, R65 ;  /* 0x000000e851e87223 */ /* 0x000fe20000010041 */
[----:B------:R0:W2:Y:S04]  /*6f00*/  SHFL.DOWN PT, R64, R245, 0x1, 0x1f ;  /* 0x08201f00f5407f89 */ /* 0x0000a800000e0000 */
[----:B------:R0:W3:Y:S04]  /*6f10*/  SHFL.DOWN PT, R65, R243, 0x1, 0x1f ;  /* 0x08201f00f3417f89 */ /* 0x0000e800000e0000 */
[----:B------:R0:W4:Y:S01]  /*6f20*/  SHFL.DOWN PT, R67, R244, 0x1, 0x1f ;  /* 0x08201f00f4437f89 */ /* 0x00012200000e0000 */
[----:B------:R-:W-:Y:S05]  /*6f30*/  @!P2 BRA `(.L_x_9195) ;  /* 0x000000b00000a947 */ /* 0x000fea0003800000 */
[----:B-1--4-:R-:W-:-:S04]  /*6f40*/  FMUL.FTZ R247, R246, R67 ;  /* 0x00000043f6f77220 */ /* 0x012fc80000410000 */
[-C--:B--2---:R-:W-:Y:S02]  /*6f50*/  FFMA.FTZ R247, R243, R64.reuse, -R247 ;  /* 0x00000040f3f77223 */ /* 0x084fe400000108f7 */
[C---:B------:R-:W-:Y:S02]  /*6f60*/  FMUL.FTZ R64, R246.reuse, R64 ;  /* 0x00000040f6407220 */ /* 0x040fe40000410000 */
[----:B0-----:R-:W-:Y:S02]  /*6f70*/  FADD.FTZ R245, R245, R247 ;  /* 0x000000f7f5f57221 */ /* 0x001fe40000010000 */
[----:B------:R-:W-:Y:S02]  /*6f80*/  FFMA.FTZ R64, R243, R67, R64 ;  /* 0x00000043f3407223 */ /* 0x000fe40000010040 */
[C---:B------:R-:W-:Y:S02]  /*6f90*/  FMUL.FTZ R67, R246.reuse, R66 ;  /* 0x00000042f6437220 */ /* 0x040fe40000410000 */
[----:B---3--:R-:W-:-:S02]  /*6fa0*/  FMUL.FTZ R246, R246, R65 ;  /* 0x00000041f6f67220 */ /* 0x008fc40000410000 */
[C---:B------:R-:W-:Y:S02]  /*6fb0*/  FFMA.FTZ R67, R243.reuse, R65, -R67 ;  /* 0x00000041f3437223 */ /* 0x040fe40000010843 */
[----:B------:R-:W-:Y:S02]  /*6fc0*/  FFMA.FTZ R246, R243, R66, R246 ;  /* 0x00000042f3f67223 */ /* 0x000fe400000100f6 */
[----:B------:R-:W-:Y:S01]  /*6fd0*/  FADD.FTZ R244, R244, R64 ;  /* 0x00000040f4f47221 */ /* 0x000fe20000010000 */
[----:B------:R-:W-:Y:S02]  /*6fe0*/  MOV R243, R67 ;  /* 0x0000004300f37202 */ /* 0x000fe40000000f00 */
.L_x_9195:
[----:B-1----:R-:W-:Y:S05]  /*6ff0*/  BSYNC B0 ;  /* 0x0000000000007941 */ /* 0x002fea0003800000 */
.L_x_9194:
[----:B---3--:R-:W-:Y:S01]  /*7000*/  HFMA2.MMA R65, -RZ, RZ, 0, 0 ;  /* 0x00000000ff417435 */ /* 0x008fe200000001ff */
[----:B------:R-:W-:Y:S01]  /*7010*/  USHF.L.U32 UR32, UR7, 0x4, URZ ;  /* 0x0000000407207899 */ /* 0x000fe2000800063f */
[----:B--2---:R-:W-:Y:S01]  /*7020*/  MOV R64, 0x3f800000 ;  /* 0x3f80000000407802 */ /* 0x004fe20000000f00 */
[----:B----4-:R-:W-:Y:S01]  /*7030*/  CS2R R66, SRZ ;  /* 0x0000000000427805 */ /* 0x010fe2000001ff00 */
        /* <DEDUP_REMOVED lines=19> */
.L_x_9197:
[----:B------:R-:W-:Y:S05]  /*7170*/  BSYNC B0 ;  /* 0x0000000000007941 */ /* 0x000fea0003800000 */
.L_x_9196:
        /* <DEDUP_REMOVED lines=18> */
.L_x_9199:
[----:B------:R-:W-:Y:S05]  /*72a0*/  BSYNC B0 ;  /* 0x0000000000007941 */ /* 0x000fea0003800000 */
.L_x_9198:
        /* <DEDUP_REMOVED lines=18> */
.L_x_9201:
[----:B------:R-:W-:Y:S05]  /*73d0*/  BSYNC B0 ;  /* 0x0000000000007941 */ /* 0x000fea0003800000 */
.L_x_9200:
        /* <DEDUP_REMOVED lines=18> */
.L_x_9203:
[----:B------:R-:W-:Y:S05]  /*7500*/  BSYNC B0 ;  /* 0x0000000000007941 */ /* 0x000fea0003800000 */
.L_x_9202:
[----:B-1----:R-:W1:Y:S01]  /*7510*/  SHFL.IDX PT, R248, R246, RZ, 0x1f ;  /* 0x00001ffff6f87589 */ /* 0x002e6200000e0000 */
[----:B------:R-:W-:Y:S01]  /*7520*/  ISETP.NE.AND P0, PT, R115, RZ, PT ;  /* 0x000000ff7300720c */ /* 0x000fe20003f05270 */
[----:B------:R-:W-:Y:S02]  /*7530*/  BSSY B0, `(.L_x_9204) ;  /* 0x00002c9000007945 */ /* 0x000fe40003800000 */
[----:B0-----:R-:W0:Y:S04]  /*7540*/  SHFL.IDX PT, R247, R243, RZ, 0x1f ;  /* 0x00001ffff3f77589 */ /* 0x001e2800000e0000 */
[----:B------:R-:W5:Y:S04]  /*7550*/  SHFL.IDX PT, R251, R245, RZ, 0x1f ;  /* 0x00001ffff5fb7589 */ /* 0x000f6800000e0000 */
[----:B--2---:R-:W-:Y:S04]  /*7560*/  SHFL.DOWN PT, R246, R246, 0x1, 0x1f ;  /* 0x08201f00f6f67f89 */ /* 0x004fe800000e0000 */
[----:B------:R5:W-:Y:S04]  /*7570*/  SHFL.IDX PT, R252, R66, RZ, 0x1f ;  /* 0x00001fff42fc7589 */ /* 0x000be800000e0000 */
[----:B------:R-:W-:Y:S01]  /*7580*/  SHFL.DOWN PT, R243, R243, 0x1, 0x1f ;  /* 0x08201f00f3f37f89 */ /* 0x000fe200000e0000 */
[----:B-1--4-:R-:W-:-:S03]  /*7590*/  FMUL.FTZ R250, R248, R65 ;  /* 0x00000041f8fa7220 */ /* 0x012fc60000410000 */
[----:B------:R-:W-:Y:S01]  /*75a0*/  SHFL.DOWN PT, R245, R245, 0x1, 0x1f ;  /* 0x08201f00f5f57f89 */ /* 0x000fe200000e0000 */
[CC--:B---3--:R-:W-:Y:S02]  /*75b0*/  FMUL.FTZ R249, R248.reuse, R64.reuse ;  /* 0x00000040f8f97220 */ /* 0x0c8fe40000410000 */
[C---:B0-----:R-:W-:Y:S02]  /*75c0*/  FFMA.FTZ R64, R247.reuse, R64, -R250 ;  /* 0x00000040f7407223 */ /* 0x041fe400000108fa */
[C---:B------:R-:W-:Y:S02]  /*75d0*/  FMUL.FTZ R250, R248.reuse, R67 ;  /* 0x00000043f8fa7220 */ /* 0x040fe40000410000 */
[-C--:B------:R-:W-:Y:S02]  /*75e0*/  FMUL.FTZ R248, R248, R66.reuse ;  /* 0x00000042f8f87220 */ /* 0x080fe40000410000 */
[C---:B------:R-:W-:Y:S02]  /*75f0*/  FFMA.FTZ R65, R247.reuse, R65, R249 ;  /* 0x00000041f7417223 */ /* 0x040fe400000100f9 */
[C---:B------:R-:W-:Y:S01]  /*7600*/  FFMA.FTZ R250, R247.reuse, R66, -R250 ;  /* 0x00000042f7fa7223 */ /* 0x040fe200000108fa */
[----:B------:R-:W-:Y:S01]  /*7610*/  SHFL.IDX PT, R249, R67, RZ, 0x1f ;  /* 0x00001fff43f97589 */ /* 0x000fe200000e0000 */
[----:B------:R-:W-:-:S02]  /*7620*/  FFMA.FTZ R247, R247, R67, R248 ;  /* 0x00000043f7f77223 */ /* 0x000fc400000100f8 */
[----:B-----5:R-:W-:Y:S01]  /*7630*/  FADD.FTZ R66, R251, R250 ;  /* 0x000000fafb427221 */ /* 0x020fe20000010000 */
[----:B------:R-:W0:Y:S01]  /*7640*/  SHFL.IDX PT, R248, R244, RZ, 0x1f ;  /* 0x00001ffff4f87589 */ /* 0x000e2200000e0000 */
[----:B------:R-:W-:-:S03]  /*7650*/  IADD3 R250, R115, 0x200, RZ ;  /* 0x0000020073fa7810 */ /* 0x000fc60007ffe0ff */
[----:B------:R-:W1:Y:S01]  /*7660*/  SHFL.DOWN PT, R244, R244, 0x1, 0x1f ;  /* 0x08201f00f4f47f89 */ /* 0x000e6200000e0000 */
[----:B0-----:R-:W-:Y:S02]  /*7670*/  FADD.FTZ R67, R248, R247 ;  /* 0x000000f7f8437221 */ /* 0x001fe40000010000 */
[----:B------:R-:W-:-:S03]  /*7680*/  FMUL.FTZ R247, R30, R128 ;  /* 0x000000801ef77220 */ /* 0x000fc60000410000 */
[----:B------:R0:W-:Y:S02]  /*7690*/  @!P0 STS.128 [UR32+0x5750], R64 ;  /* 0x00575040ff008988 */ /* 0x0001e40008000c20 */
[CC--:B0-----:R-:W-:Y:S02]  /*76a0*/  @P1 FMUL.FTZ R64, R246.reuse, R249.reuse ;  /* 0x000000f9f6401220 */ /* 0x0c1fe40000410000 */
[-C--:B------:R-:W-:Y:S02]  /*76b0*/  @P1 FMUL.FTZ R246, R246, R252.reuse ;  /* 0x000000fcf6f61220 */ /* 0x080fe40000410000 */
[C---:B------:R-:W-:Y:S02]  /*76c0*/  @P1 FFMA.FTZ R64, R243.reuse, R252, -R64 ;  /* 0x000000fcf3401223 */ /* 0x040fe40000010840 */
[----:B------:R-:W-:Y:S02]  /*76d0*/  @P1 FFMA.FTZ R246, R243, R249, R246 ;  /* 0x000000f9f3f61223 */ /* 0x000fe400000100f6 */
[----:B------:R-:W-:-:S02]  /*76e0*/  @P1 FADD.FTZ R252, R245, R64 ;  /* 0x00000040f5fc1221 */ /* 0x000fc40000010000 */
[----:B-1----:R-:W-:Y:S02]  /*76f0*/  @P1 FADD.FTZ R249, R244, R246 ;  /* 0x000000f6f4f91221 */ /* 0x002fe40000010000 */
[CC--:B------:R-:W-:Y:S02]  /*7700*/  FMUL.FTZ R243, R252.reuse, -R117.reuse ;  /* 0x80000075fcf37220 */ /* 0x0c0fe40000410000 */
[C---:B------:R-:W-:Y:S02]  /*7710*/  FMUL.FTZ R117, R249.reuse, -R117 ;  /* 0x80000075f9757220 */ /* 0x040fe40000410000 */
[-C--:B------:R-:W-:Y:S02]  /*7720*/  FFMA.FTZ R243, R249, R116.reuse, R243 ;  /* 0x00000074f9f37223 */ /* 0x080fe400000100f3 */
[----:B------:R-:W-:Y:S02]  /*7730*/  FFMA.FTZ R116, R252, R116, -R117 ;  /* 0x00000074fc747223 */ /* 0x000fe40000010875 */
[----:B------:R-:W-:-:S02]  /*7740*/  FADD.FTZ R66, -R242, R243 ;  /* 0x000000f3f2427221 */ /* 0x000fc40000010100 */
[----:B------:R-:W-:Y:S02]  /*7750*/  FADD.FTZ R67, R241, R116 ;  /* 0x00000074f1437221 */ /* 0x000fe40000010000 */
[CC--:B------:R-:W-:Y:S02]  /*7760*/  FMUL.FTZ R64, R191.reuse, -R66.reuse ;  /* 0x80000042bf407220 */ /* 0x0c0fe40000410000 */
[-C--:B------:R-:W-:Y:S02]  /*7770*/  FMUL.FTZ R117, R191, -R67.reuse ;  /* 0x80000043bf757220 */ /* 0x080fe40000410000 */
[----:B------:R-:W-:Y:S02]  /*7780*/  FFMA.FTZ R64, R192, R67, -R64 ;  /* 0x00000043c0407223 */ /* 0x000fe40000010840 */
[----:B------:R-:W-:Y:S02]  /*7790*/  FMUL.FTZ R65, R81, R175 ;  /* 0x000000af51417220 */ /* 0x000fe40000410000 */
[----:B------:R-:W-:-:S02]  /*77a0*/  FMUL.FTZ R116, R177, R66 ;  /* 0x00000042b1747220 */ /* 0x000fc40000410000 */
[----:B------:R-:W-:Y:S02]  /*77b0*/  FFMA.FTZ R117, R192, R66, R117 ;  /* 0x00000042c0757223 */ /* 0x000fe40000010075 */
[-C--:B------:R-:W-:Y:S02]  /*77c0*/  FFMA.FTZ R177, R177, -R65.reuse, R233 ;  /* 0x80000041b1b17223 */ /* 0x080fe400000100e9 */
[----:B------:R-:W-:Y:S02]  /*77d0*/  FADD.FTZ R237, R237, R64 ;  /* 0x00000040eded7221 */ /* 0x000fe40000010000 */
[----:B------:R-:W-:Y:S02]  /*77e0*/  FFMA.FTZ R65, R178, -R65, R232 ;  /* 0x80000041b2417223 */ /* 0x000fe400000100e8 */
[----:B------:R-:W-:Y:S02]  /*77f0*/  FMUL.FTZ R64, R66, UR35 ;  /* 0x0000002342407c20 */ /* 0x000fe40008410000 */
[----:B------:R-:W-:-:S02]  /*7800*/  FMUL.FTZ R191, R67, UR35 ;  /* 0x0000002343bf7c20 */ /* 0x000fc40008410000 */
[-C--:B------:R-:W-:Y:S02]  /*7810*/  FFMA.FTZ R178, R178, R67.reuse, R116 ;  /* 0x00000043b2b27223 */ /* 0x080fe40000010074 */
[----:B------:R-:W-:Y:S02]  /*7820*/  FADD.FTZ R117, -R240, R117 ;  /* 0x00000075f0757221 */ /* 0x000fe40000010100 */
[----:B------:R-:W-:Y:S02]  /*7830*/  FFMA.FTZ R64, R67, UR34, R64 ;  /* 0x0000002243407c23 */ /* 0x000fe40008010040 */
[----:B------:R-:W-:Y:S02]  /*7840*/  FFMA.FTZ R116, R66, UR34, -R191 ;  /* 0x0000002242747c23 */ /* 0x000fe400080108bf */
[C---:B------:R-:W-:Y:S02]  /*7850*/  FMUL.FTZ R67, R175.reuse, R67 ;  /* 0x00000043af437220 */ /* 0x040fe40000410000 */
[----:B------:R-:W-:-:S02]  /*7860*/  FMUL.FTZ R66, R175, R66 ;  /* 0x00000042af427220 */ /* 0x000fc40000410000 */
[----:B------:R-:W-:Y:S02]  /*7870*/  FFMA.FTZ R34, R175, R178, R34 ;  /* 0x000000b2af227223 */ /* 0x000fe40000010022 */
[C---:B------:R-:W-:Y:S02]  /*7880*/  FMUL.FTZ R175, R193.reuse, -R117 ;  /* 0x80000075c1af7220 */ /* 0x040fe40000410000 */
[----:B------:R-:W-:Y:S02]  /*7890*/  FMUL.FTZ R193, R193, -R237 ;  /* 0x800000edc1c17220 */ /* 0x000fe40000410000 */
[----:B------:R-:W-:Y:S02]  /*78a0*/  FMUL.FTZ R192, R82, R176 ;  /* 0x000000b052c07220 */ /* 0x000fe40000410000 */
[C---:B------:R-:W-:Y:S02]  /*78b0*/  FFMA.FTZ R193, R194.reuse, R117, R193 ;  /* 0x00000075c2c17223 */ /* 0x040fe400000100c1 */
[----:B------:R-:W-:-:S02]  /*78c0*/  FFMA.FTZ R175, R194, R237, -R175 ;  /* 0x000000edc2af7223 */ /* 0x000fc400000108af */
[C---:B------:R-:W-:Y:S02]  /*78d0*/  FMUL.FTZ R194, R182.reuse, R117 ;  /* 0x00000075b6c27220 */ /* 0x040fe40000410000 */
[-C--:B------:R-:W-:Y:S02]  /*78e0*/  FFMA.FTZ R191, R182, -R192.reuse, R231 ;  /* 0x800000c0b6bf7223 */ /* 0x080fe400000100e7 */
[----:B------:R-:W-:Y:S02]  /*78f0*/  FADD.FTZ R234, -R234, R193 ;  /* 0x000000c1eaea7221 */ /* 0x000fe40000010100 */
[C---:B------:R-:W-:Y:S02]  /*7900*/  FFMA.FTZ R182, R183.reuse, -R192, R230 ;  /* 0x800000c0b7b67223 */ /* 0x040fe400000100e6 */
[----:B------:R-:W-:Y:S02]  /*7910*/  FADD.FTZ R236, R236, R175 ;  /* 0x000000afecec7221 */ /* 0x000fe40000010000 */
[----:B------:R-:W-:-:S02]  /*7920*/  FFMA.FTZ R183, R183, R237, R194 ;  /* 0x000000edb7b77223 */ /* 0x000fc400000100c2 */
        /* <DEDUP_REMOVED lines=9> */
[C---:B------:R-:W-:Y:S02]  /*79c0*/  FFMA.FTZ R194, R196.reuse, R236, -R175 ;  /* 0x000000ecc4c27223 */ /* 0x040fe400000108af */
[----:B------:R-:W-:Y:S02]  /*79d0*/  FFMA.FTZ R195, R196, R234, R195 ;  /* 0x000000eac4c37223 */ /* 0x000fe400000100c3 */
[----:B------:R-:W-:-:S02]  /*79e0*/  FMUL.FTZ R176, R83, R167 ;  /* 0x000000a753b07220 */ /* 0x000fc40000410000 */
[C---:B------:R-:W-:Y:S02]  /*79f0*/  FMUL.FTZ R196, R184.reuse, R234 ;  /* 0x000000eab8c47220 */ /* 0x040fe40000410000 */
[-C--:B------:R-:W-:Y:S02]  /*7a00*/  FFMA.FTZ R175, R184, -R176.reuse, R229 ;  /* 0x800000b0b8af7223 */ /* 0x080fe400000100e5 */
[C---:B------:R-:W-:Y:S02]  /*7a10*/  FFMA.FTZ R176, R185.reuse, -R176, R228 ;  /* 0x800000b0b9b07223 */ /* 0x040fe400000100e4 */
[----:B------:R-:W-:Y:S01]  /*7a20*/  FFMA.FTZ R184, R185, R236, R196 ;  /* 0x000000ecb9b87223 */ /* 0x000fe200000100c4 */
[----:B------:R-:W-:Y:S01]  /*7a30*/  IADD3 R196, R115, 0x300, RZ ;  /* 0x0000030073c47810 */ /* 0x000fe20007ffe0ff */
[----:B------:R-:W-:Y:S02]  /*7a40*/  FMUL.FTZ R185, R236, UR35 ;  /* 0x00000023ecb97c20 */ /* 0x000fe40008410000 */
[----:B------:R-:W-:-:S02]  /*7a50*/  FADD.FTZ R239, R239, R194 ;  /* 0x000000c2efef7221 */ /* 0x000fc40000010000 */
[C---:B------:R-:W-:Y:S02]  /*7a60*/  FFMA.FTZ R194, R234.reuse, UR34, -R185 ;  /* 0x00000022eac27c23 */ /* 0x040fe400080108b9 */
[----:B------:R-:W-:Y:S02]  /*7a70*/  FMUL.FTZ R185, R234, UR35 ;  /* 0x00000023eab97c20 */ /* 0x000fe40008410000 */
[----:B------:R-:W-:Y:S02]  /*7a80*/  FMUL.FTZ R194, R175, R194 ;  /* 0x000000c2afc27220 */ /* 0x000fe40000410000 */
[----:B------:R-:W-:Y:S02]  /*7a90*/  FFMA.FTZ R185, R236, UR34, R185 ;  /* 0x00000022ecb97c23 */ /* 0x000fe400080100b9 */
[----:B------:R-:W-:Y:S02]  /*7aa0*/  FMUL.FTZ R236, R167, R236 ;  /* 0x000000eca7ec7220 */ /* 0x000fe40000410000 */
[----:B------:R-:W-:-:S02]  /*7ab0*/  FFMA.FTZ R185, R176, R185, R194 ;  /* 0x000000b9b0b97223 */ /* 0x000fc400000100c2 */
[----:B------:R-:W-:Y:S01]  /*7ac0*/  FMUL.FTZ R194, R167, R234 ;  /* 0x000000eaa7c27220 */ /* 0x000fe20000410000 */
[----:B------:R-:W-:Y:S01]  /*7ad0*/  SHF.L.U32 R234, R115, 0x5, RZ ;  /* 0x0000000573ea7819 */ /* 0x000fe200000006ff */
[----:B------:R-:W-:Y:S02]  /*7ae0*/  FADD.FTZ R238, -R238, R195 ;  /* 0x000000c3eeee7221 */ /* 0x000fe40000010100 */
[C---:B------:R-:W-:Y:S01]  /*7af0*/  FMUL.FTZ R195, R175.reuse, R194 ;  /* 0x000000c2afc37220 */ /* 0x040fe20000410000 */
[----:B------:R-:W-:Y:S01]  /*7b00*/  LEA.HI.SX32 R234, R234, R234, 0x1b ;  /* 0x000000eaeaea7211 */ /* 0x000fe200078fdaff */
[-C--:B------:R-:W-:Y:S02]  /*7b10*/  FMUL.FTZ R241, R175, R236.reuse ;  /* 0x000000ecaff17220 */ /* 0x080fe40000410000 */
[C---:B------:R-:W-:Y:S02]  /*7b20*/  FFMA.FTZ R175, R176.reuse, R236, R195 ;  /* 0x000000ecb0af7223 */ /* 0x040fe400000100c3 */
[----:B------:R-:W-:-:S02]  /*7b30*/  FFMA.FTZ R176, R176, R194, -R241 ;  /* 0x000000c2b0b07223 */ /* 0x000fc400000108f1 */
[CC--:B------:R-:W-:Y:S02]  /*7b40*/  FMUL.FTZ R241, R187.reuse, -R238.reuse ;  /* 0x800000eebbf17220 */ /* 0x0c0fe40000410000 */
[-C--:B------:R-:W-:Y:S02]  /*7b50*/  FMUL.FTZ R187, R187, -R239.reuse ;  /* 0x800000efbbbb7220 */ /* 0x080fe40000410000 */
[C---:B------:R-:W-:Y:S02]  /*7b60*/  FFMA.FTZ R241, R188.reuse, R239, -R241 ;  /* 0x000000efbcf17223 */ /* 0x040fe400000108f1 */
[----:B------:R-:W-:Y:S02]  /*7b70*/  FFMA.FTZ R188, R188, R238, R187 ;  /* 0x000000eebcbc7223 */ /* 0x000fe400000100bb */
[----:B------:R-:W-:Y:S02]  /*7b80*/  FMUL.FTZ R187, R84, R168 ;  /* 0x000000a854bb7220 */ /* 0x000fe40000410000 */
[----:B------:R-:W-:-:S02]  /*7b90*/  FMUL.FTZ R195, R169, R238 ;  /* 0x000000eea9c37220 */ /* 0x000fc40000410000 */
[----:B------:R-:W-:Y:S02]  /*7ba0*/  FFMA.FTZ R36, R167, R184, R36 ;  /* 0x000000b8a7247223 */ /* 0x000fe40000010024 */
[----:B------:R-:W-:Y:S02]  /*7bb0*/  FMUL.FTZ R245, R83, R194 ;  /* 0x000000c253f57220 */ /* 0x000fe40000410000 */
[----:B------:R-:W-:Y:S02]  /*7bc0*/  FMUL.FTZ R167, R191, R237 ;  /* 0x000000edbfa77220 */ /* 0x000fe40000410000 */
[-C--:B------:R-:W-:Y:S01]  /*7bd0*/  FFMA.FTZ R194, R169, -R187.reuse, R227 ;  /* 0x800000bba9c27223 */ /* 0x080fe200000100e3 */
[----:B------:R-:W-:Y:S01]  /*7be0*/  STS [R234.X4+0x216c], R245 ;  /* 0x00216cf5ea007388 */ /* 0x000fe20000004800 */
[----:B------:R-:W-:Y:S02]  /*7bf0*/  FFMA.FTZ R184, R83, R184, R185 ;  /* 0x000000b853b87223 */ /* 0x000fe400000100b9 */
[----:B------:R-:W-:-:S02]  /*7c00*/  FFMA.FTZ R187, R170, -R187, R226 ;  /* 0x800000bbaabb7223 */ /* 0x000fc400000100e2 */
[----:B------:R-:W-:Y:S02]  /*7c10*/  FFMA.FTZ R195, R170, R239, R195 ;  /* 0x000000efaac37223 */ /* 0x000fe400000100c3 */
[C---:B------:R-:W-:Y:S02]  /*7c20*/  FMUL.FTZ R192, R191.reuse, R192 ;  /* 0x000000c0bfc07220 */ /* 0x040fe40000410000 */
[----:B------:R-:W-:Y:S02]  /*7c30*/  FMUL.FTZ R185, R82, R237 ;  /* 0x000000ed52b97220 */ /* 0x000fe40000410000 */
[-C--:B------:R-:W-:Y:S02]  /*7c40*/  FMUL.FTZ R169, R191, R117.reuse ;  /* 0x00000075bfa97220 */ /* 0x080fe40000410000 */
[----:B------:R-:W-:Y:S01]  /*7c50*/  FMUL.FTZ R170, R238, UR35 ;  /* 0x00000023eeaa7c20 */ /* 0x000fe20008410000 */
[----:B------:R0:W-:Y:S01]  /*7c60*/  STS [R234.X4+0x2170], R185 ;  /* 0x002170b9ea007388 */ /* 0x0001e20000004800 */
[----:B------:R-:W-:-:S02]  /*7c70*/  FMUL.FTZ R191, R82, R117 ;  /* 0x0000007552bf7220 */ /* 0x000fc40000410000 */
[C---:B------:R-:W-:Y:S02]  /*7c80*/  FFMA.FTZ R167, R182.reuse, R117, -R167 ;  /* 0x00000075b6a77223 */ /* 0x040fe400000108a7 */
[----:B------:R-:W-:Y:S01]  /*7c90*/  FMUL.FTZ R117, R239, UR35 ;  /* 0x00000023ef757c20 */ /* 0x000fe20008410000 */
[----:B------:R-:W-:Y:S01]  /*7ca0*/  STS [R234.X4+0x2174], R191 ;  /* 0x002174bfea007388 */ /* 0x000fe20000004800 */
[C---:B------:R-:W-:Y:S01]  /*7cb0*/  FFMA.FTZ R193, R182.reuse, R193, R192 ;  /* 0x000000c1b6c17223 */ /* 0x040fe200000100c0 */
[----:B------:R-:W-:Y:S01]  /*7cc0*/  IADD3 R192, R115, 0x2c0, RZ ;  /* 0x000002c073c07810 */ /* 0x000fe20007ffe0ff */
[----:B------:R-:W-:Y:S02]  /*7cd0*/  FFMA.FTZ R169, R182, R237, R169 ;  /* 0x000000edb6a97223 */ /* 0x000fe400000100a9 */
[----:B------:R-:W-:Y:S02]  /*7ce0*/  FFMA.FTZ R182, R239, UR34, R170 ;  /* 0x00000022efb67c23 */ /* 0x000fe400080100aa */
[----:B0-----:R-:W-:-:S02]  /*7cf0*/  FMUL.FTZ R185, R168, R238 ;  /* 0x000000eea8b97220 */ /* 0x001fc40000410000 */
[----:B------:R-:W-:Y:S02]  /*7d00*/  FMUL.FTZ R239, R168, R239 ;  /* 0x000000efa8ef7220 */ /* 0x000fe40000410000 */
[----:B------:R-:W-:Y:S02]  /*7d10*/  FFMA.FTZ R117, R238, UR34, -R117 ;  /* 0x00000022ee757c23 */ /* 0x000fe40008010875 */
[----:B------:R-:W-:Y:S02]  /*7d20*/  FFMA.FTZ R37, R168, R195, R37 ;  /* 0x000000c3a8257223 */ /* 0x000fe40000010025 */
[C---:B------:R-:W-:Y:S02]  /*7d30*/  FMUL.FTZ R168, R194.reuse, R185 ;  /* 0x000000b9c2a87220 */ /* 0x040fe40000410000 */
[C---:B------:R-:W-:Y:S02]  /*7d40*/  FMUL.FTZ R170, R194.reuse, R239 ;  /* 0x000000efc2aa7220 */ /* 0x040fe40000410000 */
[----:B------:R-:W-:Y:S01]  /*7d50*/  FMUL.FTZ R117, R194, R117 ;  /* 0x00000075c2757220 */ /* 0x000fe20000410000 */
[----:B------:R-:W-:Y:S01]  /*7d60*/  IADD3 R194, R115, 0x2e0, RZ ;  /* 0x000002e073c27810 */ /* 0x000fe20007ffe0ff */
[----:B------:R-:W-:-:S02]  /*7d70*/  FADD.FTZ R188, -R209, R188 ;  /* 0x000000bcd1bc7221 */ /* 0x000fc40000010100 */
[C---:B------:R-:W-:Y:S02]  /*7d80*/  FFMA.FTZ R168, R187.reuse, R239, R168 ;  /* 0x000000efbba87223 */ /* 0x040fe400000100a8 */
[C---:B------:R-:W-:Y:S02]  /*7d90*/  FFMA.FTZ R170, R187.reuse, R185, -R170 ;  /* 0x000000b9bbaa7223 */ /* 0x040fe400000108aa */
[----:B------:R-:W-:Y:S02]  /*7da0*/  FFMA.FTZ R187, R187, R182, R117 ;  /* 0x000000b6bbbb7223 */ /* 0x000fe40000010075 */
[----:B------:R-:W-:Y:S01]  /*7db0*/  FADD.FTZ R241, R208, R241 ;  /* 0x000000f1d0f17221 */ /* 0x000fe20000010000 */
[----:B------:R-:W-:Y:S01]  /*7dc0*/  IADD3 R208, R115, 0x3c0, RZ ;  /* 0x000003c073d07810 */ /* 0x000fe20007ffe0ff */
[----:B------:R-:W-:Y:S02]  /*7dd0*/  FMUL.FTZ R117, R189, -R188 ;  /* 0x800000bcbd757220 */ /* 0x000fe40000410000 */
[----:B------:R-:W-:-:S02]  /*7de0*/  FADD.FTZ R63, R184, R63 ;  /* 0x0000003fb83f7221 */ /* 0x000fc40000010000 */
[----:B------:R-:W-:Y:S02]  /*7df0*/  FMUL.FTZ R182, R85, R145 ;  /* 0x0000009155b67220 */ /* 0x000fe40000410000 */
[----:B------:R-:W-:Y:S02]  /*7e00*/  FMUL.FTZ R184, R171, R188 ;  /* 0x000000bcabb87220 */ /* 0x000fe40000410000 */
[----:B------:R-:W-:Y:S02]  /*7e10*/  FFMA.FTZ R193, R82, R183, R193 ;  /* 0x000000b752c17223 */ /* 0x000fe400000100c1 */
[----:B------:R-:W-:Y:S02]  /*7e20*/  FFMA.FTZ R183, R190, R241, -R117 ;  /* 0x000000f1beb77223 */ /* 0x000fe40000010875 */
[----:B------:R-:W-:Y:S01]  /*7e30*/  FMUL.FTZ R243, R83, R236 ;  /* 0x000000ec53f37220 */ /* 0x000fe20000410000 */
[----:B------:R-:W-:Y:S01]  /*7e40*/  IADD3 R236, R115, 0x3e0, RZ ;  /* 0x000003e073ec7810 */ /* 0x000fe20007ffe0ff */
[----:B------:R-:W-:-:S02]  /*7e50*/  FFMA.FTZ R171, R171, -R182, R225 ;  /* 0x800000b6abab7223 */ /* 0x000fc400000100e1 */
[C---:B------:R-:W-:Y:S01]  /*7e60*/  FFMA.FTZ R117, R172.reuse, -R182, R224 ;  /* 0x800000b6ac757223 */ /* 0x040fe200000100e0 */
[----:B------:R0:W-:Y:S01]  /*7e70*/  STS [R234.X4+0x2168], R243 ;  /* 0x002168f3ea007388 */ /* 0x0001e20000004800 */
[----:B------:R-:W-:Y:S02]  /*7e80*/  FFMA.FTZ R182, R172, R241, R184 ;  /* 0x000000f1acb67223 */ /* 0x000fe400000100b8 */
[C---:B------:R-:W-:Y:S02]  /*7e90*/  FMUL.FTZ R116, R177.reuse, R116 ;  /* 0x00000074b1747220 */ /* 0x040fe40000410000 */
[----:B------:R-:W-:Y:S02]  /*7ea0*/  FMUL.FTZ R172, R177, R66 ;  /* 0x00000042b1ac7220 */ /* 0x000fe40000410000 */
[----:B------:R-:W-:Y:S02]  /*7eb0*/  FFMA.FTZ R116, R65, R64, R116 ;  /* 0x0000004041747223 */ /* 0x000fe40000010074 */
[----:B------:R-:W-:-:S02]  /*7ec0*/  FMUL.FTZ R177, R177, R67 ;  /* 0x00000043b1b17220 */ /* 0x000fc40000410000 */
[-C--:B0-----:R-:W-:Y:S02]  /*7ed0*/  FMUL.FTZ R243, R81, R67.reuse ;  /* 0x0000004351f37220 */ /* 0x081fe40000410000 */
[----:B------:R-:W-:Y:S02]  /*7ee0*/  FFMA.FTZ R64, R65, R67, R172 ;  /* 0x0000004341407223 */ /* 0x000fe400000100ac */
[----:B------:R-:W-:Y:S01]  /*7ef0*/  FMUL.FTZ R189, R189, -R241 ;  /* 0x800000f1bdbd7220 */ /* 0x000fe20000410000 */
[----:B------:R-:W-:Y:S01]  /*7f00*/  STS [R234.X4+0x2178], R243 ;  /* 0x002178f3ea007388 */ /* 0x000fe20000004800 */
[----:B------:R-:W-:Y:S02]  /*7f10*/  FMUL.FTZ R67, R241, UR35 ;  /* 0x00000023f1437c20 */ /* 0x000fe40008410000 */
[-C--:B------:R-:W-:Y:S02]  /*7f20*/  FMUL.FTZ R237, R81, R66.reuse ;  /* 0x0000004251ed7220 */ /* 0x080fe40000410000 */
[----:B------:R-:W-:-:S02]  /*7f30*/  FFMA.FTZ R65, R65, R66, -R177 ;  /* 0x0000004241417223 */ /* 0x000fc400000108b1 */
[-C--:B------:R-:W-:Y:S01]  /*7f40*/  FFMA.FTZ R190, R190, R188.reuse, R189 ;  /* 0x000000bcbebe7223 */ /* 0x080fe200000100bd */
[----:B------:R0:W-:Y:S01]  /*7f50*/  STS [R234.X4+0x217c], R237 ;  /* 0x00217cedea007388 */ /* 0x0001e20000004800 */
[C---:B------:R-:W-:Y:S02]  /*7f60*/  FMUL.FTZ R66, R188.reuse, UR35 ;  /* 0x00000023bc427c20 */ /* 0x040fe40008410000 */
[----:B------:R-:W-:Y:S02]  /*7f70*/  FFMA.FTZ R172, R188, UR34, -R67 ;  /* 0x00000022bcac7c23 */ /* 0x000fe40008010843 */
[C---:B------:R-:W-:Y:S02]  /*7f80*/  FMUL.FTZ R188, R145.reuse, R188 ;  /* 0x000000bc91bc7220 */ /* 0x040fe40000410000 */
[C---:B------:R-:W-:Y:S02]  /*7f90*/  FMUL.FTZ R184, R145.reuse, R241 ;  /* 0x000000f191b87220 */ /* 0x040fe40000410000 */
[----:B------:R-:W-:Y:S01]  /*7fa0*/  FFMA.FTZ R38, R145, R182, R38 ;  /* 0x000000b691267223 */ /* 0x000fe20000010026 */
[----:B0-----:R-:W-:Y:S01]  /*7fb0*/  LEA.HI.SX32 R237, R115, R115, 0x1b ;  /* 0x0000007373ed7211 */ /* 0x001fe200078fdaff */
[----:B------:R-:W-:-:S02]  /*7fc0*/  FMUL.FTZ R145, R171, R188 ;  /* 0x000000bcab917220 */ /* 0x000fc40000410000 */
[----:B------:R-:W-:Y:S02]  /*7fd0*/  FFMA.FTZ R66, R241, UR34, R66 ;  /* 0x00000022f1427c23 */ /* 0x000fe40008010042 */
[----:B------:R-:W-:Y:S02]  /*7fe0*/  FMUL.FTZ R67, R171, R172 ;  /* 0x000000acab437220 */ /* 0x000fe40000410000 */
[----:B------:R-:W-:Y:S01]  /*7ff0*/  FADD.FTZ R207, -R207, R190 ;  /* 0x000000becfcf7221 */ /* 0x000fe20000010100 */
[----:B------:R-:W-:Y:S01]  /*8000*/  IADD3 R190, R115, 0x2a0, RZ ;  /* 0x000002a073be7810 */ /* 0x000fe20007ffe0ff */
[-C--:B------:R-:W-:Y:S02]  /*8010*/  FMUL.FTZ R172, R171, R184.reuse ;  /* 0x000000b8abac7220 */ /* 0x080fe40000410000 */
[C---:B------:R-:W-:Y:S02]  /*8020*/  FFMA.FTZ R171, R117.reuse, R184, R145 ;  /* 0x000000b875ab7223 */ /* 0x040fe40000010091 */
[----:B------:R-:W-:-:S02]  /*8030*/  FFMA.FTZ R145, R117, R66, R67 ;  /* 0x0000004275917223 */ /* 0x000fc40000010043 */
[----:B------:R-:W-:Y:S02]  /*8040*/  FADD.FTZ R206, R206, R183 ;  /* 0x000000b7cece7221 */ /* 0x000fe40000010000 */
[----:B------:R-:W-:Y:S02]  /*8050*/  FFMA.FTZ R178, R81, R178, R116 ;  /* 0x000000b251b27223 */ /* 0x000fe40000010074 */
[-C--:B------:R-:W-:Y:S02]  /*8060*/  FMUL.FTZ R67, R157, -R207.reuse ;  /* 0x800000cf9d437220 */ /* 0x080fe40000410000 */
[----:B------:R-:W-:Y:S02]  /*8070*/  FMUL.FTZ R116, R146, R207 ;  /* 0x000000cf92747220 */ /* 0x000fe40000410000 */
[----:B------:R-:W-:Y:S02]  /*8080*/  FFMA.FTZ R172, R117, R188, -R172 ;  /* 0x000000bc75ac7223 */ /* 0x000fe400000108ac */
[----:B------:R-:W-:-:S02]  /*8090*/  FFMA.FTZ R117, R158, R206, -R67 ;  /* 0x000000ce9e757223 */ /* 0x000fc40000010843 */
[-C--:B------:R-:W-:Y:S02]  /*80a0*/  FFMA.FTZ R67, R147, R206.reuse, R116 ;  /* 0x000000ce93437223 */ /* 0x080fe40000010074 */
[----:B------:R-:W-:Y:S02]  /*80b0*/  FMUL.FTZ R157, R157, -R206 ;  /* 0x800000ce9d9d7220 */ /* 0x000fe40000410000 */
[----:B------:R-:W-:Y:S02]  /*80c0*/  FMUL.FTZ R116, R206, UR35 ;  /* 0x00000023ce747c20 */ /* 0x000fe40008410000 */
[----:B------:R-:W-:Y:S02]  /*80d0*/  FMUL.FTZ R66, R86, R152 ;  /* 0x0000009856427220 */ /* 0x000fe40000410000 */
[----:B------:R-:W-:Y:S02]  /*80e0*/  FFMA.FTZ R182, R85, R182, R145 ;  /* 0x000000b655b67223 */ /* 0x000fe40000010091 */
[----:B------:R-:W-:-:S02]  /*80f0*/  FADD.FTZ R204, R204, R117 ;  /* 0x00000075cccc7221 */ /* 0x000fc40000010000 */
[-C--:B------:R-:W-:Y:S02]  /*8100*/  FFMA.FTZ R158, R158, R207.reuse, R157 ;  /* 0x000000cf9e9e7223 */ /* 0x080fe4000001009d */
[C---:B------:R-:W-:Y:S02]  /*8110*/  FMUL.FTZ R117, R207.reuse, UR35 ;  /* 0x00000023cf757c20 */ /* 0x040fe40008410000 */
[----:B------:R-:W-:Y:S02]  /*8120*/  FFMA.FTZ R145, R207, UR34, -R116 ;  /* 0x00000022cf917c23 */ /* 0x000fe40008010874 */
[-C--:B------:R-:W-:Y:S02]  /*8130*/  FFMA.FTZ R146, R146, -R66.reuse, R223 ;  /* 0x8000004292927223 */ /* 0x080fe400000100df */
[----:B------:R-:W-:Y:S02]  /*8140*/  FMUL.FTZ R207, R152, R207 ;  /* 0x000000cf98cf7220 */ /* 0x000fe40000410000 */
[----:B------:R-:W-:-:S02]  /*8150*/  FFMA.FTZ R66, R147, -R66, R222 ;  /* 0x8000004293427223 */ /* 0x000fc400000100de */
[----:B------:R-:W-:Y:S02]  /*8160*/  FMUL.FTZ R147, R152, R206 ;  /* 0x000000ce98937220 */ /* 0x000fe40000410000 */
[----:B------:R-:W-:Y:S01]  /*8170*/  FFMA.FTZ R117, R206, UR34, R117 ;  /* 0x00000022ce757c23 */ /* 0x000fe20008010075 */
[----:B------:R-:W-:Y:S01]  /*8180*/  IADD3 R206, R115, 0x3a0, RZ ;  /* 0x000003a073ce7810 */ /* 0x000fe20007ffe0ff */
[C---:B------:R-:W-:Y:S02]  /*8190*/  FMUL.FTZ R116, R146.reuse, R207 ;  /* 0x000000cf92747220 */ /* 0x040fe40000410000 */
[----:B------:R-:W-:Y:S02]  /*81a0*/  FMUL.FTZ R145, R146, R145 ;  /* 0x0000009192917220 */ /* 0x000fe40000410000 */
[----:B------:R-:W-:Y:S01]  /*81b0*/  FMUL.FTZ R177, R85, R184 ;  /* 0x000000b855b17220 */ /* 0x000fe20000410000 */
[----:B------:R-:W-:Y:S01]  /*81c0*/  IADD3 R184, R115, 0x240, RZ ;  /* 0x0000024073b87810 */ /* 0x000fe20007ffe0ff */
[----:B------:R-:W-:-:S02]  /*81d0*/  FADD.FTZ R205, -R205, R158 ;  /* 0x0000009ecdcd7221 */ /* 0x000fc40000010100 */
[-C--:B------:R-:W-:Y:S01]  /*81e0*/  FMUL.FTZ R146, R146, R147.reuse ;  /* 0x0000009392927220 */ /* 0x080fe20000410000 */
[----:B------:R0:W-:Y:S01]  /*81f0*/  STS [R234.X4+0x2158], R177 ;  /* 0x002158b1ea007388 */ /* 0x0001e20000004800 */
[-C--:B------:R-:W-:Y:S02]  /*8200*/  FMUL.FTZ R157, R86, R147.reuse ;  /* 0x00000093569d7220 */ /* 0x080fe40000410000 */
[C---:B------:R-:W-:Y:S02]  /*8210*/  FFMA.FTZ R147, R66.reuse, R147, R116 ;  /* 0x0000009342937223 */ /* 0x040fe40000010074 */
[----:B------:R-:W-:Y:S01]  /*8220*/  FFMA.FTZ R145, R66, R117, R145 ;  /* 0x0000007542917223 */ /* 0x000fe20000010091 */
[----:B------:R-:W-:Y:S01]  /*8230*/  STS [R234.X4+0x2150], R157 ;  /* 0x0021509dea007388 */ /* 0x000fe20000004800 */
[-C--:B------:R-:W-:Y:S02]  /*8240*/  FMUL.FTZ R117, R159, -R205.reuse ;  /* 0x800000cd9f757220 */ /* 0x080fe40000410000 */
[----:B------:R-:W-:-:S02]  /*8250*/  FMUL.FTZ R116, R148, R205 ;  /* 0x000000cd94747220 */ /* 0x000fc40000410000 */
[-C--:B0-----:R-:W-:Y:S02]  /*8260*/  FMUL.FTZ R177, R86, R207.reuse ;  /* 0x000000cf56b17220 */ /* 0x081fe40000410000 */
[----:B------:R-:W-:Y:S02]  /*8270*/  FFMA.FTZ R146, R66, R207, -R146 ;  /* 0x000000cf42927223 */ /* 0x000fe40000010892 */
[-C--:B------:R-:W-:Y:S01]  /*8280*/  FMUL.FTZ R159, R159, -R204.reuse ;  /* 0x800000cc9f9f7220 */ /* 0x080fe20000410000 */
[----:B------:R0:W-:Y:S01]  /*8290*/  STS [R234.X4+0x2154], R177 ;  /* 0x002154b1ea007388 */ /* 0x0001e20000004800 */
[----:B------:R-:W-:Y:S02]  /*82a0*/  FMUL.FTZ R66, R87, R153 ;  /* 0x0000009957427220 */ /* 0x000fe40000410000 */
[-C--:B------:R-:W-:Y:S02]  /*82b0*/  FFMA.FTZ R117, R160, R204.reuse, -R117 ;  /* 0x000000cca0757223 */ /* 0x080fe40000010875 */
[----:B------:R-:W-:-:S02]  /*82c0*/  FFMA.FTZ R158, R149, R204, R116 ;  /* 0x000000cc959e7223 */ /* 0x000fc40000010074 */
[----:B------:R-:W-:Y:S02]  /*82d0*/  FMUL.FTZ R116, R204, UR35 ;  /* 0x00000023cc747c20 */ /* 0x000fe40008410000 */
[----:B------:R-:W-:Y:S02]  /*82e0*/  FFMA.FTZ R160, R160, R205, R159 ;  /* 0x000000cda0a07223 */ /* 0x000fe4000001009f */
[-C--:B------:R-:W-:Y:S02]  /*82f0*/  FFMA.FTZ R148, R148, -R66.reuse, R221 ;  /* 0x8000004294947223 */ /* 0x080fe400000100dd */
[----:B------:R-:W-:Y:S02]  /*8300*/  FFMA.FTZ R159, R86, R67, R145 ;  /* 0x00000043569f7223 */ /* 0x000fe40000010091 */
[----:B0-----:R-:W-:Y:S01]  /*8310*/  FADD.FTZ R177, R202, R117 ;  /* 0x00000075cab17221 */ /* 0x001fe20000010000 */
[----:B------:R-:W-:Y:S01]  /*8320*/  IADD3 R202, R115, 0x360, RZ ;  /* 0x0000036073ca7810 */ /* 0x000fe20007ffe0ff */
[----:B------:R-:W-:-:S02]  /*8330*/  FFMA.FTZ R66, R149, -R66, R220 ;  /* 0x8000004295427223 */ /* 0x000fc400000100dc */
[----:B------:R-:W-:Y:S02]  /*8340*/  FFMA.FTZ R117, R205, UR34, -R116 ;  /* 0x00000022cd757c23 */ /* 0x000fe40008010874 */
[C---:B------:R-:W-:Y:S02]  /*8350*/  FMUL.FTZ R145, R153.reuse, R205 ;  /* 0x000000cd99917220 */ /* 0x040fe40000410000 */
[----:B------:R-:W-:Y:S02]  /*8360*/  FFMA.FTZ R39, R152, R67, R39 ;  /* 0x0000004398277223 */ /* 0x000fe40000010027 */
[----:B------:R-:W-:Y:S02]  /*8370*/  FMUL.FTZ R149, R153, R204 ;  /* 0x000000cc99957220 */ /* 0x000fe40000410000 */
[----:B------:R-:W-:Y:S02]  /*8380*/  FMUL.FTZ R67, R205, UR35 ;  /* 0x00000023cd437c20 */ /* 0x000fe40008410000 */
[----:B------:R-:W-:-:S02]  /*8390*/  FMUL.FTZ R116, R148, R145 ;  /* 0x0000009194747220 */ /* 0x000fc40000410000 */
[C---:B------:R-:W-:Y:S02]  /*83a0*/  FMUL.FTZ R117, R148.reuse, R117 ;  /* 0x0000007594757220 */ /* 0x040fe40000410000 */
[----:B------:R-:W-:Y:S02]  /*83b0*/  FMUL.FTZ R148, R148, R149 ;  /* 0x0000009594947220 */ /* 0x000fe40000410000 */
[----:B------:R-:W-:Y:S01]  /*83c0*/  FFMA.FTZ R67, R204, UR34, R67 ;  /* 0x00000022cc437c23 */ /* 0x000fe20008010043 */
[----:B------:R-:W-:Y:S01]  /*83d0*/  IADD3 R204, R115, 0x380, RZ ;  /* 0x0000038073cc7810 */ /* 0x000fe20007ffe0ff */
[----:B------:R-:W-:Y:S02]  /*83e0*/  FADD.FTZ R203, -R203, R160 ;  /* 0x000000a0cbcb7221 */ /* 0x000fe40000010100 */
[-C--:B------:R-:W-:Y:S02]  /*83f0*/  FMUL.FTZ R157, R87, R145.reuse ;  /* 0x00000091579d7220 */ /* 0x080fe40000410000 */
[----:B------:R-:W-:-:S02]  /*8400*/  FFMA.FTZ R148, R66, R145, -R148 ;  /* 0x0000009142947223 */ /* 0x000fc40000010894 */
[C---:B------:R-:W-:Y:S01]  /*8410*/  FFMA.FTZ R145, R66.reuse, R67, R117 ;  /* 0x0000004342917223 */ /* 0x040fe20000010075 */
[----:B------:R-:W-:Y:S01]  /*8420*/  STS [R234.X4+0x214c], R157 ;  /* 0x00214c9dea007388 */ /* 0x000fe20000004800 */
[----:B------:R-:W-:Y:S02]  /*8430*/  FFMA.FTZ R40, R153, R158, R40 ;  /* 0x0000009e99287223 */ /* 0x000fe40000010028 */
[----:B------:R-:W-:Y:S02]  /*8440*/  FMUL.FTZ R67, R161, -R203 ;  /* 0x800000cba1437220 */ /* 0x000fe40000410000 */
[----:B------:R-:W-:Y:S02]  /*8450*/  FMUL.FTZ R153, R87, R149 ;  /* 0x0000009557997220 */ /* 0x000fe40000410000 */
[----:B------:R-:W-:Y:S02]  /*8460*/  FMUL.FTZ R161, R161, -R177 ;  /* 0x800000b1a1a17220 */ /* 0x000fe40000410000 */
[----:B------:R-:W-:Y:S01]  /*8470*/  FFMA.FTZ R149, R66, R149, R116 ;  /* 0x0000009542957223 */ /* 0x000fe20000010074 */
[----:B------:R0:W-:Y:S01]  /*8480*/  STS [R234.X4+0x2148], R153 ;  /* 0x00214899ea007388 */ /* 0x0001e20000004800 */
[----:B------:R-:W-:-:S02]  /*8490*/  FMUL.FTZ R66, R88, R154 ;  /* 0x0000009a58427220 */ /* 0x000fc40000410000 */
[C---:B------:R-:W-:Y:S02]  /*84a0*/  FFMA.FTZ R117, R162.reuse, R177, -R67 ;  /* 0x000000b1a2757223 */ /* 0x040fe40000010843 */
[-C--:B------:R-:W-:Y:S02]  /*84b0*/  FFMA.FTZ R162, R162, R203.reuse, R161 ;  /* 0x000000cba2a27223 */ /* 0x080fe400000100a1 */
[C---:B------:R-:W-:Y:S02]  /*84c0*/  FMUL.FTZ R116, R150.reuse, R203 ;  /* 0x000000cb96747220 */ /* 0x040fe40000410000 */
[-C--:B------:R-:W-:Y:S02]  /*84d0*/  FFMA.FTZ R150, R150, -R66.reuse, R219 ;  /* 0x8000004296967223 */ /* 0x080fe400000100db */
[----:B------:R-:W-:Y:S02]  /*84e0*/  FFMA.FTZ R152, R151, -R66, R218 ;  /* 0x8000004297987223 */ /* 0x000fe400000100da */
[----:B------:R-:W-:-:S02]  /*84f0*/  FMUL.FTZ R66, R203, UR35 ;  /* 0x00000023cb427c20 */ /* 0x000fc40008410000 */
[----:B------:R-:W-:Y:S02]  /*8500*/  FADD.FTZ R201, -R201, R162 ;  /* 0x000000a2c9c97221 */ /* 0x000fe40000010100 */
[----:B------:R-:W-:Y:S01]  /*8510*/  FADD.FTZ R117, R200, R117 ;  /* 0x00000075c8757221 */ /* 0x000fe20000010000 */
[----:B------:R-:W-:Y:S01]  /*8520*/  IADD3 R200, R115, 0x340, RZ ;  /* 0x0000034073c87810 */ /* 0x000fe20007ffe0ff */
[----:B0-----:R-:W-:Y:S02]  /*8530*/  FFMA.FTZ R153, R177, UR34, R66 ;  /* 0x00000022b1997c23 */ /* 0x001fe40008010042 */
[----:B------:R-:W-:Y:S02]  /*8540*/  FFMA.FTZ R67, R151, R177, R116 ;  /* 0x000000b197437223 */ /* 0x000fe40000010074 */
[C---:B------:R-:W-:Y:S02]  /*8550*/  FMUL.FTZ R66, R163.reuse, -R201 ;  /* 0x800000c9a3427220 */ /* 0x040fe40000410000 */
[----:B------:R-:W-:-:S02]  /*8560*/  FMUL.FTZ R163, R163, -R117 ;  /* 0x80000075a3a37220 */ /* 0x000fc40000410000 */
[----:B------:R-:W-:Y:S02]  /*8570*/  FADD.FTZ R60, R159, R60 ;  /* 0x0000003c9f3c7221 */ /* 0x000fe40000010000 */
[C---:B------:R-:W-:Y:S02]  /*8580*/  FMUL.FTZ R157, R154.reuse, R177 ;  /* 0x000000b19a9d7220 */ /* 0x040fe40000410000 */
[C---:B------:R-:W-:Y:S02]  /*8590*/  FMUL.FTZ R159, R154.reuse, R203 ;  /* 0x000000cb9a9f7220 */ /* 0x040fe40000410000 */
[----:B------:R-:W-:Y:S02]  /*85a0*/  FFMA.FTZ R41, R154, R67, R41 ;  /* 0x000000439a297223 */ /* 0x000fe40000010029 */
[----:B------:R-:W-:Y:S02]  /*85b0*/  FFMA.FTZ R154, R164, R201, R163 ;  /* 0x000000c9a49a7223 */ /* 0x000fe400000100a3 */
[----:B------:R-:W-:-:S02]  /*85c0*/  FFMA.FTZ R158, R87, R158, R145 ;  /* 0x0000009e579e7223 */ /* 0x000fc40000010091 */
[----:B------:R-:W-:Y:S02]  /*85d0*/  FMUL.FTZ R116, R177, UR35 ;  /* 0x00000023b1747c20 */ /* 0x000fe40008410000 */
[----:B------:R-:W-:Y:S02]  /*85e0*/  FFMA.FTZ R145, R164, R117, -R66 ;  /* 0x00000075a4917223 */ /* 0x000fe40000010842 */
[----:B------:R-:W-:Y:S02]  /*85f0*/  FADD.FTZ R154, -R199, R154 ;  /* 0x0000009ac79a7221 */ /* 0x000fe40000010100 */
[----:B------:R-:W-:Y:S02]  /*8600*/  FFMA.FTZ R151, R203, UR34, -R116 ;  /* 0x00000022cb977c23 */ /* 0x000fe40008010874 */
[----:B------:R-:W-:Y:S02]  /*8610*/  FADD.FTZ R198, R198, R145 ;  /* 0x00000091c6c67221 */ /* 0x000fe40000010000 */
[----:B------:R-:W-:-:S02]  /*8620*/  FMUL.FTZ R66, R150, R159 ;  /* 0x0000009f96427220 */ /* 0x000fc40000410000 */
[C---:B------:R-:W-:Y:S02]  /*8630*/  FMUL.FTZ R145, R165.reuse, -R154 ;  /* 0x8000009aa5917220 */ /* 0x040fe40000410000 */
[C---:B------:R-:W-:Y:S02]  /*8640*/  FMUL.FTZ R116, R150.reuse, R151 ;  /* 0x0000009796747220 */ /* 0x040fe40000410000 */
[-C--:B------:R-:W-:Y:S02]  /*8650*/  FMUL.FTZ R151, R150, R157.reuse ;  /* 0x0000009d96977220 */ /* 0x080fe40000410000 */
[-C--:B------:R-:W-:Y:S02]  /*8660*/  FMUL.FTZ R165, R165, -R198.reuse ;  /* 0x800000c6a5a57220 */ /* 0x080fe40000410000 */
[----:B------:R-:W-:Y:S02]  /*8670*/  FFMA.FTZ R150, R152, R157, R66 ;  /* 0x0000009d98967223 */ /* 0x000fe40000010042 */
[----:B------:R-:W-:-:S02]  /*8680*/  FFMA.FTZ R66, R166, R198, -R145 ;  /* 0x000000c6a6427223 */ /* 0x000fc40000010891 */
[----:B------:R-:W-:Y:S02]  /*8690*/  FFMA.FTZ R166, R166, R154, R165 ;  /* 0x0000009aa6a67223 */ /* 0x000fe400000100a5 */
[----:B------:R-:W-:Y:S02]  /*86a0*/  FMUL.FTZ R145, R89, R118 ;  /* 0x0000007659917220 */ /* 0x000fe40000410000 */
[----:B------:R-:W-:Y:S02]  /*86b0*/  FMUL.FTZ R157, R88, R157 ;  /* 0x0000009d589d7220 */ /* 0x000fe40000410000 */
[----:B------:R-:W-:Y:S02]  /*86c0*/  FADD.FTZ R66, R197, R66 ;  /* 0x00000042c5427221 */ /* 0x000fe40000010000 */
[C---:B------:R-:W-:Y:S01]  /*86d0*/  FFMA.FTZ R151, R152.reuse, R159, -R151 ;  /* 0x0000009f98977223 */ /* 0x040fe20000010897 */
[----:B------:R0:W-:Y:S01]  /*86e0*/  STS [R234.X4+0x2140], R157 ;  /* 0x0021409dea007388 */ /* 0x0001e20000004800 */
[----:B------:R-:W-:-:S02]  /*86f0*/  FFMA.FTZ R153, R152, R153, R116 ;  /* 0x0000009998997223 */ /* 0x000fc40000010074 */
[----:B------:R-:W-:Y:S02]  /*8700*/  FADD.FTZ R235, -R235, R166 ;  /* 0x000000a6ebeb7221 */ /* 0x000fe40000010100 */
[C---:B------:R-:W-:Y:S02]  /*8710*/  FFMA.FTZ R152, R141.reuse, -R145, R217 ;  /* 0x800000918d987223 */ /* 0x040fe400000100d9 */
[----:B------:R-:W-:Y:S02]  /*8720*/  FMUL.FTZ R141, R141, R201 ;  /* 0x000000c98d8d7220 */ /* 0x000fe40000410000 */
[C---:B------:R-:W-:Y:S02]  /*8730*/  FMUL.FTZ R116, R143.reuse, -R66 ;  /* 0x800000428f747220 */ /* 0x040fe40000410000 */
[----:B------:R-:W-:Y:S02]  /*8740*/  FMUL.FTZ R143, R143, -R235 ;  /* 0x800000eb8f8f7220 */ /* 0x000fe40000410000 */
[----:B0-----:R-:W-:-:S02]  /*8750*/  FFMA.FTZ R157, R142, -R145, R216 ;  /* 0x800000918e9d7223 */ /* 0x001fc400000100d8 */
[----:B------:R-:W-:Y:S02]  /*8760*/  FFMA.FTZ R145, R142, R117, R141 ;  /* 0x000000758e917223 */ /* 0x000fe4000001008d */
[C---:B------:R-:W-:Y:S02]  /*8770*/  FFMA.FTZ R141, R144.reuse, R235, R116 ;  /* 0x000000eb908d7223 */ /* 0x040fe40000010074 */
[----:B------:R-:W-:Y:S02]  /*8780*/  FFMA.FTZ R143, R144, R66, -R143 ;  /* 0x00000042908f7223 */ /* 0x000fe4000001088f */
[----:B------:R-:W-:Y:S02]  /*8790*/  FFMA.FTZ R163, R88, R67, R153 ;  /* 0x0000004358a37223 */ /* 0x000fe40000010099 */
[----:B------:R-:W-:Y:S01]  /*87a0*/  FADD.FTZ R67, -R186, R141 ;  /* 0x0000008dba437221 */ /* 0x000fe20000010100 */
[----:B------:R-:W-:Y:S01]  /*87b0*/  IADD3 R186, R115, 0x260, RZ ;  /* 0x0000026073ba7810 */ /* 0x000fe20007ffe0ff */
[----:B------:R-:W-:-:S02]  /*87c0*/  FMUL.FTZ R142, R201, UR35 ;  /* 0x00000023c98e7c20 */ /* 0x000fc40008410000 */
[----:B------:R-:W-:Y:S02]  /*87d0*/  FADD.FTZ R116, R174, R143 ;  /* 0x0000008fae747221 */ /* 0x000fe40000010000 */
[----:B------:R-:W-:Y:S02]  /*87e0*/  FADD.FTZ R59, R158, R59 ;  /* 0x0000003b9e3b7221 */ /* 0x000fe40000010000 */
[C---:B------:R-:W-:Y:S02]  /*87f0*/  FMUL.FTZ R158, R117.reuse, UR35 ;  /* 0x00000023759e7c20 */ /* 0x040fe40008410000 */
[C---:B------:R-:W-:Y:S02]  /*8800*/  FMUL.FTZ R141, R138.reuse, -R67 ;  /* 0x800000438a8d7220 */ /* 0x040fe40000410000 */
[----:B------:R-:W-:Y:S02]  /*8810*/  FFMA.FTZ R144, R117, UR34, R142 ;  /* 0x0000002275907c23 */ /* 0x000fe4000801008e */
[----:B------:R-:W-:-:S02]  /*8820*/  FMUL.FTZ R142, R138, -R116 ;  /* 0x800000748a8e7220 */ /* 0x000fc40000410000 */
[----:B------:R-:W-:Y:S02]  /*8830*/  FFMA.FTZ R143, R201, UR34, -R158 ;  /* 0x00000022c98f7c23 */ /* 0x000fe4000801089e */
[C---:B------:R-:W-:Y:S02]  /*8840*/  FFMA.FTZ R138, R139.reuse, R116, -R141 ;  /* 0x000000748b8a7223 */ /* 0x040fe4000001088d */
[C---:B------:R-:W-:Y:S02]  /*8850*/  FMUL.FTZ R158, R118.reuse, R201 ;  /* 0x000000c9769e7220 */ /* 0x040fe40000410000 */
[----:B------:R-:W-:Y:S02]  /*8860*/  FFMA.FTZ R139, R139, R67, R142 ;  /* 0x000000438b8b7223 */ /* 0x000fe4000001008e */
[----:B------:R-:W-:Y:S02]  /*8870*/  FMUL.FTZ R160, R118, R117 ;  /* 0x0000007576a07220 */ /* 0x000fe40000410000 */
[----:B------:R-:W-:-:S02]  /*8880*/  FADD.FTZ R117, R173, R138 ;  /* 0x0000008aad757221 */ /* 0x000fc40000010000 */
[----:B------:R-:W-:Y:S02]  /*8890*/  FFMA.FTZ R42, R118, R145, R42 ;  /* 0x00000091762a7223 */ /* 0x000fe4000001002a */
[----:B------:R-:W-:Y:S02]  /*88a0*/  FMUL.FTZ R138, R152, R158 ;  /* 0x0000009e988a7220 */ /* 0x000fe40000410000 */
[----:B------:R-:W-:Y:S02]  /*88b0*/  FADD.FTZ R118, -R156, R139 ;  /* 0x0000008b9c767221 */ /* 0x000fe40000010100 */
[C---:B------:R-:W-:Y:S02]  /*88c0*/  FMUL.FTZ R143, R152.reuse, R143 ;  /* 0x0000008f988f7220 */ /* 0x040fe40000410000 */
[-C--:B------:R-:W-:Y:S02]  /*88d0*/  FMUL.FTZ R153, R152, R160.reuse ;  /* 0x000000a098997220 */ /* 0x080fe40000410000 */
[----:B------:R-:W-:-:S02]  /*88e0*/  FFMA.FTZ R152, R157, R160, R138 ;  /* 0x000000a09d987223 */ /* 0x000fc4000001008a */
[CC--:B------:R-:W-:Y:S02]  /*88f0*/  FMUL.FTZ R138, R119.reuse, -R118.reuse ;  /* 0x80000076778a7220 */ /* 0x0c0fe40000410000 */
[-C--:B------:R-:W-:Y:S02]  /*8900*/  FMUL.FTZ R119, R119, -R117.reuse ;  /* 0x8000007577777220 */ /* 0x080fe40000410000 */
[C---:B------:R-:W-:Y:S02]  /*8910*/  FFMA.FTZ R138, R120.reuse, R117, -R138 ;  /* 0x00000075788a7223 */ /* 0x040fe4000001088a */
[----:B------:R-:W-:Y:S02]  /*8920*/  FFMA.FTZ R139, R120, R118, R119 ;  /* 0x00000076788b7223 */ /* 0x000fe40000010077 */
[----:B------:R-:W-:Y:S02]  /*8930*/  FFMA.FTZ R144, R157, R144, R143 ;  /* 0x000000909d907223 */ /* 0x000fe4000001008f */
[----:B------:R-:W-:-:S02]  /*8940*/  FMUL.FTZ R141, R90, R123 ;  /* 0x0000007b5a8d7220 */ /* 0x000fc40000410000 */
[----:B------:R-:W-:Y:S02]  /*8950*/  FADD.FTZ R120, -R140, R139 ;  /* 0x0000008b8c787221 */ /* 0x000fe40000010100 */
[----:B------:R-:W-:Y:S02]  /*8960*/  FADD.FTZ R119, R155, R138 ;  /* 0x0000008a9b777221 */ /* 0x000fe40000010000 */
[C---:B------:R-:W-:Y:S02]  /*8970*/  FMUL.FTZ R143, R121.reuse, R154 ;  /* 0x0000009a798f7220 */ /* 0x040fe40000410000 */
[----:B------:R-:W-:Y:S02]  /*8980*/  FFMA.FTZ R139, R121, -R141, R215 ;  /* 0x8000008d798b7223 */ /* 0x000fe400000100d7 */
[----:B------:R-:W-:Y:S02]  /*8990*/  FMUL.FTZ R138, R135, -R120 ;  /* 0x80000078878a7220 */ /* 0x000fe40000410000 */
[----:B------:R-:W-:-:S02]  /*89a0*/  FFMA.FTZ R121, R122, R198, R143 ;  /* 0x000000c67a797223 */ /* 0x000fc4000001008f */
[----:B------:R-:W-:Y:S02]  /*89b0*/  FMUL.FTZ R135, R135, -R119 ;  /* 0x8000007787877220 */ /* 0x000fe40000410000 */
[----:B------:R-:W-:Y:S02]  /*89c0*/  FFMA.FTZ R141, R122, -R141, R214 ;  /* 0x8000008d7a8d7223 */ /* 0x000fe400000100d6 */
[----:B------:R-:W-:Y:S02]  /*89d0*/  FMUL.FTZ R143, R154, UR35 ;  /* 0x000000239a8f7c20 */ /* 0x000fe40008410000 */
[----:B------:R-:W-:Y:S02]  /*89e0*/  FFMA.FTZ R122, R89, R145, R144 ;  /* 0x00000091597a7223 */ /* 0x000fe40000010090 */
[----:B------:R-:W-:Y:S02]  /*89f0*/  FMUL.FTZ R145, R198, UR35 ;  /* 0x00000023c6917c20 */ /* 0x000fe40008410000 */
[----:B------:R-:W-:-:S02]  /*8a00*/  FFMA.FTZ R138, R136, R119, -R138 ;  /* 0x00000077888a7223 */ /* 0x000fc4000001088a */
[----:B------:R-:W-:Y:S02]  /*8a10*/  FFMA.FTZ R135, R136, R120, R135 ;  /* 0x0000007888877223 */ /* 0x000fe40000010087 */
[----:B------:R-:W-:Y:S02]  /*8a20*/  FFMA.FTZ R142, R198, UR34, R143 ;  /* 0x00000022c68e7c23 */ /* 0x000fe4000801008f */
[C---:B------:R-:W-:Y:S02]  /*8a30*/  FMUL.FTZ R198, R123.reuse, R198 ;  /* 0x000000c67bc67220 */ /* 0x040fe40000410000 */
[C---:B------:R-:W-:Y:S02]  /*8a40*/  FMUL.FTZ R140, R123.reuse, R154 ;  /* 0x0000009a7b8c7220 */ /* 0x040fe40000410000 */
[----:B------:R-:W-:Y:S02]  /*8a50*/  FFMA.FTZ R43, R123, R121, R43 ;  /* 0x000000797b2b7223 */ /* 0x000fe4000001002b */
[----:B------:R-:W-:-:S02]  /*8a60*/  FFMA.FTZ R136, R154, UR34, -R145 ;  /* 0x000000229a887c23 */ /* 0x000fc40008010891 */
[----:B------:R-:W-:Y:S02]  /*8a70*/  FADD.FTZ R123, R137, R138 ;  /* 0x0000008a897b7221 */ /* 0x000fe40000010000 */
[----:B------:R-:W-:Y:S02]  /*8a80*/  FADD.FTZ R130, -R130, R135 ;  /* 0x0000008782827221 */ /* 0x000fe40000010100 */
[----:B------:R-:W-:Y:S02]  /*8a90*/  FMUL.FTZ R159, R88, R159 ;  /* 0x0000009f589f7220 */ /* 0x000fe40000410000 */
[----:B------:R-:W-:Y:S02]  /*8aa0*/  FMUL.FTZ R173, R139, R136 ;  /* 0x000000888bad7220 */ /* 0x000fe40000410000 */
[C---:B------:R-:W-:Y:S01]  /*8ab0*/  FMUL.FTZ R135, R131.reuse, -R123 ;  /* 0x8000007b83877220 */ /* 0x040fe20000410000 */
[----:B------:R0:W-:Y:S01]  /*8ac0*/  STS [R234.X4+0x2144], R159 ;  /* 0x0021449fea007388 */ /* 0x0001e20000004800 */
[----:B------:R-:W-:-:S02]  /*8ad0*/  FMUL.FTZ R136, R131, -R130 ;  /* 0x8000008283887220 */ /* 0x000fc40000410000 */
[C---:B------:R-:W-:Y:S02]  /*8ae0*/  FFMA.FTZ R135, R133.reuse, R130, R135 ;  /* 0x0000008285877223 */ /* 0x040fe40000010087 */
[----:B------:R-:W-:Y:S02]  /*8af0*/  FFMA.FTZ R131, R133, R123, -R136 ;  /* 0x0000007b85837223 */ /* 0x000fe40000010888 */
[----:B------:R-:W-:Y:S02]  /*8b00*/  FMUL.FTZ R137, R96, R17 ;  /* 0x0000001160897220 */ /* 0x000fe40000410000 */
[----:B------:R-:W-:Y:S02]  /*8b10*/  FADD.FTZ R132, -R132, R135 ;  /* 0x0000008784847221 */ /* 0x000fe40000010100 */
[----:B0-----:R-:W-:Y:S02]  /*8b20*/  FMUL.FTZ R159, R89, R160 ;  /* 0x000000a0599f7220 */ /* 0x001fe40000410000 */
[----:B------:R-:W-:-:S02]  /*8b30*/  FADD.FTZ R131, R134, R131 ;  /* 0x0000008386837221 */ /* 0x000fc40000010000 */
[----:B------:R-:W-:Y:S01]  /*8b40*/  FMUL.FTZ R136, R95, R16 ;  /* 0x000000105f887220 */ /* 0x000fe20000410000 */
[----:B------:R0:W-:Y:S01]  /*8b50*/  STS [R234.X4+0x2138], R159 ;  /* 0x0021389fea007388 */ /* 0x0001e20000004800 */
[----:B------:R-:W-:Y:S02]  /*8b60*/  FFMA.FTZ R153, R157, R158, -R153 ;  /* 0x0000009e9d997223 */ /* 0x000fe40000010899 */
[----:B------:R-:W-:Y:S02]  /*8b70*/  FFMA.FTZ R134, R10, -R137, R180 ;  /* 0x800000890a867223 */ /* 0x000fe400000100b4 */
[C---:B------:R-:W-:Y:S02]  /*8b80*/  FMUL.FTZ R155, R17.reuse, R132 ;  /* 0x00000084119b7220 */ /* 0x040fe40000410000 */
[----:B------:R-:W-:Y:S02]  /*8b90*/  FMUL.FTZ R157, R17, R131 ;  /* 0x00000083119d7220 */ /* 0x000fe40000410000 */
[----:B------:R-:W-:-:S02]  /*8ba0*/  FFMA.FTZ R135, R9, -R136, R181 ;  /* 0x8000008809877223 */ /* 0x000fc400000100b5 */
[----:B0-----:R-:W-:Y:S02]  /*8bb0*/  FMUL.FTZ R159, R139, R198 ;  /* 0x000000c68b9f7220 */ /* 0x001fe40000410000 */
[----:B------:R-:W-:Y:S02]  /*8bc0*/  FFMA.FTZ R136, R8, -R136, R125 ;  /* 0x8000008808887223 */ /* 0x000fe4000001007d */
[----:B------:R-:W-:Y:S02]  /*8bd0*/  FMUL.FTZ R156, R16, R130 ;  /* 0x00000082109c7220 */ /* 0x000fe40000410000 */
[----:B------:R-:W-:Y:S02]  /*8be0*/  FMUL.FTZ R161, R89, R158 ;  /* 0x0000009e59a17220 */ /* 0x000fe40000410000 */
[-C--:B------:R-:W-:Y:S02]  /*8bf0*/  FMUL.FTZ R154, R139, R140.reuse ;  /* 0x0000008c8b9a7220 */ /* 0x080fe40000410000 */
[----:B------:R-:W-:Y:S01]  /*8c00*/  FFMA.FTZ R133, R11, -R137, R179 ;  /* 0x800000890b857223 */ /* 0x000fe200000100b3 */
[----:B------:R-:W-:Y:S01]  /*8c10*/  STS [R234.X4+0x213c], R161 ;  /* 0x00213ca1ea007388 */ /* 0x000fe20000004800 */
[----:B------:R-:W-:-:S02]  /*8c20*/  FFMA.FTZ R159, R141, R140, -R159 ;  /* 0x0000008c8d9f7223 */ /* 0x000fc4000001089f */
[----:B------:R-:W-:Y:S02]  /*8c30*/  FMUL.FTZ R145, R90, R140 ;  /* 0x0000008c5a917220 */ /* 0x000fe40000410000 */
[----:B------:R-:W-:Y:S02]  /*8c40*/  FMUL.FTZ R138, R134, R155 ;  /* 0x0000009b868a7220 */ /* 0x000fe40000410000 */
[----:B------:R-:W-:Y:S01]  /*8c50*/  FMUL.FTZ R158, R16, R123 ;  /* 0x0000007b109e7220 */ /* 0x000fe20000410000 */
[----:B------:R-:W-:Y:S01]  /*8c60*/  STS [R234.X4+0x2134], R145 ;  /* 0x00213491ea007388 */ /* 0x000fe20000004800 */
[-C--:B------:R-:W-:Y:S02]  /*8c70*/  FMUL.FTZ R140, R134, R157.reuse ;  /* 0x0000009d868c7220 */ /* 0x080fe40000410000 */
[----:B------:R-:W-:Y:S02]  /*8c80*/  FMUL.FTZ R137, R136, R156 ;  /* 0x0000009c88897220 */ /* 0x000fe40000410000 */
[----:B------:R-:W-:-:S02]  /*8c90*/  FFMA.FTZ R138, R133, R157, R138 ;  /* 0x0000009d858a7223 */ /* 0x000fc4000001008a */
[----:B------:R-:W-:Y:S02]  /*8ca0*/  FMUL.FTZ R139, R136, R158 ;  /* 0x0000009e888b7220 */ /* 0x000fe40000410000 */
[----:B------:R-:W-:Y:S02]  /*8cb0*/  FFMA.FTZ R140, R133, R155, -R140 ;  /* 0x0000009b858c7223 */ /* 0x000fe4000001088c */
[----:B------:R-:W-:Y:S02]  /*8cc0*/  FMUL.FTZ R143, R90, R198 ;  /* 0x000000c65a8f7220 */ /* 0x000fe40000410000 */
[C---:B------:R-:W-:Y:S02]  /*8cd0*/  FFMA.FTZ R144, R135.reuse, R158, R137 ;  /* 0x0000009e87907223 */ /* 0x040fe40000010089 */
[----:B------:R-:W-:Y:S01]  /*8ce0*/  FADD.FTZ R137, RZ, R138 ;  /* 0x0000008aff897221 */ /* 0x000fe20000010000 */
[----:B------:R0:W-:Y:S01]  /*8cf0*/  STS [R234.X4+0x2130], R143 ;  /* 0x0021308fea007388 */ /* 0x0001e20000004800 */
[----:B------:R-:W-:-:S02]  /*8d00*/  FFMA.FTZ R139, R135, R156, -R139 ;  /* 0x0000009c878b7223 */ /* 0x000fc4000001088b */
[----:B------:R-:W-:Y:S02]  /*8d10*/  FADD.FTZ R140, RZ, R140 ;  /* 0x0000008cff8c7221 */ /* 0x000fe40000010000 */
[----:B------:R-:W-:Y:S02]  /*8d20*/  FMUL.FTZ R138, R94, R15 ;  /* 0x0000000f5e8a7220 */ /* 0x000fe40000410000 */
[----:B------:R-:W-:Y:S02]  /*8d30*/  FADD.FTZ R144, R137, R144 ;  /* 0x0000009089907221 */ /* 0x000fe40000010000 */
[----:B------:R-:W-:Y:S02]  /*8d40*/  FFMA.FTZ R137, R7, -R138, R126 ;  /* 0x8000008a07897223 */ /* 0x000fe4000001007e */
[----:B0-----:R-:W-:Y:S02]  /*8d50*/  FADD.FTZ R143, R140, R139 ;  /* 0x0000008b8c8f7221 */ /* 0x001fe40000010000 */
[----:B------:R-:W-:-:S02]  /*8d60*/  FADD.FTZ R58, R163, R58 ;  /* 0x0000003aa33a7221 */ /* 0x000fc40000010000 */
[----:B------:R-:W-:Y:S02]  /*8d70*/  FMUL.FTZ R140, R93, R14 ;  /* 0x0000000e5d8c7220 */ /* 0x000fe40000410000 */
[----:B------:R-:W-:Y:S02]  /*8d80*/  FFMA.FTZ R138, R6, -R138, R127 ;  /* 0x8000008a068a7223 */ /* 0x000fe4000001007f */
[C---:B------:R-:W-:Y:S02]  /*8d90*/  FMUL.FTZ R161, R15.reuse, R120 ;  /* 0x000000780fa17220 */ /* 0x040fe40000410000 */
[----:B------:R-:W-:Y:S02]  /*8da0*/  FMUL.FTZ R163, R15, R119 ;  /* 0x000000770fa37220 */ /* 0x000fe40000410000 */
[----:B------:R-:W-:Y:S02]  /*8db0*/  FFMA.FTZ R139, R5, -R140, R128 ;  /* 0x8000008c058b7223 */ /* 0x000fe40000010080 */
[----:B------:R-:W-:-:S02]  /*8dc0*/  FMUL.FTZ R164, R138, R161 ;  /* 0x000000a18aa47220 */ /* 0x000fc40000410000 */
[----:B------:R-:W-:Y:S02]  /*8dd0*/  FFMA.FTZ R140, R4, -R140, R129 ;  /* 0x8000008c048c7223 */ /* 0x000fe40000010081 */
[-C--:B------:R-:W-:Y:S02]  /*8de0*/  FMUL.FTZ R166, R138, R163.reuse ;  /* 0x000000a38aa67220 */ /* 0x080fe40000410000 */
[C---:B------:R-:W-:Y:S02]  /*8df0*/  FMUL.FTZ R160, R14.reuse, R118 ;  /* 0x000000760ea07220 */ /* 0x040fe40000410000 */
[C---:B------:R-:W-:Y:S02]  /*8e00*/  FFMA.FTZ R145, R137.reuse, R163, R164 ;  /* 0x000000a389917223 */ /* 0x040fe400000100a4 */
[----:B------:R-:W-:Y:S02]  /*8e10*/  FMUL.FTZ R162, R14, R117 ;  /* 0x000000750ea27220 */ /* 0x000fe40000410000 */
[----:B------:R-:W-:-:S02]  /*8e20*/  FFMA.FTZ R166, R137, R161, -R166 ;  /* 0x000000a189a67223 */ /* 0x000fc400000108a6 */
[----:B------:R-:W-:Y:S02]  /*8e30*/  FMUL.FTZ R164, R140, R160 ;  /* 0x000000a08ca47220 */ /* 0x000fe40000410000 */
[----:B------:R-:W-:Y:S02]  /*8e40*/  FADD.FTZ R144, R144, R145 ;  /* 0x0000009190907221 */ /* 0x000fe40000010000 */
[----:B------:R-:W-:Y:S02]  /*8e50*/  FADD.FTZ R166, R143, R166 ;  /* 0x000000a68fa67221 */ /* 0x000fe40000010000 */
[-C--:B------:R-:W-:Y:S02]  /*8e60*/  FFMA.FTZ R145, R139, R162.reuse, R164 ;  /* 0x000000a28b917223 */ /* 0x080fe400000100a4 */
[----:B------:R-:W-:Y:S02]  /*8e70*/  FMUL.FTZ R165, R140, R162 ;  /* 0x000000a28ca57220 */ /* 0x000fe40000410000 */
[----:B------:R-:W-:-:S02]  /*8e80*/  FMUL.FTZ R143, R92, R13 ;  /* 0x0000000d5c8f7220 */ /* 0x000fc40000410000 */
[----:B------:R-:W-:Y:S01]  /*8e90*/  FFMA.FTZ R154, R141, R198, R154 ;  /* 0x000000c68d9a7223 */ /* 0x000fe2000001009a */
[----:B------:R-:W-:Y:S01]  /*8ea0*/  IADD3 R198, R115, 0x320, RZ ;  /* 0x0000032073c67810 */ /* 0x000fe20007ffe0ff */
[----:B------:R-:W-:Y:S02]  /*8eb0*/  FFMA.FTZ R141, R141, R142, R173 ;  /* 0x0000008e8d8d7223 */ /* 0x000fe400000100ad */
[----:B------:R-:W-:Y:S02]  /*8ec0*/  FADD.FTZ R164, R144, R145 ;  /* 0x0000009190a47221 */ /* 0x000fe40000010000 */
[----:B------:R-:W-:Y:S02]  /*8ed0*/  FFMA.FTZ R165, R139, R160, -R165 ;  /* 0x000000a08ba57223 */ /* 0x000fe400000108a5 */
[----:B------:R-:W-:Y:S02]  /*8ee0*/  FMUL.FTZ R145, R91, R12 ;  /* 0x0000000c5b917220 */ /* 0x000fe40000410000 */
[----:B------:R-:W-:-:S02]  /*8ef0*/  FFMA.FTZ R142, R3, -R143, R210 ;  /* 0x8000008f038e7223 */ /* 0x000fc400000100d2 */
[----:B------:R-:W-:Y:S02]  /*8f00*/  FFMA.FTZ R143, R2, -R143, R211 ;  /* 0x8000008f028f7223 */ /* 0x000fe400000100d3 */
[----:B------:R-:W-:Y:S02]  /*8f10*/  FMUL.FTZ R177, R13, R67 ;  /* 0x000000430db17220 */ /* 0x000fe40000410000 */
[----:B------:R-:W-:Y:S01]  /*8f20*/  FMUL.FTZ R183, R85, R188 ;  /* 0x000000bc55b77220 */ /* 0x000fe20000410000 */
[----:B------:R-:W-:Y:S01]  /*8f30*/  IADD3 R188, R115, 0x280, RZ ;  /* 0x0000028073bc7810 */ /* 0x000fe20007ffe0ff */
[----:B------:R-:W-:Y:S02]  /*8f40*/  FADD.FTZ R61, R182, R61 ;  /* 0x0000003db63d7221 */ /* 0x000fe40000010000 */
[----:B------:R-:W-:Y:S01]  /*8f50*/  FADD.FTZ R165, R166, R165 ;  /* 0x000000a5a6a57221 */ /* 0x000fe20000010000 */
[----:B------:R0:W-:Y:S01]  /*8f60*/  STS [R234.X4+0x215c], R183 ;  /* 0x00215cb7ea007388 */ /* 0x0001e20000004800 */
[----:B------:R-:W-:-:S02]  /*8f70*/  FFMA.FTZ R144, R0, -R145, R212 ;  /* 0x8000009100907223 */ /* 0x000fc400000100d4 */
[----:B------:R-:W-:Y:S02]  /*8f80*/  FMUL.FTZ R173, R13, R116 ;  /* 0x000000740dad7220 */ /* 0x000fe40000410000 */
[----:B------:R-:W-:Y:S02]  /*8f90*/  FFMA.FTZ R145, R124, -R145, R213 ;  /* 0x800000917c917223 */ /* 0x000fe400000100d5 */
[----:B------:R-:W-:Y:S02]  /*8fa0*/  FMUL.FTZ R166, R143, R177 ;  /* 0x000000b18fa67220 */ /* 0x000fe40000410000 */
[----:B------:R-:W-:Y:S02]  /*8fb0*/  FMUL.FTZ R182, R12, R235 ;  /* 0x000000eb0cb67220 */ /* 0x000fe40000410000 */
[----:B------:R-:W-:Y:S02]  /*8fc0*/  FMUL.FTZ R209, R84, R185 ;  /* 0x000000b954d17220 */ /* 0x000fe40000410000 */
[----:B------:R-:W-:-:S02]  /*8fd0*/  FADD.FTZ R69, R178, R69 ;  /* 0x00000045b2457221 */ /* 0x000fc40000010000 */
[-C--:B------:R-:W-:Y:S01]  /*8fe0*/  FMUL.FTZ R174, R143, R173.reuse ;  /* 0x000000ad8fae7220 */ /* 0x080fe20000410000 */
[----:B------:R-:W-:Y:S01]  /*8ff0*/  STS [R234.X4+0x2164], R209 ;  /* 0x002164d1ea007388 */ /* 0x000fe20000004800 */
[----:B------:R-:W-:Y:S02]  /*9000*/  FMUL.FTZ R178, R12, R66 ;  /* 0x000000420cb27220 */ /* 0x000fe40000410000 */
[----:B0-----:R-:W-:Y:S02]  /*9010*/  FFMA.FTZ R183, R142, R173, R166 ;  /* 0x000000ad8eb77223 */ /* 0x001fe400000100a6 */
[----:B------:R-:W-:Y:S02]  /*9020*/  FMUL.FTZ R185, R145, R182 ;  /* 0x000000b691b97220 */ /* 0x000fe40000410000 */
[----:B------:R-:W-:Y:S02]  /*9030*/  FFMA.FTZ R195, R84, R195, R187 ;  /* 0x000000c354c37223 */ /* 0x000fe400000100bb */
[----:B------:R-:W-:-:S02]  /*9040*/  FFMA.FTZ R174, R142, R177, -R174 ;  /* 0x000000b18eae7223 */ /* 0x000fc400000108ae */
[-C--:B------:R-:W-:Y:S02]  /*9050*/  FMUL.FTZ R187, R145, R178.reuse ;  /* 0x000000b291bb7220 */ /* 0x080fe40000410000 */
[----:B------:R-:W-:Y:S02]  /*9060*/  FADD.FTZ R164, R164, R183 ;  /* 0x000000b7a4a47221 */ /* 0x000fe40000010000 */
[C---:B------:R-:W-:Y:S02]  /*9070*/  FFMA.FTZ R185, R144.reuse, R178, R185 ;  /* 0x000000b290b97223 */ /* 0x040fe400000100b9 */
[----:B------:R-:W-:Y:S01]  /*9080*/  FADD.FTZ R165, R165, R174 ;  /* 0x000000aea5a57221 */ /* 0x000fe20000010000 */
[C---:B------:R-:W-:Y:S01]  /*9090*/  IADD3 R174, R115.reuse, 0x1a0, RZ ;  /* 0x000001a073ae7810 */ /* 0x040fe20007ffe0ff */
[----:B------:R-:W-:Y:S02]  /*90a0*/  FFMA.FTZ R166, R144, R182, -R187 ;  /* 0x000000b690a67223 */ /* 0x000fe400000108bb */
[----:B------:R-:W-:Y:S01]  /*90b0*/  FADD.FTZ R185, R164, R185 ;  /* 0x000000b9a4b97221 */ /* 0x000fe20000010000 */
[----:B------:R-:W-:Y:S01]  /*90c0*/  IADD3 R164, R115, 0x100, RZ ;  /* 0x0000010073a47810 */ /* 0x000fe20007ffe0ff */
[----:B------:R-:W-:Y:S01]  /*90d0*/  FADD.FTZ R166, R165, R166 ;  /* 0x000000a6a5a67221 */ /* 0x000fe20000010000 */
[----:B------:R-:W-:Y:S01]  /*90e0*/  LEA.HI.SX32 R165, R184, R115, 0x1b ;  /* 0x00000073b8a57211 */ /* 0x000fe200078fdaff */
[----:B------:R-:W-:Y:S01]  /*90f0*/  FADD.FTZ R185, R185, R154 ;  /* 0x0000009ab9b97221 */ /* 0x000fe20000010000 */
[----:B------:R-:W-:Y:S01]  /*9100*/  IADD3 R154, R115, 0x60, RZ ;  /* 0x00000060739a7810 */ /* 0x000fe20007ffe0ff */
[----:B------:R-:W-:-:S02]  /*9110*/  FADD.FTZ R166, R166, R159 ;  /* 0x0000009fa6a67221 */ /* 0x000fc40000010000 */
[----:B------:R-:W-:Y:S01]  /*9120*/  FADD.FTZ R185, R185, R152 ;  /* 0x00000098b9b97221 */ /* 0x000fe20000010000 */
[----:B------:R-:W-:Y:S01]  /*9130*/  IADD3 R152, R115, 0x40, RZ ;  /* 0x0000004073987810 */ /* 0x000fe20007ffe0ff */
[----:B------:R-:W-:Y:S02]  /*9140*/  FADD.FTZ R166, R166, R153 ;  /* 0x00000099a6a67221 */ /* 0x000fe40000010000 */
[----:B------:R-:W-:Y:S02]  /*9150*/  FADD.FTZ R150, R185, R150 ;  /* 0x00000096b9967221 */ /* 0x000fe40000010000 */
[----:B------:R-:W-:Y:S01]  /*9160*/  FADD.FTZ R151, R166, R151 ;  /* 0x00000097a6977221 */ /* 0x000fe20000010000 */
[----:B------:R-:W-:Y:S01]  /*9170*/  IADD3 R166, R115, 0x120, RZ ;  /* 0x0000012073a67810 */ /* 0x000fe20007ffe0ff */
[----:B------:R-:W-:Y:S02]  /*9180*/  FADD.FTZ R150, R150, R149 ;  /* 0x0000009596967221 */ /* 0x000fe40000010000 */
[----:B------:R-:W-:Y:S01]  /*9190*/  FADD.FTZ R151, R151, R148 ;  /* 0x0000009497977221 */ /* 0x000fe20000010000 */
[----:B------:R-:W-:Y:S01]  /*91a0*/  LEA.HI.SX32 R148, R250, R115, 0x1b ;  /* 0x00000073fa947211 */ /* 0x000fe200078fdaff */
[----:B------:R-:W-:-:S02]  /*91b0*/  FADD.FTZ R150, R150, R147 ;  /* 0x0000009396967221 */ /* 0x000fc40000010000 */
[----:B------:R-:W-:Y:S02]  /*91c0*/  FMUL.FTZ R191, R84, R239 ;  /* 0x000000ef54bf7220 */ /* 0x000fe40000410000 */
[----:B------:R-:W-:Y:S01]  /*91d0*/  FMUL.FTZ R183, R91, R178 ;  /* 0x000000b25bb77220 */ /* 0x000fe20000410000 */
[----:B------:R-:W-:Y:S01]  /*91e0*/  IADD3 R178, R115, 0x1e0, RZ ;  /* 0x000001e073b27810 */ /* 0x000fe20007ffe0ff */
        /* <DEDUP_REMOVED lines=10> */
[C---:B------:R-:W-:Y:S01]  /*9290*/  FMUL.FTZ R163, R94.reuse, R163 ;  /* 0x000000a35ea37220 */ /* 0x040fe20000410000 */
[----:B------:R-:W-:Y:S01]  /*92a0*/  IADD3 R160, R115, 0xc0, RZ ;  /* 0x000000c073a07810 */ /* 0x000fe20007ffe0ff */
[----:B------:R-:W-:Y:S01]  /*92b0*/  FMUL.FTZ R161, R94, R161 ;  /* 0x000000a15ea17220 */ /* 0x000fe20000410000 */
[----:B------:R0:W-:Y:S01]  /*92c0*/  STS [R234.X4+0x2120], R173 ;  /* 0x002120adea007388 */ /* 0x0001e20000004800 */
        /* <DEDUP_REMOVED lines=8> */
[----:B------:R-:W-:Y:S01]  /*9350*/  FADD.FTZ R151, R151, R146 ;  /* 0x0000009297977221 */ /* 0x000fe20000010000 */
[----:B0-----:R-:W-:Y:S01]  /*9360*/  LEA.HI.SX32 R173, R200, R115, 0x1b ;  /* 0x00000073c8ad7211 */ /* 0x001fe200078fdaff */
        /* <DEDUP_REMOVED lines=14> */
[----:B------:R-:W-:Y:S01]  /*9450*/  IADD3 R172, R115, 0x180, RZ ;  /* 0x0000018073ac7810 */ /* 0x000fe20007ffe0ff */
[----:B------:R-:W-:Y:S01]  /*9460*/  FFMA.FTZ R125, -R32, R125, -RZ ;  /* 0x0000007d207d7223 */ /* 0x000fe200000109ff */
[-C--:B------:R-:W-:Y:S01]  /*9470*/  LEA.HI.SX32 R151, R154, R115.reuse, 0x1b ;  /* 0x000000739a977211 */ /* 0x080fe200078fdaff */
[----:B------:R2:W-:Y:S01]  /*9480*/  STS [R234.X4+0x210c], R149 ;  /* 0x00210c95ea007388 */ /* 0x0005e20000004800 */
[----:B-1----:R-:W-:Y:S01]  /*9490*/  LEA.HI.SX32 R153, R158, R115, 0x1b ;  /* 0x000000739e997211 */ /* 0x002fe200078fdaff */
[----:B------:R-:W-:Y:S01]  /*94a0*/  FFMA.FTZ R127, -R31, R127, -RZ ;  /* 0x0000007f1f7f7223 */ /* 0x000fe200000109ff */
[-C--:B------:R-:W-:Y:S01]  /*94b0*/  LEA.HI.SX32 R154, R160, R115.reuse, 0x1b ;  /* 0x00000073a09a7211 */ /* 0x080fe200078fdaff */
[----:B------:R-:W-:Y:S01]  /*94c0*/  STS [R234.X4+0x2100], R157 ;  /* 0x0021009dea007388 */ /* 0x000fe20000004800 */
[-C--:B------:R-:W-:Y:S01]  /*94d0*/  LEA.HI.SX32 R158, R168, R115.reuse, 0x1b ;  /* 0x00000073a89e7211 */ /* 0x080fe200078fdaff */
[----:B0-----:R-:W-:Y:S01]  /*94e0*/  FADD.FTZ R147, R176, R167 ;  /* 0x000000a7b0937221 */ /* 0x001fe20000010000 */
[----:B------:R-:W-:Y:S01]  /*94f0*/  IADD3 R176, R115, 0x1c0, RZ ;  /* 0x000001c073b07810 */ /* 0x000fe20007ffe0ff */
[----:B------:R0:W-:Y:S01]  /*9500*/  STS [R234.X4+0x2104], R155 ;  /* 0x0021049bea007388 */ /* 0x0001e20000004800 */
[-C--:B------:R-:W-:Y:S01]  /*9510*/  LEA.HI.SX32 R159, R170, R115.reuse, 0x1b ;  /* 0x00000073aa9f7211 */ /* 0x080fe200078fdaff */
[----:B------:R-:W-:Y:S01]  /*9520*/  FADD.FTZ R68, R193, R68 ;  /* 0x00000044c1447221 */ /* 0x000fe20000010000 */
[-C--:B--2---:R-:W-:Y:S01]  /*9530*/  LEA.HI.SX32 R149, R150, R115.reuse, 0x1b ;  /* 0x0000007396957211 */ /* 0x084fe200078fdaff */
[----:B------:R-:W-:Y:S01]  /*9540*/  BAR.SYNC.DEFER_BLOCKING 0x0 ;  /* 0x0000000000007b1d */ /* 0x000fe20000010000 */
[-C--:B------:R-:W-:Y:S01]  /*9550*/  LEA.HI.SX32 R150, R152, R115.reuse, 0x1b ;  /* 0x0000007398967211 */ /* 0x080fe200078fdaff */
[----:B------:R-:W-:Y:S01]  /*9560*/  FADD.FTZ R62, R195, R62 ;  /* 0x0000003ec33e7221 */ /* 0x000fe20000010000 */
[-C--:B------:R-:W-:Y:S01]  /*9570*/  LEA.HI.SX32 R152, R156, R115.reuse, 0x1b ;  /* 0x000000739c987211 */ /* 0x080fe200078fdaff */
[C---:B------:R-:W-:Y:S01]  /*9580*/  FFMA.FTZ R239, -R33.reuse, R180, -RZ ;  /* 0x000000b421ef7223 */ /* 0x040fe200000109ff */
[----:B------:R-:W-:Y:S01]  /*9590*/  LEA.HI.SX32 R156, R164, R115, 0x1b ;  /* 0x00000073a49c7211 */ /* 0x000fe200078fdaff */
[----:B------:R-:W-:Y:S01]  /*95a0*/  FMUL.FTZ R241, R33, R179 ;  /* 0x000000b321f17220 */ /* 0x000fe20000410000 */
[----:B0-----:R-:W-:Y:S01]  /*95b0*/  LEA.HI.SX32 R155, R162, R115, 0x1b ;  /* 0x00000073a29b7211 */ /* 0x001fe200078fdaff */
[----:B------:R-:W-:Y:S01]  /*95c0*/  FMUL.FTZ R243, R32, R181 ;  /* 0x000000b520f37220 */ /* 0x000fe20000410000 */
[----:B------:R-:W-:Y:S01]  /*95d0*/  LEA.HI.SX32 R157, R166, R115, 0x1b ;  /* 0x00000073a69d7211 */ /* 0x000fe200078fdaff */
[----:B------:R-:W-:Y:S01]  /*95e0*/  FFMA.FTZ R211, -R29, R211, -RZ ;  /* 0x000000d31dd37223 */ /* 0x000fe200000109ff */
[----:B------:R-:W-:Y:S01]  /*95f0*/  LEA.HI.SX32 R160, R172, R115, 0x1b ;  /* 0x00000073aca07211 */ /* 0x000fe200078fdaff */
[----:B------:R-:W-:Y:S01]  /*9600*/  FFMA.FTZ R129, -R30, R129, -RZ ;  /* 0x000000811e817223 */ /* 0x000fe200000109ff */
[-C--:B------:R-:W-:Y:S01]  /*9610*/  LEA.HI.SX32 R161, R174, R115.reuse, 0x1b ;  /* 0x00000073aea17211 */ /* 0x080fe200078fdaff */
[----:B------:R-:W-:Y:S01]  /*9620*/  FMUL.FTZ R245, R31, R126 ;  /* 0x0000007e1ff57220 */ /* 0x000fe20000410000 */
[-C--:B------:R-:W-:Y:S01]  /*9630*/  LEA.HI.SX32 R162, R176, R115.reuse, 0x1b ;  /* 0x00000073b0a27211 */ /* 0x080fe200078fdaff */
[----:B------:R-:W-:Y:S01]  /*9640*/  FMUL.FTZ R126, R66, UR35 ;  /* 0x00000023427e7c20 */ /* 0x000fe20008410000 */
        /* <DEDUP_REMOVED lines=26> */
[----:B------:R-:W-:Y:S01]  /*97f0*/  LEA.HI.SX32 R178, R236, R115, 0x1b ;  /* 0x00000073ecb27211 */ /* 0x000fe200078fdaff */
[----:B------:R-:W0:Y:S01]  /*9800*/  LDS R184, [R154.X4+0x2400] ;  /* 0x002400009ab87984 */ /* 0x000e220000004800 */
[----:B------:R-:W-:-:S02]  /*9810*/  FFMA.FTZ R229, -R20, R229, -RZ ;  /* 0x000000e514e57223 */ /* 0x000fc400000109ff */
[----:B------:R-:W-:Y:S01]  /*9820*/  FFMA.FTZ R231, -R19, R231, -RZ ;  /* 0x000000e713e77223 */ /* 0x000fe200000109ff */
[----:B------:R-:W0:Y:S01]  /*9830*/  LDS R236, [R237.X4+0x2100] ;  /* 0x00210000edec7984 */ /* 0x000e220000004800 */
[----:B------:R-:W-:-:S03]  /*9840*/  FFMA.FTZ R233, -R18, R233, -RZ ;  /* 0x000000e912e97223 */ /* 0x000fc600000109ff */
        /* <DEDUP_REMOVED lines=32> */
[----:B--2---:R-:W-:Y:S01]  /*9a50*/  FMUL.FTZ R241, R29, R210 ;  /* 0x000000d21df17220 */ /* 0x004fe20000410000 */
[----:B------:R-:W-:Y:S02]  /*9a60*/  MOV R210, UR38 ;  /* 0x0000002600d27c02 */ /* 0x000fe40008000f00 */
[----:B------:R2:W-:Y:S01]  /*9a70*/  STS [R234.X4+0x31b8], R127 ;  /* 0x0031b87fea007388 */ /* 0x0005e20000004800 */
[----:B-----5:R-:W-:Y:S01]  /*9a80*/  FMUL.FTZ R211, R24, R220 ;  /* 0x000000dc18d37220 */ /* 0x020fe20000410000 */
[----:B------:R-:W-:Y:S02]  /*9a90*/  LEA R210, R210, -R115, 0x1 ;  /* 0x80000073d2d27211 */ /* 0x000fe400078e08ff */
[----:B------:R5:W-:Y:S01]  /*9aa0*/  STS [R234.X4+0x319c], R129 ;  /* 0x00319c81ea007388 */ /* 0x000be20000004800 */
[----:B------:R-:W-:Y:S02]  /*9ab0*/  FMUL.FTZ R220, R116, UR35 ;  /* 0x0000002374dc7c20 */ /* 0x000fe40008410000 */
[----:B-1----:R-:W-:Y:S01]  /*9ac0*/  FMUL.FTZ R125, R23, R222 ;  /* 0x000000de177d7220 */ /* 0x002fe20000410000 */
[----:B------:R1:W-:Y:S01]  /*9ad0*/  STS [R234.X4+0x31c8], R211 ;  /* 0x0031c8d3ea007388 */ /* 0x0003e20000004800 */
[----:B------:R-:W-:Y:S01]  /*9ae0*/  ISETP.GE.AND P0, PT, R210, 0x1, PT ;  /* 0x00000001d200780c */ /* 0x000fe20003f06270 */
[----:B--2---:R-:W-:-:S02]  /*9af0*/  FMUL.FTZ R127, R22, R224 ;  /* 0x000000e0167f7220 */ /* 0x004fc40000410000 */
[----:B------:R2:W-:Y:S01]  /*9b00*/  STS [R234.X4+0x31d0], R125 ;  /* 0x0031d07dea007388 */ /* 0x0005e20000004800 */
[----:B------:R-:W-:Y:S02]  /*9b10*/  FFMA.FTZ R220, R67, UR34, -R220 ;  /* 0x0000002243dc7c23 */ /* 0x000fe400080108dc */
[----:B-----5:R-:W-:Y:S01]  /*9b20*/  FMUL.FTZ R129, R25, R218 ;  /* 0x000000da19817220 */ /* 0x020fe20000410000 */
        /* <DEDUP_REMOVED lines=9> */
[----:B------:R-:W-:Y:S02]  /*9bc0*/  FMUL.FTZ R212, R124, R235 ;  /* 0x000000eb7cd47220 */ /* 0x000fe40000410000 */
[----:B--2---:R-:W-:Y:S01]  /*9bd0*/  FFMA.FTZ R211, R235, UR34, -R126 ;  /* 0x00000022ebd37c23 */ /* 0x004fe2000801087e */
[----:B------:R2:W-:Y:S01]  /*9be0*/  STS [R234.X4+0x31f8], R127 ;  /* 0x0031f87fea007388 */ /* 0x0005e20000004800 */
[----:B------:R-:W-:Y:S02]  /*9bf0*/  FMUL.FTZ R126, R118, UR35 ;  /* 0x00000023767e7c20 */ /* 0x000fe40008410000 */
[----:B-----5:R-:W-:Y:S01]  /*9c00*/  FMUL.FTZ R129, R21, R226 ;  /* 0x000000e215817220 */ /* 0x020fe20000410000 */
[----:B------:R5:W-:Y:S01]  /*9c10*/  STS [R234.X4+0x31bc], R217 ;  /* 0x0031bcd9ea007388 */ /* 0x000be20000004800 */
[----:B------:R-:W-:Y:S02]  /*9c20*/  FMUL.FTZ R124, R120, UR35 ;  /* 0x00000023787c7c20 */ /* 0x000fe40008410000 */
[----:B-1----:R-:W-:Y:S01]  /*9c30*/  FMUL.FTZ R125, R119, UR35 ;  /* 0x00000023777d7c20 */ /* 0x002fe20008410000 */
[----:B------:R1:W-:Y:S01]  /*9c40*/  STS [R234.X4+0x31d4], R223 ;  /* 0x0031d4dfea007388 */ /* 0x0003e20000004800 */
[----:B--2---:R-:W-:-:S03]  /*9c50*/  FMUL.FTZ R127, R117, UR35 ;  /* 0x00000023757f7c20 */ /* 0x004fc60008410000 */
[----:B------:R2:W-:Y:S01]  /*9c60*/  STS [R234.X4+0x31c4], R219 ;  /* 0x0031c4dbea007388 */ /* 0x0005e20000004800 */
[----:B------:R-:W-:Y:S02]  /*9c70*/  FFMA.FTZ R218, R120, UR34, -R125 ;  /* 0x0000002278da7c23 */ /* 0x000fe4000801087d */
[----:B------:R-:W-:Y:S01]  /*9c80*/  FFMA.FTZ R222, R118, UR34, -R127 ;  /* 0x0000002276de7c23 */ /* 0x000fe2000801087f */
[----:B------:R0:W-:Y:S01]  /*9c90*/  STS [R234.X4+0x31cc], R221 ;  /* 0x0031ccddea007388 */ /* 0x0001e20000004800 */
[----:B-----5:R-:W-:Y:S02]  /*9ca0*/  FFMA.FTZ R217, R119, UR34, R124 ;  /* 0x0000002277d97c23 */ /* 0x020fe4000801007c */
[----:B-1----:R-:W-:Y:S01]  /*9cb0*/  FFMA.FTZ R223, R117, UR34, R126 ;  /* 0x0000002275df7c23 */ /* 0x002fe2000801007e */
[----:B------:R-:W-:Y:S01]  /*9cc0*/  STS [R234.X4+0x3188], R243 ;  /* 0x003188f3ea007388 */ /* 0x000fe20000004800 */
[----:B------:R-:W-:Y:S02]  /*9cd0*/  FMUL.FTZ R127, R123, UR35 ;  /* 0x000000237b7f7c20 */ /* 0x000fe40008410000 */
[----:B--2---:R-:W-:Y:S01]  /*9ce0*/  FMUL.FTZ R219, R235, UR35 ;  /* 0x00000023ebdb7c20 */ /* 0x004fe20008410000 */
[----:B------:R-:W-:Y:S01]  /*9cf0*/  STS [R234.X4+0x3190], R245 ;  /* 0x003190f5ea007388 */ /* 0x000fe20000004800 */
[----:B------:R-:W-:-:S02]  /*9d00*/  FMUL.FTZ R126, R130, UR35 ;  /* 0x00000023827e7c20 */ /* 0x000fc40008410000 */
[----:B0-----:R-:W-:Y:S01]  /*9d10*/  FMUL.FTZ R221, R67, UR35 ;  /* 0x0000002343dd7c20 */ /* 0x001fe20008410000 */
[----:B------:R-:W-:Y:S01]  /*9d20*/  STS [R234.X4+0x3198], R247 ;  /* 0x003198f7ea007388 */ /* 0x000fe20000004800 */
[----:B------:R-:W-:Y:S02]  /*9d30*/  FMUL.FTZ R125, R131, UR35 ;  /* 0x00000023837d7c20 */ /* 0x000fe40008410000 */
[----:B------:R-:W-:Y:S01]  /*9d40*/  FMUL.FTZ R124, R132, UR35 ;  /* 0x00000023847c7c20 */ /* 0x000fe20008410000 */
[----:B------:R-:W-:Y:S01]  /*9d50*/  STS [R234.X4+0x31a0], R241 ;  /* 0x0031a0f1ea007388 */ /* 0x000fe20000004800 */
[----:B------:R-:W-:Y:S02]  /*9d60*/  FFMA.FTZ R219, R66, UR34, R219 ;  /* 0x0000002242db7c23 */ /* 0x000fe400080100db */
[----:B------:R-:W-:Y:S01]  /*9d70*/  FFMA.FTZ R221, R116, UR34, R221 ;  /* 0x0000002274dd7c23 */ /* 0x000fe200080100dd */
[----:B------:R-:W-:Y:S01]  /*9d80*/  STS [R234.X4+0x31a8], R239 ;  /* 0x0031a8efea007388 */ /* 0x000fe20000004800 */
[----:B------:R-:W-:-:S02]  /*9d90*/  FFMA.FTZ R216, R130, UR34, -R127 ;  /* 0x0000002282d87c23 */ /* 0x000fc4000801087f */
[----:B------:R-:W-:Y:S01]  /*9da0*/  FFMA.FTZ R214, R132, UR34, -R125 ;  /* 0x0000002284d67c23 */ /* 0x000fe2000801087d */
[----:B------:R0:W-:Y:S04]  /*9db0*/  STS [R234.X4+0x31ac], R213 ;  /* 0x0031acd5ea007388 */ /* 0x0001e80000004800 */
[----:B------:R1:W-:Y:S04]  /*9dc0*/  STS [R234.X4+0x31b4], R215 ;  /* 0x0031b4d7ea007388 */ /* 0x0003e80000004800 */
[----:B------:R2:W-:Y:S01]  /*9dd0*/  STS [R234.X4+0x31dc], R225 ;  /* 0x0031dce1ea007388 */ /* 0x0005e20000004800 */
[----:B0-----:R-:W-:-:S03]  /*9de0*/  FFMA.FTZ R213, R131, UR34, R124 ;  /* 0x0000002283d57c23 */ /* 0x001fc6000801007c */
[----:B------:R2:W-:Y:S01]  /*9df0*/  STS [R234.X4+0x31e0], R129 ;  /* 0x0031e081ea007388 */ /* 0x0005e20000004800 */
[----:B-1----:R-:W-:-:S03]  /*9e00*/  FFMA.FTZ R215, R123, UR34, R126 ;  /* 0x000000227bd77c23 */ /* 0x002fc6000801007e */
[----:B------:R2:W-:Y:S04]  /*9e10*/  STS [R234.X4+0x31e4], R227 ;  /* 0x0031e4e3ea007388 */ /* 0x0005e80000004800 */
[----:B------:R2:W-:Y:S04]  /*9e20*/  STS [R234.X4+0x31ec], R229 ;  /* 0x0031ece5ea007388 */ /* 0x0005e80000004800 */
[----:B------:R2:W-:Y:S04]  /*9e30*/  STS [R234.X4+0x31f4], R231 ;  /* 0x0031f4e7ea007388 */ /* 0x0005e80000004800 */
[----:B------:R2:W-:Y:S04]  /*9e40*/  STS [R234.X4+0x31fc], R233 ;  /* 0x0031fce9ea007388 */ /* 0x0005e80000004800 */
[----:B------:R-:W-:Y:S06]  /*9e50*/  BAR.SYNC.DEFER_BLOCKING 0x0 ;  /* 0x0000000000007b1d */ /* 0x000fec0000010000 */
[----:B------:R-:W-:Y:S05]  /*9e60*/  @!P0 BRA `(.L_x_9205) ;  /* 0x0000035000008947 */ /* 0x000fea0003800000 */
[----:B--234-:R-:W-:Y:S01]  /*9e70*/  ULDC.64 UR34, c[0x0][0x2b8] ;  /* 0x0000ae0000227ab9 */ /* 0x01cfe20000000a00 */
[----:B------:R-:W0:Y:S01]  /*9e80*/  LDS R237, [R237.X4+0x3180] ;  /* 0x00318000eded7984 */ /* 0x000e220000004800 */
[----:B------:R-:W-:Y:S01]  /*9e90*/  USHF.R.U64 UR41, UR34, 0x1, UR35 ;  /* 0x0000000122297899 */ /* 0x000fe20008001223 */
[----:B------:R-:W-:Y:S01]  /*9ea0*/  MOV R129, UR7 ;  /* 0x0000000700817c02 */ /* 0x000fe20008000f00 */
[----:B------:R-:W-:Y:S01]  /*9eb0*/  USHF.R.U32.HI UR50, URZ, 0x1, UR35 ;  /* 0x000000013f327899 */ /* 0x000fe20008011623 */
[----:B------:R-:W-:Y:S01]  /*9ec0*/  MOV R125, UR7 ;  /* 0x00000007007d7c02 */ /* 0x000fe20008000f00 */
[----:B------:R-:W-:-:S02]  /*9ed0*/  ULDC.64 UR32, c[0x0][0x298] ;  /* 0x0000a60000207ab9 */ /* 0x000fc40000000a00 */
[----:B------:R-:W-:Y:S02]  /*9ee0*/  ULDC.64 UR34, c[0x0][0x2a0] ;  /* 0x0000a80000227ab9 */ /* 0x000fe40000000a00 */
[----:B------:R-:W-:Y:S02]  /*9ef0*/  UIMAD UR48, UR15, UR34, URZ ;  /* 0x000000220f3072a4 */ /* 0x000fe4000f8e023f */
[----:B------:R-:W-:Y:S02]  /*9f00*/  UIMAD.WIDE.U32 UR46, UR14, UR34, URZ ;  /* 0x000000220e2e72a5 */ /* 0x000fe4000f8e003f */
[----:B------:R-:W-:Y:S02]  /*9f10*/  UIMAD UR35, UR14, UR35, UR48 ;  /* 0x000000230e2372a4 */ /* 0x000fe4000f8e0230 */
[----:B------:R-:W-:Y:S02]  /*9f20*/  USHF.R.U32.HI UR52, URZ, 0x1, UR33 ;  /* 0x000000013f347899 */ /* 0x000fe40008011621 */
[----:B------:R-:W-:-:S02]  /*9f30*/  USHF.R.U64 UR51, UR32, 0x1, UR33 ;  /* 0x0000000120337899 */ /* 0x000fc40008001221 */
[----:B------:R-:W-:Y:S02]  /*9f40*/  ULDC.64 UR36, c[0x0][0x2d0] ;  /* 0x0000b40000247ab9 */ /* 0x000fe40000000a00 */
[----:B------:R-:W-:Y:S02]  /*9f50*/  UIADD3 UR47, UR47, UR35, URZ ;  /* 0x000000232f2f7290 */ /* 0x000fe4000fffe03f */
[----:B------:R-:W-:Y:S02]  /*9f60*/  ULEA UR53, UR26, 0xfffffc00, 0xa ;  /* 0xfffffc001a357891 */ /* 0x000fe4000f8e503f */
[----:B------:R-:W-:Y:S02]  /*9f70*/  ULDC.64 UR32, c[0x0][0x2b0] ;  /* 0x0000ac0000207ab9 */ /* 0x000fe40000000a00 */
[----:B------:R-:W-:Y:S02]  /*9f80*/  ULDC.64 UR34, c[0x0][0x2c0] ;  /* 0x0000b00000227ab9 */ /* 0x000fe40000000a00 */
[----:B------:R-:W-:Y:S01]  /*9f90*/  UIMAD UR36, UR40, UR36, URZ ;  /* 0x00000024282472a4 */ /* 0x000fe2000f8e023f */
[----:B------:R-:W-:Y:S01]  /*9fa0*/  IADD3 R126, P0, R115, UR53, RZ ;  /* 0x00000035737e7c10 */ /* 0x000fe2000ff1e0ff */
[----:B------:R-:W-:Y:S01]  /*9fb0*/  UIMAD UR32, UR40, UR32, URZ ;  /* 0x00000020282072a4 */ /* 0x000fe2000f8e023f */
[----:B------:R-:W-:Y:S01]  /*9fc0*/  MOV R124, UR53 ;  /* 0x00000035007c7c02 */ /* 0x000fe20008000f00 */
[----:B------:R-:W-:-:S02]  /*9fd0*/  UIMAD UR52, UR52, UR12, URZ ;  /* 0x0000000c343472a4 */ /* 0x000fc4000f8e023f */
[----:B------:R-:W-:Y:S01]  /*9fe0*/  UIMAD UR54, UR15, UR34, URZ ;  /* 0x000000220f3672a4 */ /* 0x000fe2000f8e023f */
[----:B------:R-:W-:Y:S01]  /*9ff0*/  LEA.HI.X.SX32 R127, R124, RZ, 0x1, P0 ;  /* 0x000000ff7c7f7211 */ /* 0x000fe200000f0eff */
[----:B------:R-:W-:Y:S02]  /*a000*/  UIMAD UR49, UR7, UR37, UR36 ;  /* 0x00000025073172a4 */ /* 0x000fe4000f8e0224 */
[----:B------:R-:W-:Y:S02]  /*a010*/  UIMAD UR52, UR13, UR51, UR52 ;  /* 0x000000330d3472a4 */ /* 0x000fe4000f8e0234 */
[----:B------:R-:W-:Y:S01]  /*a020*/  UIMAD.WIDE.U32 UR46, UR12, UR51, UR46 ;  /* 0x000000330c2e72a5 */ /* 0x000fe2000f8e002e */
[--C-:B------:R-:W-:Y:S01]  /*a030*/  IMAD.WIDE.U32 R128, R129, c[0x0][0x2b0], R126.reuse ;  /* 0x0000ac0081807a25 */ /* 0x100fe200078e007e */
[----:B------:R-:W-:Y:S02]  /*a040*/  UIMAD.WIDE.U32 UR36, UR14, UR34, URZ ;  /* 0x000000220e2472a5 */ /* 0x000fe4000f8e003f */
[----:B------:R-:W-:Y:S01]  /*a050*/  UIMAD UR35, UR14, UR35, UR54 ;  /* 0x000000230e2372a4 */ /* 0x000fe2000f8e0236 */
[----:B------:R-:W-:Y:S01]  /*a060*/  IMAD.WIDE.U32 R126, R125, c[0x0][0x2d0], R126 ;  /* 0x0000b4007d7e7a25 */ /* 0x000fe200078e007e */
[----:B------:R-:W-:-:S02]  /*a070*/  UIMAD UR48, UR7, UR33, UR32 ;  /* 0x00000021073072a4 */ /* 0x000fc4000f8e0220 */
[----:B------:R-:W-:Y:S02]  /*a080*/  UIADD3 UR51, UR47, UR52, URZ ;  /* 0x000000342f337290 */ /* 0x000fe4000fffe03f */
[----:B------:R-:W-:Y:S01]  /*a090*/  ULDC.64 UR32, c[0x0][0x318] ;  /* 0x0000c60000207ab9 */ /* 0x000fe20000000a00 */
[----:B------:R-:W-:Y:S01]  /*a0a0*/  IADD3 R127, R127, UR49, RZ ;  /* 0x000000317f7f7c10 */ /* 0x000fe2000fffe0ff */
[----:B------:R-:W-:Y:S01]  /*a0b0*/  UIMAD UR50, UR50, UR12, URZ ;  /* 0x0000000c323272a4 */ /* 0x000fe2000f8e023f */
[----:B------:R-:W-:Y:S01]  /*a0c0*/  IADD3 R125, R129, UR48, RZ ;  /* 0x00000030817d7c10 */ /* 0x000fe2000fffe0ff */
[----:B------:R-:W-:Y:S02]  /*a0d0*/  UIADD3 UR37, UR37, UR35, URZ ;  /* 0x0000002325257290 */ /* 0x000fe4000fffe03f */
[----:B------:R-:W-:Y:S02]  /*a0e0*/  ULEA UR47, UP0, UR46, UR32, 0x3 ;  /* 0x000000202e2f7291 */ /* 0x000fe4000f80183f */
[----:B------:R-:W-:-:S02]  /*a0f0*/  UIMAD UR34, UR13, UR41, UR50 ;  /* 0x000000290d2272a4 */ /* 0x000fc4000f8e0232 */
[----:B------:R-:W-:Y:S02]  /*a100*/  UIMAD.WIDE.U32 UR36, UR12, UR41, UR36 ;  /* 0x000000290c2472a5 */ /* 0x000fe4000f8e0024 */
[----:B------:R-:W-:Y:S01]  /*a110*/  ULEA.HI.X UR46, UR46, UR33, UR51, 0x3, UP0 ;  /* 0x000000212e2e7291 */ /* 0x000fe200080f1c33 */
[C---:B------:R-:W-:Y:S01]  /*a120*/  LEA R124, P0, R128.reuse, UR47, 0x2 ;  /* 0x0000002f807c7c11 */ /* 0x040fe2000f8010ff */
[----:B------:R-:W-:Y:S02]  /*a130*/  UIADD3 UR34, UR37, UR34, URZ ;  /* 0x0000002225227290 */ /* 0x000fe4000fffe03f */
[----:B------:R-:W-:Y:S02]  /*a140*/  ULDC.64 UR32, c[0x0][0x320] ;  /* 0x0000c80000207ab9 */ /* 0x000fe40000000a00 */
[----:B------:R-:W-:Y:S01]  /*a150*/  ULEA UR32, UP0, UR36, UR32, 0x3 ;  /* 0x0000002024207291 */ /* 0x000fe2000f80183f */
[----:B------:R-:W-:-:S03]  /*a160*/  LEA.HI.X R125, R128, UR46, R125, 0x2, P0 ;  /* 0x0000002e807d7c11 */ /* 0x000fc600080f147d */
[----:B------:R-:W-:Y:S02]  /*a170*/  ULEA.HI.X UR33, UR36, UR33, UR34, 0x3, UP0 ;  /* 0x0000002124217291 */ /* 0x000fe400080f1c22 */
[C---:B------:R-:W-:Y:S01]  /*a180*/  LEA R128, P0, R126.reuse, UR32, 0x2 ;  /* 0x000000207e807c11 */ /* 0x040fe2000f8010ff */
[----:B------:R1:W-:Y:S03]  /*a190*/  RED.E.ADD.F32.FTZ.RN.STRONG.GPU [R124.64], R236 ;  /* 0x000000ec7c00798e */ /* 0x0003e6000c10e7aa */
[----:B------:R-:W-:-:S05]  /*a1a0*/  LEA.HI.X R129, R126, UR33, R127, 0x2, P0 ;  /* 0x000000217e817c11 */ /* 0x000fca00080f147f */
[----:B0-----:R1:W-:Y:S04]  /*a1b0*/  RED.E.ADD.F32.FTZ.RN.STRONG.GPU [R128.64], R237 ;  /* 0x000000ed8000798e */ /* 0x0013e8000c10e7aa */
.L_x_9205:
[----:B--234-:R-:W-:Y:S05]  /*a1c0*/  BSYNC B0 ;  /* 0x0000000000007941 */ /* 0x01cfea0003800000 */
.L_x_9204:
        /* <DEDUP_REMOVED lines=35> */
[C---:B-1----:R-:W-:Y:S01]  /*a400*/  IADD3 R124, P0, R126.reuse, UR46, RZ ;  /* 0x0000002e7e7c7c10 */ /* 0x042fe2000ff1e0ff */
        /* <DEDUP_REMOVED lines=31> */
.L_x_9207:
[----:B0-----:R-:W-:Y:S05]  /*a600*/  BSYNC B0 ;  /* 0x0000000000007941 */ /* 0x001fea0003800000 */
.L_x_9206:
[----:B------:R0:W1:Y:S01]  /*a610*/  LDS R129, [R150.X4+0x3280] ;  /* 0x0032800096817984 */ /* 0x0000620000004800 */
[----:B------:R-:W-:Y:S01]  /*a620*/  BSSY B0, `(.L_x_9208) ;  /* 0x0000004000007945 */ /* 0x000fe20003800000 */
[----:B------:R-:W-:Y:S05]  /*a630*/  @!P1 BRA `(.L_x_9209) ;  /* 0x0000002000009947 */ /* 0x000fea0003800000 */
[----:B------:R2:W-:Y:S04]  /*a640*/  RED.E.ADD.F32.FTZ.RN.STRONG.GPU [R124.64+-0xf00], R180 ;  /* 0xfff100b47c00798e */ /* 0x0005e8000c10e7aa */
[----:B-1----:R2:W-:Y:S02]  /*a650*/  RED.E.ADD.F32.FTZ.RN.STRONG.GPU [R126.64+-0xf00], R129 ;  /* 0xfff100817e00798e */ /* 0x0025e4000c10e7aa */
.L_x_9209:
[----:B------:R-:W-:Y:S05]  /*a660*/  BSYNC B0 ;  /* 0x0000000000007941 */ /* 0x000fea0003800000 */
.L_x_9208:
[----:B------:R-:W3:Y:S01]  /*a670*/  LDS R151, [R151.X4+0x3300] ;  /* 0x0033000097977984 */ /* 0x000ee20000004800 */
[----:B------:R-:W-:Y:S01]  /*a680*/  BSSY B0, `(.L_x_9210) ;  /* 0x0000004000007945 */ /* 0x000fe20003800000 */
[----:B------:R-:W-:Y:S05]  /*a690*/  @!P2 BRA `(.L_x_9211) ;  /* 0x000000200000a947 */ /* 0x000fea0003800000 */
[----:B------:R4:W-:Y:S04]  /*a6a0*/  RED.E.ADD.F32.FTZ.RN.STRONG.GPU [R124.64+-0xe80], R181 ;  /* 0xfff180b57c00798e */ /* 0x0009e8000c10e7aa */
[----:B---3--:R4:W-:Y:S02]  /*a6b0*/  RED.E.ADD.F32.FTZ.RN.STRONG.GPU [R126.64+-0xe80], R151 ;  /* 0xfff180977e00798e */ /* 0x0089e4000c10e7aa */
.L_x_9211:
[----:B------:R-:W-:Y:S05]  /*a6c0*/  BSYNC B0 ;  /* 0x0000000000007941 */ /* 0x000fea0003800000 */
.L_x_9210:
        /* <DEDUP_REMOVED lines=12> */
.L_x_9213:
[----:B-1----:R-:W-:Y:S05]  /*a790*/  BSYNC B0 ;  /* 0x0000000000007941 */ /* 0x002fea0003800000 */
.L_x_9212:
[----:B------:R-:W1:Y:S01]  /*a7a0*/  LDS R153, [R153.X4+0x3400] ;  /* 0x0034000099997984 */ /* 0x000e620000004800 */
[----:B------:R-:W-:Y:S01]  /*a7b0*/  BSSY B0, `(.L_x_9214) ;  /* 0x0000004000007945 */ /* 0x000fe20003800000 */
[----:B------:R-:W-:Y:S05]  /*a7c0*/  @!P0 BRA `(.L_x_9215) ;  /* 0x0000002000008947 */ /* 0x000fea0003800000 */
[----:B------:R0:W-:Y:S04]  /*a7d0*/  RED.E.ADD.F32.FTZ.RN.STRONG.GPU [R124.64+-0xd80], R183 ;  /* 0xfff280b77c00798e */ /* 0x0001e8000c10e7aa */
[----:B-1----:R0:W-:Y:S02]  /*a7e0*/  RED.E.ADD.F32.FTZ.RN.STRONG.GPU [R126.64+-0xd80], R153 ;  /* 0xfff280997e00798e */ /* 0x0021e4000c10e7aa */
.L_x_9215:
[----:B------:R-:W-:Y:S05]  /*a7f0*/  BSYNC B0 ;  /* 0x0000000000007941 */ /* 0x000fea0003800000 */
.L_x_9214:
[----:B--2---:R2:W0:Y:S01]  /*a800*/  LDS R129, [R154.X4+0x3480] ;  /* 0x003480009a817984 */ /* 0x0044220000004800 */
[----:B------:R-:W-:Y:S01]  /*a810*/  BSSY B0, `(.L_x_9216) ;  /* 0x0000004000007945 */ /* 0x000fe20003800000 */
[----:B------:R-:W-:Y:S05]  /*a820*/  @!P1 BRA `(.L_x_9217) ;  /* 0x0000002000009947 */ /* 0x000fea0003800000 */
[----:B------:R2:W-:Y:S04]  /*a830*/  RED.E.ADD.F32.FTZ.RN.STRONG.GPU [R124.64+-0xd00], R184 ;  /* 0xfff300b87c00798e */ /* 0x0005e8000c10e7aa */
[----:B0-----:R2:W-:Y:S02]  /*a840*/  RED.E.ADD.F32.FTZ.RN.STRONG.GPU [R126.64+-0xd00], R129 ;  /* 0xfff300817e00798e */ /* 0x0015e4000c10e7aa */
.L_x_9217:
[----:B------:R-:W-:Y:S05]  /*a850*/  BSYNC B0 ;  /* 0x0000000000007941 */ /* 0x000fea0003800000 */
.L_x_9216:
[----:B------:R-:W2:Y:S01]  /*a860*/  LDS R155, [R155.X4+0x3500] ;  /* 0x003500009b9b7984 */ /* 0x000ea20000004800 */
[----:B------:R-:W-:Y:S01]  /*a870*/  BSSY B0, `(.L_x_9218) ;  /* 0x0000004000007945 */ /* 0x000fe20003800000 */
[----:B------:R-:W-:Y:S05]  /*a880*/  @!P2 BRA `(.L_x_9219) ;  /* 0x000000200000a947 */ /* 0x000fea0003800000 */
[----:B------:R4:W-:Y:S04]  /*a890*/  RED.E.ADD.F32.FTZ.RN.STRONG.GPU [R124.64+-0xc80], R185 ;  /* 0xfff380b97c00798e */ /* 0x0009e8000c10e7aa */
[----:B--2---:R4:W-:Y:S02]  /*a8a0*/  RED.E.ADD.F32.FTZ.RN.STRONG.GPU [R126.64+-0xc80], R155 ;  /* 0xfff3809b7e00798e */ /* 0x0049e4000c10e7aa */
.L_x_9219:
[----:B------:R-:W-:Y:S05]  /*a8b0*/  BSYNC B0 ;  /* 0x0000000000007941 */ /* 0x000fea0003800000 */
.L_x_9218:
[----:B0-2---:R0:W2:Y:S01]  /*a8c0*/  LDS R129, [R156.X4+0x3580] ;  /* 0x003580009c817984 */ /* 0x0050a20000004800 */
[----:B------:R-:W-:Y:S01]  /*a8d0*/  BSSY B0, `(.L_x_9220) ;  /* 0x0000004000007945 */ /* 0x000fe20003800000 */
[----:B------:R-:W-:Y:S05]  /*a8e0*/  @!P3 BRA `(.L_x_9221) ;  /* 0x000000200000b947 */ /* 0x000fea0003800000 */
[----:B------:R0:W-:Y:S04]  /*a8f0*/  RED.E.ADD.F32.FTZ.RN.STRONG.GPU [R124.64+-0xc00], R186 ;  /* 0xfff400ba7c00798e */ /* 0x0001e8000c10e7aa */
[----:B--2---:R0:W-:Y:S02]  /*a900*/  RED.E.ADD.F32.FTZ.RN.STRONG.GPU [R126.64+-0xc00], R129 ;  /* 0xfff400817e00798e */ /* 0x0041e4000c10e7aa */
.L_x_9221:
[----:B------:R-:W-:Y:S05]  /*a910*/  BSYNC B0 ;  /* 0x0000000000007941 */ /* 0x000fea0003800000 */
.L_x_9220:
[----:B------:R-:W0:Y:S01]  /*a920*/  LDS R157, [R157.X4+0x3600] ;  /* 0x003600009d9d7984 */ /* 0x000e220000004800 */
[----:B------:R-:W-:Y:S01]  /*a930*/  BSSY B0, `(.L_x_9222) ;  /* 0x0000004000007945 */ /* 0x000fe20003800000 */
[----:B------:R-:W-:Y:S05]  /*a940*/  @!P4 BRA `(.L_x_9223) ;  /* 0x000000200000c947 */ /* 0x000fea0003800000 */
[----:B------:R4:W-:Y:S04]  /*a950*/  RED.E.ADD.F32.FTZ.RN.STRONG.GPU [R124.64+-0xb80], R187 ;  /* 0xfff480bb7c00798e */ /* 0x0009e8000c10e7aa */
[----:B0-----:R4:W-:Y:S02]  /*a960*/  RED.E.ADD.F32.FTZ.RN.STRONG.GPU [R126.64+-0xb80], R157 ;  /* 0xfff4809d7e00798e */ /* 0x0019e4000c10e7aa */
.L_x_9223:
[----:B------:R-:W-:Y:S05]  /*a970*/  BSYNC B0 ;  /* 0x0000000000007941 */ /* 0x000fea0003800000 */
.L_x_9222:
[----:B0-2---:R0:W2:Y:S01]  /*a980*/  LDS R129, [R158.X4+0x3680] ;  /* 0x003680009e817984 */ /* 0x0050a20000004800 */
[----:B------:R-:W-:Y:S01]  /*a990*/  BSSY B0, `(.L_x_9224) ;  /* 0x0000004000007945 */ /* 0x000fe20003800000 */
[----:B------:R-:W-:Y:S05]  /*a9a0*/  @!P5 BRA `(.L_x_9225) ;  /* 0x000000200000d947 */ /* 0x000fea0003800000 */
[----:B------:R0:W-:Y:S04]  /*a9b0*/  RED.E.ADD.F32.FTZ.RN.STRONG.GPU [R124.64+-0xb00], R188 ;  /* 0xfff500bc7c00798e */ /* 0x0001e8000c10e7aa */
[----:B--2---:R0:W-:Y:S02]  /*a9c0*/  RED.E.ADD.F32.FTZ.RN.STRONG.GPU [R126.64+-0xb00], R129 ;  /* 0xfff500817e00798e */ /* 0x0041e4000c10e7aa */
.L_x_9225:
[----:B------:R-:W-:Y:S05]  /*a9d0*/  BSYNC B0 ;  /* 0x0000000000007941 */ /* 0x000fea0003800000 */
.L_x_9224:
        /* <DEDUP_REMOVED lines=12> */
.L_x_9227:
[----:B------:R-:W-:Y:S05]  /*aaa0*/  BSYNC B0 ;  /* 0x0000000000007941 */ /* 0x000fea0003800000 */
.L_x_9226:
[----:B0-2---:R0:W2:Y:S01]  /*aab0*/  LDS R129, [R160.X4+0x3780] ;  /* 0x00378000a0817984 */ /* 0x0050a20000004800 */
[----:B------:R-:W-:Y:S01]  /*aac0*/  BSSY B0, `(.L_x_9228) ;  /* 0x0000004000007945 */ /* 0x000fe20003800000 */
[----:B------:R-:W-:Y:S05]  /*aad0*/  @!P0 BRA `(.L_x_9229) ;  /* 0x0000002000008947 */ /* 0x000fea0003800000 */
[----:B------:R0:W-:Y:S04]  /*aae0*/  RED.E.ADD.F32.FTZ.RN.STRONG.GPU [R124.64+-0xa00], R190 ;  /* 0xfff600be7c00798e */ /* 0x0001e8000c10e7aa */
[----:B--2---:R0:W-:Y:S02]  /*aaf0*/  RED.E.ADD.F32.FTZ.RN.STRONG.GPU [R126.64+-0xa00], R129 ;  /* 0xfff600817e00798e */ /* 0x0041e4000c10e7aa */
.L_x_9229:
[----:B------:R-:W-:Y:S05]  /*ab00*/  BSYNC B0 ;  /* 0x0000000000007941 */ /* 0x000fea0003800000 */
.L_x_9228:
[----:B------:R-:W0:Y:S01]  /*ab10*/  LDS R161, [R161.X4+0x3800] ;  /* 0x00380000a1a17984 */ /* 0x000e220000004800 */
[----:B------:R-:W-:Y:S01]  /*ab20*/  BSSY B0, `(.L_x_9230) ;  /* 0x0000004000007945 */ /* 0x000fe20003800000 */
[----:B------:R-:W-:Y:S05]  /*ab30*/  @!P1 BRA `(.L_x_9231) ;  /* 0x0000002000009947 */ /* 0x000fea0003800000 */
[----:B------:R4:W-:Y:S04]  /*ab40*/  RED.E.ADD.F32.FTZ.RN.STRONG.GPU [R124.64+-0x980], R191 ;  /* 0xfff680bf7c00798e */ /* 0x0009e8000c10e7aa */
[----:B0-----:R4:W-:Y:S02]  /*ab50*/  RED.E.ADD.F32.FTZ.RN.STRONG.GPU [R126.64+-0x980], R161 ;  /* 0xfff680a17e00798e */ /* 0x0019e4000c10e7aa */
.L_x_9231:
[----:B------:R-:W-:Y:S05]  /*ab60*/  BSYNC B0 ;  /* 0x0000000000007941 */ /* 0x000fea0003800000 */
.L_x_9230:
[----:B0-2---:R0:W2:Y:S01]  /*ab70*/  LDS R129, [R162.X4+0x3880] ;  /* 0x00388000a2817984 */ /* 0x0050a20000004800 */
[----:B------:R-:W-:Y:S01]  /*ab80*/  BSSY B0, `(.L_x_9232) ;  /* 0x0000004000007945 */ /* 0x000fe20003800000 */
[----:B------:R-:W-:Y:S05]  /*ab90*/  @!P2 BRA `(.L_x_9233) ;  /* 0x000000200000a947 */ /* 0x000fea0003800000 */
[----:B------:R0:W-:Y:S04]  /*aba0*/  RED.E.ADD.F32.FTZ.RN.STRONG.GPU [R124.64+-0x900], R192 ;  /* 0xfff700c07c00798e */ /* 0x0001e8000c10e7aa */
[----:B--2---:R0:W-:Y:S02]  /*abb0*/  RED.E.ADD.F32.FTZ.RN.STRONG.GPU [R126.64+-0x900], R129 ;  /* 0xfff700817e00798e */ /* 0x0041e4000c10e7aa */
.L_x_9233:
[----:B------:R-:W-:Y:S05]  /*abc0*/  BSYNC B0 ;  /* 0x0000000000007941 */ /* 0x000fea0003800000 */
.L_x_9232:
[----:B------:R-:W0:Y:S01]  /*abd0*/  LDS R163, [R163.X4+0x3900] ;  /* 0x00390000a3a37984 */ /* 0x000e220000004800 */
[----:B------:R-:W-:Y:S01]  /*abe0*/  BSSY B0, `(.L_x_9234) ;  /* 0x0000004000007945 */ /* 0x000fe20003800000 */
[----:B------:R-:W-:Y:S05]  /*abf0*/  @!P3 BRA `(.L_x_9235) ;  /* 0x000000200000b947 */ /* 0x000fea0003800000 */
[----:B------:R4:W-:Y:S04]  /*ac00*/  RED.E.ADD.F32.FTZ.RN.STRONG.GPU [R124.64+-0x880], R193 ;  /* 0xfff780c17c00798e */ /* 0x0009e8000c10e7aa */
[----:B0-----:R4:W-:Y:S02]  /*ac10*/  RED.E.ADD.F32.FTZ.RN.STRONG.GPU [R126.64+-0x880], R163 ;  /* 0xfff780a37e00798e */ /* 0x0019e4000c10e7aa */
.L_x_9235:
[----:B------:R-:W-:Y:S05]  /*ac20*/  BSYNC B0 ;  /* 0x0000000000007941 */ /* 0x000fea0003800000 */
.L_x_9234:
[----:B0-2---:R0:W2:Y:S01]  /*ac30*/  LDS R129, [R148.X4+0x3980] ;  /* 0x0039800094817984 */ /* 0x0050a20000004800 */
[----:B------:R-:W-:Y:S01]  /*ac40*/  BSSY B0, `(.L_x_9236) ;  /* 0x0000004000007945 */ /* 0x000fe20003800000 */
[----:B------:R-:W-:Y:S05]  /*ac50*/  @!P4 BRA `(.L_x_9237) ;  /* 0x000000200000c947 */ /* 0x000fea0003800000 */
[----:B------:R0:W-:Y:S04]  /*ac60*/  RED.E.ADD.F32.FTZ.RN.STRONG.GPU [R124.64+-0x800], R194 ;  /* 0xfff800c27c00798e */ /* 0x0001e8000c10e7aa */
[----:B--2---:R0:W-:Y:S02]  /*ac70*/  RED.E.ADD.F32.FTZ.RN.STRONG.GPU [R126.64+-0x800], R129 ;  /* 0xfff800817e00798e */ /* 0x0041e4000c10e7aa */
.L_x_9237:
[----:B------:R-:W-:Y:S05]  /*ac80*/  BSYNC B0 ;  /* 0x0000000000007941 */ /* 0x000fea0003800000 */
.L_x_9236:
[----:B0-2---:R0:W2:Y:S01]  /*ac90*/  LDS R129, [R164.X4+0x3a00] ;  /* 0x003a0000a4817984 */ /* 0x0050a20000004800 */
[----:B------:R-:W-:Y:S01]  /*aca0*/  BSSY B0, `(.L_x_9238) ;  /* 0x0000004000007945 */ /* 0x000fe20003800000 */
[----:B------:R-:W-:Y:S05]  /*acb0*/  @!P5 BRA `(.L_x_9239) ;  /* 0x000000200000d947 */ /* 0x000fea0003800000 */
[----:B------:R0:W-:Y:S04]  /*acc0*/  RED.E.ADD.F32.FTZ.RN.STRONG.GPU [R124.64+-0x780], R195 ;  /* 0xfff880c37c00798e */ /* 0x0001e8000c10e7aa */
[----:B--2---:R0:W-:Y:S02]  /*acd0*/  RED.E.ADD.F32.FTZ.RN.STRONG.GPU [R126.64+-0x780], R129 ;  /* 0xfff880817e00798e */ /* 0x0041e4000c10e7aa */
.L_x_9239:
[----:B------:R-:W-:Y:S05]  /*ace0*/  BSYNC B0 ;  /* 0x0000000000007941 */ /* 0x000fea0003800000 */
.L_x_9238:
        /* <DEDUP_REMOVED lines=12> */
.L_x_9241:
[----:B------:R-:W-:Y:S05]  /*adb0*/  BSYNC B0 ;  /* 0x0000000000007941 */ /* 0x000fea0003800000 */
.L_x_9240:
[----:B0-2---:R0:W2:Y:S01]  /*adc0*/  LDS R129, [R166.X4+0x3b00] ;  /* 0x003b0000a6817984 */ /* 0x0050a20000004800 */
[----:B------:R-:W-:Y:S01]  /*add0*/  BSSY B0, `(.L_x_9242) ;  /* 0x0000004000007945 */ /* 0x000fe20003800000 */
[----:B------:R-:W-:Y:S05]  /*ade0*/  @!P0 BRA `(.L_x_9243) ;  /* 0x0000002000008947 */ /* 0x000fea0003800000 */
[----:B------:R0:W-:Y:S04]  /*adf0*/  RED.E.ADD.F32.FTZ.RN.STRONG.GPU [R124.64+-0x680], R197 ;  /* 0xfff980c57c00798e */ /* 0x0001e8000c10e7aa */
[----:B--2---:R0:W-:Y:S02]  /*ae00*/  RED.E.ADD.F32.FTZ.RN.STRONG.GPU [R126.64+-0x680], R129 ;  /* 0xfff980817e00798e */ /* 0x0041e4000c10e7aa */
.L_x_9243:
[----:B------:R-:W-:Y:S05]  /*ae10*/  BSYNC B0 ;  /* 0x0000000000007941 */ /* 0x000fea0003800000 */
.L_x_9242:
[----:B------:R-:W0:Y:S01]  /*ae20*/  LDS R167, [R167.X4+0x3b80] ;  /* 0x003b8000a7a77984 */ /* 0x000e220000004800 */
[----:B------:R-:W-:Y:S01]  /*ae30*/  BSSY B0, `(.L_x_9244) ;  /* 0x0000004000007945 */ /* 0x000fe20003800000 */
[----:B------:R-:W-:Y:S05]  /*ae40*/  @!P1 BRA `(.L_x_9245) ;  /* 0x0000002000009947 */ /* 0x000fea0003800000 */
[----:B------:R4:W-:Y:S04]  /*ae50*/  RED.E.ADD.F32.FTZ.RN.STRONG.GPU [R124.64+-0x600], R198 ;  /* 0xfffa00c67c00798e */ /* 0x0009e8000c10e7aa */
[----:B0-----:R4:W-:Y:S02]  /*ae60*/  RED.E.ADD.F32.FTZ.RN.STRONG.GPU [R126.64+-0x600], R167 ;  /* 0xfffa00a77e00798e */ /* 0x0019e4000c10e7aa */
.L_x_9245:
[----:B------:R-:W-:Y:S05]  /*ae70*/  BSYNC B0 ;  /* 0x0000000000007941 */ /* 0x000fea0003800000 */
.L_x_9244:
[----:B0-2---:R0:W2:Y:S01]  /*ae80*/  LDS R129, [R168.X4+0x3c00] ;  /* 0x003c0000a8817984 */ /* 0x0050a20000004800 */
[----:B------:R-:W-:Y:S01]  /*ae90*/  BSSY B0, `(.L_x_9246) ;  /* 0x0000004000007945 */ /* 0x000fe20003800000 */
[----:B------:R-:W-:Y:S05]  /*aea0*/  @!P2 BRA `(.L_x_9247) ;  /* 0x000000200000a947 */ /* 0x000fea0003800000 */
[----:B------:R0:W-:Y:S04]  /*aeb0*/  RED.E.ADD.F32.FTZ.RN.STRONG.GPU [R124.64+-0x580], R199 ;  /* 0xfffa80c77c00798e */ /* 0x0001e8000c10e7aa */
[----:B--2---:R0:W-:Y:S02]  /*aec0*/  RED.E.ADD.F32.FTZ.RN.STRONG.GPU [R126.64+-0x580], R129 ;  /* 0xfffa80817e00798e */ /* 0x0041e4000c10e7aa */
.L_x_9247:
[----:B------:R-:W-:Y:S05]  /*aed0*/  BSYNC B0 ;  /* 0x0000000000007941 */ /* 0x000fea0003800000 */
.L_x_9246:
[----:B------:R-:W0:Y:S01]  /*aee0*/  LDS R169, [R169.X4+0x3c80] ;  /* 0x003c8000a9a97984 */ /* 0x000e220000004800 */
[----:B------:R-:W-:Y:S01]  /*aef0*/  BSSY B0, `(.L_x_9248) ;  /* 0x0000004000007945 */ /* 0x000fe20003800000 */
[----:B------:R-:W-:Y:S05]  /*af00*/  @!P3 BRA `(.L_x_9249) ;  /* 0x000000200000b947 */ /* 0x000fea0003800000 */
[----:B------:R4:W-:Y:S04]  /*af10*/  RED.E.ADD.F32.FTZ.RN.STRONG.GPU [R124.64+-0x500], R200 ;  /* 0xfffb00c87c00798e */ /* 0x0009e8000c10e7aa */
[----:B0-----:R4:W-:Y:S02]  /*af20*/  RED.E.ADD.F32.FTZ.RN.STRONG.GPU [R126.64+-0x500], R169 ;  /* 0xfffb00a97e00798e */ /* 0x0019e4000c10e7aa */
.L_x_9249:
[----:B------:R-:W-:Y:S05]  /*af30*/  BSYNC B0 ;  /* 0x0000000000007941 */ /* 0x000fea0003800000 */
.L_x_9248:
[----:B0-2---:R0:W2:Y:S01]  /*af40*/  LDS R129, [R170.X4+0x3d00] ;  /* 0x003d0000aa817984 */ /* 0x0050a20000004800 */
[----:B------:R-:W-:Y:S01]  /*af50*/  BSSY B0, `(.L_x_9250) ;  /* 0x0000004000007945 */ /* 0x000fe20003800000 */
[----:B------:R-:W-:Y:S05]  /*af60*/  @!P4 BRA `(.L_x_9251) ;  /* 0x000000200000c947 */ /* 0x000fea0003800000 */
[----:B------:R0:W-:Y:S04]  /*af70*/  RED.E.ADD.F32.FTZ.RN.STRONG.GPU [R124.64+-0x480], R201 ;  /* 0xfffb80c97c00798e */ /* 0x0001e8000c10e7aa */
[----:B--2---:R0:W-:Y:S02]  /*af80*/  RED.E.ADD.F32.FTZ.RN.STRONG.GPU [R126.64+-0x480], R129 ;  /* 0xfffb80817e00798e */ /* 0x0041e4000c10e7aa */
.L_x_9251:
[----:B------:R-:W-:Y:S05]  /*af90*/  BSYNC B0 ;  /* 0x0000000000007941 */ /* 0x000fea0003800000 */
.L_x_9250:
[----:B------:R-:W0:Y:S01]  /*afa0*/  LDS R171, [R171.X4+0x3d80] ;  /* 0x003d8000abab7984 */ /* 0x000e220000004800 */
[----:B------:R-:W-:Y:S01]  /*afb0*/  BSSY B0, `(.L_x_9252) ;  /* 0x0000004000007945 */ /* 0x000fe20003800000 */
[----:B------:R-:W-:Y:S05]  /*afc0*/  @!P5 BRA `(.L_x_9253) ;  /* 0x000000200000d947 */ /* 0x000fea0003800000 */
[----:B------:R4:W-:Y:S04]  /*afd0*/  RED.E.ADD.F32.FTZ.RN.STRONG.GPU [R124.64+-0x400], R202 ;  /* 0xfffc00ca7c00798e */ /* 0x0009e8000c10e7aa */
[----:B0-----:R4:W-:Y:S02]  /*afe0*/  RED.E.ADD.F32.FTZ.RN.STRONG.GPU [R126.64+-0x400], R171 ;  /* 0xfffc00ab7e00798e */ /* 0x0019e4000c10e7aa */
.L_x_9253:
[----:B------:R-:W-:Y:S05]  /*aff0*/  BSYNC B0 ;  /* 0x0000000000007941 */ /* 0x000fea0003800000 */
.L_x_9252:
        /* <DEDUP_REMOVED lines=12> */
.L_x_9255:
[----:B0-----:R-:W-:Y:S05]  /*b0c0*/  BSYNC B0 ;  /* 0x0000000000007941 */ /* 0x001fea0003800000 */
.L_x_9254:
[----:B------:R-:W0:Y:S01]  /*b0d0*/  LDS R173, [R173.X4+0x3e80] ;  /* 0x003e8000adad7984 */ /* 0x000e220000004800 */
[----:B------:R-:W-:Y:S01]  /*b0e0*/  BSSY B0, `(.L_x_9256) ;  /* 0x0000004000007945 */ /* 0x000fe20003800000 */
[----:B------:R-:W-:Y:S05]  /*b0f0*/  @!P0 BRA `(.L_x_9257) ;  /* 0x0000002000008947 */ /* 0x000fea0003800000 */
[----:B------:R4:W-:Y:S04]  /*b100*/  RED.E.ADD.F32.FTZ.RN.STRONG.GPU [R124.64+-0x300], R204 ;  /* 0xfffd00cc7c00798e */ /* 0x0009e8000c10e7aa */
[----:B0-----:R4:W-:Y:S02]  /*b110*/  RED.E.ADD.F32.FTZ.RN.STRONG.GPU [R126.64+-0x300], R173 ;  /* 0xfffd00ad7e00798e */ /* 0x0019e4000c10e7aa */
.L_x_9257:
[----:B------:R-:W-:Y:S05]  /*b120*/  BSYNC B0 ;  /* 0x0000000000007941 */ /* 0x000fea0003800000 */
.L_x_9256:
[----:B--2---:R2:W4:Y:S01]  /*b130*/  LDS R129, [R174.X4+0x3f00] ;  /* 0x003f0000ae817984 */ /* 0x0045220000004800 */
[----:B------:R-:W-:Y:S01]  /*b140*/  BSSY B0, `(.L_x_9258) ;  /* 0x0000004000007945 */ /* 0x000fe20003800000 */
[----:B------:R-:W-:Y:S05]  /*b150*/  @!P1 BRA `(.L_x_9259) ;  /* 0x0000002000009947 */ /* 0x000fea0003800000 */
[----:B------:R2:W-:Y:S04]  /*b160*/  RED.E.ADD.F32.FTZ.RN.STRONG.GPU [R124.64+-0x280], R205 ;  /* 0xfffd80cd7c00798e */ /* 0x0005e8000c10e7aa */
[----:B----4-:R2:W-:Y:S02]  /*b170*/  RED.E.ADD.F32.FTZ.RN.STRONG.GPU [R126.64+-0x280], R129 ;  /* 0xfffd80817e00798e */ /* 0x0105e4000c10e7aa */
.L_x_9259:
[----:B------:R-:W-:Y:S05]  /*b180*/  BSYNC B0 ;  /* 0x0000000000007941 */ /* 0x000fea0003800000 */
.L_x_9258:
[----:B------:R-:W2:Y:S01]  /*b190*/  LDS R175, [R175.X4+0x3f80] ;  /* 0x003f8000afaf7984 */ /* 0x000ea20000004800 */
[----:B------:R-:W-:Y:S01]  /*b1a0*/  BSSY B0, `(.L_x_9260) ;  /* 0x0000004000007945 */ /* 0x000fe20003800000 */
[----:B------:R-:W-:Y:S05]  /*b1b0*/  @!P2 BRA `(.L_x_9261) ;  /* 0x000000200000a947 */ /* 0x000fea0003800000 */
[----:B------:R4:W-:Y:S04]  /*b1c0*/  RED.E.ADD.F32.FTZ.RN.STRONG.GPU [R124.64+-0x200], R206 ;  /* 0xfffe00ce7c00798e */ /* 0x0009e8000c10e7aa */
[----:B--2---:R4:W-:Y:S02]  /*b1d0*/  RED.E.ADD.F32.FTZ.RN.STRONG.GPU [R126.64+-0x200], R175 ;  /* 0xfffe00af7e00798e */ /* 0x0049e4000c10e7aa */
.L_x_9261:
[----:B------:R-:W-:Y:S05]  /*b1e0*/  BSYNC B0 ;  /* 0x0000000000007941 */ /* 0x000fea0003800000 */
.L_x_9260:
[----:B--2-4-:R2:W4:Y:S01]  /*b1f0*/  LDS R129, [R176.X4+0x4000] ;  /* 0x00400000b0817984 */ /* 0x0145220000004800 */
[----:B------:R-:W-:Y:S01]  /*b200*/  BSSY B0, `(.L_x_9262) ;  /* 0x0000004000007945 */ /* 0x000fe20003800000 */
[----:B------:R-:W-:Y:S05]  /*b210*/  @!P3 BRA `(.L_x_9263) ;  /* 0x000000200000b947 */ /* 0x000fea0003800000 */
[----:B------:R2:W-:Y:S04]  /*b220*/  RED.E.ADD.F32.FTZ.RN.STRONG.GPU [R124.64+-0x180], R207 ;  /* 0xfffe80cf7c00798e */ /* 0x0005e8000c10e7aa */
[----:B----4-:R2:W-:Y:S02]  /*b230*/  RED.E.ADD.F32.FTZ.RN.STRONG.GPU [R126.64+-0x180], R129 ;  /* 0xfffe80817e00798e */ /* 0x0105e4000c10e7aa */
.L_x_9263:
[----:B------:R-:W-:Y:S05]  /*b240*/  BSYNC B0 ;  /* 0x0000000000007941 */ /* 0x000fea0003800000 */
.L_x_9262:
[----:B------:R-:W2:Y:S01]  /*b250*/  LDS R177, [R177.X4+0x4080] ;  /* 0x00408000b1b17984 */ /* 0x000ea20000004800 */
[----:B------:R-:W-:Y:S01]  /*b260*/  BSSY B0, `(.L_x_9264) ;  /* 0x0000004000007945 */ /* 0x000fe20003800000 */
[----:B------:R-:W-:Y:S05]  /*b270*/  @!P4 BRA `(.L_x_9265) ;  /* 0x000000200000c947 */ /* 0x000fea0003800000 */
[----:B------:R4:W-:Y:S04]  /*b280*/  RED.E.ADD.F32.FTZ.RN.STRONG.GPU [R124.64+-0x100], R208 ;  /* 0xffff00d07c00798e */ /* 0x0009e8000c10e7aa */
[----:B--2---:R4:W-:Y:S02]  /*b290*/  RED.E.ADD.F32.FTZ.RN.STRONG.GPU [R126.64+-0x100], R177 ;  /* 0xffff00b17e00798e */ /* 0x0049e4000c10e7aa */
.L_x_9265:
[----:B------:R-:W-:Y:S05]  /*b2a0*/  BSYNC B0 ;  /* 0x0000000000007941 */ /* 0x000fea0003800000 */
.L_x_9264:
[----:B--2-4-:R2:W4:Y:S01]  /*b2b0*/  LDS R129, [R178.X4+0x4100] ;  /* 0x00410000b2817984 */ /* 0x0145220000004800 */
[----:B------:R-:W-:Y:S01]  /*b2c0*/  BSSY B0, `(.L_x_9266) ;  /* 0x0000004000007945 */ /* 0x000fe20003800000 */
[----:B------:R-:W-:Y:S05]  /*b2d0*/  @!P5 BRA `(.L_x_9267) ;  /* 0x000000200000d947 */ /* 0x000fea0003800000 */
[----:B------:R2:W-:Y:S04]  /*b2e0*/  RED.E.ADD.F32.FTZ.RN.STRONG.GPU [R124.64+-0x80], R209 ;  /* 0xffff80d17c00798e */ /* 0x0005e8000c10e7aa */
[----:B----4-:R2:W-:Y:S02]  /*b2f0*/  RED.E.ADD.F32.FTZ.RN.STRONG.GPU [R126.64+-0x80], R129 ;  /* 0xffff80817e00798e */ /* 0x0105e4000c10e7aa */
.L_x_9267:
[----:B------:R-:W-:Y:S05]  /*b300*/  BSYNC B0 ;  /* 0x0000000000007941 */ /* 0x000fea0003800000 */
.L_x_9266:
[----:B--2---:R-:W2:Y:S01]  /*b310*/  SHFL.DOWN PT, R125, R64, 0x1, 0x1f ;  /* 0x08201f00407d7f89 */ /* 0x004ea200000e0000 */
        /* <DEDUP_REMOVED lines=15> */
[----:B------:R-:W-:Y:S02]  /*b410*/  FMUL.FTZ R216, R136, R216 ;  /* 0x000000d888d87220 */ /* 0x000fe40000410000 */
[----:B--2---:R-:W-:Y:S02]  /*b420*/  @!P0 FADD.FTZ R64, R64, R125 ;  /* 0x0000007d40408221 */ /* 0x004fe40000010000 */
[----:B------:R-:W-:Y:S02]  /*b430*/  FMUL.FTZ R10, R10, R132 ;  /* 0x000000840a0a7220 */ /* 0x000fe40000410000 */
[----:B-----5:R-:W-:Y:S01]  /*b440*/  @!P0 FADD.FTZ R65, R65, R124 ;  /* 0x0000007c41418221 */ /* 0x020fe20000010000 */
[----:B------:R-:W2:Y:S01]  /*b450*/  SHFL.DOWN PT, R125, R64, 0x2, 0x1f ;  /* 0x08401f00407d7f89 */ /* 0x000ea200000e0000 */
[----:B------:R-:W-:Y:S01]  /*b460*/  ISETP.GT.AND P0, PT, R114, 0x1d, PT ;  /* 0x0000001d7200780c */ /* 0x000fe20003f04270 */
[----:B------:R-:W-:Y:S02]  /*b470*/  FMUL.FTZ R214, R134, R214 ;  /* 0x000000d686d67220 */ /* 0x000fe40000410000 */
        /* <DEDUP_REMOVED lines=11> */
[----:B--2---:R-:W-:Y:S02]  /*b530*/  @!P0 FADD.FTZ R64, R64, R125 ;  /* 0x0000007d40408221 */ /* 0x004fe40000010000 */
[----:B------:R-:W-:Y:S02]  /*b540*/  FFMA.FTZ R213, R133, R213, R214 ;  /* 0x000000d585d57223 */ /* 0x000fe400000100d6 */
[----:B-----5:R-:W-:Y:S01]  /*b550*/  @!P0 FADD.FTZ R65, R65, R124 ;  /* 0x0000007c41418221 */ /* 0x020fe20000010000 */
[----:B------:R-:W2:Y:S01]  /*b560*/  SHFL.DOWN PT, R125, R64, 0x4, 0x1f ;  /* 0x08801f00407d7f89 */ /* 0x000ea200000e0000 */
[----:B------:R-:W-:Y:S01]  /*b570*/  ISETP.GT.AND P0, PT, R114, 0x1b, PT ;  /* 0x0000001b7200780c */ /* 0x000fe20003f04270 */
[----:B------:R-:W-:-:S02]  /*b580*/  FFMA.FTZ R141, R90, R121, R141 ;  /* 0x000000795a8d7223 */ /* 0x000fc4000001008d */
[----:B------:R-:W5:Y:S01]  /*b590*/  SHFL.DOWN PT, R124, R65, 0x4, 0x1f ;  /* 0x08801f00417c7f89 */ /* 0x000f6200000e0000 */
[----:B------:R-:W-:Y:S02]  /*b5a0*/  FFMA.FTZ R222, R93, R5, R222 ;  /* 0x000000055dde7223 */ /* 0x000fe400000100de */
[----:B------:R-:W-:Y:S02]  /*b5b0*/  FFMA.FTZ R217, R94, R6, R217 ;  /* 0x000000065ed97223 */ /* 0x000fe400000100d9 */
        /* <DEDUP_REMOVED lines=8> */
[----:B--2---:R-:W-:Y:S02]  /*b640*/  @!P0 FADD.FTZ R64, R64, R125 ;  /* 0x0000007d40408221 */ /* 0x004fe40000010000 */
[----:B------:R-:W-:-:S02]  /*b650*/  FFMA.FTZ R48, R16, R9, R48 ;  /* 0x0000000910307223 */ /* 0x000fc40000010030 */
[----:B-----5:R-:W-:Y:S01]  /*b660*/  @!P0 FADD.FTZ R65, R65, R124 ;  /* 0x0000007c41418221 */ /* 0x020fe20000010000 */
[----:B------:R-:W2:Y:S01]  /*b670*/  SHFL.DOWN PT, R125, R64, 0x8, 0x1f ;  /* 0x09001f00407d7f89 */ /* 0x000ea200000e0000 */
[----:B------:R-:W-:Y:S01]  /*b680*/  ISETP.GT.AND P0, PT, R114, 0x17, PT ;  /* 0x000000177200780c */ /* 0x000fe20003f04270 */
[----:B------:R-:W-:Y:S02]  /*b690*/  FADD.FTZ R52, R217, R52 ;  /* 0x00000034d9347221 */ /* 0x000fe40000010000 */
[----:B------:R-:W5:Y:S01]  /*b6a0*/  SHFL.DOWN PT, R124, R65, 0x8, 0x1f ;  /* 0x09001f00417c7f89 */ /* 0x000f6200000e0000 */
[----:B------:R-:W-:Y:S02]  /*b6b0*/  FFMA.FTZ R49, R17, R10, R49 ;  /* 0x0000000a11317223 */ /* 0x000fe40000010031 */
[----:B------:R-:W-:Y:S02]  /*b6c0*/  FADD.FTZ R51, R216, R51 ;  /* 0x00000033d8337221 */ /* 0x000fe40000010000 */
[----:B------:R-:W-:-:S05]  /*b6d0*/  FADD.FTZ R50, R213, R50 ;  /* 0x00000032d5327221 */ /* 0x000fca0000010000 */
[----:B--2---:R-:W-:Y:S02]  /*b6e0*/  @!P0 FADD.FTZ R64, R64, R125 ;  /* 0x0000007d40408221 */ /* 0x004fe40000010000 */
[----:B------:R-:W-:Y:S02]  /*b6f0*/  FFMA.FTZ R125, R0, R66, R212 ;  /* 0x00000042007d7223 */ /* 0x000fe400000100d4 */
[----:B-----5:R-:W-:Y:S01]  /*b700*/  @!P0 FADD.FTZ R65, R65, R124 ;  /* 0x0000007c41418221 */ /* 0x020fe20000010000 */
[----:B------:R-:W2:Y:S01]  /*b710*/  SHFL.DOWN PT, R127, R64, 0x10, 0x1f ;  /* 0x0a001f00407f7f89 */ /* 0x000ea200000e0000 */
[----:B------:R-:W-:Y:S01]  /*b720*/  ISETP.GT.AND P0, PT, R114, 0xf, PT ;  /* 0x0000000f7200780c */ /* 0x000fe20003f04270 */
[-C--:B------:R-:W-:Y:S02]  /*b730*/  FFMA.FTZ R144, R91, R125.reuse, R144 ;  /* 0x0000007d5b907223 */ /* 0x080fe40000010090 */
[----:B------:R-:W5:Y:S01]  /*b740*/  SHFL.DOWN PT, R124, R65, 0x10, 0x1f ;  /* 0x0a001f00417c7f89 */ /* 0x000f6200000e0000 */
[----:B------:R-:W-:-:S02]  /*b750*/  FFMA.FTZ R44, R12, R125, R44 ;  /* 0x0000007d0c2c7223 */ /* 0x000fc4000001002c */
[----:B------:R-:W-:-:S07]  /*b760*/  FADD.FTZ R55, R144, R55 ;  /* 0x0000003790377221 */ /* 0x000fce0000010000 */
[----:B--2---:R-:W-:Y:S02]  /*b770*/  @!P0 FADD.FTZ R64, R64, R127 ;  /* 0x0000007f40408221 */ /* 0x004fe40000010000 */
[----:B-----5:R-:W-:-:S03]  /*b780*/  @!P0 FADD.FTZ R65, R65, R124 ;  /* 0x0000007c41418221 */ /* 0x020fc60000010000 */
[----:B------:R-:W-:Y:S02]  /*b790*/  MOV R2, R64 ;  /* 0x0000004000027202 */ /* 0x000fe40000000f00 */
[----:B------:R-:W-:-:S05]  /*b7a0*/  MOV R3, R65 ;  /* 0x0000004100037202 */ /* 0x000fca0000000f00 */
[----:B------:R2:W-:Y:S04]  /*b7b0*/  @!P1 STS.64 [0x4208], R2 ;  /* 0x00420802ff009388 */ /* 0x0005e80000000a00 */
[----:B------:R-:W-:Y:S06]  /*b7c0*/  BAR.SYNC.DEFER_BLOCKING 0x0 ;  /* 0x0000000000007b1d */ /* 0x000fec0000010000 */
[----:B------:R-:W-:Y:S05]  /*b7d0*/  @P2 BRA `(.L_x_9269) ;  /* 0x0000008000002947 */ /* 0x000fea0003800000 */
[----:B--2---:R-:W-:Y:S02]  /*b7e0*/  ULDC UR32, c[0x0][0x174] ;  /* 0x00005d0000207ab9 */ /* 0x004fe40000000800 */
[----:B------:R-:W-:-:S02]  /*b7f0*/  UISETP.NE.AND UP0, UPT, UR26, UR32, UPT ;  /* 0x000000201a00728c */ /* 0x000fc4000bf05270 */
[----:B------:R-:W-:-:S04]  /*b800*/  USHF.L.U32 UR32, UR7, 0x3, URZ ;  /* 0x0000000307207899 */ /* 0x000fc8000800063f */
[----:B------:R-:W-:-:S13]  /*b810*/  PLOP3.LUT P0, PT, PT, PT, UP0, 0x80, 0x0 ;  /* 0x000000000000781c */ /* 0x000fda0003f0f008 */
[----:B------:R-:W2:Y:S02]  /*b820*/  @P0 LDS.64 R4, [UR32+0x6750] ;  /* 0x00675020ff040984 */ /* 0x000ea40008000a00 */
[----:B--2---:R-:W-:Y:S02]  /*b830*/  @P0 FADD.FTZ R3, R3, R5 ;  /* 0x0000000503030221 */ /* 0x004fe40000010000 */
[----:B------:R-:W-:-:S05]  /*b840*/  @P0 FADD.FTZ R2, R2, R4 ;  /* 0x0000000402020221 */ /* 0x000fca0000010000 */
[----:B------:R2:W-:Y:S02]  /*b850*/  STS.64 [UR32+0x6750], R2 ;  /* 0x00675002ff007988 */ /* 0x0005e40008000a20 */
.L_x_9269:
[----:B--2---:R-:W-:Y:S05]  /*b860*/  BSYNC B0 ;  /* 0x0000000000007941 */ /* 0x004fea0003800000 */
.L_x_9268:
[----:B------:R-:W-:Y:S02]  /*b870*/  UIADD3 UR7, UR7, 0x1, URZ ;  /* 0x0000000107077890 */ /* 0x000fe4000fffe03f */
[----:B------:R-:W-:Y:S02]  /*b880*/  ULDC UR32, c[0x0][0x16c] ;  /* 0x00005b0000207ab9 */ /* 0x000fe40000000800 */
[----:B------:R-:W-:Y:S02]  /*b890*/  UISETP.GE.AND UP0, UPT, UR7, UR32, UPT ;  /* 0x000000200700728c */ /* 0x000fe4000bf06270 */
[----:B------:R-:W-:-:S04]  /*b8a0*/  UIADD3 UR8, UP1, UR8, 0x1, URZ ;  /* 0x0000000108087890 */ /* 0x000fc8000ff3e03f */
[----:B------:R-:W-:Y:S01]  /*b8b0*/  PLOP3.LUT P0, PT, PT, PT, UP0, 0x80, 0x0 ;  /* 0x000000000000781c */ /* 0x000fe20003f0f008 */
[----:B------:R-:W-:-:S12]  /*b8c0*/  UIADD3.X UR9, URZ, UR9, URZ, UP1, !UPT ;  /* 0x000000093f097290 */ /* 0x000fd80008ffe43f */
[----:B------:R-:W-:Y:S01]  /*b8d0*/  @P0 CALL.REL.NOINC `(.L_x_9191) ;  /* 0x0000001000000944 */ /* 0x000fe20003c00000 */
[----:B------:R-:W-:Y:S05]  /*b8e0*/  BRA `(.L_x_9270) ;  /* 0xffff6ad000007947 */ /* 0x000fea000383ffff */
.L_x_9191:
[----:B0-----:R-:W-:Y:S01]  /*b8f0*/  BAR.SYNC.DEFER_BLOCKING 0x0 ;  /* 0x0000000000007b1d */ /* 0x001fe20000010000 */
[C---:B------:R-:W-:Y:S02]  /*b900*/  ISETP.NE.AND P0, PT, R115.reuse, RZ, PT ;  /* 0x000000ff7300720c */ /* 0x040fe40003f05270 */
[----:B------:R-:W-:Y:S02]  /*b910*/  MOV R2, UR38 ;  /* 0x0000002600027c02 */ /* 0x000fe40008000f00 */
[----:B------:R-:W-:Y:S01]  /*b920*/  SHF.L.U32 R3, R115, 0x4, RZ ;  /* 0x0000000473037819 */ /* 0x000fe200000006ff */
[----:B------:R-:W-:Y:S01]  /*b930*/  ULDC.64 UR32, c[0x0][0x2d8] ;  /* 0x0000b60000207ab9 */ /* 0x000fe20000000a00 */
[----:B------:R-:W-:Y:S01]  /*b940*/  BSSY B0, `(.L_x_9271) ;  /* 0x0000041000007945 */ /* 0x000fe20003800000 */
[----:B------:R-:W-:Y:S01]  /*b950*/  UIMAD UR7, UR13, UR32, URZ ;  /* 0x000000200d0772a4 */ /* 0x000fe2000f8e023f */
[----:B------:R-:W-:Y:S01]  /*b960*/  LOP3.LUT R3, R3, 0xfffffe00, RZ, 0xc0, !PT ;  /* 0xfffffe0003037812 */ /* 0x000fe200078ec0ff */
[----:B------:R-:W-:-:S02]  /*b970*/  ULDC.64 UR34, c[0x0][0x2f8] ;  /* 0x0000be0000227ab9 */ /* 0x000fc40000000a00 */
[----:B------:R-:W-:Y:S01]  /*b980*/  UIMAD UR36, UR12, UR33, UR7 ;  /* 0x000000210c2472a4 */ /* 0x000fe2000f8e0207 */
[----:B------:R-:W-:Y:S01]  /*b990*/  LOP3.LUT R10, R3, 0x1f, R115, 0xf8, !PT ;  /* 0x0000001f030a7812 */ /* 0x000fe200078ef873 */
[----:B------:R-:W-:Y:S01]  /*b9a0*/  UIMAD.WIDE.U32 UR8, UR12, UR32, URZ ;  /* 0x000000200c0872a5 */ /* 0x000fe2000f8e003f */
[----:B------:R-:W-:Y:S01]  /*b9b0*/  MOV R3, UR27 ;  /* 0x0000001b00037c02 */ /* 0x000fe20008000f00 */
[----:B------:R-:W-:Y:S01]  /*b9c0*/  UIMAD UR7, UR13, UR34, URZ ;  /* 0x000000220d0772a4 */ /* 0x000fe2000f8e023f */
[----:B------:R-:W-:Y:S01]  /*b9d0*/  SHF.R.S32.HI R8, RZ, 0x1f, R10 ;  /* 0x0000001fff087819 */ /* 0x000fe2000001140a */
[----:B------:R-:W-:Y:S01]  /*b9e0*/  UIMAD.WIDE.U32 UR32, UR12, UR34, URZ ;  /* 0x000000220c2072a5 */ /* 0x000fe2000f8e003f */
[----:B------:R-:W-:Y:S01]  /*b9f0*/  IADD3 R4, P2, R10, UR27, RZ ;  /* 0x0000001b0a047c10 */ /* 0x000fe2000ff5e0ff */
[----:B------:R-:W-:Y:S02]  /*ba00*/  UIMAD UR7, UR12, UR35, UR7 ;  /* 0x000000230c0772a4 */ /* 0x000fe4000f8e0207 */
[----:B------:R-:W-:Y:S01]  /*ba10*/  UIADD3 UR27, UR9, UR36, URZ ;  /* 0x00000024091b7290 */ /* 0x000fe2000fffe03f */
[----:B------:R-:W-:Y:S01]  /*ba20*/  LEA.HI.X.SX32 R5, R3, R8, 0x1, P2 ;  /* 0x0000000803057211 */ /* 0x000fe200010f0eff */
        /* <DEDUP_REMOVED lines=17> */
[----:B------:R-:W-:Y:S04]  /*bb40*/  LDS R9, [R113] ;  /* 0x0000000071097984 */ /* 0x000fe80000000800 */
[----:B------:R-:W-:Y:S04]  /*bb50*/  LDS R11, [R112+0x80] ;  /* 0x00008000700b7984 */ /* 0x000fe80000000800 */
        /* <DEDUP_REMOVED lines=31> */
.L_x_9272:
[----:B------:R-:W-:Y:S05]  /*bd50*/  BSYNC B0 ;  /* 0x0000000000007941 */ /* 0x000fea0003800000 */
.L_x_9271:
        /* <DEDUP_REMOVED lines=97> */
[----:B------:R-:W-:Y:S01]  /*c370*/  LDS R21, [R98+0x780] ;  /* 0x0007800062157984 */ /* 0x000fe20000000800 */
[----:B--2---:R-:W-:-:S03]  /*c380*/  FADD.FTZ R0, R50, R9 ;  /* 0x0000000932007221 */ /* 0x004fc60000010000 */
[----:B------:R-:W-:Y:S01]  /*c390*/  LDS R9, [R110+0x180] ;  /* 0x000180006e097984 */ /* 0x000fe20000000800 */
[----:B------:R-:W-:-:S04]  /*c3a0*/  FADD.FTZ R7, R0, R51 ;  /* 0x0000003300077221 */ /* 0x000fc80000010000 */
[----:B------:R-:W-:-:S04]  /*c3b0*/  FADD.FTZ R0, R7, R52 ;  /* 0x0000003407007221 */ /* 0x000fc80000010000 */
[----:B------:R-:W-:-:S04]  /*c3c0*/  FADD.FTZ R7, R0, R53 ;  /* 0x0000003500077221 */ /* 0x000fc80000010000 */
[----:B------:R-:W-:Y:S02]  /*c3d0*/  FADD.FTZ R0, R7, R54 ;  /* 0x0000003607007221 */ /* 0x000fe40000010000 */
[----:B------:R-:W-:Y:S02]  /*c3e0*/  LDS R7, [R112+0x80] ;  /* 0x0000800070077984 */ /* 0x000fe40000000800 */
[----:B0-----:R-:W-:Y:S01]  /*c3f0*/  FADD.FTZ R55, R0, R55 ;  /* 0x0000003700377221 */ /* 0x001fe20000010000 */
[----:B------:R-:W-:Y:S01]  /*c400*/  IADD3 R0, P1, R10, -0x1e0, RZ ;  /* 0xfffffe200a007810 */ /* 0x000fe20007f3e0ff */
[----:B------:R0:W-:Y:S02]  /*c410*/  @!P0 STS [0x840], R2 ;  /* 0x00084002ff008388 */ /* 0x0001e40000000800 */
[----:B-----5:R-:W-:Y:S01]  /*c420*/  FADD.FTZ R56, R55, R56 ;  /* 0x0000003837387221 */ /* 0x020fe20000010000 */
[----:B------:R-:W-:Y:S01]  /*c430*/  IADD3.X R23, R8, -0x1, RZ, P1, !PT ;  /* 0xffffffff08177810 */ /* 0x000fe20000ffe4ff */
[----:B------:R-:W-:Y:S02]  /*c440*/  BAR.SYNC.DEFER_BLOCKING 0x0 ;  /* 0x0000000000007b1d */ /* 0x000fe40000010000 */
[----:B----4-:R-:W-:-:S04]  /*c450*/  FADD.FTZ R57, R56, R57 ;  /* 0x0000003938397221 */ /* 0x010fc80000010000 */
[----:B---3--:R-:W-:-:S04]  /*c460*/  FADD.FTZ R58, R57, R58 ;  /* 0x0000003a393a7221 */ /* 0x008fc80000010000 */
        /* <DEDUP_REMOVED lines=25> */
.L_x_9274:
[----:B0-----:R-:W-:Y:S05]  /*c600*/  BSYNC B0 ;  /* 0x0000000000007941 */ /* 0x001fea0003800000 */
.L_x_9273:
        /* <DEDUP_REMOVED lines=58> */
.L_x_9190:
[----:B------:R-:W-:Y:S02]  /*c9b0*/  ISETP.NE.U32.AND P0, PT, RZ, c[0x0][0x328], PT ;  /* 0x0000ca00ff007a0c */ /* 0x000fe40003f05070 */
[----:B------:R-:W-:Y:S02]  /*c9c0*/  ISETP.NE.U32.AND P2, PT, RZ, c[0x0][0x348], PT ;  /* 0x0000d200ff007a0c */ /* 0x000fe40003f45070 */
[----:B------:R-:W-:Y:S02]  /*c9d0*/  ISETP.NE.AND.EX P1, PT, RZ, c[0x0][0x32c], PT, P0 ;  /* 0x0000cb00ff007a0c */ /* 0x000fe40003f25300 */
[----:B------:R-:W-:-:S11]  /*c9e0*/  ISETP.NE.AND.EX P0, PT, RZ, c[0x0][0x34c], PT, P2 ;  /* 0x0000d300ff007a0c */ /* 0x000fd60003f05320 */
[----:B------:R-:W-:Y:S05]  /*c9f0*/  @!P1 BRA `(.L_x_9276) ;  /* 0x0000017000009947 */ /* 0x000fea0003800000 */
[----:B-1----:R-:W3:Y:S01]  /*ca00*/  LDL.LU R2, [R1+0x18] ;  /* 0x0000180001027983 */ /* 0x002ee20000300800 */
[----:B------:R-:W-:Y:S03]  /*ca10*/  BSSY B0, `(.L_x_9276) ;  /* 0x0000015000007945 */ /* 0x000fe60003800000 */
[----:B------:R-:W1:Y:S02]  /*ca20*/  S2R R6, SR_LANEID ;  /* 0x0000000000067919 */ /* 0x000e640000000000 */
[----:B-1----:R-:W-:Y:S02]  /*ca30*/  ISETP.NE.AND P2, PT, R6, RZ, PT ;  /* 0x000000ff0600720c */ /* 0x002fe40003f45270 */
[----:B------:R-:W1:Y:S04]  /*ca40*/  S2R R6, SR_TID.X ;  /* 0x0000000000067919 */ /* 0x000e680000002100 */
[----:B---3--:R-:W3:Y:S02]  /*ca50*/  SHFL.DOWN P1, R0, R2, 0x1, 0x1f ;  /* 0x08201f0002007f89 */ /* 0x008ee40000020000 */
[----:B---3--:R-:W-:-:S05]  /*ca60*/  @P1 FADD R0, R0, R2 ;  /* 0x0000000200001221 */ /* 0x008fca0000000000 */
        /* <DEDUP_REMOVED lines=8> */
[----:B-1----:R-:W-:-:S04]  /*caf0*/  ISETP.NE.AND P1, PT, R6, RZ, PT ;  /* 0x000000ff0600720c */ /* 0x002fc80003f25270 */
[----:B------:R1:W-:Y:S04]  /*cb00*/  @!P2 STS [0x4204], R4 ;  /* 0x00420404ff00a388 */ /* 0x0003e80000000800 */
[----:B------:R-:W-:Y:S06]  /*cb10*/  BAR.SYNC.DEFER_BLOCKING 0x0 ;  /* 0x0000000000007b1d */ /* 0x000fec0000010000 */
[----:B------:R-:W-:Y:S05]  /*cb20*/  @P1 BRA `(.L_x_9277) ;  /* 0x0000003000001947 */ /* 0x000fea0003800000 */
[----:B-1----:R-:W-:Y:S02]  /*cb30*/  MOV R2, UR30 ;  /* 0x0000001e00027c02 */ /* 0x002fe40008000f00 */
[----:B------:R-:W-:-:S05]  /*cb40*/  MOV R3, UR31 ;  /* 0x0000001f00037c02 */ /* 0x000fca0008000f00 */
[----:B------:R1:W-:Y:S02]  /*cb50*/  RED.E.ADD.F32.FTZ.RN.STRONG.GPU [R2.64], R4 ;  /* 0x000000040200798e */ /* 0x0003e4000c10e7aa */
.L_x_9277:
[----:B-1----:R-:W-:Y:S05]  /*cb60*/  BSYNC B0 ;  /* 0x0000000000007941 */ /* 0x002fea0003800000 */
.L_x_9276:
[----:B------:R-:W-:Y:S01]  /*cb70*/  BSSY B0, `(.L_x_9278) ;  /* 0x000001b000007945 */ /* 0x000fe20003800000 */
[----:B------:R-:W-:Y:S05]  /*cb80*/  @!P0 BRA `(.L_x_9279) ;  /* 0x0000018000008947 */ /* 0x000fea0003800000 */
[----:B-1----:R-:W3:Y:S04]  /*cb90*/  LDL.LU R2, [R1+0x14] ;  /* 0x0000140001027983 */ /* 0x002ee80000300800 */
[----:B------:R-:W1:Y:S04]  /*cba0*/  S2R R6, SR_LANEID ;  /* 0x0000000000067919 */ /* 0x000e680000000000 */
[----:B------:R-:W4:Y:S04]  /*cbb0*/  S2R R7, SR_TID.X ;  /* 0x0000000000077919 */ /* 0x000f280000002100 */
[----:B------:R-:W-:Y:S01]  /*cbc0*/  BAR.SYNC.DEFER_BLOCKING 0x0 ;  /* 0x0000000000007b1d */ /* 0x000fe20000010000 */
[----:B-1----:R-:W-:-:S05]  /*cbd0*/  ISETP.NE.AND P1, PT, R6, RZ, PT ;  /* 0x000000ff0600720c */ /* 0x002fca0003f25270 */
        /* <DEDUP_REMOVED lines=19> */
.L_x_9279:
[----:B------:R-:W3:Y:S02]  /*cd10*/  S2R R7, SR_TID.X ;  /* 0x0000000000077919 */ /* 0x000ee40000002100 */
.L_x_9280:
[----:B-1----:R-:W-:Y:S05]  /*cd20*/  BSYNC B0 ;  /* 0x0000000000007941 */ /* 0x002fea0003800000 */
.L_x_9278:
[----:B---3--:R-:W-:-:S13]  /*cd30*/  ISETP.GE.AND P0, PT, R7, c[0x0][0x16c], PT ;  /* 0x00005b0007007a0c */ /* 0x008fda0003f06270 */
[----:B------:R-:W-:Y:S05]  /*cd40*/  @P0 EXIT ;  /* 0x000000000000094d */ /* 0x000fea0003800000 */
[----:B------:R-:W-:Y:S02]  /*cd50*/  ULDC.64 UR6, c[0x0][0x288] ;  /* 0x0000a20000067ab9 */ /* 0x000fe40000000a00 */
[----:B------:R-:W-:Y:S02]  /*cd60*/  UIMAD UR11, UR11, UR6, URZ ;  /* 0x000000060b0b72a4 */ /* 0x000fe4000f8e023f */
[----:B0-2---:R-:W-:Y:S02]  /*cd70*/  UIMAD.WIDE.U32 UR4, UR10, UR6, URZ ;  /* 0x000000060a0472a5 */ /* 0x005fe4000f8e003f */
[----:B------:R-:W-:-:S04]  /*cd80*/  UIMAD UR6, UR10, UR7, UR11 ;  /* 0x000000070a0672a4 */ /* 0x000fc8000f8e020b */
[----:B------:R-:W-:Y:S02]  /*cd90*/  UIADD3 UR6, UR5, UR6, URZ ;  /* 0x0000000605067290 */ /* 0x000fe4000fffe03f */
.L_x_9281:
        /* <DEDUP_REMOVED lines=19> */
.L_x_9282:
        /* <DEDUP_REMOVED lines=11> */
.L_x_14703:


//--------------------- .text._Z25selective_scan_bwd_kernelI32Selective_Scan_bwd_kernel_traitsILi32ELi16ELb0ELb1ELb1ELb0ELb1EfN3c107complexIfEEEEv12SSMParamsBwd --------------------------
	.section	.text._Z25selective_scan_bwd_kernelI32Selective_Scan_bwd_kernel_traitsILi32ELi16ELb0ELb1ELb1ELb0ELb1EfN3c107complexIfEEEEv12SSMParamsBwd,"ax",@progbits
	.sectioninfo	@"SHI_REGISTERS=255"
	.align	128
        .global         _Z25selective_scan_bwd_kernelI32Selective_Scan_bwd_kernel_traitsILi32ELi16ELb0ELb1ELb1ELb0ELb1EfN3c107complexIfEEEEv12SSMParamsBwd
        .type           _Z25selective_scan_bwd_kernelI32Selective_Scan_bwd_kernel_traitsILi32ELi16ELb0ELb1ELb1ELb0ELb1EfN3c107complexIfEEEEv12SSMParamsBwd,@function
        .size           _Z25selective_scan_bwd_kernelI32Selective_Scan_bwd_kernel_traitsILi32ELi16ELb0ELb1ELb1ELb0ELb1EfN3c107complexIfEEEEv12SSMParamsBwd,(.L_x_14704 - _Z25selective_scan_bwd_kernelI32Selective_Scan_bwd_kernel_traitsILi32ELi16ELb0ELb1ELb1ELb0ELb1EfN3c107complexIfEEEEv12SSMParamsBwd)
        .other          _Z25selective_scan_bwd_kernelI32Selective_Scan_bwd_kernel_traitsILi32ELi16ELb0ELb1ELb1ELb0ELb1EfN3c107complexIfEEEEv12SSMParamsBwd,@"STO_CUDA_ENTRY STV_DEFAULT"
_Z25selective_scan_bwd_kernelI32Selective_Scan_bwd_kernel_traitsILi32ELi16ELb0ELb1ELb1ELb0ELb1EfN3c107complexIfEEEEv12SSMParamsBwd:
.text._Z25selective_scan_bwd_kernelI32Selective_Scan_bwd_kernel_traitsILi32ELi16ELb0ELb1ELb1ELb0ELb1EfN3c107complexIfEEEEv12SSMParamsBwd:
        /* <DEDUP_REMOVED lines=181> */
[----:B---3--:R-:W-:-:S04]  /*0b50*/  SHF.L.U32 R0, R119, 0x4, RZ ;  /* 0x0000000477007819 */ /* 0x008fc800000006ff */
[----:B------:R-:W-:-:S04]  /*0b60*/  LOP3.LUT R0, R0, 0xfffffe00, RZ, 0xc0, !PT ;  /* 0xfffffe0000007812 */ /* 0x000fc800078ec0ff */
[----:B------:R-:W-:-:S04]  /*0b70*/  LOP3.LUT R117, R0, 0x1f, R119, 0xf8, !PT ;  /* 0x0000001f00757812 */ /* 0x000fc800078ef877 */
[----:B-1--4-:R-:W-:Y:S02]  /*0b80*/  SHF.R.S32.HI R0, RZ, 0x1f, R117 ;  /* 0x0000001fff007819 */ /* 0x012fe40000011475 */
.L_x_9373:
[----:B------:R-:W-:Y:S01]  /*0b90*/  ULDC UR26, c[0x0][0x174] ;  /* 0x00005d00001a7ab9 */ /* 0x000fe20000000800 */
[----:B------:R-:W-:Y:S01]  /*0ba0*/  BAR.SYNC.DEFER_BLOCKING 0x0 ;  /* 0x0000000000007b1d */ /* 0x000fe20000010000 */
[----:B------:R-:W-:Y:S01]  /*0bb0*/  UIADD3 UR26, -UR6, UR26, URZ ;  /* 0x0000001a061a7290 */ /* 0x000fe2000fffe13f */
[----:B------:R-:W-:Y:S01]  /*0bc0*/  SHF.R.S32.HI R134, RZ, 0x1f, R117 ;  /* 0x0000001fff867819 */ /* 0x000fe20000011475 */
[----:B------:R-:W-:Y:S01]  /*0bd0*/  CS2R R4, SRZ ;  /* 0x0000000000047805 */ /* 0x000fe2000001ff00 */
[C---:B------:R-:W-:Y:S01]  /*0be0*/  LEA R2, P1, R117.reuse, UR16, 0x2 ;  /* 0x0000001075027c11 */ /* 0x040fe2000f8210ff */
[----:B------:R-:W-:Y:S01]  /*0bf0*/  ULEA UR27, UR26, 0xfffffe00, 0x9 ;  /* 0xfffffe001a1b7891 */ /* 0x000fe2000f8e483f */
[C---:B------:R-:W-:Y:S01]  /*0c00*/  LOP3.LUT R18, R117.reuse, 0x20, RZ, 0xfc, !PT ;  /* 0x0000002075127812 */ /* 0x040fe200078efcff */
[----:B------:R-:W-:Y:S01]  /*0c10*/  ULDC UR28, c[0x0][0x168] ;  /* 0x00005a00001c7ab9 */ /* 0x000fe20000000800 */
[C---:B------:R-:W-:Y:S01]  /*0c20*/  LEA.HI.X R3, R117.reuse, UR17, R134, 0x2, P1 ;  /* 0x0000001175037c11 */ /* 0x040fe200088f1486 */
[----:B------:R-:W-:Y:S01]  /*0c30*/  UIADD3 UR28, -UR27, UR28, URZ ;  /* 0x0000001c1b1c7290 */ /* 0x000fe2000fffe13f */
[----:B------:R-:W-:-:S02]  /*0c40*/  LOP3.LUT R19, R117, 0x40, RZ, 0xfc, !PT ;  /* 0x0000004075137812 */ /* 0x000fc400078efcff */
[C---:B------:R-:W-:Y:S02]  /*0c50*/  LOP3.LUT R0, R117.reuse, 0x60, RZ, 0xfc, !PT ;  /* 0x0000006075007812 */ /* 0x040fe400078efcff */
[C---:B------:R-:W-:Y:S02]  /*0c60*/  LOP3.LUT R6, R117.reuse, 0x80, RZ, 0xfc, !PT ;  /* 0x0000008075067812 */ /* 0x040fe400078efcff */
[C---:B------:R-:W-:Y:S01]  /*0c70*/  LOP3.LUT R7, R117.reuse, 0xa0, RZ, 0xfc, !PT ;  /* 0x000000a075077812 */ /* 0x040fe200078efcff */
[----:B------:R-:W-:Y:S01]  /*0c80*/  CS2R R20, SRZ ;  /* 0x0000000000147805 */ /* 0x000fe2000001ff00 */
[----:B------:R-:W-:Y:S01]  /*0c90*/  ISETP.GE.AND P0, PT, R117, UR28, PT ;  /* 0x0000001c75007c0c */ /* 0x000fe2000bf06270 */
[----:B------:R-:W-:Y:S01]  /*0ca0*/  CS2R R22, SRZ ;  /* 0x0000000000167805 */ /* 0x000fe2000001ff00 */
[----:B------:R-:W-:Y:S02]  /*0cb0*/  ISETP.GE.AND P1, PT, R19, UR28, PT ;  /* 0x0000001c13007c0c */ /* 0x000fe4000bf26270 */
[----:B------:R-:W-:-:S02]  /*0cc0*/  LOP3.LUT R8, R117, 0xc0, RZ, 0xfc, !PT ;  /* 0x000000c075087812 */ /* 0x000fc400078efcff */
[C---:B------:R-:W-:Y:S02]  /*0cd0*/  LOP3.LUT R9, R117.reuse, 0xe0, RZ, 0xfc, !PT ;  /* 0x000000e075097812 */ /* 0x040fe400078efcff */
[C---:B------:R-:W-:Y:S02]  /*0ce0*/  LOP3.LUT R10, R117.reuse, 0x100, RZ, 0xfc, !PT ;  /* 0x00000100750a7812 */ /* 0x040fe400078efcff */
[C---:B------:R-:W-:Y:S02]  /*0cf0*/  LOP3.LUT R11, R117.reuse, 0x120, RZ, 0xfc, !PT ;  /* 0x00000120750b7812 */ /* 0x040fe400078efcff */
[----:B------:R-:W-:Y:S01]  /*0d00*/  LOP3.LUT R12, R117, 0x140, RZ, 0xfc, !PT ;  /* 0x00000140750c7812 */ /* 0x000fe200078efcff */
[----:B------:R1:W3:Y:S01]  /*0d10*/  @!P0 LDG.E R5, [R2.64] ;  /* 0x0000002a02058981 */ /* 0x0002e2000c1e1900 */
[----:B------:R-:W-:Y:S01]  /*0d20*/  ISETP.GE.AND P0, PT, R18, UR28, PT ;  /* 0x0000001c12007c0c */ /* 0x000fe2000bf06270 */
[----:B------:R-:W-:Y:S01]  /*0d30*/  CS2R R24, SRZ ;  /* 0x0000000000187805 */ /* 0x000fe2000001ff00 */
[----:B------:R-:W-:Y:S01]  /*0d40*/  ISETP.GE.AND P2, PT, R0, UR28, PT ;  /* 0x0000001c00007c0c */ /* 0x000fe2000bf46270 */
[----:B------:R1:W4:Y:S01]  /*0d50*/  @!P1 LDG.E R21, [R2.64+0x100] ;  /* 0x0001002a02159981 */ /* 0x000322000c1e1900 */
[----:B------:R-:W-:Y:S01]  /*0d60*/  ISETP.GE.AND P3, PT, R6, UR28, PT ;  /* 0x0000001c06007c0c */ /* 0x000fe2000bf66270 */
[----:B------:R-:W-:Y:S01]  /*0d70*/  CS2R R26, SRZ ;  /* 0x00000000001a7805 */ /* 0x000fe2000001ff00 */
[----:B------:R-:W-:Y:S01]  /*0d80*/  ISETP.GE.AND P4, PT, R7, UR28, PT ;  /* 0x0000001c07007c0c */ /* 0x000fe2000bf86270 */
[----:B------:R-:W-:Y:S01]  /*0d90*/  CS2R R28, SRZ ;  /* 0x00000000001c7805 */ /* 0x000fe2000001ff00 */
[----:B------:R-:W-:-:S02]  /*0da0*/  ISETP.GE.AND P1, PT, R9, UR28, PT ;  /* 0x0000001c09007c0c */ /* 0x000fc4000bf26270 */
[C---:B------:R-:W-:Y:S02]  /*0db0*/  LOP3.LUT R13, R117.reuse, 0x160, RZ, 0xfc, !PT ;  /* 0x00000160750d7812 */ /* 0x040fe400078efcff */
[C---:B------:R-:W-:Y:S01]  /*0dc0*/  LOP3.LUT R14, R117.reuse, 0x180, RZ, 0xfc, !PT ;  /* 0x00000180750e7812 */ /* 0x040fe200078efcff */
[----:B-----5:R1:W5:Y:S01]  /*0dd0*/  @!P0 LDG.E R4, [R2.64+0x80] ;  /* 0x0000802a02048981 */ /* 0x020362000c1e1900 */
[----:B------:R-:W-:Y:S02]  /*0de0*/  ISETP.GE.AND P0, PT, R8, UR28, PT ;  /* 0x0000001c08007c0c */ /* 0x000fe4000bf06270 */
[C---:B------:R-:W-:Y:S01]  /*0df0*/  LOP3.LUT R15, R117.reuse, 0x1a0, RZ, 0xfc, !PT ;  /* 0x000001a0750f7812 */ /* 0x040fe200078efcff */
[----:B--2---:R1:W2:Y:S01]  /*0e00*/  @!P2 LDG.E R20, [R2.64+0x180] ;  /* 0x0001802a0214a981 */ /* 0x0042a2000c1e1900 */
[----:B------:R-:W-:Y:S02]  /*0e10*/  ISETP.GE.AND P2, PT, R10, UR28, PT ;  /* 0x0000001c0a007c0c */ /* 0x000fe4000bf46270 */
[----:B------:R-:W-:Y:S01]  /*0e20*/  LOP3.LUT R16, R117, 0x1c0, RZ, 0xfc, !PT ;  /* 0x000001c075107812 */ /* 0x000fe200078efcff */
[----:B------:R1:W2:Y:S01]  /*0e30*/  @!P3 LDG.E R23, [R2.64+0x200] ;  /* 0x0002002a0217b981 */ /* 0x0002a2000c1e1900 */
[----:B------:R-:W-:-:S02]  /*0e40*/  ISETP.GE.AND P3, PT, R11, UR28, PT ;  /* 0x0000001c0b007c0c */ /* 0x000fc4000bf66270 */
[----:B------:R-:W-:Y:S01]  /*0e50*/  LOP3.LUT R17, R117, 0x1e0, RZ, 0xfc, !PT ;  /* 0x000001e075117812 */ /* 0x000fe200078efcff */
[----:B------:R1:W2:Y:S01]  /*0e60*/  @!P4 LDG.E R22, [R2.64+0x280] ;  /* 0x0002802a0216c981 */ /* 0x0002a2000c1e1900 */
[----:B------:R-:W-:Y:S01]  /*0e70*/  ISETP.GE.AND P4, PT, R12, UR28, PT ;  /* 0x0000001c0c007c0c */ /* 0x000fe2000bf86270 */
[----:B------:R-:W-:Y:S01]  /*0e80*/  CS2R R30, SRZ ;  /* 0x00000000001e7805 */ /* 0x000fe2000001ff00 */
[----:B------:R-:W-:Y:S01]  /*0e90*/  CS2R R32, SRZ ;  /* 0x0000000000207805 */ /* 0x000fe2000001ff00 */
[----:B------:R1:W2:Y:S01]  /*0ea0*/  @!P0 LDG.E R25, [R2.64+0x300] ;  /* 0x0003002a02198981 */ /* 0x0002a2000c1e1900 */
[----:B------:R-:W-:Y:S01]  /*0eb0*/  ISETP.GE.AND P0, PT, R13, UR28, PT ;  /* 0x0000001c0d007c0c */ /* 0x000fe2000bf06270 */
[----:B------:R-:W-:Y:S02]  /*0ec0*/  ULDC.64 UR8, c[0x0][0x1f0] ;  /* 0x00007c0000087ab9 */ /* 0x000fe40000000a00 */
[----:B------:R1:W2:Y:S01]  /*0ed0*/  @!P1 LDG.E R24, [R2.64+0x380] ;  /* 0x0003802a02189981 */ /* 0x0002a2000c1e1900 */
[----:B------:R-:W-:Y:S01]  /*0ee0*/  ISETP.GE.AND P1, PT, R14, UR28, PT ;  /* 0x0000001c0e007c0c */ /* 0x000fe2000bf26270 */
[----:B------:R-:W-:-:S02]  /*0ef0*/  ULDC.64 UR30, c[0x0][0x200] ;  /* 0x00008000001e7ab9 */ /* 0x000fc40000000a00 */
        /* <DEDUP_REMOVED lines=10> */
[----:B------:R1:W2:Y:S01]  /*0fa0*/  @!P4 LDG.E R32, [R2.64+0x780] ;  /* 0x0007802a0220c981 */ /* 0x0002a2000c1e1900 */
[----:B------:R-:W-:-:S02]  /*0fb0*/  LEA.HI.SX32 R116, R118, R118, 0x1b ;  /* 0x0000007676747211 */ /* 0x000fc400078fdaff */
[----:B------:R-:W-:Y:S02]  /*0fc0*/  IADD3 R35, R118, 0x20, RZ ;  /* 0x0000002076237810 */ /* 0x000fe40007ffe0ff */
[----:B------:R-:W-:Y:S02]  /*0fd0*/  SHF.L.U32 R116, R116, 0x2, RZ ;  /* 0x0000000274747819 */ /* 0x000fe400000006ff */
[C---:B------:R-:W-:Y:S02]  /*0fe0*/  IADD3 R37, R118.reuse, 0x40, RZ ;  /* 0x0000004076257810 */ /* 0x040fe40007ffe0ff */
[C---:B------:R-:W-:Y:S02]  /*0ff0*/  IADD3 R39, R118.reuse, 0x60, RZ ;  /* 0x0000006076277810 */ /* 0x040fe40007ffe0ff */
[----:B------:R-:W-:Y:S02]  /*1000*/  IADD3 R41, R118, 0x80, RZ ;  /* 0x0000008076297810 */ /* 0x000fe40007ffe0ff */
[----:B------:R-:W-:-:S02]  /*1010*/  LEA.HI.SX32 R35, R35, R118, 0x1b ;  /* 0x0000007623237211 */ /* 0x000fc400078fdaff */
[-C--:B------:R-:W-:Y:S02]  /*1020*/  LEA.HI.SX32 R37, R37, R118.reuse, 0x1b ;  /* 0x0000007625257211 */ /* 0x080fe400078fdaff */
[C---:B-1----:R-:W-:Y:S02]  /*1030*/  IADD3 R3, R118.reuse, 0xc0, RZ ;  /* 0x000000c076037810 */ /* 0x042fe40007ffe0ff */
[-C--:B------:R-:W-:Y:S02]  /*1040*/  LEA.HI.SX32 R39, R39, R118.reuse, 0x1b ;  /* 0x0000007627277211 */ /* 0x080fe400078fdaff */
[----:B------:R-:W-:Y:S02]  /*1050*/  LEA.HI.SX32 R41, R41, R118, 0x1b ;  /* 0x0000007629297211 */ /* 0x000fe400078fdaff */
[----:B------:R-:W-:Y:S02]  /*1060*/  IADD3 R43, R118, 0xa0, RZ ;  /* 0x000000a0762b7810 */ /* 0x000fe40007ffe0ff */
[----:B------:R-:W-:-:S02]  /*1070*/  SHF.L.U32 R115, R35, 0x2, RZ ;  /* 0x0000000223737819 */ /* 0x000fc400000006ff */
[----:B------:R-:W-:Y:S02]  /*1080*/  SHF.L.U32 R114, R37, 0x2, RZ ;  /* 0x0000000225727819 */ /* 0x000fe400000006ff */
[----:B------:R-:W-:Y:S02]  /*1090*/  IADD3 R35, R118, 0x100, RZ ;  /* 0x0000010076237810 */ /* 0x000fe40007ffe0ff */
[-C--:B------:R-:W-:Y:S02]  /*10a0*/  LEA.HI.SX32 R3, R3, R118.reuse, 0x1b ;  /* 0x0000007603037211 */ /* 0x080fe400078fdaff */
[----:B------:R-:W-:Y:S02]  /*10b0*/  SHF.L.U32 R113, R39, 0x2, RZ ;  /* 0x0000000227717819 */ /* 0x000fe400000006ff */
[----:B------:R-:W-:Y:S02]  /*10c0*/  SHF.L.U32 R112, R41, 0x2, RZ ;  /* 0x0000000229707819 */ /* 0x000fe400000006ff */
[----:B------:R-:W-:-:S02]  /*10d0*/  LEA.HI.SX32 R43, R43, R118, 0x1b ;  /* 0x000000762b2b7211 */ /* 0x000fc400078fdaff */
[C---:B------:R-:W-:Y:S02]  /*10e0*/  IADD3 R37, R118.reuse, 0x120, RZ ;  /* 0x0000012076257810 */ /* 0x040fe40007ffe0ff */
[C---:B------:R-:W-:Y:S02]  /*10f0*/  IADD3 R39, R118.reuse, 0x140, RZ ;  /* 0x0000014076277810 */ /* 0x040fe40007ffe0ff */
[----:B------:R-:W-:Y:S02]  /*1100*/  LEA.HI.SX32 R35, R35, R118, 0x1b ;  /* 0x0000007623237211 */ /* 0x000fe400078fdaff */
[----:B------:R-:W-:Y:S02]  /*1110*/  SHF.L.U32 R110, R3, 0x2, RZ ;  /* 0x00000002036e7819 */ /* 0x000fe400000006ff */
[----:B------:R-:W-:Y:S02]  /*1120*/  IADD3 R3, R118, 0x160, RZ ;  /* 0x0000016076037810 */ /* 0x000fe40007ffe0ff */
[----:B------:R-:W-:-:S02]  /*1130*/  SHF.L.U32 R111, R43, 0x2, RZ ;  /* 0x000000022b6f7819 */ /* 0x000fc400000006ff */
[-C--:B------:R-:W-:Y:S02]  /*1140*/  LEA.HI.SX32 R37, R37, R118.reuse, 0x1b ;  /* 0x0000007625257211 */ /* 0x080fe400078fdaff */
[-C--:B------:R-:W-:Y:S02]  /*1150*/  LEA.HI.SX32 R39, R39, R118.reuse, 0x1b ;  /* 0x0000007627277211 */ /* 0x080fe400078fdaff */
[----:B------:R-:W-:Y:S02]  /*1160*/  SHF.L.U32 R108, R35, 0x2, RZ ;  /* 0x00000002236c7819 */ /* 0x000fe400000006ff */
[----:B------:R-:W-:Y:S02]  /*1170*/  IADD3 R35, R118, 0x1e0, RZ ;  /* 0x000001e076237810 */ /* 0x000fe40007ffe0ff */
[----:B------:R-:W-:Y:S02]  /*1180*/  LEA.HI.SX32 R3, R3, R118, 0x1b ;  /* 0x0000007603037211 */ /* 0x000fe400078fdaff */
[----:B------:R-:W-:-:S02]  /*1190*/  SHF.L.U32 R107, R37, 0x2, RZ ;  /* 0x00000002256b7819 */ /* 0x000fc400000006ff */
[----:B------:R-:W-:Y:S02]  /*11a0*/  SHF.L.U32 R106, R39, 0x2, RZ ;  /* 0x00000002276a7819 */ /* 0x000fe400000006ff */
[----:B------:R-:W-:Y:S02]  /*11b0*/  SHF.L.U32 R105, R3, 0x2, RZ ;  /* 0x0000000203697819 */ /* 0x000fe400000006ff */
[----:B------:R-:W-:Y:S02]  /*11c0*/  LEA.HI.SX32 R35, R35, R118, 0x1b ;  /* 0x0000007623237211 */ /* 0x000fe400078fdaff */
[----:B------:R-:W-:Y:S02]  /*11d0*/  SHF.L.U32 R100, R118, 0x4, RZ ;  /* 0x0000000476647819 */ /* 0x000fe400000006ff */
[----:B------:R-:W-:Y:S02]  /*11e0*/  SHF.L.U32 R101, R35, 0x2, RZ ;  /* 0x0000000223657819 */ /* 0x000fe400000006ff */
[----:B------:R-:W-:-:S02]  /*11f0*/  LEA.HI.SX32 R100, R100, R100, 0x1b ;  /* 0x0000006464647211 */ /* 0x000fc400078fdaff */
[C---:B------:R-:W-:Y:S02]  /*1200*/  SHF.L.U32 R36, R117.reuse, 0x2, RZ ;  /* 0x0000000275247819 */ /* 0x040fe400000006ff */
[C---:B------:R-:W-:Y:S02]  /*1210*/  ISETP.GE.AND P2, PT, R117.reuse, UR28, PT ;  /* 0x0000001c75007c0c */ /* 0x040fe4000bf46270 */
        /* <DEDUP_REMOVED lines=9> */
[----:B---3--:R1:W-:Y:S02]  /*12b0*/  STS [R116], R5 ;  /* 0x0000000574007388 */ /* 0x0083e40000000800 */
[----:B-1----:R-:W-:-:S04]  /*12c0*/  IADD3 R5, R118, 0xe0, RZ ;  /* 0x000000e076057810 */ /* 0x002fc80007ffe0ff */
[----:B------:R-:W-:Y:S01]  /*12d0*/  LEA.HI.SX32 R5, R5, R118, 0x1b ;  /* 0x0000007605057211 */ /* 0x000fe200078fdaff */
[----:B-----5:R-:W-:Y:S03]  /*12e0*/  STS [R115+0x80], R4 ;  /* 0x0000800473007388 */ /* 0x020fe60000000800 */
[----:B------:R-:W-:Y:S01]  /*12f0*/  SHF.L.U32 R109, R5, 0x2, RZ ;  /* 0x00000002056d7819 */ /* 0x000fe200000006ff */
[----:B----4-:R1:W-:Y:S01]  /*1300*/  STS [R114+0x100], R21 ;  /* 0x0001001572007388 */ /* 0x0103e20000000800 */
[----:B------:R-:W-:-:S03]  /*1310*/  IADD3 R5, R118, 0x180, RZ ;  /* 0x0000018076057810 */ /* 0x000fc60007ffe0ff */
[----:B--2---:R-:W-:Y:S01]  /*1320*/  STS [R113+0x180], R20 ;  /* 0x0001801471007388 */ /* 0x004fe20000000800 */
[----:B------:R-:W-:-:S03]  /*1330*/  LEA.HI.SX32 R5, R5, R118, 0x1b ;  /* 0x0000007605057211 */ /* 0x000fc600078fdaff */
[----:B------:R2:W-:Y:S01]  /*1340*/  STS [R112+0x200], R23 ;  /* 0x0002001770007388 */ /* 0x0005e20000000800 */
[----:B-1----:R-:W-:-:S03]  /*1350*/  IADD3 R21, R118, 0x1a0, RZ ;  /* 0x000001a076157810 */ /* 0x002fc60007ffe0ff */
[----:B------:R1:W-:Y:S01]  /*1360*/  STS [R111+0x280], R22 ;  /* 0x000280166f007388 */ /* 0x0003e20000000800 */
[-C--:B------:R-:W-:Y:S02]  /*1370*/  LEA.HI.SX32 R21, R21, R118.reuse, 0x1b ;  /* 0x0000007615157211 */ /* 0x080fe400078fdaff */
[----:B--2---:R-:W-:Y:S01]  /*1380*/  IADD3 R23, R118, 0x1c0, RZ ;  /* 0x000001c076177810 */ /* 0x004fe20007ffe0ff */
[----:B------:R-:W-:Y:S01]  /*1390*/  STS [R110+0x300], R25 ;  /* 0x000300196e007388 */ /* 0x000fe20000000800 */
[----:B------:R-:W-:Y:S02]  /*13a0*/  SHF.L.U32 R104, R5, 0x2, RZ ;  /* 0x0000000205687819 */ /* 0x000fe400000006ff */
[----:B------:R-:W-:Y:S01]  /*13b0*/  LEA.HI.SX32 R23, R23, R118, 0x1b ;  /* 0x0000007617177211 */ /* 0x000fe200078fdaff */
[----:B------:R2:W-:Y:S01]  /*13c0*/  STS [R109+0x380], R24 ;  /* 0x000380186d007388 */ /* 0x0005e20000000800 */
[----:B------:R-:W-:Y:S02]  /*13d0*/  SHF.L.U32 R103, R21, 0x2, RZ ;  /* 0x0000000215677819 */ /* 0x000fe400000006ff */
[----:B------:R-:W-:Y:S01]  /*13e0*/  SHF.L.U32 R102, R23, 0x2, RZ ;  /* 0x0000000217667819 */ /* 0x000fe200000006ff */
[----:B------:R-:W-:Y:S04]  /*13f0*/  STS [R108+0x400], R27 ;  /* 0x0004001b6c007388 */ /* 0x000fe80000000800 */
[----:B------:R3:W-:Y:S04]  /*1400*/  STS [R107+0x480], R26 ;  /* 0x0004801a6b007388 */ /* 0x0007e80000000800 */
[----:B------:R-:W-:Y:S04]  /*1410*/  STS [R106+0x500], R29 ;  /* 0x0005001d6a007388 */ /* 0x000fe80000000800 */
[----:B------:R4:W-:Y:S04]  /*1420*/  STS [R105+0x580], R28 ;  /* 0x0005801c69007388 */ /* 0x0009e80000000800 */
[----:B------:R-:W-:Y:S04]  /*1430*/  STS [R104+0x600], R31 ;  /* 0x0006001f68007388 */ /* 0x000fe80000000800 */
[----:B------:R5:W-:Y:S04]  /*1440*/  STS [R103+0x680], R30 ;  /* 0x0006801e67007388 */ /* 0x000be80000000800 */
[----:B------:R-:W-:Y:S04]  /*1450*/  STS [R102+0x700], R33 ;  /* 0x0007002166007388 */ /* 0x000fe80000000800 */
        /* <DEDUP_REMOVED lines=20> */
[----:B------:R-:W-:Y:S01]  /*15a0*/  CS2R R20, SRZ ;  /* 0x0000000000147805 */ /* 0x000fe2000001ff00 */
[----:B-1----:R-:W-:Y:S01]  /*15b0*/  CS2R R22, SRZ ;  /* 0x0000000000167805 */ /* 0x002fe2000001ff00 */
[----:B--2---:R-:W-:Y:S01]  /*15c0*/  CS2R R24, SRZ ;  /* 0x0000000000187805 */ /* 0x004fe2000001ff00 */
[----:B---3--:R-:W-:Y:S01]  /*15d0*/  CS2R R26, SRZ ;  /* 0x00000000001a7805 */ /* 0x008fe2000001ff00 */
[----:B----4-:R-:W-:Y:S01]  /*15e0*/  CS2R R28, SRZ ;  /* 0x00000000001c7805 */ /* 0x010fe2000001ff00 */
        /* <DEDUP_REMOVED lines=18> */
[----:B-----5:R-:W-:Y:S01]  /*1710*/  CS2R R30, SRZ ;  /* 0x00000000001e7805 */ /* 0x020fe2000001ff00 */
[----:B0-----:R-:W-:Y:S01]  /*1720*/  CS2R R32, SRZ ;  /* 0x0000000000207805 */ /* 0x001fe2000001ff00 */
        /* <DEDUP_REMOVED lines=18> */
[----:B--2---:R-:W-:Y:S04]  /*1850*/  STS [R116], R5 ;  /* 0x0000000574007388 */ /* 0x004fe80000000800 */
[----:B---3--:R-:W-:Y:S04]  /*1860*/  STS [R115+0x80], R4 ;  /* 0x0000800473007388 */ /* 0x008fe80000000800 */
[----:B----4-:R-:W-:Y:S04]  /*1870*/  STS [R114+0x100], R21 ;  /* 0x0001001572007388 */ /* 0x010fe80000000800 */
[----:B------:R-:W-:Y:S04]  /*1880*/  STS [R113+0x180], R20 ;  /* 0x0001801471007388 */ /* 0x000fe80000000800 */
[----:B------:R-:W-:Y:S04]  /*1890*/  STS [R112+0x200], R23 ;  /* 0x0002001770007388 */ /* 0x000fe80000000800 */
[----:B------:R-:W-:Y:S04]  /*18a0*/  STS [R111+0x280], R22 ;  /* 0x000280166f007388 */ /* 0x000fe80000000800 */
[----:B------:R-:W-:Y:S04]  /*18b0*/  STS [R110+0x300], R25 ;  /* 0x000300196e007388 */ /* 0x000fe80000000800 */
[----:B------:R-:W-:Y:S04]  /*18c0*/  STS [R109+0x380], R24 ;  /* 0x000380186d007388 */ /* 0x000fe80000000800 */
[----:B------:R-:W-:Y:S04]  /*18d0*/  STS [R108+0x400], R27 ;  /* 0x0004001b6c007388 */ /* 0x000fe80000000800 */
[----:B-----5:R-:W-:Y:S04]  /*18e0*/  STS [R107+0x480], R26 ;  /* 0x0004801a6b007388 */ /* 0x020fe80000000800 */
        /* <DEDUP_REMOVED lines=18> */
[----:B-1----:R-:W-:Y:S04]  /*1a10*/  STL [R1+0xc], R4 ;  /* 0x00000c0401007387 */ /* 0x002fe80000100800 */
[----:B------:R-:W0:Y:S04]  /*1a20*/  LDS R5, [R100.X4+0xc] ;  /* 0x00000c0064057984 */ /* 0x000e280000004800 */
[----:B------:R-:W1:Y:S04]  /*1a30*/  LDS R4, [R100.X4+0x10] ;  /* 0x0000100064047984 */ /* 0x000e680000004800 */
[----:B------:R-:W-:Y:S04]  /*1a40*/  LDS R76, [R100.X4+0x30] ;  /* 0x00003000644c7984 */ /* 0x000fe80000004800 */
[----:B------:R-:W-:Y:S04]  /*1a50*/  LDS R75, [R100.X4+0x34] ;  /* 0x00003400644b7984 */ /* 0x000fe80000004800 */
[----:B------:R-:W-:Y:S04]  /*1a60*/  LDS R74, [R100.X4+0x38] ;  /* 0x00003800644a7984 */ /* 0x000fe80000004800 */
[----:B------:R-:W-:Y:S01]  /*1a70*/  LDS R73, [R100.X4+0x3c] ;  /* 0x00003c0064497984 */ /* 0x000fe20000004800 */
[----:B------:R-:W-:-:S03]  /*1a80*/  CS2R R20, SRZ ;  /* 0x0000000000147805 */ /* 0x000fc6000001ff00 */
[----:B------:R-:W-:Y:S01]  /*1a90*/  BAR.SYNC.DEFER_BLOCKING 0x0 ;  /* 0x0000000000007b1d */ /* 0x000fe20000010000 */
[----:B------:R-:W-:Y:S01]  /*1aa0*/  CS2R R22, SRZ ;  /* 0x0000000000167805 */ /* 0x000fe2000001ff00 */
[----:B------:R-:W-:Y:S01]  /*1ab0*/  CS2R R24, SRZ ;  /* 0x0000000000187805 */ /* 0x000fe2000001ff00 */
[----:B------:R-:W-:Y:S01]  /*1ac0*/  CS2R R26, SRZ ;  /* 0x00000000001a7805 */ /* 0x000fe2000001ff00 */
[----:B------:R-:W-:Y:S02]  /*1ad0*/  CS2R R28, SRZ ;  /* 0x00000000001c7805 */ /* 0x000fe4000001ff00 */
[----:B--2---:R2:W-:Y:S04]  /*1ae0*/  STL [R1+0x8], R30 ;  /* 0x0000081e01007387 */ /* 0x0045e80000100800 */
        /* <DEDUP_REMOVED lines=18> */
[----:B--2---:R-:W-:Y:S02]  /*1c10*/  CS2R R30, SRZ ;  /* 0x00000000001e7805 */ /* 0x004fe4000001ff00 */
[----:B------:R3:W2:Y:S04]  /*1c20*/  @!P0 LDG.E R28, [R2.64+0x480] ;  /* 0x0004802a021c8981 */ /* 0x0006a8000c1e1900 */
[----:B------:R3:W2:Y:S04]  /*1c30*/  @!P4 LDG.E R31, [R2.64+0x500] ;  /* 0x0005002a021fc981 */ /* 0x0006a8000c1e1900 */
[----:B------:R3:W2:Y:S04]  /*1c40*/  @!P6 LDG.E R30, [R2.64+0x580] ;  /* 0x0005802a021ee981 */ /* 0x0006a8000c1e1900 */
[----:B------:R3:W2:Y:S04]  /*1c50*/  @!P5 LDG.E R41, [R2.64+0x600] ;  /* 0x0006002a0229d981 */ /* 0x0006a8000c1e1900 */
[----:B------:R3:W2:Y:S04]  /*1c60*/  @!P3 LDG.E R40, [R2.64+0x680] ;  /* 0x0006802a0228b981 */ /* 0x0006a8000c1e1900 */
[----:B------:R3:W2:Y:S04]  /*1c70*/  @!P2 LDG.E R43, [R2.64+0x700] ;  /* 0x0007002a022ba981 */ /* 0x0006a8000c1e1900 */
[----:B------:R3:W2:Y:S01]  /*1c80*/  @!P1 LDG.E R42, [R2.64+0x780] ;  /* 0x0007802a022a9981 */ /* 0x0006a2000c1e1900 */
[----:B------:R-:W-:Y:S01]  /*1c90*/  ISETP.GE.AND P0, PT, R117, UR28, PT ;  /* 0x0000001c75007c0c */ /* 0x000fe2000bf06270 */
[----:B------:R-:W-:-:S02]  /*1ca0*/  USHF.R.S32.HI UR40, URZ, 0x1f, UR27 ;  /* 0x0000001f3f287899 */ /* 0x000fc4000801141b */
[----:B------:R-:W-:Y:S01]  /*1cb0*/  UIMAD UR7, UR13, UR8, URZ ;  /* 0x000000080d0772a4 */ /* 0x000fe2000f8e023f */
[----:B------:R-:W-:Y:S01]  /*1cc0*/  MOV R33, UR12 ;  /* 0x0000000c00217c02 */ /* 0x000fe20008000f00 */
[----:B0-----:R0:W-:Y:S01]  /*1cd0*/  STL [R1+0x4], R5 ;  /* 0x0000040501007387 */ /* 0x0011e20000100800 */
[----:B------:R-:W-:Y:S01]  /*1ce0*/  UIMAD.WIDE.U32 UR34, UR12, UR8, URZ ;  /* 0x000000080c2272a5 */ /* 0x000fe2000f8e003f */
[----:B---3--:R-:W-:Y:S02]  /*1cf0*/  MOV R2, UR27 ;  /* 0x0000001b00027c02 */ /* 0x008fe40008000f00 */
[----:B------:R-:W-:Y:S01]  /*1d00*/  MOV R3, UR40 ;  /* 0x0000002800037c02 */ /* 0x000fe20008000f00 */
[----:B-1----:R1:W-:Y:S01]  /*1d10*/  STL [R1], R4 ;  /* 0x0000000401007387 */ /* 0x0023e20000100800 */
[----:B------:R-:W-:Y:S01]  /*1d20*/  UIMAD UR7, UR12, UR9, UR7 ;  /* 0x000000090c0772a4 */ /* 0x000fe2000f8e0207 */
[----:B------:R-:W-:Y:S01]  /*1d30*/  MOV R35, UR12 ;  /* 0x0000000c00237c02 */ /* 0x000fe20008000f00 */
[----:B------:R-:W-:Y:S01]  /*1d40*/  UIMAD.WIDE.U32 UR32, UR12, UR30, URZ ;  /* 0x0000001e0c2072a5 */ /* 0x000fe2000f8e003f */
[----:B0-----:R-:W-:Y:S01]  /*1d50*/  MOV R5, UR40 ;  /* 0x0000002800057c02 */ /* 0x001fe20008000f00 */
[----:B------:R-:W-:-:S02]  /*1d60*/  ULDC.64 UR8, c[0x0][0x1f8] ;  /* 0x00007e0000087ab9 */ /* 0x000fc40000000a00 */
[----:B------:R-:W-:Y:S01]  /*1d70*/  UIMAD UR30, UR13, UR30, URZ ;  /* 0x0000001e0d1e72a4 */ /* 0x000fe2000f8e023f */
[----:B------:R-:W-:Y:S01]  /*1d80*/  @!P0 IMAD.WIDE.U32 R2, R33, c[0x0][0x1f0], R2 ;  /* 0x00007c0021028a25 */ /* 0x000fe200078e0002 */
[----:B-1----:R-:W-:Y:S01]  /*1d90*/  MOV R4, UR27 ;  /* 0x0000001b00047c02 */ /* 0x002fe20008000f00 */
[----:B------:R-:W-:Y:S02]  /*1da0*/  UIMAD UR29, UR11, UR8, URZ ;  /* 0x000000080b1d72a4 */ /* 0x000fe4000f8e023f */
[----:B------:R-:W-:Y:S02]  /*1db0*/  UIMAD UR41, UR12, UR31, UR30 ;  /* 0x0000001f0c2972a4 */ /* 0x000fe4000f8e021e */
        /* <DEDUP_REMOVED lines=10> */
[----:B------:R-:W-:Y:S02]  /*1e60*/  UIADD3 UR33, UR33, UR41, URZ ;  /* 0x0000002921217290 */ /* 0x000fe4000fffe03f */
        /* <DEDUP_REMOVED lines=51> */
[----:B----4-:R-:W-:Y:S04]  /*21a0*/  STS [R116], R21 ;  /* 0x0000001574007388 */ /* 0x010fe80000000800 */
        /* <DEDUP_REMOVED lines=8> */
[----:B--2---:R-:W-:Y:S04]  /*2230*/  STS [R107+0x480], R28 ;  /* 0x0004801c6b007388 */ /* 0x004fe80000000800 */
[----:B------:R-:W-:Y:S04]  /*2240*/  STS [R106+0x500], R31 ;  /* 0x0005001f6a007388 */ /* 0x000fe80000000800 */
[----:B------:R-:W-:Y:S04]  /*2250*/  STS [R105+0x580], R30 ;  /* 0x0005801e69007388 */ /* 0x000fe80000000800 */
        /* <DEDUP_REMOVED lines=53> */
[----:B----4-:R-:W-:Y:S04]  /*25b0*/  STS [R116], R45 ;  /* 0x0000002d74007388 */ /* 0x010fe80000000800 */
[----:B---3--:R-:W-:Y:S04]  /*25c0*/  STS [R115+0x80], R40 ;  /* 0x0000802873007388 */ /* 0x008fe80000000800 */
[----:B--2---:R-:W-:Y:S04]  /*25d0*/  STS [R114+0x100], R41 ;  /* 0x0001002972007388 */ /* 0x004fe80000000800 */
        /* <DEDUP_REMOVED lines=10> */
[----:B------:R0:W-:Y:S04]  /*2680*/  STS [R103+0x680], R52 ;  /* 0x0006803467007388 */ /* 0x0001e80000000800 */
[----:B------:R-:W-:Y:S04]  /*2690*/  STS [R102+0x700], R55 ;  /* 0x0007003766007388 */ /* 0x000fe80000000800 */
[----:B------:R-:W-:Y:S01]  /*26a0*/  STS [R101+0x780], R54 ;  /* 0x0007803665007388 */ /* 0x000fe20000000800 */
        /* <DEDUP_REMOVED lines=9> */
[----:B------:R-:W-:Y:S04]  /*2740*/  LDS R43, [R100.X4+0x20] ;  /* 0x00002000642b7984 */ /* 0x000fe80000004800 */
[----:B------:R-:W-:Y:S04]  /*2750*/  LDS R42, [R100.X4+0x24] ;  /* 0x00002400642a7984 */ /* 0x000fe80000004800 */
[----:B------:R-:W1:Y:S04]  /*2760*/  LDS R36, [R100.X4+0x28] ;  /* 0x0000280064247984 */ /* 0x000e680000004800 */
[----:B------:R-:W-:Y:S04]  /*2770*/  LDS R37, [R100.X4+0x2c] ;  /* 0x00002c0064257984 */ /* 0x000fe80000004800 */
        /* <DEDUP_REMOVED lines=40> */
[----:B----4-:R-:W-:-:S07]  /*2a00*/  FMUL.FTZ R3, R45, -1.4426950216293334961 ;  /* 0xbfb8aa3b2d037820 */ /* 0x010fce0000410000 */
[----:B------:R-:W2:Y:S01]  /*2a10*/  MUFU.EX2 R63, R63 ;  /* 0x0000003f003f7308 */ /* 0x000ea20000000800 */
[----:B------:R-:W-:-:S07]  /*2a20*/  FMUL.FTZ R2, R46, -1.4426950216293334961 ;  /* 0xbfb8aa3b2e027820 */ /* 0x000fce0000410000 */
[----:B------:R-:W3:Y:S01]  /*2a30*/  MUFU.EX2 R64, R64 ;  /* 0x0000004000407308 */ /* 0x000ee20000000800 */
[----:B0-----:R-:W-:Y:S02]  /*2a40*/  FADD.FTZ R55, R55, 1 ;  /* 0x3f80000037377421 */ /* 0x001fe40000010000 */
[----:B------:R-:W-:-:S05]  /*2a50*/  FMUL.FTZ R70, R44, -1.4426950216293334961 ;  /* 0xbfb8aa3b2c467820 */ /* 0x000fca0000410000 */
[----:B------:R-:W0:Y:S01]  /*2a60*/  MUFU.EX2 R60, R60 ;  /* 0x0000003c003c7308 */ /* 0x000e220000000800 */
[----:B-1----:R-:W-:-:S07]  /*2a70*/  FADD.FTZ R54, R54, 1 ;  /* 0x3f80000036367421 */ /* 0x002fce0000010000 */
[----:B------:R-:W1:Y:S01]  /*2a80*/  MUFU.EX2 R3, R3 ;  /* 0x0000000300037308 */ /* 0x000e620000000800 */
[----:B--2---:R-:W-:Y:S02]  /*2a90*/  FADD.FTZ R63, R63, 1 ;  /* 0x3f8000003f3f7421 */ /* 0x004fe40000010000 */
[----:B---3--:R-:W-:-:S05]  /*2aa0*/  FADD.FTZ R64, R64, 1 ;  /* 0x3f80000040407421 */ /* 0x008fca0000010000 */
[----:B------:R-:W2:Y:S08]  /*2ab0*/  MUFU.EX2 R2, R2 ;  /* 0x0000000200027308 */ /* 0x000eb00000000800 */
[----:B------:R-:W-:Y:S01]  /*2ac0*/  MUFU.RCP R55, R55 ;  /* 0x0000003700377308 */ /* 0x000fe20000001000 */
[----:B0-----:R-:W-:-:S07]  /*2ad0*/  FADD.FTZ R60, R60, 1 ;  /* 0x3f8000003c3c7421 */ /* 0x001fce0000010000 */
[----:B------:R0:W3:Y:S01]  /*2ae0*/  MUFU.EX2 R71, R70 ;  /* 0x0000004600477308 */ /* 0x0000e20000000800 */
[----:B------:R-:W-:-:S07]  /*2af0*/  FMUL.FTZ R122, R36, -1.4426950216293334961 ;  /* 0xbfb8aa3b247a7820 */ /* 0x000fce0000410000 */
[----:B------:R-:W-:Y:S01]  /*2b00*/  MUFU.RCP R54, R54 ;  /* 0x0000003600367308 */ /* 0x000fe20000001000 */
[----:B0-----:R-:W-:Y:S02]  /*2b10*/  FMUL.FTZ R70, R39, -1.4426950216293334961 ;  /* 0xbfb8aa3b27467820 */ /* 0x001fe40000410000 */
[----:B-1----:R-:W-:Y:S02]  /*2b20*/  FADD.FTZ R3, R3, 1 ;  /* 0x3f80000003037421 */ /* 0x002fe40000010000 */
[----:B------:R-:W-:-:S03]  /*2b30*/  FMUL.FTZ R120, R43, -1.4426950216293334961 ;  /* 0xbfb8aa3b2b787820 */ /* 0x000fc60000410000 */
[----:B------:R-:W0:Y:S01]  /*2b40*/  MUFU.RCP R63, R63 ;  /* 0x0000003f003f7308 */ /* 0x000e220000001000 */
[----:B------:R-:W-:-:S07]  /*2b50*/  FMUL.FTZ R123, R37, -1.4426950216293334961 ;  /* 0xbfb8aa3b257b7820 */ /* 0x000fce0000410000 */
[----:B------:R-:W-:Y:S01]  /*2b60*/  MUFU.RCP R64, R64 ;  /* 0x0000004000407308 */ /* 0x000fe20000001000 */
[----:B--2---:R-:W-:Y:S02]  /*2b70*/  FADD.FTZ R2, R2, 1 ;  /* 0x3f80000002027421 */ /* 0x004fe40000010000 */
[----:B------:R-:W-:-:S05]  /*2b80*/  FMUL.FTZ R124, R38, -1.4426950216293334961 ;  /* 0xbfb8aa3b267c7820 */ /* 0x000fca0000410000 */
[----:B------:R-:W-:Y:S01]  /*2b90*/  MUFU.EX2 R125, R70 ;  /* 0x00000046007d7308 */ /* 0x000fe20000000800 */
[----:B---3--:R-:W-:-:S07]  /*2ba0*/  FADD.FTZ R71, R71, 1 ;  /* 0x3f80000047477421 */ /* 0x008fce0000010000 */
[----:B------:R-:W-:Y:S01]  /*2bb0*/  MUFU.RCP R60, R60 ;  /* 0x0000003c003c7308 */ /* 0x000fe20000001000 */
[----:B------:R-:W-:-:S07]  /*2bc0*/  FMUL.FTZ R121, R42, -1.4426950216293334961 ;  /* 0xbfb8aa3b2a797820 */ /* 0x000fce0000410000 */
[----:B------:R1:W-:Y:S08]  /*2bd0*/  MUFU.RCP R70, R3 ;  /* 0x0000000300467308 */ /* 0x0003f00000001000 */
[----:B------:R-:W2:Y:S01]  /*2be0*/  MUFU.EX2 R122, R122 ;  /* 0x0000007a007a7308 */ /* 0x000ea20000000800 */
[----:B-1----:R-:W-:-:S07]  /*2bf0*/  FADD.FTZ R3, -R55, 1 ;  /* 0x3f80000037037421 */ /* 0x002fce0000010100 */
[----:B------:R-:W1:Y:S01]  /*2c00*/  MUFU.EX2 R120, R120 ;  /* 0x0000007800787308 */ /* 0x000e620000000800 */
[----:B------:R-:W-:-:S07]  /*2c10*/  FMUL.FTZ R126, R40, -1.4426950216293334961 ;  /* 0xbfb8aa3b287e7820 */ /* 0x000fce0000410000 */
[----:B------:R-:W3:Y:S01]  /*2c20*/  MUFU.EX2 R123, R123 ;  /* 0x0000007b007b7308 */ /* 0x000ee20000000800 */
[----:B------:R-:W-:-:S07]  /*2c30*/  FMUL.FTZ R127, R41, -1.4426950216293334961 ;  /* 0xbfb8aa3b297f7820 */ /* 0x000fce0000410000 */
[----:B------:R-:W4:Y:S08]  /*2c40*/  MUFU.EX2 R124, R124 ;  /* 0x0000007c007c7308 */ /* 0x000f300000000800 */
[----:B------:R-:W0:Y:S01]  /*2c50*/  MUFU.RCP R71, R71 ;  /* 0x0000004700477308 */ /* 0x000e220000001000 */
[----:B-----5:R-:W-:Y:S04]  /*2c60*/  STS [R116], R57 ;  /* 0x0000003974007388 */ /* 0x020fe80000000800 */
        /* <DEDUP_REMOVED lines=11> */
[----:B------:R0:W-:Y:S04]  /*2d20*/  STS [R104+0x600], R67 ;  /* 0x0006004368007388 */ /* 0x0001e80000000800 */
[----:B------:R-:W-:Y:S04]  /*2d30*/  STS [R103+0x680], R68 ;  /* 0x0006804467007388 */ /* 0x000fe80000000800 */
[----:B------:R-:W-:Y:S04]  /*2d40*/  STS [R102+0x700], R69 ;  /* 0x0007004566007388 */ /* 0x000fe80000000800 */
[----:B------:R-:W-:Y:S01]  /*2d50*/  STS [R101+0x780], R72 ;  /* 0x0007804865007388 */ /* 0x000fe20000000800 */
[----:B------:R-:W-:-:S06]  /*2d60*/  NOP ;  /* 0x0000000000007918 */ /* 0x000fcc0000000000 */
[----:B------:R-:W1:Y:S04]  /*2d70*/  LDS R53, [R100.X4+0x4] ;  /* 0x0000040064357984 */ /* 0x000e680000004800 */
[----:B------:R-:W3:Y:S04]  /*2d80*/  LDS R52, [R100.X4] ;  /* 0x0000000064347984 */ /* 0x000ee80000004800 */
[----:B------:R-:W4:Y:S04]  /*2d90*/  LDS R56, [R100.X4+0x8] ;  /* 0x0000080064387984 */ /* 0x000f280000004800 */
[----:B------:R-:W4:Y:S04]  /*2da0*/  LDS R57, [R100.X4+0xc] ;  /* 0x00000c0064397984 */ /* 0x000f280000004800 */
[----:B------:R-:W4:Y:S01]  /*2db0*/  LDS R58, [R100.X4+0x10] ;  /* 0x00001000643a7984 */ /* 0x000f220000004800 */
[----:B-----5:R5:W1:Y:S01]  /*2dc0*/  MUFU.RCP R65, R2 ;  /* 0x0000000200417308 */ /* 0x020a620000001000 */
[----:B------:R-:W-:-:S02]  /*2dd0*/  FFMA.FTZ R5, R50, R3, 1 ;  /* 0x3f80000032057423 */ /* 0x000fc40000010003 */
[----:B------:R-:W4:Y:S01]  /*2de0*/  LDS R61, [R100.X4+0x18] ;  /* 0x00001800643d7984 */ /* 0x000f220000004800 */
[----:B0-----:R-:W-:-:S03]  /*2df0*/  FADD.FTZ R67, -R63, 1 ;  /* 0x3f8000003f437421 */ /* 0x001fc60000010100 */
[----:B------:R-:W0:Y:S01]  /*2e00*/  LDS R59, [R100.X4+0x14] ;  /* 0x00001400643b7984 */ /* 0x000e220000004800 */
[----:B-----5:R-:W-:-:S03]  /*2e10*/  FADD.FTZ R2, -R54, 1 ;  /* 0x3f80000036027421 */ /* 0x020fc60000010100 */
[----:B------:R-:W5:Y:S01]  /*2e20*/  LDS R62, [R100.X4+0x1c] ;  /* 0x00001c00643e7984 */ /* 0x000f620000004800 */
[----:B------:R-:W-:Y:S01]  /*2e30*/  FFMA.FTZ R2, R51, R2, 1 ;  /* 0x3f80000033027423 */ /* 0x000fe20000010002 */
[----:B------:R-:W0:Y:S02]  /*2e40*/  MUFU.EX2 R121, R121 ;  /* 0x0000007900797308 */ /* 0x000e240000000800 */
[----:B------:R-:W-:Y:S01]  /*2e50*/  LDS R69, [R100.X4+0x28] ;  /* 0x0000280064457984 */ /* 0x000fe20000004800 */
[----:B--2---:R-:W-:-:S05]  /*2e60*/  FADD.FTZ R122, R122, 1 ;  /* 0x3f8000007a7a7421 */ /* 0x004fca0000010000 */
[----:B------:R2:W-:Y:S01]  /*2e70*/  MUFU.EX2 R128, R126 ;  /* 0x0000007e00807308 */ /* 0x0005e20000000800 */
[----:B-1----:R-:W-:Y:S01]  /*2e80*/  FMUL.FTZ R4, R34, R53 ;  /* 0x0000003522047220 */ /* 0x002fe20000410000 */
[----:B------:R-:W-:Y:S03]  /*2e90*/  LDS R66, [R100.X4+0x24] ;  /* 0x0000240064427984 */ /* 0x000fe60000004800 */
[----:B------:R-:W-:Y:S01]  /*2ea0*/  FMUL.FTZ R4, R55, R4 ;  /* 0x0000000437047220 */ /* 0x000fe20000410000 */
[----:B------:R-:W-:Y:S01]  /*2eb0*/  LDS R68, [R100.X4+0x2c] ;  /* 0x00002c0064447984 */ /* 0x000fe20000004800 */
[----:B---3--:R-:W-:Y:S02]  /*2ec0*/  FMUL.FTZ R3, R35, R52 ;  /* 0x0000003423037220 */ /* 0x008fe40000410000 */
[----:B------:R-:W-:Y:S02]  /*2ed0*/  FMUL.FTZ R5, R4, R5 ;  /* 0x0000000504057220 */ /* 0x000fe40000410000 */
[----:B------:R-:W-:-:S02]  /*2ee0*/  FMUL.FTZ R3, R54, R3 ;  /* 0x0000000336037220 */ /* 0x000fc40000410000 */
[----:B------:R-:W-:Y:S01]  /*2ef0*/  FADD.FTZ R4, -R64, 1 ;  /* 0x3f80000040047421 */ /* 0x000fe20000010100 */
[----:B------:R1:W3:Y:S01]  /*2f00*/  MUFU.EX2 R132, R127 ;  /* 0x0000007f00847308 */ /* 0x0002e20000000800 */
[----:B------:R-:W-:Y:S02]  /*2f10*/  FMUL.FTZ R3, R3, R2 ;  /* 0x0000000203037220 */ /* 0x000fe40000410000 */
[----:B--2---:R-:W-:Y:S02]  /*2f20*/  FADD.FTZ R126, R125, 1 ;  /* 0x3f8000007d7e7421 */ /* 0x004fe40000010000 */
[----:B------:R-:W-:Y:S02]  /*2f30*/  FFMA.FTZ R135, R47, R4, 1 ;  /* 0x3f8000002f877423 */ /* 0x000fe40000010004 */
[----:B------:R-:W-:Y:S02]  /*2f40*/  FADD.FTZ R2, -R60, 1 ;  /* 0x3f8000003c027421 */ /* 0x000fe40000010100 */
[----:B-1----:R-:W-:-:S02]  /*2f50*/  FFMA.FTZ R127, R48, R67, 1 ;  /* 0x3f800000307f7423 */ /* 0x002fc40000010043 */
[----:B----4-:R-:W-:Y:S01]  /*2f60*/  FMUL.FTZ R125, R33, R56 ;  /* 0x00000038217d7220 */ /* 0x010fe20000410000 */
[----:B------:R-:W1:Y:S01]  /*2f70*/  LDS R67, [R100.X4+0x20] ;  /* 0x0000200064437984 */ /* 0x000e620000004800 */
[----:B------:R-:W-:Y:S02]  /*2f80*/  FMUL.FTZ R4, R32, R57 ;  /* 0x0000003920047220 */ /* 0x000fe40000410000 */
[----:B------:R-:W-:Y:S02]  /*2f90*/  FMUL.FTZ R131, R31, R58 ;  /* 0x0000003a1f837220 */ /* 0x000fe40000410000 */
[----:B------:R-:W-:Y:S02]  /*2fa0*/  FADD.FTZ R72, R120, 1 ;  /* 0x3f80000078487421 */ /* 0x000fe40000010000 */
[----:B------:R-:W-:Y:S02]  /*2fb0*/  FFMA.FTZ R2, R49, R2, 1 ;  /* 0x3f80000031027423 */ /* 0x000fe40000010002 */
[----:B------:R-:W-:-:S02]  /*2fc0*/  FMUL.FTZ R125, R60, R125 ;  /* 0x0000007d3c7d7220 */ /* 0x000fc40000410000 */
[----:B------:R-:W-:Y:S02]  /*2fd0*/  FMUL.FTZ R4, R63, R4 ;  /* 0x000000043f047220 */ /* 0x000fe40000410000 */
[----:B------:R-:W-:Y:S02]  /*2fe0*/  FADD.FTZ R120, R123, 1 ;  /* 0x3f8000007b787421 */ /* 0x000fe40000010000 */
[----:B------:R2:W-:Y:S01]  /*2ff0*/  MUFU.RCP R123, R122 ;  /* 0x0000007a007b7308 */ /* 0x0005e20000001000 */
[----:B------:R-:W-:Y:S02]  /*3000*/  FMUL.FTZ R133, R4, R127 ;  /* 0x0000007f04857220 */ /* 0x000fe40000410000 */
[----:B------:R-:W-:Y:S02]  /*3010*/  FADD.FTZ R124, R124, 1 ;  /* 0x3f8000007c7c7421 */ /* 0x000fe40000010000 */
[----:B------:R-:W-:Y:S02]  /*3020*/  FADD.FTZ R127, -R71, 1 ;  /* 0x3f800000477f7421 */ /* 0x000fe40000010100 */
[----:B--2---:R-:W-:-:S02]  /*3030*/  FMUL.FTZ R122, R64, R131 ;  /* 0x00000083407a7220 */ /* 0x004fc40000410000 */
[----:B------:R-:W-:Y:S02]  /*3040*/  FMUL.FTZ R131, R125, R2 ;  /* 0x000000027d837220 */ /* 0x000fe40000410000 */
[----:B------:R-:W-:Y:S01]  /*3050*/  FADD.FTZ R125, -R65, 1 ;  /* 0x3f800000417d7421 */ /* 0x000fe20000010100 */
[----:B------:R2:W-:Y:S01]  /*3060*/  MUFU.RCP R129, R124 ;  /* 0x0000007c00817308 */ /* 0x0005e20000001000 */
[----:B0-----:R-:W-:Y:S02]  /*3070*/  FADD.FTZ R121, R121, 1 ;  /* 0x3f80000079797421 */ /* 0x001fe40000010000 */
[----:B------:R-:W-:Y:S02]  /*3080*/  FMUL.FTZ R135, R122, R135 ;  /* 0x000000877a877220 */ /* 0x000fe40000410000 */
[----:B------:R-:W-:Y:S01]  /*3090*/  FFMA.FTZ R137, R46, R125, 1 ;  /* 0x3f8000002e897423 */ /* 0x000fe2000001007d */
[----:B------:R-:W-:Y:S01]  /*30a0*/  LDS R122, [R100.X4+0x3c] ;  /* 0x00003c00647a7984 */ /* 0x000fe20000004800 */
[----:B------:R-:W-:-:S03]  /*30b0*/  FFMA.FTZ R141, R44, R127, 1 ;  /* 0x3f8000002c8d7423 */ /* 0x000fc6000001007f */
[----:B------:R-:W0:Y:S04]  /*30c0*/  LDS R127, [R100.X4+0x30] ;  /* 0x00003000647f7984 */ /* 0x000e280000004800 */
[----:B--2---:R-:W2:Y:S04]  /*30d0*/  LDS R124, [R100.X4+0x34] ;  /* 0x00003400647c7984 */ /* 0x004ea80000004800 */
[----:B------:R-:W4:Y:S01]  /*30e0*/  LDS R125, [R100.X4+0x38] ;  /* 0x00003800647d7984 */ /* 0x000f220000004800 */
[----:B------:R-:W0:Y:S01]  /*30f0*/  MUFU.RCP R121, R121 ;  /* 0x0000007900797308 */ /* 0x000e220000001000 */
[----:B------:R-:W-:-:S02]  /*3100*/  FADD.FTZ R2, -R70, 1 ;  /* 0x3f80000046027421 */ /* 0x000fc40000010100 */
[----:B---3--:R-:W-:Y:S01]  /*3110*/  FADD.FTZ R132, R132, 1 ;  /* 0x3f80000084847421 */ /* 0x008fe20000010000 */
[----:B------:R-:W-:Y:S06]  /*3120*/  BAR.SYNC.DEFER_BLOCKING 0x0 ;  /* 0x0000000000007b1d */ /* 0x000fec0000010000 */
[----:B------:R-:W3:Y:S01]  /*3130*/  MUFU.RCP R120, R120 ;  /* 0x0000007800787308 */ /* 0x000ee20000001000 */
[----:B------:R-:W-:-:S07]  /*3140*/  FADD.FTZ R130, R128, 1 ;  /* 0x3f80000080827421 */ /* 0x000fce0000010000 */
[----:B------:R-:W0:Y:S01]  /*3150*/  MUFU.RCP R72, R72 ;  /* 0x0000004800487308 */ /* 0x000e220000001000 */
[----:B------:R-:W-:Y:S02]  /*3160*/  FFMA.FTZ R4, R45, R2, 1 ;  /* 0x3f8000002d047423 */ /* 0x000fe40000010002 */
[----:B------:R-:W-:Y:S02]  /*3170*/  FMUL.FTZ R139, R20, R61 ;  /* 0x0000003d148b7220 */ /* 0x000fe40000410000 */
[----:B------:R-:W-:Y:S02]  /*3180*/  FMUL.FTZ R2, R30, R59 ;  /* 0x0000003b1e027220 */ /* 0x000fe40000410000 */
[----:B-----5:R-:W-:Y:S01]  /*3190*/  FMUL.FTZ R128, R21, R62 ;  /* 0x0000003e15807220 */ /* 0x020fe20000410000 */
[----:B------:R-:W5:Y:S01]  /*31a0*/  MUFU.RCP R126, R126 ;  /* 0x0000007e007e7308 */ /* 0x000f620000001000 */
[----:B------:R-:W-:Y:S02]  /*31b0*/  FMUL.FTZ R139, R70, R139 ;  /* 0x0000008b468b7220 */ /* 0x000fe40000410000 */
[----:B------:R-:W-:-:S02]  /*31c0*/  FMUL.FTZ R2, R65, R2 ;  /* 0x0000000241027220 */ /* 0x000fc40000410000 */
[----:B------:R-:W-:-:S03]  /*31d0*/  FMUL.FTZ R128, R71, R128 ;  /* 0x0000008047807220 */ /* 0x000fc60000410000 */
[----:B------:R1:W1:Y:S01]  /*31e0*/  MUFU.RCP R155, R130 ;  /* 0x00000082009b7308 */ /* 0x0002620000001000 */
[----:B0-----:R-:W-:Y:S02]  /*31f0*/  FADD.FTZ R143, -R121, 1 ;  /* 0x3f800000798f7421 */ /* 0x001fe40000010100 */
[----:B------:R-:W-:-:S05]  /*3200*/  FMUL.FTZ R139, R139, R4 ;  /* 0x000000048b8b7220 */ /* 0x000fca0000410000 */
[----:B------:R-:W0:Y:S01]  /*3210*/  MUFU.RCP R132, R132 ;  /* 0x0000008400847308 */ /* 0x000e220000001000 */
[----:B------:R-:W-:Y:S02]  /*3220*/  FMUL.FTZ R137, R2, R137 ;  /* 0x0000008902897220 */ /* 0x000fe40000410000 */
[----:B------:R-:W-:Y:S02]  /*3230*/  FMUL.FTZ R141, R128, R141 ;  /* 0x0000008d808d7220 */ /* 0x000fe40000410000 */
[----:B---3--:R-:W-:Y:S02]  /*3240*/  FADD.FTZ R4, -R120, 1 ;  /* 0x3f80000078047421 */ /* 0x008fe40000010100 */
[----:B------:R-:W-:Y:S02]  /*3250*/  FFMA.FTZ R145, R42, R143, 1 ;  /* 0x3f8000002a917423 */ /* 0x000fe4000001008f */
[----:B------:R-:W-:Y:S02]  /*3260*/  FADD.FTZ R2, -R72, 1 ;  /* 0x3f80000048027421 */ /* 0x000fe40000010100 */
[----:B------:R-:W-:-:S02]  /*3270*/  FADD.FTZ R147, -R123, 1 ;  /* 0x3f8000007b937421 */ /* 0x000fc40000010100 */
[----:B-1----:R-:W-:Y:S02]  /*3280*/  FMUL.FTZ R143, R22, R67 ;  /* 0x00000043168f7220 */ /* 0x002fe40000410000 */
[----:B------:R-:W-:Y:S02]  /*3290*/  FMUL.FTZ R128, R24, R69 ;  /* 0x0000004518807220 */ /* 0x000fe40000410000 */
[----:B------:R-:W-:Y:S02]  /*32a0*/  FFMA.FTZ R130, R37, R4, 1 ;  /* 0x3f80000025827423 */ /* 0x000fe40000010004 */
[----:B------:R-:W-:Y:S02]  /*32b0*/  FFMA.FTZ R2, R43, R2, 1 ;  /* 0x3f8000002b027423 */ /* 0x000fe40000010002 */
        /* <DEDUP_REMOVED lines=9> */
[----:B-----5:R-:W-:Y:S02]  /*3350*/  FADD.FTZ R2, -R126, 1 ;  /* 0x3f8000007e027421 */ /* 0x020fe40000010100 */
[----:B------:R-:W-:Y:S02]  /*3360*/  FADD.FTZ R153, -R155, 1 ;  /* 0x3f8000009b997421 */ /* 0x000fe40000010100 */
[----:B0-----:R-:W-:Y:S02]  /*3370*/  FADD.FTZ R128, -R132, 1 ;  /* 0x3f80000084807421 */ /* 0x001fe40000010100 */
[----:B------:R-:W-:Y:S02]  /*3380*/  FMUL.FTZ R145, R4, R145 ;  /* 0x0000009104917220 */ /* 0x000fe40000410000 */
[----:B------:R-:W-:-:S02]  /*3390*/  FMUL.FTZ R149, R149, R130 ;  /* 0x0000008295957220 */ /* 0x000fc40000410000 */
[----:B------:R-:W-:Y:S02]  /*33a0*/  FFMA.FTZ R4, R39, R2, 1 ;  /* 0x3f80000027047423 */ /* 0x000fe40000010002 */
[----:B------:R-:W-:Y:S02]  /*33b0*/  FFMA.FTZ R157, R40, R153, 1 ;  /* 0x3f800000289d7423 */ /* 0x000fe40000010099 */
[----:B------:R-:W-:Y:S02]  /*33c0*/  FFMA.FTZ R130, R41, R128, 1 ;  /* 0x3f80000029827423 */ /* 0x000fe40000010080 */
[----:B------:R-:W-:Y:S02]  /*33d0*/  FADD.FTZ R151, -R129, 1 ;  /* 0x3f80000081977421 */ /* 0x000fe40000010100 */
[----:B------:R-:W-:Y:S02]  /*33e0*/  FMUL.FTZ R2, R26, R127 ;  /* 0x0000007f1a027220 */ /* 0x000fe40000410000 */
[----:B--2---:R-:W-:-:S02]  /*33f0*/  FMUL.FTZ R153, R27, R124 ;  /* 0x0000007c1b997220 */ /* 0x004fc40000410000 */
        /* <DEDUP_REMOVED lines=71> */
.L_x_9285:
[----:B-1----:R-:W-:Y:S05]  /*3870*/  BSYNC B0 ;  /* 0x0000000000007941 */ /* 0x002fea0003800000 */
.L_x_9284:
        /* <DEDUP_REMOVED lines=154> */
.L_x_9288:
[----:B------:R-:W-:Y:S05]  /*4220*/  BSYNC B0 ;  /* 0x0000000000007941 */ /* 0x000fea0003800000 */
.L_x_9287:
        /* <DEDUP_REMOVED lines=43> */
.L_x_9286:
        /* <DEDUP_REMOVED lines=71> */
.L_x_9368:
[----:B------:R-:W-:Y:S01]  /*4950*/  ULDC.64 UR32, c[0x0][0x180] ;  /* 0x0000600000207ab9 */ /* 0x000fe20000000a00 */
[----:B------:R-:W2:Y:S01]  /*4960*/  LDL R13, [R1+0xc] ;  /* 0x00000c00010d7983 */ /* 0x000ea20000100800 */
[----:B------:R-:W-:Y:S02]  /*4970*/  UIMAD UR28, UR11, UR32, URZ ;  /* 0x000000200b1c72a4 */ /* 0x000fe4000f8e023f */
[----:B------:R-:W-:Y:S01]  /*4980*/  UIMAD.WIDE.U32 UR34, UR10, UR32, URZ ;  /* 0x000000200a2272a5 */ /* 0x000fe2000f8e003f */
[----:B---3--:R-:W3:Y:S01]  /*4990*/  LDL R15, [R1+0x8] ;  /* 0x00000800010f7983 */ /* 0x008ee20000100800 */
[----:B------:R-:W-:-:S02]  /*49a0*/  UIMAD UR28, UR10, UR33, UR28 ;  /* 0x000000210a1c72a4 */ /* 0x000fc4000f8e021c */
[----:B------:R-:W-:Y:S01]  /*49b0*/  USHF.R.S32.HI UR40, URZ, 0x1f, UR7 ;  /* 0x0000001f3f287899 */ /* 0x000fe20008011407 */
[C---:B0-----:R-:W-:Y:S01]  /*49c0*/  LOP3.LUT R0, R119.reuse, 0x7ffffe0, RZ, 0xc0, !PT ;  /* 0x07ffffe077007812 */ /* 0x041fe200078ec0ff */
[----:B------:R-:W-:Y:S01]  /*49d0*/  ULDC.64 UR32, c[0x0][0x188] ;  /* 0x0000620000207ab9 */ /* 0x000fe20000000a00 */
[----:B------:R-:W-:Y:S01]  /*49e0*/  LOP3.LUT R251, R119, 0x1f, RZ, 0xc0, !PT ;  /* 0x0000001f77fb7812 */ /* 0x000fe200078ec0ff */
[----:B------:R-:W-:Y:S01]  /*49f0*/  UIADD3 UR35, UR35, UR28, URZ ;  /* 0x0000001c23237290 */ /* 0x000fe2000fffe03f */
[----:B------:R-:W-:Y:S01]  /*4a00*/  MOV R9, UR7 ;  /* 0x0000000700097c02 */ /* 0x000fe20008000f00 */
[----:B------:R-:W-:Y:S01]  /*4a10*/  UIMAD UR28, UR40, UR32, URZ ;  /* 0x00000020281c72a4 */ /* 0x000fe2000f8e023f */
[----:B------:R-:W-:Y:S01]  /*4a20*/  HFMA2.MMA R66, -RZ, RZ, 0, 0 ;  /* 0x00000000ff427435 */ /* 0x000fe200000001ff */
[----:B------:R-:W-:Y:S01]  /*4a30*/  UIMAD.WIDE.U32 UR34, UR7, UR32, UR34 ;  /* 0x00000020072272a5 */ /* 0x000fe2000f8e0022 */
[----:B------:R-:W-:Y:S01]  /*4a40*/  MOV R68, RZ ;  /* 0x000000ff00447202 */ /* 0x000fe20000000f00 */
[----:B------:R-:W-:Y:S01]  /*4a50*/  UIMAD UR28, UR7, UR33, UR28 ;  /* 0x00000021071c72a4 */ /* 0x000fe2000f8e021c */
[----:B------:R-:W-:Y:S01]  /*4a60*/  CS2R R124, SRZ ;  /* 0x00000000007c7805 */ /* 0x000fe2000001ff00 */
[----:B------:R-:W-:Y:S01]  /*4a70*/  HFMA2.MMA R131, -RZ, RZ, 0, 0 ;  /* 0x00000000ff837435 */ /* 0x000fe200000001ff */
[----:B------:R-:W-:Y:S01]  /*4a80*/  ULDC.64 UR32, c[0x0][0x220] ;  /* 0x0000880000207ab9 */ /* 0x000fe20000000a00 */
[----:B------:R-:W-:Y:S01]  /*4a90*/  HFMA2.MMA R126, -RZ, RZ, 0, 0 ;  /* 0x00000000ff7e7435 */ /* 0x000fe200000001ff */
[----:B------:R-:W-:Y:S01]  /*4aa0*/  UIADD3 UR28, UR35, UR28, URZ ;  /* 0x0000001c231c7290 */ /* 0x000fe2000fffe03f */
[----:B------:R-:W-:Y:S01]  /*4ab0*/  MOV R147, RZ ;  /* 0x000000ff00937202 */ /* 0x000fe20000000f00 */
[----:B------:R-:W-:Y:S01]  /*4ac0*/  ULEA UR32, UP0, UR34, UR32, 0x3 ;  /* 0x0000002022207291 */ /* 0x000fe2000f80183f */
[----:B------:R-:W-:Y:S01]  /*4ad0*/  SHF.L.U32 R0, R0, 0x5, RZ ;  /* 0x0000000500007819 */ /* 0x000fe200000006ff */
[----:B------:R-:W-:Y:S01]  /*4ae0*/  HFMA2.MMA R159, -RZ, RZ, 0, 0 ;  /* 0x00000000ff9f7435 */ /* 0x000fe200000001ff */
[----:B------:R-:W-:Y:S01]  /*4af0*/  CS2R R150, SRZ ;  /* 0x0000000000967805 */ /* 0x000fe2000001ff00 */
[----:B------:R-:W-:Y:S01]  /*4b00*/  ULEA.HI.X UR33, UR34, UR33, UR28, 0x3, UP0 ;  /* 0x0000002122217291 */ /* 0x000fe200080f1c1c */
[----:B------:R-:W-:Y:S01]  /*4b10*/  LOP3.LUT R6, R0, 0xffffffe0, R251, 0xe2, !PT ;  /* 0xffffffe000067812 */ /* 0x000fe200078ee2fb */
[----:B------:R-:W-:Y:S01]  /*4b20*/  CS2R R152, SRZ ;  /* 0x0000000000987805 */ /* 0x000fe2000001ff00 */
[----:B------:R-:W-:Y:S01]  /*4b30*/  ULDC UR28, c[0x0][0x168] ;  /* 0x00005a00001c7ab9 */ /* 0x000fe20000000800 */
[----:B------:R-:W-:Y:S01]  /*4b40*/  MOV R2, UR32 ;  /* 0x0000002000027c02 */ /* 0x000fe20008000f00 */
[----:B------:R-:W-:Y:S01]  /*4b50*/  UIADD3 UR28, -UR27, UR28, URZ ;  /* 0x0000001c1b1c7290 */ /* 0x000fe2000fffe13f */
[----:B------:R-:W-:Y:S01]  /*4b60*/  MOV R3, UR33 ;  /* 0x0000002100037c02 */ /* 0x000fe20008000f00 */
[----:B------:R-:W-:Y:S01]  /*4b70*/  ULDC.64 UR32, c[0x0][0x1a0] ;  /* 0x0000680000207ab9 */ /* 0x000fe20000000a00 */
[--C-:B------:R-:W-:Y:S01]  /*4b80*/  SHF.R.S32.HI R7, RZ, 0x1f, R6.reuse ;  /* 0x0000001fff077819 */ /* 0x100fe20000011406 */
[----:B------:R-:W-:Y:S01]  /*4b90*/  UIMAD UR32, UR40, UR32, URZ ;  /* 0x00000020282072a4 */ /* 0x000fe2000f8e023f */
[----:B------:R-:W-:Y:S01]  /*4ba0*/  CS2R R138, SRZ ;  /* 0x00000000008a7805 */ /* 0x000fe2000001ff00 */
[----:B------:R-:W-:Y:S01]  /*4bb0*/  USHF.L.U32 UR41, UR28, 0x1, URZ ;  /* 0x000000011c297899 */ /* 0x000fe2000800063f */
[C---:B-1----:R-:W-:Y:S01]  /*4bc0*/  LOP3.LUT R155, R6.reuse, 0x60, RZ, 0xfc, !PT ;  /* 0x00000060069b7812 */ /* 0x042fe200078efcff */
[----:B------:R-:W-:Y:S01]  /*4bd0*/  UIMAD UR32, UR7, UR33, UR32 ;  /* 0x00000021072072a4 */ /* 0x000fe2000f8e0220 */
[C---:B------:R-:W-:Y:S01]  /*4be0*/  LOP3.LUT R154, R6.reuse, 0x40, RZ, 0xfc, !PT ;  /* 0x00000040069a7812 */ /* 0x040fe200078efcff */
[----:B------:R-:W-:Y:S01]  /*4bf0*/  IMAD.WIDE.U32 R8, R9, c[0x0][0x1a0], R6 ;  /* 0x0000680009087a25 */ /* 0x000fe200078e0006 */
[----:B------:R-:W-:Y:S01]  /*4c00*/  LOP3.LUT R141, R6, 0x20, RZ, 0xfc, !PT ;  /* 0x00000020068d7812 */ /* 0x000fe200078efcff */
[----:B----4-:R-:W4:Y:S01]  /*4c10*/  LDG.E.64 R2, [R2.64] ;  /* 0x0000002a02027981 */ /* 0x010f22000c1e1b00 */
[----:B------:R-:W-:-:S02]  /*4c20*/  ISETP.GE.AND P1, PT, R155, UR41, PT ;  /* 0x000000299b007c0c */ /* 0x000fc4000bf26270 */
[----:B------:R-:W-:Y:S01]  /*4c30*/  ISETP.GE.AND P2, PT, R154, UR41, PT ;  /* 0x000000299a007c0c */ /* 0x000fe2000bf46270 */
[----:B------:R-:W-:Y:S01]  /*4c40*/  CS2R R120, SRZ ;  /* 0x0000000000787805 */ /* 0x000fe2000001ff00 */
[----:B------:R-:W-:Y:S01]  /*4c50*/  ISETP.GE.AND P3, PT, R141, UR41, PT ;  /* 0x000000298d007c0c */ /* 0x000fe2000bf66270 */
[----:B------:R-:W5:Y:S01]  /*4c60*/  LDL R14, [R1+0x4] ;  /* 0x00000400010e7983 */ /* 0x000f620000100800 */
[----:B------:R-:W-:Y:S01]  /*4c70*/  IADD3 R5, R9, UR32, RZ ;  /* 0x0000002009057c10 */ /* 0x000fe2000fffe0ff */
[----:B------:R-:W-:Y:S01]  /*4c80*/  CS2R R160, SRZ ;  /* 0x0000000000a07805 */ /* 0x000fe2000001ff00 */
[----:B------:R-:W-:Y:S01]  /*4c90*/  LEA R4, P0, R8, UR22, 0x2 ;  /* 0x0000001608047c11 */ /* 0x000fe2000f8010ff */
[----:B------:R-:W5:Y:S01]  /*4ca0*/  LDL R137, [R1] ;  /* 0x0000000001897983 */ /* 0x000f620000100800 */
[----:B------:R-:W-:Y:S02]  /*4cb0*/  LOP3.LUT R156, R6, 0x80, RZ, 0xfc, !PT ;  /* 0x00000080069c7812 */ /* 0x000fe400078efcff */
[----:B------:R-:W-:Y:S01]  /*4cc0*/  MOV R163, RZ ;  /* 0x000000ff00a37202 */ /* 0x000fe20000000f00 */
[----:B------:R-:W-:Y:S01]  /*4cd0*/  CS2R R168, SRZ ;  /* 0x0000000000a87805 */ /* 0x000fe2000001ff00 */
[----:B------:R-:W-:Y:S01]  /*4ce0*/  LEA.HI.X R5, R8, UR23, R5, 0x2, P0 ;  /* 0x0000001708057c11 */ /* 0x000fe200080f1405 */
[----:B------:R-:W-:Y:S01]  /*4cf0*/  CS2R R70, SRZ ;  /* 0x0000000000467805 */ /* 0x000fe2000001ff00 */
[C---:B------:R-:W-:Y:S01]  /*4d00*/  LOP3.LUT R182, R6.reuse, 0x120, RZ, 0xfc, !PT ;  /* 0x0000012006b67812 */ /* 0x040fe200078efcff */
[----:B------:R-:W-:Y:S01]  /*4d10*/  HFMA2.MMA R171, -RZ, RZ, 0, 0 ;  /* 0x00000000ffab7435 */ /* 0x000fe200000001ff */
[C---:B------:R-:W-:Y:S01]  /*4d20*/  LOP3.LUT R183, R6.reuse, 0x100, RZ, 0xfc, !PT ;  /* 0x0000010006b77812 */ /* 0x040fe200078efcff */
[----:B------:R0:W5:Y:S01]  /*4d30*/  @!P1 LDG.E R68, [R4.64+0x180] ;  /* 0x0001802a04449981 */ /* 0x000162000c1e1900 */
[----:B------:R-:W-:Y:S01]  /*4d40*/  LOP3.LUT R184, R6, 0xe0, RZ, 0xfc, !PT ;  /* 0x000000e006b87812 */ /* 0x000fe200078efcff */
[----:B------:R-:W-:Y:S01]  /*4d50*/  CS2R R166, SRZ ;  /* 0x0000000000a67805 */ /* 0x000fe2000001ff00 */
[----:B------:R-:W-:Y:S01]  /*4d60*/  ISETP.GE.AND P0, PT, R156, UR41, PT ;  /* 0x000000299c007c0c */ /* 0x000fe2000bf06270 */
[----:B------:R0:W5:Y:S01]  /*4d70*/  @!P2 LDG.E R125, [R4.64+0x100] ;  /* 0x0001002a047da981 */ /* 0x000162000c1e1900 */
[----:B------:R-:W-:-:S02]  /*4d80*/  ISETP.GE.AND P1, PT, R182, UR41, PT ;  /* 0x00000029b6007c0c */ /* 0x000fc4000bf26270 */
[----:B------:R-:W-:Y:S01]  /*4d90*/  MOV R173, RZ ;  /* 0x000000ff00ad7202 */ /* 0x000fe20000000f00 */
[----:B------:R0:W5:Y:S01]  /*4da0*/  @!P3 LDG.E R66, [R4.64+0x80] ;  /* 0x0000802a0442b981 */ /* 0x000162000c1e1900 */
[----:B------:R-:W-:Y:S02]  /*4db0*/  ISETP.GE.AND P2, PT, R183, UR41, PT ;  /* 0x00000029b7007c0c */ /* 0x000fe4000bf46270 */
[----:B------:R-:W-:Y:S01]  /*4dc0*/  MOV R128, RZ ;  /* 0x000000ff00807202 */ /* 0x000fe20000000f00 */
[----:B------:R-:W-:Y:S01]  /*4dd0*/  CS2R R164, SRZ ;  /* 0x0000000000a47805 */ /* 0x000fe2000001ff00 */
        /* <DEDUP_REMOVED lines=15> */
[C---:B------:R-:W-:Y:S01]  /*4ed0*/  LOP3.LUT R143, R6.reuse, 0x200, RZ, 0xfc, !PT ;  /* 0x00000200068f7812 */ /* 0x040fe200078efcff */
[----:B------:R-:W5:Y:S01]  /*4ee0*/  LDL R185, [R1+0x10] ;  /* 0x0000100001b97983 */ /* 0x000f620000100800 */
[----:B------:R-:W-:-:S02]  /*4ef0*/  ISETP.GE.AND P4, PT, R6, UR41, PT ;  /* 0x0000002906007c0c */ /* 0x000fc4000bf86270 */
[C---:B------:R-:W-:Y:S01]  /*4f00*/  LOP3.LUT R142, R6.reuse, 0x220, RZ, 0xfc, !PT ;  /* 0x00000220068e7812 */ /* 0x040fe200078efcff */
[----:B------:R0:W5:Y:S01]  /*4f10*/  @!P0 LDG.E R151, [R4.64+0x500] ;  /* 0x0005002a04978981 */ /* 0x000162000c1e1900 */
[C---:B------:R-:W-:Y:S02]  /*4f20*/  LOP3.LUT R135, R6.reuse, 0x240, RZ, 0xfc, !PT ;  /* 0x0000024006877812 */ /* 0x040fe400078efcff */
[----:B------:R-:W-:Y:S01]  /*4f30*/  LOP3.LUT R134, R6, 0x260, RZ, 0xfc, !PT ;  /* 0x0000026006867812 */ /* 0x000fe200078efcff */
[----:B------:R0:W5:Y:S01]  /*4f40*/  @!P1 LDG.E R152, [R4.64+0x780] ;  /* 0x0007802a04989981 */ /* 0x000162000c1e1900 */
[----:B------:R-:W-:Y:S02]  /*4f50*/  ISETP.GE.AND P0, PT, R143, UR41, PT ;  /* 0x000000298f007c0c */ /* 0x000fe4000bf06270 */
[----:B------:R-:W-:Y:S01]  /*4f60*/  ISETP.GE.AND P1, PT, R142, UR41, PT ;  /* 0x000000298e007c0c */ /* 0x000fe2000bf26270 */
[----:B------:R0:W5:Y:S01]  /*4f70*/  @!P2 LDG.E R159, [R4.64+0x700] ;  /* 0x0007002a049fa981 */ /* 0x000162000c1e1900 */
[----:B------:R-:W-:-:S03]  /*4f80*/  ISETP.GE.AND P2, PT, R135, UR41, PT ;  /* 0x0000002987007c0c */ /* 0x000fc6000bf46270 */
[----:B------:R0:W5:Y:S01]  /*4f90*/  @!P3 LDG.E R138, [R4.64+0x680] ;  /* 0x0006802a048ab981 */ /* 0x000162000c1e1900 */
[----:B------:R-:W-:Y:S02]  /*4fa0*/  ISETP.GE.AND P3, PT, R134, UR41, PT ;  /* 0x0000002986007c0c */ /* 0x000fe4000bf66270 */
[C---:B------:R-:W-:Y:S01]  /*4fb0*/  LOP3.LUT R177, R6.reuse, 0xa0, RZ, 0xfc, !PT ;  /* 0x000000a006b17812 */ /* 0x040fe200078efcff */
[----:B------:R0:W5:Y:S01]  /*4fc0*/  @!P4 LDG.E R121, [R4.64] ;  /* 0x0000002a0479c981 */ /* 0x000162000c1e1900 */
[C---:B------:R-:W-:Y:S02]  /*4fd0*/  LOP3.LUT R176, R6.reuse, 0xc0, RZ, 0xfc, !PT ;  /* 0x000000c006b07812 */ /* 0x040fe400078efcff */
[----:B------:R-:W-:Y:S01]  /*4fe0*/  ISETP.GE.AND P5, PT, R177, UR41, PT ;  /* 0x00000029b1007c0c */ /* 0x000fe2000bfa6270 */
[----:B------:R0:W5:Y:S01]  /*4ff0*/  @!P0 LDG.E R150, [R4.64+0x800] ;  /* 0x0008002a04968981 */ /* 0x000162000c1e1900 */
[----:B------:R-:W-:Y:S02]  /*5000*/  LOP3.LUT R127, R6, 0x280, RZ, 0xfc, !PT ;  /* 0x00000280067f7812 */ /* 0x000fe400078efcff */
[----:B------:R-:W-:Y:S01]  /*5010*/  ISETP.GE.AND P4, PT, R176, UR41, PT ;  /* 0x00000029b0007c0c */ /* 0x000fe2000bf86270 */
[----:B------:R0:W5:Y:S01]  /*5020*/  @!P1 LDG.E R163, [R4.64+0x880] ;  /* 0x0008802a04a39981 */ /* 0x000162000c1e1900 */
[----:B------:R-:W-:-:S02]  /*5030*/  LOP3.LUT R129, R6, 0x2a0, RZ, 0xfc, !PT ;  /* 0x000002a006817812 */ /* 0x000fc400078efcff */
[C---:B------:R-:W-:Y:S01]  /*5040*/  LOP3.LUT R69, R6.reuse, 0x2c0, RZ, 0xfc, !PT ;  /* 0x000002c006457812 */ /* 0x040fe200078efcff */
        /* <DEDUP_REMOVED lines=25> */
[----:B------:R-:W-:-:S02]  /*51e0*/  SHF.L.U32 R8, R119, 0x5, RZ ;  /* 0x0000000577087819 */ /* 0x000fc400000006ff */
[----:B------:R-:W-:Y:S01]  /*51f0*/  ISETP.GE.AND P3, PT, R9, UR41, PT ;  /* 0x0000002909007c0c */ /* 0x000fe2000bf66270 */
[----:B------:R0:W5:Y:S01]  /*5200*/  @!P4 LDG.E R153, [R4.64+0x600] ;  /* 0x0006002a0499c981 */ /* 0x000162000c1e1900 */
[----:B------:R-:W-:Y:S02]  /*5210*/  LOP3.LUT R8, R8, 0xffffffe0, R251, 0xe2, !PT ;  /* 0xffffffe008087812 */ /* 0x000fe400078ee2fb */
[C---:B------:R-:W-:Y:S01]  /*5220*/  LOP3.LUT R170, R6.reuse, 0x380, RZ, 0xfc, !PT ;  /* 0x0000038006aa7812 */ /* 0x040fe200078efcff */
[----:B------:R0:W5:Y:S01]  /*5230*/  @!P0 LDG.E R168, [R4.64+0xc00] ;  /* 0x000c002a04a88981 */ /* 0x000162000c1e1900 */
[----:B------:R-:W-:Y:S02]  /*5240*/  LOP3.LUT R0, R6, 0x3a0, RZ, 0xfc, !PT ;  /* 0x000003a006007812 */ /* 0x000fe400078efcff */
[----:B------:R-:W-:Y:S01]  /*5250*/  LOP3.LUT R12, R8, 0x3e0, RZ, 0xfc, !PT ;  /* 0x000003e0080c7812 */ /* 0x000fe200078efcff */
[----:B------:R0:W5:Y:S01]  /*5260*/  @!P1 LDG.E R120, [R4.64+0xc80] ;  /* 0x000c802a04789981 */ /* 0x000162000c1e1900 */
[----:B------:R-:W-:-:S02]  /*5270*/  LOP3.LUT R8, R6, 0x3c0, RZ, 0xfc, !PT ;  /* 0x000003c006087812 */ /* 0x000fc400078efcff */
[----:B------:R-:W-:Y:S01]  /*5280*/  ISETP.GE.AND P0, PT, R170, UR41, PT ;  /* 0x00000029aa007c0c */ /* 0x000fe2000bf06270 */
[----:B------:R0:W5:Y:S01]  /*5290*/  @!P2 LDG.E R71, [R4.64+0xd00] ;  /* 0x000d002a0447a981 */ /* 0x000162000c1e1900 */
[----:B------:R-:W-:Y:S02]  /*52a0*/  ISETP.GE.AND P1, PT, R0, UR41, PT ;  /* 0x0000002900007c0c */ /* 0x000fe4000bf26270 */
[----:B------:R-:W-:Y:S01]  /*52b0*/  ISETP.GE.AND P2, PT, R8, UR41, PT ;  /* 0x0000002908007c0c */ /* 0x000fe2000bf46270 */
[----:B------:R0:W5:Y:S01]  /*52c0*/  @!P3 LDG.E R166, [R4.64+0xd80] ;  /* 0x000d802a04a6b981 */ /* 0x000162000c1e1900 */
[----:B------:R-:W-:-:S07]  /*52d0*/  ISETP.GE.AND P3, PT, R12, UR41, PT ;  /* 0x000000290c007c0c */ /* 0x000fce000bf66270 */
[----:B------:R0:W5:Y:S04]  /*52e0*/  @!P0 LDG.E R164, [R4.64+0xe00] ;  /* 0x000e002a04a48981 */ /* 0x000168000c1e1900 */
[----:B------:R0:W5:Y:S04]  /*52f0*/  @!P1 LDG.E R165, [R4.64+0xe80] ;  /* 0x000e802a04a59981 */ /* 0x000168000c1e1900 */
[----:B------:R0:W5:Y:S04]  /*5300*/  @!P2 LDG.E R149, [R4.64+0xf00] ;  /* 0x000f002a0495a981 */ /* 0x000168000c1e1900 */
[----:B------:R0:W5:Y:S01]  /*5310*/  @!P3 LDG.E R148, [R4.64+0xf80] ;  /* 0x000f802a0494b981 */ /* 0x000162000c1e1900 */
[----:B------:R-:W-:Y:S01]  /*5320*/  UIMAD UR32, UR40, UR32, URZ ;  /* 0x00000020282072a4 */ /* 0x000fe2000f8e023f */
[----:B------:R-:W-:-:S03]  /*5330*/  ISETP.GE.AND P0, PT, R12, UR41, PT ;  /* 0x000000290c007c0c */ /* 0x000fc6000bf06270 */
[----:B------:R-:W-:Y:S01]  /*5340*/  UIMAD UR32, UR7, UR33, UR32 ;  /* 0x00000021072072a4 */ /* 0x000fe2000f8e0220 */
[----:B0-----:R-:W-:Y:S01]  /*5350*/  MOV R5, UR7 ;  /* 0x0000000700057c02 */ /* 0x001fe20008000f00 */
[----:B------:R-:W-:-:S04]  /*5360*/  FADD.FTZ R12, R83, UR5 ;  /* 0x00000005530c7e21 */ /* 0x000fc80008010000 */
[----:B------:R-:W-:-:S05]  /*5370*/  IMAD.WIDE.U32 R4, R5, c[0x0][0x1c0], R6 ;  /* 0x0000700005047a25 */ /* 0x000fca00078e0006 */
[----:B------:R-:W-:Y:S02]  /*5380*/  IADD3 R5, R5, UR32, RZ ;  /* 0x0000002005057c10 */ /* 0x000fe4000fffe0ff */
[----:B------:R-:W-:Y:S02]  /*5390*/  ISETP.GE.AND P5, PT, R6, UR41, PT ;  /* 0x0000002906007c0c */ /* 0x000fe4000bfa6270 */
[C---:B------:R-:W-:Y:S02]  /*53a0*/  IADD3 R207, R118.reuse, 0x200, RZ ;  /* 0x0000020076cf7810 */ /* 0x040fe40007ffe0ff */
[----:B------:R-:W-:Y:S02]  /*53b0*/  IADD3 R7, R118, 0x260, RZ ;  /* 0x0000026076077810 */ /* 0x000fe40007ffe0ff */
[----:B------:R-:W-:Y:S02]  /*53c0*/  LEA.HI.SX32 R207, R207, R118, 0x1b ;  /* 0x00000076cfcf7211 */ /* 0x000fe400078fdaff */
[----:B------:R-:W-:-:S02]  /*53d0*/  ISETP.GE.AND P2, PT, R154, UR41, PT ;  /* 0x000000299a007c0c */ /* 0x000fc4000bf46270 */
[----:B------:R-:W-:Y:S01]  /*53e0*/  ISETP.GE.AND P1, PT, R141, UR41, PT ;  /* 0x000000298d007c0c */ /* 0x000fe2000bf26270 */
[----:B------:R-:W-:Y:S01]  /*53f0*/  HFMA2.MMA R237, -RZ, RZ, 0, 0 ;  /* 0x00000000ffed7435 */ /* 0x000fe200000001ff */
[----:B------:R-:W-:Y:S01]  /*5400*/  ISETP.GE.AND P3, PT, R155, UR41, PT ;  /* 0x000000299b007c0c */ /* 0x000fe2000bf66270 */
[----:B--2---:R-:W-:Y:S02]  /*5410*/  FADD.FTZ R16, R13, UR5 ;  /* 0x000000050d107e21 */ /* 0x004fe40008010000 */
[----:B---3--:R-:W-:Y:S01]  /*5420*/  FADD.FTZ R15, R15, UR5 ;  /* 0x000000050f0f7e21 */ /* 0x008fe20008010000 */
[----:B----4-:R-:W0:Y:S01]  /*5430*/  R2UR UR35, R3 ;  /* 0x00000000032373c2 */ /* 0x010e2200000e0000 */
[----:B-----5:R-:W-:Y:S02]  /*5440*/  FADD.FTZ R14, R14, UR5 ;  /* 0x000000050e0e7e21 */ /* 0x020fe40008010000 */
[----:B0-----:R-:W-:-:S04]  /*5450*/  FMUL.FTZ R13, R16, UR35 ;  /* 0x00000023100d7c20 */ /* 0x001fc80008410000 */
[----:B------:R-:W-:Y:S02]  /*5460*/  FMUL.RZ R64, R13, 0.15915493667125701904 ;  /* 0x3e22f9830d407820 */ /* 0x000fe4000040c000 */
[----:B------:R-:W-:Y:S02]  /*5470*/  FMUL.FTZ R13, R15, UR35 ;  /* 0x000000230f0d7c20 */ /* 0x000fe40008410000 */
[----:B------:R-:W-:Y:S02]  /*5480*/  FMUL.FTZ R3, R14, UR35 ;  /* 0x000000230e037c20 */ /* 0x000fe40008410000 */
[----:B------:R-:W-:Y:S02]  /*5490*/  FMUL.RZ R65, R13, 0.15915493667125701904 ;  /* 0x3e22f9830d417820 */ /* 0x000fe4000040c000 */
[----:B------:R-:W-:Y:S02]  /*54a0*/  FADD.FTZ R13, R137, UR5 ;  /* 0x00000005890d7e21 */ /* 0x000fe40008010000 */
[----:B------:R-:W-:-:S02]  /*54b0*/  FMUL.RZ R133, R3, 0.15915493667125701904 ;  /* 0x3e22f98303857820 */ /* 0x000fc4000040c000 */
[----:B------:R-:W-:Y:S01]  /*54c0*/  FMUL.FTZ R3, R13, UR35 ;  /* 0x000000230d037c20 */ /* 0x000fe20008410000 */
[----:B------:R-:W-:Y:S03]  /*54d0*/  MUFU.SIN R130, R64 ;  /* 0x0000004000827308 */ /* 0x000fe60000000400 */
[----:B------:R-:W-:Y:S02]  /*54e0*/  FMUL.RZ R144, R3, 0.15915493667125701904 ;  /* 0x3e22f98303907820 */ /* 0x000fe4000040c000 */
[----:B------:R-:W-:-:S03]  /*54f0*/  FMUL.FTZ R3, R12, UR35 ;  /* 0x000000230c037c20 */ /* 0x000fc60008410000 */
[----:B------:R0:W-:Y:S08]  /*5500*/  MUFU.COS R132, R64 ;  /* 0x0000004000847308 */ /* 0x0001f00000000000 */
[----:B------:R-:W-:Y:S01]  /*5510*/  MUFU.SIN R136, R133 ;  /* 0x0000008500887308 */ /* 0x000fe20000000400 */
[----:B0-----:R-:W-:-:S07]  /*5520*/  LEA R64, P4, R4, UR24, 0x2 ;  /* 0x0000001804407c11 */ /* 0x001fce000f8810ff */
[----:B------:R0:W-:Y:S01]  /*5530*/  MUFU.COS R137, R133 ;  /* 0x0000008500897308 */ /* 0x0001e20000000000 */
[----:B------:R-:W-:Y:S07]  /*5540*/  STS [R116], R121 ;  /* 0x0000007974007388 */ /* 0x000fee0000000800 */
[----:B------:R-:W-:Y:S01]  /*5550*/  MUFU.SIN R122, R65 ;  /* 0x00000041007a7308 */ /* 0x000fe20000000400 */
[----:B0-----:R-:W-:Y:S01]  /*5560*/  FADD.FTZ R133, R82, UR5 ;  /* 0x0000000552857e21 */ /* 0x001fe20008010000 */
[----:B------:R-:W-:Y:S06]  /*5570*/  STS [R115+0x80], R66 ;  /* 0x0000804273007388 */ /* 0x000fec0000000800 */
[----:B------:R0:W-:Y:S01]  /*5580*/  MUFU.COS R123, R65 ;  /* 0x00000041007b7308 */ /* 0x0001e20000000000 */
[----:B------:R-:W-:Y:S04]  /*5590*/  STS [R114+0x100], R125 ;  /* 0x0001007d72007388 */ /* 0x000fe80000000800 */
[----:B------:R-:W-:Y:S01]  /*55a0*/  STS [R113+0x180], R68 ;  /* 0x0001804471007388 */ /* 0x000fe20000000800 */
[----:B0-----:R-:W-:Y:S01]  /*55b0*/  LEA.HI.X R65, R4, UR25, R5, 0x2, P4 ;  /* 0x0000001904417c11 */ /* 0x001fe2000a0f1405 */
[----:B------:R-:W-:-:S02]  /*55c0*/  FMUL.RZ R4, R3, 0.15915493667125701904 ;  /* 0x3e22f98303047820 */ /* 0x000fc4000040c000 */
[----:B------:R-:W-:Y:S01]  /*55d0*/  STS [R112+0x200], R131 ;  /* 0x0002008370007388 */ /* 0x000fe20000000800 */
[----:B------:R-:W-:-:S03]  /*55e0*/  FMUL.FTZ R3, R133, UR35 ;  /* 0x0000002385037c20 */ /* 0x000fc60008410000 */
[----:B------:R-:W-:Y:S01]  /*55f0*/  STS [R111+0x280], R70 ;  /* 0x000280466f007388 */ /* 0x000fe20000000800 */
[----:B------:R-:W-:Y:S01]  /*5600*/  FMUL.RZ R6, R3, 0.15915493667125701904 ;  /* 0x3e22f98303067820 */ /* 0x000fe2000040c000 */
[C---:B------:R-:W-:Y:S02]  /*5610*/  IADD3 R3, R118.reuse, 0x220, RZ ;  /* 0x0000022076037810 */ /* 0x040fe40007ffe0ff */
[----:B------:R-:W-:Y:S01]  /*5620*/  STS [R110+0x300], R139 ;  /* 0x0003008b6e007388 */ /* 0x000fe20000000800 */
[----:B------:R-:W-:-:S03]  /*5630*/  IADD3 R5, R118, 0x240, RZ ;  /* 0x0000024076057810 */ /* 0x000fc60007ffe0ff */
[----:B------:R-:W-:Y:S04]  /*5640*/  STS [R109+0x380], R124 ;  /* 0x0003807c6d007388 */ /* 0x000fe80000000800 */
[----:B------:R-:W-:Y:S04]  /*5650*/  STS [R108+0x400], R147 ;  /* 0x000400936c007388 */ /* 0x000fe80000000800 */
[----:B------:R0:W-:Y:S04]  /*5660*/  STS [R107+0x480], R126 ;  /* 0x0004807e6b007388 */ /* 0x0001e80000000800 */
[----:B------:R-:W-:Y:S04]  /*5670*/  STS [R106+0x500], R151 ;  /* 0x000500976a007388 */ /* 0x000fe80000000800 */
[----:B------:R1:W-:Y:S01]  /*5680*/  STS [R105+0x580], R128 ;  /* 0x0005808069007388 */ /* 0x0003e20000000800 */
[----:B0-----:R-:W-:-:S03]  /*5690*/  LEA.HI.SX32 R126, R5, R118, 0x1b ;  /* 0x00000076057e7211 */ /* 0x001fc600078fdaff */
[----:B------:R-:W-:Y:S01]  /*56a0*/  STS [R104+0x600], R153 ;  /* 0x0006009968007388 */ /* 0x000fe20000000800 */
[C---:B------:R-:W-:Y:S02]  /*56b0*/  IADD3 R5, R118.reuse, 0x2a0, RZ ;  /* 0x000002a076057810 */ /* 0x040fe40007ffe0ff */
[-C--:B------:R-:W-:Y:S02]  /*56c0*/  LEA.HI.SX32 R66, R7, R118.reuse, 0x1b ;  /* 0x0000007607427211 */ /* 0x080fe400078fdaff */
[-C--:B-1----:R-:W-:Y:S02]  /*56d0*/  LEA.HI.SX32 R128, R3, R118.reuse, 0x1b ;  /* 0x0000007603807211 */ /* 0x082fe400078fdaff */
[C---:B------:R-:W-:Y:S01]  /*56e0*/  IADD3 R3, R118.reuse, 0x280, RZ ;  /* 0x0000028076037810 */ /* 0x040fe20007ffe0ff */
[----:B------:R0:W-:Y:S01]  /*56f0*/  STS [R103+0x680], R138 ;  /* 0x0006808a67007388 */ /* 0x0001e20000000800 */
[C---:B------:R-:W-:Y:S02]  /*5700*/  IADD3 R121, R118.reuse, 0x2c0, RZ ;  /* 0x000002c076797810 */ /* 0x040fe40007ffe0ff */
[----:B------:R-:W-:Y:S01]  /*5710*/  IADD3 R7, R118, 0x2e0, RZ ;  /* 0x000002e076077810 */ /* 0x000fe20007ffe0ff */
[----:B------:R-:W-:Y:S01]  /*5720*/  STS [R102+0x700], R159 ;  /* 0x0007009f66007388 */ /* 0x000fe20000000800 */
[----:B------:R-:W-:-:S02]  /*5730*/  LEA.HI.SX32 R70, R3, R118, 0x1b ;  /* 0x0000007603467211 */ /* 0x000fc400078fdaff */
[C---:B------:R-:W-:Y:S01]  /*5740*/  IADD3 R125, R118.reuse, 0x300, RZ ;  /* 0x00000300767d7810 */ /* 0x040fe20007ffe0ff */
[----:B------:R-:W-:Y:S01]  /*5750*/  STS [R101+0x780], R152 ;  /* 0x0007809865007388 */ /* 0x000fe20000000800 */
[-C--:B------:R-:W-:Y:S02]  /*5760*/  LEA.HI.SX32 R68, R5, R118.reuse, 0x1b ;  /* 0x0000007605447211 */ /* 0x080fe400078fdaff */
[C---:B------:R-:W-:Y:S01]  /*5770*/  IADD3 R131, R118.reuse, 0x320, RZ ;  /* 0x0000032076837810 */ /* 0x040fe20007ffe0ff */
[----:B------:R-:W-:Y:S01]  /*5780*/  STS [R207.X4+0x800], R150 ;  /* 0x00080096cf007388 */ /* 0x000fe20000004800 */
[-C--:B------:R-:W-:Y:S02]  /*5790*/  LEA.HI.SX32 R121, R121, R118.reuse, 0x1b ;  /* 0x0000007679797211 */ /* 0x080fe400078fdaff */
[----:B------:R-:W-:Y:S01]  /*57a0*/  IADD3 R3, R118, 0x340, RZ ;  /* 0x0000034076037810 */ /* 0x000fe20007ffe0ff */
[----:B------:R1:W-:Y:S01]  /*57b0*/  STS [R128.X4+0x880], R163 ;  /* 0x000880a380007388 */ /* 0x0003e20000004800 */
[----:B------:R-:W-:-:S02]  /*57c0*/  LEA.HI.SX32 R124, R7, R118, 0x1b ;  /* 0x00000076077c7211 */ /* 0x000fc400078fdaff */
[-C--:B------:R-:W-:Y:S01]  /*57d0*/  LEA.HI.SX32 R125, R125, R118.reuse, 0x1b ;  /* 0x000000767d7d7211 */ /* 0x080fe200078fdaff */
[----:B------:R-:W-:Y:S01]  /*57e0*/  STS [R126.X4+0x900], R161 ;  /* 0x000900a17e007388 */ /* 0x000fe20000004800 */
[C---:B------:R-:W-:Y:S02]  /*57f0*/  IADD3 R139, R118.reuse, 0x360, RZ ;  /* 0x00000360768b7810 */ /* 0x040fe40007ffe0ff */
[-C--:B------:R-:W-:Y:S01]  /*5800*/  LEA.HI.SX32 R131, R131, R118.reuse, 0x1b ;  /* 0x0000007683837211 */ /* 0x080fe200078fdaff */
[----:B------:R-:W-:Y:S01]  /*5810*/  STS [R66.X4+0x980], R169 ;  /* 0x000980a942007388 */ /* 0x000fe20000004800 */
[----:B0-----:R-:W-:Y:S02]  /*5820*/  LEA.HI.SX32 R138, R3, R118, 0x1b ;  /* 0x00000076038a7211 */ /* 0x001fe400078fdaff */
[C---:B-1----:R-:W-:Y:S01]  /*5830*/  IADD3 R163, R118.reuse, 0x380, RZ ;  /* 0x0000038076a37810 */ /* 0x042fe20007ffe0ff */
[----:B------:R-:W-:Y:S01]  /*5840*/  STS [R70.X4+0xa00], R167 ;  /* 0x000a00a746007388 */ /* 0x000fe20000004800 */
[----:B------:R-:W-:-:S02]  /*5850*/  IADD3 R5, R118, 0x3a0, RZ ;  /* 0x000003a076057810 */ /* 0x000fc40007ffe0ff */
[----:B------:R-:W-:Y:S01]  /*5860*/  IADD3 R7, R118, 0x3c0, RZ ;  /* 0x000003c076077810 */ /* 0x000fe20007ffe0ff */
[----:B------:R-:W-:Y:S01]  /*5870*/  STS [R68.X4+0xa80], R171 ;  /* 0x000a80ab44007388 */ /* 0x000fe20000004800 */
[----:B------:R-:W-:Y:S02]  /*5880*/  ISETP.GE.AND P4, PT, R156, UR41, PT ;  /* 0x000000299c007c0c */ /* 0x000fe4000bf86270 */
[-C--:B------:R-:W-:Y:S01]  /*5890*/  LEA.HI.SX32 R139, R139, R118.reuse, 0x1b ;  /* 0x000000768b8b7211 */ /* 0x080fe200078fdaff */
[----:B------:R-:W-:Y:S01]  /*58a0*/  STS [R121.X4+0xb00], R160 ;  /* 0x000b00a079007388 */ /* 0x000fe20000004800 */
[----:B------:R-:W-:Y:S02]  /*58b0*/  IADD3 R101, R118, 0x3e0, RZ ;  /* 0x000003e076657810 */ /* 0x000fe40007ffe0ff */
[-C--:B------:R-:W-:Y:S01]  /*58c0*/  LEA.HI.SX32 R163, R163, R118.reuse, 0x1b ;  /* 0x00000076a3a37211 */ /* 0x080fe200078fdaff */
[----:B------:R-:W-:Y:S01]  /*58d0*/  STS [R124.X4+0xb80], R173 ;  /* 0x000b80ad7c007388 */ /* 0x000fe20000004800 */
[----:B------:R-:W-:-:S03]  /*58e0*/  LEA.HI.SX32 R178, R5, R118, 0x1b ;  /* 0x0000007605b27211 */ /* 0x000fc600078fdaff */
[----:B------:R-:W-:Y:S01]  /*58f0*/  STS [R125.X4+0xc00], R168 ;  /* 0x000c00a87d007388 */ /* 0x000fe20000004800 */
[----:B------:R-:W-:-:S03]  /*5900*/  CS2R R106, SRZ ;  /* 0x00000000006a7805 */ /* 0x000fc6000001ff00 */
[----:B------:R0:W-:Y:S04]  /*5910*/  STS [R131.X4+0xc80], R120 ;  /* 0x000c807883007388 */ /* 0x0001e80000004800 */
[----:B------:R1:W-:Y:S01]  /*5920*/  STS [R138.X4+0xd00], R71 ;  /* 0x000d00478a007388 */ /* 0x0003e20000004800 */
[----:B------:R-:W-:Y:S01]  /*5930*/  MUFU.SIN R140, R144 ;  /* 0x00000090008c7308 */ /* 0x000fe20000000400 */
[----:B------:R-:W-:Y:S02]  /*5940*/  CS2R R104, SRZ ;  /* 0x0000000000687805 */ /* 0x000fe4000001ff00 */
[----:B------:R-:W-:Y:S01]  /*5950*/  STS [R139.X4+0xd80], R166 ;  /* 0x000d80a68b007388 */ /* 0x000fe20000004800 */
[----:B0-----:R-:W-:-:S03]  /*5960*/  LEA.HI.SX32 R120, R7, R118, 0x1b ;  /* 0x0000007607787211 */ /* 0x001fc600078fdaff */
[----:B------:R-:W-:Y:S01]  /*5970*/  STS [R163.X4+0xe00], R164 ;  /* 0x000e00a4a3007388 */ /* 0x000fe20000004800 */
[----:B-1----:R-:W-:Y:S01]  /*5980*/  LEA.HI.SX32 R71, R101, R118, 0x1b ;  /* 0x0000007665477211 */ /* 0x002fe200078fdaff */
[----:B------:R0:W-:Y:S02]  /*5990*/  MUFU.COS R141, R144 ;  /* 0x00000090008d7308 */ /* 0x0001e40000000000 */
[----:B------:R-:W-:Y:S01]  /*59a0*/  STS [R178.X4+0xe80], R165 ;  /* 0x000e80a5b2007388 */ /* 0x000fe20000004800 */
[----:B------:R-:W-:-:S03]  /*59b0*/  CS2R R108, SRZ ;  /* 0x00000000006c7805 */ /* 0x000fc6000001ff00 */
[----:B------:R1:W-:Y:S01]  /*59c0*/  STS [R120.X4+0xf00], R149 ;  /* 0x000f009578007388 */ /* 0x0003e20000004800 */
[----:B0-----:R-:W-:-:S03]  /*59d0*/  FADD.FTZ R144, R81, UR5 ;  /* 0x0000000551907e21 */ /* 0x001fc60008010000 */
[----:B------:R-:W-:Y:S01]  /*59e0*/  STS [R71.X4+0xf80], R148 ;  /* 0x000f809447007388 */ /* 0x000fe20000004800 */
[----:B------:R-:W-:-:S06]  /*59f0*/  NOP ;  /* 0x0000000000007918 */ /* 0x000fcc0000000000 */
[----:B------:R-:W-:Y:S01]  /*5a00*/  MUFU.SIN R157, R4 ;  /* 0x00000004009d7308 */ /* 0x000fe20000000400 */
[----:B------:R0:W2:Y:S01]  /*5a10*/  @!P2 LDG.E R107, [R64.64+0x100] ;  /* 0x0001002a406ba981 */ /* 0x0000a2000c1e1900 */
[----:B------:R-:W-:-:S03]  /*5a20*/  ISETP.GE.AND P2, PT, R176, UR41, PT ;  /* 0x00000029b0007c0c */ /* 0x000fc6000bf46270 */
[----:B------:R0:W3:Y:S03]  /*5a30*/  @!P4 LDG.E R105, [R64.64+0x200] ;  /* 0x0002002a4069c981 */ /* 0x0000e6000c1e1900 */
[----:B------:R4:W-:Y:S01]  /*5a40*/  MUFU.COS R158, R4 ;  /* 0x00000004009e7308 */ /* 0x0009e20000000000 */
[----:B------:R0:W5:Y:S01]  /*5a50*/  @!P5 LDG.E R109, [R64.64] ;  /* 0x0000002a406dd981 */ /* 0x000162000c1e1900 */
[----:B------:R-:W-:Y:S02]  /*5a60*/  ISETP.GE.AND P4, PT, R183, UR41, PT ;  /* 0x00000029b7007c0c */ /* 0x000fe4000bf86270 */
[----:B------:R-:W-:Y:S01]  /*5a70*/  ISETP.GE.AND P5, PT, R177, UR41, PT ;  /* 0x00000029b1007c0c */ /* 0x000fe2000bfa6270 */
[----:B------:R0:W2:Y:S01]  /*5a80*/  @!P1 LDG.E R106, [R64.64+0x80] ;  /* 0x0000802a406a9981 */ /* 0x0000a2000c1e1900 */
[----:B----4-:R-:W-:-:S03]  /*5a90*/  FMUL.FTZ R4, R144, UR35 ;  /* 0x0000002390047c20 */ /* 0x010fc60008410000 */
[----:B------:R0:W4:Y:S01]  /*5aa0*/  @!P2 LDG.E R237, [R64.64+0x300] ;  /* 0x0003002a40eda981 */ /* 0x000122000c1e1900 */
[----:B------:R-:W-:-:S03]  /*5ab0*/  FMUL.RZ R103, R4, 0.15915493667125701904 ;  /* 0x3e22f98304677820 */ /* 0x000fc6000040c000 */
[----:B------:R0:W2:Y:S01]  /*5ac0*/  @!P3 LDG.E R108, [R64.64+0x180] ;  /* 0x0001802a406cb981 */ /* 0x0000a2000c1e1900 */
[----:B------:R-:W-:Y:S01]  /*5ad0*/  MUFU.SIN R153, R103 ;  /* 0x0000006700997308 */ /* 0x000fe20000000400 */
[----:B------:R-:W-:Y:S02]  /*5ae0*/  ISETP.GE.AND P1, PT, R184, UR41, PT ;  /* 0x00000029b8007c0c */ /* 0x000fe4000bf26270 */
[----:B------:R0:W2:Y:S05]  /*5af0*/  @!P5 LDG.E R104, [R64.64+0x280] ;  /* 0x0002802a4068d981 */ /* 0x0000aa000c1e1900 */
[----:B------:R0:W-:Y:S01]  /*5b00*/  MUFU.COS R154, R103 ;  /* 0x00000067009a7308 */ /* 0x0001e20000000000 */
[----:B------:R-:W-:Y:S01]  /*5b10*/  ISETP.GE.AND P2, PT, R181, UR41, PT ;  /* 0x00000029b5007c0c */ /* 0x000fe2000bf46270 */
[----:B0-----:R-:W-:Y:S01]  /*5b20*/  CS2R R102, SRZ ;  /* 0x0000000000667805 */ /* 0x001fe2000001ff00 */
[----:B------:R-:W-:-:S05]  /*5b30*/  ISETP.GE.AND P3, PT, R182, UR41, PT ;  /* 0x00000029b6007c0c */ /* 0x000fca000bf66270 */
[----:B------:R0:W2:Y:S01]  /*5b40*/  @!P4 LDG.E R103, [R64.64+0x400] ;  /* 0x0004002a4067c981 */ /* 0x0000a2000c1e1900 */
[----:B------:R-:W-:Y:S01]  /*5b50*/  ISETP.GE.AND P4, PT, R179, UR41, PT ;  /* 0x00000029b3007c0c */ /* 0x000fe2000bf86270 */
[----:B------:R-:W-:Y:S01]  /*5b60*/  HFMA2.MMA R240, -RZ, RZ, 0, 0 ;  /* 0x00000000fff07435 */ /* 0x000fe200000001ff */
[----:B------:R-:W-:Y:S01]  /*5b70*/  ISETP.GE.AND P5, PT, R180, UR41, PT ;  /* 0x00000029b4007c0c */ /* 0x000fe2000bfa6270 */
[----:B------:R-:W-:Y:S01]  /*5b80*/  CS2R R216, SRZ ;  /* 0x0000000000d87805 */ /* 0x000fe2000001ff00 */
[----:B------:R-:W-:Y:S01]  /*5b90*/  MOV R101, RZ ;  /* 0x000000ff00657202 */ /* 0x000fe20000000f00 */
[----:B------:R0:W2:Y:S01]  /*5ba0*/  @!P1 LDG.E R102, [R64.64+0x380] ;  /* 0x0003802a40669981 */ /* 0x0000a2000c1e1900 */
[----:B------:R-:W-:-:S04]  /*5bb0*/  ISETP.GE.AND P1, PT, R174, UR41, PT ;  /* 0x00000029ae007c0c */ /* 0x000fc8000bf26270 */
[----:B------:R0:W2:Y:S01]  /*5bc0*/  @!P2 LDG.E R101, [R64.64+0x500] ;  /* 0x0005002a4065a981 */ /* 0x0000a2000c1e1900 */
[----:B------:R-:W-:-:S03]  /*5bd0*/  ISETP.GE.AND P2, PT, R146, UR41, PT ;  /* 0x0000002992007c0c */ /* 0x000fc6000bf46270 */
[----:B------:R0:W2:Y:S01]  /*5be0*/  @!P4 LDG.E R217, [R64.64+0x600] ;  /* 0x0006002a40d9c981 */ /* 0x0000a2000c1e1900 */
[----:B------:R-:W-:Y:S01]  /*5bf0*/  ISETP.GE.AND P4, PT, R143, UR41, PT ;  /* 0x000000298f007c0c */ /* 0x000fe2000bf86270 */
[----:B------:R-:W-:Y:S02]  /*5c00*/  HFMA2.MMA R212, -RZ, RZ, 0, 0 ;  /* 0x00000000ffd47435 */ /* 0x000fe400000001ff */
[----:B------:R0:W2:Y:S01]  /*5c10*/  @!P3 LDG.E R240, [R64.64+0x480] ;  /* 0x0004802a40f0b981 */ /* 0x0000a2000c1e1900 */
[----:B------:R-:W-:Y:S01]  /*5c20*/  ISETP.GE.AND P3, PT, R145, UR41, PT ;  /* 0x0000002991007c0c */ /* 0x000fe2000bf66270 */
[----:B------:R-:W-:Y:S01]  /*5c30*/  CS2R R208, SRZ ;  /* 0x0000000000d07805 */ /* 0x000fe2000001ff00 */
[----:B------:R-:W-:Y:S01]  /*5c40*/  MOV R210, RZ ;  /* 0x000000ff00d27202 */ /* 0x000fe20000000f00 */
[----:B------:R0:W2:Y:S01]  /*5c50*/  @!P5 LDG.E R216, [R64.64+0x580] ;  /* 0x0005802a40d8d981 */ /* 0x0000a2000c1e1900 */
[----:B------:R-:W-:-:S03]  /*5c60*/  MOV R214, RZ ;  /* 0x000000ff00d67202 */ /* 0x000fc60000000f00 */
[----:B------:R0:W2:Y:S01]  /*5c70*/  @!P2 LDG.E R209, [R64.64+0x700] ;  /* 0x0007002a40d1a981 */ /* 0x0000a2000c1e1900 */
[----:B------:R-:W-:-:S03]  /*5c80*/  ISETP.GE.AND P2, PT, R135, UR41, PT ;  /* 0x0000002987007c0c */ /* 0x000fc6000bf46270 */
[----:B------:R0:W2:Y:S04]  /*5c90*/  @!P1 LDG.E R210, [R64.64+0x680] ;  /* 0x0006802a40d29981 */ /* 0x0000a8000c1e1900 */
[----:B------:R0:W2:Y:S01]  /*5ca0*/  @!P4 LDG.E R212, [R64.64+0x800] ;  /* 0x0008002a40d4c981 */ /* 0x0000a2000c1e1900 */
[----:B------:R-:W-:Y:S01]  /*5cb0*/  ISETP.GE.AND P4, PT, R127, UR41, PT ;  /* 0x000000297f007c0c */ /* 0x000fe2000bf86270 */
[----:B------:R-:W-:Y:S01]  /*5cc0*/  HFMA2.MMA R127, -RZ, RZ, 0, 0 ;  /* 0x00000000ff7f7435 */ /* 0x000fe200000001ff */
[----:B------:R-:W-:Y:S01]  /*5cd0*/  ISETP.GE.AND P5, PT, R142, UR41, PT ;  /* 0x000000298e007c0c */ /* 0x000fe2000bfa6270 */
[----:B------:R0:W2:Y:S01]  /*5ce0*/  @!P3 LDG.E R214, [R64.64+0x780] ;  /* 0x0007802a40d6b981 */ /* 0x0000a2000c1e1900 */
[----:B------:R-:W-:Y:S02]  /*5cf0*/  ISETP.GE.AND P3, PT, R129, UR41, PT ;  /* 0x0000002981007c0c */ /* 0x000fe4000bf66270 */
[----:B------:R-:W-:-:S05]  /*5d00*/  MOV R129, RZ ;  /* 0x000000ff00817202 */ /* 0x000fca0000000f00 */
[----:B------:R0:W2:Y:S01]  /*5d10*/  @!P2 LDG.E R127, [R64.64+0x900] ;  /* 0x0009002a407fa981 */ /* 0x0000a2000c1e1900 */
[----:B------:R-:W-:Y:S01]  /*5d20*/  ISETP.GE.AND P2, PT, R69, UR41, PT ;  /* 0x0000002945007c0c */ /* 0x000fe2000bf46270 */
[----:B------:R-:W-:Y:S02]  /*5d30*/  CS2R R204, SRZ ;  /* 0x0000000000cc7805 */ /* 0x000fe4000001ff00 */
[----:B------:R0:W2:Y:S01]  /*5d40*/  @!P5 LDG.E R129, [R64.64+0x880] ;  /* 0x0008802a4081d981 */ /* 0x0000a2000c1e1900 */
[----:B------:R-:W-:Y:S01]  /*5d50*/  CS2R R200, SRZ ;  /* 0x0000000000c87805 */ /* 0x000fe2000001ff00 */
[----:B------:R-:W-:Y:S01]  /*5d60*/  ISETP.GE.AND P1, PT, R134, UR41, PT ;  /* 0x0000002986007c0c */ /* 0x000fe2000bf26270 */
[----:B------:R-:W0:Y:S01]  /*5d70*/  R2UR UR34, R2 ;  /* 0x00000000022273c2 */ /* 0x000e2200000e0000 */
[----:B------:R0:W2:Y:S01]  /*5d80*/  @!P4 LDG.E R205, [R64.64+0xa00] ;  /* 0x000a002a40cdc981 */ /* 0x0000a2000c1e1900 */
[----:B------:R-:W-:Y:S01]  /*5d90*/  HFMA2.MMA R69, -RZ, RZ, 0, 0 ;  /* 0x00000000ff457435 */ /* 0x000fe200000001ff */
[----:B------:R-:W-:-:S02]  /*5da0*/  ISETP.GE.AND P4, PT, R67, UR41, PT ;  /* 0x0000002943007c0c */ /* 0x000fc4000bf86270 */
[----:B------:R-:W-:Y:S02]  /*5db0*/  ISETP.GE.AND P5, PT, R172, UR41, PT ;  /* 0x00000029ac007c0c */ /* 0x000fe4000bfa6270 */
[----:B------:R0:W2:Y:S01]  /*5dc0*/  @!P2 LDG.E R200, [R64.64+0xb00] ;  /* 0x000b002a40c8a981 */ /* 0x0000a2000c1e1900 */
[----:B------:R-:W-:Y:S01]  /*5dd0*/  ISETP.GE.AND P2, PT, R10, UR41, PT ;  /* 0x000000290a007c0c */ /* 0x000fe2000bf46270 */
[----:B------:R-:W-:Y:S01]  /*5de0*/  HFMA2.MMA R199, -RZ, RZ, 0, 0 ;  /* 0x00000000ffc77435 */ /* 0x000fe200000001ff */
[----:B------:R-:W-:Y:S01]  /*5df0*/  MOV R189, RZ ;  /* 0x000000ff00bd7202 */ /* 0x000fe20000000f00 */
[----:B------:R-:W-:Y:S01]  /*5e00*/  CS2R R202, SRZ ;  /* 0x0000000000ca7805 */ /* 0x000fe2000001ff00 */
[----:B------:R0:W2:Y:S01]  /*5e10*/  @!P1 LDG.E R69, [R64.64+0x980] ;  /* 0x0009802a40459981 */ /* 0x0000a2000c1e1900 */
[----:B------:R-:W-:Y:S01]  /*5e20*/  FADD.FTZ R162, R80, UR5 ;  /* 0x0000000550a27e21 */ /* 0x000fe20008010000 */
[----:B------:R-:W-:Y:S02]  /*5e30*/  ISETP.GE.AND P1, PT, R11, UR41, PT ;  /* 0x000000290b007c0c */ /* 0x000fe4000bf26270 */
[----:B------:R0:W2:Y:S01]  /*5e40*/  @!P3 LDG.E R189, [R64.64+0xa80] ;  /* 0x000a802a40bdb981 */ /* 0x0000a2000c1e1900 */
[----:B------:R-:W-:Y:S01]  /*5e50*/  ISETP.GE.AND P3, PT, R9, UR41, PT ;  /* 0x0000002909007c0c */ /* 0x000fe2000bf66270 */
[----:B------:R-:W-:-:S02]  /*5e60*/  FMUL.FTZ R4, R162, UR35 ;  /* 0x00000023a2047c20 */ /* 0x000fc40008410000 */
[----:B------:R0:W2:Y:S01]  /*5e70*/  @!P4 LDG.E R202, [R64.64+0xc00] ;  /* 0x000c002a40cac981 */ /* 0x0000a2000c1e1900 */
[----:B------:R-:W-:Y:S01]  /*5e80*/  ISETP.GE.AND P4, PT, R170, UR41, PT ;  /* 0x00000029aa007c0c */ /* 0x000fe2000bf86270 */
[----:B------:R-:W-:Y:S02]  /*5e90*/  FADD.FTZ R161, R79, UR5 ;  /* 0x000000054fa17e21 */ /* 0x000fe40008010000 */
[----:B------:R0:W2:Y:S01]  /*5ea0*/  @!P5 LDG.E R199, [R64.64+0xb80] ;  /* 0x000b802a40c7d981 */ /* 0x0000a2000c1e1900 */
[----:B------:R-:W-:-:S03]  /*5eb0*/  ISETP.GE.AND P5, PT, R0, UR41, PT ;  /* 0x0000002900007c0c */ /* 0x000fc6000bfa6270 */
[----:B------:R0:W2:Y:S01]  /*5ec0*/  @!P2 LDG.E R201, [R64.64+0xd00] ;  /* 0x000d002a40c9a981 */ /* 0x0000a2000c1e1900 */
[----:B------:R-:W-:Y:S01]  /*5ed0*/  ISETP.GE.AND P2, PT, R8, UR41, PT ;  /* 0x0000002908007c0c */ /* 0x000fe2000bf46270 */
[----:B------:R-:W-:Y:S01]  /*5ee0*/  MUFU.SIN R155, R6 ;  /* 0x00000006009b7308 */ /* 0x000fe20000000400 */
[----:B------:R-:W-:Y:S01]  /*5ef0*/  FADD.FTZ R160, R78, UR5 ;  /* 0x000000054ea07e21 */ /* 0x000fe20008010000 */
[----:B------:R-:W-:Y:S01]  /*5f00*/  MOV R206, RZ ;  /* 0x000000ff00ce7202 */ /* 0x000fe20000000f00 */
[----:B------:R-:W-:-:S05]  /*5f10*/  FADD.FTZ R159, R77, UR5 ;  /* 0x000000054d9f7e21 */ /* 0x000fca0008010000 */
[----:B------:R1:W-:Y:S01]  /*5f20*/  MUFU.COS R156, R6 ;  /* 0x00000006009c7308 */ /* 0x0003e20000000000 */
[----:B------:R-:W-:Y:S01]  /*5f30*/  FMUL.FTZ R3, R160, UR35 ;  /* 0x00000023a0037c20 */ /* 0x000fe20008410000 */
[----:B0-----:R-:W-:Y:S01]  /*5f40*/  MOV R111, UR34 ;  /* 0x00000022006f7c02 */ /* 0x001fe20008000f00 */
[----:B------:R-:W-:Y:S01]  /*5f50*/  FADD.FTZ R177, R76, UR5 ;  /* 0x000000054cb17e21 */ /* 0x000fe20008010000 */
[----:B------:R-:W-:Y:S01]  /*5f60*/  CS2R R190, SRZ ;  /* 0x0000000000be7805 */ /* 0x000fe2000001ff00 */
[----:B------:R0:W2:Y:S01]  /*5f70*/  @!P1 LDG.E R204, [R64.64+0xc80] ;  /* 0x000c802a40cc9981 */ /* 0x0000a2000c1e1900 */
[----:B-1----:R-:W-:-:S03]  /*5f80*/  FMUL.RZ R6, R4, 0.15915493667125701904 ;  /* 0x3e22f98304067820 */ /* 0x002fc6000040c000 */
[----:B------:R0:W2:Y:S01]  /*5f90*/  @!P3 LDG.E R208, [R64.64+0xd80] ;  /* 0x000d802a40d0b981 */ /* 0x0000a2000c1e1900 */
[----:B------:R-:W-:Y:S01]  /*5fa0*/  FMUL.FTZ R4, R161, UR35 ;  /* 0x00000023a1047c20 */ /* 0x000fe20008410000 */
[----:B------:R-:W-:Y:S01]  /*5fb0*/  MUFU.SIN R151, R6 ;  /* 0x0000000600977308 */ /* 0x000fe20000000400 */
[----:B------:R-:W-:Y:S01]  /*5fc0*/  FMUL.FTZ R5, R159, UR35 ;  /* 0x000000239f057c20 */ /* 0x000fe20008410000 */
[----:B------:R0:W2:Y:S01]  /*5fd0*/  @!P4 LDG.E R206, [R64.64+0xe00] ;  /* 0x000e002a40cec981 */ /* 0x0000a2000c1e1900 */
[----:B------:R-:W-:Y:S02]  /*5fe0*/  FMUL.RZ R4, R4, 0.15915493667125701904 ;  /* 0x3e22f98304047820 */ /* 0x000fe4000040c000 */
[----:B------:R-:W-:Y:S01]  /*5ff0*/  FMUL.FTZ R2, R177, UR35 ;  /* 0x00000023b1027c20 */ /* 0x000fe20008410000 */
[----:B------:R0:W2:Y:S02]  /*6000*/  @!P5 LDG.E R203, [R64.64+0xe80] ;  /* 0x000e802a40cbd981 */ /* 0x0000a4000c1e1900 */
[----:B------:R1:W-:Y:S01]  /*6010*/  MUFU.COS R152, R6 ;  /* 0x0000000600987308 */ /* 0x0003e20000000000 */
[----:B------:R-:W-:Y:S01]  /*6020*/  FMUL.FTZ R111, R111, 1.4426950216293334961 ;  /* 0x3fb8aa3b6f6f7820 */ /* 0x000fe20000410000 */
[----:B------:R0:W2:Y:S01]  /*6030*/  @!P2 LDG.E R191, [R64.64+0xf00] ;  /* 0x000f002a40bfa981 */ /* 0x0000a2000c1e1900 */
[----:B------:R-:W-:-:S03]  /*6040*/  FMUL.RZ R5, R5, 0.15915493667125701904 ;  /* 0x3e22f98305057820 */ /* 0x000fc6000040c000 */
[----:B------:R0:W2:Y:S01]  /*6050*/  @!P0 LDG.E R190, [R64.64+0xf80] ;  /* 0x000f802a40be8981 */ /* 0x0000a2000c1e1900 */
[----:B-1----:R-:W-:Y:S01]  /*6060*/  FMUL.RZ R6, R3, 0.15915493667125701904 ;  /* 0x3e22f98303067820 */ /* 0x002fe2000040c000 */
[----:B------:R-:W-:Y:S08]  /*6070*/  MUFU.SIN R147, R4 ;  /* 0x0000000400937308 */ /* 0x000ff00000000400 */
[----:B------:R-:W-:Y:S08]  /*6080*/  MUFU.COS R150, R4 ;  /* 0x0000000400967308 */ /* 0x000ff00000000000 */
[----:B------:R-:W-:Y:S08]  /*6090*/  MUFU.SIN R3, R6 ;  /* 0x0000000600037308 */ /* 0x000ff00000000400 */
[----:B------:R1:W-:Y:S01]  /*60a0*/  MUFU.COS R4, R6 ;  /* 0x0000000600047308 */ /* 0x0003e20000000000 */
[----:B------:R-:W-:Y:S01]  /*60b0*/  SHF.L.U32 R67, R118, 0x5, RZ ;  /* 0x0000000576437819 */ /* 0x000fe200000006ff */
[----:B-1----:R-:W-:-:S02]  /*60c0*/  FMUL.RZ R6, R2, 0.15915493667125701904 ;  /* 0x3e22f98302067820 */ /* 0x002fc4000040c000 */
[----:B------:R-:W-:-:S04]  /*60d0*/  FMUL.FTZ R2, R16, R111 ;  /* 0x0000006f10027220 */ /* 0x000fc80000410000 */
[----:B------:R-:W-:Y:S01]  /*60e0*/  MUFU.SIN R175, R5 ;  /* 0x0000000500af7308 */ /* 0x000fe20000000400 */
[----:B------:R-:W-:-:S07]  /*60f0*/  FMUL.FTZ R7, R13, R111 ;  /* 0x0000006f0d077220 */ /* 0x000fce0000410000 */
[----:B------:R-:W-:Y:S01]  /*6100*/  MUFU.COS R176, R5 ;  /* 0x0000000500b07308 */ /* 0x000fe20000000000 */
[----:B------:R-:W-:-:S07]  /*6110*/  FMUL.FTZ R11, R162, R111 ;  /* 0x0000006fa20b7220 */ /* 0x000fce0000410000 */
[----:B------:R1:W0:Y:S01]  /*6120*/  MUFU.EX2 R5, R2 ;  /* 0x0000000200057308 */ /* 0x0002220000000800 */
[----:B------:R-:W-:-:S05]  /*6130*/  LEA.HI.SX32 R67, R67, R67, 0x1b ;  /* 0x0000004343437211 */ /* 0x000fca00078fdaff */
[----:B------:R-:W-:Y:S01]  /*6140*/  LDS R10, [R67.X4+0x4] ;  /* 0x00000400430a7984 */ /* 0x000fe20000004800 */
[-C--:B-1----:R-:W-:Y:S01]  /*6150*/  FMUL.FTZ R2, R14, R111.reuse ;  /* 0x0000006f0e027220 */ /* 0x082fe20000410000 */
[----:B------:R-:W-:Y:S02]  /*6160*/  MUFU.EX2 R7, R7 ;  /* 0x0000000700077308 */ /* 0x000fe40000000800 */
[----:B------:R-:W-:Y:S01]  /*6170*/  LDS R8, [R67.X4+0xc] ;  /* 0x00000c0043087984 */ /* 0x000fe20000004800 */
[-C--:B------:R-:W-:Y:S02]  /*6180*/  FMUL.FTZ R0, R160, R111.reuse ;  /* 0x0000006fa0007220 */ /* 0x080fe40000410000 */
[----:B------:R-:W-:Y:S01]  /*6190*/  FMUL.FTZ R112, R133, R111 ;  /* 0x0000006f85707220 */ /* 0x000fe20000410000 */
[----:B------:R-:W-:Y:S02]  /*61a0*/  LDS R143, [R67.X4+0x28] ;  /* 0x00002800438f7984 */ /* 0x000fe40000004800 */
[----:B------:R-:W1:Y:S08]  /*61b0*/  MUFU.EX2 R2, R2 ;  /* 0x0000000200027308 */ /* 0x000e700000000800 */
[----:B------:R1:W-:Y:S01]  /*61c0*/  MUFU.EX2 R114, R11 ;  /* 0x0000000b00727308 */ /* 0x0003e20000000800 */
[C---:B0-----:R-:W-:Y:S01]  /*61d0*/  FMUL.FTZ R132, R5.reuse, R132 ;  /* 0x0000008405847220 */ /* 0x041fe20000410000 */
[----:B------:R-:W-:Y:S01]  /*61e0*/  LDS R142, [R67.X4+0x2c] ;  /* 0x00002c00438e7984 */ /* 0x000fe20000004800 */
[----:B------:R-:W-:-:S02]  /*61f0*/  FMUL.FTZ R130, R5, R130 ;  /* 0x0000008205827220 */ /* 0x000fc40000410000 */
[-C--:B------:R-:W-:Y:S01]  /*6200*/  FMUL.FTZ R110, R12, R111.reuse ;  /* 0x0000006f0c6e7220 */ /* 0x080fe20000410000 */
[----:B------:R-:W-:Y:S04]  /*6210*/  LDS R171, [R67.X4+0x3c] ;  /* 0x00003c0043ab7984 */ /* 0x000fe80000004800 */
[----:B-1----:R-:W0:Y:S01]  /*6220*/  LDS R11, [R67.X4] ;  /* 0x00000000430b7984 */ /* 0x002e220000004800 */
[----:B------:R-:W-:Y:S01]  /*6230*/  MUFU.SIN R173, R6 ;  /* 0x0000000600ad7308 */ /* 0x000fe20000000400 */
[----:B------:R-:W-:Y:S02]  /*6240*/  FMUL.FTZ R5, R159, R111 ;  /* 0x0000006f9f057220 */ /* 0x000fe40000410000 */
[C---:B------:R-:W-:Y:S01]  /*6250*/  FMUL.FTZ R137, R2.reuse, R137 ;  /* 0x0000008902897220 */ /* 0x040fe20000410000 */
[----:B------:R-:W-:Y:S04]  /*6260*/  LDS R170, [R67.X4+0x38] ;  /* 0x0000380043aa7984 */ /* 0x000fe80000004800 */
[----:B------:R1:W-:Y:S01]  /*6270*/  MUFU.COS R149, R6 ;  /* 0x0000000600957308 */ /* 0x0003e20000000000 */
[----:B------:R-:W-:Y:S01]  /*6280*/  FMUL.FTZ R136, R2, R136 ;  /* 0x0000008802887220 */ /* 0x000fe20000410000 */
[----:B------:R-:W-:Y:S01]  /*6290*/  LDS R168, [R67.X4+0x40] ;  /* 0x0000400043a87984 */ /* 0x000fe20000004800 */
[----:B------:R-:W-:-:S02]  /*62a0*/  FMUL.FTZ R2, R177, R111 ;  /* 0x0000006fb1027220 */ /* 0x000fc40000410000 */
[-C--:B------:R-:W-:Y:S01]  /*62b0*/  FMUL.FTZ R113, R144, R111.reuse ;  /* 0x0000006f90717220 */ /* 0x080fe20000410000 */
[----:B------:R-:W-:Y:S01]  /*62c0*/  LDS R169, [R67.X4+0x44] ;  /* 0x0000440043a97984 */ /* 0x000fe20000004800 */
[----:B-1----:R-:W-:Y:S01]  /*62d0*/  FMUL.FTZ R6, R15, R111 ;  /* 0x0000006f0f067220 */ /* 0x002fe20000410000 */
[----:B------:R-:W1:Y:S01]  /*62e0*/  MUFU.EX2 R5, R5 ;  /* 0x0000000500057308 */ /* 0x000e620000000800 */
[C---:B------:R-:W-:Y:S01]  /*62f0*/  FMUL.FTZ R141, R7.reuse, R141 ;  /* 0x0000008d078d7220 */ /* 0x040fe20000410000 */
[----:B------:R-:W-:Y:S01]  /*6300*/  LDS R166, [R67.X4+0x4c] ;  /* 0x00004c0043a67984 */ /* 0x000fe20000004800 */
[----:B------:R-:W-:-:S03]  /*6310*/  FMUL.FTZ R140, R7, R140 ;  /* 0x0000008c078c7220 */ /* 0x000fc60000410000 */
[----:B------:R-:W0:Y:S02]  /*6320*/  LDS R7, [R67.X4+0x8] ;  /* 0x0000080043077984 */ /* 0x000e240000004800 */
[----:B------:R-:W3:Y:S01]  /*6330*/  MUFU.EX2 R6, R6 ;  /* 0x0000000600067308 */ /* 0x000ee20000000800 */
[----:B------:R-:W-:Y:S01]  /*6340*/  FMUL.FTZ R9, R161, R111 ;  /* 0x0000006fa1097220 */ /* 0x000fe20000410000 */
[----:B------:R-:W-:Y:S01]  /*6350*/  LDS R167, [R67.X4+0x48] ;  /* 0x0000480043a77984 */ /* 0x000fe20000004800 */
[----:B------:R-:W-:Y:S02]  /*6360*/  FADD.FTZ R172, R75, UR5 ;  /* 0x000000054bac7e21 */ /* 0x000fe40008010000 */
[----:B------:R-:W-:Y:S02]  /*6370*/  FADD.FTZ R186, R74, UR5 ;  /* 0x000000054aba7e21 */ /* 0x000fe40008010000 */
[----:B------:R-:W-:Y:S01]  /*6380*/  FADD.FTZ R198, R73, UR5 ;  /* 0x0000000549c67e21 */ /* 0x000fe20008010000 */
[----:B------:R-:W5:Y:S01]  /*6390*/  MUFU.EX2 R2, R2 ;  /* 0x0000000200027308 */ /* 0x000f620000000800 */
[C---:B-1----:R-:W-:Y:S01]  /*63a0*/  FMUL.FTZ R176, R5.reuse, R176 ;  /* 0x000000b005b07220 */ /* 0x042fe20000410000 */
[----:B------:R-:W-:Y:S01]  /*63b0*/  IADD3 R239, R118, 0x80, RZ ;  /* 0x0000008076ef7810 */ /* 0x000fe20007ffe0ff */
[----:B------:R-:W-:Y:S01]  /*63c0*/  FMUL.FTZ R175, R5, R175 ;  /* 0x000000af05af7220 */ /* 0x000fe20000410000 */
[----:B------:R-:W-:Y:S04]  /*63d0*/  LDS R184, [R67.X4+0x5c] ;  /* 0x00005c0043b87984 */ /* 0x000fe80000004800 */
[----:B------:R-:W1:Y:S01]  /*63e0*/  MUFU.EX2 R145, R0 ;  /* 0x0000000000917308 */ /* 0x000e620000000800 */
[C---:B---3--:R-:W-:Y:S01]  /*63f0*/  FMUL.FTZ R123, R6.reuse, R123 ;  /* 0x0000007b067b7220 */ /* 0x048fe20000410000 */
[----:B------:R-:W-:Y:S01]  /*6400*/  LDS R5, [R67.X4+0x10] ;  /* 0x0000100043057984 */ /* 0x000fe20000004800 */
[----:B------:R-:W-:-:S03]  /*6410*/  FMUL.FTZ R122, R6, R122 ;  /* 0x0000007a067a7220 */ /* 0x000fc60000410000 */
[----:B------:R-:W3:Y:S02]  /*6420*/  LDS R6, [R67.X4+0x14] ;  /* 0x0000140043067984 */ /* 0x000ee40000004800 */
[----:B------:R-:W0:Y:S01]  /*6430*/  MUFU.EX2 R112, R112 ;  /* 0x0000007000707308 */ /* 0x000e220000000800 */
[C---:B-----5:R-:W-:Y:S01]  /*6440*/  FMUL.FTZ R174, R2.reuse, R149 ;  /* 0x0000009502ae7220 */ /* 0x060fe20000410000 */
[----:B------:R-:W-:Y:S01]  /*6450*/  LDS R183, [R67.X4+0x60] ;  /* 0x0000600043b77984 */ /* 0x000fe20000004800 */
[----:B------:R-:W-:Y:S02]  /*6460*/  FMUL.FTZ R173, R2, R173 ;  /* 0x000000ad02ad7220 */ /* 0x000fe40000410000 */
[----:B------:R-:W-:Y:S01]  /*6470*/  FMUL.FTZ R2, R172, UR35 ;  /* 0x00000023ac027c20 */ /* 0x000fe20008410000 */
[----:B------:R-:W-:Y:S02]  /*6480*/  LDS R182, [R67.X4+0x64] ;  /* 0x0000640043b67984 */ /* 0x000fe40000004800 */
[----:B------:R-:W5:Y:S01]  /*6490*/  MUFU.EX2 R110, R110 ;  /* 0x0000006e006e7308 */ /* 0x000f620000000800 */
[----:B------:R-:W-:Y:S01]  /*64a0*/  FMUL.RZ R187, R2, 0.15915493667125701904 ;  /* 0x3e22f98302bb7820 */ /* 0x000fe2000040c000 */
[----:B------:R-:W-:Y:S04]  /*64b0*/  LDS R180, [R67.X4+0x68] ;  /* 0x0000680043b47984 */ /* 0x000fe80000004800 */
[----:B------:R-:W-:Y:S02]  /*64c0*/  LDS R193, [R67.X4+0x70] ;  /* 0x0000700043c17984 */ /* 0x000fe40000004800 */
[----:B------:R-:W3:Y:S02]  /*64d0*/  MUFU.EX2 R113, R113 ;  /* 0x0000007100717308 */ /* 0x000ee40000000800 */
[----:B------:R-:W-:Y:S06]  /*64e0*/  LDS R192, [R67.X4+0x74] ;  /* 0x0000740043c07984 */ /* 0x000fec0000004800 */
[----:B------:R4:W3:Y:S01]  /*64f0*/  MUFU.EX2 R115, R9 ;  /* 0x0000000900737308 */ /* 0x0008e20000000800 */
[----:B-1----:R-:W-:-:S02]  /*6500*/  FMUL.FTZ R146, R145, R4 ;  /* 0x0000000491927220 */ /* 0x002fc40000410000 */
[----:B------:R-:W-:Y:S01]  /*6510*/  FMUL.FTZ R145, R145, R3 ;  /* 0x0000000391917220 */ /* 0x000fe20000410000 */
[----:B------:R-:W-:Y:S01]  /*6520*/  LDS R4, [R67.X4+0x18] ;  /* 0x0000180043047984 */ /* 0x000fe20000004800 */
[C---:B0-----:R-:W-:Y:S02]  /*6530*/  FMUL.FTZ R156, R112.reuse, R156 ;  /* 0x0000009c709c7220 */ /* 0x041fe40000410000 */
[----:B------:R-:W-:Y:S01]  /*6540*/  FMUL.FTZ R155, R112, R155 ;  /* 0x0000009b709b7220 */ /* 0x000fe20000410000 */
[----:B------:R-:W0:Y:S01]  /*6550*/  LDS R3, [R67.X4+0x1c] ;  /* 0x00001c0043037984 */ /* 0x000e220000004800 */
[----:B----4-:R-:W-:Y:S02]  /*6560*/  FADD.FTZ R9, R185, UR5 ;  /* 0x00000005b9097e21 */ /* 0x010fe40008010000 */
[----:B-----5:R-:W-:Y:S01]  /*6570*/  FMUL.FTZ R158, R110, R158 ;  /* 0x0000009e6e9e7220 */ /* 0x020fe20000410000 */
[----:B------:R-:W-:Y:S01]  /*6580*/  LDS R185, [R67.X4+0x58] ;  /* 0x0000580043b97984 */ /* 0x000fe20000004800 */
[----:B------:R-:W-:-:S02]  /*6590*/  FMUL.FTZ R2, R11, R9 ;  /* 0x000000090b027220 */ /* 0x000fc40000410000 */
[----:B------:R-:W-:Y:S02]  /*65a0*/  FMUL.FTZ R0, R9, UR35 ;  /* 0x0000002309007c20 */ /* 0x000fe40008410000 */
[----:B------:R-:W-:Y:S02]  /*65b0*/  FMUL.FTZ R236, R10, R9 ;  /* 0x000000090aec7220 */ /* 0x000fe40000410000 */
[----:B------:R-:W-:Y:S02]  /*65c0*/  FMUL.FTZ R181, R99, R2 ;  /* 0x0000000263b57220 */ /* 0x000fe40000410000 */
[----:B------:R-:W-:Y:S01]  /*65d0*/  FMUL.RZ R112, R0, 0.15915493667125701904 ;  /* 0x3e22f98300707820 */ /* 0x000fe2000040c000 */
[----:B------:R-:W1:Y:S01]  /*65e0*/  LDS R2, [R67.X4+0x24] ;  /* 0x0000240043027984 */ /* 0x000e620000004800 */
[----:B------:R-:W-:Y:S02]  /*65f0*/  FMUL.FTZ R0, R9, R111 ;  /* 0x0000006f09007220 */ /* 0x000fe40000410000 */
[----:B------:R-:W-:-:S02]  /*6600*/  FMUL.FTZ R236, R99, R236 ;  /* 0x000000ec63ec7220 */ /* 0x000fc40000410000 */
[----:B------:R-:W-:Y:S02]  /*6610*/  FMUL.FTZ R135, R130, R181 ;  /* 0x000000b582877220 */ /* 0x000fe40000410000 */
[----:B------:R-:W-:Y:S02]  /*6620*/  FMUL.FTZ R157, R110, R157 ;  /* 0x0000009d6e9d7220 */ /* 0x000fe40000410000 */
[C---:B---3--:R-:W-:Y:S01]  /*6630*/  FMUL.FTZ R154, R113.reuse, R154 ;  /* 0x0000009a719a7220 */ /* 0x048fe20000410000 */
[----:B------:R3:W-:Y:S01]  /*6640*/  MUFU.EX2 R110, R0 ;  /* 0x00000000006e7308 */ /* 0x0007e20000000800 */
[----:B------:R-:W-:Y:S02]  /*6650*/  FMUL.FTZ R153, R113, R153 ;  /* 0x0000009971997220 */ /* 0x000fe40000410000 */
[C---:B------:R-:W-:Y:S02]  /*6660*/  FMUL.FTZ R150, R115.reuse, R150 ;  /* 0x0000009673967220 */ /* 0x040fe40000410000 */
[----:B------:R-:W-:-:S03]  /*6670*/  FMUL.FTZ R147, R115, R147 ;  /* 0x0000009373937220 */ /* 0x000fc60000410000 */
[----:B------:R-:W-:Y:S01]  /*6680*/  MUFU.SIN R113, R112 ;  /* 0x0000007000717308 */ /* 0x000fe20000000400 */
[----:B------:R-:W-:Y:S02]  /*6690*/  FMUL.FTZ R234, R8, R16 ;  /* 0x0000001008ea7220 */ /* 0x000fe40000410000 */
[-C--:B---3--:R-:W-:Y:S02]  /*66a0*/  FMUL.FTZ R0, R130, R236.reuse ;  /* 0x000000ec82007220 */ /* 0x088fe40000410000 */
[----:B------:R-:W-:-:S03]  /*66b0*/  FFMA.FTZ R135, R132, R236, R135 ;  /* 0x000000ec84877223 */ /* 0x000fc60000010087 */
[----:B------:R3:W4:Y:S01]  /*66c0*/  MUFU.COS R115, R112 ;  /* 0x0000007000737308 */ /* 0x0007220000000000 */
[----:B------:R-:W-:Y:S02]  /*66d0*/  FMUL.FTZ R235, R7, R16 ;  /* 0x0000001007eb7220 */ /* 0x000fe40000410000 */
[----:B------:R-:W-:Y:S02]  /*66e0*/  FFMA.FTZ R0, R132, R181, -R0 ;  /* 0x000000b584007223 */ /* 0x000fe40000010800 */
[----:B------:R-:W-:Y:S02]  /*66f0*/  FMUL.FTZ R152, R114, R152 ;  /* 0x0000009872987220 */ /* 0x000fe40000410000 */
[----:B---3--:R-:W-:Y:S02]  /*6700*/  FFMA.FTZ R112, R98, R234, R135 ;  /* 0x000000ea62707223 */ /* 0x008fe40000010087 */
[----:B------:R-:W-:Y:S02]  /*6710*/  FMUL.FTZ R151, R114, R151 ;  /* 0x0000009772977220 */ /* 0x000fe40000410000 */
[----:B------:R-:W-:-:S02]  /*6720*/  FFMA.FTZ R0, R98, R235, R0 ;  /* 0x000000eb62007223 */ /* 0x000fc40000010000 */
[----:B------:R-:W-:Y:S02]  /*6730*/  FMUL.FTZ R114, R122, R112 ;  /* 0x000000707a727220 */ /* 0x000fe40000410000 */
[----:B----4-:R-:W-:Y:S02]  /*6740*/  FMUL.FTZ R64, R110, R115 ;  /* 0x000000736e407220 */ /* 0x010fe40000410000 */
[-C--:B------:R-:W-:Y:S02]  /*6750*/  FFMA.FTZ R116, R123, R0.reuse, -R114 ;  /* 0x000000007b747223 */ /* 0x080fe40000010872 */
[----:B------:R-:W-:Y:S02]  /*6760*/  FMUL.FTZ R114, R122, R0 ;  /* 0x000000007a727220 */ /* 0x000fe40000410000 */
[----:B------:R-:W3:Y:S01]  /*6770*/  LDS R0, [R67.X4+0x20] ;  /* 0x0000200043007984 */ /* 0x000ee20000004800 */
[----:B------:R-:W-:Y:S02]  /*6780*/  FMUL.FTZ R65, R110, R113 ;  /* 0x000000716e417220 */ /* 0x000fe40000410000 */
[----:B------:R-:W-:-:S02]  /*6790*/  FMUL.FTZ R110, R172, R111 ;  /* 0x0000006fac6e7220 */ /* 0x000fc40000410000 */
[----:B------:R-:W-:Y:S02]  /*67a0*/  FFMA.FTZ R114, R123, R112, R114 ;  /* 0x000000707b727223 */ /* 0x000fe40000010072 */
[-C--:B------:R-:W-:Y:S02]  /*67b0*/  FMUL.FTZ R232, R6, R15.reuse ;  /* 0x0000000f06e87220 */ /* 0x080fe40000410000 */
[----:B------:R-:W-:Y:S01]  /*67c0*/  FMUL.FTZ R233, R5, R15 ;  /* 0x0000000f05e97220 */ /* 0x000fe20000410000 */
[----:B------:R-:W-:Y:S01]  /*67d0*/  MUFU.COS R135, R187 ;  /* 0x000000bb00877308 */ /* 0x000fe20000000000 */
[C---:B------:R-:W-:Y:S02]  /*67e0*/  FFMA.FTZ R115, R97.reuse, R232, R114 ;  /* 0x000000e861737223 */ /* 0x040fe40000010072 */
[----:B------:R-:W-:-:S05]  /*67f0*/  FFMA.FTZ R116, R97, R233, R116 ;  /* 0x000000e961747223 */ /* 0x000fca0000010074 */
[----:B------:R-:W4:Y:S01]  /*6800*/  MUFU.EX2 R110, R110 ;  /* 0x0000006e006e7308 */ /* 0x000f220000000800 */
[CC--:B------:R-:W-:Y:S02]  /*6810*/  FMUL.FTZ R134, R136.reuse, R115.reuse ;  /* 0x0000007388867220 */ /* 0x0c0fe40000410000 */
[-C--:B------:R-:W-:Y:S02]  /*6820*/  FMUL.FTZ R148, R136, R116.reuse ;  /* 0x0000007488947220 */ /* 0x080fe40000410000 */
[C---:B------:R-:W-:Y:S02]  /*6830*/  FFMA.FTZ R134, R137.reuse, R116, -R134 ;  /* 0x0000007489867223 */ /* 0x040fe40000010886 */
[----:B------:R-:W-:Y:S02]  /*6840*/  FFMA.FTZ R115, R137, R115, R148 ;  /* 0x0000007389737223 */ /* 0x000fe40000010094 */
[-C--:B0-----:R-:W-:Y:S02]  /*6850*/  FMUL.FTZ R230, R3, R14.reuse ;  /* 0x0000000e03e67220 */ /* 0x081fe40000410000 */
[----:B------:R-:W-:-:S02]  /*6860*/  FMUL.FTZ R231, R4, R14 ;  /* 0x0000000e04e77220 */ /* 0x000fc40000410000 */
[----:B------:R-:W-:Y:S02]  /*6870*/  FMUL.FTZ R112, R64, R130 ;  /* 0x0000008240707220 */ /* 0x000fe40000410000 */
[C---:B------:R-:W-:Y:S02]  /*6880*/  FFMA.FTZ R116, R96.reuse, R230, R115 ;  /* 0x000000e660747223 */ /* 0x040fe40000010073 */
[----:B------:R-:W-:Y:S02]  /*6890*/  FFMA.FTZ R115, R96, R231, R134 ;  /* 0x000000e760737223 */ /* 0x000fe40000010086 */
[----:B----4-:R-:W-:Y:S01]  /*68a0*/  FMUL.FTZ R188, R110, R135 ;  /* 0x000000876ebc7220 */ /* 0x010fe20000410000 */
[----:B------:R-:W0:Y:S01]  /*68b0*/  LDS R134, [R67.X4+0x34] ;  /* 0x0000340043867984 */ /* 0x000e220000004800 */
[C---:B------:R-:W-:Y:S02]  /*68c0*/  FMUL.FTZ R113, R65.reuse, R130 ;  /* 0x0000008241717220 */ /* 0x040fe40000410000 */
[-C--:B------:R-:W-:Y:S01]  /*68d0*/  FFMA.FTZ R112, R65, R132.reuse, R112 ;  /* 0x0000008441707223 */ /* 0x080fe20000010070 */
[----:B------:R-:W4:Y:S01]  /*68e0*/  LDS R135, [R67.X4+0x30] ;  /* 0x0000300043877984 */ /* 0x000f220000004800 */
[----:B------:R-:W-:-:S02]  /*68f0*/  FFMA.FTZ R113, R64, R132, -R113 ;  /* 0x0000008440717223 */ /* 0x000fc40000010871 */
[----:B------:R-:W-:Y:S02]  /*6900*/  FMUL.FTZ R114, R122, R112 ;  /* 0x000000707a727220 */ /* 0x000fe40000410000 */
[----:B------:R-:W-:Y:S02]  /*6910*/  FMUL.FTZ R149, R140, R115 ;  /* 0x000000738c957220 */ /* 0x000fe40000410000 */
[CC--:B------:R-:W-:Y:S02]  /*6920*/  FFMA.FTZ R114, R123.reuse, R113.reuse, -R114 ;  /* 0x000000717b727223 */ /* 0x0c0fe40000010872 */
[----:B------:R-:W-:Y:S01]  /*6930*/  FMUL.FTZ R113, R122, R113 ;  /* 0x000000717a717220 */ /* 0x000fe20000410000 */
[----:B------:R-:W5:Y:S01]  /*6940*/  MUFU.SIN R187, R187 ;  /* 0x000000bb00bb7308 */ /* 0x000f620000000400 */
[----:B------:R-:W-:Y:S02]  /*6950*/  FMUL.FTZ R148, R140, R116 ;  /* 0x000000748c947220 */ /* 0x000fe40000410000 */
[----:B------:R-:W-:-:S02]  /*6960*/  FFMA.FTZ R113, R123, R112, R113 ;  /* 0x000000707b717223 */ /* 0x000fc40000010071 */
[C---:B------:R-:W-:Y:S02]  /*6970*/  FFMA.FTZ R149, R141.reuse, R116, R149 ;  /* 0x000000748d957223 */ /* 0x040fe40000010095 */
[----:B-1----:R-:W-:Y:S02]  /*6980*/  FMUL.FTZ R228, R2, R13 ;  /* 0x0000000d02e47220 */ /* 0x002fe40000410000 */
[----:B------:R-:W-:Y:S02]  /*6990*/  FFMA.FTZ R148, R141, R115, -R148 ;  /* 0x000000738d947223 */ /* 0x000fe40000010894 */
[----:B---3--:R-:W-:Y:S02]  /*69a0*/  FMUL.FTZ R229, R0, R13 ;  /* 0x0000000d00e57220 */ /* 0x008fe40000410000 */
[----:B------:R-:W-:Y:S02]  /*69b0*/  FMUL.FTZ R112, R136, R113 ;  /* 0x0000007188707220 */ /* 0x000fe40000410000 */
[----:B------:R-:W-:-:S02]  /*69c0*/  FFMA.FTZ R149, R95, R228, R149 ;  /* 0x000000e45f957223 */ /* 0x000fc40000010095 */
[----:B------:R-:W-:Y:S02]  /*69d0*/  FFMA.FTZ R148, R95, R229, R148 ;  /* 0x000000e55f947223 */ /* 0x000fe40000010094 */
[-C--:B------:R-:W-:Y:S02]  /*69e0*/  FFMA.FTZ R112, R137, R114.reuse, -R112 ;  /* 0x0000007289707223 */ /* 0x080fe40000010870 */
[----:B------:R-:W-:Y:S02]  /*69f0*/  FMUL.FTZ R114, R136, R114 ;  /* 0x0000007288727220 */ /* 0x000fe40000410000 */
[C---:B------:R-:W-:Y:S02]  /*6a00*/  FMUL.FTZ R115, R157.reuse, R149 ;  /* 0x000000959d737220 */ /* 0x040fe40000410000 */
[----:B------:R-:W-:Y:S02]  /*6a10*/  FMUL.FTZ R116, R157, R148 ;  /* 0x000000949d747220 */ /* 0x000fe40000410000 */
[----:B------:R-:W-:-:S02]  /*6a20*/  FFMA.FTZ R114, R137, R113, R114 ;  /* 0x0000007189727223 */ /* 0x000fc40000010072 */
[C---:B------:R-:W-:Y:S02]  /*6a30*/  FFMA.FTZ R148, R158.reuse, R148, -R115 ;  /* 0x000000949e947223 */ /* 0x040fe40000010873 */
[-C--:B------:R-:W-:Y:S02]  /*6a40*/  FMUL.FTZ R227, R143, R12.reuse ;  /* 0x0000000c8fe37220 */ /* 0x080fe40000410000 */
[----:B------:R-:W-:Y:S02]  /*6a50*/  FFMA.FTZ R149, R158, R149, R116 ;  /* 0x000000959e957223 */ /* 0x000fe40000010074 */
[----:B------:R-:W-:Y:S02]  /*6a60*/  FMUL.FTZ R226, R142, R12 ;  /* 0x0000000c8ee27220 */ /* 0x000fe40000410000 */
[----:B-----5:R-:W-:Y:S02]  /*6a70*/  FMUL.FTZ R187, R110, R187 ;  /* 0x000000bb6ebb7220 */ /* 0x020fe40000410000 */
[----:B------:R-:W-:-:S02]  /*6a80*/  FMUL.FTZ R110, R186, UR35 ;  /* 0x00000023ba6e7c20 */ /* 0x000fc40008410000 */
[----:B------:R-:W-:Y:S02]  /*6a90*/  FMUL.FTZ R113, R140, R114 ;  /* 0x000000728c717220 */ /* 0x000fe40000410000 */
[C---:B------:R-:W-:Y:S02]  /*6aa0*/  FFMA.FTZ R148, R94.reuse, R227, R148 ;  /* 0x000000e35e947223 */ /* 0x040fe40000010094 */
[----:B------:R-:W-:Y:S02]  /*6ab0*/  FFMA.FTZ R149, R94, R226, R149 ;  /* 0x000000e25e957223 */ /* 0x000fe40000010095 */
[----:B------:R-:W-:Y:S02]  /*6ac0*/  FMUL.RZ R165, R110, 0.15915493667125701904 ;  /* 0x3e22f9836ea57820 */ /* 0x000fe4000040c000 */
[----:B------:R-:W-:Y:S02]  /*6ad0*/  FFMA.FTZ R115, R141, R112, -R113 ;  /* 0x000000708d737223 */ /* 0x000fe40000010871 */
[----:B------:R-:W-:-:S02]  /*6ae0*/  FMUL.FTZ R110, R155, R148 ;  /* 0x000000949b6e7220 */ /* 0x000fc40000410000 */
[-C--:B------:R-:W-:Y:S02]  /*6af0*/  FMUL.FTZ R113, R155, R149.reuse ;  /* 0x000000959b717220 */ /* 0x080fe40000410000 */
[----:B------:R-:W-:Y:S02]  /*6b00*/  FMUL.FTZ R112, R140, R112 ;  /* 0x000000708c707220 */ /* 0x000fe40000410000 */
[----:B------:R-:W-:Y:S02]  /*6b10*/  FFMA.FTZ R149, R156, R149, R110 ;  /* 0x000000959c957223 */ /* 0x000fe4000001006e */
[-C--:B0-----:R-:W-:Y:S02]  /*6b20*/  FMUL.FTZ R224, R134, R133.reuse ;  /* 0x0000008586e07220 */ /* 0x081fe40000410000 */
[----:B------:R-:W-:Y:S02]  /*6b30*/  FFMA.FTZ R148, R156, R148, -R113 ;  /* 0x000000949c947223 */ /* 0x000fe40000010871 */
[----:B----4-:R-:W-:-:S02]  /*6b40*/  FMUL.FTZ R225, R135, R133 ;  /* 0x0000008587e17220 */ /* 0x010fc40000410000 */
[----:B------:R-:W-:Y:S02]  /*6b50*/  FFMA.FTZ R116, R141, R114, R112 ;  /* 0x000000728d747223 */ /* 0x000fe40000010070 */
[----:B------:R-:W-:Y:S02]  /*6b60*/  FMUL.FTZ R112, R186, R111 ;  /* 0x0000006fba707220 */ /* 0x000fe40000410000 */
[C---:B------:R-:W-:Y:S02]  /*6b70*/  FFMA.FTZ R164, R93.reuse, R224, R149 ;  /* 0x000000e05da47223 */ /* 0x040fe40000010095 */
[----:B------:R-:W-:Y:S01]  /*6b80*/  FFMA.FTZ R149, R93, R225, R148 ;  /* 0x000000e15d957223 */ /* 0x000fe20000010094 */
[----:B------:R-:W-:Y:S03]  /*6b90*/  MUFU.COS R114, R165 ;  /* 0x000000a500727308 */ /* 0x000fe60000000000 */
[----:B------:R-:W-:-:S05]  /*6ba0*/  FMUL.FTZ R179, R153, R149 ;  /* 0x0000009599b37220 */ /* 0x000fca0000410000 */
[----:B------:R-:W0:Y:S01]  /*6bb0*/  MUFU.EX2 R113, R112 ;  /* 0x0000007000717308 */ /* 0x000e220000000800 */
[----:B------:R-:W-:Y:S02]  /*6bc0*/  FFMA.FTZ R179, R154, R164, R179 ;  /* 0x000000a49ab37223 */ /* 0x000fe400000100b3 */
[----:B------:R-:W-:Y:S02]  /*6bd0*/  FMUL.FTZ R222, R171, R144 ;  /* 0x00000090abde7220 */ /* 0x000fe40000410000 */
[----:B------:R-:W-:-:S03]  /*6be0*/  FMUL.FTZ R148, R157, R116 ;  /* 0x000000749d947220 */ /* 0x000fc60000410000 */
[----:B------:R1:W3:Y:S01]  /*6bf0*/  MUFU.SIN R196, R165 ;  /* 0x000000a500c47308 */ /* 0x0002e20000000400 */
[----:B------:R-:W-:Y:S02]  /*6c00*/  FMUL.FTZ R223, R170, R144 ;  /* 0x00000090aadf7220 */ /* 0x000fe40000410000 */
[----:B------:R-:W-:Y:S02]  /*6c10*/  FFMA.FTZ R179, R92, R222, R179 ;  /* 0x000000de5cb37223 */ /* 0x000fe400000100b3 */
[----:B-1----:R-:W-:Y:S02]  /*6c20*/  FMUL.FTZ R165, R153, R164 ;  /* 0x000000a499a57220 */ /* 0x002fe40000410000 */
[----:B------:R-:W-:Y:S01]  /*6c30*/  FFMA.FTZ R148, R158, R115, -R148 ;  /* 0x000000739e947223 */ /* 0x000fe20000010894 */
[----:B------:R-:W1:Y:S01]  /*6c40*/  LDS R164, [R67.X4+0x54] ;  /* 0x0000540043a47984 */ /* 0x000e620000004800 */
[----:B------:R-:W-:Y:S02]  /*6c50*/  FFMA.FTZ R165, R154, R149, -R165 ;  /* 0x000000959aa57223 */ /* 0x000fe400000108a5 */
[----:B------:R-:W-:-:S02]  /*6c60*/  FMUL.FTZ R115, R157, R115 ;  /* 0x000000739d737220 */ /* 0x000fc40000410000 */
[----:B------:R-:W-:Y:S02]  /*6c70*/  FFMA.FTZ R165, R92, R223, R165 ;  /* 0x000000df5ca57223 */ /* 0x000fe400000100a5 */
[----:B------:R-:W-:Y:S02]  /*6c80*/  FMUL.FTZ R112, R151, R179 ;  /* 0x000000b397707220 */ /* 0x000fe40000410000 */
[----:B------:R-:W-:Y:S02]  /*6c90*/  FMUL.FTZ R194, R198, R111 ;  /* 0x0000006fc6c27220 */ /* 0x000fe40000410000 */
[----:B------:R-:W-:Y:S02]  /*6ca0*/  FFMA.FTZ R115, R158, R116, R115 ;  /* 0x000000749e737223 */ /* 0x000fe40000010073 */
[----:B------:R-:W-:Y:S02]  /*6cb0*/  FMUL.FTZ R111, R155, R148 ;  /* 0x000000949b6f7220 */ /* 0x000fe40000410000 */
[----:B------:R-:W-:-:S02]  /*6cc0*/  FMUL.FTZ R110, R198, UR35 ;  /* 0x00000023c66e7c20 */ /* 0x000fc40008410000 */
[----:B0-----:R-:W-:Y:S02]  /*6cd0*/  FMUL.FTZ R197, R113, R114 ;  /* 0x0000007271c57220 */ /* 0x001fe40000410000 */
[-C--:B------:R-:W-:Y:S02]  /*6ce0*/  FMUL.FTZ R116, R151, R165.reuse ;  /* 0x000000a597747220 */ /* 0x080fe40000410000 */
[----:B------:R-:W-:Y:S02]  /*6cf0*/  FFMA.FTZ R114, R152, R165, -R112 ;  /* 0x000000a598727223 */ /* 0x000fe40000010870 */
[----:B------:R-:W-:Y:S02]  /*6d00*/  FMUL.FTZ R221, R168, R162 ;  /* 0x000000a2a8dd7220 */ /* 0x000fe40000410000 */
[----:B------:R-:W-:Y:S02]  /*6d10*/  FFMA.FTZ R112, R156, R115, R111 ;  /* 0x000000739c707223 */ /* 0x000fe4000001006f */
[----:B------:R-:W-:-:S02]  /*6d20*/  FMUL.RZ R110, R110, 0.15915493667125701904 ;  /* 0x3e22f9836e6e7820 */ /* 0x000fc4000040c000 */
[----:B------:R-:W-:Y:S02]  /*6d30*/  FFMA.FTZ R116, R152, R179, R116 ;  /* 0x000000b398747223 */ /* 0x000fe40000010074 */
[----:B------:R-:W-:Y:S02]  /*6d40*/  FMUL.FTZ R115, R155, R115 ;  /* 0x000000739b737220 */ /* 0x000fe40000410000 */
[----:B------:R-:W-:Y:S02]  /*6d50*/  FMUL.FTZ R220, R169, R162 ;  /* 0x000000a2a9dc7220 */ /* 0x000fe40000410000 */
[C---:B------:R-:W-:Y:S01]  /*6d60*/  FFMA.FTZ R114, R91.reuse, R221, R114 ;  /* 0x000000dd5b727223 */ /* 0x040fe20000010072 */
[----:B------:R-:W-:Y:S01]  /*6d70*/  MUFU.COS R195, R110 ;  /* 0x0000006e00c37308 */ /* 0x000fe20000000000 */
[----:B------:R-:W-:Y:S02]  /*6d80*/  FFMA.FTZ R115, R156, R148, -R115 ;  /* 0x000000949c737223 */ /* 0x000fe40000010873 */
[----:B------:R-:W-:Y:S01]  /*6d90*/  FFMA.FTZ R116, R91, R220, R116 ;  /* 0x000000dc5b747223 */ /* 0x000fe20000010074 */
[----:B------:R-:W-:Y:S01]  /*6da0*/  LDS R148, [R67.X4+0x7c] ;  /* 0x00007c0043947984 */ /* 0x000fe20000004800 */
[----:B------:R-:W-:-:S03]  /*6db0*/  FMUL.FTZ R179, R147, R114 ;  /* 0x0000007293b37220 */ /* 0x000fc60000410000 */
[----:B------:R-:W0:Y:S01]  /*6dc0*/  MUFU.EX2 R194, R194 ;  /* 0x000000c200c27308 */ /* 0x000e220000000800 */
[----:B------:R-:W-:Y:S02]  /*6dd0*/  FMUL.FTZ R149, R153, R115 ;  /* 0x0000007399957220 */ /* 0x000fe40000410000 */
[----:B------:R-:W-:-:S05]  /*6de0*/  FMUL.FTZ R165, R147, R116 ;  /* 0x0000007493a57220 */ /* 0x000fca0000410000 */
[----:B------:R-:W4:Y:S01]  /*6df0*/  MUFU.SIN R111, R110 ;  /* 0x0000006e006f7308 */ /* 0x000f220000000400 */
[----:B------:R-:W-:Y:S02]  /*6e00*/  FFMA.FTZ R179, R150, R116, R179 ;  /* 0x0000007496b37223 */ /* 0x000fe400000100b3 */
[----:B------:R-:W-:Y:S02]  /*6e10*/  FMUL.FTZ R218, R166, R161 ;  /* 0x000000a1a6da7220 */ /* 0x000fe40000410000 */
[----:B---3--:R-:W-:Y:S02]  /*6e20*/  FMUL.FTZ R196, R113, R196 ;  /* 0x000000c471c47220 */ /* 0x008fe40000410000 */
[-C--:B------:R-:W-:Y:S02]  /*6e30*/  FMUL.FTZ R113, R153, R112.reuse ;  /* 0x0000007099717220 */ /* 0x080fe40000410000 */
[----:B------:R-:W-:Y:S02]  /*6e40*/  FFMA.FTZ R149, R154, R112, R149 ;  /* 0x000000709a957223 */ /* 0x000fe40000010095 */
[----:B------:R-:W-:-:S02]  /*6e50*/  FFMA.FTZ R165, R150, R114, -R165 ;  /* 0x0000007296a57223 */ /* 0x000fc400000108a5 */
[----:B------:R-:W-:Y:S02]  /*6e60*/  FMUL.FTZ R219, R167, R161 ;  /* 0x000000a1a7db7220 */ /* 0x000fe40000410000 */
[----:B------:R-:W-:Y:S02]  /*6e70*/  FFMA.FTZ R179, R90, R218, R179 ;  /* 0x000000da5ab37223 */ /* 0x000fe400000100b3 */
[----:B------:R-:W-:Y:S02]  /*6e80*/  FFMA.FTZ R113, R154, R115, -R113 ;  /* 0x000000739a717223 */ /* 0x000fe40000010871 */
[----:B------:R-:W-:Y:S02]  /*6e90*/  FMUL.FTZ R211, R151, R149 ;  /* 0x0000009597d37220 */ /* 0x000fe40000410000 */
[----:B------:R-:W-:Y:S02]  /*6ea0*/  FFMA.FTZ R165, R90, R219, R165 ;  /* 0x000000db5aa57223 */ /* 0x000fe400000100a5 */
[----:B------:R-:W-:Y:S01]  /*6eb0*/  FMUL.FTZ R238, R145, R179 ;  /* 0x000000b391ee7220 */ /* 0x000fe20000410000 */
[----:B------:R-:W-:Y:S01]  /*6ec0*/  LEA.HI.SX32 R116, R118, R118, 0x1b ;  /* 0x0000007676747211 */ /* 0x000fe200078fdaff */
[----:B0-----:R-:W-:-:S02]  /*6ed0*/  FMUL.FTZ R195, R194, R195 ;  /* 0x000000c3c2c37220 */ /* 0x001fc40000410000 */
[-C--:B------:R-:W-:Y:S02]  /*6ee0*/  FFMA.FTZ R211, R152, R113.reuse, -R211 ;  /* 0x0000007198d37223 */ /* 0x080fe400000108d3 */
[----:B------:R-:W-:Y:S01]  /*6ef0*/  FMUL.FTZ R213, R151, R113 ;  /* 0x0000007197d57220 */ /* 0x000fe20000410000 */
[----:B------:R-:W-:Y:S01]  /*6f00*/  IADD3 R113, R118, 0x40, RZ ;  /* 0x0000004076717810 */ /* 0x000fe20007ffe0ff */
[----:B----4-:R-:W-:Y:S01]  /*6f10*/  FMUL.FTZ R194, R194, R111 ;  /* 0x0000006fc2c27220 */ /* 0x010fe20000410000 */
[----:B------:R-:W-:Y:S01]  /*6f20*/  IADD3 R111, R118, 0x60, RZ ;  /* 0x00000060766f7810 */ /* 0x000fe20007ffe0ff */
[-C--:B------:R-:W-:Y:S02]  /*6f30*/  FMUL.FTZ R215, R145, R165.reuse ;  /* 0x000000a591d77220 */ /* 0x080fe40000410000 */
[----:B------:R-:W-:Y:S02]  /*6f40*/  FFMA.FTZ R238, R146, R165, -R238 ;  /* 0x000000a592ee7223 */ /* 0x000fe400000108ee */
[----:B------:R-:W0:Y:S01]  /*6f50*/  LDS R165, [R67.X4+0x50] ;  /* 0x0000500043a57984 */ /* 0x000e220000004800 */
[----:B------:R-:W-:-:S02]  /*6f60*/  SHF.L.U32 R116, R116, 0x2, RZ ;  /* 0x0000000274747819 */ /* 0x000fc400000006ff */
[-C--:B------:R-:W-:Y:S01]  /*6f70*/  LEA.HI.SX32 R113, R113, R118.reuse, 0x1b ;  /* 0x0000007671717211 */ /* 0x080fe200078fdaff */
[----:B------:R-:W-:Y:S01]  /*6f80*/  FFMA.FTZ R213, R152, R149, R213 ;  /* 0x0000009598d57223 */ /* 0x000fe200000100d5 */
[----:B------:R-:W-:Y:S01]  /*6f90*/  LEA.HI.SX32 R111, R111, R118, 0x1b ;  /* 0x000000766f6f7211 */ /* 0x000fe200078fdaff */
[----:B------:R-:W-:Y:S01]  /*6fa0*/  FFMA.FTZ R215, R146, R179, R215 ;  /* 0x000000b392d77223 */ /* 0x000fe200000100d7 */
[----:B------:R-:W-:Y:S01]  /*6fb0*/  IADD3 R115, R118, 0x20, RZ ;  /* 0x0000002076737810 */ /* 0x000fe20007ffe0ff */
[----:B------:R-:W3:Y:S01]  /*6fc0*/  LDS R179, [R67.X4+0x6c] ;  /* 0x00006c0043b37984 */ /* 0x000ee20000004800 */
[----:B------:R-:W-:-:S03]  /*6fd0*/  SHF.L.U32 R114, R113, 0x2, RZ ;  /* 0x0000000271727819 */ /* 0x000fc600000006ff */
[----:B------:R-:W4:Y:S01]  /*6fe0*/  LDS R149, [R67.X4+0x78] ;  /* 0x0000780043957984 */ /* 0x000f220000004800 */
[----:B------:R-:W-:-:S03]  /*6ff0*/  SHF.L.U32 R113, R111, 0x2, RZ ;  /* 0x000000026f717819 */ /* 0x000fc600000006ff */
[----:B------:R5:W-:Y:S01]  /*7000*/  STS [R116+0x1080], R109 ;  /* 0x0010806d74007388 */ /* 0x000be20000000800 */
[-C--:B------:R-:W-:Y:S02]  /*7010*/  LEA.HI.SX32 R115, R115, R118.reuse, 0x1b ;  /* 0x0000007673737211 */ /* 0x080fe400078fdaff */
[C---:B------:R-:W-:Y:S02]  /*7020*/  IADD3 R111, R118.reuse, 0xa0, RZ ;  /* 0x000000a0766f7810 */ /* 0x040fe40007ffe0ff */
[-C--:B------:R-:W-:Y:S02]  /*7030*/  LEA.HI.SX32 R239, R239, R118.reuse, 0x1b ;  /* 0x00000076efef7211 */ /* 0x080fe400078fdaff */
[----:B-----5:R-:W-:Y:S02]  /*7040*/  IADD3 R109, R118, 0xc0, RZ ;  /* 0x000000c0766d7810 */ /* 0x020fe40007ffe0ff */
[----:B------:R-:W-:Y:S02]  /*7050*/  SHF.L.U32 R115, R115, 0x2, RZ ;  /* 0x0000000273737819 */ /* 0x000fe400000006ff */
[----:B------:R-:W-:-:S02]  /*7060*/  LEA.HI.SX32 R109, R109, R118, 0x1b ;  /* 0x000000766d6d7211 */ /* 0x000fc400078fdaff */
[-C--:B------:R-:W-:Y:S02]  /*7070*/  LEA.HI.SX32 R111, R111, R118.reuse, 0x1b ;  /* 0x000000766f6f7211 */ /* 0x080fe400078fdaff */
[----:B------:R-:W-:Y:S02]  /*7080*/  SHF.L.U32 R112, R239, 0x2, RZ ;  /* 0x00000002ef707819 */ /* 0x000fe400000006ff */
[C---:B------:R-:W-:Y:S02]  /*7090*/  IADD3 R239, R118.reuse, 0xe0, RZ ;  /* 0x000000e076ef7810 */ /* 0x040fe40007ffe0ff */
[----:B------:R-:W-:Y:S01]  /*70a0*/  SHF.L.U32 R110, R109, 0x2, RZ ;  /* 0x000000026d6e7819 */ /* 0x000fe200000006ff */
[----:B--2---:R-:W-:Y:S01]  /*70b0*/  STS [R115+0x1100], R106 ;  /* 0x0011006a73007388 */ /* 0x004fe20000000800 */
[----:B------:R-:W-:Y:S02]  /*70c0*/  SHF.L.U32 R111, R111, 0x2, RZ ;  /* 0x000000026f6f7819 */ /* 0x000fe400000006ff */
[----:B------:R-:W-:Y:S01]  /*70d0*/  IADD3 R109, R118, 0x100, RZ ;  /* 0x00000100766d7810 */ /* 0x000fe20007ffe0ff */
[----:B------:R2:W-:Y:S01]  /*70e0*/  STS [R114+0x1180], R107 ;  /* 0x0011806b72007388 */ /* 0x0005e20000000800 */
[----:B------:R-:W-:-:S03]  /*70f0*/  LEA.HI.SX32 R239, R239, R118, 0x1b ;  /* 0x00000076efef7211 */ /* 0x000fc600078fdaff */
[----:B------:R5:W-:Y:S04]  /*7100*/  STS [R113+0x1200], R108 ;  /* 0x0012006c71007388 */ /* 0x000be80000000800 */
[----:B------:R0:W-:Y:S01]  /*7110*/  STS [R112+0x1280], R105 ;  /* 0x0012806970007388 */ /* 0x0001e20000000800 */
[----:B--2---:R-:W-:-:S03]  /*7120*/  IADD3 R107, R118, 0x120, RZ ;  /* 0x00000120766b7810 */ /* 0x004fc60007ffe0ff */
[----:B------:R-:W-:Y:S01]  /*7130*/  STS [R111+0x1300], R104 ;  /* 0x001300686f007388 */ /* 0x000fe20000000800 */
[-C--:B-----5:R-:W-:Y:S02]  /*7140*/  LEA.HI.SX32 R108, R109, R118.reuse, 0x1b ;  /* 0x000000766d6c7211 */ /* 0x0a0fe400078fdaff */
[----:B------:R-:W-:Y:S01]  /*7150*/  SHF.L.U32 R109, R239, 0x2, RZ ;  /* 0x00000002ef6d7819 */ /* 0x000fe200000006ff */
[----:B------:R2:W-:Y:S01]  /*7160*/  STS [R110+0x1380], R237 ;  /* 0x001380ed6e007388 */ /* 0x0005e20000000800 */
[C---:B------:R-:W-:Y:S02]  /*7170*/  IADD3 R239, R118.reuse, 0x140, RZ ;  /* 0x0000014076ef7810 */ /* 0x040fe40007ffe0ff */
[----:B0-----:R-:W-:Y:S02]  /*7180*/  IADD3 R105, R118, 0x180, RZ ;  /* 0x0000018076697810 */ /* 0x001fe40007ffe0ff */
[-C--:B------:R-:W-:Y:S02]  /*7190*/  LEA.HI.SX32 R107, R107, R118.reuse, 0x1b ;  /* 0x000000766b6b7211 */ /* 0x080fe400078fdaff */
[----:B------:R-:W-:-:S02]  /*71a0*/  LEA.HI.SX32 R239, R239, R118, 0x1b ;  /* 0x00000076efef7211 */ /* 0x000fc400078fdaff */
[----:B--2---:R-:W-:Y:S02]  /*71b0*/  IADD3 R237, R118, 0x160, RZ ;  /* 0x0000016076ed7810 */ /* 0x004fe40007ffe0ff */
[----:B------:R-:W-:Y:S02]  /*71c0*/  SHF.L.U32 R108, R108, 0x2, RZ ;  /* 0x000000026c6c7819 */ /* 0x000fe400000006ff */
[-C--:B------:R-:W-:Y:S02]  /*71d0*/  LEA.HI.SX32 R237, R237, R118.reuse, 0x1b ;  /* 0x00000076eded7211 */ /* 0x080fe400078fdaff */
[----:B------:R-:W-:Y:S02]  /*71e0*/  LEA.HI.SX32 R104, R105, R118, 0x1b ;  /* 0x0000007669687211 */ /* 0x000fe400078fdaff */
[----:B------:R-:W-:Y:S02]  /*71f0*/  SHF.L.U32 R107, R107, 0x2, RZ ;  /* 0x000000026b6b7819 */ /* 0x000fe400000006ff */
[----:B------:R-:W-:Y:S01]  /*7200*/  SHF.L.U32 R106, R239, 0x2, RZ ;  /* 0x00000002ef6a7819 */ /* 0x000fe200000006ff */
[----:B------:R0:W-:Y:S01]  /*7210*/  STS [R109+0x1400], R102 ;  /* 0x001400666d007388 */ /* 0x0001e20000000800 */
[----:B------:R-:W-:-:S02]  /*7220*/  SHF.L.U32 R105, R237, 0x2, RZ ;  /* 0x00000002ed697819 */ /* 0x000fc400000006ff */
[C---:B------:R-:W-:Y:S01]  /*7230*/  IADD3 R239, R118.reuse, 0x1a0, RZ ;  /* 0x000001a076ef7810 */ /* 0x040fe20007ffe0ff */
[----:B------:R2:W-:Y:S01]  /*7240*/  STS [R108+0x1480], R103 ;  /* 0x001480676c007388 */ /* 0x0005e20000000800 */
[----:B------:R-:W-:Y:S02]  /*7250*/  IADD3 R237, R118, 0x1c0, RZ ;  /* 0x000001c076ed7810 */ /* 0x000fe40007ffe0ff */
[----:B------:R-:W-:Y:S01]  /*7260*/  SHF.L.U32 R104, R104, 0x2, RZ ;  /* 0x0000000268687819 */ /* 0x000fe200000006ff */
[----:B------:R-:W-:Y:S01]  /*7270*/  STS [R107+0x1500], R240 ;  /* 0x001500f06b007388 */ /* 0x000fe20000000800 */
[-C--:B------:R-:W-:Y:S02]  /*7280*/  LEA.HI.SX32 R239, R239, R118.reuse, 0x1b ;  /* 0x00000076efef7211 */ /* 0x080fe400078fdaff */
[----:B0-----:R-:W-:Y:S01]  /*7290*/  LEA.HI.SX32 R102, R237, R118, 0x1b ;  /* 0x00000076ed667211 */ /* 0x001fe200078fdaff */
[----:B------:R-:W-:Y:S01]  /*72a0*/  STS [R106+0x1580], R101 ;  /* 0x001580656a007388 */ /* 0x000fe20000000800 */
[----:B--2---:R-:W-:-:S03]  /*72b0*/  IADD3 R103, R118, 0x1e0, RZ ;  /* 0x000001e076677810 */ /* 0x004fc60007ffe0ff */
[----:B------:R1:W-:Y:S01]  /*72c0*/  STS [R105+0x1600], R216 ;  /* 0x001600d869007388 */ /* 0x0003e20000000800 */
[----:B------:R-:W-:-:S03]  /*72d0*/  LEA.HI.SX32 R237, R103, R118, 0x1b ;  /* 0x0000007667ed7211 */ /* 0x000fc600078fdaff */
[----:B------:R0:W-:Y:S01]  /*72e0*/  STS [R104+0x1680], R217 ;  /* 0x001680d968007388 */ /* 0x0001e20000000800 */
[----:B------:R-:W-:Y:S02]  /*72f0*/  SHF.L.U32 R103, R239, 0x2, RZ ;  /* 0x00000002ef677819 */ /* 0x000fe400000006ff */
[----:B------:R-:W-:Y:S01]  /*7300*/  SHF.L.U32 R102, R102, 0x2, RZ ;  /* 0x0000000266667819 */ /* 0x000fe200000006ff */
[-C--:B-1----:R-:W-:Y:S02]  /*7310*/  FMUL.FTZ R216, R164, R160.reuse ;  /* 0x000000a0a4d87220 */ /* 0x082fe40000410000 */
[----:B0-----:R-:W-:Y:S02]  /*7320*/  FMUL.FTZ R217, R165, R160 ;  /* 0x000000a0a5d97220 */ /* 0x001fe40000410000 */
[C---:B------:R-:W-:Y:S01]  /*7330*/  FFMA.FTZ R215, R89.reuse, R216, R215 ;  /* 0x000000d859d77223 */ /* 0x040fe200000100d7 */
[----:B------:R0:W-:Y:S01]  /*7340*/  STS [R103+0x1700], R210 ;  /* 0x001700d267007388 */ /* 0x0001e20000000800 */
[----:B------:R-:W-:Y:S01]  /*7350*/  FFMA.FTZ R238, R89, R217, R238 ;  /* 0x000000d959ee7223 */ /* 0x000fe200000100ee */
[----:B------:R-:W-:Y:S01]  /*7360*/  SHF.L.U32 R101, R237, 0x2, RZ ;  /* 0x00000002ed657819 */ /* 0x000fe200000006ff */
[C---:B------:R-:W-:Y:S01]  /*7370*/  FMUL.FTZ R239, R147.reuse, R211 ;  /* 0x000000d393ef7220 */ /* 0x040fe20000410000 */
[----:B------:R1:W-:Y:S01]  /*7380*/  STS [R102+0x1780], R209 ;  /* 0x001780d166007388 */ /* 0x0003e20000000800 */
[----:B------:R-:W-:-:S02]  /*7390*/  FMUL.FTZ R237, R147, R213 ;  /* 0x000000d593ed7220 */ /* 0x000fc40000410000 */
[C---:B------:R-:W-:Y:S02]  /*73a0*/  FFMA.FTZ R213, R150.reuse, R213, R239 ;  /* 0x000000d596d57223 */ /* 0x040fe400000100ef */
[CC--:B0-----:R-:W-:Y:S02]  /*73b0*/  FMUL.FTZ R210, R175.reuse, R238.reuse ;  /* 0x000000eeafd27220 */ /* 0x0c1fe40000410000 */
[----:B-1----:R-:W-:Y:S01]  /*73c0*/  FMUL.FTZ R209, R175, R215 ;  /* 0x000000d7afd17220 */ /* 0x002fe20000410000 */
[----:B------:R0:W-:Y:S01]  /*73d0*/  STS [R101+0x1800], R214 ;  /* 0x001800d665007388 */ /* 0x0001e20000000800 */
[----:B------:R-:W-:Y:S02]  /*73e0*/  FFMA.FTZ R211, R150, R211, -R237 ;  /* 0x000000d396d37223 */ /* 0x000fe400000108ed */
[C---:B------:R-:W-:Y:S01]  /*73f0*/  FFMA.FTZ R238, R176.reuse, R238, -R209 ;  /* 0x000000eeb0ee7223 */ /* 0x040fe200000108d1 */
[----:B------:R1:W-:Y:S01]  /*7400*/  STS [R207.X4+0x1880], R212 ;  /* 0x001880d4cf007388 */ /* 0x0003e20000004800 */
[----:B------:R-:W-:-:S02]  /*7410*/  FFMA.FTZ R209, R176, R215, R210 ;  /* 0x000000d7b0d17223 */ /* 0x000fc400000100d2 */
[-C--:B------:R-:W-:Y:S02]  /*7420*/  FMUL.FTZ R215, R185, R159.reuse ;  /* 0x0000009fb9d77220 */ /* 0x080fe40000410000 */
[----:B0-----:R-:W-:Y:S02]  /*7430*/  FMUL.FTZ R214, R184, R159 ;  /* 0x0000009fb8d67220 */ /* 0x001fe40000410000 */
[C---:B------:R-:W-:Y:S02]  /*7440*/  FMUL.FTZ R210, R145.reuse, R211 ;  /* 0x000000d391d27220 */ /* 0x040fe40000410000 */
[----:B-1----:R-:W-:Y:S02]  /*7450*/  FMUL.FTZ R207, R145, R213 ;  /* 0x000000d591cf7220 */ /* 0x002fe40000410000 */
[C---:B------:R-:W-:Y:S02]  /*7460*/  FFMA.FTZ R209, R88.reuse, R214, R209 ;  /* 0x000000d658d17223 */ /* 0x040fe400000100d1 */
[----:B------:R-:W-:-:S02]  /*7470*/  FFMA.FTZ R238, R88, R215, R238 ;  /* 0x000000d758ee7223 */ /* 0x000fc400000100ee */
[C---:B------:R-:W-:Y:S02]  /*7480*/  FFMA.FTZ R211, R146.reuse, R211, -R207 ;  /* 0x000000d392d37223 */ /* 0x040fe400000108cf */
[----:B------:R-:W-:Y:S02]  /*7490*/  FFMA.FTZ R207, R146, R213, R210 ;  /* 0x000000d592cf7223 */ /* 0x000fe400000100d2 */
[C---:B------:R-:W-:Y:S02]  /*74a0*/  FMUL.FTZ R213, R173.reuse, R209 ;  /* 0x000000d1add57220 */ /* 0x040fe40000410000 */
[-C--:B------:R-:W-:Y:S01]  /*74b0*/  FMUL.FTZ R210, R173, R238.reuse ;  /* 0x000000eeadd27220 */ /* 0x080fe20000410000 */
[----:B------:R0:W-:Y:S01]  /*74c0*/  STS [R128.X4+0x1900], R129 ;  /* 0x0019008180007388 */ /* 0x0001e20000004800 */
[----:B------:R-:W-:Y:S02]  /*74d0*/  FFMA.FTZ R238, R174, R238, -R213 ;  /* 0x000000eeaeee7223 */ /* 0x000fe400000108d5 */
[----:B------:R-:W-:-:S02]  /*74e0*/  FMUL.FTZ R213, R183, R177 ;  /* 0x000000b1b7d57220 */ /* 0x000fc40000410000 */
[----:B------:R-:W-:Y:S02]  /*74f0*/  FMUL.FTZ R212, R182, R177 ;  /* 0x000000b1b6d47220 */ /* 0x000fe40000410000 */
[----:B------:R-:W-:Y:S02]  /*7500*/  FFMA.FTZ R238, R87, R213, R238 ;  /* 0x000000d557ee7223 */ /* 0x000fe400000100ee */
[----:B0-----:R-:W-:Y:S02]  /*7510*/  FFMA.FTZ R128, R174, R209, R210 ;  /* 0x000000d1ae807223 */ /* 0x001fe400000100d2 */
[C---:B------:R-:W-:Y:S02]  /*7520*/  FMUL.FTZ R209, R175.reuse, R211 ;  /* 0x000000d3afd17220 */ /* 0x040fe40000410000 */
[----:B------:R-:W-:Y:S02]  /*7530*/  FMUL.FTZ R129, R175, R207 ;  /* 0x000000cfaf817220 */ /* 0x000fe40000410000 */
[----:B------:R-:W-:-:S02]  /*7540*/  FFMA.FTZ R128, R87, R212, R128 ;  /* 0x000000d457807223 */ /* 0x000fc40000010080 */
[C---:B------:R-:W-:Y:S02]  /*7550*/  FFMA.FTZ R207, R176.reuse, R207, R209 ;  /* 0x000000cfb0cf7223 */ /* 0x040fe400000100d1 */
[----:B------:R-:W-:Y:S02]  /*7560*/  FFMA.FTZ R211, R176, R211, -R129 ;  /* 0x000000d3b0d37223 */ /* 0x000fe40000010881 */
[C---:B------:R-:W-:Y:S02]  /*7570*/  FMUL.FTZ R209, R187.reuse, R238 ;  /* 0x000000eebbd17220 */ /* 0x040fe40000410000 */
[-C--:B------:R-:W-:Y:S02]  /*7580*/  FMUL.FTZ R129, R187, R128.reuse ;  /* 0x00000080bb817220 */ /* 0x080fe40000410000 */
[C---:B------:R-:W-:Y:S02]  /*7590*/  FFMA.FTZ R237, R188.reuse, R128, R209 ;  /* 0x00000080bced7223 */ /* 0x040fe400000100d1 */
[----:B------:R-:W-:-:S02]  /*75a0*/  FFMA.FTZ R238, R188, R238, -R129 ;  /* 0x000000eebcee7223 */ /* 0x000fc40000010881 */
[-C--:B---3--:R-:W-:Y:S01]  /*75b0*/  FMUL.FTZ R128, R179, R172.reuse ;  /* 0x000000acb3807220 */ /* 0x088fe20000410000 */
[----:B------:R0:W-:Y:S01]  /*75c0*/  STS [R126.X4+0x1980], R127 ;  /* 0x0019807f7e007388 */ /* 0x0001e20000004800 */
[----:B------:R-:W-:Y:S02]  /*75d0*/  FMUL.FTZ R129, R180, R172 ;  /* 0x000000acb4817220 */ /* 0x000fe40000410000 */
[C---:B------:R-:W-:Y:S02]  /*75e0*/  FMUL.FTZ R209, R173.reuse, R211 ;  /* 0x000000d3add17220 */ /* 0x040fe40000410000 */
[C---:B------:R-:W-:Y:S02]  /*75f0*/  FFMA.FTZ R238, R86.reuse, R129, R238 ;  /* 0x0000008156ee7223 */ /* 0x040fe400000100ee */
[----:B0-----:R-:W-:Y:S02]  /*7600*/  FMUL.FTZ R127, R173, R207 ;  /* 0x000000cfad7f7220 */ /* 0x001fe40000410000 */
[----:B------:R-:W-:-:S02]  /*7610*/  FFMA.FTZ R126, R86, R128, R237 ;  /* 0x00000080567e7223 */ /* 0x000fc400000100ed */
[C---:B------:R-:W-:Y:S02]  /*7620*/  FFMA.FTZ R211, R174.reuse, R211, -R127 ;  /* 0x000000d3aed37223 */ /* 0x040fe4000001087f */
[----:B------:R-:W-:Y:S02]  /*7630*/  FFMA.FTZ R207, R174, R207, R209 ;  /* 0x000000cfaecf7223 */ /* 0x000fe400000100d1 */
[C---:B------:R-:W-:Y:S02]  /*7640*/  FMUL.FTZ R127, R196.reuse, R126 ;  /* 0x0000007ec47f7220 */ /* 0x040fe40000410000 */
[-C--:B------:R-:W-:Y:S01]  /*7650*/  FMUL.FTZ R209, R196, R238.reuse ;  /* 0x000000eec4d17220 */ /* 0x080fe20000410000 */
[----:B------:R0:W-:Y:S01]  /*7660*/  STS [R66.X4+0x1a00], R69 ;  /* 0x001a004542007388 */ /* 0x0001e20000004800 */
[C---:B------:R-:W-:Y:S02]  /*7670*/  FFMA.FTZ R238, R197.reuse, R238, -R127 ;  /* 0x000000eec5ee7223 */ /* 0x040fe4000001087f */
[----:B------:R-:W-:Y:S01]  /*7680*/  FFMA.FTZ R209, R197, R126, R209 ;  /* 0x0000007ec5d17223 */ /* 0x000fe200000100d1 */
[----:B------:R-:W-:Y:S01]  /*7690*/  STS [R70.X4+0x1a80], R205 ;  /* 0x001a80cd46007388 */ /* 0x000fe20000004800 */
[----:B------:R-:W-:-:S02]  /*76a0*/  FMUL.FTZ R127, R193, R186 ;  /* 0x000000bac17f7220 */ /* 0x000fc40000410000 */
[----:B------:R-:W-:Y:S01]  /*76b0*/  FMUL.FTZ R126, R192, R186 ;  /* 0x000000bac07e7220 */ /* 0x000fe20000410000 */
[----:B------:R1:W-:Y:S01]  /*76c0*/  STS [R68.X4+0x1b00], R189 ;  /* 0x001b00bd44007388 */ /* 0x0003e20000004800 */
[C---:B------:R-:W-:Y:S01]  /*76d0*/  FFMA.FTZ R238, R85.reuse, R127, R238 ;  /* 0x0000007f55ee7223 */ /* 0x040fe200000100ee */
[----:B------:R-:W-:Y:S02]  /*76e0*/  ULEA UR32, UR31, UR7, 0x8 ;  /* 0x000000071f207291 */ /* 0x000fe4000f8e403f */
[----:B------:R-:W-:Y:S01]  /*76f0*/  STS [R121.X4+0x1b80], R200 ;  /* 0x001b80c879007388 */ /* 0x000fe20000004800 */
[----:B------:R-:W-:Y:S01]  /*7700*/  FFMA.FTZ R209, R85, R126, R209 ;  /* 0x0000007e55d17223 */ /* 0x000fe200000100d1 */
[C---:B------:R-:W-:Y:S02]  /*7710*/  ISETP.NE.AND P2, PT, R119.reuse, RZ, PT ;  /* 0x000000ff7700720c */ /* 0x040fe40003f45270 */
[----:B------:R-:W-:Y:S01]  /*7720*/  STS [R124.X4+0x1c00], R199 ;  /* 0x001c00c77c007388 */ /* 0x000fe20000004800 */
[----:B------:R-:W-:-:S03]  /*7730*/  IADD3 R241, R119, 0x200, RZ ;  /* 0x0000020077f17810 */ /* 0x000fc60007ffe0ff */
[----:B------:R4:W-:Y:S01]  /*7740*/  STS [R125.X4+0x1c80], R202 ;  /* 0x001c80ca7d007388 */ /* 0x0009e20000004800 */
[----:B------:R-:W-:-:S03]  /*7750*/  FMUL.FTZ R210, R194, R238 ;  /* 0x000000eec2d27220 */ /* 0x000fc60000410000 */
[----:B------:R2:W-:Y:S01]  /*7760*/  STS [R131.X4+0x1d00], R204 ;  /* 0x001d00cc83007388 */ /* 0x0005e20000004800 */
[----:B0-----:R-:W-:-:S03]  /*7770*/  FMUL.FTZ R66, R187, R207 ;  /* 0x000000cfbb427220 */ /* 0x001fc60000410000 */
[----:B------:R2:W-:Y:S01]  /*7780*/  STS [R138.X4+0x1d80], R201 ;  /* 0x001d80c98a007388 */ /* 0x0005e20000004800 */
[----:B------:R-:W-:Y:S01]  /*7790*/  FMUL.FTZ R69, R187, R211 ;  /* 0x000000d3bb457220 */ /* 0x000fe20000410000 */
[----:B-1----:R-:W-:Y:S01]  /*77a0*/  SEL R68, R241, UR32, P2 ;  /* 0x00000020f1447c07 */ /* 0x002fe20009000000 */
[----:B------:R-:W-:Y:S01]  /*77b0*/  FMUL.FTZ R237, R194, R209 ;  /* 0x000000d1c2ed7220 */ /* 0x000fe20000410000 */
[----:B------:R2:W-:Y:S04]  /*77c0*/  STS [R139.X4+0x1e00], R208 ;  /* 0x001e00d08b007388 */ /* 0x0005e80000004800 */
[----:B------:R2:W-:Y:S01]  /*77d0*/  STS [R163.X4+0x1e80], R206 ;  /* 0x001e80cea3007388 */ /* 0x0005e20000004800 */
[----:B------:R-:W-:-:S03]  /*77e0*/  FFMA.FTZ R66, R188, R211, -R66 ;  /* 0x000000d3bc427223 */ /* 0x000fc60000010842 */
[----:B------:R2:W-:Y:S01]  /*77f0*/  STS [R178.X4+0x1f00], R203 ;  /* 0x001f00cbb2007388 */ /* 0x0005e20000004800 */
[----:B------:R-:W-:-:S03]  /*7800*/  FFMA.FTZ R69, R188, R207, R69 ;  /* 0x000000cfbc457223 */ /* 0x000fc60000010045 */
[----:B------:R2:W-:Y:S01]  /*7810*/  STS [R120.X4+0x1f80], R191 ;  /* 0x001f80bf78007388 */ /* 0x0005e20000004800 */
[C---:B------:R-:W-:Y:S02]  /*7820*/  FFMA.FTZ R237, R195.reuse, R238, -R237 ;  /* 0x000000eec3ed7223 */ /* 0x040fe400000108ed */
[----:B------:R-:W-:Y:S01]  /*7830*/  FFMA.FTZ R70, R195, R209, R210 ;  /* 0x000000d1c3467223 */ /* 0x000fe200000100d2 */
[----:B------:R2:W-:Y:S01]  /*7840*/  STS [R71.X4+0x2000], R190 ;  /* 0x002000be47007388 */ /* 0x0005e20000004800 */
[----:B------:R-:W-:-:S06]  /*7850*/  NOP ;  /* 0x0000000000007918 */ /* 0x000fcc0000000000 */
[----:B------:R2:W0:Y:S04]  /*7860*/  LDS R138, [R67.X4+0x1080] ;  /* 0x00108000438a7984 */ /* 0x0004280000004800 */
[----:B------:R2:W1:Y:S04]  /*7870*/  LDS R131, [R67.X4+0x1084] ;  /* 0x0010840043837984 */ /* 0x0004680000004800 */
        /* <DEDUP_REMOVED lines=30> */
[----:B------:R2:W-:Y:S04]  /*7a60*/  STS.64 [R68.X8+0x4650], R64 ;  /* 0x0046504044007388 */ /* 0x0005e80000008a00 */
[----:B------:R-:W-:Y:S01]  /*7a70*/  BAR.SYNC.DEFER_BLOCKING 0x0 ;  /* 0x0000000000007b1d */ /* 0x000fe20000010000 */
[----:B------:R-:W-:-:S13]  /*7a80*/  ISETP.NE.AND P1, PT, R119, 0x1f, PT ;  /* 0x0000001f7700780c */ /* 0x000fda0003f25270 */
[----:B------:R2:W0:Y:S01]  /*7a90*/  @P1 LDS.64 R120, [R119.X8+0x5658] ;  /* 0x0056580077781984 */ /* 0x0004220000008a00 */
[-C--:B----4-:R-:W-:Y:S01]  /*7aa0*/  FMUL.FTZ R125, R149, R198.reuse ;  /* 0x000000c6957d7220 */ /* 0x090fe20000410000 */
[----:B------:R-:W-:Y:S01]  /*7ab0*/  BSSY B0, `(.L_x_9290) ;  /* 0x0000011000007945 */ /* 0x000fe20003800000 */
[----:B------:R-:W-:Y:S02]  /*7ac0*/  FMUL.FTZ R124, R148, R198 ;  /* 0x000000c6947c7220 */ /* 0x000fe40000410000 */
[C---:B------:R-:W-:Y:S02]  /*7ad0*/  FFMA.FTZ R237, R84.reuse, R125, R237 ;  /* 0x0000007d54ed7223 */ /* 0x040fe400000100ed */
[----:B------:R-:W-:Y:S01]  /*7ae0*/  FFMA.FTZ R70, R84, R124, R70 ;  /* 0x0000007c54467223 */ /* 0x000fe20000010046 */
[----:B------:R-:W-:Y:S05]  /*7af0*/  @P1 BRA `(.L_x_9291) ;  /* 0x000000c000001947 */ /* 0x000fea0003800000 */
[----:B-123--:R-:W-:Y:S01]  /*7b00*/  ULDC UR33, c[0x0][0x174] ;  /* 0x00005d0000217ab9 */ /* 0x00efe20000000800 */
        /* <DEDUP_REMOVED lines=11> */
.L_x_9291:
[----:B-123--:R-:W-:Y:S05]  /*7bc0*/  BSYNC B0 ;  /* 0x0000000000007941 */ /* 0x00efea0003800000 */
.L_x_9290:
[----:B0-----:R-:W0:Y:S01]  /*7bd0*/  SHFL.UP PT, R67, R237, 0x1, RZ ;  /* 0x04200000ed437989 */ /* 0x001e2200000e00ff */
[----:B------:R-:W-:Y:S01]  /*7be0*/  FMUL.FTZ R71, R196, R69 ;  /* 0x00000045c4477220 */ /* 0x000fe20000410000 */
[C---:B------:R-:W-:Y:S02]  /*7bf0*/  ISETP.GE.AND P0, PT, R118.reuse, 0x1, PT ;  /* 0x000000017600780c */ /* 0x040fe40003f06270 */
[----:B------:R-:W1:Y:S01]  /*7c00*/  SHFL.UP PT, R68, R70, 0x1, RZ ;  /* 0x0420000046447989 */ /* 0x000e6200000e00ff */
[-C--:B------:R-:W-:Y:S01]  /*7c10*/  FFMA.FTZ R71, R197, R66.reuse, -R71 ;  /* 0x00000042c5477223 */ /* 0x080fe20000010847 */
[----:B------:R-:W-:Y:S01]  /*7c20*/  ISETP.GE.AND P4, PT, R118, 0x10, PT ;  /* 0x000000107600780c */ /* 0x000fe20003f86270 */
[----:B------:R-:W-:-:S04]  /*7c30*/  FMUL.FTZ R66, R196, R66 ;  /* 0x00000042c4427220 */ /* 0x000fc80000410000 */
[----:B------:R-:W-:Y:S02]  /*7c40*/  FFMA.FTZ R69, R197, R69, R66 ;  /* 0x00000045c5457223 */ /* 0x000fe40000010042 */
[----:B------:R-:W-:-:S04]  /*7c50*/  FMUL.FTZ R66, R194, R71 ;  /* 0x00000047c2427220 */ /* 0x000fc80000410000 */
[-C--:B------:R-:W-:Y:S02]  /*7c60*/  FFMA.FTZ R66, R195, R69.reuse, R66 ;  /* 0x00000045c3427223 */ /* 0x080fe40000010042 */
[----:B------:R-:W-:-:S04]  /*7c70*/  FMUL.FTZ R69, R194, R69 ;  /* 0x00000045c2457220 */ /* 0x000fc80000410000 */
[----:B------:R-:W-:Y:S02]  /*7c80*/  FFMA.FTZ R71, R195, R71, -R69 ;  /* 0x00000047c3477223 */ /* 0x000fe40000010845 */
[CC--:B0-----:R-:W-:Y:S02]  /*7c90*/  FMUL.FTZ R69, R66.reuse, R67.reuse ;  /* 0x0000004342457220 */ /* 0x0c1fe40000410000 */
[-C--:B-1----:R-:W-:Y:S02]  /*7ca0*/  FMUL.FTZ R243, R66, R68.reuse ;  /* 0x0000004442f37220 */ /* 0x082fe40000410000 */
[C---:B------:R-:W-:Y:S02]  /*7cb0*/  FFMA.FTZ R68, R71.reuse, R68, R69 ;  /* 0x0000004447447223 */ /* 0x040fe40000010045 */
[----:B------:R-:W0:Y:S01]  /*7cc0*/  SHFL.UP PT, R69, R71, 0x1, RZ ;  /* 0x0420000047457989 */ /* 0x000e2200000e00ff */
[----:B------:R-:W-:Y:S02]  /*7cd0*/  FFMA.FTZ R67, R71, R67, -R243 ;  /* 0x0000004347437223 */ /* 0x000fe400000108f3 */
[----:B------:R-:W-:Y:S01]  /*7ce0*/  @P0 FADD.FTZ R70, R70, R68 ;  /* 0x0000004446460221 */ /* 0x000fe20000010000 */
[----:B------:R-:W1:Y:S01]  /*7cf0*/  SHFL.UP PT, R243, R66, 0x1, RZ ;  /* 0x0420000042f37989 */ /* 0x000e6200000e00ff */
[----:B------:R-:W-:-:S05]  /*7d00*/  @P0 FADD.FTZ R237, R237, R67 ;  /* 0x00000043eded0221 */ /* 0x000fca0000010000 */
[----:B------:R-:W2:Y:S01]  /*7d10*/  SHFL.UP PT, R68, R237, 0x2, RZ ;  /* 0x04400000ed447989 */ /* 0x000ea200000e00ff */
[----:B0-----:R-:W-:-:S04]  /*7d20*/  FMUL.FTZ R67, R66, R69 ;  /* 0x0000004542437220 */ /* 0x001fc80000410000 */
[-C--:B-1----:R-:W-:Y:S02]  /*7d30*/  FFMA.FTZ R67, R71, R243.reuse, R67 ;  /* 0x000000f347437223 */ /* 0x082fe40000010043 */
[----:B------:R-:W-:-:S03]  /*7d40*/  FMUL.FTZ R243, R66, R243 ;  /* 0x000000f342f37220 */ /* 0x000fc60000410000 */
[----:B------:R-:W-:Y:S01]  /*7d50*/  FSEL R66, R66, R67, !P0 ;  /* 0x0000004342427208 */ /* 0x000fe20004000000 */
[----:B------:R-:W-:Y:S01]  /*7d60*/  @P0 FFMA.FTZ R71, R71, R69, -R243 ;  /* 0x0000004547470223 */ /* 0x000fe200000108f3 */
[----:B------:R-:W0:Y:S01]  /*7d70*/  SHFL.UP PT, R67, R70, 0x2, RZ ;  /* 0x0440000046437989 */ /* 0x000e2200000e00ff */
[----:B------:R-:W-:Y:S02]  /*7d80*/  ISETP.GE.AND P0, PT, R118, 0x2, PT ;  /* 0x000000027600780c */ /* 0x000fe40003f06270 */
[CC--:B--2---:R-:W-:Y:S02]  /*7d90*/  FMUL.FTZ R69, R66.reuse, R68.reuse ;  /* 0x0000004442457220 */ /* 0x0c4fe40000410000 */
[-C--:B0-----:R-:W-:Y:S02]  /*7da0*/  FMUL.FTZ R243, R66, R67.reuse ;  /* 0x0000004342f37220 */ /* 0x081fe40000410000 */
[C---:B------:R-:W-:Y:S02]  /*7db0*/  FFMA.FTZ R69, R71.reuse, R67, R69 ;  /* 0x0000004347457223 */ /* 0x040fe40000010045 */
[----:B------:R-:W0:Y:S01]  /*7dc0*/  SHFL.UP PT, R67, R71, 0x2, RZ ;  /* 0x0440000047437989 */ /* 0x000e2200000e00ff */
[----:B------:R-:W-:-:S04]  /*7dd0*/  FFMA.FTZ R68, R71, R68, -R243 ;  /* 0x0000004447447223 */ /* 0x000fc800000108f3 */
[----:B------:R-:W-:Y:S01]  /*7de0*/  @P0 FADD.FTZ R70, R70, R69 ;  /* 0x0000004546460221 */ /* 0x000fe20000010000 */
[----:B------:R-:W1:Y:S01]  /*7df0*/  SHFL.UP PT, R243, R66, 0x2, RZ ;  /* 0x0440000042f37989 */ /* 0x000e6200000e00ff */
[----:B------:R-:W-:-:S05]  /*7e00*/  @P0 FADD.FTZ R237, R237, R68 ;  /* 0x00000044eded0221 */ /* 0x000fca0000010000 */
[----:B------:R-:W-:Y:S01]  /*7e10*/  SHFL.UP PT, R250, R237, 0x4, RZ ;  /* 0x04800000edfa7989 */ /* 0x000fe200000e00ff */
[----:B0-----:R-:W-:-:S04]  /*7e20*/  FMUL.FTZ R69, R66, R67 ;  /* 0x0000004342457220 */ /* 0x001fc80000410000 */
[CC--:B-1----:R-:W-:Y:S02]  /*7e30*/  FFMA.FTZ R69, R71.reuse, R243.reuse, R69 ;  /* 0x000000f347457223 */ /* 0x0c2fe40000010045 */
[C---:B------:R-:W-:Y:S02]  /*7e40*/  FMUL.FTZ R68, R66.reuse, R243 ;  /* 0x000000f342447220 */ /* 0x040fe40000410000 */
[----:B------:R-:W0:Y:S01]  /*7e50*/  SHFL.UP PT, R243, R70, 0x4, RZ ;  /* 0x0480000046f37989 */ /* 0x000e2200000e00ff */
[----:B------:R-:W-:Y:S01]  /*7e60*/  FSEL R66, R66, R69, !P0 ;  /* 0x0000004542427208 */ /* 0x000fe20004000000 */
[----:B------:R-:W-:Y:S01]  /*7e70*/  @P0 FFMA.FTZ R71, R71, R67, -R68 ;  /* 0x0000004347470223 */ /* 0x000fe20000010844 */
[----:B------:R-:W-:-:S03]  /*7e80*/  ISETP.GE.AND P0, PT, R118, 0x4, PT ;  /* 0x000000047600780c */ /* 0x000fc60003f06270 */
[----:B------:R-:W-:Y:S04]  /*7e90*/  SHFL.UP PT, R69, R66, 0x4, RZ ;  /* 0x0480000042457989 */ /* 0x000fe800000e00ff */
[----:B------:R-:W1:Y:S01]  /*7ea0*/  SHFL.UP PT, R68, R71, 0x4, RZ ;  /* 0x0480000047447989 */ /* 0x000e6200000e00ff */
[----:B0-----:R-:W-:-:S04]  /*7eb0*/  FMUL.FTZ R67, R66, R243 ;  /* 0x000000f342437220 */ /* 0x001fc80000410000 */
[-C--:B------:R-:W-:Y:S02]  /*7ec0*/  FFMA.FTZ R67, R71, R250.reuse, -R67 ;  /* 0x000000fa47437223 */ /* 0x080fe40000010843 */
[C---:B------:R-:W-:Y:S02]  /*7ed0*/  FMUL.FTZ R250, R66.reuse, R250 ;  /* 0x000000fa42fa7220 */ /* 0x040fe40000410000 */
[----:B------:R-:W-:Y:S02]  /*7ee0*/  @P0 FADD.FTZ R237, R237, R67 ;  /* 0x00000043eded0221 */ /* 0x000fe40000010000 */
[----:B------:R-:W-:Y:S02]  /*7ef0*/  FFMA.FTZ R250, R71, R243, R250 ;  /* 0x000000f347fa7223 */ /* 0x000fe400000100fa */
[----:B-1----:R-:W-:Y:S02]  /*7f00*/  FMUL.FTZ R243, R66, R68 ;  /* 0x0000004442f37220 */ /* 0x002fe40000410000 */
[----:B------:R-:W-:-:S02]  /*7f10*/  @P0 FADD.FTZ R70, R70, R250 ;  /* 0x000000fa46460221 */ /* 0x000fc40000010000 */
[CC--:B------:R-:W-:Y:S02]  /*7f20*/  FFMA.FTZ R243, R71.reuse, R69.reuse, R243 ;  /* 0x0000004547f37223 */ /* 0x0c0fe400000100f3 */
[C---:B------:R-:W-:Y:S01]  /*7f30*/  FMUL.FTZ R69, R66.reuse, R69 ;  /* 0x0000004542457220 */ /* 0x040fe20000410000 */
[----:B------:R-:W0:Y:S02]  /*7f40*/  SHFL.UP PT, R67, R70, 0x8, RZ ;  /* 0x0500000046437989 */ /* 0x000e2400000e00ff */
[----:B------:R-:W-:Y:S01]  /*7f50*/  FSEL R66, R66, R243, !P0 ;  /* 0x000000f342427208 */ /* 0x000fe20004000000 */
[----:B------:R-:W-:Y:S01]  /*7f60*/  @P0 FFMA.FTZ R71, R71, R68, -R69 ;  /* 0x0000004447470223 */ /* 0x000fe20000010845 */
[----:B------:R-:W1:Y:S01]  /*7f70*/  SHFL.UP PT, R243, R237, 0x8, RZ ;  /* 0x05000000edf37989 */ /* 0x000e6200000e00ff */
[----:B------:R-:W-:-:S03]  /*7f80*/  ISETP.GE.AND P0, PT, R118, 0x8, PT ;  /* 0x000000087600780c */ /* 0x000fc60003f06270 */
[----:B------:R-:W2:Y:S01]  /*7f90*/  SHFL.UP PT, R68, R71, 0x8, RZ ;  /* 0x0500000047447989 */ /* 0x000ea200000e00ff */
[----:B0-----:R-:W-:-:S04]  /*7fa0*/  FMUL.FTZ R69, R66, R67 ;  /* 0x0000004342457220 */ /* 0x001fc80000410000 */
[-C--:B-1----:R-:W-:Y:S02]  /*7fb0*/  FFMA.FTZ R69, R71, R243.reuse, -R69 ;  /* 0x000000f347457223 */ /* 0x082fe40000010845 */
[C---:B------:R-:W-:Y:S02]  /*7fc0*/  FMUL.FTZ R250, R66.reuse, R243 ;  /* 0x000000f342fa7220 */ /* 0x040fe40000410000 */
[----:B------:R-:W0:Y:S01]  /*7fd0*/  SHFL.UP PT, R243, R66, 0x8, RZ ;  /* 0x0500000042f37989 */ /* 0x000e2200000e00ff */
[----:B------:R-:W-:Y:S02]  /*7fe0*/  @P0 FADD.FTZ R237, R237, R69 ;  /* 0x00000045eded0221 */ /* 0x000fe40000010000 */
[----:B------:R-:W-:Y:S02]  /*7ff0*/  FFMA.FTZ R250, R71, R67, R250 ;  /* 0x0000004347fa7223 */ /* 0x000fe400000100fa */
[----:B--2---:R-:W-:Y:S02]  /*8000*/  FMUL.FTZ R67, R66, R68 ;  /* 0x0000004442437220 */ /* 0x004fe40000410000 */
[----:B------:R-:W-:-:S02]  /*8010*/  @P0 FADD.FTZ R70, R70, R250 ;  /* 0x000000fa46460221 */ /* 0x000fc40000010000 */
[----:B------:R-:W-:Y:S01]  /*8020*/  SHFL.UP PT, R250, R237, 0x10, RZ ;  /* 0x06000000edfa7989 */ /* 0x000fe200000e00ff */
[-C--:B0-----:R-:W-:Y:S02]  /*8030*/  FFMA.FTZ R67, R71, R243.reuse, R67 ;  /* 0x000000f347437223 */ /* 0x081fe40000010043 */
[----:B------:R-:W-:-:S03]  /*8040*/  FMUL.FTZ R243, R66, R243 ;  /* 0x000000f342f37220 */ /* 0x000fc60000410000 */
[----:B------:R-:W-:Y:S01]  /*8050*/  FSEL R66, R66, R67, !P0 ;  /* 0x0000004342427208 */ /* 0x000fe20004000000 */
[----:B------:R-:W-:Y:S01]  /*8060*/  @P0 FFMA.FTZ R71, R71, R68, -R243 ;  /* 0x0000004447470223 */ /* 0x000fe200000108f3 */
[----:B------:R-:W-:Y:S01]  /*8070*/  ISETP.NE.AND P0, PT, R251, RZ, PT ;  /* 0x000000fffb00720c */ /* 0x000fe20003f05270 */
[----:B------:R-:W0:Y:S04]  /*8080*/  SHFL.UP PT, R243, R70, 0x10, RZ ;  /* 0x0600000046f37989 */ /* 0x000e2800000e00ff */
[----:B------:R-:W1:Y:S04]  /*8090*/  SHFL.UP PT, R69, R71, 0x10, RZ ;  /* 0x0600000047457989 */ /* 0x000e6800000e00ff */
[----:B------:R-:W2:Y:S01]  /*80a0*/  SHFL.UP PT, R67, R66, 0x10, RZ ;  /* 0x0600000042437989 */ /* 0x000ea200000e00ff */
[----:B0-----:R-:W-:-:S04]  /*80b0*/  FMUL.FTZ R68, R66, R243 ;  /* 0x000000f342447220 */ /* 0x001fc80000410000 */
[-C--:B------:R-:W-:Y:S02]  /*80c0*/  FFMA.FTZ R68, R71, R250.reuse, -R68 ;  /* 0x000000fa47447223 */ /* 0x080fe40000010844 */
[C---:B------:R-:W-:Y:S02]  /*80d0*/  FMUL.FTZ R250, R66.reuse, R250 ;  /* 0x000000fa42fa7220 */ /* 0x040fe40000410000 */
[----:B------:R-:W-:Y:S02]  /*80e0*/  @P4 FADD.FTZ R237, R237, R68 ;  /* 0x00000044eded4221 */ /* 0x000fe40000010000 */
[----:B------:R-:W-:Y:S02]  /*80f0*/  FFMA.FTZ R243, R71, R243, R250 ;  /* 0x000000f347f37223 */ /* 0x000fe400000100fa */
[----:B-1----:R-:W-:Y:S02]  /*8100*/  FMUL.FTZ R250, R66, R69 ;  /* 0x0000004542fa7220 */ /* 0x002fe40000410000 */
[----:B------:R-:W-:-:S02]  /*8110*/  @P4 FADD.FTZ R70, R70, R243 ;  /* 0x000000f346464221 */ /* 0x000fc40000010000 */
[-C--:B--2---:R-:W-:Y:S02]  /*8120*/  FFMA.FTZ R250, R71, R67.reuse, R250 ;  /* 0x0000004347fa7223 */ /* 0x084fe400000100fa */
[----:B------:R-:W-:-:S03]  /*8130*/  FMUL.FTZ R67, R66, R67 ;  /* 0x0000004342437220 */ /* 0x000fc60000410000 */
[----:B------:R-:W-:Y:S01]  /*8140*/  FSEL R250, R66, R250, !P4 ;  /* 0x000000fa42fa7208 */ /* 0x000fe20006000000 */
[----:B------:R-:W-:Y:S01]  /*8150*/  @P4 FFMA.FTZ R71, R71, R69, -R67 ;  /* 0x0000004547474223 */ /* 0x000fe20000010843 */
[----:B------:R-:W-:Y:S01]  /*8160*/  MOV R67, UR26 ;  /* 0x0000001a00437c02 */ /* 0x000fe20008000f00 */
[----:B------:R-:W-:Y:S01]  /*8170*/  CS2R R68, SRZ ;  /* 0x0000000000447805 */ /* 0x000fe2000001ff00 */
[----:B------:R-:W-:Y:S02]  /*8180*/  MOV R66, UR26 ;  /* 0x0000001a00427c02 */ /* 0x000fe40008000f00 */
[----:B------:R-:W-:Y:S02]  /*8190*/  ISETP.LT.OR P3, PT, R67, 0x2, P0 ;  /* 0x000000024300780c */ /* 0x000fe40000761670 */
[----:B------:R-:W-:-:S11]  /*81a0*/  MOV R67, c[0x0][0x16c] ;  /* 0x00005b0000437a02 */ /* 0x000fd60000000f00 */
[----:B------:R-:W-:-:S05]  /*81b0*/  @!P3 IADD3 R66, R66, -0x2, RZ ;  /* 0xfffffffe4242b810 */ /* 0x000fca0007ffe0ff */
[----:B------:R-:W-:Y:S01]  /*81c0*/  @!P3 IMAD R66, R66, R67, UR7 ;  /* 0x000000074242be24 */ /* 0x000fe2000f8e0243 */
[----:B------:R-:W-:-:S10]  /*81d0*/  HFMA2.MMA R67, -RZ, RZ, 0, 9.5367431640625e-07 ;  /* 0x00000010ff437435 */ /* 0x000fd400000001ff */
[----:B------:R-:W-:-:S05]  /*81e0*/  @!P3 IMAD.WIDE R66, R66, R67, UR44 ;  /* 0x0000002c4242be25 */ /* 0x000fca000f8e0243 */
[----:B------:R-:W2:Y:S01]  /*81f0*/  @!P3 LDG.E.64 R68, [R66.64+0x8] ;  /* 0x0000082a4244b981 */ /* 0x000ea2000c1e1b00 */
[C---:B------:R-:W-:Y:S01]  /*8200*/  FMUL.FTZ R249, R17.reuse, R249 ;  /* 0x000000f911f97220 */ /* 0x040fe20000410000 */
[----:B------:R-:W-:Y:S01]  /*8210*/  BSSY B0, `(.L_x_9292) ;  /* 0x0000135000007945 */ /* 0x000fe20003800000 */
[----:B------:R-:W-:Y:S01]  /*8220*/  FMUL.FTZ R247, R17, R247 ;  /* 0x000000f711f77220 */ /* 0x000fe20000410000 */
[----:B------:R-:W-:Y:S01]  /*8230*/  SHFL.UP PT, R250, R250, 0x1, RZ ;  /* 0x04200000fafa7989 */ /* 0x000fe200000e00ff */
[C---:B------:R-:W-:Y:S02]  /*8240*/  FMUL.FTZ R248, R18.reuse, R248 ;  /* 0x000000f812f87220 */ /* 0x040fe40000410000 */
[----:B------:R-:W-:Y:S01]  /*8250*/  FMUL.FTZ R246, R18, R246 ;  /* 0x000000f612f67220 */ /* 0x000fe20000410000 */
[----:B------:R-:W-:Y:S01]  /*8260*/  SHFL.UP PT, R71, R71, 0x1, RZ ;  /* 0x0420000047477989 */ /* 0x000fe200000e00ff */
[C---:B------:R-:W-:Y:S02]  /*8270*/  FMUL.FTZ R245, R19.reuse, R245 ;  /* 0x000000f513f57220 */ /* 0x040fe40000410000 */
[----:B------:R-:W-:Y:S01]  /*8280*/  FMUL.FTZ R244, R19, R244 ;  /* 0x000000f413f47220 */ /* 0x000fe20000410000 */
[----:B------:R-:W-:Y:S01]  /*8290*/  SHFL.UP PT, R70, R70, 0x1, RZ ;  /* 0x0420000046467989 */ /* 0x000fe200000e00ff */
[----:B------:R-:W-:-:S02]  /*82a0*/  FMUL.FTZ R242, R20, R242 ;  /* 0x000000f214f27220 */ /* 0x000fc40000410000 */
[----:B------:R-:W-:Y:S01]  /*82b0*/  FMUL.FTZ R241, R20, R241 ;  /* 0x000000f114f17220 */ /* 0x000fe20000410000 */
[----:B------:R-:W-:Y:S01]  /*82c0*/  SHFL.UP PT, R237, R237, 0x1, RZ ;  /* 0x04200000eded7989 */ /* 0x000fe200000e00ff */
        /* <DEDUP_REMOVED lines=23> */
[----:B------:R-:W-:Y:S01]  /*8440*/  FMUL.FTZ R131, R32, R131 ;  /* 0x0000008320837220 */ /* 0x000fe20000410000 */
[----:B--2---:R-:W0:Y:S04]  /*8450*/  SHFL.IDX PT, R68, R68, RZ, 0x1f ;  /* 0x00001fff44447589 */ /* 0x004e2800000e0000 */
[----:B------:R-:W1:Y:S01]  /*8460*/  SHFL.IDX PT, R69, R69, RZ, 0x1f ;  /* 0x00001fff45457589 */ /* 0x000e6200000e0000 */
[C---:B0-----:R-:W-:Y:S02]  /*8470*/  FMUL.FTZ R66, R250.reuse, R68 ;  /* 0x00000044fa427220 */ /* 0x041fe40000410000 */
[-C--:B-1----:R-:W-:Y:S02]  /*8480*/  FMUL.FTZ R250, R250, R69.reuse ;  /* 0x00000045fafa7220 */ /* 0x082fe40000410000 */
[----:B------:R-:W-:-:S02]  /*8490*/  FFMA.FTZ R66, R71, R69, R66 ;  /* 0x0000004547427223 */ /* 0x000fc40000010042 */
[----:B------:R-:W-:Y:S02]  /*84a0*/  FFMA.FTZ R250, R71, R68, -R250 ;  /* 0x0000004447fa7223 */ /* 0x000fe400000108fa */
[----:B------:R-:W-:Y:S02]  /*84b0*/  @P2 FADD.FTZ R69, R70, R66 ;  /* 0x0000004246452221 */ /* 0x000fe40000010000 */
[----:B------:R-:W-:Y:S01]  /*84c0*/  @P2 FADD.FTZ R68, R237, R250 ;  /* 0x000000faed442221 */ /* 0x000fe20000010000 */
[----:B------:R-:W-:Y:S01]  /*84d0*/  ISETP.NE.AND P2, PT, R251, 0x1f, PT ;  /* 0x0000001ffb00780c */ /* 0x000fe20003f45270 */
[C---:B------:R-:W-:Y:S02]  /*84e0*/  FMUL.FTZ R66, R65.reuse, R69 ;  /* 0x0000004541427220 */ /* 0x040fe40000410000 */
[-C--:B------:R-:W-:Y:S02]  /*84f0*/  FMUL.FTZ R67, R65, R68.reuse ;  /* 0x0000004441437220 */ /* 0x080fe40000410000 */
[----:B------:R-:W-:-:S02]  /*8500*/  FFMA.FTZ R65, R64, R68, -R66 ;  /* 0x0000004440417223 */ /* 0x000fc40000010842 */
[----:B------:R-:W-:Y:S02]  /*8510*/  FFMA.FTZ R64, R64, R69, R67 ;  /* 0x0000004540407223 */ /* 0x000fe40000010043 */
[----:B------:R-:W-:Y:S02]  /*8520*/  FADD.FTZ R181, R181, R65 ;  /* 0x00000041b5b57221 */ /* 0x000fe40000010000 */
[----:B------:R-:W-:Y:S02]  /*8530*/  FADD.FTZ R236, R236, R64 ;  /* 0x00000040ecec7221 */ /* 0x000fe40000010000 */
[----:B------:R-:W-:Y:S02]  /*8540*/  FMUL.FTZ R64, R130, R181 ;  /* 0x000000b582407220 */ /* 0x000fe40000410000 */
[----:B------:R-:W-:Y:S02]  /*8550*/  FMUL.FTZ R250, R194, R121 ;  /* 0x00000079c2fa7220 */ /* 0x000fe40000410000 */
[----:B------:R-:W-:-:S02]  /*8560*/  FMUL.FTZ R65, R130, R236 ;  /* 0x000000ec82417220 */ /* 0x000fc40000410000 */
[----:B------:R-:W-:Y:S02]  /*8570*/  FMUL.FTZ R71, R194, -R120 ;  /* 0x80000078c2477220 */ /* 0x000fe40000410000 */
[C---:B------:R-:W-:Y:S02]  /*8580*/  FFMA.FTZ R64, R132.reuse, R236, R64 ;  /* 0x000000ec84407223 */ /* 0x040fe40000010040 */
[C---:B------:R-:W-:Y:S02]  /*8590*/  FFMA.FTZ R250, R195.reuse, R120, -R250 ;  /* 0x00000078c3fa7223 */ /* 0x040fe400000108fa */
[----:B------:R-:W-:Y:S02]  /*85a0*/  FFMA.FTZ R65, R132, R181, -R65 ;  /* 0x000000b584417223 */ /* 0x000fe40000010841 */
[----:B------:R-:W-:Y:S02]  /*85b0*/  FFMA.FTZ R71, R195, -R121, R71 ;  /* 0x80000079c3477223 */ /* 0x000fe40000010047 */
        /* <DEDUP_REMOVED lines=18> */
[----:B------:R-:W-:-:S02]  /*86e0*/  FMUL.FTZ R66, R194, R249 ;  /* 0x000000f9c2427220 */ /* 0x000fc40000410000 */
[-C--:B------:R-:W-:Y:S02]  /*86f0*/  FMUL.FTZ R65, R136, R232.reuse ;  /* 0x000000e888417220 */ /* 0x080fe40000410000 */
[----:B------:R-:W-:Y:S02]  /*8700*/  FFMA.FTZ R64, R137, R232, R64 ;  /* 0x000000e889407223 */ /* 0x000fe40000010040 */
[-C--:B------:R-:W-:Y:S02]  /*8710*/  FFMA.FTZ R67, -R194, R247.reuse, -R67 ;  /* 0x000000f7c2437223 */ /* 0x080fe40000010943 */
[----:B------:R-:W-:Y:S02]  /*8720*/  FFMA.FTZ R66, R195, R247, -R66 ;  /* 0x000000f7c3427223 */ /* 0x000fe40000010842 */
[----:B------:R-:W-:Y:S02]  /*8730*/  FFMA.FTZ R65, R137, R233, -R65 ;  /* 0x000000e989417223 */ /* 0x000fe40000010841 */
[----:B------:R-:W-:-:S02]  /*8740*/  FFMA.FTZ R230, R96, R230, R64 ;  /* 0x000000e660e67223 */ /* 0x000fc40000010040 */
[C---:B------:R-:W-:Y:S02]  /*8750*/  FMUL.FTZ R64, R173.reuse, -R250 ;  /* 0x800000faad407220 */ /* 0x040fe40000410000 */
[----:B------:R-:W-:Y:S02]  /*8760*/  FADD.FTZ R67, -R246, R67 ;  /* 0x00000043f6437221 */ /* 0x000fe40000010100 */
[----:B------:R-:W-:Y:S02]  /*8770*/  FADD.FTZ R66, R248, R66 ;  /* 0x00000042f8427221 */ /* 0x000fe40000010000 */
[----:B------:R-:W-:Y:S02]  /*8780*/  FFMA.FTZ R231, R96, R231, R65 ;  /* 0x000000e760e77223 */ /* 0x000fe40000010041 */
[-C--:B------:R-:W-:Y:S02]  /*8790*/  FMUL.FTZ R65, R173, -R71.reuse ;  /* 0x80000047ad417220 */ /* 0x080fe40000410000 */
[----:B------:R-:W-:-:S02]  /*87a0*/  FFMA.FTZ R71, R174, R71, R64 ;  /* 0x00000047ae477223 */ /* 0x000fc40000010040 */
[C---:B------:R-:W-:Y:S02]  /*87b0*/  FMUL.FTZ R69, R196.reuse, -R67 ;  /* 0x80000043c4457220 */ /* 0x040fe40000410000 */
[----:B------:R-:W-:Y:S02]  /*87c0*/  FMUL.FTZ R68, R196, -R66 ;  /* 0x80000042c4447220 */ /* 0x000fe40000410000 */
[----:B------:R-:W-:Y:S02]  /*87d0*/  FMUL.FTZ R64, R140, R231 ;  /* 0x000000e78c407220 */ /* 0x000fe40000410000 */
[----:B------:R-:W-:Y:S02]  /*87e0*/  FFMA.FTZ R250, R174, R250, -R65 ;  /* 0x000000faaefa7223 */ /* 0x000fe40000010841 */
[----:B------:R-:W-:Y:S02]  /*87f0*/  FMUL.FTZ R65, R140, R230 ;  /* 0x000000e68c417220 */ /* 0x000fe40000410000 */
[----:B------:R-:W-:-:S02]  /*8800*/  FFMA.FTZ R66, R197, R66, -R69 ;  /* 0x00000042c5427223 */ /* 0x000fc40000010845 */
[----:B------:R-:W-:Y:S02]  /*8810*/  FFMA.FTZ R68, R197, R67, R68 ;  /* 0x00000043c5447223 */ /* 0x000fe40000010044 */
[C---:B------:R-:W-:Y:S02]  /*8820*/  FFMA.FTZ R64, R141.reuse, R230, R64 ;  /* 0x000000e68d407223 */ /* 0x040fe40000010040 */
[----:B------:R-:W-:Y:S02]  /*8830*/  FFMA.FTZ R65, R141, R231, -R65 ;  /* 0x000000e78d417223 */ /* 0x000fe40000010841 */
[----:B------:R-:W-:Y:S02]  /*8840*/  FADD.FTZ R68, -R245, R68 ;  /* 0x00000044f5447221 */ /* 0x000fe40000010100 */
[----:B------:R-:W-:Y:S02]  /*8850*/  FADD.FTZ R66, R244, R66 ;  /* 0x00000042f4427221 */ /* 0x000fe40000010000 */
[----:B------:R-:W-:-:S02]  /*8860*/  FFMA.FTZ R228, R95, R228, R64 ;  /* 0x000000e45fe47223 */ /* 0x000fc40000010040 */
[----:B------:R-:W-:Y:S02]  /*8870*/  FMUL.FTZ R64, R175, -R250 ;  /* 0x800000faaf407220 */ /* 0x000fe40000410000 */
[----:B------:R-:W-:Y:S02]  /*8880*/  FFMA.FTZ R229, R95, R229, R65 ;  /* 0x000000e55fe57223 */ /* 0x000fe40000010041 */
[-C--:B------:R-:W-:Y:S02]  /*8890*/  FMUL.FTZ R65, R175, -R71.reuse ;  /* 0x80000047af417220 */ /* 0x080fe40000410000 */
[C---:B------:R-:W-:Y:S02]  /*88a0*/  FMUL.FTZ R69, R187.reuse, -R68 ;  /* 0x80000044bb457220 */ /* 0x040fe40000410000 */
[----:B------:R-:W-:Y:S02]  /*88b0*/  FMUL.FTZ R67, R187, -R66 ;  /* 0x80000042bb437220 */ /* 0x000fe40000410000 */
[----:B------:R-:W-:-:S02]  /*88c0*/  FFMA.FTZ R71, R176, R71, R64 ;  /* 0x00000047b0477223 */ /* 0x000fc40000010040 */
[C---:B------:R-:W-:Y:S02]  /*88d0*/  FMUL.FTZ R64, R157.reuse, R229 ;  /* 0x000000e59d407220 */ /* 0x040fe40000410000 */
[----:B------:R-:W-:Y:S02]  /*88e0*/  FFMA.FTZ R250, R176, R250, -R65 ;  /* 0x000000fab0fa7223 */ /* 0x000fe40000010841 */
[C---:B------:R-:W-:Y:S02]  /*88f0*/  FFMA.FTZ R66, R188.reuse, R66, -R69 ;  /* 0x00000042bc427223 */ /* 0x040fe40000010845 */
[----:B------:R-:W-:Y:S02]  /*8900*/  FFMA.FTZ R67, R188, R68, R67 ;  /* 0x00000044bc437223 */ /* 0x000fe40000010043 */
[-C--:B------:R-:W-:Y:S02]  /*8910*/  FMUL.FTZ R65, R157, R228.reuse ;  /* 0x000000e49d417220 */ /* 0x080fe40000410000 */
[----:B------:R-:W-:-:S02]  /*8920*/  FFMA.FTZ R64, R158, R228, R64 ;  /* 0x000000e49e407223 */ /* 0x000fc40000010040 */
[----:B------:R-:W-:Y:S02]  /*8930*/  FADD.FTZ R67, -R242, R67 ;  /* 0x00000043f2437221 */ /* 0x000fe40000010100 */
[----:B------:R-:W-:Y:S02]  /*8940*/  FADD.FTZ R66, R241, R66 ;  /* 0x00000042f1427221 */ /* 0x000fe40000010000 */
[----:B------:R-:W-:Y:S02]  /*8950*/  FFMA.FTZ R65, R158, R229, -R65 ;  /* 0x000000e59e417223 */ /* 0x000fe40000010841 */
[----:B------:R-:W-:Y:S02]  /*8960*/  FFMA.FTZ R226, R94, R226, R64 ;  /* 0x000000e25ee27223 */ /* 0x000fe40000010040 */
[----:B------:R-:W-:Y:S02]  /*8970*/  FMUL.FTZ R64, R145, -R250 ;  /* 0x800000fa91407220 */ /* 0x000fe40000410000 */
[----:B------:R-:W-:-:S02]  /*8980*/  FMUL.FTZ R69, R173, -R67 ;  /* 0x80000043ad457220 */ /* 0x000fc40000410000 */
[-C--:B------:R-:W-:Y:S02]  /*8990*/  FMUL.FTZ R68, R173, -R66.reuse ;  /* 0x80000042ad447220 */ /* 0x080fe40000410000 */
[----:B------:R-:W-:Y:S02]  /*89a0*/  FFMA.FTZ R227, R94, R227, R65 ;  /* 0x000000e35ee37223 */ /* 0x000fe40000010041 */
[-C--:B------:R-:W-:Y:S02]  /*89b0*/  FMUL.FTZ R65, R145, -R71.reuse ;  /* 0x8000004791417220 */ /* 0x080fe40000410000 */
[----:B------:R-:W-:Y:S02]  /*89c0*/  FFMA.FTZ R71, R146, R71, R64 ;  /* 0x0000004792477223 */ /* 0x000fe40000010040 */
[C---:B------:R-:W-:Y:S02]  /*89d0*/  FFMA.FTZ R66, R174.reuse, R66, -R69 ;  /* 0x00000042ae427223 */ /* 0x040fe40000010845 */
[----:B------:R-:W-:-:S02]  /*89e0*/  FFMA.FTZ R68, R174, R67, R68 ;  /* 0x00000043ae447223 */ /* 0x000fc40000010044 */
[C---:B------:R-:W-:Y:S02]  /*89f0*/  FMUL.FTZ R64, R155.reuse, R227 ;  /* 0x000000e39b407220 */ /* 0x040fe40000410000 */
[----:B------:R-:W-:Y:S02]  /*8a00*/  FFMA.FTZ R250, R146, R250, -R65 ;  /* 0x000000fa92fa7223 */ /* 0x000fe40000010841 */
[-C--:B------:R-:W-:Y:S02]  /*8a10*/  FMUL.FTZ R65, R155, R226.reuse ;  /* 0x000000e29b417220 */ /* 0x080fe40000410000 */
[----:B------:R-:W-:Y:S02]  /*8a20*/  FADD.FTZ R68, -R240, R68 ;  /* 0x00000044f0447221 */ /* 0x000fe40000010100 */
[----:B------:R-:W-:Y:S02]  /*8a30*/  FADD.FTZ R66, R239, R66 ;  /* 0x00000042ef427221 */ /* 0x000fe40000010000 */
[----:B------:R-:W-:-:S02]  /*8a40*/  FFMA.FTZ R64, R156, R226, R64 ;  /* 0x000000e29c407223 */ /* 0x000fc40000010040 */
[----:B------:R-:W-:Y:S02]  /*8a50*/  FFMA.FTZ R65, R156, R227, -R65 ;  /* 0x000000e39c417223 */ /* 0x000fe40000010841 */
[C---:B------:R-:W-:Y:S02]  /*8a60*/  FMUL.FTZ R69, R175.reuse, -R68 ;  /* 0x80000044af457220 */ /* 0x040fe40000410000 */
[----:B------:R-:W-:Y:S02]  /*8a70*/  FMUL.FTZ R67, R175, -R66 ;  /* 0x80000042af437220 */ /* 0x000fe40000410000 */
[----:B------:R-:W-:Y:S02]  /*8a80*/  FFMA.FTZ R224, R93, R224, R64 ;  /* 0x000000e05de07223 */ /* 0x000fe40000010040 */
[----:B------:R-:W-:Y:S02]  /*8a90*/  FMUL.FTZ R64, R147, -R250 ;  /* 0x800000fa93407220 */ /* 0x000fe40000410000 */
[----:B------:R-:W-:-:S02]  /*8aa0*/  FFMA.FTZ R225, R93, R225, R65 ;  /* 0x000000e15de17223 */ /* 0x000fc40000010041 */
[-C--:B------:R-:W-:Y:S02]  /*8ab0*/  FMUL.FTZ R65, R147, -R71.reuse ;  /* 0x8000004793417220 */ /* 0x080fe40000410000 */
[C---:B------:R-:W-:Y:S02]  /*8ac0*/  FFMA.FTZ R66, R176.reuse, R66, -R69 ;  /* 0x00000042b0427223 */ /* 0x040fe40000010845 */
[----:B------:R-:W-:Y:S02]  /*8ad0*/  FFMA.FTZ R67, R176, R68, R67 ;  /* 0x00000044b0437223 */ /* 0x000fe40000010043 */
[C---:B------:R-:W-:Y:S02]  /*8ae0*/  FFMA.FTZ R71, R150.reuse, R71, R64 ;  /* 0x0000004796477223 */ /* 0x040fe40000010040 */
[----:B------:R-:W-:Y:S02]  /*8af0*/  FMUL.FTZ R64, R153, R225 ;  /* 0x000000e199407220 */ /* 0x000fe40000410000 */
[----:B------:R-:W-:-:S02]  /*8b00*/  FFMA.FTZ R250, R150, R250, -R65 ;  /* 0x000000fa96fa7223 */ /* 0x000fc40000010841 */
[----:B------:R-:W-:Y:S02]  /*8b10*/  FADD.FTZ R67, -R200, R67 ;  /* 0x00000043c8437221 */ /* 0x000fe40000010100 */
[----:B------:R-:W-:Y:S02]  /*8b20*/  FADD.FTZ R66, R201, R66 ;  /* 0x00000042c9427221 */ /* 0x000fe40000010000 */
[-C--:B------:R-:W-:Y:S02]  /*8b30*/  FMUL.FTZ R65, R153, R224.reuse ;  /* 0x000000e099417220 */ /* 0x080fe40000410000 */
[----:B------:R-:W-:Y:S02]  /*8b40*/  FFMA.FTZ R64, R154, R224, R64 ;  /* 0x000000e09a407223 */ /* 0x000fe40000010040 */
[C---:B------:R-:W-:Y:S02]  /*8b50*/  FMUL.FTZ R69, R145.reuse, -R67 ;  /* 0x8000004391457220 */ /* 0x040fe40000410000 */
[----:B------:R-:W-:-:S02]  /*8b60*/  FMUL.FTZ R68, R145, -R66 ;  /* 0x8000004291447220 */ /* 0x000fc40000410000 */
[----:B------:R-:W-:Y:S02]  /*8b70*/  FFMA.FTZ R65, R154, R225, -R65 ;  /* 0x000000e19a417223 */ /* 0x000fe40000010841 */
[----:B------:R-:W-:Y:S02]  /*8b80*/  FFMA.FTZ R222, R92, R222, R64 ;  /* 0x000000de5cde7223 */ /* 0x000fe40000010040 */
[----:B------:R-:W-:Y:S02]  /*8b90*/  FMUL.FTZ R64, R151, -R250 ;  /* 0x800000fa97407220 */ /* 0x000fe40000410000 */
[C---:B------:R-:W-:Y:S02]  /*8ba0*/  FFMA.FTZ R66, R146.reuse, R66, -R69 ;  /* 0x0000004292427223 */ /* 0x040fe40000010845 */
[----:B------:R-:W-:Y:S02]  /*8bb0*/  FFMA.FTZ R68, R146, R67, R68 ;  /* 0x0000004392447223 */ /* 0x000fe40000010044 */
[----:B------:R-:W-:-:S02]  /*8bc0*/  FFMA.FTZ R223, R92, R223, R65 ;  /* 0x000000df5cdf7223 */ /* 0x000fc40000010041 */
[-C--:B------:R-:W-:Y:S02]  /*8bd0*/  FMUL.FTZ R65, R151, -R71.reuse ;  /* 0x8000004797417220 */ /* 0x080fe40000410000 */
[----:B------:R-:W-:Y:S02]  /*8be0*/  FFMA.FTZ R71, R152, R71, R64 ;  /* 0x0000004798477223 */ /* 0x000fe40000010040 */
[----:B------:R-:W-:Y:S02]  /*8bf0*/  FADD.FTZ R68, -R202, R68 ;  /* 0x00000044ca447221 */ /* 0x000fe40000010100 */
[----:B------:R-:W-:Y:S02]  /*8c00*/  FADD.FTZ R66, R203, R66 ;  /* 0x00000042cb427221 */ /* 0x000fe40000010000 */
[----:B------:R-:W-:Y:S02]  /*8c10*/  FMUL.FTZ R64, R151, R223 ;  /* 0x000000df97407220 */ /* 0x000fe40000410000 */
[----:B------:R-:W-:-:S02]  /*8c20*/  FFMA.FTZ R250, R152, R250, -R65 ;  /* 0x000000fa98fa7223 */ /* 0x000fc40000010841 */
[----:B------:R-:W-:Y:S02]  /*8c30*/  FMUL.FTZ R65, R151, R222 ;  /* 0x000000de97417220 */ /* 0x000fe40000410000 */
[C---:B------:R-:W-:Y:S02]  /*8c40*/  FMUL.FTZ R69, R147.reuse, -R68 ;  /* 0x8000004493457220 */ /* 0x040fe40000410000 */
[----:B------:R-:W-:Y:S02]  /*8c50*/  FMUL.FTZ R67, R147, -R66 ;  /* 0x8000004293437220 */ /* 0x000fe40000410000 */
[C---:B------:R-:W-:Y:S02]  /*8c60*/  FFMA.FTZ R64, R152.reuse, R222, R64 ;  /* 0x000000de98407223 */ /* 0x040fe40000010040 */
[----:B------:R-:W-:Y:S02]  /*8c70*/  FFMA.FTZ R65, R152, R223, -R65 ;  /* 0x000000df98417223 */ /* 0x000fe40000010841 */
[----:B------:R-:W-:-:S02]  /*8c80*/  FFMA.FTZ R66, R150, R66, -R69 ;  /* 0x0000004296427223 */ /* 0x000fc40000010845 */
[----:B------:R-:W-:Y:S02]  /*8c90*/  FFMA.FTZ R67, R150, R68, R67 ;  /* 0x0000004496437223 */ /* 0x000fe40000010043 */
[----:B------:R-:W-:Y:S02]  /*8ca0*/  FFMA.FTZ R220, R91, R220, R64 ;  /* 0x000000dc5bdc7223 */ /* 0x000fe40000010040 */
[----:B------:R-:W-:Y:S02]  /*8cb0*/  FMUL.FTZ R64, R153, -R250 ;  /* 0x800000fa99407220 */ /* 0x000fe40000410000 */
[----:B------:R-:W-:Y:S02]  /*8cc0*/  FFMA.FTZ R221, R91, R221, R65 ;  /* 0x000000dd5bdd7223 */ /* 0x000fe40000010041 */
[----:B------:R-:W-:Y:S02]  /*8cd0*/  FMUL.FTZ R65, R153, -R71 ;  /* 0x8000004799417220 */ /* 0x000fe40000410000 */
[----:B------:R-:W-:-:S02]  /*8ce0*/  FADD.FTZ R67, -R204, R67 ;  /* 0x00000043cc437221 */ /* 0x000fc40000010100 */
[----:B------:R-:W-:Y:S02]  /*8cf0*/  FADD.FTZ R66, R205, R66 ;  /* 0x00000042cd427221 */ /* 0x000fe40000010000 */
[C---:B------:R-:W-:Y:S02]  /*8d00*/  FFMA.FTZ R71, R154.reuse, R71, R64 ;  /* 0x000000479a477223 */ /* 0x040fe40000010040 */
[----:B------:R-:W-:Y:S02]  /*8d10*/  FMUL.FTZ R64, R147, R221 ;  /* 0x000000dd93407220 */ /* 0x000fe40000410000 */
[----:B------:R-:W-:Y:S02]  /*8d20*/  FFMA.FTZ R250, R154, R250, -R65 ;  /* 0x000000fa9afa7223 */ /* 0x000fe40000010841 */
[C---:B------:R-:W-:Y:S02]  /*8d30*/  FMUL.FTZ R69, R151.reuse, -R67 ;  /* 0x8000004397457220 */ /* 0x040fe40000410000 */
[----:B------:R-:W-:-:S02]  /*8d40*/  FMUL.FTZ R68, R151, -R66 ;  /* 0x8000004297447220 */ /* 0x000fc40000410000 */
[-C--:B------:R-:W-:Y:S02]  /*8d50*/  FMUL.FTZ R65, R147, R220.reuse ;  /* 0x000000dc93417220 */ /* 0x080fe40000410000 */
[----:B------:R-:W-:Y:S02]  /*8d60*/  FFMA.FTZ R64, R150, R220, R64 ;  /* 0x000000dc96407223 */ /* 0x000fe40000010040 */
[C---:B------:R-:W-:Y:S02]  /*8d70*/  FFMA.FTZ R66, R152.reuse, R66, -R69 ;  /* 0x0000004298427223 */ /* 0x040fe40000010845 */
[----:B------:R-:W-:Y:S02]  /*8d80*/  FFMA.FTZ R68, R152, R67, R68 ;  /* 0x0000004398447223 */ /* 0x000fe40000010044 */
[----:B------:R-:W-:Y:S02]  /*8d90*/  FFMA.FTZ R65, R150, R221, -R65 ;  /* 0x000000dd96417223 */ /* 0x000fe40000010841 */
[----:B------:R-:W-:-:S02]  /*8da0*/  FFMA.FTZ R218, R90, R218, R64 ;  /* 0x000000da5ada7223 */ /* 0x000fc40000010040 */
[----:B------:R-:W-:Y:S02]  /*8db0*/  FMUL.FTZ R64, R155, -R250 ;  /* 0x800000fa9b407220 */ /* 0x000fe40000410000 */
[----:B------:R-:W-:Y:S02]  /*8dc0*/  FADD.FTZ R68, -R206, R68 ;  /* 0x00000044ce447221 */ /* 0x000fe40000010100 */
[----:B------:R-:W-:Y:S02]  /*8dd0*/  FADD.FTZ R66, R207, R66 ;  /* 0x00000042cf427221 */ /* 0x000fe40000010000 */
[----:B------:R-:W-:Y:S02]  /*8de0*/  FFMA.FTZ R219, R90, R219, R65 ;  /* 0x000000db5adb7223 */ /* 0x000fe40000010041 */
[-C--:B------:R-:W-:Y:S02]  /*8df0*/  FMUL.FTZ R65, R155, -R71.reuse ;  /* 0x800000479b417220 */ /* 0x080fe40000410000 */
[----:B------:R-:W-:-:S02]  /*8e00*/  FFMA.FTZ R71, R156, R71, R64 ;  /* 0x000000479c477223 */ /* 0x000fc40000010040 */
[C---:B------:R-:W-:Y:S02]  /*8e10*/  FMUL.FTZ R69, R153.reuse, -R68 ;  /* 0x8000004499457220 */ /* 0x040fe40000410000 */
[----:B------:R-:W-:Y:S02]  /*8e20*/  FMUL.FTZ R67, R153, -R66 ;  /* 0x8000004299437220 */ /* 0x000fe40000410000 */
[C---:B------:R-:W-:Y:S02]  /*8e30*/  FMUL.FTZ R64, R145.reuse, R219 ;  /* 0x000000db91407220 */ /* 0x040fe40000410000 */
        /* <DEDUP_REMOVED lines=11> */
[----:B------:R-:W-:Y:S02]  /*8ef0*/  FMUL.FTZ R65, R157, -R71 ;  /* 0x800000479d417220 */ /* 0x000fe40000410000 */
        /* <DEDUP_REMOVED lines=21> */
[----:B------:R-:W-:Y:S02]  /*9050*/  FMUL.FTZ R64, R173, R215 ;  /* 0x000000d7ad407220 */ /* 0x000fe40000410000 */
        /* <DEDUP_REMOVED lines=8> */
[C---:B------:R-:W-:Y:S02]  /*90e0*/  FFMA.FTZ R212, R87.reuse, R212, R64 ;  /* 0x000000d457d47223 */ /* 0x040fe40000010040 */
[----:B------:R-:W-:Y:S02]  /*90f0*/  FMUL.FTZ R64, R136, -R250 ;  /* 0x800000fa88407220 */ /* 0x000fe40000410000 */
[----:B------:R-:W-:-:S02]  /*9100*/  FFMA.FTZ R213, R87, R213, R65 ;  /* 0x000000d557d57223 */ /* 0x000fc40000010041 */
[----:B------:R-:W-:Y:S02]  /*9110*/  FMUL.FTZ R65, R136, -R71 ;  /* 0x8000004788417220 */ /* 0x000fe40000410000 */
[C---:B------:R-:W-:Y:S02]  /*9120*/  FFMA.FTZ R66, R141.reuse, R66, -R69 ;  /* 0x000000428d427223 */ /* 0x040fe40000010845 */
[----:B------:R-:W-:Y:S02]  /*9130*/  FFMA.FTZ R68, R141, R67, R68 ;  /* 0x000000438d447223 */ /* 0x000fe40000010044 */
[----:B------:R-:W-:Y:S02]  /*9140*/  FFMA.FTZ R71, R137, R71, R64 ;  /* 0x0000004789477223 */ /* 0x000fe40000010040 */
        /* <DEDUP_REMOVED lines=27> */
[C---:B------:R-:W-:Y:S02]  /*9300*/  FFMA.FTZ R126, R85.reuse, R126, R64 ;  /* 0x0000007e557e7223 */ /* 0x040fe40000010040 */
[----:B------:R-:W-:Y:S02]  /*9310*/  FMUL.FTZ R64, R130, -R250 ;  /* 0x800000fa82407220 */ /* 0x000fe40000410000 */
[----:B------:R-:W-:Y:S02]  /*9320*/  FFMA.FTZ R127, R85, R127, R65 ;  /* 0x0000007f557f7223 */ /* 0x000fe40000010041 */
[----:B------:R-:W-:Y:S02]  /*9330*/  FADD.FTZ R67, -R139, R67 ;  /* 0x000000438b437221 */ /* 0x000fe40000010100 */
[----:B------:R-:W-:-:S02]  /*9340*/  FADD.FTZ R66, R163, R66 ;  /* 0x00000042a3427221 */ /* 0x000fc40000010000 */
[-C--:B------:R-:W-:Y:S02]  /*9350*/  FMUL.FTZ R65, R130, -R71.reuse ;  /* 0x8000004782417220 */ /* 0x080fe40000410000 */
[----:B------:R-:W-:Y:S02]  /*9360*/  FFMA.FTZ R71, R132, R71, R64 ;  /* 0x0000004784477223 */ /* 0x000fe40000010040 */
[----:B------:R-:W-:Y:S02]  /*9370*/  FMUL.FTZ R64, R194, R127 ;  /* 0x0000007fc2407220 */ /* 0x000fe40000410000 */
[C---:B------:R-:W-:Y:S02]  /*9380*/  FMUL.FTZ R243, R130.reuse, -R67 ;  /* 0x8000004382f37220 */ /* 0x040fe40000410000 */
[----:B------:R-:W-:Y:S02]  /*9390*/  FMUL.FTZ R237, R130, -R66 ;  /* 0x8000004282ed7220 */ /* 0x000fe40000410000 */
[----:B------:R-:W-:-:S02]  /*93a0*/  FFMA.FTZ R250, R132, R250, -R65 ;  /* 0x000000fa84fa7223 */ /* 0x000fc40000010841 */
[CC--:B------:R-:W-:Y:S02]  /*93b0*/  FFMA.FTZ R64, R195.reuse, R126.reuse, R64 ;  /* 0x0000007ec3407223 */ /* 0x0c0fe40000010040 */
[----:B------:R-:W-:Y:S02]  /*93c0*/  FMUL.FTZ R65, R194, R126 ;  /* 0x0000007ec2417220 */ /* 0x000fe40000410000 */
[C---:B------:R-:W-:Y:S02]  /*93d0*/  FFMA.FTZ R243, R132.reuse, R66, -R243 ;  /* 0x0000004284f37223 */ /* 0x040fe400000108f3 */
[----:B------:R-:W-:Y:S01]  /*93e0*/  FFMA.FTZ R237, R132, R67, R237 ;  /* 0x0000004384ed7223 */ /* 0x000fe200000100ed */
[----:B------:R0:W1:Y:S01]  /*93f0*/  SHFL.DOWN PT, R66, R71, 0x1, 0x1f ;  /* 0x08201f0047427f89 */ /* 0x00006200000e0000 */
[----:B------:R-:W-:Y:S01]  /*9400*/  FFMA.FTZ R124, R84, R124, R64 ;  /* 0x0000007c547c7223 */ /* 0x000fe20000010040 */
[----:B------:R-:W-:Y:S01]  /*9410*/  MOV R64, UR26 ;  /* 0x0000001a00407c02 */ /* 0x000fe20008000f00 */
[----:B------:R-:W-:-:S02]  /*9420*/  FFMA.FTZ R65, R195, R127, -R65 ;  /* 0x0000007fc3417223 */ /* 0x000fc40000010841 */
[----:B------:R-:W-:Y:S01]  /*9430*/  FADD.FTZ R243, R138, R243 ;  /* 0x000000f38af37221 */ /* 0x000fe20000010000 */
[----:B------:R-:W-:Y:S01]  /*9440*/  ISETP.GE.OR P0, PT, R64, c[0x0][0x174], P0 ;  /* 0x00005d0040007a0c */ /* 0x000fe20000706670 */
[----:B------:R-:W-:Y:S02]  /*9450*/  FADD.FTZ R237, -R131, R237 ;  /* 0x000000ed83ed7221 */ /* 0x000fe40000010100 */
[----:B------:R-:W-:Y:S01]  /*9460*/  FFMA.FTZ R125, R84, R125, R65 ;  /* 0x0000007d547d7223 */ /* 0x000fe20000010041 */
[----:B------:R0:W2:Y:S04]  /*9470*/  SHFL.DOWN PT, R64, R243, 0x1, 0x1f ;  /* 0x08201f00f3407f89 */ /* 0x0000a800000e0000 */
[----:B------:R0:W3:Y:S04]  /*9480*/  SHFL.DOWN PT, R65, R250, 0x1, 0x1f ;  /* 0x08201f00fa417f89 */ /* 0x0000e800000e0000 */
[----:B------:R0:W4:Y:S01]  /*9490*/  SHFL.DOWN PT, R67, R237, 0x1, 0x1f ;  /* 0x08201f00ed437f89 */ /* 0x00012200000e0000 */
[----:B------:R-:W-:Y:S05]  /*94a0*/  @!P2 BRA `(.L_x_9293) ;  /* 0x000000b00000a947 */ /* 0x000fea0003800000 */
[----:B----4-:R-:W-:-:S04]  /*94b0*/  FMUL.FTZ R68, R71, R67 ;  /* 0x0000004347447220 */ /* 0x010fc80000410000 */
[CC--:B--2---:R-:W-:Y:S02]  /*94c0*/  FFMA.FTZ R68, R250.reuse, R64.reuse, -R68 ;  /* 0x00000040fa447223 */ /* 0x0c4fe40000010844 */
[----:B------:R-:W-:Y:S02]  /*94d0*/  FMUL.FTZ R64, R71, R64 ;  /* 0x0000004047407220 */ /* 0x000fe40000410000 */
[----:B0-----:R-:W-:Y:S02]  /*94e0*/  FADD.FTZ R243, R243, R68 ;  /* 0x00000044f3f37221 */ /* 0x001fe40000010000 */
[----:B------:R-:W-:Y:S02]  /*94f0*/  FFMA.FTZ R64, R250, R67, R64 ;  /* 0x00000043fa407223 */ /* 0x000fe40000010040 */
[C---:B-1----:R-:W-:Y:S02]  /*9500*/  FMUL.FTZ R67, R71.reuse, R66 ;  /* 0x0000004247437220 */ /* 0x042fe40000410000 */
[----:B---3--:R-:W-:-:S02]  /*9510*/  FMUL.FTZ R71, R71, R65 ;  /* 0x0000004147477220 */ /* 0x008fc40000410000 */
[C---:B------:R-:W-:Y:S02]  /*9520*/  FFMA.FTZ R67, R250.reuse, R65, -R67 ;  /* 0x00000041fa437223 */ /* 0x040fe40000010843 */
[----:B------:R-:W-:Y:S02]  /*9530*/  FFMA.FTZ R71, R250, R66, R71 ;  /* 0x00000042fa477223 */ /* 0x000fe40000010047 */
[----:B------:R-:W-:Y:S01]  /*9540*/  FADD.FTZ R237, R237, R64 ;  /* 0x00000040eded7221 */ /* 0x000fe20000010000 */
[----:B------:R-:W-:Y:S02]  /*9550*/  MOV R250, R67 ;  /* 0x0000004300fa7202 */ /* 0x000fe40000000f00 */
.L_x_9293:
[----:B------:R-:W-:Y:S05]  /*9560*/  BSYNC B0 ;  /* 0x0000000000007941 */ /* 0x000fea0003800000 */
.L_x_9292:
[----:B--2---:R-:W-:Y:S01]  /*9570*/  HFMA2.MMA R64, -RZ, RZ, 1.875, 0 ;  /* 0x3f800000ff407435 */ /* 0x004fe200000001ff */
[----:B------:R-:W-:Y:S01]  /*9580*/  USHF.L.U32 UR32, UR7, 0x4, URZ ;  /* 0x0000000407207899 */ /* 0x000fe2000800063f */
[----:B---3--:R-:W-:Y:S01]  /*9590*/  MOV R65, RZ ;  /* 0x000000ff00417202 */ /* 0x008fe20000000f00 */
[----:B-1--4-:R-:W-:Y:S01]  /*95a0*/  CS2R R66, SRZ ;  /* 0x0000000000427805 */ /* 0x012fe2000001ff00 */
        /* <DEDUP_REMOVED lines=9> */
[CC--:B------:R-:W-:Y:S02]  /*9640*/  FFMA.FTZ R252, R250.reuse, R68.reuse, -R252 ;  /* 0x00000044fafc7223 */ /* 0x0c0fe400000108fc */
[----:B------:R-:W-:Y:S02]  /*9650*/  FMUL.FTZ R68, R71, R68 ;  /* 0x0000004447447220 */ /* 0x000fe40000410000 */
        /* <DEDUP_REMOVED lines=8> */
.L_x_9295:
[----:B------:R-:W-:Y:S05]  /*96e0*/  BSYNC B0 ;  /* 0x0000000000007941 */ /* 0x000fea0003800000 */
.L_x_9294:
[----:B0-----:R-:W-:Y:S01]  /*96f0*/  LOP3.LUT R68, R119, 0x1f, RZ, 0xc0, !PT ;  /* 0x0000001f77447812 */ /* 0x001fe200078ec0ff */
[----:B--2---:R0:W2:Y:S01]  /*9700*/  SHFL.DOWN PT, R69, R250, 0x4, 0x1f ;  /* 0x08801f00fa457f89 */ /* 0x0040a200000e0000 */
[----:B------:R-:W-:Y:S02]  /*9710*/  BSSY B0, `(.L_x_9296) ;  /* 0x0000011000007945 */ /* 0x000fe40003800000 */
[----:B------:R-:W-:Y:S01]  /*9720*/  ISETP.GT.U32.AND P0, PT, R68, 0x1b, PT ;  /* 0x0000001b4400780c */ /* 0x000fe20003f04070 */
[----:B---3--:R0:W3:Y:S04]  /*9730*/  SHFL.DOWN PT, R70, R71, 0x4, 0x1f ;  /* 0x08801f0047467f89 */ /* 0x0080e800000e0000 */
[----:B------:R0:W1:Y:S04]  /*9740*/  SHFL.DOWN PT, R68, R243, 0x4, 0x1f ;  /* 0x08801f00f3447f89 */ /* 0x00006800000e0000 */
[----:B------:R0:W4:Y:S04]  /*9750*/  SHFL.DOWN PT, R251, R237, 0x4, 0x1f ;  /* 0x08801f00edfb7f89 */ /* 0x00012800000e0000 */
[----:B------:R-:W-:Y:S05]  /*9760*/  @P0 BRA `(.L_x_9297) ;  /* 0x000000b000000947 */ /* 0x000fea0003800000 */
[----:B----4-:R-:W-:-:S04]  /*9770*/  FMUL.FTZ R252, R71, R251 ;  /* 0x000000fb47fc7220 */ /* 0x010fc80000410000 */
[CC--:B-1----:R-:W-:Y:S02]  /*9780*/  FFMA.FTZ R252, R250.reuse, R68.reuse, -R252 ;  /* 0x00000044fafc7223 */ /* 0x0c2fe400000108fc */
[----:B------:R-:W-:Y:S02]  /*9790*/  FMUL.FTZ R68, R71, R68 ;  /* 0x0000004447447220 */ /* 0x000fe40000410000 */
[----:B0-----:R-:W-:Y:S02]  /*97a0*/  FADD.FTZ R243, R243, R252 ;  /* 0x000000fcf3f37221 */ /* 0x001fe40000010000 */
[----:B------:R-:W-:Y:S02]  /*97b0*/  FFMA.FTZ R68, R250, R251, R68 ;  /* 0x000000fbfa447223 */ /* 0x000fe40000010044 */
[C---:B---3--:R-:W-:Y:S02]  /*97c0*/  FMUL.FTZ R251, R71.reuse, R70 ;  /* 0x0000004647fb7220 */ /* 0x048fe40000410000 */
[----:B--2---:R-:W-:-:S02]  /*97d0*/  FMUL.FTZ R71, R71, R69 ;  /* 0x0000004547477220 */ /* 0x004fc40000410000 */
[C---:B------:R-:W-:Y:S02]  /*97e0*/  FFMA.FTZ R251, R250.reuse, R69, -R251 ;  /* 0x00000045fafb7223 */ /* 0x040fe400000108fb */
[----:B------:R-:W-:Y:S02]  /*97f0*/  FFMA.FTZ R71, R250, R70, R71 ;  /* 0x00000046fa477223 */ /* 0x000fe40000010047 */
[----:B------:R-:W-:Y:S01]  /*9800*/  FADD.FTZ R237, R237, R68 ;  /* 0x00000044eded7221 */ /* 0x000fe20000010000 */
[----:B------:R-:W-:Y:S02]  /*9810*/  MOV R250, R251 ;  /* 0x000000fb00fa7202 */ /* 0x000fe40000000f00 */
.L_x_9297:
[----:B------:R-:W-:Y:S05]  /*9820*/  BSYNC B0 ;  /* 0x0000000000007941 */ /* 0x000fea0003800000 */
.L_x_9296:
[----:B-1----:R-:W-:Y:S01]  /*9830*/  LOP3.LUT R68, R119, 0x1f, RZ, 0xc0, !PT ;  /* 0x0000001f77447812 */ /* 0x002fe200078ec0ff */
[----:B--2---:R1:W2:Y:S01]  /*9840*/  SHFL.DOWN PT, R69, R250, 0x8, 0x1f ;  /* 0x09001f00fa457f89 */ /* 0x0042a200000e0000 */
[----:B------:R-:W-:Y:S02]  /*9850*/  BSSY B0, `(.L_x_9298) ;  /* 0x0000011000007945 */ /* 0x000fe40003800000 */
[----:B------:R-:W-:Y:S01]  /*9860*/  ISETP.GT.U32.AND P0, PT, R68, 0x17, PT ;  /* 0x000000174400780c */ /* 0x000fe20003f04070 */
[----:B---3--:R1:W3:Y:S04]  /*9870*/  SHFL.DOWN PT, R70, R71, 0x8, 0x1f ;  /* 0x09001f0047467f89 */ /* 0x0082e800000e0000 */
[----:B------:R1:W0:Y:S04]  /*9880*/  SHFL.DOWN PT, R68, R243, 0x8, 0x1f ;  /* 0x09001f00f3447f89 */ /* 0x00022800000e0000 */
[----:B----4-:R1:W4:Y:S04]  /*9890*/  SHFL.DOWN PT, R251, R237, 0x8, 0x1f ;  /* 0x09001f00edfb7f89 */ /* 0x01032800000e0000 */
[----:B------:R-:W-:Y:S05]  /*98a0*/  @P0 BRA `(.L_x_9299) ;  /* 0x000000b000000947 */ /* 0x000fea0003800000 */
[----:B----4-:R-:W-:-:S04]  /*98b0*/  FMUL.FTZ R252, R71, R251 ;  /* 0x000000fb47fc7220 */ /* 0x010fc80000410000 */
[CC--:B0-----:R-:W-:Y:S02]  /*98c0*/  FFMA.FTZ R252, R250.reuse, R68.reuse, -R252 ;  /* 0x00000044fafc7223 */ /* 0x0c1fe400000108fc */
        /* <DEDUP_REMOVED lines=9> */
.L_x_9299:
[----:B------:R-:W-:Y:S05]  /*9960*/  BSYNC B0 ;  /* 0x0000000000007941 */ /* 0x000fea0003800000 */
.L_x_9298:
[----:B0-----:R-:W-:Y:S01]  /*9970*/  LOP3.LUT R68, R119, 0x1f, RZ, 0xc0, !PT ;  /* 0x0000001f77447812 */ /* 0x001fe200078ec0ff */
[----:B--2---:R0:W2:Y:S01]  /*9980*/  SHFL.DOWN PT, R69, R250, 0x10, 0x1f ;  /* 0x0a001f00fa457f89 */ /* 0x0040a200000e0000 */
[----:B------:R-:W-:Y:S02]  /*9990*/  BSSY B0, `(.L_x_9300) ;  /* 0x0000011000007945 */ /* 0x000fe40003800000 */
[----:B------:R-:W-:Y:S01]  /*99a0*/  ISETP.GT.U32.AND P0, PT, R68, 0xf, PT ;  /* 0x0000000f4400780c */ /* 0x000fe20003f04070 */
[----:B---3--:R0:W3:Y:S04]  /*99b0*/  SHFL.DOWN PT, R70, R71, 0x10, 0x1f ;  /* 0x0a001f0047467f89 */ /* 0x0080e800000e0000 */
[----:B------:R0:W1:Y:S04]  /*99c0*/  SHFL.DOWN PT, R68, R243, 0x10, 0x1f ;  /* 0x0a001f00f3447f89 */ /* 0x00006800000e0000 */
[----:B----4-:R0:W4:Y:S04]  /*99d0*/  SHFL.DOWN PT, R251, R237, 0x10, 0x1f ;  /* 0x0a001f00edfb7f89 */ /* 0x01012800000e0000 */
        /* <DEDUP_REMOVED lines=12> */
.L_x_9301:
[----:B------:R-:W-:Y:S05]  /*9aa0*/  BSYNC B0 ;  /* 0x0000000000007941 */ /* 0x000fea0003800000 */
.L_x_9300:
[----:B---3--:R-:W3:Y:S01]  /*9ab0*/  SHFL.IDX PT, R70, R71, RZ, 0x1f ;  /* 0x00001fff47467589 */ /* 0x008ee200000e0000 */
[----:B------:R-:W-:Y:S01]  /*9ac0*/  ISETP.NE.AND P0, PT, R119, RZ, PT ;  /* 0x000000ff7700720c */ /* 0x000fe20003f05270 */
[----:B------:R-:W-:Y:S02]  /*9ad0*/  BSSY B0, `(.L_x_9302) ;  /* 0x00002cb000007945 */ /* 0x000fe40003800000 */
[----:B--2---:R-:W2:Y:S04]  /*9ae0*/  SHFL.IDX PT, R69, R250, RZ, 0x1f ;  /* 0x00001ffffa457589 */ /* 0x004ea800000e0000 */
[----:B01----:R-:W-:Y:S01]  /*9af0*/  SHFL.DOWN PT, R250, R250, 0x1, 0x1f ;  /* 0x08201f00fafa7f89 */ /* 0x003fe200000e0000 */
[----:B---3--:R-:W-:-:S02]  /*9b00*/  FMUL.FTZ R68, R70, R65 ;  /* 0x0000004146447220 */ /* 0x008fc40000410000 */
[CC--:B----4-:R-:W-:Y:S02]  /*9b10*/  FMUL.FTZ R251, R70.reuse, R64.reuse ;  /* 0x0000004046fb7220 */ /* 0x0d0fe40000410000 */
[C---:B--2---:R-:W-:Y:S02]  /*9b20*/  FFMA.FTZ R68, R69.reuse, R64, -R68 ;  /* 0x0000004045447223 */ /* 0x044fe40000010844 */
[CC--:B------:R-:W-:Y:S02]  /*9b30*/  FMUL.FTZ R64, R70.reuse, R67.reuse ;  /* 0x0000004346407220 */ /* 0x0c0fe40000410000 */
[-C--:B------:R-:W-:Y:S02]  /*9b40*/  FMUL.FTZ R252, R70, R66.reuse ;  /* 0x0000004246fc7220 */ /* 0x080fe40000410000 */
[C---:B------:R-:W-:Y:S02]  /*9b50*/  FFMA.FTZ R70, R69.reuse, R66, -R64 ;  /* 0x0000004245467223 */ /* 0x040fe40000010840 */
[C---:B------:R-:W-:Y:S01]  /*9b60*/  FFMA.FTZ R64, R69.reuse, R67, R252 ;  /* 0x0000004345407223 */ /* 0x040fe200000100fc */
[----:B------:R-:W-:Y:S01]  /*9b70*/  SHFL.IDX PT, R66, R66, RZ, 0x1f ;  /* 0x00001fff42427589 */ /* 0x000fe200000e0000 */
[----:B------:R-:W-:Y:S01]  /*9b80*/  FFMA.FTZ R69, R69, R65, R251 ;  /* 0x0000004145457223 */ /* 0x000fe200000100fb */
[----:B------:R-:W-:-:S02]  /*9b90*/  IADD3 R252, R119, 0x200, RZ ;  /* 0x0000020077fc7810 */ /* 0x000fc40007ffe0ff */
        /* <DEDUP_REMOVED lines=9> */
[-C--:B------:R-:W-:Y:S01]  /*9c30*/  @P1 FMUL.FTZ R251, R251, R66.reuse ;  /* 0x00000042fbfb1220 */ /* 0x080fe20000410000 */
[----:B------:R0:W-:Y:S01]  /*9c40*/  @!P0 STS.128 [UR32+0x5750], R68 ;  /* 0x00575044ff008988 */ /* 0x0001e20008000c20 */
[----:B------:R-:W-:-:S02]  /*9c50*/  @P1 FFMA.FTZ R64, R250, R66, -R64 ;  /* 0x00000042fa401223 */ /* 0x000fc40000010840 */
[----:B------:R-:W-:Y:S02]  /*9c60*/  @P1 FFMA.FTZ R251, R250, R67, R251 ;  /* 0x00000043fafb1223 */ /* 0x000fe400000100fb */
[----:B------:R-:W-:Y:S02]  /*9c70*/  @P1 FADD.FTZ R66, R243, R64 ;  /* 0x00000040f3421221 */ /* 0x000fe40000010000 */
[----:B-1----:R-:W-:Y:S01]  /*9c80*/  @P1 FADD.FTZ R67, R237, R251 ;  /* 0x000000fbed431221 */ /* 0x002fe20000010000 */
[----:B------:R-:W-:Y:S01]  /*9c90*/  SHF.L.U32 R237, R119, 0x5, RZ ;  /* 0x0000000577ed7819 */ /* 0x000fe200000006ff */
[-C--:B------:R-:W-:Y:S02]  /*9ca0*/  FMUL.FTZ R64, R66, -R121.reuse ;  /* 0x8000007942407220 */ /* 0x080fe40000410000 */
[----:B------:R-:W-:Y:S01]  /*9cb0*/  FMUL.FTZ R121, R67, -R121 ;  /* 0x8000007943797220 */ /* 0x000fe20000410000 */
[----:B------:R-:W-:Y:S01]  /*9cc0*/  LEA.HI.SX32 R237, R237, R237, 0x1b ;  /* 0x000000ededed7211 */ /* 0x000fe200078fdaff */
[----:B------:R-:W-:-:S02]  /*9cd0*/  FFMA.FTZ R67, R67, R120, R64 ;  /* 0x0000007843437223 */ /* 0x000fc40000010040 */
[----:B0-----:R-:W-:Y:S02]  /*9ce0*/  FFMA.FTZ R69, R66, R120, -R121 ;  /* 0x0000007842457223 */ /* 0x001fe40000010879 */
[----:B------:R-:W-:Y:S02]  /*9cf0*/  FADD.FTZ R67, -R249, R67 ;  /* 0x00000043f9437221 */ /* 0x000fe40000010100 */
[----:B------:R-:W-:Y:S02]  /*9d00*/  FADD.FTZ R69, R247, R69 ;  /* 0x00000045f7457221 */ /* 0x000fe40000010000 */
[C---:B------:R-:W-:Y:S02]  /*9d10*/  FMUL.FTZ R68, R194.reuse, -R67 ;  /* 0x80000043c2447220 */ /* 0x040fe40000410000 */
[-C--:B------:R-:W-:Y:S02]  /*9d20*/  FMUL.FTZ R194, R194, -R69.reuse ;  /* 0x80000045c2c27220 */ /* 0x080fe40000410000 */
[----:B------:R-:W-:-:S02]  /*9d30*/  FFMA.FTZ R68, R195, R69, -R68 ;  /* 0x00000045c3447223 */ /* 0x000fc40000010844 */
[-C--:B------:R-:W-:Y:S02]  /*9d40*/  FFMA.FTZ R195, R195, R67.reuse, R194 ;  /* 0x00000043c3c37223 */ /* 0x080fe400000100c2 */
[----:B------:R-:W-:Y:S02]  /*9d50*/  FMUL.FTZ R65, R84, R198 ;  /* 0x000000c654417220 */ /* 0x000fe40000410000 */
[----:B------:R-:W-:Y:S02]  /*9d60*/  FADD.FTZ R246, -R246, R195 ;  /* 0x000000c3f6f67221 */ /* 0x000fe40000010100 */
[----:B------:R-:W-:Y:S02]  /*9d70*/  FADD.FTZ R248, R248, R68 ;  /* 0x00000044f8f87221 */ /* 0x000fe40000010000 */
[----:B------:R-:W-:Y:S02]  /*9d80*/  FMUL.FTZ R71, R196, -R246 ;  /* 0x800000f6c4477220 */ /* 0x000fe40000410000 */
[----:B------:R-:W-:-:S02]  /*9d90*/  FMUL.FTZ R66, R148, R67 ;  /* 0x0000004394427220 */ /* 0x000fc40000410000 */
[-C--:B------:R-:W-:Y:S02]  /*9da0*/  FFMA.FTZ R64, R148, -R65.reuse, R124 ;  /* 0x8000004194407223 */ /* 0x080fe4000001007c */
[----:B------:R-:W-:Y:S02]  /*9db0*/  FFMA.FTZ R71, R197, R248, -R71 ;  /* 0x000000f8c5477223 */ /* 0x000fe40000010847 */
[C---:B------:R-:W-:Y:S02]  /*9dc0*/  FFMA.FTZ R65, R149.reuse, -R65, R125 ;  /* 0x8000004195417223 */ /* 0x040fe4000001007d */
[----:B------:R-:W-:Y:S02]  /*9dd0*/  FFMA.FTZ R66, R149, R69, R66 ;  /* 0x0000004595427223 */ /* 0x000fe40000010042 */
[----:B------:R-:W-:Y:S02]  /*9de0*/  FMUL.FTZ R149, R85, R186 ;  /* 0x000000ba55957220 */ /* 0x000fe40000410000 */
[----:B------:R-:W-:-:S02]  /*9df0*/  FMUL.FTZ R196, R196, -R248 ;  /* 0x800000f8c4c47220 */ /* 0x000fc40000410000 */
[-C--:B------:R-:W-:Y:S02]  /*9e00*/  FMUL.FTZ R120, R192, R246.reuse ;  /* 0x000000f6c0787220 */ /* 0x080fe40000410000 */
[----:B------:R-:W-:Y:S02]  /*9e10*/  FADD.FTZ R244, R244, R71 ;  /* 0x00000047f4f47221 */ /* 0x000fe40000010000 */
[----:B------:R-:W-:Y:S02]  /*9e20*/  FMUL.FTZ R71, R248, UR35 ;  /* 0x00000023f8477c20 */ /* 0x000fe40008410000 */
[-C--:B------:R-:W-:Y:S02]  /*9e30*/  FFMA.FTZ R192, R192, -R149.reuse, R126 ;  /* 0x80000095c0c07223 */ /* 0x080fe4000001007e */
[----:B------:R-:W-:Y:S02]  /*9e40*/  FFMA.FTZ R197, R197, R246, R196 ;  /* 0x000000f6c5c57223 */ /* 0x000fe400000100c4 */
[----:B------:R-:W-:-:S02]  /*9e50*/  FFMA.FTZ R149, R193, -R149, R127 ;  /* 0x80000095c1957223 */ /* 0x000fc4000001007f */
[----:B------:R-:W-:Y:S02]  /*9e60*/  FFMA.FTZ R193, R193, R248, R120 ;  /* 0x000000f8c1c17223 */ /* 0x000fe40000010078 */
[C---:B------:R-:W-:Y:S02]  /*9e70*/  FFMA.FTZ R120, R246.reuse, UR34, -R71 ;  /* 0x00000022f6787c23 */ /* 0x040fe40008010847 */
[----:B------:R-:W-:Y:S02]  /*9e80*/  FMUL.FTZ R71, R246, UR35 ;  /* 0x00000023f6477c20 */ /* 0x000fe40008410000 */
[----:B------:R-:W-:Y:S02]  /*9e90*/  FADD.FTZ R197, -R245, R197 ;  /* 0x000000c5f5c57221 */ /* 0x000fe40000010100 */
[----:B------:R-:W-:Y:S02]  /*9ea0*/  FFMA.FTZ R71, R248, UR34, R71 ;  /* 0x00000022f8477c23 */ /* 0x000fe40008010047 */
[----:B------:R-:W-:-:S02]  /*9eb0*/  FMUL.FTZ R120, R192, R120 ;  /* 0x00000078c0787220 */ /* 0x000fc40000410000 */
[C---:B------:R-:W-:Y:S02]  /*9ec0*/  FMUL.FTZ R121, R187.reuse, -R197 ;  /* 0x800000c5bb797220 */ /* 0x040fe40000410000 */
[----:B------:R-:W-:Y:S02]  /*9ed0*/  FMUL.FTZ R187, R187, -R244 ;  /* 0x800000f4bbbb7220 */ /* 0x000fe40000410000 */
[----:B------:R-:W-:Y:S02]  /*9ee0*/  FFMA.FTZ R71, R149, R71, R120 ;  /* 0x0000004795477223 */ /* 0x000fe40000010078 */
[C---:B------:R-:W-:Y:S02]  /*9ef0*/  FMUL.FTZ R246, R186.reuse, R246 ;  /* 0x000000f6baf67220 */ /* 0x040fe40000410000 */
[C---:B------:R-:W-:Y:S02]  /*9f00*/  FMUL.FTZ R248, R186.reuse, R248 ;  /* 0x000000f8baf87220 */ /* 0x040fe40000410000 */
[----:B------:R-:W-:-:S02]  /*9f10*/  FFMA.FTZ R50, R186, R193, R50 ;  /* 0x000000c1ba327223 */ /* 0x000fc40000010032 */
[C---:B------:R-:W-:Y:S02]  /*9f20*/  FFMA.FTZ R120, R188.reuse, R244, -R121 ;  /* 0x000000f4bc787223 */ /* 0x040fe40000010879 */
[-C--:B------:R-:W-:Y:S02]  /*9f30*/  FFMA.FTZ R121, R188, R197.reuse, R187 ;  /* 0x000000c5bc797223 */ /* 0x080fe400000100bb */
[----:B------:R-:W-:Y:S02]  /*9f40*/  FMUL.FTZ R186, R86, R172 ;  /* 0x000000ac56ba7220 */ /* 0x000fe40000410000 */
[C---:B------:R-:W-:Y:S02]  /*9f50*/  FMUL.FTZ R187, R179.reuse, R197 ;  /* 0x000000c5b3bb7220 */ /* 0x040fe40000410000 */
[-C--:B------:R-:W-:Y:S02]  /*9f60*/  FFMA.FTZ R179, R179, -R186.reuse, R128 ;  /* 0x800000bab3b37223 */ /* 0x080fe40000010080 */
[----:B------:R-:W-:-:S02]  /*9f70*/  FFMA.FTZ R186, R180, -R186, R129 ;  /* 0x800000bab4ba7223 */ /* 0x000fc40000010081 */
[----:B------:R-:W-:Y:S02]  /*9f80*/  FFMA.FTZ R187, R180, R244, R187 ;  /* 0x000000f4b4bb7223 */ /* 0x000fe400000100bb */
[C---:B------:R-:W-:Y:S02]  /*9f90*/  FMUL.FTZ R180, R244.reuse, UR35 ;  /* 0x00000023f4b47c20 */ /* 0x040fe40008410000 */
[C---:B------:R-:W-:Y:S02]  /*9fa0*/  FMUL.FTZ R195, R197.reuse, UR35 ;  /* 0x00000023c5c37c20 */ /* 0x040fe40008410000 */
[----:B------:R-:W-:Y:S02]  /*9fb0*/  FFMA.FTZ R180, R197, UR34, -R180 ;  /* 0x00000022c5b47c23 */ /* 0x000fe400080108b4 */
[----:B------:R-:W-:Y:S02]  /*9fc0*/  FFMA.FTZ R195, R244, UR34, R195 ;  /* 0x00000022f4c37c23 */ /* 0x000fe400080100c3 */
[----:B------:R-:W-:-:S02]  /*9fd0*/  FMUL.FTZ R180, R179, R180 ;  /* 0x000000b4b3b47220 */ /* 0x000fc40000410000 */
[----:B------:R-:W-:Y:S02]  /*9fe0*/  FMUL.FTZ R197, R172, R197 ;  /* 0x000000c5acc57220 */ /* 0x000fe40000410000 */
[C---:B------:R-:W-:Y:S02]  /*9ff0*/  FMUL.FTZ R148, R192.reuse, R246 ;  /* 0x000000f6c0947220 */ /* 0x040fe40000410000 */
[----:B------:R-:W-:Y:S02]  /*a000*/  FMUL.FTZ R192, R192, R248 ;  /* 0x000000f8c0c07220 */ /* 0x000fe40000410000 */
[----:B------:R-:W-:Y:S02]  /*a010*/  FFMA.FTZ R188, R186, R195, R180 ;  /* 0x000000c3babc7223 */ /* 0x000fe400000100b4 */
[----:B------:R-:W-:Y:S02]  /*a020*/  FMUL.FTZ R195, R172, R244 ;  /* 0x000000f4acc37220 */ /* 0x000fe40000410000 */
[----:B------:R-:W-:-:S02]  /*a030*/  FMUL.FTZ R180, R179, R197 ;  /* 0x000000c5b3b47220 */ /* 0x000fc40000410000 */
[C---:B------:R-:W-:Y:S02]  /*a040*/  FFMA.FTZ R148, R149.reuse, R248, R148 ;  /* 0x000000f895947223 */ /* 0x040fe40000010094 */
[----:B------:R-:W-:Y:S02]  /*a050*/  FADD.FTZ R121, -R242, R121 ;  /* 0x00000079f2797221 */ /* 0x000fe40000010100 */
[----:B------:R-:W-:Y:S02]  /*a060*/  FFMA.FTZ R149, R149, R246, -R192 ;  /* 0x000000f695957223 */ /* 0x000fe400000108c0 */
[----:B------:R-:W-:Y:S02]  /*a070*/  FADD.FTZ R120, R241, R120 ;  /* 0x00000078f1787221 */ /* 0x000fe40000010000 */
[-C--:B------:R-:W-:Y:S02]  /*a080*/  FMUL.FTZ R192, R179, R195.reuse ;  /* 0x000000c3b3c07220 */ /* 0x080fe40000410000 */
[----:B------:R-:W-:-:S02]  /*a090*/  FFMA.FTZ R179, R186, R195, R180 ;  /* 0x000000c3bab37223 */ /* 0x000fc400000100b4 */
[----:B------:R-:W-:Y:S02]  /*a0a0*/  FMUL.FTZ R194, R86, R195 ;  /* 0x000000c356c27220 */ /* 0x000fe40000410000 */
[C---:B------:R-:W-:Y:S02]  /*a0b0*/  FMUL.FTZ R195, R173.reuse, -R121 ;  /* 0x80000079adc37220 */ /* 0x040fe40000410000 */
[----:B------:R-:W-:Y:S01]  /*a0c0*/  FMUL.FTZ R173, R173, -R120 ;  /* 0x80000078adad7220 */ /* 0x000fe20000410000 */
[----:B------:R-:W-:Y:S01]  /*a0d0*/  STS [R237.X4+0x2168], R194 ;  /* 0x002168c2ed007388 */ /* 0x000fe20000004800 */
[----:B------:R-:W-:Y:S02]  /*a0e0*/  FMUL.FTZ R68, R67, UR35 ;  /* 0x0000002343447c20 */ /* 0x000fe40008410000 */
[----:B------:R-:W-:Y:S02]  /*a0f0*/  FFMA.FTZ R51, R172, R187, R51 ;  /* 0x000000bbac337223 */ /* 0x000fe40000010033 */
[----:B------:R-:W-:-:S02]  /*a100*/  FFMA.FTZ R180, R186, R197, -R192 ;  /* 0x000000c5bab47223 */ /* 0x000fc400000108c0 */
[----:B------:R-:W-:Y:S02]  /*a110*/  FFMA.FTZ R173, R174, R121, R173 ;  /* 0x00000079aead7223 */ /* 0x000fe400000100ad */
[----:B------:R-:W-:Y:S02]  /*a120*/  FFMA.FTZ R187, R86, R187, R188 ;  /* 0x000000bb56bb7223 */ /* 0x000fe400000100bc */
[C---:B------:R-:W-:Y:S02]  /*a130*/  FMUL.FTZ R70, R69.reuse, UR35 ;  /* 0x0000002345467c20 */ /* 0x040fe40008410000 */
[----:B------:R-:W-:Y:S02]  /*a140*/  FFMA.FTZ R68, R69, UR34, R68 ;  /* 0x0000002245447c23 */ /* 0x000fe40008010044 */
[----:B------:R-:W-:Y:S02]  /*a150*/  FFMA.FTZ R192, R174, R120, -R195 ;  /* 0x00000078aec07223 */ /* 0x000fe400000108c3 */
[----:B------:R-:W-:-:S02]  /*a160*/  FMUL.FTZ R186, R87, R177 ;  /* 0x000000b157ba7220 */ /* 0x000fc40000410000 */
[----:B------:R-:W-:Y:S02]  /*a170*/  FMUL.FTZ R188, R120, UR35 ;  /* 0x0000002378bc7c20 */ /* 0x000fe40008410000 */
[----:B------:R-:W-:Y:S02]  /*a180*/  FMUL.FTZ R69, R198, R69 ;  /* 0x00000045c6457220 */ /* 0x000fe40000410000 */
[----:B------:R-:W-:Y:S02]  /*a190*/  FMUL.FTZ R174, R182, R121 ;  /* 0x00000079b6ae7220 */ /* 0x000fe40000410000 */
[----:B------:R-:W-:Y:S02]  /*a1a0*/  FADD.FTZ R240, -R240, R173 ;  /* 0x000000adf0f07221 */ /* 0x000fe40000010100 */
[----:B------:R-:W-:Y:S02]  /*a1b0*/  FFMA.FTZ R172, R182, -R186, R212 ;  /* 0x800000bab6ac7223 */ /* 0x000fe400000100d4 */
[----:B------:R-:W-:-:S02]  /*a1c0*/  FFMA.FTZ R173, R121, UR34, -R188 ;  /* 0x0000002279ad7c23 */ /* 0x000fc400080108bc */
[C---:B------:R-:W-:Y:S02]  /*a1d0*/  FFMA.FTZ R186, R183.reuse, -R186, R213 ;  /* 0x800000bab7ba7223 */ /* 0x040fe400000100d5 */
[-C--:B------:R-:W-:Y:S02]  /*a1e0*/  FFMA.FTZ R182, R183, R120.reuse, R174 ;  /* 0x00000078b7b67223 */ /* 0x080fe400000100ae */
[----:B------:R-:W-:Y:S02]  /*a1f0*/  FMUL.FTZ R188, R84, R69 ;  /* 0x0000004554bc7220 */ /* 0x000fe40000410000 */
[----:B------:R-:W-:Y:S02]  /*a200*/  FMUL.FTZ R183, R121, UR35 ;  /* 0x0000002379b77c20 */ /* 0x000fe40008410000 */
[C---:B------:R-:W-:Y:S01]  /*a210*/  FMUL.FTZ R121, R177.reuse, R121 ;  /* 0x00000079b1797220 */ /* 0x040fe20000410000 */
[----:B------:R0:W-:Y:S01]  /*a220*/  STS [R237.X4+0x2178], R188 ;  /* 0x002178bced007388 */ /* 0x0001e20000004800 */
[----:B------:R-:W-:-:S02]  /*a230*/  FMUL.FTZ R195, R177, R120 ;  /* 0x00000078b1c37220 */ /* 0x000fc40000410000 */
[----:B------:R-:W-:Y:S01]  /*a240*/  FADD.FTZ R174, R239, R192 ;  /* 0x000000c0efae7221 */ /* 0x000fe20000010000 */
[----:B------:R-:W-:Y:S01]  /*a250*/  LEA.HI.SX32 R239, R119, R119, 0x1b ;  /* 0x0000007777ef7211 */ /* 0x000fe200078fdaff */
[----:B------:R-:W-:Y:S02]  /*a260*/  FFMA.FTZ R183, R120, UR34, R183 ;  /* 0x0000002278b77c23 */ /* 0x000fe400080100b7 */
[----:B------:R-:W-:Y:S02]  /*a270*/  FFMA.FTZ R52, R177, R182, R52 ;  /* 0x000000b6b1347223 */ /* 0x000fe40000010034 */
[C---:B------:R-:W-:Y:S02]  /*a280*/  FMUL.FTZ R120, R172.reuse, R173 ;  /* 0x000000adac787220 */ /* 0x040fe40000410000 */
[----:B0-----:R-:W-:Y:S02]  /*a290*/  FFMA.FTZ R188, R85, R193, R71 ;  /* 0x000000c155bc7223 */ /* 0x001fe40000010047 */
[----:B------:R-:W-:-:S02]  /*a2a0*/  FMUL.FTZ R177, R172, R121 ;  /* 0x00000079acb17220 */ /* 0x000fc40000410000 */
[----:B------:R-:W-:Y:S02]  /*a2b0*/  FMUL.FTZ R173, R172, R195 ;  /* 0x000000c3acad7220 */ /* 0x000fe40000410000 */
[----:B------:R-:W-:Y:S02]  /*a2c0*/  FMUL.FTZ R71, R175, -R240 ;  /* 0x800000f0af477220 */ /* 0x000fe40000410000 */
[----:B------:R-:W-:Y:S02]  /*a2d0*/  FFMA.FTZ R70, R67, UR34, -R70 ;  /* 0x0000002243467c23 */ /* 0x000fe40008010846 */
[----:B------:R-:W-:Y:S02]  /*a2e0*/  FMUL.FTZ R175, R175, -R174 ;  /* 0x800000aeafaf7220 */ /* 0x000fe40000410000 */
[----:B------:R-:W-:Y:S02]  /*a2f0*/  FMUL.FTZ R67, R198, R67 ;  /* 0x00000043c6437220 */ /* 0x000fe40000410000 */
[----:B------:R-:W-:-:S02]  /*a300*/  FMUL.FTZ R192, R87, R195 ;  /* 0x000000c357c07220 */ /* 0x000fc40000410000 */
[C---:B------:R-:W-:Y:S02]  /*a310*/  FFMA.FTZ R172, R186.reuse, R195, R177 ;  /* 0x000000c3baac7223 */ /* 0x040fe400000100b1 */
[C---:B------:R-:W-:Y:S01]  /*a320*/  FFMA.FTZ R173, R186.reuse, R121, -R173 ;  /* 0x00000079baad7223 */ /* 0x040fe200000108ad */
[----:B------:R-:W-:Y:S01]  /*a330*/  STS [R237.X4+0x2160], R192 ;  /* 0x002160c0ed007388 */ /* 0x000fe20000004800 */
[----:B------:R-:W-:Y:S02]  /*a340*/  FFMA.FTZ R183, R186, R183, R120 ;  /* 0x000000b7bab77223 */ /* 0x000fe40000010078 */
[----:B------:R-:W-:Y:S02]  /*a350*/  FMUL.FTZ R194, R87, R121 ;  /* 0x0000007957c27220 */ /* 0x000fe40000410000 */
[----:B------:R-:W-:Y:S02]  /*a360*/  FMUL.FTZ R120, R88, R159 ;  /* 0x0000009f58787220 */ /* 0x000fe40000410000 */
[C---:B------:R-:W-:Y:S01]  /*a370*/  FFMA.FTZ R186, R176.reuse, R174, -R71 ;  /* 0x000000aeb0ba7223 */ /* 0x040fe20000010847 */
[----:B------:R0:W-:Y:S01]  /*a380*/  STS [R237.X4+0x2164], R194 ;  /* 0x002164c2ed007388 */ /* 0x0001e20000004800 */
[----:B------:R-:W-:-:S02]  /*a390*/  FFMA.FTZ R175, R176, R240, R175 ;  /* 0x000000f0b0af7223 */ /* 0x000fc400000100af */
[----:B------:R-:W-:Y:S02]  /*a3a0*/  FMUL.FTZ R196, R86, R197 ;  /* 0x000000c556c47220 */ /* 0x000fe40000410000 */
[----:B------:R-:W-:Y:S02]  /*a3b0*/  FMUL.FTZ R121, R184, R240 ;  /* 0x000000f0b8797220 */ /* 0x000fe40000410000 */
[C---:B------:R-:W-:Y:S01]  /*a3c0*/  FMUL.FTZ R176, R64.reuse, R67 ;  /* 0x0000004340b07220 */ /* 0x040fe20000410000 */
[----:B------:R1:W-:Y:S01]  /*a3d0*/  STS [R237.X4+0x216c], R196 ;  /* 0x00216cc4ed007388 */ /* 0x0003e20000004800 */
[----:B------:R-:W-:Y:S01]  /*a3e0*/  FMUL.FTZ R70, R64, R70 ;  /* 0x0000004640467220 */ /* 0x000fe20000410000 */
[----:B0-----:R-:W-:Y:S01]  /*a3f0*/  IADD3 R194, R119, 0x2a0, RZ ;  /* 0x000002a077c27810 */ /* 0x001fe20007ffe0ff */
[----:B------:R-:W-:Y:S02]  /*a400*/  FMUL.FTZ R177, R174, UR35 ;  /* 0x00000023aeb17c20 */ /* 0x000fe40008410000 */
[----:B------:R-:W-:-:S02]  /*a410*/  FMUL.FTZ R192, R64, R69 ;  /* 0x0000004540c07220 */ /* 0x000fc40000410000 */
[-C--:B------:R-:W-:Y:S02]  /*a420*/  FFMA.FTZ R184, R184, -R120.reuse, R214 ;  /* 0x80000078b8b87223 */ /* 0x080fe400000100d6 */
[C---:B------:R-:W-:Y:S02]  /*a430*/  FFMA.FTZ R71, R185.reuse, -R120, R215 ;  /* 0x80000078b9477223 */ /* 0x040fe400000100d7 */
[----:B------:R-:W-:Y:S02]  /*a440*/  FFMA.FTZ R120, R185, R174, R121 ;  /* 0x000000aeb9787223 */ /* 0x000fe40000010079 */
[C---:B------:R-:W-:Y:S02]  /*a450*/  FFMA.FTZ R64, R65.reuse, R69, R176 ;  /* 0x0000004541407223 */ /* 0x040fe400000100b0 */
[----:B------:R-:W-:Y:S02]  /*a460*/  FFMA.FTZ R121, R65, R68, R70 ;  /* 0x0000004441797223 */ /* 0x000fe40000010046 */
[----:B------:R-:W-:-:S02]  /*a470*/  FMUL.FTZ R69, R240, UR35 ;  /* 0x00000023f0457c20 */ /* 0x000fc40008410000 */
[----:B------:R-:W-:Y:S02]  /*a480*/  FFMA.FTZ R177, R240, UR34, -R177 ;  /* 0x00000022f0b17c23 */ /* 0x000fe400080108b1 */
[-C--:B-1----:R-:W-:Y:S02]  /*a490*/  FMUL.FTZ R196, R84, R67.reuse ;  /* 0x0000004354c47220 */ /* 0x082fe40000410000 */
[----:B------:R-:W-:Y:S01]  /*a4a0*/  FFMA.FTZ R65, R65, R67, -R192 ;  /* 0x0000004341417223 */ /* 0x000fe200000108c0 */
[----:B------:R-:W-:Y:S01]  /*a4b0*/  IADD3 R192, R119, 0x280, RZ ;  /* 0x0000028077c07810 */ /* 0x000fe20007ffe0ff */
[----:B------:R-:W-:Y:S01]  /*a4c0*/  FADD.FTZ R67, -R200, R175 ;  /* 0x000000afc8437221 */ /* 0x000fe20000010100 */
[----:B------:R0:W-:Y:S01]  /*a4d0*/  STS [R237.X4+0x217c], R196 ;  /* 0x00217cc4ed007388 */ /* 0x0001e20000004800 */
[----:B------:R-:W-:Y:S01]  /*a4e0*/  FMUL.FTZ R175, R159, R240 ;  /* 0x000000f09faf7220 */ /* 0x000fe20000410000 */
[C---:B------:R-:W-:Y:S01]  /*a4f0*/  IADD3 R200, R119.reuse, 0x300, RZ ;  /* 0x0000030077c87810 */ /* 0x040fe20007ffe0ff */
[----:B------:R-:W-:Y:S01]  /*a500*/  FFMA.FTZ R68, R174, UR34, R69 ;  /* 0x00000022ae447c23 */ /* 0x000fe20008010045 */
[----:B------:R-:W-:Y:S01]  /*a510*/  IADD3 R240, R119, 0x3e0, RZ ;  /* 0x000003e077f07810 */ /* 0x000fe20007ffe0ff */
[----:B------:R-:W-:-:S02]  /*a520*/  FMUL.FTZ R177, R184, R177 ;  /* 0x000000b1b8b17220 */ /* 0x000fc40000410000 */
[----:B------:R-:W-:Y:S02]  /*a530*/  FMUL.FTZ R69, R159, R174 ;  /* 0x000000ae9f457220 */ /* 0x000fe40000410000 */
[----:B------:R-:W-:Y:S01]  /*a540*/  FMUL.FTZ R70, R184, R175 ;  /* 0x000000afb8467220 */ /* 0x000fe20000410000 */
[----:B0-----:R-:W-:Y:S01]  /*a550*/  IADD3 R196, R119, 0x2c0, RZ ;  /* 0x000002c077c47810 */ /* 0x001fe20007ffe0ff */
[----:B------:R-:W-:Y:S02]  /*a560*/  FFMA.FTZ R177, R71, R68, R177 ;  /* 0x0000004447b17223 */ /* 0x000fe400000100b1 */
[----:B------:R-:W-:Y:S02]  /*a570*/  FADD.FTZ R201, R201, R186 ;  /* 0x000000bac9c97221 */ /* 0x000fe40000010000 */
[----:B------:R-:W-:Y:S02]  /*a580*/  FFMA.FTZ R53, R159, R120, R53 ;  /* 0x000000789f357223 */ /* 0x000fe40000010035 */
[----:B------:R-:W-:-:S02]  /*a590*/  FMUL.FTZ R68, R89, R160 ;  /* 0x000000a059447220 */ /* 0x000fc40000410000 */
[----:B------:R-:W-:Y:S02]  /*a5a0*/  FFMA.FTZ R159, R71, R69, R70 ;  /* 0x00000045479f7223 */ /* 0x000fe40000010046 */
[-C--:B------:R-:W-:Y:S01]  /*a5b0*/  FFMA.FTZ R49, R198, R66.reuse, R49 ;  /* 0x00000042c6317223 */ /* 0x080fe20000010031 */
[----:B------:R-:W-:Y:S01]  /*a5c0*/  IADD3 R198, R119, 0x2e0, RZ ;  /* 0x000002e077c67810 */ /* 0x000fe20007ffe0ff */
[----:B------:R-:W-:Y:S02]  /*a5d0*/  FFMA.FTZ R121, R84, R66, R121 ;  /* 0x0000004254797223 */ /* 0x000fe40000010079 */
[-C--:B------:R-:W-:Y:S02]  /*a5e0*/  FMUL.FTZ R70, R164, R67.reuse ;  /* 0x00000043a4467220 */ /* 0x080fe40000410000 */
[----:B------:R-:W-:Y:S02]  /*a5f0*/  FFMA.FTZ R177, R88, R120, R177 ;  /* 0x0000007858b17223 */ /* 0x000fe400000100b1 */
[----:B------:R-:W-:-:S02]  /*a600*/  FMUL.FTZ R66, R145, -R67 ;  /* 0x8000004391427220 */ /* 0x000fc40000410000 */
[----:B------:R-:W-:Y:S02]  /*a610*/  FMUL.FTZ R120, R201, UR35 ;  /* 0x00000023c9787c20 */ /* 0x000fe40008410000 */
[----:B------:R-:W-:Y:S02]  /*a620*/  FMUL.FTZ R145, R145, -R201 ;  /* 0x800000c991917220 */ /* 0x000fe40000410000 */
[-C--:B------:R-:W-:Y:S02]  /*a630*/  FFMA.FTZ R164, R164, -R68.reuse, R216 ;  /* 0x80000044a4a47223 */ /* 0x080fe400000100d8 */
[-C--:B------:R-:W-:Y:S02]  /*a640*/  FMUL.FTZ R174, R184, R69.reuse ;  /* 0x00000045b8ae7220 */ /* 0x080fe40000410000 */
[----:B------:R-:W-:Y:S02]  /*a650*/  FFMA.FTZ R68, R165, -R68, R217 ;  /* 0x80000044a5447223 */ /* 0x000fe400000100d9 */
[----:B------:R-:W-:-:S02]  /*a660*/  FMUL.FTZ R176, R88, R69 ;  /* 0x0000004558b07220 */ /* 0x000fc40000410000 */
[----:B------:R-:W-:Y:S02]  /*a670*/  FFMA.FTZ R165, R165, R201, R70 ;  /* 0x000000c9a5a57223 */ /* 0x000fe40000010046 */
[C---:B------:R-:W-:Y:S01]  /*a680*/  FMUL.FTZ R70, R67.reuse, UR35 ;  /* 0x0000002343467c20 */ /* 0x040fe20008410000 */
[----:B------:R0:W-:Y:S01]  /*a690*/  STS [R237.X4+0x2158], R176 ;  /* 0x002158b0ed007388 */ /* 0x0001e20000004800 */
[----:B------:R-:W-:Y:S02]  /*a6a0*/  FFMA.FTZ R69, R67, UR34, -R120 ;  /* 0x0000002243457c23 */ /* 0x000fe40008010878 */
[C---:B------:R-:W-:Y:S02]  /*a6b0*/  FFMA.FTZ R145, R146.reuse, R67, R145 ;  /* 0x0000004392917223 */ /* 0x040fe40000010091 */
[----:B------:R-:W-:Y:S02]  /*a6c0*/  FFMA.FTZ R174, R71, R175, -R174 ;  /* 0x000000af47ae7223 */ /* 0x000fe400000108ae */
[----:B------:R-:W-:-:S02]  /*a6d0*/  FFMA.FTZ R66, R146, R201, -R66 ;  /* 0x000000c992427223 */ /* 0x000fc40000010842 */
[----:B------:R-:W-:Y:S02]  /*a6e0*/  FMUL.FTZ R71, R160, R67 ;  /* 0x00000043a0477220 */ /* 0x000fe40000410000 */
[----:B------:R-:W-:Y:S02]  /*a6f0*/  FFMA.FTZ R67, R201, UR34, R70 ;  /* 0x00000022c9437c23 */ /* 0x000fe40008010046 */
[----:B------:R-:W-:Y:S02]  /*a700*/  FMUL.FTZ R69, R164, R69 ;  /* 0x00000045a4457220 */ /* 0x000fe40000410000 */
[----:B------:R-:W-:Y:S02]  /*a710*/  FADD.FTZ R202, -R202, R145 ;  /* 0x00000091caca7221 */ /* 0x000fe40000010100 */
[----:B------:R-:W-:Y:S02]  /*a720*/  FADD.FTZ R66, R203, R66 ;  /* 0x00000042cb427221 */ /* 0x000fe40000010000 */
[----:B------:R-:W-:-:S02]  /*a730*/  FMUL.FTZ R201, R160, R201 ;  /* 0x000000c9a0c97220 */ /* 0x000fc40000410000 */
[----:B------:R-:W-:Y:S02]  /*a740*/  FFMA.FTZ R146, R68, R67, R69 ;  /* 0x0000004344927223 */ /* 0x000fe40000010045 */
[----:B------:R-:W-:Y:S02]  /*a750*/  FFMA.FTZ R54, R160, R165, R54 ;  /* 0x000000a5a0367223 */ /* 0x000fe40000010036 */
[C---:B------:R-:W-:Y:S02]  /*a760*/  FMUL.FTZ R67, R147.reuse, -R202 ;  /* 0x800000ca93437220 */ /* 0x040fe40000410000 */
[C---:B------:R-:W-:Y:S02]  /*a770*/  FMUL.FTZ R70, R164.reuse, R71 ;  /* 0x00000047a4467220 */ /* 0x040fe40000410000 */
[----:B------:R-:W-:Y:S02]  /*a780*/  FMUL.FTZ R160, R164, R201 ;  /* 0x000000c9a4a07220 */ /* 0x000fe40000410000 */
[----:B------:R-:W-:-:S02]  /*a790*/  FMUL.FTZ R147, R147, -R66 ;  /* 0x8000004293937220 */ /* 0x000fc40000410000 */
[C---:B------:R-:W-:Y:S02]  /*a7a0*/  FFMA.FTZ R164, R68.reuse, R201, R70 ;  /* 0x000000c944a47223 */ /* 0x040fe40000010046 */
[----:B------:R-:W-:Y:S02]  /*a7b0*/  FFMA.FTZ R160, R68, R71, -R160 ;  /* 0x0000004744a07223 */ /* 0x000fe400000108a0 */
[C---:B------:R-:W-:Y:S02]  /*a7c0*/  FFMA.FTZ R147, R150.reuse, R202, R147 ;  /* 0x000000ca96937223 */ /* 0x040fe40000010093 */
[----:B------:R-:W-:Y:S02]  /*a7d0*/  FMUL.FTZ R120, R89, R201 ;  /* 0x000000c959787220 */ /* 0x000fe40000410000 */
[----:B------:R-:W-:Y:S02]  /*a7e0*/  FFMA.FTZ R68, R150, R66, -R67 ;  /* 0x0000004296447223 */ /* 0x000fe40000010843 */
[----:B------:R-:W-:Y:S01]  /*a7f0*/  FMUL.FTZ R67, R202, UR35 ;  /* 0x00000023ca437c20 */ /* 0x000fe20008410000 */
[----:B------:R1:W-:Y:S01]  /*a800*/  STS [R237.X4+0x2150], R120 ;  /* 0x00215078ed007388 */ /* 0x0003e20000004800 */
[----:B------:R-:W-:-:S02]  /*a810*/  FMUL.FTZ R70, R166, R202 ;  /* 0x000000caa6467220 */ /* 0x000fc40000410000 */
[----:B------:R-:W-:Y:S02]  /*a820*/  FADD.FTZ R204, -R204, R147 ;  /* 0x00000093cccc7221 */ /* 0x000fe40000010100 */
[----:B------:R-:W-:Y:S02]  /*a830*/  FADD.FTZ R205, R205, R68 ;  /* 0x00000044cdcd7221 */ /* 0x000fe40000010000 */
[----:B0-----:R-:W-:Y:S02]  /*a840*/  FMUL.FTZ R176, R89, R71 ;  /* 0x0000004759b07220 */ /* 0x001fe40000410000 */
[C---:B------:R-:W-:Y:S02]  /*a850*/  FFMA.FTZ R68, R66.reuse, UR34, R67 ;  /* 0x0000002242447c23 */ /* 0x040fe40008010043 */
[----:B-1----:R-:W-:Y:S01]  /*a860*/  FFMA.FTZ R120, R167, R66, R70 ;  /* 0x00000042a7787223 */ /* 0x002fe20000010046 */
[----:B------:R0:W-:Y:S01]  /*a870*/  STS [R237.X4+0x2154], R176 ;  /* 0x002154b0ed007388 */ /* 0x0001e20000004800 */
[----:B------:R-:W-:-:S02]  /*a880*/  FMUL.FTZ R71, R66, UR35 ;  /* 0x0000002342477c20 */ /* 0x000fc40008410000 */
[----:B------:R-:W-:Y:S02]  /*a890*/  FMUL.FTZ R67, R161, R66 ;  /* 0x00000042a1437220 */ /* 0x000fe40000410000 */
[C---:B------:R-:W-:Y:S02]  /*a8a0*/  FMUL.FTZ R66, R151.reuse, -R204 ;  /* 0x800000cc97427220 */ /* 0x040fe40000410000 */
[----:B------:R-:W-:Y:S02]  /*a8b0*/  FMUL.FTZ R69, R90, R161 ;  /* 0x000000a15a457220 */ /* 0x000fe40000410000 */
[----:B------:R-:W-:Y:S02]  /*a8c0*/  FMUL.FTZ R151, R151, -R205 ;  /* 0x800000cd97977220 */ /* 0x000fe40000410000 */
[----:B------:R-:W-:Y:S02]  /*a8d0*/  FADD.FTZ R48, R121, R48 ;  /* 0x0000003079307221 */ /* 0x000fe40000010000 */
[----:B------:R-:W-:-:S02]  /*a8e0*/  FFMA.FTZ R166, R166, -R69, R218 ;  /* 0x80000045a6a67223 */ /* 0x000fc400000100da */
[----:B------:R-:W-:Y:S02]  /*a8f0*/  FMUL.FTZ R121, R161, R202 ;  /* 0x000000caa1797220 */ /* 0x000fe40000410000 */
[----:B------:R-:W-:Y:S02]  /*a900*/  FFMA.FTZ R151, R152, R204, R151 ;  /* 0x000000cc98977223 */ /* 0x000fe40000010097 */
[----:B------:R-:W-:Y:S01]  /*a910*/  FFMA.FTZ R71, R202, UR34, -R71 ;  /* 0x00000022ca477c23 */ /* 0x000fe20008010847 */
[----:B------:R-:W-:Y:S01]  /*a920*/  IADD3 R202, R119, 0x320, RZ ;  /* 0x0000032077ca7810 */ /* 0x000fe20007ffe0ff */
[----:B------:R-:W-:Y:S02]  /*a930*/  FFMA.FTZ R66, R152, R205, -R66 ;  /* 0x000000cd98427223 */ /* 0x000fe40000010842 */
[----:B------:R-:W-:Y:S02]  /*a940*/  FFMA.FTZ R69, R167, -R69, R219 ;  /* 0x80000045a7457223 */ /* 0x000fe400000100db */
[----:B------:R-:W-:-:S02]  /*a950*/  FMUL.FTZ R150, R166, R121 ;  /* 0x00000079a6967220 */ /* 0x000fc40000410000 */
[----:B------:R-:W-:Y:S02]  /*a960*/  FADD.FTZ R206, -R206, R151 ;  /* 0x00000097cece7221 */ /* 0x000fe40000010100 */
[C---:B------:R-:W-:Y:S02]  /*a970*/  FMUL.FTZ R71, R166.reuse, R71 ;  /* 0x00000047a6477220 */ /* 0x040fe40000410000 */
[----:B------:R-:W-:Y:S02]  /*a980*/  FADD.FTZ R207, R207, R66 ;  /* 0x00000042cfcf7221 */ /* 0x000fe40000010000 */
[----:B------:R-:W-:Y:S02]  /*a990*/  FFMA.FTZ R70, R89, R165, R146 ;  /* 0x000000a559467223 */ /* 0x000fe40000010092 */
[-C--:B------:R-:W-:Y:S02]  /*a9a0*/  FMUL.FTZ R166, R166, R67.reuse ;  /* 0x00000043a6a67220 */ /* 0x080fe40000410000 */
[----:B------:R-:W-:-:S02]  /*a9b0*/  FMUL.FTZ R146, R90, R67 ;  /* 0x000000435a927220 */ /* 0x000fc40000410000 */
[----:B------:R-:W-:Y:S02]  /*a9c0*/  FFMA.FTZ R150, R69, R67, R150 ;  /* 0x0000004345967223 */ /* 0x000fe40000010096 */
[----:B------:R-:W-:Y:S01]  /*a9d0*/  FMUL.FTZ R66, R153, -R206 ;  /* 0x800000ce99427220 */ /* 0x000fe20000410000 */
[----:B------:R1:W-:Y:S01]  /*a9e0*/  STS [R237.X4+0x2148], R146 ;  /* 0x00214892ed007388 */ /* 0x0003e20000004800 */
[----:B------:R-:W-:Y:S02]  /*a9f0*/  FFMA.FTZ R71, R69, R68, R71 ;  /* 0x0000004445477223 */ /* 0x000fe40000010047 */
[----:B------:R-:W-:Y:S02]  /*aa00*/  FMUL.FTZ R67, R91, R162 ;  /* 0x000000a25b437220 */ /* 0x000fe40000410000 */
[----:B------:R-:W-:Y:S02]  /*aa10*/  FMUL.FTZ R153, R153, -R207 ;  /* 0x800000cf99997220 */ /* 0x000fe40000410000 */
[----:B------:R-:W-:-:S02]  /*aa20*/  FMUL.FTZ R68, R169, R204 ;  /* 0x000000cca9447220 */ /* 0x000fc40000410000 */
[----:B------:R-:W-:Y:S02]  /*aa30*/  FADD.FTZ R43, R70, R43 ;  /* 0x0000002b462b7221 */ /* 0x000fe40000010000 */
[-C--:B------:R-:W-:Y:S02]  /*aa40*/  FFMA.FTZ R169, R169, -R67.reuse, R220 ;  /* 0x80000043a9a97223 */ /* 0x080fe400000100dc */
[----:B------:R-:W-:Y:S02]  /*aa50*/  FFMA.FTZ R70, R168, -R67, R221 ;  /* 0x80000043a8467223 */ /* 0x000fe400000100dd */
[----:B------:R-:W-:Y:S02]  /*aa60*/  FFMA.FTZ R153, R154, R206, R153 ;  /* 0x000000ce9a997223 */ /* 0x000fe40000010099 */
[----:B------:R-:W-:Y:S02]  /*aa70*/  FFMA.FTZ R55, R161, R120, R55 ;  /* 0x00000078a1377223 */ /* 0x000fe40000010037 */
[----:B------:R-:W-:-:S02]  /*aa80*/  FFMA.FTZ R67, R168, R205, R68 ;  /* 0x000000cda8437223 */ /* 0x000fc40000010044 */
[----:B------:R-:W-:Y:S02]  /*aa90*/  FFMA.FTZ R66, R154, R207, -R66 ;  /* 0x000000cf9a427223 */ /* 0x000fe40000010842 */
[-C--:B------:R-:W-:Y:S02]  /*aaa0*/  FFMA.FTZ R161, R69, R121.reuse, -R166 ;  /* 0x0000007945a17223 */ /* 0x080fe400000108a6 */
[----:B------:R-:W-:Y:S02]  /*aab0*/  FMUL.FTZ R68, R204, UR35 ;  /* 0x00000023cc447c20 */ /* 0x000fe40008410000 */
[----:B------:R-:W-:Y:S02]  /*aac0*/  FMUL.FTZ R69, R205, UR35 ;  /* 0x00000023cd457c20 */ /* 0x000fe40008410000 */
[----:B0-----:R-:W-:Y:S02]  /*aad0*/  FMUL.FTZ R176, R90, R121 ;  /* 0x000000795ab07220 */ /* 0x001fe40000410000 */
[----:B------:R-:W-:-:S02]  /*aae0*/  FADD.FTZ R208, -R208, R153 ;  /* 0x00000099d0d07221 */ /* 0x000fc40000010100 */
[----:B------:R-:W-:Y:S01]  /*aaf0*/  FFMA.FTZ R121, R90, R120, R71 ;  /* 0x000000785a797223 */ /* 0x000fe20000010047 */
[----:B------:R-:W-:Y:S01]  /*ab00*/  STS [R237.X4+0x214c], R176 ;  /* 0x00214cb0ed007388 */ /* 0x000fe20000004800 */
[----:B-1----:R-:W-:Y:S02]  /*ab10*/  FADD.FTZ R146, R209, R66 ;  /* 0x00000042d1927221 */ /* 0x002fe40000010000 */
[----:B------:R-:W-:Y:S02]  /*ab20*/  FFMA.FTZ R71, R205, UR34, R68 ;  /* 0x00000022cd477c23 */ /* 0x000fe40008010044 */
[----:B------:R-:W-:Y:S02]  /*ab30*/  FFMA.FTZ R68, R204, UR34, -R69 ;  /* 0x00000022cc447c23 */ /* 0x000fe40008010845 */
[C---:B------:R-:W-:Y:S02]  /*ab40*/  FMUL.FTZ R69, R155.reuse, -R208 ;  /* 0x800000d09b457220 */ /* 0x040fe40000410000 */
[----:B------:R-:W-:-:S02]  /*ab50*/  FMUL.FTZ R155, R155, -R146 ;  /* 0x800000929b9b7220 */ /* 0x000fc40000410000 */
[C---:B------:R-:W-:Y:S02]  /*ab60*/  FFMA.FTZ R66, R156.reuse, R146, -R69 ;  /* 0x000000929c427223 */ /* 0x040fe40000010845 */
[----:B------:R-:W-:Y:S02]  /*ab70*/  FFMA.FTZ R147, R156, R208, R155 ;  /* 0x000000d09c937223 */ /* 0x000fe4000001009b */
[C---:B------:R-:W-:Y:S02]  /*ab80*/  FMUL.FTZ R204, R162.reuse, R204 ;  /* 0x000000cca2cc7220 */ /* 0x040fe40000410000 */
[----:B------:R-:W-:Y:S02]  /*ab90*/  FADD.FTZ R211, R211, R66 ;  /* 0x00000042d3d37221 */ /* 0x000fe40000010000 */
[----:B------:R-:W-:Y:S02]  /*aba0*/  FMUL.FTZ R152, R162, R205 ;  /* 0x000000cda2987220 */ /* 0x000fe40000410000 */
[----:B------:R-:W-:Y:S01]  /*abb0*/  FADD.FTZ R147, -R210, R147 ;  /* 0x00000093d2937221 */ /* 0x000fe20000010100 */
[----:B------:R-:W-:Y:S01]  /*abc0*/  IADD3 R210, R119, 0x3a0, RZ ;  /* 0x000003a077d27810 */ /* 0x000fe20007ffe0ff */
[----:B------:R-:W-:-:S02]  /*abd0*/  FMUL.FTZ R151, R169, R204 ;  /* 0x000000cca9977220 */ /* 0x000fc40000410000 */
[----:B------:R-:W-:Y:S02]  /*abe0*/  FMUL.FTZ R120, R169, R68 ;  /* 0x00000044a9787220 */ /* 0x000fe40000410000 */
[----:B------:R-:W-:Y:S02]  /*abf0*/  FMUL.FTZ R66, R157, -R211 ;  /* 0x800000d39d427220 */ /* 0x000fe40000410000 */
[----:B------:R-:W-:Y:S02]  /*ac00*/  FMUL.FTZ R169, R169, R152 ;  /* 0x00000098a9a97220 */ /* 0x000fe40000410000 */
[----:B------:R-:W-:Y:S02]  /*ac10*/  FMUL.FTZ R157, R157, -R147 ;  /* 0x800000939d9d7220 */ /* 0x000fe40000410000 */
[----:B------:R-:W-:Y:S02]  /*ac20*/  FMUL.FTZ R68, R92, R144 ;  /* 0x000000905c447220 */ /* 0x000fe40000410000 */
[----:B------:R-:W-:-:S02]  /*ac30*/  FFMA.FTZ R151, R70, R152, R151 ;  /* 0x0000009846977223 */ /* 0x000fc40000010097 */
[----:B------:R-:W-:Y:S02]  /*ac40*/  FMUL.FTZ R154, R91, R152 ;  /* 0x000000985b9a7220 */ /* 0x000fe40000410000 */
[----:B------:R-:W-:Y:S02]  /*ac50*/  FFMA.FTZ R120, R70, R71, R120 ;  /* 0x0000004746787223 */ /* 0x000fe40000010078 */
[----:B------:R-:W-:Y:S01]  /*ac60*/  FFMA.FTZ R69, R158, R147, R66 ;  /* 0x000000939e457223 */ /* 0x000fe20000010042 */
[----:B------:R0:W-:Y:S01]  /*ac70*/  STS [R237.X4+0x2140], R154 ;  /* 0x0021409aed007388 */ /* 0x0001e20000004800 */
[----:B------:R-:W-:Y:S02]  /*ac80*/  FFMA.FTZ R152, R70, R204, -R169 ;  /* 0x000000cc46987223 */ /* 0x000fe400000108a9 */
[----:B------:R-:W-:Y:S02]  /*ac90*/  FFMA.FTZ R158, R158, R211, -R157 ;  /* 0x000000d39e9e7223 */ /* 0x000fe4000001089d */
[----:B------:R-:W-:-:S02]  /*aca0*/  FFMA.FTZ R70, R171, -R68, R222 ;  /* 0x80000044ab467223 */ /* 0x000fc400000100de */
[----:B------:R-:W-:Y:S02]  /*acb0*/  FFMA.FTZ R71, R170, -R68, R223 ;  /* 0x80000044aa477223 */ /* 0x000fe400000100df */
[-C--:B------:R-:W-:Y:S02]  /*acc0*/  FFMA.FTZ R56, R162, R67.reuse, R56 ;  /* 0x00000043a2387223 */ /* 0x080fe40000010038 */
[----:B------:R-:W-:Y:S02]  /*acd0*/  FMUL.FTZ R68, R206, UR35 ;  /* 0x00000023ce447c20 */ /* 0x000fe40008410000 */
[----:B------:R-:W-:Y:S02]  /*ace0*/  FFMA.FTZ R162, R91, R67, R120 ;  /* 0x000000435ba27223 */ /* 0x000fe40000010078 */
[----:B------:R-:W-:Y:S01]  /*acf0*/  FADD.FTZ R66, -R238, R69 ;  /* 0x00000045ee427221 */ /* 0x000fe20000010100 */
[----:B------:R-:W-:Y:S01]  /*ad00*/  IADD3 R238, R119, 0x3c0, RZ ;  /* 0x000003c077ee7810 */ /* 0x000fe20007ffe0ff */
[----:B------:R-:W-:-:S02]  /*ad10*/  FADD.FTZ R67, R199, R158 ;  /* 0x0000009ec7437221 */ /* 0x000fc40000010000 */
[----:B------:R-:W-:Y:S02]  /*ad20*/  FMUL.FTZ R171, R171, R206 ;  /* 0x000000ceabab7220 */ /* 0x000fe40000410000 */
[C---:B------:R-:W-:Y:S02]  /*ad30*/  FMUL.FTZ R69, R207.reuse, UR35 ;  /* 0x00000023cf457c20 */ /* 0x040fe40008410000 */
[----:B------:R-:W-:Y:S02]  /*ad40*/  FFMA.FTZ R120, R207, UR34, R68 ;  /* 0x00000022cf787c23 */ /* 0x000fe40008010044 */
[C---:B------:R-:W-:Y:S02]  /*ad50*/  FMUL.FTZ R68, R140.reuse, -R66 ;  /* 0x800000428c447220 */ /* 0x040fe40000410000 */
[----:B------:R-:W-:Y:S02]  /*ad60*/  FMUL.FTZ R140, R140, -R67 ;  /* 0x800000438c8c7220 */ /* 0x000fe40000410000 */
[----:B------:R-:W-:-:S02]  /*ad70*/  FADD.FTZ R42, R121, R42 ;  /* 0x0000002a792a7221 */ /* 0x000fc40000010000 */
[-C--:B------:R-:W-:Y:S02]  /*ad80*/  FFMA.FTZ R171, R170, R207.reuse, R171 ;  /* 0x000000cfaaab7223 */ /* 0x080fe400000100ab */
[----:B------:R-:W-:Y:S02]  /*ad90*/  FFMA.FTZ R121, R206, UR34, -R69 ;  /* 0x00000022ce797c23 */ /* 0x000fe40008010845 */
[C---:B------:R-:W-:Y:S01]  /*ada0*/  FMUL.FTZ R145, R144.reuse, R206 ;  /* 0x000000ce90917220 */ /* 0x040fe20000410000 */
[----:B------:R-:W-:Y:S01]  /*adb0*/  IADD3 R206, R119, 0x360, RZ ;  /* 0x0000036077ce7810 */ /* 0x000fe20007ffe0ff */
[----:B------:R-:W-:Y:S02]  /*adc0*/  FMUL.FTZ R207, R144, R207 ;  /* 0x000000cf90cf7220 */ /* 0x000fe40000410000 */
[C---:B------:R-:W-:Y:S02]  /*add0*/  FFMA.FTZ R69, R141.reuse, R66, R140 ;  /* 0x000000428d457223 */ /* 0x040fe4000001008c */
[----:B------:R-:W-:-:S02]  /*ade0*/  FFMA.FTZ R68, R141, R67, -R68 ;  /* 0x000000438d447223 */ /* 0x000fc40000010844 */
[C---:B0-----:R-:W-:Y:S02]  /*adf0*/  FMUL.FTZ R154, R70.reuse, R145 ;  /* 0x00000091469a7220 */ /* 0x041fe40000410000 */
[C---:B------:R-:W-:Y:S02]  /*ae00*/  FMUL.FTZ R121, R70.reuse, R121 ;  /* 0x0000007946797220 */ /* 0x040fe40000410000 */
[----:B------:R-:W-:Y:S02]  /*ae10*/  FMUL.FTZ R70, R70, R207 ;  /* 0x000000cf46467220 */ /* 0x000fe40000410000 */
[----:B------:R-:W-:Y:S01]  /*ae20*/  FADD.FTZ R69, -R190, R69 ;  /* 0x00000045be457221 */ /* 0x000fe20000010100 */
[----:B------:R-:W-:Y:S01]  /*ae30*/  IADD3 R190, R119, 0x260, RZ ;  /* 0x0000026077be7810 */ /* 0x000fe20007ffe0ff */
[----:B------:R-:W-:Y:S02]  /*ae40*/  FADD.FTZ R68, R191, R68 ;  /* 0x00000044bf447221 */ /* 0x000fe40000010000 */
[----:B------:R-:W-:-:S02]  /*ae50*/  FFMA.FTZ R153, R71, R145, -R70 ;  /* 0x0000009147997223 */ /* 0x000fc40000010846 */
[C---:B------:R-:W-:Y:S02]  /*ae60*/  FMUL.FTZ R70, R136.reuse, -R69 ;  /* 0x8000004588467220 */ /* 0x040fe40000410000 */
[-C--:B------:R-:W-:Y:S02]  /*ae70*/  FMUL.FTZ R136, R136, -R68.reuse ;  /* 0x8000004488887220 */ /* 0x080fe40000410000 */
[----:B------:R-:W-:Y:S02]  /*ae80*/  FFMA.FTZ R70, R137, R68, -R70 ;  /* 0x0000004489467223 */ /* 0x000fe40000010846 */
[C---:B------:R-:W-:Y:S02]  /*ae90*/  FFMA.FTZ R154, R71.reuse, R207, R154 ;  /* 0x000000cf479a7223 */ /* 0x040fe4000001009a */
[----:B------:R-:W-:Y:S02]  /*aea0*/  FFMA.FTZ R121, R71, R120, R121 ;  /* 0x0000007847797223 */ /* 0x000fe40000010079 */
[----:B------:R-:W-:-:S02]  /*aeb0*/  FFMA.FTZ R71, R137, R69, R136 ;  /* 0x0000004589477223 */ /* 0x000fc40000010088 */
[----:B------:R-:W-:Y:S02]  /*aec0*/  FADD.FTZ R70, R189, R70 ;  /* 0x00000046bd467221 */ /* 0x000fe40000010000 */
[----:B------:R-:W-:Y:S02]  /*aed0*/  FMUL.FTZ R140, R93, R133 ;  /* 0x000000855d8c7220 */ /* 0x000fe40000410000 */
[----:B------:R-:W-:Y:S02]  /*aee0*/  FADD.FTZ R71, -R178, R71 ;  /* 0x00000047b2477221 */ /* 0x000fe40000010100 */
[----:B------:R-:W-:Y:S02]  /*aef0*/  FMUL.FTZ R136, R122, -R70 ;  /* 0x800000467a887220 */ /* 0x000fe40000410000 */
[C---:B------:R-:W-:Y:S02]  /*af00*/  FMUL.FTZ R120, R134.reuse, R208 ;  /* 0x000000d086787220 */ /* 0x040fe40000410000 */
[----:B------:R-:W-:-:S02]  /*af10*/  FFMA.FTZ R137, R134, -R140, R224 ;  /* 0x8000008c86897223 */ /* 0x000fc400000100e0 */
[-C--:B------:R-:W-:Y:S02]  /*af20*/  FMUL.FTZ R134, R122, -R71.reuse ;  /* 0x800000477a867220 */ /* 0x080fe40000410000 */
[----:B------:R-:W-:Y:S02]  /*af30*/  FFMA.FTZ R136, R123, R71, R136 ;  /* 0x000000477b887223 */ /* 0x000fe40000010088 */
[----:B------:R-:W-:Y:S02]  /*af40*/  FMUL.FTZ R156, R92, R145 ;  /* 0x000000915c9c7220 */ /* 0x000fe40000410000 */
[C---:B------:R-:W-:Y:S02]  /*af50*/  FFMA.FTZ R140, R135.reuse, -R140, R225 ;  /* 0x8000008c878c7223 */ /* 0x040fe400000100e1 */
[----:B------:R-:W-:Y:S01]  /*af60*/  FFMA.FTZ R120, R135, R146, R120 ;  /* 0x0000009287787223 */ /* 0x000fe20000010078 */
[----:B------:R0:W-:Y:S01]  /*af70*/  STS [R237.X4+0x213c], R156 ;  /* 0x00213c9ced007388 */ /* 0x0001e20000004800 */
[----:B------:R-:W-:-:S02]  /*af80*/  FMUL.FTZ R135, R208, UR35 ;  /* 0x00000023d0877c20 */ /* 0x000fc40008410000 */
[----:B------:R-:W-:Y:S02]  /*af90*/  FFMA.FTZ R122, R123, R70, -R134 ;  /* 0x000000467b7a7223 */ /* 0x000fe40000010886 */
[----:B------:R-:W-:Y:S02]  /*afa0*/  FADD.FTZ R123, -R139, R136 ;  /* 0x000000888b7b7221 */ /* 0x000fe40000010100 */
[C---:B------:R-:W-:Y:S02]  /*afb0*/  FMUL.FTZ R141, R146.reuse, UR35 ;  /* 0x00000023928d7c20 */ /* 0x040fe40008410000 */
[----:B------:R-:W-:Y:S02]  /*afc0*/  FFMA.FTZ R167, R146, UR34, R135 ;  /* 0x0000002292a77c23 */ /* 0x000fe40008010087 */
[----:B------:R-:W-:Y:S02]  /*afd0*/  FADD.FTZ R122, R163, R122 ;  /* 0x0000007aa37a7221 */ /* 0x000fe40000010000 */
[----:B0-----:R-:W-:-:S02]  /*afe0*/  FMUL.FTZ R156, R133, R208 ;  /* 0x000000d0859c7220 */ /* 0x001fc40000410000 */
[C---:B------:R-:W-:Y:S02]  /*aff0*/  FMUL.FTZ R146, R133.reuse, R146 ;  /* 0x0000009285927220 */ /* 0x040fe40000410000 */
[----:B------:R-:W-:Y:S02]  /*b000*/  FFMA.FTZ R58, R133, R120, R58 ;  /* 0x00000078853a7223 */ /* 0x000fe4000001003a */
[CC--:B------:R-:W-:Y:S02]  /*b010*/  FMUL.FTZ R133, R130.reuse, -R123.reuse ;  /* 0x8000007b82857220 */ /* 0x0c0fe40000410000 */
[-C--:B------:R-:W-:Y:S02]  /*b020*/  FMUL.FTZ R130, R130, -R122.reuse ;  /* 0x8000007a82827220 */ /* 0x080fe40000410000 */
[C---:B------:R-:W-:Y:S02]  /*b030*/  FFMA.FTZ R133, R132.reuse, R122, -R133 ;  /* 0x0000007a84857223 */ /* 0x040fe40000010885 */
[----:B------:R-:W-:-:S02]  /*b040*/  FFMA.FTZ R132, R132, R123, R130 ;  /* 0x0000007b84847223 */ /* 0x000fc40000010082 */
[----:B------:R-:W-:Y:S01]  /*b050*/  FFMA.FTZ R134, R208, UR34, -R141 ;  /* 0x00000022d0867c23 */ /* 0x000fe2000801088d */
[----:B------:R-:W-:Y:S01]  /*b060*/  IADD3 R208, R119, 0x380, RZ ;  /* 0x0000038077d07810 */ /* 0x000fe20007ffe0ff */
[----:B------:R-:W-:Y:S02]  /*b070*/  FADD.FTZ R130, R138, R133 ;  /* 0x000000858a827221 */ /* 0x000fe40000010000 */
[----:B------:R-:W-:Y:S02]  /*b080*/  FFMA.FTZ R57, R144, R171, R57 ;  /* 0x000000ab90397223 */ /* 0x000fe40000010039 */
[----:B------:R-:W-:Y:S02]  /*b090*/  FMUL.FTZ R133, R99, R9 ;  /* 0x0000000963857220 */ /* 0x000fe40000410000 */
[----:B------:R-:W-:Y:S02]  /*b0a0*/  FMUL.FTZ R144, R92, R207 ;  /* 0x000000cf5c907220 */ /* 0x000fe40000410000 */
[----:B------:R-:W-:-:S02]  /*b0b0*/  FADD.FTZ R131, -R131, R132 ;  /* 0x0000008483837221 */ /* 0x000fc40000010100 */
[C---:B------:R-:W-:Y:S01]  /*b0c0*/  FMUL.FTZ R155, R137.reuse, R156 ;  /* 0x0000009c899b7220 */ /* 0x040fe20000410000 */
[----:B------:R0:W-:Y:S01]  /*b0d0*/  STS [R237.X4+0x2138], R144 ;  /* 0x00213890ed007388 */ /* 0x0001e20000004800 */
[C---:B------:R-:W-:Y:S02]  /*b0e0*/  FMUL.FTZ R169, R137.reuse, R134 ;  /* 0x0000008689a97220 */ /* 0x040fe40000410000 */
[----:B------:R-:W-:Y:S02]  /*b0f0*/  FADD.FTZ R41, R162, R41 ;  /* 0x00000029a2297221 */ /* 0x000fe40000010000 */
[----:B------:R-:W-:Y:S02]  /*b100*/  FMUL.FTZ R137, R137, R146 ;  /* 0x0000009289897220 */ /* 0x000fe40000410000 */
[----:B------:R-:W-:Y:S02]  /*b110*/  FMUL.FTZ R135, R98, R16 ;  /* 0x0000001062877220 */ /* 0x000fe40000410000 */
[----:B------:R-:W-:-:S02]  /*b120*/  FFMA.FTZ R132, R11, -R133, R181 ;  /* 0x800000850b847223 */ /* 0x000fc400000100b5 */
[----:B------:R-:W-:Y:S02]  /*b130*/  FFMA.FTZ R133, R10, -R133, R236 ;  /* 0x800000850a857223 */ /* 0x000fe400000100ec */
[C---:B------:R-:W-:Y:S02]  /*b140*/  FMUL.FTZ R158, R9.reuse, R131 ;  /* 0x00000083099e7220 */ /* 0x040fe40000410000 */
[----:B------:R-:W-:Y:S02]  /*b150*/  FMUL.FTZ R162, R9, R130 ;  /* 0x0000008209a27220 */ /* 0x000fe40000410000 */
[-C--:B0-----:R-:W-:Y:S02]  /*b160*/  FMUL.FTZ R144, R93, R156.reuse ;  /* 0x0000009c5d907220 */ /* 0x081fe40000410000 */
[----:B------:R-:W-:Y:S02]  /*b170*/  FFMA.FTZ R156, R140, R156, -R137 ;  /* 0x0000009c8c9c7223 */ /* 0x000fe40000010889 */
[----:B------:R-:W-:Y:S01]  /*b180*/  FFMA.FTZ R134, R7, -R135, R235 ;  /* 0x8000008707867223 */ /* 0x000fe200000100eb */
[----:B------:R0:W-:Y:S01]  /*b190*/  STS [R237.X4+0x2134], R144 ;  /* 0x00213490ed007388 */ /* 0x0001e20000004800 */
[----:B------:R-:W-:-:S02]  /*b1a0*/  FMUL.FTZ R137, R97, R15 ;  /* 0x0000000f61897220 */ /* 0x000fc40000410000 */
[----:B------:R-:W-:Y:S02]  /*b1b0*/  FFMA.FTZ R135, R8, -R135, R234 ;  /* 0x8000008708877223 */ /* 0x000fe400000100ea */
[C---:B------:R-:W-:Y:S02]  /*b1c0*/  FMUL.FTZ R157, R16.reuse, R123 ;  /* 0x0000007b109d7220 */ /* 0x040fe40000410000 */
[----:B------:R-:W-:Y:S02]  /*b1d0*/  FMUL.FTZ R163, R16, R122 ;  /* 0x0000007a10a37220 */ /* 0x000fe40000410000 */
[C---:B------:R-:W-:Y:S02]  /*b1e0*/  FMUL.FTZ R139, R133.reuse, R158 ;  /* 0x0000009e858b7220 */ /* 0x040fe40000410000 */
[----:B------:R-:W-:Y:S02]  /*b1f0*/  FMUL.FTZ R141, R133, R162 ;  /* 0x000000a2858d7220 */ /* 0x000fe40000410000 */
[----:B------:R-:W-:-:S02]  /*b200*/  FFMA.FTZ R136, R5, -R137, R233 ;  /* 0x8000008905887223 */ /* 0x000fc400000100e9 */
[C---:B------:R-:W-:Y:S02]  /*b210*/  FMUL.FTZ R138, R135.reuse, R157 ;  /* 0x0000009d878a7220 */ /* 0x040fe40000410000 */
[----:B0-----:R-:W-:Y:S02]  /*b220*/  FMUL.FTZ R144, R135, R163 ;  /* 0x000000a387907220 */ /* 0x001fe40000410000 */
[C---:B------:R-:W-:Y:S02]  /*b230*/  FFMA.FTZ R139, R132.reuse, R162, R139 ;  /* 0x000000a2848b7223 */ /* 0x040fe4000001008b */
[----:B------:R-:W-:Y:S02]  /*b240*/  FFMA.FTZ R141, R132, R158, -R141 ;  /* 0x0000009e848d7223 */ /* 0x000fe4000001088d */
[----:B------:R-:W-:Y:S02]  /*b250*/  FFMA.FTZ R137, R6, -R137, R232 ;  /* 0x8000008906897223 */ /* 0x000fe400000100e8 */
[----:B------:R-:W-:-:S02]  /*b260*/  FMUL.FTZ R166, R15, R71 ;  /* 0x000000470fa67220 */ /* 0x000fc40000410000 */
[C---:B------:R-:W-:Y:S02]  /*b270*/  FFMA.FTZ R138, R134.reuse, R163, R138 ;  /* 0x000000a3868a7223 */ /* 0x040fe4000001008a */
[----:B------:R-:W-:Y:S02]  /*b280*/  FFMA.FTZ R144, R134, R157, -R144 ;  /* 0x0000009d86907223 */ /* 0x000fe40000010890 */
[----:B------:R-:W-:Y:S02]  /*b290*/  FADD.FTZ R139, RZ, R139 ;  /* 0x0000008bff8b7221 */ /* 0x000fe40000010000 */
[----:B------:R-:W-:Y:S02]  /*b2a0*/  FADD.FTZ R141, RZ, R141 ;  /* 0x0000008dff8d7221 */ /* 0x000fe40000010000 */
[----:B------:R-:W-:Y:S02]  /*b2b0*/  FMUL.FTZ R168, R15, R70 ;  /* 0x000000460fa87220 */ /* 0x000fe40000410000 */
[----:B------:R-:W-:-:S02]  /*b2c0*/  FMUL.FTZ R145, R137, R166 ;  /* 0x000000a689917220 */ /* 0x000fc40000410000 */
[-C--:B------:R-:W-:Y:S02]  /*b2d0*/  FFMA.FTZ R155, R140, R146.reuse, R155 ;  /* 0x000000928c9b7223 */ /* 0x080fe4000001009b */
[----:B------:R-:W-:Y:S02]  /*b2e0*/  FMUL.FTZ R146, R93, R146 ;  /* 0x000000925d927220 */ /* 0x000fe40000410000 */
[----:B------:R-:W-:Y:S02]  /*b2f0*/  FADD.FTZ R139, R139, R138 ;  /* 0x0000008a8b8b7221 */ /* 0x000fe40000010000 */
[----:B------:R-:W-:Y:S01]  /*b300*/  FADD.FTZ R141, R141, R144 ;  /* 0x000000908d8d7221 */ /* 0x000fe20000010000 */
[----:B------:R0:W-:Y:S01]  /*b310*/  STS [R237.X4+0x2130], R146 ;  /* 0x00213092ed007388 */ /* 0x0001e20000004800 */
[----:B------:R-:W-:Y:S02]  /*b320*/  FFMA.FTZ R144, R136, R168, R145 ;  /* 0x000000a888907223 */ /* 0x000fe40000010091 */
[----:B------:R-:W-:-:S02]  /*b330*/  FFMA.FTZ R138, R140, R167, R169 ;  /* 0x000000a78c8a7223 */ /* 0x000fc400000100a9 */
[----:B------:R-:W-:Y:S02]  /*b340*/  FMUL.FTZ R165, R137, R168 ;  /* 0x000000a889a57220 */ /* 0x000fe40000410000 */
[----:B------:R-:W-:Y:S02]  /*b350*/  FMUL.FTZ R140, R96, R14 ;  /* 0x0000000e608c7220 */ /* 0x000fe40000410000 */
[----:B------:R-:W-:Y:S02]  /*b360*/  FADD.FTZ R169, R139, R144 ;  /* 0x000000908ba97221 */ /* 0x000fe40000010000 */
[----:B0-----:R-:W-:Y:S02]  /*b370*/  FFMA.FTZ R146, R136, R166, -R165 ;  /* 0x000000a688927223 */ /* 0x001fe400000108a5 */
[----:B------:R-:W-:Y:S02]  /*b380*/  FFMA.FTZ R139, R3, -R140, R230 ;  /* 0x8000008c038b7223 */ /* 0x000fe400000100e6 */
[----:B------:R-:W-:-:S02]  /*b390*/  FMUL.FTZ R167, R14, R68 ;  /* 0x000000440ea77220 */ /* 0x000fc40000410000 */
[----:B------:R-:W-:Y:S02]  /*b3a0*/  FMUL.FTZ R165, R14, R69 ;  /* 0x000000450ea57220 */ /* 0x000fe40000410000 */
[----:B------:R-:W-:Y:S02]  /*b3b0*/  FFMA.FTZ R121, R92, R171, R121 ;  /* 0x000000ab5c797223 */ /* 0x000fe40000010079 */
[----:B------:R-:W-:Y:S02]  /*b3c0*/  FFMA.FTZ R140, R4, -R140, R231 ;  /* 0x8000008c048c7223 */ /* 0x000fe400000100e7 */
[C---:B------:R-:W-:Y:S02]  /*b3d0*/  FMUL.FTZ R171, R139.reuse, R167 ;  /* 0x000000a78bab7220 */ /* 0x040fe40000410000 */
[----:B------:R-:W-:Y:S02]  /*b3e0*/  FMUL.FTZ R170, R139, R165 ;  /* 0x000000a58baa7220 */ /* 0x000fe40000410000 */
[----:B------:R-:W-:-:S02]  /*b3f0*/  FMUL.FTZ R144, R94, R12 ;  /* 0x0000000c5e907220 */ /* 0x000fc40000410000 */
[----:B------:R-:W-:Y:S02]  /*b400*/  FADD.FTZ R146, R141, R146 ;  /* 0x000000928d927221 */ /* 0x000fe40000010000 */
[----:B------:R-:W-:Y:S02]  /*b410*/  FFMA.FTZ R171, R140, R165, -R171 ;  /* 0x000000a58cab7223 */ /* 0x000fe400000108ab */
[----:B------:R-:W-:Y:S02]  /*b420*/  FMUL.FTZ R145, R95, R13 ;  /* 0x0000000d5f917220 */ /* 0x000fe40000410000 */
[----:B------:R-:W-:Y:S02]  /*b430*/  FMUL.FTZ R176, R142, R147 ;  /* 0x000000938eb07220 */ /* 0x000fe40000410000 */
[----:B------:R-:W-:Y:S02]  /*b440*/  FFMA.FTZ R170, R140, R167, R170 ;  /* 0x000000a78caa7223 */ /* 0x000fe400000100aa */
[----:B------:R-:W-:-:S02]  /*b450*/  FFMA.FTZ R141, R142, -R144, R226 ;  /* 0x800000908e8d7223 */ /* 0x000fc400000100e2 */
[C---:B------:R-:W-:Y:S02]  /*b460*/  FFMA.FTZ R142, R143.reuse, -R144, R227 ;  /* 0x800000908f8e7223 */ /* 0x040fe400000100e3 */
[----:B------:R-:W-:Y:S02]  /*b470*/  FADD.FTZ R171, R146, R171 ;  /* 0x000000ab92ab7221 */ /* 0x000fe40000010000 */
[----:B------:R-:W-:Y:S02]  /*b480*/  FFMA.FTZ R143, R143, R211, R176 ;  /* 0x000000d38f8f7223 */ /* 0x000fe400000100b0 */
[----:B------:R-:W-:Y:S02]  /*b490*/  FADD.FTZ R169, R169, R170 ;  /* 0x000000aaa9a97221 */ /* 0x000fe40000010000 */
[----:B------:R-:W-:Y:S02]  /*b4a0*/  FFMA.FTZ R144, R0, -R145, R229 ;  /* 0x8000009100907223 */ /* 0x000fe400000100e5 */
[----:B------:R-:W-:-:S02]  /*b4b0*/  FMUL.FTZ R146, R211, UR35 ;  /* 0x00000023d3927c20 */ /* 0x000fc40008410000 */
[----:B------:R-:W-:Y:S02]  /*b4c0*/  FFMA.FTZ R145, R2, -R145, R228 ;  /* 0x8000009102917223 */ /* 0x000fe400000100e4 */
[----:B------:R-:W-:Y:S02]  /*b4d0*/  FMUL.FTZ R178, R147, UR35 ;  /* 0x0000002393b27c20 */ /* 0x000fe40008410000 */
[C---:B------:R-:W-:Y:S02]  /*b4e0*/  FMUL.FTZ R176, R13.reuse, R66 ;  /* 0x000000420db07220 */ /* 0x040fe40000410000 */
[----:B------:R-:W-:Y:S02]  /*b4f0*/  FMUL.FTZ R170, R13, R67 ;  /* 0x000000430daa7220 */ /* 0x000fe40000410000 */
[----:B------:R-:W-:Y:S02]  /*b500*/  FFMA.FTZ R182, R87, R182, R183 ;  /* 0x000000b657b67223 */ /* 0x000fe400000100b7 */
[----:B------:R-:W-:-:S02]  /*b510*/  FMUL.FTZ R184, R88, R175 ;  /* 0x000000af58b87220 */ /* 0x000fc40000410000 */
[----:B------:R-:W-:Y:S02]  /*b520*/  FADD.FTZ R44, R177, R44 ;  /* 0x0000002cb12c7221 */ /* 0x000fe40000010000 */
[----:B------:R-:W-:Y:S01]  /*b530*/  FFMA.FTZ R146, R147, UR34, -R146 ;  /* 0x0000002293927c23 */ /* 0x000fe20008010892 */
[----:B------:R0:W-:Y:S01]  /*b540*/  STS [R237.X4+0x215c], R184 ;  /* 0x00215cb8ed007388 */ /* 0x0001e20000004800 */
[----:B------:R-:W-:Y:S02]  /*b550*/  FMUL.FTZ R183, R12, R147 ;  /* 0x000000930cb77220 */ /* 0x000fe40000410000 */
[C---:B------:R-:W-:Y:S02]  /*b560*/  FMUL.FTZ R175, R145.reuse, R176 ;  /* 0x000000b091af7220 */ /* 0x040fe40000410000 */
[----:B------:R-:W-:Y:S02]  /*b570*/  FMUL.FTZ R177, R145, R170 ;  /* 0x000000aa91b17220 */ /* 0x000fe40000410000 */
[----:B------:R-:W-:-:S02]  /*b580*/  FFMA.FTZ R147, R211, UR34, R178 ;  /* 0x00000022d3937c23 */ /* 0x000fc400080100b2 */
[----:B------:R-:W-:Y:S02]  /*b590*/  FMUL.FTZ R211, R12, R211 ;  /* 0x000000d30cd37220 */ /* 0x000fe40000410000 */
[----:B------:R-:W-:Y:S02]  /*b5a0*/  FADD.FTZ R45, R182, R45 ;  /* 0x0000002db62d7221 */ /* 0x000fe40000010000 */
[C---:B------:R-:W-:Y:S02]  /*b5b0*/  FFMA.FTZ R178, R144.reuse, R170, R175 ;  /* 0x000000aa90b27223 */ /* 0x040fe400000100af */
[----:B------:R-:W-:Y:S02]  /*b5c0*/  FFMA.FTZ R182, R144, R176, -R177 ;  /* 0x000000b090b67223 */ /* 0x000fe400000108b1 */
[C---:B------:R-:W-:Y:S02]  /*b5d0*/  FMUL.FTZ R175, R141.reuse, R183 ;  /* 0x000000b78daf7220 */ /* 0x040fe40000410000 */
[----:B------:R-:W-:-:S02]  /*b5e0*/  FMUL.FTZ R177, R141, R211 ;  /* 0x000000d38db17220 */ /* 0x000fc40000410000 */
[----:B------:R-:W-:Y:S02]  /*b5f0*/  FADD.FTZ R169, R169, R178 ;  /* 0x000000b2a9a97221 */ /* 0x000fe40000010000 */
[----:B------:R-:W-:Y:S02]  /*b600*/  FADD.FTZ R171, R171, R182 ;  /* 0x000000b6abab7221 */ /* 0x000fe40000010000 */
[C---:B------:R-:W-:Y:S02]  /*b610*/  FFMA.FTZ R178, R142.reuse, R211, R175 ;  /* 0x000000d38eb27223 */ /* 0x040fe400000100af */
[----:B------:R-:W-:Y:S01]  /*b620*/  FFMA.FTZ R182, R142, R183, -R177 ;  /* 0x000000b78eb67223 */ /* 0x000fe200000108b1 */
[-C--:B------:R-:W-:Y:S01]  /*b630*/  LEA.HI.SX32 R177, R208, R119.reuse, 0x1b ;  /* 0x00000077d0b17211 */ /* 0x080fe200078fdaff */
[----:B------:R-:W-:Y:S01]  /*b640*/  FADD.FTZ R178, R169, R178 ;  /* 0x000000b2a9b27221 */ /* 0x000fe20000010000 */
[----:B------:R-:W-:Y:S01]  /*b650*/  LEA.HI.SX32 R169, R192, R119, 0x1b ;  /* 0x00000077c0a97211 */ /* 0x000fe200078fdaff */
[----:B------:R-:W-:Y:S01]  /*b660*/  FADD.FTZ R171, R171, R182 ;  /* 0x000000b6abab7221 */ /* 0x000fe20000010000 */
[----:B------:R-:W-:Y:S01]  /*b670*/  IADD3 R182, R119, 0x1c0, RZ ;  /* 0x000001c077b67810 */ /* 0x000fe20007ffe0ff */
[----:B------:R-:W-:-:S02]  /*b680*/  FADD.FTZ R155, R178, R155 ;  /* 0x0000009bb29b7221 */ /* 0x000fc40000010000 */
[----:B------:R-:W-:Y:S01]  /*b690*/  FADD.FTZ R156, R171, R156 ;  /* 0x0000009cab9c7221 */ /* 0x000fe20000010000 */
[----:B------:R-:W-:Y:S01]  /*b6a0*/  LEA.HI.SX32 R171, R196, R119, 0x1b ;  /* 0x00000077c4ab7211 */ /* 0x000fe200078fdaff */
[----:B------:R-:W-:Y:S02]  /*b6b0*/  FADD.FTZ R178, R155, R154 ;  /* 0x0000009a9bb27221 */ /* 0x000fe40000010000 */
[----:B------:R-:W-:Y:S02]  /*b6c0*/  FADD.FTZ R153, R156, R153 ;  /* 0x000000999c997221 */ /* 0x000fe40000010000 */
[----:B------:R-:W-:Y:S01]  /*b6d0*/  FADD.FTZ R151, R178, R151 ;  /* 0x00000097b2977221 */ /* 0x000fe20000010000 */
[----:B------:R-:W-:Y:S01]  /*b6e0*/  IADD3 R178, R119, 0x180, RZ ;  /* 0x0000018077b27810 */ /* 0x000fe20007ffe0ff */
[----:B------:R-:W-:Y:S02]  /*b6f0*/  FADD.FTZ R152, R153, R152 ;  /* 0x0000009899987221 */ /* 0x000fe40000010000 */
[----:B------:R-:W-:-:S02]  /*b700*/  FADD.FTZ R151, R151, R150 ;  /* 0x0000009697977221 */ /* 0x000fc40000010000 */
[----:B------:R-:W-:Y:S02]  /*b710*/  FADD.FTZ R161, R152, R161 ;  /* 0x000000a198a17221 */ /* 0x000fe40000010000 */
[C---:B------:R-:W-:Y:S02]  /*b720*/  FMUL.FTZ R248, R85.reuse, R248 ;  /* 0x000000f855f87220 */ /* 0x040fe40000410000 */
[----:B------:R-:W-:Y:S02]  /*b730*/  FMUL.FTZ R246, R85, R246 ;  /* 0x000000f655f67220 */ /* 0x000fe40000410000 */
[----:B------:R-:W-:Y:S01]  /*b740*/  FMUL.FTZ R204, R91, R204 ;  /* 0x000000cc5bcc7220 */ /* 0x000fe20000410000 */
[----:B------:R-:W-:Y:S01]  /*b750*/  STS [R237.X4+0x2170], R248 ;  /* 0x002170f8ed007388 */ /* 0x000fe20000004800 */
[C---:B0-----:R-:W-:Y:S02]  /*b760*/  FMUL.FTZ R184, R94.reuse, R211 ;  /* 0x000000d35eb87220 */ /* 0x041fe40000410000 */
[----:B------:R-:W-:Y:S01]  /*b770*/  FMUL.FTZ R186, R94, R183 ;  /* 0x000000b75eba7220 */ /* 0x000fe20000410000 */
[----:B------:R-:W-:Y:S01]  /*b780*/  STS [R237.X4+0x2174], R246 ;  /* 0x002174f6ed007388 */ /* 0x000fe20000004800 */
[----:B------:R-:W-:-:S02]  /*b790*/  FMUL.FTZ R170, R95, R170 ;  /* 0x000000aa5faa7220 */ /* 0x000fc40000410000 */
[----:B------:R-:W-:Y:S01]  /*b7a0*/  FMUL.FTZ R176, R95, R176 ;  /* 0x000000b05fb07220 */ /* 0x000fe20000410000 */
[----:B------:R0:W-:Y:S01]  /*b7b0*/  STS [R237.X4+0x2144], R204 ;  /* 0x002144cced007388 */ /* 0x0001e20000004800 */
[C---:B------:R-:W-:Y:S02]  /*b7c0*/  FMUL.FTZ R154, R96.reuse, R167 ;  /* 0x000000a7609a7220 */ /* 0x040fe40000410000 */
[----:B------:R-:W-:Y:S01]  /*b7d0*/  FMUL.FTZ R156, R96, R165 ;  /* 0x000000a5609c7220 */ /* 0x000fe20000410000 */
[----:B------:R1:W-:Y:S01]  /*b7e0*/  STS [R237.X4+0x2128], R184 ;  /* 0x002128b8ed007388 */ /* 0x0003e20000004800 */
[C---:B------:R-:W-:Y:S02]  /*b7f0*/  FMUL.FTZ R168, R97.reuse, R168 ;  /* 0x000000a861a87220 */ /* 0x040fe40000410000 */
[----:B------:R-:W-:Y:S01]  /*b800*/  FMUL.FTZ R166, R97, R166 ;  /* 0x000000a661a67220 */ /* 0x000fe20000410000 */
[----:B------:R-:W-:Y:S01]  /*b810*/  STS [R237.X4+0x212c], R186 ;  /* 0x00212cbaed007388 */ /* 0x000fe20000004800 */
        /* <DEDUP_REMOVED lines=8> */
[----:B------:R-:W-:Y:S01]  /*b8a0*/  FADD.FTZ R161, R161, R160 ;  /* 0x000000a0a1a17221 */ /* 0x000fe20000010000 */
[----:B------:R-:W-:Y:S01]  /*b8b0*/  IADD3 R160, R119, 0x60, RZ ;  /* 0x0000006077a07810 */ /* 0x000fe20007ffe0ff */
[----:B------:R-:W-:Y:S01]  /*b8c0*/  FADD.FTZ R164, R151, R164 ;  /* 0x000000a497a47221 */ /* 0x000fe20000010000 */
[----:B------:R1:W-:Y:S01]  /*b8d0*/  STS [R237.X4+0x2118], R154 ;  /* 0x0021189aed007388 */ /* 0x0003e20000004800 */
        /* <DEDUP_REMOVED lines=12> */
[----:B------:R-:W-:Y:S01]  /*b9a0*/  FADD.FTZ R149, R180, R149 ;  /* 0x00000095b4957221 */ /* 0x000fe20000010000 */
[C---:B0-----:R-:W-:Y:S01]  /*b9b0*/  IADD3 R156, R119.reuse, 0x40, RZ ;  /* 0x00000040779c7810 */ /* 0x041fe20007ffe0ff */
[----:B------:R-:W-:Y:S01]  /*b9c0*/  FADD.FTZ R47, R188, R47 ;  /* 0x0000002fbc2f7221 */ /* 0x000fe20000010000 */
[----:B------:R-:W-:Y:S01]  /*b9d0*/  STS [R237.X4+0x2108], R150 ;  /* 0x00210896ed007388 */ /* 0x000fe20000004800 */
[----:B------:R-:W-:Y:S01]  /*b9e0*/  IADD3 R172, R119, 0x120, RZ ;  /* 0x0000012077ac7810 */ /* 0x000fe20007ffe0ff */
[----:B------:R-:W-:Y:S01]  /*b9f0*/  FADD.FTZ R148, R179, R148 ;  /* 0x00000094b3947221 */ /* 0x000fe20000010000 */
[C---:B--2---:R-:W-:Y:S01]  /*ba00*/  IADD3 R168, R119.reuse, 0xc0, RZ ;  /* 0x000000c077a87810 */ /* 0x044fe20007ffe0ff */
[----:B------:R-:W-:Y:S01]  /*ba10*/  STS [R237.X4+0x210c], R152 ;  /* 0x00210c98ed007388 */ /* 0x000fe20000004800 */
[----:B------:R-:W-:Y:S01]  /*ba20*/  IADD3 R174, R119, 0x140, RZ ;  /* 0x0000014077ae7810 */ /* 0x000fe20007ffe0ff */
[----:B------:R-:W-:Y:S01]  /*ba30*/  FFMA.FTZ R218, -R23, R218, -RZ ;  /* 0x000000da17da7223 */ /* 0x000fe200000109ff */
[C---:B-1----:R-:W-:Y:S01]  /*ba40*/  IADD3 R166, R119.reuse, 0xa0, RZ ;  /* 0x000000a077a67810 */ /* 0x042fe20007ffe0ff */
[----:B------:R0:W-:Y:S01]  /*ba50*/  STS [R237.X4+0x2100], R162 ;  /* 0x002100a2ed007388 */ /* 0x0001e20000004800 */
[----:B------:R-:W-:Y:S01]  /*ba60*/  IADD3 R176, R119, 0x160, RZ ;  /* 0x0000016077b07810 */ /* 0x000fe20007ffe0ff */
[----:B------:R-:W-:Y:S01]  /*ba70*/  FADD.FTZ R46, R187, R46 ;  /* 0x0000002ebb2e7221 */ /* 0x000fe20000010000 */
[C---:B------:R-:W-:Y:S01]  /*ba80*/  IADD3 R180, R119.reuse, 0x1a0, RZ ;  /* 0x000001a077b47810 */ /* 0x040fe20007ffe0ff */
[----:B------:R1:W-:Y:S01]  /*ba90*/  STS [R237.X4+0x2104], R158 ;  /* 0x0021049eed007388 */ /* 0x0003e20000004800 */
[----:B------:R-:W-:Y:S01]  /*baa0*/  IADD3 R186, R119, 0x220, RZ ;  /* 0x0000022077ba7810 */ /* 0x000fe20007ffe0ff */
[----:B------:R-:W-:Y:S01]  /*bab0*/  FFMA.FTZ R226, -R27, R226, -RZ ;  /* 0x000000e21be27223 */ /* 0x000fe200000109ff */
[C---:B------:R-:W-:Y:S01]  /*bac0*/  IADD3 R188, R119.reuse, 0x240, RZ ;  /* 0x0000024077bc7810 */ /* 0x040fe20007ffe0ff */
[----:B------:R-:W-:Y:S01]  /*bad0*/  BAR.SYNC.DEFER_BLOCKING 0x0 ;  /* 0x0000000000007b1d */ /* 0x000fe20000010000 */
[-C--:B------:R-:W-:Y:S01]  /*bae0*/  LEA.HI.SX32 R151, R154, R119.reuse, 0x1b ;  /* 0x000000779a977211 */ /* 0x080fe200078fdaff */
[----:B------:R-:W-:Y:S01]  /*baf0*/  FFMA.FTZ R220, -R24, R220, -RZ ;  /* 0x000000dc18dc7223 */ /* 0x000fe200000109ff */
[----:B0-----:R-:W-:Y:S01]  /*bb00*/  IADD3 R162, R119, 0x100, RZ ;  /* 0x0000010077a27810 */ /* 0x001fe20007ffe0ff */
[----:B------:R-:W-:Y:S01]  /*bb10*/  FFMA.FTZ R216, -R22, R216, -RZ ;  /* 0x000000d816d87223 */ /* 0x000fe200000109ff */
[-C--:B------:R-:W-:Y:S01]  /*bb20*/  LEA.HI.SX32 R152, R156, R119.reuse, 0x1b ;  /* 0x000000779c987211 */ /* 0x080fe200078fdaff */
[----:B------:R-:W-:Y:S01]  /*bb30*/  FFMA.FTZ R214, -R21, R214, -RZ ;  /* 0x000000d615d67223 */ /* 0x000fe200000109ff */
[-C--:B------:R-:W-:Y:S01]  /*bb40*/  LEA.HI.SX32 R153, R160, R119.reuse, 0x1b ;  /* 0x00000077a0997211 */ /* 0x080fe200078fdaff */
[----:B------:R-:W-:Y:S01]  /*bb50*/  FFMA.FTZ R236, -R32, R236, -RZ ;  /* 0x000000ec20ec7223 */ /* 0x000fe200000109ff */
        /* <DEDUP_REMOVED lines=45> */
[----:B------:R-:W-:Y:S01]  /*be30*/  LEA.HI.SX32 R180, R240, R119, 0x1b ;  /* 0x00000077f0b47211 */ /* 0x000fe200078fdaff */
[----:B------:R-:W-:-:S02]  /*be40*/  FMUL.FTZ R240, R32, R181 ;  /* 0x000000b520f07220 */ /* 0x000fc40000410000 */
        /* <DEDUP_REMOVED lines=26> */
[----:B-----5:R-:W-:-:S03]  /*bff0*/  MOV R218, UR28 ;  /* 0x0000001c00da7c02 */ /* 0x020fc60008000f00 */
[----:B------:R5:W-:Y:S01]  /*c000*/  STS [R237.X4+0x31d4], R216 ;  /* 0x0031d4d8ed007388 */ /* 0x000be20000004800 */
[----:B------:R-:W-:Y:S01]  /*c010*/  LEA R218, R218, -R119, 0x1 ;  /* 0x80000077dada7211 */ /* 0x000fe200078e08ff */
[----:B-1----:R-:W-:Y:S02]  /*c020*/  FMUL.FTZ R226, R22, R217 ;  /* 0x000000d916e27220 */ /* 0x002fe40000410000 */
[----:B------:R1:W-:Y:S01]  /*c030*/  STS [R237.X4+0x31dc], R214 ;  /* 0x0031dcd6ed007388 */ /* 0x0003e20000004800 */
[----:B------:R-:W-:Y:S01]  /*c040*/  FMUL.FTZ R217, R131, UR35 ;  /* 0x0000002383d97c20 */ /* 0x000fe20008410000 */
[----:B------:R-:W-:Y:S01]  /*c050*/  ISETP.GE.AND P0, PT, R218, 0x1, PT ;  /* 0x00000001da00780c */ /* 0x000fe20003f06270 */
[----:B--2---:R-:W-:Y:S01]  /*c060*/  FMUL.FTZ R220, R19, R129 ;  /* 0x0000008113dc7220 */ /* 0x004fe20000410000 */
[----:B------:R2:W-:Y:S01]  /*c070*/  STS [R237.X4+0x3180], R240 ;  /* 0x003180f0ed007388 */ /* 0x0005e20000004800 */
[----:B------:R-:W-:Y:S02]  /*c080*/  FFMA.FTZ R217, R130, UR34, R217 ;  /* 0x0000002282d97c23 */ /* 0x000fe400080100d9 */
[----:B-----5:R-:W-:Y:S01]  /*c090*/  FMUL.FTZ R216, R17, R125 ;  /* 0x0000007d11d87220 */ /* 0x020fe20000410000 */
[----:B------:R5:W-:Y:S01]  /*c0a0*/  STS [R237.X4+0x3184], R236 ;  /* 0x003184eced007388 */ /* 0x000be20000004800 */
[----:B------:R-:W-:-:S02]  /*c0b0*/  FMUL.FTZ R125, R69, UR35 ;  /* 0x00000023457d7c20 */ /* 0x000fc40008410000 */
[----:B-1----:R-:W-:Y:S01]  /*c0c0*/  FFMA.FTZ R214, -R17, R124, -RZ ;  /* 0x0000007c11d67223 */ /* 0x002fe200000109ff */
[----:B------:R1:W-:Y:S01]  /*c0d0*/  STS [R237.X4+0x318c], R234 ;  /* 0x00318ceaed007388 */ /* 0x0003e20000004800 */
[----:B------:R-:W-:Y:S02]  /*c0e0*/  FMUL.FTZ R124, R68, UR35 ;  /* 0x00000023447c7c20 */ /* 0x000fe40008410000 */
[----:B--2---:R-:W-:Y:S01]  /*c0f0*/  FMUL.FTZ R240, R28, R229 ;  /* 0x000000e51cf07220 */ /* 0x004fe20000410000 */
        /* <DEDUP_REMOVED lines=9> */
[----:B------:R-:W-:Y:S02]  /*c190*/  FFMA.FTZ R221, R69, UR34, -R124 ;  /* 0x0000002245dd7c23 */ /* 0x000fe4000801087c */
[----:B-1----:R-:W-:Y:S01]  /*c1a0*/  FMUL.FTZ R228, R23, R219 ;  /* 0x000000db17e47220 */ /* 0x002fe20000410000 */
[----:B------:R1:W-:Y:S01]  /*c1b0*/  STS [R237.X4+0x31d0], R226 ;  /* 0x0031d0e2ed007388 */ /* 0x0003e20000004800 */
[----:B------:R-:W-:Y:S02]  /*c1c0*/  FMUL.FTZ R219, R67, UR35 ;  /* 0x0000002343db7c20 */ /* 0x000fe40008410000 */
[----:B--2---:R-:W-:Y:S01]  /*c1d0*/  FMUL.FTZ R224, R21, R215 ;  /* 0x000000d715e07220 */ /* 0x004fe20000410000 */
[----:B------:R2:W-:Y:S01]  /*c1e0*/  STS [R237.X4+0x31e4], R212 ;  /* 0x0031e4d4ed007388 */ /* 0x0005e20000004800 */
[----:B------:R-:W-:Y:S02]  /*c1f0*/  FMUL.FTZ R215, R123, UR35 ;  /* 0x000000237bd77c20 */ /* 0x000fe40008410000 */
[----:B-----5:R-:W-:Y:S01]  /*c200*/  FMUL.FTZ R222, R20, R213 ;  /* 0x000000d514de7220 */ /* 0x020fe20000410000 */
[----:B------:R5:W-:Y:S01]  /*c210*/  STS [R237.X4+0x31e8], R220 ;  /* 0x0031e8dced007388 */ /* 0x000be20000004800 */
[----:B------:R-:W-:-:S02]  /*c220*/  FMUL.FTZ R213, R71, UR35 ;  /* 0x0000002347d57c20 */ /* 0x000fc40008410000 */
[----:B-1----:R-:W-:Y:S01]  /*c230*/  FMUL.FTZ R226, R18, R127 ;  /* 0x0000007f12e27220 */ /* 0x002fe20000410000 */
[----:B------:R1:W-:Y:S01]  /*c240*/  STS [R237.X4+0x31f8], R216 ;  /* 0x0031f8d8ed007388 */ /* 0x0003e20000004800 */
[----:B------:R-:W-:Y:S02]  /*c250*/  FFMA.FTZ R219, R66, UR34, -R219 ;  /* 0x0000002242db7c23 */ /* 0x000fe400080108db */
[C---:B--2---:R-:W-:Y:S01]  /*c260*/  FMUL.FTZ R212, R70.reuse, UR35 ;  /* 0x0000002346d47c20 */ /* 0x044fe20008410000 */
[----:B------:R2:W-:Y:S01]  /*c270*/  STS [R237.X4+0x31fc], R214 ;  /* 0x0031fcd6ed007388 */ /* 0x0005e20000004800 */
[----:B------:R-:W-:Y:S02]  /*c280*/  FFMA.FTZ R213, R70, UR34, R213 ;  /* 0x0000002246d57c23 */ /* 0x000fe400080100d5 */
[----:B-----5:R-:W-:Y:S01]  /*c290*/  FMUL.FTZ R220, R66, UR35 ;  /* 0x0000002342dc7c20 */ /* 0x020fe20008410000 */
[----:B------:R-:W-:Y:S01]  /*c2a0*/  STS [R237.X4+0x3188], R242 ;  /* 0x003188f2ed007388 */ /* 0x000fe20000004800 */
[----:B------:R-:W-:-:S02]  /*c2b0*/  FFMA.FTZ R212, R71, UR34, -R212 ;  /* 0x0000002247d47c23 */ /* 0x000fc400080108d4 */
[----:B-1----:R-:W-:Y:S01]  /*c2c0*/  FMUL.FTZ R216, R130, UR35 ;  /* 0x0000002382d87c20 */ /* 0x002fe20008410000 */
[----:B------:R-:W-:Y:S01]  /*c2d0*/  STS [R237.X4+0x3190], R244 ;  /* 0x003190f4ed007388 */ /* 0x000fe20000004800 */
[----:B------:R-:W-:Y:S02]  /*c2e0*/  FFMA.FTZ R220, R67, UR34, R220 ;  /* 0x0000002243dc7c23 */ /* 0x000fe400080100dc */
[C---:B--2---:R-:W-:Y:S01]  /*c2f0*/  FMUL.FTZ R214, R122.reuse, UR35 ;  /* 0x000000237ad67c20 */ /* 0x044fe20008410000 */
[----:B------:R-:W-:Y:S01]  /*c300*/  STS [R237.X4+0x3198], R246 ;  /* 0x003198f6ed007388 */ /* 0x000fe20000004800 */
[----:B------:R-:W-:Y:S02]  /*c310*/  FFMA.FTZ R215, R122, UR34, R215 ;  /* 0x000000227ad77c23 */ /* 0x000fe400080100d7 */
[----:B------:R-:W-:Y:S01]  /*c320*/  FFMA.FTZ R214, R123, UR34, -R214 ;  /* 0x000000227bd67c23 */ /* 0x000fe200080108d6 */
[----:B------:R-:W-:Y:S01]  /*c330*/  STS [R237.X4+0x31a0], R240 ;  /* 0x0031a0f0ed007388 */ /* 0x000fe20000004800 */
[----:B------:R-:W-:-:S03]  /*c340*/  FFMA.FTZ R216, R131, UR34, -R216 ;  /* 0x0000002283d87c23 */ /* 0x000fc600080108d8 */
        /* <DEDUP_REMOVED lines=13> */
[----:B0-234-:R-:W-:Y:S01]  /*c420*/  ULDC.64 UR32, c[0x0][0x298] ;  /* 0x0000a60000207ab9 */ /* 0x01dfe20000000a00 */
[----:B------:R-:W-:Y:S01]  /*c430*/  MOV R129, UR7 ;  /* 0x0000000700817c02 */ /* 0x000fe20008000f00 */
[----:B------:R-:W-:Y:S01]  /*c440*/  ULDC.64 UR34, c[0x0][0x2a0] ;  /* 0x0000a80000227ab9 */ /* 0x000fe20000000a00 */
[----:B------:R-:W0:Y:S01]  /*c450*/  LDS R239, [R239.X4+0x3180] ;  /* 0x00318000efef7984 */ /* 0x000e220000004800 */
[----:B------:R-:W-:-:S02]  /*c460*/  USHF.R.U64 UR41, UR32, 0x1, UR33 ;  /* 0x0000000120297899 */ /* 0x000fc40008001221 */
[----:B------:R-:W-:Y:S02]  /*c470*/  UIMAD UR32, UR15, UR34, URZ ;  /* 0x000000220f2072a4 */ /* 0x000fe4000f8e023f */
[----:B------:R-:W-:Y:S02]  /*c480*/  UIMAD.WIDE.U32 UR46, UR14, UR34, URZ ;  /* 0x000000220e2e72a5 */ /* 0x000fe4000f8e003f */
[----:B------:R-:W-:Y:S02]  /*c490*/  ULEA UR34, UR26, 0xfffffc00, 0xa ;  /* 0xfffffc001a227891 */ /* 0x000fe4000f8e503f */
[----:B------:R-:W-:Y:S02]  /*c4a0*/  USHF.R.U32.HI UR48, URZ, 0x1, UR33 ;  /* 0x000000013f307899 */ /* 0x000fe40008011621 */
[----:B------:R-:W-:Y:S02]  /*c4b0*/  UIMAD UR35, UR14, UR35, UR32 ;  /* 0x000000230e2372a4 */ /* 0x000fe4000f8e0220 */
[----:B------:R-:W-:Y:S01]  /*c4c0*/  UIMAD UR48, UR48, UR12, URZ ;  /* 0x0000000c303072a4 */ /* 0x000fe2000f8e023f */
[----:B------:R-:W-:Y:S01]  /*c4d0*/  IADD3 R126, P0, R119, UR34, RZ ;  /* 0x00000022777e7c10 */ /* 0x000fe2000ff1e0ff */
[----:B------:R-:W-:Y:S01]  /*c4e0*/  ULDC.64 UR32, c[0x0][0x2b0] ;  /* 0x0000ac0000207ab9 */ /* 0x000fe20000000a00 */
[----:B------:R-:W-:Y:S01]  /*c4f0*/  MOV R124, UR34 ;  /* 0x00000022007c7c02 */ /* 0x000fe20008000f00 */
[----:B------:R-:W-:-:S02]  /*c500*/  UIMAD UR32, UR40, UR32, URZ ;  /* 0x00000020282072a4 */ /* 0x000fc4000f8e023f */
[----:B------:R-:W-:Y:S01]  /*c510*/  UIADD3 UR47, UR47, UR35, URZ ;  /* 0x000000232f2f7290 */ /* 0x000fe2000fffe03f */
[----:B------:R-:W-:Y:S01]  /*c520*/  LEA.HI.X.SX32 R127, R124, RZ, 0x1, P0 ;  /* 0x000000ff7c7f7211 */ /* 0x000fe200000f0eff */
[----:B------:R-:W-:Y:S02]  /*c530*/  UIMAD UR34, UR13, UR41, UR48 ;  /* 0x000000290d2272a4 */ /* 0x000fe4000f8e0230 */
[----:B------:R-:W-:Y:S02]  /*c540*/  UIMAD.WIDE.U32 UR46, UR12, UR41, UR46 ;  /* 0x000000290c2e72a5 */ /* 0x000fe4000f8e002e */
[----:B------:R-:W-:Y:S01]  /*c550*/  UIMAD UR35, UR7, UR33, UR32 ;  /* 0x00000021072372a4 */ /* 0x000fe2000f8e0220 */
[----:B------:R-:W-:Y:S01]  /*c560*/  IMAD.WIDE.U32 R128, R129, c[0x0][0x2b0], R126 ;  /* 0x0000ac0081807a25 */ /* 0x000fe200078e007e */
[----:B------:R-:W-:Y:S02]  /*c570*/  UIADD3 UR34, UR47, UR34, URZ ;  /* 0x000000222f227290 */ /* 0x000fe4000fffe03f */
[----:B------:R-:W-:-:S02]  /*c580*/  ULDC.64 UR32, c[0x0][0x318] ;  /* 0x0000c60000207ab9 */ /* 0x000fc40000000a00 */
[----:B------:R-:W-:Y:S01]  /*c590*/  ULEA UR32, UP0, UR46, UR32, 0x3 ;  /* 0x000000202e207291 */ /* 0x000fe2000f80183f */
[----:B------:R-:W-:Y:S02]  /*c5a0*/  IADD3 R125, R129, UR35, RZ ;  /* 0x00000023817d7c10 */ /* 0x000fe4000fffe0ff */
[----:B------:R-:W-:Y:S01]  /*c5b0*/  MOV R129, UR7 ;  /* 0x0000000700817c02 */ /* 0x000fe20008000f00 */
[----:B------:R-:W-:Y:S02]  /*c5c0*/  ULEA.HI.X UR33, UR46, UR33, UR34, 0x3, UP0 ;  /* 0x000000212e217291 */ /* 0x000fe400080f1c22 */
[C---:B------:R-:W-:Y:S01]  /*c5d0*/  LEA R124, P0, R128.reuse, UR32, 0x2 ;  /* 0x00000020807c7c11 */ /* 0x040fe2000f8010ff */
[----:B------:R-:W-:Y:S01]  /*c5e0*/  ULDC.64 UR34, c[0x0][0x2c0] ;  /* 0x0000b00000227ab9 */ /* 0x000fe20000000a00 */
[----:B------:R-:W-:Y:S01]  /*c5f0*/  IMAD.WIDE.U32 R126, R129, c[0x0][0x2d0], R126 ;  /* 0x0000b400817e7a25 */ /* 0x000fe200078e007e */
[----:B------:R-:W-:Y:S01]  /*c600*/  UIMAD UR41, UR15, UR34, URZ ;  /* 0x000000220f2972a4 */ /* 0x000fe2000f8e023f */
[----:B------:R-:W-:Y:S01]  /*c610*/  LEA.HI.X R125, R128, UR33, R125, 0x2, P0 ;  /* 0x00000021807d7c11 */ /* 0x000fe200080f147d */
[----:B------:R-:W-:-:S02]  /*c620*/  ULDC.64 UR32, c[0x0][0x2b8] ;  /* 0x0000ae0000207ab9 */ /* 0x000fc40000000a00 */
[----:B------:R-:W-:Y:S02]  /*c630*/  UIMAD.WIDE.U32 UR46, UR14, UR34, URZ ;  /* 0x000000220e2e72a5 */ /* 0x000fe4000f8e003f */
[----:B------:R-:W-:Y:S01]  /*c640*/  UIMAD UR35, UR14, UR35, UR41 ;  /* 0x000000230e2372a4 */ /* 0x000fe2000f8e0229 */
[----:B------:R1:W-:Y:S01]  /*c650*/  RED.E.ADD.F32.FTZ.RN.STRONG.GPU [R124.64], R238 ;  /* 0x000000ee7c00798e */ /* 0x0003e2000c10e7aa */
[----:B------:R-:W-:Y:S02]  /*c660*/  USHF.R.U32.HI UR48, URZ, 0x1, UR33 ;  /* 0x000000013f307899 */ /* 0x000fe40008011621 */
[----:B------:R-:W-:Y:S02]  /*c670*/  USHF.R.U64 UR41, UR32, 0x1, UR33 ;  /* 0x0000000120297899 */ /* 0x000fe40008001221 */
[----:B------:R-:W-:Y:S02]  /*c680*/  UIMAD UR48, UR48, UR12, URZ ;  /* 0x0000000c303072a4 */ /* 0x000fe4000f8e023f */
[----:B------:R-:W-:-:S02]  /*c690*/  ULDC.64 UR32, c[0x0][0x2d0] ;  /* 0x0000b40000207ab9 */ /* 0x000fc40000000a00 */
[----:B------:R-:W-:Y:S02]  /*c6a0*/  UIMAD UR32, UR40, UR32, URZ ;  /* 0x00000020282072a4 */ /* 0x000fe4000f8e023f */
[----:B------:R-:W-:Y:S02]  /*c6b0*/  UIADD3 UR35, UR47, UR35, URZ ;  /* 0x000000232f237290 */ /* 0x000fe4000fffe03f */
[----:B------:R-:W-:Y:S02]  /*c6c0*/  UMOV UR34, UR46 ;  /* 0x0000002e00227c82 */ /* 0x000fe40008000000 */
[----:B------:R-:W-:Y:S02]  /*c6d0*/  UIMAD UR48, UR13, UR41, UR48 ;  /* 0x000000290d3072a4 */ /* 0x000fe4000f8e0230 */
        /* <DEDUP_REMOVED lines=10> */
.L_x_9303:
[----:B0-234-:R-:W-:Y:S05]  /*c780*/  BSYNC B0 ;  /* 0x0000000000007941 */ /* 0x01dfea0003800000 */
.L_x_9302:
        /* <DEDUP_REMOVED lines=67> */
.L_x_9305:
[----:B0-----:R-:W-:Y:S05]  /*cbc0*/  BSYNC B0 ;  /* 0x0000000000007941 */ /* 0x001fea0003800000 */
.L_x_9304:
[----:B------:R0:W1:Y:S01]  /*cbd0*/  LDS R129, [R152.X4+0x3280] ;  /* 0x0032800098817984 */ /* 0x0000620000004800 */
[----:B------:R-:W-:Y:S01]  /*cbe0*/  BSSY B0, `(.L_x_9306) ;  /* 0x0000004000007945 */ /* 0x000fe20003800000 */
[----:B------:R-:W-:Y:S05]  /*cbf0*/  @!P1 BRA `(.L_x_9307) ;  /* 0x0000002000009947 */ /* 0x000fea0003800000 */
[----:B------:R2:W-:Y:S04]  /*cc00*/  RED.E.ADD.F32.FTZ.RN.STRONG.GPU [R124.64+-0xf00], R182 ;  /* 0xfff100b67c00798e */ /* 0x0005e8000c10e7aa */
[----:B-1----:R2:W-:Y:S02]  /*cc10*/  RED.E.ADD.F32.FTZ.RN.STRONG.GPU [R126.64+-0xf00], R129 ;  /* 0xfff100817e00798e */ /* 0x0025e4000c10e7aa */
.L_x_9307:
[----:B------:R-:W-:Y:S05]  /*cc20*/  BSYNC B0 ;  /* 0x0000000000007941 */ /* 0x000fea0003800000 */
.L_x_9306:
[----:B------:R-:W3:Y:S01]  /*cc30*/  LDS R153, [R153.X4+0x3300] ;  /* 0x0033000099997984 */ /* 0x000ee20000004800 */
[----:B------:R-:W-:Y:S01]  /*cc40*/  BSSY B0, `(.L_x_9308) ;  /* 0x0000004000007945 */ /* 0x000fe20003800000 */
[----:B------:R-:W-:Y:S05]  /*cc50*/  @!P2 BRA `(.L_x_9309) ;  /* 0x000000200000a947 */ /* 0x000fea0003800000 */
[----:B------:R4:W-:Y:S04]  /*cc60*/  RED.E.ADD.F32.FTZ.RN.STRONG.GPU [R124.64+-0xe80], R183 ;  /* 0xfff180b77c00798e */ /* 0x0009e8000c10e7aa */
[----:B---3--:R4:W-:Y:S02]  /*cc70*/  RED.E.ADD.F32.FTZ.RN.STRONG.GPU [R126.64+-0xe80], R153 ;  /* 0xfff180997e00798e */ /* 0x0089e4000c10e7aa */
.L_x_9309:
[----:B------:R-:W-:Y:S05]  /*cc80*/  BSYNC B0 ;  /* 0x0000000000007941 */ /* 0x000fea0003800000 */
.L_x_9308:
        /* <DEDUP_REMOVED lines=12> */
.L_x_9311:
[----:B-1----:R-:W-:Y:S05]  /*cd50*/  BSYNC B0 ;  /* 0x0000000000007941 */ /* 0x002fea0003800000 */
.L_x_9310:
[----:B------:R-:W1:Y:S01]  /*cd60*/  LDS R155, [R155.X4+0x3400] ;  /* 0x003400009b9b7984 */ /* 0x000e620000004800 */
[----:B------:R-:W-:Y:S01]  /*cd70*/  BSSY B0, `(.L_x_9312) ;  /* 0x0000004000007945 */ /* 0x000fe20003800000 */
[----:B------:R-:W-:Y:S05]  /*cd80*/  @!P0 BRA `(.L_x_9313) ;  /* 0x0000002000008947 */ /* 0x000fea0003800000 */
[----:B------:R0:W-:Y:S04]  /*cd90*/  RED.E.ADD.F32.FTZ.RN.STRONG.GPU [R124.64+-0xd80], R185 ;  /* 0xfff280b97c00798e */ /* 0x0001e8000c10e7aa */
[----:B-1----:R0:W-:Y:S02]  /*cda0*/  RED.E.ADD.F32.FTZ.RN.STRONG.GPU [R126.64+-0xd80], R155 ;  /* 0xfff2809b7e00798e */ /* 0x0021e4000c10e7aa */
.L_x_9313:
[----:B------:R-:W-:Y:S05]  /*cdb0*/  BSYNC B0 ;  /* 0x0000000000007941 */ /* 0x000fea0003800000 */
.L_x_9312:
[----:B--2---:R2:W0:Y:S01]  /*cdc0*/  LDS R129, [R156.X4+0x3480] ;  /* 0x003480009c817984 */ /* 0x0044220000004800 */
[----:B------:R-:W-:Y:S01]  /*cdd0*/  BSSY B0, `(.L_x_9314) ;  /* 0x0000004000007945 */ /* 0x000fe20003800000 */
[----:B------:R-:W-:Y:S05]  /*cde0*/  @!P1 BRA `(.L_x_9315) ;  /* 0x0000002000009947 */ /* 0x000fea0003800000 */
[----:B------:R2:W-:Y:S04]  /*cdf0*/  RED.E.ADD.F32.FTZ.RN.STRONG.GPU [R124.64+-0xd00], R186 ;  /* 0xfff300ba7c00798e */ /* 0x0005e8000c10e7aa */
[----:B0-----:R2:W-:Y:S02]  /*ce00*/  RED.E.ADD.F32.FTZ.RN.STRONG.GPU [R126.64+-0xd00], R129 ;  /* 0xfff300817e00798e */ /* 0x0015e4000c10e7aa */
.L_x_9315:
[----:B------:R-:W-:Y:S05]  /*ce10*/  BSYNC B0 ;  /* 0x0000000000007941 */ /* 0x000fea0003800000 */
.L_x_9314:
[----:B------:R-:W2:Y:S01]  /*ce20*/  LDS R157, [R157.X4+0x3500] ;  /* 0x003500009d9d7984 */ /* 0x000ea20000004800 */
[----:B------:R-:W-:Y:S01]  /*ce30*/  BSSY B0, `(.L_x_9316) ;  /* 0x0000004000007945 */ /* 0x000fe20003800000 */
[----:B------:R-:W-:Y:S05]  /*ce40*/  @!P2 BRA `(.L_x_9317) ;  /* 0x000000200000a947 */ /* 0x000fea0003800000 */
[----:B------:R4:W-:Y:S04]  /*ce50*/  RED.E.ADD.F32.FTZ.RN.STRONG.GPU [R124.64+-0xc80], R187 ;  /* 0xfff380bb7c00798e */ /* 0x0009e8000c10e7aa */
[----:B--2---:R4:W-:Y:S02]  /*ce60*/  RED.E.ADD.F32.FTZ.RN.STRONG.GPU [R126.64+-0xc80], R157 ;  /* 0xfff3809d7e00798e */ /* 0x0049e4000c10e7aa */
.L_x_9317:
[----:B------:R-:W-:Y:S05]  /*ce70*/  BSYNC B0 ;  /* 0x0000000000007941 */ /* 0x000fea0003800000 */
.L_x_9316:
[----:B0-2---:R0:W2:Y:S01]  /*ce80*/  LDS R129, [R158.X4+0x3580] ;  /* 0x003580009e817984 */ /* 0x0050a20000004800 */
[----:B------:R-:W-:Y:S01]  /*ce90*/  BSSY B0, `(.L_x_9318) ;  /* 0x0000004000007945 */ /* 0x000fe20003800000 */
[----:B------:R-:W-:Y:S05]  /*cea0*/  @!P3 BRA `(.L_x_9319) ;  /* 0x000000200000b947 */ /* 0x000fea0003800000 */
[----:B------:R0:W-:Y:S04]  /*ceb0*/  RED.E.ADD.F32.FTZ.RN.STRONG.GPU [R124.64+-0xc00], R188 ;  /* 0xfff400bc7c00798e */ /* 0x0001e8000c10e7aa */
[----:B--2---:R0:W-:Y:S02]  /*cec0*/  RED.E.ADD.F32.FTZ.RN.STRONG.GPU [R126.64+-0xc00], R129 ;  /* 0xfff400817e00798e */ /* 0x0041e4000c10e7aa */
.L_x_9319:
[----:B------:R-:W-:Y:S05]  /*ced0*/  BSYNC B0 ;  /* 0x0000000000007941 */ /* 0x000fea0003800000 */
.L_x_9318:
[----:B------:R-:W0:Y:S01]  /*cee0*/  LDS R159, [R159.X4+0x3600] ;  /* 0x003600009f9f7984 */ /* 0x000e220000004800 */
[----:B------:R-:W-:Y:S01]  /*cef0*/  BSSY B0, `(.L_x_9320) ;  /* 0x0000004000007945 */ /* 0x000fe20003800000 */
[----:B------:R-:W-:Y:S05]  /*cf00*/  @!P4 BRA `(.L_x_9321) ;  /* 0x000000200000c947 */ /* 0x000fea0003800000 */
[----:B------:R4:W-:Y:S04]  /*cf10*/  RED.E.ADD.F32.FTZ.RN.STRONG.GPU [R124.64+-0xb80], R189 ;  /* 0xfff480bd7c00798e */ /* 0x0009e8000c10e7aa */
[----:B0-----:R4:W-:Y:S02]  /*cf20*/  RED.E.ADD.F32.FTZ.RN.STRONG.GPU [R126.64+-0xb80], R159 ;  /* 0xfff4809f7e00798e */ /* 0x0019e4000c10e7aa */
.L_x_9321:
[----:B------:R-:W-:Y:S05]  /*cf30*/  BSYNC B0 ;  /* 0x0000000000007941 */ /* 0x000fea0003800000 */
.L_x_9320:
[----:B0-2---:R0:W2:Y:S01]  /*cf40*/  LDS R129, [R160.X4+0x3680] ;  /* 0x00368000a0817984 */ /* 0x0050a20000004800 */
[----:B------:R-:W-:Y:S01]  /*cf50*/  BSSY B0, `(.L_x_9322) ;  /* 0x0000004000007945 */ /* 0x000fe20003800000 */
[----:B------:R-:W-:Y:S05]  /*cf60*/  @!P5 BRA `(.L_x_9323) ;  /* 0x000000200000d947 */ /* 0x000fea0003800000 */
[----:B------:R0:W-:Y:S04]  /*cf70*/  RED.E.ADD.F32.FTZ.RN.STRONG.GPU [R124.64+-0xb00], R190 ;  /* 0xfff500be7c00798e */ /* 0x0001e8000c10e7aa */
[----:B--2---:R0:W-:Y:S02]  /*cf80*/  RED.E.ADD.F32.FTZ.RN.STRONG.GPU [R126.64+-0xb00], R129 ;  /* 0xfff500817e00798e */ /* 0x0041e4000c10e7aa */
.L_x_9323:
[----:B------:R-:W-:Y:S05]  /*cf90*/  BSYNC B0 ;  /* 0x0000000000007941 */ /* 0x000fea0003800000 */
.L_x_9322:
        /* <DEDUP_REMOVED lines=12> */
.L_x_9325:
[----:B------:R-:W-:Y:S05]  /*d060*/  BSYNC B0 ;  /* 0x0000000000007941 */ /* 0x000fea0003800000 */
.L_x_9324:
[----:B0-2---:R0:W2:Y:S01]  /*d070*/  LDS R129, [R162.X4+0x3780] ;  /* 0x00378000a2817984 */ /* 0x0050a20000004800 */
[----:B------:R-:W-:Y:S01]  /*d080*/  BSSY B0, `(.L_x_9326) ;  /* 0x0000004000007945 */ /* 0x000fe20003800000 */
[----:B------:R-:W-:Y:S05]  /*d090*/  @!P0 BRA `(.L_x_9327) ;  /* 0x0000002000008947 */ /* 0x000fea0003800000 */
[----:B------:R0:W-:Y:S04]  /*d0a0*/  RED.E.ADD.F32.FTZ.RN.STRONG.GPU [R124.64+-0xa00], R192 ;  /* 0xfff600c07c00798e */ /* 0x0001e8000c10e7aa */
[----:B--2---:R0:W-:Y:S02]  /*d0b0*/  RED.E.ADD.F32.FTZ.RN.STRONG.GPU [R126.64+-0xa00], R129 ;  /* 0xfff600817e00798e */ /* 0x0041e4000c10e7aa */
.L_x_9327:
[----:B------:R-:W-:Y:S05]  /*d0c0*/  BSYNC B0 ;  /* 0x0000000000007941 */ /* 0x000fea0003800000 */
.L_x_9326:
[----:B------:R-:W0:Y:S01]  /*d0d0*/  LDS R163, [R163.X4+0x3800] ;  /* 0x00380000a3a37984 */ /* 0x000e220000004800 */
[----:B------:R-:W-:Y:S01]  /*d0e0*/  BSSY B0, `(.L_x_9328) ;  /* 0x0000004000007945 */ /* 0x000fe20003800000 */
[----:B------:R-:W-:Y:S05]  /*d0f0*/  @!P1 BRA `(.L_x_9329) ;  /* 0x0000002000009947 */ /* 0x000fea0003800000 */
[----:B------:R4:W-:Y:S04]  /*d100*/  RED.E.ADD.F32.FTZ.RN.STRONG.GPU [R124.64+-0x980], R193 ;  /* 0xfff680c17c00798e */ /* 0x0009e8000c10e7aa */
[----:B0-----:R4:W-:Y:S02]  /*d110*/  RED.E.ADD.F32.FTZ.RN.STRONG.GPU [R126.64+-0x980], R163 ;  /* 0xfff680a37e00798e */ /* 0x0019e4000c10e7aa */
.L_x_9329:
[----:B------:R-:W-:Y:S05]  /*d120*/  BSYNC B0 ;  /* 0x0000000000007941 */ /* 0x000fea0003800000 */
.L_x_9328:
[----:B0-2---:R0:W2:Y:S01]  /*d130*/  LDS R129, [R164.X4+0x3880] ;  /* 0x00388000a4817984 */ /* 0x0050a20000004800 */
[----:B------:R-:W-:Y:S01]  /*d140*/  BSSY B0, `(.L_x_9330) ;  /* 0x0000004000007945 */ /* 0x000fe20003800000 */
[----:B------:R-:W-:Y:S05]  /*d150*/  @!P2 BRA `(.L_x_9331) ;  /* 0x000000200000a947 */ /* 0x000fea0003800000 */
[----:B------:R0:W-:Y:S04]  /*d160*/  RED.E.ADD.F32.FTZ.RN.STRONG.GPU [R124.64+-0x900], R194 ;  /* 0xfff700c27c00798e */ /* 0x0001e8000c10e7aa */
[----:B--2---:R0:W-:Y:S02]  /*d170*/  RED.E.ADD.F32.FTZ.RN.STRONG.GPU [R126.64+-0x900], R129 ;  /* 0xfff700817e00798e */ /* 0x0041e4000c10e7aa */
.L_x_9331:
[----:B------:R-:W-:Y:S05]  /*d180*/  BSYNC B0 ;  /* 0x0000000000007941 */ /* 0x000fea0003800000 */
.L_x_9330:
[----:B------:R-:W0:Y:S01]  /*d190*/  LDS R165, [R165.X4+0x3900] ;  /* 0x00390000a5a57984 */ /* 0x000e220000004800 */
[----:B------:R-:W-:Y:S01]  /*d1a0*/  BSSY B0, `(.L_x_9332) ;  /* 0x0000004000007945 */ /* 0x000fe20003800000 */
[----:B------:R-:W-:Y:S05]  /*d1b0*/  @!P3 BRA `(.L_x_9333) ;  /* 0x000000200000b947 */ /* 0x000fea0003800000 */
[----:B------:R4:W-:Y:S04]  /*d1c0*/  RED.E.ADD.F32.FTZ.RN.STRONG.GPU [R124.64+-0x880], R195 ;  /* 0xfff780c37c00798e */ /* 0x0009e8000c10e7aa */
[----:B0-----:R4:W-:Y:S02]  /*d1d0*/  RED.E.ADD.F32.FTZ.RN.STRONG.GPU [R126.64+-0x880], R165 ;  /* 0xfff780a57e00798e */ /* 0x0019e4000c10e7aa */
.L_x_9333:
[----:B------:R-:W-:Y:S05]  /*d1e0*/  BSYNC B0 ;  /* 0x0000000000007941 */ /* 0x000fea0003800000 */
.L_x_9332:
[----:B0-2---:R0:W2:Y:S01]  /*d1f0*/  LDS R129, [R150.X4+0x3980] ;  /* 0x0039800096817984 */ /* 0x0050a20000004800 */
[----:B------:R-:W-:Y:S01]  /*d200*/  BSSY B0, `(.L_x_9334) ;  /* 0x0000004000007945 */ /* 0x000fe20003800000 */
[----:B------:R-:W-:Y:S05]  /*d210*/  @!P4 BRA `(.L_x_9335) ;  /* 0x000000200000c947 */ /* 0x000fea0003800000 */
[----:B------:R0:W-:Y:S04]  /*d220*/  RED.E.ADD.F32.FTZ.RN.STRONG.GPU [R124.64+-0x800], R196 ;  /* 0xfff800c47c00798e */ /* 0x0001e8000c10e7aa */
[----:B--2---:R0:W-:Y:S02]  /*d230*/  RED.E.ADD.F32.FTZ.RN.STRONG.GPU [R126.64+-0x800], R129 ;  /* 0xfff800817e00798e */ /* 0x0041e4000c10e7aa */
.L_x_9335:
[----:B------:R-:W-:Y:S05]  /*d240*/  BSYNC B0 ;  /* 0x0000000000007941 */ /* 0x000fea0003800000 */
.L_x_9334:
[----:B0-2---:R0:W2:Y:S01]  /*d250*/  LDS R129, [R166.X4+0x3a00] ;  /* 0x003a0000a6817984 */ /* 0x0050a20000004800 */
[----:B------:R-:W-:Y:S01]  /*d260*/  BSSY B0, `(.L_x_9336) ;  /* 0x0000004000007945 */ /* 0x000fe20003800000 */
[----:B------:R-:W-:Y:S05]  /*d270*/  @!P5 BRA `(.L_x_9337) ;  /* 0x000000200000d947 */ /* 0x000fea0003800000 */
[----:B------:R0:W-:Y:S04]  /*d280*/  RED.E.ADD.F32.FTZ.RN.STRONG.GPU [R124.64+-0x780], R197 ;  /* 0xfff880c57c00798e */ /* 0x0001e8000c10e7aa */
[----:B--2---:R0:W-:Y:S02]  /*d290*/  RED.E.ADD.F32.FTZ.RN.STRONG.GPU [R126.64+-0x780], R129 ;  /* 0xfff880817e00798e */ /* 0x0041e4000c10e7aa */
.L_x_9337:
[----:B------:R-:W-:Y:S05]  /*d2a0*/  BSYNC B0 ;  /* 0x0000000000007941 */ /* 0x000fea0003800000 */
.L_x_9336:
        /* <DEDUP_REMOVED lines=12> */
.L_x_9339:
[----:B------:R-:W-:Y:S05]  /*d370*/  BSYNC B0 ;  /* 0x0000000000007941 */ /* 0x000fea0003800000 */
.L_x_9338:
[----:B0-2---:R0:W2:Y:S01]  /*d380*/  LDS R129, [R168.X4+0x3b00] ;  /* 0x003b0000a8817984 */ /* 0x0050a20000004800 */
[----:B------:R-:W-:Y:S01]  /*d390*/  BSSY B0, `(.L_x_9340) ;  /* 0x0000004000007945 */ /* 0x000fe20003800000 */
[----:B------:R-:W-:Y:S05]  /*d3a0*/  @!P0 BRA `(.L_x_9341) ;  /* 0x0000002000008947 */ /* 0x000fea0003800000 */
[----:B------:R0:W-:Y:S04]  /*d3b0*/  RED.E.ADD.F32.FTZ.RN.STRONG.GPU [R124.64+-0x680], R199 ;  /* 0xfff980c77c00798e */ /* 0x0001e8000c10e7aa */
[----:B--2---:R0:W-:Y:S02]  /*d3c0*/  RED.E.ADD.F32.FTZ.RN.STRONG.GPU [R126.64+-0x680], R129 ;  /* 0xfff980817e00798e */ /* 0x0041e4000c10e7aa */
.L_x_9341:
[----:B------:R-:W-:Y:S05]  /*d3d0*/  BSYNC B0 ;  /* 0x0000000000007941 */ /* 0x000fea0003800000 */
.L_x_9340:
[----:B------:R-:W0:Y:S01]  /*d3e0*/  LDS R169, [R169.X4+0x3b80] ;  /* 0x003b8000a9a97984 */ /* 0x000e220000004800 */
[----:B------:R-:W-:Y:S01]  /*d3f0*/  BSSY B0, `(.L_x_9342) ;  /* 0x0000004000007945 */ /* 0x000fe20003800000 */
[----:B------:R-:W-:Y:S05]  /*d400*/  @!P1 BRA `(.L_x_9343) ;  /* 0x0000002000009947 */ /* 0x000fea0003800000 */
[----:B------:R4:W-:Y:S04]  /*d410*/  RED.E.ADD.F32.FTZ.RN.STRONG.GPU [R124.64+-0x600], R200 ;  /* 0xfffa00c87c00798e */ /* 0x0009e8000c10e7aa */
[----:B0-----:R4:W-:Y:S02]  /*d420*/  RED.E.ADD.F32.FTZ.RN.STRONG.GPU [R126.64+-0x600], R169 ;  /* 0xfffa00a97e00798e */ /* 0x0019e4000c10e7aa */
.L_x_9343:
[----:B------:R-:W-:Y:S05]  /*d430*/  BSYNC B0 ;  /* 0x0000000000007941 */ /* 0x000fea0003800000 */
.L_x_9342:
[----:B0-2---:R0:W2:Y:S01]  /*d440*/  LDS R129, [R170.X4+0x3c00] ;  /* 0x003c0000aa817984 */ /* 0x0050a20000004800 */
[----:B------:R-:W-:Y:S01]  /*d450*/  BSSY B0, `(.L_x_9344) ;  /* 0x0000004000007945 */ /* 0x000fe20003800000 */
[----:B------:R-:W-:Y:S05]  /*d460*/  @!P2 BRA `(.L_x_9345) ;  /* 0x000000200000a947 */ /* 0x000fea0003800000 */
[----:B------:R0:W-:Y:S04]  /*d470*/  RED.E.ADD.F32.FTZ.RN.STRONG.GPU [R124.64+-0x580], R201 ;  /* 0xfffa80c97c00798e */ /* 0x0001e8000c10e7aa */
[----:B--2---:R0:W-:Y:S02]  /*d480*/  RED.E.ADD.F32.FTZ.RN.STRONG.GPU [R126.64+-0x580], R129 ;  /* 0xfffa80817e00798e */ /* 0x0041e4000c10e7aa */
.L_x_9345:
[----:B------:R-:W-:Y:S05]  /*d490*/  BSYNC B0 ;  /* 0x0000000000007941 */ /* 0x000fea0003800000 */
.L_x_9344:
[----:B------:R-:W0:Y:S01]  /*d4a0*/  LDS R171, [R171.X4+0x3c80] ;  /* 0x003c8000abab7984 */ /* 0x000e220000004800 */
[----:B------:R-:W-:Y:S01]  /*d4b0*/  BSSY B0, `(.L_x_9346) ;  /* 0x0000004000007945 */ /* 0x000fe20003800000 */
[----:B------:R-:W-:Y:S05]  /*d4c0*/  @!P3 BRA `(.L_x_9347) ;  /* 0x000000200000b947 */ /* 0x000fea0003800000 */
[----:B------:R4:W-:Y:S04]  /*d4d0*/  RED.E.ADD.F32.FTZ.RN.STRONG.GPU [R124.64+-0x500], R202 ;  /* 0xfffb00ca7c00798e */ /* 0x0009e8000c10e7aa */
[----:B0-----:R4:W-:Y:S02]  /*d4e0*/  RED.E.ADD.F32.FTZ.RN.STRONG.GPU [R126.64+-0x500], R171 ;  /* 0xfffb00ab7e00798e */ /* 0x0019e4000c10e7aa */
.L_x_9347:
[----:B------:R-:W-:Y:S05]  /*d4f0*/  BSYNC B0 ;  /* 0x0000000000007941 */ /* 0x000fea0003800000 */
.L_x_9346:
[----:B0-2---:R0:W2:Y:S01]  /*d500*/  LDS R129, [R172.X4+0x3d00] ;  /* 0x003d0000ac817984 */ /* 0x0050a20000004800 */
[----:B------:R-:W-:Y:S01]  /*d510*/  BSSY B0, `(.L_x_9348) ;  /* 0x0000004000007945 */ /* 0x000fe20003800000 */
[----:B------:R-:W-:Y:S05]  /*d520*/  @!P4 BRA `(.L_x_9349) ;  /* 0x000000200000c947 */ /* 0x000fea0003800000 */
[----:B------:R0:W-:Y:S04]  /*d530*/  RED.E.ADD.F32.FTZ.RN.STRONG.GPU [R124.64+-0x480], R203 ;  /* 0xfffb80cb7c00798e */ /* 0x0001e8000c10e7aa */
[----:B--2---:R0:W-:Y:S02]  /*d540*/  RED.E.ADD.F32.FTZ.RN.STRONG.GPU [R126.64+-0x480], R129 ;  /* 0xfffb80817e00798e */ /* 0x0041e4000c10e7aa */
.L_x_9349:
[----:B------:R-:W-:Y:S05]  /*d550*/  BSYNC B0 ;  /* 0x0000000000007941 */ /* 0x000fea0003800000 */
.L_x_9348:
[----:B------:R-:W0:Y:S01]  /*d560*/  LDS R173, [R173.X4+0x3d80] ;  /* 0x003d8000adad7984 */ /* 0x000e220000004800 */
[----:B------:R-:W-:Y:S01]  /*d570*/  BSSY B0, `(.L_x_9350) ;  /* 0x0000004000007945 */ /* 0x000fe20003800000 */
[----:B------:R-:W-:Y:S05]  /*d580*/  @!P5 BRA `(.L_x_9351) ;  /* 0x000000200000d947 */ /* 0x000fea0003800000 */
[----:B------:R4:W-:Y:S04]  /*d590*/  RED.E.ADD.F32.FTZ.RN.STRONG.GPU [R124.64+-0x400], R204 ;  /* 0xfffc00cc7c00798e */ /* 0x0009e8000c10e7aa */
[----:B0-----:R4:W-:Y:S02]  /*d5a0*/  RED.E.ADD.F32.FTZ.RN.STRONG.GPU [R126.64+-0x400], R173 ;  /* 0xfffc00ad7e00798e */ /* 0x0019e4000c10e7aa */
.L_x_9351:
[----:B------:R-:W-:Y:S05]  /*d5b0*/  BSYNC B0 ;  /* 0x0000000000007941 */ /* 0x000fea0003800000 */
.L_x_9350:
        /* <DEDUP_REMOVED lines=12> */
.L_x_9353:
[----:B0-----:R-:W-:Y:S05]  /*d680*/  BSYNC B0 ;  /* 0x0000000000007941 */ /* 0x001fea0003800000 */
.L_x_9352:
[----:B------:R-:W0:Y:S01]  /*d690*/  LDS R175, [R175.X4+0x3e80] ;  /* 0x003e8000afaf7984 */ /* 0x000e220000004800 */
[----:B------:R-:W-:Y:S01]  /*d6a0*/  BSSY B0, `(.L_x_9354) ;  /* 0x0000004000007945 */ /* 0x000fe20003800000 */
[----:B------:R-:W-:Y:S05]  /*d6b0*/  @!P0 BRA `(.L_x_9355) ;  /* 0x0000002000008947 */ /* 0x000fea0003800000 */
[----:B------:R4:W-:Y:S04]  /*d6c0*/  RED.E.ADD.F32.FTZ.RN.STRONG.GPU [R124.64+-0x300], R206 ;  /* 0xfffd00ce7c00798e */ /* 0x0009e8000c10e7aa */
[----:B0-----:R4:W-:Y:S02]  /*d6d0*/  RED.E.ADD.F32.FTZ.RN.STRONG.GPU [R126.64+-0x300], R175 ;  /* 0xfffd00af7e00798e */ /* 0x0019e4000c10e7aa */
.L_x_9355:
[----:B------:R-:W-:Y:S05]  /*d6e0*/  BSYNC B0 ;  /* 0x0000000000007941 */ /* 0x000fea0003800000 */
.L_x_9354:
[----:B--2---:R2:W4:Y:S01]  /*d6f0*/  LDS R129, [R176.X4+0x3f00] ;  /* 0x003f0000b0817984 */ /* 0x0045220000004800 */
[----:B------:R-:W-:Y:S01]  /*d700*/  BSSY B0, `(.L_x_9356) ;  /* 0x0000004000007945 */ /* 0x000fe20003800000 */
[----:B------:R-:W-:Y:S05]  /*d710*/  @!P1 BRA `(.L_x_9357) ;  /* 0x0000002000009947 */ /* 0x000fea0003800000 */
[----:B------:R2:W-:Y:S04]  /*d720*/  RED.E.ADD.F32.FTZ.RN.STRONG.GPU [R124.64+-0x280], R207 ;  /* 0xfffd80cf7c00798e */ /* 0x0005e8000c10e7aa */
[----:B----4-:R2:W-:Y:S02]  /*d730*/  RED.E.ADD.F32.FTZ.RN.STRONG.GPU [R126.64+-0x280], R129 ;  /* 0xfffd80817e00798e */ /* 0x0105e4000c10e7aa */
.L_x_9357:
[----:B------:R-:W-:Y:S05]  /*d740*/  BSYNC B0 ;  /* 0x0000000000007941 */ /* 0x000fea0003800000 */
.L_x_9356:
[----:B------:R-:W2:Y:S01]  /*d750*/  LDS R177, [R177.X4+0x3f80] ;  /* 0x003f8000b1b17984 */ /* 0x000ea20000004800 */
[----:B------:R-:W-:Y:S01]  /*d760*/  BSSY B0, `(.L_x_9358) ;  /* 0x0000004000007945 */ /* 0x000fe20003800000 */
[----:B------:R-:W-:Y:S05]  /*d770*/  @!P2 BRA `(.L_x_9359) ;  /* 0x000000200000a947 */ /* 0x000fea0003800000 */
[----:B------:R4:W-:Y:S04]  /*d780*/  RED.E.ADD.F32.FTZ.RN.STRONG.GPU [R124.64+-0x200], R208 ;  /* 0xfffe00d07c00798e */ /* 0x0009e8000c10e7aa */
[----:B--2---:R4:W-:Y:S02]  /*d790*/  RED.E.ADD.F32.FTZ.RN.STRONG.GPU [R126.64+-0x200], R177 ;  /* 0xfffe00b17e00798e */ /* 0x0049e4000c10e7aa */
.L_x_9359:
[----:B------:R-:W-:Y:S05]  /*d7a0*/  BSYNC B0 ;  /* 0x0000000000007941 */ /* 0x000fea0003800000 */
.L_x_9358:
[----:B--2-4-:R2:W4:Y:S01]  /*d7b0*/  LDS R129, [R178.X4+0x4000] ;  /* 0x00400000b2817984 */ /* 0x0145220000004800 */
[----:B------:R-:W-:Y:S01]  /*d7c0*/  BSSY B0, `(.L_x_9360) ;  /* 0x0000004000007945 */ /* 0x000fe20003800000 */
[----:B------:R-:W-:Y:S05]  /*d7d0*/  @!P3 BRA `(.L_x_9361) ;  /* 0x000000200000b947 */ /* 0x000fea0003800000 */
[----:B------:R2:W-:Y:S04]  /*d7e0*/  RED.E.ADD.F32.FTZ.RN.STRONG.GPU [R124.64+-0x180], R209 ;  /* 0xfffe80d17c00798e */ /* 0x0005e8000c10e7aa */
[----:B----4-:R2:W-:Y:S02]  /*d7f0*/  RED.E.ADD.F32.FTZ.RN.STRONG.GPU [R126.64+-0x180], R129 ;  /* 0xfffe80817e00798e */ /* 0x0105e4000c10e7aa */
.L_x_9361:
[----:B------:R-:W-:Y:S05]  /*d800*/  BSYNC B0 ;  /* 0x0000000000007941 */ /* 0x000fea0003800000 */
.L_x_9360:
[----:B------:R-:W2:Y:S01]  /*d810*/  LDS R179, [R179.X4+0x4080] ;  /* 0x00408000b3b37984 */ /* 0x000ea20000004800 */
[----:B------:R-:W-:Y:S01]  /*d820*/  BSSY B0, `(.L_x_9362) ;  /* 0x0000004000007945 */ /* 0x000fe20003800000 */
[----:B------:R-:W-:Y:S05]  /*d830*/  @!P4 BRA `(.L_x_9363) ;  /* 0x000000200000c947 */ /* 0x000fea0003800000 */
[----:B------:R4:W-:Y:S04]  /*d840*/  RED.E.ADD.F32.FTZ.RN.STRONG.GPU [R124.64+-0x100], R210 ;  /* 0xffff00d27c00798e */ /* 0x0009e8000c10e7aa */
[----:B--2---:R4:W-:Y:S02]  /*d850*/  RED.E.ADD.F32.FTZ.RN.STRONG.GPU [R126.64+-0x100], R179 ;  /* 0xffff00b37e00798e */ /* 0x0049e4000c10e7aa */
.L_x_9363:
[----:B------:R-:W-:Y:S05]  /*d860*/  BSYNC B0 ;  /* 0x0000000000007941 */ /* 0x000fea0003800000 */
.L_x_9362:
[----:B--2-4-:R2:W4:Y:S01]  /*d870*/  LDS R129, [R180.X4+0x4100] ;  /* 0x00410000b4817984 */ /* 0x0145220000004800 */
[----:B------:R-:W-:Y:S01]  /*d880*/  BSSY B0, `(.L_x_9364) ;  /* 0x0000004000007945 */ /* 0x000fe20003800000 */
[----:B------:R-:W-:Y:S05]  /*d890*/  @!P5 BRA `(.L_x_9365) ;  /* 0x000000200000d947 */ /* 0x000fea0003800000 */
[----:B------:R2:W-:Y:S04]  /*d8a0*/  RED.E.ADD.F32.FTZ.RN.STRONG.GPU [R124.64+-0x80], R211 ;  /* 0xffff80d37c00798e */ /* 0x0005e8000c10e7aa */
[----:B----4-:R2:W-:Y:S02]  /*d8b0*/  RED.E.ADD.F32.FTZ.RN.STRONG.GPU [R126.64+-0x80], R129 ;  /* 0xffff80817e00798e */ /* 0x0105e4000c10e7aa */
.L_x_9365:
[----:B------:R-:W-:Y:S05]  /*d8c0*/  BSYNC B0 ;  /* 0x0000000000007941 */ /* 0x000fea0003800000 */
.L_x_9364:
[----:B--2---:R-:W2:Y:S01]  /*d8d0*/  SHFL.DOWN PT, R125, R64, 0x1, 0x1f ;  /* 0x08201f00407d7f89 */ /* 0x004ea200000e0000 */
[----:B------:R-:W-:Y:S01]  /*d8e0*/  ISETP.GT.AND P0, PT, R118, 0x1e, PT ;  /* 0x0000001e7600780c */ /* 0x000fe20003f04270 */
[----:B------:R-:W-:Y:S01]  /*d8f0*/  FMUL.FTZ R2, R2, R66 ;  /* 0x0000004202027220 */ /* 0x000fe20000410000 */
[----:B------:R-:W-:Y:S01]  /*d900*/  ISETP.NE.AND P1, PT, R118, RZ, PT ;  /* 0x000000ff7600720c */ /* 0x000fe20003f25270 */
[----:B------:R-:W5:Y:S01]  /*d910*/  SHFL.DOWN PT, R124, R65, 0x1, 0x1f ;  /* 0x08201f00417c7f89 */ /* 0x000f6200000e0000 */
[----:B------:R-:W-:Y:S01]  /*d920*/  FMUL.FTZ R219, R145, R219 ;  /* 0x000000db91db7220 */ /* 0x000fe20000410000 */
[----:B------:R-:W-:Y:S01]  /*d930*/  ISETP.NE.AND P2, PT, R119, RZ, PT ;  /* 0x000000ff7700720c */ /* 0x000fe20003f45270 */
[----:B------:R-:W-:Y:S01]  /*d940*/  FMUL.FTZ R3, R3, R69 ;  /* 0x0000004503037220 */ /* 0x000fe20000410000 */
[----:B------:R-:W-:Y:S01]  /*d950*/  BSSY B0, `(.L_x_9366) ;  /* 0x000004c000007945 */ /* 0x000fe20003800000 */
[----:B------:R-:W-:-:S02]  /*d960*/  FMUL.FTZ R221, R139, R221 ;  /* 0x000000dd8bdd7220 */ /* 0x000fc40000410000 */
[----:B------:R-:W-:Y:S02]  /*d970*/  FFMA.FTZ R2, R0, R67, R2 ;  /* 0x0000004300027223 */ /* 0x000fe40000010002 */
[----:B------:R-:W-:Y:S02]  /*d980*/  FFMA.FTZ R219, R144, R220, R219 ;  /* 0x000000dc90db7223 */ /* 0x000fe400000100db */
[----:B------:R-:W-:Y:S02]  /*d990*/  FFMA.FTZ R3, R4, R68, R3 ;  /* 0x0000004404037223 */ /* 0x000fe40000010003 */
[----:B------:R-:W-:Y:S02]  /*d9a0*/  FFMA.FTZ R221, R140, R222, R221 ;  /* 0x000000de8cdd7223 */ /* 0x000fe400000100dd */
        /* <DEDUP_REMOVED lines=10> */
[----:B------:R-:W-:-:S02]  /*da50*/  FMUL.FTZ R10, R10, R131 ;  /* 0x000000830a0a7220 */ /* 0x000fc40000410000 */
[----:B------:R-:W-:Y:S02]  /*da60*/  FMUL.FTZ R216, R133, R216 ;  /* 0x000000d885d87220 */ /* 0x000fe40000410000 */
[-C--:B------:R-:W-:Y:S02]  /*da70*/  FFMA.FTZ R60, R13, R2.reuse, R60 ;  /* 0x000000020d3c7223 */ /* 0x080fe4000001003c */
[----:B------:R-:W-:Y:S02]  /*da80*/  FFMA.FTZ R0, R95, R2, R219 ;  /* 0x000000025f007223 */ /* 0x000fe400000100db */
[-C--:B------:R-:W-:Y:S02]  /*da90*/  FFMA.FTZ R61, R14, R3.reuse, R61 ;  /* 0x000000030e3d7223 */ /* 0x080fe4000001003d */
        /* <DEDUP_REMOVED lines=22> */
[----:B--2---:R-:W-:Y:S02]  /*dc00*/  @!P0 FADD.FTZ R64, R64, R125 ;  /* 0x0000007d40408221 */ /* 0x004fe40000010000 */
[----:B------:R-:W-:-:S02]  /*dc10*/  FADD.FTZ R38, R143, R38 ;  /* 0x000000268f267221 */ /* 0x000fc40000010000 */
[----:B-----5:R-:W-:Y:S01]  /*dc20*/  @!P0 FADD.FTZ R65, R65, R124 ;  /* 0x0000007c41418221 */ /* 0x020fe20000010000 */
[----:B------:R-:W2:Y:S01]  /*dc30*/  SHFL.DOWN PT, R125, R64, 0x8, 0x1f ;  /* 0x09001f00407d7f89 */ /* 0x000ea200000e0000 */
[----:B------:R-:W-:Y:S01]  /*dc40*/  ISETP.GT.AND P0, PT, R118, 0x17, PT ;  /* 0x000000177600780c */ /* 0x000fe20003f04270 */
[----:B------:R-:W-:Y:S02]  /*dc50*/  FADD.FTZ R37, R0, R37 ;  /* 0x0000002500257221 */ /* 0x000fe40000010000 */
[----:B------:R-:W5:Y:S01]  /*dc60*/  SHFL.DOWN PT, R124, R65, 0x8, 0x1f ;  /* 0x09001f00417c7f89 */ /* 0x000f6200000e0000 */
[----:B------:R-:W-:Y:S02]  /*dc70*/  FFMA.FTZ R62, R15, R6, R62 ;  /* 0x000000060f3e7223 */ /* 0x000fe4000001003e */
[----:B------:R-:W-:Y:S02]  /*dc80*/  FADD.FTZ R36, R221, R36 ;  /* 0x00000024dd247221 */ /* 0x000fe40000010000 */
[----:B------:R-:W-:-:S02]  /*dc90*/  FADD.FTZ R35, R212, R35 ;  /* 0x00000023d4237221 */ /* 0x000fc40000010000 */
[----:B------:R-:W-:Y:S02]  /*dca0*/  FFMA.FTZ R72, R9, R10, R72 ;  /* 0x0000000a09487223 */ /* 0x000fe40000010048 */
[----:B------:R-:W-:Y:S02]  /*dcb0*/  FADD.FTZ R34, R7, R34 ;  /* 0x0000002207227221 */ /* 0x000fe40000010000 */
[----:B------:R-:W-:Y:S02]  /*dcc0*/  FADD.FTZ R33, R216, R33 ;  /* 0x00000021d8217221 */ /* 0x000fe40000010000 */
[----:B--2---:R-:W-:Y:S02]  /*dcd0*/  @!P0 FADD.FTZ R64, R64, R125 ;  /* 0x0000007d40408221 */ /* 0x004fe40000010000 */
[----:B-----5:R-:W-:-:S03]  /*dce0*/  @!P0 FADD.FTZ R65, R65, R124 ;  /* 0x0000007c41418221 */ /* 0x020fc60000010000 */
[----:B------:R-:W2:Y:S01]  /*dcf0*/  SHFL.DOWN PT, R125, R64, 0x10, 0x1f ;  /* 0x0a001f00407d7f89 */ /* 0x000ea200000e0000 */
[----:B------:R-:W-:-:S03]  /*dd00*/  ISETP.GT.AND P0, PT, R118, 0xf, PT ;  /* 0x0000000f7600780c */ /* 0x000fc60003f04270 */
[----:B------:R-:W5:Y:S10]  /*dd10*/  SHFL.DOWN PT, R124, R65, 0x10, 0x1f ;  /* 0x0a001f00417c7f89 */ /* 0x000f7400000e0000 */
[----:B--2---:R-:W-:-:S02]  /*dd20*/  @!P0 FADD.FTZ R64, R64, R125 ;  /* 0x0000007d40408221 */ /* 0x004fc40000010000 */
        /* <DEDUP_REMOVED lines=14> */
.L_x_9367:
[----:B--2---:R-:W-:Y:S05]  /*de10*/  BSYNC B0 ;  /* 0x0000000000007941 */ /* 0x004fea0003800000 */
.L_x_9366:
        /* <DEDUP_REMOVED lines=8> */
.L_x_9289:
[----:B------:R2:W5:Y:S04]  /*dea0*/  LDL.64 R120, [R1+0x18] ;  /* 0x0000180001787983 */ /* 0x0005680000100a00 */
[----:B------:R-:W-:Y:S01]  /*deb0*/  BAR.SYNC.DEFER_BLOCKING 0x0 ;  /* 0x0000000000007b1d */ /* 0x000fe20000010000 */
[----:B------:R-:W-:Y:S02]  /*dec0*/  ISETP.NE.AND P6, PT, R119, RZ, PT ;  /* 0x000000ff7700720c */ /* 0x000fe40003fc5270 */
[----:B------:R-:W-:-:S03]  /*ded0*/  MOV R2, UR28 ;  /* 0x0000001c00027c02 */ /* 0x000fc60008000f00 */
        /* <DEDUP_REMOVED lines=45> */
[----:B0-----:R-:W0:Y:S02]  /*e1b0*/  LDS R0, [0x840] ;  /* 0x00084000ff007984 */ /* 0x001e240000000800 */
[----:B0-----:R-:W-:-:S13]  /*e1c0*/  ISETP.GE.AND P0, PT, R117, R0, PT ;  /* 0x000000007500720c */ /* 0x001fda0003f06270 */
[----:B------:R-:W-:Y:S05]  /*e1d0*/  @P0 BRA `(.L_x_9370) ;  /* 0x000000e000000947 */ /* 0x000fea0003800000 */
[----:B--2---:R-:W-:Y:S01]  /*e1e0*/  MOV R5, UR12 ;  /* 0x0000000c00057c02 */ /* 0x004fe20008000f00 */
        /* <DEDUP_REMOVED lines=13> */
.L_x_9370:
[----:B--2---:R-:W-:Y:S05]  /*e2c0*/  BSYNC B0 ;  /* 0x0000000000007941 */ /* 0x004fea0003800000 */
.L_x_9369:
        /* <DEDUP_REMOVED lines=15> */
[----:B0-----:R-:W-:-:S04]  /*e3c0*/  MOV R4, UR7 ;  /* 0x0000000700047c02 */ /* 0x001fc80008000f00 */
        /* <DEDUP_REMOVED lines=79> */
[----:B------:R-:W-:Y:S01]  /*e8c0*/  @!P6 STS [0x840], R2 ;  /* 0x00084002ff00e388 */ /* 0x000fe20000000800 */
[----:B--2---:R-:W-:-:S03]  /*e8d0*/  FADD.FTZ R5, R33, R6 ;  /* 0x0000000621057221 */ /* 0x004fc60000010000 */
[----:B------:R-:W-:Y:S01]  /*e8e0*/  BAR.SYNC.DEFER_BLOCKING 0x0 ;  /* 0x0000000000007b1d */ /* 0x000fe20000010000 */
[----:B------:R-:W-:-:S04]  /*e8f0*/  FADD.FTZ R0, R5, R34 ;  /* 0x0000002205007221 */ /* 0x000fc80000010000 */
[----:B------:R-:W-:-:S04]  /*e900*/  FADD.FTZ R5, R0, R35 ;  /* 0x0000002300057221 */ /* 0x000fc80000010000 */
[----:B------:R-:W-:-:S04]  /*e910*/  FADD.FTZ R0, R5, R36 ;  /* 0x0000002405007221 */ /* 0x000fc80000010000 */
[----:B0-----:R-:W-:-:S04]  /*e920*/  FADD.FTZ R37, R0, R37 ;  /* 0x0000002500257221 */ /* 0x001fc80000010000 */
[----:B----4-:R-:W-:-:S04]  /*e930*/  FADD.FTZ R38, R37, R38 ;  /* 0x0000002625267221 */ /* 0x010fc80000010000 */
[----:B---3--:R-:W-:Y:S01]  /*e940*/  FADD.FTZ R39, R38, R39 ;  /* 0x0000002726277221 */ /* 0x008fe20000010000 */
[----:B------:R-:W0:Y:S03]  /*e950*/  LDS R6, [0x840] ;  /* 0x00084000ff067984 */ /* 0x000e260000000800 */
[----:B-1----:R-:W-:-:S04]  /*e960*/  FADD.FTZ R40, R39, R40 ;  /* 0x0000002827287221 */ /* 0x002fc80000010000 */
        /* <DEDUP_REMOVED lines=27> */
.L_x_9372:
[----:B-1----:R-:W-:Y:S05]  /*eb20*/  BSYNC B0 ;  /* 0x0000000000007941 */ /* 0x002fea0003800000 */
.L_x_9371:
        /* <DEDUP_REMOVED lines=63> */
.L_x_9283:
        /* <DEDUP_REMOVED lines=27> */
.L_x_9375:
[----:B-1----:R-:W-:Y:S05]  /*f0d0*/  BSYNC B0 ;  /* 0x0000000000007941 */ /* 0x002fea0003800000 */
.L_x_9374:
        /* <DEDUP_REMOVED lines=26> */
.L_x_9377:
[----:B------:R-:W3:Y:S02]  /*f280*/  S2R R7, SR_TID.X ;  /* 0x0000000000077919 */ /* 0x000ee40000002100 */
.L_x_9378:
[----:B-1----:R-:W-:Y:S05]  /*f290*/  BSYNC B0 ;  /* 0x0000000000007941 */ /* 0x002fea0003800000 */
.L_x_9376:
[----:B---3--:R-:W-:-:S13]  /*f2a0*/  ISETP.GE.AND P0, PT, R7, c[0x0][0x16c], PT ;  /* 0x00005b0007007a0c */ /* 0x008fda0003f06270 */
[----:B------:R-:W-:Y:S05]  /*f2b0*/  @P0 EXIT ;  /* 0x000000000000094d */ /* 0x000fea0003800000 */
[----:B------:R-:W-:Y:S02]  /*f2c0*/  ULDC.64 UR6, c[0x0][0x288] ;  /* 0x0000a20000067ab9 */ /* 0x000fe40000000a00 */
[----:B------:R-:W-:Y:S02]  /*f2d0*/  UIMAD UR11, UR11, UR6, URZ ;  /* 0x000000060b0b72a4 */ /* 0x000fe4000f8e023f */
[----:B0-2---:R-:W-:Y:S02]  /*f2e0*/  UIMAD.WIDE.U32 UR4, UR10, UR6, URZ ;  /* 0x000000060a0472a5 */ /* 0x005fe4000f8e003f */
[----:B------:R-:W-:-:S04]  /*f2f0*/  UIMAD UR6, UR10, UR7, UR11 ;  /* 0x000000070a0672a4 */ /* 0x000fc8000f8e020b */
[----:B------:R-:W-:Y:S02]  /*f300*/  UIADD3 UR6, UR5, UR6, URZ ;  /* 0x0000000605067290 */ /* 0x000fe4000fffe03f */
.L_x_9379:
        /* <DEDUP_REMOVED lines=19> */
.L_x_9380:
        /* <DEDUP_REMOVED lines=12> */
.L_x_14704:


//--------------------- .text._Z25selective_scan_bwd_kernelI32Selective_Scan_bwd_kernel_traitsILi32ELi16ELb0ELb1ELb1ELb1ELb0EfN3c107complexIfEEEEv12SSMParamsBwd --------------------------
	.section	.text._Z25selective_scan_bwd_kernelI32Selective_Scan_bwd_kernel_traitsILi32ELi16ELb0ELb1ELb1ELb1ELb0EfN3c107complexIfEEEEv12SSMParamsBwd,"ax",@progbits
	.sectioninfo	@"SHI_REGISTERS=255"
	.align	128
        .global         _Z25selective_scan_bwd_kernelI32Selective_Scan_bwd_kernel_traitsILi32ELi16ELb0ELb1ELb1ELb1ELb0EfN3c107complexIfEEEEv12SSMParamsBwd
        .type           _Z25selective_scan_bwd_kernelI32Selective_Scan_bwd_kernel_traitsILi32ELi16ELb0ELb1ELb1ELb1ELb0EfN3c107complexIfEEEEv12SSMParamsBwd,@function
        .size           _Z25selective_scan_bwd_kernelI32Selective_Scan_bwd_kernel_traitsILi32ELi16ELb0ELb1ELb1ELb1ELb0EfN3c107complexIfEEEEv12SSMParamsBwd,(.L_x_14705 - _Z25selective_scan_bwd_kernelI32Selective_Scan_bwd_kernel_traitsILi32ELi16ELb0ELb1ELb1ELb1ELb0EfN3c107complexIfEEEEv12SSMParamsBwd)
        .other          _Z25selective_scan_bwd_kernelI32Selective_Scan_bwd_kernel_traitsILi32ELi16ELb0ELb1ELb1ELb1ELb0EfN3c107complexIfEEEEv12SSMParamsBwd,@"STO_CUDA_ENTRY STV_DEFAULT"
_Z25selective_scan_bwd_kernelI32Selective_Scan_bwd_kernel_traitsILi32ELi16ELb0ELb1ELb1ELb1ELb0EfN3c107complexIfEEEEv12SSMParamsBwd:
.text._Z25selective_scan_bwd_kernelI32Selective_Scan_bwd_kernel_traitsILi32ELi16ELb0ELb1ELb1ELb1ELb0EfN3c107complexIfEEEEv12SSMParamsBwd:
        /* <DEDUP_REMOVED lines=32> */
[----:B------:R-:W-:Y:S01]  /*0200*/  CS2R R124, SRZ ;  /* 0x00000000007c7805 */ /* 0x000fe2000001ff00 */
[----:B-1----:R-:W-:Y:S02]  /*0210*/  USHF.R.S32.HI UR13, URZ, 0x1f, UR12 ;  /* 0x0000001f3f0d7899 */ /* 0x002fe4000801140c */
        /* <DEDUP_REMOVED lines=89> */
[----:B------:R-:W-:Y:S02]  /*07b0*/  ULEA UR9, UP1, UR22, UR4, 0x2 ;  /* 0x0000000416097291 */ /* 0x000fe4000f82103f */
[----:B------:R-:W-:Y:S02]  /*07c0*/  UIMAD UR4, UR15, UR26, URZ ;  /* 0x0000001a0f0472a4 */ /* 0x000fe4000f8e023f */
[----:B------:R-:W-:-:S02]  /*07d0*/  UMOV UR24, UR8 ;  /* 0x0000000800187c82 */ /* 0x000fc40008000000 */
[----:B------:R-:W-:Y:S02]  /*07e0*/  UIADD3.X UR23, UR29, UR23, UR35, UP2, !UPT ;  /* 0x000000171d177290 */ /* 0x000fe400097fe423 */
[----:B------:R-:W-:Y:S02]  /*07f0*/  UIMAD.WIDE.U32 UR24, UR14, UR26, UR24 ;  /* 0x0000001a0e1872a5 */ /* 0x000fe4000f8e0018 */
[----:B------:R-:W-:Y:S02]  /*0800*/  ULEA UR19, UR28, 0xfffffc00, 0xa ;  /* 0xfffffc001c137891 */ /* 0x000fe4000f8e503f */
[----:B------:R-:W-:Y:S02]  /*0810*/  UIMAD UR8, UR14, UR27, UR4 ;  /* 0x0000001b0e0872a4 */ /* 0x000fe4000f8e0204 */
[----:B------:R-:W-:Y:S02]  /*0820*/  ULEA.HI.X UR22, UR22, UR5, UR23, 0x2, UP1 ;  /* 0x0000000516167291 */ /* 0x000fe400088f1417 */
[----:B------:R-:W-:-:S02]  /*0830*/  UIADD3 UR7, UR7, UR16, URZ ;  /* 0x0000001007077290 */ /* 0x000fc4000fffe03f */
[----:B------:R-:W-:Y:S02]  /*0840*/  UIADD3 UR16, UP1, UR19, UR24, URZ ;  /* 0x0000001813107290 */ /* 0x000fe4000ff3e03f */
[----:B------:R-:W-:Y:S02]  /*0850*/  ULDC.64 UR26, c[0x0][0x1c8] ;  /* 0x00007200001a7ab9 */ /* 0x000fe40000000a00 */
[----:B------:R-:W-:Y:S02]  /*0860*/  USHF.R.S32.HI UR23, URZ, 0x1f, UR19 ;  /* 0x0000001f3f177899 */ /* 0x000fe40008011413 */
[----:B------:R-:W-:Y:S02]  /*0870*/  UIADD3 UR24, UR25, UR8, URZ ;  /* 0x0000000819187290 */ /* 0x000fe4000fffe03f */
[----:B------:R-:W-:Y:S02]  /*0880*/  ULDC.64 UR4, c[0x0][0x228] ;  /* 0x00008a0000047ab9 */ /* 0x000fe40000000a00 */
[----:B------:R-:W-:-:S02]  /*0890*/  UIMAD UR29, UR15, UR26, URZ ;  /* 0x0000001a0f1d72a4 */ /* 0x000fc4000f8e023f */
[----:B------:R-:W-:Y:S02]  /*08a0*/  ULEA UR8, UP2, UR16, UR4, 0x2 ;  /* 0x0000000410087291 */ /* 0x000fe4000f84103f */
[----:B------:R-:W-:Y:S02]  /*08b0*/  UIADD3.X UR4, UR23, UR24, URZ, UP1, !UPT ;  /* 0x0000001817047290 */ /* 0x000fe40008ffe43f */
[----:B------:R-:W-:Y:S02]  /*08c0*/  UIMAD.WIDE.U32 UR24, UR14, UR26, UR6 ;  /* 0x0000001a0e1872a5 */ /* 0x000fe4000f8e0006 */
[----:B------:R-:W-:Y:S02]  /*08d0*/  UIMAD UR27, UR14, UR27, UR29 ;  /* 0x0000001b0e1b72a4 */ /* 0x000fe4000f8e021d */
[----:B------:R-:W-:Y:S02]  /*08e0*/  UIADD3 UR19, UP1, UR19, UR24, URZ ;  /* 0x0000001813137290 */ /* 0x000fe4000ff3e03f */
[----:B------:R-:W-:-:S02]  /*08f0*/  UIADD3 UR25, UR25, UR27, URZ ;  /* 0x0000001b19197290 */ /* 0x000fc4000fffe03f */
[----:B------:R-:W-:Y:S02]  /*0900*/  ULEA.HI.X UR26, UR16, UR5, UR4, 0x2, UP2 ;  /* 0x00000005101a7291 */ /* 0x000fe400090f1404 */
[----:B------:R-:W-:Y:S02]  /*0910*/  ULDC.64 UR6, c[0x0][0x230] ;  /* 0x00008c0000067ab9 */ /* 0x000fe40000000a00 */
        /* <DEDUP_REMOVED lines=21> */
[----:B------:R-:W-:Y:S01]  /*0a70*/  UMOV UR16, UR17 ;  /* 0x0000001100107c82 */ /* 0x000fe20008000000 */
[----:B------:R-:W-:Y:S01]  /*0a80*/  CS2R R124, SRZ ;  /* 0x00000000007c7805 */ /* 0x000fe2000001ff00 */
[----:B------:R-:W-:Y:S01]  /*0a90*/  UMOV UR17, UR18 ;  /* 0x0000001200117c82 */ /* 0x000fe20008000000 */
        /* <DEDUP_REMOVED lines=8> */
[----:B---3--:R-:W-:-:S04]  /*0b20*/  SHF.L.U32 R122, R123, 0x4, RZ ;  /* 0x000000047b7a7819 */ /* 0x008fc800000006ff */
[----:B----4-:R-:W-:Y:S02]  /*0b30*/  LOP3.LUT R122, R122, 0xfffffe00, RZ, 0xc0, !PT ;  /* 0xfffffe007a7a7812 */ /* 0x010fe400078ec0ff */
.L_x_9498:
[----:B------:R-:W-:Y:S01]  /*0b40*/  ULDC UR26, c[0x0][0x174] ;  /* 0x00005d00001a7ab9 */ /* 0x000fe20000000800 */
[----:B------:R-:W-:Y:S01]  /*0b50*/  BAR.SYNC.DEFER_BLOCKING 0x0 ;  /* 0x0000000000007b1d */ /* 0x000fe20000010000 */
[----:B------:R-:W-:Y:S01]  /*0b60*/  UIADD3 UR26, -UR6, UR26, URZ ;  /* 0x0000001a061a7290 */ /* 0x000fe2000fffe13f */
[----:B------:R-:W-:Y:S01]  /*0b70*/  LOP3.LUT R119, R122, 0x1f, R123, 0xf8, !PT ;  /* 0x0000001f7a777812 */ /* 0x000fe200078ef87b */
[----:B0-----:R-:W-:Y:S01]  /*0b80*/  CS2R R4, SRZ ;  /* 0x0000000000047805 */ /* 0x001fe2000001ff00 */
[----:B------:R-:W-:Y:S01]  /*0b90*/  MOV R2, UR16 ;  /* 0x0000001000027c02 */ /* 0x000fe20008000f00 */
[----:B------:R-:W-:Y:S01]  /*0ba0*/  ULEA UR27, UR26, 0xfffffe00, 0x9 ;  /* 0xfffffe001a1b7891 */ /* 0x000fe2000f8e483f */
[----:B------:R-:W-:Y:S01]  /*0bb0*/  MOV R3, UR17 ;  /* 0x0000001100037c02 */ /* 0x000fe20008000f00 */
[----:B------:R-:W-:Y:S01]  /*0bc0*/  ULDC UR28, c[0x0][0x168] ;  /* 0x00005a00001c7ab9 */ /* 0x000fe20000000800 */
[C---:B------:R-:W-:Y:S01]  /*0bd0*/  LOP3.LUT R27, R119.reuse, 0x20, RZ, 0xfc, !PT ;  /* 0x00000020771b7812 */ /* 0x040fe200078efcff */
[----:B------:R-:W-:Y:S01]  /*0be0*/  UIADD3 UR28, -UR27, UR28, URZ ;  /* 0x0000001c1b1c7290 */ /* 0x000fe2000fffe13f */
[C---:B------:R-:W-:Y:S01]  /*0bf0*/  LOP3.LUT R29, R119.reuse, 0x40, RZ, 0xfc, !PT ;  /* 0x00000040771d7812 */ /* 0x040fe200078efcff */
[C---:B------:R-:W-:Y:S01]  /*0c00*/  IMAD.WIDE R2, R119.reuse, 0x4, R2 ;  /* 0x0000000477027825 */ /* 0x040fe200078e0202 */
[----:B------:R-:W-:-:S03]  /*0c10*/  LOP3.LUT R31, R119, 0x60, RZ, 0xfc, !PT ;  /* 0x00000060771f7812 */ /* 0x000fc600078efcff */
[C---:B------:R-:W-:Y:S02]  /*0c20*/  ISETP.GE.AND P0, PT, R119.reuse, UR28, PT ;  /* 0x0000001c77007c0c */ /* 0x040fe4000bf06270 */
[C---:B------:R-:W-:Y:S02]  /*0c30*/  LOP3.LUT R6, R119.reuse, 0x80, RZ, 0xfc, !PT ;  /* 0x0000008077067812 */ /* 0x040fe400078efcff */
[----:B------:R-:W-:Y:S02]  /*0c40*/  LOP3.LUT R8, R119, 0xa0, RZ, 0xfc, !PT ;  /* 0x000000a077087812 */ /* 0x000fe400078efcff */
[----:B------:R-:W-:Y:S01]  /*0c50*/  ISETP.GE.AND P1, PT, R29, UR28, PT ;  /* 0x0000001c1d007c0c */ /* 0x000fe2000bf26270 */
[----:B------:R-:W-:Y:S01]  /*0c60*/  HFMA2.MMA R7, -RZ, RZ, 0, 0 ;  /* 0x00000000ff077435 */ /* 0x000fe200000001ff */
[----:B------:R-:W-:-:S05]  /*0c70*/  ISETP.GE.AND P2, PT, R31, UR28, PT ;  /* 0x0000001c1f007c0c */ /* 0x000fca000bf46270 */
[----:B------:R0:W3:Y:S01]  /*0c80*/  @!P0 LDG.E R5, [R2.64] ;  /* 0x0000002802058981 */ /* 0x0000e2000c1e1900 */
[----:B------:R-:W-:Y:S01]  /*0c90*/  ISETP.GE.AND P0, PT, R27, UR28, PT ;  /* 0x0000001c1b007c0c */ /* 0x000fe2000bf06270 */
[----:B------:R-:W-:Y:S01]  /*0ca0*/  HFMA2.MMA R9, -RZ, RZ, 0, 0 ;  /* 0x00000000ff097435 */ /* 0x000fe200000001ff */
[----:B------:R-:W-:Y:S01]  /*0cb0*/  ISETP.GE.AND P3, PT, R6, UR28, PT ;  /* 0x0000001c06007c0c */ /* 0x000fe2000bf66270 */
[----:B------:R-:W-:Y:S01]  /*0cc0*/  CS2R R10, SRZ ;  /* 0x00000000000a7805 */ /* 0x000fe2000001ff00 */
[----:B------:R-:W-:Y:S02]  /*0cd0*/  ISETP.GE.AND P4, PT, R8, UR28, PT ;  /* 0x0000001c08007c0c */ /* 0x000fe4000bf86270 */
[----:B------:R-:W-:Y:S02]  /*0ce0*/  MOV R0, RZ ;  /* 0x000000ff00007202 */ /* 0x000fe40000000f00 */
[C---:B------:R-:W-:Y:S02]  /*0cf0*/  LOP3.LUT R32, R119.reuse, 0xc0, RZ, 0xfc, !PT ;  /* 0x000000c077207812 */ /* 0x040fe400078efcff */
[C---:B------:R-:W-:Y:S01]  /*0d00*/  LOP3.LUT R33, R119.reuse, 0xe0, RZ, 0xfc, !PT ;  /* 0x000000e077217812 */ /* 0x040fe200078efcff */
[----:B------:R0:W4:Y:S01]  /*0d10*/  @!P2 LDG.E R9, [R2.64+0x180] ;  /* 0x000180280209a981 */ /* 0x000122000c1e1900 */
[----:B------:R-:W-:-:S02]  /*0d20*/  LOP3.LUT R34, R119, 0x100, RZ, 0xfc, !PT ;  /* 0x0000010077227812 */ /* 0x000fc400078efcff */
[C---:B------:R-:W-:Y:S01]  /*0d30*/  LOP3.LUT R14, R119.reuse, 0x120, RZ, 0xfc, !PT ;  /* 0x00000120770e7812 */ /* 0x040fe200078efcff */
[----:B------:R0:W5:Y:S01]  /*0d40*/  @!P0 LDG.E R7, [R2.64+0x80] ;  /* 0x0000802802078981 */ /* 0x000162000c1e1900 */
[----:B------:R-:W-:Y:S02]  /*0d50*/  LOP3.LUT R17, R119, 0x140, RZ, 0xfc, !PT ;  /* 0x0000014077117812 */ /* 0x000fe400078efcff */
[----:B------:R-:W-:Y:S01]  /*0d60*/  ISETP.GE.AND P0, PT, R32, UR28, PT ;  /* 0x0000001c20007c0c */ /* 0x000fe2000bf06270 */
[----:B--2---:R0:W2:Y:S01]  /*0d70*/  @!P1 LDG.E R0, [R2.64+0x100] ;  /* 0x0001002802009981 */ /* 0x0040a2000c1e1900 */
[----:B------:R-:W-:Y:S02]  /*0d80*/  ISETP.GE.AND P1, PT, R33, UR28, PT ;  /* 0x0000001c21007c0c */ /* 0x000fe4000bf26270 */
[----:B------:R-:W-:Y:S01]  /*0d90*/  ISETP.GE.AND P2, PT, R34, UR28, PT ;  /* 0x0000001c22007c0c */ /* 0x000fe2000bf46270 */
[----:B------:R0:W4:Y:S01]  /*0da0*/  @!P3 LDG.E R4, [R2.64+0x200] ;  /* 0x000200280204b981 */ /* 0x000122000c1e1900 */
[----:B------:R-:W-:-:S03]  /*0db0*/  ISETP.GE.AND P3, PT, R14, UR28, PT ;  /* 0x0000001c0e007c0c */ /* 0x000fc6000bf66270 */
[----:B------:R0:W4:Y:S01]  /*0dc0*/  @!P4 LDG.E R11, [R2.64+0x280] ;  /* 0x00028028020bc981 */ /* 0x000122000c1e1900 */
[----:B------:R-:W-:Y:S01]  /*0dd0*/  ISETP.GE.AND P4, PT, R17, UR28, PT ;  /* 0x0000001c11007c0c */ /* 0x000fe2000bf86270 */
[----:B------:R-:W-:Y:S01]  /*0de0*/  HFMA2.MMA R16, -RZ, RZ, 0, 0 ;  /* 0x00000000ff107435 */ /* 0x000fe200000001ff */
[----:B------:R-:W-:Y:S01]  /*0df0*/  CS2R R12, SRZ ;  /* 0x00000000000c7805 */ /* 0x000fe2000001ff00 */
[----:B------:R-:W-:Y:S01]  /*0e00*/  MOV R15, RZ ;  /* 0x000000ff000f7202 */ /* 0x000fe20000000f00 */
        /* <DEDUP_REMOVED lines=15> */
[----:B------:R-:W-:Y:S01]  /*0f00*/  CS2R R18, SRZ ;  /* 0x0000000000127805 */ /* 0x000fe2000001ff00 */
[----:B------:R-:W-:Y:S01]  /*0f10*/  CS2R R20, SRZ ;  /* 0x0000000000147805 */ /* 0x000fe2000001ff00 */
[----:B------:R-:W-:-:S04]  /*0f20*/  MOV R25, RZ ;  /* 0x000000ff00197202 */ /* 0x000fc80000000f00 */
[----:B------:R0:W4:Y:S04]  /*0f30*/  @!P0 LDG.E R19, [R2.64+0x580] ;  /* 0x0005802802138981 */ /* 0x000128000c1e1900 */
[----:B------:R0:W4:Y:S04]  /*0f40*/  @!P1 LDG.E R18, [R2.64+0x600] ;  /* 0x0006002802129981 */ /* 0x000128000c1e1900 */
[----:B------:R0:W4:Y:S04]  /*0f50*/  @!P2 LDG.E R21, [R2.64+0x680] ;  /* 0x000680280215a981 */ /* 0x000128000c1e1900 */
[----:B------:R0:W4:Y:S04]  /*0f60*/  @!P3 LDG.E R20, [R2.64+0x700] ;  /* 0x000700280214b981 */ /* 0x000128000c1e1900 */
[----:B------:R0:W4:Y:S01]  /*0f70*/  @!P4 LDG.E R25, [R2.64+0x780] ;  /* 0x000780280219c981 */ /* 0x000122000c1e1900 */
[----:B------:R-:W-:-:S02]  /*0f80*/  IADD3 R24, R121, 0x20, RZ ;  /* 0x0000002079187810 */ /* 0x000fc40007ffe0ff */
[C---:B------:R-:W-:Y:S02]  /*0f90*/  IADD3 R26, R121.reuse, 0x60, RZ ;  /* 0x00000060791a7810 */ /* 0x040fe40007ffe0ff */
[CC--:B------:R-:W-:Y:S02]  /*0fa0*/  LEA.HI.SX32 R120, R121.reuse, R121.reuse, 0x1b ;  /* 0x0000007979787211 */ /* 0x0c0fe400078fdaff */
[C---:B0-----:R-:W-:Y:S02]  /*0fb0*/  IADD3 R2, R121.reuse, 0x40, RZ ;  /* 0x0000004079027810 */ /* 0x041fe40007ffe0ff */
[----:B------:R-:W-:Y:S02]  /*0fc0*/  IADD3 R28, R121, 0x80, RZ ;  /* 0x00000080791c7810 */ /* 0x000fe40007ffe0ff */
[-C--:B------:R-:W-:Y:S02]  /*0fd0*/  LEA.HI.SX32 R2, R2, R121.reuse, 0x1b ;  /* 0x0000007902027211 */ /* 0x080fe400078fdaff */
[----:B------:R-:W-:-:S02]  /*0fe0*/  LEA.HI.SX32 R24, R24, R121, 0x1b ;  /* 0x0000007918187211 */ /* 0x000fc400078fdaff */
[C---:B------:R-:W-:Y:S02]  /*0ff0*/  IADD3 R30, R121.reuse, 0xa0, RZ ;  /* 0x000000a0791e7810 */ /* 0x040fe40007ffe0ff */
[-C--:B------:R-:W-:Y:S02]  /*1000*/  LEA.HI.SX32 R26, R26, R121.reuse, 0x1b ;  /* 0x000000791a1a7211 */ /* 0x080fe400078fdaff */
[----:B------:R-:W-:Y:S02]  /*1010*/  SHF.L.U32 R117, R2, 0x2, RZ ;  /* 0x0000000202757819 */ /* 0x000fe400000006ff */
[----:B------:R-:W-:Y:S02]  /*1020*/  SHF.L.U32 R120, R120, 0x2, RZ ;  /* 0x0000000278787819 */ /* 0x000fe400000006ff */
[----:B------:R-:W-:Y:S02]  /*1030*/  LEA.HI.SX32 R28, R28, R121, 0x1b ;  /* 0x000000791c1c7211 */ /* 0x000fe400078fdaff */
[----:B------:R-:W-:-:S02]  /*1040*/  IADD3 R2, R121, 0xc0, RZ ;  /* 0x000000c079027810 */ /* 0x000fc40007ffe0ff */
[----:B------:R-:W-:Y:S02]  /*1050*/  SHF.L.U32 R118, R24, 0x2, RZ ;  /* 0x0000000218767819 */ /* 0x000fe400000006ff */
[----:B------:R-:W-:Y:S02]  /*1060*/  LEA.HI.SX32 R30, R30, R121, 0x1b ;  /* 0x000000791e1e7211 */ /* 0x000fe400078fdaff */
[----:B------:R-:W-:Y:S02]  /*1070*/  SHF.L.U32 R116, R26, 0x2, RZ ;  /* 0x000000021a747819 */ /* 0x000fe400000006ff */
[C---:B------:R-:W-:Y:S02]  /*1080*/  IADD3 R24, R121.reuse, 0xe0, RZ ;  /* 0x000000e079187810 */ /* 0x040fe40007ffe0ff */
[----:B------:R-:W-:Y:S02]  /*1090*/  IADD3 R26, R121, 0x100, RZ ;  /* 0x00000100791a7810 */ /* 0x000fe40007ffe0ff */
[----:B------:R-:W-:-:S02]  /*10a0*/  SHF.L.U32 R115, R28, 0x2, RZ ;  /* 0x000000021c737819 */ /* 0x000fc400000006ff */
[-C--:B------:R-:W-:Y:S02]  /*10b0*/  LEA.HI.SX32 R2, R2, R121.reuse, 0x1b ;  /* 0x0000007902027211 */ /* 0x080fe400078fdaff */
[----:B------:R-:W-:Y:S02]  /*10c0*/  SHF.L.U32 R114, R30, 0x2, RZ ;  /* 0x000000021e727819 */ /* 0x000fe400000006ff */
[C---:B------:R-:W-:Y:S02]  /*10d0*/  IADD3 R28, R121.reuse, 0x120, RZ ;  /* 0x00000120791c7810 */ /* 0x040fe40007ffe0ff */
[-C--:B------:R-:W-:Y:S02]  /*10e0*/  LEA.HI.SX32 R24, R24, R121.reuse, 0x1b ;  /* 0x0000007918187211 */ /* 0x080fe400078fdaff */
[----:B------:R-:W-:Y:S02]  /*10f0*/  IADD3 R30, R121, 0x140, RZ ;  /* 0x00000140791e7810 */ /* 0x000fe40007ffe0ff */
[----:B------:R-:W-:-:S02]  /*1100*/  LEA.HI.SX32 R26, R26, R121, 0x1b ;  /* 0x000000791a1a7211 */ /* 0x000fc400078fdaff */
[----:B------:R-:W-:Y:S02]  /*1110*/  SHF.L.U32 R113, R2, 0x2, RZ ;  /* 0x0000000202717819 */ /* 0x000fe400000006ff */
[----:B------:R-:W-:Y:S02]  /*1120*/  IADD3 R2, R121, 0x180, RZ ;  /* 0x0000018079027810 */ /* 0x000fe40007ffe0ff */
[-C--:B------:R-:W-:Y:S02]  /*1130*/  LEA.HI.SX32 R28, R28, R121.reuse, 0x1b ;  /* 0x000000791c1c7211 */ /* 0x080fe400078fdaff */
[----:B------:R-:W-:Y:S02]  /*1140*/  SHF.L.U32 R112, R24, 0x2, RZ ;  /* 0x0000000218707819 */ /* 0x000fe400000006ff */
[----:B------:R-:W-:Y:S02]  /*1150*/  LEA.HI.SX32 R30, R30, R121, 0x1b ;  /* 0x000000791e1e7211 */ /* 0x000fe400078fdaff */
[----:B------:R-:W-:-:S02]  /*1160*/  SHF.L.U32 R111, R26, 0x2, RZ ;  /* 0x000000021a6f7819 */ /* 0x000fc400000006ff */
[C---:B------:R-:W-:Y:S02]  /*1170*/  IADD3 R24, R121.reuse, 0x1c0, RZ ;  /* 0x000001c079187810 */ /* 0x040fe40007ffe0ff */
[----:B------:R-:W-:Y:S02]  /*1180*/  IADD3 R26, R121, 0x1e0, RZ ;  /* 0x000001e0791a7810 */ /* 0x000fe40007ffe0ff */
[-C--:B------:R-:W-:Y:S02]  /*1190*/  LEA.HI.SX32 R2, R2, R121.reuse, 0x1b ;  /* 0x0000007902027211 */ /* 0x080fe400078fdaff */
[----:B------:R-:W-:Y:S02]  /*11a0*/  SHF.L.U32 R110, R28, 0x2, RZ ;  /* 0x000000021c6e7819 */ /* 0x000fe400000006ff */
[----:B------:R-:W-:Y:S02]  /*11b0*/  SHF.L.U32 R109, R30, 0x2, RZ ;  /* 0x000000021e6d7819 */ /* 0x000fe400000006ff */
[----:B------:R-:W-:-:S02]  /*11c0*/  LEA.HI.SX32 R24, R24, R121, 0x1b ;  /* 0x0000007918187211 */ /* 0x000fc400078fdaff */
[----:B------:R-:W-:Y:S02]  /*11d0*/  LEA.HI.SX32 R26, R26, R121, 0x1b ;  /* 0x000000791a1a7211 */ /* 0x000fe400078fdaff */
[----:B------:R-:W-:Y:S02]  /*11e0*/  SHF.L.U32 R107, R2, 0x2, RZ ;  /* 0x00000002026b7819 */ /* 0x000fe400000006ff */
[----:B------:R-:W-:Y:S02]  /*11f0*/  SHF.L.U32 R103, R121, 0x4, RZ ;  /* 0x0000000479677819 */ /* 0x000fe400000006ff */
[----:B------:R-:W-:Y:S02]  /*1200*/  SHF.L.U32 R105, R24, 0x2, RZ ;  /* 0x0000000218697819 */ /* 0x000fe400000006ff */
[----:B------:R-:W-:Y:S02]  /*1210*/  SHF.L.U32 R104, R26, 0x2, RZ ;  /* 0x000000021a687819 */ /* 0x000fe400000006ff */
        /* <DEDUP_REMOVED lines=12> */
[----:B---3--:R-:W-:Y:S04]  /*12e0*/  STS [R120], R5 ;  /* 0x0000000578007388 */ /* 0x008fe80000000800 */
[----:B-----5:R-:W-:Y:S04]  /*12f0*/  STS [R118+0x80], R7 ;  /* 0x0000800776007388 */ /* 0x020fe80000000800 */
[----:B--2---:R0:W-:Y:S04]  /*1300*/  STS [R117+0x100], R0 ;  /* 0x0001000075007388 */ /* 0x0041e80000000800 */
[----:B----4-:R-:W-:Y:S04]  /*1310*/  STS [R116+0x180], R9 ;  /* 0x0001800974007388 */ /* 0x010fe80000000800 */
[----:B------:R2:W-:Y:S01]  /*1320*/  STS [R115+0x200], R4 ;  /* 0x0002000473007388 */ /* 0x0005e20000000800 */
[----:B0-----:R-:W-:-:S04]  /*1330*/  IADD3 R0, R121, 0x160, RZ ;  /* 0x0000016079007810 */ /* 0x001fc80007ffe0ff */
[-C--:B------:R-:W-:Y:S02]  /*1340*/  LEA.HI.SX32 R0, R0, R121.reuse, 0x1b ;  /* 0x0000007900007211 */ /* 0x080fe400078fdaff */
[----:B--2---:R-:W-:Y:S01]  /*1350*/  IADD3 R4, R121, 0x1a0, RZ ;  /* 0x000001a079047810 */ /* 0x004fe20007ffe0ff */
[----:B------:R-:W-:Y:S01]  /*1360*/  STS [R114+0x280], R11 ;  /* 0x0002800b72007388 */ /* 0x000fe20000000800 */
[----:B------:R-:W-:Y:S02]  /*1370*/  SHF.L.U32 R108, R0, 0x2, RZ ;  /* 0x00000002006c7819 */ /* 0x000fe400000006ff */
[----:B------:R-:W-:Y:S01]  /*1380*/  LEA.HI.SX32 R4, R4, R121, 0x1b ;  /* 0x0000007904047211 */ /* 0x000fe200078fdaff */
[----:B------:R0:W-:Y:S03]  /*1390*/  STS [R113+0x300], R10 ;  /* 0x0003000a71007388 */ /* 0x0001e60000000800 */
        /* <DEDUP_REMOVED lines=30> */
[----:B---3--:R-:W-:Y:S02]  /*1580*/  HFMA2.MMA R16, -RZ, RZ, 0, 0 ;  /* 0x00000000ff107435 */ /* 0x008fe400000001ff */
[----:B------:R-:W-:Y:S02]  /*1590*/  HFMA2.MMA R0, -RZ, RZ, 0, 0 ;  /* 0x00000000ff007435 */ /* 0x000fe400000001ff */
[----:B------:R-:W2:Y:S01]  /*15a0*/  @!P0 LDG.E R10, [R2.64+0x200] ;  /* 0x00020028020a8981 */ /* 0x000ea2000c1e1900 */
[----:B------:R-:W-:Y:S01]  /*15b0*/  ISETP.GE.AND P0, PT, R33, UR28, PT ;  /* 0x0000001c21007c0c */ /* 0x000fe2000bf06270 */
[----:B------:R-:W-:Y:S01]  /*15c0*/  HFMA2.MMA R5, -RZ, RZ, 0, 0 ;  /* 0x00000000ff057435 */ /* 0x000fe200000001ff */
[----:B------:R-:W-:-:S05]  /*15d0*/  MOV R9, RZ ;  /* 0x000000ff00097202 */ /* 0x000fca0000000f00 */
[----:B------:R-:W3:Y:S01]  /*15e0*/  @!P2 LDG.E R0, [R2.64+0x100] ;  /* 0x000100280200a981 */ /* 0x000ee2000c1e1900 */
[----:B------:R-:W-:-:S03]  /*15f0*/  MOV R7, RZ ;  /* 0x000000ff00077202 */ /* 0x000fc60000000f00 */
[----:B------:R-:W2:Y:S01]  /*1600*/  @!P5 LDG.E R12, [R2.64+0x300] ;  /* 0x00030028020cd981 */ /* 0x000ea2000c1e1900 */
[----:B------:R-:W-:-:S03]  /*1610*/  MOV R15, RZ ;  /* 0x000000ff000f7202 */ /* 0x000fc60000000f00 */
[----:B------:R-:W2:Y:S04]  /*1620*/  @!P1 LDG.E R9, [R2.64+0x180] ;  /* 0x0001802802099981 */ /* 0x000ea8000c1e1900 */
[----:B------:R-:W2:Y:S01]  /*1630*/  @!P0 LDG.E R13, [R2.64+0x380] ;  /* 0x00038028020d8981 */ /* 0x000ea2000c1e1900 */
[----:B------:R-:W-:Y:S02]  /*1640*/  ISETP.GE.AND P0, PT, R34, UR28, PT ;  /* 0x0000001c22007c0c */ /* 0x000fe4000bf06270 */
[----:B------:R-:W-:Y:S01]  /*1650*/  ISETP.GE.AND P1, PT, R17, UR28, PT ;  /* 0x0000001c11007c0c */ /* 0x000fe2000bf26270 */
[----:B------:R-:W2:Y:S01]  /*1660*/  @!P3 LDG.E R7, [R2.64+0x80] ;  /* 0x000080280207b981 */ /* 0x000ea2000c1e1900 */
[----:B------:R-:W-:Y:S02]  /*1670*/  ISETP.GE.AND P2, PT, R35, UR28, PT ;  /* 0x0000001c23007c0c */ /* 0x000fe4000bf46270 */
[----:B------:R-:W-:Y:S01]  /*1680*/  ISETP.GE.AND P3, PT, R36, UR28, PT ;  /* 0x0000001c24007c0c */ /* 0x000fe2000bf66270 */
[----:B------:R-:W2:Y:S01]  /*1690*/  @!P4 LDG.E R5, [R2.64] ;  /* 0x000000280205c981 */ /* 0x000ea2000c1e1900 */
[----:B------:R-:W-:-:S03]  /*16a0*/  ISETP.GE.AND P4, PT, R37, UR28, PT ;  /* 0x0000001c25007c0c */ /* 0x000fc6000bf86270 */
[----:B------:R-:W3:Y:S04]  /*16b0*/  @!P6 LDG.E R11, [R2.64+0x280] ;  /* 0x00028028020be981 */ /* 0x000ee8000c1e1900 */
[----:B------:R-:W3:Y:S01]  /*16c0*/  @!P0 LDG.E R16, [R2.64+0x400] ;  /* 0x0004002802108981 */ /* 0x000ee2000c1e1900 */
[----:B------:R-:W-:Y:S02]  /*16d0*/  ISETP.GE.AND P0, PT, R14, UR28, PT ;  /* 0x0000001c0e007c0c */ /* 0x000fe4000bf06270 */
[----:B------:R-:W-:Y:S02]  /*16e0*/  ISETP.GE.AND P5, PT, R22, UR28, PT ;  /* 0x0000001c16007c0c */ /* 0x000fe4000bfa6270 */
[----:B------:R-:W-:Y:S01]  /*16f0*/  ISETP.GE.AND P6, PT, R23, UR28, PT ;  /* 0x0000001c17007c0c */ /* 0x000fe2000bfc6270 */
[----:B----4-:R-:W-:Y:S01]  /*1700*/  CS2R R18, SRZ ;  /* 0x0000000000127805 */ /* 0x010fe2000001ff00 */
[----:B-----5:R-:W-:Y:S01]  /*1710*/  CS2R R20, SRZ ;  /* 0x0000000000147805 */ /* 0x020fe2000001ff00 */
[----:B-1----:R-:W-:-:S04]  /*1720*/  MOV R25, RZ ;  /* 0x000000ff00197202 */ /* 0x002fc80000000f00 */
[----:B------:R-:W4:Y:S04]  /*1730*/  @!P1 LDG.E R18, [R2.64+0x500] ;  /* 0x0005002802129981 */ /* 0x000f28000c1e1900 */
[----:B------:R-:W5:Y:S04]  /*1740*/  @!P0 LDG.E R15, [R2.64+0x480] ;  /* 0x00048028020f8981 */ /* 0x000f68000c1e1900 */
        /* <DEDUP_REMOVED lines=10> */
[----:B------:R-:W-:Y:S02]  /*17f0*/  HFMA2.MMA R17, -RZ, RZ, 0, 0 ;  /* 0x00000000ff117435 */ /* 0x000fe400000001ff */
[----:B------:R-:W-:Y:S01]  /*1800*/  HFMA2.MMA R23, -RZ, RZ, 0, 0 ;  /* 0x00000000ff177435 */ /* 0x000fe200000001ff */
[----:B--2---:R0:W-:Y:S04]  /*1810*/  STS [R120], R5 ;  /* 0x0000000578007388 */ /* 0x0041e80000000800 */
[----:B------:R1:W-:Y:S04]  /*1820*/  STS [R118+0x80], R7 ;  /* 0x0000800776007388 */ /* 0x0003e80000000800 */
[----:B---3--:R-:W-:Y:S04]  /*1830*/  STS [R117+0x100], R0 ;  /* 0x0001000075007388 */ /* 0x008fe80000000800 */
[----:B------:R2:W-:Y:S04]  /*1840*/  STS [R116+0x180], R9 ;  /* 0x0001800974007388 */ /* 0x0005e80000000800 */
[----:B------:R-:W-:Y:S04]  /*1850*/  STS [R115+0x200], R10 ;  /* 0x0002000a73007388 */ /* 0x000fe80000000800 */
[----:B------:R3:W-:Y:S04]  /*1860*/  STS [R114+0x280], R11 ;  /* 0x0002800b72007388 */ /* 0x0007e80000000800 */
[----:B------:R-:W-:Y:S04]  /*1870*/  STS [R113+0x300], R12 ;  /* 0x0003000c71007388 */ /* 0x000fe80000000800 */
[----:B------:R0:W-:Y:S04]  /*1880*/  STS [R112+0x380], R13 ;  /* 0x0003800d70007388 */ /* 0x0001e80000000800 */
[----:B------:R-:W-:Y:S04]  /*1890*/  STS [R111+0x400], R16 ;  /* 0x000400106f007388 */ /* 0x000fe80000000800 */
[----:B-----5:R5:W-:Y:S04]  /*18a0*/  STS [R110+0x480], R15 ;  /* 0x0004800f6e007388 */ /* 0x020be80000000800 */
[----:B----4-:R-:W-:Y:S04]  /*18b0*/  STS [R109+0x500], R18 ;  /* 0x000500126d007388 */ /* 0x010fe80000000800 */
[----:B------:R-:W-:Y:S04]  /*18c0*/  STS [R108+0x580], R19 ;  /* 0x000580136c007388 */ /* 0x000fe80000000800 */
[----:B------:R-:W-:Y:S04]  /*18d0*/  STS [R107+0x600], R20 ;  /* 0x000600146b007388 */ /* 0x000fe80000000800 */
[----:B------:R4:W-:Y:S04]  /*18e0*/  STS [R106+0x680], R21 ;  /* 0x000680156a007388 */ /* 0x0009e80000000800 */
[----:B------:R-:W-:Y:S04]  /*18f0*/  STS [R105+0x700], R24 ;  /* 0x0007001869007388 */ /* 0x000fe80000000800 */
[----:B------:R0:W-:Y:S01]  /*1900*/  STS [R104+0x780], R25 ;  /* 0x0007801968007388 */ /* 0x0001e20000000800 */
        /* <DEDUP_REMOVED lines=17> */
[----:B0-----:R-:W-:Y:S01]  /*1a20*/  MOV R5, UR21 ;  /* 0x0000001500057c02 */ /* 0x001fe20008000f00 */
[----:B-1----:R-:W-:-:S04]  /*1a30*/  HFMA2.MMA R7, -RZ, RZ, 0, 0 ;  /* 0x00000000ff077435 */ /* 0x002fc800000001ff */
[----:B------:R-:W-:Y:S01]  /*1a40*/  IMAD.WIDE R4, R119, 0x4, R4 ;  /* 0x0000000477047825 */ /* 0x000fe200078e0204 */
[----:B------:R-:W-:Y:S01]  /*1a50*/  BAR.SYNC.DEFER_BLOCKING 0x0 ;  /* 0x0000000000007b1d */ /* 0x000fe20000010000 */
[----:B--2---:R-:W-:Y:S01]  /*1a60*/  HFMA2.MMA R9, -RZ, RZ, 0, 0 ;  /* 0x00000000ff097435 */ /* 0x004fe200000001ff */
[----:B------:R-:W-:-:S04]  /*1a70*/  MOV R0, RZ ;  /* 0x000000ff00007202 */ /* 0x000fc80000000f00 */
[----:B------:R-:W2:Y:S01]  /*1a80*/  @!P0 LDG.E R7, [R4.64] ;  /* 0x0000002804078981 */ /* 0x000ea2000c1e1900 */
[----:B------:R-:W-:-:S03]  /*1a90*/  ISETP.GE.AND P0, PT, R27, UR28, PT ;  /* 0x0000001c1b007c0c */ /* 0x000fc6000bf06270 */
[----:B------:R-:W2:Y:S01]  /*1aa0*/  @!P1 LDG.E R0, [R4.64+0x100] ;  /* 0x0001002804009981 */ /* 0x000ea2000c1e1900 */
[----:B------:R-:W-:Y:S01]  /*1ab0*/  ISETP.GE.AND P1, PT, R6, UR28, PT ;  /* 0x0000001c06007c0c */ /* 0x000fe2000bf26270 */
[----:B---3--:R-:W-:Y:S01]  /*1ac0*/  CS2R R10, SRZ ;  /* 0x00000000000a7805 */ /* 0x008fe2000001ff00 */
[----:B------:R-:W-:Y:S01]  /*1ad0*/  CS2R R12, SRZ ;  /* 0x00000000000c7805 */ /* 0x000fe2000001ff00 */
[----:B-----5:R-:W-:Y:S01]  /*1ae0*/  MOV R15, RZ ;  /* 0x000000ff000f7202 */ /* 0x020fe20000000f00 */
[----:B----4-:R-:W-:Y:S01]  /*1af0*/  HFMA2.MMA R21, -RZ, RZ, 0, 0 ;  /* 0x00000000ff157435 */ /* 0x010fe200000001ff */
[----:B------:R-:W-:Y:S01]  /*1b00*/  MOV R16, RZ ;  /* 0x000000ff00107202 */ /* 0x000fe20000000f00 */
[----:B------:R-:W3:Y:S04]  /*1b10*/  @!P4 LDG.E R23, [R4.64+0x680] ;  /* 0x000680280417c981 */ /* 0x000ee8000c1e1900 */
[----:B------:R-:W4:Y:S01]  /*1b20*/  @!P0 LDG.E R9, [R4.64+0x80] ;  /* 0x0000802804098981 */ /* 0x000f22000c1e1900 */
[----:B------:R-:W-:-:S02]  /*1b30*/  ISETP.GE.AND P0, PT, R31, UR28, PT ;  /* 0x0000001c1f007c0c */ /* 0x000fc4000bf06270 */
[----:B------:R-:W-:Y:S01]  /*1b40*/  MOV R6, RZ ;  /* 0x000000ff00067202 */ /* 0x000fe20000000f00 */
[----:B------:R-:W5:Y:S01]  /*1b50*/  @!P2 LDG.E R21, [R4.64+0x580] ;  /* 0x000580280415a981 */ /* 0x000f62000c1e1900 */
[----:B------:R-:W-:Y:S02]  /*1b60*/  MOV R18, RZ ;  /* 0x000000ff00127202 */ /* 0x000fe40000000f00 */
[----:B------:R-:W-:Y:S01]  /*1b70*/  MOV R25, RZ ;  /* 0x000000ff00197202 */ /* 0x000fe20000000f00 */
[----:B------:R-:W3:Y:S04]  /*1b80*/  @!P3 LDG.E R16, [R4.64+0x600] ;  /* 0x000600280410b981 */ /* 0x000ee8000c1e1900 */
[----:B------:R-:W3:Y:S01]  /*1b90*/  @!P1 LDG.E R6, [R4.64+0x200] ;  /* 0x0002002804069981 */ /* 0x000ee2000c1e1900 */
[----:B------:R-:W-:-:S03]  /*1ba0*/  ISETP.GE.AND P1, PT, R32, UR28, PT ;  /* 0x0000001c20007c0c */ /* 0x000fc6000bf26270 */
[----:B------:R-:W3:Y:S01]  /*1bb0*/  @!P0 LDG.E R11, [R4.64+0x180] ;  /* 0x00018028040b8981 */ /* 0x000ee2000c1e1900 */
[----:B------:R-:W-:Y:S01]  /*1bc0*/  ISETP.GE.AND P0, PT, R8, UR28, PT ;  /* 0x0000001c08007c0c */ /* 0x000fe2000bf06270 */
[----:B------:R-:W-:Y:S02]  /*1bd0*/  HFMA2.MMA R8, -RZ, RZ, 0, 0 ;  /* 0x00000000ff087435 */ /* 0x000fe400000001ff */
[----:B------:R-:W5:Y:S04]  /*1be0*/  @!P5 LDG.E R18, [R4.64+0x700] ;  /* 0x000700280412d981 */ /* 0x000f68000c1e1900 */
[----:B------:R-:W5:Y:S04]  /*1bf0*/  @!P6 LDG.E R25, [R4.64+0x780] ;  /* 0x000780280419e981 */ /* 0x000f68000c1e1900 */
[----:B------:R-:W5:Y:S01]  /*1c00*/  @!P1 LDG.E R10, [R4.64+0x300] ;  /* 0x00030028040a9981 */ /* 0x000f62000c1e1900 */
[----:B------:R-:W-:-:S03]  /*1c10*/  ISETP.GE.AND P1, PT, R34, UR28, PT ;  /* 0x0000001c22007c0c */ /* 0x000fc6000bf26270 */
[----:B------:R-:W5:Y:S01]  /*1c20*/  @!P0 LDG.E R13, [R4.64+0x280] ;  /* 0x00028028040d8981 */ /* 0x000f62000c1e1900 */
[----:B------:R-:W-:-:S09]  /*1c30*/  ISETP.GE.AND P0, PT, R33, UR28, PT ;  /* 0x0000001c21007c0c */ /* 0x000fd2000bf06270 */
[----:B------:R-:W5:Y:S01]  /*1c40*/  @!P1 LDG.E R8, [R4.64+0x400] ;  /* 0x0004002804089981 */ /* 0x000f62000c1e1900 */
[----:B------:R-:W-:-:S03]  /*1c50*/  ISETP.NE.AND P1, PT, R14, RZ, PT ;  /* 0x000000ff0e00720c */ /* 0x000fc60003f25270 */
[----:B------:R-:W5:Y:S01]  /*1c60*/  @!P0 LDG.E R15, [R4.64+0x380] ;  /* 0x00038028040f8981 */ /* 0x000f62000c1e1900 */
[----:B------:R-:W-:-:S09]  /*1c70*/  ISETP.NE.AND P0, PT, R26, RZ, PT ;  /* 0x000000ff1a00720c */ /* 0x000fd20003f05270 */
        /* <DEDUP_REMOVED lines=16> */
[----:B--2---:R-:W-:Y:S04]  /*1d80*/  STS [R120], R7 ;  /* 0x0000000778007388 */ /* 0x004fe80000000800 */
[----:B----4-:R-:W-:Y:S04]  /*1d90*/  STS [R118+0x80], R9 ;  /* 0x0000800976007388 */ /* 0x010fe80000000800 */
[----:B------:R-:W-:Y:S04]  /*1da0*/  STS [R117+0x100], R0 ;  /* 0x0001000075007388 */ /* 0x000fe80000000800 */
[----:B---3--:R-:W-:Y:S04]  /*1db0*/  STS [R116+0x180], R11 ;  /* 0x0001800b74007388 */ /* 0x008fe80000000800 */
        /* <DEDUP_REMOVED lines=8> */
[----:B------:R0:W-:Y:S04]  /*1e40*/  STS [R107+0x600], R16 ;  /* 0x000600106b007388 */ /* 0x0001e80000000800 */
[----:B------:R1:W-:Y:S04]  /*1e50*/  STS [R106+0x680], R23 ;  /* 0x000680176a007388 */ /* 0x0003e80000000800 */
[----:B------:R1:W-:Y:S04]  /*1e60*/  STS [R105+0x700], R18 ;  /* 0x0007001269007388 */ /* 0x0003e80000000800 */
[----:B------:R1:W-:Y:S01]  /*1e70*/  STS [R104+0x780], R25 ;  /* 0x0007801968007388 */ /* 0x0003e20000000800 */
        /* <DEDUP_REMOVED lines=51> */
.L_x_9383:
[----:B--234-:R-:W-:Y:S05]  /*21b0*/  BSYNC B0 ;  /* 0x0000000000007941 */ /* 0x01cfea0003800000 */
.L_x_9382:
        /* <DEDUP_REMOVED lines=35> */
.L_x_9385:
[----:B------:R-:W-:Y:S05]  /*23f0*/  BSYNC B0 ;  /* 0x0000000000007941 */ /* 0x000fea0003800000 */
.L_x_9384:
        /* <DEDUP_REMOVED lines=35> */
.L_x_9387:
[----:B------:R-:W-:Y:S05]  /*2630*/  BSYNC B0 ;  /* 0x0000000000007941 */ /* 0x000fea0003800000 */
.L_x_9386:
        /* <DEDUP_REMOVED lines=35> */
.L_x_9389:
[----:B------:R-:W-:Y:S05]  /*2870*/  BSYNC B0 ;  /* 0x0000000000007941 */ /* 0x000fea0003800000 */
.L_x_9388:
        /* <DEDUP_REMOVED lines=37> */
.L_x_9391:
[----:B------:R-:W-:Y:S05]  /*2ad0*/  BSYNC B0 ;  /* 0x0000000000007941 */ /* 0x000fea0003800000 */
.L_x_9390:
        /* <DEDUP_REMOVED lines=39> */
.L_x_9393:
[----:B------:R-:W-:Y:S05]  /*2d50*/  BSYNC B0 ;  /* 0x0000000000007941 */ /* 0x000fea0003800000 */
.L_x_9392:
        /* <DEDUP_REMOVED lines=39> */
.L_x_9395:
[----:B------:R-:W-:Y:S05]  /*2fd0*/  BSYNC B0 ;  /* 0x0000000000007941 */ /* 0x000fea0003800000 */
.L_x_9394:
        /* <DEDUP_REMOVED lines=39> */
.L_x_9397:
[----:B------:R-:W-:Y:S05]  /*3250*/  BSYNC B0 ;  /* 0x0000000000007941 */ /* 0x000fea0003800000 */
.L_x_9396:
        /* <DEDUP_REMOVED lines=39> */
.L_x_9399:
[----:B------:R-:W-:Y:S05]  /*34d0*/  BSYNC B0 ;  /* 0x0000000000007941 */ /* 0x000fea0003800000 */
.L_x_9398:
        /* <DEDUP_REMOVED lines=39> */
.L_x_9401:
[----:B------:R-:W-:Y:S05]  /*3750*/  BSYNC B0 ;  /* 0x0000000000007941 */ /* 0x000fea0003800000 */
.L_x_9400:
        /* <DEDUP_REMOVED lines=40> */
.L_x_9403:
[----:B------:R-:W-:Y:S05]  /*39e0*/  BSYNC B0 ;  /* 0x0000000000007941 */ /* 0x000fea0003800000 */
.L_x_9402:
        /* <DEDUP_REMOVED lines=33> */
.L_x_9405:
[----:B------:R-:W-:Y:S05]  /*3c00*/  BSYNC B0 ;  /* 0x0000000000007941 */ /* 0x000fea0003800000 */
.L_x_9404:
        /* <DEDUP_REMOVED lines=33> */
.L_x_9407:
[----:B------:R-:W-:Y:S05]  /*3e20*/  BSYNC B0 ;  /* 0x0000000000007941 */ /* 0x000fea0003800000 */
.L_x_9406:
        /* <DEDUP_REMOVED lines=33> */
.L_x_9409:
[----:B------:R-:W-:Y:S05]  /*4040*/  BSYNC B0 ;  /* 0x0000000000007941 */ /* 0x000fea0003800000 */
.L_x_9408:
        /* <DEDUP_REMOVED lines=33> */
.L_x_9411:
[----:B------:R-:W-:Y:S05]  /*4260*/  BSYNC B0 ;  /* 0x0000000000007941 */ /* 0x000fea0003800000 */
.L_x_9410:
        /* <DEDUP_REMOVED lines=33> */
.L_x_9413:
[----:B------:R-:W-:Y:S05]  /*4480*/  BSYNC B0 ;  /* 0x0000000000007941 */ /* 0x000fea0003800000 */
.L_x_9412:
        /* <DEDUP_REMOVED lines=53> */
.L_x_9493:
[----:B------:R-:W-:Y:S01]  /*47e0*/  USHF.R.S32.HI UR38, URZ, 0x1f, UR7 ;  /* 0x0000001f3f267899 */ /* 0x000fe20008011407 */
[----:B------:R-:W-:Y:S01]  /*47f0*/  IADD3 R8, R122, R119, RZ ;  /* 0x000000777a087210 */ /* 0x000fe20007ffe0ff */
[----:B------:R-:W-:Y:S01]  /*4800*/  ULDC.64 UR34, c[0x0][0x1a0] ;  /* 0x0000680000227ab9 */ /* 0x000fe20000000a00 */
[----:B------:R-:W-:Y:S01]  /*4810*/  MOV R7, UR7 ;  /* 0x0000000700077c02 */ /* 0x000fe20008000f00 */
[----:B------:R-:W-:Y:S01]  /*4820*/  UIMAD UR34, UR38, UR34, URZ ;  /* 0x00000022262272a4 */ /* 0x000fe2000f8e023f */
[--C-:B------:R-:W-:Y:S01]  /*4830*/  SHF.R.S32.HI R9, RZ, 0x1f, R8.reuse ;  /* 0x0000001fff097819 */ /* 0x100fe20000011408 */
[----:B------:R-:W-:Y:S01]  /*4840*/  ULDC UR28, c[0x0][0x168] ;  /* 0x00005a00001c7ab9 */ /* 0x000fe20000000800 */
[C---:B------:R-:W-:Y:S01]  /*4850*/  IADD3 R137, R8.reuse, 0x60, RZ ;  /* 0x0000006008897810 */ /* 0x040fe20007ffe0ff */
[----:B------:R-:W-:Y:S01]  /*4860*/  UIMAD UR34, UR7, UR35, UR34 ;  /* 0x00000023072272a4 */ /* 0x000fe2000f8e0222 */
[----:B------:R-:W-:Y:S01]  /*4870*/  CS2R R14, SRZ ;  /* 0x00000000000e7805 */ /* 0x000fe2000001ff00 */
[----:B------:R-:W-:Y:S01]  /*4880*/  IMAD.WIDE.U32 R6, R7, c[0x0][0x1a0], R8 ;  /* 0x0000680007067a25 */ /* 0x000fe200078e0008 */
[----:B------:R-:W-:Y:S01]  /*4890*/  UIADD3 UR28, -UR27, UR28, URZ ;  /* 0x0000001c1b1c7290 */ /* 0x000fe2000fffe13f */
[----:B------:R-:W-:Y:S01]  /*48a0*/  CS2R R12, SRZ ;  /* 0x00000000000c7805 */ /* 0x000fe2000001ff00 */
[----:B------:R-:W-:Y:S01]  /*48b0*/  IADD3 R171, R8, 0x100, RZ ;  /* 0x0000010008ab7810 */ /* 0x000fe20007ffe0ff */
[----:B------:R-:W-:Y:S01]  /*48c0*/  CS2R R16, SRZ ;  /* 0x0000000000107805 */ /* 0x000fe2000001ff00 */
[----:B------:R-:W-:Y:S01]  /*48d0*/  IADD3 R5, R7, UR34, RZ ;  /* 0x0000002207057c10 */ /* 0x000fe2000fffe0ff */
[----:B------:R-:W-:Y:S01]  /*48e0*/  USHF.L.U32 UR44, UR28, 0x1, URZ ;  /* 0x000000011c2c7899 */ /* 0x000fe2000800063f */
[----:B------:R-:W-:Y:S01]  /*48f0*/  LEA R4, P0, R6, UR22, 0x2 ;  /* 0x0000001606047c11 */ /* 0x000fe2000f8010ff */
[----:B------:R-:W-:Y:S01]  /*4900*/  CS2R R20, SRZ ;  /* 0x0000000000147805 */ /* 0x000fe2000001ff00 */
[----:B------:R-:W-:Y:S01]  /*4910*/  IADD3 R7, R8, 0x40, RZ ;  /* 0x0000004008077810 */ /* 0x000fe20007ffe0ff */
[----:B------:R-:W-:Y:S01]  /*4920*/  CS2R R18, SRZ ;  /* 0x0000000000127805 */ /* 0x000fe2000001ff00 */
[----:B------:R-:W-:Y:S01]  /*4930*/  LEA.HI.X R5, R6, UR23, R5, 0x2, P0 ;  /* 0x0000001706057c11 */ /* 0x000fe200080f1405 */
[----:B------:R-:W-:Y:S01]  /*4940*/  CS2R R126, SRZ ;  /* 0x00000000007e7805 */ /* 0x000fe2000001ff00 */
[C---:B------:R-:W-:Y:S01]  /*4950*/  IADD3 R6, R8.reuse, 0x20, RZ ;  /* 0x0000002008067810 */ /* 0x040fe20007ffe0ff */
        /* <DEDUP_REMOVED lines=9> */
[----:B------:R-:W-:-:S02]  /*49f0*/  MOV R0, RZ ;  /* 0x000000ff00007202 */ /* 0x000fc40000000f00 */
[C---:B------:R-:W-:Y:S02]  /*4a00*/  IADD3 R169, R8.reuse, 0xe0, RZ ;  /* 0x000000e008a97810 */ /* 0x040fe40007ffe0ff */
[C---:B------:R-:W-:Y:S01]  /*4a10*/  IADD3 R138, R8.reuse, 0x80, RZ ;  /* 0x00000080088a7810 */ /* 0x040fe20007ffe0ff */
[----:B0-----:R0:W2:Y:S01]  /*4a20*/  @!P5 LDG.E R13, [R4.64] ;  /* 0x00000028040dd981 */ /* 0x0010a2000c1e1900 */
[C---:B------:R-:W-:Y:S02]  /*4a30*/  IADD3 R166, R8.reuse, 0xa0, RZ ;  /* 0x000000a008a67810 */ /* 0x040fe40007ffe0ff */
[C---:B------:R-:W-:Y:S01]  /*4a40*/  IADD3 R173, R8.reuse, 0x120, RZ ;  /* 0x0000012008ad7810 */ /* 0x040fe20007ffe0ff */
[----:B---3--:R0:W3:Y:S01]  /*4a50*/  @!P6 LDG.E R15, [R4.64+0x80] ;  /* 0x00008028040fe981 */ /* 0x0080e2000c1e1900 */
[----:B------:R-:W-:Y:S02]  /*4a60*/  ISETP.GE.AND P6, PT, R171, UR44, PT ;  /* 0x0000002cab007c0c */ /* 0x000fe4000bfc6270 */
[----:B------:R-:W-:Y:S01]  /*4a70*/  IADD3 R175, R8, 0x140, RZ ;  /* 0x0000014008af7810 */ /* 0x000fe20007ffe0ff */
[----:B------:R0:W4:Y:S01]  /*4a80*/  @!P0 LDG.E R0, [R4.64+0x100] ;  /* 0x0001002804008981 */ /* 0x000122000c1e1900 */
[----:B------:R-:W-:-:S02]  /*4a90*/  ISETP.GE.AND P5, PT, R169, UR44, PT ;  /* 0x0000002ca9007c0c */ /* 0x000fc4000bfa6270 */
[----:B------:R-:W-:Y:S01]  /*4aa0*/  IADD3 R168, R8, 0xc0, RZ ;  /* 0x000000c008a87810 */ /* 0x000fe20007ffe0ff */
[----:B------:R0:W4:Y:S01]  /*4ab0*/  @!P1 LDG.E R17, [R4.64+0x180] ;  /* 0x0001802804119981 */ /* 0x000122000c1e1900 */
[----:B------:R-:W-:Y:S02]  /*4ac0*/  ISETP.GE.AND P2, PT, R138, UR44, PT ;  /* 0x0000002c8a007c0c */ /* 0x000fe4000bf46270 */
        /* <DEDUP_REMOVED lines=18> */
[----:B------:R-:W-:Y:S02]  /*4bf0*/  IADD3 R180, R8, 0x1a0, RZ ;  /* 0x000001a008b47810 */ /* 0x000fe40007ffe0ff */
        /* <DEDUP_REMOVED lines=8> */
[C---:B------:R-:W-:Y:S02]  /*4c80*/  IADD3 R136, R8.reuse, 0x280, RZ ;  /* 0x0000028008887810 */ /* 0x040fe40007ffe0ff */
[C---:B------:R-:W-:Y:S01]  /*4c90*/  IADD3 R141, R8.reuse, 0x2a0, RZ ;  /* 0x000002a0088d7810 */ /* 0x040fe20007ffe0ff */
[----:B------:R0:W4:Y:S01]  /*4ca0*/  @!P2 LDG.E R129, [R4.64+0x580] ;  /* 0x000580280481a981 */ /* 0x000122000c1e1900 */
[C---:B------:R-:W-:Y:S02]  /*4cb0*/  IADD3 R185, R8.reuse, 0x240, RZ ;  /* 0x0000024008b97810 */ /* 0x040fe40007ffe0ff */
[----:B------:R-:W-:Y:S01]  /*4cc0*/  MOV R131, RZ ;  /* 0x000000ff00837202 */ /* 0x000fe20000000f00 */
[----:B------:R0:W4:Y:S01]  /*4cd0*/  @!P3 LDG.E R20, [R4.64+0x600] ;  /* 0x000600280414b981 */ /* 0x000122000c1e1900 */
[----:B------:R-:W-:-:S02]  /*4ce0*/  IADD3 R130, R8, 0x260, RZ ;  /* 0x0000026008827810 */ /* 0x000fc40007ffe0ff */
[----:B------:R-:W-:Y:S01]  /*4cf0*/  ISETP.GE.AND P6, PT, R136, UR44, PT ;  /* 0x0000002c88007c0c */ /* 0x000fe2000bfc6270 */
[----:B------:R0:W4:Y:S01]  /*4d00*/  @!P0 LDG.E R133, [R4.64+0x800] ;  /* 0x0008002804858981 */ /* 0x000122000c1e1900 */
[C---:B------:R-:W-:Y:S02]  /*4d10*/  IADD3 R142, R8.reuse, 0x2c0, RZ ;  /* 0x000002c0088e7810 */ /* 0x040fe40007ffe0ff */
[----:B------:R-:W-:Y:S01]  /*4d20*/  ISETP.GE.AND P5, PT, R141, UR44, PT ;  /* 0x0000002c8d007c0c */ /* 0x000fe2000bfa6270 */
[----:B------:R0:W4:Y:S01]  /*4d30*/  @!P1 LDG.E R128, [R4.64+0x880] ;  /* 0x0008802804809981 */ /* 0x000122000c1e1900 */
[C---:B------:R-:W-:Y:S02]  /*4d40*/  IADD3 R148, R8.reuse, 0x300, RZ ;  /* 0x0000030008947810 */ /* 0x040fe40007ffe0ff */
[----:B------:R-:W-:Y:S01]  /*4d50*/  ISETP.GE.AND P2, PT, R185, UR44, PT ;  /* 0x0000002cb9007c0c */ /* 0x000fe2000bf46270 */
[----:B------:R0:W4:Y:S01]  /*4d60*/  @!P4 LDG.E R131, [R4.64+0x680] ;  /* 0x000680280483c981 */ /* 0x000122000c1e1900 */
[----:B------:R-:W-:-:S02]  /*4d70*/  IADD3 R144, R8, 0x2e0, RZ ;  /* 0x000002e008907810 */ /* 0x000fc40007ffe0ff */
[----:B------:R-:W-:Y:S01]  /*4d80*/  ISETP.GE.AND P3, PT, R130, UR44, PT ;  /* 0x0000002c82007c0c */ /* 0x000fe2000bf66270 */
[----:B------:R0:W4:Y:S01]  /*4d90*/  @!P6 LDG.E R132, [R4.64+0xa00] ;  /* 0x000a00280484e981 */ /* 0x000122000c1e1900 */
[----:B------:R-:W-:Y:S02]  /*4da0*/  ISETP.GE.AND P0, PT, R142, UR44, PT ;  /* 0x0000002c8e007c0c */ /* 0x000fe4000bf06270 */
[----:B------:R-:W-:Y:S02]  /*4db0*/  ISETP.GE.AND P1, PT, R148, UR44, PT ;  /* 0x0000002c94007c0c */ /* 0x000fe4000bf26270 */
[----:B------:R-:W-:Y:S02]  /*4dc0*/  ISETP.GE.AND P4, PT, R144, UR44, PT ;  /* 0x0000002c90007c0c */ /* 0x000fe4000bf86270 */
[----:B------:R-:W-:Y:S02]  /*4dd0*/  MOV R145, RZ ;  /* 0x000000ff00917202 */ /* 0x000fe40000000f00 */
[----:B------:R-:W-:-:S02]  /*4de0*/  MOV R139, RZ ;  /* 0x000000ff008b7202 */ /* 0x000fc40000000f00 */
[C---:B------:R-:W-:Y:S01]  /*4df0*/  IADD3 R152, R8.reuse, 0x320, RZ ;  /* 0x0000032008987810 */ /* 0x040fe20007ffe0ff */
[----:B------:R0:W4:Y:S01]  /*4e00*/  @!P3 LDG.E R134, [R4.64+0x980] ;  /* 0x000980280486b981 */ /* 0x000122000c1e1900 */
[----:B------:R-:W-:Y:S02]  /*4e10*/  MOV R143, RZ ;  /* 0x000000ff008f7202 */ /* 0x000fe40000000f00 */
[C---:B------:R-:W-:Y:S01]  /*4e20*/  IADD3 R155, R8.reuse, 0x340, RZ ;  /* 0x00000340089b7810 */ /* 0x040fe20007ffe0ff */
[----:B------:R0:W4:Y:S01]  /*4e30*/  @!P5 LDG.E R145, [R4.64+0xa80] ;  /* 0x000a80280491d981 */ /* 0x000122000c1e1900 */
[C---:B------:R-:W-:Y:S02]  /*4e40*/  IADD3 R156, R8.reuse, 0x360, RZ ;  /* 0x00000360089c7810 */ /* 0x040fe40007ffe0ff */
[----:B------:R-:W-:Y:S01]  /*4e50*/  IADD3 R158, R8, 0x380, RZ ;  /* 0x00000380089e7810 */ /* 0x000fe20007ffe0ff */
[----:B------:R0:W4:Y:S01]  /*4e60*/  @!P2 LDG.E R139, [R4.64+0x900] ;  /* 0x00090028048ba981 */ /* 0x000122000c1e1900 */
[----:B------:R-:W-:-:S02]  /*4e70*/  ISETP.GE.AND P6, PT, R152, UR44, PT ;  /* 0x0000002c98007c0c */ /* 0x000fc4000bfc6270 */
[C---:B------:R-:W-:Y:S01]  /*4e80*/  IADD3 R161, R8.reuse, 0x3a0, RZ ;  /* 0x000003a008a17810 */ /* 0x040fe20007ffe0ff */
[----:B------:R0:W4:Y:S01]  /*4e90*/  @!P0 LDG.E R143, [R4.64+0xb00] ;  /* 0x000b0028048f8981 */ /* 0x000122000c1e1900 */
[----:B------:R-:W-:Y:S02]  /*4ea0*/  ISETP.GE.AND P5, PT, R155, UR44, PT ;  /* 0x0000002c9b007c0c */ /* 0x000fe4000bfa6270 */
[C---:B------:R-:W-:Y:S01]  /*4eb0*/  IADD3 R162, R8.reuse, 0x3c0, RZ ;  /* 0x000003c008a27810 */ /* 0x040fe20007ffe0ff */
[----:B------:R0:W4:Y:S01]  /*4ec0*/  @!P1 LDG.E R147, [R4.64+0xc00] ;  /* 0x000c002804939981 */ /* 0x000122000c1e1900 */
[----:B------:R-:W-:Y:S02]  /*4ed0*/  IADD3 R164, R8, 0x3e0, RZ ;  /* 0x000003e008a47810 */ /* 0x000fe40007ffe0ff */
[----:B------:R-:W-:Y:S01]  /*4ee0*/  ISETP.GE.AND P2, PT, R156, UR44, PT ;  /* 0x0000002c9c007c0c */ /* 0x000fe2000bf46270 */
[----:B------:R0:W4:Y:S01]  /*4ef0*/  @!P4 LDG.E R146, [R4.64+0xb80] ;  /* 0x000b80280492c981 */ /* 0x000122000c1e1900 */
[----:B------:R-:W-:-:S02]  /*4f00*/  ISETP.GE.AND P3, PT, R158, UR44, PT ;  /* 0x0000002c9e007c0c */ /* 0x000fc4000bf66270 */
[----:B------:R-:W-:Y:S02]  /*4f10*/  ISETP.GE.AND P0, PT, R161, UR44, PT ;  /* 0x0000002ca1007c0c */ /* 0x000fe4000bf06270 */
[----:B------:R-:W-:Y:S02]  /*4f20*/  ISETP.GE.AND P1, PT, R162, UR44, PT ;  /* 0x0000002ca2007c0c */ /* 0x000fe4000bf26270 */
[----:B------:R-:W-:Y:S02]  /*4f30*/  ISETP.GE.AND P4, PT, R164, UR44, PT ;  /* 0x0000002ca4007c0c */ /* 0x000fe4000bf86270 */
[----:B------:R-:W-:Y:S02]  /*4f40*/  MOV R154, RZ ;  /* 0x000000ff009a7202 */ /* 0x000fe40000000f00 */
[----:B------:R-:W-:Y:S02]  /*4f50*/  MOV R153, RZ ;  /* 0x000000ff00997202 */ /* 0x000fe40000000f00 */
[----:B------:R-:W-:-:S02]  /*4f60*/  MOV R159, RZ ;  /* 0x000000ff009f7202 */ /* 0x000fc40000000f00 */
[----:B------:R-:W-:Y:S01]  /*4f70*/  MOV R157, RZ ;  /* 0x000000ff009d7202 */ /* 0x000fe20000000f00 */
[----:B------:R0:W4:Y:S01]  /*4f80*/  @!P6 LDG.E R154, [R4.64+0xc80] ;  /* 0x000c8028049ae981 */ /* 0x000122000c1e1900 */
        /* <DEDUP_REMOVED lines=29> */
[----:B------:R-:W-:Y:S02]  /*5160*/  ISETP.GE.AND P1, PT, R6, UR44, PT ;  /* 0x0000002c06007c0c */ /* 0x000fe4000bf26270 */
[----:B------:R-:W-:Y:S02]  /*5170*/  ISETP.GE.AND P2, PT, R7, UR44, PT ;  /* 0x0000002c07007c0c */ /* 0x000fe4000bf46270 */
[----:B------:R-:W-:Y:S02]  /*5180*/  IADD3 R7, R11, UR34, RZ ;  /* 0x000000220b077c10 */ /* 0x000fe4000fffe0ff */
[----:B------:R-:W-:Y:S02]  /*5190*/  LEA R6, P5, R10, UR24, 0x2 ;  /* 0x000000180a067c11 */ /* 0x000fe4000f8a10ff */
[----:B------:R-:W-:-:S02]  /*51a0*/  ISETP.GE.AND P0, PT, R8, UR44, PT ;  /* 0x0000002c08007c0c */ /* 0x000fc4000bf06270 */
[C---:B------:R-:W-:Y:S02]  /*51b0*/  IADD3 R8, R121.reuse, 0x200, RZ ;  /* 0x0000020079087810 */ /* 0x040fe40007ffe0ff */
[----:B------:R-:W-:Y:S02]  /*51c0*/  LEA.HI.X R7, R10, UR25, R7, 0x2, P5 ;  /* 0x000000190a077c11 */ /* 0x000fe4000a8f1407 */
[C---:B------:R-:W-:Y:S02]  /*51d0*/  IADD3 R10, R121.reuse, 0x240, RZ ;  /* 0x00000240790a7810 */ /* 0x040fe40007ffe0ff */
[----:B------:R-:W-:Y:S02]  /*51e0*/  ISETP.GE.AND P4, PT, R138, UR44, PT ;  /* 0x0000002c8a007c0c */ /* 0x000fe4000bf86270 */
[----:B------:R-:W-:Y:S02]  /*51f0*/  LEA.HI.SX32 R8, R8, R121, 0x1b ;  /* 0x0000007908087211 */ /* 0x000fe400078fdaff */
[----:B------:R-:W-:-:S02]  /*5200*/  IADD3 R138, R121, 0x2a0, RZ ;  /* 0x000002a0798a7810 */ /* 0x000fc40007ffe0ff */
[-C--:B------:R-:W-:Y:S02]  /*5210*/  LEA.HI.SX32 R10, R10, R121.reuse, 0x1b ;  /* 0x000000790a0a7211 */ /* 0x080fe400078fdaff */
[----:B------:R-:W-:Y:S02]  /*5220*/  IADD3 R140, R121, 0x2c0, RZ ;  /* 0x000002c0798c7810 */ /* 0x000fe40007ffe0ff */
[----:B------:R-:W-:Y:S02]  /*5230*/  ISETP.GE.AND P3, PT, R137, UR44, PT ;  /* 0x0000002c89007c0c */ /* 0x000fe4000bf66270 */
[C---:B------:R-:W-:Y:S02]  /*5240*/  IADD3 R150, R121.reuse, 0x300, RZ ;  /* 0x0000030079967810 */ /* 0x040fe40007ffe0ff */
[----:B------:R-:W-:Y:S02]  /*5250*/  LEA.HI.SX32 R138, R138, R121, 0x1b ;  /* 0x000000798a8a7211 */ /* 0x000fe400078fdaff */
[----:B------:R-:W-:-:S02]  /*5260*/  IADD3 R160, R121, 0x340, RZ ;  /* 0x0000034079a07810 */ /* 0x000fc40007ffe0ff */
[-C--:B------:R-:W-:Y:S02]  /*5270*/  LEA.HI.SX32 R140, R140, R121.reuse, 0x1b ;  /* 0x000000798c8c7211 */ /* 0x080fe400078fdaff */
[C---:B------:R-:W-:Y:S02]  /*5280*/  IADD3 R170, R121.reuse, 0x360, RZ ;  /* 0x0000036079aa7810 */ /* 0x040fe40007ffe0ff */
[-C--:B------:R-:W-:Y:S02]  /*5290*/  LEA.HI.SX32 R150, R150, R121.reuse, 0x1b ;  /* 0x0000007996967211 */ /* 0x080fe400078fdaff */
[C---:B------:R-:W-:Y:S02]  /*52a0*/  IADD3 R174, R121.reuse, 0x380, RZ ;  /* 0x0000038079ae7810 */ /* 0x040fe40007ffe0ff */
[----:B------:R-:W-:Y:S02]  /*52b0*/  IADD3 R172, R121, 0x3a0, RZ ;  /* 0x000003a079ac7810 */ /* 0x000fe40007ffe0ff */
[----:B------:R-:W-:-:S02]  /*52c0*/  LEA.HI.SX32 R160, R160, R121, 0x1b ;  /* 0x00000079a0a07211 */ /* 0x000fc400078fdaff */
[C---:B------:R-:W-:Y:S02]  /*52d0*/  IADD3 R176, R121.reuse, 0x3c0, RZ ;  /* 0x000003c079b07810 */ /* 0x040fe40007ffe0ff */
[----:B------:R-:W-:Y:S02]  /*52e0*/  IADD3 R178, R121, 0x3e0, RZ ;  /* 0x000003e079b27810 */ /* 0x000fe40007ffe0ff */
[-C--:B------:R-:W-:Y:S02]  /*52f0*/  LEA.HI.SX32 R170, R170, R121.reuse, 0x1b ;  /* 0x00000079aaaa7211 */ /* 0x080fe400078fdaff */
[-C--:B------:R-:W-:Y:S02]  /*5300*/  LEA.HI.SX32 R174, R174, R121.reuse, 0x1b ;  /* 0x00000079aeae7211 */ /* 0x080fe400078fdaff */
[-C--:B------:R-:W-:Y:S02]  /*5310*/  LEA.HI.SX32 R172, R172, R121.reuse, 0x1b ;  /* 0x00000079acac7211 */ /* 0x080fe400078fdaff */
[----:B------:R-:W-:-:S02]  /*5320*/  LEA.HI.SX32 R176, R176, R121, 0x1b ;  /* 0x00000079b0b07211 */ /* 0x000fc400078fdaff */
[----:B------:R-:W-:Y:S02]  /*5330*/  LEA.HI.SX32 R178, R178, R121, 0x1b ;  /* 0x00000079b2b27211 */ /* 0x000fe400078fdaff */
[----:B------:R-:W-:Y:S01]  /*5340*/  ISETP.GE.AND P5, PT, R175, UR44, PT ;  /* 0x0000002caf007c0c */ /* 0x000fe2000bfa6270 */
[----:B--2---:R-:W-:Y:S04]  /*5350*/  STS [R120], R13 ;  /* 0x0000000d78007388 */ /* 0x004fe80000000800 */
[----:B---3--:R-:W-:Y:S04]  /*5360*/  STS [R118+0x80], R15 ;  /* 0x0000800f76007388 */ /* 0x008fe80000000800 */
[----:B----4-:R0:W-:Y:S04]  /*5370*/  STS [R117+0x100], R0 ;  /* 0x0001000075007388 */ /* 0x0101e80000000800 */
[----:B------:R-:W-:Y:S01]  /*5380*/  STS [R116+0x180], R17 ;  /* 0x0001801174007388 */ /* 0x000fe20000000800 */
[----:B0-----:R-:W-:-:S03]  /*5390*/  IADD3 R0, R121, 0x220, RZ ;  /* 0x0000022079007810 */ /* 0x001fc60007ffe0ff */
[----:B------:R0:W-:Y:S04]  /*53a0*/  STS [R115+0x200], R12 ;  /* 0x0002000c73007388 */ /* 0x0001e80000000800 */
[----:B------:R-:W-:Y:S01]  /*53b0*/  STS [R114+0x280], R19 ;  /* 0x0002801372007388 */ /* 0x000fe20000000800 */
[----:B------:R-:W-:Y:S02]  /*53c0*/  LEA.HI.SX32 R9, R0, R121, 0x1b ;  /* 0x0000007900097211 */ /* 0x000fe400078fdaff */
[C---:B0-----:R-:W-:Y:S01]  /*53d0*/  IADD3 R12, R121.reuse, 0x260, RZ ;  /* 0x00000260790c7810 */ /* 0x041fe20007ffe0ff */
[----:B------:R0:W-:Y:S04]  /*53e0*/  STS [R113+0x300], R14 ;  /* 0x0003000e71007388 */ /* 0x0001e80000000800 */
[----:B------:R1:W-:Y:S04]  /*53f0*/  STS [R112+0x380], R21 ;  /* 0x0003801570007388 */ /* 0x0003e80000000800 */
[----:B------:R-:W-:Y:S01]  /*5400*/  STS [R111+0x400], R16 ;  /* 0x000400106f007388 */ /* 0x000fe20000000800 */
[----:B0-----:R-:W-:-:S03]  /*5410*/  IADD3 R14, R121, 0x280, RZ ;  /* 0x00000280790e7810 */ /* 0x001fc60007ffe0ff */
[----:B------:R-:W-:Y:S04]  /*5420*/  STS [R110+0x480], R127 ;  /* 0x0004807f6e007388 */ /* 0x000fe80000000800 */
[----:B------:R-:W-:Y:S01]  /*5430*/  STS [R109+0x500], R18 ;  /* 0x000500126d007388 */ /* 0x000fe20000000800 */
[----:B------:R-:W-:-:S03]  /*5440*/  LEA.HI.SX32 R13, R12, R121, 0x1b ;  /* 0x000000790c0d7211 */ /* 0x000fc600078fdaff */
[----:B------:R0:W-:Y:S01]  /*5450*/  STS [R108+0x580], R129 ;  /* 0x000580816c007388 */ /* 0x0001e20000000800 */
[----:B------:R-:W-:-:S03]  /*5460*/  IADD3 R0, R121, 0x2e0, RZ ;  /* 0x000002e079007810 */ /* 0x000fc60007ffe0ff */
[----:B------:R-:W-:Y:S01]  /*5470*/  STS [R107+0x600], R20 ;  /* 0x000600146b007388 */ /* 0x000fe20000000800 */
[----:B------:R-:W-:-:S03]  /*5480*/  LEA.HI.SX32 R137, R14, R121, 0x1b ;  /* 0x000000790e897211 */ /* 0x000fc600078fdaff */
[----:B------:R2:W-:Y:S01]  /*5490*/  STS [R106+0x680], R131 ;  /* 0x000680836a007388 */ /* 0x0005e20000000800 */
[----:B------:R-:W-:-:S03]  /*54a0*/  IADD3 R12, R121, 0x320, RZ ;  /* 0x00000320790c7810 */ /* 0x000fc60007ffe0ff */
[----:B------:R-:W-:Y:S01]  /*54b0*/  STS [R105+0x700], R126 ;  /* 0x0007007e69007388 */ /* 0x000fe20000000800 */
[----:B------:R-:W-:-:S03]  /*54c0*/  LEA.HI.SX32 R149, R0, R121, 0x1b ;  /* 0x0000007900957211 */ /* 0x000fc600078fdaff */
[----:B------:R3:W-:Y:S04]  /*54d0*/  STS [R104+0x780], R135 ;  /* 0x0007808768007388 */ /* 0x0007e80000000800 */
[----:B------:R-:W-:Y:S01]  /*54e0*/  STS [R8.X4+0x800], R133 ;  /* 0x0008008508007388 */ /* 0x000fe20000004800 */
[----:B------:R-:W-:-:S03]  /*54f0*/  LEA.HI.SX32 R151, R12, R121, 0x1b ;  /* 0x000000790c977211 */ /* 0x000fc600078fdaff */
[----:B------:R-:W-:Y:S04]  /*5500*/  STS [R9.X4+0x880], R128 ;  /* 0x0008808009007388 */ /* 0x000fe80000004800 */
[----:B------:R-:W-:Y:S04]  /*5510*/  STS [R10.X4+0x900], R139 ;  /* 0x0009008b0a007388 */ /* 0x000fe80000004800 */
[----:B------:R-:W-:Y:S04]  /*5520*/  STS [R13.X4+0x980], R134 ;  /* 0x000980860d007388 */ /* 0x000fe80000004800 */
[----:B------:R4:W-:Y:S04]  /*5530*/  STS [R137.X4+0xa00], R132 ;  /* 0x000a008489007388 */ /* 0x0009e80000004800 */
[----:B------:R-:W-:Y:S04]  /*5540*/  STS [R138.X4+0xa80], R145 ;  /* 0x000a80918a007388 */ /* 0x000fe80000004800 */
[----:B------:R-:W-:Y:S04]  /*5550*/  STS [R140.X4+0xb00], R143 ;  /* 0x000b008f8c007388 */ /* 0x000fe80000004800 */
[----:B------:R-:W-:Y:S01]  /*5560*/  STS [R149.X4+0xb80], R146 ;  /* 0x000b809295007388 */ /* 0x000fe20000004800 */
[----:B------:R-:W-:-:S03]  /*5570*/  MOV R115, RZ ;  /* 0x000000ff00737202 */ /* 0x000fc60000000f00 */
[----:B------:R-:W-:Y:S04]  /*5580*/  STS [R150.X4+0xc00], R147 ;  /* 0x000c009396007388 */ /* 0x000fe80000004800 */
[----:B------:R-:W-:Y:S04]  /*5590*/  STS [R151.X4+0xc80], R154 ;  /* 0x000c809a97007388 */ /* 0x000fe80000004800 */
[----:B------:R-:W-:Y:S04]  /*55a0*/  STS [R160.X4+0xd00], R153 ;  /* 0x000d0099a0007388 */ /* 0x000fe80000004800 */
[----:B------:R0:W-:Y:S04]  /*55b0*/  STS [R170.X4+0xd80], R159 ;  /* 0x000d809faa007388 */ /* 0x0001e80000004800 */
[----:B------:R0:W-:Y:S04]  /*55c0*/  STS [R174.X4+0xe00], R157 ;  /* 0x000e009dae007388 */ /* 0x0001e80000004800 */
[----:B------:R-:W-:Y:S04]  /*55d0*/  STS [R172.X4+0xe80], R165 ;  /* 0x000e80a5ac007388 */ /* 0x000fe80000004800 */
[----:B------:R0:W-:Y:S04]  /*55e0*/  STS [R176.X4+0xf00], R163 ;  /* 0x000f00a3b0007388 */ /* 0x0001e80000004800 */
[----:B------:R0:W-:Y:S01]  /*55f0*/  STS [R178.X4+0xf80], R167 ;  /* 0x000f80a7b2007388 */ /* 0x0001e20000004800 */
[----:B------:R-:W-:-:S06]  /*5600*/  NOP ;  /* 0x0000000000007918 */ /* 0x000fcc0000000000 */
[----:B------:R2:W4:Y:S01]  /*5610*/  @!P1 LDG.E R115, [R6.64+0x80] ;  /* 0x0000802806739981 */ /* 0x000522000c1e1900 */
[----:B------:R-:W-:Y:S01]  /*5620*/  ISETP.GE.AND P1, PT, R168, UR44, PT ;  /* 0x0000002ca8007c0c */ /* 0x000fe2000bf26270 */
[----:B-1----:R-:W-:Y:S01]  /*5630*/  CS2R R112, SRZ ;  /* 0x0000000000707805 */ /* 0x002fe2000001ff00 */
[----:B0-----:R-:W-:Y:S01]  /*5640*/  CS2R R108, SRZ ;  /* 0x00000000006c7805 */ /* 0x001fe2000001ff00 */
[----:B------:R-:W-:-:S04]  /*5650*/  CS2R R110, SRZ ;  /* 0x00000000006e7805 */ /* 0x000fc8000001ff00 */
[----:B------:R0:W4:Y:S01]  /*5660*/  @!P0 LDG.E R113, [R6.64] ;  /* 0x0000002806718981 */ /* 0x000122000c1e1900 */
[----:B------:R-:W-:Y:S02]  /*5670*/  ISETP.GE.AND P0, PT, R169, UR44, PT ;  /* 0x0000002ca9007c0c */ /* 0x000fe4000bf06270 */
[----:B------:R-:W-:Y:S01]  /*5680*/  ISETP.GE.AND P6, PT, R166, UR44, PT ;  /* 0x0000002ca6007c0c */ /* 0x000fe2000bfc6270 */
[----:B------:R0:W4:Y:S01]  /*5690*/  @!P3 LDG.E R111, [R6.64+0x180] ;  /* 0x00018028066fb981 */ /* 0x000122000c1e1900 */
[----:B------:R-:W-:-:S03]  /*56a0*/  ISETP.GE.AND P3, PT, R171, UR44, PT ;  /* 0x0000002cab007c0c */ /* 0x000fc6000bf66270 */
[----:B------:R0:W4:Y:S01]  /*56b0*/  @!P1 LDG.E R108, [R6.64+0x300] ;  /* 0x00030028066c9981 */ /* 0x000122000c1e1900 */
[----:B------:R-:W-:Y:S01]  /*56c0*/  ISETP.GE.AND P1, PT, R179, UR44, PT ;  /* 0x0000002cb3007c0c */ /* 0x000fe2000bf26270 */
[----:B--2---:R-:W-:Y:S01]  /*56d0*/  CS2R R106, SRZ ;  /* 0x00000000006a7805 */ /* 0x004fe2000001ff00 */
[----:B---3--:R-:W-:Y:S01]  /*56e0*/  CS2R R104, SRZ ;  /* 0x0000000000687805 */ /* 0x008fe2000001ff00 */
[----:B------:R0:W2:Y:S01]  /*56f0*/  @!P2 LDG.E R112, [R6.64+0x100] ;  /* 0x000100280670a981 */ /* 0x0000a2000c1e1900 */
[----:B------:R-:W-:Y:S02]  /*5700*/  MOV R188, RZ ;  /* 0x000000ff00bc7202 */ /* 0x000fe40000000f00 */
[----:B------:R-:W-:Y:S01]  /*5710*/  ISETP.GE.AND P2, PT, R173, UR44, PT ;  /* 0x0000002cad007c0c */ /* 0x000fe2000bf46270 */
[----:B------:R0:W3:Y:S01]  /*5720*/  @!P4 LDG.E R110, [R6.64+0x200] ;  /* 0x00020028066ec981 */ /* 0x0000e2000c1e1900 */
        /* <DEDUP_REMOVED lines=12> */
[----:B------:R0:W2:Y:S01]  /*57f0*/  @!P2 LDG.E R105, [R6.64+0x480] ;  /* 0x000480280669a981 */ /* 0x0000a2000c1e1900 */
[----:B------:R-:W-:Y:S02]  /*5800*/  MOV R180, RZ ;  /* 0x000000ff00b47202 */ /* 0x000fe40000000f00 */
[----:B------:R-:W-:Y:S02]  /*5810*/  MOV R193, RZ ;  /* 0x000000ff00c17202 */ /* 0x000fe40000000f00 */
[----:B------:R-:W-:Y:S01]  /*5820*/  MOV R197, RZ ;  /* 0x000000ff00c57202 */ /* 0x000fe20000000f00 */
[----:B------:R0:W2:Y:S01]  /*5830*/  @!P4 LDG.E R11, [R6.64+0x580] ;  /* 0x00058028060bc981 */ /* 0x0000a2000c1e1900 */
[----:B------:R-:W-:-:S02]  /*5840*/  MOV R199, RZ ;  /* 0x000000ff00c77202 */ /* 0x000fc40000000f00 */
[----:B------:R-:W-:Y:S01]  /*5850*/  MOV R201, RZ ;  /* 0x000000ff00c97202 */ /* 0x000fe20000000f00 */
[----:B------:R0:W2:Y:S01]  /*5860*/  @!P0 LDG.E R180, [R6.64+0x700] ;  /* 0x0007002806b48981 */ /* 0x0000a2000c1e1900 */
[----:B------:R-:W-:Y:S02]  /*5870*/  ISETP.GE.AND P2, PT, R184, UR44, PT ;  /* 0x0000002cb8007c0c */ /* 0x000fe4000bf46270 */
[----:B------:R-:W-:Y:S01]  /*5880*/  ISETP.GE.AND P0, PT, R136, UR44, PT ;  /* 0x0000002c88007c0c */ /* 0x000fe2000bf06270 */
[----:B------:R0:W2:Y:S01]  /*5890*/  @!P5 LDG.E R193, [R6.64+0x800] ;  /* 0x0008002806c1d981 */ /* 0x0000a2000c1e1900 */
[----:B------:R-:W-:Y:S02]  /*58a0*/  ISETP.GE.AND P4, PT, R130, UR44, PT ;  /* 0x0000002c82007c0c */ /* 0x000fe4000bf86270 */
[----:B------:R-:W-:Y:S01]  /*58b0*/  ISETP.GE.AND P5, PT, R142, UR44, PT ;  /* 0x0000002c8e007c0c */ /* 0x000fe2000bfa6270 */
[----:B------:R0:W2:Y:S01]  /*58c0*/  @!P6 LDG.E R197, [R6.64+0x680] ;  /* 0x0006802806c5e981 */ /* 0x0000a2000c1e1900 */
[----:B------:R-:W-:-:S03]  /*58d0*/  ISETP.GE.AND P6, PT, R141, UR44, PT ;  /* 0x0000002c8d007c0c */ /* 0x000fc6000bfc6270 */
[----:B------:R0:W2:Y:S01]  /*58e0*/  @!P1 LDG.E R199, [R6.64+0x900] ;  /* 0x0009002806c79981 */ /* 0x0000a2000c1e1900 */
[----:B------:R-:W-:-:S03]  /*58f0*/  ISETP.GE.AND P1, PT, R148, UR44, PT ;  /* 0x0000002c94007c0c */ /* 0x000fc6000bf26270 */
[----:B------:R0:W2:Y:S01]  /*5900*/  @!P3 LDG.E R201, [R6.64+0x780] ;  /* 0x0007802806c9b981 */ /* 0x0000a2000c1e1900 */
[----:B------:R-:W-:Y:S02]  /*5910*/  ISETP.GE.AND P3, PT, R144, UR44, PT ;  /* 0x0000002c90007c0c */ /* 0x000fe4000bf66270 */
[----:B------:R-:W-:Y:S02]  /*5920*/  MOV R184, RZ ;  /* 0x000000ff00b87202 */ /* 0x000fe40000000f00 */
[----:B------:R-:W-:Y:S02]  /*5930*/  MOV R182, RZ ;  /* 0x000000ff00b67202 */ /* 0x000fe40000000f00 */
[----:B------:R-:W-:Y:S02]  /*5940*/  MOV R186, RZ ;  /* 0x000000ff00ba7202 */ /* 0x000fe40000000f00 */
[----:B------:R-:W-:Y:S01]  /*5950*/  MOV R205, RZ ;  /* 0x000000ff00cd7202 */ /* 0x000fe20000000f00 */
[----:B------:R0:W2:Y:S01]  /*5960*/  @!P2 LDG.E R184, [R6.64+0x880] ;  /* 0x0008802806b8a981 */ /* 0x0000a2000c1e1900 */
[----:B------:R-:W-:-:S02]  /*5970*/  MOV R207, RZ ;  /* 0x000000ff00cf7202 */ /* 0x000fc40000000f00 */
[----:B------:R-:W-:Y:S01]  /*5980*/  MOV R203, RZ ;  /* 0x000000ff00cb7202 */ /* 0x000fe20000000f00 */
[----:B------:R0:W2:Y:S01]  /*5990*/  @!P0 LDG.E R182, [R6.64+0xa00] ;  /* 0x000a002806b68981 */ /* 0x0000a2000c1e1900 */
[----:B------:R-:W-:Y:S02]  /*59a0*/  MOV R190, RZ ;  /* 0x000000ff00be7202 */ /* 0x000fe40000000f00 */
        /* <DEDUP_REMOVED lines=26> */
[----:B------:R-:W1:Y:S02]  /*5b50*/  R2UR UR37, R5 ;  /* 0x00000000052573c2 */ /* 0x000e6400000e0000 */
        /* <DEDUP_REMOVED lines=11> */
[----:B------:R-:W-:Y:S01]  /*5c10*/  MUFU.SIN R192, R12 ;  /* 0x0000000c00c07308 */ /* 0x000fe20000000400 */
[----:B------:R-:W-:-:S07]  /*5c20*/  ISETP.NE.AND P0, PT, R196, RZ, PT ;  /* 0x000000ffc400720c */ /* 0x000fce0003f05270 */
[----:B------:R0:W-:Y:S02]  /*5c30*/  MUFU.COS R198, R12 ;  /* 0x0000000c00c67308 */ /* 0x0001e40000000000 */
[----:B0-----:R-:W-:Y:S02]  /*5c40*/  FMUL.RZ R12, R0, 0.15915493667125701904 ;  /* 0x3e22f983000c7820 */ /* 0x001fe4000040c000 */
[----:B------:R-:W-:-:S04]  /*5c50*/  FMUL.FTZ R0, R80, UR37 ;  /* 0x0000002550007c20 */ /* 0x000fc80008410000 */
[----:B------:R-:W-:Y:S08]  /*5c60*/  MUFU.SIN R130, R6 ;  /* 0x0000000600827308 */ /* 0x000ff00000000400 */
[----:B----4-:R0:W-:Y:S02]  /*5c70*/  MUFU.COS R132, R6 ;  /* 0x0000000600847308 */ /* 0x0101e40000000000 */
[----:B0-----:R-:W-:Y:S01]  /*5c80*/  FMUL.RZ R6, R0, 0.15915493667125701904 ;  /* 0x3e22f98300067820 */ /* 0x001fe2000040c000 */
[----:B------:R-:W-:-:S04]  /*5c90*/  MOV R0, UR26 ;  /* 0x0000001a00007c02 */ /* 0x000fc80008000f00 */
[----:B------:R-:W-:Y:S01]  /*5ca0*/  ISETP.LT.OR P1, PT, R0, 0x2, P0 ;  /* 0x000000020000780c */ /* 0x000fe20000721670 */
[----:B------:R-:W-:Y:S01]  /*5cb0*/  FMUL.FTZ R0, R79, UR37 ;  /* 0x000000254f007c20 */ /* 0x000fe20008410000 */
[----:B------:R-:W-:Y:S08]  /*5cc0*/  MUFU.SIN R129, R5 ;  /* 0x0000000500817308 */ /* 0x000ff00000000400 */
[----:B------:R0:W-:Y:S01]  /*5cd0*/  MUFU.COS R131, R5 ;  /* 0x0000000500837308 */ /* 0x0001e20000000000 */
[----:B------:R-:W-:Y:S01]  /*5ce0*/  IADD3 R16, R121, 0x20, RZ ;  /* 0x0000002079107810 */ /* 0x000fe20007ffe0ff */
[----:B0-----:R-:W-:-:S02]  /*5cf0*/  FMUL.RZ R5, R0, 0.15915493667125701904 ;  /* 0x3e22f98300057820 */ /* 0x001fc4000040c000 */
[----:B------:R-:W-:-:S04]  /*5d00*/  FMUL.FTZ R0, R78, UR37 ;  /* 0x000000254e007c20 */ /* 0x000fc80008410000 */
[----:B------:R-:W-:Y:S01]  /*5d10*/  MUFU.SIN R126, R7 ;  /* 0x00000007007e7308 */ /* 0x000fe20000000400 */
[----:B------:R-:W-:Y:S01]  /*5d20*/  MOV R200, UR26 ;  /* 0x0000001a00c87c02 */ /* 0x000fe20008000f00 */
[----:B------:R0:W1:Y:S06]  /*5d30*/  R2UR UR36, R4 ;  /* 0x00000000042473c2 */ /* 0x00006c00000e0000 */
[----:B------:R4:W-:Y:S01]  /*5d40*/  MUFU.COS R128, R7 ;  /* 0x0000000700807308 */ /* 0x0009e20000000000 */
[----:B------:R-:W-:Y:S01]  /*5d50*/  LEA.HI.SX32 R120, R121, R121, 0x1b ;  /* 0x0000007979787211 */ /* 0x000fe200078fdaff */
[----:B0-----:R-:W-:-:S02]  /*5d60*/  FMUL.FTZ R4, R76, UR37 ;  /* 0x000000254c047c20 */ /* 0x001fc40008410000 */
[----:B----4-:R-:W-:-:S04]  /*5d70*/  FMUL.RZ R7, R0, 0.15915493667125701904 ;  /* 0x3e22f98300077820 */ /* 0x010fc8000040c000 */
[----:B------:R-:W-:Y:S01]  /*5d80*/  MUFU.SIN R158, R6 ;  /* 0x00000006009e7308 */ /* 0x000fe20000000400 */
[----:B------:R-:W-:Y:S01]  /*5d90*/  FMUL.FTZ R0, R77, UR37 ;  /* 0x000000254d007c20 */ /* 0x000fe20008410000 */
[----:B------:R-:W-:-:S06]  /*5da0*/  LEA.HI.SX32 R16, R16, R121, 0x1b ;  /* 0x0000007910107211 */ /* 0x000fcc00078fdaff */
[----:B------:R0:W-:Y:S01]  /*5db0*/  MUFU.COS R156, R6 ;  /* 0x00000006009c7308 */ /* 0x0001e20000000000 */
[----:B------:R-:W-:Y:S02]  /*5dc0*/  MOV R15, c[0x0][0x16c] ;  /* 0x00005b00000f7a02 */ /* 0x000fe40000000f00 */
[----:B------:R-:W-:-:S05]  /*5dd0*/  @!P1 IADD3 R200, R200, -0x2, RZ ;  /* 0xfffffffec8c89810 */ /* 0x000fca0007ffe0ff */
[----:B------:R-:W-:Y:S01]  /*5de0*/  MUFU.SIN R133, R14 ;  /* 0x0000000e00857308 */ /* 0x000fe20000000400 */
[----:B0-----:R-:W-:-:S07]  /*5df0*/  IADD3 R6, R121, 0x60, RZ ;  /* 0x0000006079067810 */ /* 0x001fce0007ffe0ff */
[----:B------:R0:W-:Y:S01]  /*5e00*/  MUFU.COS R135, R14 ;  /* 0x0000000e00877308 */ /* 0x0001e20000000000 */
[----:B------:R-:W-:Y:S02]  /*5e10*/  LEA.HI.SX32 R6, R6, R121, 0x1b ;  /* 0x0000007906067211 */ /* 0x000fe400078fdaff */
[----:B------:R-:W-:-:S05]  /*5e20*/  IADD3 R202, R121, 0x80, RZ ;  /* 0x0000008079ca7810 */ /* 0x000fca0007ffe0ff */
[----:B------:R-:W-:Y:S01]  /*5e30*/  MUFU.SIN R159, R12 ;  /* 0x0000000c009f7308 */ /* 0x000fe20000000400 */
[----:B0-----:R-:W-:-:S07]  /*5e40*/  IADD3 R14, R121, 0x40, RZ ;  /* 0x00000040790e7810 */ /* 0x001fce0007ffe0ff */
[----:B------:R0:W-:Y:S01]  /*5e50*/  MUFU.COS R157, R12 ;  /* 0x0000000c009d7308 */ /* 0x0001e20000000000 */
[----:B------:R-:W-:-:S07]  /*5e60*/  LEA.HI.SX32 R14, R14, R121, 0x1b ;  /* 0x000000790e0e7211 */ /* 0x000fce00078fdaff */
[----:B------:R-:W-:Y:S01]  /*5e70*/  MUFU.SIN R163, R5 ;  /* 0x0000000500a37308 */ /* 0x000fe20000000400 */
[----:B0-----:R-:W-:-:S07]  /*5e80*/  SHF.L.U32 R12, R121, 0x5, RZ ;  /* 0x00000005790c7819 */ /* 0x001fce00000006ff */
[----:B------:R0:W-:Y:S01]  /*5e90*/  MUFU.COS R161, R5 ;  /* 0x0000000500a17308 */ /* 0x0001e20000000000 */
[----:B------:R-:W-:Y:S02]  /*5ea0*/  LEA.HI.SX32 R12, R12, R12, 0x1b ;  /* 0x0000000c0c0c7211 */ /* 0x000fe400078fdaff */
[----:B------:R-:W-:Y:S02]  /*5eb0*/  SHF.L.U32 R120, R120, 0x2, RZ ;  /* 0x0000000278787819 */ /* 0x000fe400000006ff */
[----:B------:R-:W-:Y:S02]  /*5ec0*/  SHF.L.U32 R118, R16, 0x2, RZ ;  /* 0x0000000210767819 */ /* 0x000fe400000006ff */
[C---:B------:R-:W-:Y:S01]  /*5ed0*/  IADD3 R114, R121.reuse, 0xa0, RZ ;  /* 0x000000a079727810 */ /* 0x040fe20007ffe0ff */
[----:B------:R-:W-:Y:S01]  /*5ee0*/  @!P1 IMAD R200, R200, R15, UR7 ;  /* 0x00000007c8c89e24 */ /* 0x000fe2000f8e020f */
[----:B------:R-:W-:Y:S01]  /*5ef0*/  SHF.L.U32 R116, R6, 0x2, RZ ;  /* 0x0000000206747819 */ /* 0x000fe200000006ff */
[----:B0-----:R-:W-:Y:S01]  /*5f00*/  FMUL.RZ R5, R0, 0.15915493667125701904 ;  /* 0x3e22f98300057820 */ /* 0x001fe2000040c000 */
[----:B------:R-:W-:Y:S01]  /*5f10*/  IADD3 R6, R121, 0xc0, RZ ;  /* 0x000000c079067810 */ /* 0x000fe20007ffe0ff */
[----:B------:R-:W-:Y:S01]  /*5f20*/  MUFU.SIN R167, R7 ;  /* 0x0000000700a77308 */ /* 0x000fe20000000400 */
[----:B------:R-:W-:Y:S01]  /*5f30*/  SHF.L.U32 R117, R14, 0x2, RZ ;  /* 0x000000020e757819 */ /* 0x000fe200000006ff */
[----:B------:R-:W-:Y:S01]  /*5f40*/  LDS R21, [R12.X4] ;  /* 0x000000000c157984 */ /* 0x000fe20000004800 */
[----:B------:R-:W-:-:S02]  /*5f50*/  LEA.HI.SX32 R202, R202, R121, 0x1b ;  /* 0x00000079caca7211 */ /* 0x000fc400078fdaff */
[----:B------:R-:W-:Y:S01]  /*5f60*/  LEA.HI.SX32 R114, R114, R121, 0x1b ;  /* 0x0000007972727211 */ /* 0x000fe200078fdaff */
[----:B------:R-:W0:Y:S02]  /*5f70*/  LDS R20, [R12.X4+0x4] ;  /* 0x000004000c147984 */ /* 0x000e240000004800 */
[----:B------:R-:W-:Y:S01]  /*5f80*/  MUFU.SIN R171, R5 ;  /* 0x0000000500ab7308 */ /* 0x000fe20000000400 */
[C---:B------:R-:W-:Y:S01]  /*5f90*/  IADD3 R208, R121.reuse, 0x100, RZ ;  /* 0x0000010079d07810 */ /* 0x040fe20007ffe0ff */
[----:B------:R-:W4:Y:S01]  /*5fa0*/  LDS R19, [R12.X4+0x8] ;  /* 0x000008000c137984 */ /* 0x000f220000004800 */
[----:B------:R-:W-:-:S03]  /*5fb0*/  IADD3 R206, R121, 0x120, RZ ;  /* 0x0000012079ce7810 */ /* 0x000fc60007ffe0ff */
[----:B------:R-:W0:Y:S02]  /*5fc0*/  LDS R18, [R12.X4+0xc] ;  /* 0x00000c000c127984 */ /* 0x000e240000004800 */
[----:B------:R1:W-:Y:S02]  /*5fd0*/  MUFU.COS R169, R5 ;  /* 0x0000000500a97308 */ /* 0x0003e40000000000 */
[----:B------:R-:W0:Y:S01]  /*5fe0*/  LDS R17, [R12.X4+0x10] ;  /* 0x000010000c117984 */ /* 0x000e220000004800 */
[----:B------:R-:W-:-:S03]  /*5ff0*/  IADD3 R204, R121, 0x140, RZ ;  /* 0x0000014079cc7810 */ /* 0x000fc60007ffe0ff */
[----:B------:R-:W0:Y:S01]  /*6000*/  LDS R16, [R12.X4+0x14] ;  /* 0x000014000c107984 */ /* 0x000e220000004800 */
[----:B-1----:R-:W-:Y:S01]  /*6010*/  FMUL.RZ R5, R4, 0.15915493667125701904 ;  /* 0x3e22f98304057820 */ /* 0x002fe2000040c000 */
[----:B------:R-:W-:Y:S01]  /*6020*/  IADD3 R4, R121, 0xe0, RZ ;  /* 0x000000e079047810 */ /* 0x000fe20007ffe0ff */
[----:B------:R1:W-:Y:S01]  /*6030*/  MUFU.COS R165, R7 ;  /* 0x0000000700a57308 */ /* 0x0003e20000000000 */
[----:B------:R-:W-:Y:S04]  /*6040*/  LDS R15, [R12.X4+0x18] ;  /* 0x000018000c0f7984 */ /* 0x000fe80000004800 */
[----:B------:R-:W0:Y:S04]  /*6050*/  LDS R14, [R12.X4+0x1c] ;  /* 0x00001c000c0e7984 */ /* 0x000e280000004800 */
[----:B------:R-:W-:Y:S01]  /*6060*/  LDS R0, [R12.X4+0x20] ;  /* 0x000020000c007984 */ /* 0x000fe20000004800 */
[----:B-1----:R-:W-:Y:S01]  /*6070*/  LEA.HI.SX32 R7, R4, R121, 0x1b ;  /* 0x0000007904077211 */ /* 0x002fe200078fdaff */
[----:B------:R-:W-:-:S02]  /*6080*/  FMUL.FTZ R4, R71, UR37 ;  /* 0x0000002547047c20 */ /* 0x000fc40008410000 */
[----:B------:R-:W1:Y:S04]  /*6090*/  LDS R243, [R12.X4+0x24] ;  /* 0x000024000cf37984 */ /* 0x000e680000004800 */
        /* <DEDUP_REMOVED lines=22> */
[----:B------:R1:W-:Y:S01]  /*6200*/  STS [R120+0x1080], R113 ;  /* 0x0010807178007388 */ /* 0x0003e20000000800 */
[----:B------:R-:W-:-:S03]  /*6210*/  SHF.L.U32 R114, R114, 0x2, RZ ;  /* 0x0000000272727819 */ /* 0x000fc600000006ff */
[----:B------:R2:W-:Y:S01]  /*6220*/  STS [R118+0x1100], R115 ;  /* 0x0011007376007388 */ /* 0x0005e20000000800 */
[-C--:B------:R-:W-:Y:S02]  /*6230*/  LEA.HI.SX32 R208, R208, R121.reuse, 0x1b ;  /* 0x00000079d0d07211 */ /* 0x080fe400078fdaff */
[-C--:B-1----:R-:W-:Y:S01]  /*6240*/  LEA.HI.SX32 R113, R6, R121.reuse, 0x1b ;  /* 0x0000007906717211 */ /* 0x082fe200078fdaff */
[----:B------:R-:W-:Y:S01]  /*6250*/  FMUL.RZ R6, R4, 0.15915493667125701904 ;  /* 0x3e22f98304067820 */ /* 0x000fe2000040c000 */
[----:B--2---:R-:W-:Y:S02]  /*6260*/  SHF.L.U32 R115, R202, 0x2, RZ ;  /* 0x00000002ca737819 */ /* 0x004fe400000006ff */
[----:B------:R-:W-:Y:S01]  /*6270*/  IADD3 R202, R121, 0x160, RZ ;  /* 0x0000016079ca7810 */ /* 0x000fe20007ffe0ff */
[----:B------:R1:W-:Y:S01]  /*6280*/  STS [R117+0x1180], R112 ;  /* 0x0011807075007388 */ /* 0x0003e20000000800 */
[----:B------:R-:W-:Y:S01]  /*6290*/  SHF.L.U32 R113, R113, 0x2, RZ ;  /* 0x0000000271717819 */ /* 0x000fe200000006ff */
[----:B------:R-:W-:Y:S01]  /*62a0*/  FMUL.FTZ R4, R66, UR37 ;  /* 0x0000002542047c20 */ /* 0x000fe20008410000 */
[-C--:B------:R-:W-:Y:S01]  /*62b0*/  LEA.HI.SX32 R206, R206, R121.reuse, 0x1b ;  /* 0x00000079cece7211 */ /* 0x080fe200078fdaff */
[----:B------:R2:W-:Y:S01]  /*62c0*/  STS [R116+0x1200], R111 ;  /* 0x0012006f74007388 */ /* 0x0005e20000000800 */
[----:B------:R-:W-:-:S02]  /*62d0*/  LEA.HI.SX32 R204, R204, R121, 0x1b ;  /* 0x00000079cccc7211 */ /* 0x000fc400078fdaff */
[----:B------:R-:W-:Y:S01]  /*62e0*/  LEA.HI.SX32 R202, R202, R121, 0x1b ;  /* 0x00000079caca7211 */ /* 0x000fe200078fdaff */
[----:B---3--:R3:W-:Y:S01]  /*62f0*/  STS [R115+0x1280], R110 ;  /* 0x0012806e73007388 */ /* 0x0087e20000000800 */
[----:B-1----:R-:W-:Y:S01]  /*6300*/  SHF.L.U32 R112, R7, 0x2, RZ ;  /* 0x0000000207707819 */ /* 0x002fe200000006ff */
[----:B------:R-:W-:Y:S02]  /*6310*/  MUFU.SIN R175, R5 ;  /* 0x0000000500af7308 */ /* 0x000fe40000000400 */
[----:B------:R1:W-:Y:S01]  /*6320*/  STS [R114+0x1300], R109 ;  /* 0x0013006d72007388 */ /* 0x0003e20000000800 */
[----:B--2---:R-:W-:-:S03]  /*6330*/  SHF.L.U32 R111, R208, 0x2, RZ ;  /* 0x00000002d06f7819 */ /* 0x004fc600000006ff */
[----:B------:R2:W-:Y:S01]  /*6340*/  STS [R113+0x1380], R108 ;  /* 0x0013806c71007388 */ /* 0x0005e20000000800 */
[----:B---3--:R-:W-:Y:S01]  /*6350*/  SHF.L.U32 R110, R206, 0x2, RZ ;  /* 0x00000002ce6e7819 */ /* 0x008fe200000006ff */
[----:B------:R3:W-:Y:S02]  /*6360*/  MUFU.COS R173, R5 ;  /* 0x0000000500ad7308 */ /* 0x0007e40000000000 */
[----:B------:R0:W-:Y:S01]  /*6370*/  STS [R112+0x1400], R107 ;  /* 0x0014006b70007388 */ /* 0x0001e20000000800 */
[----:B-1----:R-:W-:-:S05]  /*6380*/  SHF.L.U32 R109, R204, 0x2, RZ ;  /* 0x00000002cc6d7819 */ /* 0x002fca00000006ff */
[----:B------:R-:W-:Y:S01]  /*6390*/  MUFU.SIN R185, R6 ;  /* 0x0000000600b97308 */ /* 0x000fe20000000400 */
[----:B---3--:R-:W-:Y:S01]  /*63a0*/  FMUL.RZ R5, R4, 0.15915493667125701904 ;  /* 0x3e22f98304057820 */ /* 0x008fe2000040c000 */
[----:B--2---:R-:W-:Y:S01]  /*63b0*/  SHF.L.U32 R108, R202, 0x2, RZ ;  /* 0x00000002ca6c7819 */ /* 0x004fe200000006ff */
[----:B------:R-:W-:Y:S01]  /*63c0*/  FMUL.FTZ R4, R63, UR37 ;  /* 0x000000253f047c20 */ /* 0x000fe20008410000 */
[----:B------:R1:W-:Y:S04]  /*63d0*/  STS [R111+0x1480], R106 ;  /* 0x0014806a6f007388 */ /* 0x0003e80000000800 */
[----:B------:R2:W-:Y:S01]  /*63e0*/  MUFU.COS R187, R6 ;  /* 0x0000000600bb7308 */ /* 0x0005e20000000000 */
[----:B------:R-:W-:Y:S01]  /*63f0*/  STS [R110+0x1500], R105 ;  /* 0x001500696e007388 */ /* 0x000fe20000000800 */
[----:B--2---:R-:W-:-:S03]  /*6400*/  IADD3 R6, R121, 0x180, RZ ;  /* 0x0000018079067810 */ /* 0x004fc60007ffe0ff */
[----:B------:R-:W-:Y:S01]  /*6410*/  STS [R109+0x1580], R104 ;  /* 0x001580686d007388 */ /* 0x000fe20000000800 */
[----:B0-----:R-:W-:Y:S01]  /*6420*/  LEA.HI.SX32 R107, R6, R121, 0x1b ;  /* 0x00000079066b7211 */ /* 0x001fe200078fdaff */
[----:B------:R-:W-:Y:S02]  /*6430*/  FMUL.RZ R6, R4, 0.15915493667125701904 ;  /* 0x3e22f98304067820 */ /* 0x000fe4000040c000 */
[----:B------:R0:W-:Y:S01]  /*6440*/  STS [R108+0x1600], R11 ;  /* 0x0016000b6c007388 */ /* 0x0001e20000000800 */
[C---:B------:R-:W-:Y:S02]  /*6450*/  IADD3 R4, R121.reuse, 0x1e0, RZ ;  /* 0x000001e079047810 */ /* 0x040fe40007ffe0ff */
[----:B------:R-:W-:Y:S02]  /*6460*/  IADD3 R202, R121, 0x1a0, RZ ;  /* 0x000001a079ca7810 */ /* 0x000fe40007ffe0ff */
[----:B------:R-:W-:Y:S02]  /*6470*/  SHF.L.U32 R107, R107, 0x2, RZ ;  /* 0x000000026b6b7819 */ /* 0x000fe400000006ff */
[----:B-1----:R-:W-:-:S02]  /*6480*/  IADD3 R106, R121, 0x1c0, RZ ;  /* 0x000001c0796a7810 */ /* 0x002fc40007ffe0ff */
[----:B0-----:R-:W-:Y:S02]  /*6490*/  MOV R11, UR36 ;  /* 0x00000024000b7c02 */ /* 0x001fe40008000f00 */
[-C--:B------:R-:W-:Y:S01]  /*64a0*/  LEA.HI.SX32 R104, R4, R121.reuse, 0x1b ;  /* 0x0000007904687211 */ /* 0x080fe200078fdaff */
[----:B------:R-:W-:Y:S01]  /*64b0*/  FMUL.FTZ R4, R58, UR37 ;  /* 0x000000253a047c20 */ /* 0x000fe20008410000 */
[-C--:B------:R-:W-:Y:S01]  /*64c0*/  LEA.HI.SX32 R202, R202, R121.reuse, 0x1b ;  /* 0x00000079caca7211 */ /* 0x080fe200078fdaff */
[----:B------:R-:W-:Y:S01]  /*64d0*/  FMUL.FTZ R11, R11, 1.4426950216293334961 ;  /* 0x3fb8aa3b0b0b7820 */ /* 0x000fe20000410000 */
[----:B------:R-:W-:Y:S01]  /*64e0*/  LEA.HI.SX32 R105, R106, R121, 0x1b ;  /* 0x000000796a697211 */ /* 0x000fe200078fdaff */
[----:B------:R0:W-:Y:S01]  /*64f0*/  STS [R107+0x1680], R188 ;  /* 0x001680bc6b007388 */ /* 0x0001e20000000800 */
[----:B------:R-:W-:Y:S02]  /*6500*/  SHF.L.U32 R106, R202, 0x2, RZ ;  /* 0x00000002ca6a7819 */ /* 0x000fe400000006ff */
[----:B------:R-:W-:-:S02]  /*6510*/  SHF.L.U32 R105, R105, 0x2, RZ ;  /* 0x0000000269697819 */ /* 0x000fc400000006ff */
[----:B------:R-:W-:Y:S01]  /*6520*/  SHF.L.U32 R104, R104, 0x2, RZ ;  /* 0x0000000268687819 */ /* 0x000fe200000006ff */
[----:B0-----:R-:W-:Y:S02]  /*6530*/  FMUL.RZ R188, R4, 0.15915493667125701904 ;  /* 0x3e22f98304bc7820 */ /* 0x001fe4000040c000 */
[----:B------:R-:W-:Y:S01]  /*6540*/  FMUL.FTZ R4, R11, R86 ;  /* 0x000000560b047220 */ /* 0x000fe20000410000 */
[----:B------:R-:W-:Y:S03]  /*6550*/  STS [R106+0x1700], R197 ;  /* 0x001700c56a007388 */ /* 0x000fe60000000800 */
[----:B------:R-:W0:Y:S01]  /*6560*/  MUFU.EX2 R7, R4 ;  /* 0x0000000400077308 */ /* 0x000e220000000800 */
[----:B------:R-:W-:Y:S04]  /*6570*/  STS [R105+0x1780], R180 ;  /* 0x001780b469007388 */ /* 0x000fe80000000800 */
[----:B------:R-:W-:Y:S04]  /*6580*/  STS [R104+0x1800], R201 ;  /* 0x001800c968007388 */ /* 0x000fe80000000800 */
[----:B------:R-:W-:Y:S04]  /*6590*/  STS [R8.X4+0x1880], R193 ;  /* 0x001880c108007388 */ /* 0x000fe80000004800 */
[----:B------:R-:W-:Y:S04]  /*65a0*/  STS [R9.X4+0x1900], R184 ;  /* 0x001900b809007388 */ /* 0x000fe80000004800 */
[----:B------:R-:W-:Y:S04]  /*65b0*/  STS [R10.X4+0x1980], R199 ;  /* 0x001980c70a007388 */ /* 0x000fe80000004800 */
[----:B------:R-:W-:Y:S01]  /*65c0*/  STS [R13.X4+0x1a00], R186 ;  /* 0x001a00ba0d007388 */ /* 0x000fe20000004800 */
[----:B------:R-:W-:-:S03]  /*65d0*/  ULEA UR34, UR29, UR7, 0x8 ;  /* 0x000000071d227291 */ /* 0x000fc6000f8e403f */
[----:B------:R-:W-:Y:S04]  /*65e0*/  STS [R137.X4+0x1a80], R182 ;  /* 0x001a80b689007388 */ /* 0x000fe80000004800 */
[----:B------:R-:W-:Y:S01]  /*65f0*/  STS [R138.X4+0x1b00], R207 ;  /* 0x001b00cf8a007388 */ /* 0x000fe20000004800 */
[----:B------:R-:W-:-:S03]  /*6600*/  ISETP.NE.AND P2, PT, R123, RZ, PT ;  /* 0x000000ff7b00720c */ /* 0x000fc60003f45270 */
[----:B------:R-:W-:Y:S04]  /*6610*/  STS [R140.X4+0x1b80], R205 ;  /* 0x001b80cd8c007388 */ /* 0x000fe80000004800 */
[----:B------:R-:W-:Y:S01]  /*6620*/  STS [R149.X4+0x1c00], R190 ;  /* 0x001c00be95007388 */ /* 0x000fe20000004800 */
[----:B------:R-:W-:Y:S03]  /*6630*/  MUFU.SIN R191, R6 ;  /* 0x0000000600bf7308 */ /* 0x000fe60000000400 */
[----:B------:R1:W-:Y:S04]  /*6640*/  STS [R150.X4+0x1c80], R203 ;  /* 0x001c80cb96007388 */ /* 0x0003e80000004800 */
[----:B------:R-:W-:Y:S01]  /*6650*/  STS [R151.X4+0x1d00], R194 ;  /* 0x001d00c297007388 */ /* 0x000fe20000004800 */
[----:B------:R0:W-:Y:S03]  /*6660*/  MUFU.COS R189, R6 ;  /* 0x0000000600bd7308 */ /* 0x0001e60000000000 */
[----:B------:R-:W-:Y:S01]  /*6670*/  STS [R160.X4+0x1d80], R219 ;  /* 0x001d80dba0007388 */ /* 0x000fe20000004800 */
[----:B-1----:R-:W-:-:S03]  /*6680*/  IADD3 R150, R123, 0x200, RZ ;  /* 0x000002007b967810 */ /* 0x002fc60007ffe0ff */
[----:B------:R-:W-:Y:S01]  /*6690*/  STS [R170.X4+0x1e00], R217 ;  /* 0x001e00d9aa007388 */ /* 0x000fe20000004800 */
[C---:B0-----:R-:W-:Y:S01]  /*66a0*/  FMUL.FTZ R6, R7.reuse, R198 ;  /* 0x000000c607067220 */ /* 0x041fe20000410000 */
[----:B------:R-:W-:Y:S02]  /*66b0*/  SEL R13, R150, UR34, P2 ;  /* 0x00000022960d7c07 */ /* 0x000fe40009000000 */
[----:B------:R-:W-:Y:S01]  /*66c0*/  STS [R174.X4+0x1e80], R215 ;  /* 0x001e80d7ae007388 */ /* 0x000fe20000004800 */
[----:B------:R-:W-:-:S03]  /*66d0*/  FMUL.FTZ R7, R7, R192 ;  /* 0x000000c007077220 */ /* 0x000fc60000410000 */
        /* <DEDUP_REMOVED lines=36> */
[----:B------:R1:W-:Y:S01]  /*6920*/  STS.64 [R13.X8+0x4650], R6 ;  /* 0x004650060d007388 */ /* 0x0003e20000008a00 */
[----:B------:R-:W-:Y:S01]  /*6930*/  MUFU.SIN R181, R5 ;  /* 0x0000000500b57308 */ /* 0x000fe20000000400 */
[----:B------:R-:W-:-:S07]  /*6940*/  MOV R9, 0x10 ;  /* 0x0000001000097802 */ /* 0x000fce0000000f00 */
[----:B------:R1:W-:Y:S01]  /*6950*/  MUFU.COS R183, R5 ;  /* 0x0000000500b77308 */ /* 0x0003e20000000000 */
[----:B------:R-:W-:-:S04]  /*6960*/  @!P1 IMAD.WIDE R8, R200, R9, UR42 ;  /* 0x0000002ac8089e25 */ /* 0x000fc8000f8e0209 */
[----:B-1----:R-:W-:-:S04]  /*6970*/  FMUL.FTZ R5, R55, UR37 ;  /* 0x0000002537057c20 */ /* 0x002fc80008410000 */
[----:B------:R-:W-:Y:S02]  /*6980*/  FMUL.RZ R137, R5, 0.15915493667125701904 ;  /* 0x3e22f98305897820 */ /* 0x000fe4000040c000 */
[----:B------:R-:W-:Y:S01]  /*6990*/  CS2R R4, SRZ ;  /* 0x0000000000047805 */ /* 0x000fe2000001ff00 */
[----:B------:R-:W-:Y:S01]  /*69a0*/  BAR.SYNC.DEFER_BLOCKING 0x0 ;  /* 0x0000000000007b1d */ /* 0x000fe20000010000 */
[----:B------:R-:W-:-:S05]  /*69b0*/  FMUL.FTZ R13, R11, R80 ;  /* 0x000000500b0d7220 */ /* 0x000fca0000410000 */
[----:B------:R-:W-:Y:S01]  /*69c0*/  MUFU.SIN R199, R137 ;  /* 0x0000008900c77308 */ /* 0x000fe20000000400 */
[----:B------:R-:W-:-:S07]  /*69d0*/  FMUL.FTZ R12, R11, R81 ;  /* 0x000000510b0c7220 */ /* 0x000fce0000410000 */
[----:B------:R1:W-:Y:S01]  /*69e0*/  MUFU.COS R197, R137 ;  /* 0x0000008900c57308 */ /* 0x0003e20000000000 */
[C---:B------:R-:W-:Y:S02]  /*69f0*/  FMUL.FTZ R184, R11.reuse, R83 ;  /* 0x000000530bb87220 */ /* 0x040fe40000410000 */
[C---:B-1----:R-:W-:Y:S01]  /*6a00*/  FMUL.FTZ R137, R11.reuse, R85 ;  /* 0x000000550b897220 */ /* 0x042fe20000410000 */
[----:B------:R1:W5:Y:S04]  /*6a10*/  @!P1 LDG.E.64 R4, [R8.64+0x8] ;  /* 0x0000082808049981 */ /* 0x000368000c1e1b00 */
[----:B------:R0:W0:Y:S01]  /*6a20*/  MUFU.EX2 R180, R137 ;  /* 0x0000008900b47308 */ /* 0x0000220000000800 */
[C---:B------:R-:W-:Y:S02]  /*6a30*/  FMUL.FTZ R182, R11.reuse, R84 ;  /* 0x000000540bb67220 */ /* 0x040fe40000410000 */
[----:B-1----:R-:W-:-:S05]  /*6a40*/  FMUL.FTZ R8, R11, R79 ;  /* 0x0000004f0b087220 */ /* 0x002fca0000410000 */
[----:B------:R-:W1:Y:S01]  /*6a50*/  MUFU.EX2 R13, R13 ;  /* 0x0000000d000d7308 */ /* 0x000e620000000800 */
[----:B------:R-:W-:-:S07]  /*6a60*/  FMUL.FTZ R9, R11, R78 ;  /* 0x0000004e0b097220 */ /* 0x000fce0000410000 */
[----:B------:R-:W0:Y:S08]  /*6a70*/  MUFU.EX2 R12, R12 ;  /* 0x0000000c000c7308 */ /* 0x000e300000000800 */
[----:B------:R-:W1:Y:S01]  /*6a80*/  MUFU.EX2 R8, R8 ;  /* 0x0000000800087308 */ /* 0x000e620000000800 */
[----:B------:R-:W-:-:S07]  /*6a90*/  FMUL.FTZ R186, R11, R82 ;  /* 0x000000520bba7220 */ /* 0x000fce0000410000 */
[----:B------:R-:W1:Y:S01]  /*6aa0*/  MUFU.EX2 R184, R184 ;  /* 0x000000b800b87308 */ /* 0x000e620000000800 */
[----:B0-----:R-:W-:Y:S02]  /*6ab0*/  FMUL.FTZ R137, R11, R77 ;  /* 0x0000004d0b897220 */ /* 0x001fe40000410000 */
[----:B------:R-:W-:-:S05]  /*6ac0*/  FMUL.FTZ R135, R180, R135 ;  /* 0x00000087b4877220 */ /* 0x000fca0000410000 */
[----:B------:R-:W-:Y:S01]  /*6ad0*/  MUFU.EX2 R213, R182 ;  /* 0x000000b600d57308 */ /* 0x000fe20000000800 */
[----:B------:R-:W-:Y:S02]  /*6ae0*/  FMUL.FTZ R133, R180, R133 ;  /* 0x00000085b4857220 */ /* 0x000fe40000410000 */
[----:B------:R-:W-:-:S05]  /*6af0*/  FMUL.FTZ R180, R20, R86 ;  /* 0x0000005614b47220 */ /* 0x000fca0000410000 */
[----:B------:R0:W2:Y:S01]  /*6b00*/  MUFU.EX2 R182, R9 ;  /* 0x0000000900b67308 */ /* 0x0000a20000000800 */
[----:B------:R-:W-:Y:S02]  /*6b10*/  FMUL.FTZ R236, R21, R86 ;  /* 0x0000005615ec7220 */ /* 0x000fe40000410000 */
[C---:B-1----:R-:W-:Y:S02]  /*6b20*/  FMUL.FTZ R156, R13.reuse, R156 ;  /* 0x0000009c0d9c7220 */ /* 0x042fe40000410000 */
[----:B------:R-:W-:Y:S02]  /*6b30*/  FMUL.FTZ R158, R13, R158 ;  /* 0x0000009e0d9e7220 */ /* 0x000fe40000410000 */
[C---:B------:R-:W-:Y:S01]  /*6b40*/  FMUL.FTZ R13, R11.reuse, R66 ;  /* 0x000000420b0d7220 */ /* 0x040fe20000410000 */
[----:B------:R-:W-:Y:S01]  /*6b50*/  MUFU.SIN R195, R188 ;  /* 0x000000bc00c37308 */ /* 0x000fe20000000400 */
[----:B0-----:R-:W-:Y:S02]  /*6b60*/  FMUL.FTZ R9, R11, R71 ;  /* 0x000000470b097220 */ /* 0x001fe40000410000 */
[----:B------:R-:W-:-:S02]  /*6b70*/  FMUL.FTZ R180, R101, R180 ;  /* 0x000000b465b47220 */ /* 0x000fc40000410000 */
[----:B------:R-:W-:-:S03]  /*6b80*/  FMUL.FTZ R236, R101, R236 ;  /* 0x000000ec65ec7220 */ /* 0x000fc60000410000 */
[----:B------:R-:W-:Y:S01]  /*6b90*/  MUFU.COS R193, R188 ;  /* 0x000000bc00c17308 */ /* 0x000fe20000000000 */
[C---:B------:R-:W-:Y:S02]  /*6ba0*/  FMUL.FTZ R157, R12.reuse, R157 ;  /* 0x0000009d0c9d7220 */ /* 0x040fe40000410000 */
[----:B------:R-:W-:-:S05]  /*6bb0*/  FMUL.FTZ R159, R12, R159 ;  /* 0x0000009f0c9f7220 */ /* 0x000fca0000410000 */
[----:B------:R0:W-:Y:S01]  /*6bc0*/  MUFU.EX2 R215, R186 ;  /* 0x000000ba00d77308 */ /* 0x0001e20000000800 */
[C---:B------:R-:W-:Y:S02]  /*6bd0*/  FMUL.FTZ R161, R8.reuse, R161 ;  /* 0x000000a108a17220 */ /* 0x040fe40000410000 */
[----:B------:R-:W-:-:S05]  /*6be0*/  FMUL.FTZ R163, R8, R163 ;  /* 0x000000a308a37220 */ /* 0x000fca0000410000 */
[----:B------:R-:W1:Y:S01]  /*6bf0*/  MUFU.EX2 R188, R137 ;  /* 0x0000008900bc7308 */ /* 0x000e620000000800 */
[----:B0-----:R-:W-:Y:S02]  /*6c00*/  FMUL.FTZ R186, R11, R76 ;  /* 0x0000004c0bba7220 */ /* 0x001fe40000410000 */
[C---:B------:R-:W-:Y:S02]  /*6c10*/  FMUL.FTZ R131, R184.reuse, R131 ;  /* 0x00000083b8837220 */ /* 0x040fe40000410000 */
[----:B------:R-:W-:-:S03]  /*6c20*/  FMUL.FTZ R129, R184, R129 ;  /* 0x00000081b8817220 */ /* 0x000fc60000410000 */
[----:B------:R-:W0:Y:S01]  /*6c30*/  MUFU.EX2 R12, R9 ;  /* 0x00000009000c7308 */ /* 0x000e220000000800 */
[----:B------:R-:W-:Y:S02]  /*6c40*/  FMUL.FTZ R184, R133, R236 ;  /* 0x000000ec85b87220 */ /* 0x000fe40000410000 */
[----:B--2---:R-:W-:-:S05]  /*6c50*/  FMUL.FTZ R165, R182, R165 ;  /* 0x000000a5b6a57220 */ /* 0x004fca0000410000 */
[----:B------:R2:W-:Y:S01]  /*6c60*/  MUFU.EX2 R8, R13 ;  /* 0x0000000d00087308 */ /* 0x0005e20000000800 */
[----:B------:R-:W-:Y:S02]  /*6c70*/  FMUL.FTZ R167, R182, R167 ;  /* 0x000000a7b6a77220 */ /* 0x000fe40000410000 */
[----:B----4-:R-:W-:-:S05]  /*6c80*/  FMUL.FTZ R182, R19, R85 ;  /* 0x0000005513b67220 */ /* 0x010fca0000410000 */
[----:B------:R-:W4:Y:S01]  /*6c90*/  MUFU.EX2 R186, R186 ;  /* 0x000000ba00ba7308 */ /* 0x000f220000000800 */
[----:B--2---:R-:W-:Y:S02]  /*6ca0*/  FMUL.FTZ R13, R133, R180 ;  /* 0x000000b4850d7220 */ /* 0x004fe40000410000 */
[----:B------:R-:W-:Y:S02]  /*6cb0*/  FMUL.FTZ R245, R18, R85 ;  /* 0x0000005512f57220 */ /* 0x000fe40000410000 */
[C---:B------:R-:W-:Y:S02]  /*6cc0*/  FFMA.FTZ R13, R135.reuse, R236, -R13 ;  /* 0x000000ec870d7223 */ /* 0x040fe4000001080d */
[----:B------:R-:W-:Y:S02]  /*6cd0*/  FFMA.FTZ R184, R135, R180, R184 ;  /* 0x000000b487b87223 */ /* 0x000fe400000100b8 */
[C---:B------:R-:W-:Y:S02]  /*6ce0*/  FMUL.FTZ R132, R213.reuse, R132 ;  /* 0x00000084d5847220 */ /* 0x040fe40000410000 */
[----:B------:R-:W-:-:S02]  /*6cf0*/  FMUL.FTZ R130, R213, R130 ;  /* 0x00000082d5827220 */ /* 0x000fc40000410000 */
[C---:B------:R-:W-:Y:S02]  /*6d00*/  FMUL.FTZ R9, R11.reuse, R63 ;  /* 0x0000003f0b097220 */ /* 0x040fe40000410000 */
[C---:B------:R-:W-:Y:S02]  /*6d10*/  FFMA.FTZ R13, R102.reuse, R182, R13 ;  /* 0x000000b6660d7223 */ /* 0x040fe4000001000d */
[----:B------:R-:W-:Y:S02]  /*6d20*/  FFMA.FTZ R213, R102, R245, R184 ;  /* 0x000000f566d57223 */ /* 0x000fe400000100b8 */
[C---:B-1----:R-:W-:Y:S02]  /*6d30*/  FMUL.FTZ R169, R188.reuse, R169 ;  /* 0x000000a9bca97220 */ /* 0x042fe40000410000 */
[----:B------:R-:W-:Y:S02]  /*6d40*/  FMUL.FTZ R171, R188, R171 ;  /* 0x000000abbcab7220 */ /* 0x000fe40000410000 */
[C---:B------:R-:W-:Y:S01]  /*6d50*/  FMUL.FTZ R137, R11.reuse, R58 ;  /* 0x0000003a0b897220 */ /* 0x040fe20000410000 */
[----:B------:R1:W2:Y:S01]  /*6d60*/  MUFU.EX2 R188, R9 ;  /* 0x0000000900bc7308 */ /* 0x0002a20000000800 */
[----:B------:R-:W-:-:S02]  /*6d70*/  FMUL.FTZ R11, R11, R55 ;  /* 0x000000370b0b7220 */ /* 0x000fc40000410000 */
[----:B------:R-:W-:Y:S02]  /*6d80*/  FMUL.FTZ R184, R130, R13 ;  /* 0x0000000d82b87220 */ /* 0x000fe40000410000 */
[C---:B0-----:R-:W-:Y:S02]  /*6d90*/  FMUL.FTZ R187, R12.reuse, R187 ;  /* 0x000000bb0cbb7220 */ /* 0x041fe40000410000 */
[----:B------:R-:W-:Y:S02]  /*6da0*/  FMUL.FTZ R185, R12, R185 ;  /* 0x000000b90cb97220 */ /* 0x000fe40000410000 */
[-C--:B-1----:R-:W-:Y:S01]  /*6db0*/  FMUL.FTZ R9, R130, R213.reuse ;  /* 0x000000d582097220 */ /* 0x082fe20000410000 */
[----:B------:R-:W0:Y:S01]  /*6dc0*/  MUFU.EX2 R12, R11 ;  /* 0x0000000b000c7308 */ /* 0x000e220000000800 */
[----:B------:R-:W-:Y:S02]  /*6dd0*/  FFMA.FTZ R213, R132, R213, R184 ;  /* 0x000000d584d57223 */ /* 0x000fe400000100b8 */
[----:B----4-:R-:W-:-:S02]  /*6de0*/  FMUL.FTZ R173, R186, R173 ;  /* 0x000000adbaad7220 */ /* 0x010fc40000410000 */
[----:B------:R-:W-:Y:S02]  /*6df0*/  FMUL.FTZ R175, R186, R175 ;  /* 0x000000afbaaf7220 */ /* 0x000fe40000410000 */
[----:B------:R-:W-:Y:S02]  /*6e00*/  FFMA.FTZ R9, R132, R13, -R9 ;  /* 0x0000000d84097223 */ /* 0x000fe40000010809 */
[-C--:B------:R-:W-:Y:S02]  /*6e10*/  FMUL.FTZ R184, R17, R84.reuse ;  /* 0x0000005411b87220 */ /* 0x080fe40000410000 */
[----:B------:R-:W-:Y:S02]  /*6e20*/  FMUL.FTZ R186, R16, R84 ;  /* 0x0000005410ba7220 */ /* 0x000fe40000410000 */
[C---:B------:R-:W-:Y:S02]  /*6e30*/  FMUL.FTZ R183, R8.reuse, R183 ;  /* 0x000000b708b77220 */ /* 0x040fe40000410000 */
[----:B------:R-:W-:-:S02]  /*6e40*/  FMUL.FTZ R181, R8, R181 ;  /* 0x000000b508b57220 */ /* 0x000fc40000410000 */
[C---:B------:R-:W-:Y:S02]  /*6e50*/  FFMA.FTZ R8, R99.reuse, R184, R9 ;  /* 0x000000b863087223 */ /* 0x040fe40000010009 */
[----:B------:R-:W-:Y:S02]  /*6e60*/  FFMA.FTZ R192, R99, R186, R213 ;  /* 0x000000ba63c07223 */ /* 0x000fe400000100d5 */
[C---:B------:R-:W-:Y:S02]  /*6e70*/  FMUL.FTZ R13, R129.reuse, R8 ;  /* 0x00000008810d7220 */ /* 0x040fe40000410000 */
[----:B------:R-:W-:Y:S02]  /*6e80*/  FMUL.FTZ R9, R129, R192 ;  /* 0x000000c081097220 */ /* 0x000fe40000410000 */
[C---:B--2---:R-:W-:Y:S02]  /*6e90*/  FMUL.FTZ R189, R188.reuse, R189 ;  /* 0x000000bdbcbd7220 */ /* 0x044fe40000410000 */
[----:B------:R-:W-:-:S02]  /*6ea0*/  FMUL.FTZ R191, R188, R191 ;  /* 0x000000bfbcbf7220 */ /* 0x000fc40000410000 */
[C---:B------:R-:W-:Y:S02]  /*6eb0*/  FFMA.FTZ R13, R131.reuse, R192, R13 ;  /* 0x000000c0830d7223 */ /* 0x040fe4000001000d */
[-C--:B------:R-:W-:Y:S02]  /*6ec0*/  FMUL.FTZ R247, R14, R83.reuse ;  /* 0x000000530ef77220 */ /* 0x080fe40000410000 */
[----:B------:R-:W-:Y:S02]  /*6ed0*/  FFMA.FTZ R9, R131, R8, -R9 ;  /* 0x0000000883097223 */ /* 0x000fe40000010809 */
[----:B------:R-:W-:Y:S01]  /*6ee0*/  FMUL.FTZ R188, R15, R83 ;  /* 0x000000530fbc7220 */ /* 0x000fe20000410000 */
[----:B------:R1:W2:Y:S01]  /*6ef0*/  MUFU.EX2 R190, R137 ;  /* 0x0000008900be7308 */ /* 0x0002a20000000800 */
[----:B------:R-:W-:Y:S02]  /*6f00*/  FMUL.FTZ R8, R7, R133 ;  /* 0x0000008507087220 */ /* 0x000fe40000410000 */
[----:B0-----:R-:W-:-:S02]  /*6f10*/  FMUL.FTZ R197, R12, R197 ;  /* 0x000000c50cc57220 */ /* 0x001fc40000410000 */
[----:B------:R-:W-:Y:S02]  /*6f20*/  FMUL.FTZ R199, R12, R199 ;  /* 0x000000c70cc77220 */ /* 0x000fe40000410000 */
[----:B------:R-:W-:Y:S02]  /*6f30*/  FMUL.FTZ R12, R6, R133 ;  /* 0x00000085060c7220 */ /* 0x000fe40000410000 */
[C---:B-1----:R-:W-:Y:S02]  /*6f40*/  FFMA.FTZ R137, R100.reuse, R247, R13 ;  /* 0x000000f764897223 */ /* 0x042fe4000001000d */
[----:B------:R-:W-:Y:S02]  /*6f50*/  FFMA.FTZ R13, R100, R188, R9 ;  /* 0x000000bc640d7223 */ /* 0x000fe40000010009 */
[-C--:B------:R-:W-:Y:S02]  /*6f60*/  FFMA.FTZ R9, R6, R135.reuse, -R8 ;  /* 0x0000008706097223 */ /* 0x080fe40000010808 */
[----:B------:R-:W-:-:S02]  /*6f70*/  FFMA.FTZ R11, R7, R135, R12 ;  /* 0x00000087070b7223 */ /* 0x000fc4000001000c */
[C---:B------:R-:W-:Y:S02]  /*6f80*/  FMUL.FTZ R12, R130.reuse, R9 ;  /* 0x00000009820c7220 */ /* 0x040fe40000410000 */
[-C--:B------:R-:W-:Y:S02]  /*6f90*/  FMUL.FTZ R8, R130, R11.reuse ;  /* 0x0000000b82087220 */ /* 0x080fe40000410000 */
[C---:B------:R-:W-:Y:S02]  /*6fa0*/  FMUL.FTZ R126, R215.reuse, R126 ;  /* 0x0000007ed77e7220 */ /* 0x040fe40000410000 */
[C---:B------:R-:W-:Y:S02]  /*6fb0*/  FFMA.FTZ R12, R132.reuse, R11, R12 ;  /* 0x0000000b840c7223 */ /* 0x040fe4000001000c */
[----:B------:R-:W-:Y:S02]  /*6fc0*/  FFMA.FTZ R8, R132, R9, -R8 ;  /* 0x0000000984087223 */ /* 0x000fe40000010808 */
[----:B------:R-:W-:-:S02]  /*6fd0*/  FMUL.FTZ R128, R215, R128 ;  /* 0x00000080d7807220 */ /* 0x000fc40000410000 */
[----:B------:R-:W-:Y:S02]  /*6fe0*/  FMUL.FTZ R192, R126, R13 ;  /* 0x0000000d7ec07220 */ /* 0x000fe40000410000 */
[C---:B------:R-:W-:Y:S02]  /*6ff0*/  FMUL.FTZ R9, R129.reuse, R12 ;  /* 0x0000000c81097220 */ /* 0x040fe40000410000 */
[C---:B--2---:R-:W-:Y:S02]  /*7000*/  FMUL.FTZ R193, R190.reuse, R193 ;  /* 0x000000c1bec17220 */ /* 0x044fe40000410000 */
[----:B------:R-:W-:Y:S02]  /*7010*/  FMUL.FTZ R195, R190, R195 ;  /* 0x000000c3bec37220 */ /* 0x000fe40000410000 */
[----:B------:R-:W-:Y:S02]  /*7020*/  FMUL.FTZ R190, R126, R137 ;  /* 0x000000897ebe7220 */ /* 0x000fe40000410000 */
[----:B------:R-:W-:-:S02]  /*7030*/  FMUL.FTZ R11, R129, R8 ;  /* 0x00000008810b7220 */ /* 0x000fc40000410000 */
[C---:B------:R-:W-:Y:S02]  /*7040*/  FFMA.FTZ R137, R128.reuse, R137, R192 ;  /* 0x0000008980897223 */ /* 0x040fe400000100c0 */
[----:B------:R-:W-:Y:S02]  /*7050*/  FFMA.FTZ R9, R131, R8, -R9 ;  /* 0x0000000883097223 */ /* 0x000fe40000010809 */
[----:B------:R-:W-:Y:S02]  /*7060*/  FMUL.FTZ R192, R243, R82 ;  /* 0x00000052f3c07220 */ /* 0x000fe40000410000 */
[----:B------:R-:W-:Y:S02]  /*7070*/  FFMA.FTZ R13, R128, R13, -R190 ;  /* 0x0000000d800d7223 */ /* 0x000fe400000108be */
[----:B------:R-:W-:Y:S02]  /*7080*/  FFMA.FTZ R11, R131, R12, R11 ;  /* 0x0000000c830b7223 */ /* 0x000fe4000001000b */
[----:B------:R-:W-:-:S02]  /*7090*/  FMUL.FTZ R190, R0, R82 ;  /* 0x0000005200be7220 */ /* 0x000fc40000410000 */
[C---:B------:R-:W-:Y:S02]  /*70a0*/  FMUL.FTZ R12, R126.reuse, R9 ;  /* 0x000000097e0c7220 */ /* 0x040fe40000410000 */
[C---:B------:R-:W-:Y:S02]  /*70b0*/  FFMA.FTZ R198, R97.reuse, R192, R137 ;  /* 0x000000c061c67223 */ /* 0x040fe40000010089 */
[-C--:B------:R-:W-:Y:S02]  /*70c0*/  FMUL.FTZ R8, R126, R11.reuse ;  /* 0x0000000b7e087220 */ /* 0x080fe40000410000 */
[----:B------:R-:W-:Y:S02]  /*70d0*/  FFMA.FTZ R194, R97, R190, R13 ;  /* 0x000000be61c27223 */ /* 0x000fe4000001000d */
[----:B------:R-:W-:Y:S02]  /*70e0*/  FFMA.FTZ R12, R128, R11, R12 ;  /* 0x0000000b800c7223 */ /* 0x000fe4000001000c */
[----:B------:R-:W-:-:S02]  /*70f0*/  FMUL.FTZ R13, R159, R198 ;  /* 0x000000c69f0d7220 */ /* 0x000fc40000410000 */
[----:B------:R-:W-:Y:S02]  /*7100*/  FFMA.FTZ R8, R128, R9, -R8 ;  /* 0x0000000980087223 */ /* 0x000fe40000010808 */
[C---:B------:R-:W-:Y:S02]  /*7110*/  FMUL.FTZ R137, R159.reuse, R194 ;  /* 0x000000c29f897220 */ /* 0x040fe40000410000 */
[----:B------:R-:W-:Y:S02]  /*7120*/  FMUL.FTZ R9, R159, R12 ;  /* 0x0000000c9f097220 */ /* 0x000fe40000410000 */
[----:B------:R-:W-:Y:S02]  /*7130*/  FFMA.FTZ R13, R157, R194, -R13 ;  /* 0x000000c29d0d7223 */ /* 0x000fe4000001080d */
[----:B------:R-:W-:Y:S02]  /*7140*/  FMUL.FTZ R249, R136, R81 ;  /* 0x0000005188f97220 */ /* 0x000fe40000410000 */
[----:B------:R-:W-:-:S02]  /*7150*/  FMUL.FTZ R11, R159, R8 ;  /* 0x000000089f0b7220 */ /* 0x000fc40000410000 */
[C---:B------:R-:W-:Y:S02]  /*7160*/  FFMA.FTZ R137, R157.reuse, R198, R137 ;  /* 0x000000c69d897223 */ /* 0x040fe40000010089 */
[----:B------:R-:W-:Y:S02]  /*7170*/  FMUL.FTZ R251, R134, R81 ;  /* 0x0000005186fb7220 */ /* 0x000fe40000410000 */
[C---:B------:R-:W-:Y:S02]  /*7180*/  FFMA.FTZ R9, R157.reuse, R8, -R9 ;  /* 0x000000089d097223 */ /* 0x040fe40000010809 */
[C---:B------:R-:W-:Y:S02]  /*7190*/  FFMA.FTZ R13, R98.reuse, R249, R13 ;  /* 0x000000f9620d7223 */ /* 0x040fe4000001000d */
[----:B------:R-:W-:Y:S02]  /*71a0*/  FFMA.FTZ R11, R157, R12, R11 ;  /* 0x0000000c9d0b7223 */ /* 0x000fe4000001000b */
[----:B------:R-:W-:-:S02]  /*71b0*/  FFMA.FTZ R137, R98, R251, R137 ;  /* 0x000000fb62897223 */ /* 0x000fc40000010089 */
[C---:B------:R-:W-:Y:S02]  /*71c0*/  FMUL.FTZ R12, R158.reuse, R9 ;  /* 0x000000099e0c7220 */ /* 0x040fe40000410000 */
[C---:B------:R-:W-:Y:S02]  /*71d0*/  FMUL.FTZ R198, R158.reuse, R13 ;  /* 0x0000000d9ec67220 */ /* 0x040fe40000410000 */
[C---:B------:R-:W-:Y:S02]  /*71e0*/  FMUL.FTZ R8, R158.reuse, R11 ;  /* 0x0000000b9e087220 */ /* 0x040fe40000410000 */
[----:B------:R-:W-:Y:S02]  /*71f0*/  FMUL.FTZ R194, R158, R137 ;  /* 0x000000899ec27220 */ /* 0x000fe40000410000 */
[C---:B------:R-:W-:Y:S02]  /*7200*/  FFMA.FTZ R12, R156.reuse, R11, R12 ;  /* 0x0000000b9c0c7223 */ /* 0x040fe4000001000c */
[----:B------:R-:W-:-:S02]  /*7210*/  FFMA.FTZ R137, R156, R137, R198 ;  /* 0x000000899c897223 */ /* 0x000fc400000100c6 */
[-C--:B------:R-:W-:Y:S02]  /*7220*/  FMUL.FTZ R198, R139, R80.reuse ;  /* 0x000000508bc67220 */ /* 0x080fe40000410000 */
[C---:B------:R-:W-:Y:S02]  /*7230*/  FFMA.FTZ R8, R156.reuse, R9, -R8 ;  /* 0x000000099c087223 */ /* 0x040fe40000010808 */
[----:B------:R-:W-:Y:S02]  /*7240*/  FFMA.FTZ R13, R156, R13, -R194 ;  /* 0x0000000d9c0d7223 */ /* 0x000fe400000108c2 */
[----:B------:R-:W-:Y:S02]  /*7250*/  FMUL.FTZ R194, R141, R80 ;  /* 0x000000508dc27220 */ /* 0x000fe40000410000 */
        /* <DEDUP_REMOVED lines=8> */
[----:B------:R-:W-:Y:S02]  /*72e0*/  FMUL.FTZ R11, R167, R8 ;  /* 0x00000008a70b7220 */ /* 0x000fe40000410000 */
[----:B------:R-:W-:Y:S02]  /*72f0*/  FFMA.FTZ R13, R161, R200, -R13 ;  /* 0x000000c8a10d7223 */ /* 0x000fe4000001080d */
[----:B------:R-:W-:Y:S02]  /*7300*/  FMUL.FTZ R9, R167, R12 ;  /* 0x0000000ca7097220 */ /* 0x000fe40000410000 */
[----:B------:R-:W-:Y:S02]  /*7310*/  FMUL.FTZ R200, R148, R79 ;  /* 0x0000004f94c87220 */ /* 0x000fe40000410000 */
[----:B------:R-:W-:Y:S02]  /*7320*/  FFMA.FTZ R137, R161, R202, R137 ;  /* 0x000000caa1897223 */ /* 0x000fe40000010089 */
[----:B------:R-:W-:-:S02]  /*7330*/  FFMA.FTZ R206, R165, R12, R11 ;  /* 0x0000000ca5ce7223 */ /* 0x000fc4000001000b */
[----:B------:R-:W-:Y:S02]  /*7340*/  FMUL.FTZ R202, R146, R79 ;  /* 0x0000004f92ca7220 */ /* 0x000fe40000410000 */
[----:B------:R-:W-:Y:S02]  /*7350*/  FFMA.FTZ R204, R165, R8, -R9 ;  /* 0x00000008a5cc7223 */ /* 0x000fe40000010809 */
[C---:B------:R-:W-:Y:S02]  /*7360*/  FFMA.FTZ R8, R96.reuse, R200, R13 ;  /* 0x000000c860087223 */ /* 0x040fe4000001000d */
[C---:B------:R-:W-:Y:S02]  /*7370*/  FMUL.FTZ R13, R171.reuse, R206 ;  /* 0x000000ceab0d7220 */ /* 0x040fe40000410000 */
[----:B------:R-:W-:Y:S02]  /*7380*/  FFMA.FTZ R12, R96, R202, R137 ;  /* 0x000000ca600c7223 */ /* 0x000fe40000010089 */
[----:B------:R-:W-:-:S02]  /*7390*/  FMUL.FTZ R137, R171, R204 ;  /* 0x000000ccab897220 */ /* 0x000fc40000410000 */
[----:B------:R-:W-:Y:S02]  /*73a0*/  FMUL.FTZ R11, R167, R8 ;  /* 0x00000008a70b7220 */ /* 0x000fe40000410000 */
[----:B------:R-:W-:Y:S02]  /*73b0*/  FFMA.FTZ R208, R169, R204, -R13 ;  /* 0x000000cca9d07223 */ /* 0x000fe4000001080d */
[----:B------:R-:W-:Y:S02]  /*73c0*/  FMUL.FTZ R9, R167, R12 ;  /* 0x0000000ca7097220 */ /* 0x000fe40000410000 */
[----:B------:R-:W-:Y:S02]  /*73d0*/  FFMA.FTZ R210, R169, R206, R137 ;  /* 0x000000cea9d27223 */ /* 0x000fe40000010089 */
[----:B------:R-:W-:Y:S02]  /*73e0*/  FFMA.FTZ R11, R165, R12, R11 ;  /* 0x0000000ca50b7223 */ /* 0x000fe4000001000b */
[----:B------:R-:W-:-:S02]  /*73f0*/  FMUL.FTZ R12, R175, R208 ;  /* 0x000000d0af0c7220 */ /* 0x000fc40000410000 */
[----:B------:R-:W-:Y:S02]  /*7400*/  FFMA.FTZ R9, R165, R8, -R9 ;  /* 0x00000008a5097223 */ /* 0x000fe40000010809 */
[----:B------:R-:W-:Y:S02]  /*7410*/  FMUL.FTZ R8, R175, R210 ;  /* 0x000000d2af087220 */ /* 0x000fe40000410000 */
[----:B------:R-:W-:Y:S02]  /*7420*/  FMUL.FTZ R204, R147, R78 ;  /* 0x0000004e93cc7220 */ /* 0x000fe40000410000 */
[----:B------:R-:W-:Y:S02]  /*7430*/  FFMA.FTZ R210, R173, R210, R12 ;  /* 0x000000d2add27223 */ /* 0x000fe4000001000c */
[----:B------:R-:W-:Y:S02]  /*7440*/  FMUL.FTZ R206, R145, R78 ;  /* 0x0000004e91ce7220 */ /* 0x000fe40000410000 */
[----:B------:R-:W-:-:S02]  /*7450*/  FFMA.FTZ R208, R173, R208, -R8 ;  /* 0x000000d0add07223 */ /* 0x000fc40000010808 */
[----:B------:R-:W-:Y:S02]  /*7460*/  FFMA.FTZ R8, R93, R204, R9 ;  /* 0x000000cc5d087223 */ /* 0x000fe40000010009 */
[----:B------:R-:W-:Y:S02]  /*7470*/  FMUL.FTZ R13, R185, R210 ;  /* 0x000000d2b90d7220 */ /* 0x000fe40000410000 */
[----:B------:R-:W-:Y:S02]  /*7480*/  FFMA.FTZ R12, R93, R206, R11 ;  /* 0x000000ce5d0c7223 */ /* 0x000fe4000001000b */
[----:B------:R-:W-:Y:S02]  /*7490*/  FMUL.FTZ R137, R185, R208 ;  /* 0x000000d0b9897220 */ /* 0x000fe40000410000 */
[----:B------:R-:W-:Y:S02]  /*74a0*/  FMUL.FTZ R11, R171, R8 ;  /* 0x00000008ab0b7220 */ /* 0x000fe40000410000 */
[----:B------:R-:W-:-:S02]  /*74b0*/  FFMA.FTZ R212, R187, R208, -R13 ;  /* 0x000000d0bbd47223 */ /* 0x000fc4000001080d */
[----:B------:R-:W-:Y:S02]  /*74c0*/  FMUL.FTZ R9, R171, R12 ;  /* 0x0000000cab097220 */ /* 0x000fe40000410000 */
[----:B------:R-:W-:Y:S02]  /*74d0*/  FFMA.FTZ R214, R187, R210, R137 ;  /* 0x000000d2bbd67223 */ /* 0x000fe40000010089 */
[----:B------:R-:W-:Y:S02]  /*74e0*/  FFMA.FTZ R11, R169, R12, R11 ;  /* 0x0000000ca90b7223 */ /* 0x000fe4000001000b */
[----:B------:R-:W-:Y:S02]  /*74f0*/  FMUL.FTZ R12, R181, R212 ;  /* 0x000000d4b50c7220 */ /* 0x000fe40000410000 */
[----:B------:R-:W-:Y:S02]  /*7500*/  FMUL.FTZ R210, R142, R77 ;  /* 0x0000004d8ed27220 */ /* 0x000fe40000410000 */
[----:B------:R-:W-:-:S02]  /*7510*/  FFMA.FTZ R9, R169, R8, -R9 ;  /* 0x00000008a9097223 */ /* 0x000fc40000010809 */
[-C--:B------:R-:W-:Y:S02]  /*7520*/  FMUL.FTZ R8, R181, R214.reuse ;  /* 0x000000d6b5087220 */ /* 0x080fe40000410000 */
[----:B------:R-:W-:Y:S02]  /*7530*/  FMUL.FTZ R208, R144, R77 ;  /* 0x0000004d90d07220 */ /* 0x000fe40000410000 */
[C---:B------:R-:W-:Y:S02]  /*7540*/  FFMA.FTZ R214, R183.reuse, R214, R12 ;  /* 0x000000d6b7d67223 */ /* 0x040fe4000001000c */
[C---:B------:R-:W-:Y:S02]  /*7550*/  FFMA.FTZ R12, R94.reuse, R210, R11 ;  /* 0x000000d25e0c7223 */ /* 0x040fe4000001000b */
[----:B------:R-:W-:Y:S02]  /*7560*/  FFMA.FTZ R212, R183, R212, -R8 ;  /* 0x000000d4b7d47223 */ /* 0x000fe40000010808 */
[----:B------:R-:W-:-:S02]  /*7570*/  FFMA.FTZ R8, R94, R208, R9 ;  /* 0x000000d05e087223 */ /* 0x000fc40000010009 */
[----:B------:R-:W-:Y:S02]  /*7580*/  FMUL.FTZ R13, R191, R214 ;  /* 0x000000d6bf0d7220 */ /* 0x000fe40000410000 */
[----:B------:R-:W-:Y:S02]  /*7590*/  FMUL.FTZ R9, R175, R12 ;  /* 0x0000000caf097220 */ /* 0x000fe40000410000 */
[----:B------:R-:W-:Y:S02]  /*75a0*/  FMUL.FTZ R137, R191, R212 ;  /* 0x000000d4bf897220 */ /* 0x000fe40000410000 */
[----:B------:R-:W-:Y:S02]  /*75b0*/  FMUL.FTZ R11, R175, R8 ;  /* 0x00000008af0b7220 */ /* 0x000fe40000410000 */
[----:B------:R-:W-:Y:S02]  /*75c0*/  FFMA.FTZ R238, R189, R212, -R13 ;  /* 0x000000d4bdee7223 */ /* 0x000fe4000001080d */
[----:B------:R-:W-:-:S02]  /*75d0*/  FFMA.FTZ R9, R173, R8, -R9 ;  /* 0x00000008ad097223 */ /* 0x000fc40000010809 */
[----:B------:R-:W-:Y:S02]  /*75e0*/  FMUL.FTZ R212, R143, R76 ;  /* 0x0000004c8fd47220 */ /* 0x000fe40000410000 */
[----:B------:R-:W-:Y:S02]  /*75f0*/  FFMA.FTZ R248, R189, R214, R137 ;  /* 0x000000d6bdf87223 */ /* 0x000fe40000010089 */
[----:B------:R-:W-:Y:S02]  /*7600*/  FFMA.FTZ R11, R173, R12, R11 ;  /* 0x0000000cad0b7223 */ /* 0x000fe4000001000b */
[----:B------:R-:W-:Y:S02]  /*7610*/  FMUL.FTZ R214, R127, R76 ;  /* 0x0000004c7fd67220 */ /* 0x000fe40000410000 */
[C---:B------:R-:W-:Y:S02]  /*7620*/  FFMA.FTZ R8, R91.reuse, R212, R9 ;  /* 0x000000d45b087223 */ /* 0x040fe40000010009 */
[----:B------:R-:W-:-:S02]  /*7630*/  FFMA.FTZ R12, R91, R214, R11 ;  /* 0x000000d65b0c7223 */ /* 0x000fc4000001000b */
[C---:B------:R-:W-:Y:S02]  /*7640*/  FMUL.FTZ R11, R185.reuse, R8 ;  /* 0x00000008b90b7220 */ /* 0x040fe40000410000 */
[-C--:B------:R-:W-:Y:S02]  /*7650*/  FMUL.FTZ R9, R185, R12.reuse ;  /* 0x0000000cb9097220 */ /* 0x080fe40000410000 */
[C---:B------:R-:W-:Y:S02]  /*7660*/  FFMA.FTZ R11, R187.reuse, R12, R11 ;  /* 0x0000000cbb0b7223 */ /* 0x040fe4000001000b */
[-C--:B------:R-:W-:Y:S02]  /*7670*/  FMUL.FTZ R241, R152, R71.reuse ;  /* 0x0000004798f17220 */ /* 0x080fe40000410000 */
[----:B------:R-:W-:Y:S02]  /*7680*/  FFMA.FTZ R9, R187, R8, -R9 ;  /* 0x00000008bb097223 */ /* 0x000fe40000010809 */
[----:B------:R-:W-:-:S02]  /*7690*/  FMUL.FTZ R216, R154, R71 ;  /* 0x000000479ad87220 */ /* 0x000fc40000410000 */
[C---:B------:R-:W-:Y:S02]  /*76a0*/  FFMA.FTZ R12, R92.reuse, R241, R11 ;  /* 0x000000f15c0c7223 */ /* 0x040fe4000001000b */
[----:B------:R-:W-:Y:S02]  /*76b0*/  FFMA.FTZ R8, R92, R216, R9 ;  /* 0x000000d85c087223 */ /* 0x000fe40000010009 */
[C---:B------:R-:W-:Y:S02]  /*76c0*/  FMUL.FTZ R9, R181.reuse, R12 ;  /* 0x0000000cb5097220 */ /* 0x040fe40000410000 */
[-C--:B------:R-:W-:Y:S02]  /*76d0*/  FMUL.FTZ R11, R181, R8.reuse ;  /* 0x00000008b50b7220 */ /* 0x080fe40000410000 */
[----:B------:R-:W-:Y:S02]  /*76e0*/  FFMA.FTZ R9, R183, R8, -R9 ;  /* 0x00000008b7097223 */ /* 0x000fe40000010809 */
[----:B------:R-:W-:-:S02]  /*76f0*/  FMUL.FTZ R220, R155, R66 ;  /* 0x000000429bdc7220 */ /* 0x000fc40000410000 */
[----:B------:R-:W-:Y:S02]  /*7700*/  FFMA.FTZ R11, R183, R12, R11 ;  /* 0x0000000cb70b7223 */ /* 0x000fe4000001000b */
[----:B------:R-:W-:Y:S02]  /*7710*/  FMUL.FTZ R222, R153, R66 ;  /* 0x0000004299de7220 */ /* 0x000fe40000410000 */
[----:B------:R-:W-:Y:S02]  /*7720*/  FFMA.FTZ R8, R89, R220, R9 ;  /* 0x000000dc59087223 */ /* 0x000fe40000010009 */
[----:B------:R-:W-:Y:S02]  /*7730*/  FMUL.FTZ R137, R195, R238 ;  /* 0x000000eec3897220 */ /* 0x000fe40000410000 */
[----:B------:R-:W-:Y:S02]  /*7740*/  FFMA.FTZ R12, R89, R222, R11 ;  /* 0x000000de590c7223 */ /* 0x000fe4000001000b */
[----:B------:R-:W-:-:S02]  /*7750*/  FMUL.FTZ R11, R191, R8 ;  /* 0x00000008bf0b7220 */ /* 0x000fc40000410000 */
[-C--:B------:R-:W-:Y:S02]  /*7760*/  FMUL.FTZ R13, R195, R248.reuse ;  /* 0x000000f8c30d7220 */ /* 0x080fe40000410000 */
[----:B------:R-:W-:Y:S02]  /*7770*/  FFMA.FTZ R248, R193, R248, R137 ;  /* 0x000000f8c1f87223 */ /* 0x000fe40000010089 */
[-C--:B------:R-:W-:Y:S02]  /*7780*/  FMUL.FTZ R9, R191, R12.reuse ;  /* 0x0000000cbf097220 */ /* 0x080fe40000410000 */
[C---:B------:R-:W-:Y:S02]  /*7790*/  FFMA.FTZ R11, R189.reuse, R12, R11 ;  /* 0x0000000cbd0b7223 */ /* 0x040fe4000001000b */
[----:B------:R-:W-:Y:S02]  /*77a0*/  FMUL.FTZ R137, R166, R63 ;  /* 0x0000003fa6897220 */ /* 0x000fe40000410000 */
[----:B------:R-:W-:-:S02]  /*77b0*/  FFMA.FTZ R9, R189, R8, -R9 ;  /* 0x00000008bd097223 */ /* 0x000fc40000010809 */
[----:B------:R-:W-:Y:S02]  /*77c0*/  FMUL.FTZ R239, R168, R63 ;  /* 0x0000003fa8ef7220 */ /* 0x000fe40000410000 */
[C---:B------:R-:W-:Y:S02]  /*77d0*/  FFMA.FTZ R12, R90.reuse, R137, R11 ;  /* 0x000000895a0c7223 */ /* 0x040fe4000001000b */
[----:B------:R-:W-:Y:S02]  /*77e0*/  FFMA.FTZ R8, R90, R239, R9 ;  /* 0x000000ef5a087223 */ /* 0x000fe40000010009 */
[----:B------:R-:W-:Y:S01]  /*77f0*/  FMUL.FTZ R9, R195, R12 ;  /* 0x0000000cc3097220 */ /* 0x000fe20000410000 */
[----:B------:R-:W-:Y:S01]  /*7800*/  ISETP.NE.AND P1, PT, R123, 0x1f, PT ;  /* 0x0000001f7b00780c */ /* 0x000fe20003f25270 */
[-C--:B------:R-:W-:Y:S02]  /*7810*/  FMUL.FTZ R11, R195, R8.reuse ;  /* 0x00000008c30b7220 */ /* 0x080fe40000410000 */
[----:B------:R-:W-:-:S02]  /*7820*/  FFMA.FTZ R9, R193, R8, -R9 ;  /* 0x00000008c1097223 */ /* 0x000fc40000010809 */
[----:B------:R-:W-:Y:S02]  /*7830*/  FMUL.FTZ R228, R179, R58 ;  /* 0x0000003ab3e47220 */ /* 0x000fe40000410000 */
[----:B------:R-:W-:Y:S02]  /*7840*/  FFMA.FTZ R11, R193, R12, R11 ;  /* 0x0000000cc10b7223 */ /* 0x000fe4000001000b */
[----:B------:R-:W-:Y:S02]  /*7850*/  FMUL.FTZ R230, R177, R58 ;  /* 0x0000003ab1e67220 */ /* 0x000fe40000410000 */
[C---:B------:R-:W-:Y:S02]  /*7860*/  FFMA.FTZ R8, R87.reuse, R228, R9 ;  /* 0x000000e457087223 */ /* 0x040fe40000010009 */
[----:B------:R-:W-:Y:S02]  /*7870*/  FFMA.FTZ R12, R87, R230, R11 ;  /* 0x000000e6570c7223 */ /* 0x000fe4000001000b */
[----:B------:R-:W-:-:S02]  /*7880*/  FMUL.FTZ R11, R199, R8 ;  /* 0x00000008c70b7220 */ /* 0x000fc40000410000 */
[----:B------:R-:W-:Y:S02]  /*7890*/  FFMA.FTZ R238, R193, R238, -R13 ;  /* 0x000000eec1ee7223 */ /* 0x000fe4000001080d */
[-C--:B------:R-:W-:Y:S02]  /*78a0*/  FMUL.FTZ R9, R199, R12.reuse ;  /* 0x0000000cc7097220 */ /* 0x080fe40000410000 */
[C---:B------:R-:W-:Y:S02]  /*78b0*/  FFMA.FTZ R11, R197.reuse, R12, R11 ;  /* 0x0000000cc50b7223 */ /* 0x040fe4000001000b */
[----:B------:R0:W1:Y:S01]  /*78c0*/  @P1 LDS.64 R12, [R123.X8+0x5658] ;  /* 0x005658007b0c1984 */ /* 0x0000620000008a00 */
[----:B------:R-:W-:Y:S02]  /*78d0*/  FFMA.FTZ R215, R197, R8, -R9 ;  /* 0x00000008c5d77223 */ /* 0x000fe40000010809 */
[----:B------:R-:W-:Y:S01]  /*78e0*/  FMUL.FTZ R9, R162, R55 ;  /* 0x00000037a2097220 */ /* 0x000fe20000410000 */
[----:B------:R-:W-:Y:S03]  /*78f0*/  BSSY B0, `(.L_x_9415) ;  /* 0x0000010000007945 */ /* 0x000fe60003800000 */
[----:B------:R-:W-:-:S02]  /*7900*/  FFMA.FTZ R8, R88, R9, R11 ;  /* 0x0000000958087223 */ /* 0x000fc4000001000b */
[----:B------:R-:W-:Y:S01]  /*7910*/  FMUL.FTZ R11, R164, R55 ;  /* 0x00000037a40b7220 */ /* 0x000fe20000410000 */
[----:B------:R-:W-:Y:S05]  /*7920*/  @P1 BRA `(.L_x_9416) ;  /* 0x000000c000001947 */ /* 0x000fea0003800000 */
[----:B0--3--:R-:W-:Y:S01]  /*7930*/  ULDC UR35, c[0x0][0x174] ;  /* 0x00005d0000237ab9 */ /* 0x009fe20000000800 */
        /* <DEDUP_REMOVED lines=11> */
.L_x_9416:
[----:B0--3--:R-:W-:Y:S05]  /*79f0*/  BSYNC B0 ;  /* 0x0000000000007941 */ /* 0x009fea0003800000 */
.L_x_9415:
[----:B------:R-:W-:Y:S01]  /*7a00*/  FFMA.FTZ R215, R88, R11, R215 ;  /* 0x0000000b58d77223 */ /* 0x000fe200000100d7 */
[----:B------:R-:W0:Y:S01]  /*7a10*/  SHFL.UP PT, R250, R8, 0x1, RZ ;  /* 0x0420000008fa7989 */ /* 0x000e2200000e00ff */
[----:B------:R-:W-:Y:S01]  /*7a20*/  FMUL.FTZ R213, R199, R248 ;  /* 0x000000f8c7d57220 */ /* 0x000fe20000410000 */
[----:B------:R-:W-:Y:S01]  /*7a30*/  ISETP.GE.AND P3, PT, R121, 0x1, PT ;  /* 0x000000017900780c */ /* 0x000fe20003f66270 */
[-C--:B------:R-:W-:Y:S01]  /*7a40*/  FMUL.FTZ R221, R199, R238.reuse ;  /* 0x000000eec7dd7220 */ /* 0x080fe20000410000 */
[----:B------:R-:W2:Y:S01]  /*7a50*/  SHFL.UP PT, R252, R215, 0x1, RZ ;  /* 0x04200000d7fc7989 */ /* 0x000ea200000e00ff */
[C---:B------:R-:W-:Y:S01]  /*7a60*/  FFMA.FTZ R213, R197.reuse, R238, -R213 ;  /* 0x000000eec5d57223 */ /* 0x040fe200000108d5 */
[----:B------:R-:W-:Y:S01]  /*7a70*/  BSSY B0, `(.L_x_9417) ;  /* 0x0000184000007945 */ /* 0x000fe20003800000 */
[----:B------:R-:W-:Y:S01]  /*7a80*/  FFMA.FTZ R221, R197, R248, R221 ;  /* 0x000000f8c5dd7223 */ /* 0x000fe200000100dd */
[----:B-----5:R-:W-:Y:S01]  /*7a90*/  SHFL.IDX PT, R4, R4, RZ, 0x1f ;  /* 0x00001fff04047589 */ /* 0x020fe200000e0000 */
[----:B------:R-:W-:-:S02]  /*7aa0*/  FMUL.FTZ R233, R24, R233 ;  /* 0x000000e918e97220 */ /* 0x000fc40000410000 */
[----:B------:R-:W-:Y:S01]  /*7ab0*/  FMUL.FTZ R231, R24, R231 ;  /* 0x000000e718e77220 */ /* 0x000fe20000410000 */
[----:B------:R-:W3:Y:S01]  /*7ac0*/  SHFL.UP PT, R238, R213, 0x1, RZ ;  /* 0x04200000d5ee7989 */ /* 0x000ee200000e00ff */
[C---:B------:R-:W-:Y:S02]  /*7ad0*/  FMUL.FTZ R235, R25.reuse, R244 ;  /* 0x000000f419eb7220 */ /* 0x040fe40000410000 */
[----:B------:R-:W-:Y:S01]  /*7ae0*/  FMUL.FTZ R237, R25, R242 ;  /* 0x000000f219ed7220 */ /* 0x000fe20000410000 */
[----:B------:R-:W4:Y:S01]  /*7af0*/  SHFL.UP PT, R248, R221, 0x1, RZ ;  /* 0x04200000ddf87989 */ /* 0x000f2200000e00ff */
[C---:B------:R-:W-:Y:S02]  /*7b00*/  FMUL.FTZ R225, R26.reuse, R225 ;  /* 0x000000e11ae17220 */ /* 0x040fe40000410000 */
[----:B------:R-:W-:Y:S02]  /*7b10*/  FMUL.FTZ R223, R26, R223 ;  /* 0x000000df1adf7220 */ /* 0x000fe40000410000 */
[----:B------:R-:W-:-:S02]  /*7b20*/  FMUL.FTZ R176, R27, R176 ;  /* 0x000000b01bb07220 */ /* 0x000fc40000410000 */
[----:B------:R-:W-:Y:S02]  /*7b30*/  FMUL.FTZ R178, R27, R178 ;  /* 0x000000b21bb27220 */ /* 0x000fe40000410000 */
[----:B0-----:R-:W-:Y:S02]  /*7b40*/  FMUL.FTZ R227, R221, R250 ;  /* 0x000000fadde37220 */ /* 0x001fe40000410000 */
[----:B------:R-:W-:Y:S02]  /*7b50*/  FMUL.FTZ R203, R28, R203 ;  /* 0x000000cb1ccb7220 */ /* 0x000fe40000410000 */
[-C--:B--2---:R-:W-:Y:S02]  /*7b60*/  FFMA.FTZ R227, R213, R252.reuse, -R227 ;  /* 0x000000fcd5e37223 */ /* 0x084fe400000108e3 */
[----:B------:R-:W-:Y:S02]  /*7b70*/  FMUL.FTZ R252, R221, R252 ;  /* 0x000000fcddfc7220 */ /* 0x000fe40000410000 */
[----:B------:R-:W-:-:S02]  /*7b80*/  @P3 FADD.FTZ R215, R215, R227 ;  /* 0x000000e3d7d73221 */ /* 0x000fc40000010000 */
[----:B------:R-:W-:Y:S02]  /*7b90*/  FFMA.FTZ R229, R213, R250, R252 ;  /* 0x000000fad5e57223 */ /* 0x000fe400000100fc */
[----:B---3--:R-:W-:Y:S02]  /*7ba0*/  FMUL.FTZ R227, R221, R238 ;  /* 0x000000eedde37220 */ /* 0x008fe40000410000 */
[----:B------:R-:W-:Y:S02]  /*7bb0*/  @P3 FADD.FTZ R8, R8, R229 ;  /* 0x000000e508083221 */ /* 0x000fe40000010000 */
[-C--:B----4-:R-:W-:Y:S02]  /*7bc0*/  FFMA.FTZ R250, R213, R248.reuse, R227 ;  /* 0x000000f8d5fa7223 */ /* 0x090fe400000100e3 */
[C---:B------:R-:W-:Y:S01]  /*7bd0*/  FMUL.FTZ R248, R221.reuse, R248 ;  /* 0x000000f8ddf87220 */ /* 0x040fe20000410000 */
[----:B------:R-:W-:Y:S01]  /*7be0*/  SHFL.UP PT, R252, R8, 0x2, RZ ;  /* 0x0440000008fc7989 */ /* 0x000fe200000e00ff */
[----:B------:R-:W-:Y:S01]  /*7bf0*/  FMUL.FTZ R201, R28, R201 ;  /* 0x000000c91cc97220 */ /* 0x000fe20000410000 */
[----:B------:R-:W-:Y:S01]  /*7c00*/  FSEL R221, R221, R250, !P3 ;  /* 0x000000fadddd7208 */ /* 0x000fe20005800000 */
[----:B------:R-:W-:Y:S01]  /*7c10*/  @P3 FFMA.FTZ R213, R213, R238, -R248 ;  /* 0x000000eed5d53223 */ /* 0x000fe200000108f8 */
[----:B------:R-:W0:Y:S01]  /*7c20*/  SHFL.UP PT, R250, R215, 0x2, RZ ;  /* 0x04400000d7fa7989 */ /* 0x000e2200000e00ff */
[----:B------:R-:W-:Y:S01]  /*7c30*/  ISETP.GE.AND P3, PT, R121, 0x2, PT ;  /* 0x000000027900780c */ /* 0x000fe20003f66270 */
[----:B------:R-:W-:-:S02]  /*7c40*/  FMUL.FTZ R211, R30, R211 ;  /* 0x000000d31ed37220 */ /* 0x000fc40000410000 */
[----:B------:R-:W2:Y:S01]  /*7c50*/  SHFL.UP PT, R248, R213, 0x2, RZ ;  /* 0x04400000d5f87989 */ /* 0x000ea200000e00ff */
[----:B------:R-:W-:Y:S02]  /*7c60*/  FMUL.FTZ R209, R30, R209 ;  /* 0x000000d11ed17220 */ /* 0x000fe40000410000 */
[C---:B------:R-:W-:Y:S01]  /*7c70*/  FMUL.FTZ R217, R32.reuse, R217 ;  /* 0x000000d920d97220 */ /* 0x040fe20000410000 */
[----:B------:R-:W3:Y:S01]  /*7c80*/  SHFL.UP PT, R238, R221, 0x2, RZ ;  /* 0x04400000ddee7989 */ /* 0x000ee200000e00ff */
[----:B------:R-:W-:Y:S02]  /*7c90*/  FMUL.FTZ R219, R32, R219 ;  /* 0x000000db20db7220 */ /* 0x000fe40000410000 */
[----:B------:R-:W-:Y:S02]  /*7ca0*/  FMUL.FTZ R174, R33, R174 ;  /* 0x000000ae21ae7220 */ /* 0x000fe40000410000 */
[----:B------:R-:W-:Y:S02]  /*7cb0*/  FMUL.FTZ R172, R34, R172 ;  /* 0x000000ac22ac7220 */ /* 0x000fe40000410000 */
[----:B------:R-:W-:-:S02]  /*7cc0*/  FMUL.FTZ R160, R35, R160 ;  /* 0x000000a023a07220 */ /* 0x000fc40000410000 */
[C---:B------:R-:W-:Y:S02]  /*7cd0*/  FMUL.FTZ R149, R36.reuse, R149 ;  /* 0x0000009524957220 */ /* 0x040fe40000410000 */
[----:B------:R-:W-:Y:S02]  /*7ce0*/  FMUL.FTZ R140, R36, R140 ;  /* 0x0000008c248c7220 */ /* 0x000fe40000410000 */
[----:B------:R-:W-:Y:S02]  /*7cf0*/  FMUL.FTZ R138, R37, R138 ;  /* 0x0000008a258a7220 */ /* 0x000fe40000410000 */
        /* <DEDUP_REMOVED lines=18> */
[----:B------:R-:W-:Y:S02]  /*7e20*/  FMUL.FTZ R227, R221, R227 ;  /* 0x000000e3dde37220 */ /* 0x000fe40000410000 */
[----:B------:R-:W-:Y:S02]  /*7e30*/  @P3 FADD.FTZ R215, R215, R252 ;  /* 0x000000fcd7d73221 */ /* 0x000fe40000010000 */
[----:B------:R-:W-:-:S03]  /*7e40*/  FFMA.FTZ R227, R213, R248, R227 ;  /* 0x000000f8d5e37223 */ /* 0x000fc600000100e3 */
[----:B------:R-:W-:Y:S01]  /*7e50*/  SHFL.UP PT, R229, R215, 0x8, RZ ;  /* 0x05000000d7e57989 */ /* 0x000fe200000e00ff */
[----:B------:R-:W-:Y:S02]  /*7e60*/  @P3 FADD.FTZ R8, R8, R227 ;  /* 0x000000e308083221 */ /* 0x000fe40000010000 */
[----:B---3--:R-:W-:-:S03]  /*7e70*/  FMUL.FTZ R227, R221, R238 ;  /* 0x000000eedde37220 */ /* 0x008fc60000410000 */
[----:B------:R-:W0:Y:S01]  /*7e80*/  SHFL.UP PT, R248, R8, 0x8, RZ ;  /* 0x0500000008f87989 */ /* 0x000e2200000e00ff */
[-C--:B----4-:R-:W-:Y:S02]  /*7e90*/  FFMA.FTZ R227, R213, R250.reuse, R227 ;  /* 0x000000fad5e37223 */ /* 0x090fe400000100e3 */
[----:B------:R-:W-:-:S03]  /*7ea0*/  FMUL.FTZ R250, R221, R250 ;  /* 0x000000faddfa7220 */ /* 0x000fc60000410000 */
        /* <DEDUP_REMOVED lines=9> */
[----:B------:R-:W-:-:S04]  /*7f40*/  FFMA.FTZ R229, R213, R248, R229 ;  /* 0x000000f8d5e57223 */ /* 0x000fc800000100e5 */
[----:B------:R-:W-:Y:S02]  /*7f50*/  @P3 FADD.FTZ R8, R8, R229 ;  /* 0x000000e508083221 */ /* 0x000fe40000010000 */
[----:B--2---:R-:W-:Y:S01]  /*7f60*/  FMUL.FTZ R227, R221, R238 ;  /* 0x000000eedde37220 */ /* 0x004fe20000410000 */
[----:B------:R-:W-:Y:S03]  /*7f70*/  SHFL.UP PT, R229, R215, 0x10, RZ ;  /* 0x06000000d7e57989 */ /* 0x000fe600000e00ff */
[-C--:B------:R-:W-:Y:S01]  /*7f80*/  FFMA.FTZ R227, R213, R250.reuse, R227 ;  /* 0x000000fad5e37223 */ /* 0x080fe200000100e3 */
[----:B------:R-:W0:Y:S01]  /*7f90*/  SHFL.UP PT, R248, R8, 0x10, RZ ;  /* 0x0600000008f87989 */ /* 0x000e2200000e00ff */
        /* <DEDUP_REMOVED lines=12> */
[----:B------:R-:W-:Y:S01]  /*8060*/  SHFL.UP PT, R215, R215, 0x1, RZ ;  /* 0x04200000d7d77989 */ /* 0x000fe200000e00ff */
[----:B------:R-:W-:-:S02]  /*8070*/  @P3 FADD.FTZ R8, R8, R229 ;  /* 0x000000e508083221 */ /* 0x000fc40000010000 */
[-C--:B------:R-:W-:Y:S02]  /*8080*/  FFMA.FTZ R248, R213, R252.reuse, R227 ;  /* 0x000000fcd5f87223 */ /* 0x080fe400000100e3 */
[C---:B------:R-:W-:Y:S02]  /*8090*/  FMUL.FTZ R252, R221.reuse, R252 ;  /* 0x000000fcddfc7220 */ /* 0x040fe40000410000 */
[----:B------:R-:W-:Y:S01]  /*80a0*/  SHFL.UP PT, R8, R8, 0x1, RZ ;  /* 0x0420000008087989 */ /* 0x000fe200000e00ff */
[----:B------:R-:W-:Y:S01]  /*80b0*/  FSEL R248, R221, R248, !P3 ;  /* 0x000000f8ddf87208 */ /* 0x000fe20005800000 */
[----:B------:R-:W-:Y:S02]  /*80c0*/  @P3 FFMA.FTZ R213, R213, R238, -R252 ;  /* 0x000000eed5d53223 */ /* 0x000fe400000108fc */
[----:B------:R-:W-:Y:S04]  /*80d0*/  SHFL.IDX PT, R221, R5, RZ, 0x1f ;  /* 0x00001fff05dd7589 */ /* 0x000fe800000e0000 */
[----:B------:R-:W0:Y:S04]  /*80e0*/  SHFL.UP PT, R248, R248, 0x1, RZ ;  /* 0x04200000f8f87989 */ /* 0x000e2800000e00ff */
[----:B------:R-:W2:Y:S01]  /*80f0*/  SHFL.UP PT, R213, R213, 0x1, RZ ;  /* 0x04200000d5d57989 */ /* 0x000ea200000e00ff */
[----:B0-----:R-:W-:-:S02]  /*8100*/  FMUL.FTZ R238, R248, R4 ;  /* 0x00000004f8ee7220 */ /* 0x001fc40000410000 */
[-C--:B------:R-:W-:Y:S02]  /*8110*/  FMUL.FTZ R227, R248, R221.reuse ;  /* 0x000000ddf8e37220 */ /* 0x080fe40000410000 */
[C---:B--2---:R-:W-:Y:S02]  /*8120*/  FFMA.FTZ R229, R213.reuse, R221, R238 ;  /* 0x000000ddd5e57223 */ /* 0x044fe400000100ee */
[----:B------:R-:W-:Y:S02]  /*8130*/  FFMA.FTZ R238, R213, R4, -R227 ;  /* 0x00000004d5ee7223 */ /* 0x000fe400000108e3 */
[----:B------:R-:W-:Y:S02]  /*8140*/  @P2 FADD.FTZ R221, R8, R229 ;  /* 0x000000e508dd2221 */ /* 0x000fe40000010000 */
[----:B------:R-:W-:Y:S01]  /*8150*/  @P2 FADD.FTZ R4, R215, R238 ;  /* 0x000000eed7042221 */ /* 0x000fe20000010000 */
[----:B------:R-:W-:Y:S01]  /*8160*/  ISETP.NE.AND P2, PT, R196, 0x1f, PT ;  /* 0x0000001fc400780c */ /* 0x000fe20003f45270 */
[----:B------:R-:W-:-:S02]  /*8170*/  FMUL.FTZ R227, R7, R221 ;  /* 0x000000dd07e37220 */ /* 0x000fc40000410000 */
[-C--:B------:R-:W-:Y:S02]  /*8180*/  FMUL.FTZ R7, R7, R4.reuse ;  /* 0x0000000407077220 */ /* 0x080fe40000410000 */
[----:B------:R-:W-:Y:S02]  /*8190*/  FMUL.FTZ R238, R22, R207 ;  /* 0x000000cf16ee7220 */ /* 0x000fe40000410000 */
[C---:B------:R-:W-:Y:S02]  /*81a0*/  FFMA.FTZ R5, R6.reuse, R4, -R227 ;  /* 0x0000000406057223 */ /* 0x040fe400000108e3 */
[----:B------:R-:W-:Y:S02]  /*81b0*/  FFMA.FTZ R7, R6, R221, R7 ;  /* 0x000000dd06077223 */ /* 0x000fe40000010007 */
[----:B------:R-:W-:Y:S02]  /*81c0*/  FMUL.FTZ R227, R23, R240 ;  /* 0x000000f017e37220 */ /* 0x000fe40000410000 */
[----:B------:R-:W-:-:S02]  /*81d0*/  FMUL.FTZ R240, R22, R205 ;  /* 0x000000cd16f07220 */ /* 0x000fc40000410000 */
[-C--:B------:R-:W-:Y:S02]  /*81e0*/  FMUL.FTZ R6, R197, R238.reuse ;  /* 0x000000eec5067220 */ /* 0x080fe40000410000 */
[----:B------:R-:W-:Y:S02]  /*81f0*/  FMUL.FTZ R4, R199, R238 ;  /* 0x000000eec7047220 */ /* 0x000fe40000410000 */
[----:B------:R-:W-:Y:S02]  /*8200*/  FMUL.FTZ R229, R23, R246 ;  /* 0x000000f617e57220 */ /* 0x000fe40000410000 */
[-C--:B------:R-:W-:Y:S02]  /*8210*/  FFMA.FTZ R6, -R199, R240.reuse, -R6 ;  /* 0x000000f0c7067223 */ /* 0x080fe40000010906 */
        /* <DEDUP_REMOVED lines=35> */
[----:B------:R-:W-:Y:S02]  /*8450*/  FFMA.FTZ R6, R169, R6, R205 ;  /* 0x00000006a9067223 */ /* 0x000fe400000100cd */
[----:B------:R-:W-:Y:S02]  /*8460*/  FMUL.FTZ R205, R29, R234 ;  /* 0x000000ea1dcd7220 */ /* 0x000fe40000410000 */
[----:B------:R-:W-:-:S02]  /*8470*/  FFMA.FTZ R4, R169, R8, -R4 ;  /* 0x00000008a9047223 */ /* 0x000fc40000010804 */
[----:B------:R-:W-:Y:S02]  /*8480*/  FMUL.FTZ R207, R29, R232 ;  /* 0x000000e81dcf7220 */ /* 0x000fe40000410000 */
        /* <DEDUP_REMOVED lines=26> */
[----:B------:R-:W-:Y:S02]  /*8630*/  FMUL.FTZ R221, R33, R170 ;  /* 0x000000aa21dd7220 */ /* 0x000fe40000410000 */
[----:B------:R-:W-:Y:S02]  /*8640*/  FADD.FTZ R6, R174, R6 ;  /* 0x00000006ae067221 */ /* 0x000fe40000010000 */
[----:B------:R-:W-:-:S02]  /*8650*/  FADD.FTZ R8, -R221, R8 ;  /* 0x00000008dd087221 */ /* 0x000fc40000010100 */
[C---:B------:R-:W-:Y:S02]  /*8660*/  FMUL.FTZ R170, R126.reuse, -R6 ;  /* 0x800000067eaa7220 */ /* 0x040fe40000410000 */
        /* <DEDUP_REMOVED lines=11> */
[----:B------:R-:W-:Y:S02]  /*8720*/  FADD.FTZ R6, R160, R6 ;  /* 0x00000006a0067221 */ /* 0x000fe40000010000 */
[----:B------:R-:W-:Y:S02]  /*8730*/  FADD.FTZ R8, -R151, R8 ;  /* 0x0000000897087221 */ /* 0x000fe40000010100 */
[C---:B------:R-:W-:Y:S02]  /*8740*/  FMUL.FTZ R218, R130.reuse, -R6 ;  /* 0x8000000682da7220 */ /* 0x040fe40000410000 */
[-C--:B------:R-:W-:Y:S02]  /*8750*/  FMUL.FTZ R4, R130, -R8.reuse ;  /* 0x8000000882047220 */ /* 0x080fe40000410000 */
[C---:B------:R-:W-:Y:S02]  /*8760*/  FFMA.FTZ R218, R132.reuse, R8, R218 ;  /* 0x0000000884da7223 */ /* 0x040fe400000100da */
[----:B------:R-:W-:-:S02]  /*8770*/  FFMA.FTZ R4, R132, R6, -R4 ;  /* 0x0000000684047223 */ /* 0x000fc40000010804 */
[----:B------:R-:W-:Y:S02]  /*8780*/  FADD.FTZ R236, R236, R5 ;  /* 0x00000005ecec7221 */ /* 0x000fe40000010000 */
[----:B------:R-:W-:Y:S02]  /*8790*/  FADD.FTZ R218, -R149, R218 ;  /* 0x000000da95da7221 */ /* 0x000fe40000010100 */
[----:B------:R-:W-:Y:S02]  /*87a0*/  FADD.FTZ R4, R140, R4 ;  /* 0x000000048c047221 */ /* 0x000fe40000010000 */
[----:B------:R-:W-:Y:S02]  /*87b0*/  FADD.FTZ R180, R180, R7 ;  /* 0x00000007b4b47221 */ /* 0x000fe40000010000 */
[C---:B------:R-:W-:Y:S02]  /*87c0*/  FMUL.FTZ R8, R133.reuse, R236 ;  /* 0x000000ec85087220 */ /* 0x040fe40000410000 */
[----:B------:R-:W-:-:S02]  /*87d0*/  FMUL.FTZ R5, R133, -R218 ;  /* 0x800000da85057220 */ /* 0x000fc40000410000 */
[----:B------:R-:W-:Y:S02]  /*87e0*/  FMUL.FTZ R6, R133, -R4 ;  /* 0x8000000485067220 */ /* 0x000fe40000410000 */
[C---:B------:R-:W-:Y:S02]  /*87f0*/  FFMA.FTZ R8, R135.reuse, R180, R8 ;  /* 0x000000b487087223 */ /* 0x040fe40000010008 */
[C---:B------:R-:W-:Y:S02]  /*8800*/  FFMA.FTZ R5, R135.reuse, R4, -R5 ;  /* 0x0000000487057223 */ /* 0x040fe40000010805 */
[----:B------:R-:W-:Y:S02]  /*8810*/  FFMA.FTZ R4, R135, R218, R6 ;  /* 0x000000da87047223 */ /* 0x000fe40000010006 */
[----:B------:R-:W-:Y:S02]  /*8820*/  FMUL.FTZ R6, R133, R180 ;  /* 0x000000b485067220 */ /* 0x000fe40000410000 */
[----:B------:R-:W-:-:S02]  /*8830*/  FFMA.FTZ R245, R102, R245, R8 ;  /* 0x000000f566f57223 */ /* 0x000fc40000010008 */
[----:B-1----:R-:W-:Y:S02]  /*8840*/  FMUL.FTZ R8, R199, -R12 ;  /* 0x8000000cc7087220 */ /* 0x002fe40000410000 */
[----:B------:R-:W-:Y:S02]  /*8850*/  FFMA.FTZ R7, R135, R236, -R6 ;  /* 0x000000ec87077223 */ /* 0x000fe40000010806 */
[-C--:B------:R-:W-:Y:S02]  /*8860*/  FMUL.FTZ R6, R199, R13.reuse ;  /* 0x0000000dc7067220 */ /* 0x080fe40000410000 */
[C---:B------:R-:W-:Y:S02]  /*8870*/  FFMA.FTZ R8, R197.reuse, -R13, R8 ;  /* 0x8000000dc5087223 */ /* 0x040fe40000010008 */
[----:B------:R-:W-:Y:S02]  /*8880*/  FFMA.FTZ R182, R102, R182, R7 ;  /* 0x000000b666b67223 */ /* 0x000fe40000010007 */
[----:B------:R-:W-:-:S02]  /*8890*/  FFMA.FTZ R6, R197, R12, -R6 ;  /* 0x0000000cc5067223 */ /* 0x000fc40000010806 */
[C---:B------:R-:W-:Y:S02]  /*88a0*/  FMUL.FTZ R7, R195.reuse, -R8 ;  /* 0x80000008c3077220 */ /* 0x040fe40000410000 */
[-C--:B------:R-:W-:Y:S02]  /*88b0*/  FMUL.FTZ R224, R195, -R6.reuse ;  /* 0x80000006c3e07220 */ /* 0x080fe40000410000 */
[----:B------:R-:W-:Y:S02]  /*88c0*/  FFMA.FTZ R218, R193, R6, -R7 ;  /* 0x00000006c1da7223 */ /* 0x000fe40000010807 */
[C---:B------:R-:W-:Y:S02]  /*88d0*/  FMUL.FTZ R6, R130.reuse, R182 ;  /* 0x000000b682067220 */ /* 0x040fe40000410000 */
[-C--:B------:R-:W-:Y:S02]  /*88e0*/  FMUL.FTZ R7, R130, R245.reuse ;  /* 0x000000f582077220 */ /* 0x080fe40000410000 */
[----:B------:R-:W-:-:S02]  /*88f0*/  FFMA.FTZ R6, R132, R245, R6 ;  /* 0x000000f584067223 */ /* 0x000fc40000010006 */
[----:B------:R-:W-:Y:S02]  /*8900*/  FFMA.FTZ R224, R193, R8, R224 ;  /* 0x00000008c1e07223 */ /* 0x000fe400000100e0 */
[----:B------:R-:W-:Y:S02]  /*8910*/  FFMA.FTZ R7, R132, R182, -R7 ;  /* 0x000000b684077223 */ /* 0x000fe40000010807 */
[----:B------:R-:W-:Y:S02]  /*8920*/  FFMA.FTZ R186, R99, R186, R6 ;  /* 0x000000ba63ba7223 */ /* 0x000fe40000010006 */
[----:B------:R-:W-:Y:S02]  /*8930*/  FMUL.FTZ R6, R191, -R224 ;  /* 0x800000e0bf067220 */ /* 0x000fe40000410000 */
[----:B------:R-:W-:Y:S02]  /*8940*/  FFMA.FTZ R184, R99, R184, R7 ;  /* 0x000000b863b87223 */ /* 0x000fe40000010007 */
[----:B------:R-:W-:-:S02]  /*8950*/  FMUL.FTZ R7, R191, -R218 ;  /* 0x800000dabf077220 */ /* 0x000fc40000410000 */
[----:B------:R-:W-:Y:S02]  /*8960*/  FFMA.FTZ R218, R189, R218, -R6 ;  /* 0x000000dabdda7223 */ /* 0x000fe40000010806 */
[C---:B------:R-:W-:Y:S02]  /*8970*/  FMUL.FTZ R6, R129.reuse, R186 ;  /* 0x000000ba81067220 */ /* 0x040fe40000410000 */
[----:B------:R-:W-:Y:S02]  /*8980*/  FMUL.FTZ R8, R129, R184 ;  /* 0x000000b881087220 */ /* 0x000fe40000410000 */
[----:B------:R-:W-:Y:S02]  /*8990*/  FFMA.FTZ R224, R189, R224, R7 ;  /* 0x000000e0bde07223 */ /* 0x000fe40000010007 */
[C---:B------:R-:W-:Y:S02]  /*89a0*/  FFMA.FTZ R7, R131.reuse, R184, -R6 ;  /* 0x000000b883077223 */ /* 0x040fe40000010806 */
[----:B------:R-:W-:-:S02]  /*89b0*/  FFMA.FTZ R8, R131, R186, R8 ;  /* 0x000000ba83087223 */ /* 0x000fc40000010008 */
[C---:B------:R-:W-:Y:S02]  /*89c0*/  FMUL.FTZ R6, R181.reuse, -R224 ;  /* 0x800000e0b5067220 */ /* 0x040fe40000410000 */
[C---:B------:R-:W-:Y:S02]  /*89d0*/  FFMA.FTZ R188, R100.reuse, R188, R7 ;  /* 0x000000bc64bc7223 */ /* 0x040fe40000010007 */
[-C--:B------:R-:W-:Y:S02]  /*89e0*/  FMUL.FTZ R7, R181, -R218.reuse ;  /* 0x800000dab5077220 */ /* 0x080fe40000410000 */
[----:B------:R-:W-:Y:S02]  /*89f0*/  FFMA.FTZ R247, R100, R247, R8 ;  /* 0x000000f764f77223 */ /* 0x000fe40000010008 */
[----:B------:R-:W-:Y:S02]  /*8a00*/  FFMA.FTZ R218, R183, R218, -R6 ;  /* 0x000000dab7da7223 */ /* 0x000fe40000010806 */
[----:B------:R-:W-:-:S02]  /*8a10*/  FMUL.FTZ R6, R126, R188 ;  /* 0x000000bc7e067220 */ /* 0x000fc40000410000 */
[----:B------:R-:W-:Y:S02]  /*8a20*/  FFMA.FTZ R224, R183, R224, R7 ;  /* 0x000000e0b7e07223 */ /* 0x000fe40000010007 */
[-C--:B------:R-:W-:Y:S02]  /*8a30*/  FMUL.FTZ R7, R126, R247.reuse ;  /* 0x000000f77e077220 */ /* 0x080fe40000410000 */
[C---:B------:R-:W-:Y:S02]  /*8a40*/  FFMA.FTZ R6, R128.reuse, R247, R6 ;  /* 0x000000f780067223 */ /* 0x040fe40000010006 */
[----:B------:R-:W-:Y:S02]  /*8a50*/  FFMA.FTZ R7, R128, R188, -R7 ;  /* 0x000000bc80077223 */ /* 0x000fe40000010807 */
[----:B------:R-:W-:Y:S02]  /*8a60*/  FFMA.FTZ R192, R97, R192, R6 ;  /* 0x000000c061c07223 */ /* 0x000fe40000010006 */
[----:B------:R-:W-:-:S02]  /*8a70*/  FMUL.FTZ R6, R185, -R224 ;  /* 0x800000e0b9067220 */ /* 0x000fc40000410000 */
[----:B------:R-:W-:Y:S02]  /*8a80*/  FFMA.FTZ R190, R97, R190, R7 ;  /* 0x000000be61be7223 */ /* 0x000fe40000010007 */
[-C--:B------:R-:W-:Y:S02]  /*8a90*/  FMUL.FTZ R7, R185, -R218.reuse ;  /* 0x800000dab9077220 */ /* 0x080fe40000410000 */
[----:B------:R-:W-:Y:S02]  /*8aa0*/  FFMA.FTZ R218, R187, R218, -R6 ;  /* 0x000000dabbda7223 */ /* 0x000fe40000010806 */
[----:B------:R-:W-:Y:S02]  /*8ab0*/  FMUL.FTZ R6, R159, R192 ;  /* 0x000000c09f067220 */ /* 0x000fe40000410000 */
[----:B------:R-:W-:Y:S02]  /*8ac0*/  FFMA.FTZ R224, R187, R224, R7 ;  /* 0x000000e0bbe07223 */ /* 0x000fe40000010007 */
[----:B------:R-:W-:-:S02]  /*8ad0*/  FMUL.FTZ R7, R159, R190 ;  /* 0x000000be9f077220 */ /* 0x000fc40000410000 */
[C---:B------:R-:W-:Y:S02]  /*8ae0*/  FFMA.FTZ R6, R157.reuse, R190, -R6 ;  /* 0x000000be9d067223 */ /* 0x040fe40000010806 */
[----:B------:R-:W-:Y:S02]  /*8af0*/  FFMA.FTZ R7, R157, R192, R7 ;  /* 0x000000c09d077223 */ /* 0x000fe40000010007 */
[C---:B------:R-:W-:Y:S02]  /*8b00*/  FFMA.FTZ R249, R98.reuse, R249, R6 ;  /* 0x000000f962f97223 */ /* 0x040fe40000010006 */
[C---:B------:R-:W-:Y:S02]  /*8b10*/  FMUL.FTZ R6, R175.reuse, -R224 ;  /* 0x800000e0af067220 */ /* 0x040fe40000410000 */
[----:B------:R-:W-:Y:S02]  /*8b20*/  FFMA.FTZ R251, R98, R251, R7 ;  /* 0x000000fb62fb7223 */ /* 0x000fe40000010007 */
[----:B------:R-:W-:-:S02]  /*8b30*/  FMUL.FTZ R7, R175, -R218 ;  /* 0x800000daaf077220 */ /* 0x000fc40000410000 */
[C---:B------:R-:W-:Y:S02]  /*8b40*/  FFMA.FTZ R218, R173.reuse, R218, -R6 ;  /* 0x000000daadda7223 */ /* 0x040fe40000010806 */
[C---:B------:R-:W-:Y:S02]  /*8b50*/  FMUL.FTZ R6, R158.reuse, R251 ;  /* 0x000000fb9e067220 */ /* 0x040fe40000410000 */
[----:B------:R-:W-:Y:S02]  /*8b60*/  FFMA.FTZ R224, R173, R224, R7 ;  /* 0x000000e0ade07223 */ /* 0x000fe40000010007 */
[-C--:B------:R-:W-:Y:S02]  /*8b70*/  FMUL.FTZ R7, R158, R249.reuse ;  /* 0x000000f99e077220 */ /* 0x080fe40000410000 */
[C---:B------:R-:W-:Y:S02]  /*8b80*/  FFMA.FTZ R6, R156.reuse, R249, -R6 ;  /* 0x000000f99c067223 */ /* 0x040fe40000010806 */
[----:B------:R-:W-:-:S02]  /*8b90*/  FFMA.FTZ R7, R156, R251, R7 ;  /* 0x000000fb9c077223 */ /* 0x000fc40000010007 */
[----:B------:R-:W-:Y:S02]  /*8ba0*/  FFMA.FTZ R194, R95, R194, R6 ;  /* 0x000000c25fc27223 */ /* 0x000fe40000010006 */
[----:B------:R-:W-:Y:S02]  /*8bb0*/  FMUL.FTZ R6, R171, -R224 ;  /* 0x800000e0ab067220 */ /* 0x000fe40000410000 */
[----:B------:R-:W-:Y:S02]  /*8bc0*/  FFMA.FTZ R198, R95, R198, R7 ;  /* 0x000000c65fc67223 */ /* 0x000fe40000010007 */
[-C--:B------:R-:W-:Y:S02]  /*8bd0*/  FMUL.FTZ R7, R171, -R218.reuse ;  /* 0x800000daab077220 */ /* 0x080fe40000410000 */
[----:B------:R-:W-:Y:S02]  /*8be0*/  FFMA.FTZ R218, R169, R218, -R6 ;  /* 0x000000daa9da7223 */ /* 0x000fe40000010806 */
[----:B------:R-:W-:-:S02]  /*8bf0*/  FMUL.FTZ R6, R163, R198 ;  /* 0x000000c6a3067220 */ /* 0x000fc40000410000 */
[----:B------:R-:W-:Y:S02]  /*8c00*/  FMUL.FTZ R8, R163, R194 ;  /* 0x000000c2a3087220 */ /* 0x000fe40000410000 */
[----:B------:R-:W-:Y:S02]  /*8c10*/  FFMA.FTZ R224, R169, R224, R7 ;  /* 0x000000e0a9e07223 */ /* 0x000fe40000010007 */
[C---:B------:R-:W-:Y:S02]  /*8c20*/  FFMA.FTZ R7, R161.reuse, R194, -R6 ;  /* 0x000000c2a1077223 */ /* 0x040fe40000010806 */
[----:B------:R-:W-:Y:S02]  /*8c30*/  FFMA.FTZ R8, R161, R198, R8 ;  /* 0x000000c6a1087223 */ /* 0x000fe40000010008 */
[----:B------:R-:W-:Y:S02]  /*8c40*/  FMUL.FTZ R6, R167, -R224 ;  /* 0x800000e0a7067220 */ /* 0x000fe40000410000 */
[----:B------:R-:W-:-:S02]  /*8c50*/  FFMA.FTZ R200, R96, R200, R7 ;  /* 0x000000c860c87223 */ /* 0x000fc40000010007 */
        /* <DEDUP_REMOVED lines=18> */
[----:B------:R-:W-:Y:S02]  /*8d80*/  FMUL.FTZ R6, R158, -R218 ;  /* 0x800000da9e067220 */ /* 0x000fe40000410000 */
[C---:B------:R-:W-:Y:S02]  /*8d90*/  FFMA.FTZ R208, R94.reuse, R208, R7 ;  /* 0x000000d05ed07223 */ /* 0x040fe40000010007 */
[----:B------:R-:W-:Y:S02]  /*8da0*/  FFMA.FTZ R210, R94, R210, R8 ;  /* 0x000000d25ed27223 */ /* 0x000fe40000010008 */
[-C--:B------:R-:W-:Y:S02]  /*8db0*/  FMUL.FTZ R7, R158, -R224.reuse ;  /* 0x800000e09e077220 */ /* 0x080fe40000410000 */
[----:B------:R-:W-:Y:S02]  /*8dc0*/  FFMA.FTZ R224, R156, R224, R6 ;  /* 0x000000e09ce07223 */ /* 0x000fe40000010006 */
[----:B------:R-:W-:-:S02]  /*8dd0*/  FMUL.FTZ R6, R175, R210 ;  /* 0x000000d2af067220 */ /* 0x000fc40000410000 */
[----:B------:R-:W-:Y:S02]  /*8de0*/  FFMA.FTZ R218, R156, R218, -R7 ;  /* 0x000000da9cda7223 */ /* 0x000fe40000010807 */
[-C--:B------:R-:W-:Y:S02]  /*8df0*/  FMUL.FTZ R7, R175, R208.reuse ;  /* 0x000000d0af077220 */ /* 0x080fe40000410000 */
[C---:B------:R-:W-:Y:S02]  /*8e00*/  FFMA.FTZ R6, R173.reuse, R208, -R6 ;  /* 0x000000d0ad067223 */ /* 0x040fe40000010806 */
[----:B------:R-:W-:Y:S02]  /*8e10*/  FFMA.FTZ R7, R173, R210, R7 ;  /* 0x000000d2ad077223 */ /* 0x000fe40000010007 */
        /* <DEDUP_REMOVED lines=14> */
[C---:B------:R-:W-:Y:S02]  /*8f00*/  FFMA.FTZ R226, R128.reuse, R226, -R7 ;  /* 0x000000e280e27223 */ /* 0x040fe40000010807 */
[C---:B------:R-:W-:Y:S02]  /*8f10*/  FMUL.FTZ R7, R181.reuse, R216 ;  /* 0x000000d8b5077220 */ /* 0x040fe40000410000 */
[-C--:B------:R-:W-:Y:S02]  /*8f20*/  FMUL.FTZ R6, R181, R218.reuse ;  /* 0x000000dab5067220 */ /* 0x080fe40000410000 */
[C---:B------:R-:W-:Y:S02]  /*8f30*/  FFMA.FTZ R7, R183.reuse, R218, R7 ;  /* 0x000000dab7077223 */ /* 0x040fe40000010007 */
[----:B------:R-:W-:Y:S02]  /*8f40*/  FFMA.FTZ R6, R183, R216, -R6 ;  /* 0x000000d8b7067223 */ /* 0x000fe40000010806 */
[----:B------:R-:W-:-:S02]  /*8f50*/  FFMA.FTZ R224, R128, R224, R241 ;  /* 0x000000e080e07223 */ /* 0x000fc400000100f1 */
        /* <DEDUP_REMOVED lines=21> */
[----:B------:R-:W-:Y:S02]  /*90b0*/  FFMA.FTZ R228, R87, R228, R6 ;  /* 0x000000e457e47223 */ /* 0x000fe40000010006 */
[----:B------:R-:W-:Y:S02]  /*90c0*/  FMUL.FTZ R6, R199, R230 ;  /* 0x000000e6c7067220 */ /* 0x000fe40000410000 */
[----:B------:R-:W-:-:S02]  /*90d0*/  FMUL.FTZ R239, R133, -R8 ;  /* 0x8000000885ef7220 */ /* 0x000fc40000410000 */
[----:B------:R-:W-:Y:S02]  /*90e0*/  FMUL.FTZ R241, R133, -R232 ;  /* 0x800000e885f17220 */ /* 0x000fe40000410000 */
[----:B------:R-:W-:Y:S02]  /*90f0*/  FMUL.FTZ R137, R37, R10 ;  /* 0x0000000a25897220 */ /* 0x000fe40000410000 */
[----:B------:R-:W-:Y:S02]  /*9100*/  FFMA.FTZ R6, R197, R228, -R6 ;  /* 0x000000e4c5067223 */ /* 0x000fe40000010806 */
[C---:B------:R-:W-:Y:S02]  /*9110*/  FFMA.FTZ R239, R135.reuse, R232, -R239 ;  /* 0x000000e887ef7223 */ /* 0x040fe400000108ef */
[----:B------:R-:W-:Y:S02]  /*9120*/  FFMA.FTZ R241, R135, R8, R241 ;  /* 0x0000000887f17223 */ /* 0x000fe400000100f1 */
[----:B------:R-:W-:Y:S01]  /*9130*/  FMUL.FTZ R7, R199, R228 ;  /* 0x000000e4c7077220 */ /* 0x000fe20000410000 */
[----:B------:R0:W1:Y:S01]  /*9140*/  SHFL.DOWN PT, R8, R239, 0x1, 0x1f ;  /* 0x08201f00ef087f89 */ /* 0x00006200000e0000 */
[----:B------:R-:W-:-:S02]  /*9150*/  FADD.FTZ R242, R138, R5 ;  /* 0x000000058af27221 */ /* 0x000fc40000010000 */
[----:B------:R-:W-:Y:S01]  /*9160*/  FADD.FTZ R244, -R137, R4 ;  /* 0x0000000489f47221 */ /* 0x000fe20000010100 */
[----:B------:R0:W2:Y:S01]  /*9170*/  SHFL.DOWN PT, R10, R241, 0x1, 0x1f ;  /* 0x08201f00f10a7f89 */ /* 0x0000a200000e0000 */
[----:B------:R-:W-:Y:S01]  /*9180*/  FFMA.FTZ R232, R88, R11, R6 ;  /* 0x0000000b58e87223 */ /* 0x000fe20000010006 */
[----:B------:R-:W-:Y:S01]  /*9190*/  MOV R6, UR26 ;  /* 0x0000001a00067c02 */ /* 0x000fe20008000f00 */
[----:B------:R-:W-:Y:S01]  /*91a0*/  FFMA.FTZ R7, R197, R230, R7 ;  /* 0x000000e6c5077223 */ /* 0x000fe20000010007 */
[----:B------:R0:W3:Y:S02]  /*91b0*/  SHFL.DOWN PT, R246, R242, 0x1, 0x1f ;  /* 0x08201f00f2f67f89 */ /* 0x0000e400000e0000 */
[----:B------:R-:W-:Y:S01]  /*91c0*/  ISETP.GE.OR P0, PT, R6, c[0x0][0x174], P0 ;  /* 0x00005d0006007a0c */ /* 0x000fe20000706670 */
[----:B------:R-:W-:Y:S01]  /*91d0*/  FFMA.FTZ R234, R88, R9, R7 ;  /* 0x0000000958ea7223 */ /* 0x000fe20000010007 */
[----:B------:R0:W4:Y:S01]  /*91e0*/  SHFL.DOWN PT, R248, R244, 0x1, 0x1f ;  /* 0x08201f00f4f87f89 */ /* 0x00012200000e0000 */
[----:B------:R-:W-:Y:S05]  /*91f0*/  @!P2 BRA `(.L_x_9418) ;  /* 0x000000b00000a947 */ /* 0x000fea0003800000 */
[C---:B----4-:R-:W-:Y:S02]  /*9200*/  FMUL.FTZ R4, R241.reuse, R248 ;  /* 0x000000f8f1047220 */ /* 0x050fe40000410000 */
[----:B---3--:R-:W-:-:S02]  /*9210*/  FMUL.FTZ R6, R241, R246 ;  /* 0x000000f6f1067220 */ /* 0x008fc40000410000 */
[----:B------:R-:W-:Y:S02]  /*9220*/  FFMA.FTZ R5, R239, R246, -R4 ;  /* 0x000000f6ef057223 */ /* 0x000fe40000010804 */
[----:B--2---:R-:W-:Y:S02]  /*9230*/  FMUL.FTZ R4, R241, R10 ;  /* 0x0000000af1047220 */ /* 0x004fe40000410000 */
[----:B------:R-:W-:Y:S02]  /*9240*/  FFMA.FTZ R7, R239, R248, R6 ;  /* 0x000000f8ef077223 */ /* 0x000fe40000010006 */
[-C--:B-1----:R-:W-:Y:S02]  /*9250*/  FMUL.FTZ R6, R241, R8.reuse ;  /* 0x00000008f1067220 */ /* 0x082fe40000410000 */
[C---:B------:R-:W-:Y:S02]  /*9260*/  FFMA.FTZ R4, R239.reuse, R8, -R4 ;  /* 0x00000008ef047223 */ /* 0x040fe40000010804 */
[----:B0-----:R-:W-:-:S02]  /*9270*/  FFMA.FTZ R241, R239, R10, R6 ;  /* 0x0000000aeff17223 */ /* 0x001fc40000010006 */
[----:B------:R-:W-:Y:S01]  /*9280*/  FADD.FTZ R242, R242, R5 ;  /* 0x00000005f2f27221 */ /* 0x000fe20000010000 */
[----:B------:R-:W-:Y:S01]  /*9290*/  MOV R239, R4 ;  /* 0x0000000400ef7202 */ /* 0x000fe20000000f00 */
[----:B------:R-:W-:Y:S02]  /*92a0*/  FADD.FTZ R244, R244, R7 ;  /* 0x00000007f4f47221 */ /* 0x000fe40000010000 */
.L_x_9418:
[----:B------:R-:W-:Y:S05]  /*92b0*/  BSYNC B0 ;  /* 0x0000000000007941 */ /* 0x000fea0003800000 */
.L_x_9417:
[----:B------:R-:W-:Y:S01]  /*92c0*/  HFMA2.MMA R5, -RZ, RZ, 0, 0 ;  /* 0x00000000ff057435 */ /* 0x000fe200000001ff */
[----:B------:R-:W-:Y:S01]  /*92d0*/  USHF.L.U32 UR34, UR7, 0x4, URZ ;  /* 0x0000000407227899 */ /* 0x000fe2000800063f */
[----:B------:R-:W-:Y:S01]  /*92e0*/  MOV R4, 0x3f800000 ;  /* 0x3f80000000047802 */ /* 0x000fe20000000f00 */
[----:B------:R-:W-:Y:S01]  /*92f0*/  CS2R R6, SRZ ;  /* 0x0000000000067805 */ /* 0x000fe2000001ff00 */
[----:B------:R-:W-:Y:S01]  /*9300*/  ISETP.GT.U32.AND P2, PT, R196, 0x1d, PT ;  /* 0x0000001dc400780c */ /* 0x000fe20003f44070 */
[----:B--2---:R2:W0:Y:S01]  /*9310*/  SHFL.DOWN PT, R10, R239, 0x2, 0x1f ;  /* 0x08401f00ef0a7f89 */ /* 0x00442200000e0000 */
[----:B------:R-:W-:Y:S03]  /*9320*/  BSSY B0, `(.L_x_9419) ;  /* 0x0000011000007945 */ /* 0x000fe60003800000 */
[----:B-1----:R2:W1:Y:S04]  /*9330*/  SHFL.DOWN PT, R8, R241, 0x2, 0x1f ;  /* 0x08401f00f1087f89 */ /* 0x00246800000e0000 */
[----:B------:R-:W4:Y:S04]  /*9340*/  @!P0 LDS.128 R4, [UR34+0x5750] ;  /* 0x00575022ff048984 */ /* 0x000f280008000c00 */
[----:B----4-:R2:W4:Y:S04]  /*9350*/  SHFL.DOWN PT, R248, R242, 0x2, 0x1f ;  /* 0x08401f00f2f87f89 */ /* 0x01052800000e0000 */
[----:B------:R2:W3:Y:S01]  /*9360*/  SHFL.DOWN PT, R250, R244, 0x2, 0x1f ;  /* 0x08401f00f4fa7f89 */ /* 0x0004e200000e0000 */
[----:B------:R-:W-:Y:S05]  /*9370*/  @P2 BRA `(.L_x_9420) ;  /* 0x000000b000002947 */ /* 0x000fea0003800000 */
[C---:B---3--:R-:W-:Y:S02]  /*9380*/  FMUL.FTZ R246, R241.reuse, R250 ;  /* 0x000000faf1f67220 */ /* 0x048fe40000410000 */
[----:B-1----:R-:W-:-:S02]  /*9390*/  FMUL.FTZ R11, R241, R8 ;  /* 0x00000008f10b7220 */ /* 0x002fc40000410000 */
[-C--:B----4-:R-:W-:Y:S02]  /*93a0*/  FFMA.FTZ R9, R239, R248.reuse, -R246 ;  /* 0x000000f8ef097223 */ /* 0x090fe400000108f6 */
[C---:B------:R-:W-:Y:S02]  /*93b0*/  FMUL.FTZ R246, R241.reuse, R248 ;  /* 0x000000f8f1f67220 */ /* 0x040fe40000410000 */
[-C--:B0-2---:R-:W-:Y:S02]  /*93c0*/  FMUL.FTZ R241, R241, R10.reuse ;  /* 0x0000000af1f17220 */ /* 0x085fe40000410000 */
[C---:B------:R-:W-:Y:S02]  /*93d0*/  FFMA.FTZ R11, R239.reuse, R10, -R11 ;  /* 0x0000000aef0b7223 */ /* 0x040fe4000001080b */
[C---:B------:R-:W-:Y:S02]  /*93e0*/  FFMA.FTZ R246, R239.reuse, R250, R246 ;  /* 0x000000faeff67223 */ /* 0x040fe400000100f6 */
[----:B------:R-:W-:Y:S01]  /*93f0*/  FFMA.FTZ R241, R239, R8, R241 ;  /* 0x00000008eff17223 */ /* 0x000fe200000100f1 */
[----:B------:R-:W-:Y:S01]  /*9400*/  MOV R239, R11 ;  /* 0x0000000b00ef7202 */ /* 0x000fe20000000f00 */
[----:B------:R-:W-:-:S02]  /*9410*/  FADD.FTZ R242, R242, R9 ;  /* 0x00000009f2f27221 */ /* 0x000fc40000010000 */
[----:B------:R-:W-:Y:S02]  /*9420*/  FADD.FTZ R244, R244, R246 ;  /* 0x000000f6f4f47221 */ /* 0x000fe40000010000 */
.L_x_9420:
[----:B------:R-:W-:Y:S05]  /*9430*/  BSYNC B0 ;  /* 0x0000000000007941 */ /* 0x000fea0003800000 */
.L_x_9419:
[----:B------:R-:W-:Y:S01]  /*9440*/  ISETP.GT.U32.AND P0, PT, R196, 0x1b, PT ;  /* 0x0000001bc400780c */ /* 0x000fe20003f04070 */
[----:B0-----:R0:W2:Y:S01]  /*9450*/  SHFL.DOWN PT, R10, R239, 0x4, 0x1f ;  /* 0x08801f00ef0a7f89 */ /* 0x0010a200000e0000 */
[----:B------:R-:W-:Y:S03]  /*9460*/  BSSY B0, `(.L_x_9421) ;  /* 0x0000010000007945 */ /* 0x000fe60003800000 */
[----:B-1----:R0:W1:Y:S04]  /*9470*/  SHFL.DOWN PT, R8, R241, 0x4, 0x1f ;  /* 0x08801f00f1087f89 */ /* 0x00206800000e0000 */
[----:B----4-:R0:W4:Y:S04]  /*9480*/  SHFL.DOWN PT, R248, R242, 0x4, 0x1f ;  /* 0x08801f00f2f87f89 */ /* 0x01012800000e0000 */
[----:B---3--:R0:W3:Y:S01]  /*9490*/  SHFL.DOWN PT, R250, R244, 0x4, 0x1f ;  /* 0x08801f00f4fa7f89 */ /* 0x0080e200000e0000 */
        /* <DEDUP_REMOVED lines=12> */
.L_x_9422:
[----:B------:R-:W-:Y:S05]  /*9560*/  BSYNC B0 ;  /* 0x0000000000007941 */ /* 0x000fea0003800000 */
.L_x_9421:
[----:B------:R-:W-:Y:S01]  /*9570*/  ISETP.GT.U32.AND P0, PT, R196, 0x17, PT ;  /* 0x00000017c400780c */ /* 0x000fe20003f04070 */
[----:B--2---:R2:W0:Y:S01]  /*9580*/  SHFL.DOWN PT, R10, R239, 0x8, 0x1f ;  /* 0x09001f00ef0a7f89 */ /* 0x00442200000e0000 */
        /* <DEDUP_REMOVED lines=16> */
.L_x_9424:
[----:B------:R-:W-:Y:S05]  /*9690*/  BSYNC B0 ;  /* 0x0000000000007941 */ /* 0x000fea0003800000 */
.L_x_9423:
        /* <DEDUP_REMOVED lines=18> */
.L_x_9426:
[----:B------:R-:W-:Y:S05]  /*97c0*/  BSYNC B0 ;  /* 0x0000000000007941 */ /* 0x000fea0003800000 */
.L_x_9425:
[----:B--2---:R-:W2:Y:S01]  /*97d0*/  SHFL.IDX PT, R10, R241, RZ, 0x1f ;  /* 0x00001ffff10a7589 */ /* 0x004ea200000e0000 */
[C---:B------:R-:W-:Y:S01]  /*97e0*/  ISETP.NE.AND P0, PT, R123.reuse, RZ, PT ;  /* 0x000000ff7b00720c */ /* 0x040fe20003f05270 */
[----:B------:R-:W-:Y:S01]  /*97f0*/  BSSY B0, `(.L_x_9427) ;  /* 0x00002d0000007945 */ /* 0x000fe20003800000 */
[----:B------:R-:W-:Y:S01]  /*9800*/  IADD3 R252, R123, 0x320, RZ ;  /* 0x000003207bfc7810 */ /* 0x000fe20007ffe0ff */
[----:B------:R-:W5:Y:S04]  /*9810*/  SHFL.IDX PT, R11, R239, RZ, 0x1f ;  /* 0x00001fffef0b7589 */ /* 0x000f6800000e0000 */
[----:B0-----:R-:W-:Y:S04]  /*9820*/  SHFL.DOWN PT, R241, R241, 0x1, 0x1f ;  /* 0x08201f00f1f17f89 */ /* 0x001fe800000e0000 */
[----:B------:R-:W-:Y:S04]  /*9830*/  SHFL.DOWN PT, R239, R239, 0x1, 0x1f ;  /* 0x08201f00efef7f89 */ /* 0x000fe800000e0000 */
[----:B----4-:R-:W-:Y:S04]  /*9840*/  SHFL.DOWN PT, R248, R244, 0x1, 0x1f ;  /* 0x08201f00f4f87f89 */ /* 0x010fe800000e0000 */
[----:B---3--:R-:W-:Y:S01]  /*9850*/  SHFL.DOWN PT, R250, R242, 0x1, 0x1f ;  /* 0x08201f00f2fa7f89 */ /* 0x008fe200000e0000 */
[----:B-12---:R-:W-:-:S02]  /*9860*/  FMUL.FTZ R8, R10, R5 ;  /* 0x000000050a087220 */ /* 0x006fc40000410000 */
[CC--:B------:R-:W-:Y:S02]  /*9870*/  FMUL.FTZ R246, R10.reuse, R4.reuse ;  /* 0x000000040af67220 */ /* 0x0c0fe40000410000 */
[C---:B-----5:R-:W-:Y:S02]  /*9880*/  FFMA.FTZ R8, R11.reuse, R4, -R8 ;  /* 0x000000040b087223 */ /* 0x060fe40000010808 */
[C---:B------:R-:W-:Y:S02]  /*9890*/  FMUL.FTZ R4, R10.reuse, R7 ;  /* 0x000000070a047220 */ /* 0x040fe40000410000 */
[C---:B------:R-:W-:Y:S02]  /*98a0*/  FFMA.FTZ R9, R11.reuse, R5, R246 ;  /* 0x000000050b097223 */ /* 0x040fe400000100f6 */
[-C--:B------:R-:W-:Y:S01]  /*98b0*/  FMUL.FTZ R246, R10, R6.reuse ;  /* 0x000000060af67220 */ /* 0x080fe20000410000 */
[----:B------:R-:W0:Y:S01]  /*98c0*/  SHFL.IDX PT, R5, R242, RZ, 0x1f ;  /* 0x00001ffff2057589 */ /* 0x000e2200000e0000 */
[----:B------:R-:W-:-:S02]  /*98d0*/  FFMA.FTZ R10, R11, R6, -R4 ;  /* 0x000000060b0a7223 */ /* 0x000fc40000010804 */
[----:B------:R-:W-:Y:S01]  /*98e0*/  FFMA.FTZ R11, R11, R7, R246 ;  /* 0x000000070b0b7223 */ /* 0x000fe200000100f6 */
[----:B------:R-:W1:Y:S04]  /*98f0*/  SHFL.IDX PT, R4, R244, RZ, 0x1f ;  /* 0x00001ffff4047589 */ /* 0x000e6800000e0000 */
[----:B------:R-:W2:Y:S04]  /*9900*/  SHFL.IDX PT, R6, R6, RZ, 0x1f ;  /* 0x00001fff06067589 */ /* 0x000ea800000e0000 */
[----:B------:R-:W3:Y:S01]  /*9910*/  SHFL.IDX PT, R246, R7, RZ, 0x1f ;  /* 0x00001fff07f67589 */ /* 0x000ee200000e0000 */
[----:B0-----:R-:W-:-:S02]  /*9920*/  FADD.FTZ R10, R5, R10 ;  /* 0x0000000a050a7221 */ /* 0x001fc40000010000 */
[----:B-1----:R-:W-:Y:S01]  /*9930*/  FADD.FTZ R11, R4, R11 ;  /* 0x0000000b040b7221 */ /* 0x002fe20000010000 */
[----:B------:R-:W-:Y:S01]  /*9940*/  P2R R4, PR, RZ, 0x1 ;  /* 0x00000001ff047803 */ /* 0x000fe20000000000 */
[----:B--2---:R-:W-:-:S03]  /*9950*/  @P1 FMUL.FTZ R5, R241, R6 ;  /* 0x00000006f1051220 */ /* 0x004fc60000410000 */
[----:B------:R0:W-:Y:S01]  /*9960*/  @!P0 STS.128 [UR34+0x5750], R8 ;  /* 0x00575008ff008988 */ /* 0x0001e20008000c22 */
[-C--:B---3--:R-:W-:Y:S02]  /*9970*/  @P1 FMUL.FTZ R4, R241, R246.reuse ;  /* 0x000000f6f1041220 */ /* 0x088fe40000410000 */
[C---:B------:R-:W-:Y:S02]  /*9980*/  @P1 FFMA.FTZ R241, R239.reuse, R246, R5 ;  /* 0x000000f6eff11223 */ /* 0x040fe40000010005 */
[----:B------:R-:W-:Y:S02]  /*9990*/  @P1 FFMA.FTZ R5, R239, R6, -R4 ;  /* 0x00000006ef051223 */ /* 0x000fe40000010804 */
[----:B------:R-:W-:Y:S02]  /*99a0*/  @P1 FADD.FTZ R246, R248, R241 ;  /* 0x000000f1f8f61221 */ /* 0x000fe40000010000 */
[----:B------:R-:W-:Y:S01]  /*99b0*/  @P1 FADD.FTZ R6, R250, R5 ;  /* 0x00000005fa061221 */ /* 0x000fe20000010000 */
[----:B------:R-:W-:Y:S01]  /*99c0*/  IADD3 R250, R123, 0x300, RZ ;  /* 0x000003007bfa7810 */ /* 0x000fe20007ffe0ff */
[----:B------:R-:W-:-:S02]  /*99d0*/  FMUL.FTZ R5, R246, -R13 ;  /* 0x8000000df6057220 */ /* 0x000fc40000410000 */
        /* <DEDUP_REMOVED lines=8> */
[----:B0-----:R-:W-:Y:S02]  /*9a60*/  FFMA.FTZ R10, R197, R240, -R199 ;  /* 0x000000f0c50a7223 */ /* 0x001fe400000108c7 */
        /* <DEDUP_REMOVED lines=8> */
[----:B------:R-:W-:-:S02]  /*9af0*/  FMUL.FTZ R5, R162, R238 ;  /* 0x000000eea2057220 */ /* 0x000fc40000410000 */
[----:B------:R-:W-:Y:S02]  /*9b00*/  FADD.FTZ R6, R233, R6 ;  /* 0x00000006e9067221 */ /* 0x000fe40000010000 */
[----:B------:R-:W-:Y:S02]  /*9b10*/  FMUL.FTZ R7, R191, -R4 ;  /* 0x80000004bf077220 */ /* 0x000fe40000410000 */
[-C--:B------:R-:W-:Y:S02]  /*9b20*/  FFMA.FTZ R162, R162, -R13.reuse, R234 ;  /* 0x8000000da2a27223 */ /* 0x080fe400000100ea */
[----:B------:R-:W-:Y:S02]  /*9b30*/  FMUL.FTZ R11, R87, R58 ;  /* 0x0000003a570b7220 */ /* 0x000fe40000410000 */
[C---:B------:R-:W-:Y:S02]  /*9b40*/  FFMA.FTZ R13, R164.reuse, -R13, R232 ;  /* 0x8000000da40d7223 */ /* 0x040fe400000100e8 */
[----:B------:R-:W-:-:S02]  /*9b50*/  FFMA.FTZ R5, R164, R240, R5 ;  /* 0x000000f0a4057223 */ /* 0x000fc40000010005 */
[----:B------:R-:W-:Y:S02]  /*9b60*/  FMUL.FTZ R12, R177, R8 ;  /* 0x00000008b10c7220 */ /* 0x000fe40000410000 */
[-C--:B------:R-:W-:Y:S02]  /*9b70*/  FMUL.FTZ R191, R191, -R6.reuse ;  /* 0x80000006bfbf7220 */ /* 0x080fe40000410000 */
[----:B------:R-:W-:Y:S02]  /*9b80*/  FFMA.FTZ R164, R189, R6, -R7 ;  /* 0x00000006bda47223 */ /* 0x000fe40000010807 */
[----:B------:R-:W-:Y:S02]  /*9b90*/  FMUL.FTZ R7, R90, R63 ;  /* 0x0000003f5a077220 */ /* 0x000fe40000410000 */
[----:B------:R-:W-:Y:S02]  /*9ba0*/  FFMA.FTZ R177, R177, -R11, R230 ;  /* 0x8000000bb1b17223 */ /* 0x000fe400000100e6 */
[----:B------:R-:W-:-:S02]  /*9bb0*/  FMUL.FTZ R9, R166, R4 ;  /* 0x00000004a6097220 */ /* 0x000fc40000410000 */
[C---:B------:R-:W-:Y:S02]  /*9bc0*/  FFMA.FTZ R11, R179.reuse, -R11, R228 ;  /* 0x8000000bb30b7223 */ /* 0x040fe400000100e4 */
[----:B------:R-:W-:Y:S02]  /*9bd0*/  FFMA.FTZ R12, R179, R10, R12 ;  /* 0x0000000ab30c7223 */ /* 0x000fe4000001000c */
[----:B------:R-:W-:Y:S02]  /*9be0*/  FFMA.FTZ R246, R189, R4, R191 ;  /* 0x00000004bdf67223 */ /* 0x000fe400000100bf */
[----:B------:R-:W-:Y:S02]  /*9bf0*/  FMUL.FTZ R189, R6, UR37 ;  /* 0x0000002506bd7c20 */ /* 0x000fe40008410000 */
[----:B------:R-:W-:Y:S02]  /*9c00*/  FMUL.FTZ R179, R4, UR37 ;  /* 0x0000002504b37c20 */ /* 0x000fe40008410000 */
[----:B------:R-:W-:-:S02]  /*9c10*/  FFMA.FTZ R166, R166, -R7, R226 ;  /* 0x80000007a6a67223 */ /* 0x000fc400000100e2 */
[C---:B------:R-:W-:Y:S02]  /*9c20*/  FFMA.FTZ R7, R168.reuse, -R7, R224 ;  /* 0x80000007a8077223 */ /* 0x040fe400000100e0 */
[----:B------:R-:W-:Y:S02]  /*9c30*/  FFMA.FTZ R9, R168, R6, R9 ;  /* 0x00000006a8097223 */ /* 0x000fe40000010009 */
[C---:B------:R-:W-:Y:S02]  /*9c40*/  FMUL.FTZ R191, R4.reuse, R63 ;  /* 0x0000003f04bf7220 */ /* 0x040fe40000410000 */
[----:B------:R-:W-:Y:S02]  /*9c50*/  FADD.FTZ R168, R237, R164 ;  /* 0x000000a4eda87221 */ /* 0x000fe40000010000 */
[----:B------:R-:W-:Y:S01]  /*9c60*/  FFMA.FTZ R189, R4, UR36, -R189 ;  /* 0x0000002404bd7c23 */ /* 0x000fe200080108bd */
[----:B------:R-:W-:Y:S01]  /*9c70*/  SHF.L.U32 R4, R123, 0x5, RZ ;  /* 0x000000057b047819 */ /* 0x000fe200000006ff */
[----:B------:R-:W-:-:S02]  /*9c80*/  FFMA.FTZ R164, R6, UR36, R179 ;  /* 0x0000002406a47c23 */ /* 0x000fc400080100b3 */
[----:B------:R-:W-:Y:S01]  /*9c90*/  FMUL.FTZ R179, R6, R63 ;  /* 0x0000003f06b37220 */ /* 0x000fe20000410000 */
[----:B------:R-:W-:Y:S01]  /*9ca0*/  LEA.HI.SX32 R4, R4, R4, 0x1b ;  /* 0x0000000404047211 */ /* 0x000fe200078fdaff */
[C---:B------:R-:W-:Y:S02]  /*9cb0*/  FMUL.FTZ R6, R166.reuse, R191 ;  /* 0x000000bfa6067220 */ /* 0x040fe40000410000 */
[C---:B------:R-:W-:Y:S02]  /*9cc0*/  FMUL.FTZ R189, R166.reuse, R189 ;  /* 0x000000bda6bd7220 */ /* 0x040fe40000410000 */
[-C--:B------:R-:W-:Y:S02]  /*9cd0*/  FMUL.FTZ R166, R166, R179.reuse ;  /* 0x000000b3a6a67220 */ /* 0x080fe40000410000 */
[----:B------:R-:W-:Y:S02]  /*9ce0*/  FADD.FTZ R246, -R235, R246 ;  /* 0x000000f6ebf67221 */ /* 0x000fe40000010100 */
[----:B------:R-:W-:-:S02]  /*9cf0*/  FFMA.FTZ R6, R7, R179, R6 ;  /* 0x000000b307067223 */ /* 0x000fc40000010006 */
[----:B------:R-:W-:Y:S02]  /*9d00*/  FMUL.FTZ R193, R90, R179 ;  /* 0x000000b35ac17220 */ /* 0x000fe40000410000 */
[----:B------:R-:W-:Y:S02]  /*9d10*/  FMUL.FTZ R179, R89, R66 ;  /* 0x0000004259b37220 */ /* 0x000fe40000410000 */
[C---:B------:R-:W-:Y:S01]  /*9d20*/  FFMA.FTZ R189, R7.reuse, R164, R189 ;  /* 0x000000a407bd7223 */ /* 0x040fe200000100bd */
[----:B------:R-:W-:Y:S01]  /*9d30*/  STS [R4.X4+0x2168], R193 ;  /* 0x002168c104007388 */ /* 0x000fe20000004800 */
[----:B------:R-:W-:Y:S02]  /*9d40*/  FFMA.FTZ R7, R7, R191, -R166 ;  /* 0x000000bf07077223 */ /* 0x000fe400000108a6 */
[C---:B------:R-:W-:Y:S02]  /*9d50*/  FMUL.FTZ R164, R181.reuse, -R246 ;  /* 0x800000f6b5a47220 */ /* 0x040fe40000410000 */
[----:B------:R-:W-:-:S02]  /*9d60*/  FMUL.FTZ R242, R181, -R168 ;  /* 0x800000a8b5f27220 */ /* 0x000fc40000410000 */
[C---:B------:R-:W-:Y:S02]  /*9d70*/  FMUL.FTZ R166, R153.reuse, R246 ;  /* 0x000000f699a67220 */ /* 0x040fe40000410000 */
[-C--:B------:R-:W-:Y:S02]  /*9d80*/  FFMA.FTZ R181, R153, -R179.reuse, R222 ;  /* 0x800000b399b57223 */ /* 0x080fe400000100de */
[----:B------:R-:W-:Y:S02]  /*9d90*/  FMUL.FTZ R153, R10, UR37 ;  /* 0x000000250a997c20 */ /* 0x000fe40008410000 */
[C---:B------:R-:W-:Y:S02]  /*9da0*/  FFMA.FTZ R179, R155.reuse, -R179, R220 ;  /* 0x800000b39bb37223 */ /* 0x040fe400000100dc */
[----:B------:R-:W-:Y:S02]  /*9db0*/  FFMA.FTZ R166, R155, R168, R166 ;  /* 0x000000a89ba67223 */ /* 0x000fe400000100a6 */
[----:B------:R-:W-:-:S02]  /*9dc0*/  FFMA.FTZ R40, R9, R63, R40 ;  /* 0x0000003f09287223 */ /* 0x000fc40000010028 */
[----:B------:R-:W-:Y:S02]  /*9dd0*/  FFMA.FTZ R155, R90, R9, R189 ;  /* 0x000000095a9b7223 */ /* 0x000fe400000100bd */
[C---:B------:R-:W-:Y:S02]  /*9de0*/  FMUL.FTZ R9, R8.reuse, UR37 ;  /* 0x0000002508097c20 */ /* 0x040fe40008410000 */
[C---:B------:R-:W-:Y:S02]  /*9df0*/  FFMA.FTZ R244, R8.reuse, UR36, -R153 ;  /* 0x0000002408f47c23 */ /* 0x040fe40008010899 */
[-C--:B------:R-:W-:Y:S02]  /*9e00*/  FMUL.FTZ R8, R8, R58.reuse ;  /* 0x0000003a08087220 */ /* 0x080fe40000410000 */
[----:B------:R-:W-:Y:S02]  /*9e10*/  FMUL.FTZ R248, R10, R58 ;  /* 0x0000003a0af87220 */ /* 0x000fe40000410000 */
[----:B------:R-:W-:-:S02]  /*9e20*/  FMUL.FTZ R191, R90, R191 ;  /* 0x000000bf5abf7220 */ /* 0x000fc40000410000 */
[----:B------:R-:W-:Y:S02]  /*9e30*/  FFMA.FTZ R10, R10, UR36, R9 ;  /* 0x000000240a0a7c23 */ /* 0x000fe40008010009 */
[C---:B------:R-:W-:Y:S01]  /*9e40*/  FMUL.FTZ R189, R177.reuse, R244 ;  /* 0x000000f4b1bd7220 */ /* 0x040fe20000410000 */
[----:B------:R0:W-:Y:S01]  /*9e50*/  STS [R4.X4+0x216c], R191 ;  /* 0x00216cbf04007388 */ /* 0x0001e20000004800 */
[C---:B------:R-:W-:Y:S02]  /*9e60*/  FMUL.FTZ R9, R177.reuse, R8 ;  /* 0x00000008b1097220 */ /* 0x040fe40000410000 */
[----:B------:R-:W-:Y:S02]  /*9e70*/  FMUL.FTZ R177, R177, R248 ;  /* 0x000000f8b1b17220 */ /* 0x000fe40000410000 */
[C---:B------:R-:W-:Y:S02]  /*9e80*/  FFMA.FTZ R164, R183.reuse, R168, -R164 ;  /* 0x000000a8b7a47223 */ /* 0x040fe400000108a4 */
[----:B------:R-:W-:-:S02]  /*9e90*/  FFMA.FTZ R242, R183, R246, R242 ;  /* 0x000000f6b7f27223 */ /* 0x000fc400000100f2 */
[C---:B------:R-:W-:Y:S02]  /*9ea0*/  FMUL.FTZ R183, R87.reuse, R248 ;  /* 0x000000f857b77220 */ /* 0x040fe40000410000 */
[----:B0-----:R-:W-:Y:S02]  /*9eb0*/  FMUL.FTZ R191, R87, R8 ;  /* 0x0000000857bf7220 */ /* 0x001fe40000410000 */
[C---:B------:R-:W-:Y:S01]  /*9ec0*/  FFMA.FTZ R189, R11.reuse, R10, R189 ;  /* 0x0000000a0bbd7223 */ /* 0x040fe200000100bd */
[----:B------:R0:W-:Y:S01]  /*9ed0*/  STS [R4.X4+0x2170], R183 ;  /* 0x002170b704007388 */ /* 0x0001e20000004800 */
[C---:B------:R-:W-:Y:S02]  /*9ee0*/  FFMA.FTZ R9, R11.reuse, R248, R9 ;  /* 0x000000f80b097223 */ /* 0x040fe40000010009 */
[----:B------:R-:W-:Y:S01]  /*9ef0*/  FFMA.FTZ R8, R11, R8, -R177 ;  /* 0x000000080b087223 */ /* 0x000fe200000108b1 */
[----:B------:R-:W-:Y:S01]  /*9f00*/  STS [R4.X4+0x2174], R191 ;  /* 0x002174bf04007388 */ /* 0x000fe20000004800 */
[----:B------:R-:W-:-:S02]  /*9f10*/  FMUL.FTZ R11, R238, UR37 ;  /* 0x00000025ee0b7c20 */ /* 0x000fc40008410000 */
[----:B------:R-:W-:Y:S02]  /*9f20*/  FMUL.FTZ R177, R168, UR37 ;  /* 0x00000025a8b17c20 */ /* 0x000fe40008410000 */
[C---:B------:R-:W-:Y:S02]  /*9f30*/  FFMA.FTZ R244, R240.reuse, UR36, R11 ;  /* 0x00000024f0f47c23 */ /* 0x040fe4000801000b */
[----:B0-----:R-:W-:Y:S02]  /*9f40*/  FMUL.FTZ R183, R240, UR37 ;  /* 0x00000025f0b77c20 */ /* 0x001fe40008410000 */
[C---:B------:R-:W-:Y:S02]  /*9f50*/  FMUL.FTZ R11, R246.reuse, UR37 ;  /* 0x00000025f60b7c20 */ /* 0x040fe40008410000 */
[C---:B------:R-:W-:Y:S02]  /*9f60*/  FFMA.FTZ R10, R246.reuse, UR36, -R177 ;  /* 0x00000024f60a7c23 */ /* 0x040fe400080108b1 */
[----:B------:R-:W-:-:S02]  /*9f70*/  FMUL.FTZ R248, R246, R66 ;  /* 0x00000042f6f87220 */ /* 0x000fc40000410000 */
[----:B------:R-:W-:Y:S02]  /*9f80*/  FMUL.FTZ R246, R168, R66 ;  /* 0x00000042a8f67220 */ /* 0x000fe40000410000 */
[----:B------:R-:W-:Y:S02]  /*9f90*/  FMUL.FTZ R153, R240, R55 ;  /* 0x00000037f0997220 */ /* 0x000fe40000410000 */
[----:B------:R-:W-:Y:S02]  /*9fa0*/  FADD.FTZ R242, -R223, R242 ;  /* 0x000000f2dff27221 */ /* 0x000fe40000010100 */
[----:B------:R-:W-:Y:S02]  /*9fb0*/  FFMA.FTZ R177, R238, UR36, -R183 ;  /* 0x00000024eeb17c23 */ /* 0x000fe400080108b7 */
[----:B------:R-:W-:Y:S02]  /*9fc0*/  FFMA.FTZ R240, R168, UR36, R11 ;  /* 0x00000024a8f07c23 */ /* 0x000fe4000801000b */
[----:B------:R-:W-:-:S02]  /*9fd0*/  FMUL.FTZ R11, R181, R248 ;  /* 0x000000f8b50b7220 */ /* 0x000fc40000410000 */
[----:B------:R-:W-:Y:S02]  /*9fe0*/  FMUL.FTZ R183, R238, R55 ;  /* 0x00000037eeb77220 */ /* 0x000fe40000410000 */
[C---:B------:R-:W-:Y:S02]  /*9ff0*/  FMUL.FTZ R168, R181.reuse, R10 ;  /* 0x0000000ab5a87220 */ /* 0x040fe40000410000 */
[----:B------:R-:W-:Y:S02]  /*a000*/  FMUL.FTZ R181, R181, R246 ;  /* 0x000000f6b5b57220 */ /* 0x000fe40000410000 */
[----:B------:R-:W-:Y:S02]  /*a010*/  FFMA.FTZ R39, R12, R58, R39 ;  /* 0x0000003a0c277223 */ /* 0x000fe40000010027 */
[----:B------:R-:W-:Y:S02]  /*a020*/  FFMA.FTZ R238, R87, R12, R189 ;  /* 0x0000000c57ee7223 */ /* 0x000fe400000100bd */
[----:B------:R-:W-:-:S02]  /*a030*/  FADD.FTZ R164, R225, R164 ;  /* 0x000000a4e1a47221 */ /* 0x000fc40000010000 */
[----:B------:R-:W-:Y:S02]  /*a040*/  FMUL.FTZ R12, R185, -R242 ;  /* 0x800000f2b90c7220 */ /* 0x000fe40000410000 */
[----:B------:R-:W-:Y:S02]  /*a050*/  FMUL.FTZ R177, R162, R177 ;  /* 0x000000b1a2b17220 */ /* 0x000fe40000410000 */
[C---:B------:R-:W-:Y:S02]  /*a060*/  FFMA.FTZ R10, R179.reuse, R246, R11 ;  /* 0x000000f6b30a7223 */ /* 0x040fe4000001000b */
[C---:B------:R-:W-:Y:S02]  /*a070*/  FFMA.FTZ R11, R179.reuse, R248, -R181 ;  /* 0x000000f8b30b7223 */ /* 0x040fe400000108b5 */
[----:B------:R-:W-:Y:S02]  /*a080*/  FFMA.FTZ R240, R179, R240, R168 ;  /* 0x000000f0b3f07223 */ /* 0x000fe400000100a8 */
[----:B------:R-:W-:-:S02]  /*a090*/  FFMA.FTZ R179, R187, R164, -R12 ;  /* 0x000000a4bbb37223 */ /* 0x000fc4000001080c */
[----:B------:R-:W-:Y:S02]  /*a0a0*/  FADD.FTZ R72, R155, R72 ;  /* 0x000000489b487221 */ /* 0x000fe40000010000 */
[----:B------:R-:W-:Y:S02]  /*a0b0*/  FMUL.FTZ R12, R162, R183 ;  /* 0x000000b7a20c7220 */ /* 0x000fe40000410000 */
[----:B------:R-:W-:Y:S02]  /*a0c0*/  FFMA.FTZ R244, R13, R244, R177 ;  /* 0x000000f40df47223 */ /* 0x000fe400000100b1 */
[----:B------:R-:W-:Y:S02]  /*a0d0*/  FMUL.FTZ R155, R92, R71 ;  /* 0x000000475c9b7220 */ /* 0x000fe40000410000 */
[----:B------:R-:W-:Y:S02]  /*a0e0*/  FMUL.FTZ R177, R164, UR37 ;  /* 0x00000025a4b17c20 */ /* 0x000fe40008410000 */
[----:B------:R-:W-:-:S02]  /*a0f0*/  FMUL.FTZ R185, R185, -R164 ;  /* 0x800000a4b9b97220 */ /* 0x000fc40000410000 */
[-C--:B------:R-:W-:Y:S02]  /*a100*/  FMUL.FTZ R193, R88, R153.reuse ;  /* 0x0000009958c17220 */ /* 0x080fe40000410000 */
[----:B------:R-:W-:Y:S02]  /*a110*/  FMUL.FTZ R181, R152, R242 ;  /* 0x000000f298b57220 */ /* 0x000fe40000410000 */
[-C--:B------:R-:W-:Y:S01]  /*a120*/  FMUL.FTZ R162, R162, R153.reuse ;  /* 0x00000099a2a27220 */ /* 0x080fe20000410000 */
[----:B------:R-:W-:Y:S01]  /*a130*/  STS [R4.X4+0x2178], R193 ;  /* 0x002178c104007388 */ /* 0x000fe20000004800 */
[----:B------:R-:W-:Y:S02]  /*a140*/  FFMA.FTZ R12, R13, R153, R12 ;  /* 0x000000990d0c7223 */ /* 0x000fe4000001000c */
[----:B------:R-:W-:Y:S02]  /*a150*/  FADD.FTZ R178, R178, R179 ;  /* 0x000000b3b2b27221 */ /* 0x000fe40000010000 */
[----:B------:R-:W-:-:S02]  /*a160*/  FFMA.FTZ R152, R152, -R155, R218 ;  /* 0x8000009b98987223 */ /* 0x000fc400000100da */
[C---:B------:R-:W-:Y:S02]  /*a170*/  FMUL.FTZ R153, R242.reuse, UR37 ;  /* 0x00000025f2997c20 */ /* 0x040fe40008410000 */
[----:B------:R-:W-:Y:S02]  /*a180*/  FFMA.FTZ R179, R242, UR36, -R177 ;  /* 0x00000024f2b37c23 */ /* 0x000fe400080108b1 */
[----:B------:R-:W-:Y:S02]  /*a190*/  FFMA.FTZ R185, R187, R242, R185 ;  /* 0x000000f2bbb97223 */ /* 0x000fe400000100b9 */
[C---:B------:R-:W-:Y:S02]  /*a1a0*/  FFMA.FTZ R168, R154.reuse, -R155, R216 ;  /* 0x8000009b9aa87223 */ /* 0x040fe400000100d8 */
[----:B------:R-:W-:Y:S02]  /*a1b0*/  FFMA.FTZ R155, R154, R164, R181 ;  /* 0x000000a49a9b7223 */ /* 0x000fe400000100b5 */
[----:B------:R-:W-:-:S02]  /*a1c0*/  FFMA.FTZ R177, R164, UR36, R153 ;  /* 0x00000024a4b17c23 */ /* 0x000fc40008010099 */
[----:B------:R-:W-:Y:S02]  /*a1d0*/  FMUL.FTZ R179, R152, R179 ;  /* 0x000000b398b37220 */ /* 0x000fe40000410000 */
[----:B------:R-:W-:Y:S02]  /*a1e0*/  FADD.FTZ R73, R238, R73 ;  /* 0x00000049ee497221 */ /* 0x000fe40000010000 */
[-C--:B------:R-:W-:Y:S02]  /*a1f0*/  FMUL.FTZ R181, R242, R71.reuse ;  /* 0x00000047f2b57220 */ /* 0x080fe40000410000 */
[----:B------:R-:W-:Y:S02]  /*a200*/  FADD.FTZ R238, -R176, R185 ;  /* 0x000000b9b0ee7221 */ /* 0x000fe40000010100 */
[----:B------:R-:W-:Y:S02]  /*a210*/  FMUL.FTZ R153, R164, R71 ;  /* 0x00000047a4997220 */ /* 0x000fe40000410000 */
[----:B------:R-:W-:-:S02]  /*a220*/  FFMA.FTZ R177, R168, R177, R179 ;  /* 0x000000b1a8b17223 */ /* 0x000fc400000100b3 */
[----:B------:R-:W-:Y:S02]  /*a230*/  FFMA.FTZ R41, R166, R66, R41 ;  /* 0x00000042a6297223 */ /* 0x000fe40000010029 */
[----:B------:R-:W-:Y:S02]  /*a240*/  FFMA.FTZ R187, R89, R166, R240 ;  /* 0x000000a659bb7223 */ /* 0x000fe400000100f0 */
[----:B------:R-:W-:Y:S02]  /*a250*/  FMUL.FTZ R154, R152, R181 ;  /* 0x000000b5989a7220 */ /* 0x000fe40000410000 */
[----:B------:R-:W-:Y:S02]  /*a260*/  FFMA.FTZ R38, R5, R55, R38 ;  /* 0x0000003705267223 */ /* 0x000fe40000010026 */
[----:B------:R-:W-:Y:S02]  /*a270*/  FFMA.FTZ R179, R88, R5, R244 ;  /* 0x0000000558b37223 */ /* 0x000fe400000100f4 */
[----:B------:R-:W-:-:S02]  /*a280*/  FMUL.FTZ R164, R91, R76 ;  /* 0x0000004c5ba47220 */ /* 0x000fc40000410000 */
[-C--:B------:R-:W-:Y:S02]  /*a290*/  FMUL.FTZ R5, R175, -R238.reuse ;  /* 0x800000eeaf057220 */ /* 0x080fe40000410000 */
[----:B------:R-:W-:Y:S02]  /*a2a0*/  FMUL.FTZ R166, R127, R238 ;  /* 0x000000ee7fa67220 */ /* 0x000fe40000410000 */
[-C--:B------:R-:W-:Y:S02]  /*a2b0*/  FMUL.FTZ R195, R88, R183.reuse ;  /* 0x000000b758c37220 */ /* 0x080fe40000410000 */
[----:B------:R-:W-:Y:S02]  /*a2c0*/  FFMA.FTZ R13, R13, R183, -R162 ;  /* 0x000000b70d0d7223 */ /* 0x000fe400000108a2 */
[-C--:B------:R-:W-:Y:S01]  /*a2d0*/  FMUL.FTZ R152, R152, R153.reuse ;  /* 0x0000009998987220 */ /* 0x080fe20000410000 */
[----:B------:R-:W-:Y:S01]  /*a2e0*/  STS [R4.X4+0x217c], R195 ;  /* 0x00217cc304007388 */ /* 0x000fe20000004800 */
[----:B------:R-:W-:-:S02]  /*a2f0*/  FMUL.FTZ R183, R92, R153 ;  /* 0x000000995cb77220 */ /* 0x000fc40000410000 */
[----:B------:R-:W-:Y:S02]  /*a300*/  FFMA.FTZ R153, R168, R153, R154 ;  /* 0x00000099a8997223 */ /* 0x000fe4000001009a */
[----:B------:R-:W-:Y:S01]  /*a310*/  FFMA.FTZ R127, R127, -R164, R214 ;  /* 0x800000a47f7f7223 */ /* 0x000fe200000100d6 */
[----:B------:R-:W-:Y:S01]  /*a320*/  STS [R4.X4+0x2158], R183 ;  /* 0x002158b704007388 */ /* 0x000fe20000004800 */
[----:B------:R-:W-:Y:S02]  /*a330*/  FFMA.FTZ R154, R173, R178, -R5 ;  /* 0x000000b2ad9a7223 */ /* 0x000fe40000010805 */
[C---:B------:R-:W-:Y:S02]  /*a340*/  FFMA.FTZ R164, R143.reuse, -R164, R212 ;  /* 0x800000a48fa47223 */ /* 0x040fe400000100d4 */
[----:B------:R-:W-:Y:S02]  /*a350*/  FFMA.FTZ R166, R143, R178, R166 ;  /* 0x000000b28fa67223 */ /* 0x000fe400000100a6 */
[----:B------:R-:W-:-:S02]  /*a360*/  FMUL.FTZ R143, R178, UR37 ;  /* 0x00000025b28f7c20 */ /* 0x000fc40008410000 */
[----:B------:R-:W-:Y:S02]  /*a370*/  FMUL.FTZ R5, R238, UR37 ;  /* 0x00000025ee057c20 */ /* 0x000fe40008410000 */
[----:B------:R-:W-:Y:S02]  /*a380*/  FFMA.FTZ R152, R168, R181, -R152 ;  /* 0x000000b5a8987223 */ /* 0x000fe40000010898 */
[----:B------:R-:W-:Y:S02]  /*a390*/  FMUL.FTZ R162, R175, -R178 ;  /* 0x800000b2afa27220 */ /* 0x000fe40000410000 */
[----:B------:R-:W-:Y:S02]  /*a3a0*/  FADD.FTZ R240, R203, R154 ;  /* 0x0000009acbf07221 */ /* 0x000fe40000010000 */
[C---:B------:R-:W-:Y:S02]  /*a3b0*/  FFMA.FTZ R154, R238.reuse, UR36, -R143 ;  /* 0x00000024ee9a7c23 */ /* 0x040fe4000801088f */
[----:B------:R-:W-:-:S02]  /*a3c0*/  FMUL.FTZ R168, R238, R76 ;  /* 0x0000004ceea87220 */ /* 0x000fc40000410000 */
[C---:B------:R-:W-:Y:S02]  /*a3d0*/  FFMA.FTZ R5, R178.reuse, UR36, R5 ;  /* 0x00000024b2057c23 */ /* 0x040fe40008010005 */
[----:B------:R-:W-:Y:S02]  /*a3e0*/  FMUL.FTZ R178, R178, R76 ;  /* 0x0000004cb2b27220 */ /* 0x000fe40000410000 */
[----:B------:R-:W-:Y:S02]  /*a3f0*/  FFMA.FTZ R162, R173, R238, R162 ;  /* 0x000000eeada27223 */ /* 0x000fe400000100a2 */
[----:B------:R-:W-:Y:S02]  /*a400*/  FFMA.FTZ R42, R155, R71, R42 ;  /* 0x000000479b2a7223 */ /* 0x000fe4000001002a */
[----:B------:R-:W-:Y:S02]  /*a410*/  FFMA.FTZ R176, R92, R155, R177 ;  /* 0x0000009b5cb07223 */ /* 0x000fe400000100b1 */
[----:B------:R-:W-:-:S02]  /*a420*/  FMUL.FTZ R155, R127, R168 ;  /* 0x000000a87f9b7220 */ /* 0x000fc40000410000 */
[C---:B------:R-:W-:Y:S02]  /*a430*/  FMUL.FTZ R143, R127.reuse, R154 ;  /* 0x0000009a7f8f7220 */ /* 0x040fe40000410000 */
[-C--:B------:R-:W-:Y:S02]  /*a440*/  FMUL.FTZ R127, R127, R178.reuse ;  /* 0x000000b27f7f7220 */ /* 0x080fe40000410000 */
[----:B------:R-:W-:Y:S02]  /*a450*/  FADD.FTZ R238, -R201, R162 ;  /* 0x000000a2c9ee7221 */ /* 0x000fe40000010100 */
[C---:B------:R-:W-:Y:S02]  /*a460*/  FFMA.FTZ R154, R164.reuse, R178, R155 ;  /* 0x000000b2a49a7223 */ /* 0x040fe4000001009b */
[-C--:B------:R-:W-:Y:S02]  /*a470*/  FMUL.FTZ R175, R91, R168.reuse ;  /* 0x000000a85baf7220 */ /* 0x080fe40000410000 */
[----:B------:R-:W-:-:S02]  /*a480*/  FFMA.FTZ R155, R164, R168, -R127 ;  /* 0x000000a8a49b7223 */ /* 0x000fc4000001087f */
[----:B------:R-:W-:Y:S01]  /*a490*/  FFMA.FTZ R168, R164, R5, R143 ;  /* 0x00000005a4a87223 */ /* 0x000fe2000001008f */
[----:B------:R-:W-:Y:S01]  /*a4a0*/  STS [R4.X4+0x2154], R175 ;  /* 0x002154af04007388 */ /* 0x000fe20000004800 */
[C---:B------:R-:W-:Y:S02]  /*a4b0*/  FMUL.FTZ R162, R171.reuse, -R238 ;  /* 0x800000eeaba27220 */ /* 0x040fe40000410000 */
[----:B------:R-:W-:Y:S02]  /*a4c0*/  FMUL.FTZ R164, R171, -R240 ;  /* 0x800000f0aba47220 */ /* 0x000fe40000410000 */
[----:B------:R-:W-:Y:S02]  /*a4d0*/  FMUL.FTZ R127, R142, R238 ;  /* 0x000000ee8e7f7220 */ /* 0x000fe40000410000 */
[----:B------:R-:W-:Y:S02]  /*a4e0*/  FMUL.FTZ R5, R94, R77 ;  /* 0x0000004d5e057220 */ /* 0x000fe40000410000 */
[----:B------:R-:W-:-:S02]  /*a4f0*/  FFMA.FTZ R162, R169, R240, -R162 ;  /* 0x000000f0a9a27223 */ /* 0x000fc400000108a2 */
[----:B------:R-:W-:Y:S02]  /*a500*/  FFMA.FTZ R164, R169, R238, R164 ;  /* 0x000000eea9a47223 */ /* 0x000fe400000100a4 */
[----:B------:R-:W-:Y:S02]  /*a510*/  FMUL.FTZ R143, R240, UR37 ;  /* 0x00000025f08f7c20 */ /* 0x000fe40008410000 */
[----:B------:R-:W-:Y:S02]  /*a520*/  FFMA.FTZ R169, R144, R240, R127 ;  /* 0x000000f090a97223 */ /* 0x000fe4000001007f */
[----:B------:R-:W-:Y:S02]  /*a530*/  FMUL.FTZ R127, R238, UR37 ;  /* 0x00000025ee7f7c20 */ /* 0x000fe40008410000 */
[----:B------:R-:W-:Y:S02]  /*a540*/  FFMA.FTZ R142, R142, -R5, R210 ;  /* 0x800000058e8e7223 */ /* 0x000fe400000100d2 */
[----:B------:R-:W-:-:S02]  /*a550*/  FFMA.FTZ R143, R238, UR36, -R143 ;  /* 0x00000024ee8f7c23 */ /* 0x000fc4000801088f */
[----:B------:R-:W-:Y:S02]  /*a560*/  FFMA.FTZ R5, R144, -R5, R208 ;  /* 0x8000000590057223 */ /* 0x000fe400000100d0 */
[----:B------:R-:W-:Y:S02]  /*a570*/  FFMA.FTZ R144, R240, UR36, R127 ;  /* 0x00000024f0907c23 */ /* 0x000fe4000801007f */
[-C--:B------:R-:W-:Y:S02]  /*a580*/  FMUL.FTZ R171, R238, R77.reuse ;  /* 0x0000004deeab7220 */ /* 0x080fe40000410000 */
[----:B------:R-:W-:Y:S02]  /*a590*/  FMUL.FTZ R127, R240, R77 ;  /* 0x0000004df07f7220 */ /* 0x000fe40000410000 */
[----:B------:R-:W-:Y:S02]  /*a5a0*/  FMUL.FTZ R173, R91, R178 ;  /* 0x000000b25bad7220 */ /* 0x000fe40000410000 */
[----:B------:R-:W-:-:S02]  /*a5b0*/  FADD.FTZ R238, -R205, R164 ;  /* 0x000000a4cdee7221 */ /* 0x000fc40000010100 */
[C---:B------:R-:W-:Y:S01]  /*a5c0*/  FMUL.FTZ R143, R142.reuse, R143 ;  /* 0x0000008f8e8f7220 */ /* 0x040fe20000410000 */
[----:B------:R0:W-:Y:S01]  /*a5d0*/  STS [R4.X4+0x2150], R173 ;  /* 0x002150ad04007388 */ /* 0x0001e20000004800 */
[----:B------:R-:W-:Y:S02]  /*a5e0*/  FADD.FTZ R178, R207, R162 ;  /* 0x000000a2cfb27221 */ /* 0x000fe40000010000 */
[----:B------:R-:W-:Y:S02]  /*a5f0*/  FFMA.FTZ R177, R91, R166, R168 ;  /* 0x000000a65bb17223 */ /* 0x000fe400000100a8 */
[C---:B------:R-:W-:Y:S02]  /*a600*/  FMUL.FTZ R164, R142.reuse, R171 ;  /* 0x000000ab8ea47220 */ /* 0x040fe40000410000 */
[----:B------:R-:W-:Y:S02]  /*a610*/  FMUL.FTZ R162, R142, R127 ;  /* 0x0000007f8ea27220 */ /* 0x000fe40000410000 */
[----:B------:R-:W-:-:S02]  /*a620*/  FFMA.FTZ R168, R5, R144, R143 ;  /* 0x0000009005a87223 */ /* 0x000fc4000001008f */
[C---:B------:R-:W-:Y:S02]  /*a630*/  FMUL.FTZ R142, R167.reuse, -R238 ;  /* 0x800000eea78e7220 */ /* 0x040fe40000410000 */
[----:B------:R-:W-:Y:S02]  /*a640*/  FMUL.FTZ R144, R167, -R178 ;  /* 0x800000b2a7907220 */ /* 0x000fe40000410000 */
[----:B------:R-:W-:Y:S02]  /*a650*/  FFMA.FTZ R43, R166, R76, R43 ;  /* 0x0000004ca62b7223 */ /* 0x000fe4000001002b */
[-C--:B0-----:R-:W-:Y:S02]  /*a660*/  FMUL.FTZ R173, R94, R127.reuse ;  /* 0x0000007f5ead7220 */ /* 0x081fe40000410000 */
[----:B------:R-:W-:Y:S02]  /*a670*/  FFMA.FTZ R164, R5, R127, R164 ;  /* 0x0000007f05a47223 */ /* 0x000fe400000100a4 */
[----:B------:R-:W-:Y:S01]  /*a680*/  FFMA.FTZ R142, R165, R178, -R142 ;  /* 0x000000b2a58e7223 */ /* 0x000fe2000001088e */
[----:B------:R-:W-:Y:S01]  /*a690*/  STS [R4.X4+0x2148], R173 ;  /* 0x002148ad04007388 */ /* 0x000fe20000004800 */
[----:B------:R-:W-:-:S02]  /*a6a0*/  FFMA.FTZ R162, R5, R171, -R162 ;  /* 0x000000ab05a27223 */ /* 0x000fc400000108a2 */
[-C--:B------:R-:W-:Y:S02]  /*a6b0*/  FMUL.FTZ R166, R145, R238.reuse ;  /* 0x000000ee91a67220 */ /* 0x080fe40000410000 */
[----:B------:R-:W-:Y:S02]  /*a6c0*/  FFMA.FTZ R144, R165, R238, R144 ;  /* 0x000000eea5907223 */ /* 0x000fe40000010090 */
[----:B------:R-:W-:Y:S02]  /*a6d0*/  FMUL.FTZ R143, R178, UR37 ;  /* 0x00000025b28f7c20 */ /* 0x000fe40008410000 */
[----:B------:R-:W-:Y:S02]  /*a6e0*/  FMUL.FTZ R127, R238, UR37 ;  /* 0x00000025ee7f7c20 */ /* 0x000fe40008410000 */
[----:B------:R-:W-:Y:S02]  /*a6f0*/  FMUL.FTZ R5, R93, R78 ;  /* 0x0000004e5d057220 */ /* 0x000fe40000410000 */
[----:B------:R-:W-:-:S02]  /*a700*/  FADD.FTZ R69, R176, R69 ;  /* 0x00000045b0457221 */ /* 0x000fc40000010000 */
[----:B------:R-:W-:Y:S02]  /*a710*/  FFMA.FTZ R240, R94, R169, R168 ;  /* 0x000000a95ef07223 */ /* 0x000fe400000100a8 */
[----:B------:R-:W-:Y:S02]  /*a720*/  FADD.FTZ R242, R211, R142 ;  /* 0x0000008ed3f27221 */ /* 0x000fe40000010000 */
[----:B------:R-:W-:Y:S02]  /*a730*/  FFMA.FTZ R166, R147, R178, R166 ;  /* 0x000000b293a67223 */ /* 0x000fe400000100a6 */
[----:B------:R-:W-:Y:S02]  /*a740*/  FFMA.FTZ R176, R238, UR36, -R143 ;  /* 0x00000024eeb07c23 */ /* 0x000fe4000801088f */
[----:B------:R-:W-:Y:S02]  /*a750*/  FFMA.FTZ R168, R178, UR36, R127 ;  /* 0x00000024b2a87c23 */ /* 0x000fe4000801007f */
[----:B------:R-:W-:-:S02]  /*a760*/  FADD.FTZ R244, -R209, R144 ;  /* 0x00000090d1f47221 */ /* 0x000fc40000010100 */
[-C--:B------:R-:W-:Y:S02]  /*a770*/  FFMA.FTZ R145, R145, -R5.reuse, R206 ;  /* 0x8000000591917223 */ /* 0x080fe400000100ce */
[-C--:B------:R-:W-:Y:S02]  /*a780*/  FMUL.FTZ R238, R238, R78.reuse ;  /* 0x0000004eeeee7220 */ /* 0x080fe40000410000 */
[----:B------:R-:W-:Y:S02]  /*a790*/  FMUL.FTZ R178, R178, R78 ;  /* 0x0000004eb2b27220 */ /* 0x000fe40000410000 */
[----:B------:R-:W-:Y:S02]  /*a7a0*/  FMUL.FTZ R144, R163, -R242 ;  /* 0x800000f2a3907220 */ /* 0x000fe40000410000 */
[----:B------:R-:W-:Y:S02]  /*a7b0*/  FFMA.FTZ R5, R147, -R5, R204 ;  /* 0x8000000593057223 */ /* 0x000fe400000100cc */
[----:B------:R-:W-:-:S02]  /*a7c0*/  FMUL.FTZ R142, R163, -R244 ;  /* 0x800000f4a38e7220 */ /* 0x000fc40000410000 */
[C---:B------:R-:W-:Y:S02]  /*a7d0*/  FMUL.FTZ R147, R145.reuse, R238 ;  /* 0x000000ee91937220 */ /* 0x040fe40000410000 */
[C---:B------:R-:W-:Y:S02]  /*a7e0*/  FMUL.FTZ R165, R145.reuse, R178 ;  /* 0x000000b291a57220 */ /* 0x040fe40000410000 */
[----:B------:R-:W-:Y:S02]  /*a7f0*/  FMUL.FTZ R176, R145, R176 ;  /* 0x000000b091b07220 */ /* 0x000fe40000410000 */
[----:B------:R-:W-:Y:S02]  /*a800*/  FFMA.FTZ R144, R161, R244, R144 ;  /* 0x000000f4a1907223 */ /* 0x000fe40000010090 */
[----:B------:R-:W-:Y:S02]  /*a810*/  FMUL.FTZ R143, R93, R178 ;  /* 0x000000b25d8f7220 */ /* 0x000fe40000410000 */
[----:B------:R-:W-:-:S02]  /*a820*/  FFMA.FTZ R142, R161, R242, -R142 ;  /* 0x000000f2a18e7223 */ /* 0x000fc4000001088e */
[C---:B------:R-:W-:Y:S01]  /*a830*/  FFMA.FTZ R147, R5.reuse, R178, R147 ;  /* 0x000000b205937223 */ /* 0x040fe20000010093 */
[----:B------:R0:W-:Y:S01]  /*a840*/  STS [R4.X4+0x2140], R143 ;  /* 0x0021408f04007388 */ /* 0x0001e20000004800 */
[C---:B------:R-:W-:Y:S02]  /*a850*/  FFMA.FTZ R165, R5.reuse, R238, -R165 ;  /* 0x000000ee05a57223 */ /* 0x040fe400000108a5 */
[----:B------:R-:W-:Y:S02]  /*a860*/  FFMA.FTZ R168, R5, R168, R176 ;  /* 0x000000a805a87223 */ /* 0x000fe400000100b0 */
[----:B------:R-:W-:Y:S02]  /*a870*/  FMUL.FTZ R5, R96, R79 ;  /* 0x0000004f60057220 */ /* 0x000fe40000410000 */
[----:B------:R-:W-:Y:S02]  /*a880*/  FADD.FTZ R213, -R213, R144 ;  /* 0x00000090d5d57221 */ /* 0x000fe40000010100 */
[----:B------:R-:W-:-:S02]  /*a890*/  FADD.FTZ R215, R215, R142 ;  /* 0x0000008ed7d77221 */ /* 0x000fc40000010000 */
[-C--:B------:R-:W-:Y:S02]  /*a8a0*/  FFMA.FTZ R142, R146, -R5.reuse, R202 ;  /* 0x80000005928e7223 */ /* 0x080fe400000100ca */
[----:B0-----:R-:W-:Y:S02]  /*a8b0*/  FFMA.FTZ R143, R148, -R5, R200 ;  /* 0x80000005948f7223 */ /* 0x001fe400000100c8 */
[----:B------:R-:W-:Y:S02]  /*a8c0*/  FMUL.FTZ R127, R146, R244 ;  /* 0x000000f4927f7220 */ /* 0x000fe40000410000 */
[C---:B------:R-:W-:Y:S02]  /*a8d0*/  FMUL.FTZ R5, R158.reuse, -R213 ;  /* 0x800000d59e057220 */ /* 0x040fe40000410000 */
[----:B------:R-:W-:Y:S02]  /*a8e0*/  FMUL.FTZ R158, R158, -R215 ;  /* 0x800000d79e9e7220 */ /* 0x000fe40000410000 */
[----:B------:R-:W-:-:S02]  /*a8f0*/  FFMA.FTZ R163, R148, R242, R127 ;  /* 0x000000f294a37223 */ /* 0x000fc4000001007f */
[C---:B------:R-:W-:Y:S02]  /*a900*/  FFMA.FTZ R148, R156.reuse, R213, R158 ;  /* 0x000000d59c947223 */ /* 0x040fe4000001009e */
[----:B------:R-:W-:Y:S02]  /*a910*/  FFMA.FTZ R146, R156, R215, -R5 ;  /* 0x000000d79c927223 */ /* 0x000fe40000010805 */
[----:B------:R-:W-:Y:S02]  /*a920*/  FMUL.FTZ R5, R244, UR37 ;  /* 0x00000025f4057c20 */ /* 0x000fe40008410000 */
[----:B------:R-:W-:Y:S02]  /*a930*/  FMUL.FTZ R127, R242, UR37 ;  /* 0x00000025f27f7c20 */ /* 0x000fe40008410000 */
[----:B------:R-:W-:Y:S02]  /*a940*/  FADD.FTZ R148, -R217, R148 ;  /* 0x00000094d9947221 */ /* 0x000fe40000010100 */
[----:B------:R-:W-:-:S02]  /*a950*/  FADD.FTZ R146, R219, R146 ;  /* 0x00000092db927221 */ /* 0x000fc40000010000 */
[----:B------:R-:W-:Y:S02]  /*a960*/  FMUL.FTZ R145, R93, R238 ;  /* 0x000000ee5d917220 */ /* 0x000fe40000410000 */
[----:B------:R-:W-:Y:S02]  /*a970*/  FFMA.FTZ R144, R242, UR36, R5 ;  /* 0x00000024f2907c23 */ /* 0x000fe40008010005 */
[C---:B------:R-:W-:Y:S01]  /*a980*/  FFMA.FTZ R127, R244.reuse, UR36, -R127 ;  /* 0x00000024f47f7c23 */ /* 0x040fe2000801087f */
[----:B------:R0:W-:Y:S01]  /*a990*/  STS [R4.X4+0x2144], R145 ;  /* 0x0021449104007388 */ /* 0x0001e20000004800 */
[-C--:B------:R-:W-:Y:S01]  /*a9a0*/  FMUL.FTZ R167, R244, R79.reuse ;  /* 0x0000004ff4a77220 */ /* 0x080fe20000410000 */
[C---:B------:R-:W-:Y:S01]  /*a9b0*/  IADD3 R244, R123.reuse, 0x2a0, RZ ;  /* 0x000002a07bf47810 */ /* 0x040fe20007ffe0ff */
[----:B------:R-:W-:Y:S01]  /*a9c0*/  FMUL.FTZ R161, R242, R79 ;  /* 0x0000004ff2a17220 */ /* 0x000fe20000410000 */
[----:B------:R-:W-:Y:S01]  /*a9d0*/  IADD3 R242, R123, 0x280, RZ ;  /* 0x000002807bf27810 */ /* 0x000fe20007ffe0ff */
[----:B------:R-:W-:-:S02]  /*a9e0*/  FMUL.FTZ R5, R159, -R148 ;  /* 0x800000949f057220 */ /* 0x000fc40000410000 */
[----:B------:R-:W-:Y:S02]  /*a9f0*/  FMUL.FTZ R159, R159, -R146 ;  /* 0x800000929f9f7220 */ /* 0x000fe40000410000 */
[C---:B------:R-:W-:Y:S02]  /*aa00*/  FMUL.FTZ R156, R142.reuse, R167 ;  /* 0x000000a78e9c7220 */ /* 0x040fe40000410000 */
[C---:B0-----:R-:W-:Y:S02]  /*aa10*/  FMUL.FTZ R145, R142.reuse, R127 ;  /* 0x0000007f8e917220 */ /* 0x041fe40000410000 */
[----:B------:R-:W-:Y:S02]  /*aa20*/  FMUL.FTZ R158, R142, R161 ;  /* 0x000000a18e9e7220 */ /* 0x000fe40000410000 */
[C---:B------:R-:W-:Y:S02]  /*aa30*/  FFMA.FTZ R142, R157.reuse, R148, R159 ;  /* 0x000000949d8e7223 */ /* 0x040fe4000001009f */
[----:B------:R-:W-:-:S02]  /*aa40*/  FFMA.FTZ R127, R157, R146, -R5 ;  /* 0x000000929d7f7223 */ /* 0x000fc40000010805 */
[----:B------:R-:W-:Y:S02]  /*aa50*/  FADD.FTZ R5, -R221, R142 ;  /* 0x0000008edd057221 */ /* 0x000fe40000010100 */
[----:B------:R-:W-:Y:S02]  /*aa60*/  FADD.FTZ R127, R174, R127 ;  /* 0x0000007fae7f7221 */ /* 0x000fe40000010000 */
[C---:B------:R-:W-:Y:S02]  /*aa70*/  FMUL.FTZ R142, R126.reuse, -R5 ;  /* 0x800000057e8e7220 */ /* 0x040fe40000410000 */
[----:B------:R-:W-:Y:S02]  /*aa80*/  FMUL.FTZ R126, R126, -R127 ;  /* 0x8000007f7e7e7220 */ /* 0x000fe40000410000 */
[----:B------:R-:W-:Y:S02]  /*aa90*/  FFMA.FTZ R45, R166, R78, R45 ;  /* 0x0000004ea62d7223 */ /* 0x000fe4000001002d */
[----:B------:R-:W-:-:S02]  /*aaa0*/  FFMA.FTZ R168, R93, R166, R168 ;  /* 0x000000a65da87223 */ /* 0x000fc400000100a8 */
[C---:B------:R-:W-:Y:S02]  /*aab0*/  FFMA.FTZ R166, R143.reuse, R144, R145 ;  /* 0x000000908fa67223 */ /* 0x040fe40000010091 */
[C---:B------:R-:W-:Y:S02]  /*aac0*/  FFMA.FTZ R156, R143.reuse, R161, R156 ;  /* 0x000000a18f9c7223 */ /* 0x040fe4000001009c */
[----:B------:R-:W-:Y:S02]  /*aad0*/  FFMA.FTZ R157, R143, R167, -R158 ;  /* 0x000000a78f9d7223 */ /* 0x000fe4000001089e */
[----:B------:R-:W-:Y:S02]  /*aae0*/  FFMA.FTZ R145, R128, R5, R126 ;  /* 0x0000000580917223 */ /* 0x000fe4000001007e */
[----:B------:R-:W-:Y:S02]  /*aaf0*/  FMUL.FTZ R161, R96, R161 ;  /* 0x000000a160a17220 */ /* 0x000fe40000410000 */
[----:B------:R-:W-:-:S02]  /*ab00*/  FFMA.FTZ R143, R128, R127, -R142 ;  /* 0x0000007f808f7223 */ /* 0x000fc4000001088e */
[----:B------:R-:W-:Y:S01]  /*ab10*/  FMUL.FTZ R144, R95, R80 ;  /* 0x000000505f907220 */ /* 0x000fe20000410000 */
[----:B------:R0:W-:Y:S01]  /*ab20*/  STS [R4.X4+0x2138], R161 ;  /* 0x002138a104007388 */ /* 0x0001e20000004800 */
[----:B------:R-:W-:Y:S02]  /*ab30*/  FMUL.FTZ R158, R139, R213 ;  /* 0x000000d58b9e7220 */ /* 0x000fe40000410000 */
[----:B------:R-:W-:Y:S02]  /*ab40*/  FADD.FTZ R126, -R172, R145 ;  /* 0x00000091ac7e7221 */ /* 0x000fe40000010100 */
[----:B------:R-:W-:Y:S02]  /*ab50*/  FADD.FTZ R128, R170, R143 ;  /* 0x0000008faa807221 */ /* 0x000fe40000010000 */
[----:B------:R-:W-:Y:S02]  /*ab60*/  FFMA.FTZ R46, R163, R79, R46 ;  /* 0x0000004fa32e7223 */ /* 0x000fe4000001002e */
[----:B------:R-:W-:-:S02]  /*ab70*/  FFMA.FTZ R159, R141, -R144, R194 ;  /* 0x800000908d9f7223 */ /* 0x000fc400000100c2 */
[----:B0-----:R-:W-:Y:S02]  /*ab80*/  FFMA.FTZ R161, R139, -R144, R198 ;  /* 0x800000908ba17223 */ /* 0x001fe400000100c6 */
[----:B------:R-:W-:Y:S02]  /*ab90*/  FFMA.FTZ R142, R141, R215, R158 ;  /* 0x000000d78d8e7223 */ /* 0x000fe4000001009e */
[----:B------:R-:W-:Y:S02]  /*aba0*/  FFMA.FTZ R163, R96, R163, R166 ;  /* 0x000000a360a37223 */ /* 0x000fe400000100a6 */
[C---:B------:R-:W-:Y:S02]  /*abb0*/  FMUL.FTZ R139, R129.reuse, -R126 ;  /* 0x8000007e818b7220 */ /* 0x040fe40000410000 */
[----:B------:R-:W-:Y:S02]  /*abc0*/  FMUL.FTZ R141, R129, -R128 ;  /* 0x80000080818d7220 */ /* 0x000fe40000410000 */
[----:B------:R-:W-:-:S02]  /*abd0*/  FMUL.FTZ R166, R215, UR37 ;  /* 0x00000025d7a67c20 */ /* 0x000fc40008410000 */
[C---:B------:R-:W-:Y:S02]  /*abe0*/  FMUL.FTZ R158, R213.reuse, UR37 ;  /* 0x00000025d59e7c20 */ /* 0x040fe40008410000 */
[----:B------:R-:W-:Y:S02]  /*abf0*/  FMUL.FTZ R170, R213, R80 ;  /* 0x00000050d5aa7220 */ /* 0x000fe40000410000 */
[----:B------:R-:W-:Y:S02]  /*ac00*/  FADD.FTZ R65, R168, R65 ;  /* 0x00000041a8417221 */ /* 0x000fe40000010000 */
[C---:B------:R-:W-:Y:S02]  /*ac10*/  FFMA.FTZ R129, R131.reuse, R128, -R139 ;  /* 0x0000008083817223 */ /* 0x040fe4000001088b */
[----:B------:R-:W-:Y:S02]  /*ac20*/  FFMA.FTZ R144, R131, R126, R141 ;  /* 0x0000007e83907223 */ /* 0x000fe4000001008d */
[----:B------:R-:W-:-:S02]  /*ac30*/  FFMA.FTZ R168, R213, UR36, -R166 ;  /* 0x00000024d5a87c23 */ /* 0x000fc400080108a6 */
[C---:B------:R-:W-:Y:S02]  /*ac40*/  FFMA.FTZ R166, R215.reuse, UR36, R158 ;  /* 0x00000024d7a67c23 */ /* 0x040fe4000801009e */
[----:B------:R-:W-:Y:S02]  /*ac50*/  FMUL.FTZ R158, R215, R80 ;  /* 0x00000050d79e7220 */ /* 0x000fe40000410000 */
[----:B------:R-:W-:Y:S02]  /*ac60*/  FMUL.FTZ R139, R161, R170 ;  /* 0x000000aaa18b7220 */ /* 0x000fe40000410000 */
[----:B------:R-:W-:Y:S02]  /*ac70*/  FADD.FTZ R129, R160, R129 ;  /* 0x00000081a0817221 */ /* 0x000fe40000010000 */
[----:B------:R-:W-:Y:S02]  /*ac80*/  FADD.FTZ R131, -R151, R144 ;  /* 0x0000009097837221 */ /* 0x000fe40000010100 */
[----:B------:R-:W-:-:S02]  /*ac90*/  FFMA.FTZ R151, R159, R158, R139 ;  /* 0x0000009e9f977223 */ /* 0x000fc4000001008b */
[C---:B------:R-:W-:Y:S02]  /*aca0*/  FMUL.FTZ R139, R130.reuse, -R129 ;  /* 0x80000081828b7220 */ /* 0x040fe40000410000 */
[-C--:B------:R-:W-:Y:S02]  /*acb0*/  FMUL.FTZ R130, R130, -R131.reuse ;  /* 0x8000008382827220 */ /* 0x080fe40000410000 */
[C---:B------:R-:W-:Y:S02]  /*acc0*/  FFMA.FTZ R144, R132.reuse, R131, R139 ;  /* 0x0000008384907223 */ /* 0x040fe4000001008b */
[----:B------:R-:W-:Y:S02]  /*acd0*/  FFMA.FTZ R139, R132, R129, -R130 ;  /* 0x00000081848b7223 */ /* 0x000fe40000010882 */
[C---:B------:R-:W-:Y:S02]  /*ace0*/  FMUL.FTZ R168, R161.reuse, R168 ;  /* 0x000000a8a1a87220 */ /* 0x040fe40000410000 */
[----:B------:R-:W-:-:S02]  /*acf0*/  FMUL.FTZ R161, R161, R158 ;  /* 0x0000009ea1a17220 */ /* 0x000fc40000410000 */
[----:B------:R-:W-:Y:S02]  /*ad00*/  FMUL.FTZ R141, R98, R81 ;  /* 0x00000051628d7220 */ /* 0x000fe40000410000 */
[----:B------:R-:W-:Y:S02]  /*ad10*/  FADD.FTZ R132, R140, R139 ;  /* 0x0000008b8c847221 */ /* 0x000fe40000010000 */
[----:B------:R-:W-:Y:S02]  /*ad20*/  FMUL.FTZ R145, R95, R158 ;  /* 0x0000009e5f917220 */ /* 0x000fe40000410000 */
[----:B------:R-:W-:Y:S02]  /*ad30*/  FADD.FTZ R130, -R149, R144 ;  /* 0x0000009095827221 */ /* 0x000fe40000010100 */
[C---:B------:R-:W-:Y:S01]  /*ad40*/  FFMA.FTZ R158, R159.reuse, R170, -R161 ;  /* 0x000000aa9f9e7223 */ /* 0x040fe200000108a1 */
[----:B------:R-:W-:Y:S01]  /*ad50*/  STS [R4.X4+0x2130], R145 ;  /* 0x0021309104007388 */ /* 0x000fe20000004800 */
[----:B------:R-:W-:-:S02]  /*ad60*/  FFMA.FTZ R168, R159, R166, R168 ;  /* 0x000000a69fa87223 */ /* 0x000fc400000100a8 */
[CC--:B------:R-:W-:Y:S02]  /*ad70*/  FFMA.FTZ R159, R134.reuse, -R141.reuse, R251 ;  /* 0x8000008d869f7223 */ /* 0x0c0fe400000100fb */
[----:B------:R-:W-:Y:S02]  /*ad80*/  FMUL.FTZ R143, R134, R148 ;  /* 0x00000094868f7220 */ /* 0x000fe40000410000 */
[C---:B------:R-:W-:Y:S02]  /*ad90*/  FMUL.FTZ R134, R133.reuse, -R132 ;  /* 0x8000008485867220 */ /* 0x040fe40000410000 */
[----:B------:R-:W-:Y:S02]  /*ada0*/  FMUL.FTZ R139, R133, -R130 ;  /* 0x80000082858b7220 */ /* 0x000fe40000410000 */
[C---:B------:R-:W-:Y:S02]  /*adb0*/  FFMA.FTZ R149, R136.reuse, -R141, R249 ;  /* 0x8000008d88957223 */ /* 0x040fe400000100f9 */
[----:B------:R-:W-:-:S02]  /*adc0*/  FFMA.FTZ R133, R136, R146, R143 ;  /* 0x0000009288857223 */ /* 0x000fc4000001008f */
[C---:B------:R-:W-:Y:S02]  /*add0*/  FFMA.FTZ R136, R135.reuse, R130, R134 ;  /* 0x0000008287887223 */ /* 0x040fe40000010086 */
[----:B------:R-:W-:Y:S02]  /*ade0*/  FFMA.FTZ R139, R135, R132, -R139 ;  /* 0x00000084878b7223 */ /* 0x000fe4000001088b */
[----:B------:R-:W-:Y:S02]  /*adf0*/  FMUL.FTZ R141, R101, R86 ;  /* 0x00000056658d7220 */ /* 0x000fe40000410000 */
[----:B------:R-:W-:Y:S02]  /*ae00*/  FADD.FTZ R135, -R137, R136 ;  /* 0x0000008889877221 */ /* 0x000fe40000010100 */
[----:B------:R-:W-:Y:S02]  /*ae10*/  FMUL.FTZ R161, R95, R170 ;  /* 0x000000aa5fa17220 */ /* 0x000fe40000410000 */
[----:B------:R-:W-:-:S02]  /*ae20*/  FADD.FTZ R134, R138, R139 ;  /* 0x0000008b8a867221 */ /* 0x000fc40000010000 */
[----:B------:R-:W-:Y:S01]  /*ae30*/  FMUL.FTZ R139, R102, R85 ;  /* 0x00000055668b7220 */ /* 0x000fe20000410000 */
[----:B------:R0:W-:Y:S01]  /*ae40*/  STS [R4.X4+0x2134], R161 ;  /* 0x002134a104007388 */ /* 0x0001e20000004800 */
[----:B------:R-:W-:Y:S02]  /*ae50*/  FFMA.FTZ R137, R20, -R141, R180 ;  /* 0x8000008d14897223 */ /* 0x000fe400000100b4 */
[-C--:B------:R-:W-:Y:S02]  /*ae60*/  FMUL.FTZ R160, R135, R86.reuse ;  /* 0x0000005687a07220 */ /* 0x080fe40000410000 */
[----:B------:R-:W-:Y:S02]  /*ae70*/  FMUL.FTZ R166, R134, R86 ;  /* 0x0000005686a67220 */ /* 0x000fe40000410000 */
[----:B------:R-:W-:Y:S02]  /*ae80*/  FFMA.FTZ R138, R19, -R139, R182 ;  /* 0x8000008b138a7223 */ /* 0x000fe400000100b6 */
[----:B------:R-:W-:-:S02]  /*ae90*/  FFMA.FTZ R136, R21, -R141, R236 ;  /* 0x8000008d15887223 */ /* 0x000fc400000100ec */
[----:B------:R-:W-:Y:S02]  /*aea0*/  FFMA.FTZ R139, R18, -R139, R245 ;  /* 0x8000008b128b7223 */ /* 0x000fe400000100f5 */
[-C--:B0-----:R-:W-:Y:S02]  /*aeb0*/  FMUL.FTZ R161, R130, R85.reuse ;  /* 0x0000005582a17220 */ /* 0x081fe40000410000 */
[----:B------:R-:W-:Y:S02]  /*aec0*/  FADD.FTZ R64, R163, R64 ;  /* 0x00000040a3407221 */ /* 0x000fe40000010000 */
[C---:B------:R-:W-:Y:S02]  /*aed0*/  FMUL.FTZ R141, R137.reuse, R160 ;  /* 0x000000a0898d7220 */ /* 0x040fe40000410000 */
[----:B------:R-:W-:Y:S02]  /*aee0*/  FMUL.FTZ R163, R132, R85 ;  /* 0x0000005584a37220 */ /* 0x000fe40000410000 */
[----:B------:R-:W-:-:S02]  /*aef0*/  FMUL.FTZ R143, R137, R166 ;  /* 0x000000a6898f7220 */ /* 0x000fc40000410000 */
[C---:B------:R-:W-:Y:S02]  /*af00*/  FMUL.FTZ R140, R139.reuse, R161 ;  /* 0x000000a18b8c7220 */ /* 0x040fe40000410000 */
[C---:B------:R-:W-:Y:S02]  /*af10*/  FFMA.FTZ R141, R136.reuse, R166, R141 ;  /* 0x000000a6888d7223 */ /* 0x040fe4000001008d */
[-C--:B------:R-:W-:Y:S02]  /*af20*/  FMUL.FTZ R144, R139, R163.reuse ;  /* 0x000000a38b907220 */ /* 0x080fe40000410000 */
[----:B------:R-:W-:Y:S02]  /*af30*/  FFMA.FTZ R143, R136, R160, -R143 ;  /* 0x000000a0888f7223 */ /* 0x000fe4000001088f */
[----:B------:R-:W-:Y:S02]  /*af40*/  FFMA.FTZ R145, R138, R163, R140 ;  /* 0x000000a38a917223 */ /* 0x000fe4000001008c */
[----:B------:R-:W-:-:S02]  /*af50*/  FMUL.FTZ R175, R94, R171 ;  /* 0x000000ab5eaf7220 */ /* 0x000fc40000410000 */
[----:B------:R-:W-:Y:S02]  /*af60*/  FADD.FTZ R140, RZ, R141 ;  /* 0x0000008dff8c7221 */ /* 0x000fe40000010000 */
[----:B------:R-:W-:Y:S01]  /*af70*/  FFMA.FTZ R144, R138, R161, -R144 ;  /* 0x000000a18a907223 */ /* 0x000fe20000010890 */
[----:B------:R0:W-:Y:S01]  /*af80*/  STS [R4.X4+0x214c], R175 ;  /* 0x00214caf04007388 */ /* 0x0001e20000004800 */
[----:B------:R-:W-:Y:S02]  /*af90*/  FADD.FTZ R143, RZ, R143 ;  /* 0x0000008fff8f7221 */ /* 0x000fe40000010000 */
[----:B------:R-:W-:Y:S02]  /*afa0*/  FMUL.FTZ R141, R99, R84 ;  /* 0x00000054638d7220 */ /* 0x000fe40000410000 */
[----:B------:R-:W-:Y:S02]  /*afb0*/  FADD.FTZ R145, R140, R145 ;  /* 0x000000918c917221 */ /* 0x000fe40000010000 */
[----:B------:R-:W-:-:S02]  /*afc0*/  FMUL.FTZ R167, R96, R167 ;  /* 0x000000a760a77220 */ /* 0x000fc40000410000 */
[----:B------:R-:W-:Y:S02]  /*afd0*/  FADD.FTZ R144, R143, R144 ;  /* 0x000000908f907221 */ /* 0x000fe40000010000 */
[----:B------:R-:W-:Y:S01]  /*afe0*/  FFMA.FTZ R140, R17, -R141, R184 ;  /* 0x8000008d118c7223 */ /* 0x000fe200000100b8 */
[----:B------:R1:W-:Y:S01]  /*aff0*/  STS [R4.X4+0x213c], R167 ;  /* 0x00213ca704007388 */ /* 0x0003e20000004800 */
[----:B0-----:R-:W-:Y:S02]  /*b000*/  FFMA.FTZ R175, R95, R142, R168 ;  /* 0x0000008e5faf7223 */ /* 0x001fe400000100a8 */
[----:B------:R-:W-:Y:S02]  /*b010*/  FMUL.FTZ R143, R100, R83 ;  /* 0x00000053648f7220 */ /* 0x000fe40000410000 */
[----:B------:R-:W-:Y:S02]  /*b020*/  FFMA.FTZ R141, R16, -R141, R186 ;  /* 0x8000008d108d7223 */ /* 0x000fe400000100ba */
[----:B------:R-:W-:-:S02]  /*b030*/  FMUL.FTZ R170, R129, R84 ;  /* 0x0000005481aa7220 */ /* 0x000fc40000410000 */
[----:B------:R-:W-:Y:S02]  /*b040*/  FMUL.FTZ R168, R131, R84 ;  /* 0x0000005483a87220 */ /* 0x000fe40000410000 */
[----:B------:R-:W-:Y:S02]  /*b050*/  FFMA.FTZ R44, R169, R77, R44 ;  /* 0x0000004da92c7223 */ /* 0x000fe4000001002c */
[----:B------:R-:W-:Y:S02]  /*b060*/  FFMA.FTZ R47, R142, R80, R47 ;  /* 0x000000508e2f7223 */ /* 0x000fe4000001002f */
[-C--:B------:R-:W-:Y:S02]  /*b070*/  FFMA.FTZ R142, R15, -R143.reuse, R188 ;  /* 0x8000008f0f8e7223 */ /* 0x080fe400000100bc */
[----:B------:R-:W-:Y:S02]  /*b080*/  FMUL.FTZ R169, R141, R170 ;  /* 0x000000aa8da97220 */ /* 0x000fe40000410000 */
[----:B------:R-:W-:-:S02]  /*b090*/  FFMA.FTZ R143, R14, -R143, R247 ;  /* 0x8000008f0e8f7223 */ /* 0x000fc400000100f7 */
[-C--:B-1----:R-:W-:Y:S02]  /*b0a0*/  FMUL.FTZ R167, R141, R168.reuse ;  /* 0x000000a88da77220 */ /* 0x082fe40000410000 */
[-C--:B------:R-:W-:Y:S02]  /*b0b0*/  FMUL.FTZ R171, R128, R83.reuse ;  /* 0x0000005380ab7220 */ /* 0x080fe40000410000 */
[----:B------:R-:W-:Y:S02]  /*b0c0*/  FFMA.FTZ R169, R140, R168, -R169 ;  /* 0x000000a88ca97223 */ /* 0x000fe400000108a9 */
[----:B------:R-:W-:Y:S02]  /*b0d0*/  FMUL.FTZ R173, R126, R83 ;  /* 0x000000537ead7220 */ /* 0x000fe40000410000 */
[----:B------:R-:W-:Y:S02]  /*b0e0*/  FFMA.FTZ R172, R140, R170, R167 ;  /* 0x000000aa8cac7223 */ /* 0x000fe400000100a7 */
[----:B------:R-:W-:-:S02]  /*b0f0*/  FMUL.FTZ R174, R143, R171 ;  /* 0x000000ab8fae7220 */ /* 0x000fc40000410000 */
[----:B------:R-:W-:Y:S02]  /*b100*/  FADD.FTZ R144, R144, R169 ;  /* 0x000000a990907221 */ /* 0x000fe40000010000 */
[----:B------:R-:W-:Y:S02]  /*b110*/  FADD.FTZ R68, R177, R68 ;  /* 0x00000044b1447221 */ /* 0x000fe40000010000 */
[----:B------:R-:W-:Y:S02]  /*b120*/  FADD.FTZ R172, R145, R172 ;  /* 0x000000ac91ac7221 */ /* 0x000fe40000010000 */
[-C--:B------:R-:W-:Y:S02]  /*b130*/  FFMA.FTZ R169, R142, R173.reuse, -R174 ;  /* 0x000000ad8ea97223 */ /* 0x080fe400000108ae */
[----:B------:R-:W-:Y:S02]  /*b140*/  FMUL.FTZ R167, R143, R173 ;  /* 0x000000ad8fa77220 */ /* 0x000fe40000410000 */
[----:B------:R-:W-:-:S02]  /*b150*/  FMUL.FTZ R145, R97, R82 ;  /* 0x0000005261917220 */ /* 0x000fc40000410000 */
[----:B------:R-:W-:Y:S02]  /*b160*/  FMUL.FTZ R177, R146, UR37 ;  /* 0x0000002592b17c20 */ /* 0x000fe40008410000 */
[----:B------:R-:W-:Y:S02]  /*b170*/  FADD.FTZ R67, R240, R67 ;  /* 0x00000043f0437221 */ /* 0x000fe40000010000 */
[----:B------:R-:W-:Y:S02]  /*b180*/  FADD.FTZ R62, R175, R62 ;  /* 0x0000003eaf3e7221 */ /* 0x000fe40000010000 */
[----:B------:R-:W-:Y:S02]  /*b190*/  FADD.FTZ R169, R144, R169 ;  /* 0x000000a990a97221 */ /* 0x000fe40000010000 */
[----:B------:R-:W-:Y:S02]  /*b1a0*/  FFMA.FTZ R167, R142, R171, R167 ;  /* 0x000000ab8ea77223 */ /* 0x000fe400000100a7 */
[----:B------:R-:W-:-:S02]  /*b1b0*/  FFMA.FTZ R144, R0, -R145, R190 ;  /* 0x8000009100907223 */ /* 0x000fc400000100be */
[C---:B------:R-:W-:Y:S02]  /*b1c0*/  FMUL.FTZ R175, R148.reuse, UR37 ;  /* 0x0000002594af7c20 */ /* 0x040fe40008410000 */
[C---:B------:R-:W-:Y:S02]  /*b1d0*/  FFMA.FTZ R174, R148.reuse, UR36, -R177 ;  /* 0x0000002494ae7c23 */ /* 0x040fe400080108b1 */
[----:B------:R-:W-:Y:S02]  /*b1e0*/  FMUL.FTZ R240, R148, R81 ;  /* 0x0000005194f07220 */ /* 0x000fe40000410000 */
[----:B------:R-:W-:Y:S02]  /*b1f0*/  FFMA.FTZ R145, R243, -R145, R192 ;  /* 0x80000091f3917223 */ /* 0x000fe400000100c0 */
[----:B------:R-:W-:Y:S02]  /*b200*/  FMUL.FTZ R148, R127, R82 ;  /* 0x000000527f947220 */ /* 0x000fe40000410000 */
[----:B------:R-:W-:-:S02]  /*b210*/  FADD.FTZ R167, R172, R167 ;  /* 0x000000a7aca77221 */ /* 0x000fc40000010000 */
[----:B------:R-:W-:Y:S02]  /*b220*/  FMUL.FTZ R172, R5, R82 ;  /* 0x0000005205ac7220 */ /* 0x000fe40000410000 */
[----:B------:R-:W-:Y:S02]  /*b230*/  FMUL.FTZ R177, R145, R148 ;  /* 0x0000009491b17220 */ /* 0x000fe40000410000 */
[----:B------:R-:W-:Y:S02]  /*b240*/  FMUL.FTZ R238, R146, R81 ;  /* 0x0000005192ee7220 */ /* 0x000fe40000410000 */
[----:B------:R-:W-:Y:S02]  /*b250*/  FADD.FTZ R74, R179, R74 ;  /* 0x0000004ab34a7221 */ /* 0x000fe40000010000 */
[C---:B------:R-:W-:Y:S02]  /*b260*/  FMUL.FTZ R178, R159.reuse, R174 ;  /* 0x000000ae9fb27220 */ /* 0x040fe40000410000 */
[----:B------:R-:W-:-:S02]  /*b270*/  FMUL.FTZ R179, R159, R240 ;  /* 0x000000f09fb37220 */ /* 0x000fc40000410000 */
[----:B------:R-:W-:Y:S01]  /*b280*/  FFMA.FTZ R174, R144, R172, -R177 ;  /* 0x000000ac90ae7223 */ /* 0x000fe200000108b1 */
[----:B------:R-:W-:Y:S01]  /*b290*/  IADD3 R177, R123, 0x3a0, RZ ;  /* 0x000003a07bb17810 */ /* 0x000fe20007ffe0ff */
[----:B------:R-:W-:Y:S02]  /*b2a0*/  FMUL.FTZ R159, R159, R238 ;  /* 0x000000ee9f9f7220 */ /* 0x000fe40000410000 */
[----:B------:R-:W-:Y:S01]  /*b2b0*/  FADD.FTZ R169, R169, R174 ;  /* 0x000000aea9a97221 */ /* 0x000fe20000010000 */
[----:B------:R-:W-:Y:S01]  /*b2c0*/  LEA.HI.SX32 R177, R177, R123, 0x1b ;  /* 0x0000007bb1b17211 */ /* 0x000fe200078fdaff */
[----:B------:R-:W-:Y:S02]  /*b2d0*/  FFMA.FTZ R174, R149, R240, -R159 ;  /* 0x000000f095ae7223 */ /* 0x000fe4000001089f */
[----:B------:R-:W-:Y:S02]  /*b2e0*/  FFMA.FTZ R176, R146, UR36, R175 ;  /* 0x0000002492b07c23 */ /* 0x000fe400080100af */
[----:B------:R-:W-:-:S02]  /*b2f0*/  FMUL.FTZ R175, R145, R172 ;  /* 0x000000ac91af7220 */ /* 0x000fc40000410000 */
[----:B------:R-:W-:Y:S01]  /*b300*/  FADD.FTZ R169, R169, R174 ;  /* 0x000000aea9a97221 */ /* 0x000fe20000010000 */
[----:B------:R-:W-:Y:S01]  /*b310*/  IADD3 R174, R123, 0x1c0, RZ ;  /* 0x000001c07bae7810 */ /* 0x000fe20007ffe0ff */
[----:B------:R-:W-:Y:S02]  /*b320*/  FFMA.FTZ R146, R144, R148, R175 ;  /* 0x0000009490927223 */ /* 0x000fe400000100af */
[----:B------:R-:W-:Y:S01]  /*b330*/  FADD.FTZ R158, R169, R158 ;  /* 0x0000009ea99e7221 */ /* 0x000fe20000010000 */
[----:B------:R-:W-:Y:S01]  /*b340*/  LEA.HI.SX32 R169, R244, R123, 0x1b ;  /* 0x0000007bf4a97211 */ /* 0x000fe200078fdaff */
[----:B------:R-:W-:Y:S02]  /*b350*/  FFMA.FTZ R179, R149, R238, R179 ;  /* 0x000000ee95b37223 */ /* 0x000fe400000100b3 */
[----:B------:R-:W-:Y:S02]  /*b360*/  FADD.FTZ R146, R167, R146 ;  /* 0x00000092a7927221 */ /* 0x000fe40000010000 */
[----:B------:R-:W-:-:S02]  /*b370*/  FADD.FTZ R158, R158, R157 ;  /* 0x0000009d9e9e7221 */ /* 0x000fc40000010000 */
[----:B------:R-:W-:Y:S02]  /*b380*/  FMUL.FTZ R175, R98, R238 ;  /* 0x000000ee62af7220 */ /* 0x000fe40000410000 */
[----:B------:R-:W-:Y:S01]  /*b390*/  FADD.FTZ R238, R146, R179 ;  /* 0x000000b392ee7221 */ /* 0x000fe20000010000 */
[C---:B------:R-:W-:Y:S01]  /*b3a0*/  IADD3 R179, R123.reuse, 0x3e0, RZ ;  /* 0x000003e07bb37810 */ /* 0x040fe20007ffe0ff */
[----:B------:R-:W-:Y:S01]  /*b3b0*/  FADD.FTZ R165, R158, R165 ;  /* 0x000000a59ea57221 */ /* 0x000fe20000010000 */
[----:B------:R0:W-:Y:S01]  /*b3c0*/  STS [R4.X4+0x2128], R175 ;  /* 0x002128af04007388 */ /* 0x0001e20000004800 */
[----:B------:R-:W-:Y:S01]  /*b3d0*/  FADD.FTZ R151, R238, R151 ;  /* 0x00000097ee977221 */ /* 0x000fe20000010000 */
[----:B------:R-:W-:Y:S01]  /*b3e0*/  IADD3 R158, R123, 0xc0, RZ ;  /* 0x000000c07b9e7810 */ /* 0x000fe20007ffe0ff */
[----:B------:R-:W-:Y:S01]  /*b3f0*/  FADD.FTZ R162, R165, R162 ;  /* 0x000000a2a5a27221 */ /* 0x000fe20000010000 */
[----:B------:R-:W-:Y:S01]  /*b400*/  IADD3 R238, R123, 0x240, RZ ;  /* 0x000002407bee7810 */ /* 0x000fe20007ffe0ff */
[----:B------:R-:W-:Y:S01]  /*b410*/  FADD.FTZ R156, R151, R156 ;  /* 0x0000009c979c7221 */ /* 0x000fe20000010000 */
[----:B------:R-:W-:Y:S01]  /*b420*/  LEA.HI.SX32 R179, R179, R123, 0x1b ;  /* 0x0000007bb3b37211 */ /* 0x000fe200078fdaff */
[----:B------:R-:W-:Y:S01]  /*b430*/  FADD.FTZ R155, R162, R155 ;  /* 0x0000009ba29b7221 */ /* 0x000fe20000010000 */
[----:B------:R-:W-:Y:S01]  /*b440*/  IADD3 R162, R123, 0x100, RZ ;  /* 0x000001007ba27810 */ /* 0x000fe20007ffe0ff */
[----:B------:R-:W-:Y:S01]  /*b450*/  FFMA.FTZ R146, R149, R176, R178 ;  /* 0x000000b095927223 */ /* 0x000fe200000100b2 */
[----:B------:R-:W-:Y:S01]  /*b460*/  IADD3 R176, R123, 0x1e0, RZ ;  /* 0x000001e07bb07810 */ /* 0x000fe20007ffe0ff */
[----:B------:R-:W-:Y:S01]  /*b470*/  FMUL.FTZ R149, R97, R172 ;  /* 0x000000ac61957220 */ /* 0x000fe20000410000 */
[C---:B------:R-:W-:Y:S01]  /*b480*/  IADD3 R172, R123.reuse, 0x1a0, RZ ;  /* 0x000001a07bac7810 */ /* 0x040fe20007ffe0ff */
[----:B------:R-:W-:Y:S01]  /*b490*/  FADD.FTZ R147, R156, R147 ;  /* 0x000000939c937221 */ /* 0x000fe20000010000 */
[----:B------:R-:W-:Y:S01]  /*b4a0*/  IADD3 R156, R123, 0xa0, RZ ;  /* 0x000000a07b9c7810 */ /* 0x000fe20007ffe0ff */
[----:B------:R-:W-:Y:S01]  /*b4b0*/  FADD.FTZ R152, R155, R152 ;  /* 0x000000989b987221 */ /* 0x000fe20000010000 */
[----:B------:R1:W-:Y:S01]  /*b4c0*/  STS [R4.X4+0x2124], R149 ;  /* 0x0021249504007388 */ /* 0x0003e20000004800 */
[----:B------:R-:W-:Y:S01]  /*b4d0*/  FADD.FTZ R157, R147, R164 ;  /* 0x000000a4939d7221 */ /* 0x000fe20000010000 */
[C---:B------:R-:W-:Y:S01]  /*b4e0*/  IADD3 R164, R123.reuse, 0x120, RZ ;  /* 0x000001207ba47810 */ /* 0x040fe20007ffe0ff */
[----:B------:R-:W-:Y:S01]  /*b4f0*/  FADD.FTZ R152, R152, R11 ;  /* 0x0000000b98987221 */ /* 0x000fe20000010000 */
[----:B------:R-:W-:Y:S01]  /*b500*/  IADD3 R178, R123, 0x220, RZ ;  /* 0x000002207bb27810 */ /* 0x000fe20007ffe0ff */
[----:B------:R-:W-:Y:S01]  /*b510*/  FMUL.FTZ R191, R89, R246 ;  /* 0x000000f659bf7220 */ /* 0x000fe20000410000 */
[----:B------:R-:W-:Y:S01]  /*b520*/  IADD3 R246, R123, 0x2c0, RZ ;  /* 0x000002c07bf67810 */ /* 0x000fe20007ffe0ff */
[----:B------:R-:W-:Y:S01]  /*b530*/  FMUL.FTZ R193, R89, R248 ;  /* 0x000000f859c17220 */ /* 0x000fe20000410000 */
[C---:B------:R-:W-:Y:S01]  /*b540*/  IADD3 R248, R123.reuse, 0x2e0, RZ ;  /* 0x000002e07bf87810 */ /* 0x040fe20007ffe0ff */
[----:B------:R-:W-:Y:S01]  /*b550*/  FMUL.FTZ R185, R92, R181 ;  /* 0x000000b55cb97220 */ /* 0x000fe20000410000 */
[----:B------:R-:W-:Y:S01]  /*b560*/  STS [R4.X4+0x2160], R191 ;  /* 0x002160bf04007388 */ /* 0x000fe20000004800 */
[----:B------:R-:W-:Y:S01]  /*b570*/  FMUL.FTZ R167, R98, R240 ;  /* 0x000000f062a77220 */ /* 0x000fe20000410000 */
[----:B------:R-:W-:Y:S01]  /*b580*/  IADD3 R240, R123, 0x260, RZ ;  /* 0x000002607bf07810 */ /* 0x000fe20007ffe0ff */
[----:B------:R-:W-:Y:S01]  /*b590*/  FMUL.FTZ R159, R97, R148 ;  /* 0x00000094619f7220 */ /* 0x000fe20000410000 */
[----:B------:R-:W-:Y:S01]  /*b5a0*/  STS [R4.X4+0x2164], R193 ;  /* 0x002164c104007388 */ /* 0x000fe20000004800 */
[C---:B------:R-:W-:Y:S01]  /*b5b0*/  FMUL.FTZ R171, R100.reuse, R171 ;  /* 0x000000ab64ab7220 */ /* 0x040fe20000410000 */
[----:B0-----:R-:W-:Y:S01]  /*b5c0*/  IADD3 R175, R123, 0x360, RZ ;  /* 0x000003607baf7810 */ /* 0x001fe20007ffe0ff */
        /* <DEDUP_REMOVED lines=12> */
[----:B-1----:R-:W-:Y:S01]  /*b690*/  FMUL.FTZ R149, R101, R160 ;  /* 0x000000a065957220 */ /* 0x002fe20000410000 */
        /* <DEDUP_REMOVED lines=14> */
[C---:B------:R-:W-:Y:S01]  /*b780*/  IADD3 R152, R123.reuse, 0x60, RZ ;  /* 0x000000607b987810 */ /* 0x040fe20007ffe0ff */
[----:B------:R-:W-:Y:S01]  /*b790*/  FFMA.FTZ R251, -R32, R251, -RZ ;  /* 0x000000fb20fb7223 */ /* 0x000fe200000109ff */
[----:B------:R-:W-:Y:S01]  /*b7a0*/  STS [R4.X4+0x2108], R163 ;  /* 0x002108a304007388 */ /* 0x000fe20000004800 */
[C---:B------:R-:W-:Y:S01]  /*b7b0*/  IADD3 R7, R123.reuse, 0x340, RZ ;  /* 0x000003407b077810 */ /* 0x040fe20007ffe0ff */
[----:B0-----:R-:W-:Y:S01]  /*b7c0*/  FADD.FTZ R147, R6, R9 ;  /* 0x0000000906937221 */ /* 0x001fe20000010000 */
[C---:B------:R-:W-:Y:S01]  /*b7d0*/  IADD3 R6, R123.reuse, 0x20, RZ ;  /* 0x000000207b067810 */ /* 0x040fe20007ffe0ff */
[----:B------:R-:W-:Y:S01]  /*b7e0*/  STS [R4.X4+0x210c], R161 ;  /* 0x00210ca104007388 */ /* 0x000fe20000004800 */
[C---:B------:R-:W-:Y:S01]  /*b7f0*/  IADD3 R9, R123.reuse, 0x380, RZ ;  /* 0x000003807b097810 */ /* 0x040fe20007ffe0ff */
[----:B------:R-:W-:Y:S01]  /*b800*/  FFMA.FTZ R245, -R36, R245, -RZ ;  /* 0x000000f524f57223 */ /* 0x000fe200000109ff */
[-C--:B------:R-:W-:Y:S01]  /*b810*/  LEA.HI.SX32 R153, R154, R123.reuse, 0x1b ;  /* 0x0000007b9a997211 */ /* 0x080fe200078fdaff */
[----:B------:R0:W-:Y:S01]  /*b820*/  STS [R4.X4+0x2100], R11 ;  /* 0x0021000b04007388 */ /* 0x0001e20000004800 */
[----:B------:R-:W-:Y:S01]  /*b830*/  LEA.HI.SX32 R154, R156, R123, 0x1b ;  /* 0x0000007b9c9a7211 */ /* 0x000fe200078fdaff */
[----:B------:R-:W-:Y:S01]  /*b840*/  FMUL.FTZ R249, R32, R249 ;  /* 0x000000f920f97220 */ /* 0x000fe20000410000 */
[-C--:B------:R-:W-:Y:S01]  /*b850*/  LEA.HI.SX32 R155, R158, R123.reuse, 0x1b ;  /* 0x0000007b9e9b7211 */ /* 0x080fe200078fdaff */
[----:B------:R1:W-:Y:S01]  /*b860*/  STS [R4.X4+0x2104], R149 ;  /* 0x0021049504007388 */ /* 0x0003e20000004800 */
[----:B------:R-:W-:Y:S01]  /*b870*/  LEA.HI.SX32 R156, R160, R123, 0x1b ;  /* 0x0000007ba09c7211 */ /* 0x000fe200078fdaff */
[----:B------:R-:W-:Y:S01]  /*b880*/  FFMA.FTZ R247, -R34, R247, -RZ ;  /* 0x000000f722f77223 */ /* 0x000fe200000109ff */
[-C--:B------:R-:W-:Y:S01]  /*b890*/  LEA.HI.SX32 R157, R162, R123.reuse, 0x1b ;  /* 0x0000007ba29d7211 */ /* 0x080fe200078fdaff */
[----:B------:R-:W-:Y:S01]  /*b8a0*/  BAR.SYNC.DEFER_BLOCKING 0x0 ;  /* 0x0000000000007b1d */ /* 0x000fe20000010000 */
[-C--:B------:R-:W-:Y:S01]  /*b8b0*/  LEA.HI.SX32 R158, R164, R123.reuse, 0x1b ;  /* 0x0000007ba49e7211 */ /* 0x080fe200078fdaff */
[----:B------:R-:W-:Y:S01]  /*b8c0*/  FMUL.FTZ R188, R34, R188 ;  /* 0x000000bc22bc7220 */ /* 0x000fe20000410000 */
[----:B0-----:R-:W-:Y:S01]  /*b8d0*/  IADD3 R11, R123, 0x3c0, RZ ;  /* 0x000003c07b0b7810 */ /* 0x001fe20007ffe0ff */
[----:B------:R-:W-:Y:S01]  /*b8e0*/  FMUL.FTZ R182, R36, R182 ;  /* 0x000000b624b67220 */ /* 0x000fe20000410000 */
[-C--:B------:R-:W-:Y:S01]  /*b8f0*/  LEA.HI.SX32 R159, R166, R123.reuse, 0x1b ;  /* 0x0000007ba69f7211 */ /* 0x080fe200078fdaff */
[----:B------:R-:W-:Y:S01]  /*b900*/  FMUL.FTZ R190, R33, R190 ;  /* 0x000000be21be7220 */ /* 0x000fe20000410000 */
[-C--:B-1----:R-:W-:Y:S01]  /*b910*/  LEA.HI.SX32 R149, R150, R123.reuse, 0x1b ;  /* 0x0000007b96957211 */ /* 0x082fe200078fdaff */
        /* <DEDUP_REMOVED lines=9> */
[----:B------:R-:W-:-:S02]  /*b9b0*/  LEA.HI.SX32 R164, R176, R123, 0x1b ;  /* 0x0000007bb0a47211 */ /* 0x000fc400078fdaff */
[-C--:B------:R-:W-:Y:S02]  /*b9c0*/  LEA.HI.SX32 R165, R178, R123.reuse, 0x1b ;  /* 0x0000007bb2a57211 */ /* 0x080fe400078fdaff */
[-C--:B------:R-:W-:Y:S02]  /*b9d0*/  LEA.HI.SX32 R8, R123, R123.reuse, 0x1b ;  /* 0x0000007b7b087211 */ /* 0x080fe400078fdaff */
        /* <DEDUP_REMOVED lines=17> */
[----:B------:R-:W-:Y:S01]  /*baf0*/  FFMA.FTZ R7, -R37, R180, -RZ ;  /* 0x000000b425077223 */ /* 0x000fe200000109ff */
[-C--:B------:R-:W-:Y:S01]  /*bb00*/  LEA.HI.SX32 R175, R175, R123.reuse, 0x1b ;  /* 0x0000007bafaf7211 */ /* 0x080fe200078fdaff */
[----:B------:R-:W0:Y:S01]  /*bb10*/  LDS R191, [R155.X4+0x2400] ;  /* 0x002400009bbf7984 */ /* 0x000e220000004800 */
[-C--:B------:R-:W-:Y:S01]  /*bb20*/  LEA.HI.SX32 R176, R9, R123.reuse, 0x1b ;  /* 0x0000007b09b07211 */ /* 0x080fe200078fdaff */
[----:B------:R-:W-:Y:S01]  /*bb30*/  FFMA.FTZ R9, -R35, R186, -RZ ;  /* 0x000000ba23097223 */ /* 0x000fe200000109ff */
[----:B------:R-:W-:Y:S01]  /*bb40*/  LEA.HI.SX32 R178, R11, R123, 0x1b ;  /* 0x0000007b0bb27211 */ /* 0x000fe200078fdaff */
[----:B------:R-:W-:Y:S01]  /*bb50*/  FMUL.FTZ R11, R37, R236 ;  /* 0x000000ec250b7220 */ /* 0x000fe20000410000 */
[----:B------:R-:W0:Y:S01]  /*bb60*/  LDS R193, [R156.X4+0x2480] ;  /* 0x002480009cc17984 */ /* 0x000e220000004800 */
[----:B------:R-:W-:Y:S01]  /*bb70*/  MOV R180, UR28 ;  /* 0x0000001c00b47c02 */ /* 0x000fe20008000f00 */
[----:B------:R-:W-:-:S02]  /*bb80*/  FMUL.FTZ R186, R243, R5 ;  /* 0x00000005f3ba7220 */ /* 0x000fc40000410000 */
[----:B------:R-:W0:Y:S01]  /*bb90*/  LDS R236, [R8.X4+0x2100] ;  /* 0x0021000008ec7984 */ /* 0x000e220000004800 */
[----:B------:R-:W-:Y:S01]  /*bba0*/  LEA R180, R180, -R123, 0x1 ;  /* 0x8000007bb4b47211 */ /* 0x000fe200078e08ff */
[----:B------:R-:W-:Y:S02]  /*bbb0*/  FMUL.FTZ R243, R130, UR37 ;  /* 0x0000002582f37c20 */ /* 0x000fe40008410000 */
[----:B------:R-:W0:Y:S01]  /*bbc0*/  LDS R195, [R157.X4+0x2500] ;  /* 0x002500009dc37984 */ /* 0x000e220000004800 */
[----:B------:R-:W-:Y:S01]  /*bbd0*/  ISETP.GE.AND P0, PT, R180, 0x1, PT ;  /* 0x00000001b400780c */ /* 0x000fe20003f06270 */
[----:B------:R-:W-:Y:S02]  /*bbe0*/  FFMA.FTZ R243, R132, UR36, R243 ;  /* 0x0000002484f37c23 */ /* 0x000fe400080100f3 */
        /* <DEDUP_REMOVED lines=34> */
[----:B-1----:R-:W-:-:S03]  /*be10*/  FFMA.FTZ R245, -R28, R210, -RZ ;  /* 0x000000d21cf57223 */ /* 0x002fc600000109ff */
[----:B------:R1:W-:Y:S01]  /*be20*/  STS [R4.X4+0x31a4], R7 ;  /* 0x0031a40704007388 */ /* 0x0003e20000004800 */
[----:B--2---:R-:W-:-:S03]  /*be30*/  FMUL.FTZ R249, R28, R208 ;  /* 0x000000d01cf97220 */ /* 0x004fc60000410000 */
[----:B------:R2:W-:Y:S01]  /*be40*/  STS [R4.X4+0x31b4], R9 ;  /* 0x0031b40904007388 */ /* 0x0005e20000004800 */
[----:B-----5:R-:W-:-:S03]  /*be50*/  FMUL.FTZ R247, R29, R204 ;  /* 0x000000cc1df77220 */ /* 0x020fc60000410000 */
[----:B------:R5:W-:Y:S01]  /*be60*/  STS [R4.X4+0x31bc], R11 ;  /* 0x0031bc0b04007388 */ /* 0x000be20000004800 */
[----:B-1----:R-:W-:-:S03]  /*be70*/  FFMA.FTZ R7, -R29, R206, -RZ ;  /* 0x000000ce1d077223 */ /* 0x002fc600000109ff */
[----:B------:R1:W-:Y:S01]  /*be80*/  STS [R4.X4+0x3198], R188 ;  /* 0x003198bc04007388 */ /* 0x0003e20000004800 */
[----:B--2---:R-:W-:-:S03]  /*be90*/  FFMA.FTZ R9, -R27, R214, -RZ ;  /* 0x000000d61b097223 */ /* 0x004fc600000109ff */
[----:B------:R2:W-:Y:S01]  /*bea0*/  STS [R4.X4+0x31d0], R251 ;  /* 0x0031d0fb04007388 */ /* 0x0005e20000004800 */
[----:B-----5:R-:W-:-:S03]  /*beb0*/  FFMA.FTZ R11, -R26, R218, -RZ ;  /* 0x000000da1a0b7223 */ /* 0x020fc600000109ff */
[----:B------:R5:W-:Y:S01]  /*bec0*/  STS [R4.X4+0x31c8], R249 ;  /* 0x0031c8f904007388 */ /* 0x000be20000004800 */
[----:B-1----:R-:W-:-:S03]  /*bed0*/  FMUL.FTZ R188, R127, UR37 ;  /* 0x000000257fbc7c20 */ /* 0x002fc60008410000 */
[----:B------:R1:W-:Y:S01]  /*bee0*/  STS [R4.X4+0x31cc], R245 ;  /* 0x0031ccf504007388 */ /* 0x0003e20000004800 */
[----:B--2---:R-:W-:-:S03]  /*bef0*/  FMUL.FTZ R251, R23, R228 ;  /* 0x000000e417fb7220 */ /* 0x004fc60000410000 */
[----:B------:R2:W-:Y:S01]  /*bf00*/  STS [R4.X4+0x31c0], R247 ;  /* 0x0031c0f704007388 */ /* 0x0005e20000004800 */
[----:B------:R-:W-:Y:S02]  /*bf10*/  FFMA.FTZ R188, R5, UR36, -R188 ;  /* 0x0000002405bc7c23 */ /* 0x000fe400080108bc */
[----:B-----5:R-:W-:Y:S01]  /*bf20*/  FMUL.FTZ R249, R24, R224 ;  /* 0x000000e018f97220 */ /* 0x020fe20000410000 */
[----:B------:R5:W-:Y:S01]  /*bf30*/  STS [R4.X4+0x31c4], R7 ;  /* 0x0031c40704007388 */ /* 0x000be20000004800 */
[----:B------:R-:W-:Y:S02]  /*bf40*/  FMUL.FTZ R5, R128, UR37 ;  /* 0x0000002580057c20 */ /* 0x000fe40008410000 */
[----:B-1----:R-:W-:Y:S01]  /*bf50*/  FFMA.FTZ R245, -R23, R230, -RZ ;  /* 0x000000e617f57223 */ /* 0x002fe200000109ff */
[----:B------:R1:W-:Y:S01]  /*bf60*/  STS [R4.X4+0x31d4], R9 ;  /* 0x0031d40904007388 */ /* 0x0003e20000004800 */
[----:B------:R-:W-:Y:S02]  /*bf70*/  FFMA.FTZ R192, R126, UR36, -R5 ;  /* 0x000000247ec07c23 */ /* 0x000fe40008010805 */
[----:B--2---:R-:W-:Y:S01]  /*bf80*/  FFMA.FTZ R247, -R25, R222, -RZ ;  /* 0x000000de19f77223 */ /* 0x004fe200000109ff */
[----:B------:R2:W-:Y:S01]  /*bf90*/  STS [R4.X4+0x31dc], R11 ;  /* 0x0031dc0b04007388 */ /* 0x0005e20000004800 */
[----:B------:R-:W-:-:S02]  /*bfa0*/  FMUL.FTZ R5, R132, UR37 ;  /* 0x0000002584057c20 */ /* 0x000fc40008410000 */
[----:B-----5:R-:W-:Y:S01]  /*bfb0*/  FFMA.FTZ R7, -R24, R226, -RZ ;  /* 0x000000e218077223 */ /* 0x020fe200000109ff */
[----:B------:R5:W-:Y:S01]  /*bfc0*/  STS [R4.X4+0x31f0], R251 ;  /* 0x0031f0fb04007388 */ /* 0x000be20000004800 */
[----:B-1----:R-:W-:-:S03]  /*bfd0*/  FFMA.FTZ R9, -R22, R234, -RZ ;  /* 0x000000ea16097223 */ /* 0x002fc600000109ff */
[----:B------:R1:W-:Y:S01]  /*bfe0*/  STS [R4.X4+0x3188], R182 ;  /* 0x003188b604007388 */ /* 0x0003e20000004800 */
[----:B--2---:R-:W-:-:S03]  /*bff0*/  FMUL.FTZ R11, R22, R232 ;  /* 0x000000e8160b7220 */ /* 0x004fc60000410000 */
[----:B------:R2:W-:Y:S01]  /*c000*/  STS [R4.X4+0x31a0], R190 ;  /* 0x0031a0be04007388 */ /* 0x0005e20000004800 */
[----:B-----5:R-:W-:-:S03]  /*c010*/  FFMA.FTZ R251, R127, UR36, R6 ;  /* 0x000000247ffb7c23 */ /* 0x020fc60008010006 */
[----:B------:R5:W-:Y:S01]  /*c020*/  STS [R4.X4+0x31e8], R249 ;  /* 0x0031e8f904007388 */ /* 0x000be20000004800 */
[----:B------:R-:W-:Y:S02]  /*c030*/  FMUL.FTZ R6, R131, UR37 ;  /* 0x0000002583067c20 */ /* 0x000fe40008410000 */
[----:B-1----:R-:W-:Y:S01]  /*c040*/  FMUL.FTZ R182, R134, UR37 ;  /* 0x0000002586b67c20 */ /* 0x002fe20008410000 */
[----:B------:R1:W-:Y:S01]  /*c050*/  STS [R4.X4+0x31f4], R245 ;  /* 0x0031f4f504007388 */ /* 0x0003e20000004800 */
[----:B--2---:R-:W-:-:S03]  /*c060*/  FMUL.FTZ R190, R129, UR37 ;  /* 0x0000002581be7c20 */ /* 0x004fc60008410000 */
[----:B------:R2:W-:Y:S01]  /*c070*/  STS [R4.X4+0x3190], R184 ;  /* 0x003190b804007388 */ /* 0x0005e20000004800 */
[----:B------:R-:W-:Y:S02]  /*c080*/  FFMA.FTZ R182, R135, UR36, -R182 ;  /* 0x0000002487b67c23 */ /* 0x000fe400080108b6 */
[----:B-----5:R-:W-:Y:S01]  /*c090*/  FMUL.FTZ R249, R126, UR37 ;  /* 0x000000257ef97c20 */ /* 0x020fe20008410000 */
[----:B------:R-:W-:Y:S01]  /*c0a0*/  STS [R4.X4+0x31b0], R194 ;  /* 0x0031b0c204007388 */ /* 0x000fe20000004800 */
[----:B------:R-:W-:Y:S02]  /*c0b0*/  FFMA.FTZ R190, R131, UR36, -R190 ;  /* 0x0000002483be7c23 */ /* 0x000fe400080108be */
[----:B-1----:R-:W-:Y:S01]  /*c0c0*/  FMUL.FTZ R245, R135, UR37 ;  /* 0x0000002587f57c20 */ /* 0x002fe20008410000 */
[----:B------:R-:W-:Y:S01]  /*c0d0*/  STS [R4.X4+0x31b8], R200 ;  /* 0x0031b8c804007388 */ /* 0x000fe20000004800 */
[----:B------:R-:W-:Y:S02]  /*c0e0*/  FFMA.FTZ R249, R128, UR36, R249 ;  /* 0x0000002480f97c23 */ /* 0x000fe400080100f9 */
[----:B--2---:R-:W-:Y:S01]  /*c0f0*/  FFMA.FTZ R184, R130, UR36, -R5 ;  /* 0x0000002482b87c23 */ /* 0x004fe20008010805 */
[----:B------:R-:W-:Y:S01]  /*c100*/  STS [R4.X4+0x31d8], R216 ;  /* 0x0031d8d804007388 */ /* 0x000fe20000004800 */
[----:B------:R-:W-:-:S03]  /*c110*/  FFMA.FTZ R245, R134, UR36, R245 ;  /* 0x0000002486f57c23 */ /* 0x000fc600080100f5 */
        /* <DEDUP_REMOVED lines=9> */
[----:B------:R0:W1:Y:S01]  /*c1b0*/  LDS R194, [R8.X4+0x3180] ;  /* 0x0031800008c27984 */ /* 0x0000620000004800 */
[----:B------:R-:W-:Y:S01]  /*c1c0*/  USHF.R.U64 UR48, UR36, 0x1, UR37 ;  /* 0x0000000124307899 */ /* 0x000fe20008001225 */
[----:B------:R-:W-:Y:S01]  /*c1d0*/  MOV R5, UR7 ;  /* 0x0000000700057c02 */ /* 0x000fe20008000f00 */
[----:B------:R-:W-:Y:S01]  /*c1e0*/  USHF.R.U32.HI UR52, URZ, 0x1, UR37 ;  /* 0x000000013f347899 */ /* 0x000fe20008011625 */
[----:B------:R-:W-:Y:S01]  /*c1f0*/  MOV R9, UR7 ;  /* 0x0000000700097c02 */ /* 0x000fe20008000f00 */
[----:B------:R-:W-:-:S02]  /*c200*/  ULDC.64 UR34, c[0x0][0x298] ;  /* 0x0000a60000227ab9 */ /* 0x000fc40000000a00 */
[----:B------:R-:W-:Y:S02]  /*c210*/  ULDC.64 UR36, c[0x0][0x2a0] ;  /* 0x0000a80000247ab9 */ /* 0x000fe40000000a00 */
[----:B------:R-:W-:Y:S02]  /*c220*/  UIMAD UR53, UR15, UR36, URZ ;  /* 0x000000240f3572a4 */ /* 0x000fe4000f8e023f */
[----:B------:R-:W-:Y:S02]  /*c230*/  USHF.R.U64 UR39, UR34, 0x1, UR35 ;  /* 0x0000000122277899 */ /* 0x000fe40008001223 */
[----:B------:R-:W-:Y:S02]  /*c240*/  USHF.R.U32.HI UR50, URZ, 0x1, UR35 ;  /* 0x000000013f327899 */ /* 0x000fe40008011623 */
[----:B------:R-:W-:Y:S02]  /*c250*/  UIMAD.WIDE.U32 UR44, UR14, UR36, URZ ;  /* 0x000000240e2c72a5 */ /* 0x000fe4000f8e003f */
[----:B------:R-:W-:-:S02]  /*c260*/  ULDC.64 UR34, c[0x0][0x2b0] ;  /* 0x0000ac0000227ab9 */ /* 0x000fc40000000a00 */
[----:B------:R-:W-:Y:S02]  /*c270*/  UIMAD UR34, UR38, UR34, URZ ;  /* 0x00000022262272a4 */ /* 0x000fe4000f8e023f */
[----:B------:R-:W-:Y:S02]  /*c280*/  UIMAD UR53, UR14, UR37, UR53 ;  /* 0x000000250e3572a4 */ /* 0x000fe4000f8e0235 */
[----:B------:R-:W-:Y:S02]  /*c290*/  ULEA UR56, UR26, 0xfffffc00, 0xa ;  /* 0xfffffc001a387891 */ /* 0x000fe4000f8e503f */
[----:B------:R-:W-:Y:S02]  /*c2a0*/  ULDC.64 UR36, c[0x0][0x2c0] ;  /* 0x0000b00000247ab9 */ /* 0x000fe40000000a00 */
[----:B------:R-:W-:Y:S02]  /*c2b0*/  UIMAD UR54, UR15, UR36, URZ ;  /* 0x000000240f3672a4 */ /* 0x000fe4000f8e023f */
[----:B------:R-:W-:Y:S01]  /*c2c0*/  UIMAD UR49, UR7, UR35, UR34 ;  /* 0x00000023073172a4 */ /* 0x000fe2000f8e0222 */
[----:B------:R-:W-:Y:S01]  /*c2d0*/  IADD3 R6, P0, R123, UR56, RZ ;  /* 0x000000387b067c10 */ /* 0x000fe2000ff1e0ff */
[----:B------:R-:W-:Y:S01]  /*c2e0*/  UIMAD.WIDE.U32 UR46, UR14, UR36, URZ ;  /* 0x000000240e2e72a5 */ /* 0x000fe2000f8e003f */
[----:B------:R-:W-:Y:S01]  /*c2f0*/  MOV R4, UR56 ;  /* 0x0000003800047c02 */ /* 0x000fe20008000f00 */
[----:B------:R-:W-:-:S02]  /*c300*/  ULDC.64 UR34, c[0x0][0x2d0] ;  /* 0x0000b40000227ab9 */ /* 0x000fc40000000a00 */
[----:B------:R-:W-:Y:S01]  /*c310*/  UIMAD UR54, UR14, UR37, UR54 ;  /* 0x000000250e3672a4 */ /* 0x000fe2000f8e0236 */
[----:B------:R-:W-:Y:S01]  /*c320*/  LEA.HI.X.SX32 R7, R4, RZ, 0x1, P0 ;  /* 0x000000ff04077211 */ /* 0x000fe200000f0eff */
[----:B------:R-:W-:Y:S02]  /*c330*/  UIMAD UR34, UR38, UR34, URZ ;  /* 0x00000022262272a4 */ /* 0x000fe4000f8e023f */
        /* <DEDUP_REMOVED lines=20> */
[----:B0-----:R-:W-:Y:S01]  /*c480*/  LEA R8, P0, R4, UR34, 0x2 ;  /* 0x0000002204087c11 */ /* 0x001fe2000f8010ff */
[----:B------:R-:W-:Y:S02]  /*c490*/  ULEA.HI.X UR37, UR46, UR37, UR50, 0x3, UP1 ;  /* 0x000000252e257291 */ /* 0x000fe400088f1c32 */
[----:B------:R-:W-:-:S02]  /*c4a0*/  LEA R10, P1, R6, UR36, 0x2 ;  /* 0x00000024060a7c11 */ /* 0x000fc4000f8210ff */
[----:B------:R-:W-:Y:S02]  /*c4b0*/  LEA.HI.X R9, R4, UR35, R9, 0x2, P0 ;  /* 0x0000002304097c11 */ /* 0x000fe400080f1409 */
[----:B------:R-:W-:-:S03]  /*c4c0*/  LEA.HI.X R11, R6, UR37, R5, 0x2, P1 ;  /* 0x00000025060b7c11 */ /* 0x000fc600088f1405 */
[----:B------:R0:W-:Y:S04]  /*c4d0*/  RED.E.ADD.F32.FTZ.RN.STRONG.GPU [R8.64], R236 ;  /* 0x000000ec0800798e */ /* 0x0001e8000c10e7a8 */
[----:B-1----:R0:W-:Y:S02]  /*c4e0*/  RED.E.ADD.F32.FTZ.RN.STRONG.GPU [R10.64], R194 ;  /* 0x000000c20a00798e */ /* 0x0021e4000c10e7a8 */
.L_x_9428:
[----:B0-234-:R-:W-:Y:S05]  /*c4f0*/  BSYNC B0 ;  /* 0x0000000000007941 */ /* 0x01dfea0003800000 */
.L_x_9427:
        /* <DEDUP_REMOVED lines=37> */
[----:B------:R-:W-:Y:S02]  /*c750*/  UIADD3 UR39, UR48, UR45, URZ ;  /* 0x0000002d30277290 */ /* 0x000fe4000fffe03f */
[----:B------:R-:W-:-:S02]  /*c760*/  ULEA.HI.X UR35, UR38, UR35, UR47, 0x3, UP0 ;  /* 0x0000002326237291 */ /* 0x000fc400080f1c2f */
[----:B------:R-:W-:Y:S02]  /*c770*/  UIMAD UR36, UR36, -0x400, URZ ;  /* 0xfffffc00242478a4 */ /* 0x000fe4000f8e023f */
[----:B------:R-:W-:Y:S02]  /*c780*/  ULEA.HI.X UR37, UR44, UR37, UR39, 0x3, UP1 ;  /* 0x000000252c257291 */ /* 0x000fe400088f1c27 */
[----:B------:R-:W-:Y:S01]  /*c790*/  USHF.L.U32 UR38, UR8, 0x2, URZ ;  /* 0x0000000208267899 */ /* 0x000fe2000800063f */
[C---:B------:R-:W-:Y:S01]  /*c7a0*/  IADD3.X R7, R5.reuse, UR35, RZ, P0, !PT ;  /* 0x0000002305077c10 */ /* 0x040fe200087fe4ff */
[----:B------:R-:W-:Y:S01]  /*c7b0*/  USHF.L.U64.HI UR39, UR8, 0x2, UR9 ;  /* 0x0000000208277899 */ /* 0x000fe20008010209 */
[----:B------:R-:W-:Y:S01]  /*c7c0*/  MOV R9, UR36 ;  /* 0x0000002400097c02 */ /* 0x000fe20008000f00 */
[----:B------:R-:W-:Y:S01]  /*c7d0*/  ULDC.64 UR34, c[0x0][0x2b0] ;  /* 0x0000ac0000227ab9 */ /* 0x000fe20000000a00 */
[----:B------:R-:W-:Y:S01]  /*c7e0*/  IADD3.X R5, R5, UR37, RZ, P1, !PT ;  /* 0x0000002505057c10 */ /* 0x000fe20008ffe4ff */
[----:B------:R-:W-:Y:S01]  /*c7f0*/  UIMAD UR34, UR39, UR34, URZ ;  /* 0x00000022272272a4 */ /* 0x000fe2000f8e023f */
[----:B------:R-:W-:Y:S01]  /*c800*/  MOV R11, UR36 ;  /* 0x00000024000b7c02 */ /* 0x000fe20008000f00 */
[----:B------:R-:W-:Y:S01]  /*c810*/  IMAD.WIDE R6, R9, 0x4, R6 ;  /* 0x0000000409067825 */ /* 0x000fe200078e0206 */
[----:B------:R-:W-:Y:S01]  /*c820*/  MOV R9, UR38 ;  /* 0x0000002600097c02 */ /* 0x000fe20008000f00 */
[----:B------:R-:W-:Y:S01]  /*c830*/  UIMAD UR34, UR38, UR35, UR34 ;  /* 0x00000023262272a4 */ /* 0x000fe2000f8e0222 */
[C---:B------:R-:W-:Y:S01]  /*c840*/  ISETP.GE.AND P0, PT, R180.reuse, 0x21, PT ;  /* 0x00000021b400780c */ /* 0x040fe20003f06270 */
[----:B------:R-:W-:Y:S01]  /*c850*/  IMAD.WIDE R4, R11, 0x4, R4 ;  /* 0x000000040b047825 */ /* 0x000fe200078e0204 */
[----:B------:R-:W-:Y:S01]  /*c860*/  MOV R11, UR38 ;  /* 0x00000026000b7c02 */ /* 0x000fe20008000f00 */
[----:B------:R-:W-:Y:S01]  /*c870*/  ULDC.64 UR36, c[0x0][0x2d0] ;  /* 0x0000b40000247ab9 */ /* 0x000fe20000000a00 */
[----:B------:R-:W-:Y:S01]  /*c880*/  ISETP.GE.AND P1, PT, R180, 0x41, PT ;  /* 0x00000041b400780c */ /* 0x000fe20003f26270 */
[----:B------:R-:W-:Y:S01]  /*c890*/  IMAD.WIDE.U32 R6, R9, c[0x0][0x2b0], R6 ;  /* 0x0000ac0009067a25 */ /* 0x000fe200078e0006 */
[----:B------:R-:W-:-:S03]  /*c8a0*/  UIMAD UR36, UR39, UR36, URZ ;  /* 0x00000024272472a4 */ /* 0x000fc6000f8e023f */
[----:B------:R-:W-:Y:S01]  /*c8b0*/  IMAD.WIDE.U32 R8, R11, c[0x0][0x2d0], R4 ;  /* 0x0000b4000b087a25 */ /* 0x000fe200078e0004 */
[----:B------:R-:W-:Y:S01]  /*c8c0*/  IADD3 R5, R7, UR34, RZ ;  /* 0x0000002207057c10 */ /* 0x000fe2000fffe0ff */
[----:B------:R-:W-:Y:S01]  /*c8d0*/  UIMAD UR36, UR38, UR37, UR36 ;  /* 0x00000025262472a4 */ /* 0x000fe2000f8e0224 */
[----:B------:R0:W1:Y:S01]  /*c8e0*/  LDS R7, [R150.X4+0x3200] ;  /* 0x0032000096077984 */ /* 0x0000620000004800 */
[----:B------:R-:W-:-:S04]  /*c8f0*/  MOV R4, R6 ;  /* 0x0000000600047202 */ /* 0x000fc80000000f00 */
[----:B------:R-:W-:Y:S01]  /*c900*/  IADD3 R9, R9, UR36, RZ ;  /* 0x0000002409097c10 */ /* 0x000fe2000fffe0ff */
[----:B------:R-:W-:Y:S05]  /*c910*/  @!P0 BRA `(.L_x_9430) ;  /* 0x0000002000008947 */ /* 0x000fea0003800000 */
[----:B------:R2:W-:Y:S04]  /*c920*/  RED.E.ADD.F32.FTZ.RN.STRONG.GPU [R4.64+-0xf80], R181 ;  /* 0xfff080b50400798e */ /* 0x0005e8000c10e7a8 */
[----:B-1----:R2:W-:Y:S02]  /*c930*/  RED.E.ADD.F32.FTZ.RN.STRONG.GPU [R8.64+-0xf80], R7 ;  /* 0xfff080070800798e */ /* 0x0025e4000c10e7a8 */
.L_x_9430:
[----:B------:R-:W-:Y:S05]  /*c940*/  BSYNC B0 ;  /* 0x0000000000007941 */ /* 0x000fea0003800000 */
.L_x_9429:
[----:B------:R-:W3:Y:S01]  /*c950*/  LDS R151, [R151.X4+0x3280] ;  /* 0x0032800097977984 */ /* 0x000ee20000004800 */
[----:B------:R-:W-:Y:S01]  /*c960*/  BSSY B0, `(.L_x_9431) ;  /* 0x0000004000007945 */ /* 0x000fe20003800000 */
[----:B------:R-:W-:Y:S05]  /*c970*/  @!P1 BRA `(.L_x_9432) ;  /* 0x0000002000009947 */ /* 0x000fea0003800000 */
[----:B------:R4:W-:Y:S04]  /*c980*/  RED.E.ADD.F32.FTZ.RN.STRONG.GPU [R4.64+-0xf00], R183 ;  /* 0xfff100b70400798e */ /* 0x0009e8000c10e7a8 */
[----:B---3--:R4:W-:Y:S02]  /*c990*/  RED.E.ADD.F32.FTZ.RN.STRONG.GPU [R8.64+-0xf00], R151 ;  /* 0xfff100970800798e */ /* 0x0089e4000c10e7a8 */
.L_x_9432:
[----:B------:R-:W-:Y:S05]  /*c9a0*/  BSYNC B0 ;  /* 0x0000000000007941 */ /* 0x000fea0003800000 */
.L_x_9431:
[----:B-12---:R1:W2:Y:S01]  /*c9b0*/  LDS R7, [R152.X4+0x3300] ;  /* 0x0033000098077984 */ /* 0x0062a20000004800 */
[----:B------:R-:W-:Y:S01]  /*c9c0*/  BSSY B0, `(.L_x_9433) ;  /* 0x0000004000007945 */ /* 0x000fe20003800000 */
[----:B------:R-:W-:Y:S05]  /*c9d0*/  @!P2 BRA `(.L_x_9434) ;  /* 0x000000200000a947 */ /* 0x000fea0003800000 */
[----:B------:R0:W-:Y:S04]  /*c9e0*/  RED.E.ADD.F32.FTZ.RN.STRONG.GPU [R4.64+-0xe80], R185 ;  /* 0xfff180b90400798e */ /* 0x0001e8000c10e7a8 */
[----:B--2---:R0:W-:Y:S02]  /*c9f0*/  RED.E.ADD.F32.FTZ.RN.STRONG.GPU [R8.64+-0xe80], R7 ;  /* 0xfff180070800798e */ /* 0x0041e4000c10e7a8 */
.L_x_9434:
[----:B------:R-:W-:Y:S05]  /*ca00*/  BSYNC B0 ;  /* 0x0000000000007941 */ /* 0x000fea0003800000 */
.L_x_9433:
        /* <DEDUP_REMOVED lines=12> */
.L_x_9436:
[----:B------:R-:W-:Y:S05]  /*cad0*/  BSYNC B0 ;  /* 0x0000000000007941 */ /* 0x000fea0003800000 */
.L_x_9435:
[----:B0-2---:R0:W2:Y:S01]  /*cae0*/  LDS R7, [R154.X4+0x3400] ;  /* 0x003400009a077984 */ /* 0x0050a20000004800 */
[----:B------:R-:W-:Y:S01]  /*caf0*/  BSSY B0, `(.L_x_9437) ;  /* 0x0000004000007945 */ /* 0x000fe20003800000 */
[----:B------:R-:W-:Y:S05]  /*cb00*/  @!P0 BRA `(.L_x_9438) ;  /* 0x0000002000008947 */ /* 0x000fea0003800000 */
[----:B------:R0:W-:Y:S04]  /*cb10*/  RED.E.ADD.F32.FTZ.RN.STRONG.GPU [R4.64+-0xd80], R189 ;  /* 0xfff280bd0400798e */ /* 0x0001e8000c10e7a8 */
[----:B--2---:R0:W-:Y:S02]  /*cb20*/  RED.E.ADD.F32.FTZ.RN.STRONG.GPU [R8.64+-0xd80], R7 ;  /* 0xfff280070800798e */ /* 0x0041e4000c10e7a8 */
.L_x_9438:
[----:B------:R-:W-:Y:S05]  /*cb30*/  BSYNC B0 ;  /* 0x0000000000007941 */ /* 0x000fea0003800000 */
.L_x_9437:
[----:B------:R-:W0:Y:S01]  /*cb40*/  LDS R155, [R155.X4+0x3480] ;  /* 0x003480009b9b7984 */ /* 0x000e220000004800 */
[----:B------:R-:W-:Y:S01]  /*cb50*/  BSSY B0, `(.L_x_9439) ;  /* 0x0000004000007945 */ /* 0x000fe20003800000 */
[----:B------:R-:W-:Y:S05]  /*cb60*/  @!P1 BRA `(.L_x_9440) ;  /* 0x0000002000009947 */ /* 0x000fea0003800000 */
[----:B------:R1:W-:Y:S04]  /*cb70*/  RED.E.ADD.F32.FTZ.RN.STRONG.GPU [R4.64+-0xd00], R191 ;  /* 0xfff300bf0400798e */ /* 0x0003e8000c10e7a8 */
[----:B0-----:R1:W-:Y:S02]  /*cb80*/  RED.E.ADD.F32.FTZ.RN.STRONG.GPU [R8.64+-0xd00], R155 ;  /* 0xfff3009b0800798e */ /* 0x0013e4000c10e7a8 */
.L_x_9440:
[----:B------:R-:W-:Y:S05]  /*cb90*/  BSYNC B0 ;  /* 0x0000000000007941 */ /* 0x000fea0003800000 */
.L_x_9439:
[----:B0-2---:R0:W2:Y:S01]  /*cba0*/  LDS R7, [R156.X4+0x3500] ;  /* 0x003500009c077984 */ /* 0x0050a20000004800 */
[----:B------:R-:W-:Y:S01]  /*cbb0*/  BSSY B0, `(.L_x_9441) ;  /* 0x0000004000007945 */ /* 0x000fe20003800000 */
[----:B------:R-:W-:Y:S05]  /*cbc0*/  @!P2 BRA `(.L_x_9442) ;  /* 0x000000200000a947 */ /* 0x000fea0003800000 */
[----:B------:R0:W-:Y:S04]  /*cbd0*/  RED.E.ADD.F32.FTZ.RN.STRONG.GPU [R4.64+-0xc80], R193 ;  /* 0xfff380c10400798e */ /* 0x0001e8000c10e7a8 */
[----:B--2---:R0:W-:Y:S02]  /*cbe0*/  RED.E.ADD.F32.FTZ.RN.STRONG.GPU [R8.64+-0xc80], R7 ;  /* 0xfff380070800798e */ /* 0x0041e4000c10e7a8 */
.L_x_9442:
[----:B------:R-:W-:Y:S05]  /*cbf0*/  BSYNC B0 ;  /* 0x0000000000007941 */ /* 0x000fea0003800000 */
.L_x_9441:
[----:B------:R-:W0:Y:S01]  /*cc00*/  LDS R157, [R157.X4+0x3580] ;  /* 0x003580009d9d7984 */ /* 0x000e220000004800 */
[----:B------:R-:W-:Y:S01]  /*cc10*/  BSSY B0, `(.L_x_9443) ;  /* 0x0000004000007945 */ /* 0x000fe20003800000 */
[----:B------:R-:W-:Y:S05]  /*cc20*/  @!P3 BRA `(.L_x_9444) ;  /* 0x000000200000b947 */ /* 0x000fea0003800000 */
[----:B------:R1:W-:Y:S04]  /*cc30*/  RED.E.ADD.F32.FTZ.RN.STRONG.GPU [R4.64+-0xc00], R195 ;  /* 0xfff400c30400798e */ /* 0x0003e8000c10e7a8 */
[----:B0-----:R1:W-:Y:S02]  /*cc40*/  RED.E.ADD.F32.FTZ.RN.STRONG.GPU [R8.64+-0xc00], R157 ;  /* 0xfff4009d0800798e */ /* 0x0013e4000c10e7a8 */
.L_x_9444:
[----:B------:R-:W-:Y:S05]  /*cc50*/  BSYNC B0 ;  /* 0x0000000000007941 */ /* 0x000fea0003800000 */
.L_x_9443:
[----:B0-2---:R0:W2:Y:S01]  /*cc60*/  LDS R7, [R158.X4+0x3600] ;  /* 0x003600009e077984 */ /* 0x0050a20000004800 */
[----:B------:R-:W-:Y:S01]  /*cc70*/  BSSY B0, `(.L_x_9445) ;  /* 0x0000004000007945 */ /* 0x000fe20003800000 */
[----:B------:R-:W-:Y:S05]  /*cc80*/  @!P4 BRA `(.L_x_9446) ;  /* 0x000000200000c947 */ /* 0x000fea0003800000 */
[----:B------:R0:W-:Y:S04]  /*cc90*/  RED.E.ADD.F32.FTZ.RN.STRONG.GPU [R4.64+-0xb80], R197 ;  /* 0xfff480c50400798e */ /* 0x0001e8000c10e7a8 */
[----:B--2---:R0:W-:Y:S02]  /*cca0*/  RED.E.ADD.F32.FTZ.RN.STRONG.GPU [R8.64+-0xb80], R7 ;  /* 0xfff480070800798e */ /* 0x0041e4000c10e7a8 */
.L_x_9446:
[----:B------:R-:W-:Y:S05]  /*ccb0*/  BSYNC B0 ;  /* 0x0000000000007941 */ /* 0x000fea0003800000 */
.L_x_9445:
[----:B------:R-:W0:Y:S01]  /*ccc0*/  LDS R159, [R159.X4+0x3680] ;  /* 0x003680009f9f7984 */ /* 0x000e220000004800 */
[----:B------:R-:W-:Y:S01]  /*ccd0*/  BSSY B0, `(.L_x_9447) ;  /* 0x0000004000007945 */ /* 0x000fe20003800000 */
[----:B------:R-:W-:Y:S05]  /*cce0*/  @!P5 BRA `(.L_x_9448) ;  /* 0x000000200000d947 */ /* 0x000fea0003800000 */
[----:B------:R1:W-:Y:S04]  /*ccf0*/  RED.E.ADD.F32.FTZ.RN.STRONG.GPU [R4.64+-0xb00], R199 ;  /* 0xfff500c70400798e */ /* 0x0003e8000c10e7a8 */
[----:B0-----:R1:W-:Y:S02]  /*cd00*/  RED.E.ADD.F32.FTZ.RN.STRONG.GPU [R8.64+-0xb00], R159 ;  /* 0xfff5009f0800798e */ /* 0x0013e4000c10e7a8 */
.L_x_9448:
[----:B------:R-:W-:Y:S05]  /*cd10*/  BSYNC B0 ;  /* 0x0000000000007941 */ /* 0x000fea0003800000 */
.L_x_9447:
        /* <DEDUP_REMOVED lines=12> */
.L_x_9450:
[----:B0-----:R-:W-:Y:S05]  /*cde0*/  BSYNC B0 ;  /* 0x0000000000007941 */ /* 0x001fea0003800000 */
.L_x_9449:
[----:B------:R-:W0:Y:S01]  /*cdf0*/  LDS R161, [R161.X4+0x3780] ;  /* 0x00378000a1a17984 */ /* 0x000e220000004800 */
[----:B------:R-:W-:Y:S01]  /*ce00*/  BSSY B0, `(.L_x_9451) ;  /* 0x0000004000007945 */ /* 0x000fe20003800000 */
[----:B------:R-:W-:Y:S05]  /*ce10*/  @!P0 BRA `(.L_x_9452) ;  /* 0x0000002000008947 */ /* 0x000fea0003800000 */
[----:B------:R1:W-:Y:S04]  /*ce20*/  RED.E.ADD.F32.FTZ.RN.STRONG.GPU [R4.64+-0xa00], R203 ;  /* 0xfff600cb0400798e */ /* 0x0003e8000c10e7a8 */
[----:B0-----:R1:W-:Y:S02]  /*ce30*/  RED.E.ADD.F32.FTZ.RN.STRONG.GPU [R8.64+-0xa00], R161 ;  /* 0xfff600a10800798e */ /* 0x0013e4000c10e7a8 */
.L_x_9452:
[----:B------:R-:W-:Y:S05]  /*ce40*/  BSYNC B0 ;  /* 0x0000000000007941 */ /* 0x000fea0003800000 */
.L_x_9451:
[----:B--2---:R2:W1:Y:S01]  /*ce50*/  LDS R7, [R162.X4+0x3800] ;  /* 0x00380000a2077984 */ /* 0x0044620000004800 */
[----:B------:R-:W-:Y:S01]  /*ce60*/  BSSY B0, `(.L_x_9453) ;  /* 0x0000004000007945 */ /* 0x000fe20003800000 */
[----:B------:R-:W-:Y:S05]  /*ce70*/  @!P1 BRA `(.L_x_9454) ;  /* 0x0000002000009947 */ /* 0x000fea0003800000 */
[----:B------:R2:W-:Y:S04]  /*ce80*/  RED.E.ADD.F32.FTZ.RN.STRONG.GPU [R4.64+-0x980], R205 ;  /* 0xfff680cd0400798e */ /* 0x0005e8000c10e7a8 */
[----:B-1----:R2:W-:Y:S02]  /*ce90*/  RED.E.ADD.F32.FTZ.RN.STRONG.GPU [R8.64+-0x980], R7 ;  /* 0xfff680070800798e */ /* 0x0025e4000c10e7a8 */
.L_x_9454:
[----:B------:R-:W-:Y:S05]  /*cea0*/  BSYNC B0 ;  /* 0x0000000000007941 */ /* 0x000fea0003800000 */
.L_x_9453:
[----:B------:R-:W2:Y:S01]  /*ceb0*/  LDS R163, [R163.X4+0x3880] ;  /* 0x00388000a3a37984 */ /* 0x000ea20000004800 */
[----:B------:R-:W-:Y:S01]  /*cec0*/  BSSY B0, `(.L_x_9455) ;  /* 0x0000004000007945 */ /* 0x000fe20003800000 */
[----:B------:R-:W-:Y:S05]  /*ced0*/  @!P2 BRA `(.L_x_9456) ;  /* 0x000000200000a947 */ /* 0x000fea0003800000 */
[----:B------:R4:W-:Y:S04]  /*cee0*/  RED.E.ADD.F32.FTZ.RN.STRONG.GPU [R4.64+-0x900], R207 ;  /* 0xfff700cf0400798e */ /* 0x0009e8000c10e7a8 */
[----:B--2---:R4:W-:Y:S02]  /*cef0*/  RED.E.ADD.F32.FTZ.RN.STRONG.GPU [R8.64+-0x900], R163 ;  /* 0xfff700a30800798e */ /* 0x0049e4000c10e7a8 */
.L_x_9456:
[----:B------:R-:W-:Y:S05]  /*cf00*/  BSYNC B0 ;  /* 0x0000000000007941 */ /* 0x000fea0003800000 */
.L_x_9455:
[----:B-12---:R1:W2:Y:S01]  /*cf10*/  LDS R7, [R164.X4+0x3900] ;  /* 0x00390000a4077984 */ /* 0x0062a20000004800 */
[----:B------:R-:W-:Y:S01]  /*cf20*/  BSSY B0, `(.L_x_9457) ;  /* 0x0000004000007945 */ /* 0x000fe20003800000 */
[----:B------:R-:W-:Y:S05]  /*cf30*/  @!P3 BRA `(.L_x_9458) ;  /* 0x000000200000b947 */ /* 0x000fea0003800000 */
[----:B------:R1:W-:Y:S04]  /*cf40*/  RED.E.ADD.F32.FTZ.RN.STRONG.GPU [R4.64+-0x880], R209 ;  /* 0xfff780d10400798e */ /* 0x0003e8000c10e7a8 */
[----:B--2---:R1:W-:Y:S02]  /*cf50*/  RED.E.ADD.F32.FTZ.RN.STRONG.GPU [R8.64+-0x880], R7 ;  /* 0xfff780070800798e */ /* 0x0043e4000c10e7a8 */
.L_x_9458:
[----:B------:R-:W-:Y:S05]  /*cf60*/  BSYNC B0 ;  /* 0x0000000000007941 */ /* 0x000fea0003800000 */
.L_x_9457:
[----:B------:R-:W1:Y:S01]  /*cf70*/  LDS R149, [R149.X4+0x3980] ;  /* 0x0039800095957984 */ /* 0x000e620000004800 */
[----:B------:R-:W-:Y:S01]  /*cf80*/  BSSY B0, `(.L_x_9459) ;  /* 0x0000004000007945 */ /* 0x000fe20003800000 */
[----:B------:R-:W-:Y:S05]  /*cf90*/  @!P4 BRA `(.L_x_9460) ;  /* 0x000000200000c947 */ /* 0x000fea0003800000 */
[----:B------:R4:W-:Y:S04]  /*cfa0*/  RED.E.ADD.F32.FTZ.RN.STRONG.GPU [R4.64+-0x800], R211 ;  /* 0xfff800d30400798e */ /* 0x0009e8000c10e7a8 */
[----:B-1----:R4:W-:Y:S02]  /*cfb0*/  RED.E.ADD.F32.FTZ.RN.STRONG.GPU [R8.64+-0x800], R149 ;  /* 0xfff800950800798e */ /* 0x0029e4000c10e7a8 */
.L_x_9460:
[----:B------:R-:W-:Y:S05]  /*cfc0*/  BSYNC B0 ;  /* 0x0000000000007941 */ /* 0x000fea0003800000 */
.L_x_9459:
[----:B------:R-:W4:Y:S01]  /*cfd0*/  LDS R165, [R165.X4+0x3a00] ;  /* 0x003a0000a5a57984 */ /* 0x000f220000004800 */
[----:B------:R-:W-:Y:S01]  /*cfe0*/  BSSY B0, `(.L_x_9461) ;  /* 0x0000004000007945 */ /* 0x000fe20003800000 */
[----:B------:R-:W-:Y:S05]  /*cff0*/  @!P5 BRA `(.L_x_9462) ;  /* 0x000000200000d947 */ /* 0x000fea0003800000 */
[----:B------:R4:W-:Y:S04]  /*d000*/  RED.E.ADD.F32.FTZ.RN.STRONG.GPU [R4.64+-0x780], R213 ;  /* 0xfff880d50400798e */ /* 0x0009e8000c10e7a8 */
[----:B----4-:R4:W-:Y:S02]  /*d010*/  RED.E.ADD.F32.FTZ.RN.STRONG.GPU [R8.64+-0x780], R165 ;  /* 0xfff880a50800798e */ /* 0x0109e4000c10e7a8 */
.L_x_9462:
[----:B------:R-:W-:Y:S05]  /*d020*/  BSYNC B0 ;  /* 0x0000000000007941 */ /* 0x000fea0003800000 */
.L_x_9461:
        /* <DEDUP_REMOVED lines=12> */
.L_x_9464:
[----:B-1----:R-:W-:Y:S05]  /*d0f0*/  BSYNC B0 ;  /* 0x0000000000007941 */ /* 0x002fea0003800000 */
.L_x_9463:
[----:B------:R-:W1:Y:S01]  /*d100*/  LDS R167, [R167.X4+0x3b00] ;  /* 0x003b0000a7a77984 */ /* 0x000e620000004800 */
[----:B------:R-:W-:Y:S01]  /*d110*/  BSSY B0, `(.L_x_9465) ;  /* 0x0000004000007945 */ /* 0x000fe20003800000 */
[----:B------:R-:W-:Y:S05]  /*d120*/  @!P0 BRA `(.L_x_9466) ;  /* 0x0000002000008947 */ /* 0x000fea0003800000 */
[----:B------:R4:W-:Y:S04]  /*d130*/  RED.E.ADD.F32.FTZ.RN.STRONG.GPU [R4.64+-0x680], R217 ;  /* 0xfff980d90400798e */ /* 0x0009e8000c10e7a8 */
[----:B-1----:R4:W-:Y:S02]  /*d140*/  RED.E.ADD.F32.FTZ.RN.STRONG.GPU [R8.64+-0x680], R167 ;  /* 0xfff980a70800798e */ /* 0x0029e4000c10e7a8 */
.L_x_9466:
[----:B------:R-:W-:Y:S05]  /*d150*/  BSYNC B0 ;  /* 0x0000000000007941 */ /* 0x000fea0003800000 */
.L_x_9465:
[----:B--2---:R2:W4:Y:S01]  /*d160*/  LDS R7, [R168.X4+0x3b80] ;  /* 0x003b8000a8077984 */ /* 0x0045220000004800 */
[----:B------:R-:W-:Y:S01]  /*d170*/  BSSY B0, `(.L_x_9467) ;  /* 0x0000004000007945 */ /* 0x000fe20003800000 */
[----:B------:R-:W-:Y:S05]  /*d180*/  @!P1 BRA `(.L_x_9468) ;  /* 0x0000002000009947 */ /* 0x000fea0003800000 */
[----:B------:R2:W-:Y:S04]  /*d190*/  RED.E.ADD.F32.FTZ.RN.STRONG.GPU [R4.64+-0x600], R219 ;  /* 0xfffa00db0400798e */ /* 0x0005e8000c10e7a8 */
[----:B----4-:R2:W-:Y:S02]  /*d1a0*/  RED.E.ADD.F32.FTZ.RN.STRONG.GPU [R8.64+-0x600], R7 ;  /* 0xfffa00070800798e */ /* 0x0105e4000c10e7a8 */
.L_x_9468:
[----:B------:R-:W-:Y:S05]  /*d1b0*/  BSYNC B0 ;  /* 0x0000000000007941 */ /* 0x000fea0003800000 */
.L_x_9467:
[----:B------:R-:W2:Y:S01]  /*d1c0*/  LDS R169, [R169.X4+0x3c00] ;  /* 0x003c0000a9a97984 */ /* 0x000ea20000004800 */
[----:B------:R-:W-:Y:S01]  /*d1d0*/  BSSY B0, `(.L_x_9469) ;  /* 0x0000004000007945 */ /* 0x000fe20003800000 */
[----:B------:R-:W-:Y:S05]  /*d1e0*/  @!P2 BRA `(.L_x_9470) ;  /* 0x000000200000a947 */ /* 0x000fea0003800000 */
[----:B------:R4:W-:Y:S04]  /*d1f0*/  RED.E.ADD.F32.FTZ.RN.STRONG.GPU [R4.64+-0x580], R221 ;  /* 0xfffa80dd0400798e */ /* 0x0009e8000c10e7a8 */
[----:B--2---:R4:W-:Y:S02]  /*d200*/  RED.E.ADD.F32.FTZ.RN.STRONG.GPU [R8.64+-0x580], R169 ;  /* 0xfffa80a90800798e */ /* 0x0049e4000c10e7a8 */
.L_x_9470:
[----:B------:R-:W-:Y:S05]  /*d210*/  BSYNC B0 ;  /* 0x0000000000007941 */ /* 0x000fea0003800000 */
.L_x_9469:
[----:B--2-4-:R2:W4:Y:S01]  /*d220*/  LDS R7, [R170.X4+0x3c80] ;  /* 0x003c8000aa077984 */ /* 0x0145220000004800 */
[----:B------:R-:W-:Y:S01]  /*d230*/  BSSY B0, `(.L_x_9471) ;  /* 0x0000004000007945 */ /* 0x000fe20003800000 */
[----:B------:R-:W-:Y:S05]  /*d240*/  @!P3 BRA `(.L_x_9472) ;  /* 0x000000200000b947 */ /* 0x000fea0003800000 */
[----:B------:R2:W-:Y:S04]  /*d250*/  RED.E.ADD.F32.FTZ.RN.STRONG.GPU [R4.64+-0x500], R223 ;  /* 0xfffb00df0400798e */ /* 0x0005e8000c10e7a8 */
[----:B----4-:R2:W-:Y:S02]  /*d260*/  RED.E.ADD.F32.FTZ.RN.STRONG.GPU [R8.64+-0x500], R7 ;  /* 0xfffb00070800798e */ /* 0x0105e4000c10e7a8 */
.L_x_9472:
[----:B------:R-:W-:Y:S05]  /*d270*/  BSYNC B0 ;  /* 0x0000000000007941 */ /* 0x000fea0003800000 */
.L_x_9471:
[----:B------:R-:W2:Y:S01]  /*d280*/  LDS R171, [R171.X4+0x3d00] ;  /* 0x003d0000abab7984 */ /* 0x000ea20000004800 */
[----:B------:R-:W-:Y:S01]  /*d290*/  BSSY B0, `(.L_x_9473) ;  /* 0x0000004000007945 */ /* 0x000fe20003800000 */
[----:B------:R-:W-:Y:S05]  /*d2a0*/  @!P4 BRA `(.L_x_9474) ;  /* 0x000000200000c947 */ /* 0x000fea0003800000 */
[----:B------:R4:W-:Y:S04]  /*d2b0*/  RED.E.ADD.F32.FTZ.RN.STRONG.GPU [R4.64+-0x480], R225 ;  /* 0xfffb80e10400798e */ /* 0x0009e8000c10e7a8 */
[----:B--2---:R4:W-:Y:S02]  /*d2c0*/  RED.E.ADD.F32.FTZ.RN.STRONG.GPU [R8.64+-0x480], R171 ;  /* 0xfffb80ab0800798e */ /* 0x0049e4000c10e7a8 */
.L_x_9474:
[----:B------:R-:W-:Y:S05]  /*d2d0*/  BSYNC B0 ;  /* 0x0000000000007941 */ /* 0x000fea0003800000 */
.L_x_9473:
[----:B--2-4-:R2:W4:Y:S01]  /*d2e0*/  LDS R7, [R172.X4+0x3d80] ;  /* 0x003d8000ac077984 */ /* 0x0145220000004800 */
[----:B------:R-:W-:Y:S01]  /*d2f0*/  BSSY B0, `(.L_x_9475) ;  /* 0x0000004000007945 */ /* 0x000fe20003800000 */
[----:B------:R-:W-:Y:S05]  /*d300*/  @!P5 BRA `(.L_x_9476) ;  /* 0x000000200000d947 */ /* 0x000fea0003800000 */
[----:B------:R2:W-:Y:S04]  /*d310*/  RED.E.ADD.F32.FTZ.RN.STRONG.GPU [R4.64+-0x400], R227 ;  /* 0xfffc00e30400798e */ /* 0x0005e8000c10e7a8 */
[----:B----4-:R2:W-:Y:S02]  /*d320*/  RED.E.ADD.F32.FTZ.RN.STRONG.GPU [R8.64+-0x400], R7 ;  /* 0xfffc00070800798e */ /* 0x0105e4000c10e7a8 */
.L_x_9476:
[----:B------:R-:W-:Y:S05]  /*d330*/  BSYNC B0 ;  /* 0x0000000000007941 */ /* 0x000fea0003800000 */
.L_x_9475:
        /* <DEDUP_REMOVED lines=12> */
.L_x_9478:
[----:B------:R-:W-:Y:S05]  /*d400*/  BSYNC B0 ;  /* 0x0000000000007941 */ /* 0x000fea0003800000 */
.L_x_9477:
[----:B--2-4-:R2:W4:Y:S01]  /*d410*/  LDS R7, [R174.X4+0x3e80] ;  /* 0x003e8000ae077984 */ /* 0x0145220000004800 */
[----:B------:R-:W-:Y:S01]  /*d420*/  BSSY B0, `(.L_x_9479) ;  /* 0x0000004000007945 */ /* 0x000fe20003800000 */
[----:B------:R-:W-:Y:S05]  /*d430*/  @!P0 BRA `(.L_x_9480) ;  /* 0x0000002000008947 */ /* 0x000fea0003800000 */
[----:B------:R2:W-:Y:S04]  /*d440*/  RED.E.ADD.F32.FTZ.RN.STRONG.GPU [R4.64+-0x300], R231 ;  /* 0xfffd00e70400798e */ /* 0x0005e8000c10e7a8 */
[----:B----4-:R2:W-:Y:S02]  /*d450*/  RED.E.ADD.F32.FTZ.RN.STRONG.GPU [R8.64+-0x300], R7 ;  /* 0xfffd00070800798e */ /* 0x0105e4000c10e7a8 */
.L_x_9480:
[----:B------:R-:W-:Y:S05]  /*d460*/  BSYNC B0 ;  /* 0x0000000000007941 */ /* 0x000fea0003800000 */
.L_x_9479:
[----:B------:R-:W2:Y:S01]  /*d470*/  LDS R175, [R175.X4+0x3f00] ;  /* 0x003f0000afaf7984 */ /* 0x000ea20000004800 */
[----:B------:R-:W-:Y:S01]  /*d480*/  BSSY B0, `(.L_x_9481) ;  /* 0x0000004000007945 */ /* 0x000fe20003800000 */
[----:B------:R-:W-:Y:S05]  /*d490*/  @!P1 BRA `(.L_x_9482) ;  /* 0x0000002000009947 */ /* 0x000fea0003800000 */
[----:B------:R4:W-:Y:S04]  /*d4a0*/  RED.E.ADD.F32.FTZ.RN.STRONG.GPU [R4.64+-0x280], R233 ;  /* 0xfffd80e90400798e */ /* 0x0009e8000c10e7a8 */
[----:B--2---:R4:W-:Y:S02]  /*d4b0*/  RED.E.ADD.F32.FTZ.RN.STRONG.GPU [R8.64+-0x280], R175 ;  /* 0xfffd80af0800798e */ /* 0x0049e4000c10e7a8 */
.L_x_9482:
[----:B------:R-:W-:Y:S05]  /*d4c0*/  BSYNC B0 ;  /* 0x0000000000007941 */ /* 0x000fea0003800000 */
.L_x_9481:
[----:B--2-4-:R2:W4:Y:S01]  /*d4d0*/  LDS R7, [R176.X4+0x3f80] ;  /* 0x003f8000b0077984 */ /* 0x0145220000004800 */
[----:B------:R-:W-:Y:S01]  /*d4e0*/  BSSY B0, `(.L_x_9483) ;  /* 0x0000004000007945 */ /* 0x000fe20003800000 */
[----:B------:R-:W-:Y:S05]  /*d4f0*/  @!P2 BRA `(.L_x_9484) ;  /* 0x000000200000a947 */ /* 0x000fea0003800000 */
[----:B------:R2:W-:Y:S04]  /*d500*/  RED.E.ADD.F32.FTZ.RN.STRONG.GPU [R4.64+-0x200], R235 ;  /* 0xfffe00eb0400798e */ /* 0x0005e8000c10e7a8 */
[----:B----4-:R2:W-:Y:S02]  /*d510*/  RED.E.ADD.F32.FTZ.RN.STRONG.GPU [R8.64+-0x200], R7 ;  /* 0xfffe00070800798e */ /* 0x0105e4000c10e7a8 */
.L_x_9484:
[----:B------:R-:W-:Y:S05]  /*d520*/  BSYNC B0 ;  /* 0x0000000000007941 */ /* 0x000fea0003800000 */
.L_x_9483:
[----:B------:R-:W2:Y:S01]  /*d530*/  LDS R177, [R177.X4+0x4000] ;  /* 0x00400000b1b17984 */ /* 0x000ea20000004800 */
[----:B------:R-:W-:Y:S01]  /*d540*/  BSSY B0, `(.L_x_9485) ;  /* 0x0000004000007945 */ /* 0x000fe20003800000 */
[----:B------:R-:W-:Y:S05]  /*d550*/  @!P3 BRA `(.L_x_9486) ;  /* 0x000000200000b947 */ /* 0x000fea0003800000 */
[----:B------:R4:W-:Y:S04]  /*d560*/  RED.E.ADD.F32.FTZ.RN.STRONG.GPU [R4.64+-0x180], R237 ;  /* 0xfffe80ed0400798e */ /* 0x0009e8000c10e7a8 */
[----:B--2---:R4:W-:Y:S02]  /*d570*/  RED.E.ADD.F32.FTZ.RN.STRONG.GPU [R8.64+-0x180], R177 ;  /* 0xfffe80b10800798e */ /* 0x0049e4000c10e7a8 */
.L_x_9486:
[----:B------:R-:W-:Y:S05]  /*d580*/  BSYNC B0 ;  /* 0x0000000000007941 */ /* 0x000fea0003800000 */
.L_x_9485:
[----:B--2-4-:R2:W4:Y:S01]  /*d590*/  LDS R7, [R178.X4+0x4080] ;  /* 0x00408000b2077984 */ /* 0x0145220000004800 */
[----:B------:R-:W-:Y:S01]  /*d5a0*/  BSSY B0, `(.L_x_9487) ;  /* 0x0000004000007945 */ /* 0x000fe20003800000 */
[----:B------:R-:W-:Y:S05]  /*d5b0*/  @!P4 BRA `(.L_x_9488) ;  /* 0x000000200000c947 */ /* 0x000fea0003800000 */
[----:B------:R2:W-:Y:S04]  /*d5c0*/  RED.E.ADD.F32.FTZ.RN.STRONG.GPU [R4.64+-0x100], R239 ;  /* 0xffff00ef0400798e */ /* 0x0005e8000c10e7a8 */
[----:B----4-:R2:W-:Y:S02]  /*d5d0*/  RED.E.ADD.F32.FTZ.RN.STRONG.GPU [R8.64+-0x100], R7 ;  /* 0xffff00070800798e */ /* 0x0105e4000c10e7a8 */
.L_x_9488:
[----:B------:R-:W-:Y:S05]  /*d5e0*/  BSYNC B0 ;  /* 0x0000000000007941 */ /* 0x000fea0003800000 */
.L_x_9487:
[----:B------:R-:W2:Y:S01]  /*d5f0*/  LDS R179, [R179.X4+0x4100] ;  /* 0x00410000b3b37984 */ /* 0x000ea20000004800 */
[----:B------:R-:W-:Y:S01]  /*d600*/  BSSY B0, `(.L_x_9489) ;  /* 0x0000004000007945 */ /* 0x000fe20003800000 */
[----:B------:R-:W-:Y:S05]  /*d610*/  @!P5 BRA `(.L_x_9490) ;  /* 0x000000200000d947 */ /* 0x000fea0003800000 */
[----:B------:R4:W-:Y:S04]  /*d620*/  RED.E.ADD.F32.FTZ.RN.STRONG.GPU [R4.64+-0x80], R241 ;  /* 0xffff80f10400798e */ /* 0x0009e8000c10e7a8 */
[----:B--2---:R4:W-:Y:S02]  /*d630*/  RED.E.ADD.F32.FTZ.RN.STRONG.GPU [R8.64+-0x80], R179 ;  /* 0xffff80b30800798e */ /* 0x0049e4000c10e7a8 */
.L_x_9490:
[----:B------:R-:W-:Y:S05]  /*d640*/  BSYNC B0 ;  /* 0x0000000000007941 */ /* 0x000fea0003800000 */
.L_x_9489:
[----:B--2-4-:R-:W2:Y:S01]  /*d650*/  SHFL.DOWN PT, R5, R12, 0x1, 0x1f ;  /* 0x08201f000c057f89 */ /* 0x014ea200000e0000 */
[----:B------:R-:W-:Y:S01]  /*d660*/  ISETP.GT.AND P0, PT, R121, 0x1e, PT ;  /* 0x0000001e7900780c */ /* 0x000fe20003f04270 */
[----:B------:R-:W-:Y:S01]  /*d670*/  FMUL.FTZ R188, R145, R188 ;  /* 0x000000bc91bc7220 */ /* 0x000fe20000410000 */
[----:B------:R-:W-:Y:S01]  /*d680*/  ISETP.NE.AND P1, PT, R121, RZ, PT ;  /* 0x000000ff7900720c */ /* 0x000fe20003f25270 */
[----:B------:R-:W4:Y:S01]  /*d690*/  SHFL.DOWN PT, R4, R13, 0x1, 0x1f ;  /* 0x08201f000d047f89 */ /* 0x000f2200000e0000 */
        /* <DEDUP_REMOVED lines=45> */
[----:B--2---:R-:W-:Y:S02]  /*d970*/  @!P0 FADD.FTZ R12, R12, R5 ;  /* 0x000000050c0c8221 */ /* 0x004fe40000010000 */
[----:B------:R-:W-:-:S02]  /*d980*/  FFMA.FTZ R53, R20, R86, R53 ;  /* 0x0000005614357223 */ /* 0x000fc40000010035 */
[----:B----4-:R-:W-:Y:S01]  /*d990*/  @!P0 FADD.FTZ R13, R13, R4 ;  /* 0x000000040d0d8221 */ /* 0x010fe20000010000 */
[----:B------:R-:W2:Y:S01]  /*d9a0*/  SHFL.DOWN PT, R5, R12, 0x8, 0x1f ;  /* 0x09001f000c057f89 */ /* 0x000ea200000e0000 */
[----:B------:R-:W-:Y:S01]  /*d9b0*/  ISETP.GT.AND P0, PT, R121, 0x17, PT ;  /* 0x000000177900780c */ /* 0x000fe20003f04270 */
[----:B------:R-:W-:Y:S02]  /*d9c0*/  FADD.FTZ R56, R19, R56 ;  /* 0x0000003813387221 */ /* 0x000fe40000010000 */
[----:B------:R-:W4:Y:S01]  /*d9d0*/  SHFL.DOWN PT, R4, R13, 0x8, 0x1f ;  /* 0x09001f000d047f89 */ /* 0x000f2200000e0000 */
[----:B------:R-:W-:-:S09]  /*d9e0*/  FADD.FTZ R54, R7, R54 ;  /* 0x0000003607367221 */ /* 0x000fd20000010000 */
[----:B--2---:R-:W-:Y:S02]  /*d9f0*/  @!P0 FADD.FTZ R12, R12, R5 ;  /* 0x000000050c0c8221 */ /* 0x004fe40000010000 */
[----:B----4-:R-:W-:-:S03]  /*da00*/  @!P0 FADD.FTZ R13, R13, R4 ;  /* 0x000000040d0d8221 */ /* 0x010fc60000010000 */
[----:B------:R-:W2:Y:S01]  /*da10*/  SHFL.DOWN PT, R5, R12, 0x10, 0x1f ;  /* 0x0a001f000c057f89 */ /* 0x000ea200000e0000 */
[----:B------:R-:W-:-:S03]  /*da20*/  ISETP.GT.AND P0, PT, R121, 0xf, PT ;  /* 0x0000000f7900780c */ /* 0x000fc60003f04270 */
[----:B------:R-:W4:Y:S10]  /*da30*/  SHFL.DOWN PT, R4, R13, 0x10, 0x1f ;  /* 0x0a001f000d047f89 */ /* 0x000f3400000e0000 */
[----:B--2---:R-:W-:-:S02]  /*da40*/  @!P0 FADD.FTZ R12, R12, R5 ;  /* 0x000000050c0c8221 */ /* 0x004fc40000010000 */
[----:B----4-:R-:W-:-:S03]  /*da50*/  @!P0 FADD.FTZ R13, R13, R4 ;  /* 0x000000040d0d8221 */ /* 0x010fc60000010000 */
        /* <DEDUP_REMOVED lines=13> */
.L_x_9492:
[----:B--2---:R-:W-:Y:S05]  /*db30*/  BSYNC B0 ;  /* 0x0000000000007941 */ /* 0x004fea0003800000 */
.L_x_9491:
        /* <DEDUP_REMOVED lines=8> */
.L_x_9414:
        /* <DEDUP_REMOVED lines=31> */
[----:B---3--:R-:W3:Y:S01]  /*ddb0*/  @!P4 LDG.E R21, [R2.64+0x180] ;  /* 0x000180280215c981 */ /* 0x008ee2000c1e1900 */
        /* <DEDUP_REMOVED lines=25> */
[----:B------:R-:W3:Y:S04]  /*df50*/  @!P1 LDG.E R33, [R2.64+0x780] ;  /* 0x0007802802219981 */ /* 0x000ee8000c1e1900 */
[----:B--2---:R-:W-:Y:S04]  /*df60*/  STS [R120], R75 ;  /* 0x0000004b78007388 */ /* 0x004fe80000000800 */
[----:B----4-:R-:W-:Y:S04]  /*df70*/  STS [R118+0x80], R19 ;  /* 0x0000801376007388 */ /* 0x010fe80000000800 */
[----:B-----5:R-:W-:Y:S04]  /*df80*/  STS [R117+0x100], R18 ;  /* 0x0001001275007388 */ /* 0x020fe80000000800 */
        /* <DEDUP_REMOVED lines=22> */
[----:B---3--:R-:W-:-:S03]  /*e0f0*/  FADD.FTZ R23, R3, UR5 ;  /* 0x0000000503177e21 */ /* 0x008fc60008010000 */
[----:B------:R-:W2:Y:S01]  /*e100*/  LDS R3, [R103.X4+0x18] ;  /* 0x0000180067037984 */ /* 0x000ea20000004800 */
[----:B------:R-:W-:Y:S01]  /*e110*/  FSETP.GTU.FTZ.AND P1, PT, R22, 20, PT ;  /* 0x41a000001600780b */ /* 0x000fe20003f3c000 */
[----:B----4-:R-:W-:Y:S01]  /*e120*/  FADD.FTZ R24, R18, UR5 ;  /* 0x0000000512187e21 */ /* 0x010fe20008010000 */
[----:B------:R-:W-:Y:S01]  /*e130*/  FSETP.GTU.FTZ.AND P6, PT, R23, 20, PT ;  /* 0x41a000001700780b */ /* 0x000fe20003fdc000 */
[----:B------:R-:W3:Y:S01]  /*e140*/  LDS R18, [R103.X4+0x1c] ;  /* 0x00001c0067127984 */ /* 0x000ee20000004800 */
[----:B-----5:R-:W-:-:S03]  /*e150*/  FADD.FTZ R25, R19, UR5 ;  /* 0x0000000513197e21 */ /* 0x020fc60008010000 */
[----:B------:R-:W4:Y:S06]  /*e160*/  LDS R19, [R103.X4+0x20] ;  /* 0x0000200067137984 */ /* 0x000f2c0000004800 */
[----:B------:R-:W-:Y:S01]  /*e170*/  @!P1 FMUL.FTZ R22, R22, -1.4426950216293334961 ;  /* 0xbfb8aa3b16169820 */ /* 0x000fe20000410000 */
[----:B------:R-:W-:-:S05]  /*e180*/  FSETP.GTU.FTZ.AND P5, PT, R24, 20, PT ;  /* 0x41a000001800780b */ /* 0x000fca0003fbc000 */
[----:B------:R-:W5:Y:S01]  /*e190*/  @!P1 MUFU.EX2 R22, R22 ;  /* 0x0000001600169308 */ /* 0x000f620000000800 */
[----:B------:R-:W-:-:S07]  /*e1a0*/  @!P6 FMUL.FTZ R23, R23, -1.4426950216293334961 ;  /* 0xbfb8aa3b1717e820 */ /* 0x000fce0000410000 */
[----:B------:R-:W1:Y:S01]  /*e1b0*/  @!P6 MUFU.EX2 R23, R23 ;  /* 0x000000170017e308 */ /* 0x000e620000000800 */
[----:B------:R-:W-:Y:S02]  /*e1c0*/  @!P5 FMUL.FTZ R24, R24, -1.4426950216293334961 ;  /* 0xbfb8aa3b1818d820 */ /* 0x000fe40000410000 */
[----:B-----5:R-:W-:Y:S02]  /*e1d0*/  @!P1 FADD.FTZ R22, R22, 1 ;  /* 0x3f80000016169421 */ /* 0x020fe40000010000 */
[----:B--2---:R-:W-:-:S03]  /*e1e0*/  FADD.FTZ R3, R3, UR5 ;  /* 0x0000000503037e21 */ /* 0x004fc60008010000 */
[----:B------:R4:W2:Y:S02]  /*e1f0*/  @!P1 MUFU.RCP R27, R22 ;  /* 0x00000016001b9308 */ /* 0x0008a40000001000 */
[----:B------:R-:W-:-:S06]  /*e200*/  FSETP.GTU.FTZ.AND P3, PT, R3, 20, PT ;  /* 0x41a000000300780b */ /* 0x000fcc0003f7c000 */
[----:B------:R-:W5:Y:S01]  /*e210*/  @!P5 MUFU.EX2 R24, R24 ;  /* 0x000000180018d308 */ /* 0x000f620000000800 */
[----:B-1----:R-:W-:Y:S02]  /*e220*/  @!P6 FADD.FTZ R23, R23, 1 ;  /* 0x3f8000001717e421 */ /* 0x002fe40000010000 */
[----:B------:R-:W-:Y:S02]  /*e230*/  FADD.FTZ R2, R2, UR5 ;  /* 0x0000000502027e21 */ /* 0x000fe40008010000 */
[----:B---3--:R-:W-:Y:S02]  /*e240*/  FADD.FTZ R28, R18, UR5 ;  /* 0x00000005121c7e21 */ /* 0x008fe40008010000 */
[----:B----4-:R-:W-:Y:S01]  /*e250*/  FADD.FTZ R22, R19, UR5 ;  /* 0x0000000513167e21 */ /* 0x010fe20008010000 */
[----:B------:R-:W1:Y:S01]  /*e260*/  @!P6 MUFU.RCP R26, R23 ;  /* 0x00000017001ae308 */ /* 0x000e620000001000 */
[----:B------:R-:W-:Y:S01]  /*e270*/  @!P3 FMUL.FTZ R3, R3, -1.4426950216293334961 ;  /* 0xbfb8aa3b0303b820 */ /* 0x000fe20000410000 */
[----:B------:R-:W-:Y:S01]  /*e280*/  FSETP.GTU.FTZ.AND P4, PT, R2, 20, PT ;  /* 0x41a000000200780b */ /* 0x000fe20003f9c000 */
[----:B--2---:R-:W-:Y:S01]  /*e290*/  @!P1 FMUL.FTZ R56, R56, R27 ;  /* 0x0000001b38389220 */ /* 0x004fe20000410000 */
[----:B------:R-:W-:-:S02]  /*e2a0*/  FSETP.GTU.FTZ.AND P2, PT, R28, 20, PT ;  /* 0x41a000001c00780b */ /* 0x000fc40003f5c000 */
[----:B------:R-:W-:Y:S02]  /*e2b0*/  FSETP.GTU.FTZ.AND P1, PT, R22, 20, PT ;  /* 0x41a000001600780b */ /* 0x000fe40003f3c000 */
[----:B------:R-:W2:Y:S01]  /*e2c0*/  @!P3 MUFU.EX2 R18, R3 ;  /* 0x000000030012b308 */ /* 0x000ea20000000800 */
[----:B-----5:R-:W-:Y:S01]  /*e2d0*/  @!P5 FADD.FTZ R24, R24, 1 ;  /* 0x3f8000001818d421 */ /* 0x020fe20000010000 */
[----:B------:R-:W-:-:S06]  /*e2e0*/  FSETP.GTU.FTZ.AND P0, PT, R25, 20, PT ;  /* 0x41a000001900780b */ /* 0x000fcc0003f1c000 */
[----:B------:R-:W3:Y:S01]  /*e2f0*/  @!P5 MUFU.RCP R24, R24 ;  /* 0x000000180018d308 */ /* 0x000ee20000001000 */
        /* <DEDUP_REMOVED lines=8> */
[----:B------:R-:W4:Y:S01]  /*e380*/  @!P4 MUFU.EX2 R2, R2 ;  /* 0x000000020002c308 */ /* 0x000f220000000800 */
[----:B--2---:R-:W-:Y:S01]  /*e390*/  @!P3 FADD.FTZ R19, R18, 1 ;  /* 0x3f8000001213b421 */ /* 0x004fe20000010000 */
[----:B------:R-:W-:Y:S01]  /*e3a0*/  FSETP.GTU.FTZ.AND P6, PT, R23, 20, PT ;  /* 0x41a000001700780b */ /* 0x000fe20003fdc000 */
[----:B---3--:R-:W-:-:S05]  /*e3b0*/  @!P5 FMUL.FTZ R59, R59, R24 ;  /* 0x000000183b3bd220 */ /* 0x008fca0000410000 */
[----:B------:R-:W2:Y:S01]  /*e3c0*/  @!P1 MUFU.EX2 R21, R21 ;  /* 0x0000001500159308 */ /* 0x000ea20000000800 */
[----:B------:R-:W-:Y:S01]  /*e3d0*/  FSETP.GTU.FTZ.AND P5, PT, R26, 20, PT ;  /* 0x41a000001a00780b */ /* 0x000fe20003fbc000 */
[----:B-1----:R-:W-:Y:S01]  /*e3e0*/  @!P2 FADD.FTZ R20, R20, 1 ;  /* 0x3f8000001414a421 */ /* 0x002fe20000010000 */
[----:B------:R-:W-:Y:S05]  /*e3f0*/  LDS R18, [R103.X4+0x34] ;  /* 0x0000340067127984 */ /* 0x000fea0000004800 */
[----:B------:R-:W1:Y:S01]  /*e400*/  @!P3 MUFU.RCP R19, R19 ;  /* 0x000000130013b308 */ /* 0x000e620000001000 */
[----:B----4-:R-:W-:-:S07]  /*e410*/  @!P4 FADD.FTZ R3, R2, 1 ;  /* 0x3f8000000203c421 */ /* 0x010fce0000010000 */
[----:B------:R-:W3:Y:S01]  /*e420*/  @!P0 MUFU.EX2 R25, R25 ;  /* 0x0000001900198308 */ /* 0x000ee20000000800 */
[----:B--2---:R-:W-:Y:S01]  /*e430*/  @!P1 FADD.FTZ R21, R21, 1 ;  /* 0x3f80000015159421 */ /* 0x004fe20000010000 */
[----:B------:R-:W2:Y:S01]  /*e440*/  LDS R2, [R103.X4+0x2c] ;  /* 0x00002c0067027984 */ /* 0x000ea20000004800 */
[----:B------:R-:W-:Y:S02]  /*e450*/  @!P6 FMUL.FTZ R22, R23, -1.4426950216293334961 ;  /* 0xbfb8aa3b1716e820 */ /* 0x000fe40000410000 */
[----:B------:R-:W-:-:S03]  /*e460*/  @!P5 FMUL.FTZ R23, R26, -1.4426950216293334961 ;  /* 0xbfb8aa3b1a17d820 */ /* 0x000fc60000410000 */
[----:B------:R4:W5:Y:S01]  /*e470*/  @!P4 MUFU.RCP R24, R3 ;  /* 0x000000030018c308 */ /* 0x0009620000001000 */
[----:B-1----:R-:W-:Y:S02]  /*e480*/  @!P3 FMUL.FTZ R62, R62, R19 ;  /* 0x000000133e3eb220 */ /* 0x002fe40000410000 */
[----:B------:R-:W-:Y:S05]  /*e490*/  LDS R19, [R103.X4+0x38] ;  /* 0x0000380067137984 */ /* 0x000fea0000004800 */
[----:B------:R1:W-:Y:S01]  /*e4a0*/  @!P2 MUFU.RCP R27, R20 ;  /* 0x00000014001ba308 */ /* 0x0003e20000001000 */
[----:B----4-:R-:W4:Y:S01]  /*e4b0*/  LDS R3, [R103.X4+0x30] ;  /* 0x0000300067037984 */ /* 0x010f220000004800 */
[----:B---3--:R-:W-:-:S06]  /*e4c0*/  @!P0 FADD.FTZ R25, R25, 1 ;  /* 0x3f80000019198421 */ /* 0x008fcc0000010000 */
[----:B------:R3:W0:Y:S01]  /*e4d0*/  @!P1 MUFU.RCP R26, R21 ;  /* 0x00000015001a9308 */ /* 0x0006220000001000 */
[----:B-1----:R-:W1:Y:S04]  /*e4e0*/  LDS R20, [R103.X4+0x3c] ;  /* 0x00003c0067147984 */ /* 0x002e680000004800 */
[----:B---3--:R-:W3:Y:S04]  /*e4f0*/  LDS R21, [R103.X4] ;  /* 0x0000000067157984 */ /* 0x008ee80000004800 */
[----:B------:R-:W-:Y:S01]  /*e500*/  BAR.SYNC.DEFER_BLOCKING 0x0 ;  /* 0x0000000000007b1d */ /* 0x000fe20000010000 */
[----:B-----5:R-:W-:-:S05]  /*e510*/  @!P4 FMUL.FTZ R61, R61, R24 ;  /* 0x000000183d3dc220 */ /* 0x020fca0000410000 */
[----:B------:R-:W5:Y:S01]  /*e520*/  @!P0 MUFU.RCP R25, R25 ;  /* 0x0000001900198308 */ /* 0x000f620000001000 */
[----:B------:R-:W-:Y:S01]  /*e530*/  ISETP.NE.AND P4, PT, R123, RZ, PT ;  /* 0x000000ff7b00720c */ /* 0x000fe20003f85270 */
[----:B0-----:R-:W-:Y:S01]  /*e540*/  @!P1 FMUL.FTZ R65, R65, R26 ;  /* 0x0000001a41419220 */ /* 0x001fe20000410000 */
[----:B------:R-:W-:Y:S01]  /*e550*/  MOV R26, UR28 ;  /* 0x0000001c001a7c02 */ /* 0x000fe20008000f00 */
[----:B------:R-:W-:-:S04]  /*e560*/  @!P2 FMUL.FTZ R64, R64, R27 ;  /* 0x0000001b4040a220 */ /* 0x000fc80000410000 */
[----:B------:R-:W0:Y:S01]  /*e570*/  @!P5 MUFU.EX2 R23, R23 ;  /* 0x000000170017d308 */ /* 0x000e220000000800 */
[----:B-----5:R-:W-:Y:S01]  /*e580*/  @!P0 FMUL.FTZ R60, R60, R25 ;  /* 0x000000193c3c8220 */ /* 0x020fe20000410000 */
        /* <DEDUP_REMOVED lines=35> */
[----:B------:R-:W5:Y:S01]  /*e7c0*/  @!P6 MUFU.EX2 R22, R22 ;  /* 0x000000160016e308 */ /* 0x000f620000000800 */
[----:B0-----:R-:W-:-:S02]  /*e7d0*/  @!P5 FADD.FTZ R23, R23, 1 ;  /* 0x3f8000001717d421 */ /* 0x001fc40000010000 */
[----:B--2---:R-:W-:Y:S02]  /*e7e0*/  FADD.FTZ R2, R2, UR5 ;  /* 0x0000000502027e21 */ /* 0x004fe40008010000 */
[----:B------:R-:W-:Y:S02]  /*e7f0*/  FADD.FTZ R24, R18, UR5 ;  /* 0x0000000512187e21 */ /* 0x000fe40008010000 */
[----:B----4-:R-:W-:Y:S01]  /*e800*/  FADD.FTZ R3, R3, UR5 ;  /* 0x0000000503037e21 */ /* 0x010fe20008010000 */
[----:B------:R-:W0:Y:S01]  /*e810*/  @!P5 MUFU.RCP R23, R23 ;  /* 0x000000170017d308 */ /* 0x000e220000001000 */
[----:B------:R-:W-:Y:S01]  /*e820*/  FSETP.GTU.FTZ.AND P0, PT, R2, 20, PT ;  /* 0x41a000000200780b */ /* 0x000fe20003f1c000 */
[----:B-----5:R-:W-:Y:S01]  /*e830*/  @!P6 FADD.FTZ R22, R22, 1 ;  /* 0x3f8000001616e421 */ /* 0x020fe20000010000 */
[----:B------:R-:W2:Y:S01]  /*e840*/  LDS R26, [0x840] ;  /* 0x00084000ff1a7984 */ /* 0x000ea20000000800 */
        /* <DEDUP_REMOVED lines=15> */
[----:B---3--:R-:W-:Y:S01]  /*e940*/  FADD.FTZ R22, R21, UR5 ;  /* 0x0000000515167e21 */ /* 0x008fe20008010000 */
        /* <DEDUP_REMOVED lines=8> */
[----:B--2---:R-:W-:Y:S01]  /*e9d0*/  ISETP.GE.AND P6, PT, R119, R26, PT ;  /* 0x0000001a7700720c */ /* 0x004fe20003fc6270 */
[----:B------:R-:W2:Y:S01]  /*e9e0*/  @!P3 MUFU.EX2 R21, R21 ;  /* 0x000000150015b308 */ /* 0x000ea20000000800 */
[----:B0-----:R-:W-:Y:S02]  /*e9f0*/  @!P1 FADD.FTZ R19, R19, 1 ;  /* 0x3f80000013139421 */ /* 0x001fe40000010000 */
[----:B------:R-:W-:Y:S01]  /*ea00*/  @!P5 FMUL.FTZ R18, R22, -1.4426950216293334961 ;  /* 0xbfb8aa3b1612d820 */ /* 0x000fe20000410000 */
[----:B------:R-:W-:Y:S01]  /*ea10*/  UIMAD UR7, UR13, UR8, URZ ;  /* 0x000000080d0772a4 */ /* 0x000fe2000f8e023f */
[----:B-1----:R-:W-:-:S03]  /*ea20*/  @!P2 FADD.FTZ R20, R20, 1 ;  /* 0x3f8000001414a421 */ /* 0x002fc60000010000 */
[----:B------:R-:W0:Y:S01]  /*ea30*/  @!P4 MUFU.EX2 R24, R24 ;  /* 0x000000180018c308 */ /* 0x000e220000000800 */
[----:B------:R-:W-:Y:S02]  /*ea40*/  UIMAD UR29, UR12, UR9, UR7 ;  /* 0x000000090c1d72a4 */ /* 0x000fe4000f8e0207 */
[----:B------:R-:W-:-:S05]  /*ea50*/  UIMAD.WIDE.U32 UR34, UR12, UR8, URZ ;  /* 0x000000080c2272a5 */ /* 0x000fca000f8e003f */
[----:B------:R-:W1:Y:S01]  /*ea60*/  @!P5 MUFU.EX2 R22, R18 ;  /* 0x000000120016d308 */ /* 0x000e620000000800 */
[----:B------:R-:W-:-:S07]  /*ea70*/  UIMAD UR7, UR13, UR36, URZ ;  /* 0x000000240d0772a4 */ /* 0x000fce000f8e023f */
[----:B------:R-:W3:Y:S01]  /*ea80*/  @!P1 MUFU.RCP R63, R19 ;  /* 0x00000013003f9308 */ /* 0x000ee20000001000 */
[----:B------:R-:W-:-:S07]  /*ea90*/  @!P0 FADD.FTZ R23, R23, 1 ;  /* 0x3f80000017178421 */ /* 0x000fce0000010000 */
[----:B------:R-:W4:Y:S01]  /*eaa0*/  @!P2 MUFU.RCP R71, R20 ;  /* 0x000000140047a308 */ /* 0x000f220000001000 */
[----:B------:R-:W-:Y:S01]  /*eab0*/  UIMAD.WIDE.U32 UR8, UR12, UR36, URZ ;  /* 0x000000240c0872a5 */ /* 0x000fe2000f8e003f */
[----:B------:R-:W-:Y:S01]  /*eac0*/  BSSY B0, `(.L_x_9494) ;  /* 0x0000012000007945 */ /* 0x000fe20003800000 */
[----:B------:R-:W-:Y:S02]  /*ead0*/  UIMAD UR7, UR12, UR37, UR7 ;  /* 0x000000250c0772a4 */ /* 0x000fe4000f8e0207 */
        /* <DEDUP_REMOVED lines=16> */
.L_x_9495:
[----:B-1-34-:R-:W-:Y:S05]  /*ebe0*/  BSYNC B0 ;  /* 0x0000000000007941 */ /* 0x01afea0003800000 */
.L_x_9494:
        /* <DEDUP_REMOVED lines=95> */
[----:B------:R-:W-:Y:S01]  /*f1e0*/  LDS R21, [R120] ;  /* 0x0000000078157984 */ /* 0x000fe20000000800 */
[----:B0-----:R-:W-:-:S03]  /*f1f0*/  FADD.FTZ R72, R69, R72 ;  /* 0x0000004845487221 */ /* 0x001fc60000010000 */
[----:B------:R-:W-:Y:S01]  /*f200*/  LDS R23, [R118+0x80] ;  /* 0x0000800076177984 */ /* 0x000fe20000000800 */
[----:B-1----:R-:W-:-:S03]  /*f210*/  FADD.FTZ R73, R72, R73 ;  /* 0x0000004948497221 */ /* 0x002fc60000010000 */
[----:B------:R-:W-:Y:S01]  /*f220*/  LDS R117, [R117+0x100] ;  /* 0x0001000075757984 */ /* 0x000fe20000000800 */
[----:B------:R-:W-:-:S03]  /*f230*/  FADD.FTZ R125, R73, R74 ;  /* 0x0000004a497d7221 */ /* 0x000fc60000010000 */
        /* <DEDUP_REMOVED lines=30> */
.L_x_9497:
[----:B------:R-:W-:Y:S05]  /*f420*/  BSYNC B0 ;  /* 0x0000000000007941 */ /* 0x000fea0003800000 */
.L_x_9496:
        /* <DEDUP_REMOVED lines=58> */
.L_x_9381:
        /* <DEDUP_REMOVED lines=26> */
.L_x_9500:
[----:B0-----:R-:W-:Y:S05]  /*f970*/  BSYNC B0 ;  /* 0x0000000000007941 */ /* 0x001fea0003800000 */
.L_x_9499:
        /* <DEDUP_REMOVED lines=25> */
.L_x_9502:
[----:B------:R-:W3:Y:S02]  /*fb10*/  S2R R7, SR_TID.X ;  /* 0x0000000000077919 */ /* 0x000ee40000002100 */
.L_x_9503:
[----:B0-----:R-:W-:Y:S05]  /*fb20*/  BSYNC B0 ;  /* 0x0000000000007941 */ /* 0x001fea0003800000 */
.L_x_9501:
[----:B---3--:R-:W-:-:S13]  /*fb30*/  ISETP.GE.AND P0, PT, R7, c[0x0][0x16c], PT ;  /* 0x00005b0007007a0c */ /* 0x008fda0003f06270 */
[----:B------:R-:W-:Y:S05]  /*fb40*/  @P0 EXIT ;  /* 0x000000000000094d */ /* 0x000fea0003800000 */
[----:B------:R-:W-:Y:S02]  /*fb50*/  ULDC.64 UR6, c[0x0][0x288] ;  /* 0x0000a20000067ab9 */ /* 0x000fe40000000a00 */
[----:B------:R-:W-:Y:S02]  /*fb60*/  UIMAD UR11, UR11, UR6, URZ ;  /* 0x000000060b0b72a4 */ /* 0x000fe4000f8e023f */
[----:B-12---:R-:W-:Y:S02]  /*fb70*/  UIMAD.WIDE.U32 UR4, UR10, UR6, URZ ;  /* 0x000000060a0472a5 */ /* 0x006fe4000f8e003f */
[----:B------:R-:W-:-:S04]  /*fb80*/  UIMAD UR6, UR10, UR7, UR11 ;  /* 0x000000070a0672a4 */ /* 0x000fc8000f8e020b */
[----:B------:R-:W-:Y:S02]  /*fb90*/  UIADD3 UR6, UR5, UR6, URZ ;  /* 0x0000000605067290 */ /* 0x000fe4000fffe03f */
.L_x_9504:
        /* <DEDUP_REMOVED lines=19> */
.L_x_9505:
        /* <DEDUP_REMOVED lines=11> */
.L_x_14705:


//--------------------- .text._Z25selective_scan_bwd_kernelI32Selective_Scan_bwd_kernel_traitsILi32ELi16ELb0ELb1ELb1ELb1ELb1EfN3c107complexIfEEEEv12SSMParamsBwd --------------------------
	.section	.text._Z25selective_scan_bwd_kernelI32Selective_Scan_bwd_kernel_traitsILi32ELi16ELb0ELb1ELb1ELb1ELb1EfN3c107complexIfEEEEv12SSMParamsBwd,"ax",@progbits
	.sectioninfo	@"SHI_REGISTERS=255"
	.align	128
        .global         _Z25selective_scan_bwd_kernelI32Selective_Scan_bwd_kernel_traitsILi32ELi16ELb0ELb1ELb1ELb1ELb1EfN3c107complexIfEEEEv12SSMParamsBwd
        .type           _Z25selective_scan_bwd_kernelI32Selective_Scan_bwd_kernel_traitsILi32ELi16ELb0ELb1ELb1ELb1ELb1EfN3c107complexIfEEEEv12SSMParamsBwd,@function
        .size           _Z25selective_scan_bwd_kernelI32Selective_Scan_bwd_kernel_traitsILi32ELi16ELb0ELb1ELb1ELb1ELb1EfN3c107complexIfEEEEv12SSMParamsBwd,(.L_x_14706 - _Z25selective_scan_bwd_kernelI32Selective_Scan_bwd_kernel_traitsILi32ELi16ELb0ELb1ELb1ELb1ELb1EfN3c107complexIfEEEEv12SSMParamsBwd)
        .other          _Z25selective_scan_bwd_kernelI32Selective_Scan_bwd_kernel_traitsILi32ELi16ELb0ELb1ELb1ELb1ELb1EfN3c107complexIfEEEEv12SSMParamsBwd,@"STO_CUDA_ENTRY STV_DEFAULT"
_Z25selective_scan_bwd_kernelI32Selective_Scan_bwd_kernel_traitsILi32ELi16ELb0ELb1ELb1ELb1ELb1EfN3c107complexIfEEEEv12SSMParamsBwd:
.text._Z25selective_scan_bwd_kernelI32Selective_Scan_bwd_kernel_traitsILi32ELi16ELb0ELb1ELb1ELb1ELb1EfN3c107complexIfEEEEv12SSMParamsBwd:
        /* <DEDUP_REMOVED lines=178> */
[----:B---3--:R-:W-:-:S02]  /*0b20*/  SHF.L.U32 R0, R127, 0x4, RZ ;  /* 0x000000047f007819 */ /* 0x008fc400000006ff */
[----:B------:R-:W-:Y:S02]  /*0b30*/  LOP3.LUT R124, R127, 0x1f, RZ, 0xc0, !PT ;  /* 0x0000001f7f7c7812 */ /* 0x000fe400078ec0ff */
[----:B------:R-:W-:-:S04]  /*0b40*/  LOP3.LUT R0, R0, 0xfffffe00, RZ, 0xc0, !PT ;  /* 0xfffffe0000007812 */ /* 0x000fc800078ec0ff */
[----:B------:R-:W-:-:S04]  /*0b50*/  LOP3.LUT R125, R0, 0x1f, R127, 0xf8, !PT ;  /* 0x0000001f007d7812 */ /* 0x000fc800078ef87f */
[----:B----4-:R-:W-:Y:S02]  /*0b60*/  SHF.R.S32.HI R123, RZ, 0x1f, R125 ;  /* 0x0000001fff7b7819 */ /* 0x010fe4000001147d */
.L_x_9628:
[----:B------:R-:W-:Y:S01]  /*0b70*/  ULDC UR26, c[0x0][0x174] ;  /* 0x00005d00001a7ab9 */ /* 0x000fe20000000800 */
[----:B------:R-:W-:Y:S01]  /*0b80*/  BAR.SYNC.DEFER_BLOCKING 0x0 ;  /* 0x0000000000007b1d */ /* 0x000fe20000010000 */
[----:B------:R-:W-:Y:S01]  /*0b90*/  UIADD3 UR26, -UR6, UR26, URZ ;  /* 0x0000001a061a7290 */ /* 0x000fe2000fffe13f */
[C---:B0-----:R-:W-:Y:S01]  /*0ba0*/  LEA R2, P1, R125.reuse, UR16, 0x2 ;  /* 0x000000107d027c11 */ /* 0x041fe2000f8210ff */
[----:B------:R-:W-:Y:S01]  /*0bb0*/  CS2R R4, SRZ ;  /* 0x0000000000047805 */ /* 0x000fe2000001ff00 */
[C---:B------:R-:W-:Y:S01]  /*0bc0*/  LOP3.LUT R22, R125.reuse, 0x20, RZ, 0xfc, !PT ;  /* 0x000000207d167812 */ /* 0x040fe200078efcff */
[----:B------:R-:W-:Y:S01]  /*0bd0*/  ULEA UR27, UR26, 0xfffffe00, 0x9 ;  /* 0xfffffe001a1b7891 */ /* 0x000fe2000f8e483f */
[C---:B------:R-:W-:Y:S01]  /*0be0*/  LEA.HI.X R3, R125.reuse, UR17, R123, 0x2, P1 ;  /* 0x000000117d037c11 */ /* 0x040fe200088f147b */
[----:B------:R-:W-:Y:S01]  /*0bf0*/  ULDC UR28, c[0x0][0x168] ;  /* 0x00005a00001c7ab9 */ /* 0x000fe20000000800 */
[C---:B------:R-:W-:Y:S01]  /*0c00*/  LOP3.LUT R23, R125.reuse, 0x40, RZ, 0xfc, !PT ;  /* 0x000000407d177812 */ /* 0x040fe200078efcff */
[----:B------:R-:W-:Y:S01]  /*0c10*/  UIADD3 UR28, -UR27, UR28, URZ ;  /* 0x0000001c1b1c7290 */ /* 0x000fe2000fffe13f */
[----:B------:R-:W-:-:S05]  /*0c20*/  LOP3.LUT R0, R125, 0x60, RZ, 0xfc, !PT ;  /* 0x000000607d007812 */ /* 0x000fca00078efcff */
[C---:B------:R-:W-:Y:S02]  /*0c30*/  ISETP.GE.AND P0, PT, R125.reuse, UR28, PT ;  /* 0x0000001c7d007c0c */ /* 0x040fe4000bf06270 */
[C---:B------:R-:W-:Y:S02]  /*0c40*/  LOP3.LUT R8, R125.reuse, 0x80, RZ, 0xfc, !PT ;  /* 0x000000807d087812 */ /* 0x040fe400078efcff */
[----:B------:R-:W-:Y:S02]  /*0c50*/  LOP3.LUT R9, R125, 0xa0, RZ, 0xfc, !PT ;  /* 0x000000a07d097812 */ /* 0x000fe400078efcff */
[----:B------:R-:W-:Y:S02]  /*0c60*/  ISETP.GE.AND P1, PT, R23, UR28, PT ;  /* 0x0000001c17007c0c */ /* 0x000fe4000bf26270 */
[----:B------:R-:W-:-:S05]  /*0c70*/  ISETP.GE.AND P2, PT, R0, UR28, PT ;  /* 0x0000001c00007c0c */ /* 0x000fca000bf46270 */
[----:B------:R0:W3:Y:S01]  /*0c80*/  @!P0 LDG.E R5, [R2.64] ;  /* 0x0000002a02058981 */ /* 0x0000e2000c1e1900 */
[----:B------:R-:W-:Y:S01]  /*0c90*/  ISETP.GE.AND P0, PT, R22, UR28, PT ;  /* 0x0000001c16007c0c */ /* 0x000fe2000bf06270 */
[----:B------:R-:W-:Y:S01]  /*0ca0*/  CS2R R6, SRZ ;  /* 0x0000000000067805 */ /* 0x000fe2000001ff00 */
[----:B------:R-:W-:Y:S01]  /*0cb0*/  ISETP.GE.AND P3, PT, R8, UR28, PT ;  /* 0x0000001c08007c0c */ /* 0x000fe2000bf66270 */
[----:B------:R-:W-:Y:S01]  /*0cc0*/  CS2R R12, SRZ ;  /* 0x00000000000c7805 */ /* 0x000fe2000001ff00 */
[----:B------:R-:W-:Y:S02]  /*0cd0*/  ISETP.GE.AND P4, PT, R9, UR28, PT ;  /* 0x0000001c09007c0c */ /* 0x000fe4000bf86270 */
[C---:B------:R-:W-:Y:S01]  /*0ce0*/  LOP3.LUT R10, R125.reuse, 0xc0, RZ, 0xfc, !PT ;  /* 0x000000c07d0a7812 */ /* 0x040fe200078efcff */
[----:B------:R0:W4:Y:S01]  /*0cf0*/  @!P1 LDG.E R7, [R2.64+0x100] ;  /* 0x0001002a02079981 */ /* 0x000122000c1e1900 */
[C---:B------:R-:W-:Y:S02]  /*0d00*/  LOP3.LUT R11, R125.reuse, 0xe0, RZ, 0xfc, !PT ;  /* 0x000000e07d0b7812 */ /* 0x040fe400078efcff */
[C---:B------:R-:W-:Y:S01]  /*0d10*/  LOP3.LUT R14, R125.reuse, 0x100, RZ, 0xfc, !PT ;  /* 0x000001007d0e7812 */ /* 0x040fe200078efcff */
[----:B------:R0:W5:Y:S01]  /*0d20*/  @!P2 LDG.E R6, [R2.64+0x180] ;  /* 0x0001802a0206a981 */ /* 0x000162000c1e1900 */
[----:B------:R-:W-:-:S02]  /*0d30*/  LOP3.LUT R15, R125, 0x120, RZ, 0xfc, !PT ;  /* 0x000001207d0f7812 */ /* 0x000fc400078efcff */
[----:B------:R-:W-:Y:S01]  /*0d40*/  LOP3.LUT R16, R125, 0x140, RZ, 0xfc, !PT ;  /* 0x000001407d107812 */ /* 0x000fe200078efcff */
[----:B--2---:R0:W2:Y:S01]  /*0d50*/  @!P0 LDG.E R4, [R2.64+0x80] ;  /* 0x0000802a02048981 */ /* 0x0040a2000c1e1900 */
[----:B------:R-:W-:Y:S02]  /*0d60*/  ISETP.GE.AND P0, PT, R10, UR28, PT ;  /* 0x0000001c0a007c0c */ /* 0x000fe4000bf06270 */
[----:B------:R-:W-:Y:S01]  /*0d70*/  ISETP.GE.AND P1, PT, R11, UR28, PT ;  /* 0x0000001c0b007c0c */ /* 0x000fe2000bf26270 */
[----:B------:R0:W4:Y:S01]  /*0d80*/  @!P3 LDG.E R13, [R2.64+0x200] ;  /* 0x0002002a020db981 */ /* 0x000122000c1e1900 */
[----:B------:R-:W-:Y:S02]  /*0d90*/  ISETP.GE.AND P2, PT, R14, UR28, PT ;  /* 0x0000001c0e007c0c */ /* 0x000fe4000bf46270 */
[----:B------:R-:W-:Y:S01]  /*0da0*/  ISETP.GE.AND P3, PT, R15, UR28, PT ;  /* 0x0000001c0f007c0c */ /* 0x000fe2000bf66270 */
[----:B------:R0:W5:Y:S01]  /*0db0*/  @!P4 LDG.E R12, [R2.64+0x280] ;  /* 0x0002802a020cc981 */ /* 0x000162000c1e1900 */
[----:B------:R-:W-:Y:S01]  /*0dc0*/  ISETP.GE.AND P4, PT, R16, UR28, PT ;  /* 0x0000001c10007c0c */ /* 0x000fe2000bf86270 */
[----:B------:R-:W-:Y:S01]  /*0dd0*/  CS2R R24, SRZ ;  /* 0x0000000000187805 */ /* 0x000fe2000001ff00 */
[----:B------:R-:W-:Y:S01]  /*0de0*/  CS2R R26, SRZ ;  /* 0x00000000001a7805 */ /* 0x000fe2000001ff00 */
[C---:B------:R-:W-:Y:S01]  /*0df0*/  LOP3.LUT R17, R125.reuse, 0x160, RZ, 0xfc, !PT ;  /* 0x000001607d117812 */ /* 0x040fe200078efcff */
[----:B------:R-:W-:Y:S01]  /*0e00*/  CS2R R28, SRZ ;  /* 0x00000000001c7805 */ /* 0x000fe2000001ff00 */
        /* <DEDUP_REMOVED lines=20> */
[----:B------:R0:W5:Y:S01]  /*0f50*/  @!P4 LDG.E R32, [R2.64+0x780] ;  /* 0x0007802a0220c981 */ /* 0x000162000c1e1900 */
        /* <DEDUP_REMOVED lines=8> */
[C---:B0-----:R-:W-:Y:S02]  /*0fe0*/  IADD3 R3, R126.reuse, 0xc0, RZ ;  /* 0x000000c07e037810 */ /* 0x041fe40007ffe0ff */
        /* <DEDUP_REMOVED lines=29> */
[----:B------:R-:W-:Y:S02]  /*11c0*/  SHF.L.U64.HI R106, R125, 0x2, R123 ;  /* 0x000000027d6a7819 */ /* 0x000fe4000001027b */
        /* <DEDUP_REMOVED lines=9> */
[----:B---3--:R0:W-:Y:S02]  /*1260*/  STS [R122], R5 ;  /* 0x000000057a007388 */ /* 0x0081e40000000800 */
[----:B0-----:R-:W-:-:S04]  /*1270*/  IADD3 R5, R126, 0xe0, RZ ;  /* 0x000000e07e057810 */ /* 0x001fc80007ffe0ff */
[----:B------:R-:W-:Y:S01]  /*1280*/  LEA.HI.SX32 R5, R5, R126, 0x1b ;  /* 0x0000007e05057211 */ /* 0x000fe200078fdaff */
[----:B--2---:R-:W-:Y:S03]  /*1290*/  STS [R121+0x80], R4 ;  /* 0x0000800479007388 */ /* 0x004fe60000000800 */
[----:B------:R-:W-:Y:S01]  /*12a0*/  SHF.L.U32 R115, R5, 0x2, RZ ;  /* 0x0000000205737819 */ /* 0x000fe200000006ff */
[----:B----4-:R0:W-:Y:S01]  /*12b0*/  STS [R120+0x100], R7 ;  /* 0x0001000778007388 */ /* 0x0101e20000000800 */
[----:B------:R-:W-:-:S03]  /*12c0*/  IADD3 R5, R126, 0x180, RZ ;  /* 0x000001807e057810 */ /* 0x000fc60007ffe0ff */
[----:B-----5:R-:W-:Y:S01]  /*12d0*/  STS [R119+0x180], R6 ;  /* 0x0001800677007388 */ /* 0x020fe20000000800 */
[----:B------:R-:W-:-:S03]  /*12e0*/  LEA.HI.SX32 R5, R5, R126, 0x1b ;  /* 0x0000007e05057211 */ /* 0x000fc600078fdaff */
[----:B------:R2:W-:Y:S01]  /*12f0*/  STS [R118+0x200], R13 ;  /* 0x0002000d76007388 */ /* 0x0005e20000000800 */
[----:B0-----:R-:W-:-:S03]  /*1300*/  IADD3 R7, R126, 0x1a0, RZ ;  /* 0x000001a07e077810 */ /* 0x001fc60007ffe0ff */
[----:B------:R-:W-:Y:S01]  /*1310*/  STS [R117+0x280], R12 ;  /* 0x0002800c75007388 */ /* 0x000fe20000000800 */
[-C--:B------:R-:W-:Y:S02]  /*1320*/  LEA.HI.SX32 R7, R7, R126.reuse, 0x1b ;  /* 0x0000007e07077211 */ /* 0x080fe400078fdaff */
[----:B--2---:R-:W-:Y:S01]  /*1330*/  IADD3 R13, R126, 0x1c0, RZ ;  /* 0x000001c07e0d7810 */ /* 0x004fe20007ffe0ff */
[----:B------:R-:W-:Y:S01]  /*1340*/  STS [R116+0x300], R25 ;  /* 0x0003001974007388 */ /* 0x000fe20000000800 */
[----:B------:R-:W-:Y:S02]  /*1350*/  SHF.L.U32 R110, R5, 0x2, RZ ;  /* 0x00000002056e7819 */ /* 0x000fe400000006ff */
[----:B------:R-:W-:Y:S01]  /*1360*/  LEA.HI.SX32 R13, R13, R126, 0x1b ;  /* 0x0000007e0d0d7211 */ /* 0x000fe200078fdaff */
[----:B------:R-:W-:Y:S01]  /*1370*/  STS [R115+0x380], R24 ;  /* 0x0003801873007388 */ /* 0x000fe20000000800 */
        /* <DEDUP_REMOVED lines=29> */
[----:B0-----:R-:W-:Y:S01]  /*1550*/  CS2R R26, SRZ ;  /* 0x00000000001a7805 */ /* 0x001fe2000001ff00 */
[----:B------:R-:W-:-:S04]  /*1560*/  LEA R4, P1, R125, UR20, 0x2 ;  /* 0x000000147d047c11 */ /* 0x000fc8000f8210ff */
[C---:B------:R-:W-:Y:S02]  /*1570*/  LEA.HI.X R5, R125.reuse, UR21, R123, 0x2, P1 ;  /* 0x000000157d057c11 */ /* 0x040fe400088f147b */
[----:B------:R-:W-:Y:S01]  /*1580*/  ISETP.GE.AND P1, PT, R125, UR28, PT ;  /* 0x0000001c7d007c0c */ /* 0x000fe2000bf26270 */
[----:B------:R-:W5:Y:S01]  /*1590*/  @!P0 LDG.E R6, [R2.64+0x80] ;  /* 0x0000802a02068981 */ /* 0x000f62000c1e1900 */
[----:B------:R-:W-:Y:S01]  /*15a0*/  ISETP.GE.AND P0, PT, R11, UR28, PT ;  /* 0x0000001c0b007c0c */ /* 0x000fe2000bf06270 */
[----:B--2---:R-:W-:Y:S01]  /*15b0*/  CS2R R28, SRZ ;  /* 0x00000000001c7805 */ /* 0x004fe2000001ff00 */
[----:B------:R-:W-:Y:S01]  /*15c0*/  CS2R R24, SRZ ;  /* 0x0000000000187805 */ /* 0x000fe2000001ff00 */
[----:B------:R-:W-:-:S08]  /*15d0*/  CS2R R12, SRZ ;  /* 0x00000000000c7805 */ /* 0x000fd0000001ff00 */
[----:B------:R-:W2:Y:S04]  /*15e0*/  @!P1 LDG.E R7, [R2.64] ;  /* 0x0000002a02079981 */ /* 0x000ea8000c1e1900 */
[----:B------:R-:W5:Y:S04]  /*15f0*/  @!P5 LDG.E R27, [R2.64+0x300] ;  /* 0x0003002a021bd981 */ /* 0x000f68000c1e1900 */
[----:B------:R-:W5:Y:S01]  /*1600*/  @!P0 LDG.E R26, [R2.64+0x380] ;  /* 0x0003802a021a8981 */ /* 0x000f62000c1e1900 */
[----:B------:R-:W-:Y:S02]  /*1610*/  ISETP.GE.AND P0, PT, R14, UR28, PT ;  /* 0x0000001c0e007c0c */ /* 0x000fe4000bf06270 */
[----:B------:R-:W-:Y:S01]  /*1620*/  ISETP.GE.AND P1, PT, R16, UR28, PT ;  /* 0x0000001c10007c0c */ /* 0x000fe2000bf26270 */
[----:B------:R-:W5:Y:S01]  /*1630*/  @!P2 LDG.E R25, [R2.64+0x200] ;  /* 0x0002002a0219a981 */ /* 0x000f62000c1e1900 */
[----:B------:R-:W-:-:S03]  /*1640*/  ISETP.GE.AND P2, PT, R17, UR28, PT ;  /* 0x0000001c11007c0c */ /* 0x000fc6000bf46270 */
        /* <DEDUP_REMOVED lines=9> */
[----:B---3--:R-:W-:Y:S01]  /*16e0*/  CS2R R30, SRZ ;  /* 0x00000000001e7805 */ /* 0x008fe2000001ff00 */
[----:B----4-:R-:W-:-:S05]  /*16f0*/  CS2R R32, SRZ ;  /* 0x0000000000207805 */ /* 0x010fca000001ff00 */
        /* <DEDUP_REMOVED lines=9> */
[----:B------:R-:W-:Y:S02]  /*1790*/  P2R R36, PR, RZ, 0x2 ;  /* 0x00000002ff247803 */ /* 0x000fe40000000000 */
[----:B------:R-:W-:Y:S01]  /*17a0*/  ISETP.GE.AND P1, PT, R23, UR28, PT ;  /* 0x0000001c17007c0c */ /* 0x000fe2000bf26270 */
[----:B--2---:R-:W-:Y:S04]  /*17b0*/  STS [R122], R7 ;  /* 0x000000077a007388 */ /* 0x004fe80000000800 */
[----:B-----5:R0:W-:Y:S04]  /*17c0*/  STS [R121+0x80], R6 ;  /* 0x0000800679007388 */ /* 0x0201e80000000800 */
[----:B------:R-:W-:Y:S04]  /*17d0*/  STS [R120+0x100], R13 ;  /* 0x0001000d78007388 */ /* 0x000fe80000000800 */
[----:B------:R2:W-:Y:S04]  /*17e0*/  STS [R119+0x180], R12 ;  /* 0x0001800c77007388 */ /* 0x0005e80000000800 */
[----:B------:R-:W-:Y:S04]  /*17f0*/  STS [R118+0x200], R25 ;  /* 0x0002001976007388 */ /* 0x000fe80000000800 */
[----:B------:R5:W-:Y:S04]  /*1800*/  STS [R117+0x280], R24 ;  /* 0x0002801875007388 */ /* 0x000be80000000800 */
[----:B------:R-:W-:Y:S04]  /*1810*/  STS [R116+0x300], R27 ;  /* 0x0003001b74007388 */ /* 0x000fe80000000800 */
[----:B------:R1:W-:Y:S04]  /*1820*/  STS [R115+0x380], R26 ;  /* 0x0003801a73007388 */ /* 0x0003e80000000800 */
[----:B------:R-:W-:Y:S04]  /*1830*/  STS [R114+0x400], R29 ;  /* 0x0004001d72007388 */ /* 0x000fe80000000800 */
[----:B---3--:R3:W-:Y:S04]  /*1840*/  STS [R113+0x480], R28 ;  /* 0x0004801c71007388 */ /* 0x0087e80000000800 */
[----:B----4-:R-:W-:Y:S04]  /*1850*/  STS [R112+0x500], R31 ;  /* 0x0005001f70007388 */ /* 0x010fe80000000800 */
[----:B------:R4:W-:Y:S04]  /*1860*/  STS [R111+0x580], R30 ;  /* 0x0005801e6f007388 */ /* 0x0009e80000000800 */
        /* <DEDUP_REMOVED lines=30> */
[----:B-----5:R-:W-:-:S06]  /*1a50*/  CS2R R24, SRZ ;  /* 0x0000000000187805 */ /* 0x020fcc000001ff00 */
[----:B------:R-:W5:Y:S01]  /*1a60*/  @!P1 LDG.E R25, [R4.64+0x200] ;  /* 0x0002002a04199981 */ /* 0x000f62000c1e1900 */
[----:B------:R-:W-:-:S05]  /*1a70*/  ISETP.GE.AND P1, PT, R10, UR28, PT ;  /* 0x0000001c0a007c0c */ /* 0x000fca000bf26270 */
[----:B------:R-:W5:Y:S01]  /*1a80*/  @!P0 LDG.E R12, [R4.64+0x180] ;  /* 0x0001802a040c8981 */ /* 0x000f62000c1e1900 */
[----:B------:R-:W-:Y:S01]  /*1a90*/  ISETP.GE.AND P0, PT, R9, UR28, PT ;  /* 0x0000001c09007c0c */ /* 0x000fe2000bf06270 */
[----:B-1----:R-:W-:-:S06]  /*1aa0*/  CS2R R26, SRZ ;  /* 0x00000000001a7805 */ /* 0x002fcc000001ff00 */
[----:B------:R-:W5:Y:S01]  /*1ab0*/  @!P1 LDG.E R27, [R4.64+0x300] ;  /* 0x0003002a041b9981 */ /* 0x000f62000c1e1900 */
[----:B------:R-:W-:-:S05]  /*1ac0*/  ISETP.GE.AND P1, PT, R14, UR28, PT ;  /* 0x0000001c0e007c0c */ /* 0x000fca000bf26270 */
[----:B------:R-:W5:Y:S01]  /*1ad0*/  @!P0 LDG.E R24, [R4.64+0x280] ;  /* 0x0002802a04188981 */ /* 0x000f62000c1e1900 */
[----:B------:R-:W-:Y:S01]  /*1ae0*/  ISETP.GE.AND P0, PT, R11, UR28, PT ;  /* 0x0000001c0b007c0c */ /* 0x000fe2000bf06270 */
[----:B---3--:R-:W-:-:S06]  /*1af0*/  CS2R R28, SRZ ;  /* 0x00000000001c7805 */ /* 0x008fcc000001ff00 */
[----:B------:R-:W3:Y:S01]  /*1b00*/  @!P1 LDG.E R29, [R4.64+0x400] ;  /* 0x0004002a041d9981 */ /* 0x000ee2000c1e1900 */
[----:B------:R-:W-:-:S05]  /*1b10*/  ISETP.NE.AND P1, PT, R36, RZ, PT ;  /* 0x000000ff2400720c */ /* 0x000fca0003f25270 */
[----:B------:R-:W3:Y:S01]  /*1b20*/  @!P0 LDG.E R26, [R4.64+0x380] ;  /* 0x0003802a041a8981 */ /* 0x000ee2000c1e1900 */
[----:B------:R-:W-:Y:S01]  /*1b30*/  ISETP.NE.AND P0, PT, R37, RZ, PT ;  /* 0x000000ff2500720c */ /* 0x000fe20003f05270 */
[----:B----4-:R-:W-:Y:S01]  /*1b40*/  CS2R R30, SRZ ;  /* 0x00000000001e7805 */ /* 0x010fe2000001ff00 */
[----:B------:R-:W-:Y:S01]  /*1b50*/  CS2R R32, SRZ ;  /* 0x0000000000207805 */ /* 0x000fe2000001ff00 */
[----:B------:R-:W-:-:S04]  /*1b60*/  CS2R R34, SRZ ;  /* 0x0000000000227805 */ /* 0x000fc8000001ff00 */
[----:B------:R-:W4:Y:S04]  /*1b70*/  @!P1 LDG.E R31, [R4.64+0x500] ;  /* 0x0005002a041f9981 */ /* 0x000f28000c1e1900 */
[----:B------:R-:W4:Y:S04]  /*1b80*/  @!P2 LDG.E R30, [R4.64+0x580] ;  /* 0x0005802a041ea981 */ /* 0x000f28000c1e1900 */
[----:B------:R-:W4:Y:S04]  /*1b90*/  @!P0 LDG.E R28, [R4.64+0x480] ;  /* 0x0004802a041c8981 */ /* 0x000f28000c1e1900 */
[----:B------:R-:W4:Y:S04]  /*1ba0*/  @!P3 LDG.E R33, [R4.64+0x600] ;  /* 0x0006002a0421b981 */ /* 0x000f28000c1e1900 */
[----:B------:R-:W4:Y:S04]  /*1bb0*/  @!P4 LDG.E R32, [R4.64+0x680] ;  /* 0x0006802a0420c981 */ /* 0x000f28000c1e1900 */
[----:B------:R-:W4:Y:S04]  /*1bc0*/  @!P5 LDG.E R35, [R4.64+0x700] ;  /* 0x0007002a0423d981 */ /* 0x000f28000c1e1900 */
[----:B------:R-:W4:Y:S01]  /*1bd0*/  @!P6 LDG.E R34, [R4.64+0x780] ;  /* 0x0007802a0422e981 */ /* 0x000f22000c1e1900 */
        /* <DEDUP_REMOVED lines=16> */
[----:B--2---:R0:W-:Y:S04]  /*1ce0*/  STS [R122], R7 ;  /* 0x000000077a007388 */ /* 0x0041e80000000800 */
[----:B------:R0:W-:Y:S04]  /*1cf0*/  STS [R121+0x80], R6 ;  /* 0x0000800679007388 */ /* 0x0001e80000000800 */
[----:B------:R0:W-:Y:S04]  /*1d00*/  STS [R120+0x100], R13 ;  /* 0x0001000d78007388 */ /* 0x0001e80000000800 */
[----:B-----5:R0:W-:Y:S04]  /*1d10*/  STS [R119+0x180], R12 ;  /* 0x0001800c77007388 */ /* 0x0201e80000000800 */
[----:B------:R0:W-:Y:S04]  /*1d20*/  STS [R118+0x200], R25 ;  /* 0x0002001976007388 */ /* 0x0001e80000000800 */
[----:B------:R0:W-:Y:S04]  /*1d30*/  STS [R117+0x280], R24 ;  /* 0x0002801875007388 */ /* 0x0001e80000000800 */
[----:B------:R0:W-:Y:S04]  /*1d40*/  STS [R116+0x300], R27 ;  /* 0x0003001b74007388 */ /* 0x0001e80000000800 */
[----:B---3--:R0:W-:Y:S04]  /*1d50*/  STS [R115+0x380], R26 ;  /* 0x0003801a73007388 */ /* 0x0081e80000000800 */
[----:B------:R0:W-:Y:S04]  /*1d60*/  STS [R114+0x400], R29 ;  /* 0x0004001d72007388 */ /* 0x0001e80000000800 */
[----:B----4-:R0:W-:Y:S04]  /*1d70*/  STS [R113+0x480], R28 ;  /* 0x0004801c71007388 */ /* 0x0101e80000000800 */
[----:B------:R0:W-:Y:S04]  /*1d80*/  STS [R112+0x500], R31 ;  /* 0x0005001f70007388 */ /* 0x0001e80000000800 */
[----:B------:R0:W-:Y:S04]  /*1d90*/  STS [R111+0x580], R30 ;  /* 0x0005801e6f007388 */ /* 0x0001e80000000800 */
[----:B------:R0:W-:Y:S04]  /*1da0*/  STS [R110+0x600], R33 ;  /* 0x000600216e007388 */ /* 0x0001e80000000800 */
[----:B------:R0:W-:Y:S04]  /*1db0*/  STS [R109+0x680], R32 ;  /* 0x000680206d007388 */ /* 0x0001e80000000800 */
[----:B------:R0:W-:Y:S04]  /*1dc0*/  STS [R108+0x700], R35 ;  /* 0x000700236c007388 */ /* 0x0001e80000000800 */
[----:B------:R0:W-:Y:S01]  /*1dd0*/  STS [R107+0x780], R34 ;  /* 0x000780226b007388 */ /* 0x0001e20000000800 */
        /* <DEDUP_REMOVED lines=33> */
.L_x_9508:
[----:B------:R-:W-:Y:S05]  /*1ff0*/  BSYNC B0 ;  /* 0x0000000000007941 */ /* 0x000fea0003800000 */
.L_x_9507:
        /* <DEDUP_REMOVED lines=35> */
.L_x_9510:
[----:B------:R-:W-:Y:S05]  /*2230*/  BSYNC B0 ;  /* 0x0000000000007941 */ /* 0x000fea0003800000 */
.L_x_9509:
        /* <DEDUP_REMOVED lines=35> */
.L_x_9512:
[----:B------:R-:W-:Y:S05]  /*2470*/  BSYNC B0 ;  /* 0x0000000000007941 */ /* 0x000fea0003800000 */
.L_x_9511:
        /* <DEDUP_REMOVED lines=35> */
.L_x_9514:
[----:B------:R-:W-:Y:S05]  /*26b0*/  BSYNC B0 ;  /* 0x0000000000007941 */ /* 0x000fea0003800000 */
.L_x_9513:
        /* <DEDUP_REMOVED lines=35> */
.L_x_9516:
[----:B------:R-:W-:Y:S05]  /*28f0*/  BSYNC B0 ;  /* 0x0000000000007941 */ /* 0x000fea0003800000 */
.L_x_9515:
        /* <DEDUP_REMOVED lines=35> */
.L_x_9518:
[----:B------:R-:W-:Y:S05]  /*2b30*/  BSYNC B0 ;  /* 0x0000000000007941 */ /* 0x000fea0003800000 */
.L_x_9517:
        /* <DEDUP_REMOVED lines=35> */
.L_x_9520:
[----:B------:R-:W-:Y:S05]  /*2d70*/  BSYNC B0 ;  /* 0x0000000000007941 */ /* 0x000fea0003800000 */
.L_x_9519:
        /* <DEDUP_REMOVED lines=35> */
.L_x_9522:
[----:B------:R-:W-:Y:S05]  /*2fb0*/  BSYNC B0 ;  /* 0x0000000000007941 */ /* 0x000fea0003800000 */
.L_x_9521:
        /* <DEDUP_REMOVED lines=35> */
.L_x_9524:
[----:B------:R-:W-:Y:S05]  /*31f0*/  BSYNC B0 ;  /* 0x0000000000007941 */ /* 0x000fea0003800000 */
.L_x_9523:
        /* <DEDUP_REMOVED lines=34> */
.L_x_9526:
[----:B------:R-:W-:Y:S05]  /*3420*/  BSYNC B0 ;  /* 0x0000000000007941 */ /* 0x000fea0003800000 */
.L_x_9525:
        /* <DEDUP_REMOVED lines=33> */
.L_x_9528:
[----:B------:R-:W-:Y:S05]  /*3640*/  BSYNC B0 ;  /* 0x0000000000007941 */ /* 0x000fea0003800000 */
.L_x_9527:
        /* <DEDUP_REMOVED lines=33> */
.L_x_9530:
[----:B------:R-:W-:Y:S05]  /*3860*/  BSYNC B0 ;  /* 0x0000000000007941 */ /* 0x000fea0003800000 */
.L_x_9529:
        /* <DEDUP_REMOVED lines=33> */
.L_x_9532:
[----:B------:R-:W-:Y:S05]  /*3a80*/  BSYNC B0 ;  /* 0x0000000000007941 */ /* 0x000fea0003800000 */
.L_x_9531:
        /* <DEDUP_REMOVED lines=33> */
.L_x_9534:
[----:B------:R-:W-:Y:S05]  /*3ca0*/  BSYNC B0 ;  /* 0x0000000000007941 */ /* 0x000fea0003800000 */
.L_x_9533:
        /* <DEDUP_REMOVED lines=33> */
.L_x_9536:
[----:B------:R-:W-:Y:S05]  /*3ec0*/  BSYNC B0 ;  /* 0x0000000000007941 */ /* 0x000fea0003800000 */
.L_x_9535:
        /* <DEDUP_REMOVED lines=33> */
.L_x_9538:
[----:B------:R-:W-:Y:S05]  /*40e0*/  BSYNC B0 ;  /* 0x0000000000007941 */ /* 0x000fea0003800000 */
.L_x_9537:
        /* <DEDUP_REMOVED lines=63> */
[----:B------:R-:W-:-:S03]  /*44e0*/  MOV R28, UR8 ;  /* 0x00000008001c7c02 */ /* 0x000fc60008000f00 */
[----:B------:R-:W-:Y:S01]  /*44f0*/  LDS R33, [R105.X4+0x3c] ;  /* 0x00003c0069217984 */ /* 0x000fe20000004800 */
[----:B------:R-:W-:Y:S01]  /*4500*/  LEA R6, P4, R29, R6, 0x2 ;  /* 0x000000061d067211 */ /* 0x000fe200078810ff */
[----:B------:R-:W-:Y:S01]  /*4510*/  CS2R R44, SRZ ;  /* 0x00000000002c7805 */ /* 0x000fe2000001ff00 */
[----:B------:R-:W-:Y:S01]  /*4520*/  MOV R30, UR32 ;  /* 0x00000020001e7c02 */ /* 0x000fe20008000f00 */
[----:B------:R-:W-:Y:S01]  /*4530*/  CS2R R48, SRZ ;  /* 0x0000000000307805 */ /* 0x000fe2000001ff00 */
[----:B------:R-:W-:Y:S01]  /*4540*/  @!P0 LEA R12, P1, R13, c[0x0][0x268], 0x2 ;  /* 0x00009a000d0c8a11 */ /* 0x000fe200078210ff */
[----:B------:R-:W-:Y:S01]  /*4550*/  CS2R R50, SRZ ;  /* 0x0000000000327805 */ /* 0x000fe2000001ff00 */
[----:B------:R-:W-:Y:S02]  /*4560*/  LEA.HI.X R41, R27, R7, R28, 0x2, P2 ;  /* 0x000000071b297211 */ /* 0x000fe400010f141c */
[----:B------:R-:W-:Y:S01]  /*4570*/  ISETP.GE.AND P5, PT, R10, UR28, PT ;  /* 0x0000001c0a007c0c */ /* 0x000fe2000bfa6270 */
[----:B------:R-:W-:Y:S01]  /*4580*/  LDS R27, [R105.X4+0x24] ;  /* 0x00002400691b7984 */ /* 0x000fe20000004800 */
[----:B------:R-:W-:-:S02]  /*4590*/  LEA.HI.X R7, R29, R5, R30, 0x2, P4 ;  /* 0x000000051d077211 */ /* 0x000fc400020f141e */
        /* <DEDUP_REMOVED lines=12> */
[----:B------:R-:W-:Y:S01]  /*4660*/  HFMA2.MMA R131, -RZ, RZ, 0, 0 ;  /* 0x00000000ff837435 */ /* 0x000fe200000001ff */
[----:B------:R-:W-:Y:S01]  /*4670*/  LDS R25, [R105.X4+0x1c] ;  /* 0x00001c0069197984 */ /* 0x000fe20000004800 */
[----:B------:R-:W-:Y:S01]  /*4680*/  CS2R R70, SRZ ;  /* 0x0000000000467805 */ /* 0x000fe2000001ff00 */
[----:B------:R-:W-:Y:S01]  /*4690*/  MOV R72, RZ ;  /* 0x000000ff00487202 */ /* 0x000fe20000000f00 */
[----:B------:R-:W-:Y:S01]  /*46a0*/  ULDC.64 UR8, c[0x0][0x2e8] ;  /* 0x0000ba0000087ab9 */ /* 0x000fe20000000a00 */
        /* <DEDUP_REMOVED lines=50> */
[----:B------:R-:W-:Y:S01]  /*49d0*/  STS [R107+0x780], R58 ;  /* 0x0007803a6b007388 */ /* 0x000fe20000000800 */
        /* <DEDUP_REMOVED lines=9> */
[----:B------:R-:W-:Y:S04]  /*4a70*/  LDS R47, [R105.X4+0x20] ;  /* 0x00002000692f7984 */ /* 0x000fe80000004800 */
[----:B------:R-:W-:Y:S04]  /*4a80*/  LDS R40, [R105.X4+0x24] ;  /* 0x0000240069287984 */ /* 0x000fe80000004800 */
[----:B------:R-:W2:Y:S04]  /*4a90*/  LDS R41, [R105.X4+0x28] ;  /* 0x0000280069297984 */ /* 0x000ea80000004800 */
[----:B------:R-:W-:Y:S04]  /*4aa0*/  LDS R42, [R105.X4+0x2c] ;  /* 0x00002c00692a7984 */ /* 0x000fe80000004800 */
[----:B------:R-:W2:Y:S04]  /*4ab0*/  LDS R43, [R105.X4+0x30] ;  /* 0x00003000692b7984 */ /* 0x000ea80000004800 */
        /* <DEDUP_REMOVED lines=39> */
[----:B----4-:R-:W-:-:S07]  /*4d30*/  FMUL.FTZ R7, R49, -1.4426950216293334961 ;  /* 0xbfb8aa3b31077820 */ /* 0x010fce0000410000 */
[----:B------:R-:W2:Y:S01]  /*4d40*/  MUFU.EX2 R68, R68 ;  /* 0x0000004400447308 */ /* 0x000ea20000000800 */
[----:B0-----:R-:W-:-:S07]  /*4d50*/  FADD.FTZ R59, R59, 1 ;  /* 0x3f8000003b3b7421 */ /* 0x001fce0000010000 */
[----:B------:R-:W0:Y:S01]  /*4d60*/  MUFU.EX2 R67, R67 ;  /* 0x0000004300437308 */ /* 0x000e220000000800 */
[----:B------:R-:W-:Y:S02]  /*4d70*/  FMUL.FTZ R6, R50, -1.4426950216293334961 ;  /* 0xbfb8aa3b32067820 */ /* 0x000fe40000410000 */
[----:B-1----:R-:W-:-:S05]  /*4d80*/  FADD.FTZ R58, R58, 1 ;  /* 0x3f8000003a3a7421 */ /* 0x002fca0000010000 */
[----:B------:R-:W1:Y:S01]  /*4d90*/  MUFU.EX2 R7, R7 ;  /* 0x0000000700077308 */ /* 0x000e620000000800 */
[----:B------:R-:W-:-:S07]  /*4da0*/  FMUL.FTZ R64, R53, -1.4426950216293334961 ;  /* 0xbfb8aa3b35407820 */ /* 0x000fce0000410000 */
[----:B------:R-:W-:Y:S01]  /*4db0*/  MUFU.RCP R59, R59 ;  /* 0x0000003b003b7308 */ /* 0x000fe20000001000 */
[----:B------:R-:W-:Y:S02]  /*4dc0*/  FMUL.FTZ R69, R48, -1.4426950216293334961 ;  /* 0xbfb8aa3b30457820 */ /* 0x000fe40000410000 */
[----:B------:R-:W-:Y:S02]  /*4dd0*/  FMUL.FTZ R136, R41, -1.4426950216293334961 ;  /* 0xbfb8aa3b29887820 */ /* 0x000fe40000410000 */
[----:B--2---:R-:W-:-:S03]  /*4de0*/  FADD.FTZ R68, R68, 1 ;  /* 0x3f80000044447421 */ /* 0x004fc60000010000 */
[----:B------:R-:W2:Y:S01]  /*4df0*/  MUFU.EX2 R6, R6 ;  /* 0x0000000600067308 */ /* 0x000ea20000000800 */
[----:B------:R-:W-:Y:S02]  /*4e00*/  FMUL.FTZ R130, R47, -1.4426950216293334961 ;  /* 0xbfb8aa3b2f827820 */ /* 0x000fe40000410000 */
[----:B0-----:R-:W-:-:S05]  /*4e10*/  FADD.FTZ R67, R67, 1 ;  /* 0x3f80000043437421 */ /* 0x001fca0000010000 */
[----:B------:R-:W-:Y:S01]  /*4e20*/  MUFU.RCP R58, R58 ;  /* 0x0000003a003a7308 */ /* 0x000fe20000001000 */
[----:B------:R-:W-:Y:S02]  /*4e30*/  FMUL.FTZ R138, R43, -1.4426950216293334961 ;  /* 0xbfb8aa3b2b8a7820 */ /* 0x000fe40000410000 */
[----:B-1----:R-:W-:-:S05]  /*4e40*/  FADD.FTZ R7, R7, 1 ;  /* 0x3f80000007077421 */ /* 0x002fca0000010000 */
[----:B------:R-:W0:Y:S01]  /*4e50*/  MUFU.EX2 R64, R64 ;  /* 0x0000004000407308 */ /* 0x000e220000000800 */
[----:B------:R-:W-:-:S07]  /*4e60*/  FMUL.FTZ R133, R40, -1.4426950216293334961 ;  /* 0xbfb8aa3b28857820 */ /* 0x000fce0000410000 */
[----:B------:R1:W-:Y:S08]  /*4e70*/  MUFU.EX2 R132, R69 ;  /* 0x0000004500847308 */ /* 0x0003f00000000800 */
[----:B------:R3:W-:Y:S01]  /*4e80*/  MUFU.EX2 R134, R130 ;  /* 0x0000008200867308 */ /* 0x0007e20000000800 */
[----:B-1----:R-:W-:-:S07]  /*4e90*/  FMUL.FTZ R69, R44, -1.4426950216293334961 ;  /* 0xbfb8aa3b2c457820 */ /* 0x002fce0000410000 */
[----:B------:R-:W-:Y:S01]  /*4ea0*/  MUFU.EX2 R136, R136 ;  /* 0x0000008800887308 */ /* 0x000fe20000000800 */
[----:B---3--:R-:W-:-:S07]  /*4eb0*/  FMUL.FTZ R130, R45, -1.4426950216293334961 ;  /* 0xbfb8aa3b2d827820 */ /* 0x008fce0000410000 */
[----:B------:R-:W1:Y:S01]  /*4ec0*/  MUFU.RCP R68, R68 ;  /* 0x0000004400447308 */ /* 0x000e620000001000 */
[----:B--2---:R-:W-:-:S07]  /*4ed0*/  FADD.FTZ R6, R6, 1 ;  /* 0x3f80000006067421 */ /* 0x004fce0000010000 */
[----:B------:R-:W-:Y:S01]  /*4ee0*/  MUFU.RCP R67, R67 ;  /* 0x0000004300437308 */ /* 0x000fe20000001000 */
[----:B------:R-:W-:-:S07]  /*4ef0*/  FMUL.FTZ R137, R42, -1.4426950216293334961 ;  /* 0xbfb8aa3b2a897820 */ /* 0x000fce0000410000 */
[----:B------:R-:W2:Y:S08]  /*4f00*/  MUFU.EX2 R138, R138 ;  /* 0x0000008a008a7308 */ /* 0x000eb00000000800 */
[----:B------:R-:W-:Y:S01]  /*4f10*/  MUFU.EX2 R141, R130 ;  /* 0x00000082008d7308 */ /* 0x000fe20000000800 */
[----:B0-----:R-:W-:-:S07]  /*4f20*/  FADD.FTZ R64, R64, 1 ;  /* 0x3f80000040407421 */ /* 0x001fce0000010000 */
[----:B------:R-:W-:Y:S08]  /*4f30*/  MUFU.RCP R130, R7 ;  /* 0x0000000700827308 */ /* 0x000ff00000001000 */
[----:B------:R0:W-:Y:S08]  /*4f40*/  MUFU.EX2 R135, R133 ;  /* 0x0000008500877308 */ /* 0x0001f00000000800 */
[----:B------:R-:W3:Y:S01]  /*4f50*/  MUFU.EX2 R139, R69 ;  /* 0x00000045008b7308 */ /* 0x000ee20000000800 */
[----:B0-----:R-:W-:-:S07]  /*4f60*/  FMUL.FTZ R133, R46, -1.4426950216293334961 ;  /* 0xbfb8aa3b2e857820 */ /* 0x001fce0000410000 */
[----:B------:R-:W-:Y:S01]  /*4f70*/  MUFU.RCP R69, R6 ;  /* 0x0000000600457308 */ /* 0x000fe20000001000 */
[----:B-----5:R-:W-:Y:S04]  /*4f80*/  STS [R122], R61 ;  /* 0x0000003d7a007388 */ /* 0x020fe80000000800 */
[----:B------:R-:W-:Y:S04]  /*4f90*/  STS [R121+0x80], R12 ;  /* 0x0000800c79007388 */ /* 0x000fe80000000800 */
[----:B------:R-:W-:Y:S04]  /*4fa0*/  STS [R120+0x100], R13 ;  /* 0x0001000d78007388 */ /* 0x000fe80000000800 */
[----:B------:R-:W-:Y:S04]  /*4fb0*/  STS [R119+0x180], R56 ;  /* 0x0001803877007388 */ /* 0x000fe80000000800 */
[----:B------:R-:W-:Y:S04]  /*4fc0*/  STS [R118+0x200], R57 ;  /* 0x0002003976007388 */ /* 0x000fe80000000800 */
[----:B------:R-:W-:Y:S04]  /*4fd0*/  STS [R117+0x280], R60 ;  /* 0x0002803c75007388 */ /* 0x000fe80000000800 */
[----:B------:R0:W-:Y:S04]  /*4fe0*/  STS [R116+0x300], R5 ;  /* 0x0003000574007388 */ /* 0x0001e80000000800 */
[----:B------:R4:W-:Y:S04]  /*4ff0*/  STS [R115+0x380], R4 ;  /* 0x0003800473007388 */ /* 0x0009e80000000800 */
        /* <DEDUP_REMOVED lines=9> */
[----:B------:R-:W5:Y:S04]  /*5090*/  LDS R56, [R105.X4] ;  /* 0x0000000069387984 */ /* 0x000f680000004800 */
[----:B------:R-:W3:Y:S04]  /*50a0*/  LDS R57, [R105.X4+0x4] ;  /* 0x0000040069397984 */ /* 0x000ee80000004800 */
[----:B------:R-:W3:Y:S04]  /*50b0*/  LDS R61, [R105.X4+0xc] ;  /* 0x00000c00693d7984 */ /* 0x000ee80000004800 */
[----:B------:R-:W3:Y:S04]  /*50c0*/  LDS R62, [R105.X4+0x10] ;  /* 0x00001000693e7984 */ /* 0x000ee80000004800 */
[----:B------:R-:W3:Y:S01]  /*50d0*/  LDS R60, [R105.X4+0x8] ;  /* 0x00000800693c7984 */ /* 0x000ee20000004800 */
[----:B0-----:R-:W-:-:S03]  /*50e0*/  FADD.FTZ R5, -R59, 1 ;  /* 0x3f8000003b057421 */ /* 0x001fc60000010100 */
[----:B------:R-:W0:Y:S01]  /*50f0*/  LDS R63, [R105.X4+0x14] ;  /* 0x00001400693f7984 */ /* 0x000e220000004800 */
[----:B------:R-:W-:-:S03]  /*5100*/  FFMA.FTZ R7, R54, R5, 1 ;  /* 0x3f80000036077423 */ /* 0x000fc60000010005 */
[----:B------:R-:W0:Y:S01]  /*5110*/  LDS R66, [R105.X4+0x1c] ;  /* 0x00001c0069427984 */ /* 0x000e220000004800 */
[----:B----4-:R-:W-:-:S03]  /*5120*/  FADD.FTZ R4, -R58, 1 ;  /* 0x3f8000003a047421 */ /* 0x010fc60000010100 */
[----:B------:R-:W4:Y:S01]  /*5130*/  LDS R65, [R105.X4+0x18] ;  /* 0x0000180069417984 */ /* 0x000f220000004800 */
[----:B------:R-:W-:Y:S01]  /*5140*/  FFMA.FTZ R4, R55, R4, 1 ;  /* 0x3f80000037047423 */ /* 0x000fe20000010004 */
[----:B------:R5:W-:Y:S01]  /*5150*/  MUFU.EX2 R145, R133 ;  /* 0x0000008500917308 */ /* 0x000be20000000800 */
[----:B-1----:R-:W-:Y:S01]  /*5160*/  FADD.FTZ R70, -R68, 1 ;  /* 0x3f80000044467421 */ /* 0x002fe20000010100 */
[----:B------:R-:W1:Y:S01]  /*5170*/  LDS R71, [R105.X4+0x20] ;  /* 0x0000200069477984 */ /* 0x000e620000004800 */
[----:B--2---:R-:W-:-:S03]  /*5180*/  FADD.FTZ R140, R138, 1 ;  /* 0x3f8000008a8c7421 */ /* 0x004fc60000010000 */
[----:B------:R-:W2:Y:S01]  /*5190*/  LDS R131, [R105.X4+0x28] ;  /* 0x0000280069837984 */ /* 0x000ea20000004800 */
[----:B-----5:R-:W-:Y:S01]  /*51a0*/  FMUL.FTZ R5, R39, R56 ;  /* 0x0000003827057220 */ /* 0x020fe20000410000 */
[----:B------:R-:W5:Y:S01]  /*51b0*/  MUFU.EX2 R137, R137 ;  /* 0x0000008900897308 */ /* 0x000f620000000800 */
[----:B------:R-:W-:Y:S01]  /*51c0*/  FADD.FTZ R133, R132, 1 ;  /* 0x3f80000084857421 */ /* 0x000fe20000010000 */
[----:B------:R-:W-:Y:S01]  /*51d0*/  LDS R72, [R105.X4+0x2c] ;  /* 0x00002c0069487984 */ /* 0x000fe20000004800 */
[----:B---3--:R-:W-:Y:S02]  /*51e0*/  FMUL.FTZ R6, R38, R57 ;  /* 0x0000003926067220 */ /* 0x008fe40000410000 */
[----:B------:R-:W-:Y:S02]  /*51f0*/  FMUL.FTZ R5, R58, R5 ;  /* 0x000000053a057220 */ /* 0x000fe40000410000 */
[----:B------:R-:W-:Y:S02]  /*5200*/  FADD.FTZ R132, R134, 1 ;  /* 0x3f80000086847421 */ /* 0x000fe40000010000 */
[----:B------:R-:W-:-:S02]  /*5210*/  FADD.FTZ R134, R136, 1 ;  /* 0x3f80000088867421 */ /* 0x000fc40000010000 */
[----:B------:R-:W-:Y:S02]  /*5220*/  FMUL.FTZ R6, R59, R6 ;  /* 0x000000063b067220 */ /* 0x000fe40000410000 */
[----:B------:R-:W-:Y:S02]  /*5230*/  FMUL.FTZ R4, R5, R4 ;  /* 0x0000000405047220 */ /* 0x000fe40000410000 */
[----:B------:R-:W-:Y:S02]  /*5240*/  FADD.FTZ R5, -R67, 1 ;  /* 0x3f80000043057421 */ /* 0x000fe40000010100 */
[----:B------:R-:W-:Y:S01]  /*5250*/  FMUL.FTZ R136, R36, R61 ;  /* 0x0000003d24887220 */ /* 0x000fe20000410000 */
[----:B------:R-:W3:Y:S01]  /*5260*/  MUFU.RCP R64, R64 ;  /* 0x0000004000407308 */ /* 0x000ee20000001000 */
[----:B------:R-:W-:Y:S02]  /*5270*/  FMUL.FTZ R6, R6, R7 ;  /* 0x0000000706067220 */ /* 0x000fe40000410000 */
[----:B------:R-:W-:-:S02]  /*5280*/  FFMA.FTZ R7, R52, R5, 1 ;  /* 0x3f80000034077423 */ /* 0x000fc40000010005 */
[----:B------:R-:W-:Y:S02]  /*5290*/  FFMA.FTZ R138, R51, R70, 1 ;  /* 0x3f800000338a7423 */ /* 0x000fe40000010046 */
[----:B------:R-:W-:Y:S01]  /*52a0*/  FMUL.FTZ R136, R67, R136 ;  /* 0x0000008843887220 */ /* 0x000fe20000410000 */
[----:B------:R-:W0:Y:S01]  /*52b0*/  LDS R70, [R105.X4+0x24] ;  /* 0x0000240069467984 */ /* 0x000e220000004800 */
[----:B------:R-:W-:Y:S02]  /*52c0*/  FMUL.FTZ R13, R35, R62 ;  /* 0x0000003e230d7220 */ /* 0x000fe40000410000 */
[----:B------:R-:W-:Y:S01]  /*52d0*/  FMUL.FTZ R144, R136, R7 ;  /* 0x0000000788907220 */ /* 0x000fe20000410000 */
[----:B------:R-:W0:Y:S01]  /*52e0*/  MUFU.RCP R133, R133 ;  /* 0x0000008500857308 */ /* 0x000e220000001000 */
[----:B------:R-:W-:Y:S02]  /*52f0*/  FADD.FTZ R139, R139, 1 ;  /* 0x3f8000008b8b7421 */ /* 0x000fe40000010000 */
[----:B------:R-:W-:-:S02]  /*5300*/  FADD.FTZ R136, -R130, 1 ;  /* 0x3f80000082887421 */ /* 0x000fc40000010100 */
[----:B------:R-:W-:Y:S02]  /*5310*/  FMUL.FTZ R13, R68, R13 ;  /* 0x0000000d440d7220 */ /* 0x000fe40000410000 */
[----:B------:R-:W-:Y:S01]  /*5320*/  FADD.FTZ R135, R135, 1 ;  /* 0x3f80000087877421 */ /* 0x000fe20000010000 */
[----:B------:R1:W-:Y:S01]  /*5330*/  MUFU.RCP R143, R139 ;  /* 0x0000008b008f7308 */ /* 0x0003e20000001000 */
[----:B-----5:R-:W-:Y:S02]  /*5340*/  FADD.FTZ R137, R137, 1 ;  /* 0x3f80000089897421 */ /* 0x020fe40000010000 */
[----:B------:R-:W-:Y:S02]  /*5350*/  FMUL.FTZ R146, R13, R138 ;  /* 0x0000008a0d927220 */ /* 0x000fe40000410000 */
[----:B------:R-:W-:Y:S01]  /*5360*/  FADD.FTZ R142, R141, 1 ;  /* 0x3f8000008d8e7421 */ /* 0x000fe20000010000 */
[----:B------:R-:W-:Y:S01]  /*5370*/  LDS R138, [R105.X4+0x34] ;  /* 0x00003400698a7984 */ /* 0x000fe20000004800 */
[----:B------:R-:W-:-:S03]  /*5380*/  FFMA.FTZ R150, R49, R136, 1 ;  /* 0x3f80000031967423 */ /* 0x000fc60000010088 */
[----:B------:R-:W5:Y:S01]  /*5390*/  LDS R141, [R105.X4+0x30] ;  /* 0x00003000698d7984 */ /* 0x000f620000004800 */
[----:B---3--:R-:W-:-:S03]  /*53a0*/  FADD.FTZ R12, -R64, 1 ;  /* 0x3f800000400c7421 */ /* 0x008fc60000010100 */
[----:B-1----:R-:W1:Y:S01]  /*53b0*/  LDS R139, [R105.X4+0x38] ;  /* 0x00003800698b7984 */ /* 0x002e620000004800 */
[----:B------:R-:W-:-:S03]  /*53c0*/  FMUL.FTZ R5, R37, R60 ;  /* 0x0000003c25057220 */ /* 0x000fc60000410000 */
[----:B------:R-:W3:Y:S01]  /*53d0*/  LDS R136, [R105.X4+0x3c] ;  /* 0x00003c0069887984 */ /* 0x000ee20000004800 */
[----:B------:R-:W1:Y:S01]  /*53e0*/  MUFU.RCP R135, R135 ;  /* 0x0000008700877308 */ /* 0x000e620000001000 */
[----:B------:R-:W-:Y:S02]  /*53f0*/  FFMA.FTZ R12, R53, R12, 1 ;  /* 0x3f800000350c7423 */ /* 0x000fe4000001000c */
[----:B------:R-:W-:Y:S01]  /*5400*/  FMUL.FTZ R5, R64, R5 ;  /* 0x0000000540057220 */ /* 0x000fe20000410000 */
[----:B------:R-:W-:Y:S06]  /*5410*/  BAR.SYNC.DEFER_BLOCKING 0x0 ;  /* 0x0000000000007b1d */ /* 0x000fec0000010000 */
[----:B------:R-:W1:Y:S01]  /*5420*/  MUFU.RCP R137, R137 ;  /* 0x0000008900897308 */ /* 0x000e620000001000 */
[----:B------:R-:W-:-:S02]  /*5430*/  FMUL.FTZ R12, R5, R12 ;  /* 0x0000000c050c7220 */ /* 0x000fc40000410000 */
[----:B0-----:R-:W-:Y:S02]  /*5440*/  FADD.FTZ R7, -R133, 1 ;  /* 0x3f80000085077421 */ /* 0x001fe40000010100 */
[----:B------:R-:W-:-:S03]  /*5450*/  FADD.FTZ R5, -R69, 1 ;  /* 0x3f80000045057421 */ /* 0x000fc60000010100 */
[----:B------:R-:W0:Y:S01]  /*5460*/  MUFU.RCP R134, R134 ;  /* 0x0000008600867308 */ /* 0x000e220000001000 */
[----:B------:R-:W-:Y:S02]  /*5470*/  FMUL.FTZ R148, R34, R63 ;  /* 0x0000003f22947220 */ /* 0x000fe40000410000 */
[----:B------:R-:W-:Y:S02]  /*5480*/  FMUL.FTZ R152, R25, R66 ;  /* 0x0000004219987220 */ /* 0x000fe40000410000 */
[----:B------:R-:W-:-:S03]  /*5490*/  FADD.FTZ R147, R145, 1 ;  /* 0x3f80000091937421 */ /* 0x000fc60000010000 */
[----:B------:R-:W0:Y:S01]  /*54a0*/  MUFU.RCP R132, R132 ;  /* 0x0000008400847308 */ /* 0x000e220000001000 */
[----:B------:R-:W-:Y:S02]  /*54b0*/  FFMA.FTZ R13, R48, R7, 1 ;  /* 0x3f800000300d7423 */ /* 0x000fe40000010007 */
[----:B------:R-:W-:Y:S02]  /*54c0*/  FFMA.FTZ R5, R50, R5, 1 ;  /* 0x3f80000032057423 */ /* 0x000fe40000010005 */
[----:B----4-:R-:W-:Y:S02]  /*54d0*/  FMUL.FTZ R7, R24, R65 ;  /* 0x0000004118077220 */ /* 0x010fe40000410000 */
[----:B------:R-:W-:Y:S02]  /*54e0*/  FMUL.FTZ R148, R69, R148 ;  /* 0x0000009445947220 */ /* 0x000fe40000410000 */
[----:B------:R-:W-:Y:S01]  /*54f0*/  FMUL.FTZ R152, R133, R152 ;  /* 0x0000009885987220 */ /* 0x000fe20000410000 */
[----:B------:R-:W4:Y:S01]  /*5500*/  MUFU.RCP R142, R142 ;  /* 0x0000008e008e7308 */ /* 0x000f220000001000 */
[----:B------:R-:W-:-:S02]  /*5510*/  FMUL.FTZ R7, R130, R7 ;  /* 0x0000000782077220 */ /* 0x000fc40000410000 */
[----:B------:R-:W-:Y:S02]  /*5520*/  FMUL.FTZ R148, R148, R5 ;  /* 0x0000000594947220 */ /* 0x000fe40000410000 */
[----:B------:R-:W-:-:S03]  /*5530*/  FMUL.FTZ R152, R152, R13 ;  /* 0x0000000d98987220 */ /* 0x000fc60000410000 */
[----:B------:R-:W2:Y:S01]  /*5540*/  MUFU.RCP R147, R147 ;  /* 0x0000009300937308 */ /* 0x000ea20000001000 */
[----:B-1----:R-:W-:Y:S02]  /*5550*/  FADD.FTZ R5, -R135, 1 ;  /* 0x3f80000087057421 */ /* 0x002fe40000010100 */
[----:B------:R-:W-:Y:S02]  /*5560*/  FADD.FTZ R13, -R137, 1 ;  /* 0x3f800000890d7421 */ /* 0x000fe40000010100 */
[----:B------:R-:W-:Y:S02]  /*5570*/  FMUL.FTZ R150, R7, R150 ;  /* 0x0000009607967220 */ /* 0x000fe40000410000 */
[----:B0-----:R-:W-:Y:S01]  /*5580*/  FADD.FTZ R156, -R134, 1 ;  /* 0x3f800000869c7421 */ /* 0x001fe20000010100 */
[----:B------:R-:W0:Y:S01]  /*5590*/  MUFU.RCP R140, R140 ;  /* 0x0000008c008c7308 */ /* 0x000e220000001000 */
[----:B------:R-:W-:Y:S02]  /*55a0*/  FFMA.FTZ R7, R40, R5, 1 ;  /* 0x3f80000028077423 */ /* 0x000fe40000010005 */
[----:B------:R-:W-:-:S02]  /*55b0*/  FFMA.FTZ R145, R42, R13, 1 ;  /* 0x3f8000002a917423 */ /* 0x000fc4000001000d */
[----:B------:R-:W-:Y:S02]  /*55c0*/  FADD.FTZ R154, -R132, 1 ;  /* 0x3f800000849a7421 */ /* 0x000fe40000010100 */
[----:B------:R-:W-:Y:S02]  /*55d0*/  FMUL.FTZ R5, R26, R71 ;  /* 0x000000471a057220 */ /* 0x000fe40000410000 */
[----:B--2---:R-:W-:Y:S02]  /*55e0*/  FMUL.FTZ R13, R28, R131 ;  /* 0x000000831c0d7220 */ /* 0x004fe40000410000 */
        /* <DEDUP_REMOVED lines=11> */
[----:B----4-:R-:W-:Y:S02]  /*56a0*/  FADD.FTZ R164, -R142, 1 ;  /* 0x3f8000008ea47421 */ /* 0x010fe40000010100 */
[----:B------:R-:W-:Y:S02]  /*56b0*/  FADD.FTZ R13, -R147, 1 ;  /* 0x3f800000930d7421 */ /* 0x000fe40000010100 */
[----:B------:R-:W-:Y:S02]  /*56c0*/  FMUL.FTZ R156, R156, R7 ;  /* 0x000000079c9c7220 */ /* 0x000fe40000410000 */
[----:B------:R-:W-:-:S02]  /*56d0*/  FMUL.FTZ R160, R160, R145 ;  /* 0x00000091a0a07220 */ /* 0x000fc40000410000 */
[----:B------:R-:W-:Y:S02]  /*56e0*/  FFMA.FTZ R7, R44, R5, 1 ;  /* 0x3f8000002c077423 */ /* 0x000fe40000010005 */
[----:B------:R-:W-:Y:S02]  /*56f0*/  FFMA.FTZ R166, R45, R164, 1 ;  /* 0x3f8000002da67423 */ /* 0x000fe400000100a4 */
[----:B------:R-:W-:Y:S02]  /*5700*/  FFMA.FTZ R145, R46, R13, 1 ;  /* 0x3f8000002e917423 */ /* 0x000fe4000001000d */
[----:B0-----:R-:W-:Y:S02]  /*5710*/  FADD.FTZ R162, -R140, 1 ;  /* 0x3f8000008ca27421 */ /* 0x001fe40000010100 */
[----:B-----5:R-:W-:Y:S02]  /*5720*/  FMUL.FTZ R5, R30, R141 ;  /* 0x0000008d1e057220 */ /* 0x020fe40000410000 */
        /* <DEDUP_REMOVED lines=71> */
.L_x_9540:
[----:B------:R-:W-:Y:S05]  /*5ba0*/  BSYNC B0 ;  /* 0x0000000000007941 */ /* 0x000fea0003800000 */
.L_x_9539:
        /* <DEDUP_REMOVED lines=154> */
.L_x_9543:
[----:B------:R-:W-:Y:S05]  /*6550*/  BSYNC B0 ;  /* 0x0000000000007941 */ /* 0x000fea0003800000 */
.L_x_9542:
        /* <DEDUP_REMOVED lines=43> */
.L_x_9541:
        /* <DEDUP_REMOVED lines=76> */
.L_x_9623:
        /* <DEDUP_REMOVED lines=15> */
[----:B------:R-:W-:Y:S01]  /*6dc0*/  ULEA.HI.X UR33, UR34, UR33, UR28, 0x3, UP0 ;  /* 0x0000002122217291 */ /* 0x000fe200080f1c1c */
[----:B------:R-:W-:Y:S02]  /*6dd0*/  LOP3.LUT R4, R5, 0xffffffe0, R124, 0xe2, !PT ;  /* 0xffffffe005047812 */ /* 0x000fe400078ee27c */
[----:B------:R-:W-:-:S03]  /*6de0*/  MOV R6, UR32 ;  /* 0x0000002000067c02 */ /* 0x000fc60008000f00 */
[----:B------:R-:W-:Y:S01]  /*6df0*/  MOV R7, UR33 ;  /* 0x0000002100077c02 */ /* 0x000fe20008000f00 */
[----:B------:R-:W-:Y:S01]  /*6e00*/  ULDC.64 UR32, c[0x0][0x1a0] ;  /* 0x0000680000207ab9 */ /* 0x000fe20000000a00 */
[--C-:B------:R-:W-:Y:S01]  /*6e10*/  SHF.R.S32.HI R5, RZ, 0x1f, R4.reuse ;  /* 0x0000001fff057819 */ /* 0x100fe20000011404 */
[----:B------:R-:W-:Y:S01]  /*6e20*/  UIMAD UR32, UR40, UR32, URZ ;  /* 0x00000020282072a4 */ /* 0x000fe2000f8e023f */
[----:B------:R-:W-:Y:S01]  /*6e30*/  MOV R11, UR7 ;  /* 0x00000007000b7c02 */ /* 0x000fe20008000f00 */
[----:B------:R-:W-:Y:S01]  /*6e40*/  ULDC UR28, c[0x0][0x168] ;  /* 0x00005a00001c7ab9 */ /* 0x000fe20000000800 */
[C---:B------:R-:W-:Y:S01]  /*6e50*/  LOP3.LUT R190, R4.reuse, 0x20, RZ, 0xfc, !PT ;  /* 0x0000002004be7812 */ /* 0x040fe200078efcff */
[----:B------:R-:W-:Y:S01]  /*6e60*/  UIMAD UR32, UR7, UR33, UR32 ;  /* 0x00000021072072a4 */ /* 0x000fe2000f8e0220 */
[C---:B------:R-:W-:Y:S01]  /*6e70*/  LOP3.LUT R191, R4.reuse, 0x40, RZ, 0xfc, !PT ;  /* 0x0000004004bf7812 */ /* 0x040fe200078efcff */
[----:B------:R-:W-:Y:S01]  /*6e80*/  IMAD.WIDE.U32 R10, R11, c[0x0][0x1a0], R4 ;  /* 0x000068000b0a7a25 */ /* 0x000fe200078e0004 */
[----:B------:R-:W-:Y:S01]  /*6e90*/  UIADD3 UR28, -UR27, UR28, URZ ;  /* 0x0000001c1b1c7290 */ /* 0x000fe2000fffe13f */
[C---:B------:R-:W-:Y:S01]  /*6ea0*/  LOP3.LUT R192, R4.reuse, 0x60, RZ, 0xfc, !PT ;  /* 0x0000006004c07812 */ /* 0x040fe200078efcff */
[----:B------:R-:W-:Y:S01]  /*6eb0*/  HFMA2.MMA R0, -RZ, RZ, 0, 0 ;  /* 0x00000000ff007435 */ /* 0x000fe200000001ff */
[----:B------:R-:W-:Y:S01]  /*6ec0*/  LOP3.LUT R193, R4, 0x80, RZ, 0xfc, !PT ;  /* 0x0000008004c17812 */ /* 0x000fe200078efcff */
[----:B------:R-:W-:Y:S01]  /*6ed0*/  USHF.L.U32 UR41, UR28, 0x1, URZ ;  /* 0x000000011c297899 */ /* 0x000fe2000800063f */
[----:B------:R-:W-:Y:S01]  /*6ee0*/  IADD3 R9, R11, UR32, RZ ;  /* 0x000000200b097c10 */ /* 0x000fe2000fffe0ff */
[----:B------:R-:W-:Y:S01]  /*6ef0*/  CS2R R14, SRZ ;  /* 0x00000000000e7805 */ /* 0x000fe2000001ff00 */
[----:B------:R-:W-:Y:S01]  /*6f00*/  LEA R8, P0, R10, UR22, 0x2 ;  /* 0x000000160a087c11 */ /* 0x000fe2000f8010ff */
[----:B------:R-:W-:Y:S01]  /*6f10*/  CS2R R140, SRZ ;  /* 0x00000000008c7805 */ /* 0x000fe2000001ff00 */
[----:B------:R-:W-:Y:S01]  /*6f20*/  LOP3.LUT R187, R4, 0xe0, RZ, 0xfc, !PT ;  /* 0x000000e004bb7812 */ /* 0x000fe200078efcff */
[----:B------:R-:W2:Y:S01]  /*6f30*/  LDG.E.64 R6, [R6.64] ;  /* 0x0000002a06067981 */ /* 0x000ea2000c1e1b00 */
[----:B------:R-:W-:Y:S01]  /*6f40*/  LEA.HI.X R9, R10, UR23, R9, 0x2, P0 ;  /* 0x000000170a097c11 */ /* 0x000fe200080f1409 */
[----:B------:R-:W-:Y:S01]  /*6f50*/  HFMA2.MMA R157, -RZ, RZ, 0, 0 ;  /* 0x00000000ff9d7435 */ /* 0x000fe200000001ff */
[----:B------:R-:W-:Y:S01]  /*6f60*/  ISETP.GE.AND P0, PT, R190, UR41, PT ;  /* 0x00000029be007c0c */ /* 0x000fe2000bf06270 */
[----:B------:R-:W-:Y:S01]  /*6f70*/  CS2R R10, SRZ ;  /* 0x00000000000a7805 */ /* 0x000fe2000001ff00 */
[----:B------:R-:W-:Y:S01]  /*6f80*/  ISETP.GE.AND P1, PT, R191, UR41, PT ;  /* 0x00000029bf007c0c */ /* 0x000fe2000bf26270 */
[----:B------:R-:W-:Y:S01]  /*6f90*/  CS2R R146, SRZ ;  /* 0x0000000000927805 */ /* 0x000fe2000001ff00 */
[----:B------:R-:W-:Y:S01]  /*6fa0*/  ISETP.GE.AND P2, PT, R192, UR41, PT ;  /* 0x00000029c0007c0c */ /* 0x000fe2000bf46270 */
[----:B0-----:R-:W-:Y:S01]  /*6fb0*/  CS2R R164, SRZ ;  /* 0x0000000000a47805 */ /* 0x001fe2000001ff00 */
[----:B------:R-:W-:Y:S01]  /*6fc0*/  ISETP.GE.AND P3, PT, R193, UR41, PT ;  /* 0x00000029c1007c0c */ /* 0x000fe2000bf66270 */
[----:B------:R-:W-:Y:S01]  /*6fd0*/  CS2R R168, SRZ ;  /* 0x0000000000a87805 */ /* 0x000fe2000001ff00 */
[C---:B------:R-:W-:Y:S01]  /*6fe0*/  LOP3.LUT R186, R4.reuse, 0x100, RZ, 0xfc, !PT ;  /* 0x0000010004ba7812 */ /* 0x040fe200078efcff */
[----:B------:R-:W-:Y:S01]  /*6ff0*/  CS2R R166, SRZ ;  /* 0x0000000000a67805 */ /* 0x000fe2000001ff00 */
[C---:B------:R-:W-:Y:S01]  /*7000*/  LOP3.LUT R185, R4.reuse, 0x120, RZ, 0xfc, !PT ;  /* 0x0000012004b97812 */ /* 0x040fe200078efcff */
[----:B------:R-:W-:Y:S01]  /*7010*/  CS2R R162, SRZ ;  /* 0x0000000000a27805 */ /* 0x000fe2000001ff00 */
[C---:B------:R-:W-:Y:S01]  /*7020*/  LOP3.LUT R184, R4.reuse, 0x140, RZ, 0xfc, !PT ;  /* 0x0000014004b87812 */ /* 0x040fe200078efcff */
[----:B---3--:R0:W3:Y:S01]  /*7030*/  @!P0 LDG.E R0, [R8.64+0x80] ;  /* 0x0000802a08008981 */ /* 0x0080e2000c1e1900 */
[----:B------:R-:W-:-:S02]  /*7040*/  LOP3.LUT R189, R4, 0xa0, RZ, 0xfc, !PT ;  /* 0x000000a004bd7812 */ /* 0x000fc400078efcff */
[----:B------:R-:W-:Y:S01]  /*7050*/  MOV R145, RZ ;  /* 0x000000ff00917202 */ /* 0x000fe20000000f00 */
[----:B------:R0:W4:Y:S01]  /*7060*/  @!P1 LDG.E R15, [R8.64+0x100] ;  /* 0x0001002a080f9981 */ /* 0x000122000c1e1900 */
[----:B------:R-:W-:Y:S01]  /*7070*/  ISETP.GE.AND P0, PT, R187, UR41, PT ;  /* 0x00000029bb007c0c */ /* 0x000fe2000bf06270 */
[----:B------:R-:W-:Y:S01]  /*7080*/  CS2R R172, SRZ ;  /* 0x0000000000ac7805 */ /* 0x000fe2000001ff00 */
[----:B------:R-:W-:Y:S01]  /*7090*/  ISETP.GE.AND P1, PT, R186, UR41, PT ;  /* 0x00000029ba007c0c */ /* 0x000fe2000bf26270 */
[----:B------:R0:W5:Y:S01]  /*70a0*/  @!P2 LDG.E R10, [R8.64+0x180] ;  /* 0x0001802a080aa981 */ /* 0x000162000c1e1900 */
[----:B------:R-:W-:Y:S01]  /*70b0*/  ISETP.GE.AND P2, PT, R185, UR41, PT ;  /* 0x00000029b9007c0c */ /* 0x000fe2000bf46270 */
[----:B------:R-:W-:Y:S01]  /*70c0*/  CS2R R174, SRZ ;  /* 0x0000000000ae7805 */ /* 0x000fe2000001ff00 */
[----:B------:R-:W-:Y:S01]  /*70d0*/  ISETP.GE.AND P4, PT, R189, UR41, PT ;  /* 0x00000029bd007c0c */ /* 0x000fe2000bf86270 */
[----:B------:R0:W3:Y:S01]  /*70e0*/  @!P3 LDG.E R141, [R8.64+0x200] ;  /* 0x0002002a088db981 */ /* 0x0000e2000c1e1900 */
[----:B------:R-:W-:Y:S01]  /*70f0*/  ISETP.GE.AND P3, PT, R184, UR41, PT ;  /* 0x00000029b8007c0c */ /* 0x000fe2000bf66270 */
[----:B-1----:R-:W-:Y:S01]  /*7100*/  CS2R R170, SRZ ;  /* 0x0000000000aa7805 */ /* 0x002fe2000001ff00 */
[C---:B------:R-:W-:Y:S01]  /*7110*/  LOP3.LUT R144, R4.reuse, 0x1a0, RZ, 0xfc, !PT ;  /* 0x000001a004907812 */ /* 0x040fe200078efcff */
[----:B------:R-:W-:Y:S01]  /*7120*/  HFMA2.MMA R178, -RZ, RZ, 0, 0 ;  /* 0x00000000ffb27435 */ /* 0x000fe200000001ff */
[C---:B------:R-:W-:Y:S01]  /*7130*/  LOP3.LUT R143, R4.reuse, 0x1c0, RZ, 0xfc, !PT ;  /* 0x000001c0048f7812 */ /* 0x040fe200078efcff */
[----:B------:R0:W3:Y:S01]  /*7140*/  @!P0 LDG.E R140, [R8.64+0x380] ;  /* 0x0003802a088c8981 */ /* 0x0000e2000c1e1900 */
[----:B------:R-:W-:-:S02]  /*7150*/  ISETP.GE.AND P5, PT, R4, UR41, PT ;  /* 0x0000002904007c0c */ /* 0x000fc4000bfa6270 */
[----:B------:R-:W-:Y:S01]  /*7160*/  SHF.L.U32 R131, R127, 0x5, RZ ;  /* 0x000000057f837819 */ /* 0x000fe200000006ff */
[----:B------:R0:W3:Y:S01]  /*7170*/  @!P1 LDG.E R147, [R8.64+0x400] ;  /* 0x0004002a08939981 */ /* 0x0000e2000c1e1900 */
[C---:B------:R-:W-:Y:S02]  /*7180*/  LOP3.LUT R142, R4.reuse, 0x1e0, RZ, 0xfc, !PT ;  /* 0x000001e0048e7812 */ /* 0x040fe400078efcff */
        /* <DEDUP_REMOVED lines=10> */
[----:B------:R-:W-:Y:S01]  /*7230*/  ISETP.GE.AND P2, PT, R142, UR41, PT ;  /* 0x000000298e007c0c */ /* 0x000fe2000bf46270 */
[----:B------:R-:W-:Y:S01]  /*7240*/  ULDC.64 UR32, c[0x0][0x1c0] ;  /* 0x0000700000207ab9 */ /* 0x000fe20000000a00 */
[----:B------:R-:W-:Y:S01]  /*7250*/  ISETP.GE.AND P3, PT, R137, UR41, PT ;  /* 0x0000002989007c0c */ /* 0x000fe2000bf66270 */
[----:B------:R0:W3:Y:S01]  /*7260*/  @!P5 LDG.E R11, [R8.64] ;  /* 0x0000002a080bd981 */ /* 0x0000e2000c1e1900 */
[----:B------:R-:W-:-:S02]  /*7270*/  ISETP.GE.AND P4, PT, R183, UR41, PT ;  /* 0x00000029b7007c0c */ /* 0x000fc4000bf86270 */
[C---:B------:R-:W-:Y:S02]  /*7280*/  LOP3.LUT R188, R4.reuse, 0xc0, RZ, 0xfc, !PT ;  /* 0x000000c004bc7812 */ /* 0x040fe400078efcff */
[C---:B------:R-:W-:Y:S01]  /*7290*/  LOP3.LUT R130, R4.reuse, 0x260, RZ, 0xfc, !PT ;  /* 0x0000026004827812 */ /* 0x040fe200078efcff */
[----:B------:R0:W4:Y:S01]  /*72a0*/  @!P0 LDG.E R164, [R8.64+0x680] ;  /* 0x0006802a08a48981 */ /* 0x000122000c1e1900 */
        /* <DEDUP_REMOVED lines=33> */
[----:B------:R-:W-:-:S02]  /*74c0*/  LOP3.LUT R131, R131, 0xffffffe0, R124, 0xe2, !PT ;  /* 0xffffffe083837812 */ /* 0x000fc400078ee27c */
        /* <DEDUP_REMOVED lines=15> */
[----:B------:R-:W-:Y:S01]  /*75c0*/  MOV R153, RZ ;  /* 0x000000ff00997202 */ /* 0x000fe20000000f00 */
[----:B------:R0:W5:Y:S04]  /*75d0*/  @!P0 LDG.E R160, [R8.64+0xd80] ;  /* 0x000d802a08a08981 */ /* 0x000168000c1e1900 */
[----:B------:R0:W5:Y:S04]  /*75e0*/  @!P1 LDG.E R161, [R8.64+0xe00] ;  /* 0x000e002a08a19981 */ /* 0x000168000c1e1900 */
[----:B------:R0:W5:Y:S04]  /*75f0*/  @!P2 LDG.E R158, [R8.64+0xe80] ;  /* 0x000e802a089ea981 */ /* 0x000168000c1e1900 */
[----:B------:R0:W5:Y:S04]  /*7600*/  @!P3 LDG.E R159, [R8.64+0xf00] ;  /* 0x000f002a089fb981 */ /* 0x000168000c1e1900 */
[----:B------:R0:W5:Y:S01]  /*7610*/  @!P4 LDG.E R153, [R8.64+0xf80] ;  /* 0x000f802a0899c981 */ /* 0x000162000c1e1900 */
[----:B------:R-:W-:-:S04]  /*7620*/  UIMAD UR32, UR40, UR32, URZ ;  /* 0x00000020282072a4 */ /* 0x000fc8000f8e023f */
[----:B------:R-:W-:Y:S01]  /*7630*/  UIMAD UR32, UR7, UR33, UR32 ;  /* 0x00000021072072a4 */ /* 0x000fe2000f8e0220 */
[----:B0-----:R-:W-:-:S05]  /*7640*/  MOV R9, UR7 ;  /* 0x0000000700097c02 */ /* 0x001fca0008000f00 */
[----:B------:R-:W-:Y:S01]  /*7650*/  IMAD.WIDE.U32 R8, R9, c[0x0][0x1c0], R4 ;  /* 0x0000700009087a25 */ /* 0x000fe200078e0004 */
[----:B------:R-:W-:-:S04]  /*7660*/  ISETP.GE.AND P5, PT, R4, UR41, PT ;  /* 0x0000002904007c0c */ /* 0x000fc8000bfa6270 */
[----:B------:R-:W-:Y:S02]  /*7670*/  LEA R4, P4, R8, UR24, 0x2 ;  /* 0x0000001808047c11 */ /* 0x000fe4000f8810ff */
[----:B------:R-:W-:Y:S02]  /*7680*/  ISETP.GE.AND P0, PT, R148, UR41, PT ;  /* 0x0000002994007c0c */ /* 0x000fe4000bf06270 */
[----:B------:R-:W-:Y:S02]  /*7690*/  ISETP.GE.AND P3, PT, R192, UR41, PT ;  /* 0x00000029c0007c0c */ /* 0x000fe4000bf66270 */
[----:B------:R-:W-:Y:S02]  /*76a0*/  IADD3 R195, R126, 0x360, RZ ;  /* 0x000003607ec37810 */ /* 0x000fe40007ffe0ff */
[----:B------:R-:W-:Y:S02]  /*76b0*/  ISETP.GE.AND P2, PT, R191, UR41, PT ;  /* 0x00000029bf007c0c */ /* 0x000fe4000bf46270 */
[----:B------:R-:W-:Y:S01]  /*76c0*/  LEA.HI.SX32 R195, R195, R126, 0x1b ;  /* 0x0000007ec3c37211 */ /* 0x000fe200078fdaff */
[----:B------:R-:W-:Y:S01]  /*76d0*/  CS2R R212, SRZ ;  /* 0x0000000000d47805 */ /* 0x000fe2000001ff00 */
[----:B------:R-:W-:Y:S01]  /*76e0*/  ISETP.GE.AND P1, PT, R190, UR41, PT ;  /* 0x00000029be007c0c */ /* 0x000fe2000bf26270 */
[----:B------:R-:W-:Y:S01]  /*76f0*/  CS2R R210, SRZ ;  /* 0x0000000000d27805 */ /* 0x000fe2000001ff00 */
[----:B------:R-:W-:Y:S01]  /*7700*/  CS2R R208, SRZ ;  /* 0x0000000000d07805 */ /* 0x000fe2000001ff00 */
[----:B------:R-:W-:Y:S01]  /*7710*/  MOV R236, RZ ;  /* 0x000000ff00ec7202 */ /* 0x000fe20000000f00 */
[----:B------:R-:W-:Y:S01]  /*7720*/  HFMA2.MMA R214, -RZ, RZ, 0, 0 ;  /* 0x00000000ffd67435 */ /* 0x000fe200000001ff */
[----:B--2---:R-:W0:Y:S02]  /*7730*/  R2UR UR35, R7 ;  /* 0x00000000072373c2 */ /* 0x004e2400000e0000 */
[----:B0-----:R-:W-:-:S02]  /*7740*/  FMUL.FTZ R7, R84, UR35 ;  /* 0x0000002354077c20 */ /* 0x001fc40008410000 */
        /* <DEDUP_REMOVED lines=8> */
[----:B------:R-:W-:Y:S01]  /*77d0*/  MUFU.SIN R152, R7 ;  /* 0x0000000700987308 */ /* 0x000fe20000000400 */
[----:B------:R-:W-:Y:S02]  /*77e0*/  FMUL.FTZ R5, R82, UR35 ;  /* 0x0000002352057c20 */ /* 0x000fe40008410000 */
[----:B------:R-:W-:-:S05]  /*77f0*/  FMUL.RZ R151, R131, 0.15915493667125701904 ;  /* 0x3e22f98383977820 */ /* 0x000fca000040c000 */
[----:B------:R0:W-:Y:S01]  /*7800*/  MUFU.COS R154, R7 ;  /* 0x00000007009a7308 */ /* 0x0001e20000000000 */
[----:B---3--:R-:W-:Y:S07]  /*7810*/  STS [R122], R11 ;  /* 0x0000000b7a007388 */ /* 0x008fee0000000800 */
[----:B------:R-:W-:Y:S01]  /*7820*/  MUFU.SIN R138, R149 ;  /* 0x00000095008a7308 */ /* 0x000fe20000000400 */
[----:B------:R1:W-:Y:S01]  /*7830*/  STS [R121+0x80], R0 ;  /* 0x0000800079007388 */ /* 0x0003e20000000800 */
[----:B0-----:R-:W-:-:S03]  /*7840*/  FMUL.FTZ R7, R81, UR35 ;  /* 0x0000002351077c20 */ /* 0x001fc60008410000 */
[----:B----4-:R-:W-:Y:S03]  /*7850*/  STS [R120+0x100], R15 ;  /* 0x0001000f78007388 */ /* 0x010fe60000000800 */
[----:B------:R0:W-:Y:S01]  /*7860*/  MUFU.COS R139, R149 ;  /* 0x00000095008b7308 */ /* 0x0001e20000000000 */
[----:B-----5:R-:W-:Y:S01]  /*7870*/  STS [R119+0x180], R10 ;  /* 0x0001800a77007388 */ /* 0x020fe20000000800 */
[----:B-1----:R-:W-:-:S03]  /*7880*/  FMUL.FTZ R0, R80, UR35 ;  /* 0x0000002350007c20 */ /* 0x002fc60008410000 */
[----:B------:R1:W-:Y:S01]  /*7890*/  STS [R118+0x200], R141 ;  /* 0x0002008d76007388 */ /* 0x0003e20000000800 */
[----:B0-----:R-:W-:Y:S01]  /*78a0*/  FMUL.RZ R149, R5, 0.15915493667125701904 ;  /* 0x3e22f98305957820 */ /* 0x001fe2000040c000 */
[----:B------:R-:W-:Y:S02]  /*78b0*/  IADD3 R5, R9, UR32, RZ ;  /* 0x0000002009057c10 */ /* 0x000fe4000fffe0ff */
[----:B------:R-:W-:Y:S01]  /*78c0*/  STS [R117+0x280], R14 ;  /* 0x0002800e75007388 */ /* 0x000fe20000000800 */
[----:B------:R-:W-:Y:S01]  /*78d0*/  FMUL.RZ R9, R7, 0.15915493667125701904 ;  /* 0x3e22f98307097820 */ /* 0x000fe2000040c000 */
[C---:B------:R-:W-:Y:S01]  /*78e0*/  IADD3 R7, R126.reuse, 0x240, RZ ;  /* 0x000002407e077810 */ /* 0x040fe20007ffe0ff */
[----:B------:R-:W-:Y:S01]  /*78f0*/  MUFU.SIN R134, R150 ;  /* 0x0000009600867308 */ /* 0x000fe20000000400 */
[----:B------:R-:W-:Y:S01]  /*7900*/  STS [R116+0x300], R145 ;  /* 0x0003009174007388 */ /* 0x000fe20000000800 */
[----:B-1----:R-:W-:-:S03]  /*7910*/  IADD3 R141, R126, 0x200, RZ ;  /* 0x000002007e8d7810 */ /* 0x002fc60007ffe0ff */
[----:B------:R-:W-:Y:S01]  /*7920*/  STS [R115+0x380], R140 ;  /* 0x0003808c73007388 */ /* 0x000fe20000000800 */
[----:B------:R-:W-:Y:S02]  /*7930*/  LEA.HI.X R5, R8, UR25, R5, 0x2, P4 ;  /* 0x0000001908057c11 */ /* 0x000fe4000a0f1405 */
[----:B------:R-:W-:Y:S01]  /*7940*/  MUFU.COS R135, R150 ;  /* 0x0000009600877308 */ /* 0x000fe20000000000 */
[----:B------:R-:W-:Y:S01]  /*7950*/  STS [R114+0x400], R147 ;  /* 0x0004009372007388 */ /* 0x000fe20000000800 */
[----:B------:R-:W-:Y:S01]  /*7960*/  IADD3 R11, R126, 0x220, RZ ;  /* 0x000002207e0b7810 */ /* 0x000fe20007ffe0ff */
[----:B------:R-:W-:Y:S01]  /*7970*/  FMUL.RZ R10, R0, 0.15915493667125701904 ;  /* 0x3e22f983000a7820 */ /* 0x000fe2000040c000 */
[----:B------:R-:W-:Y:S01]  /*7980*/  LEA.HI.SX32 R8, R7, R126, 0x1b ;  /* 0x0000007e07087211 */ /* 0x000fe200078fdaff */
[----:B------:R-:W-:Y:S03]  /*7990*/  STS [R113+0x480], R146 ;  /* 0x0004809271007388 */ /* 0x000fe60000000800 */
[----:B------:R-:W-:Y:S01]  /*79a0*/  MUFU.SIN R131, R151 ;  /* 0x0000009700837308 */ /* 0x000fe20000000400 */
[----:B------:R-:W-:Y:S01]  /*79b0*/  STS [R112+0x500], R157 ;  /* 0x0005009d70007388 */ /* 0x000fe20000000800 */
[----:B------:R-:W-:Y:S01]  /*79c0*/  IADD3 R7, R126, 0x260, RZ ;  /* 0x000002607e077810 */ /* 0x000fe20007ffe0ff */
[----:B------:R-:W-:-:S05]  /*79d0*/  FMUL.FTZ R0, R79, UR35 ;  /* 0x000000234f007c20 */ /* 0x000fca0008410000 */
[----:B------:R-:W-:Y:S01]  /*79e0*/  MUFU.COS R132, R151 ;  /* 0x0000009700847308 */ /* 0x000fe20000000000 */
[----:B------:R-:W-:Y:S01]  /*79f0*/  STS [R111+0x580], R162 ;  /* 0x000580a26f007388 */ /* 0x000fe20000000800 */
[----:B------:R-:W-:-:S06]  /*7a00*/  LEA.HI.SX32 R141, R141, R126, 0x1b ;  /* 0x0000007e8d8d7211 */ /* 0x000fcc00078fdaff */
[----:B------:R-:W-:Y:S01]  /*7a10*/  MUFU.SIN R150, R149 ;  /* 0x0000009500967308 */ /* 0x000fe20000000400 */
[----:B------:R-:W-:Y:S01]  /*7a20*/  STS [R110+0x600], R163 ;  /* 0x000600a36e007388 */ /* 0x000fe20000000800 */
[----:B------:R-:W-:-:S06]  /*7a30*/  LEA.HI.SX32 R11, R11, R126, 0x1b ;  /* 0x0000007e0b0b7211 */ /* 0x000fcc00078fdaff */
[----:B------:R-:W-:Y:S01]  /*7a40*/  MUFU.COS R151, R149 ;  /* 0x0000009500977308 */ /* 0x000fe20000000000 */
[----:B------:R0:W-:Y:S01]  /*7a50*/  STS [R109+0x680], R164 ;  /* 0x000680a46d007388 */ /* 0x0001e20000000800 */
[----:B------:R-:W-:-:S06]  /*7a60*/  IADD3 R15, R126, 0x2a0, RZ ;  /* 0x000002a07e0f7810 */ /* 0x000fcc0007ffe0ff */
[----:B------:R-:W-:Y:S01]  /*7a70*/  MUFU.SIN R148, R9 ;  /* 0x0000000900947308 */ /* 0x000fe20000000400 */
[----:B------:R-:W-:Y:S01]  /*7a80*/  ISETP.GE.AND P4, PT, R193, UR41, PT ;  /* 0x00000029c1007c0c */ /* 0x000fe2000bf86270 */
[----:B------:R-:W-:Y:S01]  /*7a90*/  STS [R108+0x700], R165 ;  /* 0x000700a56c007388 */ /* 0x000fe20000000800 */
[----:B0-----:R-:W-:-:S05]  /*7aa0*/  IADD3 R109, R126, 0x2c0, RZ ;  /* 0x000002c07e6d7810 */ /* 0x001fca0007ffe0ff */
[----:B------:R0:W-:Y:S01]  /*7ab0*/  MUFU.COS R149, R9 ;  /* 0x0000000900957308 */ /* 0x0001e20000000000 */
[----:B------:R-:W-:Y:S01]  /*7ac0*/  LEA.HI.SX32 R7, R7, R126, 0x1b ;  /* 0x0000007e07077211 */ /* 0x000fe200078fdaff */
[----:B------:R-:W-:Y:S01]  /*7ad0*/  FMUL.RZ R14, R0, 0.15915493667125701904 ;  /* 0x3e22f983000e7820 */ /* 0x000fe2000040c000 */
[C---:B------:R-:W-:Y:S02]  /*7ae0*/  IADD3 R193, R126.reuse, 0x2e0, RZ ;  /* 0x000002e07ec17810 */ /* 0x040fe40007ffe0ff */
[----:B0-----:R-:W-:-:S03]  /*7af0*/  IADD3 R9, R126, 0x280, RZ ;  /* 0x000002807e097810 */ /* 0x001fc60007ffe0ff */
[----:B------:R-:W-:Y:S01]  /*7b00*/  MUFU.SIN R155, R181 ;  /* 0x000000b5009b7308 */ /* 0x000fe20000000400 */
[----:B------:R0:W-:Y:S01]  /*7b10*/  STS [R107+0x780], R168 ;  /* 0x000780a86b007388 */ /* 0x0001e20000000800 */
[-C--:B------:R-:W-:Y:S01]  /*7b20*/  LEA.HI.SX32 R140, R9, R126.reuse, 0x1b ;  /* 0x0000007e098c7211 */ /* 0x080fe200078fdaff */
[----:B------:R-:W-:Y:S01]  /*7b30*/  FMUL.FTZ R0, R78, UR35 ;  /* 0x000000234e007c20 */ /* 0x000fe20008410000 */
[C---:B------:R-:W-:Y:S01]  /*7b40*/  IADD3 R9, R126.reuse, 0x300, RZ ;  /* 0x000003007e097810 */ /* 0x040fe20007ffe0ff */
[----:B------:R-:W-:Y:S01]  /*7b50*/  STS [R141.X4+0x800], R166 ;  /* 0x000800a68d007388 */ /* 0x000fe20000004800 */
[-C--:B------:R-:W-:Y:S02]  /*7b60*/  LEA.HI.SX32 R15, R15, R126.reuse, 0x1b ;  /* 0x0000007e0f0f7211 */ /* 0x080fe400078fdaff */
[----:B------:R1:W-:Y:S01]  /*7b70*/  MUFU.COS R156, R181 ;  /* 0x000000b5009c7308 */ /* 0x0003e20000000000 */
[-C--:B------:R-:W-:Y:S01]  /*7b80*/  LEA.HI.SX32 R194, R109, R126.reuse, 0x1b ;  /* 0x0000007e6dc27211 */ /* 0x080fe200078fdaff */
[----:B------:R-:W-:Y:S01]  /*7b90*/  STS [R11.X4+0x880], R170 ;  /* 0x000880aa0b007388 */ /* 0x000fe20000004800 */
[----:B0-----:R-:W-:Y:S01]  /*7ba0*/  IADD3 R107, R126, 0x340, RZ ;  /* 0x000003407e6b7810 */ /* 0x001fe20007ffe0ff */
[----:B------:R-:W-:Y:S01]  /*7bb0*/  FMUL.RZ R108, R0, 0.15915493667125701904 ;  /* 0x3e22f983006c7820 */ /* 0x000fe2000040c000 */
[-C--:B------:R-:W-:Y:S01]  /*7bc0*/  LEA.HI.SX32 R193, R193, R126.reuse, 0x1b ;  /* 0x0000007ec1c17211 */ /* 0x080fe200078fdaff */
[----:B------:R-:W-:Y:S01]  /*7bd0*/  STS [R8.X4+0x900], R167 ;  /* 0x000900a708007388 */ /* 0x000fe20000004800 */
[----:B------:R-:W-:-:S02]  /*7be0*/  LEA.HI.SX32 R192, R9, R126, 0x1b ;  /* 0x0000007e09c07211 */ /* 0x000fc400078fdaff */
[C---:B-1----:R-:W-:Y:S01]  /*7bf0*/  IADD3 R181, R126.reuse, 0x320, RZ ;  /* 0x000003207eb57810 */ /* 0x042fe20007ffe0ff */
[----:B------:R-:W-:Y:S01]  /*7c00*/  MUFU.SIN R146, R10 ;  /* 0x0000000a00927308 */ /* 0x000fe20000000400 */
[----:B------:R-:W-:Y:S01]  /*7c10*/  STS [R7.X4+0x980], R172 ;  /* 0x000980ac07007388 */ /* 0x000fe20000004800 */
[C---:B------:R-:W-:Y:S02]  /*7c20*/  IADD3 R9, R126.reuse, 0x380, RZ ;  /* 0x000003807e097810 */ /* 0x040fe40007ffe0ff */
[-C--:B------:R-:W-:Y:S01]  /*7c30*/  LEA.HI.SX32 R181, R181, R126.reuse, 0x1b ;  /* 0x0000007eb5b57211 */ /* 0x080fe200078fdaff */
[----:B------:R-:W-:Y:S01]  /*7c40*/  STS [R140.X4+0xa00], R169 ;  /* 0x000a00a98c007388 */ /* 0x000fe20000004800 */
[----:B------:R-:W-:Y:S02]  /*7c50*/  LEA.HI.SX32 R0, R107, R126, 0x1b ;  /* 0x0000007e6b007211 */ /* 0x000fe400078fdaff */
[----:B------:R0:W-:Y:S01]  /*7c60*/  MUFU.COS R147, R10 ;  /* 0x0000000a00937308 */ /* 0x0001e20000000000 */
[C---:B------:R-:W-:Y:S01]  /*7c70*/  IADD3 R157, R126.reuse, 0x3a0, RZ ;  /* 0x000003a07e9d7810 */ /* 0x040fe20007ffe0ff */
[----:B------:R1:W-:Y:S01]  /*7c80*/  STS [R15.X4+0xa80], R174 ;  /* 0x000a80ae0f007388 */ /* 0x0003e20000004800 */
[----:B------:R-:W-:-:S02]  /*7c90*/  IADD3 R107, R126, 0x3c0, RZ ;  /* 0x000003c07e6b7810 */ /* 0x000fc40007ffe0ff */
[----:B------:R-:W-:Y:S01]  /*7ca0*/  IADD3 R109, R126, 0x3e0, RZ ;  /* 0x000003e07e6d7810 */ /* 0x000fe20007ffe0ff */
[----:B------:R-:W-:Y:S01]  /*7cb0*/  STS [R194.X4+0xb00], R171 ;  /* 0x000b00abc2007388 */ /* 0x000fe20000004800 */
[----:B0-----:R-:W-:-:S03]  /*7cc0*/  FMUL.FTZ R10, R77, UR35 ;  /* 0x000000234d0a7c20 */ /* 0x001fc60008410000 */
[----:B------:R-:W-:Y:S01]  /*7cd0*/  STS [R193.X4+0xb80], R176 ;  /* 0x000b80b0c1007388 */ /* 0x000fe20000004800 */
[-C--:B------:R-:W-:Y:S02]  /*7ce0*/  LEA.HI.SX32 R157, R157, R126.reuse, 0x1b ;  /* 0x0000007e9d9d7211 */ /* 0x080fe400078fdaff */
[-C--:B-1----:R-:W-:Y:S01]  /*7cf0*/  LEA.HI.SX32 R174, R9, R126.reuse, 0x1b ;  /* 0x0000007e09ae7211 */ /* 0x082fe200078fdaff */
[----:B------:R0:W-:Y:S01]  /*7d00*/  STS [R192.X4+0xc00], R173 ;  /* 0x000c00adc0007388 */ /* 0x0001e20000004800 */
[----:B------:R-:W-:Y:S01]  /*7d10*/  FMUL.RZ R110, R10, 0.15915493667125701904 ;  /* 0x3e22f9830a6e7820 */ /* 0x000fe2000040c000 */
[----:B------:R-:W-:Y:S01]  /*7d20*/  MUFU.SIN R117, R14 ;  /* 0x0000000e00757308 */ /* 0x000fe20000000400 */
[----:B------:R-:W-:Y:S01]  /*7d30*/  LEA.HI.SX32 R10, R107, R126, 0x1b ;  /* 0x0000007e6b0a7211 */ /* 0x000fe200078fdaff */
[----:B------:R-:W-:Y:S01]  /*7d40*/  STS [R181.X4+0xc80], R178 ;  /* 0x000c80b2b5007388 */ /* 0x000fe20000004800 */
[----:B------:R-:W-:-:S03]  /*7d50*/  CS2R R112, SRZ ;  /* 0x0000000000707805 */ /* 0x000fc6000001ff00 */
[----:B------:R-:W-:Y:S02]  /*7d60*/  STS [R0.X4+0xd00], R175 ;  /* 0x000d00af00007388 */ /* 0x000fe40000004800 */
[----:B------:R1:W-:Y:S02]  /*7d70*/  MUFU.COS R145, R14 ;  /* 0x0000000e00917308 */ /* 0x0003e40000000000 */
[----:B------:R-:W-:Y:S04]  /*7d80*/  STS [R195.X4+0xd80], R160 ;  /* 0x000d80a0c3007388 */ /* 0x000fe80000004800 */
[----:B------:R-:W-:Y:S01]  /*7d90*/  STS [R174.X4+0xe00], R161 ;  /* 0x000e00a1ae007388 */ /* 0x000fe20000004800 */
[----:B-1----:R-:W-:-:S03]  /*7da0*/  LEA.HI.SX32 R14, R109, R126, 0x1b ;  /* 0x0000007e6d0e7211 */ /* 0x002fc600078fdaff */
[----:B------:R1:W-:Y:S04]  /*7db0*/  STS [R157.X4+0xe80], R158 ;  /* 0x000e809e9d007388 */ /* 0x0003e80000004800 */
[----:B------:R-:W-:Y:S04]  /*7dc0*/  STS [R10.X4+0xf00], R159 ;  /* 0x000f009f0a007388 */ /* 0x000fe80000004800 */
[----:B------:R2:W-:Y:S01]  /*7dd0*/  STS [R14.X4+0xf80], R153 ;  /* 0x000f80990e007388 */ /* 0x0005e20000004800 */
[----:B------:R-:W-:-:S06]  /*7de0*/  NOP ;  /* 0x0000000000007918 */ /* 0x000fcc0000000000 */
[----:B------:R3:W4:Y:S01]  /*7df0*/  @!P2 LDG.E R113, [R4.64+0x100] ;  /* 0x0001002a0471a981 */ /* 0x000722000c1e1900 */
[----:B------:R-:W-:Y:S01]  /*7e00*/  ISETP.GE.AND P2, PT, R188, UR41, PT ;  /* 0x00000029bc007c0c */ /* 0x000fe2000bf46270 */
[----:B------:R-:W-:Y:S01]  /*7e10*/  MUFU.SIN R172, R110 ;  /* 0x0000006e00ac7308 */ /* 0x000fe20000000400 */
[----:B------:R-:W5:Y:S07]  /*7e20*/  R2UR UR34, R6 ;  /* 0x00000000062273c2 */ /* 0x000f6e00000e0000 */
[----:B0-----:R0:W-:Y:S01]  /*7e30*/  MUFU.COS R173, R110 ;  /* 0x0000006e00ad7308 */ /* 0x0011e20000000000 */
[----:B------:R-:W-:Y:S01]  /*7e40*/  CS2R R114, SRZ ;  /* 0x0000000000727805 */ /* 0x000fe2000001ff00 */
[----:B------:R-:W-:Y:S01]  /*7e50*/  HFMA2.MMA R107, -RZ, RZ, 0, 0 ;  /* 0x00000000ff6b7435 */ /* 0x000fe200000001ff */
[----:B------:R3:W3:Y:S04]  /*7e60*/  @!P1 LDG.E R112, [R4.64+0x80] ;  /* 0x0000802a04709981 */ /* 0x0006e8000c1e1900 */
[----:B------:R3:W3:Y:S01]  /*7e70*/  @!P2 LDG.E R213, [R4.64+0x300] ;  /* 0x0003002a04d5a981 */ /* 0x0006e2000c1e1900 */
[----:B0-----:R-:W-:Y:S01]  /*7e80*/  CS2R R110, SRZ ;  /* 0x00000000006e7805 */ /* 0x001fe2000001ff00 */
[----:B------:R-:W-:-:S02]  /*7e90*/  ISETP.GE.AND P2, PT, R184, UR41, PT ;  /* 0x00000029b8007c0c */ /* 0x000fc4000bf46270 */
[----:B------:R3:W3:Y:S04]  /*7ea0*/  @!P5 LDG.E R115, [R4.64] ;  /* 0x0000002a0473d981 */ /* 0x0006e8000c1e1900 */
[----:B------:R3:W3:Y:S01]  /*7eb0*/  @!P4 LDG.E R111, [R4.64+0x200] ;  /* 0x0002002a046fc981 */ /* 0x0006e2000c1e1900 */
[----:B------:R-:W-:Y:S01]  /*7ec0*/  ISETP.GE.AND P4, PT, R186, UR41, PT ;  /* 0x00000029ba007c0c */ /* 0x000fe2000bf86270 */
[----:B------:R-:W-:Y:S01]  /*7ed0*/  MUFU.SIN R118, R108 ;  /* 0x0000006c00767308 */ /* 0x000fe20000000400 */
[----:B------:R-:W-:Y:S01]  /*7ee0*/  ISETP.GE.AND P5, PT, R189, UR41, PT ;  /* 0x00000029bd007c0c */ /* 0x000fe2000bfa6270 */
[----:B------:R3:W3:Y:S06]  /*7ef0*/  @!P3 LDG.E R114, [R4.64+0x180] ;  /* 0x0001802a0472b981 */ /* 0x0006ec000c1e1900 */
[----:B------:R0:W-:Y:S01]  /*7f00*/  MUFU.COS R119, R108 ;  /* 0x0000006c00777308 */ /* 0x0001e20000000000 */
[----:B------:R3:W3:Y:S01]  /*7f10*/  @!P2 LDG.E R107, [R4.64+0x500] ;  /* 0x0005002a046ba981 */ /* 0x0006e2000c1e1900 */
[----:B------:R-:W-:Y:S01]  /*7f20*/  ISETP.GE.AND P1, PT, R187, UR41, PT ;  /* 0x00000029bb007c0c */ /* 0x000fe2000bf26270 */
[----:B------:R-:W-:Y:S01]  /*7f30*/  FMUL.FTZ R9, R76, UR35 ;  /* 0x000000234c097c20 */ /* 0x000fe20008410000 */
[----:B-----5:R-:W-:-:S02]  /*7f40*/  MOV R116, UR34 ;  /* 0x0000002200747c02 */ /* 0x020fc40008000f00 */
[----:B------:R3:W5:Y:S01]  /*7f50*/  @!P5 LDG.E R110, [R4.64+0x280] ;  /* 0x0002802a046ed981 */ /* 0x000762000c1e1900 */
[----:B0-----:R-:W-:Y:S01]  /*7f60*/  CS2R R108, SRZ ;  /* 0x00000000006c7805 */ /* 0x001fe2000001ff00 */
[----:B------:R-:W-:-:S05]  /*7f70*/  ISETP.GE.AND P2, PT, R143, UR41, PT ;  /* 0x000000298f007c0c */ /* 0x000fca000bf46270 */
[----:B------:R3:W4:Y:S01]  /*7f80*/  @!P4 LDG.E R109, [R4.64+0x400] ;  /* 0x0004002a046dc981 */ /* 0x000722000c1e1900 */
[----:B------:R-:W-:Y:S02]  /*7f90*/  ISETP.GE.AND P4, PT, R182, UR41, PT ;  /* 0x00000029b6007c0c */ /* 0x000fe4000bf86270 */
[----:B------:R-:W-:Y:S01]  /*7fa0*/  ISETP.GE.AND P3, PT, R185, UR41, PT ;  /* 0x00000029b9007c0c */ /* 0x000fe2000bf66270 */
[----:B------:R-:W-:Y:S01]  /*7fb0*/  FMUL.RZ R9, R9, 0.15915493667125701904 ;  /* 0x3e22f98309097820 */ /* 0x000fe2000040c000 */
[----:B------:R-:W-:Y:S01]  /*7fc0*/  ISETP.GE.AND P5, PT, R183, UR41, PT ;  /* 0x00000029b7007c0c */ /* 0x000fe2000bfa6270 */
[----:B------:R-:W-:Y:S01]  /*7fd0*/  FMUL.FTZ R116, R116, 1.4426950216293334961 ;  /* 0x3fb8aa3b74747820 */ /* 0x000fe20000410000 */
[----:B------:R3:W4:Y:S01]  /*7fe0*/  @!P1 LDG.E R108, [R4.64+0x380] ;  /* 0x0003802a046c9981 */ /* 0x000722000c1e1900 */
[----:B------:R-:W-:Y:S01]  /*7ff0*/  MUFU.SIN R170, R9 ;  /* 0x0000000900aa7308 */ /* 0x000fe20000000400 */
[----:B------:R-:W-:Y:S02]  /*8000*/  ISETP.GE.AND P1, PT, R144, UR41, PT ;  /* 0x0000002990007c0c */ /* 0x000fe4000bf26270 */
[----:B------:R3:W4:Y:S01]  /*8010*/  @!P2 LDG.E R209, [R4.64+0x700] ;  /* 0x0007002a04d1a981 */ /* 0x000722000c1e1900 */
[----:B------:R-:W-:-:S03]  /*8020*/  ISETP.GE.AND P2, PT, R133, UR41, PT ;  /* 0x0000002985007c0c */ /* 0x000fc6000bf46270 */
[----:B------:R3:W4:Y:S01]  /*8030*/  @!P4 LDG.E R211, [R4.64+0x600] ;  /* 0x0006002a04d3c981 */ /* 0x000722000c1e1900 */
[----:B-1----:R0:W-:Y:S01]  /*8040*/  MUFU.COS R158, R9 ;  /* 0x00000009009e7308 */ /* 0x0021e20000000000 */
[----:B------:R-:W-:Y:S02]  /*8050*/  ISETP.GE.AND P4, PT, R137, UR41, PT ;  /* 0x0000002989007c0c */ /* 0x000fe4000bf86270 */
[----:B------:R3:W4:Y:S01]  /*8060*/  @!P3 LDG.E R236, [R4.64+0x480] ;  /* 0x0004802a04ecb981 */ /* 0x000722000c1e1900 */
[----:B------:R-:W-:-:S03]  /*8070*/  ISETP.GE.AND P3, PT, R142, UR41, PT ;  /* 0x000000298e007c0c */ /* 0x000fc6000bf66270 */
[----:B------:R3:W4:Y:S01]  /*8080*/  @!P5 LDG.E R214, [R4.64+0x580] ;  /* 0x0005802a04d6d981 */ /* 0x000722000c1e1900 */
[----:B0-----:R-:W-:Y:S02]  /*8090*/  FMUL.FTZ R9, R116, R86 ;  /* 0x0000005674097220 */ /* 0x001fe40000410000 */
[----:B------:R-:W-:Y:S01]  /*80a0*/  FMUL.FTZ R6, R75, UR35 ;  /* 0x000000234b067c20 */ /* 0x000fe20008410000 */
[----:B------:R3:W4:Y:S01]  /*80b0*/  @!P1 LDG.E R208, [R4.64+0x680] ;  /* 0x0006802a04d09981 */ /* 0x000722000c1e1900 */
[----:B------:R0:W1:Y:S01]  /*80c0*/  MUFU.EX2 R121, R9 ;  /* 0x0000000900797308 */ /* 0x0000620000000800 */
[----:B------:R-:W-:Y:S02]  /*80d0*/  ISETP.GE.AND P5, PT, R136, UR41, PT ;  /* 0x0000002988007c0c */ /* 0x000fe4000bfa6270 */
[----:B------:R3:W4:Y:S01]  /*80e0*/  @!P4 LDG.E R210, [R4.64+0x800] ;  /* 0x0008002a04d2c981 */ /* 0x000722000c1e1900 */
[----:B------:R-:W-:Y:S01]  /*80f0*/  CS2R R206, SRZ ;  /* 0x0000000000ce7805 */ /* 0x000fe2000001ff00 */
[----:B--2---:R-:W-:-:S02]  /*8100*/  HFMA2.MMA R153, -RZ, RZ, 0, 0 ;  /* 0x00000000ff997435 */ /* 0x004fc400000001ff */
[----:B------:R3:W2:Y:S01]  /*8110*/  @!P3 LDG.E R212, [R4.64+0x780] ;  /* 0x0007802a04d4b981 */ /* 0x0006a2000c1e1900 */
[----:B0-----:R-:W-:-:S04]  /*8120*/  FMUL.FTZ R9, R116, R84 ;  /* 0x0000005474097220 */ /* 0x001fc80000410000 */
[----:B------:R0:W-:Y:S01]  /*8130*/  MUFU.EX2 R137, R9 ;  /* 0x0000000900897308 */ /* 0x0001e20000000800 */
[----:B------:R-:W-:Y:S01]  /*8140*/  ISETP.GE.AND P4, PT, R23, UR41, PT ;  /* 0x0000002917007c0c */ /* 0x000fe2000bf86270 */
[----:B------:R-:W-:Y:S01]  /*8150*/  FMUL.RZ R159, R6, 0.15915493667125701904 ;  /* 0x3e22f983069f7820 */ /* 0x000fe2000040c000 */
[----:B------:R3:W2:Y:S01]  /*8160*/  @!P5 LDG.E R206, [R4.64+0x880] ;  /* 0x0008802a04ced981 */ /* 0x0006a2000c1e1900 */
[----:B0-----:R-:W-:Y:S01]  /*8170*/  MOV R9, RZ ;  /* 0x000000ff00097202 */ /* 0x001fe20000000f00 */
[----:B------:R-:W-:Y:S01]  /*8180*/  FMUL.FTZ R6, R116, R87 ;  /* 0x0000005774067220 */ /* 0x000fe20000410000 */
[----:B------:R-:W-:Y:S01]  /*8190*/  CS2R R200, SRZ ;  /* 0x0000000000c87805 */ /* 0x000fe2000001ff00 */
[----:B------:R-:W-:Y:S02]  /*81a0*/  ISETP.GE.AND P1, PT, R130, UR41, PT ;  /* 0x0000002982007c0c */ /* 0x000fe4000bf26270 */
[----:B------:R-:W-:Y:S01]  /*81b0*/  ISETP.GE.AND P3, PT, R22, UR41, PT ;  /* 0x0000002916007c0c */ /* 0x000fe2000bf66270 */
[----:B------:R3:W2:Y:S01]  /*81c0*/  @!P2 LDG.E R9, [R4.64+0x900] ;  /* 0x0009002a0409a981 */ /* 0x0006a2000c1e1900 */
[----:B------:R-:W-:Y:S01]  /*81d0*/  ISETP.GE.AND P2, PT, R21, UR41, PT ;  /* 0x0000002915007c0c */ /* 0x000fe2000bf46270 */
[----:B------:R0:W-:Y:S02]  /*81e0*/  MUFU.EX2 R120, R6 ;  /* 0x0000000600787308 */ /* 0x0001e40000000800 */
[----:B------:R3:W2:Y:S01]  /*81f0*/  @!P4 LDG.E R153, [R4.64+0xa00] ;  /* 0x000a002a0499c981 */ /* 0x0006a2000c1e1900 */
[----:B------:R-:W-:Y:S01]  /*8200*/  ISETP.GE.AND P4, PT, R19, UR41, PT ;  /* 0x0000002913007c0c */ /* 0x000fe2000bf86270 */
[----:B0-----:R-:W-:Y:S01]  /*8210*/  FMUL.FTZ R6, R116, R85 ;  /* 0x0000005574067220 */ /* 0x001fe20000410000 */
[----:B------:R-:W-:-:S07]  /*8220*/  ISETP.GE.AND P5, PT, R20, UR41, PT ;  /* 0x0000002914007c0c */ /* 0x000fce000bfa6270 */
[----:B------:R3:W2:Y:S01]  /*8230*/  @!P2 LDG.E R201, [R4.64+0xb00] ;  /* 0x000b002a04c9a981 */ /* 0x0006a2000c1e1900 */
[----:B------:R0:W1:Y:S01]  /*8240*/  MUFU.EX2 R122, R6 ;  /* 0x00000006007a7308 */ /* 0x0000620000000800 */
[----:B------:R-:W-:Y:S01]  /*8250*/  ISETP.GE.AND P2, PT, R180, UR41, PT ;  /* 0x00000029b4007c0c */ /* 0x000fe2000bf46270 */
[----:B------:R-:W-:Y:S01]  /*8260*/  CS2R R196, SRZ ;  /* 0x0000000000c47805 */ /* 0x000fe2000001ff00 */
[----:B------:R-:W-:Y:S01]  /*8270*/  CS2R R202, SRZ ;  /* 0x0000000000ca7805 */ /* 0x000fe2000001ff00 */
[----:B------:R-:W-:Y:S01]  /*8280*/  CS2R R198, SRZ ;  /* 0x0000000000c67805 */ /* 0x000fe2000001ff00 */
[----:B------:R-:W-:-:S03]  /*8290*/  CS2R R204, SRZ ;  /* 0x0000000000cc7805 */ /* 0x000fc6000001ff00 */
[----:B------:R3:W2:Y:S01]  /*82a0*/  @!P3 LDG.E R196, [R4.64+0xa80] ;  /* 0x000a802a04c4b981 */ /* 0x0006a2000c1e1900 */
[----:B0-----:R-:W-:-:S03]  /*82b0*/  FMUL.FTZ R6, R116, R83 ;  /* 0x0000005374067220 */ /* 0x001fc60000410000 */
[----:B------:R3:W2:Y:S01]  /*82c0*/  @!P4 LDG.E R203, [R4.64+0xc00] ;  /* 0x000c002a04cbc981 */ /* 0x0006a2000c1e1900 */
[----:B------:R0:W1:Y:S03]  /*82d0*/  MUFU.EX2 R133, R6 ;  /* 0x0000000600857308 */ /* 0x0000660000000800 */
[----:B------:R3:W2:Y:S04]  /*82e0*/  @!P5 LDG.E R198, [R4.64+0xb80] ;  /* 0x000b802a04c6d981 */ /* 0x0006a8000c1e1900 */
[----:B------:R3:W2:Y:S01]  /*82f0*/  @!P2 LDG.E R205, [R4.64+0xd00] ;  /* 0x000d002a04cda981 */ /* 0x0006a2000c1e1900 */
[----:B0-----:R-:W-:Y:S02]  /*8300*/  MOV R6, RZ ;  /* 0x000000ff00067202 */ /* 0x001fe40000000f00 */
[----:B------:R-:W-:Y:S01]  /*8310*/  ISETP.GE.AND P3, PT, R17, UR41, PT ;  /* 0x0000002911007c0c */ /* 0x000fe2000bf66270 */
[----:B------:R3:W2:Y:S04]  /*8320*/  @!P0 LDG.E R199, [R4.64+0xf80] ;  /* 0x000f802a04c78981 */ /* 0x0006a8000c1e1900 */
[----:B------:R3:W2:Y:S01]  /*8330*/  @!P1 LDG.E R6, [R4.64+0x980] ;  /* 0x0009802a04069981 */ /* 0x0006a2000c1e1900 */
[----:B------:R-:W-:-:S02]  /*8340*/  ISETP.GE.AND P1, PT, R18, UR41, PT ;  /* 0x0000002912007c0c */ /* 0x000fc4000bf26270 */
[----:B------:R-:W-:Y:S02]  /*8350*/  ISETP.GE.AND P4, PT, R16, UR41, PT ;  /* 0x0000002910007c0c */ /* 0x000fe4000bf86270 */
[----:B------:R-:W-:Y:S02]  /*8360*/  ISETP.GE.AND P5, PT, R177, UR41, PT ;  /* 0x00000029b1007c0c */ /* 0x000fe4000bfa6270 */
[----:B------:R-:W-:Y:S01]  /*8370*/  ISETP.GE.AND P2, PT, R179, UR41, PT ;  /* 0x00000029b3007c0c */ /* 0x000fe2000bf46270 */
[----:B------:R3:W2:Y:S06]  /*8380*/  @!P3 LDG.E R202, [R4.64+0xd80] ;  /* 0x000d802a04cab981 */ /* 0x0006ac000c1e1900 */
[----:B------:R3:W2:Y:S04]  /*8390*/  @!P1 LDG.E R200, [R4.64+0xc80] ;  /* 0x000c802a04c89981 */ /* 0x0006a8000c1e1900 */
[----:B------:R3:W2:Y:S04]  /*83a0*/  @!P4 LDG.E R207, [R4.64+0xe00] ;  /* 0x000e002a04cfc981 */ /* 0x0006a8000c1e1900 */
[----:B------:R3:W2:Y:S04]  /*83b0*/  @!P5 LDG.E R204, [R4.64+0xe80] ;  /* 0x000e802a04ccd981 */ /* 0x0006a8000c1e1900 */
[----:B------:R3:W2:Y:S01]  /*83c0*/  @!P2 LDG.E R197, [R4.64+0xf00] ;  /* 0x000f002a04c5a981 */ /* 0x0006a2000c1e1900 */
[----:B------:R-:W-:Y:S01]  /*83d0*/  SHF.L.U32 R243, R126, 0x5, RZ ;  /* 0x000000057ef37819 */ /* 0x000fe200000006ff */
[----:B------:R-:W-:-:S03]  /*83e0*/  FMUL.FTZ R22, R116, R81 ;  /* 0x0000005174167220 */ /* 0x000fc60000410000 */
[----:B------:R-:W-:Y:S01]  /*83f0*/  LEA.HI.SX32 R243, R243, R243, 0x1b ;  /* 0x000000f3f3f37211 */ /* 0x000fe200078fdaff */
[C---:B------:R-:W-:Y:S01]  /*8400*/  FMUL.FTZ R20, R116.reuse, R80 ;  /* 0x0000005074147220 */ /* 0x040fe20000410000 */
[----:B------:R0:W-:Y:S01]  /*8410*/  MUFU.EX2 R136, R22 ;  /* 0x0000001600887308 */ /* 0x0001e20000000800 */
[C---:B------:R-:W-:Y:S02]  /*8420*/  FMUL.FTZ R18, R116.reuse, R79 ;  /* 0x0000004f74127220 */ /* 0x040fe40000410000 */
[----:B------:R-:W0:Y:S01]  /*8430*/  LDS R23, [R243.X4] ;  /* 0x00000000f3177984 */ /* 0x000e220000004800 */
[C---:B-1----:R-:W-:Y:S02]  /*8440*/  FMUL.FTZ R135, R121.reuse, R135 ;  /* 0x0000008779877220 */ /* 0x042fe40000410000 */
[----:B------:R-:W-:Y:S01]  /*8450*/  FMUL.FTZ R134, R121, R134 ;  /* 0x0000008679867220 */ /* 0x000fe20000410000 */
[----:B------:R-:W-:Y:S01]  /*8460*/  LDS R21, [R243.X4+0x8] ;  /* 0x00000800f3157984 */ /* 0x000fe20000004800 */
[----:B------:R1:W-:Y:S03]  /*8470*/  MUFU.EX2 R19, R20 ;  /* 0x0000001400137308 */ /* 0x0003e60000000800 */
[----:B0-----:R-:W0:Y:S01]  /*8480*/  LDS R22, [R243.X4+0x4] ;  /* 0x00000400f3167984 */ /* 0x001e220000004800 */
[----:B------:R-:W-:-:S02]  /*8490*/  FMUL.FTZ R17, R116, R78 ;  /* 0x0000004e74117220 */ /* 0x000fc40000410000 */
[C---:B------:R-:W-:Y:S01]  /*84a0*/  FMUL.FTZ R130, R116.reuse, R82 ;  /* 0x0000005274827220 */ /* 0x040fe20000410000 */
[----:B------:R-:W-:Y:S01]  /*84b0*/  LDS R166, [R243.X4+0x30] ;  /* 0x00003000f3a67984 */ /* 0x000fe20000004800 */
[----:B-1----:R-:W-:Y:S01]  /*84c0*/  FMUL.FTZ R20, R116, R76 ;  /* 0x0000004c74147220 */ /* 0x002fe20000410000 */
[----:B------:R-:W1:Y:S01]  /*84d0*/  MUFU.EX2 R18, R18 ;  /* 0x0000001200127308 */ /* 0x000e620000000800 */
[C---:B------:R-:W-:Y:S01]  /*84e0*/  FMUL.FTZ R132, R122.reuse, R132 ;  /* 0x000000847a847220 */ /* 0x040fe20000410000 */
[----:B------:R-:W-:Y:S01]  /*84f0*/  LDS R167, [R243.X4+0x34] ;  /* 0x00003400f3a77984 */ /* 0x000fe20000004800 */
[----:B------:R-:W-:Y:S02]  /*8500*/  FMUL.FTZ R131, R122, R131 ;  /* 0x000000837a837220 */ /* 0x000fe40000410000 */
[----:B------:R-:W-:Y:S01]  /*8510*/  FMUL.FTZ R16, R116, R77 ;  /* 0x0000004d74107220 */ /* 0x000fe20000410000 */
[----:B------:R-:W-:Y:S02]  /*8520*/  LDS R164, [R243.X4+0x3c] ;  /* 0x00003c00f3a47984 */ /* 0x000fe40000004800 */
[----:B------:R1:W-:Y:S01]  /*8530*/  MUFU.EX2 R121, R20 ;  /* 0x0000001400797308 */ /* 0x0003e20000000800 */
[C---:B------:R-:W-:Y:S01]  /*8540*/  FMUL.FTZ R139, R120.reuse, R139 ;  /* 0x0000008b788b7220 */ /* 0x040fe20000410000 */
[----:B------:R-:W-:Y:S01]  /*8550*/  LDS R165, [R243.X4+0x38] ;  /* 0x00003800f3a57984 */ /* 0x000fe20000004800 */
[----:B------:R-:W-:-:S02]  /*8560*/  FMUL.FTZ R138, R120, R138 ;  /* 0x0000008a788a7220 */ /* 0x000fc40000410000 */
[----:B------:R-:W-:Y:S01]  /*8570*/  FMUL.FTZ R154, R133, R154 ;  /* 0x0000009a859a7220 */ /* 0x000fe20000410000 */
[----:B------:R-:W-:Y:S04]  /*8580*/  LDS R163, [R243.X4+0x40] ;  /* 0x00004000f3a37984 */ /* 0x000fe80000004800 */
[----:B-1----:R-:W1:Y:S01]  /*8590*/  LDS R20, [R243.X4+0xc] ;  /* 0x00000c00f3147984 */ /* 0x002e620000004800 */
[----:B------:R-:W0:Y:S01]  /*85a0*/  MUFU.EX2 R17, R17 ;  /* 0x0000001100117308 */ /* 0x000e220000000800 */
[C---:B------:R-:W-:Y:S02]  /*85b0*/  FMUL.FTZ R145, R18.reuse, R145 ;  /* 0x0000009112917220 */ /* 0x040fe40000410000 */
[----:B------:R-:W-:Y:S01]  /*85c0*/  FMUL.FTZ R144, R18, R117 ;  /* 0x0000007512907220 */ /* 0x000fe20000410000 */
[----:B------:R-:W-:Y:S01]  /*85d0*/  LDS R162, [R243.X4+0x44] ;  /* 0x00004400f3a27984 */ /* 0x000fe20000004800 */
[----:B------:R-:W-:-:S03]  /*85e0*/  FMUL.FTZ R122, R116, R75 ;  /* 0x0000004b747a7220 */ /* 0x000fc60000410000 */
[----:B------:R-:W1:Y:S01]  /*85f0*/  LDS R18, [R243.X4+0x10] ;  /* 0x00001000f3127984 */ /* 0x000e620000004800 */
[----:B------:R-:W0:Y:S01]  /*8600*/  MUFU.EX2 R130, R130 ;  /* 0x0000008200827308 */ /* 0x000e220000000800 */
[----:B------:R-:W-:Y:S02]  /*8610*/  FMUL.FTZ R152, R133, R152 ;  /* 0x0000009885987220 */ /* 0x000fe40000410000 */
[C---:B------:R-:W-:Y:S01]  /*8620*/  FMUL.FTZ R147, R19.reuse, R147 ;  /* 0x0000009313937220 */ /* 0x040fe20000410000 */
[----:B------:R-:W-:Y:S04]  /*8630*/  LDS R160, [R243.X4+0x4c] ;  /* 0x00004c00f3a07984 */ /* 0x000fe80000004800 */
[----:B------:R0:W0:Y:S01]  /*8640*/  MUFU.EX2 R120, R16 ;  /* 0x0000001000787308 */ /* 0x0000220000000800 */
[----:B------:R-:W-:Y:S01]  /*8650*/  FMUL.FTZ R146, R19, R146 ;  /* 0x0000009213927220 */ /* 0x000fe20000410000 */
[----:B------:R-:W-:Y:S06]  /*8660*/  LDS R161, [R243.X4+0x48] ;  /* 0x00004800f3a17984 */ /* 0x000fec0000004800 */
[----:B------:R-:W-:Y:S01]  /*8670*/  MUFU.COS R169, R159 ;  /* 0x0000009f00a97308 */ /* 0x000fe20000000000 */
[----:B------:R-:W1:Y:S01]  /*8680*/  LDS R19, [R243.X4+0x14] ;  /* 0x00001400f3137984 */ /* 0x000e620000004800 */
[----:B------:R-:W-:-:S02]  /*8690*/  FMUL.FTZ R156, R137, R156 ;  /* 0x0000009c899c7220 */ /* 0x000fc40000410000 */
[----:B------:R-:W-:Y:S01]  /*86a0*/  FMUL.FTZ R155, R137, R155 ;  /* 0x0000009b899b7220 */ /* 0x000fe20000410000 */
[----:B------:R-:W-:Y:S03]  /*86b0*/  LDS R179, [R243.X4+0x5c] ;  /* 0x00005c00f3b37984 */ /* 0x000fe60000004800 */
[----:B------:R-:W1:Y:S01]  /*86c0*/  MUFU.EX2 R122, R122 ;  /* 0x0000007a007a7308 */ /* 0x000e620000000800 */
[----:B0-----:R-:W-:Y:S01]  /*86d0*/  FMUL.FTZ R16, R88, UR35 ;  /* 0x0000002358107c20 */ /* 0x001fe20008410000 */
[----:B------:R-:W-:Y:S04]  /*86e0*/  LDS R137, [R243.X4+0x20] ;  /* 0x00002000f3897984 */ /* 0x000fe80000004800 */
[----:B------:R-:W-:Y:S02]  /*86f0*/  LDS R180, [R243.X4+0x58] ;  /* 0x00005800f3b47984 */ /* 0x000fe40000004800 */
[----:B------:R-:W0:Y:S01]  /*8700*/  MUFU.SIN R133, R159 ;  /* 0x0000009f00857308 */ /* 0x000e220000000400 */
[----:B------:R-:W-:Y:S01]  /*8710*/  FMUL.FTZ R143, R17, R119 ;  /* 0x00000077118f7220 */ /* 0x000fe20000410000 */
[----:B------:R-:W-:Y:S01]  /*8720*/  IADD3 R241, R126, 0x80, RZ ;  /* 0x000000807ef17810 */ /* 0x000fe20007ffe0ff */
[----:B------:R-:W-:Y:S01]  /*8730*/  FMUL.FTZ R119, R23, R88 ;  /* 0x0000005817777220 */ /* 0x000fe20000410000 */
[----:B------:R-:W-:Y:S01]  /*8740*/  LDS R187, [R243.X4+0x70] ;  /* 0x00007000f3bb7984 */ /* 0x000fe20000004800 */
[----:B------:R-:W-:-:S02]  /*8750*/  FMUL.RZ R16, R16, 0.15915493667125701904 ;  /* 0x3e22f98310107820 */ /* 0x000fc4000040c000 */
[C---:B------:R-:W-:Y:S01]  /*8760*/  FMUL.FTZ R151, R130.reuse, R151 ;  /* 0x0000009782977220 */ /* 0x040fe20000410000 */
[----:B------:R-:W-:Y:S01]  /*8770*/  LDS R186, [R243.X4+0x74] ;  /* 0x00007400f3ba7984 */ /* 0x000fe20000004800 */
[----:B------:R-:W-:Y:S02]  /*8780*/  FMUL.FTZ R150, R130, R150 ;  /* 0x0000009682967220 */ /* 0x000fe40000410000 */
[----:B------:R-:W-:Y:S01]  /*8790*/  FMUL.FTZ R185, R22, R88 ;  /* 0x0000005816b97220 */ /* 0x000fe20000410000 */
[----:B------:R-:W-:Y:S01]  /*87a0*/  LDS R183, [R243.X4+0x78] ;  /* 0x00007800f3b77984 */ /* 0x000fe20000004800 */
[----:B------:R-:W-:Y:S02]  /*87b0*/  FMUL.FTZ R184, R104, R119 ;  /* 0x0000007768b87220 */ /* 0x000fe40000410000 */
[----:B------:R-:W-:Y:S01]  /*87c0*/  FMUL.FTZ R130, R17, R118 ;  /* 0x0000007611827220 */ /* 0x000fe20000410000 */
[----:B------:R-:W-:Y:S01]  /*87d0*/  LDS R182, [R243.X4+0x7c] ;  /* 0x00007c00f3b67984 */ /* 0x000fe20000004800 */
[C---:B------:R-:W-:Y:S01]  /*87e0*/  FMUL.FTZ R173, R120.reuse, R173 ;  /* 0x000000ad78ad7220 */ /* 0x040fe20000410000 */
[----:B------:R-:W-:Y:S01]  /*87f0*/  MUFU.SIN R118, R16 ;  /* 0x0000001000767308 */ /* 0x000fe20000000400 */
[----:B------:R-:W-:Y:S01]  /*8800*/  FMUL.FTZ R172, R120, R172 ;  /* 0x000000ac78ac7220 */ /* 0x000fe20000410000 */
[----:B------:R-:W3:Y:S01]  /*8810*/  LDS R17, [R243.X4+0x1c] ;  /* 0x00001c00f3117984 */ /* 0x000ee20000004800 */
[----:B-1----:R-:W-:-:S02]  /*8820*/  FMUL.FTZ R169, R122, R169 ;  /* 0x000000a97aa97220 */ /* 0x002fc40000410000 */
[----:B0-----:R-:W-:Y:S02]  /*8830*/  FMUL.FTZ R168, R122, R133 ;  /* 0x000000857aa87220 */ /* 0x001fe40000410000 */
[----:B------:R-:W-:Y:S01]  /*8840*/  FMUL.FTZ R185, R104, R185 ;  /* 0x000000b968b97220 */ /* 0x000fe20000410000 */
[----:B------:R0:W-:Y:S01]  /*8850*/  MUFU.COS R120, R16 ;  /* 0x0000001000787308 */ /* 0x0001e20000000000 */
[C---:B------:R-:W-:Y:S01]  /*8860*/  FMUL.FTZ R122, R138.reuse, R184 ;  /* 0x000000b88a7a7220 */ /* 0x040fe20000410000 */
[----:B------:R-:W-:Y:S01]  /*8870*/  LDS R133, [R243.X4+0x28] ;  /* 0x00002800f3857984 */ /* 0x000fe20000004800 */
[----:B------:R-:W-:Y:S02]  /*8880*/  FMUL.FTZ R119, R138, R185 ;  /* 0x000000b98a777220 */ /* 0x000fe40000410000 */
[----:B------:R-:W-:Y:S01]  /*8890*/  FMUL.FTZ R216, R20, R87 ;  /* 0x0000005714d87220 */ /* 0x000fe20000410000 */
[----:B0-----:R-:W0:Y:S01]  /*88a0*/  LDS R16, [R243.X4+0x18] ;  /* 0x00001800f3107984 */ /* 0x001e220000004800 */
[----:B------:R-:W-:-:S02]  /*88b0*/  FFMA.FTZ R122, R139, R185, R122 ;  /* 0x000000b98b7a7223 */ /* 0x000fc4000001007a */
[----:B------:R-:W-:Y:S02]  /*88c0*/  FMUL.FTZ R218, R21, R87 ;  /* 0x0000005715da7220 */ /* 0x000fe40000410000 */
[----:B------:R-:W-:Y:S02]  /*88d0*/  FFMA.FTZ R119, R139, R184, -R119 ;  /* 0x000000b88b777223 */ /* 0x000fe40000010877 */
[C---:B------:R-:W-:Y:S02]  /*88e0*/  FFMA.FTZ R122, R103.reuse, R216, R122 ;  /* 0x000000d8677a7223 */ /* 0x040fe4000001007a */
[C---:B------:R-:W-:Y:S02]  /*88f0*/  FMUL.FTZ R149, R136.reuse, R149 ;  /* 0x0000009588957220 */ /* 0x040fe40000410000 */
[----:B------:R-:W-:Y:S02]  /*8900*/  FMUL.FTZ R148, R136, R148 ;  /* 0x0000009488947220 */ /* 0x000fe40000410000 */
[----:B------:R-:W1:Y:S01]  /*8910*/  LDS R136, [R243.X4+0x24] ;  /* 0x00002400f3887984 */ /* 0x000e620000004800 */
[----:B------:R-:W-:-:S02]  /*8920*/  FFMA.FTZ R119, R103, R218, R119 ;  /* 0x000000da67777223 */ /* 0x000fc40000010077 */
[----:B------:R-:W-:Y:S02]  /*8930*/  FMUL.FTZ R142, R134, R122 ;  /* 0x0000007a868e7220 */ /* 0x000fe40000410000 */
[----:B------:R-:W-:Y:S02]  /*8940*/  FMUL.FTZ R117, R116, R88 ;  /* 0x0000005874757220 */ /* 0x000fe40000410000 */
[----:B------:R-:W-:Y:S02]  /*8950*/  FFMA.FTZ R142, R135, R119, -R142 ;  /* 0x00000077878e7223 */ /* 0x000fe4000001088e */
[----:B------:R-:W-:Y:S02]  /*8960*/  FMUL.FTZ R217, R18, R86 ;  /* 0x0000005612d97220 */ /* 0x000fe40000410000 */
[C---:B------:R-:W-:Y:S01]  /*8970*/  FMUL.FTZ R171, R121.reuse, R158 ;  /* 0x0000009e79ab7220 */ /* 0x040fe20000410000 */
[----:B------:R-:W3:Y:S01]  /*8980*/  MUFU.EX2 R117, R117 ;  /* 0x0000007500757308 */ /* 0x000ee20000000800 */
[----:B------:R-:W-:-:S02]  /*8990*/  FMUL.FTZ R170, R121, R170 ;  /* 0x000000aa79aa7220 */ /* 0x000fc40000410000 */
[----:B------:R-:W-:Y:S02]  /*89a0*/  FMUL.FTZ R121, R134, R119 ;  /* 0x0000007786797220 */ /* 0x000fe40000410000 */
[C---:B------:R-:W-:Y:S02]  /*89b0*/  FFMA.FTZ R119, R102.reuse, R217, R142 ;  /* 0x000000d966777223 */ /* 0x040fe4000001008e */
[----:B------:R-:W1:Y:S01]  /*89c0*/  LDS R142, [R243.X4+0x2c] ;  /* 0x00002c00f38e7984 */ /* 0x000e620000004800 */
[----:B------:R-:W-:Y:S02]  /*89d0*/  FFMA.FTZ R121, R135, R122, R121 ;  /* 0x0000007a87797223 */ /* 0x000fe40000010079 */
[----:B------:R-:W-:Y:S02]  /*89e0*/  FMUL.FTZ R219, R19, R86 ;  /* 0x0000005613db7220 */ /* 0x000fe40000410000 */
[----:B------:R-:W-:Y:S02]  /*89f0*/  FMUL.FTZ R158, R131, R119 ;  /* 0x00000077839e7220 */ /* 0x000fe40000410000 */
[----:B------:R-:W-:-:S02]  /*8a00*/  FFMA.FTZ R121, R102, R219, R121 ;  /* 0x000000db66797223 */ /* 0x000fc40000010079 */
[----:B---3--:R-:W-:Y:S02]  /*8a10*/  FMUL.FTZ R4, R117, R120 ;  /* 0x0000007875047220 */ /* 0x008fe40000410000 */
[-C--:B------:R-:W-:Y:S02]  /*8a20*/  FMUL.FTZ R120, R131, R121.reuse ;  /* 0x0000007983787220 */ /* 0x080fe40000410000 */
[C---:B------:R-:W-:Y:S02]  /*8a30*/  FFMA.FTZ R158, R132.reuse, R121, R158 ;  /* 0x00000079849e7223 */ /* 0x040fe4000001009e */
[----:B------:R-:W-:Y:S02]  /*8a40*/  FMUL.FTZ R220, R17, R85 ;  /* 0x0000005511dc7220 */ /* 0x000fe40000410000 */
[----:B------:R-:W-:Y:S02]  /*8a50*/  FMUL.FTZ R5, R117, R118 ;  /* 0x0000007675057220 */ /* 0x000fe40000410000 */
[----:B------:R-:W-:-:S02]  /*8a60*/  FFMA.FTZ R122, R132, R119, -R120 ;  /* 0x00000077847a7223 */ /* 0x000fc40000010878 */
[----:B0-----:R-:W-:Y:S02]  /*8a70*/  FMUL.FTZ R222, R16, R85 ;  /* 0x0000005510de7220 */ /* 0x001fe40000410000 */
[----:B------:R-:W-:Y:S02]  /*8a80*/  FMUL.FTZ R118, R4, R138 ;  /* 0x0000008a04767220 */ /* 0x000fe40000410000 */
[----:B------:R-:W-:Y:S02]  /*8a90*/  FFMA.FTZ R158, R101, R220, R158 ;  /* 0x000000dc659e7223 */ /* 0x000fe4000001009e */
[----:B------:R-:W-:Y:S02]  /*8aa0*/  FMUL.FTZ R117, R5, R138 ;  /* 0x0000008a05757220 */ /* 0x000fe40000410000 */
[----:B------:R-:W-:Y:S02]  /*8ab0*/  FFMA.FTZ R122, R101, R222, R122 ;  /* 0x000000de657a7223 */ /* 0x000fe4000001007a */
[----:B------:R-:W-:-:S02]  /*8ac0*/  FFMA.FTZ R118, R5, R139, R118 ;  /* 0x0000008b05767223 */ /* 0x000fc40000010076 */
[C---:B------:R-:W-:Y:S02]  /*8ad0*/  FMUL.FTZ R121, R155.reuse, R158 ;  /* 0x0000009e9b797220 */ /* 0x040fe40000410000 */
[----:B------:R-:W-:Y:S02]  /*8ae0*/  FFMA.FTZ R117, R4, R139, -R117 ;  /* 0x0000008b04757223 */ /* 0x000fe40000010875 */
[----:B------:R-:W-:Y:S02]  /*8af0*/  FMUL.FTZ R159, R155, R122 ;  /* 0x0000007a9b9f7220 */ /* 0x000fe40000410000 */
[----:B------:R-:W-:Y:S02]  /*8b00*/  FMUL.FTZ R120, R134, R118 ;  /* 0x0000007686787220 */ /* 0x000fe40000410000 */
[----:B------:R-:W-:Y:S02]  /*8b10*/  FFMA.FTZ R121, R156, R122, -R121 ;  /* 0x0000007a9c797223 */ /* 0x000fe40000010879 */
[----:B------:R-:W-:-:S02]  /*8b20*/  FMUL.FTZ R221, R137, R84 ;  /* 0x0000005489dd7220 */ /* 0x000fc40000410000 */
[-C--:B------:R-:W-:Y:S02]  /*8b30*/  FMUL.FTZ R119, R134, R117.reuse ;  /* 0x0000007586777220 */ /* 0x080fe40000410000 */
[----:B------:R-:W-:Y:S02]  /*8b40*/  FFMA.FTZ R159, R156, R158, R159 ;  /* 0x0000009e9c9f7223 */ /* 0x000fe4000001009f */
[----:B-1----:R-:W-:Y:S02]  /*8b50*/  FMUL.FTZ R223, R136, R84 ;  /* 0x0000005488df7220 */ /* 0x002fe40000410000 */
[C---:B------:R-:W-:Y:S02]  /*8b60*/  FFMA.FTZ R120, R135.reuse, R117, -R120 ;  /* 0x0000007587787223 */ /* 0x040fe40000010878 */
[----:B------:R-:W-:Y:S02]  /*8b70*/  FFMA.FTZ R121, R100, R221, R121 ;  /* 0x000000dd64797223 */ /* 0x000fe40000010079 */
[----:B------:R-:W-:-:S02]  /*8b80*/  FFMA.FTZ R119, R135, R118, R119 ;  /* 0x0000007687777223 */ /* 0x000fc40000010077 */
[----:B------:R-:W-:Y:S02]  /*8b90*/  FFMA.FTZ R159, R100, R223, R159 ;  /* 0x000000df649f7223 */ /* 0x000fe4000001009f */
[C---:B------:R-:W-:Y:S02]  /*8ba0*/  FMUL.FTZ R118, R131.reuse, R120 ;  /* 0x0000007883767220 */ /* 0x040fe40000410000 */
[C---:B------:R-:W-:Y:S02]  /*8bb0*/  FMUL.FTZ R158, R152.reuse, R121 ;  /* 0x00000079989e7220 */ /* 0x040fe40000410000 */
[----:B------:R-:W-:Y:S02]  /*8bc0*/  FMUL.FTZ R122, R152, R159 ;  /* 0x0000009f987a7220 */ /* 0x000fe40000410000 */
[-C--:B------:R-:W-:Y:S02]  /*8bd0*/  FMUL.FTZ R117, R131, R119.reuse ;  /* 0x0000007783757220 */ /* 0x080fe40000410000 */
[----:B------:R-:W-:-:S02]  /*8be0*/  FFMA.FTZ R118, R132, R119, R118 ;  /* 0x0000007784767223 */ /* 0x000fc40000010076 */
[----:B------:R-:W-:Y:S02]  /*8bf0*/  FFMA.FTZ R158, R154, R159, R158 ;  /* 0x0000009f9a9e7223 */ /* 0x000fe4000001009e */
[----:B------:R-:W-:Y:S02]  /*8c00*/  FMUL.FTZ R224, R142, R83 ;  /* 0x000000538ee07220 */ /* 0x000fe40000410000 */
[----:B------:R-:W-:Y:S02]  /*8c10*/  FFMA.FTZ R122, R154, R121, -R122 ;  /* 0x000000799a7a7223 */ /* 0x000fe4000001087a */
[----:B------:R-:W-:Y:S02]  /*8c20*/  FMUL.FTZ R226, R133, R83 ;  /* 0x0000005385e27220 */ /* 0x000fe40000410000 */
[----:B------:R-:W-:Y:S02]  /*8c30*/  FFMA.FTZ R120, R132, R120, -R117 ;  /* 0x0000007884787223 */ /* 0x000fe40000010875 */
[----:B------:R-:W-:-:S02]  /*8c40*/  FMUL.FTZ R119, R155, R118 ;  /* 0x000000769b777220 */ /* 0x000fc40000410000 */
[C---:B------:R-:W-:Y:S02]  /*8c50*/  FFMA.FTZ R158, R99.reuse, R224, R158 ;  /* 0x000000e0639e7223 */ /* 0x040fe4000001009e */
[----:B------:R-:W-:Y:S02]  /*8c60*/  FFMA.FTZ R122, R99, R226, R122 ;  /* 0x000000e2637a7223 */ /* 0x000fe4000001007a */
[-C--:B------:R-:W-:Y:S02]  /*8c70*/  FFMA.FTZ R119, R156, R120.reuse, -R119 ;  /* 0x000000789c777223 */ /* 0x080fe40000010877 */
[----:B------:R-:W-:Y:S02]  /*8c80*/  FMUL.FTZ R121, R155, R120 ;  /* 0x000000789b797220 */ /* 0x000fe40000410000 */
[C---:B------:R-:W-:Y:S02]  /*8c90*/  FMUL.FTZ R120, R150.reuse, R158 ;  /* 0x0000009e96787220 */ /* 0x040fe40000410000 */
[----:B------:R-:W-:-:S02]  /*8ca0*/  FMUL.FTZ R159, R150, R122 ;  /* 0x0000007a969f7220 */ /* 0x000fc40000410000 */
[----:B------:R-:W-:Y:S02]  /*8cb0*/  FMUL.FTZ R117, R74, UR35 ;  /* 0x000000234a757c20 */ /* 0x000fe40008410000 */
[C---:B------:R-:W-:Y:S02]  /*8cc0*/  FFMA.FTZ R122, R151.reuse, R122, -R120 ;  /* 0x0000007a977a7223 */ /* 0x040fe40000010878 */
[----:B------:R-:W-:Y:S02]  /*8cd0*/  FMUL.FTZ R225, R166, R82 ;  /* 0x00000052a6e17220 */ /* 0x000fe40000410000 */
[----:B------:R-:W-:Y:S02]  /*8ce0*/  FFMA.FTZ R121, R156, R118, R121 ;  /* 0x000000769c797223 */ /* 0x000fe40000010079 */
[----:B------:R-:W-:Y:S02]  /*8cf0*/  FFMA.FTZ R159, R151, R158, R159 ;  /* 0x0000009e979f7223 */ /* 0x000fe4000001009f */
[----:B------:R-:W-:-:S02]  /*8d00*/  FMUL.FTZ R227, R167, R82 ;  /* 0x00000052a7e37220 */ /* 0x000fc40000410000 */
[----:B------:R-:W-:Y:S02]  /*8d10*/  FMUL.RZ R118, R117, 0.15915493667125701904 ;  /* 0x3e22f98375767820 */ /* 0x000fe4000040c000 */
[----:B------:R-:W-:Y:S02]  /*8d20*/  FFMA.FTZ R122, R98, R225, R122 ;  /* 0x000000e1627a7223 */ /* 0x000fe4000001007a */
[----:B------:R-:W-:Y:S02]  /*8d30*/  FMUL.FTZ R117, R152, R121 ;  /* 0x0000007998757220 */ /* 0x000fe40000410000 */
[----:B------:R-:W-:Y:S02]  /*8d40*/  FFMA.FTZ R159, R98, R227, R159 ;  /* 0x000000e3629f7223 */ /* 0x000fe4000001009f */
[----:B------:R-:W-:Y:S02]  /*8d50*/  FMUL.FTZ R158, R148, R122 ;  /* 0x0000007a949e7220 */ /* 0x000fe40000410000 */
[----:B------:R-:W-:-:S02]  /*8d60*/  FFMA.FTZ R120, R154, R119, -R117 ;  /* 0x000000779a787223 */ /* 0x000fc40000010875 */
[-C--:B------:R-:W-:Y:S02]  /*8d70*/  FMUL.FTZ R117, R148, R159.reuse ;  /* 0x0000009f94757220 */ /* 0x080fe40000410000 */
[C---:B------:R-:W-:Y:S02]  /*8d80*/  FFMA.FTZ R158, R149.reuse, R159, R158 ;  /* 0x0000009f959e7223 */ /* 0x040fe4000001009e */
[----:B------:R-:W-:Y:S01]  /*8d90*/  FMUL.FTZ R228, R164, R81 ;  /* 0x00000051a4e47220 */ /* 0x000fe20000410000 */
[----:B------:R-:W-:Y:S01]  /*8da0*/  LDS R159, [R243.X4+0x50] ;  /* 0x00005000f39f7984 */ /* 0x000fe20000004800 */
[----:B------:R-:W-:Y:S02]  /*8db0*/  FFMA.FTZ R122, R149, R122, -R117 ;  /* 0x0000007a957a7223 */ /* 0x000fe40000010875 */
[----:B------:R-:W-:Y:S02]  /*8dc0*/  FMUL.FTZ R117, R116, R74 ;  /* 0x0000004a74757220 */ /* 0x000fe40000410000 */
[----:B------:R-:W-:-:S02]  /*8dd0*/  FFMA.FTZ R175, R97, R228, R158 ;  /* 0x000000e461af7223 */ /* 0x000fc4000001009e */
[----:B------:R-:W0:Y:S01]  /*8de0*/  LDS R158, [R243.X4+0x54] ;  /* 0x00005400f39e7984 */ /* 0x000e220000004800 */
[----:B------:R-:W-:Y:S01]  /*8df0*/  FMUL.FTZ R119, R152, R119 ;  /* 0x0000007798777220 */ /* 0x000fe20000410000 */
[----:B------:R-:W-:Y:S01]  /*8e00*/  MUFU.SIN R190, R118 ;  /* 0x0000007600be7308 */ /* 0x000fe20000000400 */
[----:B------:R-:W-:Y:S02]  /*8e10*/  FMUL.FTZ R230, R165, R81 ;  /* 0x00000051a5e67220 */ /* 0x000fe40000410000 */
[----:B------:R-:W-:Y:S02]  /*8e20*/  FFMA.FTZ R121, R154, R121, R119 ;  /* 0x000000799a797223 */ /* 0x000fe40000010077 */
[----:B------:R-:W-:-:S03]  /*8e30*/  FMUL.FTZ R119, R73, UR35 ;  /* 0x0000002349777c20 */ /* 0x000fc60008410000 */
[----:B------:R-:W-:Y:S01]  /*8e40*/  MUFU.COS R118, R118 ;  /* 0x0000007600767308 */ /* 0x000fe20000000000 */
[----:B------:R-:W-:-:S07]  /*8e50*/  FFMA.FTZ R122, R97, R230, R122 ;  /* 0x000000e6617a7223 */ /* 0x000fce000001007a */
[----:B------:R-:W1:Y:S01]  /*8e60*/  MUFU.EX2 R117, R117 ;  /* 0x0000007500757308 */ /* 0x000e620000000800 */
[----:B------:R-:W-:Y:S02]  /*8e70*/  FMUL.RZ R177, R119, 0.15915493667125701904 ;  /* 0x3e22f98377b17820 */ /* 0x000fe4000040c000 */
[----:B------:R-:W-:Y:S02]  /*8e80*/  FMUL.FTZ R176, R146, R175 ;  /* 0x000000af92b07220 */ /* 0x000fe40000410000 */
[----:B------:R-:W-:Y:S02]  /*8e90*/  FMUL.FTZ R119, R150, R121 ;  /* 0x0000007996777220 */ /* 0x000fe40000410000 */
[-C--:B------:R-:W-:Y:S02]  /*8ea0*/  FMUL.FTZ R178, R146, R122.reuse ;  /* 0x0000007a92b27220 */ /* 0x080fe40000410000 */
[----:B------:R-:W-:Y:S02]  /*8eb0*/  FFMA.FTZ R176, R147, R122, -R176 ;  /* 0x0000007a93b07223 */ /* 0x000fe400000108b0 */
[----:B------:R-:W-:-:S02]  /*8ec0*/  FFMA.FTZ R119, R151, R120, -R119 ;  /* 0x0000007897777223 */ /* 0x000fc40000010877 */
[----:B------:R-:W-:Y:S02]  /*8ed0*/  FMUL.FTZ R229, R163, R80 ;  /* 0x00000050a3e57220 */ /* 0x000fe40000410000 */
[----:B------:R-:W-:Y:S02]  /*8ee0*/  FFMA.FTZ R178, R147, R175, R178 ;  /* 0x000000af93b27223 */ /* 0x000fe400000100b2 */
[----:B------:R-:W-:Y:S02]  /*8ef0*/  FMUL.FTZ R120, R150, R120 ;  /* 0x0000007896787220 */ /* 0x000fe40000410000 */
[----:B------:R-:W-:Y:S02]  /*8f00*/  FMUL.FTZ R231, R162, R80 ;  /* 0x00000050a2e77220 */ /* 0x000fe40000410000 */
[----:B------:R-:W-:Y:S02]  /*8f10*/  FFMA.FTZ R176, R96, R229, R176 ;  /* 0x000000e560b07223 */ /* 0x000fe400000100b0 */
[----:B-1----:R-:W-:-:S02]  /*8f20*/  FMUL.FTZ R191, R117, R118 ;  /* 0x0000007675bf7220 */ /* 0x002fc40000410000 */
[----:B------:R-:W-:Y:S02]  /*8f30*/  FFMA.FTZ R120, R151, R121, R120 ;  /* 0x0000007997787223 */ /* 0x000fe40000010078 */
[----:B------:R-:W-:Y:S02]  /*8f40*/  FFMA.FTZ R178, R96, R231, R178 ;  /* 0x000000e760b27223 */ /* 0x000fe400000100b2 */
[----:B------:R-:W-:Y:S02]  /*8f50*/  FMUL.FTZ R118, R148, R119 ;  /* 0x0000007794767220 */ /* 0x000fe40000410000 */
[----:B------:R-:W-:Y:S02]  /*8f60*/  FMUL.FTZ R116, R116, R73 ;  /* 0x0000004974747220 */ /* 0x000fe40000410000 */
[C---:B------:R-:W-:Y:S02]  /*8f70*/  FMUL.FTZ R122, R144.reuse, R176 ;  /* 0x000000b0907a7220 */ /* 0x040fe40000410000 */
[----:B------:R-:W-:-:S02]  /*8f80*/  FMUL.FTZ R121, R144, R178 ;  /* 0x000000b290797220 */ /* 0x000fc40000410000 */
[-C--:B------:R-:W-:Y:S02]  /*8f90*/  FFMA.FTZ R118, R149, R120.reuse, R118 ;  /* 0x0000007895767223 */ /* 0x080fe40000010076 */
[----:B------:R-:W-:Y:S01]  /*8fa0*/  FMUL.FTZ R120, R148, R120 ;  /* 0x0000007894787220 */ /* 0x000fe20000410000 */
[----:B------:R-:W-:Y:S01]  /*8fb0*/  MUFU.COS R189, R177 ;  /* 0x000000b100bd7308 */ /* 0x000fe20000000000 */
[----:B------:R-:W-:Y:S02]  /*8fc0*/  FMUL.FTZ R190, R117, R190 ;  /* 0x000000be75be7220 */ /* 0x000fe40000410000 */
[C---:B------:R-:W-:Y:S02]  /*8fd0*/  FFMA.FTZ R122, R145.reuse, R178, R122 ;  /* 0x000000b2917a7223 */ /* 0x040fe4000001007a */
[-C--:B------:R-:W-:Y:S02]  /*8fe0*/  FMUL.FTZ R232, R160, R79.reuse ;  /* 0x0000004fa0e87220 */ /* 0x080fe40000410000 */
[----:B------:R-:W-:Y:S01]  /*8ff0*/  FFMA.FTZ R121, R145, R176, -R121 ;  /* 0x000000b091797223 */ /* 0x000fe20000010879 */
[----:B------:R-:W1:Y:S01]  /*9000*/  MUFU.EX2 R116, R116 ;  /* 0x0000007400747308 */ /* 0x000e620000000800 */
[----:B------:R-:W-:-:S02]  /*9010*/  FMUL.FTZ R234, R161, R79 ;  /* 0x0000004fa1ea7220 */ /* 0x000fc40000410000 */
[----:B------:R-:W-:Y:S02]  /*9020*/  FFMA.FTZ R120, R149, R119, -R120 ;  /* 0x0000007795787223 */ /* 0x000fe40000010878 */
[----:B------:R-:W-:-:S03]  /*9030*/  FFMA.FTZ R175, R95, R232, R122 ;  /* 0x000000e85faf7223 */ /* 0x000fc6000001007a */
[----:B------:R3:W0:Y:S01]  /*9040*/  MUFU.SIN R117, R177 ;  /* 0x000000b100757308 */ /* 0x0006220000000400 */
[----:B------:R-:W-:Y:S02]  /*9050*/  FFMA.FTZ R122, R95, R234, R121 ;  /* 0x000000ea5f7a7223 */ /* 0x000fe40000010079 */
[----:B------:R-:W-:Y:S02]  /*9060*/  FMUL.FTZ R121, R146, R120 ;  /* 0x0000007892797220 */ /* 0x000fe40000410000 */
[C---:B------:R-:W-:Y:S02]  /*9070*/  FMUL.FTZ R176, R130.reuse, R175 ;  /* 0x000000af82b07220 */ /* 0x040fe40000410000 */
[----:B------:R-:W-:Y:S02]  /*9080*/  FMUL.FTZ R178, R130, R122 ;  /* 0x0000007a82b27220 */ /* 0x000fe40000410000 */
[-C--:B------:R-:W-:Y:S01]  /*9090*/  FMUL.FTZ R119, R146, R118.reuse ;  /* 0x0000007692777220 */ /* 0x080fe20000410000 */
[----:B---3--:R-:W-:Y:S01]  /*90a0*/  LDS R177, [R243.X4+0x64] ;  /* 0x00006400f3b17984 */ /* 0x008fe20000004800 */
[----:B------:R-:W-:-:S02]  /*90b0*/  FFMA.FTZ R121, R147, R118, R121 ;  /* 0x0000007693797223 */ /* 0x000fc40000010079 */
[C---:B------:R-:W-:Y:S02]  /*90c0*/  FFMA.FTZ R176, R143.reuse, R122, -R176 ;  /* 0x0000007a8fb07223 */ /* 0x040fe400000108b0 */
[----:B------:R-:W-:Y:S02]  /*90d0*/  FFMA.FTZ R178, R143, R175, R178 ;  /* 0x000000af8fb27223 */ /* 0x000fe400000100b2 */
[-C--:B0-----:R-:W-:Y:S02]  /*90e0*/  FMUL.FTZ R235, R158, R78.reuse ;  /* 0x0000004e9eeb7220 */ /* 0x081fe40000410000 */
[----:B------:R-:W-:Y:S02]  /*90f0*/  FMUL.FTZ R233, R159, R78 ;  /* 0x0000004e9fe97220 */ /* 0x000fe40000410000 */
[----:B------:R-:W-:Y:S02]  /*9100*/  FFMA.FTZ R119, R147, R120, -R119 ;  /* 0x0000007893777223 */ /* 0x000fe40000010877 */
[----:B------:R-:W-:Y:S01]  /*9110*/  FMUL.FTZ R118, R144, R121 ;  /* 0x0000007990767220 */ /* 0x000fe20000410000 */
[----:B------:R-:W-:Y:S01]  /*9120*/  LEA.HI.SX32 R122, R126, R126, 0x1b ;  /* 0x0000007e7e7a7211 */ /* 0x000fe200078fdaff */
[C---:B-1----:R-:W-:Y:S01]  /*9130*/  FMUL.FTZ R189, R116.reuse, R189 ;  /* 0x000000bd74bd7220 */ /* 0x042fe20000410000 */
[----:B------:R-:W-:Y:S01]  /*9140*/  LDS R175, [R243.X4+0x6c] ;  /* 0x00006c00f3af7984 */ /* 0x000fe20000004800 */
[----:B------:R-:W-:-:S02]  /*9150*/  FMUL.FTZ R188, R116, R117 ;  /* 0x0000007574bc7220 */ /* 0x000fc40000410000 */
[C---:B------:R-:W-:Y:S02]  /*9160*/  FFMA.FTZ R178, R94.reuse, R235, R178 ;  /* 0x000000eb5eb27223 */ /* 0x040fe400000100b2 */
[----:B------:R-:W-:Y:S02]  /*9170*/  FFMA.FTZ R176, R94, R233, R176 ;  /* 0x000000e95eb07223 */ /* 0x000fe400000100b0 */
[CC--:B------:R-:W-:Y:S02]  /*9180*/  FFMA.FTZ R215, R145.reuse, R119.reuse, -R118 ;  /* 0x0000007791d77223 */ /* 0x0c0fe40000010876 */
[----:B------:R-:W-:Y:S01]  /*9190*/  FMUL.FTZ R116, R144, R119 ;  /* 0x0000007790747220 */ /* 0x000fe20000410000 */
[----:B------:R-:W-:Y:S01]  /*91a0*/  IADD3 R119, R126, 0x40, RZ ;  /* 0x000000407e777810 */ /* 0x000fe20007ffe0ff */
[----:B------:R-:W-:Y:S01]  /*91b0*/  FMUL.FTZ R237, R172, R178 ;  /* 0x000000b2aced7220 */ /* 0x000fe20000410000 */
[----:B------:R-:W-:Y:S01]  /*91c0*/  IADD3 R117, R126, 0x60, RZ ;  /* 0x000000607e757810 */ /* 0x000fe20007ffe0ff */
[----:B------:R-:W-:Y:S01]  /*91d0*/  FMUL.FTZ R240, R172, R176 ;  /* 0x000000b0acf07220 */ /* 0x000fe20000410000 */
[----:B------:R-:W-:Y:S01]  /*91e0*/  SHF.L.U32 R122, R122, 0x2, RZ ;  /* 0x000000027a7a7819 */ /* 0x000fe200000006ff */
[----:B------:R-:W-:Y:S01]  /*91f0*/  FFMA.FTZ R239, R145, R121, R116 ;  /* 0x0000007991ef7223 */ /* 0x000fe20000010074 */
[----:B------:R-:W-:Y:S01]  /*9200*/  LEA.HI.SX32 R119, R119, R126, 0x1b ;  /* 0x0000007e77777211 */ /* 0x000fe200078fdaff */
[----:B------:R-:W-:Y:S01]  /*9210*/  FFMA.FTZ R237, R173, R176, -R237 ;  /* 0x000000b0aded7223 */ /* 0x000fe200000108ed */
[----:B------:R-:W-:Y:S01]  /*9220*/  LEA.HI.SX32 R117, R117, R126, 0x1b ;  /* 0x0000007e75757211 */ /* 0x000fe200078fdaff */
[----:B------:R-:W-:Y:S01]  /*9230*/  FFMA.FTZ R240, R173, R178, R240 ;  /* 0x000000b2adf07223 */ /* 0x000fe200000100f0 */
[----:B------:R-:W-:Y:S01]  /*9240*/  IADD3 R121, R126, 0x20, RZ ;  /* 0x000000207e797810 */ /* 0x000fe20007ffe0ff */
[----:B------:R-:W0:Y:S01]  /*9250*/  LDS R178, [R243.X4+0x60] ;  /* 0x00006000f3b27984 */ /* 0x000e220000004800 */
[----:B------:R-:W-:-:S03]  /*9260*/  SHF.L.U32 R120, R119, 0x2, RZ ;  /* 0x0000000277787819 */ /* 0x000fc600000006ff */
[----:B------:R-:W1:Y:S01]  /*9270*/  LDS R176, [R243.X4+0x68] ;  /* 0x00006800f3b07984 */ /* 0x000e620000004800 */
[----:B------:R-:W-:-:S03]  /*9280*/  SHF.L.U32 R119, R117, 0x2, RZ ;  /* 0x0000000275777819 */ /* 0x000fc600000006ff */
[----:B------:R3:W-:Y:S01]  /*9290*/  STS [R122+0x1080], R115 ;  /* 0x001080737a007388 */ /* 0x0007e20000000800 */
[-C--:B------:R-:W-:Y:S02]  /*92a0*/  LEA.HI.SX32 R121, R121, R126.reuse, 0x1b ;  /* 0x0000007e79797211 */ /* 0x080fe400078fdaff */
[C---:B------:R-:W-:Y:S02]  /*92b0*/  IADD3 R117, R126.reuse, 0xa0, RZ ;  /* 0x000000a07e757810 */ /* 0x040fe40007ffe0ff */
[-C--:B------:R-:W-:Y:S02]  /*92c0*/  LEA.HI.SX32 R241, R241, R126.reuse, 0x1b ;  /* 0x0000007ef1f17211 */ /* 0x080fe400078fdaff */
[----:B---3--:R-:W-:Y:S02]  /*92d0*/  IADD3 R115, R126, 0xc0, RZ ;  /* 0x000000c07e737810 */ /* 0x008fe40007ffe0ff */
[----:B------:R-:W-:Y:S02]  /*92e0*/  SHF.L.U32 R121, R121, 0x2, RZ ;  /* 0x0000000279797819 */ /* 0x000fe400000006ff */
[----:B------:R-:W-:-:S02]  /*92f0*/  LEA.HI.SX32 R115, R115, R126, 0x1b ;  /* 0x0000007e73737211 */ /* 0x000fc400078fdaff */
[-C--:B------:R-:W-:Y:S02]  /*9300*/  LEA.HI.SX32 R117, R117, R126.reuse, 0x1b ;  /* 0x0000007e75757211 */ /* 0x080fe400078fdaff */
[----:B------:R-:W-:Y:S02]  /*9310*/  SHF.L.U32 R118, R241, 0x2, RZ ;  /* 0x00000002f1767819 */ /* 0x000fe400000006ff */
[C---:B------:R-:W-:Y:S02]  /*9320*/  IADD3 R241, R126.reuse, 0xe0, RZ ;  /* 0x000000e07ef17810 */ /* 0x040fe40007ffe0ff */
[----:B------:R-:W-:Y:S01]  /*9330*/  SHF.L.U32 R116, R115, 0x2, RZ ;  /* 0x0000000273747819 */ /* 0x000fe200000006ff */
[----:B------:R-:W-:Y:S01]  /*9340*/  STS [R121+0x1100], R112 ;  /* 0x0011007079007388 */ /* 0x000fe20000000800 */
[----:B------:R-:W-:Y:S02]  /*9350*/  SHF.L.U32 R117, R117, 0x2, RZ ;  /* 0x0000000275757819 */ /* 0x000fe400000006ff */
[----:B------:R-:W-:Y:S01]  /*9360*/  IADD3 R115, R126, 0x100, RZ ;  /* 0x000001007e737810 */ /* 0x000fe20007ffe0ff */
[----:B----4-:R-:W-:Y:S01]  /*9370*/  STS [R120+0x1180], R113 ;  /* 0x0011807178007388 */ /* 0x010fe20000000800 */
[----:B------:R-:W-:-:S03]  /*9380*/  LEA.HI.SX32 R241, R241, R126, 0x1b ;  /* 0x0000007ef1f17211 */ /* 0x000fc600078fdaff */
[----:B------:R3:W-:Y:S04]  /*9390*/  STS [R119+0x1200], R114 ;  /* 0x0012007277007388 */ /* 0x0007e80000000800 */
[----:B------:R4:W-:Y:S04]  /*93a0*/  STS [R118+0x1280], R111 ;  /* 0x0012806f76007388 */ /* 0x0009e80000000800 */
[----:B-----5:R-:W-:Y:S01]  /*93b0*/  STS [R117+0x1300], R110 ;  /* 0x0013006e75007388 */ /* 0x020fe20000000800 */
[----:B---3--:R-:W-:Y:S02]  /*93c0*/  LEA.HI.SX32 R114, R115, R126, 0x1b ;  /* 0x0000007e73727211 */ /* 0x008fe400078fdaff */
[----:B------:R-:W-:Y:S01]  /*93d0*/  SHF.L.U32 R115, R241, 0x2, RZ ;  /* 0x00000002f1737819 */ /* 0x000fe200000006ff */
[----:B------:R3:W-:Y:S01]  /*93e0*/  STS [R116+0x1380], R213 ;  /* 0x001380d574007388 */ /* 0x0007e20000000800 */
[----:B------:R-:W-:-:S02]  /*93f0*/  IADD3 R241, R126, 0x140, RZ ;  /* 0x000001407ef17810 */ /* 0x000fc40007ffe0ff */
[C---:B------:R-:W-:Y:S02]  /*9400*/  IADD3 R113, R126.reuse, 0x120, RZ ;  /* 0x000001207e717810 */ /* 0x040fe40007ffe0ff */
[C---:B----4-:R-:W-:Y:S02]  /*9410*/  IADD3 R111, R126.reuse, 0x180, RZ ;  /* 0x000001807e6f7810 */ /* 0x050fe40007ffe0ff */
[-C--:B------:R-:W-:Y:S02]  /*9420*/  LEA.HI.SX32 R241, R241, R126.reuse, 0x1b ;  /* 0x0000007ef1f17211 */ /* 0x080fe400078fdaff */
[----:B---3--:R-:W-:Y:S02]  /*9430*/  IADD3 R213, R126, 0x160, RZ ;  /* 0x000001607ed57810 */ /* 0x008fe40007ffe0ff */
[----:B------:R-:W-:Y:S02]  /*9440*/  SHF.L.U32 R114, R114, 0x2, RZ ;  /* 0x0000000272727819 */ /* 0x000fe400000006ff */
[----:B------:R-:W-:-:S02]  /*9450*/  LEA.HI.SX32 R213, R213, R126, 0x1b ;  /* 0x0000007ed5d57211 */ /* 0x000fc400078fdaff */
[-C--:B------:R-:W-:Y:S01]  /*9460*/  LEA.HI.SX32 R113, R113, R126.reuse, 0x1b ;  /* 0x0000007e71717211 */ /* 0x080fe200078fdaff */
[----:B------:R-:W-:Y:S01]  /*9470*/  STS [R115+0x1400], R108 ;  /* 0x0014006c73007388 */ /* 0x000fe20000000800 */
[----:B------:R-:W-:Y:S02]  /*9480*/  LEA.HI.SX32 R110, R111, R126, 0x1b ;  /* 0x0000007e6f6e7211 */ /* 0x000fe400078fdaff */
[----:B------:R-:W-:Y:S01]  /*9490*/  SHF.L.U32 R112, R241, 0x2, RZ ;  /* 0x00000002f1707819 */ /* 0x000fe200000006ff */
[----:B------:R3:W-:Y:S01]  /*94a0*/  STS [R114+0x1480], R109 ;  /* 0x0014806d72007388 */ /* 0x0007e20000000800 */
[----:B------:R-:W-:Y:S02]  /*94b0*/  SHF.L.U32 R111, R213, 0x2, RZ ;  /* 0x00000002d56f7819 */ /* 0x000fe400000006ff */
[----:B------:R-:W-:Y:S02]  /*94c0*/  IADD3 R241, R126, 0x1a0, RZ ;  /* 0x000001a07ef17810 */ /* 0x000fe40007ffe0ff */
[----:B------:R-:W-:-:S02]  /*94d0*/  SHF.L.U32 R113, R113, 0x2, RZ ;  /* 0x0000000271717819 */ /* 0x000fc400000006ff */
[C---:B------:R-:W-:Y:S02]  /*94e0*/  IADD3 R213, R126.reuse, 0x1c0, RZ ;  /* 0x000001c07ed57810 */ /* 0x040fe40007ffe0ff */
[----:B---3--:R-:W-:Y:S02]  /*94f0*/  IADD3 R109, R126, 0x1e0, RZ ;  /* 0x000001e07e6d7810 */ /* 0x008fe40007ffe0ff */
[-C--:B------:R-:W-:Y:S01]  /*9500*/  LEA.HI.SX32 R241, R241, R126.reuse, 0x1b ;  /* 0x0000007ef1f17211 */ /* 0x080fe200078fdaff */
[----:B------:R3:W-:Y:S01]  /*9510*/  STS [R113+0x1500], R236 ;  /* 0x001500ec71007388 */ /* 0x0007e20000000800 */
[----:B------:R-:W-:Y:S02]  /*9520*/  SHF.L.U32 R110, R110, 0x2, RZ ;  /* 0x000000026e6e7819 */ /* 0x000fe400000006ff */
[-C--:B------:R-:W-:Y:S02]  /*9530*/  LEA.HI.SX32 R108, R213, R126.reuse, 0x1b ;  /* 0x0000007ed56c7211 */ /* 0x080fe400078fdaff */
[----:B------:R-:W-:Y:S01]  /*9540*/  LEA.HI.SX32 R213, R109, R126, 0x1b ;  /* 0x0000007e6dd57211 */ /* 0x000fe200078fdaff */
[----:B------:R4:W-:Y:S01]  /*9550*/  STS [R112+0x1580], R107 ;  /* 0x0015806b70007388 */ /* 0x0009e20000000800 */
[----:B------:R-:W-:Y:S01]  /*9560*/  SHF.L.U32 R109, R241, 0x2, RZ ;  /* 0x00000002f16d7819 */ /* 0x000fe200000006ff */
[----:B------:R-:W-:-:S02]  /*9570*/  FMUL.FTZ R238, R180, R77 ;  /* 0x0000004db4ee7220 */ /* 0x000fc40000410000 */
[----:B---3--:R-:W-:Y:S01]  /*9580*/  FMUL.FTZ R236, R179, R77 ;  /* 0x0000004db3ec7220 */ /* 0x008fe20000410000 */
[----:B------:R-:W-:Y:S01]  /*9590*/  STS [R111+0x1600], R214 ;  /* 0x001600d66f007388 */ /* 0x000fe20000000800 */
[----:B------:R-:W-:-:S03]  /*95a0*/  SHF.L.U32 R108, R108, 0x2, RZ ;  /* 0x000000026c6c7819 */ /* 0x000fc600000006ff */
[----:B------:R3:W-:Y:S01]  /*95b0*/  STS [R110+0x1680], R211 ;  /* 0x001680d36e007388 */ /* 0x0007e20000000800 */
[----:B----4-:R-:W-:Y:S01]  /*95c0*/  SHF.L.U32 R107, R213, 0x2, RZ ;  /* 0x00000002d56b7819 */ /* 0x010fe200000006ff */
[C---:B------:R-:W-:Y:S02]  /*95d0*/  FFMA.FTZ R237, R93.reuse, R238, R237 ;  /* 0x000000ee5ded7223 */ /* 0x040fe400000100ed */
[----:B------:R4:W-:Y:S01]  /*95e0*/  STS [R109+0x1700], R208 ;  /* 0x001700d06d007388 */ /* 0x0009e20000000800 */
[----:B---3--:R-:W-:-:S03]  /*95f0*/  FFMA.FTZ R211, R93, R236, R240 ;  /* 0x000000ec5dd37223 */ /* 0x008fc600000100f0 */
[----:B------:R-:W-:Y:S01]  /*9600*/  STS [R108+0x1780], R209 ;  /* 0x001780d16c007388 */ /* 0x000fe20000000800 */
[----:B------:R-:W-:Y:S02]  /*9610*/  FMUL.FTZ R240, R130, R215 ;  /* 0x000000d782f07220 */ /* 0x000fe40000410000 */
[----:B----4-:R-:W-:Y:S01]  /*9620*/  FMUL.FTZ R208, R170, R211 ;  /* 0x000000d3aad07220 */ /* 0x010fe20000410000 */
[----:B--2---:R-:W-:Y:S01]  /*9630*/  STS [R107+0x1800], R212 ;  /* 0x001800d46b007388 */ /* 0x004fe20000000800 */
[----:B------:R-:W-:-:S03]  /*9640*/  FMUL.FTZ R214, R130, R239 ;  /* 0x000000ef82d67220 */ /* 0x000fc60000410000 */
[----:B------:R2:W-:Y:S01]  /*9650*/  STS [R141.X4+0x1880], R210 ;  /* 0x001880d28d007388 */ /* 0x0005e20000004800 */
[----:B------:R-:W-:Y:S02]  /*9660*/  FFMA.FTZ R240, R143, R239, R240 ;  /* 0x000000ef8ff07223 */ /* 0x000fe400000100f0 */
[----:B------:R-:W-:Y:S01]  /*9670*/  FFMA.FTZ R208, R171, R237, -R208 ;  /* 0x000000edabd07223 */ /* 0x000fe200000108d0 */
[----:B------:R3:W-:Y:S01]  /*9680*/  STS [R11.X4+0x1900], R206 ;  /* 0x001900ce0b007388 */ /* 0x0007e20000004800 */
[----:B------:R-:W-:Y:S02]  /*9690*/  FFMA.FTZ R214, R143, R215, -R214 ;  /* 0x000000d78fd67223 */ /* 0x000fe400000108d6 */
[----:B--2---:R-:W-:Y:S02]  /*96a0*/  FMUL.FTZ R210, R170, R237 ;  /* 0x000000edaad27220 */ /* 0x004fe40000410000 */
[----:B0-----:R-:W-:Y:S02]  /*96b0*/  FMUL.FTZ R237, R178, R76 ;  /* 0x0000004cb2ed7220 */ /* 0x001fe40000410000 */
[----:B------:R-:W-:-:S02]  /*96c0*/  FFMA.FTZ R210, R171, R211, R210 ;  /* 0x000000d3abd27223 */ /* 0x000fc400000100d2 */
[----:B------:R-:W-:Y:S02]  /*96d0*/  FMUL.FTZ R141, R177, R76 ;  /* 0x0000004cb18d7220 */ /* 0x000fe40000410000 */
[----:B---3--:R-:W-:Y:S02]  /*96e0*/  FMUL.FTZ R11, R172, R240 ;  /* 0x000000f0ac0b7220 */ /* 0x008fe40000410000 */
[C---:B------:R-:W-:Y:S02]  /*96f0*/  FFMA.FTZ R208, R92.reuse, R237, R208 ;  /* 0x000000ed5cd07223 */ /* 0x040fe400000100d0 */
[----:B------:R-:W-:Y:S02]  /*9700*/  FFMA.FTZ R210, R92, R141, R210 ;  /* 0x0000008d5cd27223 */ /* 0x000fe400000100d2 */
[-C--:B------:R-:W-:Y:S02]  /*9710*/  FFMA.FTZ R11, R173, R214.reuse, -R11 ;  /* 0x000000d6ad0b7223 */ /* 0x080fe4000001080b */
[----:B------:R-:W-:-:S02]  /*9720*/  FMUL.FTZ R214, R172, R214 ;  /* 0x000000d6acd67220 */ /* 0x000fc40000410000 */
[C---:B------:R-:W-:Y:S02]  /*9730*/  FMUL.FTZ R212, R168.reuse, R208 ;  /* 0x000000d0a8d47220 */ /* 0x040fe40000410000 */
[----:B------:R-:W-:Y:S02]  /*9740*/  FMUL.FTZ R209, R168, R210 ;  /* 0x000000d2a8d17220 */ /* 0x000fe40000410000 */
[----:B------:R-:W-:Y:S02]  /*9750*/  FFMA.FTZ R206, R173, R240, R214 ;  /* 0x000000f0adce7223 */ /* 0x000fe400000100d6 */
[----:B------:R-:W-:Y:S02]  /*9760*/  FFMA.FTZ R212, R169, R210, R212 ;  /* 0x000000d2a9d47223 */ /* 0x000fe400000100d4 */
[----:B------:R-:W-:Y:S02]  /*9770*/  FMUL.FTZ R240, R175, R75 ;  /* 0x0000004baff07220 */ /* 0x000fe40000410000 */
[----:B------:R-:W-:-:S02]  /*9780*/  FFMA.FTZ R211, R169, R208, -R209 ;  /* 0x000000d0a9d37223 */ /* 0x000fc400000108d1 */
[----:B-1----:R-:W-:Y:S02]  /*9790*/  FMUL.FTZ R214, R176, R75 ;  /* 0x0000004bb0d67220 */ /* 0x002fe40000410000 */
[C---:B------:R-:W-:Y:S02]  /*97a0*/  FFMA.FTZ R212, R91.reuse, R240, R212 ;  /* 0x000000f05bd47223 */ /* 0x040fe400000100d4 */
[----:B------:R-:W-:Y:S01]  /*97b0*/  FFMA.FTZ R211, R91, R214, R211 ;  /* 0x000000d65bd37223 */ /* 0x000fe200000100d3 */
[----:B------:R0:W-:Y:S01]  /*97c0*/  STS [R8.X4+0x1980], R9 ;  /* 0x0019800908007388 */ /* 0x0001e20000004800 */
[----:B------:R-:W-:Y:S02]  /*97d0*/  FMUL.FTZ R208, R170, R206 ;  /* 0x000000ceaad07220 */ /* 0x000fe40000410000 */
[----:B------:R-:W-:Y:S01]  /*97e0*/  FMUL.FTZ R210, R190, R212 ;  /* 0x000000d4bed27220 */ /* 0x000fe20000410000 */
[----:B------:R-:W-:Y:S01]  /*97f0*/  STS [R7.X4+0x1a00], R6 ;  /* 0x001a000607007388 */ /* 0x000fe20000004800 */
[----:B------:R-:W-:-:S02]  /*9800*/  FMUL.FTZ R209, R170, R11 ;  /* 0x0000000baad17220 */ /* 0x000fc40000410000 */
[----:B------:R-:W-:Y:S02]  /*9810*/  FFMA.FTZ R208, R171, R11, -R208 ;  /* 0x0000000babd07223 */ /* 0x000fe400000108d0 */
[-C--:B0-----:R-:W-:Y:S01]  /*9820*/  FMUL.FTZ R8, R190, R211.reuse ;  /* 0x000000d3be087220 */ /* 0x081fe20000410000 */
[----:B------:R0:W-:Y:S01]  /*9830*/  STS [R140.X4+0x1a80], R153 ;  /* 0x001a80998c007388 */ /* 0x0001e20000004800 */
[----:B------:R-:W-:Y:S02]  /*9840*/  FFMA.FTZ R210, R191, R211, -R210 ;  /* 0x000000d3bfd27223 */ /* 0x000fe400000108d2 */
[----:B------:R-:W-:Y:S01]  /*9850*/  FMUL.FTZ R241, R187, R74 ;  /* 0x0000004abbf17220 */ /* 0x000fe20000410000 */
[----:B------:R-:W-:Y:S01]  /*9860*/  STS [R15.X4+0x1b00], R196 ;  /* 0x001b00c40f007388 */ /* 0x000fe20000004800 */
[----:B------:R-:W-:Y:S02]  /*9870*/  FFMA.FTZ R8, R191, R212, R8 ;  /* 0x000000d4bf087223 */ /* 0x000fe40000010008 */
[----:B------:R-:W-:Y:S01]  /*9880*/  FMUL.FTZ R11, R186, R74 ;  /* 0x0000004aba0b7220 */ /* 0x000fe20000410000 */
[----:B------:R-:W-:Y:S01]  /*9890*/  STS [R194.X4+0x1b80], R201 ;  /* 0x001b80c9c2007388 */ /* 0x000fe20000004800 */
[C---:B------:R-:W-:Y:S01]  /*98a0*/  FFMA.FTZ R210, R90.reuse, R241, R210 ;  /* 0x000000f15ad27223 */ /* 0x040fe200000100d2 */
[----:B------:R-:W-:Y:S01]  /*98b0*/  ULEA UR32, UR31, UR7, 0x8 ;  /* 0x000000071f207291 */ /* 0x000fe2000f8e403f */
[----:B------:R-:W-:Y:S01]  /*98c0*/  FFMA.FTZ R209, R171, R206, R209 ;  /* 0x000000ceabd17223 */ /* 0x000fe200000100d1 */
[----:B------:R-:W-:Y:S01]  /*98d0*/  STS [R193.X4+0x1c00], R198 ;  /* 0x001c00c6c1007388 */ /* 0x000fe20000004800 */
[----:B------:R-:W-:Y:S01]  /*98e0*/  FFMA.FTZ R9, R90, R11, R8 ;  /* 0x0000000b5a097223 */ /* 0x000fe20000010008 */
[----:B------:R-:W-:-:S02]  /*98f0*/  ISETP.NE.AND P2, PT, R127, RZ, PT ;  /* 0x000000ff7f00720c */ /* 0x000fc40003f45270 */
[----:B------:R-:W-:Y:S01]  /*9900*/  STS [R192.X4+0x1c80], R203 ;  /* 0x001c80cbc0007388 */ /* 0x000fe20000004800 */
[----:B0-----:R-:W-:Y:S01]  /*9910*/  IADD3 R153, R127, 0x200, RZ ;  /* 0x000002007f997810 */ /* 0x001fe20007ffe0ff */
[----:B------:R-:W-:Y:S02]  /*9920*/  FMUL.FTZ R206, R188, R210 ;  /* 0x000000d2bcce7220 */ /* 0x000fe40000410000 */
[----:B------:R-:W-:Y:S01]  /*9930*/  STS [R181.X4+0x1d00], R200 ;  /* 0x001d00c8b5007388 */ /* 0x000fe20000004800 */
[----:B------:R-:W-:-:S03]  /*9940*/  FMUL.FTZ R7, R168, R209 ;  /* 0x000000d1a8077220 */ /* 0x000fc60000410000 */
[----:B------:R-:W-:Y:S01]  /*9950*/  STS [R0.X4+0x1d80], R205 ;  /* 0x001d80cd00007388 */ /* 0x000fe20000004800 */
[-C--:B------:R-:W-:Y:S01]  /*9960*/  FMUL.FTZ R6, R168, R208.reuse ;  /* 0x000000d0a8067220 */ /* 0x080fe20000410000 */
[----:B------:R-:W-:Y:S01]  /*9970*/  SEL R249, R153, UR32, P2 ;  /* 0x0000002099f97c07 */ /* 0x000fe20009000000 */
[----:B------:R-:W-:Y:S01]  /*9980*/  FMUL.FTZ R8, R188, R9 ;  /* 0x00000009bc087220 */ /* 0x000fe20000410000 */
[----:B------:R-:W-:Y:S04]  /*9990*/  STS [R195.X4+0x1e00], R202 ;  /* 0x001e00cac3007388 */ /* 0x000fe80000004800 */
[----:B------:R-:W-:Y:S01]  /*99a0*/  STS [R174.X4+0x1e80], R207 ;  /* 0x001e80cfae007388 */ /* 0x000fe20000004800 */
[----:B------:R-:W-:-:S03]  /*99b0*/  FFMA.FTZ R7, R169, R208, -R7 ;  /* 0x000000d0a9077223 */ /* 0x000fc60000010807 */
[----:B------:R-:W-:Y:S01]  /*99c0*/  STS [R157.X4+0x1f00], R204 ;  /* 0x001f00cc9d007388 */ /* 0x000fe20000004800 */
[----:B------:R-:W-:-:S03]  /*99d0*/  FFMA.FTZ R6, R169, R209, R6 ;  /* 0x000000d1a9067223 */ /* 0x000fc60000010006 */
[----:B------:R0:W-:Y:S01]  /*99e0*/  STS [R10.X4+0x1f80], R197 ;  /* 0x001f80c50a007388 */ /* 0x0001e20000004800 */
[C---:B------:R-:W-:Y:S02]  /*99f0*/  FFMA.FTZ R8, R189.reuse, R210, -R8 ;  /* 0x000000d2bd087223 */ /* 0x040fe40000010808 */
[----:B------:R-:W-:Y:S01]  /*9a00*/  FFMA.FTZ R9, R189, R9, R206 ;  /* 0x00000009bd097223 */ /* 0x000fe200000100ce */
        /* <DEDUP_REMOVED lines=34> */
[----:B------:R0:W-:Y:S04]  /*9c30*/  STS.64 [R249.X8+0x4650], R4 ;  /* 0x00465004f9007388 */ /* 0x0001e80000008a00 */
[----:B------:R-:W-:Y:S01]  /*9c40*/  BAR.SYNC.DEFER_BLOCKING 0x0 ;  /* 0x0000000000007b1d */ /* 0x000fe20000010000 */
[----:B------:R-:W-:-:S13]  /*9c50*/  ISETP.NE.AND P1, PT, R127, 0x1f, PT ;  /* 0x0000001f7f00780c */ /* 0x000fda0003f25270 */
[----:B------:R1:W1:Y:S01]  /*9c60*/  @P1 LDS.64 R14, [R127.X8+0x5658] ;  /* 0x005658007f0e1984 */ /* 0x0002620000008a00 */
[-C--:B0-----:R-:W-:Y:S01]  /*9c70*/  FMUL.FTZ R10, R183, R73.reuse ;  /* 0x00000049b70a7220 */ /* 0x081fe20000410000 */
[----:B------:R-:W-:Y:S01]  /*9c80*/  BSSY B0, `(.L_x_9545) ;  /* 0x0000011000007945 */ /* 0x000fe20003800000 */
[----:B------:R-:W-:Y:S02]  /*9c90*/  FMUL.FTZ R244, R182, R73 ;  /* 0x00000049b6f47220 */ /* 0x000fe40000410000 */
[C---:B------:R-:W-:Y:S02]  /*9ca0*/  FFMA.FTZ R247, R89.reuse, R10, R8 ;  /* 0x0000000a59f77223 */ /* 0x040fe40000010008 */
[----:B------:R-:W-:Y:S01]  /*9cb0*/  FFMA.FTZ R248, R89, R244, R9 ;  /* 0x000000f459f87223 */ /* 0x000fe20000010009 */
        /* <DEDUP_REMOVED lines=13> */
.L_x_9546:
[----:B--234-:R-:W-:Y:S05]  /*9d90*/  BSYNC B0 ;  /* 0x0000000000007941 */ /* 0x01cfea0003800000 */
.L_x_9545:
[----:B0-----:R-:W0:Y:S01]  /*9da0*/  SHFL.UP PT, R8, R248, 0x1, RZ ;  /* 0x04200000f8087989 */ /* 0x001e2200000e00ff */
[----:B------:R-:W-:Y:S01]  /*9db0*/  FMUL.FTZ R252, R190, R6 ;  /* 0x00000006befc7220 */ /* 0x000fe20000410000 */
[C---:B------:R-:W-:Y:S02]  /*9dc0*/  ISETP.GE.AND P0, PT, R126.reuse, 0x1, PT ;  /* 0x000000017e00780c */ /* 0x040fe40003f06270 */
[----:B------:R-:W2:Y:S01]  /*9dd0*/  SHFL.UP PT, R250, R247, 0x1, RZ ;  /* 0x04200000f7fa7989 */ /* 0x000ea200000e00ff */
[-C--:B-1----:R-:W-:Y:S01]  /*9de0*/  FFMA.FTZ R243, R191, R7.reuse, -R252 ;  /* 0x00000007bff37223 */ /* 0x082fe200000108fc */
[----:B------:R-:W-:Y:S01]  /*9df0*/  ISETP.GE.AND P4, PT, R126, 0x10, PT ;  /* 0x000000107e00780c */ /* 0x000fe20003f86270 */
[----:B------:R-:W-:-:S04]  /*9e00*/  FMUL.FTZ R7, R190, R7 ;  /* 0x00000007be077220 */ /* 0x000fc80000410000 */
[----:B------:R-:W-:Y:S02]  /*9e10*/  FFMA.FTZ R6, R191, R6, R7 ;  /* 0x00000006bf067223 */ /* 0x000fe40000010007 */
[----:B------:R-:W-:-:S04]  /*9e20*/  FMUL.FTZ R7, R188, R243 ;  /* 0x000000f3bc077220 */ /* 0x000fc80000410000 */
[-C--:B------:R-:W-:Y:S02]  /*9e30*/  FFMA.FTZ R7, R189, R6.reuse, R7 ;  /* 0x00000006bd077223 */ /* 0x080fe40000010007 */
[----:B------:R-:W-:-:S04]  /*9e40*/  FMUL.FTZ R6, R188, R6 ;  /* 0x00000006bc067220 */ /* 0x000fc80000410000 */
[----:B------:R-:W-:Y:S02]  /*9e50*/  FFMA.FTZ R243, R189, R243, -R6 ;  /* 0x000000f3bdf37223 */ /* 0x000fe40000010806 */
[C---:B0-----:R-:W-:Y:S02]  /*9e60*/  FMUL.FTZ R6, R7.reuse, R8 ;  /* 0x0000000807067220 */ /* 0x041fe40000410000 */
[-C--:B--2---:R-:W-:Y:S02]  /*9e70*/  FMUL.FTZ R9, R7, R250.reuse ;  /* 0x000000fa07097220 */ /* 0x084fe40000410000 */
[C---:B------:R-:W-:Y:S02]  /*9e80*/  FFMA.FTZ R250, R243.reuse, R250, -R6 ;  /* 0x000000faf3fa7223 */ /* 0x040fe40000010806 */
[----:B------:R-:W0:Y:S01]  /*9e90*/  SHFL.UP PT, R6, R243, 0x1, RZ ;  /* 0x04200000f3067989 */ /* 0x000e2200000e00ff */
[----:B------:R-:W-:Y:S02]  /*9ea0*/  FFMA.FTZ R9, R243, R8, R9 ;  /* 0x00000008f3097223 */ /* 0x000fe40000010009 */
[----:B------:R-:W-:Y:S01]  /*9eb0*/  @P0 FADD.FTZ R247, R247, R250 ;  /* 0x000000faf7f70221 */ /* 0x000fe20000010000 */
[----:B------:R-:W1:Y:S01]  /*9ec0*/  SHFL.UP PT, R8, R7, 0x1, RZ ;  /* 0x0420000007087989 */ /* 0x000e6200000e00ff */
[----:B------:R-:W-:-:S02]  /*9ed0*/  @P0 FADD.FTZ R248, R248, R9 ;  /* 0x00000009f8f80221 */ /* 0x000fc40000010000 */
[----:B0-----:R-:W-:-:S04]  /*9ee0*/  FMUL.FTZ R9, R7, R6 ;  /* 0x0000000607097220 */ /* 0x001fc80000410000 */
[-C--:B-1----:R-:W-:Y:S02]  /*9ef0*/  FFMA.FTZ R250, R243, R8.reuse, R9 ;  /* 0x00000008f3fa7223 */ /* 0x082fe40000010009 */
[----:B------:R-:W0:Y:S01]  /*9f00*/  SHFL.UP PT, R9, R248, 0x2, RZ ;  /* 0x04400000f8097989 */ /* 0x000e2200000e00ff */
[C---:B------:R-:W-:Y:S02]  /*9f10*/  FMUL.FTZ R249, R7.reuse, R8 ;  /* 0x0000000807f97220 */ /* 0x040fe40000410000 */
[----:B------:R-:W-:Y:S02]  /*9f20*/  FSEL R8, R7, R250, !P0 ;  /* 0x000000fa07087208 */ /* 0x000fe40004000000 */
[----:B------:R-:W1:Y:S01]  /*9f30*/  SHFL.UP PT, R250, R247, 0x2, RZ ;  /* 0x04400000f7fa7989 */ /* 0x000e6200000e00ff */
[----:B------:R-:W-:Y:S01]  /*9f40*/  @P0 FFMA.FTZ R243, R243, R6, -R249 ;  /* 0x00000006f3f30223 */ /* 0x000fe200000108f9 */
[----:B------:R-:W-:Y:S02]  /*9f50*/  ISETP.GE.AND P0, PT, R126, 0x2, PT ;  /* 0x000000027e00780c */ /* 0x000fe40003f06270 */
[----:B------:R-:W-:Y:S01]  /*9f60*/  SHFL.UP PT, R7, R8, 0x2, RZ ;  /* 0x0440000008077989 */ /* 0x000fe200000e00ff */
[----:B0-----:R-:W-:-:S02]  /*9f70*/  FMUL.FTZ R6, R8, R9 ;  /* 0x0000000908067220 */ /* 0x001fc40000410000 */
[-C--:B-1----:R-:W-:Y:S02]  /*9f80*/  FMUL.FTZ R252, R8, R250.reuse ;  /* 0x000000fa08fc7220 */ /* 0x082fe40000410000 */
[C---:B------:R-:W-:Y:S02]  /*9f90*/  FFMA.FTZ R250, R243.reuse, R250, -R6 ;  /* 0x000000faf3fa7223 */ /* 0x040fe40000010806 */
[----:B------:R-:W0:Y:S01]  /*9fa0*/  SHFL.UP PT, R6, R243, 0x2, RZ ;  /* 0x04400000f3067989 */ /* 0x000e2200000e00ff */
[----:B------:R-:W-:-:S03]  /*9fb0*/  FFMA.FTZ R9, R243, R9, R252 ;  /* 0x00000009f3097223 */ /* 0x000fc600000100fc */
[----:B------:R-:W-:Y:S02]  /*9fc0*/  @P0 FADD.FTZ R247, R247, R250 ;  /* 0x000000faf7f70221 */ /* 0x000fe40000010000 */
[----:B------:R-:W-:-:S05]  /*9fd0*/  @P0 FADD.FTZ R248, R248, R9 ;  /* 0x00000009f8f80221 */ /* 0x000fca0000010000 */
[----:B------:R-:W1:Y:S01]  /*9fe0*/  SHFL.UP PT, R250, R248, 0x4, RZ ;  /* 0x04800000f8fa7989 */ /* 0x000e6200000e00ff */
[----:B0-----:R-:W-:-:S04]  /*9ff0*/  FMUL.FTZ R252, R8, R6 ;  /* 0x0000000608fc7220 */ /* 0x001fc80000410000 */
[CC--:B------:R-:W-:Y:S02]  /*a000*/  FFMA.FTZ R9, R243.reuse, R7.reuse, R252 ;  /* 0x00000007f3097223 */ /* 0x0c0fe400000100fc */
[----:B------:R-:W0:Y:S01]  /*a010*/  SHFL.UP PT, R252, R247, 0x4, RZ ;  /* 0x04800000f7fc7989 */ /* 0x000e2200000e00ff */
[C---:B------:R-:W-:Y:S02]  /*a020*/  FMUL.FTZ R7, R8.reuse, R7 ;  /* 0x0000000708077220 */ /* 0x040fe40000410000 */
[----:B------:R-:W-:Y:S02]  /*a030*/  FSEL R9, R8, R9, !P0 ;  /* 0x0000000908097208 */ /* 0x000fe40004000000 */
[----:B------:R-:W-:Y:S01]  /*a040*/  @P0 FFMA.FTZ R243, R243, R6, -R7 ;  /* 0x00000006f3f30223 */ /* 0x000fe20000010807 */
[----:B------:R-:W-:Y:S02]  /*a050*/  ISETP.GE.AND P0, PT, R126, 0x4, PT ;  /* 0x000000047e00780c */ /* 0x000fe40003f06270 */
[----:B-1----:R-:W-:-:S02]  /*a060*/  FMUL.FTZ R8, R9, R250 ;  /* 0x000000fa09087220 */ /* 0x002fc40000410000 */
[----:B------:R-:W1:Y:S02]  /*a070*/  SHFL.UP PT, R6, R243, 0x4, RZ ;  /* 0x04800000f3067989 */ /* 0x000e6400000e00ff */
[-C--:B0-----:R-:W-:Y:S02]  /*a080*/  FFMA.FTZ R8, R243, R252.reuse, -R8 ;  /* 0x000000fcf3087223 */ /* 0x081fe40000010808 */
[----:B------:R-:W-:Y:S02]  /*a090*/  FMUL.FTZ R7, R9, R252 ;  /* 0x000000fc09077220 */ /* 0x000fe40000410000 */
[----:B------:R-:W0:Y:S03]  /*a0a0*/  SHFL.UP PT, R252, R9, 0x4, RZ ;  /* 0x0480000009fc7989 */ /* 0x000e2600000e00ff */
[----:B------:R-:W-:Y:S02]  /*a0b0*/  @P0 FADD.FTZ R247, R247, R8 ;  /* 0x00000008f7f70221 */ /* 0x000fe40000010000 */
[----:B------:R-:W-:-:S04]  /*a0c0*/  FFMA.FTZ R7, R243, R250, R7 ;  /* 0x000000faf3077223 */ /* 0x000fc80000010007 */
[----:B------:R-:W-:Y:S02]  /*a0d0*/  @P0 FADD.FTZ R248, R248, R7 ;  /* 0x00000007f8f80221 */ /* 0x000fe40000010000 */
[----:B-1----:R-:W-:-:S03]  /*a0e0*/  FMUL.FTZ R7, R9, R6 ;  /* 0x0000000609077220 */ /* 0x002fc60000410000 */
[----:B------:R-:W1:Y:S01]  /*a0f0*/  SHFL.UP PT, R8, R248, 0x8, RZ ;  /* 0x05000000f8087989 */ /* 0x000e6200000e00ff */
[-C--:B0-----:R-:W-:Y:S02]  /*a100*/  FFMA.FTZ R250, R243, R252.reuse, R7 ;  /* 0x000000fcf3fa7223 */ /* 0x081fe40000010007 */
[----:B------:R-:W-:-:S03]  /*a110*/  FMUL.FTZ R252, R9, R252 ;  /* 0x000000fc09fc7220 */ /* 0x000fc60000410000 */
[----:B------:R-:W-:Y:S01]  /*a120*/  FSEL R7, R9, R250, !P0 ;  /* 0x000000fa09077208 */ /* 0x000fe20004000000 */
[----:B------:R-:W-:Y:S01]  /*a130*/  @P0 FFMA.FTZ R243, R243, R6, -R252 ;  /* 0x00000006f3f30223 */ /* 0x000fe200000108fc */
[----:B------:R-:W0:Y:S01]  /*a140*/  SHFL.UP PT, R250, R247, 0x8, RZ ;  /* 0x05000000f7fa7989 */ /* 0x000e2200000e00ff */
[----:B------:R-:W-:-:S03]  /*a150*/  ISETP.GE.AND P0, PT, R126, 0x8, PT ;  /* 0x000000087e00780c */ /* 0x000fc60003f06270 */
[----:B------:R-:W2:Y:S01]  /*a160*/  SHFL.UP PT, R252, R243, 0x8, RZ ;  /* 0x05000000f3fc7989 */ /* 0x000ea200000e00ff */
[----:B-1----:R-:W-:-:S03]  /*a170*/  FMUL.FTZ R6, R7, R8 ;  /* 0x0000000807067220 */ /* 0x002fc60000410000 */
[----:B------:R-:W1:Y:S01]  /*a180*/  SHFL.UP PT, R9, R7, 0x8, RZ ;  /* 0x0500000007097989 */ /* 0x000e6200000e00ff */
[-C--:B0-----:R-:W-:Y:S02]  /*a190*/  FFMA.FTZ R6, R243, R250.reuse, -R6 ;  /* 0x000000faf3067223 */ /* 0x081fe40000010806 */
[----:B------:R-:W-:-:S03]  /*a1a0*/  FMUL.FTZ R250, R7, R250 ;  /* 0x000000fa07fa7220 */ /* 0x000fc60000410000 */
[----:B------:R-:W-:Y:S02]  /*a1b0*/  @P0 FADD.FTZ R247, R247, R6 ;  /* 0x00000006f7f70221 */ /* 0x000fe40000010000 */
[----:B------:R-:W-:Y:S02]  /*a1c0*/  FFMA.FTZ R249, R243, R8, R250 ;  /* 0x00000008f3f97223 */ /* 0x000fe400000100fa */
[----:B--2---:R-:W-:Y:S01]  /*a1d0*/  FMUL.FTZ R250, R7, R252 ;  /* 0x000000fc07fa7220 */ /* 0x004fe20000410000 */
[----:B------:R-:W0:Y:S01]  /*a1e0*/  SHFL.UP PT, R8, R247, 0x10, RZ ;  /* 0x06000000f7087989 */ /* 0x000e2200000e00ff */
[----:B------:R-:W-:Y:S02]  /*a1f0*/  @P0 FADD.FTZ R248, R248, R249 ;  /* 0x000000f9f8f80221 */ /* 0x000fe40000010000 */
[-C--:B-1----:R-:W-:Y:S02]  /*a200*/  FFMA.FTZ R250, R243, R9.reuse, R250 ;  /* 0x00000009f3fa7223 */ /* 0x082fe400000100fa */
[C---:B------:R-:W-:Y:S01]  /*a210*/  FMUL.FTZ R9, R7.reuse, R9 ;  /* 0x0000000907097220 */ /* 0x040fe20000410000 */
[----:B------:R-:W1:Y:S02]  /*a220*/  SHFL.UP PT, R6, R248, 0x10, RZ ;  /* 0x06000000f8067989 */ /* 0x000e6400000e00ff */
[----:B------:R-:W-:Y:S01]  /*a230*/  FSEL R7, R7, R250, !P0 ;  /* 0x000000fa07077208 */ /* 0x000fe20004000000 */
[----:B------:R-:W-:Y:S01]  /*a240*/  @P0 FFMA.FTZ R243, R243, R252, -R9 ;  /* 0x000000fcf3f30223 */ /* 0x000fe20000010809 */
[----:B------:R-:W-:-:S03]  /*a250*/  ISETP.NE.AND P0, PT, R124, RZ, PT ;  /* 0x000000ff7c00720c */ /* 0x000fc60003f05270 */
[----:B------:R-:W-:Y:S04]  /*a260*/  SHFL.UP PT, R9, R7, 0x10, RZ ;  /* 0x0600000007097989 */ /* 0x000fe800000e00ff */
[----:B------:R-:W2:Y:S01]  /*a270*/  SHFL.UP PT, R252, R243, 0x10, RZ ;  /* 0x06000000f3fc7989 */ /* 0x000ea200000e00ff */
[C---:B0-----:R-:W-:Y:S02]  /*a280*/  FMUL.FTZ R249, R7.reuse, R8 ;  /* 0x0000000807f97220 */ /* 0x041fe40000410000 */
[-C--:B-1----:R-:W-:Y:S02]  /*a290*/  FMUL.FTZ R250, R7, R6.reuse ;  /* 0x0000000607fa7220 */ /* 0x082fe40000410000 */
[C---:B------:R-:W-:Y:S02]  /*a2a0*/  FFMA.FTZ R249, R243.reuse, R6, R249 ;  /* 0x00000006f3f97223 */ /* 0x040fe400000100f9 */
[----:B------:R-:W-:Y:S01]  /*a2b0*/  FFMA.FTZ R250, R243, R8, -R250 ;  /* 0x00000008f3fa7223 */ /* 0x000fe200000108fa */
[----:B------:R-:W-:Y:S01]  /*a2c0*/  MOV R8, UR26 ;  /* 0x0000001a00087c02 */ /* 0x000fe20008000f00 */
[----:B------:R-:W-:-:S02]  /*a2d0*/  @P4 FADD.FTZ R248, R248, R249 ;  /* 0x000000f9f8f84221 */ /* 0x000fc40000010000 */
[----:B------:R-:W-:Y:S01]  /*a2e0*/  @P4 FADD.FTZ R247, R247, R250 ;  /* 0x000000faf7f74221 */ /* 0x000fe20000010000 */
[----:B------:R-:W-:Y:S01]  /*a2f0*/  ISETP.LT.OR P3, PT, R8, 0x2, P0 ;  /* 0x000000020800780c */ /* 0x000fe20000761670 */
[----:B--2---:R-:W-:-:S04]  /*a300*/  FMUL.FTZ R6, R7, R252 ;  /* 0x000000fc07067220 */ /* 0x004fc80000410000 */
[-C--:B------:R-:W-:Y:S02]  /*a310*/  FFMA.FTZ R6, R243, R9.reuse, R6 ;  /* 0x00000009f3067223 */ /* 0x080fe40000010006 */
[----:B------:R-:W-:-:S03]  /*a320*/  FMUL.FTZ R9, R7, R9 ;  /* 0x0000000907097220 */ /* 0x000fc60000410000 */
[----:B------:R-:W-:Y:S01]  /*a330*/  FSEL R249, R7, R6, !P4 ;  /* 0x0000000607f97208 */ /* 0x000fe20006000000 */
[----:B------:R-:W-:Y:S01]  /*a340*/  @P4 FFMA.FTZ R243, R243, R252, -R9 ;  /* 0x000000fcf3f34223 */ /* 0x000fe20000010809 */
[----:B------:R-:W-:Y:S01]  /*a350*/  MOV R6, UR26 ;  /* 0x0000001a00067c02 */ /* 0x000fe20008000f00 */
[----:B------:R-:W-:Y:S01]  /*a360*/  CS2R R8, SRZ ;  /* 0x0000000000087805 */ /* 0x000fe2000001ff00 */
[----:B------:R-:W-:Y:S02]  /*a370*/  MOV R7, c[0x0][0x16c] ;  /* 0x00005b0000077a02 */ /* 0x000fe40000000f00 */
[----:B------:R-:W-:-:S05]  /*a380*/  @!P3 IADD3 R6, R6, -0x2, RZ ;  /* 0xfffffffe0606b810 */ /* 0x000fca0007ffe0ff */
[----:B------:R-:W-:Y:S01]  /*a390*/  @!P3 IMAD R6, R6, R7, UR7 ;  /* 0x000000070606be24 */ /* 0x000fe2000f8e0207 */
[----:B------:R-:W-:-:S10]  /*a3a0*/  HFMA2.MMA R7, -RZ, RZ, 0, 9.5367431640625e-07 ;  /* 0x00000010ff077435 */ /* 0x000fd400000001ff */
[----:B------:R-:W-:-:S05]  /*a3b0*/  @!P3 IMAD.WIDE R6, R6, R7, UR44 ;  /* 0x0000002c0606be25 */ /* 0x000fca000f8e0207 */
[----:B------:R-:W2:Y:S01]  /*a3c0*/  @!P3 LDG.E.64 R8, [R6.64+0x8] ;  /* 0x0000082a0608b981 */ /* 0x000ea2000c1e1b00 */
[----:B------:R-:W-:Y:S01]  /*a3d0*/  FMUL.FTZ R213, R26, R213 ;  /* 0x000000d51ad57220 */ /* 0x000fe20000410000 */
[----:B------:R-:W-:Y:S01]  /*a3e0*/  BSSY B0, `(.L_x_9547) ;  /* 0x0000135000007945 */ /* 0x000fe20003800000 */
[----:B------:R-:W-:Y:S01]  /*a3f0*/  FMUL.FTZ R212, R27, R212 ;  /* 0x000000d41bd47220 */ /* 0x000fe20000410000 */
[----:B------:R-:W-:Y:S01]  /*a400*/  SHFL.UP PT, R249, R249, 0x1, RZ ;  /* 0x04200000f9f97989 */ /* 0x000fe200000e00ff */
[----:B------:R-:W-:Y:S02]  /*a410*/  FMUL.FTZ R209, R28, R209 ;  /* 0x000000d11cd17220 */ /* 0x000fe40000410000 */
[----:B------:R-:W-:Y:S01]  /*a420*/  FMUL.FTZ R194, R29, R194 ;  /* 0x000000c21dc27220 */ /* 0x000fe20000410000 */
[----:B------:R-:W-:Y:S01]  /*a430*/  SHFL.UP PT, R243, R243, 0x1, RZ ;  /* 0x04200000f3f37989 */ /* 0x000fe200000e00ff */
[----:B------:R-:W-:Y:S02]  /*a440*/  FMUL.FTZ R197, R30, R197 ;  /* 0x000000c51ec57220 */ /* 0x000fe40000410000 */
[----:B------:R-:W-:Y:S01]  /*a450*/  FMUL.FTZ R198, R31, R198 ;  /* 0x000000c61fc67220 */ /* 0x000fe20000410000 */
[----:B------:R-:W-:Y:S01]  /*a460*/  SHFL.UP PT, R248, R248, 0x1, RZ ;  /* 0x04200000f8f87989 */ /* 0x000fe200000e00ff */
[----:B------:R-:W-:-:S02]  /*a470*/  FMUL.FTZ R201, R32, R201 ;  /* 0x000000c920c97220 */ /* 0x000fc40000410000 */
[----:B------:R-:W-:Y:S01]  /*a480*/  FMUL.FTZ R202, R33, R202 ;  /* 0x000000ca21ca7220 */ /* 0x000fe20000410000 */
[----:B------:R-:W-:Y:S01]  /*a490*/  SHFL.UP PT, R247, R247, 0x1, RZ ;  /* 0x04200000f7f77989 */ /* 0x000fe200000e00ff */
[----:B------:R-:W-:Y:S02]  /*a4a0*/  FMUL.FTZ R205, R34, R205 ;  /* 0x000000cd22cd7220 */ /* 0x000fe40000410000 */
[----:B------:R-:W-:Y:S02]  /*a4b0*/  FMUL.FTZ R206, R35, R206 ;  /* 0x000000ce23ce7220 */ /* 0x000fe40000410000 */
[----:B------:R-:W-:Y:S02]  /*a4c0*/  FMUL.FTZ R193, R36, R193 ;  /* 0x000000c124c17220 */ /* 0x000fe40000410000 */
        /* <DEDUP_REMOVED lines=16> */
[C---:B------:R-:W-:Y:S02]  /*a5d0*/  FMUL.FTZ R250, R24.reuse, R245 ;  /* 0x000000f518fa7220 */ /* 0x040fe40000410000 */
[----:B------:R-:W-:Y:S02]  /*a5e0*/  FMUL.FTZ R248, R24, R239 ;  /* 0x000000ef18f87220 */ /* 0x000fe40000410000 */
[-C--:B------:R-:W-:Y:S02]  /*a5f0*/  FMUL.FTZ R7, R189, R250.reuse ;  /* 0x000000fabd077220 */ /* 0x080fe40000410000 */
[----:B------:R-:W-:Y:S02]  /*a600*/  FMUL.FTZ R6, R188, R250 ;  /* 0x000000fabc067220 */ /* 0x000fe40000410000 */
[----:B------:R-:W-:-:S02]  /*a610*/  FMUL.FTZ R247, R25, R242 ;  /* 0x000000f219f77220 */ /* 0x000fc40000410000 */
[----:B------:R-:W-:Y:S02]  /*a620*/  FFMA.FTZ R8, -R188, R248, -R7 ;  /* 0x000000f8bc087223 */ /* 0x000fe40000010907 */
[----:B------:R-:W-:Y:S02]  /*a630*/  FMUL.FTZ R249, R25, R246 ;  /* 0x000000f619f97220 */ /* 0x000fe40000410000 */
        /* <DEDUP_REMOVED lines=35> */
[----:B------:R-:W-:Y:S02]  /*a870*/  FMUL.FTZ R196, R30, R199 ;  /* 0x000000c71ec47220 */ /* 0x000fe40000410000 */
[----:B------:R-:W-:Y:S02]  /*a880*/  FADD.FTZ R6, R197, R6 ;  /* 0x00000006c5067221 */ /* 0x000fe40000010000 */
[----:B------:R-:W-:Y:S02]  /*a890*/  FADD.FTZ R9, -R196, R9 ;  /* 0x00000009c4097221 */ /* 0x000fe40000010100 */
[C---:B------:R-:W-:Y:S02]  /*a8a0*/  FMUL.FTZ R8, R144.reuse, -R6 ;  /* 0x8000000690087220 */ /* 0x040fe40000410000 */
[----:B------:R-:W-:-:S02]  /*a8b0*/  FMUL.FTZ R7, R144, -R9 ;  /* 0x8000000990077220 */ /* 0x000fc40000410000 */
[C---:B------:R-:W-:Y:S02]  /*a8c0*/  FFMA.FTZ R9, R145.reuse, R9, R8 ;  /* 0x0000000991097223 */ /* 0x040fe40000010008 */
[----:B------:R-:W-:Y:S02]  /*a8d0*/  FFMA.FTZ R6, R145, R6, -R7 ;  /* 0x0000000691067223 */ /* 0x000fe40000010807 */
[----:B------:R-:W-:Y:S02]  /*a8e0*/  FMUL.FTZ R199, R31, R200 ;  /* 0x000000c81fc77220 */ /* 0x000fe40000410000 */
        /* <DEDUP_REMOVED lines=35> */
[----:B------:R-:W-:Y:S02]  /*ab20*/  FADD.FTZ R7, R208, R7 ;  /* 0x00000007d0077221 */ /* 0x000fe40000010000 */
[----:B------:R-:W-:Y:S02]  /*ab30*/  FADD.FTZ R8, -R193, R8 ;  /* 0x00000008c1087221 */ /* 0x000fe40000010100 */
[C---:B------:R-:W-:Y:S02]  /*ab40*/  FMUL.FTZ R9, R131.reuse, -R7 ;  /* 0x8000000783097220 */ /* 0x040fe40000410000 */
[----:B------:R-:W-:-:S02]  /*ab50*/  FMUL.FTZ R6, R131, -R8 ;  /* 0x8000000883067220 */ /* 0x000fc40000410000 */
[C---:B------:R-:W-:Y:S02]  /*ab60*/  FFMA.FTZ R8, R132.reuse, R8, R9 ;  /* 0x0000000884087223 */ /* 0x040fe40000010009 */
        /* <DEDUP_REMOVED lines=11> */
[----:B------:R-:W-:Y:S02]  /*ac20*/  FADD.FTZ R185, R185, R4 ;  /* 0x00000004b9b97221 */ /* 0x000fe40000010000 */
[-C--:B------:R-:W-:Y:S02]  /*ac30*/  FMUL.FTZ R8, R138, -R6.reuse ;  /* 0x800000068a087220 */ /* 0x080fe40000410000 */
[----:B------:R-:W-:Y:S02]  /*ac40*/  FADD.FTZ R184, R184, R5 ;  /* 0x00000005b8b87221 */ /* 0x000fe40000010000 */
[-C--:B------:R-:W-:Y:S02]  /*ac50*/  FMUL.FTZ R4, R138, -R9.reuse ;  /* 0x800000098a047220 */ /* 0x080fe40000410000 */
[C---:B------:R-:W-:Y:S02]  /*ac60*/  FFMA.FTZ R5, R139.reuse, R9, R8 ;  /* 0x000000098b057223 */ /* 0x040fe40000010008 */
[----:B------:R-:W-:-:S02]  /*ac70*/  FFMA.FTZ R4, R139, R6, -R4 ;  /* 0x000000068b047223 */ /* 0x000fc40000010804 */
[CC--:B------:R-:W-:Y:S02]  /*ac80*/  FMUL.FTZ R8, R138.reuse, R184.reuse ;  /* 0x000000b88a087220 */ /* 0x0c0fe40000410000 */
[-C--:B------:R-:W-:Y:S02]  /*ac90*/  FMUL.FTZ R6, R138, R185.reuse ;  /* 0x000000b98a067220 */ /* 0x080fe40000410000 */
[C---:B------:R-:W-:Y:S02]  /*aca0*/  FFMA.FTZ R8, R139.reuse, R185, R8 ;  /* 0x000000b98b087223 */ /* 0x040fe40000010008 */
[----:B------:R-:W-:Y:S02]  /*acb0*/  FFMA.FTZ R6, R139, R184, -R6 ;  /* 0x000000b88b067223 */ /* 0x000fe40000010806 */
[C---:B------:R-:W-:Y:S02]  /*acc0*/  FFMA.FTZ R216, R103.reuse, R216, R8 ;  /* 0x000000d867d87223 */ /* 0x040fe40000010008 */
[----:B------:R-:W-:-:S02]  /*acd0*/  FFMA.FTZ R215, R103, R218, R6 ;  /* 0x000000da67d77223 */ /* 0x000fc40000010006 */
[CC--:B------:R-:W-:Y:S02]  /*ace0*/  FMUL.FTZ R8, R188.reuse, -R14.reuse ;  /* 0x8000000ebc087220 */ /* 0x0c0fe40000410000 */
[-C--:B------:R-:W-:Y:S02]  /*acf0*/  FMUL.FTZ R6, R188, R15.reuse ;  /* 0x0000000fbc067220 */ /* 0x080fe40000410000 */
[C---:B------:R-:W-:Y:S02]  /*ad00*/  FFMA.FTZ R8, R189.reuse, -R15, R8 ;  /* 0x8000000fbd087223 */ /* 0x040fe40000010008 */
[----:B------:R-:W-:Y:S02]  /*ad10*/  FFMA.FTZ R6, R189, R14, -R6 ;  /* 0x0000000ebd067223 */ /* 0x000fe40000010806 */
        /* <DEDUP_REMOVED lines=14> */
[-C--:B------:R-:W-:Y:S02]  /*ae00*/  FMUL.FTZ R9, R131, R217.reuse ;  /* 0x000000d983097220 */ /* 0x080fe40000410000 */
[C---:B------:R-:W-:Y:S02]  /*ae10*/  FFMA.FTZ R8, R132.reuse, R217, -R8 ;  /* 0x000000d984087223 */ /* 0x040fe40000010808 */
[----:B------:R-:W-:Y:S02]  /*ae20*/  FFMA.FTZ R7, R169, R7, R242 ;  /* 0x00000007a9077223 */ /* 0x000fe400000100f2 */
[----:B------:R-:W-:Y:S02]  /*ae30*/  FFMA.FTZ R9, R132, R218, R9 ;  /* 0x000000da84097223 */ /* 0x000fe40000010009 */
[----:B------:R-:W-:Y:S02]  /*ae40*/  FFMA.FTZ R219, R101, R222, R8 ;  /* 0x000000de65db7223 */ /* 0x000fe40000010008 */
[----:B------:R-:W-:-:S02]  /*ae50*/  FMUL.FTZ R8, R170, -R7 ;  /* 0x80000007aa087220 */ /* 0x000fc40000410000 */
[----:B------:R-:W-:Y:S02]  /*ae60*/  FFMA.FTZ R220, R101, R220, R9 ;  /* 0x000000dc65dc7223 */ /* 0x000fe40000010009 */
[-C--:B------:R-:W-:Y:S02]  /*ae70*/  FMUL.FTZ R222, R170, -R6.reuse ;  /* 0x80000006aade7220 */ /* 0x080fe40000410000 */
[----:B------:R-:W-:Y:S02]  /*ae80*/  FFMA.FTZ R6, R171, R6, -R8 ;  /* 0x00000006ab067223 */ /* 0x000fe40000010808 */
[C---:B------:R-:W-:Y:S02]  /*ae90*/  FMUL.FTZ R8, R155.reuse, R220 ;  /* 0x000000dc9b087220 */ /* 0x040fe40000410000 */
[-C--:B------:R-:W-:Y:S02]  /*aea0*/  FMUL.FTZ R9, R155, R219.reuse ;  /* 0x000000db9b097220 */ /* 0x080fe40000410000 */
[----:B------:R-:W-:-:S02]  /*aeb0*/  FFMA.FTZ R8, R156, R219, -R8 ;  /* 0x000000db9c087223 */ /* 0x000fc40000010808 */
[----:B------:R-:W-:Y:S02]  /*aec0*/  FFMA.FTZ R7, R171, R7, R222 ;  /* 0x00000007ab077223 */ /* 0x000fe400000100de */
[----:B------:R-:W-:Y:S02]  /*aed0*/  FFMA.FTZ R9, R156, R220, R9 ;  /* 0x000000dc9c097223 */ /* 0x000fe40000010009 */
[----:B------:R-:W-:Y:S02]  /*aee0*/  FFMA.FTZ R221, R100, R221, R8 ;  /* 0x000000dd64dd7223 */ /* 0x000fe40000010008 */
[----:B------:R-:W-:Y:S02]  /*aef0*/  FMUL.FTZ R8, R172, -R7 ;  /* 0x80000007ac087220 */ /* 0x000fe40000410000 */
[----:B------:R-:W-:Y:S02]  /*af00*/  FFMA.FTZ R222, R100, R223, R9 ;  /* 0x000000df64de7223 */ /* 0x000fe40000010009 */
[----:B------:R-:W-:-:S02]  /*af10*/  FMUL.FTZ R242, R172, -R6 ;  /* 0x80000006acf27220 */ /* 0x000fc40000410000 */
[C---:B------:R-:W-:Y:S02]  /*af20*/  FFMA.FTZ R6, R173.reuse, R6, -R8 ;  /* 0x00000006ad067223 */ /* 0x040fe40000010808 */
[CC--:B------:R-:W-:Y:S02]  /*af30*/  FMUL.FTZ R8, R152.reuse, R222.reuse ;  /* 0x000000de98087220 */ /* 0x0c0fe40000410000 */
[-C--:B------:R-:W-:Y:S02]  /*af40*/  FMUL.FTZ R9, R152, R221.reuse ;  /* 0x000000dd98097220 */ /* 0x080fe40000410000 */
[C---:B------:R-:W-:Y:S02]  /*af50*/  FFMA.FTZ R8, R154.reuse, R221, -R8 ;  /* 0x000000dd9a087223 */ /* 0x040fe40000010808 */
[----:B------:R-:W-:Y:S02]  /*af60*/  FFMA.FTZ R7, R173, R7, R242 ;  /* 0x00000007ad077223 */ /* 0x000fe400000100f2 */
[----:B------:R-:W-:-:S02]  /*af70*/  FFMA.FTZ R9, R154, R222, R9 ;  /* 0x000000de9a097223 */ /* 0x000fc40000010009 */
[C---:B------:R-:W-:Y:S02]  /*af80*/  FFMA.FTZ R223, R99.reuse, R226, R8 ;  /* 0x000000e263df7223 */ /* 0x040fe40000010008 */
[C---:B------:R-:W-:Y:S02]  /*af90*/  FMUL.FTZ R8, R130.reuse, -R7 ;  /* 0x8000000782087220 */ /* 0x040fe40000410000 */
[----:B------:R-:W-:Y:S02]  /*afa0*/  FFMA.FTZ R224, R99, R224, R9 ;  /* 0x000000e063e07223 */ /* 0x000fe40000010009 */
[-C--:B------:R-:W-:Y:S02]  /*afb0*/  FMUL.FTZ R226, R130, -R6.reuse ;  /* 0x8000000682e27220 */ /* 0x080fe40000410000 */
[----:B------:R-:W-:Y:S02]  /*afc0*/  FFMA.FTZ R6, R143, R6, -R8 ;  /* 0x000000068f067223 */ /* 0x000fe40000010808 */
[----:B------:R-:W-:-:S02]  /*afd0*/  FMUL.FTZ R8, R150, R224 ;  /* 0x000000e096087220 */ /* 0x000fc40000410000 */
[-C--:B------:R-:W-:Y:S02]  /*afe0*/  FMUL.FTZ R9, R150, R223.reuse ;  /* 0x000000df96097220 */ /* 0x080fe40000410000 */
[----:B------:R-:W-:Y:S02]  /*aff0*/  FFMA.FTZ R8, R151, R223, -R8 ;  /* 0x000000df97087223 */ /* 0x000fe40000010808 */
        /* <DEDUP_REMOVED lines=12> */
[C---:B------:R-:W-:Y:S02]  /*b0c0*/  FFMA.FTZ R227, R97.reuse, R230, R8 ;  /* 0x000000e661e37223 */ /* 0x040fe40000010008 */
[C---:B------:R-:W-:Y:S02]  /*b0d0*/  FMUL.FTZ R8, R146.reuse, -R7 ;  /* 0x8000000792087220 */ /* 0x040fe40000410000 */
[----:B------:R-:W-:Y:S02]  /*b0e0*/  FFMA.FTZ R228, R97, R228, R9 ;  /* 0x000000e461e47223 */ /* 0x000fe40000010009 */
[----:B------:R-:W-:-:S02]  /*b0f0*/  FMUL.FTZ R230, R146, -R6 ;  /* 0x8000000692e67220 */ /* 0x000fc40000410000 */
[C---:B------:R-:W-:Y:S02]  /*b100*/  FFMA.FTZ R6, R147.reuse, R6, -R8 ;  /* 0x0000000693067223 */ /* 0x040fe40000010808 */
[CC--:B------:R-:W-:Y:S02]  /*b110*/  FMUL.FTZ R8, R146.reuse, R228.reuse ;  /* 0x000000e492087220 */ /* 0x0c0fe40000410000 */
[-C--:B------:R-:W-:Y:S02]  /*b120*/  FMUL.FTZ R9, R146, R227.reuse ;  /* 0x000000e392097220 */ /* 0x080fe40000410000 */
[C---:B------:R-:W-:Y:S02]  /*b130*/  FFMA.FTZ R8, R147.reuse, R227, -R8 ;  /* 0x000000e393087223 */ /* 0x040fe40000010808 */
[C---:B------:R-:W-:Y:S02]  /*b140*/  FFMA.FTZ R7, R147.reuse, R7, R230 ;  /* 0x0000000793077223 */ /* 0x040fe400000100e6 */
[----:B------:R-:W-:-:S02]  /*b150*/  FFMA.FTZ R9, R147, R228, R9 ;  /* 0x000000e493097223 */ /* 0x000fc40000010009 */
[----:B------:R-:W-:Y:S02]  /*b160*/  FFMA.FTZ R229, R96, R229, R8 ;  /* 0x000000e560e57223 */ /* 0x000fe40000010008 */
[----:B------:R-:W-:Y:S02]  /*b170*/  FMUL.FTZ R8, R148, -R7 ;  /* 0x8000000794087220 */ /* 0x000fe40000410000 */
[----:B------:R-:W-:Y:S02]  /*b180*/  FFMA.FTZ R230, R96, R231, R9 ;  /* 0x000000e760e67223 */ /* 0x000fe40000010009 */
[-C--:B------:R-:W-:Y:S02]  /*b190*/  FMUL.FTZ R242, R148, -R6.reuse ;  /* 0x8000000694f27220 */ /* 0x080fe40000410000 */
[----:B------:R-:W-:Y:S02]  /*b1a0*/  FMUL.FTZ R9, R144, R229 ;  /* 0x000000e590097220 */ /* 0x000fe40000410000 */
[----:B------:R-:W-:-:S02]  /*b1b0*/  FFMA.FTZ R6, R149, R6, -R8 ;  /* 0x0000000695067223 */ /* 0x000fc40000010808 */
[-C--:B------:R-:W-:Y:S02]  /*b1c0*/  FMUL.FTZ R8, R144, R230.reuse ;  /* 0x000000e690087220 */ /* 0x080fe40000410000 */
[----:B------:R-:W-:Y:S02]  /*b1d0*/  FFMA.FTZ R9, R145, R230, R9 ;  /* 0x000000e691097223 */ /* 0x000fe40000010009 */
[----:B------:R-:W-:Y:S02]  /*b1e0*/  FFMA.FTZ R7, R149, R7, R242 ;  /* 0x0000000795077223 */ /* 0x000fe400000100f2 */
[----:B------:R-:W-:Y:S02]  /*b1f0*/  FFMA.FTZ R8, R145, R229, -R8 ;  /* 0x000000e591087223 */ /* 0x000fe40000010808 */
[----:B------:R-:W-:Y:S02]  /*b200*/  FFMA.FTZ R232, R95, R232, R9 ;  /* 0x000000e85fe87223 */ /* 0x000fe40000010009 */
[----:B------:R-:W-:-:S02]  /*b210*/  FMUL.FTZ R9, R150, -R7 ;  /* 0x8000000796097220 */ /* 0x000fc40000410000 */
[----:B------:R-:W-:Y:S02]  /*b220*/  FFMA.FTZ R231, R95, R234, R8 ;  /* 0x000000ea5fe77223 */ /* 0x000fe40000010008 */
[-C--:B------:R-:W-:Y:S02]  /*b230*/  FMUL.FTZ R8, R150, -R6.reuse ;  /* 0x8000000696087220 */ /* 0x080fe40000410000 */
[C---:B------:R-:W-:Y:S02]  /*b240*/  FFMA.FTZ R9, R151.reuse, R6, -R9 ;  /* 0x0000000697097223 */ /* 0x040fe40000010809 */
[C---:B------:R-:W-:Y:S02]  /*b250*/  FMUL.FTZ R6, R130.reuse, R232 ;  /* 0x000000e882067220 */ /* 0x040fe40000410000 */
        /* <DEDUP_REMOVED lines=9> */
[-C--:B------:R-:W-:Y:S02]  /*b2f0*/  FMUL.FTZ R6, R172, R234.reuse ;  /* 0x000000eaac067220 */ /* 0x080fe40000410000 */
        /* <DEDUP_REMOVED lines=10> */
[----:B------:R-:W-:Y:S02]  /*b3a0*/  FFMA.FTZ R7, R156, R7, R8 ;  /* 0x000000079c077223 */ /* 0x000fe40000010008 */
        /* <DEDUP_REMOVED lines=18> */
[CC--:B------:R-:W-:Y:S02]  /*b4d0*/  FMUL.FTZ R6, R190.reuse, R240.reuse ;  /* 0x000000f0be067220 */ /* 0x0c0fe40000410000 */
[----:B------:R-:W-:Y:S02]  /*b4e0*/  FFMA.FTZ R7, R135, R7, R8 ;  /* 0x0000000787077223 */ /* 0x000fe40000010008 */
[-C--:B------:R-:W-:Y:S02]  /*b4f0*/  FMUL.FTZ R8, R190, R239.reuse ;  /* 0x000000efbe087220 */ /* 0x080fe40000410000 */
[C---:B------:R-:W-:Y:S02]  /*b500*/  FFMA.FTZ R6, R191.reuse, R239, -R6 ;  /* 0x000000efbf067223 */ /* 0x040fe40000010806 */
[----:B------:R-:W-:-:S02]  /*b510*/  FFMA.FTZ R8, R191, R240, R8 ;  /* 0x000000f0bf087223 */ /* 0x000fc40000010008 */
[----:B------:R-:W-:Y:S02]  /*b520*/  FFMA.FTZ R241, R90, R241, R6 ;  /* 0x000000f15af17223 */ /* 0x000fe40000010006 */
[----:B------:R-:W-:Y:S02]  /*b530*/  FMUL.FTZ R6, R138, -R7 ;  /* 0x800000078a067220 */ /* 0x000fe40000410000 */
[----:B------:R-:W-:Y:S02]  /*b540*/  FFMA.FTZ R242, R90, R11, R8 ;  /* 0x0000000b5af27223 */ /* 0x000fe40000010008 */
[-C--:B------:R-:W-:Y:S02]  /*b550*/  FFMA.FTZ R251, R139, R9.reuse, -R6 ;  /* 0x000000098bfb7223 */ /* 0x080fe40000010806 */
[----:B------:R-:W-:Y:S02]  /*b560*/  FMUL.FTZ R8, R138, -R9 ;  /* 0x800000098a087220 */ /* 0x000fe40000410000 */
[----:B------:R-:W-:-:S02]  /*b570*/  FMUL.FTZ R6, R188, R242 ;  /* 0x000000f2bc067220 */ /* 0x000fc40000410000 */
[----:B------:R-:W-:Y:S02]  /*b580*/  FMUL.FTZ R141, R39, R0 ;  /* 0x00000000278d7220 */ /* 0x000fe40000410000 */
[----:B------:R-:W-:Y:S02]  /*b590*/  FFMA.FTZ R11, R139, R7, R8 ;  /* 0x000000078b0b7223 */ /* 0x000fe40000010008 */
[-C--:B------:R-:W-:Y:S02]  /*b5a0*/  FFMA.FTZ R6, R189, R241.reuse, -R6 ;  /* 0x000000f1bd067223 */ /* 0x080fe40000010806 */
[----:B------:R-:W-:Y:S01]  /*b5b0*/  FMUL.FTZ R7, R188, R241 ;  /* 0x000000f1bc077220 */ /* 0x000fe20000410000 */
[----:B------:R0:W1:Y:S01]  /*b5c0*/  SHFL.DOWN PT, R0, R11, 0x1, 0x1f ;  /* 0x08201f000b007f89 */ /* 0x00006200000e0000 */
[----:B------:R-:W-:Y:S02]  /*b5d0*/  FADD.FTZ R245, R141, R4 ;  /* 0x000000048df57221 */ /* 0x000fe40000010000 */
        /* <DEDUP_REMOVED lines=11> */
[----:B-1----:R-:W-:-:S02]  /*b690*/  FMUL.FTZ R5, R11, R0 ;  /* 0x000000000b057220 */ /* 0x002fc40000410000 */
[-C--:B---3--:R-:W-:Y:S02]  /*b6a0*/  FFMA.FTZ R6, R251, R8.reuse, -R6 ;  /* 0x00000008fb067223 */ /* 0x088fe40000010806 */
        /* <DEDUP_REMOVED lines=8> */
.L_x_9548:
[----:B------:R-:W-:Y:S05]  /*b730*/  BSYNC B0 ;  /* 0x0000000000007941 */ /* 0x000fea0003800000 */
.L_x_9547:
[----:B--2---:R-:W-:Y:S01]  /*b740*/  HFMA2.MMA R4, -RZ, RZ, 1.875, 0 ;  /* 0x3f800000ff047435 */ /* 0x004fe200000001ff */
[----:B------:R-:W-:Y:S01]  /*b750*/  USHF.L.U32 UR32, UR7, 0x4, URZ ;  /* 0x0000000407207899 */ /* 0x000fe2000800063f */
[----:B------:R-:W-:Y:S01]  /*b760*/  MOV R5, RZ ;  /* 0x000000ff00057202 */ /* 0x000fe20000000f00 */
[----:B------:R-:W-:Y:S01]  /*b770*/  CS2R R6, SRZ ;  /* 0x0000000000067805 */ /* 0x000fe2000001ff00 */
[----:B------:R-:W-:Y:S01]  /*b780*/  ISETP.GT.U32.AND P2, PT, R124, 0x1d, PT ;  /* 0x0000001d7c00780c */ /* 0x000fe20003f44070 */
[----:B---3--:R2:W3:Y:S01]  /*b790*/  SHFL.DOWN PT, R8, R251, 0x2, 0x1f ;  /* 0x08401f00fb087f89 */ /* 0x0084e200000e0000 */
[----:B------:R-:W-:Y:S03]  /*b7a0*/  BSSY B0, `(.L_x_9549) ;  /* 0x0000011000007945 */ /* 0x000fe60003800000 */
[----:B------:R2:W0:Y:S04]  /*b7b0*/  SHFL.DOWN PT, R9, R11, 0x2, 0x1f ;  /* 0x08401f000b097f89 */ /* 0x00042800000e0000 */
[----:B------:R-:W4:Y:S04]  /*b7c0*/  @!P0 LDS.128 R4, [UR32+0x5750] ;  /* 0x00575020ff048984 */ /* 0x000f280008000c00 */
[----:B------:R2:W1:Y:S04]  /*b7d0*/  SHFL.DOWN PT, R252, R245, 0x2, 0x1f ;  /* 0x08401f00f5fc7f89 */ /* 0x00046800000e0000 */
[----:B----4-:R2:W4:Y:S01]  /*b7e0*/  SHFL.DOWN PT, R10, R214, 0x2, 0x1f ;  /* 0x08401f00d60a7f89 */ /* 0x01052200000e0000 */
[----:B------:R-:W-:Y:S05]  /*b7f0*/  @P2 BRA `(.L_x_9550) ;  /* 0x000000b000002947 */ /* 0x000fea0003800000 */
[----:B-1--4-:R-:W-:-:S04]  /*b800*/  FMUL.FTZ R0, R11, R10 ;  /* 0x0000000a0b007220 */ /* 0x012fc80000410000 */
[-C--:B------:R-:W-:Y:S02]  /*b810*/  FFMA.FTZ R0, R251, R252.reuse, -R0 ;  /* 0x000000fcfb007223 */ /* 0x080fe40000010800 */
[----:B------:R-:W-:Y:S02]  /*b820*/  FMUL.FTZ R252, R11, R252 ;  /* 0x000000fc0bfc7220 */ /* 0x000fe40000410000 */
[----:B0-2---:R-:W-:Y:S02]  /*b830*/  FADD.FTZ R245, R245, R0 ;  /* 0x00000000f5f57221 */ /* 0x005fe40000010000 */
[----:B------:R-:W-:Y:S02]  /*b840*/  FMUL.FTZ R0, R11, R9 ;  /* 0x000000090b007220 */ /* 0x000fe40000410000 */
[----:B------:R-:W-:Y:S02]  /*b850*/  FFMA.FTZ R252, R251, R10, R252 ;  /* 0x0000000afbfc7223 */ /* 0x000fe400000100fc */
[----:B---3--:R-:W-:-:S02]  /*b860*/  FMUL.FTZ R10, R11, R8 ;  /* 0x000000080b0a7220 */ /* 0x008fc40000410000 */
[C---:B------:R-:W-:Y:S02]  /*b870*/  FFMA.FTZ R0, R251.reuse, R8, -R0 ;  /* 0x00000008fb007223 */ /* 0x040fe40000010800 */
[----:B------:R-:W-:Y:S02]  /*b880*/  FFMA.FTZ R11, R251, R9, R10 ;  /* 0x00000009fb0b7223 */ /* 0x000fe4000001000a */
[----:B------:R-:W-:Y:S01]  /*b890*/  FADD.FTZ R214, R214, R252 ;  /* 0x000000fcd6d67221 */ /* 0x000fe20000010000 */
[----:B------:R-:W-:Y:S02]  /*b8a0*/  MOV R251, R0 ;  /* 0x0000000000fb7202 */ /* 0x000fe40000000f00 */
.L_x_9550:
[----:B------:R-:W-:Y:S05]  /*b8b0*/  BSYNC B0 ;  /* 0x0000000000007941 */ /* 0x000fea0003800000 */
.L_x_9549:
[----:B------:R-:W-:Y:S01]  /*b8c0*/  ISETP.GT.U32.AND P0, PT, R124, 0x1b, PT ;  /* 0x0000001b7c00780c */ /* 0x000fe20003f04070 */
[----:B---3--:R3:W2:Y:S01]  /*b8d0*/  SHFL.DOWN PT, R8, R251, 0x4, 0x1f ;  /* 0x08801f00fb087f89 */ /* 0x0086a200000e0000 */
[----:B------:R-:W-:Y:S03]  /*b8e0*/  BSSY B0, `(.L_x_9551) ;  /* 0x0000010000007945 */ /* 0x000fe60003800000 */
[----:B0-----:R3:W0:Y:S04]  /*b8f0*/  SHFL.DOWN PT, R9, R11, 0x4, 0x1f ;  /* 0x08801f000b097f89 */ /* 0x00162800000e0000 */
[----:B-1----:R3:W1:Y:S04]  /*b900*/  SHFL.DOWN PT, R252, R245, 0x4, 0x1f ;  /* 0x08801f00f5fc7f89 */ /* 0x00266800000e0000 */
[----:B----4-:R3:W4:Y:S01]  /*b910*/  SHFL.DOWN PT, R10, R214, 0x4, 0x1f ;  /* 0x08801f00d60a7f89 */ /* 0x01072200000e0000 */
[----:B------:R-:W-:Y:S05]  /*b920*/  @P0 BRA `(.L_x_9552) ;  /* 0x000000b000000947 */ /* 0x000fea0003800000 */
[----:B----4-:R-:W-:-:S04]  /*b930*/  FMUL.FTZ R0, R11, R10 ;  /* 0x0000000a0b007220 */ /* 0x010fc80000410000 */
[-C--:B-1----:R-:W-:Y:S02]  /*b940*/  FFMA.FTZ R0, R251, R252.reuse, -R0 ;  /* 0x000000fcfb007223 */ /* 0x082fe40000010800 */
[----:B------:R-:W-:Y:S02]  /*b950*/  FMUL.FTZ R252, R11, R252 ;  /* 0x000000fc0bfc7220 */ /* 0x000fe40000410000 */
[----:B--23--:R-:W-:Y:S02]  /*b960*/  FADD.FTZ R245, R245, R0 ;  /* 0x00000000f5f57221 */ /* 0x00cfe40000010000 */
[----:B0-----:R-:W-:Y:S02]  /*b970*/  FMUL.FTZ R0, R11, R9 ;  /* 0x000000090b007220 */ /* 0x001fe40000410000 */
[----:B------:R-:W-:Y:S02]  /*b980*/  FFMA.FTZ R252, R251, R10, R252 ;  /* 0x0000000afbfc7223 */ /* 0x000fe400000100fc */
[----:B------:R-:W-:-:S02]  /*b990*/  FMUL.FTZ R10, R11, R8 ;  /* 0x000000080b0a7220 */ /* 0x000fc40000410000 */
[C---:B------:R-:W-:Y:S02]  /*b9a0*/  FFMA.FTZ R0, R251.reuse, R8, -R0 ;  /* 0x00000008fb007223 */ /* 0x040fe40000010800 */
[----:B------:R-:W-:Y:S02]  /*b9b0*/  FFMA.FTZ R11, R251, R9, R10 ;  /* 0x00000009fb0b7223 */ /* 0x000fe4000001000a */
[----:B------:R-:W-:Y:S01]  /*b9c0*/  FADD.FTZ R214, R214, R252 ;  /* 0x000000fcd6d67221 */ /* 0x000fe20000010000 */
[----:B------:R-:W-:Y:S02]  /*b9d0*/  MOV R251, R0 ;  /* 0x0000000000fb7202 */ /* 0x000fe40000000f00 */
.L_x_9552:
[----:B------:R-:W-:Y:S05]  /*b9e0*/  BSYNC B0 ;  /* 0x0000000000007941 */ /* 0x000fea0003800000 */
.L_x_9551:
[----:B------:R-:W-:Y:S01]  /*b9f0*/  ISETP.GT.U32.AND P0, PT, R124, 0x17, PT ;  /* 0x000000177c00780c */ /* 0x000fe20003f04070 */
[----:B--2---:R2:W3:Y:S01]  /*ba00*/  SHFL.DOWN PT, R8, R251, 0x8, 0x1f ;  /* 0x09001f00fb087f89 */ /* 0x0044e200000e0000 */
        /* <DEDUP_REMOVED lines=16> */
.L_x_9554:
[----:B------:R-:W-:Y:S05]  /*bb10*/  BSYNC B0 ;  /* 0x0000000000007941 */ /* 0x000fea0003800000 */
.L_x_9553:
        /* <DEDUP_REMOVED lines=18> */
.L_x_9556:
[----:B------:R-:W-:Y:S05]  /*bc40*/  BSYNC B0 ;  /* 0x0000000000007941 */ /* 0x000fea0003800000 */
.L_x_9555:
[----:B------:R-:W5:Y:S01]  /*bc50*/  SHFL.IDX PT, R0, R11, RZ, 0x1f ;  /* 0x00001fff0b007589 */ /* 0x000f6200000e0000 */
[----:B------:R-:W-:Y:S01]  /*bc60*/  ISETP.NE.AND P0, PT, R127, RZ, PT ;  /* 0x000000ff7f00720c */ /* 0x000fe20003f05270 */
[----:B------:R-:W-:Y:S01]  /*bc70*/  BSSY B0, `(.L_x_9557) ;  /* 0x00002d2000007945 */ /* 0x000fe20003800000 */
[----:B------:R-:W-:Y:S01]  /*bc80*/  LEA.HI.SX32 R153, R153, R127, 0x1b ;  /* 0x0000007f99997211 */ /* 0x000fe200078fdaff */
[----:B0-----:R-:W0:Y:S04]  /*bc90*/  SHFL.IDX PT, R9, R251, RZ, 0x1f ;  /* 0x00001ffffb097589 */ /* 0x001e2800000e0000 */
[----:B-1----:R-:W-:Y:S04]  /*bca0*/  SHFL.IDX PT, R252, R6, RZ, 0x1f ;  /* 0x00001fff06fc7589 */ /* 0x002fe800000e0000 */
[----:B--23--:R-:W-:Y:S01]  /*bcb0*/  SHFL.DOWN PT, R251, R251, 0x1, 0x1f ;  /* 0x08201f00fbfb7f89 */ /* 0x00cfe200000e0000 */
[----:B-----5:R-:W-:-:S02]  /*bcc0*/  FMUL.FTZ R8, R0, R5 ;  /* 0x0000000500087220 */ /* 0x020fc40000410000 */
[CC--:B----4-:R-:W-:Y:S02]  /*bcd0*/  FMUL.FTZ R10, R0.reuse, R4.reuse ;  /* 0x00000004000a7220 */ /* 0x0d0fe40000410000 */
[C---:B0-----:R-:W-:Y:S02]  /*bce0*/  FFMA.FTZ R8, R9.reuse, R4, -R8 ;  /* 0x0000000409087223 */ /* 0x041fe40000010808 */
[CC--:B------:R-:W-:Y:S02]  /*bcf0*/  FMUL.FTZ R4, R0.reuse, R7.reuse ;  /* 0x0000000700047220 */ /* 0x0c0fe40000410000 */
[-C--:B------:R-:W-:Y:S02]  /*bd00*/  FMUL.FTZ R0, R0, R6.reuse ;  /* 0x0000000600007220 */ /* 0x080fe40000410000 */
[C---:B------:R-:W-:Y:S02]  /*bd10*/  FFMA.FTZ R4, R9.reuse, R6, -R4 ;  /* 0x0000000609047223 */ /* 0x040fe40000010804 */
[----:B------:R-:W-:-:S02]  /*bd20*/  FFMA.FTZ R0, R9, R7, R0 ;  /* 0x0000000709007223 */ /* 0x000fc40000010000 */
[----:B------:R-:W-:Y:S01]  /*bd30*/  FFMA.FTZ R9, R9, R5, R10 ;  /* 0x0000000509097223 */ /* 0x000fe2000001000a */
[----:B------:R-:W-:Y:S04]  /*bd40*/  SHFL.IDX PT, R7, R7, RZ, 0x1f ;  /* 0x00001fff07077589 */ /* 0x000fe800000e0000 */
[----:B------:R-:W0:Y:S02]  /*bd50*/  SHFL.IDX PT, R5, R245, RZ, 0x1f ;  /* 0x00001ffff5057589 */ /* 0x000e2400000e0000 */
[----:B0-----:R-:W-:Y:S02]  /*bd60*/  FADD.FTZ R10, R5, R4 ;  /* 0x00000004050a7221 */ /* 0x001fe40000010000 */
[----:B------:R-:W0:Y:S04]  /*bd70*/  SHFL.IDX PT, R5, R214, RZ, 0x1f ;  /* 0x00001fffd6057589 */ /* 0x000e2800000e0000 */
[----:B------:R0:W1:Y:S02]  /*bd80*/  SHFL.DOWN PT, R4, R11, 0x1, 0x1f ;  /* 0x08201f000b047f89 */ /* 0x00006400000e0000 */
[----:B0-----:R-:W-:-:S02]  /*bd90*/  FADD.FTZ R11, R5, R0 ;  /* 0x00000000050b7221 */ /* 0x001fc40000010000 */
[----:B------:R-:W0:Y:S01]  /*bda0*/  SHFL.DOWN PT, R0, R245, 0x1, 0x1f ;  /* 0x08201f00f5007f89 */ /* 0x000e2200000e0000 */
[----:B-1----:R-:W-:-:S03]  /*bdb0*/  @P1 FMUL.FTZ R6, R4, R7 ;  /* 0x0000000704061220 */ /* 0x002fc60000410000 */
[----:B------:R-:W1:Y:S04]  /*bdc0*/  SHFL.DOWN PT, R5, R214, 0x1, 0x1f ;  /* 0x08201f00d6057f89 */ /* 0x000e6800000e0000 */
[----:B------:R2:W-:Y:S02]  /*bdd0*/  @!P0 STS.128 [UR32+0x5750], R8 ;  /* 0x00575008ff008988 */ /* 0x0005e40008000c20 */
[-C--:B--2---:R-:W-:Y:S02]  /*bde0*/  @P1 FMUL.FTZ R8, R4, R252.reuse ;  /* 0x000000fc04081220 */ /* 0x084fe40000410000 */
[C---:B------:R-:W-:Y:S02]  /*bdf0*/  @P1 FFMA.FTZ R4, R251.reuse, R252, -R6 ;  /* 0x000000fcfb041223 */ /* 0x040fe40000010806 */
[----:B------:R-:W-:-:S02]  /*be00*/  @P1 FFMA.FTZ R6, R251, R7, R8 ;  /* 0x00000007fb061223 */ /* 0x000fc40000010008 */
[----:B0-----:R-:W-:Y:S02]  /*be10*/  @P1 FADD.FTZ R252, R0, R4 ;  /* 0x0000000400fc1221 */ /* 0x001fe40000010000 */
[----:B-1----:R-:W-:Y:S02]  /*be20*/  @P1 FADD.FTZ R7, R5, R6 ;  /* 0x0000000605071221 */ /* 0x002fe40000010000 */
[CC--:B------:R-:W-:Y:S02]  /*be30*/  FMUL.FTZ R0, R252.reuse, -R15.reuse ;  /* 0x8000000ffc007220 */ /* 0x0c0fe40000410000 */
[C---:B------:R-:W-:Y:S02]  /*be40*/  FMUL.FTZ R15, R7.reuse, -R15 ;  /* 0x8000000f070f7220 */ /* 0x040fe40000410000 */
[-C--:B------:R-:W-:Y:S02]  /*be50*/  FFMA.FTZ R7, R7, R14.reuse, R0 ;  /* 0x0000000e07077223 */ /* 0x080fe40000010000 */
        /* <DEDUP_REMOVED lines=8> */
[----:B------:R-:W-:Y:S01]  /*bee0*/  FADD.FTZ R247, -R247, R188 ;  /* 0x000000bcf7f77221 */ /* 0x000fe20000010100 */
[----:B------:R-:W-:Y:S01]  /*bef0*/  IADD3 R188, R127, 0x2a0, RZ ;  /* 0x000002a07fbc7810 */ /* 0x000fe20007ffe0ff */
[----:B------:R-:W-:Y:S02]  /*bf00*/  FMUL.FTZ R14, R89, R73 ;  /* 0x00000049590e7220 */ /* 0x000fe40000410000 */
[C---:B------:R-:W-:Y:S02]  /*bf10*/  FMUL.FTZ R8, R190.reuse, -R247 ;  /* 0x800000f7be087220 */ /* 0x040fe40000410000 */
[-C--:B------:R-:W-:Y:S02]  /*bf20*/  FMUL.FTZ R190, R190, -R249.reuse ;  /* 0x800000f9bebe7220 */ /* 0x080fe40000410000 */
[----:B------:R-:W-:-:S02]  /*bf30*/  FFMA.FTZ R8, R191, R249, -R8 ;  /* 0x000000f9bf087223 */ /* 0x000fc40000010808 */
[----:B------:R-:W-:Y:S01]  /*bf40*/  FFMA.FTZ R191, R191, R247, R190 ;  /* 0x000000f7bfbf7223 */ /* 0x000fe200000100be */
[----:B------:R-:W-:Y:S01]  /*bf50*/  IADD3 R190, R127, 0x2c0, RZ ;  /* 0x000002c07fbe7810 */ /* 0x000fe20007ffe0ff */
[----:B------:R-:W-:Y:S02]  /*bf60*/  FADD.FTZ R213, R213, R8 ;  /* 0x00000008d5d57221 */ /* 0x000fe40000010000 */
[----:B------:R-:W-:Y:S02]  /*bf70*/  FADD.FTZ R246, -R246, R191 ;  /* 0x000000bff6f67221 */ /* 0x000fe40000010100 */
[----:B------:R-:W-:Y:S02]  /*bf80*/  FMUL.FTZ R4, R182, R250 ;  /* 0x000000fab6047220 */ /* 0x000fe40000410000 */
[----:B------:R-:W-:Y:S02]  /*bf90*/  FMUL.FTZ R7, R91, R75 ;  /* 0x0000004b5b077220 */ /* 0x000fe40000410000 */
[----:B------:R-:W-:-:S02]  /*bfa0*/  FMUL.FTZ R10, R168, -R246 ;  /* 0x800000f6a80a7220 */ /* 0x000fc40000410000 */
[----:B------:R-:W-:Y:S02]  /*bfb0*/  FFMA.FTZ R0, R182, -R14, R244 ;  /* 0x8000000eb6007223 */ /* 0x000fe400000100f4 */
[----:B------:R-:W-:Y:S02]  /*bfc0*/  FMUL.FTZ R168, R168, -R213 ;  /* 0x800000d5a8a87220 */ /* 0x000fe40000410000 */
[----:B------:R-:W-:Y:S02]  /*bfd0*/  FMUL.FTZ R8, R175, R246 ;  /* 0x000000f6af087220 */ /* 0x000fe40000410000 */
[----:B------:R-:W-:Y:S02]  /*bfe0*/  FFMA.FTZ R182, R183, R248, R4 ;  /* 0x000000f8b7b67223 */ /* 0x000fe40000010004 */
[----:B------:R-:W-:Y:S02]  /*bff0*/  FMUL.FTZ R9, R213, UR35 ;  /* 0x00000023d5097c20 */ /* 0x000fe40008410000 */
[----:B------:R-:W-:-:S02]  /*c000*/  FMUL.FTZ R4, R90, R74 ;  /* 0x0000004a5a047220 */ /* 0x000fc40000410000 */
[----:B------:R-:W-:Y:S02]  /*c010*/  FFMA.FTZ R175, R175, -R7, R240 ;  /* 0x80000007afaf7223 */ /* 0x000fe400000100f0 */
[C---:B------:R-:W-:Y:S02]  /*c020*/  FFMA.FTZ R10, R169.reuse, R213, -R10 ;  /* 0x000000d5a90a7223 */ /* 0x040fe4000001080a */
[----:B------:R-:W-:Y:S02]  /*c030*/  FFMA.FTZ R7, R176, -R7, R239 ;  /* 0x80000007b0077223 */ /* 0x000fe400000100ef */
[----:B------:R-:W-:Y:S02]  /*c040*/  FMUL.FTZ R6, R186, R247 ;  /* 0x000000f7ba067220 */ /* 0x000fe40000410000 */
[----:B------:R-:W-:Y:S02]  /*c050*/  FFMA.FTZ R169, R169, R246, R168 ;  /* 0x000000f6a9a97223 */ /* 0x000fe400000100a8 */
[----:B------:R-:W-:-:S02]  /*c060*/  FFMA.FTZ R176, R176, R213, R8 ;  /* 0x000000d5b0b07223 */ /* 0x000fc40000010008 */
[C---:B------:R-:W-:Y:S02]  /*c070*/  FFMA.FTZ R168, R246.reuse, UR34, -R9 ;  /* 0x00000022f6a87c23 */ /* 0x040fe40008010809 */
[----:B------:R-:W-:Y:S02]  /*c080*/  FMUL.FTZ R8, R246, UR35 ;  /* 0x00000023f6087c20 */ /* 0x000fe40008410000 */
[-C--:B------:R-:W-:Y:S02]  /*c090*/  FFMA.FTZ R186, R186, -R4.reuse, R242 ;  /* 0x80000004baba7223 */ /* 0x080fe400000100f2 */
[C---:B------:R-:W-:Y:S02]  /*c0a0*/  FFMA.FTZ R4, R187.reuse, -R4, R241 ;  /* 0x80000004bb047223 */ /* 0x040fe400000100f1 */
[----:B------:R-:W-:Y:S02]  /*c0b0*/  FFMA.FTZ R187, R187, R249, R6 ;  /* 0x000000f9bbbb7223 */ /* 0x000fe40000010006 */
[----:B------:R-:W-:-:S02]  /*c0c0*/  FADD.FTZ R212, -R212, R169 ;  /* 0x000000a9d4d47221 */ /* 0x000fc40000010100 */
[----:B------:R-:W-:Y:S02]  /*c0d0*/  FMUL.FTZ R6, R249, UR35 ;  /* 0x00000023f9067c20 */ /* 0x000fe40008410000 */
[----:B------:R-:W-:Y:S02]  /*c0e0*/  FFMA.FTZ R8, R213, UR34, R8 ;  /* 0x00000022d5087c23 */ /* 0x000fe40008010008 */
[----:B------:R-:W-:Y:S02]  /*c0f0*/  FMUL.FTZ R9, R175, R168 ;  /* 0x000000a8af097220 */ /* 0x000fe40000410000 */
[----:B------:R-:W-:Y:S02]  /*c100*/  FMUL.FTZ R246, R246, R75 ;  /* 0x0000004bf6f67220 */ /* 0x000fe40000410000 */
[----:B------:R-:W-:Y:S02]  /*c110*/  FADD.FTZ R211, R211, R10 ;  /* 0x0000000ad3d37221 */ /* 0x000fe40000010000 */
[----:B------:R-:W-:-:S02]  /*c120*/  FMUL.FTZ R10, R170, -R212 ;  /* 0x800000d4aa0a7220 */ /* 0x000fc40000410000 */
[----:B------:R-:W-:Y:S02]  /*c130*/  FFMA.FTZ R5, R247, UR34, -R6 ;  /* 0x00000022f7057c23 */ /* 0x000fe40008010806 */
[----:B------:R-:W-:Y:S02]  /*c140*/  FFMA.FTZ R9, R7, R8, R9 ;  /* 0x0000000807097223 */ /* 0x000fe40000010009 */
[----:B------:R-:W-:Y:S02]  /*c150*/  FMUL.FTZ R6, R247, UR35 ;  /* 0x00000023f7067c20 */ /* 0x000fe40008410000 */
[----:B------:R-:W-:Y:S02]  /*c160*/  FMUL.FTZ R168, R213, R75 ;  /* 0x0000004bd5a87220 */ /* 0x000fe40000410000 */
[----:B------:R-:W-:Y:S02]  /*c170*/  FMUL.FTZ R8, R175, R246 ;  /* 0x000000f6af087220 */ /* 0x000fe40000410000 */
[----:B------:R-:W-:-:S02]  /*c180*/  FFMA.FTZ R10, R171, R211, -R10 ;  /* 0x000000d3ab0a7223 */ /* 0x000fc4000001080a */
[----:B------:R-:W-:Y:S02]  /*c190*/  FFMA.FTZ R59, R176, R75, R59 ;  /* 0x0000004bb03b7223 */ /* 0x000fe4000001003b */
[----:B------:R-:W-:Y:S02]  /*c1a0*/  FFMA.FTZ R11, R249, UR34, R6 ;  /* 0x00000022f90b7c23 */ /* 0x000fe40008010006 */
[----:B------:R-:W-:Y:S02]  /*c1b0*/  FMUL.FTZ R5, R186, R5 ;  /* 0x00000005ba057220 */ /* 0x000fe40000410000 */
[-C--:B------:R-:W-:Y:S02]  /*c1c0*/  FMUL.FTZ R175, R175, R168.reuse ;  /* 0x000000a8afaf7220 */ /* 0x080fe40000410000 */
[-C--:B------:R-:W-:Y:S02]  /*c1d0*/  FFMA.FTZ R8, R7, R168.reuse, R8 ;  /* 0x000000a807087223 */ /* 0x080fe40000010008 */
[----:B------:R-:W-:-:S02]  /*c1e0*/  FMUL.FTZ R169, R91, R168 ;  /* 0x000000a85ba97220 */ /* 0x000fc40000410000 */
[----:B------:R-:W-:Y:S02]  /*c1f0*/  FMUL.FTZ R170, R170, -R211 ;  /* 0x800000d3aaaa7220 */ /* 0x000fe40000410000 */
[----:B------:R-:W-:Y:S02]  /*c200*/  FFMA.FTZ R176, R91, R176, R9 ;  /* 0x000000b05bb07223 */ /* 0x000fe40000010009 */
[-C--:B------:R-:W-:Y:S02]  /*c210*/  FMUL.FTZ R247, R247, R74.reuse ;  /* 0x0000004af7f77220 */ /* 0x080fe40000410000 */
[----:B------:R-:W-:Y:S02]  /*c220*/  FMUL.FTZ R249, R249, R74 ;  /* 0x0000004af9f97220 */ /* 0x000fe40000410000 */
[----:B------:R-:W-:Y:S02]  /*c230*/  FMUL.FTZ R168, R92, R76 ;  /* 0x0000004c5ca87220 */ /* 0x000fe40000410000 */
[----:B------:R-:W-:-:S02]  /*c240*/  FMUL.FTZ R9, R211, UR35 ;  /* 0x00000023d3097c20 */ /* 0x000fc40008410000 */
[----:B------:R-:W-:Y:S02]  /*c250*/  FADD.FTZ R209, R209, R10 ;  /* 0x0000000ad1d17221 */ /* 0x000fe40000010000 */
[-C--:B------:R-:W-:Y:S02]  /*c260*/  FMUL.FTZ R15, R177, R212.reuse ;  /* 0x000000d4b10f7220 */ /* 0x080fe40000410000 */
[----:B------:R-:W-:Y:S02]  /*c270*/  FMUL.FTZ R10, R212, UR35 ;  /* 0x00000023d40a7c20 */ /* 0x000fe40008410000 */
[----:B------:R-:W-:Y:S02]  /*c280*/  FFMA.FTZ R11, R4, R11, R5 ;  /* 0x0000000b040b7223 */ /* 0x000fe40000010005 */
[----:B------:R-:W-:Y:S02]  /*c290*/  FFMA.FTZ R171, R171, R212, R170 ;  /* 0x000000d4abab7223 */ /* 0x000fe400000100aa */
[----:B------:R-:W-:-:S02]  /*c2a0*/  FMUL.FTZ R6, R186, R247 ;  /* 0x000000f7ba067220 */ /* 0x000fc40000410000 */
[----:B------:R-:W-:Y:S01]  /*c2b0*/  FMUL.FTZ R5, R186, R249 ;  /* 0x000000f9ba057220 */ /* 0x000fe20000410000 */
[----:B------:R-:W-:Y:S01]  /*c2c0*/  IADD3 R186, R127, 0x280, RZ ;  /* 0x000002807fba7810 */ /* 0x000fe20007ffe0ff */
[----:B------:R-:W-:Y:S02]  /*c2d0*/  FFMA.FTZ R177, R177, -R168, R238 ;  /* 0x800000a8b1b17223 */ /* 0x000fe400000100ee */
[----:B------:R-:W-:Y:S02]  /*c2e0*/  FFMA.FTZ R170, R212, UR34, -R9 ;  /* 0x00000022d4aa7c23 */ /* 0x000fe40008010809 */
[----:B------:R-:W-:Y:S02]  /*c2f0*/  FFMA.FTZ R14, R183, -R14, R243 ;  /* 0x8000000eb70e7223 */ /* 0x000fe400000100f3 */
[----:B------:R-:W-:Y:S02]  /*c300*/  FFMA.FTZ R15, R178, R211, R15 ;  /* 0x000000d3b20f7223 */ /* 0x000fe4000001000f */
[----:B------:R-:W-:-:S02]  /*c310*/  FFMA.FTZ R183, R211, UR34, R10 ;  /* 0x00000022d3b77c23 */ /* 0x000fc4000801000a */
[----:B------:R-:W-:Y:S02]  /*c320*/  FMUL.FTZ R211, R211, R76 ;  /* 0x0000004cd3d37220 */ /* 0x000fe40000410000 */
[C---:B------:R-:W-:Y:S02]  /*c330*/  FFMA.FTZ R6, R4.reuse, R249, R6 ;  /* 0x000000f904067223 */ /* 0x040fe40000010006 */
[----:B------:R-:W-:Y:S01]  /*c340*/  FFMA.FTZ R5, R4, R247, -R5 ;  /* 0x000000f704057223 */ /* 0x000fe20000010805 */
[----:B------:R-:W-:Y:S01]  /*c350*/  SHF.L.U32 R4, R127, 0x5, RZ ;  /* 0x000000057f047819 */ /* 0x000fe200000006ff */
[----:B------:R-:W-:Y:S02]  /*c360*/  FFMA.FTZ R168, R178, -R168, R237 ;  /* 0x800000a8b2a87223 */ /* 0x000fe400000100ed */
[----:B------:R-:W-:Y:S01]  /*c370*/  FMUL.FTZ R170, R177, R170 ;  /* 0x000000aab1aa7220 */ /* 0x000fe20000410000 */
[----:B------:R-:W-:Y:S01]  /*c380*/  LEA.HI.SX32 R4, R4, R4, 0x1b ;  /* 0x0000000404047211 */ /* 0x000fe200078fdaff */
[----:B------:R-:W-:-:S02]  /*c390*/  FADD.FTZ R210, -R210, R171 ;  /* 0x000000abd2d27221 */ /* 0x000fc40000010100 */
[----:B------:R-:W-:Y:S02]  /*c3a0*/  FMUL.FTZ R171, R212, R76 ;  /* 0x0000004cd4ab7220 */ /* 0x000fe40000410000 */
[----:B------:R-:W-:Y:S01]  /*c3b0*/  FMUL.FTZ R10, R177, R211 ;  /* 0x000000d3b10a7220 */ /* 0x000fe20000410000 */
[----:B------:R-:W-:Y:S01]  /*c3c0*/  STS [R4.X4+0x2168], R169 ;  /* 0x002168a904007388 */ /* 0x000fe20000004800 */
[-C--:B------:R-:W-:Y:S02]  /*c3d0*/  FFMA.FTZ R7, R7, R246.reuse, -R175 ;  /* 0x000000f607077223 */ /* 0x080fe400000108af */
[----:B------:R-:W-:Y:S02]  /*c3e0*/  FFMA.FTZ R183, R168, R183, R170 ;  /* 0x000000b7a8b77223 */ /* 0x000fe400000100aa */
[----:B------:R-:W-:Y:S02]  /*c3f0*/  FMUL.FTZ R175, R91, R246 ;  /* 0x000000f65baf7220 */ /* 0x000fe40000410000 */
[----:B------:R-:W-:-:S02]  /*c400*/  FFMA.FTZ R58, R187, R74, R58 ;  /* 0x0000004abb3a7223 */ /* 0x000fc4000001003a */
[----:B------:R-:W-:Y:S01]  /*c410*/  FMUL.FTZ R170, R93, R77 ;  /* 0x0000004d5daa7220 */ /* 0x000fe20000410000 */
[----:B------:R0:W-:Y:S01]  /*c420*/  STS [R4.X4+0x216c], R175 ;  /* 0x00216caf04007388 */ /* 0x0001e20000004800 */
[----:B------:R-:W-:Y:S02]  /*c430*/  FMUL.FTZ R9, R177, R171 ;  /* 0x000000abb1097220 */ /* 0x000fe40000410000 */
[----:B------:R-:W-:Y:S02]  /*c440*/  FFMA.FTZ R187, R90, R187, R11 ;  /* 0x000000bb5abb7223 */ /* 0x000fe4000001000b */
[----:B------:R-:W-:Y:S02]  /*c450*/  FMUL.FTZ R189, R248, UR35 ;  /* 0x00000023f8bd7c20 */ /* 0x000fe40008410000 */
[-C--:B------:R-:W-:Y:S02]  /*c460*/  FFMA.FTZ R10, R168, R171.reuse, -R10 ;  /* 0x000000aba80a7223 */ /* 0x080fe4000001080a */
[----:B------:R-:W-:-:S02]  /*c470*/  FMUL.FTZ R177, R92, R171 ;  /* 0x000000ab5cb17220 */ /* 0x000fc40000410000 */
[C---:B------:R-:W-:Y:S02]  /*c480*/  FMUL.FTZ R11, R179.reuse, R210 ;  /* 0x000000d2b30b7220 */ /* 0x040fe40000410000 */
[----:B------:R-:W-:Y:S01]  /*c490*/  FMUL.FTZ R171, R250, R73 ;  /* 0x00000049faab7220 */ /* 0x000fe20000410000 */
[----:B------:R1:W-:Y:S01]  /*c4a0*/  STS [R4.X4+0x2164], R177 ;  /* 0x002164b104007388 */ /* 0x0003e20000004800 */
[-C--:B------:R-:W-:Y:S02]  /*c4b0*/  FFMA.FTZ R179, R179, -R170.reuse, R236 ;  /* 0x800000aab3b37223 */ /* 0x080fe400000100ec */
[----:B------:R-:W-:Y:S02]  /*c4c0*/  FFMA.FTZ R170, R180, -R170, R235 ;  /* 0x800000aab4aa7223 */ /* 0x000fe400000100eb */
[----:B------:R-:W-:Y:S02]  /*c4d0*/  FFMA.FTZ R9, R168, R211, R9 ;  /* 0x000000d3a8097223 */ /* 0x000fe40000010009 */
[----:B0-----:R-:W-:-:S02]  /*c4e0*/  FMUL.FTZ R175, R248, R73 ;  /* 0x00000049f8af7220 */ /* 0x001fc40000410000 */
[----:B------:R-:W-:Y:S02]  /*c4f0*/  FFMA.FTZ R189, R250, UR34, -R189 ;  /* 0x00000022fabd7c23 */ /* 0x000fe400080108bd */
[----:B------:R-:W-:Y:S02]  /*c500*/  FFMA.FTZ R180, R180, R209, R11 ;  /* 0x000000d1b4b47223 */ /* 0x000fe4000001000b */
[----:B------:R-:W-:Y:S02]  /*c510*/  FMUL.FTZ R168, R172, -R210 ;  /* 0x800000d2aca87220 */ /* 0x000fe40000410000 */
[----:B------:R-:W-:Y:S02]  /*c520*/  FMUL.FTZ R11, R0, R171 ;  /* 0x000000ab000b7220 */ /* 0x000fe40000410000 */
[----:B------:R-:W-:Y:S02]  /*c530*/  FMUL.FTZ R169, R250, UR35 ;  /* 0x00000023faa97c20 */ /* 0x000fe40008410000 */
[----:B------:R-:W-:-:S02]  /*c540*/  FMUL.FTZ R172, R172, -R209 ;  /* 0x800000d1acac7220 */ /* 0x000fc40000410000 */
[----:B------:R-:W-:Y:S02]  /*c550*/  FFMA.FTZ R60, R15, R76, R60 ;  /* 0x0000004c0f3c7223 */ /* 0x000fe4000001003c */
[----:B------:R-:W-:Y:S02]  /*c560*/  FFMA.FTZ R183, R92, R15, R183 ;  /* 0x0000000f5cb77223 */ /* 0x000fe400000100b7 */
[C---:B------:R-:W-:Y:S02]  /*c570*/  FMUL.FTZ R189, R0.reuse, R189 ;  /* 0x000000bd00bd7220 */ /* 0x040fe40000410000 */
[----:B------:R-:W-:Y:S02]  /*c580*/  FMUL.FTZ R15, R0, R175 ;  /* 0x000000af000f7220 */ /* 0x000fe40000410000 */
[----:B------:R-:W-:Y:S02]  /*c590*/  FFMA.FTZ R168, R173, R209, -R168 ;  /* 0x000000d1ada87223 */ /* 0x000fe400000108a8 */
[----:B------:R-:W-:-:S02]  /*c5a0*/  FFMA.FTZ R0, R14, R175, R11 ;  /* 0x000000af0e007223 */ /* 0x000fc4000001000b */
[----:B------:R-:W-:Y:S02]  /*c5b0*/  FFMA.FTZ R169, R248, UR34, R169 ;  /* 0x00000022f8a97c23 */ /* 0x000fe400080100a9 */
[----:B------:R-:W-:Y:S02]  /*c5c0*/  FMUL.FTZ R11, R209, UR35 ;  /* 0x00000023d10b7c20 */ /* 0x000fe40008410000 */
[----:B------:R-:W-:Y:S02]  /*c5d0*/  FFMA.FTZ R173, R173, R210, R172 ;  /* 0x000000d2adad7223 */ /* 0x000fe400000100ac */
[----:B------:R-:W-:Y:S02]  /*c5e0*/  FMUL.FTZ R172, R210, UR35 ;  /* 0x00000023d2ac7c20 */ /* 0x000fe40008410000 */
[----:B------:R-:W-:Y:S02]  /*c5f0*/  FADD.FTZ R195, R195, R168 ;  /* 0x000000a8c3c37221 */ /* 0x000fe40000010000 */
[----:B------:R-:W-:-:S02]  /*c600*/  FFMA.FTZ R189, R14, R169, R189 ;  /* 0x000000a90ebd7223 */ /* 0x000fc400000100bd */
[----:B------:R-:W-:Y:S02]  /*c610*/  FFMA.FTZ R168, R210, UR34, -R11 ;  /* 0x00000022d2a87c23 */ /* 0x000fe4000801080b */
[----:B------:R-:W-:Y:S02]  /*c620*/  FFMA.FTZ R14, R14, R171, -R15 ;  /* 0x000000ab0e0e7223 */ /* 0x000fe4000001080f */
[-C--:B------:R-:W-:Y:S02]  /*c630*/  FMUL.FTZ R210, R210, R77.reuse ;  /* 0x0000004dd2d27220 */ /* 0x080fe40000410000 */
[C---:B------:R-:W-:Y:S02]  /*c640*/  FFMA.FTZ R15, R209.reuse, UR34, R172 ;  /* 0x00000022d10f7c23 */ /* 0x040fe400080100ac */
[----:B------:R-:W-:Y:S02]  /*c650*/  FMUL.FTZ R172, R209, R77 ;  /* 0x0000004dd1ac7220 */ /* 0x000fe40000410000 */
[----:B------:R-:W-:-:S02]  /*c660*/  FMUL.FTZ R169, R179, R168 ;  /* 0x000000a8b3a97220 */ /* 0x000fc40000410000 */
[----:B------:R-:W-:Y:S02]  /*c670*/  FMUL.FTZ R11, R179, R210 ;  /* 0x000000d2b30b7220 */ /* 0x000fe40000410000 */
[----:B-1----:R-:W-:Y:S01]  /*c680*/  FADD.FTZ R177, -R194, R173 ;  /* 0x000000adc2b17221 */ /* 0x002fe20000010100 */
[----:B------:R-:W-:Y:S01]  /*c690*/  IADD3 R194, R127, 0x300, RZ ;  /* 0x000003007fc27810 */ /* 0x000fe20007ffe0ff */
[----:B------:R-:W-:Y:S02]  /*c6a0*/  FMUL.FTZ R213, R89, R171 ;  /* 0x000000ab59d57220 */ /* 0x000fe40000410000 */
[-C--:B------:R-:W-:Y:S02]  /*c6b0*/  FMUL.FTZ R179, R179, R172.reuse ;  /* 0x000000acb3b37220 */ /* 0x080fe40000410000 */
[----:B------:R-:W-:Y:S01]  /*c6c0*/  FFMA.FTZ R171, R170, R15, R169 ;  /* 0x0000000faaab7223 */ /* 0x000fe200000100a9 */
[----:B------:R-:W-:Y:S01]  /*c6d0*/  STS [R4.X4+0x217c], R213 ;  /* 0x00217cd504007388 */ /* 0x000fe20000004800 */
[----:B------:R-:W-:-:S02]  /*c6e0*/  FMUL.FTZ R173, R93, R172 ;  /* 0x000000ac5dad7220 */ /* 0x000fc40000410000 */
[----:B------:R-:W-:Y:S02]  /*c6f0*/  FFMA.FTZ R168, R170, R172, R11 ;  /* 0x000000acaaa87223 */ /* 0x000fe4000001000b */
[----:B------:R-:W-:Y:S01]  /*c700*/  FMUL.FTZ R15, R94, R78 ;  /* 0x0000004e5e0f7220 */ /* 0x000fe20000410000 */
[----:B------:R-:W-:Y:S01]  /*c710*/  STS [R4.X4+0x2158], R173 ;  /* 0x002158ad04007388 */ /* 0x000fe20000004800 */
[-C--:B------:R-:W-:Y:S02]  /*c720*/  FMUL.FTZ R172, R158, R177.reuse ;  /* 0x000000b19eac7220 */ /* 0x080fe40000410000 */
[----:B------:R-:W-:Y:S02]  /*c730*/  FFMA.FTZ R11, R170, R210, -R179 ;  /* 0x000000d2aa0b7223 */ /* 0x000fe400000108b3 */
[C---:B------:R-:W-:Y:S02]  /*c740*/  FMUL.FTZ R170, R130.reuse, -R177 ;  /* 0x800000b182aa7220 */ /* 0x040fe40000410000 */
[----:B------:R-:W-:-:S02]  /*c750*/  FMUL.FTZ R130, R130, -R195 ;  /* 0x800000c382827220 */ /* 0x000fc40000410000 */
[-C--:B------:R-:W-:Y:S02]  /*c760*/  FFMA.FTZ R158, R158, -R15.reuse, R234 ;  /* 0x8000000f9e9e7223 */ /* 0x080fe400000100ea */
[C---:B------:R-:W-:Y:S02]  /*c770*/  FFMA.FTZ R15, R159.reuse, -R15, R233 ;  /* 0x8000000f9f0f7223 */ /* 0x040fe400000100e9 */
[-C--:B------:R-:W-:Y:S02]  /*c780*/  FFMA.FTZ R169, R159, R195.reuse, R172 ;  /* 0x000000c39fa97223 */ /* 0x080fe400000100ac */
[----:B------:R-:W-:Y:S02]  /*c790*/  FMUL.FTZ R159, R195, UR35 ;  /* 0x00000023c39f7c20 */ /* 0x000fe40008410000 */
[C---:B------:R-:W-:Y:S02]  /*c7a0*/  FFMA.FTZ R170, R143.reuse, R195, -R170 ;  /* 0x000000c38faa7223 */ /* 0x040fe400000108aa */
[----:B------:R-:W-:-:S02]  /*c7b0*/  FFMA.FTZ R143, R143, R177, R130 ;  /* 0x000000b18f8f7223 */ /* 0x000fc40000010082 */
[C---:B------:R-:W-:Y:S02]  /*c7c0*/  FMUL.FTZ R130, R177.reuse, UR35 ;  /* 0x00000023b1827c20 */ /* 0x040fe40008410000 */
[----:B------:R-:W-:Y:S02]  /*c7d0*/  FFMA.FTZ R61, R180, R77, R61 ;  /* 0x0000004db43d7223 */ /* 0x000fe4000001003d */
[----:B------:R-:W-:Y:S02]  /*c7e0*/  FFMA.FTZ R159, R177, UR34, -R159 ;  /* 0x00000022b19f7c23 */ /* 0x000fe4000801089f */
[----:B------:R-:W-:Y:S02]  /*c7f0*/  FFMA.FTZ R180, R93, R180, R171 ;  /* 0x000000b45db47223 */ /* 0x000fe400000100ab */
[----:B------:R-:W-:Y:S02]  /*c800*/  FMUL.FTZ R171, R177, R78 ;  /* 0x0000004eb1ab7220 */ /* 0x000fe40000410000 */
[----:B------:R-:W-:-:S02]  /*c810*/  FFMA.FTZ R130, R195, UR34, R130 ;  /* 0x00000022c3827c23 */ /* 0x000fc40008010082 */
[----:B------:R-:W-:Y:S01]  /*c820*/  FADD.FTZ R177, -R196, R143 ;  /* 0x0000008fc4b17221 */ /* 0x000fe20000010100 */
[----:B------:R-:W-:Y:S01]  /*c830*/  IADD3 R196, R127, 0x320, RZ ;  /* 0x000003207fc47810 */ /* 0x000fe20007ffe0ff */
[----:B------:R-:W-:Y:S02]  /*c840*/  FMUL.FTZ R195, R195, R78 ;  /* 0x0000004ec3c37220 */ /* 0x000fe40000410000 */
[----:B------:R-:W-:Y:S02]  /*c850*/  FMUL.FTZ R143, R158, R159 ;  /* 0x0000009f9e8f7220 */ /* 0x000fe40000410000 */
[----:B------:R-:W-:Y:S02]  /*c860*/  FADD.FTZ R53, R176, R53 ;  /* 0x00000035b0357221 */ /* 0x000fe40000010000 */
[----:B------:R-:W-:Y:S02]  /*c870*/  FADD.FTZ R176, R197, R170 ;  /* 0x000000aac5b07221 */ /* 0x000fe40000010000 */
[----:B------:R-:W-:-:S02]  /*c880*/  FMUL.FTZ R170, R158, R171 ;  /* 0x000000ab9eaa7220 */ /* 0x000fc40000410000 */
[----:B------:R-:W-:Y:S02]  /*c890*/  FMUL.FTZ R158, R158, R195 ;  /* 0x000000c39e9e7220 */ /* 0x000fe40000410000 */
[----:B------:R-:W-:Y:S02]  /*c8a0*/  FFMA.FTZ R143, R15, R130, R143 ;  /* 0x000000820f8f7223 */ /* 0x000fe4000001008f */
[----:B------:R-:W-:Y:S02]  /*c8b0*/  FMUL.FTZ R191, R89, R175 ;  /* 0x000000af59bf7220 */ /* 0x000fe40000410000 */
[C---:B------:R-:W-:Y:S02]  /*c8c0*/  FMUL.FTZ R130, R144.reuse, -R177 ;  /* 0x800000b190827220 */ /* 0x040fe40000410000 */
[----:B------:R-:W-:Y:S01]  /*c8d0*/  FMUL.FTZ R175, R93, R210 ;  /* 0x000000d25daf7220 */ /* 0x000fe20000410000 */
[----:B------:R-:W-:Y:S01]  /*c8e0*/  STS [R4.X4+0x2178], R191 ;  /* 0x002178bf04007388 */ /* 0x000fe20000004800 */
[----:B------:R-:W-:-:S02]  /*c8f0*/  FMUL.FTZ R144, R144, -R176 ;  /* 0x800000b090907220 */ /* 0x000fc40000410000 */
[C---:B------:R-:W-:Y:S01]  /*c900*/  FFMA.FTZ R159, R15.reuse, R195, R170 ;  /* 0x000000c30f9f7223 */ /* 0x040fe200000100aa */
[----:B------:R0:W-:Y:S01]  /*c910*/  STS [R4.X4+0x215c], R175 ;  /* 0x00215caf04007388 */ /* 0x0001e20000004800 */
[----:B------:R-:W-:Y:S02]  /*c920*/  FFMA.FTZ R158, R15, R171, -R158 ;  /* 0x000000ab0f9e7223 */ /* 0x000fe4000001089e */
[----:B------:R-:W-:Y:S02]  /*c930*/  FMUL.FTZ R15, R95, R79 ;  /* 0x0000004f5f0f7220 */ /* 0x000fe40000410000 */
[C---:B------:R-:W-:Y:S02]  /*c940*/  FFMA.FTZ R130, R145.reuse, R176, -R130 ;  /* 0x000000b091827223 */ /* 0x040fe40000010882 */
[-C--:B------:R-:W-:Y:S02]  /*c950*/  FMUL.FTZ R170, R160, R177.reuse ;  /* 0x000000b1a0aa7220 */ /* 0x080fe40000410000 */
[----:B------:R-:W-:-:S02]  /*c960*/  FFMA.FTZ R145, R145, R177, R144 ;  /* 0x000000b191917223 */ /* 0x000fc40000010090 */
[----:B------:R-:W-:Y:S02]  /*c970*/  FMUL.FTZ R144, R176, UR35 ;  /* 0x00000023b0907c20 */ /* 0x000fe40008410000 */
[----:B0-----:R-:W-:Y:S02]  /*c980*/  FMUL.FTZ R175, R94, R171 ;  /* 0x000000ab5eaf7220 */ /* 0x001fe40000410000 */
[----:B------:R-:W-:Y:S02]  /*c990*/  FFMA.FTZ R62, R169, R78, R62 ;  /* 0x0000004ea93e7223 */ /* 0x000fe4000001003e */
[----:B------:R-:W-:Y:S01]  /*c9a0*/  FFMA.FTZ R160, R160, -R15, R232 ;  /* 0x8000000fa0a07223 */ /* 0x000fe200000100e8 */
[----:B------:R0:W-:Y:S01]  /*c9b0*/  STS [R4.X4+0x2154], R175 ;  /* 0x002154af04007388 */ /* 0x0001e20000004800 */
[----:B------:R-:W-:Y:S02]  /*c9c0*/  FFMA.FTZ R169, R94, R169, R143 ;  /* 0x000000a95ea97223 */ /* 0x000fe4000001008f */
[----:B------:R-:W-:-:S02]  /*c9d0*/  FFMA.FTZ R15, R161, -R15, R231 ;  /* 0x8000000fa10f7223 */ /* 0x000fc400000100e7 */
[----:B------:R-:W-:Y:S02]  /*c9e0*/  FFMA.FTZ R170, R161, R176, R170 ;  /* 0x000000b0a1aa7223 */ /* 0x000fe400000100aa */
[C---:B------:R-:W-:Y:S02]  /*c9f0*/  FMUL.FTZ R143, R177.reuse, UR35 ;  /* 0x00000023b18f7c20 */ /* 0x040fe40008410000 */
[C---:B------:R-:W-:Y:S02]  /*ca00*/  FFMA.FTZ R161, R177.reuse, UR34, -R144 ;  /* 0x00000022b1a17c23 */ /* 0x040fe40008010890 */
[-C--:B------:R-:W-:Y:S02]  /*ca10*/  FMUL.FTZ R172, R177, R79.reuse ;  /* 0x0000004fb1ac7220 */ /* 0x080fe40000410000 */
[----:B------:R-:W-:Y:S02]  /*ca20*/  FMUL.FTZ R144, R176, R79 ;  /* 0x0000004fb0907220 */ /* 0x000fe40000410000 */
[----:B------:R-:W-:-:S02]  /*ca30*/  FADD.FTZ R199, R199, R130 ;  /* 0x00000082c7c77221 */ /* 0x000fc40000010000 */
[----:B------:R-:W-:Y:S02]  /*ca40*/  FFMA.FTZ R130, R176, UR34, R143 ;  /* 0x00000022b0827c23 */ /* 0x000fe4000801008f */
[----:B0-----:R-:W-:Y:S01]  /*ca50*/  FADD.FTZ R175, -R198, R145 ;  /* 0x00000091c6af7221 */ /* 0x001fe20000010100 */
[----:B------:R-:W-:Y:S01]  /*ca60*/  IADD3 R198, R127, 0x340, RZ ;  /* 0x000003407fc67810 */ /* 0x000fe20007ffe0ff */
[C---:B------:R-:W-:Y:S02]  /*ca70*/  FMUL.FTZ R145, R160.reuse, R172 ;  /* 0x000000aca0917220 */ /* 0x040fe40000410000 */
[C---:B------:R-:W-:Y:S02]  /*ca80*/  FMUL.FTZ R143, R160.reuse, R161 ;  /* 0x000000a1a08f7220 */ /* 0x040fe40000410000 */
[----:B------:R-:W-:Y:S02]  /*ca90*/  FMUL.FTZ R161, R160, R144 ;  /* 0x00000090a0a17220 */ /* 0x000fe40000410000 */
[----:B------:R-:W-:-:S02]  /*caa0*/  FMUL.FTZ R173, R94, R195 ;  /* 0x000000c35ead7220 */ /* 0x000fc40000410000 */
[-C--:B------:R-:W-:Y:S02]  /*cab0*/  FMUL.FTZ R171, R95, R144.reuse ;  /* 0x000000905fab7220 */ /* 0x080fe40000410000 */
[----:B------:R-:W-:Y:S01]  /*cac0*/  FFMA.FTZ R160, R15, R144, R145 ;  /* 0x000000900fa07223 */ /* 0x000fe20000010091 */
[----:B------:R0:W-:Y:S01]  /*cad0*/  STS [R4.X4+0x2150], R173 ;  /* 0x002150ad04007388 */ /* 0x0001e20000004800 */
[----:B------:R-:W-:Y:S02]  /*cae0*/  FADD.FTZ R50, R169, R50 ;  /* 0x00000032a9327221 */ /* 0x000fe40000010000 */
[C---:B------:R-:W-:Y:S01]  /*caf0*/  FFMA.FTZ R161, R15.reuse, R172, -R161 ;  /* 0x000000ac0fa17223 */ /* 0x040fe200000108a1 */
[----:B------:R-:W-:Y:S01]  /*cb00*/  STS [R4.X4+0x2148], R171 ;  /* 0x002148ab04007388 */ /* 0x000fe20000004800 */
[----:B------:R-:W-:Y:S02]  /*cb10*/  FFMA.FTZ R169, R15, R130, R143 ;  /* 0x000000820fa97223 */ /* 0x000fe4000001008f */
[----:B------:R-:W-:-:S02]  /*cb20*/  FMUL.FTZ R144, R162, R175 ;  /* 0x000000afa2907220 */ /* 0x000fc40000410000 */
[----:B------:R-:W-:Y:S02]  /*cb30*/  FMUL.FTZ R130, R146, -R175 ;  /* 0x800000af92827220 */ /* 0x000fe40000410000 */
[----:B------:R-:W-:Y:S02]  /*cb40*/  FMUL.FTZ R15, R96, R80 ;  /* 0x00000050600f7220 */ /* 0x000fe40000410000 */
[----:B------:R-:W-:Y:S02]  /*cb50*/  FMUL.FTZ R145, R199, UR35 ;  /* 0x00000023c7917c20 */ /* 0x000fe40008410000 */
[-C--:B------:R-:W-:Y:S02]  /*cb60*/  FMUL.FTZ R146, R146, -R199.reuse ;  /* 0x800000c792927220 */ /* 0x080fe40000410000 */
[----:B0-----:R-:W-:Y:S02]  /*cb70*/  FMUL.FTZ R173, R95, R172 ;  /* 0x000000ac5fad7220 */ /* 0x001fe40000410000 */
[----:B------:R-:W-:-:S02]  /*cb80*/  FFMA.FTZ R143, R163, R199, R144 ;  /* 0x000000c7a38f7223 */ /* 0x000fc40000010090 */
[----:B------:R-:W-:Y:S01]  /*cb90*/  FFMA.FTZ R130, R147, R199, -R130 ;  /* 0x000000c793827223 */ /* 0x000fe20000010882 */
[----:B------:R0:W-:Y:S01]  /*cba0*/  STS [R4.X4+0x214c], R173 ;  /* 0x00214cad04007388 */ /* 0x0001e20000004800 */
[----:B------:R-:W-:Y:S02]  /*cbb0*/  FFMA.FTZ R162, R162, -R15, R230 ;  /* 0x8000000fa2a27223 */ /* 0x000fe400000100e6 */
[C---:B------:R-:W-:Y:S02]  /*cbc0*/  FMUL.FTZ R144, R175.reuse, UR35 ;  /* 0x00000023af907c20 */ /* 0x040fe40008410000 */
[----:B------:R-:W-:Y:S02]  /*cbd0*/  FFMA.FTZ R145, R175, UR34, -R145 ;  /* 0x00000022af917c23 */ /* 0x000fe40008010891 */
[----:B------:R-:W-:Y:S02]  /*cbe0*/  FFMA.FTZ R147, R147, R175, R146 ;  /* 0x000000af93937223 */ /* 0x000fe40000010092 */
[----:B------:R-:W-:-:S02]  /*cbf0*/  FFMA.FTZ R63, R170, R79, R63 ;  /* 0x0000004faa3f7223 */ /* 0x000fc4000001003f */
[----:B------:R-:W-:Y:S02]  /*cc00*/  FFMA.FTZ R170, R95, R170, R169 ;  /* 0x000000aa5faa7223 */ /* 0x000fe400000100a9 */
[----:B------:R-:W-:Y:S02]  /*cc10*/  FFMA.FTZ R15, R163, -R15, R229 ;  /* 0x8000000fa30f7223 */ /* 0x000fe400000100e5 */
[-C--:B------:R-:W-:Y:S02]  /*cc20*/  FMUL.FTZ R169, R175, R80.reuse ;  /* 0x00000050afa97220 */ /* 0x080fe40000410000 */
[C---:B------:R-:W-:Y:S02]  /*cc30*/  FFMA.FTZ R144, R199.reuse, UR34, R144 ;  /* 0x00000022c7907c23 */ /* 0x040fe40008010090 */
[----:B------:R-:W-:Y:S02]  /*cc40*/  FMUL.FTZ R163, R199, R80 ;  /* 0x00000050c7a37220 */ /* 0x000fe40000410000 */
[----:B------:R-:W-:-:S02]  /*cc50*/  FMUL.FTZ R145, R162, R145 ;  /* 0x00000091a2917220 */ /* 0x000fc40000410000 */
[----:B0-----:R-:W-:Y:S01]  /*cc60*/  FADD.FTZ R173, -R200, R147 ;  /* 0x00000093c8ad7221 */ /* 0x001fe20000010100 */
[----:B------:R-:W-:Y:S01]  /*cc70*/  IADD3 R200, R127, 0x360, RZ ;  /* 0x000003607fc87810 */ /* 0x000fe20007ffe0ff */
[----:B------:R-:W-:Y:S02]  /*cc80*/  FADD.FTZ R172, R201, R130 ;  /* 0x00000082c9ac7221 */ /* 0x000fe40000010000 */
[C---:B------:R-:W-:Y:S02]  /*cc90*/  FMUL.FTZ R130, R162.reuse, R169 ;  /* 0x000000a9a2827220 */ /* 0x040fe40000410000 */
[----:B------:R-:W-:Y:S02]  /*cca0*/  FMUL.FTZ R146, R162, R163 ;  /* 0x000000a3a2927220 */ /* 0x000fe40000410000 */
[----:B------:R-:W-:Y:S02]  /*ccb0*/  FFMA.FTZ R145, R15, R144, R145 ;  /* 0x000000900f917223 */ /* 0x000fe40000010091 */
[----:B------:R-:W-:-:S02]  /*ccc0*/  FMUL.FTZ R144, R164, R173 ;  /* 0x000000ada4907220 */ /* 0x000fc40000410000 */
[-C--:B------:R-:W-:Y:S02]  /*ccd0*/  FMUL.FTZ R147, R96, R163.reuse ;  /* 0x000000a360937220 */ /* 0x080fe40000410000 */
[C---:B------:R-:W-:Y:S02]  /*cce0*/  FFMA.FTZ R162, R15.reuse, R163, R130 ;  /* 0x000000a30fa27223 */ /* 0x040fe40000010082 */
[----:B------:R-:W-:Y:S01]  /*ccf0*/  FFMA.FTZ R163, R15, R169, -R146 ;  /* 0x000000a90fa37223 */ /* 0x000fe20000010892 */
[----:B------:R0:W-:Y:S01]  /*cd00*/  STS [R4.X4+0x2140], R147 ;  /* 0x0021409304007388 */ /* 0x0001e20000004800 */
[----:B------:R-:W-:Y:S02]  /*cd10*/  FMUL.FTZ R130, R148, -R173 ;  /* 0x800000ad94827220 */ /* 0x000fe40000410000 */
[----:B------:R-:W-:Y:S02]  /*cd20*/  FFMA.FTZ R146, R165, R172, R144 ;  /* 0x000000aca5927223 */ /* 0x000fe40000010090 */
[----:B------:R-:W-:-:S02]  /*cd30*/  FMUL.FTZ R15, R97, R81 ;  /* 0x00000051610f7220 */ /* 0x000fc40000410000 */
[----:B------:R-:W-:Y:S02]  /*cd40*/  FMUL.FTZ R144, R172, UR35 ;  /* 0x00000023ac907c20 */ /* 0x000fe40008410000 */
[-C--:B------:R-:W-:Y:S02]  /*cd50*/  FMUL.FTZ R148, R148, -R172.reuse ;  /* 0x800000ac94947220 */ /* 0x080fe40000410000 */
[C---:B------:R-:W-:Y:S02]  /*cd60*/  FMUL.FTZ R171, R96.reuse, R169 ;  /* 0x000000a960ab7220 */ /* 0x040fe40000410000 */
[----:B------:R-:W-:Y:S02]  /*cd70*/  FFMA.FTZ R130, R149, R172, -R130 ;  /* 0x000000ac95827223 */ /* 0x000fe40000010882 */
[----:B------:R-:W-:Y:S01]  /*cd80*/  FFMA.FTZ R64, R143, R80, R64 ;  /* 0x000000508f407223 */ /* 0x000fe20000010040 */
[----:B------:R1:W-:Y:S01]  /*cd90*/  STS [R4.X4+0x2144], R171 ;  /* 0x002144ab04007388 */ /* 0x0003e20000004800 */
[----:B0-----:R-:W-:-:S02]  /*cda0*/  FFMA.FTZ R147, R96, R143, R145 ;  /* 0x0000008f60937223 */ /* 0x001fc40000010091 */
[----:B------:R-:W-:Y:S02]  /*cdb0*/  FFMA.FTZ R164, R164, -R15, R228 ;  /* 0x8000000fa4a47223 */ /* 0x000fe400000100e4 */
[C---:B------:R-:W-:Y:S02]  /*cdc0*/  FMUL.FTZ R143, R173.reuse, UR35 ;  /* 0x00000023ad8f7c20 */ /* 0x040fe40008410000 */
[----:B------:R-:W-:Y:S02]  /*cdd0*/  FFMA.FTZ R145, R173, UR34, -R144 ;  /* 0x00000022ad917c23 */ /* 0x000fe40008010890 */
[----:B------:R-:W-:Y:S02]  /*cde0*/  FFMA.FTZ R149, R149, R173, R148 ;  /* 0x000000ad95957223 */ /* 0x000fe40000010094 */
[----:B------:R-:W-:Y:S02]  /*cdf0*/  FADD.FTZ R203, R203, R130 ;  /* 0x00000082cbcb7221 */ /* 0x000fe40000010000 */
[----:B------:R-:W-:-:S02]  /*ce00*/  FMUL.FTZ R148, R173, R81 ;  /* 0x00000051ad947220 */ /* 0x000fc40000410000 */
[C---:B------:R-:W-:Y:S02]  /*ce10*/  FMUL.FTZ R144, R172.reuse, R81 ;  /* 0x00000051ac907220 */ /* 0x040fe40000410000 */
[----:B------:R-:W-:Y:S02]  /*ce20*/  FFMA.FTZ R15, R165, -R15, R227 ;  /* 0x8000000fa50f7223 */ /* 0x000fe400000100e3 */
[----:B------:R-:W-:Y:S02]  /*ce30*/  FFMA.FTZ R130, R172, UR34, R143 ;  /* 0x00000022ac827c23 */ /* 0x000fe4000801008f */
[----:B------:R-:W-:Y:S02]  /*ce40*/  FMUL.FTZ R145, R164, R145 ;  /* 0x00000091a4917220 */ /* 0x000fe40000410000 */
[----:B-1----:R-:W-:Y:S01]  /*ce50*/  FADD.FTZ R171, -R202, R149 ;  /* 0x00000095caab7221 */ /* 0x002fe20000010100 */
[----:B------:R-:W-:Y:S01]  /*ce60*/  IADD3 R202, R127, 0x380, RZ ;  /* 0x000003807fca7810 */ /* 0x000fe20007ffe0ff */
[----:B------:R-:W-:-:S02]  /*ce70*/  FMUL.FTZ R143, R164, R148 ;  /* 0x00000094a48f7220 */ /* 0x000fc40000410000 */
[----:B------:R-:W-:Y:S02]  /*ce80*/  FMUL.FTZ R165, R164, R144 ;  /* 0x00000090a4a57220 */ /* 0x000fe40000410000 */
[----:B------:R-:W-:Y:S02]  /*ce90*/  FADD.FTZ R48, R147, R48 ;  /* 0x0000003093307221 */ /* 0x000fe40000010000 */
[C---:B------:R-:W-:Y:S02]  /*cea0*/  FFMA.FTZ R147, R15.reuse, R130, R145 ;  /* 0x000000820f937223 */ /* 0x040fe40000010091 */
[C---:B------:R-:W-:Y:S02]  /*ceb0*/  FMUL.FTZ R130, R150.reuse, -R171 ;  /* 0x800000ab96827220 */ /* 0x040fe40000410000 */
[----:B------:R-:W-:Y:S02]  /*cec0*/  FMUL.FTZ R150, R150, -R203 ;  /* 0x800000cb96967220 */ /* 0x000fe40000410000 */
[----:B------:R-:W-:-:S02]  /*ced0*/  FFMA.FTZ R164, R15, R144, R143 ;  /* 0x000000900fa47223 */ /* 0x000fc4000001008f */
[----:B------:R-:W-:Y:S02]  /*cee0*/  FFMA.FTZ R165, R15, R148, -R165 ;  /* 0x000000940fa57223 */ /* 0x000fe400000108a5 */
[----:B------:R-:W-:Y:S02]  /*cef0*/  FMUL.FTZ R15, R98, R82 ;  /* 0x00000052620f7220 */ /* 0x000fe40000410000 */
[----:B------:R-:W-:Y:S02]  /*cf00*/  FMUL.FTZ R143, R167, R171 ;  /* 0x000000aba78f7220 */ /* 0x000fe40000410000 */
[C---:B------:R-:W-:Y:S02]  /*cf10*/  FFMA.FTZ R130, R151.reuse, R203, -R130 ;  /* 0x000000cb97827223 */ /* 0x040fe40000010882 */
[----:B------:R-:W-:Y:S02]  /*cf20*/  FFMA.FTZ R151, R151, R171, R150 ;  /* 0x000000ab97977223 */ /* 0x000fe40000010096 */
[----:B------:R-:W-:-:S02]  /*cf30*/  FMUL.FTZ R149, R97, R144 ;  /* 0x0000009061957220 */ /* 0x000fc40000410000 */
[C---:B------:R-:W-:Y:S02]  /*cf40*/  FFMA.FTZ R144, R166.reuse, -R15, R225 ;  /* 0x8000000fa6907223 */ /* 0x040fe400000100e1 */
[----:B------:R-:W-:Y:S01]  /*cf50*/  FFMA.FTZ R145, R166, R203, R143 ;  /* 0x000000cba6917223 */ /* 0x000fe2000001008f */
[----:B------:R-:W-:Y:S01]  /*cf60*/  STS [R4.X4+0x2138], R149 ;  /* 0x0021389504007388 */ /* 0x000fe20000004800 */
[----:B------:R-:W-:Y:S02]  /*cf70*/  FADD.FTZ R166, R205, R130 ;  /* 0x00000082cda67221 */ /* 0x000fe40000010000 */
[----:B------:R-:W-:Y:S02]  /*cf80*/  FMUL.FTZ R169, R97, R148 ;  /* 0x0000009461a97220 */ /* 0x000fe40000410000 */
[----:B------:R-:W-:Y:S02]  /*cf90*/  FADD.FTZ R204, -R204, R151 ;  /* 0x00000097cccc7221 */ /* 0x000fe40000010100 */
[----:B------:R-:W-:Y:S01]  /*cfa0*/  FFMA.FTZ R167, R167, -R15, R226 ;  /* 0x8000000fa7a77223 */ /* 0x000fe200000100e2 */
[----:B------:R0:W-:Y:S01]  /*cfb0*/  STS [R4.X4+0x213c], R169 ;  /* 0x00213ca904007388 */ /* 0x0001e20000004800 */
[----:B------:R-:W-:-:S02]  /*cfc0*/  FMUL.FTZ R143, R152, -R166 ;  /* 0x800000a6988f7220 */ /* 0x000fc40000410000 */
[----:B------:R-:W-:Y:S02]  /*cfd0*/  FFMA.FTZ R65, R146, R81, R65 ;  /* 0x0000005192417223 */ /* 0x000fe40000010041 */
[----:B------:R-:W-:Y:S02]  /*cfe0*/  FFMA.FTZ R150, R97, R146, R147 ;  /* 0x0000009261967223 */ /* 0x000fe40000010093 */
[----:B------:R-:W-:Y:S02]  /*cff0*/  FMUL.FTZ R15, R152, -R204 ;  /* 0x800000cc980f7220 */ /* 0x000fe40000410000 */
[----:B------:R-:W-:Y:S02]  /*d000*/  FMUL.FTZ R146, R203, UR35 ;  /* 0x00000023cb927c20 */ /* 0x000fe40008410000 */
[----:B0-----:R-:W-:Y:S02]  /*d010*/  FMUL.FTZ R169, R171, R82 ;  /* 0x00000052aba97220 */ /* 0x001fe40000410000 */
[----:B------:R-:W-:-:S02]  /*d020*/  FFMA.FTZ R143, R154, R204, R143 ;  /* 0x000000cc9a8f7223 */ /* 0x000fc4000001008f */
[----:B------:R-:W-:Y:S02]  /*d030*/  FFMA.FTZ R148, R154, R166, -R15 ;  /* 0x000000a69a947223 */ /* 0x000fe4000001080f */
[----:B------:R-:W-:Y:S02]  /*d040*/  FFMA.FTZ R146, R171, UR34, -R146 ;  /* 0x00000022ab927c23 */ /* 0x000fe40008010892 */
[----:B------:R-:W-:Y:S02]  /*d050*/  FMUL.FTZ R15, R203, R82 ;  /* 0x00000052cb0f7220 */ /* 0x000fe40000410000 */
[----:B------:R-:W-:Y:S02]  /*d060*/  FMUL.FTZ R151, R167, R169 ;  /* 0x000000a9a7977220 */ /* 0x000fe40000410000 */
[----:B------:R-:W-:Y:S01]  /*d070*/  FADD.FTZ R149, -R206, R143 ;  /* 0x0000008fce957221 */ /* 0x000fe20000010100 */
[----:B------:R-:W-:Y:S01]  /*d080*/  IADD3 R206, R127, 0x3c0, RZ ;  /* 0x000003c07fce7810 */ /* 0x000fe20007ffe0ff */
[----:B------:R-:W-:-:S02]  /*d090*/  FADD.FTZ R148, R207, R148 ;  /* 0x00000094cf947221 */ /* 0x000fc40000010000 */
[C---:B------:R-:W-:Y:S02]  /*d0a0*/  FMUL.FTZ R146, R167.reuse, R146 ;  /* 0x00000092a7927220 */ /* 0x040fe40000410000 */
[-C--:B------:R-:W-:Y:S02]  /*d0b0*/  FMUL.FTZ R152, R167, R15.reuse ;  /* 0x0000000fa7987220 */ /* 0x080fe40000410000 */
[-C--:B------:R-:W-:Y:S02]  /*d0c0*/  FFMA.FTZ R151, R144, R15.reuse, R151 ;  /* 0x0000000f90977223 */ /* 0x080fe40000010097 */
[----:B------:R-:W-:Y:S02]  /*d0d0*/  FMUL.FTZ R167, R98, R15 ;  /* 0x0000000f62a77220 */ /* 0x000fe40000410000 */
[----:B------:R-:W-:Y:S02]  /*d0e0*/  FMUL.FTZ R130, R171, UR35 ;  /* 0x00000023ab827c20 */ /* 0x000fe40008410000 */
[C---:B------:R-:W-:Y:S01]  /*d0f0*/  FMUL.FTZ R15, R155.reuse, -R149 ;  /* 0x800000959b0f7220 */ /* 0x040fe20000410000 */
[----:B------:R0:W-:Y:S01]  /*d100*/  STS [R4.X4+0x2130], R167 ;  /* 0x002130a704007388 */ /* 0x0001e20000004800 */
[----:B------:R-:W-:-:S02]  /*d110*/  FMUL.FTZ R155, R155, -R148 ;  /* 0x800000949b9b7220 */ /* 0x000fc40000410000 */
[----:B------:R-:W-:Y:S02]  /*d120*/  FFMA.FTZ R147, R203, UR34, R130 ;  /* 0x00000022cb937c23 */ /* 0x000fe40008010082 */
[C---:B------:R-:W-:Y:S02]  /*d130*/  FFMA.FTZ R130, R156.reuse, R149, R155 ;  /* 0x000000959c827223 */ /* 0x040fe4000001009b */
[----:B------:R-:W-:Y:S02]  /*d140*/  FFMA.FTZ R15, R156, R148, -R15 ;  /* 0x000000949c0f7223 */ /* 0x000fe4000001080f */
[----:B------:R-:W-:Y:S02]  /*d150*/  FADD.FTZ R47, R150, R47 ;  /* 0x0000002f962f7221 */ /* 0x000fe40000010000 */
[----:B------:R-:W-:Y:S02]  /*d160*/  FMUL.FTZ R143, R99, R83 ;  /* 0x00000053638f7220 */ /* 0x000fe40000410000 */
[----:B------:R-:W-:-:S02]  /*d170*/  FMUL.FTZ R150, R142, R204 ;  /* 0x000000cc8e967220 */ /* 0x000fc40000410000 */
[----:B------:R-:W-:Y:S02]  /*d180*/  FADD.FTZ R130, -R193, R130 ;  /* 0x00000082c1827221 */ /* 0x000fe40000010100 */
[----:B------:R-:W-:Y:S01]  /*d190*/  FADD.FTZ R15, R208, R15 ;  /* 0x0000000fd00f7221 */ /* 0x000fe20000010000 */
[----:B------:R-:W-:Y:S01]  /*d1a0*/  IADD3 R208, R127, 0x3e0, RZ ;  /* 0x000003e07fd07810 */ /* 0x000fe20007ffe0ff */
[C---:B------:R-:W-:Y:S02]  /*d1b0*/  FFMA.FTZ R152, R144.reuse, R169, -R152 ;  /* 0x000000a990987223 */ /* 0x040fe40000010898 */
[----:B------:R-:W-:Y:S02]  /*d1c0*/  FFMA.FTZ R146, R144, R147, R146 ;  /* 0x0000009390927223 */ /* 0x000fe40000010092 */
[C---:B------:R-:W-:Y:S02]  /*d1d0*/  FFMA.FTZ R156, R133.reuse, -R143, R223 ;  /* 0x8000008f859c7223 */ /* 0x040fe400000100df */
[----:B------:R-:W-:-:S02]  /*d1e0*/  FFMA.FTZ R150, R133, R166, R150 ;  /* 0x000000a685967223 */ /* 0x000fc40000010096 */
[----:B------:R-:W-:Y:S02]  /*d1f0*/  FFMA.FTZ R144, R142, -R143, R224 ;  /* 0x8000008f8e907223 */ /* 0x000fe400000100e0 */
[CC--:B------:R-:W-:Y:S02]  /*d200*/  FMUL.FTZ R133, R131.reuse, -R130.reuse ;  /* 0x8000008283857220 */ /* 0x0c0fe40000410000 */
[-C--:B------:R-:W-:Y:S02]  /*d210*/  FMUL.FTZ R143, R131, -R15.reuse ;  /* 0x8000000f838f7220 */ /* 0x080fe40000410000 */
[C---:B------:R-:W-:Y:S02]  /*d220*/  FFMA.FTZ R133, R132.reuse, R15, -R133 ;  /* 0x0000000f84857223 */ /* 0x040fe40000010885 */
[----:B------:R-:W-:Y:S02]  /*d230*/  FFMA.FTZ R142, R132, R130, R143 ;  /* 0x00000082848e7223 */ /* 0x000fe4000001008f */
[----:B------:R-:W-:Y:S01]  /*d240*/  FADD.FTZ R132, R192, R133 ;  /* 0x00000085c0847221 */ /* 0x000fe20000010000 */
[----:B------:R-:W-:Y:S01]  /*d250*/  IADD3 R192, R127, 0x2e0, RZ ;  /* 0x000002e07fc07810 */ /* 0x000fe20007ffe0ff */
[----:B------:R-:W-:-:S02]  /*d260*/  FADD.FTZ R133, -R181, R142 ;  /* 0x0000008eb5857221 */ /* 0x000fc40000010100 */
[----:B------:R-:W-:Y:S02]  /*d270*/  FFMA.FTZ R66, R145, R82, R66 ;  /* 0x0000005291427223 */ /* 0x000fe40000010042 */
[----:B------:R-:W-:Y:S02]  /*d280*/  FFMA.FTZ R131, R98, R145, R146 ;  /* 0x0000009162837223 */ /* 0x000fe40000010092 */
[----:B------:R-:W-:Y:S02]  /*d290*/  FMUL.FTZ R145, R166, UR35 ;  /* 0x00000023a6917c20 */ /* 0x000fe40008410000 */
[C---:B------:R-:W-:Y:S02]  /*d2a0*/  FMUL.FTZ R142, R134.reuse, -R133 ;  /* 0x80000085868e7220 */ /* 0x040fe40000410000 */
[----:B------:R-:W-:Y:S02]  /*d2b0*/  FMUL.FTZ R134, R134, -R132 ;  /* 0x8000008486867220 */ /* 0x000fe40000410000 */
[----:B------:R-:W-:-:S02]  /*d2c0*/  FFMA.FTZ R145, R204, UR34, -R145 ;  /* 0x00000022cc917c23 */ /* 0x000fc40008010891 */
[-C--:B------:R-:W-:Y:S02]  /*d2d0*/  FMUL.FTZ R155, R204, R83.reuse ;  /* 0x00000053cc9b7220 */ /* 0x080fe40000410000 */
[C---:B------:R-:W-:Y:S02]  /*d2e0*/  FFMA.FTZ R142, R135.reuse, R132, -R142 ;  /* 0x00000084878e7223 */ /* 0x040fe4000001088e */
[----:B------:R-:W-:Y:S02]  /*d2f0*/  FMUL.FTZ R147, R166, R83 ;  /* 0x00000053a6937220 */ /* 0x000fe40000410000 */
[----:B------:R-:W-:Y:S02]  /*d300*/  FFMA.FTZ R135, R135, R133, R134 ;  /* 0x0000008587877223 */ /* 0x000fe40000010086 */
[----:B------:R-:W-:Y:S01]  /*d310*/  FMUL.FTZ R143, R204, UR35 ;  /* 0x00000023cc8f7c20 */ /* 0x000fe20008410000 */
[----:B------:R-:W-:Y:S01]  /*d320*/  IADD3 R204, R127, 0x3a0, RZ ;  /* 0x000003a07fcc7810 */ /* 0x000fe20007ffe0ff */
[----:B------:R-:W-:-:S02]  /*d330*/  FMUL.FTZ R154, R144, R155 ;  /* 0x0000009b909a7220 */ /* 0x000fc40000410000 */
[C---:B------:R-:W-:Y:S02]  /*d340*/  FMUL.FTZ R145, R144.reuse, R145 ;  /* 0x0000009190917220 */ /* 0x040fe40000410000 */
[----:B------:R-:W-:Y:S02]  /*d350*/  FMUL.FTZ R144, R144, R147 ;  /* 0x0000009390907220 */ /* 0x000fe40000410000 */
[----:B------:R-:W-:Y:S02]  /*d360*/  FADD.FTZ R134, -R174, R135 ;  /* 0x00000087ae867221 */ /* 0x000fe40000010100 */
[----:B------:R-:W-:Y:S02]  /*d370*/  FFMA.FTZ R143, R166, UR34, R143 ;  /* 0x00000022a68f7c23 */ /* 0x000fe4000801008f */
[----:B------:R-:W-:Y:S02]  /*d380*/  FADD.FTZ R135, R157, R142 ;  /* 0x0000008e9d877221 */ /* 0x000fe40000010000 */
[----:B0-----:R-:W-:-:S02]  /*d390*/  FMUL.FTZ R167, R99, R155 ;  /* 0x0000009b63a77220 */ /* 0x001fc40000410000 */
[C---:B------:R-:W-:Y:S02]  /*d3a0*/  FFMA.FTZ R154, R156.reuse, R147, R154 ;  /* 0x000000939c9a7223 */ /* 0x040fe4000001009a */
[----:B------:R-:W-:Y:S01]  /*d3b0*/  FFMA.FTZ R155, R156, R155, -R144 ;  /* 0x0000009b9c9b7223 */ /* 0x000fe20000010890 */
[----:B------:R0:W-:Y:S01]  /*d3c0*/  STS [R4.X4+0x212c], R167 ;  /* 0x00212ca704007388 */ /* 0x0001e20000004800 */
[----:B------:R-:W-:Y:S02]  /*d3d0*/  FMUL.FTZ R142, R138, -R134 ;  /* 0x800000868a8e7220 */ /* 0x000fe40000410000 */
[----:B------:R-:W-:Y:S02]  /*d3e0*/  FFMA.FTZ R156, R156, R143, R145 ;  /* 0x0000008f9c9c7223 */ /* 0x000fe40000010091 */
[-C--:B------:R-:W-:Y:S02]  /*d3f0*/  FMUL.FTZ R143, R138, -R135.reuse ;  /* 0x800000878a8f7220 */ /* 0x080fe40000410000 */
[----:B------:R-:W-:-:S02]  /*d400*/  FFMA.FTZ R138, R139, R135, -R142 ;  /* 0x000000878b8a7223 */ /* 0x000fc4000001088e */
[----:B------:R-:W-:Y:S02]  /*d410*/  FFMA.FTZ R139, R139, R134, R143 ;  /* 0x000000868b8b7223 */ /* 0x000fe4000001008f */
[----:B------:R-:W-:Y:S02]  /*d420*/  FADD.FTZ R138, R141, R138 ;  /* 0x0000008a8d8a7221 */ /* 0x000fe40000010000 */
[----:B------:R-:W-:Y:S02]  /*d430*/  FMUL.FTZ R141, R104, R88 ;  /* 0x00000058688d7220 */ /* 0x000fe40000410000 */
[----:B------:R-:W-:Y:S02]  /*d440*/  FADD.FTZ R139, -R140, R139 ;  /* 0x0000008b8c8b7221 */ /* 0x000fe40000010100 */
[----:B------:R-:W-:Y:S02]  /*d450*/  FMUL.FTZ R169, R98, R169 ;  /* 0x000000a962a97220 */ /* 0x000fe40000410000 */
[----:B------:R-:W-:-:S02]  /*d460*/  FMUL.FTZ R143, R103, R87 ;  /* 0x00000057678f7220 */ /* 0x000fc40000410000 */
[-C--:B------:R-:W-:Y:S01]  /*d470*/  FFMA.FTZ R140, R23, -R141.reuse, R184 ;  /* 0x8000008d178c7223 */ /* 0x080fe200000100b8 */
[----:B------:R1:W-:Y:S01]  /*d480*/  STS [R4.X4+0x2134], R169 ;  /* 0x002134a904007388 */ /* 0x0003e20000004800 */
[----:B------:R-:W-:Y:S02]  /*d490*/  FFMA.FTZ R141, R22, -R141, R185 ;  /* 0x8000008d168d7223 */ /* 0x000fe400000100b9 */
[----:B0-----:R-:W-:Y:S02]  /*d4a0*/  FMUL.FTZ R167, R139, R88 ;  /* 0x000000588ba77220 */ /* 0x001fe40000410000 */
[----:B------:R-:W-:Y:S02]  /*d4b0*/  FMUL.FTZ R144, R100, R84 ;  /* 0x0000005464907220 */ /* 0x000fe40000410000 */
[----:B------:R-:W-:Y:S02]  /*d4c0*/  FMUL.FTZ R147, R99, R147 ;  /* 0x0000009363937220 */ /* 0x000fe40000410000 */
[----:B------:R-:W-:-:S02]  /*d4d0*/  FMUL.FTZ R145, R136, R149 ;  /* 0x0000009588917220 */ /* 0x000fc40000410000 */
[-C--:B------:R-:W-:Y:S01]  /*d4e0*/  FFMA.FTZ R142, R21, -R143.reuse, R215 ;  /* 0x8000008f158e7223 */ /* 0x080fe200000100d7 */
[----:B------:R0:W-:Y:S01]  /*d4f0*/  STS [R4.X4+0x2128], R147 ;  /* 0x0021289304007388 */ /* 0x0001e20000004800 */
[----:B------:R-:W-:Y:S02]  /*d500*/  FFMA.FTZ R143, R20, -R143, R216 ;  /* 0x8000008f148f7223 */ /* 0x000fe400000100d8 */
[----:B------:R-:W-:Y:S02]  /*d510*/  FMUL.FTZ R166, R134, R87 ;  /* 0x0000005786a67220 */ /* 0x000fe40000410000 */
[----:B-1----:R-:W-:Y:S02]  /*d520*/  FMUL.FTZ R169, R138, R88 ;  /* 0x000000588aa97220 */ /* 0x002fe40000410000 */
[----:B------:R-:W-:Y:S02]  /*d530*/  FMUL.FTZ R146, R141, R167 ;  /* 0x000000a78d927220 */ /* 0x000fe40000410000 */
[----:B------:R-:W-:-:S02]  /*d540*/  FFMA.FTZ R157, R136, -R144, R222 ;  /* 0x80000090889d7223 */ /* 0x000fc400000100de */
[C---:B------:R-:W-:Y:S02]  /*d550*/  FFMA.FTZ R136, R137.reuse, -R144, R221 ;  /* 0x8000009089887223 */ /* 0x040fe400000100dd */
[----:B------:R-:W-:Y:S02]  /*d560*/  FADD.FTZ R49, R170, R49 ;  /* 0x00000031aa317221 */ /* 0x000fe40000010000 */
[----:B------:R-:W-:Y:S02]  /*d570*/  FFMA.FTZ R137, R137, R148, R145 ;  /* 0x0000009489897223 */ /* 0x000fe40000010091 */
[----:B------:R-:W-:Y:S02]  /*d580*/  FMUL.FTZ R145, R102, R86 ;  /* 0x0000005666917220 */ /* 0x000fe40000410000 */
[----:B------:R-:W-:Y:S02]  /*d590*/  FMUL.FTZ R170, R135, R87 ;  /* 0x0000005787aa7220 */ /* 0x000fe40000410000 */
[----:B------:R-:W-:-:S02]  /*d5a0*/  FMUL.FTZ R175, R143, R166 ;  /* 0x000000a68faf7220 */ /* 0x000fc40000410000 */
[-C--:B------:R-:W-:Y:S02]  /*d5b0*/  FFMA.FTZ R146, R140, R169.reuse, R146 ;  /* 0x000000a98c927223 */ /* 0x080fe40000010092 */
[----:B0-----:R-:W-:Y:S02]  /*d5c0*/  FMUL.FTZ R147, R141, R169 ;  /* 0x000000a98d937220 */ /* 0x001fe40000410000 */
[-C--:B------:R-:W-:Y:S02]  /*d5d0*/  FFMA.FTZ R144, R18, -R145.reuse, R217 ;  /* 0x8000009112907223 */ /* 0x080fe400000100d9 */
[----:B------:R-:W-:Y:S02]  /*d5e0*/  FFMA.FTZ R175, R142, R170, R175 ;  /* 0x000000aa8eaf7223 */ /* 0x000fe400000100af */
[----:B------:R-:W-:Y:S02]  /*d5f0*/  FADD.FTZ R146, RZ, R146 ;  /* 0x00000092ff927221 */ /* 0x000fe40000010000 */
[----:B------:R-:W-:-:S02]  /*d600*/  FFMA.FTZ R145, R19, -R145, R218 ;  /* 0x8000009113917223 */ /* 0x000fc400000100da */
[----:B------:R-:W-:Y:S02]  /*d610*/  FMUL.FTZ R173, R132, R86 ;  /* 0x0000005684ad7220 */ /* 0x000fe40000410000 */
[----:B------:R-:W-:Y:S02]  /*d620*/  FMUL.FTZ R177, R143, R170 ;  /* 0x000000aa8fb17220 */ /* 0x000fe40000410000 */
[----:B------:R-:W-:Y:S02]  /*d630*/  FFMA.FTZ R147, R140, R167, -R147 ;  /* 0x000000a78c937223 */ /* 0x000fe40000010893 */
[----:B------:R-:W-:Y:S02]  /*d640*/  FADD.FTZ R175, R146, R175 ;  /* 0x000000af92af7221 */ /* 0x000fe40000010000 */
[----:B------:R-:W-:Y:S02]  /*d650*/  FMUL.FTZ R171, R133, R86 ;  /* 0x0000005685ab7220 */ /* 0x000fe40000410000 */
[----:B------:R-:W-:-:S02]  /*d660*/  FFMA.FTZ R177, R142, R166, -R177 ;  /* 0x000000a68eb17223 */ /* 0x000fc400000108b1 */
[----:B------:R-:W-:Y:S02]  /*d670*/  FADD.FTZ R146, RZ, R147 ;  /* 0x00000093ff927221 */ /* 0x000fe40000010000 */
[----:B------:R-:W-:Y:S02]  /*d680*/  FMUL.FTZ R174, R145, R173 ;  /* 0x000000ad91ae7220 */ /* 0x000fe40000410000 */
[----:B------:R-:W-:Y:S02]  /*d690*/  FMUL.FTZ R147, R101, R85 ;  /* 0x0000005565937220 */ /* 0x000fe40000410000 */
[----:B------:R-:W-:Y:S02]  /*d6a0*/  FADD.FTZ R177, R146, R177 ;  /* 0x000000b192b17221 */ /* 0x000fe40000010000 */
[----:B------:R-:W-:Y:S02]  /*d6b0*/  FFMA.FTZ R174, R144, R171, -R174 ;  /* 0x000000ab90ae7223 */ /* 0x000fe400000108ae */
[----:B------:R-:W-:-:S02]  /*d6c0*/  FFMA.FTZ R146, R17, -R147, R220 ;  /* 0x8000009311927223 */ /* 0x000fc400000100dc */
[----:B------:R-:W-:Y:S02]  /*d6d0*/  FMUL.FTZ R176, R15, R85 ;  /* 0x000000550fb07220 */ /* 0x000fe40000410000 */
[----:B------:R-:W-:Y:S02]  /*d6e0*/  FFMA.FTZ R57, R182, R73, R57 ;  /* 0x00000049b6397223 */ /* 0x000fe40000010039 */
[----:B------:R-:W-:Y:S02]  /*d6f0*/  FFMA.FTZ R182, R89, R182, R189 ;  /* 0x000000b659b67223 */ /* 0x000fe400000100bd */
[----:B------:R-:W-:Y:S02]  /*d700*/  FMUL.FTZ R172, R145, R171 ;  /* 0x000000ab91ac7220 */ /* 0x000fe40000410000 */
[----:B------:R-:W-:Y:S02]  /*d710*/  FADD.FTZ R174, R177, R174 ;  /* 0x000000aeb1ae7221 */ /* 0x000fe40000010000 */
[----:B------:R-:W-:-:S02]  /*d720*/  FMUL.FTZ R178, R130, R85 ;  /* 0x0000005582b27220 */ /* 0x000fc40000410000 */
[----:B------:R-:W-:Y:S02]  /*d730*/  FFMA.FTZ R147, R16, -R147, R219 ;  /* 0x8000009310937223 */ /* 0x000fe400000100db */
[----:B------:R-:W-:Y:S02]  /*d740*/  FMUL.FTZ R177, R146, R176 ;  /* 0x000000b092b17220 */ /* 0x000fe40000410000 */
[-C--:B------:R-:W-:Y:S02]  /*d750*/  FMUL.FTZ R179, R148, R84.reuse ;  /* 0x0000005494b37220 */ /* 0x080fe40000410000 */
[----:B------:R-:W-:Y:S02]  /*d760*/  FADD.FTZ R55, R182, R55 ;  /* 0x00000037b6377221 */ /* 0x000fe40000010000 */
[----:B------:R-:W-:Y:S02]  /*d770*/  FFMA.FTZ R172, R144, R173, R172 ;  /* 0x000000ad90ac7223 */ /* 0x000fe400000100ac */
[----:B------:R-:W-:-:S02]  /*d780*/  FMUL.FTZ R181, R149, R84 ;  /* 0x0000005495b57220 */ /* 0x000fc40000410000 */
[-C--:B------:R-:W-:Y:S02]  /*d790*/  FFMA.FTZ R177, R147, R178.reuse, -R177 ;  /* 0x000000b293b17223 */ /* 0x080fe400000108b1 */
[----:B------:R-:W-:Y:S02]  /*d7a0*/  FMUL.FTZ R182, R157, R179 ;  /* 0x000000b39db67220 */ /* 0x000fe40000410000 */
[----:B------:R-:W-:Y:S02]  /*d7b0*/  FADD.FTZ R52, R183, R52 ;  /* 0x00000034b7347221 */ /* 0x000fe40000010000 */
[----:B------:R-:W-:Y:S02]  /*d7c0*/  FADD.FTZ R172, R175, R172 ;  /* 0x000000acafac7221 */ /* 0x000fe40000010000 */
[----:B------:R-:W-:Y:S02]  /*d7d0*/  FMUL.FTZ R175, R146, R178 ;  /* 0x000000b292af7220 */ /* 0x000fe40000410000 */
[----:B------:R-:W-:-:S02]  /*d7e0*/  FADD.FTZ R174, R174, R177 ;  /* 0x000000b1aeae7221 */ /* 0x000fc40000010000 */
[-C--:B------:R-:W-:Y:S01]  /*d7f0*/  FFMA.FTZ R183, R136, R181.reuse, -R182 ;  /* 0x000000b588b77223 */ /* 0x080fe200000108b6 */
[----:B------:R-:W-:Y:S01]  /*d800*/  IADD3 R182, R127, 0x260, RZ ;  /* 0x000002607fb67810 */ /* 0x000fe20007ffe0ff */
[----:B------:R-:W-:Y:S02]  /*d810*/  FADD.FTZ R51, R180, R51 ;  /* 0x00000033b4337221 */ /* 0x000fe40000010000 */
[----:B------:R-:W-:Y:S02]  /*d820*/  FFMA.FTZ R175, R147, R176, R175 ;  /* 0x000000b093af7223 */ /* 0x000fe400000100af */
[----:B------:R-:W-:Y:S02]  /*d830*/  FMUL.FTZ R180, R157, R181 ;  /* 0x000000b59db47220 */ /* 0x000fe40000410000 */
[----:B------:R-:W-:Y:S01]  /*d840*/  FADD.FTZ R174, R174, R183 ;  /* 0x000000b7aeae7221 */ /* 0x000fe20000010000 */
[----:B------:R-:W-:Y:S01]  /*d850*/  LEA.HI.SX32 R183, R208, R127, 0x1b ;  /* 0x0000007fd0b77211 */ /* 0x000fe200078fdaff */
[----:B------:R-:W-:-:S02]  /*d860*/  FADD.FTZ R172, R172, R175 ;  /* 0x000000afacac7221 */ /* 0x000fc40000010000 */
[----:B------:R-:W-:Y:S02]  /*d870*/  FFMA.FTZ R177, R136, R179, R180 ;  /* 0x000000b388b17223 */ /* 0x000fe400000100b4 */
[----:B------:R-:W-:Y:S01]  /*d880*/  FADD.FTZ R155, R174, R155 ;  /* 0x0000009bae9b7221 */ /* 0x000fe20000010000 */
[C---:B------:R-:W-:Y:S01]  /*d890*/  IADD3 R174, R127.reuse, 0x1c0, RZ ;  /* 0x000001c07fae7810 */ /* 0x040fe20007ffe0ff */
[----:B------:R-:W-:Y:S01]  /*d8a0*/  FADD.FTZ R177, R172, R177 ;  /* 0x000000b1acb17221 */ /* 0x000fe20000010000 */
[----:B------:R-:W-:Y:S01]  /*d8b0*/  IADD3 R172, R127, 0x1a0, RZ ;  /* 0x000001a07fac7810 */ /* 0x000fe20007ffe0ff */
[----:B------:R-:W-:Y:S02]  /*d8c0*/  FADD.FTZ R152, R155, R152 ;  /* 0x000000989b987221 */ /* 0x000fe40000010000 */
[----:B------:R-:W-:Y:S01]  /*d8d0*/  FADD.FTZ R154, R177, R154 ;  /* 0x0000009ab19a7221 */ /* 0x000fe20000010000 */
[----:B------:R-:W-:Y:S01]  /*d8e0*/  LEA.HI.SX32 R177, R196, R127, 0x1b ;  /* 0x0000007fc4b17211 */ /* 0x000fe200078fdaff */
[----:B------:R-:W-:-:S02]  /*d8f0*/  FADD.FTZ R152, R152, R165 ;  /* 0x000000a598987221 */ /* 0x000fc40000010000 */
[----:B------:R-:W-:Y:S01]  /*d900*/  FADD.FTZ R151, R154, R151 ;  /* 0x000000979a977221 */ /* 0x000fe20000010000 */
[----:B------:R-:W-:Y:S01]  /*d910*/  IADD3 R154, R127, 0x20, RZ ;  /* 0x000000207f9a7810 */ /* 0x000fe20007ffe0ff */
[----:B------:R-:W-:Y:S02]  /*d920*/  FADD.FTZ R152, R152, R163 ;  /* 0x000000a398987221 */ /* 0x000fe40000010000 */
[----:B------:R-:W-:Y:S01]  /*d930*/  FMUL.FTZ R180, R148, UR35 ;  /* 0x0000002394b47c20 */ /* 0x000fe20008410000 */
[----:B------:R-:W-:Y:S01]  /*d940*/  LEA.HI.SX32 R154, R154, R127, 0x1b ;  /* 0x0000007f9a9a7211 */ /* 0x000fe200078fdaff */
[----:B------:R-:W-:Y:S01]  /*d950*/  FADD.FTZ R151, R151, R164 ;  /* 0x000000a497977221 */ /* 0x000fe20000010000 */
[----:B------:R-:W-:Y:S01]  /*d960*/  IADD3 R164, R127, 0x120, RZ ;  /* 0x000001207fa47810 */ /* 0x000fe20007ffe0ff */
[----:B------:R-:W-:Y:S02]  /*d970*/  FADD.FTZ R161, R152, R161 ;  /* 0x000000a198a17221 */ /* 0x000fe40000010000 */
[----:B------:R-:W-:Y:S01]  /*d980*/  FMUL.FTZ R155, R101, R176 ;  /* 0x000000b0659b7220 */ /* 0x000fe20000410000 */
[----:B------:R-:W-:Y:S01]  /*d990*/  IADD3 R176, R127, 0x1e0, RZ ;  /* 0x000001e07fb07810 */ /* 0x000fe20007ffe0ff */
[----:B------:R-:W-:-:S02]  /*d9a0*/  FFMA.FTZ R180, R149, UR34, -R180 ;  /* 0x0000002295b47c23 */ /* 0x000fc400080108b4 */
[----:B------:R-:W-:Y:S01]  /*d9b0*/  FADD.FTZ R151, R151, R162 ;  /* 0x000000a297977221 */ /* 0x000fe20000010000 */
[----:B------:R0:W-:Y:S01]  /*d9c0*/  STS [R4.X4+0x2118], R155 ;  /* 0x0021189b04007388 */ /* 0x0001e20000004800 */
[----:B------:R-:W-:Y:S01]  /*d9d0*/  FADD.FTZ R158, R161, R158 ;  /* 0x0000009ea19e7221 */ /* 0x000fe20000010000 */
[----:B------:R-:W-:Y:S01]  /*d9e0*/  IADD3 R162, R127, 0x100, RZ ;  /* 0x000001007fa27810 */ /* 0x000fe20007ffe0ff */
[----:B------:R-:W-:Y:S02]  /*d9f0*/  FMUL.FTZ R175, R149, UR35 ;  /* 0x0000002395af7c20 */ /* 0x000fe40008410000 */
[----:B------:R-:W-:Y:S01]  /*da00*/  FFMA.FTZ R67, R150, R83, R67 ;  /* 0x0000005396437223 */ /* 0x000fe20000010043 */
[-C--:B------:R-:W-:Y:S01]  /*da10*/  LEA.HI.SX32 R161, R162, R127.reuse, 0x1b ;  /* 0x0000007fa2a17211 */ /* 0x080fe200078fdaff */
[----:B------:R-:W-:Y:S01]  /*da20*/  FFMA.FTZ R149, R99, R150, R156 ;  /* 0x0000009663957223 */ /* 0x000fe2000001009c */
[----:B------:R-:W-:Y:S01]  /*da30*/  IADD3 R156, R127, 0x60, RZ ;  /* 0x000000607f9c7810 */ /* 0x000fe20007ffe0ff */
[----:B------:R-:W-:Y:S01]  /*da40*/  FMUL.FTZ R150, R157, R180 ;  /* 0x000000b49d967220 */ /* 0x000fe20000410000 */
[----:B------:R-:W-:Y:S01]  /*da50*/  IADD3 R180, R127, 0x240, RZ ;  /* 0x000002407fb47810 */ /* 0x000fe20007ffe0ff */
[----:B------:R-:W-:Y:S01]  /*da60*/  FADD.FTZ R160, R151, R160 ;  /* 0x000000a097a07221 */ /* 0x000fe20000010000 */
[----:B------:R-:W-:Y:S01]  /*da70*/  LEA.HI.SX32 R162, R164, R127, 0x1b ;  /* 0x0000007fa4a27211 */ /* 0x000fe200078fdaff */
[----:B0-----:R-:W-:Y:S01]  /*da80*/  FADD.FTZ R155, R158, R11 ;  /* 0x0000000b9e9b7221 */ /* 0x001fe20000010000 */
[----:B------:R-:W-:Y:S01]  /*da90*/  IADD3 R158, R127, 0xa0, RZ ;  /* 0x000000a07f9e7810 */ /* 0x000fe20007ffe0ff */
[----:B------:R-:W-:Y:S01]  /*daa0*/  FMUL.FTZ R249, R90, R249 ;  /* 0x000000f95af97220 */ /* 0x000fe20000410000 */
[----:B------:R-:W-:Y:S01]  /*dab0*/  LEA.HI.SX32 R156, R156, R127, 0x1b ;  /* 0x0000007f9c9c7211 */ /* 0x000fe200078fdaff */
[----:B------:R-:W-:Y:S01]  /*dac0*/  FMUL.FTZ R247, R90, R247 ;  /* 0x000000f75af77220 */ /* 0x000fe20000410000 */
[----:B------:R-:W-:Y:S01]  /*dad0*/  LEA.HI.SX32 R158, R158, R127, 0x1b ;  /* 0x0000007f9e9e7211 */ /* 0x000fe200078fdaff */
[----:B------:R-:W-:Y:S01]  /*dae0*/  FMUL.FTZ R211, R92, R211 ;  /* 0x000000d35cd37220 */ /* 0x000fe20000410000 */
[----:B------:R-:W-:Y:S01]  /*daf0*/  STS [R4.X4+0x2170], R249 ;  /* 0x002170f904007388 */ /* 0x000fe20000004800 */
[----:B------:R-:W-:-:S02]  /*db00*/  FMUL.FTZ R179, R100, R179 ;  /* 0x000000b364b37220 */ /* 0x000fc40000410000 */
[----:B------:R-:W-:Y:S01]  /*db10*/  FMUL.FTZ R181, R100, R181 ;  /* 0x000000b564b57220 */ /* 0x000fe20000410000 */
[----:B------:R-:W-:Y:S01]  /*db20*/  STS [R4.X4+0x2174], R247 ;  /* 0x002174f704007388 */ /* 0x000fe20000004800 */
[----:B------:R-:W-:Y:S01]  /*db30*/  FMUL.FTZ R157, R101, R178 ;  /* 0x000000b2659d7220 */ /* 0x000fe20000410000 */
[----:B------:R-:W-:Y:S01]  /*db40*/  IADD3 R178, R127, 0x220, RZ ;  /* 0x000002207fb27810 */ /* 0x000fe20007ffe0ff */
[C---:B------:R-:W-:Y:S01]  /*db50*/  FMUL.FTZ R173, R102.reuse, R173 ;  /* 0x000000ad66ad7220 */ /* 0x040fe20000410000 */
[----:B------:R-:W-:Y:S01]  /*db60*/  STS [R4.X4+0x2160], R211 ;  /* 0x002160d304007388 */ /* 0x000fe20000004800 */
        /* <DEDUP_REMOVED lines=16> */
[-C--:B------:R-:W-:Y:S01]  /*dc70*/  LEA.HI.SX32 R163, R166, R127.reuse, 0x1b ;  /* 0x0000007fa6a37211 */ /* 0x080fe200078fdaff */
[----:B------:R-:W-:Y:S01]  /*dc80*/  FADD.FTZ R9, R168, R9 ;  /* 0x00000009a8097221 */ /* 0x000fe20000010000 */
[----:B------:R-:W-:Y:S01]  /*dc90*/  STS [R4.X4+0x2114], R171 ;  /* 0x002114ab04007388 */ /* 0x000fe20000004800 */
[C---:B------:R-:W-:Y:S01]  /*dca0*/  IADD3 R168, R127.reuse, 0x160, RZ ;  /* 0x000001607fa87810 */ /* 0x040fe20007ffe0ff */
[----:B------:R-:W-:Y:S01]  /*dcb0*/  FADD.FTZ R152, R10, R5 ;  /* 0x000000050a987221 */ /* 0x000fe20000010000 */
[----:B------:R-:W-:Y:S01]  /*dcc0*/  IADD3 R10, R127, 0xc0, RZ ;  /* 0x000000c07f0a7810 */ /* 0x000fe20007ffe0ff */
[----:B------:R0:W-:Y:S01]  /*dcd0*/  STS [R4.X4+0x2108], R151 ;  /* 0x0021089704007388 */ /* 0x0001e20000004800 */
[----:B------:R-:W-:Y:S01]  /*dce0*/  FADD.FTZ R9, R9, R8 ;  /* 0x0000000809097221 */ /* 0x000fe20000010000 */
[----:B------:R-:W-:Y:S01]  /*dcf0*/  IADD3 R8, R127, 0x80, RZ ;  /* 0x000000807f087810 */ /* 0x000fe20007ffe0ff */
[----:B------:R-:W-:Y:S01]  /*dd00*/  FFMA.FTZ R148, R148, UR34, R175 ;  /* 0x0000002294947c23 */ /* 0x000fe200080100af */
[----:B------:R-:W-:Y:S01]  /*dd10*/  STS [R4.X4+0x210c], R11 ;  /* 0x00210c0b04007388 */ /* 0x000fe20000004800 */
[----:B------:R-:W-:Y:S01]  /*dd20*/  LEA.HI.SX32 R164, R168, R127, 0x1b ;  /* 0x0000007fa8a47211 */ /* 0x000fe200078fdaff */
[----:B------:R-:W-:Y:S01]  /*dd30*/  FFMA.FTZ R7, -R39, R185, -RZ ;  /* 0x000000b927077223 */ /* 0x000fe200000109ff */
[-C--:B------:R-:W-:Y:S01]  /*dd40*/  LEA.HI.SX32 R165, R170, R127.reuse, 0x1b ;  /* 0x0000007faaa57211 */ /* 0x080fe200078fdaff */
[----:B------:R1:W-:Y:S01]  /*dd50*/  STS [R4.X4+0x2100], R169 ;  /* 0x002100a904007388 */ /* 0x0003e20000004800 */
[-C--:B------:R-:W-:Y:S01]  /*dd60*/  LEA.HI.SX32 R166, R172, R127.reuse, 0x1b ;  /* 0x0000007faca67211 */ /* 0x080fe200078fdaff */
[----:B0-----:R-:W-:Y:S01]  /*dd70*/  FADD.FTZ R151, R9, R6 ;  /* 0x0000000609977221 */ /* 0x001fe20000010000 */
[----:B------:R-:W-:Y:S01]  /*dd80*/  IADD3 R6, R127, 0x40, RZ ;  /* 0x000000407f067810 */ /* 0x000fe20007ffe0ff */
[----:B------:R0:W-:Y:S01]  /*dd90*/  STS [R4.X4+0x2104], R167 ;  /* 0x002104a704007388 */ /* 0x0001e20000004800 */
[-C--:B------:R-:W-:Y:S01]  /*dda0*/  LEA.HI.SX32 R168, R176, R127.reuse, 0x1b ;  /* 0x0000007fb0a87211 */ /* 0x080fe200078fdaff */
[----:B------:R-:W-:Y:S01]  /*ddb0*/  FFMA.FTZ R9, -R38, R216, -RZ ;  /* 0x000000d826097223 */ /* 0x000fe200000109ff */
[-C--:B------:R-:W-:Y:S01]  /*ddc0*/  LEA.HI.SX32 R170, R180, R127.reuse, 0x1b ;  /* 0x0000007fb4aa7211 */ /* 0x080fe200078fdaff */
[----:B------:R-:W-:Y:S01]  /*ddd0*/  BAR.SYNC.DEFER_BLOCKING 0x0 ;  /* 0x0000000000007b1d */ /* 0x000fe20000010000 */
[-C--:B------:R-:W-:Y:S01]  /*dde0*/  LEA.HI.SX32 R171, R182, R127.reuse, 0x1b ;  /* 0x0000007fb6ab7211 */ /* 0x080fe200078fdaff */
[----:B------:R-:W-:Y:S01]  /*ddf0*/  FADD.FTZ R54, R187, R54 ;  /* 0x00000036bb367221 */ /* 0x000fe20000010000 */
[-C--:B-1----:R-:W-:Y:S01]  /*de00*/  LEA.HI.SX32 R169, R178, R127.reuse, 0x1b ;  /* 0x0000007fb2a97211 */ /* 0x082fe200078fdaff */
[----:B------:R-:W-:Y:S01]  /*de10*/  FMUL.FTZ R247, R39, R184 ;  /* 0x000000b827f77220 */ /* 0x000fe20000410000 */
[----:B------:R-:W-:Y:S01]  /*de20*/  LEA.HI.SX32 R5, R127, R127, 0x1b ;  /* 0x0000007f7f057211 */ /* 0x000fe200078fdaff */
[----:B------:R-:W-:Y:S01]  /*de30*/  FMUL.FTZ R249, R38, R215 ;  /* 0x000000d726f97220 */ /* 0x000fe20000410000 */
[-C--:B0-----:R-:W-:Y:S01]  /*de40*/  LEA.HI.SX32 R167, R174, R127.reuse, 0x1b ;  /* 0x0000007faea77211 */ /* 0x081fe200078fdaff */
[----:B------:R-:W-:Y:S01]  /*de50*/  FFMA.FTZ R215, -R36, R220, -RZ ;  /* 0x000000dc24d77223 */ /* 0x000fe200000109ff */
[----:B------:R-:W-:Y:S01]  /*de60*/  LEA.HI.SX32 R155, R6, R127, 0x1b ;  /* 0x0000007f069b7211 */ /* 0x000fe200078fdaff */
[C---:B------:R-:W-:Y:S01]  /*de70*/  FMUL.FTZ R217, R37.reuse, R217 ;  /* 0x000000d925d97220 */ /* 0x040fe20000410000 */
[-C--:B------:R-:W-:Y:S01]  /*de80*/  LEA.HI.SX32 R157, R8, R127.reuse, 0x1b ;  /* 0x0000007f089d7211 */ /* 0x080fe200078fdaff */
        /* <DEDUP_REMOVED lines=37> */
[----:B------:R-:W-:-:S03]  /*e0e0*/  FMUL.FTZ R216, R138, UR35 ;  /* 0x000000238ad87c20 */ /* 0x000fc60008410000 */
        /* <DEDUP_REMOVED lines=30> */
[----:B------:R-:W-:Y:S02]  /*e2d0*/  FMUL.FTZ R222, R132, UR35 ;  /* 0x0000002384de7c20 */ /* 0x000fe40008410000 */
[----:B-1----:R-:W-:Y:S01]  /*e2e0*/  FFMA.FTZ R9, -R34, R224, -RZ ;  /* 0x000000e022097223 */ /* 0x002fe200000109ff */
[----:B------:R1:W-:Y:S01]  /*e2f0*/  STS [R4.X4+0x319c], R215 ;  /* 0x00319cd704007388 */ /* 0x0003e20000004800 */
[----:B------:R-:W-:Y:S02]  /*e300*/  FMUL.FTZ R224, R130, UR35 ;  /* 0x0000002382e07c20 */ /* 0x000fe40008410000 */
[----:B--2---:R-:W-:Y:S01]  /*e310*/  FFMA.FTZ R217, -R31, R230, -RZ ;  /* 0x000000e61fd97223 */ /* 0x004fe200000109ff */
[----:B------:R2:W-:Y:S01]  /*e320*/  STS [R4.X4+0x31a4], R7 ;  /* 0x0031a40704007388 */ /* 0x0005e20000004800 */
[----:B------:R-:W-:Y:S02]  /*e330*/  FFMA.FTZ R224, R15, UR34, R224 ;  /* 0x000000220fe07c23 */ /* 0x000fe400080100e0 */
[----:B-----5:R-:W-:Y:S01]  /*e340*/  FFMA.FTZ R11, -R33, R226, -RZ ;  /* 0x000000e2210b7223 */ /* 0x020fe200000109ff */
[----:B------:R5:W-:Y:S01]  /*e350*/  STS [R4.X4+0x31ac], R9 ;  /* 0x0031ac0904007388 */ /* 0x000be20000004800 */
[----:B------:R-:W-:-:S02]  /*e360*/  FFMA.FTZ R222, R133, UR34, -R222 ;  /* 0x0000002285de7c23 */ /* 0x000fc400080108de */
        /* <DEDUP_REMOVED lines=11> */
[----:B------:R-:W-:Y:S01]  /*e420*/  STS [R4.X4+0x3180], R247 ;  /* 0x003180f704007388 */ /* 0x000fe20000004800 */
[----:B-1----:R-:W-:-:S03]  /*e430*/  FFMA.FTZ R7, -R25, R242, -RZ ;  /* 0x000000f219077223 */ /* 0x002fc600000109ff */
[----:B------:R-:W-:Y:S01]  /*e440*/  STS [R4.X4+0x3188], R249 ;  /* 0x003188f904007388 */ /* 0x000fe20000004800 */
[----:B--2---:R-:W-:-:S03]  /*e450*/  FFMA.FTZ R9, -R24, R244, -RZ ;  /* 0x000000f418097223 */ /* 0x004fc600000109ff */
[----:B------:R1:W-:Y:S04]  /*e460*/  STS [R4.X4+0x3198], R219 ;  /* 0x003198db04007388 */ /* 0x0003e80000004800 */
[----:B------:R2:W-:Y:S04]  /*e470*/  STS [R4.X4+0x31a0], R221 ;  /* 0x0031a0dd04007388 */ /* 0x0005e80000004800 */
[----:B------:R-:W-:Y:S01]  /*e480*/  STS [R4.X4+0x31a8], R223 ;  /* 0x0031a8df04007388 */ /* 0x000fe20000004800 */
[----:B-1----:R-:W-:-:S03]  /*e490*/  FMUL.FTZ R219, R133, UR35 ;  /* 0x0000002385db7c20 */ /* 0x002fc60008410000 */
[----:B------:R-:W-:Y:S01]  /*e4a0*/  STS [R4.X4+0x31b0], R225 ;  /* 0x0031b0e104007388 */ /* 0x000fe20000004800 */
[----:B--2---:R-:W-:-:S03]  /*e4b0*/  FMUL.FTZ R221, R15, UR35 ;  /* 0x000000230fdd7c20 */ /* 0x004fc60008410000 */
[----:B------:R-:W-:Y:S01]  /*e4c0*/  STS [R4.X4+0x31b8], R227 ;  /* 0x0031b8e304007388 */ /* 0x000fe20000004800 */
[----:B------:R-:W-:Y:S02]  /*e4d0*/  FFMA.FTZ R219, R132, UR34, R219 ;  /* 0x0000002284db7c23 */ /* 0x000fe400080100db */
        /* <DEDUP_REMOVED lines=12> */
[----:B-1----:R-:W-:-:S03]  /*e5a0*/  FMUL.FTZ R217, R139, UR35 ;  /* 0x000000238bd97c20 */ /* 0x002fc60008410000 */
[----:B------:R-:W-:Y:S01]  /*e5b0*/  STS [R4.X4+0x31f8], R243 ;  /* 0x0031f8f304007388 */ /* 0x000fe20000004800 */
[----:B------:R-:W-:-:S03]  /*e5c0*/  FFMA.FTZ R217, R138, UR34, R217 ;  /* 0x000000228ad97c23 */ /* 0x000fc600080100d9 */
[----:B------:R1:W-:Y:S01]  /*e5d0*/  STS [R4.X4+0x31fc], R9 ;  /* 0x0031fc0904007388 */ /* 0x0003e20000004800 */
[----:B--2---:R-:W-:-:S04]  /*e5e0*/  FMUL.FTZ R7, R135, UR35 ;  /* 0x0000002387077c20 */ /* 0x004fc80008410000 */
[C---:B------:R-:W-:Y:S02]  /*e5f0*/  FFMA.FTZ R218, R134.reuse, UR34, -R7 ;  /* 0x0000002286da7c23 */ /* 0x040fe40008010807 */
[----:B-1----:R-:W-:-:S04]  /*e600*/  FMUL.FTZ R4, R134, UR35 ;  /* 0x0000002386047c20 */ /* 0x002fc80008410000 */
[----:B------:R-:W-:Y:S01]  /*e610*/  FFMA.FTZ R215, R135, UR34, R4 ;  /* 0x0000002287d77c23 */ /* 0x000fe20008010004 */
[----:B------:R-:W-:Y:S06]  /*e620*/  BAR.SYNC.DEFER_BLOCKING 0x0 ;  /* 0x0000000000007b1d */ /* 0x000fec0000010000 */
[----:B------:R-:W-:Y:S05]  /*e630*/  @!P0 BRA `(.L_x_9558) ;  /* 0x0000035000008947 */ /* 0x000fea0003800000 */
[----:B0--34-:R-:W-:Y:S01]  /*e640*/  ULDC.64 UR34, c[0x0][0x2b8] ;  /* 0x0000ae0000227ab9 */ /* 0x019fe20000000a00 */
[----:B------:R0:W1:Y:S01]  /*e650*/  LDS R223, [R5.X4+0x3180] ;  /* 0x0031800005df7984 */ /* 0x0000620000004800 */
[----:B------:R-:W-:Y:S01]  /*e660*/  USHF.R.U64 UR50, UR34, 0x1, UR35 ;  /* 0x0000000122327899 */ /* 0x000fe20008001223 */
[----:B------:R-:W-:Y:S01]  /*e670*/  MOV R9, UR7 ;  /* 0x0000000700097c02 */ /* 0x000fe20008000f00 */
[----:B------:R-:W-:-:S02]  /*e680*/  USHF.R.U32.HI UR53, URZ, 0x1, UR35 ;  /* 0x000000013f357899 */ /* 0x000fc40008011623 */
[----:B------:R-:W-:Y:S02]  /*e690*/  ULDC.64 UR32, c[0x0][0x298] ;  /* 0x0000a60000207ab9 */ /* 0x000fe40000000a00 */
[----:B------:R-:W-:Y:S01]  /*e6a0*/  ULDC.64 UR34, c[0x0][0x2a0] ;  /* 0x0000a80000227ab9 */ /* 0x000fe20000000a00 */
[----:B0-----:R-:W-:Y:S01]  /*e6b0*/  MOV R5, UR7 ;  /* 0x0000000700057c02 */ /* 0x001fe20008000f00 */
[----:B------:R-:W-:Y:S02]  /*e6c0*/  UIMAD UR55, UR15, UR34, URZ ;  /* 0x000000220f3772a4 */ /* 0x000fe4000f8e023f */
[----:B------:R-:W-:Y:S02]  /*e6d0*/  USHF.R.U64 UR41, UR32, 0x1, UR33 ;  /* 0x0000000120297899 */ /* 0x000fe40008001221 */
        /* <DEDUP_REMOVED lines=43> */
.L_x_9558:
[----:B0--34-:R-:W-:Y:S05]  /*e990*/  BSYNC B0 ;  /* 0x0000000000007941 */ /* 0x019fea0003800000 */
.L_x_9557:
        /* <DEDUP_REMOVED lines=68> */
.L_x_9560:
[----:B------:R-:W-:Y:S05]  /*ede0*/  BSYNC B0 ;  /* 0x0000000000007941 */ /* 0x000fea0003800000 */
.L_x_9559:
[----:B------:R-:W3:Y:S01]  /*edf0*/  LDS R155, [R155.X4+0x3280] ;  /* 0x003280009b9b7984 */ /* 0x000ee20000004800 */
[----:B------:R-:W-:Y:S01]  /*ee00*/  BSSY B0, `(.L_x_9561) ;  /* 0x0000004000007945 */ /* 0x000fe20003800000 */
[----:B------:R-:W-:Y:S05]  /*ee10*/  @!P1 BRA `(.L_x_9562) ;  /* 0x0000002000009947 */ /* 0x000fea0003800000 */
[----:B------:R4:W-:Y:S04]  /*ee20*/  RED.E.ADD.F32.FTZ.RN.STRONG.GPU [R4.64+-0xf00], R185 ;  /* 0xfff100b90400798e */ /* 0x0009e8000c10e7aa */
[----:B---3--:R4:W-:Y:S02]  /*ee30*/  RED.E.ADD.F32.FTZ.RN.STRONG.GPU [R8.64+-0xf00], R155 ;  /* 0xfff1009b0800798e */ /* 0x0089e4000c10e7aa */
.L_x_9562:
[----:B------:R-:W-:Y:S05]  /*ee40*/  BSYNC B0 ;  /* 0x0000000000007941 */ /* 0x000fea0003800000 */
.L_x_9561:
[----:B-12---:R1:W2:Y:S01]  /*ee50*/  LDS R7, [R156.X4+0x3300] ;  /* 0x003300009c077984 */ /* 0x0062a20000004800 */
[----:B------:R-:W-:Y:S01]  /*ee60*/  BSSY B0, `(.L_x_9563) ;  /* 0x0000004000007945 */ /* 0x000fe20003800000 */
[----:B------:R-:W-:Y:S05]  /*ee70*/  @!P2 BRA `(.L_x_9564) ;  /* 0x000000200000a947 */ /* 0x000fea0003800000 */
[----:B------:R0:W-:Y:S04]  /*ee80*/  RED.E.ADD.F32.FTZ.RN.STRONG.GPU [R4.64+-0xe80], R186 ;  /* 0xfff180ba0400798e */ /* 0x0001e8000c10e7aa */
[----:B--2---:R0:W-:Y:S02]  /*ee90*/  RED.E.ADD.F32.FTZ.RN.STRONG.GPU [R8.64+-0xe80], R7 ;  /* 0xfff180070800798e */ /* 0x0041e4000c10e7aa */
.L_x_9564:
[----:B------:R-:W-:Y:S05]  /*eea0*/  BSYNC B0 ;  /* 0x0000000000007941 */ /* 0x000fea0003800000 */
.L_x_9563:
        /* <DEDUP_REMOVED lines=12> */
.L_x_9566:
[----:B------:R-:W-:Y:S05]  /*ef70*/  BSYNC B0 ;  /* 0x0000000000007941 */ /* 0x000fea0003800000 */
.L_x_9565:
[----:B0-2---:R0:W2:Y:S01]  /*ef80*/  LDS R7, [R158.X4+0x3400] ;  /* 0x003400009e077984 */ /* 0x0050a20000004800 */
[----:B------:R-:W-:Y:S01]  /*ef90*/  BSSY B0, `(.L_x_9567) ;  /* 0x0000004000007945 */ /* 0x000fe20003800000 */
[----:B------:R-:W-:Y:S05]  /*efa0*/  @!P0 BRA `(.L_x_9568) ;  /* 0x0000002000008947 */ /* 0x000fea0003800000 */
[----:B------:R0:W-:Y:S04]  /*efb0*/  RED.E.ADD.F32.FTZ.RN.STRONG.GPU [R4.64+-0xd80], R188 ;  /* 0xfff280bc0400798e */ /* 0x0001e8000c10e7aa */
[----:B--2---:R0:W-:Y:S02]  /*efc0*/  RED.E.ADD.F32.FTZ.RN.STRONG.GPU [R8.64+-0xd80], R7 ;  /* 0xfff280070800798e */ /* 0x0041e4000c10e7aa */
.L_x_9568:
[----:B------:R-:W-:Y:S05]  /*efd0*/  BSYNC B0 ;  /* 0x0000000000007941 */ /* 0x000fea0003800000 */
.L_x_9567:
[----:B------:R-:W0:Y:S01]  /*efe0*/  LDS R159, [R159.X4+0x3480] ;  /* 0x003480009f9f7984 */ /* 0x000e220000004800 */
[----:B------:R-:W-:Y:S01]  /*eff0*/  BSSY B0, `(.L_x_9569) ;  /* 0x0000004000007945 */ /* 0x000fe20003800000 */
[----:B------:R-:W-:Y:S05]  /*f000*/  @!P1 BRA `(.L_x_9570) ;  /* 0x0000002000009947 */ /* 0x000fea0003800000 */
[----:B------:R1:W-:Y:S04]  /*f010*/  RED.E.ADD.F32.FTZ.RN.STRONG.GPU [R4.64+-0xd00], R189 ;  /* 0xfff300bd0400798e */ /* 0x0003e8000c10e7aa */
[----:B0-----:R1:W-:Y:S02]  /*f020*/  RED.E.ADD.F32.FTZ.RN.STRONG.GPU [R8.64+-0xd00], R159 ;  /* 0xfff3009f0800798e */ /* 0x0013e4000c10e7aa */
.L_x_9570:
[----:B------:R-:W-:Y:S05]  /*f030*/  BSYNC B0 ;  /* 0x0000000000007941 */ /* 0x000fea0003800000 */
.L_x_9569:
[----:B0-2---:R0:W2:Y:S01]  /*f040*/  LDS R7, [R160.X4+0x3500] ;  /* 0x00350000a0077984 */ /* 0x0050a20000004800 */
[----:B------:R-:W-:Y:S01]  /*f050*/  BSSY B0, `(.L_x_9571) ;  /* 0x0000004000007945 */ /* 0x000fe20003800000 */
[----:B------:R-:W-:Y:S05]  /*f060*/  @!P2 BRA `(.L_x_9572) ;  /* 0x000000200000a947 */ /* 0x000fea0003800000 */
[----:B------:R0:W-:Y:S04]  /*f070*/  RED.E.ADD.F32.FTZ.RN.STRONG.GPU [R4.64+-0xc80], R190 ;  /* 0xfff380be0400798e */ /* 0x0001e8000c10e7aa */
[----:B--2---:R0:W-:Y:S02]  /*f080*/  RED.E.ADD.F32.FTZ.RN.STRONG.GPU [R8.64+-0xc80], R7 ;  /* 0xfff380070800798e */ /* 0x0041e4000c10e7aa */
.L_x_9572:
[----:B------:R-:W-:Y:S05]  /*f090*/  BSYNC B0 ;  /* 0x0000000000007941 */ /* 0x000fea0003800000 */
.L_x_9571:
[----:B------:R-:W0:Y:S01]  /*f0a0*/  LDS R161, [R161.X4+0x3580] ;  /* 0x00358000a1a17984 */ /* 0x000e220000004800 */
[----:B------:R-:W-:Y:S01]  /*f0b0*/  BSSY B0, `(.L_x_9573) ;  /* 0x0000004000007945 */ /* 0x000fe20003800000 */
[----:B------:R-:W-:Y:S05]  /*f0c0*/  @!P3 BRA `(.L_x_9574) ;  /* 0x000000200000b947 */ /* 0x000fea0003800000 */
[----:B------:R1:W-:Y:S04]  /*f0d0*/  RED.E.ADD.F32.FTZ.RN.STRONG.GPU [R4.64+-0xc00], R191 ;  /* 0xfff400bf0400798e */ /* 0x0003e8000c10e7aa */
[----:B0-----:R1:W-:Y:S02]  /*f0e0*/  RED.E.ADD.F32.FTZ.RN.STRONG.GPU [R8.64+-0xc00], R161 ;  /* 0xfff400a10800798e */ /* 0x0013e4000c10e7aa */
.L_x_9574:
[----:B------:R-:W-:Y:S05]  /*f0f0*/  BSYNC B0 ;  /* 0x0000000000007941 */ /* 0x000fea0003800000 */
.L_x_9573:
[----:B0-2---:R0:W2:Y:S01]  /*f100*/  LDS R7, [R162.X4+0x3600] ;  /* 0x00360000a2077984 */ /* 0x0050a20000004800 */
[----:B------:R-:W-:Y:S01]  /*f110*/  BSSY B0, `(.L_x_9575) ;  /* 0x0000004000007945 */ /* 0x000fe20003800000 */
[----:B------:R-:W-:Y:S05]  /*f120*/  @!P4 BRA `(.L_x_9576) ;  /* 0x000000200000c947 */ /* 0x000fea0003800000 */
[----:B------:R0:W-:Y:S04]  /*f130*/  RED.E.ADD.F32.FTZ.RN.STRONG.GPU [R4.64+-0xb80], R192 ;  /* 0xfff480c00400798e */ /* 0x0001e8000c10e7aa */
[----:B--2---:R0:W-:Y:S02]  /*f140*/  RED.E.ADD.F32.FTZ.RN.STRONG.GPU [R8.64+-0xb80], R7 ;  /* 0xfff480070800798e */ /* 0x0041e4000c10e7aa */
.L_x_9576:
[----:B------:R-:W-:Y:S05]  /*f150*/  BSYNC B0 ;  /* 0x0000000000007941 */ /* 0x000fea0003800000 */
.L_x_9575:
[----:B------:R-:W0:Y:S01]  /*f160*/  LDS R163, [R163.X4+0x3680] ;  /* 0x00368000a3a37984 */ /* 0x000e220000004800 */
[----:B------:R-:W-:Y:S01]  /*f170*/  BSSY B0, `(.L_x_9577) ;  /* 0x0000004000007945 */ /* 0x000fe20003800000 */
[----:B------:R-:W-:Y:S05]  /*f180*/  @!P5 BRA `(.L_x_9578) ;  /* 0x000000200000d947 */ /* 0x000fea0003800000 */
[----:B------:R1:W-:Y:S04]  /*f190*/  RED.E.ADD.F32.FTZ.RN.STRONG.GPU [R4.64+-0xb00], R193 ;  /* 0xfff500c10400798e */ /* 0x0003e8000c10e7aa */
[----:B0-----:R1:W-:Y:S02]  /*f1a0*/  RED.E.ADD.F32.FTZ.RN.STRONG.GPU [R8.64+-0xb00], R163 ;  /* 0xfff500a30800798e */ /* 0x0013e4000c10e7aa */
.L_x_9578:
[----:B------:R-:W-:Y:S05]  /*f1b0*/  BSYNC B0 ;  /* 0x0000000000007941 */ /* 0x000fea0003800000 */
.L_x_9577:
        /* <DEDUP_REMOVED lines=12> */
.L_x_9580:
[----:B0-----:R-:W-:Y:S05]  /*f280*/  BSYNC B0 ;  /* 0x0000000000007941 */ /* 0x001fea0003800000 */
.L_x_9579:
[----:B------:R-:W0:Y:S01]  /*f290*/  LDS R165, [R165.X4+0x3780] ;  /* 0x00378000a5a57984 */ /* 0x000e220000004800 */
[----:B------:R-:W-:Y:S01]  /*f2a0*/  BSSY B0, `(.L_x_9581) ;  /* 0x0000004000007945 */ /* 0x000fe20003800000 */
[----:B------:R-:W-:Y:S05]  /*f2b0*/  @!P0 BRA `(.L_x_9582) ;  /* 0x0000002000008947 */ /* 0x000fea0003800000 */
[----:B------:R1:W-:Y:S04]  /*f2c0*/  RED.E.ADD.F32.FTZ.RN.STRONG.GPU [R4.64+-0xa00], R195 ;  /* 0xfff600c30400798e */ /* 0x0003e8000c10e7aa */
[----:B0-----:R1:W-:Y:S02]  /*f2d0*/  RED.E.ADD.F32.FTZ.RN.STRONG.GPU [R8.64+-0xa00], R165 ;  /* 0xfff600a50800798e */ /* 0x0013e4000c10e7aa */
.L_x_9582:
[----:B------:R-:W-:Y:S05]  /*f2e0*/  BSYNC B0 ;  /* 0x0000000000007941 */ /* 0x000fea0003800000 */
.L_x_9581:
[----:B--2---:R2:W1:Y:S01]  /*f2f0*/  LDS R7, [R166.X4+0x3800] ;  /* 0x00380000a6077984 */ /* 0x0044620000004800 */
[----:B------:R-:W-:Y:S01]  /*f300*/  BSSY B0, `(.L_x_9583) ;  /* 0x0000004000007945 */ /* 0x000fe20003800000 */
[----:B------:R-:W-:Y:S05]  /*f310*/  @!P1 BRA `(.L_x_9584) ;  /* 0x0000002000009947 */ /* 0x000fea0003800000 */
[----:B------:R2:W-:Y:S04]  /*f320*/  RED.E.ADD.F32.FTZ.RN.STRONG.GPU [R4.64+-0x980], R196 ;  /* 0xfff680c40400798e */ /* 0x0005e8000c10e7aa */
[----:B-1----:R2:W-:Y:S02]  /*f330*/  RED.E.ADD.F32.FTZ.RN.STRONG.GPU [R8.64+-0x980], R7 ;  /* 0xfff680070800798e */ /* 0x0025e4000c10e7aa */
.L_x_9584:
[----:B------:R-:W-:Y:S05]  /*f340*/  BSYNC B0 ;  /* 0x0000000000007941 */ /* 0x000fea0003800000 */
.L_x_9583:
[----:B------:R-:W2:Y:S01]  /*f350*/  LDS R167, [R167.X4+0x3880] ;  /* 0x00388000a7a77984 */ /* 0x000ea20000004800 */
[----:B------:R-:W-:Y:S01]  /*f360*/  BSSY B0, `(.L_x_9585) ;  /* 0x0000004000007945 */ /* 0x000fe20003800000 */
[----:B------:R-:W-:Y:S05]  /*f370*/  @!P2 BRA `(.L_x_9586) ;  /* 0x000000200000a947 */ /* 0x000fea0003800000 */
[----:B------:R4:W-:Y:S04]  /*f380*/  RED.E.ADD.F32.FTZ.RN.STRONG.GPU [R4.64+-0x900], R197 ;  /* 0xfff700c50400798e */ /* 0x0009e8000c10e7aa */
[----:B--2---:R4:W-:Y:S02]  /*f390*/  RED.E.ADD.F32.FTZ.RN.STRONG.GPU [R8.64+-0x900], R167 ;  /* 0xfff700a70800798e */ /* 0x0049e4000c10e7aa */
.L_x_9586:
[----:B------:R-:W-:Y:S05]  /*f3a0*/  BSYNC B0 ;  /* 0x0000000000007941 */ /* 0x000fea0003800000 */
.L_x_9585:
[----:B-12---:R1:W2:Y:S01]  /*f3b0*/  LDS R7, [R168.X4+0x3900] ;  /* 0x00390000a8077984 */ /* 0x0062a20000004800 */
[----:B------:R-:W-:Y:S01]  /*f3c0*/  BSSY B0, `(.L_x_9587) ;  /* 0x0000004000007945 */ /* 0x000fe20003800000 */
[----:B------:R-:W-:Y:S05]  /*f3d0*/  @!P3 BRA `(.L_x_9588) ;  /* 0x000000200000b947 */ /* 0x000fea0003800000 */
[----:B------:R1:W-:Y:S04]  /*f3e0*/  RED.E.ADD.F32.FTZ.RN.STRONG.GPU [R4.64+-0x880], R198 ;  /* 0xfff780c60400798e */ /* 0x0003e8000c10e7aa */
[----:B--2---:R1:W-:Y:S02]  /*f3f0*/  RED.E.ADD.F32.FTZ.RN.STRONG.GPU [R8.64+-0x880], R7 ;  /* 0xfff780070800798e */ /* 0x0043e4000c10e7aa */
.L_x_9588:
[----:B------:R-:W-:Y:S05]  /*f400*/  BSYNC B0 ;  /* 0x0000000000007941 */ /* 0x000fea0003800000 */
.L_x_9587:
[----:B------:R-:W1:Y:S01]  /*f410*/  LDS R153, [R153.X4+0x3980] ;  /* 0x0039800099997984 */ /* 0x000e620000004800 */
[----:B------:R-:W-:Y:S01]  /*f420*/  BSSY B0, `(.L_x_9589) ;  /* 0x0000004000007945 */ /* 0x000fe20003800000 */
[----:B------:R-:W-:Y:S05]  /*f430*/  @!P4 BRA `(.L_x_9590) ;  /* 0x000000200000c947 */ /* 0x000fea0003800000 */
[----:B------:R4:W-:Y:S04]  /*f440*/  RED.E.ADD.F32.FTZ.RN.STRONG.GPU [R4.64+-0x800], R199 ;  /* 0xfff800c70400798e */ /* 0x0009e8000c10e7aa */
[----:B-1----:R4:W-:Y:S02]  /*f450*/  RED.E.ADD.F32.FTZ.RN.STRONG.GPU [R8.64+-0x800], R153 ;  /* 0xfff800990800798e */ /* 0x0029e4000c10e7aa */
.L_x_9590:
[----:B------:R-:W-:Y:S05]  /*f460*/  BSYNC B0 ;  /* 0x0000000000007941 */ /* 0x000fea0003800000 */
.L_x_9589:
[----:B------:R-:W4:Y:S01]  /*f470*/  LDS R169, [R169.X4+0x3a00] ;  /* 0x003a0000a9a97984 */ /* 0x000f220000004800 */
[----:B------:R-:W-:Y:S01]  /*f480*/  BSSY B0, `(.L_x_9591) ;  /* 0x0000004000007945 */ /* 0x000fe20003800000 */
[----:B------:R-:W-:Y:S05]  /*f490*/  @!P5 BRA `(.L_x_9592) ;  /* 0x000000200000d947 */ /* 0x000fea0003800000 */
[----:B------:R4:W-:Y:S04]  /*f4a0*/  RED.E.ADD.F32.FTZ.RN.STRONG.GPU [R4.64+-0x780], R200 ;  /* 0xfff880c80400798e */ /* 0x0009e8000c10e7aa */
[----:B----4-:R4:W-:Y:S02]  /*f4b0*/  RED.E.ADD.F32.FTZ.RN.STRONG.GPU [R8.64+-0x780], R169 ;  /* 0xfff880a90800798e */ /* 0x0109e4000c10e7aa */
.L_x_9592:
[----:B------:R-:W-:Y:S05]  /*f4c0*/  BSYNC B0 ;  /* 0x0000000000007941 */ /* 0x000fea0003800000 */
.L_x_9591:
        /* <DEDUP_REMOVED lines=12> */
.L_x_9594:
[----:B-1----:R-:W-:Y:S05]  /*f590*/  BSYNC B0 ;  /* 0x0000000000007941 */ /* 0x002fea0003800000 */
.L_x_9593:
[----:B------:R-:W1:Y:S01]  /*f5a0*/  LDS R171, [R171.X4+0x3b00] ;  /* 0x003b0000abab7984 */ /* 0x000e620000004800 */
[----:B------:R-:W-:Y:S01]  /*f5b0*/  BSSY B0, `(.L_x_9595) ;  /* 0x0000004000007945 */ /* 0x000fe20003800000 */
[----:B------:R-:W-:Y:S05]  /*f5c0*/  @!P0 BRA `(.L_x_9596) ;  /* 0x0000002000008947 */ /* 0x000fea0003800000 */
[----:B------:R4:W-:Y:S04]  /*f5d0*/  RED.E.ADD.F32.FTZ.RN.STRONG.GPU [R4.64+-0x680], R202 ;  /* 0xfff980ca0400798e */ /* 0x0009e8000c10e7aa */
[----:B-1----:R4:W-:Y:S02]  /*f5e0*/  RED.E.ADD.F32.FTZ.RN.STRONG.GPU [R8.64+-0x680], R171 ;  /* 0xfff980ab0800798e */ /* 0x0029e4000c10e7aa */
.L_x_9596:
[----:B------:R-:W-:Y:S05]  /*f5f0*/  BSYNC B0 ;  /* 0x0000000000007941 */ /* 0x000fea0003800000 */
.L_x_9595:
[----:B--2---:R2:W4:Y:S01]  /*f600*/  LDS R7, [R172.X4+0x3b80] ;  /* 0x003b8000ac077984 */ /* 0x0045220000004800 */
[----:B------:R-:W-:Y:S01]  /*f610*/  BSSY B0, `(.L_x_9597) ;  /* 0x0000004000007945 */ /* 0x000fe20003800000 */
[----:B------:R-:W-:Y:S05]  /*f620*/  @!P1 BRA `(.L_x_9598) ;  /* 0x0000002000009947 */ /* 0x000fea0003800000 */
[----:B------:R2:W-:Y:S04]  /*f630*/  RED.E.ADD.F32.FTZ.RN.STRONG.GPU [R4.64+-0x600], R203 ;  /* 0xfffa00cb0400798e */ /* 0x0005e8000c10e7aa */
[----:B----4-:R2:W-:Y:S02]  /*f640*/  RED.E.ADD.F32.FTZ.RN.STRONG.GPU [R8.64+-0x600], R7 ;  /* 0xfffa00070800798e */ /* 0x0105e4000c10e7aa */
.L_x_9598:
[----:B------:R-:W-:Y:S05]  /*f650*/  BSYNC B0 ;  /* 0x0000000000007941 */ /* 0x000fea0003800000 */
.L_x_9597:
[----:B------:R-:W2:Y:S01]  /*f660*/  LDS R173, [R173.X4+0x3c00] ;  /* 0x003c0000adad7984 */ /* 0x000ea20000004800 */
[----:B------:R-:W-:Y:S01]  /*f670*/  BSSY B0, `(.L_x_9599) ;  /* 0x0000004000007945 */ /* 0x000fe20003800000 */
[----:B------:R-:W-:Y:S05]  /*f680*/  @!P2 BRA `(.L_x_9600) ;  /* 0x000000200000a947 */ /* 0x000fea0003800000 */
[----:B------:R4:W-:Y:S04]  /*f690*/  RED.E.ADD.F32.FTZ.RN.STRONG.GPU [R4.64+-0x580], R204 ;  /* 0xfffa80cc0400798e */ /* 0x0009e8000c10e7aa */
[----:B--2---:R4:W-:Y:S02]  /*f6a0*/  RED.E.ADD.F32.FTZ.RN.STRONG.GPU [R8.64+-0x580], R173 ;  /* 0xfffa80ad0800798e */ /* 0x0049e4000c10e7aa */
.L_x_9600:
[----:B------:R-:W-:Y:S05]  /*f6b0*/  BSYNC B0 ;  /* 0x0000000000007941 */ /* 0x000fea0003800000 */
.L_x_9599:
[----:B--2-4-:R2:W4:Y:S01]  /*f6c0*/  LDS R7, [R174.X4+0x3c80] ;  /* 0x003c8000ae077984 */ /* 0x0145220000004800 */
[----:B------:R-:W-:Y:S01]  /*f6d0*/  BSSY B0, `(.L_x_9601) ;  /* 0x0000004000007945 */ /* 0x000fe20003800000 */
[----:B------:R-:W-:Y:S05]  /*f6e0*/  @!P3 BRA `(.L_x_9602) ;  /* 0x000000200000b947 */ /* 0x000fea0003800000 */
[----:B------:R2:W-:Y:S04]  /*f6f0*/  RED.E.ADD.F32.FTZ.RN.STRONG.GPU [R4.64+-0x500], R205 ;  /* 0xfffb00cd0400798e */ /* 0x0005e8000c10e7aa */
[----:B----4-:R2:W-:Y:S02]  /*f700*/  RED.E.ADD.F32.FTZ.RN.STRONG.GPU [R8.64+-0x500], R7 ;  /* 0xfffb00070800798e */ /* 0x0105e4000c10e7aa */
.L_x_9602:
[----:B------:R-:W-:Y:S05]  /*f710*/  BSYNC B0 ;  /* 0x0000000000007941 */ /* 0x000fea0003800000 */
.L_x_9601:
[----:B------:R-:W2:Y:S01]  /*f720*/  LDS R175, [R175.X4+0x3d00] ;  /* 0x003d0000afaf7984 */ /* 0x000ea20000004800 */
[----:B------:R-:W-:Y:S01]  /*f730*/  BSSY B0, `(.L_x_9603) ;  /* 0x0000004000007945 */ /* 0x000fe20003800000 */
[----:B------:R-:W-:Y:S05]  /*f740*/  @!P4 BRA `(.L_x_9604) ;  /* 0x000000200000c947 */ /* 0x000fea0003800000 */
[----:B------:R4:W-:Y:S04]  /*f750*/  RED.E.ADD.F32.FTZ.RN.STRONG.GPU [R4.64+-0x480], R206 ;  /* 0xfffb80ce0400798e */ /* 0x0009e8000c10e7aa */
[----:B--2---:R4:W-:Y:S02]  /*f760*/  RED.E.ADD.F32.FTZ.RN.STRONG.GPU [R8.64+-0x480], R175 ;  /* 0xfffb80af0800798e */ /* 0x0049e4000c10e7aa */
.L_x_9604:
[----:B------:R-:W-:Y:S05]  /*f770*/  BSYNC B0 ;  /* 0x0000000000007941 */ /* 0x000fea0003800000 */
.L_x_9603:
[----:B--2-4-:R2:W4:Y:S01]  /*f780*/  LDS R7, [R176.X4+0x3d80] ;  /* 0x003d8000b0077984 */ /* 0x0145220000004800 */
[----:B------:R-:W-:Y:S01]  /*f790*/  BSSY B0, `(.L_x_9605) ;  /* 0x0000004000007945 */ /* 0x000fe20003800000 */
[----:B------:R-:W-:Y:S05]  /*f7a0*/  @!P5 BRA `(.L_x_9606) ;  /* 0x000000200000d947 */ /* 0x000fea0003800000 */
[----:B------:R2:W-:Y:S04]  /*f7b0*/  RED.E.ADD.F32.FTZ.RN.STRONG.GPU [R4.64+-0x400], R207 ;  /* 0xfffc00cf0400798e */ /* 0x0005e8000c10e7aa */
[----:B----4-:R2:W-:Y:S02]  /*f7c0*/  RED.E.ADD.F32.FTZ.RN.STRONG.GPU [R8.64+-0x400], R7 ;  /* 0xfffc00070800798e */ /* 0x0105e4000c10e7aa */
.L_x_9606:
[----:B------:R-:W-:Y:S05]  /*f7d0*/  BSYNC B0 ;  /* 0x0000000000007941 */ /* 0x000fea0003800000 */
.L_x_9605:
        /* <DEDUP_REMOVED lines=12> */
.L_x_9608:
[----:B------:R-:W-:Y:S05]  /*f8a0*/  BSYNC B0 ;  /* 0x0000000000007941 */ /* 0x000fea0003800000 */
.L_x_9607:
[----:B--2-4-:R2:W4:Y:S01]  /*f8b0*/  LDS R7, [R178.X4+0x3e80] ;  /* 0x003e8000b2077984 */ /* 0x0145220000004800 */
[----:B------:R-:W-:Y:S01]  /*f8c0*/  BSSY B0, `(.L_x_9609) ;  /* 0x0000004000007945 */ /* 0x000fe20003800000 */
[----:B------:R-:W-:Y:S05]  /*f8d0*/  @!P0 BRA `(.L_x_9610) ;  /* 0x0000002000008947 */ /* 0x000fea0003800000 */
[----:B------:R2:W-:Y:S04]  /*f8e0*/  RED.E.ADD.F32.FTZ.RN.STRONG.GPU [R4.64+-0x300], R209 ;  /* 0xfffd00d10400798e */ /* 0x0005e8000c10e7aa */
[----:B----4-:R2:W-:Y:S02]  /*f8f0*/  RED.E.ADD.F32.FTZ.RN.STRONG.GPU [R8.64+-0x300], R7 ;  /* 0xfffd00070800798e */ /* 0x0105e4000c10e7aa */
.L_x_9610:
[----:B------:R-:W-:Y:S05]  /*f900*/  BSYNC B0 ;  /* 0x0000000000007941 */ /* 0x000fea0003800000 */
.L_x_9609:
[----:B------:R-:W2:Y:S01]  /*f910*/  LDS R179, [R179.X4+0x3f00] ;  /* 0x003f0000b3b37984 */ /* 0x000ea20000004800 */
[----:B------:R-:W-:Y:S01]  /*f920*/  BSSY B0, `(.L_x_9611) ;  /* 0x0000004000007945 */ /* 0x000fe20003800000 */
[----:B------:R-:W-:Y:S05]  /*f930*/  @!P1 BRA `(.L_x_9612) ;  /* 0x0000002000009947 */ /* 0x000fea0003800000 */
[----:B------:R4:W-:Y:S04]  /*f940*/  RED.E.ADD.F32.FTZ.RN.STRONG.GPU [R4.64+-0x280], R210 ;  /* 0xfffd80d20400798e */ /* 0x0009e8000c10e7aa */
[----:B--2---:R4:W-:Y:S02]  /*f950*/  RED.E.ADD.F32.FTZ.RN.STRONG.GPU [R8.64+-0x280], R179 ;  /* 0xfffd80b30800798e */ /* 0x0049e4000c10e7aa */
.L_x_9612:
[----:B------:R-:W-:Y:S05]  /*f960*/  BSYNC B0 ;  /* 0x0000000000007941 */ /* 0x000fea0003800000 */
.L_x_9611:
[----:B--2-4-:R2:W4:Y:S01]  /*f970*/  LDS R7, [R180.X4+0x3f80] ;  /* 0x003f8000b4077984 */ /* 0x0145220000004800 */
[----:B------:R-:W-:Y:S01]  /*f980*/  BSSY B0, `(.L_x_9613) ;  /* 0x0000004000007945 */ /* 0x000fe20003800000 */
[----:B------:R-:W-:Y:S05]  /*f990*/  @!P2 BRA `(.L_x_9614) ;  /* 0x000000200000a947 */ /* 0x000fea0003800000 */
[----:B------:R2:W-:Y:S04]  /*f9a0*/  RED.E.ADD.F32.FTZ.RN.STRONG.GPU [R4.64+-0x200], R211 ;  /* 0xfffe00d30400798e */ /* 0x0005e8000c10e7aa */
[----:B----4-:R2:W-:Y:S02]  /*f9b0*/  RED.E.ADD.F32.FTZ.RN.STRONG.GPU [R8.64+-0x200], R7 ;  /* 0xfffe00070800798e */ /* 0x0105e4000c10e7aa */
.L_x_9614:
[----:B------:R-:W-:Y:S05]  /*f9c0*/  BSYNC B0 ;  /* 0x0000000000007941 */ /* 0x000fea0003800000 */
.L_x_9613:
[----:B------:R-:W2:Y:S01]  /*f9d0*/  LDS R181, [R181.X4+0x4000] ;  /* 0x00400000b5b57984 */ /* 0x000ea20000004800 */
[----:B------:R-:W-:Y:S01]  /*f9e0*/  BSSY B0, `(.L_x_9615) ;  /* 0x0000004000007945 */ /* 0x000fe20003800000 */
[----:B------:R-:W-:Y:S05]  /*f9f0*/  @!P3 BRA `(.L_x_9616) ;  /* 0x000000200000b947 */ /* 0x000fea0003800000 */
[----:B------:R4:W-:Y:S04]  /*fa00*/  RED.E.ADD.F32.FTZ.RN.STRONG.GPU [R4.64+-0x180], R212 ;  /* 0xfffe80d40400798e */ /* 0x0009e8000c10e7aa */
[----:B--2---:R4:W-:Y:S02]  /*fa10*/  RED.E.ADD.F32.FTZ.RN.STRONG.GPU [R8.64+-0x180], R181 ;  /* 0xfffe80b50800798e */ /* 0x0049e4000c10e7aa */
.L_x_9616:
[----:B------:R-:W-:Y:S05]  /*fa20*/  BSYNC B0 ;  /* 0x0000000000007941 */ /* 0x000fea0003800000 */
.L_x_9615:
[----:B--2-4-:R2:W4:Y:S01]  /*fa30*/  LDS R7, [R182.X4+0x4080] ;  /* 0x00408000b6077984 */ /* 0x0145220000004800 */
[----:B------:R-:W-:Y:S01]  /*fa40*/  BSSY B0, `(.L_x_9617) ;  /* 0x0000004000007945 */ /* 0x000fe20003800000 */
[----:B------:R-:W-:Y:S05]  /*fa50*/  @!P4 BRA `(.L_x_9618) ;  /* 0x000000200000c947 */ /* 0x000fea0003800000 */
[----:B------:R2:W-:Y:S04]  /*fa60*/  RED.E.ADD.F32.FTZ.RN.STRONG.GPU [R4.64+-0x100], R213 ;  /* 0xffff00d50400798e */ /* 0x0005e8000c10e7aa */
[----:B----4-:R2:W-:Y:S02]  /*fa70*/  RED.E.ADD.F32.FTZ.RN.STRONG.GPU [R8.64+-0x100], R7 ;  /* 0xffff00070800798e */ /* 0x0105e4000c10e7aa */
.L_x_9618:
[----:B------:R-:W-:Y:S05]  /*fa80*/  BSYNC B0 ;  /* 0x0000000000007941 */ /* 0x000fea0003800000 */
.L_x_9617:
[----:B------:R-:W2:Y:S01]  /*fa90*/  LDS R183, [R183.X4+0x4100] ;  /* 0x00410000b7b77984 */ /* 0x000ea20000004800 */
[----:B------:R-:W-:Y:S01]  /*faa0*/  BSSY B0, `(.L_x_9619) ;  /* 0x0000004000007945 */ /* 0x000fe20003800000 */
[----:B------:R-:W-:Y:S05]  /*fab0*/  @!P5 BRA `(.L_x_9620) ;  /* 0x000000200000d947 */ /* 0x000fea0003800000 */
[----:B------:R4:W-:Y:S04]  /*fac0*/  RED.E.ADD.F32.FTZ.RN.STRONG.GPU [R4.64+-0x80], R214 ;  /* 0xffff80d60400798e */ /* 0x0009e8000c10e7aa */
[----:B--2---:R4:W-:Y:S02]  /*fad0*/  RED.E.ADD.F32.FTZ.RN.STRONG.GPU [R8.64+-0x80], R183 ;  /* 0xffff80b70800798e */ /* 0x0049e4000c10e7aa */
.L_x_9620:
[----:B------:R-:W-:Y:S05]  /*fae0*/  BSYNC B0 ;  /* 0x0000000000007941 */ /* 0x000fea0003800000 */
.L_x_9619:
[----:B--2-4-:R-:W2:Y:S01]  /*faf0*/  SHFL.DOWN PT, R5, R0, 0x1, 0x1f ;  /* 0x08201f0000057f89 */ /* 0x014ea200000e0000 */
[C---:B------:R-:W-:Y:S01]  /*fb00*/  ISETP.GT.AND P0, PT, R126.reuse, 0x1e, PT ;  /* 0x0000001e7e00780c */ /* 0x040fe20003f04270 */
        /* <DEDUP_REMOVED lines=38> */
[----:B------:R-:W-:Y:S02]  /*fd70*/  FADD.FTZ R46, R131, R46 ;  /* 0x0000002e832e7221 */ /* 0x000fe40000010000 */
[----:B------:R-:W-:Y:S02]  /*fd80*/  FADD.FTZ R45, R149, R45 ;  /* 0x0000002d952d7221 */ /* 0x000fe40000010000 */
[----:B------:R-:W-:Y:S02]  /*fd90*/  FADD.FTZ R44, R137, R44 ;  /* 0x0000002c892c7221 */ /* 0x000fe40000010000 */
[----:B------:R-:W-:Y:S02]  /*fda0*/  FADD.FTZ R43, R16, R43 ;  /* 0x0000002b102b7221 */ /* 0x000fe40000010000 */
[----:B------:R-:W-:Y:S02]  /*fdb0*/  FFMA.FTZ R70, R19, R86, R70 ;  /* 0x0000005613467223 */ /* 0x000fe40000010046 */
[----:B------:R-:W-:-:S02]  /*fdc0*/  FADD.FTZ R42, R219, R42 ;  /* 0x0000002adb2a7221 */ /* 0x000fc40000010000 */
[----:B------:R-:W-:Y:S02]  /*fdd0*/  FFMA.FTZ R72, R23, R88, R72 ;  /* 0x0000005817487223 */ /* 0x000fe40000010048 */
[----:B------:R-:W-:Y:S02]  /*fde0*/  FADD.FTZ R41, R20, R41 ;  /* 0x0000002914297221 */ /* 0x000fe40000010000 */
        /* <DEDUP_REMOVED lines=13> */
[----:B------:R-:W-:Y:S01]  /*fec0*/  FFMA.FTZ R7, R104, R23, R216 ;  /* 0x0000001768077223 */ /* 0x000fe200000100d8 */
[----:B------:R-:W-:-:S03]  /*fed0*/  MOV R5, R14 ;  /* 0x0000000e00057202 */ /* 0x000fc60000000f00 */
[----:B------:R-:W-:Y:S02]  /*fee0*/  FADD.FTZ R40, R7, R40 ;  /* 0x0000002807287221 */ /* 0x000fe40000010000 */
        /* <DEDUP_REMOVED lines=11> */
.L_x_9622:
[----:B--2---:R-:W-:Y:S05]  /*ffa0*/  BSYNC B0 ;  /* 0x0000000000007941 */ /* 0x004fea0003800000 */
.L_x_9621:
        /* <DEDUP_REMOVED lines=8> */
.L_x_9544:
        /* <DEDUP_REMOVED lines=23> */
[----:B------:R-:W-:Y:S01]  /*101a0*/  LOP3.LUT R11, R125, 0x160, RZ, 0xfc, !PT ;  /* 0x000001607d0b7812 */ /* 0x000fe200078efcff */
[----:B------:R-:W5:Y:S01]  /*101b0*/  @!P3 LDG.E R21, [R2.64+0x100] ;  /* 0x0001002a0215b981 */ /* 0x000f62000c1e1900 */
[----:B------:R-:W-:Y:S02]  /*101c0*/  ISETP.GE.AND P0, PT, R5, UR28, PT ;  /* 0x0000001c05007c0c */ /* 0x000fe4000bf06270 */
[C---:B------:R-:W-:Y:S02]  /*101d0*/  LOP3.LUT R14, R125.reuse, 0x180, RZ, 0xfc, !PT ;  /* 0x000001807d0e7812 */ /* 0x040fe400078efcff */
[----:B------:R-:W-:Y:S01]  /*101e0*/  LOP3.LUT R15, R125, 0x1a0, RZ, 0xfc, !PT ;  /* 0x000001a07d0f7812 */ /* 0x000fe200078efcff */
[----:B---3--:R-:W3:Y:S01]  /*101f0*/  @!P4 LDG.E R22, [R2.64+0x180] ;  /* 0x0001802a0216c981 */ /* 0x008ee2000c1e1900 */
[----:B------:R-:W-:-:S02]  /*10200*/  ISETP.GE.AND P1, PT, R6, UR28, PT ;  /* 0x0000001c06007c0c */ /* 0x000fc4000bf26270 */
[----:B------:R-:W-:Y:S01]  /*10210*/  LOP3.LUT R16, R125, 0x1c0, RZ, 0xfc, !PT ;  /* 0x000001c07d107812 */ /* 0x000fe200078efcff */
        /* <DEDUP_REMOVED lines=48> */
[----:B------:R-:W5:Y:S01]  /*10520*/  LDS R20, [R105.X4+0xc] ;  /* 0x00000c0069147984 */ /* 0x000f620000004800 */
[----:B--2---:R-:W-:-:S03]  /*10530*/  FADD.FTZ R22, R2, UR5 ;  /* 0x0000000502167e21 */ /* 0x004fc60008010000 */
[----:B------:R-:W2:Y:S02]  /*10540*/  LDS R2, [R105.X4+0x14] ;  /* 0x0000140069027984 */ /* 0x000ea40000004800 */
[----:B------:R-:W-:Y:S01]  /*10550*/  FSETP.GTU.FTZ.AND P4, PT, R22, 20, PT ;  /* 0x41a000001600780b */ /* 0x000fe20003f9c000 */
[----:B---3--:R-:W-:Y:S02]  /*10560*/  FADD.FTZ R21, R21, UR5 ;  /* 0x0000000515157e21 */ /* 0x008fe40008010000 */
[----:B----4-:R-:W-:Y:S02]  /*10570*/  FADD.FTZ R25, R3, UR5 ;  /* 0x0000000503197e21 */ /* 0x010fe40008010000 */
[----:B------:R-:W3:Y:S01]  /*10580*/  LDS R3, [R105.X4+0x18] ;  /* 0x0000180069037984 */ /* 0x000ee20000004800 */
[----:B------:R-:W-:-:S07]  /*10590*/  FSETP.GTU.FTZ.AND P1, PT, R21, 20, PT ;  /* 0x41a000001500780b */ /* 0x000fce0003f3c000 */
[----:B------:R-:W-:-:S04]  /*105a0*/  @!P4 FMUL.FTZ R22, R22, -1.4426950216293334961 ;  /* 0xbfb8aa3b1616c820 */ /* 0x000fc80000410000 */
[----:B------:R4:W1:Y:S01]  /*105b0*/  @!P4 MUFU.EX2 R23, R22 ;  /* 0x000000160017c308 */ /* 0x0008620000000800 */
[----:B------:R-:W-:Y:S01]  /*105c0*/  FSETP.GTU.FTZ.AND P5, PT, R25, 20, PT ;  /* 0x41a000001900780b */ /* 0x000fe20003fbc000 */
[----:B-----5:R-:W-:Y:S02]  /*105d0*/  FADD.FTZ R26, R20, UR5 ;  /* 0x00000005141a7e21 */ /* 0x020fe40008010000 */
[----:B------:R-:W5:Y:S03]  /*105e0*/  LDS R20, [R105.X4+0x1c] ;  /* 0x00001c0069147984 */ /* 0x000f660000004800 */
[----:B------:R-:W-:Y:S01]  /*105f0*/  FSETP.GTU.FTZ.AND P0, PT, R26, 20, PT ;  /* 0x41a000001a00780b */ /* 0x000fe20003f1c000 */
[----:B------:R-:W-:Y:S01]  /*10600*/  @!P1 FMUL.FTZ R27, R21, -1.4426950216293334961 ;  /* 0xbfb8aa3b151b9820 */ /* 0x000fe20000410000 */
[----:B----4-:R-:W-:Y:S04]  /*10610*/  LDS R22, [R105.X4+0x24] ;  /* 0x0000240069167984 */ /* 0x010fe80000004800 */
[----:B------:R-:W4:Y:S01]  /*10620*/  LDS R21, [R105.X4+0x20] ;  /* 0x0000200069157984 */ /* 0x000f220000004800 */
[----:B------:R-:W-:-:S02]  /*10630*/  @!P5 FMUL.FTZ R25, R25, -1.4426950216293334961 ;  /* 0xbfb8aa3b1919d820 */ /* 0x000fc40000410000 */
[----:B-1----:R-:W-:Y:S02]  /*10640*/  @!P4 FADD.FTZ R24, R23, 1 ;  /* 0x3f8000001718c421 */ /* 0x002fe40000010000 */
[----:B------:R-:W1:Y:S01]  /*10650*/  LDS R23, [R105.X4+0x28] ;  /* 0x0000280069177984 */ /* 0x000e620000004800 */
[----:B------:R-:W0:Y:S01]  /*10660*/  @!P1 MUFU.EX2 R27, R27 ;  /* 0x0000001b001b9308 */ /* 0x000e220000000800 */
[----:B------:R-:W-:-:S07]  /*10670*/  @!P0 FMUL.FTZ R26, R26, -1.4426950216293334961 ;  /* 0xbfb8aa3b1a1a8820 */ /* 0x000fce0000410000 */
[----:B------:R-:W3:Y:S01]  /*10680*/  @!P5 MUFU.EX2 R25, R25 ;  /* 0x000000190019d308 */ /* 0x000ee20000000800 */
[----:B--2---:R-:W-:-:S07]  /*10690*/  FADD.FTZ R2, R2, UR5 ;  /* 0x0000000502027e21 */ /* 0x004fce0008010000 */
[----:B------:R-:W2:Y:S01]  /*106a0*/  @!P0 MUFU.EX2 R26, R26 ;  /* 0x0000001a001a8308 */ /* 0x000ea20000000800 */
[----:B0-----:R-:W-:-:S07]  /*106b0*/  @!P1 FADD.FTZ R27, R27, 1 ;  /* 0x3f8000001b1b9421 */ /* 0x001fce0000010000 */
[----:B------:R-:W0:Y:S01]  /*106c0*/  @!P4 MUFU.RCP R24, R24 ;  /* 0x000000180018c308 */ /* 0x000e220000001000 */
[----:B---3--:R-:W-:Y:S01]  /*106d0*/  @!P5 FADD.FTZ R25, R25, 1 ;  /* 0x3f8000001919d421 */ /* 0x008fe20000010000 */
[----:B------:R-:W-:Y:S01]  /*106e0*/  FSETP.GTU.FTZ.AND P2, PT, R2, 20, PT ;  /* 0x41a000000200780b */ /* 0x000fe20003f5c000 */
[----:B------:R-:W-:Y:S02]  /*106f0*/  FADD.FTZ R3, R3, UR5 ;  /* 0x0000000503037e21 */ /* 0x000fe40008010000 */
[----:B-----5:R-:W-:-:S03]  /*10700*/  FADD.FTZ R20, R20, UR5 ;  /* 0x0000000514147e21 */ /* 0x020fc60008010000 */
[----:B------:R-:W3:Y:S01]  /*10710*/  @!P5 MUFU.RCP R25, R25 ;  /* 0x000000190019d308 */ /* 0x000ee20000001000 */
[----:B--2---:R-:W-:Y:S01]  /*10720*/  @!P0 FADD.FTZ R26, R26, 1 ;  /* 0x3f8000001a1a8421 */ /* 0x004fe20000010000 */
[----:B------:R-:W-:-:S06]  /*10730*/  FSETP.GTU.FTZ.AND P3, PT, R3, 20, PT ;  /* 0x41a000000300780b */ /* 0x000fcc0003f7c000 */
[----:B------:R-:W2:Y:S01]  /*10740*/  @!P1 MUFU.RCP R27, R27 ;  /* 0x0000001b001b9308 */ /* 0x000ea20000001000 */
[----:B0-----:R-:W-:Y:S01]  /*10750*/  @!P4 FMUL.FTZ R41, R41, R24 ;  /* 0x000000182929c220 */ /* 0x001fe20000410000 */
[----:B------:R-:W-:Y:S01]  /*10760*/  FSETP.GTU.FTZ.AND P4, PT, R20, 20, PT ;  /* 0x41a000001400780b */ /* 0x000fe20003f9c000 */
[----:B------:R-:W-:Y:S02]  /*10770*/  @!P2 FMUL.FTZ R2, R2, -1.4426950216293334961 ;  /* 0xbfb8aa3b0202a820 */ /* 0x000fe40000410000 */
[----:B----4-:R-:W-:-:S03]  /*10780*/  FADD.FTZ R21, R21, UR5 ;  /* 0x0000000515157e21 */ /* 0x010fc60008010000 */
[----:B------:R-:W0:Y:S01]  /*10790*/  @!P0 MUFU.RCP R26, R26 ;  /* 0x0000001a001a8308 */ /* 0x000e220000001000 */
[----:B-1----:R-:W-:Y:S02]  /*107a0*/  FADD.FTZ R23, R23, UR5 ;  /* 0x0000000517177e21 */ /* 0x002fe40008010000 */
[----:B---3--:R-:W-:Y:S01]  /*107b0*/  @!P5 FMUL.FTZ R42, R42, R25 ;  /* 0x000000192a2ad220 */ /* 0x008fe20000410000 */
[----:B------:R-:W-:Y:S01]  /*107c0*/  FSETP.GTU.FTZ.AND P5, PT, R21, 20, PT ;  /* 0x41a000001500780b */ /* 0x000fe20003fbc000 */
[----:B------:R-:W-:Y:S02]  /*107d0*/  @!P3 FMUL.FTZ R3, R3, -1.4426950216293334961 ;  /* 0xbfb8aa3b0303b820 */ /* 0x000fe40000410000 */
[----:B--2---:R-:W-:Y:S01]  /*107e0*/  @!P1 FMUL.FTZ R44, R44, R27 ;  /* 0x0000001b2c2c9220 */ /* 0x004fe20000410000 */
[----:B------:R-:W-:Y:S01]  /*107f0*/  FSETP.GTU.FTZ.AND P1, PT, R23, 20, PT ;  /* 0x41a000001700780b */ /* 0x000fe20003f3c000 */
[----:B------:R-:W1:Y:S01]  /*10800*/  @!P2 MUFU.EX2 R2, R2 ;  /* 0x000000020002a308 */ /* 0x000e620000000800 */
[----:B------:R-:W-:-:S02]  /*10810*/  @!P4 FMUL.FTZ R20, R20, -1.4426950216293334961 ;  /* 0xbfb8aa3b1414c820 */ /* 0x000fc40000410000 */
[----:B------:R-:W-:Y:S02]  /*10820*/  FADD.FTZ R22, R22, UR5 ;  /* 0x0000000516167e21 */ /* 0x000fe40008010000 */
[----:B0-----:R-:W-:-:S03]  /*10830*/  @!P0 FMUL.FTZ R43, R43, R26 ;  /* 0x0000001a2b2b8220 */ /* 0x001fc60000410000 */
[----:B------:R-:W0:Y:S01]  /*10840*/  @!P3 MUFU.EX2 R3, R3 ;  /* 0x000000030003b308 */ /* 0x000e220000000800 */
[----:B------:R-:W-:Y:S01]  /*10850*/  FSETP.GTU.FTZ.AND P0, PT, R22, 20, PT ;  /* 0x41a000001600780b */ /* 0x000fe20003f1c000 */
[----:B------:R-:W-:-:S06]  /*10860*/  @!P5 FMUL.FTZ R24, R21, -1.4426950216293334961 ;  /* 0xbfb8aa3b1518d820 */ /* 0x000fcc0000410000 */
[----:B------:R-:W2:Y:S01]  /*10870*/  @!P4 MUFU.EX2 R20, R20 ;  /* 0x000000140014c308 */ /* 0x000ea20000000800 */
[----:B------:R-:W-:Y:S02]  /*10880*/  @!P1 FMUL.FTZ R26, R23, -1.4426950216293334961 ;  /* 0xbfb8aa3b171a9820 */ /* 0x000fe40000410000 */
[----:B-1----:R-:W-:Y:S02]  /*10890*/  @!P2 FADD.FTZ R21, R2, 1 ;  /* 0x3f8000000215a421 */ /* 0x002fe40000010000 */
[----:B------:R-:W-:Y:S03]  /*108a0*/  LDS R2, [R105.X4+0x2c] ;  /* 0x00002c0069027984 */ /* 0x000fe60000004800 */
[----:B------:R-:W1:Y:S01]  /*108b0*/  @!P5 MUFU.EX2 R24, R24 ;  /* 0x000000180018d308 */ /* 0x000e620000000800 */
[----:B------:R-:W-:Y:S02]  /*108c0*/  @!P0 FMUL.FTZ R25, R22, -1.4426950216293334961 ;  /* 0xbfb8aa3b16198820 */ /* 0x000fe40000410000 */
[----:B0-----:R-:W-:-:S02]  /*108d0*/  @!P3 FADD.FTZ R22, R3, 1 ;  /* 0x3f8000000316b421 */ /* 0x001fc40000010000 */
[----:B------:R-:W-:Y:S03]  /*108e0*/  LDS R3, [R105.X4+0x30] ;  /* 0x0000300069037984 */ /* 0x000fe60000004800 */
[----:B------:R-:W0:Y:S01]  /*108f0*/  @!P1 MUFU.EX2 R26, R26 ;  /* 0x0000001a001a9308 */ /* 0x000e220000000800 */
[----:B--2---:R-:W-:Y:S02]  /*10900*/  @!P4 FADD.FTZ R23, R20, 1 ;  /* 0x3f8000001417c421 */ /* 0x004fe40000010000 */
[----:B------:R-:W-:Y:S05]  /*10910*/  LDS R20, [R105.X4+0x34] ;  /* 0x0000340069147984 */ /* 0x000fea0000004800 */
[----:B------:R2:W-:Y:S02]  /*10920*/  @!P2 MUFU.RCP R28, R21 ;  /* 0x00000015001ca308 */ /* 0x0005e40000001000 */
[----:B--2---:R-:W2:Y:S06]  /*10930*/  LDS R21, [R105.X4+0x38] ;  /* 0x0000380069157984 */ /* 0x004eac0000004800 */
[----:B------:R3:W-:Y:S01]  /*10940*/  @!P3 MUFU.RCP R27, R22 ;  /* 0x00000016001bb308 */ /* 0x0007e20000001000 */
[----:B-1----:R-:W-:-:S07]  /*10950*/  @!P5 FADD.FTZ R24, R24, 1 ;  /* 0x3f8000001818d421 */ /* 0x002fce0000010000 */
[----:B------:R1:W-:Y:S01]  /*10960*/  @!P4 MUFU.RCP R30, R23 ;  /* 0x00000017001ec308 */ /* 0x0003e20000001000 */
[----:B---3--:R-:W3:Y:S01]  /*10970*/  LDS R22, [R105.X4+0x3c] ;  /* 0x00003c0069167984 */ /* 0x008ee20000004800 */
[----:B0-----:R-:W-:-:S03]  /*10980*/  @!P1 FADD.FTZ R26, R26, 1 ;  /* 0x3f8000001a1a9421 */ /* 0x001fc60000010000 */
[----:B-1----:R-:W0:Y:S04]  /*10990*/  LDS R23, [R105.X4] ;  /* 0x0000000069177984 */ /* 0x002e280000004800 */
[----:B------:R-:W-:Y:S06]  /*109a0*/  BAR.SYNC.DEFER_BLOCKING 0x0 ;  /* 0x0000000000007b1d */ /* 0x000fec0000010000 */
[----:B------:R-:W1:Y:S08]  /*109b0*/  @!P0 MUFU.EX2 R25, R25 ;  /* 0x0000001900198308 */ /* 0x000e700000000800 */
[----:B------:R-:W4:Y:S08]  /*109c0*/  @!P5 MUFU.RCP R29, R24 ;  /* 0x00000018001dd308 */ /* 0x000f300000001000 */
[----:B------:R-:W5:Y:S01]  /*109d0*/  @!P1 MUFU.RCP R31, R26 ;  /* 0x0000001a001f9308 */ /* 0x000f620000001000 */
[----:B-1----:R-:W-:-:S02]  /*109e0*/  @!P0 FADD.FTZ R25, R25, 1 ;  /* 0x3f80000019198421 */ /* 0x002fc40000010000 */
[----:B------:R-:W-:Y:S01]  /*109f0*/  @!P4 FMUL.FTZ R47, R47, R30 ;  /* 0x0000001e2f2fc220 */ /* 0x000fe20000410000 */
[----:B------:R-:W-:Y:S01]  /*10a00*/  MOV R30, UR28 ;  /* 0x0000001c001e7c02 */ /* 0x000fe20008000f00 */
[----:B------:R-:W-:Y:S01]  /*10a10*/  STS [R105.X4], R72 ;  /* 0x0000004869007388 */ /* 0x000fe20000004800 */
[----:B------:R-:W-:Y:S02]  /*10a20*/  @!P3 FMUL.FTZ R46, R46, R27 ;  /* 0x0000001b2e2eb220 */ /* 0x000fe40000410000 */
[----:B------:R1:W0:Y:S01]  /*10a30*/  @!P0 MUFU.RCP R32, R25 ;  /* 0x0000001900208308 */ /* 0x0002220000001000 */
[----:B------:R-:W-:Y:S01]  /*10a40*/  STS [R105.X4+0x4], R71 ;  /* 0x0000044769007388 */ /* 0x000fe20000004800 */
[----:B----4-:R-:W-:-:S03]  /*10a50*/  @!P5 FMUL.FTZ R48, R48, R29 ;  /* 0x0000001d3030d220 */ /* 0x010fc60000410000 */
[----:B------:R-:W-:Y:S01]  /*10a60*/  STS [R105.X4+0x8], R70 ;  /* 0x0000084669007388 */ /* 0x000fe20000004800 */
[----:B-----5:R-:W-:-:S03]  /*10a70*/  @!P1 FMUL.FTZ R50, R50, R31 ;  /* 0x0000001f32329220 */ /* 0x020fc60000410000 */
        /* <DEDUP_REMOVED lines=14> */
[----:B-1----:R-:W-:Y:S04]  /*10b60*/  LDS R25, [R122] ;  /* 0x000000007a197984 */ /* 0x002fe80000000800 */
        /* <DEDUP_REMOVED lines=16> */
[----:B--2---:R-:W-:-:S05]  /*10c70*/  FADD.FTZ R26, R21, UR5 ;  /* 0x00000005151a7e21 */ /* 0x004fca0008010000 */
[----:B------:R-:W-:Y:S01]  /*10c80*/  FSETP.GTU.FTZ.AND P3, PT, R26, 20, PT ;  /* 0x41a000001a00780b */ /* 0x000fe20003f7c000 */
[----:B------:R-:W-:Y:S02]  /*10c90*/  @!P2 FMUL.FTZ R45, R45, R28 ;  /* 0x0000001c2d2da220 */ /* 0x000fe40000410000 */
[----:B---3--:R-:W-:Y:S02]  /*10ca0*/  FADD.FTZ R28, R22, UR5 ;  /* 0x00000005161c7e21 */ /* 0x008fe40008010000 */
[----:B0-----:R-:W-:Y:S02]  /*10cb0*/  FADD.FTZ R22, R23, UR5 ;  /* 0x0000000517167e21 */ /* 0x001fe40008010000 */
[----:B------:R-:W-:Y:S02]  /*10cc0*/  FADD.FTZ R3, R3, UR5 ;  /* 0x0000000503037e21 */ /* 0x000fe40008010000 */
[----:B------:R-:W-:Y:S02]  /*10cd0*/  FADD.FTZ R24, R20, UR5 ;  /* 0x0000000514187e21 */ /* 0x000fe40008010000 */
[----:B------:R-:W-:-:S02]  /*10ce0*/  FADD.FTZ R2, R2, UR5 ;  /* 0x0000000502027e21 */ /* 0x000fc40008010000 */
[----:B------:R-:W-:Y:S01]  /*10cf0*/  @!P3 FMUL.FTZ R23, R26, -1.4426950216293334961 ;  /* 0xbfb8aa3b1a17b820 */ /* 0x000fe20000410000 */
[----:B------:R-:W-:Y:S01]  /*10d00*/  BAR.SYNC.DEFER_BLOCKING 0x0 ;  /* 0x0000000000007b1d */ /* 0x000fe20000010000 */
[----:B------:R-:W-:Y:S01]  /*10d10*/  FSETP.GTU.FTZ.AND P1, PT, R3, 20, PT ;  /* 0x41a000000300780b */ /* 0x000fe20003f3c000 */
[----:B------:R-:W-:Y:S01]  /*10d20*/  @!P0 FMUL.FTZ R49, R49, R32 ;  /* 0x0000002031318220 */ /* 0x000fe20000410000 */
[----:B------:R-:W-:Y:S02]  /*10d30*/  FSETP.GTU.FTZ.AND P2, PT, R24, 20, PT ;  /* 0x41a000001800780b */ /* 0x000fe40003f5c000 */
[----:B------:R-:W-:Y:S01]  /*10d40*/  FSETP.GTU.FTZ.AND P0, PT, R2, 20, PT ;  /* 0x41a000000200780b */ /* 0x000fe20003f1c000 */
[----:B------:R-:W0:Y:S08]  /*10d50*/  LDS R26, [0x840] ;  /* 0x00084000ff1a7984 */ /* 0x000e300000000800 */
[----:B------:R-:W-:-:S02]  /*10d60*/  @!P1 FMUL.FTZ R20, R3, -1.4426950216293334961 ;  /* 0xbfb8aa3b03149820 */ /* 0x000fc40000410000 */
[----:B------:R-:W-:Y:S01]  /*10d70*/  @!P2 FMUL.FTZ R21, R24, -1.4426950216293334961 ;  /* 0xbfb8aa3b1815a820 */ /* 0x000fe20000410000 */
[----:B------:R-:W-:Y:S01]  /*10d80*/  FSETP.GTU.FTZ.AND P4, PT, R28, 20, PT ;  /* 0x41a000001c00780b */ /* 0x000fe20003f9c000 */
[----:B------:R-:W-:Y:S01]  /*10d90*/  @!P0 FMUL.FTZ R2, R2, -1.4426950216293334961 ;  /* 0xbfb8aa3b02028820 */ /* 0x000fe20000410000 */
[----:B------:R-:W1:Y:S01]  /*10da0*/  @!P3 MUFU.EX2 R23, R23 ;  /* 0x000000170017b308 */ /* 0x000e620000000800 */
[----:B------:R-:W-:-:S07]  /*10db0*/  FSETP.GTU.FTZ.AND P5, PT, R22, 20, PT ;  /* 0x41a000001600780b */ /* 0x000fce0003fbc000 */
[----:B------:R2:W3:Y:S08]  /*10dc0*/  @!P0 MUFU.EX2 R3, R2 ;  /* 0x0000000200038308 */ /* 0x0004f00000000800 */
[----:B------:R-:W4:Y:S08]  /*10dd0*/  @!P1 MUFU.EX2 R20, R20 ;  /* 0x0000001400149308 */ /* 0x000f300000000800 */
[----:B------:R-:W5:Y:S01]  /*10de0*/  @!P2 MUFU.EX2 R21, R21 ;  /* 0x000000150015a308 */ /* 0x000f620000000800 */
[----:B------:R-:W-:-:S02]  /*10df0*/  @!P4 FMUL.FTZ R24, R28, -1.4426950216293334961 ;  /* 0xbfb8aa3b1c18c820 */ /* 0x000fc40000410000 */
[----:B-1----:R-:W-:Y:S02]  /*10e00*/  @!P3 FADD.FTZ R23, R23, 1 ;  /* 0x3f8000001717b421 */ /* 0x002fe40000010000 */
[----:B--2---:R-:W-:Y:S02]  /*10e10*/  @!P5 FMUL.FTZ R2, R22, -1.4426950216293334961 ;  /* 0xbfb8aa3b1602d820 */ /* 0x004fe40000410000 */
[----:B---3--:R-:W-:Y:S01]  /*10e20*/  @!P0 FADD.FTZ R3, R3, 1 ;  /* 0x3f80000003038421 */ /* 0x008fe20000010000 */
[----:B------:R-:W1:Y:S01]  /*10e30*/  @!P4 MUFU.EX2 R24, R24 ;  /* 0x000000180018c308 */ /* 0x000e620000000800 */
[----:B----4-:R-:W-:Y:S01]  /*10e40*/  @!P1 FADD.FTZ R20, R20, 1 ;  /* 0x3f80000014149421 */ /* 0x010fe20000010000 */
[----:B0-----:R-:W-:Y:S01]  /*10e50*/  ISETP.GE.AND P6, PT, R125, R26, PT ;  /* 0x0000001a7d00720c */ /* 0x001fe20003fc6270 */
[----:B------:R-:W-:Y:S01]  /*10e60*/  UIMAD UR7, UR13, UR8, URZ ;  /* 0x000000080d0772a4 */ /* 0x000fe2000f8e023f */
[----:B-----5:R-:W-:-:S04]  /*10e70*/  @!P2 FADD.FTZ R21, R21, 1 ;  /* 0x3f8000001515a421 */ /* 0x020fc80000010000 */
[----:B------:R0:W2:Y:S01]  /*10e80*/  @!P5 MUFU.EX2 R22, R2 ;  /* 0x000000020016d308 */ /* 0x0000a20000000800 */
[----:B------:R-:W-:Y:S02]  /*10e90*/  UIMAD UR27, UR12, UR9, UR7 ;  /* 0x000000090c1b72a4 */ /* 0x000fe4000f8e0207 */
[----:B------:R-:W-:-:S05]  /*10ea0*/  UIMAD UR7, UR13, UR32, URZ ;  /* 0x000000200d0772a4 */ /* 0x000fca000f8e023f */
[----:B------:R0:W3:Y:S01]  /*10eb0*/  @!P0 MUFU.RCP R28, R3 ;  /* 0x00000003001c8308 */ /* 0x0000e20000001000 */
[----:B------:R-:W-:-:S07]  /*10ec0*/  UIMAD.WIDE.U32 UR34, UR12, UR8, URZ ;  /* 0x000000080c2272a5 */ /* 0x000fce000f8e003f */
[----:B------:R0:W4:Y:S08]  /*10ed0*/  @!P1 MUFU.RCP R73, R20 ;  /* 0x0000001400499308 */ /* 0x0001300000001000 */
        /* <DEDUP_REMOVED lines=22> */
.L_x_9625:
[----:B--234-:R-:W-:Y:S05]  /*11040*/  BSYNC B0 ;  /* 0x0000000000007941 */ /* 0x01cfea0003800000 */
.L_x_9624:
[----:B------:R-:W-:Y:S01]  /*11050*/  ULDC.64 UR32, c[0x0][0x2e0] ;  /* 0x0000b80000207ab9 */ /* 0x000fe20000000a00 */
[----:B------:R-:W-:Y:S01]  /*11060*/  @!P0 FMUL.FTZ R51, R51, R28 ;  /* 0x0000001c33338220 */ /* 0x000fe20000410000 */
[----:B------:R-:W-:Y:S01]  /*11070*/  UMOV UR35, UR7 ;  /* 0x0000000700237c82 */ /* 0x000fe20008000000 */
[C---:B0-----:R-:W-:Y:S01]  /*11080*/  LEA R2, P0, R125.reuse, c[0x0][0x330], 0x2 ;  /* 0x0000cc007d027a11 */ /* 0x041fe200078010ff */
[----:B------:R-:W-:Y:S01]  /*11090*/  UIMAD.WIDE.U32 UR34, UR10, UR32, UR34 ;  /* 0x000000200a2272a5 */ /* 0x000fe2000f8e0022 */
[----:B------:R-:W-:Y:S01]  /*110a0*/  @!P5 FADD.FTZ R22, R22, 1 ;  /* 0x3f8000001616d421 */ /* 0x000fe20000010000 */
[----:B------:R-:W-:Y:S01]  /*110b0*/  UIMAD UR32, UR11, UR32, URZ ;  /* 0x000000200b2072a4 */ /* 0x000fe2000f8e023f */
[----:B------:R-:W-:Y:S01]  /*110c0*/  LEA.HI.X R3, R125, c[0x0][0x334], R123, 0x2, P0 ;  /* 0x0000cd007d037a11 */ /* 0x000fe200000f147b */
[----:B------:R-:W-:Y:S01]  /*110d0*/  UIADD3 UR7, UP0, UR29, UR34, URZ ;  /* 0x000000221d077290 */ /* 0x000fe2000ff1e03f */
[----:B------:R-:W0:Y:S01]  /*110e0*/  @!P4 MUFU.RCP R24, R24 ;  /* 0x000000180018c308 */ /* 0x000e220000001000 */
        /* <DEDUP_REMOVED lines=115> */
.L_x_9627:
[----:B------:R-:W-:Y:S05]  /*11820*/  BSYNC B0 ;  /* 0x0000000000007941 */ /* 0x000fea0003800000 */
.L_x_9626:
        /* <DEDUP_REMOVED lines=13> */
[----:B------:R-:W-:Y:S01]  /*11900*/  ISETP.GE.AND P5, PT, R0, R20, PT ;  /* 0x000000140000720c */ /* 0x000fe20003fa6270 */
        /* <DEDUP_REMOVED lines=47> */
.L_x_9506:
        /* <DEDUP_REMOVED lines=26> */
.L_x_9630:
[----:B0-----:R-:W-:Y:S05]  /*11da0*/  BSYNC B0 ;  /* 0x0000000000007941 */ /* 0x001fea0003800000 */
.L_x_9629:
        /* <DEDUP_REMOVED lines=25> */
.L_x_9632:
[----:B------:R-:W3:Y:S02]  /*11f40*/  S2R R9, SR_TID.X ;  /* 0x0000000000097919 */ /* 0x000ee40000002100 */
.L_x_9633:
[----:B0-----:R-:W-:Y:S05]  /*11f50*/  BSYNC B0 ;  /* 0x0000000000007941 */ /* 0x001fea0003800000 */
.L_x_9631:
[----:B---3--:R-:W-:-:S13]  /*11f60*/  ISETP.GE.AND P0, PT, R9, c[0x0][0x16c], PT ;  /* 0x00005b0009007a0c */ /* 0x008fda0003f06270 */
[----:B------:R-:W-:Y:S05]  /*11f70*/  @P0 EXIT ;  /* 0x000000000000094d */ /* 0x000fea0003800000 */
[----:B------:R-:W-:Y:S02]  /*11f80*/  ULDC.64 UR6, c[0x0][0x288] ;  /* 0x0000a20000067ab9 */ /* 0x000fe40000000a00 */
[----:B------:R-:W-:Y:S02]  /*11f90*/  UIMAD UR11, UR11, UR6, URZ ;  /* 0x000000060b0b72a4 */ /* 0x000fe4000f8e023f */
[----:B-12---:R-:W-:Y:S02]  /*11fa0*/  UIMAD.WIDE.U32 UR4, UR10, UR6, URZ ;  /* 0x000000060a0472a5 */ /* 0x006fe4000f8e003f */
[----:B------:R-:W-:-:S04]  /*11fb0*/  UIMAD UR6, UR10, UR7, UR11 ;  /* 0x000000070a0672a4 */ /* 0x000fc8000f8e020b */
[----:B------:R-:W-:Y:S02]  /*11fc0*/  UIADD3 UR6, UR5, UR6, URZ ;  /* 0x0000000605067290 */ /* 0x000fe4000fffe03f */
.L_x_9634:
        /* <DEDUP_REMOVED lines=19> */
.L_x_9635:
        /* <DEDUP_REMOVED lines=16> */
.L_x_14706:


//--------------------- .text._Z25selective_scan_bwd_kernelI32Selective_Scan_bwd_kernel_traitsILi32ELi16ELb1ELb0ELb0ELb0ELb0EfN3c107complexIfEEEEv12SSMParamsBwd --------------------------
	.section	.text._Z25selective_scan_bwd_kernelI32Selective_Scan_bwd_kernel_traitsILi32ELi16ELb1ELb0ELb0ELb0ELb0EfN3c107complexIfEEEEv12SSMParamsBwd,"ax",@progbits
	.sectioninfo	@"SHI_REGISTERS=219"
	.align	128
        .global         _Z25selective_scan_bwd_kernelI32Selective_Scan_bwd_kernel_traitsILi32ELi16ELb1ELb0ELb0ELb0ELb0EfN3c107complexIfEEEEv12SSMParamsBwd
        .type           _Z25selective_scan_bwd_kernelI32Selective_Scan_bwd_kernel_traitsILi32ELi16ELb1ELb0ELb0ELb0ELb0EfN3c107complexIfEEEEv12SSMParamsBwd,@function
        .size           _Z25selective_scan_bwd_kernelI32Selective_Scan_bwd_kernel_traitsILi32ELi16ELb1ELb0ELb0ELb0ELb0EfN3c107complexIfEEEEv12SSMParamsBwd,(.L_x_14707 - _Z25selective_scan_bwd_kernelI32Selective_Scan_bwd_kernel_traitsILi32ELi16ELb1ELb0ELb0ELb0ELb0EfN3c107complexIfEEEEv12SSMParamsBwd)
        .other          _Z25selective_scan_bwd_kernelI32Selective_Scan_bwd_kernel_traitsILi32ELi16ELb1ELb0ELb0ELb0ELb0EfN3c107complexIfEEEEv12SSMParamsBwd,@"STO_CUDA_ENTRY STV_DEFAULT"
_Z25selective_scan_bwd_kernelI32Selective_Scan_bwd_kernel_traitsILi32ELi16ELb1ELb0ELb0ELb0ELb0EfN3c107complexIfEEEEv12SSMParamsBwd:
.text._Z25selective_scan_bwd_kernelI32Selective_Scan_bwd_kernel_traitsILi32ELi16ELb1ELb0ELb0ELb0ELb0EfN3c107complexIfEEEEv12SSMParamsBwd:
[----:B------:R-:W-:Y:S02]  /*0000*/  MOV R1, c[0x0][0x28] ;  /* 0x00000a0000017a02 */ /* 0x000fe40000000f00 */
[----:B------:R-:W0:Y:S01]  /*0010*/  S2UR UR14, SR_CTAID.Y ;  /* 0x00000000000e79c3 */ /* 0x000e220000002600 */
[----:B------:R-:W-:Y:S01]  /*0020*/  ULDC.64 UR6, c[0x0][0x250] ;  /* 0x0000940000067ab9 */ /* 0x000fe20000000a00 */
[----:B------:R-:W-:Y:S01]  /*0030*/  HFMA2.MMA R111, -RZ, RZ, 0, 0 ;  /* 0x00000000ff6f7435 */ /* 0x000fe200000001ff */
[----:B------:R-:W-:Y:S01]  /*0040*/  UISETP.NE.U32.AND UP1, UPT, URZ, UR6, UPT ;  /* 0x000000063f00728c */ /* 0x000fe2000bf25070 */
[----:B------:R-:W-:Y:S01]  /*0050*/  CS2R R106, SRZ ;  /* 0x00000000006a7805 */ /* 0x000fe2000001ff00 */
[----:B------:R-:W-:Y:S02]  /*0060*/  ULDC.64 UR30, c[0x0][0x118] ;  /* 0x00004600001e7ab9 */ /* 0x000fe40000000a00 */
[----:B------:R-:W-:Y:S02]  /*0070*/  UISETP.NE.AND.EX UP1, UPT, URZ, UR7, UPT, UP1 ;  /* 0x000000073f00728c */ /* 0x000fe4000bf25310 */
[----:B------:R-:W-:Y:S02]  /*0080*/  ULDC.64 UR4, c[0x0][0x238] ;  /* 0x00008e0000047ab9 */ /* 0x000fe40000000a00 */
[----:B------:R-:W-:-:S02]  /*0090*/  UISETP.NE.U32.AND UP0, UPT, URZ, UR4, UPT ;  /* 0x000000043f00728c */ /* 0x000fc4000bf05070 */
[----:B------:R-:W-:Y:S01]  /*00a0*/  PLOP3.LUT P1, PT, PT, PT, UP1, 0x80, 0x0 ;  /* 0x000000000000781c */ /* 0x000fe20003f2f018 */
[----:B------:R-:W1:Y:S01]  /*00b0*/  S2UR UR34, SR_CTAID.X ;  /* 0x00000000002279c3 */ /* 0x000e620000002500 */
[----:B------:R-:W-:Y:S02]  /*00c0*/  UISETP.NE.AND.EX UP0, UPT, URZ, UR5, UPT, UP0 ;  /* 0x000000053f00728c */ /* 0x000fe4000bf05300 */
[----:B------:R-:W-:Y:S02]  /*00d0*/  ULDC.64 UR20, c[0x0][0x328] ;  /* 0x0000ca0000147ab9 */ /* 0x000fe40000000a00 */
[----:B------:R-:W-:Y:S02]  /*00e0*/  ULDC.64 UR8, c[0x0][0x1e0] ;  /* 0x0000780000087ab9 */ /* 0x000fe40000000a00 */
[----:B------:R-:W-:Y:S01]  /*00f0*/  PLOP3.LUT P0, PT, PT, PT, UP0, 0x80, 0x0 ;  /* 0x000000000000781c */ /* 0x000fe20003f0f008 */
        /* <DEDUP_REMOVED lines=10> */
[----:B------:R-:W-:-:S02]  /*01a0*/  UISETP.NE.U32.AND UP1, UPT, URZ, UR20, UPT ;  /* 0x000000143f00728c */ /* 0x000fc4000bf25070 */
[----:B------:R-:W-:Y:S01]  /*01b0*/  MOV R3, UR5 ;  /* 0x0000000500037c02 */ /* 0x000fe20008000f00 */
[----:B------:R-:W-:Y:S01]  /*01c0*/  ULDC.64 UR4, c[0x0][0x260] ;  /* 0x0000980000047ab9 */ /* 0x000fe20000000a00 */
[----:B------:R0:W5:Y:S01]  /*01d0*/  @P1 LDG.E R111, [R4.64] ;  /* 0x0000001e046f1981 */ /* 0x000162000c1e1900 */
[----:B-1----:R-:W-:Y:S02]  /*01e0*/  USHF.R.S32.HI UR35, URZ, 0x1f, UR34 ;  /* 0x0000001f3f237899 */ /* 0x002fe40008011422 */
[----:B------:R-:W-:Y:S01]  /*01f0*/  UISETP.NE.U32.AND UP0, UPT, URZ, UR4, UPT ;  /* 0x000000043f00728c */ /* 0x000fe2000bf05070 */
[----:B------:R0:W5:Y:S01]  /*0200*/  @P0 LDG.E R106, [R2.64] ;  /* 0x0000001e026a0981 */ /* 0x000162000c1e1900 */
[----:B------:R-:W-:Y:S02]  /*0210*/  ULDC.64 UR6, c[0x0][0x1d0] ;  /* 0x0000740000067ab9 */ /* 0x000fe40000000a00 */
[----:B------:R-:W-:Y:S02]  /*0220*/  UISETP.NE.AND.EX UP1, UPT, URZ, UR21, UPT, UP1 ;  /* 0x000000153f00728c */ /* 0x000fe4000bf25310 */
[----:B------:R-:W-:-:S02]  /*0230*/  UIMAD UR4, UR35, UR6, URZ ;  /* 0x00000006230472a4 */ /* 0x000fc4000f8e023f */
[----:B------:R-:W-:Y:S02]  /*0240*/  UISETP.NE.AND.EX UP0, UPT, URZ, UR5, UPT, UP0 ;  /* 0x000000053f00728c */ /* 0x000fe4000bf05300 */
[----:B------:R-:W-:Y:S02]  /*0250*/  UIMAD UR5, UR35, UR8, URZ ;  /* 0x00000008230572a4 */ /* 0x000fe4000f8e023f */
[----:B------:R-:W-:Y:S02]  /*0260*/  UIMAD.WIDE.U32 UR10, UR34, UR6, URZ ;  /* 0x00000006220a72a5 */ /* 0x000fe4000f8e003f */
[----:B------:R-:W-:Y:S02]  /*0270*/  UIMAD UR16, UR34, UR7, UR4 ;  /* 0x00000007221072a4 */ /* 0x000fe4000f8e0204 */
[----:B------:R-:W-:Y:S02]  /*0280*/  UISETP.NE.U32.AND UP2, UPT, URZ, UR22, UPT ;  /* 0x000000163f00728c */ /* 0x000fe4000bf45070 */
[----:B------:R-:W-:-:S02]  /*0290*/  ULDC.64 UR6, c[0x0][0x278] ;  /* 0x00009e0000067ab9 */ /* 0x000fc40000000a00 */
[----:B------:R-:W-:Y:S02]  /*02a0*/  UIMAD.WIDE.U32 UR12, UR34, UR8, URZ ;  /* 0x00000008220c72a5 */ /* 0x000fe4000f8e003f */
[----:B------:R-:W-:Y:S02]  /*02b0*/  UIMAD UR18, UR34, UR9, UR5 ;  /* 0x00000009221272a4 */ /* 0x000fe4000f8e0205 */
[----:B------:R-:W-:Y:S02]  /*02c0*/  UIMAD UR4, UR35, UR6, URZ ;  /* 0x00000006230472a4 */ /* 0x000fe4000f8e023f */
[----:B------:R-:W-:Y:S02]  /*02d0*/  UIMAD.WIDE.U32 UR8, UR34, UR6, URZ ;  /* 0x00000006220872a5 */ /* 0x000fe4000f8e003f */
[----:B------:R-:W-:Y:S02]  /*02e0*/  UISETP.NE.AND.EX UP2, UPT, URZ, UR23, UPT, UP2 ;  /* 0x000000173f00728c */ /* 0x000fe4000bf45320 */
[----:B------:R-:W-:-:S02]  /*02f0*/  UMOV UR6, URZ ;  /* 0x0000003f00067c82 */ /* 0x000fc40008000000 */
[----:B------:R-:W-:Y:S02]  /*0300*/  @UP1 ULEA UR6, UP3, UR14, UR20, 0x2 ;  /* 0x000000140e061291 */ /* 0x000fe4000f86103f */
[----:B------:R-:W-:-:S03]  /*0310*/  UIMAD UR28, UR34, UR7, UR4 ;  /* 0x00000007221c72a4 */ /* 0x000fc6000f8e0204 */
[----:B------:R-:W-:Y:S02]  /*0320*/  UMOV UR7, URZ ;  /* 0x0000003f00077c82 */ /* 0x000fe40008000000 */
[----:B------:R-:W-:Y:S02]  /*0330*/  @UP1 ULEA.HI.X UR7, UR14, UR21, UR15, 0x2, UP3 ;  /* 0x000000150e071291 */ /* 0x000fe400098f140f */
[----:B------:R-:W-:Y:S02]  /*0340*/  UIMAD UR19, UR15, UR26, URZ ;  /* 0x0000001a0f1372a4 */ /* 0x000fe4000f8e023f */
[----:B------:R-:W-:Y:S02]  /*0350*/  ULDC.64 UR20, c[0x0][0x1d8] ;  /* 0x0000760000147ab9 */ /* 0x000fe40000000a00 */
[----:B------:R-:W-:Y:S02]  /*0360*/  UIMAD UR17, UR15, UR20, URZ ;  /* 0x000000140f1172a4 */ /* 0x000fe4000f8e023f */
[----:B------:R-:W-:-:S02]  /*0370*/  UIADD3 UR11, UR11, UR16, URZ ;  /* 0x000000100b0b7290 */ /* 0x000fc4000fffe03f */
[----:B------:R-:W-:Y:S02]  /*0380*/  UMOV UR4, URZ ;  /* 0x0000003f00047c82 */ /* 0x000fe40008000000 */
[----:B------:R-:W-:Y:S02]  /*0390*/  ULDC UR32, c[0x0][0x174] ;  /* 0x00005d0000207ab9 */ /* 0x000fe40000000800 */
[----:B------:R-:W-:Y:S02]  /*03a0*/  @UP2 ULEA UR4, UP1, UR14, UR22, 0x2 ;  /* 0x000000160e042291 */ /* 0x000fe4000f82103f */
[----:B------:R-:W-:Y:S02]  /*03b0*/  UIADD3 UR13, UR13, UR18, URZ ;  /* 0x000000120d0d7290 */ /* 0x000fe4000fffe03f */
[----:B------:R-:W-:Y:S02]  /*03c0*/  UIMAD UR24, UR14, UR21, UR17 ;  /* 0x000000150e1872a4 */ /* 0x000fe4000f8e0211 */
[----:B------:R-:W-:-:S02]  /*03d0*/  UIMAD UR27, UR14, UR27, UR19 ;  /* 0x0000001b0e1b72a4 */ /* 0x000fc4000f8e0213 */
[----:B------:R-:W-:Y:S02]  /*03e0*/  UIMAD.WIDE.U32 UR16, UR14, UR20, UR10 ;  /* 0x000000140e1072a5 */ /* 0x000fe4000f8e000a */
[----:B------:R-:W-:Y:S02]  /*03f0*/  ULDC.64 UR18, c[0x0][0x280] ;  /* 0x0000a00000127ab9 */ /* 0x000fe40000000a00 */
[----:B------:R-:W-:Y:S02]  /*0400*/  ULEA UR22, UR32, 0xfffffe00, 0x9 ;  /* 0xfffffe0020167891 */ /* 0x000fe4000f8e483f */
[----:B------:R-:W-:Y:S02]  /*0410*/  UMOV UR5, URZ ;  /* 0x0000003f00057c82 */ /* 0x000fe40008000000 */
[----:B------:R-:W-:Y:S02]  /*0420*/  UIMAD UR25, UR15, UR18, URZ ;  /* 0x000000120f1972a4 */ /* 0x000fe4000f8e023f */
[----:B------:R-:W-:-:S02]  /*0430*/  @UP2 ULEA.HI.X UR5, UR14, UR23, UR15, 0x2, UP1 ;  /* 0x000000170e052291 */ /* 0x000fc400088f140f */
[----:B------:R-:W-:Y:S02]  /*0440*/  UIMAD.WIDE.U32 UR20, UR14, UR26, UR12 ;  /* 0x0000001a0e1472a5 */ /* 0x000fe4000f8e000c */
[----:B------:R-:W-:Y:S02]  /*0450*/  USHF.R.S32.HI UR23, URZ, 0x1f, UR22 ;  /* 0x0000001f3f177899 */ /* 0x000fe40008011416 */
[----:B------:R-:W-:Y:S02]  /*0460*/  UIADD3 UR26, UP1, UR22, UR16, URZ ;  /* 0x00000010161a7290 */ /* 0x000fe4000ff3e03f */
[----:B------:R-:W-:Y:S02]  /*0470*/  UIMAD UR29, UR14, UR19, UR25 ;  /* 0x000000130e1d72a4 */ /* 0x000fe4000f8e0219 */
[----:B------:R-:W-:Y:S02]  /*0480*/  UIADD3 UR9, UR9, UR28, URZ ;  /* 0x0000001c09097290 */ /* 0x000fe4000fffe03f */
[----:B------:R-:W-:-:S02]  /*0490*/  ULDC.64 UR12, c[0x0][0x240] ;  /* 0x00009000000c7ab9 */ /* 0x000fc40000000a00 */
[----:B------:R-:W-:Y:S02]  /*04a0*/  UIADD3 UR25, UP2, UR22, UR20, URZ ;  /* 0x0000001416197290 */ /* 0x000fe4000ff5e03f */
[----:B------:R-:W-:Y:S02]  /*04b0*/  UIADD3.X UR17, UR23, UR17, UR24, UP1, !UPT ;  /* 0x0000001117117290 */ /* 0x000fe40008ffe418 */
[----:B------:R-:W-:Y:S02]  /*04c0*/  ULEA UR16, UP1, UR26, UR12, 0x2 ;  /* 0x0000000c1a107291 */ /* 0x000fe4000f82103f */
[----:B------:R-:W-:Y:S02]  /*04d0*/  ULDC.64 UR10, c[0x0][0x248] ;  /* 0x00009200000a7ab9 */ /* 0x000fe40000000a00 */
[----:B------:R-:W-:Y:S02]  /*04e0*/  UIMAD.WIDE.U32 UR18, UR14, UR18, UR8 ;  /* 0x000000120e1272a5 */ /* 0x000fe4000f8e0008 */
[----:B------:R-:W-:-:S02]  /*04f0*/  UIADD3.X UR20, UR23, UR21, UR27, UP2, !UPT ;  /* 0x0000001517147290 */ /* 0x000fc400097fe41b */
[----:B------:R-:W-:Y:S02]  /*0500*/  ULEA UR24, UP2, UR25, UR10, 0x2 ;  /* 0x0000000a19187291 */ /* 0x000fe4000f84103f */
[----:B------:R-:W-:Y:S02]  /*0510*/  ULEA.HI.X UR17, UR26, UR13, UR17, 0x2, UP1 ;  /* 0x0000000d1a117291 */ /* 0x000fe400088f1411 */
[----:B------:R-:W-:Y:S02]  /*0520*/  UIADD3 UR21, UP1, UR22, UR18, URZ ;  /* 0x0000001216157290 */ /* 0x000fe4000ff3e03f */
[----:B------:R-:W-:Y:S02]  /*0530*/  ULEA.HI.X UR25, UR25, UR11, UR20, 0x2, UP2 ;  /* 0x0000000b19197291 */ /* 0x000fe400090f1414 */
[----:B------:R-:W-:Y:S02]  /*0540*/  UIADD3.X UR18, UR23, UR19, UR29, UP1, !UPT ;  /* 0x0000001317127290 */ /* 0x000fe40008ffe41d */
[----:B------:R-:W-:-:S02]  /*0550*/  ULDC.64 UR10, c[0x0][0x308] ;  /* 0x0000c200000a7ab9 */ /* 0x000fc40000000a00 */
[----:B------:R-:W-:Y:S02]  /*0560*/  ULEA UR20, UP1, UR21, UR10, 0x2 ;  /* 0x0000000a15147291 */ /* 0x000fe4000f82103f */
[----:B------:R-:W-:Y:S02]  /*0570*/  ULDC UR8, c[0x0][0x164] ;  /* 0x0000590000087ab9 */ /* 0x000fe40000000800 */
[----:B------:R-:W-:Y:S02]  /*0580*/  @UP0 UIMAD UR8, UR34, UR8, UR14 ;  /* 0x00000008220802a4 */ /* 0x000fe4000f8e020e */
[----:B------:R-:W-:Y:S02]  /*0590*/  ULEA.HI.X UR21, UR21, UR11, UR18, 0x2, UP1 ;  /* 0x0000000b15157291 */ /* 0x000fe400088f1412 */
[----:B------:R-:W-:Y:S02]  /*05a0*/  UISETP.GE.AND UP1, UPT, UR32, 0x1, UPT ;  /* 0x000000012000788c */ /* 0x000fe4000bf26270 */
[----:B------:R-:W-:-:S02]  /*05b0*/  @UP0 UIMAD UR10, UR8, UR32, URZ ;  /* 0x00000020080a02a4 */ /* 0x000fc4000f8e023f */
[----:B------:R-:W-:Y:S02]  /*05c0*/  ULDC UR11, c[0x0][0x16c] ;  /* 0x00005b00000b7ab9 */ /* 0x000fe40000000800 */
[----:B------:R-:W-:Y:S01]  /*05d0*/  PLOP3.LUT P0, PT, PT, PT, UP1, 0x80, 0x0 ;  /* 0x000000000000781c */ /* 0x000fe20003f0f018 */
[----:B------:R-:W-:Y:S02]  /*05e0*/  @UP0 UIMAD UR10, UR10, UR11, URZ ;  /* 0x0000000b0a0a02a4 */ /* 0x000fe4000f8e023f */
[----:B------:R-:W-:Y:S02]  /*05f0*/  ULDC.64 UR8, c[0x0][0x260] ;  /* 0x0000980000087ab9 */ /* 0x000fe40000000a00 */
[----:B------:R-:W-:Y:S02]  /*0600*/  @UP0 UMOV UR11, 0x10 ;  /* 0x00000010000b0882 */ /* 0x000fe40000000000 */
[----:B------:R-:W-:Y:S01]  /*0610*/  @UP0 UIMAD.WIDE UR8, UR10, UR11, UR8 ;  /* 0x0000000b0a0802a5 */ /* 0x000fe2000f8e0208 */
[----:B------:R-:W-:Y:S01]  /*0620*/  HFMA2.MMA R109, -RZ, RZ, 0, 0 ;  /* 0x00000000ff6d7435 */ /* 0x000fe200000001ff */
[----:B------:R-:W-:-:S02]  /*0630*/  UMOV UR12, UR4 ;  /* 0x00000004000c7c82 */ /* 0x000fc40008000000 */
[----:B------:R-:W-:Y:S02]  /*0640*/  UMOV UR10, UR6 ;  /* 0x00000006000a7c82 */ /* 0x000fe40008000000 */
[----:B------:R-:W-:Y:S02]  /*0650*/  UMOV UR11, UR7 ;  /* 0x00000007000b7c82 */ /* 0x000fe40008000000 */
[----:B------:R-:W-:Y:S02]  /*0660*/  UMOV UR13, UR5 ;  /* 0x00000005000d7c82 */ /* 0x000fe40008000000 */
[----:B------:R-:W-:Y:S02]  /*0670*/  @!UP0 UMOV UR8, URZ ;  /* 0x0000003f00088c82 */ /* 0x000fe40008000000 */
[----:B------:R-:W-:Y:S01]  /*0680*/  @!UP0 UMOV UR9, URZ ;  /* 0x0000003f00098c82 */ /* 0x000fe20008000000 */
[----:B------:R-:W-:Y:S05]  /*0690*/  @!P0 BRA `(.L_x_9636) ;  /* 0x0000655000008947 */ /* 0x000fea0003800000 */
[----:B0-----:R-:W0:Y:S01]  /*06a0*/  S2R R105, SR_TID.X ;  /* 0x0000000000697919 */ /* 0x001e220000002100 */
[----:B------:R-:W-:Y:S01]  /*06b0*/  MOV R107, RZ ;  /* 0x000000ff006b7202 */ /* 0x000fe20000000f00 */
[----:B------:R-:W-:Y:S01]  /*06c0*/  ULDC UR7, c[0x0][0x174] ;  /* 0x00005d0000077ab9 */ /* 0x000fe20000000800 */
[----:B------:R-:W-:Y:S01]  /*06d0*/  MOV R109, RZ ;  /* 0x000000ff006d7202 */ /* 0x000fe20000000f00 */
[----:B------:R-:W1:Y:S01]  /*06e0*/  S2R R104, SR_LANEID ;  /* 0x0000000000687919 */ /* 0x000e620000000000 */
[----:B------:R-:W-:-:S02]  /*06f0*/  UMOV UR18, UR24 ;  /* 0x0000001800127c82 */ /* 0x000fc40008000000 */
[----:B------:R-:W-:Y:S01]  /*0700*/  UMOV UR19, UR25 ;  /* 0x0000001900137c82 */ /* 0x000fe20008000000 */
[C---:B0-----:R-:W-:Y:S02]  /*0710*/  SHF.L.U32 R0, R105.reuse, 0x2, RZ ;  /* 0x0000000269007819 */ /* 0x041fe400000006ff */
[----:B------:R-:W-:Y:S02]  /*0720*/  LOP3.LUT R196, R105, 0x1f, RZ, 0xc0, !PT ;  /* 0x0000001f69c47812 */ /* 0x000fe400078ec0ff */
[----:B------:R-:W-:-:S04]  /*0730*/  LOP3.LUT R0, R0, 0xffffff80, RZ, 0xc0, !PT ;  /* 0xffffff8000007812 */ /* 0x000fc800078ec0ff */
[----:B-1----:R-:W-:Y:S02]  /*0740*/  LOP3.LUT R103, R0, 0x1f, R105, 0xf8, !PT ;  /* 0x0000001f00677812 */ /* 0x002fe400078ef869 */
.L_x_9653:
[----:B------:R-:W-:Y:S01]  /*0750*/  BAR.SYNC.DEFER_BLOCKING 0x0 ;  /* 0x0000000000007b1d */ /* 0x000fe20000010000 */
[----:B--2---:R-:W-:Y:S02]  /*0760*/  MOV R2, UR16 ;  /* 0x0000001000027c02 */ /* 0x004fe40008000f00 */
[----:B------:R-:W-:-:S05]  /*0770*/  MOV R3, UR17 ;  /* 0x0000001100037c02 */ /* 0x000fca0008000f00 */
[----:B------:R-:W-:-:S05]  /*0780*/  IMAD.WIDE R2, R103, 0x10, R2 ;  /* 0x0000001067027825 */ /* 0x000fca00078e0202 */
[----:B------:R-:W2:Y:S04]  /*0790*/  LDG.E.128 R8, [R2.64] ;  /* 0x0000001e02087981 */ /* 0x000ea8000c1e1d00 */
[----:B------:R-:W3:Y:S04]  /*07a0*/  LDG.E.128 R12, [R2.64+0x200] ;  /* 0x0002001e020c7981 */ /* 0x000ee8000c1e1d00 */
[----:B------:R-:W4:Y:S04]  /*07b0*/  LDG.E.128 R16, [R2.64+0x400] ;  /* 0x0004001e02107981 */ /* 0x000f28000c1e1d00 */
[----:B------:R-:W4:Y:S01]  /*07c0*/  LDG.E.128 R20, [R2.64+0x600] ;  /* 0x0006001e02147981 */ /* 0x000f22000c1e1d00 */
[----:B------:R-:W-:-:S02]  /*07d0*/  SHF.L.U32 R102, R104, 0x6, RZ ;  /* 0x0000000668667819 */ /* 0x000fc400000006ff */
[----:B------:R-:W-:Y:S02]  /*07e0*/  MOV R4, UR18 ;  /* 0x0000001200047c02 */ /* 0x000fe40008000f00 */
[----:B------:R-:W-:-:S05]  /*07f0*/  MOV R5, UR19 ;  /* 0x0000001300057c02 */ /* 0x000fca0008000f00 */
[----:B------:R-:W-:Y:S01]  /*0800*/  IMAD.WIDE R4, R103, 0x10, R4 ;  /* 0x0000001067047825 */ /* 0x000fe200078e0204 */
[----:B--2---:R0:W-:Y:S04]  /*0810*/  STS.128 [R104.X16], R8 ;  /* 0x0000000868007388 */ /* 0x0041e8000000cc00 */
[----:B---3--:R1:W-:Y:S04]  /*0820*/  STS.128 [R104.X16+0x200], R12 ;  /* 0x0002000c68007388 */ /* 0x0083e8000000cc00 */
[----:B----4-:R2:W-:Y:S04]  /*0830*/  STS.128 [R104.X16+0x400], R16 ;  /* 0x0004001068007388 */ /* 0x0105e8000000cc00 */
[----:B------:R3:W-:Y:S01]  /*0840*/  STS.128 [R104.X16+0x600], R20 ;  /* 0x0006001468007388 */ /* 0x0007e2000000cc00 */
[----:B------:R-:W-:-:S06]  /*0850*/  NOP ;  /* 0x0000000000007918 */ /* 0x000fcc0000000000 */
[----:B------:R-:W-:Y:S04]  /*0860*/  LDS.128 R64, [R102] ;  /* 0x0000000066407984 */ /* 0x000fe80000000c00 */
[----:B------:R-:W-:Y:S04]  /*0870*/  LDS.128 R60, [R102+0x10] ;  /* 0x00001000663c7984 */ /* 0x000fe80000000c00 */
[----:B------:R-:W-:Y:S04]  /*0880*/  LDS.128 R56, [R102+0x20] ;  /* 0x0000200066387984 */ /* 0x000fe80000000c00 */
[----:B------:R-:W-:Y:S04]  /*0890*/  LDS.128 R52, [R102+0x30] ;  /* 0x0000300066347984 */ /* 0x000fe80000000c00 */
[----:B------:R-:W-:Y:S06]  /*08a0*/  BAR.SYNC.DEFER_BLOCKING 0x0 ;  /* 0x0000000000007b1d */ /* 0x000fec0000010000 */
[----:B0-----:R-:W4:Y:S04]  /*08b0*/  LDG.E.128 R8, [R4.64] ;  /* 0x0000001e04087981 */ /* 0x001f28000c1e1d00 */
[----:B-1----:R-:W4:Y:S04]  /*08c0*/  LDG.E.128 R12, [R4.64+0x200] ;  /* 0x0002001e040c7981 */ /* 0x002f28000c1e1d00 */
[----:B--2---:R-:W2:Y:S04]  /*08d0*/  LDG.E.128 R16, [R4.64+0x400] ;  /* 0x0004001e04107981 */ /* 0x004ea8000c1e1d00 */
[----:B---3--:R-:W3:Y:S01]  /*08e0*/  LDG.E.128 R20, [R4.64+0x600] ;  /* 0x0006001e04147981 */ /* 0x008ee2000c1e1d00 */
[----:B------:R-:W-:-:S02]  /*08f0*/  MOV R2, UR20 ;  /* 0x0000001400027c02 */ /* 0x000fc40008000f00 */
[----:B------:R-:W-:-:S05]  /*0900*/  MOV R3, UR21 ;  /* 0x0000001500037c02 */ /* 0x000fca0008000f00 */
[----:B------:R-:W-:Y:S01]  /*0910*/  IMAD.WIDE R2, R103, 0x10, R2 ;  /* 0x0000001067027825 */ /* 0x000fe200078e0202 */
[----:B----4-:R0:W-:Y:S04]  /*0920*/  STS.128 [R104.X16], R8 ;  /* 0x0000000868007388 */ /* 0x0101e8000000cc00 */
[----:B------:R1:W-:Y:S04]  /*0930*/  STS.128 [R104.X16+0x200], R12 ;  /* 0x0002000c68007388 */ /* 0x0003e8000000cc00 */
[----:B--2---:R2:W-:Y:S04]  /*0940*/  STS.128 [R104.X16+0x400], R16 ;  /* 0x0004001068007388 */ /* 0x0045e8000000cc00 */
[----:B---3--:R3:W-:Y:S01]  /*0950*/  STS.128 [R104.X16+0x600], R20 ;  /* 0x0006001468007388 */ /* 0x0087e2000000cc00 */
[----:B------:R-:W-:-:S06]  /*0960*/  NOP ;  /* 0x0000000000007918 */ /* 0x000fcc0000000000 */
[----:B------:R-:W-:Y:S04]  /*0970*/  LDS.128 R48, [R102] ;  /* 0x0000000066307984 */ /* 0x000fe80000000c00 */
[----:B------:R-:W-:Y:S04]  /*0980*/  LDS.128 R44, [R102+0x10] ;  /* 0x00001000662c7984 */ /* 0x000fe80000000c00 */
[----:B------:R-:W-:Y:S04]  /*0990*/  LDS.128 R40, [R102+0x20] ;  /* 0x0000200066287984 */ /* 0x000fe80000000c00 */
[----:B------:R-:W-:Y:S04]  /*09a0*/  LDS.128 R36, [R102+0x30] ;  /* 0x0000300066247984 */ /* 0x000fe80000000c00 */
[----:B------:R-:W-:Y:S06]  /*09b0*/  BAR.SYNC.DEFER_BLOCKING 0x0 ;  /* 0x0000000000007b1d */ /* 0x000fec0000010000 */
[----:B------:R2:W4:Y:S04]  /*09c0*/  LDG.E.128 R4, [R2.64] ;  /* 0x0000001e02047981 */ /* 0x000528000c1e1d00 */
[----:B0-----:R0:W4:Y:S04]  /*09d0*/  LDG.E.128 R8, [R2.64+0x200] ;  /* 0x0002001e02087981 */ /* 0x001128000c1e1d00 */
[----:B-1----:R0:W4:Y:S04]  /*09e0*/  LDG.E.128 R12, [R2.64+0x400] ;  /* 0x0004001e020c7981 */ /* 0x002128000c1e1d00 */
[----:B--2---:R0:W2:Y:S01]  /*09f0*/  LDG.E.128 R16, [R2.64+0x600] ;  /* 0x0006001e02107981 */ /* 0x0040a2000c1e1d00 */
[----:B------:R-:W-:Y:S01]  /*0a00*/  CS2R R34, SRZ ;  /* 0x0000000000227805 */ /* 0x000fe2000001ff00 */
[----:B------:R-:W-:Y:S01]  /*0a10*/  CS2R R32, SRZ ;  /* 0x0000000000207805 */ /* 0x000fe2000001ff00 */
[----:B------:R-:W-:Y:S01]  /*0a20*/  CS2R R30, SRZ ;  /* 0x00000000001e7805 */ /* 0x000fe2000001ff00 */
[----:B------:R-:W-:Y:S01]  /*0a30*/  CS2R R28, SRZ ;  /* 0x00000000001c7805 */ /* 0x000fe2000001ff00 */
[----:B------:R-:W-:Y:S01]  /*0a40*/  CS2R R26, SRZ ;  /* 0x00000000001a7805 */ /* 0x000fe2000001ff00 */
[----:B------:R-:W-:Y:S01]  /*0a50*/  CS2R R24, SRZ ;  /* 0x0000000000187805 */ /* 0x000fe2000001ff00 */
[----:B---3--:R-:W-:Y:S01]  /*0a60*/  CS2R R22, SRZ ;  /* 0x0000000000167805 */ /* 0x008fe2000001ff00 */
[----:B0-----:R-:W-:-:S04]  /*0a70*/  MOV R2, c[0x0][0x16c] ;  /* 0x00005b0000027a02 */ /* 0x001fc80000000f00 */
[----:B------:R-:W-:Y:S01]  /*0a80*/  ISETP.GE.AND P0, PT, R2, 0x1, PT ;  /* 0x000000010200780c */ /* 0x000fe20003f06270 */
[----:B----4-:R-:W-:Y:S04]  /*0a90*/  STS.128 [R104.X16], R4 ;  /* 0x0000000468007388 */ /* 0x010fe8000000cc00 */
[----:B------:R-:W-:Y:S04]  /*0aa0*/  STS.128 [R104.X16+0x200], R8 ;  /* 0x0002000868007388 */ /* 0x000fe8000000cc00 */
[----:B------:R-:W-:Y:S04]  /*0ab0*/  STS.128 [R104.X16+0x400], R12 ;  /* 0x0004000c68007388 */ /* 0x000fe8000000cc00 */
[----:B--2---:R-:W-:Y:S01]  /*0ac0*/  STS.128 [R104.X16+0x600], R16 ;  /* 0x0006001068007388 */ /* 0x004fe2000000cc00 */
[----:B------:R-:W-:-:S06]  /*0ad0*/  NOP ;  /* 0x0000000000007918 */ /* 0x000fcc0000000000 */
[----:B------:R-:W0:Y:S04]  /*0ae0*/  LDS.128 R68, [R102] ;  /* 0x0000000066447984 */ /* 0x000e280000000c00 */
[----:B------:R-:W1:Y:S04]  /*0af0*/  LDS.128 R72, [R102+0x10] ;  /* 0x0000100066487984 */ /* 0x000e680000000c00 */
[----:B------:R-:W2:Y:S04]  /*0b00*/  LDS.128 R76, [R102+0x20] ;  /* 0x00002000664c7984 */ /* 0x000ea80000000c00 */
[----:B------:R-:W3:Y:S01]  /*0b10*/  LDS.128 R80, [R102+0x30] ;  /* 0x0000300066507984 */ /* 0x000ee20000000c00 */
[----:B0-----:R-:W-:-:S02]  /*0b20*/  FFMA.FTZ R0, R64, R68, R109 ;  /* 0x0000004440007223 */ /* 0x001fc4000001006d */
[-C--:B-----5:R-:W-:Y:S02]  /*0b30*/  FMUL.FTZ R16, R68, R106.reuse ;  /* 0x0000006a44107220 */ /* 0x0a0fe40000410000 */
[----:B------:R-:W-:Y:S02]  /*0b40*/  FFMA.FTZ R21, R65, R69, R0 ;  /* 0x0000004541157223 */ /* 0x000fe40000010000 */
[----:B------:R-:W-:Y:S02]  /*0b50*/  FMUL.FTZ R17, R69, R106 ;  /* 0x0000006a45117220 */ /* 0x000fe40000410000 */
[----:B------:R-:W-:Y:S02]  /*0b60*/  FFMA.FTZ R0, R66, R70, R21 ;  /* 0x0000004642007223 */ /* 0x000fe40000010015 */
[----:B------:R-:W-:Y:S01]  /*0b70*/  CS2R R20, SRZ ;  /* 0x0000000000147805 */ /* 0x000fe2000001ff00 */
[----:B------:R-:W-:Y:S02]  /*0b80*/  FMUL.FTZ R18, R70, R106 ;  /* 0x0000006a46127220 */ /* 0x000fe40000410000 */
[----:B------:R-:W-:-:S02]  /*0b90*/  FFMA.FTZ R3, R67, R71, R0 ;  /* 0x0000004743037223 */ /* 0x000fc40000010000 */
[----:B------:R-:W-:Y:S02]  /*0ba0*/  FMUL.FTZ R19, R71, R106 ;  /* 0x0000006a47137220 */ /* 0x000fe40000410000 */
[----:B-1----:R-:W-:Y:S02]  /*0bb0*/  FFMA.FTZ R0, R60, R72, R3 ;  /* 0x000000483c007223 */ /* 0x002fe40000010003 */
[-C--:B------:R-:W-:Y:S02]  /*0bc0*/  FMUL.FTZ R12, R72, R106.reuse ;  /* 0x0000006a480c7220 */ /* 0x080fe40000410000 */
[----:B------:R-:W-:Y:S02]  /*0bd0*/  FFMA.FTZ R3, R61, R73, R0 ;  /* 0x000000493d037223 */ /* 0x000fe40000010000 */
[----:B------:R-:W-:Y:S02]  /*0be0*/  FMUL.FTZ R13, R73, R106 ;  /* 0x0000006a490d7220 */ /* 0x000fe40000410000 */
[----:B------:R-:W-:-:S02]  /*0bf0*/  FFMA.FTZ R0, R62, R74, R3 ;  /* 0x0000004a3e007223 */ /* 0x000fc40000010003 */
[-C--:B------:R-:W-:Y:S02]  /*0c00*/  FMUL.FTZ R14, R74, R106.reuse ;  /* 0x0000006a4a0e7220 */ /* 0x080fe40000410000 */
[----:B------:R-:W-:Y:S02]  /*0c10*/  FFMA.FTZ R3, R63, R75, R0 ;  /* 0x0000004b3f037223 */ /* 0x000fe40000010000 */
[----:B------:R-:W-:Y:S02]  /*0c20*/  FMUL.FTZ R15, R75, R106 ;  /* 0x0000006a4b0f7220 */ /* 0x000fe40000410000 */
[----:B--2---:R-:W-:Y:S02]  /*0c30*/  FFMA.FTZ R0, R56, R76, R3 ;  /* 0x0000004c38007223 */ /* 0x004fe40000010003 */
[----:B------:R-:W-:Y:S02]  /*0c40*/  FMUL.FTZ R8, R76, R106 ;  /* 0x0000006a4c087220 */ /* 0x000fe40000410000 */
[----:B------:R-:W-:-:S02]  /*0c50*/  FFMA.FTZ R3, R57, R77, R0 ;  /* 0x0000004d39037223 */ /* 0x000fc40000010000 */
[----:B------:R-:W-:Y:S02]  /*0c60*/  FMUL.FTZ R9, R77, R106 ;  /* 0x0000006a4d097220 */ /* 0x000fe40000410000 */
[----:B------:R-:W-:Y:S02]  /*0c70*/  FFMA.FTZ R0, R58, R78, R3 ;  /* 0x0000004e3a007223 */ /* 0x000fe40000010003 */
[-C--:B------:R-:W-:Y:S02]  /*0c80*/  FMUL.FTZ R10, R78, R106.reuse ;  /* 0x0000006a4e0a7220 */ /* 0x080fe40000410000 */
[----:B------:R-:W-:Y:S02]  /*0c90*/  FFMA.FTZ R3, R59, R79, R0 ;  /* 0x0000004f3b037223 */ /* 0x000fe40000010000 */
[----:B------:R-:W-:Y:S02]  /*0ca0*/  FMUL.FTZ R11, R79, R106 ;  /* 0x0000006a4f0b7220 */ /* 0x000fe40000410000 */
[----:B---3--:R-:W-:-:S02]  /*0cb0*/  FFMA.FTZ R0, R52, R80, R3 ;  /* 0x0000005034007223 */ /* 0x008fc40000010003 */
[-C--:B------:R-:W-:Y:S02]  /*0cc0*/  FMUL.FTZ R4, R80, R106.reuse ;  /* 0x0000006a50047220 */ /* 0x080fe40000410000 */
[----:B------:R-:W-:Y:S02]  /*0cd0*/  FFMA.FTZ R3, R53, R81, R0 ;  /* 0x0000005135037223 */ /* 0x000fe40000010000 */
[----:B------:R-:W-:Y:S02]  /*0ce0*/  FMUL.FTZ R5, R81, R106 ;  /* 0x0000006a51057220 */ /* 0x000fe40000410000 */
[----:B------:R-:W-:Y:S02]  /*0cf0*/  FFMA.FTZ R0, R54, R82, R3 ;  /* 0x0000005236007223 */ /* 0x000fe40000010003 */
[-C--:B------:R-:W-:Y:S02]  /*0d00*/  FMUL.FTZ R6, R82, R106.reuse ;  /* 0x0000006a52067220 */ /* 0x080fe40000410000 */
[----:B------:R-:W-:-:S02]  /*0d10*/  FMUL.FTZ R7, R83, R106 ;  /* 0x0000006a53077220 */ /* 0x000fc40000410000 */
[----:B------:R-:W-:Y:S01]  /*0d20*/  FFMA.FTZ R109, R55, R83, R0 ;  /* 0x00000053376d7223 */ /* 0x000fe20000010000 */
[----:B------:R-:W-:Y:S06]  /*0d30*/  BAR.SYNC.DEFER_BLOCKING 0x0 ;  /* 0x0000000000007b1d */ /* 0x000fec0000010000 */
        /* <DEDUP_REMOVED lines=12> */
[--C-:B------:R-:W-:Y:S01]  /*0e00*/  FADD.FTZ R0, R41, R111.reuse ;  /* 0x0000006f29007221 */ /* 0x100fe20000010000 */
[----:B------:R-:W-:Y:S01]  /*0e10*/  UIMAD UR5, UR15, UR26, URZ ;  /* 0x0000001a0f0572a4 */ /* 0x000fe2000f8e023f */
[--C-:B------:R-:W-:Y:S01]  /*0e20*/  FADD.FTZ R85, R48, R111.reuse ;  /* 0x0000006f30557221 */ /* 0x100fe20000010000 */
[----:B------:R-:W-:Y:S01]  /*0e30*/  ULDC.64 UR36, c[0x0][0x220] ;  /* 0x0000880000247ab9 */ /* 0x000fe20000000a00 */
[--C-:B------:R-:W-:Y:S01]  /*0e40*/  FADD.FTZ R3, R40, R111.reuse ;  /* 0x0000006f28037221 */ /* 0x100fe20000010000 */
[----:B------:R-:W-:Y:S01]  /*0e50*/  UIMAD UR6, UR15, UR38, URZ ;  /* 0x000000260f0672a4 */ /* 0x000fe2000f8e023f */
[--C-:B------:R-:W-:Y:S01]  /*0e60*/  FADD.FTZ R69, R42, R111.reuse ;  /* 0x0000006f2a457221 */ /* 0x100fe20000010000 */
[----:B------:R-:W-:Y:S01]  /*0e70*/  ULEA UR28, UP0, UR22, UR36, 0x3 ;  /* 0x00000024161c7291 */ /* 0x000fe2000f80183f */
[--C-:B------:R-:W-:Y:S01]  /*0e80*/  FADD.FTZ R2, R43, R111.reuse ;  /* 0x0000006f2b027221 */ /* 0x100fe20000010000 */
[----:B------:R-:W-:Y:S01]  /*0e90*/  UIADD3 UR32, UR23, UR32, URZ ;  /* 0x0000002017207290 */ /* 0x000fe2000fffe03f */
[--C-:B------:R-:W-:Y:S01]  /*0ea0*/  FADD.FTZ R71, R36, R111.reuse ;  /* 0x0000006f24477221 */ /* 0x100fe20000010000 */
[----:B------:R-:W-:Y:S01]  /*0eb0*/  UIMAD UR33, UR14, UR27, UR5 ;  /* 0x0000001b0e2172a4 */ /* 0x000fe2000f8e0205 */
[--C-:B------:R-:W-:Y:S01]  /*0ec0*/  FADD.FTZ R68, R37, R111.reuse ;  /* 0x0000006f25447221 */ /* 0x100fe20000010000 */
[----:B------:R-:W-:Y:S01]  /*0ed0*/  UIMAD.WIDE.U32 UR4, UR14, UR38, URZ ;  /* 0x000000260e0472a5 */ /* 0x000fe2000f8e003f */
[--C-:B------:R-:W-:Y:S01]  /*0ee0*/  FADD.FTZ R73, R38, R111.reuse ;  /* 0x0000006f26497221 */ /* 0x100fe20000010000 */
[----:B------:R-:W-:Y:S01]  /*0ef0*/  UIMAD UR6, UR14, UR39, UR6 ;  /* 0x000000270e0672a4 */ /* 0x000fe2000f8e0206 */
[----:B------:R-:W-:Y:S01]  /*0f00*/  FADD.FTZ R70, R39, R111 ;  /* 0x0000006f27467221 */ /* 0x000fe20000010000 */
[----:B------:R-:W-:Y:S01]  /*0f10*/  UIMAD.WIDE.U32 UR24, UR14, UR26, URZ ;  /* 0x0000001a0e1872a5 */ /* 0x000fe2000f8e003f */
[----:B------:R-:W-:Y:S01]  /*0f20*/  FADD.FTZ R86, R83, R83 ;  /* 0x0000005353567221 */ /* 0x000fe20000010000 */
[----:B------:R-:W-:Y:S01]  /*0f30*/  ULEA.HI.X UR32, UR22, UR37, UR32, 0x3, UP0 ;  /* 0x0000002516207291 */ /* 0x000fe200080f1c20 */
        /* <DEDUP_REMOVED lines=8> */
[----:B------:R-:W-:Y:S01]  /*0fc0*/  FADD.FTZ R87, R82, R82 ;  /* 0x0000005252577221 */ /* 0x000fe20000010000 */
[----:B------:R-:W-:Y:S01]  /*0fd0*/  ULEA UR29, UP1, UR24, UR26, 0x3 ;  /* 0x0000001a181d7291 */ /* 0x000fe2000f82183f */
[----:B------:R-:W-:Y:S01]  /*0fe0*/  FMUL.FTZ R83, R57, R0 ;  /* 0x0000000039537220 */ /* 0x000fe20000410000 */
[----:B------:R-:W-:Y:S01]  /*0ff0*/  UIADD3 UR33, UR25, UR33, URZ ;  /* 0x0000002119217290 */ /* 0x000fe2000fffe03f */
[----:B------:R-:W-:Y:S01]  /*1000*/  FADD.FTZ R97, R72, R72 ;  /* 0x0000004848617221 */ /* 0x000fe20000010000 */
[----:B------:R-:W-:Y:S01]  /*1010*/  UIADD3 UR22, UR7, -0x1, URZ ;  /* 0xffffffff07167890 */ /* 0x000fe2000fffe03f */
[----:B------:R-:W-:Y:S01]  /*1020*/  FADD.FTZ R95, R74, R74 ;  /* 0x0000004a4a5f7221 */ /* 0x000fe20000010000 */
[----:B------:R-:W-:Y:S01]  /*1030*/  ULEA.HI.X UR38, UR4, UR23, UR38, 0x3, UP0 ;  /* 0x0000001704267291 */ /* 0x000fe200080f1c26 */
[----:B------:R-:W-:Y:S01]  /*1040*/  FADD.FTZ R94, R75, R75 ;  /* 0x0000004b4b5e7221 */ /* 0x000fe20000010000 */
[----:B------:R-:W-:Y:S01]  /*1050*/  ULEA.HI.X UR33, UR24, UR27, UR33, 0x3, UP1 ;  /* 0x0000001b18217291 */ /* 0x000fe200088f1c21 */
[----:B------:R-:W-:Y:S01]  /*1060*/  FADD.FTZ R93, R76, R76 ;  /* 0x0000004c4c5d7221 */ /* 0x000fe20000010000 */
[----:B------:R-:W-:Y:S01]  /*1070*/  ULEA.HI UR23, UR22, UR22, URZ, 0x1 ;  /* 0x0000001616177291 */ /* 0x000fe2000f8f083f */
[----:B------:R-:W-:Y:S01]  /*1080*/  FADD.FTZ R92, R77, R77 ;  /* 0x0000004d4d5c7221 */ /* 0x000fe20000010000 */
[----:B------:R-:W-:Y:S01]  /*1090*/  UIADD3 UR24, UR7, -0x2, URZ ;  /* 0xfffffffe07187890 */ /* 0x000fe2000fffe03f */
[----:B------:R-:W-:Y:S01]  /*10a0*/  CS2R R34, SRZ ;  /* 0x0000000000227805 */ /* 0x000fe2000001ff00 */
[----:B------:R-:W-:Y:S01]  /*10b0*/  ULDC UR25, c[0x0][0x16c] ;  /* 0x00005b0000197ab9 */ /* 0x000fe20000000800 */
[----:B------:R-:W-:Y:S01]  /*10c0*/  CS2R R32, SRZ ;  /* 0x0000000000207805 */ /* 0x000fe2000001ff00 */
[----:B------:R-:W-:Y:S01]  /*10d0*/  ULOP3.LUT UR23, UR23, 0xfffffe, URZ, 0xc0, !UPT ;  /* 0x00fffffe17177892 */ /* 0x000fe2000f8ec03f */
[----:B------:R-:W-:Y:S01]  /*10e0*/  CS2R R30, SRZ ;  /* 0x00000000001e7805 */ /* 0x000fe2000001ff00 */
[----:B------:R-:W-:Y:S01]  /*10f0*/  UIMAD UR25, UR24, UR25, URZ ;  /* 0x00000019181972a4 */ /* 0x000fe2000f8e023f */
[----:B------:R-:W-:Y:S01]  /*1100*/  CS2R R28, SRZ ;  /* 0x00000000001c7805 */ /* 0x000fe2000001ff00 */
[----:B------:R-:W-:Y:S01]  /*1110*/  UIADD3 UR24, UR22, -UR23, URZ ;  /* 0x8000001716187290 */ /* 0x000fe2000fffe03f */
[----:B------:R-:W-:Y:S01]  /*1120*/  CS2R R26, SRZ ;  /* 0x00000000001a7805 */ /* 0x000fe2000001ff00 */
[----:B------:R-:W-:Y:S01]  /*1130*/  UIMAD.WIDE UR22, UR25, 0x10, UR8 ;  /* 0x00000010191678a5 */ /* 0x000fe2000f8e0208 */
[----:B------:R-:W-:Y:S01]  /*1140*/  CS2R R24, SRZ ;  /* 0x0000000000187805 */ /* 0x000fe2000001ff00 */
[----:B------:R-:W-:Y:S01]  /*1150*/  CS2R R22, SRZ ;  /* 0x0000000000167805 */ /* 0x000fe2000001ff00 */
[----:B------:R-:W-:Y:S01]  /*1160*/  CS2R R20, SRZ ;  /* 0x0000000000147805 */ /* 0x000fe2000001ff00 */
[----:B------:R-:W-:Y:S01]  /*1170*/  FMUL.FTZ R85, R64, R85 ;  /* 0x0000005540557220 */ /* 0x000fe20000410000 */
[----:B------:R-:W-:Y:S01]  /*1180*/  UMOV UR4, URZ ;  /* 0x0000003f00047c82 */ /* 0x000fe20008000000 */
[----:B------:R-:W-:Y:S01]  /*1190*/  FMUL.FTZ R84, R56, R3 ;  /* 0x0000000338547220 */ /* 0x000fe20000410000 */
[----:B------:R-:W-:Y:S01]  /*11a0*/  UMOV UR5, URZ ;  /* 0x0000003f00057c82 */ /* 0x000fe20008000000 */
[----:B------:R-:W-:Y:S01]  /*11b0*/  FMUL.FTZ R82, R58, R69 ;  /* 0x000000453a527220 */ /* 0x000fe20000410000 */
[----:B------:R-:W-:Y:S01]  /*11c0*/  UMOV UR6, URZ ;  /* 0x0000003f00067c82 */ /* 0x000fe20008000000 */
[----:B------:R-:W-:Y:S01]  /*11d0*/  FMUL.FTZ R81, R59, R2 ;  /* 0x000000023b517220 */ /* 0x000fe20000410000 */
[----:B------:R-:W-:Y:S01]  /*11e0*/  USHF.L.U32 UR36, UR24, 0x8, URZ ;  /* 0x0000000818247899 */ /* 0x000fe2000800063f */
[----:B------:R-:W-:Y:S01]  /*11f0*/  FMUL.FTZ R80, R52, R71 ;  /* 0x0000004734507220 */ /* 0x000fe20000410000 */
[----:B------:R-:W-:Y:S01]  /*1200*/  UMOV UR39, UR22 ;  /* 0x0000001600277c82 */ /* 0x000fe20008000000 */
[----:B------:R-:W-:Y:S01]  /*1210*/  FMUL.FTZ R79, R53, R68 ;  /* 0x00000044354f7220 */ /* 0x000fe20000410000 */
[----:B------:R-:W-:Y:S01]  /*1220*/  UMOV UR40, UR23 ;  /* 0x0000001700287c82 */ /* 0x000fe20008000000 */
[----:B------:R-:W-:-:S02]  /*1230*/  FMUL.FTZ R78, R54, R73 ;  /* 0x00000049364e7220 */ /* 0x000fc40000410000 */
[----:B------:R-:W-:Y:S02]  /*1240*/  FMUL.FTZ R0, R55, R70 ;  /* 0x0000004637007220 */ /* 0x000fe40000410000 */
.L_x_9652:
        /* <DEDUP_REMOVED lines=9> */
[--C-:B------:R-:W-:Y:S01]  /*12e0*/  FADD.FTZ R132, R48, R111.reuse ;  /* 0x0000006f30847221 */ /* 0x100fe20000010000 */
[----:B------:R-:W-:Y:S01]  /*12f0*/  ISETP.NE.AND P0, PT, R196, RZ, PT ;  /* 0x000000ffc400720c */ /* 0x000fe20003f05270 */
[--C-:B------:R-:W-:Y:S01]  /*1300*/  FADD.FTZ R130, R49, R111.reuse ;  /* 0x0000006f31827221 */ /* 0x100fe20000010000 */
[----:B------:R-:W-:Y:S01]  /*1310*/  ISETP.NE.AND P1, PT, R105, RZ, PT ;  /* 0x000000ff6900720c */ /* 0x000fe20003f25270 */
[----:B------:R-:W-:-:S02]  /*1320*/  FADD.FTZ R117, R50, R111 ;  /* 0x0000006f32757221 */ /* 0x000fc40000010000 */
[--C-:B------:R-:W-:Y:S02]  /*1330*/  FADD.FTZ R128, R51, R111.reuse ;  /* 0x0000006f33807221 */ /* 0x100fe40000010000 */
[--C-:B------:R-:W-:Y:S02]  /*1340*/  FADD.FTZ R115, R44, R111.reuse ;  /* 0x0000006f2c737221 */ /* 0x100fe40000010000 */
[--C-:B------:R-:W-:Y:S02]  /*1350*/  FADD.FTZ R126, R45, R111.reuse ;  /* 0x0000006f2d7e7221 */ /* 0x100fe40000010000 */
[--C-:B------:R-:W-:Y:S02]  /*1360*/  FADD.FTZ R113, R46, R111.reuse ;  /* 0x0000006f2e717221 */ /* 0x100fe40000010000 */
[--C-:B------:R-:W-:Y:S02]  /*1370*/  FADD.FTZ R124, R47, R111.reuse ;  /* 0x0000006f2f7c7221 */ /* 0x100fe40000010000 */
[----:B------:R-:W-:-:S02]  /*1380*/  FADD.FTZ R122, R40, R111 ;  /* 0x0000006f287a7221 */ /* 0x000fc40000010000 */
[--C-:B------:R-:W-:Y:S02]  /*1390*/  FADD.FTZ R116, R43, R111.reuse ;  /* 0x0000006f2b747221 */ /* 0x100fe40000010000 */
[--C-:B------:R-:W-:Y:S02]  /*13a0*/  FADD.FTZ R120, R41, R111.reuse ;  /* 0x0000006f29787221 */ /* 0x100fe40000010000 */
[--C-:B------:R-:W-:Y:S02]  /*13b0*/  FADD.FTZ R118, R42, R111.reuse ;  /* 0x0000006f2a767221 */ /* 0x100fe40000010000 */
[----:B------:R-:W-:Y:S02]  /*13c0*/  FADD.FTZ R114, R36, R111 ;  /* 0x0000006f24727221 */ /* 0x000fe40000010000 */
[----:B------:R-:W-:Y:S02]  /*13d0*/  FMUL.FTZ R163, R67, R128 ;  /* 0x0000008043a37220 */ /* 0x000fe40000410000 */
[----:B------:R-:W-:-:S02]  /*13e0*/  FMUL.FTZ R177, R61, R126 ;  /* 0x0000007e3db17220 */ /* 0x000fc40000410000 */
[----:B------:R-:W-:Y:S02]  /*13f0*/  FMUL.FTZ R174, R62, R113 ;  /* 0x000000713eae7220 */ /* 0x000fe40000410000 */
[----:B------:R-:W-:Y:S02]  /*1400*/  FMUL.FTZ R189, R63, R124 ;  /* 0x0000007c3fbd7220 */ /* 0x000fe40000410000 */
[-C--:B--2---:R-:W-:Y:S02]  /*1410*/  FMUL.FTZ R72, R132, R3.reuse ;  /* 0x0000000384487220 */ /* 0x084fe40000410000 */
[-C--:B------:R-:W-:Y:S02]  /*1420*/  FMUL.FTZ R75, R130, R3.reuse ;  /* 0x00000003824b7220 */ /* 0x080fe40000410000 */
[----:B------:R-:W-:Y:S02]  /*1430*/  FMUL.RZ R108, R72, 0.15915493667125701904 ;  /* 0x3e22f983486c7820 */ /* 0x000fe4000040c000 */
[----:B------:R-:W-:-:S02]  /*1440*/  FMUL.FTZ R77, R117, R3 ;  /* 0x00000003754d7220 */ /* 0x000fc40000410000 */
[----:B------:R-:W-:Y:S01]  /*1450*/  MUFU.SIN R74, R108 ;  /* 0x0000006c004a7308 */ /* 0x000fe20000000400 */
[----:B------:R-:W-:Y:S02]  /*1460*/  FMUL.RZ R110, R75, 0.15915493667125701904 ;  /* 0x3e22f9834b6e7820 */ /* 0x000fe4000040c000 */
[----:B------:R-:W-:-:S04]  /*1470*/  FMUL.FTZ R119, R2, 1.4426950216293334961 ;  /* 0x3fb8aa3b02777820 */ /* 0x000fc80000410000 */
[-C--:B------:R-:W-:Y:S01]  /*1480*/  FMUL.FTZ R72, R132, R119.reuse ;  /* 0x0000007784487220 */ /* 0x080fe20000410000 */
[----:B------:R0:W-:Y:S01]  /*1490*/  MUFU.COS R76, R108 ;  /* 0x0000006c004c7308 */ /* 0x0001e20000000000 */
[----:B------:R-:W-:-:S07]  /*14a0*/  FMUL.FTZ R75, R130, R119 ;  /* 0x00000077824b7220 */ /* 0x000fce0000410000 */
[----:B------:R-:W-:Y:S01]  /*14b0*/  MUFU.SIN R121, R110 ;  /* 0x0000006e00797308 */ /* 0x000fe20000000400 */
[----:B0-----:R-:W-:Y:S02]  /*14c0*/  FMUL.RZ R108, R77, 0.15915493667125701904 ;  /* 0x3e22f9834d6c7820 */ /* 0x001fe4000040c000 */
[----:B------:R-:W-:-:S05]  /*14d0*/  FMUL.FTZ R77, R128, R3 ;  /* 0x00000003804d7220 */ /* 0x000fca0000410000 */
[----:B------:R0:W-:Y:S08]  /*14e0*/  MUFU.COS R123, R110 ;  /* 0x0000006e007b7308 */ /* 0x0001f00000000000 */
[----:B------:R1:W2:Y:S01]  /*14f0*/  MUFU.EX2 R73, R72 ;  /* 0x0000004800497308 */ /* 0x0002a20000000800 */
[----:B0-----:R-:W-:Y:S02]  /*1500*/  FMUL.RZ R110, R77, 0.15915493667125701904 ;  /* 0x3e22f9834d6e7820 */ /* 0x001fe4000040c000 */
[----:B------:R-:W-:-:S05]  /*1510*/  FMUL.FTZ R77, R115, R3 ;  /* 0x00000003734d7220 */ /* 0x000fca0000410000 */
[----:B------:R-:W-:Y:S01]  /*1520*/  MUFU.SIN R134, R108 ;  /* 0x0000006c00867308 */ /* 0x000fe20000000400 */
[----:B-1----:R-:W-:-:S07]  /*1530*/  FMUL.FTZ R72, R117, R119 ;  /* 0x0000007775487220 */ /* 0x002fce0000410000 */
[----:B------:R0:W-:Y:S08]  /*1540*/  MUFU.COS R136, R108 ;  /* 0x0000006c00887308 */ /* 0x0001f00000000000 */
[----:B------:R1:W-:Y:S01]  /*1550*/  MUFU.EX2 R125, R72 ;  /* 0x00000048007d7308 */ /* 0x0003e20000000800 */
[----:B0-----:R-:W-:Y:S02]  /*1560*/  FMUL.RZ R108, R77, 0.15915493667125701904 ;  /* 0x3e22f9834d6c7820 */ /* 0x001fe4000040c000 */
[----:B------:R-:W-:-:S05]  /*1570*/  FMUL.FTZ R77, R126, R3 ;  /* 0x000000037e4d7220 */ /* 0x000fca0000410000 */
[----:B------:R-:W-:Y:S01]  /*1580*/  MUFU.SIN R142, R110 ;  /* 0x0000006e008e7308 */ /* 0x000fe20000000400 */
[----:B-1----:R-:W-:-:S07]  /*1590*/  FMUL.FTZ R72, R115, R119 ;  /* 0x0000007773487220 */ /* 0x002fce0000410000 */
[----:B------:R0:W-:Y:S08]  /*15a0*/  MUFU.COS R144, R110 ;  /* 0x0000006e00907308 */ /* 0x0001f00000000000 */
[----:B------:R-:W-:Y:S01]  /*15b0*/  MUFU.SIN R148, R108 ;  /* 0x0000006c00947308 */ /* 0x000fe20000000400 */
[----:B0-----:R-:W-:Y:S02]  /*15c0*/  FMUL.RZ R110, R77, 0.15915493667125701904 ;  /* 0x3e22f9834d6e7820 */ /* 0x001fe4000040c000 */
[----:B------:R-:W-:-:S05]  /*15d0*/  FMUL.FTZ R77, R113, R3 ;  /* 0x00000003714d7220 */ /* 0x000fca0000410000 */
[----:B------:R0:W-:Y:S08]  /*15e0*/  MUFU.COS R146, R108 ;  /* 0x0000006c00927308 */ /* 0x0001f00000000000 */
[----:B------:R1:W-:Y:S01]  /*15f0*/  MUFU.EX2 R153, R72 ;  /* 0x0000004800997308 */ /* 0x0003e20000000800 */
        /* <DEDUP_REMOVED lines=10> */
[----:B------:R0:W1:Y:S08]  /*16a0*/  MUFU.COS R131, R108 ;  /* 0x0000006c00837308 */ /* 0x0000700000000000 */
[----:B------:R4:W-:Y:S01]  /*16b0*/  MUFU.EX2 R172, R72 ;  /* 0x0000004800ac7308 */ /* 0x0009e20000000800 */
[----:B0-----:R-:W-:Y:S02]  /*16c0*/  FMUL.RZ R108, R77, 0.15915493667125701904 ;  /* 0x3e22f9834d6c7820 */ /* 0x001fe4000040c000 */
[----:B------:R-:W-:-:S05]  /*16d0*/  FMUL.FTZ R77, R120, R3 ;  /* 0x00000003784d7220 */ /* 0x000fca0000410000 */
[----:B------:R-:W-:Y:S01]  /*16e0*/  MUFU.SIN R133, R108 ;  /* 0x0000006c00857308 */ /* 0x000fe20000000400 */
[----:B----4-:R-:W-:-:S04]  /*16f0*/  MOV R72, UR7 ;  /* 0x0000000700487c02 */ /* 0x010fc80008000f00 */
[----:B------:R-:W-:Y:S01]  /*1700*/  ISETP.LT.OR P2, PT, R72, 0x2, P0 ;  /* 0x000000024800780c */ /* 0x000fe20000741670 */
[----:B--2---:R-:W-:Y:S01]  /*1710*/  FMUL.FTZ R72, R73, R76 ;  /* 0x0000004c49487220 */ /* 0x004fe20000410000 */
[----:B------:R-:W-:Y:S01]  /*1720*/  IADD3 R76, R105, 0x200, RZ ;  /* 0x00000200694c7810 */ /* 0x000fe20007ffe0ff */
[----:B------:R0:W-:Y:S01]  /*1730*/  MUFU.COS R135, R108 ;  /* 0x0000006c00877308 */ /* 0x0001e20000000000 */
[----:B------:R-:W-:Y:S01]  /*1740*/  FMUL.FTZ R73, R73, R74 ;  /* 0x0000004a49497220 */ /* 0x000fe20000410000 */
[----:B------:R-:W-:-:S06]  /*1750*/  MOV R74, UR39 ;  /* 0x00000027004a7c02 */ /* 0x000fcc0008000f00 */
[----:B------:R2:W-:Y:S01]  /*1760*/  MUFU.EX2 R138, R75 ;  /* 0x0000004b008a7308 */ /* 0x0005e20000000800 */
[----:B0-----:R-:W-:-:S04]  /*1770*/  FMUL.FTZ R108, R116, R3 ;  /* 0x00000003746c7220 */ /* 0x001fc80000410000 */
[----:B------:R-:W-:Y:S01]  /*1780*/  FMUL.RZ R140, R108, 0.15915493667125701904 ;  /* 0x3e22f9836c8c7820 */ /* 0x000fe2000040c000 */
[----:B------:R-:W-:Y:S02]  /*1790*/  SEL R108, R76, UR36, P1 ;  /* 0x000000244c6c7c07 */ /* 0x000fe40008800000 */
[----:B------:R-:W-:Y:S01]  /*17a0*/  MUFU.SIN R156, R110 ;  /* 0x0000006e009c7308 */ /* 0x000fe20000000400 */
[-C--:B--2---:R-:W-:Y:S02]  /*17b0*/  FMUL.FTZ R75, R128, R119.reuse ;  /* 0x00000077804b7220 */ /* 0x084fe40000410000 */
[----:B------:R0:W-:Y:S05]  /*17c0*/  STS.64 [R108.X8+0xca0], R72 ;  /* 0x000ca0486c007388 */ /* 0x0001ea0000008a00 */
[----:B------:R2:W-:Y:S08]  /*17d0*/  MUFU.EX2 R127, R75 ;  /* 0x0000004b007f7308 */ /* 0x0005f00000000800 */
[----:B------:R4:W-:Y:S01]  /*17e0*/  MUFU.COS R158, R110 ;  /* 0x0000006e009e7308 */ /* 0x0009e20000000000 */
[----:B--2---:R-:W-:-:S07]  /*17f0*/  FMUL.FTZ R75, R126, R119 ;  /* 0x000000777e4b7220 */ /* 0x004fce0000410000 */
[----:B------:R2:W-:Y:S01]  /*1800*/  MUFU.EX2 R201, R75 ;  /* 0x0000004b00c97308 */ /* 0x0005e20000000800 */
[----:B----4-:R-:W-:Y:S02]  /*1810*/  FMUL.RZ R110, R77, 0.15915493667125701904 ;  /* 0x3e22f9834d6e7820 */ /* 0x010fe4000040c000 */
[----:B------:R-:W-:-:S04]  /*1820*/  FMUL.FTZ R77, R118, R3 ;  /* 0x00000003764d7220 */ /* 0x000fc80000410000 */
[----:B------:R-:W-:Y:S01]  /*1830*/  FMUL.RZ R112, R77, 0.15915493667125701904 ;  /* 0x3e22f9834d707820 */ /* 0x000fe2000040c000 */
[----:B------:R-:W-:Y:S01]  /*1840*/  MUFU.SIN R137, R110 ;  /* 0x0000006e00897308 */ /* 0x000fe20000000400 */
[-C--:B--2---:R-:W-:Y:S02]  /*1850*/  FMUL.FTZ R75, R124, R119.reuse ;  /* 0x000000777c4b7220 */ /* 0x084fe40000410000 */
[-C--:B------:R-:W-:Y:S02]  /*1860*/  FMUL.FTZ R77, R118, R119.reuse ;  /* 0x00000077764d7220 */ /* 0x080fe40000410000 */
[----:B0-----:R-:W-:-:S03]  /*1870*/  FMUL.FTZ R108, R114, R119 ;  /* 0x00000077726c7220 */ /* 0x001fc60000410000 */
[----:B------:R0:W2:Y:S01]  /*1880*/  MUFU.EX2 R203, R75 ;  /* 0x0000004b00cb7308 */ /* 0x0000a20000000800 */
[C---:B---3--:R-:W-:Y:S02]  /*1890*/  FMUL.FTZ R149, R69.reuse, R71 ;  /* 0x0000004745957220 */ /* 0x048fe40000410000 */
[----:B------:R-:W-:-:S05]  /*18a0*/  FMUL.FTZ R150, R69, R70 ;  /* 0x0000004645967220 */ /* 0x000fca0000410000 */
[----:B------:R-:W-:Y:S01]  /*18b0*/  MUFU.SIN R145, R112 ;  /* 0x0000007000917308 */ /* 0x000fe20000000400 */
[----:B0-----:R-:W-:-:S07]  /*18c0*/  FMUL.FTZ R75, R120, R119 ;  /* 0x00000077784b7220 */ /* 0x001fce0000410000 */
[----:B------:R0:W-:Y:S01]  /*18d0*/  MUFU.COS R147, R112 ;  /* 0x0000007000937308 */ /* 0x0001e20000000000 */
[----:B------:R-:W-:-:S07]  /*18e0*/  FFMA.FTZ R149, R68, R70, -R149 ;  /* 0x0000004644957223 */ /* 0x000fce0000010895 */
[----:B------:R3:W-:Y:S01]  /*18f0*/  MUFU.EX2 R194, R77 ;  /* 0x0000004d00c27308 */ /* 0x0007e20000000800 */
[----:B0-----:R-:W-:-:S04]  /*1900*/  FMUL.FTZ R112, R114, R3 ;  /* 0x0000000372707220 */ /* 0x001fc80000410000 */
[----:B------:R-:W-:-:S03]  /*1910*/  FMUL.RZ R141, R112, 0.15915493667125701904 ;  /* 0x3e22f983708d7820 */ /* 0x000fc6000040c000 */
[----:B------:R0:W-:Y:S01]  /*1920*/  MUFU.EX2 R182, R75 ;  /* 0x0000004b00b67308 */ /* 0x0001e20000000800 */
[----:B---3--:R-:W-:Y:S01]  /*1930*/  CS2R R76, SRZ ;  /* 0x00000000004c7805 */ /* 0x008fe2000001ff00 */
[----:B------:R-:W-:Y:S02]  /*1940*/  FADD.FTZ R112, R37, R111 ;  /* 0x0000006f25707221 */ /* 0x000fe40000010000 */
[----:B------:R-:W-:-:S04]  /*1950*/  FFMA.FTZ R150, R68, R71, R150 ;  /* 0x0000004744967223 */ /* 0x000fc80000010096 */
[----:B------:R3:W4:Y:S01]  /*1960*/  MUFU.COS R139, R110 ;  /* 0x0000006e008b7308 */ /* 0x0007220000000000 */
[----:B0-----:R-:W-:Y:S01]  /*1970*/  MOV R75, UR40 ;  /* 0x00000028004b7c02 */ /* 0x001fe20008000f00 */
[----:B------:R-:W-:Y:S06]  /*1980*/  BAR.SYNC.DEFER_BLOCKING 0x0 ;  /* 0x0000000000007b1d */ /* 0x000fec0000010000 */
[----:B------:R0:W-:Y:S01]  /*1990*/  MUFU.EX2 R151, R108 ;  /* 0x0000006c00977308 */ /* 0x0001e20000000800 */
[----:B---3--:R-:W-:-:S07]  /*19a0*/  FMUL.FTZ R110, R116, R119 ;  /* 0x00000077746e7220 */ /* 0x008fce0000410000 */
[----:B------:R-:W-:Y:S01]  /*19b0*/  MUFU.SIN R160, R140 ;  /* 0x0000008c00a07308 */ /* 0x000fe20000000400 */
[----:B0-----:R-:W-:-:S04]  /*19c0*/  FADD.FTZ R108, R39, R111 ;  /* 0x0000006f276c7221 */ /* 0x001fc80000010000 */
[----:B------:R-:W-:-:S03]  /*19d0*/  FMUL.FTZ R68, R108, R3 ;  /* 0x000000036c447220 */ /* 0x000fc60000410000 */
[----:B------:R0:W-:Y:S01]  /*19e0*/  MUFU.EX2 R197, R110 ;  /* 0x0000006e00c57308 */ /* 0x0001e20000000800 */
[----:B------:R3:W5:Y:S01]  /*19f0*/  @!P2 LDG.E.64 R76, [R74.64+0x8] ;  /* 0x0000081e4a4ca981 */ /* 0x000762000c1e1b00 */
[----:B------:R-:W-:Y:S01]  /*1a00*/  FMUL.FTZ R69, R108, R119 ;  /* 0x000000776c457220 */ /* 0x000fe20000410000 */
[----:B------:R-:W-:Y:S01]  /*1a10*/  ISETP.NE.AND P2, PT, R105, 0x1f, PT ;  /* 0x0000001f6900780c */ /* 0x000fe20003f45270 */
[----:B------:R-:W-:Y:S01]  /*1a20*/  FMUL.RZ R70, R68, 0.15915493667125701904 ;  /* 0x3e22f98344467820 */ /* 0x000fe2000040c000 */
[----:B------:R-:W-:Y:S01]  /*1a30*/  BSSY B0, `(.L_x_9638) ;  /* 0x0000108000007945 */ /* 0x000fe20003800000 */
[----:B-1----:R-:W-:Y:S02]  /*1a40*/  FMUL.FTZ R184, R186, R131 ;  /* 0x00000083bab87220 */ /* 0x002fe40000410000 */
[----:B------:R-:W-:Y:S01]  /*1a50*/  MUFU.SIN R164, R141 ;  /* 0x0000008d00a47308 */ /* 0x000fe20000000400 */
[----:B0-----:R-:W-:Y:S02]  /*1a60*/  FADD.FTZ R110, R38, R111 ;  /* 0x0000006f266e7221 */ /* 0x001fe40000010000 */
[----:B------:R-:W-:-:S02]  /*1a70*/  FMUL.FTZ R159, R86, R149 ;  /* 0x00000095569f7220 */ /* 0x000fc40000410000 */
[----:B---3--:R-:W-:Y:S02]  /*1a80*/  FMUL.FTZ R74, R112, R3 ;  /* 0x00000003704a7220 */ /* 0x008fe40000410000 */
[C---:B--2---:R-:W-:Y:S01]  /*1a90*/  FMUL.FTZ R191, R203.reuse, R158 ;  /* 0x0000009ecbbf7220 */ /* 0x044fe20000410000 */
[----:B------:R0:W-:Y:S01]  /*1aa0*/  MUFU.COS R166, R141 ;  /* 0x0000008d00a67308 */ /* 0x0001e20000000000 */
[----:B------:R-:W-:Y:S02]  /*1ab0*/  FMUL.RZ R143, R74, 0.15915493667125701904 ;  /* 0x3e22f9834a8f7820 */ /* 0x000fe4000040c000 */
[-C--:B------:R-:W-:Y:S02]  /*1ac0*/  FMUL.FTZ R74, R112, R119.reuse ;  /* 0x00000077704a7220 */ /* 0x080fe40000410000 */
[----:B------:R-:W-:Y:S02]  /*1ad0*/  FMUL.FTZ R203, R203, R156 ;  /* 0x0000009ccbcb7220 */ /* 0x000fe40000410000 */
[----:B------:R-:W-:Y:S01]  /*1ae0*/  FMUL.FTZ R156, R87, R150 ;  /* 0x00000096579c7220 */ /* 0x000fe20000410000 */
[----:B------:R-:W-:Y:S01]  /*1af0*/  MUFU.EX2 R69, R69 ;  /* 0x0000004500457308 */ /* 0x000fe20000000800 */
[----:B0-----:R-:W-:-:S02]  /*1b00*/  FMUL.FTZ R141, R110, R119 ;  /* 0x000000776e8d7220 */ /* 0x001fc40000410000 */
[----:B------:R-:W-:Y:S02]  /*1b10*/  FMUL.FTZ R119, R125, R134 ;  /* 0x000000867d777220 */ /* 0x000fe40000410000 */
[----:B------:R-:W-:Y:S02]  /*1b20*/  FMUL.FTZ R146, R153, R146 ;  /* 0x0000009299927220 */ /* 0x000fe40000410000 */
[----:B------:R-:W-:Y:S01]  /*1b30*/  FMUL.FTZ R158, R87, R149 ;  /* 0x00000095579e7220 */ /* 0x000fe20000410000 */
[----:B------:R-:W0:Y:S01]  /*1b40*/  MUFU.COS R68, R70 ;  /* 0x0000004600447308 */ /* 0x000e220000000000 */
[----:B------:R-:W-:Y:S02]  /*1b50*/  FMUL.FTZ R153, R153, R148 ;  /* 0x0000009499997220 */ /* 0x000fe40000410000 */
[C---:B----4-:R-:W-:Y:S02]  /*1b60*/  FMUL.FTZ R180, R182.reuse, R139 ;  /* 0x0000008bb6b47220 */ /* 0x050fe40000410000 */
[----:B------:R-:W-:-:S02]  /*1b70*/  FMUL.FTZ R182, R182, R137 ;  /* 0x00000089b6b67220 */ /* 0x000fc40000410000 */
[----:B------:R-:W-:Y:S01]  /*1b80*/  FMUL.FTZ R186, R186, R129 ;  /* 0x00000081baba7220 */ /* 0x000fe20000410000 */
[----:B------:R1:W-:Y:S01]  /*1b90*/  MUFU.EX2 R157, R141 ;  /* 0x0000008d009d7308 */ /* 0x0003e20000000800 */
[C---:B------:R-:W-:Y:S02]  /*1ba0*/  FMUL.FTZ R176, R172.reuse, R135 ;  /* 0x00000087acb07220 */ /* 0x040fe40000410000 */
[----:B------:R-:W-:Y:S02]  /*1bb0*/  FMUL.FTZ R172, R172, R133 ;  /* 0x00000085acac7220 */ /* 0x000fe40000410000 */
[----:B------:R-:W-:Y:S02]  /*1bc0*/  FMUL.FTZ R161, R88, R149 ;  /* 0x0000009558a17220 */ /* 0x000fe40000410000 */
[----:B------:R-:W-:Y:S01]  /*1bd0*/  FMUL.FTZ R195, R201, R154 ;  /* 0x0000009ac9c37220 */ /* 0x000fe20000410000 */
[----:B------:R2:W3:Y:S01]  /*1be0*/  MUFU.COS R162, R140 ;  /* 0x0000008c00a27308 */ /* 0x0004e20000000000 */
[----:B-1----:R-:W-:-:S02]  /*1bf0*/  FMUL.FTZ R141, R125, R136 ;  /* 0x000000887d8d7220 */ /* 0x002fc40000410000 */
[----:B0-----:R-:W-:Y:S02]  /*1c00*/  FMUL.FTZ R125, R69, R68 ;  /* 0x00000044457d7220 */ /* 0x001fe40000410000 */
[----:B------:R-:W-:Y:S02]  /*1c10*/  FMUL.FTZ R201, R201, R152 ;  /* 0x00000098c9c97220 */ /* 0x000fe40000410000 */
[C---:B------:R-:W-:Y:S01]  /*1c20*/  FMUL.FTZ R152, R151.reuse, R166 ;  /* 0x000000a697987220 */ /* 0x040fe20000410000 */
[----:B------:R-:W-:Y:S01]  /*1c30*/  MUFU.SIN R75, R143 ;  /* 0x0000008f004b7308 */ /* 0x000fe20000000400 */
[----:B--2---:R-:W-:Y:S02]  /*1c40*/  FMUL.FTZ R140, R110, R3 ;  /* 0x000000036e8c7220 */ /* 0x004fe40000410000 */
[----:B------:R-:W-:Y:S02]  /*1c50*/  FMUL.FTZ R151, R151, R164 ;  /* 0x000000a497977220 */ /* 0x000fe40000410000 */
[----:B------:R-:W-:-:S02]  /*1c60*/  FMUL.RZ R140, R140, 0.15915493667125701904 ;  /* 0x3e22f9838c8c7820 */ /* 0x000fc4000040c000 */
[----:B------:R-:W-:Y:S01]  /*1c70*/  FMUL.FTZ R164, R89, R150 ;  /* 0x0000009659a47220 */ /* 0x000fe20000410000 */
[----:B------:R-:W0:Y:S01]  /*1c80*/  MUFU.EX2 R74, R74 ;  /* 0x0000004a004a7308 */ /* 0x000e220000000800 */
[----:B---3--:R-:W-:Y:S02]  /*1c90*/  FMUL.FTZ R199, R197, R162 ;  /* 0x000000a2c5c77220 */ /* 0x008fe40000410000 */
[----:B------:R-:W-:Y:S02]  /*1ca0*/  FMUL.FTZ R162, R65, R130 ;  /* 0x0000008241a27220 */ /* 0x000fe40000410000 */
[----:B------:R-:W-:Y:S02]  /*1cb0*/  FMUL.FTZ R197, R197, R160 ;  /* 0x000000a0c5c57220 */ /* 0x000fe40000410000 */
[----:B------:R-:W-:Y:S01]  /*1cc0*/  FMUL.FTZ R160, R88, R150 ;  /* 0x0000009658a07220 */ /* 0x000fe20000410000 */
[----:B------:R-:W1:Y:S01]  /*1cd0*/  MUFU.SIN R136, R70 ;  /* 0x0000004600887308 */ /* 0x000e620000000400 */
[----:B------:R-:W-:-:S02]  /*1ce0*/  FMUL.FTZ R165, R89, R149 ;  /* 0x0000009559a57220 */ /* 0x000fc40000410000 */
[CC--:B------:R-:W-:Y:S02]  /*1cf0*/  FMUL.FTZ R173, R90.reuse, R150.reuse ;  /* 0x000000965aad7220 */ /* 0x0c0fe40000410000 */
[----:B------:R-:W-:Y:S02]  /*1d00*/  FMUL.FTZ R166, R90, R149 ;  /* 0x000000955aa67220 */ /* 0x000fe40000410000 */
[----:B------:R-:W-:Y:S01]  /*1d10*/  FMUL.FTZ R171, R91, R150 ;  /* 0x000000965bab7220 */ /* 0x000fe20000410000 */
[----:B------:R2:W-:Y:S01]  /*1d20*/  MUFU.COS R155, R143 ;  /* 0x0000008f009b7308 */ /* 0x0005e20000000000 */
[----:B0-----:R-:W-:Y:S02]  /*1d30*/  FMUL.FTZ R131, R74, R75 ;  /* 0x0000004b4a837220 */ /* 0x001fe40000410000 */
[C---:B------:R-:W-:Y:S02]  /*1d40*/  FMUL.FTZ R192, R194.reuse, R147 ;  /* 0x00000093c2c07220 */ /* 0x040fe40000410000 */
[----:B------:R-:W-:-:S02]  /*1d50*/  FMUL.FTZ R194, R194, R145 ;  /* 0x00000091c2c27220 */ /* 0x000fc40000410000 */
[-C--:B------:R-:W-:Y:S01]  /*1d60*/  FMUL.FTZ R175, R91, R149.reuse ;  /* 0x000000955baf7220 */ /* 0x080fe20000410000 */
[----:B------:R-:W0:Y:S01]  /*1d70*/  MUFU.SIN R168, R140 ;  /* 0x0000008c00a87308 */ /* 0x000e220000000400 */
[----:B-1----:R-:W-:Y:S02]  /*1d80*/  FMUL.FTZ R136, R69, R136 ;  /* 0x0000008845887220 */ /* 0x002fe40000410000 */
[C---:B--2---:R-:W-:Y:S02]  /*1d90*/  FMUL.FTZ R143, R127.reuse, R144 ;  /* 0x000000907f8f7220 */ /* 0x044fe40000410000 */
[----:B------:R-:W-:Y:S02]  /*1da0*/  FMUL.FTZ R127, R127, R142 ;  /* 0x0000008e7f7f7220 */ /* 0x000fe40000410000 */
[C---:B------:R-:W-:Y:S01]  /*1db0*/  FMUL.FTZ R169, R92.reuse, R149 ;  /* 0x000000955ca97220 */ /* 0x040fe20000410000 */
[----:B------:R1:W2:Y:S01]  /*1dc0*/  MUFU.COS R170, R140 ;  /* 0x0000008c00aa7308 */ /* 0x0002a20000000000 */
[----:B------:R-:W-:-:S02]  /*1dd0*/  FMUL.FTZ R185, R92, R150 ;  /* 0x000000965cb97220 */ /* 0x000fc40000410000 */
[----:B0-----:R-:W-:Y:S02]  /*1de0*/  FMUL.FTZ R137, R157, R168 ;  /* 0x000000a89d897220 */ /* 0x001fe40000410000 */
[C---:B-1----:R-:W-:Y:S02]  /*1df0*/  FMUL.FTZ R140, R138.reuse, R123 ;  /* 0x0000007b8a8c7220 */ /* 0x042fe40000410000 */
[----:B------:R-:W-:Y:S02]  /*1e00*/  FMUL.FTZ R138, R138, R121 ;  /* 0x000000798a8a7220 */ /* 0x000fe40000410000 */
[----:B------:R-:W-:Y:S02]  /*1e10*/  FMUL.FTZ R123, R74, R155 ;  /* 0x0000009b4a7b7220 */ /* 0x000fe40000410000 */
[-C--:B------:R-:W-:Y:S02]  /*1e20*/  FMUL.FTZ R68, R72, R138.reuse ;  /* 0x0000008a48447220 */ /* 0x080fe40000410000 */
[----:B------:R-:W-:-:S02]  /*1e30*/  FMUL.FTZ R69, R73, R138 ;  /* 0x0000008a49457220 */ /* 0x000fc40000410000 */
[----:B------:R-:W-:Y:S02]  /*1e40*/  FMUL.FTZ R75, R85, R138 ;  /* 0x0000008a554b7220 */ /* 0x000fe40000410000 */
[----:B------:R-:W-:Y:S02]  /*1e50*/  FFMA.FTZ R70, R73, R140, R68 ;  /* 0x0000008c49467223 */ /* 0x000fe40000010044 */
[----:B------:R-:W-:Y:S02]  /*1e60*/  FMUL.FTZ R71, RZ, R138 ;  /* 0x0000008aff477220 */ /* 0x000fe40000410000 */
[-C--:B------:R-:W-:Y:S02]  /*1e70*/  FFMA.FTZ R68, R72, R140.reuse, -R69 ;  /* 0x0000008c48447223 */ /* 0x080fe40000010845 */
[----:B------:R-:W-:Y:S02]  /*1e80*/  FFMA.FTZ R75, RZ, R140, R75 ;  /* 0x0000008cff4b7223 */ /* 0x000fe4000001004b */
[----:B------:R-:W-:-:S02]  /*1e90*/  FMUL.FTZ R69, R119, R70 ;  /* 0x0000004677457220 */ /* 0x000fc40000410000 */
[----:B------:R-:W-:Y:S02]  /*1ea0*/  FFMA.FTZ R71, R85, R140, -R71 ;  /* 0x0000008c55477223 */ /* 0x000fe40000010847 */
[----:B------:R-:W-:Y:S02]  /*1eb0*/  FADD.FTZ R74, RZ, R75 ;  /* 0x0000004bff4a7221 */ /* 0x000fe40000010000 */
[-C--:B------:R-:W-:Y:S02]  /*1ec0*/  FFMA.FTZ R142, R141, R68.reuse, -R69 ;  /* 0x000000448d8e7223 */ /* 0x080fe40000010845 */
[C---:B------:R-:W-:Y:S02]  /*1ed0*/  FMUL.FTZ R69, R119.reuse, R68 ;  /* 0x0000004477457220 */ /* 0x040fe40000410000 */
[----:B------:R-:W-:Y:S02]  /*1ee0*/  FADD.FTZ R68, R162, R71 ;  /* 0x00000047a2447221 */ /* 0x000fe40000010000 */
[----:B------:R-:W-:-:S02]  /*1ef0*/  FMUL.FTZ R71, R119, R74 ;  /* 0x0000004a77477220 */ /* 0x000fc40000410000 */
[----:B------:R-:W-:Y:S02]  /*1f00*/  FMUL.FTZ R155, R86, R150 ;  /* 0x00000096569b7220 */ /* 0x000fe40000410000 */
[C---:B------:R-:W-:Y:S02]  /*1f10*/  FFMA.FTZ R70, R141.reuse, R70, R69 ;  /* 0x000000468d467223 */ /* 0x040fe40000010045 */
[-C--:B------:R-:W-:Y:S02]  /*1f20*/  FFMA.FTZ R71, R141, R68.reuse, -R71 ;  /* 0x000000448d477223 */ /* 0x080fe40000010847 */
[-C--:B------:R-:W-:Y:S02]  /*1f30*/  FMUL.FTZ R69, R125, R155.reuse ;  /* 0x0000009b7d457220 */ /* 0x080fe40000410000 */
[----:B------:R-:W-:Y:S02]  /*1f40*/  FMUL.FTZ R68, R119, R68 ;  /* 0x0000004477447220 */ /* 0x000fe40000410000 */
[----:B------:R-:W-:-:S02]  /*1f50*/  FMUL.FTZ R144, R136, R155 ;  /* 0x0000009b88907220 */ /* 0x000fc40000410000 */
[-C--:B------:R-:W-:Y:S02]  /*1f60*/  FFMA.FTZ R69, -R136, R159.reuse, -R69 ;  /* 0x0000009f88457223 */ /* 0x080fe40000010945 */
[----:B------:R-:W-:Y:S02]  /*1f70*/  FFMA.FTZ R68, R141, R74, R68 ;  /* 0x0000004a8d447223 */ /* 0x000fe40000010044 */
[----:B------:R-:W-:Y:S02]  /*1f80*/  FMUL.FTZ R74, R127, R142 ;  /* 0x0000008e7f4a7220 */ /* 0x000fe40000410000 */
[----:B------:R-:W-:Y:S02]  /*1f90*/  FFMA.FTZ R75, R125, R159, -R144 ;  /* 0x0000009f7d4b7223 */ /* 0x000fe40000010890 */
[----:B------:R-:W-:Y:S02]  /*1fa0*/  FADD.FTZ R121, -R156, R69 ;  /* 0x000000459c797221 */ /* 0x000fe40000010100 */
[----:B------:R-:W-:-:S02]  /*1fb0*/  FMUL.FTZ R69, R127, R70 ;  /* 0x000000467f457220 */ /* 0x000fc40000410000 */
[C---:B------:R-:W-:Y:S02]  /*1fc0*/  FFMA.FTZ R74, R143.reuse, R70, R74 ;  /* 0x000000468f4a7223 */ /* 0x040fe4000001004a */
[----:B------:R-:W-:Y:S02]  /*1fd0*/  FADD.FTZ R75, R158, R75 ;  /* 0x0000004b9e4b7221 */ /* 0x000fe40000010000 */
[----:B------:R-:W-:Y:S02]  /*1fe0*/  FFMA.FTZ R69, R143, R142, -R69 ;  /* 0x0000008e8f457223 */ /* 0x000fe40000010845 */
[----:B------:R-:W-:Y:S02]  /*1ff0*/  FMUL.FTZ R70, R153, R74 ;  /* 0x0000004a99467220 */ /* 0x000fe40000410000 */
[----:B--2---:R-:W-:Y:S02]  /*2000*/  FMUL.FTZ R134, R157, R170 ;  /* 0x000000aa9d867220 */ /* 0x004fe40000410000 */
[----:B------:R-:W-:-:S02]  /*2010*/  FMUL.FTZ R129, R137, -R121 ;  /* 0x8000007989817220 */ /* 0x000fc40000410000 */
[----:B------:R-:W-:Y:S02]  /*2020*/  FMUL.FTZ R168, R66, R117 ;  /* 0x0000007542a87220 */ /* 0x000fe40000410000 */
[----:B------:R-:W-:Y:S02]  /*2030*/  FMUL.FTZ R133, R137, -R75 ;  /* 0x8000004b89857220 */ /* 0x000fe40000410000 */
[----:B------:R-:W-:Y:S02]  /*2040*/  FFMA.FTZ R142, R146, R69, -R70 ;  /* 0x00000045928e7223 */ /* 0x000fe40000010846 */
[----:B------:R-:W-:Y:S02]  /*2050*/  FADD.FTZ R70, RZ, R68 ;  /* 0x00000044ff467221 */ /* 0x000fe40000010000 */
[----:B------:R-:W-:Y:S02]  /*2060*/  FFMA.FTZ R144, R134, R75, -R129 ;  /* 0x0000004b86907223 */ /* 0x000fe40000010881 */
[----:B------:R-:W-:-:S02]  /*2070*/  FADD.FTZ R68, R168, R71 ;  /* 0x00000047a8447221 */ /* 0x000fc40000010000 */
[----:B------:R-:W-:Y:S02]  /*2080*/  FFMA.FTZ R133, R134, R121, R133 ;  /* 0x0000007986857223 */ /* 0x000fe40000010085 */
[----:B------:R-:W-:Y:S02]  /*2090*/  FMUL.FTZ R75, R153, R69 ;  /* 0x00000045994b7220 */ /* 0x000fe40000410000 */
[----:B------:R-:W-:Y:S02]  /*20a0*/  FMUL.FTZ R71, R127, R68 ;  /* 0x000000447f477220 */ /* 0x000fe40000410000 */
[----:B------:R-:W-:Y:S02]  /*20b0*/  FADD.FTZ R144, R161, R144 ;  /* 0x00000090a1907221 */ /* 0x000fe40000010000 */
[----:B------:R-:W-:Y:S02]  /*20c0*/  FMUL.FTZ R69, R127, R70 ;  /* 0x000000467f457220 */ /* 0x000fe40000410000 */
[----:B------:R-:W-:-:S02]  /*20d0*/  FADD.FTZ R148, -R160, R133 ;  /* 0x00000085a0947221 */ /* 0x000fc40000010100 */
[----:B------:R-:W-:Y:S02]  /*20e0*/  FFMA.FTZ R74, R146, R74, R75 ;  /* 0x0000004a924a7223 */ /* 0x000fe4000001004b */
[----:B------:R-:W-:Y:S02]  /*20f0*/  FFMA.FTZ R71, R143, R70, R71 ;  /* 0x000000468f477223 */ /* 0x000fe40000010047 */
[----:B------:R-:W-:Y:S02]  /*2100*/  FMUL.FTZ R121, R131, -R144 ;  /* 0x8000009083797220 */ /* 0x000fe40000410000 */
[----:B------:R-:W-:Y:S02]  /*2110*/  FFMA.FTZ R68, R143, R68, -R69 ;  /* 0x000000448f447223 */ /* 0x000fe40000010845 */
[----:B------:R-:W-:Y:S02]  /*2120*/  FMUL.FTZ R75, R131, -R148 ;  /* 0x80000094834b7220 */ /* 0x000fe40000410000 */
[----:B------:R-:W-:-:S02]  /*2130*/  FMUL.FTZ R69, R201, R74 ;  /* 0x0000004ac9457220 */ /* 0x000fc40000410000 */
[----:B------:R-:W-:Y:S02]  /*2140*/  FMUL.FTZ R70, R201, R142 ;  /* 0x0000008ec9467220 */ /* 0x000fe40000410000 */
[C---:B------:R-:W-:Y:S02]  /*2150*/  FFMA.FTZ R129, R123.reuse, R148, R121 ;  /* 0x000000947b817223 */ /* 0x040fe40000010079 */
[----:B------:R-:W-:Y:S02]  /*2160*/  FADD.FTZ R71, RZ, R71 ;  /* 0x00000047ff477221 */ /* 0x000fe40000010000 */
[----:B------:R-:W-:Y:S02]  /*2170*/  FFMA.FTZ R144, R123, R144, -R75 ;  /* 0x000000907b907223 */ /* 0x000fe4000001084b */
[----:B------:R-:W-:Y:S02]  /*2180*/  FADD.FTZ R68, R163, R68 ;  /* 0x00000044a3447221 */ /* 0x000fe40000010000 */
[----:B------:R-:W-:-:S02]  /*2190*/  FFMA.FTZ R75, R195, R142, -R69 ;  /* 0x0000008ec34b7223 */ /* 0x000fc40000010845 */
[----:B------:R-:W-:Y:S02]  /*21a0*/  FFMA.FTZ R121, R195, R74, R70 ;  /* 0x0000004ac3797223 */ /* 0x000fe40000010046 */
[----:B------:R-:W-:Y:S02]  /*21b0*/  FMUL.FTZ R69, R153, R71 ;  /* 0x0000004799457220 */ /* 0x000fe40000410000 */
[----:B------:R-:W-:Y:S02]  /*21c0*/  FADD.FTZ R129, -R164, R129 ;  /* 0x00000081a4817221 */ /* 0x000fe40000010100 */
[----:B------:R-:W-:Y:S02]  /*21d0*/  FADD.FTZ R144, R165, R144 ;  /* 0x00000090a5907221 */ /* 0x000fe40000010000 */
[-C--:B------:R-:W-:Y:S02]  /*21e0*/  FMUL.FTZ R70, R153, R68.reuse ;  /* 0x0000004499467220 */ /* 0x080fe40000410000 */
[----:B------:R-:W-:-:S02]  /*21f0*/  FFMA.FTZ R69, R146, R68, -R69 ;  /* 0x0000004492457223 */ /* 0x000fc40000010845 */
[C---:B------:R-:W-:Y:S02]  /*2200*/  FMUL.FTZ R133, R151.reuse, -R129 ;  /* 0x8000008197857220 */ /* 0x040fe40000410000 */
[-C--:B------:R-:W-:Y:S02]  /*2210*/  FMUL.FTZ R68, R151, -R144.reuse ;  /* 0x8000009097447220 */ /* 0x080fe40000410000 */
[----:B------:R-:W-:Y:S02]  /*2220*/  FFMA.FTZ R70, R146, R71, R70 ;  /* 0x0000004792467223 */ /* 0x000fe40000010046 */
[----:B------:R-:W-:Y:S02]  /*2230*/  FMUL.FTZ R170, R60, R115 ;  /* 0x000000733caa7220 */ /* 0x000fe40000410000 */
[C---:B------:R-:W-:Y:S02]  /*2240*/  FFMA.FTZ R133, R152.reuse, R144, -R133 ;  /* 0x0000009098857223 */ /* 0x040fe40000010885 */
[----:B------:R-:W-:-:S02]  /*2250*/  FFMA.FTZ R144, R152, R129, R68 ;  /* 0x0000008198907223 */ /* 0x000fc40000010044 */
[----:B------:R-:W-:Y:S02]  /*2260*/  FADD.FTZ R70, RZ, R70 ;  /* 0x00000046ff467221 */ /* 0x000fe40000010000 */
[----:B------:R-:W-:Y:S02]  /*2270*/  FMUL.FTZ R129, R186, R75 ;  /* 0x0000004bba817220 */ /* 0x000fe40000410000 */
[----:B------:R-:W-:Y:S02]  /*2280*/  FADD.FTZ R68, R170, R69 ;  /* 0x00000045aa447221 */ /* 0x000fe40000010000 */
[----:B------:R-:W-:Y:S02]  /*2290*/  FMUL.FTZ R69, R201, R70 ;  /* 0x00000046c9457220 */ /* 0x000fe40000410000 */
[-C--:B------:R-:W-:Y:S02]  /*22a0*/  FMUL.FTZ R74, R186, R121.reuse ;  /* 0x00000079ba4a7220 */ /* 0x080fe40000410000 */
[----:B------:R-:W-:-:S02]  /*22b0*/  FFMA.FTZ R142, R184, R121, R129 ;  /* 0x00000079b88e7223 */ /* 0x000fc40000010081 */
[-C--:B------:R-:W-:Y:S02]  /*22c0*/  FMUL.FTZ R71, R201, R68.reuse ;  /* 0x00000044c9477220 */ /* 0x080fe40000410000 */
[----:B------:R-:W-:Y:S02]  /*22d0*/  FFMA.FTZ R68, R195, R68, -R69 ;  /* 0x00000044c3447223 */ /* 0x000fe40000010845 */
[----:B------:R-:W-:Y:S02]  /*22e0*/  FFMA.FTZ R74, R184, R75, -R74 ;  /* 0x0000004bb84a7223 */ /* 0x000fe4000001084a */
[----:B------:R-:W-:Y:S02]  /*22f0*/  FMUL.FTZ R69, R203, R142 ;  /* 0x0000008ecb457220 */ /* 0x000fe40000410000 */
[----:B------:R-:W-:Y:S02]  /*2300*/  FFMA.FTZ R71, R195, R70, R71 ;  /* 0x00000046c3477223 */ /* 0x000fe40000010047 */
[----:B------:R-:W-:-:S02]  /*2310*/  FFMA.FTZ R75, R191, R74, -R69 ;  /* 0x0000004abf4b7223 */ /* 0x000fc40000010845 */
[----:B------:R-:W-:Y:S02]  /*2320*/  FADD.FTZ R69, R177, R68 ;  /* 0x00000044b1457221 */ /* 0x000fe40000010000 */
[----:B------:R-:W-:Y:S02]  /*2330*/  FADD.FTZ R71, RZ, R71 ;  /* 0x00000047ff477221 */ /* 0x000fe40000010000 */
[----:B------:R-:W-:Y:S02]  /*2340*/  FMUL.FTZ R74, R203, R74 ;  /* 0x0000004acb4a7220 */ /* 0x000fe40000410000 */
[C---:B------:R-:W-:Y:S02]  /*2350*/  FMUL.FTZ R70, R186.reuse, R69 ;  /* 0x00000045ba467220 */ /* 0x040fe40000410000 */
[----:B------:R-:W-:Y:S02]  /*2360*/  FMUL.FTZ R68, R186, R71 ;  /* 0x00000047ba447220 */ /* 0x000fe40000410000 */
[----:B------:R-:W-:-:S02]  /*2370*/  FFMA.FTZ R121, R191, R142, R74 ;  /* 0x0000008ebf797223 */ /* 0x000fc4000001004a */
[C---:B------:R-:W-:Y:S02]  /*2380*/  FFMA.FTZ R70, R184.reuse, R71, R70 ;  /* 0x00000047b8467223 */ /* 0x040fe40000010046 */
[----:B------:R-:W-:Y:S02]  /*2390*/  FFMA.FTZ R69, R184, R69, -R68 ;  /* 0x00000045b8457223 */ /* 0x000fe40000010844 */
[----:B------:R-:W-:Y:S02]  /*23a0*/  FADD.FTZ R70, RZ, R70 ;  /* 0x00000046ff467221 */ /* 0x000fe40000010000 */
[----:B------:R-:W-:Y:S02]  /*23b0*/  FMUL.FTZ R71, R172, R121 ;  /* 0x00000079ac477220 */ /* 0x000fe40000410000 */
[----:B------:R-:W-:Y:S02]  /*23c0*/  FADD.FTZ R68, R174, R69 ;  /* 0x00000045ae447221 */ /* 0x000fe40000010000 */
[----:B------:R-:W-:-:S02]  /*23d0*/  FADD.FTZ R144, -R173, R144 ;  /* 0x00000090ad907221 */ /* 0x000fc40000010100 */
[-C--:B------:R-:W-:Y:S02]  /*23e0*/  FMUL.FTZ R74, R172, R75.reuse ;  /* 0x0000004bac4a7220 */ /* 0x080fe40000410000 */
[C---:B------:R-:W-:Y:S02]  /*23f0*/  FMUL.FTZ R69, R203.reuse, R70 ;  /* 0x00000046cb457220 */ /* 0x040fe40000410000 */
[----:B------:R-:W-:Y:S02]  /*2400*/  FFMA.FTZ R75, R176, R75, -R71 ;  /* 0x0000004bb04b7223 */ /* 0x000fe40000010847 */
[----:B------:R-:W-:Y:S02]  /*2410*/  FMUL.FTZ R71, R203, R68 ;  /* 0x00000044cb477220 */ /* 0x000fe40000410000 */
[----:B------:R-:W-:Y:S02]  /*2420*/  FADD.FTZ R148, R166, R133 ;  /* 0x00000085a6947221 */ /* 0x000fe40000010000 */
[----:B------:R-:W-:-:S02]  /*2430*/  FMUL.FTZ R129, R197, -R144 ;  /* 0x80000090c5817220 */ /* 0x000fc40000410000 */
[C---:B------:R-:W-:Y:S02]  /*2440*/  FFMA.FTZ R68, R191.reuse, R68, -R69 ;  /* 0x00000044bf447223 */ /* 0x040fe40000010845 */
[----:B------:R-:W-:Y:S02]  /*2450*/  FFMA.FTZ R71, R191, R70, R71 ;  /* 0x00000046bf477223 */ /* 0x000fe40000010047 */
[-C--:B------:R-:W-:Y:S02]  /*2460*/  FFMA.FTZ R142, R199, R148.reuse, -R129 ;  /* 0x00000094c78e7223 */ /* 0x080fe40000010881 */
[----:B------:R-:W-:Y:S02]  /*2470*/  FMUL.FTZ R148, R197, -R148 ;  /* 0x80000094c5947220 */ /* 0x000fe40000410000 */
[----:B------:R-:W-:Y:S02]  /*2480*/  FADD.FTZ R69, R189, R68 ;  /* 0x00000044bd457221 */ /* 0x000fe40000010000 */
[----:B------:R-:W-:-:S02]  /*2490*/  FADD.FTZ R71, RZ, R71 ;  /* 0x00000047ff477221 */ /* 0x000fc40000010000 */
[----:B------:R-:W-:Y:S02]  /*24a0*/  FFMA.FTZ R148, R199, R144, R148 ;  /* 0x00000090c7947223 */ /* 0x000fe40000010094 */
[C---:B------:R-:W-:Y:S02]  /*24b0*/  FMUL.FTZ R70, R172.reuse, R69 ;  /* 0x00000045ac467220 */ /* 0x040fe40000410000 */
[-C--:B------:R-:W-:Y:S02]  /*24c0*/  FMUL.FTZ R68, R172, R71.reuse ;  /* 0x00000047ac447220 */ /* 0x080fe40000410000 */
[----:B------:R-:W-:Y:S02]  /*24d0*/  FADD.FTZ R133, -R171, R148 ;  /* 0x00000094ab857221 */ /* 0x000fe40000010100 */
[C---:B------:R-:W-:Y:S02]  /*24e0*/  FFMA.FTZ R70, R176.reuse, R71, R70 ;  /* 0x00000047b0467223 */ /* 0x040fe40000010046 */
[----:B------:R-:W-:-:S02]  /*24f0*/  FFMA.FTZ R69, R176, R69, -R68 ;  /* 0x00000045b0457223 */ /* 0x000fc40000010844 */
[----:B------:R-:W-:Y:S02]  /*2500*/  FFMA.FTZ R121, R176, R121, R74 ;  /* 0x00000079b0797223 */ /* 0x000fe4000001004a */
[----:B------:R-:W-:Y:S02]  /*2510*/  FADD.FTZ R129, R175, R142 ;  /* 0x0000008eaf817221 */ /* 0x000fe40000010000 */
[----:B------:R-:W-:Y:S02]  /*2520*/  FMUL.FTZ R74, R194, -R133 ;  /* 0x80000085c24a7220 */ /* 0x000fe40000410000 */
[----:B------:R-:W-:Y:S02]  /*2530*/  FADD.FTZ R71, RZ, R70 ;  /* 0x00000046ff477221 */ /* 0x000fe40000010000 */
[----:B------:R-:W-:Y:S02]  /*2540*/  FADD.FTZ R69, R84, R69 ;  /* 0x0000004554457221 */ /* 0x000fe40000010000 */
[----:B------:R-:W-:-:S02]  /*2550*/  FFMA.FTZ R142, R192, R129, -R74 ;  /* 0x00000081c08e7223 */ /* 0x000fc4000001084a */
[----:B------:R-:W-:Y:S02]  /*2560*/  FMUL.FTZ R135, R194, -R129 ;  /* 0x80000081c2877220 */ /* 0x000fe40000410000 */
[C---:B------:R-:W-:Y:S02]  /*2570*/  FMUL.FTZ R74, R182.reuse, R71 ;  /* 0x00000047b64a7220 */ /* 0x040fe40000410000 */
[-C--:B------:R-:W-:Y:S02]  /*2580*/  FMUL.FTZ R129, R182, R69.reuse ;  /* 0x00000045b6817220 */ /* 0x080fe40000410000 */
[C---:B------:R-:W-:Y:S02]  /*2590*/  FFMA.FTZ R74, R180.reuse, R69, -R74 ;  /* 0x00000045b44a7223 */ /* 0x040fe4000001084a */
[----:B------:R-:W-:Y:S02]  /*25a0*/  FFMA.FTZ R129, R180, R71, R129 ;  /* 0x00000047b4817223 */ /* 0x000fe40000010081 */
[----:B------:R-:W-:-:S02]  /*25b0*/  FMUL.FTZ R70, R182, R75 ;  /* 0x0000004bb6467220 */ /* 0x000fc40000410000 */
[----:B------:R-:W-:Y:S02]  /*25c0*/  FADD.FTZ R69, R83, R74 ;  /* 0x0000004a53457221 */ /* 0x000fe40000010000 */
[-C--:B------:R-:W-:Y:S02]  /*25d0*/  FMUL.FTZ R68, R182, R121.reuse ;  /* 0x00000079b6447220 */ /* 0x080fe40000410000 */
[----:B------:R-:W-:Y:S02]  /*25e0*/  FADD.FTZ R129, RZ, R129 ;  /* 0x00000081ff817221 */ /* 0x000fe40000010000 */
[----:B------:R-:W-:Y:S02]  /*25f0*/  FFMA.FTZ R121, R180, R121, R70 ;  /* 0x00000079b4797223 */ /* 0x000fe40000010046 */
[----:B------:R-:W-:Y:S02]  /*2600*/  FMUL.FTZ R74, R194, R69 ;  /* 0x00000045c24a7220 */ /* 0x000fe40000410000 */
[----:B------:R-:W-:-:S02]  /*2610*/  FFMA.FTZ R75, R180, R75, -R68 ;  /* 0x0000004bb44b7223 */ /* 0x000fc40000010844 */
[C---:B------:R-:W-:Y:S02]  /*2620*/  FMUL.FTZ R71, R194.reuse, R129 ;  /* 0x00000081c2477220 */ /* 0x040fe40000410000 */
[----:B------:R-:W-:Y:S02]  /*2630*/  FMUL.FTZ R68, R194, R121 ;  /* 0x00000079c2447220 */ /* 0x000fe40000410000 */
[C---:B------:R-:W-:Y:S02]  /*2640*/  FFMA.FTZ R74, R192.reuse, R129, R74 ;  /* 0x00000081c04a7223 */ /* 0x040fe4000001004a */
[----:B------:R-:W-:Y:S02]  /*2650*/  FFMA.FTZ R71, R192, R69, -R71 ;  /* 0x00000045c0477223 */ /* 0x000fe40000010847 */
[-C--:B------:R-:W-:Y:S02]  /*2660*/  FMUL.FTZ R70, R194, R75.reuse ;  /* 0x0000004bc2467220 */ /* 0x080fe40000410000 */
[----:B------:R-:W-:-:S02]  /*2670*/  FFMA.FTZ R68, R192, R75, -R68 ;  /* 0x0000004bc0447223 */ /* 0x000fc40000010844 */
[----:B------:R-:W-:Y:S02]  /*2680*/  FADD.FTZ R75, R169, R142 ;  /* 0x0000008ea94b7221 */ /* 0x000fe40000010000 */
[----:B------:R-:W-:Y:S02]  /*2690*/  FADD.FTZ R142, RZ, R74 ;  /* 0x0000004aff8e7221 */ /* 0x000fe40000010000 */
[----:B------:R-:W-:Y:S02]  /*26a0*/  FADD.FTZ R74, R82, R71 ;  /* 0x00000047524a7221 */ /* 0x000fe40000010000 */
[----:B------:R-:W-:Y:S02]  /*26b0*/  FFMA.FTZ R144, R192, R133, R135 ;  /* 0x00000085c0907223 */ /* 0x000fe40000010087 */
[C---:B------:R-:W-:Y:S02]  /*26c0*/  FMUL.FTZ R71, R197.reuse, R74 ;  /* 0x0000004ac5477220 */ /* 0x040fe40000410000 */
[----:B------:R-:W-:-:S02]  /*26d0*/  FMUL.FTZ R69, R197, R142 ;  /* 0x0000008ec5457220 */ /* 0x000fc40000410000 */
[----:B------:R-:W-:Y:S02]  /*26e0*/  FFMA.FTZ R70, R192, R121, R70 ;  /* 0x00000079c0467223 */ /* 0x000fe40000010046 */
[----:B------:R-:W-:Y:S02]  /*26f0*/  FFMA.FTZ R142, R199, R142, R71 ;  /* 0x0000008ec78e7223 */ /* 0x000fe40000010047 */
[----:B------:R-:W-:Y:S02]  /*2700*/  FADD.FTZ R121, -R185, R144 ;  /* 0x00000090b9797221 */ /* 0x000fe40000010100 */
[----:B------:R-:W-:Y:S02]  /*2710*/  FFMA.FTZ R74, R199, R74, -R69 ;  /* 0x0000004ac74a7223 */ /* 0x000fe40000010845 */
[----:B------:R-:W-:Y:S02]  /*2720*/  FMUL.FTZ R71, R197, R68 ;  /* 0x00000044c5477220 */ /* 0x000fe40000410000 */
[----:B------:R-:W-:-:S02]  /*2730*/  FMUL.FTZ R133, R182, -R75 ;  /* 0x8000004bb6857220 */ /* 0x000fc40000410000 */
[-C--:B------:R-:W-:Y:S02]  /*2740*/  FMUL.FTZ R69, R197, R70.reuse ;  /* 0x00000046c5457220 */ /* 0x080fe40000410000 */
[-C--:B------:R-:W-:Y:S02]  /*2750*/  FMUL.FTZ R129, R182, -R121.reuse ;  /* 0x80000079b6817220 */ /* 0x080fe40000410000 */
[----:B------:R-:W-:Y:S02]  /*2760*/  FADD.FTZ R74, R81, R74 ;  /* 0x0000004a514a7221 */ /* 0x000fe40000010000 */
[----:B------:R-:W-:Y:S02]  /*2770*/  FFMA.FTZ R71, R199, R70, R71 ;  /* 0x00000046c7477223 */ /* 0x000fe40000010047 */
[----:B------:R-:W-:Y:S02]  /*2780*/  FADD.FTZ R142, RZ, R142 ;  /* 0x0000008eff8e7221 */ /* 0x000fe40000010000 */
[----:B------:R-:W-:-:S02]  /*2790*/  FFMA.FTZ R190, R180, R121, R133 ;  /* 0x00000079b4be7223 */ /* 0x000fc40000010085 */
[----:B------:R-:W-:Y:S02]  /*27a0*/  FFMA.FTZ R69, R199, R68, -R69 ;  /* 0x00000044c7457223 */ /* 0x000fe40000010845 */
[----:B------:R-:W-:Y:S02]  /*27b0*/  FFMA.FTZ R188, R180, R75, -R129 ;  /* 0x0000004bb4bc7223 */ /* 0x000fe40000010881 */
[C---:B------:R-:W-:Y:S02]  /*27c0*/  FMUL.FTZ R121, R151.reuse, R74 ;  /* 0x0000004a97797220 */ /* 0x040fe40000410000 */
[C---:B------:R-:W-:Y:S02]  /*27d0*/  FMUL.FTZ R68, R151.reuse, R71 ;  /* 0x0000004797447220 */ /* 0x040fe40000410000 */
[C---:B------:R-:W-:Y:S02]  /*27e0*/  FMUL.FTZ R75, R151.reuse, R142 ;  /* 0x0000008e974b7220 */ /* 0x040fe40000410000 */
[----:B------:R-:W-:-:S02]  /*27f0*/  FMUL.FTZ R70, R151, R69 ;  /* 0x0000004597467220 */ /* 0x000fc40000410000 */
[C---:B------:R-:W-:Y:S02]  /*2800*/  FFMA.FTZ R121, R152.reuse, R142, R121 ;  /* 0x0000008e98797223 */ /* 0x040fe40000010079 */
[C---:B------:R-:W-:Y:S02]  /*2810*/  FFMA.FTZ R68, R152.reuse, R69, -R68 ;  /* 0x0000004598447223 */ /* 0x040fe40000010844 */
[C---:B------:R-:W-:Y:S02]  /*2820*/  FFMA.FTZ R75, R152.reuse, R74, -R75 ;  /* 0x0000004a984b7223 */ /* 0x040fe4000001084b */
[----:B------:R-:W-:Y:S02]  /*2830*/  FFMA.FTZ R70, R152, R71, R70 ;  /* 0x0000004798467223 */ /* 0x000fe40000010046 */
[----:B------:R-:W-:Y:S02]  /*2840*/  FADD.FTZ R142, RZ, R121 ;  /* 0x00000079ff8e7221 */ /* 0x000fe40000010000 */
[----:B------:R-:W-:-:S02]  /*2850*/  FMUL.FTZ R71, R131, R68 ;  /* 0x0000004483477220 */ /* 0x000fc40000410000 */
[----:B------:R-:W-:Y:S02]  /*2860*/  FADD.FTZ R74, R80, R75 ;  /* 0x0000004b504a7221 */ /* 0x000fe40000010000 */
[C---:B------:R-:W-:Y:S02]  /*2870*/  FMUL.FTZ R69, R131.reuse, R70 ;  /* 0x0000004683457220 */ /* 0x040fe40000410000 */
[----:B------:R-:W-:Y:S02]  /*2880*/  FMUL.FTZ R75, R131, R142 ;  /* 0x0000008e834b7220 */ /* 0x000fe40000410000 */
[----:B------:R-:W-:Y:S02]  /*2890*/  FFMA.FTZ R71, R123, R70, R71 ;  /* 0x000000467b477223 */ /* 0x000fe40000010047 */
[----:B------:R-:W-:Y:S02]  /*28a0*/  FMUL.FTZ R121, R131, R74 ;  /* 0x0000004a83797220 */ /* 0x000fe40000410000 */
[----:B------:R-:W-:-:S02]  /*28b0*/  FFMA.FTZ R69, R123, R68, -R69 ;  /* 0x000000447b457223 */ /* 0x000fc40000010845 */
[----:B------:R-:W-:Y:S02]  /*28c0*/  FFMA.FTZ R74, R123, R74, -R75 ;  /* 0x0000004a7b4a7223 */ /* 0x000fe4000001084b */
[----:B------:R-:W-:Y:S02]  /*28d0*/  FMUL.FTZ R68, R137, R71 ;  /* 0x0000004789447220 */ /* 0x000fe40000410000 */
[----:B------:R-:W-:Y:S02]  /*28e0*/  FFMA.FTZ R121, R123, R142, R121 ;  /* 0x0000008e7b797223 */ /* 0x000fe40000010079 */
[-C--:B------:R-:W-:Y:S02]  /*28f0*/  FMUL.FTZ R70, R137, R69.reuse ;  /* 0x0000004589467220 */ /* 0x080fe40000410000 */
[----:B------:R-:W-:Y:S02]  /*2900*/  FADD.FTZ R74, R79, R74 ;  /* 0x0000004a4f4a7221 */ /* 0x000fe40000010000 */
[----:B------:R-:W-:-:S02]  /*2910*/  FFMA.FTZ R68, R134, R69, -R68 ;  /* 0x0000004586447223 */ /* 0x000fc40000010844 */
[----:B------:R-:W-:Y:S02]  /*2920*/  FADD.FTZ R121, RZ, R121 ;  /* 0x00000079ff797221 */ /* 0x000fe40000010000 */
[----:B------:R-:W-:Y:S02]  /*2930*/  FFMA.FTZ R70, R134, R71, R70 ;  /* 0x0000004786467223 */ /* 0x000fe40000010046 */
[C---:B------:R-:W-:Y:S02]  /*2940*/  FMUL.FTZ R71, R137.reuse, R74 ;  /* 0x0000004a89477220 */ /* 0x040fe40000410000 */
[----:B------:R-:W-:Y:S02]  /*2950*/  FMUL.FTZ R75, R136, R68 ;  /* 0x00000044884b7220 */ /* 0x000fe40000410000 */
[-C--:B------:R-:W-:Y:S02]  /*2960*/  FMUL.FTZ R69, R137, R121.reuse ;  /* 0x0000007989457220 */ /* 0x080fe40000410000 */
[----:B------:R-:W-:-:S02]  /*2970*/  FFMA.FTZ R71, R134, R121, R71 ;  /* 0x0000007986477223 */ /* 0x000fc40000010047 */
[----:B------:R-:W-:Y:S02]  /*2980*/  FFMA.FTZ R69, R134, R74, -R69 ;  /* 0x0000004a86457223 */ /* 0x000fe40000010845 */
[CC--:B------:R-:W-:Y:S02]  /*2990*/  FFMA.FTZ R121, R125.reuse, R70.reuse, R75 ;  /* 0x000000467d797223 */ /* 0x0c0fe4000001004b */
[----:B------:R0:W1:Y:S01]  /*29a0*/  @P2 LDS.64 R74, [R105.X8+0x1ca8] ;  /* 0x001ca800694a2984 */ /* 0x0000620000008a00 */
[----:B------:R-:W-:Y:S02]  /*29b0*/  FMUL.FTZ R157, R136, R70 ;  /* 0x00000046889d7220 */ /* 0x000fe40000410000 */
[----:B------:R-:W-:Y:S02]  /*29c0*/  FADD.FTZ R69, R78, R69 ;  /* 0x000000454e457221 */ /* 0x000fe40000010000 */
[----:B------:R-:W-:Y:S02]  /*29d0*/  FFMA.FTZ R157, R125, R68, -R157 ;  /* 0x000000447d9d7223 */ /* 0x000fe4000001089d */
[----:B------:R-:W-:Y:S01]  /*29e0*/  FADD.FTZ R71, RZ, R71 ;  /* 0x00000047ff477221 */ /* 0x000fe20000010000 */
[----:B------:R-:W-:Y:S05]  /*29f0*/  @P2 BRA `(.L_x_9639) ;  /* 0x000000b000002947 */ /* 0x000fea0003800000 */
[----:B0-----:R-:W-:Y:S01]  /*2a00*/  ULDC UR22, c[0x0][0x174] ;  /* 0x00005d0000167ab9 */ /* 0x001fe20000000800 */
[----:B-1----:R-:W-:Y:S01]  /*2a10*/  HFMA2.MMA R75, -RZ, RZ, 0, 0 ;  /* 0x00000000ff4b7435 */ /* 0x002fe200000001ff */
[----:B------:R-:W-:Y:S01]  /*2a20*/  UISETP.NE.AND UP0, UPT, UR7, UR22, UPT ;  /* 0x000000160700728c */ /* 0x000fe2000bf05270 */
[----:B------:R-:W-:-:S02]  /*2a30*/  MOV R74, 0x3f800000 ;  /* 0x3f800000004a7802 */ /* 0x000fc40000000f00 */
[----:B------:R-:W-:-:S03]  /*2a40*/  MOV R68, UR6 ;  /* 0x0000000600447c02 */ /* 0x000fc60008000f00 */
[----:B------:R-:W-:-:S05]  /*2a50*/  PLOP3.LUT P3, PT, PT, PT, UP0, 0x80, 0x0 ;  /* 0x000000000000781c */ /* 0x000fca0003f6f008 */
[----:B------:R-:W-:-:S04]  /*2a60*/  @UP0 ULEA.HI UR22, UR7, UR7, URZ, 0x1 ;  /* 0x0000000707160291 */ /* 0x000fc8000f8f083f */
[----:B------:R-:W-:-:S04]  /*2a70*/  @UP0 ULOP3.LUT UR22, UR22, 0x1ffffe, URZ, 0xc0, !UPT ;  /* 0x001ffffe16160892 */ /* 0x000fc8000f8ec03f */
[----:B------:R-:W-:-:S04]  /*2a80*/  @UP0 UIADD3 UR22, -UR22, UR7, URZ ;  /* 0x0000000716160290 */ /* 0x000fc8000fffe13f */
[----:B------:R-:W-:-:S09]  /*2a90*/  @UP0 ULEA UR22, UR22, 0xca0, 0xb ;  /* 0x00000ca016160891 */ /* 0x000fd2000f8e583f */
[----:B------:R0:W1:Y:S03]  /*2aa0*/  @P3 LDS.64 R74, [R68+UR22] ;  /* 0x00000016444a3984 */ /* 0x0000660008000a00 */
.L_x_9639:
[----:B0-----:R-:W-:Y:S05]  /*2ab0*/  BSYNC B0 ;  /* 0x0000000000007941 */ /* 0x001fea0003800000 */
.L_x_9638:
[C---:B------:R-:W-:Y:S01]  /*2ac0*/  FMUL.FTZ R70, R136.reuse, R69 ;  /* 0x0000004588467220 */ /* 0x040fe20000410000 */
[----:B------:R-:W-:Y:S01]  /*2ad0*/  MOV R139, UR7 ;  /* 0x00000007008b7c02 */ /* 0x000fe20008000f00 */
[-C--:B------:R-:W-:Y:S01]  /*2ae0*/  FMUL.FTZ R68, R136, R71.reuse ;  /* 0x0000004788447220 */ /* 0x080fe20000410000 */
[----:B------:R-:W-:Y:S01]  /*2af0*/  ISETP.GE.AND P3, PT, R104, 0x1, PT ;  /* 0x000000016800780c */ /* 0x000fe20003f66270 */
[----:B------:R-:W-:Y:S01]  /*2b00*/  FFMA.FTZ R70, R125, R71, R70 ;  /* 0x000000477d467223 */ /* 0x000fe20000010046 */
[----:B------:R-:W-:Y:S01]  /*2b10*/  ISETP.GE.OR P0, PT, R139, c[0x0][0x174], P0 ;  /* 0x00005d008b007a0c */ /* 0x000fe20000706670 */
[C---:B------:R-:W-:Y:S01]  /*2b20*/  FFMA.FTZ R69, R125.reuse, R69, -R68 ;  /* 0x000000457d457223 */ /* 0x040fe20000010844 */
[----:B-----5:R-:W-:Y:S01]  /*2b30*/  SHFL.IDX PT, R76, R76, RZ, 0x1f ;  /* 0x00001fff4c4c7589 */ /* 0x020fe200000e0000 */
[CC--:B-1----:R-:W-:Y:S01]  /*2b40*/  FMUL.FTZ R142, R136.reuse, -R74.reuse ;  /* 0x8000004a888e7220 */ /* 0x0c2fe20000410000 */
[----:B------:R-:W-:Y:S01]  /*2b50*/  BSSY B0, `(.L_x_9640) ;  /* 0x00000ef000007945 */ /* 0x000fe20003800000 */
[----:B------:R-:W-:Y:S01]  /*2b60*/  FADD.FTZ R167, RZ, R70 ;  /* 0x00000046ffa77221 */ /* 0x000fe20000010000 */
[----:B------:R-:W0:Y:S01]  /*2b70*/  SHFL.UP PT, R68, R157, 0x1, RZ ;  /* 0x042000009d447989 */ /* 0x000e2200000e00ff */
[-C--:B------:R-:W-:Y:S01]  /*2b80*/  FMUL.FTZ R129, R136, R75.reuse ;  /* 0x0000004b88817220 */ /* 0x080fe20000410000 */
[----:B------:R-:W-:Y:S01]  /*2b90*/  ISETP.GT.U32.AND P4, PT, R196, 0x1b, PT ;  /* 0x0000001bc400780c */ /* 0x000fe20003f84070 */
[----:B------:R-:W-:Y:S01]  /*2ba0*/  FADD.FTZ R178, R0, R69 ;  /* 0x0000004500b27221 */ /* 0x000fe20000010000 */
[----:B------:R-:W1:Y:S01]  /*2bb0*/  SHFL.UP PT, R70, R121, 0x1, RZ ;  /* 0x0420000079467989 */ /* 0x000e6200000e00ff */
[C---:B------:R-:W-:Y:S01]  /*2bc0*/  FFMA.FTZ R71, R125.reuse, -R75, R142 ;  /* 0x8000004b7d477223 */ /* 0x040fe2000001008e */
[C---:B------:R-:W-:Y:S01]  /*2bd0*/  ISETP.GT.U32.AND P5, PT, R196.reuse, 0x17, PT ;  /* 0x00000017c400780c */ /* 0x040fe20003fa4070 */
[----:B------:R-:W-:Y:S01]  /*2be0*/  FFMA.FTZ R129, R125, R74, -R129 ;  /* 0x0000004a7d817223 */ /* 0x000fe20000010881 */
[----:B------:R-:W2:Y:S01]  /*2bf0*/  SHFL.UP PT, R144, R167, 0x1, RZ ;  /* 0x04200000a7907989 */ /* 0x000ea200000e00ff */
[C---:B------:R-:W-:Y:S01]  /*2c00*/  FMUL.FTZ R133, R137.reuse, -R71 ;  /* 0x8000004789857220 */ /* 0x040fe20000410000 */
[----:B------:R-:W-:Y:S01]  /*2c10*/  ISETP.GT.U32.AND P6, PT, R196, 0xf, PT ;  /* 0x0000000fc400780c */ /* 0x000fe20003fc4070 */
[----:B------:R-:W-:Y:S01]  /*2c20*/  FMUL.FTZ R69, R137, -R129 ;  /* 0x8000008189457220 */ /* 0x000fe20000410000 */
[----:B------:R-:W3:Y:S01]  /*2c30*/  SHFL.UP PT, R142, R178, 0x1, RZ ;  /* 0x04200000b28e7989 */ /* 0x000ee200000e00ff */
[----:B------:R-:W-:-:S02]  /*2c40*/  FMUL.FTZ R181, R93, R150 ;  /* 0x000000965db57220 */ /* 0x000fc40000410000 */
[C---:B------:R-:W-:Y:S01]  /*2c50*/  FFMA.FTZ R148, R134.reuse, R129, -R133 ;  /* 0x0000008186947223 */ /* 0x040fe20000010885 */
[----:B------:R-:W-:Y:S01]  /*2c60*/  SHFL.IDX PT, R77, R77, RZ, 0x1f ;  /* 0x00001fff4d4d7589 */ /* 0x000fe200000e0000 */
[----:B------:R-:W-:Y:S02]  /*2c70*/  FMUL.FTZ R183, R93, R149 ;  /* 0x000000955db77220 */ /* 0x000fe40000410000 */
        /* <DEDUP_REMOVED lines=10> */
[----:B------:R-:W-:Y:S02]  /*2d20*/  FMUL.FTZ R129, R151, -R71 ;  /* 0x8000004797817220 */ /* 0x000fe40000410000 */
[----:B0-----:R-:W-:Y:S02]  /*2d30*/  FMUL.FTZ R69, R121, R68 ;  /* 0x0000004479457220 */ /* 0x001fe40000410000 */
[----:B------:R-:W-:Y:S02]  /*2d40*/  FFMA.FTZ R198, R176, R133, R139 ;  /* 0x00000085b0c67223 */ /* 0x000fe4000001008b */
[-C--:B------:R-:W-:Y:S02]  /*2d50*/  FMUL.FTZ R133, R151, -R148.reuse ;  /* 0x8000009497857220 */ /* 0x080fe40000410000 */
[----:B------:R-:W-:Y:S02]  /*2d60*/  FFMA.FTZ R154, R152, R148, -R129 ;  /* 0x00000094989a7223 */ /* 0x000fe40000010881 */
[----:B-1----:R-:W-:-:S02]  /*2d70*/  FFMA.FTZ R148, R157, R70, R69 ;  /* 0x000000469d947223 */ /* 0x002fc40000010045 */
[C---:B--2---:R-:W-:Y:S02]  /*2d80*/  FMUL.FTZ R69, R121.reuse, R144 ;  /* 0x0000009079457220 */ /* 0x044fe40000410000 */
[----:B------:R-:W-:Y:S01]  /*2d90*/  FFMA.FTZ R188, R152, R71, R133 ;  /* 0x0000004798bc7223 */ /* 0x000fe20000010085 */
[C---:B------:R-:W-:Y:S01]  /*2da0*/  FSEL R148, R121.reuse, R148, !P3 ;  /* 0x0000009479947208 */ /* 0x040fe20005800000 */
[C---:B---3--:R-:W-:Y:S02]  /*2db0*/  FMUL.FTZ R71, R121.reuse, R142 ;  /* 0x0000008e79477220 */ /* 0x048fe40000410000 */
[----:B------:R-:W-:Y:S02]  /*2dc0*/  FMUL.FTZ R70, R121, R70 ;  /* 0x0000004679467220 */ /* 0x000fe40000410000 */
[C---:B------:R-:W-:Y:S02]  /*2dd0*/  FFMA.FTZ R69, R157.reuse, R142, -R69 ;  /* 0x0000008e9d457223 */ /* 0x040fe40000010845 */
[----:B------:R-:W-:-:S02]  /*2de0*/  FFMA.FTZ R144, R157, R144, R71 ;  /* 0x000000909d907223 */ /* 0x000fc40000010047 */
[----:B------:R-:W-:Y:S02]  /*2df0*/  @P3 FFMA.FTZ R157, R157, R68, -R70 ;  /* 0x000000449d9d3223 */ /* 0x000fe40000010846 */
[----:B------:R-:W-:Y:S02]  /*2e00*/  @P3 FADD.FTZ R178, R178, R69 ;  /* 0x00000045b2b23221 */ /* 0x000fe40000010000 */
[----:B------:R-:W-:Y:S01]  /*2e10*/  FMUL.FTZ R68, R197, -R154 ;  /* 0x8000009ac5447220 */ /* 0x000fe20000410000 */
[----:B------:R-:W-:Y:S01]  /*2e20*/  SHFL.UP PT, R69, R148, 0x2, RZ ;  /* 0x0440000094457989 */ /* 0x000fe200000e00ff */
[C---:B------:R-:W-:Y:S02]  /*2e30*/  FMUL.FTZ R187, R94.reuse, R150 ;  /* 0x000000965ebb7220 */ /* 0x040fe40000410000 */
[----:B------:R-:W-:Y:S01]  /*2e40*/  @P3 FADD.FTZ R167, R167, R144 ;  /* 0x00000090a7a73221 */ /* 0x000fe20000010000 */
[----:B------:R-:W0:Y:S01]  /*2e50*/  SHFL.UP PT, R70, R178, 0x2, RZ ;  /* 0x04400000b2467989 */ /* 0x000e2200000e00ff */
[----:B------:R-:W-:Y:S01]  /*2e60*/  FMUL.FTZ R190, R94, R149 ;  /* 0x000000955ebe7220 */ /* 0x000fe20000410000 */
[----:B------:R-:W-:Y:S01]  /*2e70*/  ISETP.GE.AND P3, PT, R104, 0x2, PT ;  /* 0x000000026800780c */ /* 0x000fe20003f66270 */
[----:B------:R-:W-:Y:S01]  /*2e80*/  FADD.FTZ R198, -R187, R198 ;  /* 0x000000c6bbc67221 */ /* 0x000fe20000010100 */
[----:B------:R-:W1:Y:S01]  /*2e90*/  SHFL.UP PT, R71, R167, 0x2, RZ ;  /* 0x04400000a7477989 */ /* 0x000e6200000e00ff */
[----:B------:R-:W-:-:S02]  /*2ea0*/  FFMA.FTZ R129, R199, R188, R68 ;  /* 0x000000bcc7817223 */ /* 0x000fc40000010044 */
[----:B------:R-:W-:Y:S01]  /*2eb0*/  FADD.FTZ R142, R190, R135 ;  /* 0x00000087be8e7221 */ /* 0x000fe20000010000 */
[----:B------:R-:W2:Y:S01]  /*2ec0*/  SHFL.UP PT, R68, R157, 0x2, RZ ;  /* 0x044000009d447989 */ /* 0x000ea200000e00ff */
[----:B------:R-:W-:Y:S02]  /*2ed0*/  FMUL.FTZ R121, R203, -R198 ;  /* 0x800000c6cb797220 */ /* 0x000fe40000410000 */
[----:B------:R-:W-:Y:S02]  /*2ee0*/  FMUL.FTZ R188, R197, -R188 ;  /* 0x800000bcc5bc7220 */ /* 0x000fe40000410000 */
[-C--:B------:R-:W-:Y:S02]  /*2ef0*/  FMUL.FTZ R133, R203, -R142.reuse ;  /* 0x8000008ecb857220 */ /* 0x080fe40000410000 */
[----:B------:R-:W-:Y:S02]  /*2f00*/  FFMA.FTZ R139, R191, R142, -R121 ;  /* 0x0000008ebf8b7223 */ /* 0x000fe40000010879 */
[----:B------:R-:W-:-:S02]  /*2f10*/  FFMA.FTZ R121, R199, R154, -R188 ;  /* 0x0000009ac7797223 */ /* 0x000fc400000108bc */
[----:B------:R-:W-:Y:S02]  /*2f20*/  FFMA.FTZ R145, R191, R198, R133 ;  /* 0x000000c6bf917223 */ /* 0x000fe40000010085 */
[C---:B------:R-:W-:Y:S02]  /*2f30*/  FMUL.FTZ R200, R95.reuse, R149 ;  /* 0x000000955fc87220 */ /* 0x040fe40000410000 */
[C---:B------:R-:W-:Y:S02]  /*2f40*/  FMUL.FTZ R133, R194.reuse, -R129 ;  /* 0x80000081c2857220 */ /* 0x040fe40000410000 */
[----:B------:R-:W-:Y:S02]  /*2f50*/  FMUL.FTZ R202, R95, R150 ;  /* 0x000000965fca7220 */ /* 0x000fe40000410000 */
[----:B------:R-:W-:Y:S02]  /*2f60*/  FMUL.FTZ R135, R194, -R121 ;  /* 0x80000079c2877220 */ /* 0x000fe40000410000 */
[----:B------:R-:W-:-:S02]  /*2f70*/  FADD.FTZ R139, R200, R139 ;  /* 0x0000008bc88b7221 */ /* 0x000fc40000010000 */
[----:B------:R-:W-:Y:S02]  /*2f80*/  FFMA.FTZ R133, R192, R121, -R133 ;  /* 0x00000079c0857223 */ /* 0x000fe40000010885 */
[----:B------:R-:W-:Y:S02]  /*2f90*/  FADD.FTZ R145, -R202, R145 ;  /* 0x00000091ca917221 */ /* 0x000fe40000010100 */
[----:B------:R-:W-:Y:S02]  /*2fa0*/  FFMA.FTZ R135, R192, R129, R135 ;  /* 0x00000081c0877223 */ /* 0x000fe40000010087 */
[C---:B------:R-:W-:Y:S02]  /*2fb0*/  FMUL.FTZ R144, R186.reuse, -R139 ;  /* 0x8000008bba907220 */ /* 0x040fe40000410000 */
[----:B------:R-:W-:Y:S02]  /*2fc0*/  FMUL.FTZ R142, R186, -R145 ;  /* 0x80000091ba8e7220 */ /* 0x000fe40000410000 */
[----:B------:R-:W-:-:S02]  /*2fd0*/  FMUL.FTZ R129, R182, -R133 ;  /* 0x80000085b6817220 */ /* 0x000fc40000410000 */
[----:B------:R-:W-:Y:S02]  /*2fe0*/  FMUL.FTZ R121, R182, -R135 ;  /* 0x80000087b6797220 */ /* 0x000fe40000410000 */
[C---:B------:R-:W-:Y:S02]  /*2ff0*/  FFMA.FTZ R154, R184.reuse, R145, R144 ;  /* 0x00000091b89a7223 */ /* 0x040fe40000010090 */
[----:B------:R-:W-:Y:S02]  /*3000*/  FFMA.FTZ R139, R184, R139, -R142 ;  /* 0x0000008bb88b7223 */ /* 0x000fe4000001088e */
[----:B------:R-:W-:Y:S02]  /*3010*/  FFMA.FTZ R135, R180, R135, R129 ;  /* 0x00000087b4877223 */ /* 0x000fe40000010081 */
[----:B0-----:R-:W-:Y:S02]  /*3020*/  FMUL.FTZ R144, R148, R70 ;  /* 0x0000004694907220 */ /* 0x001fe40000410000 */
[----:B------:R-:W-:-:S02]  /*3030*/  FFMA.FTZ R133, R180, R133, -R121 ;  /* 0x00000085b4857223 */ /* 0x000fc40000010879 */
[C---:B-1----:R-:W-:Y:S02]  /*3040*/  FMUL.FTZ R129, R148.reuse, R71 ;  /* 0x0000004794817220 */ /* 0x042fe40000410000 */
[C---:B--2---:R-:W-:Y:S02]  /*3050*/  FMUL.FTZ R142, R148.reuse, R68 ;  /* 0x00000044948e7220 */ /* 0x044fe40000410000 */
[----:B------:R-:W-:Y:S02]  /*3060*/  FMUL.FTZ R121, R148, R69 ;  /* 0x0000004594797220 */ /* 0x000fe40000410000 */
[C---:B------:R-:W-:Y:S02]  /*3070*/  FFMA.FTZ R144, R157.reuse, R71, R144 ;  /* 0x000000479d907223 */ /* 0x040fe40000010090 */
[C---:B------:R-:W-:Y:S02]  /*3080*/  FFMA.FTZ R129, R157.reuse, R70, -R129 ;  /* 0x000000469d817223 */ /* 0x040fe40000010881 */
[----:B------:R-:W-:-:S02]  /*3090*/  FFMA.FTZ R69, R157, R69, R142 ;  /* 0x000000459d457223 */ /* 0x000fc4000001008e */
[----:B------:R-:W-:Y:S02]  /*30a0*/  @P3 FFMA.FTZ R157, R157, R68, -R121 ;  /* 0x000000449d9d3223 */ /* 0x000fe40000010879 */
[----:B------:R-:W-:Y:S01]  /*30b0*/  FMUL.FTZ R193, R96, R150 ;  /* 0x0000009660c17220 */ /* 0x000fe20000410000 */
[----:B------:R-:W-:Y:S01]  /*30c0*/  FSEL R69, R148, R69, !P3 ;  /* 0x0000004594457208 */ /* 0x000fe20005800000 */
[----:B------:R-:W-:Y:S02]  /*30d0*/  FMUL.FTZ R68, R172, -R133 ;  /* 0x80000085ac447220 */ /* 0x000fe40000410000 */
[----:B------:R-:W-:Y:S02]  /*30e0*/  @P3 FADD.FTZ R167, R167, R144 ;  /* 0x00000090a7a73221 */ /* 0x000fe40000010000 */
[----:B------:R-:W-:Y:S01]  /*30f0*/  @P3 FADD.FTZ R178, R178, R129 ;  /* 0x00000081b2b23221 */ /* 0x000fe20000010000 */
[----:B------:R-:W-:Y:S01]  /*3100*/  SHFL.UP PT, R70, R69, 0x4, RZ ;  /* 0x0480000045467989 */ /* 0x000fe200000e00ff */
[----:B------:R-:W-:Y:S01]  /*3110*/  FMUL.FTZ R198, R96, R149 ;  /* 0x0000009560c67220 */ /* 0x000fe20000410000 */
[----:B------:R-:W-:Y:S01]  /*3120*/  ISETP.GE.AND P3, PT, R104, 0x4, PT ;  /* 0x000000046800780c */ /* 0x000fe20003f66270 */
[----:B------:R-:W-:Y:S01]  /*3130*/  FADD.FTZ R154, -R193, R154 ;  /* 0x0000009ac19a7221 */ /* 0x000fe20000010100 */
[----:B------:R-:W-:Y:S01]  /*3140*/  SHFL.UP PT, R144, R167, 0x4, RZ ;  /* 0x04800000a7907989 */ /* 0x000fe200000e00ff */
[----:B------:R-:W-:-:S02]  /*3150*/  FFMA.FTZ R204, R176, R135, R68 ;  /* 0x00000087b0cc7223 */ /* 0x000fc40000010044 */
[----:B------:R-:W-:Y:S01]  /*3160*/  FADD.FTZ R148, R198, R139 ;  /* 0x0000008bc6947221 */ /* 0x000fe20000010000 */
[----:B------:R-:W0:Y:S01]  /*3170*/  SHFL.UP PT, R68, R157, 0x4, RZ ;  /* 0x048000009d447989 */ /* 0x000e2200000e00ff */
[C---:B------:R-:W-:Y:S02]  /*3180*/  FMUL.FTZ R71, R201.reuse, -R154 ;  /* 0x8000009ac9477220 */ /* 0x040fe40000410000 */
[----:B------:R-:W-:Y:S01]  /*3190*/  FMUL.FTZ R135, R172, -R135 ;  /* 0x80000087ac877220 */ /* 0x000fe20000410000 */
[----:B------:R-:W1:Y:S01]  /*31a0*/  SHFL.UP PT, R142, R178, 0x4, RZ ;  /* 0x04800000b28e7989 */ /* 0x000e6200000e00ff */
[-C--:B------:R-:W-:Y:S02]  /*31b0*/  FMUL.FTZ R121, R201, -R148.reuse ;  /* 0x80000094c9797220 */ /* 0x080fe40000410000 */
[----:B------:R-:W-:Y:S02]  /*31c0*/  FFMA.FTZ R129, R195, R148, -R71 ;  /* 0x00000094c3817223 */ /* 0x000fe40000010847 */
[----:B------:R-:W-:-:S02]  /*31d0*/  FFMA.FTZ R148, R176, R133, -R135 ;  /* 0x00000085b0947223 */ /* 0x000fc40000010887 */
[----:B------:R-:W-:Y:S02]  /*31e0*/  FFMA.FTZ R139, R195, R154, R121 ;  /* 0x0000009ac38b7223 */ /* 0x000fe40000010079 */
[C---:B------:R-:W-:Y:S02]  /*31f0*/  FMUL.FTZ R71, R203.reuse, -R204 ;  /* 0x800000cccb477220 */ /* 0x040fe40000410000 */
[-C--:B------:R-:W-:Y:S02]  /*3200*/  FMUL.FTZ R121, R203, -R148.reuse ;  /* 0x80000094cb797220 */ /* 0x080fe40000410000 */
[----:B------:R-:W-:Y:S02]  /*3210*/  FMUL.FTZ R154, R97, R149 ;  /* 0x00000095619a7220 */ /* 0x000fe40000410000 */
[C---:B------:R-:W-:Y:S02]  /*3220*/  FFMA.FTZ R71, R191.reuse, R148, -R71 ;  /* 0x00000094bf477223 */ /* 0x040fe40000010847 */
[----:B------:R-:W-:-:S02]  /*3230*/  FFMA.FTZ R121, R191, R204, R121 ;  /* 0x000000ccbf797223 */ /* 0x000fc40000010079 */
[----:B------:R-:W-:Y:S02]  /*3240*/  FADD.FTZ R135, R154, R129 ;  /* 0x000000819a877221 */ /* 0x000fe40000010000 */
[C---:B------:R-:W-:Y:S02]  /*3250*/  FMUL.FTZ R129, R186.reuse, -R121 ;  /* 0x80000079ba817220 */ /* 0x040fe40000410000 */
[-C--:B------:R-:W-:Y:S02]  /*3260*/  FMUL.FTZ R133, R186, -R71.reuse ;  /* 0x80000047ba857220 */ /* 0x080fe40000410000 */
[----:B------:R-:W-:Y:S02]  /*3270*/  FMUL.FTZ R188, R97, R150 ;  /* 0x0000009661bc7220 */ /* 0x000fe40000410000 */
[C---:B------:R-:W-:Y:S02]  /*3280*/  FFMA.FTZ R204, R184.reuse, R71, -R129 ;  /* 0x00000047b8cc7223 */ /* 0x040fe40000010881 */
[----:B------:R-:W-:-:S02]  /*3290*/  FFMA.FTZ R206, R184, R121, R133 ;  /* 0x00000079b8ce7223 */ /* 0x000fc40000010085 */
[C---:B0-----:R-:W-:Y:S02]  /*32a0*/  FMUL.FTZ R121, R69.reuse, R68 ;  /* 0x0000004445797220 */ /* 0x041fe40000410000 */
[C---:B------:R-:W-:Y:S02]  /*32b0*/  FMUL.FTZ R129, R69.reuse, R144 ;  /* 0x0000009045817220 */ /* 0x040fe40000410000 */
[----:B------:R-:W-:Y:S02]  /*32c0*/  FADD.FTZ R139, -R188, R139 ;  /* 0x0000008bbc8b7221 */ /* 0x000fe40000010100 */
[C---:B-1----:R-:W-:Y:S02]  /*32d0*/  FMUL.FTZ R133, R69.reuse, R142 ;  /* 0x0000008e45857220 */ /* 0x042fe40000410000 */
[-C--:B------:R-:W-:Y:S02]  /*32e0*/  FMUL.FTZ R71, R69, R70.reuse ;  /* 0x0000004645477220 */ /* 0x080fe40000410000 */
[----:B------:R-:W-:-:S02]  /*32f0*/  FFMA.FTZ R148, R157, R70, R121 ;  /* 0x000000469d947223 */ /* 0x000fc40000010079 */
[----:B------:R-:W-:Y:S02]  /*3300*/  FFMA.FTZ R129, R157, R142, -R129 ;  /* 0x0000008e9d817223 */ /* 0x000fe40000010881 */
[----:B------:R-:W-:Y:S01]  /*3310*/  FMUL.FTZ R145, R153, -R139 ;  /* 0x8000008b99917220 */ /* 0x000fe20000410000 */
[----:B------:R-:W-:Y:S01]  /*3320*/  FSEL R148, R69, R148, !P3 ;  /* 0x0000009445947208 */ /* 0x000fe20005800000 */
[C---:B------:R-:W-:Y:S02]  /*3330*/  FFMA.FTZ R70, R157.reuse, R144, R133 ;  /* 0x000000909d467223 */ /* 0x040fe40000010085 */
[----:B------:R-:W-:Y:S02]  /*3340*/  @P3 FFMA.FTZ R157, R157, R68, -R71 ;  /* 0x000000449d9d3223 */ /* 0x000fe40000010847 */
[----:B------:R-:W-:Y:S01]  /*3350*/  FMUL.FTZ R147, R153, -R135 ;  /* 0x8000008799937220 */ /* 0x000fe20000410000 */
[----:B------:R-:W-:Y:S01]  /*3360*/  SHFL.UP PT, R69, R148, 0x8, RZ ;  /* 0x0500000094457989 */ /* 0x000fe200000e00ff */
[----:B------:R-:W-:-:S02]  /*3370*/  @P3 FADD.FTZ R178, R178, R129 ;  /* 0x00000081b2b23221 */ /* 0x000fc40000010000 */
[----:B------:R-:W-:Y:S01]  /*3380*/  FFMA.FTZ R208, R146, R135, -R145 ;  /* 0x0000008792d07223 */ /* 0x000fe20000010891 */
[----:B------:R-:W0:Y:S01]  /*3390*/  SHFL.UP PT, R68, R157, 0x8, RZ ;  /* 0x050000009d447989 */ /* 0x000e2200000e00ff */
[----:B------:R-:W-:Y:S01]  /*33a0*/  @P3 FADD.FTZ R167, R167, R70 ;  /* 0x00000046a7a73221 */ /* 0x000fe20000010000 */
[----:B------:R-:W-:Y:S01]  /*33b0*/  ISETP.GE.AND P3, PT, R104, 0x8, PT ;  /* 0x000000086800780c */ /* 0x000fe20003f66270 */
[----:B------:R-:W-:Y:S01]  /*33c0*/  FMUL.FTZ R145, R98, R149 ;  /* 0x0000009562917220 */ /* 0x000fe20000410000 */
[----:B------:R-:W1:Y:S01]  /*33d0*/  SHFL.UP PT, R70, R178, 0x8, RZ ;  /* 0x05000000b2467989 */ /* 0x000e6200000e00ff */
[----:B------:R-:W-:Y:S02]  /*33e0*/  FFMA.FTZ R147, R146, R139, R147 ;  /* 0x0000008b92937223 */ /* 0x000fe40000010093 */
[----:B------:R-:W-:Y:S01]  /*33f0*/  FMUL.FTZ R144, R98, R150 ;  /* 0x0000009662907220 */ /* 0x000fe20000410000 */
[----:B------:R-:W2:Y:S01]  /*3400*/  SHFL.UP PT, R71, R167, 0x8, RZ ;  /* 0x05000000a7477989 */ /* 0x000ea200000e00ff */
[----:B------:R-:W-:-:S02]  /*3410*/  FADD.FTZ R208, R145, R208 ;  /* 0x000000d091d07221 */ /* 0x000fc40000010000 */
        /* <DEDUP_REMOVED lines=8> */
[----:B------:R-:W-:Y:S02]  /*34a0*/  FMUL.FTZ R142, R99, R150 ;  /* 0x00000096638e7220 */ /* 0x000fe40000410000 */
[----:B------:R-:W-:Y:S02]  /*34b0*/  FFMA.FTZ R208, R143, R208, -R133 ;  /* 0x000000d08fd07223 */ /* 0x000fe40000010885 */
        /* <DEDUP_REMOVED lines=10> */
[C---:B------:R-:W-:Y:S02]  /*3560*/  FFMA.FTZ R214, R141.reuse, R204, -R129 ;  /* 0x000000cc8dd67223 */ /* 0x040fe40000010881 */
[----:B------:R-:W-:Y:S02]  /*3570*/  FFMA.FTZ R216, R141, R206, R133 ;  /* 0x000000ce8dd87223 */ /* 0x000fe40000010085 */
[----:B0-----:R-:W-:Y:S02]  /*3580*/  FMUL.FTZ R204, R148, R68 ;  /* 0x0000004494cc7220 */ /* 0x001fe40000410000 */
[----:B------:R-:W-:-:S02]  /*3590*/  FFMA.FTZ R212, R143, R208, -R121 ;  /* 0x000000d08fd47223 */ /* 0x000fc40000010879 */
[CC--:B-1----:R-:W-:Y:S02]  /*35a0*/  FMUL.FTZ R206, R148.reuse, R70.reuse ;  /* 0x0000004694ce7220 */ /* 0x0c2fe40000410000 */
[C---:B--2---:R-:W-:Y:S02]  /*35b0*/  FMUL.FTZ R121, R148.reuse, R71 ;  /* 0x0000004794797220 */ /* 0x044fe40000410000 */
[CC--:B------:R-:W-:Y:S02]  /*35c0*/  FFMA.FTZ R129, R157.reuse, R69.reuse, R204 ;  /* 0x000000459d817223 */ /* 0x0c0fe400000100cc */
[C---:B------:R-:W-:Y:S02]  /*35d0*/  FMUL.FTZ R69, R148.reuse, R69 ;  /* 0x0000004594457220 */ /* 0x040fe40000410000 */
[C---:B------:R-:W-:Y:S01]  /*35e0*/  FFMA.FTZ R206, R157.reuse, R71, R206 ;  /* 0x000000479dce7223 */ /* 0x040fe200000100ce */
[----:B------:R-:W-:Y:S01]  /*35f0*/  FSEL R148, R148, R129, !P3 ;  /* 0x0000008194947208 */ /* 0x000fe20005800000 */
[----:B------:R-:W-:-:S02]  /*3600*/  FFMA.FTZ R121, R157, R70, -R121 ;  /* 0x000000469d797223 */ /* 0x000fc40000010879 */
[----:B------:R-:W-:Y:S01]  /*3610*/  @P3 FFMA.FTZ R157, R157, R68, -R69 ;  /* 0x000000449d9d3223 */ /* 0x000fe20000010845 */
[----:B------:R-:W-:Y:S01]  /*3620*/  CS2R R70, SRZ ;  /* 0x0000000000467805 */ /* 0x000fe2000001ff00 */
[----:B------:R-:W-:Y:S02]  /*3630*/  @P3 FADD.FTZ R167, R167, R206 ;  /* 0x000000cea7a73221 */ /* 0x000fe40000010000 */
[----:B------:R-:W-:Y:S01]  /*3640*/  @P3 FADD.FTZ R178, R178, R121 ;  /* 0x00000079b2b23221 */ /* 0x000fe20000010000 */
[----:B------:R-:W0:Y:S01]  /*3650*/  SHFL.UP PT, R147, R157, 0x10, RZ ;  /* 0x060000009d937989 */ /* 0x000e2200000e00ff */
[----:B------:R-:W-:Y:S01]  /*3660*/  FMUL.FTZ R208, R127, -R208 ;  /* 0x800000d07fd07220 */ /* 0x000fe20000410000 */
[----:B------:R-:W-:Y:S01]  /*3670*/  ISETP.GE.AND P3, PT, R104, 0x10, PT ;  /* 0x000000106800780c */ /* 0x000fe20003f66270 */
[----:B------:R-:W-:Y:S01]  /*3680*/  FMUL.FTZ R133, R100, R150 ;  /* 0x0000009664857220 */ /* 0x000fe20000410000 */
[----:B------:R-:W1:Y:S01]  /*3690*/  SHFL.UP PT, R204, R167, 0x10, RZ ;  /* 0x06000000a7cc7989 */ /* 0x000e6200000e00ff */
[----:B------:R-:W-:-:S02]  /*36a0*/  FFMA.FTZ R208, R143, R210, R208 ;  /* 0x000000d28fd07223 */ /* 0x000fc400000100d0 */
[----:B------:R-:W-:Y:S01]  /*36b0*/  FMUL.FTZ R139, R100, R149 ;  /* 0x00000095648b7220 */ /* 0x000fe20000410000 */
[----:B------:R-:W2:Y:S01]  /*36c0*/  SHFL.UP PT, R179, R178, 0x10, RZ ;  /* 0x06000000b2b37989 */ /* 0x000ea200000e00ff */
[----:B------:R-:W-:Y:S02]  /*36d0*/  FADD.FTZ R207, -R133, R216 ;  /* 0x000000d885cf7221 */ /* 0x000fe40000010100 */
[C---:B------:R-:W-:Y:S01]  /*36e0*/  FMUL.FTZ R69, R119.reuse, -R212 ;  /* 0x800000d477457220 */ /* 0x040fe20000410000 */
[----:B------:R-:W3:Y:S01]  /*36f0*/  SHFL.UP PT, R121, R148, 0x10, RZ ;  /* 0x0600000094797989 */ /* 0x000ee200000e00ff */
[----:B------:R-:W-:Y:S02]  /*3700*/  FMUL.FTZ R68, R119, -R208 ;  /* 0x800000d077447220 */ /* 0x000fe40000410000 */
[----:B------:R-:W-:Y:S02]  /*3710*/  FADD.FTZ R129, R139, R214 ;  /* 0x000000d68b817221 */ /* 0x000fe40000010000 */
[----:B------:R-:W-:-:S02]  /*3720*/  FMUL.FTZ R206, R138, -R207 ;  /* 0x800000cf8ace7220 */ /* 0x000fc40000410000 */
[C---:B------:R-:W-:Y:S01]  /*3730*/  FFMA.FTZ R209, R141.reuse, R208, R69 ;  /* 0x000000d08dd17223 */ /* 0x040fe20000010045 */
[----:B------:R-:W-:Y:S01]  /*3740*/  HFMA2.MMA R69, -RZ, RZ, 0, 0 ;  /* 0x00000000ff457435 */ /* 0x000fe200000001ff */
[----:B------:R-:W-:Y:S01]  /*3750*/  FFMA.FTZ R205, R141, R212, -R68 ;  /* 0x000000d48dcd7223 */ /* 0x000fe20000010844 */
[----:B------:R-:W-:Y:S01]  /*3760*/  MOV R68, 0x3f800000 ;  /* 0x3f80000000447802 */ /* 0x000fe20000000f00 */
[-C--:B------:R-:W-:Y:S02]  /*3770*/  FFMA.FTZ R212, R140, R129.reuse, -R206 ;  /* 0x000000818cd47223 */ /* 0x080fe400000108ce */
[C---:B------:R-:W-:Y:S02]  /*3780*/  FMUL.FTZ R206, R138.reuse, -R129 ;  /* 0x800000818ace7220 */ /* 0x040fe40000410000 */
[----:B------:R-:W-:Y:S02]  /*3790*/  FMUL.FTZ R129, R138, -R209 ;  /* 0x800000d18a817220 */ /* 0x000fe40000410000 */
[C---:B------:R-:W-:Y:S01]  /*37a0*/  FFMA.FTZ R211, R140.reuse, R207, R206 ;  /* 0x000000cf8cd37223 */ /* 0x040fe200000100ce */
[----:B------:R-:W4:Y:S01]  /*37b0*/  @!P0 LDS.128 R68, [UR4+0x1da0] ;  /* 0x001da004ff448984 */ /* 0x000f220008000c00 */
[----:B------:R-:W-:Y:S01]  /*37c0*/  FFMA.FTZ R129, R140, R205, -R129 ;  /* 0x000000cd8c817223 */ /* 0x000fe20000010881 */
[----:B------:R-:W-:Y:S01]  /*37d0*/  ISETP.NE.AND P0, PT, R196, 0x1f, PT ;  /* 0x0000001fc400780c */ /* 0x000fe20003f05270 */
[----:B0-----:R-:W-:-:S02]  /*37e0*/  FMUL.FTZ R206, R148, R147 ;  /* 0x0000009394ce7220 */ /* 0x001fc40000410000 */
[----:B------:R-:W-:Y:S02]  /*37f0*/  FMUL.FTZ R210, R138, -R205 ;  /* 0x800000cd8ad27220 */ /* 0x000fe40000410000 */
[C---:B-1----:R-:W-:Y:S02]  /*3800*/  FMUL.FTZ R208, R148.reuse, R204 ;  /* 0x000000cc94d07220 */ /* 0x042fe40000410000 */
[C---:B--2---:R-:W-:Y:S02]  /*3810*/  FMUL.FTZ R205, R148.reuse, R179 ;  /* 0x000000b394cd7220 */ /* 0x044fe40000410000 */
[C---:B---3--:R-:W-:Y:S02]  /*3820*/  FFMA.FTZ R207, R157.reuse, R121, R206 ;  /* 0x000000799dcf7223 */ /* 0x048fe400000100ce */
[----:B------:R-:W-:Y:S02]  /*3830*/  FFMA.FTZ R179, R157, R179, -R208 ;  /* 0x000000b39db37223 */ /* 0x000fe400000108d0 */
[----:B------:R-:W-:-:S02]  /*3840*/  FMUL.FTZ R206, R148, R121 ;  /* 0x0000007994ce7220 */ /* 0x000fc40000410000 */
[----:B------:R-:W-:Y:S02]  /*3850*/  FFMA.FTZ R204, R157, R204, R205 ;  /* 0x000000cc9dcc7223 */ /* 0x000fe400000100cd */
[C---:B------:R-:W-:Y:S02]  /*3860*/  FMUL.FTZ R149, R101.reuse, R149 ;  /* 0x0000009565957220 */ /* 0x040fe40000410000 */
[----:B------:R-:W-:Y:S02]  /*3870*/  FMUL.FTZ R150, R101, R150 ;  /* 0x0000009665967220 */ /* 0x000fe40000410000 */
[----:B------:R-:W-:Y:S01]  /*3880*/  @P3 FADD.FTZ R178, R178, R179 ;  /* 0x000000b3b2b23221 */ /* 0x000fe20000010000 */
[----:B------:R-:W-:Y:S01]  /*3890*/  FSEL R179, R148, R207, !P3 ;  /* 0x000000cf94b37208 */ /* 0x000fe20005800000 */
[----:B------:R-:W-:Y:S02]  /*38a0*/  @P3 FFMA.FTZ R157, R157, R147, -R206 ;  /* 0x000000939d9d3223 */ /* 0x000fe400000108ce */
[----:B------:R-:W-:Y:S01]  /*38b0*/  @P3 FADD.FTZ R167, R167, R204 ;  /* 0x000000cca7a73221 */ /* 0x000fe20000010000 */
[----:B------:R-:W-:Y:S01]  /*38c0*/  ISETP.GT.U32.AND P3, PT, R196, 0x1d, PT ;  /* 0x0000001dc400780c */ /* 0x000fe20003f64070 */
[----:B------:R-:W-:Y:S01]  /*38d0*/  FFMA.FTZ R121, R140, R209, R210 ;  /* 0x000000d18c797223 */ /* 0x000fe200000100d2 */
[----:B------:R-:W0:Y:S01]  /*38e0*/  SHFL.UP PT, R179, R179, 0x1, RZ ;  /* 0x04200000b3b37989 */ /* 0x000e2200000e00ff */
[----:B------:R-:W-:-:S02]  /*38f0*/  FADD.FTZ R147, R149, R212 ;  /* 0x000000d495937221 */ /* 0x000fc40000010000 */
[----:B------:R-:W-:Y:S01]  /*3900*/  FADD.FTZ R148, -R150, R211 ;  /* 0x000000d396947221 */ /* 0x000fe20000010100 */
[----:B------:R1:W2:Y:S04]  /*3910*/  SHFL.DOWN PT, R212, R129, 0x1, 0x1f ;  /* 0x08201f0081d47f89 */ /* 0x0002a800000e0000 */
[----:B------:R1:W3:Y:S04]  /*3920*/  SHFL.DOWN PT, R214, R121, 0x1, 0x1f ;  /* 0x08201f0079d67f89 */ /* 0x0002e800000e0000 */
[----:B------:R1:W0:Y:S04]  /*3930*/  SHFL.DOWN PT, R208, R147, 0x1, 0x1f ;  /* 0x08201f0093d07f89 */ /* 0x00022800000e0000 */
[----:B------:R1:W0:Y:S04]  /*3940*/  SHFL.DOWN PT, R216, R148, 0x1, 0x1f ;  /* 0x08201f0094d87f89 */ /* 0x00022800000e0000 */
[----:B------:R-:W0:Y:S04]  /*3950*/  SHFL.UP PT, R157, R157, 0x1, RZ ;  /* 0x042000009d9d7989 */ /* 0x000e2800000e00ff */
[----:B------:R-:W0:Y:S04]  /*3960*/  SHFL.UP PT, R178, R178, 0x1, RZ ;  /* 0x04200000b2b27989 */ /* 0x000e2800000e00ff */
[----:B------:R-:W0:Y:S01]  /*3970*/  SHFL.UP PT, R167, R167, 0x1, RZ ;  /* 0x04200000a7a77989 */ /* 0x000e2200000e00ff */
[----:B------:R-:W-:Y:S05]  /*3980*/  @!P0 BRA `(.L_x_9641) ;  /* 0x000000b000008947 */ /* 0x000fea0003800000 */
[C---:B012-4-:R-:W-:Y:S02]  /*3990*/  FMUL.FTZ R206, R121.reuse, R216 ;  /* 0x000000d879ce7220 */ /* 0x057fe40000410000 */
[----:B---3--:R-:W-:-:S02]  /*39a0*/  FMUL.FTZ R204, R121, R214 ;  /* 0x000000d679cc7220 */ /* 0x008fc40000410000 */
[-C--:B------:R-:W-:Y:S02]  /*39b0*/  FMUL.FTZ R210, R121, R208.reuse ;  /* 0x000000d079d27220 */ /* 0x080fe40000410000 */
[----:B------:R-:W-:Y:S02]  /*39c0*/  FFMA.FTZ R208, R129, R208, -R206 ;  /* 0x000000d081d07223 */ /* 0x000fe400000108ce */
[-C--:B------:R-:W-:Y:S02]  /*39d0*/  FMUL.FTZ R206, R121, R212.reuse ;  /* 0x000000d479ce7220 */ /* 0x080fe40000410000 */
[C---:B------:R-:W-:Y:S02]  /*39e0*/  FFMA.FTZ R204, R129.reuse, R212, -R204 ;  /* 0x000000d481cc7223 */ /* 0x040fe400000108cc */
[C---:B------:R-:W-:Y:S02]  /*39f0*/  FFMA.FTZ R205, R129.reuse, R216, R210 ;  /* 0x000000d881cd7223 */ /* 0x040fe400000100d2 */
[----:B------:R-:W-:Y:S01]  /*3a00*/  FFMA.FTZ R121, R129, R214, R206 ;  /* 0x000000d681797223 */ /* 0x000fe200000100ce */
[----:B------:R-:W-:Y:S01]  /*3a10*/  MOV R129, R204 ;  /* 0x000000cc00817202 */ /* 0x000fe20000000f00 */
[----:B------:R-:W-:-:S02]  /*3a20*/  FADD.FTZ R147, R147, R208 ;  /* 0x000000d093937221 */ /* 0x000fc40000010000 */
[----:B------:R-:W-:Y:S02]  /*3a30*/  FADD.FTZ R148, R148, R205 ;  /* 0x000000cd94947221 */ /* 0x000fe40000010000 */
.L_x_9641:
[----:B-12-4-:R-:W-:Y:S05]  /*3a40*/  BSYNC B0 ;  /* 0x0000000000007941 */ /* 0x016fea0003800000 */
.L_x_9640:
[----:B------:R1:W2:Y:S01]  /*3a50*/  SHFL.DOWN PT, R212, R129, 0x2, 0x1f ;  /* 0x08401f0081d47f89 */ /* 0x0002a200000e0000 */
[----:B------:R-:W-:Y:S03]  /*3a60*/  BSSY B0, `(.L_x_9642) ;  /* 0x0000010000007945 */ /* 0x000fe60003800000 */
[----:B---3--:R1:W3:Y:S04]  /*3a70*/  SHFL.DOWN PT, R214, R121, 0x2, 0x1f ;  /* 0x08401f0079d67f89 */ /* 0x0082e800000e0000 */
[----:B0-----:R1:W0:Y:S04]  /*3a80*/  SHFL.DOWN PT, R208, R147, 0x2, 0x1f ;  /* 0x08401f0093d07f89 */ /* 0x00122800000e0000 */
[----:B------:R1:W4:Y:S01]  /*3a90*/  SHFL.DOWN PT, R216, R148, 0x2, 0x1f ;  /* 0x08401f0094d87f89 */ /* 0x00032200000e0000 */
[----:B------:R-:W-:Y:S05]  /*3aa0*/  @P3 BRA `(.L_x_9643) ;  /* 0x000000b000003947 */ /* 0x000fea0003800000 */
[C---:B----4-:R-:W-:Y:S02]  /*3ab0*/  FMUL.FTZ R206, R121.reuse, R216 ;  /* 0x000000d879ce7220 */ /* 0x050fe40000410000 */
[----:B---3--:R-:W-:-:S02]  /*3ac0*/  FMUL.FTZ R204, R121, R214 ;  /* 0x000000d679cc7220 */ /* 0x008fc40000410000 */
[-C--:B0-----:R-:W-:Y:S02]  /*3ad0*/  FMUL.FTZ R210, R121, R208.reuse ;  /* 0x000000d079d27220 */ /* 0x081fe40000410000 */
[----:B------:R-:W-:Y:S02]  /*3ae0*/  FFMA.FTZ R208, R129, R208, -R206 ;  /* 0x000000d081d07223 */ /* 0x000fe400000108ce */
[-C--:B--2---:R-:W-:Y:S02]  /*3af0*/  FMUL.FTZ R206, R121, R212.reuse ;  /* 0x000000d479ce7220 */ /* 0x084fe40000410000 */
[C---:B------:R-:W-:Y:S02]  /*3b00*/  FFMA.FTZ R204, R129.reuse, R212, -R204 ;  /* 0x000000d481cc7223 */ /* 0x040fe400000108cc */
[C---:B------:R-:W-:Y:S02]  /*3b10*/  FFMA.FTZ R205, R129.reuse, R216, R210 ;  /* 0x000000d881cd7223 */ /* 0x040fe400000100d2 */
[----:B-1----:R-:W-:Y:S01]  /*3b20*/  FFMA.FTZ R121, R129, R214, R206 ;  /* 0x000000d681797223 */ /* 0x002fe200000100ce */
[----:B------:R-:W-:Y:S01]  /*3b30*/  MOV R129, R204 ;  /* 0x000000cc00817202 */ /* 0x000fe20000000f00 */
[----:B------:R-:W-:-:S02]  /*3b40*/  FADD.FTZ R147, R147, R208 ;  /* 0x000000d093937221 */ /* 0x000fc40000010000 */
[----:B------:R-:W-:Y:S02]  /*3b50*/  FADD.FTZ R148, R148, R205 ;  /* 0x000000cd94947221 */ /* 0x000fe40000010000 */
.L_x_9643:
[----:B------:R-:W-:Y:S05]  /*3b60*/  BSYNC B0 ;  /* 0x0000000000007941 */ /* 0x000fea0003800000 */
.L_x_9642:
[----:B--2---:R2:W1:Y:S01]  /*3b70*/  SHFL.DOWN PT, R212, R129, 0x4, 0x1f ;  /* 0x08801f0081d47f89 */ /* 0x00446200000e0000 */
[----:B------:R-:W-:Y:S03]  /*3b80*/  BSSY B0, `(.L_x_9644) ;  /* 0x0000010000007945 */ /* 0x000fe60003800000 */
[----:B---3--:R2:W3:Y:S04]  /*3b90*/  SHFL.DOWN PT, R214, R121, 0x4, 0x1f ;  /* 0x08801f0079d67f89 */ /* 0x0084e800000e0000 */
[----:B0-----:R2:W0:Y:S04]  /*3ba0*/  SHFL.DOWN PT, R208, R147, 0x4, 0x1f ;  /* 0x08801f0093d07f89 */ /* 0x00142800000e0000 */
[----:B----4-:R2:W4:Y:S01]  /*3bb0*/  SHFL.DOWN PT, R216, R148, 0x4, 0x1f ;  /* 0x08801f0094d87f89 */ /* 0x01052200000e0000 */
[----:B------:R-:W-:Y:S05]  /*3bc0*/  @P4 BRA `(.L_x_9645) ;  /* 0x000000b000004947 */ /* 0x000fea0003800000 */
[C---:B----4-:R-:W-:Y:S02]  /*3bd0*/  FMUL.FTZ R206, R121.reuse, R216 ;  /* 0x000000d879ce7220 */ /* 0x050fe40000410000 */
[----:B---3--:R-:W-:-:S02]  /*3be0*/  FMUL.FTZ R204, R121, R214 ;  /* 0x000000d679cc7220 */ /* 0x008fc40000410000 */
[-C--:B0-----:R-:W-:Y:S02]  /*3bf0*/  FMUL.FTZ R210, R121, R208.reuse ;  /* 0x000000d079d27220 */ /* 0x081fe40000410000 */
[----:B------:R-:W-:Y:S02]  /*3c00*/  FFMA.FTZ R208, R129, R208, -R206 ;  /* 0x000000d081d07223 */ /* 0x000fe400000108ce */
[-C--:B-1----:R-:W-:Y:S02]  /*3c10*/  FMUL.FTZ R206, R121, R212.reuse ;  /* 0x000000d479ce7220 */ /* 0x082fe40000410000 */
[C---:B------:R-:W-:Y:S02]  /*3c20*/  FFMA.FTZ R204, R129.reuse, R212, -R204 ;  /* 0x000000d481cc7223 */ /* 0x040fe400000108cc */
[C---:B------:R-:W-:Y:S02]  /*3c30*/  FFMA.FTZ R205, R129.reuse, R216, R210 ;  /* 0x000000d881cd7223 */ /* 0x040fe400000100d2 */
[----:B--2---:R-:W-:Y:S01]  /*3c40*/  FFMA.FTZ R121, R129, R214, R206 ;  /* 0x000000d681797223 */ /* 0x004fe200000100ce */
[----:B------:R-:W-:Y:S01]  /*3c50*/  MOV R129, R204 ;  /* 0x000000cc00817202 */ /* 0x000fe20000000f00 */
[----:B------:R-:W-:-:S02]  /*3c60*/  FADD.FTZ R147, R147, R208 ;  /* 0x000000d093937221 */ /* 0x000fc40000010000 */
[----:B------:R-:W-:Y:S02]  /*3c70*/  FADD.FTZ R148, R148, R205 ;  /* 0x000000cd94947221 */ /* 0x000fe40000010000 */
.L_x_9645:
[----:B------:R-:W-:Y:S05]  /*3c80*/  BSYNC B0 ;  /* 0x0000000000007941 */ /* 0x000fea0003800000 */
.L_x_9644:
[----:B-1----:R1:W2:Y:S01]  /*3c90*/  SHFL.DOWN PT, R212, R129, 0x8, 0x1f ;  /* 0x09001f0081d47f89 */ /* 0x0022a200000e0000 */
        /* <DEDUP_REMOVED lines=16> */
.L_x_9647:
[----:B------:R-:W-:Y:S05]  /*3da0*/  BSYNC B0 ;  /* 0x0000000000007941 */ /* 0x000fea0003800000 */
.L_x_9646:
        /* <DEDUP_REMOVED lines=17> */
.L_x_9649:
[----:B------:R-:W-:Y:S05]  /*3ec0*/  BSYNC B0 ;  /* 0x0000000000007941 */ /* 0x000fea0003800000 */
.L_x_9648:
[----:B------:R-:W-:Y:S01]  /*3ed0*/  SHFL.DOWN PT, R210, R121, 0x1, 0x1f ;  /* 0x08201f0079d27f89 */ /* 0x000fe200000e0000 */
[CC--:B------:R-:W-:Y:S01]  /*3ee0*/  FMUL.FTZ R204, R179.reuse, R77.reuse ;  /* 0x0000004db3cc7220 */ /* 0x0c0fe20000410000 */
[----:B------:R-:W-:Y:S01]  /*3ef0*/  ISETP.GT.AND P0, PT, R104, 0x1e, PT ;  /* 0x0000001e6800780c */ /* 0x000fe20003f04270 */
[-C--:B------:R-:W-:Y:S01]  /*3f00*/  FMUL.FTZ R206, R179, R76.reuse ;  /* 0x0000004cb3ce7220 */ /* 0x080fe20000410000 */
[----:B------:R-:W5:Y:S01]  /*3f10*/  SHFL.IDX PT, R205, R70, RZ, 0x1f ;  /* 0x00001fff46cd7589 */ /* 0x000f6200000e0000 */
[C---:B------:R-:W-:Y:S01]  /*3f20*/  FFMA.FTZ R179, R157.reuse, R76, -R204 ;  /* 0x0000004c9db37223 */ /* 0x040fe200000108cc */
[----:B------:R-:W-:Y:S01]  /*3f30*/  BSSY B0, `(.L_x_9650) ;  /* 0x000025d000007945 */ /* 0x000fe20003800000 */
[----:B------:R-:W-:Y:S01]  /*3f40*/  FFMA.FTZ R206, R157, R77, R206 ;  /* 0x0000004d9dce7223 */ /* 0x000fe200000100ce */
[----:B------:R-:W2:Y:S01]  /*3f50*/  SHFL.IDX PT, R207, R71, RZ, 0x1f ;  /* 0x00001fff47cf7589 */ /* 0x000ea200000e0000 */
[----:B------:R-:W-:Y:S02]  /*3f60*/  @P1 FADD.FTZ R76, R178, R179 ;  /* 0x000000b3b24c1221 */ /* 0x000fe40000010000 */
[----:B------:R-:W-:Y:S01]  /*3f70*/  @P1 FADD.FTZ R77, R167, R206 ;  /* 0x000000cea74d1221 */ /* 0x000fe20000010000 */
[----:B------:R-:W4:Y:S01]  /*3f80*/  SHFL.DOWN PT, R209, R129, 0x1, 0x1f ;  /* 0x08201f0081d17f89 */ /* 0x000f2200000e0000 */
[C---:B------:R-:W-:Y:S01]  /*3f90*/  FMUL.FTZ R157, R73.reuse, R76 ;  /* 0x0000004c499d7220 */ /* 0x040fe20000410000 */
[----:B------:R-:W-:Y:S01]  /*3fa0*/  ISETP.GT.AND P1, PT, R104, 0x1d, PT ;  /* 0x0000001d6800780c */ /* 0x000fe20003f24270 */
[-C--:B------:R-:W-:Y:S01]  /*3fb0*/  FMUL.FTZ R73, R73, R77.reuse ;  /* 0x0000004d49497220 */ /* 0x080fe20000410000 */
[----:B------:R-:W3:Y:S01]  /*3fc0*/  SHFL.DOWN PT, R213, R148, 0x1, 0x1f ;  /* 0x08201f0094d57f89 */ /* 0x000ee200000e0000 */
[----:B------:R-:W-:-:S02]  /*3fd0*/  FFMA.FTZ R157, R72, R77, R157 ;  /* 0x0000004d489d7223 */ /* 0x000fc4000001009d */
[----:B------:R-:W-:Y:S01]  /*3fe0*/  FFMA.FTZ R72, R72, R76, -R73 ;  /* 0x0000004c48487223 */ /* 0x000fe20000010849 */
[----:B------:R-:W1:Y:S01]  /*3ff0*/  SHFL.DOWN PT, R211, R147, 0x1, 0x1f ;  /* 0x08201f0093d37f89 */ /* 0x000e6200000e0000 */
[----:B------:R-:W-:Y:S02]  /*4000*/  FADD.FTZ R73, RZ, R157 ;  /* 0x0000009dff497221 */ /* 0x000fe40000010000 */
[----:B------:R-:W-:Y:S01]  /*4010*/  FADD.FTZ R157, R85, R72 ;  /* 0x00000048559d7221 */ /* 0x000fe20000010000 */
[----:B-12---:R-:W-:Y:S01]  /*4020*/  SHFL.IDX PT, R147, R147, RZ, 0x1f ;  /* 0x00001fff93937589 */ /* 0x006fe200000e0000 */
[----:B0----5:R-:W-:-:S03]  /*4030*/  @P2 FMUL.FTZ R208, R210, R205 ;  /* 0x000000cdd2d02220 */ /* 0x021fc60000410000 */
[----:B------:R-:W-:Y:S01]  /*4040*/  SHFL.IDX PT, R148, R148, RZ, 0x1f ;  /* 0x00001fff94947589 */ /* 0x000fe200000e0000 */
[-C--:B------:R-:W-:Y:S02]  /*4050*/  @P2 FMUL.FTZ R204, R210, R207.reuse ;  /* 0x000000cfd2cc2220 */ /* 0x080fe40000410000 */
[C---:B----4-:R-:W-:Y:S02]  /*4060*/  @P2 FFMA.FTZ R208, R209.reuse, R207, R208 ;  /* 0x000000cfd1d02223 */ /* 0x050fe400000100d0 */
[----:B------:R-:W-:Y:S02]  /*4070*/  @P2 FFMA.FTZ R204, R209, R205, -R204 ;  /* 0x000000cdd1cc2223 */ /* 0x000fe400000108cc */
[----:B---3--:R-:W-:Y:S02]  /*4080*/  @P2 FADD.FTZ R207, R213, R208 ;  /* 0x000000d0d5cf2221 */ /* 0x008fe40000010000 */
[----:B------:R-:W-:Y:S01]  /*4090*/  @P2 FADD.FTZ R205, R211, R204 ;  /* 0x000000ccd3cd2221 */ /* 0x000fe20000010000 */
[----:B------:R-:W-:Y:S01]  /*40a0*/  ISETP.NE.AND P2, PT, R105, RZ, PT ;  /* 0x000000ff6900720c */ /* 0x000fe20003f45270 */
[----:B------:R-:W-:-:S02]  /*40b0*/  FMUL.FTZ R167, R207, -R75 ;  /* 0x8000004bcfa77220 */ /* 0x000fc40000410000 */
[C---:B------:R-:W-:Y:S02]  /*40c0*/  FMUL.FTZ R75, R205.reuse, -R75 ;  /* 0x8000004bcd4b7220 */ /* 0x040fe40000410000 */
[-C--:B------:R-:W-:Y:S02]  /*40d0*/  FFMA.FTZ R76, R205, R74.reuse, -R167 ;  /* 0x0000004acd4c7223 */ /* 0x080fe400000108a7 */
[----:B------:R-:W-:Y:S02]  /*40e0*/  FFMA.FTZ R178, R207, R74, R75 ;  /* 0x0000004acfb27223 */ /* 0x000fe4000001004b */
[----:B------:R-:W-:Y:S02]  /*40f0*/  FADD.FTZ R72, R159, R76 ;  /* 0x0000004c9f487221 */ /* 0x000fe40000010000 */
[----:B------:R-:W-:Y:S02]  /*4100*/  FMUL.FTZ R74, R138, R73 ;  /* 0x000000498a4a7220 */ /* 0x000fe40000410000 */
[----:B------:R-:W-:-:S02]  /*4110*/  FADD.FTZ R75, -R155, R178 ;  /* 0x000000b29b4b7221 */ /* 0x000fc40000010100 */
[-C--:B------:R-:W-:Y:S02]  /*4120*/  FMUL.FTZ R76, R138, R157.reuse ;  /* 0x0000009d8a4c7220 */ /* 0x080fe40000410000 */
[----:B------:R-:W-:Y:S02]  /*4130*/  FMUL.FTZ R178, R136, -R72 ;  /* 0x8000004888b27220 */ /* 0x000fe40000410000 */
[----:B------:R-:W-:Y:S02]  /*4140*/  FFMA.FTZ R77, R140, R157, -R74 ;  /* 0x0000009d8c4d7223 */ /* 0x000fe4000001084a */
[----:B------:R-:W-:Y:S02]  /*4150*/  FMUL.FTZ R155, R136, -R75 ;  /* 0x8000004b889b7220 */ /* 0x000fe40000410000 */
[----:B------:R-:W-:Y:S02]  /*4160*/  FFMA.FTZ R74, R140, R73, R76 ;  /* 0x000000498c4a7223 */ /* 0x000fe4000001004c */
[----:B------:R-:W-:-:S02]  /*4170*/  FFMA.FTZ R159, R125, R75, R178 ;  /* 0x0000004b7d9f7223 */ /* 0x000fc400000100b2 */
[----:B------:R-:W-:Y:S02]  /*4180*/  FADD.FTZ R162, R162, R77 ;  /* 0x0000004da2a27221 */ /* 0x000fe40000010000 */
[----:B------:R-:W-:Y:S02]  /*4190*/  FFMA.FTZ R155, R125, R72, -R155 ;  /* 0x000000487d9b7223 */ /* 0x000fe4000001089b */
[----:B------:R-:W-:Y:S02]  /*41a0*/  FADD.FTZ R74, RZ, R74 ;  /* 0x0000004aff4a7221 */ /* 0x000fe40000010000 */
[----:B------:R-:W-:Y:S02]  /*41b0*/  FADD.FTZ R77, -R156, R159 ;  /* 0x0000009f9c4d7221 */ /* 0x000fe40000010100 */
[----:B------:R-:W-:Y:S02]  /*41c0*/  FMUL.FTZ R156, R119, R162 ;  /* 0x000000a2779c7220 */ /* 0x000fe40000410000 */
[----:B------:R-:W-:-:S02]  /*41d0*/  FADD.FTZ R155, R158, R155 ;  /* 0x0000009b9e9b7221 */ /* 0x000fc40000010000 */
[-C--:B------:R-:W-:Y:S02]  /*41e0*/  FMUL.FTZ R76, R119, R74.reuse ;  /* 0x0000004a774c7220 */ /* 0x080fe40000410000 */
[----:B------:R-:W-:Y:S02]  /*41f0*/  FMUL.FTZ R158, R137, -R77 ;  /* 0x8000004d899e7220 */ /* 0x000fe40000410000 */
[----:B------:R-:W-:Y:S02]  /*4200*/  FFMA.FTZ R156, R141, R74, R156 ;  /* 0x0000004a8d9c7223 */ /* 0x000fe4000001009c */
[-C--:B------:R-:W-:Y:S02]  /*4210*/  FMUL.FTZ R167, R137, -R155.reuse ;  /* 0x8000009b89a77220 */ /* 0x080fe40000410000 */
[----:B------:R-:W-:Y:S02]  /*4220*/  FFMA.FTZ R159, R141, R162, -R76 ;  /* 0x000000a28d9f7223 */ /* 0x000fe4000001084c */
[----:B------:R-:W-:-:S02]  /*4230*/  FFMA.FTZ R158, R134, R155, -R158 ;  /* 0x0000009b869e7223 */ /* 0x000fc4000001089e */
[----:B------:R-:W-:Y:S02]  /*4240*/  FADD.FTZ R76, RZ, R156 ;  /* 0x0000009cff4c7221 */ /* 0x000fe40000010000 */
[----:B------:R-:W-:Y:S02]  /*4250*/  FFMA.FTZ R167, R134, R77, R167 ;  /* 0x0000004d86a77223 */ /* 0x000fe400000100a7 */
[----:B------:R-:W-:Y:S02]  /*4260*/  FADD.FTZ R168, R168, R159 ;  /* 0x0000009fa8a87221 */ /* 0x000fe40000010000 */
[----:B------:R-:W-:Y:S02]  /*4270*/  FADD.FTZ R156, R161, R158 ;  /* 0x0000009ea19c7221 */ /* 0x000fe40000010000 */
[----:B------:R-:W-:Y:S02]  /*4280*/  FMUL.FTZ R159, R127, R76 ;  /* 0x0000004c7f9f7220 */ /* 0x000fe40000410000 */
[----:B------:R-:W-:-:S02]  /*4290*/  FADD.FTZ R158, -R160, R167 ;  /* 0x000000a7a09e7221 */ /* 0x000fc40000010100 */
[----:B------:R-:W-:Y:S02]  /*42a0*/  FMUL.FTZ R161, R127, R168 ;  /* 0x000000a87fa17220 */ /* 0x000fe40000410000 */
        /* <DEDUP_REMOVED lines=11> */
[----:B------:R-:W-:Y:S02]  /*4360*/  FMUL.FTZ R160, R153, R159 ;  /* 0x0000009f99a07220 */ /* 0x000fe40000410000 */
[C---:B------:R-:W-:Y:S02]  /*4370*/  FMUL.FTZ R178, R151.reuse, -R161 ;  /* 0x800000a197b27220 */ /* 0x040fe40000410000 */
[C---:B------:R-:W-:Y:S02]  /*4380*/  FFMA.FTZ R164, R146.reuse, R159, R164 ;  /* 0x0000009f92a47223 */ /* 0x040fe400000100a4 */
[----:B------:R-:W-:Y:S02]  /*4390*/  FMUL.FTZ R204, R151, -R165 ;  /* 0x800000a597cc7220 */ /* 0x000fe40000410000 */
        /* <DEDUP_REMOVED lines=11> */
[-C--:B------:R-:W-:Y:S02]  /*4450*/  FMUL.FTZ R178, R197, -R173.reuse ;  /* 0x800000adc5b27220 */ /* 0x080fe40000410000 */
        /* <DEDUP_REMOVED lines=9> */
[----:B------:R-:W-:Y:S02]  /*44f0*/  FMUL.FTZ R204, R194, -R171 ;  /* 0x800000abc2cc7220 */ /* 0x000fe40000410000 */
[----:B------:R-:W-:Y:S02]  /*4500*/  FFMA.FTZ R178, R184, R167, R178 ;  /* 0x000000a7b8b27223 */ /* 0x000fe400000100b2 */
        /* <DEDUP_REMOVED lines=9> */
[-C--:B------:R-:W-:Y:S02]  /*45a0*/  FMUL.FTZ R179, R203, R174.reuse ;  /* 0x000000aecbb37220 */ /* 0x080fe40000410000 */
[C---:B------:R-:W-:Y:S02]  /*45b0*/  FMUL.FTZ R205, R182.reuse, -R169 ;  /* 0x800000a9b6cd7220 */ /* 0x040fe40000410000 */
[C---:B------:R-:W-:Y:S02]  /*45c0*/  FFMA.FTZ R178, R191.reuse, R174, -R178 ;  /* 0x000000aebfb27223 */ /* 0x040fe400000108b2 */
        /* <DEDUP_REMOVED lines=9> */
[C---:B------:R-:W-:Y:S02]  /*4660*/  FMUL.FTZ R178, R172.reuse, R179 ;  /* 0x000000b3acb27220 */ /* 0x040fe40000410000 */
[----:B------:R-:W-:Y:S02]  /*4670*/  FMUL.FTZ R206, R172, -R181 ;  /* 0x800000b5acce7220 */ /* 0x000fe40000410000 */
[----:B------:R-:W-:Y:S02]  /*4680*/  FFMA.FTZ R204, R176, R179, R204 ;  /* 0x000000b3b0cc7223 */ /* 0x000fe400000100cc */
[----:B------:R-:W-:Y:S02]  /*4690*/  FMUL.FTZ R208, R172, -R183 ;  /* 0x800000b7acd07220 */ /* 0x000fe40000410000 */
[C---:B------:R-:W-:Y:S02]  /*46a0*/  FFMA.FTZ R205, R176.reuse, R189, -R178 ;  /* 0x000000bdb0cd7223 */ /* 0x040fe400000108b2 */
        /* <DEDUP_REMOVED lines=41> */
[C---:B------:R-:W-:Y:S02]  /*4940*/  FMUL.FTZ R197, R151.reuse, R194 ;  /* 0x000000c297c57220 */ /* 0x040fe40000410000 */
[----:B------:R-:W-:-:S02]  /*4950*/  FMUL.FTZ R151, R151, R195 ;  /* 0x000000c397977220 */ /* 0x000fc40000410000 */
[----:B------:R-:W-:Y:S02]  /*4960*/  FADD.FTZ R154, R154, R201 ;  /* 0x000000c99a9a7221 */ /* 0x000fe40000010000 */
[C---:B------:R-:W-:Y:S02]  /*4970*/  FMUL.FTZ R199, R153.reuse, -R188 ;  /* 0x800000bc99c77220 */ /* 0x040fe40000410000 */
[C---:B------:R-:W-:Y:S02]  /*4980*/  FFMA.FTZ R197, R152.reuse, R195, R197 ;  /* 0x000000c398c57223 */ /* 0x040fe400000100c5 */
[----:B------:R-:W-:Y:S02]  /*4990*/  FFMA.FTZ R151, R152, R194, -R151 ;  /* 0x000000c298977223 */ /* 0x000fe40000010897 */
[-C--:B------:R-:W-:Y:S02]  /*49a0*/  FMUL.FTZ R153, R153, -R154.reuse ;  /* 0x8000009a99997220 */ /* 0x080fe40000410000 */
[----:B------:R-:W-:-:S02]  /*49b0*/  FFMA.FTZ R198, R146, R154, -R199 ;  /* 0x0000009a92c67223 */ /* 0x000fc400000108c7 */
[----:B------:R-:W-:Y:S02]  /*49c0*/  FADD.FTZ R152, RZ, R197 ;  /* 0x000000c5ff987221 */ /* 0x000fe40000010000 */
[----:B------:R-:W-:Y:S02]  /*49d0*/  FADD.FTZ R200, R80, R151 ;  /* 0x0000009750c87221 */ /* 0x000fe40000010000 */
[----:B------:R-:W-:Y:S02]  /*49e0*/  FFMA.FTZ R153, R146, R188, R153 ;  /* 0x000000bc92997223 */ /* 0x000fe40000010099 */
[----:B------:R-:W-:Y:S02]  /*49f0*/  FADD.FTZ R146, R145, R198 ;  /* 0x000000c691927221 */ /* 0x000fe40000010000 */
[C---:B------:R-:W-:Y:S01]  /*4a00*/  FMUL.FTZ R151, R131.reuse, R152 ;  /* 0x0000009883977220 */ /* 0x040fe20000410000 */
[----:B------:R0:W1:Y:S01]  /*4a10*/  SHFL.IDX PT, R145, R121, RZ, 0x1f ;  /* 0x00001fff79917589 */ /* 0x00006200000e0000 */
[----:B------:R-:W-:-:S02]  /*4a20*/  FMUL.FTZ R131, R131, R200 ;  /* 0x000000c883837220 */ /* 0x000fc40000410000 */
[----:B------:R-:W-:Y:S02]  /*4a30*/  FADD.FTZ R144, -R144, R153 ;  /* 0x0000009990907221 */ /* 0x000fe40000010100 */
[----:B------:R-:W-:Y:S02]  /*4a40*/  FFMA.FTZ R198, R123, R200, -R151 ;  /* 0x000000c87bc67223 */ /* 0x000fe40000010897 */
[----:B------:R-:W-:Y:S01]  /*4a50*/  FMUL.FTZ R153, R127, -R146 ;  /* 0x800000927f997220 */ /* 0x000fe20000410000 */
[----:B------:R2:W3:Y:S01]  /*4a60*/  SHFL.IDX PT, R151, R129, RZ, 0x1f ;  /* 0x00001fff81977589 */ /* 0x0004e200000e0000 */
[----:B------:R-:W-:Y:S02]  /*4a70*/  FFMA.FTZ R123, R123, R152, R131 ;  /* 0x000000987b7b7223 */ /* 0x000fe40000010083 */
[-C--:B------:R-:W-:Y:S02]  /*4a80*/  FMUL.FTZ R131, R127, -R144.reuse ;  /* 0x800000907f837220 */ /* 0x080fe40000410000 */
[----:B------:R-:W-:-:S02]  /*4a90*/  FFMA.FTZ R153, R143, R144, R153 ;  /* 0x000000908f997223 */ /* 0x000fc40000010099 */
[----:B------:R-:W-:Y:S02]  /*4aa0*/  FADD.FTZ R127, R79, R198 ;  /* 0x000000c64f7f7221 */ /* 0x000fe40000010000 */
[----:B------:R-:W-:Y:S02]  /*4ab0*/  FADD.FTZ R123, RZ, R123 ;  /* 0x0000007bff7b7221 */ /* 0x000fe40000010000 */
[----:B------:R-:W-:Y:S02]  /*4ac0*/  FFMA.FTZ R198, R143, R146, -R131 ;  /* 0x000000928fc67223 */ /* 0x000fe40000010883 */
[----:B------:R-:W-:Y:S02]  /*4ad0*/  FADD.FTZ R142, -R142, R153 ;  /* 0x000000998e8e7221 */ /* 0x000fe40000010100 */
[C---:B0-----:R-:W-:Y:S02]  /*4ae0*/  FMUL.FTZ R121, R137.reuse, R127 ;  /* 0x0000007f89797220 */ /* 0x041fe40000410000 */
[----:B------:R-:W-:-:S02]  /*4af0*/  FMUL.FTZ R137, R137, R123 ;  /* 0x0000007b89897220 */ /* 0x000fc40000410000 */
[----:B------:R-:W-:Y:S02]  /*4b00*/  FADD.FTZ R198, R135, R198 ;  /* 0x000000c687c67221 */ /* 0x000fe40000010000 */
[C---:B------:R-:W-:Y:S02]  /*4b10*/  FMUL.FTZ R131, R119.reuse, -R142 ;  /* 0x8000008e77837220 */ /* 0x040fe40000410000 */
[C---:B------:R-:W-:Y:S02]  /*4b20*/  FFMA.FTZ R121, R134.reuse, R123, R121 ;  /* 0x0000007b86797223 */ /* 0x040fe40000010079 */
[----:B------:R-:W-:Y:S02]  /*4b30*/  FFMA.FTZ R137, R134, R127, -R137 ;  /* 0x0000007f86897223 */ /* 0x000fe40000010889 */
[-C--:B--2---:R-:W-:Y:S02]  /*4b40*/  FMUL.FTZ R129, R119, -R198.reuse ;  /* 0x800000c677817220 */ /* 0x084fe40000410000 */
[----:B------:R-:W-:-:S02]  /*4b50*/  FFMA.FTZ R202, R141, R198, -R131 ;  /* 0x000000c68dca7223 */ /* 0x000fc40000010883 */
[----:B------:R-:W-:Y:S02]  /*4b60*/  FADD.FTZ R134, RZ, R121 ;  /* 0x00000079ff867221 */ /* 0x000fe40000010000 */
[----:B------:R-:W-:Y:S02]  /*4b70*/  FADD.FTZ R119, R78, R137 ;  /* 0x000000894e777221 */ /* 0x000fe40000010000 */
[----:B------:R-:W-:Y:S02]  /*4b80*/  FADD.FTZ R139, R139, R202 ;  /* 0x000000ca8b8b7221 */ /* 0x000fe40000010000 */
[C---:B------:R-:W-:Y:S02]  /*4b90*/  FMUL.FTZ R202, R136.reuse, R134 ;  /* 0x0000008688ca7220 */ /* 0x040fe40000410000 */
[----:B------:R-:W-:Y:S02]  /*4ba0*/  FMUL.FTZ R135, R136, R119 ;  /* 0x0000007788877220 */ /* 0x000fe40000410000 */
[----:B------:R-:W-:-:S02]  /*4bb0*/  FFMA.FTZ R204, R141, R142, R129 ;  /* 0x0000008e8dcc7223 */ /* 0x000fc40000010081 */
[C---:B------:R-:W-:Y:S02]  /*4bc0*/  FFMA.FTZ R131, R125.reuse, R119, -R202 ;  /* 0x000000777d837223 */ /* 0x040fe400000108ca */
[----:B------:R-:W-:Y:S02]  /*4bd0*/  FFMA.FTZ R135, R125, R134, R135 ;  /* 0x000000867d877223 */ /* 0x000fe40000010087 */
[----:B------:R-:W-:Y:S02]  /*4be0*/  FADD.FTZ R133, -R133, R204 ;  /* 0x000000cc85857221 */ /* 0x000fe40000010100 */
[C---:B------:R-:W-:Y:S02]  /*4bf0*/  FMUL.FTZ R125, R138.reuse, -R139 ;  /* 0x8000008b8a7d7220 */ /* 0x040fe40000410000 */
[----:B-1----:R-:W-:Y:S02]  /*4c00*/  FMUL.FTZ R136, R145, R71 ;  /* 0x0000004791887220 */ /* 0x002fe40000410000 */
[----:B------:R-:W-:-:S02]  /*4c10*/  FMUL.FTZ R121, R138, -R133 ;  /* 0x800000858a797220 */ /* 0x000fc40000410000 */
[C---:B------:R-:W-:Y:S02]  /*4c20*/  FFMA.FTZ R125, R140.reuse, R133, R125 ;  /* 0x000000858c7d7223 */ /* 0x040fe4000001007d */
[-C--:B---3--:R-:W-:Y:S02]  /*4c30*/  FFMA.FTZ R136, R151, R70.reuse, -R136 ;  /* 0x0000004697887223 */ /* 0x088fe40000010888 */
[----:B------:R-:W-:Y:S02]  /*4c40*/  FMUL.FTZ R70, R145, R70 ;  /* 0x0000004691467220 */ /* 0x000fe40000410000 */
[----:B------:R-:W-:Y:S02]  /*4c50*/  FFMA.FTZ R138, R140, R139, -R121 ;  /* 0x0000008b8c8a7223 */ /* 0x000fe40000010879 */
[----:B------:R-:W-:Y:S02]  /*4c60*/  FADD.FTZ R129, -R150, R125 ;  /* 0x0000007d96817221 */ /* 0x000fe40000010100 */
[----:B------:R-:W-:-:S02]  /*4c70*/  FFMA.FTZ R71, R151, R71, R70 ;  /* 0x0000004797477223 */ /* 0x000fc40000010046 */
[----:B------:R-:W-:Y:S02]  /*4c80*/  FADD.FTZ R149, R149, R138 ;  /* 0x0000008a95957221 */ /* 0x000fe40000010000 */
[----:B------:R-:W-:Y:S02]  /*4c90*/  FMUL.FTZ R70, R132, R129 ;  /* 0x0000008184467220 */ /* 0x000fe40000410000 */
[----:B------:R-:W-:Y:S02]  /*4ca0*/  FFMA.FTZ R121, R101, R157, RZ ;  /* 0x0000009d65797223 */ /* 0x000fe400000100ff */
[----:B------:R-:W-:Y:S02]  /*4cb0*/  FADD.FTZ R157, -R85, R157 ;  /* 0x0000009d559d7221 */ /* 0x000fe40000010100 */
[----:B------:R-:W-:Y:S02]  /*4cc0*/  FMUL.FTZ R141, R130, R133 ;  /* 0x00000085828d7220 */ /* 0x000fe40000410000 */
[----:B------:R-:W-:-:S02]  /*4cd0*/  FMUL.FTZ R132, R132, R149 ;  /* 0x0000009584847220 */ /* 0x000fc40000410000 */
[----:B------:R-:W-:Y:S02]  /*4ce0*/  FMUL.FTZ R137, R73, R70 ;  /* 0x0000004649897220 */ /* 0x000fe40000410000 */
[----:B------:R-:W-:Y:S02]  /*4cf0*/  FFMA.FTZ R121, R100, R162, R121 ;  /* 0x000000a264797223 */ /* 0x000fe40000010079 */
[----:B------:R-:W-:Y:S02]  /*4d00*/  FFMA.FTZ R162, R65, -R130, R162 ;  /* 0x8000008241a27223 */ /* 0x000fe400000100a2 */
[----:B------:R-:W-:Y:S02]  /*4d10*/  FMUL.FTZ R125, R130, R139 ;  /* 0x0000008b827d7220 */ /* 0x000fe40000410000 */
[----:B------:R-:W-:Y:S02]  /*4d20*/  FMUL.FTZ R130, R74, R141 ;  /* 0x0000008d4a827220 */ /* 0x000fe40000410000 */
[----:B------:R-:W-:-:S02]  /*4d30*/  FFMA.FTZ R137, R132, R157, R137 ;  /* 0x0000009d84897223 */ /* 0x000fc40000010089 */
[----:B------:R-:W-:Y:S02]  /*4d40*/  FFMA.FTZ R140, R99, R168, R121 ;  /* 0x000000a8638c7223 */ /* 0x000fe40000010079 */
[----:B------:R-:W-:Y:S02]  /*4d50*/  FFMA.FTZ R168, R66, -R117, R168 ;  /* 0x8000007542a87223 */ /* 0x000fe400000100a8 */
[C---:B------:R-:W-:Y:S02]  /*4d60*/  FMUL.FTZ R121, R117.reuse, R198 ;  /* 0x000000c675797220 */ /* 0x040fe40000410000 */
[----:B------:R-:W-:Y:S02]  /*4d70*/  FMUL.FTZ R143, R117, R142 ;  /* 0x0000008e758f7220 */ /* 0x000fe40000410000 */
[----:B------:R-:W-:Y:S02]  /*4d80*/  FMUL.FTZ R117, R73, R132 ;  /* 0x0000008449757220 */ /* 0x000fe40000410000 */
[----:B------:R-:W-:-:S02]  /*4d90*/  FFMA.FTZ R130, R125, R162, R130 ;  /* 0x000000a27d827223 */ /* 0x000fc40000010082 */
[----:B------:R-:W-:Y:S02]  /*4da0*/  FADD.FTZ R137, RZ, R137 ;  /* 0x00000089ff897221 */ /* 0x000fe40000010000 */
[----:B------:R-:W-:Y:S02]  /*4db0*/  FMUL.FTZ R138, R74, R125 ;  /* 0x0000007d4a8a7220 */ /* 0x000fe40000410000 */
[----:B------:R-:W-:Y:S02]  /*4dc0*/  FFMA.FTZ R117, R157, R70, -R117 ;  /* 0x000000469d757223 */ /* 0x000fe40000010875 */
[----:B------:R-:W-:Y:S02]  /*4dd0*/  FADD.FTZ R137, R137, R130 ;  /* 0x0000008289897221 */ /* 0x000fe40000010000 */
[----:B------:R-:W-:Y:S02]  /*4de0*/  FMUL.FTZ R130, R145, R68 ;  /* 0x0000004491827220 */ /* 0x000fe40000410000 */
[----:B------:R-:W-:-:S02]  /*4df0*/  FMUL.FTZ R150, R76, R121 ;  /* 0x000000794c967220 */ /* 0x000fc40000410000 */
[----:B------:R-:W-:Y:S02]  /*4e00*/  FFMA.FTZ R138, R162, R141, -R138 ;  /* 0x0000008da28a7223 */ /* 0x000fe4000001088a */
[----:B------:R-:W-:Y:S02]  /*4e10*/  FADD.FTZ R117, RZ, R117 ;  /* 0x00000075ff757221 */ /* 0x000fe40000010000 */
[-C--:B------:R-:W-:Y:S02]  /*4e20*/  FMUL.FTZ R70, R145, R69.reuse ;  /* 0x0000004591467220 */ /* 0x080fe40000410000 */
[----:B------:R-:W-:Y:S02]  /*4e30*/  FFMA.FTZ R69, R151, R69, R130 ;  /* 0x0000004597457223 */ /* 0x000fe40000010082 */
[----:B------:R-:W-:Y:S02]  /*4e40*/  FMUL.FTZ R130, R128, R146 ;  /* 0x0000009280827220 */ /* 0x000fe40000410000 */
[----:B------:R-:W-:-:S02]  /*4e50*/  FFMA.FTZ R202, R168, R143, -R150 ;  /* 0x0000008fa8ca7223 */ /* 0x000fc40000010896 */
[----:B------:R-:W-:Y:S02]  /*4e60*/  FADD.FTZ R117, R117, R138 ;  /* 0x0000008a75757221 */ /* 0x000fe40000010000 */
[----:B------:R-:W-:Y:S02]  /*4e70*/  FFMA.FTZ R140, R98, R163, R140 ;  /* 0x000000a3628c7223 */ /* 0x000fe4000001008c */
[----:B------:R-:W-:Y:S02]  /*4e80*/  FFMA.FTZ R68, R151, R68, -R70 ;  /* 0x0000004497447223 */ /* 0x000fe40000010846 */
[----:B------:R-:W-:Y:S02]  /*4e90*/  FFMA.FTZ R163, R67, -R128, R163 ;  /* 0x8000008043a37223 */ /* 0x000fe400000100a3 */
[----:B------:R-:W-:Y:S02]  /*4ea0*/  FMUL.FTZ R128, R128, R144 ;  /* 0x0000009080807220 */ /* 0x000fe40000410000 */
[----:B------:R-:W-:-:S02]  /*4eb0*/  FMUL.FTZ R70, R159, R130 ;  /* 0x000000829f467220 */ /* 0x000fc40000410000 */
[----:B------:R-:W-:Y:S02]  /*4ec0*/  FMUL.FTZ R143, R76, R143 ;  /* 0x0000008f4c8f7220 */ /* 0x000fe40000410000 */
[----:B------:R-:W-:Y:S02]  /*4ed0*/  FADD.FTZ R202, R117, R202 ;  /* 0x000000ca75ca7221 */ /* 0x000fe40000010000 */
[----:B------:R-:W-:Y:S02]  /*4ee0*/  FFMA.FTZ R117, R101, -R73, RZ ;  /* 0x8000004965757223 */ /* 0x000fe400000100ff */
[----:B------:R-:W-:Y:S02]  /*4ef0*/  FFMA.FTZ R141, R163, R128, -R70 ;  /* 0x00000080a38d7223 */ /* 0x000fe40000010846 */
[----:B------:R-:W-:Y:S02]  /*4f00*/  FFMA.FTZ R150, R121, R168, R143 ;  /* 0x000000a879967223 */ /* 0x000fe4000001008f */
[----:B------:R-:W-:-:S02]  /*4f10*/  FMUL.FTZ R128, R159, R128 ;  /* 0x000000809f807220 */ /* 0x000fc40000410000 */
[----:B------:R-:W-:Y:S02]  /*4f20*/  FFMA.FTZ R117, R100, -R74, R117 ;  /* 0x8000004a64757223 */ /* 0x000fe40000010075 */
[----:B------:R-:W-:Y:S02]  /*4f30*/  FMUL.FTZ R143, R115, R188 ;  /* 0x000000bc738f7220 */ /* 0x000fe40000410000 */
[----:B------:R-:W-:Y:S02]  /*4f40*/  FFMA.FTZ R140, R97, R170, R140 ;  /* 0x000000aa618c7223 */ /* 0x000fe4000001008c */
[----:B------:R-:W-:Y:S02]  /*4f50*/  FADD.FTZ R137, R137, R150 ;  /* 0x0000009689897221 */ /* 0x000fe40000010000 */
[----:B------:R-:W-:Y:S02]  /*4f60*/  FFMA.FTZ R170, R60, -R115, R170 ;  /* 0x800000733caa7223 */ /* 0x000fe400000100aa */
[----:B------:R-:W-:-:S02]  /*4f70*/  FFMA.FTZ R128, R130, R163, R128 ;  /* 0x000000a382807223 */ /* 0x000fc40000010080 */
[----:B------:R-:W-:Y:S02]  /*4f80*/  FMUL.FTZ R115, R115, R154 ;  /* 0x0000009a73737220 */ /* 0x000fe40000410000 */
[----:B------:R-:W-:Y:S02]  /*4f90*/  FFMA.FTZ R117, R99, -R76, R117 ;  /* 0x8000004c63757223 */ /* 0x000fe40000010075 */
[----:B------:R-:W-:Y:S02]  /*4fa0*/  FMUL.FTZ R70, R160, R143 ;  /* 0x0000008fa0467220 */ /* 0x000fe40000410000 */
[----:B------:R-:W-:Y:S02]  /*4fb0*/  FADD.FTZ R128, R137, R128 ;  /* 0x0000008089807221 */ /* 0x000fe40000010000 */
[----:B------:R-:W-:Y:S02]  /*4fc0*/  FFMA.FTZ R117, R98, -R159, R117 ;  /* 0x8000009f62757223 */ /* 0x000fe40000010075 */
[----:B------:R-:W-:-:S02]  /*4fd0*/  FFMA.FTZ R137, R115, R170, R70 ;  /* 0x000000aa73897223 */ /* 0x000fc40000010046 */
[----:B------:R-:W-:Y:S02]  /*4fe0*/  FMUL.FTZ R138, R160, R115 ;  /* 0x00000073a08a7220 */ /* 0x000fe40000410000 */
[----:B------:R-:W-:Y:S02]  /*4ff0*/  FFMA.FTZ R117, R97, -R160, R117 ;  /* 0x800000a061757223 */ /* 0x000fe40000010075 */
[----:B------:R-:W-:Y:S02]  /*5000*/  FADD.FTZ R137, R128, R137 ;  /* 0x0000008980897221 */ /* 0x000fe40000010000 */
[----:B------:R-:W-:Y:S02]  /*5010*/  FFMA.FTZ R140, R96, R177, R140 ;  /* 0x000000b1608c7223 */ /* 0x000fe4000001008c */
[----:B------:R-:W-:Y:S02]  /*5020*/  FMUL.FTZ R128, R126, R184 ;  /* 0x000000b87e807220 */ /* 0x000fe40000410000 */
[----:B------:R-:W-:-:S02]  /*5030*/  FFMA.FTZ R138, R170, R143, -R138 ;  /* 0x0000008faa8a7223 */ /* 0x000fc4000001088a */
[----:B------:R-:W-:Y:S02]  /*5040*/  FFMA.FTZ R70, R96, -R167, R117 ;  /* 0x800000a760467223 */ /* 0x000fe40000010075 */
[----:B------:R-:W-:Y:S02]  /*5050*/  FFMA.FTZ R177, R61, -R126, R177 ;  /* 0x8000007e3db17223 */ /* 0x000fe400000100b1 */
[----:B------:R-:W-:Y:S02]  /*5060*/  FFMA.FTZ R143, R95, R174, R140 ;  /* 0x000000ae5f8f7223 */ /* 0x000fe4000001008c */
[----:B------:R-:W-:Y:S02]  /*5070*/  FMUL.FTZ R117, R113, R182 ;  /* 0x000000b671757220 */ /* 0x000fe40000410000 */
[----:B------:R-:W-:Y:S02]  /*5080*/  FMUL.FTZ R126, R126, R193 ;  /* 0x000000c17e7e7220 */ /* 0x000fe40000410000 */
[----:B------:R-:W-:-:S02]  /*5090*/  FMUL.FTZ R140, R167, R128 ;  /* 0x00000080a78c7220 */ /* 0x000fc40000410000 */
[----:B------:R-:W-:Y:S02]  /*50a0*/  FFMA.FTZ R174, R62, -R113, R174 ;  /* 0x800000713eae7223 */ /* 0x000fe400000100ae */
[----:B------:R-:W-:Y:S02]  /*50b0*/  FMUL.FTZ R145, R113, R180 ;  /* 0x000000b471917220 */ /* 0x000fe40000410000 */
[----:B------:R-:W-:Y:S02]  /*50c0*/  FMUL.FTZ R150, R164, R117 ;  /* 0x00000075a4967220 */ /* 0x000fe40000410000 */
[-C--:B------:R-:W-:Y:S02]  /*50d0*/  FFMA.FTZ R113, R177, R126.reuse, -R140 ;  /* 0x0000007eb1717223 */ /* 0x080fe4000001088c */
[----:B------:R-:W-:Y:S02]  /*50e0*/  FMUL.FTZ R126, R167, R126 ;  /* 0x0000007ea77e7220 */ /* 0x000fe40000410000 */
[----:B------:R-:W-:-:S02]  /*50f0*/  FFMA.FTZ R70, R95, -R164, R70 ;  /* 0x800000a45f467223 */ /* 0x000fc40000010046 */
[----:B------:R-:W-:Y:S02]  /*5100*/  FFMA.FTZ R150, R174, R145, -R150 ;  /* 0x00000091ae967223 */ /* 0x000fe40000010896 */
[----:B------:R-:W-:Y:S02]  /*5110*/  FFMA.FTZ R126, R128, R177, R126 ;  /* 0x000000b1807e7223 */ /* 0x000fe4000001007e */
[----:B------:R-:W-:Y:S02]  /*5120*/  FMUL.FTZ R145, R164, R145 ;  /* 0x00000091a4917220 */ /* 0x000fe40000410000 */
[----:B------:R-:W-:Y:S02]  /*5130*/  FFMA.FTZ R70, R94, -R179, R70 ;  /* 0x800000b35e467223 */ /* 0x000fe40000010046 */
[----:B------:R-:W-:Y:S02]  /*5140*/  FADD.FTZ R141, R202, R141 ;  /* 0x0000008dca8d7221 */ /* 0x000fe40000010000 */
[----:B------:R-:W-:-:S02]  /*5150*/  FFMA.FTZ R143, R94, R189, R143 ;  /* 0x000000bd5e8f7223 */ /* 0x000fc4000001008f */
[----:B------:R-:W-:Y:S02]  /*5160*/  FADD.FTZ R126, R137, R126 ;  /* 0x0000007e897e7221 */ /* 0x000fe40000010000 */
[----:B------:R-:W-:Y:S02]  /*5170*/  FFMA.FTZ R145, R117, R174, R145 ;  /* 0x000000ae75917223 */ /* 0x000fe40000010091 */
[----:B------:R-:W-:Y:S02]  /*5180*/  FFMA.FTZ R70, R93, -R172, R70 ;  /* 0x800000ac5d467223 */ /* 0x000fe40000010046 */
[----:B------:R-:W-:Y:S02]  /*5190*/  FADD.FTZ R138, R141, R138 ;  /* 0x0000008a8d8a7221 */ /* 0x000fe40000010000 */
[----:B------:R-:W-:Y:S02]  /*51a0*/  FFMA.FTZ R143, R93, R178, R143 ;  /* 0x000000b25d8f7223 */ /* 0x000fe4000001008f */
[----:B------:R-:W-:-:S02]  /*51b0*/  FADD.FTZ R145, R126, R145 ;  /* 0x000000917e917221 */ /* 0x000fc40000010000 */
[----:B------:R-:W-:Y:S02]  /*51c0*/  FFMA.FTZ R70, R92, -R191, R70 ;  /* 0x800000bf5c467223 */ /* 0x000fe40000010046 */
[----:B------:R-:W-:Y:S02]  /*51d0*/  FMUL.FTZ R126, R124, R176 ;  /* 0x000000b07c7e7220 */ /* 0x000fe40000410000 */
[----:B------:R-:W-:Y:S02]  /*51e0*/  FADD.FTZ R113, R138, R113 ;  /* 0x000000718a717221 */ /* 0x000fe40000010000 */
[----:B------:R-:W-:Y:S02]  /*51f0*/  FFMA.FTZ R143, R92, R190, R143 ;  /* 0x000000be5c8f7223 */ /* 0x000fe4000001008f */
[----:B------:R-:W-:Y:S02]  /*5200*/  FFMA.FTZ R137, R91, -R186, R70 ;  /* 0x800000ba5b897223 */ /* 0x000fe40000010046 */
[----:B------:R-:W-:-:S02]  /*5210*/  FMUL.FTZ R138, R116, R166 ;  /* 0x000000a6748a7220 */ /* 0x000fc40000410000 */
[----:B------:R-:W-:Y:S02]  /*5220*/  FMUL.FTZ R141, R116, R173 ;  /* 0x000000ad748d7220 */ /* 0x000fe40000410000 */
[----:B------:R-:W-:Y:S02]  /*5230*/  FMUL.FTZ R140, R3, R166 ;  /* 0x000000a6038c7220 */ /* 0x000fe40000410000 */
[----:B------:R-:W-:Y:S02]  /*5240*/  FFMA.FTZ R189, R63, -R124, R189 ;  /* 0x8000007c3fbd7223 */ /* 0x000fe400000100bd */
[----:B------:R-:W-:Y:S02]  /*5250*/  FMUL.FTZ R70, R124, R187 ;  /* 0x000000bb7c467220 */ /* 0x000fe40000410000 */
[----:B------:R-:W-:Y:S02]  /*5260*/  FMUL.FTZ R116, R179, R126 ;  /* 0x0000007eb3747220 */ /* 0x000fe40000410000 */
[----:B------:R-:W-:-:S02]  /*5270*/  FFMA.FTZ R143, R91, R192, R143 ;  /* 0x000000c05b8f7223 */ /* 0x000fc4000001008f */
[----:B------:R-:W-:Y:S02]  /*5280*/  FFMA.FTZ R140, R2, R173, -R140 ;  /* 0x000000ad028c7223 */ /* 0x000fe4000001088c */
[----:B------:R-:W-:Y:S02]  /*5290*/  FADD.FTZ R113, R113, R150 ;  /* 0x0000009671717221 */ /* 0x000fe40000010000 */
[----:B------:R-:W-:Y:S02]  /*52a0*/  FFMA.FTZ R116, R189, R70, -R116 ;  /* 0x00000046bd747223 */ /* 0x000fe40000010874 */
[C---:B------:R-:W-:Y:S02]  /*52b0*/  FFMA.FTZ R197, R90.reuse, R194, R143 ;  /* 0x000000c25ac57223 */ /* 0x040fe4000001008f */
[----:B------:R-:W-:Y:S02]  /*52c0*/  FFMA.FTZ R124, R90, -R195, R137 ;  /* 0x800000c35a7c7223 */ /* 0x000fe40000010089 */
[----:B------:R-:W-:-:S02]  /*52d0*/  FADD.FTZ R194, -R81, R194 ;  /* 0x000000c251c27221 */ /* 0x000fc40000010100 */
[C---:B------:R-:W-:Y:S02]  /*52e0*/  FMUL.FTZ R137, R195.reuse, R138 ;  /* 0x0000008ac3897220 */ /* 0x040fe40000410000 */
[----:B------:R-:W-:Y:S02]  /*52f0*/  FMUL.FTZ R199, R195, R140 ;  /* 0x0000008cc3c77220 */ /* 0x000fe40000410000 */
[----:B------:R-:W-:Y:S02]  /*5300*/  FMUL.FTZ R70, R179, R70 ;  /* 0x00000046b3467220 */ /* 0x000fe40000410000 */
[----:B------:R-:W-:Y:S02]  /*5310*/  FADD.FTZ R140, R113, R116 ;  /* 0x00000074718c7221 */ /* 0x000fe40000010000 */
[----:B------:R-:W-:Y:S02]  /*5320*/  FMUL.FTZ R113, R122, R183 ;  /* 0x000000b77a717220 */ /* 0x000fe40000410000 */
[----:B------:R-:W-:-:S02]  /*5330*/  FFMA.FTZ R203, R194, R141, -R137 ;  /* 0x0000008dc2cb7223 */ /* 0x000fc40000010889 */
[----:B------:R-:W-:Y:S02]  /*5340*/  FFMA.FTZ R70, R126, R189, R70 ;  /* 0x000000bd7e467223 */ /* 0x000fe40000010046 */
[----:B------:R-:W-:Y:S02]  /*5350*/  FMUL.FTZ R137, R122, R181 ;  /* 0x000000b57a897220 */ /* 0x000fe40000410000 */
[----:B------:R-:W-:Y:S02]  /*5360*/  FADD.FTZ R178, -R84, R178 ;  /* 0x000000b254b27221 */ /* 0x000fe40000010100 */
[----:B------:R-:W-:Y:S02]  /*5370*/  FMUL.FTZ R122, R172, R113 ;  /* 0x00000071ac7a7220 */ /* 0x000fe40000410000 */
[----:B------:R-:W-:Y:S02]  /*5380*/  FMUL.FTZ R116, R120, R169 ;  /* 0x000000a978747220 */ /* 0x000fe40000410000 */
[----:B------:R-:W-:-:S02]  /*5390*/  FADD.FTZ R70, R145, R70 ;  /* 0x0000004691467221 */ /* 0x000fc40000010000 */
[----:B------:R-:W-:Y:S02]  /*53a0*/  FMUL.FTZ R150, R120, R185 ;  /* 0x000000b978967220 */ /* 0x000fe40000410000 */
[-C--:B------:R-:W-:Y:S02]  /*53b0*/  FFMA.FTZ R145, R178, R137.reuse, -R122 ;  /* 0x00000089b2917223 */ /* 0x080fe4000001087a */
[----:B------:R-:W-:Y:S02]  /*53c0*/  FADD.FTZ R143, -R83, R190 ;  /* 0x000000be538f7221 */ /* 0x000fe40000010100 */
[----:B------:R-:W-:Y:S02]  /*53d0*/  FMUL.FTZ R120, R172, R137 ;  /* 0x00000089ac787220 */ /* 0x000fe40000410000 */
[----:B------:R-:W-:Y:S02]  /*53e0*/  FMUL.FTZ R122, R191, R116 ;  /* 0x00000074bf7a7220 */ /* 0x000fe40000410000 */
[----:B------:R-:W-:-:S02]  /*53f0*/  FMUL.FTZ R137, R118, R175 ;  /* 0x000000af76897220 */ /* 0x000fc40000410000 */
[----:B------:R-:W-:Y:S02]  /*5400*/  FMUL.FTZ R201, R195, R141 ;  /* 0x0000008dc3c97220 */ /* 0x000fe40000410000 */
[----:B------:R-:W-:Y:S02]  /*5410*/  FFMA.FTZ R141, R113, R178, R120 ;  /* 0x000000b2718d7223 */ /* 0x000fe40000010078 */
[-C--:B------:R-:W-:Y:S02]  /*5420*/  FFMA.FTZ R151, R143, R150.reuse, -R122 ;  /* 0x000000968f977223 */ /* 0x080fe4000001087a */
[----:B------:R-:W-:Y:S02]  /*5430*/  FMUL.FTZ R153, R118, R171 ;  /* 0x000000ab76997220 */ /* 0x000fe40000410000 */
[----:B------:R-:W-:Y:S02]  /*5440*/  FMUL.FTZ R150, R191, R150 ;  /* 0x00000096bf967220 */ /* 0x000fe40000410000 */
[----:B------:R-:W-:-:S02]  /*5450*/  FADD.FTZ R192, -R82, R192 ;  /* 0x000000c052c07221 */ /* 0x000fc40000010100 */
[----:B------:R-:W-:Y:S02]  /*5460*/  FMUL.FTZ R118, R186, R137 ;  /* 0x00000089ba767220 */ /* 0x000fe40000410000 */
[----:B------:R-:W-:Y:S02]  /*5470*/  FADD.FTZ R70, R70, R141 ;  /* 0x0000008d46467221 */ /* 0x000fe40000010000 */
[----:B------:R-:W-:Y:S02]  /*5480*/  FMUL.FTZ R195, R3, R173 ;  /* 0x000000ad03c37220 */ /* 0x000fe40000410000 */
[----:B------:R-:W-:Y:S02]  /*5490*/  FFMA.FTZ R141, R116, R143, R150 ;  /* 0x0000008f748d7223 */ /* 0x000fe40000010096 */
[-C--:B------:R-:W-:Y:S02]  /*54a0*/  FFMA.FTZ R173, R192, R153.reuse, -R118 ;  /* 0x00000099c0ad7223 */ /* 0x080fe40000010876 */
[----:B------:R-:W-:-:S02]  /*54b0*/  FMUL.FTZ R153, R186, R153 ;  /* 0x00000099ba997220 */ /* 0x000fc40000410000 */
[----:B------:R-:W-:Y:S02]  /*54c0*/  FADD.FTZ R70, R70, R141 ;  /* 0x0000008d46467221 */ /* 0x000fe40000010000 */
[----:B------:R-:W-:Y:S02]  /*54d0*/  FADD.FTZ R140, R140, R145 ;  /* 0x000000918c8c7221 */ /* 0x000fe40000010000 */
[C---:B------:R-:W-:Y:S02]  /*54e0*/  FMUL.FTZ R141, R114.reuse, R165 ;  /* 0x000000a5728d7220 */ /* 0x040fe40000410000 */
[----:B------:R-:W-:Y:S02]  /*54f0*/  FFMA.FTZ R153, R137, R192, R153 ;  /* 0x000000c089997223 */ /* 0x000fe40000010099 */
[----:B------:R-:W-:Y:S02]  /*5500*/  FMUL.FTZ R145, R114, R161 ;  /* 0x000000a172917220 */ /* 0x000fe40000410000 */
[----:B------:R-:W-:-:S02]  /*5510*/  FFMA.FTZ R197, R89, R200, R197 ;  /* 0x000000c859c57223 */ /* 0x000fc400000100c5 */
[----:B------:R-:W-:Y:S02]  /*5520*/  FADD.FTZ R200, -R80, R200 ;  /* 0x000000c850c87221 */ /* 0x000fe40000010100 */
[----:B------:R-:W-:Y:S02]  /*5530*/  FMUL.FTZ R120, R152, R141 ;  /* 0x0000008d98787220 */ /* 0x000fe40000410000 */
[----:B------:R-:W-:Y:S02]  /*5540*/  FADD.FTZ R140, R140, R151 ;  /* 0x000000978c8c7221 */ /* 0x000fe40000010000 */
[----:B------:R-:W-:Y:S02]  /*5550*/  FFMA.FTZ R118, R138, R194, R201 ;  /* 0x000000c28a767223 */ /* 0x000fe400000100c9 */
[----:B------:R-:W-:Y:S02]  /*5560*/  FADD.FTZ R153, R70, R153 ;  /* 0x0000009946997221 */ /* 0x000fe40000010000 */
[----:B------:R-:W-:-:S02]  /*5570*/  FMUL.FTZ R114, R152, R145 ;  /* 0x0000009198727220 */ /* 0x000fc40000410000 */
[----:B------:R-:W-:Y:S02]  /*5580*/  FADD.FTZ R70, R147, R136 ;  /* 0x0000008893467221 */ /* 0x000fe40000010000 */
[----:B------:R-:W-:Y:S02]  /*5590*/  FFMA.FTZ R147, R200, R145, -R120 ;  /* 0x00000091c8937223 */ /* 0x000fe40000010878 */
[----:B------:R-:W-:Y:S02]  /*55a0*/  FADD.FTZ R140, R140, R173 ;  /* 0x000000ad8c8c7221 */ /* 0x000fe40000010000 */
[----:B------:R-:W-:Y:S02]  /*55b0*/  FADD.FTZ R118, R153, R118 ;  /* 0x0000007699767221 */ /* 0x000fe40000010000 */
[----:B------:R-:W-:Y:S02]  /*55c0*/  FFMA.FTZ R145, R141, R200, R114 ;  /* 0x000000c88d917223 */ /* 0x000fe40000010072 */
[----:B------:R-:W-:-:S02]  /*55d0*/  FMUL.FTZ R114, R112, R156 ;  /* 0x0000009c70727220 */ /* 0x000fc40000410000 */
[----:B------:R-:W-:Y:S02]  /*55e0*/  FADD.FTZ R71, R148, R71 ;  /* 0x0000004794477221 */ /* 0x000fe40000010000 */
[----:B------:R-:W-:Y:S02]  /*55f0*/  FADD.FTZ R140, R140, R203 ;  /* 0x000000cb8c8c7221 */ /* 0x000fe40000010000 */
[----:B------:R-:W-:Y:S01]  /*5600*/  FADD.FTZ R118, R118, R145 ;  /* 0x0000009176767221 */ /* 0x000fe20000010000 */
[----:B------:R0:W-:Y:S01]  /*5610*/  @!P2 STS.128 [UR4+0x1da0], R68 ;  /* 0x001da044ff00a988 */ /* 0x0001e20008000c04 */
[----:B------:R-:W-:Y:S02]  /*5620*/  FMUL.FTZ R120, R112, R158 ;  /* 0x0000009e70787220 */ /* 0x000fe40000410000 */
[----:B------:R-:W-:Y:S02]  /*5630*/  FFMA.FTZ R112, R88, R127, R197 ;  /* 0x0000007f58707223 */ /* 0x000fe400000100c5 */
[----:B------:R-:W-:-:S02]  /*5640*/  FADD.FTZ R145, -R79, R127 ;  /* 0x0000007f4f917221 */ /* 0x000fc40000010100 */
[----:B------:R-:W-:Y:S02]  /*5650*/  FMUL.FTZ R122, R123, R114 ;  /* 0x000000727b7a7220 */ /* 0x000fe40000410000 */
[----:B------:R-:W-:Y:S02]  /*5660*/  FMUL.FTZ R127, R110, R155 ;  /* 0x0000009b6e7f7220 */ /* 0x000fe40000410000 */
[----:B------:R-:W-:Y:S02]  /*5670*/  FADD.FTZ R140, R140, R147 ;  /* 0x000000938c8c7221 */ /* 0x000fe40000010000 */
[----:B------:R-:W-:Y:S02]  /*5680*/  FFMA.FTZ R147, R87, R119, R112 ;  /* 0x0000007757937223 */ /* 0x000fe40000010070 */
[----:B------:R-:W-:Y:S02]  /*5690*/  FMUL.FTZ R151, R110, R77 ;  /* 0x0000004d6e977220 */ /* 0x000fe40000410000 */
[----:B0-----:R-:W-:-:S02]  /*56a0*/  FFMA.FTZ R69, R145, R120, -R122 ;  /* 0x0000007891457223 */ /* 0x001fc4000001087a */
[----:B------:R-:W-:Y:S02]  /*56b0*/  FADD.FTZ R112, -R78, R119 ;  /* 0x000000774e707221 */ /* 0x000fe40000010100 */
[----:B------:R-:W-:Y:S02]  /*56c0*/  FMUL.FTZ R70, R134, R127 ;  /* 0x0000007f86467220 */ /* 0x000fe40000410000 */
[----:B------:R-:W-:Y:S02]  /*56d0*/  FMUL.FTZ R68, R3, R165 ;  /* 0x000000a503447220 */ /* 0x000fe40000410000 */
[----:B------:R-:W-:Y:S02]  /*56e0*/  FFMA.FTZ R124, R89, -R152, R124 ;  /* 0x80000098597c7223 */ /* 0x000fe4000001007c */
[----:B------:R-:W-:Y:S02]  /*56f0*/  FADD.FTZ R140, R140, R69 ;  /* 0x000000458c8c7221 */ /* 0x000fe40000010000 */
[----:B------:R-:W-:-:S02]  /*5700*/  FFMA.FTZ R119, R112, R151, -R70 ;  /* 0x0000009770777223 */ /* 0x000fc40000010846 */
[----:B------:R-:W-:Y:S02]  /*5710*/  FMUL.FTZ R120, R123, R120 ;  /* 0x000000787b787220 */ /* 0x000fe40000410000 */
[----:B------:R-:W-:Y:S02]  /*5720*/  FMUL.FTZ R110, R108, R72 ;  /* 0x000000486c6e7220 */ /* 0x000fe40000410000 */
[----:B------:R-:W-:Y:S02]  /*5730*/  FADD.FTZ R131, R0, R131 ;  /* 0x0000008300837221 */ /* 0x000fe40000010000 */
[----:B------:R-:W-:Y:S02]  /*5740*/  FADD.FTZ R135, RZ, R135 ;  /* 0x00000087ff877221 */ /* 0x000fe40000010000 */
[----:B------:R-:W-:Y:S02]  /*5750*/  FFMA.FTZ R69, R2, R161, -R68 ;  /* 0x000000a102457223 */ /* 0x000fe40000010844 */
[----:B------:R-:W-:-:S02]  /*5760*/  FFMA.FTZ R124, R88, -R123, R124 ;  /* 0x8000007b587c7223 */ /* 0x000fc4000001007c */
[----:B------:R-:W-:Y:S02]  /*5770*/  FADD.FTZ R140, R140, R119 ;  /* 0x000000778c8c7221 */ /* 0x000fe40000010000 */
[----:B------:R-:W-:Y:S02]  /*5780*/  FMUL.FTZ R68, R3, R175 ;  /* 0x000000af03447220 */ /* 0x000fe40000410000 */
[----:B------:R-:W-:Y:S02]  /*5790*/  FFMA.FTZ R71, R114, R145, R120 ;  /* 0x0000009172477223 */ /* 0x000fe40000010078 */
[----:B------:R-:W-:Y:S02]  /*57a0*/  FMUL.FTZ R108, R108, R75 ;  /* 0x0000004b6c6c7220 */ /* 0x000fe40000410000 */
[----:B------:R-:W-:Y:S02]  /*57b0*/  FMUL.FTZ R151, R134, R151 ;  /* 0x0000009786977220 */ /* 0x000fe40000410000 */
[----:B------:R-:W-:-:S02]  /*57c0*/  FADD.FTZ R119, -R0, R131 ;  /* 0x0000008300777221 */ /* 0x000fc40000010100 */
[----:B------:R-:W-:Y:S02]  /*57d0*/  FMUL.FTZ R70, R135, R110 ;  /* 0x0000006e87467220 */ /* 0x000fe40000410000 */
[----:B------:R-:W-:Y:S02]  /*57e0*/  FMUL.FTZ R152, R152, R69 ;  /* 0x0000004598987220 */ /* 0x000fe40000410000 */
[----:B------:R-:W-:Y:S02]  /*57f0*/  FFMA.FTZ R124, R87, -R134, R124 ;  /* 0x80000086577c7223 */ /* 0x000fe4000001007c */
[----:B------:R-:W-:Y:S02]  /*5800*/  FFMA.FTZ R147, R86, R131, R147 ;  /* 0x0000008356937223 */ /* 0x000fe40000010093 */
[----:B------:R-:W-:Y:S02]  /*5810*/  FFMA.FTZ R69, R2, R171, -R68 ;  /* 0x000000ab02457223 */ /* 0x000fe40000010844 */
[----:B------:R-:W-:Y:S01]  /*5820*/  FADD.FTZ R71, R118, R71 ;  /* 0x0000004776477221 */ /* 0x000fe20000010000 */
[----:B------:R-:W-:Y:S01]  /*5830*/  SHFL.DOWN PT, R153, R147, 0x1, 0x1f ;  /* 0x08201f0093997f89 */ /* 0x000fe200000e0000 */
[----:B------:R-:W-:-:S02]  /*5840*/  FFMA.FTZ R68, R127, R112, R151 ;  /* 0x000000707f447223 */ /* 0x000fc40000010097 */
[-C--:B------:R-:W-:Y:S02]  /*5850*/  FFMA.FTZ R131, R119, R108.reuse, -R70 ;  /* 0x0000006c77837223 */ /* 0x080fe40000010846 */
[----:B------:R-:W-:Y:S02]  /*5860*/  FMUL.FTZ R108, R135, R108 ;  /* 0x0000006c876c7220 */ /* 0x000fe40000410000 */
[----:B------:R-:W-:Y:S02]  /*5870*/  FFMA.FTZ R124, R86, -R135, R124 ;  /* 0x80000087567c7223 */ /* 0x000fe4000001007c */
[----:B------:R-:W-:Y:S02]  /*5880*/  FADD.FTZ R68, R71, R68 ;  /* 0x0000004447447221 */ /* 0x000fe40000010000 */
[----:B------:R-:W-:Y:S01]  /*5890*/  FFMA.FTZ R71, R110, R119, R108 ;  /* 0x000000776e477223 */ /* 0x000fe2000001006c */
[----:B------:R-:W0:Y:S01]  /*58a0*/  SHFL.DOWN PT, R118, R124, 0x1, 0x1f ;  /* 0x08201f007c767f89 */ /* 0x000e2200000e0000 */
[----:B------:R-:W-:-:S02]  /*58b0*/  FADD.FTZ R131, R140, R131 ;  /* 0x000000838c837221 */ /* 0x000fc40000010000 */
[----:B------:R-:W-:Y:S02]  /*58c0*/  FADD.FTZ R122, R68, R71 ;  /* 0x00000047447a7221 */ /* 0x000fe40000010000 */
[C---:B------:R-:W-:Y:S01]  /*58d0*/  FMUL.FTZ R171, R3.reuse, R171 ;  /* 0x000000ab03ab7220 */ /* 0x040fe20000410000 */
[----:B------:R-:W1:Y:S01]  /*58e0*/  SHFL.DOWN PT, R120, R131, 0x1, 0x1f ;  /* 0x08201f0083787f89 */ /* 0x000e6200000e0000 */
[----:B------:R-:W-:Y:S02]  /*58f0*/  FMUL.FTZ R69, R186, R69 ;  /* 0x00000045ba457220 */ /* 0x000fe40000410000 */
[----:B------:R-:W-:Y:S01]  /*5900*/  FFMA.FTZ R171, R2, R175, R171 ;  /* 0x000000af02ab7223 */ /* 0x000fe200000100ab */
[----:B------:R-:W2:Y:S01]  /*5910*/  SHFL.DOWN PT, R151, R122, 0x1, 0x1f ;  /* 0x08201f007a977f89 */ /* 0x000ea200000e0000 */
[C---:B------:R-:W-:Y:S02]  /*5920*/  FMUL.FTZ R68, R3.reuse, R169 ;  /* 0x000000a903447220 */ /* 0x040fe40000410000 */
[----:B------:R-:W-:-:S02]  /*5930*/  FMUL.FTZ R71, R3, R156 ;  /* 0x0000009c03477220 */ /* 0x000fc40000410000 */
[----:B------:R-:W-:Y:S02]  /*5940*/  FFMA.FTZ R69, R171, R192, R69 ;  /* 0x000000c0ab457223 */ /* 0x000fe40000010045 */
[CC--:B------:R-:W-:Y:S02]  /*5950*/  FFMA.FTZ R68, R2.reuse, R185.reuse, -R68 ;  /* 0x000000b902447223 */ /* 0x0c0fe40000010844 */
[----:B------:R-:W-:Y:S02]  /*5960*/  FMUL.FTZ R185, R3, R185 ;  /* 0x000000b903b97220 */ /* 0x000fe40000410000 */
[----:B------:R-:W-:Y:S01]  /*5970*/  FFMA.FTZ R70, R2, R158, -R71 ;  /* 0x0000009e02467223 */ /* 0x000fe20000010847 */
[----:B------:R-:W-:Y:S01]  /*5980*/  MOV R71, R124 ;  /* 0x0000007c00477202 */ /* 0x000fe20000000f00 */
[----:B------:R-:W-:Y:S02]  /*5990*/  FFMA.FTZ R175, R58, R175, R69 ;  /* 0x000000af3aaf7223 */ /* 0x000fe40000010045 */
[----:B------:R-:W-:-:S02]  /*59a0*/  FMUL.FTZ R191, R191, R68 ;  /* 0x00000044bfbf7220 */ /* 0x000fc40000410000 */
[----:B------:R-:W-:Y:S02]  /*59b0*/  FMUL.FTZ R69, R3, R158 ;  /* 0x0000009e03457220 */ /* 0x000fe40000410000 */
[C---:B------:R-:W-:Y:S02]  /*59c0*/  FFMA.FTZ R68, R2.reuse, R169, R185 ;  /* 0x000000a902447223 */ /* 0x040fe400000100b9 */
[----:B0-----:R-:W-:Y:S02]  /*59d0*/  @!P0 FADD.FTZ R71, R71, R118 ;  /* 0x0000007647478221 */ /* 0x001fe40000010000 */
[----:B------:R-:W-:Y:S01]  /*59e0*/  FMUL.FTZ R123, R123, R70 ;  /* 0x000000467b7b7220 */ /* 0x000fe20000410000 */
[----:B------:R-:W-:Y:S01]  /*59f0*/  MOV R70, R147 ;  /* 0x0000009300467202 */ /* 0x000fe20000000f00 */
[----:B------:R-:W-:Y:S01]  /*5a00*/  FFMA.FTZ R108, R2, R156, R69 ;  /* 0x0000009c026c7223 */ /* 0x000fe20000010045 */
[----:B------:R-:W-:Y:S01]  /*5a10*/  MOV R69, R131 ;  /* 0x0000008300457202 */ /* 0x000fe20000000f00 */
[----:B------:R-:W-:Y:S01]  /*5a20*/  FFMA.FTZ R118, R68, R143, R191 ;  /* 0x0000008f44767223 */ /* 0x000fe200000100bf */
[----:B------:R-:W-:Y:S01]  /*5a30*/  MOV R68, R122 ;  /* 0x0000007a00447202 */ /* 0x000fe20000000f00 */
[----:B------:R-:W-:Y:S01]  /*5a40*/  @!P0 FADD.FTZ R70, R70, R153 ;  /* 0x0000009946468221 */ /* 0x000fe20000010000 */
[----:B------:R-:W-:Y:S01]  /*5a50*/  SHFL.DOWN PT, R124, R71, 0x2, 0x1f ;  /* 0x08401f00477c7f89 */ /* 0x000fe200000e0000 */
[----:B-1----:R-:W-:-:S02]  /*5a60*/  @!P0 FADD.FTZ R69, R69, R120 ;  /* 0x0000007845458221 */ /* 0x002fc40000010000 */
[----:B--2---:R-:W-:Y:S01]  /*5a70*/  @!P0 FADD.FTZ R68, R68, R151 ;  /* 0x0000009744448221 */ /* 0x004fe20000010000 */
[----:B------:R-:W0:Y:S01]  /*5a80*/  SHFL.DOWN PT, R147, R70, 0x2, 0x1f ;  /* 0x08401f0046937f89 */ /* 0x000e2200000e0000 */
[C---:B------:R-:W-:Y:S01]  /*5a90*/  FMUL.FTZ R120, R3.reuse, R155 ;  /* 0x0000009b03787220 */ /* 0x040fe20000410000 */
[----:B------:R-:W-:Y:S01]  /*5aa0*/  ISETP.GT.AND P0, PT, R104, 0x1b, PT ;  /* 0x0000001b6800780c */ /* 0x000fe20003f04270 */
[----:B------:R-:W-:Y:S01]  /*5ab0*/  FFMA.FTZ R108, R108, R145, R123 ;  /* 0x000000916c6c7223 */ /* 0x000fe2000001007b */
[----:B------:R-:W1:Y:S01]  /*5ac0*/  SHFL.DOWN PT, R122, R69, 0x2, 0x1f ;  /* 0x08401f00457a7f89 */ /* 0x000e6200000e0000 */
[-C--:B------:R-:W-:Y:S02]  /*5ad0*/  FFMA.FTZ R123, R2, R77.reuse, -R120 ;  /* 0x0000004d027b7223 */ /* 0x080fe40000010878 */
[----:B------:R-:W-:Y:S01]  /*5ae0*/  FMUL.FTZ R120, R3, R77 ;  /* 0x0000004d03787220 */ /* 0x000fe20000410000 */
[----:B------:R-:W2:Y:S01]  /*5af0*/  SHFL.DOWN PT, R131, R68, 0x2, 0x1f ;  /* 0x08401f0044837f89 */ /* 0x000ea200000e0000 */
[----:B------:R-:W-:-:S02]  /*5b00*/  FMUL.FTZ R134, R134, R123 ;  /* 0x0000007b86867220 */ /* 0x000fc40000410000 */
[C---:B------:R-:W-:Y:S02]  /*5b10*/  FFMA.FTZ R123, R2.reuse, R155, R120 ;  /* 0x0000009b027b7223 */ /* 0x040fe40000010078 */
[----:B------:R-:W-:Y:S02]  /*5b20*/  FFMA.FTZ R156, R53, R156, R108 ;  /* 0x0000009c359c7223 */ /* 0x000fe4000001006c */
[----:B------:R-:W-:Y:S02]  /*5b30*/  FMUL.FTZ R108, R3, R183 ;  /* 0x000000b7036c7220 */ /* 0x000fe40000410000 */
[----:B------:R-:W-:Y:S02]  /*5b40*/  FFMA.FTZ R123, R123, R112, R134 ;  /* 0x000000707b7b7223 */ /* 0x000fe40000010086 */
[----:B------:R-:W-:Y:S02]  /*5b50*/  FMUL.FTZ R112, R3, R72 ;  /* 0x0000004803707220 */ /* 0x000fe40000410000 */
[----:B------:R-:W-:-:S02]  /*5b60*/  FFMA.FTZ R77, R2, R181, -R108 ;  /* 0x000000b5024d7223 */ /* 0x000fc4000001086c */
[----:B------:R-:W-:Y:S02]  /*5b70*/  FFMA.FTZ R108, R57, R169, R118 ;  /* 0x000000a9396c7223 */ /* 0x000fe40000010076 */
[-C--:B------:R-:W-:Y:S02]  /*5b80*/  FFMA.FTZ R118, R2, R75.reuse, -R112 ;  /* 0x0000004b02767223 */ /* 0x080fe40000010870 */
[----:B------:R-:W-:Y:S02]  /*5b90*/  FMUL.FTZ R75, R3, R75 ;  /* 0x0000004b034b7220 */ /* 0x000fe40000410000 */
[----:B------:R-:W-:Y:S02]  /*5ba0*/  FMUL.FTZ R135, R135, R118 ;  /* 0x0000007687877220 */ /* 0x000fe40000410000 */
[----:B0-----:R-:W-:Y:S02]  /*5bb0*/  @!P1 FADD.FTZ R70, R70, R147 ;  /* 0x0000009346469221 */ /* 0x001fe40000010000 */
[----:B------:R-:W-:-:S02]  /*5bc0*/  @!P1 FADD.FTZ R71, R71, R124 ;  /* 0x0000007c47479221 */ /* 0x000fc40000010000 */
[----:B-1----:R-:W-:Y:S01]  /*5bd0*/  @!P1 FADD.FTZ R69, R69, R122 ;  /* 0x0000007a45459221 */ /* 0x002fe20000010000 */
[----:B------:R-:W0:Y:S01]  /*5be0*/  SHFL.DOWN PT, R143, R70, 0x4, 0x1f ;  /* 0x08801f00468f7f89 */ /* 0x000e2200000e0000 */
[----:B------:R-:W-:Y:S02]  /*5bf0*/  FFMA.FTZ R118, R2, R72, R75 ;  /* 0x0000004802767223 */ /* 0x000fe4000001004b */
[----:B--2---:R-:W-:Y:S01]  /*5c00*/  @!P1 FADD.FTZ R68, R68, R131 ;  /* 0x0000008344449221 */ /* 0x004fe20000010000 */
[----:B------:R-:W1:Y:S01]  /*5c10*/  SHFL.DOWN PT, R122, R71, 0x4, 0x1f ;  /* 0x08801f00477a7f89 */ /* 0x000e6200000e0000 */
[----:B------:R-:W-:Y:S01]  /*5c20*/  FFMA.FTZ R118, R118, R119, R135 ;  /* 0x0000007776767223 */ /* 0x000fe20000010087 */
[----:B------:R-:W-:Y:S01]  /*5c30*/  ISETP.GT.AND P1, PT, R104, 0x17, PT ;  /* 0x000000176800780c */ /* 0x000fe20003f24270 */
[----:B------:R-:W-:Y:S01]  /*5c40*/  FMUL.FTZ R181, R3, R181 ;  /* 0x000000b503b57220 */ /* 0x000fe20000410000 */
[----:B------:R-:W2:Y:S01]  /*5c50*/  SHFL.DOWN PT, R120, R69, 0x4, 0x1f ;  /* 0x08801f0045787f89 */ /* 0x000ea200000e0000 */
[----:B------:R-:W-:-:S02]  /*5c60*/  FMUL.FTZ R77, R172, R77 ;  /* 0x0000004dac4d7220 */ /* 0x000fc40000410000 */
[C---:B------:R-:W-:Y:S01]  /*5c70*/  FFMA.FTZ R181, R2.reuse, R183, R181 ;  /* 0x000000b702b57223 */ /* 0x040fe200000100b5 */
[----:B------:R-:W3:Y:S01]  /*5c80*/  SHFL.DOWN PT, R119, R68, 0x4, 0x1f ;  /* 0x08801f0044777f89 */ /* 0x000ee200000e0000 */
[----:B------:R-:W-:Y:S02]  /*5c90*/  FMUL.FTZ R75, R3, R182 ;  /* 0x000000b6034b7220 */ /* 0x000fe40000410000 */
[----:B------:R-:W-:Y:S02]  /*5ca0*/  FFMA.FTZ R181, R181, R178, R77 ;  /* 0x000000b2b5b57223 */ /* 0x000fe4000001004d */
[----:B------:R-:W-:Y:S02]  /*5cb0*/  FMUL.FTZ R77, R3, R176 ;  /* 0x000000b0034d7220 */ /* 0x000fe40000410000 */
[----:B------:R-:W-:Y:S02]  /*5cc0*/  FFMA.FTZ R118, R55, R72, R118 ;  /* 0x0000004837767223 */ /* 0x000fe40000010076 */
[----:B------:R-:W-:-:S02]  /*5cd0*/  FFMA.FTZ R112, R2, R187, -R77 ;  /* 0x000000bb02707223 */ /* 0x000fc4000001084d */
[----:B------:R-:W-:Y:S02]  /*5ce0*/  FFMA.FTZ R77, R2, R180, -R75 ;  /* 0x000000b4024d7223 */ /* 0x000fe4000001084b */
[----:B------:R-:W-:Y:S02]  /*5cf0*/  FMUL.FTZ R75, R3, R154 ;  /* 0x0000009a034b7220 */ /* 0x000fe40000410000 */
[----:B0-----:R-:W-:Y:S02]  /*5d00*/  @!P0 FADD.FTZ R70, R70, R143 ;  /* 0x0000008f46468221 */ /* 0x001fe40000010000 */
[----:B------:R-:W-:Y:S02]  /*5d10*/  FFMA.FTZ R75, R2, R188, -R75 ;  /* 0x000000bc024b7223 */ /* 0x000fe4000001084b */
[----:B-1----:R-:W-:Y:S01]  /*5d20*/  @!P0 FADD.FTZ R71, R71, R122 ;  /* 0x0000007a47478221 */ /* 0x002fe20000010000 */
[----:B------:R-:W0:Y:S01]  /*5d30*/  SHFL.DOWN PT, R143, R70, 0x8, 0x1f ;  /* 0x09001f00468f7f89 */ /* 0x000e2200000e0000 */
[----:B--2---:R-:W-:-:S02]  /*5d40*/  @!P0 FADD.FTZ R69, R69, R120 ;  /* 0x0000007845458221 */ /* 0x004fc40000010000 */
[----:B------:R-:W-:Y:S01]  /*5d50*/  FMUL.FTZ R164, R164, R77 ;  /* 0x0000004da4a47220 */ /* 0x000fe20000410000 */
[----:B------:R-:W1:Y:S01]  /*5d60*/  SHFL.DOWN PT, R122, R71, 0x8, 0x1f ;  /* 0x09001f00477a7f89 */ /* 0x000e6200000e0000 */
[----:B---3--:R-:W-:Y:S01]  /*5d70*/  @!P0 FADD.FTZ R68, R68, R119 ;  /* 0x0000007744448221 */ /* 0x008fe20000010000 */
[----:B------:R-:W-:Y:S01]  /*5d80*/  ISETP.GT.AND P0, PT, R104, 0xf, PT ;  /* 0x0000000f6800780c */ /* 0x000fe20003f04270 */
[C---:B------:R-:W-:Y:S01]  /*5d90*/  FMUL.FTZ R72, R3.reuse, R184 ;  /* 0x000000b803487220 */ /* 0x040fe20000410000 */
[----:B------:R-:W2:Y:S01]  /*5da0*/  SHFL.DOWN PT, R120, R69, 0x8, 0x1f ;  /* 0x09001f0045787f89 */ /* 0x000ea200000e0000 */
[----:B------:R-:W-:Y:S02]  /*5db0*/  FMUL.FTZ R160, R160, R75 ;  /* 0x0000004ba0a07220 */ /* 0x000fe40000410000 */
[C---:B------:R-:W-:Y:S01]  /*5dc0*/  FMUL.FTZ R77, R3.reuse, R180 ;  /* 0x000000b4034d7220 */ /* 0x040fe20000410000 */
[----:B------:R-:W3:Y:S01]  /*5dd0*/  SHFL.DOWN PT, R135, R68, 0x8, 0x1f ;  /* 0x09001f0044877f89 */ /* 0x000ee200000e0000 */
[----:B------:R-:W-:-:S02]  /*5de0*/  FMUL.FTZ R75, R3, R188 ;  /* 0x000000bc034b7220 */ /* 0x000fc40000410000 */
[C---:B------:R-:W-:Y:S02]  /*5df0*/  FMUL.FTZ R187, R3.reuse, R187 ;  /* 0x000000bb03bb7220 */ /* 0x040fe40000410000 */
[CC--:B------:R-:W-:Y:S02]  /*5e00*/  FFMA.FTZ R72, R2.reuse, R193.reuse, -R72 ;  /* 0x000000c102487223 */ /* 0x0c0fe40000010848 */
[C---:B------:R-:W-:Y:S02]  /*5e10*/  FFMA.FTZ R77, R2.reuse, R182, R77 ;  /* 0x000000b6024d7223 */ /* 0x040fe4000001004d */
[----:B------:R-:W-:Y:S02]  /*5e20*/  FMUL.FTZ R193, R3, R193 ;  /* 0x000000c103c17220 */ /* 0x000fe40000410000 */
[----:B------:R-:W-:Y:S02]  /*5e30*/  FFMA.FTZ R75, R2, R154, R75 ;  /* 0x0000009a024b7223 */ /* 0x000fe4000001004b */
[----:B------:R-:W-:-:S02]  /*5e40*/  FMUL.FTZ R179, R179, R112 ;  /* 0x00000070b3b37220 */ /* 0x000fc40000410000 */
[C---:B------:R-:W-:Y:S02]  /*5e50*/  FFMA.FTZ R112, R2.reuse, R176, R187 ;  /* 0x000000b002707223 */ /* 0x040fe400000100bb */
[----:B------:R-:W-:Y:S02]  /*5e60*/  FMUL.FTZ R167, R167, R72 ;  /* 0x00000048a7a77220 */ /* 0x000fe40000410000 */
        /* <DEDUP_REMOVED lines=8> */
[C---:B------:R-:W-:Y:S02]  /*5ef0*/  FMUL.FTZ R77, R3.reuse, R146 ;  /* 0x00000092034d7220 */ /* 0x040fe40000410000 */
[----:B------:R-:W-:-:S02]  /*5f00*/  FMUL.FTZ R75, R3, R198 ;  /* 0x000000c6034b7220 */ /* 0x000fc40000410000 */
[----:B------:R-:W-:Y:S02]  /*5f10*/  FFMA.FTZ R176, R63, R176, R112 ;  /* 0x000000b03fb07223 */ /* 0x000fe40000010070 */
[----:B------:R-:W-:Y:S02]  /*5f20*/  FFMA.FTZ R184, R61, R184, R72 ;  /* 0x000000b83db87223 */ /* 0x000fe40000010048 */
[C---:B------:R-:W-:Y:S02]  /*5f30*/  FFMA.FTZ R112, R2.reuse, R144, -R77 ;  /* 0x0000009002707223 */ /* 0x040fe4000001084d */
[----:B------:R-:W-:Y:S02]  /*5f40*/  FMUL.FTZ R72, R3, R139 ;  /* 0x0000008b03487220 */ /* 0x000fe40000410000 */
[C---:B------:R-:W-:Y:S02]  /*5f50*/  FFMA.FTZ R77, R2.reuse, R142, -R75 ;  /* 0x0000008e024d7223 */ /* 0x040fe4000001084b */
[----:B------:R-:W-:-:S02]  /*5f60*/  FFMA.FTZ R75, R2, R133, -R72 ;  /* 0x00000085024b7223 */ /* 0x000fc40000010848 */
[----:B------:R-:W-:Y:S02]  /*5f70*/  FMUL.FTZ R76, R76, R77 ;  /* 0x0000004d4c4c7220 */ /* 0x000fe40000410000 */
[C---:B------:R-:W-:Y:S02]  /*5f80*/  FMUL.FTZ R161, R3.reuse, R161 ;  /* 0x000000a103a17220 */ /* 0x040fe40000410000 */
[C---:B------:R-:W-:Y:S02]  /*5f90*/  FMUL.FTZ R119, R3.reuse, R144 ;  /* 0x0000009003777220 */ /* 0x040fe40000410000 */
[C---:B------:R-:W-:Y:S02]  /*5fa0*/  FMUL.FTZ R72, R3.reuse, R149 ;  /* 0x0000009503487220 */ /* 0x040fe40000410000 */
[C---:B------:R-:W-:Y:S02]  /*5fb0*/  FMUL.FTZ R77, R3.reuse, R142 ;  /* 0x0000008e034d7220 */ /* 0x040fe40000410000 */
[----:B------:R-:W-:-:S02]  /*5fc0*/  FMUL.FTZ R133, R3, R133 ;  /* 0x0000008503857220 */ /* 0x000fc40000410000 */
[----:B------:R-:W-:Y:S02]  /*5fd0*/  FMUL.FTZ R3, R3, R129 ;  /* 0x0000008103037220 */ /* 0x000fe40000410000 */
[----:B0-----:R-:W-:Y:S02]  /*5fe0*/  @!P1 FADD.FTZ R70, R70, R143 ;  /* 0x0000008f46469221 */ /* 0x001fe40000010000 */
[----:B-1----:R-:W-:Y:S02]  /*5ff0*/  @!P1 FADD.FTZ R71, R71, R122 ;  /* 0x0000007a47479221 */ /* 0x002fe40000010000 */
[----:B--2---:R-:W-:Y:S01]  /*6000*/  @!P1 FADD.FTZ R69, R69, R120 ;  /* 0x0000007845459221 */ /* 0x004fe20000010000 */
[----:B------:R-:W0:Y:S01]  /*6010*/  SHFL.DOWN PT, R143, R70, 0x10, 0x1f ;  /* 0x0a001f00468f7f89 */ /* 0x000e2200000e0000 */
[----:B---3--:R-:W-:Y:S01]  /*6020*/  @!P1 FADD.FTZ R68, R68, R135 ;  /* 0x0000008744449221 */ /* 0x008fe20000010000 */
[----:B------:R-:W-:Y:S01]  /*6030*/  ISETP.NE.AND P1, PT, R104, RZ, PT ;  /* 0x000000ff6800720c */ /* 0x000fe20003f25270 */
[----:B------:R-:W-:Y:S01]  /*6040*/  FMUL.FTZ R75, R74, R75 ;  /* 0x0000004b4a4b7220 */ /* 0x000fe20000410000 */
[----:B------:R-:W1:Y:S01]  /*6050*/  SHFL.DOWN PT, R122, R71, 0x10, 0x1f ;  /* 0x0a001f00477a7f89 */ /* 0x000e6200000e0000 */
[----:B------:R-:W-:-:S02]  /*6060*/  FFMA.FTZ R195, R2, R166, R195 ;  /* 0x000000a602c37223 */ /* 0x000fc400000100c3 */
[C---:B------:R-:W-:Y:S01]  /*6070*/  FFMA.FTZ R161, R2.reuse, R165, R161 ;  /* 0x000000a502a17223 */ /* 0x040fe200000100a1 */
[----:B------:R-:W2:Y:S01]  /*6080*/  SHFL.DOWN PT, R120, R69, 0x10, 0x1f ;  /* 0x0a001f0045787f89 */ /* 0x000ea200000e0000 */
[C---:B------:R-:W-:Y:S02]  /*6090*/  FFMA.FTZ R72, R2.reuse, R129, -R72 ;  /* 0x0000008102487223 */ /* 0x040fe40000010848 */
[C---:B------:R-:W-:Y:S02]  /*60a0*/  FFMA.FTZ R74, R2.reuse, R146, R119 ;  /* 0x00000092024a7223 */ /* 0x040fe40000010077 */
[C---:B------:R-:W-:Y:S02]  /*60b0*/  FFMA.FTZ R77, R2.reuse, R198, R77 ;  /* 0x000000c6024d7223 */ /* 0x040fe4000001004d */
[C---:B------:R-:W-:Y:S02]  /*60c0*/  FFMA.FTZ R133, R2.reuse, R139, R133 ;  /* 0x0000008b02857223 */ /* 0x040fe40000010085 */
[----:B------:R-:W-:-:S02]  /*60d0*/  FFMA.FTZ R2, R2, R149, R3 ;  /* 0x0000009502027223 */ /* 0x000fc40000010003 */
[----:B------:R-:W3:Y:S01]  /*60e0*/  SHFL.DOWN PT, R3, R68, 0x10, 0x1f ;  /* 0x0a001f0044037f89 */ /* 0x000ee200000e0000 */
[----:B------:R-:W-:Y:S02]  /*60f0*/  FMUL.FTZ R112, R159, R112 ;  /* 0x000000709f707220 */ /* 0x000fe40000410000 */
[----:B------:R-:W-:Y:S02]  /*6100*/  FMUL.FTZ R72, R73, R72 ;  /* 0x0000004849487220 */ /* 0x000fe40000410000 */
[----:B0-----:R-:W-:Y:S02]  /*6110*/  @!P0 FADD.FTZ R70, R70, R143 ;  /* 0x0000008f46468221 */ /* 0x001fe40000010000 */
[----:B------:R-:W-:Y:S02]  /*6120*/  FFMA.FTZ R195, R195, R194, R199 ;  /* 0x000000c2c3c37223 */ /* 0x000fe400000100c7 */
[----:B-1----:R-:W-:Y:S02]  /*6130*/  @!P0 FADD.FTZ R71, R71, R122 ;  /* 0x0000007a47478221 */ /* 0x002fe40000010000 */
[----:B------:R-:W-:-:S02]  /*6140*/  FFMA.FTZ R152, R161, R200, R152 ;  /* 0x000000c8a1987223 */ /* 0x000fc40000010098 */
[----:B--2---:R-:W-:Y:S02]  /*6150*/  @!P0 FADD.FTZ R69, R69, R120 ;  /* 0x0000007845458221 */ /* 0x004fe40000010000 */
[----:B------:R-:W-:Y:S02]  /*6160*/  FFMA.FTZ R74, R74, R163, R112 ;  /* 0x000000a34a4a7223 */ /* 0x000fe40000010070 */
[----:B------:R-:W-:Y:S02]  /*6170*/  FFMA.FTZ R77, R77, R168, R76 ;  /* 0x000000a84d4d7223 */ /* 0x000fe4000001004c */
[----:B------:R-:W-:Y:S02]  /*6180*/  FFMA.FTZ R162, R133, R162, R75 ;  /* 0x000000a285a27223 */ /* 0x000fe4000001004b */
[----:B------:R-:W-:Y:S02]  /*6190*/  FFMA.FTZ R2, R2, R157, R72 ;  /* 0x0000009d02027223 */ /* 0x000fe40000010048 */
        /* <DEDUP_REMOVED lines=54> */
.L_x_9651:
[----:B0-----:R-:W-:Y:S05]  /*6500*/  BSYNC B0 ;  /* 0x0000000000007941 */ /* 0x001fea0003800000 */
.L_x_9650:
        /* <DEDUP_REMOVED lines=20> */
.L_x_9637:
[----:B------:R-:W-:Y:S01]  /*6650*/  BAR.SYNC.DEFER_BLOCKING 0x0 ;  /* 0x0000000000007b1d */ /* 0x000fe20000010000 */
[----:B------:R-:W-:Y:S01]  /*6660*/  UIADD3 UR6, UR7, -0x1, URZ ;  /* 0xffffffff07067890 */ /* 0x000fe2000fffe03f */
[----:B------:R-:W-:Y:S01]  /*6670*/  FADD.FTZ R0, R107, R20 ;  /* 0x000000146b007221 */ /* 0x000fe20000010000 */
[----:B------:R-:W-:Y:S02]  /*6680*/  UIADD3 UR20, UP1, UR20, -0x800, URZ ;  /* 0xfffff80014147890 */ /* 0x000fe4000ff3e03f */
[----:B------:R-:W-:-:S02]  /*6690*/  USHF.L.U32 UR4, UR6, 0x9, URZ ;  /* 0x0000000906047899 */ /* 0x000fc4000800063f */
[----:B------:R-:W-:Y:S02]  /*66a0*/  ULDC.64 UR26, c[0x0][0x2d8] ;  /* 0x0000b600001a7ab9 */ /* 0x000fe40000000a00 */
[----:B------:R-:W-:Y:S02]  /*66b0*/  UIMAD UR22, UR35, UR26, URZ ;  /* 0x0000001a231672a4 */ /* 0x000fe4000f8e023f */
[----:B------:R-:W-:Y:S02]  /*66c0*/  USHF.R.S32.HI UR5, URZ, 0x1f, UR4 ;  /* 0x0000001f3f057899 */ /* 0x000fe40008011404 */
[----:B------:R-:W-:Y:S02]  /*66d0*/  UIMAD UR24, UR34, UR27, UR22 ;  /* 0x0000001b221872a4 */ /* 0x000fe4000f8e0216 */
[----:B------:R-:W-:Y:S02]  /*66e0*/  UIMAD.WIDE.U32 UR22, UR34, UR26, UR4 ;  /* 0x0000001a221672a5 */ /* 0x000fe4000f8e0004 */
[----:B------:R-:W-:-:S02]  /*66f0*/  UIADD3 UR18, UP2, UR18, -0x800, URZ ;  /* 0xfffff80012127890 */ /* 0x000fc4000ff5e03f */
[----:B------:R-:W-:Y:S02]  /*6700*/  ULDC.64 UR26, c[0x0][0x2e0] ;  /* 0x0000b800001a7ab9 */ /* 0x000fe40000000a00 */
[----:B------:R-:W-:Y:S02]  /*6710*/  UIADD3 UR23, UR23, UR24, URZ ;  /* 0x0000001817177290 */ /* 0x000fe4000fffe03f */
[----:B------:R-:W-:Y:S01]  /*6720*/  UIMAD UR24, UR15, UR26, URZ ;  /* 0x0000001a0f1872a4 */ /* 0x000fe2000f8e023f */
[----:B------:R-:W-:Y:S01]  /*6730*/  STS.128 [R102], R16 ;  /* 0x0000001066007388 */ /* 0x000fe20000000c00 */
[----:B------:R-:W-:Y:S02]  /*6740*/  UIMAD.WIDE.U32 UR22, UR14, UR26, UR22 ;  /* 0x0000001a0e1672a5 */ /* 0x000fe4000f8e0016 */
[----:B------:R-:W-:Y:S01]  /*6750*/  UIMAD UR24, UR14, UR27, UR24 ;  /* 0x0000001b0e1872a4 */ /* 0x000fe2000f8e0218 */
[----:B------:R-:W-:Y:S01]  /*6760*/  STS.128 [R102+0x10], R12 ;  /* 0x0000100c66007388 */ /* 0x000fe20000000c00 */
[----:B------:R-:W-:-:S02]  /*6770*/  UIADD3 UR16, UP3, UR16, -0x800, URZ ;  /* 0xfffff80010107890 */ /* 0x000fc4000ff7e03f */
[----:B------:R-:W-:Y:S01]  /*6780*/  ULDC.64 UR26, c[0x0][0x330] ;  /* 0x0000cc00001a7ab9 */ /* 0x000fe20000000a00 */
[----:B------:R-:W-:Y:S01]  /*6790*/  STS.128 [R102+0x20], R8 ;  /* 0x0000200866007388 */ /* 0x000fe20000000c00 */
[----:B------:R-:W-:Y:S02]  /*67a0*/  UIADD3 UR24, UR23, UR24, URZ ;  /* 0x0000001817187290 */ /* 0x000fe4000fffe03f */
[----:B------:R-:W-:Y:S01]  /*67b0*/  ULEA UR23, UP0, UR22, UR26, 0x2 ;  /* 0x0000001a16177291 */ /* 0x000fe2000f80103f */
[----:B------:R0:W-:Y:S01]  /*67c0*/  STS.128 [R102+0x30], R4 ;  /* 0x0000300466007388 */ /* 0x0001e20000000c00 */
[----:B------:R-:W-:-:S06]  /*67d0*/  NOP ;  /* 0x0000000000007918 */ /* 0x000fcc0000000000 */
[----:B------:R-:W1:Y:S01]  /*67e0*/  LDS.128 R36, [R104.X16] ;  /* 0x0000000068247984 */ /* 0x000e62000000cc00 */
[----:B------:R-:W-:Y:S01]  /*67f0*/  ULEA.HI.X UR22, UR22, UR27, UR24, 0x2, UP0 ;  /* 0x0000001b16167291 */ /* 0x000fe200080f1418 */
[----:B------:R-:W-:Y:S01]  /*6800*/  MOV R2, UR23 ;  /* 0x0000001700027c02 */ /* 0x000fe20008000f00 */
[----:B------:R-:W-:Y:S01]  /*6810*/  UIADD3.X UR21, UR21, -0x1, URZ, UP1, !UPT ;  /* 0xffffffff15157890 */ /* 0x000fe20008ffe43f */
[----:B------:R-:W2:Y:S01]  /*6820*/  LDS.128 R40, [R104.X16+0x200] ;  /* 0x0002000068287984 */ /* 0x000ea2000000cc00 */
[----:B------:R-:W-:Y:S02]  /*6830*/  ULDC.64 UR24, c[0x0][0x2f8] ;  /* 0x0000be0000187ab9 */ /* 0x000fe40000000a00 */
[----:B------:R-:W-:Y:S01]  /*6840*/  MOV R3, UR22 ;  /* 0x0000001600037c02 */ /* 0x000fe20008000f00 */
[----:B------:R-:W3:Y:S01]  /*6850*/  LDS.128 R12, [R104.X16+0x400] ;  /* 0x00040000680c7984 */ /* 0x000ee2000000cc00 */
[----:B0-----:R-:W-:Y:S01]  /*6860*/  FADD.FTZ R5, R0, R21 ;  /* 0x0000001500057221 */ /* 0x001fe20000010000 */
[----:B------:R-:W-:-:S02]  /*6870*/  UIMAD UR22, UR35, UR24, URZ ;  /* 0x00000018231672a4 */ /* 0x000fc4000f8e023f */
[----:B------:R-:W0:Y:S01]  /*6880*/  LDS.128 R16, [R104.X16+0x600] ;  /* 0x0006000068107984 */ /* 0x000e22000000cc00 */
[----:B------:R-:W-:Y:S01]  /*6890*/  IMAD.WIDE R2, R103, 0x10, R2 ;  /* 0x0000001067027825 */ /* 0x000fe200078e0202 */
[----:B------:R-:W-:Y:S02]  /*68a0*/  UIMAD UR22, UR34, UR25, UR22 ;  /* 0x00000019221672a4 */ /* 0x000fe4000f8e0216 */
[----:B------:R-:W-:Y:S01]  /*68b0*/  UIMAD.WIDE.U32 UR4, UR34, UR24, UR4 ;  /* 0x00000018220472a5 */ /* 0x000fe2000f8e0004 */
[----:B------:R-:W-:Y:S01]  /*68c0*/  FADD.FTZ R0, R5, R22 ;  /* 0x0000001605007221 */ /* 0x000fe20000010000 */
[----:B------:R-:W-:Y:S02]  /*68d0*/  UIADD3.X UR19, UR19, -0x1, URZ, UP2, !UPT ;  /* 0xffffffff13137890 */ /* 0x000fe400097fe43f */
[----:B------:R-:W-:Y:S02]  /*68e0*/  ULDC.64 UR24, c[0x0][0x300] ;  /* 0x0000c00000187ab9 */ /* 0x000fe40000000a00 */
[----:B------:R-:W-:-:S02]  /*68f0*/  UIADD3 UR5, UR5, UR22, URZ ;  /* 0x0000001605057290 */ /* 0x000fc4000fffe03f */
[----:B------:R-:W-:Y:S02]  /*6900*/  UIMAD UR22, UR15, UR24, URZ ;  /* 0x000000180f1672a4 */ /* 0x000fe4000f8e023f */
[----:B------:R-:W-:Y:S02]  /*6910*/  UIMAD.WIDE.U32 UR4, UR14, UR24, UR4 ;  /* 0x000000180e0472a5 */ /* 0x000fe4000f8e0004 */
[----:B------:R-:W-:Y:S02]  /*6920*/  UIMAD UR22, UR14, UR25, UR22 ;  /* 0x000000190e1672a4 */ /* 0x000fe4000f8e0216 */
[----:B------:R-:W-:Y:S02]  /*6930*/  UIADD3.X UR17, UR17, -0x1, URZ, UP3, !UPT ;  /* 0xffffffff11117890 */ /* 0x000fe40009ffe43f */
[----:B------:R-:W-:Y:S02]  /*6940*/  ULDC.64 UR24, c[0x0][0x340] ;  /* 0x0000d00000187ab9 */ /* 0x000fe40000000a00 */
[----:B------:R-:W-:-:S02]  /*6950*/  UIADD3 UR22, UR5, UR22, URZ ;  /* 0x0000001605167290 */ /* 0x000fc4000fffe03f */
[----:B------:R-:W-:Y:S01]  /*6960*/  ULEA UR5, UP0, UR4, UR24, 0x2 ;  /* 0x0000001804057291 */ /* 0x000fe2000f80103f */
[----:B-1----:R-:W-:Y:S03]  /*6970*/  STG.E.128 [R2.64], R36 ;  /* 0x0000002402007986 */ /* 0x002fe6000c101d1e */
[----:B------:R-:W-:Y:S02]  /*6980*/  ULEA.HI.X UR4, UR4, UR25, UR22, 0x2, UP0 ;  /* 0x0000001904047291 */ /* 0x000fe400080f1416 */
[----:B------:R-:W-:Y:S01]  /*6990*/  UISETP.GT.AND UP0, UPT, UR7, 0x1, UPT ;  /* 0x000000010700788c */ /* 0x000fe2000bf04270 */
[----:B--2---:R-:W-:Y:S02]  /*69a0*/  STG.E.128 [R2.64+0x200], R40 ;  /* 0x0002002802007986 */ /* 0x004fe4000c101d1e */
[----:B------:R-:W-:Y:S02]  /*69b0*/  UMOV UR7, UR6 ;  /* 0x0000000600077c82 */ /* 0x000fe40008000000 */
[----:B---3--:R-:W-:Y:S01]  /*69c0*/  STG.E.128 [R2.64+0x400], R12 ;  /* 0x0004000c02007986 */ /* 0x008fe2000c101d1e */
[----:B------:R-:W-:-:S03]  /*69d0*/  PLOP3.LUT P0, PT, PT, PT, UP0, 0x80, 0x0 ;  /* 0x000000000000781c */ /* 0x000fc60003f0f008 */
[----:B0-----:R0:W-:Y:S04]  /*69e0*/  STG.E.128 [R2.64+0x600], R16 ;  /* 0x0006001002007986 */ /* 0x0011e8000c101d1e */
[----:B------:R-:W-:Y:S01]  /*69f0*/  BAR.SYNC.DEFER_BLOCKING 0x0 ;  /* 0x0000000000007b1d */ /* 0x000fe20000010000 */
[----:B0-----:R-:W-:Y:S02]  /*6a00*/  MOV R2, UR5 ;  /* 0x0000000500027c02 */ /* 0x001fe40008000f00 */
[----:B------:R-:W-:-:S05]  /*6a10*/  MOV R3, UR4 ;  /* 0x0000000400037c02 */ /* 0x000fca0008000f00 */
[----:B------:R-:W-:Y:S01]  /*6a20*/  IMAD.WIDE R2, R103, 0x10, R2 ;  /* 0x0000001067027825 */ /* 0x000fe200078e0202 */
[----:B------:R0:W-:Y:S04]  /*6a30*/  STS.128 [R102], R20 ;  /* 0x0000001466007388 */ /* 0x0001e80000000c00 */
[----:B------:R1:W-:Y:S04]  /*6a40*/  STS.128 [R102+0x10], R24 ;  /* 0x0000101866007388 */ /* 0x0003e80000000c00 */
[----:B------:R2:W-:Y:S04]  /*6a50*/  STS.128 [R102+0x20], R28 ;  /* 0x0000201c66007388 */ /* 0x0005e80000000c00 */
[----:B------:R3:W-:Y:S01]  /*6a60*/  STS.128 [R102+0x30], R32 ;  /* 0x0000302066007388 */ /* 0x0007e20000000c00 */
        /* <DEDUP_REMOVED lines=21> */
[----:B-----5:R2:W-:Y:S01]  /*6bc0*/  STG.E.128 [R2.64+0x600], R16 ;  /* 0x0006001002007986 */ /* 0x0205e2000c101d1e */
[----:B------:R-:W-:Y:S01]  /*6bd0*/  @!P0 CALL.REL.NOINC `(.L_x_9636) ;  /* 0x0000001000008944 */ /* 0x000fe20003c00000 */
[----:B------:R-:W-:Y:S05]  /*6be0*/  BRA `(.L_x_9653) ;  /* 0xffff9b6000007947 */ /* 0x000fea000383ffff */
.L_x_9636:
[----:B0-----:R-:W-:Y:S02]  /*6bf0*/  ISETP.NE.U32.AND P0, PT, RZ, c[0x0][0x328], PT ;  /* 0x0000ca00ff007a0c */ /* 0x001fe40003f05070 */
[----:B------:R-:W-:-:S02]  /*6c00*/  ISETP.NE.U32.AND P2, PT, RZ, c[0x0][0x348], PT ;  /* 0x0000d200ff007a0c */ /* 0x000fc40003f45070 */
[----:B------:R-:W-:Y:S02]  /*6c10*/  ISETP.NE.AND.EX P1, PT, RZ, c[0x0][0x32c], PT, P0 ;  /* 0x0000cb00ff007a0c */ /* 0x000fe40003f25300 */
[----:B------:R-:W-:-:S11]  /*6c20*/  ISETP.NE.AND.EX P0, PT, RZ, c[0x0][0x34c], PT, P2 ;  /* 0x0000d300ff007a0c */ /* 0x000fd60003f05320 */
[----:B------:R-:W-:Y:S05]  /*6c30*/  @!P1 BRA `(.L_x_9654) ;  /* 0x0000016000009947 */ /* 0x000fea0003800000 */
[----:B------:R-:W0:Y:S01]  /*6c40*/  SHFL.DOWN P1, R0, R109, 0x1, 0x1f ;  /* 0x08201f006d007f89 */ /* 0x000e220000020000 */
[----:B------:R-:W-:Y:S03]  /*6c50*/  BSSY B0, `(.L_x_9654) ;  /* 0x0000014000007945 */ /* 0x000fe60003800000 */
[----:B--2---:R-:W1:Y:S01]  /*6c60*/  S2R R6, SR_LANEID ;  /* 0x0000000000067919 */ /* 0x004e620000000000 */
        /* <DEDUP_REMOVED lines=15> */
[----:B0-----:R-:W-:Y:S02]  /*6d60*/  MOV R2, UR10 ;  /* 0x0000000a00027c02 */ /* 0x001fe40008000f00 */
[----:B------:R-:W-:-:S05]  /*6d70*/  MOV R3, UR11 ;  /* 0x0000000b00037c02 */ /* 0x000fca0008000f00 */
[----:B------:R0:W-:Y:S02]  /*6d80*/  RED.E.ADD.F32.FTZ.RN.STRONG.GPU [R2.64], R4 ;  /* 0x000000040200798e */ /* 0x0001e4000c10e79e */
.L_x_9655:
[----:B0-----:R-:W-:Y:S05]  /*6d90*/  BSYNC B0 ;  /* 0x0000000000007941 */ /* 0x001fea0003800000 */
.L_x_9654:
[----:B------:R-:W-:Y:S01]  /*6da0*/  BSSY B0, `(.L_x_9656) ;  /* 0x000001a000007945 */ /* 0x000fe20003800000 */
[----:B------:R-:W-:Y:S05]  /*6db0*/  @!P0 BRA `(.L_x_9657) ;  /* 0x0000017000008947 */ /* 0x000fea0003800000 */
[----:B------:R-:W-:Y:S06]  /*6dc0*/  BAR.SYNC.DEFER_BLOCKING 0x0 ;  /* 0x0000000000007b1d */ /* 0x000fec0000010000 */
[----:B------:R-:W0:Y:S04]  /*6dd0*/  SHFL.DOWN P0, R0, R107, 0x1, 0x1f ;  /* 0x08201f006b007f89 */ /* 0x000e280000000000 */
[----:B--2---:R-:W1:Y:S04]  /*6de0*/  S2R R6, SR_LANEID ;  /* 0x0000000000067919 */ /* 0x004e680000000000 */
[----:B------:R-:W2:Y:S01]  /*6df0*/  S2R R13, SR_TID.X ;  /* 0x00000000000d7919 */ /* 0x000ea20000002100 */
        /* <DEDUP_REMOVED lines=10> */
[----:B--2---:R-:W-:-:S04]  /*6ea0*/  ISETP.NE.AND P0, PT, R13, RZ, PT ;  /* 0x000000ff0d00720c */ /* 0x004fc80003f05270 */
        /* <DEDUP_REMOVED lines=8> */
.L_x_9657:
[----:B--2---:R-:W0:Y:S02]  /*6f30*/  S2R R13, SR_TID.X ;  /* 0x00000000000d7919 */ /* 0x004e240000002100 */
.L_x_9658:
[----:B0-----:R-:W-:Y:S05]  /*6f40*/  BSYNC B0 ;  /* 0x0000000000007941 */ /* 0x001fea0003800000 */
.L_x_9656:
[----:B------:R-:W-:-:S13]  /*6f50*/  ISETP.GE.AND P0, PT, R13, c[0x0][0x16c], PT ;  /* 0x00005b000d007a0c */ /* 0x000fda0003f06270 */
[----:B------:R-:W-:Y:S05]  /*6f60*/  @P0 EXIT ;  /* 0x000000000000094d */ /* 0x000fea0003800000 */
[----:B------:R-:W-:Y:S01]  /*6f70*/  ULDC.64 UR12, c[0x0][0x198] ;  /* 0x00006600000c7ab9 */ /* 0x000fe20000000a00 */
[----:B------:R-:W-:Y:S01]  /*6f80*/  BSSY B0, `(.L_x_9659) ;  /* 0x0000062000007945 */ /* 0x000fe20003800000 */
[----:B------:R-:W-:Y:S02]  /*6f90*/  UIMAD UR4, UR15, UR12, URZ ;  /* 0x0000000c0f0472a4 */ /* 0x000fe4000f8e023f */
[----:B------:R-:W-:Y:S02]  /*6fa0*/  ULDC.64 UR8, c[0x0][0x2a8] ;  /* 0x0000aa0000087ab9 */ /* 0x000fe40000000a00 */
[----:B------:R-:W-:Y:S02]  /*6fb0*/  UIMAD UR13, UR14, UR13, UR4 ;  /* 0x0000000d0e0d72a4 */ /* 0x000fe4000f8e0204 */
[----:B------:R-:W-:Y:S02]  /*6fc0*/  ULDC.64 UR10, c[0x0][0x1b8] ;  /* 0x00006e00000a7ab9 */ /* 0x000fe40000000a00 */
[----:B------:R-:W-:-:S02]  /*6fd0*/  UIMAD UR4, UR15, UR8, URZ ;  /* 0x000000080f0472a4 */ /* 0x000fc4000f8e023f */
[----:B------:R-:W-:Y:S02]  /*6fe0*/  UIMAD UR5, UR15, UR10, URZ ;  /* 0x0000000a0f0572a4 */ /* 0x000fe4000f8e023f */
        /* <DEDUP_REMOVED lines=18> */
.L_x_9660:
        /* <DEDUP_REMOVED lines=74> */
.L_x_9659:
[----:B------:R-:W-:Y:S05]  /*75b0*/  EXIT ;  /* 0x000000000000794d */ /* 0x000fea0003800000 */
.L_x_9661:
        /* <DEDUP_REMOVED lines=12> */
.L_x_14707:


//--------------------- .text._Z25selective_scan_bwd_kernelI32Selective_Scan_bwd_kernel_traitsILi32ELi16ELb1ELb0ELb0ELb0ELb1EfN3c107complexIfEEEEv12SSMParamsBwd --------------------------
	.section	.text._Z25selective_scan_bwd_kernelI32Selective_Scan_bwd_kernel_traitsILi32ELi16ELb1ELb0ELb0ELb0ELb1EfN3c107complexIfEEEEv12SSMParamsBwd,"ax",@progbits
	.sectioninfo	@"SHI_REGISTERS=215"
	.align	128
        .global         _Z25selective_scan_bwd_kernelI32Selective_Scan_bwd_kernel_traitsILi32ELi16ELb1ELb0ELb0ELb0ELb1EfN3c107complexIfEEEEv12SSMParamsBwd
        .type           _Z25selective_scan_bwd_kernelI32Selective_Scan_bwd_kernel_traitsILi32ELi16ELb1ELb0ELb0ELb0ELb1EfN3c107complexIfEEEEv12SSMParamsBwd,@function
        .size           _Z25selective_scan_bwd_kernelI32Selective_Scan_bwd_kernel_traitsILi32ELi16ELb1ELb0ELb0ELb0ELb1EfN3c107complexIfEEEEv12SSMParamsBwd,(.L_x_14708 - _Z25selective_scan_bwd_kernelI32Selective_Scan_bwd_kernel_traitsILi32ELi16ELb1ELb0ELb0ELb0ELb1EfN3c107complexIfEEEEv12SSMParamsBwd)
        .other          _Z25selective_scan_bwd_kernelI32Selective_Scan_bwd_kernel_traitsILi32ELi16ELb1ELb0ELb0ELb0ELb1EfN3c107complexIfEEEEv12SSMParamsBwd,@"STO_CUDA_ENTRY STV_DEFAULT"
_Z25selective_scan_bwd_kernelI32Selective_Scan_bwd_kernel_traitsILi32ELi16ELb1ELb0ELb0ELb0ELb1EfN3c107complexIfEEEEv12SSMParamsBwd:
.text._Z25selective_scan_bwd_kernelI32Selective_Scan_bwd_kernel_traitsILi32ELi16ELb1ELb0ELb0ELb0ELb1EfN3c107complexIfEEEEv12SSMParamsBwd:
        /* <DEDUP_REMOVED lines=21> */
[----:B------:R-:W-:Y:S01]  /*0150*/  CS2R R58, SRZ ;  /* 0x00000000003a7805 */ /* 0x000fe2000001ff00 */
        /* <DEDUP_REMOVED lines=16> */
[----:B-1----:R-:W-:Y:S01]  /*0260*/  IMAD.WIDE.U32 R6, R65, c[0x0][0x278], RZ ;  /* 0x00009e0041067a25 */ /* 0x002fe200078e00ff */
[----:B------:R-:W-:-:S03]  /*0270*/  IADD3 R14, P0, R11, R2, RZ ;  /* 0x000000020b0e7210 */ /* 0x000fc60007f1e0ff */
[----:B------:R-:W-:Y:S01]  /*0280*/  IMAD R19, R65, c[0x0][0x27c], R12 ;  /* 0x00009f0041137a24 */ /* 0x000fe200078e020c */
[----:B------:R-:W-:Y:S01]  /*0290*/  IADD3.X R15, R13, R3, R15, P0, !PT ;  /* 0x000000030d0f7210 */ /* 0x000fe200007fe40f */
[----:B------:R-:W-:Y:S01]  /*02a0*/  IMAD.WIDE.U32 R2, R0, c[0x0][0x1e8], R4 ;  /* 0x00007a0000027a25 */ /* 0x000fe200078e0004 */
[----:B------:R-:W-:Y:S02]  /*02b0*/  ISETP.NE.U32.AND P0, PT, RZ, c[0x0][0x260], PT ;  /* 0x00009800ff007a0c */ /* 0x000fe40003f05070 */
[----:B------:R-:W-:Y:S01]  /*02c0*/  IADD3 R7, R7, R19, RZ ;  /* 0x0000001307077210 */ /* 0x000fe20007ffe0ff */
[----:B------:R-:W-:Y:S01]  /*02d0*/  IMAD R17, R63, c[0x0][0x1e8], RZ ;  /* 0x00007a003f117a24 */ /* 0x000fe200078e02ff */
[----:B------:R-:W-:Y:S01]  /*02e0*/  IADD3 R10, P6, R11, R2, RZ ;  /* 0x000000020b0a7210 */ /* 0x000fe20007fde0ff */
[----:B------:R-:W-:Y:S01]  /*02f0*/  IMAD R19, R63, c[0x0][0x280], RZ ;  /* 0x0000a0003f137a24 */ /* 0x000fe200078e02ff */
[----:B------:R-:W-:Y:S01]  /*0300*/  LEA R12, P4, R14, c[0x0][0x240], 0x2 ;  /* 0x000090000e0c7a11 */ /* 0x000fe200078810ff */
[----:B------:R-:W-:Y:S01]  /*0310*/  IMAD.WIDE.U32 R4, R0, c[0x0][0x280], R6 ;  /* 0x0000a00000047a25 */ /* 0x000fe200078e0006 */
[----:B------:R-:W-:-:S03]  /*0320*/  ISETP.NE.AND.EX P0, PT, RZ, c[0x0][0x264], PT, P0 ;  /* 0x00009900ff007a0c */ /* 0x000fc60003f05300 */
[C---:B------:R-:W-:Y:S01]  /*0330*/  IMAD R17, R0.reuse, c[0x0][0x1ec], R17 ;  /* 0x00007b0000117a24 */ /* 0x040fe200078e0211 */
[----:B------:R-:W-:Y:S01]  /*0340*/  IADD3 R11, P3, R11, R4, RZ ;  /* 0x000000040b0b7210 */ /* 0x000fe20007f7e0ff */
[----:B------:R-:W-:-:S03]  /*0350*/  IMAD R6, R0, c[0x0][0x284], R19 ;  /* 0x0000a10000067a24 */ /* 0x000fc600078e0213 */
[C---:B------:R-:W-:Y:S02]  /*0360*/  IADD3.X R3, R13.reuse, R3, R17, P6, !PT ;  /* 0x000000030d037210 */ /* 0x040fe400037fe411 */
[----:B------:R-:W-:Y:S02]  /*0370*/  IADD3.X R6, R13, R5, R6, P3, !PT ;  /* 0x000000050d067210 */ /* 0x000fe40001ffe406 */
[----:B------:R-:W-:Y:S01]  /*0380*/  LEA.HI.X R13, R14, c[0x0][0x244], R15, 0x2, P4 ;  /* 0x000091000e0d7a11 */ /* 0x000fe200020f140f */
[----:B------:R-:W-:Y:S01]  /*0390*/  @P0 IMAD R2, R65, c[0x0][0x164], R0 ;  /* 0x0000590041020a24 */ /* 0x000fe200078e0200 */
[----:B------:R-:W-:Y:S02]  /*03a0*/  ISETP.NE.U32.AND P3, PT, RZ, c[0x0][0x328], PT ;  /* 0x0000ca00ff007a0c */ /* 0x000fe40003f65070 */
[----:B------:R-:W-:Y:S01]  /*03b0*/  ISETP.NE.U32.AND P4, PT, RZ, c[0x0][0x348], PT ;  /* 0x0000d200ff007a0c */ /* 0x000fe20003f85070 */
[----:B------:R-:W-:Y:S01]  /*03c0*/  @P0 IMAD R2, R2, c[0x0][0x174], RZ ;  /* 0x00005d0002020a24 */ /* 0x000fe200078e02ff */
[----:B------:R-:W-:-:S02]  /*03d0*/  ISETP.NE.AND.EX P3, PT, RZ, c[0x0][0x32c], PT, P3 ;  /* 0x0000cb00ff007a0c */ /* 0x000fc40003f65330 */
[----:B------:R-:W-:Y:S01]  /*03e0*/  ISETP.NE.AND.EX P4, PT, RZ, c[0x0][0x34c], PT, P4 ;  /* 0x0000d300ff007a0c */ /* 0x000fe20003f85340 */
[----:B------:R-:W-:Y:S01]  /*03f0*/  @P0 IMAD R2, R2, c[0x0][0x16c], RZ ;  /* 0x00005b0002020a24 */ /* 0x000fe200078e02ff */
[C---:B------:R-:W-:Y:S02]  /*0400*/  LEA R7, P6, R10.reuse, c[0x0][0x248], 0x2 ;  /* 0x000092000a077a11 */ /* 0x040fe400078c10ff */
[----:B------:R-:W-:Y:S02]  /*0410*/  @P0 MOV R61, 0x10 ;  /* 0x00000010003d0802 */ /* 0x000fe40000000f00 */
[----:B------:R-:W-:Y:S02]  /*0420*/  LEA.HI.X R10, R10, c[0x0][0x24c], R3, 0x2, P6 ;  /* 0x000093000a0a7a11 */ /* 0x000fe400030f1403 */
[C---:B------:R-:W-:Y:S01]  /*0430*/  LEA R4, P6, R11.reuse, c[0x0][0x308], 0x2 ;  /* 0x0000c2000b047a11 */ /* 0x040fe200078c10ff */
[----:B------:R-:W-:Y:S02]  /*0440*/  @P0 IMAD.WIDE R60, R2, R61, c[0x0][0x260] ;  /* 0x00009800023c0625 */ /* 0x000fe400078e023d */
[----:B------:R-:W-:Y:S01]  /*0450*/  @!P0 CS2R R60, SRZ ;  /* 0x00000000003c8805 */ /* 0x000fe2000001ff00 */
[----:B------:R-:W-:Y:S01]  /*0460*/  LEA.HI.X R5, R11, c[0x0][0x30c], R6, 0x2, P6 ;  /* 0x0000c3000b057a11 */ /* 0x000fe200030f1406 */
        /* <DEDUP_REMOVED lines=9> */
[----:B------:R-:W-:Y:S02]  /*0500*/  MOV R68, c[0x0][0x174] ;  /* 0x00005d0000447a02 */ /* 0x000fe40000000f00 */
        /* <DEDUP_REMOVED lines=10> */
[----:B------:R4:W0:Y:S08]  /*05b0*/  R2UR UR22, R4 ;  /* 0x00000000041673c2 */ /* 0x00083000000e0000 */
[----:B-12---:R4:W0:Y:S02]  /*05c0*/  R2UR UR23, R5 ;  /* 0x00000000051773c2 */ /* 0x00682400000e0000 */
.L_x_9680:
[----:B------:R-:W-:Y:S01]  /*05d0*/  BAR.SYNC.DEFER_BLOCKING 0x0 ;  /* 0x0000000000007b1d */ /* 0x000fe20000010000 */
[----:B0-2---:R-:W-:-:S02]  /*05e0*/  MOV R2, UR26 ;  /* 0x0000001a00027c02 */ /* 0x005fc40008000f00 */
[----:B------:R-:W-:-:S05]  /*05f0*/  MOV R3, UR27 ;  /* 0x0000001b00037c02 */ /* 0x000fca0008000f00 */
[----:B------:R-:W-:-:S05]  /*0600*/  IMAD.WIDE R2, R70, 0x10, R2 ;  /* 0x0000001046027825 */ /* 0x000fca00078e0202 */
[----:B----4-:R-:W2:Y:S04]  /*0610*/  LDG.E.128 R4, [R2.64] ;  /* 0x0000001202047981 */ /* 0x010ea8000c1e1d00 */
[----:B------:R-:W4:Y:S04]  /*0620*/  LDG.E.128 R24, [R2.64+0x200] ;  /* 0x0002001202187981 */ /* 0x000f28000c1e1d00 */
[----:B------:R-:W5:Y:S04]  /*0630*/  LDG.E.128 R28, [R2.64+0x400] ;  /* 0x00040012021c7981 */ /* 0x000f68000c1e1d00 */
[----:B---3--:R-:W3:Y:S01]  /*0640*/  LDG.E.128 R32, [R2.64+0x600] ;  /* 0x0006001202207981 */ /* 0x008ee2000c1e1d00 */
[----:B------:R-:W-:-:S02]  /*0650*/  SHF.L.U32 R71, R66, 0x6, RZ ;  /* 0x0000000642477819 */ /* 0x000fc400000006ff */
[----:B------:R-:W-:Y:S02]  /*0660*/  MOV R20, UR24 ;  /* 0x0000001800147c02 */ /* 0x000fe40008000f00 */
[----:B------:R-:W-:-:S05]  /*0670*/  MOV R21, UR25 ;  /* 0x0000001900157c02 */ /* 0x000fca0008000f00 */
[----:B------:R-:W-:Y:S01]  /*0680*/  IMAD.WIDE R20, R70, 0x10, R20 ;  /* 0x0000001046147825 */ /* 0x000fe200078e0214 */
[----:B--2---:R-:W-:Y:S04]  /*0690*/  STS.128 [R66.X16], R4 ;  /* 0x0000000442007388 */ /* 0x004fe8000000cc00 */
[----:B----4-:R0:W-:Y:S04]  /*06a0*/  STS.128 [R66.X16+0x200], R24 ;  /* 0x0002001842007388 */ /* 0x0101e8000000cc00 */
[----:B-----5:R1:W-:Y:S04]  /*06b0*/  STS.128 [R66.X16+0x400], R28 ;  /* 0x0004001c42007388 */ /* 0x0203e8000000cc00 */
[----:B---3--:R2:W-:Y:S01]  /*06c0*/  STS.128 [R66.X16+0x600], R32 ;  /* 0x0006002042007388 */ /* 0x0085e2000000cc00 */
[----:B------:R-:W-:-:S06]  /*06d0*/  NOP ;  /* 0x0000000000007918 */ /* 0x000fcc0000000000 */
[----:B------:R-:W-:Y:S04]  /*06e0*/  LDS.128 R16, [R71] ;  /* 0x0000000047107984 */ /* 0x000fe80000000c00 */
[----:B------:R-:W-:Y:S04]  /*06f0*/  LDS.128 R12, [R71+0x10] ;  /* 0x00001000470c7984 */ /* 0x000fe80000000c00 */
[----:B------:R-:W-:Y:S04]  /*0700*/  LDS.128 R8, [R71+0x20] ;  /* 0x0000200047087984 */ /* 0x000fe80000000c00 */
[----:B------:R-:W-:Y:S04]  /*0710*/  LDS.128 R4, [R71+0x30] ;  /* 0x0000300047047984 */ /* 0x000fe80000000c00 */
        /* <DEDUP_REMOVED lines=10> */
[----:B--2---:R0:W-:Y:S04]  /*07c0*/  STS.128 [R66.X16+0x400], R32 ;  /* 0x0004002042007388 */ /* 0x0041e8000000cc00 */
[----:B-----5:R1:W-:Y:S01]  /*07d0*/  STS.128 [R66.X16+0x600], R36 ;  /* 0x0006002442007388 */ /* 0x0203e2000000cc00 */
[----:B------:R-:W-:-:S06]  /*07e0*/  NOP ;  /* 0x0000000000007918 */ /* 0x000fcc0000000000 */
[----:B------:R-:W-:Y:S04]  /*07f0*/  LDS.128 R84, [R71] ;  /* 0x0000000047547984 */ /* 0x000fe80000000c00 */
[----:B------:R-:W-:Y:S04]  /*0800*/  LDS.128 R80, [R71+0x10] ;  /* 0x0000100047507984 */ /* 0x000fe80000000c00 */
[----:B------:R-:W-:Y:S04]  /*0810*/  LDS.128 R76, [R71+0x20] ;  /* 0x00002000474c7984 */ /* 0x000fe80000000c00 */
[----:B------:R-:W-:Y:S04]  /*0820*/  LDS.128 R52, [R71+0x30] ;  /* 0x0000300047347984 */ /* 0x000fe80000000c00 */
[----:B------:R-:W-:Y:S06]  /*0830*/  BAR.SYNC.DEFER_BLOCKING 0x0 ;  /* 0x0000000000007b1d */ /* 0x000fec0000010000 */
[----:B------:R-:W2:Y:S04]  /*0840*/  LDG.E.128 R40, [R22.64] ;  /* 0x0000001216287981 */ /* 0x000ea8000c1e1d00 */
[----:B------:R-:W3:Y:S04]  /*0850*/  LDG.E.128 R44, [R22.64+0x200] ;  /* 0x00020012162c7981 */ /* 0x000ee8000c1e1d00 */
[----:B0-----:R-:W4:Y:S04]  /*0860*/  LDG.E.128 R32, [R22.64+0x400] ;  /* 0x0004001216207981 */ /* 0x001f28000c1e1d00 */
[----:B-1----:R-:W5:Y:S01]  /*0870*/  LDG.E.128 R36, [R22.64+0x600] ;  /* 0x0006001216247981 */ /* 0x002f62000c1e1d00 */
        /* <DEDUP_REMOVED lines=12> */
[----:B------:R-:W-:Y:S01]  /*0940*/  IMAD.WIDE R28, R70, 0x10, R28 ;  /* 0x00000010461c7825 */ /* 0x000fe200078e021c */
[----:B--2---:R0:W-:Y:S04]  /*0950*/  STS.128 [R66.X16], R40 ;  /* 0x0000002842007388 */ /* 0x0041e8000000cc00 */
[----:B---3--:R-:W-:Y:S04]  /*0960*/  STS.128 [R66.X16+0x200], R44 ;  /* 0x0002002c42007388 */ /* 0x008fe8000000cc00 */
[----:B----4-:R1:W-:Y:S04]  /*0970*/  STS.128 [R66.X16+0x400], R32 ;  /* 0x0004002042007388 */ /* 0x0103e8000000cc00 */
[----:B-----5:R-:W-:Y:S01]  /*0980*/  STS.128 [R66.X16+0x600], R36 ;  /* 0x0006002442007388 */ /* 0x020fe2000000cc00 */
[----:B------:R-:W-:-:S06]  /*0990*/  NOP ;  /* 0x0000000000007918 */ /* 0x000fcc0000000000 */
[----:B------:R-:W-:Y:S04]  /*09a0*/  LDS.128 R108, [R71] ;  /* 0x00000000476c7984 */ /* 0x000fe80000000c00 */
[----:B------:R-:W-:Y:S04]  /*09b0*/  LDS.128 R100, [R71+0x10] ;  /* 0x0000100047647984 */ /* 0x000fe80000000c00 */
[----:B------:R-:W-:Y:S04]  /*09c0*/  LDS.128 R20, [R71+0x20] ;  /* 0x0000200047147984 */ /* 0x000fe80000000c00 */
[----:B------:R-:W-:Y:S04]  /*09d0*/  LDS.128 R24, [R71+0x30] ;  /* 0x0000300047187984 */ /* 0x000fe80000000c00 */
[----:B------:R-:W-:Y:S06]  /*09e0*/  BAR.SYNC.DEFER_BLOCKING 0x0 ;  /* 0x0000000000007b1d */ /* 0x000fec0000010000 */
[----:B0-----:R-:W2:Y:S04]  /*09f0*/  LDG.E.128 R40, [R28.64] ;  /* 0x000000121c287981 */ /* 0x001ea8000c1e1d00 */
[----:B------:R-:W3:Y:S04]  /*0a00*/  LDG.E.128 R88, [R28.64+0x200] ;  /* 0x000200121c587981 */ /* 0x000ee8000c1e1d00 */
[----:B------:R-:W4:Y:S04]  /*0a10*/  LDG.E.128 R92, [R28.64+0x400] ;  /* 0x000400121c5c7981 */ /* 0x000f28000c1e1d00 */
[----:B------:R-:W5:Y:S01]  /*0a20*/  LDG.E.128 R96, [R28.64+0x600] ;  /* 0x000600121c607981 */ /* 0x000f62000c1e1d00 */
[----:B------:R-:W-:-:S04]  /*0a30*/  IMAD R30, R62, c[0x0][0x200], RZ ;  /* 0x000080003e1e7a24 */ /* 0x000fc800078e02ff */
[C---:B-1----:R-:W-:Y:S02]  /*0a40*/  IMAD R33, R65.reuse, c[0x0][0x204], R30 ;  /* 0x0000810041217a24 */ /* 0x042fe400078e021e */
        /* <DEDUP_REMOVED lines=10> */
[----:B---3--:R1:W-:Y:S04]  /*0af0*/  STS.128 [R66.X16+0x200], R88 ;  /* 0x0002005842007388 */ /* 0x0083e8000000cc00 */
[----:B----4-:R-:W-:Y:S04]  /*0b00*/  STS.128 [R66.X16+0x400], R92 ;  /* 0x0004005c42007388 */ /* 0x010fe8000000cc00 */
[----:B-----5:R-:W-:Y:S01]  /*0b10*/  STS.128 [R66.X16+0x600], R96 ;  /* 0x0006006042007388 */ /* 0x020fe2000000cc00 */
[----:B------:R-:W-:-:S06]  /*0b20*/  NOP ;  /* 0x0000000000007918 */ /* 0x000fcc0000000000 */
[----:B------:R-:W2:Y:S04]  /*0b30*/  LDS.128 R104, [R71] ;  /* 0x0000000047687984 */ /* 0x000ea80000000c00 */
[----:B------:R-:W3:Y:S04]  /*0b40*/  LDS.128 R112, [R71+0x10] ;  /* 0x0000100047707984 */ /* 0x000ee80000000c00 */
[----:B------:R-:W4:Y:S04]  /*0b50*/  LDS.128 R48, [R71+0x20] ;  /* 0x0000200047307984 */ /* 0x000f280000000c00 */
[----:B------:R-:W2:Y:S04]  /*0b60*/  LDS.128 R28, [R71+0x30] ;  /* 0x00003000471c7984 */ /* 0x000ea80000000c00 */
[----:B------:R-:W-:Y:S06]  /*0b70*/  BAR.SYNC.DEFER_BLOCKING 0x0 ;  /* 0x0000000000007b1d */ /* 0x000fec0000010000 */
[----:B0-----:R0:W5:Y:S04]  /*0b80*/  LDG.E.128 R40, [R44.64] ;  /* 0x000000122c287981 */ /* 0x001168000c1e1d00 */
[----:B------:R0:W5:Y:S04]  /*0b90*/  LDG.E.128 R32, [R44.64+0x200] ;  /* 0x000200122c207981 */ /* 0x000168000c1e1d00 */
[----:B------:R0:W5:Y:S04]  /*0ba0*/  LDG.E.128 R36, [R44.64+0x400] ;  /* 0x000400122c247981 */ /* 0x000168000c1e1d00 */
[----:B-1----:R0:W5:Y:S01]  /*0bb0*/  LDG.E.128 R88, [R44.64+0x600] ;  /* 0x000600122c587981 */ /* 0x002162000c1e1d00 */
[----:B--2---:R-:W-:-:S02]  /*0bc0*/  FMUL.FTZ R46, R104, -1.4426950216293334961 ;  /* 0xbfb8aa3b682e7820 */ /* 0x004fc40000410000 */
[----:B------:R-:W-:Y:S02]  /*0bd0*/  FMUL.FTZ R47, R105, -1.4426950216293334961 ;  /* 0xbfb8aa3b692f7820 */ /* 0x000fe40000410000 */
[----:B------:R-:W-:Y:S02]  /*0be0*/  FMUL.FTZ R72, R106, -1.4426950216293334961 ;  /* 0xbfb8aa3b6a487820 */ /* 0x000fe40000410000 */
[----:B------:R-:W1:Y:S01]  /*0bf0*/  MUFU.EX2 R46, R46 ;  /* 0x0000002e002e7308 */ /* 0x000e620000000800 */
[----:B---3--:R-:W-:Y:S02]  /*0c00*/  FMUL.FTZ R92, R114, -1.4426950216293334961 ;  /* 0xbfb8aa3b725c7820 */ /* 0x008fe40000410000 */
[----:B0-----:R-:W-:Y:S02]  /*0c10*/  FMUL.FTZ R44, R113, -1.4426950216293334961 ;  /* 0xbfb8aa3b712c7820 */ /* 0x001fe40000410000 */
[----:B------:R-:W-:Y:S02]  /*0c20*/  FMUL.FTZ R93, R115, -1.4426950216293334961 ;  /* 0xbfb8aa3b735d7820 */ /* 0x000fe40000410000 */
[----:B----4-:R-:W-:Y:S01]  /*0c30*/  FMUL.FTZ R95, R48, -1.4426950216293334961 ;  /* 0xbfb8aa3b305f7820 */ /* 0x010fe20000410000 */
        /* <DEDUP_REMOVED lines=8> */
[----:B------:R-:W-:-:S02]  /*0cc0*/  FMUL.FTZ R98, R49, -1.4426950216293334961 ;  /* 0xbfb8aa3b31627820 */ /* 0x000fc40000410000 */
[----:B------:R-:W-:Y:S01]  /*0cd0*/  FMUL.FTZ R99, R50, -1.4426950216293334961 ;  /* 0xbfb8aa3b32637820 */ /* 0x000fe20000410000 */
[----:B------:R1:W2:Y:S01]  /*0ce0*/  MUFU.EX2 R45, R44 ;  /* 0x0000002c002d7308 */ /* 0x0002a20000000800 */
[----:B0-----:R-:W-:Y:S02]  /*0cf0*/  FADD.FTZ R47, R47, 1 ;  /* 0x3f8000002f2f7421 */ /* 0x001fe40000010000 */
[----:B------:R-:W-:-:S05]  /*0d00*/  FMUL.FTZ R120, R31, -1.4426950216293334961 ;  /* 0xbfb8aa3b1f787820 */ /* 0x000fca0000410000 */
[----:B------:R-:W0:Y:S01]  /*0d10*/  MUFU.EX2 R94, R92 ;  /* 0x0000005c005e7308 */ /* 0x000e220000000800 */
[----:B-1----:R-:W-:-:S07]  /*0d20*/  FMUL.FTZ R44, R51, -1.4426950216293334961 ;  /* 0xbfb8aa3b332c7820 */ /* 0x002fce0000410000 */
[----:B------:R1:W3:Y:S01]  /*0d30*/  MUFU.EX2 R116, R44 ;  /* 0x0000002c00747308 */ /* 0x0002e20000000800 */
[----:B--2---:R-:W-:-:S07]  /*0d40*/  FADD.FTZ R130, R45, 1 ;  /* 0x3f8000002d827421 */ /* 0x004fce0000010000 */
[----:B------:R-:W2:Y:S01]  /*0d50*/  MUFU.EX2 R96, R93 ;  /* 0x0000005d00607308 */ /* 0x000ea20000000800 */
[----:B-1----:R-:W-:Y:S02]  /*0d60*/  FADD.FTZ R44, R72, 1 ;  /* 0x3f800000482c7421 */ /* 0x002fe40000010000 */
[----:B0-----:R-:W-:-:S05]  /*0d70*/  FADD.FTZ R94, R94, 1 ;  /* 0x3f8000005e5e7421 */ /* 0x001fca0000010000 */
[----:B------:R-:W0:Y:S01]  /*0d80*/  MUFU.EX2 R97, R95 ;  /* 0x0000005f00617308 */ /* 0x000e220000000800 */
[----:B---3--:R-:W-:-:S07]  /*0d90*/  FADD.FTZ R116, R116, 1 ;  /* 0x3f80000074747421 */ /* 0x008fce0000010000 */
[----:B------:R-:W1:Y:S01]  /*0da0*/  MUFU.RCP R93, R46 ;  /* 0x0000002e005d7308 */ /* 0x000e620000001000 */
[----:B--2---:R-:W-:-:S07]  /*0db0*/  FADD.FTZ R96, R96, 1 ;  /* 0x3f80000060607421 */ /* 0x004fce0000010000 */
[----:B------:R-:W2:Y:S01]  /*0dc0*/  MUFU.RCP R92, R47 ;  /* 0x0000002f005c7308 */ /* 0x000ea20000001000 */
[----:B0-----:R-:W-:-:S07]  /*0dd0*/  FADD.FTZ R97, R97, 1 ;  /* 0x3f80000061617421 */ /* 0x001fce0000010000 */
[----:B------:R-:W0:Y:S01]  /*0de0*/  MUFU.RCP R95, R44 ;  /* 0x0000002c005f7308 */ /* 0x000e220000001000 */
[----:B-1----:R-:W-:-:S07]  /*0df0*/  FMUL.FTZ R131, R104, R93 ;  /* 0x0000005d68837220 */ /* 0x002fce0000410000 */
[----:B------:R-:W1:Y:S01]  /*0e00*/  MUFU.EX2 R74, R74 ;  /* 0x0000004a004a7308 */ /* 0x000e620000000800 */
[----:B--2---:R-:W-:-:S07]  /*0e10*/  FMUL.FTZ R128, R105, R92 ;  /* 0x0000005c69807220 */ /* 0x004fce0000410000 */
[----:B------:R-:W2:Y:S01]  /*0e20*/  MUFU.EX2 R75, R75 ;  /* 0x0000004b004b7308 */ /* 0x000ea20000000800 */
[----:B0-----:R-:W-:-:S07]  /*0e30*/  FMUL.FTZ R141, R106, R95 ;  /* 0x0000005f6a8d7220 */ /* 0x001fce0000410000 */
[----:B------:R-:W-:Y:S01]  /*0e40*/  MUFU.EX2 R118, R118 ;  /* 0x0000007600767308 */ /* 0x000fe20000000800 */
[----:B-1----:R-:W-:Y:S02]  /*0e50*/  FADD.FTZ R72, R74, 1 ;  /* 0x3f8000004a487421 */ /* 0x002fe40000010000 */
[----:B--2---:R-:W-:-:S05]  /*0e60*/  FADD.FTZ R75, R75, 1 ;  /* 0x3f8000004b4b7421 */ /* 0x004fca0000010000 */
[----:B------:R-:W-:Y:S08]  /*0e70*/  MUFU.EX2 R117, R117 ;  /* 0x0000007500757308 */ /* 0x000ff00000000800 */
[----:B------:R-:W-:Y:S08]  /*0e80*/  MUFU.RCP R72, R72 ;  /* 0x0000004800487308 */ /* 0x000ff00000001000 */
[----:B------:R-:W-:Y:S08]  /*0e90*/  MUFU.RCP R129, R75 ;  /* 0x0000004b00817308 */ /* 0x000ff00000001000 */
[----:B------:R-:W-:Y:S08]  /*0ea0*/  MUFU.EX2 R119, R119 ;  /* 0x0000007700777308 */ /* 0x000ff00000000800 */
[----:B------:R-:W0:Y:S08]  /*0eb0*/  MUFU.EX2 R98, R98 ;  /* 0x0000006200627308 */ /* 0x000e300000000800 */
[----:B------:R-:W1:Y:S08]  /*0ec0*/  MUFU.EX2 R99, R99 ;  /* 0x0000006300637308 */ /* 0x000e700000000800 */
[----:B------:R-:W-:Y:S01]  /*0ed0*/  MUFU.RCP R140, R116 ;  /* 0x00000074008c7308 */ /* 0x000fe20000001000 */
[----:B0-----:R-:W-:-:S07]  /*0ee0*/  FADD.FTZ R98, R98, 1 ;  /* 0x3f80000062627421 */ /* 0x001fce0000010000 */
[----:B------:R0:W2:Y:S01]  /*0ef0*/  MUFU.RCP R139, R94 ;  /* 0x0000005e008b7308 */ /* 0x0000a20000001000 */
[----:B-1----:R-:W-:-:S07]  /*0f00*/  FADD.FTZ R99, R99, 1 ;  /* 0x3f80000063637421 */ /* 0x002fce0000010000 */
[----:B------:R-:W1:Y:S01]  /*0f10*/  MUFU.RCP R130, R130 ;  /* 0x0000008200827308 */ /* 0x000e620000001000 */
[----:B0-----:R-:W-:-:S07]  /*0f20*/  FADD.FTZ R94, R119, 1 ;  /* 0x3f800000775e7421 */ /* 0x001fce0000010000 */
[----:B------:R-:W0:Y:S08]  /*0f30*/  MUFU.RCP R136, R96 ;  /* 0x0000006000887308 */ /* 0x000e300000001000 */
[----:B------:R3:W4:Y:S08]  /*0f40*/  MUFU.EX2 R121, R120 ;  /* 0x0000007800797308 */ /* 0x0007300000000800 */
[----:B------:R-:W0:Y:S08]  /*0f50*/  MUFU.RCP R138, R98 ;  /* 0x00000062008a7308 */ /* 0x000e300000001000 */
[----:B------:R-:W0:Y:S08]  /*0f60*/  MUFU.RCP R143, R99 ;  /* 0x00000063008f7308 */ /* 0x000e300000001000 */
[----:B------:R-:W0:Y:S08]  /*0f70*/  MUFU.RCP R137, R97 ;  /* 0x0000006100897308 */ /* 0x000e300000001000 */
[----:B------:R-:W-:Y:S01]  /*0f80*/  MUFU.RCP R147, R94 ;  /* 0x0000005e00937308 */ /* 0x000fe20000001000 */
[----:B-----5:R5:W-:Y:S04]  /*0f90*/  STS.128 [R66.X16], R40 ;  /* 0x0000002842007388 */ /* 0x020be8000000cc00 */
[----:B------:R0:W-:Y:S04]  /*0fa0*/  STS.128 [R66.X16+0x200], R32 ;  /* 0x0002002042007388 */ /* 0x0001e8000000cc00 */
[----:B------:R1:W-:Y:S04]  /*0fb0*/  STS.128 [R66.X16+0x400], R36 ;  /* 0x0004002442007388 */ /* 0x0003e8000000cc00 */
[----:B------:R1:W-:Y:S01]  /*0fc0*/  STS.128 [R66.X16+0x600], R88 ;  /* 0x0006005842007388 */ /* 0x0003e2000000cc00 */
[----:B------:R-:W-:-:S06]  /*0fd0*/  NOP ;  /* 0x0000000000007918 */ /* 0x000fcc0000000000 */
[----:B------:R-:W2:Y:S01]  /*0fe0*/  LDS.128 R44, [R71] ;  /* 0x00000000472c7984 */ /* 0x000ea20000000c00 */
[----:B-----5:R-:W-:Y:S01]  /*0ff0*/  IMAD R40, R62, c[0x0][0x2e8], RZ ;  /* 0x0000ba003e287a24 */ /* 0x020fe200078e02ff */
[----:B0-----:R-:W-:Y:S01]  /*1000*/  MOV R34, c[0x0][0x16c] ;  /* 0x00005b0000227a02 */ /* 0x001fe20000000f00 */
[----:B------:R-:W-:-:S03]  /*1010*/  IMAD.WIDE.U32 R32, R65, c[0x0][0x2e8], R2 ;  /* 0x0000ba0041207a25 */ /* 0x000fc600078e0002 */
[----:B------:R-:W-:Y:S01]  /*1020*/  ISETP.GE.AND P1, PT, R34, 0x1, PT ;  /* 0x000000012200780c */ /* 0x000fe20003f26270 */
[----:B------:R-:W-:Y:S02]  /*1030*/  IMAD R35, R65, c[0x0][0x2ec], R40 ;  /* 0x0000bb0041237a24 */ /* 0x000fe400078e0228 */
[----:B------:R-:W0:Y:S01]  /*1040*/  LDS.128 R40, [R71+0x10] ;  /* 0x0000100047287984 */ /* 0x000e220000000c00 */
[----:B-1----:R-:W-:Y:S02]  /*1050*/  FADD.FTZ R37, -R95, 1 ;  /* 0x3f8000005f257421 */ /* 0x002fe40000010100 */
[----:B------:R-:W-:Y:S01]  /*1060*/  IADD3 R33, R33, R35, RZ ;  /* 0x0000002321217210 */ /* 0x000fe20007ffe0ff */
[----:B------:R-:W-:Y:S02]  /*1070*/  IMAD R35, R63, c[0x0][0x2f0], RZ ;  /* 0x0000bc003f237a24 */ /* 0x000fe400078e02ff */
[----:B------:R-:W-:Y:S02]  /*1080*/  FADD.FTZ R34, -R92, 1 ;  /* 0x3f8000005c227421 */ /* 0x000fe40000010100 */
[----:B------:R-:W-:-:S02]  /*1090*/  IMAD R35, R0, c[0x0][0x2f4], R35 ;  /* 0x0000bd0000237a24 */ /* 0x000fc400078e0223 */
[----:B------:R-:W-:-:S04]  /*10a0*/  IMAD.WIDE.U32 R32, R0, c[0x0][0x2f0], R32 ;  /* 0x0000bc0000207a25 */ /* 0x000fc800078e0020 */
[----:B------:R-:W-:Y:S01]  /*10b0*/  FADD.FTZ R90, R118, 1 ;  /* 0x3f800000765a7421 */ /* 0x000fe20000010000 */
[----:B------:R-:W-:Y:S01]  /*10c0*/  IADD3 R35, R33, R35, RZ ;  /* 0x0000002321237210 */ /* 0x000fe20007ffe0ff */
[----:B------:R-:W-:Y:S01]  /*10d0*/  FADD.FTZ R33, -R93, 1 ;  /* 0x3f8000005d217421 */ /* 0x000fe20000010100 */
[----:B------:R-:W-:Y:S01]  /*10e0*/  LEA R74, P0, R32, c[0x0][0x338], 0x2 ;  /* 0x0000ce00204a7a11 */ /* 0x000fe200078010ff */
[----:B------:R-:W-:Y:S01]  /*10f0*/  FFMA.FTZ R34, R105, R34, 1 ;  /* 0x3f80000069227423 */ /* 0x000fe20000010022 */
[----:B------:R-:W1:Y:S01]  /*1100*/  MUFU.RCP R142, R90 ;  /* 0x0000005a008e7308 */ /* 0x000e620000001000 */
[----:B------:R-:W-:Y:S01]  /*1110*/  FFMA.FTZ R33, R104, R33, 1 ;  /* 0x3f80000068217423 */ /* 0x000fe20000010021 */
[----:B------:R-:W-:Y:S01]  /*1120*/  LEA.HI.X R75, R32, c[0x0][0x33c], R35, 0x2, P0 ;  /* 0x0000cf00204b7a11 */ /* 0x000fe200000f1423 */
[----:B------:R-:W-:Y:S01]  /*1130*/  FFMA.FTZ R89, R106, R37, 1 ;  /* 0x3f8000006a597423 */ /* 0x000fe20000010025 */
[----:B------:R-:W-:Y:S01]  /*1140*/  ISETP.NE.U32.AND P0, PT, RZ, c[0x0][0x270], PT ;  /* 0x00009c00ff007a0c */ /* 0x000fe20003f05070 */
[----:B------:R-:W-:-:S02]  /*1150*/  FADD.FTZ R88, R117, 1 ;  /* 0x3f80000075587421 */ /* 0x000fc40000010000 */
[----:B------:R-:W-:Y:S01]  /*1160*/  IMAD.WIDE R74, R70, 0x10, R74 ;  /* 0x00000010464a7825 */ /* 0x000fe200078e024a */
[----:B------:R-:W-:Y:S01]  /*1170*/  ISETP.NE.AND.EX P0, PT, RZ, c[0x0][0x274], PT, P0 ;  /* 0x00009d00ff007a0c */ /* 0x000fe20003f05300 */
[----:B------:R5:W-:Y:S02]  /*1180*/  MUFU.RCP R145, R88 ;  /* 0x0000005800917308 */ /* 0x000be40000001000 */
[----:B--2---:R-:W-:Y:S02]  /*1190*/  FMUL.FTZ R36, R110, R46 ;  /* 0x0000002e6e247220 */ /* 0x004fe40000410000 */
[----:B------:R-:W-:Y:S02]  /*11a0*/  FMUL.FTZ R32, R108, R44 ;  /* 0x0000002c6c207220 */ /* 0x000fe40000410000 */
[----:B------:R-:W-:Y:S02]  /*11b0*/  FMUL.FTZ R35, R109, R45 ;  /* 0x0000002d6d237220 */ /* 0x000fe40000410000 */
[----:B------:R-:W-:-:S02]  /*11c0*/  FMUL.FTZ R32, R93, R32 ;  /* 0x000000205d207220 */ /* 0x000fc40000410000 */
[----:B------:R-:W-:Y:S02]  /*11d0*/  FMUL.FTZ R35, R92, R35 ;  /* 0x000000235c237220 */ /* 0x000fe40000410000 */
[----:B------:R-:W-:Y:S02]  /*11e0*/  FMUL.FTZ R118, R95, R36 ;  /* 0x000000245f767220 */ /* 0x000fe40000410000 */
[----:B------:R-:W2:Y:S01]  /*11f0*/  LDS.128 R36, [R71+0x20] ;  /* 0x0000200047247984 */ /* 0x000ea20000000c00 */
[----:B------:R-:W-:Y:S02]  /*1200*/  FMUL.FTZ R116, R32, R33 ;  /* 0x0000002120747220 */ /* 0x000fe40000410000 */
[----:B------:R-:W-:Y:S02]  /*1210*/  FMUL.FTZ R117, R35, R34 ;  /* 0x0000002223757220 */ /* 0x000fe40000410000 */
[----:B------:R-:W-:Y:S02]  /*1220*/  FADD.FTZ R32, -R72, 1 ;  /* 0x3f80000048207421 */ /* 0x000fe40000010100 */
[----:B------:R-:W-:-:S02]  /*1230*/  FADD.FTZ R35, -R129, 1 ;  /* 0x3f80000081237421 */ /* 0x000fc40000010100 */
[----:B------:R-:W-:Y:S02]  /*1240*/  FMUL.FTZ R33, R111, R47 ;  /* 0x0000002f6f217220 */ /* 0x000fe40000410000 */
[----:B0-----:R-:W-:Y:S02]  /*1250*/  FMUL.FTZ R34, R100, R40 ;  /* 0x0000002864227220 */ /* 0x001fe40000410000 */
[----:B------:R-:W-:Y:S02]  /*1260*/  FFMA.FTZ R32, R107, R32, 1 ;  /* 0x3f8000006b207423 */ /* 0x000fe40000010020 */
[----:B------:R-:W-:Y:S02]  /*1270*/  FFMA.FTZ R35, R112, R35, 1 ;  /* 0x3f80000070237423 */ /* 0x000fe40000010023 */
[----:B------:R-:W-:Y:S02]  /*1280*/  FMUL.FTZ R33, R72, R33 ;  /* 0x0000002148217220 */ /* 0x000fe40000410000 */
[----:B------:R-:W-:-:S02]  /*1290*/  FMUL.FTZ R34, R129, R34 ;  /* 0x0000002281227220 */ /* 0x000fc40000410000 */
[----:B------:R-:W-:Y:S02]  /*12a0*/  FMUL.FTZ R119, R33, R32 ;  /* 0x0000002021777220 */ /* 0x000fe40000410000 */
[----:B---3--:R-:W-:Y:S02]  /*12b0*/  FMUL.FTZ R120, R34, R35 ;  /* 0x0000002322787220 */ /* 0x008fe40000410000 */
[----:B------:R-:W0:Y:S01]  /*12c0*/  LDS.128 R32, [R71+0x30] ;  /* 0x0000300047207984 */ /* 0x000e220000000c00 */
[----:B------:R-:W-:Y:S02]  /*12d0*/  FMUL.FTZ R118, R118, R89 ;  /* 0x0000005976767220 */ /* 0x000fe40000410000 */
[----:B------:R-:W-:Y:S01]  /*12e0*/  FADD.FTZ R89, -R139, 1 ;  /* 0x3f8000008b597421 */ /* 0x000fe20000010100 */
[----:B------:R-:W-:Y:S01]  /*12f0*/  BAR.SYNC.DEFER_BLOCKING 0x0 ;  /* 0x0000000000007b1d */ /* 0x000fe20000010000 */
[----:B-----5:R-:W-:Y:S02]  /*1300*/  FADD.FTZ R88, -R130, 1 ;  /* 0x3f80000082587421 */ /* 0x020fe40000010100 */
[----:B------:R-:W-:-:S02]  /*1310*/  FFMA.FTZ R91, R114, R89, 1 ;  /* 0x3f800000725b7423 */ /* 0x000fc40000010059 */
[----:B------:R-:W-:Y:S02]  /*1320*/  FADD.FTZ R92, -R136, 1 ;  /* 0x3f800000885c7421 */ /* 0x000fe40000010100 */
[----:B------:R-:W-:Y:S02]  /*1330*/  FMUL.FTZ R89, R101, R41 ;  /* 0x0000002965597220 */ /* 0x000fe40000410000 */
[----:B------:R-:W-:Y:S02]  /*1340*/  FMUL.FTZ R90, R102, R42 ;  /* 0x0000002a665a7220 */ /* 0x000fe40000410000 */
[----:B------:R-:W-:Y:S02]  /*1350*/  FMUL.FTZ R93, R103, R43 ;  /* 0x0000002b675d7220 */ /* 0x000fe40000410000 */
[----:B----4-:R-:W-:Y:S02]  /*1360*/  FADD.FTZ R95, R121, 1 ;  /* 0x3f800000795f7421 */ /* 0x010fe40000010000 */
[----:B------:R-:W-:-:S02]  /*1370*/  FFMA.FTZ R88, R113, R88, 1 ;  /* 0x3f80000071587423 */ /* 0x000fc40000010058 */
[----:B------:R-:W-:Y:S01]  /*1380*/  FFMA.FTZ R92, R115, R92, 1 ;  /* 0x3f800000735c7423 */ /* 0x000fe2000001005c */
[----:B------:R3:W4:Y:S01]  /*1390*/  MUFU.RCP R144, R95 ;  /* 0x0000005f00907308 */ /* 0x0007220000001000 */
[----:B------:R-:W-:Y:S02]  /*13a0*/  FMUL.FTZ R89, R130, R89 ;  /* 0x0000005982597220 */ /* 0x000fe40000410000 */
[----:B------:R-:W-:Y:S02]  /*13b0*/  FMUL.FTZ R90, R139, R90 ;  /* 0x0000005a8b5a7220 */ /* 0x000fe40000410000 */
[----:B------:R-:W-:Y:S01]  /*13c0*/  FMUL.FTZ R93, R136, R93 ;  /* 0x0000005d885d7220 */ /* 0x000fe20000410000 */
[----:B------:R5:W-:Y:S01]  /*13d0*/  STS.128 [R71], R116 ;  /* 0x0000007447007388 */ /* 0x000be20000000c00 */
[----:B------:R-:W-:Y:S02]  /*13e0*/  FMUL.FTZ R121, R89, R88 ;  /* 0x0000005859797220 */ /* 0x000fe40000410000 */
[----:B------:R-:W-:-:S02]  /*13f0*/  FMUL.FTZ R122, R90, R91 ;  /* 0x0000005b5a7a7220 */ /* 0x000fc40000410000 */
[----:B------:R-:W-:Y:S02]  /*1400*/  FMUL.FTZ R123, R93, R92 ;  /* 0x0000005c5d7b7220 */ /* 0x000fe40000410000 */
[----:B------:R-:W-:Y:S02]  /*1410*/  FADD.FTZ R88, -R138, 1 ;  /* 0x3f8000008a587421 */ /* 0x000fe40000010100 */
[----:B------:R-:W-:Y:S01]  /*1420*/  FADD.FTZ R91, -R143, 1 ;  /* 0x3f8000008f5b7421 */ /* 0x000fe20000010100 */
[----:B------:R-:W-:Y:S01]  /*1430*/  STS.128 [R71+0x10], R120 ;  /* 0x0000107847007388 */ /* 0x000fe20000000c00 */
[----:B------:R-:W-:Y:S02]  /*1440*/  FADD.FTZ R92, -R140, 1 ;  /* 0x3f8000008c5c7421 */ /* 0x000fe40000010100 */
[----:B------:R-:W-:Y:S02]  /*1450*/  FFMA.FTZ R90, R49, R88, 1 ;  /* 0x3f800000315a7423 */ /* 0x000fe40000010058 */
[----:B------:R-:W-:-:S02]  /*1460*/  FFMA.FTZ R93, R50, R91, 1 ;  /* 0x3f800000325d7423 */ /* 0x000fc4000001005b */
[----:B------:R-:W-:Y:S02]  /*1470*/  FFMA.FTZ R94, R51, R92, 1 ;  /* 0x3f800000335e7423 */ /* 0x000fe4000001005c */
[----:B------:R-:W-:Y:S02]  /*1480*/  FADD.FTZ R89, -R137, 1 ;  /* 0x3f80000089597421 */ /* 0x000fe40000010100 */
[----:B--2---:R-:W-:Y:S02]  /*1490*/  FMUL.FTZ R88, R20, R36 ;  /* 0x0000002414587220 */ /* 0x004fe40000410000 */
[----:B------:R-:W-:Y:S02]  /*14a0*/  FMUL.FTZ R91, R21, R37 ;  /* 0x00000025155b7220 */ /* 0x000fe40000410000 */
[----:B------:R-:W-:Y:S02]  /*14b0*/  FMUL.FTZ R92, R22, R38 ;  /* 0x00000026165c7220 */ /* 0x000fe40000410000 */
[----:B------:R-:W-:-:S02]  /*14c0*/  FFMA.FTZ R89, R48, R89, 1 ;  /* 0x3f80000030597423 */ /* 0x000fc40000010059 */
[----:B---3--:R-:W-:Y:S02]  /*14d0*/  FMUL.FTZ R95, R23, R39 ;  /* 0x00000027175f7220 */ /* 0x008fe40000410000 */
[----:B------:R-:W-:Y:S02]  /*14e0*/  FMUL.FTZ R88, R137, R88 ;  /* 0x0000005889587220 */ /* 0x000fe40000410000 */
[----:B------:R-:W-:Y:S02]  /*14f0*/  FMUL.FTZ R91, R138, R91 ;  /* 0x0000005b8a5b7220 */ /* 0x000fe40000410000 */
[----:B------:R-:W-:Y:S02]  /*1500*/  FMUL.FTZ R92, R143, R92 ;  /* 0x0000005c8f5c7220 */ /* 0x000fe40000410000 */
[----:B------:R-:W-:Y:S02]  /*1510*/  FMUL.FTZ R95, R140, R95 ;  /* 0x0000005f8c5f7220 */ /* 0x000fe40000410000 */
[----:B------:R-:W-:-:S02]  /*1520*/  FMUL.FTZ R124, R88, R89 ;  /* 0x00000059587c7220 */ /* 0x000fc40000410000 */
[----:B------:R-:W-:Y:S02]  /*1530*/  FMUL.FTZ R125, R91, R90 ;  /* 0x0000005a5b7d7220 */ /* 0x000fe40000410000 */
[----:B------:R-:W-:Y:S02]  /*1540*/  FMUL.FTZ R126, R92, R93 ;  /* 0x0000005d5c7e7220 */ /* 0x000fe40000410000 */
[----:B-1----:R-:W-:Y:S02]  /*1550*/  FADD.FTZ R88, -R142, 1 ;  /* 0x3f8000008e587421 */ /* 0x002fe40000010100 */
[----:B------:R-:W-:Y:S02]  /*1560*/  FADD.FTZ R91, -R147, 1 ;  /* 0x3f800000935b7421 */ /* 0x000fe40000010100 */
[----:B----4-:R-:W-:Y:S02]  /*1570*/  FADD.FTZ R92, -R144, 1 ;  /* 0x3f800000905c7421 */ /* 0x010fe40000010100 */
[----:B------:R-:W-:-:S02]  /*1580*/  FMUL.FTZ R127, R95, R94 ;  /* 0x0000005e5f7f7220 */ /* 0x000fc40000410000 */
[----:B------:R-:W-:Y:S02]  /*1590*/  FFMA.FTZ R90, R29, R88, 1 ;  /* 0x3f8000001d5a7423 */ /* 0x000fe40000010058 */
[----:B------:R-:W-:Y:S01]  /*15a0*/  FFMA.FTZ R93, R30, R91, 1 ;  /* 0x3f8000001e5d7423 */ /* 0x000fe2000001005b */
[----:B------:R-:W-:Y:S01]  /*15b0*/  STS.128 [R71+0x20], R124 ;  /* 0x0000207c47007388 */ /* 0x000fe20000000c00 */
[----:B------:R-:W-:Y:S02]  /*15c0*/  FFMA.FTZ R94, R31, R92, 1 ;  /* 0x3f8000001f5e7423 */ /* 0x000fe4000001005c */
[----:B------:R-:W-:Y:S02]  /*15d0*/  FADD.FTZ R89, -R145, 1 ;  /* 0x3f80000091597421 */ /* 0x000fe40000010100 */
[----:B0-----:R-:W-:Y:S02]  /*15e0*/  FMUL.FTZ R88, R24, R32 ;  /* 0x0000002018587220 */ /* 0x001fe40000410000 */
[----:B------:R-:W-:-:S02]  /*15f0*/  FMUL.FTZ R91, R25, R33 ;  /* 0x00000021195b7220 */ /* 0x000fc40000410000 */
[----:B------:R-:W-:Y:S02]  /*1600*/  FMUL.FTZ R92, R26, R34 ;  /* 0x000000221a5c7220 */ /* 0x000fe40000410000 */
[----:B------:R-:W-:Y:S02]  /*1610*/  FMUL.FTZ R95, R27, R35 ;  /* 0x000000231b5f7220 */ /* 0x000fe40000410000 */
        /* <DEDUP_REMOVED lines=11> */
[----:B------:R-:W-:Y:S01]  /*16d0*/  STS.128 [R71+0x30], R132 ;  /* 0x0000308447007388 */ /* 0x000fe20000000c00 */
[----:B------:R-:W-:-:S06]  /*16e0*/  NOP ;  /* 0x0000000000007918 */ /* 0x000fcc0000000000 */
[----:B------:R-:W0:Y:S01]  /*16f0*/  LDS.128 R88, [R66.X16] ;  /* 0x0000000042587984 */ /* 0x000e22000000cc00 */
[----:B-----5:R-:W-:Y:S02]  /*1700*/  FMUL.FTZ R116, R109, R128 ;  /* 0x000000806d747220 */ /* 0x020fe40000410000 */
[----:B------:R-:W-:Y:S01]  /*1710*/  FFMA.FTZ R73, R16, R108, R73 ;  /* 0x0000006c10497223 */ /* 0x000fe20000010049 */
        /* <DEDUP_REMOVED lines=50> */
[----:B------:R-:W-:Y:S01]  /*1a40*/  STS.128 [R71], R44 ;  /* 0x0000002c47007388 */ /* 0x000fe20000000c00 */
[----:B------:R-:W-:-:S02]  /*1a50*/  FMUL.FTZ R35, R35, R144 ;  /* 0x0000009023237220 */ /* 0x000fc40000410000 */
[----:B------:R-:W-:Y:S01]  /*1a60*/  FMUL.FTZ R34, R34, R147 ;  /* 0x0000009322227220 */ /* 0x000fe20000410000 */
[----:B------:R-:W-:Y:S01]  /*1a70*/  STS.128 [R71+0x10], R40 ;  /* 0x0000102847007388 */ /* 0x000fe20000000c00 */
[----:B------:R-:W-:Y:S02]  /*1a80*/  FMUL.FTZ R33, R33, R142 ;  /* 0x0000008e21217220 */ /* 0x000fe40000410000 */
[----:B------:R-:W-:Y:S01]  /*1a90*/  FMUL.FTZ R32, R145, R32 ;  /* 0x0000002091207220 */ /* 0x000fe20000410000 */
[----:B------:R-:W-:Y:S01]  /*1aa0*/  STS.128 [R71+0x20], R36 ;  /* 0x0000202447007388 */ /* 0x000fe20000000c00 */
[----:B------:R-:W-:Y:S02]  /*1ab0*/  IMAD R22, R62, c[0x0][0x210], RZ ;  /* 0x000084003e167a24 */ /* 0x000fe400078e02ff */
[----:B------:R-:W-:Y:S01]  /*1ac0*/  IMAD.WIDE.U32 R20, R65, c[0x0][0x210], R2 ;  /* 0x0000840041147a25 */ /* 0x000fe200078e0002 */
[----:B------:R-:W-:Y:S01]  /*1ad0*/  STS.128 [R71+0x30], R32 ;  /* 0x0000302047007388 */ /* 0x000fe20000000c00 */
        /* <DEDUP_REMOVED lines=8> */
[----:B0-----:R-:W0:Y:S01]  /*1b60*/  LDS.128 R72, [R66.X16+0x600] ;  /* 0x0006000042487984 */ /* 0x001e22000000cc00 */
        /* <DEDUP_REMOVED lines=8> */
[----:B0-----:R1:W-:Y:S02]  /*1bf0*/  STG.E.128 [R20.64+0x600], R72 ;  /* 0x0006004814007986 */ /* 0x0013e4000c101d12 */
.L_x_9663:
        /* <DEDUP_REMOVED lines=38> */
[----:B0-----:R-:W-:Y:S01]  /*1e60*/  FADD.FTZ R89, R84, UR5 ;  /* 0x0000000554597e21 */ /* 0x001fe20008010000 */
[----:B------:R-:W-:Y:S01]  /*1e70*/  HFMA2.MMA R123, -RZ, RZ, 0, 0 ;  /* 0x00000000ff7b7435 */ /* 0x000fe200000001ff */
[----:B------:R-:W-:Y:S01]  /*1e80*/  FADD.FTZ R84, R87, UR5 ;  /* 0x0000000557547e21 */ /* 0x000fe20008010000 */
[----:B------:R-:W-:Y:S01]  /*1e90*/  UMOV UR6, URZ ;  /* 0x0000003f00067c82 */ /* 0x000fe20008000000 */
[----:B------:R-:W-:Y:S01]  /*1ea0*/  FADD.FTZ R87, R80, UR5 ;  /* 0x0000000550577e21 */ /* 0x000fe20008010000 */
[----:B------:R-:W-:Y:S01]  /*1eb0*/  UMOV UR7, URZ ;  /* 0x0000003f00077c82 */ /* 0x000fe20008000000 */
[----:B------:R-:W-:-:S02]  /*1ec0*/  FADD.FTZ R80, R81, UR5 ;  /* 0x0000000551507e21 */ /* 0x000fc40008010000 */
[----:B------:R-:W-:Y:S02]  /*1ed0*/  IMAD R51, R63, c[0x0][0x180], RZ ;  /* 0x000060003f337a24 */ /* 0x000fe400078e02ff */
        /* <DEDUP_REMOVED lines=8> */
[----:B------:R-:W-:-:S04]  /*1f60*/  IMAD.WIDE.U32 R52, R0, c[0x0][0x180], RZ ;  /* 0x0000600000347a25 */ /* 0x000fc800078e00ff */
[----:B------:R-:W-:-:S04]  /*1f70*/  IMAD.WIDE.U32 R76, R0, c[0x0][0x1b8], RZ ;  /* 0x00006e00004c7a25 */ /* 0x000fc800078e00ff */
[----:B------:R-:W-:Y:S02]  /*1f80*/  IMAD R51, R0, c[0x0][0x184], R51 ;  /* 0x0000610000337a24 */ /* 0x000fe400078e0233 */
[C---:B------:R-:W-:Y:S02]  /*1f90*/  IMAD R97, R63.reuse, c[0x0][0x198], RZ ;  /* 0x000066003f617a24 */ /* 0x040fe400078e02ff */
[----:B------:R-:W-:Y:S01]  /*1fa0*/  IMAD R99, R63, c[0x0][0x1b8], RZ ;  /* 0x00006e003f637a24 */ /* 0x000fe200078e02ff */
[----:B------:R-:W-:Y:S01]  /*1fb0*/  IADD3 R53, R53, R51, RZ ;  /* 0x0000003335357210 */ /* 0x000fe20007ffe0ff */
[----:B------:R-:W-:Y:S01]  /*1fc0*/  FADD.FTZ R88, R79, UR5 ;  /* 0x000000054f587e21 */ /* 0x000fe20008010000 */
[----:B------:R-:W-:Y:S01]  /*1fd0*/  LEA R79, P0, R52, c[0x0][0x220], 0x3 ;  /* 0x00008800344f7a11 */ /* 0x000fe200078018ff */
[----:B------:R-:W-:Y:S01]  /*1fe0*/  FADD.FTZ R95, R54, UR5 ;  /* 0x00000005365f7e21 */ /* 0x000fe20008010000 */
[----:B------:R-:W-:Y:S01]  /*1ff0*/  IADD3 R54, R68, -0x2, RZ ;  /* 0xfffffffe44367810 */ /* 0x000fe20007ffe0ff */
[----:B------:R-:W-:Y:S01]  /*2000*/  FADD.FTZ R92, R55, UR5 ;  /* 0x00000005375c7e21 */ /* 0x000fe20008010000 */
[----:B------:R-:W-:Y:S01]  /*2010*/  LEA R55, P2, R76, c[0x0][0x230], 0x3 ;  /* 0x00008c004c377a11 */ /* 0x000fe200078418ff */
[----:B------:R-:W-:Y:S01]  /*2020*/  IMAD.WIDE.U32 R74, R0, c[0x0][0x198], RZ ;  /* 0x00006600004a7a25 */ /* 0x000fe200078e00ff */
[----:B------:R0:W1:Y:S01]  /*2030*/  R2UR UR21, R79 ;  /* 0x000000004f1573c2 */ /* 0x00006200000e0000 */
[----:B------:R-:W-:-:S02]  /*2040*/  IADD3 R51, R68, -0x1, RZ ;  /* 0xffffffff44337810 */ /* 0x000fc40007ffe0ff */
[C---:B------:R-:W-:Y:S02]  /*2050*/  IMAD R97, R0.reuse, c[0x0][0x19c], R97 ;  /* 0x0000670000617a24 */ /* 0x040fe400078e0261 */
[----:B------:R-:W-:Y:S02]  /*2060*/  IMAD R99, R0, c[0x0][0x1bc], R99 ;  /* 0x00006f0000637a24 */ /* 0x000fe400078e0263 */
[----:B------:R-:W-:Y:S01]  /*2070*/  FADD.FTZ R91, R78, UR5 ;  /* 0x000000054e5b7e21 */ /* 0x000fe20008010000 */
[----:B------:R2:W3:Y:S01]  /*2080*/  R2UR UR13, R55 ;  /* 0x00000000370d73c2 */ /* 0x0004e200000e0000 */
[----:B0-----:R-:W-:Y:S01]  /*2090*/  LEA.HI.X R79, R52, c[0x0][0x224], R53, 0x3, P0 ;  /* 0x00008900344f7a11 */ /* 0x001fe200000f1c35 */
[----:B------:R-:W-:Y:S01]  /*20a0*/  IMAD R53, R54, c[0x0][0x16c], RZ ;  /* 0x00005b0036357a24 */ /* 0x000fe200078e02ff */
[----:B------:R-:W-:Y:S01]  /*20b0*/  LEA R78, P1, R74, c[0x0][0x228], 0x3 ;  /* 0x00008a004a4e7a11 */ /* 0x000fe200078218ff */
[----:B------:R-:W-:Y:S01]  /*20c0*/  FADD.FTZ R94, R108, R108 ;  /* 0x0000006c6c5e7221 */ /* 0x000fe20000010000 */
[----:B------:R-:W-:Y:S01]  /*20d0*/  IADD3 R75, R75, R97, RZ ;  /* 0x000000614b4b7210 */ /* 0x000fe20007ffe0ff */
[----:B------:R-:W-:Y:S01]  /*20e0*/  IMAD.WIDE R52, R53, 0x10, R60 ;  /* 0x0000001035347825 */ /* 0x000fe200078e023c */
[----:B------:R-:W-:Y:S01]  /*20f0*/  LEA.HI R54, R51, R51, RZ, 0x1 ;  /* 0x0000003333367211 */ /* 0x000fe200078f08ff */
[----:B------:R0:W4:Y:S01]  /*2100*/  R2UR UR20, R78 ;  /* 0x000000004e1473c2 */ /* 0x00012200000e0000 */
[----:B--2---:R-:W-:Y:S01]  /*2110*/  IADD3 R55, R77, R99, RZ ;  /* 0x000000634d377210 */ /* 0x004fe20007ffe0ff */
[----:B------:R-:W-:Y:S01]  /*2120*/  FADD.FTZ R96, R116, R116 ;  /* 0x0000007474607221 */ /* 0x000fe20000010000 */
[----:B------:R-:W-:Y:S01]  /*2130*/  LEA.HI.X R74, R74, c[0x0][0x22c], R75, 0x3, P1 ;  /* 0x00008b004a4a7a11 */ /* 0x000fe200008f1c4b */
[----:B------:R-:W-:Y:S01]  /*2140*/  FADD.FTZ R97, R109, R109 ;  /* 0x0000006d6d617221 */ /* 0x000fe20000010000 */
[----:B------:R-:W-:Y:S01]  /*2150*/  LEA.HI.X R76, R76, c[0x0][0x234], R55, 0x3, P2 ;  /* 0x00008d004c4c7a11 */ /* 0x000fe200010f1c37 */
[----:B------:R-:W-:Y:S01]  /*2160*/  FADD.FTZ R98, R110, R110 ;  /* 0x0000006e6e627221 */ /* 0x000fe20000010000 */
[----:B------:R-:W-:Y:S01]  /*2170*/  LOP3.LUT R54, R54, 0xfffffe, RZ, 0xc0, !PT ;  /* 0x00fffffe36367812 */ /* 0x000fe200078ec0ff */
[----:B------:R0:W2:Y:S01]  /*2180*/  R2UR UR8, R52 ;  /* 0x00000000340873c2 */ /* 0x0000a200000e0000 */
[----:B------:R-:W-:-:S02]  /*2190*/  FADD.FTZ R99, R111, R111 ;  /* 0x0000006f6f637221 */ /* 0x000fc40000010000 */
[----:B------:R-:W-:Y:S01]  /*21a0*/  IADD3 R54, R51, -R54, RZ ;  /* 0x8000003633367210 */ /* 0x000fe20007ffe0ff */
[----:B------:R-:W-:Y:S01]  /*21b0*/  FADD.FTZ R104, R112, R112 ;  /* 0x0000007070687221 */ /* 0x000fe20000010000 */
[----:B------:R-:W-:Y:S01]  /*21c0*/  MOV R51, RZ ;  /* 0x000000ff00337202 */ /* 0x000fe20000000f00 */
[----:B------:R-:W-:Y:S01]  /*21d0*/  FADD.FTZ R105, R113, R113 ;  /* 0x0000007171697221 */ /* 0x000fe20000010000 */
[----:B------:R-:W-:Y:S01]  /*21e0*/  SHF.L.U32 R106, R54, 0x8, RZ ;  /* 0x00000008366a7819 */ /* 0x000fe200000006ff */
[----:B------:R0:W0:Y:S01]  /*21f0*/  R2UR UR9, R53 ;  /* 0x00000000350973c2 */ /* 0x00002200000e0000 */
[----:B------:R-:W-:Y:S02]  /*2200*/  FADD.FTZ R128, R114, R114 ;  /* 0x0000007272807221 */ /* 0x000fe40000010000 */
[----:B------:R-:W-:Y:S02]  /*2210*/  FADD.FTZ R100, R100, R100 ;  /* 0x0000006464647221 */ /* 0x000fe40000010000 */
[----:B------:R-:W-:-:S02]  /*2220*/  FADD.FTZ R101, R101, R101 ;  /* 0x0000006565657221 */ /* 0x000fc40000010000 */
[----:B------:R-:W-:Y:S01]  /*2230*/  FADD.FTZ R102, R102, R102 ;  /* 0x0000006666667221 */ /* 0x000fe20000010000 */
[----:B------:R0:W0:Y:S01]  /*2240*/  R2UR UR12, R79 ;  /* 0x000000004f0c73c2 */ /* 0x00002200000e0000 */
[----:B------:R-:W-:Y:S02]  /*2250*/  FADD.FTZ R103, R103, R103 ;  /* 0x0000006767677221 */ /* 0x000fe40000010000 */
[----:B------:R-:W-:Y:S02]  /*2260*/  FADD.FTZ R127, R127, R127 ;  /* 0x0000007f7f7f7221 */ /* 0x000fe40000010000 */
[----:B------:R-:W-:Y:S02]  /*2270*/  FADD.FTZ R126, R126, R126 ;  /* 0x0000007e7e7e7221 */ /* 0x000fe40000010000 */
[----:B------:R-:W-:Y:S01]  /*2280*/  FADD.FTZ R125, R125, R125 ;  /* 0x0000007d7d7d7221 */ /* 0x000fe20000010000 */
[----:B------:R0:W0:Y:S01]  /*2290*/  R2UR UR11, R74 ;  /* 0x000000004a0b73c2 */ /* 0x00002200000e0000 */
[----:B------:R-:W-:-:S02]  /*22a0*/  FADD.FTZ R124, R124, R124 ;  /* 0x0000007c7c7c7221 */ /* 0x000fc40000010000 */
[----:B------:R-:W-:Y:S02]  /*22b0*/  FMUL.FTZ R122, R16, R89 ;  /* 0x00000059107a7220 */ /* 0x000fe40000410000 */
[----:B------:R-:W-:Y:S02]  /*22c0*/  FMUL.FTZ R121, R17, R72 ;  /* 0x0000004811797220 */ /* 0x000fe40000410000 */
[----:B------:R-:W-:Y:S01]  /*22d0*/  FMUL.FTZ R120, R18, R85 ;  /* 0x0000005512787220 */ /* 0x000fe20000410000 */
[----:B------:R0:W0:Y:S01]  /*22e0*/  R2UR UR10, R76 ;  /* 0x000000004c0a73c2 */ /* 0x00002200000e0000 */
        /* <DEDUP_REMOVED lines=12> */
[----:B01234-:R-:W-:Y:S02]  /*23b0*/  FMUL.FTZ R107, R7, R92 ;  /* 0x0000005c076b7220 */ /* 0x01ffe40000410000 */
.L_x_9679:
        /* <DEDUP_REMOVED lines=23> */
[----:B------:R-:W-:-:S03]  /*2530*/  FMUL.FTZ R77, R85, UR15 ;  /* 0x0000000f554d7c20 */ /* 0x000fc60008410000 */
        /* <DEDUP_REMOVED lines=43> */
[----:B0-----:R-:W-:Y:S02]  /*27f0*/  FMUL.FTZ R130, R74, 1.4426950216293334961 ;  /* 0x3fb8aa3b4a827820 */ /* 0x001fe40000410000 */
[----:B------:R-:W-:-:S02]  /*2800*/  FMUL.FTZ R74, R92, UR15 ;  /* 0x0000000f5c4a7c20 */ /* 0x000fc40008410000 */
[----:B------:R-:W-:Y:S02]  /*2810*/  FMUL.FTZ R134, R85, R130 ;  /* 0x0000008255867220 */ /* 0x000fe40000410000 */
[----:B------:R-:W-:Y:S01]  /*2820*/  FMUL.RZ R163, R74, 0.15915493667125701904 ;  /* 0x3e22f9834aa37820 */ /* 0x000fe2000040c000 */
[----:B------:R0:W-:Y:S08]  /*2830*/  MUFU.COS R182, R77 ;  /* 0x0000004d00b67308 */ /* 0x0001f00000000000 */
[----:B------:R-:W-:Y:S01]  /*2840*/  MUFU.SIN R190, R129 ;  /* 0x0000008100be7308 */ /* 0x000fe20000000400 */
[----:B0-----:R-:W-:-:S02]  /*2850*/  FMUL.RZ R77, R75, 0.15915493667125701904 ;  /* 0x3e22f9834b4d7820 */ /* 0x001fc4000040c000 */
[----:B------:R-:W-:-:S05]  /*2860*/  FMUL.FTZ R75, R89, R130 ;  /* 0x00000082594b7220 */ /* 0x000fca0000410000 */
[----:B------:R-:W-:Y:S08]  /*2870*/  MUFU.COS R162, R129 ;  /* 0x0000008100a27308 */ /* 0x000ff00000000000 */
[----:B------:R-:W-:Y:S08]  /*2880*/  MUFU.SIN R158, R79 ;  /* 0x0000004f009e7308 */ /* 0x000ff00000000400 */
[----:B------:R0:W-:Y:S01]  /*2890*/  MUFU.COS R160, R79 ;  /* 0x0000004f00a07308 */ /* 0x0001e20000000000 */
[----:B------:R-:W-:-:S02]  /*28a0*/  FMUL.FTZ R143, R82, R130 ;  /* 0x00000082528f7220 */ /* 0x000fc40000410000 */
[-C--:B------:R-:W-:Y:S02]  /*28b0*/  FMUL.FTZ R141, R81, R130.reuse ;  /* 0x00000082518d7220 */ /* 0x080fe40000410000 */
[----:B------:R-:W-:-:S03]  /*28c0*/  FMUL.FTZ R137, R84, R130 ;  /* 0x0000008254897220 */ /* 0x000fc60000410000 */
[----:B------:R-:W1:Y:S01]  /*28d0*/  MUFU.EX2 R75, R75 ;  /* 0x0000004b004b7308 */ /* 0x000e620000000800 */
[----:B0-----:R-:W-:-:S07]  /*28e0*/  FMUL.FTZ R79, R72, R130 ;  /* 0x00000082484f7220 */ /* 0x001fce0000410000 */
[----:B------:R-:W-:Y:S08]  /*28f0*/  MUFU.SIN R164, R77 ;  /* 0x0000004d00a47308 */ /* 0x000ff00000000400 */
[----:B------:R0:W-:Y:S01]  /*2900*/  MUFU.COS R166, R77 ;  /* 0x0000004d00a67308 */ /* 0x0001e20000000000 */
[C---:B-1----:R-:W-:Y:S02]  /*2910*/  FMUL.FTZ R74, R75.reuse, R78 ;  /* 0x0000004e4b4a7220 */ /* 0x042fe40000410000 */
[----:B------:R-:W-:Y:S01]  /*2920*/  FMUL.FTZ R75, R75, R76 ;  /* 0x0000004c4b4b7220 */ /* 0x000fe20000410000 */
[----:B------:R-:W-:-:S04]  /*2930*/  MOV R76, UR8 ;  /* 0x00000008004c7c02 */ /* 0x000fc80008000f00 */
[----:B------:R1:W-:Y:S01]  /*2940*/  MUFU.EX2 R132, R79 ;  /* 0x0000004f00847308 */ /* 0x0003e20000000800 */
[----:B0-----:R-:W-:-:S04]  /*2950*/  IADD3 R77, R64, 0x200, RZ ;  /* 0x00000200404d7810 */ /* 0x001fc80007ffe0ff */
[----:B------:R-:W-:Y:S02]  /*2960*/  SEL R129, R106, R77, !P1 ;  /* 0x0000004d6a817207 */ /* 0x000fe40004800000 */
[----:B------:R-:W-:Y:S01]  /*2970*/  MOV R77, UR9 ;  /* 0x00000009004d7c02 */ /* 0x000fe20008000f00 */
[----:B------:R0:W-:Y:S01]  /*2980*/  MUFU.EX2 R135, R134 ;  /* 0x0000008600877308 */ /* 0x0001e20000000800 */
[----:B-1----:R-:W-:Y:S01]  /*2990*/  CS2R R78, SRZ ;  /* 0x00000000004e7805 */ /* 0x002fe2000001ff00 */
[----:B------:R1:W-:Y:S04]  /*29a0*/  STS.64 [R129.X8+0xca0], R74 ;  /* 0x000ca04a81007388 */ /* 0x0003e80000008a00 */
[----:B------:R-:W-:Y:S01]  /*29b0*/  BAR.SYNC.DEFER_BLOCKING 0x0 ;  /* 0x0000000000007b1d */ /* 0x000fe20000010000 */
[----:B---3--:R-:W-:-:S02]  /*29c0*/  FMUL.FTZ R147, R53, R54 ;  /* 0x0000003635937220 */ /* 0x008fc40000410000 */
[----:B0-----:R-:W-:-:S03]  /*29d0*/  FMUL.FTZ R134, R80, R130 ;  /* 0x0000008250867220 */ /* 0x001fc60000410000 */
[----:B------:R0:W-:Y:S01]  /*29e0*/  MUFU.EX2 R181, R143 ;  /* 0x0000008f00b57308 */ /* 0x0001e20000000800 */
[-C--:B------:R-:W-:Y:S02]  /*29f0*/  FMUL.FTZ R139, R87, R130.reuse ;  /* 0x00000082578b7220 */ /* 0x080fe40000410000 */
[-C--:B-1----:R-:W-:Y:S02]  /*2a00*/  FMUL.FTZ R129, R83, R130.reuse ;  /* 0x0000008253817220 */ /* 0x082fe40000410000 */
[----:B------:R-:W-:-:S03]  /*2a10*/  FMUL.FTZ R159, R90, R130 ;  /* 0x000000825a9f7220 */ /* 0x000fc60000410000 */
[----:B------:R1:W-:Y:S01]  /*2a20*/  MUFU.EX2 R198, R141 ;  /* 0x0000008d00c67308 */ /* 0x0003e20000000800 */
[----:B0-----:R-:W-:Y:S02]  /*2a30*/  FMUL.FTZ R143, R53, R55 ;  /* 0x00000037358f7220 */ /* 0x001fe40000410000 */
[----:B------:R-:W-:-:S05]  /*2a40*/  FMUL.FTZ R53, R95, R130 ;  /* 0x000000825f357220 */ /* 0x000fca0000410000 */
[----:B------:R-:W0:Y:S01]  /*2a50*/  MUFU.EX2 R137, R137 ;  /* 0x0000008900897308 */ /* 0x000e220000000800 */
[----:B------:R2:W5:Y:S01]  /*2a60*/  @!P2 LDG.E.64 R78, [R76.64+0x8] ;  /* 0x000008124c4ea981 */ /* 0x000562000c1e1b00 */
[----:B-1----:R-:W-:-:S06]  /*2a70*/  FMUL.FTZ R141, R93, R130 ;  /* 0x000000825d8d7220 */ /* 0x002fcc0000410000 */
[----:B------:R1:W-:Y:S01]  /*2a80*/  MUFU.EX2 R194, R134 ;  /* 0x0000008600c27308 */ /* 0x0003e20000000800 */
[-C--:B--2---:R-:W-:Y:S02]  /*2a90*/  FMUL.FTZ R76, R86, R130.reuse ;  /* 0x00000082564c7220 */ /* 0x084fe40000410000 */
[----:B------:R-:W-:-:S05]  /*2aa0*/  FMUL.FTZ R77, R91, R130 ;  /* 0x000000825b4d7220 */ /* 0x000fca0000410000 */
[----:B------:R-:W-:Y:S01]  /*2ab0*/  MUFU.COS R161, R163 ;  /* 0x000000a300a17308 */ /* 0x000fe20000000000 */
[-C--:B-1----:R-:W-:Y:S02]  /*2ac0*/  FMUL.FTZ R134, R88, R130.reuse ;  /* 0x0000008258867220 */ /* 0x082fe40000410000 */
[----:B------:R-:W-:Y:S02]  /*2ad0*/  FMUL.FTZ R130, R92, R130 ;  /* 0x000000825c827220 */ /* 0x000fe40000410000 */
[----:B------:R-:W-:-:S03]  /*2ae0*/  FFMA.FTZ R147, R52, R55, R147 ;  /* 0x0000003734937223 */ /* 0x000fc60000010093 */
[----:B------:R-:W1:Y:S08]  /*2af0*/  MUFU.EX2 R76, R76 ;  /* 0x0000004c004c7308 */ /* 0x000e700000000800 */
[----:B------:R-:W-:Y:S08]  /*2b00*/  MUFU.EX2 R53, R53 ;  /* 0x0000003500357308 */ /* 0x000ff00000000800 */
[----:B------:R-:W-:Y:S08]  /*2b10*/  MUFU.EX2 R130, R130 ;  /* 0x0000008200827308 */ /* 0x000ff00000000800 */
[----:B------:R-:W2:Y:S01]  /*2b20*/  MUFU.SIN R55, R163 ;  /* 0x000000a300377308 */ /* 0x000ea20000000400 */
[----:B------:R-:W-:-:S02]  /*2b30*/  FFMA.FTZ R143, R52, R54, -R143 ;  /* 0x00000036348f7223 */ /* 0x000fc4000001088f */
[----:B0-----:R-:W-:-:S05]  /*2b40*/  FMUL.FTZ R146, R137, R146 ;  /* 0x0000009289927220 */ /* 0x001fca0000410000 */
[----:B------:R0:W-:Y:S01]  /*2b50*/  MUFU.EX2 R179, R129 ;  /* 0x0000008100b37308 */ /* 0x0001e20000000800 */
[C---:B-1----:R-:W-:Y:S02]  /*2b60*/  FMUL.FTZ R174, R76.reuse, R157 ;  /* 0x0000009d4cae7220 */ /* 0x042fe40000410000 */
[----:B------:R-:W-:-:S05]  /*2b70*/  FMUL.FTZ R184, R76, R155 ;  /* 0x0000009b4cb87220 */ /* 0x000fca0000410000 */
[----:B------:R-:W1:Y:S01]  /*2b80*/  MUFU.EX2 R77, R77 ;  /* 0x0000004d004d7308 */ /* 0x000e620000000800 */
[C---:B0-----:R-:W-:Y:S02]  /*2b90*/  FMUL.FTZ R129, R132.reuse, R133 ;  /* 0x0000008584817220 */ /* 0x041fe40000410000 */
[----:B------:R-:W-:Y:S02]  /*2ba0*/  FMUL.FTZ R131, R132, R131 ;  /* 0x0000008384837220 */ /* 0x000fe40000410000 */
[----:B------:R-:W-:-:S03]  /*2bb0*/  FMUL.FTZ R54, R74, R129 ;  /* 0x000000814a367220 */ /* 0x000fc60000410000 */
[----:B------:R0:W-:Y:S01]  /*2bc0*/  MUFU.EX2 R195, R141 ;  /* 0x0000008d00c37308 */ /* 0x0001e20000000800 */
[----:B------:R-:W-:Y:S02]  /*2bd0*/  FMUL.FTZ R76, R122, R129 ;  /* 0x000000817a4c7220 */ /* 0x000fe40000410000 */
[----:B--2---:R-:W-:-:S05]  /*2be0*/  FMUL.FTZ R132, R130, R55 ;  /* 0x0000003782847220 */ /* 0x004fca0000410000 */
[----:B------:R-:W2:Y:S01]  /*2bf0*/  MUFU.EX2 R139, R139 ;  /* 0x0000008b008b7308 */ /* 0x000ea20000000800 */
[----:B0-----:R-:W-:Y:S02]  /*2c00*/  FMUL.FTZ R141, R137, R140 ;  /* 0x0000008c898d7220 */ /* 0x001fe40000410000 */
[C---:B------:R-:W-:Y:S02]  /*2c10*/  FMUL.FTZ R137, R53.reuse, R166 ;  /* 0x000000a635897220 */ /* 0x040fe40000410000 */
[----:B------:R-:W-:Y:S02]  /*2c20*/  FMUL.FTZ R140, R53, R164 ;  /* 0x000000a4358c7220 */ /* 0x000fe40000410000 */
[-C--:B------:R-:W-:Y:S02]  /*2c30*/  FMUL.FTZ R53, RZ, R129.reuse ;  /* 0x00000081ff357220 */ /* 0x080fe40000410000 */
[----:B------:R-:W-:Y:S02]  /*2c40*/  FMUL.FTZ R133, R135, R136 ;  /* 0x0000008887857220 */ /* 0x000fe40000410000 */
[----:B------:R-:W-:-:S02]  /*2c50*/  FMUL.FTZ R52, R75, R129 ;  /* 0x000000814b347220 */ /* 0x000fc40000410000 */
[-C--:B------:R-:W-:Y:S02]  /*2c60*/  FFMA.FTZ R54, R75, R131.reuse, R54 ;  /* 0x000000834b367223 */ /* 0x080fe40000010036 */
[-C--:B------:R-:W-:Y:S02]  /*2c70*/  FFMA.FTZ R55, RZ, R131.reuse, R76 ;  /* 0x00000083ff377223 */ /* 0x080fe4000001004c */
[-C--:B------:R-:W-:Y:S01]  /*2c80*/  FFMA.FTZ R76, R122, R131.reuse, -R53 ;  /* 0x000000837a4c7223 */ /* 0x080fe20000010835 */
[----:B------:R0:W3:Y:S01]  /*2c90*/  MUFU.EX2 R185, R134 ;  /* 0x0000008600b97308 */ /* 0x0000e20000000800 */
[----:B------:R-:W-:Y:S02]  /*2ca0*/  FFMA.FTZ R52, R74, R131, -R52 ;  /* 0x000000834a347223 */ /* 0x000fe40000010834 */
[----:B------:R-:W-:Y:S02]  /*2cb0*/  FMUL.FTZ R53, R133, R54 ;  /* 0x0000003685357220 */ /* 0x000fe40000410000 */
[----:B------:R-:W-:-:S02]  /*2cc0*/  FADD.FTZ R76, R121, R76 ;  /* 0x0000004c794c7221 */ /* 0x000fc40000010000 */
[----:B0-----:R-:W-:Y:S02]  /*2cd0*/  FMUL.FTZ R134, R135, R138 ;  /* 0x0000008a87867220 */ /* 0x001fe40000410000 */
[C---:B-1----:R-:W-:Y:S02]  /*2ce0*/  FMUL.FTZ R182, R77.reuse, R182 ;  /* 0x000000b64db67220 */ /* 0x042fe40000410000 */
[----:B------:R-:W-:Y:S02]  /*2cf0*/  FMUL.FTZ R197, R77, R152 ;  /* 0x000000984dc57220 */ /* 0x000fe40000410000 */
[-C--:B------:R-:W-:Y:S02]  /*2d00*/  FMUL.FTZ R77, R133, R52.reuse ;  /* 0x00000034854d7220 */ /* 0x080fe40000410000 */
[----:B------:R-:W-:Y:S02]  /*2d10*/  FFMA.FTZ R53, R134, R52, -R53 ;  /* 0x0000003486357223 */ /* 0x000fe40000010835 */
[----:B------:R-:W-:-:S02]  /*2d20*/  FMUL.FTZ R186, R194, R149 ;  /* 0x00000095c2ba7220 */ /* 0x000fc40000410000 */
[----:B------:R-:W-:Y:S02]  /*2d30*/  FADD.FTZ R55, RZ, R55 ;  /* 0x00000037ff377221 */ /* 0x000fe40000010000 */
[----:B------:R-:W-:Y:S02]  /*2d40*/  FMUL.FTZ R52, R133, R76 ;  /* 0x0000004c85347220 */ /* 0x000fe40000410000 */
[----:B------:R-:W-:Y:S02]  /*2d50*/  FMUL.FTZ R135, R130, R161 ;  /* 0x000000a182877220 */ /* 0x000fe40000410000 */
[----:B------:R-:W-:Y:S02]  /*2d60*/  FMUL.FTZ R149, R124, R147 ;  /* 0x000000937c957220 */ /* 0x000fe40000410000 */
[C---:B--2---:R-:W-:Y:S02]  /*2d70*/  FMUL.FTZ R193, R139.reuse, R142 ;  /* 0x0000008e8bc17220 */ /* 0x044fe40000410000 */
[----:B------:R-:W-:-:S02]  /*2d80*/  FMUL.FTZ R192, R139, R192 ;  /* 0x000000c08bc07220 */ /* 0x000fc40000410000 */
[----:B------:R-:W-:Y:S02]  /*2d90*/  FMUL.FTZ R196, R198, R153 ;  /* 0x00000099c6c47220 */ /* 0x000fe40000410000 */
[-C--:B------:R-:W-:Y:S02]  /*2da0*/  FMUL.FTZ R139, R133, R55.reuse ;  /* 0x00000037858b7220 */ /* 0x080fe40000410000 */
[----:B------:R-:W-:Y:S02]  /*2db0*/  FFMA.FTZ R52, R134, R55, R52 ;  /* 0x0000003786347223 */ /* 0x000fe40000010034 */
[----:B------:R-:W-:Y:S02]  /*2dc0*/  FMUL.FTZ R153, R124, R143 ;  /* 0x0000008f7c997220 */ /* 0x000fe40000410000 */
[----:B------:R-:W-:Y:S02]  /*2dd0*/  FMUL.FTZ R55, R135, R149 ;  /* 0x0000009587377220 */ /* 0x000fe40000410000 */
[----:B------:R-:W-:Y:S01]  /*2de0*/  FFMA.FTZ R77, R134, R54, R77 ;  /* 0x00000036864d7223 */ /* 0x000fe2000001004d */
[----:B------:R-:W0:Y:S01]  /*2df0*/  MUFU.EX2 R159, R159 ;  /* 0x0000009f009f7308 */ /* 0x000e220000000800 */
[----:B------:R-:W-:-:S02]  /*2e00*/  FMUL.FTZ R198, R198, R151 ;  /* 0x00000097c6c67220 */ /* 0x000fc40000410000 */
[C---:B------:R-:W-:Y:S02]  /*2e10*/  FMUL.FTZ R54, R132.reuse, R149 ;  /* 0x0000009584367220 */ /* 0x040fe40000410000 */
[----:B------:R-:W-:Y:S02]  /*2e20*/  FMUL.FTZ R151, R125, R147 ;  /* 0x000000937d977220 */ /* 0x000fe40000410000 */
[----:B------:R-:W-:Y:S02]  /*2e30*/  FFMA.FTZ R130, -R132, R153, -R55 ;  /* 0x0000009984827223 */ /* 0x000fe40000010937 */
[----:B------:R-:W-:Y:S02]  /*2e40*/  FFMA.FTZ R139, R134, R76, -R139 ;  /* 0x0000004c868b7223 */ /* 0x000fe4000001088b */
[----:B------:R-:W-:Y:S02]  /*2e50*/  FMUL.FTZ R177, R179, R150 ;  /* 0x00000096b3b17220 */ /* 0x000fe40000410000 */
[----:B------:R-:W-:-:S02]  /*2e60*/  FMUL.FTZ R76, R146, R53 ;  /* 0x00000035924c7220 */ /* 0x000fc40000410000 */
[----:B------:R-:W-:Y:S02]  /*2e70*/  FMUL.FTZ R150, R125, R143 ;  /* 0x0000008f7d967220 */ /* 0x000fe40000410000 */
[----:B------:R-:W-:Y:S02]  /*2e80*/  FFMA.FTZ R55, R135, R153, -R54 ;  /* 0x0000009987377223 */ /* 0x000fe40000010836 */
[----:B------:R-:W-:Y:S02]  /*2e90*/  FADD.FTZ R130, -R151, R130 ;  /* 0x0000008297827221 */ /* 0x000fe40000010100 */
[-C--:B------:R-:W-:Y:S02]  /*2ea0*/  FMUL.FTZ R54, R146, R77.reuse ;  /* 0x0000004d92367220 */ /* 0x080fe40000410000 */
[----:B------:R-:W-:Y:S02]  /*2eb0*/  FFMA.FTZ R76, R141, R77, R76 ;  /* 0x0000004d8d4c7223 */ /* 0x000fe4000001004c */
[----:B------:R-:W-:-:S02]  /*2ec0*/  FADD.FTZ R55, R150, R55 ;  /* 0x0000003796377221 */ /* 0x000fc40000010000 */
[----:B------:R-:W-:Y:S02]  /*2ed0*/  FMUL.FTZ R136, R140, -R130 ;  /* 0x800000828c887220 */ /* 0x000fe40000410000 */
[----:B------:R-:W-:Y:S02]  /*2ee0*/  FFMA.FTZ R54, R141, R53, -R54 ;  /* 0x000000358d367223 */ /* 0x000fe40000010836 */
[----:B------:R-:W-:Y:S02]  /*2ef0*/  FMUL.FTZ R53, R192, R76 ;  /* 0x0000004cc0357220 */ /* 0x000fe40000410000 */
[-C--:B------:R-:W-:Y:S02]  /*2f00*/  FMUL.FTZ R138, R140, -R55.reuse ;  /* 0x800000378c8a7220 */ /* 0x080fe40000410000 */
[----:B------:R-:W-:Y:S02]  /*2f10*/  FADD.FTZ R139, R120, R139 ;  /* 0x0000008b788b7221 */ /* 0x000fe40000010000 */
[----:B------:R-:W-:-:S02]  /*2f20*/  FFMA.FTZ R136, R137, R55, -R136 ;  /* 0x0000003789887223 */ /* 0x000fc40000010888 */
[----:B------:R-:W-:Y:S02]  /*2f30*/  FMUL.FTZ R155, R126, R143 ;  /* 0x0000008f7e9b7220 */ /* 0x000fe40000410000 */
[C---:B---3--:R-:W-:Y:S02]  /*2f40*/  FMUL.FTZ R183, R185.reuse, R156 ;  /* 0x0000009cb9b77220 */ /* 0x048fe40000410000 */
[----:B------:R-:W-:Y:S02]  /*2f50*/  FADD.FTZ R52, RZ, R52 ;  /* 0x00000034ff347221 */ /* 0x000fe40000010000 */
[----:B------:R-:W-:Y:S02]  /*2f60*/  FMUL.FTZ R194, R194, R145 ;  /* 0x00000091c2c27220 */ /* 0x000fe40000410000 */
[----:B------:R-:W-:Y:S02]  /*2f70*/  FMUL.FTZ R185, R185, R154 ;  /* 0x0000009ab9b97220 */ /* 0x000fe40000410000 */
[----:B------:R-:W-:-:S02]  /*2f80*/  FMUL.FTZ R77, R192, R54 ;  /* 0x00000036c04d7220 */ /* 0x000fc40000410000 */
[----:B------:R-:W-:Y:S02]  /*2f90*/  FFMA.FTZ R55, R193, R54, -R53 ;  /* 0x00000036c1377223 */ /* 0x000fe40000010835 */
[----:B------:R-:W-:Y:S02]  /*2fa0*/  FFMA.FTZ R145, R137, R130, R138 ;  /* 0x0000008289917223 */ /* 0x000fe4000001008a */
[----:B------:R-:W-:Y:S02]  /*2fb0*/  FMUL.FTZ R154, R126, R147 ;  /* 0x000000937e9a7220 */ /* 0x000fe40000410000 */
[----:B------:R-:W-:Y:S02]  /*2fc0*/  FMUL.FTZ R53, R146, R139 ;  /* 0x0000008b92357220 */ /* 0x000fe40000410000 */
[----:B0-----:R-:W-:Y:S02]  /*2fd0*/  FMUL.FTZ R190, R159, R190 ;  /* 0x000000be9fbe7220 */ /* 0x001fe40000410000 */
[----:B------:R-:W-:-:S02]  /*2fe0*/  FADD.FTZ R136, R155, R136 ;  /* 0x000000889b887221 */ /* 0x000fc40000010000 */
[----:B------:R-:W-:Y:S02]  /*2ff0*/  FMUL.FTZ R54, R146, R52 ;  /* 0x0000003492367220 */ /* 0x000fe40000410000 */
[----:B------:R-:W-:Y:S02]  /*3000*/  FFMA.FTZ R77, R193, R76, R77 ;  /* 0x0000004cc14d7223 */ /* 0x000fe4000001004d */
[----:B------:R-:W-:Y:S02]  /*3010*/  FADD.FTZ R145, -R154, R145 ;  /* 0x000000919a917221 */ /* 0x000fe40000010100 */
[----:B------:R-:W-:Y:S02]  /*3020*/  FFMA.FTZ R53, R141, R52, R53 ;  /* 0x000000348d357223 */ /* 0x000fe40000010035 */
[----:B------:R-:W-:Y:S02]  /*3030*/  FMUL.FTZ R191, R159, R162 ;  /* 0x000000a29fbf7220 */ /* 0x000fe40000410000 */
[----:B------:R-:W-:-:S02]  /*3040*/  FMUL.FTZ R138, R190, -R136 ;  /* 0x80000088be8a7220 */ /* 0x000fc40000410000 */
[----:B------:R-:W-:Y:S02]  /*3050*/  FFMA.FTZ R54, R141, R139, -R54 ;  /* 0x0000008b8d367223 */ /* 0x000fe40000010836 */
[C---:B------:R-:W-:Y:S02]  /*3060*/  FMUL.FTZ R187, R195.reuse, R160 ;  /* 0x000000a0c3bb7220 */ /* 0x040fe40000410000 */
[----:B------:R-:W-:Y:S02]  /*3070*/  FMUL.FTZ R52, R194, R77 ;  /* 0x0000004dc2347220 */ /* 0x000fe40000410000 */
[----:B------:R-:W-:Y:S02]  /*3080*/  FMUL.FTZ R195, R195, R158 ;  /* 0x0000009ec3c37220 */ /* 0x000fe40000410000 */
[----:B------:R-:W-:Y:S02]  /*3090*/  FMUL.FTZ R130, R190, -R145 ;  /* 0x80000091be827220 */ /* 0x000fe40000410000 */
[----:B------:R-:W-:-:S02]  /*30a0*/  FADD.FTZ R53, RZ, R53 ;  /* 0x00000035ff357221 */ /* 0x000fc40000010000 */
[----:B------:R-:W-:Y:S02]  /*30b0*/  FMUL.FTZ R76, R194, R55 ;  /* 0x00000037c24c7220 */ /* 0x000fe40000410000 */
[----:B------:R-:W-:Y:S02]  /*30c0*/  FFMA.FTZ R145, R191, R145, R138 ;  /* 0x00000091bf917223 */ /* 0x000fe4000001008a */
[----:B------:R-:W-:Y:S02]  /*30d0*/  FMUL.FTZ R158, R127, R147 ;  /* 0x000000937f9e7220 */ /* 0x000fe40000410000 */
[----:B------:R-:W-:Y:S02]  /*30e0*/  FADD.FTZ R54, R119, R54 ;  /* 0x0000003677367221 */ /* 0x000fe40000010000 */
[----:B------:R-:W-:Y:S02]  /*30f0*/  FFMA.FTZ R139, R186, R55, -R52 ;  /* 0x00000037ba8b7223 */ /* 0x000fe40000010834 */
[----:B------:R-:W-:-:S02]  /*3100*/  FFMA.FTZ R130, R191, R136, -R130 ;  /* 0x00000088bf827223 */ /* 0x000fc40000010882 */
[----:B------:R-:W-:Y:S02]  /*3110*/  FMUL.FTZ R52, R192, R53 ;  /* 0x00000035c0347220 */ /* 0x000fe40000410000 */
[----:B------:R-:W-:Y:S02]  /*3120*/  FFMA.FTZ R77, R186, R77, R76 ;  /* 0x0000004dba4d7223 */ /* 0x000fe4000001004c */
[----:B------:R-:W-:Y:S02]  /*3130*/  FMUL.FTZ R157, R127, R143 ;  /* 0x0000008f7f9d7220 */ /* 0x000fe40000410000 */
[----:B------:R-:W-:Y:S02]  /*3140*/  FADD.FTZ R136, -R158, R145 ;  /* 0x000000919e887221 */ /* 0x000fe40000010100 */
[-C--:B------:R-:W-:Y:S02]  /*3150*/  FMUL.FTZ R76, R192, R54.reuse ;  /* 0x00000036c04c7220 */ /* 0x080fe40000410000 */
[----:B------:R-:W-:-:S02]  /*3160*/  FFMA.FTZ R55, R193, R54, -R52 ;  /* 0x00000036c1377223 */ /* 0x000fc40000010834 */
[----:B------:R-:W-:Y:S02]  /*3170*/  FADD.FTZ R130, R157, R130 ;  /* 0x000000829d827221 */ /* 0x000fe40000010000 */
[----:B------:R-:W-:Y:S02]  /*3180*/  FMUL.FTZ R52, R195, -R136 ;  /* 0x80000088c3347220 */ /* 0x000fe40000410000 */
[----:B------:R-:W-:Y:S02]  /*3190*/  FFMA.FTZ R76, R193, R53, R76 ;  /* 0x00000035c14c7223 */ /* 0x000fe4000001004c */
[C---:B------:R-:W-:Y:S02]  /*31a0*/  FMUL.FTZ R53, R198.reuse, R139 ;  /* 0x0000008bc6357220 */ /* 0x040fe40000410000 */
[----:B------:R-:W-:Y:S02]  /*31b0*/  FFMA.FTZ R145, R187, R130, -R52 ;  /* 0x00000082bb917223 */ /* 0x000fe40000010834 */
[----:B------:R-:W-:-:S02]  /*31c0*/  FMUL.FTZ R52, R198, R77 ;  /* 0x0000004dc6347220 */ /* 0x000fc40000410000 */
[----:B------:R-:W-:Y:S02]  /*31d0*/  FFMA.FTZ R77, R196, R77, R53 ;  /* 0x0000004dc44d7223 */ /* 0x000fe40000010035 */
[----:B------:R-:W-:Y:S02]  /*31e0*/  FMUL.FTZ R54, R195, -R130 ;  /* 0x80000082c3367220 */ /* 0x000fe40000410000 */
[----:B------:R-:W-:Y:S02]  /*31f0*/  FADD.FTZ R53, RZ, R76 ;  /* 0x0000004cff357221 */ /* 0x000fe40000010000 */
[----:B------:R-:W-:Y:S02]  /*3200*/  FADD.FTZ R55, R118, R55 ;  /* 0x0000003776377221 */ /* 0x000fe40000010000 */
[----:B------:R-:W-:Y:S02]  /*3210*/  FFMA.FTZ R139, R196, R139, -R52 ;  /* 0x0000008bc48b7223 */ /* 0x000fe40000010834 */
[----:B------:R-:W-:-:S02]  /*3220*/  FFMA.FTZ R136, R187, R136, R54 ;  /* 0x00000088bb887223 */ /* 0x000fc40000010036 */
[C---:B------:R-:W-:Y:S02]  /*3230*/  FMUL.FTZ R52, R194.reuse, R53 ;  /* 0x00000035c2347220 */ /* 0x040fe40000410000 */
[-C--:B------:R-:W-:Y:S02]  /*3240*/  FMUL.FTZ R54, R194, R55.reuse ;  /* 0x00000037c2367220 */ /* 0x080fe40000410000 */
[C---:B------:R-:W-:Y:S02]  /*3250*/  FFMA.FTZ R52, R186.reuse, R55, -R52 ;  /* 0x00000037ba347223 */ /* 0x040fe40000010834 */
[----:B------:R-:W-:Y:S02]  /*3260*/  FFMA.FTZ R54, R186, R53, R54 ;  /* 0x00000035ba367223 */ /* 0x000fe40000010036 */
[----:B------:R-:W-:Y:S02]  /*3270*/  FADD.FTZ R53, R117, R52 ;  /* 0x0000003475357221 */ /* 0x000fe40000010000 */
[----:B------:R-:W-:-:S02]  /*3280*/  FADD.FTZ R55, RZ, R54 ;  /* 0x00000036ff377221 */ /* 0x000fc40000010000 */
[C---:B------:R-:W-:Y:S02]  /*3290*/  FMUL.FTZ R165, R128.reuse, R147 ;  /* 0x0000009380a57220 */ /* 0x040fe40000410000 */
[----:B------:R-:W-:Y:S02]  /*32a0*/  FMUL.FTZ R162, R128, R143 ;  /* 0x0000008f80a27220 */ /* 0x000fe40000410000 */
[C---:B------:R-:W-:Y:S02]  /*32b0*/  FMUL.FTZ R54, R198.reuse, R53 ;  /* 0x00000035c6367220 */ /* 0x040fe40000410000 */
[C---:B------:R-:W-:Y:S02]  /*32c0*/  FMUL.FTZ R180, R181.reuse, R180 ;  /* 0x000000b4b5b47220 */ /* 0x040fe40000410000 */
[----:B------:R-:W-:Y:S02]  /*32d0*/  FMUL.FTZ R52, R198, R55 ;  /* 0x00000037c6347220 */ /* 0x000fe40000410000 */
[----:B------:R-:W-:-:S02]  /*32e0*/  FMUL.FTZ R181, R181, R144 ;  /* 0x00000090b5b57220 */ /* 0x000fc40000410000 */
[----:B------:R-:W-:Y:S02]  /*32f0*/  FADD.FTZ R138, -R165, R136 ;  /* 0x00000088a58a7221 */ /* 0x000fe40000010100 */
[----:B------:R-:W-:Y:S02]  /*3300*/  FADD.FTZ R136, R162, R145 ;  /* 0x00000091a2887221 */ /* 0x000fe40000010000 */
[C---:B------:R-:W-:Y:S02]  /*3310*/  FFMA.FTZ R54, R196.reuse, R55, R54 ;  /* 0x00000037c4367223 */ /* 0x040fe40000010036 */
[----:B------:R-:W-:Y:S02]  /*3320*/  FFMA.FTZ R53, R196, R53, -R52 ;  /* 0x00000035c4357223 */ /* 0x000fe40000010834 */
[----:B------:R-:W-:Y:S02]  /*3330*/  FMUL.FTZ R76, R181, R77 ;  /* 0x0000004db54c7220 */ /* 0x000fe40000410000 */
[----:B------:R-:W-:-:S02]  /*3340*/  FMUL.FTZ R52, R185, -R136 ;  /* 0x80000088b9347220 */ /* 0x000fc40000410000 */
[-C--:B------:R-:W-:Y:S02]  /*3350*/  FMUL.FTZ R130, R181, R139.reuse ;  /* 0x0000008bb5827220 */ /* 0x080fe40000410000 */
[----:B------:R-:W-:Y:S02]  /*3360*/  FADD.FTZ R54, RZ, R54 ;  /* 0x00000036ff367221 */ /* 0x000fe40000010000 */
[----:B------:R-:W-:Y:S02]  /*3370*/  FADD.FTZ R53, R116, R53 ;  /* 0x0000003574357221 */ /* 0x000fe40000010000 */
[C---:B------:R-:W-:Y:S02]  /*3380*/  FFMA.FTZ R76, R180.reuse, R139, -R76 ;  /* 0x0000008bb44c7223 */ /* 0x040fe4000001084c */
[----:B------:R-:W-:Y:S02]  /*3390*/  FFMA.FTZ R139, R183, R138, R52 ;  /* 0x0000008ab78b7223 */ /* 0x000fe40000010034 */
[----:B------:R-:W-:-:S02]  /*33a0*/  FFMA.FTZ R130, R180, R77, R130 ;  /* 0x0000004db4827223 */ /* 0x000fc40000010082 */
[----:B------:R-:W-:Y:S02]  /*33b0*/  FMUL.FTZ R52, R181, R54 ;  /* 0x00000036b5347220 */ /* 0x000fe40000410000 */
[----:B------:R-:W-:Y:S02]  /*33c0*/  FMUL.FTZ R77, R185, -R138 ;  /* 0x8000008ab94d7220 */ /* 0x000fe40000410000 */
[-C--:B------:R-:W-:Y:S02]  /*33d0*/  FMUL.FTZ R55, R181, R53.reuse ;  /* 0x00000035b5377220 */ /* 0x080fe40000410000 */
[----:B------:R-:W-:Y:S02]  /*33e0*/  FMUL.FTZ R179, R179, R148 ;  /* 0x00000094b3b37220 */ /* 0x000fe40000410000 */
[----:B------:R-:W-:Y:S02]  /*33f0*/  FFMA.FTZ R52, R180, R53, -R52 ;  /* 0x00000035b4347223 */ /* 0x000fe40000010834 */
[----:B------:R-:W-:-:S02]  /*3400*/  FFMA.FTZ R142, R183, R136, -R77 ;  /* 0x00000088b78e7223 */ /* 0x000fc4000001084d */
[----:B------:R-:W-:Y:S02]  /*3410*/  FFMA.FTZ R55, R180, R54, R55 ;  /* 0x00000036b4377223 */ /* 0x000fe40000010037 */
[C---:B------:R-:W-:Y:S02]  /*3420*/  FMUL.FTZ R136, R179.reuse, R76 ;  /* 0x0000004cb3887220 */ /* 0x040fe40000410000 */
[----:B------:R-:W-:Y:S02]  /*3430*/  FMUL.FTZ R77, R179, R130 ;  /* 0x00000082b34d7220 */ /* 0x000fe40000410000 */
[----:B------:R-:W-:Y:S02]  /*3440*/  FMUL.FTZ R168, R105, R147 ;  /* 0x0000009369a87220 */ /* 0x000fe40000410000 */
[----:B------:R-:W-:Y:S02]  /*3450*/  FADD.FTZ R52, R115, R52 ;  /* 0x0000003473347221 */ /* 0x000fe40000010000 */
[----:B------:R-:W-:-:S02]  /*3460*/  FADD.FTZ R54, RZ, R55 ;  /* 0x00000037ff367221 */ /* 0x000fc40000010000 */
[----:B------:R-:W-:Y:S02]  /*3470*/  FFMA.FTZ R53, R177, R130, R136 ;  /* 0x00000082b1357223 */ /* 0x000fe40000010088 */
[----:B------:R-:W-:Y:S02]  /*3480*/  FMUL.FTZ R169, R105, R143 ;  /* 0x0000008f69a97220 */ /* 0x000fe40000410000 */
[----:B------:R-:W-:Y:S02]  /*3490*/  FFMA.FTZ R77, R177, R76, -R77 ;  /* 0x0000004cb14d7223 */ /* 0x000fe4000001084d */
[----:B------:R-:W-:Y:S02]  /*34a0*/  FADD.FTZ R130, -R168, R139 ;  /* 0x0000008ba8827221 */ /* 0x000fe40000010100 */
[C---:B------:R-:W-:Y:S02]  /*34b0*/  FMUL.FTZ R76, R179.reuse, R52 ;  /* 0x00000034b34c7220 */ /* 0x040fe40000410000 */
[----:B------:R-:W-:-:S02]  /*34c0*/  FMUL.FTZ R55, R179, R54 ;  /* 0x00000036b3377220 */ /* 0x000fc40000410000 */
[----:B------:R-:W-:Y:S02]  /*34d0*/  FADD.FTZ R142, R169, R142 ;  /* 0x0000008ea98e7221 */ /* 0x000fe40000010000 */
[----:B------:R-:W-:Y:S02]  /*34e0*/  FMUL.FTZ R139, R197, -R130 ;  /* 0x80000082c58b7220 */ /* 0x000fe40000410000 */
[C---:B------:R-:W-:Y:S02]  /*34f0*/  FFMA.FTZ R76, R177.reuse, R54, R76 ;  /* 0x00000036b14c7223 */ /* 0x040fe4000001004c */
[----:B------:R-:W-:Y:S02]  /*3500*/  FFMA.FTZ R55, R177, R52, -R55 ;  /* 0x00000034b1377223 */ /* 0x000fe40000010837 */
[-C--:B------:R-:W-:Y:S02]  /*3510*/  FMUL.FTZ R145, R197, -R142.reuse ;  /* 0x8000008ec5917220 */ /* 0x080fe40000410000 */
[----:B------:R-:W-:-:S02]  /*3520*/  FFMA.FTZ R142, R182, R142, -R139 ;  /* 0x0000008eb68e7223 */ /* 0x000fc4000001088b */
[----:B------:R-:W-:Y:S02]  /*3530*/  FADD.FTZ R139, RZ, R76 ;  /* 0x0000004cff8b7221 */ /* 0x000fe40000010000 */
[----:B------:R-:W-:Y:S02]  /*3540*/  FADD.FTZ R55, R114, R55 ;  /* 0x0000003772377221 */ /* 0x000fe40000010000 */
[----:B------:R-:W-:Y:S02]  /*3550*/  FFMA.FTZ R136, R182, R130, R145 ;  /* 0x00000082b6887223 */ /* 0x000fe40000010091 */
[C---:B------:R-:W-:Y:S02]  /*3560*/  FMUL.FTZ R54, R184.reuse, R77 ;  /* 0x0000004db8367220 */ /* 0x040fe40000410000 */
[C---:B------:R-:W-:Y:S02]  /*3570*/  FMUL.FTZ R76, R184.reuse, R139 ;  /* 0x0000008bb84c7220 */ /* 0x040fe40000410000 */
[----:B------:R-:W-:-:S02]  /*3580*/  FMUL.FTZ R130, R184, R55 ;  /* 0x00000037b8827220 */ /* 0x000fc40000410000 */
[-C--:B------:R-:W-:Y:S02]  /*3590*/  FMUL.FTZ R52, R184, R53.reuse ;  /* 0x00000035b8347220 */ /* 0x080fe40000410000 */
[C---:B------:R-:W-:Y:S02]  /*35a0*/  FFMA.FTZ R54, R174.reuse, R53, R54 ;  /* 0x00000035ae367223 */ /* 0x040fe40000010036 */
[C---:B------:R-:W-:Y:S02]  /*35b0*/  FFMA.FTZ R76, R174.reuse, R55, -R76 ;  /* 0x00000037ae4c7223 */ /* 0x040fe4000001084c */
[C---:B------:R-:W-:Y:S02]  /*35c0*/  FFMA.FTZ R130, R174.reuse, R139, R130 ;  /* 0x0000008bae827223 */ /* 0x040fe40000010082 */
[----:B------:R-:W-:Y:S02]  /*35d0*/  FFMA.FTZ R52, R174, R77, -R52 ;  /* 0x0000004dae347223 */ /* 0x000fe40000010834 */
[----:B------:R-:W-:-:S02]  /*35e0*/  FMUL.FTZ R53, R197, R54 ;  /* 0x00000036c5357220 */ /* 0x000fc40000410000 */
[----:B------:R-:W-:Y:S02]  /*35f0*/  FADD.FTZ R76, R113, R76 ;  /* 0x0000004c714c7221 */ /* 0x000fe40000010000 */
[----:B------:R-:W-:Y:S02]  /*3600*/  FADD.FTZ R130, RZ, R130 ;  /* 0x00000082ff827221 */ /* 0x000fe40000010000 */
[CC--:B------:R-:W-:Y:S02]  /*3610*/  FMUL.FTZ R55, R197.reuse, R52.reuse ;  /* 0x00000034c5377220 */ /* 0x0c0fe40000410000 */
[----:B------:R-:W-:Y:S02]  /*3620*/  FFMA.FTZ R52, R182, R52, -R53 ;  /* 0x00000034b6347223 */ /* 0x000fe40000010835 */
[C---:B------:R-:W-:Y:S02]  /*3630*/  FMUL.FTZ R77, R197.reuse, R76 ;  /* 0x0000004cc54d7220 */ /* 0x040fe40000410000 */
[----:B------:R-:W-:-:S02]  /*3640*/  FMUL.FTZ R53, R197, R130 ;  /* 0x00000082c5357220 */ /* 0x000fc40000410000 */
[C---:B------:R-:W-:Y:S02]  /*3650*/  FFMA.FTZ R77, R182.reuse, R130, R77 ;  /* 0x00000082b64d7223 */ /* 0x040fe4000001004d */
[----:B------:R-:W-:Y:S02]  /*3660*/  FFMA.FTZ R53, R182, R76, -R53 ;  /* 0x0000004cb6357223 */ /* 0x000fe40000010835 */
[----:B------:R-:W-:Y:S02]  /*3670*/  FADD.FTZ R130, RZ, R77 ;  /* 0x0000004dff827221 */ /* 0x000fe40000010000 */
[----:B------:R-:W-:Y:S02]  /*3680*/  FADD.FTZ R76, R112, R53 ;  /* 0x00000035704c7221 */ /* 0x000fe40000010000 */
[----:B------:R-:W-:Y:S02]  /*3690*/  FMUL.FTZ R167, R104, R147 ;  /* 0x0000009368a77220 */ /* 0x000fe40000410000 */
[----:B------:R-:W-:-:S02]  /*36a0*/  FFMA.FTZ R54, R182, R54, R55 ;  /* 0x00000036b6367223 */ /* 0x000fc40000010037 */
[C---:B------:R-:W-:Y:S02]  /*36b0*/  FMUL.FTZ R53, R185.reuse, R130 ;  /* 0x00000082b9357220 */ /* 0x040fe40000410000 */
[-C--:B------:R-:W-:Y:S02]  /*36c0*/  FMUL.FTZ R55, R185, R76.reuse ;  /* 0x0000004cb9377220 */ /* 0x080fe40000410000 */
[----:B------:R-:W-:Y:S02]  /*36d0*/  FMUL.FTZ R161, R104, R143 ;  /* 0x0000008f68a17220 */ /* 0x000fe40000410000 */
[----:B------:R-:W-:Y:S02]  /*36e0*/  FADD.FTZ R139, -R167, R136 ;  /* 0x00000088a78b7221 */ /* 0x000fe40000010100 */
[C---:B------:R-:W-:Y:S02]  /*36f0*/  FFMA.FTZ R76, R183.reuse, R76, -R53 ;  /* 0x0000004cb74c7223 */ /* 0x040fe40000010835 */
[----:B------:R-:W-:-:S02]  /*3700*/  FFMA.FTZ R55, R183, R130, R55 ;  /* 0x00000082b7377223 */ /* 0x000fc40000010037 */
[----:B------:R-:W-:Y:S02]  /*3710*/  FADD.FTZ R77, R161, R142 ;  /* 0x0000008ea14d7221 */ /* 0x000fe40000010000 */
[C---:B------:R-:W-:Y:S02]  /*3720*/  FMUL.FTZ R136, R184.reuse, -R139 ;  /* 0x8000008bb8887220 */ /* 0x040fe40000410000 */
[----:B------:R-:W-:Y:S02]  /*3730*/  FMUL.FTZ R53, R185, R54 ;  /* 0x00000036b9357220 */ /* 0x000fe40000410000 */
[----:B------:R-:W-:Y:S02]  /*3740*/  FADD.FTZ R76, R111, R76 ;  /* 0x0000004c6f4c7221 */ /* 0x000fe40000010000 */
[----:B------:R-:W-:Y:S02]  /*3750*/  FADD.FTZ R130, RZ, R55 ;  /* 0x00000037ff827221 */ /* 0x000fe40000010000 */
[----:B------:R-:W-:-:S02]  /*3760*/  FMUL.FTZ R138, R184, -R77 ;  /* 0x8000004db88a7220 */ /* 0x000fc40000410000 */
[----:B------:R-:W-:Y:S02]  /*3770*/  FFMA.FTZ R163, R174, R77, -R136 ;  /* 0x0000004daea37223 */ /* 0x000fe40000010888 */
[-C--:B------:R-:W-:Y:S02]  /*3780*/  FMUL.FTZ R55, R185, R52.reuse ;  /* 0x00000034b9377220 */ /* 0x080fe40000410000 */
[----:B------:R-:W-:Y:S02]  /*3790*/  FFMA.FTZ R52, R183, R52, -R53 ;  /* 0x00000034b7347223 */ /* 0x000fe40000010835 */
[C---:B------:R-:W-:Y:S02]  /*37a0*/  FMUL.FTZ R77, R195.reuse, R76 ;  /* 0x0000004cc34d7220 */ /* 0x040fe40000410000 */
[-C--:B------:R-:W-:Y:S02]  /*37b0*/  FMUL.FTZ R53, R195, R130.reuse ;  /* 0x00000082c3357220 */ /* 0x080fe40000410000 */
[----:B------:R-:W-:-:S02]  /*37c0*/  FFMA.FTZ R130, R187, R130, R77 ;  /* 0x00000082bb827223 */ /* 0x000fc4000001004d */
[----:B------:R-:W-:-:S04]  /*37d0*/  FFMA.FTZ R77, R187, R76, -R53 ;  /* 0x0000004cbb4d7223 */ /* 0x000fc80000010835 */
[----:B------:R-:W-:Y:S02]  /*37e0*/  FADD.FTZ R77, R110, R77 ;  /* 0x0000004d6e4d7221 */ /* 0x000fe40000010000 */
[----:B------:R-:W-:Y:S02]  /*37f0*/  FFMA.FTZ R54, R183, R54, R55 ;  /* 0x00000036b7367223 */ /* 0x000fe40000010037 */
[C---:B------:R-:W-:Y:S02]  /*3800*/  FMUL.FTZ R55, R195.reuse, R52 ;  /* 0x00000034c3377220 */ /* 0x040fe40000410000 */
[----:B------:R-:W-:Y:S02]  /*3810*/  FADD.FTZ R130, RZ, R130 ;  /* 0x00000082ff827221 */ /* 0x000fe40000010000 */
[----:B------:R-:W-:Y:S02]  /*3820*/  FMUL.FTZ R136, R190, R77 ;  /* 0x0000004dbe887220 */ /* 0x000fe40000410000 */
[----:B------:R-:W-:-:S02]  /*3830*/  FMUL.FTZ R53, R195, R54 ;  /* 0x00000036c3357220 */ /* 0x000fc40000410000 */
[----:B------:R-:W-:Y:S02]  /*3840*/  FFMA.FTZ R55, R187, R54, R55 ;  /* 0x00000036bb377223 */ /* 0x000fe40000010037 */
[-C--:B------:R-:W-:Y:S02]  /*3850*/  FMUL.FTZ R76, R190, R130.reuse ;  /* 0x00000082be4c7220 */ /* 0x080fe40000410000 */
[----:B------:R-:W-:Y:S02]  /*3860*/  FFMA.FTZ R136, R191, R130, R136 ;  /* 0x00000082bf887223 */ /* 0x000fe40000010088 */
[----:B------:R-:W-:Y:S01]  /*3870*/  FFMA.FTZ R53, R187, R52, -R53 ;  /* 0x00000034bb357223 */ /* 0x000fe20000010835 */
[----:B------:R-:W-:Y:S01]  /*3880*/  ISETP.NE.AND P2, PT, R64, 0x1f, PT ;  /* 0x0000001f4000780c */ /* 0x000fe20003f45270 */
[----:B------:R-:W-:Y:S02]  /*3890*/  FMUL.FTZ R52, R190, R55 ;  /* 0x00000037be347220 */ /* 0x000fe40000410000 */
[----:B------:R-:W-:-:S02]  /*38a0*/  FFMA.FTZ R76, R191, R77, -R76 ;  /* 0x0000004dbf4c7223 */ /* 0x000fc4000001084c */
[----:B------:R-:W-:Y:S02]  /*38b0*/  FADD.FTZ R136, RZ, R136 ;  /* 0x00000088ff887221 */ /* 0x000fe40000010000 */
[-C--:B------:R-:W-:Y:S02]  /*38c0*/  FMUL.FTZ R54, R190, R53.reuse ;  /* 0x00000035be367220 */ /* 0x080fe40000410000 */
[----:B------:R-:W-:Y:S02]  /*38d0*/  FFMA.FTZ R52, R191, R53, -R52 ;  /* 0x00000035bf347223 */ /* 0x000fe40000010834 */
[----:B------:R-:W-:Y:S02]  /*38e0*/  FADD.FTZ R76, R109, R76 ;  /* 0x0000004c6d4c7221 */ /* 0x000fe40000010000 */
[----:B------:R-:W-:Y:S02]  /*38f0*/  FMUL.FTZ R77, R140, R136 ;  /* 0x000000888c4d7220 */ /* 0x000fe40000410000 */
[----:B------:R-:W-:-:S02]  /*3900*/  FFMA.FTZ R54, R191, R55, R54 ;  /* 0x00000037bf367223 */ /* 0x000fc40000010036 */
[C---:B------:R-:W-:Y:S02]  /*3910*/  FMUL.FTZ R55, R140.reuse, R52 ;  /* 0x000000348c377220 */ /* 0x040fe40000410000 */
[C---:B------:R-:W-:Y:S02]  /*3920*/  FFMA.FTZ R77, R137.reuse, R76, -R77 ;  /* 0x0000004c894d7223 */ /* 0x040fe4000001084d */
[CC--:B------:R-:W-:Y:S02]  /*3930*/  FMUL.FTZ R53, R140.reuse, R54.reuse ;  /* 0x000000368c357220 */ /* 0x0c0fe40000410000 */
[----:B------:R-:W-:Y:S02]  /*3940*/  FFMA.FTZ R55, R137, R54, R55 ;  /* 0x0000003689377223 */ /* 0x000fe40000010037 */
[----:B------:R-:W-:Y:S02]  /*3950*/  FMUL.FTZ R130, R140, R76 ;  /* 0x0000004c8c827220 */ /* 0x000fe40000410000 */
[----:B------:R-:W-:-:S02]  /*3960*/  FADD.FTZ R54, R108, R77 ;  /* 0x0000004d6c367221 */ /* 0x000fc40000010000 */
[----:B------:R0:W1:Y:S01]  /*3970*/  @P2 LDS.64 R76, [R64.X8+0x1ca8] ;  /* 0x001ca800404c2984 */ /* 0x0000620000008a00 */
[C---:B------:R-:W-:Y:S02]  /*3980*/  FFMA.FTZ R53, R137.reuse, R52, -R53 ;  /* 0x0000003489357223 */ /* 0x040fe40000010835 */
[----:B------:R-:W-:Y:S02]  /*3990*/  FFMA.FTZ R130, R137, R136, R130 ;  /* 0x0000008889827223 */ /* 0x000fe40000010082 */
[C---:B------:R-:W-:Y:S01]  /*39a0*/  FMUL.FTZ R52, R132.reuse, R53 ;  /* 0x0000003584347220 */ /* 0x040fe20000410000 */
[----:B------:R-:W-:Y:S01]  /*39b0*/  BSSY B0, `(.L_x_9665) ;  /* 0x0000012000007945 */ /* 0x000fe20003800000 */
[----:B------:R-:W-:Y:S02]  /*39c0*/  FMUL.FTZ R152, R132, R55 ;  /* 0x0000003784987220 */ /* 0x000fe40000410000 */
[----:B------:R-:W-:Y:S02]  /*39d0*/  FADD.FTZ R130, RZ, R130 ;  /* 0x00000082ff827221 */ /* 0x000fe40000010000 */
[----:B------:R-:W-:-:S02]  /*39e0*/  FFMA.FTZ R171, R174, R139, R138 ;  /* 0x0000008baeab7223 */ /* 0x000fc4000001008a */
[C---:B------:R-:W-:Y:S02]  /*39f0*/  FFMA.FTZ R138, R135.reuse, R55, R52 ;  /* 0x00000037878a7223 */ /* 0x040fe40000010034 */
[----:B------:R-:W-:Y:S02]  /*3a00*/  FFMA.FTZ R152, R135, R53, -R152 ;  /* 0x0000003587987223 */ /* 0x000fe40000010898 */
[C---:B------:R-:W-:Y:S02]  /*3a10*/  FMUL.FTZ R55, R132.reuse, R130 ;  /* 0x0000008284377220 */ /* 0x040fe40000410000 */
[----:B------:R-:W-:Y:S01]  /*3a20*/  FMUL.FTZ R136, R132, R54 ;  /* 0x0000003684887220 */ /* 0x000fe20000410000 */
[----:B------:R-:W-:Y:S05]  /*3a30*/  @P2 BRA `(.L_x_9666) ;  /* 0x0000009000002947 */ /* 0x000fea0003800000 */
[----:B0-----:R-:W-:Y:S01]  /*3a40*/  ISETP.NE.AND P3, PT, R68, c[0x0][0x174], PT ;  /* 0x00005d0044007a0c */ /* 0x001fe20003f65270 */
[----:B-1----:R-:W-:Y:S01]  /*3a50*/  HFMA2.MMA R77, -RZ, RZ, 0, 0 ;  /* 0x00000000ff4d7435 */ /* 0x002fe200000001ff */
[----:B------:R-:W-:-:S11]  /*3a60*/  MOV R76, 0x3f800000 ;  /* 0x3f800000004c7802 */ /* 0x000fd60000000f00 */
[----:B------:R-:W-:-:S04]  /*3a70*/  @P3 LEA.HI R52, R68, R68, RZ, 0x1 ;  /* 0x0000004444343211 */ /* 0x000fc800078f08ff */
[----:B------:R-:W-:-:S04]  /*3a80*/  @P3 LOP3.LUT R53, R52, 0x1ffffe, RZ, 0xc0, !PT ;  /* 0x001ffffe34353812 */ /* 0x000fc800078ec0ff */
[----:B------:R-:W-:-:S04]  /*3a90*/  @P3 IADD3 R53, -R53, R68, RZ ;  /* 0x0000004435353210 */ /* 0x000fc80007ffe1ff */
[----:B------:R-:W-:-:S04]  /*3aa0*/  @P3 LEA R52, R53, 0xca0, 0xb ;  /* 0x00000ca035343811 */ /* 0x000fc800078e58ff */
[----:B------:R-:W-:-:S05]  /*3ab0*/  @P3 IADD3 R52, R52, R123, RZ ;  /* 0x0000007b34343210 */ /* 0x000fca0007ffe0ff */
[----:B------:R0:W1:Y:S02]  /*3ac0*/  @P3 LDS.64 R76, [R52] ;  /* 0x00000000344c3984 */ /* 0x0000640000000a00 */
.L_x_9666:
[----:B0-----:R-:W-:Y:S05]  /*3ad0*/  BSYNC B0 ;  /* 0x0000000000007941 */ /* 0x001fea0003800000 */
.L_x_9665:
[C---:B------:R-:W-:Y:S01]  /*3ae0*/  FFMA.FTZ R136, R135.reuse, R130, R136 ;  /* 0x0000008287887223 */ /* 0x040fe20000010088 */
[----:B------:R-:W0:Y:S01]  /*3af0*/  SHFL.UP PT, R53, R152, 0x1, RZ ;  /* 0x0420000098357989 */ /* 0x000e2200000e00ff */
[----:B------:R-:W-:Y:S01]  /*3b00*/  FFMA.FTZ R54, R135, R54, -R55 ;  /* 0x0000003687367223 */ /* 0x000fe20000010837 */
[----:B------:R-:W-:Y:S01]  /*3b10*/  ISETP.GE.AND P3, PT, R66, 0x1, PT ;  /* 0x000000014200780c */ /* 0x000fe20003f66270 */
[----:B------:R-:W-:Y:S01]  /*3b20*/  FADD.FTZ R156, RZ, R136 ;  /* 0x00000088ff9c7221 */ /* 0x000fe20000010000 */
[----:B------:R-:W2:Y:S01]  /*3b30*/  SHFL.UP PT, R55, R138, 0x1, RZ ;  /* 0x042000008a377989 */ /* 0x000ea200000e00ff */
[-C--:B-1----:R-:W-:Y:S01]  /*3b40*/  FMUL.FTZ R130, R132, -R76.reuse ;  /* 0x8000004c84827220 */ /* 0x082fe20000410000 */
[----:B------:R-:W-:Y:S01]  /*3b50*/  ISETP.GE.OR P0, PT, R68, c[0x0][0x174], P0 ;  /* 0x00005d0044007a0c */ /* 0x000fe20000706670 */
[----:B------:R-:W-:Y:S01]  /*3b60*/  FADD.FTZ R159, R107, R54 ;  /* 0x000000366b9f7221 */ /* 0x000fe20000010000 */
[----:B------:R-:W1:Y:S01]  /*3b70*/  SHFL.UP PT, R145, R156, 0x1, RZ ;  /* 0x042000009c917989 */ /* 0x000e6200000e00ff */
[-C--:B------:R-:W-:Y:S01]  /*3b80*/  FMUL.FTZ R52, R132, R77.reuse ;  /* 0x0000004d84347220 */ /* 0x080fe20000410000 */
[----:B------:R-:W-:Y:S01]  /*3b90*/  BSSY B0, `(.L_x_9667) ;  /* 0x00000ea000007945 */ /* 0x000fe20003800000 */
[C---:B------:R-:W-:Y:S01]  /*3ba0*/  FFMA.FTZ R130, R135.reuse, -R77, R130 ;  /* 0x8000004d87827223 */ /* 0x040fe20000010082 */
[----:B------:R-:W3:Y:S01]  /*3bb0*/  SHFL.UP PT, R139, R159, 0x1, RZ ;  /* 0x042000009f8b7989 */ /* 0x000ee200000e00ff */
[----:B------:R-:W-:Y:S01]  /*3bc0*/  FFMA.FTZ R52, R135, R76, -R52 ;  /* 0x0000004c87347223 */ /* 0x000fe20000010834 */
[C---:B------:R-:W-:Y:S01]  /*3bd0*/  ISETP.GT.U32.AND P4, PT, R69.reuse, 0x1b, PT ;  /* 0x0000001b4500780c */ /* 0x040fe20003f84070 */
[C---:B------:R-:W-:Y:S01]  /*3be0*/  FMUL.FTZ R54, R140.reuse, -R130 ;  /* 0x800000828c367220 */ /* 0x040fe20000410000 */
[----:B-----5:R-:W-:Y:S01]  /*3bf0*/  SHFL.IDX PT, R78, R78, RZ, 0x1f ;  /* 0x00001fff4e4e7589 */ /* 0x020fe200000e0000 */
[-C--:B------:R-:W-:Y:S01]  /*3c00*/  FMUL.FTZ R136, R140, -R52.reuse ;  /* 0x800000348c887220 */ /* 0x080fe20000410000 */
[----:B------:R-:W-:Y:S01]  /*3c10*/  ISETP.GT.U32.AND P5, PT, R69, 0x17, PT ;  /* 0x000000174500780c */ /* 0x000fe20003fa4070 */
[----:B------:R-:W-:Y:S01]  /*3c20*/  FMUL.FTZ R166, R103, R147 ;  /* 0x0000009367a67220 */ /* 0x000fe20000410000 */
[----:B------:R-:W-:Y:S01]  /*3c30*/  SHFL.IDX PT, R79, R79, RZ, 0x1f ;  /* 0x00001fff4f4f7589 */ /* 0x000fe200000e0000 */
[----:B------:R-:W-:Y:S01]  /*3c40*/  FFMA.FTZ R54, R137, R52, -R54 ;  /* 0x0000003489367223 */ /* 0x000fe20000010836 */
[----:B------:R-:W-:Y:S01]  /*3c50*/  ISETP.GT.U32.AND P6, PT, R69, 0xf, PT ;  /* 0x0000000f4500780c */ /* 0x000fe20003fc4070 */
[----:B------:R-:W-:-:S02]  /*3c60*/  FFMA.FTZ R136, R137, R130, R136 ;  /* 0x0000008289887223 */ /* 0x000fc40000010088 */
[----:B------:R-:W-:Y:S02]  /*3c70*/  FMUL.FTZ R170, R103, R143 ;  /* 0x0000008f67aa7220 */ /* 0x000fe40000410000 */
[----:B------:R-:W-:Y:S02]  /*3c80*/  FADD.FTZ R144, -R166, R171 ;  /* 0x000000aba6907221 */ /* 0x000fe40000010100 */
[C---:B------:R-:W-:Y:S02]  /*3c90*/  FMUL.FTZ R130, R190.reuse, -R54 ;  /* 0x80000036be827220 */ /* 0x040fe40000410000 */
[----:B------:R-:W-:Y:S02]  /*3ca0*/  FMUL.FTZ R52, R190, -R136 ;  /* 0x80000088be347220 */ /* 0x000fe40000410000 */
[----:B------:R-:W-:Y:S02]  /*3cb0*/  FADD.FTZ R142, R170, R163 ;  /* 0x000000a3aa8e7221 */ /* 0x000fe40000010000 */
[----:B------:R-:W-:-:S02]  /*3cc0*/  FMUL.FTZ R148, R179, -R144 ;  /* 0x80000090b3947220 */ /* 0x000fc40000410000 */
[C---:B------:R-:W-:Y:S02]  /*3cd0*/  FFMA.FTZ R130, R191.reuse, R136, R130 ;  /* 0x00000088bf827223 */ /* 0x040fe40000010082 */
[----:B------:R-:W-:Y:S02]  /*3ce0*/  FFMA.FTZ R54, R191, R54, -R52 ;  /* 0x00000036bf367223 */ /* 0x000fe40000010834 */
[-C--:B------:R-:W-:Y:S02]  /*3cf0*/  FFMA.FTZ R148, R177, R142.reuse, -R148 ;  /* 0x0000008eb1947223 */ /* 0x080fe40000010894 */
[----:B0-----:R-:W-:Y:S02]  /*3d00*/  FMUL.FTZ R52, R138, R53 ;  /* 0x000000358a347220 */ /* 0x001fe40000410000 */
[----:B------:R-:W-:Y:S02]  /*3d10*/  FMUL.FTZ R142, R179, -R142 ;  /* 0x8000008eb38e7220 */ /* 0x000fe40000410000 */
[----:B------:R-:W-:-:S02]  /*3d20*/  FMUL.FTZ R136, R195, -R130 ;  /* 0x80000082c3887220 */ /* 0x000fc40000410000 */
[----:B--2---:R-:W-:Y:S02]  /*3d30*/  FFMA.FTZ R163, R152, R55, R52 ;  /* 0x0000003798a37223 */ /* 0x004fe40000010034 */
[----:B------:R-:W-:Y:S02]  /*3d40*/  FFMA.FTZ R144, R177, R144, R142 ;  /* 0x00000090b1907223 */ /* 0x000fe4000001008e */
[C---:B-1----:R-:W-:Y:S01]  /*3d50*/  FMUL.FTZ R52, R138.reuse, R145 ;  /* 0x000000918a347220 */ /* 0x042fe20000410000 */
[C---:B------:R-:W-:Y:S01]  /*3d60*/  FSEL R163, R138.reuse, R163, !P3 ;  /* 0x000000a38aa37208 */ /* 0x040fe20005800000 */
[-C--:B------:R-:W-:Y:S02]  /*3d70*/  FMUL.FTZ R142, R195, -R54.reuse ;  /* 0x80000036c38e7220 */ /* 0x080fe40000410000 */
[----:B------:R-:W-:Y:S02]  /*3d80*/  FFMA.FTZ R136, R187, R54, -R136 ;  /* 0x00000036bb887223 */ /* 0x000fe40000010888 */
[----:B---3--:R-:W-:-:S02]  /*3d90*/  FMUL.FTZ R54, R138, R139 ;  /* 0x0000008b8a367220 */ /* 0x008fc40000410000 */
[----:B------:R-:W-:Y:S02]  /*3da0*/  FFMA.FTZ R52, R152, R139, -R52 ;  /* 0x0000008b98347223 */ /* 0x000fe40000010834 */
[----:B------:R-:W-:Y:S02]  /*3db0*/  FMUL.FTZ R55, R138, R55 ;  /* 0x000000378a377220 */ /* 0x000fe40000410000 */
[C---:B------:R-:W-:Y:S02]  /*3dc0*/  FFMA.FTZ R145, R152.reuse, R145, R54 ;  /* 0x0000009198917223 */ /* 0x040fe40000010036 */
[----:B------:R-:W-:Y:S02]  /*3dd0*/  @P3 FADD.FTZ R159, R159, R52 ;  /* 0x000000349f9f3221 */ /* 0x000fe40000010000 */
[----:B------:R-:W-:Y:S02]  /*3de0*/  FMUL.FTZ R52, R185, -R136 ;  /* 0x80000088b9347220 */ /* 0x000fe40000410000 */
[----:B------:R-:W-:Y:S01]  /*3df0*/  FFMA.FTZ R142, R187, R130, R142 ;  /* 0x00000082bb8e7223 */ /* 0x000fe2000001008e */
[----:B------:R-:W0:Y:S01]  /*3e00*/  SHFL.UP PT, R54, R159, 0x2, RZ ;  /* 0x044000009f367989 */ /* 0x000e2200000e00ff */
[----:B------:R-:W-:-:S02]  /*3e10*/  @P3 FFMA.FTZ R152, R152, R53, -R55 ;  /* 0x0000003598983223 */ /* 0x000fc40000010837 */
[----:B------:R-:W-:Y:S01]  /*3e20*/  @P3 FADD.FTZ R156, R156, R145 ;  /* 0x000000919c9c3221 */ /* 0x000fe20000010000 */
[----:B------:R-:W-:Y:S01]  /*3e30*/  SHFL.UP PT, R53, R163, 0x2, RZ ;  /* 0x04400000a3357989 */ /* 0x000fe200000e00ff */
[----:B------:R-:W-:Y:S01]  /*3e40*/  FMUL.FTZ R203, R102, R143 ;  /* 0x0000008f66cb7220 */ /* 0x000fe20000410000 */
[----:B------:R-:W-:Y:S01]  /*3e50*/  ISETP.GE.AND P3, PT, R66, 0x2, PT ;  /* 0x000000024200780c */ /* 0x000fe20003f66270 */
[----:B------:R-:W-:Y:S01]  /*3e60*/  FMUL.FTZ R201, R102, R147 ;  /* 0x0000009366c97220 */ /* 0x000fe20000410000 */
[----:B------:R-:W1:Y:S01]  /*3e70*/  SHFL.UP PT, R55, R156, 0x2, RZ ;  /* 0x044000009c377989 */ /* 0x000e6200000e00ff */
[----:B------:R-:W-:Y:S02]  /*3e80*/  FFMA.FTZ R130, R183, R142, R52 ;  /* 0x0000008eb7827223 */ /* 0x000fe40000010034 */
[----:B------:R-:W-:Y:S01]  /*3e90*/  FADD.FTZ R148, R203, R148 ;  /* 0x00000094cb947221 */ /* 0x000fe20000010000 */
[----:B------:R-:W2:Y:S01]  /*3ea0*/  SHFL.UP PT, R52, R152, 0x2, RZ ;  /* 0x0440000098347989 */ /* 0x000ea200000e00ff */
[----:B------:R-:W-:-:S02]  /*3eb0*/  FADD.FTZ R144, -R201, R144 ;  /* 0x00000090c9907221 */ /* 0x000fc40000010100 */
[----:B------:R-:W-:Y:S02]  /*3ec0*/  FMUL.FTZ R142, R185, -R142 ;  /* 0x8000008eb98e7220 */ /* 0x000fe40000410000 */
[C---:B------:R-:W-:Y:S02]  /*3ed0*/  FMUL.FTZ R145, R181.reuse, -R148 ;  /* 0x80000094b5917220 */ /* 0x040fe40000410000 */
[----:B------:R-:W-:Y:S02]  /*3ee0*/  FMUL.FTZ R139, R181, -R144 ;  /* 0x80000090b58b7220 */ /* 0x000fe40000410000 */
[----:B------:R-:W-:Y:S02]  /*3ef0*/  FFMA.FTZ R142, R183, R136, -R142 ;  /* 0x00000088b78e7223 */ /* 0x000fe4000001088e */
[----:B------:R-:W-:Y:S02]  /*3f00*/  FFMA.FTZ R171, R180, R144, R145 ;  /* 0x00000090b4ab7223 */ /* 0x000fe40000010091 */
[----:B------:R-:W-:-:S02]  /*3f10*/  FMUL.FTZ R200, R101, R147 ;  /* 0x0000009365c87220 */ /* 0x000fc40000410000 */
[----:B------:R-:W-:Y:S02]  /*3f20*/  FFMA.FTZ R148, R180, R148, -R139 ;  /* 0x00000094b4947223 */ /* 0x000fe4000001088b */
[----:B------:R-:W-:Y:S02]  /*3f30*/  FMUL.FTZ R199, R101, R143 ;  /* 0x0000008f65c77220 */ /* 0x000fe40000410000 */
[C---:B------:R-:W-:Y:S02]  /*3f40*/  FMUL.FTZ R139, R197.reuse, -R130 ;  /* 0x80000082c58b7220 */ /* 0x040fe40000410000 */
[----:B------:R-:W-:Y:S02]  /*3f50*/  FMUL.FTZ R145, R197, -R142 ;  /* 0x8000008ec5917220 */ /* 0x000fe40000410000 */
[----:B------:R-:W-:Y:S02]  /*3f60*/  FADD.FTZ R173, -R200, R171 ;  /* 0x000000abc8ad7221 */ /* 0x000fe40000010100 */
[----:B------:R-:W-:-:S02]  /*3f70*/  FADD.FTZ R171, R199, R148 ;  /* 0x00000094c7ab7221 */ /* 0x000fc40000010000 */
[C---:B------:R-:W-:Y:S02]  /*3f80*/  FFMA.FTZ R139, R182.reuse, R142, -R139 ;  /* 0x0000008eb68b7223 */ /* 0x040fe4000001088b */
[----:B------:R-:W-:Y:S02]  /*3f90*/  FFMA.FTZ R145, R182, R130, R145 ;  /* 0x00000082b6917223 */ /* 0x000fe40000010091 */
[C---:B------:R-:W-:Y:S02]  /*3fa0*/  FMUL.FTZ R138, R198.reuse, -R173 ;  /* 0x800000adc68a7220 */ /* 0x040fe40000410000 */
[----:B------:R-:W-:Y:S02]  /*3fb0*/  FMUL.FTZ R142, R198, -R171 ;  /* 0x800000abc68e7220 */ /* 0x000fe40000410000 */
[C---:B------:R-:W-:Y:S02]  /*3fc0*/  FMUL.FTZ R130, R184.reuse, -R145 ;  /* 0x80000091b8827220 */ /* 0x040fe40000410000 */
[----:B------:R-:W-:-:S02]  /*3fd0*/  FMUL.FTZ R136, R184, -R139 ;  /* 0x8000008bb8887220 */ /* 0x000fc40000410000 */
[C---:B------:R-:W-:Y:S02]  /*3fe0*/  FFMA.FTZ R171, R196.reuse, R171, -R138 ;  /* 0x000000abc4ab7223 */ /* 0x040fe4000001088a */
[----:B------:R-:W-:Y:S02]  /*3ff0*/  FFMA.FTZ R144, R196, R173, R142 ;  /* 0x000000adc4907223 */ /* 0x000fe4000001008e */
[C---:B------:R-:W-:Y:S02]  /*4000*/  FFMA.FTZ R138, R174.reuse, R139, -R130 ;  /* 0x0000008bae8a7223 */ /* 0x040fe40000010882 */
[----:B------:R-:W-:Y:S02]  /*4010*/  FFMA.FTZ R142, R174, R145, R136 ;  /* 0x00000091ae8e7223 */ /* 0x000fe40000010088 */
[C---:B0-----:R-:W-:Y:S02]  /*4020*/  FMUL.FTZ R136, R163.reuse, R54 ;  /* 0x00000036a3887220 */ /* 0x041fe40000410000 */
[----:B-1----:R-:W-:-:S02]  /*4030*/  FMUL.FTZ R145, R163, R55 ;  /* 0x00000037a3917220 */ /* 0x002fc40000410000 */
[C---:B--2---:R-:W-:Y:S02]  /*4040*/  FMUL.FTZ R130, R163.reuse, R52 ;  /* 0x00000034a3827220 */ /* 0x044fe40000410000 */
[----:B------:R-:W-:Y:S02]  /*4050*/  FMUL.FTZ R139, R163, R53 ;  /* 0x00000035a38b7220 */ /* 0x000fe40000410000 */
[C---:B------:R-:W-:Y:S02]  /*4060*/  FFMA.FTZ R55, R152.reuse, R55, R136 ;  /* 0x0000003798377223 */ /* 0x040fe40000010088 */
[C---:B------:R-:W-:Y:S02]  /*4070*/  FFMA.FTZ R54, R152.reuse, R54, -R145 ;  /* 0x0000003698367223 */ /* 0x040fe40000010891 */
[C---:B------:R-:W-:Y:S02]  /*4080*/  FFMA.FTZ R130, R152.reuse, R53, R130 ;  /* 0x0000003598827223 */ /* 0x040fe40000010082 */
[----:B------:R-:W-:-:S02]  /*4090*/  @P3 FFMA.FTZ R152, R152, R52, -R139 ;  /* 0x0000003498983223 */ /* 0x000fc4000001088b */
[----:B------:R-:W-:Y:S01]  /*40a0*/  @P3 FADD.FTZ R156, R156, R55 ;  /* 0x000000379c9c3221 */ /* 0x000fe20000010000 */
[----:B------:R-:W-:Y:S01]  /*40b0*/  FSEL R130, R163, R130, !P3 ;  /* 0x00000082a3827208 */ /* 0x000fe20005800000 */
[----:B------:R-:W-:Y:S01]  /*40c0*/  @P3 FADD.FTZ R159, R159, R54 ;  /* 0x000000369f9f3221 */ /* 0x000fe20000010000 */
[----:B------:R-:W-:Y:S01]  /*40d0*/  SHFL.UP PT, R53, R152, 0x4, RZ ;  /* 0x0480000098357989 */ /* 0x000fe200000e00ff */
[----:B------:R-:W-:Y:S01]  /*40e0*/  FMUL.FTZ R206, R100, R143 ;  /* 0x0000008f64ce7220 */ /* 0x000fe20000410000 */
[----:B------:R-:W-:Y:S01]  /*40f0*/  ISETP.GE.AND P3, PT, R66, 0x4, PT ;  /* 0x000000044200780c */ /* 0x000fe20003f66270 */
[----:B------:R-:W-:Y:S01]  /*4100*/  FMUL.FTZ R205, R100, R147 ;  /* 0x0000009364cd7220 */ /* 0x000fe20000410000 */
[----:B------:R-:W0:Y:S01]  /*4110*/  SHFL.UP PT, R145, R156, 0x4, RZ ;  /* 0x048000009c917989 */ /* 0x000e2200000e00ff */
[----:B------:R-:W-:Y:S02]  /*4120*/  FMUL.FTZ R52, R179, -R138 ;  /* 0x8000008ab3347220 */ /* 0x000fe40000410000 */
[----:B------:R-:W-:Y:S01]  /*4130*/  FADD.FTZ R171, R206, R171 ;  /* 0x000000abceab7221 */ /* 0x000fe20000010000 */
[----:B------:R-:W1:Y:S01]  /*4140*/  SHFL.UP PT, R139, R159, 0x4, RZ ;  /* 0x048000009f8b7989 */ /* 0x000e6200000e00ff */
[----:B------:R-:W-:-:S02]  /*4150*/  FADD.FTZ R163, -R205, R144 ;  /* 0x00000090cda37221 */ /* 0x000fc40000010100 */
[-C--:B------:R-:W-:Y:S01]  /*4160*/  FFMA.FTZ R52, R177, R142.reuse, R52 ;  /* 0x0000008eb1347223 */ /* 0x080fe20000010034 */
[----:B------:R-:W2:Y:S01]  /*4170*/  SHFL.UP PT, R55, R130, 0x4, RZ ;  /* 0x0480000082377989 */ /* 0x000ea200000e00ff */
[----:B------:R-:W-:Y:S02]  /*4180*/  FMUL.FTZ R142, R179, -R142 ;  /* 0x8000008eb38e7220 */ /* 0x000fe40000410000 */
[C---:B------:R-:W-:Y:S02]  /*4190*/  FMUL.FTZ R136, R194.reuse, -R171 ;  /* 0x800000abc2887220 */ /* 0x040fe40000410000 */
[-C--:B------:R-:W-:Y:S02]  /*41a0*/  FMUL.FTZ R54, R194, -R163.reuse ;  /* 0x800000a3c2367220 */ /* 0x080fe40000410000 */
[----:B------:R-:W-:Y:S02]  /*41b0*/  FFMA.FTZ R142, R177, R138, -R142 ;  /* 0x0000008ab18e7223 */ /* 0x000fe4000001088e */
[----:B------:R-:W-:-:S02]  /*41c0*/  FFMA.FTZ R175, R186, R163, R136 ;  /* 0x000000a3baaf7223 */ /* 0x000fc40000010088 */
[----:B------:R-:W-:Y:S02]  /*41d0*/  FFMA.FTZ R173, R186, R171, -R54 ;  /* 0x000000abbaad7223 */ /* 0x000fe40000010836 */
[----:B------:R-:W-:Y:S02]  /*41e0*/  FMUL.FTZ R163, R181, -R52 ;  /* 0x80000034b5a37220 */ /* 0x000fe40000410000 */
[C---:B------:R-:W-:Y:S02]  /*41f0*/  FMUL.FTZ R204, R99.reuse, R147 ;  /* 0x0000009363cc7220 */ /* 0x040fe40000410000 */
[----:B------:R-:W-:Y:S02]  /*4200*/  FMUL.FTZ R202, R99, R143 ;  /* 0x0000008f63ca7220 */ /* 0x000fe40000410000 */
[-C--:B------:R-:W-:Y:S02]  /*4210*/  FMUL.FTZ R171, R181, -R142.reuse ;  /* 0x8000008eb5ab7220 */ /* 0x080fe40000410000 */
[----:B------:R-:W-:-:S02]  /*4220*/  FFMA.FTZ R163, R180, R142, -R163 ;  /* 0x0000008eb4a37223 */ /* 0x000fc400000108a3 */
[----:B------:R-:W-:Y:S02]  /*4230*/  FADD.FTZ R175, -R204, R175 ;  /* 0x000000afccaf7221 */ /* 0x000fe40000010100 */
[----:B------:R-:W-:Y:S02]  /*4240*/  FADD.FTZ R173, R202, R173 ;  /* 0x000000adcaad7221 */ /* 0x000fe40000010000 */
[----:B------:R-:W-:Y:S02]  /*4250*/  FFMA.FTZ R171, R180, R52, R171 ;  /* 0x00000034b4ab7223 */ /* 0x000fe400000100ab */
        /* <DEDUP_REMOVED lines=8> */
[----:B0-----:R-:W-:-:S02]  /*42e0*/  FMUL.FTZ R136, R130, R145 ;  /* 0x0000009182887220 */ /* 0x001fc40000410000 */
[C---:B------:R-:W-:Y:S02]  /*42f0*/  FMUL.FTZ R54, R130.reuse, R53 ;  /* 0x0000003582367220 */ /* 0x040fe40000410000 */
[C---:B-1----:R-:W-:Y:S02]  /*4300*/  FMUL.FTZ R138, R130.reuse, R139 ;  /* 0x0000008b828a7220 */ /* 0x042fe40000410000 */
[----:B--2---:R-:W-:Y:S02]  /*4310*/  FMUL.FTZ R52, R130, R55 ;  /* 0x0000003782347220 */ /* 0x004fe40000410000 */
[C---:B------:R-:W-:Y:S02]  /*4320*/  FFMA.FTZ R136, R152.reuse, R139, -R136 ;  /* 0x0000008b98887223 */ /* 0x040fe40000010888 */
[C---:B------:R-:W-:Y:S02]  /*4330*/  FFMA.FTZ R55, R152.reuse, R55, R54 ;  /* 0x0000003798377223 */ /* 0x040fe40000010036 */
[----:B------:R-:W-:-:S02]  /*4340*/  FFMA.FTZ R145, R152, R145, R138 ;  /* 0x0000009198917223 */ /* 0x000fc4000001008a */
[----:B------:R-:W-:Y:S01]  /*4350*/  @P3 FFMA.FTZ R152, R152, R53, -R52 ;  /* 0x0000003598983223 */ /* 0x000fe20000010834 */
[----:B------:R-:W-:Y:S01]  /*4360*/  FSEL R55, R130, R55, !P3 ;  /* 0x0000003782377208 */ /* 0x000fe20005800000 */
[----:B------:R-:W-:Y:S02]  /*4370*/  FMUL.FTZ R189, R98, R147 ;  /* 0x0000009362bd7220 */ /* 0x000fe40000410000 */
[----:B------:R-:W-:Y:S01]  /*4380*/  @P3 FADD.FTZ R159, R159, R136 ;  /* 0x000000889f9f3221 */ /* 0x000fe20000010000 */
[----:B------:R-:W0:Y:S01]  /*4390*/  SHFL.UP PT, R52, R152, 0x8, RZ ;  /* 0x0500000098347989 */ /* 0x000e2200000e00ff */
[----:B------:R-:W-:Y:S01]  /*43a0*/  @P3 FADD.FTZ R156, R156, R145 ;  /* 0x000000919c9c3221 */ /* 0x000fe20000010000 */
[----:B------:R-:W-:Y:S01]  /*43b0*/  ISETP.GE.AND P3, PT, R66, 0x8, PT ;  /* 0x000000084200780c */ /* 0x000fe20003f66270 */
[----:B------:R-:W-:Y:S01]  /*43c0*/  FMUL.FTZ R188, R98, R143 ;  /* 0x0000008f62bc7220 */ /* 0x000fe20000410000 */
[----:B------:R-:W1:Y:S01]  /*43d0*/  SHFL.UP PT, R54, R159, 0x8, RZ ;  /* 0x050000009f367989 */ /* 0x000e6200000e00ff */
[----:B------:R-:W-:-:S02]  /*43e0*/  FADD.FTZ R142, -R189, R142 ;  /* 0x0000008ebd8e7221 */ /* 0x000fc40000010100 */
[----:B------:R-:W-:Y:S01]  /*43f0*/  FMUL.FTZ R136, R194, -R171 ;  /* 0x800000abc2887220 */ /* 0x000fe20000410000 */
[----:B------:R-:W2:Y:S01]  /*4400*/  SHFL.UP PT, R130, R156, 0x8, RZ ;  /* 0x050000009c827989 */ /* 0x000ea200000e00ff */
[----:B------:R-:W-:Y:S02]  /*4410*/  FADD.FTZ R173, R188, R173 ;  /* 0x000000adbcad7221 */ /* 0x000fe40000010000 */
[-C--:B------:R-:W-:Y:S01]  /*4420*/  FMUL.FTZ R138, R194, -R163.reuse ;  /* 0x800000a3c28a7220 */ /* 0x080fe20000410000 */
[----:B------:R-:W3:Y:S01]  /*4430*/  SHFL.UP PT, R53, R55, 0x8, RZ ;  /* 0x0500000037357989 */ /* 0x000ee200000e00ff */
[----:B------:R-:W-:Y:S02]  /*4440*/  FMUL.FTZ R144, R146, -R142 ;  /* 0x8000008e92907220 */ /* 0x000fe40000410000 */
[----:B------:R-:W-:Y:S02]  /*4450*/  FFMA.FTZ R136, R186, R163, -R136 ;  /* 0x000000a3ba887223 */ /* 0x000fe40000010888 */
[----:B------:R-:W-:-:S02]  /*4460*/  FMUL.FTZ R139, R146, -R173 ;  /* 0x800000ad928b7220 */ /* 0x000fc40000410000 */
[----:B------:R-:W-:Y:S02]  /*4470*/  FFMA.FTZ R171, R186, R171, R138 ;  /* 0x000000abbaab7223 */ /* 0x000fe4000001008a */
[----:B------:R-:W-:Y:S02]  /*4480*/  FFMA.FTZ R173, R141, R173, -R144 ;  /* 0x000000ad8dad7223 */ /* 0x000fe40000010890 */
[----:B------:R-:W-:Y:S02]  /*4490*/  FMUL.FTZ R138, R97, R143 ;  /* 0x0000008f618a7220 */ /* 0x000fe40000410000 */
[----:B------:R-:W-:Y:S02]  /*44a0*/  FMUL.FTZ R144, R192, -R136 ;  /* 0x80000088c0907220 */ /* 0x000fe40000410000 */
[----:B------:R-:W-:Y:S02]  /*44b0*/  FFMA.FTZ R148, R141, R142, R139 ;  /* 0x0000008e8d947223 */ /* 0x000fe4000001008b */
[----:B------:R-:W-:-:S02]  /*44c0*/  FMUL.FTZ R139, R97, R147 ;  /* 0x00000093618b7220 */ /* 0x000fc40000410000 */
[-C--:B------:R-:W-:Y:S02]  /*44d0*/  FMUL.FTZ R142, R192, -R171.reuse ;  /* 0x800000abc08e7220 */ /* 0x080fe40000410000 */
[----:B------:R-:W-:Y:S02]  /*44e0*/  FADD.FTZ R173, R138, R173 ;  /* 0x000000ad8aad7221 */ /* 0x000fe40000010000 */
[----:B------:R-:W-:Y:S02]  /*44f0*/  FFMA.FTZ R144, R193, R171, R144 ;  /* 0x000000abc1907223 */ /* 0x000fe40000010090 */
[----:B------:R-:W-:Y:S02]  /*4500*/  FADD.FTZ R148, -R139, R148 ;  /* 0x000000948b947221 */ /* 0x000fe40000010100 */
[----:B------:R-:W-:Y:S02]  /*4510*/  FFMA.FTZ R142, R193, R136, -R142 ;  /* 0x00000088c18e7223 */ /* 0x000fe4000001088e */
[----:B------:R-:W-:-:S02]  /*4520*/  FMUL.FTZ R163, R133, -R173 ;  /* 0x800000ad85a37220 */ /* 0x000fc40000410000 */
[----:B------:R-:W-:Y:S02]  /*4530*/  FMUL.FTZ R136, R146, -R144 ;  /* 0x8000009092887220 */ /* 0x000fe40000410000 */
[-C--:B------:R-:W-:Y:S02]  /*4540*/  FMUL.FTZ R145, R133, -R148.reuse ;  /* 0x8000009485917220 */ /* 0x080fe40000410000 */
[C---:B------:R-:W-:Y:S02]  /*4550*/  FFMA.FTZ R209, R134.reuse, R148, R163 ;  /* 0x0000009486d17223 */ /* 0x040fe400000100a3 */
[----:B------:R-:W-:Y:S02]  /*4560*/  FFMA.FTZ R148, R141, R142, -R136 ;  /* 0x0000008e8d947223 */ /* 0x000fe40000010888 */
[----:B0-----:R-:W-:Y:S02]  /*4570*/  FMUL.FTZ R136, R55, R52 ;  /* 0x0000003437887220 */ /* 0x001fe40000410000 */
[----:B------:R-:W-:-:S02]  /*4580*/  FFMA.FTZ R207, R134, R173, -R145 ;  /* 0x000000ad86cf7223 */ /* 0x000fc40000010891 */
[C---:B-1----:R-:W-:Y:S02]  /*4590*/  FMUL.FTZ R163, R55.reuse, R54 ;  /* 0x0000003637a37220 */ /* 0x042fe40000410000 */
[C---:B--2---:R-:W-:Y:S02]  /*45a0*/  FMUL.FTZ R145, R55.reuse, R130 ;  /* 0x0000008237917220 */ /* 0x044fe40000410000 */
[-C--:B---3--:R-:W-:Y:S02]  /*45b0*/  FFMA.FTZ R136, R152, R53.reuse, R136 ;  /* 0x0000003598887223 */ /* 0x088fe40000010088 */
[----:B------:R-:W-:Y:S02]  /*45c0*/  FMUL.FTZ R53, R55, R53 ;  /* 0x0000003537357220 */ /* 0x000fe40000410000 */
[----:B------:R-:W-:Y:S02]  /*45d0*/  FMUL.FTZ R142, R146, -R142 ;  /* 0x8000008e928e7220 */ /* 0x000fe40000410000 */
[----:B------:R-:W-:-:S02]  /*45e0*/  FFMA.FTZ R163, R152, R130, R163 ;  /* 0x0000008298a37223 */ /* 0x000fc400000100a3 */
[C---:B------:R-:W-:Y:S02]  /*45f0*/  FFMA.FTZ R54, R152.reuse, R54, -R145 ;  /* 0x0000003698367223 */ /* 0x040fe40000010891 */
[----:B------:R-:W-:Y:S01]  /*4600*/  @P3 FFMA.FTZ R152, R152, R52, -R53 ;  /* 0x0000003498983223 */ /* 0x000fe20000010835 */
[----:B------:R-:W-:Y:S01]  /*4610*/  MOV R52, 0x3f800000 ;  /* 0x3f80000000347802 */ /* 0x000fe20000000f00 */
[----:B------:R-:W-:Y:S01]  /*4620*/  FFMA.FTZ R144, R141, R144, R142 ;  /* 0x000000908d907223 */ /* 0x000fe2000001008e */
[----:B------:R-:W-:Y:S01]  /*4630*/  FSEL R142, R55, R136, !P3 ;  /* 0x00000088378e7208 */ /* 0x000fe20005800000 */
[----:B------:R-:W-:Y:S02]  /*4640*/  @P3 FADD.FTZ R156, R156, R163 ;  /* 0x000000a39c9c3221 */ /* 0x000fe40000010000 */
[----:B------:R-:W-:Y:S01]  /*4650*/  @P3 FADD.FTZ R159, R159, R54 ;  /* 0x000000369f9f3221 */ /* 0x000fe20000010000 */
[----:B------:R-:W0:Y:S01]  /*4660*/  SHFL.UP PT, R163, R152, 0x10, RZ ;  /* 0x0600000098a37989 */ /* 0x000e2200000e00ff */
[C---:B------:R-:W-:Y:S01]  /*4670*/  FMUL.FTZ R53, R133.reuse, -R144 ;  /* 0x8000009085357220 */ /* 0x040fe20000410000 */
[----:B------:R-:W-:Y:S01]  /*4680*/  CS2R R54, SRZ ;  /* 0x0000000000367805 */ /* 0x000fe2000001ff00 */
[----:B------:R-:W-:Y:S01]  /*4690*/  FMUL.FTZ R136, R96, R147 ;  /* 0x0000009360887220 */ /* 0x000fe20000410000 */
[----:B------:R-:W1:Y:S01]  /*46a0*/  SHFL.UP PT, R173, R159, 0x10, RZ ;  /* 0x060000009fad7989 */ /* 0x000e6200000e00ff */
[-C--:B------:R-:W-:Y:S01]  /*46b0*/  FFMA.FTZ R160, R134, R148.reuse, -R53 ;  /* 0x0000009486a07223 */ /* 0x080fe20000010835 */
[----:B------:R-:W-:Y:S01]  /*46c0*/  ISETP.GE.AND P3, PT, R66, 0x10, PT ;  /* 0x000000104200780c */ /* 0x000fe20003f66270 */
[----:B------:R-:W-:Y:S01]  /*46d0*/  FMUL.FTZ R53, R133, -R148 ;  /* 0x8000009485357220 */ /* 0x000fe20000410000 */
[----:B------:R-:W2:Y:S01]  /*46e0*/  SHFL.UP PT, R171, R142, 0x10, RZ ;  /* 0x060000008eab7989 */ /* 0x000ea200000e00ff */
[----:B------:R-:W-:-:S02]  /*46f0*/  FMUL.FTZ R130, R96, R143 ;  /* 0x0000008f60827220 */ /* 0x000fc40000410000 */
[----:B------:R-:W-:Y:S01]  /*4700*/  FADD.FTZ R148, -R136, R209 ;  /* 0x000000d188947221 */ /* 0x000fe20000010100 */
[----:B------:R-:W3:Y:S01]  /*4710*/  SHFL.UP PT, R175, R156, 0x10, RZ ;  /* 0x060000009caf7989 */ /* 0x000ee200000e00ff */
[----:B------:R-:W-:Y:S01]  /*4720*/  FFMA.FTZ R164, R134, R144, R53 ;  /* 0x0000009086a47223 */ /* 0x000fe20000010035 */
[----:B------:R-:W-:Y:S01]  /*4730*/  HFMA2.MMA R53, -RZ, RZ, 0, 0 ;  /* 0x00000000ff357435 */ /* 0x000fe200000001ff */
[----:B------:R-:W-:Y:S02]  /*4740*/  FADD.FTZ R144, R130, R207 ;  /* 0x000000cf82907221 */ /* 0x000fe40000010000 */
[C---:B------:R-:W-:Y:S02]  /*4750*/  FMUL.FTZ R145, R129.reuse, -R148 ;  /* 0x8000009481917220 */ /* 0x040fe40000410000 */
[----:B------:R-:W-:Y:S02]  /*4760*/  FMUL.FTZ R172, R129, -R160 ;  /* 0x800000a081ac7220 */ /* 0x000fe40000410000 */
[----:B------:R-:W-:-:S02]  /*4770*/  FFMA.FTZ R209, R131, R144, -R145 ;  /* 0x0000009083d17223 */ /* 0x000fc40000010891 */
[C---:B------:R-:W-:Y:S01]  /*4780*/  FMUL.FTZ R144, R129.reuse, -R144 ;  /* 0x8000009081907220 */ /* 0x040fe20000410000 */
[----:B------:R-:W4:Y:S01]  /*4790*/  @!P0 LDS.128 R52, [UR6+0x1da0] ;  /* 0x001da006ff348984 */ /* 0x000f220008000c00 */
[----:B------:R-:W-:Y:S01]  /*47a0*/  FMUL.FTZ R145, R129, -R164 ;  /* 0x800000a481917220 */ /* 0x000fe20000410000 */
[----:B------:R-:W-:Y:S01]  /*47b0*/  ISETP.NE.AND P0, PT, R69, 0x1f, PT ;  /* 0x0000001f4500780c */ /* 0x000fe20003f05270 */
[C---:B------:R-:W-:Y:S02]  /*47c0*/  FFMA.FTZ R176, R131.reuse, R148, R144 ;  /* 0x0000009483b07223 */ /* 0x040fe40000010090 */
[C---:B0-----:R-:W-:Y:S02]  /*47d0*/  FMUL.FTZ R144, R142.reuse, R163 ;  /* 0x000000a38e907220 */ /* 0x041fe40000410000 */
[----:B------:R-:W-:Y:S02]  /*47e0*/  FFMA.FTZ R145, R131, R160, -R145 ;  /* 0x000000a083917223 */ /* 0x000fe40000010891 */
[----:B-1----:R-:W-:-:S02]  /*47f0*/  FMUL.FTZ R160, R142, R173 ;  /* 0x000000ad8ea07220 */ /* 0x002fc40000410000 */
[----:B--2---:R-:W-:Y:S02]  /*4800*/  FFMA.FTZ R207, R152, R171, R144 ;  /* 0x000000ab98cf7223 */ /* 0x004fe40000010090 */
[-C--:B---3--:R-:W-:Y:S02]  /*4810*/  FMUL.FTZ R148, R142, R175.reuse ;  /* 0x000000af8e947220 */ /* 0x088fe40000410000 */
[----:B------:R-:W-:Y:S01]  /*4820*/  FFMA.FTZ R175, R152, R175, R160 ;  /* 0x000000af98af7223 */ /* 0x000fe200000100a0 */
[C---:B------:R-:W-:Y:S01]  /*4830*/  FSEL R160, R142.reuse, R207, !P3 ;  /* 0x000000cf8ea07208 */ /* 0x040fe20005800000 */
[----:B------:R-:W-:Y:S02]  /*4840*/  FMUL.FTZ R171, R142, R171 ;  /* 0x000000ab8eab7220 */ /* 0x000fe40000410000 */
[----:B------:R-:W-:Y:S02]  /*4850*/  FFMA.FTZ R148, R152, R173, -R148 ;  /* 0x000000ad98947223 */ /* 0x000fe40000010894 */
[C---:B------:R-:W-:Y:S01]  /*4860*/  FMUL.FTZ R142, R94.reuse, R143 ;  /* 0x0000008f5e8e7220 */ /* 0x040fe20000410000 */
[----:B------:R-:W0:Y:S01]  /*4870*/  SHFL.UP PT, R160, R160, 0x1, RZ ;  /* 0x04200000a0a07989 */ /* 0x000e2200000e00ff */
[----:B------:R-:W-:-:S02]  /*4880*/  FMUL.FTZ R147, R94, R147 ;  /* 0x000000935e937220 */ /* 0x000fc40000410000 */
[----:B------:R-:W-:Y:S02]  /*4890*/  @P3 FFMA.FTZ R152, R152, R163, -R171 ;  /* 0x000000a398983223 */ /* 0x000fe400000108ab */
[----:B------:R-:W-:Y:S01]  /*48a0*/  @P3 FADD.FTZ R159, R159, R148 ;  /* 0x000000949f9f3221 */ /* 0x000fe20000010000 */
[----:B------:R1:W2:Y:S01]  /*48b0*/  SHFL.DOWN PT, R171, R145, 0x1, 0x1f ;  /* 0x08201f0091ab7f89 */ /* 0x0002a200000e0000 */
[----:B------:R-:W-:Y:S01]  /*48c0*/  @P3 FADD.FTZ R156, R156, R175 ;  /* 0x000000af9c9c3221 */ /* 0x000fe20000010000 */
[----:B------:R-:W-:Y:S01]  /*48d0*/  ISETP.GT.U32.AND P3, PT, R69, 0x1d, PT ;  /* 0x0000001d4500780c */ /* 0x000fe20003f64070 */
[----:B------:R-:W-:Y:S01]  /*48e0*/  FFMA.FTZ R144, R131, R164, R172 ;  /* 0x000000a483907223 */ /* 0x000fe200000100ac */
[----:B------:R-:W3:Y:S01]  /*48f0*/  SHFL.UP PT, R152, R152, 0x1, RZ ;  /* 0x0420000098987989 */ /* 0x000ee200000e00ff */
[----:B------:R-:W-:Y:S02]  /*4900*/  FADD.FTZ R148, R142, R209 ;  /* 0x000000d18e947221 */ /* 0x000fe40000010000 */
[----:B------:R-:W-:Y:S01]  /*4910*/  FADD.FTZ R143, -R147, R176 ;  /* 0x000000b0938f7221 */ /* 0x000fe20000010100 */
[----:B------:R1:W0:Y:S04]  /*4920*/  SHFL.DOWN PT, R173, R144, 0x1, 0x1f ;  /* 0x08201f0090ad7f89 */ /* 0x00022800000e0000 */
[----:B------:R1:W0:Y:S04]  /*4930*/  SHFL.DOWN PT, R163, R148, 0x1, 0x1f ;  /* 0x08201f0094a37f89 */ /* 0x00022800000e0000 */
[----:B------:R1:W0:Y:S04]  /*4940*/  SHFL.DOWN PT, R175, R143, 0x1, 0x1f ;  /* 0x08201f008faf7f89 */ /* 0x00022800000e0000 */
[----:B------:R-:W0:Y:S04]  /*4950*/  SHFL.UP PT, R159, R159, 0x1, RZ ;  /* 0x042000009f9f7989 */ /* 0x000e2800000e00ff */
[----:B------:R-:W0:Y:S01]  /*4960*/  SHFL.UP PT, R156, R156, 0x1, RZ ;  /* 0x042000009c9c7989 */ /* 0x000e2200000e00ff */
[----:B------:R-:W-:Y:S05]  /*4970*/  @!P0 BRA `(.L_x_9668) ;  /* 0x000000b000008947 */ /* 0x000fea0003800000 */
[C---:B012-4-:R-:W-:Y:S02]  /*4980*/  FMUL.FTZ R164, R144.reuse, R173 ;  /* 0x000000ad90a47220 */ /* 0x057fe40000410000 */
[----:B------:R-:W-:-:S02]  /*4990*/  FMUL.FTZ R172, R144, R175 ;  /* 0x000000af90ac7220 */ /* 0x000fc40000410000 */
[C---:B------:R-:W-:Y:S02]  /*49a0*/  FMUL.FTZ R176, R144.reuse, R163 ;  /* 0x000000a390b07220 */ /* 0x040fe40000410000 */
[-C--:B------:R-:W-:Y:S02]  /*49b0*/  FMUL.FTZ R144, R144, R171.reuse ;  /* 0x000000ab90907220 */ /* 0x080fe40000410000 */
[C---:B------:R-:W-:Y:S02]  /*49c0*/  FFMA.FTZ R164, R145.reuse, R171, -R164 ;  /* 0x000000ab91a47223 */ /* 0x040fe400000108a4 */
[C---:B------:R-:W-:Y:S02]  /*49d0*/  FFMA.FTZ R163, R145.reuse, R163, -R172 ;  /* 0x000000a391a37223 */ /* 0x040fe400000108ac */
[C---:B------:R-:W-:Y:S02]  /*49e0*/  FFMA.FTZ R176, R145.reuse, R175, R176 ;  /* 0x000000af91b07223 */ /* 0x040fe400000100b0 */
[----:B------:R-:W-:Y:S01]  /*49f0*/  FFMA.FTZ R144, R145, R173, R144 ;  /* 0x000000ad91907223 */ /* 0x000fe20000010090 */
[----:B------:R-:W-:Y:S01]  /*4a00*/  MOV R145, R164 ;  /* 0x000000a400917202 */ /* 0x000fe20000000f00 */
[----:B------:R-:W-:-:S02]  /*4a10*/  FADD.FTZ R148, R148, R163 ;  /* 0x000000a394947221 */ /* 0x000fc40000010000 */
[----:B------:R-:W-:Y:S02]  /*4a20*/  FADD.FTZ R143, R143, R176 ;  /* 0x000000b08f8f7221 */ /* 0x000fe40000010000 */
.L_x_9668:
[----:B-12-4-:R-:W-:Y:S05]  /*4a30*/  BSYNC B0 ;  /* 0x0000000000007941 */ /* 0x016fea0003800000 */
.L_x_9667:
[----:B------:R1:W2:Y:S01]  /*4a40*/  SHFL.DOWN PT, R171, R145, 0x2, 0x1f ;  /* 0x08401f0091ab7f89 */ /* 0x0002a200000e0000 */
[----:B------:R-:W-:Y:S03]  /*4a50*/  BSSY B0, `(.L_x_9669) ;  /* 0x0000010000007945 */ /* 0x000fe60003800000 */
[----:B0-----:R1:W0:Y:S04]  /*4a60*/  SHFL.DOWN PT, R173, R144, 0x2, 0x1f ;  /* 0x08401f0090ad7f89 */ /* 0x00122800000e0000 */
[----:B------:R1:W4:Y:S04]  /*4a70*/  SHFL.DOWN PT, R163, R148, 0x2, 0x1f ;  /* 0x08401f0094a37f89 */ /* 0x00032800000e0000 */
[----:B------:R1:W3:Y:S01]  /*4a80*/  SHFL.DOWN PT, R175, R143, 0x2, 0x1f ;  /* 0x08401f008faf7f89 */ /* 0x0002e200000e0000 */
[----:B------:R-:W-:Y:S05]  /*4a90*/  @P3 BRA `(.L_x_9670) ;  /* 0x000000b000003947 */ /* 0x000fea0003800000 */
[C---:B0-----:R-:W-:Y:S02]  /*4aa0*/  FMUL.FTZ R164, R144.reuse, R173 ;  /* 0x000000ad90a47220 */ /* 0x041fe40000410000 */
[----:B---3--:R-:W-:-:S02]  /*4ab0*/  FMUL.FTZ R172, R144, R175 ;  /* 0x000000af90ac7220 */ /* 0x008fc40000410000 */
        /* <DEDUP_REMOVED lines=9> */
.L_x_9670:
[----:B------:R-:W-:Y:S05]  /*4b50*/  BSYNC B0 ;  /* 0x0000000000007941 */ /* 0x000fea0003800000 */
.L_x_9669:
[----:B--2---:R2:W1:Y:S01]  /*4b60*/  SHFL.DOWN PT, R171, R145, 0x4, 0x1f ;  /* 0x08801f0091ab7f89 */ /* 0x00446200000e0000 */
[----:B------:R-:W-:Y:S03]  /*4b70*/  BSSY B0, `(.L_x_9671) ;  /* 0x0000010000007945 */ /* 0x000fe60003800000 */
[----:B0-----:R2:W0:Y:S04]  /*4b80*/  SHFL.DOWN PT, R173, R144, 0x4, 0x1f ;  /* 0x08801f0090ad7f89 */ /* 0x00142800000e0000 */
[----:B----4-:R2:W4:Y:S04]  /*4b90*/  SHFL.DOWN PT, R163, R148, 0x4, 0x1f ;  /* 0x08801f0094a37f89 */ /* 0x01052800000e0000 */
[----:B---3--:R2:W3:Y:S01]  /*4ba0*/  SHFL.DOWN PT, R175, R143, 0x4, 0x1f ;  /* 0x08801f008faf7f89 */ /* 0x0084e200000e0000 */
        /* <DEDUP_REMOVED lines=12> */
.L_x_9672:
[----:B------:R-:W-:Y:S05]  /*4c70*/  BSYNC B0 ;  /* 0x0000000000007941 */ /* 0x000fea0003800000 */
.L_x_9671:
[----:B-1----:R1:W2:Y:S01]  /*4c80*/  SHFL.DOWN PT, R171, R145, 0x8, 0x1f ;  /* 0x09001f0091ab7f89 */ /* 0x0022a200000e0000 */
        /* <DEDUP_REMOVED lines=16> */
.L_x_9674:
[----:B------:R-:W-:Y:S05]  /*4d90*/  BSYNC B0 ;  /* 0x0000000000007941 */ /* 0x000fea0003800000 */
.L_x_9673:
        /* <DEDUP_REMOVED lines=17> */
.L_x_9676:
[----:B------:R-:W-:Y:S05]  /*4eb0*/  BSYNC B0 ;  /* 0x0000000000007941 */ /* 0x000fea0003800000 */
.L_x_9675:
[----:B---3--:R-:W-:Y:S01]  /*4ec0*/  SHFL.DOWN PT, R175, R144, 0x1, 0x1f ;  /* 0x08201f0090af7f89 */ /* 0x008fe200000e0000 */
[-C--:B----4-:R-:W-:Y:S01]  /*4ed0*/  FMUL.FTZ R163, R160, R79.reuse ;  /* 0x0000004fa0a37220 */ /* 0x090fe20000410000 */
[----:B------:R-:W-:Y:S01]  /*4ee0*/  ISETP.GT.AND P0, PT, R66, 0x1e, PT ;  /* 0x0000001e4200780c */ /* 0x000fe20003f04270 */
[-C--:B------:R-:W-:Y:S01]  /*4ef0*/  FMUL.FTZ R164, R160, R78.reuse ;  /* 0x0000004ea0a47220 */ /* 0x080fe20000410000 */
[----:B-1----:R-:W1:Y:S01]  /*4f00*/  SHFL.IDX PT, R171, R54, RZ, 0x1f ;  /* 0x00001fff36ab7589 */ /* 0x002e6200000e0000 */
[C---:B------:R-:W-:Y:S01]  /*4f10*/  FFMA.FTZ R160, R152.reuse, R78, -R163 ;  /* 0x0000004e98a07223 */ /* 0x040fe200000108a3 */
[----:B------:R-:W-:Y:S01]  /*4f20*/  BSSY B0, `(.L_x_9677) ;  /* 0x000025b000007945 */ /* 0x000fe20003800000 */
[----:B------:R-:W-:Y:S01]  /*4f30*/  FFMA.FTZ R163, R152, R79, R164 ;  /* 0x0000004f98a37223 */ /* 0x000fe200000100a4 */
[----:B------:R-:W3:Y:S01]  /*4f40*/  SHFL.IDX PT, R172, R55, RZ, 0x1f ;  /* 0x00001fff37ac7589 */ /* 0x000ee200000e0000 */
[----:B------:R-:W-:Y:S02]  /*4f50*/  @P1 FADD.FTZ R78, R159, R160 ;  /* 0x000000a09f4e1221 */ /* 0x000fe40000010000 */
[----:B------:R-:W-:Y:S01]  /*4f60*/  @P1 FADD.FTZ R79, R156, R163 ;  /* 0x000000a39c4f1221 */ /* 0x000fe20000010000 */
[----:B0-----:R-:W0:Y:S01]  /*4f70*/  SHFL.DOWN PT, R173, R145, 0x1, 0x1f ;  /* 0x08201f0091ad7f89 */ /* 0x001e2200000e0000 */
[C---:B------:R-:W-:Y:S01]  /*4f80*/  FMUL.FTZ R152, R75.reuse, R78 ;  /* 0x0000004e4b987220 */ /* 0x040fe20000410000 */
[----:B------:R-:W-:Y:S01]  /*4f90*/  ISETP.NE.AND P1, PT, R66, RZ, PT ;  /* 0x000000ff4200720c */ /* 0x000fe20003f25270 */
[-C--:B------:R-:W-:Y:S01]  /*4fa0*/  FMUL.FTZ R75, R75, R79.reuse ;  /* 0x0000004f4b4b7220 */ /* 0x080fe20000410000 */
[----:B------:R-:W4:Y:S01]  /*4fb0*/  SHFL.DOWN PT, R176, R143, 0x1, 0x1f ;  /* 0x08201f008fb07f89 */ /* 0x000f2200000e0000 */
[----:B------:R-:W-:-:S02]  /*4fc0*/  FFMA.FTZ R152, R74, R79, R152 ;  /* 0x0000004f4a987223 */ /* 0x000fc40000010098 */
[----:B------:R-:W-:Y:S01]  /*4fd0*/  FFMA.FTZ R75, R74, R78, -R75 ;  /* 0x0000004e4a4b7223 */ /* 0x000fe2000001084b */
[----:B------:R-:W5:Y:S01]  /*4fe0*/  SHFL.DOWN PT, R207, R148, 0x1, 0x1f ;  /* 0x08201f0094cf7f89 */ /* 0x000f6200000e0000 */
[----:B------:R-:W-:Y:S02]  /*4ff0*/  FADD.FTZ R74, RZ, R152 ;  /* 0x00000098ff4a7221 */ /* 0x000fe40000010000 */
[----:B------:R-:W-:Y:S01]  /*5000*/  FADD.FTZ R152, R122, R75 ;  /* 0x0000004b7a987221 */ /* 0x000fe20000010000 */
[----:B--2---:R-:W-:Y:S01]  /*5010*/  SHFL.IDX PT, R145, R145, RZ, 0x1f ;  /* 0x00001fff91917589 */ /* 0x004fe200000e0000 */
[----:B------:R-:W-:Y:S02]  /*5020*/  FMUL.FTZ R75, R129, R74 ;  /* 0x0000004a814b7220 */ /* 0x000fe40000410000 */
[C---:B-1----:R-:W-:Y:S02]  /*5030*/  @P2 FMUL.FTZ R159, R175.reuse, R171 ;  /* 0x000000abaf9f2220 */ /* 0x042fe40000410000 */
[----:B---3--:R-:W-:-:S02]  /*5040*/  @P2 FMUL.FTZ R156, R175, R172 ;  /* 0x000000acaf9c2220 */ /* 0x008fc40000410000 */
[C---:B0-----:R-:W-:Y:S02]  /*5050*/  @P2 FFMA.FTZ R159, R173.reuse, R172, R159 ;  /* 0x000000acad9f2223 */ /* 0x041fe4000001009f */
[----:B------:R-:W-:Y:S02]  /*5060*/  @P2 FFMA.FTZ R156, R173, R171, -R156 ;  /* 0x000000abad9c2223 */ /* 0x000fe4000001089c */
[----:B----4-:R-:W-:Y:S02]  /*5070*/  @P2 FADD.FTZ R172, R176, R159 ;  /* 0x0000009fb0ac2221 */ /* 0x010fe40000010000 */
[----:B-----5:R-:W-:Y:S01]  /*5080*/  @P2 FADD.FTZ R171, R207, R156 ;  /* 0x0000009ccfab2221 */ /* 0x020fe20000010000 */
[----:B------:R-:W-:Y:S01]  /*5090*/  ISETP.NE.AND P2, PT, R64, RZ, PT ;  /* 0x000000ff4000720c */ /* 0x000fe20003f45270 */
[-C--:B------:R-:W-:Y:S02]  /*50a0*/  FMUL.FTZ R78, R172, -R77.reuse ;  /* 0x8000004dac4e7220 */ /* 0x080fe40000410000 */
[----:B------:R-:W-:-:S02]  /*50b0*/  FMUL.FTZ R79, R171, -R77 ;  /* 0x8000004dab4f7220 */ /* 0x000fc40000410000 */
[----:B------:R-:W-:Y:S02]  /*50c0*/  FMUL.FTZ R77, R129, R152 ;  /* 0x00000098814d7220 */ /* 0x000fe40000410000 */
[-C--:B------:R-:W-:Y:S02]  /*50d0*/  FFMA.FTZ R78, R171, R76.reuse, -R78 ;  /* 0x0000004cab4e7223 */ /* 0x080fe4000001084e */
[----:B------:R-:W-:Y:S02]  /*50e0*/  FFMA.FTZ R76, R172, R76, R79 ;  /* 0x0000004cac4c7223 */ /* 0x000fe4000001004f */
[C---:B------:R-:W-:Y:S02]  /*50f0*/  FFMA.FTZ R156, R131.reuse, R152, -R75 ;  /* 0x00000098839c7223 */ /* 0x040fe4000001084b */
[----:B------:R-:W-:Y:S02]  /*5100*/  FFMA.FTZ R77, R131, R74, R77 ;  /* 0x0000004a834d7223 */ /* 0x000fe4000001004d */
[----:B------:R-:W-:-:S02]  /*5110*/  FADD.FTZ R75, R153, R78 ;  /* 0x0000004e994b7221 */ /* 0x000fc40000010000 */
[----:B------:R-:W-:Y:S02]  /*5120*/  FADD.FTZ R79, -R149, R76 ;  /* 0x0000004c954f7221 */ /* 0x000fe40000010100 */
[----:B------:R-:W-:Y:S02]  /*5130*/  FADD.FTZ R156, R121, R156 ;  /* 0x0000009c799c7221 */ /* 0x000fe40000010000 */
[----:B------:R-:W-:Y:S02]  /*5140*/  FADD.FTZ R77, RZ, R77 ;  /* 0x0000004dff4d7221 */ /* 0x000fe40000010000 */
[C---:B------:R-:W-:Y:S02]  /*5150*/  FMUL.FTZ R160, R132.reuse, -R75 ;  /* 0x8000004b84a07220 */ /* 0x040fe40000410000 */
[----:B------:R-:W-:Y:S02]  /*5160*/  FMUL.FTZ R78, R132, -R79 ;  /* 0x8000004f844e7220 */ /* 0x000fe40000410000 */
[----:B------:R-:W-:-:S02]  /*5170*/  FMUL.FTZ R76, R133, R156 ;  /* 0x0000009c854c7220 */ /* 0x000fc40000410000 */
[----:B------:R-:W-:Y:S02]  /*5180*/  FMUL.FTZ R149, R133, R77 ;  /* 0x0000004d85957220 */ /* 0x000fe40000410000 */
[C---:B------:R-:W-:Y:S02]  /*5190*/  FFMA.FTZ R160, R135.reuse, R79, R160 ;  /* 0x0000004f87a07223 */ /* 0x040fe400000100a0 */
[----:B------:R-:W-:Y:S02]  /*51a0*/  FFMA.FTZ R153, R135, R75, -R78 ;  /* 0x0000004b87997223 */ /* 0x000fe4000001084e */
[C---:B------:R-:W-:Y:S02]  /*51b0*/  FFMA.FTZ R78, R134.reuse, R77, R76 ;  /* 0x0000004d864e7223 */ /* 0x040fe4000001004c */
[----:B------:R-:W-:Y:S02]  /*51c0*/  FFMA.FTZ R159, R134, R156, -R149 ;  /* 0x0000009c869f7223 */ /* 0x000fe40000010895 */
[----:B------:R-:W-:-:S02]  /*51d0*/  FADD.FTZ R76, -R151, R160 ;  /* 0x000000a0974c7221 */ /* 0x000fc40000010100 */
[----:B------:R-:W-:Y:S02]  /*51e0*/  FADD.FTZ R149, R150, R153 ;  /* 0x0000009996957221 */ /* 0x000fe40000010000 */
[----:B------:R-:W-:Y:S02]  /*51f0*/  FADD.FTZ R78, RZ, R78 ;  /* 0x0000004eff4e7221 */ /* 0x000fe40000010000 */
[----:B------:R-:W-:Y:S02]  /*5200*/  FADD.FTZ R159, R120, R159 ;  /* 0x0000009f789f7221 */ /* 0x000fe40000010000 */
        /* <DEDUP_REMOVED lines=111> */
[-C--:B------:R-:W-:Y:S02]  /*5900*/  FMUL.FTZ R195, R195, R198.reuse ;  /* 0x000000c6c3c37220 */ /* 0x080fe40000410000 */
[C---:B------:R-:W-:Y:S02]  /*5910*/  FFMA.FTZ R199, R186.reuse, R185, R199 ;  /* 0x000000b9bac77223 */ /* 0x040fe400000100c7 */
[----:B------:R-:W-:Y:S02]  /*5920*/  FFMA.FTZ R197, R186, R183, -R197 ;  /* 0x000000b7bac57223 */ /* 0x000fe400000108c5 */
[C---:B------:R-:W-:Y:S02]  /*5930*/  FFMA.FTZ R194, R187.reuse, R198, R194 ;  /* 0x000000c6bbc27223 */ /* 0x040fe400000100c2 */
[----:B------:R-:W-:Y:S02]  /*5940*/  FFMA.FTZ R195, R187, R196, -R195 ;  /* 0x000000c4bbc37223 */ /* 0x000fe400000108c3 */
[----:B------:R-:W-:-:S02]  /*5950*/  FADD.FTZ R186, -R204, R199 ;  /* 0x000000c7ccba7221 */ /* 0x000fc40000010100 */
[----:B------:R-:W-:Y:S02]  /*5960*/  FADD.FTZ R187, R202, R197 ;  /* 0x000000c5cabb7221 */ /* 0x000fe40000010000 */
[C---:B------:R-:W-:Y:S02]  /*5970*/  FMUL.FTZ R202, R192.reuse, -R186 ;  /* 0x800000bac0ca7220 */ /* 0x040fe40000410000 */
[-C--:B------:R-:W-:Y:S02]  /*5980*/  FMUL.FTZ R199, R192, -R187.reuse ;  /* 0x800000bbc0c77220 */ /* 0x080fe40000410000 */
[----:B------:R-:W-:Y:S02]  /*5990*/  FADD.FTZ R194, RZ, R194 ;  /* 0x000000c2ffc27221 */ /* 0x000fe40000010000 */
[----:B------:R-:W-:Y:S02]  /*59a0*/  FADD.FTZ R195, R110, R195 ;  /* 0x000000c36ec37221 */ /* 0x000fe40000010000 */
[----:B------:R-:W-:-:S02]  /*59b0*/  FFMA.FTZ R197, R193, R187, -R202 ;  /* 0x000000bbc1c57223 */ /* 0x000fc400000108ca */
[----:B------:R-:W-:Y:S02]  /*59c0*/  FFMA.FTZ R202, R193, R186, R199 ;  /* 0x000000bac1ca7223 */ /* 0x000fe400000100c7 */
[C---:B------:R-:W-:Y:S02]  /*59d0*/  FMUL.FTZ R192, R190.reuse, R194 ;  /* 0x000000c2bec07220 */ /* 0x040fe40000410000 */
[-C--:B------:R-:W-:Y:S02]  /*59e0*/  FMUL.FTZ R190, R190, R195.reuse ;  /* 0x000000c3bebe7220 */ /* 0x080fe40000410000 */
[----:B------:R-:W-:Y:S02]  /*59f0*/  FADD.FTZ R189, -R189, R202 ;  /* 0x000000cabdbd7221 */ /* 0x000fe40000010100 */
[----:B------:R-:W-:Y:S02]  /*5a00*/  FADD.FTZ R188, R188, R197 ;  /* 0x000000c5bcbc7221 */ /* 0x000fe40000010000 */
[----:B------:R-:W-:-:S02]  /*5a10*/  FFMA.FTZ R192, R191, R195, -R192 ;  /* 0x000000c3bfc07223 */ /* 0x000fc400000108c0 */
[----:B------:R-:W-:Y:S02]  /*5a20*/  FFMA.FTZ R191, R191, R194, R190 ;  /* 0x000000c2bfbf7223 */ /* 0x000fe400000100be */
[C---:B------:R-:W-:Y:S01]  /*5a30*/  FMUL.FTZ R193, R146.reuse, -R189 ;  /* 0x800000bd92c17220 */ /* 0x040fe20000410000 */
[----:B------:R0:W1:Y:S01]  /*5a40*/  SHFL.IDX PT, R190, R144, RZ, 0x1f ;  /* 0x00001fff90be7589 */ /* 0x00006200000e0000 */
[-C--:B------:R-:W-:Y:S02]  /*5a50*/  FMUL.FTZ R202, R146, -R188.reuse ;  /* 0x800000bc92ca7220 */ /* 0x080fe40000410000 */
[----:B------:R-:W-:Y:S02]  /*5a60*/  FADD.FTZ R146, R109, R192 ;  /* 0x000000c06d927221 */ /* 0x000fe40000010000 */
[----:B------:R-:W-:Y:S02]  /*5a70*/  FADD.FTZ R191, RZ, R191 ;  /* 0x000000bfffbf7221 */ /* 0x000fe40000010000 */
[----:B------:R-:W-:-:S02]  /*5a80*/  FFMA.FTZ R193, R141, R188, -R193 ;  /* 0x000000bc8dc17223 */ /* 0x000fc400000108c1 */
[----:B------:R-:W-:Y:S02]  /*5a90*/  FFMA.FTZ R202, R141, R189, R202 ;  /* 0x000000bd8dca7223 */ /* 0x000fe400000100ca */
[C---:B------:R-:W-:Y:S02]  /*5aa0*/  FMUL.FTZ R192, R140.reuse, R146 ;  /* 0x000000928cc07220 */ /* 0x040fe40000410000 */
[-C--:B------:R-:W-:Y:S02]  /*5ab0*/  FMUL.FTZ R141, R140, R191.reuse ;  /* 0x000000bf8c8d7220 */ /* 0x080fe40000410000 */
[----:B------:R-:W-:Y:S02]  /*5ac0*/  FADD.FTZ R138, R138, R193 ;  /* 0x000000c18a8a7221 */ /* 0x000fe40000010000 */
[----:B------:R-:W-:Y:S02]  /*5ad0*/  FADD.FTZ R140, -R139, R202 ;  /* 0x000000ca8b8c7221 */ /* 0x000fe40000010100 */
[----:B0-----:R-:W-:-:S02]  /*5ae0*/  FFMA.FTZ R144, R137, R191, R192 ;  /* 0x000000bf89907223 */ /* 0x001fc400000100c0 */
[----:B------:R-:W-:Y:S02]  /*5af0*/  FFMA.FTZ R141, R137, R146, -R141 ;  /* 0x00000092898d7223 */ /* 0x000fe4000001088d */
[C---:B------:R-:W-:Y:S02]  /*5b00*/  FMUL.FTZ R139, R133.reuse, -R138 ;  /* 0x8000008a858b7220 */ /* 0x040fe40000410000 */
[-C--:B------:R-:W-:Y:S02]  /*5b10*/  FMUL.FTZ R137, R133, -R140.reuse ;  /* 0x8000008c85897220 */ /* 0x080fe40000410000 */
[----:B------:R-:W-:Y:S02]  /*5b20*/  FADD.FTZ R144, RZ, R144 ;  /* 0x00000090ff907221 */ /* 0x000fe40000010000 */
[----:B------:R-:W-:Y:S02]  /*5b30*/  FADD.FTZ R133, R108, R141 ;  /* 0x0000008d6c857221 */ /* 0x000fe40000010000 */
[----:B------:R-:W-:-:S02]  /*5b40*/  FFMA.FTZ R139, R134, R140, R139 ;  /* 0x0000008c868b7223 */ /* 0x000fc4000001008b */
[----:B------:R-:W-:Y:S02]  /*5b50*/  FFMA.FTZ R137, R134, R138, -R137 ;  /* 0x0000008a86897223 */ /* 0x000fe40000010889 */
[C---:B------:R-:W-:Y:S02]  /*5b60*/  FMUL.FTZ R192, R132.reuse, R144 ;  /* 0x0000009084c07220 */ /* 0x040fe40000410000 */
[-C--:B------:R-:W-:Y:S02]  /*5b70*/  FMUL.FTZ R132, R132, R133.reuse ;  /* 0x0000008584847220 */ /* 0x080fe40000410000 */
[----:B------:R-:W-:Y:S02]  /*5b80*/  FADD.FTZ R136, -R136, R139 ;  /* 0x0000008b88887221 */ /* 0x000fe40000010100 */
[----:B------:R-:W-:Y:S02]  /*5b90*/  FADD.FTZ R130, R130, R137 ;  /* 0x0000008982827221 */ /* 0x000fe40000010000 */
[----:B------:R-:W-:-:S02]  /*5ba0*/  FFMA.FTZ R192, R135, R133, -R192 ;  /* 0x0000008587c07223 */ /* 0x000fc400000108c0 */
[----:B------:R-:W-:Y:S02]  /*5bb0*/  FFMA.FTZ R135, R135, R144, R132 ;  /* 0x0000009087877223 */ /* 0x000fe40000010084 */
[C---:B------:R-:W-:Y:S02]  /*5bc0*/  FMUL.FTZ R137, R129.reuse, -R136 ;  /* 0x8000008881897220 */ /* 0x040fe40000410000 */
[C---:B-1----:R-:W-:Y:S02]  /*5bd0*/  FMUL.FTZ R132, R190.reuse, R55 ;  /* 0x00000037be847220 */ /* 0x042fe40000410000 */
[----:B------:R-:W-:Y:S02]  /*5be0*/  FMUL.FTZ R129, R129, -R130 ;  /* 0x8000008281817220 */ /* 0x000fe40000410000 */
[----:B------:R-:W-:Y:S02]  /*5bf0*/  FMUL.FTZ R134, R190, R54 ;  /* 0x00000036be867220 */ /* 0x000fe40000410000 */
[----:B------:R-:W-:-:S02]  /*5c00*/  FFMA.FTZ R137, R131, R130, -R137 ;  /* 0x0000008283897223 */ /* 0x000fc40000010889 */
[----:B------:R-:W-:Y:S02]  /*5c10*/  FFMA.FTZ R54, R145, R54, -R132 ;  /* 0x0000003691367223 */ /* 0x000fe40000010884 */
[----:B------:R-:W-:Y:S02]  /*5c20*/  FFMA.FTZ R132, R131, R136, R129 ;  /* 0x0000008883847223 */ /* 0x000fe40000010081 */
[----:B------:R-:W-:Y:S02]  /*5c30*/  FFMA.FTZ R129, R94, R152, RZ ;  /* 0x000000985e817223 */ /* 0x000fe400000100ff */
[----:B------:R-:W-:Y:S02]  /*5c40*/  FADD.FTZ R142, R142, R137 ;  /* 0x000000898e8e7221 */ /* 0x000fe40000010000 */
[----:B------:R-:W-:Y:S02]  /*5c50*/  FFMA.FTZ R55, R145, R55, R134 ;  /* 0x0000003791377223 */ /* 0x000fe40000010086 */
[----:B------:R-:W-:-:S02]  /*5c60*/  FFMA.FTZ R202, R96, R156, R129 ;  /* 0x0000009c60ca7223 */ /* 0x000fc40000010081 */
[----:B------:R-:W-:Y:S02]  /*5c70*/  FADD.FTZ R134, -R147, R132 ;  /* 0x0000008493867221 */ /* 0x000fe40000010100 */
[C---:B------:R-:W-:Y:S02]  /*5c80*/  FMUL.FTZ R129, R89.reuse, R142 ;  /* 0x0000008e59817220 */ /* 0x040fe40000410000 */
[----:B------:R-:W-:Y:S02]  /*5c90*/  FADD.FTZ R152, -R122, R152 ;  /* 0x000000987a987221 */ /* 0x000fe40000010100 */
[----:B------:R-:W-:Y:S02]  /*5ca0*/  FMUL.FTZ R132, R72, R130 ;  /* 0x0000008248847220 */ /* 0x000fe40000410000 */
[----:B------:R-:W-:Y:S02]  /*5cb0*/  FMUL.FTZ R137, R89, R134 ;  /* 0x0000008659897220 */ /* 0x000fe40000410000 */
[----:B------:R-:W-:-:S02]  /*5cc0*/  FMUL.FTZ R139, R74, R129 ;  /* 0x000000814a8b7220 */ /* 0x000fc40000410000 */
[----:B------:R-:W-:Y:S02]  /*5cd0*/  FFMA.FTZ R193, R97, R159, R202 ;  /* 0x0000009f61c17223 */ /* 0x000fe400000100ca */
[----:B------:R-:W-:Y:S02]  /*5ce0*/  FADD.FTZ R131, -R121, R156 ;  /* 0x0000009c79837221 */ /* 0x000fe40000010100 */
[----:B------:R-:W-:Y:S02]  /*5cf0*/  FMUL.FTZ R202, R72, R136 ;  /* 0x0000008848ca7220 */ /* 0x000fe40000410000 */
[----:B------:R-:W-:Y:S02]  /*5d00*/  FMUL.FTZ R147, R77, R132 ;  /* 0x000000844d937220 */ /* 0x000fe40000410000 */
[-C--:B------:R-:W-:Y:S02]  /*5d10*/  FFMA.FTZ R141, R152, R137.reuse, -R139 ;  /* 0x00000089988d7223 */ /* 0x080fe4000001088b */
[----:B------:R-:W-:-:S02]  /*5d20*/  FMUL.FTZ R137, R74, R137 ;  /* 0x000000894a897220 */ /* 0x000fc40000410000 */
[-C--:B------:R-:W-:Y:S02]  /*5d30*/  FFMA.FTZ R204, R131, R202.reuse, -R147 ;  /* 0x000000ca83cc7223 */ /* 0x080fe40000010893 */
[----:B------:R-:W-:Y:S02]  /*5d40*/  FMUL.FTZ R202, R77, R202 ;  /* 0x000000ca4dca7220 */ /* 0x000fe40000410000 */
[----:B------:R-:W-:Y:S02]  /*5d50*/  FFMA.FTZ R139, R129, R152, R137 ;  /* 0x00000098818b7223 */ /* 0x000fe40000010089 */
[C---:B------:R-:W-:Y:S02]  /*5d60*/  FMUL.FTZ R147, R85.reuse, R140 ;  /* 0x0000008c55937220 */ /* 0x040fe40000410000 */
[----:B------:R-:W-:Y:S02]  /*5d70*/  FMUL.FTZ R137, R85, R138 ;  /* 0x0000008a55897220 */ /* 0x000fe40000410000 */
[----:B------:R-:W-:-:S02]  /*5d80*/  FADD.FTZ R141, RZ, R141 ;  /* 0x0000008dff8d7221 */ /* 0x000fc40000010000 */
[----:B------:R-:W-:Y:S02]  /*5d90*/  FADD.FTZ R156, -R120, R159 ;  /* 0x0000009f789c7221 */ /* 0x000fe40000010100 */
[----:B------:R-:W-:Y:S02]  /*5da0*/  FFMA.FTZ R202, R132, R131, R202 ;  /* 0x0000008384ca7223 */ /* 0x000fe400000100ca */
[----:B------:R-:W-:Y:S02]  /*5db0*/  FADD.FTZ R139, RZ, R139 ;  /* 0x0000008bff8b7221 */ /* 0x000fe40000010000 */
[C---:B------:R-:W-:Y:S02]  /*5dc0*/  FMUL.FTZ R159, R78.reuse, R147 ;  /* 0x000000934e9f7220 */ /* 0x040fe40000410000 */
[----:B------:R-:W-:Y:S02]  /*5dd0*/  FMUL.FTZ R197, R78, R137 ;  /* 0x000000894ec57220 */ /* 0x000fe40000410000 */
[----:B------:R-:W-:-:S02]  /*5de0*/  FMUL.FTZ R208, R84, R189 ;  /* 0x000000bd54d07220 */ /* 0x000fc40000410000 */
[----:B------:R-:W-:Y:S02]  /*5df0*/  FADD.FTZ R204, R141, R204 ;  /* 0x000000cc8dcc7221 */ /* 0x000fe40000010000 */
[----:B------:R-:W-:Y:S02]  /*5e00*/  FADD.FTZ R139, R139, R202 ;  /* 0x000000ca8b8b7221 */ /* 0x000fe40000010000 */
[----:B------:R-:W-:Y:S02]  /*5e10*/  FFMA.FTZ R206, R98, R164, R193 ;  /* 0x000000a462ce7223 */ /* 0x000fe400000100c1 */
[----:B------:R-:W-:Y:S02]  /*5e20*/  FADD.FTZ R141, -R119, R164 ;  /* 0x000000a4778d7221 */ /* 0x000fe40000010100 */
[----:B------:R-:W-:Y:S02]  /*5e30*/  FFMA.FTZ R202, R137, R156, R159 ;  /* 0x0000009c89ca7223 */ /* 0x000fe4000001009f */
[----:B------:R-:W-:-:S02]  /*5e40*/  FFMA.FTZ R197, R156, R147, -R197 ;  /* 0x000000939cc57223 */ /* 0x000fc400000108c5 */
[----:B------:R-:W-:Y:S02]  /*5e50*/  FMUL.FTZ R164, R84, R188 ;  /* 0x000000bc54a47220 */ /* 0x000fe40000410000 */
[----:B------:R-:W-:Y:S02]  /*5e60*/  FMUL.FTZ R147, R151, R208 ;  /* 0x000000d097937220 */ /* 0x000fe40000410000 */
[----:B------:R-:W-:Y:S02]  /*5e70*/  FADD.FTZ R202, R139, R202 ;  /* 0x000000ca8bca7221 */ /* 0x000fe40000010000 */
[----:B------:R-:W-:Y:S02]  /*5e80*/  FMUL.FTZ R159, R151, R164 ;  /* 0x000000a4979f7220 */ /* 0x000fe40000410000 */
[----:B------:R-:W-:Y:S02]  /*5e90*/  FMUL.FTZ R139, R87, R187 ;  /* 0x000000bb578b7220 */ /* 0x000fe40000410000 */
[----:B------:R-:W-:-:S02]  /*5ea0*/  FFMA.FTZ R147, R164, R141, R147 ;  /* 0x0000008da4937223 */ /* 0x000fc40000010093 */
[----:B------:R-:W-:Y:S02]  /*5eb0*/  FFMA.FTZ R193, R99, R171, R206 ;  /* 0x000000ab63c17223 */ /* 0x000fe400000100ce */
[----:B------:R-:W-:Y:S02]  /*5ec0*/  FADD.FTZ R206, -R118, R171 ;  /* 0x000000ab76ce7221 */ /* 0x000fe40000010100 */
[----:B------:R-:W-:Y:S02]  /*5ed0*/  FFMA.FTZ R208, R141, R208, -R159 ;  /* 0x000000d08dd07223 */ /* 0x000fe4000001089f */
[----:B------:R-:W-:Y:S02]  /*5ee0*/  FADD.FTZ R197, R204, R197 ;  /* 0x000000c5ccc57221 */ /* 0x000fe40000010000 */
[----:B------:R-:W-:Y:S02]  /*5ef0*/  FMUL.FTZ R171, R87, R186 ;  /* 0x000000ba57ab7220 */ /* 0x000fe40000410000 */
[----:B------:R-:W-:-:S02]  /*5f00*/  FMUL.FTZ R199, R154, R139 ;  /* 0x0000008b9ac77220 */ /* 0x000fc40000410000 */
[----:B------:R-:W-:Y:S02]  /*5f10*/  FADD.FTZ R147, R202, R147 ;  /* 0x00000093ca937221 */ /* 0x000fe40000010000 */
[----:B------:R-:W-:Y:S02]  /*5f20*/  FMUL.FTZ R202, R80, R183 ;  /* 0x000000b750ca7220 */ /* 0x000fe40000410000 */
[----:B------:R-:W-:Y:S02]  /*5f30*/  FADD.FTZ R197, R197, R208 ;  /* 0x000000d0c5c57221 */ /* 0x000fe40000010000 */
[----:B------:R-:W-:Y:S02]  /*5f40*/  FFMA.FTZ R210, R206, R171, -R199 ;  /* 0x000000abced27223 */ /* 0x000fe400000108c7 */
[----:B------:R-:W-:Y:S02]  /*5f50*/  FFMA.FTZ R208, R100, R173, R193 ;  /* 0x000000ad64d07223 */ /* 0x000fe400000100c1 */
[----:B------:R-:W-:-:S02]  /*5f60*/  FMUL.FTZ R171, R154, R171 ;  /* 0x000000ab9aab7220 */ /* 0x000fc40000410000 */
        /* <DEDUP_REMOVED lines=8> */
[----:B------:R-:W-:Y:S02]  /*5ff0*/  FADD.FTZ R204, R147, R204 ;  /* 0x000000cc93cc7221 */ /* 0x000fe40000010000 */
[----:B------:R-:W-:Y:S02]  /*6000*/  FFMA.FTZ R193, R101, R175, R208 ;  /* 0x000000af65c17223 */ /* 0x000fe400000100d0 */
[----:B------:R-:W-:Y:S02]  /*6010*/  FADD.FTZ R208, -R116, R175 ;  /* 0x000000af74d07221 */ /* 0x000fe40000010100 */
[----:B------:R-:W-:-:S02]  /*6020*/  FMUL.FTZ R147, R81, R181 ;  /* 0x000000b551937220 */ /* 0x000fc40000410000 */
[----:B------:R-:W-:Y:S02]  /*6030*/  FFMA.FTZ R171, R202, R173, R212 ;  /* 0x000000adcaab7223 */ /* 0x000fe400000100d4 */
[C---:B------:R-:W-:Y:S02]  /*6040*/  FMUL.FTZ R175, R160.reuse, R199 ;  /* 0x000000c7a0af7220 */ /* 0x040fe40000410000 */
[----:B------:R-:W-:Y:S02]  /*6050*/  FMUL.FTZ R201, R160, R147 ;  /* 0x00000093a0c97220 */ /* 0x000fe40000410000 */
[----:B------:R-:W-:Y:S02]  /*6060*/  FADD.FTZ R171, R204, R171 ;  /* 0x000000abccab7221 */ /* 0x000fe40000010000 */
[----:B------:R-:W-:Y:S02]  /*6070*/  FFMA.FTZ R204, R147, R208, R175 ;  /* 0x000000d093cc7223 */ /* 0x000fe400000100af */
[----:B------:R-:W-:-:S02]  /*6080*/  FFMA.FTZ R159, R94, -R74, RZ ;  /* 0x8000004a5e9f7223 */ /* 0x000fc400000100ff */
[----:B------:R-:W-:Y:S02]  /*6090*/  FFMA.FTZ R212, R208, R199, -R201 ;  /* 0x000000c7d0d47223 */ /* 0x000fe400000108c9 */
[----:B------:R-:W-:Y:S02]  /*60a0*/  FADD.FTZ R199, R171, R204 ;  /* 0x000000ccabc77221 */ /* 0x000fe40000010000 */
[----:B------:R-:W-:Y:S02]  /*60b0*/  FMUL.FTZ R204, R82, R174 ;  /* 0x000000ae52cc7220 */ /* 0x000fe40000410000 */
[----:B------:R-:W-:Y:S02]  /*60c0*/  FFMA.FTZ R159, R96, -R77, R159 ;  /* 0x8000004d609f7223 */ /* 0x000fe4000001009f */
[----:B------:R-:W-:Y:S02]  /*60d0*/  FADD.FTZ R197, R197, R210 ;  /* 0x000000d2c5c57221 */ /* 0x000fe40000010000 */
[----:B------:R-:W-:-:S02]  /*60e0*/  FFMA.FTZ R201, R102, R178, R193 ;  /* 0x000000b266c97223 */ /* 0x000fc400000100c1 */
[----:B------:R-:W-:Y:S02]  /*60f0*/  FADD.FTZ R175, -R115, R178 ;  /* 0x000000b273af7221 */ /* 0x000fe40000010100 */
[----:B------:R-:W-:Y:S02]  /*6100*/  FMUL.FTZ R178, R82, R177 ;  /* 0x000000b152b27220 */ /* 0x000fe40000410000 */
[----:B------:R-:W-:Y:S02]  /*6110*/  FMUL.FTZ R203, R163, R204 ;  /* 0x000000cca3cb7220 */ /* 0x000fe40000410000 */
[----:B------:R-:W-:Y:S02]  /*6120*/  FFMA.FTZ R159, R97, -R78, R159 ;  /* 0x8000004e619f7223 */ /* 0x000fe4000001009f */
[----:B------:R-:W-:Y:S02]  /*6130*/  FADD.FTZ R197, R197, R212 ;  /* 0x000000d4c5c57221 */ /* 0x000fe40000010000 */
[----:B------:R-:W-:-:S02]  /*6140*/  FFMA.FTZ R212, R175, R178, -R203 ;  /* 0x000000b2afd47223 */ /* 0x000fc400000108cb */
[----:B------:R-:W-:Y:S02]  /*6150*/  FFMA.FTZ R193, R98, -R151, R159 ;  /* 0x8000009762c17223 */ /* 0x000fe4000001009f */
[----:B------:R-:W-:Y:S01]  /*6160*/  FMUL.FTZ R203, R163, R178 ;  /* 0x000000b2a3cb7220 */ /* 0x000fe20000410000 */
[----:B------:R-:W0:Y:S01]  /*6170*/  SHFL.IDX PT, R159, R148, RZ, 0x1f ;  /* 0x00001fff949f7589 */ /* 0x000e2200000e0000 */
[C---:B------:R-:W-:Y:S02]  /*6180*/  FMUL.FTZ R171, R190.reuse, R53 ;  /* 0x00000035beab7220 */ /* 0x040fe40000410000 */
[----:B------:R-:W-:Y:S02]  /*6190*/  FMUL.FTZ R178, R190, R52 ;  /* 0x00000034beb27220 */ /* 0x000fe40000410000 */
[----:B------:R1:W2:Y:S01]  /*61a0*/  SHFL.IDX PT, R190, R143, RZ, 0x1f ;  /* 0x00001fff8fbe7589 */ /* 0x0002a200000e0000 */
[----:B------:R-:W-:Y:S02]  /*61b0*/  FFMA.FTZ R193, R99, -R154, R193 ;  /* 0x8000009a63c17223 */ /* 0x000fe400000100c1 */
[----:B------:R-:W-:-:S02]  /*61c0*/  FFMA.FTZ R52, R145, R52, -R171 ;  /* 0x0000003491347223 */ /* 0x000fc400000108ab */
[----:B------:R-:W-:Y:S02]  /*61d0*/  FFMA.FTZ R53, R145, R53, R178 ;  /* 0x0000003591357223 */ /* 0x000fe400000100b2 */
[----:B------:R-:W-:Y:S02]  /*61e0*/  FMUL.FTZ R145, R83, R170 ;  /* 0x000000aa53917220 */ /* 0x000fe40000410000 */
[----:B------:R-:W-:Y:S02]  /*61f0*/  FFMA.FTZ R193, R100, -R155, R193 ;  /* 0x8000009b64c17223 */ /* 0x000fe400000100c1 */
[----:B------:R-:W-:Y:S02]  /*6200*/  FFMA.FTZ R210, R204, R175, R203 ;  /* 0x000000afccd27223 */ /* 0x000fe400000100cb */
[----:B------:R-:W-:Y:S02]  /*6210*/  FFMA.FTZ R201, R103, R176, R201 ;  /* 0x000000b067c97223 */ /* 0x000fe400000100c9 */
[----:B------:R-:W-:-:S02]  /*6220*/  FADD.FTZ R178, -R114, R176 ;  /* 0x000000b072b27221 */ /* 0x000fc40000010100 */
[----:B-1----:R-:W-:Y:S02]  /*6230*/  FMUL.FTZ R143, R83, R166 ;  /* 0x000000a6538f7220 */ /* 0x002fe40000410000 */
[----:B------:R-:W-:Y:S02]  /*6240*/  FMUL.FTZ R176, R172, R145 ;  /* 0x00000091acb07220 */ /* 0x000fe40000410000 */
[----:B------:R-:W-:Y:S02]  /*6250*/  FMUL.FTZ R148, R86, R161 ;  /* 0x000000a156947220 */ /* 0x000fe40000410000 */
[----:B------:R-:W-:Y:S02]  /*6260*/  FFMA.FTZ R171, R101, -R160, R193 ;  /* 0x800000a065ab7223 */ /* 0x000fe400000100c1 */
[----:B------:R-:W-:Y:S02]  /*6270*/  FADD.FTZ R199, R199, R210 ;  /* 0x000000d2c7c77221 */ /* 0x000fe40000010000 */
[----:B------:R-:W-:-:S02]  /*6280*/  FFMA.FTZ R201, R104, R184, R201 ;  /* 0x000000b868c97223 */ /* 0x000fc400000100c9 */
[----:B------:R-:W-:Y:S02]  /*6290*/  FADD.FTZ R193, -R113, R184 ;  /* 0x000000b871c17221 */ /* 0x000fe40000010100 */
[----:B------:R-:W-:Y:S02]  /*62a0*/  FMUL.FTZ R210, R86, R167 ;  /* 0x000000a756d27220 */ /* 0x000fe40000410000 */
[-C--:B------:R-:W-:Y:S02]  /*62b0*/  FFMA.FTZ R184, R178, R143.reuse, -R176 ;  /* 0x0000008fb2b87223 */ /* 0x080fe400000108b0 */
[----:B------:R-:W-:Y:S02]  /*62c0*/  FMUL.FTZ R203, R179, R148 ;  /* 0x00000094b3cb7220 */ /* 0x000fe40000410000 */
[----:B------:R-:W-:Y:S02]  /*62d0*/  FMUL.FTZ R143, R172, R143 ;  /* 0x0000008fac8f7220 */ /* 0x000fe40000410000 */
[----:B------:R-:W-:-:S02]  /*62e0*/  FFMA.FTZ R203, R193, R210, -R203 ;  /* 0x000000d2c1cb7223 */ /* 0x000fc400000108cb */
[----:B------:R-:W-:Y:S02]  /*62f0*/  FFMA.FTZ R176, R145, R178, R143 ;  /* 0x000000b291b07223 */ /* 0x000fe4000001008f */
[----:B------:R-:W-:Y:S02]  /*6300*/  FMUL.FTZ R210, R179, R210 ;  /* 0x000000d2b3d27220 */ /* 0x000fe40000410000 */
[----:B------:R-:W-:Y:S02]  /*6310*/  FADD.FTZ R176, R199, R176 ;  /* 0x000000b0c7b07221 */ /* 0x000fe40000010000 */
[----:B------:R-:W-:Y:S02]  /*6320*/  FFMA.FTZ R143, R148, R193, R210 ;  /* 0x000000c1948f7223 */ /* 0x000fe400000100d2 */
[----:B0-----:R-:W-:Y:S02]  /*6330*/  FADD.FTZ R54, R159, R54 ;  /* 0x000000369f367221 */ /* 0x001fe40000010000 */
[----:B--2---:R-:W-:-:S02]  /*6340*/  FADD.FTZ R55, R190, R55 ;  /* 0x00000037be377221 */ /* 0x004fc40000010000 */
[----:B------:R-:W-:Y:S02]  /*6350*/  FADD.FTZ R176, R176, R143 ;  /* 0x0000008fb0b07221 */ /* 0x000fe40000010000 */
[----:B------:R-:W-:Y:S01]  /*6360*/  FMUL.FTZ R143, R91, R169 ;  /* 0x000000a95b8f7220 */ /* 0x000fe20000410000 */
[----:B------:R0:W-:Y:S01]  /*6370*/  @!P2 STS.128 [UR6+0x1da0], R52 ;  /* 0x001da034ff00a988 */ /* 0x0001e20008000c06 */
[----:B------:R-:W-:Y:S02]  /*6380*/  FADD.FTZ R197, R197, R212 ;  /* 0x000000d4c5c57221 */ /* 0x000fe40000010000 */
[----:B------:R-:W-:Y:S02]  /*6390*/  FFMA.FTZ R201, R105, R200, R201 ;  /* 0x000000c869c97223 */ /* 0x000fe400000100c9 */
[----:B------:R-:W-:Y:S02]  /*63a0*/  FFMA.FTZ R171, R102, -R163, R171 ;  /* 0x800000a366ab7223 */ /* 0x000fe400000100ab */
[----:B------:R-:W-:-:S02]  /*63b0*/  FMUL.FTZ R190, R162, UR15 ;  /* 0x0000000fa2be7c20 */ /* 0x000fc40008410000 */
[----:B------:R-:W-:Y:S02]  /*63c0*/  FADD.FTZ R200, -R112, R200 ;  /* 0x000000c870c87221 */ /* 0x000fe40000010100 */
[----:B------:R-:W-:Y:S02]  /*63d0*/  FADD.FTZ R184, R197, R184 ;  /* 0x000000b8c5b87221 */ /* 0x000fe40000010000 */
[----:B------:R-:W-:Y:S02]  /*63e0*/  FFMA.FTZ R171, R103, -R172, R171 ;  /* 0x800000ac67ab7223 */ /* 0x000fe400000100ab */
[----:B0-----:R-:W-:Y:S02]  /*63f0*/  FMUL.FTZ R53, R91, R168 ;  /* 0x000000a85b357220 */ /* 0x001fe40000410000 */
[----:B------:R-:W-:Y:S02]  /*6400*/  FMUL.FTZ R52, R182, R143 ;  /* 0x0000008fb6347220 */ /* 0x000fe40000410000 */
[----:B------:R-:W-:-:S02]  /*6410*/  FMUL.FTZ R197, R165, UR15 ;  /* 0x0000000fa5c57c20 */ /* 0x000fc40008410000 */
[----:B------:R-:W-:Y:S02]  /*6420*/  FFMA.FTZ R199, R165, UR14, -R190 ;  /* 0x0000000ea5c77c23 */ /* 0x000fe400080108be */
[----:B------:R-:W-:Y:S02]  /*6430*/  FFMA.FTZ R55, R200, R53, -R52 ;  /* 0x00000035c8377223 */ /* 0x000fe40000010834 */
[----:B------:R-:W-:Y:S02]  /*6440*/  FMUL.FTZ R165, R88, R165 ;  /* 0x000000a558a57220 */ /* 0x000fe40000410000 */
[----:B------:R-:W-:Y:S02]  /*6450*/  FMUL.FTZ R53, R182, R53 ;  /* 0x00000035b6357220 */ /* 0x000fe40000410000 */
[----:B------:R-:W-:Y:S02]  /*6460*/  FFMA.FTZ R171, R104, -R179, R171 ;  /* 0x800000b368ab7223 */ /* 0x000fe400000100ab */
[----:B------:R-:W-:-:S02]  /*6470*/  FFMA.FTZ R54, R128, R196, R201 ;  /* 0x000000c480367223 */ /* 0x000fc400000100c9 */
[----:B------:R-:W-:Y:S02]  /*6480*/  FMUL.FTZ R159, R88, R162 ;  /* 0x000000a2589f7220 */ /* 0x000fe40000410000 */
[----:B------:R-:W-:Y:S02]  /*6490*/  FADD.FTZ R196, -R111, R196 ;  /* 0x000000c46fc47221 */ /* 0x000fe40000010100 */
[C---:B------:R-:W-:Y:S02]  /*64a0*/  FMUL.FTZ R190, R198.reuse, R165 ;  /* 0x000000a5c6be7220 */ /* 0x040fe40000410000 */
[----:B------:R-:W-:Y:S02]  /*64b0*/  FFMA.FTZ R53, R143, R200, R53 ;  /* 0x000000c88f357223 */ /* 0x000fe40000010035 */
[----:B------:R-:W-:Y:S02]  /*64c0*/  FFMA.FTZ R171, R105, -R182, R171 ;  /* 0x800000b669ab7223 */ /* 0x000fe400000100ab */
[----:B------:R-:W-:-:S02]  /*64d0*/  FMUL.FTZ R199, R198, R199 ;  /* 0x000000c7c6c77220 */ /* 0x000fc40000410000 */
[----:B------:R-:W-:Y:S02]  /*64e0*/  FFMA.FTZ R52, R162, UR14, R197 ;  /* 0x0000000ea2347c23 */ /* 0x000fe400080100c5 */
[----:B------:R-:W-:Y:S02]  /*64f0*/  FADD.FTZ R53, R176, R53 ;  /* 0x00000035b0357221 */ /* 0x000fe40000010000 */
[----:B------:R-:W-:Y:S02]  /*6500*/  FFMA.FTZ R190, R159, R196, R190 ;  /* 0x000000c49fbe7223 */ /* 0x000fe400000100be */
[----:B------:R-:W-:Y:S02]  /*6510*/  FFMA.FTZ R171, R128, -R198, R171 ;  /* 0x800000c680ab7223 */ /* 0x000fe400000100ab */
[----:B------:R-:W-:Y:S02]  /*6520*/  FADD.FTZ R184, R184, R203 ;  /* 0x000000cbb8b87221 */ /* 0x000fe40000010000 */
[----:B------:R-:W-:-:S02]  /*6530*/  FMUL.FTZ R198, R198, R159 ;  /* 0x0000009fc6c67220 */ /* 0x000fc40000410000 */
[----:B------:R-:W-:Y:S02]  /*6540*/  FFMA.FTZ R52, R52, R196, R199 ;  /* 0x000000c434347223 */ /* 0x000fe400000100c7 */
[----:B------:R-:W-:Y:S02]  /*6550*/  FADD.FTZ R190, R53, R190 ;  /* 0x000000be35be7221 */ /* 0x000fe40000010000 */
[----:B------:R-:W-:Y:S02]  /*6560*/  FMUL.FTZ R53, R157, UR15 ;  /* 0x0000000f9d357c20 */ /* 0x000fe40008410000 */
[----:B------:R-:W-:Y:S02]  /*6570*/  FMUL.FTZ R199, R93, R158 ;  /* 0x0000009e5dc77220 */ /* 0x000fe40000410000 */
[----:B------:R-:W-:Y:S02]  /*6580*/  FFMA.FTZ R198, R196, R165, -R198 ;  /* 0x000000a5c4c67223 */ /* 0x000fe400000108c6 */
[----:B------:R-:W-:-:S02]  /*6590*/  FADD.FTZ R55, R184, R55 ;  /* 0x00000037b8377221 */ /* 0x000fc40000010000 */
[----:B------:R-:W-:Y:S02]  /*65a0*/  FFMA.FTZ R197, R127, R195, R54 ;  /* 0x000000c37fc57223 */ /* 0x000fe40000010036 */
[----:B------:R-:W-:Y:S02]  /*65b0*/  FMUL.FTZ R165, R93, R157 ;  /* 0x0000009d5da57220 */ /* 0x000fe40000410000 */
[----:B------:R-:W-:Y:S02]  /*65c0*/  FFMA.FTZ R53, R158, UR14, -R53 ;  /* 0x0000000e9e357c23 */ /* 0x000fe40008010835 */
[----:B------:R-:W-:Y:S02]  /*65d0*/  FADD.FTZ R54, -R110, R195 ;  /* 0x000000c36e367221 */ /* 0x000fe40000010100 */
[----:B------:R-:W-:Y:S02]  /*65e0*/  FMUL.FTZ R184, R194, R199 ;  /* 0x000000c7c2b87220 */ /* 0x000fe40000410000 */
[----:B------:R-:W-:-:S02]  /*65f0*/  FFMA.FTZ R196, R127, -R194, R171 ;  /* 0x800000c27fc47223 */ /* 0x000fc400000100ab */
[----:B------:R-:W-:Y:S02]  /*6600*/  FMUL.FTZ R176, R90, R150 ;  /* 0x000000965ab07220 */ /* 0x000fe40000410000 */
[C---:B------:R-:W-:Y:S02]  /*6610*/  FMUL.FTZ R53, R194.reuse, R53 ;  /* 0x00000035c2357220 */ /* 0x040fe40000410000 */
[----:B------:R-:W-:Y:S02]  /*6620*/  FFMA.FTZ R171, R165, R54, R184 ;  /* 0x00000036a5ab7223 */ /* 0x000fe400000100b8 */
[----:B------:R-:W-:Y:S02]  /*6630*/  FMUL.FTZ R194, R194, R165 ;  /* 0x000000a5c2c27220 */ /* 0x000fe40000410000 */
[----:B------:R-:W-:Y:S02]  /*6640*/  FFMA.FTZ R184, R126, R146, R197 ;  /* 0x000000927eb87223 */ /* 0x000fe400000100c5 */
[----:B------:R-:W-:-:S02]  /*6650*/  FADD.FTZ R195, -R109, R146 ;  /* 0x000000926dc37221 */ /* 0x000fc40000010100 */
[----:B------:R-:W-:Y:S02]  /*6660*/  FMUL.FTZ R210, R90, R153 ;  /* 0x000000995ad27220 */ /* 0x000fe40000410000 */
[----:B------:R-:W-:Y:S02]  /*6670*/  FMUL.FTZ R146, R191, R176 ;  /* 0x000000b0bf927220 */ /* 0x000fe40000410000 */
[----:B------:R-:W-:Y:S02]  /*6680*/  FADD.FTZ R190, R190, R171 ;  /* 0x000000abbebe7221 */ /* 0x000fe40000010000 */
[----:B------:R-:W-:Y:S02]  /*6690*/  FFMA.FTZ R194, R54, R199, -R194 ;  /* 0x000000c736c27223 */ /* 0x000fe400000108c2 */
[----:B------:R-:W-:Y:S02]  /*66a0*/  FADD.FTZ R55, R55, R198 ;  /* 0x000000c637377221 */ /* 0x000fe40000010000 */
[----:B------:R-:W-:-:S02]  /*66b0*/  FMUL.FTZ R171, R95, R149 ;  /* 0x000000955fab7220 */ /* 0x000fc40000410000 */
[----:B------:R-:W-:Y:S02]  /*66c0*/  FFMA.FTZ R199, R125, R133, R184 ;  /* 0x000000857dc77223 */ /* 0x000fe400000100b8 */
[-C--:B------:R-:W-:Y:S02]  /*66d0*/  FFMA.FTZ R146, R195, R210.reuse, -R146 ;  /* 0x000000d2c3927223 */ /* 0x080fe40000010892 */
[----:B------:R-:W-:Y:S02]  /*66e0*/  FADD.FTZ R184, -R108, R133 ;  /* 0x000000856cb87221 */ /* 0x000fe40000010100 */
[----:B------:R-:W-:Y:S02]  /*66f0*/  FMUL.FTZ R210, R191, R210 ;  /* 0x000000d2bfd27220 */ /* 0x000fe40000410000 */
[----:B------:R-:W-:Y:S02]  /*6700*/  FADD.FTZ R55, R55, R194 ;  /* 0x000000c237377221 */ /* 0x000fe40000010000 */
[----:B------:R-:W-:-:S02]  /*6710*/  FMUL.FTZ R201, R95, R76 ;  /* 0x0000004c5fc97220 */ /* 0x000fc40000410000 */
[----:B------:R-:W-:Y:S02]  /*6720*/  FMUL.FTZ R133, R144, R171 ;  /* 0x000000ab90857220 */ /* 0x000fe40000410000 */
[----:B------:R-:W-:Y:S02]  /*6730*/  FFMA.FTZ R197, R176, R195, R210 ;  /* 0x000000c3b0c57223 */ /* 0x000fe400000100d2 */
[----:B------:R-:W-:Y:S02]  /*6740*/  FADD.FTZ R55, R55, R146 ;  /* 0x0000009237377221 */ /* 0x000fe40000010000 */
[----:B------:R-:W-:Y:S02]  /*6750*/  FFMA.FTZ R194, R184, R201, -R133 ;  /* 0x000000c9b8c27223 */ /* 0x000fe40000010885 */
[----:B------:R-:W-:Y:S02]  /*6760*/  FADD.FTZ R198, R107, R192 ;  /* 0x000000c06bc67221 */ /* 0x000fe40000010000 */
[----:B------:R-:W-:-:S02]  /*6770*/  FMUL.FTZ R146, R92, R75 ;  /* 0x0000004b5c927220 */ /* 0x000fc40000410000 */
[----:B------:R-:W-:Y:S02]  /*6780*/  FMUL.FTZ R201, R144, R201 ;  /* 0x000000c990c97220 */ /* 0x000fe40000410000 */
[----:B------:R-:W-:Y:S02]  /*6790*/  FMUL.FTZ R192, R92, R79 ;  /* 0x0000004f5cc07220 */ /* 0x000fe40000410000 */
[----:B------:R-:W-:Y:S02]  /*67a0*/  FADD.FTZ R135, RZ, R135 ;  /* 0x00000087ff877221 */ /* 0x000fe40000010000 */
[----:B------:R-:W-:Y:S02]  /*67b0*/  FADD.FTZ R190, R190, R197 ;  /* 0x000000c5bebe7221 */ /* 0x000fe40000010000 */
[----:B------:R-:W-:Y:S02]  /*67c0*/  FFMA.FTZ R199, R124, R198, R199 ;  /* 0x000000c67cc77223 */ /* 0x000fe400000100c7 */
[----:B------:R-:W-:-:S02]  /*67d0*/  FADD.FTZ R133, -R107, R198 ;  /* 0x000000c66b857221 */ /* 0x000fc40000010100 */
[----:B------:R-:W-:Y:S02]  /*67e0*/  FFMA.FTZ R201, R171, R184, R201 ;  /* 0x000000b8abc97223 */ /* 0x000fe400000100c9 */
[C---:B------:R-:W-:Y:S02]  /*67f0*/  FMUL.FTZ R197, R135.reuse, R192 ;  /* 0x000000c087c57220 */ /* 0x040fe40000410000 */
[----:B------:R-:W-:Y:S02]  /*6800*/  FMUL.FTZ R198, R135, R146 ;  /* 0x0000009287c67220 */ /* 0x000fe40000410000 */
[----:B------:R-:W-:Y:S02]  /*6810*/  FFMA.FTZ R196, R126, -R191, R196 ;  /* 0x800000bf7ec47223 */ /* 0x000fe400000100c4 */
[----:B------:R-:W-:Y:S02]  /*6820*/  FADD.FTZ R190, R190, R201 ;  /* 0x000000c9bebe7221 */ /* 0x000fe40000010000 */
[----:B------:R-:W-:Y:S01]  /*6830*/  FFMA.FTZ R197, R146, R133, R197 ;  /* 0x0000008592c57223 */ /* 0x000fe200000100c5 */
[----:B------:R-:W0:Y:S01]  /*6840*/  SHFL.DOWN PT, R201, R199, 0x1, 0x1f ;  /* 0x08201f00c7c97f89 */ /* 0x000e2200000e0000 */
[----:B------:R-:W-:-:S02]  /*6850*/  FFMA.FTZ R198, R133, R192, -R198 ;  /* 0x000000c085c67223 */ /* 0x000fc400000108c6 */
[----:B------:R-:W-:Y:S02]  /*6860*/  FFMA.FTZ R196, R125, -R144, R196 ;  /* 0x800000907dc47223 */ /* 0x000fe400000100c4 */
[----:B------:R-:W-:Y:S02]  /*6870*/  FADD.FTZ R55, R55, R194 ;  /* 0x000000c237377221 */ /* 0x000fe40000010000 */
[----:B------:R-:W-:Y:S02]  /*6880*/  FADD.FTZ R190, R190, R197 ;  /* 0x000000c5bebe7221 */ /* 0x000fe40000010000 */
[----:B------:R-:W-:Y:S02]  /*6890*/  FFMA.FTZ R196, R124, -R135, R196 ;  /* 0x800000877cc47223 */ /* 0x000fe400000100c4 */
[----:B------:R-:W-:Y:S01]  /*68a0*/  FADD.FTZ R198, R55, R198 ;  /* 0x000000c637c67221 */ /* 0x000fe20000010000 */
[----:B------:R-:W-:Y:S01]  /*68b0*/  SHFL.DOWN PT, R197, R190, 0x1, 0x1f ;  /* 0x08201f00bec57f89 */ /* 0x000fe200000e0000 */
[----:B------:R-:W-:-:S02]  /*68c0*/  FMUL.FTZ R55, R169, UR15 ;  /* 0x0000000fa9377c20 */ /* 0x000fc40008410000 */
[----:B------:R-:W-:Y:S01]  /*68d0*/  FMUL.FTZ R158, R158, UR15 ;  /* 0x0000000f9e9e7c20 */ /* 0x000fe20008410000 */
[----:B------:R-:W1:Y:S01]  /*68e0*/  SHFL.DOWN PT, R194, R196, 0x1, 0x1f ;  /* 0x08201f00c4c27f89 */ /* 0x000e6200000e0000 */
[C---:B------:R-:W-:Y:S02]  /*68f0*/  FFMA.FTZ R55, R168.reuse, UR14, -R55 ;  /* 0x0000000ea8377c23 */ /* 0x040fe40008010837 */
[----:B------:R-:W-:Y:S01]  /*6900*/  FMUL.FTZ R168, R168, UR15 ;  /* 0x0000000fa8a87c20 */ /* 0x000fe20008410000 */
[----:B------:R-:W2:Y:S01]  /*6910*/  SHFL.DOWN PT, R192, R198, 0x1, 0x1f ;  /* 0x08201f00c6c07f89 */ /* 0x000ea200000e0000 */
[----:B------:R-:W-:Y:S02]  /*6920*/  FFMA.FTZ R158, R157, UR14, R158 ;  /* 0x0000000e9d9e7c23 */ /* 0x000fe4000801009e */
[----:B------:R-:W-:Y:S02]  /*6930*/  FFMA.FTZ R162, R11, R162, R52 ;  /* 0x000000a20ba27223 */ /* 0x000fe40000010034 */
[----:B------:R-:W-:-:S02]  /*6940*/  FMUL.FTZ R182, R182, R55 ;  /* 0x00000037b6b67220 */ /* 0x000fc40000410000 */
[----:B------:R-:W-:Y:S02]  /*6950*/  FFMA.FTZ R55, R169, UR14, R168 ;  /* 0x0000000ea9377c23 */ /* 0x000fe400080100a8 */
[----:B------:R-:W-:Y:S02]  /*6960*/  FMUL.FTZ R52, R161, UR15 ;  /* 0x0000000fa1347c20 */ /* 0x000fe40008410000 */
[----:B------:R-:W-:Y:S02]  /*6970*/  FFMA.FTZ R53, R158, R54, R53 ;  /* 0x000000369e357223 */ /* 0x000fe40000010035 */
[----:B------:R-:W-:Y:S02]  /*6980*/  FMUL.FTZ R54, R150, UR15 ;  /* 0x0000000f96367c20 */ /* 0x000fe40008410000 */
[----:B------:R-:W-:Y:S02]  /*6990*/  FFMA.FTZ R55, R55, R200, R182 ;  /* 0x000000c837377223 */ /* 0x000fe400000100b6 */
[----:B------:R-:W-:-:S02]  /*69a0*/  FFMA.FTZ R52, R167, UR14, -R52 ;  /* 0x0000000ea7347c23 */ /* 0x000fc40008010834 */
[----:B------:R-:W-:Y:S01]  /*69b0*/  FFMA.FTZ R158, R153, UR14, -R54 ;  /* 0x0000000e999e7c23 */ /* 0x000fe20008010836 */
[----:B------:R-:W-:Y:S01]  /*69c0*/  MOV R54, R199 ;  /* 0x000000c700367202 */ /* 0x000fe20000000f00 */
[----:B------:R-:W-:Y:S01]  /*69d0*/  FFMA.FTZ R157, R4, R157, R53 ;  /* 0x0000009d049d7223 */ /* 0x000fe20000010035 */
[----:B------:R-:W-:Y:S01]  /*69e0*/  MOV R53, R198 ;  /* 0x000000c600357202 */ /* 0x000fe20000000f00 */
[----:B------:R-:W-:Y:S01]  /*69f0*/  FFMA.FTZ R169, R10, R169, R55 ;  /* 0x000000a90aa97223 */ /* 0x000fe20000010037 */
[----:B------:R-:W-:Y:S01]  /*6a00*/  MOV R55, R196 ;  /* 0x000000c400377202 */ /* 0x000fe20000000f00 */
[----:B------:R-:W-:Y:S01]  /*6a10*/  FMUL.FTZ R179, R179, R52 ;  /* 0x00000034b3b37220 */ /* 0x000fe20000410000 */
[----:B------:R-:W-:Y:S01]  /*6a20*/  MOV R52, R190 ;  /* 0x000000be00347202 */ /* 0x000fe20000000f00 */
[----:B------:R-:W-:Y:S02]  /*6a30*/  FMUL.FTZ R153, R153, UR15 ;  /* 0x0000000f99997c20 */ /* 0x000fe40008410000 */
[----:B0-----:R-:W-:-:S02]  /*6a40*/  @!P0 FADD.FTZ R54, R54, R201 ;  /* 0x000000c936368221 */ /* 0x001fc40000010000 */
[----:B------:R-:W-:Y:S02]  /*6a50*/  FMUL.FTZ R191, R191, R158 ;  /* 0x0000009ebfbf7220 */ /* 0x000fe40000410000 */
[----:B-1----:R-:W-:Y:S02]  /*6a60*/  @!P0 FADD.FTZ R55, R55, R194 ;  /* 0x000000c237378221 */ /* 0x002fe40000010000 */
[----:B--2---:R-:W-:Y:S02]  /*6a70*/  @!P0 FADD.FTZ R53, R53, R192 ;  /* 0x000000c035358221 */ /* 0x004fe40000010000 */
[----:B------:R-:W-:Y:S01]  /*6a80*/  @!P0 FADD.FTZ R52, R52, R197 ;  /* 0x000000c534348221 */ /* 0x000fe20000010000 */
[----:B------:R-:W-:Y:S01]  /*6a90*/  SHFL.DOWN PT, R190, R55, 0x2, 0x1f ;  /* 0x08401f0037be7f89 */ /* 0x000fe200000e0000 */
[----:B------:R-:W-:Y:S01]  /*6aa0*/  FFMA.FTZ R168, R150, UR14, R153 ;  /* 0x0000000e96a87c23 */ /* 0x000fe20008010099 */
[----:B------:R-:W-:Y:S01]  /*6ab0*/  ISETP.GT.AND P0, PT, R66, 0x1d, PT ;  /* 0x0000001d4200780c */ /* 0x000fe20003f04270 */
[----:B------:R-:W-:Y:S01]  /*6ac0*/  FMUL.FTZ R158, R167, UR15 ;  /* 0x0000000fa79e7c20 */ /* 0x000fe20008410000 */
[----:B------:R-:W0:Y:S01]  /*6ad0*/  SHFL.DOWN PT, R197, R54, 0x2, 0x1f ;  /* 0x08401f0036c57f89 */ /* 0x000e2200000e0000 */
[----:B------:R-:W-:-:S02]  /*6ae0*/  FFMA.FTZ R168, R168, R195, R191 ;  /* 0x000000c3a8a87223 */ /* 0x000fc400000100bf */
[----:B------:R-:W-:Y:S01]  /*6af0*/  FFMA.FTZ R158, R161, UR14, R158 ;  /* 0x0000000ea19e7c23 */ /* 0x000fe2000801009e */
[----:B------:R-:W1:Y:S01]  /*6b00*/  SHFL.DOWN PT, R182, R53, 0x2, 0x1f ;  /* 0x08401f0035b67f89 */ /* 0x000e6200000e0000 */
[----:B------:R-:W-:Y:S02]  /*6b10*/  FMUL.FTZ R167, R149, UR15 ;  /* 0x0000000f95a77c20 */ /* 0x000fe40008410000 */
[----:B------:R-:W-:Y:S01]  /*6b20*/  FMUL.FTZ R153, R170, UR15 ;  /* 0x0000000faa997c20 */ /* 0x000fe20008410000 */
[----:B------:R-:W2:Y:S01]  /*6b30*/  SHFL.DOWN PT, R191, R52, 0x2, 0x1f ;  /* 0x08401f0034bf7f89 */ /* 0x000ea200000e0000 */
[----:B------:R-:W-:Y:S02]  /*6b40*/  FFMA.FTZ R158, R158, R193, R179 ;  /* 0x000000c19e9e7223 */ /* 0x000fe400000100b3 */
[----:B------:R-:W-:Y:S02]  /*6b50*/  FFMA.FTZ R179, R76, UR14, -R167 ;  /* 0x0000000e4cb37c23 */ /* 0x000fe400080108a7 */
[----:B------:R-:W-:-:S02]  /*6b60*/  FFMA.FTZ R167, R166, UR14, -R153 ;  /* 0x0000000ea6a77c23 */ /* 0x000fc40008010899 */
[----:B------:R-:W-:Y:S02]  /*6b70*/  FMUL.FTZ R153, R166, UR15 ;  /* 0x0000000fa6997c20 */ /* 0x000fe40008410000 */
[----:B------:R-:W-:Y:S02]  /*6b80*/  FMUL.FTZ R166, R75, UR15 ;  /* 0x0000000f4ba67c20 */ /* 0x000fe40008410000 */
[----:B------:R-:W-:Y:S02]  /*6b90*/  FMUL.FTZ R76, R76, UR15 ;  /* 0x0000000f4c4c7c20 */ /* 0x000fe40008410000 */
[----:B------:R-:W-:Y:S02]  /*6ba0*/  FMUL.FTZ R144, R144, R179 ;  /* 0x000000b390907220 */ /* 0x000fe40000410000 */
[----:B------:R-:W-:Y:S02]  /*6bb0*/  FFMA.FTZ R166, R79, UR14, -R166 ;  /* 0x0000000e4fa67c23 */ /* 0x000fe400080108a6 */
[----:B0-----:R-:W-:-:S02]  /*6bc0*/  @!P0 FADD.FTZ R54, R54, R197 ;  /* 0x000000c536368221 */ /* 0x001fc40000010000 */
[----:B------:R-:W-:Y:S02]  /*6bd0*/  @!P0 FADD.FTZ R55, R55, R190 ;  /* 0x000000be37378221 */ /* 0x000fe40000010000 */
[----:B-1----:R-:W-:Y:S02]  /*6be0*/  @!P0 FADD.FTZ R53, R53, R182 ;  /* 0x000000b635358221 */ /* 0x002fe40000010000 */
[----:B------:R-:W-:Y:S02]  /*6bf0*/  FFMA.FTZ R179, R149, UR14, R76 ;  /* 0x0000000e95b37c23 */ /* 0x000fe4000801004c */
[----:B--2---:R-:W-:Y:S01]  /*6c00*/  @!P0 FADD.FTZ R52, R52, R191 ;  /* 0x000000bf34348221 */ /* 0x004fe20000010000 */
[----:B------:R-:W-:Y:S01]  /*6c10*/  ISETP.GT.AND P0, PT, R66, 0x1b, PT ;  /* 0x0000001b4200780c */ /* 0x000fe20003f04270 */
[----:B------:R-:W-:Y:S02]  /*6c20*/  FFMA.FTZ R76, R9, R161, R158 ;  /* 0x000000a1094c7223 */ /* 0x000fe4000001009e */
[----:B------:R-:W0:Y:S01]  /*6c30*/  SHFL.DOWN PT, R161, R54, 0x4, 0x1f ;  /* 0x08801f0036a17f89 */ /* 0x000e2200000e0000 */
[----:B------:R-:W-:-:S02]  /*6c40*/  FFMA.FTZ R150, R5, R150, R168 ;  /* 0x0000009605967223 */ /* 0x000fc400000100a8 */
[----:B------:R-:W-:Y:S01]  /*6c50*/  FMUL.FTZ R167, R172, R167 ;  /* 0x000000a7aca77220 */ /* 0x000fe20000410000 */
[----:B------:R-:W-:Y:S01]  /*6c60*/  SHFL.DOWN PT, R168, R53, 0x4, 0x1f ;  /* 0x08801f0035a87f89 */ /* 0x000fe200000e0000 */
[----:B------:R-:W-:Y:S02]  /*6c70*/  FMUL.FTZ R166, R135, R166 ;  /* 0x000000a687a67220 */ /* 0x000fe40000410000 */
[----:B------:R-:W-:Y:S01]  /*6c80*/  FFMA.FTZ R179, R179, R184, R144 ;  /* 0x000000b8b3b37223 */ /* 0x000fe20000010090 */
[----:B------:R-:W1:Y:S01]  /*6c90*/  SHFL.DOWN PT, R172, R55, 0x4, 0x1f ;  /* 0x08801f0037ac7f89 */ /* 0x000e6200000e0000 */
[----:B------:R-:W-:Y:S02]  /*6ca0*/  FMUL.FTZ R144, R174, UR15 ;  /* 0x0000000fae907c20 */ /* 0x000fe40008410000 */
[----:B------:R-:W-:Y:S01]  /*6cb0*/  FMUL.FTZ R158, R79, UR15 ;  /* 0x0000000f4f9e7c20 */ /* 0x000fe20008410000 */
[----:B------:R-:W2:Y:S01]  /*6cc0*/  SHFL.DOWN PT, R135, R52, 0x4, 0x1f ;  /* 0x08801f0034877f89 */ /* 0x000ea200000e0000 */
[----:B------:R-:W-:-:S02]  /*6cd0*/  FFMA.FTZ R144, R177, UR14, -R144 ;  /* 0x0000000eb1907c23 */ /* 0x000fc40008010890 */
[----:B------:R-:W-:Y:S02]  /*6ce0*/  FMUL.FTZ R177, R177, UR15 ;  /* 0x0000000fb1b17c20 */ /* 0x000fe40008410000 */
[----:B------:R-:W-:Y:S02]  /*6cf0*/  FMUL.FTZ R163, R163, R144 ;  /* 0x00000090a3a37220 */ /* 0x000fe40000410000 */
[----:B------:R-:W-:Y:S02]  /*6d00*/  FFMA.FTZ R144, R174, UR14, R177 ;  /* 0x0000000eae907c23 */ /* 0x000fe400080100b1 */
[----:B------:R-:W-:Y:S02]  /*6d10*/  FFMA.FTZ R153, R170, UR14, R153 ;  /* 0x0000000eaa997c23 */ /* 0x000fe40008010099 */
[----:B------:R-:W-:Y:S02]  /*6d20*/  FFMA.FTZ R158, R75, UR14, R158 ;  /* 0x0000000e4b9e7c23 */ /* 0x000fe4000801009e */
[----:B0-----:R-:W-:-:S02]  /*6d30*/  @!P0 FADD.FTZ R54, R54, R161 ;  /* 0x000000a136368221 */ /* 0x001fc40000010000 */
[----:B------:R-:W-:Y:S02]  /*6d40*/  FFMA.FTZ R163, R144, R175, R163 ;  /* 0x000000af90a37223 */ /* 0x000fe400000100a3 */
[----:B------:R-:W-:Y:S02]  /*6d50*/  FFMA.FTZ R153, R153, R178, R167 ;  /* 0x000000b299997223 */ /* 0x000fe400000100a7 */
[----:B------:R-:W-:Y:S02]  /*6d60*/  FMUL.FTZ R144, R183, UR15 ;  /* 0x0000000fb7907c20 */ /* 0x000fe40008410000 */
[----:B-1----:R-:W-:Y:S02]  /*6d70*/  @!P0 FADD.FTZ R55, R55, R172 ;  /* 0x000000ac37378221 */ /* 0x002fe40000010000 */
[----:B------:R-:W-:Y:S02]  /*6d80*/  @!P0 FADD.FTZ R53, R53, R168 ;  /* 0x000000a835358221 */ /* 0x000fe40000010000 */
[----:B--2---:R-:W-:Y:S01]  /*6d90*/  @!P0 FADD.FTZ R52, R52, R135 ;  /* 0x0000008734348221 */ /* 0x004fe20000010000 */
[----:B------:R-:W-:Y:S01]  /*6da0*/  ISETP.GT.AND P0, PT, R66, 0x17, PT ;  /* 0x000000174200780c */ /* 0x000fe20003f04270 */
[----:B------:R-:W-:Y:S01]  /*6db0*/  FFMA.FTZ R158, R158, R133, R166 ;  /* 0x000000859e9e7223 */ /* 0x000fe200000100a6 */
[----:B------:R-:W-:Y:S01]  /*6dc0*/  SHFL.DOWN PT, R168, R53, 0x8, 0x1f ;  /* 0x09001f0035a87f89 */ /* 0x000fe200000e0000 */
[----:B------:R-:W-:-:S02]  /*6dd0*/  FMUL.FTZ R79, R181, UR15 ;  /* 0x0000000fb54f7c20 */ /* 0x000fc40008410000 */
[----:B------:R-:W-:Y:S01]  /*6de0*/  FFMA.FTZ R153, R8, R170, R153 ;  /* 0x000000aa08997223 */ /* 0x000fe20000010099 */
[----:B------:R-:W0:Y:S01]  /*6df0*/  SHFL.DOWN PT, R133, R54, 0x8, 0x1f ;  /* 0x09001f0036857f89 */ /* 0x000e2200000e0000 */
[----:B------:R-:W-:Y:S02]  /*6e00*/  FFMA.FTZ R144, R185, UR14, -R144 ;  /* 0x0000000eb9907c23 */ /* 0x000fe40008010890 */
[----:B------:R-:W-:Y:S01]  /*6e10*/  FFMA.FTZ R166, R7, R75, R158 ;  /* 0x0000004b07a67223 */ /* 0x000fe2000001009e */
[----:B------:R-:W1:Y:S01]  /*6e20*/  SHFL.DOWN PT, R170, R55, 0x8, 0x1f ;  /* 0x09001f0037aa7f89 */ /* 0x000e6200000e0000 */
[C---:B------:R-:W-:Y:S02]  /*6e30*/  FFMA.FTZ R79, R180.reuse, UR14, -R79 ;  /* 0x0000000eb44f7c23 */ /* 0x040fe4000801084f */
[----:B------:R-:W-:Y:S01]  /*6e40*/  FMUL.FTZ R75, R187, UR15 ;  /* 0x0000000fbb4b7c20 */ /* 0x000fe20008410000 */
[----:B------:R-:W2:Y:S01]  /*6e50*/  SHFL.DOWN PT, R135, R52, 0x8, 0x1f ;  /* 0x09001f0034877f89 */ /* 0x000ea200000e0000 */
[----:B------:R-:W-:-:S02]  /*6e60*/  FMUL.FTZ R180, R180, UR15 ;  /* 0x0000000fb4b47c20 */ /* 0x000fc40008410000 */
[----:B------:R-:W-:Y:S02]  /*6e70*/  FMUL.FTZ R155, R155, R144 ;  /* 0x000000909b9b7220 */ /* 0x000fe40000410000 */
[----:B------:R-:W-:Y:S02]  /*6e80*/  FMUL.FTZ R160, R160, R79 ;  /* 0x0000004fa0a07220 */ /* 0x000fe40000410000 */
[----:B------:R-:W-:Y:S02]  /*6e90*/  FMUL.FTZ R144, R185, UR15 ;  /* 0x0000000fb9907c20 */ /* 0x000fe40008410000 */
[C---:B------:R-:W-:Y:S02]  /*6ea0*/  FFMA.FTZ R75, R186.reuse, UR14, -R75 ;  /* 0x0000000eba4b7c23 */ /* 0x040fe4000801084b */
[----:B------:R-:W-:Y:S02]  /*6eb0*/  FFMA.FTZ R79, R181, UR14, R180 ;  /* 0x0000000eb54f7c23 */ /* 0x000fe400080100b4 */
[----:B------:R-:W-:-:S02]  /*6ec0*/  FMUL.FTZ R186, R186, UR15 ;  /* 0x0000000fbaba7c20 */ /* 0x000fc40008410000 */
[----:B------:R-:W-:Y:S02]  /*6ed0*/  FFMA.FTZ R158, R183, UR14, R144 ;  /* 0x0000000eb79e7c23 */ /* 0x000fe40008010090 */
[----:B------:R-:W-:Y:S02]  /*6ee0*/  FMUL.FTZ R154, R154, R75 ;  /* 0x0000004b9a9a7220 */ /* 0x000fe40000410000 */
[----:B------:R-:W-:Y:S02]  /*6ef0*/  FFMA.FTZ R79, R79, R208, R160 ;  /* 0x000000d04f4f7223 */ /* 0x000fe400000100a0 */
[----:B------:R-:W-:Y:S02]  /*6f00*/  FMUL.FTZ R144, R188, UR15 ;  /* 0x0000000fbc907c20 */ /* 0x000fe40008410000 */
[----:B------:R-:W-:Y:S02]  /*6f10*/  FFMA.FTZ R75, R187, UR14, R186 ;  /* 0x0000000ebb4b7c23 */ /* 0x000fe400080100ba */
[----:B------:R-:W-:-:S02]  /*6f20*/  FFMA.FTZ R181, R14, R181, R79 ;  /* 0x000000b50eb57223 */ /* 0x000fc4000001004f */
[----:B------:R-:W-:Y:S02]  /*6f30*/  FFMA.FTZ R144, R189, UR14, -R144 ;  /* 0x0000000ebd907c23 */ /* 0x000fe40008010890 */
[----:B------:R-:W-:Y:S02]  /*6f40*/  FFMA.FTZ R75, R75, R206, R154 ;  /* 0x000000ce4b4b7223 */ /* 0x000fe4000001009a */
[----:B------:R-:W-:Y:S02]  /*6f50*/  FMUL.FTZ R79, R130, UR15 ;  /* 0x0000000f824f7c20 */ /* 0x000fe40008410000 */
[----:B------:R-:W-:Y:S02]  /*6f60*/  FMUL.FTZ R151, R151, R144 ;  /* 0x0000009097977220 */ /* 0x000fe40000410000 */
[----:B------:R-:W-:Y:S02]  /*6f70*/  FFMA.FTZ R187, R12, R187, R75 ;  /* 0x000000bb0cbb7223 */ /* 0x000fe4000001004b */
[----:B------:R-:W-:-:S02]  /*6f80*/  FFMA.FTZ R144, R136, UR14, -R79 ;  /* 0x0000000e88907c23 */ /* 0x000fc4000801084f */
[----:B------:R-:W-:Y:S02]  /*6f90*/  FMUL.FTZ R75, R138, UR15 ;  /* 0x0000000f8a4b7c20 */ /* 0x000fe40008410000 */
[----:B0-----:R-:W-:Y:S02]  /*6fa0*/  @!P0 FADD.FTZ R54, R54, R133 ;  /* 0x0000008536368221 */ /* 0x001fe40000010000 */
[----:B------:R-:W-:Y:S02]  /*6fb0*/  FMUL.FTZ R144, R77, R144 ;  /* 0x000000904d907220 */ /* 0x000fe40000410000 */
[----:B------:R-:W-:Y:S02]  /*6fc0*/  FFMA.FTZ R133, R140, UR14, -R75 ;  /* 0x0000000e8c857c23 */ /* 0x000fe4000801084b */
[----:B------:R-:W-:Y:S02]  /*6fd0*/  FMUL.FTZ R77, R136, UR15 ;  /* 0x0000000f884d7c20 */ /* 0x000fe40008410000 */
[----:B-1----:R-:W-:-:S02]  /*6fe0*/  @!P0 FADD.FTZ R55, R55, R170 ;  /* 0x000000aa37378221 */ /* 0x002fc40000010000 */
[----:B------:R-:W-:Y:S02]  /*6ff0*/  @!P0 FADD.FTZ R53, R53, R168 ;  /* 0x000000a835358221 */ /* 0x000fe40000010000 */
[----:B--2---:R-:W-:Y:S01]  /*7000*/  @!P0 FADD.FTZ R52, R52, R135 ;  /* 0x0000008734348221 */ /* 0x004fe20000010000 */
[----:B------:R-:W0:Y:S01]  /*7010*/  SHFL.DOWN PT, R154, R55, 0x10, 0x1f ;  /* 0x0a001f00379a7f89 */ /* 0x000e2200000e0000 */
[----:B------:R-:W-:Y:S01]  /*7020*/  FMUL.FTZ R133, R78, R133 ;  /* 0x000000854e857220 */ /* 0x000fe20000410000 */
[----:B------:R-:W-:Y:S01]  /*7030*/  ISETP.GT.AND P0, PT, R66, 0xf, PT ;  /* 0x0000000f4200780c */ /* 0x000fe20003f04270 */
[----:B------:R-:W-:Y:S01]  /*7040*/  FFMA.FTZ R179, R6, R149, R179 ;  /* 0x0000009506b37223 */ /* 0x000fe200000100b3 */
[----:B------:R-:W1:Y:S01]  /*7050*/  SHFL.DOWN PT, R136, R53, 0x10, 0x1f ;  /* 0x0a001f0035887f89 */ /* 0x000e6200000e0000 */
[----:B------:R-:W-:Y:S02]  /*7060*/  FFMA.FTZ R78, R130, UR14, R77 ;  /* 0x0000000e824e7c23 */ /* 0x000fe4000801004d */
[----:B------:R-:W-:Y:S01]  /*7070*/  FMUL.FTZ R75, R142, UR15 ;  /* 0x0000000f8e4b7c20 */ /* 0x000fe20008410000 */
[----:B------:R-:W2:Y:S01]  /*7080*/  SHFL.DOWN PT, R149, R54, 0x10, 0x1f ;  /* 0x0a001f0036957f89 */ /* 0x000ea200000e0000 */
[----:B------:R-:W-:-:S02]  /*7090*/  FMUL.FTZ R189, R189, UR15 ;  /* 0x0000000fbdbd7c20 */ /* 0x000fc40008410000 */
[----:B------:R-:W-:Y:S01]  /*70a0*/  FFMA.FTZ R75, R134, UR14, -R75 ;  /* 0x0000000e864b7c23 */ /* 0x000fe2000801084b */
[----:B------:R-:W3:Y:S01]  /*70b0*/  SHFL.DOWN PT, R77, R52, 0x10, 0x1f ;  /* 0x0a001f00344d7f89 */ /* 0x000ee200000e0000 */
[----:B------:R-:W-:Y:S02]  /*70c0*/  FMUL.FTZ R79, R140, UR15 ;  /* 0x0000000f8c4f7c20 */ /* 0x000fe40008410000 */
[----:B------:R-:W-:Y:S02]  /*70d0*/  FMUL.FTZ R74, R74, R75 ;  /* 0x0000004b4a4a7220 */ /* 0x000fe40000410000 */
[----:B------:R-:W-:Y:S02]  /*70e0*/  FMUL.FTZ R75, R134, UR15 ;  /* 0x0000000f864b7c20 */ /* 0x000fe40008410000 */
[----:B------:R-:W-:Y:S02]  /*70f0*/  FFMA.FTZ R134, R188, UR14, R189 ;  /* 0x0000000ebc867c23 */ /* 0x000fe400080100bd */
[----:B------:R-:W-:-:S02]  /*7100*/  FFMA.FTZ R79, R138, UR14, R79 ;  /* 0x0000000e8a4f7c23 */ /* 0x000fc4000801004f */
[----:B------:R-:W-:Y:S02]  /*7110*/  FFMA.FTZ R75, R142, UR14, R75 ;  /* 0x0000000e8e4b7c23 */ /* 0x000fe4000801004b */
[----:B0-----:R-:W-:Y:S02]  /*7120*/  @!P0 FADD.FTZ R55, R55, R154 ;  /* 0x0000009a37378221 */ /* 0x001fe40000010000 */
        /* <DEDUP_REMOVED lines=58> */
.L_x_9678:
[----:B0-----:R-:W-:Y:S05]  /*74d0*/  BSYNC B0 ;  /* 0x0000000000007941 */ /* 0x001fea0003800000 */
.L_x_9677:
        /* <DEDUP_REMOVED lines=20> */
.L_x_9664:
[----:B------:R-:W-:Y:S01]  /*7620*/  BAR.SYNC.DEFER_BLOCKING 0x0 ;  /* 0x0000000000007b1d */ /* 0x000fe20000010000 */
[----:B------:R-:W-:Y:S01]  /*7630*/  MOV R6, R2 ;  /* 0x0000000200067202 */ /* 0x000fe20000000f00 */
[----:B------:R-:W-:Y:S01]  /*7640*/  IMAD R4, R62, c[0x0][0x2d8], RZ ;  /* 0x0000b6003e047a24 */ /* 0x000fe200078e02ff */
[----:B------:R-:W-:Y:S01]  /*7650*/  MOV R7, R3 ;  /* 0x0000000300077202 */ /* 0x000fe20000000f00 */
[----:B------:R-:W-:Y:S01]  /*7660*/  FADD.FTZ R8, R67, R36 ;  /* 0x0000002443087221 */ /* 0x000fe20000010000 */
[----:B------:R-:W-:Y:S01]  /*7670*/  UIADD3 UR26, UP0, UR26, -0x800, URZ ;  /* 0xfffff8001a1a7890 */ /* 0x000fe2000ff1e03f */
[C---:B------:R-:W-:Y:S01]  /*7680*/  IMAD R5, R65.reuse, c[0x0][0x2dc], R4 ;  /* 0x0000b70041057a24 */ /* 0x040fe200078e0204 */
[----:B------:R-:W-:Y:S01]  /*7690*/  UIADD3 UR24, UP1, UR24, -0x800, URZ ;  /* 0xfffff80018187890 */ /* 0x000fe2000ff3e03f */
[----:B------:R-:W-:Y:S01]  /*76a0*/  IMAD.WIDE.U32 R2, R65, c[0x0][0x2d8], R6 ;  /* 0x0000b60041027a25 */ /* 0x000fe200078e0006 */
[----:B------:R-:W-:Y:S02]  /*76b0*/  UIADD3 UR22, UP2, UR22, -0x800, URZ ;  /* 0xfffff80016167890 */ /* 0x000fe4000ff5e03f */
[----:B------:R-:W-:-:S02]  /*76c0*/  UIADD3.X UR27, UR27, -0x1, URZ, UP0, !UPT ;  /* 0xffffffff1b1b7890 */ /* 0x000fc400087fe43f */
[----:B------:R-:W-:Y:S01]  /*76d0*/  IADD3 R3, R3, R5, RZ ;  /* 0x0000000503037210 */ /* 0x000fe20007ffe0ff */
[----:B------:R-:W-:Y:S01]  /*76e0*/  IMAD R5, R63, c[0x0][0x2e0], RZ ;  /* 0x0000b8003f057a24 */ /* 0x000fe200078e02ff */
[----:B------:R-:W-:Y:S02]  /*76f0*/  UIADD3.X UR25, UR25, -0x1, URZ, UP1, !UPT ;  /* 0xffffffff19197890 */ /* 0x000fe40008ffe43f */
[----:B------:R-:W-:Y:S01]  /*7700*/  UIADD3.X UR23, UR23, -0x1, URZ, UP2, !UPT ;  /* 0xffffffff17177890 */ /* 0x000fe200097fe43f */
[C---:B------:R-:W-:Y:S02]  /*7710*/  IMAD R5, R0.reuse, c[0x0][0x2e4], R5 ;  /* 0x0000b90000057a24 */ /* 0x040fe400078e0205 */
[----:B------:R-:W-:Y:S01]  /*7720*/  IMAD.WIDE.U32 R2, R0, c[0x0][0x2e0], R2 ;  /* 0x0000b80000027a25 */ /* 0x000fe200078e0002 */
[----:B------:R-:W-:Y:S04]  /*7730*/  STS.128 [R71], R32 ;  /* 0x0000002047007388 */ /* 0x000fe80000000c00 */
[----:B------:R-:W-:-:S02]  /*7740*/  IADD3 R3, R3, R5, RZ ;  /* 0x0000000503037210 */ /* 0x000fc40007ffe0ff */
[C---:B------:R-:W-:Y:S01]  /*7750*/  LEA R4, P0, R2.reuse, c[0x0][0x330], 0x2 ;  /* 0x0000cc0002047a11 */ /* 0x040fe200078010ff */
[----:B------:R-:W-:Y:S03]  /*7760*/  STS.128 [R71+0x10], R28 ;  /* 0x0000101c47007388 */ /* 0x000fe60000000c00 */
[----:B------:R-:W-:Y:S01]  /*7770*/  LEA.HI.X R5, R2, c[0x0][0x334], R3, 0x2, P0 ;  /* 0x0000cd0002057a11 */ /* 0x000fe200000f1403 */
[----:B------:R-:W-:Y:S04]  /*7780*/  STS.128 [R71+0x20], R24 ;  /* 0x0000201847007388 */ /* 0x000fe80000000c00 */
[----:B------:R-:W-:Y:S01]  /*7790*/  STS.128 [R71+0x30], R20 ;  /* 0x0000301447007388 */ /* 0x000fe20000000c00 */
[----:B------:R-:W-:-:S06]  /*77a0*/  NOP ;  /* 0x0000000000007918 */ /* 0x000fcc0000000000 */
[----:B------:R-:W1:Y:S01]  /*77b0*/  LDS.128 R12, [R66.X16] ;  /* 0x00000000420c7984 */ /* 0x000e62000000cc00 */
[----:B------:R-:W-:-:S03]  /*77c0*/  IMAD.WIDE R2, R70, 0x10, R4 ;  /* 0x0000001046027825 */ /* 0x000fc600078e0204 */
[----:B------:R-:W2:Y:S01]  /*77d0*/  LDS.128 R16, [R66.X16+0x200] ;  /* 0x0002000042107984 */ /* 0x000ea2000000cc00 */
[----:B------:R-:W-:-:S03]  /*77e0*/  FADD.FTZ R5, R8, R37 ;  /* 0x0000002508057221 */ /* 0x000fc60000010000 */
[----:B------:R-:W3:Y:S01]  /*77f0*/  LDS.128 R52, [R66.X16+0x400] ;  /* 0x0004000042347984 */ /* 0x000ee2000000cc00 */
[----:B------:R-:W-:-:S03]  /*7800*/  FADD.FTZ R4, R5, R38 ;  /* 0x0000002605047221 */ /* 0x000fc60000010000 */
[----:B------:R-:W4:Y:S01]  /*7810*/  LDS.128 R76, [R66.X16+0x600] ;  /* 0x00060000424c7984 */ /* 0x000f22000000cc00 */
[----:B------:R-:W-:Y:S02]  /*7820*/  FADD.FTZ R5, R4, R39 ;  /* 0x0000002704057221 */ /* 0x000fe40000010000 */
[----:B------:R-:W-:Y:S01]  /*7830*/  IMAD R4, R62, c[0x0][0x2f8], RZ ;  /* 0x0000be003e047a24 */ /* 0x000fe200078e02ff */
[----:B-1----:R-:W-:Y:S04]  /*7840*/  STG.E.128 [R2.64], R12 ;  /* 0x0000000c02007986 */ /* 0x002fe8000c101d12 */
[----:B--2---:R-:W-:Y:S04]  /*7850*/  STG.E.128 [R2.64+0x200], R16 ;  /* 0x0002001002007986 */ /* 0x004fe8000c101d12 */
[----:B---3--:R-:W-:Y:S04]  /*7860*/  STG.E.128 [R2.64+0x400], R52 ;  /* 0x0004003402007986 */ /* 0x008fe8000c101d12 */
[----:B----4-:R1:W-:Y:S04]  /*7870*/  STG.E.128 [R2.64+0x600], R76 ;  /* 0x0006004c02007986 */ /* 0x0103e8000c101d12 */
[----:B------:R-:W-:Y:S01]  /*7880*/  BAR.SYNC.DEFER_BLOCKING 0x0 ;  /* 0x0000000000007b1d */ /* 0x000fe20000010000 */
[----:B-1----:R-:W-:-:S04]  /*7890*/  IMAD.WIDE.U32 R2, R65, c[0x0][0x2f8], R6 ;  /* 0x0000be0041027a25 */ /* 0x002fc800078e0006 */
[----:B------:R-:W-:-:S05]  /*78a0*/  IMAD R7, R65, c[0x0][0x2fc], R4 ;  /* 0x0000bf0041077a24 */ /* 0x000fca00078e0204 */
[----:B------:R-:W-:Y:S01]  /*78b0*/  IADD3 R3, R3, R7, RZ ;  /* 0x0000000703037210 */ /* 0x000fe20007ffe0ff */
[----:B------:R-:W-:Y:S04]  /*78c0*/  STS.128 [R71], R36 ;  /* 0x0000002447007388 */ /* 0x000fe80000000c00 */
[----:B------:R1:W-:Y:S01]  /*78d0*/  STS.128 [R71+0x10], R40 ;  /* 0x0000102847007388 */ /* 0x0003e20000000c00 */
[----:B------:R-:W-:-:S03]  /*78e0*/  IMAD.WIDE.U32 R2, R0, c[0x0][0x300], R2 ;  /* 0x0000c00000027a25 */ /* 0x000fc600078e0002 */
[----:B------:R2:W-:Y:S02]  /*78f0*/  STS.128 [R71+0x20], R44 ;  /* 0x0000202c47007388 */ /* 0x0005e40000000c00 */
[----:B------:R-:W-:Y:S02]  /*7900*/  LEA R4, P0, R2, c[0x0][0x340], 0x2 ;  /* 0x0000d00002047a11 */ /* 0x000fe400078010ff */
[----:B------:R3:W-:Y:S01]  /*7910*/  STS.128 [R71+0x30], R48 ;  /* 0x0000303047007388 */ /* 0x0007e20000000c00 */
[----:B------:R-:W-:-:S06]  /*7920*/  NOP ;  /* 0x0000000000007918 */ /* 0x000fcc0000000000 */
[----:B------:R-:W4:Y:S01]  /*7930*/  LDS.128 R8, [R66.X16] ;  /* 0x0000000042087984 */ /* 0x000f22000000cc00 */
[----:B-1----:R-:W-:Y:S02]  /*7940*/  FADD.FTZ R40, R5, R40 ;  /* 0x0000002805287221 */ /* 0x002fe40000010000 */
[----:B------:R-:W-:Y:S01]  /*7950*/  IMAD R5, R63, c[0x0][0x300], RZ ;  /* 0x0000c0003f057a24 */ /* 0x000fe200078e02ff */
[----:B------:R-:W1:Y:S01]  /*7960*/  LDS.128 R12, [R66.X16+0x200] ;  /* 0x00020000420c7984 */ /* 0x000e62000000cc00 */
[----:B------:R-:W-:Y:S02]  /*7970*/  FADD.FTZ R41, R40, R41 ;  /* 0x0000002928297221 */ /* 0x000fe40000010000 */
[----:B------:R-:W-:Y:S01]  /*7980*/  IMAD R5, R0, c[0x0][0x304], R5 ;  /* 0x0000c10000057a24 */ /* 0x000fe200078e0205 */
[----:B------:R-:W5:Y:S01]  /*7990*/  LDS.128 R16, [R66.X16+0x400] ;  /* 0x0004000042107984 */ /* 0x000f62000000cc00 */
[----:B------:R-:W-:-:S03]  /*79a0*/  FADD.FTZ R42, R41, R42 ;  /* 0x0000002a292a7221 */ /* 0x000fc60000010000 */
[----:B------:R-:W0:Y:S01]  /*79b0*/  LDS.128 R20, [R66.X16+0x600] ;  /* 0x0006000042147984 */ /* 0x000e22000000cc00 */
[----:B------:R-:W-:Y:S01]  /*79c0*/  IADD3 R3, R3, R5, RZ ;  /* 0x0000000503037210 */ /* 0x000fe20007ffe0ff */
[----:B------:R-:W-:-:S03]  /*79d0*/  FADD.FTZ R43, R42, R43 ;  /* 0x0000002b2a2b7221 */ /* 0x000fc60000010000 */
[----:B------:R-:W-:Y:S01]  /*79e0*/  LEA.HI.X R5, R2, c[0x0][0x344], R3, 0x2, P0 ;  /* 0x0000d10002057a11 */ /* 0x000fe200000f1403 */
[----:B--2---:R-:W-:Y:S01]  /*79f0*/  FADD.FTZ R44, R43, R44 ;  /* 0x0000002c2b2c7221 */ /* 0x004fe20000010000 */
[C---:B------:R-:W-:Y:S02]  /*7a00*/  ISETP.GT.AND P0, PT, R68.reuse, 0x1, PT ;  /* 0x000000014400780c */ /* 0x040fe40003f04270 */
[----:B------:R-:W-:Y:S01]  /*7a10*/  IADD3 R68, R68, -0x1, RZ ;  /* 0xffffffff44447810 */ /* 0x000fe20007ffe0ff */
[----:B------:R-:W-:-:S04]  /*7a20*/  IMAD.WIDE R2, R70, 0x10, R4 ;  /* 0x0000001046027825 */ /* 0x000fc800078e0204 */
[----:B------:R-:W-:-:S04]  /*7a30*/  FADD.FTZ R45, R44, R45 ;  /* 0x0000002d2c2d7221 */ /* 0x000fc80000010000 */
[----:B------:R-:W-:-:S04]  /*7a40*/  FADD.FTZ R46, R45, R46 ;  /* 0x0000002e2d2e7221 */ /* 0x000fc80000010000 */
[----:B------:R-:W-:-:S04]  /*7a50*/  FADD.FTZ R47, R46, R47 ;  /* 0x0000002f2e2f7221 */ /* 0x000fc80000010000 */
[----:B---3--:R-:W-:Y:S01]  /*7a60*/  FADD.FTZ R48, R47, R48 ;  /* 0x000000302f307221 */ /* 0x008fe20000010000 */
[----:B----4-:R2:W-:Y:S03]  /*7a70*/  STG.E.128 [R2.64], R8 ;  /* 0x0000000802007986 */ /* 0x0105e6000c101d12 */
[----:B------:R-:W-:Y:S01]  /*7a80*/  FADD.FTZ R49, R48, R49 ;  /* 0x0000003130317221 */ /* 0x000fe20000010000 */
[----:B-1----:R2:W-:Y:S03]  /*7a90*/  STG.E.128 [R2.64+0x200], R12 ;  /* 0x0002000c02007986 */ /* 0x0025e6000c101d12 */
[----:B------:R-:W-:Y:S01]  /*7aa0*/  FADD.FTZ R50, R49, R50 ;  /* 0x0000003231327221 */ /* 0x000fe20000010000 */
[----:B-----5:R2:W-:Y:S03]  /*7ab0*/  STG.E.128 [R2.64+0x400], R16 ;  /* 0x0004001002007986 */ /* 0x0205e6000c101d12 */
[----:B------:R-:W-:Y:S01]  /*7ac0*/  FADD.FTZ R67, R50, R51 ;  /* 0x0000003332437221 */ /* 0x000fe20000010000 */
[----:B0-----:R2:W-:Y:S01]  /*7ad0*/  STG.E.128 [R2.64+0x600], R20 ;  /* 0x0006001402007986 */ /* 0x0015e2000c101d12 */
[----:B------:R-:W-:Y:S01]  /*7ae0*/  @!P0 CALL.REL.NOINC `(.L_x_9662) ;  /* 0x0000001000008944 */ /* 0x000fe20003c00000 */
[----:B------:R-:W-:Y:S05]  /*7af0*/  BRA `(.L_x_9680) ;  /* 0xffff8ad000007947 */ /* 0x000fea000383ffff */
.L_x_9662:
[----:B------:R-:W-:Y:S02]  /*7b00*/  ISETP.NE.U32.AND P0, PT, RZ, c[0x0][0x328], PT ;  /* 0x0000ca00ff007a0c */ /* 0x000fe40003f05070 */
[----:B------:R-:W-:-:S02]  /*7b10*/  ISETP.NE.U32.AND P2, PT, RZ, c[0x0][0x348], PT ;  /* 0x0000d200ff007a0c */ /* 0x000fc40003f45070 */
[----:B------:R-:W-:Y:S02]  /*7b20*/  ISETP.NE.AND.EX P1, PT, RZ, c[0x0][0x32c], PT, P0 ;  /* 0x0000cb00ff007a0c */ /* 0x000fe40003f25300 */
[----:B------:R-:W-:-:S11]  /*7b30*/  ISETP.NE.AND.EX P0, PT, RZ, c[0x0][0x34c], PT, P2 ;  /* 0x0000d300ff007a0c */ /* 0x000fd60003f05320 */
[----:B------:R-:W-:Y:S05]  /*7b40*/  @!P1 BRA `(.L_x_9681) ;  /* 0x0000014000009947 */ /* 0x000fea0003800000 */
[----:B--2---:R-:W2:Y:S01]  /*7b50*/  SHFL.DOWN P1, R2, R73, 0x1, 0x1f ;  /* 0x08201f0049027f89 */ /* 0x004ea20000020000 */
[----:B------:R-:W-:Y:S03]  /*7b60*/  BSSY B0, `(.L_x_9681) ;  /* 0x0000012000007945 */ /* 0x000fe60003800000 */
[----:B------:R-:W3:Y:S01]  /*7b70*/  S2R R7, SR_LANEID ;  /* 0x0000000000077919 */ /* 0x000ee20000000000 */
[----:B--2---:R-:W-:Y:S01]  /*7b80*/  @P1 FADD R2, R2, R73 ;  /* 0x0000004902021221 */ /* 0x004fe20000000000 */
[----:B---3--:R-:W-:-:S04]  /*7b90*/  ISETP.NE.AND P2, PT, R7, RZ, PT ;  /* 0x000000ff0700720c */ /* 0x008fc80003f45270 */
[----:B------:R-:W2:Y:S04]  /*7ba0*/  SHFL.DOWN P1, R3, R2, 0x2, 0x1f ;  /* 0x08401f0002037f89 */ /* 0x000ea80000020000 */
[----:B------:R-:W3:Y:S01]  /*7bb0*/  S2R R7, SR_TID.X ;  /* 0x0000000000077919 */ /* 0x000ee20000002100 */
[----:B--2---:R-:W-:-:S05]  /*7bc0*/  @P1 FADD R3, R2, R3 ;  /* 0x0000000302031221 */ /* 0x004fca0000000000 */
[----:B------:R-:W2:Y:S02]  /*7bd0*/  SHFL.DOWN P1, R4, R3, 0x4, 0x1f ;  /* 0x08801f0003047f89 */ /* 0x000ea40000020000 */
[----:B--2---:R-:W-:-:S05]  /*7be0*/  @P1 FADD R4, R3, R4 ;  /* 0x0000000403041221 */ /* 0x004fca0000000000 */
[----:B------:R-:W2:Y:S02]  /*7bf0*/  SHFL.DOWN P1, R5, R4, 0x8, 0x1f ;  /* 0x09001f0004057f89 */ /* 0x000ea40000020000 */
[----:B--2---:R-:W-:-:S05]  /*7c00*/  @P1 FADD R5, R4, R5 ;  /* 0x0000000504051221 */ /* 0x004fca0000000000 */
[----:B------:R-:W2:Y:S02]  /*7c10*/  SHFL.DOWN P1, R6, R5, 0x10, 0x1f ;  /* 0x0a001f0005067f89 */ /* 0x000ea40000020000 */
[----:B--2---:R-:W-:Y:S01]  /*7c20*/  @P1 FADD R6, R5, R6 ;  /* 0x0000000605061221 */ /* 0x004fe20000000000 */
[----:B---3--:R-:W-:-:S04]  /*7c30*/  ISETP.NE.AND P1, PT, R7, RZ, PT ;  /* 0x000000ff0700720c */ /* 0x008fc80003f25270 */
[----:B------:R2:W-:Y:S04]  /*7c40*/  @!P2 STS [0x854], R6 ;  /* 0x00085406ff00a388 */ /* 0x0005e80000000800 */
[----:B------:R-:W-:Y:S06]  /*7c50*/  BAR.SYNC.DEFER_BLOCKING 0x0 ;  /* 0x0000000000007b1d */ /* 0x000fec0000010000 */
[----:B------:R-:W-:Y:S05]  /*7c60*/  @P1 BRA `(.L_x_9682) ;  /* 0x0000001000001947 */ /* 0x000fea0003800000 */
[----:B--2---:R2:W-:Y:S02]  /*7c70*/  RED.E.ADD.F32.FTZ.RN.STRONG.GPU [R58.64], R6 ;  /* 0x000000063a00798e */ /* 0x0045e4000c10e792 */
.L_x_9682:
[----:B--2---:R-:W-:Y:S05]  /*7c80*/  BSYNC B0 ;  /* 0x0000000000007941 */ /* 0x004fea0003800000 */
.L_x_9681:
[----:B------:R-:W-:Y:S01]  /*7c90*/  BSSY B0, `(.L_x_9683) ;  /* 0x0000018000007945 */ /* 0x000fe20003800000 */
[----:B------:R-:W-:Y:S05]  /*7ca0*/  @!P0 BRA `(.L_x_9684) ;  /* 0x0000015000008947 */ /* 0x000fea0003800000 */
[----:B------:R-:W-:Y:S06]  /*7cb0*/  BAR.SYNC.DEFER_BLOCKING 0x0 ;  /* 0x0000000000007b1d */ /* 0x000fec0000010000 */
[----:B--2---:R-:W2:Y:S04]  /*7cc0*/  SHFL.DOWN P0, R2, R67, 0x1, 0x1f ;  /* 0x08201f0043027f89 */ /* 0x004ea80000000000 */
[----:B------:R-:W3:Y:S04]  /*7cd0*/  S2R R7, SR_LANEID ;  /* 0x0000000000077919 */ /* 0x000ee80000000000 */
[----:B------:R-:W4:Y:S01]  /*7ce0*/  S2R R21, SR_TID.X ;  /* 0x0000000000157919 */ /* 0x000f220000002100 */
[----:B--2---:R-:W-:Y:S01]  /*7cf0*/  @P0 FADD R2, R2, R67 ;  /* 0x0000004302020221 */ /* 0x004fe20000000000 */
[----:B---3--:R-:W-:-:S04]  /*7d00*/  ISETP.NE.AND P1, PT, R7, RZ, PT ;  /* 0x000000ff0700720c */ /* 0x008fc80003f25270 */
[----:B------:R-:W2:Y:S02]  /*7d10*/  SHFL.DOWN P0, R3, R2, 0x2, 0x1f ;  /* 0x08401f0002037f89 */ /* 0x000ea40000000000 */
[----:B--2---:R-:W-:-:S05]  /*7d20*/  @P0 FADD R3, R2, R3 ;  /* 0x0000000302030221 */ /* 0x004fca0000000000 */
[----:B------:R-:W2:Y:S02]  /*7d30*/  SHFL.DOWN P0, R4, R3, 0x4, 0x1f ;  /* 0x08801f0003047f89 */ /* 0x000ea40000000000 */
[----:B--2---:R-:W-:-:S05]  /*7d40*/  @P0 FADD R4, R3, R4 ;  /* 0x0000000403040221 */ /* 0x004fca0000000000 */
[----:B------:R-:W2:Y:S02]  /*7d50*/  SHFL.DOWN P0, R5, R4, 0x8, 0x1f ;  /* 0x09001f0004057f89 */ /* 0x000ea40000000000 */
[----:B--2---:R-:W-:-:S05]  /*7d60*/  @P0 FADD R5, R4, R5 ;  /* 0x0000000504050221 */ /* 0x004fca0000000000 */
[----:B------:R-:W2:Y:S02]  /*7d70*/  SHFL.DOWN P0, R6, R5, 0x10, 0x1f ;  /* 0x0a001f0005067f89 */ /* 0x000ea40000000000 */
[----:B--2---:R-:W-:Y:S01]  /*7d80*/  @P0 FADD R6, R5, R6 ;  /* 0x0000000605060221 */ /* 0x004fe20000000000 */
[----:B----4-:R-:W-:-:S04]  /*7d90*/  ISETP.NE.AND P0, PT, R21, RZ, PT ;  /* 0x000000ff1500720c */ /* 0x010fc80003f05270 */
[----:B------:R2:W-:Y:S04]  /*7da0*/  @!P1 STS [0x854], R6 ;  /* 0x00085406ff009388 */ /* 0x0005e80000000800 */
[----:B------:R-:W-:Y:S06]  /*7db0*/  BAR.SYNC.DEFER_BLOCKING 0x0 ;  /* 0x0000000000007b1d */ /* 0x000fec0000010000 */
[----:B------:R-:W-:Y:S05]  /*7dc0*/  @P0 BRA `(.L_x_9685) ;  /* 0x0000004000000947 */ /* 0x000fea0003800000 */
[----:B--2---:R2:W-:Y:S01]  /*7dd0*/  RED.E.ADD.F32.FTZ.RN.STRONG.GPU [R56.64], R6 ;  /* 0x000000063800798e */ /* 0x0045e2000c10e792 */
[----:B------:R-:W-:Y:S01]  /*7de0*/  HFMA2.MMA R21, -RZ, RZ, 0, 0 ;  /* 0x00000000ff157435 */ /* 0x000fe200000001ff */
[----:B------:R-:W-:Y:S05]  /*7df0*/  BRA `(.L_x_9685) ;  /* 0x0000001000007947 */ /* 0x000fea0003800000 */
.L_x_9684:
[----:B--2---:R-:W2:Y:S02]  /*7e00*/  S2R R21, SR_TID.X ;  /* 0x0000000000157919 */ /* 0x004ea40000002100 */
.L_x_9685:
[----:B--2---:R-:W-:Y:S05]  /*7e10*/  BSYNC B0 ;  /* 0x0000000000007941 */ /* 0x004fea0003800000 */
.L_x_9683:
        /* <DEDUP_REMOVED lines=22> */
.L_x_9686:
        /* <DEDUP_REMOVED lines=64> */
.L_x_9687:
        /* <DEDUP_REMOVED lines=16> */
.L_x_14708:


//--------------------- .text._Z25selective_scan_bwd_kernelI32Selective_Scan_bwd_kernel_traitsILi32ELi16ELb1ELb0ELb0ELb1ELb0EfN3c107complexIfEEEEv12SSMParamsBwd --------------------------
	.section	.text._Z25selective_scan_bwd_kernelI32Selective_Scan_bwd_kernel_traitsILi32ELi16ELb1ELb0ELb0ELb1ELb0EfN3c107complexIfEEEEv12SSMParamsBwd,"ax",@progbits
	.sectioninfo	@"SHI_REGISTERS=220"
	.align	128
        .global         _Z25selective_scan_bwd_kernelI32Selective_Scan_bwd_kernel_traitsILi32ELi16ELb1ELb0ELb0ELb1ELb0EfN3c107complexIfEEEEv12SSMParamsBwd
        .type           _Z25selective_scan_bwd_kernelI32Selective_Scan_bwd_kernel_traitsILi32ELi16ELb1ELb0ELb0ELb1ELb0EfN3c107complexIfEEEEv12SSMParamsBwd,@function
        .size           _Z25selective_scan_bwd_kernelI32Selective_Scan_bwd_kernel_traitsILi32ELi16ELb1ELb0ELb0ELb1ELb0EfN3c107complexIfEEEEv12SSMParamsBwd,(.L_x_14709 - _Z25selective_scan_bwd_kernelI32Selective_Scan_bwd_kernel_traitsILi32ELi16ELb1ELb0ELb0ELb1ELb0EfN3c107complexIfEEEEv12SSMParamsBwd)
        .other          _Z25selective_scan_bwd_kernelI32Selective_Scan_bwd_kernel_traitsILi32ELi16ELb1ELb0ELb0ELb1ELb0EfN3c107complexIfEEEEv12SSMParamsBwd,@"STO_CUDA_ENTRY STV_DEFAULT"
_Z25selective_scan_bwd_kernelI32Selective_Scan_bwd_kernel_traitsILi32ELi16ELb1ELb0ELb0ELb1ELb0EfN3c107complexIfEEEEv12SSMParamsBwd:
.text._Z25selective_scan_bwd_kernelI32Selective_Scan_bwd_kernel_traitsILi32ELi16ELb1ELb0ELb0ELb1ELb0EfN3c107complexIfEEEEv12SSMParamsBwd:
[----:B------:R-:W-:Y:S02]  /*0000*/  MOV R1, c[0x0][0x28] ;  /* 0x00000a0000017a02 */ /* 0x000fe40000000f00 */
[----:B------:R-:W0:Y:S01]  /*0010*/  S2R R86, SR_CTAID.Y ;  /* 0x0000000000567919 */ /* 0x000e220000002600 */
[----:B------:R-:W-:Y:S01]  /*0020*/  ISETP.NE.U32.AND P0, PT, RZ, c[0x0][0x250], PT ;  /* 0x00009400ff007a0c */ /* 0x000fe20003f05070 */
[----:B------:R-:W-:-:S03]  /*0030*/  ULDC.64 UR12, c[0x0][0x118] ;  /* 0x00004600000c7ab9 */ /* 0x000fc60000000a00 */
[----:B------:R-:W-:Y:S02]  /*0040*/  ISETP.NE.AND.EX P0, PT, RZ, c[0x0][0x254], PT, P0 ;  /* 0x00009500ff007a0c */ /* 0x000fe40003f05300 */
[----:B0-----:R-:W-:-:S11]  /*0050*/  SHF.R.S32.HI R85, RZ, 0x1f, R86 ;  /* 0x0000001fff557819 */ /* 0x001fd60000011456 */
[----:B------:R-:W-:-:S04]  /*0060*/  @P0 LEA R6, P1, R86, c[0x0][0x250], 0x2 ;  /* 0x0000940056060a11 */ /* 0x000fc800078210ff */
[----:B------:R-:W-:Y:S01]  /*0070*/  @P0 LEA.HI.X R7, R86, c[0x0][0x254], R85, 0x2, P1 ;  /* 0x0000950056070a11 */ /* 0x000fe200008f1455 */
[----:B------:R-:W0:Y:S01]  /*0080*/  S2R R82, SR_CTAID.X ;  /* 0x0000000000527919 */ /* 0x000e220000002500 */
[----:B------:R-:W-:-:S03]  /*0090*/  ISETP.NE.U32.AND P1, PT, RZ, c[0x0][0x238], PT ;  /* 0x00008e00ff007a0c */ /* 0x000fc60003f25070 */
[----:B------:R1:W2:Y:S01]  /*00a0*/  @P0 LDG.E R0, [R6.64] ;  /* 0x0000000c06000981 */ /* 0x0002a2000c1e1900 */
[----:B------:R-:W-:Y:S01]  /*00b0*/  ISETP.NE.AND.EX P1, PT, RZ, c[0x0][0x23c], PT, P1 ;  /* 0x00008f00ff007a0c */ /* 0x000fe20003f25310 */
[----:B------:R-:W-:Y:S01]  /*00c0*/  HFMA2.MMA R84, -RZ, RZ, 0, 0 ;  /* 0x00000000ff547435 */ /* 0x000fe200000001ff */
[----:B------:R-:W-:-:S11]  /*00d0*/  MOV R12, c[0x0][0x174] ;  /* 0x00005d00000c7a02 */ /* 0x000fd60000000f00 */
[----:B------:R-:W-:-:S04]  /*00e0*/  @P1 LEA R4, P2, R86, c[0x0][0x238], 0x2 ;  /* 0x00008e0056041a11 */ /* 0x000fc800078410ff */
[----:B------:R-:W-:Y:S02]  /*00f0*/  @P1 LEA.HI.X R5, R86, c[0x0][0x23c], R85, 0x2, P2 ;  /* 0x00008f0056051a11 */ /* 0x000fe400010f1455 */
[----:B0-----:R-:W-:Y:S01]  /*0100*/  SHF.R.S32.HI R80, RZ, 0x1f, R82 ;  /* 0x0000001fff507819 */ /* 0x001fe20000011452 */
[----:B------:R-:W-:Y:S02]  /*0110*/  IMAD.WIDE.U32 R2, R82, c[0x0][0x1d0], RZ ;  /* 0x0000740052027a25 */ /* 0x000fe400078e00ff */
[----:B------:R0:W5:Y:S01]  /*0120*/  @P1 LDG.E R84, [R4.64] ;  /* 0x0000000c04541981 */ /* 0x000162000c1e1900 */
[----:B------:R-:W-:Y:S01]  /*0130*/  ISETP.GE.AND P4, PT, R12, 0x1, PT ;  /* 0x000000010c00780c */ /* 0x000fe20003f86270 */
[C---:B------:R-:W-:Y:S01]  /*0140*/  IMAD R9, R80.reuse, c[0x0][0x1d0], RZ ;  /* 0x0000740050097a24 */ /* 0x040fe200078e02ff */
[----:B------:R-:W-:Y:S01]  /*0150*/  UMOV UR4, URZ ;  /* 0x0000003f00047c82 */ /* 0x000fe20008000000 */
[----:B------:R-:W-:Y:S01]  /*0160*/  IMAD R13, R80, c[0x0][0x278], RZ ;  /* 0x00009e00500d7a24 */ /* 0x000fe200078e02ff */
[----:B------:R-:W-:Y:S01]  /*0170*/  CS2R R56, SRZ ;  /* 0x0000000000387805 */ /* 0x000fe2000001ff00 */
[----:B------:R-:W-:Y:S01]  /*0180*/  IMAD R9, R82, c[0x0][0x1d4], R9 ;  /* 0x0000750052097a24 */ /* 0x000fe200078e0209 */
[----:B------:R-:W-:Y:S01]  /*0190*/  CS2R R58, SRZ ;  /* 0x00000000003a7805 */ /* 0x000fe2000001ff00 */
[----:B------:R-:W-:Y:S01]  /*01a0*/  IMAD R11, R80, c[0x0][0x1e0], RZ ;  /* 0x00007800500b7a24 */ /* 0x000fe200078e02ff */
[----:B------:R-:W-:Y:S01]  /*01b0*/  HFMA2.MMA R83, -RZ, RZ, 0, 0 ;  /* 0x00000000ff537435 */ /* 0x000fe200000001ff */
[C---:B------:R-:W-:Y:S01]  /*01c0*/  IMAD R17, R82.reuse, c[0x0][0x27c], R13 ;  /* 0x00009f0052117a24 */ /* 0x040fe200078e020d */
[----:B------:R-:W-:Y:S01]  /*01d0*/  IADD3 R3, R3, R9, RZ ;  /* 0x0000000903037210 */ /* 0x000fe20007ffe0ff */
[----:B0-----:R-:W-:Y:S01]  /*01e0*/  IMAD.WIDE.U32 R4, R82, c[0x0][0x1e0], RZ ;  /* 0x0000780052047a25 */ /* 0x001fe200078e00ff */
[----:B------:R-:W-:-:S02]  /*01f0*/  LEA R9, R12, 0xfffffe00, 0x9 ;  /* 0xfffffe000c097811 */ /* 0x000fc400078e48ff */
[----:B------:R-:W-:Y:S01]  /*0200*/  MOV R81, RZ ;  /* 0x000000ff00517202 */ /* 0x000fe20000000f00 */
        /* <DEDUP_REMOVED lines=14> */
[----:B------:R-:W-:Y:S02]  /*02f0*/  ISETP.NE.U32.AND P1, PT, RZ, c[0x0][0x260], PT ;  /* 0x00009800ff007a0c */ /* 0x000fe40003f25070 */
[----:B------:R-:W-:Y:S01]  /*0300*/  LEA.HI.X R10, R10, c[0x0][0x244], R13, 0x2, P2 ;  /* 0x000091000a0a7a11 */ /* 0x000fe200010f140d */
[----:B------:R-:W-:Y:S01]  /*0310*/  IMAD.WIDE.U32 R4, R86, c[0x0][0x280], R6 ;  /* 0x0000a00056047a25 */ /* 0x000fe200078e0006 */
[----:B------:R-:W-:-:S02]  /*0320*/  ISETP.NE.AND.EX P1, PT, RZ, c[0x0][0x264], PT, P1 ;  /* 0x00009900ff007a0c */ /* 0x000fc40003f25310 */
[C---:B------:R-:W-:Y:S01]  /*0330*/  IADD3 R7, P3, R9.reuse, R2, RZ ;  /* 0x0000000209077210 */ /* 0x040fe20007f7e0ff */
[C---:B------:R-:W-:Y:S01]  /*0340*/  IMAD R15, R86.reuse, c[0x0][0x1ec], R15 ;  /* 0x00007b00560f7a24 */ /* 0x040fe200078e020f */
[----:B------:R-:W-:Y:S01]  /*0350*/  IADD3 R9, P5, R9, R4, RZ ;  /* 0x0000000409097210 */ /* 0x000fe20007fbe0ff */
[----:B------:R-:W-:Y:S01]  /*0360*/  IMAD R6, R86, c[0x0][0x284], R17 ;  /* 0x0000a10056067a24 */ /* 0x000fe200078e0211 */
        /* <DEDUP_REMOVED lines=12> */
[----:B------:R-:W-:Y:S02]  /*0430*/  @P1 IMAD R2, R2, c[0x0][0x16c], RZ ;  /* 0x00005b0002021a24 */ /* 0x000fe400078e02ff */
[----:B------:R-:W-:Y:S02]  /*0440*/  @P3 LEA R58, P5, R86, c[0x0][0x348], 0x2 ;  /* 0x0000d200563a3a11 */ /* 0x000fe400078a10ff */
[----:B------:R-:W-:Y:S02]  /*0450*/  @P1 IMAD.WIDE R2, R2, R3, c[0x0][0x260] ;  /* 0x0000980002021625 */ /* 0x000fe400078e0203 */
[C---:B------:R-:W-:Y:S01]  /*0460*/  @P3 LEA.HI.X R59, R86.reuse, c[0x0][0x34c], R85, 0x2, P5 ;  /* 0x0000d300563b3a11 */ /* 0x040fe200028f1455 */
[----:B------:R-:W-:Y:S01]  /*0470*/  @!P1 CS2R R2, SRZ ;  /* 0x0000000000029805 */ /* 0x000fe2000001ff00 */
[----:B--2---:R0:W1:Y:S01]  /*0480*/  @P0 R2UR UR4, R0 ;  /* 0x00000000000403c2 */ /* 0x00406200000e0000 */
[----:B------:R-:W-:-:S04]  /*0490*/  @P2 LEA R56, P0, R86, c[0x0][0x328], 0x2 ;  /* 0x0000ca0056382a11 */ /* 0x000fc800078010ff */
[----:B------:R-:W-:Y:S02]  /*04a0*/  @P2 LEA.HI.X R57, R86, c[0x0][0x32c], R85, 0x2, P0 ;  /* 0x0000cb0056392a11 */ /* 0x000fe400000f1455 */
[----:B0-----:R-:W-:Y:S01]  /*04b0*/  LEA.HI.X R0, R9, c[0x0][0x30c], R6, 0x2, P6 ;  /* 0x0000c30009007a11 */ /* 0x001fe200030f1406 */
[----:B------:R-:W-:Y:S05]  /*04c0*/  @!P4 BRA `(.L_x_9688) ;  /* 0x00008e000000c947 */ /* 0x000fea0003800000 */
[----:B------:R-:W0:Y:S01]  /*04d0*/  S2R R79, SR_TID.X ;  /* 0x00000000004f7919 */ /* 0x000e220000002100 */
[----:B------:R2:W3:Y:S01]  /*04e0*/  R2UR UR15, R8 ;  /* 0x00000000080f73c2 */ /* 0x0004e200000e0000 */
[----:B------:R-:W-:Y:S02]  /*04f0*/  MOV R77, c[0x0][0x174] ;  /* 0x00005d00004d7a02 */ /* 0x000fe40000000f00 */
[----:B------:R-:W4:Y:S01]  /*0500*/  S2R R78, SR_LANEID ;  /* 0x00000000004e7919 */ /* 0x000f220000000000 */
[----:B------:R-:W-:Y:S02]  /*0510*/  MOV R81, RZ ;  /* 0x000000ff00517202 */ /* 0x000fe40000000f00 */
[----:B------:R-:W-:-:S02]  /*0520*/  MOV R83, RZ ;  /* 0x000000ff00537202 */ /* 0x000fc40000000f00 */
[----:B------:R2:W1:Y:S08]  /*0530*/  R2UR UR16, R10 ;  /* 0x000000000a1073c2 */ /* 0x00047000000e0000 */
[----:B------:R2:W1:Y:S01]  /*0540*/  R2UR UR8, R5 ;  /* 0x00000000050873c2 */ /* 0x00046200000e0000 */
[----:B0-----:R-:W-:-:S07]  /*0550*/  LOP3.LUT R76, R79, 0x1f, RZ, 0xc0, !PT ;  /* 0x0000001f4f4c7812 */ /* 0x001fce00078ec0ff */
[----:B------:R2:W0:Y:S08]  /*0560*/  R2UR UR9, R7 ;  /* 0x00000000070973c2 */ /* 0x00043000000e0000 */
[----:B------:R2:W0:Y:S08]  /*0570*/  R2UR UR7, R4 ;  /* 0x00000000040773c2 */ /* 0x00043000000e0000 */
[----:B-1-34-:R2:W0:Y:S02]  /*0580*/  R2UR UR14, R0 ;  /* 0x00000000000e73c2 */ /* 0x01a42400000e0000 */
.L_x_9737:
[----:B------:R-:W-:Y:S01]  /*0590*/  BAR.SYNC.DEFER_BLOCKING 0x0 ;  /* 0x0000000000007b1d */ /* 0x000fe20000010000 */
[----:B--2---:R-:W-:-:S02]  /*05a0*/  SHF.L.U32 R0, R79, 0x2, RZ ;  /* 0x000000024f007819 */ /* 0x004fc400000006ff */
[----:B0-----:R-:W-:Y:S02]  /*05b0*/  MOV R4, UR15 ;  /* 0x0000000f00047c02 */ /* 0x001fe40008000f00 */
[----:B------:R-:W-:Y:S02]  /*05c0*/  LOP3.LUT R0, R0, 0xffffff80, RZ, 0xc0, !PT ;  /* 0xffffff8000007812 */ /* 0x000fe400078ec0ff */
[----:B------:R-:W-:Y:S02]  /*05d0*/  MOV R5, UR16 ;  /* 0x0000001000057c02 */ /* 0x000fe40008000f00 */
[----:B------:R-:W-:-:S05]  /*05e0*/  LOP3.LUT R9, R0, 0x1f, R79, 0xf8, !PT ;  /* 0x0000001f00097812 */ /* 0x000fca00078ef84f */
[----:B------:R-:W-:-:S05]  /*05f0*/  IMAD.WIDE R4, R9, 0x10, R4 ;  /* 0x0000001009047825 */ /* 0x000fca00078e0204 */
[----:B------:R-:W2:Y:S04]  /*0600*/  LDG.E.128 R12, [R4.64] ;  /* 0x0000000c040c7981 */ /* 0x000ea8000c1e1d00 */
[----:B------:R-:W3:Y:S04]  /*0610*/  LDG.E.128 R16, [R4.64+0x200] ;  /* 0x0002000c04107981 */ /* 0x000ee8000c1e1d00 */
[----:B------:R-:W4:Y:S04]  /*0620*/  LDG.E.128 R20, [R4.64+0x400] ;  /* 0x0004000c04147981 */ /* 0x000f28000c1e1d00 */
[----:B------:R-:W4:Y:S01]  /*0630*/  LDG.E.128 R24, [R4.64+0x600] ;  /* 0x0006000c04187981 */ /* 0x000f22000c1e1d00 */
[----:B------:R-:W-:Y:S01]  /*0640*/  SHF.L.U32 R74, R78, 0x6, RZ ;  /* 0x000000064e4a7819 */ /* 0x000fe200000006ff */
[----:B------:R-:W-:-:S10]  /*0650*/  HFMA2.MMA R6, -RZ, RZ, 0, 9.5367431640625e-07 ;  /* 0x00000010ff067435 */ /* 0x000fd400000001ff */
[----:B0-----:R-:W-:Y:S01]  /*0660*/  IMAD.WIDE R6, R9, R6, UR8 ;  /* 0x0000000809067e25 */ /* 0x001fe2000f8e0206 */
[----:B--2---:R-:W-:Y:S04]  /*0670*/  STS.128 [R78.X16], R12 ;  /* 0x0000000c4e007388 */ /* 0x004fe8000000cc00 */
[----:B---3--:R-:W-:Y:S04]  /*0680*/  STS.128 [R78.X16+0x200], R16 ;  /* 0x000200104e007388 */ /* 0x008fe8000000cc00 */
        /* <DEDUP_REMOVED lines=8> */
[----:B0-----:R-:W2:Y:S04]  /*0710*/  LDG.E.128 R20, [R6.64] ;  /* 0x0000000c06147981 */ /* 0x001ea8000c1e1d00 */
[----:B-1----:R-:W3:Y:S04]  /*0720*/  LDG.E.128 R24, [R6.64+0x200] ;  /* 0x0002000c06187981 */ /* 0x002ee8000c1e1d00 */
[----:B------:R-:W4:Y:S04]  /*0730*/  LDG.E.128 R28, [R6.64+0x400] ;  /* 0x0004000c061c7981 */ /* 0x000f28000c1e1d00 */
[----:B------:R-:W4:Y:S01]  /*0740*/  LDG.E.128 R32, [R6.64+0x600] ;  /* 0x0006000c06207981 */ /* 0x000f22000c1e1d00 */
[----:B------:R-:W-:-:S02]  /*0750*/  MOV R16, UR7 ;  /* 0x0000000700107c02 */ /* 0x000fc40008000f00 */
[----:B------:R-:W-:-:S05]  /*0760*/  MOV R17, UR14 ;  /* 0x0000000e00117c02 */ /* 0x000fca0008000f00 */
[----:B------:R-:W-:Y:S01]  /*0770*/  IMAD.WIDE R16, R9, 0x10, R16 ;  /* 0x0000001009107825 */ /* 0x000fe200078e0210 */
[----:B--2---:R0:W-:Y:S04]  /*0780*/  STS.128 [R78.X16], R20 ;  /* 0x000000144e007388 */ /* 0x0041e8000000cc00 */
[----:B---3--:R1:W-:Y:S04]  /*0790*/  STS.128 [R78.X16+0x200], R24 ;  /* 0x000200184e007388 */ /* 0x0083e8000000cc00 */
[----:B----4-:R2:W-:Y:S04]  /*07a0*/  STS.128 [R78.X16+0x400], R28 ;  /* 0x0004001c4e007388 */ /* 0x0105e8000000cc00 */
[----:B------:R-:W-:Y:S01]  /*07b0*/  STS.128 [R78.X16+0x600], R32 ;  /* 0x000600204e007388 */ /* 0x000fe2000000cc00 */
[----:B------:R-:W-:-:S06]  /*07c0*/  NOP ;  /* 0x0000000000007918 */ /* 0x000fcc0000000000 */
[----:B------:R-:W3:Y:S04]  /*07d0*/  LDS.128 R68, [R74+0x10] ;  /* 0x000010004a447984 */ /* 0x000ee80000000c00 */
[----:B------:R-:W-:Y:S04]  /*07e0*/  LDS.128 R8, [R74+0x20] ;  /* 0x000020004a087984 */ /* 0x000fe80000000c00 */
[----:B------:R-:W-:Y:S04]  /*07f0*/  LDS.128 R4, [R74+0x30] ;  /* 0x000030004a047984 */ /* 0x000fe80000000c00 */
[----:B------:R-:W2:Y:S04]  /*0800*/  LDS.128 R12, [R74] ;  /* 0x000000004a0c7984 */ /* 0x000ea80000000c00 */
[----:B------:R-:W-:Y:S06]  /*0810*/  BAR.SYNC.DEFER_BLOCKING 0x0 ;  /* 0x0000000000007b1d */ /* 0x000fec0000010000 */
[----:B------:R-:W4:Y:S04]  /*0820*/  LDG.E.128 R88, [R16.64] ;  /* 0x0000000c10587981 */ /* 0x000f28000c1e1d00 */
[----:B0-----:R-:W4:Y:S04]  /*0830*/  LDG.E.128 R20, [R16.64+0x200] ;  /* 0x0002000c10147981 */ /* 0x001f28000c1e1d00 */
[----:B-1----:R-:W4:Y:S04]  /*0840*/  LDG.E.128 R24, [R16.64+0x400] ;  /* 0x0004000c10187981 */ /* 0x002f28000c1e1d00 */
[----:B--2---:R-:W2:Y:S01]  /*0850*/  LDG.E.128 R28, [R16.64+0x600] ;  /* 0x0006000c101c7981 */ /* 0x004ea2000c1e1d00 */
[----:B---3--:R-:W-:Y:S01]  /*0860*/  FADD.FTZ R73, R70, UR4 ;  /* 0x0000000446497e21 */ /* 0x008fe20008010000 */
[----:B------:R-:W-:Y:S01]  /*0870*/  MOV R0, c[0x0][0x16c] ;  /* 0x00005b0000007a02 */ /* 0x000fe20000000f00 */
[----:B------:R-:W-:Y:S01]  /*0880*/  FADD.FTZ R70, R71, UR4 ;  /* 0x0000000447467e21 */ /* 0x000fe20008010000 */
        /* <DEDUP_REMOVED lines=14> */
[----:B------:R0:W-:Y:S04]  /*0970*/  STS.128 [R78.X16+0x200], R20 ;  /* 0x000200144e007388 */ /* 0x0001e8000000cc00 */
[----:B------:R0:W-:Y:S04]  /*0980*/  STS.128 [R78.X16+0x400], R24 ;  /* 0x000400184e007388 */ /* 0x0001e8000000cc00 */
[----:B--2---:R0:W-:Y:S01]  /*0990*/  STS.128 [R78.X16+0x600], R28 ;  /* 0x0006001c4e007388 */ /* 0x0041e2000000cc00 */
[----:B------:R-:W-:-:S06]  /*09a0*/  NOP ;  /* 0x0000000000007918 */ /* 0x000fcc0000000000 */
[----:B------:R0:W1:Y:S04]  /*09b0*/  LDS.128 R64, [R74+0x10] ;  /* 0x000010004a407984 */ /* 0x0000680000000c00 */
[----:B------:R0:W2:Y:S04]  /*09c0*/  LDS.128 R60, [R74+0x20] ;  /* 0x000020004a3c7984 */ /* 0x0000a80000000c00 */
[----:B------:R0:W3:Y:S04]  /*09d0*/  LDS.128 R52, [R74+0x30] ;  /* 0x000030004a347984 */ /* 0x0000e80000000c00 */
[----:B------:R0:W4:Y:S01]  /*09e0*/  LDS.128 R96, [R74] ;  /* 0x000000004a607984 */ /* 0x0001220000000c00 */
        /* <DEDUP_REMOVED lines=32> */
.L_x_9690:
[----:B------:R-:W-:Y:S05]  /*0bf0*/  BSYNC B0 ;  /* 0x0000000000007941 */ /* 0x000fea0003800000 */
.L_x_9689:
        /* <DEDUP_REMOVED lines=35> */
.L_x_9692:
[----:B------:R-:W-:Y:S05]  /*0e30*/  BSYNC B0 ;  /* 0x0000000000007941 */ /* 0x000fea0003800000 */
.L_x_9691:
        /* <DEDUP_REMOVED lines=35> */
.L_x_9694:
[----:B------:R-:W-:Y:S05]  /*1070*/  BSYNC B0 ;  /* 0x0000000000007941 */ /* 0x000fea0003800000 */
.L_x_9693:
        /* <DEDUP_REMOVED lines=35> */
.L_x_9696:
[----:B------:R-:W-:Y:S05]  /*12b0*/  BSYNC B0 ;  /* 0x0000000000007941 */ /* 0x000fea0003800000 */
.L_x_9695:
        /* <DEDUP_REMOVED lines=35> */
.L_x_9698:
[----:B------:R-:W-:Y:S05]  /*14f0*/  BSYNC B0 ;  /* 0x0000000000007941 */ /* 0x000fea0003800000 */
.L_x_9697:
[----:B------:R-:W-:Y:S01]  /*1500*/  BSSY B0, `(.L_x_9699) ;  /* 0x0000028000007945 */ /* 0x000fe20003800000 */
[----:B------:R-:W-:Y:S01]  /*1510*/  FSETP.GTU.FTZ.AND P0, PT, R89, 20, PT ;  /* 0x41a000005900780b */ /* 0x000fe20003f1c000 */
[----:B------:R-:W-:Y:S02]  /*1520*/  FADD.FTZ R90, R11, UR4 ;  /* 0x000000040b5a7e21 */ /* 0x000fe40008010000 */
[----:B------:R-:W-:Y:S02]  /*1530*/  FADD.FTZ R91, R4, UR4 ;  /* 0x00000004045b7e21 */ /* 0x000fe40008010000 */
[----:B------:R-:W-:Y:S02]  /*1540*/  FADD.FTZ R92, R5, UR4 ;  /* 0x00000004055c7e21 */ /* 0x000fe40008010000 */
[----:B------:R-:W-:Y:S02]  /*1550*/  FADD.FTZ R93, R6, UR4 ;  /* 0x00000004065d7e21 */ /* 0x000fe40008010000 */
[----:B------:R-:W-:-:S02]  /*1560*/  FADD.FTZ R94, R7, UR4 ;  /* 0x00000004075e7e21 */ /* 0x000fc40008010000 */
[----:B----4-:R-:W-:Y:S01]  /*1570*/  FFMA.FTZ R8, R48, R96, R83 ;  /* 0x0000006030087223 */ /* 0x010fe20000010053 */
        /* <DEDUP_REMOVED lines=32> */
.L_x_9700:
[----:B------:R-:W-:Y:S05]  /*1780*/  BSYNC B0 ;  /* 0x0000000000007941 */ /* 0x000fea0003800000 */
.L_x_9699:
        /* <DEDUP_REMOVED lines=38> */
.L_x_9702:
[----:B------:R-:W-:Y:S05]  /*19f0*/  BSYNC B0 ;  /* 0x0000000000007941 */ /* 0x000fea0003800000 */
.L_x_9701:
        /* <DEDUP_REMOVED lines=38> */
.L_x_9704:
[----:B------:R-:W-:Y:S05]  /*1c60*/  BSYNC B0 ;  /* 0x0000000000007941 */ /* 0x000fea0003800000 */
.L_x_9703:
        /* <DEDUP_REMOVED lines=38> */
.L_x_9706:
[----:B------:R-:W-:Y:S05]  /*1ed0*/  BSYNC B0 ;  /* 0x0000000000007941 */ /* 0x000fea0003800000 */
.L_x_9705:
        /* <DEDUP_REMOVED lines=38> */
.L_x_9708:
[----:B------:R-:W-:Y:S05]  /*2140*/  BSYNC B0 ;  /* 0x0000000000007941 */ /* 0x000fea0003800000 */
.L_x_9707:
[----:B------:R-:W-:Y:S01]  /*2150*/  FFMA.FTZ R5, R41, R61, R8 ;  /* 0x0000003d29057223 */ /* 0x000fe20000010008 */
[----:B------:R-:W-:Y:S01]  /*2160*/  BSSY B0, `(.L_x_9709) ;  /* 0x0000027000007945 */ /* 0x000fe20003800000 */
[----:B------:R-:W-:Y:S01]  /*2170*/  FSETP.GTU.FTZ.AND P1, PT, R94, 20, PT ;  /* 0x41a000005e00780b */ /* 0x000fe20003f3c000 */
[-C--:B-----5:R-:W-:Y:S02]  /*2180*/  FMUL.FTZ R16, R64, R84.reuse ;  /* 0x0000005440107220 */ /* 0x0a0fe40000410000 */
[-C--:B------:R-:W-:Y:S02]  /*2190*/  FMUL.FTZ R17, R65, R84.reuse ;  /* 0x0000005441117220 */ /* 0x080fe40000410000 */
[-C--:B------:R-:W-:Y:S02]  /*21a0*/  FMUL.FTZ R18, R66, R84.reuse ;  /* 0x0000005442127220 */ /* 0x080fe40000410000 */
[----:B------:R-:W-:Y:S02]  /*21b0*/  FMUL.FTZ R19, R67, R84 ;  /* 0x0000005443137220 */ /* 0x000fe40000410000 */
        /* <DEDUP_REMOVED lines=33> */
.L_x_9710:
[----:B------:R-:W-:Y:S05]  /*23d0*/  BSYNC B0 ;  /* 0x0000000000007941 */ /* 0x000fea0003800000 */
.L_x_9709:
        /* <DEDUP_REMOVED lines=33> */
.L_x_9712:
[----:B------:R-:W-:Y:S05]  /*25f0*/  BSYNC B0 ;  /* 0x0000000000007941 */ /* 0x000fea0003800000 */
.L_x_9711:
        /* <DEDUP_REMOVED lines=33> */
.L_x_9714:
[----:B------:R-:W-:Y:S05]  /*2810*/  BSYNC B0 ;  /* 0x0000000000007941 */ /* 0x000fea0003800000 */
.L_x_9713:
        /* <DEDUP_REMOVED lines=33> */
.L_x_9716:
[----:B------:R-:W-:Y:S05]  /*2a30*/  BSYNC B0 ;  /* 0x0000000000007941 */ /* 0x000fea0003800000 */
.L_x_9715:
        /* <DEDUP_REMOVED lines=33> */
.L_x_9718:
[----:B------:R-:W-:Y:S05]  /*2c50*/  BSYNC B0 ;  /* 0x0000000000007941 */ /* 0x000fea0003800000 */
.L_x_9717:
        /* <DEDUP_REMOVED lines=33> */
.L_x_9720:
[----:B------:R-:W-:Y:S05]  /*2e70*/  BSYNC B0 ;  /* 0x0000000000007941 */ /* 0x000fea0003800000 */
.L_x_9719:
[----:B------:R-:W-:Y:S01]  /*2e80*/  FFMA.FTZ R5, R43, R63, R8 ;  /* 0x0000003f2b057223 */ /* 0x000fe20000010008 */
[----:B------:R-:W-:Y:S01]  /*2e90*/  BAR.SYNC.DEFER_BLOCKING 0x0 ;  /* 0x0000000000007b1d */ /* 0x000fe20000010000 */
[----:B------:R-:W-:Y:S02]  /*2ea0*/  FMUL.FTZ R12, R60, R84 ;  /* 0x000000543c0c7220 */ /* 0x000fe40000410000 */
[----:B---3--:R-:W-:Y:S02]  /*2eb0*/  FFMA.FTZ R4, R36, R52, R5 ;  /* 0x0000003424047223 */ /* 0x008fe40000010005 */
[-C--:B------:R-:W-:Y:S02]  /*2ec0*/  FMUL.FTZ R13, R61, R84.reuse ;  /* 0x000000543d0d7220 */ /* 0x080fe40000410000 */
[----:B------:R-:W-:Y:S02]  /*2ed0*/  FFMA.FTZ R5, R37, R53, R4 ;  /* 0x0000003525057223 */ /* 0x000fe40000010004 */
[----:B------:R-:W-:-:S02]  /*2ee0*/  FMUL.FTZ R14, R62, R84 ;  /* 0x000000543e0e7220 */ /* 0x000fc40000410000 */
[----:B------:R-:W-:Y:S02]  /*2ef0*/  FFMA.FTZ R100, R38, R54, R5 ;  /* 0x0000003626647223 */ /* 0x000fe40000010005 */
        /* <DEDUP_REMOVED lines=9> */
[----:B------:R-:W-:Y:S01]  /*2f90*/  FFMA.FTZ R83, R39, R55, R100 ;  /* 0x0000003727537223 */ /* 0x000fe20000010064 */
[----:B------:R-:W-:Y:S05]  /*2fa0*/  @!P5 BRA `(.L_x_9721) ;  /* 0x000056000000d947 */ /* 0x000fea0003800000 */
[----:B------:R-:W-:Y:S01]  /*2fb0*/  IADD3 R35, R77, -0x2, RZ ;  /* 0xfffffffe4d237810 */ /* 0x000fe20007ffe0ff */
[----:B------:R-:W-:Y:S01]  /*2fc0*/  FADD.FTZ R103, R60, R60 ;  /* 0x0000003c3c677221 */ /* 0x000fe20000010000 */
[----:B------:R-:W-:Y:S01]  /*2fd0*/  UMOV UR5, URZ ;  /* 0x0000003f00057c82 */ /* 0x000fe20008000000 */
[----:B------:R-:W-:Y:S01]  /*2fe0*/  FADD.FTZ R104, R61, R61 ;  /* 0x0000003d3d687221 */ /* 0x000fe20000010000 */
[----:B------:R-:W-:Y:S01]  /*2ff0*/  UMOV UR6, URZ ;  /* 0x0000003f00067c82 */ /* 0x000fe20008000000 */
[----:B------:R-:W-:-:S02]  /*3000*/  IMAD R35, R35, c[0x0][0x16c], RZ ;  /* 0x00005b0023237a24 */ /* 0x000fc400078e02ff */
[----:B------:R-:W-:Y:S02]  /*3010*/  FADD.FTZ R100, R65, R65 ;  /* 0x0000004141647221 */ /* 0x000fe40000010000 */
[----:B------:R-:W-:Y:S01]  /*3020*/  IMAD.WIDE R60, R35, 0x10, R2 ;  /* 0x00000010233c7825 */ /* 0x000fe200078e0202 */
[----:B------:R-:W-:-:S03]  /*3030*/  IADD3 R35, R77, -0x1, RZ ;  /* 0xffffffff4d237810 */ /* 0x000fc60007ffe0ff */
[----:B------:R-:W-:Y:S01]  /*3040*/  IMAD R65, R85, c[0x0][0x180], RZ ;  /* 0x0000600055417a24 */ /* 0x000fe200078e02ff */
[----:B------:R0:W1:Y:S01]  /*3050*/  R2UR UR10, R60 ;  /* 0x000000003c0a73c2 */ /* 0x00006200000e0000 */
[----:B------:R-:W-:Y:S02]  /*3060*/  FADD.FTZ R107, R52, R52 ;  /* 0x00000034346b7221 */ /* 0x000fe40000010000 */
[----:B------:R-:W-:Y:S02]  /*3070*/  FADD.FTZ R108, R53, R53 ;  /* 0x00000035356c7221 */ /* 0x000fe40000010000 */
[----:B------:R-:W-:-:S03]  /*3080*/  IMAD.WIDE.U32 R52, R86, c[0x0][0x180], RZ ;  /* 0x0000600056347a25 */ /* 0x000fc600078e00ff */
[----:B------:R0:W2:Y:S01]  /*3090*/  R2UR UR11, R61 ;  /* 0x000000003d0b73c2 */ /* 0x0000a200000e0000 */
[----:B------:R-:W-:Y:S01]  /*30a0*/  IMAD R65, R86, c[0x0][0x184], R65 ;  /* 0x0000610056417a24 */ /* 0x000fe200078e0241 */
[----:B------:R-:W-:Y:S01]  /*30b0*/  LEA R122, P0, R52, c[0x0][0x220], 0x3 ;  /* 0x00008800347a7a11 */ /* 0x000fe200078018ff */
[----:B------:R-:W-:Y:S02]  /*30c0*/  FADD.FTZ R102, R67, R67 ;  /* 0x0000004343667221 */ /* 0x000fe40000010000 */
[----:B------:R-:W-:Y:S01]  /*30d0*/  IMAD R67, R85, c[0x0][0x198], RZ ;  /* 0x0000660055437a24 */ /* 0x000fe200078e02ff */
[----:B------:R-:W-:Y:S01]  /*30e0*/  IADD3 R123, R53, R65, RZ ;  /* 0x00000041357b7210 */ /* 0x000fe20007ffe0ff */
[----:B------:R-:W-:Y:S01]  /*30f0*/  IMAD R111, R85, c[0x0][0x1b8], RZ ;  /* 0x00006e00556f7a24 */ /* 0x000fe200078e02ff */
[----:B------:R-:W-:Y:S01]  /*3100*/  LEA.HI R53, R35, R35, RZ, 0x1 ;  /* 0x0000002323357211 */ /* 0x000fe200078f08ff */
[----:B------:R-:W-:Y:S01]  /*3110*/  FADD.FTZ R105, R62, R62 ;  /* 0x0000003e3e697221 */ /* 0x000fe20000010000 */
[----:B------:R-:W-:Y:S01]  /*3120*/  LEA.HI.X R123, R52, c[0x0][0x224], R123, 0x3, P0 ;  /* 0x00008900347b7a11 */ /* 0x000fe200000f1c7b */
[----:B------:R-:W-:Y:S01]  /*3130*/  FADD.FTZ R106, R63, R63 ;  /* 0x0000003f3f6a7221 */ /* 0x000fe20000010000 */
[----:B------:R-:W-:Y:S01]  /*3140*/  LOP3.LUT R52, R53, 0xfffffe, RZ, 0xc0, !PT ;  /* 0x00fffffe35347812 */ /* 0x000fe200078ec0ff */
[----:B------:R-:W-:-:S02]  /*3150*/  FADD.FTZ R109, R54, R54 ;  /* 0x00000036366d7221 */ /* 0x000fc40000010000 */
[----:B------:R-:W-:Y:S01]  /*3160*/  FADD.FTZ R124, R55, R55 ;  /* 0x00000037377c7221 */ /* 0x000fe20000010000 */
[----:B------:R-:W-:Y:S01]  /*3170*/  IADD3 R52, R35, -R52, RZ ;  /* 0x8000003423347210 */ /* 0x000fe20007ffe0ff */
[----:B------:R-:W-:Y:S01]  /*3180*/  IMAD.WIDE.U32 R54, R86, c[0x0][0x198], RZ ;  /* 0x0000660056367a25 */ /* 0x000fe200078e00ff */
[----:B------:R-:W-:Y:S02]  /*3190*/  MOV R35, RZ ;  /* 0x000000ff00237202 */ /* 0x000fe40000000f00 */
[----:B------:R-:W-:Y:S01]  /*31a0*/  SHF.L.U32 R110, R52, 0x8, RZ ;  /* 0x00000008346e7819 */ /* 0x000fe200000006ff */
[----:B------:R-:W-:Y:S01]  /*31b0*/  IMAD.WIDE.U32 R62, R86, c[0x0][0x1b8], RZ ;  /* 0x00006e00563e7a25 */ /* 0x000fe200078e00ff */
[----:B------:R-:W-:-:S03]  /*31c0*/  LEA R120, P1, R54, c[0x0][0x228], 0x3 ;  /* 0x00008a0036787a11 */ /* 0x000fc600078218ff */
[----:B------:R-:W-:Y:S01]  /*31d0*/  IMAD R67, R86, c[0x0][0x19c], R67 ;  /* 0x0000670056437a24 */ /* 0x000fe200078e0243 */
[----:B------:R-:W-:Y:S01]  /*31e0*/  LEA R118, P2, R62, c[0x0][0x230], 0x3 ;  /* 0x00008c003e767a11 */ /* 0x000fe200078418ff */
[----:B------:R-:W-:Y:S02]  /*31f0*/  IMAD R111, R86, c[0x0][0x1bc], R111 ;  /* 0x00006f00566f7a24 */ /* 0x000fe400078e026f */
[----:B------:R-:W-:Y:S01]  /*3200*/  FADD.FTZ R95, R96, R96 ;  /* 0x00000060605f7221 */ /* 0x000fe20000010000 */
[----:B------:R-:W-:Y:S01]  /*3210*/  IADD3 R121, R55, R67, RZ ;  /* 0x0000004337797210 */ /* 0x000fe20007ffe0ff */
[----:B------:R-:W-:Y:S01]  /*3220*/  FADD.FTZ R96, R97, R97 ;  /* 0x0000006161607221 */ /* 0x000fe20000010000 */
[----:B------:R-:W-:Y:S01]  /*3230*/  IADD3 R119, R63, R111, RZ ;  /* 0x0000006f3f777210 */ /* 0x000fe20007ffe0ff */
[----:B------:R-:W-:Y:S01]  /*3240*/  FADD.FTZ R97, R98, R98 ;  /* 0x0000006262617221 */ /* 0x000fe20000010000 */
[----:B------:R-:W-:Y:S01]  /*3250*/  HFMA2.MMA R111, -RZ, RZ, 0, 0 ;  /* 0x00000000ff6f7435 */ /* 0x000fe200000001ff */
[----:B------:R-:W-:Y:S01]  /*3260*/  FADD.FTZ R98, R99, R99 ;  /* 0x0000006363627221 */ /* 0x000fe20000010000 */
[----:B------:R-:W-:Y:S01]  /*3270*/  LEA.HI.X R121, R54, c[0x0][0x22c], R121, 0x3, P1 ;  /* 0x00008b0036797a11 */ /* 0x000fe200008f1c79 */
[----:B------:R-:W-:Y:S01]  /*3280*/  FADD.FTZ R99, R64, R64 ;  /* 0x0000004040637221 */ /* 0x000fe20000010000 */
[----:B------:R-:W-:Y:S01]  /*3290*/  LEA.HI.X R119, R62, c[0x0][0x234], R119, 0x3, P2 ;  /* 0x00008d003e777a11 */ /* 0x000fe200010f1c77 */
[----:B------:R-:W-:-:S02]  /*32a0*/  FADD.FTZ R101, R66, R66 ;  /* 0x0000004242657221 */ /* 0x000fc40000010000 */
[----:B------:R-:W-:Y:S02]  /*32b0*/  FMUL.FTZ R117, R42, R89 ;  /* 0x000000592a757220 */ /* 0x000fe40000410000 */
[----:B------:R-:W-:Y:S02]  /*32c0*/  FMUL.FTZ R116, R43, R90 ;  /* 0x0000005a2b747220 */ /* 0x000fe40000410000 */
[----:B------:R-:W-:Y:S02]  /*32d0*/  FMUL.FTZ R115, R36, R91 ;  /* 0x0000005b24737220 */ /* 0x000fe40000410000 */
[----:B------:R-:W-:Y:S02]  /*32e0*/  FMUL.FTZ R114, R37, R92 ;  /* 0x0000005c25727220 */ /* 0x000fe40000410000 */
[----:B------:R-:W-:Y:S02]  /*32f0*/  FMUL.FTZ R113, R38, R93 ;  /* 0x0000005d26717220 */ /* 0x000fe40000410000 */
[----:B012---:R-:W-:-:S02]  /*3300*/  FMUL.FTZ R112, R39, R94 ;  /* 0x0000005e27707220 */ /* 0x007fc40000410000 */
.L_x_9736:
[----:B------:R-:W2:Y:S04]  /*3310*/  LDG.E.64 R60, [R122.64] ;  /* 0x0000000c7a3c7981 */ /* 0x000ea8000c1e1b00 */
        /* <DEDUP_REMOVED lines=13> */
[C---:B--2---:R-:W-:Y:S02]  /*33f0*/  FMUL.FTZ R62, R61.reuse, R71 ;  /* 0x000000473d3e7220 */ /* 0x044fe40000410000 */
[----:B------:R-:W-:Y:S02]  /*3400*/  FMUL.FTZ R64, R61, R68 ;  /* 0x000000443d407220 */ /* 0x000fe40000410000 */
[----:B------:R-:W-:Y:S02]  /*3410*/  FMUL.RZ R67, R62, 0.15915493667125701904 ;  /* 0x3e22f9833e437820 */ /* 0x000fe4000040c000 */
[----:B------:R-:W-:-:S02]  /*3420*/  FMUL.FTZ R125, R60, 1.4426950216293334961 ;  /* 0x3fb8aa3b3c7d7820 */ /* 0x000fc40000410000 */
[----:B------:R-:W-:Y:S01]  /*3430*/  FMUL.RZ R126, R64, 0.15915493667125701904 ;  /* 0x3e22f983407e7820 */ /* 0x000fe2000040c000 */
[----:B------:R-:W-:Y:S01]  /*3440*/  MUFU.SIN R65, R67 ;  /* 0x0000004300417308 */ /* 0x000fe20000000400 */
[----:B------:R-:W-:Y:S02]  /*3450*/  FMUL.FTZ R64, R125, R68 ;  /* 0x000000447d407220 */ /* 0x000fe40000410000 */
[----:B------:R-:W-:Y:S02]  /*3460*/  FMUL.FTZ R66, R61, R69 ;  /* 0x000000453d427220 */ /* 0x000fe40000410000 */
[C---:B------:R-:W-:Y:S02]  /*3470*/  FMUL.FTZ R62, R125.reuse, R71 ;  /* 0x000000477d3e7220 */ /* 0x040fe40000410000 */
[----:B------:R-:W-:Y:S01]  /*3480*/  FMUL.RZ R134, R66, 0.15915493667125701904 ;  /* 0x3e22f98342867820 */ /* 0x000fe2000040c000 */
[----:B------:R0:W-:Y:S01]  /*3490*/  MUFU.COS R63, R67 ;  /* 0x00000043003f7308 */ /* 0x0001e20000000000 */
[----:B------:R-:W-:-:S07]  /*34a0*/  FMUL.FTZ R66, R125, R69 ;  /* 0x000000457d427220 */ /* 0x000fce0000410000 */
[----:B------:R1:W-:Y:S01]  /*34b0*/  MUFU.EX2 R127, R64 ;  /* 0x00000040007f7308 */ /* 0x0003e20000000800 */
[----:B0-----:R-:W-:-:S04]  /*34c0*/  FMUL.FTZ R67, R61, R0 ;  /* 0x000000003d437220 */ /* 0x001fc80000410000 */
[----:B------:R-:W-:Y:S02]  /*34d0*/  FMUL.RZ R135, R67, 0.15915493667125701904 ;  /* 0x3e22f98343877820 */ /* 0x000fe4000040c000 */
[----:B------:R-:W-:Y:S01]  /*34e0*/  FMUL.FTZ R67, R125, R0 ;  /* 0x000000007d437220 */ /* 0x000fe20000410000 */
[----:B------:R-:W-:Y:S01]  /*34f0*/  MUFU.SIN R128, R126 ;  /* 0x0000007e00807308 */ /* 0x000fe20000000400 */
[----:B-1----:R-:W-:-:S07]  /*3500*/  FMUL.FTZ R64, R61, R75 ;  /* 0x0000004b3d407220 */ /* 0x002fce0000410000 */
[----:B------:R0:W-:Y:S08]  /*3510*/  MUFU.COS R130, R126 ;  /* 0x0000007e00827308 */ /* 0x0001f00000000000 */
[----:B------:R1:W-:Y:S01]  /*3520*/  MUFU.EX2 R132, R67 ;  /* 0x0000004300847308 */ /* 0x0003e20000000800 */
[----:B0-----:R-:W-:Y:S02]  /*3530*/  FMUL.RZ R126, R64, 0.15915493667125701904 ;  /* 0x3e22f983407e7820 */ /* 0x001fe4000040c000 */
[----:B------:R-:W-:-:S05]  /*3540*/  FMUL.FTZ R64, R125, R75 ;  /* 0x0000004b7d407220 */ /* 0x000fca0000410000 */
[----:B------:R0:W-:Y:S01]  /*3550*/  MUFU.EX2 R136, R66 ;  /* 0x0000004200887308 */ /* 0x0001e20000000800 */
[----:B-1----:R-:W-:-:S07]  /*3560*/  FMUL.FTZ R67, R61, R73 ;  /* 0x000000493d437220 */ /* 0x002fce0000410000 */
[----:B------:R-:W-:Y:S01]  /*3570*/  MUFU.SIN R137, R135 ;  /* 0x0000008700897308 */ /* 0x000fe20000000400 */
[----:B0-----:R-:W-:-:S04]  /*3580*/  FMUL.FTZ R66, R61, R72 ;  /* 0x000000483d427220 */ /* 0x001fc80000410000 */
[----:B------:R-:W-:Y:S02]  /*3590*/  FMUL.RZ R138, R66, 0.15915493667125701904 ;  /* 0x3e22f983428a7820 */ /* 0x000fe4000040c000 */
[----:B------:R-:W-:Y:S01]  /*35a0*/  FMUL.FTZ R66, R125, R72 ;  /* 0x000000487d427220 */ /* 0x000fe20000410000 */
[----:B------:R0:W-:Y:S08]  /*35b0*/  MUFU.COS R133, R135 ;  /* 0x0000008700857308 */ /* 0x0001f00000000000 */
[----:B------:R1:W-:Y:S01]  /*35c0*/  MUFU.EX2 R147, R64 ;  /* 0x0000004000937308 */ /* 0x0003e20000000800 */
[----:B0-----:R-:W-:-:S02]  /*35d0*/  FMUL.RZ R135, R67, 0.15915493667125701904 ;  /* 0x3e22f98343877820 */ /* 0x001fc4000040c000 */
[----:B------:R-:W-:-:S05]  /*35e0*/  FMUL.FTZ R67, R125, R73 ;  /* 0x000000497d437220 */ /* 0x000fca0000410000 */
[----:B------:R-:W-:Y:S01]  /*35f0*/  MUFU.SIN R129, R134 ;  /* 0x0000008600817308 */ /* 0x000fe20000000400 */
[----:B-1----:R-:W-:-:S07]  /*3600*/  FMUL.FTZ R64, R61, R70 ;  /* 0x000000463d407220 */ /* 0x002fce0000410000 */
[----:B------:R-:W-:Y:S08]  /*3610*/  MUFU.COS R131, R134 ;  /* 0x0000008600837308 */ /* 0x000ff00000000000 */
[----:B------:R-:W-:Y:S08]  /*3620*/  MUFU.SIN R134, R126 ;  /* 0x0000007e00867308 */ /* 0x000ff00000000400 */
[----:B------:R0:W-:Y:S08]  /*3630*/  MUFU.COS R144, R126 ;  /* 0x0000007e00907308 */ /* 0x0001f00000000000 */
[----:B------:R-:W1:Y:S01]  /*3640*/  MUFU.EX2 R62, R62 ;  /* 0x0000003e003e7308 */ /* 0x000e620000000800 */
[----:B0-----:R-:W-:-:S02]  /*3650*/  FMUL.RZ R126, R64, 0.15915493667125701904 ;  /* 0x3e22f983407e7820 */ /* 0x001fc4000040c000 */
[----:B------:R-:W-:-:S05]  /*3660*/  FMUL.FTZ R64, R125, R70 ;  /* 0x000000467d407220 */ /* 0x000fca0000410000 */
[----:B------:R0:W-:Y:S08]  /*3670*/  MUFU.EX2 R190, R67 ;  /* 0x0000004300be7308 */ /* 0x0001f00000000800 */
[----:B------:R2:W-:Y:S01]  /*3680*/  MUFU.EX2 R192, R66 ;  /* 0x0000004200c07308 */ /* 0x0005e20000000800 */
[----:B0-----:R-:W-:Y:S02]  /*3690*/  FMUL.FTZ R67, R61, R88 ;  /* 0x000000583d437220 */ /* 0x001fe40000410000 */
[----:B-1----:R-:W-:-:S02]  /*36a0*/  FMUL.FTZ R65, R62, R65 ;  /* 0x000000413e417220 */ /* 0x002fc40000410000 */
[----:B------:R-:W-:Y:S02]  /*36b0*/  FMUL.RZ R148, R67, 0.15915493667125701904 ;  /* 0x3e22f98343947820 */ /* 0x000fe4000040c000 */
[----:B------:R-:W-:Y:S01]  /*36c0*/  FMUL.FTZ R67, R125, R88 ;  /* 0x000000587d437220 */ /* 0x000fe20000410000 */
[----:B------:R0:W-:Y:S01]  /*36d0*/  MUFU.EX2 R187, R64 ;  /* 0x0000004000bb7308 */ /* 0x0001e20000000800 */
[----:B--2---:R-:W-:-:S04]  /*36e0*/  FMUL.FTZ R66, R61, R87 ;  /* 0x000000573d427220 */ /* 0x004fc80000410000 */
[----:B------:R-:W-:Y:S02]  /*36f0*/  FMUL.RZ R142, R66, 0.15915493667125701904 ;  /* 0x3e22f983428e7820 */ /* 0x000fe4000040c000 */
[----:B------:R-:W-:Y:S01]  /*3700*/  FMUL.FTZ R66, R125, R87 ;  /* 0x000000577d427220 */ /* 0x000fe20000410000 */
[----:B------:R-:W-:Y:S01]  /*3710*/  MUFU.SIN R139, R138 ;  /* 0x0000008a008b7308 */ /* 0x000fe20000000400 */
[----:B0-----:R-:W-:-:S07]  /*3720*/  FMUL.FTZ R64, R61, R89 ;  /* 0x000000593d407220 */ /* 0x001fce0000410000 */
[----:B------:R-:W-:Y:S08]  /*3730*/  MUFU.COS R141, R138 ;  /* 0x0000008a008d7308 */ /* 0x000ff00000000000 */
[----:B------:R-:W-:Y:S08]  /*3740*/  MUFU.SIN R138, R126 ;  /* 0x0000007e008a7308 */ /* 0x000ff00000000400 */
[----:B------:R0:W-:Y:S08]  /*3750*/  MUFU.COS R184, R126 ;  /* 0x0000007e00b87308 */ /* 0x0001f00000000000 */
[----:B------:R1:W-:Y:S01]  /*3760*/  MUFU.EX2 R183, R67 ;  /* 0x0000004300b77308 */ /* 0x0003e20000000800 */
[----:B0-----:R-:W-:-:S02]  /*3770*/  FMUL.RZ R126, R64, 0.15915493667125701904 ;  /* 0x3e22f983407e7820 */ /* 0x001fc4000040c000 */
[----:B------:R-:W-:-:S04]  /*3780*/  FMUL.FTZ R64, R61, R90 ;  /* 0x0000005a3d407220 */ /* 0x000fc80000410000 */
[----:B------:R-:W-:Y:S01]  /*3790*/  FMUL.RZ R151, R64, 0.15915493667125701904 ;  /* 0x3e22f98340977820 */ /* 0x000fe2000040c000 */
[----:B------:R-:W-:Y:S01]  /*37a0*/  MUFU.SIN R149, R142 ;  /* 0x0000008e00957308 */ /* 0x000fe20000000400 */
[----:B-1----:R-:W-:Y:S01]  /*37b0*/  IADD3 R67, R79, 0x200, RZ ;  /* 0x000002004f437810 */ /* 0x002fe20007ffe0ff */
[----:B------:R-:W-:Y:S01]  /*37c0*/  FMUL.FTZ R64, R62, R63 ;  /* 0x0000003f3e407220 */ /* 0x000fe20000410000 */
[----:B------:R-:W-:Y:S01]  /*37d0*/  MOV R62, UR10 ;  /* 0x0000000a003e7c02 */ /* 0x000fe20008000f00 */
[----:B------:R-:W-:Y:S01]  /*37e0*/  FMUL.FTZ R150, R61, R91 ;  /* 0x0000005b3d967220 */ /* 0x000fe20000410000 */
[----:B------:R-:W-:-:S03]  /*37f0*/  MOV R63, UR11 ;  /* 0x0000000b003f7c02 */ /* 0x000fc60008000f00 */
[----:B------:R-:W-:Y:S08]  /*3800*/  MUFU.COS R181, R142 ;  /* 0x0000008e00b57308 */ /* 0x000ff00000000000 */
[----:B------:R-:W-:Y:S08]  /*3810*/  MUFU.SIN R142, R126 ;  /* 0x0000007e008e7308 */ /* 0x000ff00000000400 */
[----:B------:R0:W-:Y:S08]  /*3820*/  MUFU.COS R146, R126 ;  /* 0x0000007e00927308 */ /* 0x0001f00000000000 */
[----:B------:R1:W-:Y:S01]  /*3830*/  MUFU.EX2 R182, R66 ;  /* 0x0000004200b67308 */ /* 0x0003e20000000800 */
[----:B0-----:R-:W-:-:S05]  /*3840*/  SEL R126, R110, R67, !P1 ;  /* 0x000000436e7e7207 */ /* 0x001fca0004800000 */
[----:B------:R0:W-:Y:S02]  /*3850*/  STS.64 [R126.X8+0xca0], R64 ;  /* 0x000ca0407e007388 */ /* 0x0001e40000008a00 */
[----:B------:R-:W-:Y:S01]  /*3860*/  MUFU.SIN R140, R148 ;  /* 0x00000094008c7308 */ /* 0x000fe20000000400 */
[----:B-1----:R-:W-:Y:S01]  /*3870*/  CS2R R66, SRZ ;  /* 0x0000000000427805 */ /* 0x002fe2000001ff00 */
[----:B------:R-:W-:Y:S01]  /*3880*/  BAR.SYNC.DEFER_BLOCKING 0x0 ;  /* 0x0000000000007b1d */ /* 0x000fe20000010000 */
[----:B------:R-:W-:-:S05]  /*3890*/  FMUL.RZ R154, R150, 0.15915493667125701904 ;  /* 0x3e22f983969a7820 */ /* 0x000fca000040c000 */
[----:B------:R-:W-:Y:S01]  /*38a0*/  MUFU.COS R188, R148 ;  /* 0x0000009400bc7308 */ /* 0x000fe20000000000 */
[----:B0-----:R-:W-:-:S07]  /*38b0*/  FMUL.FTZ R126, R61, R92 ;  /* 0x0000005c3d7e7220 */ /* 0x001fce0000410000 */
[----:B------:R-:W-:Y:S08]  /*38c0*/  MUFU.SIN R148, R151 ;  /* 0x0000009700947308 */ /* 0x000ff00000000400 */
[----:B------:R0:W-:Y:S01]  /*38d0*/  MUFU.COS R152, R151 ;  /* 0x0000009700987308 */ /* 0x0001e20000000000 */
[----:B------:R1:W5:Y:S07]  /*38e0*/  @!P2 LDG.E.64 R66, [R62.64+0x8] ;  /* 0x0000080c3e42a981 */ /* 0x00036e000c1e1b00 */
[----:B------:R-:W-:Y:S01]  /*38f0*/  MUFU.SIN R143, R135 ;  /* 0x00000087008f7308 */ /* 0x000fe20000000400 */
[----:B0-----:R-:W-:-:S02]  /*3900*/  FMUL.RZ R151, R126, 0.15915493667125701904 ;  /* 0x3e22f9837e977820 */ /* 0x001fc4000040c000 */
[----:B-1----:R-:W-:-:S05]  /*3910*/  FMUL.FTZ R63, R61, R93 ;  /* 0x0000005d3d3f7220 */ /* 0x002fca0000410000 */
[----:B------:R0:W-:Y:S01]  /*3920*/  MUFU.COS R145, R135 ;  /* 0x0000008700917308 */ /* 0x0001e20000000000 */
[C---:B------:R-:W-:Y:S02]  /*3930*/  FMUL.FTZ R126, R125.reuse, R93 ;  /* 0x0000005d7d7e7220 */ /* 0x040fe40000410000 */
[----:B------:R-:W-:-:S05]  /*3940*/  FMUL.FTZ R150, R125, R91 ;  /* 0x0000005b7d967220 */ /* 0x000fca0000410000 */
[----:B------:R-:W-:Y:S01]  /*3950*/  MUFU.SIN R156, R154 ;  /* 0x0000009a009c7308 */ /* 0x000fe20000000400 */
[----:B0-----:R-:W-:-:S07]  /*3960*/  FMUL.FTZ R135, R125, R89 ;  /* 0x000000597d877220 */ /* 0x001fce0000410000 */
[----:B------:R0:W-:Y:S01]  /*3970*/  MUFU.COS R158, R154 ;  /* 0x0000009a009e7308 */ /* 0x0001e20000000000 */
[----:B------:R-:W-:-:S07]  /*3980*/  FMUL.FTZ R62, R125, R92 ;  /* 0x0000005c7d3e7220 */ /* 0x000fce0000410000 */
[----:B------:R-:W-:Y:S01]  /*3990*/  MUFU.SIN R155, R151 ;  /* 0x00000097009b7308 */ /* 0x000fe20000000400 */
[----:B0-----:R-:W-:Y:S02]  /*39a0*/  FMUL.RZ R154, R63, 0.15915493667125701904 ;  /* 0x3e22f9833f9a7820 */ /* 0x001fe4000040c000 */
[----:B---3--:R-:W-:-:S05]  /*39b0*/  FMUL.FTZ R63, R53, R55 ;  /* 0x00000037353f7220 */ /* 0x008fca0000410000 */
[----:B------:R0:W-:Y:S08]  /*39c0*/  MUFU.COS R157, R151 ;  /* 0x00000097009d7308 */ /* 0x0001f00000000000 */
[----:B------:R1:W-:Y:S01]  /*39d0*/  MUFU.EX2 R199, R135 ;  /* 0x0000008700c77308 */ /* 0x0003e20000000800 */
[----:B0-----:R-:W-:Y:S02]  /*39e0*/  FMUL.FTZ R151, R53, R54 ;  /* 0x0000003635977220 */ /* 0x001fe40000410000 */
[----:B------:R-:W-:-:S04]  /*39f0*/  FMUL.FTZ R53, R61, R94 ;  /* 0x0000005e3d357220 */ /* 0x000fc80000410000 */
[----:B------:R-:W-:Y:S02]  /*3a00*/  FMUL.RZ R53, R53, 0.15915493667125701904 ;  /* 0x3e22f98335357820 */ /* 0x000fe4000040c000 */
[C---:B-1----:R-:W-:Y:S01]  /*3a10*/  FMUL.FTZ R135, R125.reuse, R90 ;  /* 0x0000005a7d877220 */ /* 0x042fe20000410000 */
[----:B------:R-:W-:Y:S01]  /*3a20*/  MUFU.EX2 R159, R126 ;  /* 0x0000007e009f7308 */ /* 0x000fe20000000800 */
[----:B------:R-:W-:Y:S02]  /*3a30*/  FMUL.FTZ R125, R125, R94 ;  /* 0x0000005e7d7d7220 */ /* 0x000fe40000410000 */
[----:B------:R-:W-:-:S05]  /*3a40*/  FFMA.FTZ R151, R52, R55, R151 ;  /* 0x0000003734977223 */ /* 0x000fca0000010097 */
[----:B------:R-:W0:Y:S08]  /*3a50*/  MUFU.SIN R160, R154 ;  /* 0x0000009a00a07308 */ /* 0x000e300000000400 */
[----:B------:R1:W-:Y:S08]  /*3a60*/  MUFU.EX2 R153, R150 ;  /* 0x0000009600997308 */ /* 0x0003f00000000800 */
[----:B------:R2:W-:Y:S01]  /*3a70*/  MUFU.EX2 R161, R125 ;  /* 0x0000007d00a17308 */ /* 0x0005e20000000800 */
[----:B-1----:R-:W-:-:S07]  /*3a80*/  FFMA.FTZ R150, R52, R54, -R63 ;  /* 0x0000003634967223 */ /* 0x002fce000001083f */
[----:B------:R-:W1:Y:S08]  /*3a90*/  MUFU.SIN R54, R53 ;  /* 0x0000003500367308 */ /* 0x000e700000000400 */
[----:B------:R-:W3:Y:S08]  /*3aa0*/  MUFU.EX2 R62, R62 ;  /* 0x0000003e003e7308 */ /* 0x000ef00000000800 */
[----:B------:R4:W1:Y:S01]  /*3ab0*/  MUFU.COS R52, R154 ;  /* 0x0000009a00347308 */ /* 0x0008620000000000 */
[----:B------:R-:W-:-:S02]  /*3ac0*/  FMUL.FTZ R144, R147, R144 ;  /* 0x0000009093907220 */ /* 0x000fc40000410000 */
[----:B------:R-:W-:Y:S02]  /*3ad0*/  FMUL.FTZ R147, R147, R134 ;  /* 0x0000008693937220 */ /* 0x000fe40000410000 */
[----:B------:R-:W-:Y:S02]  /*3ae0*/  FMUL.FTZ R126, R127, R128 ;  /* 0x000000807f7e7220 */ /* 0x000fe40000410000 */
[----:B0-----:R-:W-:Y:S01]  /*3af0*/  FMUL.FTZ R134, R159, R160 ;  /* 0x000000a09f867220 */ /* 0x001fe20000410000 */
[----:B------:R0:W3:Y:S01]  /*3b00*/  MUFU.EX2 R189, R135 ;  /* 0x0000008700bd7308 */ /* 0x0000e20000000800 */
[----:B------:R-:W-:Y:S02]  /*3b10*/  FMUL.FTZ R160, R48, R71 ;  /* 0x0000004730a07220 */ /* 0x000fe40000410000 */
[----:B--2---:R-:W-:Y:S02]  /*3b20*/  FMUL.FTZ R125, R136, R131 ;  /* 0x00000083887d7220 */ /* 0x004fe40000410000 */
[----:B------:R-:W-:-:S02]  /*3b30*/  FMUL.FTZ R194, R190, R145 ;  /* 0x00000091bec27220 */ /* 0x000fc40000410000 */
[----:B----4-:R-:W-:Y:S01]  /*3b40*/  FMUL.FTZ R154, R192, R141 ;  /* 0x0000008dc09a7220 */ /* 0x010fe20000410000 */
[----:B------:R2:W4:Y:S01]  /*3b50*/  MUFU.COS R128, R53 ;  /* 0x0000003500807308 */ /* 0x0005220000000000 */
[----:B------:R-:W-:Y:S02]  /*3b60*/  FMUL.FTZ R190, R190, R143 ;  /* 0x0000008fbebe7220 */ /* 0x000fe40000410000 */
[----:B-1----:R-:W-:Y:S02]  /*3b70*/  FMUL.FTZ R131, R161, R54 ;  /* 0x00000036a1837220 */ /* 0x002fe40000410000 */
[----:B0-----:R-:W-:Y:S02]  /*3b80*/  FMUL.FTZ R135, R127, R130 ;  /* 0x000000827f877220 */ /* 0x001fe40000410000 */
[C---:B---3--:R-:W-:Y:S02]  /*3b90*/  FMUL.FTZ R141, R62.reuse, R157 ;  /* 0x0000009d3e8d7220 */ /* 0x048fe40000410000 */
[----:B------:R-:W-:-:S02]  /*3ba0*/  FMUL.FTZ R143, R62, R155 ;  /* 0x0000009b3e8f7220 */ /* 0x000fc40000410000 */
[----:B------:R-:W-:Y:S02]  /*3bb0*/  FMUL.FTZ R54, R64, R126 ;  /* 0x0000007e40367220 */ /* 0x000fe40000410000 */
[----:B------:R-:W-:Y:S02]  /*3bc0*/  FMUL.FTZ R192, R192, R139 ;  /* 0x0000008bc0c07220 */ /* 0x000fe40000410000 */
[----:B------:R-:W-:Y:S02]  /*3bd0*/  FMUL.FTZ R62, R126, R160 ;  /* 0x000000a07e3e7220 */ /* 0x000fe40000410000 */
[----:B------:R-:W-:Y:S02]  /*3be0*/  FMUL.FTZ R139, R159, R52 ;  /* 0x000000349f8b7220 */ /* 0x000fe40000410000 */
[-C--:B--2---:R-:W-:Y:S02]  /*3bf0*/  FMUL.FTZ R53, RZ, R126.reuse ;  /* 0x0000007eff357220 */ /* 0x084fe40000410000 */
[----:B------:R-:W-:-:S02]  /*3c00*/  FMUL.FTZ R52, R65, R126 ;  /* 0x0000007e41347220 */ /* 0x000fc40000410000 */
[----:B------:R-:W-:Y:S02]  /*3c10*/  FMUL.FTZ R136, R136, R129 ;  /* 0x0000008188887220 */ /* 0x000fe40000410000 */
[-C--:B------:R-:W-:Y:S02]  /*3c20*/  FFMA.FTZ R54, R65, R135.reuse, R54 ;  /* 0x0000008741367223 */ /* 0x080fe40000010036 */
[-C--:B------:R-:W-:Y:S02]  /*3c30*/  FFMA.FTZ R55, RZ, R135.reuse, R62 ;  /* 0x00000087ff377223 */ /* 0x080fe4000001003e */
[----:B------:R-:W-:Y:S02]  /*3c40*/  FMUL.FTZ R159, R49, R68 ;  /* 0x00000044319f7220 */ /* 0x000fe40000410000 */
[----:B------:R-:W-:Y:S02]  /*3c50*/  FFMA.FTZ R62, R135, R160, -R53 ;  /* 0x000000a0873e7223 */ /* 0x000fe40000010835 */
[----:B------:R-:W-:-:S02]  /*3c60*/  FFMA.FTZ R52, R64, R135, -R52 ;  /* 0x0000008740347223 */ /* 0x000fc40000010834 */
[C---:B------:R-:W-:Y:S02]  /*3c70*/  FMUL.FTZ R53, R136.reuse, R54 ;  /* 0x0000003688357220 */ /* 0x040fe40000410000 */
[----:B------:R-:W-:Y:S02]  /*3c80*/  FADD.FTZ R55, RZ, R55 ;  /* 0x00000037ff377221 */ /* 0x000fe40000010000 */
[----:B------:R-:W-:Y:S02]  /*3c90*/  FADD.FTZ R62, R159, R62 ;  /* 0x0000003e9f3e7221 */ /* 0x000fe40000010000 */
[----:B------:R-:W-:Y:S02]  /*3ca0*/  FMUL.FTZ R63, R136, R52 ;  /* 0x00000034883f7220 */ /* 0x000fe40000410000 */
[----:B------:R-:W-:Y:S02]  /*3cb0*/  FMUL.FTZ R193, R189, R152 ;  /* 0x00000098bdc17220 */ /* 0x000fe40000410000 */
[----:B------:R-:W-:-:S02]  /*3cc0*/  FFMA.FTZ R52, R125, R52, -R53 ;  /* 0x000000347d347223 */ /* 0x000fc40000010835 */
[----:B------:R-:W-:Y:S02]  /*3cd0*/  FMUL.FTZ R127, R132, R137 ;  /* 0x00000089847f7220 */ /* 0x000fe40000410000 */
[----:B------:R-:W-:Y:S02]  /*3ce0*/  FMUL.FTZ R152, R153, R156 ;  /* 0x0000009c99987220 */ /* 0x000fe40000410000 */
[----:B------:R-:W-:Y:S02]  /*3cf0*/  FMUL.FTZ R53, R136, R55 ;  /* 0x0000003788357220 */ /* 0x000fe40000410000 */
[----:B----4-:R-:W-:Y:S02]  /*3d00*/  FMUL.FTZ R137, R161, R128 ;  /* 0x00000080a1897220 */ /* 0x010fe40000410000 */
        /* <DEDUP_REMOVED lines=10> */
[----:B------:R-:W-:Y:S02]  /*3db0*/  FMUL.FTZ R158, R109, R151 ;  /* 0x000000976d9e7220 */ /* 0x000fe40000410000 */
[----:B------:R-:W-:Y:S02]  /*3dc0*/  FFMA.FTZ R63, -R131, R162, -R62 ;  /* 0x000000a2833f7223 */ /* 0x000fe4000001093e */
[----:B------:R-:W-:Y:S02]  /*3dd0*/  FMUL.FTZ R133, R132, R133 ;  /* 0x0000008584857220 */ /* 0x000fe40000410000 */
[----:B------:R-:W-:-:S02]  /*3de0*/  FMUL.FTZ R62, R127, R52 ;  /* 0x000000347f3e7220 */ /* 0x000fc40000410000 */
[----:B------:R-:W-:Y:S02]  /*3df0*/  FMUL.FTZ R157, R109, R150 ;  /* 0x000000966d9d7220 */ /* 0x000fe40000410000 */
[----:B------:R-:W-:Y:S02]  /*3e00*/  FFMA.FTZ R130, R137, R162, -R55 ;  /* 0x000000a289827223 */ /* 0x000fe40000010837 */
[-C--:B------:R-:W-:Y:S02]  /*3e10*/  FMUL.FTZ R55, R127, R54.reuse ;  /* 0x000000367f377220 */ /* 0x080fe40000410000 */
[----:B------:R-:W-:Y:S02]  /*3e20*/  FADD.FTZ R129, -R158, R63 ;  /* 0x0000003f9e817221 */ /* 0x000fe40000010100 */
[----:B------:R-:W-:Y:S02]  /*3e30*/  FFMA.FTZ R62, R133, R54, R62 ;  /* 0x00000036853e7223 */ /* 0x000fe4000001003e */
[----:B------:R-:W-:-:S02]  /*3e40*/  FADD.FTZ R130, R157, R130 ;  /* 0x000000829d827221 */ /* 0x000fc40000010000 */
[----:B------:R-:W-:Y:S02]  /*3e50*/  FFMA.FTZ R55, R133, R52, -R55 ;  /* 0x0000003485377223 */ /* 0x000fe40000010837 */
[C---:B------:R-:W-:Y:S02]  /*3e60*/  FMUL.FTZ R54, R134.reuse, -R129 ;  /* 0x8000008186367220 */ /* 0x040fe40000410000 */
[C---:B------:R-:W-:Y:S02]  /*3e70*/  FMUL.FTZ R52, R147.reuse, R62 ;  /* 0x0000003e93347220 */ /* 0x040fe40000410000 */
[----:B------:R-:W-:Y:S02]  /*3e80*/  FMUL.FTZ R132, R134, -R130 ;  /* 0x8000008286847220 */ /* 0x000fe40000410000 */
[----:B------:R-:W-:Y:S02]  /*3e90*/  FMUL.FTZ R63, R147, R55 ;  /* 0x00000037933f7220 */ /* 0x000fe40000410000 */
[----:B------:R-:W-:-:S02]  /*3ea0*/  FADD.FTZ R128, RZ, R128 ;  /* 0x00000080ff807221 */ /* 0x000fc40000010000 */
[C---:B------:R-:W-:Y:S02]  /*3eb0*/  FFMA.FTZ R54, R139.reuse, R130, -R54 ;  /* 0x000000828b367223 */ /* 0x040fe40000010836 */
[----:B------:R-:W-:Y:S02]  /*3ec0*/  FMUL.FTZ R161, R108, R150 ;  /* 0x000000966ca17220 */ /* 0x000fe40000410000 */
[----:B------:R-:W-:Y:S02]  /*3ed0*/  FFMA.FTZ R55, R144, R55, -R52 ;  /* 0x0000003790377223 */ /* 0x000fe40000010834 */
[----:B------:R-:W-:Y:S02]  /*3ee0*/  FFMA.FTZ R129, R139, R129, R132 ;  /* 0x000000818b817223 */ /* 0x000fe40000010084 */
[----:B------:R-:W-:Y:S02]  /*3ef0*/  FMUL.FTZ R164, R108, R151 ;  /* 0x000000976ca47220 */ /* 0x000fe40000410000 */
[----:B------:R-:W-:-:S02]  /*3f00*/  FADD.FTZ R52, R166, R53 ;  /* 0x00000035a6347221 */ /* 0x000fc40000010000 */
[----:B------:R-:W-:Y:S02]  /*3f10*/  FFMA.FTZ R63, R144, R62, R63 ;  /* 0x0000003e903f7223 */ /* 0x000fe4000001003f */
[----:B------:R-:W-:Y:S02]  /*3f20*/  FMUL.FTZ R53, R127, R128 ;  /* 0x000000807f357220 */ /* 0x000fe40000410000 */
[----:B------:R-:W-:Y:S02]  /*3f30*/  FADD.FTZ R62, R161, R54 ;  /* 0x00000036a13e7221 */ /* 0x000fe40000010000 */
[----:B------:R-:W-:Y:S02]  /*3f40*/  FADD.FTZ R130, -R164, R129 ;  /* 0x00000081a4827221 */ /* 0x000fe40000010100 */
[-C--:B------:R-:W-:Y:S02]  /*3f50*/  FMUL.FTZ R54, R127, R52.reuse ;  /* 0x000000347f367220 */ /* 0x080fe40000410000 */
[----:B------:R-:W-:-:S02]  /*3f60*/  FFMA.FTZ R52, R133, R52, -R53 ;  /* 0x0000003485347223 */ /* 0x000fc40000010835 */
[C---:B------:R-:W-:Y:S02]  /*3f70*/  FMUL.FTZ R53, R143.reuse, -R62 ;  /* 0x8000003e8f357220 */ /* 0x040fe40000410000 */
[----:B------:R-:W-:Y:S02]  /*3f80*/  FMUL.FTZ R129, R143, -R130 ;  /* 0x800000828f817220 */ /* 0x000fe40000410000 */
[----:B------:R-:W-:Y:S02]  /*3f90*/  FFMA.FTZ R54, R133, R128, R54 ;  /* 0x0000008085367223 */ /* 0x000fe40000010036 */
[C---:B------:R-:W-:Y:S02]  /*3fa0*/  FFMA.FTZ R130, R141.reuse, R130, R53 ;  /* 0x000000828d827223 */ /* 0x040fe40000010035 */
[----:B------:R-:W-:Y:S02]  /*3fb0*/  FMUL.FTZ R53, R192, R63 ;  /* 0x0000003fc0357220 */ /* 0x000fe40000410000 */
[----:B------:R-:W-:-:S02]  /*3fc0*/  FFMA.FTZ R128, R141, R62, -R129 ;  /* 0x0000003e8d807223 */ /* 0x000fc40000010881 */
[----:B------:R-:W-:Y:S02]  /*3fd0*/  FADD.FTZ R54, RZ, R54 ;  /* 0x00000036ff367221 */ /* 0x000fe40000010000 */
[-C--:B------:R-:W-:Y:S02]  /*3fe0*/  FMUL.FTZ R62, R192, R55.reuse ;  /* 0x00000037c03e7220 */ /* 0x080fe40000410000 */
[----:B------:R-:W-:Y:S02]  /*3ff0*/  FADD.FTZ R52, R163, R52 ;  /* 0x00000034a3347221 */ /* 0x000fe40000010000 */
[C---:B------:R-:W-:Y:S02]  /*4000*/  FFMA.FTZ R129, R154.reuse, R55, -R53 ;  /* 0x000000379a817223 */ /* 0x040fe40000010835 */
[----:B------:R-:W-:Y:S02]  /*4010*/  FMUL.FTZ R53, R147, R54 ;  /* 0x0000003693357220 */ /* 0x000fe40000410000 */
[----:B------:R-:W-:-:S02]  /*4020*/  FFMA.FTZ R63, R154, R63, R62 ;  /* 0x0000003f9a3f7223 */ /* 0x000fc4000001003e */
[-C--:B------:R-:W-:Y:S02]  /*4030*/  FMUL.FTZ R55, R147, R52.reuse ;  /* 0x0000003493377220 */ /* 0x080fe40000410000 */
[----:B------:R-:W-:Y:S02]  /*4040*/  FFMA.FTZ R52, R144, R52, -R53 ;  /* 0x0000003490347223 */ /* 0x000fe40000010835 */
[----:B------:R-:W-:Y:S02]  /*4050*/  FMUL.FTZ R53, R190, R63 ;  /* 0x0000003fbe357220 */ /* 0x000fe40000410000 */
[----:B------:R-:W-:Y:S02]  /*4060*/  FFMA.FTZ R55, R144, R54, R55 ;  /* 0x0000003690377223 */ /* 0x000fe40000010037 */
[-C--:B------:R-:W-:Y:S02]  /*4070*/  FMUL.FTZ R54, R190, R129.reuse ;  /* 0x00000081be367220 */ /* 0x080fe40000410000 */
[----:B------:R-:W-:-:S02]  /*4080*/  FFMA.FTZ R129, R194, R129, -R53 ;  /* 0x00000081c2817223 */ /* 0x000fc40000010835 */
[----:B------:R-:W-:Y:S02]  /*4090*/  FMUL.FTZ R165, R107, R151 ;  /* 0x000000976ba57220 */ /* 0x000fe40000410000 */
[----:B------:R-:W-:Y:S02]  /*40a0*/  FADD.FTZ R55, RZ, R55 ;  /* 0x00000037ff377221 */ /* 0x000fe40000010000 */
[----:B------:R-:W-:Y:S02]  /*40b0*/  FADD.FTZ R53, R169, R52 ;  /* 0x00000034a9357221 */ /* 0x000fe40000010000 */
[C---:B------:R-:W-:Y:S02]  /*40c0*/  FMUL.FTZ R181, R182.reuse, R181 ;  /* 0x000000b5b6b57220 */ /* 0x040fe40000410000 */
[----:B------:R-:W-:Y:S02]  /*40d0*/  FMUL.FTZ R182, R182, R149 ;  /* 0x00000095b6b67220 */ /* 0x000fe40000410000 */
[----:B------:R-:W-:-:S02]  /*40e0*/  FFMA.FTZ R63, R194, R63, R54 ;  /* 0x0000003fc23f7223 */ /* 0x000fc40000010036 */
[----:B------:R-:W-:Y:S02]  /*40f0*/  FMUL.FTZ R167, R107, R150 ;  /* 0x000000966ba77220 */ /* 0x000fe40000410000 */
[----:B------:R-:W-:Y:S02]  /*4100*/  FADD.FTZ R149, -R165, R130 ;  /* 0x00000082a5957221 */ /* 0x000fe40000010100 */
[C---:B------:R-:W-:Y:S02]  /*4110*/  FMUL.FTZ R52, R192.reuse, R55 ;  /* 0x00000037c0347220 */ /* 0x040fe40000410000 */
[----:B------:R-:W-:Y:S02]  /*4120*/  FMUL.FTZ R54, R192, R53 ;  /* 0x00000035c0367220 */ /* 0x000fe40000410000 */
[----:B------:R-:W-:Y:S02]  /*4130*/  FADD.FTZ R145, R167, R128 ;  /* 0x00000080a7917221 */ /* 0x000fe40000010000 */
[----:B------:R-:W-:-:S02]  /*4140*/  FMUL.FTZ R62, R152, -R149 ;  /* 0x80000095983e7220 */ /* 0x000fc40000410000 */
[C---:B------:R-:W-:Y:S02]  /*4150*/  FFMA.FTZ R52, R154.reuse, R53, -R52 ;  /* 0x000000359a347223 */ /* 0x040fe40000010834 */
[----:B------:R-:W-:Y:S02]  /*4160*/  FFMA.FTZ R54, R154, R55, R54 ;  /* 0x000000379a367223 */ /* 0x000fe40000010036 */
[C---:B------:R-:W-:Y:S02]  /*4170*/  FMUL.FTZ R184, R187.reuse, R184 ;  /* 0x000000b8bbb87220 */ /* 0x040fe40000410000 */
[----:B------:R-:W-:Y:S02]  /*4180*/  FMUL.FTZ R187, R187, R138 ;  /* 0x0000008abbbb7220 */ /* 0x000fe40000410000 */
[----:B------:R-:W-:Y:S02]  /*4190*/  FFMA.FTZ R153, R146, R145, -R62 ;  /* 0x0000009192997223 */ /* 0x000fe4000001083e */
[----:B------:R-:W-:-:S02]  /*41a0*/  FADD.FTZ R55, RZ, R54 ;  /* 0x00000036ff377221 */ /* 0x000fc40000010000 */
[----:B------:R-:W-:Y:S02]  /*41b0*/  FADD.FTZ R53, R175, R52 ;  /* 0x00000034af357221 */ /* 0x000fe40000010000 */
[----:B------:R-:W-:Y:S02]  /*41c0*/  FMUL.FTZ R145, R152, -R145 ;  /* 0x8000009198917220 */ /* 0x000fe40000410000 */
[----:B------:R-:W-:Y:S02]  /*41d0*/  FMUL.FTZ R62, R187, R63 ;  /* 0x0000003fbb3e7220 */ /* 0x000fe40000410000 */
[C---:B------:R-:W-:Y:S02]  /*41e0*/  FMUL.FTZ R52, R190.reuse, R55 ;  /* 0x00000037be347220 */ /* 0x040fe40000410000 */
[----:B------:R-:W-:Y:S02]  /*41f0*/  FMUL.FTZ R54, R190, R53 ;  /* 0x00000035be367220 */ /* 0x000fe40000410000 */
[----:B------:R-:W-:-:S02]  /*4200*/  FFMA.FTZ R128, R146, R149, R145 ;  /* 0x0000009592807223 */ /* 0x000fc40000010091 */
[----:B------:R-:W-:Y:S02]  /*4210*/  FMUL.FTZ R173, R106, R151 ;  /* 0x000000976aad7220 */ /* 0x000fe40000410000 */
[-C--:B------:R-:W-:Y:S02]  /*4220*/  FFMA.FTZ R62, R184, R129.reuse, -R62 ;  /* 0x00000081b83e7223 */ /* 0x080fe4000001083e */
[----:B------:R-:W-:Y:S02]  /*4230*/  FMUL.FTZ R129, R187, R129 ;  /* 0x00000081bb817220 */ /* 0x000fe40000410000 */
[C---:B------:R-:W-:Y:S02]  /*4240*/  FFMA.FTZ R53, R194.reuse, R53, -R52 ;  /* 0x00000035c2357223 */ /* 0x040fe40000010834 */
[----:B------:R-:W-:Y:S02]  /*4250*/  FFMA.FTZ R54, R194, R55, R54 ;  /* 0x00000037c2367223 */ /* 0x000fe40000010036 */
[----:B------:R-:W-:-:S02]  /*4260*/  FMUL.FTZ R189, R189, R148 ;  /* 0x00000094bdbd7220 */ /* 0x000fc40000410000 */
[----:B------:R-:W-:Y:S02]  /*4270*/  FMUL.FTZ R168, R106, R150 ;  /* 0x000000966aa87220 */ /* 0x000fe40000410000 */
[----:B------:R-:W-:Y:S02]  /*4280*/  FADD.FTZ R130, -R173, R128 ;  /* 0x00000080ad827221 */ /* 0x000fe40000010100 */
[----:B------:R-:W-:Y:S02]  /*4290*/  FFMA.FTZ R129, R184, R63, R129 ;  /* 0x0000003fb8817223 */ /* 0x000fe40000010081 */
[----:B------:R-:W-:Y:S02]  /*42a0*/  FADD.FTZ R54, RZ, R54 ;  /* 0x00000036ff367221 */ /* 0x000fe40000010000 */
[----:B------:R-:W-:Y:S02]  /*42b0*/  FADD.FTZ R53, R180, R53 ;  /* 0x00000035b4357221 */ /* 0x000fe40000010000 */
[----:B------:R-:W-:-:S02]  /*42c0*/  FADD.FTZ R128, R168, R153 ;  /* 0x00000099a8807221 */ /* 0x000fc40000010000 */
[----:B------:R-:W-:Y:S02]  /*42d0*/  FMUL.FTZ R63, R189, -R130 ;  /* 0x80000082bd3f7220 */ /* 0x000fe40000410000 */
[C---:B------:R-:W-:Y:S02]  /*42e0*/  FMUL.FTZ R52, R187.reuse, R54 ;  /* 0x00000036bb347220 */ /* 0x040fe40000410000 */
[----:B------:R-:W-:Y:S02]  /*42f0*/  FMUL.FTZ R55, R187, R53 ;  /* 0x00000035bb377220 */ /* 0x000fe40000410000 */
[-C--:B------:R-:W-:Y:S02]  /*4300*/  FFMA.FTZ R145, R193, R128.reuse, -R63 ;  /* 0x00000080c1917223 */ /* 0x080fe4000001083f */
[----:B------:R-:W-:Y:S02]  /*4310*/  FMUL.FTZ R128, R189, -R128 ;  /* 0x80000080bd807220 */ /* 0x000fe40000410000 */
[----:B------:R-:W-:-:S02]  /*4320*/  FMUL.FTZ R63, R182, R129 ;  /* 0x00000081b63f7220 */ /* 0x000fc40000410000 */
[C---:B------:R-:W-:Y:S02]  /*4330*/  FFMA.FTZ R52, R184.reuse, R53, -R52 ;  /* 0x00000035b8347223 */ /* 0x040fe40000010834 */
[----:B------:R-:W-:Y:S02]  /*4340*/  FFMA.FTZ R55, R184, R54, R55 ;  /* 0x00000036b8377223 */ /* 0x000fe40000010037 */
[----:B------:R-:W-:Y:S02]  /*4350*/  FFMA.FTZ R149, R193, R130, R128 ;  /* 0x00000082c1957223 */ /* 0x000fe40000010080 */
[----:B------:R-:W-:Y:S02]  /*4360*/  FMUL.FTZ R172, R105, R151 ;  /* 0x0000009769ac7220 */ /* 0x000fe40000410000 */
[----:B------:R-:W-:Y:S02]  /*4370*/  FFMA.FTZ R63, R181, R62, -R63 ;  /* 0x0000003eb53f7223 */ /* 0x000fe4000001083f */
[----:B------:R-:W-:-:S02]  /*4380*/  FADD.FTZ R55, RZ, R55 ;  /* 0x00000037ff377221 */ /* 0x000fc40000010000 */
[----:B------:R-:W-:Y:S02]  /*4390*/  FADD.FTZ R52, R185, R52 ;  /* 0x00000034b9347221 */ /* 0x000fe40000010000 */
[----:B------:R-:W-:Y:S02]  /*43a0*/  FMUL.FTZ R62, R182, R62 ;  /* 0x0000003eb63e7220 */ /* 0x000fe40000410000 */
[----:B------:R-:W-:Y:S02]  /*43b0*/  FMUL.FTZ R199, R199, R142 ;  /* 0x0000008ec7c77220 */ /* 0x000fe40000410000 */
[----:B------:R-:W-:Y:S02]  /*43c0*/  FMUL.FTZ R174, R105, R150 ;  /* 0x0000009669ae7220 */ /* 0x000fe40000410000 */
[----:B------:R-:W-:Y:S02]  /*43d0*/  FADD.FTZ R130, -R172, R149 ;  /* 0x00000095ac827221 */ /* 0x000fe40000010100 */
[----:B------:R-:W-:-:S02]  /*43e0*/  FMUL.FTZ R53, R182, R55 ;  /* 0x00000037b6357220 */ /* 0x000fc40000410000 */
[----:B------:R-:W-:Y:S02]  /*43f0*/  FMUL.FTZ R54, R182, R52 ;  /* 0x00000034b6367220 */ /* 0x000fe40000410000 */
[----:B------:R-:W-:Y:S02]  /*4400*/  FFMA.FTZ R62, R181, R129, R62 ;  /* 0x00000081b53e7223 */ /* 0x000fe4000001003e */
[----:B------:R-:W-:Y:S02]  /*4410*/  FMUL.FTZ R188, R183, R188 ;  /* 0x000000bcb7bc7220 */ /* 0x000fe40000410000 */
[----:B------:R-:W-:Y:S02]  /*4420*/  FADD.FTZ R128, R174, R145 ;  /* 0x00000091ae807221 */ /* 0x000fe40000010000 */
[----:B------:R-:W-:Y:S02]  /*4430*/  FMUL.FTZ R129, R199, -R130 ;  /* 0x80000082c7817220 */ /* 0x000fe40000410000 */
[----:B------:R-:W-:-:S02]  /*4440*/  FMUL.FTZ R183, R183, R140 ;  /* 0x0000008cb7b77220 */ /* 0x000fc40000410000 */
[C---:B------:R-:W-:Y:S02]  /*4450*/  FFMA.FTZ R53, R181.reuse, R52, -R53 ;  /* 0x00000034b5357223 */ /* 0x040fe40000010835 */
[----:B------:R-:W-:Y:S02]  /*4460*/  FFMA.FTZ R54, R181, R55, R54 ;  /* 0x00000037b5367223 */ /* 0x000fe40000010036 */
[-C--:B------:R-:W-:Y:S02]  /*4470*/  FFMA.FTZ R132, R197, R128.reuse, -R129 ;  /* 0x00000080c5847223 */ /* 0x080fe40000010881 */
[----:B------:R-:W-:Y:S02]  /*4480*/  FMUL.FTZ R128, R199, -R128 ;  /* 0x80000080c7807220 */ /* 0x000fe40000410000 */
[----:B------:R-:W-:Y:S02]  /*4490*/  FMUL.FTZ R55, R183, R63 ;  /* 0x0000003fb7377220 */ /* 0x000fe40000410000 */
[----:B------:R-:W-:-:S02]  /*44a0*/  FADD.FTZ R54, RZ, R54 ;  /* 0x00000036ff367221 */ /* 0x000fc40000010000 */
[----:B------:R-:W-:Y:S02]  /*44b0*/  FADD.FTZ R53, R186, R53 ;  /* 0x00000035ba357221 */ /* 0x000fe40000010000 */
[----:B------:R-:W-:Y:S02]  /*44c0*/  FFMA.FTZ R130, R197, R130, R128 ;  /* 0x00000082c5827223 */ /* 0x000fe40000010080 */
[----:B------:R-:W-:Y:S02]  /*44d0*/  FFMA.FTZ R52, R188, R62, R55 ;  /* 0x0000003ebc347223 */ /* 0x000fe40000010037 */
[C---:B------:R-:W-:Y:S02]  /*44e0*/  FMUL.FTZ R128, R183.reuse, R54 ;  /* 0x00000036b7807220 */ /* 0x040fe40000410000 */
[C---:B------:R-:W-:Y:S02]  /*44f0*/  FMUL.FTZ R55, R183.reuse, R53 ;  /* 0x00000035b7377220 */ /* 0x040fe40000410000 */
[----:B------:R-:W-:-:S02]  /*4500*/  FMUL.FTZ R62, R183, R62 ;  /* 0x0000003eb73e7220 */ /* 0x000fc40000410000 */
[C---:B------:R-:W-:Y:S02]  /*4510*/  FFMA.FTZ R53, R188.reuse, R53, -R128 ;  /* 0x00000035bc357223 */ /* 0x040fe40000010880 */
[C---:B------:R-:W-:Y:S02]  /*4520*/  FFMA.FTZ R55, R188.reuse, R54, R55 ;  /* 0x00000036bc377223 */ /* 0x040fe40000010037 */
[----:B------:R-:W-:Y:S02]  /*4530*/  FFMA.FTZ R62, R188, R63, -R62 ;  /* 0x0000003fbc3e7223 */ /* 0x000fe4000001083e */
[----:B------:R-:W-:Y:S02]  /*4540*/  FMUL.FTZ R63, R199, R52 ;  /* 0x00000034c73f7220 */ /* 0x000fe40000410000 */
[----:B------:R-:W-:Y:S02]  /*4550*/  FADD.FTZ R54, R196, R53 ;  /* 0x00000035c4367221 */ /* 0x000fe40000010000 */
[----:B------:R-:W-:-:S02]  /*4560*/  FADD.FTZ R128, RZ, R55 ;  /* 0x00000037ff807221 */ /* 0x000fc40000010000 */
[-C--:B------:R-:W-:Y:S02]  /*4570*/  FMUL.FTZ R53, R199, R62.reuse ;  /* 0x0000003ec7357220 */ /* 0x080fe40000410000 */
[----:B------:R-:W-:Y:S02]  /*4580*/  FFMA.FTZ R62, R197, R62, -R63 ;  /* 0x0000003ec53e7223 */ /* 0x000fe4000001083f */
[C---:B------:R-:W-:Y:S02]  /*4590*/  FMUL.FTZ R63, R199.reuse, R54 ;  /* 0x00000036c73f7220 */ /* 0x040fe40000410000 */
[-C--:B------:R-:W-:Y:S02]  /*45a0*/  FMUL.FTZ R55, R199, R128.reuse ;  /* 0x00000080c7377220 */ /* 0x080fe40000410000 */
[C---:B------:R-:W-:Y:S02]  /*45b0*/  FFMA.FTZ R63, R197.reuse, R128, R63 ;  /* 0x00000080c53f7223 */ /* 0x040fe4000001003f */
[----:B------:R-:W-:-:S02]  /*45c0*/  FFMA.FTZ R54, R197, R54, -R55 ;  /* 0x00000036c5367223 */ /* 0x000fc40000010837 */
[C---:B------:R-:W-:Y:S02]  /*45d0*/  FMUL.FTZ R171, R104.reuse, R150 ;  /* 0x0000009668ab7220 */ /* 0x040fe40000410000 */
[----:B------:R-:W-:Y:S02]  /*45e0*/  FADD.FTZ R128, RZ, R63 ;  /* 0x0000003fff807221 */ /* 0x000fe40000010000 */
[----:B------:R-:W-:Y:S02]  /*45f0*/  FADD.FTZ R54, R117, R54 ;  /* 0x0000003675367221 */ /* 0x000fe40000010000 */
[----:B------:R-:W-:Y:S02]  /*4600*/  FMUL.FTZ R179, R104, R151 ;  /* 0x0000009768b37220 */ /* 0x000fe40000410000 */
[----:B------:R-:W-:Y:S02]  /*4610*/  FADD.FTZ R132, R171, R132 ;  /* 0x00000084ab847221 */ /* 0x000fe40000010000 */
[----:B------:R-:W-:-:S02]  /*4620*/  FMUL.FTZ R55, R189, R128 ;  /* 0x00000080bd377220 */ /* 0x000fc40000410000 */
[----:B------:R-:W-:Y:S02]  /*4630*/  FMUL.FTZ R63, R189, R54 ;  /* 0x00000036bd3f7220 */ /* 0x000fe40000410000 */
[----:B------:R-:W-:Y:S02]  /*4640*/  FFMA.FTZ R52, R197, R52, R53 ;  /* 0x00000034c5347223 */ /* 0x000fe40000010035 */
[----:B------:R-:W-:Y:S02]  /*4650*/  FADD.FTZ R130, -R179, R130 ;  /* 0x00000082b3827221 */ /* 0x000fe40000010100 */
[----:B------:R-:W-:Y:S02]  /*4660*/  FMUL.FTZ R129, R183, -R132 ;  /* 0x80000084b7817220 */ /* 0x000fe40000410000 */
[C---:B------:R-:W-:Y:S02]  /*4670*/  FFMA.FTZ R55, R193.reuse, R54, -R55 ;  /* 0x00000036c1377223 */ /* 0x040fe40000010837 */
[----:B------:R-:W-:-:S02]  /*4680*/  FFMA.FTZ R63, R193, R128, R63 ;  /* 0x00000080c13f7223 */ /* 0x000fc4000001003f */
[----:B------:R-:W-:Y:S02]  /*4690*/  FFMA.FTZ R149, R188, R130, R129 ;  /* 0x00000082bc957223 */ /* 0x000fe40000010081 */
[C---:B------:R-:W-:Y:S02]  /*46a0*/  FMUL.FTZ R54, R189.reuse, R52 ;  /* 0x00000034bd367220 */ /* 0x040fe40000410000 */
[----:B------:R-:W-:Y:S02]  /*46b0*/  FADD.FTZ R129, R116, R55 ;  /* 0x0000003774817221 */ /* 0x000fe40000010000 */
[----:B------:R-:W-:Y:S02]  /*46c0*/  FADD.FTZ R145, RZ, R63 ;  /* 0x0000003fff917221 */ /* 0x000fe40000010000 */
[-C--:B------:R-:W-:Y:S02]  /*46d0*/  FMUL.FTZ R63, R189, R62.reuse ;  /* 0x0000003ebd3f7220 */ /* 0x080fe40000410000 */
[----:B------:R-:W-:-:S02]  /*46e0*/  FFMA.FTZ R55, R193, R62, -R54 ;  /* 0x0000003ec1377223 */ /* 0x000fc40000010836 */
[C---:B------:R-:W-:Y:S02]  /*46f0*/  FMUL.FTZ R128, R152.reuse, R129 ;  /* 0x0000008198807220 */ /* 0x040fe40000410000 */
[-C--:B------:R-:W-:Y:S02]  /*4700*/  FMUL.FTZ R62, R152, R145.reuse ;  /* 0x00000091983e7220 */ /* 0x080fe40000410000 */
[C---:B------:R-:W-:Y:S02]  /*4710*/  FFMA.FTZ R128, R146.reuse, R145, R128 ;  /* 0x0000009192807223 */ /* 0x040fe40000010080 */
[----:B------:R-:W-:Y:S02]  /*4720*/  FFMA.FTZ R62, R146, R129, -R62 ;  /* 0x00000081923e7223 */ /* 0x000fe4000001083e */
[----:B------:R-:W-:Y:S02]  /*4730*/  FADD.FTZ R128, RZ, R128 ;  /* 0x00000080ff807221 */ /* 0x000fe40000010000 */
[----:B------:R-:W-:-:S02]  /*4740*/  FADD.FTZ R62, R115, R62 ;  /* 0x0000003e733e7221 */ /* 0x000fc40000010000 */
[----:B------:R-:W-:Y:S02]  /*4750*/  FMUL.FTZ R53, R183, -R130 ;  /* 0x80000082b7357220 */ /* 0x000fe40000410000 */
[----:B------:R-:W-:Y:S02]  /*4760*/  FFMA.FTZ R63, R193, R52, R63 ;  /* 0x00000034c13f7223 */ /* 0x000fe4000001003f */
[C---:B------:R-:W-:Y:S02]  /*4770*/  FMUL.FTZ R129, R143.reuse, R128 ;  /* 0x000000808f817220 */ /* 0x040fe40000410000 */
[----:B------:R-:W-:Y:S02]  /*4780*/  FMUL.FTZ R130, R143, R62 ;  /* 0x0000003e8f827220 */ /* 0x000fe40000410000 */
[C---:B------:R-:W-:Y:S02]  /*4790*/  FMUL.FTZ R54, R152.reuse, R55 ;  /* 0x0000003798367220 */ /* 0x040fe40000410000 */
[----:B------:R-:W-:-:S02]  /*47a0*/  FMUL.FTZ R52, R152, R63 ;  /* 0x0000003f98347220 */ /* 0x000fc40000410000 */
[C---:B------:R-:W-:Y:S02]  /*47b0*/  FFMA.FTZ R129, R141.reuse, R62, -R129 ;  /* 0x0000003e8d817223 */ /* 0x040fe40000010881 */
[----:B------:R-:W-:Y:S02]  /*47c0*/  FFMA.FTZ R130, R141, R128, R130 ;  /* 0x000000808d827223 */ /* 0x000fe40000010082 */
[C---:B------:R-:W-:Y:S01]  /*47d0*/  FFMA.FTZ R54, R146.reuse, R63, R54 ;  /* 0x0000003f92367223 */ /* 0x040fe20000010036 */
[----:B------:R-:W-:Y:S01]  /*47e0*/  ISETP.NE.AND P2, PT, R79, 0x1f, PT ;  /* 0x0000001f4f00780c */ /* 0x000fe20003f45270 */
[----:B------:R-:W-:Y:S02]  /*47f0*/  FFMA.FTZ R52, R146, R55, -R52 ;  /* 0x0000003792347223 */ /* 0x000fe40000010834 */
[----:B------:R-:W-:Y:S02]  /*4800*/  FADD.FTZ R129, R114, R129 ;  /* 0x0000008172817221 */ /* 0x000fe40000010000 */
[----:B------:R-:W-:-:S02]  /*4810*/  FADD.FTZ R130, RZ, R130 ;  /* 0x00000082ff827221 */ /* 0x000fc40000010000 */
[C---:B------:R-:W-:Y:S02]  /*4820*/  FMUL.FTZ R55, R143.reuse, R54 ;  /* 0x000000368f377220 */ /* 0x040fe40000410000 */
[----:B------:R-:W-:Y:S02]  /*4830*/  FMUL.FTZ R63, R143, R52 ;  /* 0x000000348f3f7220 */ /* 0x000fe40000410000 */
[C---:B------:R-:W-:Y:S02]  /*4840*/  FMUL.FTZ R128, R134.reuse, R129 ;  /* 0x0000008186807220 */ /* 0x040fe40000410000 */
[----:B------:R-:W-:Y:S02]  /*4850*/  FMUL.FTZ R62, R134, R130 ;  /* 0x00000082863e7220 */ /* 0x000fe40000410000 */
[C---:B------:R-:W-:Y:S02]  /*4860*/  FFMA.FTZ R55, R141.reuse, R52, -R55 ;  /* 0x000000348d377223 */ /* 0x040fe40000010837 */
[----:B------:R-:W-:-:S02]  /*4870*/  FFMA.FTZ R63, R141, R54, R63 ;  /* 0x000000368d3f7223 */ /* 0x000fc4000001003f */
[C---:B------:R-:W-:Y:S02]  /*4880*/  FFMA.FTZ R128, R139.reuse, R130, R128 ;  /* 0x000000828b807223 */ /* 0x040fe40000010080 */
[C---:B------:R-:W-:Y:S02]  /*4890*/  FFMA.FTZ R62, R139.reuse, R129, -R62 ;  /* 0x000000818b3e7223 */ /* 0x040fe4000001083e */
[C---:B------:R-:W-:Y:S02]  /*48a0*/  FMUL.FTZ R54, R134.reuse, R55 ;  /* 0x0000003786367220 */ /* 0x040fe40000410000 */
[----:B------:R-:W-:Y:S02]  /*48b0*/  FADD.FTZ R130, RZ, R128 ;  /* 0x00000080ff827221 */ /* 0x000fe40000010000 */
[-C--:B------:R-:W-:Y:S02]  /*48c0*/  FMUL.FTZ R52, R134, R63.reuse ;  /* 0x0000003f86347220 */ /* 0x080fe40000410000 */
[----:B------:R-:W-:-:S02]  /*48d0*/  FFMA.FTZ R54, R139, R63, R54 ;  /* 0x0000003f8b367223 */ /* 0x000fc40000010036 */
[----:B------:R-:W-:Y:S02]  /*48e0*/  FADD.FTZ R128, R113, R62 ;  /* 0x0000003e71807221 */ /* 0x000fe40000010000 */
[----:B------:R0:W1:Y:S01]  /*48f0*/  @P2 LDS.64 R62, [R79.X8+0x1ca8] ;  /* 0x001ca8004f3e2984 */ /* 0x0000620000008a00 */
[----:B------:R-:W-:Y:S01]  /*4900*/  FFMA.FTZ R52, R139, R55, -R52 ;  /* 0x000000378b347223 */ /* 0x000fe20000010834 */
[----:B------:R-:W-:Y:S01]  /*4910*/  BSSY B0, `(.L_x_9722) ;  /* 0x0000012000007945 */ /* 0x000fe20003800000 */
[C---:B------:R-:W-:Y:S02]  /*4920*/  FMUL.FTZ R170, R131.reuse, R54 ;  /* 0x0000003683aa7220 */ /* 0x040fe40000410000 */
[----:B------:R-:W-:Y:S02]  /*4930*/  FMUL.FTZ R55, R131, R52 ;  /* 0x0000003483377220 */ /* 0x000fe40000410000 */
[----:B------:R-:W-:Y:S02]  /*4940*/  FFMA.FTZ R53, R188, R132, -R53 ;  /* 0x00000084bc357223 */ /* 0x000fe40000010835 */
[----:B------:R-:W-:-:S02]  /*4950*/  FFMA.FTZ R129, R137, R54, R55 ;  /* 0x0000003689817223 */ /* 0x000fc40000010037 */
        /* <DEDUP_REMOVED lines=13> */
.L_x_9723:
[----:B0-----:R-:W-:Y:S05]  /*4a30*/  BSYNC B0 ;  /* 0x0000000000007941 */ /* 0x001fea0003800000 */
.L_x_9722:
[C---:B------:R-:W-:Y:S01]  /*4a40*/  FFMA.FTZ R203, R137.reuse, R128, -R54 ;  /* 0x0000008089cb7223 */ /* 0x040fe20000010836 */
[----:B------:R-:W-:Y:S01]  /*4a50*/  ISETP.GE.AND P3, PT, R78, 0x1, PT ;  /* 0x000000014e00780c */ /* 0x000fe20003f66270 */
[----:B------:R-:W-:Y:S01]  /*4a60*/  FFMA.FTZ R55, R137, R130, R55 ;  /* 0x0000008289377223 */ /* 0x000fe20000010037 */
[----:B------:R-:W-:Y:S01]  /*4a70*/  ISETP.GE.OR P0, PT, R77, c[0x0][0x174], P0 ;  /* 0x00005d004d007a0c */ /* 0x000fe20000706670 */
[CC--:B-1----:R-:W-:Y:S01]  /*4a80*/  FMUL.FTZ R52, R131.reuse, R63.reuse ;  /* 0x0000003f83347220 */ /* 0x0c2fe20000410000 */
[----:B-----5:R-:W-:Y:S01]  /*4a90*/  SHFL.IDX PT, R66, R66, RZ, 0x1f ;  /* 0x00001fff42427589 */ /* 0x020fe200000e0000 */
[-C--:B------:R-:W-:Y:S01]  /*4aa0*/  FMUL.FTZ R54, R131, -R62.reuse ;  /* 0x8000003e83367220 */ /* 0x080fe20000410000 */
[----:B------:R-:W-:Y:S01]  /*4ab0*/  BSSY B0, `(.L_x_9724) ;  /* 0x00000ee000007945 */ /* 0x000fe20003800000 */
[----:B------:R-:W-:Y:S01]  /*4ac0*/  FADD.FTZ R203, R112, R203 ;  /* 0x000000cb70cb7221 */ /* 0x000fe20000010000 */
[----:B------:R-:W-:Y:S01]  /*4ad0*/  SHFL.IDX PT, R67, R67, RZ, 0x1f ;  /* 0x00001fff43437589 */ /* 0x000fe200000e0000 */
[----:B------:R-:W-:Y:S01]  /*4ae0*/  FADD.FTZ R177, RZ, R55 ;  /* 0x00000037ffb17221 */ /* 0x000fe20000010000 */
[C---:B------:R-:W-:Y:S01]  /*4af0*/  ISETP.GT.U32.AND P4, PT, R76.reuse, 0x1b, PT ;  /* 0x0000001b4c00780c */ /* 0x040fe20003f84070 */
[C---:B------:R-:W-:Y:S01]  /*4b00*/  FFMA.FTZ R132, R137.reuse, -R63, R54 ;  /* 0x8000003f89847223 */ /* 0x040fe20000010036 */
[----:B------:R-:W0:Y:S01]  /*4b10*/  SHFL.UP PT, R55, R203, 0x1, RZ ;  /* 0x04200000cb377989 */ /* 0x000e2200000e00ff */
[----:B------:R-:W-:Y:S01]  /*4b20*/  FFMA.FTZ R130, R137, R62, -R52 ;  /* 0x0000003e89827223 */ /* 0x000fe20000010834 */
[----:B------:R-:W-:Y:S01]  /*4b30*/  ISETP.GT.U32.AND P5, PT, R76, 0x17, PT ;  /* 0x000000174c00780c */ /* 0x000fe20003fa4070 */
[C---:B------:R-:W-:Y:S01]  /*4b40*/  FMUL.FTZ R138, R134.reuse, -R132 ;  /* 0x80000084868a7220 */ /* 0x040fe20000410000 */
[----:B------:R-:W1:Y:S01]  /*4b50*/  SHFL.UP PT, R52, R170, 0x1, RZ ;  /* 0x04200000aa347989 */ /* 0x000e6200000e00ff */
[-C--:B------:R-:W-:Y:S01]  /*4b60*/  FMUL.FTZ R140, R134, -R130.reuse ;  /* 0x80000082868c7220 */ /* 0x080fe20000410000 */
[----:B------:R-:W-:Y:S01]  /*4b70*/  ISETP.GT.U32.AND P6, PT, R76, 0xf, PT ;  /* 0x0000000f4c00780c */ /* 0x000fe20003fc4070 */
[----:B------:R-:W-:Y:S01]  /*4b80*/  FFMA.FTZ R138, R139, R130, -R138 ;  /* 0x000000828b8a7223 */ /* 0x000fe2000001088a */
[----:B------:R-:W2:Y:S01]  /*4b90*/  SHFL.UP PT, R128, R177, 0x1, RZ ;  /* 0x04200000b1807989 */ /* 0x000ea200000e00ff */
[----:B------:R-:W-:-:S02]  /*4ba0*/  FMUL.FTZ R176, R103, R151 ;  /* 0x0000009767b07220 */ /* 0x000fc40000410000 */
[----:B------:R-:W-:Y:S01]  /*4bb0*/  FFMA.FTZ R140, R139, R132, R140 ;  /* 0x000000848b8c7223 */ /* 0x000fe2000001008c */
[----:B------:R-:W3:Y:S01]  /*4bc0*/  SHFL.UP PT, R54, R129, 0x1, RZ ;  /* 0x0420000081367989 */ /* 0x000ee200000e00ff */
[C---:B------:R-:W-:Y:S02]  /*4bd0*/  FMUL.FTZ R132, R143.reuse, -R138 ;  /* 0x8000008a8f847220 */ /* 0x040fe40000410000 */
[----:B------:R-:W-:Y:S02]  /*4be0*/  FADD.FTZ R142, -R176, R149 ;  /* 0x00000095b08e7221 */ /* 0x000fe40000010100 */
[-C--:B------:R-:W-:Y:S02]  /*4bf0*/  FMUL.FTZ R130, R143, -R140.reuse ;  /* 0x8000008c8f827220 */ /* 0x080fe40000410000 */
[----:B------:R-:W-:Y:S02]  /*4c00*/  FFMA.FTZ R149, R141, R140, R132 ;  /* 0x0000008c8d957223 */ /* 0x000fe40000010084 */
[----:B------:R-:W-:-:S02]  /*4c10*/  FMUL.FTZ R178, R103, R150 ;  /* 0x0000009667b27220 */ /* 0x000fc40000410000 */
[----:B------:R-:W-:Y:S02]  /*4c20*/  FFMA.FTZ R145, R141, R138, -R130 ;  /* 0x0000008a8d917223 */ /* 0x000fe40000010882 */
[----:B------:R-:W-:Y:S02]  /*4c30*/  FMUL.FTZ R130, R152, -R149 ;  /* 0x8000009598827220 */ /* 0x000fe40000410000 */
[----:B------:R-:W-:Y:S02]  /*4c40*/  FADD.FTZ R53, R178, R53 ;  /* 0x00000035b2357221 */ /* 0x000fe40000010000 */
[----:B------:R-:W-:Y:S02]  /*4c50*/  FMUL.FTZ R148, R182, -R142 ;  /* 0x8000008eb6947220 */ /* 0x000fe40000410000 */
[-C--:B------:R-:W-:Y:S02]  /*4c60*/  FMUL.FTZ R140, R152, -R145.reuse ;  /* 0x80000091988c7220 */ /* 0x080fe40000410000 */
[----:B------:R-:W-:-:S02]  /*4c70*/  FFMA.FTZ R138, R146, R145, -R130 ;  /* 0x00000091928a7223 */ /* 0x000fc40000010882 */
[-C--:B------:R-:W-:Y:S02]  /*4c80*/  FFMA.FTZ R153, R181, R53.reuse, -R148 ;  /* 0x00000035b5997223 */ /* 0x080fe40000010894 */
[----:B------:R-:W-:Y:S02]  /*4c90*/  FMUL.FTZ R132, R182, -R53 ;  /* 0x80000035b6847220 */ /* 0x000fe40000410000 */
[C---:B0-----:R-:W-:Y:S02]  /*4ca0*/  FMUL.FTZ R145, R129.reuse, R55 ;  /* 0x0000003781917220 */ /* 0x041fe40000410000 */
[C---:B-1----:R-:W-:Y:S02]  /*4cb0*/  FMUL.FTZ R53, R129.reuse, R52 ;  /* 0x0000003481357220 */ /* 0x042fe40000410000 */
[----:B--2---:R-:W-:Y:S02]  /*4cc0*/  FMUL.FTZ R130, R129, R128 ;  /* 0x0000008081827220 */ /* 0x004fe40000410000 */
[----:B------:R-:W-:-:S02]  /*4cd0*/  FFMA.FTZ R142, R181, R142, R132 ;  /* 0x0000008eb58e7223 */ /* 0x000fc40000010084 */
[C---:B------:R-:W-:Y:S02]  /*4ce0*/  FFMA.FTZ R128, R170.reuse, R128, R145 ;  /* 0x00000080aa807223 */ /* 0x040fe40000010091 */
[CC--:B---3--:R-:W-:Y:S02]  /*4cf0*/  FFMA.FTZ R132, R170.reuse, R54.reuse, R53 ;  /* 0x00000036aa847223 */ /* 0x0c8fe40000010035 */
[----:B------:R-:W-:Y:S02]  /*4d00*/  FFMA.FTZ R130, R170, R55, -R130 ;  /* 0x00000037aa827223 */ /* 0x000fe40000010882 */
[C---:B------:R-:W-:Y:S01]  /*4d10*/  FMUL.FTZ R53, R129.reuse, R54 ;  /* 0x0000003681357220 */ /* 0x040fe20000410000 */
[----:B------:R-:W-:Y:S01]  /*4d20*/  FSEL R132, R129, R132, !P3 ;  /* 0x0000008481847208 */ /* 0x000fe20005800000 */
[----:B------:R-:W-:Y:S02]  /*4d30*/  @P3 FADD.FTZ R177, R177, R128 ;  /* 0x00000080b1b13221 */ /* 0x000fe40000010000 */
[----:B------:R-:W-:-:S02]  /*4d40*/  @P3 FADD.FTZ R203, R203, R130 ;  /* 0x00000082cbcb3221 */ /* 0x000fc40000010000 */
[----:B------:R-:W-:Y:S01]  /*4d50*/  @P3 FFMA.FTZ R170, R170, R52, -R53 ;  /* 0x00000034aaaa3223 */ /* 0x000fe20000010835 */
[----:B------:R-:W0:Y:S01]  /*4d60*/  SHFL.UP PT, R145, R177, 0x2, RZ ;  /* 0x04400000b1917989 */ /* 0x000e2200000e00ff */
[----:B------:R-:W-:Y:S01]  /*4d70*/  FMUL.FTZ R201, R102, R151 ;  /* 0x0000009766c97220 */ /* 0x000fe20000410000 */
[----:B------:R-:W-:Y:S01]  /*4d80*/  ISETP.GE.AND P3, PT, R78, 0x2, PT ;  /* 0x000000024e00780c */ /* 0x000fe20003f66270 */
[----:B------:R-:W-:Y:S01]  /*4d90*/  FFMA.FTZ R140, R146, R149, R140 ;  /* 0x00000095928c7223 */ /* 0x000fe2000001008c */
[----:B------:R-:W1:Y:S01]  /*4da0*/  SHFL.UP PT, R129, R203, 0x2, RZ ;  /* 0x04400000cb817989 */ /* 0x000e6200000e00ff */
[----:B------:R-:W-:Y:S02]  /*4db0*/  FMUL.FTZ R52, R189, -R138 ;  /* 0x8000008abd347220 */ /* 0x000fe40000410000 */
[----:B------:R-:W-:Y:S01]  /*4dc0*/  FMUL.FTZ R202, R102, R150 ;  /* 0x0000009666ca7220 */ /* 0x000fe20000410000 */
[----:B------:R-:W2:Y:S01]  /*4dd0*/  SHFL.UP PT, R53, R170, 0x2, RZ ;  /* 0x04400000aa357989 */ /* 0x000ea200000e00ff */
[----:B------:R-:W-:-:S02]  /*4de0*/  FADD.FTZ R142, -R201, R142 ;  /* 0x0000008ec98e7221 */ /* 0x000fc40000010100 */
[-C--:B------:R-:W-:Y:S01]  /*4df0*/  FFMA.FTZ R52, R193, R140.reuse, R52 ;  /* 0x0000008cc1347223 */ /* 0x080fe20000010034 */
[----:B------:R-:W3:Y:S01]  /*4e00*/  SHFL.UP PT, R55, R132, 0x2, RZ ;  /* 0x0440000084377989 */ /* 0x000ee200000e00ff */
[----:B------:R-:W-:Y:S02]  /*4e10*/  FADD.FTZ R153, R202, R153 ;  /* 0x00000099ca997221 */ /* 0x000fe40000010000 */
[----:B------:R-:W-:Y:S02]  /*4e20*/  FMUL.FTZ R140, R189, -R140 ;  /* 0x8000008cbd8c7220 */ /* 0x000fe40000410000 */
[C---:B------:R-:W-:Y:S02]  /*4e30*/  FMUL.FTZ R54, R187.reuse, -R142 ;  /* 0x8000008ebb367220 */ /* 0x040fe40000410000 */
[----:B------:R-:W-:Y:S02]  /*4e40*/  FMUL.FTZ R149, R187, -R153 ;  /* 0x80000099bb957220 */ /* 0x000fe40000410000 */
[----:B------:R-:W-:-:S02]  /*4e50*/  FFMA.FTZ R140, R193, R138, -R140 ;  /* 0x0000008ac18c7223 */ /* 0x000fc4000001088c */
[C---:B------:R-:W-:Y:S02]  /*4e60*/  FFMA.FTZ R153, R184.reuse, R153, -R54 ;  /* 0x00000099b8997223 */ /* 0x040fe40000010836 */
[----:B------:R-:W-:Y:S02]  /*4e70*/  FMUL.FTZ R54, R199, -R52 ;  /* 0x80000034c7367220 */ /* 0x000fe40000410000 */
[----:B------:R-:W-:Y:S02]  /*4e80*/  FMUL.FTZ R198, R101, R150 ;  /* 0x0000009665c67220 */ /* 0x000fe40000410000 */
[----:B------:R-:W-:Y:S02]  /*4e90*/  FMUL.FTZ R128, R199, -R140 ;  /* 0x8000008cc7807220 */ /* 0x000fe40000410000 */
[----:B------:R-:W-:Y:S02]  /*4ea0*/  FFMA.FTZ R149, R184, R142, R149 ;  /* 0x0000008eb8957223 */ /* 0x000fe40000010095 */
[----:B------:R-:W-:-:S02]  /*4eb0*/  FMUL.FTZ R200, R101, R151 ;  /* 0x0000009765c87220 */ /* 0x000fc40000410000 */
[C---:B------:R-:W-:Y:S02]  /*4ec0*/  FFMA.FTZ R54, R197.reuse, R140, -R54 ;  /* 0x0000008cc5367223 */ /* 0x040fe40000010836 */
[----:B------:R-:W-:Y:S02]  /*4ed0*/  FADD.FTZ R155, R198, R153 ;  /* 0x00000099c69b7221 */ /* 0x000fe40000010000 */
[----:B------:R-:W-:Y:S02]  /*4ee0*/  FFMA.FTZ R128, R197, R52, R128 ;  /* 0x00000034c5807223 */ /* 0x000fe40000010080 */
[----:B------:R-:W-:Y:S02]  /*4ef0*/  FADD.FTZ R191, -R200, R149 ;  /* 0x00000095c8bf7221 */ /* 0x000fe40000010100 */
[----:B------:R-:W-:Y:S02]  /*4f00*/  FMUL.FTZ R153, R183, -R54 ;  /* 0x80000036b7997220 */ /* 0x000fe40000410000 */
[----:B------:R-:W-:-:S02]  /*4f10*/  FMUL.FTZ R130, R190, -R155 ;  /* 0x8000009bbe827220 */ /* 0x000fc40000410000 */
[-C--:B------:R-:W-:Y:S02]  /*4f20*/  FMUL.FTZ R149, R183, -R128.reuse ;  /* 0x80000080b7957220 */ /* 0x080fe40000410000 */
[-C--:B------:R-:W-:Y:S02]  /*4f30*/  FMUL.FTZ R52, R190, -R191.reuse ;  /* 0x800000bfbe347220 */ /* 0x080fe40000410000 */
[----:B------:R-:W-:Y:S02]  /*4f40*/  FFMA.FTZ R153, R188, R128, R153 ;  /* 0x00000080bc997223 */ /* 0x000fe40000010099 */
[----:B------:R-:W-:Y:S02]  /*4f50*/  FFMA.FTZ R140, R194, R191, R130 ;  /* 0x000000bfc28c7223 */ /* 0x000fe40000010082 */
[----:B0-----:R-:W-:Y:S02]  /*4f60*/  FMUL.FTZ R128, R132, R145 ;  /* 0x0000009184807220 */ /* 0x001fe40000410000 */
[----:B------:R-:W-:-:S02]  /*4f70*/  FFMA.FTZ R149, R188, R54, -R149 ;  /* 0x00000036bc957223 */ /* 0x000fc40000010895 */
        /* <DEDUP_REMOVED lines=10> */
[----:B------:R-:W-:Y:S01]  /*5020*/  @P3 FADD.FTZ R177, R177, R130 ;  /* 0x00000082b1b13221 */ /* 0x000fe20000010000 */
[----:B------:R-:W-:Y:S01]  /*5030*/  ISETP.GE.AND P3, PT, R78, 0x4, PT ;  /* 0x000000044e00780c */ /* 0x000fe20003f66270 */
[----:B------:R-:W-:Y:S01]  /*5040*/  FMUL.FTZ R52, R182, -R149 ;  /* 0x80000095b6347220 */ /* 0x000fe20000410000 */
[----:B------:R-:W0:Y:S01]  /*5050*/  SHFL.UP PT, R54, R203, 0x4, RZ ;  /* 0x04800000cb367989 */ /* 0x000e2200000e00ff */
[----:B------:R-:W-:-:S02]  /*5060*/  FMUL.FTZ R195, R100, R150 ;  /* 0x0000009664c37220 */ /* 0x000fc40000410000 */
[----:B------:R-:W-:Y:S01]  /*5070*/  FMUL.FTZ R191, R100, R151 ;  /* 0x0000009764bf7220 */ /* 0x000fe20000410000 */
[----:B------:R-:W1:Y:S01]  /*5080*/  SHFL.UP PT, R128, R177, 0x4, RZ ;  /* 0x04800000b1807989 */ /* 0x000e6200000e00ff */
[-C--:B------:R-:W-:Y:S02]  /*5090*/  FFMA.FTZ R129, R181, R153.reuse, R52 ;  /* 0x00000099b5817223 */ /* 0x080fe40000010034 */
[----:B------:R-:W-:Y:S01]  /*50a0*/  FADD.FTZ R145, R195, R138 ;  /* 0x0000008ac3917221 */ /* 0x000fe20000010000 */
[----:B------:R-:W2:Y:S01]  /*50b0*/  SHFL.UP PT, R52, R170, 0x4, RZ ;  /* 0x04800000aa347989 */ /* 0x000ea200000e00ff */
[----:B------:R-:W-:Y:S02]  /*50c0*/  FADD.FTZ R155, -R191, R140 ;  /* 0x0000008cbf9b7221 */ /* 0x000fe40000010100 */
[----:B------:R-:W-:Y:S01]  /*50d0*/  FMUL.FTZ R130, R182, -R153 ;  /* 0x80000099b6827220 */ /* 0x000fe20000410000 */
[----:B------:R-:W3:Y:S01]  /*50e0*/  SHFL.UP PT, R53, R55, 0x4, RZ ;  /* 0x0480000037357989 */ /* 0x000ee200000e00ff */
[----:B------:R-:W-:-:S02]  /*50f0*/  FMUL.FTZ R140, R192, -R145 ;  /* 0x80000091c08c7220 */ /* 0x000fc40000410000 */
[----:B------:R-:W-:Y:S02]  /*5100*/  FMUL.FTZ R132, R192, -R155 ;  /* 0x8000009bc0847220 */ /* 0x000fe40000410000 */
[----:B------:R-:W-:Y:S02]  /*5110*/  FFMA.FTZ R130, R181, R149, -R130 ;  /* 0x00000095b5827223 */ /* 0x000fe40000010882 */
[C---:B------:R-:W-:Y:S02]  /*5120*/  FFMA.FTZ R140, R154.reuse, R155, R140 ;  /* 0x0000009b9a8c7223 */ /* 0x040fe4000001008c */
[----:B------:R-:W-:Y:S02]  /*5130*/  FFMA.FTZ R138, R154, R145, -R132 ;  /* 0x000000919a8a7223 */ /* 0x000fe40000010884 */
[----:B------:R-:W-:Y:S02]  /*5140*/  FMUL.FTZ R155, R99, R151 ;  /* 0x00000097639b7220 */ /* 0x000fe40000410000 */
[----:B------:R-:W-:-:S02]  /*5150*/  FMUL.FTZ R132, R187, -R130 ;  /* 0x80000082bb847220 */ /* 0x000fc40000410000 */
[-C--:B------:R-:W-:Y:S02]  /*5160*/  FMUL.FTZ R145, R187, -R129.reuse ;  /* 0x80000081bb917220 */ /* 0x080fe40000410000 */
[----:B------:R-:W-:Y:S02]  /*5170*/  FMUL.FTZ R153, R99, R150 ;  /* 0x0000009663997220 */ /* 0x000fe40000410000 */
[----:B------:R-:W-:Y:S02]  /*5180*/  FADD.FTZ R140, -R155, R140 ;  /* 0x0000008c9b8c7221 */ /* 0x000fe40000010100 */
[C---:B------:R-:W-:Y:S02]  /*5190*/  FFMA.FTZ R129, R184.reuse, R129, R132 ;  /* 0x00000081b8817223 */ /* 0x040fe40000010084 */
[----:B------:R-:W-:Y:S02]  /*51a0*/  FFMA.FTZ R145, R184, R130, -R145 ;  /* 0x00000082b8917223 */ /* 0x000fe40000010891 */
[----:B------:R-:W-:-:S02]  /*51b0*/  FADD.FTZ R138, R153, R138 ;  /* 0x0000008a998a7221 */ /* 0x000fc40000010000 */
[C---:B------:R-:W-:Y:S02]  /*51c0*/  FMUL.FTZ R149, R147.reuse, -R140 ;  /* 0x8000008c93957220 */ /* 0x040fe40000410000 */
[C---:B------:R-:W-:Y:S02]  /*51d0*/  FMUL.FTZ R130, R190.reuse, -R129 ;  /* 0x80000081be827220 */ /* 0x040fe40000410000 */
[-C--:B------:R-:W-:Y:S02]  /*51e0*/  FMUL.FTZ R205, R147, -R138.reuse ;  /* 0x8000008a93cd7220 */ /* 0x080fe40000410000 */
[-C--:B------:R-:W-:Y:S02]  /*51f0*/  FMUL.FTZ R132, R190, -R145.reuse ;  /* 0x80000091be847220 */ /* 0x080fe40000410000 */
[----:B------:R-:W-:Y:S02]  /*5200*/  FFMA.FTZ R138, R144, R138, -R149 ;  /* 0x0000008a908a7223 */ /* 0x000fe40000010895 */
[----:B------:R-:W-:-:S02]  /*5210*/  FFMA.FTZ R207, R194, R145, -R130 ;  /* 0x00000091c2cf7223 */ /* 0x000fc40000010882 */
[C---:B0-----:R-:W-:Y:S02]  /*5220*/  FMUL.FTZ R149, R55.reuse, R54 ;  /* 0x0000003637957220 */ /* 0x041fe40000410000 */
[C---:B-1----:R-:W-:Y:S02]  /*5230*/  FMUL.FTZ R145, R55.reuse, R128 ;  /* 0x0000008037917220 */ /* 0x042fe40000410000 */
[----:B------:R-:W-:Y:S02]  /*5240*/  FFMA.FTZ R209, R194, R129, R132 ;  /* 0x00000081c2d17223 */ /* 0x000fe40000010084 */
[C---:B--2---:R-:W-:Y:S02]  /*5250*/  FMUL.FTZ R130, R55.reuse, R52 ;  /* 0x0000003437827220 */ /* 0x044fe40000410000 */
[----:B---3--:R-:W-:Y:S02]  /*5260*/  FMUL.FTZ R129, R55, R53 ;  /* 0x0000003537817220 */ /* 0x008fe40000410000 */
[----:B------:R-:W-:-:S02]  /*5270*/  FFMA.FTZ R128, R170, R128, R149 ;  /* 0x00000080aa807223 */ /* 0x000fc40000010095 */
[C---:B------:R-:W-:Y:S02]  /*5280*/  FFMA.FTZ R54, R170.reuse, R54, -R145 ;  /* 0x00000036aa367223 */ /* 0x040fe40000010891 */
[----:B------:R-:W-:Y:S02]  /*5290*/  FFMA.FTZ R130, R170, R53, R130 ;  /* 0x00000035aa827223 */ /* 0x000fe40000010082 */
[----:B------:R-:W-:Y:S02]  /*52a0*/  FFMA.FTZ R205, R144, R140, R205 ;  /* 0x0000008c90cd7223 */ /* 0x000fe400000100cd */
        /* <DEDUP_REMOVED lines=8> */
[----:B------:R-:W-:Y:S01]  /*5330*/  SHFL.UP PT, R55, R130, 0x8, RZ ;  /* 0x0500000082377989 */ /* 0x000fe200000e00ff */
[----:B------:R-:W-:-:S02]  /*5340*/  FADD.FTZ R128, -R142, R205 ;  /* 0x000000cd8e807221 */ /* 0x000fc40000010100 */
[----:B------:R-:W-:Y:S01]  /*5350*/  FADD.FTZ R138, R145, R138 ;  /* 0x0000008a918a7221 */ /* 0x000fe20000010000 */
[----:B------:R-:W1:Y:S01]  /*5360*/  SHFL.UP PT, R205, R177, 0x8, RZ ;  /* 0x05000000b1cd7989 */ /* 0x000e6200000e00ff */
[C---:B------:R-:W-:Y:S02]  /*5370*/  FMUL.FTZ R52, R192.reuse, -R209 ;  /* 0x800000d1c0347220 */ /* 0x040fe40000410000 */
[-C--:B------:R-:W-:Y:S01]  /*5380*/  FMUL.FTZ R54, R192, -R207.reuse ;  /* 0x800000cfc0367220 */ /* 0x080fe20000410000 */
[----:B------:R-:W2:Y:S01]  /*5390*/  SHFL.UP PT, R149, R203, 0x8, RZ ;  /* 0x05000000cb957989 */ /* 0x000ea200000e00ff */
[C---:B------:R-:W-:Y:S02]  /*53a0*/  FMUL.FTZ R129, R127.reuse, -R128 ;  /* 0x800000807f817220 */ /* 0x040fe40000410000 */
[----:B------:R-:W-:Y:S02]  /*53b0*/  FMUL.FTZ R132, R127, -R138 ;  /* 0x8000008a7f847220 */ /* 0x000fe40000410000 */
[----:B------:R-:W-:-:S02]  /*53c0*/  FFMA.FTZ R52, R154, R207, -R52 ;  /* 0x000000cf9a347223 */ /* 0x000fc40000010834 */
[C---:B------:R-:W-:Y:S02]  /*53d0*/  FFMA.FTZ R138, R133.reuse, R138, -R129 ;  /* 0x0000008a858a7223 */ /* 0x040fe40000010881 */
        /* <DEDUP_REMOVED lines=15> */
[----:B------:R-:W-:Y:S02]  /*54d0*/  FFMA.FTZ R138, R133, R54, -R52 ;  /* 0x00000036858a7223 */ /* 0x000fe40000010834 */
[----:B0-----:R-:W-:-:S02]  /*54e0*/  FMUL.FTZ R52, R130, R53 ;  /* 0x0000003582347220 */ /* 0x001fc40000410000 */
[----:B------:R-:W-:Y:S02]  /*54f0*/  FMUL.FTZ R148, R127, -R54 ;  /* 0x800000367f947220 */ /* 0x000fe40000410000 */
[C---:B-1----:R-:W-:Y:S02]  /*5500*/  FMUL.FTZ R54, R130.reuse, R205 ;  /* 0x000000cd82367220 */ /* 0x042fe40000410000 */
[----:B--2---:R-:W-:Y:S02]  /*5510*/  FMUL.FTZ R128, R130, R149 ;  /* 0x0000009582807220 */ /* 0x004fe40000410000 */
[-C--:B------:R-:W-:Y:S02]  /*5520*/  FFMA.FTZ R207, R170, R55.reuse, R52 ;  /* 0x00000037aacf7223 */ /* 0x080fe40000010034 */
[----:B------:R-:W-:Y:S02]  /*5530*/  FMUL.FTZ R55, R130, R55 ;  /* 0x0000003782377220 */ /* 0x000fe40000410000 */
[----:B------:R-:W-:Y:S01]  /*5540*/  FFMA.FTZ R54, R170, R149, -R54 ;  /* 0x00000095aa367223 */ /* 0x000fe20000010836 */
[----:B------:R-:W-:Y:S01]  /*5550*/  FSEL R207, R130, R207, !P3 ;  /* 0x000000cf82cf7208 */ /* 0x000fe20005800000 */
[----:B------:R-:W-:-:S02]  /*5560*/  FFMA.FTZ R128, R170, R205, R128 ;  /* 0x000000cdaa807223 */ /* 0x000fc40000010080 */
[----:B------:R-:W-:Y:S01]  /*5570*/  @P3 FFMA.FTZ R170, R170, R53, -R55 ;  /* 0x00000035aaaa3223 */ /* 0x000fe20000010837 */
[----:B------:R-:W-:Y:S01]  /*5580*/  HFMA2.MMA R53, -RZ, RZ, 0, 0 ;  /* 0x00000000ff357435 */ /* 0x000fe200000001ff */
[----:B------:R-:W-:Y:S01]  /*5590*/  @P3 FADD.FTZ R203, R203, R54 ;  /* 0x00000036cbcb3221 */ /* 0x000fe20000010000 */
[----:B------:R-:W-:Y:S01]  /*55a0*/  SHFL.UP PT, R130, R207, 0x10, RZ ;  /* 0x06000000cf827989 */ /* 0x000fe200000e00ff */
[----:B------:R-:W-:Y:S01]  /*55b0*/  @P3 FADD.FTZ R177, R177, R128 ;  /* 0x00000080b1b13221 */ /* 0x000fe20000010000 */
[----:B------:R-:W-:Y:S01]  /*55c0*/  ISETP.GE.AND P3, PT, R78, 0x10, PT ;  /* 0x000000104e00780c */ /* 0x000fe20003f66270 */
[----:B------:R-:W-:Y:S01]  /*55d0*/  FFMA.FTZ R132, R133, R132, R148 ;  /* 0x0000008485847223 */ /* 0x000fe20000010094 */
[----:B------:R-:W-:Y:S01]  /*55e0*/  SHFL.UP PT, R149, R203, 0x10, RZ ;  /* 0x06000000cb957989 */ /* 0x000fe200000e00ff */
[----:B------:R-:W-:Y:S01]  /*55f0*/  FMUL.FTZ R128, R96, R151 ;  /* 0x0000009760807220 */ /* 0x000fe20000410000 */
[----:B------:R-:W-:Y:S01]  /*5600*/  CS2R R54, SRZ ;  /* 0x0000000000367805 */ /* 0x000fe2000001ff00 */
[----:B------:R-:W-:Y:S01]  /*5610*/  FMUL.FTZ R52, R136, -R132 ;  /* 0x8000008488347220 */ /* 0x000fe20000410000 */
[----:B------:R-:W0:Y:S01]  /*5620*/  SHFL.UP PT, R148, R170, 0x10, RZ ;  /* 0x06000000aa947989 */ /* 0x000e2200000e00ff */
[----:B------:R-:W-:-:S02]  /*5630*/  FADD.FTZ R211, -R128, R211 ;  /* 0x000000d380d37221 */ /* 0x000fc40000010100 */
[CC--:B------:R-:W-:Y:S01]  /*5640*/  FFMA.FTZ R206, R125.reuse, R138.reuse, -R52 ;  /* 0x0000008a7dce7223 */ /* 0x0c0fe20000010834 */
[----:B------:R-:W1:Y:S01]  /*5650*/  SHFL.UP PT, R204, R177, 0x10, RZ ;  /* 0x06000000b1cc7989 */ /* 0x000e6200000e00ff */
[----:B------:R-:W-:Y:S02]  /*5660*/  FMUL.FTZ R52, R136, -R138 ;  /* 0x8000008a88347220 */ /* 0x000fe40000410000 */
[----:B------:R-:W-:Y:S02]  /*5670*/  FMUL.FTZ R138, R96, R150 ;  /* 0x00000096608a7220 */ /* 0x000fe40000410000 */
[----:B------:R-:W-:Y:S01]  /*5680*/  FFMA.FTZ R210, R125, R132, R52 ;  /* 0x000000847dd27223 */ /* 0x000fe20000010034 */
[----:B------:R-:W-:Y:S01]  /*5690*/  MOV R52, 0x3f800000 ;  /* 0x3f80000000347802 */ /* 0x000fe20000000f00 */
[----:B------:R-:W-:Y:S02]  /*56a0*/  FADD.FTZ R209, R138, R209 ;  /* 0x000000d18ad17221 */ /* 0x000fe40000010000 */
[----:B------:R-:W-:-:S02]  /*56b0*/  FMUL.FTZ R132, R126, -R211 ;  /* 0x800000d37e847220 */ /* 0x000fc40000410000 */
[-C--:B------:R-:W-:Y:S01]  /*56c0*/  FMUL.FTZ R208, R126, -R209.reuse ;  /* 0x800000d17ed07220 */ /* 0x080fe20000410000 */
[----:B------:R-:W2:Y:S01]  /*56d0*/  @!P0 LDS.128 R52, [UR5+0x1da0] ;  /* 0x001da005ff348984 */ /* 0x000ea20008000c00 */
[C---:B------:R-:W-:Y:S01]  /*56e0*/  FFMA.FTZ R213, R135.reuse, R209, -R132 ;  /* 0x000000d187d57223 */ /* 0x040fe20000010884 */
[----:B------:R-:W-:Y:S01]  /*56f0*/  ISETP.NE.AND P0, PT, R76, 0x1f, PT ;  /* 0x0000001f4c00780c */ /* 0x000fe20003f05270 */
[----:B------:R-:W-:Y:S02]  /*5700*/  FMUL.FTZ R132, R126, -R210 ;  /* 0x800000d27e847220 */ /* 0x000fe40000410000 */
[C---:B------:R-:W-:Y:S02]  /*5710*/  FFMA.FTZ R212, R135.reuse, R211, R208 ;  /* 0x000000d387d47223 */ /* 0x040fe400000100d0 */
[----:B------:R-:W-:Y:S02]  /*5720*/  FFMA.FTZ R132, R135, R206, -R132 ;  /* 0x000000ce87847223 */ /* 0x000fe40000010884 */
[----:B0-----:R-:W-:-:S02]  /*5730*/  FMUL.FTZ R205, R207, R148 ;  /* 0x00000094cfcd7220 */ /* 0x001fc40000410000 */
[----:B------:R-:W-:Y:S02]  /*5740*/  FMUL.FTZ R211, R126, -R206 ;  /* 0x800000ce7ed37220 */ /* 0x000fe40000410000 */
[C---:B------:R-:W-:Y:S02]  /*5750*/  FMUL.FTZ R209, R207.reuse, R149 ;  /* 0x00000095cfd17220 */ /* 0x040fe40000410000 */
[C---:B-1----:R-:W-:Y:S02]  /*5760*/  FMUL.FTZ R206, R207.reuse, R204 ;  /* 0x000000cccfce7220 */ /* 0x042fe40000410000 */
[C---:B------:R-:W-:Y:S02]  /*5770*/  FFMA.FTZ R208, R170.reuse, R130, R205 ;  /* 0x00000082aad07223 */ /* 0x040fe400000100cd */
[----:B------:R-:W-:Y:S02]  /*5780*/  FFMA.FTZ R204, R170, R204, R209 ;  /* 0x000000ccaacc7223 */ /* 0x000fe400000100d1 */
[----:B------:R-:W-:-:S02]  /*5790*/  FMUL.FTZ R205, R207, R130 ;  /* 0x00000082cfcd7220 */ /* 0x000fc40000410000 */
[C---:B------:R-:W-:Y:S02]  /*57a0*/  FFMA.FTZ R206, R170.reuse, R149, -R206 ;  /* 0x00000095aace7223 */ /* 0x040fe400000108ce */
        /* <DEDUP_REMOVED lines=11> */
[----:B------:R1:W3:Y:S04]  /*5860*/  SHFL.DOWN PT, R213, R132, 0x1, 0x1f ;  /* 0x08201f0084d57f89 */ /* 0x0002e800000e0000 */
[----:B------:R1:W4:Y:S04]  /*5870*/  SHFL.DOWN PT, R215, R130, 0x1, 0x1f ;  /* 0x08201f0082d77f89 */ /* 0x00032800000e0000 */
[----:B------:R1:W0:Y:S04]  /*5880*/  SHFL.DOWN PT, R209, R148, 0x1, 0x1f ;  /* 0x08201f0094d17f89 */ /* 0x00022800000e0000 */
[----:B------:R1:W0:Y:S04]  /*5890*/  SHFL.DOWN PT, R217, R149, 0x1, 0x1f ;  /* 0x08201f0095d97f89 */ /* 0x00022800000e0000 */
[----:B------:R-:W0:Y:S04]  /*58a0*/  SHFL.UP PT, R170, R170, 0x1, RZ ;  /* 0x04200000aaaa7989 */ /* 0x000e2800000e00ff */
[----:B------:R-:W0:Y:S04]  /*58b0*/  SHFL.UP PT, R203, R203, 0x1, RZ ;  /* 0x04200000cbcb7989 */ /* 0x000e2800000e00ff */
[----:B------:R-:W0:Y:S01]  /*58c0*/  SHFL.UP PT, R177, R177, 0x1, RZ ;  /* 0x04200000b1b17989 */ /* 0x000e2200000e00ff */
[----:B------:R-:W-:Y:S05]  /*58d0*/  @!P0 BRA `(.L_x_9725) ;  /* 0x000000b000008947 */ /* 0x000fea0003800000 */
[C---:B0123--:R-:W-:Y:S02]  /*58e0*/  FMUL.FTZ R207, R130.reuse, R217 ;  /* 0x000000d982cf7220 */ /* 0x04ffe40000410000 */
[----:B----4-:R-:W-:-:S02]  /*58f0*/  FMUL.FTZ R205, R130, R215 ;  /* 0x000000d782cd7220 */ /* 0x010fc40000410000 */
        /* <DEDUP_REMOVED lines=9> */
.L_x_9725:
[----:B-123--:R-:W-:Y:S05]  /*5990*/  BSYNC B0 ;  /* 0x0000000000007941 */ /* 0x00efea0003800000 */
.L_x_9724:
[----:B------:R1:W2:Y:S01]  /*59a0*/  SHFL.DOWN PT, R213, R132, 0x2, 0x1f ;  /* 0x08401f0084d57f89 */ /* 0x0002a200000e0000 */
[----:B------:R-:W-:Y:S03]  /*59b0*/  BSSY B0, `(.L_x_9726) ;  /* 0x0000010000007945 */ /* 0x000fe60003800000 */
[----:B----4-:R1:W3:Y:S04]  /*59c0*/  SHFL.DOWN PT, R215, R130, 0x2, 0x1f ;  /* 0x08401f0082d77f89 */ /* 0x0102e800000e0000 */
        /* <DEDUP_REMOVED lines=14> */
.L_x_9727:
[----:B------:R-:W-:Y:S05]  /*5ab0*/  BSYNC B0 ;  /* 0x0000000000007941 */ /* 0x000fea0003800000 */
.L_x_9726:
        /* <DEDUP_REMOVED lines=17> */
.L_x_9729:
[----:B------:R-:W-:Y:S05]  /*5bd0*/  BSYNC B0 ;  /* 0x0000000000007941 */ /* 0x000fea0003800000 */
.L_x_9728:
        /* <DEDUP_REMOVED lines=17> */
.L_x_9731:
[----:B------:R-:W-:Y:S05]  /*5cf0*/  BSYNC B0 ;  /* 0x0000000000007941 */ /* 0x000fea0003800000 */
.L_x_9730:
        /* <DEDUP_REMOVED lines=17> */
.L_x_9733:
[----:B------:R-:W-:Y:S05]  /*5e10*/  BSYNC B0 ;  /* 0x0000000000007941 */ /* 0x000fea0003800000 */
.L_x_9732:
[----:B------:R-:W-:Y:S01]  /*5e20*/  SHFL.DOWN PT, R210, R130, 0x1, 0x1f ;  /* 0x08201f0082d27f89 */ /* 0x000fe200000e0000 */
[-C--:B------:R-:W-:Y:S01]  /*5e30*/  FMUL.FTZ R205, R204, R67.reuse ;  /* 0x00000043cccd7220 */ /* 0x080fe20000410000 */
        /* <DEDUP_REMOVED lines=9> */
[----:B0-----:R-:W0:Y:S01]  /*5ed0*/  SHFL.DOWN PT, R209, R132, 0x1, 0x1f ;  /* 0x08201f0084d17f89 */ /* 0x001e2200000e0000 */
[----:B------:R-:W-:-:S03]  /*5ee0*/  ISETP.GT.AND P1, PT, R78, 0x1d, PT ;  /* 0x0000001d4e00780c */ /* 0x000fc60003f24270 */
[----:B------:R-:W4:Y:S04]  /*5ef0*/  SHFL.DOWN PT, R214, R149, 0x1, 0x1f ;  /* 0x08201f0095d67f89 */ /* 0x000f2800000e0000 */
[----:B------:R-:W3:Y:S04]  /*5f00*/  SHFL.DOWN PT, R212, R148, 0x1, 0x1f ;  /* 0x08201f0094d47f89 */ /* 0x000ee800000e0000 */
[----:B-12---:R-:W-:Y:S01]  /*5f10*/  SHFL.IDX PT, R132, R132, RZ, 0x1f ;  /* 0x00001fff84847589 */ /* 0x006fe200000e0000 */
[C---:B-----5:R-:W-:Y:S02]  /*5f20*/  @P2 FMUL.FTZ R205, R210.reuse, R207 ;  /* 0x000000cfd2cd2220 */ /* 0x060fe40000410000 */
[----:B------:R-:W-:-:S02]  /*5f30*/  @P2 FMUL.FTZ R170, R210, R208 ;  /* 0x000000d0d2aa2220 */ /* 0x000fc40000410000 */
[C---:B0-----:R-:W-:Y:S02]  /*5f40*/  @P2 FFMA.FTZ R205, R209.reuse, R208, R205 ;  /* 0x000000d0d1cd2223 */ /* 0x041fe400000100cd */
[----:B------:R-:W-:Y:S02]  /*5f50*/  @P2 FFMA.FTZ R177, R209, R207, -R170 ;  /* 0x000000cfd1b12223 */ /* 0x000fe400000108aa */
[C---:B------:R-:W-:Y:S02]  /*5f60*/  FMUL.FTZ R170, R65.reuse, R66 ;  /* 0x0000004241aa7220 */ /* 0x040fe40000410000 */
[-C--:B------:R-:W-:Y:S02]  /*5f70*/  FMUL.FTZ R65, R65, R67.reuse ;  /* 0x0000004341417220 */ /* 0x080fe40000410000 */
[----:B----4-:R-:W-:Y:S02]  /*5f80*/  @P2 FADD.FTZ R208, R214, R205 ;  /* 0x000000cdd6d02221 */ /* 0x010fe40000010000 */
[----:B---3--:R-:W-:Y:S01]  /*5f90*/  @P2 FADD.FTZ R207, R212, R177 ;  /* 0x000000b1d4cf2221 */ /* 0x008fe20000010000 */
[----:B------:R-:W-:Y:S01]  /*5fa0*/  ISETP.NE.AND P2, PT, R79, RZ, PT ;  /* 0x000000ff4f00720c */ /* 0x000fe20003f45270 */
[----:B------:R-:W-:-:S02]  /*5fb0*/  FFMA.FTZ R170, R64, R67, R170 ;  /* 0x0000004340aa7223 */ /* 0x000fc400000100aa */
[----:B------:R-:W-:Y:S02]  /*5fc0*/  FFMA.FTZ R65, R64, R66, -R65 ;  /* 0x0000004240417223 */ /* 0x000fe40000010841 */
[-C--:B------:R-:W-:Y:S02]  /*5fd0*/  FMUL.FTZ R66, R208, -R63.reuse ;  /* 0x8000003fd0427220 */ /* 0x080fe40000410000 */
[C---:B------:R-:W-:Y:S02]  /*5fe0*/  FMUL.FTZ R63, R207.reuse, -R63 ;  /* 0x8000003fcf3f7220 */ /* 0x040fe40000410000 */
[----:B------:R-:W-:Y:S02]  /*5ff0*/  FADD.FTZ R64, RZ, R170 ;  /* 0x000000aaff407221 */ /* 0x000fe40000010000 */
[----:B------:R-:W-:Y:S02]  /*6000*/  FADD.FTZ R160, R160, R65 ;  /* 0x00000041a0a07221 */ /* 0x000fe40000010000 */
[----:B------:R-:W-:-:S02]  /*6010*/  FFMA.FTZ R207, R207, R62, -R66 ;  /* 0x0000003ecfcf7223 */ /* 0x000fc40000010842 */
[----:B------:R-:W-:Y:S02]  /*6020*/  FFMA.FTZ R67, R208, R62, R63 ;  /* 0x0000003ed0437223 */ /* 0x000fe4000001003f */
[C---:B------:R-:W-:Y:S02]  /*6030*/  FMUL.FTZ R63, R126.reuse, R64 ;  /* 0x000000407e3f7220 */ /* 0x040fe40000410000 */
[-C--:B------:R-:W-:Y:S02]  /*6040*/  FMUL.FTZ R65, R126, R160.reuse ;  /* 0x000000a07e417220 */ /* 0x080fe40000410000 */
[----:B------:R-:W-:Y:S02]  /*6050*/  FADD.FTZ R62, R162, R207 ;  /* 0x000000cfa23e7221 */ /* 0x000fe40000010000 */
[----:B------:R-:W-:Y:S02]  /*6060*/  FADD.FTZ R66, -R156, R67 ;  /* 0x000000439c427221 */ /* 0x000fe40000010100 */
[----:B------:R-:W-:-:S02]  /*6070*/  FFMA.FTZ R156, R135, R160, -R63 ;  /* 0x000000a0879c7223 */ /* 0x000fc4000001083f */
[----:B------:R-:W-:Y:S02]  /*6080*/  FFMA.FTZ R63, R135, R64, R65 ;  /* 0x00000040873f7223 */ /* 0x000fe40000010041 */
[C---:B------:R-:W-:Y:S02]  /*6090*/  FMUL.FTZ R67, R131.reuse, -R62 ;  /* 0x8000003e83437220 */ /* 0x040fe40000410000 */
[-C--:B------:R-:W-:Y:S02]  /*60a0*/  FMUL.FTZ R65, R131, -R66.reuse ;  /* 0x8000004283417220 */ /* 0x080fe40000410000 */
[----:B------:R-:W-:Y:S02]  /*60b0*/  FADD.FTZ R159, R159, R156 ;  /* 0x0000009c9f9f7221 */ /* 0x000fe40000010000 */
[----:B------:R-:W-:Y:S02]  /*60c0*/  FADD.FTZ R63, RZ, R63 ;  /* 0x0000003fff3f7221 */ /* 0x000fe40000010000 */
[----:B------:R-:W-:-:S02]  /*60d0*/  FFMA.FTZ R67, R137, R66, R67 ;  /* 0x0000004289437223 */ /* 0x000fc40000010043 */
[----:B------:R-:W-:Y:S02]  /*60e0*/  FFMA.FTZ R204, R137, R62, -R65 ;  /* 0x0000003e89cc7223 */ /* 0x000fe40000010841 */
[C---:B------:R-:W-:Y:S02]  /*60f0*/  FMUL.FTZ R170, R136.reuse, R159 ;  /* 0x0000009f88aa7220 */ /* 0x040fe40000410000 */
        /* <DEDUP_REMOVED lines=76> */
[C---:B------:R-:W-:Y:S02]  /*65c0*/  FFMA.FTZ R203, R181.reuse, R185, -R204 ;  /* 0x000000b9b5cb7223 */ /* 0x040fe400000108cc */
        /* <DEDUP_REMOVED lines=47> */
[CC--:B------:R-:W-:Y:S02]  /*68c0*/  FMUL.FTZ R155, R147.reuse, -R152.reuse ;  /* 0x80000098939b7220 */ /* 0x0c0fe40000410000 */
[----:B------:R-:W-:Y:S02]  /*68d0*/  FMUL.FTZ R147, R147, -R153 ;  /* 0x8000009993937220 */ /* 0x000fe40000410000 */
[----:B------:R-:W-:Y:S02]  /*68e0*/  FFMA.FTZ R154, R146, R193, -R154 ;  /* 0x000000c1929a7223 */ /* 0x000fe4000001089a */
[----:B------:R-:W-:Y:S02]  /*68f0*/  FADD.FTZ R146, RZ, R192 ;  /* 0x000000c0ff927221 */ /* 0x000fe40000010000 */
[C---:B------:R-:W-:Y:S02]  /*6900*/  FFMA.FTZ R192, R144.reuse, R153, -R155 ;  /* 0x0000009990c07223 */ /* 0x040fe4000001089b */
[----:B------:R-:W-:-:S02]  /*6910*/  FFMA.FTZ R155, R144, R152, R147 ;  /* 0x00000098909b7223 */ /* 0x000fc40000010093 */
[----:B------:R-:W-:Y:S02]  /*6920*/  FADD.FTZ R154, R115, R154 ;  /* 0x0000009a739a7221 */ /* 0x000fe40000010000 */
[----:B------:R-:W-:Y:S02]  /*6930*/  FADD.FTZ R142, -R142, R155 ;  /* 0x0000009b8e8e7221 */ /* 0x000fe40000010100 */
[----:B------:R-:W-:Y:S02]  /*6940*/  FADD.FTZ R144, R145, R192 ;  /* 0x000000c091907221 */ /* 0x000fe40000010000 */
[C---:B------:R-:W-:Y:S01]  /*6950*/  FMUL.FTZ R147, R143.reuse, R146 ;  /* 0x000000928f937220 */ /* 0x040fe20000410000 */
[----:B------:R0:W1:Y:S01]  /*6960*/  SHFL.IDX PT, R145, R130, RZ, 0x1f ;  /* 0x00001fff82917589 */ /* 0x00006200000e0000 */
[----:B------:R-:W-:Y:S02]  /*6970*/  FMUL.FTZ R143, R143, R154 ;  /* 0x0000009a8f8f7220 */ /* 0x000fe40000410000 */
[----:B------:R-:W-:-:S02]  /*6980*/  FMUL.FTZ R155, R127, -R142 ;  /* 0x8000008e7f9b7220 */ /* 0x000fc40000410000 */
[----:B------:R-:W-:Y:S02]  /*6990*/  FMUL.FTZ R192, R127, -R144 ;  /* 0x800000907fc07220 */ /* 0x000fe40000410000 */
[C---:B------:R-:W-:Y:S02]  /*69a0*/  FFMA.FTZ R147, R141.reuse, R154, -R147 ;  /* 0x0000009a8d937223 */ /* 0x040fe40000010893 */
[----:B------:R-:W-:Y:S02]  /*69b0*/  FFMA.FTZ R143, R141, R146, R143 ;  /* 0x000000928d8f7223 */ /* 0x000fe4000001008f */
[C---:B------:R-:W-:Y:S02]  /*69c0*/  FFMA.FTZ R194, R133.reuse, R144, -R155 ;  /* 0x0000009085c27223 */ /* 0x040fe4000001089b */
[----:B------:R-:W-:Y:S02]  /*69d0*/  FFMA.FTZ R133, R133, R142, R192 ;  /* 0x0000008e85857223 */ /* 0x000fe400000100c0 */
[----:B------:R-:W-:-:S02]  /*69e0*/  FADD.FTZ R141, R114, R147 ;  /* 0x00000093728d7221 */ /* 0x000fc40000010000 */
[----:B------:R-:W-:Y:S02]  /*69f0*/  FADD.FTZ R127, RZ, R143 ;  /* 0x0000008fff7f7221 */ /* 0x000fe40000010000 */
[----:B------:R-:W-:Y:S02]  /*6a00*/  FADD.FTZ R129, R129, R194 ;  /* 0x000000c281817221 */ /* 0x000fe40000010000 */
[----:B------:R-:W-:Y:S02]  /*6a10*/  FADD.FTZ R140, -R140, R133 ;  /* 0x000000858c8c7221 */ /* 0x000fe40000010100 */
[C---:B------:R-:W-:Y:S02]  /*6a20*/  FMUL.FTZ R192, R134.reuse, R141 ;  /* 0x0000008d86c07220 */ /* 0x040fe40000410000 */
[----:B------:R-:W-:Y:S02]  /*6a30*/  FMUL.FTZ R134, R134, R127 ;  /* 0x0000007f86867220 */ /* 0x000fe40000410000 */
[----:B------:R-:W-:-:S02]  /*6a40*/  FMUL.FTZ R133, R136, -R129 ;  /* 0x8000008188857220 */ /* 0x000fc40000410000 */
[-C--:B------:R-:W-:Y:S02]  /*6a50*/  FMUL.FTZ R136, R136, -R140.reuse ;  /* 0x8000008c88887220 */ /* 0x080fe40000410000 */
[C---:B0-----:R-:W-:Y:S02]  /*6a60*/  FFMA.FTZ R130, R139.reuse, R127, R192 ;  /* 0x0000007f8b827223 */ /* 0x041fe400000100c0 */
[----:B------:R-:W-:Y:S02]  /*6a70*/  FFMA.FTZ R134, R139, R141, -R134 ;  /* 0x0000008d8b867223 */ /* 0x000fe40000010886 */
[C---:B------:R-:W-:Y:S02]  /*6a80*/  FFMA.FTZ R143, R125.reuse, R140, R133 ;  /* 0x0000008c7d8f7223 */ /* 0x040fe40000010085 */
[----:B------:R-:W-:Y:S02]  /*6a90*/  FFMA.FTZ R139, R125, R129, -R136 ;  /* 0x000000817d8b7223 */ /* 0x000fe40000010888 */
[----:B------:R-:W-:-:S02]  /*6aa0*/  FADD.FTZ R130, RZ, R130 ;  /* 0x00000082ff827221 */ /* 0x000fc40000010000 */
[----:B------:R-:W-:Y:S02]  /*6ab0*/  FADD.FTZ R134, R113, R134 ;  /* 0x0000008671867221 */ /* 0x000fe40000010000 */
[----:B------:R-:W-:Y:S02]  /*6ac0*/  FADD.FTZ R125, -R128, R143 ;  /* 0x0000008f807d7221 */ /* 0x000fe40000010100 */
[----:B------:R-:W-:Y:S02]  /*6ad0*/  FADD.FTZ R138, R138, R139 ;  /* 0x0000008b8a8a7221 */ /* 0x000fe40000010000 */
[C---:B------:R-:W-:Y:S02]  /*6ae0*/  FMUL.FTZ R133, R131.reuse, R130 ;  /* 0x0000008283857220 */ /* 0x040fe40000410000 */
[----:B------:R-:W-:Y:S02]  /*6af0*/  FMUL.FTZ R131, R131, R134 ;  /* 0x0000008683837220 */ /* 0x000fe40000410000 */
[----:B------:R-:W-:-:S02]  /*6b00*/  FMUL.FTZ R128, R126, -R125 ;  /* 0x8000007d7e807220 */ /* 0x000fc40000410000 */
[----:B------:R-:W-:Y:S02]  /*6b10*/  FMUL.FTZ R136, R126, -R138 ;  /* 0x8000008a7e887220 */ /* 0x000fe40000410000 */
[----:B-1----:R-:W-:Y:S02]  /*6b20*/  FMUL.FTZ R126, R145, R54 ;  /* 0x00000036917e7220 */ /* 0x002fe40000410000 */
[C---:B------:R-:W-:Y:S02]  /*6b30*/  FFMA.FTZ R133, R137.reuse, R134, -R133 ;  /* 0x0000008689857223 */ /* 0x040fe40000010885 */
[----:B------:R-:W-:Y:S02]  /*6b40*/  FFMA.FTZ R137, R137, R130, R131 ;  /* 0x0000008289897223 */ /* 0x000fe40000010083 */
[----:B------:R-:W-:Y:S02]  /*6b50*/  FFMA.FTZ R139, R135, R138, -R128 ;  /* 0x0000008a878b7223 */ /* 0x000fe40000010880 */
[----:B------:R-:W-:-:S02]  /*6b60*/  FMUL.FTZ R131, R145, R55 ;  /* 0x0000003791837220 */ /* 0x000fc40000410000 */
[----:B------:R-:W-:Y:S02]  /*6b70*/  FFMA.FTZ R128, R135, R125, R136 ;  /* 0x0000007d87807223 */ /* 0x000fe40000010088 */
[C---:B------:R-:W-:Y:S02]  /*6b80*/  FFMA.FTZ R55, R132.reuse, R55, R126 ;  /* 0x0000003784377223 */ /* 0x040fe4000001007e */
[----:B------:R-:W-:Y:S02]  /*6b90*/  FFMA.FTZ R126, R95, R160, RZ ;  /* 0x000000a05f7e7223 */ /* 0x000fe400000100ff */
[----:B------:R-:W-:Y:S02]  /*6ba0*/  FADD.FTZ R128, -R151, R128 ;  /* 0x0000008097807221 */ /* 0x000fe40000010100 */
[----:B------:R-:W-:Y:S02]  /*6bb0*/  FFMA.FTZ R54, R132, R54, -R131 ;  /* 0x0000003684367223 */ /* 0x000fe40000010883 */
[----:B------:R-:W-:-:S02]  /*6bc0*/  FADD.FTZ R150, R150, R139 ;  /* 0x0000008b96967221 */ /* 0x000fc40000010000 */
[C---:B------:R-:W-:Y:S02]  /*6bd0*/  FMUL.FTZ R131, R145.reuse, R53 ;  /* 0x0000003591837220 */ /* 0x040fe40000410000 */
[----:B------:R-:W-:Y:S02]  /*6be0*/  FFMA.FTZ R139, R96, R159, R126 ;  /* 0x0000009f608b7223 */ /* 0x000fe4000001007e */
[----:B------:R-:W-:Y:S02]  /*6bf0*/  FMUL.FTZ R145, R145, R52 ;  /* 0x0000003491917220 */ /* 0x000fe40000410000 */
[----:B------:R-:W-:Y:S02]  /*6c00*/  FMUL.FTZ R126, R138, R68 ;  /* 0x000000448a7e7220 */ /* 0x000fe40000410000 */
[----:B------:R-:W-:Y:S02]  /*6c10*/  FMUL.FTZ R135, R128, R71 ;  /* 0x0000004780877220 */ /* 0x000fe40000410000 */
[----:B------:R-:W-:-:S02]  /*6c20*/  FFMA.FTZ R52, R132, R52, -R131 ;  /* 0x0000003484347223 */ /* 0x000fc40000010883 */
[-C--:B------:R-:W-:Y:S02]  /*6c30*/  FFMA.FTZ R159, R49, -R68.reuse, R159 ;  /* 0x80000044319f7223 */ /* 0x080fe4000001009f */
[----:B------:R-:W-:Y:S02]  /*6c40*/  FMUL.FTZ R192, R125, R68 ;  /* 0x000000447dc07220 */ /* 0x000fe40000410000 */
[----:B------:R-:W-:Y:S02]  /*6c50*/  FMUL.FTZ R143, R63, R126 ;  /* 0x0000007e3f8f7220 */ /* 0x000fe40000410000 */
[----:B------:R-:W-:Y:S02]  /*6c60*/  FFMA.FTZ R53, R132, R53, R145 ;  /* 0x0000003584357223 */ /* 0x000fe40000010091 */
[-C--:B------:R-:W-:Y:S02]  /*6c70*/  FFMA.FTZ R160, R48, -R71.reuse, R160 ;  /* 0x8000004730a07223 */ /* 0x080fe400000100a0 */
[----:B------:R-:W-:-:S02]  /*6c80*/  FMUL.FTZ R131, R150, R71 ;  /* 0x0000004796837220 */ /* 0x000fc40000410000 */
[C---:B------:R-:W-:Y:S02]  /*6c90*/  FMUL.FTZ R132, R64.reuse, R135 ;  /* 0x0000008740847220 */ /* 0x040fe40000410000 */
[-C--:B------:R-:W-:Y:S02]  /*6ca0*/  FFMA.FTZ R143, R159, R192.reuse, -R143 ;  /* 0x000000c09f8f7223 */ /* 0x080fe4000001088f */
[----:B------:R-:W-:Y:S02]  /*6cb0*/  FMUL.FTZ R136, R64, R131 ;  /* 0x0000008340887220 */ /* 0x000fe40000410000 */
[----:B------:R-:W-:Y:S02]  /*6cc0*/  FMUL.FTZ R192, R63, R192 ;  /* 0x000000c03fc07220 */ /* 0x000fe40000410000 */
[----:B------:R-:W-:Y:S02]  /*6cd0*/  FFMA.FTZ R132, R131, R160, R132 ;  /* 0x000000a083847223 */ /* 0x000fe40000010084 */
[----:B------:R-:W-:-:S02]  /*6ce0*/  FFMA.FTZ R145, R97, R166, R139 ;  /* 0x000000a661917223 */ /* 0x000fc4000001008b */
[----:B------:R-:W-:Y:S02]  /*6cf0*/  FFMA.FTZ R136, R160, R135, -R136 ;  /* 0x00000087a0887223 */ /* 0x000fe40000010888 */
[----:B------:R-:W-:Y:S02]  /*6d00*/  FFMA.FTZ R139, R126, R159, R192 ;  /* 0x0000009f7e8b7223 */ /* 0x000fe400000100c0 */
[----:B------:R-:W-:Y:S02]  /*6d10*/  FADD.FTZ R132, RZ, R132 ;  /* 0x00000084ff847221 */ /* 0x000fe40000010000 */
[----:B------:R-:W-:Y:S02]  /*6d20*/  FADD.FTZ R136, RZ, R136 ;  /* 0x00000088ff887221 */ /* 0x000fe40000010000 */
[----:B------:R-:W-:Y:S02]  /*6d30*/  FADD.FTZ R139, R132, R139 ;  /* 0x0000008b848b7221 */ /* 0x000fe40000010000 */
[----:B------:R-:W-:-:S02]  /*6d40*/  FFMA.FTZ R132, R95, -R64, RZ ;  /* 0x800000405f847223 */ /* 0x000fc400000100ff */
[-C--:B------:R-:W-:Y:S02]  /*6d50*/  FMUL.FTZ R135, R129, R69.reuse ;  /* 0x0000004581877220 */ /* 0x080fe40000410000 */
[----:B------:R-:W-:Y:S02]  /*6d60*/  FADD.FTZ R143, R136, R143 ;  /* 0x0000008f888f7221 */ /* 0x000fe40000010000 */
[----:B------:R-:W-:Y:S02]  /*6d70*/  FMUL.FTZ R147, R140, R69 ;  /* 0x000000458c937220 */ /* 0x000fe40000410000 */
[----:B------:R-:W-:Y:S02]  /*6d80*/  FFMA.FTZ R136, R96, -R63, R132 ;  /* 0x8000003f60887223 */ /* 0x000fe40000010084 */
[----:B------:R-:W-:Y:S02]  /*6d90*/  FMUL.FTZ R132, R144, R0 ;  /* 0x0000000090847220 */ /* 0x000fe40000410000 */
[----:B------:R-:W-:-:S02]  /*6da0*/  FFMA.FTZ R166, R50, -R69, R166 ;  /* 0x8000004532a67223 */ /* 0x000fc400000100a6 */
[C---:B------:R-:W-:Y:S02]  /*6db0*/  FMUL.FTZ R155, R158.reuse, R135 ;  /* 0x000000879e9b7220 */ /* 0x040fe40000410000 */
[----:B------:R-:W-:Y:S02]  /*6dc0*/  FMUL.FTZ R151, R158, R147 ;  /* 0x000000939e977220 */ /* 0x000fe40000410000 */
[----:B------:R-:W-:Y:S02]  /*6dd0*/  FFMA.FTZ R200, R98, R163, R145 ;  /* 0x000000a362c87223 */ /* 0x000fe40000010091 */
[-C--:B------:R-:W-:Y:S02]  /*6de0*/  FFMA.FTZ R163, R51, -R0.reuse, R163 ;  /* 0x8000000033a37223 */ /* 0x080fe400000100a3 */
[----:B------:R-:W-:Y:S02]  /*6df0*/  FMUL.FTZ R202, R142, R0 ;  /* 0x000000008eca7220 */ /* 0x000fe40000410000 */
[----:B------:R-:W-:-:S02]  /*6e00*/  FMUL.FTZ R145, R67, R132 ;  /* 0x0000008443917220 */ /* 0x000fc40000410000 */
[----:B------:R-:W-:Y:S02]  /*6e10*/  FFMA.FTZ R194, R166, R147, -R155 ;  /* 0x00000093a6c27223 */ /* 0x000fe4000001089b */
[----:B------:R-:W-:Y:S02]  /*6e20*/  FFMA.FTZ R192, R135, R166, R151 ;  /* 0x000000a687c07223 */ /* 0x000fe40000010097 */
[----:B------:R-:W-:Y:S02]  /*6e30*/  FFMA.FTZ R147, R99, R169, R200 ;  /* 0x000000a963937223 */ /* 0x000fe400000100c8 */
[-C--:B------:R-:W-:Y:S02]  /*6e40*/  FFMA.FTZ R200, R163, R202.reuse, -R145 ;  /* 0x000000caa3c87223 */ /* 0x080fe40000010891 */
[----:B------:R-:W-:Y:S02]  /*6e50*/  FMUL.FTZ R202, R67, R202 ;  /* 0x000000ca43ca7220 */ /* 0x000fe40000410000 */
[----:B------:R-:W-:-:S02]  /*6e60*/  FMUL.FTZ R204, R152, R75 ;  /* 0x0000004b98cc7220 */ /* 0x000fc40000410000 */
[----:B------:R-:W-:Y:S02]  /*6e70*/  FADD.FTZ R192, R139, R192 ;  /* 0x000000c08bc07221 */ /* 0x000fe40000010000 */
[----:B------:R-:W-:Y:S02]  /*6e80*/  FFMA.FTZ R139, R97, -R158, R136 ;  /* 0x8000009e618b7223 */ /* 0x000fe40000010088 */
[----:B------:R-:W-:Y:S02]  /*6e90*/  FFMA.FTZ R145, R132, R163, R202 ;  /* 0x000000a384917223 */ /* 0x000fe400000100ca */
[-C--:B------:R-:W-:Y:S02]  /*6ea0*/  FMUL.FTZ R136, R153, R75.reuse ;  /* 0x0000004b99887220 */ /* 0x080fe40000410000 */
[----:B------:R-:W-:Y:S02]  /*6eb0*/  FFMA.FTZ R169, R44, -R75, R169 ;  /* 0x8000004b2ca97223 */ /* 0x000fe400000100a9 */
[----:B------:R-:W-:-:S02]  /*6ec0*/  FMUL.FTZ R151, R157, R204 ;  /* 0x000000cc9d977220 */ /* 0x000fc40000410000 */
[----:B------:R-:W-:Y:S02]  /*6ed0*/  FADD.FTZ R143, R143, R194 ;  /* 0x000000c28f8f7221 */ /* 0x000fe40000010000 */
[----:B------:R-:W-:Y:S02]  /*6ee0*/  FFMA.FTZ R194, R98, -R67, R139 ;  /* 0x8000004362c27223 */ /* 0x000fe4000001008b */
[----:B------:R-:W-:Y:S02]  /*6ef0*/  FADD.FTZ R145, R192, R145 ;  /* 0x00000091c0917221 */ /* 0x000fe40000010000 */
[----:B------:R-:W-:Y:S02]  /*6f00*/  FFMA.FTZ R192, R136, R169, R151 ;  /* 0x000000a988c07223 */ /* 0x000fe40000010097 */
[----:B------:R-:W-:Y:S02]  /*6f10*/  FFMA.FTZ R194, R99, -R157, R194 ;  /* 0x8000009d63c27223 */ /* 0x000fe400000100c2 */
[----:B------:R-:W-:-:S02]  /*6f20*/  FADD.FTZ R145, R145, R192 ;  /* 0x000000c091917221 */ /* 0x000fc40000010000 */
[C---:B------:R-:W-:Y:S02]  /*6f30*/  FFMA.FTZ R147, R100.reuse, R175, R147 ;  /* 0x000000af64937223 */ /* 0x040fe40000010093 */
[----:B------:R-:W-:Y:S02]  /*6f40*/  FMUL.FTZ R192, R189, R72 ;  /* 0x00000048bdc07220 */ /* 0x000fe40000410000 */
[----:B------:R-:W-:Y:S02]  /*6f50*/  FFMA.FTZ R194, R100, -R167, R194 ;  /* 0x800000a764c27223 */ /* 0x000fe400000100c2 */
[----:B------:R-:W-:Y:S02]  /*6f60*/  FFMA.FTZ R151, R101, R180, R147 ;  /* 0x000000b465977223 */ /* 0x000fe40000010093 */
[-C--:B------:R-:W-:Y:S02]  /*6f70*/  FFMA.FTZ R175, R45, -R72.reuse, R175 ;  /* 0x800000482daf7223 */ /* 0x080fe400000100af */
[----:B------:R-:W-:-:S02]  /*6f80*/  FMUL.FTZ R202, R191, R72 ;  /* 0x00000048bfca7220 */ /* 0x000fc40000410000 */
[----:B------:R-:W-:Y:S02]  /*6f90*/  FMUL.FTZ R147, R167, R192 ;  /* 0x000000c0a7937220 */ /* 0x000fe40000410000 */
[----:B------:R-:W-:Y:S02]  /*6fa0*/  FMUL.FTZ R155, R157, R136 ;  /* 0x000000889d9b7220 */ /* 0x000fe40000410000 */
[----:B------:R-:W-:Y:S02]  /*6fb0*/  FFMA.FTZ R194, R101, -R170, R194 ;  /* 0x800000aa65c27223 */ /* 0x000fe400000100c2 */
[----:B------:R-:W-:Y:S02]  /*6fc0*/  FADD.FTZ R143, R143, R200 ;  /* 0x000000c88f8f7221 */ /* 0x000fe40000010000 */
[-C--:B------:R-:W-:Y:S02]  /*6fd0*/  FMUL.FTZ R139, R188, R73.reuse ;  /* 0x00000049bc8b7220 */ /* 0x080fe40000410000 */
[----:B------:R-:W-:-:S02]  /*6fe0*/  FFMA.FTZ R200, R46, -R73, R180 ;  /* 0x800000492ec87223 */ /* 0x000fc400000100b4 */
[----:B------:R-:W-:Y:S02]  /*6ff0*/  FFMA.FTZ R180, R175, R202, -R147 ;  /* 0x000000caafb47223 */ /* 0x000fe40000010893 */
[----:B------:R-:W-:Y:S02]  /*7000*/  FFMA.FTZ R204, R169, R204, -R155 ;  /* 0x000000cca9cc7223 */ /* 0x000fe4000001089b */
[----:B------:R-:W-:Y:S02]  /*7010*/  FFMA.FTZ R147, R102, -R177, R194 ;  /* 0x800000b166937223 */ /* 0x000fe400000100c2 */
[----:B------:R-:W-:Y:S02]  /*7020*/  FMUL.FTZ R155, R184, R73 ;  /* 0x00000049b89b7220 */ /* 0x000fe40000410000 */
[----:B------:R-:W-:Y:S02]  /*7030*/  FMUL.FTZ R197, R170, R139 ;  /* 0x0000008baac57220 */ /* 0x000fe40000410000 */
[----:B------:R-:W-:-:S02]  /*7040*/  FMUL.FTZ R202, R167, R202 ;  /* 0x000000caa7ca7220 */ /* 0x000fc40000410000 */
[----:B------:R-:W-:Y:S02]  /*7050*/  FADD.FTZ R143, R143, R204 ;  /* 0x000000cc8f8f7221 */ /* 0x000fe40000010000 */
[----:B------:R-:W-:Y:S02]  /*7060*/  FFMA.FTZ R147, R103, -R182, R147 ;  /* 0x800000b667937223 */ /* 0x000fe40000010093 */
[-C--:B------:R-:W-:Y:S02]  /*7070*/  FFMA.FTZ R204, R200, R155.reuse, -R197 ;  /* 0x0000009bc8cc7223 */ /* 0x080fe400000108c5 */
[----:B------:R-:W-:Y:S02]  /*7080*/  FMUL.FTZ R155, R170, R155 ;  /* 0x0000009baa9b7220 */ /* 0x000fe40000410000 */
[----:B------:R-:W-:Y:S02]  /*7090*/  FFMA.FTZ R202, R192, R175, R202 ;  /* 0x000000afc0ca7223 */ /* 0x000fe400000100ca */
[----:B------:R-:W-:-:S02]  /*70a0*/  FADD.FTZ R143, R143, R180 ;  /* 0x000000b48f8f7221 */ /* 0x000fc40000010000 */
[----:B------:R-:W-:Y:S02]  /*70b0*/  FFMA.FTZ R147, R104, -R187, R147 ;  /* 0x800000bb68937223 */ /* 0x000fe40000010093 */
[----:B------:R-:W-:Y:S02]  /*70c0*/  FMUL.FTZ R180, R181, R70 ;  /* 0x00000046b5b47220 */ /* 0x000fe40000410000 */
[----:B------:R-:W-:Y:S02]  /*70d0*/  FFMA.FTZ R151, R102, R185, R151 ;  /* 0x000000b966977223 */ /* 0x000fe40000010097 */
[----:B------:R-:W-:Y:S02]  /*70e0*/  FFMA.FTZ R194, R139, R200, R155 ;  /* 0x000000c88bc27223 */ /* 0x000fe4000001009b */
[----:B------:R-:W-:Y:S02]  /*70f0*/  FADD.FTZ R145, R145, R202 ;  /* 0x000000ca91917221 */ /* 0x000fe40000010000 */
[----:B------:R-:W-:-:S02]  /*7100*/  FFMA.FTZ R155, R105, -R190, R147 ;  /* 0x800000be699b7223 */ /* 0x000fc40000010093 */
[-C--:B------:R-:W-:Y:S02]  /*7110*/  FFMA.FTZ R185, R47, -R70.reuse, R185 ;  /* 0x800000462fb97223 */ /* 0x080fe400000100b9 */
[----:B------:R-:W-:Y:S02]  /*7120*/  FMUL.FTZ R202, R183, R70 ;  /* 0x00000046b7ca7220 */ /* 0x000fe40000410000 */
[----:B------:R-:W-:Y:S02]  /*7130*/  FMUL.FTZ R147, R177, R180 ;  /* 0x000000b4b1937220 */ /* 0x000fe40000410000 */
[----:B------:R-:W-:Y:S02]  /*7140*/  FFMA.FTZ R151, R103, R186, R151 ;  /* 0x000000ba67977223 */ /* 0x000fe40000010097 */
[----:B------:R-:W-:Y:S02]  /*7150*/  FMUL.FTZ R197, R61, R168 ;  /* 0x000000a83dc57220 */ /* 0x000fe40000410000 */
[----:B------:R-:W-:-:S02]  /*7160*/  FADD.FTZ R145, R145, R194 ;  /* 0x000000c291917221 */ /* 0x000fc40000010000 */
[----:B------:R-:W-:Y:S02]  /*7170*/  FADD.FTZ R143, R143, R204 ;  /* 0x000000cc8f8f7221 */ /* 0x000fe40000010000 */
[----:B------:R-:W-:Y:S02]  /*7180*/  FMUL.FTZ R194, R168, R90 ;  /* 0x0000005aa8c27220 */ /* 0x000fe40000410000 */
[----:B------:R-:W-:Y:S02]  /*7190*/  FFMA.FTZ R204, R185, R202, -R147 ;  /* 0x000000cab9cc7223 */ /* 0x000fe40000010893 */
[----:B------:R-:W-:Y:S02]  /*71a0*/  FFMA.FTZ R151, R104, R196, R151 ;  /* 0x000000c468977223 */ /* 0x000fe40000010097 */
[----:B------:R-:W-:Y:S02]  /*71b0*/  FMUL.FTZ R208, R173, R90 ;  /* 0x0000005aadd07220 */ /* 0x000fe40000410000 */
[----:B------:R-:W-:-:S02]  /*71c0*/  FMUL.FTZ R202, R177, R202 ;  /* 0x000000cab1ca7220 */ /* 0x000fc40000410000 */
[----:B------:R-:W-:Y:S02]  /*71d0*/  FFMA.FTZ R206, R60, R173, -R197 ;  /* 0x000000ad3cce7223 */ /* 0x000fe400000108c5 */
[----:B------:R-:W-:Y:S02]  /*71e0*/  FADD.FTZ R201, -R116, R193 ;  /* 0x000000c174c97221 */ /* 0x000fe40000010100 */
[----:B------:R-:W-:Y:S02]  /*71f0*/  FMUL.FTZ R147, R195, R194 ;  /* 0x000000c2c3937220 */ /* 0x000fe40000410000 */
[----:B------:R-:W-:Y:S02]  /*7200*/  FFMA.FTZ R151, R105, R198, R151 ;  /* 0x000000c669977223 */ /* 0x000fe40000010097 */
[----:B------:R-:W-:Y:S02]  /*7210*/  FFMA.FTZ R155, R106, -R195, R155 ;  /* 0x800000c36a9b7223 */ /* 0x000fe4000001009b */
[----:B------:R-:W-:-:S02]  /*7220*/  FFMA.FTZ R202, R180, R185, R202 ;  /* 0x000000b9b4ca7223 */ /* 0x000fc400000100ca */
[C---:B------:R-:W-:Y:S02]  /*7230*/  FMUL.FTZ R212, R195.reuse, R206 ;  /* 0x000000cec3d47220 */ /* 0x040fe40000410000 */
[-C--:B------:R-:W-:Y:S02]  /*7240*/  FMUL.FTZ R203, R195, R208.reuse ;  /* 0x000000d0c3cb7220 */ /* 0x080fe40000410000 */
[----:B------:R-:W-:Y:S02]  /*7250*/  FADD.FTZ R195, R143, R204 ;  /* 0x000000cc8fc37221 */ /* 0x000fe40000010000 */
[----:B------:R-:W-:Y:S01]  /*7260*/  FMUL.FTZ R143, R178, R87 ;  /* 0x00000057b28f7220 */ /* 0x000fe20000410000 */
[----:B------:R-:W0:Y:S01]  /*7270*/  SHFL.IDX PT, R204, R149, RZ, 0x1f ;  /* 0x00001fff95cc7589 */ /* 0x000e2200000e0000 */
[----:B------:R-:W-:Y:S02]  /*7280*/  FFMA.FTZ R214, R201, R208, -R147 ;  /* 0x000000d0c9d67223 */ /* 0x000fe40000010893 */
[----:B------:R-:W-:-:S02]  /*7290*/  FFMA.FTZ R199, R106, R193, R151 ;  /* 0x000000c16ac77223 */ /* 0x000fc40000010097 */
[----:B------:R-:W-:Y:S01]  /*72a0*/  FADD.FTZ R147, R145, R202 ;  /* 0x000000ca91937221 */ /* 0x000fe20000010000 */
[----:B------:R1:W2:Y:S01]  /*72b0*/  SHFL.IDX PT, R193, R148, RZ, 0x1f ;  /* 0x00001fff94c17589 */ /* 0x0002a200000e0000 */
[-C--:B------:R-:W-:Y:S02]  /*72c0*/  FFMA.FTZ R202, R40, -R87.reuse, R186 ;  /* 0x8000005728ca7223 */ /* 0x080fe400000100ba */
[-C--:B------:R-:W-:Y:S02]  /*72d0*/  FFMA.FTZ R151, R41, -R88.reuse, R196 ;  /* 0x8000005829977223 */ /* 0x080fe400000100c4 */
[----:B------:R-:W-:Y:S02]  /*72e0*/  FMUL.FTZ R145, R176, R87 ;  /* 0x00000057b0917220 */ /* 0x000fe40000410000 */
[----:B------:R-:W-:Y:S02]  /*72f0*/  FMUL.FTZ R196, R182, R143 ;  /* 0x0000008fb6c47220 */ /* 0x000fe40000410000 */
[----:B------:R-:W-:-:S02]  /*7300*/  FMUL.FTZ R186, R171, R88 ;  /* 0x00000058abba7220 */ /* 0x000fc40000410000 */
[----:B------:R-:W-:Y:S02]  /*7310*/  FMUL.FTZ R206, R179, R88 ;  /* 0x00000058b3ce7220 */ /* 0x000fe40000410000 */
[-C--:B------:R-:W-:Y:S02]  /*7320*/  FFMA.FTZ R196, R202, R145.reuse, -R196 ;  /* 0x00000091cac47223 */ /* 0x080fe400000108c4 */
[----:B-1----:R-:W-:Y:S02]  /*7330*/  FMUL.FTZ R148, R182, R145 ;  /* 0x00000091b6947220 */ /* 0x002fe40000410000 */
[----:B------:R-:W-:Y:S02]  /*7340*/  FMUL.FTZ R149, R187, R186 ;  /* 0x000000babb957220 */ /* 0x000fe40000410000 */
[----:B------:R-:W-:Y:S02]  /*7350*/  FMUL.FTZ R145, R174, R89 ;  /* 0x00000059ae917220 */ /* 0x000fe40000410000 */
[----:B------:R-:W-:-:S02]  /*7360*/  FFMA.FTZ R208, R151, R206, -R149 ;  /* 0x000000ce97d07223 */ /* 0x000fc40000010895 */
[----:B------:R-:W-:Y:S02]  /*7370*/  FADD.FTZ R198, -R117, R198 ;  /* 0x000000c675c67221 */ /* 0x000fe40000010100 */
[----:B------:R-:W-:Y:S02]  /*7380*/  FMUL.FTZ R197, R172, R89 ;  /* 0x00000059acc57220 */ /* 0x000fe40000410000 */
[----:B------:R-:W-:Y:S02]  /*7390*/  FMUL.FTZ R149, R190, R145 ;  /* 0x00000091be957220 */ /* 0x000fe40000410000 */
[----:B------:R-:W-:Y:S02]  /*73a0*/  FFMA.FTZ R148, R143, R202, R148 ;  /* 0x000000ca8f947223 */ /* 0x000fe40000010094 */
[----:B------:R-:W-:Y:S02]  /*73b0*/  FMUL.FTZ R206, R187, R206 ;  /* 0x000000cebbce7220 */ /* 0x000fe40000410000 */
[----:B------:R-:W-:-:S02]  /*73c0*/  FFMA.FTZ R210, R198, R197, -R149 ;  /* 0x000000c5c6d27223 */ /* 0x000fc40000010895 */
[----:B------:R-:W-:Y:S02]  /*73d0*/  FADD.FTZ R147, R147, R148 ;  /* 0x0000009493937221 */ /* 0x000fe40000010000 */
[----:B------:R-:W-:Y:S02]  /*73e0*/  FFMA.FTZ R206, R186, R151, R206 ;  /* 0x00000097bace7223 */ /* 0x000fe400000100ce */
[----:B------:R-:W-:Y:S02]  /*73f0*/  FMUL.FTZ R197, R190, R197 ;  /* 0x000000c5bec57220 */ /* 0x000fe40000410000 */
[----:B------:R-:W-:Y:S02]  /*7400*/  FADD.FTZ R147, R147, R206 ;  /* 0x000000ce93937221 */ /* 0x000fe40000010000 */
[----:B------:R-:W-:Y:S02]  /*7410*/  FFMA.FTZ R148, R145, R198, R197 ;  /* 0x000000c691947223 */ /* 0x000fe400000100c5 */
[----:B------:R-:W-:-:S02]  /*7420*/  FMUL.FTZ R149, R161, R91 ;  /* 0x0000005ba1957220 */ /* 0x000fc40000410000 */
[----:B------:R-:W-:Y:S02]  /*7430*/  FADD.FTZ R148, R147, R148 ;  /* 0x0000009493947221 */ /* 0x000fe40000010000 */
[----:B------:R-:W-:Y:S02]  /*7440*/  FMUL.FTZ R147, R165, R91 ;  /* 0x0000005ba5937220 */ /* 0x000fe40000410000 */
[----:B------:R-:W-:Y:S02]  /*7450*/  FMUL.FTZ R173, R61, R173 ;  /* 0x000000ad3dad7220 */ /* 0x000fe40000410000 */
[----:B------:R-:W-:Y:S02]  /*7460*/  FADD.FTZ R195, R195, R196 ;  /* 0x000000c4c3c37221 */ /* 0x000fe40000010000 */
[----:B------:R-:W-:Y:S02]  /*7470*/  FFMA.FTZ R199, R107, R154, R199 ;  /* 0x0000009a6bc77223 */ /* 0x000fe400000100c7 */
[----:B------:R-:W-:-:S02]  /*7480*/  FADD.FTZ R196, -R115, R154 ;  /* 0x0000009a73c47221 */ /* 0x000fc40000010100 */
[----:B------:R-:W-:Y:S02]  /*7490*/  FMUL.FTZ R197, R146, R147 ;  /* 0x0000009392c57220 */ /* 0x000fe40000410000 */
[----:B------:R-:W-:Y:S02]  /*74a0*/  FFMA.FTZ R203, R194, R201, R203 ;  /* 0x000000c9c2cb7223 */ /* 0x000fe400000100cb */
[-C--:B------:R-:W-:Y:S02]  /*74b0*/  FMUL.FTZ R154, R146, R149.reuse ;  /* 0x00000095929a7220 */ /* 0x080fe40000410000 */
[----:B------:R-:W-:Y:S02]  /*74c0*/  FFMA.FTZ R173, R60, R168, R173 ;  /* 0x000000a83cad7223 */ /* 0x000fe400000100ad */
[----:B0-----:R-:W-:Y:S02]  /*74d0*/  FADD.FTZ R55, R204, R55 ;  /* 0x00000037cc377221 */ /* 0x001fe40000010000 */
[----:B------:R-:W-:-:S02]  /*74e0*/  FFMA.FTZ R204, R196, R149, -R197 ;  /* 0x00000095c4cc7223 */ /* 0x000fc400000108c5 */
[----:B------:R-:W-:Y:S02]  /*74f0*/  FADD.FTZ R195, R195, R208 ;  /* 0x000000d0c3c37221 */ /* 0x000fe40000010000 */
[----:B--2---:R-:W-:Y:S02]  /*7500*/  FADD.FTZ R54, R193, R54 ;  /* 0x00000036c1367221 */ /* 0x004fe40000010000 */
[----:B------:R-:W-:Y:S02]  /*7510*/  FADD.FTZ R148, R148, R203 ;  /* 0x000000cb94947221 */ /* 0x000fe40000010000 */
[----:B------:R-:W-:Y:S01]  /*7520*/  FFMA.FTZ R149, R147, R196, R154 ;  /* 0x000000c493957223 */ /* 0x000fe2000001009a */
[----:B------:R0:W-:Y:S01]  /*7530*/  @!P2 STS.128 [UR5+0x1da0], R52 ;  /* 0x001da034ff00a988 */ /* 0x0001e20008000c05 */
[----:B------:R-:W-:Y:S02]  /*7540*/  FFMA.FTZ R173, R173, R201, R212 ;  /* 0x000000c9adad7223 */ /* 0x000fe400000100d4 */
[----:B------:R-:W-:-:S02]  /*7550*/  FMUL.FTZ R154, R164, R92 ;  /* 0x0000005ca49a7220 */ /* 0x000fc40000410000 */
[----:B------:R-:W-:Y:S02]  /*7560*/  FADD.FTZ R195, R195, R210 ;  /* 0x000000d2c3c37221 */ /* 0x000fe40000010000 */
[----:B------:R-:W-:Y:S02]  /*7570*/  FADD.FTZ R149, R148, R149 ;  /* 0x0000009594957221 */ /* 0x000fe40000010000 */
[----:B------:R-:W-:Y:S02]  /*7580*/  FFMA.FTZ R168, R43, R168, R173 ;  /* 0x000000a82ba87223 */ /* 0x000fe400000100ad */
[----:B------:R-:W-:Y:S02]  /*7590*/  FMUL.FTZ R148, R162, R92 ;  /* 0x0000005ca2947220 */ /* 0x000fe40000410000 */
[----:B------:R-:W-:Y:S02]  /*75a0*/  FADD.FTZ R173, -R114, R141 ;  /* 0x0000008d72ad7221 */ /* 0x000fe40000010100 */
[----:B0-----:R-:W-:-:S02]  /*75b0*/  FMUL.FTZ R54, R127, R154 ;  /* 0x0000009a7f367220 */ /* 0x001fc40000410000 */
[----:B------:R-:W-:Y:S02]  /*75c0*/  FADD.FTZ R195, R195, R214 ;  /* 0x000000d6c3c37221 */ /* 0x000fe40000010000 */
[----:B------:R-:W-:Y:S02]  /*75d0*/  FFMA.FTZ R199, R108, R141, R199 ;  /* 0x0000008d6cc77223 */ /* 0x000fe400000100c7 */
[----:B------:R-:W-:Y:S02]  /*75e0*/  FMUL.FTZ R193, R127, R148 ;  /* 0x000000947fc17220 */ /* 0x000fe40000410000 */
[----:B------:R-:W-:Y:S02]  /*75f0*/  FMUL.FTZ R141, R65, R93 ;  /* 0x0000005d418d7220 */ /* 0x000fe40000410000 */
[----:B------:R-:W-:Y:S02]  /*7600*/  FFMA.FTZ R54, R148, R173, R54 ;  /* 0x000000ad94367223 */ /* 0x000fe40000010036 */
[----:B------:R-:W-:-:S02]  /*7610*/  FADD.FTZ R195, R195, R204 ;  /* 0x000000ccc3c37221 */ /* 0x000fc40000010000 */
[----:B------:R-:W-:Y:S02]  /*7620*/  FMUL.FTZ R52, R61, R165 ;  /* 0x000000a53d347220 */ /* 0x000fe40000410000 */
[----:B------:R-:W-:Y:S02]  /*7630*/  FFMA.FTZ R204, R173, R154, -R193 ;  /* 0x0000009aadcc7223 */ /* 0x000fe400000108c1 */
[----:B------:R-:W-:Y:S02]  /*7640*/  FMUL.FTZ R197, R156, R93 ;  /* 0x0000005d9cc57220 */ /* 0x000fe40000410000 */
[----:B------:R-:W-:Y:S02]  /*7650*/  FFMA.FTZ R199, R109, R134, R199 ;  /* 0x000000866dc77223 */ /* 0x000fe400000100c7 */
[----:B------:R-:W-:Y:S02]  /*7660*/  FADD.FTZ R154, -R113, R134 ;  /* 0x00000086719a7221 */ /* 0x000fe40000010100 */
[----:B------:R-:W-:-:S02]  /*7670*/  FMUL.FTZ R55, R130, R141 ;  /* 0x0000008d82377220 */ /* 0x000fc40000410000 */
[----:B------:R-:W-:Y:S02]  /*7680*/  FADD.FTZ R54, R149, R54 ;  /* 0x0000003695367221 */ /* 0x000fe40000010000 */
[----:B------:R-:W-:Y:S02]  /*7690*/  FMUL.FTZ R134, R62, R94 ;  /* 0x0000005e3e867220 */ /* 0x000fe40000410000 */
[----:B------:R-:W-:Y:S02]  /*76a0*/  FADD.FTZ R133, R112, R133 ;  /* 0x0000008570857221 */ /* 0x000fe40000010000 */
[----:B------:R-:W-:Y:S02]  /*76b0*/  FADD.FTZ R149, RZ, R137 ;  /* 0x00000089ff957221 */ /* 0x000fe40000010000 */
[----:B------:R-:W-:Y:S02]  /*76c0*/  FFMA.FTZ R53, R60, R161, -R52 ;  /* 0x000000a13c357223 */ /* 0x000fe40000010834 */
[----:B------:R-:W-:-:S02]  /*76d0*/  FADD.FTZ R195, R195, R204 ;  /* 0x000000ccc3c37221 */ /* 0x000fc40000010000 */
[-C--:B------:R-:W-:Y:S02]  /*76e0*/  FFMA.FTZ R52, R154, R197.reuse, -R55 ;  /* 0x000000c59a347223 */ /* 0x080fe40000010837 */
[----:B------:R-:W-:Y:S02]  /*76f0*/  FMUL.FTZ R204, R66, R94 ;  /* 0x0000005e42cc7220 */ /* 0x000fe40000410000 */
[----:B------:R-:W-:Y:S02]  /*7700*/  FADD.FTZ R137, -R112, R133 ;  /* 0x0000008570897221 */ /* 0x000fe40000010100 */
[----:B------:R-:W-:Y:S02]  /*7710*/  FMUL.FTZ R55, R149, R134 ;  /* 0x0000008695377220 */ /* 0x000fe40000410000 */
[----:B------:R-:W-:Y:S02]  /*7720*/  FFMA.FTZ R155, R107, -R146, R155 ;  /* 0x800000926b9b7223 */ /* 0x000fe4000001009b */
[----:B------:R-:W-:-:S02]  /*7730*/  FMUL.FTZ R197, R130, R197 ;  /* 0x000000c582c57220 */ /* 0x000fc40000410000 */
[----:B------:R-:W-:Y:S02]  /*7740*/  FMUL.FTZ R146, R146, R53 ;  /* 0x0000003592927220 */ /* 0x000fe40000410000 */
[----:B------:R-:W-:Y:S02]  /*7750*/  FADD.FTZ R52, R195, R52 ;  /* 0x00000034c3347221 */ /* 0x000fe40000010000 */
[----:B------:R-:W-:Y:S02]  /*7760*/  FFMA.FTZ R55, R137, R204, -R55 ;  /* 0x000000cc89377223 */ /* 0x000fe40000010837 */
[C---:B------:R-:W-:Y:S02]  /*7770*/  FMUL.FTZ R161, R61.reuse, R161 ;  /* 0x000000a13da17220 */ /* 0x040fe40000410000 */
[----:B------:R-:W-:Y:S02]  /*7780*/  FMUL.FTZ R53, R61, R174 ;  /* 0x000000ae3d357220 */ /* 0x000fe40000410000 */
[----:B------:R-:W-:-:S02]  /*7790*/  FFMA.FTZ R197, R141, R154, R197 ;  /* 0x0000009a8dc57223 */ /* 0x000fc400000100c5 */
[----:B------:R-:W-:Y:S02]  /*77a0*/  FFMA.FTZ R155, R108, -R127, R155 ;  /* 0x8000007f6c9b7223 */ /* 0x000fe4000001009b */
[----:B------:R-:W-:Y:S02]  /*77b0*/  FMUL.FTZ R204, R149, R204 ;  /* 0x000000cc95cc7220 */ /* 0x000fe40000410000 */
[----:B------:R-:W-:Y:S02]  /*77c0*/  FADD.FTZ R193, R52, R55 ;  /* 0x0000003734c17221 */ /* 0x000fe40000010000 */
[C---:B------:R-:W-:Y:S02]  /*77d0*/  FFMA.FTZ R161, R60.reuse, R165, R161 ;  /* 0x000000a53ca17223 */ /* 0x040fe400000100a1 */
[----:B------:R-:W-:Y:S02]  /*77e0*/  FFMA.FTZ R53, R60, R172, -R53 ;  /* 0x000000ac3c357223 */ /* 0x000fe40000010835 */
[----:B------:R-:W-:-:S02]  /*77f0*/  FADD.FTZ R54, R54, R197 ;  /* 0x000000c536367221 */ /* 0x000fc40000010000 */
[----:B------:R-:W-:Y:S02]  /*7800*/  FFMA.FTZ R155, R109, -R130, R155 ;  /* 0x800000826d9b7223 */ /* 0x000fe4000001009b */
[----:B------:R-:W-:Y:S02]  /*7810*/  FFMA.FTZ R55, R134, R137, R204 ;  /* 0x0000008986377223 */ /* 0x000fe400000100cc */
[----:B------:R-:W-:Y:S02]  /*7820*/  FFMA.FTZ R146, R161, R196, R146 ;  /* 0x000000c4a1927223 */ /* 0x000fe40000010092 */
[----:B------:R-:W-:Y:S02]  /*7830*/  FFMA.FTZ R199, R124, R133, R199 ;  /* 0x000000857cc77223 */ /* 0x000fe400000100c7 */
[----:B------:R-:W-:Y:S02]  /*7840*/  FMUL.FTZ R190, R190, R53 ;  /* 0x00000035bebe7220 */ /* 0x000fe40000410000 */
[----:B------:R-:W-:Y:S01]  /*7850*/  FFMA.FTZ R155, R124, -R149, R155 ;  /* 0x800000957c9b7223 */ /* 0x000fe2000001009b */
[----:B------:R-:W0:Y:S01]  /*7860*/  SHFL.DOWN PT, R197, R199, 0x1, 0x1f ;  /* 0x08201f00c7c57f89 */ /* 0x000e2200000e0000 */
[----:B------:R-:W-:-:S02]  /*7870*/  FADD.FTZ R161, R54, R55 ;  /* 0x0000003736a17221 */ /* 0x000fc40000010000 */
[C---:B------:R-:W-:Y:S01]  /*7880*/  FMUL.FTZ R53, R61.reuse, R172 ;  /* 0x000000ac3d357220 */ /* 0x040fe20000410000 */
[----:B------:R-:W1:Y:S01]  /*7890*/  SHFL.DOWN PT, R206, R155, 0x1, 0x1f ;  /* 0x08201f009bce7f89 */ /* 0x000e6200000e0000 */
[C---:B------:R-:W-:Y:S02]  /*78a0*/  FMUL.FTZ R55, R61.reuse, R162 ;  /* 0x000000a23d377220 */ /* 0x040fe40000410000 */
[C---:B------:R-:W-:Y:S01]  /*78b0*/  FFMA.FTZ R53, R60.reuse, R174, R53 ;  /* 0x000000ae3c357223 */ /* 0x040fe20000010035 */
[----:B------:R-:W2:Y:S01]  /*78c0*/  SHFL.DOWN PT, R172, R193, 0x1, 0x1f ;  /* 0x08201f00c1ac7f89 */ /* 0x000ea200000e0000 */
[----:B------:R-:W-:Y:S02]  /*78d0*/  FMUL.FTZ R52, R61, R171 ;  /* 0x000000ab3d347220 */ /* 0x000fe40000410000 */
[----:B------:R-:W-:Y:S01]  /*78e0*/  FFMA.FTZ R53, R53, R198, R190 ;  /* 0x000000c635357223 */ /* 0x000fe200000100be */
[----:B------:R-:W3:Y:S01]  /*78f0*/  SHFL.DOWN PT, R195, R161, 0x1, 0x1f ;  /* 0x08201f00a1c37f89 */ /* 0x000ee200000e0000 */
[----:B------:R-:W-:Y:S01]  /*7900*/  FFMA.FTZ R54, R60, R164, -R55 ;  /* 0x000000a43c367223 */ /* 0x000fe20000010837 */
[----:B------:R-:W-:Y:S01]  /*7910*/  MOV R55, R155 ;  /* 0x0000009b00377202 */ /* 0x000fe20000000f00 */
[----:B------:R-:W-:-:S02]  /*7920*/  FFMA.FTZ R133, R42, R174, R53 ;  /* 0x000000ae2a857223 */ /* 0x000fc40000010035 */
[-C--:B------:R-:W-:Y:S02]  /*7930*/  FFMA.FTZ R52, R60, R179.reuse, -R52 ;  /* 0x000000b33c347223 */ /* 0x080fe40000010834 */
[C---:B------:R-:W-:Y:S02]  /*7940*/  FMUL.FTZ R53, R61.reuse, R164 ;  /* 0x000000a43d357220 */ /* 0x040fe40000410000 */
[----:B------:R-:W-:Y:S02]  /*7950*/  FMUL.FTZ R179, R61, R179 ;  /* 0x000000b33db37220 */ /* 0x000fe40000410000 */
[----:B------:R-:W-:Y:S02]  /*7960*/  FFMA.FTZ R165, R36, R165, R146 ;  /* 0x000000a524a57223 */ /* 0x000fe40000010092 */
[----:B------:R-:W-:Y:S01]  /*7970*/  FMUL.FTZ R127, R127, R54 ;  /* 0x000000367f7f7220 */ /* 0x000fe20000410000 */
[----:B------:R-:W-:Y:S01]  /*7980*/  MOV R54, R199 ;  /* 0x000000c700367202 */ /* 0x000fe20000000f00 */
[----:B------:R-:W-:-:S02]  /*7990*/  FMUL.FTZ R187, R187, R52 ;  /* 0x00000034bbbb7220 */ /* 0x000fc40000410000 */
[C---:B------:R-:W-:Y:S01]  /*79a0*/  FFMA.FTZ R146, R60.reuse, R162, R53 ;  /* 0x000000a23c927223 */ /* 0x040fe20000010035 */
[----:B------:R-:W-:Y:S01]  /*79b0*/  MOV R53, R193 ;  /* 0x000000c100357202 */ /* 0x000fe20000000f00 */
[----:B------:R-:W-:Y:S02]  /*79c0*/  FFMA.FTZ R52, R60, R171, R179 ;  /* 0x000000ab3c347223 */ /* 0x000fe400000100b3 */
[----:B------:R-:W-:Y:S02]  /*79d0*/  FFMA.FTZ R127, R146, R173, R127 ;  /* 0x000000ad927f7223 */ /* 0x000fe4000001007f */
        /* <DEDUP_REMOVED lines=10> */
[----:B------:R-:W-:Y:S02]  /*7a80*/  FFMA.FTZ R162, R37, R162, R127 ;  /* 0x000000a225a27223 */ /* 0x000fe4000001007f */
[----:B------:R-:W-:Y:S01]  /*7a90*/  FFMA.FTZ R151, R60, R156, -R151 ;  /* 0x0000009c3c977223 */ /* 0x000fe20000010897 */
[----:B------:R-:W2:Y:S01]  /*7aa0*/  SHFL.DOWN PT, R164, R53, 0x2, 0x1f ;  /* 0x08401f0035a47f89 */ /* 0x000ea200000e0000 */
[----:B------:R-:W-:-:S02]  /*7ab0*/  FMUL.FTZ R127, R61, R178 ;  /* 0x000000b23d7f7220 */ /* 0x000fc40000410000 */
[----:B------:R-:W-:Y:S01]  /*7ac0*/  FMUL.FTZ R161, R130, R151 ;  /* 0x0000009782a17220 */ /* 0x000fe20000410000 */
[----:B------:R-:W3:Y:S01]  /*7ad0*/  SHFL.DOWN PT, R173, R52, 0x2, 0x1f ;  /* 0x08401f0034ad7f89 */ /* 0x000ee200000e0000 */
[C---:B------:R-:W-:Y:S02]  /*7ae0*/  FFMA.FTZ R151, R60.reuse, R176, -R127 ;  /* 0x000000b03c977223 */ /* 0x040fe4000001087f */
[C---:B------:R-:W-:Y:S02]  /*7af0*/  FMUL.FTZ R156, R61.reuse, R156 ;  /* 0x0000009c3d9c7220 */ /* 0x040fe40000410000 */
[----:B------:R-:W-:Y:S02]  /*7b00*/  FMUL.FTZ R127, R61, R176 ;  /* 0x000000b03d7f7220 */ /* 0x000fe40000410000 */
[----:B------:R-:W-:Y:S02]  /*7b10*/  FFMA.FTZ R155, R60, R65, R156 ;  /* 0x000000413c9b7223 */ /* 0x000fe4000001009c */
[----:B------:R-:W-:-:S02]  /*7b20*/  FMUL.FTZ R151, R182, R151 ;  /* 0x00000097b6977220 */ /* 0x000fc40000410000 */
[----:B------:R-:W-:Y:S02]  /*7b30*/  FFMA.FTZ R127, R60, R178, R127 ;  /* 0x000000b23c7f7223 */ /* 0x000fe4000001007f */
[----:B------:R-:W-:Y:S02]  /*7b40*/  FFMA.FTZ R155, R155, R154, R161 ;  /* 0x0000009a9b9b7223 */ /* 0x000fe400000100a1 */
[----:B------:R-:W-:Y:S02]  /*7b50*/  FFMA.FTZ R151, R127, R202, R151 ;  /* 0x000000ca7f977223 */ /* 0x000fe40000010097 */
[C---:B------:R-:W-:Y:S02]  /*7b60*/  FMUL.FTZ R161, R61.reuse, R62 ;  /* 0x0000003e3da17220 */ /* 0x040fe40000410000 */
[----:B------:R-:W-:Y:S02]  /*7b70*/  FMUL.FTZ R127, R61, R181 ;  /* 0x000000b53d7f7220 */ /* 0x000fe40000410000 */
[----:B------:R-:W-:-:S02]  /*7b80*/  FFMA.FTZ R130, R41, R171, R146 ;  /* 0x000000ab29827223 */ /* 0x000fc40000010092 */
[CC--:B------:R-:W-:Y:S02]  /*7b90*/  FFMA.FTZ R154, R60.reuse, R66.reuse, -R161 ;  /* 0x000000423c9a7223 */ /* 0x0c0fe400000108a1 */
[----:B------:R-:W-:Y:S02]  /*7ba0*/  FFMA.FTZ R146, R60, R183, -R127 ;  /* 0x000000b73c927223 */ /* 0x000fe4000001087f */
[----:B------:R-:W-:Y:S02]  /*7bb0*/  FMUL.FTZ R127, R61, R66 ;  /* 0x000000423d7f7220 */ /* 0x000fe40000410000 */
[----:B------:R-:W-:Y:S02]  /*7bc0*/  FMUL.FTZ R149, R149, R154 ;  /* 0x0000009a95957220 */ /* 0x000fe40000410000 */
[----:B0-----:R-:W-:Y:S02]  /*7bd0*/  @!P1 FADD.FTZ R54, R54, R179 ;  /* 0x000000b336369221 */ /* 0x001fe40000010000 */
[----:B-1----:R-:W-:-:S02]  /*7be0*/  @!P1 FADD.FTZ R55, R55, R172 ;  /* 0x000000ac37379221 */ /* 0x002fc40000010000 */
[----:B--2---:R-:W-:Y:S01]  /*7bf0*/  @!P1 FADD.FTZ R53, R53, R164 ;  /* 0x000000a435359221 */ /* 0x004fe20000010000 */
[----:B------:R-:W0:Y:S01]  /*7c00*/  SHFL.DOWN PT, R161, R54, 0x4, 0x1f ;  /* 0x08801f0036a17f89 */ /* 0x000e2200000e0000 */
[----:B------:R-:W-:Y:S02]  /*7c10*/  FFMA.FTZ R154, R60, R62, R127 ;  /* 0x0000003e3c9a7223 */ /* 0x000fe4000001007f */
[----:B---3--:R-:W-:Y:S01]  /*7c20*/  @!P1 FADD.FTZ R52, R52, R173 ;  /* 0x000000ad34349221 */ /* 0x008fe20000010000 */
[----:B------:R-:W1:Y:S01]  /*7c30*/  SHFL.DOWN PT, R172, R55, 0x4, 0x1f ;  /* 0x08801f0037ac7f89 */ /* 0x000e6200000e0000 */
[----:B------:R-:W-:Y:S01]  /*7c40*/  FFMA.FTZ R149, R154, R137, R149 ;  /* 0x000000899a957223 */ /* 0x000fe20000010095 */
[----:B------:R-:W-:Y:S01]  /*7c50*/  ISETP.GT.AND P1, PT, R78, 0x17, PT ;  /* 0x000000174e00780c */ /* 0x000fe20003f24270 */
[----:B------:R-:W-:Y:S01]  /*7c60*/  FMUL.FTZ R183, R61, R183 ;  /* 0x000000b73db77220 */ /* 0x000fe20000410000 */
[----:B------:R-:W2:Y:S01]  /*7c70*/  SHFL.DOWN PT, R164, R53, 0x4, 0x1f ;  /* 0x08801f0035a47f89 */ /* 0x000ea200000e0000 */
[----:B------:R-:W-:-:S02]  /*7c80*/  FMUL.FTZ R146, R177, R146 ;  /* 0x00000092b1927220 */ /* 0x000fc40000410000 */
[----:B------:R-:W-:Y:S01]  /*7c90*/  FFMA.FTZ R66, R60, R181, R183 ;  /* 0x000000b53c427223 */ /* 0x000fe200000100b7 */
[----:B------:R-:W3:Y:S01]  /*7ca0*/  SHFL.DOWN PT, R137, R52, 0x4, 0x1f ;  /* 0x08801f0034897f89 */ /* 0x000ee200000e0000 */
[----:B------:R-:W-:Y:S02]  /*7cb0*/  FFMA.FTZ R155, R38, R65, R155 ;  /* 0x00000041269b7223 */ /* 0x000fe4000001009b */
[----:B------:R-:W-:Y:S02]  /*7cc0*/  FMUL.FTZ R65, R61, R188 ;  /* 0x000000bc3d417220 */ /* 0x000fe40000410000 */
[----:B------:R-:W-:Y:S02]  /*7cd0*/  FFMA.FTZ R66, R66, R185, R146 ;  /* 0x000000b942427223 */ /* 0x000fe40000010092 */
[----:B------:R-:W-:Y:S02]  /*7ce0*/  FFMA.FTZ R156, R39, R62, R149 ;  /* 0x0000003e279c7223 */ /* 0x000fe40000010095 */
[----:B------:R-:W-:-:S02]  /*7cf0*/  FFMA.FTZ R127, R60, R184, -R65 ;  /* 0x000000b83c7f7223 */ /* 0x000fc40000010841 */
[C---:B------:R-:W-:Y:S02]  /*7d00*/  FMUL.FTZ R62, R61.reuse, R189 ;  /* 0x000000bd3d3e7220 */ /* 0x040fe40000410000 */
[----:B------:R-:W-:Y:S02]  /*7d10*/  FMUL.FTZ R65, R61, R153 ;  /* 0x000000993d417220 */ /* 0x000fe40000410000 */
[----:B------:R-:W-:Y:S02]  /*7d20*/  FFMA.FTZ R154, R47, R181, R66 ;  /* 0x000000b52f9a7223 */ /* 0x000fe40000010042 */
[C---:B------:R-:W-:Y:S02]  /*7d30*/  FFMA.FTZ R66, R60.reuse, R191, -R62 ;  /* 0x000000bf3c427223 */ /* 0x040fe4000001083e */
[-C--:B------:R-:W-:Y:S02]  /*7d40*/  FFMA.FTZ R62, R60, R152.reuse, -R65 ;  /* 0x000000983c3e7223 */ /* 0x080fe40000010841 */
[----:B------:R-:W-:-:S02]  /*7d50*/  FMUL.FTZ R152, R61, R152 ;  /* 0x000000983d987220 */ /* 0x000fc40000410000 */
[----:B0-----:R-:W-:Y:S02]  /*7d60*/  @!P0 FADD.FTZ R54, R54, R161 ;  /* 0x000000a136368221 */ /* 0x001fe40000010000 */
[----:B------:R-:W-:Y:S02]  /*7d70*/  FFMA.FTZ R152, R60, R153, R152 ;  /* 0x000000993c987223 */ /* 0x000fe40000010098 */
[----:B-1----:R-:W-:Y:S01]  /*7d80*/  @!P0 FADD.FTZ R55, R55, R172 ;  /* 0x000000ac37378221 */ /* 0x002fe20000010000 */
[----:B------:R-:W0:Y:S01]  /*7d90*/  SHFL.DOWN PT, R161, R54, 0x8, 0x1f ;  /* 0x09001f0036a17f89 */ /* 0x000e2200000e0000 */
[----:B------:R-:W-:Y:S02]  /*7da0*/  FMUL.FTZ R62, R157, R62 ;  /* 0x0000003e9d3e7220 */ /* 0x000fe40000410000 */
[----:B--2---:R-:W-:Y:S02]  /*7db0*/  @!P0 FADD.FTZ R53, R53, R164 ;  /* 0x000000a435358221 */ /* 0x004fe40000010000 */
[----:B---3--:R-:W-:Y:S01]  /*7dc0*/  @!P0 FADD.FTZ R52, R52, R137 ;  /* 0x0000008934348221 */ /* 0x008fe20000010000 */
        /* <DEDUP_REMOVED lines=9> */
[----:B------:R-:W-:Y:S02]  /*7e60*/  FMUL.FTZ R167, R167, R66 ;  /* 0x00000042a7a77220 */ /* 0x000fe40000410000 */
[----:B------:R-:W-:Y:S02]  /*7e70*/  FFMA.FTZ R65, R65, R200, R127 ;  /* 0x000000c841417223 */ /* 0x000fe4000001007f */
[----:B------:R-:W-:Y:S02]  /*7e80*/  FFMA.FTZ R66, R60, R189, R191 ;  /* 0x000000bd3c427223 */ /* 0x000fe400000100bf */
[----:B------:R-:W-:-:S02]  /*7e90*/  FFMA.FTZ R137, R46, R188, R65 ;  /* 0x000000bc2e897223 */ /* 0x000fc40000010041 */
[----:B------:R-:W-:Y:S02]  /*7ea0*/  FFMA.FTZ R66, R66, R175, R167 ;  /* 0x000000af42427223 */ /* 0x000fe400000100a7 */
[----:B------:R-:W-:Y:S02]  /*7eb0*/  FFMA.FTZ R153, R44, R153, R62 ;  /* 0x000000992c997223 */ /* 0x000fe4000001003e */
[C---:B------:R-:W-:Y:S02]  /*7ec0*/  FMUL.FTZ R65, R61.reuse, R129 ;  /* 0x000000813d417220 */ /* 0x040fe40000410000 */
[C---:B------:R-:W-:Y:S02]  /*7ed0*/  FMUL.FTZ R127, R61.reuse, R144 ;  /* 0x000000903d7f7220 */ /* 0x040fe40000410000 */
[----:B------:R-:W-:Y:S02]  /*7ee0*/  FMUL.FTZ R62, R61, R138 ;  /* 0x0000008a3d3e7220 */ /* 0x000fe40000410000 */
[----:B------:R-:W-:-:S02]  /*7ef0*/  FFMA.FTZ R146, R45, R189, R66 ;  /* 0x000000bd2d927223 */ /* 0x000fc40000010042 */
[C---:B------:R-:W-:Y:S02]  /*7f00*/  FFMA.FTZ R65, R60.reuse, R140, -R65 ;  /* 0x0000008c3c417223 */ /* 0x040fe40000010841 */
[C---:B------:R-:W-:Y:S02]  /*7f10*/  FFMA.FTZ R66, R60.reuse, R142, -R127 ;  /* 0x0000008e3c427223 */ /* 0x040fe4000001087f */
[----:B------:R-:W-:Y:S02]  /*7f20*/  FFMA.FTZ R62, R60, R125, -R62 ;  /* 0x0000007d3c3e7223 */ /* 0x000fe4000001083e */
[----:B------:R-:W-:Y:S02]  /*7f30*/  FMUL.FTZ R158, R158, R65 ;  /* 0x000000419e9e7220 */ /* 0x000fe40000410000 */
[----:B------:R-:W-:Y:S02]  /*7f40*/  FMUL.FTZ R127, R67, R66 ;  /* 0x00000042437f7220 */ /* 0x000fe40000410000 */
[----:B------:R-:W-:-:S02]  /*7f50*/  FMUL.FTZ R65, R63, R62 ;  /* 0x0000003e3f417220 */ /* 0x000fc40000410000 */
[C---:B------:R-:W-:Y:S02]  /*7f60*/  FMUL.FTZ R67, R61.reuse, R142 ;  /* 0x0000008e3d437220 */ /* 0x040fe40000410000 */
[C---:B------:R-:W-:Y:S02]  /*7f70*/  FMUL.FTZ R63, R61.reuse, R150 ;  /* 0x000000963d3f7220 */ /* 0x040fe40000410000 */
[C---:B------:R-:W-:Y:S02]  /*7f80*/  FMUL.FTZ R140, R61.reuse, R140 ;  /* 0x0000008c3d8c7220 */ /* 0x040fe40000410000 */
[----:B------:R-:W-:Y:S02]  /*7f90*/  FMUL.FTZ R125, R61, R125 ;  /* 0x0000007d3d7d7220 */ /* 0x000fe40000410000 */
[----:B0-----:R-:W-:Y:S02]  /*7fa0*/  @!P1 FADD.FTZ R54, R54, R161 ;  /* 0x000000a136369221 */ /* 0x001fe40000010000 */
[----:B-1----:R-:W-:-:S02]  /*7fb0*/  @!P1 FADD.FTZ R55, R55, R164 ;  /* 0x000000a437379221 */ /* 0x002fc40000010000 */
[----:B------:R-:W-:Y:S01]  /*7fc0*/  FMUL.FTZ R61, R61, R128 ;  /* 0x000000803d3d7220 */ /* 0x000fe20000410000 */
[----:B------:R-:W0:Y:S01]  /*7fd0*/  SHFL.DOWN PT, R157, R54, 0x10, 0x1f ;  /* 0x0a001f00369d7f89 */ /* 0x000e2200000e0000 */
[----:B--2---:R-:W-:Y:S02]  /*7fe0*/  @!P1 FADD.FTZ R53, R53, R152 ;  /* 0x0000009835359221 */ /* 0x004fe40000010000 */
[----:B---3--:R-:W-:Y:S01]  /*7ff0*/  @!P1 FADD.FTZ R52, R52, R149 ;  /* 0x0000009534349221 */ /* 0x008fe20000010000 */
[----:B------:R-:W1:Y:S01]  /*8000*/  SHFL.DOWN PT, R164, R55, 0x10, 0x1f ;  /* 0x0a001f0037a47f89 */ /* 0x000e6200000e0000 */
[----:B------:R-:W-:Y:S01]  /*8010*/  FFMA.FTZ R66, R60, R144, R67 ;  /* 0x000000903c427223 */ /* 0x000fe20000010043 */
[----:B------:R-:W-:Y:S01]  /*8020*/  ISETP.NE.AND P1, PT, R78, RZ, PT ;  /* 0x000000ff4e00720c */ /* 0x000fe20003f25270 */
[C---:B------:R-:W-:Y:S02]  /*8030*/  FFMA.FTZ R63, R60.reuse, R128, -R63 ;  /* 0x000000803c3f7223 */ /* 0x040fe4000001083f */
[----:B------:R-:W-:-:S02]  /*8040*/  FFMA.FTZ R67, R60, R129, R140 ;  /* 0x000000813c437223 */ /* 0x000fc4000001008c */
[C---:B------:R-:W-:Y:S02]  /*8050*/  FFMA.FTZ R62, R60.reuse, R138, R125 ;  /* 0x0000008a3c3e7223 */ /* 0x040fe4000001007d */
[----:B------:R-:W-:Y:S01]  /*8060*/  FFMA.FTZ R61, R60, R150, R61 ;  /* 0x000000963c3d7223 */ /* 0x000fe2000001003d */
[----:B------:R-:W2:Y:S01]  /*8070*/  SHFL.DOWN PT, R125, R52, 0x10, 0x1f ;  /* 0x0a001f00347d7f89 */ /* 0x000ea200000e0000 */
[----:B------:R-:W-:Y:S02]  /*8080*/  FMUL.FTZ R63, R64, R63 ;  /* 0x0000003f403f7220 */ /* 0x000fe40000410000 */
[----:B------:R-:W-:Y:S01]  /*8090*/  FFMA.FTZ R66, R66, R163, R127 ;  /* 0x000000a342427223 */ /* 0x000fe2000001007f */
[----:B------:R-:W3:Y:S01]  /*80a0*/  SHFL.DOWN PT, R60, R53, 0x10, 0x1f ;  /* 0x0a001f00353c7f89 */ /* 0x000ee200000e0000 */
[----:B------:R-:W-:Y:S02]  /*80b0*/  FFMA.FTZ R67, R67, R166, R158 ;  /* 0x000000a643437223 */ /* 0x000fe4000001009e */
[----:B------:R-:W-:-:S02]  /*80c0*/  FFMA.FTZ R62, R62, R159, R65 ;  /* 0x0000009f3e3e7223 */ /* 0x000fc40000010041 */
[----:B------:R-:W-:Y:S02]  /*80d0*/  FFMA.FTZ R61, R61, R160, R63 ;  /* 0x000000a03d3d7223 */ /* 0x000fe4000001003f */
[----:B0-----:R-:W-:Y:S02]  /*80e0*/  @!P0 FADD.FTZ R54, R54, R157 ;  /* 0x0000009d36368221 */ /* 0x001fe40000010000 */
[----:B------:R-:W-:Y:S02]  /*80f0*/  FFMA.FTZ R151, R40, R178, R151 ;  /* 0x000000b228977223 */ /* 0x000fe40000010097 */
[----:B-1----:R-:W-:Y:S02]  /*8100*/  @!P0 FADD.FTZ R55, R55, R164 ;  /* 0x000000a437378221 */ /* 0x002fe40000010000 */
[----:B------:R-:W-:Y:S02]  /*8110*/  FFMA.FTZ R66, R51, R144, R66 ;  /* 0x0000009033427223 */ /* 0x000fe40000010042 */
[----:B------:R-:W-:-:S02]  /*8120*/  FFMA.FTZ R67, R50, R129, R67 ;  /* 0x0000008132437223 */ /* 0x000fc40000010043 */
[----:B------:R-:W-:Y:S02]  /*8130*/  FFMA.FTZ R62, R49, R138, R62 ;  /* 0x0000008a313e7223 */ /* 0x000fe4000001003e */
[----:B------:R-:W-:Y:S02]  /*8140*/  FFMA.FTZ R61, R48, R150, R61 ;  /* 0x00000096303d7223 */ /* 0x000fe4000001003d */
[----:B--2---:R-:W-:Y:S02]  /*8150*/  @!P0 FADD.FTZ R52, R52, R125 ;  /* 0x0000007d34348221 */ /* 0x004fe40000010000 */
[----:B------:R-:W-:Y:S02]  /*8160*/  FADD.FTZ R11, R134, R11 ;  /* 0x0000000b860b7221 */ /* 0x000fe40000010000 */
[----:B---3--:R-:W-:Y:S02]  /*8170*/  @!P0 FADD.FTZ R53, R53, R60 ;  /* 0x0000003c35358221 */ /* 0x008fe40000010000 */
[----:B------:R-:W-:-:S02]  /*8180*/  FADD.FTZ R10, R141, R10 ;  /* 0x0000000a8d0a7221 */ /* 0x000fc40000010000 */
[----:B------:R-:W-:Y:S01]  /*8190*/  FADD.FTZ R9, R148, R9 ;  /* 0x0000000994097221 */ /* 0x000fe20000010000 */
[----:B------:R0:W-:Y:S01]  /*81a0*/  @!P1 STS.128 [0x860], R52 ;  /* 0x00086034ff009388 */ /* 0x0001e20000000c00 */
        /* <DEDUP_REMOVED lines=40> */
.L_x_9735:
[----:B0-----:R-:W-:Y:S05]  /*8430*/  BSYNC B0 ;  /* 0x0000000000007941 */ /* 0x001fea0003800000 */
.L_x_9734:
[----:B------:R-:W-:Y:S01]  /*8440*/  UIADD3 UR6, UR6, 0x1, URZ ;  /* 0x0000000106067890 */ /* 0x000fe2000fffe03f */
[----:B------:R-:W-:Y:S01]  /*8450*/  MOV R52, c[0x0][0x1c0] ;  /* 0x0000700000347a02 */ /* 0x000fe20000000f00 */
[----:B------:R-:W-:Y:S01]  /*8460*/  ULDC UR17, c[0x0][0x16c] ;  /* 0x00005b0000117ab9 */ /* 0x000fe20000000800 */
[----:B------:R-:W-:Y:S01]  /*8470*/  MOV R54, c[0x0][0x1a0] ;  /* 0x0000680000367a02 */ /* 0x000fe20000000f00 */
[----:B------:R-:W-:Y:S01]  /*8480*/  UISETP.GE.AND UP0, UPT, UR6, UR17, UPT ;  /* 0x000000110600728c */ /* 0x000fe2000bf06270 */
[----:B------:R-:W-:Y:S01]  /*8490*/  MOV R60, c[0x0][0x188] ;  /* 0x00006200003c7a02 */ /* 0x000fe20000000f00 */
[----:B------:R-:W-:Y:S01]  /*84a0*/  UIADD3 UR10, UP1, UR10, 0x10, URZ ;  /* 0x000000100a0a7890 */ /* 0x000fe2000ff3e03f */
[----:B------:R-:W-:Y:S01]  /*84b0*/  MOV R53, c[0x0][0x1c4] ;  /* 0x0000710000357a02 */ /* 0x000fe20000000f00 */
[----:B------:R-:W-:Y:S01]  /*84c0*/  UIADD3 UR5, UR5, 0x10, URZ ;  /* 0x0000001005057890 */ /* 0x000fe2000fffe03f */
[----:B------:R-:W-:Y:S01]  /*84d0*/  MOV R55, c[0x0][0x1a4] ;  /* 0x0000690000377a02 */ /* 0x000fe20000000f00 */
[----:B------:R-:W-:Y:S01]  /*84e0*/  UIADD3.X UR11, URZ, UR11, URZ, UP1, !UPT ;  /* 0x0000000b3f0b7290 */ /* 0x000fe20008ffe43f */
[----:B------:R-:W-:-:S02]  /*84f0*/  PLOP3.LUT P3, PT, PT, PT, UP0, 0x80, 0x0 ;  /* 0x000000000000781c */ /* 0x000fc40003f6f008 */
[----:B------:R-:W-:Y:S02]  /*8500*/  MOV R61, c[0x0][0x18c] ;  /* 0x00006300003d7a02 */ /* 0x000fe40000000f00 */
[----:B------:R-:W-:Y:S02]  /*8510*/  LEA R118, P0, R52, R118, 0x3 ;  /* 0x0000007634767211 */ /* 0x000fe400078018ff */
[----:B------:R-:W-:Y:S02]  /*8520*/  LEA R120, P1, R54, R120, 0x3 ;  /* 0x0000007836787211 */ /* 0x000fe400078218ff */
[----:B------:R-:W-:Y:S02]  /*8530*/  LEA R122, P2, R60, R122, 0x3 ;  /* 0x0000007a3c7a7211 */ /* 0x000fe400078418ff */
[----:B------:R-:W-:Y:S02]  /*8540*/  LEA.HI.X R119, R52, R119, R53, 0x3, P0 ;  /* 0x0000007734777211 */ /* 0x000fe400000f1c35 */
[----:B------:R-:W-:-:S02]  /*8550*/  LEA.HI.X R121, R54, R121, R55, 0x3, P1 ;  /* 0x0000007936797211 */ /* 0x000fc400008f1c37 */
[----:B------:R-:W-:Y:S02]  /*8560*/  LEA.HI.X R123, R60, R123, R61, 0x3, P2 ;  /* 0x0000007b3c7b7211 */ /* 0x000fe400010f1c3d */
[----:B------:R-:W-:Y:S02]  /*8570*/  IADD3 R111, R111, 0x8, RZ ;  /* 0x000000086f6f7810 */ /* 0x000fe40007ffe0ff */
[----:B------:R-:W-:Y:S01]  /*8580*/  IADD3 R110, R110, 0x1, RZ ;  /* 0x000000016e6e7810 */ /* 0x000fe20007ffe0ff */
[----:B------:R-:W-:Y:S01]  /*8590*/  @P3 CALL.REL.NOINC `(.L_x_9721) ;  /* 0x0000001000003944 */ /* 0x000fe20003c00000 */
[----:B------:R-:W-:Y:S05]  /*85a0*/  BRA `(.L_x_9736) ;  /* 0xffffad6000007947 */ /* 0x000fea000383ffff */
.L_x_9721:
[----:B------:R-:W-:Y:S01]  /*85b0*/  BAR.SYNC.DEFER_BLOCKING 0x0 ;  /* 0x0000000000007b1d */ /* 0x000fe20000010000 */
[----:B------:R-:W-:Y:S01]  /*85c0*/  SHF.L.U32 R0, R79, 0x2, RZ ;  /* 0x000000024f007819 */ /* 0x000fe200000006ff */
[----:B------:R-:W-:-:S03]  /*85d0*/  HFMA2.MMA R36, -RZ, RZ, 0, 9.5367431640625e-07 ;  /* 0x00000010ff247435 */ /* 0x000fc600000001ff */
[----:B------:R-:W-:-:S04]  /*85e0*/  LOP3.LUT R0, R0, 0xffffff80, RZ, 0xc0, !PT ;  /* 0xffffff8000007812 */ /* 0x000fc800078ec0ff */
[----:B------:R-:W-:-:S05]  /*85f0*/  LOP3.LUT R73, R0, 0x1f, R79, 0xf8, !PT ;  /* 0x0000001f00497812 */ /* 0x000fca00078ef84f */
        /* <DEDUP_REMOVED lines=17> */
[----:B------:R-:W0:Y:S04]  /*8710*/  LDS.128 R60, [R74+0x10] ;  /* 0x000010004a3c7984 */ /* 0x000e280000000c00 */
[----:B------:R-:W1:Y:S04]  /*8720*/  LDS.128 R64, [R74+0x20] ;  /* 0x000020004a407984 */ /* 0x000e680000000c00 */
[----:B------:R-:W2:Y:S01]  /*8730*/  LDS.128 R36, [R74+0x30] ;  /* 0x000030004a247984 */ /* 0x000ea20000000c00 */
        /* <DEDUP_REMOVED lines=21> */
[----:B------:R-:W-:-:S05]  /*8890*/  FADD.FTZ R51, R37, UR4 ;  /* 0x0000000425337e21 */ /* 0x000fca0008010000 */
[----:B------:R-:W1:Y:S01]  /*88a0*/  @!P4 MUFU.EX2 R41, R41 ;  /* 0x000000290029c308 */ /* 0x000e620000000800 */
[----:B0-----:R-:W-:-:S07]  /*88b0*/  @!P2 FADD.FTZ R40, R0, 1 ;  /* 0x3f8000000028a421 */ /* 0x001fce0000010000 */
[----:B------:R-:W0:Y:S01]  /*88c0*/  @!P3 MUFU.EX2 R42, R42 ;  /* 0x0000002a002ab308 */ /* 0x000e220000000800 */
[----:B-1----:R-:W-:-:S07]  /*88d0*/  @!P4 FADD.FTZ R0, R41, 1 ;  /* 0x3f8000002900c421 */ /* 0x002fce0000010000 */
[----:B------:R1:W2:Y:S01]  /*88e0*/  @!P2 MUFU.RCP R45, R40 ;  /* 0x00000028002da308 */ /* 0x0002a20000001000 */
[----:B------:R-:W-:-:S07]  /*88f0*/  @!P6 FMUL.FTZ R41, R64, -1.4426950216293334961 ;  /* 0xbfb8aa3b4029e820 */ /* 0x000fce0000410000 */
[----:B------:R-:W3:Y:S01]  /*8900*/  @!P4 MUFU.RCP R0, R0 ;  /* 0x000000000000c308 */ /* 0x000ee20000001000 */
[----:B0-----:R-:W-:Y:S02]  /*8910*/  @!P3 FADD.FTZ R42, R42, 1 ;  /* 0x3f8000002a2ab421 */ /* 0x001fe40000010000 */
[----:B-1----:R-:W-:-:S05]  /*8920*/  @!P5 FMUL.FTZ R40, R65, -1.4426950216293334961 ;  /* 0xbfb8aa3b4128d820 */ /* 0x002fca0000410000 */
[----:B------:R-:W0:Y:S01]  /*8930*/  @!P3 MUFU.RCP R47, R42 ;  /* 0x0000002a002fb308 */ /* 0x000e220000001000 */
[----:B--2---:R-:W-:Y:S01]  /*8940*/  @!P2 FMUL.FTZ R24, R24, R45 ;  /* 0x0000002d1818a220 */ /* 0x004fe20000410000 */
[----:B------:R-:W-:-:S06]  /*8950*/  FSETP.GTU.FTZ.AND P2, PT, R67, 20, PT ;  /* 0x41a000004300780b */ /* 0x000fcc0003f5c000 */
[----:B------:R-:W1:Y:S01]  /*8960*/  @!P0 MUFU.EX2 R43, R43 ;  /* 0x0000002b002b8308 */ /* 0x000e620000000800 */
[----:B---3--:R-:W-:Y:S01]  /*8970*/  @!P4 FMUL.FTZ R25, R25, R0 ;  /* 0x000000001919c220 */ /* 0x008fe20000410000 */
[----:B------:R-:W-:Y:S01]  /*8980*/  FSETP.GTU.FTZ.AND P4, PT, R48, 20, PT ;  /* 0x41a000003000780b */ /* 0x000fe20003f9c000 */
[----:B------:R-:W-:-:S04]  /*8990*/  @!P1 FMUL.FTZ R0, R66, -1.4426950216293334961 ;  /* 0xbfb8aa3b42009820 */ /* 0x000fc80000410000 */
[----:B------:R-:W-:Y:S01]  /*89a0*/  @!P2 FMUL.FTZ R37, R67, -1.4426950216293334961 ;  /* 0xbfb8aa3b4325a820 */ /* 0x000fe20000410000 */
[----:B------:R-:W-:Y:S01]  /*89b0*/  @!P6 MUFU.EX2 R41, R41 ;  /* 0x000000290029e308 */ /* 0x000fe20000000800 */
[----:B0-----:R-:W-:Y:S01]  /*89c0*/  @!P3 FMUL.FTZ R26, R26, R47 ;  /* 0x0000002f1a1ab220 */ /* 0x001fe20000410000 */
[----:B------:R-:W-:Y:S01]  /*89d0*/  FSETP.GTU.FTZ.AND P3, PT, R51, 20, PT ;  /* 0x41a000003300780b */ /* 0x000fe20003f7c000 */
[----:B------:R-:W0:Y:S04]  /*89e0*/  LDS.128 R44, [R74] ;  /* 0x000000004a2c7984 */ /* 0x000e280000000c00 */
[----:B------:R-:W-:Y:S01]  /*89f0*/  @!P4 FMUL.FTZ R48, R48, -1.4426950216293334961 ;  /* 0xbfb8aa3b3030c820 */ /* 0x000fe20000410000 */
[----:B------:R-:W2:Y:S01]  /*8a00*/  @!P5 MUFU.EX2 R40, R40 ;  /* 0x000000280028d308 */ /* 0x000ea20000000800 */
[----:B-1----:R-:W-:Y:S01]  /*8a10*/  @!P0 FADD.FTZ R43, R43, 1 ;  /* 0x3f8000002b2b8421 */ /* 0x002fe20000010000 */
[----:B------:R-:W-:Y:S05]  /*8a20*/  BAR.SYNC.DEFER_BLOCKING 0x0 ;  /* 0x0000000000007b1d */ /* 0x000fea0000010000 */
[----:B------:R-:W-:Y:S01]  /*8a30*/  @!P3 FMUL.FTZ R51, R51, -1.4426950216293334961 ;  /* 0xbfb8aa3b3333b820 */ /* 0x000fe20000410000 */
[----:B------:R1:W3:Y:S08]  /*8a40*/  @!P2 MUFU.EX2 R49, R37 ;  /* 0x000000250031a308 */ /* 0x0002f00000000800 */
[----:B------:R-:W4:Y:S01]  /*8a50*/  @!P4 MUFU.EX2 R50, R48 ;  /* 0x000000300032c308 */ /* 0x000f220000000800 */
[----:B--2---:R-:W-:Y:S01]  /*8a60*/  @!P5 FADD.FTZ R42, R40, 1 ;  /* 0x3f800000282ad421 */ /* 0x004fe20000010000 */
[----:B------:R-:W-:Y:S01]  /*8a70*/  SHF.L.U32 R40, R72, 0x9, RZ ;  /* 0x0000000948287819 */ /* 0x000fe200000006ff */
[----:B-1----:R-:W-:-:S04]  /*8a80*/  IMAD R37, R80, c[0x0][0x2d8], RZ ;  /* 0x0000b60050257a24 */ /* 0x002fc800078e02ff */
[----:B------:R-:W-:Y:S01]  /*8a90*/  IMAD R61, R82, c[0x0][0x2dc], R37 ;  /* 0x0000b700523d7a24 */ /* 0x000fe200078e0225 */
[----:B------:R1:W2:Y:S01]  /*8aa0*/  @!P1 MUFU.EX2 R36, R0 ;  /* 0x0000000000249308 */ /* 0x0002a20000000800 */
[----:B---3--:R-:W-:Y:S01]  /*8ab0*/  @!P2 FADD.FTZ R49, R49, 1 ;  /* 0x3f8000003131a421 */ /* 0x008fe20000010000 */
[----:B------:R3:W-:Y:S04]  /*8ac0*/  STS.128 [R74], R4 ;  /* 0x000000044a007388 */ /* 0x0007e80000000c00 */
[----:B------:R-:W-:Y:S02]  /*8ad0*/  STS.128 [R74+0x10], R16 ;  /* 0x000010104a007388 */ /* 0x000fe40000000c00 */
[----:B------:R5:W3:Y:S01]  /*8ae0*/  @!P0 MUFU.RCP R52, R43 ;  /* 0x0000002b00348308 */ /* 0x000ae20000001000 */
[----:B-1----:R-:W-:Y:S01]  /*8af0*/  @!P6 FADD.FTZ R0, R41, 1 ;  /* 0x3f8000002900e421 */ /* 0x002fe20000010000 */
[----:B------:R-:W-:Y:S01]  /*8b00*/  SHF.R.S32.HI R41, RZ, 0x1f, R40 ;  /* 0x0000001fff297819 */ /* 0x000fe20000011428 */
[----:B----4-:R-:W-:Y:S01]  /*8b10*/  @!P4 FADD.FTZ R50, R50, 1 ;  /* 0x3f8000003232c421 */ /* 0x010fe20000010000 */
[----:B------:R-:W-:Y:S01]  /*8b20*/  STS.128 [R74+0x20], R12 ;  /* 0x0000200c4a007388 */ /* 0x000fe20000000c00 */
[----:B0-----:R-:W-:-:S02]  /*8b30*/  FADD.FTZ R45, R45, UR4 ;  /* 0x000000042d2d7e21 */ /* 0x001fc40008010000 */
[----:B------:R-:W-:Y:S01]  /*8b40*/  FADD.FTZ R46, R46, UR4 ;  /* 0x000000042e2e7e21 */ /* 0x000fe20008010000 */
[----:B------:R-:W0:Y:S01]  /*8b50*/  @!P6 MUFU.RCP R53, R0 ;  /* 0x000000000035e308 */ /* 0x000e220000001000 */
[----:B--2---:R-:W-:Y:S01]  /*8b60*/  @!P1 FADD.FTZ R48, R36, 1 ;  /* 0x3f80000024309421 */ /* 0x004fe20000010000 */
[----:B------:R-:W-:Y:S01]  /*8b70*/  STS.128 [R74+0x30], R8 ;  /* 0x000030084a007388 */ /* 0x000fe20000000c00 */
[----:B-----5:R-:W-:Y:S01]  /*8b80*/  FADD.FTZ R43, R38, UR4 ;  /* 0x00000004262b7e21 */ /* 0x020fe20008010000 */
[----:B------:R-:W-:-:S06]  /*8b90*/  NOP ;  /* 0x0000000000007918 */ /* 0x000fcc0000000000 */
[----:B---3--:R-:W-:Y:S01]  /*8ba0*/  @!P0 FMUL.FTZ R27, R27, R52 ;  /* 0x000000341b1b8220 */ /* 0x008fe20000410000 */
[----:B------:R-:W1:Y:S01]  /*8bb0*/  @!P2 MUFU.RCP R38, R49 ;  /* 0x000000310026a308 */ /* 0x000e620000001000 */
[----:B------:R-:W-:Y:S01]  /*8bc0*/  FADD.FTZ R52, R39, UR4 ;  /* 0x0000000427347e21 */ /* 0x000fe20008010000 */
[----:B------:R-:W-:Y:S01]  /*8bd0*/  FSETP.GTU.FTZ.AND P0, PT, R43, 20, PT ;  /* 0x41a000002b00780b */ /* 0x000fe20003f1c000 */
[----:B------:R-:W-:Y:S01]  /*8be0*/  IMAD.WIDE.U32 R36, R82, c[0x0][0x2d8], R40 ;  /* 0x0000b60052247a25 */ /* 0x000fe200078e0028 */
[----:B------:R-:W2:Y:S03]  /*8bf0*/  LDS.128 R64, [R78.X16+0x400] ;  /* 0x000400004e407984 */ /* 0x000ea6000000cc00 */
[----:B0-----:R-:W-:Y:S01]  /*8c00*/  @!P6 FMUL.FTZ R28, R28, R53 ;  /* 0x000000351c1ce220 */ /* 0x001fe20000410000 */
[----:B------:R-:W0:Y:S01]  /*8c10*/  @!P4 MUFU.RCP R39, R50 ;  /* 0x000000320027c308 */ /* 0x000e220000001000 */
[----:B------:R-:W-:Y:S01]  /*8c20*/  FSETP.GTU.FTZ.AND P6, PT, R52, 20, PT ;  /* 0x41a000003400780b */ /* 0x000fe20003fdc000 */
[----:B------:R-:W-:Y:S01]  /*8c30*/  IMAD R53, R85, c[0x0][0x2e0], RZ ;  /* 0x0000b80055357a24 */ /* 0x000fe200078e02ff */
[----:B------:R-:W-:Y:S01]  /*8c40*/  IADD3 R37, R37, R61, RZ ;  /* 0x0000003d25257210 */ /* 0x000fe20007ffe0ff */
[----:B------:R-:W-:Y:S01]  /*8c50*/  FADD.FTZ R47, R47, UR4 ;  /* 0x000000042f2f7e21 */ /* 0x000fe20008010000 */
[----:B------:R-:W3:Y:S01]  /*8c60*/  LDS.128 R60, [R78.X16+0x200] ;  /* 0x000200004e3c7984 */ /* 0x000ee2000000cc00 */
[----:B------:R-:W-:-:S02]  /*8c70*/  IMAD R53, R86, c[0x0][0x2e4], R53 ;  /* 0x0000b90056357a24 */ /* 0x000fc400078e0235 */
[----:B------:R-:W4:Y:S01]  /*8c80*/  @!P5 MUFU.RCP R42, R42 ;  /* 0x0000002a002ad308 */ /* 0x000f220000001000 */
[----:B------:R-:W-:Y:S01]  /*8c90*/  IMAD.WIDE.U32 R36, R86, c[0x0][0x2e0], R36 ;  /* 0x0000b80056247a25 */ /* 0x000fe200078e0024 */
[----:B------:R-:W5:Y:S03]  /*8ca0*/  LDS.128 R68, [R78.X16+0x600] ;  /* 0x000600004e447984 */ /* 0x000f66000000cc00 */
[----:B-1----:R-:W-:Y:S01]  /*8cb0*/  @!P2 FMUL.FTZ R31, R31, R38 ;  /* 0x000000261f1fa220 */ /* 0x002fe20000410000 */
[----:B------:R-:W-:Y:S01]  /*8cc0*/  IADD3 R37, R37, R53, RZ ;  /* 0x0000003525257210 */ /* 0x000fe20007ffe0ff */
[----:B------:R-:W-:Y:S01]  /*8cd0*/  @!P0 FMUL.FTZ R0, R43, -1.4426950216293334961 ;  /* 0xbfb8aa3b2b008820 */ /* 0x000fe20000410000 */
[----:B------:R1:W2:Y:S01]  /*8ce0*/  @!P1 MUFU.RCP R55, R48 ;  /* 0x0000003000379308 */ /* 0x0002a20000001000 */
[----:B0-----:R-:W-:Y:S01]  /*8cf0*/  @!P4 FMUL.FTZ R32, R32, R39 ;  /* 0x000000272020c220 */ /* 0x001fe20000410000 */
[----:B------:R-:W-:Y:S01]  /*8d00*/  LEA R38, P4, R36, c[0x0][0x330], 0x2 ;  /* 0x0000cc0024267a11 */ /* 0x000fe200078810ff */
[----:B------:R-:W-:Y:S01]  /*8d10*/  IMAD.WIDE.U32 R40, R82, c[0x0][0x2f8], R40 ;  /* 0x0000be0052287a25 */ /* 0x000fe200078e0028 */
[----:B------:R-:W-:-:S02]  /*8d20*/  FSETP.GTU.FTZ.AND P2, PT, R46, 20, PT ;  /* 0x41a000002e00780b */ /* 0x000fc40003f5c000 */
[----:B------:R-:W-:Y:S01]  /*8d30*/  LEA.HI.X R39, R36, c[0x0][0x334], R37, 0x2, P4 ;  /* 0x0000cd0024277a11 */ /* 0x000fe200020f1425 */
[----:B----4-:R-:W-:Y:S01]  /*8d40*/  @!P5 FMUL.FTZ R29, R29, R42 ;  /* 0x0000002a1d1dd220 */ /* 0x010fe20000410000 */
[----:B------:R-:W-:Y:S01]  /*8d50*/  FSETP.GTU.FTZ.AND P4, PT, R47, 20, PT ;  /* 0x41a000002f00780b */ /* 0x000fe20003f9c000 */
[----:B------:R-:W-:Y:S01]  /*8d60*/  @!P6 FMUL.FTZ R42, R52, -1.4426950216293334961 ;  /* 0xbfb8aa3b342ae820 */ /* 0x000fe20000410000 */
[----:B------:R-:W0:Y:S01]  /*8d70*/  @!P0 MUFU.EX2 R43, R0 ;  /* 0x00000000002b8308 */ /* 0x000e220000000800 */
[----:B-1----:R-:W-:Y:S02]  /*8d80*/  FADD.FTZ R48, R44, UR4 ;  /* 0x000000042c307e21 */ /* 0x002fe40008010000 */
[----:B------:R-:W-:-:S03]  /*8d90*/  IMAD.WIDE R4, R73, 0x10, R38 ;  /* 0x0000001049047825 */ /* 0x000fc600078e0226 */
[----:B------:R-:W-:Y:S01]  /*8da0*/  FSETP.GTU.FTZ.AND P5, PT, R48, 20, PT ;  /* 0x41a000003000780b */ /* 0x000fe20003fbc000 */
[----:B--2---:R-:W-:Y:S01]  /*8db0*/  @!P1 FMUL.FTZ R30, R30, R55 ;  /* 0x000000371e1e9220 */ /* 0x004fe20000410000 */
[----:B------:R-:W-:Y:S01]  /*8dc0*/  FSETP.GTU.FTZ.AND P1, PT, R45, 20, PT ;  /* 0x41a000002d00780b */ /* 0x000fe20003f3c000 */
[----:B------:R-:W1:Y:S01]  /*8dd0*/  LDS.128 R52, [R78.X16] ;  /* 0x000000004e347984 */ /* 0x000e62000000cc00 */
[----:B------:R2:W4:Y:S01]  /*8de0*/  @!P6 MUFU.EX2 R44, R42 ;  /* 0x0000002a002ce308 */ /* 0x0005220000000800 */
[----:B------:R-:W-:Y:S02]  /*8df0*/  @!P2 FMUL.FTZ R37, R46, -1.4426950216293334961 ;  /* 0xbfb8aa3b2e25a820 */ /* 0x000fe40000410000 */
[----:B------:R-:W-:Y:S01]  /*8e00*/  STG.E.128 [R4.64+0x400], R64 ;  /* 0x0004004004007986 */ /* 0x000fe2000c101d0c */
[----:B0-----:R-:W-:-:S04]  /*8e10*/  @!P0 FADD.FTZ R43, R43, 1 ;  /* 0x3f8000002b2b8421 */ /* 0x001fc80000010000 */
[----:B------:R-:W0:Y:S01]  /*8e20*/  @!P2 MUFU.EX2 R37, R37 ;  /* 0x000000250025a308 */ /* 0x000e220000000800 */
[----:B--2---:R-:W-:Y:S01]  /*8e30*/  @!P4 FMUL.FTZ R42, R47, -1.4426950216293334961 ;  /* 0xbfb8aa3b2f2ac820 */ /* 0x004fe20000410000 */
[----:B---3--:R-:W-:Y:S01]  /*8e40*/  STG.E.128 [R4.64+0x200], R60 ;  /* 0x0002003c04007986 */ /* 0x008fe2000c101d0c */
[----:B------:R-:W-:Y:S02]  /*8e50*/  @!P1 FMUL.FTZ R36, R45, -1.4426950216293334961 ;  /* 0xbfb8aa3b2d249820 */ /* 0x000fe40000410000 */
[----:B------:R-:W-:Y:S01]  /*8e60*/  @!P5 FMUL.FTZ R0, R48, -1.4426950216293334961 ;  /* 0xbfb8aa3b3000d820 */ /* 0x000fe20000410000 */
[----:B-----5:R-:W-:Y:S02]  /*8e70*/  STG.E.128 [R4.64+0x600], R68 ;  /* 0x0006004404007986 */ /* 0x020fe4000c101d0c */
[----:B------:R-:W2:Y:S01]  /*8e80*/  @!P4 MUFU.EX2 R42, R42 ;  /* 0x0000002a002ac308 */ /* 0x000ea20000000800 */
[----:B----4-:R-:W-:-:S07]  /*8e90*/  @!P6 FADD.FTZ R44, R44, 1 ;  /* 0x3f8000002c2ce421 */ /* 0x010fce0000010000 */
[----:B------:R-:W3:Y:S01]  /*8ea0*/  @!P1 MUFU.EX2 R36, R36 ;  /* 0x0000002400249308 */ /* 0x000ee20000000800 */
[----:B0-----:R-:W-:-:S07]  /*8eb0*/  @!P2 FADD.FTZ R37, R37, 1 ;  /* 0x3f8000002525a421 */ /* 0x001fce0000010000 */
[----:B------:R-:W0:Y:S01]  /*8ec0*/  @!P3 MUFU.EX2 R51, R51 ;  /* 0x000000330033b308 */ /* 0x000e220000000800 */
[----:B--2---:R-:W-:Y:S01]  /*8ed0*/  @!P4 FADD.FTZ R42, R42, 1 ;  /* 0x3f8000002a2ac421 */ /* 0x004fe20000010000 */
[----:B-1----:R1:W-:Y:S06]  /*8ee0*/  STG.E.128 [R4.64], R52 ;  /* 0x0000003404007986 */ /* 0x0023ec000c101d0c */
[----:B------:R-:W2:Y:S01]  /*8ef0*/  @!P5 MUFU.EX2 R0, R0 ;  /* 0x000000000000d308 */ /* 0x000ea20000000800 */
[----:B---3--:R-:W-:Y:S01]  /*8f00*/  @!P1 FADD.FTZ R36, R36, 1 ;  /* 0x3f80000024249421 */ /* 0x008fe20000010000 */
[----:B------:R-:W-:Y:S01]  /*8f10*/  BAR.SYNC.DEFER_BLOCKING 0x0 ;  /* 0x0000000000007b1d */ /* 0x000fe20000010000 */
[----:B0-----:R-:W-:-:S05]  /*8f20*/  @!P3 FADD.FTZ R51, R51, 1 ;  /* 0x3f8000003333b421 */ /* 0x001fca0000010000 */
[----:B------:R-:W0:Y:S01]  /*8f30*/  @!P0 MUFU.RCP R43, R43 ;  /* 0x0000002b002b8308 */ /* 0x000e220000001000 */
[----:B--2---:R-:W-:-:S07]  /*8f40*/  @!P5 FADD.FTZ R0, R0, 1 ;  /* 0x3f8000000000d421 */ /* 0x004fce0000010000 */
[----:B------:R-:W2:Y:S08]  /*8f50*/  @!P3 MUFU.RCP R6, R51 ;  /* 0x000000330006b308 */ /* 0x000eb00000001000 */
[----:B------:R-:W3:Y:S01]  /*8f60*/  @!P5 MUFU.RCP R7, R0 ;  /* 0x000000000007d308 */ /* 0x000ee20000001000 */
[----:B0-----:R-:W-:Y:S01]  /*8f70*/  @!P0 FMUL.FTZ R34, R34, R43 ;  /* 0x0000002b22228220 */ /* 0x001fe20000410000 */
[----:B------:R0:W-:Y:S04]  /*8f80*/  STS.128 [R74+0x10], R24 ;  /* 0x000010184a007388 */ /* 0x0001e80000000c00 */
[----:B------:R4:W-:Y:S02]  /*8f90*/  STS.128 [R74+0x20], R28 ;  /* 0x0000201c4a007388 */ /* 0x0009e40000000c00 */
[----:B------:R-:W5:Y:S01]  /*8fa0*/  @!P1 MUFU.RCP R36, R36 ;  /* 0x0000002400249308 */ /* 0x000f620000001000 */
[----:B--2---:R-:W-:-:S07]  /*8fb0*/  @!P3 FMUL.FTZ R33, R33, R6 ;  /* 0x000000062121b220 */ /* 0x004fce0000410000 */
[----:B------:R-:W2:Y:S01]  /*8fc0*/  @!P2 MUFU.RCP R37, R37 ;  /* 0x000000250025a308 */ /* 0x000ea20000001000 */
[----:B---3--:R-:W-:-:S04]  /*8fd0*/  @!P5 FMUL.FTZ R20, R20, R7 ;  /* 0x000000071414d220 */ /* 0x008fc80000410000 */
[----:B------:R-:W-:-:S03]  /*8fe0*/  FADD.FTZ R0, R20, R81 ;  /* 0x0000005114007221 */ /* 0x000fc60000010000 */
[----:B------:R-:W3:Y:S01]  /*8ff0*/  @!P4 MUFU.RCP R42, R42 ;  /* 0x0000002a002ac308 */ /* 0x000ee20000001000 */
[----:B-----5:R-:W-:-:S04]  /*9000*/  @!P1 FMUL.FTZ R21, R21, R36 ;  /* 0x0000002415159220 */ /* 0x020fc80000410000 */
[----:B------:R-:W-:-:S03]  /*9010*/  FADD.FTZ R7, R0, R21 ;  /* 0x0000001500077221 */ /* 0x000fc60000010000 */
[----:B------:R-:W5:Y:S01]  /*9020*/  @!P6 MUFU.RCP R44, R44 ;  /* 0x0000002c002ce308 */ /* 0x000f620000001000 */
[----:B--2---:R-:W-:-:S04]  /*9030*/  @!P2 FMUL.FTZ R22, R22, R37 ;  /* 0x000000251616a220 */ /* 0x004fc80000410000 */
[----:B------:R-:W-:Y:S02]  /*9040*/  FADD.FTZ R0, R7, R22 ;  /* 0x0000001607007221 */ /* 0x000fe40000010000 */
[----:B------:R-:W-:Y:S02]  /*9050*/  IMAD R7, R80, c[0x0][0x2f8], RZ ;  /* 0x0000be0050077a24 */ /* 0x000fe400078e02ff */
[----:B---3--:R-:W-:Y:S02]  /*9060*/  @!P4 FMUL.FTZ R23, R23, R42 ;  /* 0x0000002a1717c220 */ /* 0x008fe40000410000 */
[----:B------:R-:W-:Y:S02]  /*9070*/  IMAD R7, R82, c[0x0][0x2fc], R7 ;  /* 0x0000bf0052077a24 */ /* 0x000fe400078e0207 */
[----:B-1----:R-:W-:Y:S01]  /*9080*/  FADD.FTZ R5, R0, R23 ;  /* 0x0000001700057221 */ /* 0x002fe20000010000 */
[----:B------:R-:W-:Y:S01]  /*9090*/  STS.128 [R74], R20 ;  /* 0x000000144a007388 */ /* 0x000fe20000000c00 */
[----:B-----5:R-:W-:Y:S01]  /*90a0*/  @!P6 FMUL.FTZ R35, R35, R44 ;  /* 0x0000002c2323e220 */ /* 0x020fe20000410000 */
[----:B------:R-:W-:Y:S01]  /*90b0*/  IADD3 R41, R41, R7, RZ ;  /* 0x0000000729297210 */ /* 0x000fe20007ffe0ff */
[----:B0-----:R-:W-:-:S02]  /*90c0*/  FADD.FTZ R24, R5, R24 ;  /* 0x0000001805187221 */ /* 0x001fc40000010000 */
[----:B------:R-:W-:Y:S01]  /*90d0*/  IMAD R5, R85, c[0x0][0x300], RZ ;  /* 0x0000c00055057a24 */ /* 0x000fe200078e02ff */
[----:B------:R0:W-:Y:S01]  /*90e0*/  STS.128 [R74+0x30], R32 ;  /* 0x000030204a007388 */ /* 0x0001e20000000c00 */
        /* <DEDUP_REMOVED lines=27> */
[----:B-----5:R0:W-:Y:S01]  /*92a0*/  STG.E.128 [R4.64+0x600], R36 ;  /* 0x0006002404007986 */ /* 0x0201e2000c101d0c */
[----:B------:R-:W-:Y:S01]  /*92b0*/  @!P0 CALL.REL.NOINC `(.L_x_9688) ;  /* 0x0000001000008944 */ /* 0x000fe20003c00000 */
[----:B------:R-:W-:Y:S05]  /*92c0*/  BRA `(.L_x_9737) ;  /* 0xffff72c000007947 */ /* 0x000fea000383ffff */
.L_x_9688:
[----:B------:R-:W-:Y:S02]  /*92d0*/  ISETP.NE.U32.AND P0, PT, RZ, c[0x0][0x328], PT ;  /* 0x0000ca00ff007a0c */ /* 0x000fe40003f05070 */
[----:B------:R-:W-:-:S02]  /*92e0*/  ISETP.NE.U32.AND P2, PT, RZ, c[0x0][0x348], PT ;  /* 0x0000d200ff007a0c */ /* 0x000fc40003f45070 */
[----:B------:R-:W-:Y:S02]  /*92f0*/  ISETP.NE.AND.EX P1, PT, RZ, c[0x0][0x32c], PT, P0 ;  /* 0x0000cb00ff007a0c */ /* 0x000fe40003f25300 */
[----:B------:R-:W-:-:S11]  /*9300*/  ISETP.NE.AND.EX P0, PT, RZ, c[0x0][0x34c], PT, P2 ;  /* 0x0000d300ff007a0c */ /* 0x000fd60003f05320 */
[----:B------:R-:W-:Y:S05]  /*9310*/  @!P1 BRA `(.L_x_9738) ;  /* 0x0000014000009947 */ /* 0x000fea0003800000 */
[----:B------:R-:W2:Y:S01]  /*9320*/  SHFL.DOWN P1, R0, R83, 0x1, 0x1f ;  /* 0x08201f0053007f89 */ /* 0x000ea20000020000 */
        /* <DEDUP_REMOVED lines=9> */
[----:B0-----:R-:W0:Y:S02]  /*93c0*/  SHFL.DOWN P1, R5, R2, 0x8, 0x1f ;  /* 0x09001f0002057f89 */ /* 0x001e240000020000 */
[----:B0-----:R-:W-:-:S05]  /*93d0*/  @P1 FADD R5, R2, R5 ;  /* 0x0000000502051221 */ /* 0x001fca0000000000 */
[----:B------:R-:W0:Y:S02]  /*93e0*/  SHFL.DOWN P1, R4, R5, 0x10, 0x1f ;  /* 0x0a001f0005047f89 */ /* 0x000e240000020000 */
[----:B0-----:R-:W-:Y:S01]  /*93f0*/  @P1 FADD R4, R5, R4 ;  /* 0x0000000405041221 */ /* 0x001fe20000000000 */
[----:B---3--:R-:W-:-:S04]  /*9400*/  ISETP.NE.AND P1, PT, R6, RZ, PT ;  /* 0x000000ff0600720c */ /* 0x008fc80003f25270 */
[----:B------:R0:W-:Y:S04]  /*9410*/  @!P2 STS [0x854], R4 ;  /* 0x00085404ff00a388 */ /* 0x0001e80000000800 */
[----:B------:R-:W-:Y:S06]  /*9420*/  BAR.SYNC.DEFER_BLOCKING 0x0 ;  /* 0x0000000000007b1d */ /* 0x000fec0000010000 */
[----:B------:R-:W-:Y:S05]  /*9430*/  @P1 BRA `(.L_x_9739) ;  /* 0x0000001000001947 */ /* 0x000fea0003800000 */
[----:B0-----:R0:W-:Y:S02]  /*9440*/  RED.E.ADD.F32.FTZ.RN.STRONG.GPU [R56.64], R4 ;  /* 0x000000043800798e */ /* 0x0011e4000c10e78c */
.L_x_9739:
[----:B0-----:R-:W-:Y:S05]  /*9450*/  BSYNC B0 ;  /* 0x0000000000007941 */ /* 0x001fea0003800000 */
.L_x_9738:
[----:B------:R-:W-:Y:S01]  /*9460*/  BSSY B0, `(.L_x_9740) ;  /* 0x0000018000007945 */ /* 0x000fe20003800000 */
[----:B------:R-:W-:Y:S05]  /*9470*/  @!P0 BRA `(.L_x_9741) ;  /* 0x0000015000008947 */ /* 0x000fea0003800000 */
[----:B------:R-:W-:Y:S06]  /*9480*/  BAR.SYNC.DEFER_BLOCKING 0x0 ;  /* 0x0000000000007b1d */ /* 0x000fec0000010000 */
[----:B------:R-:W2:Y:S04]  /*9490*/  SHFL.DOWN P0, R0, R81, 0x1, 0x1f ;  /* 0x08201f0051007f89 */ /* 0x000ea80000000000 */
[----:B------:R-:W3:Y:S04]  /*94a0*/  S2R R6, SR_LANEID ;  /* 0x0000000000067919 */ /* 0x000ee80000000000 */
[----:B0-----:R-:W0:Y:S01]  /*94b0*/  S2R R19, SR_TID.X ;  /* 0x0000000000137919 */ /* 0x001e220000002100 */
        /* <DEDUP_REMOVED lines=10> */
[----:B0-----:R-:W-:-:S04]  /*9560*/  ISETP.NE.AND P0, PT, R19, RZ, PT ;  /* 0x000000ff1300720c */ /* 0x001fc80003f05270 */
[----:B------:R0:W-:Y:S04]  /*9570*/  @!P1 STS [0x854], R4 ;  /* 0x00085404ff009388 */ /* 0x0001e80000000800 */
[----:B------:R-:W-:Y:S06]  /*9580*/  BAR.SYNC.DEFER_BLOCKING 0x0 ;  /* 0x0000000000007b1d */ /* 0x000fec0000010000 */
[----:B------:R-:W-:Y:S05]  /*9590*/  @P0 BRA `(.L_x_9742) ;  /* 0x0000004000000947 */ /* 0x000fea0003800000 */
[----:B0-----:R0:W-:Y:S01]  /*95a0*/  RED.E.ADD.F32.FTZ.RN.STRONG.GPU [R58.64], R4 ;  /* 0x000000043a00798e */ /* 0x0011e2000c10e78c */
[----:B------:R-:W-:Y:S01]  /*95b0*/  HFMA2.MMA R19, -RZ, RZ, 0, 0 ;  /* 0x00000000ff137435 */ /* 0x000fe200000001ff */
[----:B------:R-:W-:Y:S05]  /*95c0*/  BRA `(.L_x_9742) ;  /* 0x0000001000007947 */ /* 0x000fea0003800000 */
.L_x_9741:
[----:B0-----:R-:W0:Y:S02]  /*95d0*/  S2R R19, SR_TID.X ;  /* 0x0000000000137919 */ /* 0x001e240000002100 */
.L_x_9742:
[----:B0-----:R-:W-:Y:S05]  /*95e0*/  BSYNC B0 ;  /* 0x0000000000007941 */ /* 0x001fea0003800000 */
.L_x_9740:
        /* <DEDUP_REMOVED lines=22> */
.L_x_9743:
        /* <DEDUP_REMOVED lines=64> */
.L_x_9744:
        /* <DEDUP_REMOVED lines=11> */
.L_x_14709:


//--------------------- .text._Z25selective_scan_bwd_kernelI32Selective_Scan_bwd_kernel_traitsILi32ELi16ELb1ELb0ELb0ELb1ELb1EfN3c107complexIfEEEEv12SSMParamsBwd --------------------------
	.section	.text._Z25selective_scan_bwd_kernelI32Selective_Scan_bwd_kernel_traitsILi32ELi16ELb1ELb0ELb0ELb1ELb1EfN3c107complexIfEEEEv12SSMParamsBwd,"ax",@progbits
	.sectioninfo	@"SHI_REGISTERS=219"
	.align	128
        .global         _Z25selective_scan_bwd_kernelI32Selective_Scan_bwd_kernel_traitsILi32ELi16ELb1ELb0ELb0ELb1ELb1EfN3c107complexIfEEEEv12SSMParamsBwd
        .type           _Z25selective_scan_bwd_kernelI32Selective_Scan_bwd_kernel_traitsILi32ELi16ELb1ELb0ELb0ELb1ELb1EfN3c107complexIfEEEEv12SSMParamsBwd,@function
        .size           _Z25selective_scan_bwd_kernelI32Selective_Scan_bwd_kernel_traitsILi32ELi16ELb1ELb0ELb0ELb1ELb1EfN3c107complexIfEEEEv12SSMParamsBwd,(.L_x_14710 - _Z25selective_scan_bwd_kernelI32Selective_Scan_bwd_kernel_traitsILi32ELi16ELb1ELb0ELb0ELb1ELb1EfN3c107complexIfEEEEv12SSMParamsBwd)
        .other          _Z25selective_scan_bwd_kernelI32Selective_Scan_bwd_kernel_traitsILi32ELi16ELb1ELb0ELb0ELb1ELb1EfN3c107complexIfEEEEv12SSMParamsBwd,@"STO_CUDA_ENTRY STV_DEFAULT"
_Z25selective_scan_bwd_kernelI32Selective_Scan_bwd_kernel_traitsILi32ELi16ELb1ELb0ELb0ELb1ELb1EfN3c107complexIfEEEEv12SSMParamsBwd:
.text._Z25selective_scan_bwd_kernelI32Selective_Scan_bwd_kernel_traitsILi32ELi16ELb1ELb0ELb0ELb1ELb1EfN3c107complexIfEEEEv12SSMParamsBwd:
        /* <DEDUP_REMOVED lines=13> */
[----:B------:R-:W-:Y:S01]  /*00d0*/  MOV R14, c[0x0][0x174] ;  /* 0x00005d00000e7a02 */ /* 0x000fe20000000f00 */
[----:B------:R-:W-:-:S10]  /*00e0*/  IMAD R13, R67, c[0x0][0x1d8], RZ ;  /* 0x00007600430d7a24 */ /* 0x000fd400078e02ff */
[----:B------:R-:W-:-:S04]  /*00f0*/  @P1 LEA R4, P2, R0, c[0x0][0x238], 0x2 ;  /* 0x00008e0000041a11 */ /* 0x000fc800078410ff */
[----:B------:R-:W-:Y:S02]  /*0100*/  @P1 LEA.HI.X R5, R0, c[0x0][0x23c], R67, 0x2, P2 ;  /* 0x00008f0000051a11 */ /* 0x000fe400010f1443 */
[----:B0-----:R-:W-:Y:S01]  /*0110*/  SHF.R.S32.HI R68, RZ, 0x1f, R69 ;  /* 0x0000001fff447819 */ /* 0x001fe20000011445 */
[C---:B------:R-:W-:Y:S02]  /*0120*/  IMAD.WIDE.U32 R2, R69.reuse, c[0x0][0x1d0], RZ ;  /* 0x0000740045027a25 */ /* 0x040fe400078e00ff */
[----:B------:R0:W5:Y:S01]  /*0130*/  @P1 LDG.E R66, [R4.64] ;  /* 0x0000000804421981 */ /* 0x000162000c1e1900 */
[----:B------:R-:W-:Y:S01]  /*0140*/  ISETP.GE.AND P4, PT, R14, 0x1, PT ;  /* 0x000000010e00780c */ /* 0x000fe20003f86270 */
[C---:B------:R-:W-:Y:S01]  /*0150*/  IMAD R10, R68.reuse, c[0x0][0x1d0], RZ ;  /* 0x00007400440a7a24 */ /* 0x040fe200078e02ff */
[----:B------:R-:W-:Y:S01]  /*0160*/  UMOV UR4, URZ ;  /* 0x0000003f00047c82 */ /* 0x000fe20008000000 */
[C---:B------:R-:W-:Y:S01]  /*0170*/  IMAD R12, R68.reuse, c[0x0][0x278], RZ ;  /* 0x00009e00440c7a24 */ /* 0x040fe200078e02ff */
[----:B------:R-:W-:Y:S01]  /*0180*/  CS2R R56, SRZ ;  /* 0x0000000000387805 */ /* 0x000fe2000001ff00 */
[C---:B------:R-:W-:Y:S01]  /*0190*/  IMAD R9, R69.reuse, c[0x0][0x1d4], R10 ;  /* 0x0000750045097a24 */ /* 0x040fe200078e020a */
[----:B------:R-:W-:Y:S01]  /*01a0*/  HFMA2.MMA R71, -RZ, RZ, 0, 0 ;  /* 0x00000000ff477435 */ /* 0x000fe200000001ff */
[----:B------:R-:W-:Y:S01]  /*01b0*/  IMAD R10, R68, c[0x0][0x1e0], RZ ;  /* 0x00007800440a7a24 */ /* 0x000fe200078e02ff */
[----:B------:R-:W-:Y:S01]  /*01c0*/  MOV R73, RZ ;  /* 0x000000ff00497202 */ /* 0x000fe20000000f00 */
[----:B0-----:R-:W-:Y:S01]  /*01d0*/  IMAD.WIDE.U32 R4, R69, c[0x0][0x1e0], RZ ;  /* 0x0000780045047a25 */ /* 0x001fe200078e00ff */
[----:B------:R-:W-:-:S02]  /*01e0*/  IADD3 R3, R3, R9, RZ ;  /* 0x0000000903037210 */ /* 0x000fc40007ffe0ff */
[----:B------:R-:W-:Y:S01]  /*01f0*/  LEA R9, R14, 0xfffffe00, 0x9 ;  /* 0xfffffe000e097811 */ /* 0x000fe200078e48ff */
[----:B------:R-:W-:Y:S02]  /*0200*/  IMAD R15, R69, c[0x0][0x1e4], R10 ;  /* 0x00007900450f7a24 */ /* 0x000fe400078e020a */
[----:B------:R-:W-:Y:S01]  /*0210*/  IMAD.WIDE.U32 R2, R0, c[0x0][0x1d8], R2 ;  /* 0x0000760000027a25 */ /* 0x000fe200078e0002 */
[----:B------:R-:W-:Y:S02]  /*0220*/  SHF.R.S32.HI R11, RZ, 0x1f, R9 ;  /* 0x0000001fff0b7819 */ /* 0x000fe40000011409 */
[----:B------:R-:W-:Y:S01]  /*0230*/  IADD3 R5, R5, R15, RZ ;  /* 0x0000000f05057210 */ /* 0x000fe20007ffe0ff */
[----:B-1----:R-:W-:-:S04]  /*0240*/  IMAD.WIDE.U32 R6, R69, c[0x0][0x278], RZ ;  /* 0x00009e0045067a25 */ /* 0x002fc800078e00ff */
[----:B------:R-:W-:Y:S01]  /*0250*/  IMAD R17, R69, c[0x0][0x27c], R12 ;  /* 0x00009f0045117a24 */ /* 0x000fe200078e020c */
[----:B------:R-:W-:Y:S01]  /*0260*/  IADD3 R12, P1, R9, R2, RZ ;  /* 0x00000002090c7210 */ /* 0x000fe20007f3e0ff */
[C---:B------:R-:W-:Y:S02]  /*0270*/  IMAD R13, R0.reuse, c[0x0][0x1dc], R13 ;  /* 0x00007700000d7a24 */ /* 0x040fe400078e020d */
[----:B------:R-:W-:Y:S01]  /*0280*/  IMAD R15, R67, c[0x0][0x1e8], RZ ;  /* 0x00007a00430f7a24 */ /* 0x000fe200078e02ff */
[----:B------:R-:W-:Y:S01]  /*0290*/  IADD3 R7, R7, R17, RZ ;  /* 0x0000001107077210 */ /* 0x000fe20007ffe0ff */
[----:B------:R-:W-:Y:S01]  /*02a0*/  IMAD R17, R67, c[0x0][0x280], RZ ;  /* 0x0000a00043117a24 */ /* 0x000fe200078e02ff */
[----:B------:R-:W-:Y:S01]  /*02b0*/  IADD3.X R13, R11, R3, R13, P1, !PT ;  /* 0x000000030b0d7210 */ /* 0x000fe20000ffe40d */
[----:B------:R-:W-:Y:S01]  /*02c0*/  IMAD.WIDE.U32 R2, R0, c[0x0][0x1e8], R4 ;  /* 0x00007a0000027a25 */ /* 0x000fe200078e0004 */
[----:B------:R-:W-:Y:S02]  /*02d0*/  ISETP.NE.U32.AND P1, PT, RZ, c[0x0][0x260], PT ;  /* 0x00009800ff007a0c */ /* 0x000fe40003f25070 */
[----:B------:R-:W-:Y:S01]  /*02e0*/  LEA R10, P2, R12, c[0x0][0x240], 0x2 ;  /* 0x000090000c0a7a11 */ /* 0x000fe200078410ff */
[----:B------:R-:W-:Y:S01]  /*02f0*/  IMAD.WIDE.U32 R4, R0, c[0x0][0x280], R6 ;  /* 0x0000a00000047a25 */ /* 0x000fe200078e0006 */
[----:B------:R-:W-:-:S02]  /*0300*/  ISETP.NE.AND.EX P1, PT, RZ, c[0x0][0x264], PT, P1 ;  /* 0x00009900ff007a0c */ /* 0x000fc40003f25310 */
[C---:B------:R-:W-:Y:S01]  /*0310*/  IADD3 R2, P3, R9.reuse, R2, RZ ;  /* 0x0000000209027210 */ /* 0x040fe20007f7e0ff */
[C---:B------:R-:W-:Y:S01]  /*0320*/  IMAD R15, R0.reuse, c[0x0][0x1ec], R15 ;  /* 0x00007b00000f7a24 */ /* 0x040fe200078e020f */
[----:B------:R-:W-:Y:S01]  /*0330*/  IADD3 R6, P5, R9, R4, RZ ;  /* 0x0000000409067210 */ /* 0x000fe20007fbe0ff */
[----:B------:R-:W-:Y:S01]  /*0340*/  IMAD R17, R0, c[0x0][0x284], R17 ;  /* 0x0000a10000117a24 */ /* 0x000fe200078e0211 */
[----:B------:R-:W-:Y:S01]  /*0350*/  LEA.HI.X R12, R12, c[0x0][0x244], R13, 0x2, P2 ;  /* 0x000091000c0c7a11 */ /* 0x000fe200010f140d */
[----:B------:R-:W-:Y:S01]  /*0360*/  HFMA2.MMA R4, -RZ, RZ, 0, 0 ;  /* 0x00000000ff047435 */ /* 0x000fe200000001ff */
[----:B------:R-:W-:Y:S02]  /*0370*/  IADD3.X R9, R11, R3, R15, P3, !PT ;  /* 0x000000030b097210 */ /* 0x000fe40001ffe40f */
[----:B------:R-:W-:Y:S02]  /*0380*/  ISETP.NE.U32.AND P2, PT, RZ, c[0x0][0x328], PT ;  /* 0x0000ca00ff007a0c */ /* 0x000fe40003f45070 */
[----:B------:R-:W-:-:S02]  /*0390*/  ISETP.NE.U32.AND P3, PT, RZ, c[0x0][0x348], PT ;  /* 0x0000d200ff007a0c */ /* 0x000fc40003f65070 */
[----:B------:R-:W-:Y:S02]  /*03a0*/  IADD3.X R11, R11, R5, R17, P5, !PT ;  /* 0x000000050b0b7210 */ /* 0x000fe40002ffe411 */
[C---:B------:R-:W-:Y:S02]  /*03b0*/  LEA R7, P5, R2.reuse, c[0x0][0x248], 0x2 ;  /* 0x0000920002077a11 */ /* 0x040fe400078a10ff */
[----:B------:R-:W-:Y:S02]  /*03c0*/  ISETP.NE.AND.EX P2, PT, RZ, c[0x0][0x32c], PT, P2 ;  /* 0x0000cb00ff007a0c */ /* 0x000fe40003f45320 */
[----:B------:R-:W-:Y:S02]  /*03d0*/  ISETP.NE.AND.EX P3, PT, RZ, c[0x0][0x34c], PT, P3 ;  /* 0x0000d300ff007a0c */ /* 0x000fe40003f65330 */
[----:B------:R-:W-:Y:S01]  /*03e0*/  LEA.HI.X R9, R2, c[0x0][0x24c], R9, 0x2, P5 ;  /* 0x0000930002097a11 */ /* 0x000fe200028f1409 */
[----:B------:R-:W-:Y:S01]  /*03f0*/  @P1 IMAD R2, R69, c[0x0][0x164], R0 ;  /* 0x0000590045021a24 */ /* 0x000fe200078e0200 */
[----:B------:R-:W-:-:S02]  /*0400*/  @P1 MOV R59, 0x10 ;  /* 0x00000010003b1802 */ /* 0x000fc40000000f00 */
[----:B------:R-:W-:Y:S01]  /*0410*/  LEA R5, P6, R6, c[0x0][0x308], 0x2 ;  /* 0x0000c20006057a11 */ /* 0x000fe200078c10ff */
[----:B------:R-:W-:Y:S01]  /*0420*/  @P1 IMAD R2, R2, c[0x0][0x174], RZ ;  /* 0x00005d0002021a24 */ /* 0x000fe200078e02ff */
[----:B------:R-:W-:Y:S02]  /*0430*/  MOV R3, RZ ;  /* 0x000000ff00037202 */ /* 0x000fe40000000f00 */
[----:B------:R-:W-:Y:S01]  /*0440*/  LEA.HI.X R6, R6, c[0x0][0x30c], R11, 0x2, P6 ;  /* 0x0000c30006067a11 */ /* 0x000fe200030f140b */
[----:B------:R-:W-:Y:S02]  /*0450*/  @P1 IMAD R2, R2, c[0x0][0x16c], RZ ;  /* 0x00005b0002021a24 */ /* 0x000fe400078e02ff */
[----:B------:R-:W-:Y:S02]  /*0460*/  @P3 LEA R4, P5, R0, c[0x0][0x348], 0x2 ;  /* 0x0000d20000043a11 */ /* 0x000fe400078a10ff */
[----:B------:R-:W-:Y:S02]  /*0470*/  @P1 IMAD.WIDE R58, R2, R59, c[0x0][0x260] ;  /* 0x00009800023a1625 */ /* 0x000fe400078e023b */
[C---:B------:R-:W-:Y:S01]  /*0480*/  @P3 LEA.HI.X R3, R0.reuse, c[0x0][0x34c], R67, 0x2, P5 ;  /* 0x0000d30000033a11 */ /* 0x040fe200028f1443 */
[----:B------:R-:W-:Y:S01]  /*0490*/  @!P1 CS2R R58, SRZ ;  /* 0x00000000003a9805 */ /* 0x000fe2000001ff00 */
[----:B------:R-:W-:Y:S01]  /*04a0*/  MOV R2, R4 ;  /* 0x0000000400027202 */ /* 0x000fe20000000f00 */
[----:B--2---:R0:W1:Y:S01]  /*04b0*/  @P0 R2UR UR4, R8 ;  /* 0x00000000080403c2 */ /* 0x00406200000e0000 */
[----:B------:R-:W-:-:S04]  /*04c0*/  @P2 LEA R56, P0, R0, c[0x0][0x328], 0x2 ;  /* 0x0000ca0000382a11 */ /* 0x000fc800078010ff */
[----:B------:R-:W-:Y:S01]  /*04d0*/  @P2 LEA.HI.X R57, R0, c[0x0][0x32c], R67, 0x2, P0 ;  /* 0x0000cb0000392a11 */ /* 0x000fe200000f1443 */
[----:B------:R-:W-:Y:S05]  /*04e0*/  @!P4 BRA `(.L_x_9745) ;  /* 0x0000a0c00000c947 */ /* 0x000fea0003800000 */
[----:B------:R-:W2:Y:S01]  /*04f0*/  S2R R70, SR_TID.X ;  /* 0x0000000000467919 */ /* 0x000ea20000002100 */
[----:B------:R3:W4:Y:S01]  /*0500*/  R2UR UR12, R10 ;  /* 0x000000000a0c73c2 */ /* 0x00072200000e0000 */
[----:B------:R-:W-:Y:S02]  /*0510*/  MOV R74, c[0x0][0x174] ;  /* 0x00005d00004a7a02 */ /* 0x000fe40000000f00 */
[----:B------:R-:W0:Y:S01]  /*0520*/  S2R R72, SR_LANEID ;  /* 0x0000000000487919 */ /* 0x000e220000000000 */
[----:B------:R-:W-:Y:S02]  /*0530*/  MOV R73, RZ ;  /* 0x000000ff00497202 */ /* 0x000fe40000000f00 */
[----:B------:R-:W-:Y:S02]  /*0540*/  MOV R71, RZ ;  /* 0x000000ff00477202 */ /* 0x000fe40000000f00 */
[----:B------:R3:W1:Y:S08]  /*0550*/  R2UR UR13, R12 ;  /* 0x000000000c0d73c2 */ /* 0x00067000000e0000 */
[----:B------:R3:W0:Y:S01]  /*0560*/  R2UR UR6, R7 ;  /* 0x00000000070673c2 */ /* 0x00062200000e0000 */
[----:B--2---:R-:W-:-:S07]  /*0570*/  SHF.L.U32 R4, R70, 0x2, RZ ;  /* 0x0000000246047819 */ /* 0x004fce00000006ff */
[----:B------:R3:W2:Y:S01]  /*0580*/  R2UR UR7, R9 ;  /* 0x00000000090773c2 */ /* 0x0006a200000e0000 */
[----:B------:R-:W-:Y:S02]  /*0590*/  LOP3.LUT R75, R70, 0x1f, RZ, 0xc0, !PT ;  /* 0x0000001f464b7812 */ /* 0x000fe400078ec0ff */
[----:B------:R-:W-:-:S04]  /*05a0*/  LOP3.LUT R93, R4, 0xffffff80, RZ, 0xc0, !PT ;  /* 0xffffff80045d7812 */ /* 0x000fc800078ec0ff */
[----:B------:R-:W-:Y:S01]  /*05b0*/  LOP3.LUT R93, R93, 0x1f, R70, 0xf8, !PT ;  /* 0x0000001f5d5d7812 */ /* 0x000fe200078ef846 */
[----:B------:R3:W0:Y:S08]  /*05c0*/  R2UR UR10, R5 ;  /* 0x00000000050a73c2 */ /* 0x00063000000e0000 */
[----:B-1--4-:R3:W0:Y:S02]  /*05d0*/  R2UR UR11, R6 ;  /* 0x00000000060b73c2 */ /* 0x01262400000e0000 */
.L_x_9795:
[----:B------:R-:W-:Y:S01]  /*05e0*/  BAR.SYNC.DEFER_BLOCKING 0x0 ;  /* 0x0000000000007b1d */ /* 0x000fe20000010000 */
[----:B0-----:R-:W-:-:S02]  /*05f0*/  MOV R8, UR12 ;  /* 0x0000000c00087c02 */ /* 0x001fc40008000f00 */
[----:B---3--:R-:W-:-:S05]  /*0600*/  MOV R9, UR13 ;  /* 0x0000000d00097c02 */ /* 0x008fca0008000f00 */
[----:B------:R-:W-:-:S05]  /*0610*/  IMAD.WIDE R8, R93, 0x10, R8 ;  /* 0x000000105d087825 */ /* 0x000fca00078e0208 */
[----:B------:R-:W3:Y:S04]  /*0620*/  LDG.E.128 R12, [R8.64] ;  /* 0x00000008080c7981 */ /* 0x000ee8000c1e1d00 */
[----:B------:R-:W4:Y:S04]  /*0630*/  LDG.E.128 R16, [R8.64+0x200] ;  /* 0x0002000808107981 */ /* 0x000f28000c1e1d00 */
[----:B--2---:R-:W2:Y:S04]  /*0640*/  LDG.E.128 R24, [R8.64+0x400] ;  /* 0x0004000808187981 */ /* 0x004ea8000c1e1d00 */
[----:B------:R-:W2:Y:S01]  /*0650*/  LDG.E.128 R28, [R8.64+0x600] ;  /* 0x00060008081c7981 */ /* 0x000ea2000c1e1d00 */
[----:B------:R-:W-:Y:S01]  /*0660*/  SHF.L.U32 R76, R72, 0x6, RZ ;  /* 0x00000006484c7819 */ /* 0x000fe200000006ff */
[----:B------:R-:W-:-:S10]  /*0670*/  HFMA2.MMA R20, -RZ, RZ, 0, 9.5367431640625e-07 ;  /* 0x00000010ff147435 */ /* 0x000fd400000001ff */
[----:B------:R-:W-:Y:S01]  /*0680*/  IMAD.WIDE R20, R93, R20, UR6 ;  /* 0x000000065d147e25 */ /* 0x000fe2000f8e0214 */
[----:B---3--:R-:W-:Y:S04]  /*0690*/  STS.128 [R72.X16], R12 ;  /* 0x0000000c48007388 */ /* 0x008fe8000000cc00 */
[----:B----4-:R-:W-:Y:S04]  /*06a0*/  STS.128 [R72.X16+0x200], R16 ;  /* 0x0002001048007388 */ /* 0x010fe8000000cc00 */
[----:B--2---:R0:W-:Y:S04]  /*06b0*/  STS.128 [R72.X16+0x400], R24 ;  /* 0x0004001848007388 */ /* 0x0041e8000000cc00 */
        /* <DEDUP_REMOVED lines=14> */
[----:B--2---:R-:W-:Y:S04]  /*07a0*/  STS.128 [R72.X16], R24 ;  /* 0x0000001848007388 */ /* 0x004fe8000000cc00 */
[----:B---3--:R-:W-:Y:S04]  /*07b0*/  STS.128 [R72.X16+0x200], R28 ;  /* 0x0002001c48007388 */ /* 0x008fe8000000cc00 */
[----:B----4-:R-:W-:Y:S04]  /*07c0*/  STS.128 [R72.X16+0x400], R32 ;  /* 0x0004002048007388 */ /* 0x010fe8000000cc00 */
[----:B------:R0:W-:Y:S01]  /*07d0*/  STS.128 [R72.X16+0x600], R48 ;  /* 0x0006003048007388 */ /* 0x0001e2000000cc00 */
[----:B------:R-:W-:-:S06]  /*07e0*/  NOP ;  /* 0x0000000000007918 */ /* 0x000fcc0000000000 */
[----:B------:R-:W1:Y:S04]  /*07f0*/  LDS.128 R52, [R76+0x10] ;  /* 0x000010004c347984 */ /* 0x000e680000000c00 */
[----:B------:R-:W-:Y:S04]  /*0800*/  LDS.128 R40, [R76+0x20] ;  /* 0x000020004c287984 */ /* 0x000fe80000000c00 */
[----:B------:R-:W-:Y:S04]  /*0810*/  LDS.128 R36, [R76+0x30] ;  /* 0x000030004c247984 */ /* 0x000fe80000000c00 */
[----:B------:R-:W2:Y:S04]  /*0820*/  LDS.128 R44, [R76] ;  /* 0x000000004c2c7984 */ /* 0x000ea80000000c00 */
[----:B------:R-:W-:Y:S06]  /*0830*/  BAR.SYNC.DEFER_BLOCKING 0x0 ;  /* 0x0000000000007b1d */ /* 0x000fec0000010000 */
[----:B------:R-:W3:Y:S04]  /*0840*/  LDG.E.128 R60, [R22.64] ;  /* 0x00000008163c7981 */ /* 0x000ee8000c1e1d00 */
[----:B------:R-:W4:Y:S04]  /*0850*/  LDG.E.128 R80, [R22.64+0x200] ;  /* 0x0002000816507981 */ /* 0x000f28000c1e1d00 */
[----:B------:R-:W2:Y:S04]  /*0860*/  LDG.E.128 R84, [R22.64+0x400] ;  /* 0x0004000816547981 */ /* 0x000ea8000c1e1d00 */
        /* <DEDUP_REMOVED lines=12> */
[----:B------:R-:W-:-:S05]  /*0930*/  FADD.FTZ R79, R54, UR4 ;  /* 0x00000004364f7e21 */ /* 0x000fca0008010000 */
[----:B------:R-:W-:Y:S01]  /*0940*/  FSETP.GTU.FTZ.AND P1, PT, R79, 20, PT ;  /* 0x41a000004f00780b */ /* 0x000fe20003f3c000 */
[----:B---3--:R-:W-:Y:S04]  /*0950*/  STS.128 [R72.X16], R60 ;  /* 0x0000003c48007388 */ /* 0x008fe8000000cc00 */
[----:B----4-:R0:W-:Y:S04]  /*0960*/  STS.128 [R72.X16+0x200], R80 ;  /* 0x0002005048007388 */ /* 0x0101e8000000cc00 */
[----:B--2---:R1:W-:Y:S04]  /*0970*/  STS.128 [R72.X16+0x400], R84 ;  /* 0x0004005448007388 */ /* 0x0043e8000000cc00 */
[----:B------:R2:W-:Y:S01]  /*0980*/  STS.128 [R72.X16+0x600], R88 ;  /* 0x0006005848007388 */ /* 0x0005e2000000cc00 */
[----:B------:R-:W-:-:S06]  /*0990*/  NOP ;  /* 0x0000000000007918 */ /* 0x000fcc0000000000 */
[----:B------:R2:W3:Y:S01]  /*09a0*/  LDS.128 R20, [R76+0x10] ;  /* 0x000010004c147984 */ /* 0x0004e20000000c00 */
[----:B0-----:R-:W-:Y:S02]  /*09b0*/  FADD.FTZ R83, R44, UR4 ;  /* 0x000000042c537e21 */ /* 0x001fe40008010000 */
[C---:B------:R-:W-:Y:S01]  /*09c0*/  IMAD R61, R0.reuse, c[0x0][0x1fc], R51 ;  /* 0x00007f00003d7a24 */ /* 0x040fe200078e0233 */
[----:B------:R2:W0:Y:S01]  /*09d0*/  LDS.128 R24, [R76+0x20] ;  /* 0x000020004c187984 */ /* 0x0004220000000c00 */
[----:B------:R-:W-:Y:S01]  /*09e0*/  IMAD.WIDE.U32 R50, R0, c[0x0][0x1f8], R48 ;  /* 0x00007e0000327a25 */ /* 0x000fe200078e0030 */
[----:B------:R-:W-:Y:S02]  /*09f0*/  FSETP.GTU.FTZ.AND P4, PT, R83, 20, PT ;  /* 0x41a000005300780b */ /* 0x000fe40003f9c000 */
[----:B------:R2:W4:Y:S01]  /*0a00*/  LDS.128 R32, [R76+0x30] ;  /* 0x000030004c207984 */ /* 0x0005220000000c00 */
[----:B------:R-:W-:Y:S01]  /*0a10*/  FADD.FTZ R80, R55, UR4 ;  /* 0x0000000437507e21 */ /* 0x000fe20008010000 */
[----:B------:R-:W-:Y:S01]  /*0a20*/  IADD3 R49, R51, R61, RZ ;  /* 0x0000003d33317210 */ /* 0x000fe20007ffe0ff */
[----:B------:R-:W-:Y:S01]  /*0a30*/  FADD.FTZ R81, R40, UR4 ;  /* 0x0000000428517e21 */ /* 0x000fe20008010000 */
[----:B------:R2:W0:Y:S01]  /*0a40*/  LDS.128 R28, [R76] ;  /* 0x000000004c1c7984 */ /* 0x0004220000000c00 */
[----:B------:R-:W-:Y:S01]  /*0a50*/  LEA R48, P0, R50, c[0x0][0x268], 0x2 ;  /* 0x00009a0032307a11 */ /* 0x000fe200078010ff */
[----:B------:R-:W-:Y:S01]  /*0a60*/  FADD.FTZ R82, R45, UR4 ;  /* 0x000000042d527e21 */ /* 0x000fe20008010000 */
[----:B------:R-:W-:Y:S01]  /*0a70*/  FSETP.GTU.FTZ.AND P2, PT, R80, 20, PT ;  /* 0x41a000005000780b */ /* 0x000fe20003f5c000 */
[----:B-1----:R-:W-:Y:S01]  /*0a80*/  FADD.FTZ R85, R46, UR4 ;  /* 0x000000042e557e21 */ /* 0x002fe20008010000 */
[----:B------:R-:W-:-:S02]  /*0a90*/  LEA.HI.X R49, R50, c[0x0][0x26c], R49, 0x2, P0 ;  /* 0x00009b0032317a11 */ /* 0x000fc400000f1431 */
[----:B------:R-:W-:Y:S02]  /*0aa0*/  FSETP.GTU.FTZ.AND P0, PT, R78, 20, PT ;  /* 0x41a000004e00780b */ /* 0x000fe40003f1c000 */
[----:B------:R-:W-:Y:S02]  /*0ab0*/  FSETP.GTU.FTZ.AND P3, PT, R81, 20, PT ;  /* 0x41a000005100780b */ /* 0x000fe40003f7c000 */
[----:B------:R-:W-:Y:S01]  /*0ac0*/  FSETP.GTU.FTZ.AND P5, PT, R82, 20, PT ;  /* 0x41a000005200780b */ /* 0x000fe20003fbc000 */
[----:B------:R-:W-:Y:S07]  /*0ad0*/  @P4 BRA `(.L_x_9747) ;  /* 0x000001f000004947 */ /* 0x000fee0003800000 */
[----:B--2---:R-:W-:Y:S01]  /*0ae0*/  FMUL.FTZ R83, R83, 1.4426950216293334961 ;  /* 0x3fb8aa3b53537820 */ /* 0x004fe20000410000 */
        /* <DEDUP_REMOVED lines=30> */
.L_x_9747:
[----:B--2---:R-:W-:Y:S05]  /*0cd0*/  BSYNC B0 ;  /* 0x0000000000007941 */ /* 0x004fea0003800000 */
.L_x_9746:
        /* <DEDUP_REMOVED lines=35> */
.L_x_9749:
[----:B------:R-:W-:Y:S05]  /*0f10*/  BSYNC B0 ;  /* 0x0000000000007941 */ /* 0x000fea0003800000 */
.L_x_9748:
        /* <DEDUP_REMOVED lines=35> */
.L_x_9751:
[----:B------:R-:W-:Y:S05]  /*1150*/  BSYNC B0 ;  /* 0x0000000000007941 */ /* 0x000fea0003800000 */
.L_x_9750:
        /* <DEDUP_REMOVED lines=35> */
.L_x_9753:
[----:B------:R-:W-:Y:S05]  /*1390*/  BSYNC B0 ;  /* 0x0000000000007941 */ /* 0x000fea0003800000 */
.L_x_9752:
        /* <DEDUP_REMOVED lines=35> */
.L_x_9755:
[----:B------:R-:W-:Y:S05]  /*15d0*/  BSYNC B0 ;  /* 0x0000000000007941 */ /* 0x000fea0003800000 */
.L_x_9754:
        /* <DEDUP_REMOVED lines=35> */
.L_x_9757:
[----:B------:R-:W-:Y:S05]  /*1810*/  BSYNC B0 ;  /* 0x0000000000007941 */ /* 0x000fea0003800000 */
.L_x_9756:
        /* <DEDUP_REMOVED lines=35> */
.L_x_9759:
[----:B------:R-:W-:Y:S05]  /*1a50*/  BSYNC B0 ;  /* 0x0000000000007941 */ /* 0x000fea0003800000 */
.L_x_9758:
        /* <DEDUP_REMOVED lines=35> */
.L_x_9761:
[----:B------:R-:W-:Y:S05]  /*1c90*/  BSYNC B0 ;  /* 0x0000000000007941 */ /* 0x000fea0003800000 */
.L_x_9760:
        /* <DEDUP_REMOVED lines=35> */
.L_x_9763:
[----:B------:R-:W-:Y:S05]  /*1ed0*/  BSYNC B0 ;  /* 0x0000000000007941 */ /* 0x000fea0003800000 */
.L_x_9762:
        /* <DEDUP_REMOVED lines=35> */
.L_x_9765:
[----:B------:R-:W-:Y:S05]  /*2110*/  BSYNC B0 ;  /* 0x0000000000007941 */ /* 0x000fea0003800000 */
.L_x_9764:
        /* <DEDUP_REMOVED lines=33> */
.L_x_9767:
[----:B------:R-:W-:Y:S05]  /*2330*/  BSYNC B0 ;  /* 0x0000000000007941 */ /* 0x000fea0003800000 */
.L_x_9766:
        /* <DEDUP_REMOVED lines=33> */
.L_x_9769:
[----:B------:R-:W-:Y:S05]  /*2550*/  BSYNC B0 ;  /* 0x0000000000007941 */ /* 0x000fea0003800000 */
.L_x_9768:
        /* <DEDUP_REMOVED lines=33> */
.L_x_9771:
[----:B------:R-:W-:Y:S05]  /*2770*/  BSYNC B0 ;  /* 0x0000000000007941 */ /* 0x000fea0003800000 */
.L_x_9770:
        /* <DEDUP_REMOVED lines=33> */
.L_x_9773:
[----:B------:R-:W-:Y:S05]  /*2990*/  BSYNC B0 ;  /* 0x0000000000007941 */ /* 0x000fea0003800000 */
.L_x_9772:
        /* <DEDUP_REMOVED lines=33> */
.L_x_9775:
[----:B------:R-:W-:Y:S05]  /*2bb0*/  BSYNC B0 ;  /* 0x0000000000007941 */ /* 0x000fea0003800000 */
.L_x_9774:
        /* <DEDUP_REMOVED lines=33> */
.L_x_9777:
[----:B------:R-:W-:Y:S05]  /*2dd0*/  BSYNC B0 ;  /* 0x0000000000007941 */ /* 0x000fea0003800000 */
.L_x_9776:
[----:B------:R-:W-:Y:S06]  /*2de0*/  BAR.SYNC.DEFER_BLOCKING 0x0 ;  /* 0x0000000000007b1d */ /* 0x000fec0000010000 */
[----:B------:R-:W2:Y:S04]  /*2df0*/  LDG.E.128 R52, [R48.64] ;  /* 0x0000000830347981 */ /* 0x000ea8000c1e1d00 */
[----:B----4-:R-:W4:Y:S04]  /*2e00*/  LDG.E.128 R60, [R48.64+0x200] ;  /* 0x00020008303c7981 */ /* 0x010f28000c1e1d00 */
[----:B---3--:R-:W3:Y:S04]  /*2e10*/  LDG.E.128 R100, [R48.64+0x400] ;  /* 0x0004000830647981 */ /* 0x008ee8000c1e1d00 */
[----:B------:R-:W3:Y:S01]  /*2e20*/  LDG.E.128 R104, [R48.64+0x600] ;  /* 0x0006000830687981 */ /* 0x000ee2000c1e1d00 */
        /* <DEDUP_REMOVED lines=11> */
[----:B--2---:R-:W-:Y:S04]  /*2ee0*/  STS.128 [R72.X16], R52 ;  /* 0x0000003448007388 */ /* 0x004fe8000000cc00 */
[----:B----4-:R1:W-:Y:S04]  /*2ef0*/  STS.128 [R72.X16+0x200], R60 ;  /* 0x0002003c48007388 */ /* 0x0103e8000000cc00 */
[----:B---3--:R-:W-:Y:S04]  /*2f00*/  STS.128 [R72.X16+0x400], R100 ;  /* 0x0004006448007388 */ /* 0x008fe8000000cc00 */
[----:B------:R2:W-:Y:S01]  /*2f10*/  STS.128 [R72.X16+0x600], R104 ;  /* 0x0006006848007388 */ /* 0x0005e2000000cc00 */
[----:B------:R-:W-:-:S06]  /*2f20*/  NOP ;  /* 0x0000000000007918 */ /* 0x000fcc0000000000 */
[----:B------:R-:W3:Y:S04]  /*2f30*/  LDS.128 R48, [R76] ;  /* 0x000000004c307984 */ /* 0x000ee80000000c00 */
[----:B------:R-:W2:Y:S04]  /*2f40*/  LDS.128 R40, [R76+0x10] ;  /* 0x000010004c287984 */ /* 0x000ea80000000c00 */
[----:B------:R-:W0:Y:S04]  /*2f50*/  LDS.128 R44, [R76+0x20] ;  /* 0x000020004c2c7984 */ /* 0x000e280000000c00 */
[----:B------:R-:W0:Y:S04]  /*2f60*/  LDS.128 R36, [R76+0x30] ;  /* 0x000030004c247984 */ /* 0x000e280000000c00 */
[----:B------:R-:W-:Y:S06]  /*2f70*/  BAR.SYNC.DEFER_BLOCKING 0x0 ;  /* 0x0000000000007b1d */ /* 0x000fec0000010000 */
[----:B------:R0:W4:Y:S04]  /*2f80*/  LDG.E.128 R96, [R94.64] ;  /* 0x000000085e607981 */ /* 0x000128000c1e1d00 */
[----:B-1----:R1:W4:Y:S04]  /*2f90*/  LDG.E.128 R60, [R94.64+0x200] ;  /* 0x000200085e3c7981 */ /* 0x002328000c1e1d00 */
[----:B------:R1:W4:Y:S04]  /*2fa0*/  LDG.E.128 R52, [R94.64+0x400] ;  /* 0x000400085e347981 */ /* 0x000328000c1e1d00 */
[----:B--2---:R1:W2:Y:S01]  /*2fb0*/  LDG.E.128 R104, [R94.64+0x600] ;  /* 0x000600085e687981 */ /* 0x0042a2000c1e1d00 */
[----:B---3--:R-:W-:-:S02]  /*2fc0*/  FMUL.FTZ R100, R48, -1.4426950216293334961 ;  /* 0xbfb8aa3b30647820 */ /* 0x008fc40000410000 */
[----:B------:R-:W-:Y:S02]  /*2fd0*/  FMUL.FTZ R101, R49, -1.4426950216293334961 ;  /* 0xbfb8aa3b31657820 */ /* 0x000fe40000410000 */
[----:B------:R-:W-:Y:S02]  /*2fe0*/  FMUL.FTZ R102, R50, -1.4426950216293334961 ;  /* 0xbfb8aa3b32667820 */ /* 0x000fe40000410000 */
[----:B------:R-:W-:Y:S01]  /*2ff0*/  FMUL.FTZ R103, R51, -1.4426950216293334961 ;  /* 0xbfb8aa3b33677820 */ /* 0x000fe20000410000 */
[----:B------:R-:W3:Y:S01]  /*3000*/  MUFU.EX2 R100, R100 ;  /* 0x0000006400647308 */ /* 0x000ee20000000800 */
[----:B------:R-:W-:Y:S02]  /*3010*/  FMUL.FTZ R108, R40, -1.4426950216293334961 ;  /* 0xbfb8aa3b286c7820 */ /* 0x000fe40000410000 */
[----:B------:R-:W-:Y:S02]  /*3020*/  FMUL.FTZ R109, R43, -1.4426950216293334961 ;  /* 0xbfb8aa3b2b6d7820 */ /* 0x000fe40000410000 */
[----:B0-----:R-:W-:-:S02]  /*3030*/  FMUL.FTZ R111, R44, -1.4426950216293334961 ;  /* 0xbfb8aa3b2c6f7820 */ /* 0x001fc40000410000 */
[----:B-1----:R-:W-:Y:S01]  /*3040*/  FMUL.FTZ R94, R41, -1.4426950216293334961 ;  /* 0xbfb8aa3b295e7820 */ /* 0x002fe20000410000 */
[----:B------:R-:W0:Y:S01]  /*3050*/  MUFU.EX2 R101, R101 ;  /* 0x0000006500657308 */ /* 0x000e220000000800 */
[----:B------:R-:W-:Y:S02]  /*3060*/  FMUL.FTZ R95, R42, -1.4426950216293334961 ;  /* 0xbfb8aa3b2a5f7820 */ /* 0x000fe40000410000 */
[----:B------:R-:W-:Y:S02]  /*3070*/  FMUL.FTZ R116, R47, -1.4426950216293334961 ;  /* 0xbfb8aa3b2f747820 */ /* 0x000fe40000410000 */
[----:B------:R-:W-:Y:S02]  /*3080*/  FMUL.FTZ R117, R36, -1.4426950216293334961 ;  /* 0xbfb8aa3b24757820 */ /* 0x000fe40000410000 */
[----:B------:R-:W-:Y:S01]  /*3090*/  FMUL.FTZ R118, R37, -1.4426950216293334961 ;  /* 0xbfb8aa3b25767820 */ /* 0x000fe20000410000 */
[----:B------:R-:W1:Y:S01]  /*30a0*/  MUFU.EX2 R102, R102 ;  /* 0x0000006600667308 */ /* 0x000e620000000800 */
[----:B---3--:R-:W-:-:S02]  /*30b0*/  FADD.FTZ R100, R100, 1 ;  /* 0x3f80000064647421 */ /* 0x008fc40000010000 */
[----:B------:R-:W-:Y:S02]  /*30c0*/  FMUL.FTZ R119, R38, -1.4426950216293334961 ;  /* 0xbfb8aa3b26777820 */ /* 0x000fe40000410000 */
[----:B------:R-:W-:Y:S02]  /*30d0*/  FMUL.FTZ R114, R45, -1.4426950216293334961 ;  /* 0xbfb8aa3b2d727820 */ /* 0x000fe40000410000 */
[----:B------:R-:W-:Y:S01]  /*30e0*/  FMUL.FTZ R120, R39, -1.4426950216293334961 ;  /* 0xbfb8aa3b27787820 */ /* 0x000fe20000410000 */
[----:B------:R-:W3:Y:S01]  /*30f0*/  MUFU.EX2 R103, R103 ;  /* 0x0000006700677308 */ /* 0x000ee20000000800 */
[----:B0-----:R-:W-:-:S07]  /*3100*/  FADD.FTZ R101, R101, 1 ;  /* 0x3f80000065657421 */ /* 0x001fce0000010000 */
[----:B------:R0:W3:Y:S01]  /*3110*/  MUFU.EX2 R110, R108 ;  /* 0x0000006c006e7308 */ /* 0x0000e20000000800 */
[----:B-1----:R-:W-:-:S07]  /*3120*/  FADD.FTZ R102, R102, 1 ;  /* 0x3f80000066667421 */ /* 0x002fce0000010000 */
[----:B------:R-:W1:Y:S01]  /*3130*/  MUFU.EX2 R112, R109 ;  /* 0x0000006d00707308 */ /* 0x000e620000000800 */
[----:B0-----:R-:W-:Y:S02]  /*3140*/  FMUL.FTZ R108, R46, -1.4426950216293334961 ;  /* 0xbfb8aa3b2e6c7820 */ /* 0x001fe40000410000 */
[----:B---3--:R-:W-:-:S05]  /*3150*/  FADD.FTZ R132, R103, 1 ;  /* 0x3f80000067847421 */ /* 0x008fca0000010000 */
[----:B------:R-:W0:Y:S01]  /*3160*/  MUFU.EX2 R113, R111 ;  /* 0x0000006f00717308 */ /* 0x000e220000000800 */
[----:B------:R-:W-:-:S07]  /*3170*/  FADD.FTZ R110, R110, 1 ;  /* 0x3f8000006e6e7421 */ /* 0x000fce0000010000 */
[----:B------:R-:W3:Y:S01]  /*3180*/  MUFU.EX2 R115, R108 ;  /* 0x0000006c00737308 */ /* 0x000ee20000000800 */
[----:B-1----:R-:W-:-:S07]  /*3190*/  FADD.FTZ R112, R112, 1 ;  /* 0x3f80000070707421 */ /* 0x002fce0000010000 */
[----:B------:R-:W1:Y:S01]  /*31a0*/  MUFU.RCP R109, R100 ;  /* 0x00000064006d7308 */ /* 0x000e620000001000 */
[----:B0-----:R-:W-:-:S07]  /*31b0*/  FADD.FTZ R113, R113, 1 ;  /* 0x3f80000071717421 */ /* 0x001fce0000010000 */
[----:B------:R-:W0:Y:S01]  /*31c0*/  MUFU.RCP R108, R101 ;  /* 0x00000065006c7308 */ /* 0x000e220000001000 */
[----:B---3--:R-:W-:-:S07]  /*31d0*/  FADD.FTZ R115, R115, 1 ;  /* 0x3f80000073737421 */ /* 0x008fce0000010000 */
[----:B------:R-:W3:Y:S01]  /*31e0*/  MUFU.RCP R111, R102 ;  /* 0x00000066006f7308 */ /* 0x000ee20000001000 */
[----:B-1----:R-:W-:-:S07]  /*31f0*/  FMUL.FTZ R135, R48, R109 ;  /* 0x0000006d30877220 */ /* 0x002fce0000410000 */
[----:B------:R-:W1:Y:S01]  /*3200*/  MUFU.EX2 R94, R94 ;  /* 0x0000005e005e7308 */ /* 0x000e620000000800 */
[----:B0-----:R-:W-:-:S07]  /*3210*/  FMUL.FTZ R134, R49, R108 ;  /* 0x0000006c31867220 */ /* 0x001fce0000410000 */
[----:B------:R-:W0:Y:S01]  /*3220*/  MUFU.EX2 R95, R95 ;  /* 0x0000005f005f7308 */ /* 0x000e220000000800 */
[----:B---3--:R-:W-:-:S07]  /*3230*/  FMUL.FTZ R137, R50, R111 ;  /* 0x0000006f32897220 */ /* 0x008fce0000410000 */
[----:B------:R-:W3:Y:S01]  /*3240*/  MUFU.EX2 R116, R116 ;  /* 0x0000007400747308 */ /* 0x000ee20000000800 */
[----:B-1----:R-:W-:-:S07]  /*3250*/  FADD.FTZ R94, R94, 1 ;  /* 0x3f8000005e5e7421 */ /* 0x002fce0000010000 */
[----:B------:R-:W-:Y:S01]  /*3260*/  MUFU.EX2 R117, R117 ;  /* 0x0000007500757308 */ /* 0x000fe20000000800 */
[----:B0-----:R-:W-:-:S07]  /*3270*/  FADD.FTZ R95, R95, 1 ;  /* 0x3f8000005f5f7421 */ /* 0x001fce0000010000 */
[----:B------:R-:W-:Y:S01]  /*3280*/  MUFU.EX2 R118, R118 ;  /* 0x0000007600767308 */ /* 0x000fe20000000800 */
[----:B---3--:R-:W-:-:S07]  /*3290*/  FADD.FTZ R116, R116, 1 ;  /* 0x3f80000074747421 */ /* 0x008fce0000010000 */
[----:B------:R-:W-:Y:S08]  /*32a0*/  MUFU.RCP R136, R94 ;  /* 0x0000005e00887308 */ /* 0x000ff00000001000 */
[----:B------:R-:W-:Y:S08]  /*32b0*/  MUFU.RCP R133, R110 ;  /* 0x0000006e00857308 */ /* 0x000ff00000001000 */
[----:B------:R-:W-:Y:S08]  /*32c0*/  MUFU.RCP R139, R95 ;  /* 0x0000005f008b7308 */ /* 0x000ff00000001000 */
[----:B------:R-:W-:Y:S08]  /*32d0*/  MUFU.RCP R132, R132 ;  /* 0x0000008400847308 */ /* 0x000ff00000001000 */
[----:B------:R-:W-:Y:S08]  /*32e0*/  MUFU.EX2 R119, R119 ;  /* 0x0000007700777308 */ /* 0x000ff00000000800 */
[----:B------:R-:W-:Y:S08]  /*32f0*/  MUFU.RCP R142, R116 ;  /* 0x00000074008e7308 */ /* 0x000ff00000001000 */
[----:B------:R-:W0:Y:S08]  /*3300*/  MUFU.EX2 R114, R114 ;  /* 0x0000007200727308 */ /* 0x000e300000000800 */
[----:B------:R-:W1:Y:S08]  /*3310*/  MUFU.RCP R138, R112 ;  /* 0x00000070008a7308 */ /* 0x000e700000001000 */
[----:B------:R3:W1:Y:S01]  /*3320*/  MUFU.EX2 R121, R120 ;  /* 0x0000007800797308 */ /* 0x0006620000000800 */
[----:B0-----:R-:W-:-:S07]  /*3330*/  FADD.FTZ R114, R114, 1 ;  /* 0x3f80000072727421 */ /* 0x001fce0000010000 */
[----:B------:R-:W0:Y:S08]  /*3340*/  MUFU.RCP R140, R114 ;  /* 0x00000072008c7308 */ /* 0x000e300000001000 */
[----:B------:R-:W0:Y:S08]  /*3350*/  MUFU.RCP R143, R115 ;  /* 0x00000073008f7308 */ /* 0x000e300000001000 */
[----:B------:R-:W0:Y:S01]  /*3360*/  MUFU.RCP R141, R113 ;  /* 0x00000071008d7308 */ /* 0x000e220000001000 */
[----:B----4-:R4:W-:Y:S04]  /*3370*/  STS.128 [R72.X16], R96 ;  /* 0x0000006048007388 */ /* 0x0109e8000000cc00 */
[----:B------:R0:W-:Y:S04]  /*3380*/  STS.128 [R72.X16+0x200], R60 ;  /* 0x0002003c48007388 */ /* 0x0001e8000000cc00 */
[----:B------:R1:W-:Y:S04]  /*3390*/  STS.128 [R72.X16+0x400], R52 ;  /* 0x0004003448007388 */ /* 0x0003e8000000cc00 */
[----:B--2---:R2:W-:Y:S01]  /*33a0*/  STS.128 [R72.X16+0x600], R104 ;  /* 0x0006006848007388 */ /* 0x0045e2000000cc00 */
[----:B------:R-:W-:-:S06]  /*33b0*/  NOP ;  /* 0x0000000000007918 */ /* 0x000fcc0000000000 */
[----:B------:R-:W3:Y:S01]  /*33c0*/  LDS.128 R100, [R76] ;  /* 0x000000004c647984 */ /* 0x000ee20000000c00 */
[----:B----4-:R-:W-:Y:S02]  /*33d0*/  IMAD R96, R68, c[0x0][0x2e8], RZ ;  /* 0x0000ba0044607a24 */ /* 0x010fe400078e02ff */
[----:B0-----:R-:W-:Y:S02]  /*33e0*/  FADD.FTZ R60, R117, 1 ;  /* 0x3f800000753c7421 */ /* 0x001fe40000010000 */
[C---:B------:R-:W-:Y:S01]  /*33f0*/  IMAD R61, R69.reuse, c[0x0][0x2ec], R96 ;  /* 0x0000bb00453d7a24 */ /* 0x040fe200078e0260 */
[----:B-1----:R-:W-:Y:S01]  /*3400*/  MOV R54, c[0x0][0x16c] ;  /* 0x00005b0000367a02 */ /* 0x002fe20000000f00 */
[----:B------:R-:W0:Y:S01]  /*3410*/  LDS.128 R96, [R76+0x10] ;  /* 0x000010004c607984 */ /* 0x000e220000000c00 */
[----:B------:R-:W-:Y:S01]  /*3420*/  IMAD.WIDE.U32 R52, R69, c[0x0][0x2e8], R64 ;  /* 0x0000ba0045347a25 */ /* 0x000fe200078e0040 */
[----:B------:R-:W-:Y:S01]  /*3430*/  MUFU.RCP R145, R60 ;  /* 0x0000003c00917308 */ /* 0x000fe20000001000 */
[----:B------:R-:W-:-:S02]  /*3440*/  ISETP.GE.AND P1, PT, R54, 0x1, PT ;  /* 0x000000013600780c */ /* 0x000fc40003f26270 */
[----:B------:R-:W-:Y:S01]  /*3450*/  IMAD R55, R67, c[0x0][0x2f0], RZ ;  /* 0x0000bc0043377a24 */ /* 0x000fe200078e02ff */
[----:B------:R-:W-:Y:S01]  /*3460*/  IADD3 R53, R53, R61, RZ ;  /* 0x0000003d35357210 */ /* 0x000fe20007ffe0ff */
[----:B------:R-:W-:Y:S02]  /*3470*/  FADD.FTZ R62, R118, 1 ;  /* 0x3f800000763e7421 */ /* 0x000fe40000010000 */
[C---:B------:R-:W-:Y:S02]  /*3480*/  IMAD R55, R0.reuse, c[0x0][0x2f4], R55 ;  /* 0x0000bd0000377a24 */ /* 0x040fe400078e0237 */
[----:B------:R-:W-:Y:S01]  /*3490*/  IMAD.WIDE.U32 R52, R0, c[0x0][0x2f0], R52 ;  /* 0x0000bc0000347a25 */ /* 0x000fe200078e0034 */
[----:B------:R1:W4:Y:S03]  /*34a0*/  MUFU.RCP R144, R62 ;  /* 0x0000003e00907308 */ /* 0x0003260000001000 */
[----:B------:R-:W-:Y:S01]  /*34b0*/  FADD.FTZ R63, -R133, 1 ;  /* 0x3f800000853f7421 */ /* 0x000fe20000010100 */
[----:B------:R-:W-:Y:S01]  /*34c0*/  IADD3 R55, R53, R55, RZ ;  /* 0x0000003735377210 */ /* 0x000fe20007ffe0ff */
[----:B------:R-:W-:Y:S01]  /*34d0*/  FADD.FTZ R53, -R109, 1 ;  /* 0x3f8000006d357421 */ /* 0x000fe20000010100 */
[----:B------:R-:W-:Y:S01]  /*34e0*/  LEA R94, P0, R52, c[0x0][0x338], 0x2 ;  /* 0x0000ce00345e7a11 */ /* 0x000fe200078010ff */
[----:B------:R-:W-:-:S02]  /*34f0*/  FFMA.FTZ R63, R40, R63, 1 ;  /* 0x3f800000283f7423 */ /* 0x000fc4000001003f */
[----:B------:R-:W-:Y:S01]  /*3500*/  FFMA.FTZ R53, R48, R53, 1 ;  /* 0x3f80000030357423 */ /* 0x000fe20000010035 */
[----:B------:R-:W-:Y:S01]  /*3510*/  LEA.HI.X R95, R52, c[0x0][0x33c], R55, 0x2, P0 ;  /* 0x0000cf00345f7a11 */ /* 0x000fe200000f1437 */
[----:B------:R-:W-:Y:S01]  /*3520*/  FADD.FTZ R48, -R108, 1 ;  /* 0x3f8000006c307421 */ /* 0x000fe20000010100 */
[----:B------:R-:W-:Y:S01]  /*3530*/  ISETP.NE.U32.AND P0, PT, RZ, c[0x0][0x270], PT ;  /* 0x00009c00ff007a0c */ /* 0x000fe20003f05070 */
[----:B--2---:R-:W-:Y:S02]  /*3540*/  FADD.FTZ R106, R119, 1 ;  /* 0x3f800000776a7421 */ /* 0x004fe40000010000 */
[----:B------:R-:W-:Y:S01]  /*3550*/  FFMA.FTZ R48, R49, R48, 1 ;  /* 0x3f80000031307423 */ /* 0x000fe20000010030 */
[----:B------:R-:W-:Y:S01]  /*3560*/  ISETP.NE.AND.EX P0, PT, RZ, c[0x0][0x274], PT, P0 ;  /* 0x00009d00ff007a0c */ /* 0x000fe20003f05300 */
[----:B------:R-:W-:Y:S01]  /*3570*/  FADD.FTZ R49, -R111, 1 ;  /* 0x3f8000006f317421 */ /* 0x000fe20000010100 */
[----:B------:R2:W0:Y:S01]  /*3580*/  MUFU.RCP R147, R106 ;  /* 0x0000006a00937308 */ /* 0x0004220000001000 */
[----:B------:R-:W-:-:S02]  /*3590*/  FADD.FTZ R104, -R138, 1 ;  /* 0x3f8000008a687421 */ /* 0x000fc40000010100 */
        /* <DEDUP_REMOVED lines=8> */
[----:B------:R-:W3:Y:S01]  /*3620*/  LDS.128 R52, [R76+0x20] ;  /* 0x000020004c347984 */ /* 0x000ee20000000c00 */
[----:B------:R-:W-:Y:S02]  /*3630*/  FFMA.FTZ R49, R50, R49, 1 ;  /* 0x3f80000032317423 */ /* 0x000fe40000010031 */
[----:B------:R-:W-:Y:S02]  /*3640*/  FMUL.FTZ R61, R31, R103 ;  /* 0x000000671f3d7220 */ /* 0x000fe40000410000 */
[----:B------:R-:W-:Y:S02]  /*3650*/  FADD.FTZ R48, -R132, 1 ;  /* 0x3f80000084307421 */ /* 0x000fe40000010100 */
[----:B0-----:R-:W-:-:S02]  /*3660*/  FMUL.FTZ R50, R20, R96 ;  /* 0x0000006014327220 */ /* 0x001fc40000410000 */
[----:B------:R-:W-:Y:S02]  /*3670*/  FMUL.FTZ R61, R132, R61 ;  /* 0x0000003d843d7220 */ /* 0x000fe40000410000 */
[----:B------:R-:W-:Y:S02]  /*3680*/  FFMA.FTZ R48, R51, R48, 1 ;  /* 0x3f80000033307423 */ /* 0x000fe40000010030 */
[----:B------:R-:W-:Y:S02]  /*3690*/  FMUL.FTZ R50, R133, R50 ;  /* 0x0000003285327220 */ /* 0x000fe40000410000 */
[----:B------:R-:W-:Y:S02]  /*36a0*/  FMUL.FTZ R119, R61, R48 ;  /* 0x000000303d777220 */ /* 0x000fe40000410000 */
[----:B------:R-:W-:Y:S02]  /*36b0*/  FMUL.FTZ R120, R50, R63 ;  /* 0x0000003f32787220 */ /* 0x000fe40000410000 */
[----:B-1----:R-:W0:Y:S01]  /*36c0*/  LDS.128 R60, [R76+0x30] ;  /* 0x000030004c3c7984 */ /* 0x002e220000000c00 */
[----:B------:R-:W-:-:S02]  /*36d0*/  FMUL.FTZ R118, R118, R49 ;  /* 0x0000003176767220 */ /* 0x000fc40000410000 */
[----:B------:R-:W-:Y:S01]  /*36e0*/  FADD.FTZ R49, -R139, 1 ;  /* 0x3f8000008b317421 */ /* 0x000fe20000010100 */
[----:B------:R-:W-:Y:S01]  /*36f0*/  BAR.SYNC.DEFER_BLOCKING 0x0 ;  /* 0x0000000000007b1d */ /* 0x000fe20000010000 */
[----:B------:R-:W-:Y:S02]  /*3700*/  FADD.FTZ R48, -R136, 1 ;  /* 0x3f80000088307421 */ /* 0x000fe40000010100 */
[----:B------:R-:W-:Y:S02]  /*3710*/  FFMA.FTZ R105, R42, R49, 1 ;  /* 0x3f8000002a697423 */ /* 0x000fe40000010031 */
[----:B------:R-:W-:Y:S02]  /*3720*/  FMUL.FTZ R49, R21, R97 ;  /* 0x0000006115317220 */ /* 0x000fe40000410000 */
[----:B------:R-:W-:Y:S02]  /*3730*/  FMUL.FTZ R50, R22, R98 ;  /* 0x0000006216327220 */ /* 0x000fe40000410000 */
[----:B------:R-:W-:-:S02]  /*3740*/  FMUL.FTZ R107, R23, R99 ;  /* 0x00000063176b7220 */ /* 0x000fc40000410000 */
[----:B------:R-:W-:Y:S02]  /*3750*/  FADD.FTZ R108, R121, 1 ;  /* 0x3f800000796c7421 */ /* 0x000fe40000010000 */
[----:B------:R-:W-:Y:S02]  /*3760*/  FFMA.FTZ R48, R41, R48, 1 ;  /* 0x3f80000029307423 */ /* 0x000fe40000010030 */
[----:B------:R-:W-:Y:S01]  /*3770*/  FFMA.FTZ R104, R43, R104, 1 ;  /* 0x3f8000002b687423 */ /* 0x000fe20000010068 */
[----:B------:R-:W1:Y:S01]  /*3780*/  MUFU.RCP R146, R108 ;  /* 0x0000006c00927308 */ /* 0x000e620000001000 */
[----:B------:R-:W-:Y:S02]  /*3790*/  FMUL.FTZ R49, R136, R49 ;  /* 0x0000003188317220 */ /* 0x000fe40000410000 */
[----:B------:R-:W-:Y:S02]  /*37a0*/  FMUL.FTZ R50, R139, R50 ;  /* 0x000000328b327220 */ /* 0x000fe40000410000 */
[----:B------:R-:W-:-:S02]  /*37b0*/  FMUL.FTZ R107, R138, R107 ;  /* 0x0000006b8a6b7220 */ /* 0x000fc40000410000 */
[----:B------:R-:W-:Y:S01]  /*37c0*/  FMUL.FTZ R121, R49, R48 ;  /* 0x0000003031797220 */ /* 0x000fe20000410000 */
[----:B------:R0:W-:Y:S01]  /*37d0*/  STS.128 [R76], R116 ;  /* 0x000000744c007388 */ /* 0x0001e20000000c00 */
[----:B------:R-:W-:Y:S02]  /*37e0*/  FMUL.FTZ R122, R50, R105 ;  /* 0x00000069327a7220 */ /* 0x000fe40000410000 */
[----:B------:R-:W-:Y:S02]  /*37f0*/  FMUL.FTZ R123, R107, R104 ;  /* 0x000000686b7b7220 */ /* 0x000fe40000410000 */
[----:B------:R-:W-:Y:S02]  /*3800*/  FADD.FTZ R48, -R140, 1 ;  /* 0x3f8000008c307421 */ /* 0x000fe40000010100 */
[----:B------:R-:W-:Y:S01]  /*3810*/  FADD.FTZ R105, -R143, 1 ;  /* 0x3f8000008f697421 */ /* 0x000fe20000010100 */
[----:B------:R-:W-:Y:S01]  /*3820*/  STS.128 [R76+0x10], R120 ;  /* 0x000010784c007388 */ /* 0x000fe20000000c00 */
[----:B------:R-:W-:-:S02]  /*3830*/  FADD.FTZ R104, -R142, 1 ;  /* 0x3f8000008e687421 */ /* 0x000fc40000010100 */
[----:B------:R-:W-:Y:S02]  /*3840*/  FFMA.FTZ R50, R45, R48, 1 ;  /* 0x3f8000002d327423 */ /* 0x000fe40000010030 */
[----:B------:R-:W-:Y:S02]  /*3850*/  FFMA.FTZ R107, R46, R105, 1 ;  /* 0x3f8000002e6b7423 */ /* 0x000fe40000010069 */
[----:B--2---:R-:W-:Y:S02]  /*3860*/  FFMA.FTZ R106, R47, R104, 1 ;  /* 0x3f8000002f6a7423 */ /* 0x004fe40000010068 */
[----:B------:R-:W-:Y:S02]  /*3870*/  FADD.FTZ R49, -R141, 1 ;  /* 0x3f8000008d317421 */ /* 0x000fe40000010100 */
[----:B---3--:R-:W-:Y:S02]  /*3880*/  FMUL.FTZ R48, R24, R52 ;  /* 0x0000003418307220 */ /* 0x008fe40000410000 */
        /* <DEDUP_REMOVED lines=11> */
[----:B----4-:R-:W-:Y:S02]  /*3940*/  FADD.FTZ R48, -R144, 1 ;  /* 0x3f80000090307421 */ /* 0x010fe40000010100 */
[----:B------:R-:W-:-:S02]  /*3950*/  FADD.FTZ R105, -R147, 1 ;  /* 0x3f80000093697421 */ /* 0x000fc40000010100 */
[----:B-1----:R-:W-:Y:S02]  /*3960*/  FADD.FTZ R104, -R146, 1 ;  /* 0x3f80000092687421 */ /* 0x002fe40000010100 */
[----:B------:R-:W-:Y:S02]  /*3970*/  FMUL.FTZ R127, R109, R106 ;  /* 0x0000006a6d7f7220 */ /* 0x000fe40000410000 */
[----:B------:R-:W-:Y:S02]  /*3980*/  FFMA.FTZ R50, R37, R48, 1 ;  /* 0x3f80000025327423 */ /* 0x000fe40000010030 */
[----:B------:R-:W-:Y:S01]  /*3990*/  FFMA.FTZ R107, R38, R105, 1 ;  /* 0x3f800000266b7423 */ /* 0x000fe20000010069 */
[----:B------:R1:W-:Y:S01]  /*39a0*/  STS.128 [R76+0x20], R124 ;  /* 0x0000207c4c007388 */ /* 0x0003e20000000c00 */
[----:B------:R-:W-:Y:S02]  /*39b0*/  FFMA.FTZ R106, R39, R104, 1 ;  /* 0x3f800000276a7423 */ /* 0x000fe40000010068 */
[----:B------:R-:W-:-:S02]  /*39c0*/  FADD.FTZ R49, -R145, 1 ;  /* 0x3f80000091317421 */ /* 0x000fc40000010100 */
[----:B0-----:R-:W-:Y:S02]  /*39d0*/  FMUL.FTZ R48, R32, R60 ;  /* 0x0000003c20307220 */ /* 0x001fe40000410000 */
[----:B------:R-:W-:Y:S02]  /*39e0*/  FMUL.FTZ R105, R33, R61 ;  /* 0x0000003d21697220 */ /* 0x000fe40000410000 */
[----:B------:R-:W-:Y:S02]  /*39f0*/  FMUL.FTZ R104, R34, R62 ;  /* 0x0000003e22687220 */ /* 0x000fe40000410000 */
        /* <DEDUP_REMOVED lines=12> */
[----:B------:R0:W-:Y:S01]  /*3ac0*/  STS.128 [R76+0x30], R128 ;  /* 0x000030804c007388 */ /* 0x0001e20000000c00 */
[----:B------:R-:W-:-:S06]  /*3ad0*/  NOP ;  /* 0x0000000000007918 */ /* 0x000fcc0000000000 */
[----:B------:R-:W2:Y:S01]  /*3ae0*/  LDS.128 R104, [R72.X16] ;  /* 0x0000000048687984 */ /* 0x000ea2000000cc00 */
[----:B------:R-:W-:Y:S02]  /*3af0*/  FMUL.FTZ R136, R41, R136 ;  /* 0x0000008829887220 */ /* 0x000fe40000410000 */
[----:B------:R-:W-:Y:S01]  /*3b00*/  FMUL.FTZ R117, R20, R133 ;  /* 0x0000008514757220 */ /* 0x000fe20000410000 */
[----:B------:R-:W3:Y:S01]  /*3b10*/  LDS.128 R108, [R72.X16+0x200] ;  /* 0x00020000486c7984 */ /* 0x000ee2000000cc00 */
[----:B------:R-:W-:Y:S02]  /*3b20*/  FMUL.FTZ R116, R21, R136 ;  /* 0x0000008815747220 */ /* 0x000fe40000410000 */
[----:B------:R-:W-:Y:S01]  /*3b30*/  IMAD.WIDE R20, R93, 0x10, R94 ;  /* 0x000000105d147825 */ /* 0x000fe200078e025e */
[----:B------:R-:W4:Y:S03]  /*3b40*/  LDS.128 R112, [R72.X16+0x400] ;  /* 0x0004000048707984 */ /* 0x000f26000000cc00 */
[----:B-1----:R-:W-:Y:S01]  /*3b50*/  FMUL.FTZ R127, R28, R135 ;  /* 0x000000871c7f7220 */ /* 0x002fe20000410000 */
[----:B------:R-:W1:Y:S01]  /*3b60*/  LDS.128 R48, [R72.X16+0x600] ;  /* 0x0006000048307984 */ /* 0x000e62000000cc00 */
[----:B------:R-:W-:-:S02]  /*3b70*/  FMUL.FTZ R126, R29, R134 ;  /* 0x000000861d7e7220 */ /* 0x000fc40000410000 */
[----:B------:R-:W-:Y:S02]  /*3b80*/  FFMA.FTZ R71, R4, R127, R71 ;  /* 0x0000007f04477223 */ /* 0x000fe40000010047 */
[----:B0-----:R-:W-:Y:S02]  /*3b90*/  FMUL.FTZ R129, R30, R137 ;  /* 0x000000891e817220 */ /* 0x001fe40000410000 */
        /* <DEDUP_REMOVED lines=11> */
[----:B--2---:R0:W-:Y:S01]  /*3c50*/  STG.E.128 [R20.64], R104 ;  /* 0x0000006814007986 */ /* 0x0041e2000c101d08 */
[----:B------:R-:W-:Y:S02]  /*3c60*/  FMUL.FTZ R128, R31, R132 ;  /* 0x000000841f807220 */ /* 0x000fe40000410000 */
[----:B------:R-:W-:Y:S01]  /*3c70*/  FFMA.FTZ R71, R6, R129, R71 ;  /* 0x0000008106477223 */ /* 0x000fe20000010047 */
[----:B---3--:R0:W-:Y:S01]  /*3c80*/  STG.E.128 [R20.64+0x200], R108 ;  /* 0x0002006c14007986 */ /* 0x0081e2000c101d08 */
[----:B------:R-:W-:Y:S02]  /*3c90*/  FMUL.FTZ R119, R22, R139 ;  /* 0x0000008b16777220 */ /* 0x000fe40000410000 */
[----:B------:R-:W-:Y:S01]  /*3ca0*/  FMUL.FTZ R118, R23, R138 ;  /* 0x0000008a17767220 */ /* 0x000fe20000410000 */
[----:B----4-:R0:W-:Y:S01]  /*3cb0*/  STG.E.128 [R20.64+0x400], R112 ;  /* 0x0004007014007986 */ /* 0x0101e2000c101d08 */
[----:B------:R-:W-:-:S02]  /*3cc0*/  FMUL.FTZ R121, R24, R141 ;  /* 0x0000008d18797220 */ /* 0x000fc40000410000 */
[----:B------:R-:W-:Y:S01]  /*3cd0*/  FMUL.FTZ R120, R25, R140 ;  /* 0x0000008c19787220 */ /* 0x000fe20000410000 */
[----:B-1----:R0:W-:Y:S01]  /*3ce0*/  STG.E.128 [R20.64+0x600], R48 ;  /* 0x0006003014007986 */ /* 0x0021e2000c101d08 */
[----:B------:R-:W-:Y:S02]  /*3cf0*/  FMUL.FTZ R123, R26, R143 ;  /* 0x0000008f1a7b7220 */ /* 0x000fe40000410000 */
[----:B------:R-:W-:Y:S02]  /*3d00*/  FMUL.FTZ R124, R27, R142 ;  /* 0x0000008e1b7c7220 */ /* 0x000fe40000410000 */
[----:B------:R-:W-:Y:S02]  /*3d10*/  FMUL.FTZ R95, R32, R145 ;  /* 0x00000091205f7220 */ /* 0x000fe40000410000 */
[----:B------:R-:W-:Y:S02]  /*3d20*/  FMUL.FTZ R122, R33, R144 ;  /* 0x00000090217a7220 */ /* 0x000fe40000410000 */
[----:B------:R-:W-:-:S02]  /*3d30*/  FMUL.FTZ R125, R34, R147 ;  /* 0x00000093227d7220 */ /* 0x000fc40000410000 */
[----:B------:R-:W-:Y:S02]  /*3d40*/  FMUL.FTZ R94, R35, R146 ;  /* 0x00000092235e7220 */ /* 0x000fe40000410000 */
[----:B------:R-:W-:Y:S01]  /*3d50*/  FFMA.FTZ R71, R7, R128, R71 ;  /* 0x0000008007477223 */ /* 0x000fe20000010047 */
[----:B------:R-:W-:Y:S05]  /*3d60*/  @!P0 BRA `(.L_x_9778) ;  /* 0x0000029000008947 */ /* 0x000fea0003800000 */
[----:B------:R-:W-:Y:S01]  /*3d70*/  BAR.SYNC.DEFER_BLOCKING 0x0 ;  /* 0x0000000000007b1d */ /* 0x000fe20000010000 */
        /* <DEDUP_REMOVED lines=12> */
[----:B------:R-:W-:Y:S01]  /*3e40*/  STS.128 [R76], R100 ;  /* 0x000000644c007388 */ /* 0x000fe20000000c00 */
[----:B------:R-:W-:Y:S02]  /*3e50*/  FMUL.FTZ R63, R63, R146 ;  /* 0x000000923f3f7220 */ /* 0x000fe40000410000 */
[----:B------:R-:W-:Y:S01]  /*3e60*/  FMUL.FTZ R62, R62, R147 ;  /* 0x000000933e3e7220 */ /* 0x000fe20000410000 */
[----:B------:R-:W-:Y:S01]  /*3e70*/  STS.128 [R76+0x10], R96 ;  /* 0x000010604c007388 */ /* 0x000fe20000000c00 */
[----:B------:R-:W-:Y:S02]  /*3e80*/  FMUL.FTZ R61, R61, R144 ;  /* 0x000000903d3d7220 */ /* 0x000fe40000410000 */
[----:B------:R-:W-:Y:S01]  /*3e90*/  FMUL.FTZ R60, R145, R60 ;  /* 0x0000003c913c7220 */ /* 0x000fe20000410000 */
[----:B------:R-:W-:Y:S01]  /*3ea0*/  STS.128 [R76+0x20], R52 ;  /* 0x000020344c007388 */ /* 0x000fe20000000c00 */
[----:B------:R-:W-:-:S02]  /*3eb0*/  IMAD R36, R68, c[0x0][0x210], RZ ;  /* 0x0000840044247a24 */ /* 0x000fc400078e02ff */
        /* <DEDUP_REMOVED lines=20> */
.L_x_9778:
        /* <DEDUP_REMOVED lines=11> */
[----:B-1----:R-:W-:Y:S01]  /*40b0*/  CS2R R36, SRZ ;  /* 0x0000000000247805 */ /* 0x002fe2000001ff00 */
[----:B------:R-:W-:-:S02]  /*40c0*/  FFMA.FTZ R71, R11, R118, R71 ;  /* 0x000000760b477223 */ /* 0x000fc40000010047 */
[-C--:B-----5:R-:W-:Y:S02]  /*40d0*/  FMUL.FTZ R32, R127, R66.reuse ;  /* 0x000000427f207220 */ /* 0x0a0fe40000410000 */
[----:B------:R-:W-:Y:S02]  /*40e0*/  FFMA.FTZ R71, R12, R121, R71 ;  /* 0x000000790c477223 */ /* 0x000fe40000010047 */
[----:B------:R-:W-:Y:S02]  /*40f0*/  FMUL.FTZ R33, R126, R66 ;  /* 0x000000427e217220 */ /* 0x000fe40000410000 */
[----:B------:R-:W-:Y:S02]  /*4100*/  FFMA.FTZ R71, R13, R120, R71 ;  /* 0x000000780d477223 */ /* 0x000fe40000010047 */
[----:B------:R-:W-:Y:S02]  /*4110*/  FMUL.FTZ R34, R129, R66 ;  /* 0x0000004281227220 */ /* 0x000fe40000410000 */
[----:B------:R-:W-:-:S02]  /*4120*/  FFMA.FTZ R71, R14, R123, R71 ;  /* 0x0000007b0e477223 */ /* 0x000fc40000010047 */
[----:B------:R-:W-:Y:S02]  /*4130*/  FMUL.FTZ R35, R128, R66 ;  /* 0x0000004280237220 */ /* 0x000fe40000410000 */
[----:B------:R-:W-:Y:S02]  /*4140*/  FFMA.FTZ R71, R15, R124, R71 ;  /* 0x0000007c0f477223 */ /* 0x000fe40000010047 */
[-C--:B------:R-:W-:Y:S02]  /*4150*/  FMUL.FTZ R28, R117, R66.reuse ;  /* 0x00000042751c7220 */ /* 0x080fe40000410000 */
[----:B------:R-:W-:Y:S02]  /*4160*/  FFMA.FTZ R71, R16, R95, R71 ;  /* 0x0000005f10477223 */ /* 0x000fe40000010047 */
[----:B------:R-:W-:Y:S02]  /*4170*/  FMUL.FTZ R29, R116, R66 ;  /* 0x00000042741d7220 */ /* 0x000fe40000410000 */
[----:B------:R-:W-:-:S02]  /*4180*/  FFMA.FTZ R71, R17, R122, R71 ;  /* 0x0000007a11477223 */ /* 0x000fc40000010047 */
[-C--:B------:R-:W-:Y:S02]  /*4190*/  FMUL.FTZ R30, R119, R66.reuse ;  /* 0x00000042771e7220 */ /* 0x080fe40000410000 */
[----:B------:R-:W-:Y:S02]  /*41a0*/  FFMA.FTZ R71, R18, R125, R71 ;  /* 0x0000007d12477223 */ /* 0x000fe40000010047 */
        /* <DEDUP_REMOVED lines=9> */
[----:B------:R-:W-:Y:S01]  /*4240*/  FFMA.FTZ R71, R19, R94, R71 ;  /* 0x0000005e13477223 */ /* 0x000fe20000010047 */
[----:B------:R-:W-:Y:S05]  /*4250*/  @!P1 BRA `(.L_x_9779) ;  /* 0x0000563000009947 */ /* 0x000fea0003800000 */
[C---:B------:R-:W-:Y:S01]  /*4260*/  IADD3 R62, R74.reuse, -0x2, RZ ;  /* 0xfffffffe4a3e7810 */ /* 0x040fe20007ffe0ff */
[C---:B------:R-:W-:Y:S01]  /*4270*/  IMAD R63, R67.reuse, c[0x0][0x180], RZ ;  /* 0x00006000433f7a24 */ /* 0x040fe200078e02ff */
[----:B------:R-:W-:Y:S01]  /*4280*/  IADD3 R51, R74, -0x1, RZ ;  /* 0xffffffff4a337810 */ /* 0x000fe20007ffe0ff */
[C---:B------:R-:W-:Y:S01]  /*4290*/  IMAD R65, R67.reuse, c[0x0][0x198], RZ ;  /* 0x0000660043417a24 */ /* 0x040fe200078e02ff */
[----:B------:R-:W-:Y:S01]  /*42a0*/  HFMA2.MMA R203, -RZ, RZ, 0, 0 ;  /* 0x00000000ffcb7435 */ /* 0x000fe200000001ff */
[----:B------:R-:W-:Y:S01]  /*42b0*/  IMAD R93, R67, c[0x0][0x1b8], RZ ;  /* 0x00006e00435d7a24 */ /* 0x000fe200078e02ff */
[----:B------:R-:W-:Y:S01]  /*42c0*/  MOV R115, RZ ;  /* 0x000000ff00737202 */ /* 0x000fe20000000f00 */
[----:B------:R-:W-:Y:S01]  /*42d0*/  IMAD R99, R62, c[0x0][0x16c], RZ ;  /* 0x00005b003e637a24 */ /* 0x000fe200078e02ff */
[----:B------:R-:W-:Y:S01]  /*42e0*/  LEA.HI R62, R51, R51, RZ, 0x1 ;  /* 0x00000033333e7211 */ /* 0x000fe200078f08ff */
[----:B------:R-:W-:Y:S01]  /*42f0*/  IMAD.WIDE.U32 R52, R0, c[0x0][0x180], RZ ;  /* 0x0000600000347a25 */ /* 0x000fe200078e00ff */
[----:B------:R-:W-:-:S02]  /*4300*/  UMOV UR5, URZ ;  /* 0x0000003f00057c82 */ /* 0x000fc40008000000 */
[----:B------:R-:W-:Y:S01]  /*4310*/  LOP3.LUT R62, R62, 0xfffffe, RZ, 0xc0, !PT ;  /* 0x00fffffe3e3e7812 */ /* 0x000fe200078ec0ff */
[----:B------:R-:W-:Y:S01]  /*4320*/  IMAD.WIDE.U32 R54, R0, c[0x0][0x198], RZ ;  /* 0x0000660000367a25 */ /* 0x000fe200078e00ff */
[----:B------:R-:W-:Y:S02]  /*4330*/  LEA R106, P0, R52, c[0x0][0x220], 0x3 ;  /* 0x00008800346a7a11 */ /* 0x000fe400078018ff */
[----:B------:R-:W-:Y:S01]  /*4340*/  IADD3 R62, R51, -R62, RZ ;  /* 0x8000003e333e7210 */ /* 0x000fe20007ffe0ff */
[----:B------:R-:W-:Y:S01]  /*4350*/  IMAD.WIDE.U32 R60, R0, c[0x0][0x1b8], RZ ;  /* 0x00006e00003c7a25 */ /* 0x000fe200078e00ff */
[----:B------:R-:W-:Y:S01]  /*4360*/  LEA R104, P1, R54, c[0x0][0x228], 0x3 ;  /* 0x00008a0036687a11 */ /* 0x000fe200078218ff */
[----:B------:R-:W-:Y:S01]  /*4370*/  HFMA2.MMA R51, -RZ, RZ, 0, 0 ;  /* 0x00000000ff337435 */ /* 0x000fe200000001ff */
[----:B------:R-:W-:Y:S01]  /*4380*/  SHF.L.U32 R114, R62, 0x8, RZ ;  /* 0x000000083e727819 */ /* 0x000fe200000006ff */
[----:B------:R-:W-:Y:S01]  /*4390*/  IMAD R63, R0, c[0x0][0x184], R63 ;  /* 0x00006100003f7a24 */ /* 0x000fe200078e023f */
[----:B------:R-:W-:Y:S01]  /*43a0*/  LEA R102, P2, R60, c[0x0][0x230], 0x3 ;  /* 0x00008c003c667a11 */ /* 0x000fe200078418ff */
[----:B------:R-:W-:-:S02]  /*43b0*/  IMAD R65, R0, c[0x0][0x19c], R65 ;  /* 0x0000670000417a24 */ /* 0x000fc400078e0241 */
[----:B------:R-:W-:Y:S01]  /*43c0*/  IMAD R93, R0, c[0x0][0x1bc], R93 ;  /* 0x00006f00005d7a24 */ /* 0x000fe200078e025d */
[----:B------:R-:W-:Y:S01]  /*43d0*/  IADD3 R105, R53, R63, RZ ;  /* 0x0000003f35697210 */ /* 0x000fe20007ffe0ff */
[----:B------:R-:W-:Y:S01]  /*43e0*/  IMAD.WIDE R98, R99, 0x10, R58 ;  /* 0x0000001063627825 */ /* 0x000fe200078e023a */
[----:B------:R-:W-:Y:S02]  /*43f0*/  IADD3 R103, R55, R65, RZ ;  /* 0x0000004137677210 */ /* 0x000fe40007ffe0ff */
[----:B------:R-:W-:Y:S01]  /*4400*/  IADD3 R101, R61, R93, RZ ;  /* 0x0000005d3d657210 */ /* 0x000fe20007ffe0ff */
[----:B------:R-:W-:Y:S01]  /*4410*/  FADD.FTZ R107, R117, R117 ;  /* 0x00000075756b7221 */ /* 0x000fe20000010000 */
[----:B------:R-:W-:Y:S01]  /*4420*/  MOV R100, R98 ;  /* 0x0000006200647202 */ /* 0x000fe20000000f00 */
[----:B------:R-:W-:Y:S01]  /*4430*/  FADD.FTZ R108, R116, R116 ;  /* 0x00000074746c7221 */ /* 0x000fe20000010000 */
[----:B------:R-:W-:Y:S01]  /*4440*/  LEA.HI.X R105, R52, c[0x0][0x224], R105, 0x3, P0 ;  /* 0x0000890034697a11 */ /* 0x000fe200000f1c69 */
[----:B------:R-:W-:Y:S01]  /*4450*/  FADD.FTZ R109, R119, R119 ;  /* 0x00000077776d7221 */ /* 0x000fe20000010000 */
[----:B------:R-:W-:Y:S01]  /*4460*/  LEA.HI.X R103, R54, c[0x0][0x22c], R103, 0x3, P1 ;  /* 0x00008b0036677a11 */ /* 0x000fe200008f1c67 */
[----:B------:R-:W-:Y:S01]  /*4470*/  FADD.FTZ R110, R118, R118 ;  /* 0x00000076766e7221 */ /* 0x000fe20000010000 */
[----:B------:R-:W-:Y:S01]  /*4480*/  LEA.HI.X R101, R60, c[0x0][0x234], R101, 0x3, P2 ;  /* 0x00008d003c657a11 */ /* 0x000fe200010f1c65 */
        /* <DEDUP_REMOVED lines=16> */
.L_x_9794:
[----:B------:R-:W-:Y:S02]  /*4590*/  MOV R60, R106 ;  /* 0x0000006a003c7202 */ /* 0x000fe40000000f00 */
[----:B------:R-:W-:-:S06]  /*45a0*/  MOV R61, R105 ;  /* 0x00000069003d7202 */ /* 0x000fcc0000000f00 */
[----:B------:R-:W2:Y:S01]  /*45b0*/  LDG.E.64 R60, [R60.64] ;  /* 0x000000083c3c7981 */ /* 0x000ea2000c1e1b00 */
[----:B------:R-:W-:Y:S02]  /*45c0*/  MOV R52, R104 ;  /* 0x0000006800347202 */ /* 0x000fe40000000f00 */
[----:B------:R-:W-:Y:S02]  /*45d0*/  MOV R53, R103 ;  /* 0x0000006700357202 */ /* 0x000fe40000000f00 */
[----:B------:R-:W-:Y:S02]  /*45e0*/  MOV R54, R102 ;  /* 0x0000006600367202 */ /* 0x000fe40000000f00 */
[----:B------:R-:W-:Y:S02]  /*45f0*/  MOV R55, R101 ;  /* 0x0000006500377202 */ /* 0x000fe40000000f00 */
        /* <DEDUP_REMOVED lines=15> */
[C---:B--2---:R-:W-:Y:S02]  /*46f0*/  FMUL.FTZ R62, R61.reuse, R83 ;  /* 0x000000533d3e7220 */ /* 0x044fe40000410000 */
[----:B------:R-:W-:-:S02]  /*4700*/  FMUL.FTZ R64, R61, R82 ;  /* 0x000000523d407220 */ /* 0x000fc40000410000 */
[----:B------:R-:W-:Y:S02]  /*4710*/  FMUL.FTZ R125, R60, 1.4426950216293334961 ;  /* 0x3fb8aa3b3c7d7820 */ /* 0x000fe40000410000 */
[----:B------:R-:W-:Y:S02]  /*4720*/  FMUL.RZ R95, R62, 0.15915493667125701904 ;  /* 0x3e22f9833e5f7820 */ /* 0x000fe4000040c000 */
[----:B------:R-:W-:Y:S02]  /*4730*/  FMUL.RZ R126, R64, 0.15915493667125701904 ;  /* 0x3e22f983407e7820 */ /* 0x000fe4000040c000 */
[C---:B------:R-:W-:Y:S01]  /*4740*/  FMUL.FTZ R64, R125.reuse, R82 ;  /* 0x000000527d407220 */ /* 0x040fe20000410000 */
[----:B------:R-:W-:Y:S01]  /*4750*/  MUFU.SIN R65, R95 ;  /* 0x0000005f00417308 */ /* 0x000fe20000000400 */
[----:B------:R-:W-:Y:S02]  /*4760*/  FMUL.FTZ R62, R125, R83 ;  /* 0x000000537d3e7220 */ /* 0x000fe40000410000 */
[----:B------:R-:W-:-:S04]  /*4770*/  FMUL.FTZ R94, R61, R85 ;  /* 0x000000553d5e7220 */ /* 0x000fc80000410000 */
[----:B------:R-:W-:Y:S01]  /*4780*/  FMUL.RZ R128, R94, 0.15915493667125701904 ;  /* 0x3e22f9835e807820 */ /* 0x000fe2000040c000 */
[----:B------:R0:W-:Y:S01]  /*4790*/  MUFU.COS R63, R95 ;  /* 0x0000005f003f7308 */ /* 0x0001e20000000000 */
[----:B------:R-:W-:-:S07]  /*47a0*/  FMUL.FTZ R94, R125, R85 ;  /* 0x000000557d5e7220 */ /* 0x000fce0000410000 */
[----:B------:R1:W-:Y:S01]  /*47b0*/  MUFU.EX2 R134, R64 ;  /* 0x0000004000867308 */ /* 0x0003e20000000800 */
[----:B0-----:R-:W-:-:S04]  /*47c0*/  FMUL.FTZ R95, R61, R84 ;  /* 0x000000543d5f7220 */ /* 0x001fc80000410000 */
[----:B------:R-:W-:Y:S02]  /*47d0*/  FMUL.RZ R136, R95, 0.15915493667125701904 ;  /* 0x3e22f9835f887820 */ /* 0x000fe4000040c000 */
[----:B------:R-:W-:Y:S01]  /*47e0*/  FMUL.FTZ R95, R125, R84 ;  /* 0x000000547d5f7220 */ /* 0x000fe20000410000 */
[----:B------:R-:W0:Y:S01]  /*47f0*/  MUFU.EX2 R62, R62 ;  /* 0x0000003e003e7308 */ /* 0x000e220000000800 */
[----:B-1----:R-:W-:-:S04]  /*4800*/  FMUL.FTZ R64, R61, R77 ;  /* 0x0000004d3d407220 */ /* 0x002fc80000410000 */
[----:B------:R-:W-:Y:S02]  /*4810*/  FMUL.RZ R138, R64, 0.15915493667125701904 ;  /* 0x3e22f983408a7820 */ /* 0x000fe4000040c000 */
[----:B------:R-:W-:Y:S01]  /*4820*/  FMUL.FTZ R64, R125, R77 ;  /* 0x0000004d7d407220 */ /* 0x000fe20000410000 */
[----:B------:R1:W-:Y:S08]  /*4830*/  MUFU.EX2 R130, R95 ;  /* 0x0000005f00827308 */ /* 0x0003f00000000800 */
[----:B------:R2:W-:Y:S01]  /*4840*/  MUFU.EX2 R146, R64 ;  /* 0x0000004000927308 */ /* 0x0005e20000000800 */
[----:B-1----:R-:W-:-:S02]  /*4850*/  FMUL.FTZ R95, R61, R79 ;  /* 0x0000004f3d5f7220 */ /* 0x002fc40000410000 */
[----:B0-----:R-:W-:Y:S02]  /*4860*/  FMUL.FTZ R65, R62, R65 ;  /* 0x000000413e417220 */ /* 0x001fe40000410000 */
[----:B------:R-:W-:Y:S02]  /*4870*/  FMUL.RZ R141, R95, 0.15915493667125701904 ;  /* 0x3e22f9835f8d7820 */ /* 0x000fe4000040c000 */
[----:B------:R-:W-:Y:S01]  /*4880*/  FMUL.FTZ R95, R125, R79 ;  /* 0x0000004f7d5f7220 */ /* 0x000fe20000410000 */
[----:B------:R0:W-:Y:S01]  /*4890*/  MUFU.EX2 R132, R94 ;  /* 0x0000005e00847308 */ /* 0x0001e20000000800 */
[----:B--2---:R-:W-:-:S04]  /*48a0*/  FMUL.FTZ R64, R61, R80 ;  /* 0x000000503d407220 */ /* 0x004fc80000410000 */
[----:B------:R-:W-:Y:S02]  /*48b0*/  FMUL.RZ R142, R64, 0.15915493667125701904 ;  /* 0x3e22f983408e7820 */ /* 0x000fe4000040c000 */
[----:B------:R-:W-:Y:S01]  /*48c0*/  FMUL.FTZ R64, R125, R80 ;  /* 0x000000507d407220 */ /* 0x000fe20000410000 */
[----:B------:R1:W-:Y:S01]  /*48d0*/  MUFU.EX2 R193, R95 ;  /* 0x0000005f00c17308 */ /* 0x0003e20000000800 */
[----:B0-----:R-:W-:-:S04]  /*48e0*/  FMUL.FTZ R94, R61, R78 ;  /* 0x0000004e3d5e7220 */ /* 0x001fc80000410000 */
[----:B------:R-:W-:Y:S02]  /*48f0*/  FMUL.RZ R140, R94, 0.15915493667125701904 ;  /* 0x3e22f9835e8c7820 */ /* 0x000fe4000040c000 */
[----:B------:R-:W-:Y:S01]  /*4900*/  FMUL.FTZ R94, R125, R78 ;  /* 0x0000004e7d5e7220 */ /* 0x000fe20000410000 */
[----:B------:R0:W-:Y:S01]  /*4910*/  MUFU.EX2 R191, R64 ;  /* 0x0000004000bf7308 */ /* 0x0001e20000000800 */
[----:B-1----:R-:W-:-:S04]  /*4920*/  FMUL.FTZ R95, R61, R86 ;  /* 0x000000563d5f7220 */ /* 0x002fc80000410000 */
[----:B------:R-:W-:Y:S02]  /*4930*/  FMUL.RZ R148, R95, 0.15915493667125701904 ;  /* 0x3e22f9835f947820 */ /* 0x000fe4000040c000 */
[----:B------:R-:W-:Y:S01]  /*4940*/  FMUL.FTZ R95, R125, R86 ;  /* 0x000000567d5f7220 */ /* 0x000fe20000410000 */
[----:B------:R1:W-:Y:S01]  /*4950*/  MUFU.EX2 R155, R94 ;  /* 0x0000005e009b7308 */ /* 0x0003e20000000800 */
[----:B0-----:R-:W-:-:S04]  /*4960*/  FMUL.FTZ R64, R61, R87 ;  /* 0x000000573d407220 */ /* 0x001fc80000410000 */
[----:B------:R-:W-:Y:S02]  /*4970*/  FMUL.RZ R150, R64, 0.15915493667125701904 ;  /* 0x3e22f98340967820 */ /* 0x000fe4000040c000 */
[C---:B------:R-:W-:Y:S01]  /*4980*/  FMUL.FTZ R64, R61.reuse, R88 ;  /* 0x000000583d407220 */ /* 0x040fe20000410000 */
[----:B------:R0:W-:Y:S01]  /*4990*/  MUFU.EX2 R187, R95 ;  /* 0x0000005f00bb7308 */ /* 0x0001e20000000800 */
[----:B-1----:R-:W-:Y:S02]  /*49a0*/  FMUL.FTZ R94, R61, R81 ;  /* 0x000000513d5e7220 */ /* 0x002fe40000410000 */
[----:B------:R-:W-:Y:S02]  /*49b0*/  FMUL.RZ R152, R64, 0.15915493667125701904 ;  /* 0x3e22f98340987820 */ /* 0x000fe4000040c000 */
[----:B------:R-:W-:Y:S01]  /*49c0*/  FMUL.FTZ R64, R62, R63 ;  /* 0x0000003f3e407220 */ /* 0x000fe20000410000 */
[----:B------:R-:W-:Y:S01]  /*49d0*/  @!P2 MOV R63, R99 ;  /* 0x00000063003fa202 */ /* 0x000fe20000000f00 */
[----:B------:R-:W-:Y:S01]  /*49e0*/  FMUL.RZ R144, R94, 0.15915493667125701904 ;  /* 0x3e22f9835e907820 */ /* 0x000fe2000040c000 */
[----:B------:R-:W-:Y:S01]  /*49f0*/  MUFU.SIN R147, R150 ;  /* 0x0000009600937308 */ /* 0x000fe20000000400 */
[----:B0-----:R-:W-:Y:S01]  /*4a00*/  IADD3 R95, R70, 0x200, RZ ;  /* 0x00000200465f7810 */ /* 0x001fe20007ffe0ff */
[----:B------:R-:W-:-:S03]  /*4a10*/  FMUL.FTZ R94, R125, R81 ;  /* 0x000000517d5e7220 */ /* 0x000fc60000410000 */
[----:B------:R-:W-:-:S03]  /*4a20*/  SEL R62, R114, R95, !P1 ;  /* 0x0000005f723e7207 */ /* 0x000fc60004800000 */
[----:B------:R0:W-:Y:S02]  /*4a30*/  MUFU.COS R149, R150 ;  /* 0x0000009600957308 */ /* 0x0001e40000000000 */
[----:B------:R1:W-:Y:S06]  /*4a40*/  STS.64 [R62.X8+0xca0], R64 ;  /* 0x000ca0403e007388 */ /* 0x0003ec0000008a00 */
[----:B------:R2:W-:Y:S01]  /*4a50*/  MUFU.EX2 R190, R94 ;  /* 0x0000005e00be7308 */ /* 0x0005e20000000800 */
[----:B0-----:R-:W-:-:S04]  /*4a60*/  FMUL.FTZ R150, R61, R89 ;  /* 0x000000593d967220 */ /* 0x001fc80000410000 */
[----:B------:R-:W-:Y:S01]  /*4a70*/  FMUL.RZ R160, R150, 0.15915493667125701904 ;  /* 0x3e22f98396a07820 */ /* 0x000fe2000040c000 */
[----:B-1----:R-:W-:Y:S02]  /*4a80*/  @!P2 MOV R62, R100 ;  /* 0x00000064003ea202 */ /* 0x002fe40000000f00 */
[----:B------:R-:W0:Y:S01]  /*4a90*/  MUFU.COS R135, R126 ;  /* 0x0000007e00877308 */ /* 0x000e220000000000 */
[----:B--2---:R-:W-:Y:S01]  /*4aa0*/  CS2R R94, SRZ ;  /* 0x00000000005e7805 */ /* 0x004fe2000001ff00 */
[----:B------:R-:W-:Y:S01]  /*4ab0*/  BAR.SYNC.DEFER_BLOCKING 0x0 ;  /* 0x0000000000007b1d */ /* 0x000fe20000010000 */
[----:B------:R-:W-:-:S05]  /*4ac0*/  FMUL.FTZ R151, R61, R90 ;  /* 0x0000005a3d977220 */ /* 0x000fca0000410000 */
[----:B------:R-:W1:Y:S01]  /*4ad0*/  MUFU.SIN R127, R126 ;  /* 0x0000007e007f7308 */ /* 0x000e620000000400 */
[C---:B------:R-:W-:Y:S02]  /*4ae0*/  FMUL.FTZ R150, R125.reuse, R89 ;  /* 0x000000597d967220 */ /* 0x040fe40000410000 */
[----:B------:R-:W-:-:S05]  /*4af0*/  FMUL.FTZ R154, R125, R91 ;  /* 0x0000005b7d9a7220 */ /* 0x000fca0000410000 */
[----:B------:R-:W-:Y:S01]  /*4b00*/  MUFU.SIN R129, R128 ;  /* 0x0000008000817308 */ /* 0x000fe20000000400 */
[----:B------:R-:W-:-:S07]  /*4b10*/  FMUL.RZ R161, R151, 0.15915493667125701904 ;  /* 0x3e22f98397a17820 */ /* 0x000fce000040c000 */
[----:B------:R-:W-:Y:S01]  /*4b20*/  MUFU.COS R133, R128 ;  /* 0x0000008000857308 */ /* 0x000fe20000000000 */
[----:B------:R2:W5:Y:S07]  /*4b30*/  @!P2 LDG.E.64 R94, [R62.64+0x8] ;  /* 0x000008083e5ea981 */ /* 0x00056e000c1e1b00 */
[----:B------:R-:W-:Y:S01]  /*4b40*/  MUFU.SIN R137, R136 ;  /* 0x0000008800897308 */ /* 0x000fe20000000400 */
[----:B---3--:R-:W-:Y:S02]  /*4b50*/  FMUL.FTZ R151, R53, R55 ;  /* 0x0000003735977220 */ /* 0x008fe40000410000 */
[----:B--2---:R-:W-:-:S05]  /*4b60*/  FMUL.FTZ R62, R125, R90 ;  /* 0x0000005a7d3e7220 */ /* 0x004fca0000410000 */
[----:B------:R-:W2:Y:S08]  /*4b70*/  MUFU.COS R131, R136 ;  /* 0x0000008800837308 */ /* 0x000eb00000000000 */
[----:B------:R-:W-:Y:S08]  /*4b80*/  MUFU.SIN R139, R138 ;  /* 0x0000008a008b7308 */ /* 0x000ff00000000400 */
[----:B------:R-:W-:Y:S08]  /*4b90*/  MUFU.COS R145, R138 ;  /* 0x0000008a00917308 */ /* 0x000ff00000000000 */
[----:B------:R-:W-:Y:S08]  /*4ba0*/  MUFU.SIN R126, R140 ;  /* 0x0000008c007e7308 */ /* 0x000ff00000000400 */
[----:B------:R-:W-:Y:S08]  /*4bb0*/  MUFU.COS R156, R140 ;  /* 0x0000008c009c7308 */ /* 0x000ff00000000000 */
[----:B------:R-:W-:Y:S08]  /*4bc0*/  MUFU.SIN R128, R141 ;  /* 0x0000008d00807308 */ /* 0x000ff00000000400 */
[----:B------:R-:W-:Y:S08]  /*4bd0*/  MUFU.COS R136, R141 ;  /* 0x0000008d00887308 */ /* 0x000ff00000000000 */
[----:B------:R-:W-:Y:S08]  /*4be0*/  MUFU.SIN R138, R142 ;  /* 0x0000008e008a7308 */ /* 0x000ff00000000400 */
[----:B------:R-:W-:Y:S08]  /*4bf0*/  MUFU.COS R140, R142 ;  /* 0x0000008e008c7308 */ /* 0x000ff00000000000 */
[----:B------:R-:W-:Y:S08]  /*4c00*/  MUFU.SIN R141, R144 ;  /* 0x00000090008d7308 */ /* 0x000ff00000000400 */
[----:B------:R3:W4:Y:S08]  /*4c10*/  MUFU.COS R143, R144 ;  /* 0x00000090008f7308 */ /* 0x0007300000000000 */
[----:B------:R-:W-:Y:S01]  /*4c20*/  MUFU.SIN R142, R148 ;  /* 0x00000094008e7308 */ /* 0x000fe20000000400 */
[----:B---3--:R-:W-:-:S07]  /*4c30*/  FMUL.FTZ R144, R125, R87 ;  /* 0x000000577d907220 */ /* 0x008fce0000410000 */
[----:B------:R3:W-:Y:S08]  /*4c40*/  MUFU.COS R200, R148 ;  /* 0x0000009400c87308 */ /* 0x0007f00000000000 */
[----:B------:R-:W-:Y:S01]  /*4c50*/  MUFU.SIN R159, R160 ;  /* 0x000000a0009f7308 */ /* 0x000fe20000000400 */
[----:B---3--:R-:W-:-:S07]  /*4c60*/  FMUL.FTZ R148, R125, R88 ;  /* 0x000000587d947220 */ /* 0x008fce0000410000 */
[----:B------:R3:W-:Y:S01]  /*4c70*/  MUFU.COS R163, R160 ;  /* 0x000000a000a37308 */ /* 0x0007e20000000000 */
[----:B------:R-:W-:-:S07]  /*4c80*/  FFMA.FTZ R151, R52, R54, -R151 ;  /* 0x0000003634977223 */ /* 0x000fce0000010897 */
[----:B------:R-:W-:Y:S01]  /*4c90*/  MUFU.SIN R153, R152 ;  /* 0x0000009800997308 */ /* 0x000fe20000000400 */
[----:B---3--:R-:W-:Y:S02]  /*4ca0*/  FMUL.FTZ R160, R125, R92 ;  /* 0x0000005c7da07220 */ /* 0x008fe40000410000 */
[----:B------:R-:W-:-:S05]  /*4cb0*/  FMUL.FTZ R125, R61, R91 ;  /* 0x0000005b3d7d7220 */ /* 0x000fca0000410000 */
[----:B------:R3:W-:Y:S01]  /*4cc0*/  MUFU.COS R157, R152 ;  /* 0x00000098009d7308 */ /* 0x0007e20000000000 */
[----:B------:R-:W-:Y:S02]  /*4cd0*/  FMUL.RZ R125, R125, 0.15915493667125701904 ;  /* 0x3e22f9837d7d7820 */ /* 0x000fe4000040c000 */
[----:B0-----:R-:W-:-:S05]  /*4ce0*/  FMUL.FTZ R135, R134, R135 ;  /* 0x0000008786877220 */ /* 0x001fca0000410000 */
[----:B------:R-:W0:Y:S01]  /*4cf0*/  MUFU.EX2 R144, R144 ;  /* 0x0000009000907308 */ /* 0x000e220000000800 */
[----:B---3--:R-:W-:-:S04]  /*4d00*/  FMUL.FTZ R152, R53, R54 ;  /* 0x0000003635987220 */ /* 0x008fc80000410000 */
[----:B------:R-:W-:Y:S02]  /*4d10*/  FFMA.FTZ R152, R52, R55, R152 ;  /* 0x0000003734987223 */ /* 0x000fe40000010098 */
[----:B------:R-:W-:Y:S01]  /*4d20*/  FMUL.FTZ R52, R61, R92 ;  /* 0x0000005c3d347220 */ /* 0x000fe20000410000 */
[----:B------:R-:W-:Y:S01]  /*4d30*/  MUFU.SIN R63, R161 ;  /* 0x000000a1003f7308 */ /* 0x000fe20000000400 */
[----:B-1----:R-:W-:Y:S02]  /*4d40*/  FMUL.FTZ R134, R134, R127 ;  /* 0x0000007f86867220 */ /* 0x002fe40000410000 */
[----:B------:R-:W-:-:S05]  /*4d50*/  FMUL.RZ R127, R52, 0.15915493667125701904 ;  /* 0x3e22f983347f7820 */ /* 0x000fca000040c000 */
[----:B------:R-:W-:Y:S01]  /*4d60*/  MUFU.COS R165, R161 ;  /* 0x000000a100a57308 */ /* 0x000fe20000000000 */
[----:B--2---:R-:W-:-:S07]  /*4d70*/  FMUL.FTZ R131, R130, R131 ;  /* 0x0000008382837220 */ /* 0x004fce0000410000 */
[----:B------:R-:W1:Y:S01]  /*4d80*/  MUFU.EX2 R62, R62 ;  /* 0x0000003e003e7308 */ /* 0x000e620000000800 */
[----:B------:R-:W-:-:S07]  /*4d90*/  FMUL.FTZ R130, R130, R137 ;  /* 0x0000008982827220 */ /* 0x000fce0000410000 */
[----:B------:R-:W2:Y:S01]  /*4da0*/  MUFU.EX2 R150, R150 ;  /* 0x0000009600967308 */ /* 0x000ea20000000800 */
[----:B------:R-:W-:-:S07]  /*4db0*/  FMUL.FTZ R52, R65, R134 ;  /* 0x0000008641347220 */ /* 0x000fce0000410000 */
[----:B------:R-:W-:Y:S08]  /*4dc0*/  MUFU.EX2 R158, R154 ;  /* 0x0000009a009e7308 */ /* 0x000ff00000000800 */
[----:B------:R-:W3:Y:S01]  /*4dd0*/  MUFU.SIN R53, R125 ;  /* 0x0000007d00357308 */ /* 0x000ee20000000400 */
[----:B------:R-:W-:-:S07]  /*4de0*/  FMUL.FTZ R54, R64, R134 ;  /* 0x0000008640367220 */ /* 0x000fce0000410000 */
[----:B------:R-:W0:Y:S01]  /*4df0*/  MUFU.COS R55, R125 ;  /* 0x0000007d00377308 */ /* 0x000e220000000000 */
[C---:B------:R-:W-:Y:S02]  /*4e00*/  FMUL.FTZ R133, R132.reuse, R133 ;  /* 0x0000008584857220 */ /* 0x040fe40000410000 */
[----:B------:R-:W-:-:S05]  /*4e10*/  FMUL.FTZ R132, R132, R129 ;  /* 0x0000008184847220 */ /* 0x000fca0000410000 */
[----:B------:R-:W-:Y:S01]  /*4e20*/  MUFU.EX2 R162, R160 ;  /* 0x000000a000a27308 */ /* 0x000fe20000000800 */
[----:B------:R-:W-:-:S07]  /*4e30*/  FFMA.FTZ R52, R64, R135, -R52 ;  /* 0x0000008740347223 */ /* 0x000fce0000010834 */
[----:B------:R-:W3:Y:S01]  /*4e40*/  MUFU.COS R137, R127 ;  /* 0x0000007f00897308 */ /* 0x000ee20000000000 */
[----:B----4-:R-:W-:Y:S02]  /*4e50*/  FMUL.FTZ R202, R190, R143 ;  /* 0x0000008fbeca7220 */ /* 0x010fe40000410000 */
[----:B------:R-:W-:-:S05]  /*4e60*/  FFMA.FTZ R54, R65, R135, R54 ;  /* 0x0000008741367223 */ /* 0x000fca0000010036 */
[----:B------:R3:W4:Y:S01]  /*4e70*/  MUFU.SIN R125, R127 ;  /* 0x0000007f007d7308 */ /* 0x0007220000000400 */
[----:B0-----:R-:W-:Y:S02]  /*4e80*/  FMUL.FTZ R194, R144, R147 ;  /* 0x0000009390c27220 */ /* 0x001fe40000410000 */
[C---:B-1----:R-:W-:Y:S02]  /*4e90*/  FMUL.FTZ R129, R62.reuse, R165 ;  /* 0x000000a53e817220 */ /* 0x042fe40000410000 */
[----:B------:R-:W-:Y:S02]  /*4ea0*/  FMUL.FTZ R143, R62, R63 ;  /* 0x0000003f3e8f7220 */ /* 0x000fe40000410000 */
[----:B--2---:R-:W-:Y:S02]  /*4eb0*/  FMUL.FTZ R147, R150, R163 ;  /* 0x000000a396937220 */ /* 0x004fe40000410000 */
[----:B------:R-:W-:Y:S02]  /*4ec0*/  FMUL.FTZ R62, R132, R52 ;  /* 0x00000034843e7220 */ /* 0x000fe40000410000 */
[----:B---3--:R-:W-:-:S02]  /*4ed0*/  FMUL.FTZ R127, R158, R53 ;  /* 0x000000359e7f7220 */ /* 0x008fc40000410000 */
[----:B------:R-:W-:Y:S02]  /*4ee0*/  FMUL.FTZ R163, R4, R83 ;  /* 0x0000005304a37220 */ /* 0x000fe40000410000 */
[----:B------:R-:W-:Y:S02]  /*4ef0*/  FMUL.FTZ R53, R132, R54 ;  /* 0x0000003684357220 */ /* 0x000fe40000410000 */
[C---:B------:R-:W-:Y:S02]  /*4f00*/  FMUL.FTZ R161, R193.reuse, R136 ;  /* 0x00000088c1a17220 */ /* 0x040fe40000410000 */
[----:B------:R-:W-:Y:S02]  /*4f10*/  FMUL.FTZ R193, R193, R128 ;  /* 0x00000080c1c17220 */ /* 0x000fe40000410000 */
[----:B------:R-:W-:Y:S02]  /*4f20*/  FFMA.FTZ R62, R133, R54, R62 ;  /* 0x00000036853e7223 */ /* 0x000fe4000001003e */
[----:B------:R-:W-:-:S02]  /*4f30*/  FMUL.FTZ R128, R158, R55 ;  /* 0x000000379e807220 */ /* 0x000fc40000410000 */
[----:B------:R-:W-:Y:S02]  /*4f40*/  FMUL.FTZ R54, R134, R163 ;  /* 0x000000a386367220 */ /* 0x000fe40000410000 */
[----:B------:R-:W-:Y:S02]  /*4f50*/  FMUL.FTZ R156, R155, R156 ;  /* 0x0000009c9b9c7220 */ /* 0x000fe40000410000 */
[----:B------:R-:W-:Y:S02]  /*4f60*/  FFMA.FTZ R55, R133, R52, -R53 ;  /* 0x0000003485377223 */ /* 0x000fe40000010835 */
[----:B------:R-:W-:Y:S02]  /*4f70*/  FMUL.FTZ R155, R155, R126 ;  /* 0x0000007e9b9b7220 */ /* 0x000fe40000410000 */
[----:B------:R-:W-:Y:S02]  /*4f80*/  FMUL.FTZ R52, RZ, R134 ;  /* 0x00000086ff347220 */ /* 0x000fe40000410000 */
[----:B------:R-:W-:-:S02]  /*4f90*/  FMUL.FTZ R126, R162, R137 ;  /* 0x00000089a27e7220 */ /* 0x000fc40000410000 */
[----:B------:R-:W-:Y:S02]  /*4fa0*/  FMUL.FTZ R165, R120, R152 ;  /* 0x0000009878a57220 */ /* 0x000fe40000410000 */
[----:B------:R-:W-:Y:S02]  /*4fb0*/  FFMA.FTZ R54, RZ, R135, R54 ;  /* 0x00000087ff367223 */ /* 0x000fe40000010036 */
[----:B----4-:R-:W-:Y:S02]  /*4fc0*/  FMUL.FTZ R125, R162, R125 ;  /* 0x0000007da27d7220 */ /* 0x010fe40000410000 */
[----:B------:R-:W-:Y:S02]  /*4fd0*/  FFMA.FTZ R53, R135, R163, -R52 ;  /* 0x000000a387357223 */ /* 0x000fe40000010834 */
[----:B------:R-:W-:Y:S02]  /*4fe0*/  FMUL.FTZ R166, R120, R151 ;  /* 0x0000009778a67220 */ /* 0x000fe40000410000 */
[----:B------:R-:W-:-:S02]  /*4ff0*/  FMUL.FTZ R52, R126, R165 ;  /* 0x000000a57e347220 */ /* 0x000fc40000410000 */
[----:B------:R-:W-:Y:S02]  /*5000*/  FADD.FTZ R54, RZ, R54 ;  /* 0x00000036ff367221 */ /* 0x000fe40000010000 */
[C---:B------:R-:W-:Y:S02]  /*5010*/  FMUL.FTZ R145, R146.reuse, R145 ;  /* 0x0000009192917220 */ /* 0x040fe40000410000 */
[----:B------:R-:W-:Y:S02]  /*5020*/  FMUL.FTZ R146, R146, R139 ;  /* 0x0000008b92927220 */ /* 0x000fe40000410000 */
[C---:B------:R-:W-:Y:S02]  /*5030*/  FMUL.FTZ R63, R125.reuse, R165 ;  /* 0x000000a57d3f7220 */ /* 0x040fe40000410000 */
[----:B------:R-:W-:Y:S02]  /*5040*/  FADD.FTZ R53, R168, R53 ;  /* 0x00000035a8357221 */ /* 0x000fe40000010000 */
[----:B------:R-:W-:-:S02]  /*5050*/  FFMA.FTZ R139, -R125, R166, -R52 ;  /* 0x000000a67d8b7223 */ /* 0x000fc40000010934 */
[----:B------:R-:W-:Y:S02]  /*5060*/  FMUL.FTZ R52, R132, R54 ;  /* 0x0000003684347220 */ /* 0x000fe40000410000 */
[----:B------:R-:W-:Y:S02]  /*5070*/  FFMA.FTZ R137, R126, R166, -R63 ;  /* 0x000000a67e897223 */ /* 0x000fe4000001083f */
[-C--:B------:R-:W-:Y:S02]  /*5080*/  FMUL.FTZ R63, R132, R53.reuse ;  /* 0x00000035843f7220 */ /* 0x080fe40000410000 */
[----:B------:R-:W-:Y:S02]  /*5090*/  FMUL.FTZ R164, R121, R152 ;  /* 0x0000009879a47220 */ /* 0x000fe40000410000 */
[----:B------:R-:W-:Y:S02]  /*50a0*/  FFMA.FTZ R52, R133, R53, -R52 ;  /* 0x0000003585347223 */ /* 0x000fe40000010834 */
[----:B------:R-:W-:-:S02]  /*50b0*/  FMUL.FTZ R53, R130, R55 ;  /* 0x0000003782357220 */ /* 0x000fc40000410000 */
[----:B------:R-:W-:Y:S02]  /*50c0*/  FFMA.FTZ R63, R133, R54, R63 ;  /* 0x00000036853f7223 */ /* 0x000fe4000001003f */
[----:B------:R-:W-:Y:S02]  /*50d0*/  FMUL.FTZ R162, R121, R151 ;  /* 0x0000009779a27220 */ /* 0x000fe40000410000 */
[----:B------:R-:W-:Y:S02]  /*50e0*/  FADD.FTZ R139, -R164, R139 ;  /* 0x0000008ba48b7221 */ /* 0x000fe40000010100 */
[-C--:B------:R-:W-:Y:S02]  /*50f0*/  FMUL.FTZ R54, R130, R62.reuse ;  /* 0x0000003e82367220 */ /* 0x080fe40000410000 */
[----:B------:R-:W-:Y:S02]  /*5100*/  FFMA.FTZ R53, R131, R62, R53 ;  /* 0x0000003e83357223 */ /* 0x000fe40000010035 */
[----:B------:R-:W-:-:S02]  /*5110*/  FADD.FTZ R63, RZ, R63 ;  /* 0x0000003fff3f7221 */ /* 0x000fc40000010000 */
[----:B------:R-:W-:Y:S02]  /*5120*/  FADD.FTZ R137, R162, R137 ;  /* 0x00000089a2897221 */ /* 0x000fe40000010000 */
[----:B------:R-:W-:Y:S02]  /*5130*/  FMUL.FTZ R136, R127, -R139 ;  /* 0x8000008b7f887220 */ /* 0x000fe40000410000 */
[----:B------:R-:W-:Y:S02]  /*5140*/  FFMA.FTZ R54, R131, R55, -R54 ;  /* 0x0000003783367223 */ /* 0x000fe40000010836 */
[----:B------:R-:W-:Y:S02]  /*5150*/  FMUL.FTZ R62, R146, R53 ;  /* 0x00000035923e7220 */ /* 0x000fe40000410000 */
[----:B------:R-:W-:Y:S02]  /*5160*/  FMUL.FTZ R199, R191, R140 ;  /* 0x0000008cbfc77220 */ /* 0x000fe40000410000 */
[----:B------:R-:W-:-:S02]  /*5170*/  FADD.FTZ R52, R167, R52 ;  /* 0x00000034a7347221 */ /* 0x000fc40000010000 */
[----:B------:R-:W-:Y:S02]  /*5180*/  FMUL.FTZ R191, R191, R138 ;  /* 0x0000008abfbf7220 */ /* 0x000fe40000410000 */
[----:B------:R-:W-:Y:S02]  /*5190*/  FMUL.FTZ R55, R130, R63 ;  /* 0x0000003f82377220 */ /* 0x000fe40000410000 */
[----:B------:R-:W-:Y:S02]  /*51a0*/  FFMA.FTZ R138, R128, R137, -R136 ;  /* 0x00000089808a7223 */ /* 0x000fe40000010888 */
[-C--:B------:R-:W-:Y:S02]  /*51b0*/  FMUL.FTZ R136, R146, R54.reuse ;  /* 0x0000003692887220 */ /* 0x080fe40000410000 */
[----:B------:R-:W-:Y:S02]  /*51c0*/  FFMA.FTZ R62, R145, R54, -R62 ;  /* 0x00000036913e7223 */ /* 0x000fe4000001083e */
[----:B------:R-:W-:-:S02]  /*51d0*/  FMUL.FTZ R54, R130, R52 ;  /* 0x0000003482367220 */ /* 0x000fc40000410000 */
[----:B------:R-:W-:Y:S02]  /*51e0*/  FMUL.FTZ R140, R127, -R137 ;  /* 0x800000897f8c7220 */ /* 0x000fe40000410000 */
[C---:B------:R-:W-:Y:S02]  /*51f0*/  FFMA.FTZ R55, R131.reuse, R52, -R55 ;  /* 0x0000003483377223 */ /* 0x040fe40000010837 */
[----:B------:R-:W-:Y:S02]  /*5200*/  FFMA.FTZ R54, R131, R63, R54 ;  /* 0x0000003f83367223 */ /* 0x000fe40000010036 */
[----:B------:R-:W-:Y:S02]  /*5210*/  FFMA.FTZ R139, R128, R139, R140 ;  /* 0x0000008b808b7223 */ /* 0x000fe4000001008c */
[----:B------:R-:W-:Y:S02]  /*5220*/  FMUL.FTZ R170, R122, R152 ;  /* 0x000000987aaa7220 */ /* 0x000fe40000410000 */
[----:B------:R-:W-:-:S02]  /*5230*/  FADD.FTZ R55, R176, R55 ;  /* 0x00000037b0377221 */ /* 0x000fc40000010000 */
[----:B------:R-:W-:Y:S02]  /*5240*/  FFMA.FTZ R136, R145, R53, R136 ;  /* 0x0000003591887223 */ /* 0x000fe40000010088 */
[----:B------:R-:W-:Y:S02]  /*5250*/  FADD.FTZ R54, RZ, R54 ;  /* 0x00000036ff367221 */ /* 0x000fe40000010000 */
[----:B------:R-:W-:Y:S02]  /*5260*/  FMUL.FTZ R169, R122, R151 ;  /* 0x000000977aa97220 */ /* 0x000fe40000410000 */
[----:B------:R-:W-:Y:S02]  /*5270*/  FADD.FTZ R140, -R170, R139 ;  /* 0x0000008baa8c7221 */ /* 0x000fe40000010100 */
[C---:B------:R-:W-:Y:S01]  /*5280*/  FMUL.FTZ R53, R146.reuse, R55 ;  /* 0x0000003792357220 */ /* 0x040fe20000410000 */
[----:B------:R-:W0:Y:S01]  /*5290*/  MUFU.EX2 R148, R148 ;  /* 0x0000009400947308 */ /* 0x000e220000000800 */
[----:B------:R-:W-:-:S02]  /*52a0*/  FMUL.FTZ R52, R146, R54 ;  /* 0x0000003692347220 */ /* 0x000fc40000410000 */
[----:B------:R-:W-:Y:S02]  /*52b0*/  FADD.FTZ R138, R169, R138 ;  /* 0x0000008aa98a7221 */ /* 0x000fe40000010000 */
[----:B------:R-:W-:Y:S02]  /*52c0*/  FMUL.FTZ R63, R143, -R140 ;  /* 0x8000008c8f3f7220 */ /* 0x000fe40000410000 */
[C---:B------:R-:W-:Y:S02]  /*52d0*/  FFMA.FTZ R53, R145.reuse, R54, R53 ;  /* 0x0000003691357223 */ /* 0x040fe40000010035 */
[----:B------:R-:W-:Y:S02]  /*52e0*/  FFMA.FTZ R55, R145, R55, -R52 ;  /* 0x0000003791377223 */ /* 0x000fe40000010834 */
[----:B------:R-:W-:Y:S02]  /*52f0*/  FFMA.FTZ R137, R129, R138, -R63 ;  /* 0x0000008a81897223 */ /* 0x000fe4000001083f */
[----:B------:R-:W-:-:S02]  /*5300*/  FADD.FTZ R53, RZ, R53 ;  /* 0x00000035ff357221 */ /* 0x000fc40000010000 */
[C---:B------:R-:W-:Y:S02]  /*5310*/  FMUL.FTZ R63, R155.reuse, R136 ;  /* 0x000000889b3f7220 */ /* 0x040fe40000410000 */
[----:B------:R-:W-:Y:S02]  /*5320*/  FADD.FTZ R55, R182, R55 ;  /* 0x00000037b6377221 */ /* 0x000fe40000010000 */
[----:B------:R-:W-:Y:S02]  /*5330*/  FMUL.FTZ R54, R155, R53 ;  /* 0x000000359b367220 */ /* 0x000fe40000410000 */
[----:B------:R-:W-:Y:S02]  /*5340*/  FMUL.FTZ R139, R143, -R138 ;  /* 0x8000008a8f8b7220 */ /* 0x000fe40000410000 */
[-C--:B------:R-:W-:Y:S02]  /*5350*/  FFMA.FTZ R52, R156, R62.reuse, -R63 ;  /* 0x0000003e9c347223 */ /* 0x080fe4000001083f */
[----:B------:R-:W-:-:S02]  /*5360*/  FMUL.FTZ R63, R155, R62 ;  /* 0x0000003e9b3f7220 */ /* 0x000fc40000410000 */
[-C--:B------:R-:W-:Y:S02]  /*5370*/  FMUL.FTZ R62, R155, R55.reuse ;  /* 0x000000379b3e7220 */ /* 0x080fe40000410000 */
[C---:B------:R-:W-:Y:S02]  /*5380*/  FFMA.FTZ R54, R156.reuse, R55, -R54 ;  /* 0x000000379c367223 */ /* 0x040fe40000010836 */
[----:B------:R-:W-:Y:S02]  /*5390*/  FFMA.FTZ R139, R129, R140, R139 ;  /* 0x0000008c818b7223 */ /* 0x000fe4000001008b */
[----:B------:R-:W-:Y:S02]  /*53a0*/  FMUL.FTZ R174, R123, R152 ;  /* 0x000000987bae7220 */ /* 0x000fe40000410000 */
[C---:B------:R-:W-:Y:S02]  /*53b0*/  FFMA.FTZ R136, R156.reuse, R136, R63 ;  /* 0x000000889c887223 */ /* 0x040fe4000001003f */
[----:B------:R-:W-:-:S02]  /*53c0*/  FFMA.FTZ R62, R156, R53, R62 ;  /* 0x000000359c3e7223 */ /* 0x000fc4000001003e */
[----:B------:R-:W-:Y:S02]  /*53d0*/  FMUL.FTZ R55, R193, R52 ;  /* 0x00000034c1377220 */ /* 0x000fe40000410000 */
[----:B0-----:R-:W-:Y:S02]  /*53e0*/  FMUL.FTZ R160, R148, R153 ;  /* 0x0000009994a07220 */ /* 0x001fe40000410000 */
[----:B------:R-:W-:Y:S02]  /*53f0*/  FMUL.FTZ R178, R123, R151 ;  /* 0x000000977bb27220 */ /* 0x000fe40000410000 */
[----:B------:R-:W-:Y:S02]  /*5400*/  FADD.FTZ R54, R177, R54 ;  /* 0x00000036b1367221 */ /* 0x000fe40000010000 */
[----:B------:R-:W-:Y:S02]  /*5410*/  FMUL.FTZ R153, R150, R159 ;  /* 0x0000009f96997220 */ /* 0x000fe40000410000 */
[----:B------:R-:W-:-:S02]  /*5420*/  FADD.FTZ R140, -R174, R139 ;  /* 0x0000008bae8c7221 */ /* 0x000fc40000010100 */
[-C--:B------:R-:W-:Y:S02]  /*5430*/  FMUL.FTZ R53, R193, R136.reuse ;  /* 0x00000088c1357220 */ /* 0x080fe40000410000 */
[----:B------:R-:W-:Y:S02]  /*5440*/  FADD.FTZ R62, RZ, R62 ;  /* 0x0000003eff3e7221 */ /* 0x000fe40000010000 */
[----:B------:R-:W-:Y:S02]  /*5450*/  FFMA.FTZ R136, R161, R136, R55 ;  /* 0x00000088a1887223 */ /* 0x000fe40000010037 */
[----:B------:R-:W-:Y:S02]  /*5460*/  FADD.FTZ R138, R178, R137 ;  /* 0x00000089b28a7221 */ /* 0x000fe40000010000 */
[----:B------:R-:W-:Y:S02]  /*5470*/  FMUL.FTZ R55, R193, R54 ;  /* 0x00000036c1377220 */ /* 0x000fe40000410000 */
[----:B------:R-:W-:-:S02]  /*5480*/  FMUL.FTZ R137, R153, -R140 ;  /* 0x8000008c99897220 */ /* 0x000fc40000410000 */
[----:B------:R-:W-:Y:S02]  /*5490*/  FMUL.FTZ R200, R187, R200 ;  /* 0x000000c8bbc87220 */ /* 0x000fe40000410000 */
[----:B------:R-:W-:Y:S02]  /*54a0*/  FMUL.FTZ R63, R193, R62 ;  /* 0x0000003ec13f7220 */ /* 0x000fe40000410000 */
[----:B------:R-:W-:Y:S02]  /*54b0*/  FMUL.FTZ R187, R187, R142 ;  /* 0x0000008ebbbb7220 */ /* 0x000fe40000410000 */
[----:B------:R-:W-:Y:S02]  /*54c0*/  FFMA.FTZ R55, R161, R62, R55 ;  /* 0x0000003ea1377223 */ /* 0x000fe40000010037 */
[-C--:B------:R-:W-:Y:S02]  /*54d0*/  FFMA.FTZ R142, R147, R138.reuse, -R137 ;  /* 0x0000008a938e7223 */ /* 0x080fe40000010889 */
[----:B------:R-:W-:-:S02]  /*54e0*/  FMUL.FTZ R138, R153, -R138 ;  /* 0x8000008a998a7220 */ /* 0x000fc40000410000 */
[C---:B------:R-:W-:Y:S02]  /*54f0*/  FFMA.FTZ R52, R161.reuse, R52, -R53 ;  /* 0x00000034a1347223 */ /* 0x040fe40000010835 */
[----:B------:R-:W-:Y:S02]  /*5500*/  FFMA.FTZ R63, R161, R54, -R63 ;  /* 0x00000036a13f7223 */ /* 0x000fe4000001083f */
[----:B------:R-:W-:Y:S02]  /*5510*/  FMUL.FTZ R53, R191, R136 ;  /* 0x00000088bf357220 */ /* 0x000fe40000410000 */
[----:B------:R-:W-:Y:S02]  /*5520*/  FADD.FTZ R54, RZ, R55 ;  /* 0x00000037ff367221 */ /* 0x000fe40000010000 */
[----:B------:R-:W-:Y:S02]  /*5530*/  FFMA.FTZ R138, R147, R140, R138 ;  /* 0x0000008c938a7223 */ /* 0x000fe4000001008a */
[----:B------:R-:W-:-:S02]  /*5540*/  FMUL.FTZ R173, R124, R152 ;  /* 0x000000987cad7220 */ /* 0x000fc40000410000 */
[-C--:B------:R-:W-:Y:S02]  /*5550*/  FFMA.FTZ R53, R199, R52.reuse, -R53 ;  /* 0x00000034c7357223 */ /* 0x080fe40000010835 */
[C---:B------:R-:W-:Y:S02]  /*5560*/  FMUL.FTZ R55, R191.reuse, R52 ;  /* 0x00000034bf377220 */ /* 0x040fe40000410000 */
[----:B------:R-:W-:Y:S02]  /*5570*/  FMUL.FTZ R171, R124, R151 ;  /* 0x000000977cab7220 */ /* 0x000fe40000410000 */
[----:B------:R-:W-:Y:S02]  /*5580*/  FADD.FTZ R52, R188, R63 ;  /* 0x0000003fbc347221 */ /* 0x000fe40000010000 */
[----:B------:R-:W-:Y:S02]  /*5590*/  FMUL.FTZ R62, R191, R54 ;  /* 0x00000036bf3e7220 */ /* 0x000fe40000410000 */
[----:B------:R-:W-:-:S02]  /*55a0*/  FADD.FTZ R137, -R173, R138 ;  /* 0x0000008aad897221 */ /* 0x000fc40000010100 */
[----:B------:R-:W-:Y:S02]  /*55b0*/  FADD.FTZ R63, R171, R142 ;  /* 0x0000008eab3f7221 */ /* 0x000fe40000010000 */
[C---:B------:R-:W-:Y:S02]  /*55c0*/  FFMA.FTZ R62, R199.reuse, R52, -R62 ;  /* 0x00000034c73e7223 */ /* 0x040fe4000001083e */
[----:B------:R-:W-:Y:S02]  /*55d0*/  FFMA.FTZ R55, R199, R136, R55 ;  /* 0x00000088c7377223 */ /* 0x000fe40000010037 */
[----:B------:R-:W-:Y:S02]  /*55e0*/  FMUL.FTZ R52, R191, R52 ;  /* 0x00000034bf347220 */ /* 0x000fe40000410000 */
[----:B------:R-:W-:Y:S02]  /*55f0*/  FMUL.FTZ R154, R148, R157 ;  /* 0x0000009d949a7220 */ /* 0x000fe40000410000 */
[----:B------:R-:W-:-:S02]  /*5600*/  FMUL.FTZ R136, R160, -R137 ;  /* 0x80000089a0887220 */ /* 0x000fc40000410000 */
[-C--:B------:R-:W-:Y:S02]  /*5610*/  FMUL.FTZ R139, R160, -R63.reuse ;  /* 0x8000003fa08b7220 */ /* 0x080fe40000410000 */
[----:B------:R-:W-:Y:S02]  /*5620*/  FFMA.FTZ R52, R199, R54, R52 ;  /* 0x00000036c7347223 */ /* 0x000fe40000010034 */
[----:B------:R-:W-:Y:S02]  /*5630*/  FFMA.FTZ R138, R154, R63, -R136 ;  /* 0x0000003f9a8a7223 */ /* 0x000fe40000010888 */
[----:B------:R-:W-:Y:S02]  /*5640*/  FMUL.FTZ R190, R190, R141 ;  /* 0x0000008dbebe7220 */ /* 0x000fe40000410000 */
[----:B------:R-:W-:Y:S02]  /*5650*/  FADD.FTZ R63, R185, R62 ;  /* 0x0000003eb93f7221 */ /* 0x000fe40000010000 */
[----:B------:R-:W-:-:S02]  /*5660*/  FFMA.FTZ R139, R154, R137, R139 ;  /* 0x000000899a8b7223 */ /* 0x000fc4000001008b */
[----:B------:R-:W-:Y:S02]  /*5670*/  FADD.FTZ R137, RZ, R52 ;  /* 0x00000034ff897221 */ /* 0x000fe40000010000 */
[C---:B------:R-:W-:Y:S02]  /*5680*/  FMUL.FTZ R136, R190.reuse, R63 ;  /* 0x0000003fbe887220 */ /* 0x040fe40000410000 */
[-C--:B------:R-:W-:Y:S02]  /*5690*/  FMUL.FTZ R62, R190, R137.reuse ;  /* 0x00000089be3e7220 */ /* 0x080fe40000410000 */
[C---:B------:R-:W-:Y:S02]  /*56a0*/  FFMA.FTZ R136, R202.reuse, R137, R136 ;  /* 0x00000089ca887223 */ /* 0x040fe40000010088 */
[----:B------:R-:W-:Y:S02]  /*56b0*/  FFMA.FTZ R63, R202, R63, -R62 ;  /* 0x0000003fca3f7223 */ /* 0x000fe4000001083e */
[----:B------:R-:W-:-:S02]  /*56c0*/  FMUL.FTZ R52, R190, R55 ;  /* 0x00000037be347220 */ /* 0x000fc40000410000 */
[----:B------:R-:W-:Y:S02]  /*56d0*/  FADD.FTZ R136, RZ, R136 ;  /* 0x00000088ff887221 */ /* 0x000fe40000010000 */
[-C--:B------:R-:W-:Y:S02]  /*56e0*/  FMUL.FTZ R54, R190, R53.reuse ;  /* 0x00000035be367220 */ /* 0x080fe40000410000 */
[----:B------:R-:W-:Y:S02]  /*56f0*/  FMUL.FTZ R184, R113, R152 ;  /* 0x0000009871b87220 */ /* 0x000fe40000410000 */
[----:B------:R-:W-:Y:S02]  /*5700*/  FADD.FTZ R63, R192, R63 ;  /* 0x0000003fc03f7221 */ /* 0x000fe40000010000 */
[----:B------:R-:W-:Y:S02]  /*5710*/  FFMA.FTZ R52, R202, R53, -R52 ;  /* 0x00000035ca347223 */ /* 0x000fe40000010834 */
[----:B------:R-:W-:-:S02]  /*5720*/  FMUL.FTZ R53, R187, R136 ;  /* 0x00000088bb357220 */ /* 0x000fc40000410000 */
[----:B------:R-:W-:Y:S02]  /*5730*/  FFMA.FTZ R54, R202, R55, R54 ;  /* 0x00000037ca367223 */ /* 0x000fe40000010036 */
[----:B------:R-:W-:Y:S02]  /*5740*/  FMUL.FTZ R175, R113, R151 ;  /* 0x0000009771af7220 */ /* 0x000fe40000410000 */
[----:B------:R-:W-:Y:S02]  /*5750*/  FADD.FTZ R139, -R184, R139 ;  /* 0x0000008bb88b7221 */ /* 0x000fe40000010100 */
[-C--:B------:R-:W-:Y:S02]  /*5760*/  FMUL.FTZ R55, R187, R63.reuse ;  /* 0x0000003fbb377220 */ /* 0x080fe40000410000 */
[----:B------:R-:W-:Y:S02]  /*5770*/  FFMA.FTZ R62, R200, R63, -R53 ;  /* 0x0000003fc83e7223 */ /* 0x000fe40000010835 */
[----:B------:R-:W-:-:S02]  /*5780*/  FMUL.FTZ R198, R144, R149 ;  /* 0x0000009590c67220 */ /* 0x000fc40000410000 */
[----:B------:R-:W-:Y:S02]  /*5790*/  FADD.FTZ R137, R175, R138 ;  /* 0x0000008aaf897221 */ /* 0x000fe40000010000 */
[----:B------:R-:W-:Y:S02]  /*57a0*/  FMUL.FTZ R53, R194, -R139 ;  /* 0x8000008bc2357220 */ /* 0x000fe40000410000 */
[----:B------:R-:W-:Y:S02]  /*57b0*/  FFMA.FTZ R55, R200, R136, R55 ;  /* 0x00000088c8377223 */ /* 0x000fe40000010037 */
[-C--:B------:R-:W-:Y:S02]  /*57c0*/  FMUL.FTZ R63, R194, -R137.reuse ;  /* 0x80000089c23f7220 */ /* 0x080fe40000410000 */
[----:B------:R-:W-:Y:S02]  /*57d0*/  FFMA.FTZ R138, R198, R137, -R53 ;  /* 0x00000089c68a7223 */ /* 0x000fe40000010835 */
[----:B------:R-:W-:-:S02]  /*57e0*/  FADD.FTZ R137, RZ, R55 ;  /* 0x00000037ff897221 */ /* 0x000fc40000010000 */
[C---:B------:R-:W-:Y:S02]  /*57f0*/  FMUL.FTZ R55, R187.reuse, R52 ;  /* 0x00000034bb377220 */ /* 0x040fe40000410000 */
[-C--:B------:R-:W-:Y:S02]  /*5800*/  FMUL.FTZ R53, R187, R54.reuse ;  /* 0x00000036bb357220 */ /* 0x080fe40000410000 */
[----:B------:R-:W-:Y:S02]  /*5810*/  FFMA.FTZ R140, R198, R139, R63 ;  /* 0x0000008bc68c7223 */ /* 0x000fe4000001003f */
[----:B------:R-:W-:Y:S02]  /*5820*/  FFMA.FTZ R55, R200, R54, R55 ;  /* 0x00000036c8377223 */ /* 0x000fe40000010037 */
[----:B------:R-:W-:Y:S02]  /*5830*/  FADD.FTZ R63, R201, R62 ;  /* 0x0000003ec93f7221 */ /* 0x000fe40000010000 */
[----:B------:R-:W-:-:S02]  /*5840*/  FMUL.FTZ R62, R194, R137 ;  /* 0x00000089c23e7220 */ /* 0x000fc40000410000 */
[----:B------:R-:W-:Y:S02]  /*5850*/  FFMA.FTZ R53, R200, R52, -R53 ;  /* 0x00000034c8357223 */ /* 0x000fe40000010835 */
[C---:B------:R-:W-:Y:S02]  /*5860*/  FMUL.FTZ R52, R194.reuse, R55 ;  /* 0x00000037c2347220 */ /* 0x040fe40000410000 */
[-C--:B------:R-:W-:Y:S02]  /*5870*/  FMUL.FTZ R136, R194, R63.reuse ;  /* 0x0000003fc2887220 */ /* 0x080fe40000410000 */
[----:B------:R-:W-:Y:S02]  /*5880*/  FFMA.FTZ R62, R198, R63, -R62 ;  /* 0x0000003fc63e7223 */ /* 0x000fe4000001083e */
[----:B------:R-:W-:Y:S02]  /*5890*/  FMUL.FTZ R183, R112, R152 ;  /* 0x0000009870b77220 */ /* 0x000fe40000410000 */
[----:B------:R-:W-:-:S02]  /*58a0*/  FFMA.FTZ R63, R198, R53, -R52 ;  /* 0x00000035c63f7223 */ /* 0x000fc40000010834 */
[----:B------:R-:W-:Y:S02]  /*58b0*/  FFMA.FTZ R136, R198, R137, R136 ;  /* 0x00000089c6887223 */ /* 0x000fe40000010088 */
[----:B------:R-:W-:Y:S02]  /*58c0*/  FMUL.FTZ R53, R194, R53 ;  /* 0x00000035c2357220 */ /* 0x000fe40000410000 */
[----:B------:R-:W-:Y:S02]  /*58d0*/  FADD.FTZ R137, R197, R62 ;  /* 0x0000003ec5897221 */ /* 0x000fe40000010000 */
[----:B------:R-:W-:Y:S02]  /*58e0*/  FMUL.FTZ R179, R112, R151 ;  /* 0x0000009770b37220 */ /* 0x000fe40000410000 */
[----:B------:R-:W-:Y:S02]  /*58f0*/  FADD.FTZ R140, -R183, R140 ;  /* 0x0000008cb78c7221 */ /* 0x000fe40000010100 */
[----:B------:R-:W-:-:S02]  /*5900*/  FFMA.FTZ R53, R198, R55, R53 ;  /* 0x00000037c6357223 */ /* 0x000fc40000010035 */
[----:B------:R-:W-:Y:S02]  /*5910*/  FADD.FTZ R139, RZ, R136 ;  /* 0x00000088ff8b7221 */ /* 0x000fe40000010000 */
[C---:B------:R-:W-:Y:S02]  /*5920*/  FMUL.FTZ R55, R160.reuse, R137 ;  /* 0x00000089a0377220 */ /* 0x040fe40000410000 */
[----:B------:R-:W-:Y:S02]  /*5930*/  FADD.FTZ R138, R179, R138 ;  /* 0x0000008ab38a7221 */ /* 0x000fe40000010000 */
[----:B------:R-:W-:Y:S02]  /*5940*/  FMUL.FTZ R141, R187, -R140 ;  /* 0x8000008cbb8d7220 */ /* 0x000fe40000410000 */
[-C--:B------:R-:W-:Y:S02]  /*5950*/  FMUL.FTZ R54, R160, R139.reuse ;  /* 0x0000008ba0367220 */ /* 0x080fe40000410000 */
[----:B------:R-:W-:-:S02]  /*5960*/  FFMA.FTZ R55, R154, R139, R55 ;  /* 0x0000008b9a377223 */ /* 0x000fc40000010037 */
[-C--:B------:R-:W-:Y:S02]  /*5970*/  FFMA.FTZ R52, R200, R138.reuse, -R141 ;  /* 0x0000008ac8347223 */ /* 0x080fe4000001088d */
[----:B------:R-:W-:Y:S02]  /*5980*/  FMUL.FTZ R141, R187, -R138 ;  /* 0x8000008abb8d7220 */ /* 0x000fe40000410000 */
[----:B------:R-:W-:Y:S02]  /*5990*/  FFMA.FTZ R62, R154, R137, -R54 ;  /* 0x000000899a3e7223 */ /* 0x000fe40000010836 */
[----:B------:R-:W-:Y:S02]  /*59a0*/  FMUL.FTZ R157, R15, R88 ;  /* 0x000000580f9d7220 */ /* 0x000fe40000410000 */
[----:B------:R-:W-:Y:S02]  /*59b0*/  FADD.FTZ R138, RZ, R55 ;  /* 0x00000037ff8a7221 */ /* 0x000fe40000010000 */
[----:B------:R-:W-:-:S02]  /*59c0*/  FMUL.FTZ R55, R160, R63 ;  /* 0x0000003fa0377220 */ /* 0x000fc40000410000 */
[-C--:B------:R-:W-:Y:S02]  /*59d0*/  FMUL.FTZ R54, R160, R53.reuse ;  /* 0x00000035a0367220 */ /* 0x080fe40000410000 */
[----:B------:R-:W-:Y:S02]  /*59e0*/  FADD.FTZ R136, R157, R62 ;  /* 0x0000003e9d887221 */ /* 0x000fe40000010000 */
[C---:B------:R-:W-:Y:S02]  /*59f0*/  FFMA.FTZ R62, R154.reuse, R53, R55 ;  /* 0x000000359a3e7223 */ /* 0x040fe40000010037 */
[----:B------:R-:W-:Y:S02]  /*5a00*/  FFMA.FTZ R54, R154, R63, -R54 ;  /* 0x0000003f9a367223 */ /* 0x000fe40000010836 */
[C---:B------:R-:W-:Y:S02]  /*5a10*/  FMUL.FTZ R63, R153.reuse, R138 ;  /* 0x0000008a993f7220 */ /* 0x040fe40000410000 */
[----:B------:R-:W-:-:S02]  /*5a20*/  FMUL.FTZ R53, R153, R62 ;  /* 0x0000003e99357220 */ /* 0x000fc40000410000 */
[C---:B------:R-:W-:Y:S02]  /*5a30*/  FMUL.FTZ R137, R153.reuse, R136 ;  /* 0x0000008899897220 */ /* 0x040fe40000410000 */
[----:B------:R-:W-:Y:S02]  /*5a40*/  FMUL.FTZ R55, R153, R54 ;  /* 0x0000003699377220 */ /* 0x000fe40000410000 */
[C---:B------:R-:W-:Y:S02]  /*5a50*/  FFMA.FTZ R136, R147.reuse, R136, -R63 ;  /* 0x0000008893887223 */ /* 0x040fe4000001083f */
[C---:B------:R-:W-:Y:S02]  /*5a60*/  FFMA.FTZ R54, R147.reuse, R54, -R53 ;  /* 0x0000003693367223 */ /* 0x040fe40000010835 */
[C---:B------:R-:W-:Y:S02]  /*5a70*/  FFMA.FTZ R137, R147.reuse, R138, R137 ;  /* 0x0000008a93897223 */ /* 0x040fe40000010089 */
[----:B------:R-:W-:-:S02]  /*5a80*/  FFMA.FTZ R62, R147, R62, R55 ;  /* 0x0000003e933e7223 */ /* 0x000fc40000010037 */
[----:B------:R-:W-:Y:S02]  /*5a90*/  FADD.FTZ R136, R119, R136 ;  /* 0x0000008877887221 */ /* 0x000fe40000010000 */
[C---:B------:R-:W-:Y:S02]  /*5aa0*/  FMUL.FTZ R55, R143.reuse, R54 ;  /* 0x000000368f377220 */ /* 0x040fe40000410000 */
[----:B------:R-:W-:Y:S02]  /*5ab0*/  FADD.FTZ R138, RZ, R137 ;  /* 0x00000089ff8a7221 */ /* 0x000fe40000010000 */
[C---:B------:R-:W-:Y:S02]  /*5ac0*/  FMUL.FTZ R53, R143.reuse, R62 ;  /* 0x0000003e8f357220 */ /* 0x040fe40000410000 */
[----:B------:R-:W-:Y:S02]  /*5ad0*/  FMUL.FTZ R137, R143, R136 ;  /* 0x000000888f897220 */ /* 0x000fe40000410000 */
[----:B------:R-:W-:Y:S01]  /*5ae0*/  FFMA.FTZ R55, R129, R62, R55 ;  /* 0x0000003e81377223 */ /* 0x000fe20000010037 */
[----:B------:R-:W-:Y:S01]  /*5af0*/  ISETP.NE.AND P2, PT, R70, 0x1f, PT ;  /* 0x0000001f4600780c */ /* 0x000fe20003f45270 */
[----:B------:R-:W-:-:S02]  /*5b00*/  FMUL.FTZ R63, R143, R138 ;  /* 0x0000008a8f3f7220 */ /* 0x000fc40000410000 */
[C---:B------:R-:W-:Y:S02]  /*5b10*/  FFMA.FTZ R53, R129.reuse, R54, -R53 ;  /* 0x0000003681357223 */ /* 0x040fe40000010835 */
[----:B------:R-:W-:Y:S02]  /*5b20*/  FFMA.FTZ R137, R129, R138, R137 ;  /* 0x0000008a81897223 */ /* 0x000fe40000010089 */
[----:B------:R-:W-:Y:S02]  /*5b30*/  FMUL.FTZ R54, R127, R55 ;  /* 0x000000377f367220 */ /* 0x000fe40000410000 */
[----:B------:R-:W-:Y:S02]  /*5b40*/  FFMA.FTZ R63, R129, R136, -R63 ;  /* 0x00000088813f7223 */ /* 0x000fe4000001083f */
[----:B------:R-:W-:Y:S02]  /*5b50*/  FMUL.FTZ R62, R127, R53 ;  /* 0x000000357f3e7220 */ /* 0x000fe40000410000 */
[----:B------:R-:W-:-:S02]  /*5b60*/  FADD.FTZ R137, RZ, R137 ;  /* 0x00000089ff897221 */ /* 0x000fc40000010000 */
[----:B------:R-:W-:Y:S02]  /*5b70*/  FFMA.FTZ R54, R128, R53, -R54 ;  /* 0x0000003580367223 */ /* 0x000fe40000010836 */
[----:B------:R-:W-:Y:S02]  /*5b80*/  FADD.FTZ R63, R118, R63 ;  /* 0x0000003f763f7221 */ /* 0x000fe40000010000 */
[----:B------:R-:W-:Y:S02]  /*5b90*/  FFMA.FTZ R62, R128, R55, R62 ;  /* 0x00000037803e7223 */ /* 0x000fe4000001003e */
[----:B------:R-:W-:Y:S02]  /*5ba0*/  FMUL.FTZ R136, R127, R137 ;  /* 0x000000897f887220 */ /* 0x000fe40000410000 */
[----:B------:R-:W-:Y:S02]  /*5bb0*/  FMUL.FTZ R55, R125, R54 ;  /* 0x000000367d377220 */ /* 0x000fe40000410000 */
[----:B------:R-:W-:-:S02]  /*5bc0*/  FMUL.FTZ R138, R127, R63 ;  /* 0x0000003f7f8a7220 */ /* 0x000fc40000410000 */
[----:B------:R-:W-:Y:S02]  /*5bd0*/  FFMA.FTZ R136, R128, R63, -R136 ;  /* 0x0000003f80887223 */ /* 0x000fe40000010888 */
[-C--:B------:R-:W-:Y:S02]  /*5be0*/  FMUL.FTZ R53, R125, R62.reuse ;  /* 0x0000003e7d357220 */ /* 0x080fe40000410000 */
[----:B------:R-:W-:Y:S02]  /*5bf0*/  FFMA.FTZ R139, R126, R62, R55 ;  /* 0x0000003e7e8b7223 */ /* 0x000fe40000010037 */
[----:B------:R0:W1:Y:S01]  /*5c00*/  @P2 LDS.64 R62, [R70.X8+0x1ca8] ;  /* 0x001ca800463e2984 */ /* 0x0000620000008a00 */
[----:B------:R-:W-:Y:S01]  /*5c10*/  FFMA.FTZ R138, R128, R137, R138 ;  /* 0x00000089808a7223 */ /* 0x000fe2000001008a */
[----:B------:R-:W-:Y:S01]  /*5c20*/  BSSY B0, `(.L_x_9780) ;  /* 0x0000011000007945 */ /* 0x000fe20003800000 */
[----:B------:R-:W-:Y:S02]  /*5c30*/  FADD.FTZ R136, R117, R136 ;  /* 0x0000008875887221 */ /* 0x000fe40000010000 */
[----:B------:R-:W-:-:S02]  /*5c40*/  FADD.FTZ R138, RZ, R138 ;  /* 0x0000008aff8a7221 */ /* 0x000fc40000010000 */
[----:B------:R-:W-:Y:S02]  /*5c50*/  FFMA.FTZ R149, R200, R140, R141 ;  /* 0x0000008cc8957223 */ /* 0x000fe4000001008d */
        /* <DEDUP_REMOVED lines=13> */
.L_x_9781:
[----:B0-----:R-:W-:Y:S05]  /*5d30*/  BSYNC B0 ;  /* 0x0000000000007941 */ /* 0x001fea0003800000 */
.L_x_9780:
[CC--:B-1----:R-:W-:Y:S01]  /*5d40*/  FMUL.FTZ R53, R125.reuse, R63.reuse ;  /* 0x0000003f7d357220 */ /* 0x0c2fe20000410000 */
[----:B------:R-:W-:Y:S01]  /*5d50*/  ISETP.GE.AND P3, PT, R72, 0x1, PT ;  /* 0x000000014800780c */ /* 0x000fe20003f66270 */
[----:B------:R-:W-:Y:S01]  /*5d60*/  FFMA.FTZ R55, R126, R136, -R55 ;  /* 0x000000887e377223 */ /* 0x000fe20000010837 */
[----:B------:R-:W-:Y:S01]  /*5d70*/  ISETP.GE.OR P0, PT, R74, c[0x0][0x174], P0 ;  /* 0x00005d004a007a0c */ /* 0x000fe20000706670 */
[C---:B------:R-:W-:Y:S01]  /*5d80*/  FFMA.FTZ R137, R126.reuse, R138, R137 ;  /* 0x0000008a7e897223 */ /* 0x040fe20000010089 */
[----:B-----5:R-:W-:Y:S01]  /*5d90*/  SHFL.IDX PT, R94, R94, RZ, 0x1f ;  /* 0x00001fff5e5e7589 */ /* 0x020fe200000e0000 */
[-C--:B------:R-:W-:Y:S01]  /*5da0*/  FMUL.FTZ R54, R125, -R62.reuse ;  /* 0x8000003e7d367220 */ /* 0x080fe20000410000 */
[----:B------:R-:W-:Y:S01]  /*5db0*/  BSSY B0, `(.L_x_9782) ;  /* 0x00000ee000007945 */ /* 0x000fe20003800000 */
[----:B------:R-:W-:Y:S01]  /*5dc0*/  FFMA.FTZ R138, R126, R62, -R53 ;  /* 0x0000003e7e8a7223 */ /* 0x000fe20000010835 */
[----:B------:R-:W-:Y:S01]  /*5dd0*/  SHFL.IDX PT, R95, R95, RZ, 0x1f ;  /* 0x00001fff5f5f7589 */ /* 0x000fe200000e0000 */
[----:B------:R-:W-:Y:S01]  /*5de0*/  FADD.FTZ R180, RZ, R137 ;  /* 0x00000089ffb47221 */ /* 0x000fe20000010000 */
[C---:B------:R-:W-:Y:S01]  /*5df0*/  ISETP.GT.U32.AND P4, PT, R75.reuse, 0x1b, PT ;  /* 0x0000001b4b00780c */ /* 0x040fe20003f84070 */
[----:B------:R-:W-:Y:S01]  /*5e00*/  FADD.FTZ R206, R116, R55 ;  /* 0x0000003774ce7221 */ /* 0x000fe20000010000 */
[----:B------:R-:W0:Y:S01]  /*5e10*/  SHFL.UP PT, R53, R172, 0x1, RZ ;  /* 0x04200000ac357989 */ /* 0x000e2200000e00ff */
[----:B------:R-:W-:Y:S01]  /*5e20*/  FFMA.FTZ R137, R126, -R63, R54 ;  /* 0x8000003f7e897223 */ /* 0x000fe20000010036 */
[----:B------:R-:W-:Y:S01]  /*5e30*/  ISETP.GT.U32.AND P5, PT, R75, 0x17, PT ;  /* 0x000000174b00780c */ /* 0x000fe20003fa4070 */
[C---:B------:R-:W-:Y:S01]  /*5e40*/  FMUL.FTZ R140, R127.reuse, -R138 ;  /* 0x8000008a7f8c7220 */ /* 0x040fe20000410000 */
[----:B------:R-:W1:Y:S01]  /*5e50*/  SHFL.UP PT, R54, R139, 0x1, RZ ;  /* 0x042000008b367989 */ /* 0x000e6200000e00ff */
[----:B------:R-:W-:Y:S01]  /*5e60*/  FMUL.FTZ R141, R127, -R137 ;  /* 0x800000897f8d7220 */ /* 0x000fe20000410000 */
[----:B------:R-:W-:Y:S01]  /*5e70*/  ISETP.GT.U32.AND P6, PT, R75, 0xf, PT ;  /* 0x0000000f4b00780c */ /* 0x000fe20003fc4070 */
[----:B------:R-:W-:Y:S01]  /*5e80*/  FMUL.FTZ R186, R111, R152 ;  /* 0x000000986fba7220 */ /* 0x000fe20000410000 */
[----:B------:R-:W2:Y:S01]  /*5e90*/  SHFL.UP PT, R136, R180, 0x1, RZ ;  /* 0x04200000b4887989 */ /* 0x000ea200000e00ff */
[----:B------:R-:W-:-:S02]  /*5ea0*/  FFMA.FTZ R138, R128, R138, -R141 ;  /* 0x0000008a808a7223 */ /* 0x000fc4000001088d */
[----:B------:R-:W-:Y:S01]  /*5eb0*/  FMUL.FTZ R181, R111, R151 ;  /* 0x000000976fb57220 */ /* 0x000fe20000410000 */
[----:B------:R-:W3:Y:S01]  /*5ec0*/  SHFL.UP PT, R55, R206, 0x1, RZ ;  /* 0x04200000ce377989 */ /* 0x000ee200000e00ff */
[----:B------:R-:W-:Y:S02]  /*5ed0*/  FFMA.FTZ R140, R128, R137, R140 ;  /* 0x00000089808c7223 */ /* 0x000fe4000001008c */
[----:B------:R-:W-:Y:S02]  /*5ee0*/  FADD.FTZ R159, -R186, R149 ;  /* 0x00000095ba9f7221 */ /* 0x000fe40000010100 */
[----:B------:R-:W-:Y:S02]  /*5ef0*/  FMUL.FTZ R141, R143, -R138 ;  /* 0x8000008a8f8d7220 */ /* 0x000fe40000410000 */
[----:B------:R-:W-:Y:S02]  /*5f00*/  FADD.FTZ R149, R181, R52 ;  /* 0x00000034b5957221 */ /* 0x000fe40000010000 */
[----:B------:R-:W-:-:S02]  /*5f10*/  FMUL.FTZ R137, R143, -R140 ;  /* 0x8000008c8f897220 */ /* 0x000fc40000410000 */
[----:B------:R-:W-:Y:S02]  /*5f20*/  FMUL.FTZ R52, R190, -R159 ;  /* 0x8000009fbe347220 */ /* 0x000fe40000410000 */
[C---:B------:R-:W-:Y:S02]  /*5f30*/  FFMA.FTZ R140, R129.reuse, R140, R141 ;  /* 0x0000008c818c7223 */ /* 0x040fe4000001008d */
[----:B------:R-:W-:Y:S02]  /*5f40*/  FFMA.FTZ R144, R202, R149, -R52 ;  /* 0x00000095ca907223 */ /* 0x000fe40000010834 */
[----:B------:R-:W-:Y:S02]  /*5f50*/  FFMA.FTZ R138, R129, R138, -R137 ;  /* 0x0000008a818a7223 */ /* 0x000fe40000010889 */
[----:B------:R-:W-:Y:S02]  /*5f60*/  FMUL.FTZ R52, R153, -R140 ;  /* 0x8000008c99347220 */ /* 0x000fe40000410000 */
[----:B0-----:R-:W-:-:S02]  /*5f70*/  FMUL.FTZ R137, R139, R53 ;  /* 0x000000358b897220 */ /* 0x001fc40000410000 */
[-C--:B------:R-:W-:Y:S02]  /*5f80*/  FMUL.FTZ R142, R153, -R138.reuse ;  /* 0x8000008a998e7220 */ /* 0x080fe40000410000 */
[----:B------:R-:W-:Y:S02]  /*5f90*/  FFMA.FTZ R141, R147, R138, -R52 ;  /* 0x0000008a938d7223 */ /* 0x000fe40000010834 */
[----:B-1----:R-:W-:Y:S02]  /*5fa0*/  FFMA.FTZ R138, R172, R54, R137 ;  /* 0x00000036ac8a7223 */ /* 0x002fe40000010089 */
[C---:B--2---:R-:W-:Y:S02]  /*5fb0*/  FMUL.FTZ R52, R139.reuse, R136 ;  /* 0x000000888b347220 */ /* 0x044fe40000410000 */
[C---:B---3--:R-:W-:Y:S01]  /*5fc0*/  FMUL.FTZ R137, R139.reuse, R55 ;  /* 0x000000378b897220 */ /* 0x048fe20000410000 */
[C---:B------:R-:W-:Y:S01]  /*5fd0*/  FSEL R138, R139.reuse, R138, !P3 ;  /* 0x0000008a8b8a7208 */ /* 0x040fe20005800000 */
[----:B------:R-:W-:-:S02]  /*5fe0*/  FMUL.FTZ R54, R139, R54 ;  /* 0x000000368b367220 */ /* 0x000fc40000410000 */
[C---:B------:R-:W-:Y:S02]  /*5ff0*/  FFMA.FTZ R55, R172.reuse, R55, -R52 ;  /* 0x00000037ac377223 */ /* 0x040fe40000010834 */
[----:B------:R-:W-:Y:S02]  /*6000*/  FFMA.FTZ R137, R172, R136, R137 ;  /* 0x00000088ac897223 */ /* 0x000fe40000010089 */
[----:B------:R-:W-:Y:S02]  /*6010*/  FMUL.FTZ R149, R190, -R149 ;  /* 0x80000095be957220 */ /* 0x000fe40000410000 */
[----:B------:R-:W-:Y:S02]  /*6020*/  @P3 FFMA.FTZ R172, R172, R53, -R54 ;  /* 0x00000035acac3223 */ /* 0x000fe40000010836 */
[----:B------:R-:W-:Y:S02]  /*6030*/  @P3 FADD.FTZ R206, R206, R55 ;  /* 0x00000037cece3221 */ /* 0x000fe40000010000 */
[----:B------:R-:W-:Y:S01]  /*6040*/  @P3 FADD.FTZ R180, R180, R137 ;  /* 0x00000089b4b43221 */ /* 0x000fe20000010000 */
[----:B------:R-:W-:Y:S01]  /*6050*/  SHFL.UP PT, R53, R172, 0x2, RZ ;  /* 0x04400000ac357989 */ /* 0x000fe200000e00ff */
[----:B------:R-:W-:Y:S01]  /*6060*/  FFMA.FTZ R148, R202, R159, R149 ;  /* 0x0000009fca947223 */ /* 0x000fe20000010095 */
[----:B------:R-:W-:Y:S01]  /*6070*/  ISETP.GE.AND P3, PT, R72, 0x2, PT ;  /* 0x000000024800780c */ /* 0x000fe20003f66270 */
[C---:B------:R-:W-:Y:S01]  /*6080*/  FMUL.FTZ R189, R110.reuse, R152 ;  /* 0x000000986ebd7220 */ /* 0x040fe20000410000 */
[----:B------:R-:W0:Y:S01]  /*6090*/  SHFL.UP PT, R137, R206, 0x2, RZ ;  /* 0x04400000ce897989 */ /* 0x000e2200000e00ff */
[----:B------:R-:W-:-:S02]  /*60a0*/  FMUL.FTZ R205, R110, R151 ;  /* 0x000000976ecd7220 */ /* 0x000fc40000410000 */
[----:B------:R-:W-:Y:S01]  /*60b0*/  FFMA.FTZ R149, R147, R140, R142 ;  /* 0x0000008c93957223 */ /* 0x000fe2000001008e */
[----:B------:R-:W1:Y:S01]  /*60c0*/  SHFL.UP PT, R139, R180, 0x2, RZ ;  /* 0x04400000b48b7989 */ /* 0x000e6200000e00ff */
[----:B------:R-:W-:Y:S02]  /*60d0*/  FMUL.FTZ R52, R160, -R141 ;  /* 0x8000008da0347220 */ /* 0x000fe40000410000 */
[----:B------:R-:W-:Y:S01]  /*60e0*/  FADD.FTZ R148, -R189, R148 ;  /* 0x00000094bd947221 */ /* 0x000fe20000010100 */
[----:B------:R-:W2:Y:S01]  /*60f0*/  SHFL.UP PT, R55, R138, 0x2, RZ ;  /* 0x044000008a377989 */ /* 0x000ea200000e00ff */
[----:B------:R-:W-:Y:S02]  /*6100*/  FADD.FTZ R144, R205, R144 ;  /* 0x00000090cd907221 */ /* 0x000fe40000010000 */
[-C--:B------:R-:W-:Y:S02]  /*6110*/  FFMA.FTZ R159, R154, R149.reuse, R52 ;  /* 0x000000959a9f7223 */ /* 0x080fe40000010034 */
[----:B------:R-:W-:-:S02]  /*6120*/  FMUL.FTZ R149, R160, -R149 ;  /* 0x80000095a0957220 */ /* 0x000fc40000410000 */
[C---:B------:R-:W-:Y:S02]  /*6130*/  FMUL.FTZ R52, R191.reuse, -R148 ;  /* 0x80000094bf347220 */ /* 0x040fe40000410000 */
[-C--:B------:R-:W-:Y:S02]  /*6140*/  FMUL.FTZ R54, R191, -R144.reuse ;  /* 0x80000090bf367220 */ /* 0x080fe40000410000 */
[----:B------:R-:W-:Y:S02]  /*6150*/  FFMA.FTZ R149, R154, R141, -R149 ;  /* 0x0000008d9a957223 */ /* 0x000fe40000010895 */
[C---:B------:R-:W-:Y:S02]  /*6160*/  FFMA.FTZ R195, R199.reuse, R144, -R52 ;  /* 0x00000090c7c37223 */ /* 0x040fe40000010834 */
[----:B------:R-:W-:Y:S02]  /*6170*/  FFMA.FTZ R207, R199, R148, R54 ;  /* 0x00000094c7cf7223 */ /* 0x000fe40000010036 */
[----:B------:R-:W-:-:S02]  /*6180*/  FMUL.FTZ R52, R194, -R159 ;  /* 0x8000009fc2347220 */ /* 0x000fc40000410000 */
[C---:B------:R-:W-:Y:S02]  /*6190*/  FMUL.FTZ R204, R109.reuse, R152 ;  /* 0x000000986dcc7220 */ /* 0x040fe40000410000 */
[----:B------:R-:W-:Y:S02]  /*61a0*/  FMUL.FTZ R196, R109, R151 ;  /* 0x000000976dc47220 */ /* 0x000fe40000410000 */
[-C--:B------:R-:W-:Y:S02]  /*61b0*/  FMUL.FTZ R54, R194, -R149.reuse ;  /* 0x80000095c2367220 */ /* 0x080fe40000410000 */
[----:B------:R-:W-:Y:S02]  /*61c0*/  FFMA.FTZ R52, R198, R149, -R52 ;  /* 0x00000095c6347223 */ /* 0x000fe40000010834 */
[----:B------:R-:W-:Y:S02]  /*61d0*/  FADD.FTZ R140, -R204, R207 ;  /* 0x000000cfcc8c7221 */ /* 0x000fe40000010100 */
[----:B------:R-:W-:-:S02]  /*61e0*/  FADD.FTZ R136, R196, R195 ;  /* 0x000000c3c4887221 */ /* 0x000fc40000010000 */
[----:B------:R-:W-:Y:S02]  /*61f0*/  FFMA.FTZ R54, R198, R159, R54 ;  /* 0x0000009fc6367223 */ /* 0x000fe40000010036 */
[C---:B------:R-:W-:Y:S02]  /*6200*/  FMUL.FTZ R142, R193.reuse, -R140 ;  /* 0x8000008cc18e7220 */ /* 0x040fe40000410000 */
[----:B------:R-:W-:Y:S02]  /*6210*/  FMUL.FTZ R144, R193, -R136 ;  /* 0x80000088c1907220 */ /* 0x000fe40000410000 */
[C---:B------:R-:W-:Y:S02]  /*6220*/  FMUL.FTZ R149, R187.reuse, -R52 ;  /* 0x80000034bb957220 */ /* 0x040fe40000410000 */
[----:B------:R-:W-:Y:S02]  /*6230*/  FMUL.FTZ R141, R187, -R54 ;  /* 0x80000036bb8d7220 */ /* 0x000fe40000410000 */
[----:B------:R-:W-:-:S02]  /*6240*/  FFMA.FTZ R142, R161, R136, -R142 ;  /* 0x00000088a18e7223 */ /* 0x000fc4000001088e */
[----:B------:R-:W-:Y:S02]  /*6250*/  FFMA.FTZ R144, R161, R140, R144 ;  /* 0x0000008ca1907223 */ /* 0x000fe40000010090 */
[----:B------:R-:W-:Y:S02]  /*6260*/  FFMA.FTZ R149, R200, R54, R149 ;  /* 0x00000036c8957223 */ /* 0x000fe40000010095 */
[C---:B0-----:R-:W-:Y:S02]  /*6270*/  FMUL.FTZ R140, R138.reuse, R137 ;  /* 0x000000898a8c7220 */ /* 0x041fe40000410000 */
[C---:B-1----:R-:W-:Y:S02]  /*6280*/  FMUL.FTZ R136, R138.reuse, R139 ;  /* 0x0000008b8a887220 */ /* 0x042fe40000410000 */
[----:B------:R-:W-:Y:S02]  /*6290*/  FMUL.FTZ R54, R138, R53 ;  /* 0x000000358a367220 */ /* 0x000fe40000410000 */
[----:B------:R-:W-:-:S02]  /*62a0*/  FFMA.FTZ R141, R200, R52, -R141 ;  /* 0x00000034c88d7223 */ /* 0x000fc4000001088d */
[----:B--2---:R-:W-:Y:S02]  /*62b0*/  FMUL.FTZ R52, R138, R55 ;  /* 0x000000378a347220 */ /* 0x004fe40000410000 */
[C---:B------:R-:W-:Y:S02]  /*62c0*/  FFMA.FTZ R139, R172.reuse, R139, R140 ;  /* 0x0000008bac8b7223 */ /* 0x040fe4000001008c */
[C---:B------:R-:W-:Y:S02]  /*62d0*/  FFMA.FTZ R137, R172.reuse, R137, -R136 ;  /* 0x00000089ac897223 */ /* 0x040fe40000010888 */
[C---:B------:R-:W-:Y:S02]  /*62e0*/  FFMA.FTZ R55, R172.reuse, R55, R54 ;  /* 0x00000037ac377223 */ /* 0x040fe40000010036 */
[----:B------:R-:W-:Y:S02]  /*62f0*/  @P3 FFMA.FTZ R172, R172, R53, -R52 ;  /* 0x00000035acac3223 */ /* 0x000fe40000010834 */
[----:B------:R-:W-:Y:S01]  /*6300*/  FMUL.FTZ R52, R190, -R141 ;  /* 0x8000008dbe347220 */ /* 0x000fe20000410000 */
[----:B------:R-:W-:Y:S01]  /*6310*/  FSEL R55, R138, R55, !P3 ;  /* 0x000000378a377208 */ /* 0x000fe20005800000 */
[----:B------:R-:W-:-:S02]  /*6320*/  @P3 FADD.FTZ R180, R180, R139 ;  /* 0x0000008bb4b43221 */ /* 0x000fc40000010000 */
[----:B------:R-:W-:Y:S01]  /*6330*/  @P3 FADD.FTZ R206, R206, R137 ;  /* 0x00000089cece3221 */ /* 0x000fe20000010000 */
[----:B------:R-:W-:Y:S01]  /*6340*/  ISETP.GE.AND P3, PT, R72, 0x4, PT ;  /* 0x000000044800780c */ /* 0x000fe20003f66270 */
[C---:B------:R-:W-:Y:S01]  /*6350*/  FMUL.FTZ R159, R108.reuse, R152 ;  /* 0x000000986c9f7220 */ /* 0x040fe20000410000 */
[----:B------:R-:W0:Y:S01]  /*6360*/  SHFL.UP PT, R136, R180, 0x4, RZ ;  /* 0x04800000b4887989 */ /* 0x000e2200000e00ff */
[----:B------:R-:W-:Y:S02]  /*6370*/  FMUL.FTZ R195, R108, R151 ;  /* 0x000000976cc37220 */ /* 0x000fe40000410000 */
[-C--:B------:R-:W-:Y:S01]  /*6380*/  FFMA.FTZ R140, R202, R149.reuse, R52 ;  /* 0x00000095ca8c7223 */ /* 0x080fe20000010034 */
[----:B------:R-:W-:Y:S01]  /*6390*/  SHFL.UP PT, R54, R206, 0x4, RZ ;  /* 0x04800000ce367989 */ /* 0x000fe200000e00ff */
[----:B------:R-:W-:Y:S02]  /*63a0*/  FADD.FTZ R144, -R159, R144 ;  /* 0x000000909f907221 */ /* 0x000fe40000010100 */
[----:B------:R-:W-:Y:S01]  /*63b0*/  FADD.FTZ R142, R195, R142 ;  /* 0x0000008ec38e7221 */ /* 0x000fe20000010000 */
[----:B------:R-:W1:Y:S01]  /*63c0*/  SHFL.UP PT, R52, R172, 0x4, RZ ;  /* 0x04800000ac347989 */ /* 0x000e6200000e00ff */
[----:B------:R-:W-:-:S02]  /*63d0*/  FMUL.FTZ R149, R190, -R149 ;  /* 0x80000095be957220 */ /* 0x000fc40000410000 */
[C---:B------:R-:W-:Y:S01]  /*63e0*/  FMUL.FTZ R137, R155.reuse, -R144 ;  /* 0x800000909b897220 */ /* 0x040fe20000410000 */
[----:B------:R-:W2:Y:S01]  /*63f0*/  SHFL.UP PT, R53, R55, 0x4, RZ ;  /* 0x0480000037357989 */ /* 0x000ea200000e00ff */
[-C--:B------:R-:W-:Y:S02]  /*6400*/  FMUL.FTZ R139, R155, -R142.reuse ;  /* 0x8000008e9b8b7220 */ /* 0x080fe40000410000 */
[----:B------:R-:W-:Y:S02]  /*6410*/  FFMA.FTZ R138, R202, R141, -R149 ;  /* 0x0000008dca8a7223 */ /* 0x000fe40000010895 */
[C---:B------:R-:W-:Y:S02]  /*6420*/  FFMA.FTZ R207, R156.reuse, R142, -R137 ;  /* 0x0000008e9ccf7223 */ /* 0x040fe40000010889 */
[----:B------:R-:W-:Y:S02]  /*6430*/  FFMA.FTZ R209, R156, R144, R139 ;  /* 0x000000909cd17223 */ /* 0x000fe4000001008b */
[----:B------:R-:W-:-:S02]  /*6440*/  FMUL.FTZ R158, R107, R152 ;  /* 0x000000986b9e7220 */ /* 0x000fc40000410000 */
[C---:B------:R-:W-:Y:S02]  /*6450*/  FMUL.FTZ R137, R191.reuse, -R140 ;  /* 0x8000008cbf897220 */ /* 0x040fe40000410000 */
[-C--:B------:R-:W-:Y:S02]  /*6460*/  FMUL.FTZ R139, R191, -R138.reuse ;  /* 0x8000008abf8b7220 */ /* 0x080fe40000410000 */
[----:B------:R-:W-:Y:S02]  /*6470*/  FMUL.FTZ R150, R107, R151 ;  /* 0x000000976b967220 */ /* 0x000fe40000410000 */
[----:B------:R-:W-:Y:S02]  /*6480*/  FADD.FTZ R209, -R158, R209 ;  /* 0x000000d19ed17221 */ /* 0x000fe40000010100 */
[C---:B------:R-:W-:Y:S02]  /*6490*/  FFMA.FTZ R138, R199.reuse, R138, -R137 ;  /* 0x0000008ac78a7223 */ /* 0x040fe40000010889 */
[----:B------:R-:W-:-:S02]  /*64a0*/  FFMA.FTZ R140, R199, R140, R139 ;  /* 0x0000008cc78c7223 */ /* 0x000fc4000001008b */
[----:B------:R-:W-:Y:S02]  /*64b0*/  FADD.FTZ R207, R150, R207 ;  /* 0x000000cf96cf7221 */ /* 0x000fe40000010000 */
[C---:B------:R-:W-:Y:S02]  /*64c0*/  FMUL.FTZ R142, R146.reuse, -R209 ;  /* 0x800000d1928e7220 */ /* 0x040fe40000410000 */
[C---:B------:R-:W-:Y:S02]  /*64d0*/  FMUL.FTZ R137, R193.reuse, -R140 ;  /* 0x8000008cc1897220 */ /* 0x040fe40000410000 */
[----:B------:R-:W-:Y:S02]  /*64e0*/  FMUL.FTZ R139, R193, -R138 ;  /* 0x8000008ac18b7220 */ /* 0x000fe40000410000 */
[-C--:B------:R-:W-:Y:S02]  /*64f0*/  FMUL.FTZ R144, R146, -R207.reuse ;  /* 0x800000cf92907220 */ /* 0x080fe40000410000 */
[----:B------:R-:W-:-:S02]  /*6500*/  FFMA.FTZ R207, R145, R207, -R142 ;  /* 0x000000cf91cf7223 */ /* 0x000fc4000001088e */
[C---:B------:R-:W-:Y:S02]  /*6510*/  FFMA.FTZ R142, R161.reuse, R138, -R137 ;  /* 0x0000008aa18e7223 */ /* 0x040fe40000010889 */
[----:B------:R-:W-:Y:S02]  /*6520*/  FFMA.FTZ R140, R161, R140, R139 ;  /* 0x0000008ca18c7223 */ /* 0x000fe4000001008b */
[C---:B0-----:R-:W-:Y:S02]  /*6530*/  FMUL.FTZ R139, R55.reuse, R136 ;  /* 0x00000088378b7220 */ /* 0x041fe40000410000 */
[C---:B-1----:R-:W-:Y:S02]  /*6540*/  FMUL.FTZ R138, R55.reuse, R52 ;  /* 0x00000034378a7220 */ /* 0x042fe40000410000 */
[C---:B------:R-:W-:Y:S02]  /*6550*/  FMUL.FTZ R141, R55.reuse, R54 ;  /* 0x00000036378d7220 */ /* 0x040fe40000410000 */
[----:B--2---:R-:W-:-:S02]  /*6560*/  FMUL.FTZ R137, R55, R53 ;  /* 0x0000003537897220 */ /* 0x004fc40000410000 */
[C---:B------:R-:W-:Y:S02]  /*6570*/  FFMA.FTZ R139, R172.reuse, R54, -R139 ;  /* 0x00000036ac8b7223 */ /* 0x040fe4000001088b */
[C---:B------:R-:W-:Y:S02]  /*6580*/  FFMA.FTZ R138, R172.reuse, R53, R138 ;  /* 0x00000035ac8a7223 */ /* 0x040fe4000001008a */
[C---:B------:R-:W-:Y:S02]  /*6590*/  FFMA.FTZ R141, R172.reuse, R136, R141 ;  /* 0x00000088ac8d7223 */ /* 0x040fe4000001008d */
[----:B------:R-:W-:Y:S01]  /*65a0*/  @P3 FFMA.FTZ R172, R172, R52, -R137 ;  /* 0x00000034acac3223 */ /* 0x000fe20000010889 */
[----:B------:R-:W-:Y:S01]  /*65b0*/  FSEL R55, R55, R138, !P3 ;  /* 0x0000008a37377208 */ /* 0x000fe20005800000 */
[----:B------:R-:W-:Y:S02]  /*65c0*/  FFMA.FTZ R209, R145, R209, R144 ;  /* 0x000000d191d17223 */ /* 0x000fe40000010090 */
[----:B------:R-:W-:Y:S01]  /*65d0*/  FMUL.FTZ R136, R93, R152 ;  /* 0x000000985d887220 */ /* 0x000fe20000410000 */
[----:B------:R-:W0:Y:S01]  /*65e0*/  SHFL.UP PT, R52, R172, 0x8, RZ ;  /* 0x05000000ac347989 */ /* 0x000e2200000e00ff */
[----:B------:R-:W-:-:S02]  /*65f0*/  @P3 FADD.FTZ R206, R206, R139 ;  /* 0x0000008bcece3221 */ /* 0x000fc40000010000 */
[----:B------:R-:W-:Y:S01]  /*6600*/  @P3 FADD.FTZ R180, R180, R141 ;  /* 0x0000008db4b43221 */ /* 0x000fe20000010000 */
[----:B------:R-:W-:Y:S01]  /*6610*/  SHFL.UP PT, R53, R55, 0x8, RZ ;  /* 0x0500000037357989 */ /* 0x000fe200000e00ff */
[----:B------:R-:W-:Y:S01]  /*6620*/  FMUL.FTZ R144, R93, R151 ;  /* 0x000000975d907220 */ /* 0x000fe20000410000 */
[----:B------:R-:W-:Y:S01]  /*6630*/  ISETP.GE.AND P3, PT, R72, 0x8, PT ;  /* 0x000000084800780c */ /* 0x000fe20003f66270 */
[----:B------:R-:W-:Y:S01]  /*6640*/  FADD.FTZ R209, -R136, R209 ;  /* 0x000000d188d17221 */ /* 0x000fe20000010100 */
[----:B------:R-:W1:Y:S01]  /*6650*/  SHFL.UP PT, R54, R206, 0x8, RZ ;  /* 0x05000000ce367989 */ /* 0x000e6200000e00ff */
[----:B------:R-:W-:Y:S02]  /*6660*/  FADD.FTZ R207, R144, R207 ;  /* 0x000000cf90cf7221 */ /* 0x000fe40000010000 */
[----:B------:R-:W-:Y:S01]  /*6670*/  FMUL.FTZ R137, R155, -R140 ;  /* 0x8000008c9b897220 */ /* 0x000fe20000410000 */
[----:B------:R-:W2:Y:S01]  /*6680*/  SHFL.UP PT, R139, R180, 0x8, RZ ;  /* 0x05000000b48b7989 */ /* 0x000ea200000e00ff */
[----:B------:R-:W-:-:S02]  /*6690*/  FMUL.FTZ R138, R130, -R209 ;  /* 0x800000d1828a7220 */ /* 0x000fc40000410000 */
[-C--:B------:R-:W-:Y:S02]  /*66a0*/  FMUL.FTZ R141, R155, -R142.reuse ;  /* 0x8000008e9b8d7220 */ /* 0x080fe40000410000 */
[-C--:B------:R-:W-:Y:S02]  /*66b0*/  FMUL.FTZ R148, R130, -R207.reuse ;  /* 0x800000cf82947220 */ /* 0x080fe40000410000 */
[C---:B------:R-:W-:Y:S02]  /*66c0*/  FFMA.FTZ R142, R156.reuse, R142, -R137 ;  /* 0x0000008e9c8e7223 */ /* 0x040fe40000010889 */
[C---:B------:R-:W-:Y:S02]  /*66d0*/  FFMA.FTZ R207, R131.reuse, R207, -R138 ;  /* 0x000000cf83cf7223 */ /* 0x040fe4000001088a */
[----:B------:R-:W-:Y:S02]  /*66e0*/  FFMA.FTZ R208, R131, R209, R148 ;  /* 0x000000d183d07223 */ /* 0x000fe40000010094 */
[----:B------:R-:W-:-:S02]  /*66f0*/  FFMA.FTZ R141, R156, R140, R141 ;  /* 0x0000008c9c8d7223 */ /* 0x000fc4000001008d */
[----:B------:R-:W-:Y:S02]  /*6700*/  FMUL.FTZ R138, R96, R151 ;  /* 0x00000097608a7220 */ /* 0x000fe40000410000 */
[----:B------:R-:W-:Y:S02]  /*6710*/  FMUL.FTZ R148, R146, -R142 ;  /* 0x8000008e92947220 */ /* 0x000fe40000410000 */
[----:B------:R-:W-:Y:S02]  /*6720*/  FMUL.FTZ R137, R96, R152 ;  /* 0x0000009860897220 */ /* 0x000fe40000410000 */
[-C--:B------:R-:W-:Y:S02]  /*6730*/  FMUL.FTZ R140, R146, -R141.reuse ;  /* 0x8000008d928c7220 */ /* 0x080fe40000410000 */
[----:B------:R-:W-:Y:S02]  /*6740*/  FADD.FTZ R207, R138, R207 ;  /* 0x000000cf8acf7221 */ /* 0x000fe40000010000 */
[----:B------:R-:W-:-:S02]  /*6750*/  FFMA.FTZ R148, R145, R141, R148 ;  /* 0x0000008d91947223 */ /* 0x000fc40000010094 */
[----:B------:R-:W-:Y:S02]  /*6760*/  FADD.FTZ R208, -R137, R208 ;  /* 0x000000d089d07221 */ /* 0x000fe40000010100 */
[----:B------:R-:W-:Y:S02]  /*6770*/  FFMA.FTZ R142, R145, R142, -R140 ;  /* 0x0000008e918e7223 */ /* 0x000fe4000001088c */
[----:B------:R-:W-:Y:S02]  /*6780*/  FMUL.FTZ R141, R132, -R207 ;  /* 0x800000cf848d7220 */ /* 0x000fe40000410000 */
[----:B------:R-:W-:Y:S02]  /*6790*/  FMUL.FTZ R140, R130, -R148 ;  /* 0x80000094828c7220 */ /* 0x000fe40000410000 */
[-C--:B------:R-:W-:Y:S02]  /*67a0*/  FMUL.FTZ R210, R132, -R208.reuse ;  /* 0x800000d084d27220 */ /* 0x080fe40000410000 */
[----:B------:R-:W-:-:S02]  /*67b0*/  FFMA.FTZ R212, R133, R208, R141 ;  /* 0x000000d085d47223 */ /* 0x000fc4000001008d */
[----:B------:R-:W-:Y:S02]  /*67c0*/  FFMA.FTZ R208, R131, R142, -R140 ;  /* 0x0000008e83d07223 */ /* 0x000fe4000001088c */
[C---:B0-----:R-:W-:Y:S02]  /*67d0*/  FMUL.FTZ R140, R55.reuse, R52 ;  /* 0x00000034378c7220 */ /* 0x041fe40000410000 */
[----:B------:R-:W-:Y:S02]  /*67e0*/  FMUL.FTZ R149, R130, -R142 ;  /* 0x8000008e82957220 */ /* 0x000fe40000410000 */
[C---:B-1----:R-:W-:Y:S02]  /*67f0*/  FMUL.FTZ R142, R55.reuse, R54 ;  /* 0x00000036378e7220 */ /* 0x042fe40000410000 */
[----:B--2---:R-:W-:Y:S02]  /*6800*/  FMUL.FTZ R141, R55, R139 ;  /* 0x0000008b378d7220 */ /* 0x004fe40000410000 */
[----:B------:R-:W-:-:S02]  /*6810*/  FFMA.FTZ R140, R172, R53, R140 ;  /* 0x00000035ac8c7223 */ /* 0x000fc4000001008c */
[----:B------:R-:W-:Y:S02]  /*6820*/  FMUL.FTZ R53, R55, R53 ;  /* 0x0000003537357220 */ /* 0x000fe40000410000 */
[C---:B------:R-:W-:Y:S02]  /*6830*/  FFMA.FTZ R139, R172.reuse, R139, R142 ;  /* 0x0000008bac8b7223 */ /* 0x040fe4000001008e */
[C---:B------:R-:W-:Y:S02]  /*6840*/  FFMA.FTZ R141, R172.reuse, R54, -R141 ;  /* 0x00000036ac8d7223 */ /* 0x040fe4000001088d */
[----:B------:R-:W-:Y:S01]  /*6850*/  @P3 FFMA.FTZ R172, R172, R52, -R53 ;  /* 0x00000034acac3223 */ /* 0x000fe20000010835 */
[----:B------:R-:W-:Y:S01]  /*6860*/  HFMA2.MMA R53, -RZ, RZ, 0, 0 ;  /* 0x00000000ff357435 */ /* 0x000fe200000001ff */
[----:B------:R-:W-:Y:S02]  /*6870*/  @P3 FADD.FTZ R180, R180, R139 ;  /* 0x0000008bb4b43221 */ /* 0x000fe40000010000 */
[----:B------:R-:W-:-:S02]  /*6880*/  @P3 FADD.FTZ R206, R206, R141 ;  /* 0x0000008dcece3221 */ /* 0x000fc40000010000 */
[----:B------:R-:W-:Y:S01]  /*6890*/  FFMA.FTZ R54, R131, R148, R149 ;  /* 0x0000009483367223 */ /* 0x000fe20000010095 */
[----:B------:R-:W-:Y:S01]  /*68a0*/  FSEL R148, R55, R140, !P3 ;  /* 0x0000008c37947208 */ /* 0x000fe20005800000 */
[----:B------:R-:W0:Y:S01]  /*68b0*/  SHFL.UP PT, R149, R172, 0x10, RZ ;  /* 0x06000000ac957989 */ /* 0x000e2200000e00ff */
[----:B------:R-:W-:Y:S01]  /*68c0*/  FFMA.FTZ R213, R133, R207, -R210 ;  /* 0x000000cf85d57223 */ /* 0x000fe200000108d2 */
[----:B------:R-:W-:Y:S01]  /*68d0*/  ISETP.GE.AND P3, PT, R72, 0x10, PT ;  /* 0x000000104800780c */ /* 0x000fe20003f66270 */
[C---:B------:R-:W-:Y:S01]  /*68e0*/  FMUL.FTZ R139, R97.reuse, R152 ;  /* 0x00000098618b7220 */ /* 0x040fe20000410000 */
[----:B------:R-:W1:Y:S01]  /*68f0*/  SHFL.UP PT, R211, R180, 0x10, RZ ;  /* 0x06000000b4d37989 */ /* 0x000e6200000e00ff */
[C---:B------:R-:W-:Y:S02]  /*6900*/  FMUL.FTZ R52, R132.reuse, -R54 ;  /* 0x8000003684347220 */ /* 0x040fe40000410000 */
[----:B------:R-:W-:Y:S01]  /*6910*/  FMUL.FTZ R140, R97, R151 ;  /* 0x00000097618c7220 */ /* 0x000fe20000410000 */
[----:B------:R-:W2:Y:S01]  /*6920*/  SHFL.UP PT, R209, R206, 0x10, RZ ;  /* 0x06000000ced17989 */ /* 0x000ea200000e00ff */
[-C--:B------:R-:W-:Y:S01]  /*6930*/  FFMA.FTZ R210, R133, R208.reuse, -R52 ;  /* 0x000000d085d27223 */ /* 0x080fe20000010834 */
[----:B------:R-:W-:Y:S01]  /*6940*/  MOV R52, 0x3f800000 ;  /* 0x3f80000000347802 */ /* 0x000fe20000000f00 */
[----:B------:R-:W-:Y:S01]  /*6950*/  FADD.FTZ R141, -R139, R212 ;  /* 0x000000d48b8d7221 */ /* 0x000fe20000010100 */
[----:B------:R-:W3:Y:S01]  /*6960*/  SHFL.UP PT, R207, R148, 0x10, RZ ;  /* 0x0600000094cf7989 */ /* 0x000ee200000e00ff */
[----:B------:R-:W-:-:S02]  /*6970*/  FMUL.FTZ R208, R132, -R208 ;  /* 0x800000d084d07220 */ /* 0x000fc40000410000 */
[----:B------:R-:W-:Y:S02]  /*6980*/  FADD.FTZ R213, R140, R213 ;  /* 0x000000d58cd57221 */ /* 0x000fe40000010000 */
[C---:B------:R-:W-:Y:S02]  /*6990*/  FMUL.FTZ R142, R134.reuse, -R141 ;  /* 0x8000008d868e7220 */ /* 0x040fe40000410000 */
[----:B------:R-:W-:Y:S02]  /*69a0*/  FFMA.FTZ R212, R133, R54, R208 ;  /* 0x0000003685d47223 */ /* 0x000fe400000100d0 */
[-C--:B------:R-:W-:Y:S01]  /*69b0*/  FFMA.FTZ R216, R135, R213.reuse, -R142 ;  /* 0x000000d587d87223 */ /* 0x080fe2000001088e */
[----:B------:R-:W-:Y:S01]  /*69c0*/  CS2R R54, SRZ ;  /* 0x0000000000367805 */ /* 0x000fe2000001ff00 */
[C---:B------:R-:W-:Y:S02]  /*69d0*/  FMUL.FTZ R208, R134.reuse, -R213 ;  /* 0x800000d586d07220 */ /* 0x040fe40000410000 */
[----:B------:R-:W-:-:S02]  /*69e0*/  FMUL.FTZ R142, R134, -R212 ;  /* 0x800000d4868e7220 */ /* 0x000fc40000410000 */
[C---:B------:R-:W-:Y:S01]  /*69f0*/  FFMA.FTZ R215, R135.reuse, R141, R208 ;  /* 0x0000008d87d77223 */ /* 0x040fe200000100d0 */
[----:B------:R-:W4:Y:S01]  /*6a00*/  @!P0 LDS.128 R52, [UR5+0x1da0] ;  /* 0x001da005ff348984 */ /* 0x000f220008000c00 */
[-C--:B------:R-:W-:Y:S01]  /*6a10*/  FFMA.FTZ R141, R135, R210.reuse, -R142 ;  /* 0x000000d2878d7223 */ /* 0x080fe2000001088e */
[----:B------:R-:W-:Y:S01]  /*6a20*/  ISETP.NE.AND P0, PT, R75, 0x1f, PT ;  /* 0x0000001f4b00780c */ /* 0x000fe20003f05270 */
[----:B0-----:R-:W-:Y:S02]  /*6a30*/  FMUL.FTZ R142, R148, R149 ;  /* 0x00000095948e7220 */ /* 0x001fe40000410000 */
[----:B------:R-:W-:Y:S02]  /*6a40*/  FMUL.FTZ R214, R134, -R210 ;  /* 0x800000d286d67220 */ /* 0x000fe40000410000 */
[C---:B-1----:R-:W-:Y:S02]  /*6a50*/  FMUL.FTZ R208, R148.reuse, R211 ;  /* 0x000000d394d07220 */ /* 0x042fe40000410000 */
[----:B--2---:R-:W-:-:S02]  /*6a60*/  FMUL.FTZ R210, R148, R209 ;  /* 0x000000d194d27220 */ /* 0x004fc40000410000 */
[-C--:B---3--:R-:W-:Y:S02]  /*6a70*/  FFMA.FTZ R213, R172, R207.reuse, R142 ;  /* 0x000000cfacd57223 */ /* 0x088fe4000001008e */
[----:B------:R-:W-:Y:S02]  /*6a80*/  FMUL.FTZ R207, R148, R207 ;  /* 0x000000cf94cf7220 */ /* 0x000fe40000410000 */
[C---:B------:R-:W-:Y:S02]  /*6a90*/  FFMA.FTZ R209, R172.reuse, R209, -R208 ;  /* 0x000000d1acd17223 */ /* 0x040fe400000108d0 */
[----:B------:R-:W-:Y:S02]  /*6aa0*/  FFMA.FTZ R211, R172, R211, R210 ;  /* 0x000000d3acd37223 */ /* 0x000fe400000100d2 */
[C---:B------:R-:W-:Y:S02]  /*6ab0*/  FMUL.FTZ R151, R98.reuse, R151 ;  /* 0x0000009762977220 */ /* 0x040fe40000410000 */
[----:B------:R-:W-:-:S02]  /*6ac0*/  FMUL.FTZ R152, R98, R152 ;  /* 0x0000009862987220 */ /* 0x000fc40000410000 */
[----:B------:R-:W-:Y:S01]  /*6ad0*/  @P3 FFMA.FTZ R172, R172, R149, -R207 ;  /* 0x00000095acac3223 */ /* 0x000fe200000108cf */
[----:B------:R-:W-:Y:S01]  /*6ae0*/  FSEL R207, R148, R213, !P3 ;  /* 0x000000d594cf7208 */ /* 0x000fe20005800000 */
[----:B------:R-:W-:Y:S02]  /*6af0*/  @P3 FADD.FTZ R206, R206, R209 ;  /* 0x000000d1cece3221 */ /* 0x000fe40000010000 */
[----:B------:R-:W-:Y:S01]  /*6b00*/  @P3 FADD.FTZ R180, R180, R211 ;  /* 0x000000d3b4b43221 */ /* 0x000fe20000010000 */
[----:B------:R-:W-:Y:S01]  /*6b10*/  ISETP.GT.U32.AND P3, PT, R75, 0x1d, PT ;  /* 0x0000001d4b00780c */ /* 0x000fe20003f64070 */
[----:B------:R-:W-:Y:S01]  /*6b20*/  FFMA.FTZ R142, R135, R212, R214 ;  /* 0x000000d4878e7223 */ /* 0x000fe200000100d6 */
[----:B------:R0:W1:Y:S01]  /*6b30*/  SHFL.DOWN PT, R211, R141, 0x1, 0x1f ;  /* 0x08201f008dd37f89 */ /* 0x00006200000e0000 */
[----:B------:R-:W-:Y:S02]  /*6b40*/  FADD.FTZ R149, R151, R216 ;  /* 0x000000d897957221 */ /* 0x000fe40000010000 */
[----:B------:R-:W-:Y:S01]  /*6b50*/  FADD.FTZ R148, -R152, R215 ;  /* 0x000000d798947221 */ /* 0x000fe20000010100 */
[----:B------:R0:W2:Y:S04]  /*6b60*/  SHFL.DOWN PT, R213, R142, 0x1, 0x1f ;  /* 0x08201f008ed57f89 */ /* 0x0000a800000e0000 */
[----:B------:R0:W3:Y:S04]  /*6b70*/  SHFL.DOWN PT, R209, R149, 0x1, 0x1f ;  /* 0x08201f0095d17f89 */ /* 0x0000e800000e0000 */
[----:B------:R0:W0:Y:S04]  /*6b80*/  SHFL.DOWN PT, R215, R148, 0x1, 0x1f ;  /* 0x08201f0094d77f89 */ /* 0x00002800000e0000 */
[----:B------:R-:W0:Y:S04]  /*6b90*/  SHFL.UP PT, R172, R172, 0x1, RZ ;  /* 0x04200000acac7989 */ /* 0x000e2800000e00ff */
[----:B------:R-:W0:Y:S04]  /*6ba0*/  SHFL.UP PT, R207, R207, 0x1, RZ ;  /* 0x04200000cfcf7989 */ /* 0x000e2800000e00ff */
[----:B------:R-:W0:Y:S04]  /*6bb0*/  SHFL.UP PT, R206, R206, 0x1, RZ ;  /* 0x04200000cece7989 */ /* 0x000e2800000e00ff */
[----:B------:R-:W0:Y:S01]  /*6bc0*/  SHFL.UP PT, R180, R180, 0x1, RZ ;  /* 0x04200000b4b47989 */ /* 0x000e2200000e00ff */
[----:B------:R-:W-:Y:S05]  /*6bd0*/  @!P0 BRA `(.L_x_9783) ;  /* 0x000000b000008947 */ /* 0x000fea0003800000 */
[C---:B012-4-:R-:W-:Y:S02]  /*6be0*/  FMUL.FTZ R210, R142.reuse, R215 ;  /* 0x000000d78ed27220 */ /* 0x057fe40000410000 */
[----:B------:R-:W-:-:S02]  /*6bf0*/  FMUL.FTZ R208, R142, R213 ;  /* 0x000000d58ed07220 */ /* 0x000fc40000410000 */
[CC--:B---3--:R-:W-:Y:S02]  /*6c00*/  FMUL.FTZ R212, R142.reuse, R209.reuse ;  /* 0x000000d18ed47220 */ /* 0x0c8fe40000410000 */
[C---:B------:R-:W-:Y:S02]  /*6c10*/  FFMA.FTZ R210, R141.reuse, R209, -R210 ;  /* 0x000000d18dd27223 */ /* 0x040fe400000108d2 */
[-C--:B------:R-:W-:Y:S02]  /*6c20*/  FMUL.FTZ R142, R142, R211.reuse ;  /* 0x000000d38e8e7220 */ /* 0x080fe40000410000 */
[C---:B------:R-:W-:Y:S02]  /*6c30*/  FFMA.FTZ R208, R141.reuse, R211, -R208 ;  /* 0x000000d38dd07223 */ /* 0x040fe400000108d0 */
[C---:B------:R-:W-:Y:S02]  /*6c40*/  FFMA.FTZ R209, R141.reuse, R215, R212 ;  /* 0x000000d78dd17223 */ /* 0x040fe400000100d4 */
[----:B------:R-:W-:Y:S01]  /*6c50*/  FFMA.FTZ R142, R141, R213, R142 ;  /* 0x000000d58d8e7223 */ /* 0x000fe2000001008e */
[----:B------:R-:W-:Y:S01]  /*6c60*/  MOV R141, R208 ;  /* 0x000000d0008d7202 */ /* 0x000fe20000000f00 */
[----:B------:R-:W-:-:S02]  /*6c70*/  FADD.FTZ R149, R149, R210 ;  /* 0x000000d295957221 */ /* 0x000fc40000010000 */
[----:B------:R-:W-:Y:S02]  /*6c80*/  FADD.FTZ R148, R148, R209 ;  /* 0x000000d194947221 */ /* 0x000fe40000010000 */
.L_x_9783:
[----:B-12-4-:R-:W-:Y:S05]  /*6c90*/  BSYNC B0 ;  /* 0x0000000000007941 */ /* 0x016fea0003800000 */
.L_x_9782:
[----:B------:R1:W2:Y:S01]  /*6ca0*/  SHFL.DOWN PT, R211, R141, 0x2, 0x1f ;  /* 0x08401f008dd37f89 */ /* 0x0002a200000e0000 */
[----:B------:R-:W-:Y:S03]  /*6cb0*/  BSSY B0, `(.L_x_9784) ;  /* 0x0000010000007945 */ /* 0x000fe60003800000 */
[----:B------:R1:W4:Y:S04]  /*6cc0*/  SHFL.DOWN PT, R213, R142, 0x2, 0x1f ;  /* 0x08401f008ed57f89 */ /* 0x00032800000e0000 */
[----:B---3--:R1:W3:Y:S04]  /*6cd0*/  SHFL.DOWN PT, R209, R149, 0x2, 0x1f ;  /* 0x08401f0095d17f89 */ /* 0x0082e800000e0000 */
[----:B0-----:R1:W0:Y:S01]  /*6ce0*/  SHFL.DOWN PT, R215, R148, 0x2, 0x1f ;  /* 0x08401f0094d77f89 */ /* 0x00122200000e0000 */
[----:B------:R-:W-:Y:S05]  /*6cf0*/  @P3 BRA `(.L_x_9785) ;  /* 0x000000b000003947 */ /* 0x000fea0003800000 */
[C---:B0-----:R-:W-:Y:S02]  /*6d00*/  FMUL.FTZ R210, R142.reuse, R215 ;  /* 0x000000d78ed27220 */ /* 0x041fe40000410000 */
[----:B----4-:R-:W-:-:S02]  /*6d10*/  FMUL.FTZ R208, R142, R213 ;  /* 0x000000d58ed07220 */ /* 0x010fc40000410000 */
[CC--:B---3--:R-:W-:Y:S02]  /*6d20*/  FMUL.FTZ R212, R142.reuse, R209.reuse ;  /* 0x000000d18ed47220 */ /* 0x0c8fe40000410000 */
        /* <DEDUP_REMOVED lines=8> */
.L_x_9785:
[----:B------:R-:W-:Y:S05]  /*6db0*/  BSYNC B0 ;  /* 0x0000000000007941 */ /* 0x000fea0003800000 */
.L_x_9784:
[----:B--2---:R2:W1:Y:S01]  /*6dc0*/  SHFL.DOWN PT, R211, R141, 0x4, 0x1f ;  /* 0x08801f008dd37f89 */ /* 0x00446200000e0000 */
[----:B------:R-:W-:Y:S03]  /*6dd0*/  BSSY B0, `(.L_x_9786) ;  /* 0x0000010000007945 */ /* 0x000fe60003800000 */
[----:B----4-:R2:W4:Y:S04]  /*6de0*/  SHFL.DOWN PT, R213, R142, 0x4, 0x1f ;  /* 0x08801f008ed57f89 */ /* 0x01052800000e0000 */
        /* <DEDUP_REMOVED lines=14> */
.L_x_9787:
[----:B------:R-:W-:Y:S05]  /*6ed0*/  BSYNC B0 ;  /* 0x0000000000007941 */ /* 0x000fea0003800000 */
.L_x_9786:
[----:B-1----:R1:W2:Y:S01]  /*6ee0*/  SHFL.DOWN PT, R211, R141, 0x8, 0x1f ;  /* 0x09001f008dd37f89 */ /* 0x0022a200000e0000 */
        /* <DEDUP_REMOVED lines=16> */
.L_x_9789:
[----:B------:R-:W-:Y:S05]  /*6ff0*/  BSYNC B0 ;  /* 0x0000000000007941 */ /* 0x000fea0003800000 */
.L_x_9788:
        /* <DEDUP_REMOVED lines=17> */
.L_x_9791:
[----:B------:R-:W-:Y:S05]  /*7110*/  BSYNC B0 ;  /* 0x0000000000007941 */ /* 0x000fea0003800000 */
.L_x_9790:
[----:B-1----:R-:W-:Y:S01]  /*7120*/  SHFL.DOWN PT, R211, R142, 0x1, 0x1f ;  /* 0x08201f008ed37f89 */ /* 0x002fe200000e0000 */
[CC--:B---3--:R-:W-:Y:S01]  /*7130*/  FMUL.FTZ R209, R207.reuse, R95.reuse ;  /* 0x0000005fcfd17220 */ /* 0x0c8fe20000410000 */
[----:B------:R-:W-:Y:S01]  /*7140*/  ISETP.GT.AND P0, PT, R72, 0x1e, PT ;  /* 0x0000001e4800780c */ /* 0x000fe20003f04270 */
[-C--:B------:R-:W-:Y:S01]  /*7150*/  FMUL.FTZ R207, R207, R94.reuse ;  /* 0x0000005ecfcf7220 */ /* 0x080fe20000410000 */
[----:B------:R-:W1:Y:S01]  /*7160*/  SHFL.IDX PT, R208, R54, RZ, 0x1f ;  /* 0x00001fff36d07589 */ /* 0x000e6200000e0000 */
[C---:B------:R-:W-:Y:S01]  /*7170*/  FFMA.FTZ R209, R172.reuse, R94, -R209 ;  /* 0x0000005eacd17223 */ /* 0x040fe200000108d1 */
[----:B------:R-:W-:Y:S01]  /*7180*/  BSSY B0, `(.L_x_9792) ;  /* 0x000025b000007945 */ /* 0x000fe20003800000 */
[----:B------:R-:W-:Y:S01]  /*7190*/  FFMA.FTZ R207, R172, R95, R207 ;  /* 0x0000005faccf7223 */ /* 0x000fe200000100cf */
[----:B------:R-:W3:Y:S01]  /*71a0*/  SHFL.IDX PT, R210, R55, RZ, 0x1f ;  /* 0x00001fff37d27589 */ /* 0x000ee200000e0000 */
[----:B------:R-:W-:Y:S02]  /*71b0*/  @P1 FADD.FTZ R94, R206, R209 ;  /* 0x000000d1ce5e1221 */ /* 0x000fe40000010000 */
[----:B------:R-:W-:Y:S01]  /*71c0*/  @P1 FADD.FTZ R95, R180, R207 ;  /* 0x000000cfb45f1221 */ /* 0x000fe20000010000 */
[----:B------:R-:W5:Y:S01]  /*71d0*/  SHFL.DOWN PT, R212, R141, 0x1, 0x1f ;  /* 0x08201f008dd47f89 */ /* 0x000f6200000e0000 */
[C---:B------:R-:W-:Y:S01]  /*71e0*/  FMUL.FTZ R172, R65.reuse, R94 ;  /* 0x0000005e41ac7220 */ /* 0x040fe20000410000 */
[----:B------:R-:W-:Y:S01]  /*71f0*/  ISETP.GT.AND P1, PT, R72, 0x1d, PT ;  /* 0x0000001d4800780c */ /* 0x000fe20003f24270 */
[-C--:B------:R-:W-:Y:S01]  /*7200*/  FMUL.FTZ R65, R65, R95.reuse ;  /* 0x0000005f41417220 */ /* 0x080fe20000410000 */
[----:B------:R-:W2:Y:S01]  /*7210*/  SHFL.DOWN PT, R216, R148, 0x1, 0x1f ;  /* 0x08201f0094d87f89 */ /* 0x000ea200000e0000 */
[----:B------:R-:W-:-:S02]  /*7220*/  FFMA.FTZ R172, R64, R95, R172 ;  /* 0x0000005f40ac7223 */ /* 0x000fc400000100ac */
[----:B------:R-:W-:Y:S01]  /*7230*/  FFMA.FTZ R64, R64, R94, -R65 ;  /* 0x0000005e40407223 */ /* 0x000fe20000010841 */
[----:B------:R-:W4:Y:S03]  /*7240*/  SHFL.DOWN PT, R214, R149, 0x1, 0x1f ;  /* 0x08201f0095d67f89 */ /* 0x000f2600000e0000 */
[----:B------:R-:W-:Y:S01]  /*7250*/  FADD.FTZ R163, R163, R64 ;  /* 0x00000040a3a37221 */ /* 0x000fe20000010000 */
[----:B--2---:R-:W2:Y:S03]  /*7260*/  SHFL.IDX PT, R142, R142, RZ, 0x1f ;  /* 0x00001fff8e8e7589 */ /* 0x004ea600000e0000 */
[----:B------:R-:W-:Y:S01]  /*7270*/  FMUL.FTZ R94, R134, R163 ;  /* 0x000000a3865e7220 */ /* 0x000fe20000410000 */
[----:B------:R-:W0:Y:S01]  /*7280*/  SHFL.IDX PT, R141, R141, RZ, 0x1f ;  /* 0x00001fff8d8d7589 */ /* 0x000e2200000e0000 */
[----:B-1--4-:R-:W-:-:S02]  /*7290*/  @P2 FMUL.FTZ R213, R211, R208 ;  /* 0x000000d0d3d52220 */ /* 0x012fc40000410000 */
[-C--:B---3--:R-:W-:Y:S02]  /*72a0*/  @P2 FMUL.FTZ R211, R211, R210.reuse ;  /* 0x000000d2d3d32220 */ /* 0x088fe40000410000 */
[C---:B-----5:R-:W-:Y:S02]  /*72b0*/  @P2 FFMA.FTZ R213, R212.reuse, R210, R213 ;  /* 0x000000d2d4d52223 */ /* 0x060fe400000100d5 */
[----:B------:R-:W-:Y:S02]  /*72c0*/  @P2 FFMA.FTZ R211, R212, R208, -R211 ;  /* 0x000000d0d4d32223 */ /* 0x000fe400000108d3 */
[----:B------:R-:W-:Y:S02]  /*72d0*/  @P2 FADD.FTZ R210, R216, R213 ;  /* 0x000000d5d8d22221 */ /* 0x000fe40000010000 */
[----:B------:R-:W-:Y:S01]  /*72e0*/  @P2 FADD.FTZ R208, R214, R211 ;  /* 0x000000d3d6d02221 */ /* 0x000fe20000010000 */
[----:B------:R-:W-:Y:S01]  /*72f0*/  ISETP.NE.AND P2, PT, R70, RZ, PT ;  /* 0x000000ff4600720c */ /* 0x000fe20003f45270 */
[----:B------:R-:W-:-:S02]  /*7300*/  FMUL.FTZ R65, R210, -R63 ;  /* 0x8000003fd2417220 */ /* 0x000fc40000410000 */
[C---:B------:R-:W-:Y:S02]  /*7310*/  FMUL.FTZ R95, R208.reuse, -R63 ;  /* 0x8000003fd05f7220 */ /* 0x040fe40000410000 */
[----:B------:R-:W-:Y:S02]  /*7320*/  FADD.FTZ R63, RZ, R172 ;  /* 0x000000acff3f7221 */ /* 0x000fe40000010000 */
[-C--:B------:R-:W-:Y:S02]  /*7330*/  FFMA.FTZ R65, R208, R62.reuse, -R65 ;  /* 0x0000003ed0417223 */ /* 0x080fe40000010841 */
[----:B------:R-:W-:Y:S02]  /*7340*/  FFMA.FTZ R210, R210, R62, R95 ;  /* 0x0000003ed2d27223 */ /* 0x000fe4000001005f */
[----:B------:R-:W-:Y:S02]  /*7350*/  FMUL.FTZ R64, R134, R63 ;  /* 0x0000003f86407220 */ /* 0x000fe40000410000 */
[----:B------:R-:W-:-:S02]  /*7360*/  FADD.FTZ R62, R166, R65 ;  /* 0x00000041a63e7221 */ /* 0x000fc40000010000 */
[----:B------:R-:W-:Y:S02]  /*7370*/  FADD.FTZ R65, -R165, R210 ;  /* 0x000000d2a5417221 */ /* 0x000fe40000010100 */
[C---:B------:R-:W-:Y:S02]  /*7380*/  FFMA.FTZ R95, R135.reuse, R163, -R64 ;  /* 0x000000a3875f7223 */ /* 0x040fe40000010840 */
[----:B------:R-:W-:Y:S02]  /*7390*/  FFMA.FTZ R64, R135, R63, R94 ;  /* 0x0000003f87407223 */ /* 0x000fe4000001005e */
[C---:B------:R-:W-:Y:S02]  /*73a0*/  FMUL.FTZ R94, R125.reuse, -R62 ;  /* 0x8000003e7d5e7220 */ /* 0x040fe40000410000 */
[----:B------:R-:W-:Y:S02]  /*73b0*/  FMUL.FTZ R165, R125, -R65 ;  /* 0x800000417da57220 */ /* 0x000fe40000410000 */
[----:B------:R-:W-:-:S02]  /*73c0*/  FADD.FTZ R168, R168, R95 ;  /* 0x0000005fa8a87221 */ /* 0x000fc40000010000 */
[----:B------:R-:W-:Y:S02]  /*73d0*/  FADD.FTZ R64, RZ, R64 ;  /* 0x00000040ff407221 */ /* 0x000fe40000010000 */
[C---:B------:R-:W-:Y:S02]  /*73e0*/  FFMA.FTZ R209, R126.reuse, R65, R94 ;  /* 0x000000417ed17223 */ /* 0x040fe4000001005e */
[----:B------:R-:W-:Y:S02]  /*73f0*/  FFMA.FTZ R207, R126, R62, -R165 ;  /* 0x0000003e7ecf7223 */ /* 0x000fe400000108a5 */
[C---:B------:R-:W-:Y:S02]  /*7400*/  FMUL.FTZ R165, R132.reuse, R168 ;  /* 0x000000a884a57220 */ /* 0x040fe40000410000 */
[----:B------:R-:W-:Y:S02]  /*7410*/  FMUL.FTZ R95, R132, R64 ;  /* 0x00000040845f7220 */ /* 0x000fe40000410000 */
[----:B------:R-:W-:-:S02]  /*7420*/  FADD.FTZ R94, -R164, R209 ;  /* 0x000000d1a45e7221 */ /* 0x000fc40000010100 */
[----:B------:R-:W-:Y:S02]  /*7430*/  FADD.FTZ R162, R162, R207 ;  /* 0x000000cfa2a27221 */ /* 0x000fe40000010000 */
[C---:B------:R-:W-:Y:S02]  /*7440*/  FFMA.FTZ R165, R133.reuse, R64, R165 ;  /* 0x0000004085a57223 */ /* 0x040fe400000100a5 */
[----:B------:R-:W-:Y:S02]  /*7450*/  FFMA.FTZ R164, R133, R168, -R95 ;  /* 0x000000a885a47223 */ /* 0x000fe4000001085f */
[C---:B------:R-:W-:Y:S02]  /*7460*/  FMUL.FTZ R207, R127.reuse, -R94 ;  /* 0x8000005e7fcf7220 */ /* 0x040fe40000410000 */
[----:B------:R-:W-:Y:S02]  /*7470*/  FMUL.FTZ R209, R127, -R162 ;  /* 0x800000a27fd17220 */ /* 0x000fe40000410000 */
[----:B------:R-:W-:-:S02]  /*7480*/  FADD.FTZ R95, RZ, R165 ;  /* 0x000000a5ff5f7221 */ /* 0x000fc40000010000 */
[----:B------:R-:W-:Y:S02]  /*7490*/  FADD.FTZ R165, R167, R164 ;  /* 0x000000a4a7a57221 */ /* 0x000fe40000010000 */
[C---:B------:R-:W-:Y:S02]  /*74a0*/  FFMA.FTZ R164, R128.reuse, R162, -R207 ;  /* 0x000000a280a47223 */ /* 0x040fe400000108cf */
[----:B------:R-:W-:Y:S02]  /*74b0*/  FFMA.FTZ R209, R128, R94, R209 ;  /* 0x0000005e80d17223 */ /* 0x000fe400000100d1 */
[C---:B------:R-:W-:Y:S02]  /*74c0*/  FMUL.FTZ R166, R130.reuse, R95 ;  /* 0x0000005f82a67220 */ /* 0x040fe40000410000 */
        /* <DEDUP_REMOVED lines=105> */
[C---:B------:R-:W-:Y:S02]  /*7b60*/  FFMA.FTZ R157, R156.reuse, R160, -R155 ;  /* 0x000000a09c9d7223 */ /* 0x040fe4000001089b */
[----:B------:R-:W-:Y:S02]  /*7b70*/  FFMA.FTZ R161, R156, R159, R161 ;  /* 0x0000009f9ca17223 */ /* 0x000fe400000100a1 */
[C---:B------:R-:W-:Y:S02]  /*7b80*/  FMUL.FTZ R155, R153.reuse, R154 ;  /* 0x0000009a999b7220 */ /* 0x040fe40000410000 */
[----:B------:R-:W-:Y:S02]  /*7b90*/  FMUL.FTZ R153, R153, R198 ;  /* 0x000000c699997220 */ /* 0x000fe40000410000 */
[----:B------:R-:W-:-:S02]  /*7ba0*/  FADD.FTZ R150, R150, R157 ;  /* 0x0000009d96967221 */ /* 0x000fc40000010000 */
[----:B------:R-:W-:Y:S02]  /*7bb0*/  FADD.FTZ R158, -R158, R161 ;  /* 0x000000a19e9e7221 */ /* 0x000fe40000010100 */
[C---:B------:R-:W-:Y:S02]  /*7bc0*/  FFMA.FTZ R155, R147.reuse, R198, R155 ;  /* 0x000000c6939b7223 */ /* 0x040fe4000001009b */
[----:B------:R-:W-:Y:S02]  /*7bd0*/  FFMA.FTZ R156, R147, R154, -R153 ;  /* 0x0000009a939c7223 */ /* 0x000fe40000010899 */
        /* <DEDUP_REMOVED lines=9> */
[----:B------:R-:W-:Y:S02]  /*7c70*/  FADD.FTZ R144, R144, R153 ;  /* 0x0000009990907221 */ /* 0x000fe40000010000 */
        /* <DEDUP_REMOVED lines=20> */
[----:B------:R-:W-:Y:S02]  /*7dc0*/  FMUL.FTZ R127, R125, R128 ;  /* 0x000000807d7f7220 */ /* 0x000fe40000410000 */
[----:B------:R-:W-:Y:S02]  /*7dd0*/  FADD.FTZ R139, -R139, R136 ;  /* 0x000000888b8b7221 */ /* 0x000fe40000010100 */
[----:B------:R-:W-:-:S02]  /*7de0*/  FMUL.FTZ R125, R125, R132 ;  /* 0x000000847d7d7220 */ /* 0x000fc40000410000 */
[----:B------:R-:W-:Y:S02]  /*7df0*/  FADD.FTZ R140, R140, R133 ;  /* 0x000000858c8c7221 */ /* 0x000fe40000010000 */
[----:B------:R-:W-:Y:S02]  /*7e00*/  FMUL.FTZ R131, R134, -R139 ;  /* 0x8000008b86837220 */ /* 0x000fe40000410000 */
[C---:B------:R-:W-:Y:S02]  /*7e10*/  FFMA.FTZ R127, R126.reuse, R132, -R127 ;  /* 0x000000847e7f7223 */ /* 0x040fe4000001087f */
[----:B------:R-:W-:Y:S02]  /*7e20*/  FFMA.FTZ R133, R126, R128, R125 ;  /* 0x000000807e857223 */ /* 0x000fe4000001007d */
[----:B------:R-:W-:Y:S02]  /*7e30*/  FMUL.FTZ R136, R134, -R140 ;  /* 0x8000008c86887220 */ /* 0x000fe40000410000 */
[----:B--2---:R-:W-:-:S02]  /*7e40*/  FMUL.FTZ R126, R142, R54 ;  /* 0x000000368e7e7220 */ /* 0x004fc40000410000 */
[C---:B------:R-:W-:Y:S02]  /*7e50*/  FFMA.FTZ R134, R135.reuse, R140, -R131 ;  /* 0x0000008c87867223 */ /* 0x040fe40000010883 */
[----:B------:R-:W-:Y:S02]  /*7e60*/  FMUL.FTZ R125, R142, R55 ;  /* 0x000000378e7d7220 */ /* 0x000fe40000410000 */
[----:B------:R-:W-:Y:S02]  /*7e70*/  FFMA.FTZ R135, R135, R139, R136 ;  /* 0x0000008b87877223 */ /* 0x000fe40000010088 */
[----:B0-----:R-:W-:Y:S02]  /*7e80*/  FFMA.FTZ R55, R141, R55, R126 ;  /* 0x000000378d377223 */ /* 0x001fe4000001007e */
[----:B------:R-:W-:Y:S02]  /*7e90*/  FFMA.FTZ R126, R98, R163, RZ ;  /* 0x000000a3627e7223 */ /* 0x000fe400000100ff */
[----:B------:R-:W-:-:S02]  /*7ea0*/  FADD.FTZ R152, -R152, R135 ;  /* 0x0000008798987221 */ /* 0x000fc40000010100 */
[----:B------:R-:W-:Y:S02]  /*7eb0*/  FFMA.FTZ R54, R141, R54, -R125 ;  /* 0x000000368d367223 */ /* 0x000fe4000001087d */
[----:B------:R-:W-:Y:S02]  /*7ec0*/  FFMA.FTZ R147, R97, R168, R126 ;  /* 0x000000a861937223 */ /* 0x000fe4000001007e */
[----:B------:R-:W-:Y:S02]  /*7ed0*/  FMUL.FTZ R125, R142, R53 ;  /* 0x000000358e7d7220 */ /* 0x000fe40000410000 */
[----:B------:R-:W-:Y:S02]  /*7ee0*/  FMUL.FTZ R126, R140, R82 ;  /* 0x000000528c7e7220 */ /* 0x000fe40000410000 */
[----:B------:R-:W-:Y:S02]  /*7ef0*/  FADD.FTZ R151, R151, R134 ;  /* 0x0000008697977221 */ /* 0x000fe40000010000 */
[----:B------:R-:W-:-:S02]  /*7f00*/  FMUL.FTZ R135, R152, R83 ;  /* 0x0000005398877220 */ /* 0x000fc40000410000 */
[----:B------:R-:W-:Y:S02]  /*7f10*/  FMUL.FTZ R142, R142, R52 ;  /* 0x000000348e8e7220 */ /* 0x000fe40000410000 */
[----:B------:R-:W-:Y:S02]  /*7f20*/  FFMA.FTZ R131, R5, -R82, R168 ;  /* 0x8000005205837223 */ /* 0x000fe400000100a8 */
[----:B------:R-:W-:Y:S02]  /*7f30*/  FFMA.FTZ R52, R141, R52, -R125 ;  /* 0x000000348d347223 */ /* 0x000fe4000001087d */
[----:B------:R-:W-:Y:S02]  /*7f40*/  FMUL.FTZ R153, R139, R82 ;  /* 0x000000528b997220 */ /* 0x000fe40000410000 */
[----:B------:R-:W-:Y:S02]  /*7f50*/  FMUL.FTZ R168, R64, R126 ;  /* 0x0000007e40a87220 */ /* 0x000fe40000410000 */
[----:B------:R-:W-:-:S02]  /*7f60*/  FFMA.FTZ R134, R4, -R83, R163 ;  /* 0x8000005304867223 */ /* 0x000fc400000100a3 */
[----:B------:R-:W-:Y:S02]  /*7f70*/  FMUL.FTZ R125, R151, R83 ;  /* 0x00000053977d7220 */ /* 0x000fe40000410000 */
[----:B------:R-:W-:Y:S02]  /*7f80*/  FMUL.FTZ R136, R63, R135 ;  /* 0x000000873f887220 */ /* 0x000fe40000410000 */
[-C--:B------:R-:W-:Y:S02]  /*7f90*/  FFMA.FTZ R168, R131, R153.reuse, -R168 ;  /* 0x0000009983a87223 */ /* 0x080fe400000108a8 */
[----:B------:R-:W-:Y:S02]  /*7fa0*/  FMUL.FTZ R153, R64, R153 ;  /* 0x0000009940997220 */ /* 0x000fe40000410000 */
[----:B------:R-:W-:Y:S02]  /*7fb0*/  FFMA.FTZ R136, R125, R134, R136 ;  /* 0x000000867d887223 */ /* 0x000fe40000010088 */
[----:B------:R-:W-:-:S02]  /*7fc0*/  FMUL.FTZ R137, R63, R125 ;  /* 0x0000007d3f897220 */ /* 0x000fc40000410000 */
[----:B------:R-:W-:Y:S02]  /*7fd0*/  FFMA.FTZ R53, R141, R53, R142 ;  /* 0x000000358d357223 */ /* 0x000fe4000001008e */
[----:B------:R-:W-:Y:S02]  /*7fe0*/  FFMA.FTZ R142, R126, R131, R153 ;  /* 0x000000837e8e7223 */ /* 0x000fe40000010099 */
[----:B------:R-:W-:Y:S02]  /*7ff0*/  FADD.FTZ R141, RZ, R136 ;  /* 0x00000088ff8d7221 */ /* 0x000fe40000010000 */
[----:B------:R-:W-:Y:S02]  /*8000*/  FFMA.FTZ R137, R134, R135, -R137 ;  /* 0x0000008786897223 */ /* 0x000fe40000010889 */
[----:B------:R-:W-:Y:S02]  /*8010*/  FADD.FTZ R142, R141, R142 ;  /* 0x0000008e8d8e7221 */ /* 0x000fe40000010000 */
[----:B------:R-:W-:-:S02]  /*8020*/  FMUL.FTZ R155, R130, R85 ;  /* 0x00000055829b7220 */ /* 0x000fc40000410000 */
[----:B------:R-:W-:Y:S02]  /*8030*/  FADD.FTZ R141, RZ, R137 ;  /* 0x00000089ff8d7221 */ /* 0x000fe40000010000 */
[----:B------:R-:W-:Y:S02]  /*8040*/  FMUL.FTZ R135, R138, R85 ;  /* 0x000000558a877220 */ /* 0x000fe40000410000 */
[----:B------:R-:W-:Y:S02]  /*8050*/  FFMA.FTZ R137, R98, -R63, RZ ;  /* 0x8000003f62897223 */ /* 0x000fe400000100ff */
[----:B------:R-:W-:Y:S02]  /*8060*/  FFMA.FTZ R136, R6, -R85, R165 ;  /* 0x8000005506887223 */ /* 0x000fe400000100a5 */
[----:B------:R-:W-:Y:S02]  /*8070*/  FMUL.FTZ R153, R95, R155 ;  /* 0x0000009b5f997220 */ /* 0x000fe40000410000 */
[----:B------:R-:W-:-:S02]  /*8080*/  FADD.FTZ R168, R141, R168 ;  /* 0x000000a88da87221 */ /* 0x000fc40000010000 */
[----:B------:R-:W-:Y:S02]  /*8090*/  FFMA.FTZ R147, R96, R165, R147 ;  /* 0x000000a560937223 */ /* 0x000fe40000010093 */
[----:B------:R-:W-:Y:S02]  /*80a0*/  FMUL.FTZ R157, R95, R135 ;  /* 0x000000875f9d7220 */ /* 0x000fe40000410000 */
[----:B------:R-:W-:Y:S02]  /*80b0*/  FFMA.FTZ R141, R97, -R64, R137 ;  /* 0x80000040618d7223 */ /* 0x000fe40000010089 */
[----:B------:R-:W-:Y:S02]  /*80c0*/  FMUL.FTZ R137, R144, R84 ;  /* 0x0000005490897220 */ /* 0x000fe40000410000 */
[----:B------:R-:W-:Y:S02]  /*80d0*/  FFMA.FTZ R153, R135, R136, R153 ;  /* 0x0000008887997223 */ /* 0x000fe40000010099 */
[----:B------:R-:W-:-:S02]  /*80e0*/  FFMA.FTZ R157, R136, R155, -R157 ;  /* 0x0000009b889d7223 */ /* 0x000fc4000001089d */
[----:B------:R-:W-:Y:S02]  /*80f0*/  FFMA.FTZ R147, R93, R176, R147 ;  /* 0x000000b05d937223 */ /* 0x000fe40000010093 */
[-C--:B------:R-:W-:Y:S02]  /*8100*/  FFMA.FTZ R176, R7, -R84.reuse, R176 ;  /* 0x8000005407b07223 */ /* 0x080fe400000100b0 */
[----:B------:R-:W-:Y:S02]  /*8110*/  FMUL.FTZ R155, R143, R84 ;  /* 0x000000548f9b7220 */ /* 0x000fe40000410000 */
[----:B------:R-:W-:Y:S02]  /*8120*/  FMUL.FTZ R161, R166, R137 ;  /* 0x00000089a6a17220 */ /* 0x000fe40000410000 */
[----:B------:R-:W-:Y:S02]  /*8130*/  FADD.FTZ R153, R142, R153 ;  /* 0x000000998e997221 */ /* 0x000fe40000010000 */
[----:B------:R-:W-:-:S02]  /*8140*/  FFMA.FTZ R142, R96, -R95, R141 ;  /* 0x8000005f608e7223 */ /* 0x000fc4000001008d */
[-C--:B------:R-:W-:Y:S02]  /*8150*/  FFMA.FTZ R200, R176, R155.reuse, -R161 ;  /* 0x0000009bb0c87223 */ /* 0x080fe400000108a1 */
[----:B------:R-:W-:Y:S02]  /*8160*/  FMUL.FTZ R155, R166, R155 ;  /* 0x0000009ba69b7220 */ /* 0x000fe40000410000 */
[----:B------:R-:W-:Y:S02]  /*8170*/  FMUL.FTZ R161, R158, R77 ;  /* 0x0000004d9ea17220 */ /* 0x000fe40000410000 */
[----:B------:R-:W-:Y:S02]  /*8180*/  FFMA.FTZ R142, R93, -R166, R142 ;  /* 0x800000a65d8e7223 */ /* 0x000fe4000001008e */
[----:B------:R-:W-:Y:S02]  /*8190*/  FADD.FTZ R157, R168, R157 ;  /* 0x0000009da89d7221 */ /* 0x000fe40000010000 */
[----:B------:R-:W-:-:S02]  /*81a0*/  FFMA.FTZ R147, R107, R182, R147 ;  /* 0x000000b66b937223 */ /* 0x000fc40000010093 */
[----:B------:R-:W-:Y:S02]  /*81b0*/  FFMA.FTZ R168, R137, R176, R155 ;  /* 0x000000b089a87223 */ /* 0x000fe4000001009b */
[-C--:B------:R-:W-:Y:S02]  /*81c0*/  FMUL.FTZ R141, R150, R77.reuse ;  /* 0x0000004d968d7220 */ /* 0x080fe40000410000 */
[----:B------:R-:W-:Y:S02]  /*81d0*/  FFMA.FTZ R182, R8, -R77, R182 ;  /* 0x8000004d08b67223 */ /* 0x000fe400000100b6 */
[----:B------:R-:W-:Y:S02]  /*81e0*/  FMUL.FTZ R155, R172, R161 ;  /* 0x000000a1ac9b7220 */ /* 0x000fe40000410000 */
[----:B------:R-:W-:Y:S02]  /*81f0*/  FFMA.FTZ R142, R107, -R172, R142 ;  /* 0x800000ac6b8e7223 */ /* 0x000fe4000001008e */
[----:B------:R-:W-:-:S02]  /*8200*/  FADD.FTZ R153, R153, R168 ;  /* 0x000000a899997221 */ /* 0x000fc40000010000 */
[----:B------:R-:W-:Y:S02]  /*8210*/  FFMA.FTZ R168, R141, R182, R155 ;  /* 0x000000b68da87223 */ /* 0x000fe4000001009b */
[----:B------:R-:W-:Y:S02]  /*8220*/  FMUL.FTZ R163, R172, R141 ;  /* 0x0000008daca37220 */ /* 0x000fe40000410000 */
[C---:B------:R-:W-:Y:S02]  /*8230*/  FFMA.FTZ R155, R108.reuse, -R167, R142 ;  /* 0x800000a76c9b7223 */ /* 0x040fe4000001008e */
[----:B------:R-:W-:Y:S02]  /*8240*/  FFMA.FTZ R147, R108, R177, R147 ;  /* 0x000000b16c937223 */ /* 0x000fe40000010093 */
[----:B------:R-:W-:Y:S02]  /*8250*/  FMUL.FTZ R142, R160, R78 ;  /* 0x0000004ea08e7220 */ /* 0x000fe40000410000 */
[----:B------:R-:W-:-:S02]  /*8260*/  FFMA.FTZ R202, R182, R161, -R163 ;  /* 0x000000a1b6ca7223 */ /* 0x000fc400000108a3 */
[----:B------:R-:W-:Y:S02]  /*8270*/  FADD.FTZ R153, R153, R168 ;  /* 0x000000a899997221 */ /* 0x000fe40000010000 */
[----:B------:R-:W-:Y:S02]  /*8280*/  FFMA.FTZ R177, R9, -R78, R177 ;  /* 0x8000004e09b17223 */ /* 0x000fe400000100b1 */
[----:B------:R-:W-:Y:S02]  /*8290*/  FFMA.FTZ R163, R109, R188, R147 ;  /* 0x000000bc6da37223 */ /* 0x000fe40000010093 */
[----:B------:R-:W-:Y:S02]  /*82a0*/  FMUL.FTZ R168, R159, R78 ;  /* 0x0000004e9fa87220 */ /* 0x000fe40000410000 */
[----:B------:R-:W-:Y:S02]  /*82b0*/  FMUL.FTZ R161, R167, R142 ;  /* 0x0000008ea7a17220 */ /* 0x000fe40000410000 */
[----:B------:R-:W-:-:S02]  /*82c0*/  FMUL.FTZ R147, R196, R79 ;  /* 0x0000004fc4937220 */ /* 0x000fc40000410000 */
[----:B------:R-:W-:Y:S02]  /*82d0*/  FADD.FTZ R157, R157, R200 ;  /* 0x000000c89d9d7221 */ /* 0x000fe40000010000 */
[-C--:B------:R-:W-:Y:S02]  /*82e0*/  FFMA.FTZ R200, R177, R168.reuse, -R161 ;  /* 0x000000a8b1c87223 */ /* 0x080fe400000108a1 */
[-C--:B------:R-:W-:Y:S02]  /*82f0*/  FFMA.FTZ R188, R10, -R79.reuse, R188 ;  /* 0x8000004f0abc7223 */ /* 0x080fe400000100bc */
[----:B------:R-:W-:Y:S02]  /*8300*/  FMUL.FTZ R165, R194, R79 ;  /* 0x0000004fc2a57220 */ /* 0x000fe40000410000 */
[----:B------:R-:W-:Y:S02]  /*8310*/  FMUL.FTZ R195, R180, R147 ;  /* 0x00000093b4c37220 */ /* 0x000fe40000410000 */
[----:B------:R-:W-:-:S02]  /*8320*/  FMUL.FTZ R168, R167, R168 ;  /* 0x000000a8a7a87220 */ /* 0x000fc40000410000 */
[----:B------:R-:W-:Y:S02]  /*8330*/  FADD.FTZ R157, R157, R202 ;  /* 0x000000ca9d9d7221 */ /* 0x000fe40000010000 */
[----:B------:R-:W-:Y:S02]  /*8340*/  FFMA.FTZ R155, R109, -R180, R155 ;  /* 0x800000b46d9b7223 */ /* 0x000fe4000001009b */
[----:B------:R-:W-:Y:S02]  /*8350*/  FFMA.FTZ R202, R188, R165, -R195 ;  /* 0x000000a5bcca7223 */ /* 0x000fe400000108c3 */
[----:B------:R-:W-:Y:S02]  /*8360*/  FFMA.FTZ R168, R142, R177, R168 ;  /* 0x000000b18ea87223 */ /* 0x000fe400000100a8 */
[----:B------:R-:W-:Y:S02]  /*8370*/  FMUL.FTZ R165, R180, R165 ;  /* 0x000000a5b4a57220 */ /* 0x000fe40000410000 */
[----:B------:R-:W-:-:S02]  /*8380*/  FFMA.FTZ R163, R110, R185, R163 ;  /* 0x000000b96ea37223 */ /* 0x000fc400000100a3 */
[----:B------:R-:W-:Y:S02]  /*8390*/  FFMA.FTZ R155, R110, -R179, R155 ;  /* 0x800000b36e9b7223 */ /* 0x000fe4000001009b */
[----:B------:R-:W-:Y:S02]  /*83a0*/  FADD.FTZ R153, R153, R168 ;  /* 0x000000a899997221 */ /* 0x000fe40000010000 */
[----:B------:R-:W-:Y:S02]  /*83b0*/  FFMA.FTZ R168, R147, R188, R165 ;  /* 0x000000bc93a87223 */ /* 0x000fe400000100a5 */
[C---:B------:R-:W-:Y:S02]  /*83c0*/  FFMA.FTZ R163, R111.reuse, R192, R163 ;  /* 0x000000c06fa37223 */ /* 0x040fe400000100a3 */
[----:B------:R-:W-:Y:S02]  /*83d0*/  FFMA.FTZ R161, R111, -R190, R155 ;  /* 0x800000be6fa17223 */ /* 0x000fe4000001009b */
[----:B------:R-:W-:-:S02]  /*83e0*/  FADD.FTZ R157, R157, R200 ;  /* 0x000000c89d9d7221 */ /* 0x000fc40000010000 */
[----:B------:R-:W-:Y:S02]  /*83f0*/  FADD.FTZ R155, R153, R168 ;  /* 0x000000a8999b7221 */ /* 0x000fe40000010000 */
[C---:B------:R-:W-:Y:S02]  /*8400*/  FFMA.FTZ R168, R112.reuse, R201, R163 ;  /* 0x000000c970a87223 */ /* 0x040fe400000100a3 */
[----:B------:R-:W-:Y:S02]  /*8410*/  FADD.FTZ R202, R157, R202 ;  /* 0x000000ca9dca7221 */ /* 0x000fe40000010000 */
[----:B------:R-:W-:Y:S02]  /*8420*/  FFMA.FTZ R200, R112, -R191, R161 ;  /* 0x800000bf70c87223 */ /* 0x000fe400000100a1 */
[----:B------:R-:W-:Y:S02]  /*8430*/  FFMA.FTZ R157, R113, R197, R168 ;  /* 0x000000c5719d7223 */ /* 0x000fe400000100a8 */
[----:B------:R-:W-:-:S02]  /*8440*/  FMUL.FTZ R168, R187, R80 ;  /* 0x00000050bba87220 */ /* 0x000fc40000410000 */
[----:B------:R-:W-:Y:S02]  /*8450*/  FFMA.FTZ R163, R113, -R193, R200 ;  /* 0x800000c171a37223 */ /* 0x000fe400000100c8 */
[-C--:B------:R-:W-:Y:S02]  /*8460*/  FFMA.FTZ R185, R11, -R80.reuse, R185 ;  /* 0x800000500bb97223 */ /* 0x080fe400000100b9 */
[----:B------:R-:W-:Y:S02]  /*8470*/  FMUL.FTZ R200, R189, R80 ;  /* 0x00000050bdc87220 */ /* 0x000fe40000410000 */
[----:B------:R-:W-:Y:S02]  /*8480*/  FMUL.FTZ R161, R179, R168 ;  /* 0x000000a8b3a17220 */ /* 0x000fe40000410000 */
[----:B------:R-:W-:Y:S02]  /*8490*/  FMUL.FTZ R165, R61, R169 ;  /* 0x000000a93da57220 */ /* 0x000fe40000410000 */
[----:B------:R-:W-:-:S02]  /*84a0*/  FFMA.FTZ R161, R185, R200, -R161 ;  /* 0x000000c8b9a17223 */ /* 0x000fc400000108a1 */
[----:B------:R-:W-:Y:S02]  /*84b0*/  FMUL.FTZ R200, R179, R200 ;  /* 0x000000c8b3c87220 */ /* 0x000fe40000410000 */
[----:B------:R-:W-:Y:S02]  /*84c0*/  FMUL.FTZ R153, R169, R88 ;  /* 0x00000058a9997220 */ /* 0x000fe40000410000 */
[----:B------:R-:W-:Y:S02]  /*84d0*/  FFMA.FTZ R200, R168, R185, R200 ;  /* 0x000000b9a8c87223 */ /* 0x000fe400000100c8 */
[C---:B------:R-:W-:Y:S02]  /*84e0*/  FFMA.FTZ R199, R124.reuse, R154, R157 ;  /* 0x0000009a7cc77223 */ /* 0x040fe4000001009d */
[----:B------:R-:W-:Y:S02]  /*84f0*/  FMUL.FTZ R195, R173, R88 ;  /* 0x00000058adc37220 */ /* 0x000fe40000410000 */
[----:B------:R-:W-:-:S02]  /*8500*/  FFMA.FTZ R157, R124, -R198, R163 ;  /* 0x800000c67c9d7223 */ /* 0x000fc400000100a3 */
[----:B------:R-:W-:Y:S02]  /*8510*/  FFMA.FTZ R165, R60, R173, -R165 ;  /* 0x000000ad3ca57223 */ /* 0x000fe400000108a5 */
[----:B------:R-:W-:Y:S02]  /*8520*/  FFMA.FTZ R210, R15, -R88, R154 ;  /* 0x800000580fd27223 */ /* 0x000fe4000001009a */
[C---:B------:R-:W-:Y:S02]  /*8530*/  FMUL.FTZ R154, R198.reuse, R153 ;  /* 0x00000099c69a7220 */ /* 0x040fe40000410000 */
[----:B------:R-:W-:Y:S02]  /*8540*/  FADD.FTZ R163, R155, R200 ;  /* 0x000000c89ba37221 */ /* 0x000fe40000010000 */
[----:B------:R-:W-:Y:S01]  /*8550*/  FMUL.FTZ R155, R181, R81 ;  /* 0x00000051b59b7220 */ /* 0x000fe20000410000 */
[----:B------:R-:W0:Y:S01]  /*8560*/  SHFL.IDX PT, R200, R148, RZ, 0x1f ;  /* 0x00001fff94c87589 */ /* 0x000e2200000e0000 */
[----:B------:R-:W-:-:S02]  /*8570*/  FMUL.FTZ R205, R198, R165 ;  /* 0x000000a5c6cd7220 */ /* 0x000fc40000410000 */
[-C--:B------:R-:W-:Y:S02]  /*8580*/  FMUL.FTZ R207, R198, R195.reuse ;  /* 0x000000c3c6cf7220 */ /* 0x080fe40000410000 */
[----:B------:R-:W-:Y:S02]  /*8590*/  FFMA.FTZ R209, R210, R195, -R154 ;  /* 0x000000c3d2d17223 */ /* 0x000fe4000001089a */
[-C--:B------:R-:W-:Y:S02]  /*85a0*/  FFMA.FTZ R198, R12, -R81.reuse, R192 ;  /* 0x800000510cc67223 */ /* 0x080fe400000100c0 */
[----:B------:R-:W-:Y:S02]  /*85b0*/  FMUL.FTZ R165, R186, R81 ;  /* 0x00000051baa57220 */ /* 0x000fe40000410000 */
[----:B------:R-:W-:Y:S02]  /*85c0*/  FMUL.FTZ R192, R190, R155 ;  /* 0x0000009bbec07220 */ /* 0x000fe40000410000 */
[----:B------:R-:W-:-:S02]  /*85d0*/  FMUL.FTZ R154, R171, R86 ;  /* 0x00000056ab9a7220 */ /* 0x000fc40000410000 */
[----:B------:R-:W-:Y:S02]  /*85e0*/  FADD.FTZ R202, R202, R161 ;  /* 0x000000a1caca7221 */ /* 0x000fe40000010000 */
[----:B------:R1:W2:Y:S01]  /*85f0*/  SHFL.IDX PT, R161, R149, RZ, 0x1f ;  /* 0x00001fff95a17589 */ /* 0x0002a200000e0000 */
[-C--:B------:R-:W-:Y:S02]  /*8600*/  FFMA.FTZ R201, R13, -R86.reuse, R201 ;  /* 0x800000560dc97223 */ /* 0x080fe400000100c9 */
[----:B------:R-:W-:Y:S02]  /*8610*/  FMUL.FTZ R204, R183, R86 ;  /* 0x00000056b7cc7220 */ /* 0x000fe40000410000 */
[-C--:B------:R-:W-:Y:S02]  /*8620*/  FFMA.FTZ R195, R198, R165.reuse, -R192 ;  /* 0x000000a5c6c37223 */ /* 0x080fe400000108c0 */
[----:B------:R-:W-:Y:S02]  /*8630*/  FMUL.FTZ R165, R190, R165 ;  /* 0x000000a5bea57220 */ /* 0x000fe40000410000 */
[----:B-1----:R-:W-:-:S02]  /*8640*/  FMUL.FTZ R149, R191, R154 ;  /* 0x0000009abf957220 */ /* 0x002fc40000410000 */
[-C--:B------:R-:W-:Y:S02]  /*8650*/  FMUL.FTZ R148, R175, R87.reuse ;  /* 0x00000057af947220 */ /* 0x080fe40000410000 */
[----:B------:R-:W-:Y:S02]  /*8660*/  FFMA.FTZ R206, R201, R204, -R149 ;  /* 0x000000ccc9ce7223 */ /* 0x000fe40000010895 */
[----:B------:R-:W-:Y:S02]  /*8670*/  FFMA.FTZ R192, R155, R198, R165 ;  /* 0x000000c69bc07223 */ /* 0x000fe400000100a5 */
[----:B------:R-:W-:Y:S02]  /*8680*/  FMUL.FTZ R204, R191, R204 ;  /* 0x000000ccbfcc7220 */ /* 0x000fe40000410000 */
[-C--:B------:R-:W-:Y:S02]  /*8690*/  FFMA.FTZ R197, R14, -R87.reuse, R197 ;  /* 0x800000570ec57223 */ /* 0x080fe400000100c5 */
[----:B------:R-:W-:-:S02]  /*86a0*/  FMUL.FTZ R208, R184, R87 ;  /* 0x00000057b8d07220 */ /* 0x000fc40000410000 */
[----:B------:R-:W-:Y:S02]  /*86b0*/  FMUL.FTZ R149, R193, R148 ;  /* 0x00000094c1957220 */ /* 0x000fe40000410000 */
[----:B------:R-:W-:Y:S02]  /*86c0*/  FMUL.FTZ R173, R61, R173 ;  /* 0x000000ad3dad7220 */ /* 0x000fe40000410000 */
[----:B------:R-:W-:Y:S02]  /*86d0*/  FADD.FTZ R195, R202, R195 ;  /* 0x000000c3cac37221 */ /* 0x000fe40000010000 */
[----:B------:R-:W-:Y:S02]  /*86e0*/  FADD.FTZ R163, R163, R192 ;  /* 0x000000c0a3a37221 */ /* 0x000fe40000010000 */
[----:B------:R-:W-:Y:S02]  /*86f0*/  FFMA.FTZ R204, R154, R201, R204 ;  /* 0x000000c99acc7223 */ /* 0x000fe400000100cc */
[----:B------:R-:W-:-:S02]  /*8700*/  FFMA.FTZ R192, R197, R208, -R149 ;  /* 0x000000d0c5c07223 */ /* 0x000fc40000010895 */
[----:B------:R-:W-:Y:S02]  /*8710*/  FFMA.FTZ R173, R60, R169, R173 ;  /* 0x000000a93cad7223 */ /* 0x000fe400000100ad */
[----:B------:R-:W-:Y:S02]  /*8720*/  FMUL.FTZ R208, R193, R208 ;  /* 0x000000d0c1d07220 */ /* 0x000fe40000410000 */
[----:B------:R-:W-:Y:S02]  /*8730*/  FADD.FTZ R195, R195, R206 ;  /* 0x000000cec3c37221 */ /* 0x000fe40000010000 */
[----:B------:R-:W-:Y:S02]  /*8740*/  FMUL.FTZ R149, R178, R89 ;  /* 0x00000059b2957220 */ /* 0x000fe40000410000 */
[----:B------:R-:W-:Y:S02]  /*8750*/  FADD.FTZ R163, R163, R204 ;  /* 0x000000cca3a37221 */ /* 0x000fe40000010000 */
[----:B------:R-:W-:-:S02]  /*8760*/  FFMA.FTZ R204, R153, R210, R207 ;  /* 0x000000d299cc7223 */ /* 0x000fc400000100cf */
[----:B------:R-:W-:Y:S02]  /*8770*/  FFMA.FTZ R210, R173, R210, R205 ;  /* 0x000000d2add27223 */ /* 0x000fe400000100cd */
[----:B------:R-:W-:Y:S02]  /*8780*/  FFMA.FTZ R208, R148, R197, R208 ;  /* 0x000000c594d07223 */ /* 0x000fe400000100d0 */
[----:B------:R-:W-:Y:S02]  /*8790*/  FADD.FTZ R192, R195, R192 ;  /* 0x000000c0c3c07221 */ /* 0x000fe40000010000 */
[----:B------:R-:W-:Y:S02]  /*87a0*/  FMUL.FTZ R165, R174, R89 ;  /* 0x00000059aea57220 */ /* 0x000fe40000410000 */
[----:B------:R-:W-:Y:S02]  /*87b0*/  FADD.FTZ R202, -R119, R156 ;  /* 0x0000009c77ca7221 */ /* 0x000fe40000010100 */
[----:B------:R-:W-:-:S02]  /*87c0*/  FMUL.FTZ R173, R146, R149 ;  /* 0x0000009592ad7220 */ /* 0x000fc40000410000 */
[----:B------:R-:W-:Y:S02]  /*87d0*/  FFMA.FTZ R199, R123, R156, R199 ;  /* 0x0000009c7bc77223 */ /* 0x000fe400000100c7 */
[----:B------:R-:W-:Y:S02]  /*87e0*/  FADD.FTZ R163, R163, R208 ;  /* 0x000000d0a3a37221 */ /* 0x000fe40000010000 */
[-C--:B------:R-:W-:Y:S02]  /*87f0*/  FMUL.FTZ R156, R146, R165.reuse ;  /* 0x000000a5929c7220 */ /* 0x080fe40000410000 */
[----:B------:R-:W-:Y:S02]  /*8800*/  FFMA.FTZ R173, R202, R165, -R173 ;  /* 0x000000a5caad7223 */ /* 0x000fe400000108ad */
[----:B------:R-:W-:Y:S02]  /*8810*/  FADD.FTZ R192, R192, R209 ;  /* 0x000000d1c0c07221 */ /* 0x000fe40000010000 */
[----:B0-----:R-:W-:-:S02]  /*8820*/  FADD.FTZ R55, R200, R55 ;  /* 0x00000037c8377221 */ /* 0x001fc40000010000 */
[----:B------:R-:W-:Y:S02]  /*8830*/  FADD.FTZ R163, R163, R204 ;  /* 0x000000cca3a37221 */ /* 0x000fe40000010000 */
[----:B------:R-:W-:Y:S02]  /*8840*/  FFMA.FTZ R200, R149, R202, R156 ;  /* 0x000000ca95c87223 */ /* 0x000fe4000001009c */
[----:B------:R-:W-:Y:S02]  /*8850*/  FADD.FTZ R173, R192, R173 ;  /* 0x000000adc0ad7221 */ /* 0x000fe40000010000 */
[----:B------:R-:W-:Y:S02]  /*8860*/  FMUL.FTZ R192, R164, R90 ;  /* 0x0000005aa4c07220 */ /* 0x000fe40000410000 */
[----:B--2---:R-:W-:Y:S02]  /*8870*/  FADD.FTZ R54, R161, R54 ;  /* 0x00000036a1367221 */ /* 0x004fe40000010000 */
[----:B------:R-:W-:-:S02]  /*8880*/  FADD.FTZ R163, R163, R200 ;  /* 0x000000c8a3a37221 */ /* 0x000fc40000010000 */
[----:B------:R-:W-:Y:S01]  /*8890*/  FMUL.FTZ R200, R170, R90 ;  /* 0x0000005aaac87220 */ /* 0x000fe20000410000 */
[----:B------:R0:W-:Y:S01]  /*88a0*/  @!P2 STS.128 [UR5+0x1da0], R52 ;  /* 0x001da034ff00a988 */ /* 0x0001e20008000c05 */
[----:B------:R-:W-:Y:S02]  /*88b0*/  FFMA.FTZ R199, R122, R145, R199 ;  /* 0x000000917ac77223 */ /* 0x000fe400000100c7 */
[----:B------:R-:W-:Y:S02]  /*88c0*/  FADD.FTZ R161, -R118, R145 ;  /* 0x0000009176a17221 */ /* 0x000fe40000010100 */
[----:B------:R-:W-:Y:S02]  /*88d0*/  FMUL.FTZ R165, R129, R192 ;  /* 0x000000c081a57220 */ /* 0x000fe40000410000 */
[----:B------:R-:W-:Y:S02]  /*88e0*/  FMUL.FTZ R145, R162, R91 ;  /* 0x0000005ba2917220 */ /* 0x000fe40000410000 */
[----:B------:R-:W-:-:S02]  /*88f0*/  FFMA.FTZ R156, R15, R169, R210 ;  /* 0x000000a90f9c7223 */ /* 0x000fc400000100d2 */
[----:B------:R-:W-:Y:S02]  /*8900*/  FMUL.FTZ R169, R94, R91 ;  /* 0x0000005b5ea97220 */ /* 0x000fe40000410000 */
[----:B------:R-:W-:Y:S02]  /*8910*/  FFMA.FTZ R199, R121, R132, R199 ;  /* 0x0000008479c77223 */ /* 0x000fe400000100c7 */
[-C--:B0-----:R-:W-:Y:S02]  /*8920*/  FFMA.FTZ R54, R161, R200.reuse, -R165 ;  /* 0x000000c8a1367223 */ /* 0x081fe400000108a5 */
[----:B------:R-:W-:Y:S02]  /*8930*/  FMUL.FTZ R52, R129, R200 ;  /* 0x000000c881347220 */ /* 0x000fe40000410000 */
[----:B------:R-:W-:Y:S02]  /*8940*/  FADD.FTZ R200, -R117, R132 ;  /* 0x0000008475c87221 */ /* 0x000fe40000010100 */
[----:B------:R-:W-:-:S02]  /*8950*/  FMUL.FTZ R55, R128, R145 ;  /* 0x0000009180377220 */ /* 0x000fc40000410000 */
[----:B------:R-:W-:Y:S02]  /*8960*/  FADD.FTZ R173, R173, R54 ;  /* 0x00000036adad7221 */ /* 0x000fe40000010000 */
[----:B------:R-:W-:Y:S02]  /*8970*/  FFMA.FTZ R132, R200, R169, -R55 ;  /* 0x000000a9c8847223 */ /* 0x000fe40000010837 */
[----:B------:R-:W-:Y:S02]  /*8980*/  FFMA.FTZ R54, R123, -R146, R157 ;  /* 0x800000927b367223 */ /* 0x000fe4000001009d */
[----:B------:R-:W-:Y:S02]  /*8990*/  FADD.FTZ R173, R173, R132 ;  /* 0x00000084adad7221 */ /* 0x000fe40000010000 */
[----:B------:R-:W-:Y:S02]  /*89a0*/  FMUL.FTZ R132, R62, R92 ;  /* 0x0000005c3e847220 */ /* 0x000fe40000410000 */
[----:B------:R-:W-:-:S02]  /*89b0*/  FADD.FTZ R127, R116, R127 ;  /* 0x0000007f747f7221 */ /* 0x000fc40000010000 */
[----:B------:R-:W-:Y:S02]  /*89c0*/  FADD.FTZ R157, RZ, R133 ;  /* 0x00000085ff9d7221 */ /* 0x000fe40000010000 */
[----:B------:R-:W-:Y:S02]  /*89d0*/  FMUL.FTZ R53, R61, R178 ;  /* 0x000000b23d357220 */ /* 0x000fe40000410000 */
[----:B------:R-:W-:Y:S02]  /*89e0*/  FMUL.FTZ R206, R65, R92 ;  /* 0x0000005c41ce7220 */ /* 0x000fe40000410000 */
[----:B------:R-:W-:Y:S02]  /*89f0*/  FADD.FTZ R133, -R116, R127 ;  /* 0x0000007f74857221 */ /* 0x000fe40000010100 */
[----:B------:R-:W-:Y:S02]  /*8a00*/  FMUL.FTZ R55, R157, R132 ;  /* 0x000000849d377220 */ /* 0x000fe40000410000 */
[----:B------:R-:W-:-:S02]  /*8a10*/  FFMA.FTZ R52, R192, R161, R52 ;  /* 0x000000a1c0347223 */ /* 0x000fc40000010034 */
[----:B------:R-:W-:Y:S02]  /*8a20*/  FMUL.FTZ R169, R128, R169 ;  /* 0x000000a980a97220 */ /* 0x000fe40000410000 */
[----:B------:R-:W-:Y:S02]  /*8a30*/  FFMA.FTZ R53, R60, R174, -R53 ;  /* 0x000000ae3c357223 */ /* 0x000fe40000010835 */
[----:B------:R-:W-:Y:S02]  /*8a40*/  FFMA.FTZ R208, R133, R206, -R55 ;  /* 0x000000ce85d07223 */ /* 0x000fe40000010837 */
[----:B------:R-:W-:Y:S02]  /*8a50*/  FADD.FTZ R163, R163, R52 ;  /* 0x00000034a3a37221 */ /* 0x000fe40000010000 */
[----:B------:R-:W-:Y:S02]  /*8a60*/  FFMA.FTZ R204, R145, R200, R169 ;  /* 0x000000c891cc7223 */ /* 0x000fe400000100a9 */
[----:B------:R-:W-:-:S02]  /*8a70*/  FFMA.FTZ R54, R122, -R129, R54 ;  /* 0x800000817a367223 */ /* 0x000fc40000010036 */
[----:B------:R-:W-:Y:S02]  /*8a80*/  FMUL.FTZ R206, R157, R206 ;  /* 0x000000ce9dce7220 */ /* 0x000fe40000410000 */
[----:B------:R-:W-:Y:S02]  /*8a90*/  FMUL.FTZ R146, R146, R53 ;  /* 0x0000003592927220 */ /* 0x000fe40000410000 */
[----:B------:R-:W-:Y:S02]  /*8aa0*/  FMUL.FTZ R53, R61, R175 ;  /* 0x000000af3d357220 */ /* 0x000fe40000410000 */
[----:B------:R-:W-:Y:S02]  /*8ab0*/  FADD.FTZ R163, R163, R204 ;  /* 0x000000cca3a37221 */ /* 0x000fe40000010000 */
[----:B------:R-:W-:Y:S02]  /*8ac0*/  FFMA.FTZ R54, R121, -R128, R54 ;  /* 0x8000008079367223 */ /* 0x000fe40000010036 */
[----:B------:R-:W-:-:S02]  /*8ad0*/  FFMA.FTZ R206, R132, R133, R206 ;  /* 0x0000008584ce7223 */ /* 0x000fc400000100ce */
[----:B------:R-:W-:Y:S02]  /*8ae0*/  FFMA.FTZ R199, R120, R127, R199 ;  /* 0x0000007f78c77223 */ /* 0x000fe400000100c7 */
[----:B------:R-:W-:Y:S02]  /*8af0*/  FFMA.FTZ R52, R60, R184, -R53 ;  /* 0x000000b83c347223 */ /* 0x000fe40000010835 */
[----:B------:R-:W-:Y:S02]  /*8b00*/  FADD.FTZ R173, R173, R208 ;  /* 0x000000d0adad7221 */ /* 0x000fe40000010000 */
[----:B------:R-:W-:Y:S02]  /*8b10*/  FFMA.FTZ R165, R120, -R157, R54 ;  /* 0x8000009d78a57223 */ /* 0x000fe40000010036 */
[----:B------:R-:W-:Y:S02]  /*8b20*/  FADD.FTZ R163, R163, R206 ;  /* 0x000000cea3a37221 */ /* 0x000fe40000010000 */
[C---:B------:R-:W-:Y:S01]  /*8b30*/  FMUL.FTZ R53, R61.reuse, R174 ;  /* 0x000000ae3d357220 */ /* 0x040fe20000410000 */
[----:B------:R-:W-:Y:S01]  /*8b40*/  SHFL.DOWN PT, R204, R165, 0x1, 0x1f ;  /* 0x08201f00a5cc7f89 */ /* 0x000fe200000e0000 */
[----:B------:R-:W-:-:S02]  /*8b50*/  FMUL.FTZ R184, R61, R184 ;  /* 0x000000b83db87220 */ /* 0x000fc40000410000 */
[----:B------:R-:W-:Y:S01]  /*8b60*/  FMUL.FTZ R52, R193, R52 ;  /* 0x00000034c1347220 */ /* 0x000fe20000410000 */
[----:B------:R-:W-:Y:S01]  /*8b70*/  SHFL.DOWN PT, R174, R173, 0x1, 0x1f ;  /* 0x08201f00adae7f89 */ /* 0x000fe200000e0000 */
[C---:B------:R-:W-:Y:S02]  /*8b80*/  FFMA.FTZ R53, R60.reuse, R178, R53 ;  /* 0x000000b23c357223 */ /* 0x040fe40000010035 */
[----:B------:R-:W-:Y:S01]  /*8b90*/  FFMA.FTZ R184, R60, R175, R184 ;  /* 0x000000af3cb87223 */ /* 0x000fe200000100b8 */
[----:B------:R-:W0:Y:S01]  /*8ba0*/  SHFL.DOWN PT, R193, R199, 0x1, 0x1f ;  /* 0x08201f00c7c17f89 */ /* 0x000e2200000e0000 */
[----:B------:R-:W-:Y:S02]  /*8bb0*/  FFMA.FTZ R53, R53, R202, R146 ;  /* 0x000000ca35357223 */ /* 0x000fe40000010092 */
[----:B------:R-:W-:Y:S01]  /*8bc0*/  FFMA.FTZ R184, R184, R197, R52 ;  /* 0x000000c5b8b87223 */ /* 0x000fe20000010034 */
[----:B------:R-:W1:Y:S01]  /*8bd0*/  SHFL.DOWN PT, R169, R163, 0x1, 0x1f ;  /* 0x08201f00a3a97f89 */ /* 0x000e6200000e0000 */
[----:B------:R-:W-:-:S02]  /*8be0*/  FMUL.FTZ R55, R61, R164 ;  /* 0x000000a43d377220 */ /* 0x000fc40000410000 */
[C---:B------:R-:W-:Y:S02]  /*8bf0*/  FMUL.FTZ R52, R61.reuse, R171 ;  /* 0x000000ab3d347220 */ /* 0x040fe40000410000 */
[----:B------:R-:W-:Y:S02]  /*8c00*/  FFMA.FTZ R127, R16, R178, R53 ;  /* 0x000000b2107f7223 */ /* 0x000fe40000010035 */
[CC--:B------:R-:W-:Y:S01]  /*8c10*/  FFMA.FTZ R54, R60.reuse, R170.reuse, -R55 ;  /* 0x000000aa3c367223 */ /* 0x0c0fe20000010837 */
[----:B------:R-:W-:Y:S01]  /*8c20*/  MOV R55, R165 ;  /* 0x000000a500377202 */ /* 0x000fe20000000f00 */
[-C--:B------:R-:W-:Y:S02]  /*8c30*/  FFMA.FTZ R52, R60, R183.reuse, -R52 ;  /* 0x000000b73c347223 */ /* 0x080fe40000010834 */
[C---:B------:R-:W-:Y:S02]  /*8c40*/  FMUL.FTZ R53, R61.reuse, R170 ;  /* 0x000000aa3d357220 */ /* 0x040fe40000410000 */
[----:B------:R-:W-:-:S02]  /*8c50*/  FMUL.FTZ R183, R61, R183 ;  /* 0x000000b73db77220 */ /* 0x000fc40000410000 */
[----:B------:R-:W-:Y:S01]  /*8c60*/  FMUL.FTZ R129, R129, R54 ;  /* 0x0000003681817220 */ /* 0x000fe20000410000 */
[----:B------:R-:W-:Y:S01]  /*8c70*/  MOV R54, R199 ;  /* 0x000000c700367202 */ /* 0x000fe20000000f00 */
[----:B------:R-:W-:Y:S02]  /*8c80*/  FMUL.FTZ R191, R191, R52 ;  /* 0x00000034bfbf7220 */ /* 0x000fe40000410000 */
[C---:B------:R-:W-:Y:S01]  /*8c90*/  FFMA.FTZ R146, R60.reuse, R164, R53 ;  /* 0x000000a43c927223 */ /* 0x040fe20000010035 */
[----:B------:R-:W-:Y:S01]  /*8ca0*/  MOV R53, R173 ;  /* 0x000000ad00357202 */ /* 0x000fe20000000f00 */
[----:B------:R-:W-:Y:S02]  /*8cb0*/  FFMA.FTZ R52, R60, R171, R183 ;  /* 0x000000ab3c347223 */ /* 0x000fe400000100b7 */
[----:B------:R-:W-:Y:S02]  /*8cc0*/  FFMA.FTZ R129, R146, R161, R129 ;  /* 0x000000a192817223 */ /* 0x000fe40000010081 */
[----:B------:R-:W-:Y:S01]  /*8cd0*/  FFMA.FTZ R146, R52, R201, R191 ;  /* 0x000000c934927223 */ /* 0x000fe200000100bf */
[----:B------:R-:W-:Y:S01]  /*8ce0*/  MOV R52, R163 ;  /* 0x000000a300347202 */ /* 0x000fe20000000f00 */
[----:B0-----:R-:W-:-:S02]  /*8cf0*/  @!P0 FADD.FTZ R54, R54, R193 ;  /* 0x000000c136368221 */ /* 0x001fc40000010000 */
[----:B------:R-:W-:Y:S02]  /*8d00*/  @!P0 FADD.FTZ R55, R55, R204 ;  /* 0x000000cc37378221 */ /* 0x000fe40000010000 */
[----:B------:R-:W-:Y:S01]  /*8d10*/  @!P0 FADD.FTZ R53, R53, R174 ;  /* 0x000000ae35358221 */ /* 0x000fe20000010000 */
[----:B------:R-:W0:Y:S01]  /*8d20*/  SHFL.DOWN PT, R165, R54, 0x2, 0x1f ;  /* 0x08401f0036a57f89 */ /* 0x000e2200000e0000 */
[----:B-1----:R-:W-:Y:S01]  /*8d30*/  @!P0 FADD.FTZ R52, R52, R169 ;  /* 0x000000a934348221 */ /* 0x002fe20000010000 */
        /* <DEDUP_REMOVED lines=9> */
[----:B------:R-:W-:Y:S02]  /*8dd0*/  FMUL.FTZ R161, R61, R94 ;  /* 0x0000005e3da17220 */ /* 0x000fe40000410000 */
[----:B------:R-:W-:Y:S02]  /*8de0*/  FFMA.FTZ R94, R13, R171, R146 ;  /* 0x000000ab0d5e7223 */ /* 0x000fe40000010092 */
[----:B------:R-:W-:Y:S02]  /*8df0*/  FMUL.FTZ R146, R61, R62 ;  /* 0x0000003e3d927220 */ /* 0x000fe40000410000 */
[C---:B------:R-:W-:Y:S02]  /*8e00*/  FFMA.FTZ R129, R60.reuse, R186, -R129 ;  /* 0x000000ba3c817223 */ /* 0x040fe40000010881 */
[----:B------:R-:W-:-:S02]  /*8e10*/  FFMA.FTZ R146, R60, R65, -R146 ;  /* 0x000000413c927223 */ /* 0x000fc40000010892 */
[----:B------:R-:W-:Y:S02]  /*8e20*/  FMUL.FTZ R65, R61, R65 ;  /* 0x000000413d417220 */ /* 0x000fe40000410000 */
[----:B------:R-:W-:Y:S02]  /*8e30*/  FMUL.FTZ R157, R157, R146 ;  /* 0x000000929d9d7220 */ /* 0x000fe40000410000 */
[----:B0-----:R-:W-:Y:S02]  /*8e40*/  @!P1 FADD.FTZ R54, R54, R165 ;  /* 0x000000a536369221 */ /* 0x001fe40000010000 */
[----:B-1----:R-:W-:Y:S02]  /*8e50*/  @!P1 FADD.FTZ R55, R55, R174 ;  /* 0x000000ae37379221 */ /* 0x002fe40000010000 */
[----:B------:R-:W-:Y:S01]  /*8e60*/  FFMA.FTZ R146, R60, R62, R65 ;  /* 0x0000003e3c927223 */ /* 0x000fe20000010041 */
[----:B------:R-:W0:Y:S01]  /*8e70*/  SHFL.DOWN PT, R165, R54, 0x4, 0x1f ;  /* 0x08801f0036a57f89 */ /* 0x000e2200000e0000 */
[----:B--2---:R-:W-:-:S02]  /*8e80*/  @!P1 FADD.FTZ R53, R53, R170 ;  /* 0x000000aa35359221 */ /* 0x004fc40000010000 */
[----:B------:R-:W-:Y:S01]  /*8e90*/  FFMA.FTZ R146, R146, R133, R157 ;  /* 0x0000008592927223 */ /* 0x000fe2000001009d */
[----:B------:R-:W1:Y:S01]  /*8ea0*/  SHFL.DOWN PT, R174, R55, 0x4, 0x1f ;  /* 0x08801f0037ae7f89 */ /* 0x000e6200000e0000 */
[----:B---3--:R-:W-:Y:S01]  /*8eb0*/  @!P1 FADD.FTZ R52, R52, R163 ;  /* 0x000000a334349221 */ /* 0x008fe20000010000 */
[----:B------:R-:W-:Y:S01]  /*8ec0*/  ISETP.GT.AND P1, PT, R72, 0x17, PT ;  /* 0x000000174800780c */ /* 0x000fe20003f24270 */
[----:B------:R-:W-:Y:S01]  /*8ed0*/  FMUL.FTZ R186, R61, R186 ;  /* 0x000000ba3dba7220 */ /* 0x000fe20000410000 */
[----:B------:R-:W2:Y:S01]  /*8ee0*/  SHFL.DOWN PT, R170, R53, 0x4, 0x1f ;  /* 0x08801f0035aa7f89 */ /* 0x000ea200000e0000 */
[----:B------:R-:W-:Y:S02]  /*8ef0*/  FMUL.FTZ R190, R190, R129 ;  /* 0x00000081bebe7220 */ /* 0x000fe40000410000 */
[C---:B------:R-:W-:Y:S01]  /*8f00*/  FFMA.FTZ R129, R60.reuse, R181, R186 ;  /* 0x000000b53c817223 */ /* 0x040fe200000100ba */
[----:B------:R-:W3:Y:S01]  /*8f10*/  SHFL.DOWN PT, R133, R52, 0x4, 0x1f ;  /* 0x08801f0034857f89 */ /* 0x000ee200000e0000 */
[----:B------:R-:W-:-:S02]  /*8f20*/  FFMA.FTZ R161, R60, R162, R161 ;  /* 0x000000a23ca17223 */ /* 0x000fc400000100a1 */
[----:B------:R-:W-:Y:S02]  /*8f30*/  FFMA.FTZ R129, R129, R198, R190 ;  /* 0x000000c681817223 */ /* 0x000fe400000100be */
[----:B------:R-:W-:Y:S02]  /*8f40*/  FFMA.FTZ R161, R161, R200, R128 ;  /* 0x000000c8a1a17223 */ /* 0x000fe40000010080 */
[----:B------:R-:W-:Y:S02]  /*8f50*/  FMUL.FTZ R65, R61, R196 ;  /* 0x000000c43d417220 */ /* 0x000fe40000410000 */
[----:B------:R-:W-:Y:S02]  /*8f60*/  FFMA.FTZ R181, R12, R181, R129 ;  /* 0x000000b50cb57223 */ /* 0x000fe40000010081 */
[----:B------:R-:W-:Y:S02]  /*8f70*/  FFMA.FTZ R161, R18, R162, R161 ;  /* 0x000000a212a17223 */ /* 0x000fe400000100a1 */
[----:B------:R-:W-:-:S02]  /*8f80*/  FFMA.FTZ R129, R60, R194, -R65 ;  /* 0x000000c23c817223 */ /* 0x000fc40000010841 */
[----:B------:R-:W-:Y:S02]  /*8f90*/  FFMA.FTZ R162, R19, R62, R146 ;  /* 0x0000003e13a27223 */ /* 0x000fe40000010092 */
[C---:B------:R-:W-:Y:S02]  /*8fa0*/  FMUL.FTZ R65, R61.reuse, R150 ;  /* 0x000000963d417220 */ /* 0x040fe40000410000 */
[C---:B------:R-:W-:Y:S02]  /*8fb0*/  FMUL.FTZ R62, R61.reuse, R160 ;  /* 0x000000a03d3e7220 */ /* 0x040fe40000410000 */
[----:B------:R-:W-:Y:S02]  /*8fc0*/  FMUL.FTZ R128, R61, R187 ;  /* 0x000000bb3d807220 */ /* 0x000fe40000410000 */
[C---:B------:R-:W-:Y:S02]  /*8fd0*/  FFMA.FTZ R65, R60.reuse, R158, -R65 ;  /* 0x0000009e3c417223 */ /* 0x040fe40000010841 */
[----:B------:R-:W-:-:S02]  /*8fe0*/  FFMA.FTZ R62, R60, R159, -R62 ;  /* 0x0000009f3c3e7223 */ /* 0x000fc4000001083e */
[----:B------:R-:W-:Y:S02]  /*8ff0*/  FMUL.FTZ R159, R61, R159 ;  /* 0x0000009f3d9f7220 */ /* 0x000fe40000410000 */
[-C--:B------:R-:W-:Y:S02]  /*9000*/  FFMA.FTZ R128, R60, R189.reuse, -R128 ;  /* 0x000000bd3c807223 */ /* 0x080fe40000010880 */
        /* <DEDUP_REMOVED lines=8> */
[----:B------:R-:W-:-:S02]  /*9090*/  FMUL.FTZ R172, R172, R65 ;  /* 0x00000041acac7220 */ /* 0x000fc40000410000 */
[----:B------:R-:W-:Y:S02]  /*90a0*/  FMUL.FTZ R65, R61, R158 ;  /* 0x0000009e3d417220 */ /* 0x000fe40000410000 */
[----:B------:R-:W-:Y:S01]  /*90b0*/  FMUL.FTZ R167, R167, R62 ;  /* 0x0000003ea7a77220 */ /* 0x000fe20000410000 */
[----:B------:R-:W2:Y:S01]  /*90c0*/  SHFL.DOWN PT, R158, R53, 0x8, 0x1f ;  /* 0x09001f00359e7f89 */ /* 0x000ea200000e0000 */
[----:B------:R-:W-:Y:S02]  /*90d0*/  FMUL.FTZ R179, R179, R128 ;  /* 0x00000080b3b37220 */ /* 0x000fe40000410000 */
[----:B------:R-:W-:Y:S02]  /*90e0*/  FMUL.FTZ R180, R180, R129 ;  /* 0x00000081b4b47220 */ /* 0x000fe40000410000 */
[C---:B------:R-:W-:Y:S02]  /*90f0*/  FFMA.FTZ R62, R60.reuse, R160, R159 ;  /* 0x000000a03c3e7223 */ /* 0x040fe4000001009f */
[----:B------:R-:W-:Y:S01]  /*9100*/  FFMA.FTZ R128, R60, R187, R189 ;  /* 0x000000bb3c807223 */ /* 0x000fe200000100bd */
[----:B------:R-:W3:Y:S01]  /*9110*/  SHFL.DOWN PT, R159, R52, 0x8, 0x1f ;  /* 0x09001f00349f7f89 */ /* 0x000ee200000e0000 */
[----:B------:R-:W-:-:S02]  /*9120*/  FMUL.FTZ R129, R61, R194 ;  /* 0x000000c23d817220 */ /* 0x000fc40000410000 */
        /* <DEDUP_REMOVED lines=8> */
[----:B------:R-:W-:Y:S02]  /*91b0*/  FMUL.FTZ R128, R61, R144 ;  /* 0x000000903d807220 */ /* 0x000fe40000410000 */
[----:B------:R-:W-:Y:S02]  /*91c0*/  FFMA.FTZ R160, R9, R160, R62 ;  /* 0x000000a009a07223 */ /* 0x000fe4000001003e */
[C---:B------:R-:W-:Y:S02]  /*91d0*/  FMUL.FTZ R65, R61.reuse, R138 ;  /* 0x0000008a3d417220 */ /* 0x040fe40000410000 */
[----:B------:R-:W-:-:S02]  /*91e0*/  FMUL.FTZ R62, R61, R140 ;  /* 0x0000008c3d3e7220 */ /* 0x000fc40000410000 */
[----:B------:R-:W-:Y:S02]  /*91f0*/  FFMA.FTZ R157, R10, R196, R129 ;  /* 0x000000c40a9d7223 */ /* 0x000fe40000010081 */
[C---:B------:R-:W-:Y:S02]  /*9200*/  FFMA.FTZ R129, R60.reuse, R143, -R128 ;  /* 0x0000008f3c817223 */ /* 0x040fe40000010880 */
[C---:B------:R-:W-:Y:S02]  /*9210*/  FFMA.FTZ R128, R60.reuse, R130, -R65 ;  /* 0x000000823c807223 */ /* 0x040fe40000010841 */
[----:B------:R-:W-:Y:S02]  /*9220*/  FFMA.FTZ R65, R60, R139, -R62 ;  /* 0x0000008b3c417223 */ /* 0x000fe4000001083e */
[----:B------:R-:W-:Y:S02]  /*9230*/  FMUL.FTZ R128, R95, R128 ;  /* 0x000000805f807220 */ /* 0x000fe40000410000 */
[----:B------:R-:W-:-:S02]  /*9240*/  FMUL.FTZ R64, R64, R65 ;  /* 0x0000004140407220 */ /* 0x000fc40000410000 */
[C---:B------:R-:W-:Y:S02]  /*9250*/  FMUL.FTZ R65, R61.reuse, R151 ;  /* 0x000000973d417220 */ /* 0x040fe40000410000 */
[C---:B------:R-:W-:Y:S02]  /*9260*/  FMUL.FTZ R143, R61.reuse, R143 ;  /* 0x0000008f3d8f7220 */ /* 0x040fe40000410000 */
[C---:B------:R-:W-:Y:S02]  /*9270*/  FMUL.FTZ R95, R61.reuse, R130 ;  /* 0x000000823d5f7220 */ /* 0x040fe40000410000 */
[C---:B------:R-:W-:Y:S02]  /*9280*/  FMUL.FTZ R139, R61.reuse, R139 ;  /* 0x0000008b3d8b7220 */ /* 0x040fe40000410000 */
[----:B------:R-:W-:Y:S02]  /*9290*/  FMUL.FTZ R61, R61, R152 ;  /* 0x000000983d3d7220 */ /* 0x000fe40000410000 */
[----:B0-----:R-:W-:-:S02]  /*92a0*/  @!P1 FADD.FTZ R54, R54, R163 ;  /* 0x000000a336369221 */ /* 0x001fc40000010000 */
[----:B-1----:R-:W-:Y:S02]  /*92b0*/  @!P1 FADD.FTZ R55, R55, R170 ;  /* 0x000000aa37379221 */ /* 0x002fe40000010000 */
[----:B------:R-:W-:Y:S01]  /*92c0*/  FFMA.FTZ R152, R60, R152, -R65 ;  /* 0x000000983c987223 */ /* 0x000fe20000010841 */
[----:B------:R-:W0:Y:S01]  /*92d0*/  SHFL.DOWN PT, R163, R54, 0x10, 0x1f ;  /* 0x0a001f0036a37f89 */ /* 0x000e2200000e0000 */
[----:B--2---:R-:W-:Y:S02]  /*92e0*/  @!P1 FADD.FTZ R53, R53, R158 ;  /* 0x0000009e35359221 */ /* 0x004fe40000010000 */
[----:B---3--:R-:W-:Y:S01]  /*92f0*/  @!P1 FADD.FTZ R52, R52, R159 ;  /* 0x0000009f34349221 */ /* 0x008fe20000010000 */
[----:B------:R-:W1:Y:S01]  /*9300*/  SHFL.DOWN PT, R150, R55, 0x10, 0x1f ;  /* 0x0a001f0037967f89 */ /* 0x000e6200000e0000 */
[----:B------:R-:W-:Y:S01]  /*9310*/  FFMA.FTZ R143, R60, R144, R143 ;  /* 0x000000903c8f7223 */ /* 0x000fe2000001008f */
[----:B------:R-:W-:Y:S01]  /*9320*/  ISETP.NE.AND P1, PT, R72, RZ, PT ;  /* 0x000000ff4800720c */ /* 0x000fe20003f25270 */
[----:B------:R-:W-:-:S02]  /*9330*/  FFMA.FTZ R95, R60, R138, R95 ;  /* 0x0000008a3c5f7223 */ /* 0x000fc4000001005f */
[C---:B------:R-:W-:Y:S02]  /*9340*/  FFMA.FTZ R62, R60.reuse, R140, R139 ;  /* 0x0000008c3c3e7223 */ /* 0x040fe4000001008b */
[----:B------:R-:W-:Y:S02]  /*9350*/  FFMA.FTZ R61, R60, R151, R61 ;  /* 0x000000973c3d7223 */ /* 0x000fe4000001003d */
[----:B------:R-:W-:Y:S01]  /*9360*/  FMUL.FTZ R152, R63, R152 ;  /* 0x000000983f987220 */ /* 0x000fe20000410000 */
[----:B------:R-:W2:Y:S01]  /*9370*/  SHFL.DOWN PT, R60, R53, 0x10, 0x1f ;  /* 0x0a001f00353c7f89 */ /* 0x000ea200000e0000 */
[----:B------:R-:W-:Y:S02]  /*9380*/  FMUL.FTZ R129, R166, R129 ;  /* 0x00000081a6817220 */ /* 0x000fe40000410000 */
[----:B------:R-:W-:Y:S01]  /*9390*/  FFMA.FTZ R95, R95, R136, R128 ;  /* 0x000000885f5f7223 */ /* 0x000fe20000010080 */
[----:B------:R-:W3:Y:S01]  /*93a0*/  SHFL.DOWN PT, R63, R52, 0x10, 0x1f ;  /* 0x0a001f00343f7f89 */ /* 0x000ee200000e0000 */
[----:B------:R-:W-:-:S02]  /*93b0*/  FFMA.FTZ R129, R143, R176, R129 ;  /* 0x000000b08f817223 */ /* 0x000fc40000010081 */
[----:B------:R-:W-:Y:S02]  /*93c0*/  FFMA.FTZ R62, R62, R131, R64 ;  /* 0x000000833e3e7223 */ /* 0x000fe40000010040 */
[----:B------:R-:W-:Y:S02]  /*93d0*/  FFMA.FTZ R61, R61, R134, R152 ;  /* 0x000000863d3d7223 */ /* 0x000fe40000010098 */
[----:B0-----:R-:W-:Y:S02]  /*93e0*/  @!P0 FADD.FTZ R54, R54, R163 ;  /* 0x000000a336368221 */ /* 0x001fe40000010000 */
[----:B------:R-:W-:Y:S02]  /*93f0*/  FFMA.FTZ R175, R14, R175, R184 ;  /* 0x000000af0eaf7223 */ /* 0x000fe400000100b8 */
[----:B-1----:R-:W-:Y:S02]  /*9400*/  @!P0 FADD.FTZ R55, R55, R150 ;  /* 0x0000009637378221 */ /* 0x002fe40000010000 */
[----:B------:R-:W-:-:S02]  /*9410*/  FFMA.FTZ R144, R7, R144, R129 ;  /* 0x0000009007907223 */ /* 0x000fc40000010081 */
[----:B------:R-:W-:Y:S02]  /*9420*/  FFMA.FTZ R95, R6, R138, R95 ;  /* 0x0000008a065f7223 */ /* 0x000fe4000001005f */
[----:B------:R-:W-:Y:S02]  /*9430*/  FFMA.FTZ R62, R5, R140, R62 ;  /* 0x0000008c053e7223 */ /* 0x000fe4000001003e */
[----:B------:R-:W-:Y:S02]  /*9440*/  FFMA.FTZ R61, R4, R151, R61 ;  /* 0x00000097043d7223 */ /* 0x000fe4000001003d */
[----:B--2---:R-:W-:Y:S02]  /*9450*/  @!P0 FADD.FTZ R53, R53, R60 ;  /* 0x0000003c35358221 */ /* 0x004fe40000010000 */
[----:B------:R-:W-:Y:S02]  /*9460*/  FADD.FTZ R23, R132, R23 ;  /* 0x0000001784177221 */ /* 0x000fe40000010000 */
[----:B---3--:R-:W-:-:S02]  /*9470*/  @!P0 FADD.FTZ R52, R52, R63 ;  /* 0x0000003f34348221 */ /* 0x008fc40000010000 */
        /* <DEDUP_REMOVED lines=43> */
.L_x_9793:
[----:B0-----:R-:W-:Y:S05]  /*9730*/  BSYNC B0 ;  /* 0x0000000000007941 */ /* 0x001fea0003800000 */
.L_x_9792:
[----:B------:R-:W-:Y:S01]  /*9740*/  MOV R52, c[0x0][0x1c0] ;  /* 0x0000700000347a02 */ /* 0x000fe20000000f00 */
[----:B------:R-:W-:Y:S01]  /*9750*/  UIADD3 UR5, UR5, 0x10, URZ ;  /* 0x0000001005057890 */ /* 0x000fe2000fffe03f */
[----:B------:R-:W-:-:S02]  /*9760*/  MOV R53, c[0x0][0x1c4] ;  /* 0x0000710000357a02 */ /* 0x000fc40000000f00 */
[C---:B------:R-:W-:Y:S02]  /*9770*/  LEA R102, P0, R52.reuse, R102, 0x3 ;  /* 0x0000006634667211 */ /* 0x040fe400078018ff */
[----:B------:R-:W-:Y:S02]  /*9780*/  IADD3 R203, R203, 0x1, RZ ;  /* 0x00000001cbcb7810 */ /* 0x000fe40007ffe0ff */
[----:B------:R-:W-:Y:S02]  /*9790*/  LEA.HI.X R101, R52, R101, R53, 0x3, P0 ;  /* 0x0000006534657211 */ /* 0x000fe400000f1c35 */
[----:B------:R-:W-:Y:S02]  /*97a0*/  ISETP.GE.AND P0, PT, R203, c[0x0][0x16c], PT ;  /* 0x00005b00cb007a0c */ /* 0x000fe40003f06270 */
[----:B------:R-:W-:Y:S02]  /*97b0*/  MOV R52, c[0x0][0x1a0] ;  /* 0x0000680000347a02 */ /* 0x000fe40000000f00 */
[----:B------:R-:W-:-:S02]  /*97c0*/  MOV R54, c[0x0][0x188] ;  /* 0x0000620000367a02 */ /* 0x000fc40000000f00 */
[----:B------:R-:W-:Y:S02]  /*97d0*/  IADD3 R100, P3, R100, 0x10, RZ ;  /* 0x0000001064647810 */ /* 0x000fe40007f7e0ff */
[----:B------:R-:W-:Y:S02]  /*97e0*/  MOV R53, c[0x0][0x1a4] ;  /* 0x0000690000357a02 */ /* 0x000fe40000000f00 */
[----:B------:R-:W-:Y:S02]  /*97f0*/  MOV R55, c[0x0][0x18c] ;  /* 0x0000630000377a02 */ /* 0x000fe40000000f00 */
[----:B------:R-:W-:Y:S02]  /*9800*/  LEA R104, P1, R52, R104, 0x3 ;  /* 0x0000006834687211 */ /* 0x000fe400078218ff */
[----:B------:R-:W-:Y:S02]  /*9810*/  LEA R106, P2, R54, R106, 0x3 ;  /* 0x0000006a366a7211 */ /* 0x000fe400078418ff */
[----:B------:R-:W-:-:S02]  /*9820*/  LEA.HI.X R103, R52, R103, R53, 0x3, P1 ;  /* 0x0000006734677211 */ /* 0x000fc400008f1c35 */
[----:B------:R-:W-:Y:S02]  /*9830*/  LEA.HI.X R105, R54, R105, R55, 0x3, P2 ;  /* 0x0000006936697211 */ /* 0x000fe400010f1c37 */
[----:B------:R-:W-:Y:S02]  /*9840*/  IADD3 R115, R115, 0x8, RZ ;  /* 0x0000000873737810 */ /* 0x000fe40007ffe0ff */
[----:B------:R-:W-:Y:S02]  /*9850*/  IADD3 R114, R114, 0x1, RZ ;  /* 0x0000000172727810 */ /* 0x000fe40007ffe0ff */
[----:B------:R-:W-:Y:S01]  /*9860*/  IADD3.X R99, RZ, R99, RZ, P3, !PT ;  /* 0x00000063ff637210 */ /* 0x000fe20001ffe4ff */
[----:B------:R-:W-:Y:S01]  /*9870*/  @P0 CALL.REL.NOINC `(.L_x_9779) ;  /* 0x0000001000000944 */ /* 0x000fe20003c00000 */
[----:B------:R-:W-:Y:S05]  /*9880*/  BRA `(.L_x_9794) ;  /* 0xffffad0000007947 */ /* 0x000fea000383ffff */
.L_x_9779:
[----:B------:R-:W-:Y:S01]  /*9890*/  BAR.SYNC.DEFER_BLOCKING 0x0 ;  /* 0x0000000000007b1d */ /* 0x000fe20000010000 */
[----:B------:R-:W-:-:S04]  /*98a0*/  SHF.L.U32 R4, R70, 0x2, RZ ;  /* 0x0000000246047819 */ /* 0x000fc800000006ff */
[----:B------:R-:W-:Y:S01]  /*98b0*/  LOP3.LUT R93, R4, 0xffffff80, RZ, 0xc0, !PT ;  /* 0xffffff80045d7812 */ /* 0x000fe200078ec0ff */
[----:B------:R-:W-:-:S03]  /*98c0*/  HFMA2.MMA R4, -RZ, RZ, 0, 9.5367431640625e-07 ;  /* 0x00000010ff047435 */ /* 0x000fc600000001ff */
[----:B------:R-:W-:-:S07]  /*98d0*/  LOP3.LUT R93, R93, 0x1f, R70, 0xf8, !PT ;  /* 0x0000001f5d5d7812 */ /* 0x000fce00078ef846 */
        /* <DEDUP_REMOVED lines=28> */
[----:B--2---:R-:W-:Y:S01]  /*9aa0*/  FADD.FTZ R81, R81, UR4 ;  /* 0x0000000451517e21 */ /* 0x004fe20008010000 */
[----:B------:R-:W-:Y:S01]  /*9ab0*/  FSETP.GTU.FTZ.AND P3, PT, R62, 20, PT ;  /* 0x41a000003e00780b */ /* 0x000fe20003f7c000 */
[----:B------:R-:W-:Y:S02]  /*9ac0*/  FADD.FTZ R82, R82, UR4 ;  /* 0x0000000452527e21 */ /* 0x000fe40008010000 */
[----:B------:R-:W-:Y:S01]  /*9ad0*/  FADD.FTZ R80, R80, UR4 ;  /* 0x0000000450507e21 */ /* 0x000fe20008010000 */
[----:B------:R-:W-:Y:S01]  /*9ae0*/  FSETP.GTU.FTZ.AND P5, PT, R81, 20, PT ;  /* 0x41a000005100780b */ /* 0x000fe20003fbc000 */
[----:B------:R-:W-:Y:S01]  /*9af0*/  FADD.FTZ R83, R83, UR4 ;  /* 0x0000000453537e21 */ /* 0x000fe20008010000 */
[----:B------:R-:W-:Y:S01]  /*9b00*/  FSETP.GTU.FTZ.AND P1, PT, R82, 20, PT ;  /* 0x41a000005200780b */ /* 0x000fe20003f3c000 */
[----:B------:R-:W-:Y:S01]  /*9b10*/  @!P2 FMUL.FTZ R8, R60, -1.4426950216293334961 ;  /* 0xbfb8aa3b3c08a820 */ /* 0x000fe20000410000 */
[----:B------:R-:W-:Y:S01]  /*9b20*/  FSETP.GTU.FTZ.AND P6, PT, R80, 20, PT ;  /* 0x41a000005000780b */ /* 0x000fe20003fdc000 */
[----:B------:R-:W-:-:S02]  /*9b30*/  @!P4 FMUL.FTZ R10, R61, -1.4426950216293334961 ;  /* 0xbfb8aa3b3d0ac820 */ /* 0x000fc40000410000 */
[----:B------:R-:W-:Y:S02]  /*9b40*/  @!P0 FMUL.FTZ R12, R63, -1.4426950216293334961 ;  /* 0xbfb8aa3b3f0c8820 */ /* 0x000fe40000410000 */
[----:B------:R-:W0:Y:S01]  /*9b50*/  @!P2 MUFU.EX2 R8, R8 ;  /* 0x000000080008a308 */ /* 0x000e220000000800 */
[----:B------:R-:W-:Y:S02]  /*9b60*/  @!P3 FMUL.FTZ R11, R62, -1.4426950216293334961 ;  /* 0xbfb8aa3b3e0bb820 */ /* 0x000fe40000410000 */
[----:B------:R-:W-:Y:S02]  /*9b70*/  FADD.FTZ R19, R5, UR4 ;  /* 0x0000000405137e21 */ /* 0x000fe40008010000 */
[----:B------:R-:W-:Y:S02]  /*9b80*/  FADD.FTZ R6, R6, UR4 ;  /* 0x0000000406067e21 */ /* 0x000fe40008010000 */
[----:B------:R-:W-:Y:S01]  /*9b90*/  @!P1 FMUL.FTZ R5, R82, -1.4426950216293334961 ;  /* 0xbfb8aa3b52059820 */ /* 0x000fe20000410000 */
[----:B------:R-:W1:Y:S01]  /*9ba0*/  @!P4 MUFU.EX2 R10, R10 ;  /* 0x0000000a000ac308 */ /* 0x000e620000000800 */
[----:B------:R-:W-:-:S04]  /*9bb0*/  IMAD R60, R68, c[0x0][0x2d8], RZ ;  /* 0x0000b600443c7a24 */ /* 0x000fc800078e02ff */
[----:B------:R-:W-:Y:S02]  /*9bc0*/  IMAD R61, R69, c[0x0][0x2dc], R60 ;  /* 0x0000b700453d7a24 */ /* 0x000fe400078e023c */
[----:B0-----:R-:W-:Y:S01]  /*9bd0*/  @!P2 FADD.FTZ R9, R8, 1 ;  /* 0x3f8000000809a421 */ /* 0x001fe20000010000 */
[----:B------:R-:W-:Y:S01]  /*9be0*/  @!P0 MUFU.EX2 R12, R12 ;  /* 0x0000000c000c8308 */ /* 0x000fe20000000800 */
[----:B-1----:R-:W-:-:S07]  /*9bf0*/  @!P4 FADD.FTZ R8, R10, 1 ;  /* 0x3f8000000a08c421 */ /* 0x002fce0000010000 */
[----:B------:R0:W1:Y:S01]  /*9c00*/  @!P2 MUFU.RCP R13, R9 ;  /* 0x00000009000da308 */ /* 0x0000620000001000 */
[----:B------:R-:W-:-:S07]  /*9c10*/  @!P6 FMUL.FTZ R10, R80, -1.4426950216293334961 ;  /* 0xbfb8aa3b500ae820 */ /* 0x000fce0000410000 */
[----:B------:R-:W2:Y:S01]  /*9c20*/  @!P4 MUFU.RCP R8, R8 ;  /* 0x000000080008c308 */ /* 0x000ea20000001000 */
[----:B0-----:R-:W-:-:S07]  /*9c30*/  @!P5 FMUL.FTZ R9, R81, -1.4426950216293334961 ;  /* 0xbfb8aa3b5109d820 */ /* 0x001fce0000410000 */
[----:B------:R-:W0:Y:S01]  /*9c40*/  @!P3 MUFU.EX2 R11, R11 ;  /* 0x0000000b000bb308 */ /* 0x000e220000000800 */
[----:B-1----:R-:W-:Y:S01]  /*9c50*/  @!P2 FMUL.FTZ R40, R40, R13 ;  /* 0x0000000d2828a220 */ /* 0x002fe20000410000 */
[----:B------:R-:W-:Y:S01]  /*9c60*/  FSETP.GTU.FTZ.AND P2, PT, R83, 20, PT ;  /* 0x41a000005300780b */ /* 0x000fe20003f5c000 */
[----:B--2---:R-:W-:Y:S01]  /*9c70*/  @!P4 FMUL.FTZ R41, R41, R8 ;  /* 0x000000082929c220 */ /* 0x004fe20000410000 */
[----:B------:R-:W-:-:S04]  /*9c80*/  FSETP.GTU.FTZ.AND P4, PT, R4, 20, PT ;  /* 0x41a000000400780b */ /* 0x000fc80003f9c000 */
[----:B------:R-:W-:Y:S07]  /*9c90*/  @!P5 MUFU.EX2 R9, R9 ;  /* 0x000000090009d308 */ /* 0x000fee0000000800 */
[----:B------:R-:W-:Y:S02]  /*9ca0*/  @!P2 FMUL.FTZ R8, R83, -1.4426950216293334961 ;  /* 0xbfb8aa3b5308a820 */ /* 0x000fe40000410000 */
[----:B0-----:R-:W-:Y:S01]  /*9cb0*/  @!P3 FADD.FTZ R11, R11, 1 ;  /* 0x3f8000000b0bb421 */ /* 0x001fe20000010000 */
[----:B------:R-:W-:Y:S01]  /*9cc0*/  @!P1 MUFU.EX2 R5, R5 ;  /* 0x0000000500059308 */ /* 0x000fe20000000800 */
[----:B------:R-:W-:-:S02]  /*9cd0*/  @!P4 FMUL.FTZ R16, R4, -1.4426950216293334961 ;  /* 0xbfb8aa3b0410c820 */ /* 0x000fc40000410000 */
[----:B------:R-:W-:Y:S02]  /*9ce0*/  @!P0 FADD.FTZ R4, R12, 1 ;  /* 0x3f8000000c048421 */ /* 0x000fe40000010000 */
[----:B------:R-:W0:Y:S03]  /*9cf0*/  LDS.128 R12, [R76] ;  /* 0x000000004c0c7984 */ /* 0x000e260000000c00 */
[----:B------:R-:W1:Y:S01]  /*9d00*/  @!P3 MUFU.RCP R11, R11 ;  /* 0x0000000b000bb308 */ /* 0x000e620000001000 */
[----:B------:R-:W-:Y:S07]  /*9d10*/  BAR.SYNC.DEFER_BLOCKING 0x0 ;  /* 0x0000000000007b1d */ /* 0x000fee0000010000 */
[----:B------:R-:W2:Y:S01]  /*9d20*/  @!P6 MUFU.EX2 R10, R10 ;  /* 0x0000000a000ae308 */ /* 0x000ea20000000800 */
[----:B-1----:R-:W-:-:S07]  /*9d30*/  @!P3 FMUL.FTZ R42, R42, R11 ;  /* 0x0000000b2a2ab220 */ /* 0x002fce0000410000 */
[----:B------:R1:W3:Y:S01]  /*9d40*/  @!P2 MUFU.EX2 R17, R8 ;  /* 0x000000080011a308 */ /* 0x0002e20000000800 */
[----:B------:R-:W-:Y:S01]  /*9d50*/  @!P5 FADD.FTZ R11, R9, 1 ;  /* 0x3f800000090bd421 */ /* 0x000fe20000010000 */
[----:B------:R-:W-:-:S06]  /*9d60*/  FSETP.GTU.FTZ.AND P3, PT, R19, 20, PT ;  /* 0x41a000001300780b */ /* 0x000fcc0003f7c000 */
[----:B------:R4:W5:Y:S01]  /*9d70*/  @!P4 MUFU.EX2 R18, R16 ;  /* 0x000000100012c308 */ /* 0x0009620000000800 */
[----:B-1----:R-:W-:Y:S01]  /*9d80*/  SHF.L.U32 R8, R65, 0x9, RZ ;  /* 0x0000000941087819 */ /* 0x002fe200000006ff */
[----:B--2---:R-:W-:Y:S01]  /*9d90*/  @!P6 FADD.FTZ R10, R10, 1 ;  /* 0x3f8000000a0ae421 */ /* 0x004fe20000010000 */
[----:B------:R-:W-:Y:S02]  /*9da0*/  STS.128 [R76], R32 ;  /* 0x000000204c007388 */ /* 0x000fe40000000c00 */
[----:B------:R-:W-:Y:S02]  /*9db0*/  SHF.R.S32.HI R9, RZ, 0x1f, R8 ;  /* 0x0000001fff097819 */ /* 0x000fe40000011408 */
[----:B------:R-:W-:Y:S01]  /*9dc0*/  STS.128 [R76+0x10], R28 ;  /* 0x0000101c4c007388 */ /* 0x000fe20000000c00 */
[----:B------:R1:W2:Y:S01]  /*9dd0*/  @!P0 MUFU.RCP R52, R4 ;  /* 0x0000000400348308 */ /* 0x0002a20000001000 */
[----:B----4-:R-:W-:Y:S02]  /*9de0*/  @!P1 FADD.FTZ R16, R5, 1 ;  /* 0x3f80000005109421 */ /* 0x010fe40000010000 */
[----:B---3--:R-:W-:Y:S01]  /*9df0*/  @!P2 FADD.FTZ R17, R17, 1 ;  /* 0x3f8000001111a421 */ /* 0x008fe20000010000 */
[----:B------:R3:W-:Y:S01]  /*9e00*/  STS.128 [R76+0x20], R24 ;  /* 0x000020184c007388 */ /* 0x0007e20000000c00 */
[----:B------:R-:W-:-:S02]  /*9e10*/  @!P3 FMUL.FTZ R19, R19, -1.4426950216293334961 ;  /* 0xbfb8aa3b1313b820 */ /* 0x000fc40000410000 */
[----:B0-----:R-:W-:Y:S01]  /*9e20*/  FADD.FTZ R12, R12, UR4 ;  /* 0x000000040c0c7e21 */ /* 0x001fe20008010000 */
[----:B------:R0:W4:Y:S01]  /*9e30*/  @!P5 MUFU.RCP R54, R11 ;  /* 0x0000000b0036d308 */ /* 0x0001220000001000 */
[----:B-----5:R-:W-:Y:S01]  /*9e40*/  @!P4 FADD.FTZ R18, R18, 1 ;  /* 0x3f8000001212c421 */ /* 0x020fe20000010000 */
[----:B------:R-:W-:Y:S01]  /*9e50*/  STS.128 [R76+0x30], R20 ;  /* 0x000030144c007388 */ /* 0x000fe20000000c00 */
[----:B-1----:R-:W-:Y:S01]  /*9e60*/  IMAD.WIDE.U32 R4, R69, c[0x0][0x2d8], R8 ;  /* 0x0000b60045047a25 */ /* 0x002fe200078e0008 */
[----:B------:R-:W-:-:S06]  /*9e70*/  NOP ;  /* 0x0000000000007918 */ /* 0x000fcc0000000000 */
[----:B------:R-:W1:Y:S01]  /*9e80*/  @!P1 MUFU.RCP R55, R16 ;  /* 0x0000001000379308 */ /* 0x000e620000001000 */
[----:B--2---:R-:W-:Y:S01]  /*9e90*/  @!P0 FMUL.FTZ R43, R43, R52 ;  /* 0x000000342b2b8220 */ /* 0x004fe20000410000 */
[----:B------:R-:W-:Y:S01]  /*9ea0*/  FSETP.GTU.FTZ.AND P0, PT, R6, 20, PT ;  /* 0x41a000000600780b */ /* 0x000fe20003f1c000 */
[----:B0-----:R-:W-:Y:S01]  /*9eb0*/  IMAD R11, R67, c[0x0][0x2e0], RZ ;  /* 0x0000b800430b7a24 */ /* 0x001fe200078e02ff */
[----:B------:R-:W-:Y:S01]  /*9ec0*/  IADD3 R5, R5, R61, RZ ;  /* 0x0000003d05057210 */ /* 0x000fe20007ffe0ff */
[----:B------:R-:W-:Y:S01]  /*9ed0*/  FADD.FTZ R13, R13, UR4 ;  /* 0x000000040d0d7e21 */ /* 0x000fe20008010000 */
[----:B------:R-:W-:Y:S01]  /*9ee0*/  LDS.128 R60, [R72.X16+0x200] ;  /* 0x00020000483c7984 */ /* 0x000fe2000000cc00 */
[C---:B------:R-:W-:Y:S01]  /*9ef0*/  IMAD R11, R0.reuse, c[0x0][0x2e4], R11 ;  /* 0x0000b900000b7a24 */ /* 0x040fe200078e020b */
[----:B------:R0:W2:Y:S01]  /*9f00*/  @!P6 MUFU.RCP R53, R10 ;  /* 0x0000000a0035e308 */ /* 0x0000a20000001000 */
[----:B------:R-:W-:Y:S01]  /*9f10*/  IMAD.WIDE.U32 R4, R0, c[0x0][0x2e0], R4 ;  /* 0x0000b80000047a25 */ /* 0x000fe200078e0004 */
[----:B------:R-:W-:Y:S03]  /*9f20*/  LDS.128 R80, [R72.X16+0x400] ;  /* 0x0004000048507984 */ /* 0x000fe6000000cc00 */
[----:B----4-:R-:W-:Y:S01]  /*9f30*/  @!P5 FMUL.FTZ R45, R45, R54 ;  /* 0x000000362d2dd220 */ /* 0x010fe20000410000 */
[----:B------:R-:W-:Y:S01]  /*9f40*/  FSETP.GTU.FTZ.AND P5, PT, R12, 20, PT ;  /* 0x41a000000c00780b */ /* 0x000fe20003fbc000 */
[----:B------:R-:W-:Y:S01]  /*9f50*/  @!P0 FMUL.FTZ R6, R6, -1.4426950216293334961 ;  /* 0xbfb8aa3b06068820 */ /* 0x000fe20000410000 */
[----:B------:R4:W5:Y:S01]  /*9f60*/  @!P2 MUFU.RCP R52, R17 ;  /* 0x000000110034a308 */ /* 0x0009620000001000 */
[----:B0-----:R-:W-:Y:S01]  /*9f70*/  FADD.FTZ R10, R7, UR4 ;  /* 0x00000004070a7e21 */ /* 0x001fe20008010000 */
[----:B------:R-:W-:Y:S01]  /*9f80*/  LDS.128 R32, [R72.X16+0x600] ;  /* 0x0006000048207984 */ /* 0x000fe2000000cc00 */
[----:B-1----:R-:W-:Y:S01]  /*9f90*/  @!P1 FMUL.FTZ R46, R46, R55 ;  /* 0x000000372e2e9220 */ /* 0x002fe20000410000 */
[----:B------:R-:W-:Y:S01]  /*9fa0*/  FSETP.GTU.FTZ.AND P1, PT, R13, 20, PT ;  /* 0x41a000000d00780b */ /* 0x000fe20003f3c000 */
[----:B------:R-:W-:-:S02]  /*9fb0*/  FADD.FTZ R16, R14, UR4 ;  /* 0x000000040e107e21 */ /* 0x000fc40008010000 */
[----:B------:R-:W-:Y:S01]  /*9fc0*/  IMAD.WIDE.U32 R8, R69, c[0x0][0x2f8], R8 ;  /* 0x0000be0045087a25 */ /* 0x000fe200078e0008 */
[----:B------:R-:W0:Y:S03]  /*9fd0*/  @!P4 MUFU.RCP R7, R18 ;  /* 0x000000120007c308 */ /* 0x000e260000001000 */
[----:B--2---:R-:W-:Y:S01]  /*9fe0*/  @!P6 FMUL.FTZ R44, R44, R53 ;  /* 0x000000352c2ce220 */ /* 0x004fe20000410000 */
[----:B------:R-:W-:Y:S01]  /*9ff0*/  FSETP.GTU.FTZ.AND P6, PT, R10, 20, PT ;  /* 0x41a000000a00780b */ /* 0x000fe20003fdc000 */
[----:B----4-:R-:W-:Y:S02]  /*a000*/  FADD.FTZ R17, R15, UR4 ;  /* 0x000000040f117e21 */ /* 0x010fe40008010000 */
[----:B-----5:R-:W-:Y:S01]  /*a010*/  @!P2 FMUL.FTZ R47, R47, R52 ;  /* 0x000000342f2fa220 */ /* 0x020fe20000410000 */
[----:B------:R1:W2:Y:S01]  /*a020*/  @!P0 MUFU.EX2 R14, R6 ;  /* 0x00000006000e8308 */ /* 0x0002a20000000800 */
[----:B------:R-:W4:Y:S01]  /*a030*/  LDS.128 R52, [R72.X16] ;  /* 0x0000000048347984 */ /* 0x000f22000000cc00 */
[----:B------:R-:W-:Y:S01]  /*a040*/  FSETP.GTU.FTZ.AND P2, PT, R16, 20, PT ;  /* 0x41a000001000780b */ /* 0x000fe20003f5c000 */
[----:B0-----:R-:W-:Y:S01]  /*a050*/  @!P4 FMUL.FTZ R48, R48, R7 ;  /* 0x000000073030c220 */ /* 0x001fe20000410000 */
[----:B------:R-:W-:Y:S01]  /*a060*/  IADD3 R7, R5, R11, RZ ;  /* 0x0000000b05077210 */ /* 0x000fe20007ffe0ff */
[----:B------:R-:W-:Y:S01]  /*a070*/  @!P5 FMUL.FTZ R5, R12, -1.4426950216293334961 ;  /* 0xbfb8aa3b0c05d820 */ /* 0x000fe20000410000 */
[----:B-1----:R-:W-:-:S03]  /*a080*/  LEA R6, P4, R4, c[0x0][0x330], 0x2 ;  /* 0x0000cc0004067a11 */ /* 0x002fc600078810ff */
[----:B------:R-:W-:Y:S01]  /*a090*/  @!P6 FMUL.FTZ R10, R10, -1.4426950216293334961 ;  /* 0xbfb8aa3b0a0ae820 */ /* 0x000fe20000410000 */
[----:B------:R-:W0:Y:S01]  /*a0a0*/  @!P3 MUFU.EX2 R19, R19 ;  /* 0x000000130013b308 */ /* 0x000e220000000800 */
[----:B------:R-:W-:Y:S01]  /*a0b0*/  LEA.HI.X R7, R4, c[0x0][0x334], R7, 0x2, P4 ;  /* 0x0000cd0004077a11 */ /* 0x000fe200020f1407 */
[----:B------:R-:W-:Y:S01]  /*a0c0*/  @!P1 FMUL.FTZ R4, R13, -1.4426950216293334961 ;  /* 0xbfb8aa3b0d049820 */ /* 0x000fe20000410000 */
[----:B------:R-:W-:Y:S01]  /*a0d0*/  FSETP.GTU.FTZ.AND P4, PT, R17, 20, PT ;  /* 0x41a000001100780b */ /* 0x000fe20003f9c000 */
[----:B--2---:R-:W-:-:S04]  /*a0e0*/  @!P0 FADD.FTZ R14, R14, 1 ;  /* 0x3f8000000e0e8421 */ /* 0x004fc80000010000 */
[----:B------:R-:W-:Y:S08]  /*a0f0*/  @!P5 MUFU.EX2 R5, R5 ;  /* 0x000000050005d308 */ /* 0x000ff00000000800 */
[----:B------:R-:W1:Y:S01]  /*a100*/  @!P1 MUFU.EX2 R4, R4 ;  /* 0x0000000400049308 */ /* 0x000e620000000800 */
[----:B------:R-:W-:Y:S02]  /*a110*/  @!P4 FMUL.FTZ R11, R17, -1.4426950216293334961 ;  /* 0xbfb8aa3b110bc820 */ /* 0x000fe40000410000 */
[----:B0-----:R-:W-:-:S05]  /*a120*/  @!P3 FADD.FTZ R19, R19, 1 ;  /* 0x3f8000001313b421 */ /* 0x001fca0000010000 */
[----:B------:R0:W2:Y:S08]  /*a130*/  @!P6 MUFU.EX2 R15, R10 ;  /* 0x0000000a000fe308 */ /* 0x0000b00000000800 */
[----:B------:R1:W5:Y:S01]  /*a140*/  @!P4 MUFU.EX2 R13, R11 ;  /* 0x0000000b000dc308 */ /* 0x0003620000000800 */
[----:B0-----:R-:W-:-:S07]  /*a150*/  @!P2 FMUL.FTZ R10, R16, -1.4426950216293334961 ;  /* 0xbfb8aa3b100aa820 */ /* 0x001fce0000410000 */
[----:B------:R0:W4:Y:S01]  /*a160*/  @!P2 MUFU.EX2 R12, R10 ;  /* 0x0000000a000ca308 */ /* 0x0001220000000800 */
[----:B-1----:R-:W-:Y:S02]  /*a170*/  @!P1 FADD.FTZ R11, R4, 1 ;  /* 0x3f800000040b9421 */ /* 0x002fe40000010000 */
[----:B--2---:R-:W-:Y:S02]  /*a180*/  @!P6 FADD.FTZ R15, R15, 1 ;  /* 0x3f8000000f0fe421 */ /* 0x004fe40000010000 */
[----:B-----5:R-:W-:-:S03]  /*a190*/  @!P4 FADD.FTZ R13, R13, 1 ;  /* 0x3f8000000d0dc421 */ /* 0x020fc60000010000 */
[----:B---3--:R-:W1:Y:S01]  /*a1a0*/  @!P0 MUFU.RCP R25, R14 ;  /* 0x0000000e00198308 */ /* 0x008e620000001000 */
[----:B0-----:R-:W-:Y:S02]  /*a1b0*/  @!P5 FADD.FTZ R10, R5, 1 ;  /* 0x3f800000050ad421 */ /* 0x001fe40000010000 */
[----:B------:R-:W-:-:S04]  /*a1c0*/  IMAD.WIDE R4, R93, 0x10, R6 ;  /* 0x000000105d047825 */ /* 0x000fc800078e0206 */
[----:B----4-:R-:W-:Y:S01]  /*a1d0*/  @!P2 FADD.FTZ R12, R12, 1 ;  /* 0x3f8000000c0ca421 */ /* 0x010fe20000010000 */
[----:B------:R-:W-:Y:S01]  /*a1e0*/  STG.E.128 [R4.64], R52 ;  /* 0x0000003404007986 */ /* 0x000fe2000c101d08 */
[----:B------:R-:W0:Y:S03]  /*a1f0*/  @!P3 MUFU.RCP R64, R19 ;  /* 0x000000130040b308 */ /* 0x000e260000001000 */
[----:B------:R-:W-:Y:S04]  /*a200*/  STG.E.128 [R4.64+0x200], R60 ;  /* 0x0002003c04007986 */ /* 0x000fe8000c101d08 */
[----:B------:R-:W-:Y:S01]  /*a210*/  STG.E.128 [R4.64+0x400], R80 ;  /* 0x0004005004007986 */ /* 0x000fe2000c101d08 */
[----:B------:R-:W2:Y:S01]  /*a220*/  @!P5 MUFU.RCP R17, R10 ;  /* 0x0000000a0011d308 */ /* 0x000ea20000001000 */
[----:B-1----:R-:W-:-:S02]  /*a230*/  @!P0 FMUL.FTZ R50, R50, R25 ;  /* 0x0000001932328220 */ /* 0x002fc40000410000 */
[----:B------:R1:W-:Y:S04]  /*a240*/  STG.E.128 [R4.64+0x600], R32 ;  /* 0x0006002004007986 */ /* 0x0003e8000c101d08 */
[----:B------:R-:W-:Y:S01]  /*a250*/  BAR.SYNC.DEFER_BLOCKING 0x0 ;  /* 0x0000000000007b1d */ /* 0x000fe20000010000 */
[----:B0-----:R-:W-:-:S05]  /*a260*/  @!P3 FMUL.FTZ R49, R49, R64 ;  /* 0x000000403131b220 */ /* 0x001fca0000410000 */
[----:B------:R-:W0:Y:S01]  /*a270*/  @!P1 MUFU.RCP R16, R11 ;  /* 0x0000000b00109308 */ /* 0x000e220000001000 */
[----:B--2---:R-:W-:-:S04]  /*a280*/  @!P5 FMUL.FTZ R36, R36, R17 ;  /* 0x000000112424d220 */ /* 0x004fc80000410000 */
[----:B------:R-:W-:-:S03]  /*a290*/  FADD.FTZ R6, R36, R73 ;  /* 0x0000004924067221 */ /* 0x000fc60000010000 */
[----:B------:R-:W2:Y:S01]  /*a2a0*/  @!P2 MUFU.RCP R21, R12 ;  /* 0x0000000c0015a308 */ /* 0x000ea20000001000 */
[----:B-1----:R-:W-:-:S07]  /*a2b0*/  IMAD R4, R68, c[0x0][0x2f8], RZ ;  /* 0x0000be0044047a24 */ /* 0x002fce00078e02ff */
[----:B------:R-:W1:Y:S01]  /*a2c0*/  @!P4 MUFU.RCP R18, R13 ;  /* 0x0000000d0012c308 */ /* 0x000e620000001000 */
[----:B0-----:R-:W-:Y:S01]  /*a2d0*/  @!P1 FMUL.FTZ R37, R37, R16 ;  /* 0x0000001025259220 */ /* 0x001fe20000410000 */
[----:B------:R0:W-:Y:S03]  /*a2e0*/  STS.128 [R76+0x10], R40 ;  /* 0x000010284c007388 */ /* 0x0001e60000000c00 */
[----:B------:R-:W-:Y:S01]  /*a2f0*/  FADD.FTZ R7, R6, R37 ;  /* 0x0000002506077221 */ /* 0x000fe20000010000 */
[----:B------:R3:W-:Y:S02]  /*a300*/  STS.128 [R76+0x20], R44 ;  /* 0x0000202c4c007388 */ /* 0x0007e40000000c00 */
[----:B------:R-:W4:Y:S01]  /*a310*/  @!P6 MUFU.RCP R14, R15 ;  /* 0x0000000f000ee308 */ /* 0x000f220000001000 */
[----:B--2---:R-:W-:-:S04]  /*a320*/  @!P2 FMUL.FTZ R38, R38, R21 ;  /* 0x000000152626a220 */ /* 0x004fc80000410000 */
[----:B------:R-:W-:Y:S02]  /*a330*/  FADD.FTZ R6, R7, R38 ;  /* 0x0000002607067221 */ /* 0x000fe40000010000 */
[----:B------:R-:W-:Y:S02]  /*a340*/  IMAD R7, R69, c[0x0][0x2fc], R4 ;  /* 0x0000bf0045077a24 */ /* 0x000fe400078e0204 */
[----:B-1----:R-:W-:-:S03]  /*a350*/  @!P4 FMUL.FTZ R39, R39, R18 ;  /* 0x000000122727c220 */ /* 0x002fc60000410000 */
[----:B------:R-:W-:Y:S01]  /*a360*/  IADD3 R9, R9, R7, RZ ;  /* 0x0000000709097210 */ /* 0x000fe20007ffe0ff */
[----:B------:R-:W-:Y:S01]  /*a370*/  FADD.FTZ R5, R6, R39 ;  /* 0x0000002706057221 */ /* 0x000fe20000010000 */
[----:B------:R-:W-:Y:S01]  /*a380*/  STS.128 [R76], R36 ;  /* 0x000000244c007388 */ /* 0x000fe20000000c00 */
[----:B----4-:R-:W-:Y:S02]  /*a390*/  @!P6 FMUL.FTZ R51, R51, R14 ;  /* 0x0000000e3333e220 */ /* 0x010fe40000410000 */
[----:B0-----:R-:W-:Y:S02]  /*a3a0*/  FADD.FTZ R40, R5, R40 ;  /* 0x0000002805287221 */ /* 0x001fe40000010000 */
        /* <DEDUP_REMOVED lines=8> */
[----:B------:R-:W4:Y:S01]  /*a430*/  LDS.128 R20, [R72.X16+0x400] ;  /* 0x0004000048147984 */ /* 0x000f22000000cc00 */
[----:B------:R-:W-:Y:S01]  /*a440*/  FADD.FTZ R42, R41, R42 ;  /* 0x0000002a292a7221 */ /* 0x000fe20000010000 */
[----:B------:R-:W-:Y:S02]  /*a450*/  IADD3 R5, R5, R7, RZ ;  /* 0x0000000705057210 */ /* 0x000fe40007ffe0ff */
[----:B------:R-:W5:Y:S01]  /*a460*/  LDS.128 R24, [R72.X16+0x600] ;  /* 0x0006000048187984 */ /* 0x000f62000000cc00 */
[----:B------:R-:W-:Y:S01]  /*a470*/  LEA R6, P0, R4, c[0x0][0x340], 0x2 ;  /* 0x0000d00004067a11 */ /* 0x000fe200078010ff */
[----:B------:R-:W-:-:S03]  /*a480*/  FADD.FTZ R43, R42, R43 ;  /* 0x0000002b2a2b7221 */ /* 0x000fc60000010000 */
[----:B------:R-:W-:Y:S01]  /*a490*/  LEA.HI.X R7, R4, c[0x0][0x344], R5, 0x2, P0 ;  /* 0x0000d10004077a11 */ /* 0x000fe200000f1405 */
[----:B---3--:R-:W-:Y:S01]  /*a4a0*/  FADD.FTZ R44, R43, R44 ;  /* 0x0000002c2b2c7221 */ /* 0x008fe20000010000 */
        /* <DEDUP_REMOVED lines=11> */
[----:B----4-:R0:W-:Y:S03]  /*a560*/  STG.E.128 [R4.64+0x400], R20 ;  /* 0x0004001404007986 */ /* 0x0101e6000c101d08 */
[----:B------:R-:W-:Y:S01]  /*a570*/  FADD.FTZ R73, R50, R51 ;  /* 0x0000003332497221 */ /* 0x000fe20000010000 */
[----:B-----5:R0:W-:Y:S01]  /*a580*/  STG.E.128 [R4.64+0x600], R24 ;  /* 0x0006001804007986 */ /* 0x0201e2000c101d08 */
[----:B------:R-:W-:Y:S01]  /*a590*/  @!P0 CALL.REL.NOINC `(.L_x_9745) ;  /* 0x0000001000008944 */ /* 0x000fe20003c00000 */
[----:B------:R-:W-:Y:S05]  /*a5a0*/  BRA `(.L_x_9795) ;  /* 0xffff603000007947 */ /* 0x000fea000383ffff */
.L_x_9745:
[----:B------:R-:W-:Y:S02]  /*a5b0*/  ISETP.NE.U32.AND P0, PT, RZ, c[0x0][0x328], PT ;  /* 0x0000ca00ff007a0c */ /* 0x000fe40003f05070 */
[----:B------:R-:W-:-:S02]  /*a5c0*/  ISETP.NE.U32.AND P2, PT, RZ, c[0x0][0x348], PT ;  /* 0x0000d200ff007a0c */ /* 0x000fc40003f45070 */
[----:B------:R-:W-:Y:S02]  /*a5d0*/  ISETP.NE.AND.EX P1, PT, RZ, c[0x0][0x32c], PT, P0 ;  /* 0x0000cb00ff007a0c */ /* 0x000fe40003f25300 */
[----:B------:R-:W-:-:S11]  /*a5e0*/  ISETP.NE.AND.EX P0, PT, RZ, c[0x0][0x34c], PT, P2 ;  /* 0x0000d300ff007a0c */ /* 0x000fd60003f05320 */
[----:B------:R-:W-:Y:S05]  /*a5f0*/  @!P1 BRA `(.L_x_9796) ;  /* 0x0000014000009947 */ /* 0x000fea0003800000 */
[----:B0-----:R-:W0:Y:S01]  /*a600*/  SHFL.DOWN P1, R4, R71, 0x1, 0x1f ;  /* 0x08201f0047047f89 */ /* 0x001e220000020000 */
[----:B------:R-:W-:Y:S03]  /*a610*/  BSSY B0, `(.L_x_9796) ;  /* 0x0000012000007945 */ /* 0x000fe60003800000 */
[----:B------:R-:W2:Y:S01]  /*a620*/  S2R R9, SR_LANEID ;  /* 0x0000000000097919 */ /* 0x000ea20000000000 */
[----:B0-----:R-:W-:Y:S01]  /*a630*/  @P1 FADD R4, R4, R71 ;  /* 0x0000004704041221 */ /* 0x001fe20000000000 */
[----:B--2---:R-:W-:-:S04]  /*a640*/  ISETP.NE.AND P2, PT, R9, RZ, PT ;  /* 0x000000ff0900720c */ /* 0x004fc80003f45270 */
[----:B------:R-:W0:Y:S04]  /*a650*/  SHFL.DOWN P1, R5, R4, 0x2, 0x1f ;  /* 0x08401f0004057f89 */ /* 0x000e280000020000 */
[----:B------:R-:W2:Y:S01]  /*a660*/  S2R R9, SR_TID.X ;  /* 0x0000000000097919 */ /* 0x000ea20000002100 */
        /* <DEDUP_REMOVED lines=11> */
[----:B0-----:R0:W-:Y:S02]  /*a720*/  RED.E.ADD.F32.FTZ.RN.STRONG.GPU [R56.64], R8 ;  /* 0x000000083800798e */ /* 0x0011e4000c10e788 */
.L_x_9797:
[----:B0-----:R-:W-:Y:S05]  /*a730*/  BSYNC B0 ;  /* 0x0000000000007941 */ /* 0x001fea0003800000 */
.L_x_9796:
[----:B------:R-:W-:Y:S01]  /*a740*/  BSSY B0, `(.L_x_9798) ;  /* 0x0000018000007945 */ /* 0x000fe20003800000 */
[----:B------:R-:W-:Y:S05]  /*a750*/  @!P0 BRA `(.L_x_9799) ;  /* 0x0000015000008947 */ /* 0x000fea0003800000 */
[----:B------:R-:W-:Y:S06]  /*a760*/  BAR.SYNC.DEFER_BLOCKING 0x0 ;  /* 0x0000000000007b1d */ /* 0x000fec0000010000 */
[----:B0-----:R-:W0:Y:S04]  /*a770*/  SHFL.DOWN P0, R4, R73, 0x1, 0x1f ;  /* 0x08201f0049047f89 */ /* 0x001e280000000000 */
[----:B------:R-:W2:Y:S04]  /*a780*/  S2R R9, SR_LANEID ;  /* 0x0000000000097919 */ /* 0x000ea80000000000 */
[----:B------:R-:W3:Y:S01]  /*a790*/  S2R R21, SR_TID.X ;  /* 0x0000000000157919 */ /* 0x000ee20000002100 */
[----:B0-----:R-:W-:Y:S01]  /*a7a0*/  @P0 FADD R4, R4, R73 ;  /* 0x0000004904040221 */ /* 0x001fe20000000000 */
[----:B--2---:R-:W-:-:S04]  /*a7b0*/  ISETP.NE.AND P1, PT, R9, RZ, PT ;  /* 0x000000ff0900720c */ /* 0x004fc80003f25270 */
        /* <DEDUP_REMOVED lines=15> */
.L_x_9799:
[----:B0-----:R-:W0:Y:S02]  /*a8b0*/  S2R R21, SR_TID.X ;  /* 0x0000000000157919 */ /* 0x001e240000002100 */
.L_x_9800:
[----:B0-----:R-:W-:Y:S05]  /*a8c0*/  BSYNC B0 ;  /* 0x0000000000007941 */ /* 0x001fea0003800000 */
.L_x_9798:
        /* <DEDUP_REMOVED lines=22> */
.L_x_9801:
        /* <DEDUP_REMOVED lines=64> */
.L_x_9802:
        /* <DEDUP_REMOVED lines=13> */
.L_x_14710:


//--------------------- .text._Z25selective_scan_bwd_kernelI32Selective_Scan_bwd_kernel_traitsILi32ELi16ELb1ELb0ELb1ELb0ELb0EfN3c107complexIfEEEEv12SSMParamsBwd --------------------------
	.section	.text._Z25selective_scan_bwd_kernelI32Selective_Scan_bwd_kernel_traitsILi32ELi16ELb1ELb0ELb1ELb0ELb0EfN3c107complexIfEEEEv12SSMParamsBwd,"ax",@progbits
	.sectioninfo	@"SHI_REGISTERS=255"
	.align	128
        .global         _Z25selective_scan_bwd_kernelI32Selective_Scan_bwd_kernel_traitsILi32ELi16ELb1ELb0ELb1ELb0ELb0EfN3c107complexIfEEEEv12SSMParamsBwd
        .type           _Z25selective_scan_bwd_kernelI32Selective_Scan_bwd_kernel_traitsILi32ELi16ELb1ELb0ELb1ELb0ELb0EfN3c107complexIfEEEEv12SSMParamsBwd,@function
        .size           _Z25selective_scan_bwd_kernelI32Selective_Scan_bwd_kernel_traitsILi32ELi16ELb1ELb0ELb1ELb0ELb0EfN3c107complexIfEEEEv12SSMParamsBwd,(.L_x_14711 - _Z25selective_scan_bwd_kernelI32Selective_Scan_bwd_kernel_traitsILi32ELi16ELb1ELb0ELb1ELb0ELb0EfN3c107complexIfEEEEv12SSMParamsBwd)
        .other          _Z25selective_scan_bwd_kernelI32Selective_Scan_bwd_kernel_traitsILi32ELi16ELb1ELb0ELb1ELb0ELb0EfN3c107complexIfEEEEv12SSMParamsBwd,@"STO_CUDA_ENTRY STV_DEFAULT"
_Z25selective_scan_bwd_kernelI32Selective_Scan_bwd_kernel_traitsILi32ELi16ELb1ELb0ELb1ELb0ELb0EfN3c107complexIfEEEEv12SSMParamsBwd:
.text._Z25selective_scan_bwd_kernelI32Selective_Scan_bwd_kernel_traitsILi32ELi16ELb1ELb0ELb1ELb0ELb0EfN3c107complexIfEEEEv12SSMParamsBwd:
        /* <DEDUP_REMOVED lines=34> */
[----:B------:R-:W-:Y:S02]  /*0220*/  UISETP.NE.U32.AND UP0, UPT, URZ, UR4, UPT ;  /* 0x000000043f00728c */ /* 0x000fe4000bf05070 */
[----:B-1----:R-:W-:Y:S01]  /*0230*/  USHF.R.S32.HI UR34, URZ, 0x1f, UR35 ;  /* 0x0000001f3f227899 */ /* 0x002fe20008011423 */
[----:B------:R1:W-:Y:S01]  /*0240*/  STL [R1+0x8], RZ ;  /* 0x000008ff01007387 */ /* 0x0003e20000100800 */
[----:B------:R-:W-:Y:S02]  /*0250*/  UISETP.NE.AND.EX UP0, UPT, URZ, UR5, UPT, UP0 ;  /* 0x000000053f00728c */ /* 0x000fe4000bf05300 */
[----:B------:R-:W-:Y:S01]  /*0260*/  UIMAD UR5, UR34, UR22, URZ ;  /* 0x00000016220572a4 */ /* 0x000fe2000f8e023f */
[----:B------:R1:W-:Y:S01]  /*0270*/  STL [R1+0x4], RZ ;  /* 0x000004ff01007387 */ /* 0x0003e20000100800 */
[----:B------:R-:W-:-:S02]  /*0280*/  UIMAD.WIDE.U32 UR14, UR35, UR22, URZ ;  /* 0x00000016230e72a5 */ /* 0x000fc4000f8e003f */
[----:B------:R-:W-:Y:S02]  /*0290*/  UIMAD UR23, UR35, UR23, UR5 ;  /* 0x00000017231772a4 */ /* 0x000fe4000f8e0205 */
[----:B------:R-:W-:Y:S01]  /*02a0*/  ULDC.64 UR6, c[0x0][0x1d0] ;  /* 0x0000740000067ab9 */ /* 0x000fe20000000a00 */
[----:B0-----:R-:W0:Y:S01]  /*02b0*/  I2F.RP R0, UR31 ;  /* 0x0000001f00007d06 */ /* 0x001e220008209400 */
[----:B------:R-:W-:Y:S02]  /*02c0*/  UIMAD UR4, UR34, UR6, URZ ;  /* 0x00000006220472a4 */ /* 0x000fe4000f8e023f */
[----:B------:R-:W-:Y:S02]  /*02d0*/  UIMAD.WIDE.U32 UR12, UR35, UR6, URZ ;  /* 0x00000006230c72a5 */ /* 0x000fe4000f8e003f */
[----:B------:R-:W-:Y:S02]  /*02e0*/  UIMAD UR4, UR35, UR7, UR4 ;  /* 0x00000007230472a4 */ /* 0x000fe4000f8e0204 */
[----:B------:R-:W-:-:S02]  /*02f0*/  UIMAD.WIDE.U32 UR10, UR35, UR24, URZ ;  /* 0x00000018230a72a5 */ /* 0x000fc4000f8e003f */
[----:B------:R-:W-:Y:S02]  /*0300*/  ULDC.64 UR6, c[0x0][0x278] ;  /* 0x00009e0000067ab9 */ /* 0x000fe40000000a00 */
[----:B------:R-:W-:Y:S02]  /*0310*/  UIMAD UR24, UR34, UR24, URZ ;  /* 0x00000018221872a4 */ /* 0x000fe4000f8e023f */
[----:B------:R-:W-:Y:S02]  /*0320*/  UIMAD UR21, UR34, UR6, URZ ;  /* 0x00000006221572a4 */ /* 0x000fe4000f8e023f */
[----:B------:R-:W-:Y:S01]  /*0330*/  UIMAD UR24, UR35, UR25, UR24 ;  /* 0x00000019231872a4 */ /* 0x000fe2000f8e0218 */
[----:B0-----:R-:W2:Y:S01]  /*0340*/  MUFU.RCP R0, R0 ;  /* 0x0000000000007308 */ /* 0x001ea20000001000 */
[----:B------:R-:W-:Y:S02]  /*0350*/  UIMAD.WIDE.U32 UR18, UR35, UR6, URZ ;  /* 0x00000006231272a5 */ /* 0x000fe4000f8e003f */
[----:B------:R-:W-:-:S02]  /*0360*/  UIMAD UR21, UR35, UR7, UR21 ;  /* 0x00000007231572a4 */ /* 0x000fc4000f8e0215 */
[----:B------:R-:W-:Y:S02]  /*0370*/  UIADD3 UR13, UR13, UR4, URZ ;  /* 0x000000040d0d7290 */ /* 0x000fe4000fffe03f */
[----:B------:R-:W-:Y:S02]  /*0380*/  ULDC.64 UR6, c[0x0][0x328] ;  /* 0x0000ca0000067ab9 */ /* 0x000fe40000000a00 */
[----:B------:R-:W-:Y:S02]  /*0390*/  UISETP.NE.U32.AND UP1, UPT, URZ, UR6, UPT ;  /* 0x000000063f00728c */ /* 0x000fe4000bf25070 */
[----:B------:R-:W-:Y:S02]  /*03a0*/  UMOV UR4, URZ ;  /* 0x0000003f00047c82 */ /* 0x000fe40008000000 */
[----:B------:R-:W-:Y:S02]  /*03b0*/  UISETP.NE.AND.EX UP1, UPT, URZ, UR7, UPT, UP1 ;  /* 0x000000073f00728c */ /* 0x000fe4000bf25310 */
[----:B------:R-:W-:Y:S01]  /*03c0*/  UISETP.NE.U32.AND UP2, UPT, URZ, UR26, UPT ;  /* 0x0000001a3f00728c */ /* 0x000fe2000bf45070 */
[----:B--2---:R-:W-:Y:S01]  /*03d0*/  IADD3 R2, R0, 0xffffffe, RZ ;  /* 0x0ffffffe00027810 */ /* 0x004fe20007ffe0ff */
[----:B------:R-:W-:Y:S01]  /*03e0*/  UIADD3 UR15, UR15, UR23, URZ ;  /* 0x000000170f0f7290 */ /* 0x000fe2000fffe03f */
[----:B------:R-:W-:Y:S01]  /*03f0*/  IABS R0, UR17 ;  /* 0x0000001100007c13 */ /* 0x000fe20008000000 */
[----:B------:R-:W-:-:S02]  /*0400*/  UISETP.NE.AND.EX UP2, UPT, URZ, UR27, UPT, UP2 ;  /* 0x0000001b3f00728c */ /* 0x000fc4000bf45320 */
[----:B------:R-:W-:Y:S01]  /*0410*/  ULDC UR33, c[0x0][0x178] ;  /* 0x00005e0000217ab9 */ /* 0x000fe20000000800 */
[----:B------:R-:W0:Y:S01]  /*0420*/  F2I.FTZ.U32.TRUNC.NTZ R2, R2 ;  /* 0x0000000200027305 */ /* 0x000e22000021f000 */
[----:B------:R-:W2:Y:S01]  /*0430*/  R2UR UR22, R0 ;  /* 0x00000000001673c2 */ /* 0x000ea200000e0000 */
[----:B------:R-:W-:Y:S02]  /*0440*/  @UP1 ULEA UR8, UP3, UR17, UR6, 0x2 ;  /* 0x0000000611081291 */ /* 0x000fe4000f86103f */
[----:B------:R-:W-:Y:S02]  /*0450*/  UIADD3 UR11, UR11, UR24, URZ ;  /* 0x000000180b0b7290 */ /* 0x000fe4000fffe03f */
[----:B------:R-:W-:Y:S02]  /*0460*/  @UP1 ULEA.HI.X UR9, UR17, UR7, UR16, 0x2, UP3 ;  /* 0x0000000711091291 */ /* 0x000fe400098f1410 */
[----:B------:R-:W-:Y:S02]  /*0470*/  UMOV UR6, URZ ;  /* 0x0000003f00067c82 */ /* 0x000fe40008000000 */
[----:B------:R-:W-:-:S02]  /*0480*/  @UP2 ULEA UR6, UP1, UR17, UR26, 0x2 ;  /* 0x0000001a11062291 */ /* 0x000fc4000f82103f */
[----:B------:R-:W-:Y:S02]  /*0490*/  UMOV UR7, URZ ;  /* 0x0000003f00077c82 */ /* 0x000fe40008000000 */
[----:B------:R-:W-:Y:S01]  /*04a0*/  @UP2 ULEA.HI.X UR7, UR17, UR27, UR16, 0x2, UP1 ;  /* 0x0000001b11072291 */ /* 0x000fe200088f1410 */
[----:B0-----:R-:W0:Y:S02]  /*04b0*/  R2UR UR5, R2 ;  /* 0x00000000020573c2 */ /* 0x001e2400000e0000 */
[----:B------:R-:W-:Y:S02]  /*04c0*/  ULDC.64 UR26, c[0x0][0x1d8] ;  /* 0x00007600001a7ab9 */ /* 0x000fe40000000a00 */
        /* <DEDUP_REMOVED lines=80> */
[----:B------:R3:W-:Y:S01]  /*09d0*/  STL [R1+0x4], RZ ;  /* 0x000004ff01007387 */ /* 0x0007e20000100800 */
[----:B------:R-:W-:Y:S02]  /*09e0*/  ULDC UR19, c[0x0][0x174] ;  /* 0x00005d0000137ab9 */ /* 0x000fe40000000800 */
[----:B------:R-:W-:Y:S01]  /*09f0*/  UMOV UR6, URZ ;  /* 0x0000003f00067c82 */ /* 0x000fe20008000000 */
[----:B------:R-:W4:Y:S04]  /*0a00*/  S2R R192, SR_TID.X ;  /* 0x0000000000c07919 */ /* 0x000f280000002100 */
[----:B------:R3:W-:Y:S02]  /*0a10*/  STL [R1+0x8], RZ ;  /* 0x000008ff01007387 */ /* 0x0007e40000100800 */
.L_x_9885:
[----:B------:R-:W-:Y:S01]  /*0a20*/  BAR.SYNC.DEFER_BLOCKING 0x0 ;  /* 0x0000000000007b1d */ /* 0x000fe20000010000 */
[----:B0---4-:R-:W-:-:S02]  /*0a30*/  SHF.L.U32 R0, R192, 0x2, RZ ;  /* 0x00000002c0007819 */ /* 0x011fc400000006ff */
[----:B------:R-:W-:Y:S02]  /*0a40*/  MOV R2, UR20 ;  /* 0x0000001400027c02 */ /* 0x000fe40008000f00 */
[----:B------:R-:W-:Y:S02]  /*0a50*/  LOP3.LUT R0, R0, 0xffffff80, RZ, 0xc0, !PT ;  /* 0xffffff8000007812 */ /* 0x000fe400078ec0ff */
[----:B-1----:R-:W-:Y:S02]  /*0a60*/  MOV R3, UR21 ;  /* 0x0000001500037c02 */ /* 0x002fe40008000f00 */
[----:B------:R-:W-:Y:S01]  /*0a70*/  LOP3.LUT R6, R0, 0x1f, R192, 0xf8, !PT ;  /* 0x0000001f00067812 */ /* 0x000fe200078ef8c0 */
[----:B------:R-:W1:Y:S04]  /*0a80*/  S2R R25, SR_LANEID ;  /* 0x0000000000197919 */ /* 0x000e680000000000 */
[----:B------:R-:W-:Y:S01]  /*0a90*/  IMAD.WIDE R2, R6, 0x10, R2 ;  /* 0x0000001006027825 */ /* 0x000fe200078e0202 */
[----:B------:R-:W-:Y:S01]  /*0aa0*/  MOV R4, UR22 ;  /* 0x0000001600047c02 */ /* 0x000fe20008000f00 */
[----:B------:R-:W4:Y:S01]  /*0ab0*/  LDL.LU R0, [R1+0x8] ;  /* 0x0000080001007983 */ /* 0x000f220000300800 */
[----:B------:R-:W-:-:S03]  /*0ac0*/  MOV R5, UR23 ;  /* 0x0000001700057c02 */ /* 0x000fc60008000f00 */
[----:B------:R-:W-:Y:S04]  /*0ad0*/  STL [R1], R6 ;  /* 0x0000000601007387 */ /* 0x000fe80000100800 */
[----:B------:R-:W5:Y:S04]  /*0ae0*/  LDG.E.128 R8, [R2.64] ;  /* 0x0000001c02087981 */ /* 0x000f68000c1e1d00 */
[----:B---3--:R-:W3:Y:S04]  /*0af0*/  LDG.E.128 R12, [R2.64+0x200] ;  /* 0x0002001c020c7981 */ /* 0x008ee8000c1e1d00 */
[----:B--2---:R-:W2:Y:S04]  /*0b00*/  LDG.E.128 R16, [R2.64+0x400] ;  /* 0x0004001c02107981 */ /* 0x004ea8000c1e1d00 */
[----:B------:R-:W4:Y:S01]  /*0b10*/  LDG.E.128 R20, [R2.64+0x600] ;  /* 0x0006001c02147981 */ /* 0x000f22000c1e1d00 */
[----:B-1----:R-:W-:Y:S01]  /*0b20*/  SHF.L.U32 R24, R25, 0x6, RZ ;  /* 0x0000000619187819 */ /* 0x002fe200000006ff */
[----:B------:R-:W-:-:S02]  /*0b30*/  IMAD.WIDE R4, R6, 0x10, R4 ;  /* 0x0000001006047825 */ /* 0x000fc400078e0204 */
[----:B-----5:R1:W-:Y:S04]  /*0b40*/  STS.128 [R25.X16], R8 ;  /* 0x0000000819007388 */ /* 0x0203e8000000cc00 */
[----:B---3--:R3:W-:Y:S04]  /*0b50*/  STS.128 [R25.X16+0x200], R12 ;  /* 0x0002000c19007388 */ /* 0x0087e8000000cc00 */
[----:B--2---:R2:W-:Y:S04]  /*0b60*/  STS.128 [R25.X16+0x400], R16 ;  /* 0x0004001019007388 */ /* 0x0045e8000000cc00 */
[----:B----4-:R4:W-:Y:S01]  /*0b70*/  STS.128 [R25.X16+0x600], R20 ;  /* 0x0006001419007388 */ /* 0x0109e2000000cc00 */
[----:B------:R-:W-:-:S06]  /*0b80*/  NOP ;  /* 0x0000000000007918 */ /* 0x000fcc0000000000 */
[----:B------:R-:W-:Y:S04]  /*0b90*/  LDS.128 R36, [R24] ;  /* 0x0000000018247984 */ /* 0x000fe80000000c00 */
[----:B------:R-:W-:Y:S04]  /*0ba0*/  LDS.128 R40, [R24+0x10] ;  /* 0x0000100018287984 */ /* 0x000fe80000000c00 */
[----:B------:R-:W-:Y:S04]  /*0bb0*/  LDS.128 R44, [R24+0x20] ;  /* 0x00002000182c7984 */ /* 0x000fe80000000c00 */
[----:B------:R-:W-:Y:S04]  /*0bc0*/  LDS.128 R48, [R24+0x30] ;  /* 0x0000300018307984 */ /* 0x000fe80000000c00 */
[----:B------:R-:W-:Y:S06]  /*0bd0*/  BAR.SYNC.DEFER_BLOCKING 0x0 ;  /* 0x0000000000007b1d */ /* 0x000fec0000010000 */
[----:B-1----:R-:W5:Y:S04]  /*0be0*/  LDG.E.128 R8, [R4.64] ;  /* 0x0000001c04087981 */ /* 0x002f68000c1e1d00 */
[----:B---3--:R-:W3:Y:S04]  /*0bf0*/  LDG.E.128 R12, [R4.64+0x200] ;  /* 0x0002001c040c7981 */ /* 0x008ee8000c1e1d00 */
[----:B--2---:R-:W2:Y:S04]  /*0c00*/  LDG.E.128 R16, [R4.64+0x400] ;  /* 0x0004001c04107981 */ /* 0x004ea8000c1e1d00 */
[----:B----4-:R-:W4:Y:S01]  /*0c10*/  LDG.E.128 R20, [R4.64+0x600] ;  /* 0x0006001c04147981 */ /* 0x010f22000c1e1d00 */
[----:B------:R-:W-:-:S02]  /*0c20*/  MOV R2, UR24 ;  /* 0x0000001800027c02 */ /* 0x000fc40008000f00 */
[----:B------:R-:W-:-:S05]  /*0c30*/  MOV R3, UR25 ;  /* 0x0000001900037c02 */ /* 0x000fca0008000f00 */
[----:B------:R-:W-:Y:S01]  /*0c40*/  IMAD.WIDE R2, R6, 0x10, R2 ;  /* 0x0000001006027825 */ /* 0x000fe200078e0202 */
[----:B-----5:R1:W-:Y:S04]  /*0c50*/  STS.128 [R25.X16], R8 ;  /* 0x0000000819007388 */ /* 0x0203e8000000cc00 */
[----:B---3--:R3:W-:Y:S04]  /*0c60*/  STS.128 [R25.X16+0x200], R12 ;  /* 0x0002000c19007388 */ /* 0x0087e8000000cc00 */
[----:B--2---:R2:W-:Y:S04]  /*0c70*/  STS.128 [R25.X16+0x400], R16 ;  /* 0x0004001019007388 */ /* 0x0045e8000000cc00 */
[----:B----4-:R-:W-:Y:S01]  /*0c80*/  STS.128 [R25.X16+0x600], R20 ;  /* 0x0006001419007388 */ /* 0x010fe2000000cc00 */
[----:B------:R-:W-:-:S06]  /*0c90*/  NOP ;  /* 0x0000000000007918 */ /* 0x000fcc0000000000 */
[----:B------:R-:W-:Y:S04]  /*0ca0*/  LDS.128 R52, [R24] ;  /* 0x0000000018347984 */ /* 0x000fe80000000c00 */
[----:B------:R-:W-:Y:S04]  /*0cb0*/  LDS.128 R56, [R24+0x10] ;  /* 0x0000100018387984 */ /* 0x000fe80000000c00 */
[----:B------:R-:W-:Y:S04]  /*0cc0*/  LDS.128 R60, [R24+0x20] ;  /* 0x00002000183c7984 */ /* 0x000fe80000000c00 */
[----:B------:R-:W-:Y:S04]  /*0cd0*/  LDS.128 R64, [R24+0x30] ;  /* 0x0000300018407984 */ /* 0x000fe80000000c00 */
[----:B------:R-:W-:Y:S06]  /*0ce0*/  BAR.SYNC.DEFER_BLOCKING 0x0 ;  /* 0x0000000000007b1d */ /* 0x000fec0000010000 */
[----:B------:R-:W4:Y:S04]  /*0cf0*/  LDG.E.128 R4, [R2.64] ;  /* 0x0000001c02047981 */ /* 0x000f28000c1e1d00 */
[----:B-1----:R-:W5:Y:S04]  /*0d00*/  LDG.E.128 R8, [R2.64+0x200] ;  /* 0x0002001c02087981 */ /* 0x002f68000c1e1d00 */
[----:B---3--:R-:W3:Y:S04]  /*0d10*/  LDG.E.128 R12, [R2.64+0x400] ;  /* 0x0004001c020c7981 */ /* 0x008ee8000c1e1d00 */
[----:B--2---:R-:W2:Y:S01]  /*0d20*/  LDG.E.128 R16, [R2.64+0x600] ;  /* 0x0006001c02107981 */ /* 0x004ea2000c1e1d00 */
[----:B------:R-:W-:-:S03]  /*0d30*/  ISETP.LT.AND P0, PT, RZ, c[0x0][0x16c], PT ;  /* 0x00005b00ff007a0c */ /* 0x000fc60003f01270 */
[----:B----4-:R-:W-:Y:S04]  /*0d40*/  STS.128 [R25.X16], R4 ;  /* 0x0000000419007388 */ /* 0x010fe8000000cc00 */
[----:B-----5:R-:W-:Y:S04]  /*0d50*/  STS.128 [R25.X16+0x200], R8 ;  /* 0x0002000819007388 */ /* 0x020fe8000000cc00 */
[----:B---3--:R-:W-:Y:S04]  /*0d60*/  STS.128 [R25.X16+0x400], R12 ;  /* 0x0004000c19007388 */ /* 0x008fe8000000cc00 */
[----:B--2---:R-:W-:Y:S01]  /*0d70*/  STS.128 [R25.X16+0x600], R16 ;  /* 0x0006001019007388 */ /* 0x004fe2000000cc00 */
[----:B------:R-:W-:-:S06]  /*0d80*/  NOP ;  /* 0x0000000000007918 */ /* 0x000fcc0000000000 */
[----:B------:R-:W1:Y:S04]  /*0d90*/  LDS.128 R68, [R24] ;  /* 0x0000000018447984 */ /* 0x000e680000000c00 */
[----:B------:R-:W2:Y:S04]  /*0da0*/  LDS.128 R72, [R24+0x10] ;  /* 0x0000100018487984 */ /* 0x000ea80000000c00 */
[----:B------:R-:W3:Y:S04]  /*0db0*/  LDS.128 R76, [R24+0x20] ;  /* 0x00002000184c7984 */ /* 0x000ee80000000c00 */
[----:B------:R-:W4:Y:S01]  /*0dc0*/  LDS.128 R80, [R24+0x30] ;  /* 0x0000300018507984 */ /* 0x000f220000000c00 */
        /* <DEDUP_REMOVED lines=32> */
[----:B------:R0:W-:Y:S04]  /*0fd0*/  STL [R1+0x8], R0 ;  /* 0x0000080001007387 */ /* 0x0001e80000100800 */
        /* <DEDUP_REMOVED lines=11> */
.L_x_9804:
        /* <DEDUP_REMOVED lines=8> */
[----:B------:R-:W-:-:S02]  /*1110*/  UMOV UR7, URZ ;  /* 0x0000003f00077c82 */ /* 0x000fc40008000000 */
[----:B------:R-:W-:Y:S02]  /*1120*/  UMOV UR8, URZ ;  /* 0x0000003f00087c82 */ /* 0x000fe40008000000 */
[----:B------:R-:W-:Y:S02]  /*1130*/  UMOV UR9, URZ ;  /* 0x0000003f00097c82 */ /* 0x000fe40008000000 */
.L_x_9884:
        /* <DEDUP_REMOVED lines=16> */
[----:B------:R-:W-:-:S05]  /*1240*/  MOV R3, UR33 ;  /* 0x0000002100037c02 */ /* 0x000fca0008000f00 */
[----:B------:R0:W2:Y:S01]  /*1250*/  LDG.E.64 R120, [R2.64] ;  /* 0x0000001c02787981 */ /* 0x0000a2000c1e1b00 */
        /* <DEDUP_REMOVED lines=10> */
[----:B-1----:R1:W-:Y:S01]  /*1300*/  STL [R1], R6 ;  /* 0x0000000601007387 */ /* 0x0023e20000100800 */
[----:B0-----:R-:W-:Y:S01]  /*1310*/  IADD3 R3, R0, R6, RZ ;  /* 0x0000000600037210 */ /* 0x001fe20007ffe0ff */
[----:B------:R-:W-:Y:S01]  /*1320*/  FADD.FTZ R191, R52, UR5 ;  /* 0x0000000534bf7e21 */ /* 0x000fe20008010000 */
[----:B------:R-:W-:Y:S01]  /*1330*/  ULDC.64 UR32, c[0x0][0x198] ;  /* 0x0000660000207ab9 */ /* 0x000fe20000000a00 */
[----:B------:R-:W-:-:S05]  /*1340*/  MOV R5, UR30 ;  /* 0x0000001e00057c02 */ /* 0x000fca0008000f00 */
[----:B------:R-:W-:-:S05]  /*1350*/  IMAD.WIDE R2, R3, 0x10, R4 ;  /* 0x0000001003027825 */ /* 0x000fca00078e0204 */
[----:B------:R0:W3:Y:S04]  /*1360*/  LDG.E.128 R32, [R2.64] ;  /* 0x0000001c02207981 */ /* 0x0000e8000c1e1d00 */
[----:B------:R0:W2:Y:S04]  /*1370*/  LDG.E.128 R28, [R2.64+0x200] ;  /* 0x0002001c021c7981 */ /* 0x0000a8000c1e1d00 */
[----:B------:R0:W3:Y:S04]  /*1380*/  LDG.E.128 R24, [R2.64+0x400] ;  /* 0x0004001c02187981 */ /* 0x0000e8000c1e1d00 */
[----:B------:R0:W3:Y:S04]  /*1390*/  LDG.E.128 R20, [R2.64+0x600] ;  /* 0x0006001c02147981 */ /* 0x0000e8000c1e1d00 */
[----:B------:R0:W3:Y:S04]  /*13a0*/  LDG.E.128 R16, [R2.64+0x800] ;  /* 0x0008001c02107981 */ /* 0x0000e8000c1e1d00 */
[----:B------:R0:W3:Y:S04]  /*13b0*/  LDG.E.128 R12, [R2.64+0xa00] ;  /* 0x000a001c020c7981 */ /* 0x0000e8000c1e1d00 */
[----:B------:R0:W3:Y:S04]  /*13c0*/  LDG.E.128 R8, [R2.64+0xc00] ;  /* 0x000c001c02087981 */ /* 0x0000e8000c1e1d00 */
[----:B-1----:R0:W3:Y:S01]  /*13d0*/  LDG.E.128 R4, [R2.64+0xe00] ;  /* 0x000e001c02047981 */ /* 0x0020e2000c1e1d00 */
[----:B------:R-:W-:Y:S01]  /*13e0*/  FADD.FTZ R190, R53, UR5 ;  /* 0x0000000535be7e21 */ /* 0x000fe20008010000 */
[----:B------:R-:W-:Y:S01]  /*13f0*/  UIMAD UR38, UR16, UR32, URZ ;  /* 0x00000020102672a4 */ /* 0x000fe2000f8e023f */
[----:B------:R-:W-:Y:S01]  /*1400*/  FADD.FTZ R189, R54, UR5 ;  /* 0x0000000536bd7e21 */ /* 0x000fe20008010000 */
[----:B------:R-:W-:Y:S01]  /*1410*/  UIMAD.WIDE.U32 UR30, UR17, UR32, URZ ;  /* 0x00000020111e72a5 */ /* 0x000fe2000f8e003f */
[----:B------:R-:W-:Y:S01]  /*1420*/  FADD.FTZ R188, R55, UR5 ;  /* 0x0000000537bc7e21 */ /* 0x000fe20008010000 */
[----:B------:R-:W-:Y:S01]  /*1430*/  UIMAD UR38, UR17, UR33, UR38 ;  /* 0x00000021112672a4 */ /* 0x000fe2000f8e0226 */
[----:B------:R-:W-:Y:S01]  /*1440*/  FADD.FTZ R187, R56, UR5 ;  /* 0x0000000538bb7e21 */ /* 0x000fe20008010000 */
[----:B------:R-:W-:Y:S01]  /*1450*/  LOP3.LUT R249, R192, 0x1f, RZ, 0xc0, !PT ;  /* 0x0000001fc0f97812 */ /* 0x000fe200078ec0ff */
[----:B------:R-:W-:Y:S01]  /*1460*/  FADD.FTZ R186, R57, UR5 ;  /* 0x0000000539ba7e21 */ /* 0x000fe20008010000 */
[----:B------:R-:W-:Y:S01]  /*1470*/  ULDC.64 UR32, c[0x0][0x1a0] ;  /* 0x0000680000207ab9 */ /* 0x000fe20000000a00 */
[----:B------:R-:W-:Y:S01]  /*1480*/  FADD.FTZ R185, R58, UR5 ;  /* 0x000000053ab97e21 */ /* 0x000fe20008010000 */
[----:B------:R-:W-:Y:S01]  /*1490*/  UIADD3 UR31, UR31, UR38, URZ ;  /* 0x000000261f1f7290 */ /* 0x000fe2000fffe03f */
[----:B------:R-:W-:Y:S01]  /*14a0*/  FADD.FTZ R184, R59, UR5 ;  /* 0x000000053bb87e21 */ /* 0x000fe20008010000 */
[----:B------:R-:W-:Y:S01]  /*14b0*/  UIMAD UR38, UR37, UR32, URZ ;  /* 0x00000020252672a4 */ /* 0x000fe2000f8e023f */
[----:B------:R-:W-:Y:S01]  /*14c0*/  FADD.FTZ R181, R60, UR5 ;  /* 0x000000053cb57e21 */ /* 0x000fe20008010000 */
[----:B------:R-:W-:Y:S01]  /*14d0*/  UIMAD.WIDE.U32 UR30, UR7, UR32, UR30 ;  /* 0x00000020071e72a5 */ /* 0x000fe2000f8e001e */
[----:B------:R-:W-:Y:S01]  /*14e0*/  ISETP.NE.AND P0, PT, R249, RZ, PT ;  /* 0x000000fff900720c */ /* 0x000fe20003f05270 */
[----:B------:R-:W-:Y:S01]  /*14f0*/  UIMAD UR38, UR7, UR33, UR38 ;  /* 0x00000021072672a4 */ /* 0x000fe2000f8e0226 */
[----:B------:R-:W1:Y:S01]  /*1500*/  S2R R208, SR_LANEID ;  /* 0x0000000000d07919 */ /* 0x000e620000000000 */
[----:B------:R-:W-:Y:S01]  /*1510*/  FADD.FTZ R180, R61, UR5 ;  /* 0x000000053db47e21 */ /* 0x000fe20008010000 */
[----:B------:R-:W-:Y:S01]  /*1520*/  ULDC.64 UR32, c[0x0][0x228] ;  /* 0x00008a0000207ab9 */ /* 0x000fe20000000a00 */
[----:B------:R-:W-:Y:S01]  /*1530*/  FADD.FTZ R179, R62, UR5 ;  /* 0x000000053eb37e21 */ /* 0x000fe20008010000 */
[----:B------:R-:W-:Y:S01]  /*1540*/  UIADD3 UR31, UR31, UR38, URZ ;  /* 0x000000261f1f7290 */ /* 0x000fe2000fffe03f */
[----:B------:R-:W-:Y:S01]  /*1550*/  MOV R124, c[0x0][0x16c] ;  /* 0x00005b00007c7a02 */ /* 0x000fe20000000f00 */
[----:B------:R-:W-:Y:S01]  /*1560*/  ULEA UR32, UP0, UR30, UR32, 0x3 ;  /* 0x000000201e207291 */ /* 0x000fe2000f80183f */
[----:B------:R-:W-:-:S03]  /*1570*/  FADD.FTZ R178, R63, UR5 ;  /* 0x000000053fb27e21 */ /* 0x000fc60008010000 */
[----:B------:R-:W-:Y:S02]  /*1580*/  ULEA.HI.X UR33, UR30, UR33, UR31, 0x3, UP0 ;  /* 0x000000211e217291 */ /* 0x000fe400080f1c1f */
[----:B------:R-:W-:-:S04]  /*1590*/  UIADD3 UR30, UR19, -0x1, URZ ;  /* 0xffffffff131e7890 */ /* 0x000fc8000fffe03f */
[----:B------:R-:W-:-:S04]  /*15a0*/  ULEA.HI UR31, UR30, UR30, URZ, 0x1 ;  /* 0x0000001e1e1f7291 */ /* 0x000fc8000f8f083f */
[----:B------:R-:W-:Y:S01]  /*15b0*/  ULOP3.LUT UR31, UR31, 0xfffffe, URZ, 0xc0, !UPT ;  /* 0x00fffffe1f1f7892 */ /* 0x000fe2000f8ec03f */
[----:B-1----:R-:W-:-:S03]  /*15c0*/  IADD3 R119, R208, 0x60, RZ ;  /* 0x00000060d0777810 */ /* 0x002fc60007ffe0ff */
[----:B------:R-:W-:Y:S01]  /*15d0*/  UIADD3 UR31, UR30, -UR31, URZ ;  /* 0x8000001f1e1f7290 */ /* 0x000fe2000fffe03f */
[----:B------:R-:W-:Y:S01]  /*15e0*/  LEA.HI.SX32 R119, R119, R208, 0x1b ;  /* 0x000000d077777211 */ /* 0x000fe200078fdaff */
[----:B------:R-:W-:Y:S02]  /*15f0*/  FADD.FTZ R177, R64, UR5 ;  /* 0x0000000540b17e21 */ /* 0x000fe40008010000 */
[----:B------:R-:W-:Y:S01]  /*1600*/  ULEA UR31, UR31, UR7, 0x8 ;  /* 0x000000071f1f7291 */ /* 0x000fe2000f8e403f */
[C---:B------:R-:W-:Y:S02]  /*1610*/  ISETP.NE.AND P2, PT, R192.reuse, RZ, PT ;  /* 0x000000ffc000720c */ /* 0x040fe40003f45270 */
[----:B------:R-:W-:Y:S01]  /*1620*/  IADD3 R125, R192, 0x200, RZ ;  /* 0x00000200c07d7810 */ /* 0x000fe20007ffe0ff */
[----:B--2---:R-:W1:Y:S08]  /*1630*/  R2UR UR39, R121 ;  /* 0x00000000792773c2 */ /* 0x004e7000000e0000 */
[----:B------:R-:W2:Y:S01]  /*1640*/  R2UR UR40, R120 ;  /* 0x00000000782873c2 */ /* 0x000ea200000e0000 */
        /* <DEDUP_REMOVED lines=32> */
[----:B------:R0:W-:Y:S03]  /*1850*/  MUFU.COS R164, R3 ;  /* 0x0000000300a47308 */ /* 0x0001e60000000000 */
[----:B------:R-:W-:Y:S02]  /*1860*/  FMUL.RZ R118, R0, 0.15915493667125701904 ;  /* 0x3e22f98300767820 */ /* 0x000fe4000040c000 */
[----:B------:R-:W-:-:S03]  /*1870*/  FMUL.FTZ R0, R179, UR39 ;  /* 0x00000027b3007c20 */ /* 0x000fc60008410000 */
[----:B------:R-:W-:Y:S01]  /*1880*/  MUFU.SIN R159, R2 ;  /* 0x00000002009f7308 */ /* 0x000fe20000000400 */
[----:B0-----:R-:W-:Y:S01]  /*1890*/  MOV R3, UR33 ;  /* 0x0000002100037c02 */ /* 0x001fe20008000f00 */
[----:B------:R-:W-:-:S06]  /*18a0*/  FMUL.RZ R123, R0, 0.15915493667125701904 ;  /* 0x3e22f983007b7820 */ /* 0x000fcc000040c000 */
[----:B------:R0:W-:Y:S08]  /*18b0*/  MUFU.COS R160, R2 ;  /* 0x0000000200a07308 */ /* 0x0001f00000000000 */
[----:B------:R-:W-:Y:S01]  /*18c0*/  MUFU.SIN R173, R117 ;  /* 0x0000007500ad7308 */ /* 0x000fe20000000400 */
[----:B0-----:R-:W-:-:S06]  /*18d0*/  MOV R2, UR32 ;  /* 0x0000002000027c02 */ /* 0x001fcc0008000f00 */
[----:B------:R-:W4:Y:S01]  /*18e0*/  LDG.E.64 R2, [R2.64] ;  /* 0x0000001c02027981 */ /* 0x000f22000c1e1b00 */
[----:B------:R0:W-:Y:S01]  /*18f0*/  MUFU.COS R174, R117 ;  /* 0x0000007500ae7308 */ /* 0x0001e20000000000 */
[----:B------:R-:W-:-:S07]  /*1900*/  IADD3 R0, R208, 0x20, RZ ;  /* 0x00000020d0007810 */ /* 0x000fce0007ffe0ff */
[----:B------:R-:W-:Y:S01]  /*1910*/  MUFU.SIN R161, R116 ;  /* 0x0000007400a17308 */ /* 0x000fe20000000400 */
[----:B0-----:R-:W-:-:S04]  /*1920*/  MOV R117, UR19 ;  /* 0x0000001300757c02 */ /* 0x001fc80008000f00 */
[----:B------:R-:W-:-:S03]  /*1930*/  @!P1 IADD3 R117, R117, -0x2, RZ ;  /* 0xfffffffe75759810 */ /* 0x000fc60007ffe0ff */
[----:B------:R0:W-:Y:S02]  /*1940*/  MUFU.COS R162, R116 ;  /* 0x0000007400a27308 */ /* 0x0001e40000000000 */
[----:B------:R-:W-:Y:S01]  /*1950*/  @!P1 IMAD R121, R117, R124, UR7 ;  /* 0x0000000775799e24 */ /* 0x000fe2000f8e027c */
[----:B--2---:R-:W-:Y:S01]  /*1960*/  MOV R124, UR40 ;  /* 0x00000028007c7c02 */ /* 0x004fe20008000f00 */
[----:B------:R-:W-:-:S04]  /*1970*/  FMUL.FTZ R117, R178, UR39 ;  /* 0x00000027b2757c20 */ /* 0x000fc80008410000 */
[----:B------:R-:W-:Y:S01]  /*1980*/  FMUL.RZ R154, R117, 0.15915493667125701904 ;  /* 0x3e22f983759a7820 */ /* 0x000fe2000040c000 */
[-C--:B0-----:R-:W-:Y:S01]  /*1990*/  LEA.HI.SX32 R116, R208, R208.reuse, 0x1b ;  /* 0x000000d0d0747211 */ /* 0x081fe200078fdaff */
[----:B------:R-:W-:Y:S01]  /*19a0*/  MUFU.SIN R157, R118 ;  /* 0x00000076009d7308 */ /* 0x000fe20000000400 */
[----:B------:R-:W-:Y:S01]  /*19b0*/  LEA.HI.SX32 R117, R0, R208, 0x1b ;  /* 0x000000d000757211 */ /* 0x000fe200078fdaff */
[----:B------:R-:W-:Y:S02]  /*19c0*/  FMUL.FTZ R0, R124, 1.4426950216293334961 ;  /* 0x3fb8aa3b7c007820 */ /* 0x000fe40000410000 */
[----:B---3--:R0:W-:Y:S01]  /*19d0*/  STS.128 [R116.X16], R32 ;  /* 0x0000002074007388 */ /* 0x0081e2000000cc00 */
[----:B------:R-:W-:-:S03]  /*19e0*/  IADD3 R120, R208, 0x80, RZ ;  /* 0x00000080d0787810 */ /* 0x000fc60007ffe0ff */
[----:B------:R1:W-:Y:S01]  /*19f0*/  MUFU.COS R158, R118 ;  /* 0x00000076009e7308 */ /* 0x0003e20000000000 */
[----:B------:R-:W-:-:S07]  /*1a00*/  LEA.HI.SX32 R120, R120, R208, 0x1b ;  /* 0x000000d078787211 */ /* 0x000fce00078fdaff */
[----:B------:R-:W-:Y:S01]  /*1a10*/  MUFU.SIN R155, R123 ;  /* 0x0000007b009b7308 */ /* 0x000fe20000000400 */
[C---:B-1----:R-:W-:Y:S01]  /*1a20*/  IADD3 R118, R208.reuse, 0x40, RZ ;  /* 0x00000040d0767810 */ /* 0x042fe20007ffe0ff */
[----:B0-----:R-:W-:Y:S01]  /*1a30*/  FMUL.FTZ R35, R191, R0 ;  /* 0x00000000bf237220 */ /* 0x001fe20000410000 */
[----:B------:R-:W-:Y:S02]  /*1a40*/  IADD3 R32, R208, 0xa0, RZ ;  /* 0x000000a0d0207810 */ /* 0x000fe40007ffe0ff */
[----:B------:R-:W-:-:S03]  /*1a50*/  LEA.HI.SX32 R118, R118, R208, 0x1b ;  /* 0x000000d076767211 */ /* 0x000fc600078fdaff */
[----:B------:R-:W0:Y:S01]  /*1a60*/  MUFU.EX2 R149, R35 ;  /* 0x0000002300957308 */ /* 0x000e220000000800 */
[C---:B------:R-:W-:Y:S02]  /*1a70*/  IADD3 R33, R208.reuse, 0xc0, RZ ;  /* 0x000000c0d0217810 */ /* 0x040fe40007ffe0ff */
[----:B------:R-:W-:Y:S01]  /*1a80*/  IADD3 R34, R208, 0xe0, RZ ;  /* 0x000000e0d0227810 */ /* 0x000fe20007ffe0ff */
[----:B------:R-:W-:Y:S01]  /*1a90*/  STS.128 [R117.X16+0x200], R28 ;  /* 0x0002001c75007388 */ /* 0x000fe2000000cc00 */
[-C--:B------:R-:W-:Y:S02]  /*1aa0*/  LEA.HI.SX32 R32, R32, R208.reuse, 0x1b ;  /* 0x000000d020207211 */ /* 0x080fe400078fdaff */
[-C--:B------:R-:W-:Y:S01]  /*1ab0*/  LEA.HI.SX32 R33, R33, R208.reuse, 0x1b ;  /* 0x000000d021217211 */ /* 0x080fe200078fdaff */
[----:B------:R-:W-:Y:S01]  /*1ac0*/  STS.128 [R118.X16+0x400], R24 ;  /* 0x0004001876007388 */ /* 0x000fe2000000cc00 */
[----:B------:R-:W-:-:S03]  /*1ad0*/  LEA.HI.SX32 R34, R34, R208, 0x1b ;  /* 0x000000d022227211 */ /* 0x000fc600078fdaff */
[----:B------:R-:W-:Y:S04]  /*1ae0*/  STS.128 [R119.X16+0x600], R20 ;  /* 0x0006001477007388 */ /* 0x000fe8000000cc00 */
[----:B------:R-:W-:Y:S04]  /*1af0*/  STS.128 [R120.X16+0x800], R16 ;  /* 0x0008001078007388 */ /* 0x000fe8000000cc00 */
[----:B------:R-:W-:Y:S01]  /*1b00*/  STS.128 [R32.X16+0xa00], R12 ;  /* 0x000a000c20007388 */ /* 0x000fe2000000cc00 */
[----:B------:R-:W-:-:S03]  /*1b10*/  FMUL.FTZ R116, R177, UR39 ;  /* 0x00000027b1747c20 */ /* 0x000fc60008410000 */
[----:B------:R1:W-:Y:S04]  /*1b20*/  STS.128 [R33.X16+0xc00], R8 ;  /* 0x000c000821007388 */ /* 0x0003e8000000cc00 */
[----:B------:R2:W-:Y:S01]  /*1b30*/  STS.128 [R34.X16+0xe00], R4 ;  /* 0x000e000422007388 */ /* 0x0005e2000000cc00 */
[----:B------:R-:W-:Y:S02]  /*1b40*/  FMUL.RZ R116, R116, 0.15915493667125701904 ;  /* 0x3e22f98374747820 */ /* 0x000fe4000040c000 */
[C---:B0-----:R-:W-:Y:S02]  /*1b50*/  FMUL.FTZ R148, R149.reuse, R148 ;  /* 0x0000009495947220 */ /* 0x041fe40000410000 */
[----:B------:R-:W-:Y:S01]  /*1b60*/  FMUL.FTZ R149, R149, R122 ;  /* 0x0000007a95957220 */ /* 0x000fe20000410000 */
[----:B-1----:R-:W-:Y:S01]  /*1b70*/  SHF.L.U32 R8, R208, 0x3, RZ ;  /* 0x00000003d0087819 */ /* 0x002fe200000006ff */
[----:B--2---:R-:W-:Y:S01]  /*1b80*/  HFMA2.MMA R4, -RZ, RZ, 0, 9.5367431640625e-07 ;  /* 0x00000010ff047435 */ /* 0x004fe200000001ff */
[----:B------:R-:W-:-:S02]  /*1b90*/  MOV R6, UR31 ;  /* 0x0000001f00067c02 */ /* 0x000fc40008000f00 */
[----:B------:R-:W-:Y:S01]  /*1ba0*/  LEA.HI.SX32 R8, R8, R8, 0x1b ;  /* 0x0000000808087211 */ /* 0x000fe200078fdaff */
[----:B------:R0:W-:Y:S01]  /*1bb0*/  MUFU.COS R156, R123 ;  /* 0x0000007b009c7308 */ /* 0x0001e20000000000 */
[----:B------:R-:W-:Y:S01]  /*1bc0*/  SEL R6, R6, R125, !P2 ;  /* 0x0000007d06067207 */ /* 0x000fe20005000000 */
[----:B------:R-:W-:-:S06]  /*1bd0*/  NOP ;  /* 0x0000000000007918 */ /* 0x000fcc0000000000 */
[----:B------:R-:W-:Y:S01]  /*1be0*/  MUFU.SIN R35, R116 ;  /* 0x0000007400237308 */ /* 0x000fe20000000400 */
[----:B------:R-:W-:Y:S01]  /*1bf0*/  @!P1 IMAD.WIDE R4, R121, R4, UR10 ;  /* 0x0000000a79049e25 */ /* 0x000fe2000f8e0204 */
[----:B------:R-:W-:Y:S04]  /*1c00*/  LDS.128 R136, [R8.X16+0x10] ;  /* 0x0000100008887984 */ /* 0x000fe8000000cc00 */
[----:B0-----:R-:W-:Y:S02]  /*1c10*/  LDS.128 R120, [R8.X16] ;  /* 0x0000000008787984 */ /* 0x001fe4000000cc00 */
[----:B------:R0:W-:Y:S02]  /*1c20*/  MUFU.COS R13, R116 ;  /* 0x00000074000d7308 */ /* 0x0001e40000000000 */
[----:B------:R-:W-:Y:S04]  /*1c30*/  LDS.128 R132, [R8.X16+0x20] ;  /* 0x0000200008847984 */ /* 0x000fe8000000cc00 */
[----:B------:R-:W-:Y:S04]  /*1c40*/  LDS.128 R144, [R8.X16+0x30] ;  /* 0x0000300008907984 */ /* 0x000fe8000000cc00 */
[----:B------:R-:W-:Y:S04]  /*1c50*/  LDS.128 R140, [R8.X16+0x40] ;  /* 0x00004000088c7984 */ /* 0x000fe8000000cc00 */
[----:B0-----:R-:W-:Y:S04]  /*1c60*/  LDS.128 R116, [R8.X16+0x50] ;  /* 0x0000500008747984 */ /* 0x001fe8000000cc00 */
[----:B------:R-:W-:Y:S04]  /*1c70*/  LDS.128 R124, [R8.X16+0x60] ;  /* 0x00006000087c7984 */ /* 0x000fe8000000cc00 */
[----:B------:R-:W0:Y:S04]  /*1c80*/  LDS.128 R128, [R8.X16+0x70] ;  /* 0x0000700008807984 */ /* 0x000e28000000cc00 */
[----:B------:R1:W-:Y:S01]  /*1c90*/  STS.64 [R6.X8+0x2550], R148 ;  /* 0x0025509406007388 */ /* 0x0003e20000008a00 */
[----:B------:R-:W-:-:S04]  /*1ca0*/  FADD.FTZ R175, R66, UR5 ;  /* 0x0000000542af7e21 */ /* 0x000fc80008010000 */
[----:B------:R-:W-:Y:S01]  /*1cb0*/  FMUL.FTZ R7, R175, UR39 ;  /* 0x00000027af077c20 */ /* 0x000fe20008410000 */
[----:B------:R-:W-:Y:S01]  /*1cc0*/  CS2R R150, SRZ ;  /* 0x0000000000967805 */ /* 0x000fe2000001ff00 */
[----:B------:R-:W-:Y:S02]  /*1cd0*/  BAR.SYNC.DEFER_BLOCKING 0x0 ;  /* 0x0000000000007b1d */ /* 0x000fe40000010000 */
[----:B------:R-:W-:Y:S02]  /*1ce0*/  FMUL.RZ R14, R7, 0.15915493667125701904 ;  /* 0x3e22f983070e7820 */ /* 0x000fe4000040c000 */
[-C--:B------:R-:W-:Y:S02]  /*1cf0*/  FMUL.FTZ R7, R190, R0.reuse ;  /* 0x00000000be077220 */ /* 0x080fe40000410000 */
[-C--:B-1----:R-:W-:Y:S02]  /*1d00*/  FMUL.FTZ R6, R187, R0.reuse ;  /* 0x00000000bb067220 */ /* 0x082fe40000410000 */
[----:B------:R-:W-:-:S02]  /*1d10*/  FMUL.FTZ R9, R189, R0 ;  /* 0x00000000bd097220 */ /* 0x000fc40000410000 */
[----:B------:R-:W1:Y:S01]  /*1d20*/  MUFU.EX2 R7, R7 ;  /* 0x0000000700077308 */ /* 0x000e620000000800 */
[----:B------:R-:W-:-:S07]  /*1d30*/  FMUL.FTZ R8, R186, R0 ;  /* 0x00000000ba087220 */ /* 0x000fce0000410000 */
[----:B------:R-:W2:Y:S01]  /*1d40*/  MUFU.EX2 R6, R6 ;  /* 0x0000000600067308 */ /* 0x000ea20000000800 */
[----:B------:R3:W5:Y:S07]  /*1d50*/  @!P1 LDG.E.64 R150, [R4.64+0x8] ;  /* 0x0000081c04969981 */ /* 0x00076e000c1e1b00 */
[----:B------:R-:W0:Y:S01]  /*1d60*/  MUFU.EX2 R9, R9 ;  /* 0x0000000900097308 */ /* 0x000e220000000800 */
[-C--:B---3--:R-:W-:Y:S02]  /*1d70*/  FMUL.FTZ R5, R184, R0.reuse ;  /* 0x00000000b8057220 */ /* 0x088fe40000410000 */
[----:B------:R-:W-:-:S05]  /*1d80*/  FMUL.FTZ R10, R188, R0 ;  /* 0x00000000bc0a7220 */ /* 0x000fca0000410000 */
[----:B------:R-:W3:Y:S01]  /*1d90*/  MUFU.EX2 R5, R5 ;  /* 0x0000000500057308 */ /* 0x000ee20000000800 */
[----:B------:R-:W-:Y:S02]  /*1da0*/  FMUL.FTZ R11, R181, R0 ;  /* 0x00000000b50b7220 */ /* 0x000fe40000410000 */
[----:B-1----:R-:W-:-:S05]  /*1db0*/  FMUL.FTZ R173, R7, R173 ;  /* 0x000000ad07ad7220 */ /* 0x002fca0000410000 */
[----:B------:R-:W1:Y:S01]  /*1dc0*/  MUFU.EX2 R8, R8 ;  /* 0x0000000800087308 */ /* 0x000e620000000800 */
[-C--:B------:R-:W-:Y:S02]  /*1dd0*/  FMUL.FTZ R4, R185, R0.reuse ;  /* 0x00000000b9047220 */ /* 0x080fe40000410000 */
[----:B------:R-:W-:-:S05]  /*1de0*/  FMUL.FTZ R12, R180, R0 ;  /* 0x00000000b40c7220 */ /* 0x000fca0000410000 */
[----:B------:R-:W1:Y:S01]  /*1df0*/  MUFU.EX2 R10, R10 ;  /* 0x0000000a000a7308 */ /* 0x000e620000000800 */
[C---:B--2---:R-:W-:Y:S02]  /*1e00*/  FMUL.FTZ R168, R6.reuse, R168 ;  /* 0x000000a806a87220 */ /* 0x044fe40000410000 */
[----:B------:R-:W-:Y:S02]  /*1e10*/  FMUL.FTZ R167, R6, R167 ;  /* 0x000000a706a77220 */ /* 0x000fe40000410000 */
[----:B------:R-:W-:Y:S02]  /*1e20*/  FMUL.FTZ R174, R7, R174 ;  /* 0x000000ae07ae7220 */ /* 0x000fe40000410000 */
[----:B------:R-:W-:Y:S01]  /*1e30*/  FMUL.FTZ R243, R36, R191 ;  /* 0x000000bf24f37220 */ /* 0x000fe20000410000 */
[----:B------:R-:W2:Y:S01]  /*1e40*/  MUFU.EX2 R11, R11 ;  /* 0x0000000b000b7308 */ /* 0x000ea20000000800 */
[----:B------:R-:W-:Y:S02]  /*1e50*/  FMUL.FTZ R6, RZ, R173 ;  /* 0x000000adff067220 */ /* 0x000fe40000410000 */
[----:B------:R-:W-:-:S02]  /*1e60*/  FMUL.FTZ R7, R179, R0 ;  /* 0x00000000b3077220 */ /* 0x000fc40000410000 */
[C---:B0-----:R-:W-:Y:S02]  /*1e70*/  FMUL.FTZ R172, R9.reuse, R172 ;  /* 0x000000ac09ac7220 */ /* 0x041fe40000410000 */
[----:B------:R-:W-:Y:S01]  /*1e80*/  FMUL.FTZ R171, R9, R171 ;  /* 0x000000ab09ab7220 */ /* 0x000fe20000410000 */
[----:B------:R-:W0:Y:S01]  /*1e90*/  MUFU.EX2 R4, R4 ;  /* 0x0000000400047308 */ /* 0x000e220000000800 */
[C---:B---3--:R-:W-:Y:S02]  /*1ea0*/  FMUL.FTZ R162, R5.reuse, R162 ;  /* 0x000000a205a27220 */ /* 0x048fe40000410000 */
[----:B------:R-:W-:Y:S02]  /*1eb0*/  FMUL.FTZ R161, R5, R161 ;  /* 0x000000a105a17220 */ /* 0x000fe40000410000 */
[-C--:B------:R-:W-:Y:S02]  /*1ec0*/  FMUL.FTZ R5, R173, R243.reuse ;  /* 0x000000f3ad057220 */ /* 0x080fe40000410000 */
[----:B------:R-:W-:Y:S01]  /*1ed0*/  FMUL.FTZ R240, R37, R190 ;  /* 0x000000be25f07220 */ /* 0x000fe20000410000 */
[----:B------:R-:W3:Y:S01]  /*1ee0*/  MUFU.EX2 R12, R12 ;  /* 0x0000000c000c7308 */ /* 0x000ee20000000800 */
[----:B------:R-:W-:-:S02]  /*1ef0*/  FFMA.FTZ R9, R174, R243, -R6 ;  /* 0x000000f3ae097223 */ /* 0x000fc40000010806 */
[----:B------:R-:W-:Y:S02]  /*1f00*/  FADD.FTZ R176, R65, UR5 ;  /* 0x0000000541b07e21 */ /* 0x000fe40008010000 */
[C---:B-1----:R-:W-:Y:S02]  /*1f10*/  FMUL.FTZ R166, R8.reuse, R166 ;  /* 0x000000a608a67220 */ /* 0x042fe40000410000 */
[----:B------:R-:W-:Y:S01]  /*1f20*/  FMUL.FTZ R165, R8, R165 ;  /* 0x000000a508a57220 */ /* 0x000fe20000410000 */
[----:B------:R-:W1:Y:S01]  /*1f30*/  MUFU.EX2 R7, R7 ;  /* 0x0000000700077308 */ /* 0x000e620000000800 */
[----:B------:R-:W-:Y:S02]  /*1f40*/  FFMA.FTZ R8, RZ, R174, R5 ;  /* 0x000000aeff087223 */ /* 0x000fe40000010005 */
[----:B------:R-:W-:Y:S02]  /*1f50*/  FADD.FTZ R9, R240, R9 ;  /* 0x00000009f0097221 */ /* 0x000fe40000010000 */
[----:B------:R-:W-:-:S02]  /*1f60*/  FMUL.FTZ R16, R176, UR39 ;  /* 0x00000027b0107c20 */ /* 0x000fc40008410000 */
[C---:B------:R-:W-:Y:S02]  /*1f70*/  FMUL.FTZ R170, R10.reuse, R170 ;  /* 0x000000aa0aaa7220 */ /* 0x040fe40000410000 */
[----:B------:R-:W-:Y:S02]  /*1f80*/  FMUL.FTZ R169, R10, R169 ;  /* 0x000000a90aa97220 */ /* 0x000fe40000410000 */
[----:B------:R-:W-:Y:S02]  /*1f90*/  FADD.FTZ R10, RZ, R8 ;  /* 0x00000008ff0a7221 */ /* 0x000fe40000010000 */
[----:B------:R-:W-:Y:S02]  /*1fa0*/  FMUL.FTZ R17, R171, R9 ;  /* 0x00000009ab117220 */ /* 0x000fe40000410000 */
[----:B------:R-:W-:Y:S02]  /*1fb0*/  FMUL.FTZ R8, R176, R0 ;  /* 0x00000000b0087220 */ /* 0x000fe40000410000 */
[----:B------:R-:W-:-:S02]  /*1fc0*/  FMUL.RZ R16, R16, 0.15915493667125701904 ;  /* 0x3e22f98310107820 */ /* 0x000fc4000040c000 */
[C---:B--2---:R-:W-:Y:S02]  /*1fd0*/  FMUL.FTZ R160, R11.reuse, R160 ;  /* 0x000000a00ba07220 */ /* 0x044fe40000410000 */
[----:B------:R-:W-:Y:S02]  /*1fe0*/  FMUL.FTZ R159, R11, R159 ;  /* 0x0000009f0b9f7220 */ /* 0x000fe40000410000 */
[-C--:B------:R-:W-:Y:S02]  /*1ff0*/  FMUL.FTZ R11, R171, R10.reuse ;  /* 0x0000000aab0b7220 */ /* 0x080fe40000410000 */
[----:B------:R-:W-:Y:S01]  /*2000*/  FFMA.FTZ R17, R172, R10, R17 ;  /* 0x0000000aac117223 */ /* 0x000fe20000010011 */
[----:B------:R-:W-:Y:S01]  /*2010*/  MUFU.SIN R33, R16 ;  /* 0x0000001000217308 */ /* 0x000fe20000000400 */
[C---:B0-----:R-:W-:Y:S02]  /*2020*/  FMUL.FTZ R164, R4.reuse, R164 ;  /* 0x000000a404a47220 */ /* 0x041fe40000410000 */
[----:B------:R-:W-:-:S02]  /*2030*/  FMUL.FTZ R163, R4, R163 ;  /* 0x000000a304a37220 */ /* 0x000fc40000410000 */
[----:B------:R-:W-:Y:S02]  /*2040*/  FMUL.FTZ R5, R177, R0 ;  /* 0x00000000b1057220 */ /* 0x000fe40000410000 */
[C---:B---3--:R-:W-:Y:S01]  /*2050*/  FMUL.FTZ R158, R12.reuse, R158 ;  /* 0x0000009e0c9e7220 */ /* 0x048fe20000410000 */
[----:B------:R-:W-:Y:S01]  /*2060*/  MUFU.COS R15, R16 ;  /* 0x00000010000f7308 */ /* 0x000fe20000000000 */
[----:B------:R-:W-:Y:S02]  /*2070*/  FMUL.FTZ R157, R12, R157 ;  /* 0x0000009d0c9d7220 */ /* 0x000fe40000410000 */
[----:B------:R-:W-:Y:S02]  /*2080*/  FMUL.FTZ R4, R178, R0 ;  /* 0x00000000b2047220 */ /* 0x000fe40000410000 */
[----:B------:R-:W-:Y:S02]  /*2090*/  FFMA.FTZ R12, R172, R9, -R11 ;  /* 0x00000009ac0c7223 */ /* 0x000fe4000001080b */
[----:B------:R-:W-:Y:S01]  /*20a0*/  FMUL.FTZ R239, R38, R189 ;  /* 0x000000bd26ef7220 */ /* 0x000fe20000410000 */
[----:B------:R-:W0:Y:S01]  /*20b0*/  MUFU.EX2 R8, R8 ;  /* 0x0000000800087308 */ /* 0x000e220000000800 */
[----:B------:R-:W-:-:S02]  /*20c0*/  FADD.FTZ R17, RZ, R17 ;  /* 0x00000011ff117221 */ /* 0x000fc40000010000 */
[C---:B-1----:R-:W-:Y:S02]  /*20d0*/  FMUL.FTZ R156, R7.reuse, R156 ;  /* 0x0000009c079c7220 */ /* 0x042fe40000410000 */
[----:B------:R-:W-:Y:S02]  /*20e0*/  FMUL.FTZ R155, R7, R155 ;  /* 0x0000009b079b7220 */ /* 0x000fe40000410000 */
[----:B------:R-:W-:Y:S01]  /*20f0*/  FADD.FTZ R12, R239, R12 ;  /* 0x0000000cef0c7221 */ /* 0x000fe20000010000 */
[----:B------:R1:W2:Y:S01]  /*2100*/  MUFU.EX2 R6, R5 ;  /* 0x0000000500067308 */ /* 0x0002a20000000800 */
[C---:B------:R-:W-:Y:S02]  /*2110*/  FMUL.FTZ R7, R169.reuse, R17 ;  /* 0x00000011a9077220 */ /* 0x040fe40000410000 */
[-C--:B------:R-:W-:Y:S02]  /*2120*/  FMUL.FTZ R9, R169, R12.reuse ;  /* 0x0000000ca9097220 */ /* 0x080fe40000410000 */
[----:B------:R-:W-:-:S03]  /*2130*/  FFMA.FTZ R7, R170, R12, -R7 ;  /* 0x0000000caa077223 */ /* 0x000fc60000010807 */
[----:B------:R-:W-:Y:S01]  /*2140*/  MUFU.SIN R153, R154 ;  /* 0x0000009a00997308 */ /* 0x000fe20000000400 */
[----:B------:R-:W-:-:S07]  /*2150*/  FMUL.FTZ R236, R39, R188 ;  /* 0x000000bc27ec7220 */ /* 0x000fce0000410000 */
[----:B------:R-:W-:Y:S01]  /*2160*/  MUFU.COS R154, R154 ;  /* 0x0000009a009a7308 */ /* 0x000fe20000000000 */
[----:B------:R-:W-:-:S07]  /*2170*/  FFMA.FTZ R9, R170, R17, R9 ;  /* 0x00000011aa097223 */ /* 0x000fce0000010009 */
[----:B------:R-:W3:Y:S01]  /*2180*/  MUFU.EX2 R4, R4 ;  /* 0x0000000400047308 */ /* 0x000ee20000000800 */
[----:B------:R-:W-:Y:S02]  /*2190*/  FADD.FTZ R7, R236, R7 ;  /* 0x00000007ec077221 */ /* 0x000fe40000010000 */
[C---:B0-----:R-:W-:Y:S02]  /*21a0*/  FMUL.FTZ R34, R8.reuse, R15 ;  /* 0x0000000f08227220 */ /* 0x041fe40000410000 */
[----:B------:R-:W-:Y:S02]  /*21b0*/  FMUL.FTZ R33, R8, R33 ;  /* 0x0000002108217220 */ /* 0x000fe40000410000 */
[----:B------:R-:W-:Y:S02]  /*21c0*/  FADD.FTZ R9, RZ, R9 ;  /* 0x00000009ff097221 */ /* 0x000fe40000010000 */
[----:B------:R-:W-:Y:S02]  /*21d0*/  FMUL.FTZ R8, R167, R7 ;  /* 0x00000007a7087220 */ /* 0x000fe40000410000 */
[----:B-1----:R-:W-:-:S02]  /*21e0*/  FMUL.FTZ R5, R175, R0 ;  /* 0x00000000af057220 */ /* 0x002fc40000410000 */
[C---:B--2---:R-:W-:Y:S02]  /*21f0*/  FMUL.FTZ R152, R6.reuse, R13 ;  /* 0x0000000d06987220 */ /* 0x044fe40000410000 */
[----:B------:R-:W-:Y:S02]  /*2200*/  FMUL.FTZ R35, R6, R35 ;  /* 0x0000002306237220 */ /* 0x000fe40000410000 */
[-C--:B------:R-:W-:Y:S02]  /*2210*/  FMUL.FTZ R6, R167, R9.reuse ;  /* 0x00000009a7067220 */ /* 0x080fe40000410000 */
[----:B------:R-:W-:Y:S01]  /*2220*/  FFMA.FTZ R8, R168, R9, R8 ;  /* 0x00000009a8087223 */ /* 0x000fe20000010008 */
[----:B------:R-:W-:Y:S01]  /*2230*/  MUFU.EX2 R5, R5 ;  /* 0x0000000500057308 */ /* 0x000fe20000000800 */
[C---:B---3--:R-:W-:Y:S02]  /*2240*/  FMUL.FTZ R154, R4.reuse, R154 ;  /* 0x0000009a049a7220 */ /* 0x048fe40000410000 */
[----:B------:R-:W-:-:S02]  /*2250*/  FMUL.FTZ R153, R4, R153 ;  /* 0x0000009904997220 */ /* 0x000fc40000410000 */
[----:B------:R-:W-:Y:S02]  /*2260*/  FFMA.FTZ R10, R168, R7, -R6 ;  /* 0x00000007a80a7223 */ /* 0x000fe40000010806 */
[----:B------:R-:W-:Y:S01]  /*2270*/  FMUL.FTZ R235, R40, R187 ;  /* 0x000000bb28eb7220 */ /* 0x000fe20000410000 */
[----:B------:R-:W0:Y:S01]  /*2280*/  MUFU.SIN R4, R14 ;  /* 0x0000000e00047308 */ /* 0x000e220000000400 */
[----:B------:R-:W-:Y:S02]  /*2290*/  FADD.FTZ R11, RZ, R8 ;  /* 0x00000008ff0b7221 */ /* 0x000fe40000010000 */
[----:B------:R-:W-:Y:S02]  /*22a0*/  FMUL.FTZ R7, R149, R173 ;  /* 0x000000ad95077220 */ /* 0x000fe40000410000 */
[----:B------:R-:W-:Y:S02]  /*22b0*/  FADD.FTZ R10, R235, R10 ;  /* 0x0000000aeb0a7221 */ /* 0x000fe40000010000 */
[----:B------:R-:W-:Y:S01]  /*22c0*/  FMUL.FTZ R13, R165, R11 ;  /* 0x0000000ba50d7220 */ /* 0x000fe20000410000 */
[----:B------:R-:W1:Y:S01]  /*22d0*/  MUFU.COS R32, R14 ;  /* 0x0000000e00207308 */ /* 0x000e620000000000 */
[----:B------:R-:W-:-:S02]  /*22e0*/  FMUL.FTZ R6, R148, R173 ;  /* 0x000000ad94067220 */ /* 0x000fc40000410000 */
[----:B------:R-:W-:Y:S02]  /*22f0*/  FFMA.FTZ R7, R148, R174, -R7 ;  /* 0x000000ae94077223 */ /* 0x000fe40000010807 */
[----:B------:R-:W-:Y:S02]  /*2300*/  FFMA.FTZ R13, R166, R10, -R13 ;  /* 0x0000000aa60d7223 */ /* 0x000fe4000001080d */
[----:B------:R-:W-:Y:S02]  /*2310*/  FFMA.FTZ R6, R149, R174, R6 ;  /* 0x000000ae95067223 */ /* 0x000fe40000010006 */
[----:B------:R-:W-:Y:S02]  /*2320*/  FMUL.FTZ R10, R165, R10 ;  /* 0x0000000aa50a7220 */ /* 0x000fe40000410000 */
[----:B------:R-:W-:Y:S02]  /*2330*/  FMUL.FTZ R232, R41, R186 ;  /* 0x000000ba29e87220 */ /* 0x000fe40000410000 */
[----:B------:R-:W-:-:S02]  /*2340*/  FMUL.FTZ R9, R171, R7 ;  /* 0x00000007ab097220 */ /* 0x000fc40000410000 */
[----:B------:R-:W-:Y:S02]  /*2350*/  FADD.FTZ R30, R67, UR5 ;  /* 0x00000005431e7e21 */ /* 0x000fe40008010000 */
[----:B------:R-:W-:Y:S02]  /*2360*/  FMUL.FTZ R8, R171, R6 ;  /* 0x00000006ab087220 */ /* 0x000fe40000410000 */
[----:B------:R-:W-:Y:S02]  /*2370*/  FFMA.FTZ R10, R166, R11, R10 ;  /* 0x0000000ba60a7223 */ /* 0x000fe4000001000a */
[----:B------:R-:W-:Y:S02]  /*2380*/  FADD.FTZ R13, R232, R13 ;  /* 0x0000000de80d7221 */ /* 0x000fe40000010000 */
[----:B0-----:R-:W-:Y:S02]  /*2390*/  FMUL.FTZ R31, R5, R4 ;  /* 0x00000004051f7220 */ /* 0x001fe40000410000 */
[----:B------:R-:W-:-:S02]  /*23a0*/  FFMA.FTZ R9, R172, R6, R9 ;  /* 0x00000006ac097223 */ /* 0x000fc40000010009 */
[----:B------:R-:W-:Y:S02]  /*23b0*/  FMUL.FTZ R4, R30, UR39 ;  /* 0x000000271e047c20 */ /* 0x000fe40008410000 */
[----:B------:R-:W-:Y:S02]  /*23c0*/  FFMA.FTZ R8, R172, R7, -R8 ;  /* 0x00000007ac087223 */ /* 0x000fe40000010808 */
[----:B------:R-:W-:Y:S02]  /*23d0*/  FADD.FTZ R10, RZ, R10 ;  /* 0x0000000aff0a7221 */ /* 0x000fe40000010000 */
[----:B------:R-:W-:Y:S02]  /*23e0*/  FMUL.FTZ R7, R163, R13 ;  /* 0x0000000da3077220 */ /* 0x000fe40000410000 */
[----:B-1----:R-:W-:Y:S02]  /*23f0*/  FMUL.FTZ R32, R5, R32 ;  /* 0x0000002005207220 */ /* 0x002fe40000410000 */
[----:B------:R-:W-:-:S02]  /*2400*/  FMUL.FTZ R5, R169, R9 ;  /* 0x00000009a9057220 */ /* 0x000fc40000410000 */
[----:B------:R-:W-:Y:S02]  /*2410*/  FMUL.RZ R12, R4, 0.15915493667125701904 ;  /* 0x3e22f983040c7820 */ /* 0x000fe4000040c000 */
[-C--:B------:R-:W-:Y:S02]  /*2420*/  FMUL.FTZ R4, R163, R10.reuse ;  /* 0x0000000aa3047220 */ /* 0x080fe40000410000 */
[----:B------:R-:W-:Y:S02]  /*2430*/  FFMA.FTZ R7, R164, R10, R7 ;  /* 0x0000000aa4077223 */ /* 0x000fe40000010007 */
[-C--:B------:R-:W-:Y:S02]  /*2440*/  FFMA.FTZ R5, R170, R8.reuse, -R5 ;  /* 0x00000008aa057223 */ /* 0x080fe40000010805 */
[----:B------:R-:W-:Y:S02]  /*2450*/  FMUL.FTZ R8, R169, R8 ;  /* 0x00000008a9087220 */ /* 0x000fe40000410000 */
[----:B------:R-:W-:-:S02]  /*2460*/  FFMA.FTZ R6, R164, R13, -R4 ;  /* 0x0000000da4067223 */ /* 0x000fc40000010804 */
[----:B------:R-:W-:Y:S02]  /*2470*/  FMUL.FTZ R231, R42, R185 ;  /* 0x000000b92ae77220 */ /* 0x000fe40000410000 */
[----:B------:R-:W-:Y:S02]  /*2480*/  FADD.FTZ R7, RZ, R7 ;  /* 0x00000007ff077221 */ /* 0x000fe40000010000 */
[----:B------:R-:W-:Y:S02]  /*2490*/  FFMA.FTZ R8, R170, R9, R8 ;  /* 0x00000009aa087223 */ /* 0x000fe40000010008 */
[----:B------:R-:W-:Y:S02]  /*24a0*/  FADD.FTZ R6, R231, R6 ;  /* 0x00000006e7067221 */ /* 0x000fe40000010000 */
[C---:B------:R-:W-:Y:S02]  /*24b0*/  FMUL.FTZ R9, R161.reuse, R7 ;  /* 0x00000007a1097220 */ /* 0x040fe40000410000 */
[----:B------:R-:W-:-:S02]  /*24c0*/  FMUL.FTZ R10, R161, R6 ;  /* 0x00000006a10a7220 */ /* 0x000fc40000410000 */
[C---:B------:R-:W-:Y:S02]  /*24d0*/  FFMA.FTZ R6, R162.reuse, R6, -R9 ;  /* 0x00000006a2067223 */ /* 0x040fe40000010809 */
[----:B------:R-:W-:Y:S02]  /*24e0*/  FMUL.FTZ R229, R43, R184 ;  /* 0x000000b82be57220 */ /* 0x000fe40000410000 */
[----:B------:R-:W-:Y:S02]  /*24f0*/  FMUL.FTZ R4, R167, R8 ;  /* 0x00000008a7047220 */ /* 0x000fe40000410000 */
[----:B------:R-:W-:Y:S02]  /*2500*/  FFMA.FTZ R10, R162, R7, R10 ;  /* 0x00000007a20a7223 */ /* 0x000fe4000001000a */
[----:B------:R-:W-:Y:S02]  /*2510*/  FADD.FTZ R6, R229, R6 ;  /* 0x00000006e5067221 */ /* 0x000fe40000010000 */
[----:B------:R-:W-:-:S02]  /*2520*/  FFMA.FTZ R4, R168, R5, -R4 ;  /* 0x00000005a8047223 */ /* 0x000fc40000010804 */
[----:B------:R-:W-:Y:S02]  /*2530*/  FMUL.FTZ R5, R167, R5 ;  /* 0x00000005a7057220 */ /* 0x000fe40000410000 */
[----:B------:R-:W-:Y:S02]  /*2540*/  FMUL.FTZ R0, R30, R0 ;  /* 0x000000001e007220 */ /* 0x000fe40000410000 */
[----:B------:R-:W-:Y:S02]  /*2550*/  FADD.FTZ R10, RZ, R10 ;  /* 0x0000000aff0a7221 */ /* 0x000fe40000010000 */
[----:B------:R-:W-:Y:S02]  /*2560*/  FMUL.FTZ R13, R159, R6 ;  /* 0x000000069f0d7220 */ /* 0x000fe40000410000 */
[----:B------:R-:W-:Y:S02]  /*2570*/  FFMA.FTZ R8, R168, R8, R5 ;  /* 0x00000008a8087223 */ /* 0x000fe40000010005 */
[----:B------:R-:W-:Y:S01]  /*2580*/  FMUL.FTZ R9, R165, R4 ;  /* 0x00000004a5097220 */ /* 0x000fe20000410000 */
[----:B------:R-:W-:Y:S01]  /*2590*/  MUFU.EX2 R0, R0 ;  /* 0x0000000000007308 */ /* 0x000fe20000000800 */
[----:B------:R-:W-:-:S02]  /*25a0*/  FMUL.FTZ R11, R159, R10 ;  /* 0x0000000a9f0b7220 */ /* 0x000fc40000410000 */
[----:B------:R-:W-:Y:S02]  /*25b0*/  FFMA.FTZ R13, R160, R10, R13 ;  /* 0x0000000aa00d7223 */ /* 0x000fe4000001000d */
[----:B------:R-:W-:-:S03]  /*25c0*/  FMUL.FTZ R7, R165, R8 ;  /* 0x00000008a5077220 */ /* 0x000fc60000410000 */
[----:B------:R-:W0:Y:S01]  /*25d0*/  MUFU.SIN R5, R12 ;  /* 0x0000000c00057308 */ /* 0x000e220000000400 */
[----:B------:R-:W-:Y:S02]  /*25e0*/  FFMA.FTZ R9, R166, R8, R9 ;  /* 0x00000008a6097223 */ /* 0x000fe40000010009 */
[----:B------:R-:W-:Y:S02]  /*25f0*/  FFMA.FTZ R11, R160, R6, -R11 ;  /* 0x00000006a00b7223 */ /* 0x000fe4000001080b */
[----:B------:R-:W-:Y:S02]  /*2600*/  FMUL.FTZ R226, R44, R181 ;  /* 0x000000b52ce27220 */ /* 0x000fe40000410000 */
[----:B------:R-:W-:Y:S01]  /*2610*/  FADD.FTZ R13, RZ, R13 ;  /* 0x0000000dff0d7221 */ /* 0x000fe20000010000 */
[----:B------:R-:W1:Y:S01]  /*2620*/  MUFU.COS R29, R12 ;  /* 0x0000000c001d7308 */ /* 0x000e620000000000 */
[----:B------:R-:W-:Y:S02]  /*2630*/  FFMA.FTZ R7, R166, R4, -R7 ;  /* 0x00000004a6077223 */ /* 0x000fe40000010807 */
[----:B------:R-:W-:-:S02]  /*2640*/  FMUL.FTZ R4, R163, R9 ;  /* 0x00000009a3047220 */ /* 0x000fc40000410000 */
[----:B------:R-:W-:Y:S02]  /*2650*/  FADD.FTZ R11, R226, R11 ;  /* 0x0000000be20b7221 */ /* 0x000fe40000010000 */
[----:B------:R-:W-:Y:S02]  /*2660*/  FMUL.FTZ R8, R157, R13 ;  /* 0x0000000d9d087220 */ /* 0x000fe40000410000 */
[-C--:B------:R-:W-:Y:S02]  /*2670*/  FMUL.FTZ R6, R163, R7.reuse ;  /* 0x00000007a3067220 */ /* 0x080fe40000410000 */
[----:B------:R-:W-:Y:S02]  /*2680*/  FFMA.FTZ R4, R164, R7, -R4 ;  /* 0x00000007a4047223 */ /* 0x000fe40000010804 */
[-C--:B------:R-:W-:Y:S02]  /*2690*/  FFMA.FTZ R8, R158, R11.reuse, -R8 ;  /* 0x0000000b9e087223 */ /* 0x080fe40000010808 */
[----:B------:R-:W-:-:S02]  /*26a0*/  FMUL.FTZ R11, R157, R11 ;  /* 0x0000000b9d0b7220 */ /* 0x000fc40000410000 */
[----:B------:R-:W-:Y:S02]  /*26b0*/  FFMA.FTZ R6, R164, R9, R6 ;  /* 0x00000009a4067223 */ /* 0x000fe40000010006 */
[C---:B------:R-:W-:Y:S02]  /*26c0*/  FMUL.FTZ R7, R161.reuse, R4 ;  /* 0x00000004a1077220 */ /* 0x040fe40000410000 */
[----:B0-----:R-:W-:Y:S02]  /*26d0*/  FMUL.FTZ R28, R0, R5 ;  /* 0x00000005001c7220 */ /* 0x001fe40000410000 */
[----:B------:R-:W-:Y:S02]  /*26e0*/  FFMA.FTZ R11, R158, R13, R11 ;  /* 0x0000000d9e0b7223 */ /* 0x000fe4000001000b */
[-C--:B------:R-:W-:Y:S02]  /*26f0*/  FMUL.FTZ R5, R161, R6.reuse ;  /* 0x00000006a1057220 */ /* 0x080fe40000410000 */
[----:B------:R-:W-:-:S02]  /*2700*/  FFMA.FTZ R7, R162, R6, R7 ;  /* 0x00000006a2077223 */ /* 0x000fc40000010007 */
[----:B------:R-:W-:Y:S02]  /*2710*/  FMUL.FTZ R225, R45, R180 ;  /* 0x000000b42de17220 */ /* 0x000fe40000410000 */
[----:B------:R-:W-:Y:S02]  /*2720*/  FADD.FTZ R11, RZ, R11 ;  /* 0x0000000bff0b7221 */ /* 0x000fe40000010000 */
[----:B-1----:R-:W-:Y:S02]  /*2730*/  FMUL.FTZ R29, R0, R29 ;  /* 0x0000001d001d7220 */ /* 0x002fe40000410000 */
[----:B------:R-:W-:Y:S02]  /*2740*/  FFMA.FTZ R5, R162, R4, -R5 ;  /* 0x00000004a2057223 */ /* 0x000fe40000010805 */
[----:B------:R-:W-:Y:S02]  /*2750*/  FMUL.FTZ R0, R159, R7 ;  /* 0x000000079f007220 */ /* 0x000fe40000410000 */
[----:B------:R-:W-:-:S02]  /*2760*/  FADD.FTZ R8, R225, R8 ;  /* 0x00000008e1087221 */ /* 0x000fc40000010000 */
[----:B------:R-:W-:Y:S02]  /*2770*/  FMUL.FTZ R9, R155, R11 ;  /* 0x0000000b9b097220 */ /* 0x000fe40000410000 */
[-C--:B------:R-:W-:Y:S02]  /*2780*/  FMUL.FTZ R4, R159, R5.reuse ;  /* 0x000000059f047220 */ /* 0x080fe40000410000 */
[----:B------:R-:W-:Y:S02]  /*2790*/  FFMA.FTZ R0, R160, R5, -R0 ;  /* 0x00000005a0007223 */ /* 0x000fe40000010800 */
[-C--:B------:R-:W-:Y:S02]  /*27a0*/  FMUL.FTZ R6, R155, R8.reuse ;  /* 0x000000089b067220 */ /* 0x080fe40000410000 */
[----:B------:R-:W-:Y:S02]  /*27b0*/  FFMA.FTZ R9, R156, R8, -R9 ;  /* 0x000000089c097223 */ /* 0x000fe40000010809 */
[----:B------:R-:W-:-:S02]  /*27c0*/  FMUL.FTZ R222, R46, R179 ;  /* 0x000000b32ede7220 */ /* 0x000fc40000410000 */
[----:B------:R-:W-:Y:S02]  /*27d0*/  FFMA.FTZ R4, R160, R7, R4 ;  /* 0x00000007a0047223 */ /* 0x000fe40000010004 */
[C---:B------:R-:W-:Y:S02]  /*27e0*/  FMUL.FTZ R7, R157.reuse, R0 ;  /* 0x000000009d077220 */ /* 0x040fe40000410000 */
[----:B------:R-:W-:Y:S02]  /*27f0*/  FFMA.FTZ R6, R156, R11, R6 ;  /* 0x0000000b9c067223 */ /* 0x000fe40000010006 */
[----:B------:R-:W-:Y:S02]  /*2800*/  FADD.FTZ R9, R222, R9 ;  /* 0x00000009de097221 */ /* 0x000fe40000010000 */
[-C--:B------:R-:W-:Y:S02]  /*2810*/  FMUL.FTZ R5, R157, R4.reuse ;  /* 0x000000049d057220 */ /* 0x080fe40000410000 */
[----:B------:R-:W-:-:S02]  /*2820*/  FFMA.FTZ R7, R158, R4, R7 ;  /* 0x000000049e077223 */ /* 0x000fc40000010007 */
[----:B------:R-:W-:Y:S02]  /*2830*/  FADD.FTZ R6, RZ, R6 ;  /* 0x00000006ff067221 */ /* 0x000fe40000010000 */
[----:B------:R-:W-:Y:S02]  /*2840*/  FMUL.FTZ R11, R153, R9 ;  /* 0x00000009990b7220 */ /* 0x000fe40000410000 */
[----:B------:R-:W-:Y:S02]  /*2850*/  FFMA.FTZ R5, R158, R0, -R5 ;  /* 0x000000009e057223 */ /* 0x000fe40000010805 */
[----:B------:R-:W-:Y:S02]  /*2860*/  FMUL.FTZ R0, R155, R7 ;  /* 0x000000079b007220 */ /* 0x000fe40000410000 */
[-C--:B------:R-:W-:Y:S02]  /*2870*/  FMUL.FTZ R8, R153, R6.reuse ;  /* 0x0000000699087220 */ /* 0x080fe40000410000 */
[----:B------:R-:W-:-:S02]  /*2880*/  FFMA.FTZ R11, R154, R6, R11 ;  /* 0x000000069a0b7223 */ /* 0x000fc4000001000b */
[-C--:B------:R-:W-:Y:S02]  /*2890*/  FMUL.FTZ R4, R155, R5.reuse ;  /* 0x000000059b047220 */ /* 0x080fe40000410000 */
[----:B------:R-:W-:Y:S02]  /*28a0*/  FFMA.FTZ R0, R156, R5, -R0 ;  /* 0x000000059c007223 */ /* 0x000fe40000010800 */
[----:B------:R-:W-:Y:S02]  /*28b0*/  FFMA.FTZ R8, R154, R9, -R8 ;  /* 0x000000099a087223 */ /* 0x000fe40000010808 */
[----:B------:R-:W-:Y:S02]  /*28c0*/  FMUL.FTZ R221, R47, R178 ;  /* 0x000000b22fdd7220 */ /* 0x000fe40000410000 */
[----:B------:R-:W-:Y:S02]  /*28d0*/  FADD.FTZ R11, RZ, R11 ;  /* 0x0000000bff0b7221 */ /* 0x000fe40000010000 */
[----:B------:R-:W-:-:S02]  /*28e0*/  FFMA.FTZ R4, R156, R7, R4 ;  /* 0x000000079c047223 */ /* 0x000fc40000010004 */
[----:B------:R-:W-:Y:S02]  /*28f0*/  FMUL.FTZ R7, R153, R0 ;  /* 0x0000000099077220 */ /* 0x000fe40000410000 */
[----:B------:R-:W-:Y:S02]  /*2900*/  FADD.FTZ R8, R221, R8 ;  /* 0x00000008dd087221 */ /* 0x000fe40000010000 */
[----:B------:R-:W-:Y:S02]  /*2910*/  FMUL.FTZ R9, R35, R11 ;  /* 0x0000000b23097220 */ /* 0x000fe40000410000 */
[-C--:B------:R-:W-:Y:S02]  /*2920*/  FMUL.FTZ R5, R153, R4.reuse ;  /* 0x0000000499057220 */ /* 0x080fe40000410000 */
[----:B------:R-:W-:Y:S01]  /*2930*/  FFMA.FTZ R7, R154, R4, R7 ;  /* 0x000000049a077223 */ /* 0x000fe20000010007 */
[----:B----4-:R0:W1:Y:S01]  /*2940*/  R2UR UR31, R2 ;  /* 0x00000000021f73c2 */ /* 0x01006200000e0000 */
[----:B------:R-:W-:-:S02]  /*2950*/  FMUL.FTZ R6, R35, R8 ;  /* 0x0000000823067220 */ /* 0x000fc40000410000 */
[----:B------:R-:W-:Y:S02]  /*2960*/  FFMA.FTZ R9, R152, R8, -R9 ;  /* 0x0000000898097223 */ /* 0x000fe40000010809 */
[----:B------:R-:W-:Y:S02]  /*2970*/  FMUL.FTZ R218, R48, R177 ;  /* 0x000000b130da7220 */ /* 0x000fe40000410000 */
[----:B------:R-:W-:Y:S02]  /*2980*/  FFMA.FTZ R5, R154, R0, -R5 ;  /* 0x000000009a057223 */ /* 0x000fe40000010805 */
[----:B------:R-:W-:Y:S01]  /*2990*/  FMUL.FTZ R0, R35, R7 ;  /* 0x0000000723007220 */ /* 0x000fe20000410000 */
[----:B------:R2:W3:Y:S01]  /*29a0*/  R2UR UR32, R3 ;  /* 0x00000000032073c2 */ /* 0x0004e200000e0000 */
[----:B------:R-:W-:Y:S02]  /*29b0*/  FFMA.FTZ R6, R152, R11, R6 ;  /* 0x0000000b98067223 */ /* 0x000fe40000010006 */
[----:B------:R-:W-:-:S02]  /*29c0*/  FADD.FTZ R9, R218, R9 ;  /* 0x00000009da097221 */ /* 0x000fc40000010000 */
[CC--:B------:R-:W-:Y:S02]  /*29d0*/  FFMA.FTZ R0, R152.reuse, R5.reuse, -R0 ;  /* 0x0000000598007223 */ /* 0x0c0fe40000010800 */
[----:B------:R-:W-:Y:S02]  /*29e0*/  FMUL.FTZ R5, R35, R5 ;  /* 0x0000000523057220 */ /* 0x000fe40000410000 */
[----:B------:R-:W-:Y:S02]  /*29f0*/  FADD.FTZ R6, RZ, R6 ;  /* 0x00000006ff067221 */ /* 0x000fe40000010000 */
[C---:B------:R-:W-:Y:S02]  /*2a00*/  FMUL.FTZ R11, R33.reuse, R9 ;  /* 0x00000009210b7220 */ /* 0x040fe40000410000 */
[----:B------:R-:W-:Y:S01]  /*2a10*/  FFMA.FTZ R5, R152, R7, R5 ;  /* 0x0000000798057223 */ /* 0x000fe20000010005 */
[----:B------:R-:W-:Y:S01]  /*2a20*/  ISETP.NE.AND P1, PT, R192, 0x1f, PT ;  /* 0x0000001fc000780c */ /* 0x000fe20003f25270 */
[----:B------:R-:W-:-:S02]  /*2a30*/  FMUL.FTZ R4, R33, R6 ;  /* 0x0000000621047220 */ /* 0x000fc40000410000 */
[C---:B------:R-:W-:Y:S02]  /*2a40*/  FFMA.FTZ R11, R34.reuse, R6, R11 ;  /* 0x00000006220b7223 */ /* 0x040fe4000001000b */
[C---:B0-----:R-:W-:Y:S02]  /*2a50*/  FMUL.FTZ R2, R33.reuse, R0 ;  /* 0x0000000021027220 */ /* 0x041fe40000410000 */
[----:B------:R-:W-:Y:S02]  /*2a60*/  FMUL.FTZ R7, R33, R5 ;  /* 0x0000000521077220 */ /* 0x000fe40000410000 */
[C---:B------:R-:W-:Y:S02]  /*2a70*/  FFMA.FTZ R4, R34.reuse, R9, -R4 ;  /* 0x0000000922047223 */ /* 0x040fe40000010804 */
[----:B------:R-:W-:Y:S02]  /*2a80*/  FMUL.FTZ R217, R49, R176 ;  /* 0x000000b031d97220 */ /* 0x000fe40000410000 */
[----:B------:R-:W-:Y:S01]  /*2a90*/  FADD.FTZ R11, RZ, R11 ;  /* 0x0000000bff0b7221 */ /* 0x000fe20000010000 */
[----:B------:R0:W4:Y:S01]  /*2aa0*/  @P1 LDS.64 R182, [R192.X8+0x3558] ;  /* 0x00355800c0b61984 */ /* 0x0001220000008a00 */
[----:B------:R-:W-:-:S02]  /*2ab0*/  FFMA.FTZ R2, R34, R5, R2 ;  /* 0x0000000522027223 */ /* 0x000fc40000010002 */
[----:B------:R-:W-:Y:S02]  /*2ac0*/  FFMA.FTZ R7, R34, R0, -R7 ;  /* 0x0000000022077223 */ /* 0x000fe40000010807 */
[----:B------:R-:W-:Y:S02]  /*2ad0*/  FADD.FTZ R4, R217, R4 ;  /* 0x00000004d9047221 */ /* 0x000fe40000010000 */
[C---:B------:R-:W-:Y:S02]  /*2ae0*/  FMUL.FTZ R5, R31.reuse, R11 ;  /* 0x0000000b1f057220 */ /* 0x040fe40000410000 */
[C---:B--2---:R-:W-:Y:S02]  /*2af0*/  FMUL.FTZ R3, R31.reuse, R7 ;  /* 0x000000071f037220 */ /* 0x044fe40000410000 */
[----:B------:R-:W-:Y:S02]  /*2b00*/  FMUL.FTZ R0, R31, R2 ;  /* 0x000000021f007220 */ /* 0x000fe40000410000 */
[----:B------:R-:W-:-:S02]  /*2b10*/  FFMA.FTZ R13, R32, R4, -R5 ;  /* 0x00000004200d7223 */ /* 0x000fc40000010805 */
[----:B-1----:R-:W-:Y:S02]  /*2b20*/  FMUL.FTZ R5, R131, UR31 ;  /* 0x0000001f83057c20 */ /* 0x002fe40008410000 */
[C---:B------:R-:W-:Y:S02]  /*2b30*/  FFMA.FTZ R2, R32.reuse, R2, R3 ;  /* 0x0000000220027223 */ /* 0x040fe40000010003 */
[----:B------:R-:W-:Y:S02]  /*2b40*/  FFMA.FTZ R6, R32, R7, -R0 ;  /* 0x0000000720067223 */ /* 0x000fe40000010800 */
[----:B---3--:R-:W-:Y:S02]  /*2b50*/  FMUL.FTZ R3, R129, UR32 ;  /* 0x0000002081037c20 */ /* 0x008fe40008410000 */
[----:B------:R-:W-:Y:S02]  /*2b60*/  FADD.FTZ R26, R83, R83 ;  /* 0x00000053531a7221 */ /* 0x000fe40000010000 */
[----:B------:R-:W-:-:S02]  /*2b70*/  FMUL.FTZ R7, R131, UR32 ;  /* 0x0000002083077c20 */ /* 0x000fc40008410000 */
[----:B------:R-:W-:Y:S02]  /*2b80*/  FFMA.FTZ R9, R130, UR32, R5 ;  /* 0x0000002082097c23 */ /* 0x000fe40008010005 */
[----:B------:R-:W-:Y:S02]  /*2b90*/  FADD.FTZ R27, R82, R82 ;  /* 0x00000052521b7221 */ /* 0x000fe40000010000 */
[----:B------:R-:W-:Y:S02]  /*2ba0*/  FFMA.FTZ R0, R128, UR31, -R3 ;  /* 0x0000001f80007c23 */ /* 0x000fe40008010803 */
[----:B------:R-:W-:Y:S02]  /*2bb0*/  FFMA.FTZ R7, R130, UR31, -R7 ;  /* 0x0000001f82077c23 */ /* 0x000fe40008010807 */
[----:B------:R-:W-:Y:S02]  /*2bc0*/  FMUL.FTZ R202, R26, R9 ;  /* 0x000000091aca7220 */ /* 0x000fe40000410000 */
[----:B------:R-:W-:-:S02]  /*2bd0*/  FMUL.FTZ R25, R27, R0 ;  /* 0x000000001b197220 */ /* 0x000fc40000410000 */
[----:B------:R-:W-:Y:S02]  /*2be0*/  FMUL.FTZ R5, R129, UR31 ;  /* 0x0000001f81057c20 */ /* 0x000fe40008410000 */
[----:B------:R-:W-:Y:S02]  /*2bf0*/  FMUL.FTZ R201, R26, R7 ;  /* 0x000000071ac97220 */ /* 0x000fe40000410000 */
[C---:B------:R-:W-:Y:S02]  /*2c00*/  FMUL.FTZ R0, R28.reuse, R202 ;  /* 0x000000ca1c007220 */ /* 0x040fe40000410000 */
[----:B------:R-:W-:Y:S02]  /*2c10*/  FMUL.FTZ R204, R28, R2 ;  /* 0x000000021ccc7220 */ /* 0x000fe40000410000 */
[----:B------:R-:W-:Y:S02]  /*2c20*/  FMUL.FTZ R8, R31, R4 ;  /* 0x000000041f087220 */ /* 0x000fe40000410000 */
[----:B------:R-:W-:-:S02]  /*2c30*/  FFMA.FTZ R24, R128, UR32, R5 ;  /* 0x0000002080187c23 */ /* 0x000fc40008010005 */
[C---:B------:R-:W-:Y:S02]  /*2c40*/  FMUL.FTZ R3, R29.reuse, R202 ;  /* 0x000000ca1d037220 */ /* 0x040fe40000410000 */
[C---:B------:R-:W-:Y:S02]  /*2c50*/  FFMA.FTZ R4, R29.reuse, R201, -R0 ;  /* 0x000000c91d047223 */ /* 0x040fe40000010800 */
[-C--:B------:R-:W-:Y:S02]  /*2c60*/  FFMA.FTZ R204, R29, R6.reuse, -R204 ;  /* 0x000000061dcc7223 */ /* 0x080fe400000108cc */
[----:B------:R-:W-:Y:S02]  /*2c70*/  FMUL.FTZ R6, R28, R6 ;  /* 0x000000061c067220 */ /* 0x000fe40000410000 */
[----:B------:R-:W-:Y:S02]  /*2c80*/  FFMA.FTZ R8, R32, R11, R8 ;  /* 0x0000000b20087223 */ /* 0x000fe40000010008 */
[----:B------:R-:W-:-:S02]  /*2c90*/  FMUL.FTZ R24, R27, R24 ;  /* 0x000000181b187220 */ /* 0x000fc40000410000 */
[----:B------:R-:W-:Y:S02]  /*2ca0*/  FFMA.FTZ R3, -R28, R201, -R3 ;  /* 0x000000c91c037223 */ /* 0x000fe40000010903 */
[----:B------:R-:W-:Y:S02]  /*2cb0*/  FADD.FTZ R4, R25, R4 ;  /* 0x0000000419047221 */ /* 0x000fe40000010000 */
[----:B------:R-:W-:Y:S02]  /*2cc0*/  FFMA.FTZ R6, R29, R2, R6 ;  /* 0x000000021d067223 */ /* 0x000fe40000010006 */
[----:B------:R-:W-:Y:S02]  /*2cd0*/  FMUL.FTZ R214, R50, R175 ;  /* 0x000000af32d67220 */ /* 0x000fe40000410000 */
[----:B------:R-:W-:Y:S02]  /*2ce0*/  FADD.FTZ R8, RZ, R8 ;  /* 0x00000008ff087221 */ /* 0x000fe40000010000 */
[----:B------:R-:W-:-:S02]  /*2cf0*/  FADD.FTZ R3, -R24, R3 ;  /* 0x0000000318037221 */ /* 0x000fc40000010100 */
[C---:B------:R-:W-:Y:S02]  /*2d00*/  FMUL.FTZ R2, R31.reuse, -R4 ;  /* 0x800000041f027220 */ /* 0x040fe40000410000 */
[----:B------:R-:W-:Y:S02]  /*2d10*/  FADD.FTZ R13, R214, R13 ;  /* 0x0000000dd60d7221 */ /* 0x000fe40000010000 */
[----:B------:R-:W-:Y:S02]  /*2d20*/  FMUL.FTZ R0, R28, R8 ;  /* 0x000000081c007220 */ /* 0x000fe40000410000 */
[-C--:B------:R-:W-:Y:S02]  /*2d30*/  FMUL.FTZ R5, R31, -R3.reuse ;  /* 0x800000031f057220 */ /* 0x080fe40000410000 */
[----:B------:R-:W-:Y:S02]  /*2d40*/  FFMA.FTZ R15, R32, R3, R2 ;  /* 0x00000003200f7223 */ /* 0x000fe40000010002 */
[----:B------:R-:W-:-:S02]  /*2d50*/  FMUL.FTZ R3, R127, UR32 ;  /* 0x000000207f037c20 */ /* 0x000fc40008410000 */
[-C--:B------:R-:W-:Y:S01]  /*2d60*/  FFMA.FTZ R0, R29, R13.reuse, -R0 ;  /* 0x0000000d1d007223 */ /* 0x080fe20000010800 */
[----:B------:R-:W-:Y:S01]  /*2d70*/  BSSY B0, `(.L_x_9806) ;  /* 0x0000018000007945 */ /* 0x000fe20003800000 */
[----:B------:R-:W-:Y:S02]  /*2d80*/  FMUL.FTZ R13, R28, R13 ;  /* 0x0000000d1c0d7220 */ /* 0x000fe40000410000 */
[----:B------:R-:W-:Y:S02]  /*2d90*/  FADD.FTZ R22, R81, R81 ;  /* 0x0000005151167221 */ /* 0x000fe40000010000 */
[----:B------:R-:W-:Y:S02]  /*2da0*/  FMUL.FTZ R7, R127, UR31 ;  /* 0x0000001f7f077c20 */ /* 0x000fe40008410000 */
[----:B------:R-:W-:Y:S02]  /*2db0*/  FFMA.FTZ R3, R126, UR31, -R3 ;  /* 0x0000001f7e037c23 */ /* 0x000fe40008010803 */
[----:B------:R-:W-:-:S02]  /*2dc0*/  FFMA.FTZ R4, R32, R4, -R5 ;  /* 0x0000000420047223 */ /* 0x000fc40000010805 */
[----:B------:R-:W-:Y:S02]  /*2dd0*/  FFMA.FTZ R13, R29, R8, R13 ;  /* 0x000000081d0d7223 */ /* 0x000fe4000001000d */
[----:B------:R-:W-:Y:S02]  /*2de0*/  FADD.FTZ R23, R80, R80 ;  /* 0x0000005050177221 */ /* 0x000fe40000010000 */
[----:B------:R-:W-:Y:S02]  /*2df0*/  FMUL.FTZ R213, R51, R30 ;  /* 0x0000001e33d57220 */ /* 0x000fe40000410000 */
[----:B------:R-:W-:Y:S02]  /*2e00*/  FMUL.FTZ R5, R125, UR31 ;  /* 0x0000001f7d057c20 */ /* 0x000fe40008410000 */
[----:B------:R-:W-:Y:S02]  /*2e10*/  FFMA.FTZ R7, R126, UR32, R7 ;  /* 0x000000207e077c23 */ /* 0x000fe40008010007 */
[----:B------:R-:W-:Y:S01]  /*2e20*/  FMUL.FTZ R21, R22, R3 ;  /* 0x0000000316157220 */ /* 0x000fe20000410000 */
[----:B------:R-:W-:Y:S05]  /*2e30*/  @P1 BRA `(.L_x_9807) ;  /* 0x000000b000001947 */ /* 0x000fea0003800000 */
[----:B0---4-:R-:W-:Y:S01]  /*2e40*/  ULDC UR30, c[0x0][0x174] ;  /* 0x00005d00001e7ab9 */ /* 0x011fe20000000800 */
        /* <DEDUP_REMOVED lines=10> */
.L_x_9807:
[----:B0---4-:R-:W-:Y:S05]  /*2ef0*/  BSYNC B0 ;  /* 0x0000000000007941 */ /* 0x011fea0003800000 */
.L_x_9806:
[----:B------:R-:W-:Y:S01]  /*2f00*/  FADD.FTZ R203, R213, R0 ;  /* 0x00000000d5cb7221 */ /* 0x000fe20000010000 */
        /* <DEDUP_REMOVED lines=27> */
[----:B--2---:R-:W-:Y:S02]  /*30c0*/  FMUL.FTZ R3, R6, R11 ;  /* 0x0000000b06037220 */ /* 0x004fe40000410000 */
[----:B---3--:R-:W-:Y:S02]  /*30d0*/  FFMA.FTZ R5, R204, R7, R0 ;  /* 0x00000007cc057223 */ /* 0x008fe40000010000 */
[----:B------:R-:W-:Y:S02]  /*30e0*/  FFMA.FTZ R8, R152, R2, R15 ;  /* 0x0000000298087223 */ /* 0x000fe4000001000f */
[C---:B----4-:R-:W-:Y:S01]  /*30f0*/  FMUL.FTZ R2, R6.reuse, R13 ;  /* 0x0000000d06027220 */ /* 0x050fe20000410000 */
[----:B------:R-:W-:Y:S01]  /*3100*/  FSEL R0, R6, R5, !P3 ;  /* 0x0000000506007208 */ /* 0x000fe20005800000 */
[----:B------:R-:W-:-:S02]  /*3110*/  FFMA.FTZ R4, R204, R13, R3 ;  /* 0x0000000dcc047223 */ /* 0x000fc40000010003 */
[----:B------:R-:W-:Y:S02]  /*3120*/  FMUL.FTZ R7, R6, R7 ;  /* 0x0000000706077220 */ /* 0x000fe40000410000 */
[C---:B------:R-:W-:Y:S02]  /*3130*/  FMUL.FTZ R3, R119.reuse, UR32 ;  /* 0x0000002077037c20 */ /* 0x040fe40008410000 */
[C---:B------:R-:W-:Y:S02]  /*3140*/  FFMA.FTZ R2, R204.reuse, R11, -R2 ;  /* 0x0000000bcc027223 */ /* 0x040fe40000010802 */
[----:B------:R-:W-:Y:S02]  /*3150*/  FMUL.FTZ R5, R119, UR31 ;  /* 0x0000001f77057c20 */ /* 0x000fe40008410000 */
[----:B------:R-:W-:Y:S02]  /*3160*/  @P3 FFMA.FTZ R204, R204, R9, -R7 ;  /* 0x00000009cccc3223 */ /* 0x000fe40000010807 */
[----:B------:R-:W-:Y:S01]  /*3170*/  FADD.FTZ R17, R79, R79 ;  /* 0x0000004f4f117221 */ /* 0x000fe20000010000 */
[----:B------:R-:W-:Y:S01]  /*3180*/  SHFL.UP PT, R9, R0, 0x2, RZ ;  /* 0x0440000000097989 */ /* 0x000fe200000e00ff */
[----:B------:R-:W-:-:S02]  /*3190*/  FFMA.FTZ R16, R118, UR31, -R3 ;  /* 0x0000001f76107c23 */ /* 0x000fc40008010803 */
[----:B------:R-:W-:Y:S01]  /*31a0*/  @P3 FADD.FTZ R203, R203, R2 ;  /* 0x00000002cbcb3221 */ /* 0x000fe20000010000 */
[----:B------:R-:W0:Y:S01]  /*31b0*/  SHFL.UP PT, R7, R204, 0x2, RZ ;  /* 0x04400000cc077989 */ /* 0x000e2200000e00ff */
[----:B------:R-:W-:Y:S02]  /*31c0*/  FFMA.FTZ R2, R118, UR32, R5 ;  /* 0x0000002076027c23 */ /* 0x000fe40008010005 */
[----:B------:R-:W-:Y:S01]  /*31d0*/  @P3 FADD.FTZ R207, R207, R4 ;  /* 0x00000004cfcf3221 */ /* 0x000fe20000010000 */
[----:B------:R-:W2:Y:S01]  /*31e0*/  SHFL.UP PT, R11, R203, 0x2, RZ ;  /* 0x04400000cb0b7989 */ /* 0x000ea200000e00ff */
[C---:B------:R-:W-:Y:S01]  /*31f0*/  FMUL.FTZ R16, R17.reuse, R16 ;  /* 0x0000001011107220 */ /* 0x040fe20000410000 */
[----:B------:R-:W-:Y:S01]  /*3200*/  ISETP.GE.AND P3, PT, R208, 0x2, PT ;  /* 0x00000002d000780c */ /* 0x000fe20003f66270 */
[----:B------:R-:W-:Y:S02]  /*3210*/  FMUL.FTZ R15, R17, R2 ;  /* 0x00000002110f7220 */ /* 0x000fe40000410000 */
[----:B------:R-:W-:-:S02]  /*3220*/  FMUL.FTZ R5, R117, UR31 ;  /* 0x0000001f75057c20 */ /* 0x000fc40008410000 */
[----:B------:R-:W-:Y:S02]  /*3230*/  FADD.FTZ R2, R16, R193 ;  /* 0x000000c110027221 */ /* 0x000fe40000010000 */
[----:B------:R-:W3:Y:S01]  /*3240*/  SHFL.UP PT, R193, R207, 0x2, RZ ;  /* 0x04400000cfc17989 */ /* 0x000ee200000e00ff */
[----:B------:R-:W-:Y:S02]  /*3250*/  FADD.FTZ R8, -R15, R8 ;  /* 0x000000080f087221 */ /* 0x000fe40000010100 */
[----:B------:R-:W-:Y:S02]  /*3260*/  FADD.FTZ R200, R78, R78 ;  /* 0x0000004e4ec87221 */ /* 0x000fe40000010000 */
[----:B------:R-:W-:Y:S02]  /*3270*/  FMUL.FTZ R3, R117, UR32 ;  /* 0x0000002075037c20 */ /* 0x000fe40008410000 */
[----:B------:R-:W-:Y:S02]  /*3280*/  FMUL.FTZ R195, R153, -R2 ;  /* 0x8000000299c37220 */ /* 0x000fe40000410000 */
[----:B------:R-:W-:-:S02]  /*3290*/  FFMA.FTZ R5, R116, UR32, R5 ;  /* 0x0000002074057c23 */ /* 0x000fc40008010005 */
[-C--:B------:R-:W-:Y:S02]  /*32a0*/  FMUL.FTZ R13, R153, -R8.reuse ;  /* 0x80000008990d7220 */ /* 0x080fe40000410000 */
[----:B------:R-:W-:Y:S02]  /*32b0*/  FFMA.FTZ R3, R116, UR31, -R3 ;  /* 0x0000001f74037c23 */ /* 0x000fe40008010803 */
[----:B------:R-:W-:Y:S02]  /*32c0*/  FFMA.FTZ R195, R154, R8, R195 ;  /* 0x000000089ac37223 */ /* 0x000fe400000100c3 */
[----:B------:R-:W-:Y:S02]  /*32d0*/  FMUL.FTZ R14, R200, R5 ;  /* 0x00000005c80e7220 */ /* 0x000fe40000410000 */
[----:B------:R-:W-:Y:S02]  /*32e0*/  FFMA.FTZ R2, R154, R2, -R13 ;  /* 0x000000029a027223 */ /* 0x000fe4000001080d */
[----:B------:R-:W-:-:S02]  /*32f0*/  FMUL.FTZ R13, R200, R3 ;  /* 0x00000003c80d7220 */ /* 0x000fc40000410000 */
[----:B------:R-:W-:Y:S02]  /*3300*/  FADD.FTZ R195, -R14, R195 ;  /* 0x000000c30ec37221 */ /* 0x000fe40000010100 */
[----:B------:R-:W-:Y:S02]  /*3310*/  FADD.FTZ R2, R13, R2 ;  /* 0x000000020d027221 */ /* 0x000fe40000010000 */
[C---:B------:R-:W-:Y:S02]  /*3320*/  FMUL.FTZ R3, R155.reuse, -R195 ;  /* 0x800000c39b037220 */ /* 0x040fe40000410000 */
[-C--:B------:R-:W-:Y:S02]  /*3330*/  FMUL.FTZ R4, R155, -R2.reuse ;  /* 0x800000029b047220 */ /* 0x080fe40000410000 */
[----:B------:R-:W-:Y:S02]  /*3340*/  FFMA.FTZ R197, R156, R2, -R3 ;  /* 0x000000029cc57223 */ /* 0x000fe40000010803 */
[----:B0-----:R-:W-:-:S02]  /*3350*/  FMUL.FTZ R3, R0, R7 ;  /* 0x0000000700037220 */ /* 0x001fc40000410000 */
[----:B------:R-:W-:Y:S02]  /*3360*/  FFMA.FTZ R8, R156, R195, R4 ;  /* 0x000000c39c087223 */ /* 0x000fe40000010004 */
[C---:B--2---:R-:W-:Y:S02]  /*3370*/  FMUL.FTZ R5, R0.reuse, R11 ;  /* 0x0000000b00057220 */ /* 0x044fe40000410000 */
[C---:B------:R-:W-:Y:S02]  /*3380*/  FMUL.FTZ R2, R0.reuse, R9 ;  /* 0x0000000900027220 */ /* 0x040fe40000410000 */
[----:B---3--:R-:W-:Y:S02]  /*3390*/  FMUL.FTZ R4, R0, R193 ;  /* 0x000000c100047220 */ /* 0x008fe40000410000 */
[----:B------:R-:W-:Y:S02]  /*33a0*/  FFMA.FTZ R9, R204, R9, R3 ;  /* 0x00000009cc097223 */ /* 0x000fe40000010003 */
[----:B------:R-:W-:-:S02]  /*33b0*/  FMUL.FTZ R3, R143, UR32 ;  /* 0x000000208f037c20 */ /* 0x000fc40008410000 */
[----:B------:R-:W-:Y:S01]  /*33c0*/  FFMA.FTZ R6, R204, R193, R5 ;  /* 0x000000c1cc067223 */ /* 0x000fe20000010005 */
[----:B------:R-:W-:Y:S01]  /*33d0*/  FSEL R0, R0, R9, !P3 ;  /* 0x0000000900007208 */ /* 0x000fe20005800000 */
[C---:B------:R-:W-:Y:S02]  /*33e0*/  FFMA.FTZ R4, R204.reuse, R11, -R4 ;  /* 0x0000000bcc047223 */ /* 0x040fe40000010804 */
[----:B------:R-:W-:Y:S02]  /*33f0*/  FMUL.FTZ R5, R143, UR31 ;  /* 0x0000001f8f057c20 */ /* 0x000fe40008410000 */
[----:B------:R-:W-:Y:S01]  /*3400*/  @P3 FFMA.FTZ R204, R204, R7, -R2 ;  /* 0x00000007cccc3223 */ /* 0x000fe20000010802 */
[----:B------:R-:W-:Y:S01]  /*3410*/  SHFL.UP PT, R193, R0, 0x4, RZ ;  /* 0x0480000000c17989 */ /* 0x000fe200000e00ff */
[----:B------:R-:W-:Y:S02]  /*3420*/  FADD.FTZ R199, R77, R77 ;  /* 0x0000004d4dc77221 */ /* 0x000fe40000010000 */
[----:B------:R-:W-:Y:S01]  /*3430*/  FFMA.FTZ R12, R142, UR31, -R3 ;  /* 0x0000001f8e0c7c23 */ /* 0x000fe20008010803 */
[----:B------:R-:W0:Y:S01]  /*3440*/  SHFL.UP PT, R7, R204, 0x4, RZ ;  /* 0x04800000cc077989 */ /* 0x000e2200000e00ff */
[----:B------:R-:W-:-:S02]  /*3450*/  @P3 FADD.FTZ R203, R203, R4 ;  /* 0x00000004cbcb3221 */ /* 0x000fc40000010000 */
[----:B------:R-:W-:Y:S02]  /*3460*/  FFMA.FTZ R2, R142, UR32, R5 ;  /* 0x000000208e027c23 */ /* 0x000fe40008010005 */
[----:B------:R-:W-:Y:S01]  /*3470*/  @P3 FADD.FTZ R207, R207, R6 ;  /* 0x00000006cfcf3221 */ /* 0x000fe20000010000 */
[----:B------:R-:W2:Y:S01]  /*3480*/  SHFL.UP PT, R195, R203, 0x4, RZ ;  /* 0x04800000cbc37989 */ /* 0x000ea200000e00ff */
[C---:B------:R-:W-:Y:S01]  /*3490*/  FMUL.FTZ R12, R199.reuse, R12 ;  /* 0x0000000cc70c7220 */ /* 0x040fe20000410000 */
[----:B------:R-:W-:Y:S01]  /*34a0*/  ISETP.GE.AND P3, PT, R208, 0x4, PT ;  /* 0x00000004d000780c */ /* 0x000fe20003f66270 */
[----:B------:R-:W-:Y:S02]  /*34b0*/  FMUL.FTZ R11, R199, R2 ;  /* 0x00000002c70b7220 */ /* 0x000fe40000410000 */
[----:B------:R-:W-:Y:S02]  /*34c0*/  FMUL.FTZ R5, R141, UR31 ;  /* 0x0000001f8d057c20 */ /* 0x000fe40008410000 */
[----:B------:R-:W-:-:S02]  /*34d0*/  FADD.FTZ R2, R12, R197 ;  /* 0x000000c50c027221 */ /* 0x000fc40000010000 */
[----:B------:R-:W3:Y:S01]  /*34e0*/  SHFL.UP PT, R197, R207, 0x4, RZ ;  /* 0x04800000cfc57989 */ /* 0x000ee200000e00ff */
[----:B------:R-:W-:Y:S02]  /*34f0*/  FADD.FTZ R8, -R11, R8 ;  /* 0x000000080b087221 */ /* 0x000fe40000010100 */
[----:B------:R-:W-:Y:S02]  /*3500*/  FADD.FTZ R198, R76, R76 ;  /* 0x0000004c4cc67221 */ /* 0x000fe40000010000 */
[----:B------:R-:W-:Y:S02]  /*3510*/  FMUL.FTZ R3, R141, UR32 ;  /* 0x000000208d037c20 */ /* 0x000fe40008410000 */
[C---:B------:R-:W-:Y:S02]  /*3520*/  FMUL.FTZ R205, R157.reuse, -R2 ;  /* 0x800000029dcd7220 */ /* 0x040fe40000410000 */
[----:B------:R-:W-:Y:S02]  /*3530*/  FFMA.FTZ R5, R140, UR32, R5 ;  /* 0x000000208c057c23 */ /* 0x000fe40008010005 */
[----:B------:R-:W-:-:S02]  /*3540*/  FMUL.FTZ R9, R157, -R8 ;  /* 0x800000089d097220 */ /* 0x000fc40000410000 */
[----:B------:R-:W-:Y:S02]  /*3550*/  FFMA.FTZ R3, R140, UR31, -R3 ;  /* 0x0000001f8c037c23 */ /* 0x000fe40008010803 */
[----:B------:R-:W-:Y:S02]  /*3560*/  FFMA.FTZ R205, R158, R8, R205 ;  /* 0x000000089ecd7223 */ /* 0x000fe400000100cd */
[----:B------:R-:W-:Y:S02]  /*3570*/  FMUL.FTZ R10, R198, R5 ;  /* 0x00000005c60a7220 */ /* 0x000fe40000410000 */
[----:B------:R-:W-:Y:S02]  /*3580*/  FFMA.FTZ R2, R158, R2, -R9 ;  /* 0x000000029e027223 */ /* 0x000fe40000010809 */
[----:B------:R-:W-:Y:S02]  /*3590*/  FMUL.FTZ R9, R198, R3 ;  /* 0x00000003c6097220 */ /* 0x000fe40000410000 */
[----:B------:R-:W-:-:S02]  /*35a0*/  FADD.FTZ R205, -R10, R205 ;  /* 0x000000cd0acd7221 */ /* 0x000fc40000010100 */
[----:B------:R-:W-:Y:S02]  /*35b0*/  FADD.FTZ R2, R9, R2 ;  /* 0x0000000209027221 */ /* 0x000fe40000010000 */
[C---:B------:R-:W-:Y:S02]  /*35c0*/  FMUL.FTZ R3, R159.reuse, -R205 ;  /* 0x800000cd9f037220 */ /* 0x040fe40000410000 */
[-C--:B------:R-:W-:Y:S02]  /*35d0*/  FMUL.FTZ R4, R159, -R2.reuse ;  /* 0x800000029f047220 */ /* 0x080fe40000410000 */
[----:B------:R-:W-:Y:S02]  /*35e0*/  FFMA.FTZ R209, R160, R2, -R3 ;  /* 0x00000002a0d17223 */ /* 0x000fe40000010803 */
[----:B0-----:R-:W-:Y:S02]  /*35f0*/  FMUL.FTZ R3, R0, R7 ;  /* 0x0000000700037220 */ /* 0x001fe40000410000 */
[----:B------:R-:W-:-:S02]  /*3600*/  FFMA.FTZ R194, R160, R205, R4 ;  /* 0x000000cda0c27223 */ /* 0x000fc40000010004 */
[C---:B--2---:R-:W-:Y:S02]  /*3610*/  FMUL.FTZ R5, R0.reuse, R195 ;  /* 0x000000c300057220 */ /* 0x044fe40000410000 */
[C---:B------:R-:W-:Y:S02]  /*3620*/  FMUL.FTZ R2, R0.reuse, R193 ;  /* 0x000000c100027220 */ /* 0x040fe40000410000 */
[----:B---3--:R-:W-:Y:S02]  /*3630*/  FMUL.FTZ R4, R0, R197 ;  /* 0x000000c500047220 */ /* 0x008fe40000410000 */
[C---:B------:R-:W-:Y:S02]  /*3640*/  FFMA.FTZ R193, R204.reuse, R193, R3 ;  /* 0x000000c1ccc17223 */ /* 0x040fe40000010003 */
[----:B------:R-:W-:Y:S02]  /*3650*/  FMUL.FTZ R3, R147, UR32 ;  /* 0x0000002093037c20 */ /* 0x000fe40008410000 */
[----:B------:R-:W-:Y:S01]  /*3660*/  FFMA.FTZ R6, R204, R197, R5 ;  /* 0x000000c5cc067223 */ /* 0x000fe20000010005 */
[----:B------:R-:W-:Y:S01]  /*3670*/  FSEL R0, R0, R193, !P3 ;  /* 0x000000c100007208 */ /* 0x000fe20005800000 */
[----:B------:R-:W-:-:S02]  /*3680*/  FFMA.FTZ R4, R204, R195, -R4 ;  /* 0x000000c3cc047223 */ /* 0x000fc40000010804 */
[----:B------:R-:W-:Y:S02]  /*3690*/  FMUL.FTZ R5, R147, UR31 ;  /* 0x0000001f93057c20 */ /* 0x000fe40008410000 */
[----:B------:R-:W-:Y:S01]  /*36a0*/  FADD.FTZ R197, R75, R75 ;  /* 0x0000004b4bc57221 */ /* 0x000fe20000010000 */
[----:B------:R-:W-:Y:S01]  /*36b0*/  SHFL.UP PT, R195, R0, 0x8, RZ ;  /* 0x0500000000c37989 */ /* 0x000fe200000e00ff */
[----:B------:R-:W-:Y:S02]  /*36c0*/  FFMA.FTZ R8, R146, UR31, -R3 ;  /* 0x0000001f92087c23 */ /* 0x000fe40008010803 */
[----:B------:R-:W-:Y:S02]  /*36d0*/  @P3 FFMA.FTZ R204, R204, R7, -R2 ;  /* 0x00000007cccc3223 */ /* 0x000fe40000010802 */
[----:B------:R-:W-:Y:S02]  /*36e0*/  @P3 FADD.FTZ R203, R203, R4 ;  /* 0x00000004cbcb3221 */ /* 0x000fe40000010000 */
[----:B------:R-:W-:Y:S01]  /*36f0*/  FFMA.FTZ R2, R146, UR32, R5 ;  /* 0x0000002092027c23 */ /* 0x000fe20008010005 */
[----:B------:R-:W-:Y:S01]  /*3700*/  SHFL.UP PT, R193, R204, 0x8, RZ ;  /* 0x05000000ccc17989 */ /* 0x000fe200000e00ff */
[----:B------:R-:W-:Y:S01]  /*3710*/  @P3 FADD.FTZ R207, R207, R6 ;  /* 0x00000006cfcf3221 */ /* 0x000fe20000010000 */
[----:B------:R-:W-:Y:S01]  /*3720*/  ISETP.GE.AND P3, PT, R208, 0x8, PT ;  /* 0x00000008d000780c */ /* 0x000fe20003f66270 */
[C---:B------:R-:W-:Y:S01]  /*3730*/  FMUL.FTZ R8, R197.reuse, R8 ;  /* 0x00000008c5087220 */ /* 0x040fe20000410000 */
[----:B------:R-:W0:Y:S01]  /*3740*/  SHFL.UP PT, R205, R203, 0x8, RZ ;  /* 0x05000000cbcd7989 */ /* 0x000e2200000e00ff */
[----:B------:R-:W-:-:S02]  /*3750*/  FMUL.FTZ R7, R197, R2 ;  /* 0x00000002c5077220 */ /* 0x000fc40000410000 */
[----:B------:R-:W-:Y:S02]  /*3760*/  FADD.FTZ R2, R8, R209 ;  /* 0x000000d108027221 */ /* 0x000fe40000010000 */
[----:B------:R-:W2:Y:S01]  /*3770*/  SHFL.UP PT, R209, R207, 0x8, RZ ;  /* 0x05000000cfd17989 */ /* 0x000ea200000e00ff */
[C---:B------:R-:W-:Y:S02]  /*3780*/  FMUL.FTZ R5, R145.reuse, UR31 ;  /* 0x0000001f91057c20 */ /* 0x040fe40008410000 */
[----:B------:R-:W-:Y:S02]  /*3790*/  FMUL.FTZ R3, R145, UR32 ;  /* 0x0000002091037c20 */ /* 0x000fe40008410000 */
[----:B------:R-:W-:Y:S02]  /*37a0*/  FADD.FTZ R194, -R7, R194 ;  /* 0x000000c207c27221 */ /* 0x000fe40000010100 */
[----:B------:R-:W-:Y:S02]  /*37b0*/  FADD.FTZ R196, R74, R74 ;  /* 0x0000004a4ac47221 */ /* 0x000fe40000010000 */
[----:B------:R-:W-:-:S02]  /*37c0*/  FFMA.FTZ R5, R144, UR32, R5 ;  /* 0x0000002090057c23 */ /* 0x000fc40008010005 */
[C---:B------:R-:W-:Y:S02]  /*37d0*/  FMUL.FTZ R211, R161.reuse, -R194 ;  /* 0x800000c2a1d37220 */ /* 0x040fe40000410000 */
[-C--:B------:R-:W-:Y:S02]  /*37e0*/  FMUL.FTZ R215, R161, -R2.reuse ;  /* 0x80000002a1d77220 */ /* 0x080fe40000410000 */
[----:B------:R-:W-:Y:S02]  /*37f0*/  FFMA.FTZ R3, R144, UR31, -R3 ;  /* 0x0000001f90037c23 */ /* 0x000fe40008010803 */
[----:B------:R-:W-:Y:S02]  /*3800*/  FMUL.FTZ R6, R196, R5 ;  /* 0x00000005c4067220 */ /* 0x000fe40000410000 */
[C---:B------:R-:W-:Y:S02]  /*3810*/  FFMA.FTZ R2, R162.reuse, R2, -R211 ;  /* 0x00000002a2027223 */ /* 0x040fe400000108d3 */
[----:B------:R-:W-:-:S02]  /*3820*/  FFMA.FTZ R215, R162, R194, R215 ;  /* 0x000000c2a2d77223 */ /* 0x000fc400000100d7 */
        /* <DEDUP_REMOVED lines=8> */
[C---:B------:R-:W-:Y:S02]  /*38b0*/  FMUL.FTZ R3, R0.reuse, R193 ;  /* 0x000000c100037220 */ /* 0x040fe40000410000 */
[C---:B--2---:R-:W-:Y:S02]  /*38c0*/  FMUL.FTZ R4, R0.reuse, R209 ;  /* 0x000000d100047220 */ /* 0x044fe40000410000 */
[----:B------:R-:W-:Y:S02]  /*38d0*/  FMUL.FTZ R2, R0, R195 ;  /* 0x000000c300027220 */ /* 0x000fe40000410000 */
[----:B------:R-:W-:-:S02]  /*38e0*/  FFMA.FTZ R194, R204, R209, R194 ;  /* 0x000000d1ccc27223 */ /* 0x000fc400000100c2 */
[C---:B------:R-:W-:Y:S02]  /*38f0*/  FFMA.FTZ R209, R204.reuse, R195, R3 ;  /* 0x000000c3ccd17223 */ /* 0x040fe40000010003 */
[C---:B------:R-:W-:Y:S02]  /*3900*/  FFMA.FTZ R4, R204.reuse, R205, -R4 ;  /* 0x000000cdcc047223 */ /* 0x040fe40000010804 */
[----:B------:R-:W-:Y:S02]  /*3910*/  @P3 FFMA.FTZ R204, R204, R193, -R2 ;  /* 0x000000c1cccc3223 */ /* 0x000fe40000010802 */
[C---:B------:R-:W-:Y:S02]  /*3920*/  FMUL.FTZ R193, R135.reuse, UR31 ;  /* 0x0000001f87c17c20 */ /* 0x040fe40008410000 */
[----:B------:R-:W-:Y:S01]  /*3930*/  FMUL.FTZ R3, R135, UR32 ;  /* 0x0000002087037c20 */ /* 0x000fe20008410000 */
[----:B------:R-:W-:Y:S01]  /*3940*/  SHFL.UP PT, R205, R204, 0x10, RZ ;  /* 0x06000000cccd7989 */ /* 0x000fe200000e00ff */
[----:B------:R-:W-:-:S02]  /*3950*/  @P3 FADD.FTZ R203, R203, R4 ;  /* 0x00000004cbcb3221 */ /* 0x000fc40000010000 */
[----:B------:R-:W-:Y:S02]  /*3960*/  FADD.FTZ R195, R73, R73 ;  /* 0x0000004949c37221 */ /* 0x000fe40000010000 */
[----:B------:R-:W-:Y:S01]  /*3970*/  FFMA.FTZ R2, R134, UR32, R193 ;  /* 0x0000002086027c23 */ /* 0x000fe200080100c1 */
[----:B------:R-:W-:Y:S01]  /*3980*/  FSEL R193, R0, R209, !P3 ;  /* 0x000000d100c17208 */ /* 0x000fe20005800000 */
[----:B------:R-:W-:Y:S01]  /*3990*/  @P3 FADD.FTZ R207, R207, R194 ;  /* 0x000000c2cfcf3221 */ /* 0x000fe20000010000 */
[----:B------:R-:W-:Y:S01]  /*39a0*/  ISETP.GE.AND P3, PT, R208, 0x10, PT ;  /* 0x00000010d000780c */ /* 0x000fe20003f66270 */
[----:B------:R-:W-:Y:S02]  /*39b0*/  FFMA.FTZ R4, R134, UR31, -R3 ;  /* 0x0000001f86047c23 */ /* 0x000fe40008010803 */
[C---:B------:R-:W-:Y:S01]  /*39c0*/  FMUL.FTZ R3, R195.reuse, R2 ;  /* 0x00000002c3037220 */ /* 0x040fe20000410000 */
[----:B------:R-:W0:Y:S01]  /*39d0*/  SHFL.UP PT, R210, R207, 0x10, RZ ;  /* 0x06000000cfd27989 */ /* 0x000e2200000e00ff */
[----:B------:R-:W-:-:S02]  /*39e0*/  FMUL.FTZ R4, R195, R4 ;  /* 0x00000004c3047220 */ /* 0x000fc40000410000 */
[----:B------:R-:W-:Y:S02]  /*39f0*/  FADD.FTZ R2, -R3, R206 ;  /* 0x000000ce03027221 */ /* 0x000fe40000010100 */
[----:B------:R-:W-:Y:S01]  /*3a00*/  FADD.FTZ R0, R4, R211 ;  /* 0x000000d304007221 */ /* 0x000fe20000010000 */
[----:B------:R-:W2:Y:S01]  /*3a10*/  SHFL.UP PT, R206, R193, 0x10, RZ ;  /* 0x06000000c1ce7989 */ /* 0x000ea200000e00ff */
[----:B------:R-:W-:Y:S02]  /*3a20*/  FMUL.FTZ R215, R133, UR31 ;  /* 0x0000001f85d77c20 */ /* 0x000fe40008410000 */
[----:B------:R-:W-:Y:S01]  /*3a30*/  FMUL.FTZ R223, R165, -R0 ;  /* 0x80000000a5df7220 */ /* 0x000fe20000410000 */
[----:B------:R-:W3:Y:S01]  /*3a40*/  SHFL.UP PT, R211, R203, 0x10, RZ ;  /* 0x06000000cbd37989 */ /* 0x000ee200000e00ff */
[----:B------:R-:W-:Y:S02]  /*3a50*/  FADD.FTZ R194, R72, R72 ;  /* 0x0000004848c27221 */ /* 0x000fe40000010000 */
[----:B------:R-:W-:-:S02]  /*3a60*/  FMUL.FTZ R209, R133, UR32 ;  /* 0x0000002085d17c20 */ /* 0x000fc40008410000 */
[----:B------:R-:W-:Y:S02]  /*3a70*/  FFMA.FTZ R215, R132, UR32, R215 ;  /* 0x0000002084d77c23 */ /* 0x000fe400080100d7 */
[-C--:B------:R-:W-:Y:S02]  /*3a80*/  FMUL.FTZ R219, R165, -R2.reuse ;  /* 0x80000002a5db7220 */ /* 0x080fe40000410000 */
[----:B------:R-:W-:Y:S02]  /*3a90*/  FFMA.FTZ R223, R166, R2, R223 ;  /* 0x00000002a6df7223 */ /* 0x000fe400000100df */
[----:B------:R-:W-:Y:S02]  /*3aa0*/  FFMA.FTZ R209, R132, UR31, -R209 ;  /* 0x0000001f84d17c23 */ /* 0x000fe400080108d1 */
[----:B------:R-:W-:Y:S02]  /*3ab0*/  FMUL.FTZ R2, R194, R215 ;  /* 0x000000d7c2027220 */ /* 0x000fe40000410000 */
[----:B------:R-:W-:-:S02]  /*3ac0*/  FFMA.FTZ R219, R166, R0, -R219 ;  /* 0x00000000a6db7223 */ /* 0x000fc400000108db */
[----:B------:R-:W-:Y:S02]  /*3ad0*/  FMUL.FTZ R0, R194, R209 ;  /* 0x000000d1c2007220 */ /* 0x000fe40000410000 */
[----:B------:R-:W-:Y:S02]  /*3ae0*/  FADD.FTZ R223, -R2, R223 ;  /* 0x000000df02df7221 */ /* 0x000fe40000010100 */
[----:B------:R-:W-:Y:S02]  /*3af0*/  FADD.FTZ R219, R0, R219 ;  /* 0x000000db00db7221 */ /* 0x000fe40000010000 */
[----:B------:R-:W-:Y:S02]  /*3b00*/  FMUL.FTZ R209, R167, -R223 ;  /* 0x800000dfa7d17220 */ /* 0x000fe40000410000 */
[C---:B0-----:R-:W-:Y:S02]  /*3b10*/  FMUL.FTZ R216, R193.reuse, R210 ;  /* 0x000000d2c1d87220 */ /* 0x041fe40000410000 */
[----:B------:R-:W-:-:S02]  /*3b20*/  FMUL.FTZ R215, R193, R205 ;  /* 0x000000cdc1d77220 */ /* 0x000fc40000410000 */
[-C--:B------:R-:W-:Y:S02]  /*3b30*/  FMUL.FTZ R208, R167, -R219.reuse ;  /* 0x800000dba7d07220 */ /* 0x080fe40000410000 */
[----:B------:R-:W-:Y:S02]  /*3b40*/  FFMA.FTZ R209, R168, R219, -R209 ;  /* 0x000000dba8d17223 */ /* 0x000fe400000108d1 */
[CC--:B--2---:R-:W-:Y:S02]  /*3b50*/  FMUL.FTZ R212, R193.reuse, R206.reuse ;  /* 0x000000cec1d47220 */ /* 0x0c4fe40000410000 */
[-C--:B---3--:R-:W-:Y:S02]  /*3b60*/  FMUL.FTZ R219, R193, R211.reuse ;  /* 0x000000d3c1db7220 */ /* 0x088fe40000410000 */
[C---:B------:R-:W-:Y:S02]  /*3b70*/  FFMA.FTZ R216, R204.reuse, R211, -R216 ;  /* 0x000000d3ccd87223 */ /* 0x040fe400000108d8 */
[----:B------:R-:W-:-:S02]  /*3b80*/  FFMA.FTZ R206, R204, R206, R215 ;  /* 0x000000ceccce7223 */ /* 0x000fc400000100d7 */
[C---:B------:R-:W-:Y:S02]  /*3b90*/  FFMA.FTZ R210, R204.reuse, R210, R219 ;  /* 0x000000d2ccd27223 */ /* 0x040fe400000100db */
[----:B------:R-:W-:Y:S01]  /*3ba0*/  @P3 FADD.FTZ R203, R203, R216 ;  /* 0x000000d8cbcb3221 */ /* 0x000fe20000010000 */
[----:B------:R-:W-:Y:S01]  /*3bb0*/  FSEL R216, R193, R206, !P3 ;  /* 0x000000cec1d87208 */ /* 0x000fe20005800000 */
[----:B------:R-:W-:Y:S02]  /*3bc0*/  FMUL.FTZ R211, R139, UR31 ;  /* 0x0000001f8bd37c20 */ /* 0x000fe40008410000 */
[----:B------:R-:W-:Y:S02]  /*3bd0*/  @P3 FADD.FTZ R207, R207, R210 ;  /* 0x000000d2cfcf3221 */ /* 0x000fe40000010000 */
[----:B------:R-:W-:Y:S02]  /*3be0*/  @P3 FFMA.FTZ R204, R204, R205, -R212 ;  /* 0x000000cdcccc3223 */ /* 0x000fe400000108d4 */
[----:B------:R-:W-:-:S02]  /*3bf0*/  FFMA.FTZ R210, R138, UR32, R211 ;  /* 0x000000208ad27c23 */ /* 0x000fc400080100d3 */
[----:B------:R0:W2:Y:S01]  /*3c00*/  SHFL.UP PT, R211, R216, 0x1, RZ ;  /* 0x04200000d8d37989 */ /* 0x0000a200000e00ff */
[----:B------:R-:W-:Y:S02]  /*3c10*/  FMUL.FTZ R205, R139, UR32 ;  /* 0x000000208bcd7c20 */ /* 0x000fe40008410000 */
[----:B------:R-:W-:Y:S01]  /*3c20*/  FADD.FTZ R193, R71, R71 ;  /* 0x0000004747c17221 */ /* 0x000fe20000010000 */
[----:B------:R-:W3:Y:S01]  /*3c30*/  SHFL.UP PT, R212, R204, 0x1, RZ ;  /* 0x04200000ccd47989 */ /* 0x000ee200000e00ff */
[----:B------:R-:W-:Y:S02]  /*3c40*/  FFMA.FTZ R208, R168, R223, R208 ;  /* 0x000000dfa8d07223 */ /* 0x000fe400000100d0 */
[----:B------:R-:W-:Y:S01]  /*3c50*/  FFMA.FTZ R206, R138, UR31, -R205 ;  /* 0x0000001f8ace7c23 */ /* 0x000fe200080108cd */
[----:B------:R-:W4:Y:S01]  /*3c60*/  SHFL.UP PT, R207, R207, 0x1, RZ ;  /* 0x04200000cfcf7989 */ /* 0x000f2200000e00ff */
[C---:B------:R-:W-:Y:S02]  /*3c70*/  FMUL.FTZ R205, R193.reuse, R210 ;  /* 0x000000d2c1cd7220 */ /* 0x040fe40000410000 */
[----:B------:R-:W-:-:S02]  /*3c80*/  FMUL.FTZ R206, R193, R206 ;  /* 0x000000cec1ce7220 */ /* 0x000fc40000410000 */
[----:B------:R-:W-:Y:S02]  /*3c90*/  FADD.FTZ R220, -R205, R208 ;  /* 0x000000d0cddc7221 */ /* 0x000fe40000010100 */
[----:B------:R1:W3:Y:S01]  /*3ca0*/  SHFL.UP PT, R208, R203, 0x1, RZ ;  /* 0x04200000cbd07989 */ /* 0x0002e200000e00ff */
[----:B------:R-:W-:Y:S02]  /*3cb0*/  FADD.FTZ R219, R206, R209 ;  /* 0x000000d1cedb7221 */ /* 0x000fe40000010000 */
[C---:B------:R-:W-:Y:S02]  /*3cc0*/  FMUL.FTZ R209, R137.reuse, UR32 ;  /* 0x0000002089d17c20 */ /* 0x040fe40008410000 */
[----:B------:R-:W-:Y:S02]  /*3cd0*/  FMUL.FTZ R215, R137, UR31 ;  /* 0x0000001f89d77c20 */ /* 0x000fe40008410000 */
[----:B------:R-:W-:Y:S02]  /*3ce0*/  FADD.FTZ R210, R70, R70 ;  /* 0x0000004646d27221 */ /* 0x000fe40000010000 */
[----:B------:R-:W-:-:S02]  /*3cf0*/  FFMA.FTZ R209, R136, UR31, -R209 ;  /* 0x0000001f88d17c23 */ /* 0x000fc400080108d1 */
[C---:B------:R-:W-:Y:S02]  /*3d00*/  FMUL.FTZ R223, R169.reuse, -R219 ;  /* 0x800000dba9df7220 */ /* 0x040fe40000410000 */
[----:B------:R-:W-:Y:S02]  /*3d10*/  FFMA.FTZ R215, R136, UR32, R215 ;  /* 0x0000002088d77c23 */ /* 0x000fe400080100d7 */
[-C--:B0-----:R-:W-:Y:S02]  /*3d20*/  FMUL.FTZ R216, R169, -R220.reuse ;  /* 0x800000dca9d87220 */ /* 0x081fe40000410000 */
[----:B-1----:R-:W-:Y:S02]  /*3d30*/  FMUL.FTZ R203, R210, R209 ;  /* 0x000000d1d2cb7220 */ /* 0x002fe40000410000 */
[----:B------:R-:W-:Y:S02]  /*3d40*/  FFMA.FTZ R223, R170, R220, R223 ;  /* 0x000000dcaadf7223 */ /* 0x000fe400000100df */
[----:B------:R-:W-:-:S02]  /*3d50*/  FMUL.FTZ R204, R210, R215 ;  /* 0x000000d7d2cc7220 */ /* 0x000fc40000410000 */
[C---:B--2---:R-:W-:Y:S02]  /*3d60*/  FMUL.FTZ R209, R211.reuse, R151 ;  /* 0x00000097d3d17220 */ /* 0x044fe40000410000 */
[-C--:B------:R-:W-:Y:S02]  /*3d70*/  FMUL.FTZ R211, R211, R150.reuse ;  /* 0x00000096d3d37220 */ /* 0x080fe40000410000 */
[----:B------:R-:W-:Y:S02]  /*3d80*/  FFMA.FTZ R216, R170, R219, -R216 ;  /* 0x000000dbaad87223 */ /* 0x000fe400000108d8 */
[----:B------:R-:W-:Y:S02]  /*3d90*/  FADD.FTZ R223, -R204, R223 ;  /* 0x000000dfccdf7221 */ /* 0x000fe40000010100 */
[C---:B---3--:R-:W-:Y:S02]  /*3da0*/  FFMA.FTZ R209, R212.reuse, R150, -R209 ;  /* 0x00000096d4d17223 */ /* 0x048fe400000108d1 */
[----:B------:R-:W-:-:S02]  /*3db0*/  FFMA.FTZ R212, R212, R151, R211 ;  /* 0x00000097d4d47223 */ /* 0x000fc400000100d3 */
[----:B------:R-:W-:Y:S02]  /*3dc0*/  FADD.FTZ R216, R203, R216 ;  /* 0x000000d8cbd87221 */ /* 0x000fe40000010000 */
[----:B------:R-:W-:Y:S02]  /*3dd0*/  FMUL.FTZ R215, R171, -R223 ;  /* 0x800000dfabd77220 */ /* 0x000fe40000410000 */
[----:B----4-:R-:W-:Y:S02]  /*3de0*/  @P2 FADD.FTZ R151, R207, R212 ;  /* 0x000000d4cf972221 */ /* 0x010fe40000010000 */
[-C--:B------:R-:W-:Y:S02]  /*3df0*/  FMUL.FTZ R219, R171, -R216.reuse ;  /* 0x800000d8abdb7220 */ /* 0x080fe40000410000 */
[----:B------:R-:W-:Y:S02]  /*3e00*/  @P2 FADD.FTZ R150, R208, R209 ;  /* 0x000000d1d0962221 */ /* 0x000fe40000010000 */
[----:B------:R-:W-:-:S02]  /*3e10*/  FFMA.FTZ R216, R172, R216, -R215 ;  /* 0x000000d8acd87223 */ /* 0x000fc400000108d7 */
[CC--:B------:R-:W-:Y:S02]  /*3e20*/  FMUL.FTZ R215, R149.reuse, R151.reuse ;  /* 0x0000009795d77220 */ /* 0x0c0fe40000410000 */
[-C--:B------:R-:W-:Y:S02]  /*3e30*/  FMUL.FTZ R149, R149, R150.reuse ;  /* 0x0000009695957220 */ /* 0x080fe40000410000 */
[C---:B------:R-:W-:Y:S02]  /*3e40*/  FFMA.FTZ R150, R148.reuse, R150, -R215 ;  /* 0x0000009694967223 */ /* 0x040fe400000108d7 */
[----:B------:R-:W-:Y:S02]  /*3e50*/  FMUL.FTZ R211, R123, UR31 ;  /* 0x0000001f7bd37c20 */ /* 0x000fe40008410000 */
[----:B------:R-:W-:Y:S02]  /*3e60*/  FFMA.FTZ R149, R148, R151, R149 ;  /* 0x0000009794957223 */ /* 0x000fe40000010095 */
[----:B------:R-:W-:-:S02]  /*3e70*/  FADD.FTZ R243, R243, R150 ;  /* 0x00000096f3f37221 */ /* 0x000fc40000010000 */
[----:B------:R-:W-:Y:S02]  /*3e80*/  FMUL.FTZ R207, R123, UR32 ;  /* 0x000000207bcf7c20 */ /* 0x000fe40008410000 */
[----:B------:R-:W-:Y:S02]  /*3e90*/  FADD.FTZ R209, R69, R69 ;  /* 0x0000004545d17221 */ /* 0x000fe40000010000 */
[----:B------:R-:W-:Y:S02]  /*3ea0*/  FFMA.FTZ R208, R122, UR32, R211 ;  /* 0x000000207ad07c23 */ /* 0x000fe400080100d3 */
[----:B------:R-:W-:Y:S02]  /*3eb0*/  FADD.FTZ R242, RZ, R149 ;  /* 0x00000095fff27221 */ /* 0x000fe40000010000 */
[----:B------:R-:W-:Y:S02]  /*3ec0*/  FMUL.FTZ R149, R173, R243 ;  /* 0x000000f3ad957220 */ /* 0x000fe40000410000 */
[----:B------:R-:W-:-:S02]  /*3ed0*/  FFMA.FTZ R219, R172, R223, R219 ;  /* 0x000000dfacdb7223 */ /* 0x000fc400000100db */
[----:B------:R-:W-:Y:S02]  /*3ee0*/  FFMA.FTZ R212, R122, UR31, -R207 ;  /* 0x0000001f7ad47c23 */ /* 0x000fe400080108cf */
[----:B------:R-:W-:Y:S02]  /*3ef0*/  FMUL.FTZ R208, R209, R208 ;  /* 0x000000d0d1d07220 */ /* 0x000fe40000410000 */
[-C--:B------:R-:W-:Y:S02]  /*3f00*/  FMUL.FTZ R148, R173, R242.reuse ;  /* 0x000000f2ad947220 */ /* 0x080fe40000410000 */
[----:B------:R-:W-:Y:S02]  /*3f10*/  FFMA.FTZ R241, R174, R242, R149 ;  /* 0x000000f2aef17223 */ /* 0x000fe40000010095 */
[----:B------:R-:W-:Y:S02]  /*3f20*/  FMUL.FTZ R207, R209, R212 ;  /* 0x000000d4d1cf7220 */ /* 0x000fe40000410000 */
[----:B------:R-:W-:-:S02]  /*3f30*/  FADD.FTZ R219, -R208, R219 ;  /* 0x000000dbd0db7221 */ /* 0x000fc40000010100 */
[----:B------:R-:W-:Y:S02]  /*3f40*/  FFMA.FTZ R149, R174, R243, -R148 ;  /* 0x000000f3ae957223 */ /* 0x000fe40000010894 */
[----:B------:R-:W-:Y:S02]  /*3f50*/  FADD.FTZ R241, RZ, R241 ;  /* 0x000000f1fff17221 */ /* 0x000fe40000010000 */
[----:B------:R-:W-:Y:S02]  /*3f60*/  FMUL.FTZ R150, R28, -R182 ;  /* 0x800000b61c967220 */ /* 0x000fe40000410000 */
[----:B------:R-:W-:Y:S02]  /*3f70*/  FADD.FTZ R216, R207, R216 ;  /* 0x000000d8cfd87221 */ /* 0x000fe40000010000 */
[----:B------:R-:W-:Y:S02]  /*3f80*/  FMUL.FTZ R151, R173, -R219 ;  /* 0x800000dbad977220 */ /* 0x000fe40000410000 */
[----:B------:R-:W-:-:S02]  /*3f90*/  FADD.FTZ R240, R240, R149 ;  /* 0x00000095f0f07221 */ /* 0x000fc40000010000 */
[----:B------:R-:W-:Y:S02]  /*3fa0*/  FMUL.FTZ R148, R28, R183 ;  /* 0x000000b71c947220 */ /* 0x000fe40000410000 */
[----:B------:R-:W-:Y:S02]  /*3fb0*/  FMUL.FTZ R149, R171, R241 ;  /* 0x000000f1ab957220 */ /* 0x000fe40000410000 */
[----:B------:R-:W-:Y:S02]  /*3fc0*/  FFMA.FTZ R211, R29, -R183, R150 ;  /* 0x800000b71dd37223 */ /* 0x000fe40000010096 */
[----:B------:R-:W-:Y:S02]  /*3fd0*/  FFMA.FTZ R246, R174, R216, -R151 ;  /* 0x000000d8aef67223 */ /* 0x000fe40000010897 */
[----:B------:R-:W-:Y:S02]  /*3fe0*/  FMUL.FTZ R150, R171, R240 ;  /* 0x000000f0ab967220 */ /* 0x000fe40000410000 */
[----:B------:R-:W-:-:S02]  /*3ff0*/  FFMA.FTZ R151, R29, R182, -R148 ;  /* 0x000000b61d977223 */ /* 0x000fc40000010894 */
[C---:B------:R-:W-:Y:S02]  /*4000*/  FFMA.FTZ R148, R172.reuse, R240, -R149 ;  /* 0x000000f0ac947223 */ /* 0x040fe40000010895 */
[C---:B------:R-:W-:Y:S02]  /*4010*/  FMUL.FTZ R149, R31.reuse, -R211 ;  /* 0x800000d31f957220 */ /* 0x040fe40000410000 */
[----:B------:R-:W-:Y:S02]  /*4020*/  FFMA.FTZ R150, R172, R241, R150 ;  /* 0x000000f1ac967223 */ /* 0x000fe40000010096 */
[-C--:B------:R-:W-:Y:S02]  /*4030*/  FMUL.FTZ R212, R31, -R151.reuse ;  /* 0x800000971fd47220 */ /* 0x080fe40000410000 */
[----:B------:R-:W-:Y:S02]  /*4040*/  FADD.FTZ R239, R239, R148 ;  /* 0x00000094efef7221 */ /* 0x000fe40000010000 */
[----:B------:R-:W-:-:S02]  /*4050*/  FFMA.FTZ R151, R32, R151, -R149 ;  /* 0x0000009720977223 */ /* 0x000fc40000010895 */
[----:B------:R-:W-:Y:S02]  /*4060*/  FADD.FTZ R238, RZ, R150 ;  /* 0x00000096ffee7221 */ /* 0x000fe40000010000 */
[----:B------:R-:W-:Y:S02]  /*4070*/  FFMA.FTZ R212, R32, R211, R212 ;  /* 0x000000d320d47223 */ /* 0x000fe400000100d4 */
[----:B------:R-:W-:Y:S02]  /*4080*/  FMUL.FTZ R149, R169, R239 ;  /* 0x000000efa9957220 */ /* 0x000fe40000410000 */
[----:B------:R-:W-:Y:S02]  /*4090*/  FMUL.FTZ R211, R33, -R151 ;  /* 0x8000009721d37220 */ /* 0x000fe40000410000 */
[----:B------:R-:W-:Y:S02]  /*40a0*/  FMUL.FTZ R148, R169, R238 ;  /* 0x000000eea9947220 */ /* 0x000fe40000410000 */
[----:B------:R-:W-:-:S02]  /*40b0*/  FMUL.FTZ R150, R33, -R212 ;  /* 0x800000d421967220 */ /* 0x000fc40000410000 */
[----:B------:R-:W-:Y:S02]  /*40c0*/  FFMA.FTZ R237, R170, R238, R149 ;  /* 0x000000eeaaed7223 */ /* 0x000fe40000010095 */
[----:B------:R-:W-:Y:S02]  /*40d0*/  FFMA.FTZ R211, R34, R212, R211 ;  /* 0x000000d422d37223 */ /* 0x000fe400000100d3 */
[----:B------:R-:W-:Y:S02]  /*40e0*/  FFMA.FTZ R149, R170, R239, -R148 ;  /* 0x000000efaa957223 */ /* 0x000fe40000010894 */
[----:B------:R-:W-:Y:S02]  /*40f0*/  FFMA.FTZ R150, R34, R151, -R150 ;  /* 0x0000009722967223 */ /* 0x000fe40000010896 */
[----:B------:R-:W-:Y:S02]  /*4100*/  FADD.FTZ R237, RZ, R237 ;  /* 0x000000edffed7221 */ /* 0x000fe40000010000 */
[----:B------:R-:W-:-:S02]  /*4110*/  FMUL.FTZ R151, R35, -R211 ;  /* 0x800000d323977220 */ /* 0x000fc40000410000 */
[----:B------:R-:W-:Y:S02]  /*4120*/  FADD.FTZ R236, R236, R149 ;  /* 0x00000095ecec7221 */ /* 0x000fe40000010000 */
[-C--:B------:R-:W-:Y:S02]  /*4130*/  FMUL.FTZ R148, R35, -R150.reuse ;  /* 0x8000009623947220 */ /* 0x080fe40000410000 */
[C---:B------:R-:W-:Y:S02]  /*4140*/  FMUL.FTZ R149, R167.reuse, R237 ;  /* 0x000000eda7957220 */ /* 0x040fe40000410000 */
[C---:B------:R-:W-:Y:S02]  /*4150*/  FFMA.FTZ R151, R152.reuse, R150, -R151 ;  /* 0x0000009698977223 */ /* 0x040fe40000010897 */
[----:B------:R-:W-:Y:S02]  /*4160*/  FMUL.FTZ R150, R167, R236 ;  /* 0x000000eca7967220 */ /* 0x000fe40000410000 */
[----:B------:R-:W-:-:S02]  /*4170*/  FFMA.FTZ R211, R152, R211, R148 ;  /* 0x000000d398d37223 */ /* 0x000fc40000010094 */
[C---:B------:R-:W-:Y:S02]  /*4180*/  FFMA.FTZ R148, R168.reuse, R236, -R149 ;  /* 0x000000eca8947223 */ /* 0x040fe40000010895 */
[----:B------:R-:W-:Y:S02]  /*4190*/  FFMA.FTZ R150, R168, R237, R150 ;  /* 0x000000eda8967223 */ /* 0x000fe40000010096 */
[C---:B------:R-:W-:Y:S02]  /*41a0*/  FMUL.FTZ R212, R153.reuse, -R151 ;  /* 0x8000009799d47220 */ /* 0x040fe40000410000 */
[----:B------:R-:W-:Y:S02]  /*41b0*/  FMUL.FTZ R149, R153, -R211 ;  /* 0x800000d399957220 */ /* 0x000fe40000410000 */
[----:B------:R-:W-:Y:S02]  /*41c0*/  FADD.FTZ R235, R235, R148 ;  /* 0x00000094ebeb7221 */ /* 0x000fe40000010000 */
[----:B------:R-:W-:-:S02]  /*41d0*/  FADD.FTZ R234, RZ, R150 ;  /* 0x00000096ffea7221 */ /* 0x000fc40000010000 */
[C---:B------:R-:W-:Y:S02]  /*41e0*/  FFMA.FTZ R212, R154.reuse, R211, R212 ;  /* 0x000000d39ad47223 */ /* 0x040fe400000100d4 */
[----:B------:R-:W-:Y:S02]  /*41f0*/  FFMA.FTZ R151, R154, R151, -R149 ;  /* 0x000000979a977223 */ /* 0x000fe40000010895 */
[C---:B------:R-:W-:Y:S02]  /*4200*/  FMUL.FTZ R149, R165.reuse, R235 ;  /* 0x000000eba5957220 */ /* 0x040fe40000410000 */
[----:B------:R-:W-:Y:S02]  /*4210*/  FMUL.FTZ R148, R165, R234 ;  /* 0x000000eaa5947220 */ /* 0x000fe40000410000 */
[----:B------:R-:W-:Y:S02]  /*4220*/  FMUL.FTZ R150, R155, -R212 ;  /* 0x800000d49b967220 */ /* 0x000fe40000410000 */
[----:B------:R-:W-:-:S02]  /*4230*/  FFMA.FTZ R233, R166, R234, R149 ;  /* 0x000000eaa6e97223 */ /* 0x000fc40000010095 */
[----:B------:R-:W-:Y:S02]  /*4240*/  FFMA.FTZ R149, R166, R235, -R148 ;  /* 0x000000eba6957223 */ /* 0x000fe40000010894 */
[-C--:B------:R-:W-:Y:S02]  /*4250*/  FMUL.FTZ R215, R155, -R151.reuse ;  /* 0x800000979bd77220 */ /* 0x080fe40000410000 */
[----:B------:R-:W-:Y:S02]  /*4260*/  FFMA.FTZ R211, R156, R151, -R150 ;  /* 0x000000979cd37223 */ /* 0x000fe40000010896 */
[----:B------:R-:W-:Y:S02]  /*4270*/  FADD.FTZ R232, R232, R149 ;  /* 0x00000095e8e87221 */ /* 0x000fe40000010000 */
[----:B------:R-:W-:Y:S02]  /*4280*/  FFMA.FTZ R215, R156, R212, R215 ;  /* 0x000000d49cd77223 */ /* 0x000fe400000100d7 */
[----:B------:R-:W-:-:S02]  /*4290*/  FADD.FTZ R233, RZ, R233 ;  /* 0x000000e9ffe97221 */ /* 0x000fc40000010000 */
[----:B------:R-:W-:Y:S02]  /*42a0*/  FMUL.FTZ R148, R157, -R211 ;  /* 0x800000d39d947220 */ /* 0x000fe40000410000 */
[C---:B------:R-:W-:Y:S02]  /*42b0*/  FMUL.FTZ R151, R163.reuse, R232 ;  /* 0x000000e8a3977220 */ /* 0x040fe40000410000 */
[----:B------:R-:W-:Y:S02]  /*42c0*/  FMUL.FTZ R149, R163, R233 ;  /* 0x000000e9a3957220 */ /* 0x000fe40000410000 */
[-C--:B------:R-:W-:Y:S02]  /*42d0*/  FFMA.FTZ R148, R158, R215.reuse, R148 ;  /* 0x000000d79e947223 */ /* 0x080fe40000010094 */
[----:B------:R-:W-:Y:S02]  /*42e0*/  FMUL.FTZ R215, R157, -R215 ;  /* 0x800000d79dd77220 */ /* 0x000fe40000410000 */
[----:B------:R-:W-:-:S02]  /*42f0*/  FFMA.FTZ R151, R164, R233, R151 ;  /* 0x000000e9a4977223 */ /* 0x000fc40000010097 */
[----:B------:R-:W-:Y:S02]  /*4300*/  FFMA.FTZ R150, R164, R232, -R149 ;  /* 0x000000e8a4967223 */ /* 0x000fe40000010895 */
[----:B------:R-:W-:Y:S02]  /*4310*/  FFMA.FTZ R215, R158, R211, -R215 ;  /* 0x000000d39ed77223 */ /* 0x000fe400000108d7 */
[----:B------:R-:W-:Y:S02]  /*4320*/  FMUL.FTZ R149, R159, -R148 ;  /* 0x800000949f957220 */ /* 0x000fe40000410000 */
[----:B------:R-:W-:Y:S02]  /*4330*/  FADD.FTZ R230, RZ, R151 ;  /* 0x00000097ffe67221 */ /* 0x000fe40000010000 */
[----:B------:R-:W-:Y:S02]  /*4340*/  FADD.FTZ R231, R231, R150 ;  /* 0x00000096e7e77221 */ /* 0x000fe40000010000 */
[----:B------:R-:W-:-:S02]  /*4350*/  FFMA.FTZ R150, R160, R215, -R149 ;  /* 0x000000d7a0967223 */ /* 0x000fc40000010895 */
[----:B------:R-:W-:Y:S02]  /*4360*/  FMUL.FTZ R215, R159, -R215 ;  /* 0x800000d79fd77220 */ /* 0x000fe40000410000 */
[C---:B------:R-:W-:Y:S02]  /*4370*/  FMUL.FTZ R149, R161.reuse, R230 ;  /* 0x000000e6a1957220 */ /* 0x040fe40000410000 */
[----:B------:R-:W-:Y:S02]  /*4380*/  FFMA.FTZ R215, R160, R148, R215 ;  /* 0x00000094a0d77223 */ /* 0x000fe400000100d7 */
[-C--:B------:R-:W-:Y:S02]  /*4390*/  FFMA.FTZ R148, R162, R231.reuse, -R149 ;  /* 0x000000e7a2947223 */ /* 0x080fe40000010895 */
[C---:B------:R-:W-:Y:S02]  /*43a0*/  FMUL.FTZ R149, R161.reuse, R231 ;  /* 0x000000e7a1957220 */ /* 0x040fe40000410000 */
[----:B------:R-:W-:-:S02]  /*43b0*/  FMUL.FTZ R151, R161, -R150 ;  /* 0x80000096a1977220 */ /* 0x000fc40000410000 */
[C---:B------:R-:W-:Y:S02]  /*43c0*/  FFMA.FTZ R228, R162.reuse, R230, R149 ;  /* 0x000000e6a2e47223 */ /* 0x040fe40000010095 */
[-C--:B------:R-:W-:Y:S02]  /*43d0*/  FMUL.FTZ R149, R161, -R215.reuse ;  /* 0x800000d7a1957220 */ /* 0x080fe40000410000 */
[----:B------:R-:W-:Y:S02]  /*43e0*/  FADD.FTZ R229, R229, R148 ;  /* 0x00000094e5e57221 */ /* 0x000fe40000010000 */
[C---:B------:R-:W-:Y:S02]  /*43f0*/  FFMA.FTZ R148, R162.reuse, R150, -R149 ;  /* 0x00000096a2947223 */ /* 0x040fe40000010895 */
[----:B------:R-:W-:Y:S02]  /*4400*/  FFMA.FTZ R149, R162, R215, R151 ;  /* 0x000000d7a2957223 */ /* 0x000fe40000010097 */
[----:B------:R-:W-:-:S02]  /*4410*/  FADD.FTZ R228, RZ, R228 ;  /* 0x000000e4ffe47221 */ /* 0x000fc40000010000 */
[CC--:B------:R-:W-:Y:S02]  /*4420*/  FMUL.FTZ R151, R159.reuse, R229.reuse ;  /* 0x000000e59f977220 */ /* 0x0c0fe40000410000 */
        /* <DEDUP_REMOVED lines=9> */
[C---:B------:R-:W-:Y:S02]  /*44c0*/  FFMA.FTZ R211, R164.reuse, R149, R211 ;  /* 0x00000095a4d37223 */ /* 0x040fe400000100d3 */
[----:B------:R-:W-:-:S02]  /*44d0*/  FFMA.FTZ R151, R164, R148, -R151 ;  /* 0x00000094a4977223 */ /* 0x000fc40000010897 */
[----:B------:R-:W-:Y:S02]  /*44e0*/  FMUL.FTZ R148, R157, R226 ;  /* 0x000000e29d947220 */ /* 0x000fe40000410000 */
[----:B------:R-:W-:Y:S02]  /*44f0*/  FMUL.FTZ R149, R165, -R211 ;  /* 0x800000d3a5957220 */ /* 0x000fe40000410000 */
[----:B------:R-:W-:Y:S02]  /*4500*/  FFMA.FTZ R224, R158, R227, R148 ;  /* 0x000000e39ee07223 */ /* 0x000fe40000010094 */
[----:B------:R-:W-:Y:S02]  /*4510*/  FADD.FTZ R225, R225, R150 ;  /* 0x00000096e1e17221 */ /* 0x000fe40000010000 */
[-C--:B------:R-:W-:Y:S02]  /*4520*/  FMUL.FTZ R148, R165, -R151.reuse ;  /* 0x80000097a5947220 */ /* 0x080fe40000410000 */
[----:B------:R-:W-:-:S02]  /*4530*/  FFMA.FTZ R149, R166, R151, -R149 ;  /* 0x00000097a6957223 */ /* 0x000fc40000010895 */
[----:B------:R-:W-:Y:S02]  /*4540*/  FADD.FTZ R224, RZ, R224 ;  /* 0x000000e0ffe07221 */ /* 0x000fe40000010000 */
[CC--:B------:R-:W-:Y:S02]  /*4550*/  FMUL.FTZ R151, R155.reuse, R225.reuse ;  /* 0x000000e19b977220 */ /* 0x0c0fe40000410000 */
[-C--:B------:R-:W-:Y:S02]  /*4560*/  FMUL.FTZ R150, R155, R224.reuse ;  /* 0x000000e09b967220 */ /* 0x080fe40000410000 */
[C---:B------:R-:W-:Y:S02]  /*4570*/  FFMA.FTZ R223, R156.reuse, R224, R151 ;  /* 0x000000e09cdf7223 */ /* 0x040fe40000010097 */
[----:B------:R-:W-:Y:S02]  /*4580*/  FFMA.FTZ R151, R156, R225, -R150 ;  /* 0x000000e19c977223 */ /* 0x000fe40000010896 */
[----:B------:R-:W-:-:S02]  /*4590*/  FADD.FTZ R223, RZ, R223 ;  /* 0x000000dfffdf7221 */ /* 0x000fc40000010000 */
[----:B------:R-:W-:Y:S02]  /*45a0*/  FADD.FTZ R222, R222, R151 ;  /* 0x00000097dede7221 */ /* 0x000fe40000010000 */
[----:B------:R-:W-:Y:S02]  /*45b0*/  FFMA.FTZ R148, R166, R211, R148 ;  /* 0x000000d3a6947223 */ /* 0x000fe40000010094 */
[----:B------:R-:W-:Y:S02]  /*45c0*/  FMUL.FTZ R151, R153, R223 ;  /* 0x000000df99977220 */ /* 0x000fe40000410000 */
[C---:B------:R-:W-:Y:S02]  /*45d0*/  FMUL.FTZ R211, R167.reuse, -R149 ;  /* 0x80000095a7d37220 */ /* 0x040fe40000410000 */
[----:B------:R-:W-:Y:S02]  /*45e0*/  FFMA.FTZ R150, R154, R222, -R151 ;  /* 0x000000de9a967223 */ /* 0x000fe40000010897 */
[----:B------:R-:W-:-:S02]  /*45f0*/  FMUL.FTZ R151, R167, -R148 ;  /* 0x80000094a7977220 */ /* 0x000fc40000410000 */
[C---:B------:R-:W-:Y:S02]  /*4600*/  FFMA.FTZ R211, R168.reuse, R148, R211 ;  /* 0x00000094a8d37223 */ /* 0x040fe400000100d3 */
[----:B------:R-:W-:Y:S02]  /*4610*/  FMUL.FTZ R148, R153, R222 ;  /* 0x000000de99947220 */ /* 0x000fe40000410000 */
[----:B------:R-:W-:Y:S02]  /*4620*/  FFMA.FTZ R149, R168, R149, -R151 ;  /* 0x00000095a8957223 */ /* 0x000fe40000010897 */
[----:B------:R-:W-:Y:S02]  /*4630*/  FFMA.FTZ R148, R154, R223, R148 ;  /* 0x000000df9a947223 */ /* 0x000fe40000010094 */
[----:B------:R-:W-:Y:S02]  /*4640*/  FMUL.FTZ R248, R169, -R211 ;  /* 0x800000d3a9f87220 */ /* 0x000fe40000410000 */
[----:B------:R-:W-:-:S02]  /*4650*/  FADD.FTZ R221, R221, R150 ;  /* 0x00000096dddd7221 */ /* 0x000fc40000010000 */
[----:B------:R-:W-:Y:S02]  /*4660*/  FMUL.FTZ R244, R173, -R216 ;  /* 0x800000d8adf47220 */ /* 0x000fe40000410000 */
        /* <DEDUP_REMOVED lines=11> */
[----:B------:R-:W-:Y:S01]  /*4720*/  FFMA.FTZ R247, R170, R211, R247 ;  /* 0x000000d3aaf77223 */ /* 0x000fe200000100f7 */
[----:B------:R-:W-:Y:S01]  /*4730*/  MOV R211, UR7 ;  /* 0x0000000700d37c02 */ /* 0x000fe20008000f00 */
[----:B------:R-:W-:Y:S02]  /*4740*/  FFMA.FTZ R148, R34, R218, -R149 ;  /* 0x000000da22947223 */ /* 0x000fe40000010895 */
[----:B------:R-:W-:Y:S02]  /*4750*/  FMUL.FTZ R149, R171, -R247 ;  /* 0x800000f7ab957220 */ /* 0x000fe40000410000 */
[----:B------:R-:W-:Y:S02]  /*4760*/  FADD.FTZ R217, R217, R148 ;  /* 0x00000094d9d97221 */ /* 0x000fe40000010000 */
[----:B------:R-:W-:Y:S02]  /*4770*/  FMUL.FTZ R150, R171, -R248 ;  /* 0x800000f8ab967220 */ /* 0x000fe40000410000 */
[----:B------:R-:W-:-:S02]  /*4780*/  FMUL.FTZ R148, R33, R218 ;  /* 0x000000da21947220 */ /* 0x000fc40000410000 */
[----:B------:R-:W-:Y:S01]  /*4790*/  FFMA.FTZ R248, R172, R248, -R149 ;  /* 0x000000f8acf87223 */ /* 0x000fe20000010895 */
[----:B------:R-:W-:Y:S01]  /*47a0*/  MOV R149, UR19 ;  /* 0x0000001300957c02 */ /* 0x000fe20008000f00 */
[----:B------:R-:W-:Y:S02]  /*47b0*/  FFMA.FTZ R148, R34, R219, R148 ;  /* 0x000000db22947223 */ /* 0x000fe40000010094 */
[----:B------:R-:W-:Y:S01]  /*47c0*/  FMUL.FTZ R215, R31, R217 ;  /* 0x000000d91fd77220 */ /* 0x000fe20000410000 */
[----:B------:R-:W-:Y:S01]  /*47d0*/  ISETP.GE.OR P0, PT, R149, c[0x0][0x174], P0 ;  /* 0x00005d0095007a0c */ /* 0x000fe20000706670 */
[----:B------:R-:W-:Y:S01]  /*47e0*/  FADD.FTZ R216, RZ, R148 ;  /* 0x00000094ffd87221 */ /* 0x000fe20000010000 */
[----:B------:R-:W-:Y:S01]  /*47f0*/  HFMA2.MMA R148, -RZ, RZ, 1.875, 0 ;  /* 0x3f800000ff947435 */ /* 0x000fe200000001ff */
[----:B------:R-:W-:Y:S01]  /*4800*/  FFMA.FTZ R247, R172, R247, R150 ;  /* 0x000000f7acf77223 */ /* 0x000fe20000010096 */
[----:B------:R-:W-:Y:S01]  /*4810*/  MOV R149, RZ ;  /* 0x000000ff00957202 */ /* 0x000fe20000000f00 */
[-C--:B------:R-:W-:Y:S01]  /*4820*/  FFMA.FTZ R215, R32, R216.reuse, R215 ;  /* 0x000000d820d77223 */ /* 0x080fe200000100d7 */
[----:B------:R-:W-:Y:S01]  /*4830*/  CS2R R150, SRZ ;  /* 0x0000000000967805 */ /* 0x000fe2000001ff00 */
[----:B------:R-:W-:-:S02]  /*4840*/  FMUL.FTZ R212, R31, R216 ;  /* 0x000000d81fd47220 */ /* 0x000fc40000410000 */
[----:B------:R-:W-:Y:S02]  /*4850*/  FADD.FTZ R215, RZ, R215 ;  /* 0x000000d7ffd77221 */ /* 0x000fe40000010000 */
[----:B------:R-:W-:Y:S02]  /*4860*/  FFMA.FTZ R212, R32, R217, -R212 ;  /* 0x000000d920d47223 */ /* 0x000fe400000108d4 */
[----:B------:R0:W1:Y:S01]  /*4870*/  @!P0 LDS.128 R148, [R211.X16+0x3650] ;  /* 0x00365000d3948984 */ /* 0x000062000000cc00 */
[----:B------:R-:W-:Y:S01]  /*4880*/  FMUL.FTZ R245, R173, -R247 ;  /* 0x800000f7adf57220 */ /* 0x000fe20000410000 */
[----:B------:R-:W-:Y:S01]  /*4890*/  ISETP.NE.AND P0, PT, R249, 0x1f, PT ;  /* 0x0000001ff900780c */ /* 0x000fe20003f05270 */
[----:B------:R-:W-:Y:S02]  /*48a0*/  FADD.FTZ R214, R214, R212 ;  /* 0x000000d4d6d67221 */ /* 0x000fe40000010000 */
[-C--:B------:R-:W-:Y:S02]  /*48b0*/  FMUL.FTZ R212, R173, -R248.reuse ;  /* 0x800000f8add47220 */ /* 0x080fe40000410000 */
[----:B------:R-:W-:-:S02]  /*48c0*/  FFMA.FTZ R248, R174, R248, -R245 ;  /* 0x000000f8aef87223 */ /* 0x000fc400000108f5 */
[----:B0-----:R-:W-:Y:S02]  /*48d0*/  FMUL.FTZ R211, R28, R215 ;  /* 0x000000d71cd37220 */ /* 0x001fe40000410000 */
[----:B------:R-:W-:Y:S01]  /*48e0*/  FFMA.FTZ R247, R174, R247, R212 ;  /* 0x000000f7aef77223 */ /* 0x000fe200000100d4 */
[----:B------:R0:W2:Y:S01]  /*48f0*/  SHFL.DOWN PT, R250, R248, 0x1, 0x1f ;  /* 0x08201f00f8fa7f89 */ /* 0x0000a200000e0000 */
[----:B------:R-:W-:Y:S02]  /*4900*/  FFMA.FTZ R211, R29, R214, -R211 ;  /* 0x000000d61dd37223 */ /* 0x000fe400000108d3 */
[----:B------:R-:W-:Y:S01]  /*4910*/  FMUL.FTZ R212, R121, UR32 ;  /* 0x0000002079d47c20 */ /* 0x000fe20008410000 */
[----:B------:R0:W3:Y:S01]  /*4920*/  SHFL.DOWN PT, R251, R247, 0x1, 0x1f ;  /* 0x08201f00f7fb7f89 */ /* 0x0000e200000e0000 */
[----:B------:R-:W-:Y:S02]  /*4930*/  FADD.FTZ R213, R213, R211 ;  /* 0x000000d3d5d57221 */ /* 0x000fe40000010000 */
[----:B------:R-:W-:-:S02]  /*4940*/  FMUL.FTZ R211, R121, UR31 ;  /* 0x0000001f79d37c20 */ /* 0x000fc40008410000 */
[C---:B------:R-:W-:Y:S02]  /*4950*/  FFMA.FTZ R212, R120.reuse, UR31, -R212 ;  /* 0x0000001f78d47c23 */ /* 0x040fe400080108d4 */
[----:B------:R-:W-:Y:S02]  /*4960*/  FFMA.FTZ R211, R120, UR32, R211 ;  /* 0x0000002078d37c23 */ /* 0x000fe400080100d3 */
[----:B------:R-:W-:-:S04]  /*4970*/  FADD.FTZ R245, R68, R68 ;  /* 0x0000004444f57221 */ /* 0x000fc80000010000 */
[C---:B------:R-:W-:Y:S02]  /*4980*/  FMUL.FTZ R212, R245.reuse, R212 ;  /* 0x000000d4f5d47220 */ /* 0x040fe40000410000 */
[----:B------:R-:W-:Y:S02]  /*4990*/  FMUL.FTZ R211, R245, R211 ;  /* 0x000000d3f5d37220 */ /* 0x000fe40000410000 */
[----:B------:R-:W-:Y:S02]  /*49a0*/  FADD.FTZ R246, R212, R246 ;  /* 0x000000f6d4f67221 */ /* 0x000fe40000010000 */
[----:B------:R-:W-:-:S03]  /*49b0*/  FADD.FTZ R244, -R211, R244 ;  /* 0x000000f4d3f47221 */ /* 0x000fc60000010100 */
[----:B------:R0:W4:Y:S04]  /*49c0*/  SHFL.DOWN PT, R249, R246, 0x1, 0x1f ;  /* 0x08201f00f6f97f89 */ /* 0x00012800000e0000 */
[----:B------:R0:W0:Y:S01]  /*49d0*/  SHFL.DOWN PT, R252, R244, 0x1, 0x1f ;  /* 0x08201f00f4fc7f89 */ /* 0x00002200000e0000 */
[----:B------:R-:W-:Y:S05]  /*49e0*/  @!P0 BRA `(.L_x_9809) ;  /* 0x000000c000008947 */ /* 0x000fea0003800000 */
[----:B0123--:R-:W-:-:S04]  /*49f0*/  FMUL.FTZ R192, R247, R252 ;  /* 0x000000fcf7c07220 */ /* 0x00ffc80000410000 */
[-C--:B----4-:R-:W-:Y:S02]  /*4a00*/  FFMA.FTZ R192, R248, R249.reuse, -R192 ;  /* 0x000000f9f8c07223 */ /* 0x090fe400000108c0 */
[C---:B------:R-:W-:Y:S02]  /*4a10*/  FMUL.FTZ R249, R247.reuse, R249 ;  /* 0x000000f9f7f97220 */ /* 0x040fe40000410000 */
[----:B------:R-:W-:Y:S02]  /*4a20*/  FADD.FTZ R246, R246, R192 ;  /* 0x000000c0f6f67221 */ /* 0x000fe40000010000 */
[----:B------:R-:W0:Y:S01]  /*4a30*/  S2R R192, SR_TID.X ;  /* 0x0000000000c07919 */ /* 0x000e220000002100 */
[----:B------:R-:W-:Y:S02]  /*4a40*/  FFMA.FTZ R249, R248, R252, R249 ;  /* 0x000000fcf8f97223 */ /* 0x000fe400000100f9 */
[C---:B------:R-:W-:Y:S02]  /*4a50*/  FMUL.FTZ R252, R247.reuse, R251 ;  /* 0x000000fbf7fc7220 */ /* 0x040fe40000410000 */
[----:B------:R-:W-:-:S02]  /*4a60*/  FMUL.FTZ R247, R247, R250 ;  /* 0x000000faf7f77220 */ /* 0x000fc40000410000 */
[C---:B------:R-:W-:Y:S02]  /*4a70*/  FFMA.FTZ R252, R248.reuse, R250, -R252 ;  /* 0x000000faf8fc7223 */ /* 0x040fe400000108fc */
[----:B------:R-:W-:Y:S02]  /*4a80*/  FFMA.FTZ R247, R248, R251, R247 ;  /* 0x000000fbf8f77223 */ /* 0x000fe400000100f7 */
[----:B------:R-:W-:Y:S01]  /*4a90*/  FADD.FTZ R244, R244, R249 ;  /* 0x000000f9f4f47221 */ /* 0x000fe20000010000 */
[----:B------:R-:W-:Y:S02]  /*4aa0*/  MOV R248, R252 ;  /* 0x000000fc00f87202 */ /* 0x000fe40000000f00 */
.L_x_9809:
[----:B-123--:R-:W-:Y:S05]  /*4ab0*/  BSYNC B0 ;  /* 0x0000000000007941 */ /* 0x00efea0003800000 */
.L_x_9808:
[----:B0---4-:R-:W-:Y:S01]  /*4ac0*/  LOP3.LUT R249, R192, 0x1f, RZ, 0xc0, !PT ;  /* 0x0000001fc0f97812 */ /* 0x011fe200078ec0ff */
[----:B------:R0:W1:Y:S01]  /*4ad0*/  SHFL.DOWN PT, R250, R248, 0x2, 0x1f ;  /* 0x08401f00f8fa7f89 */ /* 0x00006200000e0000 */
[----:B------:R-:W-:Y:S02]  /*4ae0*/  BSSY B0, `(.L_x_9810) ;  /* 0x0000012000007945 */ /* 0x000fe40003800000 */
[----:B------:R-:W-:Y:S01]  /*4af0*/  ISETP.GT.U32.AND P0, PT, R249, 0x1d, PT ;  /* 0x0000001df900780c */ /* 0x000fe20003f04070 */
[----:B------:R0:W2:Y:S04]  /*4b00*/  SHFL.DOWN PT, R251, R247, 0x2, 0x1f ;  /* 0x08401f00f7fb7f89 */ /* 0x0000a800000e0000 */
[----:B------:R0:W3:Y:S04]  /*4b10*/  SHFL.DOWN PT, R249, R246, 0x2, 0x1f ;  /* 0x08401f00f6f97f89 */ /* 0x0000e800000e0000 */
[----:B------:R0:W4:Y:S04]  /*4b20*/  SHFL.DOWN PT, R252, R244, 0x2, 0x1f ;  /* 0x08401f00f4fc7f89 */ /* 0x00012800000e0000 */
[----:B------:R-:W-:Y:S05]  /*4b30*/  @P0 BRA `(.L_x_9811) ;  /* 0x000000c000000947 */ /* 0x000fea0003800000 */
[----:B----4-:R-:W-:-:S04]  /*4b40*/  FMUL.FTZ R192, R247, R252 ;  /* 0x000000fcf7c07220 */ /* 0x010fc80000410000 */
[-C--:B---3--:R-:W-:Y:S02]  /*4b50*/  FFMA.FTZ R192, R248, R249.reuse, -R192 ;  /* 0x000000f9f8c07223 */ /* 0x088fe400000108c0 */
[C---:B------:R-:W-:Y:S02]  /*4b60*/  FMUL.FTZ R249, R247.reuse, R249 ;  /* 0x000000f9f7f97220 */ /* 0x040fe40000410000 */
[----:B0-----:R-:W-:Y:S02]  /*4b70*/  FADD.FTZ R246, R246, R192 ;  /* 0x000000c0f6f67221 */ /* 0x001fe40000010000 */
[----:B------:R-:W0:Y:S01]  /*4b80*/  S2R R192, SR_TID.X ;  /* 0x0000000000c07919 */ /* 0x000e220000002100 */
[----:B------:R-:W-:Y:S02]  /*4b90*/  FFMA.FTZ R249, R248, R252, R249 ;  /* 0x000000fcf8f97223 */ /* 0x000fe400000100f9 */
[C---:B--2---:R-:W-:Y:S02]  /*4ba0*/  FMUL.FTZ R252, R247.reuse, R251 ;  /* 0x000000fbf7fc7220 */ /* 0x044fe40000410000 */
[----:B-1----:R-:W-:-:S02]  /*4bb0*/  FMUL.FTZ R247, R247, R250 ;  /* 0x000000faf7f77220 */ /* 0x002fc40000410000 */
[C---:B------:R-:W-:Y:S02]  /*4bc0*/  FFMA.FTZ R252, R248.reuse, R250, -R252 ;  /* 0x000000faf8fc7223 */ /* 0x040fe400000108fc */
[----:B------:R-:W-:Y:S02]  /*4bd0*/  FFMA.FTZ R247, R248, R251, R247 ;  /* 0x000000fbf8f77223 */ /* 0x000fe400000100f7 */
[----:B------:R-:W-:Y:S01]  /*4be0*/  FADD.FTZ R244, R244, R249 ;  /* 0x000000f9f4f47221 */ /* 0x000fe20000010000 */
[----:B------:R-:W-:Y:S02]  /*4bf0*/  MOV R248, R252 ;  /* 0x000000fc00f87202 */ /* 0x000fe40000000f00 */
.L_x_9811:
[----:B------:R-:W-:Y:S05]  /*4c00*/  BSYNC B0 ;  /* 0x0000000000007941 */ /* 0x000fea0003800000 */
.L_x_9810:
[----:B0--3--:R-:W-:Y:S01]  /*4c10*/  LOP3.LUT R249, R192, 0x1f, RZ, 0xc0, !PT ;  /* 0x0000001fc0f97812 */ /* 0x009fe200078ec0ff */
[----:B-1----:R0:W1:Y:S01]  /*4c20*/  SHFL.DOWN PT, R250, R248, 0x4, 0x1f ;  /* 0x08801f00f8fa7f89 */ /* 0x00206200000e0000 */
[----:B------:R-:W-:Y:S02]  /*4c30*/  BSSY B0, `(.L_x_9812) ;  /* 0x0000012000007945 */ /* 0x000fe40003800000 */
[----:B------:R-:W-:Y:S01]  /*4c40*/  ISETP.GT.U32.AND P0, PT, R249, 0x1b, PT ;  /* 0x0000001bf900780c */ /* 0x000fe20003f04070 */
[----:B--2---:R0:W2:Y:S04]  /*4c50*/  SHFL.DOWN PT, R251, R247, 0x4, 0x1f ;  /* 0x08801f00f7fb7f89 */ /* 0x0040a800000e0000 */
[----:B------:R0:W3:Y:S04]  /*4c60*/  SHFL.DOWN PT, R249, R246, 0x4, 0x1f ;  /* 0x08801f00f6f97f89 */ /* 0x0000e800000e0000 */
[----:B----4-:R0:W4:Y:S04]  /*4c70*/  SHFL.DOWN PT, R252, R244, 0x4, 0x1f ;  /* 0x08801f00f4fc7f89 */ /* 0x01012800000e0000 */
        /* <DEDUP_REMOVED lines=13> */
.L_x_9813:
[----:B------:R-:W-:Y:S05]  /*4d50*/  BSYNC B0 ;  /* 0x0000000000007941 */ /* 0x000fea0003800000 */
.L_x_9812:
        /* <DEDUP_REMOVED lines=20> */
.L_x_9815:
[----:B------:R-:W-:Y:S05]  /*4ea0*/  BSYNC B0 ;  /* 0x0000000000007941 */ /* 0x000fea0003800000 */
.L_x_9814:
        /* <DEDUP_REMOVED lines=20> */
.L_x_9817:
[----:B------:R-:W-:Y:S05]  /*4ff0*/  BSYNC B0 ;  /* 0x0000000000007941 */ /* 0x000fea0003800000 */
.L_x_9816:
[----:B---3--:R-:W3:Y:S01]  /*5000*/  SHFL.IDX PT, R249, R247, RZ, 0x1f ;  /* 0x00001ffff7f97589 */ /* 0x008ee200000e0000 */
[----:B0-----:R-:W-:Y:S01]  /*5010*/  ISETP.NE.AND P0, PT, R192, RZ, PT ;  /* 0x000000ffc000720c */ /* 0x001fe20003f05270 */
[----:B------:R-:W-:Y:S01]  /*5020*/  ULEA UR30, UR19, 0xfffffe00, 0x9 ;  /* 0xfffffe00131e7891 */ /* 0x000fe2000f8e483f */
[----:B------:R-:W-:Y:S01]  /*5030*/  BSSY B0, `(.L_x_9818) ;  /* 0x0000222000007945 */ /* 0x000fe20003800000 */
[----:B----4-:R-:W0:Y:S04]  /*5040*/  SHFL.IDX PT, R252, R248, RZ, 0x1f ;  /* 0x00001ffff8fc7589 */ /* 0x010e2800000e0000 */
[----:B------:R-:W-:Y:S04]  /*5050*/  SHFL.DOWN PT, R247, R247, 0x1, 0x1f ;  /* 0x08201f00f7f77f89 */ /* 0x000fe800000e0000 */
[----:B------:R-:W-:Y:S01]  /*5060*/  SHFL.DOWN PT, R248, R248, 0x1, 0x1f ;  /* 0x08201f00f8f87f89 */ /* 0x000fe200000e0000 */
[----:B-1-3--:R-:W-:-:S02]  /*5070*/  FMUL.FTZ R250, R249, R148 ;  /* 0x00000094f9fa7220 */ /* 0x00afc40000410000 */
[CC--:B--2---:R-:W-:Y:S02]  /*5080*/  FMUL.FTZ R251, R249.reuse, R149.reuse ;  /* 0x00000095f9fb7220 */ /* 0x0c4fe40000410000 */
[C---:B0-----:R-:W-:Y:S02]  /*5090*/  FFMA.FTZ R149, R252.reuse, R149, R250 ;  /* 0x00000095fc957223 */ /* 0x041fe400000100fa */
[CC--:B------:R-:W-:Y:S02]  /*50a0*/  FMUL.FTZ R250, R249.reuse, R151.reuse ;  /* 0x00000097f9fa7220 */ /* 0x0c0fe40000410000 */
[----:B------:R-:W-:Y:S02]  /*50b0*/  FMUL.FTZ R249, R249, R150 ;  /* 0x00000096f9f97220 */ /* 0x000fe40000410000 */
[C---:B------:R-:W-:Y:S02]  /*50c0*/  FFMA.FTZ R148, R252.reuse, R148, -R251 ;  /* 0x00000094fc947223 */ /* 0x040fe400000108fb */
[C---:B------:R-:W-:Y:S01]  /*50d0*/  FFMA.FTZ R250, R252.reuse, R150, -R250 ;  /* 0x00000096fcfa7223 */ /* 0x040fe200000108fa */
[----:B------:R-:W-:Y:S01]  /*50e0*/  SHFL.DOWN PT, R251, R244, 0x1, 0x1f ;  /* 0x08201f00f4fb7f89 */ /* 0x000fe200000e0000 */
[----:B------:R-:W-:-:S03]  /*50f0*/  FFMA.FTZ R252, R252, R151, R249 ;  /* 0x00000097fcfc7223 */ /* 0x000fc600000100f9 */
[----:B------:R-:W-:Y:S04]  /*5100*/  SHFL.IDX PT, R249, R150, RZ, 0x1f ;  /* 0x00001fff96f97589 */ /* 0x000fe800000e0000 */
[----:B------:R-:W0:Y:S04]  /*5110*/  SHFL.IDX PT, R150, R246, RZ, 0x1f ;  /* 0x00001ffff6967589 */ /* 0x000e2800000e0000 */
[----:B------:R-:W1:Y:S04]  /*5120*/  SHFL.IDX PT, R151, R151, RZ, 0x1f ;  /* 0x00001fff97977589 */ /* 0x000e6800000e0000 */
[----:B------:R-:W2:Y:S01]  /*5130*/  SHFL.DOWN PT, R246, R246, 0x1, 0x1f ;  /* 0x08201f00f6f67f89 */ /* 0x000ea200000e0000 */
[----:B0-----:R-:W-:-:S02]  /*5140*/  FADD.FTZ R150, R150, R250 ;  /* 0x000000fa96967221 */ /* 0x001fc40000010000 */
[C---:B------:R-:W-:Y:S02]  /*5150*/  @P1 FMUL.FTZ R250, R247.reuse, R249 ;  /* 0x000000f9f7fa1220 */ /* 0x040fe40000410000 */
[-C--:B-1----:R-:W-:Y:S02]  /*5160*/  @P1 FMUL.FTZ R247, R247, R151.reuse ;  /* 0x00000097f7f71220 */ /* 0x082fe40000410000 */
[C---:B------:R-:W-:Y:S02]  /*5170*/  @P1 FFMA.FTZ R250, R248.reuse, R151, R250 ;  /* 0x00000097f8fa1223 */ /* 0x040fe400000100fa */
[----:B------:R-:W-:Y:S02]  /*5180*/  @P1 FFMA.FTZ R247, R248, R249, -R247 ;  /* 0x000000f9f8f71223 */ /* 0x000fe400000108f7 */
[----:B------:R-:W-:Y:S02]  /*5190*/  @P1 FADD.FTZ R151, R251, R250 ;  /* 0x000000fafb971221 */ /* 0x000fe40000010000 */
[----:B--2---:R-:W-:-:S02]  /*51a0*/  @P1 FADD.FTZ R249, R246, R247 ;  /* 0x000000f7f6f91221 */ /* 0x004fc40000010000 */
[-C--:B------:R-:W-:Y:S02]  /*51b0*/  FMUL.FTZ R246, R151, -R183.reuse ;  /* 0x800000b797f67220 */ /* 0x080fe40000410000 */
[C---:B------:R-:W-:Y:S02]  /*51c0*/  FMUL.FTZ R183, R249.reuse, -R183 ;  /* 0x800000b7f9b77220 */ /* 0x040fe40000410000 */
[-C--:B------:R-:W-:Y:S02]  /*51d0*/  FFMA.FTZ R246, R249, R182.reuse, -R246 ;  /* 0x000000b6f9f67223 */ /* 0x080fe400000108f6 */
        /* <DEDUP_REMOVED lines=9> */
[C---:B------:R-:W-:Y:S02]  /*5270*/  FFMA.FTZ R120, -R245.reuse, R120, RZ ;  /* 0x00000078f5787223 */ /* 0x040fe400000101ff */
[----:B------:R-:W-:Y:S02]  /*5280*/  FFMA.FTZ R121, R245, R121, RZ ;  /* 0x00000079f5797223 */ /* 0x000fe400000100ff */
[----:B------:R-:W-:Y:S02]  /*5290*/  FFMA.FTZ R151, -R209, R151, R120 ;  /* 0x00000097d1977223 */ /* 0x000fe40000010178 */
[C---:B------:R-:W-:Y:S02]  /*52a0*/  FMUL.FTZ R120, R137.reuse, R238 ;  /* 0x000000ee89787220 */ /* 0x040fe40000410000 */
[----:B------:R-:W-:Y:S02]  /*52b0*/  FMUL.FTZ R137, R137, R239 ;  /* 0x000000ef89897220 */ /* 0x000fe40000410000 */
[----:B------:R-:W-:-:S02]  /*52c0*/  FFMA.FTZ R121, R209, R123, R121 ;  /* 0x0000007bd1797223 */ /* 0x000fc40000010079 */
[C---:B------:R-:W-:Y:S02]  /*52d0*/  FFMA.FTZ R137, R136.reuse, R238, R137 ;  /* 0x000000ee88897223 */ /* 0x040fe40000010089 */
[----:B------:R-:W-:Y:S02]  /*52e0*/  FFMA.FTZ R120, R136, R239, -R120 ;  /* 0x000000ef88787223 */ /* 0x000fe40000010878 */
[C---:B------:R-:W-:Y:S02]  /*52f0*/  FFMA.FTZ R248, -R210.reuse, R137, R151 ;  /* 0x00000089d2f87223 */ /* 0x040fe40000010197 */
[----:B------:R-:W-:Y:S02]  /*5300*/  FFMA.FTZ R120, R210, R120, R121 ;  /* 0x00000078d2787223 */ /* 0x000fe40000010079 */
[C---:B------:R-:W-:Y:S02]  /*5310*/  FMUL.FTZ R137, R139.reuse, R237 ;  /* 0x000000ed8b897220 */ /* 0x040fe40000410000 */
[----:B------:R-:W-:-:S02]  /*5320*/  FMUL.FTZ R139, R139, R236 ;  /* 0x000000ec8b8b7220 */ /* 0x000fc40000410000 */
[C---:B------:R-:W-:Y:S02]  /*5330*/  FMUL.FTZ R121, R238.reuse, UR32 ;  /* 0x00000020ee797c20 */ /* 0x040fe40008410000 */
[----:B------:R-:W-:Y:S02]  /*5340*/  FMUL.FTZ R250, R238, UR31 ;  /* 0x0000001feefa7c20 */ /* 0x000fe40008410000 */
[C---:B------:R-:W-:Y:S02]  /*5350*/  FFMA.FTZ R137, R138.reuse, R236, -R137 ;  /* 0x000000ec8a897223 */ /* 0x040fe40000010889 */
[----:B------:R-:W-:Y:S02]  /*5360*/  FFMA.FTZ R138, R138, R237, R139 ;  /* 0x000000ed8a8a7223 */ /* 0x000fe4000001008b */
[C---:B------:R-:W-:Y:S02]  /*5370*/  FFMA.FTZ R121, R239.reuse, UR31, -R121 ;  /* 0x0000001fef797c23 */ /* 0x040fe40008010879 */
[----:B------:R-:W-:-:S02]  /*5380*/  FFMA.FTZ R139, R239, UR32, R250 ;  /* 0x00000020ef8b7c23 */ /* 0x000fc400080100fa */
[C---:B------:R-:W-:Y:S02]  /*5390*/  FMUL.FTZ R121, R210.reuse, R121 ;  /* 0x00000079d2797220 */ /* 0x040fe40000410000 */
[----:B------:R-:W-:Y:S02]  /*53a0*/  FFMA.FTZ R210, -R210, R139, -RZ ;  /* 0x0000008bd2d27223 */ /* 0x000fe400000109ff */
[----:B------:R-:W-:Y:S02]  /*53b0*/  FFMA.FTZ R139, -R193, R138, R248 ;  /* 0x0000008ac18b7223 */ /* 0x000fe400000101f8 */
[C---:B------:R-:W-:Y:S02]  /*53c0*/  FMUL.FTZ R138, R133.reuse, R234 ;  /* 0x000000ea858a7220 */ /* 0x040fe40000410000 */
[----:B------:R-:W-:Y:S02]  /*53d0*/  FMUL.FTZ R133, R133, R235 ;  /* 0x000000eb85857220 */ /* 0x000fe40000410000 */
[----:B------:R-:W-:-:S02]  /*53e0*/  FMUL.FTZ R151, R237, UR31 ;  /* 0x0000001fed977c20 */ /* 0x000fc40008410000 */
[C---:B------:R-:W-:Y:S02]  /*53f0*/  FFMA.FTZ R248, R132.reuse, R234, R133 ;  /* 0x000000ea84f87223 */ /* 0x040fe40000010085 */
[----:B------:R-:W-:Y:S02]  /*5400*/  FMUL.FTZ R133, R237, UR32 ;  /* 0x00000020ed857c20 */ /* 0x000fe40008410000 */
[----:B------:R-:W-:Y:S02]  /*5410*/  FFMA.FTZ R137, R193, R137, R120 ;  /* 0x00000089c1897223 */ /* 0x000fe40000010078 */
[----:B------:R-:W-:Y:S02]  /*5420*/  FFMA.FTZ R138, R132, R235, -R138 ;  /* 0x000000eb848a7223 */ /* 0x000fe4000001088a */
[C---:B------:R-:W-:Y:S02]  /*5430*/  FFMA.FTZ R120, R236.reuse, UR31, -R133 ;  /* 0x0000001fec787c23 */ /* 0x040fe40008010885 */
[----:B------:R-:W-:-:S02]  /*5440*/  FFMA.FTZ R132, R236, UR32, R151 ;  /* 0x00000020ec847c23 */ /* 0x000fc40008010097 */
[C---:B------:R-:W-:Y:S01]  /*5450*/  FMUL.FTZ R120, R193.reuse, R120 ;  /* 0x00000078c1787220 */ /* 0x040fe20000410000 */
[----:B------:R-:W0:Y:S01]  /*5460*/  SHFL.IDX PT, R151, R244, RZ, 0x1f ;  /* 0x00001ffff4977589 */ /* 0x000e2200000e0000 */
[----:B------:R-:W-:Y:S02]  /*5470*/  FFMA.FTZ R193, -R193, R132, -RZ ;  /* 0x00000084c1c17223 */ /* 0x000fe400000109ff */
[CC--:B------:R-:W-:Y:S02]  /*5480*/  FMUL.FTZ R133, R135.reuse, R233.reuse ;  /* 0x000000e987857220 */ /* 0x0c0fe40000410000 */
[-C--:B------:R-:W-:Y:S02]  /*5490*/  FMUL.FTZ R132, R135, R232.reuse ;  /* 0x000000e887847220 */ /* 0x080fe40000410000 */
[C---:B------:R-:W-:Y:S02]  /*54a0*/  FFMA.FTZ R135, R134.reuse, R232, -R133 ;  /* 0x000000e886877223 */ /* 0x040fe40000010885 */
[----:B------:R-:W-:-:S02]  /*54b0*/  FFMA.FTZ R134, R134, R233, R132 ;  /* 0x000000e986867223 */ /* 0x000fc40000010084 */
[C---:B------:R-:W-:Y:S02]  /*54c0*/  FMUL.FTZ R132, R234.reuse, UR32 ;  /* 0x00000020ea847c20 */ /* 0x040fe40008410000 */
[----:B------:R-:W-:Y:S02]  /*54d0*/  FMUL.FTZ R250, R234, UR31 ;  /* 0x0000001feafa7c20 */ /* 0x000fe40008410000 */
[C---:B------:R-:W-:Y:S02]  /*54e0*/  FFMA.FTZ R138, R194.reuse, R138, R137 ;  /* 0x0000008ac28a7223 */ /* 0x040fe40000010089 */
[C---:B------:R-:W-:Y:S02]  /*54f0*/  FFMA.FTZ R133, R235.reuse, UR31, -R132 ;  /* 0x0000001feb857c23 */ /* 0x040fe40008010884 */
[----:B------:R-:W-:Y:S02]  /*5500*/  FFMA.FTZ R137, R235, UR32, R250 ;  /* 0x00000020eb897c23 */ /* 0x000fe400080100fa */
[----:B------:R-:W-:-:S02]  /*5510*/  FFMA.FTZ R248, -R194, R248, R139 ;  /* 0x000000f8c2f87223 */ /* 0x000fc4000001018b */
[C---:B------:R-:W-:Y:S02]  /*5520*/  FMUL.FTZ R132, R194.reuse, R133 ;  /* 0x00000085c2847220 */ /* 0x040fe40000410000 */
[----:B------:R-:W-:Y:S02]  /*5530*/  FFMA.FTZ R194, -R194, R137, -RZ ;  /* 0x00000089c2c27223 */ /* 0x000fe400000109ff */
[----:B------:R-:W-:Y:S02]  /*5540*/  FFMA.FTZ R137, -R195, R134, R248 ;  /* 0x00000086c3897223 */ /* 0x000fe400000101f8 */
[----:B------:R-:W-:Y:S02]  /*5550*/  FMUL.FTZ R133, R233, UR32 ;  /* 0x00000020e9857c20 */ /* 0x000fe40008410000 */
[----:B------:R-:W-:Y:S02]  /*5560*/  FMUL.FTZ R134, R145, R230 ;  /* 0x000000e691867220 */ /* 0x000fe40000410000 */
[----:B------:R-:W-:-:S02]  /*5570*/  FFMA.FTZ R135, R195, R135, R138 ;  /* 0x00000087c3877223 */ /* 0x000fc4000001008a */
[----:B------:R-:W-:Y:S02]  /*5580*/  FFMA.FTZ R138, R232, UR31, -R133 ;  /* 0x0000001fe88a7c23 */ /* 0x000fe40008010885 */
[-C--:B------:R-:W-:Y:S02]  /*5590*/  FMUL.FTZ R145, R145, R231.reuse ;  /* 0x000000e791917220 */ /* 0x080fe40000410000 */
[C---:B------:R-:W-:Y:S02]  /*55a0*/  FFMA.FTZ R134, R144.reuse, R231, -R134 ;  /* 0x000000e790867223 */ /* 0x040fe40000010886 */
[----:B------:R-:W-:Y:S02]  /*55b0*/  FMUL.FTZ R133, R195, R138 ;  /* 0x0000008ac3857220 */ /* 0x000fe40000410000 */
[----:B------:R-:W-:Y:S02]  /*55c0*/  FFMA.FTZ R144, R144, R230, R145 ;  /* 0x000000e690907223 */ /* 0x000fe40000010091 */
[----:B------:R-:W-:-:S02]  /*55d0*/  FFMA.FTZ R138, R196, R134, R135 ;  /* 0x00000086c48a7223 */ /* 0x000fc40000010087 */
[----:B------:R-:W-:Y:S02]  /*55e0*/  FMUL.FTZ R134, R230, UR32 ;  /* 0x00000020e6867c20 */ /* 0x000fe40008410000 */
[----:B------:R-:W-:Y:S02]  /*55f0*/  FMUL.FTZ R135, R147, R228 ;  /* 0x000000e493877220 */ /* 0x000fe40000410000 */
[----:B------:R-:W-:Y:S02]  /*5600*/  FMUL.FTZ R139, R233, UR31 ;  /* 0x0000001fe98b7c20 */ /* 0x000fe40008410000 */
[----:B------:R-:W-:Y:S02]  /*5610*/  FFMA.FTZ R144, -R196, R144, R137 ;  /* 0x00000090c4907223 */ /* 0x000fe40000010189 */
[----:B------:R-:W-:Y:S02]  /*5620*/  FFMA.FTZ R137, R231, UR31, -R134 ;  /* 0x0000001fe7897c23 */ /* 0x000fe40008010886 */
[----:B------:R-:W-:-:S02]  /*5630*/  FFMA.FTZ R135, R146, R229, -R135 ;  /* 0x000000e592877223 */ /* 0x000fc40000010887 */
[----:B------:R-:W-:Y:S02]  /*5640*/  FFMA.FTZ R248, R232, UR32, R139 ;  /* 0x00000020e8f87c23 */ /* 0x000fe4000801008b */
[----:B------:R-:W-:Y:S02]  /*5650*/  FMUL.FTZ R134, R196, R137 ;  /* 0x00000089c4867220 */ /* 0x000fe40000410000 */
[----:B------:R-:W-:Y:S02]  /*5660*/  FFMA.FTZ R137, R197, R135, R138 ;  /* 0x00000087c5897223 */ /* 0x000fe4000001008a */
[----:B------:R-:W-:Y:S02]  /*5670*/  FMUL.FTZ R135, R141, R227 ;  /* 0x000000e38d877220 */ /* 0x000fe40000410000 */
[----:B------:R-:W-:Y:S02]  /*5680*/  FFMA.FTZ R195, -R195, R248, -RZ ;  /* 0x000000f8c3c37223 */ /* 0x000fe400000109ff */
[----:B------:R-:W-:-:S02]  /*5690*/  FMUL.FTZ R141, R141, R226 ;  /* 0x000000e28d8d7220 */ /* 0x000fc40000410000 */
[----:B------:R-:W-:Y:S02]  /*56a0*/  FMUL.FTZ R248, R230, UR31 ;  /* 0x0000001fe6f87c20 */ /* 0x000fe40008410000 */
[----:B------:R-:W-:Y:S02]  /*56b0*/  FMUL.FTZ R147, R147, R229 ;  /* 0x000000e593937220 */ /* 0x000fe40000410000 */
[C---:B------:R-:W-:Y:S02]  /*56c0*/  FFMA.FTZ R138, R140.reuse, R226, -R135 ;  /* 0x000000e28c8a7223 */ /* 0x040fe40000010887 */
[----:B------:R-:W-:Y:S02]  /*56d0*/  FFMA.FTZ R141, R140, R227, R141 ;  /* 0x000000e38c8d7223 */ /* 0x000fe4000001008d */
[----:B------:R-:W-:Y:S02]  /*56e0*/  FFMA.FTZ R139, R231, UR32, R248 ;  /* 0x00000020e78b7c23 */ /* 0x000fe400080100f8 */
[----:B------:R-:W-:-:S02]  /*56f0*/  FMUL.FTZ R140, R228, UR32 ;  /* 0x00000020e48c7c20 */ /* 0x000fc40008410000 */
[----:B------:R-:W-:Y:S02]  /*5700*/  FFMA.FTZ R146, R146, R228, R147 ;  /* 0x000000e492927223 */ /* 0x000fe40000010093 */
[----:B------:R-:W-:Y:S02]  /*5710*/  FFMA.FTZ R196, -R196, R139, -RZ ;  /* 0x0000008bc4c47223 */ /* 0x000fe400000109ff */
[----:B------:R-:W-:Y:S02]  /*5720*/  FFMA.FTZ R140, R229, UR31, -R140 ;  /* 0x0000001fe58c7c23 */ /* 0x000fe4000801088c */
[----:B------:R-:W-:Y:S02]  /*5730*/  FFMA.FTZ R139, -R197, R146, R144 ;  /* 0x00000092c58b7223 */ /* 0x000fe40000010190 */
[----:B------:R-:W-:Y:S02]  /*5740*/  FFMA.FTZ R138, R198, R138, R137 ;  /* 0x0000008ac68a7223 */ /* 0x000fe40000010089 */
[----:B------:R-:W-:-:S02]  /*5750*/  FMUL.FTZ R137, R143, R224 ;  /* 0x000000e08f897220 */ /* 0x000fc40000410000 */
[----:B------:R-:W-:Y:S02]  /*5760*/  FMUL.FTZ R135, R197, R140 ;  /* 0x0000008cc5877220 */ /* 0x000fe40000410000 */
[----:B------:R-:W-:Y:S02]  /*5770*/  FFMA.FTZ R140, -R198, R141, R139 ;  /* 0x0000008dc68c7223 */ /* 0x000fe4000001018b */
[-C--:B------:R-:W-:Y:S02]  /*5780*/  FFMA.FTZ R141, R142, R225.reuse, -R137 ;  /* 0x000000e18e8d7223 */ /* 0x080fe40000010889 */
[C---:B------:R-:W-:Y:S02]  /*5790*/  FMUL.FTZ R137, R227.reuse, UR32 ;  /* 0x00000020e3897c20 */ /* 0x040fe40008410000 */
[----:B------:R-:W-:Y:S02]  /*57a0*/  FMUL.FTZ R139, R227, UR31 ;  /* 0x0000001fe38b7c20 */ /* 0x000fe40008410000 */
[----:B------:R-:W-:-:S02]  /*57b0*/  FMUL.FTZ R143, R143, R225 ;  /* 0x000000e18f8f7220 */ /* 0x000fc40000410000 */
[C---:B------:R-:W-:Y:S02]  /*57c0*/  FFMA.FTZ R137, R226.reuse, UR31, -R137 ;  /* 0x0000001fe2897c23 */ /* 0x040fe40008010889 */
[----:B------:R-:W-:Y:S02]  /*57d0*/  FFMA.FTZ R139, R226, UR32, R139 ;  /* 0x00000020e28b7c23 */ /* 0x000fe4000801008b */
[----:B------:R-:W-:Y:S02]  /*57e0*/  FFMA.FTZ R143, R142, R224, R143 ;  /* 0x000000e08e8f7223 */ /* 0x000fe4000001008f */
[C---:B------:R-:W-:Y:S02]  /*57f0*/  FMUL.FTZ R137, R198.reuse, R137 ;  /* 0x00000089c6897220 */ /* 0x040fe40000410000 */
[----:B------:R-:W-:Y:S02]  /*5800*/  FFMA.FTZ R198, -R198, R139, -RZ ;  /* 0x0000008bc6c67223 */ /* 0x000fe400000109ff */
[----:B------:R-:W-:-:S02]  /*5810*/  FFMA.FTZ R139, R199, R141, R138 ;  /* 0x0000008dc78b7223 */ /* 0x000fc4000001008a */
[----:B------:R-:W-:Y:S02]  /*5820*/  FFMA.FTZ R141, -R199, R143, R140 ;  /* 0x0000008fc78d7223 */ /* 0x000fe4000001018c */
[CC--:B------:R-:W-:Y:S02]  /*5830*/  FMUL.FTZ R143, R117.reuse, R223.reuse ;  /* 0x000000df758f7220 */ /* 0x0c0fe40000410000 */
[-C--:B------:R-:W-:Y:S02]  /*5840*/  FMUL.FTZ R117, R117, R222.reuse ;  /* 0x000000de75757220 */ /* 0x080fe40000410000 */
[C---:B------:R-:W-:Y:S02]  /*5850*/  FFMA.FTZ R143, R116.reuse, R222, -R143 ;  /* 0x000000de748f7223 */ /* 0x040fe4000001088f */
[----:B------:R-:W-:Y:S02]  /*5860*/  FFMA.FTZ R117, R116, R223, R117 ;  /* 0x000000df74757223 */ /* 0x000fe40000010075 */
[----:B------:R-:W-:-:S02]  /*5870*/  FMUL.FTZ R116, R224, UR32 ;  /* 0x00000020e0747c20 */ /* 0x000fc40008410000 */
[----:B------:R-:W-:Y:S02]  /*5880*/  FMUL.FTZ R138, R224, UR31 ;  /* 0x0000001fe08a7c20 */ /* 0x000fe40008410000 */
[C---:B------:R-:W-:Y:S02]  /*5890*/  FFMA.FTZ R116, R225.reuse, UR31, -R116 ;  /* 0x0000001fe1747c23 */ /* 0x040fe40008010874 */
[----:B------:R-:W-:Y:S02]  /*58a0*/  FFMA.FTZ R138, R225, UR32, R138 ;  /* 0x00000020e18a7c23 */ /* 0x000fe4000801008a */
[C---:B------:R-:W-:Y:S02]  /*58b0*/  FMUL.FTZ R116, R199.reuse, R116 ;  /* 0x00000074c7747220 */ /* 0x040fe40000410000 */
[----:B------:R-:W-:Y:S02]  /*58c0*/  FFMA.FTZ R199, -R199, R138, -RZ ;  /* 0x0000008ac7c77223 */ /* 0x000fe400000109ff */
[----:B------:R-:W-:-:S02]  /*58d0*/  FFMA.FTZ R140, -R200, R117, R141 ;  /* 0x00000075c88c7223 */ /* 0x000fc4000001018d */
[----:B------:R-:W-:Y:S02]  /*58e0*/  FFMA.FTZ R138, R200, R143, R139 ;  /* 0x0000008fc88a7223 */ /* 0x000fe4000001008b */
[C---:B------:R-:W-:Y:S02]  /*58f0*/  FMUL.FTZ R117, R223.reuse, UR32 ;  /* 0x00000020df757c20 */ /* 0x040fe40008410000 */
[----:B------:R-:W-:Y:S02]  /*5900*/  FMUL.FTZ R139, R223, UR31 ;  /* 0x0000001fdf8b7c20 */ /* 0x000fe40008410000 */
[----:B------:R-:W-:Y:S02]  /*5910*/  FMUL.FTZ R144, R228, UR31 ;  /* 0x0000001fe4907c20 */ /* 0x000fe40008410000 */
[C---:B------:R-:W-:Y:S02]  /*5920*/  FFMA.FTZ R117, R222.reuse, UR31, -R117 ;  /* 0x0000001fde757c23 */ /* 0x040fe40008010875 */
[----:B------:R-:W-:-:S02]  /*5930*/  FFMA.FTZ R139, R222, UR32, R139 ;  /* 0x00000020de8b7c23 */ /* 0x000fc4000801008b */
[----:B------:R-:W-:Y:S02]  /*5940*/  FFMA.FTZ R144, R229, UR32, R144 ;  /* 0x00000020e5907c23 */ /* 0x000fe40008010090 */
[----:B------:R-:W-:Y:S02]  /*5950*/  FADD.FTZ R183, -R202, R183 ;  /* 0x000000b7cab77221 */ /* 0x000fe40000010100 */
[----:B------:R-:W-:Y:S02]  /*5960*/  FADD.FTZ R246, R201, R246 ;  /* 0x000000f6c9f67221 */ /* 0x000fe40000010000 */
[C---:B------:R-:W-:Y:S02]  /*5970*/  FMUL.FTZ R117, R200.reuse, R117 ;  /* 0x00000075c8757220 */ /* 0x040fe40000410000 */
[----:B------:R-:W-:Y:S02]  /*5980*/  FFMA.FTZ R200, -R200, R139, -RZ ;  /* 0x0000008bc8c87223 */ /* 0x000fe400000109ff */
[----:B------:R-:W-:-:S02]  /*5990*/  FFMA.FTZ R197, -R197, R144, -RZ ;  /* 0x00000090c5c57223 */ /* 0x000fc400000109ff */
[C---:B------:R-:W-:Y:S02]  /*59a0*/  FMUL.FTZ R139, R28.reuse, -R183 ;  /* 0x800000b71c8b7220 */ /* 0x040fe40000410000 */
[C---:B------:R-:W-:Y:S02]  /*59b0*/  FMUL.FTZ R144, R28.reuse, -R246 ;  /* 0x800000f61c907220 */ /* 0x040fe40000410000 */
[----:B------:R-:W-:Y:S02]  /*59c0*/  FMUL.FTZ R28, R28, R214 ;  /* 0x000000d61c1c7220 */ /* 0x000fe40000410000 */
[C---:B------:R-:W-:Y:S02]  /*59d0*/  FFMA.FTZ R142, R29.reuse, R246, -R139 ;  /* 0x000000f61d8e7223 */ /* 0x040fe4000001088b */
[C---:B------:R-:W-:Y:S02]  /*59e0*/  FFMA.FTZ R28, R29.reuse, R215, R28 ;  /* 0x000000d71d1c7223 */ /* 0x040fe4000001001c */
        /* <DEDUP_REMOVED lines=8> */
[----:B------:R-:W-:Y:S02]  /*5a70*/  FMUL.FTZ R139, R119, R220 ;  /* 0x000000dc778b7220 */ /* 0x000fe40000410000 */
[----:B------:R-:W-:Y:S02]  /*5a80*/  FADD.FTZ R21, R21, R32 ;  /* 0x0000002015157221 */ /* 0x000fe40000010000 */
[----:B------:R-:W-:Y:S02]  /*5a90*/  FMUL.FTZ R119, R119, R221 ;  /* 0x000000dd77777220 */ /* 0x000fe40000410000 */
[C---:B------:R-:W-:Y:S02]  /*5aa0*/  FMUL.FTZ R31, R33.reuse, -R29 ;  /* 0x8000001d211f7220 */ /* 0x040fe40000410000 */
[----:B------:R-:W-:-:S02]  /*5ab0*/  FMUL.FTZ R33, R33, -R21 ;  /* 0x8000001521217220 */ /* 0x000fc40000410000 */
[----:B------:R-:W-:Y:S02]  /*5ac0*/  FFMA.FTZ R119, R118, R220, R119 ;  /* 0x000000dc76777223 */ /* 0x000fe40000010077 */
[C---:B------:R-:W-:Y:S02]  /*5ad0*/  FFMA.FTZ R31, R34.reuse, R21, -R31 ;  /* 0x00000015221f7223 */ /* 0x040fe4000001081f */
[----:B------:R-:W-:Y:S02]  /*5ae0*/  FFMA.FTZ R32, R34, R29, R33 ;  /* 0x0000001d22207223 */ /* 0x000fe40000010021 */
[----:B------:R-:W-:Y:S02]  /*5af0*/  FFMA.FTZ R140, -R17, R119, R140 ;  /* 0x00000077118c7223 */ /* 0x000fe4000001018c */
[----:B------:R-:W-:Y:S02]  /*5b00*/  FADD.FTZ R18, R18, R31 ;  /* 0x0000001f12127221 */ /* 0x000fe40000010000 */
[----:B------:R-:W-:-:S02]  /*5b10*/  FFMA.FTZ R139, R118, R221, -R139 ;  /* 0x000000dd768b7223 */ /* 0x000fc4000001088b */
[----:B------:R-:W-:Y:S02]  /*5b20*/  FMUL.FTZ R119, R125, R219 ;  /* 0x000000db7d777220 */ /* 0x000fe40000410000 */
[----:B------:R-:W-:Y:S02]  /*5b30*/  FADD.FTZ R32, -R19, R32 ;  /* 0x0000002013207221 */ /* 0x000fe40000010100 */
[----:B------:R-:W-:Y:S02]  /*5b40*/  FMUL.FTZ R19, R35, -R18 ;  /* 0x8000001223137220 */ /* 0x000fe40000410000 */
[----:B------:R-:W-:Y:S02]  /*5b50*/  FFMA.FTZ R138, R17, R139, R138 ;  /* 0x0000008b118a7223 */ /* 0x000fe4000001008a */
[----:B------:R-:W-:Y:S02]  /*5b60*/  FMUL.FTZ R118, R220, UR32 ;  /* 0x00000020dc767c20 */ /* 0x000fe40008410000 */
[----:B------:R-:W-:-:S02]  /*5b70*/  FFMA.FTZ R119, R124, R218, -R119 ;  /* 0x000000da7c777223 */ /* 0x000fc40000010877 */
[-C--:B------:R-:W-:Y:S02]  /*5b80*/  FMUL.FTZ R35, R35, -R32.reuse ;  /* 0x8000002023237220 */ /* 0x080fe40000410000 */
[C---:B------:R-:W-:Y:S02]  /*5b90*/  FFMA.FTZ R34, R152.reuse, R32, R19 ;  /* 0x0000002098227223 */ /* 0x040fe40000010013 */
[----:B------:R-:W-:Y:S02]  /*5ba0*/  FFMA.FTZ R118, R221, UR31, -R118 ;  /* 0x0000001fdd767c23 */ /* 0x000fe40008010876 */
[----:B------:R-:W-:Y:S02]  /*5bb0*/  FFMA.FTZ R31, R23, R119, R138 ;  /* 0x00000077171f7223 */ /* 0x000fe4000001008a */
[----:B------:R-:W-:Y:S02]  /*5bc0*/  FMUL.FTZ R119, R219, UR32 ;  /* 0x00000020db777c20 */ /* 0x000fe40008410000 */
[----:B------:R-:W-:-:S02]  /*5bd0*/  FFMA.FTZ R35, R152, R18, -R35 ;  /* 0x0000001298237223 */ /* 0x000fc40000010823 */
[----:B------:R-:W-:Y:S02]  /*5be0*/  FADD.FTZ R15, -R15, R34 ;  /* 0x000000220f0f7221 */ /* 0x000fe40000010100 */
[----:B------:R-:W-:Y:S02]  /*5bf0*/  FMUL.FTZ R20, R17, R118 ;  /* 0x0000007611147220 */ /* 0x000fe40000410000 */
[----:B------:R-:W-:Y:S02]  /*5c00*/  FFMA.FTZ R118, R218, UR31, -R119 ;  /* 0x0000001fda767c23 */ /* 0x000fe40008010877 */
[----:B------:R-:W-:Y:S02]  /*5c10*/  FADD.FTZ R16, R16, R35 ;  /* 0x0000002310107221 */ /* 0x000fe40000010000 */
[----:B------:R-:W-:Y:S02]  /*5c20*/  FMUL.FTZ R35, R153, -R15 ;  /* 0x8000000f99237220 */ /* 0x000fe40000410000 */
[----:B------:R-:W-:-:S02]  /*5c30*/  FMUL.FTZ R19, R23, R118 ;  /* 0x0000007617137220 */ /* 0x000fc40000410000 */
[----:B------:R-:W-:Y:S02]  /*5c40*/  FMUL.FTZ R153, R153, -R16 ;  /* 0x8000001099997220 */ /* 0x000fe40000410000 */
[----:B------:R-:W-:Y:S02]  /*5c50*/  FMUL.FTZ R118, R127, R216 ;  /* 0x000000d87f767220 */ /* 0x000fe40000410000 */
[C---:B------:R-:W-:Y:S02]  /*5c60*/  FFMA.FTZ R34, R154.reuse, R16, -R35 ;  /* 0x000000109a227223 */ /* 0x040fe40000010823 */
[----:B------:R-:W-:Y:S02]  /*5c70*/  FFMA.FTZ R153, R154, R15, R153 ;  /* 0x0000000f9a997223 */ /* 0x000fe40000010099 */
[----:B------:R-:W-:Y:S02]  /*5c80*/  FFMA.FTZ R118, R126, R217, -R118 ;  /* 0x000000d97e767223 */ /* 0x000fe40000010876 */
[----:B------:R-:W-:-:S02]  /*5c90*/  FMUL.FTZ R125, R125, R218 ;  /* 0x000000da7d7d7220 */ /* 0x000fc40000410000 */
[----:B------:R-:W-:Y:S02]  /*5ca0*/  FADD.FTZ R13, R13, R34 ;  /* 0x000000220d0d7221 */ /* 0x000fe40000010000 */
[----:B------:R-:W-:Y:S02]  /*5cb0*/  FADD.FTZ R14, -R14, R153 ;  /* 0x000000990e0e7221 */ /* 0x000fe40000010100 */
[----:B------:R-:W-:Y:S02]  /*5cc0*/  FFMA.FTZ R118, R22, R118, R31 ;  /* 0x0000007616767223 */ /* 0x000fe4000001001f */
[----:B------:R-:W-:Y:S02]  /*5cd0*/  FFMA.FTZ R33, R124, R219, R125 ;  /* 0x000000db7c217223 */ /* 0x000fe4000001007d */
[----:B------:R-:W-:Y:S02]  /*5ce0*/  FMUL.FTZ R31, R155, -R13 ;  /* 0x8000000d9b1f7220 */ /* 0x000fe40000410000 */
[----:B------:R-:W-:-:S02]  /*5cf0*/  FMUL.FTZ R125, R219, UR31 ;  /* 0x0000001fdb7d7c20 */ /* 0x000fc40008410000 */
[----:B------:R-:W-:Y:S02]  /*5d00*/  FMUL.FTZ R127, R127, R217 ;  /* 0x000000d97f7f7220 */ /* 0x000fe40000410000 */
[-C--:B------:R-:W-:Y:S02]  /*5d10*/  FMUL.FTZ R155, R155, -R14.reuse ;  /* 0x8000000e9b9b7220 */ /* 0x080fe40000410000 */
[----:B------:R-:W-:Y:S02]  /*5d20*/  FFMA.FTZ R34, R156, R14, R31 ;  /* 0x0000000e9c227223 */ /* 0x000fe4000001001f */
[----:B------:R-:W-:Y:S02]  /*5d30*/  FFMA.FTZ R124, R218, UR32, R125 ;  /* 0x00000020da7c7c23 */ /* 0x000fe4000801007d */
[----:B------:R-:W-:Y:S02]  /*5d40*/  FFMA.FTZ R33, -R23, R33, R140 ;  /* 0x0000002117217223 */ /* 0x000fe4000001018c */
[----:B------:R-:W-:-:S02]  /*5d50*/  FFMA.FTZ R127, R126, R216, R127 ;  /* 0x000000d87e7f7223 */ /* 0x000fc4000001007f */
[C---:B------:R-:W-:Y:S02]  /*5d60*/  FMUL.FTZ R126, R216.reuse, UR32 ;  /* 0x00000020d87e7c20 */ /* 0x040fe40008410000 */
[----:B------:R-:W-:Y:S02]  /*5d70*/  FMUL.FTZ R138, R216, UR31 ;  /* 0x0000001fd88a7c20 */ /* 0x000fe40008410000 */
[----:B------:R-:W-:Y:S02]  /*5d80*/  FFMA.FTZ R155, R156, R13, -R155 ;  /* 0x0000000d9c9b7223 */ /* 0x000fe4000001089b */
[----:B------:R-:W-:Y:S02]  /*5d90*/  FADD.FTZ R11, -R11, R34 ;  /* 0x000000220b0b7221 */ /* 0x000fe40000010100 */
[----:B------:R-:W-:Y:S02]  /*5da0*/  FFMA.FTZ R23, -R23, R124, -RZ ;  /* 0x0000007c17177223 */ /* 0x000fe400000109ff */
[----:B------:R-:W-:-:S02]  /*5db0*/  FFMA.FTZ R124, -R22, R127, R33 ;  /* 0x0000007f167c7223 */ /* 0x000fc40000010121 */
[C---:B------:R-:W-:Y:S02]  /*5dc0*/  FFMA.FTZ R31, R217.reuse, UR31, -R126 ;  /* 0x0000001fd91f7c23 */ /* 0x040fe4000801087e */
[----:B------:R-:W-:Y:S02]  /*5dd0*/  FFMA.FTZ R33, R217, UR32, R138 ;  /* 0x00000020d9217c23 */ /* 0x000fe4000801008a */
[----:B------:R-:W-:Y:S02]  /*5de0*/  FADD.FTZ R12, R12, R155 ;  /* 0x0000009b0c0c7221 */ /* 0x000fe40000010000 */
[----:B------:R-:W-:Y:S02]  /*5df0*/  FMUL.FTZ R35, R157, -R11 ;  /* 0x8000000b9d237220 */ /* 0x000fe40000410000 */
[C---:B------:R-:W-:Y:S02]  /*5e00*/  FMUL.FTZ R31, R22.reuse, R31 ;  /* 0x0000001f161f7220 */ /* 0x040fe40000410000 */
[----:B------:R-:W-:-:S02]  /*5e10*/  FFMA.FTZ R33, -R22, R33, -RZ ;  /* 0x0000002116217223 */ /* 0x000fc400000109ff */
[-C--:B------:R-:W-:Y:S02]  /*5e20*/  FMUL.FTZ R157, R157, -R12.reuse ;  /* 0x8000000c9d9d7220 */ /* 0x080fe40000410000 */
[C---:B------:R-:W-:Y:S02]  /*5e30*/  FFMA.FTZ R22, R158.reuse, R12, -R35 ;  /* 0x0000000c9e167223 */ /* 0x040fe40000010823 */
[----:B------:R-:W-:Y:S02]  /*5e40*/  FMUL.FTZ R119, R129, R215 ;  /* 0x000000d781777220 */ /* 0x000fe40000410000 */
[----:B------:R-:W-:Y:S02]  /*5e50*/  FFMA.FTZ R157, R158, R11, R157 ;  /* 0x0000000b9e9d7223 */ /* 0x000fe4000001009d */
[----:B------:R-:W-:Y:S02]  /*5e60*/  FADD.FTZ R9, R9, R22 ;  /* 0x0000001609097221 */ /* 0x000fe40000010000 */
[----:B------:R-:W-:-:S02]  /*5e70*/  FFMA.FTZ R119, R128, R214, -R119 ;  /* 0x000000d680777223 */ /* 0x000fc40000010877 */
[----:B------:R-:W-:Y:S02]  /*5e80*/  FADD.FTZ R34, -R10, R157 ;  /* 0x0000009d0a227221 */ /* 0x000fe40000010100 */
[----:B------:R-:W-:Y:S02]  /*5e90*/  FMUL.FTZ R35, R159, -R9 ;  /* 0x800000099f237220 */ /* 0x000fe40000410000 */
[----:B------:R-:W-:Y:S02]  /*5ea0*/  FFMA.FTZ R22, R27, R119, R118 ;  /* 0x000000771b167223 */ /* 0x000fe40000010076 */
[-C--:B------:R-:W-:Y:S02]  /*5eb0*/  FMUL.FTZ R159, R159, -R34.reuse ;  /* 0x800000229f9f7220 */ /* 0x080fe40000410000 */
[----:B------:R-:W-:Y:S02]  /*5ec0*/  FMUL.FTZ R119, R215, UR32 ;  /* 0x00000020d7777c20 */ /* 0x000fe40008410000 */
[----:B------:R-:W-:-:S02]  /*5ed0*/  FFMA.FTZ R10, R160, R34, R35 ;  /* 0x00000022a00a7223 */ /* 0x000fc40000010023 */
[----:B------:R-:W-:Y:S02]  /*5ee0*/  FFMA.FTZ R159, R160, R9, -R159 ;  /* 0x00000009a09f7223 */ /* 0x000fe4000001089f */
[----:B------:R-:W-:Y:S02]  /*5ef0*/  FMUL.FTZ R129, R129, R214 ;  /* 0x000000d681817220 */ /* 0x000fe40000410000 */
[----:B------:R-:W-:Y:S02]  /*5f00*/  FFMA.FTZ R118, R214, UR31, -R119 ;  /* 0x0000001fd6767c23 */ /* 0x000fe40008010877 */
[----:B------:R-:W-:Y:S02]  /*5f10*/  FADD.FTZ R7, -R7, R10 ;  /* 0x0000000a07077221 */ /* 0x000fe40000010100 */
[----:B------:R-:W-:Y:S02]  /*5f20*/  FADD.FTZ R28, RZ, R28 ;  /* 0x0000001cff1c7221 */ /* 0x000fe40000010000 */
[----:B------:R-:W-:-:S02]  /*5f30*/  FADD.FTZ R8, R8, R159 ;  /* 0x0000009f08087221 */ /* 0x000fc40000010000 */
[----:B------:R-:W-:Y:S01]  /*5f40*/  FFMA.FTZ R125, R128, R215, R129 ;  /* 0x000000d7807d7223 */ /* 0x000fe20000010081 */
[----:B------:R-:W-:Y:S01]  /*5f50*/  MOV R128, UR7 ;  /* 0x0000000700807c02 */ /* 0x000fe20008000f00 */
[----:B------:R-:W-:Y:S02]  /*5f60*/  FMUL.FTZ R119, R27, R118 ;  /* 0x000000761b777220 */ /* 0x000fe40000410000 */
[----:B------:R-:W-:Y:S02]  /*5f70*/  FMUL.FTZ R35, R161, -R7 ;  /* 0x80000007a1237220 */ /* 0x000fe40000410000 */
[----:B------:R-:W-:Y:S02]  /*5f80*/  FMUL.FTZ R127, R215, UR31 ;  /* 0x0000001fd77f7c20 */ /* 0x000fe40008410000 */
[----:B------:R-:W-:Y:S02]  /*5f90*/  FMUL.FTZ R118, R131, R28 ;  /* 0x0000001c83767220 */ /* 0x000fe40000410000 */
[----:B------:R-:W-:-:S02]  /*5fa0*/  FMUL.FTZ R161, R161, -R8 ;  /* 0x80000008a1a17220 */ /* 0x000fc40000410000 */
[----:B------:R-:W-:Y:S02]  /*5fb0*/  FFMA.FTZ R125, -R27, R125, R124 ;  /* 0x0000007d1b7d7223 */ /* 0x000fe4000001017c */
[----:B------:R-:W-:Y:S02]  /*5fc0*/  FFMA.FTZ R10, R162, R8, -R35 ;  /* 0x00000008a20a7223 */ /* 0x000fe40000010823 */
[----:B------:R-:W-:Y:S02]  /*5fd0*/  FFMA.FTZ R124, R214, UR32, R127 ;  /* 0x00000020d67c7c23 */ /* 0x000fe4000801007f */
[----:B------:R-:W-:Y:S02]  /*5fe0*/  FFMA.FTZ R35, R130, R213, -R118 ;  /* 0x000000d582237223 */ /* 0x000fe40000010876 */
[----:B------:R-:W-:Y:S02]  /*5ff0*/  FMUL.FTZ R118, R28, UR32 ;  /* 0x000000201c767c20 */ /* 0x000fe40008410000 */
[----:B------:R-:W-:-:S02]  /*6000*/  FFMA.FTZ R161, R162, R7, R161 ;  /* 0x00000007a2a17223 */ /* 0x000fc400000100a1 */
[----:B------:R-:W-:Y:S02]  /*6010*/  FFMA.FTZ R27, -R27, R124, -RZ ;  /* 0x0000007c1b1b7223 */ /* 0x000fe400000109ff */
[----:B------:R-:W-:Y:S02]  /*6020*/  FADD.FTZ R10, R5, R10 ;  /* 0x0000000a050a7221 */ /* 0x000fe40000010000 */
[----:B------:R-:W-:Y:S02]  /*6030*/  FMUL.FTZ R124, R28, UR31 ;  /* 0x0000001f1c7c7c20 */ /* 0x000fe40008410000 */
[C---:B------:R-:W-:Y:S02]  /*6040*/  FFMA.FTZ R5, R213.reuse, UR31, -R118 ;  /* 0x0000001fd5057c23 */ /* 0x040fe40008010876 */
[----:B------:R-:W-:Y:S02]  /*6050*/  FADD.FTZ R6, -R6, R161 ;  /* 0x000000a106067221 */ /* 0x000fe40000010100 */
[----:B------:R-:W-:Y:S01]  /*6060*/  FFMA.FTZ R127, R213, UR32, R124 ;  /* 0x00000020d57f7c23 */ /* 0x000fe2000801007c */
[----:B------:R-:W-:Y:S01]  /*6070*/  SHF.L.U32 R124, R192, 0x5, RZ ;  /* 0x00000005c07c7819 */ /* 0x000fe200000006ff */
[----:B------:R-:W-:-:S02]  /*6080*/  FMUL.FTZ R118, R26, R5 ;  /* 0x000000051a767220 */ /* 0x000fc40000410000 */
[C---:B------:R-:W-:Y:S01]  /*6090*/  FMUL.FTZ R5, R163.reuse, -R6 ;  /* 0x80000006a3057220 */ /* 0x040fe20000410000 */
[----:B------:R-:W-:Y:S01]  /*60a0*/  LEA.HI.SX32 R124, R124, R124, 0x1b ;  /* 0x0000007c7c7c7211 */ /* 0x000fe200078fdaff */
[-C--:B------:R-:W-:Y:S02]  /*60b0*/  FMUL.FTZ R163, R163, -R10.reuse ;  /* 0x8000000aa3a37220 */ /* 0x080fe40000410000 */
[C---:B------:R-:W-:Y:S02]  /*60c0*/  FMUL.FTZ R129, R26.reuse, R35 ;  /* 0x000000231a817220 */ /* 0x040fe40000410000 */
[----:B------:R-:W-:Y:S02]  /*60d0*/  FFMA.FTZ R35, -R26, R127, -RZ ;  /* 0x0000007f1a237223 */ /* 0x000fe400000109ff */
[----:B------:R-:W-:Y:S02]  /*60e0*/  FMUL.FTZ R131, R131, R213 ;  /* 0x000000d583837220 */ /* 0x000fe40000410000 */
[----:B------:R-:W-:-:S02]  /*60f0*/  FFMA.FTZ R127, R164, R10, -R5 ;  /* 0x0000000aa47f7223 */ /* 0x000fc40000010805 */
[----:B------:R-:W-:Y:S02]  /*6100*/  FFMA.FTZ R164, R164, R6, R163 ;  /* 0x00000006a4a47223 */ /* 0x000fe400000100a3 */
[----:B------:R-:W-:Y:S02]  /*6110*/  FFMA.FTZ R131, R130, R28, R131 ;  /* 0x0000001c82837223 */ /* 0x000fe40000010083 */
[----:B------:R-:W-:Y:S02]  /*6120*/  FADD.FTZ R5, -R3, R164 ;  /* 0x000000a403057221 */ /* 0x000fe40000010100 */
[----:B------:R-:W-:Y:S02]  /*6130*/  FADD.FTZ R3, R4, R127 ;  /* 0x0000007f04037221 */ /* 0x000fe40000010000 */
[----:B------:R-:W-:Y:S02]  /*6140*/  FMUL.FTZ R126, R26, R131 ;  /* 0x000000831a7e7220 */ /* 0x000fe40000410000 */
[----:B------:R-:W-:-:S02]  /*6150*/  FMUL.FTZ R4, R165, -R5 ;  /* 0x80000005a5047220 */ /* 0x000fc40000410000 */
[-C--:B------:R-:W-:Y:S02]  /*6160*/  FMUL.FTZ R165, R165, -R3.reuse ;  /* 0x80000003a5a57220 */ /* 0x080fe40000410000 */
[----:B------:R-:W-:Y:S02]  /*6170*/  FADD.FTZ R26, R125, -R126 ;  /* 0x8000007e7d1a7221 */ /* 0x000fe40000010000 */
[C---:B------:R-:W-:Y:S02]  /*6180*/  FFMA.FTZ R125, R166.reuse, R3, -R4 ;  /* 0x00000003a67d7223 */ /* 0x040fe40000010804 */
[----:B------:R-:W-:Y:S02]  /*6190*/  FFMA.FTZ R165, R166, R5, R165 ;  /* 0x00000005a6a57223 */ /* 0x000fe400000100a5 */
[----:B------:R-:W-:Y:S02]  /*61a0*/  FADD.FTZ R0, R0, R125 ;  /* 0x0000007d00007221 */ /* 0x000fe40000010000 */
[----:B------:R-:W-:-:S02]  /*61b0*/  FADD.FTZ R2, -R2, R165 ;  /* 0x000000a502027221 */ /* 0x000fc40000010100 */
[C---:B------:R-:W-:Y:S02]  /*61c0*/  FMUL.FTZ R125, R167.reuse, -R0 ;  /* 0x80000000a77d7220 */ /* 0x040fe40000410000 */
[-C--:B------:R-:W-:Y:S02]  /*61d0*/  FMUL.FTZ R167, R167, -R2.reuse ;  /* 0x80000002a7a77220 */ /* 0x080fe40000410000 */
[C---:B------:R-:W-:Y:S02]  /*61e0*/  FFMA.FTZ R4, R168.reuse, R2, R125 ;  /* 0x00000002a8047223 */ /* 0x040fe4000001007d */
[----:B0-----:R-:W-:Y:S02]  /*61f0*/  FADD.FTZ R151, R151, R252 ;  /* 0x000000fc97977221 */ /* 0x001fe40000010000 */
[----:B------:R-:W-:Y:S02]  /*6200*/  FFMA.FTZ R167, R168, R0, -R167 ;  /* 0x00000000a8a77223 */ /* 0x000fe400000108a7 */
[----:B------:R-:W-:Y:S01]  /*6210*/  FADD.FTZ R205, -R205, R4 ;  /* 0x00000004cdcd7221 */ /* 0x000fe20000010100 */
[----:B------:R-:W-:Y:S01]  /*6220*/  @!P0 STS.128 [R128.X16+0x3650], R148 ;  /* 0x0036509480008388 */ /* 0x000fe2000000cc00 */
[----:B------:R-:W-:-:S02]  /*6230*/  FADD.FTZ R206, R206, R167 ;  /* 0x000000a7cece7221 */ /* 0x000fc40000010000 */
[----:B------:R-:W-:Y:S01]  /*6240*/  FMUL.FTZ R142, R220, UR31 ;  /* 0x0000001fdc8e7c20 */ /* 0x000fe20008410000 */
[----:B------:R0:W-:Y:S01]  /*6250*/  STS [R124.X4+0x1090], R121 ;  /* 0x001090797c007388 */ /* 0x0001e20000004800 */
[C---:B------:R-:W-:Y:S02]  /*6260*/  FMUL.FTZ R182, R242.reuse, UR32 ;  /* 0x00000020f2b67c20 */ /* 0x040fe40008410000 */
[----:B------:R-:W-:Y:S01]  /*6270*/  FFMA.FTZ R142, R221, UR32, R142 ;  /* 0x00000020dd8e7c23 */ /* 0x000fe2000801008e */
[----:B------:R1:W-:Y:S01]  /*6280*/  STS [R124.X4+0x10d0], R117 ;  /* 0x0010d0757c007388 */ /* 0x0003e20000004800 */
[----:B------:R-:W-:Y:S02]  /*6290*/  FMUL.FTZ R122, R242, UR31 ;  /* 0x0000001ff27a7c20 */ /* 0x000fe40008410000 */
[----:B------:R-:W-:Y:S01]  /*62a0*/  FFMA.FTZ R17, -R17, R142, -RZ ;  /* 0x0000008e11117223 */ /* 0x000fe200000109ff */
[----:B------:R2:W-:Y:S01]  /*62b0*/  STS [R124.X4+0x10d8], R20 ;  /* 0x0010d8147c007388 */ /* 0x0005e20000004800 */
[----:B------:R-:W-:-:S02]  /*62c0*/  FFMA.FTZ R182, R243, UR31, -R182 ;  /* 0x0000001ff3b67c23 */ /* 0x000fc400080108b6 */
[CC--:B0-----:R-:W-:Y:S01]  /*62d0*/  FMUL.FTZ R121, R169.reuse, -R205.reuse ;  /* 0x800000cda9797220 */ /* 0x0c1fe20000410000 */
[----:B------:R0:W-:Y:S01]  /*62e0*/  STS [R124.X4+0x10e0], R19 ;  /* 0x0010e0137c007388 */ /* 0x0001e20000004800 */
[-C--:B------:R-:W-:Y:S02]  /*62f0*/  FMUL.FTZ R169, R169, -R206.reuse ;  /* 0x800000cea9a97220 */ /* 0x080fe40000410000 */
[C---:B------:R-:W-:Y:S01]  /*6300*/  FFMA.FTZ R4, R170.reuse, R206, -R121 ;  /* 0x000000ceaa047223 */ /* 0x040fe20000010879 */
[----:B------:R3:W-:Y:S01]  /*6310*/  STS [R124.X4+0x10dc], R17 ;  /* 0x0010dc117c007388 */ /* 0x0007e20000004800 */
[----:B------:R-:W-:Y:S02]  /*6320*/  FFMA.FTZ R169, R170, R205, R169 ;  /* 0x000000cdaaa97223 */ /* 0x000fe400000100a9 */
[----:B------:R-:W-:Y:S01]  /*6330*/  FADD.FTZ R203, R203, R4 ;  /* 0x00000004cbcb7221 */ /* 0x000fe20000010000 */
[----:B------:R4:W-:Y:S01]  /*6340*/  STS [R124.X4+0x10e4], R23 ;  /* 0x0010e4177c007388 */ /* 0x0009e20000004800 */
[----:B------:R-:W-:-:S02]  /*6350*/  FADD.FTZ R204, -R204, R169 ;  /* 0x000000a9cccc7221 */ /* 0x000fc40000010100 */
[CC--:B------:R-:W-:Y:S01]  /*6360*/  FMUL.FTZ R121, R171.reuse, -R203.reuse ;  /* 0x800000cbab797220 */ /* 0x0c0fe20000410000 */
[----:B------:R5:W-:Y:S01]  /*6370*/  STS [R124.X4+0x10c8], R116 ;  /* 0x0010c8747c007388 */ /* 0x000be20000004800 */
[-C--:B------:R-:W-:Y:S02]  /*6380*/  FMUL.FTZ R171, R171, -R204.reuse ;  /* 0x800000ccabab7220 */ /* 0x080fe40000410000 */
[C---:B------:R-:W-:Y:S01]  /*6390*/  FFMA.FTZ R121, R172.reuse, R204, R121 ;  /* 0x000000ccac797223 */ /* 0x040fe20000010079 */
[----:B------:R0:W-:Y:S01]  /*63a0*/  STS [R124.X4+0x10e8], R31 ;  /* 0x0010e81f7c007388 */ /* 0x0001e20000004800 */
[----:B------:R-:W-:Y:S02]  /*63b0*/  FFMA.FTZ R172, R172, R203, -R171 ;  /* 0x000000cbacac7223 */ /* 0x000fe400000108ab */
[----:B------:R-:W-:Y:S01]  /*63c0*/  FADD.FTZ R121, -R208, R121 ;  /* 0x00000079d0797221 */ /* 0x000fe20000010100 */
[----:B------:R0:W-:Y:S01]  /*63d0*/  STS [R124.X4+0x10ec], R33 ;  /* 0x0010ec217c007388 */ /* 0x0001e20000004800 */
[----:B------:R-:W-:-:S02]  /*63e0*/  FADD.FTZ R207, R207, R172 ;  /* 0x000000accfcf7221 */ /* 0x000fc40000010000 */
[C---:B------:R-:W-:Y:S01]  /*63f0*/  FMUL.FTZ R4, R173.reuse, -R121 ;  /* 0x80000079ad047220 */ /* 0x040fe20000410000 */
[----:B------:R0:W-:Y:S01]  /*6400*/  STS [R124.X4+0x1098], R120 ;  /* 0x001098787c007388 */ /* 0x0001e20000004800 */
[-C--:B------:R-:W-:Y:S02]  /*6410*/  FMUL.FTZ R173, R173, -R207.reuse ;  /* 0x800000cfadad7220 */ /* 0x080fe40000410000 */
[C---:B-1----:R-:W-:Y:S01]  /*6420*/  FFMA.FTZ R117, R174.reuse, R207, -R4 ;  /* 0x000000cfae757223 */ /* 0x042fe20000010804 */
[----:B------:R-:W-:Y:S01]  /*6430*/  STS [R124.X4+0x10f4], R27 ;  /* 0x0010f41b7c007388 */ /* 0x000fe20000004800 */
[----:B------:R-:W-:Y:S02]  /*6440*/  FFMA.FTZ R4, R174, R121, R173 ;  /* 0x00000079ae047223 */ /* 0x000fe400000100ad */
[----:B--2---:R-:W-:Y:S01]  /*6450*/  FMUL.FTZ R20, R190, R207 ;  /* 0x000000cfbe147220 */ /* 0x004fe20000410000 */
[----:B------:R-:W-:Y:S01]  /*6460*/  STS [R124.X4+0x10f0], R119 ;  /* 0x0010f0777c007388 */ /* 0x000fe20000004800 */
[----:B------:R-:W-:-:S02]  /*6470*/  FADD.FTZ R4, -R211, R4 ;  /* 0x00000004d3047221 */ /* 0x000fc40000010100 */
[----:B------:R-:W-:Y:S01]  /*6480*/  FADD.FTZ R212, R212, R117 ;  /* 0x00000075d4d47221 */ /* 0x000fe20000010000 */
[----:B------:R-:W-:Y:S01]  /*6490*/  STS [R124.X4+0x10f8], R118 ;  /* 0x0010f8767c007388 */ /* 0x000fe20000004800 */
[----:B0-----:R-:W-:Y:S02]  /*64a0*/  FMUL.FTZ R19, R191, R4 ;  /* 0x00000004bf137220 */ /* 0x001fe40000410000 */
[----:B------:R-:W-:Y:S01]  /*64b0*/  FFMA.FTZ R122, R243, UR32, R122 ;  /* 0x00000020f37a7c23 */ /* 0x000fe2000801007a */
[----:B------:R-:W-:Y:S01]  /*64c0*/  STS [R124.X4+0x10a8], R133 ;  /* 0x0010a8857c007388 */ /* 0x000fe20000004800 */
[----:B---3--:R-:W-:Y:S02]  /*64d0*/  FFMA.FTZ R17, R37, -R190, R240 ;  /* 0x800000be25117223 */ /* 0x008fe400000100f0 */
[----:B------:R-:W-:Y:S01]  /*64e0*/  FFMA.FTZ R243, R36, -R191, R243 ;  /* 0x800000bf24f37223 */ /* 0x000fe200000100f3 */
[----:B------:R-:W-:Y:S01]  /*64f0*/  STS [R124.X4+0x10fc], R35 ;  /* 0x0010fc237c007388 */ /* 0x000fe20000004800 */
[----:B------:R-:W-:-:S02]  /*6500*/  FMUL.FTZ R190, R190, R121 ;  /* 0x00000079bebe7220 */ /* 0x000fc40000410000 */
[----:B----4-:R-:W-:Y:S01]  /*6510*/  FMUL.FTZ R23, R241, R20 ;  /* 0x00000014f1177220 */ /* 0x010fe20000410000 */
[----:B------:R-:W-:Y:S01]  /*6520*/  STS [R124.X4+0x1094], R210 ;  /* 0x001094d27c007388 */ /* 0x000fe20000004800 */
[----:B------:R-:W-:Y:S02]  /*6530*/  FMUL.FTZ R191, R191, R212 ;  /* 0x000000d4bfbf7220 */ /* 0x000fe40000410000 */
[----:B-----5:R-:W-:Y:S01]  /*6540*/  FMUL.FTZ R116, R242, R19 ;  /* 0x00000013f2747220 */ /* 0x020fe20000410000 */
[----:B------:R-:W-:Y:S01]  /*6550*/  STS [R124.X4+0x109c], R193 ;  /* 0x00109cc17c007388 */ /* 0x000fe20000004800 */
[-C--:B------:R-:W-:Y:S02]  /*6560*/  FFMA.FTZ R31, R17, R190.reuse, -R23 ;  /* 0x000000be111f7223 */ /* 0x080fe40000010817 */
[----:B------:R-:W-:Y:S01]  /*6570*/  FMUL.FTZ R190, R241, R190 ;  /* 0x000000bef1be7220 */ /* 0x000fe20000410000 */
[----:B------:R-:W-:Y:S01]  /*6580*/  STS [R124.X4+0x10a0], R132 ;  /* 0x0010a0847c007388 */ /* 0x000fe20000004800 */
[----:B------:R-:W-:-:S02]  /*6590*/  FFMA.FTZ R116, R191, R243, R116 ;  /* 0x000000f3bf747223 */ /* 0x000fc40000010074 */
[----:B------:R-:W-:Y:S01]  /*65a0*/  FFMA.FTZ R122, -R245, R122, -RZ ;  /* 0x0000007af57a7223 */ /* 0x000fe200000109ff */
[----:B------:R-:W-:Y:S01]  /*65b0*/  STS [R124.X4+0x10a4], R194 ;  /* 0x0010a4c27c007388 */ /* 0x000fe20000004800 */
[----:B------:R-:W-:Y:S02]  /*65c0*/  FFMA.FTZ R239, R38, -R189, R239 ;  /* 0x800000bd26ef7223 */ /* 0x000fe400000100ef */
[C---:B------:R-:W-:Y:S01]  /*65d0*/  FMUL.FTZ R33, R189.reuse, R204 ;  /* 0x000000ccbd217220 */ /* 0x040fe20000410000 */
[----:B------:R0:W-:Y:S01]  /*65e0*/  STS [R124.X4+0x1084], R122 ;  /* 0x0010847a7c007388 */ /* 0x0001e20000004800 */
[----:B------:R-:W-:Y:S02]  /*65f0*/  FFMA.FTZ R23, R20, R17, R190 ;  /* 0x0000001114177223 */ /* 0x000fe400000100be */
[----:B------:R-:W-:Y:S01]  /*6600*/  FADD.FTZ R116, RZ, R116 ;  /* 0x00000074ff747221 */ /* 0x000fe20000010000 */
[----:B------:R-:W-:Y:S01]  /*6610*/  STS [R124.X4+0x10ac], R195 ;  /* 0x0010acc37c007388 */ /* 0x000fe20000004800 */
[----:B------:R-:W-:-:S02]  /*6620*/  FMUL.FTZ R189, R189, R203 ;  /* 0x000000cbbdbd7220 */ /* 0x000fc40000410000 */
[----:B------:R-:W-:Y:S01]  /*6630*/  FMUL.FTZ R120, R242, R191 ;  /* 0x000000bff2787220 */ /* 0x000fe20000410000 */
[----:B------:R-:W-:Y:S01]  /*6640*/  STS [R124.X4+0x10b0], R134 ;  /* 0x0010b0867c007388 */ /* 0x000fe20000004800 */
[----:B------:R-:W-:Y:S02]  /*6650*/  FADD.FTZ R23, R116, R23 ;  /* 0x0000001774177221 */ /* 0x000fe40000010000 */
[C---:B0-----:R-:W-:Y:S01]  /*6660*/  FMUL.FTZ R122, R238.reuse, R33 ;  /* 0x00000021ee7a7220 */ /* 0x041fe20000410000 */
[----:B------:R-:W-:Y:S01]  /*6670*/  STS [R124.X4+0x10b4], R196 ;  /* 0x0010b4c47c007388 */ /* 0x000fe20000004800 */
[----:B------:R-:W-:Y:S02]  /*6680*/  FMUL.FTZ R116, R238, R189 ;  /* 0x000000bdee747220 */ /* 0x000fe40000410000 */
[----:B------:R-:W-:Y:S01]  /*6690*/  FFMA.FTZ R120, R243, R19, -R120 ;  /* 0x00000013f3787223 */ /* 0x000fe20000010878 */
[----:B------:R-:W-:Y:S01]  /*66a0*/  STS [R124.X4+0x10b8], R135 ;  /* 0x0010b8877c007388 */ /* 0x000fe20000004800 */
[----:B------:R-:W-:-:S02]  /*66b0*/  FFMA.FTZ R122, R189, R239, R122 ;  /* 0x000000efbd7a7223 */ /* 0x000fc4000001007a */
[----:B------:R-:W-:Y:S01]  /*66c0*/  FFMA.FTZ R126, R239, R33, -R116 ;  /* 0x00000021ef7e7223 */ /* 0x000fe20000010874 */
[----:B------:R-:W-:Y:S01]  /*66d0*/  STS [R124.X4+0x10bc], R197 ;  /* 0x0010bcc57c007388 */ /* 0x000fe20000004800 */
[----:B------:R-:W-:Y:S02]  /*66e0*/  FMUL.FTZ R116, R188, R206 ;  /* 0x000000cebc747220 */ /* 0x000fe40000410000 */
[----:B------:R-:W-:Y:S01]  /*66f0*/  FADD.FTZ R120, RZ, R120 ;  /* 0x00000078ff787221 */ /* 0x000fe20000010000 */
[----:B------:R-:W-:Y:S01]  /*6700*/  STS [R124.X4+0x10c0], R137 ;  /* 0x0010c0897c007388 */ /* 0x000fe20000004800 */
[----:B------:R-:W-:Y:S02]  /*6710*/  FADD.FTZ R122, R23, R122 ;  /* 0x0000007a177a7221 */ /* 0x000fe40000010000 */
[----:B------:R-:W-:Y:S01]  /*6720*/  FFMA.FTZ R23, R39, -R188, R236 ;  /* 0x800000bc27177223 */ /* 0x000fe200000100ec */
[----:B------:R-:W-:Y:S01]  /*6730*/  STS [R124.X4+0x10c4], R198 ;  /* 0x0010c4c67c007388 */ /* 0x000fe20000004800 */
[----:B------:R-:W-:-:S02]  /*6740*/  FMUL.FTZ R19, R187, R0 ;  /* 0x00000000bb137220 */ /* 0x000fc40000410000 */
[----:B------:R-:W-:Y:S01]  /*6750*/  FMUL.FTZ R188, R188, R205 ;  /* 0x000000cdbcbc7220 */ /* 0x000fe20000410000 */
[----:B------:R-:W-:Y:S01]  /*6760*/  STS [R124.X4+0x10cc], R199 ;  /* 0x0010ccc77c007388 */ /* 0x000fe20000004800 */
[----:B------:R-:W-:Y:S02]  /*6770*/  FMUL.FTZ R33, R237, R116 ;  /* 0x00000074ed217220 */ /* 0x000fe40000410000 */
[----:B------:R-:W-:Y:S01]  /*6780*/  FADD.FTZ R31, R120, R31 ;  /* 0x0000001f781f7221 */ /* 0x000fe20000010000 */
[----:B------:R-:W-:Y:S01]  /*6790*/  STS [R124.X4+0x10d4], R200 ;  /* 0x0010d4c87c007388 */ /* 0x000fe20000004800 */
[----:B------:R-:W-:Y:S02]  /*67a0*/  FFMA.FTZ R120, R40, -R187, R235 ;  /* 0x800000bb28787223 */ /* 0x000fe400000100eb */
[----:B------:R-:W-:Y:S02]  /*67b0*/  FMUL.FTZ R187, R187, R2 ;  /* 0x00000002bbbb7220 */ /* 0x000fe40000410000 */
[----:B------:R-:W-:-:S02]  /*67c0*/  FMUL.FTZ R27, R234, R19 ;  /* 0x00000013ea1b7220 */ /* 0x000fc40000410000 */
[-C--:B------:R-:W-:Y:S02]  /*67d0*/  FFMA.FTZ R33, R23, R188.reuse, -R33 ;  /* 0x000000bc17217223 */ /* 0x080fe40000010821 */
[----:B------:R-:W-:Y:S02]  /*67e0*/  FMUL.FTZ R188, R237, R188 ;  /* 0x000000bcedbc7220 */ /* 0x000fe40000410000 */
[----:B------:R-:W-:Y:S02]  /*67f0*/  FFMA.FTZ R128, R120, R187, -R27 ;  /* 0x000000bb78807223 */ /* 0x000fe4000001081b */
[----:B------:R-:W-:Y:S02]  /*6800*/  FFMA.FTZ R27, R116, R23, R188 ;  /* 0x00000017741b7223 */ /* 0x000fe400000100bc */
[----:B------:R-:W-:Y:S02]  /*6810*/  FMUL.FTZ R187, R234, R187 ;  /* 0x000000bbeabb7220 */ /* 0x000fe40000410000 */
[----:B------:R-:W-:-:S02]  /*6820*/  FMUL.FTZ R130, R186, R5 ;  /* 0x00000005ba827220 */ /* 0x000fc40000410000 */
[----:B------:R-:W-:Y:S02]  /*6830*/  FADD.FTZ R126, R31, R126 ;  /* 0x0000007e1f7e7221 */ /* 0x000fe40000010000 */
[----:B------:R-:W-:Y:S02]  /*6840*/  FFMA.FTZ R31, R41, -R186, R232 ;  /* 0x800000ba291f7223 */ /* 0x000fe400000100e8 */
[----:B------:R-:W-:Y:S02]  /*6850*/  FADD.FTZ R27, R122, R27 ;  /* 0x0000001b7a1b7221 */ /* 0x000fe40000010000 */
[----:B------:R-:W-:Y:S02]  /*6860*/  FMUL.FTZ R186, R186, R3 ;  /* 0x00000003baba7220 */ /* 0x000fe40000410000 */
[----:B------:R-:W-:Y:S02]  /*6870*/  FFMA.FTZ R122, R19, R120, R187 ;  /* 0x00000078137a7223 */ /* 0x000fe400000100bb */
[----:B------:R-:W-:-:S02]  /*6880*/  FMUL.FTZ R117, R233, R130 ;  /* 0x00000082e9757220 */ /* 0x000fc40000410000 */
[----:B------:R-:W-:Y:S02]  /*6890*/  FMUL.FTZ R123, R241, UR32 ;  /* 0x00000020f17b7c20 */ /* 0x000fe40008410000 */
[----:B------:R-:W-:Y:S02]  /*68a0*/  FMUL.FTZ R119, R233, R186 ;  /* 0x000000bae9777220 */ /* 0x000fe40000410000 */
[----:B------:R-:W-:Y:S02]  /*68b0*/  FADD.FTZ R27, R27, R122 ;  /* 0x0000007a1b1b7221 */ /* 0x000fe40000010000 */
[----:B------:R-:W-:Y:S02]  /*68c0*/  FADD.FTZ R33, R126, R33 ;  /* 0x000000217e217221 */ /* 0x000fe40000010000 */
[----:B------:R-:W-:Y:S02]  /*68d0*/  FFMA.FTZ R122, R186, R31, R117 ;  /* 0x0000001fba7a7223 */ /* 0x000fe40000010075 */
[----:B------:R-:W-:-:S02]  /*68e0*/  FFMA.FTZ R123, R240, UR31, -R123 ;  /* 0x0000001ff07b7c23 */ /* 0x000fc4000801087b */
[----:B------:R-:W-:Y:S02]  /*68f0*/  FFMA.FTZ R130, R31, R130, -R119 ;  /* 0x000000821f827223 */ /* 0x000fe40000010877 */
[----:B------:R-:W-:Y:S02]  /*6900*/  FADD.FTZ R33, R33, R128 ;  /* 0x0000008021217221 */ /* 0x000fe40000010000 */
[----:B------:R-:W-:Y:S02]  /*6910*/  FADD.FTZ R119, R27, R122 ;  /* 0x0000007a1b777221 */ /* 0x000fe40000010000 */
[----:B------:R-:W-:Y:S02]  /*6920*/  FMUL.FTZ R27, R185, R10 ;  /* 0x0000000ab91b7220 */ /* 0x000fe40000410000 */
[----:B------:R-:W-:Y:S02]  /*6930*/  FMUL.FTZ R123, R209, R123 ;  /* 0x0000007bd17b7220 */ /* 0x000fe40000410000 */
[----:B------:R-:W-:-:S02]  /*6940*/  FADD.FTZ R130, R33, R130 ;  /* 0x0000008221827221 */ /* 0x000fc40000010000 */
[----:B------:R-:W-:Y:S01]  /*6950*/  FFMA.FTZ R122, R42, -R185, R231 ;  /* 0x800000b92a7a7223 */ /* 0x000fe200000100e7 */
[----:B------:R0:W-:Y:S01]  /*6960*/  STS [R124.X4+0x1088], R123 ;  /* 0x0010887b7c007388 */ /* 0x0001e20000004800 */
[----:B------:R-:W-:Y:S02]  /*6970*/  FMUL.FTZ R185, R185, R6 ;  /* 0x00000006b9b97220 */ /* 0x000fe40000410000 */
[----:B------:R-:W-:Y:S02]  /*6980*/  FMUL.FTZ R117, R230, R27 ;  /* 0x0000001be6757220 */ /* 0x000fe40000410000 */
[C---:B------:R-:W-:Y:S02]  /*6990*/  FMUL.FTZ R33, R184.reuse, R8 ;  /* 0x00000008b8217220 */ /* 0x040fe40000410000 */
[----:B------:R-:W-:Y:S02]  /*69a0*/  FFMA.FTZ R126, R43, -R184, R229 ;  /* 0x800000b82b7e7223 */ /* 0x000fe400000100e5 */
[----:B------:R-:W-:-:S02]  /*69b0*/  FMUL.FTZ R125, R184, R7 ;  /* 0x00000007b87d7220 */ /* 0x000fc40000410000 */
[----:B0-----:R-:W-:Y:S02]  /*69c0*/  FFMA.FTZ R123, R122, R185, -R117 ;  /* 0x000000b97a7b7223 */ /* 0x001fe40000010875 */
[----:B------:R-:W-:Y:S02]  /*69d0*/  FMUL.FTZ R127, R228, R33 ;  /* 0x00000021e47f7220 */ /* 0x000fe40000410000 */
[----:B------:R-:W-:Y:S02]  /*69e0*/  FMUL.FTZ R117, R181, R9 ;  /* 0x00000009b5757220 */ /* 0x000fe40000410000 */
[----:B------:R-:W-:Y:S02]  /*69f0*/  FMUL.FTZ R185, R230, R185 ;  /* 0x000000b9e6b97220 */ /* 0x000fe40000410000 */
[----:B------:R-:W-:Y:S02]  /*6a00*/  FFMA.FTZ R226, R44, -R181, R226 ;  /* 0x800000b52ce27223 */ /* 0x000fe400000100e2 */
[----:B------:R-:W-:-:S02]  /*6a10*/  FFMA.FTZ R128, R126, R125, -R127 ;  /* 0x0000007d7e807223 */ /* 0x000fc4000001087f */
[----:B------:R-:W-:Y:S02]  /*6a20*/  FMUL.FTZ R181, R181, R34 ;  /* 0x00000022b5b57220 */ /* 0x000fe40000410000 */
[----:B------:R-:W-:Y:S02]  /*6a30*/  FMUL.FTZ R127, R227, R117 ;  /* 0x00000075e37f7220 */ /* 0x000fe40000410000 */
[----:B------:R-:W-:Y:S02]  /*6a40*/  FFMA.FTZ R118, R27, R122, R185 ;  /* 0x0000007a1b767223 */ /* 0x000fe400000100b9 */
[----:B------:R-:W-:Y:S02]  /*6a50*/  FMUL.FTZ R125, R228, R125 ;  /* 0x0000007de47d7220 */ /* 0x000fe40000410000 */
[----:B------:R-:W-:Y:S01]  /*6a60*/  FMUL.FTZ R136, R241, UR31 ;  /* 0x0000001ff1887c20 */ /* 0x000fe20008410000 */
[----:B------:R-:W-:Y:S01]  /*6a70*/  ULDC UR31, c[0x0][0x168] ;  /* 0x00005a00001f7ab9 */ /* 0x000fe20000000800 */
[----:B------:R-:W-:Y:S01]  /*6a80*/  FADD.FTZ R123, R130, R123 ;  /* 0x0000007b827b7221 */ /* 0x000fe20000010000 */
[----:B------:R-:W-:Y:S01]  /*6a90*/  UIADD3 UR30, -UR30, UR31, URZ ;  /* 0x0000001f1e1e7290 */ /* 0x000fe2000fffe13f */
[----:B------:R-:W-:-:S02]  /*6aa0*/  FFMA.FTZ R150, R226, R181, -R127 ;  /* 0x000000b5e2967223 */ /* 0x000fc4000001087f */
[----:B------:R-:W-:Y:S02]  /*6ab0*/  FADD.FTZ R118, R119, R118 ;  /* 0x0000007677767221 */ /* 0x000fe40000010000 */
[----:B------:R-:W-:Y:S01]  /*6ac0*/  FFMA.FTZ R125, R33, R126, R125 ;  /* 0x0000007e217d7223 */ /* 0x000fe2000001007d */
[----:B------:R-:W-:Y:S01]  /*6ad0*/  MOV R131, UR30 ;  /* 0x0000001e00837c02 */ /* 0x000fe20008000f00 */
[----:B------:R-:W-:Y:S02]  /*6ae0*/  FMUL.FTZ R181, R227, R181 ;  /* 0x000000b5e3b57220 */ /* 0x000fe40000410000 */
[----:B------:R-:W-:Y:S01]  /*6af0*/  FFMA.FTZ R136, R240, UR32, R136 ;  /* 0x00000020f0887c23 */ /* 0x000fe20008010088 */
[----:B------:R-:W-:Y:S01]  /*6b00*/  LEA R131, R131, -R192, 0x1 ;  /* 0x800000c083837211 */ /* 0x000fe200078e08ff */
[----:B------:R-:W-:Y:S02]  /*6b10*/  FADD.FTZ R123, R123, R128 ;  /* 0x000000807b7b7221 */ /* 0x000fe40000010000 */
[----:B------:R-:W-:Y:S01]  /*6b20*/  FADD.FTZ R118, R118, R125 ;  /* 0x0000007d76767221 */ /* 0x000fe20000010000 */
[----:B------:R-:W-:Y:S01]  /*6b30*/  ISETP.GE.AND P0, PT, R131, 0x1, PT ;  /* 0x000000018300780c */ /* 0x000fe20003f06270 */
[----:B------:R-:W-:-:S02]  /*6b40*/  FFMA.FTZ R151, R117, R226, R181 ;  /* 0x000000e275977223 */ /* 0x000fc400000100b5 */
[----:B------:R-:W-:Y:S02]  /*6b50*/  FMUL.FTZ R182, R245, R182 ;  /* 0x000000b6f5b67220 */ /* 0x000fe40000410000 */
[----:B------:R-:W-:Y:S02]  /*6b60*/  FFMA.FTZ R136, -R209, R136, -RZ ;  /* 0x00000088d1887223 */ /* 0x000fe400000109ff */
[----:B------:R-:W-:Y:S01]  /*6b70*/  FADD.FTZ R150, R123, R150 ;  /* 0x000000967b967221 */ /* 0x000fe20000010000 */
[----:B------:R-:W-:Y:S01]  /*6b80*/  STS [R124.X4+0x1080], R182 ;  /* 0x001080b67c007388 */ /* 0x000fe20000004800 */
[----:B------:R-:W-:Y:S02]  /*6b90*/  FMUL.FTZ R128, R24, UR39 ;  /* 0x0000002718807c20 */ /* 0x000fe40008410000 */
[----:B------:R-:W-:Y:S01]  /*6ba0*/  FMUL.FTZ R123, R25, UR39 ;  /* 0x00000027197b7c20 */ /* 0x000fe20008410000 */
[----:B------:R0:W-:Y:S01]  /*6bb0*/  STS [R124.X4+0x108c], R136 ;  /* 0x00108c887c007388 */ /* 0x0001e20000004800 */
[----:B------:R-:W-:-:S02]  /*6bc0*/  FADD.FTZ R151, R118, R151 ;  /* 0x0000009776977221 */ /* 0x000fc40000010000 */
[----:B------:R-:W-:Y:S02]  /*6bd0*/  FMUL.FTZ R130, R21, UR39 ;  /* 0x0000002715827c20 */ /* 0x000fe40008410000 */
[----:B------:R-:W-:Y:S02]  /*6be0*/  FMUL.FTZ R118, R246, UR39 ;  /* 0x00000027f6767c20 */ /* 0x000fe40008410000 */
[----:B------:R-:W-:Y:S02]  /*6bf0*/  FMUL.FTZ R133, R13, UR39 ;  /* 0x000000270d857c20 */ /* 0x000fe40008410000 */
[----:B------:R-:W-:Y:S02]  /*6c00*/  FMUL.FTZ R125, R183, UR39 ;  /* 0x00000027b77d7c20 */ /* 0x000fe40008410000 */
[----:B------:R-:W-:Y:S02]  /*6c10*/  FFMA.FTZ R35, R25, UR40, R128 ;  /* 0x0000002819237c23 */ /* 0x000fe40008010080 */
[----:B------:R-:W-:-:S02]  /*6c20*/  FADD.FTZ R22, R22, R129 ;  /* 0x0000008116167221 */ /* 0x000fc40000010000 */
[----:B0-----:R-:W-:Y:S02]  /*6c30*/  FFMA.FTZ R124, R24, UR40, -R123 ;  /* 0x00000028187c7c23 */ /* 0x001fe4000801087b */
[C---:B------:R-:W-:Y:S02]  /*6c40*/  FMUL.FTZ R128, R29.reuse, UR39 ;  /* 0x000000271d807c20 */ /* 0x040fe40008410000 */
[----:B------:R-:W-:Y:S02]  /*6c50*/  FFMA.FTZ R123, R29, UR40, -R130 ;  /* 0x000000281d7b7c23 */ /* 0x000fe40008010882 */
[----:B------:R-:W-:Y:S02]  /*6c60*/  FMUL.FTZ R129, R18, UR39 ;  /* 0x0000002712817c20 */ /* 0x000fe40008410000 */
[----:B------:R-:W-:Y:S02]  /*6c70*/  FFMA.FTZ R119, R183, UR40, -R118 ;  /* 0x00000028b7777c23 */ /* 0x000fe40008010876 */
[----:B------:R-:W-:-:S02]  /*6c80*/  FMUL.FTZ R130, R16, UR39 ;  /* 0x0000002710827c20 */ /* 0x000fc40008410000 */
[C---:B------:R-:W-:Y:S02]  /*6c90*/  FMUL.FTZ R138, R14.reuse, UR39 ;  /* 0x000000270e8a7c20 */ /* 0x040fe40008410000 */
[----:B------:R-:W-:Y:S02]  /*6ca0*/  FFMA.FTZ R132, R14, UR40, -R133 ;  /* 0x000000280e847c23 */ /* 0x000fe40008010885 */
[----:B------:R-:W-:Y:S02]  /*6cb0*/  FMUL.FTZ R152, R179, R14 ;  /* 0x0000000eb3987220 */ /* 0x000fe40000410000 */
[----:B------:R-:W-:Y:S02]  /*6cc0*/  FFMA.FTZ R118, R246, UR40, R125 ;  /* 0x00000028f6767c23 */ /* 0x000fe4000801007d */
[----:B------:R-:W-:Y:S02]  /*6cd0*/  FMUL.FTZ R135, R15, UR39 ;  /* 0x000000270f877c20 */ /* 0x000fe40008410000 */
[----:B------:R-:W-:-:S02]  /*6ce0*/  FMUL.FTZ R14, R180, R12 ;  /* 0x0000000cb40e7220 */ /* 0x000fc40000410000 */
[----:B------:R-:W-:Y:S02]  /*6cf0*/  FFMA.FTZ R125, R21, UR40, R128 ;  /* 0x00000028157d7c23 */ /* 0x000fe40008010080 */
[----:B------:R-:W-:Y:S02]  /*6d00*/  FFMA.FTZ R128, R32, UR40, -R129 ;  /* 0x0000002820807c23 */ /* 0x000fe40008010881 */
[----:B------:R-:W-:Y:S02]  /*6d10*/  FFMA.FTZ R225, R45, -R180, R225 ;  /* 0x800000b42de17223 */ /* 0x000fe400000100e1 */
[----:B------:R-:W-:Y:S02]  /*6d20*/  FFMA.FTZ R129, R15, UR40, -R130 ;  /* 0x000000280f817c23 */ /* 0x000fe40008010882 */
[----:B------:R-:W-:Y:S02]  /*6d30*/  FMUL.FTZ R134, R12, UR39 ;  /* 0x000000270c867c20 */ /* 0x000fe40008410000 */
[----:B------:R-:W-:-:S02]  /*6d40*/  FFMA.FTZ R130, R16, UR40, R135 ;  /* 0x0000002810827c23 */ /* 0x000fc40008010087 */
[----:B------:R-:W-:Y:S02]  /*6d50*/  FMUL.FTZ R180, R180, R11 ;  /* 0x0000000bb4b47220 */ /* 0x000fe40000410000 */
[----:B------:R-:W-:Y:S02]  /*6d60*/  FMUL.FTZ R136, R224, R14 ;  /* 0x0000000ee0887220 */ /* 0x000fe40000410000 */
[----:B------:R-:W-:Y:S02]  /*6d70*/  FMUL.FTZ R135, R9, UR39 ;  /* 0x0000002709877c20 */ /* 0x000fe40008410000 */
[C---:B------:R-:W-:Y:S02]  /*6d80*/  FFMA.FTZ R133, R11.reuse, UR40, -R134 ;  /* 0x000000280b857c23 */ /* 0x040fe40008010886 */
[----:B------:R-:W-:Y:S02]  /*6d90*/  FMUL.FTZ R137, R11, UR39 ;  /* 0x000000270b897c20 */ /* 0x000fe40008410000 */
[----:B------:R-:W-:-:S02]  /*6da0*/  FFMA.FTZ R11, R13, UR40, R138 ;  /* 0x000000280d0b7c23 */ /* 0x000fc4000801008a */
[----:B------:R-:W-:Y:S02]  /*6db0*/  FFMA.FTZ R153, R225, R180, -R136 ;  /* 0x000000b4e1997223 */ /* 0x000fe40000010888 */
[C---:B------:R-:W-:Y:S02]  /*6dc0*/  FFMA.FTZ R136, R34.reuse, UR40, -R135 ;  /* 0x0000002822887c23 */ /* 0x040fe40008010887 */
[----:B------:R-:W-:Y:S02]  /*6dd0*/  FMUL.FTZ R138, R34, UR39 ;  /* 0x00000027228a7c20 */ /* 0x000fe40008410000 */
[----:B------:R-:W-:Y:S02]  /*6de0*/  FMUL.FTZ R34, R8, UR39 ;  /* 0x0000002708227c20 */ /* 0x000fe40008410000 */
[----:B------:R-:W-:Y:S02]  /*6df0*/  FMUL.FTZ R149, R0, UR39 ;  /* 0x0000002700957c20 */ /* 0x000fe40008410000 */
[----:B------:R-:W-:-:S02]  /*6e00*/  FFMA.FTZ R141, R7, UR40, -R34 ;  /* 0x00000028078d7c23 */ /* 0x000fc40008010822 */
[----:B------:R-:W-:Y:S02]  /*6e10*/  FMUL.FTZ R34, R3, UR39 ;  /* 0x0000002703227c20 */ /* 0x000fe40008410000 */
[----:B------:R-:W-:Y:S02]  /*6e20*/  FFMA.FTZ R143, R9, UR40, R138 ;  /* 0x00000028098f7c23 */ /* 0x000fe4000801008a */
[C---:B------:R-:W-:Y:S02]  /*6e30*/  FFMA.FTZ R149, R2.reuse, UR40, -R149 ;  /* 0x0000002802957c23 */ /* 0x040fe40008010895 */
[----:B------:R-:W-:Y:S02]  /*6e40*/  FMUL.FTZ R147, R2, UR39 ;  /* 0x0000002702937c20 */ /* 0x000fe40008410000 */
[C---:B------:R-:W-:Y:S02]  /*6e50*/  FFMA.FTZ R34, R5.reuse, UR40, -R34 ;  /* 0x0000002805227c23 */ /* 0x040fe40008010822 */
[----:B------:R-:W-:-:S02]  /*6e60*/  FMUL.FTZ R138, R5, UR39 ;  /* 0x00000027058a7c20 */ /* 0x000fc40008410000 */
[----:B------:R-:W-:Y:S02]  /*6e70*/  FMUL.FTZ R2, R207, UR39 ;  /* 0x00000027cf027c20 */ /* 0x000fe40008410000 */
[----:B------:R-:W-:Y:S02]  /*6e80*/  FMUL.FTZ R140, R206, UR39 ;  /* 0x00000027ce8c7c20 */ /* 0x000fe40008410000 */
[----:B------:R-:W-:Y:S02]  /*6e90*/  FMUL.FTZ R5, R212, UR39 ;  /* 0x00000027d4057c20 */ /* 0x000fe40008410000 */
[C---:B------:R-:W-:Y:S02]  /*6ea0*/  FFMA.FTZ R2, R121.reuse, UR40, -R2 ;  /* 0x0000002879027c23 */ /* 0x040fe40008010802 */
[----:B------:R-:W-:Y:S02]  /*6eb0*/  FMUL.FTZ R144, R121, UR39 ;  /* 0x0000002779907c20 */ /* 0x000fe40008410000 */
[----:B------:R-:W-:-:S02]  /*6ec0*/  FFMA.FTZ R134, R12, UR40, R137 ;  /* 0x000000280c867c23 */ /* 0x000fc40008010089 */
[----:B------:R-:W-:Y:S02]  /*6ed0*/  FFMA.FTZ R140, R205, UR40, -R140 ;  /* 0x00000028cd8c7c23 */ /* 0x000fe4000801088c */
[----:B------:R-:W-:Y:S02]  /*6ee0*/  FFMA.FTZ R121, R4, UR40, -R5 ;  /* 0x0000002804797c23 */ /* 0x000fe40008010805 */
[----:B------:R-:W-:Y:S02]  /*6ef0*/  FMUL.FTZ R127, R32, UR39 ;  /* 0x00000027207f7c20 */ /* 0x000fe40008410000 */
[----:B------:R-:W-:Y:S02]  /*6f00*/  FMUL.FTZ R180, R224, R180 ;  /* 0x000000b4e0b47220 */ /* 0x000fe40000410000 */
[----:B------:R-:W-:Y:S02]  /*6f10*/  FMUL.FTZ R139, R10, UR39 ;  /* 0x000000270a8b7c20 */ /* 0x000fe40008410000 */
[----:B------:R-:W-:-:S02]  /*6f20*/  FMUL.FTZ R145, R7, UR39 ;  /* 0x0000002707917c20 */ /* 0x000fc40008410000 */
[----:B------:R-:W-:Y:S02]  /*6f30*/  FMUL.FTZ R135, R6, UR39 ;  /* 0x0000002706877c20 */ /* 0x000fe40008410000 */
[----:B------:R-:W-:Y:S02]  /*6f40*/  FMUL.FTZ R137, R203, UR39 ;  /* 0x00000027cb897c20 */ /* 0x000fe40008410000 */
[----:B------:R-:W-:Y:S02]  /*6f50*/  FMUL.FTZ R205, R205, UR39 ;  /* 0x00000027cdcd7c20 */ /* 0x000fe40008410000 */
[----:B------:R-:W-:Y:S02]  /*6f60*/  FMUL.FTZ R142, R204, UR39 ;  /* 0x00000027cc8e7c20 */ /* 0x000fe40008410000 */
[----:B------:R-:W-:Y:S02]  /*6f70*/  FMUL.FTZ R5, R4, UR39 ;  /* 0x0000002704057c20 */ /* 0x000fe40008410000 */
[----:B------:R-:W-:-:S02]  /*6f80*/  FFMA.FTZ R222, R46, -R179, R222 ;  /* 0x800000b32ede7223 */ /* 0x000fc400000100de */
[----:B------:R-:W-:Y:S02]  /*6f90*/  FFMA.FTZ R127, R18, UR40, R127 ;  /* 0x00000028127f7c23 */ /* 0x000fe4000801007f */
[----:B------:R-:W-:Y:S02]  /*6fa0*/  FFMA.FTZ R180, R14, R225, R180 ;  /* 0x000000e10eb47223 */ /* 0x000fe400000100b4 */
[----:B------:R-:W-:Y:S02]  /*6fb0*/  FFMA.FTZ R139, R6, UR40, -R139 ;  /* 0x00000028068b7c23 */ /* 0x000fe4000801088b */
[----:B------:R-:W-:Y:S02]  /*6fc0*/  FFMA.FTZ R145, R8, UR40, R145 ;  /* 0x0000002808917c23 */ /* 0x000fe40008010091 */
[----:B------:R-:W-:Y:S02]  /*6fd0*/  FFMA.FTZ R135, R10, UR40, R135 ;  /* 0x000000280a877c23 */ /* 0x000fe40008010087 */
[----:B------:R-:W-:-:S02]  /*6fe0*/  FFMA.FTZ R138, R3, UR40, R138 ;  /* 0x00000028038a7c23 */ /* 0x000fc4000801008a */
[----:B------:R-:W-:Y:S02]  /*6ff0*/  FFMA.FTZ R147, R0, UR40, R147 ;  /* 0x0000002800937c23 */ /* 0x000fe40008010093 */
        /* <DEDUP_REMOVED lines=37> */
.L_x_9819:
[----:B------:R-:W-:Y:S05]  /*7250*/  BSYNC B0 ;  /* 0x0000000000007941 */ /* 0x000fea0003800000 */
.L_x_9818:
[----:B------:R-:W-:Y:S01]  /*7260*/  ULDC.64 UR30, c[0x0][0x2b8] ;  /* 0x0000ae00001e7ab9 */ /* 0x000fe20000000a00 */
[----:B------:R-:W-:Y:S01]  /*7270*/  FMUL.FTZ R179, R179, R13 ;  /* 0x0000000db3b37220 */ /* 0x000fe20000410000 */
[----:B------:R-:W-:Y:S01]  /*7280*/  USHF.R.U64 UR32, UR30, 0x1, UR31 ;  /* 0x000000011e207899 */ /* 0x000fe2000800121f */
[C---:B------:R-:W-:Y:S01]  /*7290*/  FMUL.FTZ R15, R178.reuse, R15 ;  /* 0x0000000fb20f7220 */ /* 0x040fe20000410000 */
[----:B------:R-:W-:Y:S01]  /*72a0*/  USHF.R.U32.HI UR31, URZ, 0x1, UR31 ;  /* 0x000000013f1f7899 */ /* 0x000fe2000801161f */
[----:B------:R-:W-:Y:S01]  /*72b0*/  FFMA.FTZ R221, R47, -R178, R221 ;  /* 0x800000b22fdd7223 */ /* 0x000fe200000100dd */
[----:B------:R-:W-:Y:S01]  /*72c0*/  BSSY B0, `(.L_x_9820) ;  /* 0x000005a000007945 */ /* 0x000fe20003800000 */
[----:B------:R-:W-:Y:S01]  /*72d0*/  FMUL.FTZ R5, R223, R179 ;  /* 0x000000b3df057220 */ /* 0x000fe20000410000 */
[----:B------:R-:W-:Y:S01]  /*72e0*/  UIMAD UR33, UR31, UR35, URZ ;  /* 0x000000231f2172a4 */ /* 0x000fe2000f8e023f */
[----:B------:R-:W-:Y:S01]  /*72f0*/  FMUL.FTZ R178, R178, R16 ;  /* 0x00000010b2b27220 */ /* 0x000fe20000410000 */
[----:B------:R-:W-:Y:S01]  /*7300*/  UIMAD.WIDE.U32 UR30, UR32, UR35, URZ ;  /* 0x00000023201e72a5 */ /* 0x000fe2000f8e003f */
[----:B------:R-:W-:Y:S01]  /*7310*/  FFMA.FTZ R5, R222, R152, -R5 ;  /* 0x00000098de057223 */ /* 0x000fe20000010805 */
[----:B------:R-:W-:Y:S01]  /*7320*/  UIMAD UR37, UR34, UR32, UR33 ;  /* 0x00000020222572a4 */ /* 0x000fe2000f8e0221 */
[C---:B------:R-:W-:Y:S01]  /*7330*/  FMUL.FTZ R4, R220.reuse, R178 ;  /* 0x000000b2dc047220 */ /* 0x040fe20000410000 */
[----:B------:R-:W-:Y:S01]  /*7340*/  ISETP.GE.AND P1, PT, R131, 0x41, PT ;  /* 0x000000418300780c */ /* 0x000fe20003f26270 */
[----:B------:R-:W-:Y:S01]  /*7350*/  ULDC.64 UR32, c[0x0][0x2c0] ;  /* 0x0000b00000207ab9 */ /* 0x000fe20000000a00 */
[----:B------:R-:W-:Y:S01]  /*7360*/  FMUL.FTZ R152, R223, R152 ;  /* 0x00000098df987220 */ /* 0x000fe20000410000 */
[----:B------:R-:W-:Y:S01]  /*7370*/  UIADD3 UR31, UR37, UR31, URZ ;  /* 0x0000001f251f7290 */ /* 0x000fe2000fffe03f */
[-C--:B0-----:R-:W-:Y:S01]  /*7380*/  FFMA.FTZ R6, R221, R15.reuse, -R4 ;  /* 0x0000000fdd067223 */ /* 0x081fe20000010804 */
[----:B------:R-:W-:Y:S01]  /*7390*/  UIMAD UR37, UR36, UR32, URZ ;  /* 0x00000020242572a4 */ /* 0x000fe2000f8e023f */
[----:B------:R-:W-:Y:S01]  /*73a0*/  FADD.FTZ R151, R151, R180 ;  /* 0x000000b497977221 */ /* 0x000fe20000010000 */
[----:B------:R-:W-:Y:S01]  /*73b0*/  ISETP.GE.AND P2, PT, R131, 0x61, PT ;  /* 0x000000618300780c */ /* 0x000fe20003f46270 */
[----:B------:R-:W-:Y:S01]  /*73c0*/  FFMA.FTZ R152, R179, R222, R152 ;  /* 0x000000deb3987223 */ /* 0x000fe20000010098 */
[----:B------:R-:W-:Y:S01]  /*73d0*/  UIMAD UR37, UR18, UR33, UR37 ;  /* 0x00000021122572a4 */ /* 0x000fe2000f8e0225 */
[----:B------:R-:W-:Y:S01]  /*73e0*/  FMUL.FTZ R15, R220, R15 ;  /* 0x0000000fdc0f7220 */ /* 0x000fe20000410000 */
[----:B------:R-:W-:Y:S01]  /*73f0*/  UIMAD.WIDE.U32 UR32, UR18, UR32, UR30 ;  /* 0x00000020122072a5 */ /* 0x000fe2000f8e001e */
[----:B------:R-:W-:-:S02]  /*7400*/  FADD.FTZ R150, R150, R153 ;  /* 0x0000009996967221 */ /* 0x000fc40000010000 */
[----:B------:R-:W-:Y:S01]  /*7410*/  ULDC.64 UR30, c[0x0][0x320] ;  /* 0x0000c800001e7ab9 */ /* 0x000fe20000000a00 */
[----:B------:R-:W-:Y:S01]  /*7420*/  FADD.FTZ R151, R151, R152 ;  /* 0x0000009897977221 */ /* 0x000fe20000010000 */
[----:B------:R-:W-:Y:S01]  /*7430*/  UIADD3 UR37, UR37, UR33, URZ ;  /* 0x0000002125257290 */ /* 0x000fe2000fffe03f */
[C---:B------:R-:W-:Y:S01]  /*7440*/  FMUL.FTZ R32, R177.reuse, R32 ;  /* 0x00000020b1207220 */ /* 0x040fe20000410000 */
[----:B------:R-:W-:Y:S01]  /*7450*/  ULEA UR33, UP0, UR32, UR30, 0x3 ;  /* 0x0000001e20217291 */ /* 0x000fe2000f80183f */
[----:B------:R-:W-:Y:S02]  /*7460*/  FFMA.FTZ R4, R178, R221, R15 ;  /* 0x000000ddb2047223 */ /* 0x000fe4000001000f */
[----:B------:R-:W-:Y:S01]  /*7470*/  ULDC UR30, c[0x0][0x174] ;  /* 0x00005d00001e7ab9 */ /* 0x000fe20000000800 */
[----:B------:R-:W-:Y:S01]  /*7480*/  FFMA.FTZ R218, R48, -R177, R218 ;  /* 0x800000b130da7223 */ /* 0x000fe200000100da */
[----:B------:R-:W-:Y:S01]  /*7490*/  UIADD3 UR30, UR6, -UR30, URZ ;  /* 0x8000001e061e7290 */ /* 0x000fe2000fffe03f */
[----:B------:R-:W-:Y:S01]  /*74a0*/  FMUL.FTZ R177, R177, R18 ;  /* 0x00000012b1b17220 */ /* 0x000fe20000410000 */
[----:B------:R-:W-:Y:S01]  /*74b0*/  ULEA.HI.X UR31, UR32, UR31, UR37, 0x3, UP0 ;  /* 0x0000001f201f7291 */ /* 0x000fe200080f1c25 */
[----:B------:R-:W-:Y:S01]  /*74c0*/  FADD.FTZ R5, R150, R5 ;  /* 0x0000000596057221 */ /* 0x000fe20000010000 */
[----:B------:R-:W-:Y:S01]  /*74d0*/  UIMAD UR30, UR30, -0x400, URZ ;  /* 0xfffffc001e1e78a4 */ /* 0x000fe2000f8e023f */
[----:B------:R-:W-:Y:S01]  /*74e0*/  FADD.FTZ R151, R151, R4 ;  /* 0x0000000497977221 */ /* 0x000fe20000010000 */
[C---:B------:R-:W-:Y:S01]  /*74f0*/  LEA R4, P0, R192.reuse, UR33, 0x2 ;  /* 0x00000021c0047c11 */ /* 0x040fe2000f8010ff */
[----:B------:R-:W-:Y:S01]  /*7500*/  FMUL.FTZ R7, R219, R177 ;  /* 0x000000b1db077220 */ /* 0x000fe20000410000 */
[----:B------:R-:W-:Y:S01]  /*7510*/  ULDC.64 UR32, c[0x0][0x2d0] ;  /* 0x0000b40000207ab9 */ /* 0x000fe20000000a00 */
[----:B------:R-:W-:Y:S01]  /*7520*/  FADD.FTZ R6, R5, R6 ;  /* 0x0000000605067221 */ /* 0x000fe20000010000 */
[----:B------:R-:W-:Y:S01]  /*7530*/  LEA.HI.X R5, R192, UR31, RZ, 0x2, P0 ;  /* 0x0000001fc0057c11 */ /* 0x000fe200080f14ff */
[-C--:B------:R-:W-:Y:S01]  /*7540*/  FFMA.FTZ R7, R218, R32.reuse, -R7 ;  /* 0x00000020da077223 */ /* 0x080fe20000010807 */
[----:B------:R-:W-:Y:S01]  /*7550*/  MOV R15, UR30 ;  /* 0x0000001e000f7c02 */ /* 0x000fe20008000f00 */
[----:B------:R-:W-:Y:S01]  /*7560*/  FMUL.FTZ R32, R219, R32 ;  /* 0x00000020db207220 */ /* 0x000fe20000410000 */
[----:B------:R-:W-:Y:S01]  /*7570*/  USHF.L.U32 UR30, UR8, 0x2, URZ ;  /* 0x00000002081e7899 */ /* 0x000fe2000800063f */
[----:B------:R-:W-:Y:S01]  /*7580*/  FMUL.FTZ R29, R176, R29 ;  /* 0x0000001db01d7220 */ /* 0x000fe20000410000 */
[----:B------:R-:W-:Y:S01]  /*7590*/  USHF.L.U64.HI UR31, UR8, 0x2, UR9 ;  /* 0x00000002081f7899 */ /* 0x000fe20008010209 */
[----:B------:R-:W-:Y:S01]  /*75a0*/  FFMA.FTZ R217, R49, -R176, R217 ;  /* 0x800000b031d97223 */ /* 0x000fe200000100d9 */
[----:B------:R-:W-:Y:S01]  /*75b0*/  ISETP.GE.AND P0, PT, R131, 0x21, PT ;  /* 0x000000218300780c */ /* 0x000fe20003f06270 */
[----:B------:R-:W-:Y:S01]  /*75c0*/  FMUL.FTZ R24, R175, R24 ;  /* 0x00000018af187220 */ /* 0x000fe20000410000 */
[----:B------:R-:W-:Y:S01]  /*75d0*/  MOV R153, UR30 ;  /* 0x0000001e00997c02 */ /* 0x000fe20008000f00 */
[----:B------:R-:W-:Y:S01]  /*75e0*/  FFMA.FTZ R214, R50, -R175, R214 ;  /* 0x800000af32d67223 */ /* 0x000fe200000100d6 */
[----:B------:R-:W-:Y:S01]  /*75f0*/  UIMAD UR31, UR31, UR32, URZ ;  /* 0x000000201f1f72a4 */ /* 0x000fe2000f8e023f */
[----:B------:R-:W-:-:S02]  /*7600*/  FMUL.FTZ R176, R176, R21 ;  /* 0x00000015b0b07220 */ /* 0x000fc40000410000 */
[----:B------:R-:W-:Y:S01]  /*7610*/  FMUL.FTZ R175, R175, R25 ;  /* 0x00000019afaf7220 */ /* 0x000fe20000410000 */
[----:B------:R-:W-:Y:S01]  /*7620*/  UIMAD UR31, UR30, UR33, UR31 ;  /* 0x000000211e1f72a4 */ /* 0x000fe2000f8e021f */
[----:B------:R-:W-:Y:S02]  /*7630*/  FFMA.FTZ R32, R177, R218, R32 ;  /* 0x000000dab1207223 */ /* 0x000fe40000010020 */
[----:B------:R-:W-:-:S04]  /*7640*/  IMAD.WIDE R4, R15, 0x4, R4 ;  /* 0x000000040f047825 */ /* 0x000fc800078e0204 */
[----:B------:R-:W-:Y:S02]  /*7650*/  FMUL.FTZ R150, R216, R176 ;  /* 0x000000b0d8967220 */ /* 0x000fe40000410000 */
[----:B------:R-:W-:Y:S02]  /*7660*/  FMUL.FTZ R15, R215, R175 ;  /* 0x000000afd70f7220 */ /* 0x000fe40000410000 */
[----:B------:R-:W-:Y:S02]  /*7670*/  FADD.FTZ R32, R151, R32 ;  /* 0x0000002097207221 */ /* 0x000fe40000010000 */
[----:B------:R-:W-:Y:S02]  /*7680*/  FADD.FTZ R6, R6, R7 ;  /* 0x0000000706067221 */ /* 0x000fe40000010000 */
[----:B------:R-:W-:Y:S02]  /*7690*/  FFMA.FTZ R7, R217, R29, -R150 ;  /* 0x0000001dd9077223 */ /* 0x000fe40000010896 */
[----:B------:R-:W-:-:S02]  /*76a0*/  FFMA.FTZ R151, R214, R24, -R15 ;  /* 0x00000018d6977223 */ /* 0x000fc4000001080f */
[----:B------:R-:W-:Y:S02]  /*76b0*/  FMUL.FTZ R15, R30, R246 ;  /* 0x000000f61e0f7220 */ /* 0x000fe40000410000 */
[----:B------:R-:W-:Y:S02]  /*76c0*/  FADD.FTZ R6, R6, R7 ;  /* 0x0000000706067221 */ /* 0x000fe40000010000 */
[----:B------:R-:W-:Y:S02]  /*76d0*/  FFMA.FTZ R213, R51, -R30, R213 ;  /* 0x8000001e33d57223 */ /* 0x000fe400000100d5 */
[----:B------:R-:W-:Y:S02]  /*76e0*/  FMUL.FTZ R30, R30, R183 ;  /* 0x000000b71e1e7220 */ /* 0x000fe40000410000 */
[----:B------:R-:W-:Y:S02]  /*76f0*/  FMUL.FTZ R7, R28, R15 ;  /* 0x0000000f1c077220 */ /* 0x000fe40000410000 */
[----:B------:R-:W-:-:S04]  /*7700*/  IMAD.WIDE.U32 R4, R153, c[0x0][0x2d0], R4 ;  /* 0x0000b40099047a25 */ /* 0x000fc800078e0004 */
[----:B------:R-:W-:Y:S01]  /*7710*/  FFMA.FTZ R153, R213, R30, -R7 ;  /* 0x0000001ed5997223 */ /* 0x000fe20000010807 */
[----:B------:R-:W-:Y:S01]  /*7720*/  IADD3 R7, R192, 0x20, RZ ;  /* 0x00000020c0077810 */ /* 0x000fe20007ffe0ff */
[----:B------:R-:W-:Y:S01]  /*7730*/  FMUL.FTZ R29, R216, R29 ;  /* 0x0000001dd81d7220 */ /* 0x000fe20000410000 */
[----:B------:R-:W-:Y:S01]  /*7740*/  IADD3 R5, R5, UR31, RZ ;  /* 0x0000001f05057c10 */ /* 0x000fe2000fffe0ff */
[----:B------:R-:W-:Y:S01]  /*7750*/  FMUL.FTZ R24, R215, R24 ;  /* 0x00000018d7187220 */ /* 0x000fe20000410000 */
[----:B------:R-:W-:Y:S01]  /*7760*/  LEA.HI.SX32 R7, R7, R192, 0x1b ;  /* 0x000000c007077211 */ /* 0x000fe200078fdaff */
[----:B------:R-:W-:Y:S02]  /*7770*/  FFMA.FTZ R29, R176, R217, R29 ;  /* 0x000000d9b01d7223 */ /* 0x000fe4000001001d */
[----:B------:R-:W-:Y:S02]  /*7780*/  FFMA.FTZ R24, R175, R214, R24 ;  /* 0x000000d6af187223 */ /* 0x000fe40000010018 */
[----:B------:R-:W-:Y:S01]  /*7790*/  FADD.FTZ R29, R32, R29 ;  /* 0x0000001d201d7221 */ /* 0x000fe20000010000 */
[----:B------:R-:W0:Y:S01]  /*77a0*/  LDS R7, [R7.X4+0x1100] ;  /* 0x0011000007077984 */ /* 0x000e220000004800 */
[----:B------:R-:W-:-:S02]  /*77b0*/  FMUL.FTZ R30, R28, R30 ;  /* 0x0000001e1c1e7220 */ /* 0x000fc40000410000 */
[----:B------:R-:W-:Y:S02]  /*77c0*/  FADD.FTZ R24, R29, R24 ;  /* 0x000000181d187221 */ /* 0x000fe40000010000 */
[----:B------:R-:W-:Y:S02]  /*77d0*/  FFMA.FTZ R29, R15, R213, R30 ;  /* 0x000000d50f1d7223 */ /* 0x000fe4000001001e */
[----:B------:R-:W-:Y:S01]  /*77e0*/  FADD.FTZ R6, R6, R151 ;  /* 0x0000009706067221 */ /* 0x000fe20000010000 */
[----:B------:R-:W-:Y:S01]  /*77f0*/  IADD3 R151, R192, 0x40, RZ ;  /* 0x00000040c0977810 */ /* 0x000fe20007ffe0ff */
[----:B------:R-:W-:Y:S02]  /*7800*/  FADD.FTZ R24, R24, R29 ;  /* 0x0000001d18187221 */ /* 0x000fe40000010000 */
[----:B------:R-:W-:Y:S01]  /*7810*/  FADD.FTZ R29, R6, R153 ;  /* 0x00000099061d7221 */ /* 0x000fe20000010000 */
[----:B------:R-:W-:Y:S02]  /*7820*/  IADD3 R153, R192, 0x60, RZ ;  /* 0x00000060c0997810 */ /* 0x000fe40007ffe0ff */
[----:B------:R-:W-:Y:S01]  /*7830*/  LEA.HI.SX32 R151, R151, R192, 0x1b ;  /* 0x000000c097977211 */ /* 0x000fe200078fdaff */
[----:B------:R-:W-:Y:S05]  /*7840*/  @!P0 BRA `(.L_x_9821) ;  /* 0x0000001000008947 */ /* 0x000fea0003800000 */
[----:B0-----:R0:W-:Y:S02]  /*7850*/  RED.E.ADD.F32.FTZ.RN.STRONG.GPU [R4.64+-0xf80], R7 ;  /* 0xfff080070400798e */ /* 0x0011e4000c10e79c */
.L_x_9821:
[----:B------:R-:W-:Y:S05]  /*7860*/  BSYNC B0 ;  /* 0x0000000000007941 */ /* 0x000fea0003800000 */
.L_x_9820:
[----:B------:R-:W1:Y:S01]  /*7870*/  LDS R151, [R151.X4+0x1180] ;  /* 0x0011800097977984 */ /* 0x000e620000004800 */
[----:B------:R-:W-:Y:S01]  /*7880*/  BSSY B0, `(.L_x_9822) ;  /* 0x0000004000007945 */ /* 0x000fe20003800000 */
[----:B------:R-:W-:Y:S01]  /*7890*/  LEA.HI.SX32 R153, R153, R192, 0x1b ;  /* 0x000000c099997211 */ /* 0x000fe200078fdaff */
[----:B------:R-:W-:Y:S05]  /*78a0*/  @!P1 BRA `(.L_x_9823) ;  /* 0x0000001000009947 */ /* 0x000fea0003800000 */
[----:B-1----:R1:W-:Y:S02]  /*78b0*/  RED.E.ADD.F32.FTZ.RN.STRONG.GPU [R4.64+-0xf00], R151 ;  /* 0xfff100970400798e */ /* 0x0023e4000c10e79c */
.L_x_9823:
[----:B------:R-:W-:Y:S05]  /*78c0*/  BSYNC B0 ;  /* 0x0000000000007941 */ /* 0x000fea0003800000 */
.L_x_9822:
[----:B------:R-:W2:Y:S01]  /*78d0*/  LDS R153, [R153.X4+0x1200] ;  /* 0x0012000099997984 */ /* 0x000ea20000004800 */
[----:B------:R-:W-:Y:S01]  /*78e0*/  BSSY B0, `(.L_x_9824) ;  /* 0x0000005000007945 */ /* 0x000fe20003800000 */
[----:B0-----:R-:W-:-:S02]  /*78f0*/  IADD3 R7, R192, 0x80, RZ ;  /* 0x00000080c0077810 */ /* 0x001fc40007ffe0ff */
[----:B-1----:R-:W-:Y:S01]  /*7900*/  IADD3 R151, R192, 0xa0, RZ ;  /* 0x000000a0c0977810 */ /* 0x002fe20007ffe0ff */
[----:B------:R-:W-:Y:S05]  /*7910*/  @!P2 BRA `(.L_x_9825) ;  /* 0x000000100000a947 */ /* 0x000fea0003800000 */
[----:B--2---:R0:W-:Y:S02]  /*7920*/  RED.E.ADD.F32.FTZ.RN.STRONG.GPU [R4.64+-0xe80], R153 ;  /* 0xfff180990400798e */ /* 0x0041e4000c10e79c */
.L_x_9825:
[----:B------:R-:W-:Y:S05]  /*7930*/  BSYNC B0 ;  /* 0x0000000000007941 */ /* 0x000fea0003800000 */
.L_x_9824:
        /* <DEDUP_REMOVED lines=14> */
.L_x_9827:
[----:B------:R-:W-:Y:S05]  /*7a20*/  BSYNC B0 ;  /* 0x0000000000007941 */ /* 0x000fea0003800000 */
.L_x_9826:
[----:B------:R-:W1:Y:S01]  /*7a30*/  LDS R151, [R151.X4+0x1300] ;  /* 0x0013000097977984 */ /* 0x000e620000004800 */
[----:B------:R-:W-:Y:S01]  /*7a40*/  BSSY B0, `(.L_x_9828) ;  /* 0x0000005000007945 */ /* 0x000fe20003800000 */
[----:B0-----:R-:W-:-:S02]  /*7a50*/  IADD3 R7, R192, 0xe0, RZ ;  /* 0x000000e0c0077810 */ /* 0x001fc40007ffe0ff */
[----:B------:R-:W-:Y:S01]  /*7a60*/  LEA.HI.SX32 R153, R153, R192, 0x1b ;  /* 0x000000c099997211 */ /* 0x000fe200078fdaff */
[----:B------:R-:W-:Y:S05]  /*7a70*/  @!P0 BRA `(.L_x_9829) ;  /* 0x0000001000008947 */ /* 0x000fea0003800000 */
[----:B-1----:R0:W-:Y:S02]  /*7a80*/  RED.E.ADD.F32.FTZ.RN.STRONG.GPU [R4.64+-0xd80], R151 ;  /* 0xfff280970400798e */ /* 0x0021e4000c10e79c */
.L_x_9829:
[----:B------:R-:W-:Y:S05]  /*7a90*/  BSYNC B0 ;  /* 0x0000000000007941 */ /* 0x000fea0003800000 */
.L_x_9828:
[----:B------:R-:W2:Y:S01]  /*7aa0*/  LDS R153, [R153.X4+0x1380] ;  /* 0x0013800099997984 */ /* 0x000ea20000004800 */
[----:B------:R-:W-:Y:S01]  /*7ab0*/  BSSY B0, `(.L_x_9830) ;  /* 0x0000005000007945 */ /* 0x000fe20003800000 */
[----:B01----:R-:W-:Y:S02]  /*7ac0*/  IADD3 R151, R192, 0x100, RZ ;  /* 0x00000100c0977810 */ /* 0x003fe40007ffe0ff */
[----:B------:R-:W-:Y:S01]  /*7ad0*/  LEA.HI.SX32 R7, R7, R192, 0x1b ;  /* 0x000000c007077211 */ /* 0x000fe200078fdaff */
[----:B------:R-:W-:Y:S05]  /*7ae0*/  @!P1 BRA `(.L_x_9831) ;  /* 0x0000001000009947 */ /* 0x000fea0003800000 */
[----:B--2---:R0:W-:Y:S02]  /*7af0*/  RED.E.ADD.F32.FTZ.RN.STRONG.GPU [R4.64+-0xd00], R153 ;  /* 0xfff300990400798e */ /* 0x0041e4000c10e79c */
.L_x_9831:
[----:B------:R-:W-:Y:S05]  /*7b00*/  BSYNC B0 ;  /* 0x0000000000007941 */ /* 0x000fea0003800000 */
.L_x_9830:
[----:B------:R-:W1:Y:S01]  /*7b10*/  LDS R7, [R7.X4+0x1400] ;  /* 0x0014000007077984 */ /* 0x000e620000004800 */
[----:B------:R-:W-:Y:S01]  /*7b20*/  BSSY B0, `(.L_x_9832) ;  /* 0x0000005000007945 */ /* 0x000fe20003800000 */
[----:B0-2---:R-:W-:Y:S02]  /*7b30*/  IADD3 R153, R192, 0x120, RZ ;  /* 0x00000120c0997810 */ /* 0x005fe40007ffe0ff */
[----:B------:R-:W-:Y:S01]  /*7b40*/  LEA.HI.SX32 R151, R151, R192, 0x1b ;  /* 0x000000c097977211 */ /* 0x000fe200078fdaff */
[----:B------:R-:W-:Y:S05]  /*7b50*/  @!P2 BRA `(.L_x_9833) ;  /* 0x000000100000a947 */ /* 0x000fea0003800000 */
[----:B-1----:R0:W-:Y:S02]  /*7b60*/  RED.E.ADD.F32.FTZ.RN.STRONG.GPU [R4.64+-0xc80], R7 ;  /* 0xfff380070400798e */ /* 0x0021e4000c10e79c */
.L_x_9833:
[----:B------:R-:W-:Y:S05]  /*7b70*/  BSYNC B0 ;  /* 0x0000000000007941 */ /* 0x000fea0003800000 */
.L_x_9832:
[----:B------:R-:W2:Y:S01]  /*7b80*/  LDS R151, [R151.X4+0x1480] ;  /* 0x0014800097977984 */ /* 0x000ea20000004800 */
[----:B------:R-:W-:Y:S01]  /*7b90*/  BSSY B0, `(.L_x_9834) ;  /* 0x0000005000007945 */ /* 0x000fe20003800000 */
[----:B01----:R-:W-:-:S02]  /*7ba0*/  IADD3 R7, R192, 0x140, RZ ;  /* 0x00000140c0077810 */ /* 0x003fc40007ffe0ff */
[----:B------:R-:W-:Y:S01]  /*7bb0*/  LEA.HI.SX32 R153, R153, R192, 0x1b ;  /* 0x000000c099997211 */ /* 0x000fe200078fdaff */
[----:B------:R-:W-:Y:S05]  /*7bc0*/  @!P3 BRA `(.L_x_9835) ;  /* 0x000000100000b947 */ /* 0x000fea0003800000 */
[----:B--2---:R0:W-:Y:S02]  /*7bd0*/  RED.E.ADD.F32.FTZ.RN.STRONG.GPU [R4.64+-0xc00], R151 ;  /* 0xfff400970400798e */ /* 0x0041e4000c10e79c */
.L_x_9835:
[----:B------:R-:W-:Y:S05]  /*7be0*/  BSYNC B0 ;  /* 0x0000000000007941 */ /* 0x000fea0003800000 */
.L_x_9834:
[----:B------:R-:W1:Y:S01]  /*7bf0*/  LDS R153, [R153.X4+0x1500] ;  /* 0x0015000099997984 */ /* 0x000e620000004800 */
[----:B------:R-:W-:Y:S01]  /*7c00*/  BSSY B0, `(.L_x_9836) ;  /* 0x0000004000007945 */ /* 0x000fe20003800000 */
[----:B------:R-:W-:Y:S01]  /*7c10*/  LEA.HI.SX32 R7, R7, R192, 0x1b ;  /* 0x000000c007077211 */ /* 0x000fe200078fdaff */
[----:B------:R-:W-:Y:S05]  /*7c20*/  @!P4 BRA `(.L_x_9837) ;  /* 0x000000100000c947 */ /* 0x000fea0003800000 */
[----:B-1----:R1:W-:Y:S02]  /*7c30*/  RED.E.ADD.F32.FTZ.RN.STRONG.GPU [R4.64+-0xb80], R153 ;  /* 0xfff480990400798e */ /* 0x0023e4000c10e79c */
.L_x_9837:
[----:B------:R-:W-:Y:S05]  /*7c40*/  BSYNC B0 ;  /* 0x0000000000007941 */ /* 0x000fea0003800000 */
.L_x_9836:
[----:B------:R-:W3:Y:S01]  /*7c50*/  LDS R7, [R7.X4+0x1580] ;  /* 0x0015800007077984 */ /* 0x000ee20000004800 */
[----:B------:R-:W-:Y:S01]  /*7c60*/  BSSY B0, `(.L_x_9838) ;  /* 0x0000005000007945 */ /* 0x000fe20003800000 */
[C---:B0-2---:R-:W-:Y:S02]  /*7c70*/  IADD3 R151, R192.reuse, 0x160, RZ ;  /* 0x00000160c0977810 */ /* 0x045fe40007ffe0ff */
[----:B-1----:R-:W-:Y:S01]  /*7c80*/  IADD3 R153, R192, 0x180, RZ ;  /* 0x00000180c0997810 */ /* 0x002fe20007ffe0ff */
[----:B------:R-:W-:Y:S05]  /*7c90*/  @!P5 BRA `(.L_x_9839) ;  /* 0x000000100000d947 */ /* 0x000fea0003800000 */
[----:B---3--:R0:W-:Y:S02]  /*7ca0*/  RED.E.ADD.F32.FTZ.RN.STRONG.GPU [R4.64+-0xb00], R7 ;  /* 0xfff500070400798e */ /* 0x0081e4000c10e79c */
.L_x_9839:
[----:B------:R-:W-:Y:S05]  /*7cb0*/  BSYNC B0 ;  /* 0x0000000000007941 */ /* 0x000fea0003800000 */
.L_x_9838:
        /* <DEDUP_REMOVED lines=14> */
.L_x_9841:
[----:B------:R-:W-:Y:S05]  /*7da0*/  BSYNC B0 ;  /* 0x0000000000007941 */ /* 0x000fea0003800000 */
.L_x_9840:
[----:B------:R-:W1:Y:S01]  /*7db0*/  LDS R153, [R153.X4+0x1680] ;  /* 0x0016800099997984 */ /* 0x000e620000004800 */
[----:B------:R-:W-:Y:S01]  /*7dc0*/  BSSY B0, `(.L_x_9842) ;  /* 0x0000005000007945 */ /* 0x000fe20003800000 */
[----:B0-----:R-:W-:Y:S02]  /*7dd0*/  IADD3 R151, R192, 0x1c0, RZ ;  /* 0x000001c0c0977810 */ /* 0x001fe40007ffe0ff */
[----:B------:R-:W-:Y:S01]  /*7de0*/  LEA.HI.SX32 R7, R7, R192, 0x1b ;  /* 0x000000c007077211 */ /* 0x000fe200078fdaff */
[----:B------:R-:W-:Y:S05]  /*7df0*/  @!P0 BRA `(.L_x_9843) ;  /* 0x0000001000008947 */ /* 0x000fea0003800000 */
[----:B-1----:R0:W-:Y:S02]  /*7e00*/  RED.E.ADD.F32.FTZ.RN.STRONG.GPU [R4.64+-0xa00], R153 ;  /* 0xfff600990400798e */ /* 0x0021e4000c10e79c */
.L_x_9843:
[----:B------:R-:W-:Y:S05]  /*7e10*/  BSYNC B0 ;  /* 0x0000000000007941 */ /* 0x000fea0003800000 */
.L_x_9842:
[----:B------:R-:W2:Y:S01]  /*7e20*/  LDS R7, [R7.X4+0x1700] ;  /* 0x0017000007077984 */ /* 0x000ea20000004800 */
[----:B------:R-:W-:Y:S01]  /*7e30*/  BSSY B0, `(.L_x_9844) ;  /* 0x0000005000007945 */ /* 0x000fe20003800000 */
[----:B01----:R-:W-:-:S02]  /*7e40*/  IADD3 R153, R192, 0x1e0, RZ ;  /* 0x000001e0c0997810 */ /* 0x003fc40007ffe0ff */
[----:B------:R-:W-:Y:S01]  /*7e50*/  LEA.HI.SX32 R151, R151, R192, 0x1b ;  /* 0x000000c097977211 */ /* 0x000fe200078fdaff */
[----:B------:R-:W-:Y:S05]  /*7e60*/  @!P1 BRA `(.L_x_9845) ;  /* 0x0000001000009947 */ /* 0x000fea0003800000 */
[----:B--2---:R0:W-:Y:S02]  /*7e70*/  RED.E.ADD.F32.FTZ.RN.STRONG.GPU [R4.64+-0x980], R7 ;  /* 0xfff680070400798e */ /* 0x0041e4000c10e79c */
.L_x_9845:
[----:B------:R-:W-:Y:S05]  /*7e80*/  BSYNC B0 ;  /* 0x0000000000007941 */ /* 0x000fea0003800000 */
.L_x_9844:
[----:B------:R-:W1:Y:S01]  /*7e90*/  LDS R151, [R151.X4+0x1780] ;  /* 0x0017800097977984 */ /* 0x000e620000004800 */
[----:B------:R-:W-:Y:S01]  /*7ea0*/  BSSY B0, `(.L_x_9846) ;  /* 0x0000004000007945 */ /* 0x000fe20003800000 */
[----:B------:R-:W-:Y:S01]  /*7eb0*/  LEA.HI.SX32 R153, R153, R192, 0x1b ;  /* 0x000000c099997211 */ /* 0x000fe200078fdaff */
[----:B------:R-:W-:Y:S05]  /*7ec0*/  @!P2 BRA `(.L_x_9847) ;  /* 0x000000100000a947 */ /* 0x000fea0003800000 */
[----:B-1----:R1:W-:Y:S02]  /*7ed0*/  RED.E.ADD.F32.FTZ.RN.STRONG.GPU [R4.64+-0x900], R151 ;  /* 0xfff700970400798e */ /* 0x0023e4000c10e79c */
.L_x_9847:
[----:B------:R-:W-:Y:S05]  /*7ee0*/  BSYNC B0 ;  /* 0x0000000000007941 */ /* 0x000fea0003800000 */
.L_x_9846:
[----:B------:R-:W3:Y:S01]  /*7ef0*/  LDS R153, [R153.X4+0x1800] ;  /* 0x0018000099997984 */ /* 0x000ee20000004800 */
[C---:B------:R-:W-:Y:S01]  /*7f00*/  IADD3 R6, R192.reuse, 0x200, RZ ;  /* 0x00000200c0067810 */ /* 0x040fe20007ffe0ff */
[----:B------:R-:W-:Y:S01]  /*7f10*/  BSSY B0, `(.L_x_9848) ;  /* 0x0000005000007945 */ /* 0x000fe20003800000 */
[----:B0-2---:R-:W-:Y:S02]  /*7f20*/  IADD3 R7, R192, 0x220, RZ ;  /* 0x00000220c0077810 */ /* 0x005fe40007ffe0ff */
[----:B------:R-:W-:Y:S01]  /*7f30*/  LEA.HI.SX32 R6, R6, R192, 0x1b ;  /* 0x000000c006067211 */ /* 0x000fe200078fdaff */
[----:B------:R-:W-:Y:S05]  /*7f40*/  @!P3 BRA `(.L_x_9849) ;  /* 0x000000100000b947 */ /* 0x000fea0003800000 */
[----:B---3--:R0:W-:Y:S02]  /*7f50*/  RED.E.ADD.F32.FTZ.RN.STRONG.GPU [R4.64+-0x880], R153 ;  /* 0xfff780990400798e */ /* 0x0081e4000c10e79c */
.L_x_9849:
[----:B------:R-:W-:Y:S05]  /*7f60*/  BSYNC B0 ;  /* 0x0000000000007941 */ /* 0x000fea0003800000 */
.L_x_9848:
[----:B------:R-:W-:Y:S01]  /*7f70*/  LEA.HI.SX32 R30, R7, R192, 0x1b ;  /* 0x000000c0071e7211 */ /* 0x000fe200078fdaff */
[----:B------:R-:W-:Y:S01]  /*7f80*/  BSSY B0, `(.L_x_9850) ;  /* 0x0000004000007945 */ /* 0x000fe20003800000 */
[----:B------:R2:W4:Y:S01]  /*7f90*/  LDS R7, [R6.X4+0x1880] ;  /* 0x0018800006077984 */ /* 0x0005220000004800 */
[----:B------:R-:W-:Y:S05]  /*7fa0*/  @!P4 BRA `(.L_x_9851) ;  /* 0x000000100000c947 */ /* 0x000fea0003800000 */
[----:B----4-:R4:W-:Y:S02]  /*7fb0*/  RED.E.ADD.F32.FTZ.RN.STRONG.GPU [R4.64+-0x800], R7 ;  /* 0xfff800070400798e */ /* 0x0109e4000c10e79c */
.L_x_9851:
[----:B------:R-:W-:Y:S05]  /*7fc0*/  BSYNC B0 ;  /* 0x0000000000007941 */ /* 0x000fea0003800000 */
.L_x_9850:
[----:B----4-:R4:W0:Y:S01]  /*7fd0*/  LDS R7, [R30.X4+0x1900] ;  /* 0x001900001e077984 */ /* 0x0108220000004800 */
[----:B------:R-:W-:Y:S01]  /*7fe0*/  BSSY B0, `(.L_x_9852) ;  /* 0x0000005000007945 */ /* 0x000fe20003800000 */
[----:B-1----:R-:W-:-:S02]  /*7ff0*/  IADD3 R151, R192, 0x240, RZ ;  /* 0x00000240c0977810 */ /* 0x002fc40007ffe0ff */
[----:B0--3--:R-:W-:Y:S01]  /*8000*/  IADD3 R153, R192, 0x260, RZ ;  /* 0x00000260c0997810 */ /* 0x009fe20007ffe0ff */
[----:B------:R-:W-:Y:S05]  /*8010*/  @!P5 BRA `(.L_x_9853) ;  /* 0x000000100000d947 */ /* 0x000fea0003800000 */
[----:B------:R0:W-:Y:S02]  /*8020*/  RED.E.ADD.F32.FTZ.RN.STRONG.GPU [R4.64+-0x780], R7 ;  /* 0xfff880070400798e */ /* 0x0001e4000c10e79c */
.L_x_9853:
[----:B------:R-:W-:Y:S05]  /*8030*/  BSYNC B0 ;  /* 0x0000000000007941 */ /* 0x000fea0003800000 */
.L_x_9852:
        /* <DEDUP_REMOVED lines=14> */
.L_x_9855:
[----:B------:R-:W-:Y:S05]  /*8120*/  BSYNC B0 ;  /* 0x0000000000007941 */ /* 0x000fea0003800000 */
.L_x_9854:
[----:B------:R-:W1:Y:S01]  /*8130*/  LDS R153, [R153.X4+0x1a00] ;  /* 0x001a000099997984 */ /* 0x000e620000004800 */
[----:B------:R-:W-:Y:S01]  /*8140*/  BSSY B0, `(.L_x_9856) ;  /* 0x0000005000007945 */ /* 0x000fe20003800000 */
[----:B0-----:R-:W-:-:S02]  /*8150*/  IADD3 R151, R192, 0x2a0, RZ ;  /* 0x000002a0c0977810 */ /* 0x001fc40007ffe0ff */
[----:B------:R-:W-:Y:S01]  /*8160*/  LEA.HI.SX32 R7, R7, R192, 0x1b ;  /* 0x000000c007077211 */ /* 0x000fe200078fdaff */
[----:B------:R-:W-:Y:S05]  /*8170*/  @!P0 BRA `(.L_x_9857) ;  /* 0x0000001000008947 */ /* 0x000fea0003800000 */
[----:B-1----:R0:W-:Y:S02]  /*8180*/  RED.E.ADD.F32.FTZ.RN.STRONG.GPU [R4.64+-0x680], R153 ;  /* 0xfff980990400798e */ /* 0x0021e4000c10e79c */
.L_x_9857:
[----:B------:R-:W-:Y:S05]  /*8190*/  BSYNC B0 ;  /* 0x0000000000007941 */ /* 0x000fea0003800000 */
.L_x_9856:
[----:B------:R-:W3:Y:S01]  /*81a0*/  LDS R7, [R7.X4+0x1a80] ;  /* 0x001a800007077984 */ /* 0x000ee20000004800 */
[----:B------:R-:W-:Y:S01]  /*81b0*/  BSSY B0, `(.L_x_9858) ;  /* 0x0000005000007945 */ /* 0x000fe20003800000 */
[----:B01----:R-:W-:Y:S02]  /*81c0*/  IADD3 R153, R192, 0x2c0, RZ ;  /* 0x000002c0c0997810 */ /* 0x003fe40007ffe0ff */
[----:B------:R-:W-:Y:S01]  /*81d0*/  LEA.HI.SX32 R151, R151, R192, 0x1b ;  /* 0x000000c097977211 */ /* 0x000fe200078fdaff */
[----:B------:R-:W-:Y:S05]  /*81e0*/  @!P1 BRA `(.L_x_9859) ;  /* 0x0000001000009947 */ /* 0x000fea0003800000 */
[----:B---3--:R0:W-:Y:S02]  /*81f0*/  RED.E.ADD.F32.FTZ.RN.STRONG.GPU [R4.64+-0x600], R7 ;  /* 0xfffa00070400798e */ /* 0x0081e4000c10e79c */
.L_x_9859:
[----:B------:R-:W-:Y:S05]  /*8200*/  BSYNC B0 ;  /* 0x0000000000007941 */ /* 0x000fea0003800000 */
.L_x_9858:
[----:B------:R-:W1:Y:S01]  /*8210*/  LDS R151, [R151.X4+0x1b00] ;  /* 0x001b000097977984 */ /* 0x000e620000004800 */
[----:B------:R-:W-:Y:S01]  /*8220*/  BSSY B0, `(.L_x_9860) ;  /* 0x0000005000007945 */ /* 0x000fe20003800000 */
[----:B0--3--:R-:W-:Y:S02]  /*8230*/  IADD3 R7, R192, 0x2e0, RZ ;  /* 0x000002e0c0077810 */ /* 0x009fe40007ffe0ff */
[----:B------:R-:W-:Y:S01]  /*8240*/  LEA.HI.SX32 R153, R153, R192, 0x1b ;  /* 0x000000c099997211 */ /* 0x000fe200078fdaff */
[----:B------:R-:W-:Y:S05]  /*8250*/  @!P2 BRA `(.L_x_9861) ;  /* 0x000000100000a947 */ /* 0x000fea0003800000 */
[----:B-1----:R0:W-:Y:S02]  /*8260*/  RED.E.ADD.F32.FTZ.RN.STRONG.GPU [R4.64+-0x580], R151 ;  /* 0xfffa80970400798e */ /* 0x0021e4000c10e79c */
.L_x_9861:
[----:B------:R-:W-:Y:S05]  /*8270*/  BSYNC B0 ;  /* 0x0000000000007941 */ /* 0x000fea0003800000 */
.L_x_9860:
[----:B------:R-:W3:Y:S01]  /*8280*/  LDS R153, [R153.X4+0x1b80] ;  /* 0x001b800099997984 */ /* 0x000ee20000004800 */
[----:B------:R-:W-:Y:S01]  /*8290*/  BSSY B0, `(.L_x_9862) ;  /* 0x0000005000007945 */ /* 0x000fe20003800000 */
[----:B01----:R-:W-:-:S02]  /*82a0*/  IADD3 R151, R192, 0x300, RZ ;  /* 0x00000300c0977810 */ /* 0x003fc40007ffe0ff */
[----:B------:R-:W-:Y:S01]  /*82b0*/  LEA.HI.SX32 R7, R7, R192, 0x1b ;  /* 0x000000c007077211 */ /* 0x000fe200078fdaff */
[----:B------:R-:W-:Y:S05]  /*82c0*/  @!P3 BRA `(.L_x_9863) ;  /* 0x000000100000b947 */ /* 0x000fea0003800000 */
[----:B---3--:R0:W-:Y:S02]  /*82d0*/  RED.E.ADD.F32.FTZ.RN.STRONG.GPU [R4.64+-0x500], R153 ;  /* 0xfffb00990400798e */ /* 0x0081e4000c10e79c */
.L_x_9863:
[----:B------:R-:W-:Y:S05]  /*82e0*/  BSYNC B0 ;  /* 0x0000000000007941 */ /* 0x000fea0003800000 */
.L_x_9862:
[----:B------:R-:W1:Y:S01]  /*82f0*/  LDS R7, [R7.X4+0x1c00] ;  /* 0x001c000007077984 */ /* 0x000e620000004800 */
[----:B------:R-:W-:Y:S01]  /*8300*/  BSSY B0, `(.L_x_9864) ;  /* 0x0000004000007945 */ /* 0x000fe20003800000 */
[----:B------:R-:W-:Y:S01]  /*8310*/  LEA.HI.SX32 R151, R151, R192, 0x1b ;  /* 0x000000c097977211 */ /* 0x000fe200078fdaff */
[----:B------:R-:W-:Y:S05]  /*8320*/  @!P4 BRA `(.L_x_9865) ;  /* 0x000000100000c947 */ /* 0x000fea0003800000 */
[----:B-1----:R1:W-:Y:S02]  /*8330*/  RED.E.ADD.F32.FTZ.RN.STRONG.GPU [R4.64+-0x480], R7 ;  /* 0xfffb80070400798e */ /* 0x0023e4000c10e79c */
.L_x_9865:
[----:B------:R-:W-:Y:S05]  /*8340*/  BSYNC B0 ;  /* 0x0000000000007941 */ /* 0x000fea0003800000 */
.L_x_9864:
[----:B------:R-:W0:Y:S01]  /*8350*/  LDS R151, [R151.X4+0x1c80] ;  /* 0x001c800097977984 */ /* 0x000e220000004800 */
[----:B------:R-:W-:Y:S01]  /*8360*/  BSSY B0, `(.L_x_9866) ;  /* 0x0000005000007945 */ /* 0x000fe20003800000 */
[C---:B-1----:R-:W-:Y:S02]  /*8370*/  IADD3 R7, R192.reuse, 0x320, RZ ;  /* 0x00000320c0077810 */ /* 0x042fe40007ffe0ff */
[----:B0--3--:R-:W-:Y:S01]  /*8380*/  IADD3 R153, R192, 0x340, RZ ;  /* 0x00000340c0997810 */ /* 0x009fe20007ffe0ff */
[----:B------:R-:W-:Y:S05]  /*8390*/  @!P5 BRA `(.L_x_9867) ;  /* 0x000000100000d947 */ /* 0x000fea0003800000 */
[----:B------:R0:W-:Y:S02]  /*83a0*/  RED.E.ADD.F32.FTZ.RN.STRONG.GPU [R4.64+-0x400], R151 ;  /* 0xfffc00970400798e */ /* 0x0001e4000c10e79c */
.L_x_9867:
[----:B------:R-:W-:Y:S05]  /*83b0*/  BSYNC B0 ;  /* 0x0000000000007941 */ /* 0x000fea0003800000 */
.L_x_9866:
        /* <DEDUP_REMOVED lines=14> */
.L_x_9869:
[----:B------:R-:W-:Y:S05]  /*84a0*/  BSYNC B0 ;  /* 0x0000000000007941 */ /* 0x000fea0003800000 */
.L_x_9868:
[----:B------:R-:W1:Y:S01]  /*84b0*/  LDS R153, [R153.X4+0x1d80] ;  /* 0x001d800099997984 */ /* 0x000e620000004800 */
[----:B------:R-:W-:Y:S01]  /*84c0*/  BSSY B0, `(.L_x_9870) ;  /* 0x0000005000007945 */ /* 0x000fe20003800000 */
[----:B0-----:R-:W-:Y:S02]  /*84d0*/  IADD3 R7, R192, 0x380, RZ ;  /* 0x00000380c0077810 */ /* 0x001fe40007ffe0ff */
[----:B------:R-:W-:Y:S01]  /*84e0*/  LEA.HI.SX32 R151, R151, R192, 0x1b ;  /* 0x000000c097977211 */ /* 0x000fe200078fdaff */
[----:B------:R-:W-:Y:S05]  /*84f0*/  @!P0 BRA `(.L_x_9871) ;  /* 0x0000001000008947 */ /* 0x000fea0003800000 */
[----:B-1----:R0:W-:Y:S02]  /*8500*/  RED.E.ADD.F32.FTZ.RN.STRONG.GPU [R4.64+-0x300], R153 ;  /* 0xfffd00990400798e */ /* 0x0021e4000c10e79c */
.L_x_9871:
[----:B------:R-:W-:Y:S05]  /*8510*/  BSYNC B0 ;  /* 0x0000000000007941 */ /* 0x000fea0003800000 */
.L_x_9870:
[----:B------:R-:W3:Y:S01]  /*8520*/  LDS R151, [R151.X4+0x1e00] ;  /* 0x001e000097977984 */ /* 0x000ee20000004800 */
[----:B------:R-:W-:Y:S01]  /*8530*/  BSSY B0, `(.L_x_9872) ;  /* 0x0000005000007945 */ /* 0x000fe20003800000 */
[----:B------:R-:W-:-:S02]  /*8540*/  IADD3 R131, R192, 0x3a0, RZ ;  /* 0x000003a0c0837810 */ /* 0x000fc40007ffe0ff */
[----:B------:R-:W-:Y:S01]  /*8550*/  LEA.HI.SX32 R7, R7, R192, 0x1b ;  /* 0x000000c007077211 */ /* 0x000fe200078fdaff */
[----:B------:R-:W-:Y:S05]  /*8560*/  @!P1 BRA `(.L_x_9873) ;  /* 0x0000001000009947 */ /* 0x000fea0003800000 */
[----:B---3--:R3:W-:Y:S02]  /*8570*/  RED.E.ADD.F32.FTZ.RN.STRONG.GPU [R4.64+-0x280], R151 ;  /* 0xfffd80970400798e */ /* 0x0087e4000c10e79c */
.L_x_9873:
[----:B------:R-:W-:Y:S05]  /*8580*/  BSYNC B0 ;  /* 0x0000000000007941 */ /* 0x000fea0003800000 */
.L_x_9872:
[----:B------:R-:W0:Y:S01]  /*8590*/  LDS R7, [R7.X4+0x1e80] ;  /* 0x001e800007077984 */ /* 0x000e220000004800 */
[----:B------:R-:W-:Y:S01]  /*85a0*/  BSSY B0, `(.L_x_9874) ;  /* 0x0000005000007945 */ /* 0x000fe20003800000 */
[----:B---3--:R-:W-:Y:S02]  /*85b0*/  IADD3 R151, R192, 0x3c0, RZ ;  /* 0x000003c0c0977810 */ /* 0x008fe40007ffe0ff */
[----:B------:R-:W-:Y:S01]  /*85c0*/  LEA.HI.SX32 R131, R131, R192, 0x1b ;  /* 0x000000c083837211 */ /* 0x000fe200078fdaff */
[----:B------:R-:W-:Y:S05]  /*85d0*/  @!P2 BRA `(.L_x_9875) ;  /* 0x000000100000a947 */ /* 0x000fea0003800000 */
[----:B0-----:R0:W-:Y:S02]  /*85e0*/  RED.E.ADD.F32.FTZ.RN.STRONG.GPU [R4.64+-0x200], R7 ;  /* 0xfffe00070400798e */ /* 0x0011e4000c10e79c */
.L_x_9875:
[----:B------:R-:W-:Y:S05]  /*85f0*/  BSYNC B0 ;  /* 0x0000000000007941 */ /* 0x000fea0003800000 */
.L_x_9874:
[----:B------:R-:W3:Y:S01]  /*8600*/  LDS R131, [R131.X4+0x1f00] ;  /* 0x001f000083837984 */ /* 0x000ee20000004800 */
[----:B------:R-:W-:Y:S01]  /*8610*/  BSSY B0, `(.L_x_9876) ;  /* 0x0000005000007945 */ /* 0x000fe20003800000 */
[----:B0-----:R-:W-:Y:S02]  /*8620*/  IADD3 R7, R192, 0x3e0, RZ ;  /* 0x000003e0c0077810 */ /* 0x001fe40007ffe0ff */
[----:B------:R-:W-:Y:S01]  /*8630*/  LEA.HI.SX32 R151, R151, R192, 0x1b ;  /* 0x000000c097977211 */ /* 0x000fe200078fdaff */
[----:B------:R-:W-:Y:S05]  /*8640*/  @!P3 BRA `(.L_x_9877) ;  /* 0x000000100000b947 */ /* 0x000fea0003800000 */
[----:B---3--:R0:W-:Y:S02]  /*8650*/  RED.E.ADD.F32.FTZ.RN.STRONG.GPU [R4.64+-0x180], R131 ;  /* 0xfffe80830400798e */ /* 0x0081e4000c10e79c */
.L_x_9877:
[----:B------:R-:W-:Y:S05]  /*8660*/  BSYNC B0 ;  /* 0x0000000000007941 */ /* 0x000fea0003800000 */
.L_x_9876:
[----:B------:R-:W0:Y:S01]  /*8670*/  LDS R151, [R151.X4+0x1f80] ;  /* 0x001f800097977984 */ /* 0x000e220000004800 */
[----:B------:R-:W-:Y:S01]  /*8680*/  BSSY B0, `(.L_x_9878) ;  /* 0x0000004000007945 */ /* 0x000fe20003800000 */
[----:B------:R-:W-:Y:S01]  /*8690*/  LEA.HI.SX32 R7, R7, R192, 0x1b ;  /* 0x000000c007077211 */ /* 0x000fe200078fdaff */
[----:B------:R-:W-:Y:S05]  /*86a0*/  @!P4 BRA `(.L_x_9879) ;  /* 0x000000100000c947 */ /* 0x000fea0003800000 */
[----:B0-----:R0:W-:Y:S02]  /*86b0*/  RED.E.ADD.F32.FTZ.RN.STRONG.GPU [R4.64+-0x100], R151 ;  /* 0xffff00970400798e */ /* 0x0011e4000c10e79c */
.L_x_9879:
[----:B------:R-:W-:Y:S05]  /*86c0*/  BSYNC B0 ;  /* 0x0000000000007941 */ /* 0x000fea0003800000 */
.L_x_9878:
[----:B------:R-:W2:Y:S01]  /*86d0*/  LDS R7, [R7.X4+0x2000] ;  /* 0x0020000007077984 */ /* 0x000ea20000004800 */
[----:B------:R-:W-:Y:S01]  /*86e0*/  BSSY B0, `(.L_x_9880) ;  /* 0x0000003000007945 */ /* 0x000fe20003800000 */
[----:B------:R-:W-:Y:S05]  /*86f0*/  @!P5 BRA `(.L_x_9881) ;  /* 0x000000100000d947 */ /* 0x000fea0003800000 */
[----:B--2---:R2:W-:Y:S02]  /*8700*/  RED.E.ADD.F32.FTZ.RN.STRONG.GPU [R4.64+-0x80], R7 ;  /* 0xffff80070400798e */ /* 0x0045e4000c10e79c */
.L_x_9881:
[----:B------:R-:W-:Y:S05]  /*8710*/  BSYNC B0 ;  /* 0x0000000000007941 */ /* 0x000fea0003800000 */
.L_x_9880:
[----:B------:R-:W5:Y:S01]  /*8720*/  S2R R150, SR_LANEID ;  /* 0x0000000000967919 */ /* 0x000f620000000000 */
[----:B0-2---:R-:W-:Y:S01]  /*8730*/  MOV R5, R29 ;  /* 0x0000001d00057202 */ /* 0x005fe20000000f00 */
[----:B------:R-:W-:Y:S01]  /*8740*/  FMUL.FTZ R128, R219, R128 ;  /* 0x00000080db807220 */ /* 0x000fe20000410000 */
[----:B------:R-:W-:Y:S01]  /*8750*/  MOV R6, R22 ;  /* 0x0000001600067202 */ /* 0x000fe20000000f00 */
[----:B----4-:R-:W0:Y:S01]  /*8760*/  SHFL.DOWN PT, R30, R29, 0x1, 0x1f ;  /* 0x08201f001d1e7f89 */ /* 0x010e2200000e0000 */
[----:B------:R-:W-:Y:S01]  /*8770*/  MOV R7, R26 ;  /* 0x0000001a00077202 */ /* 0x000fe20000000f00 */
[----:B------:R-:W-:Y:S01]  /*8780*/  FMUL.FTZ R132, R223, R132 ;  /* 0x00000084df847220 */ /* 0x000fe20000410000 */
[----:B------:R-:W-:Y:S01]  /*8790*/  MOV R4, R24 ;  /* 0x0000001800047202 */ /* 0x000fe20000000f00 */
[----:B------:R-:W2:Y:S01]  /*87a0*/  SHFL.DOWN PT, R151, R22, 0x1, 0x1f ;  /* 0x08201f0016977f89 */ /* 0x000ea200000e0000 */
[----:B------:R-:W-:Y:S01]  /*87b0*/  FMUL.FTZ R216, R216, R123 ;  /* 0x0000007bd8d87220 */ /* 0x000fe20000410000 */
[----:B------:R-:W-:Y:S01]  /*87c0*/  ISETP.NE.AND P2, PT, R192, RZ, PT ;  /* 0x000000ffc000720c */ /* 0x000fe20003f45270 */
[----:B------:R-:W-:Y:S01]  /*87d0*/  FFMA.FTZ R127, R127, R218, R128 ;  /* 0x000000da7f7f7223 */ /* 0x000fe20000010080 */
[----:B------:R-:W4:Y:S01]  /*87e0*/  SHFL.DOWN PT, R32, R26, 0x1, 0x1f ;  /* 0x08201f001a207f89 */ /* 0x000f2200000e0000 */
[----:B------:R-:W-:Y:S01]  /*87f0*/  FFMA.FTZ R11, R11, R222, R132 ;  /* 0x000000de0b0b7223 */ /* 0x000fe20000010084 */
[----:B------:R-:W-:Y:S01]  /*8800*/  BSSY B0, `(.L_x_9882) ;  /* 0x0000086000007945 */ /* 0x000fe20003800000 */
[----:B------:R-:W-:Y:S01]  /*8810*/  FFMA.FTZ R216, R125, R217, R216 ;  /* 0x000000d97dd87223 */ /* 0x000fe200000100d8 */
[----:B---3--:R-:W3:Y:S01]  /*8820*/  SHFL.DOWN PT, R131, R24, 0x1, 0x1f ;  /* 0x08201f0018837f89 */ /* 0x008ee200000e0000 */
[----:B------:R-:W-:-:S02]  /*8830*/  FFMA.FTZ R127, R48, R18, R127 ;  /* 0x00000012307f7223 */ /* 0x000fc4000001007f */
[----:B------:R-:W-:Y:S02]  /*8840*/  FFMA.FTZ R11, R46, R13, R11 ;  /* 0x0000000d2e0b7223 */ /* 0x000fe4000001000b */
[----:B------:R-:W-:Y:S02]  /*8850*/  FFMA.FTZ R216, R49, R21, R216 ;  /* 0x0000001531d87223 */ /* 0x000fe400000100d8 */
[----:B------:R-:W-:Y:S01]  /*8860*/  FMUL.FTZ R139, R230, R139 ;  /* 0x0000008be68b7220 */ /* 0x000fe20000410000 */
[C---:B-----5:R-:W-:Y:S01]  /*8870*/  ISETP.GT.AND P0, PT, R150.reuse, 0x1e, PT ;  /* 0x0000001e9600780c */ /* 0x060fe20003f04270 */
[----:B------:R-:W-:Y:S01]  /*8880*/  FMUL.FTZ R34, R233, R34 ;  /* 0x00000022e9227220 */ /* 0x000fe20000410000 */
[----:B------:R-:W-:Y:S01]  /*8890*/  ISETP.NE.AND P1, PT, R150, RZ, PT ;  /* 0x000000ff9600720c */ /* 0x000fe20003f25270 */
[----:B------:R-:W-:Y:S02]  /*88a0*/  FMUL.FTZ R149, R234, R149 ;  /* 0x00000095ea957220 */ /* 0x000fe40000410000 */
[----:B------:R-:W-:-:S02]  /*88b0*/  FFMA.FTZ R135, R135, R122, R139 ;  /* 0x0000007a87877223 */ /* 0x000fc4000001008b */
[----:B------:R-:W-:Y:S02]  /*88c0*/  FFMA.FTZ R34, R138, R31, R34 ;  /* 0x0000001f8a227223 */ /* 0x000fe40000010022 */
[----:B------:R-:W-:Y:S02]  /*88d0*/  FFMA.FTZ R147, R147, R120, R149 ;  /* 0x0000007893937223 */ /* 0x000fe40000010095 */
[----:B------:R-:W-:Y:S02]  /*88e0*/  FFMA.FTZ R135, R42, R10, R135 ;  /* 0x0000000a2a877223 */ /* 0x000fe40000010087 */
[----:B0-----:R-:W-:Y:S02]  /*88f0*/  @!P0 FADD.FTZ R5, R5, R30 ;  /* 0x0000001e05058221 */ /* 0x001fe40000010000 */
[----:B--2---:R-:W-:Y:S02]  /*8900*/  @!P0 FADD.FTZ R6, R6, R151 ;  /* 0x0000009706068221 */ /* 0x004fe40000010000 */
[----:B----4-:R-:W-:Y:S01]  /*8910*/  @!P0 FADD.FTZ R7, R7, R32 ;  /* 0x0000002007078221 */ /* 0x010fe20000010000 */
[----:B------:R-:W0:Y:S01]  /*8920*/  SHFL.DOWN PT, R22, R5, 0x2, 0x1f ;  /* 0x08401f0005167f89 */ /* 0x000e2200000e0000 */
[----:B---3--:R-:W-:Y:S01]  /*8930*/  @!P0 FADD.FTZ R4, R4, R131 ;  /* 0x0000008304048221 */ /* 0x008fe20000010000 */
[----:B------:R-:W-:Y:S01]  /*8940*/  ISETP.GT.AND P0, PT, R150, 0x1d, PT ;  /* 0x0000001d9600780c */ /* 0x000fe20003f04270 */
[----:B------:R-:W-:Y:S01]  /*8950*/  FFMA.FTZ R34, R41, R3, R34 ;  /* 0x0000000329227223 */ /* 0x000fe20000010022 */
[----:B------:R-:W2:Y:S01]  /*8960*/  SHFL.DOWN PT, R131, R6, 0x2, 0x1f ;  /* 0x08401f0006837f89 */ /* 0x000ea200000e0000 */
[----:B------:R-:W-:-:S02]  /*8970*/  FFMA.FTZ R147, R40, R0, R147 ;  /* 0x0000000028937223 */ /* 0x000fc40000010093 */
[----:B------:R-:W-:Y:S01]  /*8980*/  FMUL.FTZ R129, R220, R129 ;  /* 0x00000081dc817220 */ /* 0x000fe20000410000 */
[----:B------:R-:W3:Y:S01]  /*8990*/  SHFL.DOWN PT, R24, R7, 0x2, 0x1f ;  /* 0x08401f0007187f89 */ /* 0x000ee200000e0000 */
[----:B------:R-:W-:Y:S02]  /*89a0*/  FMUL.FTZ R133, R224, R133 ;  /* 0x00000085e0857220 */ /* 0x000fe40000410000 */
[----:B------:R-:W-:Y:S01]  /*89b0*/  FMUL.FTZ R124, R215, R124 ;  /* 0x0000007cd77c7220 */ /* 0x000fe20000410000 */
        /* <DEDUP_REMOVED lines=28> */
[----:B--2---:R-:W-:Y:S01]  /*8b80*/  @!P0 FADD.FTZ R6, R6, R131 ;  /* 0x0000008306068221 */ /* 0x004fe20000010000 */
[----:B------:R-:W0:Y:S01]  /*8b90*/  SHFL.DOWN PT, R18, R5, 0x8, 0x1f ;  /* 0x09001f0005127f89 */ /* 0x000e2200000e0000 */
        /* <DEDUP_REMOVED lines=17> */
[----:B--2---:R-:W-:Y:S01]  /*8cb0*/  @!P0 FADD.FTZ R6, R6, R21 ;  /* 0x0000001506068221 */ /* 0x004fe20000010000 */
[----:B------:R-:W0:Y:S01]  /*8cc0*/  SHFL.DOWN PT, R0, R5, 0x10, 0x1f ;  /* 0x0a001f0005007f89 */ /* 0x000e2200000e0000 */
[----:B------:R-:W-:Y:S02]  /*8cd0*/  FADD.FTZ R99, R15, R99 ;  /* 0x000000630f637221 */ /* 0x000fe40000010000 */
[----:B---3--:R-:W-:Y:S02]  /*8ce0*/  @!P0 FADD.FTZ R7, R7, R22 ;  /* 0x0000001607078221 */ /* 0x008fe40000010000 */
[----:B------:R-:W-:-:S02]  /*8cf0*/  FADD.FTZ R98, R175, R98 ;  /* 0x00000062af627221 */ /* 0x000fc40000010000 */
[----:B----4-:R-:W-:Y:S01]  /*8d00*/  @!P0 FADD.FTZ R4, R4, R13 ;  /* 0x0000000d04048221 */ /* 0x010fe20000010000 */
[----:B------:R-:W2:Y:S01]  /*8d10*/  SHFL.DOWN PT, R10, R7, 0x10, 0x1f ;  /* 0x0a001f00070a7f89 */ /* 0x000ea200000e0000 */
[----:B------:R-:W-:Y:S01]  /*8d20*/  ISETP.GT.AND P0, PT, R150, 0xf, PT ;  /* 0x0000000f9600780c */ /* 0x000fe20003f04270 */
[----:B------:R-:W-:Y:S02]  /*8d30*/  FADD.FTZ R97, R176, R97 ;  /* 0x00000061b0617221 */ /* 0x000fe40000010000 */
[----:B------:R-:W3:Y:S01]  /*8d40*/  SHFL.DOWN PT, R13, R6, 0x10, 0x1f ;  /* 0x0a001f00060d7f89 */ /* 0x000ee200000e0000 */
[----:B------:R-:W-:Y:S02]  /*8d50*/  FADD.FTZ R96, R177, R96 ;  /* 0x00000060b1607221 */ /* 0x000fe40000010000 */
[----:B------:R-:W-:Y:S01]  /*8d60*/  FADD.FTZ R95, R178, R95 ;  /* 0x0000005fb25f7221 */ /* 0x000fe20000010000 */
[----:B------:R-:W4:Y:S01]  /*8d70*/  SHFL.DOWN PT, R3, R4, 0x10, 0x1f ;  /* 0x0a001f0004037f89 */ /* 0x000f2200000e0000 */
[----:B------:R-:W-:-:S02]  /*8d80*/  FADD.FTZ R94, R179, R94 ;  /* 0x0000005eb35e7221 */ /* 0x000fc40000010000 */
[----:B------:R-:W-:Y:S02]  /*8d90*/  FADD.FTZ R107, R16, R107 ;  /* 0x0000006b106b7221 */ /* 0x000fe40000010000 */
[----:B------:R-:W-:Y:S02]  /*8da0*/  FADD.FTZ R93, R14, R93 ;  /* 0x0000005d0e5d7221 */ /* 0x000fe40000010000 */
[----:B------:R-:W-:Y:S02]  /*8db0*/  FADD.FTZ R100, R127, R100 ;  /* 0x000000647f647221 */ /* 0x000fe40000010000 */
[----:B0-----:R-:W-:Y:S02]  /*8dc0*/  @!P0 FADD.FTZ R5, R5, R0 ;  /* 0x0000000005058221 */ /* 0x001fe40000010000 */
[----:B------:R-:W-:Y:S02]  /*8dd0*/  FADD.FTZ R106, R11, R106 ;  /* 0x0000006a0b6a7221 */ /* 0x000fe40000010000 */
[----:B------:R-:W-:-:S02]  /*8de0*/  FADD.FTZ R92, R117, R92 ;  /* 0x0000005c755c7221 */ /* 0x000fc40000010000 */
[----:B------:R-:W-:Y:S02]  /*8df0*/  FADD.FTZ R101, R216, R101 ;  /* 0x00000065d8657221 */ /* 0x000fe40000010000 */
        /* <DEDUP_REMOVED lines=38> */
.L_x_9883:
[----:B0-----:R-:W-:Y:S05]  /*9060*/  BSYNC B0 ;  /* 0x0000000000007941 */ /* 0x001fea0003800000 */
.L_x_9882:
        /* <DEDUP_REMOVED lines=8> */
.L_x_9805:
[----:B------:R-:W2:Y:S04]  /*90f0*/  LDL.LU R2, [R1] ;  /* 0x0000000001027983 */ /* 0x000ea80000300800 */
[----:B------:R-:W0:Y:S01]  /*9100*/  S2R R0, SR_LANEID ;  /* 0x0000000000007919 */ /* 0x000e220000000000 */
[----:B------:R-:W-:Y:S02]  /*9110*/  UIADD3 UR7, UR19, -0x1, URZ ;  /* 0xffffffff13077890 */ /* 0x000fe4000fffe03f */
[----:B------:R-:W-:Y:S01]  /*9120*/  ULDC.64 UR32, c[0x0][0x2d8] ;  /* 0x0000b60000207ab9 */ /* 0x000fe20000000a00 */
[----:B------:R-:W3:Y:S01]  /*9130*/  S2R R25, SR_LANEID ;  /* 0x0000000000197919 */ /* 0x000ee20000000000 */
[----:B------:R-:W-:-:S03]  /*9140*/  ULDC.64 UR38, c[0x0][0x330] ;  /* 0x0000cc0000267ab9 */ /* 0x000fc60000000a00 */
[----:B------:R-:W-:Y:S01]  /*9150*/  BAR.SYNC.DEFER_BLOCKING 0x0 ;  /* 0x0000000000007b1d */ /* 0x000fe20000010000 */
[----:B0-----:R-:W-:-:S05]  /*9160*/  SHF.L.U32 R4, R0, 0x6, RZ ;  /* 0x0000000600047819 */ /* 0x001fca00000006ff */
[----:B------:R-:W4:Y:S01]  /*9170*/  LDL.LU R0, [R1+0x4] ;  /* 0x0000040001007983 */ /* 0x000f220000300800 */
[----:B------:R-:W-:-:S03]  /*9180*/  USHF.L.U32 UR8, UR7, 0x9, URZ ;  /* 0x0000000907087899 */ /* 0x000fc6000800063f */
[----:B------:R-:W-:Y:S04]  /*9190*/  STS.128 [R4], R84 ;  /* 0x0000005404007388 */ /* 0x000fe80000000c00 */
[----:B------:R-:W-:Y:S01]  /*91a0*/  STS.128 [R4+0x10], R88 ;  /* 0x0000105804007388 */ /* 0x000fe20000000c00 */
[----:B------:R-:W-:-:S03]  /*91b0*/  UIMAD UR30, UR34, UR32, URZ ;  /* 0x00000020221e72a4 */ /* 0x000fc6000f8e023f */
[----:B------:R-:W-:Y:S01]  /*91c0*/  STS.128 [R4+0x20], R92 ;  /* 0x0000205c04007388 */ /* 0x000fe20000000c00 */
[----:B------:R-:W-:-:S03]  /*91d0*/  USHF.R.S32.HI UR9, URZ, 0x1f, UR8 ;  /* 0x0000001f3f097899 */ /* 0x000fc60008011408 */
[----:B------:R-:W-:Y:S01]  /*91e0*/  STS.128 [R4+0x30], R96 ;  /* 0x0000306004007388 */ /* 0x000fe20000000c00 */
[----:B------:R-:W-:-:S06]  /*91f0*/  NOP ;  /* 0x0000000000007918 */ /* 0x000fcc0000000000 */
[----:B---3--:R-:W0:Y:S04]  /*9200*/  LDS.128 R8, [R25.X16] ;  /* 0x0000000019087984 */ /* 0x008e28000000cc00 */
[----:B------:R-:W3:Y:S04]  /*9210*/  LDS.128 R12, [R25.X16+0x200] ;  /* 0x00020000190c7984 */ /* 0x000ee8000000cc00 */
[----:B------:R-:W5:Y:S04]  /*9220*/  LDS.128 R16, [R25.X16+0x400] ;  /* 0x0004000019107984 */ /* 0x000f68000000cc00 */
[----:B------:R-:W1:Y:S01]  /*9230*/  LDS.128 R20, [R25.X16+0x600] ;  /* 0x0006000019147984 */ /* 0x000e62000000cc00 */
[----:B------:R-:W-:-:S02]  /*9240*/  UIMAD UR37, UR35, UR33, UR30 ;  /* 0x00000021232572a4 */ /* 0x000fc4000f8e021e */
[----:B------:R-:W-:Y:S02]  /*9250*/  UIMAD.WIDE.U32 UR32, UR35, UR32, UR8 ;  /* 0x00000020232072a5 */ /* 0x000fe4000f8e0008 */
[----:B------:R-:W-:Y:S02]  /*9260*/  ULDC.64 UR30, c[0x0][0x2e0] ;  /* 0x0000b800001e7ab9 */ /* 0x000fe40000000a00 */
[----:B------:R-:W-:Y:S02]  /*9270*/  UIADD3 UR33, UR33, UR37, URZ ;  /* 0x0000002521217290 */ /* 0x000fe4000fffe03f */
[----:B------:R-:W-:-:S04]  /*9280*/  UIMAD UR37, UR16, UR30, URZ ;  /* 0x0000001e102572a4 */ /* 0x000fc8000f8e023f */
[----:B------:R-:W-:Y:S02]  /*9290*/  UIMAD UR37, UR17, UR31, UR37 ;  /* 0x0000001f112572a4 */ /* 0x000fe4000f8e0225 */
[----:B------:R-:W-:-:S04]  /*92a0*/  UIMAD.WIDE.U32 UR30, UR17, UR30, UR32 ;  /* 0x0000001e111e72a5 */ /* 0x000fc8000f8e0020 */
[----:B------:R-:W-:Y:S02]  /*92b0*/  UIADD3 UR32, UR31, UR37, URZ ;  /* 0x000000251f207290 */ /* 0x000fe4000fffe03f */
[----:B------:R-:W-:-:S04]  /*92c0*/  ULEA UR31, UP0, UR30, UR38, 0x2 ;  /* 0x000000261e1f7291 */ /* 0x000fc8000f80103f */
[----:B------:R-:W-:-:S03]  /*92d0*/  ULEA.HI.X UR30, UR30, UR39, UR32, 0x2, UP0 ;  /* 0x000000271e1e7291 */ /* 0x000fc600080f1420 */
[----:B------:R-:W-:-:S03]  /*92e0*/  ULDC.64 UR32, c[0x0][0x2f8] ;  /* 0x0000be0000207ab9 */ /* 0x000fc60000000a00 */
[----:B------:R-:W-:Y:S01]  /*92f0*/  MOV R3, UR30 ;  /* 0x0000001e00037c02 */ /* 0x000fe20008000f00 */
[----:B------:R-:W-:Y:S02]  /*9300*/  UIMAD UR30, UR34, UR32, URZ ;  /* 0x00000020221e72a4 */ /* 0x000fe4000f8e023f */
        /* <DEDUP_REMOVED lines=11> */
[----:B------:R-:W-:-:S06]  /*93c0*/  UISETP.GT.AND UP0, UPT, UR19, 0x1, UPT ;  /* 0x000000011300788c */ /* 0x000fcc000bf04270 */
[----:B------:R-:W-:Y:S01]  /*93d0*/  PLOP3.LUT P0, PT, PT, PT, UP0, 0x80, 0x0 ;  /* 0x000000000000781c */ /* 0x000fe20003f0f008 */
[----:B------:R-:W-:Y:S02]  /*93e0*/  UIADD3 UR26, UP1, UR26, -0x1000, URZ ;  /* 0xfffff0001a1a7890 */ /* 0x000fe4000ff3e03f */
[----:B------:R-:W-:Y:S02]  /*93f0*/  UIADD3 UR24, UP2, UR24, -0x800, URZ ;  /* 0xfffff80018187890 */ /* 0x000fe4000ff5e03f */
[----:B------:R-:W-:Y:S02]  /*9400*/  UIADD3 UR22, UP3, UR22, -0x800, URZ ;  /* 0xfffff80016167890 */ /* 0x000fe4000ff7e03f */
[----:B------:R-:W-:Y:S02]  /*9410*/  UIADD3 UR20, UP4, UR20, -0x800, URZ ;  /* 0xfffff80014147890 */ /* 0x000fe4000ff9e03f */
[----:B------:R-:W-:Y:S02]  /*9420*/  UIADD3 UR6, UR6, 0x1, URZ ;  /* 0x0000000106067890 */ /* 0x000fe4000fffe03f */
[----:B------:R-:W-:-:S02]  /*9430*/  UIADD3.X UR27, UR27, -0x1, URZ, UP1, !UPT ;  /* 0xffffffff1b1b7890 */ /* 0x000fc40008ffe43f */
[----:B------:R-:W-:Y:S02]  /*9440*/  UIADD3.X UR25, UR25, -0x1, URZ, UP2, !UPT ;  /* 0xffffffff19197890 */ /* 0x000fe400097fe43f */
[----:B------:R-:W-:Y:S02]  /*9450*/  UIADD3.X UR23, UR23, -0x1, URZ, UP3, !UPT ;  /* 0xffffffff17177890 */ /* 0x000fe40009ffe43f */
[----:B------:R-:W-:Y:S02]  /*9460*/  UIADD3.X UR21, UR21, -0x1, URZ, UP4, !UPT ;  /* 0xffffffff15157890 */ /* 0x000fe4000a7fe43f */
[----:B------:R-:W-:Y:S01]  /*9470*/  UMOV UR19, UR7 ;  /* 0x0000000700137c82 */ /* 0x000fe20008000000 */
[----:B--2---:R-:W-:Y:S02]  /*9480*/  MOV R24, R2 ;  /* 0x0000000200187202 */ /* 0x004fe40000000f00 */
[----:B------:R-:W-:-:S05]  /*9490*/  MOV R2, UR31 ;  /* 0x0000001f00027c02 */ /* 0x000fca0008000f00 */
[----:B------:R-:W-:-:S05]  /*94a0*/  IMAD.WIDE R2, R24, 0x10, R2 ;  /* 0x0000001018027825 */ /* 0x000fca00078e0202 */
[----:B0-----:R-:W-:Y:S04]  /*94b0*/  STG.E.128 [R2.64], R8 ;  /* 0x0000000802007986 */ /* 0x001fe8000c101d1c */
[----:B---3--:R-:W-:Y:S04]  /*94c0*/  STG.E.128 [R2.64+0x200], R12 ;  /* 0x0002000c02007986 */ /* 0x008fe8000c101d1c */
[----:B-----5:R-:W-:Y:S04]  /*94d0*/  STG.E.128 [R2.64+0x400], R16 ;  /* 0x0004001002007986 */ /* 0x020fe8000c101d1c */
[----:B-1----:R-:W-:Y:S04]  /*94e0*/  STG.E.128 [R2.64+0x600], R20 ;  /* 0x0006001402007986 */ /* 0x002fe8000c101d1c */
[----:B------:R-:W-:Y:S01]  /*94f0*/  BAR.SYNC.DEFER_BLOCKING 0x0 ;  /* 0x0000000000007b1d */ /* 0x000fe20000010000 */
[----:B----4-:R-:W-:-:S04]  /*9500*/  FADD.FTZ R0, R0, R112 ;  /* 0x0000007000007221 */ /* 0x010fc80000010000 */
[----:B------:R-:W-:-:S04]  /*9510*/  FADD.FTZ R5, R0, R113 ;  /* 0x0000007100057221 */ /* 0x000fc80000010000 */
[----:B------:R-:W-:Y:S01]  /*9520*/  FADD.FTZ R0, R5, R114 ;  /* 0x0000007205007221 */ /* 0x000fe20000010000 */
[----:B------:R0:W-:Y:S04]  /*9530*/  STS.128 [R4], R112 ;  /* 0x0000007004007388 */ /* 0x0001e80000000c00 */
[----:B------:R1:W-:Y:S01]  /*9540*/  STS.128 [R4+0x10], R108 ;  /* 0x0000106c04007388 */ /* 0x0003e20000000c00 */
[----:B0-----:R-:W-:-:S04]  /*9550*/  FADD.FTZ R115, R0, R115 ;  /* 0x0000007300737221 */ /* 0x001fc80000010000 */
[----:B-1----:R-:W-:Y:S01]  /*9560*/  FADD.FTZ R108, R115, R108 ;  /* 0x0000006c736c7221 */ /* 0x002fe20000010000 */
[----:B------:R0:W-:Y:S03]  /*9570*/  STS.128 [R4+0x20], R104 ;  /* 0x0000206804007388 */ /* 0x0001e60000000c00 */
[----:B------:R-:W-:Y:S01]  /*9580*/  FADD.FTZ R109, R108, R109 ;  /* 0x0000006d6c6d7221 */ /* 0x000fe20000010000 */
[----:B------:R1:W-:Y:S01]  /*9590*/  STS.128 [R4+0x30], R100 ;  /* 0x0000306404007388 */ /* 0x0003e20000000c00 */
[----:B------:R-:W-:-:S06]  /*95a0*/  NOP ;  /* 0x0000000000007918 */ /* 0x000fcc0000000000 */
[----:B------:R-:W-:Y:S01]  /*95b0*/  FADD.FTZ R110, R109, R110 ;  /* 0x0000006e6d6e7221 */ /* 0x000fe20000010000 */
[----:B------:R-:W2:Y:S04]  /*95c0*/  LDS.128 R4, [R25.X16] ;  /* 0x0000000019047984 */ /* 0x000ea8000000cc00 */
[----:B------:R-:W3:Y:S01]  /*95d0*/  LDS.128 R8, [R25.X16+0x200] ;  /* 0x0002000019087984 */ /* 0x000ee2000000cc00 */
[----:B------:R-:W-:-:S03]  /*95e0*/  FADD.FTZ R111, R110, R111 ;  /* 0x0000006f6e6f7221 */ /* 0x000fc60000010000 */
[----:B------:R-:W4:Y:S04]  /*95f0*/  LDS.128 R12, [R25.X16+0x400] ;  /* 0x00040000190c7984 */ /* 0x000f28000000cc00 */
[----:B------:R-:W5:Y:S01]  /*9600*/  LDS.128 R16, [R25.X16+0x600] ;  /* 0x0006000019107984 */ /* 0x000f62000000cc00 */
[----:B0-----:R-:W-:-:S04]  /*9610*/  FADD.FTZ R104, R111, R104 ;  /* 0x000000686f687221 */ /* 0x001fc80000010000 */
[----:B------:R-:W-:-:S04]  /*9620*/  FADD.FTZ R105, R104, R105 ;  /* 0x0000006968697221 */ /* 0x000fc80000010000 */
[----:B------:R-:W-:-:S04]  /*9630*/  FADD.FTZ R106, R105, R106 ;  /* 0x0000006a696a7221 */ /* 0x000fc80000010000 */
[----:B------:R-:W-:-:S04]  /*9640*/  FADD.FTZ R107, R106, R107 ;  /* 0x0000006b6a6b7221 */ /* 0x000fc80000010000 */
[----:B-1----:R-:W-:Y:S01]  /*9650*/  FADD.FTZ R100, R107, R100 ;  /* 0x000000646b647221 */ /* 0x002fe20000010000 */
[----:B------:R-:W-:-:S03]  /*9660*/  MOV R2, UR9 ;  /* 0x0000000900027c02 */ /* 0x000fc60008000f00 */
[----:B------:R-:W-:Y:S01]  /*9670*/  FADD.FTZ R101, R100, R101 ;  /* 0x0000006564657221 */ /* 0x000fe20000010000 */
[----:B------:R-:W-:-:S03]  /*9680*/  MOV R3, UR8 ;  /* 0x0000000800037c02 */ /* 0x000fc60008000f00 */
[----:B------:R-:W-:Y:S02]  /*9690*/  FADD.FTZ R102, R101, R102 ;  /* 0x0000006665667221 */ /* 0x000fe40000010000 */
[----:B------:R-:W-:-:S04]  /*96a0*/  IMAD.WIDE R2, R24, 0x10, R2 ;  /* 0x0000001018027825 */ /* 0x000fc800078e0202 */
[----:B------:R-:W-:Y:S01]  /*96b0*/  FADD.FTZ R0, R102, R103 ;  /* 0x0000006766007221 */ /* 0x000fe20000010000 */
[----:B--2---:R0:W-:Y:S04]  /*96c0*/  STG.E.128 [R2.64], R4 ;  /* 0x0000000402007986 */ /* 0x0041e8000c101d1c */
[----:B---3--:R0:W-:Y:S04]  /*96d0*/  STG.E.128 [R2.64+0x200], R8 ;  /* 0x0002000802007986 */ /* 0x0081e8000c101d1c */
[----:B----4-:R0:W-:Y:S04]  /*96e0*/  STG.E.128 [R2.64+0x400], R12 ;  /* 0x0004000c02007986 */ /* 0x0101e8000c101d1c */
[----:B-----5:R0:W-:Y:S04]  /*96f0*/  STG.E.128 [R2.64+0x600], R16 ;  /* 0x0006001002007986 */ /* 0x0201e8000c101d1c */
[----:B------:R0:W-:Y:S01]  /*9700*/  STL [R1+0x4], R0 ;  /* 0x0000040001007387 */ /* 0x0001e20000100800 */
[----:B------:R-:W-:Y:S01]  /*9710*/  @!P0 CALL.REL.NOINC `(.L_x_9803) ;  /* 0x0000001000008944 */ /* 0x000fe20003c00000 */
[----:B------:R-:W-:Y:S05]  /*9720*/  BRA `(.L_x_9885) ;  /* 0xffff72f000007947 */ /* 0x000fea000383ffff */
.L_x_9803:
[----:B------:R-:W-:Y:S02]  /*9730*/  ISETP.NE.U32.AND P0, PT, RZ, c[0x0][0x328], PT ;  /* 0x0000ca00ff007a0c */ /* 0x000fe40003f05070 */
[----:B------:R-:W-:-:S02]  /*9740*/  ISETP.NE.U32.AND P2, PT, RZ, c[0x0][0x348], PT ;  /* 0x0000d200ff007a0c */ /* 0x000fc40003f45070 */
[----:B------:R-:W-:Y:S02]  /*9750*/  ISETP.NE.AND.EX P1, PT, RZ, c[0x0][0x32c], PT, P0 ;  /* 0x0000cb00ff007a0c */ /* 0x000fe40003f25300 */
[----:B------:R-:W-:-:S11]  /*9760*/  ISETP.NE.AND.EX P0, PT, RZ, c[0x0][0x34c], PT, P2 ;  /* 0x0000d300ff007a0c */ /* 0x000fd60003f05320 */
[----:B------:R-:W-:Y:S05]  /*9770*/  @!P1 BRA `(.L_x_9886) ;  /* 0x0000017000009947 */ /* 0x000fea0003800000 */
[----:B0-----:R-:W3:Y:S01]  /*9780*/  LDL.LU R2, [R1+0x8] ;  /* 0x0000080001027983 */ /* 0x001ee20000300800 */
[----:B------:R-:W-:Y:S03]  /*9790*/  BSSY B0, `(.L_x_9886) ;  /* 0x0000015000007945 */ /* 0x000fe60003800000 */
[----:B------:R-:W0:Y:S02]  /*97a0*/  S2R R6, SR_LANEID ;  /* 0x0000000000067919 */ /* 0x000e240000000000 */
[----:B0-----:R-:W-:Y:S02]  /*97b0*/  ISETP.NE.AND P2, PT, R6, RZ, PT ;  /* 0x000000ff0600720c */ /* 0x001fe40003f45270 */
[----:B------:R-:W0:Y:S04]  /*97c0*/  S2R R6, SR_TID.X ;  /* 0x0000000000067919 */ /* 0x000e280000002100 */
        /* <DEDUP_REMOVED lines=10> */
[----:B0-----:R-:W-:-:S04]  /*9870*/  ISETP.NE.AND P1, PT, R6, RZ, PT ;  /* 0x000000ff0600720c */ /* 0x001fc80003f25270 */
[----:B------:R0:W-:Y:S04]  /*9880*/  @!P2 STS [0x2104], R4 ;  /* 0x00210404ff00a388 */ /* 0x0001e80000000800 */
[----:B------:R-:W-:Y:S06]  /*9890*/  BAR.SYNC.DEFER_BLOCKING 0x0 ;  /* 0x0000000000007b1d */ /* 0x000fec0000010000 */
[----:B------:R-:W-:Y:S05]  /*98a0*/  @P1 BRA `(.L_x_9887) ;  /* 0x0000003000001947 */ /* 0x000fea0003800000 */
[----:B0-----:R-:W-:Y:S02]  /*98b0*/  MOV R2, UR12 ;  /* 0x0000000c00027c02 */ /* 0x001fe40008000f00 */
[----:B------:R-:W-:-:S05]  /*98c0*/  MOV R3, UR13 ;  /* 0x0000000d00037c02 */ /* 0x000fca0008000f00 */
[----:B------:R0:W-:Y:S02]  /*98d0*/  RED.E.ADD.F32.FTZ.RN.STRONG.GPU [R2.64], R4 ;  /* 0x000000040200798e */ /* 0x0001e4000c10e79c */
.L_x_9887:
[----:B0-----:R-:W-:Y:S05]  /*98e0*/  BSYNC B0 ;  /* 0x0000000000007941 */ /* 0x001fea0003800000 */
.L_x_9886:
[----:B------:R-:W-:Y:S01]  /*98f0*/  BSSY B0, `(.L_x_9888) ;  /* 0x000001b000007945 */ /* 0x000fe20003800000 */
[----:B------:R-:W-:Y:S05]  /*9900*/  @!P0 BRA `(.L_x_9889) ;  /* 0x0000018000008947 */ /* 0x000fea0003800000 */
[----:B0-----:R-:W3:Y:S04]  /*9910*/  LDL.LU R2, [R1+0x4] ;  /* 0x0000040001027983 */ /* 0x001ee80000300800 */
[----:B------:R-:W0:Y:S04]  /*9920*/  S2R R6, SR_LANEID ;  /* 0x0000000000067919 */ /* 0x000e280000000000 */
[----:B------:R-:W4:Y:S04]  /*9930*/  S2R R11, SR_TID.X ;  /* 0x00000000000b7919 */ /* 0x000f280000002100 */
[----:B------:R-:W-:Y:S01]  /*9940*/  BAR.SYNC.DEFER_BLOCKING 0x0 ;  /* 0x0000000000007b1d */ /* 0x000fe20000010000 */
[----:B0-----:R-:W-:-:S05]  /*9950*/  ISETP.NE.AND P1, PT, R6, RZ, PT ;  /* 0x000000ff0600720c */ /* 0x001fca0003f25270 */
[----:B---3--:R-:W0:Y:S02]  /*9960*/  SHFL.DOWN P0, R0, R2, 0x1, 0x1f ;  /* 0x08201f0002007f89 */ /* 0x008e240000000000 */
[----:B0-----:R-:W-:-:S05]  /*9970*/  @P0 FADD R0, R0, R2 ;  /* 0x0000000200000221 */ /* 0x001fca0000000000 */
[----:B-1----:R-:W0:Y:S02]  /*9980*/  SHFL.DOWN P0, R3, R0, 0x2, 0x1f ;  /* 0x08401f0000037f89 */ /* 0x002e240000000000 */
        /* <DEDUP_REMOVED lines=16> */
.L_x_9889:
[----:B0-----:R-:W0:Y:S02]  /*9a90*/  S2R R11, SR_TID.X ;  /* 0x00000000000b7919 */ /* 0x001e240000002100 */
.L_x_9890:
[----:B0-----:R-:W-:Y:S05]  /*9aa0*/  BSYNC B0 ;  /* 0x0000000000007941 */ /* 0x001fea0003800000 */
.L_x_9888:
[----:B------:R-:W-:-:S13]  /*9ab0*/  ISETP.GE.AND P0, PT, R11, c[0x0][0x16c], PT ;  /* 0x00005b000b007a0c */ /* 0x000fda0003f06270 */
[----:B------:R-:W-:Y:S05]  /*9ac0*/  @P0 EXIT ;  /* 0x000000000000094d */ /* 0x000fea0003800000 */
[----:B------:R-:W-:Y:S02]  /*9ad0*/  ULDC.64 UR6, c[0x0][0x2a8] ;  /* 0x0000aa0000067ab9 */ /* 0x000fe40000000a00 */
[----:B------:R-:W-:Y:S02]  /*9ae0*/  ULDC.64 UR8, c[0x0][0x288] ;  /* 0x0000a20000087ab9 */ /* 0x000fe40000000a00 */
[----:B------:R-:W-:Y:S02]  /*9af0*/  UIMAD UR4, UR16, UR6, URZ ;  /* 0x00000006100472a4 */ /* 0x000fe4000f8e023f */
[----:B------:R-:W-:Y:S02]  /*9b00*/  UIMAD UR16, UR16, UR8, URZ ;  /* 0x00000008101072a4 */ /* 0x000fe4000f8e023f */
[----:B------:R-:W-:Y:S02]  /*9b10*/  UIMAD.WIDE.U32 UR10, UR17, UR6, URZ ;  /* 0x00000006110a72a5 */ /* 0x000fe4000f8e003f */
[----:B------:R-:W-:-:S02]  /*9b20*/  UIMAD UR7, UR17, UR7, UR4 ;  /* 0x00000007110772a4 */ /* 0x000fc4000f8e0204 */
[----:B--2---:R-:W-:Y:S02]  /*9b30*/  UIMAD.WIDE.U32 UR4, UR17, UR8, URZ ;  /* 0x00000008110472a5 */ /* 0x004fe4000f8e003f */
[----:B------:R-:W-:Y:S02]  /*9b40*/  UIMAD UR6, UR17, UR9, UR16 ;  /* 0x00000009110672a4 */ /* 0x000fe4000f8e0210 */
[----:B------:R-:W-:Y:S02]  /*9b50*/  UIADD3 UR7, UR11, UR7, URZ ;  /* 0x000000070b077290 */ /* 0x000fe4000fffe03f */
[----:B------:R-:W-:Y:S02]  /*9b60*/  UIADD3 UR6, UR5, UR6, URZ ;  /* 0x0000000605067290 */ /* 0x000fe4000fffe03f */
.L_x_9891:
[----:B0-----:R-:W0:Y:S01]  /*9b70*/  LDS.64 R12, [R11.X8+0x4650] ;  /* 0x004650000b0c7984 */ /* 0x001e220000008a00 */
[----:B------:R-:W-:Y:S02]  /*9b80*/  MOV R2, UR4 ;  /* 0x0000000400027c02 */ /* 0x000fe40008000f00 */
[----:B------:R-:W-:Y:S01]  /*9b90*/  SHF.R.S32.HI R0, RZ, 0x1f, R11 ;  /* 0x0000001fff007819 */ /* 0x000fe2000001140b */
[----:B------:R2:W3:Y:S01]  /*9ba0*/  LDS.64 R14, [R11.X8+0x4e50] ;  /* 0x004e50000b0e7984 */ /* 0x0004e20000008a00 */
[----:B------:R-:W-:-:S02]  /*9bb0*/  MOV R7, UR6 ;  /* 0x0000000600077c02 */ /* 0x000fc40008000f00 */
[----:B------:R-:W-:Y:S01]  /*9bc0*/  MOV R6, R2 ;  /* 0x0000000200067202 */ /* 0x000fe20000000f00 */
[C---:B------:R-:W-:Y:S01]  /*9bd0*/  IMAD R2, R0.reuse, c[0x0][0x290], RZ ;  /* 0x0000a40000027a24 */ /* 0x040fe200078e02ff */
[----:B-1----:R-:W-:Y:S01]  /*9be0*/  MOV R4, UR10 ;  /* 0x0000000a00047c02 */ /* 0x002fe20008000f00 */
        /* <DEDUP_REMOVED lines=12> */
[----:B--2---:R-:W-:-:S02]  /*9cb0*/  IADD3 R11, R11, c[0x0][0x0], RZ ;  /* 0x000000000b0b7a10 */ /* 0x004fc40007ffe0ff */
[----:B------:R-:W-:Y:S02]  /*9cc0*/  LEA.HI.X R3, R6, c[0x0][0x314], R3, 0x3, P0 ;  /* 0x0000c50006037a11 */ /* 0x000fe400000f1c03 */
[----:B------:R-:W-:Y:S02]  /*9cd0*/  ISETP.GE.AND P0, PT, R11, c[0x0][0x16c], PT ;  /* 0x00005b000b007a0c */ /* 0x000fe40003f06270 */
[----:B------:R-:W-:Y:S02]  /*9ce0*/  IADD3 R5, R9, R5, RZ ;  /* 0x0000000509057210 */ /* 0x000fe40007ffe0ff */
[----:B------:R-:W-:-:S04]  /*9cf0*/  LEA R4, P1, R8, c[0x0][0x318], 0x3 ;  /* 0x0000c60008047a11 */ /* 0x000fc800078218ff */
[----:B------:R-:W-:Y:S01]  /*9d00*/  LEA.HI.X R5, R8, c[0x0][0x31c], R5, 0x3, P1 ;  /* 0x0000c70008057a11 */ /* 0x000fe200008f1c05 */
[----:B0-----:R0:W-:Y:S04]  /*9d10*/  RED.E.ADD.F32.FTZ.RN.STRONG.GPU [R2.64], R12 ;  /* 0x0000000c0200798e */ /* 0x0011e8000c10e79c */
[----:B------:R0:W-:Y:S04]  /*9d20*/  RED.E.ADD.F32.FTZ.RN.STRONG.GPU [R2.64+0x4], R13 ;  /* 0x0000040d0200798e */ /* 0x0001e8000c10e79c */
[----:B---3--:R0:W-:Y:S04]  /*9d30*/  RED.E.ADD.F32.FTZ.RN.STRONG.GPU [R4.64], R14 ;  /* 0x0000000e0400798e */ /* 0x0081e8000c10e79c */
[----:B------:R0:W-:Y:S01]  /*9d40*/  RED.E.ADD.F32.FTZ.RN.STRONG.GPU [R4.64+0x4], R15 ;  /* 0x0000040f0400798e */ /* 0x0001e2000c10e79c */
[----:B------:R-:W-:Y:S05]  /*9d50*/  @!P0 BRA `(.L_x_9891) ;  /* 0xfffffe1000008947 */ /* 0x000fea000383ffff */
[----:B------:R-:W-:Y:S05]  /*9d60*/  EXIT ;  /* 0x000000000000794d */ /* 0x000fea0003800000 */
.L_x_9892:
        /* <DEDUP_REMOVED lines=9> */
.L_x_14711:


//--------------------- .text._Z25selective_scan_bwd_kernelI32Selective_Scan_bwd_kernel_traitsILi32ELi16ELb1ELb0ELb1ELb0ELb1EfN3c107complexIfEEEEv12SSMParamsBwd --------------------------
	.section	.text._Z25selective_scan_bwd_kernelI32Selective_Scan_bwd_kernel_traitsILi32ELi16ELb1ELb0ELb1ELb0ELb1EfN3c107complexIfEEEEv12SSMParamsBwd,"ax",@progbits
	.sectioninfo	@"SHI_REGISTERS=250"
	.align	128
        .global         _Z25selective_scan_bwd_kernelI32Selective_Scan_bwd_kernel_traitsILi32ELi16ELb1ELb0ELb1ELb0ELb1EfN3c107complexIfEEEEv12SSMParamsBwd
        .type           _Z25selective_scan_bwd_kernelI32Selective_Scan_bwd_kernel_traitsILi32ELi16ELb1ELb0ELb1ELb0ELb1EfN3c107complexIfEEEEv12SSMParamsBwd,@function
        .size           _Z25selective_scan_bwd_kernelI32Selective_Scan_bwd_kernel_traitsILi32ELi16ELb1ELb0ELb1ELb0ELb1EfN3c107complexIfEEEEv12SSMParamsBwd,(.L_x_14712 - _Z25selective_scan_bwd_kernelI32Selective_Scan_bwd_kernel_traitsILi32ELi16ELb1ELb0ELb1ELb0ELb1EfN3c107complexIfEEEEv12SSMParamsBwd)
        .other          _Z25selective_scan_bwd_kernelI32Selective_Scan_bwd_kernel_traitsILi32ELi16ELb1ELb0ELb1ELb0ELb1EfN3c107complexIfEEEEv12SSMParamsBwd,@"STO_CUDA_ENTRY STV_DEFAULT"
_Z25selective_scan_bwd_kernelI32Selective_Scan_bwd_kernel_traitsILi32ELi16ELb1ELb0ELb1ELb0ELb1EfN3c107complexIfEEEEv12SSMParamsBwd:
.text._Z25selective_scan_bwd_kernelI32Selective_Scan_bwd_kernel_traitsILi32ELi16ELb1ELb0ELb1ELb0ELb1EfN3c107complexIfEEEEv12SSMParamsBwd:
        /* <DEDUP_REMOVED lines=64> */
[----:B------:R-:W1:Y:S01]  /*0400*/  R2UR UR23, R0 ;  /* 0x00000000001773c2 */ /* 0x000e6200000e0000 */
        /* <DEDUP_REMOVED lines=98> */
.L_x_9975:
[----:B------:R-:W-:Y:S01]  /*0a30*/  BAR.SYNC.DEFER_BLOCKING 0x0 ;  /* 0x0000000000007b1d */ /* 0x000fe20000010000 */
[----:B--2---:R-:W-:Y:S02]  /*0a40*/  MOV R2, UR21 ;  /* 0x0000001500027c02 */ /* 0x004fe40008000f00 */
[----:B0-----:R-:W-:Y:S02]  /*0a50*/  MOV R3, UR22 ;  /* 0x0000001600037c02 */ /* 0x001fe40008000f00 */
[----:B------:R-:W-:Y:S02]  /*0a60*/  LOP3.LUT R138, R139, 0x1f, R142, 0xf8, !PT ;  /* 0x0000001f8b8a7812 */ /* 0x000fe400078ef88e */
[----:B------:R-:W-:Y:S02]  /*0a70*/  SHF.L.U32 R137, R140, 0x6, RZ ;  /* 0x000000068c897819 */ /* 0x000fe400000006ff */
[----:B------:R-:W-:Y:S01]  /*0a80*/  MOV R4, UR23 ;  /* 0x0000001700047c02 */ /* 0x000fe20008000f00 */
[----:B------:R-:W-:Y:S01]  /*0a90*/  IMAD.WIDE R2, R138, 0x10, R2 ;  /* 0x000000108a027825 */ /* 0x000fe200078e0202 */
[----:B------:R-:W-:Y:S01]  /*0aa0*/  MOV R5, UR24 ;  /* 0x0000001800057c02 */ /* 0x000fe20008000f00 */
[----:B------:R-:W-:-:S02]  /*0ab0*/  ULDC UR29, c[0x0][0x174] ;  /* 0x00005d00001d7ab9 */ /* 0x000fc40000000800 */
[----:B------:R-:W-:Y:S02]  /*0ac0*/  ULDC.64 UR8, c[0x0][0x1f0] ;  /* 0x00007c0000087ab9 */ /* 0x000fe40000000a00 */
[----:B------:R-:W-:Y:S01]  /*0ad0*/  ULDC.64 UR30, c[0x0][0x1f8] ;  /* 0x00007e00001e7ab9 */ /* 0x000fe20000000a00 */
[----:B------:R-:W3:Y:S04]  /*0ae0*/  LDG.E.128 R8, [R2.64] ;  /* 0x0000002002087981 */ /* 0x000ee8000c1e1d00 */
[----:B------:R-:W4:Y:S04]  /*0af0*/  LDG.E.128 R12, [R2.64+0x200] ;  /* 0x00020020020c7981 */ /* 0x000f28000c1e1d00 */
[----:B------:R-:W5:Y:S04]  /*0b00*/  LDG.E.128 R16, [R2.64+0x400] ;  /* 0x0004002002107981 */ /* 0x000f68000c1e1d00 */
[----:B--2---:R-:W2:Y:S01]  /*0b10*/  LDG.E.128 R20, [R2.64+0x600] ;  /* 0x0006002002147981 */ /* 0x004ea2000c1e1d00 */
[----:B------:R-:W-:-:S03]  /*0b20*/  IMAD.WIDE R4, R138, 0x10, R4 ;  /* 0x000000108a047825 */ /* 0x000fc600078e0204 */
[----:B---3--:R0:W-:Y:S04]  /*0b30*/  STS.128 [R140.X16], R8 ;  /* 0x000000088c007388 */ /* 0x0081e8000000cc00 */
[----:B----4-:R3:W-:Y:S04]  /*0b40*/  STS.128 [R140.X16+0x200], R12 ;  /* 0x0002000c8c007388 */ /* 0x0107e8000000cc00 */
[----:B-----5:R4:W-:Y:S04]  /*0b50*/  STS.128 [R140.X16+0x400], R16 ;  /* 0x000400108c007388 */ /* 0x0209e8000000cc00 */
[----:B--2---:R2:W-:Y:S01]  /*0b60*/  STS.128 [R140.X16+0x600], R20 ;  /* 0x000600148c007388 */ /* 0x0045e2000000cc00 */
[----:B------:R-:W-:-:S06]  /*0b70*/  NOP ;  /* 0x0000000000007918 */ /* 0x000fcc0000000000 */
[----:B------:R-:W-:Y:S04]  /*0b80*/  LDS.128 R48, [R137] ;  /* 0x0000000089307984 */ /* 0x000fe80000000c00 */
[----:B------:R-:W-:Y:S04]  /*0b90*/  LDS.128 R44, [R137+0x10] ;  /* 0x00001000892c7984 */ /* 0x000fe80000000c00 */
[----:B------:R-:W-:Y:S04]  /*0ba0*/  LDS.128 R40, [R137+0x20] ;  /* 0x0000200089287984 */ /* 0x000fe80000000c00 */
[----:B------:R-:W-:Y:S04]  /*0bb0*/  LDS.128 R36, [R137+0x30] ;  /* 0x0000300089247984 */ /* 0x000fe80000000c00 */
        /* <DEDUP_REMOVED lines=8> */
[----:B-----5:R-:W-:Y:S04]  /*0c40*/  STS.128 [R140.X16], R8 ;  /* 0x000000088c007388 */ /* 0x020fe8000000cc00 */
[----:B---3--:R-:W-:Y:S04]  /*0c50*/  STS.128 [R140.X16+0x200], R12 ;  /* 0x0002000c8c007388 */ /* 0x008fe8000000cc00 */
[----:B----4-:R0:W-:Y:S04]  /*0c60*/  STS.128 [R140.X16+0x400], R16 ;  /* 0x000400108c007388 */ /* 0x0101e8000000cc00 */
[----:B--2---:R2:W-:Y:S01]  /*0c70*/  STS.128 [R140.X16+0x600], R20 ;  /* 0x000600148c007388 */ /* 0x0045e2000000cc00 */
[----:B------:R-:W-:-:S06]  /*0c80*/  NOP ;  /* 0x0000000000007918 */ /* 0x000fcc0000000000 */
[----:B------:R-:W-:Y:S04]  /*0c90*/  LDS.128 R64, [R137] ;  /* 0x0000000089407984 */ /* 0x000fe80000000c00 */
[----:B------:R-:W-:Y:S04]  /*0ca0*/  LDS.128 R60, [R137+0x10] ;  /* 0x00001000893c7984 */ /* 0x000fe80000000c00 */
[----:B------:R-:W-:Y:S04]  /*0cb0*/  LDS.128 R56, [R137+0x20] ;  /* 0x0000200089387984 */ /* 0x000fe80000000c00 */
[----:B------:R-:W-:Y:S04]  /*0cc0*/  LDS.128 R52, [R137+0x30] ;  /* 0x0000300089347984 */ /* 0x000fe80000000c00 */
[----:B------:R-:W-:Y:S06]  /*0cd0*/  BAR.SYNC.DEFER_BLOCKING 0x0 ;  /* 0x0000000000007b1d */ /* 0x000fec0000010000 */
[----:B------:R3:W4:Y:S04]  /*0ce0*/  LDG.E.128 R24, [R2.64] ;  /* 0x0000002002187981 */ /* 0x000728000c1e1d00 */
[----:B------:R3:W5:Y:S04]  /*0cf0*/  LDG.E.128 R28, [R2.64+0x200] ;  /* 0x00020020021c7981 */ /* 0x000768000c1e1d00 */
[----:B0-----:R3:W5:Y:S04]  /*0d00*/  LDG.E.128 R16, [R2.64+0x400] ;  /* 0x0004002002107981 */ /* 0x001768000c1e1d00 */
        /* <DEDUP_REMOVED lines=20> */
[----:B----4-:R0:W-:Y:S04]  /*0e50*/  STS.128 [R140.X16], R24 ;  /* 0x000000188c007388 */ /* 0x0101e8000000cc00 */
[----:B-----5:R3:W-:Y:S04]  /*0e60*/  STS.128 [R140.X16+0x200], R28 ;  /* 0x0002001c8c007388 */ /* 0x0207e8000000cc00 */
[----:B------:R-:W-:Y:S04]  /*0e70*/  STS.128 [R140.X16+0x400], R16 ;  /* 0x000400108c007388 */ /* 0x000fe8000000cc00 */
[----:B--2---:R-:W-:Y:S01]  /*0e80*/  STS.128 [R140.X16+0x600], R20 ;  /* 0x000600148c007388 */ /* 0x004fe2000000cc00 */
[----:B------:R-:W-:-:S06]  /*0e90*/  NOP ;  /* 0x0000000000007918 */ /* 0x000fcc0000000000 */
[----:B------:R-:W-:Y:S04]  /*0ea0*/  LDS.128 R68, [R137] ;  /* 0x0000000089447984 */ /* 0x000fe80000000c00 */
[----:B------:R-:W-:Y:S04]  /*0eb0*/  LDS.128 R12, [R137+0x10] ;  /* 0x00001000890c7984 */ /* 0x000fe80000000c00 */
[----:B------:R-:W-:Y:S04]  /*0ec0*/  LDS.128 R8, [R137+0x20] ;  /* 0x0000200089087984 */ /* 0x000fe80000000c00 */
[----:B------:R-:W-:Y:S04]  /*0ed0*/  LDS.128 R4, [R137+0x30] ;  /* 0x0000300089047984 */ /* 0x000fe80000000c00 */
[----:B------:R-:W-:Y:S06]  /*0ee0*/  BAR.SYNC.DEFER_BLOCKING 0x0 ;  /* 0x0000000000007b1d */ /* 0x000fec0000010000 */
[----:B0-----:R0:W2:Y:S04]  /*0ef0*/  LDG.E.128 R24, [R2.64] ;  /* 0x0000002002187981 */ /* 0x0010a8000c1e1d00 */
[----:B---3--:R0:W3:Y:S04]  /*0f00*/  LDG.E.128 R28, [R2.64+0x200] ;  /* 0x00020020021c7981 */ /* 0x0080e8000c1e1d00 */
        /* <DEDUP_REMOVED lines=16> */
[----:B--2---:R-:W-:Y:S04]  /*1010*/  STS.128 [R140.X16], R24 ;  /* 0x000000188c007388 */ /* 0x004fe8000000cc00 */
[----:B------:R-:W-:Y:S01]  /*1020*/  IMAD.WIDE R2, R138, 0x10, R2 ;  /* 0x000000108a027825 */ /* 0x000fe200078e0202 */
[----:B---3--:R0:W-:Y:S04]  /*1030*/  STS.128 [R140.X16+0x200], R28 ;  /* 0x0002001c8c007388 */ /* 0x0081e8000000cc00 */
[----:B----4-:R2:W-:Y:S04]  /*1040*/  STS.128 [R140.X16+0x400], R80 ;  /* 0x000400508c007388 */ /* 0x0105e8000000cc00 */
[----:B-----5:R-:W-:Y:S01]  /*1050*/  STS.128 [R140.X16+0x600], R88 ;  /* 0x000600588c007388 */ /* 0x020fe2000000cc00 */
[----:B------:R-:W-:-:S06]  /*1060*/  NOP ;  /* 0x0000000000007918 */ /* 0x000fcc0000000000 */
[----:B------:R-:W3:Y:S01]  /*1070*/  LDS.128 R72, [R137] ;  /* 0x0000000089487984 */ /* 0x000ee20000000c00 */
[----:B------:R-:W-:Y:S02]  /*1080*/  UIMAD UR7, UR36, UR30, URZ ;  /* 0x0000001e240772a4 */ /* 0x000fe4000f8e023f */
[----:B------:R-:W-:Y:S01]  /*1090*/  ULDC.64 UR8, c[0x0][0x2f0] ;  /* 0x0000bc0000087ab9 */ /* 0x000fe20000000a00 */
[----:B------:R-:W4:Y:S04]  /*10a0*/  LDS.128 R32, [R137+0x10] ;  /* 0x0000100089207984 */ /* 0x000f280000000c00 */
[----:B------:R-:W2:Y:S04]  /*10b0*/  LDS.128 R20, [R137+0x20] ;  /* 0x0000200089147984 */ /* 0x000ea80000000c00 */
[----:B------:R-:W1:Y:S04]  /*10c0*/  LDS.128 R16, [R137+0x30] ;  /* 0x0000300089107984 */ /* 0x000e680000000c00 */
[----:B------:R-:W-:Y:S06]  /*10d0*/  BAR.SYNC.DEFER_BLOCKING 0x0 ;  /* 0x0000000000007b1d */ /* 0x000fec0000010000 */
[----:B------:R1:W5:Y:S04]  /*10e0*/  LDG.E.128 R84, [R2.64] ;  /* 0x0000002002547981 */ /* 0x000368000c1e1d00 */
[----:B------:R1:W5:Y:S04]  /*10f0*/  LDG.E.128 R76, [R2.64+0x200] ;  /* 0x00020020024c7981 */ /* 0x000368000c1e1d00 */
[----:B0-----:R1:W5:Y:S04]  /*1100*/  LDG.E.128 R28, [R2.64+0x400] ;  /* 0x00040020021c7981 */ /* 0x001368000c1e1d00 */
[----:B--2---:R1:W2:Y:S01]  /*1110*/  LDG.E.128 R80, [R2.64+0x600] ;  /* 0x0006002002507981 */ /* 0x0042a2000c1e1d00 */
[----:B---3--:R-:W-:Y:S01]  /*1120*/  FMUL.FTZ R24, R73, -1.4426950216293334961 ;  /* 0xbfb8aa3b49187820 */ /* 0x008fe20000410000 */
[----:B------:R-:W-:Y:S01]  /*1130*/  UIMAD UR7, UR37, UR31, UR7 ;  /* 0x0000001f250772a4 */ /* 0x000fe2000f8e0207 */
[----:B------:R-:W-:Y:S01]  /*1140*/  FMUL.FTZ R25, R74, -1.4426950216293334961 ;  /* 0xbfb8aa3b4a197820 */ /* 0x000fe20000410000 */
[----:B------:R-:W-:Y:S01]  /*1150*/  UIMAD.WIDE.U32 UR30, UR37, UR30, UR16 ;  /* 0x0000001e251e72a5 */ /* 0x000fe2000f8e0010 */
[----:B------:R-:W-:Y:S01]  /*1160*/  FMUL.FTZ R26, R75, -1.4426950216293334961 ;  /* 0xbfb8aa3b4b1a7820 */ /* 0x000fe20000410000 */
[----:B------:R-:W-:Y:S01]  /*1170*/  UIMAD UR34, UR18, UR8, URZ ;  /* 0x00000008122272a4 */ /* 0x000fe2000f8e023f */
[----:B------:R-:W-:Y:S01]  /*1180*/  MUFU.EX2 R24, R24 ;  /* 0x0000001800187308 */ /* 0x000fe20000000800 */
[----:B------:R-:W-:Y:S01]  /*1190*/  FMUL.FTZ R0, R72, -1.4426950216293334961 ;  /* 0xbfb8aa3b48007820 */ /* 0x000fe20000410000 */
[----:B------:R-:W-:Y:S01]  /*11a0*/  UIADD3 UR31, UR31, UR7, URZ ;  /* 0x000000071f1f7290 */ /* 0x000fe2000fffe03f */
[----:B----4-:R-:W-:Y:S01]  /*11b0*/  FMUL.FTZ R27, R32, -1.4426950216293334961 ;  /* 0xbfb8aa3b201b7820 */ /* 0x010fe20000410000 */
[----:B------:R-:W-:Y:S01]  /*11c0*/  UIMAD UR34, UR19, UR9, UR34 ;  /* 0x00000009132272a4 */ /* 0x000fe2000f8e0222 */
[----:B-1----:R-:W-:Y:S01]  /*11d0*/  FMUL.FTZ R2, R33, -1.4426950216293334961 ;  /* 0xbfb8aa3b21027820 */ /* 0x002fe20000410000 */
        /* <DEDUP_REMOVED lines=11> */
[----:B------:R-:W-:Y:S01]  /*1290*/  FMUL.FTZ R95, R19, -1.4426950216293334961 ;  /* 0xbfb8aa3b135f7820 */ /* 0x000fe20000410000 */
[----:B------:R-:W-:Y:S01]  /*12a0*/  ULEA.HI.X UR8, UR8, UR31, UR9, 0x2, UP0 ;  /* 0x0000001f08087291 */ /* 0x000fe200080f1409 */
[----:B------:R-:W-:-:S04]  /*12b0*/  ISETP.NE.U32.AND P0, PT, RZ, c[0x0][0x270], PT ;  /* 0x00009c00ff007a0c */ /* 0x000fc80003f05070 */
[----:B------:R-:W-:Y:S01]  /*12c0*/  ISETP.NE.AND.EX P0, PT, RZ, c[0x0][0x274], PT, P0 ;  /* 0x00009d00ff007a0c */ /* 0x000fe20003f05300 */
[----:B------:R-:W0:Y:S08]  /*12d0*/  MUFU.EX2 R0, R0 ;  /* 0x0000000000007308 */ /* 0x000e300000000800 */
[----:B------:R1:W3:Y:S08]  /*12e0*/  MUFU.EX2 R90, R27 ;  /* 0x0000001b005a7308 */ /* 0x0002f00000000800 */
[----:B------:R4:W3:Y:S01]  /*12f0*/  MUFU.EX2 R92, R2 ;  /* 0x00000002005c7308 */ /* 0x0008e20000000800 */
[----:B-1----:R-:W-:-:S02]  /*1300*/  FMUL.FTZ R27, R22, -1.4426950216293334961 ;  /* 0xbfb8aa3b161b7820 */ /* 0x002fc40000410000 */
[----:B0-----:R-:W-:-:S05]  /*1310*/  FADD.FTZ R0, R0, 1 ;  /* 0x3f80000000007421 */ /* 0x001fca0000010000 */
[----:B------:R0:W1:Y:S01]  /*1320*/  MUFU.EX2 R94, R3 ;  /* 0x00000003005e7308 */ /* 0x0000620000000800 */
[----:B----4-:R-:W-:Y:S02]  /*1330*/  FMUL.FTZ R2, R23, -1.4426950216293334961 ;  /* 0xbfb8aa3b17027820 */ /* 0x010fe40000410000 */
[----:B---3--:R-:W-:-:S05]  /*1340*/  FADD.FTZ R90, R90, 1 ;  /* 0x3f8000005a5a7421 */ /* 0x008fca0000010000 */
[----:B------:R3:W4:Y:S01]  /*1350*/  MUFU.EX2 R96, R88 ;  /* 0x0000005800607308 */ /* 0x0007220000000800 */
[----:B0-----:R-:W-:Y:S02]  /*1360*/  FMUL.FTZ R3, R16, -1.4426950216293334961 ;  /* 0xbfb8aa3b10037820 */ /* 0x001fe40000410000 */
[----:B------:R-:W-:-:S05]  /*1370*/  FADD.FTZ R92, R92, 1 ;  /* 0x3f8000005c5c7421 */ /* 0x000fca0000010000 */
[----:B------:R0:W-:Y:S01]  /*1380*/  MUFU.EX2 R103, R2 ;  /* 0x0000000200677308 */ /* 0x0001e20000000800 */
[----:B---3--:R-:W-:Y:S02]  /*1390*/  FMUL.FTZ R88, R17, -1.4426950216293334961 ;  /* 0xbfb8aa3b11587820 */ /* 0x008fe40000410000 */
[----:B-1----:R-:W-:-:S05]  /*13a0*/  FADD.FTZ R94, R94, 1 ;  /* 0x3f8000005e5e7421 */ /* 0x002fca0000010000 */
[----:B------:R1:W3:Y:S01]  /*13b0*/  MUFU.EX2 R105, R3 ;  /* 0x0000000300697308 */ /* 0x0002e20000000800 */
[----:B0-----:R-:W-:Y:S02]  /*13c0*/  FADD.FTZ R2, R24, 1 ;  /* 0x3f80000018027421 */ /* 0x001fe40000010000 */
[----:B----4-:R-:W-:-:S05]  /*13d0*/  FADD.FTZ R96, R96, 1 ;  /* 0x3f80000060607421 */ /* 0x010fca0000010000 */
[----:B------:R0:W4:Y:S01]  /*13e0*/  MUFU.EX2 R106, R88 ;  /* 0x00000058006a7308 */ /* 0x0001220000000800 */
[----:B-1----:R-:W-:-:S07]  /*13f0*/  FADD.FTZ R3, R25, 1 ;  /* 0x3f80000019037421 */ /* 0x002fce0000010000 */
[----:B------:R-:W1:Y:S01]  /*1400*/  MUFU.EX2 R102, R27 ;  /* 0x0000001b00667308 */ /* 0x000e620000000800 */
[----:B0-----:R-:W-:Y:S02]  /*1410*/  FADD.FTZ R88, R26, 1 ;  /* 0x3f8000001a587421 */ /* 0x001fe40000010000 */
[----:B---3--:R-:W-:-:S05]  /*1420*/  FADD.FTZ R105, R105, 1 ;  /* 0x3f80000069697421 */ /* 0x008fca0000010000 */
[----:B------:R-:W-:Y:S01]  /*1430*/  MUFU.EX2 R97, R89 ;  /* 0x0000005900617308 */ /* 0x000fe20000000800 */
[----:B----4-:R-:W-:-:S07]  /*1440*/  FADD.FTZ R106, R106, 1 ;  /* 0x3f8000006a6a7421 */ /* 0x010fce0000010000 */
[----:B------:R0:W-:Y:S01]  /*1450*/  MUFU.RCP R89, R0 ;  /* 0x0000000000597308 */ /* 0x0001e20000001000 */
[----:B-1----:R-:W-:-:S07]  /*1460*/  FADD.FTZ R102, R102, 1 ;  /* 0x3f80000066667421 */ /* 0x002fce0000010000 */
[----:B------:R-:W1:Y:S01]  /*1470*/  MUFU.RCP R2, R2 ;  /* 0x0000000200027308 */ /* 0x000e620000001000 */
[----:B0-----:R-:W-:-:S04]  /*1480*/  MOV R0, c[0x0][0x16c] ;  /* 0x00005b0000007a02 */ /* 0x001fc80000000f00 */
[----:B------:R-:W-:-:S03]  /*1490*/  ISETP.GE.AND P1, PT, R0, 0x1, PT ;  /* 0x000000010000780c */ /* 0x000fc60003f26270 */
[----:B------:R-:W0:Y:S08]  /*14a0*/  MUFU.EX2 R99, R91 ;  /* 0x0000005b00637308 */ /* 0x000e300000000800 */
[----:B------:R3:W-:Y:S01]  /*14b0*/  MUFU.RCP R91, R3 ;  /* 0x00000003005b7308 */ /* 0x0007e20000001000 */
[----:B-1----:R-:W-:-:S07]  /*14c0*/  FADD.FTZ R0, -R2, 1 ;  /* 0x3f80000002007421 */ /* 0x002fce0000010100 */
[----:B------:R-:W-:Y:S01]  /*14d0*/  MUFU.RCP R88, R88 ;  /* 0x0000005800587308 */ /* 0x000fe20000001000 */
[----:B---3--:R-:W-:Y:S02]  /*14e0*/  FADD.FTZ R3, -R89, 1 ;  /* 0x3f80000059037421 */ /* 0x008fe40000010100 */
[----:B0-----:R-:W-:-:S05]  /*14f0*/  FADD.FTZ R99, R99, 1 ;  /* 0x3f80000063637421 */ /* 0x001fca0000010000 */
[----:B------:R-:W0:Y:S08]  /*1500*/  MUFU.EX2 R107, R93 ;  /* 0x0000005d006b7308 */ /* 0x000e300000000800 */
[----:B------:R-:W1:Y:S08]  /*1510*/  MUFU.RCP R93, R90 ;  /* 0x0000005a005d7308 */ /* 0x000e700000001000 */
[----:B------:R-:W-:Y:S01]  /*1520*/  MUFU.RCP R92, R92 ;  /* 0x0000005c005c7308 */ /* 0x000fe20000001000 */
[----:B0-----:R-:W-:-:S07]  /*1530*/  FADD.FTZ R107, R107, 1 ;  /* 0x3f8000006b6b7421 */ /* 0x001fce0000010000 */
[----:B------:R0:W-:Y:S08]  /*1540*/  MUFU.RCP R98, R96 ;  /* 0x0000006000627308 */ /* 0x0001f00000001000 */
[----:B------:R1:W-:Y:S01]  /*1550*/  MUFU.RCP R100, R99 ;  /* 0x0000006300647308 */ /* 0x0003e20000001000 */
[----:B0-----:R-:W-:-:S04]  /*1560*/  FMUL.FTZ R96, R75, R88 ;  /* 0x000000584b607220 */ /* 0x001fc80000410000 */
[----:B------:R-:W-:-:S03]  /*1570*/  FMUL.FTZ R134, R71, R96 ;  /* 0x0000006047867220 */ /* 0x000fc60000410000 */
[----:B------:R-:W0:Y:S01]  /*1580*/  MUFU.EX2 R108, R95 ;  /* 0x0000005f006c7308 */ /* 0x000e220000000800 */
[----:B-1----:R-:W-:-:S04]  /*1590*/  FMUL.FTZ R99, R32, R93 ;  /* 0x0000005d20637220 */ /* 0x002fc80000410000 */
[----:B------:R-:W-:-:S03]  /*15a0*/  FMUL.FTZ R131, R12, R99 ;  /* 0x000000630c837220 */ /* 0x000fc60000410000 */
[----:B------:R-:W1:Y:S08]  /*15b0*/  MUFU.RCP R95, R94 ;  /* 0x0000005e005f7308 */ /* 0x000e700000001000 */
[----:B------:R-:W-:Y:S01]  /*15c0*/  MUFU.RCP R105, R105 ;  /* 0x0000006900697308 */ /* 0x000fe20000001000 */
[----:B0-----:R-:W-:-:S07]  /*15d0*/  FADD.FTZ R108, R108, 1 ;  /* 0x3f8000006c6c7421 */ /* 0x001fce0000010000 */
[----:B------:R-:W-:Y:S08]  /*15e0*/  MUFU.RCP R106, R106 ;  /* 0x0000006a006a7308 */ /* 0x000ff00000001000 */
[----:B------:R-:W-:Y:S08]  /*15f0*/  MUFU.RCP R107, R107 ;  /* 0x0000006b006b7308 */ /* 0x000ff00000001000 */
[----:B------:R-:W-:Y:S01]  /*1600*/  MUFU.RCP R108, R108 ;  /* 0x0000006c006c7308 */ /* 0x000fe20000001000 */
[----:B-----5:R-:W-:Y:S04]  /*1610*/  STS.128 [R140.X16], R84 ;  /* 0x000000548c007388 */ /* 0x020fe8000000cc00 */
[----:B------:R0:W-:Y:S04]  /*1620*/  STS.128 [R140.X16+0x200], R76 ;  /* 0x0002004c8c007388 */ /* 0x0001e8000000cc00 */
[----:B------:R-:W-:Y:S04]  /*1630*/  STS.128 [R140.X16+0x400], R28 ;  /* 0x0004001c8c007388 */ /* 0x000fe8000000cc00 */
[----:B--2---:R-:W-:Y:S01]  /*1640*/  STS.128 [R140.X16+0x600], R80 ;  /* 0x000600508c007388 */ /* 0x004fe2000000cc00 */
[----:B------:R-:W-:-:S06]  /*1650*/  NOP ;  /* 0x0000000000007918 */ /* 0x000fcc0000000000 */
[----:B------:R-:W2:Y:S01]  /*1660*/  LDS.128 R24, [R137] ;  /* 0x0000000089187984 */ /* 0x000ea20000000c00 */
[C---:B0-----:R-:W-:Y:S02]  /*1670*/  FFMA.FTZ R77, R72.reuse, R3, 1 ;  /* 0x3f800000484d7423 */ /* 0x041fe40000010003 */
[----:B------:R-:W-:Y:S01]  /*1680*/  FMUL.FTZ R3, R72, R89 ;  /* 0x0000005948037220 */ /* 0x000fe20000410000 */
[----:B------:R-:W0:Y:S01]  /*1690*/  LDS.128 R28, [R137+0x10] ;  /* 0x00001000891c7984 */ /* 0x000e220000000c00 */
[----:B------:R-:W-:Y:S02]  /*16a0*/  FADD.FTZ R78, R97, 1 ;  /* 0x3f800000614e7421 */ /* 0x000fe40000010000 */
[C---:B------:R-:W-:Y:S02]  /*16b0*/  FFMA.FTZ R72, R73.reuse, R0, 1 ;  /* 0x3f80000049487423 */ /* 0x040fe40000010000 */
[----:B------:R-:W-:Y:S01]  /*16c0*/  FMUL.FTZ R0, R73, R2 ;  /* 0x0000000249007220 */ /* 0x000fe20000410000 */
[----:B------:R-:W3:Y:S01]  /*16d0*/  MUFU.RCP R101, R78 ;  /* 0x0000004e00657308 */ /* 0x000ee20000001000 */
[----:B------:R-:W-:-:S02]  /*16e0*/  FMUL.FTZ R97, R74, R91 ;  /* 0x0000005b4a617220 */ /* 0x000fc40000410000 */
[----:B------:R-:W-:Y:S02]  /*16f0*/  FMUL.FTZ R135, R68, R3 ;  /* 0x0000000344877220 */ /* 0x000fe40000410000 */
[----:B------:R-:W-:Y:S02]  /*1700*/  FMUL.FTZ R136, R69, R0 ;  /* 0x0000000045887220 */ /* 0x000fe40000410000 */
[----:B------:R-:W-:Y:S02]  /*1710*/  FMUL.FTZ R133, R70, R97 ;  /* 0x0000006146857220 */ /* 0x000fe40000410000 */
[----:B------:R-:W-:Y:S02]  /*1720*/  FADD.FTZ R73, -R93, 1 ;  /* 0x3f8000005d497421 */ /* 0x000fe40000010100 */
[----:B------:R-:W-:Y:S02]  /*1730*/  FADD.FTZ R79, -R91, 1 ;  /* 0x3f8000005b4f7421 */ /* 0x000fe40000010100 */
[----:B------:R-:W-:-:S02]  /*1740*/  FFMA.FTZ R85, R32, R73, 1 ;  /* 0x3f80000020557423 */ /* 0x000fc40000010049 */
[----:B------:R-:W-:Y:S02]  /*1750*/  FFMA.FTZ R79, R74, R79, 1 ;  /* 0x3f8000004a4f7423 */ /* 0x000fe4000001004f */
[----:B------:R-:W-:Y:S02]  /*1760*/  FADD.FTZ R32, -R92, 1 ;  /* 0x3f8000005c207421 */ /* 0x000fe40000010100 */
[----:B------:R-:W-:Y:S02]  /*1770*/  FADD.FTZ R74, R103, 1 ;  /* 0x3f800000674a7421 */ /* 0x000fe40000010000 */
[----:B------:R-:W-:Y:S01]  /*1780*/  FADD.FTZ R76, -R88, 1 ;  /* 0x3f800000584c7421 */ /* 0x000fe20000010100 */
[----:B------:R-:W4:Y:S01]  /*1790*/  MUFU.RCP R103, R102 ;  /* 0x0000006600677308 */ /* 0x000f220000001000 */
[C---:B------:R-:W-:Y:S02]  /*17a0*/  FFMA.FTZ R87, R33.reuse, R32, 1 ;  /* 0x3f80000021577423 */ /* 0x040fe40000010020 */
[----:B------:R-:W-:-:S02]  /*17b0*/  FMUL.FTZ R32, R33, R92 ;  /* 0x0000005c21207220 */ /* 0x000fc40000410000 */
[----:B------:R-:W-:Y:S02]  /*17c0*/  FFMA.FTZ R76, R75, R76, 1 ;  /* 0x3f8000004b4c7423 */ /* 0x000fe4000001004c */
[----:B-1----:R-:W-:Y:S01]  /*17d0*/  FADD.FTZ R33, -R95, 1 ;  /* 0x3f8000005f217421 */ /* 0x002fe20000010100 */
[----:B------:R1:W5:Y:S01]  /*17e0*/  MUFU.RCP R104, R74 ;  /* 0x0000004a00687308 */ /* 0x0003620000001000 */
[----:B--2---:R-:W-:Y:S02]  /*17f0*/  FMUL.FTZ R68, R68, R24 ;  /* 0x0000001844447220 */ /* 0x004fe40000410000 */
[----:B------:R-:W-:Y:S02]  /*1800*/  FMUL.FTZ R69, R69, R25 ;  /* 0x0000001945457220 */ /* 0x000fe40000410000 */
[----:B------:R-:W-:Y:S02]  /*1810*/  FMUL.FTZ R70, R70, R26 ;  /* 0x0000001a46467220 */ /* 0x000fe40000410000 */
[----:B------:R-:W-:-:S02]  /*1820*/  FMUL.FTZ R71, R71, R27 ;  /* 0x0000001b47477220 */ /* 0x000fc40000410000 */
[----:B------:R-:W-:Y:S02]  /*1830*/  FMUL.FTZ R80, R89, R68 ;  /* 0x0000004459507220 */ /* 0x000fe40000410000 */
[----:B------:R-:W-:Y:S02]  /*1840*/  FMUL.FTZ R81, R2, R69 ;  /* 0x0000004502517220 */ /* 0x000fe40000410000 */
[----:B------:R-:W-:Y:S02]  /*1850*/  FMUL.FTZ R82, R91, R70 ;  /* 0x000000465b527220 */ /* 0x000fe40000410000 */
[----:B------:R-:W-:Y:S02]  /*1860*/  FMUL.FTZ R83, R88, R71 ;  /* 0x0000004758537220 */ /* 0x000fe40000410000 */
[----:B------:R-:W2:Y:S01]  /*1870*/  LDS.128 R68, [R137+0x20] ;  /* 0x0000200089447984 */ /* 0x000ea20000000c00 */
[----:B0-----:R-:W-:Y:S02]  /*1880*/  FMUL.FTZ R73, R13, R29 ;  /* 0x0000001d0d497220 */ /* 0x001fe40000410000 */
[----:B------:R-:W-:-:S02]  /*1890*/  FMUL.FTZ R81, R81, R72 ;  /* 0x0000004851517220 */ /* 0x000fc40000410000 */
[----:B------:R-:W-:Y:S02]  /*18a0*/  FMUL.FTZ R92, R92, R73 ;  /* 0x000000495c5c7220 */ /* 0x000fe40000410000 */
[----:B-1----:R-:W0:Y:S01]  /*18b0*/  LDS.128 R72, [R137+0x30] ;  /* 0x0000300089487984 */ /* 0x002e220000000c00 */
[----:B------:R-:W-:Y:S02]  /*18c0*/  FMUL.FTZ R2, R12, R28 ;  /* 0x0000001c0c027220 */ /* 0x000fe40000410000 */
[----:B------:R-:W-:Y:S02]  /*18d0*/  FMUL.FTZ R82, R82, R79 ;  /* 0x0000004f52527220 */ /* 0x000fe40000410000 */
[----:B------:R-:W-:Y:S02]  /*18e0*/  FMUL.FTZ R83, R83, R76 ;  /* 0x0000004c53537220 */ /* 0x000fe40000410000 */
[----:B------:R-:W-:Y:S02]  /*18f0*/  FMUL.FTZ R76, R14, R30 ;  /* 0x0000001e0e4c7220 */ /* 0x000fe40000410000 */
[----:B------:R-:W-:-:S02]  /*1900*/  FFMA.FTZ R79, R34, R33, 1 ;  /* 0x3f800000224f7423 */ /* 0x000fc40000010021 */
[----:B------:R-:W-:Y:S02]  /*1910*/  FMUL.FTZ R2, R93, R2 ;  /* 0x000000025d027220 */ /* 0x000fe40000410000 */
[----:B------:R-:W-:Y:S01]  /*1920*/  FMUL.FTZ R80, R80, R77 ;  /* 0x0000004d50507220 */ /* 0x000fe20000410000 */
[----:B------:R-:W-:Y:S01]  /*1930*/  BAR.SYNC.DEFER_BLOCKING 0x0 ;  /* 0x0000000000007b1d */ /* 0x000fe20000010000 */
[----:B------:R-:W-:Y:S02]  /*1940*/  FMUL.FTZ R33, R34, R95 ;  /* 0x0000005f22217220 */ /* 0x000fe40000410000 */
[----:B------:R-:W-:Y:S02]  /*1950*/  FADD.FTZ R34, -R98, 1 ;  /* 0x3f80000062227421 */ /* 0x000fe40000010100 */
[----:B------:R-:W-:Y:S02]  /*1960*/  FMUL.FTZ R77, R15, R31 ;  /* 0x0000001f0f4d7220 */ /* 0x000fe40000410000 */
[----:B------:R-:W-:-:S02]  /*1970*/  FMUL.FTZ R78, R95, R76 ;  /* 0x0000004c5f4e7220 */ /* 0x000fc40000410000 */
[----:B------:R-:W-:Y:S02]  /*1980*/  FMUL.FTZ R76, R2, R85 ;  /* 0x00000055024c7220 */ /* 0x000fe40000410000 */
[----:B------:R-:W-:Y:S02]  /*1990*/  FFMA.FTZ R85, R35, R34, 1 ;  /* 0x3f80000023557423 */ /* 0x000fe40000010022 */
[----:B------:R-:W-:Y:S02]  /*19a0*/  FMUL.FTZ R2, R98, R77 ;  /* 0x0000004d62027220 */ /* 0x000fe40000410000 */
[----:B------:R-:W-:Y:S02]  /*19b0*/  FMUL.FTZ R78, R78, R79 ;  /* 0x0000004f4e4e7220 */ /* 0x000fe40000410000 */
[----:B------:R-:W-:Y:S02]  /*19c0*/  FMUL.FTZ R79, R2, R85 ;  /* 0x00000055024f7220 */ /* 0x000fe40000410000 */
[----:B------:R-:W-:-:S02]  /*19d0*/  FADD.FTZ R34, -R100, 1 ;  /* 0x3f80000064227421 */ /* 0x000fc40000010100 */
[----:B--2---:R-:W-:Y:S02]  /*19e0*/  FMUL.FTZ R2, R8, R68 ;  /* 0x0000004408027220 */ /* 0x004fe40000410000 */
[----:B------:R-:W-:Y:S01]  /*19f0*/  FFMA.FTZ R34, R21, R34, 1 ;  /* 0x3f80000015227423 */ /* 0x000fe20000010022 */
[----:B------:R1:W-:Y:S01]  /*1a00*/  STS.128 [R137], R80 ;  /* 0x0000005089007388 */ /* 0x0003e20000000c00 */
[----:B---3--:R-:W-:Y:S02]  /*1a10*/  FMUL.FTZ R2, R101, R2 ;  /* 0x0000000265027220 */ /* 0x008fe40000410000 */
[----:B------:R-:W-:Y:S02]  /*1a20*/  FMUL.FTZ R77, R92, R87 ;  /* 0x000000575c4d7220 */ /* 0x000fe40000410000 */
[----:B----4-:R-:W-:Y:S02]  /*1a30*/  FADD.FTZ R85, -R103, 1 ;  /* 0x3f80000067557421 */ /* 0x010fe40000010100 */
[----:B------:R-:W-:Y:S01]  /*1a40*/  FFMA.FTZ R143, R48, R135, R143 ;  /* 0x00000087308f7223 */ /* 0x000fe2000001008f */
[----:B------:R-:W-:Y:S01]  /*1a50*/  STS.128 [R137+0x10], R76 ;  /* 0x0000104c89007388 */ /* 0x000fe20000000c00 */
[----:B------:R-:W-:-:S02]  /*1a60*/  FFMA.FTZ R85, R22, R85, 1 ;  /* 0x3f80000016557423 */ /* 0x000fc40000010055 */
[----:B------:R-:W-:Y:S02]  /*1a70*/  FFMA.FTZ R143, R49, R136, R143 ;  /* 0x00000088318f7223 */ /* 0x000fe4000001008f */
[----:B------:R-:W-:Y:S02]  /*1a80*/  FMUL.FTZ R98, R35, R98 ;  /* 0x0000006223627220 */ /* 0x000fe40000410000 */
[----:B------:R-:W-:Y:S02]  /*1a90*/  FFMA.FTZ R143, R50, R133, R143 ;  /* 0x00000085328f7223 */ /* 0x000fe4000001008f */
[----:B-1----:R-:W-:Y:S02]  /*1aa0*/  FADD.FTZ R81, -R101, 1 ;  /* 0x3f80000065517421 */ /* 0x002fe40000010100 */
[----:B------:R-:W-:Y:S02]  /*1ab0*/  FMUL.FTZ R83, R9, R69 ;  /* 0x0000004509537220 */ /* 0x000fe40000410000 */
[----:B------:R-:W-:-:S02]  /*1ac0*/  FFMA.FTZ R81, R20, R81, 1 ;  /* 0x3f80000014517423 */ /* 0x000fc40000010051 */
[----:B------:R-:W-:Y:S02]  /*1ad0*/  FMUL.FTZ R83, R100, R83 ;  /* 0x0000005364537220 */ /* 0x000fe40000410000 */
[----:B------:R-:W-:Y:S02]  /*1ae0*/  FMUL.FTZ R92, R2, R81 ;  /* 0x00000051025c7220 */ /* 0x000fe40000410000 */
[----:B------:R-:W-:Y:S02]  /*1af0*/  FMUL.FTZ R93, R83, R34 ;  /* 0x00000022535d7220 */ /* 0x000fe40000410000 */
[----:B------:R-:W-:Y:S02]  /*1b00*/  FMUL.FTZ R80, R10, R70 ;  /* 0x000000460a507220 */ /* 0x000fe40000410000 */
[----:B-----5:R-:W-:Y:S02]  /*1b10*/  FADD.FTZ R2, -R104, 1 ;  /* 0x3f80000068027421 */ /* 0x020fe40000010100 */
[----:B------:R-:W-:-:S02]  /*1b20*/  FADD.FTZ R83, -R105, 1 ;  /* 0x3f80000069537421 */ /* 0x000fc40000010100 */
[----:B------:R-:W-:Y:S02]  /*1b30*/  FMUL.FTZ R81, R11, R71 ;  /* 0x000000470b517220 */ /* 0x000fe40000410000 */
[----:B0-----:R-:W-:Y:S02]  /*1b40*/  FMUL.FTZ R34, R4, R72 ;  /* 0x0000004804227220 */ /* 0x001fe40000410000 */
[----:B------:R-:W-:Y:S02]  /*1b50*/  FMUL.FTZ R80, R103, R80 ;  /* 0x0000005067507220 */ /* 0x000fe40000410000 */
[----:B------:R-:W-:Y:S02]  /*1b60*/  FFMA.FTZ R2, R23, R2, 1 ;  /* 0x3f80000017027423 */ /* 0x000fe40000010002 */
[----:B------:R-:W-:Y:S02]  /*1b70*/  FFMA.FTZ R83, R16, R83, 1 ;  /* 0x3f80000010537423 */ /* 0x000fe40000010053 */
[----:B------:R-:W-:-:S02]  /*1b80*/  FMUL.FTZ R81, R104, R81 ;  /* 0x0000005168517220 */ /* 0x000fc40000410000 */
[----:B------:R-:W-:Y:S02]  /*1b90*/  FMUL.FTZ R34, R105, R34 ;  /* 0x0000002269227220 */ /* 0x000fe40000410000 */
[----:B------:R-:W-:Y:S02]  /*1ba0*/  FMUL.FTZ R94, R80, R85 ;  /* 0x00000055505e7220 */ /* 0x000fe40000410000 */
[----:B------:R-:W-:Y:S02]  /*1bb0*/  FMUL.FTZ R95, R81, R2 ;  /* 0x00000002515f7220 */ /* 0x000fe40000410000 */
[----:B------:R-:W-:Y:S02]  /*1bc0*/  FMUL.FTZ R112, R34, R83 ;  /* 0x0000005322707220 */ /* 0x000fe40000410000 */
[----:B------:R-:W-:Y:S01]  /*1bd0*/  FADD.FTZ R80, -R106, 1 ;  /* 0x3f8000006a507421 */ /* 0x000fe20000010100 */
[----:B------:R-:W-:Y:S01]  /*1be0*/  STS.128 [R137+0x20], R92 ;  /* 0x0000205c89007388 */ /* 0x000fe20000000c00 */
        /* <DEDUP_REMOVED lines=16> */
[----:B------:R-:W-:Y:S01]  /*1cf0*/  STS.128 [R137+0x30], R112 ;  /* 0x0000307089007388 */ /* 0x000fe20000000c00 */
[----:B------:R-:W-:-:S06]  /*1d00*/  NOP ;  /* 0x0000000000007918 */ /* 0x000fcc0000000000 */
[----:B------:R-:W0:Y:S01]  /*1d10*/  LDS.128 R80, [R140.X16] ;  /* 0x000000008c507984 */ /* 0x000e22000000cc00 */
[----:B------:R-:W-:Y:S01]  /*1d20*/  FMUL.FTZ R127, R8, R101 ;  /* 0x00000065087f7220 */ /* 0x000fe20000410000 */
[----:B------:R-:W-:Y:S01]  /*1d30*/  MOV R8, UR7 ;  /* 0x0000000700087c02 */ /* 0x000fe20008000f00 */
[----:B------:R-:W-:Y:S01]  /*1d40*/  FMUL.FTZ R128, R9, R100 ;  /* 0x0000006409807220 */ /* 0x000fe20000410000 */
[----:B------:R-:W1:Y:S01]  /*1d50*/  LDS.128 R84, [R140.X16+0x200] ;  /* 0x000200008c547984 */ /* 0x000e62000000cc00 */
[----:B------:R-:W-:Y:S01]  /*1d60*/  MOV R9, UR8 ;  /* 0x0000000800097c02 */ /* 0x000fe20008000f00 */
[----:B------:R-:W-:Y:S02]  /*1d70*/  FMUL.FTZ R103, R22, R103 ;  /* 0x0000006716677220 */ /* 0x000fe40000410000 */
[----:B------:R-:W2:Y:S01]  /*1d80*/  LDS.128 R88, [R140.X16+0x400] ;  /* 0x000400008c587984 */ /* 0x000ea2000000cc00 */
[----:B------:R-:W-:Y:S02]  /*1d90*/  FMUL.FTZ R104, R23, R104 ;  /* 0x0000006817687220 */ /* 0x000fe40000410000 */
[----:B------:R-:W-:Y:S01]  /*1da0*/  IMAD.WIDE R8, R138, 0x10, R8 ;  /* 0x000000108a087825 */ /* 0x000fe200078e0208 */
[----:B------:R-:W3:Y:S03]  /*1db0*/  LDS.128 R76, [R140.X16+0x600] ;  /* 0x000600008c4c7984 */ /* 0x000ee6000000cc00 */
        /* <DEDUP_REMOVED lines=14> */
[----:B------:R-:W-:-:S03]  /*1ea0*/  FFMA.FTZ R143, R51, R134, R143 ;  /* 0x00000086338f7223 */ /* 0x000fc6000001008f */
        /* <DEDUP_REMOVED lines=25> */
[----:B------:R-:W-:Y:S01]  /*2040*/  STS.128 [R137], R24 ;  /* 0x0000001889007388 */ /* 0x000fe20000000c00 */
[----:B------:R-:W-:Y:S01]  /*2050*/  FMUL.FTZ R75, R75, R108 ;  /* 0x0000006c4b4b7220 */ /* 0x000fe20000410000 */
[----:B------:R-:W-:Y:S01]  /*2060*/  UIMAD UR7, UR19, UR31, UR7 ;  /* 0x0000001f130772a4 */ /* 0x000fe2000f8e0207 */
[----:B------:R-:W-:Y:S01]  /*2070*/  FMUL.FTZ R74, R74, R107 ;  /* 0x0000006b4a4a7220 */ /* 0x000fe20000410000 */
[----:B------:R-:W-:Y:S01]  /*2080*/  STS.128 [R137+0x10], R28 ;  /* 0x0000101c89007388 */ /* 0x000fe20000000c00 */
[----:B------:R-:W-:Y:S01]  /*2090*/  FMUL.FTZ R73, R73, R106 ;  /* 0x0000006a49497220 */ /* 0x000fe20000410000 */
[----:B------:R-:W-:Y:S01]  /*20a0*/  ULDC.64 UR30, c[0x0][0x270] ;  /* 0x00009c00001e7ab9 */ /* 0x000fe20000000a00 */
[----:B------:R-:W-:Y:S01]  /*20b0*/  FMUL.FTZ R72, R105, R72 ;  /* 0x0000004869487220 */ /* 0x000fe20000410000 */
[----:B------:R-:W-:Y:S01]  /*20c0*/  STS.128 [R137+0x20], R68 ;  /* 0x0000204489007388 */ /* 0x000fe20000000c00 */
[----:B------:R-:W-:-:S02]  /*20d0*/  UIADD3 UR9, UR9, UR7, URZ ;  /* 0x0000000709097290 */ /* 0x000fc4000fffe03f */
[----:B------:R-:W-:Y:S01]  /*20e0*/  ULEA UR7, UP0, UR8, UR30, 0x2 ;  /* 0x0000001e08077291 */ /* 0x000fe2000f80103f */
[----:B------:R-:W-:Y:S01]  /*20f0*/  STS.128 [R137+0x30], R72 ;  /* 0x0000304889007388 */ /* 0x000fe20000000c00 */
        /* <DEDUP_REMOVED lines=13> */
.L_x_9894:
        /* <DEDUP_REMOVED lines=13> */
[----:B-1----:R-:W-:Y:S02]  /*22a0*/  FMUL.FTZ R16, R135, UR4 ;  /* 0x0000000487107c20 */ /* 0x002fe40008410000 */
        /* <DEDUP_REMOVED lines=14> */
[----:B0-----:R-:W-:Y:S02]  /*2390*/  FMUL.FTZ R8, R127, UR4 ;  /* 0x000000047f087c20 */ /* 0x001fe40008410000 */
        /* <DEDUP_REMOVED lines=45> */
.L_x_9974:
        /* <DEDUP_REMOVED lines=19> */
[C---:B------:R-:W-:Y:S01]  /*27a0*/  LOP3.LUT R138, R139.reuse, 0x1f, R142, 0xf8, !PT ;  /* 0x0000001f8b8a7812 */ /* 0x040fe200078ef88e */
[----:B------:R-:W-:Y:S02]  /*27b0*/  UIMAD.WIDE.U32 UR30, UR7, UR34, URZ ;  /* 0x00000022071e72a5 */ /* 0x000fe4000f8e003f */
[----:B------:R-:W-:Y:S01]  /*27c0*/  UIMAD UR35, UR7, UR35, UR40 ;  /* 0x00000023072372a4 */ /* 0x000fe2000f8e0228 */
[----:B------:R-:W-:Y:S01]  /*27d0*/  IADD3 R53, R139, R138, RZ ;  /* 0x0000008a8b357210 */ /* 0x000fe20007ffe0ff */
[----:B------:R-:W-:Y:S02]  /*27e0*/  ULEA UR34, UP0, UR30, UR27, 0x2 ;  /* 0x0000001b1e227291 */ /* 0x000fe4000f80103f */
[----:B------:R-:W-:-:S04]  /*27f0*/  UIADD3 UR31, UR31, UR35, URZ ;  /* 0x000000231f1f7290 */ /* 0x000fc8000fffe03f */
[----:B------:R-:W-:Y:S01]  /*2800*/  ULEA.HI.X UR30, UR30, UR28, UR31, 0x2, UP0 ;  /* 0x0000001c1e1e7291 */ /* 0x000fe200080f141f */
[----:B------:R-:W-:Y:S01]  /*2810*/  MOV R84, UR34 ;  /* 0x0000002200547c02 */ /* 0x000fe20008000f00 */
[----:B------:R-:W-:-:S04]  /*2820*/  ULDC.64 UR34, c[0x0][0x198] ;  /* 0x0000660000227ab9 */ /* 0x000fc80000000a00 */
[----:B------:R-:W-:-:S05]  /*2830*/  MOV R85, UR30 ;  /* 0x0000001e00557c02 */ /* 0x000fca0008000f00 */
[----:B------:R-:W-:-:S05]  /*2840*/  IMAD.WIDE R84, R53, 0x10, R84 ;  /* 0x0000001035547825 */ /* 0x000fca00078e0254 */
[----:B------:R0:W3:Y:S04]  /*2850*/  LDG.E.128 R52, [R84.64] ;  /* 0x0000002054347981 */ /* 0x0000e8000c1e1d00 */
[----:B----4-:R0:W4:Y:S04]  /*2860*/  LDG.E.128 R56, [R84.64+0x200] ;  /* 0x0002002054387981 */ /* 0x010128000c1e1d00 */
[----:B------:R0:W3:Y:S04]  /*2870*/  LDG.E.128 R60, [R84.64+0x400] ;  /* 0x00040020543c7981 */ /* 0x0000e8000c1e1d00 */
[----:B------:R0:W3:Y:S04]  /*2880*/  LDG.E.128 R64, [R84.64+0x600] ;  /* 0x0006002054407981 */ /* 0x0000e8000c1e1d00 */
[----:B------:R0:W3:Y:S04]  /*2890*/  LDG.E.128 R68, [R84.64+0x800] ;  /* 0x0008002054447981 */ /* 0x0000e8000c1e1d00 */
[----:B------:R0:W3:Y:S04]  /*28a0*/  LDG.E.128 R72, [R84.64+0xa00] ;  /* 0x000a002054487981 */ /* 0x0000e8000c1e1d00 */
[----:B------:R0:W3:Y:S04]  /*28b0*/  LDG.E.128 R76, [R84.64+0xc00] ;  /* 0x000c0020544c7981 */ /* 0x0000e8000c1e1d00 */
[----:B------:R0:W3:Y:S01]  /*28c0*/  LDG.E.128 R80, [R84.64+0xe00] ;  /* 0x000e002054507981 */ /* 0x0000e2000c1e1d00 */
[C---:B------:R-:W-:Y:S01]  /*28d0*/  LOP3.LUT R192, R142.reuse, 0x1f, RZ, 0xc0, !PT ;  /* 0x0000001f8ec07812 */ /* 0x040fe200078ec0ff */
[----:B------:R-:W-:Y:S01]  /*28e0*/  UIMAD UR40, UR18, UR34, URZ ;  /* 0x00000022122872a4 */ /* 0x000fe2000f8e023f */
[----:B------:R-:W-:Y:S01]  /*28f0*/  ISETP.NE.AND P2, PT, R142, RZ, PT ;  /* 0x000000ff8e00720c */ /* 0x000fe20003f45270 */
[----:B------:R-:W-:Y:S01]  /*2900*/  UIMAD.WIDE.U32 UR30, UR19, UR34, URZ ;  /* 0x00000022131e72a5 */ /* 0x000fe2000f8e003f */
[----:B------:R-:W-:Y:S01]  /*2910*/  ISETP.NE.AND P0, PT, R192, RZ, PT ;  /* 0x000000ffc000720c */ /* 0x000fe20003f05270 */
[----:B------:R-:W-:Y:S01]  /*2920*/  UIMAD UR40, UR19, UR35, UR40 ;  /* 0x00000023132872a4 */ /* 0x000fe2000f8e0228 */
[----:B------:R-:W-:-:S02]  /*2930*/  MOV R147, 0x10 ;  /* 0x0000001000937802 */ /* 0x000fc40000000f00 */
[----:B------:R-:W-:Y:S01]  /*2940*/  ULDC.64 UR34, c[0x0][0x1a0] ;  /* 0x0000680000227ab9 */ /* 0x000fe20000000a00 */
[----:B0-----:R-:W-:Y:S01]  /*2950*/  MOV R84, UR29 ;  /* 0x0000001d00547c02 */ /* 0x001fe20008000f00 */
[----:B------:R-:W-:Y:S01]  /*2960*/  UIMAD UR43, UR39, UR34, URZ ;  /* 0x00000022272b72a4 */ /* 0x000fe2000f8e023f */
[----:B------:R-:W-:Y:S01]  /*2970*/  MOV R85, c[0x0][0x16c] ;  /* 0x00005b0000557a02 */ /* 0x000fe20000000f00 */
[----:B------:R-:W-:Y:S02]  /*2980*/  UIADD3 UR31, UR31, UR40, URZ ;  /* 0x000000281f1f7290 */ /* 0x000fe4000fffe03f */
[----:B------:R-:W-:Y:S02]  /*2990*/  UIMAD UR43, UR7, UR35, UR43 ;  /* 0x00000023072b72a4 */ /* 0x000fe4000f8e022b */
[----:B------:R-:W-:Y:S02]  /*29a0*/  UIMAD.WIDE.U32 UR34, UR7, UR34, UR30 ;  /* 0x00000022072272a5 */ /* 0x000fe4000f8e001e */
[----:B------:R-:W-:-:S02]  /*29b0*/  UIADD3 UR40, UR29, -0x1, URZ ;  /* 0xffffffff1d287890 */ /* 0x000fc4000fffe03f */
[----:B------:R-:W-:Y:S02]  /*29c0*/  ULDC.64 UR30, c[0x0][0x228] ;  /* 0x00008a00001e7ab9 */ /* 0x000fe40000000a00 */
[----:B------:R-:W-:Y:S02]  /*29d0*/  UIADD3 UR43, UR35, UR43, URZ ;  /* 0x0000002b232b7290 */ /* 0x000fe4000fffe03f */
[----:B------:R-:W-:Y:S02]  /*29e0*/  ULEA UR35, UP0, UR34, UR30, 0x3 ;  /* 0x0000001e22237291 */ /* 0x000fe4000f80183f */
[----:B------:R-:W-:Y:S02]  /*29f0*/  ULEA.HI UR30, UR40, UR40, URZ, 0x1 ;  /* 0x00000028281e7291 */ /* 0x000fe4000f8f083f */
[----:B------:R-:W-:Y:S02]  /*2a00*/  ULEA.HI.X UR31, UR34, UR31, UR43, 0x3, UP0 ;  /* 0x0000001f221f7291 */ /* 0x000fe400080f1c2b */
[----:B------:R-:W-:-:S04]  /*2a10*/  ULOP3.LUT UR30, UR30, 0xfffffe, URZ, 0xc0, !UPT ;  /* 0x00fffffe1e1e7892 */ /* 0x000fc8000f8ec03f */
[----:B------:R-:W-:-:S04]  /*2a20*/  UIADD3 UR30, UR40, -UR30, URZ ;  /* 0x8000001e281e7290 */ /* 0x000fc8000fffe03f */
[----:B------:R-:W-:-:S06]  /*2a30*/  ULEA UR30, UR30, UR7, 0x8 ;  /* 0x000000071e1e7291 */ /* 0x000fcc000f8e403f */
[----:B------:R-:W-:Y:S01]  /*2a40*/  MOV R144, UR30 ;  /* 0x0000001e00907c02 */ /* 0x000fe20008000f00 */
[----:B--2---:R0:W1:Y:S08]  /*2a50*/  R2UR UR41, R3 ;  /* 0x00000000032973c2 */ /* 0x00407000000e0000 */
[----:B------:R2:W2:Y:S01]  /*2a60*/  R2UR UR42, R2 ;  /* 0x00000000022a73c2 */ /* 0x0004a200000e0000 */
[----:B0-----:R-:W-:-:S04]  /*2a70*/  MOV R3, UR29 ;  /* 0x0000001d00037c02 */ /* 0x001fc80008000f00 */
[----:B------:R-:W-:Y:S01]  /*2a80*/  ISETP.LT.OR P1, PT, R3, 0x2, P0 ;  /* 0x000000020300780c */ /* 0x000fe20000721670 */
[----:B-1----:R-:W-:Y:S02]  /*2a90*/  FMUL.FTZ R86, R119, UR41 ;  /* 0x0000002977567c20 */ /* 0x002fe40008410000 */
[----:B------:R-:W-:-:S10]  /*2aa0*/  FMUL.FTZ R3, R118, UR41 ;  /* 0x0000002976037c20 */ /* 0x000fd40008410000 */
[----:B------:R-:W-:Y:S01]  /*2ab0*/  @!P1 IADD3 R84, R84, -0x2, RZ ;  /* 0xfffffffe54549810 */ /* 0x000fe20007ffe0ff */
[----:B------:R-:W-:Y:S02]  /*2ac0*/  FMUL.RZ R87, R86, 0.15915493667125701904 ;  /* 0x3e22f98356577820 */ /* 0x000fe4000040c000 */
[----:B------:R-:W-:Y:S02]  /*2ad0*/  FMUL.FTZ R86, R120, UR41 ;  /* 0x0000002978567c20 */ /* 0x000fe40008410000 */
[----:B------:R-:W-:Y:S01]  /*2ae0*/  MUFU.SIN R89, R87 ;  /* 0x0000005700597308 */ /* 0x000fe20000000400 */
[----:B--2---:R-:W-:Y:S02]  /*2af0*/  FMUL.FTZ R2, R113, UR41 ;  /* 0x0000002971027c20 */ /* 0x004fe40008410000 */
[----:B------:R-:W-:Y:S02]  /*2b00*/  FMUL.RZ R88, R86, 0.15915493667125701904 ;  /* 0x3e22f98356587820 */ /* 0x000fe4000040c000 */
[----:B------:R-:W-:Y:S01]  /*2b10*/  @!P1 IMAD R146, R84, R85, UR7 ;  /* 0x0000000754929e24 */ /* 0x000fe2000f8e0255 */
[----:B------:R-:W-:Y:S01]  /*2b20*/  IADD3 R85, R140, 0x20, RZ ;  /* 0x000000208c557810 */ /* 0x000fe20007ffe0ff */
[----:B------:R-:W-:Y:S01]  /*2b30*/  FMUL.FTZ R84, R116, UR41 ;  /* 0x0000002974547c20 */ /* 0x000fe20008410000 */
[----:B------:R0:W-:Y:S01]  /*2b40*/  MUFU.COS R145, R87 ;  /* 0x0000005700917308 */ /* 0x0001e20000000000 */
[----:B------:R-:W-:Y:S01]  /*2b50*/  FMUL.FTZ R150, R109, UR41 ;  /* 0x000000296d967c20 */ /* 0x000fe20008410000 */
[----:B------:R-:W-:Y:S01]  /*2b60*/  LEA.HI.SX32 R85, R85, R140, 0x1b ;  /* 0x0000008c55557211 */ /* 0x000fe200078fdaff */
[----:B------:R-:W-:-:S02]  /*2b70*/  FMUL.RZ R84, R84, 0.15915493667125701904 ;  /* 0x3e22f98354547820 */ /* 0x000fc4000040c000 */
[----:B------:R-:W-:Y:S02]  /*2b80*/  FMUL.FTZ R86, R117, UR41 ;  /* 0x0000002975567c20 */ /* 0x000fe40008410000 */
[----:B------:R-:W-:Y:S01]  /*2b90*/  @!P1 IMAD.WIDE R146, R146, R147, UR10 ;  /* 0x0000000a92929e25 */ /* 0x000fe2000f8e0293 */
[----:B------:R-:W-:Y:S03]  /*2ba0*/  MUFU.SIN R155, R88 ;  /* 0x00000058009b7308 */ /* 0x000fe60000000400 */
[----:B0-----:R-:W-:Y:S02]  /*2bb0*/  FMUL.RZ R87, R3, 0.15915493667125701904 ;  /* 0x3e22f98303577820 */ /* 0x001fe4000040c000 */
[----:B------:R-:W-:-:S03]  /*2bc0*/  FMUL.FTZ R3, R115, UR41 ;  /* 0x0000002973037c20 */ /* 0x000fc60008410000 */
[----:B------:R0:W-:Y:S01]  /*2bd0*/  MUFU.COS R153, R88 ;  /* 0x0000005800997308 */ /* 0x0001e20000000000 */
[----:B------:R-:W-:Y:S02]  /*2be0*/  FMUL.RZ R151, R150, 0.15915493667125701904 ;  /* 0x3e22f98396977820 */ /* 0x000fe4000040c000 */
[----:B------:R-:W-:-:S05]  /*2bf0*/  FMUL.RZ R86, R86, 0.15915493667125701904 ;  /* 0x3e22f98356567820 */ /* 0x000fca000040c000 */
[----:B------:R-:W-:Y:S01]  /*2c00*/  MUFU.SIN R157, R87 ;  /* 0x00000057009d7308 */ /* 0x000fe20000000400 */
[----:B0-----:R-:W-:Y:S01]  /*2c10*/  FMUL.RZ R88, R3, 0.15915493667125701904 ;  /* 0x3e22f98303587820 */ /* 0x001fe2000040c000 */
[----:B------:R-:W-:-:S05]  /*2c20*/  LEA.HI.SX32 R3, R140, R140, 0x1b ;  /* 0x0000008c8c037211 */ /* 0x000fca00078fdaff */
[----:B---3--:R0:W-:Y:S01]  /*2c30*/  STS.128 [R3.X16], R52 ;  /* 0x0000003403007388 */ /* 0x0081e2000000cc00 */
[----:B------:R-:W-:Y:S03]  /*2c40*/  MUFU.SIN R159, R88 ;  /* 0x00000058009f7308 */ /* 0x000fe60000000400 */
[----:B----4-:R1:W-:Y:S05]  /*2c50*/  STS.128 [R85.X16+0x200], R56 ;  /* 0x0002003855007388 */ /* 0x0103ea000000cc00 */
[----:B------:R2:W-:Y:S01]  /*2c60*/  MUFU.COS R158, R88 ;  /* 0x00000058009e7308 */ /* 0x0005e20000000000 */
[----:B0-----:R-:W-:-:S07]  /*2c70*/  FMUL.RZ R52, R2, 0.15915493667125701904 ;  /* 0x3e22f98302347820 */ /* 0x001fce000040c000 */
[----:B------:R0:W-:Y:S01]  /*2c80*/  MUFU.COS R156, R87 ;  /* 0x00000057009c7308 */ /* 0x0001e20000000000 */
[----:B--2---:R-:W-:Y:S02]  /*2c90*/  MOV R88, UR42 ;  /* 0x0000002a00587c02 */ /* 0x004fe40008000f00 */
[----:B------:R-:W-:Y:S01]  /*2ca0*/  IADD3 R3, R140, 0x60, RZ ;  /* 0x000000608c037810 */ /* 0x000fe20007ffe0ff */
[----:B-1----:R-:W-:Y:S01]  /*2cb0*/  FMUL.FTZ R56, R114, UR41 ;  /* 0x0000002972387c20 */ /* 0x002fe20008410000 */
[----:B------:R-:W-:Y:S01]  /*2cc0*/  IADD3 R53, R140, 0x80, RZ ;  /* 0x000000808c357810 */ /* 0x000fe20007ffe0ff */
[----:B------:R-:W-:Y:S01]  /*2cd0*/  FMUL.FTZ R88, R88, 1.4426950216293334961 ;  /* 0x3fb8aa3b58587820 */ /* 0x000fe20000410000 */
[----:B------:R-:W-:Y:S01]  /*2ce0*/  LEA.HI.SX32 R3, R3, R140, 0x1b ;  /* 0x0000008c03037211 */ /* 0x000fe200078fdaff */
[----:B------:R-:W-:Y:S01]  /*2cf0*/  MUFU.SIN R148, R52 ;  /* 0x0000003400947308 */ /* 0x000fe20000000400 */
[C---:B0-----:R-:W-:Y:S01]  /*2d00*/  IADD3 R87, R140.reuse, 0x40, RZ ;  /* 0x000000408c577810 */ /* 0x041fe20007ffe0ff */
[----:B------:R-:W-:Y:S01]  /*2d10*/  FMUL.FTZ R2, R119, R88 ;  /* 0x0000005877027220 */ /* 0x000fe20000410000 */
[----:B------:R-:W-:Y:S01]  /*2d20*/  IADD3 R55, R140, 0xa0, RZ ;  /* 0x000000a08c377810 */ /* 0x000fe20007ffe0ff */
[----:B------:R-:W-:Y:S01]  /*2d30*/  FMUL.RZ R56, R56, 0.15915493667125701904 ;  /* 0x3e22f98338387820 */ /* 0x000fe2000040c000 */
[----:B------:R-:W-:-:S02]  /*2d40*/  LEA.HI.SX32 R87, R87, R140, 0x1b ;  /* 0x0000008c57577211 */ /* 0x000fc400078fdaff */
[-C--:B------:R-:W-:Y:S01]  /*2d50*/  LEA.HI.SX32 R53, R53, R140.reuse, 0x1b ;  /* 0x0000008c35357211 */ /* 0x080fe200078fdaff */
[----:B------:R-:W0:Y:S01]  /*2d60*/  MUFU.EX2 R54, R2 ;  /* 0x0000000200367308 */ /* 0x000e220000000800 */
[-C--:B------:R-:W-:Y:S01]  /*2d70*/  LEA.HI.SX32 R55, R55, R140.reuse, 0x1b ;  /* 0x0000008c37377211 */ /* 0x080fe200078fdaff */
[----:B------:R-:W-:Y:S01]  /*2d80*/  STS.128 [R87.X16+0x400], R60 ;  /* 0x0004003c57007388 */ /* 0x000fe2000000cc00 */
[----:B------:R-:W-:Y:S02]  /*2d90*/  IADD3 R57, R140, 0xe0, RZ ;  /* 0x000000e08c397810 */ /* 0x000fe40007ffe0ff */
[----:B------:R-:W-:Y:S01]  /*2da0*/  MOV R85, UR31 ;  /* 0x0000001f00557c02 */ /* 0x000fe20008000f00 */
[----:B------:R1:W-:Y:S01]  /*2db0*/  STS.128 [R3.X16+0x600], R64 ;  /* 0x0006004003007388 */ /* 0x0003e2000000cc00 */
[----:B------:R-:W-:Y:S01]  /*2dc0*/  LEA.HI.SX32 R57, R57, R140, 0x1b ;  /* 0x0000008c39397211 */ /* 0x000fe200078fdaff */
[----:B------:R2:W-:Y:S02]  /*2dd0*/  MUFU.COS R163, R52 ;  /* 0x0000003400a37308 */ /* 0x0005e40000000000 */
[----:B------:R3:W-:Y:S04]  /*2de0*/  STS.128 [R53.X16+0x800], R68 ;  /* 0x0008004435007388 */ /* 0x0007e8000000cc00 */
[----:B------:R-:W-:Y:S02]  /*2df0*/  STS.128 [R55.X16+0xa00], R72 ;  /* 0x000a004837007388 */ /* 0x000fe4000000cc00 */
[----:B------:R-:W-:Y:S01]  /*2e00*/  MUFU.SIN R161, R84 ;  /* 0x0000005400a17308 */ /* 0x000fe20000000400 */
[----:B0-----:R-:W-:Y:S01]  /*2e10*/  FMUL.FTZ R2, R54, R145 ;  /* 0x0000009136027220 */ /* 0x001fe20000410000 */
[----:B------:R-:W-:-:S02]  /*2e20*/  IADD3 R145, R142, 0x200, RZ ;  /* 0x000002008e917810 */ /* 0x000fc40007ffe0ff */
[----:B-1----:R-:W-:-:S04]  /*2e30*/  IADD3 R3, R140, 0xc0, RZ ;  /* 0x000000c08c037810 */ /* 0x002fc80007ffe0ff */
[----:B------:R0:W-:Y:S01]  /*2e40*/  MUFU.COS R160, R84 ;  /* 0x0000005400a07308 */ /* 0x0001e20000000000 */
[----:B------:R-:W-:Y:S01]  /*2e50*/  SEL R144, R144, R145, !P2 ;  /* 0x0000009190907207 */ /* 0x000fe20005000000 */
[----:B---3--:R-:W-:Y:S01]  /*2e60*/  FMUL.FTZ R53, R111, UR41 ;  /* 0x000000296f357c20 */ /* 0x008fe20008410000 */
[----:B--2---:R-:W-:Y:S01]  /*2e70*/  LEA.HI.SX32 R52, R3, R140, 0x1b ;  /* 0x0000008c03347211 */ /* 0x004fe200078fdaff */
[----:B------:R-:W-:Y:S02]  /*2e80*/  FMUL.FTZ R3, R54, R89 ;  /* 0x0000005936037220 */ /* 0x000fe40000410000 */
[----:B------:R-:W-:Y:S02]  /*2e90*/  FMUL.RZ R54, R53, 0.15915493667125701904 ;  /* 0x3e22f98335367820 */ /* 0x000fe4000040c000 */
[----:B------:R1:W-:Y:S01]  /*2ea0*/  STS.128 [R52.X16+0xc00], R76 ;  /* 0x000c004c34007388 */ /* 0x0003e2000000cc00 */
[----:B0-----:R-:W-:Y:S01]  /*2eb0*/  MOV R84, UR35 ;  /* 0x0000002300547c02 */ /* 0x001fe20008000f00 */
[----:B------:R-:W-:Y:S01]  /*2ec0*/  FMUL.FTZ R53, R112, UR41 ;  /* 0x0000002970357c20 */ /* 0x000fe20008410000 */
[----:B------:R-:W-:Y:S01]  /*2ed0*/  MUFU.SIN R149, R56 ;  /* 0x0000003800957308 */ /* 0x000fe20000000400 */
[----:B------:R-:W-:Y:S02]  /*2ee0*/  STS.128 [R57.X16+0xe00], R80 ;  /* 0x000e005039007388 */ /* 0x000fe4000000cc00 */
[----:B------:R-:W-:-:S02]  /*2ef0*/  FMUL.RZ R183, R53, 0.15915493667125701904 ;  /* 0x3e22f98335b77820 */ /* 0x000fc4000040c000 */
[----:B------:R-:W5:Y:S03]  /*2f00*/  LDG.E.64 R84, [R84.64] ;  /* 0x0000002054547981 */ /* 0x000f66000c1e1b00 */
[----:B------:R-:W-:Y:S01]  /*2f10*/  MUFU.COS R175, R56 ;  /* 0x0000003800af7308 */ /* 0x000fe20000000000 */
[----:B-1----:R-:W-:-:S07]  /*2f20*/  SHF.L.U32 R52, R140, 0x3, RZ ;  /* 0x000000038c347819 */ /* 0x002fce00000006ff */
[----:B------:R-:W-:Y:S01]  /*2f30*/  MUFU.SIN R177, R54 ;  /* 0x0000003600b17308 */ /* 0x000fe20000000400 */
[----:B------:R-:W-:Y:S01]  /*2f40*/  LEA.HI.SX32 R89, R52, R52, 0x1b ;  /* 0x0000003434597211 */ /* 0x000fe200078fdaff */
[----:B------:R-:W-:-:S06]  /*2f50*/  NOP ;  /* 0x0000000000007918 */ /* 0x000fcc0000000000 */
[----:B------:R0:W-:Y:S01]  /*2f60*/  MUFU.COS R179, R54 ;  /* 0x0000003600b37308 */ /* 0x0001e20000000000 */
[----:B------:R-:W1:Y:S04]  /*2f70*/  LDS.128 R60, [R89.X16] ;  /* 0x00000000593c7984 */ /* 0x000e68000000cc00 */
[----:B------:R-:W2:Y:S01]  /*2f80*/  LDS.128 R64, [R89.X16+0x10] ;  /* 0x0000100059407984 */ /* 0x000ea2000000cc00 */
[----:B------:R-:W-:Y:S02]  /*2f90*/  FMUL.FTZ R150, R110, UR41 ;  /* 0x000000296e967c20 */ /* 0x000fe40008410000 */
[----:B------:R-:W-:Y:S01]  /*2fa0*/  MUFU.SIN R154, R86 ;  /* 0x00000056009a7308 */ /* 0x000fe20000000400 */
[----:B------:R-:W3:Y:S04]  /*2fb0*/  LDS.128 R68, [R89.X16+0x20] ;  /* 0x0000200059447984 */ /* 0x000ee8000000cc00 */
[----:B------:R-:W4:Y:S03]  /*2fc0*/  LDS.128 R72, [R89.X16+0x30] ;  /* 0x0000300059487984 */ /* 0x000f26000000cc00 */
[----:B------:R0:W-:Y:S01]  /*2fd0*/  MUFU.COS R152, R86 ;  /* 0x0000005600987308 */ /* 0x0001e20000000000 */
[----:B------:R-:W1:Y:S04]  /*2fe0*/  LDS.128 R76, [R89.X16+0x40] ;  /* 0x00004000594c7984 */ /* 0x000e68000000cc00 */
[----:B------:R-:W1:Y:S04]  /*2ff0*/  LDS.128 R80, [R89.X16+0x50] ;  /* 0x0000500059507984 */ /* 0x000e68000000cc00 */
[----:B0-----:R-:W0:Y:S04]  /*3000*/  LDS.128 R52, [R89.X16+0x60] ;  /* 0x0000600059347984 */ /* 0x001e28000000cc00 */
[----:B------:R2:W0:Y:S01]  /*3010*/  LDS.128 R56, [R89.X16+0x70] ;  /* 0x0000700059387984 */ /* 0x000422000000cc00 */
[----:B------:R-:W-:Y:S01]  /*3020*/  FMUL.RZ R150, R150, 0.15915493667125701904 ;  /* 0x3e22f98396967820 */ /* 0x000fe2000040c000 */
[----:B------:R-:W-:-:S02]  /*3030*/  CS2R R86, SRZ ;  /* 0x0000000000567805 */ /* 0x000fc4000001ff00 */
[----:B------:R2:W-:Y:S04]  /*3040*/  STS.64 [R144.X8+0x2550], R2 ;  /* 0x0025500290007388 */ /* 0x0005e80000008a00 */
[----:B------:R-:W-:Y:S01]  /*3050*/  BAR.SYNC.DEFER_BLOCKING 0x0 ;  /* 0x0000000000007b1d */ /* 0x000fe20000010000 */
[----:B--2---:R-:W-:-:S04]  /*3060*/  FMUL.FTZ R89, R107, UR41 ;  /* 0x000000296b597c20 */ /* 0x004fc80008410000 */
[----:B------:R-:W-:Y:S02]  /*3070*/  FMUL.RZ R144, R89, 0.15915493667125701904 ;  /* 0x3e22f98359907820 */ /* 0x000fe4000040c000 */
[----:B------:R-:W-:-:S04]  /*3080*/  FMUL.FTZ R89, R108, UR41 ;  /* 0x000000296c597c20 */ /* 0x000fc80008410000 */
[----:B------:R-:W-:Y:S02]  /*3090*/  FMUL.RZ R162, R89, 0.15915493667125701904 ;  /* 0x3e22f98359a27820 */ /* 0x000fe4000040c000 */
[----:B------:R-:W-:-:S04]  /*30a0*/  FMUL.FTZ R89, R105, UR41 ;  /* 0x0000002969597c20 */ /* 0x000fc80008410000 */
[----:B------:R-:W-:Y:S02]  /*30b0*/  FMUL.RZ R164, R89, 0.15915493667125701904 ;  /* 0x3e22f98359a47820 */ /* 0x000fe4000040c000 */
[----:B------:R-:W-:Y:S01]  /*30c0*/  FMUL.FTZ R89, R106, UR41 ;  /* 0x000000296a597c20 */ /* 0x000fe20008410000 */
[----:B------:R-:W-:Y:S01]  /*30d0*/  MUFU.SIN R171, R150 ;  /* 0x0000009600ab7308 */ /* 0x000fe20000000400 */
[----:B------:R2:W5:Y:S02]  /*30e0*/  @!P1 LDG.E.64 R86, [R146.64+0x8] ;  /* 0x0000082092569981 */ /* 0x000564000c1e1b00 */
[----:B------:R-:W-:Y:S02]  /*30f0*/  FMUL.RZ R182, R89, 0.15915493667125701904 ;  /* 0x3e22f98359b67820 */ /* 0x000fe4000040c000 */
[----:B------:R-:W-:-:S03]  /*3100*/  FMUL.FTZ R89, R120, R88 ;  /* 0x0000005878597220 */ /* 0x000fc60000410000 */
[----:B------:R0:W-:Y:S01]  /*3110*/  MUFU.COS R189, R150 ;  /* 0x0000009600bd7308 */ /* 0x0001e20000000000 */
[-C--:B--2---:R-:W-:Y:S02]  /*3120*/  FMUL.FTZ R146, R117, R88.reuse ;  /* 0x0000005875927220 */ /* 0x084fe40000410000 */
[----:B0-----:R-:W-:-:S05]  /*3130*/  FMUL.FTZ R150, R118, R88 ;  /* 0x0000005876967220 */ /* 0x001fca0000410000 */
[----:B------:R-:W-:Y:S01]  /*3140*/  MUFU.SIN R174, R144 ;  /* 0x0000009000ae7308 */ /* 0x000fe20000000400 */
[----:B------:R-:W-:-:S07]  /*3150*/  FMUL.FTZ R165, R113, R88 ;  /* 0x0000005871a57220 */ /* 0x000fce0000410000 */
[----:B------:R-:W-:Y:S08]  /*3160*/  MUFU.COS R173, R144 ;  /* 0x0000009000ad7308 */ /* 0x000ff00000000000 */
[----:B------:R-:W-:Y:S08]  /*3170*/  MUFU.SIN R172, R162 ;  /* 0x000000a200ac7308 */ /* 0x000ff00000000400 */
[----:B------:R0:W-:Y:S08]  /*3180*/  MUFU.COS R167, R162 ;  /* 0x000000a200a77308 */ /* 0x0001f00000000000 */
[----:B------:R-:W2:Y:S01]  /*3190*/  MUFU.EX2 R144, R89 ;  /* 0x0000005900907308 */ /* 0x000ea20000000800 */
[----:B0-----:R-:W-:-:S07]  /*31a0*/  FMUL.FTZ R162, R115, R88 ;  /* 0x0000005873a27220 */ /* 0x001fce0000410000 */
[----:B------:R-:W0:Y:S08]  /*31b0*/  MUFU.EX2 R150, R150 ;  /* 0x0000009600967308 */ /* 0x000e300000000800 */
[----:B------:R0:W1:Y:S08]  /*31c0*/  MUFU.EX2 R147, R146 ;  /* 0x0000009200937308 */ /* 0x0000700000000800 */
[----:B------:R-:W3:Y:S01]  /*31d0*/  MUFU.EX2 R162, R162 ;  /* 0x000000a200a27308 */ /* 0x000ee20000000800 */
[----:B--2---:R-:W-:-:S02]  /*31e0*/  FMUL.FTZ R155, R144, R155 ;  /* 0x0000009b909b7220 */ /* 0x004fc40000410000 */
[----:B0-----:R-:W-:-:S05]  /*31f0*/  FMUL.FTZ R146, R111, R88 ;  /* 0x000000586f927220 */ /* 0x001fca0000410000 */
[----:B------:R-:W0:Y:S01]  /*3200*/  MUFU.EX2 R165, R165 ;  /* 0x000000a500a57308 */ /* 0x000e220000000800 */
[C---:B------:R-:W-:Y:S02]  /*3210*/  FMUL.FTZ R156, R150.reuse, R156 ;  /* 0x0000009c969c7220 */ /* 0x040fe40000410000 */
[----:B------:R-:W-:Y:S02]  /*3220*/  FMUL.FTZ R157, R150, R157 ;  /* 0x0000009d969d7220 */ /* 0x000fe40000410000 */
[----:B------:R-:W-:Y:S02]  /*3230*/  FMUL.FTZ R153, R144, R153 ;  /* 0x0000009990997220 */ /* 0x000fe40000410000 */
[C---:B-1----:R-:W-:Y:S02]  /*3240*/  FMUL.FTZ R152, R147.reuse, R152 ;  /* 0x0000009893987220 */ /* 0x042fe40000410000 */
[----:B------:R-:W-:Y:S02]  /*3250*/  FMUL.FTZ R154, R147, R154 ;  /* 0x0000009a939a7220 */ /* 0x000fe40000410000 */
[----:B------:R-:W-:-:S02]  /*3260*/  FMUL.FTZ R150, R104, R155 ;  /* 0x0000009b68967220 */ /* 0x000fc40000410000 */
[----:B------:R-:W-:Y:S01]  /*3270*/  FMUL.FTZ R147, RZ, R155 ;  /* 0x0000009bff937220 */ /* 0x000fe20000410000 */
[----:B------:R-:W1:Y:S01]  /*3280*/  MUFU.EX2 R146, R146 ;  /* 0x0000009200927308 */ /* 0x000e620000000800 */
[C---:B---3--:R-:W-:Y:S02]  /*3290*/  FMUL.FTZ R158, R162.reuse, R158 ;  /* 0x0000009ea29e7220 */ /* 0x048fe40000410000 */
[----:B------:R-:W-:Y:S02]  /*32a0*/  FMUL.FTZ R159, R162, R159 ;  /* 0x0000009fa29f7220 */ /* 0x000fe40000410000 */
[----:B------:R-:W-:Y:S02]  /*32b0*/  FMUL.FTZ R89, R114, R88 ;  /* 0x0000005872597220 */ /* 0x000fe40000410000 */
[-C--:B------:R-:W-:Y:S02]  /*32c0*/  FFMA.FTZ R162, RZ, R153.reuse, R150 ;  /* 0x00000099ffa27223 */ /* 0x080fe40000010096 */
[----:B------:R-:W-:Y:S01]  /*32d0*/  FFMA.FTZ R150, R104, R153, -R147 ;  /* 0x0000009968967223 */ /* 0x000fe20000010893 */
[----:B------:R2:W3:Y:S01]  /*32e0*/  MUFU.EX2 R166, R89 ;  /* 0x0000005900a67308 */ /* 0x0004e20000000800 */
[----:B0-----:R-:W-:-:S02]  /*32f0*/  FMUL.FTZ R163, R165, R163 ;  /* 0x000000a3a5a37220 */ /* 0x001fc40000410000 */
[----:B------:R-:W-:Y:S02]  /*3300*/  FMUL.FTZ R148, R165, R148 ;  /* 0x00000094a5947220 */ /* 0x000fe40000410000 */
[----:B------:R-:W-:Y:S02]  /*3310*/  FADD.FTZ R191, RZ, R162 ;  /* 0x000000a2ffbf7221 */ /* 0x000fe40000010000 */
[----:B------:R-:W-:Y:S02]  /*3320*/  FADD.FTZ R165, R103, R150 ;  /* 0x0000009667a57221 */ /* 0x000fe40000010000 */
[C---:B------:R-:W-:Y:S02]  /*3330*/  FMUL.FTZ R150, R154.reuse, R191 ;  /* 0x000000bf9a967220 */ /* 0x040fe40000410000 */
[----:B------:R-:W-:Y:S02]  /*3340*/  FMUL.FTZ R176, R109, R88 ;  /* 0x000000586db07220 */ /* 0x000fe40000410000 */
[----:B------:R-:W-:-:S02]  /*3350*/  FMUL.FTZ R162, R154, R165 ;  /* 0x000000a59aa27220 */ /* 0x000fc40000410000 */
[-C--:B------:R-:W-:Y:S02]  /*3360*/  FMUL.FTZ R168, R112, R88.reuse ;  /* 0x0000005870a87220 */ /* 0x080fe40000410000 */
[-C--:B------:R-:W-:Y:S02]  /*3370*/  FMUL.FTZ R144, R107, R88.reuse ;  /* 0x000000586b907220 */ /* 0x080fe40000410000 */
[C---:B------:R-:W-:Y:S02]  /*3380*/  FFMA.FTZ R165, R152.reuse, R165, -R150 ;  /* 0x000000a598a57223 */ /* 0x040fe40000010896 */
[----:B------:R-:W-:Y:S01]  /*3390*/  FFMA.FTZ R162, R152, R191, R162 ;  /* 0x000000bf98a27223 */ /* 0x000fe200000100a2 */
[----:B------:R0:W-:Y:S01]  /*33a0*/  MUFU.EX2 R180, R144 ;  /* 0x0000009000b47308 */ /* 0x0001e20000000800 */
[----:B-1----:R-:W-:Y:S02]  /*33b0*/  FMUL.FTZ R150, R146, R177 ;  /* 0x000000b192967220 */ /* 0x002fe40000410000 */
[----:B--2---:R-:W-:-:S02]  /*33c0*/  FMUL.FTZ R89, R110, R88 ;  /* 0x000000586e597220 */ /* 0x004fc40000410000 */
[----:B------:R-:W-:-:S03]  /*33d0*/  FADD.FTZ R162, RZ, R162 ;  /* 0x000000a2ffa27221 */ /* 0x000fc60000010000 */
[----:B------:R-:W-:Y:S01]  /*33e0*/  MUFU.SIN R185, R151 ;  /* 0x0000009700b97308 */ /* 0x000fe20000000400 */
[----:B0-----:R-:W-:Y:S02]  /*33f0*/  FMUL.FTZ R144, R146, R179 ;  /* 0x000000b392907220 */ /* 0x001fe40000410000 */
[----:B------:R-:W-:-:S05]  /*3400*/  FADD.FTZ R146, R102, R165 ;  /* 0x000000a566927221 */ /* 0x000fca0000010000 */
[----:B------:R-:W-:Y:S01]  /*3410*/  MUFU.COS R187, R151 ;  /* 0x0000009700bb7308 */ /* 0x000fe20000000000 */
[----:B---3--:R-:W-:Y:S02]  /*3420*/  FMUL.FTZ R147, R166, R175 ;  /* 0x000000afa6937220 */ /* 0x008fe40000410000 */
[----:B------:R-:W-:-:S05]  /*3430*/  FMUL.FTZ R177, R157, R146 ;  /* 0x000000929db17220 */ /* 0x000fca0000410000 */
[----:B------:R-:W0:Y:S01]  /*3440*/  MUFU.EX2 R176, R176 ;  /* 0x000000b000b07308 */ /* 0x000e220000000800 */
[----:B------:R-:W-:-:S07]  /*3450*/  FMUL.FTZ R175, R157, R162 ;  /* 0x000000a29daf7220 */ /* 0x000fce0000410000 */
[----:B------:R-:W-:Y:S08]  /*3460*/  MUFU.SIN R181, R183 ;  /* 0x000000b700b57308 */ /* 0x000ff00000000400 */
[----:B------:R-:W1:Y:S01]  /*3470*/  MUFU.EX2 R168, R168 ;  /* 0x000000a800a87308 */ /* 0x000e620000000800 */
[----:B------:R-:W-:-:S07]  /*3480*/  FFMA.FTZ R177, R156, R162, R177 ;  /* 0x000000a29cb17223 */ /* 0x000fce00000100b1 */
[----:B------:R-:W-:Y:S08]  /*3490*/  MUFU.SIN R169, R164 ;  /* 0x000000a400a97308 */ /* 0x000ff00000000400 */
[----:B------:R2:W-:Y:S01]  /*34a0*/  MUFU.COS R170, R164 ;  /* 0x000000a400aa7308 */ /* 0x0005e20000000000 */
[----:B------:R-:W-:Y:S02]  /*34b0*/  FFMA.FTZ R146, R156, R146, -R175 ;  /* 0x000000929c927223 */ /* 0x000fe400000108af */
[----:B--2---:R-:W-:-:S05]  /*34c0*/  FMUL.FTZ R164, R116, R88 ;  /* 0x0000005874a47220 */ /* 0x004fca0000410000 */
[----:B------:R2:W-:Y:S01]  /*34d0*/  MUFU.EX2 R178, R89 ;  /* 0x0000005900b27308 */ /* 0x0005e20000000800 */
[----:B------:R-:W-:Y:S02]  /*34e0*/  FADD.FTZ R179, RZ, R177 ;  /* 0x000000b1ffb37221 */ /* 0x000fe40000010000 */
[----:B--2---:R-:W-:-:S05]  /*34f0*/  FMUL.FTZ R89, R108, R88 ;  /* 0x000000586c597220 */ /* 0x004fca0000410000 */
[----:B------:R-:W2:Y:S01]  /*3500*/  MUFU.EX2 R164, R164 ;  /* 0x000000a400a47308 */ /* 0x000ea20000000800 */
[----:B------:R-:W-:Y:S02]  /*3510*/  FADD.FTZ R177, R101, R146 ;  /* 0x0000009265b17221 */ /* 0x000fe40000010000 */
[----:B------:R-:W-:Y:S02]  /*3520*/  FMUL.FTZ R149, R166, R149 ;  /* 0x00000095a6957220 */ /* 0x000fe40000410000 */
[----:B------:R-:W-:-:S03]  /*3530*/  FMUL.FTZ R166, R105, R88 ;  /* 0x0000005869a67220 */ /* 0x000fc60000410000 */
[----:B------:R-:W3:Y:S01]  /*3540*/  MUFU.EX2 R89, R89 ;  /* 0x0000005900597308 */ /* 0x000ee20000000800 */
[C---:B0-----:R-:W-:Y:S02]  /*3550*/  FMUL.FTZ R162, R176.reuse, R187 ;  /* 0x000000bbb0a27220 */ /* 0x041fe40000410000 */
[----:B------:R-:W-:Y:S02]  /*3560*/  FMUL.FTZ R146, R176, R185 ;  /* 0x000000b9b0927220 */ /* 0x000fe40000410000 */
[----:B------:R-:W-:Y:S02]  /*3570*/  FMUL.FTZ R88, R106, R88 ;  /* 0x000000586a587220 */ /* 0x000fe40000410000 */
[----:B-1----:R-:W-:Y:S02]  /*3580*/  FMUL.FTZ R165, R168, R181 ;  /* 0x000000b5a8a57220 */ /* 0x002fe40000410000 */
[C---:B------:R-:W-:Y:S02]  /*3590*/  FMUL.FTZ R176, R159.reuse, R179 ;  /* 0x000000b39fb07220 */ /* 0x040fe40000410000 */
[-C--:B------:R-:W-:Y:S01]  /*35a0*/  FMUL.FTZ R181, R159, R177.reuse ;  /* 0x000000b19fb57220 */ /* 0x080fe20000410000 */
[----:B------:R-:W0:Y:S01]  /*35b0*/  MUFU.EX2 R166, R166 ;  /* 0x000000a600a67308 */ /* 0x000e220000000800 */
[----:B------:R-:W-:-:S02]  /*35c0*/  FFMA.FTZ R177, R158, R177, -R176 ;  /* 0x000000b19eb17223 */ /* 0x000fc400000108b0 */
[----:B------:R-:W-:Y:S02]  /*35d0*/  FFMA.FTZ R181, R158, R179, R181 ;  /* 0x000000b39eb57223 */ /* 0x000fe400000100b5 */
[----:B--2---:R-:W-:-:S03]  /*35e0*/  FMUL.FTZ R161, R164, R161 ;  /* 0x000000a1a4a17220 */ /* 0x004fc60000410000 */
[----:B------:R-:W-:Y:S01]  /*35f0*/  MUFU.COS R151, R182 ;  /* 0x000000b600977308 */ /* 0x000fe20000000000 */
[----:B------:R-:W-:Y:S02]  /*3600*/  FADD.FTZ R177, R100, R177 ;  /* 0x000000b164b17221 */ /* 0x000fe40000010000 */
[----:B------:R-:W-:-:S05]  /*3610*/  FADD.FTZ R181, RZ, R181 ;  /* 0x000000b5ffb57221 */ /* 0x000fca0000010000 */
[----:B------:R-:W1:Y:S01]  /*3620*/  MUFU.EX2 R88, R88 ;  /* 0x0000005800587308 */ /* 0x000e620000000800 */
[----:B------:R-:W-:-:S07]  /*3630*/  FMUL.FTZ R160, R164, R160 ;  /* 0x000000a0a4a07220 */ /* 0x000fce0000410000 */
[----:B------:R-:W2:Y:S01]  /*3640*/  MUFU.SIN R175, R182 ;  /* 0x000000b600af7308 */ /* 0x000ea20000000400 */
[C---:B---3--:R-:W-:Y:S02]  /*3650*/  FMUL.FTZ R167, R89.reuse, R167 ;  /* 0x000000a759a77220 */ /* 0x048fe40000410000 */
[----:B------:R-:W-:Y:S02]  /*3660*/  FMUL.FTZ R172, R89, R172 ;  /* 0x000000ac59ac7220 */ /* 0x000fe40000410000 */
[C---:B------:R-:W-:Y:S02]  /*3670*/  FMUL.FTZ R176, R161.reuse, R177 ;  /* 0x000000b1a1b07220 */ /* 0x040fe40000410000 */
[-C--:B------:R-:W-:Y:S02]  /*3680*/  FMUL.FTZ R89, R161, R181.reuse ;  /* 0x000000b5a1597220 */ /* 0x080fe40000410000 */
[C---:B------:R-:W-:Y:S02]  /*3690*/  FFMA.FTZ R181, R160.reuse, R181, R176 ;  /* 0x000000b5a0b57223 */ /* 0x040fe400000100b0 */
[----:B------:R-:W-:-:S02]  /*36a0*/  FFMA.FTZ R176, R160, R177, -R89 ;  /* 0x000000b1a0b07223 */ /* 0x000fc40000010859 */
[C---:B0-----:R-:W-:Y:S02]  /*36b0*/  FMUL.FTZ R170, R166.reuse, R170 ;  /* 0x000000aaa6aa7220 */ /* 0x041fe40000410000 */
[----:B------:R-:W-:Y:S02]  /*36c0*/  FMUL.FTZ R169, R166, R169 ;  /* 0x000000a9a6a97220 */ /* 0x000fe40000410000 */
[----:B------:R-:W-:Y:S02]  /*36d0*/  FADD.FTZ R177, R99, R176 ;  /* 0x000000b063b17221 */ /* 0x000fe40000010000 */
[C---:B-1----:R-:W-:Y:S02]  /*36e0*/  FMUL.FTZ R151, R88.reuse, R151 ;  /* 0x0000009758977220 */ /* 0x042fe40000410000 */
[----:B--2---:R-:W-:Y:S02]  /*36f0*/  FMUL.FTZ R166, R88, R175 ;  /* 0x000000af58a67220 */ /* 0x004fe40000410000 */
[----:B------:R-:W-:-:S02]  /*3700*/  FMUL.FTZ R176, R2, R155 ;  /* 0x0000009b02b07220 */ /* 0x000fc40000410000 */
[C---:B------:R-:W-:Y:S02]  /*3710*/  FMUL.FTZ R88, R3.reuse, R155 ;  /* 0x0000009b03587220 */ /* 0x040fe40000410000 */
[-C--:B------:R-:W-:Y:S02]  /*3720*/  FFMA.FTZ R175, R3, R153.reuse, R176 ;  /* 0x0000009903af7223 */ /* 0x080fe400000100b0 */
[----:B------:R-:W-:Y:S02]  /*3730*/  FFMA.FTZ R89, R2, R153, -R88 ;  /* 0x0000009902597223 */ /* 0x000fe40000010858 */
[C---:B------:R-:W-:Y:S02]  /*3740*/  FMUL.FTZ R88, R154.reuse, R175 ;  /* 0x000000af9a587220 */ /* 0x040fe40000410000 */
[-C--:B------:R-:W-:Y:S02]  /*3750*/  FMUL.FTZ R176, R154, R89.reuse ;  /* 0x000000599ab07220 */ /* 0x080fe40000410000 */
[----:B------:R-:W-:-:S02]  /*3760*/  FFMA.FTZ R88, R152, R89, -R88 ;  /* 0x0000005998587223 */ /* 0x000fc40000010858 */
[----:B------:R-:W-:Y:S02]  /*3770*/  FFMA.FTZ R176, R152, R175, R176 ;  /* 0x000000af98b07223 */ /* 0x000fe400000100b0 */
[C---:B------:R-:W-:Y:S02]  /*3780*/  FMUL.FTZ R175, R157.reuse, R88 ;  /* 0x000000589daf7220 */ /* 0x040fe40000410000 */
[-C--:B------:R-:W-:Y:S01]  /*3790*/  FMUL.FTZ R89, R157, R176.reuse ;  /* 0x000000b09d597220 */ /* 0x080fe20000410000 */
[----:B------:R-:W0:Y:S01]  /*37a0*/  MUFU.COS R183, R183 ;  /* 0x000000b700b77308 */ /* 0x000e220000000000 */
[C---:B------:R-:W-:Y:S02]  /*37b0*/  FFMA.FTZ R175, R156.reuse, R176, R175 ;  /* 0x000000b09caf7223 */ /* 0x040fe400000100af */
[----:B------:R-:W-:Y:S02]  /*37c0*/  FFMA.FTZ R89, R156, R88, -R89 ;  /* 0x000000589c597223 */ /* 0x000fe40000010859 */
[----:B------:R-:W-:-:S02]  /*37d0*/  FMUL.FTZ R88, R159, R175 ;  /* 0x000000af9f587220 */ /* 0x000fc40000410000 */
[-C--:B------:R-:W-:Y:S02]  /*37e0*/  FMUL.FTZ R176, R159, R89.reuse ;  /* 0x000000599fb07220 */ /* 0x080fe40000410000 */
[C---:B------:R-:W-:Y:S02]  /*37f0*/  FFMA.FTZ R88, R158.reuse, R89, -R88 ;  /* 0x000000599e587223 */ /* 0x040fe40000010858 */
[----:B------:R-:W-:Y:S02]  /*3800*/  FFMA.FTZ R176, R158, R175, R176 ;  /* 0x000000af9eb07223 */ /* 0x000fe400000100b0 */
[C---:B------:R-:W-:Y:S02]  /*3810*/  FMUL.FTZ R175, R161.reuse, R88 ;  /* 0x00000058a1af7220 */ /* 0x040fe40000410000 */
[----:B------:R-:W-:Y:S02]  /*3820*/  FMUL.FTZ R89, R161, R176 ;  /* 0x000000b0a1597220 */ /* 0x000fe40000410000 */
[----:B------:R-:W-:-:S02]  /*3830*/  FADD.FTZ R181, RZ, R181 ;  /* 0x000000b5ffb57221 */ /* 0x000fc40000010000 */
[----:B0-----:R-:W-:Y:S02]  /*3840*/  FMUL.FTZ R164, R168, R183 ;  /* 0x000000b7a8a47220 */ /* 0x001fe40000410000 */
[----:B------:R-:W-:Y:S02]  /*3850*/  FFMA.FTZ R175, R160, R176, R175 ;  /* 0x000000b0a0af7223 */ /* 0x000fe400000100af */
[C---:B------:R-:W-:Y:S02]  /*3860*/  FMUL.FTZ R168, R178.reuse, R189 ;  /* 0x000000bdb2a87220 */ /* 0x040fe40000410000 */
[----:B------:R-:W-:Y:S02]  /*3870*/  FMUL.FTZ R171, R178, R171 ;  /* 0x000000abb2ab7220 */ /* 0x000fe40000410000 */
[C---:B------:R-:W-:Y:S02]  /*3880*/  FMUL.FTZ R173, R180.reuse, R173 ;  /* 0x000000adb4ad7220 */ /* 0x040fe40000410000 */
[----:B------:R-:W-:-:S02]  /*3890*/  FMUL.FTZ R174, R180, R174 ;  /* 0x000000aeb4ae7220 */ /* 0x000fc40000410000 */
[----:B------:R-:W-:Y:S02]  /*38a0*/  FFMA.FTZ R89, R160, R88, -R89 ;  /* 0x00000058a0597223 */ /* 0x000fe40000010859 */
[C---:B------:R-:W-:Y:S02]  /*38b0*/  FMUL.FTZ R178, R148.reuse, R181 ;  /* 0x000000b594b27220 */ /* 0x040fe40000410000 */
        /* <DEDUP_REMOVED lines=8> */
[----:B------:R-:W-:Y:S02]  /*3940*/  FADD.FTZ R180, RZ, R180 ;  /* 0x000000b4ffb47221 */ /* 0x000fe40000010000 */
[----:B------:R-:W-:-:S02]  /*3950*/  FMUL.FTZ R175, R149, R88 ;  /* 0x0000005895af7220 */ /* 0x000fc40000410000 */
[C---:B------:R-:W-:Y:S02]  /*3960*/  FMUL.FTZ R89, R149.reuse, R176 ;  /* 0x000000b095597220 */ /* 0x040fe40000410000 */
[C---:B------:R-:W-:Y:S02]  /*3970*/  FMUL.FTZ R179, R149.reuse, R178 ;  /* 0x000000b295b37220 */ /* 0x040fe40000410000 */
[----:B------:R-:W-:Y:S02]  /*3980*/  FMUL.FTZ R177, R149, R180 ;  /* 0x000000b495b17220 */ /* 0x000fe40000410000 */
[C---:B------:R-:W-:Y:S02]  /*3990*/  FFMA.FTZ R175, R147.reuse, R176, R175 ;  /* 0x000000b093af7223 */ /* 0x040fe400000100af */
[C---:B------:R-:W-:Y:S02]  /*39a0*/  FFMA.FTZ R89, R147.reuse, R88, -R89 ;  /* 0x0000005893597223 */ /* 0x040fe40000010859 */
        /* <DEDUP_REMOVED lines=9> */
[-C--:B------:R-:W-:Y:S02]  /*3a40*/  FMUL.FTZ R180, R150, R177.reuse ;  /* 0x000000b196b47220 */ /* 0x080fe40000410000 */
[C---:B------:R-:W-:Y:S02]  /*3a50*/  FMUL.FTZ R175, R165.reuse, R88 ;  /* 0x00000058a5af7220 */ /* 0x040fe40000410000 */
[----:B------:R-:W-:Y:S02]  /*3a60*/  FMUL.FTZ R89, R165, R176 ;  /* 0x000000b0a5597220 */ /* 0x000fe40000410000 */
[----:B------:R-:W-:-:S02]  /*3a70*/  FFMA.FTZ R177, R144, R177, -R178 ;  /* 0x000000b190b17223 */ /* 0x000fc400000108b2 */
[----:B------:R-:W-:Y:S02]  /*3a80*/  FFMA.FTZ R180, R144, R179, R180 ;  /* 0x000000b390b47223 */ /* 0x000fe400000100b4 */
[C---:B------:R-:W-:Y:S02]  /*3a90*/  FFMA.FTZ R175, R164.reuse, R176, R175 ;  /* 0x000000b0a4af7223 */ /* 0x040fe400000100af */
[----:B------:R-:W-:Y:S02]  /*3aa0*/  FFMA.FTZ R89, R164, R88, -R89 ;  /* 0x00000058a4597223 */ /* 0x000fe40000010859 */
[----:B------:R-:W-:Y:S02]  /*3ab0*/  FADD.FTZ R177, R96, R177 ;  /* 0x000000b160b17221 */ /* 0x000fe40000010000 */
[----:B------:R-:W-:Y:S02]  /*3ac0*/  FADD.FTZ R180, RZ, R180 ;  /* 0x000000b4ffb47221 */ /* 0x000fe40000010000 */
[----:B------:R-:W-:-:S02]  /*3ad0*/  FMUL.FTZ R88, R146, R175 ;  /* 0x000000af92587220 */ /* 0x000fc40000410000 */
[----:B------:R-:W-:Y:S02]  /*3ae0*/  FMUL.FTZ R176, R146, R89 ;  /* 0x0000005992b07220 */ /* 0x000fe40000410000 */
[C---:B------:R-:W-:Y:S02]  /*3af0*/  FMUL.FTZ R179, R165.reuse, R177 ;  /* 0x000000b1a5b37220 */ /* 0x040fe40000410000 */
[-C--:B------:R-:W-:Y:S02]  /*3b00*/  FMUL.FTZ R178, R165, R180.reuse ;  /* 0x000000b4a5b27220 */ /* 0x080fe40000410000 */
[C---:B------:R-:W-:Y:S02]  /*3b10*/  FFMA.FTZ R88, R162.reuse, R89, -R88 ;  /* 0x00000059a2587223 */ /* 0x040fe40000010858 */
[----:B------:R-:W-:Y:S02]  /*3b20*/  FFMA.FTZ R176, R162, R175, R176 ;  /* 0x000000afa2b07223 */ /* 0x000fe400000100b0 */
[----:B------:R-:W-:-:S02]  /*3b30*/  FFMA.FTZ R179, R164, R180, R179 ;  /* 0x000000b4a4b37223 */ /* 0x000fc400000100b3 */
[----:B------:R-:W-:Y:S02]  /*3b40*/  FFMA.FTZ R178, R164, R177, -R178 ;  /* 0x000000b1a4b27223 */ /* 0x000fe400000108b2 */
[C---:B------:R-:W-:Y:S02]  /*3b50*/  FMUL.FTZ R175, R171.reuse, R88 ;  /* 0x00000058abaf7220 */ /* 0x040fe40000410000 */
[-C--:B------:R-:W-:Y:S02]  /*3b60*/  FMUL.FTZ R89, R171, R176.reuse ;  /* 0x000000b0ab597220 */ /* 0x080fe40000410000 */
[----:B------:R-:W-:Y:S02]  /*3b70*/  FADD.FTZ R179, RZ, R179 ;  /* 0x000000b3ffb37221 */ /* 0x000fe40000010000 */
[----:B------:R-:W-:Y:S02]  /*3b80*/  FADD.FTZ R177, R95, R178 ;  /* 0x000000b25fb17221 */ /* 0x000fe40000010000 */
[----:B------:R-:W-:-:S02]  /*3b90*/  FFMA.FTZ R175, R168, R176, R175 ;  /* 0x000000b0a8af7223 */ /* 0x000fc400000100af */
[----:B------:R-:W-:Y:S02]  /*3ba0*/  FFMA.FTZ R89, R168, R88, -R89 ;  /* 0x00000058a8597223 */ /* 0x000fe40000010859 */
[C---:B------:R-:W-:Y:S02]  /*3bb0*/  FMUL.FTZ R178, R146.reuse, R179 ;  /* 0x000000b392b27220 */ /* 0x040fe40000410000 */
[----:B------:R-:W-:Y:S02]  /*3bc0*/  FMUL.FTZ R180, R146, R177 ;  /* 0x000000b192b47220 */ /* 0x000fe40000410000 */
[C---:B------:R-:W-:Y:S02]  /*3bd0*/  FMUL.FTZ R88, R174.reuse, R175 ;  /* 0x000000afae587220 */ /* 0x040fe40000410000 */
[----:B------:R-:W-:Y:S02]  /*3be0*/  FMUL.FTZ R176, R174, R89 ;  /* 0x00000059aeb07220 */ /* 0x000fe40000410000 */
[----:B------:R-:W-:-:S02]  /*3bf0*/  FFMA.FTZ R177, R162, R177, -R178 ;  /* 0x000000b1a2b17223 */ /* 0x000fc400000108b2 */
[----:B------:R-:W-:Y:S02]  /*3c00*/  FFMA.FTZ R180, R162, R179, R180 ;  /* 0x000000b3a2b47223 */ /* 0x000fe400000100b4 */
[C---:B------:R-:W-:Y:S02]  /*3c10*/  FFMA.FTZ R88, R173.reuse, R89, -R88 ;  /* 0x00000059ad587223 */ /* 0x040fe40000010858 */
[----:B------:R-:W-:Y:S02]  /*3c20*/  FFMA.FTZ R176, R173, R175, R176 ;  /* 0x000000afadb07223 */ /* 0x000fe400000100b0 */
[----:B------:R-:W-:Y:S02]  /*3c30*/  FADD.FTZ R177, R94, R177 ;  /* 0x000000b15eb17221 */ /* 0x000fe40000010000 */
[----:B------:R-:W-:Y:S02]  /*3c40*/  FADD.FTZ R180, RZ, R180 ;  /* 0x000000b4ffb47221 */ /* 0x000fe40000010000 */
[----:B------:R-:W-:-:S02]  /*3c50*/  FMUL.FTZ R175, R172, R88 ;  /* 0x00000058acaf7220 */ /* 0x000fc40000410000 */
[----:B------:R-:W-:Y:S02]  /*3c60*/  FMUL.FTZ R89, R172, R176 ;  /* 0x000000b0ac597220 */ /* 0x000fe40000410000 */
[C---:B------:R-:W-:Y:S02]  /*3c70*/  FMUL.FTZ R179, R171.reuse, R177 ;  /* 0x000000b1abb37220 */ /* 0x040fe40000410000 */
[----:B------:R-:W-:Y:S02]  /*3c80*/  FMUL.FTZ R178, R171, R180 ;  /* 0x000000b4abb27220 */ /* 0x000fe40000410000 */
[C---:B------:R-:W-:Y:S02]  /*3c90*/  FFMA.FTZ R175, R167.reuse, R176, R175 ;  /* 0x000000b0a7af7223 */ /* 0x040fe400000100af */
[----:B------:R-:W-:Y:S02]  /*3ca0*/  FFMA.FTZ R89, R167, R88, -R89 ;  /* 0x00000058a7597223 */ /* 0x000fe40000010859 */
[----:B------:R-:W-:-:S02]  /*3cb0*/  FFMA.FTZ R179, R168, R180, R179 ;  /* 0x000000b4a8b37223 */ /* 0x000fc400000100b3 */
[----:B------:R-:W-:Y:S01]  /*3cc0*/  FFMA.FTZ R178, R168, R177, -R178 ;  /* 0x000000b1a8b27223 */ /* 0x000fe200000108b2 */
[----:B------:R-:W-:Y:S01]  /*3cd0*/  ISETP.NE.AND P1, PT, R142, 0x1f, PT ;  /* 0x0000001f8e00780c */ /* 0x000fe20003f25270 */
[C---:B------:R-:W-:Y:S02]  /*3ce0*/  FMUL.FTZ R88, R169.reuse, R175 ;  /* 0x000000afa9587220 */ /* 0x040fe40000410000 */
[-C--:B------:R-:W-:Y:S02]  /*3cf0*/  FMUL.FTZ R176, R169, R89.reuse ;  /* 0x00000059a9b07220 */ /* 0x080fe40000410000 */
[----:B------:R-:W-:Y:S02]  /*3d00*/  FADD.FTZ R179, RZ, R179 ;  /* 0x000000b3ffb37221 */ /* 0x000fe40000010000 */
[----:B------:R-:W-:Y:S02]  /*3d10*/  FADD.FTZ R178, R93, R178 ;  /* 0x000000b25db27221 */ /* 0x000fe40000010000 */
        /* <DEDUP_REMOVED lines=10> */
[----:B------:R-:W-:Y:S01]  /*3dc0*/  FADD.FTZ R177, R92, R177 ;  /* 0x000000b15cb17221 */ /* 0x000fe20000010000 */
[----:B------:R0:W1:Y:S01]  /*3dd0*/  @P1 LDS.64 R88, [R142.X8+0x3558] ;  /* 0x003558008e581984 */ /* 0x0000620000008a00 */
        /* <DEDUP_REMOVED lines=14> */
[-C--:B------:R-:W-:Y:S01]  /*3ec0*/  FMUL.FTZ R178, R166, R180.reuse ;  /* 0x000000b4a6b27220 */ /* 0x080fe20000410000 */
[----:B------:R-:W-:Y:S01]  /*3ed0*/  BSSY B0, `(.L_x_9896) ;  /* 0x0000012000007945 */ /* 0x000fe20003800000 */
[C---:B------:R-:W-:Y:S02]  /*3ee0*/  FFMA.FTZ R175, R151.reuse, R180, R175 ;  /* 0x000000b497af7223 */ /* 0x040fe400000100af */
[----:B------:R-:W-:Y:S02]  /*3ef0*/  FFMA.FTZ R177, R151, R177, -R178 ;  /* 0x000000b197b17223 */ /* 0x000fe400000108b2 */
[----:B------:R-:W-:Y:S02]  /*3f00*/  FADD.FTZ R193, RZ, R175 ;  /* 0x000000afffc17221 */ /* 0x000fe40000010000 */
[----:B------:R-:W-:Y:S01]  /*3f10*/  FADD.FTZ R195, R0, R177 ;  /* 0x000000b100c37221 */ /* 0x000fe20000010000 */
[----:B------:R-:W-:Y:S05]  /*3f20*/  @P1 BRA `(.L_x_9897) ;  /* 0x000000c000001947 */ /* 0x000fea0003800000 */
[----:B0---4-:R-:W-:Y:S01]  /*3f30*/  ULDC UR31, c[0x0][0x174] ;  /* 0x00005d00001f7ab9 */ /* 0x011fe20000000800 */
        /* <DEDUP_REMOVED lines=11> */
.L_x_9897:
[----:B0---4-:R-:W-:Y:S05]  /*3ff0*/  BSYNC B0 ;  /* 0x0000000000007941 */ /* 0x011fea0003800000 */
.L_x_9896:
[----:B------:R-:W0:Y:S01]  /*4000*/  SHFL.UP PT, R179, R195, 0x1, RZ ;  /* 0x04200000c3b37989 */ /* 0x000e2200000e00ff */
[----:B------:R-:W-:Y:S01]  /*4010*/  ISETP.GE.AND P3, PT, R140, 0x1, PT ;  /* 0x000000018c00780c */ /* 0x000fe20003f66270 */
[----:B-----5:R-:W2:Y:S01]  /*4020*/  R2UR UR30, R84 ;  /* 0x00000000541e73c2 */ /* 0x020ea200000e0000 */
[----:B------:R-:W-:Y:S01]  /*4030*/  FADD.FTZ R214, R126, R126 ;  /* 0x0000007e7ed67221 */ /* 0x000fe20000010000 */
[----:B------:R-:W3:Y:S01]  /*4040*/  SHFL.UP PT, R181, R193, 0x1, RZ ;  /* 0x04200000c1b57989 */ /* 0x000ee200000e00ff */
[----:B------:R-:W-:Y:S01]  /*4050*/  FADD.FTZ R210, R125, R125 ;  /* 0x0000007d7dd27221 */ /* 0x000fe20000010000 */
[----:B------:R-:W-:Y:S01]  /*4060*/  ISETP.NE.AND P6, PT, R192, 0x1f, PT ;  /* 0x0000001fc000780c */ /* 0x000fe20003fc5270 */
[----:B------:R-:W-:Y:S01]  /*4070*/  FADD.FTZ R215, R128, R128 ;  /* 0x0000008080d77221 */ /* 0x000fe20000010000 */
[----:B------:R-:W4:Y:S01]  /*4080*/  SHFL.UP PT, R175, R194, 0x1, RZ ;  /* 0x04200000c2af7989 */ /* 0x000f2200000e00ff */
[----:B------:R-:W-:Y:S01]  /*4090*/  FADD.FTZ R209, R127, R127 ;  /* 0x0000007f7fd17221 */ /* 0x000fe20000010000 */
[----:B------:R2:W1:Y:S01]  /*40a0*/  R2UR UR31, R85 ;  /* 0x00000000551f73c2 */ /* 0x00046200000e0000 */
[----:B------:R-:W-:Y:S01]  /*40b0*/  FADD.FTZ R234, R130, R130 ;  /* 0x0000008282ea7221 */ /* 0x000fe20000010000 */
[----:B------:R-:W1:Y:S01]  /*40c0*/  SHFL.UP PT, R177, R176, 0x1, RZ ;  /* 0x04200000b0b17989 */ /* 0x000e6200000e00ff */
[----:B------:R-:W-:Y:S01]  /*40d0*/  FADD.FTZ R232, R129, R129 ;  /* 0x0000008181e87221 */ /* 0x000fe20000010000 */
[----:B------:R-:W-:Y:S01]  /*40e0*/  ISETP.GT.U32.AND P4, PT, R192, 0x17, PT ;  /* 0x00000017c000780c */ /* 0x000fe20003f84070 */
[----:B------:R-:W-:Y:S01]  /*40f0*/  FADD.FTZ R231, R132, R132 ;  /* 0x0000008484e77221 */ /* 0x000fe20000010000 */
[----:B------:R-:W-:Y:S01]  /*4100*/  SHFL.IDX PT, R216, R87, RZ, 0x1f ;  /* 0x00001fff57d87589 */ /* 0x000fe200000e0000 */
[----:B------:R-:W-:Y:S01]  /*4110*/  ISETP.GT.U32.AND P5, PT, R192, 0xf, PT ;  /* 0x0000000fc000780c */ /* 0x000fe20003fa4070 */
[----:B------:R-:W-:Y:S01]  /*4120*/  FADD.FTZ R229, R131, R131 ;  /* 0x0000008383e57221 */ /* 0x000fe20000010000 */
[----:B------:R-:W-:Y:S01]  /*4130*/  MOV R221, UR7 ;  /* 0x0000000700dd7c02 */ /* 0x000fe20008000f00 */
[----:B------:R-:W-:Y:S01]  /*4140*/  SHFL.IDX PT, R212, R86, RZ, 0x1f ;  /* 0x00001fff56d47589 */ /* 0x000fe200000e0000 */
[----:B------:R-:W-:Y:S01]  /*4150*/  FADD.FTZ R227, R134, R134 ;  /* 0x0000008686e37221 */ /* 0x000fe20000010000 */
[----:B------:R-:W-:Y:S01]  /*4160*/  BSSY B0, `(.L_x_9898) ;  /* 0x000016f000007945 */ /* 0x000fe20003800000 */
[----:B------:R-:W-:-:S02]  /*4170*/  FADD.FTZ R228, R133, R133 ;  /* 0x0000008585e47221 */ /* 0x000fc40000010000 */
[C---:B0-----:R-:W-:Y:S02]  /*4180*/  FMUL.FTZ R182, R176.reuse, R179 ;  /* 0x000000b3b0b67220 */ /* 0x041fe40000410000 */
[----:B--2---:R-:W-:Y:S02]  /*4190*/  FMUL.FTZ R85, R59, UR30 ;  /* 0x0000001e3b557c20 */ /* 0x004fe40008410000 */
[-C--:B---3--:R-:W-:Y:S02]  /*41a0*/  FMUL.FTZ R180, R176, R181.reuse ;  /* 0x000000b5b0b47220 */ /* 0x088fe40000410000 */
[----:B------:R-:W-:Y:S02]  /*41b0*/  FFMA.FTZ R182, R194, R181, R182 ;  /* 0x000000b5c2b67223 */ /* 0x000fe400000100b6 */
[----:B----4-:R-:W-:Y:S02]  /*41c0*/  FMUL.FTZ R178, R176, R175 ;  /* 0x000000afb0b27220 */ /* 0x010fe40000410000 */
[----:B------:R-:W-:-:S02]  /*41d0*/  FFMA.FTZ R180, R194, R179, -R180 ;  /* 0x000000b3c2b47223 */ /* 0x000fc400000108b4 */
[-C--:B-1----:R-:W-:Y:S02]  /*41e0*/  FFMA.FTZ R179, R194, R177.reuse, R178 ;  /* 0x000000b1c2b37223 */ /* 0x082fe400000100b2 */
[C---:B------:R-:W-:Y:S02]  /*41f0*/  FMUL.FTZ R177, R176.reuse, R177 ;  /* 0x000000b1b0b17220 */ /* 0x040fe40000410000 */
[----:B------:R-:W-:Y:S01]  /*4200*/  @P3 FADD.FTZ R193, R193, R182 ;  /* 0x000000b6c1c13221 */ /* 0x000fe20000010000 */
[----:B------:R-:W-:Y:S01]  /*4210*/  FSEL R179, R176, R179, !P3 ;  /* 0x000000b3b0b37208 */ /* 0x000fe20005800000 */
[----:B------:R-:W-:Y:S02]  /*4220*/  @P3 FADD.FTZ R195, R195, R180 ;  /* 0x000000b4c3c33221 */ /* 0x000fe40000010000 */
[----:B------:R-:W-:Y:S01]  /*4230*/  @P3 FFMA.FTZ R194, R194, R175, -R177 ;  /* 0x000000afc2c23223 */ /* 0x000fe200000108b1 */
[----:B------:R-:W0:Y:S01]  /*4240*/  SHFL.UP PT, R178, R193, 0x2, RZ ;  /* 0x04400000c1b27989 */ /* 0x000e2200000e00ff */
[----:B------:R-:W-:Y:S01]  /*4250*/  ISETP.GE.AND P3, PT, R140, 0x2, PT ;  /* 0x000000028c00780c */ /* 0x000fe20003f66270 */
[----:B------:R-:W-:-:S02]  /*4260*/  FFMA.FTZ R213, R58, UR31, R85 ;  /* 0x0000001f3ad57c23 */ /* 0x000fc40008010055 */
[----:B------:R-:W1:Y:S01]  /*4270*/  SHFL.UP PT, R177, R195, 0x2, RZ ;  /* 0x04400000c3b17989 */ /* 0x000e6200000e00ff */
[----:B------:R-:W-:Y:S02]  /*4280*/  FMUL.FTZ R85, R57, UR31 ;  /* 0x0000001f39557c20 */ /* 0x000fe40008410000 */
[----:B------:R-:W-:Y:S01]  /*4290*/  FADD.FTZ R182, R124, R124 ;  /* 0x0000007c7cb67221 */ /* 0x000fe20000010000 */
[----:B------:R-:W2:Y:S01]  /*42a0*/  SHFL.UP PT, R175, R194, 0x2, RZ ;  /* 0x04400000c2af7989 */ /* 0x000ea200000e00ff */
[----:B------:R-:W-:Y:S02]  /*42b0*/  FFMA.FTZ R190, R56, UR30, -R85 ;  /* 0x0000001e38be7c23 */ /* 0x000fe40008010855 */
[----:B------:R-:W-:Y:S01]  /*42c0*/  FADD.FTZ R223, R136, R136 ;  /* 0x0000008888df7221 */ /* 0x000fe20000010000 */
        /* <DEDUP_REMOVED lines=11> */
[----:B------:R-:W-:Y:S02]  /*4380*/  FADD.FTZ R178, R122, R122 ;  /* 0x0000007a7ab27221 */ /* 0x000fe40000010000 */
[----:B------:R-:W-:Y:S01]  /*4390*/  FMUL.FTZ R177, R59, UR31 ;  /* 0x0000001f3bb17c20 */ /* 0x000fe20008410000 */
[----:B------:R-:W0:Y:S01]  /*43a0*/  SHFL.UP PT, R187, R193, 0x4, RZ ;  /* 0x04800000c1bb7989 */ /* 0x000e2200000e00ff */
[----:B------:R-:W-:Y:S02]  /*43b0*/  FMUL.FTZ R213, R178, R213 ;  /* 0x000000d5b2d57220 */ /* 0x000fe40000410000 */
[----:B------:R-:W-:Y:S01]  /*43c0*/  FFMA.FTZ R177, R58, UR30, -R177 ;  /* 0x0000001e3ab17c23 */ /* 0x000fe200080108b1 */
[----:B------:R-:W-:Y:S01]  /*43d0*/  SHFL.UP PT, R181, R176, 0x4, RZ ;  /* 0x04800000b0b57989 */ /* 0x000fe200000e00ff */
[----:B------:R-:W-:Y:S01]  /*43e0*/  @P3 FADD.FTZ R195, R195, R180 ;  /* 0x000000b4c3c33221 */ /* 0x000fe20000010000 */
[----:B------:R-:W-:Y:S01]  /*43f0*/  ISETP.GE.AND P3, PT, R140, 0x4, PT ;  /* 0x000000048c00780c */ /* 0x000fe20003f66270 */
[----:B------:R-:W-:-:S02]  /*4400*/  FMUL.FTZ R175, R57, UR30 ;  /* 0x0000001e39af7c20 */ /* 0x000fc40008410000 */
[----:B------:R-:W-:Y:S01]  /*4410*/  FMUL.FTZ R211, R178, R177 ;  /* 0x000000b1b2d37220 */ /* 0x000fe20000410000 */
[----:B------:R-:W-:Y:S01]  /*4420*/  SHFL.UP PT, R183, R195, 0x4, RZ ;  /* 0x04800000c3b77989 */ /* 0x000fe200000e00ff */
[----:B------:R-:W-:Y:S02]  /*4430*/  FMUL.FTZ R180, R166, R213 ;  /* 0x000000d5a6b47220 */ /* 0x000fe40000410000 */
[----:B------:R-:W-:Y:S02]  /*4440*/  FADD.FTZ R179, R121, R121 ;  /* 0x0000007979b37221 */ /* 0x000fe40000010000 */
[----:B------:R-:W-:Y:S02]  /*4450*/  FFMA.FTZ R84, R56, UR31, R175 ;  /* 0x0000001f38547c23 */ /* 0x000fe400080100af */
[C---:B------:R-:W-:Y:S02]  /*4460*/  FFMA.FTZ R177, R151.reuse, R211, -R180 ;  /* 0x000000d397b17223 */ /* 0x040fe400000108b4 */
[----:B------:R-:W-:-:S02]  /*4470*/  FMUL.FTZ R85, R151, R213 ;  /* 0x000000d597557220 */ /* 0x000fc40000410000 */
[C---:B------:R-:W-:Y:S02]  /*4480*/  FMUL.FTZ R190, R179.reuse, R190 ;  /* 0x000000beb3be7220 */ /* 0x040fe40000410000 */
[----:B------:R-:W-:Y:S02]  /*4490*/  FMUL.FTZ R191, R179, R84 ;  /* 0x00000054b3bf7220 */ /* 0x000fe40000410000 */
[----:B------:R-:W-:Y:S02]  /*44a0*/  FFMA.FTZ R84, -R166, R211, -R85 ;  /* 0x000000d3a6547223 */ /* 0x000fe40000010955 */
[----:B------:R-:W-:Y:S02]  /*44b0*/  FADD.FTZ R180, R190, R177 ;  /* 0x000000b1beb47221 */ /* 0x000fe40000010000 */
[----:B------:R-:W1:Y:S01]  /*44c0*/  SHFL.UP PT, R177, R194, 0x4, RZ ;  /* 0x04800000c2b17989 */ /* 0x000e6200000e00ff */
[----:B------:R-:W-:Y:S02]  /*44d0*/  FMUL.FTZ R85, R55, UR31 ;  /* 0x0000001f37557c20 */ /* 0x000fe40008410000 */
[----:B------:R-:W-:-:S02]  /*44e0*/  FADD.FTZ R84, -R191, R84 ;  /* 0x00000054bf547221 */ /* 0x000fc40000010100 */
[----:B------:R-:W-:Y:S02]  /*44f0*/  FMUL.FTZ R175, R55, UR30 ;  /* 0x0000001e37af7c20 */ /* 0x000fe40008410000 */
[C---:B------:R-:W-:Y:S02]  /*4500*/  FMUL.FTZ R185, R169.reuse, -R84 ;  /* 0x80000054a9b97220 */ /* 0x040fe40000410000 */
[C---:B------:R-:W-:Y:S02]  /*4510*/  FFMA.FTZ R85, R54.reuse, UR30, -R85 ;  /* 0x0000001e36557c23 */ /* 0x040fe40008010855 */
[-C--:B------:R-:W-:Y:S02]  /*4520*/  FMUL.FTZ R197, R169, -R180.reuse ;  /* 0x800000b4a9c57220 */ /* 0x080fe40000410000 */
[----:B------:R-:W-:Y:S02]  /*4530*/  FFMA.FTZ R175, R54, UR31, R175 ;  /* 0x0000001f36af7c23 */ /* 0x000fe400080100af */
        /* <DEDUP_REMOVED lines=9> */
[C---:B0-----:R-:W-:Y:S02]  /*45d0*/  FMUL.FTZ R175, R176.reuse, R187 ;  /* 0x000000bbb0af7220 */ /* 0x041fe40000410000 */
[C---:B-1----:R-:W-:Y:S02]  /*45e0*/  FMUL.FTZ R85, R176.reuse, R177 ;  /* 0x000000b1b0557220 */ /* 0x042fe40000410000 */
[----:B------:R-:W-:Y:S02]  /*45f0*/  FFMA.FTZ R197, R167, R189, -R180 ;  /* 0x000000bda7c57223 */ /* 0x000fe400000108b4 */
[----:B------:R-:W-:-:S02]  /*4600*/  FMUL.FTZ R186, R176, R183 ;  /* 0x000000b7b0ba7220 */ /* 0x000fc40000410000 */
[----:B------:R-:W-:Y:S02]  /*4610*/  FMUL.FTZ R84, R176, R181 ;  /* 0x000000b5b0547220 */ /* 0x000fe40000410000 */
[C---:B------:R-:W-:Y:S02]  /*4620*/  FFMA.FTZ R180, R194.reuse, R183, -R175 ;  /* 0x000000b7c2b47223 */ /* 0x040fe400000108af */
[----:B------:R-:W-:Y:S02]  /*4630*/  FFMA.FTZ R181, R194, R181, R85 ;  /* 0x000000b5c2b57223 */ /* 0x000fe40000010055 */
[C---:B------:R-:W-:Y:S02]  /*4640*/  FMUL.FTZ R175, R53.reuse, UR30 ;  /* 0x0000001e35af7c20 */ /* 0x040fe40008410000 */
[----:B------:R-:W-:Y:S01]  /*4650*/  FMUL.FTZ R85, R53, UR31 ;  /* 0x0000001f35557c20 */ /* 0x000fe20008410000 */
[----:B------:R-:W-:Y:S01]  /*4660*/  FSEL R181, R176, R181, !P3 ;  /* 0x000000b5b0b57208 */ /* 0x000fe20005800000 */
[----:B------:R-:W-:-:S02]  /*4670*/  FFMA.FTZ R186, R194, R187, R186 ;  /* 0x000000bbc2ba7223 */ /* 0x000fc400000100ba */
[----:B------:R-:W-:Y:S02]  /*4680*/  @P3 FFMA.FTZ R194, R194, R177, -R84 ;  /* 0x000000b1c2c23223 */ /* 0x000fe40000010854 */
[----:B------:R-:W-:Y:S01]  /*4690*/  @P3 FADD.FTZ R195, R195, R180 ;  /* 0x000000b4c3c33221 */ /* 0x000fe20000010000 */
[----:B------:R-:W-:Y:S01]  /*46a0*/  SHFL.UP PT, R176, R181, 0x8, RZ ;  /* 0x05000000b5b07989 */ /* 0x000fe200000e00ff */
[----:B------:R-:W-:Y:S02]  /*46b0*/  FADD.FTZ R183, R123, R123 ;  /* 0x0000007b7bb77221 */ /* 0x000fe40000010000 */
[C---:B------:R-:W-:Y:S01]  /*46c0*/  FFMA.FTZ R84, R52.reuse, UR31, R175 ;  /* 0x0000001f34547c23 */ /* 0x040fe200080100af */
[----:B------:R-:W0:Y:S01]  /*46d0*/  SHFL.UP PT, R177, R195, 0x8, RZ ;  /* 0x05000000c3b17989 */ /* 0x000e2200000e00ff */
[----:B------:R-:W-:Y:S02]  /*46e0*/  FFMA.FTZ R180, R52, UR30, -R85 ;  /* 0x0000001e34b47c23 */ /* 0x000fe40008010855 */
[----:B------:R-:W-:Y:S01]  /*46f0*/  @P3 FADD.FTZ R193, R193, R186 ;  /* 0x000000bac1c13221 */ /* 0x000fe20000010000 */
[----:B------:R-:W-:Y:S01]  /*4700*/  ISETP.GE.AND P3, PT, R140, 0x8, PT ;  /* 0x000000088c00780c */ /* 0x000fe20003f66270 */
[----:B------:R-:W-:-:S02]  /*4710*/  FMUL.FTZ R189, R183, R84 ;  /* 0x00000054b7bd7220 */ /* 0x000fc40000410000 */
[----:B------:R-:W-:Y:S01]  /*4720*/  FMUL.FTZ R180, R183, R180 ;  /* 0x000000b4b7b47220 */ /* 0x000fe20000410000 */
[----:B------:R-:W1:Y:S01]  /*4730*/  SHFL.UP PT, R84, R194, 0x8, RZ ;  /* 0x05000000c2547989 */ /* 0x000e6200000e00ff */
[----:B------:R-:W-:Y:S02]  /*4740*/  FADD.FTZ R188, -R189, R188 ;  /* 0x000000bcbdbc7221 */ /* 0x000fe40000010100 */
[----:B------:R-:W-:Y:S01]  /*4750*/  FADD.FTZ R197, R180, R197 ;  /* 0x000000c5b4c57221 */ /* 0x000fe20000010000 */
[----:B------:R-:W2:Y:S01]  /*4760*/  SHFL.UP PT, R186, R193, 0x8, RZ ;  /* 0x05000000c1ba7989 */ /* 0x000ea200000e00ff */
[C---:B------:R-:W-:Y:S02]  /*4770*/  FMUL.FTZ R85, R83.reuse, UR31 ;  /* 0x0000001f53557c20 */ /* 0x040fe40008410000 */
[----:B------:R-:W-:Y:S02]  /*4780*/  FMUL.FTZ R175, R83, UR30 ;  /* 0x0000001e53af7c20 */ /* 0x000fe40008410000 */
[----:B------:R-:W-:-:S02]  /*4790*/  FMUL.FTZ R196, R174, -R188 ;  /* 0x800000bcaec47220 */ /* 0x000fc40000410000 */
[-C--:B------:R-:W-:Y:S02]  /*47a0*/  FMUL.FTZ R187, R174, -R197.reuse ;  /* 0x800000c5aebb7220 */ /* 0x080fe40000410000 */
[C---:B------:R-:W-:Y:S02]  /*47b0*/  FFMA.FTZ R175, R82.reuse, UR31, R175 ;  /* 0x0000001f52af7c23 */ /* 0x040fe400080100af */
[----:B------:R-:W-:Y:S02]  /*47c0*/  FFMA.FTZ R85, R82, UR30, -R85 ;  /* 0x0000001e52557c23 */ /* 0x000fe40008010855 */
        /* <DEDUP_REMOVED lines=11> */
[C---:B-1----:R-:W-:Y:S02]  /*4880*/  FMUL.FTZ R175, R181.reuse, R84 ;  /* 0x00000054b5af7220 */ /* 0x042fe40000410000 */
        /* <DEDUP_REMOVED lines=8> */
[----:B------:R-:W0:Y:S01]  /*4910*/  SHFL.UP PT, R197, R194, 0x10, RZ ;  /* 0x06000000c2c57989 */ /* 0x000e2200000e00ff */
[----:B------:R-:W-:-:S02]  /*4920*/  FFMA.FTZ R175, R80, UR31, R175 ;  /* 0x0000001f50af7c23 */ /* 0x000fc400080100af */
[----:B------:R-:W-:Y:S02]  /*4930*/  @P3 FADD.FTZ R193, R193, R186 ;  /* 0x000000bac1c13221 */ /* 0x000fe40000010000 */
[----:B------:R-:W-:Y:S02]  /*4940*/  FFMA.FTZ R85, R80, UR30, -R85 ;  /* 0x0000001e50557c23 */ /* 0x000fe40008010855 */
[----:B------:R-:W-:Y:S01]  /*4950*/  @P3 FADD.FTZ R195, R195, R196 ;  /* 0x000000c4c3c33221 */ /* 0x000fe20000010000 */
[----:B------:R-:W-:Y:S01]  /*4960*/  FSEL R196, R181, R176, !P3 ;  /* 0x000000b0b5c47208 */ /* 0x000fe20005800000 */
[C---:B------:R-:W-:Y:S01]  /*4970*/  FMUL.FTZ R186, R210.reuse, R175 ;  /* 0x000000afd2ba7220 */ /* 0x040fe20000410000 */
[----:B------:R-:W1:Y:S01]  /*4980*/  SHFL.UP PT, R203, R193, 0x10, RZ ;  /* 0x06000000c1cb7989 */ /* 0x000e6200000e00ff */
[----:B------:R-:W-:Y:S01]  /*4990*/  FMUL.FTZ R181, R210, R85 ;  /* 0x00000055d2b57220 */ /* 0x000fe20000410000 */
[----:B------:R-:W-:Y:S01]  /*49a0*/  ISETP.GE.AND P3, PT, R140, 0x10, PT ;  /* 0x000000108c00780c */ /* 0x000fe20003f66270 */
[----:B------:R-:W-:Y:S01]  /*49b0*/  FADD.FTZ R205, -R186, R199 ;  /* 0x000000c7bacd7221 */ /* 0x000fe20000010100 */
[----:B------:R-:W2:Y:S01]  /*49c0*/  SHFL.UP PT, R201, R195, 0x10, RZ ;  /* 0x06000000c3c97989 */ /* 0x000ea200000e00ff */
[----:B------:R-:W-:-:S02]  /*49d0*/  FMUL.FTZ R85, R79, UR31 ;  /* 0x0000001f4f557c20 */ /* 0x000fc40008410000 */
[----:B------:R-:W-:Y:S01]  /*49e0*/  FMUL.FTZ R175, R79, UR30 ;  /* 0x0000001e4faf7c20 */ /* 0x000fe20008410000 */
[----:B------:R-:W3:Y:S01]  /*49f0*/  SHFL.UP PT, R199, R196, 0x10, RZ ;  /* 0x06000000c4c77989 */ /* 0x000ee200000e00ff */
[----:B------:R-:W-:Y:S02]  /*4a00*/  FADD.FTZ R177, R181, R198 ;  /* 0x000000c6b5b17221 */ /* 0x000fe40000010000 */
[C---:B------:R-:W-:Y:S02]  /*4a10*/  FMUL.FTZ R198, R146.reuse, -R205 ;  /* 0x800000cd92c67220 */ /* 0x040fe40000410000 */
[----:B------:R-:W-:Y:S02]  /*4a20*/  FMUL.FTZ R200, R146, -R177 ;  /* 0x800000b192c87220 */ /* 0x000fe40000410000 */
[C---:B------:R-:W-:Y:S02]  /*4a30*/  FFMA.FTZ R84, R78.reuse, UR31, R175 ;  /* 0x0000001f4e547c23 */ /* 0x040fe400080100af */
[----:B------:R-:W-:-:S02]  /*4a40*/  FFMA.FTZ R176, R78, UR30, -R85 ;  /* 0x0000001e4eb07c23 */ /* 0x000fc40008010855 */
[C---:B------:R-:W-:Y:S02]  /*4a50*/  FFMA.FTZ R85, R162.reuse, R177, -R198 ;  /* 0x000000b1a2557223 */ /* 0x040fe400000108c6 */
[----:B------:R-:W-:Y:S02]  /*4a60*/  FFMA.FTZ R200, R162, R205, R200 ;  /* 0x000000cda2c87223 */ /* 0x000fe400000100c8 */
[C---:B------:R-:W-:Y:S02]  /*4a70*/  FMUL.FTZ R177, R215.reuse, R84 ;  /* 0x00000054d7b17220 */ /* 0x040fe40000410000 */
[----:B------:R-:W-:Y:S02]  /*4a80*/  FMUL.FTZ R176, R215, R176 ;  /* 0x000000b0d7b07220 */ /* 0x000fe40000410000 */
[----:B------:R-:W-:Y:S02]  /*4a90*/  FADD.FTZ R200, -R177, R200 ;  /* 0x000000c8b1c87221 */ /* 0x000fe40000010100 */
[----:B------:R-:W-:-:S02]  /*4aa0*/  FADD.FTZ R85, R176, R85 ;  /* 0x00000055b0557221 */ /* 0x000fc40000010000 */
[CC--:B------:R-:W-:Y:S02]  /*4ab0*/  FMUL.FTZ R84, R165.reuse, -R200.reuse ;  /* 0x800000c8a5547220 */ /* 0x0c0fe40000410000 */
[-C--:B------:R-:W-:Y:S02]  /*4ac0*/  FMUL.FTZ R175, R165, -R85.reuse ;  /* 0x80000055a5af7220 */ /* 0x080fe40000410000 */
[C---:B------:R-:W-:Y:S02]  /*4ad0*/  FFMA.FTZ R205, R164.reuse, R85, -R84 ;  /* 0x00000055a4cd7223 */ /* 0x040fe40000010854 */
[----:B------:R-:W-:Y:S02]  /*4ae0*/  FFMA.FTZ R202, R164, R200, R175 ;  /* 0x000000c8a4ca7223 */ /* 0x000fe400000100af */
[C---:B0-----:R-:W-:Y:S02]  /*4af0*/  FMUL.FTZ R85, R196.reuse, R197 ;  /* 0x000000c5c4557220 */ /* 0x041fe40000410000 */
[----:B-1----:R-:W-:-:S02]  /*4b00*/  FMUL.FTZ R175, R196, R203 ;  /* 0x000000cbc4af7220 */ /* 0x002fc40000410000 */
[C---:B--2---:R-:W-:Y:S02]  /*4b10*/  FMUL.FTZ R200, R196.reuse, R201 ;  /* 0x000000c9c4c87220 */ /* 0x044fe40000410000 */
[-C--:B---3--:R-:W-:Y:S02]  /*4b20*/  FMUL.FTZ R84, R196, R199.reuse ;  /* 0x000000c7c4547220 */ /* 0x088fe40000410000 */
[C---:B------:R-:W-:Y:S02]  /*4b30*/  FFMA.FTZ R199, R194.reuse, R199, R85 ;  /* 0x000000c7c2c77223 */ /* 0x040fe40000010055 */
[----:B------:R-:W-:Y:S02]  /*4b40*/  FFMA.FTZ R198, R194, R201, -R175 ;  /* 0x000000c9c2c67223 */ /* 0x000fe400000108af */
[----:B------:R-:W-:Y:S01]  /*4b50*/  FMUL.FTZ R175, R77, UR30 ;  /* 0x0000001e4daf7c20 */ /* 0x000fe20008410000 */
[----:B------:R-:W-:Y:S01]  /*4b60*/  FSEL R199, R196, R199, !P3 ;  /* 0x000000c7c4c77208 */ /* 0x000fe20005800000 */
[----:B------:R-:W-:-:S02]  /*4b70*/  FFMA.FTZ R200, R194, R203, R200 ;  /* 0x000000cbc2c87223 */ /* 0x000fc400000100c8 */
[----:B------:R-:W-:Y:S02]  /*4b80*/  @P3 FFMA.FTZ R194, R194, R197, -R84 ;  /* 0x000000c5c2c23223 */ /* 0x000fe40000010854 */
[----:B------:R-:W-:Y:S01]  /*4b90*/  FMUL.FTZ R85, R77, UR31 ;  /* 0x0000001f4d557c20 */ /* 0x000fe20008410000 */
[----:B------:R-:W0:Y:S01]  /*4ba0*/  SHFL.UP PT, R199, R199, 0x1, RZ ;  /* 0x04200000c7c77989 */ /* 0x000e2200000e00ff */
[C---:B------:R-:W-:Y:S02]  /*4bb0*/  FFMA.FTZ R84, R76.reuse, UR31, R175 ;  /* 0x0000001f4c547c23 */ /* 0x040fe400080100af */
[----:B------:R-:W-:Y:S01]  /*4bc0*/  FFMA.FTZ R208, R76, UR30, -R85 ;  /* 0x0000001e4cd07c23 */ /* 0x000fe20008010855 */
[----:B------:R1:W2:Y:S01]  /*4bd0*/  SHFL.UP PT, R201, R194, 0x1, RZ ;  /* 0x04200000c2c97989 */ /* 0x0002a200000e00ff */
[C---:B------:R-:W-:Y:S02]  /*4be0*/  FMUL.FTZ R175, R209.reuse, R84 ;  /* 0x00000054d1af7220 */ /* 0x040fe40000410000 */
[----:B------:R-:W-:-:S02]  /*4bf0*/  FMUL.FTZ R208, R209, R208 ;  /* 0x000000d0d1d07220 */ /* 0x000fc40000410000 */
[----:B------:R-:W-:Y:S02]  /*4c00*/  FADD.FTZ R203, -R175, R202 ;  /* 0x000000caafcb7221 */ /* 0x000fe40000010100 */
[----:B------:R-:W-:Y:S02]  /*4c10*/  @P3 FADD.FTZ R193, R193, R200 ;  /* 0x000000c8c1c13221 */ /* 0x000fe40000010000 */
[C---:B------:R-:W-:Y:S02]  /*4c20*/  FMUL.FTZ R85, R75.reuse, UR31 ;  /* 0x0000001f4b557c20 */ /* 0x040fe40008410000 */
[----:B------:R-:W-:Y:S02]  /*4c30*/  FADD.FTZ R205, R208, R205 ;  /* 0x000000cdd0cd7221 */ /* 0x000fe40000010000 */
[----:B------:R-:W-:Y:S01]  /*4c40*/  FMUL.FTZ R84, R150, -R203 ;  /* 0x800000cb96547220 */ /* 0x000fe20000410000 */
[----:B------:R-:W3:Y:S01]  /*4c50*/  SHFL.UP PT, R193, R193, 0x1, RZ ;  /* 0x04200000c1c17989 */ /* 0x000ee200000e00ff */
[----:B------:R-:W-:-:S02]  /*4c60*/  FMUL.FTZ R197, R75, UR30 ;  /* 0x0000001e4bc57c20 */ /* 0x000fc40008410000 */
[----:B------:R-:W-:Y:S02]  /*4c70*/  FFMA.FTZ R85, R74, UR30, -R85 ;  /* 0x0000001e4a557c23 */ /* 0x000fe40008010855 */
[-C--:B------:R-:W-:Y:S02]  /*4c80*/  FFMA.FTZ R217, R144, R205.reuse, -R84 ;  /* 0x000000cd90d97223 */ /* 0x080fe40000010854 */
[----:B------:R-:W-:Y:S01]  /*4c90*/  @P3 FADD.FTZ R195, R195, R198 ;  /* 0x000000c6c3c33221 */ /* 0x000fe20000010000 */
[----:B------:R-:W-:Y:S01]  /*4ca0*/  ISETP.GT.U32.AND P3, PT, R192, 0x1b, PT ;  /* 0x0000001bc000780c */ /* 0x000fe20003f64070 */
[----:B------:R-:W-:Y:S02]  /*4cb0*/  FMUL.FTZ R205, R150, -R205 ;  /* 0x800000cd96cd7220 */ /* 0x000fe40000410000 */
[----:B------:R-:W-:Y:S02]  /*4cc0*/  FFMA.FTZ R197, R74, UR31, R197 ;  /* 0x0000001f4ac57c23 */ /* 0x000fe400080100c5 */
[----:B------:R-:W-:Y:S01]  /*4cd0*/  FMUL.FTZ R206, R234, R85 ;  /* 0x00000055eace7220 */ /* 0x000fe20000410000 */
[----:B------:R-:W4:Y:S01]  /*4ce0*/  SHFL.UP PT, R195, R195, 0x1, RZ ;  /* 0x04200000c3c37989 */ /* 0x000f2200000e00ff */
[----:B------:R-:W-:-:S02]  /*4cf0*/  FFMA.FTZ R84, R144, R203, R205 ;  /* 0x000000cb90547223 */ /* 0x000fc400000100cd */
[----:B------:R-:W-:Y:S02]  /*4d00*/  FMUL.FTZ R207, R234, R197 ;  /* 0x000000c5eacf7220 */ /* 0x000fe40000410000 */
[----:B------:R-:W-:Y:S02]  /*4d10*/  FADD.FTZ R86, R206, R217 ;  /* 0x000000d9ce567221 */ /* 0x000fe40000010000 */
[----:B-1----:R-:W-:Y:S02]  /*4d20*/  FADD.FTZ R194, -R207, R84 ;  /* 0x00000054cfc27221 */ /* 0x002fe40000010100 */
[C---:B------:R-:W-:Y:S02]  /*4d30*/  FMUL.FTZ R87, R149.reuse, -R86 ;  /* 0x8000005695577220 */ /* 0x040fe40000410000 */
[----:B------:R-:W-:Y:S02]  /*4d40*/  FMUL.FTZ R85, R149, -R194 ;  /* 0x800000c295557220 */ /* 0x000fe40000410000 */
[----:B0-----:R-:W-:-:S02]  /*4d50*/  FMUL.FTZ R84, R199, R216 ;  /* 0x000000d8c7547220 */ /* 0x001fc40000410000 */
[----:B------:R-:W-:Y:S02]  /*4d60*/  FMUL.FTZ R199, R199, R212 ;  /* 0x000000d4c7c77220 */ /* 0x000fe40000410000 */
[----:B------:R-:W-:Y:S02]  /*4d70*/  FFMA.FTZ R194, R147, R194, R87 ;  /* 0x000000c293c27223 */ /* 0x000fe40000010057 */
[----:B------:R-:W-:Y:S02]  /*4d80*/  FMUL.FTZ R87, R73, UR30 ;  /* 0x0000001e49577c20 */ /* 0x000fe40008410000 */
[----:B------:R-:W-:Y:S02]  /*4d90*/  FFMA.FTZ R196, R147, R86, -R85 ;  /* 0x0000005693c47223 */ /* 0x000fe40000010855 */
[----:B------:R-:W-:Y:S02]  /*4da0*/  FMUL.FTZ R85, R73, UR31 ;  /* 0x0000001f49557c20 */ /* 0x000fe40008410000 */
[----:B--2---:R-:W-:-:S02]  /*4db0*/  FFMA.FTZ R86, R201, R216, R199 ;  /* 0x000000d8c9567223 */ /* 0x004fc400000100c7 */
[C---:B------:R-:W-:Y:S02]  /*4dc0*/  FFMA.FTZ R87, R72.reuse, UR31, R87 ;  /* 0x0000001f48577c23 */ /* 0x040fe40008010057 */
[----:B------:R-:W-:Y:S02]  /*4dd0*/  FFMA.FTZ R85, R72, UR30, -R85 ;  /* 0x0000001e48557c23 */ /* 0x000fe40008010855 */
[----:B---3--:R-:W-:Y:S01]  /*4de0*/  @P2 FADD.FTZ R216, R193, R86 ;  /* 0x00000056c1d82221 */ /* 0x008fe20000010000 */
[----:B------:R-:W-:Y:S01]  /*4df0*/  MOV R86, UR29 ;  /* 0x0000001d00567c02 */ /* 0x000fe20008000f00 */
[C---:B------:R-:W-:Y:S02]  /*4e00*/  FMUL.FTZ R193, R232.reuse, R87 ;  /* 0x00000057e8c17220 */ /* 0x040fe40000410000 */
[----:B------:R-:W-:Y:S01]  /*4e10*/  FMUL.FTZ R205, R232, R85 ;  /* 0x00000055e8cd7220 */ /* 0x000fe20000410000 */
[----:B------:R-:W-:Y:S01]  /*4e20*/  ISETP.GE.OR P0, PT, R86, c[0x0][0x174], P0 ;  /* 0x00005d0056007a0c */ /* 0x000fe20000706670 */
[----:B------:R-:W-:-:S02]  /*4e30*/  FFMA.FTZ R84, R201, R212, -R84 ;  /* 0x000000d4c9547223 */ /* 0x000fc40000010854 */
[----:B------:R-:W-:Y:S02]  /*4e40*/  FADD.FTZ R194, -R193, R194 ;  /* 0x000000c2c1c27221 */ /* 0x000fe40000010100 */
[----:B------:R-:W-:Y:S02]  /*4e50*/  FADD.FTZ R196, R205, R196 ;  /* 0x000000c4cdc47221 */ /* 0x000fe40000010000 */
[----:B----4-:R-:W-:Y:S01]  /*4e60*/  @P2 FADD.FTZ R212, R195, R84 ;  /* 0x00000054c3d42221 */ /* 0x010fe20000010000 */
[----:B------:R-:W-:Y:S01]  /*4e70*/  ISETP.GT.U32.AND P2, PT, R192, 0x1d, PT ;  /* 0x0000001dc000780c */ /* 0x000fe20003f44070 */
[C---:B------:R-:W-:Y:S02]  /*4e80*/  FMUL.FTZ R84, R148.reuse, -R194 ;  /* 0x800000c294547220 */ /* 0x040fe40000410000 */
[-C--:B------:R-:W-:Y:S02]  /*4e90*/  FMUL.FTZ R85, R148, -R196.reuse ;  /* 0x800000c494557220 */ /* 0x080fe40000410000 */
[----:B------:R-:W-:-:S02]  /*4ea0*/  FFMA.FTZ R195, R163, R196, -R84 ;  /* 0x000000c4a3c37223 */ /* 0x000fc40000010854 */
[----:B------:R-:W-:Y:S02]  /*4eb0*/  FMUL.FTZ R87, R71, UR30 ;  /* 0x0000001e47577c20 */ /* 0x000fe40008410000 */
[C---:B------:R-:W-:Y:S02]  /*4ec0*/  FMUL.FTZ R86, R166.reuse, -R88 ;  /* 0x80000058a6567220 */ /* 0x040fe40000410000 */
[----:B------:R-:W-:Y:S02]  /*4ed0*/  FMUL.FTZ R84, R166, R89 ;  /* 0x00000059a6547220 */ /* 0x000fe40000410000 */
[----:B------:R-:W-:Y:S02]  /*4ee0*/  FFMA.FTZ R197, R163, R194, R85 ;  /* 0x000000c2a3c57223 */ /* 0x000fe40000010055 */
[----:B------:R-:W-:Y:S02]  /*4ef0*/  FMUL.FTZ R85, R71, UR31 ;  /* 0x0000001f47557c20 */ /* 0x000fe40008410000 */
[----:B------:R-:W-:-:S02]  /*4f00*/  FFMA.FTZ R192, R70, UR31, R87 ;  /* 0x0000001f46c07c23 */ /* 0x000fc40008010057 */
[C---:B------:R-:W-:Y:S02]  /*4f10*/  FFMA.FTZ R86, R151.reuse, -R89, R86 ;  /* 0x8000005997567223 */ /* 0x040fe40000010056 */
[----:B------:R-:W-:Y:S02]  /*4f20*/  FFMA.FTZ R84, R151, R88, -R84 ;  /* 0x0000005897547223 */ /* 0x000fe40000010854 */
[----:B------:R-:W-:Y:S02]  /*4f30*/  FFMA.FTZ R194, R70, UR30, -R85 ;  /* 0x0000001e46c27c23 */ /* 0x000fe40008010855 */
        /* <DEDUP_REMOVED lines=11> */
[----:B------:R-:W-:Y:S02]  /*4ff0*/  FFMA.FTZ R199, R160, R195, -R86 ;  /* 0x000000c3a0c77223 */ /* 0x000fe40000010856 */
[C---:B------:R-:W-:Y:S02]  /*5000*/  FFMA.FTZ R196, R167.reuse, R87, R196 ;  /* 0x00000057a7c47223 */ /* 0x040fe400000100c4 */
[----:B------:R-:W-:Y:S02]  /*5010*/  FFMA.FTZ R86, R167, R85, -R84 ;  /* 0x00000055a7567223 */ /* 0x000fe40000010854 */
[----:B------:R-:W-:-:S02]  /*5020*/  FMUL.FTZ R87, R69, UR30 ;  /* 0x0000001e45577c20 */ /* 0x000fc40008410000 */
[----:B------:R-:W-:Y:S02]  /*5030*/  FMUL.FTZ R85, R69, UR31 ;  /* 0x0000001f45557c20 */ /* 0x000fe40008410000 */
[----:B------:R-:W-:Y:S02]  /*5040*/  FMUL.FTZ R198, R161, -R195 ;  /* 0x800000c3a1c67220 */ /* 0x000fe40000410000 */
[----:B------:R-:W-:Y:S02]  /*5050*/  FMUL.FTZ R195, R174, -R196 ;  /* 0x800000c4aec37220 */ /* 0x000fe40000410000 */
[C---:B------:R-:W-:Y:S02]  /*5060*/  FFMA.FTZ R84, R68.reuse, UR31, R87 ;  /* 0x0000001f44547c23 */ /* 0x040fe40008010057 */
[----:B------:R-:W-:Y:S02]  /*5070*/  FFMA.FTZ R204, R68, UR30, -R85 ;  /* 0x0000001e44cc7c23 */ /* 0x000fe40008010855 */
[----:B------:R-:W-:-:S02]  /*5080*/  FMUL.FTZ R85, R174, -R86 ;  /* 0x80000056ae557220 */ /* 0x000fc40000410000 */
[----:B------:R-:W-:Y:S02]  /*5090*/  FFMA.FTZ R195, R173, R86, -R195 ;  /* 0x00000056adc37223 */ /* 0x000fe400000108c3 */
[----:B------:R-:W-:Y:S02]  /*50a0*/  FFMA.FTZ R198, R160, R197, R198 ;  /* 0x000000c5a0c67223 */ /* 0x000fe400000100c6 */
[C---:B------:R-:W-:Y:S02]  /*50b0*/  FMUL.FTZ R203, R229.reuse, R84 ;  /* 0x00000054e5cb7220 */ /* 0x040fe40000410000 */
[----:B------:R-:W-:Y:S02]  /*50c0*/  FMUL.FTZ R204, R229, R204 ;  /* 0x000000cce5cc7220 */ /* 0x000fe40000410000 */
        /* <DEDUP_REMOVED lines=8> */
[----:B------:R-:W-:Y:S02]  /*5150*/  FFMA.FTZ R195, R168, R195, -R84 ;  /* 0x000000c3a8c37223 */ /* 0x000fe40000010854 */
[----:B------:R-:W-:Y:S02]  /*5160*/  FMUL.FTZ R84, R146, -R197 ;  /* 0x800000c592547220 */ /* 0x000fe40000410000 */
[C---:B------:R-:W-:Y:S02]  /*5170*/  FFMA.FTZ R196, R158.reuse, R199, -R85 ;  /* 0x000000c79ec47223 */ /* 0x040fe40000010855 */
[----:B------:R-:W-:Y:S02]  /*5180*/  FFMA.FTZ R199, R158, R198, R87 ;  /* 0x000000c69ec77223 */ /* 0x000fe40000010057 */
[----:B------:R-:W-:Y:S02]  /*5190*/  FMUL.FTZ R87, R67, UR30 ;  /* 0x0000001e43577c20 */ /* 0x000fe40008410000 */
[----:B------:R-:W-:-:S02]  /*51a0*/  FFMA.FTZ R86, R162, R195, -R84 ;  /* 0x000000c3a2567223 */ /* 0x000fc40000010854 */
[----:B------:R-:W-:Y:S02]  /*51b0*/  FMUL.FTZ R195, R146, -R195 ;  /* 0x800000c392c37220 */ /* 0x000fe40000410000 */
[----:B------:R-:W-:Y:S02]  /*51c0*/  FMUL.FTZ R85, R67, UR31 ;  /* 0x0000001f43557c20 */ /* 0x000fe40008410000 */
[----:B------:R-:W-:Y:S02]  /*51d0*/  FFMA.FTZ R202, R66, UR31, R87 ;  /* 0x0000001f42ca7c23 */ /* 0x000fe40008010057 */
[----:B------:R-:W-:Y:S02]  /*51e0*/  FFMA.FTZ R195, R162, R197, R195 ;  /* 0x000000c5a2c37223 */ /* 0x000fe400000100c3 */
[----:B------:R-:W-:Y:S02]  /*51f0*/  FMUL.FTZ R87, R165, -R86 ;  /* 0x80000056a5577220 */ /* 0x000fe40000410000 */
[----:B------:R-:W-:-:S02]  /*5200*/  FFMA.FTZ R84, R66, UR30, -R85 ;  /* 0x0000001e42547c23 */ /* 0x000fc40008010855 */
[----:B------:R-:W-:Y:S02]  /*5210*/  FMUL.FTZ R202, R227, R202 ;  /* 0x000000cae3ca7220 */ /* 0x000fe40000410000 */
[-C--:B------:R-:W-:Y:S02]  /*5220*/  FMUL.FTZ R85, R165, -R195.reuse ;  /* 0x800000c3a5557220 */ /* 0x080fe40000410000 */
[----:B------:R-:W-:Y:S02]  /*5230*/  FFMA.FTZ R87, R164, R195, R87 ;  /* 0x000000c3a4577223 */ /* 0x000fe40000010057 */
[----:B------:R-:W-:Y:S02]  /*5240*/  FMUL.FTZ R201, R227, R84 ;  /* 0x00000054e3c97220 */ /* 0x000fe40000410000 */
[----:B------:R-:W-:Y:S02]  /*5250*/  FADD.FTZ R199, -R202, R199 ;  /* 0x000000c7cac77221 */ /* 0x000fe40000010100 */
[----:B------:R-:W-:-:S02]  /*5260*/  FFMA.FTZ R85, R164, R86, -R85 ;  /* 0x00000056a4557223 */ /* 0x000fc40000010855 */
[C---:B------:R-:W-:Y:S02]  /*5270*/  FMUL.FTZ R84, R150.reuse, -R87 ;  /* 0x8000005796547220 */ /* 0x040fe40000410000 */
[----:B------:R-:W-:Y:S02]  /*5280*/  FADD.FTZ R196, R201, R196 ;  /* 0x000000c4c9c47221 */ /* 0x000fe40000010000 */
[----:B------:R-:W-:Y:S02]  /*5290*/  FMUL.FTZ R195, R157, -R199 ;  /* 0x800000c79dc37220 */ /* 0x000fe40000410000 */
[-C--:B------:R-:W-:Y:S02]  /*52a0*/  FMUL.FTZ R86, R150, -R85.reuse ;  /* 0x8000005596567220 */ /* 0x080fe40000410000 */
[----:B------:R-:W-:Y:S02]  /*52b0*/  FFMA.FTZ R84, R144, R85, -R84 ;  /* 0x0000005590547223 */ /* 0x000fe40000010854 */
[----:B------:R-:W-:-:S02]  /*52c0*/  FFMA.FTZ R197, R156, R196, -R195 ;  /* 0x000000c49cc57223 */ /* 0x000fc400000108c3 */
[----:B------:R-:W-:Y:S02]  /*52d0*/  FFMA.FTZ R86, R144, R87, R86 ;  /* 0x0000005790567223 */ /* 0x000fe40000010056 */
[----:B------:R-:W-:Y:S02]  /*52e0*/  FMUL.FTZ R195, R149, -R84 ;  /* 0x8000005495c37220 */ /* 0x000fe40000410000 */
[----:B------:R-:W-:Y:S02]  /*52f0*/  FMUL.FTZ R85, R157, -R196 ;  /* 0x800000c49d557220 */ /* 0x000fe40000410000 */
[----:B------:R-:W-:Y:S02]  /*5300*/  FMUL.FTZ R87, R65, UR30 ;  /* 0x0000001e41577c20 */ /* 0x000fe40008410000 */
[-C--:B------:R-:W-:Y:S02]  /*5310*/  FFMA.FTZ R195, R147, R86.reuse, R195 ;  /* 0x0000005693c37223 */ /* 0x080fe400000100c3 */
[----:B------:R-:W-:-:S02]  /*5320*/  FMUL.FTZ R86, R149, -R86 ;  /* 0x8000005695567220 */ /* 0x000fc40000410000 */
[----:B------:R-:W-:Y:S02]  /*5330*/  FFMA.FTZ R198, R156, R199, R85 ;  /* 0x000000c79cc67223 */ /* 0x000fe40000010055 */
[----:B------:R-:W-:Y:S02]  /*5340*/  FMUL.FTZ R85, R65, UR31 ;  /* 0x0000001f41557c20 */ /* 0x000fe40008410000 */
[C---:B------:R-:W-:Y:S02]  /*5350*/  FFMA.FTZ R87, R64.reuse, UR31, R87 ;  /* 0x0000001f40577c23 */ /* 0x040fe40008010057 */
[----:B------:R-:W-:Y:S02]  /*5360*/  FFMA.FTZ R86, R147, R84, -R86 ;  /* 0x0000005493567223 */ /* 0x000fe40000010856 */
[----:B------:R-:W-:Y:S02]  /*5370*/  FFMA.FTZ R85, R64, UR30, -R85 ;  /* 0x0000001e40557c23 */ /* 0x000fe40008010855 */
[----:B------:R-:W-:-:S02]  /*5380*/  FMUL.FTZ R199, R228, R87 ;  /* 0x00000057e4c77220 */ /* 0x000fc40000410000 */
[CC--:B------:R-:W-:Y:S02]  /*5390*/  FMUL.FTZ R196, R148.reuse, -R86.reuse ;  /* 0x8000005694c47220 */ /* 0x0c0fe40000410000 */
[----:B------:R-:W-:Y:S02]  /*53a0*/  FMUL.FTZ R84, R148, -R195 ;  /* 0x800000c394547220 */ /* 0x000fe40000410000 */
[----:B------:R-:W-:Y:S02]  /*53b0*/  FMUL.FTZ R200, R228, R85 ;  /* 0x00000055e4c87220 */ /* 0x000fe40000410000 */
[----:B------:R-:W-:Y:S02]  /*53c0*/  FADD.FTZ R217, -R199, R198 ;  /* 0x000000c6c7d97221 */ /* 0x000fe40000010100 */
[C---:B------:R-:W-:Y:S02]  /*53d0*/  FFMA.FTZ R196, R163.reuse, R195, R196 ;  /* 0x000000c3a3c47223 */ /* 0x040fe400000100c4 */
[----:B------:R-:W-:-:S02]  /*53e0*/  FFMA.FTZ R84, R163, R86, -R84 ;  /* 0x00000056a3547223 */ /* 0x000fc40000010854 */
[----:B------:R-:W-:Y:S02]  /*53f0*/  FADD.FTZ R197, R200, R197 ;  /* 0x000000c5c8c57221 */ /* 0x000fe40000010000 */
[C---:B------:R-:W-:Y:S02]  /*5400*/  FMUL.FTZ R86, R154.reuse, -R217 ;  /* 0x800000d99a567220 */ /* 0x040fe40000410000 */
[C---:B------:R-:W-:Y:S02]  /*5410*/  FMUL.FTZ R85, R161.reuse, -R196 ;  /* 0x800000c4a1557220 */ /* 0x040fe40000410000 */
[----:B------:R-:W-:Y:S02]  /*5420*/  FMUL.FTZ R87, R161, -R84 ;  /* 0x80000054a1577220 */ /* 0x000fe40000410000 */
[-C--:B------:R-:W-:Y:S02]  /*5430*/  FMUL.FTZ R195, R154, -R197.reuse ;  /* 0x800000c59ac37220 */ /* 0x080fe40000410000 */
[----:B------:R-:W-:-:S02]  /*5440*/  FFMA.FTZ R220, R152, R197, -R86 ;  /* 0x000000c598dc7223 */ /* 0x000fc40000010856 */
[C---:B------:R-:W-:Y:S01]  /*5450*/  FFMA.FTZ R86, R160.reuse, R84, -R85 ;  /* 0x00000054a0567223 */ /* 0x040fe20000010855 */
[----:B------:R-:W-:Y:S01]  /*5460*/  HFMA2.MMA R85, -RZ, RZ, 0, 0 ;  /* 0x00000000ff557435 */ /* 0x000fe200000001ff */
[----:B------:R-:W-:Y:S01]  /*5470*/  FFMA.FTZ R196, R160, R196, R87 ;  /* 0x000000c4a0c47223 */ /* 0x000fe20000010057 */
[----:B------:R-:W-:Y:S01]  /*5480*/  MOV R84, 0x3f800000 ;  /* 0x3f80000000547802 */ /* 0x000fe20000000f00 */
[----:B------:R-:W-:Y:S02]  /*5490*/  FFMA.FTZ R219, R152, R217, R195 ;  /* 0x000000d998db7223 */ /* 0x000fe400000100c3 */
[C---:B------:R-:W-:Y:S02]  /*54a0*/  FMUL.FTZ R195, R159.reuse, -R86 ;  /* 0x800000569fc37220 */ /* 0x040fe40000410000 */
[----:B------:R-:W-:Y:S02]  /*54b0*/  FMUL.FTZ R87, R159, -R196 ;  /* 0x800000c49f577220 */ /* 0x000fe40000410000 */
[----:B------:R-:W-:-:S02]  /*54c0*/  FMUL.FTZ R197, R63, UR30 ;  /* 0x0000001e3fc57c20 */ /* 0x000fc40008410000 */
[C---:B------:R-:W-:Y:S02]  /*54d0*/  FFMA.FTZ R218, R158.reuse, R196, R195 ;  /* 0x000000c49eda7223 */ /* 0x040fe400000100c3 */
[----:B------:R-:W-:Y:S02]  /*54e0*/  FMUL.FTZ R195, R63, UR31 ;  /* 0x0000001f3fc37c20 */ /* 0x000fe40008410000 */
[----:B------:R-:W-:Y:S02]  /*54f0*/  FFMA.FTZ R217, R158, R86, -R87 ;  /* 0x000000569ed97223 */ /* 0x000fe40000010857 */
[C---:B------:R-:W-:Y:S01]  /*5500*/  FFMA.FTZ R198, R62.reuse, UR31, R197 ;  /* 0x0000001f3ec67c23 */ /* 0x040fe200080100c5 */
[----:B------:R-:W-:Y:S01]  /*5510*/  CS2R R86, SRZ ;  /* 0x0000000000567805 */ /* 0x000fe2000001ff00 */
[----:B------:R-:W-:Y:S02]  /*5520*/  FMUL.FTZ R197, R157, -R218 ;  /* 0x800000da9dc57220 */ /* 0x000fe40000410000 */
[----:B------:R-:W-:-:S02]  /*5530*/  FFMA.FTZ R196, R62, UR30, -R195 ;  /* 0x0000001e3ec47c23 */ /* 0x000fc400080108c3 */
[-C--:B------:R-:W-:Y:S01]  /*5540*/  FMUL.FTZ R195, R157, -R217.reuse ;  /* 0x800000d99dc37220 */ /* 0x080fe20000410000 */
[----:B------:R0:W1:Y:S01]  /*5550*/  @!P0 LDS.128 R84, [R221.X16+0x3650] ;  /* 0x00365000dd548984 */ /* 0x000062000000cc00 */
[C---:B------:R-:W-:Y:S02]  /*5560*/  FFMA.FTZ R217, R156.reuse, R217, -R197 ;  /* 0x000000d99cd97223 */ /* 0x040fe400000108c5 */
[C---:B------:R-:W-:Y:S02]  /*5570*/  FMUL.FTZ R197, R223.reuse, R196 ;  /* 0x000000c4dfc57220 */ /* 0x040fe40000410000 */
[----:B------:R-:W-:Y:S02]  /*5580*/  FFMA.FTZ R195, R156, R218, R195 ;  /* 0x000000da9cc37223 */ /* 0x000fe400000100c3 */
[----:B------:R-:W-:Y:S02]  /*5590*/  FMUL.FTZ R198, R223, R198 ;  /* 0x000000c6dfc67220 */ /* 0x000fe40000410000 */
[----:B------:R-:W-:-:S02]  /*55a0*/  FMUL.FTZ R218, R154, -R217 ;  /* 0x800000d99ada7220 */ /* 0x000fc40000410000 */
[----:B------:R-:W-:Y:S02]  /*55b0*/  FADD.FTZ R220, R197, R220 ;  /* 0x000000dcc5dc7221 */ /* 0x000fe40000010000 */
[----:B------:R-:W-:Y:S02]  /*55c0*/  FADD.FTZ R224, -R198, R219 ;  /* 0x000000dbc6e07221 */ /* 0x000fe40000010100 */
[-C--:B------:R-:W-:Y:S02]  /*55d0*/  FMUL.FTZ R196, R154, -R195.reuse ;  /* 0x800000c39ac47220 */ /* 0x080fe40000410000 */
[----:B------:R-:W-:Y:S02]  /*55e0*/  FFMA.FTZ R222, R152, R195, R218 ;  /* 0x000000c398de7223 */ /* 0x000fe400000100da */
[C---:B------:R-:W-:Y:S02]  /*55f0*/  FMUL.FTZ R195, R155.reuse, -R220 ;  /* 0x800000dc9bc37220 */ /* 0x040fe40000410000 */
[----:B------:R-:W-:-:S02]  /*5600*/  FMUL.FTZ R219, R155, -R224 ;  /* 0x800000e09bdb7220 */ /* 0x000fc40000410000 */
[----:B------:R-:W-:Y:S02]  /*5610*/  FFMA.FTZ R196, R152, R217, -R196 ;  /* 0x000000d998c47223 */ /* 0x000fe400000108c4 */
[----:B------:R-:W-:Y:S02]  /*5620*/  FMUL.FTZ R218, R155, -R222 ;  /* 0x800000de9bda7220 */ /* 0x000fe40000410000 */
[----:B------:R-:W-:Y:S02]  /*5630*/  FFMA.FTZ R224, R153, R224, R195 ;  /* 0x000000e099e07223 */ /* 0x000fe400000100c3 */
[C---:B------:R-:W-:Y:S02]  /*5640*/  FMUL.FTZ R195, R61.reuse, UR31 ;  /* 0x0000001f3dc37c20 */ /* 0x040fe40008410000 */
[----:B------:R-:W-:Y:S02]  /*5650*/  FMUL.FTZ R217, R61, UR30 ;  /* 0x0000001e3dd97c20 */ /* 0x000fe40008410000 */
[----:B------:R-:W-:-:S02]  /*5660*/  FFMA.FTZ R218, R153, R196, -R218 ;  /* 0x000000c499da7223 */ /* 0x000fc400000108da */
[----:B------:R-:W-:Y:S02]  /*5670*/  FFMA.FTZ R225, R153, R220, -R219 ;  /* 0x000000dc99e17223 */ /* 0x000fe400000108db */
[----:B------:R-:W-:Y:S02]  /*5680*/  FMUL.FTZ R196, R155, -R196 ;  /* 0x800000c49bc47220 */ /* 0x000fe40000410000 */
[----:B------:R-:W-:Y:S02]  /*5690*/  FADD.FTZ R220, R135, R135 ;  /* 0x0000008787dc7221 */ /* 0x000fe40000010000 */
[C---:B------:R-:W-:Y:S02]  /*56a0*/  FFMA.FTZ R195, R60.reuse, UR30, -R195 ;  /* 0x0000001e3cc37c23 */ /* 0x040fe400080108c3 */
[----:B------:R-:W-:Y:S02]  /*56b0*/  FFMA.FTZ R217, R60, UR31, R217 ;  /* 0x0000001f3cd97c23 */ /* 0x000fe400080100d9 */
[----:B0-----:R-:W-:-:S02]  /*56c0*/  FFMA.FTZ R221, R153, R222, R196 ;  /* 0x000000de99dd7223 */ /* 0x001fc400000100c4 */
[C---:B------:R-:W-:Y:S02]  /*56d0*/  FMUL.FTZ R219, R3.reuse, R216 ;  /* 0x000000d803db7220 */ /* 0x040fe40000410000 */
[C---:B------:R-:W-:Y:S02]  /*56e0*/  FMUL.FTZ R196, R220.reuse, R195 ;  /* 0x000000c3dcc47220 */ /* 0x040fe40000410000 */
[----:B------:R-:W-:Y:S02]  /*56f0*/  FMUL.FTZ R195, R220, R217 ;  /* 0x000000d9dcc37220 */ /* 0x000fe40000410000 */
[-C--:B------:R-:W-:Y:S02]  /*5700*/  FMUL.FTZ R3, R3, R212.reuse ;  /* 0x000000d403037220 */ /* 0x080fe40000410000 */
[----:B------:R-:W-:Y:S02]  /*5710*/  FFMA.FTZ R219, R2, R212, -R219 ;  /* 0x000000d402db7223 */ /* 0x000fe400000108db */
[----:B------:R-:W-:-:S02]  /*5720*/  FADD.FTZ R222, R196, R225 ;  /* 0x000000e1c4de7221 */ /* 0x000fc40000010000 */
[----:B------:R-:W-:Y:S02]  /*5730*/  FADD.FTZ R212, -R195, R224 ;  /* 0x000000e0c3d47221 */ /* 0x000fe40000010100 */
[----:B------:R-:W-:Y:S01]  /*5740*/  FFMA.FTZ R2, R2, R216, R3 ;  /* 0x000000d802027223 */ /* 0x000fe20000010003 */
[----:B------:R0:W2:Y:S04]  /*5750*/  SHFL.DOWN PT, R224, R221, 0x1, 0x1f ;  /* 0x08201f00dde07f89 */ /* 0x0000a800000e0000 */
[----:B------:R0:W3:Y:S04]  /*5760*/  SHFL.DOWN PT, R216, R218, 0x1, 0x1f ;  /* 0x08201f00dad87f89 */ /* 0x0000e800000e0000 */
[----:B------:R0:W4:Y:S04]  /*5770*/  SHFL.DOWN PT, R226, R222, 0x1, 0x1f ;  /* 0x08201f00dee27f89 */ /* 0x00012800000e0000 */
[----:B------:R0:W0:Y:S01]  /*5780*/  SHFL.DOWN PT, R230, R212, 0x1, 0x1f ;  /* 0x08201f00d4e67f89 */ /* 0x00002200000e0000 */
[----:B------:R-:W-:Y:S05]  /*5790*/  @!P6 BRA `(.L_x_9899) ;  /* 0x000000b00000e947 */ /* 0x000fea0003800000 */
[C---:B-12---:R-:W-:Y:S02]  /*57a0*/  FMUL.FTZ R3, R221.reuse, R224 ;  /* 0x000000e0dd037220 */ /* 0x046fe40000410000 */
[----:B0-----:R-:W-:-:S02]  /*57b0*/  FMUL.FTZ R217, R221, R230 ;  /* 0x000000e6ddd97220 */ /* 0x001fc40000410000 */
[C---:B----4-:R-:W-:Y:S02]  /*57c0*/  FMUL.FTZ R225, R221.reuse, R226 ;  /* 0x000000e2dde17220 */ /* 0x050fe40000410000 */
        /* <DEDUP_REMOVED lines=8> */
.L_x_9899:
[----:B-1----:R-:W-:Y:S05]  /*5850*/  BSYNC B0 ;  /* 0x0000000000007941 */ /* 0x002fea0003800000 */
.L_x_9898:
[----:B------:R-:W-:Y:S01]  /*5860*/  FADD.FTZ R2, RZ, R2 ;  /* 0x00000002ff027221 */ /* 0x000fe20000010000 */
[----:B--2---:R1:W2:Y:S01]  /*5870*/  SHFL.DOWN PT, R224, R218, 0x2, 0x1f ;  /* 0x08401f00dae07f89 */ /* 0x0042a200000e0000 */
[----:B---3--:R-:W-:Y:S01]  /*5880*/  FADD.FTZ R216, R104, R219 ;  /* 0x000000db68d87221 */ /* 0x008fe20000010000 */
[----:B------:R-:W-:Y:S01]  /*5890*/  BSSY B0, `(.L_x_9900) ;  /* 0x0000012000007945 */ /* 0x000fe20003800000 */
[C---:B------:R-:W-:Y:S01]  /*58a0*/  FMUL.FTZ R219, R61.reuse, R2 ;  /* 0x000000023ddb7220 */ /* 0x040fe20000410000 */
[----:B----4-:R1:W3:Y:S01]  /*58b0*/  SHFL.DOWN PT, R226, R221, 0x2, 0x1f ;  /* 0x08401f00dde27f89 */ /* 0x0102e200000e0000 */
[----:B------:R-:W-:-:S03]  /*58c0*/  FMUL.FTZ R225, R61, R216 ;  /* 0x000000d83de17220 */ /* 0x000fc60000410000 */
[----:B0-----:R1:W0:Y:S04]  /*58d0*/  SHFL.DOWN PT, R230, R222, 0x2, 0x1f ;  /* 0x08401f00dee67f89 */ /* 0x00122800000e0000 */
[----:B------:R1:W4:Y:S01]  /*58e0*/  SHFL.DOWN PT, R236, R212, 0x2, 0x1f ;  /* 0x08401f00d4ec7f89 */ /* 0x00032200000e0000 */
[----:B------:R-:W-:Y:S05]  /*58f0*/  @P2 BRA `(.L_x_9901) ;  /* 0x000000b000002947 */ /* 0x000fea0003800000 */
[C---:B---3--:R-:W-:Y:S02]  /*5900*/  FMUL.FTZ R3, R221.reuse, R226 ;  /* 0x000000e2dd037220 */ /* 0x048fe40000410000 */
[C---:B----4-:R-:W-:Y:S02]  /*5910*/  FMUL.FTZ R61, R221.reuse, R236 ;  /* 0x000000ecdd3d7220 */ /* 0x050fe40000410000 */
[C---:B0-----:R-:W-:Y:S02]  /*5920*/  FMUL.FTZ R217, R221.reuse, R230 ;  /* 0x000000e6ddd97220 */ /* 0x041fe40000410000 */
[----:B-12---:R-:W-:-:S02]  /*5930*/  FMUL.FTZ R221, R221, R224 ;  /* 0x000000e0dddd7220 */ /* 0x006fc40000410000 */
[C---:B------:R-:W-:Y:S02]  /*5940*/  FFMA.FTZ R3, R218.reuse, R224, -R3 ;  /* 0x000000e0da037223 */ /* 0x040fe40000010803 */
[C---:B------:R-:W-:Y:S02]  /*5950*/  FFMA.FTZ R61, R218.reuse, R230, -R61 ;  /* 0x000000e6da3d7223 */ /* 0x040fe4000001083d */
[C---:B------:R-:W-:Y:S02]  /*5960*/  FFMA.FTZ R217, R218.reuse, R236, R217 ;  /* 0x000000ecdad97223 */ /* 0x040fe400000100d9 */
[----:B------:R-:W-:Y:S01]  /*5970*/  FFMA.FTZ R221, R218, R226, R221 ;  /* 0x000000e2dadd7223 */ /* 0x000fe200000100dd */
[----:B------:R-:W-:Y:S01]  /*5980*/  MOV R218, R3 ;  /* 0x0000000300da7202 */ /* 0x000fe20000000f00 */
[----:B------:R-:W-:Y:S02]  /*5990*/  FADD.FTZ R222, R222, R61 ;  /* 0x0000003ddede7221 */ /* 0x000fe40000010000 */
[----:B------:R-:W-:-:S02]  /*59a0*/  FADD.FTZ R212, R212, R217 ;  /* 0x000000d9d4d47221 */ /* 0x000fc40000010000 */
.L_x_9901:
[----:B------:R-:W-:Y:S05]  /*59b0*/  BSYNC B0 ;  /* 0x0000000000007941 */ /* 0x000fea0003800000 */
.L_x_9900:
[C---:B------:R-:W-:Y:S01]  /*59c0*/  FMUL.FTZ R3, R155.reuse, R2 ;  /* 0x000000029b037220 */ /* 0x040fe20000410000 */
[----:B----4-:R4:W1:Y:S01]  /*59d0*/  SHFL.DOWN PT, R236, R218, 0x4, 0x1f ;  /* 0x08801f00daec7f89 */ /* 0x01086200000e0000 */
[----:B------:R-:W-:Y:S01]  /*59e0*/  FMUL.FTZ R217, R2, UR31 ;  /* 0x0000001f02d97c20 */ /* 0x000fe20008410000 */
[----:B------:R-:W-:Y:S01]  /*59f0*/  BSSY B0, `(.L_x_9902) ;  /* 0x0000020000007945 */ /* 0x000fe20003800000 */
[-C--:B------:R-:W-:Y:S01]  /*5a00*/  FMUL.FTZ R61, R155, R216.reuse ;  /* 0x000000d89b3d7220 */ /* 0x080fe20000410000 */
[----:B------:R4:W3:Y:S01]  /*5a10*/  SHFL.DOWN PT, R238, R221, 0x4, 0x1f ;  /* 0x08801f00ddee7f89 */ /* 0x0008e200000e0000 */
[----:B------:R-:W-:-:S02]  /*5a20*/  FFMA.FTZ R219, R60, R216, -R219 ;  /* 0x000000d83cdb7223 */ /* 0x000fc400000108db */
[----:B------:R-:W-:Y:S01]  /*5a30*/  FFMA.FTZ R225, R60, R2, R225 ;  /* 0x000000023ce17223 */ /* 0x000fe200000100e1 */
[----:B------:R4:W2:Y:S01]  /*5a40*/  SHFL.DOWN PT, R240, R222, 0x4, 0x1f ;  /* 0x08801f00def07f89 */ /* 0x0008a200000e0000 */
[C---:B------:R-:W-:Y:S02]  /*5a50*/  FFMA.FTZ R60, R153.reuse, R216, -R3 ;  /* 0x000000d8993c7223 */ /* 0x040fe40000010803 */
[----:B------:R-:W-:Y:S01]  /*5a60*/  FFMA.FTZ R217, R216, UR30, -R217 ;  /* 0x0000001ed8d97c23 */ /* 0x000fe200080108d9 */
[----:B------:R4:W0:Y:S01]  /*5a70*/  SHFL.DOWN PT, R242, R212, 0x4, 0x1f ;  /* 0x08801f00d4f27f89 */ /* 0x00082200000e0000 */
[----:B------:R-:W-:Y:S02]  /*5a80*/  FMUL.FTZ R233, R2, UR30 ;  /* 0x0000001e02e97c20 */ /* 0x000fe40008410000 */
[----:B------:R-:W-:Y:S02]  /*5a90*/  FFMA.FTZ R3, R153, R2, R61 ;  /* 0x0000000299037223 */ /* 0x000fe4000001003d */
[----:B--2---:R-:W-:-:S02]  /*5aa0*/  FFMA.FTZ R224, R220, R219, RZ ;  /* 0x000000dbdce07223 */ /* 0x004fc400000100ff */
[----:B------:R-:W-:Y:S02]  /*5ab0*/  FMUL.FTZ R219, R220, R217 ;  /* 0x000000d9dcdb7220 */ /* 0x000fe40000410000 */
[----:B------:R-:W-:Y:S02]  /*5ac0*/  FFMA.FTZ R233, R216, UR31, R233 ;  /* 0x0000001fd8e97c23 */ /* 0x000fe400080100e9 */
[----:B------:R-:W-:Y:S02]  /*5ad0*/  FADD.FTZ R3, RZ, R3 ;  /* 0x00000003ff037221 */ /* 0x000fe40000010000 */
[----:B------:R-:W-:Y:S02]  /*5ae0*/  FADD.FTZ R217, R103, R60 ;  /* 0x0000003c67d97221 */ /* 0x000fe40000010000 */
[C---:B---3--:R-:W-:Y:S02]  /*5af0*/  FFMA.FTZ R226, -R220.reuse, R225, RZ ;  /* 0x000000e1dce27223 */ /* 0x048fe400000101ff */
[----:B------:R-:W-:-:S02]  /*5b00*/  FFMA.FTZ R220, -R220, R233, -RZ ;  /* 0x000000e9dcdc7223 */ /* 0x000fc400000109ff */
[C---:B------:R-:W-:Y:S02]  /*5b10*/  FMUL.FTZ R60, R63.reuse, R3 ;  /* 0x000000033f3c7220 */ /* 0x040fe40000410000 */
[----:B0-----:R-:W-:Y:S01]  /*5b20*/  FMUL.FTZ R230, R63, R217 ;  /* 0x000000d93fe67220 */ /* 0x001fe20000410000 */
[----:B------:R-:W-:Y:S05]  /*5b30*/  @P3 BRA `(.L_x_9903) ;  /* 0x000000b000003947 */ /* 0x000fea0003800000 */
[C---:B-1--4-:R-:W-:Y:S02]  /*5b40*/  FMUL.FTZ R61, R221.reuse, R242 ;  /* 0x000000f2dd3d7220 */ /* 0x052fe40000410000 */
[CC--:B------:R-:W-:Y:S02]  /*5b50*/  FMUL.FTZ R225, R221.reuse, R240.reuse ;  /* 0x000000f0dde17220 */ /* 0x0c0fe40000410000 */
[----:B------:R-:W-:Y:S02]  /*5b60*/  FFMA.FTZ R63, R218, R240, -R61 ;  /* 0x000000f0da3f7223 */ /* 0x000fe4000001083d */
[C---:B------:R-:W-:Y:S02]  /*5b70*/  FMUL.FTZ R61, R221.reuse, R238 ;  /* 0x000000eedd3d7220 */ /* 0x040fe40000410000 */
[----:B------:R-:W-:-:S02]  /*5b80*/  FMUL.FTZ R221, R221, R236 ;  /* 0x000000ecdddd7220 */ /* 0x000fc40000410000 */
[C---:B------:R-:W-:Y:S02]  /*5b90*/  FFMA.FTZ R61, R218.reuse, R236, -R61 ;  /* 0x000000ecda3d7223 */ /* 0x040fe4000001083d */
[C---:B------:R-:W-:Y:S02]  /*5ba0*/  FFMA.FTZ R225, R218.reuse, R242, R225 ;  /* 0x000000f2dae17223 */ /* 0x040fe400000100e1 */
[----:B------:R-:W-:Y:S01]  /*5bb0*/  FFMA.FTZ R221, R218, R238, R221 ;  /* 0x000000eedadd7223 */ /* 0x000fe200000100dd */
[----:B------:R-:W-:Y:S01]  /*5bc0*/  MOV R218, R61 ;  /* 0x0000003d00da7202 */ /* 0x000fe20000000f00 */
[----:B------:R-:W-:Y:S02]  /*5bd0*/  FADD.FTZ R222, R222, R63 ;  /* 0x0000003fdede7221 */ /* 0x000fe40000010000 */
[----:B------:R-:W-:Y:S02]  /*5be0*/  FADD.FTZ R212, R212, R225 ;  /* 0x000000e1d4d47221 */ /* 0x000fe40000010000 */
.L_x_9903:
[----:B-1--4-:R-:W-:Y:S05]  /*5bf0*/  BSYNC B0 ;  /* 0x0000000000007941 */ /* 0x012fea0003800000 */
.L_x_9902:
[C---:B------:R-:W-:Y:S01]  /*5c00*/  FFMA.FTZ R61, R62.reuse, R217, -R60 ;  /* 0x000000d93e3d7223 */ /* 0x040fe2000001083c */
[----:B------:R0:W1:Y:S01]  /*5c10*/  SHFL.DOWN PT, R236, R222, 0x8, 0x1f ;  /* 0x09001f00deec7f89 */ /* 0x00006200000e0000 */
[----:B------:R-:W-:Y:S01]  /*5c20*/  FFMA.FTZ R225, R62, R3, R230 ;  /* 0x000000033ee17223 */ /* 0x000fe200000100e6 */
[----:B------:R-:W-:Y:S01]  /*5c30*/  BSSY B0, `(.L_x_9904) ;  /* 0x0000024000007945 */ /* 0x000fe20003800000 */
[C---:B------:R-:W-:Y:S01]  /*5c40*/  FMUL.FTZ R62, R154.reuse, R217 ;  /* 0x000000d99a3e7220 */ /* 0x040fe20000410000 */
[----:B------:R0:W2:Y:S01]  /*5c50*/  SHFL.DOWN PT, R230, R221, 0x8, 0x1f ;  /* 0x09001f00dde67f89 */ /* 0x0000a200000e0000 */
[----:B------:R-:W-:-:S02]  /*5c60*/  FMUL.FTZ R60, R154, R3 ;  /* 0x000000039a3c7220 */ /* 0x000fc40000410000 */
[C---:B------:R-:W-:Y:S01]  /*5c70*/  FFMA.FTZ R61, R223.reuse, R61, R224 ;  /* 0x0000003ddf3d7223 */ /* 0x040fe200000100e0 */
[----:B------:R0:W3:Y:S01]  /*5c80*/  SHFL.DOWN PT, R238, R212, 0x8, 0x1f ;  /* 0x09001f00d4ee7f89 */ /* 0x0000e200000e0000 */
[----:B------:R-:W-:Y:S02]  /*5c90*/  FFMA.FTZ R225, -R223, R225, R226 ;  /* 0x000000e1dfe17223 */ /* 0x000fe400000101e2 */
[C---:B------:R-:W-:Y:S02]  /*5ca0*/  FFMA.FTZ R62, R152.reuse, R3, R62 ;  /* 0x00000003983e7223 */ /* 0x040fe4000001003e */
[----:B------:R-:W-:Y:S02]  /*5cb0*/  FFMA.FTZ R63, R152, R217, -R60 ;  /* 0x000000d9983f7223 */ /* 0x000fe4000001083c */
[C---:B------:R-:W-:Y:S02]  /*5cc0*/  FMUL.FTZ R224, R3.reuse, UR31 ;  /* 0x0000001f03e07c20 */ /* 0x040fe40008410000 */
[----:B------:R-:W-:-:S02]  /*5cd0*/  FMUL.FTZ R226, R3, UR30 ;  /* 0x0000001e03e27c20 */ /* 0x000fc40008410000 */
[----:B------:R-:W-:Y:S02]  /*5ce0*/  FADD.FTZ R60, RZ, R62 ;  /* 0x0000003eff3c7221 */ /* 0x000fe40000010000 */
[----:B------:R-:W-:Y:S02]  /*5cf0*/  FADD.FTZ R63, R102, R63 ;  /* 0x0000003f663f7221 */ /* 0x000fe40000010000 */
[C---:B------:R-:W-:Y:S02]  /*5d00*/  FFMA.FTZ R224, R217.reuse, UR30, -R224 ;  /* 0x0000001ed9e07c23 */ /* 0x040fe400080108e0 */
[----:B------:R-:W-:Y:S02]  /*5d10*/  FFMA.FTZ R226, R217, UR31, R226 ;  /* 0x0000001fd9e27c23 */ /* 0x000fe400080100e2 */
[C---:B------:R-:W-:Y:S02]  /*5d20*/  FMUL.FTZ R62, R65.reuse, R60 ;  /* 0x0000003c413e7220 */ /* 0x040fe40000410000 */
[----:B------:R-:W-:-:S02]  /*5d30*/  FMUL.FTZ R233, R65, R63 ;  /* 0x0000003f41e97220 */ /* 0x000fc40000410000 */
[C---:B------:R-:W-:Y:S02]  /*5d40*/  FMUL.FTZ R65, R223.reuse, R224 ;  /* 0x000000e0df417220 */ /* 0x040fe40000410000 */
[----:B------:R-:W-:Y:S02]  /*5d50*/  FFMA.FTZ R223, -R223, R226, -RZ ;  /* 0x000000e2dfdf7223 */ /* 0x000fe400000109ff */
[----:B------:R0:W4:Y:S01]  /*5d60*/  SHFL.DOWN PT, R226, R218, 0x8, 0x1f ;  /* 0x09001f00dae27f89 */ /* 0x00012200000e0000 */
[CC--:B------:R-:W-:Y:S02]  /*5d70*/  FFMA.FTZ R224, R64.reuse, R63.reuse, -R62 ;  /* 0x0000003f40e07223 */ /* 0x0c0fe4000001083e */
[-C--:B------:R-:W-:Y:S02]  /*5d80*/  FFMA.FTZ R64, R64, R60.reuse, R233 ;  /* 0x0000003c40407223 */ /* 0x080fe400000100e9 */
[C---:B------:R-:W-:Y:S02]  /*5d90*/  FMUL.FTZ R62, R157.reuse, R60 ;  /* 0x0000003c9d3e7220 */ /* 0x040fe40000410000 */
[----:B------:R-:W-:Y:S01]  /*5da0*/  FMUL.FTZ R233, R157, R63 ;  /* 0x0000003f9de97220 */ /* 0x000fe20000410000 */
[----:B------:R-:W-:Y:S05]  /*5db0*/  @P4 BRA `(.L_x_9905) ;  /* 0x000000b000004947 */ /* 0x000fea0003800000 */
[C---:B0123--:R-:W-:Y:S02]  /*5dc0*/  FMUL.FTZ R235, R221.reuse, R238 ;  /* 0x000000eeddeb7220 */ /* 0x04ffe40000410000 */
[----:B------:R-:W-:-:S02]  /*5dd0*/  FMUL.FTZ R239, R221, R236 ;  /* 0x000000ecddef7220 */ /* 0x000fc40000410000 */
[C---:B------:R-:W-:Y:S02]  /*5de0*/  FFMA.FTZ R237, R218.reuse, R236, -R235 ;  /* 0x000000ecdaed7223 */ /* 0x040fe400000108eb */
[C---:B------:R-:W-:Y:S02]  /*5df0*/  FMUL.FTZ R235, R221.reuse, R230 ;  /* 0x000000e6ddeb7220 */ /* 0x040fe40000410000 */
[-C--:B----4-:R-:W-:Y:S02]  /*5e00*/  FMUL.FTZ R221, R221, R226.reuse ;  /* 0x000000e2dddd7220 */ /* 0x090fe40000410000 */
[C---:B------:R-:W-:Y:S02]  /*5e10*/  FFMA.FTZ R235, R218.reuse, R226, -R235 ;  /* 0x000000e2daeb7223 */ /* 0x040fe400000108eb */
[C---:B------:R-:W-:Y:S02]  /*5e20*/  FFMA.FTZ R239, R218.reuse, R238, R239 ;  /* 0x000000eedaef7223 */ /* 0x040fe400000100ef */
[----:B------:R-:W-:Y:S01]  /*5e30*/  FFMA.FTZ R221, R218, R230, R221 ;  /* 0x000000e6dadd7223 */ /* 0x000fe200000100dd */
[----:B------:R-:W-:Y:S01]  /*5e40*/  MOV R218, R235 ;  /* 0x000000eb00da7202 */ /* 0x000fe20000000f00 */
[----:B------:R-:W-:-:S02]  /*5e50*/  FADD.FTZ R222, R222, R237 ;  /* 0x000000eddede7221 */ /* 0x000fc40000010000 */
[----:B------:R-:W-:Y:S02]  /*5e60*/  FADD.FTZ R212, R212, R239 ;  /* 0x000000efd4d47221 */ /* 0x000fe40000010000 */
.L_x_9905:
[----:B0123--:R-:W-:Y:S05]  /*5e70*/  BSYNC B0 ;  /* 0x0000000000007941 */ /* 0x00ffea0003800000 */
.L_x_9904:
[C---:B------:R-:W-:Y:S01]  /*5e80*/  FFMA.FTZ R62, R156.reuse, R63, -R62 ;  /* 0x0000003f9c3e7223 */ /* 0x040fe2000001083e */
[----:B------:R0:W1:Y:S01]  /*5e90*/  SHFL.DOWN PT, R236, R218, 0x10, 0x1f ;  /* 0x0a001f00daec7f89 */ /* 0x00006200000e0000 */
[----:B------:R-:W-:Y:S01]  /*5ea0*/  FFMA.FTZ R233, R156, R60, R233 ;  /* 0x0000003c9ce97223 */ /* 0x000fe200000100e9 */
[----:B------:R-:W-:Y:S01]  /*5eb0*/  BSSY B0, `(.L_x_9906) ;  /* 0x000002e000007945 */ /* 0x000fe20003800000 */
[C---:B----4-:R-:W-:Y:S01]  /*5ec0*/  FFMA.FTZ R226, R228.reuse, R224, R61 ;  /* 0x000000e0e4e27223 */ /* 0x050fe2000001003d */
[----:B------:R0:W2:Y:S01]  /*5ed0*/  SHFL.DOWN PT, R238, R221, 0x10, 0x1f ;  /* 0x0a001f00ddee7f89 */ /* 0x0000a200000e0000 */
[----:B------:R-:W-:Y:S02]  /*5ee0*/  FADD.FTZ R224, R101, R62 ;  /* 0x0000003e65e07221 */ /* 0x000fe40000010000 */
[----:B------:R-:W-:Y:S01]  /*5ef0*/  FFMA.FTZ R230, -R228, R64, R225 ;  /* 0x00000040e4e67223 */ /* 0x000fe200000101e1 */
[----:B------:R0:W3:Y:S01]  /*5f00*/  SHFL.DOWN PT, R240, R222, 0x10, 0x1f ;  /* 0x0a001f00def07f89 */ /* 0x0000e200000e0000 */
[----:B------:R-:W-:-:S02]  /*5f10*/  FADD.FTZ R61, RZ, R233 ;  /* 0x000000e9ff3d7221 */ /* 0x000fc40000010000 */
[C---:B------:R-:W-:Y:S01]  /*5f20*/  FMUL.FTZ R62, R60.reuse, UR31 ;  /* 0x0000001f3c3e7c20 */ /* 0x040fe20008410000 */
[----:B------:R0:W4:Y:S01]  /*5f30*/  SHFL.DOWN PT, R242, R212, 0x10, 0x1f ;  /* 0x0a001f00d4f27f89 */ /* 0x00012200000e0000 */
[----:B------:R-:W-:Y:S02]  /*5f40*/  FMUL.FTZ R64, R60, UR30 ;  /* 0x0000001e3c407c20 */ /* 0x000fe40008410000 */
[C---:B------:R-:W-:Y:S02]  /*5f50*/  FMUL.FTZ R233, R67.reuse, R61 ;  /* 0x0000003d43e97220 */ /* 0x040fe40000410000 */
[----:B------:R-:W-:Y:S02]  /*5f60*/  FMUL.FTZ R235, R67, R224 ;  /* 0x000000e043eb7220 */ /* 0x000fe40000410000 */
[C---:B------:R-:W-:Y:S02]  /*5f70*/  FFMA.FTZ R225, R63.reuse, UR30, -R62 ;  /* 0x0000001e3fe17c23 */ /* 0x040fe4000801083e */
[----:B------:R-:W-:-:S02]  /*5f80*/  FFMA.FTZ R67, R63, UR31, R64 ;  /* 0x0000001f3f437c23 */ /* 0x000fc40008010040 */
[C---:B------:R-:W-:Y:S02]  /*5f90*/  FMUL.FTZ R225, R228.reuse, R225 ;  /* 0x000000e1e4e17220 */ /* 0x040fe40000410000 */
[----:B------:R-:W-:Y:S02]  /*5fa0*/  FFMA.FTZ R228, -R228, R67, -RZ ;  /* 0x00000043e4e47223 */ /* 0x000fe400000109ff */
[CC--:B------:R-:W-:Y:S02]  /*5fb0*/  FMUL.FTZ R67, R159.reuse, R61.reuse ;  /* 0x0000003d9f437220 */ /* 0x0c0fe40000410000 */
[-C--:B------:R-:W-:Y:S02]  /*5fc0*/  FMUL.FTZ R62, R159, R224.reuse ;  /* 0x000000e09f3e7220 */ /* 0x080fe40000410000 */
[C---:B------:R-:W-:Y:S02]  /*5fd0*/  FFMA.FTZ R64, R66.reuse, R224, -R233 ;  /* 0x000000e042407223 */ /* 0x040fe400000108e9 */
[----:B------:R-:W-:-:S02]  /*5fe0*/  FFMA.FTZ R66, R66, R61, R235 ;  /* 0x0000003d42427223 */ /* 0x000fc400000100eb */
[C---:B------:R-:W-:Y:S02]  /*5ff0*/  FMUL.FTZ R233, R61.reuse, UR31 ;  /* 0x0000001f3de97c20 */ /* 0x040fe40008410000 */
[----:B------:R-:W-:Y:S02]  /*6000*/  FMUL.FTZ R235, R61, UR30 ;  /* 0x0000001e3deb7c20 */ /* 0x000fe40008410000 */
[C---:B------:R-:W-:Y:S02]  /*6010*/  FFMA.FTZ R67, R158.reuse, R224, -R67 ;  /* 0x000000e09e437223 */ /* 0x040fe40000010843 */
[----:B------:R-:W-:Y:S02]  /*6020*/  FFMA.FTZ R62, R158, R61, R62 ;  /* 0x0000003d9e3e7223 */ /* 0x000fe4000001003e */
[C---:B------:R-:W-:Y:S02]  /*6030*/  FFMA.FTZ R64, R227.reuse, R64, R226 ;  /* 0x00000040e3407223 */ /* 0x040fe400000100e2 */
[----:B------:R-:W-:-:S02]  /*6040*/  FFMA.FTZ R66, -R227, R66, R230 ;  /* 0x00000042e3427223 */ /* 0x000fc400000101e6 */
[C---:B------:R-:W-:Y:S02]  /*6050*/  FFMA.FTZ R226, R224.reuse, UR30, -R233 ;  /* 0x0000001ee0e27c23 */ /* 0x040fe400080108e9 */
[----:B------:R-:W-:Y:S02]  /*6060*/  FFMA.FTZ R230, R224, UR31, R235 ;  /* 0x0000001fe0e67c23 */ /* 0x000fe400080100eb */
[----:B------:R-:W-:Y:S02]  /*6070*/  FADD.FTZ R62, RZ, R62 ;  /* 0x0000003eff3e7221 */ /* 0x000fe40000010000 */
[----:B------:R-:W-:Y:S02]  /*6080*/  FADD.FTZ R67, R100, R67 ;  /* 0x0000004364437221 */ /* 0x000fe40000010000 */
[C---:B------:R-:W-:Y:S02]  /*6090*/  FMUL.FTZ R226, R227.reuse, R226 ;  /* 0x000000e2e3e27220 */ /* 0x040fe40000410000 */
[----:B------:R-:W-:-:S02]  /*60a0*/  FFMA.FTZ R227, -R227, R230, -RZ ;  /* 0x000000e6e3e37223 */ /* 0x000fc400000109ff */
[C---:B------:R-:W-:Y:S02]  /*60b0*/  FMUL.FTZ R230, R69.reuse, R62 ;  /* 0x0000003e45e67220 */ /* 0x040fe40000410000 */
[----:B------:R-:W-:Y:S01]  /*60c0*/  FMUL.FTZ R237, R69, R67 ;  /* 0x0000004345ed7220 */ /* 0x000fe20000410000 */
[----:B------:R-:W-:Y:S05]  /*60d0*/  @P5 BRA `(.L_x_9907) ;  /* 0x000000b000005947 */ /* 0x000fea0003800000 */
[C---:B01234-:R-:W-:Y:S02]  /*60e0*/  FMUL.FTZ R69, R221.reuse, R242 ;  /* 0x000000f2dd457220 */ /* 0x05ffe40000410000 */
        /* <DEDUP_REMOVED lines=10> */
.L_x_9907:
[----:B01234-:R-:W-:Y:S05]  /*6190*/  BSYNC B0 ;  /* 0x0000000000007941 */ /* 0x01ffea0003800000 */
.L_x_9906:
[-C--:B------:R-:W-:Y:S01]  /*61a0*/  FFMA.FTZ R230, R68, R67.reuse, -R230 ;  /* 0x0000004344e67223 */ /* 0x080fe200000108e6 */
[----:B------:R-:W-:Y:S01]  /*61b0*/  ISETP.NE.AND P0, PT, R142, RZ, PT ;  /* 0x000000ff8e00720c */ /* 0x000fe20003f05270 */
[----:B------:R-:W-:Y:S01]  /*61c0*/  FMUL.FTZ R69, R161, R67 ;  /* 0x00000043a1457220 */ /* 0x000fe20000410000 */
[----:B------:R-:W-:Y:S01]  /*61d0*/  BSSY B0, `(.L_x_9908) ;  /* 0x0000231000007945 */ /* 0x000fe20003800000 */
[----:B------:R-:W-:-:S02]  /*61e0*/  FFMA.FTZ R237, R68, R62, R237 ;  /* 0x0000003e44ed7223 */ /* 0x000fc400000100ed */
[----:B------:R-:W-:Y:S02]  /*61f0*/  FFMA.FTZ R230, R229, R230, R64 ;  /* 0x000000e6e5e67223 */ /* 0x000fe40000010040 */
[-C--:B------:R-:W-:Y:S02]  /*6200*/  FMUL.FTZ R68, R161, R62.reuse ;  /* 0x0000003ea1447220 */ /* 0x080fe40000410000 */
[C---:B------:R-:W-:Y:S02]  /*6210*/  FFMA.FTZ R64, R160.reuse, R62, R69 ;  /* 0x0000003ea0407223 */ /* 0x040fe40000010045 */
[----:B------:R-:W-:Y:S02]  /*6220*/  FFMA.FTZ R236, -R229, R237, R66 ;  /* 0x000000ede5ec7223 */ /* 0x000fe40000010142 */
[----:B------:R-:W-:Y:S02]  /*6230*/  FFMA.FTZ R68, R160, R67, -R68 ;  /* 0x00000043a0447223 */ /* 0x000fe40000010844 */
[----:B------:R-:W-:-:S02]  /*6240*/  FADD.FTZ R64, RZ, R64 ;  /* 0x00000040ff407221 */ /* 0x000fc40000010000 */
[----:B------:R-:W-:Y:S02]  /*6250*/  FMUL.FTZ R66, R62, UR31 ;  /* 0x0000001f3e427c20 */ /* 0x000fe40008410000 */
[----:B------:R-:W-:Y:S02]  /*6260*/  FADD.FTZ R68, R99, R68 ;  /* 0x0000004463447221 */ /* 0x000fe40000010000 */
[----:B------:R-:W-:Y:S02]  /*6270*/  FMUL.FTZ R69, R71, R64 ;  /* 0x0000004047457220 */ /* 0x000fe40000410000 */
[----:B------:R-:W-:Y:S02]  /*6280*/  FFMA.FTZ R66, R67, UR30, -R66 ;  /* 0x0000001e43427c23 */ /* 0x000fe40008010842 */
[-C--:B------:R-:W-:Y:S02]  /*6290*/  FMUL.FTZ R235, R71, R68.reuse ;  /* 0x0000004447eb7220 */ /* 0x080fe40000410000 */
[----:B------:R-:W-:-:S02]  /*62a0*/  FFMA.FTZ R233, R70, R68, -R69 ;  /* 0x0000004446e97223 */ /* 0x000fc40000010845 */
[----:B------:R-:W-:Y:S02]  /*62b0*/  FMUL.FTZ R71, R229, R66 ;  /* 0x00000042e5477220 */ /* 0x000fe40000410000 */
[C---:B------:R-:W-:Y:S02]  /*62c0*/  FMUL.FTZ R69, R148.reuse, R68 ;  /* 0x0000004494457220 */ /* 0x040fe40000410000 */
[-C--:B------:R-:W-:Y:S02]  /*62d0*/  FMUL.FTZ R66, R148, R64.reuse ;  /* 0x0000004094427220 */ /* 0x080fe40000410000 */
[-C--:B------:R-:W-:Y:S02]  /*62e0*/  FFMA.FTZ R235, R70, R64.reuse, R235 ;  /* 0x0000004046eb7223 */ /* 0x080fe400000100eb */
[C---:B------:R-:W-:Y:S02]  /*62f0*/  FFMA.FTZ R70, R163.reuse, R64, R69 ;  /* 0x00000040a3467223 */ /* 0x040fe40000010045 */
[----:B------:R-:W-:-:S02]  /*6300*/  FFMA.FTZ R69, R163, R68, -R66 ;  /* 0x00000044a3457223 */ /* 0x000fc40000010842 */
[C---:B------:R-:W-:Y:S02]  /*6310*/  FMUL.FTZ R237, R64.reuse, UR31 ;  /* 0x0000001f40ed7c20 */ /* 0x040fe40008410000 */
[----:B------:R-:W-:Y:S02]  /*6320*/  FFMA.FTZ R233, R231, R233, R230 ;  /* 0x000000e9e7e97223 */ /* 0x000fe400000100e6 */
[----:B------:R-:W-:Y:S02]  /*6330*/  FMUL.FTZ R239, R64, UR30 ;  /* 0x0000001e40ef7c20 */ /* 0x000fe40008410000 */
[----:B------:R-:W-:Y:S02]  /*6340*/  FADD.FTZ R66, RZ, R70 ;  /* 0x00000046ff427221 */ /* 0x000fe40000010000 */
[----:B------:R-:W-:Y:S02]  /*6350*/  FADD.FTZ R230, R98, R69 ;  /* 0x0000004562e67221 */ /* 0x000fe40000010000 */
[----:B------:R-:W-:-:S02]  /*6360*/  FFMA.FTZ R70, R68, UR30, -R237 ;  /* 0x0000001e44467c23 */ /* 0x000fc400080108ed */
[----:B------:R-:W-:Y:S02]  /*6370*/  FFMA.FTZ R235, -R231, R235, R236 ;  /* 0x000000ebe7eb7223 */ /* 0x000fe400000101ec */
[----:B------:R-:W-:Y:S02]  /*6380*/  FFMA.FTZ R236, R68, UR31, R239 ;  /* 0x0000001f44ec7c23 */ /* 0x000fe400080100ef */
[C---:B------:R-:W-:Y:S02]  /*6390*/  FMUL.FTZ R69, R73.reuse, R66 ;  /* 0x0000004249457220 */ /* 0x040fe40000410000 */
[----:B------:R-:W-:Y:S02]  /*63a0*/  FMUL.FTZ R237, R73, R230 ;  /* 0x000000e649ed7220 */ /* 0x000fe40000410000 */
[----:B------:R-:W-:Y:S02]  /*63b0*/  FMUL.FTZ R73, R231, R70 ;  /* 0x00000046e7497220 */ /* 0x000fe40000410000 */
[----:B------:R-:W-:-:S02]  /*63c0*/  FMUL.FTZ R70, R149, R230 ;  /* 0x000000e695467220 */ /* 0x000fc40000410000 */
[----:B------:R-:W-:Y:S02]  /*63d0*/  FFMA.FTZ R231, -R231, R236, -RZ ;  /* 0x000000ece7e77223 */ /* 0x000fe400000109ff */
[C---:B------:R-:W-:Y:S02]  /*63e0*/  FFMA.FTZ R236, R72.reuse, R230, -R69 ;  /* 0x000000e648ec7223 */ /* 0x040fe40000010845 */
[-C--:B------:R-:W-:Y:S02]  /*63f0*/  FFMA.FTZ R237, R72, R66.reuse, R237 ;  /* 0x0000004248ed7223 */ /* 0x080fe400000100ed */
[-C--:B------:R-:W-:Y:S02]  /*6400*/  FMUL.FTZ R69, R149, R66.reuse ;  /* 0x0000004295457220 */ /* 0x080fe40000410000 */
[----:B------:R-:W-:Y:S02]  /*6410*/  FFMA.FTZ R72, R147, R66, R70 ;  /* 0x0000004293487223 */ /* 0x000fe40000010046 */
[----:B------:R-:W-:-:S02]  /*6420*/  FFMA.FTZ R235, -R232, R237, R235 ;  /* 0x000000ede8eb7223 */ /* 0x000fc400000101eb */
[----:B------:R-:W-:Y:S02]  /*6430*/  FMUL.FTZ R238, R62, UR30 ;  /* 0x0000001e3eee7c20 */ /* 0x000fe40008410000 */
[----:B------:R-:W-:Y:S02]  /*6440*/  FFMA.FTZ R70, R147, R230, -R69 ;  /* 0x000000e693467223 */ /* 0x000fe40000010845 */
[C---:B------:R-:W-:Y:S02]  /*6450*/  FMUL.FTZ R237, R66.reuse, UR31 ;  /* 0x0000001f42ed7c20 */ /* 0x040fe40008410000 */
[----:B------:R-:W-:Y:S02]  /*6460*/  FMUL.FTZ R241, R66, UR30 ;  /* 0x0000001e42f17c20 */ /* 0x000fe40008410000 */
[----:B------:R-:W-:Y:S02]  /*6470*/  FADD.FTZ R69, RZ, R72 ;  /* 0x00000048ff457221 */ /* 0x000fe40000010000 */
[----:B------:R-:W-:-:S02]  /*6480*/  FFMA.FTZ R239, R232, R236, R233 ;  /* 0x000000ece8ef7223 */ /* 0x000fc400000100e9 */
[----:B------:R-:W-:Y:S01]  /*6490*/  FFMA.FTZ R238, R67, UR31, R238 ;  /* 0x0000001f43ee7c23 */ /* 0x000fe200080100ee */
[----:B------:R-:W-:Y:S01]  /*64a0*/  SHFL.DOWN PT, R236, R218, 0x1, 0x1f ;  /* 0x08201f00daec7f89 */ /* 0x000fe200000e0000 */
[----:B------:R-:W-:Y:S02]  /*64b0*/  FADD.FTZ R233, R97, R70 ;  /* 0x0000004661e97221 */ /* 0x000fe40000010000 */
[C---:B------:R-:W-:Y:S01]  /*64c0*/  FFMA.FTZ R237, R230.reuse, UR30, -R237 ;  /* 0x0000001ee6ed7c23 */ /* 0x040fe200080108ed */
[----:B------:R-:W-:Y:S01]  /*64d0*/  SHFL.IDX PT, R218, R218, RZ, 0x1f ;  /* 0x00001fffdada7589 */ /* 0x000fe200000e0000 */
[----:B------:R-:W-:Y:S02]  /*64e0*/  FFMA.FTZ R241, R230, UR31, R241 ;  /* 0x0000001fe6f17c23 */ /* 0x000fe400080100f1 */
[C---:B------:R-:W-:Y:S02]  /*64f0*/  FMUL.FTZ R70, R75.reuse, R69 ;  /* 0x000000454b467220 */ /* 0x040fe40000410000 */
[----:B------:R-:W-:-:S02]  /*6500*/  FMUL.FTZ R75, R75, R233 ;  /* 0x000000e94b4b7220 */ /* 0x000fc40000410000 */
[C---:B------:R-:W-:Y:S02]  /*6510*/  FMUL.FTZ R72, R232.reuse, R237 ;  /* 0x000000ede8487220 */ /* 0x040fe40000410000 */
[----:B------:R-:W-:Y:S02]  /*6520*/  FFMA.FTZ R229, -R229, R238, -RZ ;  /* 0x000000eee5e57223 */ /* 0x000fe400000109ff */
[----:B------:R-:W-:Y:S01]  /*6530*/  FFMA.FTZ R232, -R232, R241, -RZ ;  /* 0x000000f1e8e87223 */ /* 0x000fe200000109ff */
[----:B------:R-:W-:Y:S01]  /*6540*/  SHFL.IDX PT, R238, R87, RZ, 0x1f ;  /* 0x00001fff57ee7589 */ /* 0x000fe200000e0000 */
[C---:B------:R-:W-:Y:S02]  /*6550*/  FFMA.FTZ R70, R74.reuse, R233, -R70 ;  /* 0x000000e94a467223 */ /* 0x040fe40000010846 */
[----:B------:R-:W-:Y:S01]  /*6560*/  FFMA.FTZ R75, R74, R69, R75 ;  /* 0x000000454a4b7223 */ /* 0x000fe2000001004b */
[----:B------:R-:W0:Y:S01]  /*6570*/  SHFL.DOWN PT, R241, R221, 0x1, 0x1f ;  /* 0x08201f00ddf17f89 */ /* 0x000e2200000e0000 */
[----:B------:R-:W-:-:S02]  /*6580*/  FFMA.FTZ R240, R234, R70, R239 ;  /* 0x00000046eaf07223 */ /* 0x000fc400000100ef */
[----:B------:R-:W-:Y:S01]  /*6590*/  FMUL.FTZ R74, R150, R233 ;  /* 0x000000e9964a7220 */ /* 0x000fe20000410000 */
[----:B------:R-:W1:Y:S01]  /*65a0*/  SHFL.IDX PT, R239, R86, RZ, 0x1f ;  /* 0x00001fff56ef7589 */ /* 0x000e6200000e0000 */
[----:B------:R-:W-:Y:S02]  /*65b0*/  FFMA.FTZ R242, -R234, R75, R235 ;  /* 0x0000004beaf27223 */ /* 0x000fe400000101eb */
[-C--:B------:R-:W-:Y:S01]  /*65c0*/  FMUL.FTZ R70, R150, R69.reuse ;  /* 0x0000004596467220 */ /* 0x080fe20000410000 */
[----:B------:R-:W2:Y:S01]  /*65d0*/  SHFL.DOWN PT, R75, R222, 0x1, 0x1f ;  /* 0x08201f00de4b7f89 */ /* 0x000ea200000e0000 */
[----:B------:R-:W-:Y:S02]  /*65e0*/  FMUL.FTZ R244, R69, UR31 ;  /* 0x0000001f45f47c20 */ /* 0x000fe40008410000 */
[C---:B------:R-:W-:Y:S01]  /*65f0*/  FFMA.FTZ R74, R144.reuse, R69, R74 ;  /* 0x00000045904a7223 */ /* 0x040fe2000001004a */
[----:B------:R-:W-:Y:S01]  /*6600*/  SHFL.IDX PT, R221, R221, RZ, 0x1f ;  /* 0x00001fffdddd7589 */ /* 0x000fe200000e0000 */
[----:B------:R-:W-:-:S02]  /*6610*/  FFMA.FTZ R235, R144, R233, -R70 ;  /* 0x000000e990eb7223 */ /* 0x000fc40000010846 */
[----:B------:R-:W-:Y:S01]  /*6620*/  FFMA.FTZ R237, R233, UR30, -R244 ;  /* 0x0000001ee9ed7c23 */ /* 0x000fe200080108f4 */
[----:B------:R-:W-:Y:S01]  /*6630*/  SHFL.IDX PT, R222, R222, RZ, 0x1f ;  /* 0x00001fffdede7589 */ /* 0x000fe200000e0000 */
[----:B------:R-:W-:Y:S02]  /*6640*/  FADD.FTZ R70, RZ, R74 ;  /* 0x0000004aff467221 */ /* 0x000fe40000010000 */
[----:B------:R-:W-:Y:S02]  /*6650*/  FADD.FTZ R235, R96, R235 ;  /* 0x000000eb60eb7221 */ /* 0x000fe40000010000 */
[----:B------:R-:W-:Y:S02]  /*6660*/  FMUL.FTZ R74, R234, R237 ;  /* 0x000000edea4a7220 */ /* 0x000fe40000410000 */
[C---:B------:R-:W-:Y:S02]  /*6670*/  FMUL.FTZ R237, R77.reuse, R70 ;  /* 0x000000464ded7220 */ /* 0x040fe40000410000 */
[----:B------:R-:W-:-:S02]  /*6680*/  FMUL.FTZ R77, R77, R235 ;  /* 0x000000eb4d4d7220 */ /* 0x000fc40000410000 */
[C---:B------:R-:W-:Y:S02]  /*6690*/  FFMA.FTZ R237, R76.reuse, R235, -R237 ;  /* 0x000000eb4ced7223 */ /* 0x040fe400000108ed */
[----:B------:R-:W-:Y:S02]  /*66a0*/  FFMA.FTZ R77, R76, R70, R77 ;  /* 0x000000464c4d7223 */ /* 0x000fe4000001004d */
[C---:B0-----:R-:W-:Y:S02]  /*66b0*/  @P1 FMUL.FTZ R76, R241.reuse, R238 ;  /* 0x000000eef14c1220 */ /* 0x041fe40000410000 */
[-C--:B-1----:R-:W-:Y:S02]  /*66c0*/  @P1 FMUL.FTZ R241, R241, R239.reuse ;  /* 0x000000eff1f11220 */ /* 0x082fe40000410000 */
[----:B------:R-:W-:Y:S02]  /*66d0*/  @P1 FFMA.FTZ R76, R236, R239, -R76 ;  /* 0x000000efec4c1223 */ /* 0x000fe4000001084c */
[----:B------:R-:W-:-:S02]  /*66e0*/  FFMA.FTZ R242, -R209, R77, R242 ;  /* 0x0000004dd1f27223 */ /* 0x000fc400000101f2 */
[----:B--2---:R-:W-:Y:S02]  /*66f0*/  @P1 FADD.FTZ R239, R75, R76 ;  /* 0x0000004c4bef1221 */ /* 0x004fe40000010000 */
[C---:B------:R-:W-:Y:S02]  /*6700*/  FMUL.FTZ R77, R165.reuse, R235 ;  /* 0x000000eba54d7220 */ /* 0x040fe40000410000 */
[----:B------:R-:W-:Y:S02]  /*6710*/  FMUL.FTZ R76, R70, UR31 ;  /* 0x0000001f464c7c20 */ /* 0x000fe40008410000 */
[-C--:B------:R-:W-:Y:S02]  /*6720*/  FMUL.FTZ R75, R165, R70.reuse ;  /* 0x00000046a54b7220 */ /* 0x080fe40000410000 */
[----:B------:R-:W-:Y:S02]  /*6730*/  FFMA.FTZ R77, R164, R70, R77 ;  /* 0x00000046a44d7223 */ /* 0x000fe4000001004d */
[----:B------:R-:W-:-:S02]  /*6740*/  FFMA.FTZ R244, R235, UR30, -R76 ;  /* 0x0000001eebf47c23 */ /* 0x000fc4000801084c */
[----:B------:R-:W-:Y:S02]  /*6750*/  FFMA.FTZ R76, R164, R235, -R75 ;  /* 0x000000eba44c7223 */ /* 0x000fe4000001084b */
[----:B------:R-:W-:Y:S02]  /*6760*/  FFMA.FTZ R240, R209, R237, R240 ;  /* 0x000000edd1f07223 */ /* 0x000fe400000100f0 */
[----:B------:R-:W-:Y:S02]  /*6770*/  FADD.FTZ R75, RZ, R77 ;  /* 0x0000004dff4b7221 */ /* 0x000fe40000010000 */
[----:B------:R-:W-:Y:S02]  /*6780*/  FADD.FTZ R237, R95, R76 ;  /* 0x0000004c5fed7221 */ /* 0x000fe40000010000 */
[----:B------:R-:W-:Y:S02]  /*6790*/  FMUL.FTZ R76, R79, R75 ;  /* 0x0000004b4f4c7220 */ /* 0x000fe40000410000 */
[----:B------:R-:W-:-:S02]  /*67a0*/  FMUL.FTZ R246, R69, UR30 ;  /* 0x0000001e45f67c20 */ /* 0x000fc40008410000 */
[-C--:B------:R-:W-:Y:S02]  /*67b0*/  FMUL.FTZ R79, R79, R237.reuse ;  /* 0x000000ed4f4f7220 */ /* 0x080fe40000410000 */
[----:B------:R-:W-:Y:S02]  /*67c0*/  FFMA.FTZ R243, R233, UR31, R246 ;  /* 0x0000001fe9f37c23 */ /* 0x000fe400080100f6 */
[C---:B------:R-:W-:Y:S02]  /*67d0*/  FFMA.FTZ R76, R78.reuse, R237, -R76 ;  /* 0x000000ed4e4c7223 */ /* 0x040fe4000001084c */
[----:B------:R-:W-:Y:S02]  /*67e0*/  FFMA.FTZ R79, R78, R75, R79 ;  /* 0x0000004b4e4f7223 */ /* 0x000fe4000001004f */
[----:B------:R-:W-:Y:S02]  /*67f0*/  FMUL.FTZ R78, R146, R237 ;  /* 0x000000ed924e7220 */ /* 0x000fe40000410000 */
[----:B------:R-:W-:-:S02]  /*6800*/  FFMA.FTZ R234, -R234, R243, -RZ ;  /* 0x000000f3eaea7223 */ /* 0x000fc400000109ff */
[C---:B------:R-:W-:Y:S02]  /*6810*/  FFMA.FTZ R243, R215.reuse, R76, R240 ;  /* 0x0000004cd7f37223 */ /* 0x040fe400000100f0 */
[-C--:B------:R-:W-:Y:S02]  /*6820*/  FMUL.FTZ R76, R146, R75.reuse ;  /* 0x0000004b924c7220 */ /* 0x080fe40000410000 */
[C---:B------:R-:W-:Y:S02]  /*6830*/  FFMA.FTZ R240, R162.reuse, R75, R78 ;  /* 0x0000004ba2f07223 */ /* 0x040fe4000001004e */
[----:B------:R-:W0:Y:S01]  /*6840*/  SHFL.DOWN PT, R78, R212, 0x1, 0x1f ;  /* 0x08201f00d44e7f89 */ /* 0x000e2200000e0000 */
[----:B------:R-:W-:Y:S02]  /*6850*/  FFMA.FTZ R245, -R215, R79, R242 ;  /* 0x0000004fd7f57223 */ /* 0x000fe400000101f2 */
[----:B------:R-:W-:Y:S01]  /*6860*/  FFMA.FTZ R79, R162, R237, -R76 ;  /* 0x000000eda24f7223 */ /* 0x000fe2000001084c */
[----:B------:R-:W1:Y:S01]  /*6870*/  SHFL.IDX PT, R212, R212, RZ, 0x1f ;  /* 0x00001fffd4d47589 */ /* 0x000e6200000e0000 */
[----:B------:R-:W-:-:S02]  /*6880*/  FADD.FTZ R76, RZ, R240 ;  /* 0x000000f0ff4c7221 */ /* 0x000fc40000010000 */
[----:B------:R-:W-:Y:S02]  /*6890*/  FADD.FTZ R79, R94, R79 ;  /* 0x0000004f5e4f7221 */ /* 0x000fe40000010000 */
[CC--:B------:R-:W-:Y:S02]  /*68a0*/  FMUL.FTZ R240, R81.reuse, R76.reuse ;  /* 0x0000004c51f07220 */ /* 0x0c0fe40000410000 */
[-C--:B------:R-:W-:Y:S02]  /*68b0*/  FMUL.FTZ R81, R81, R79.reuse ;  /* 0x0000004f51517220 */ /* 0x080fe40000410000 */
[C---:B------:R-:W-:Y:S02]  /*68c0*/  FFMA.FTZ R240, R80.reuse, R79, -R240 ;  /* 0x0000004f50f07223 */ /* 0x040fe400000108f0 */
[----:B------:R-:W-:Y:S02]  /*68d0*/  FFMA.FTZ R242, R80, R76, R81 ;  /* 0x0000004c50f27223 */ /* 0x000fe40000010051 */
[----:B------:R-:W-:-:S02]  /*68e0*/  @P1 FFMA.FTZ R81, R236, R238, R241 ;  /* 0x000000eeec511223 */ /* 0x000fc400000100f1 */
[C---:B------:R-:W-:Y:S02]  /*68f0*/  FMUL.FTZ R80, R75.reuse, UR31 ;  /* 0x0000001f4b507c20 */ /* 0x040fe40008410000 */
[----:B------:R-:W-:Y:S02]  /*6900*/  FMUL.FTZ R236, R75, UR30 ;  /* 0x0000001e4bec7c20 */ /* 0x000fe40008410000 */
[C---:B------:R-:W-:Y:S02]  /*6910*/  FFMA.FTZ R80, R237.reuse, UR30, -R80 ;  /* 0x0000001eed507c23 */ /* 0x040fe40008010850 */
[----:B------:R-:W-:Y:S02]  /*6920*/  FFMA.FTZ R236, R237, UR31, R236 ;  /* 0x0000001fedec7c23 */ /* 0x000fe400080100ec */
[----:B------:R-:W-:Y:S02]  /*6930*/  FMUL.FTZ R80, R215, R80 ;  /* 0x00000050d7507220 */ /* 0x000fe40000410000 */
[----:B0-----:R-:W-:-:S02]  /*6940*/  @P1 FADD.FTZ R238, R78, R81 ;  /* 0x000000514eee1221 */ /* 0x001fc40000010000 */
[----:B------:R-:W-:Y:S02]  /*6950*/  FFMA.FTZ R215, -R215, R236, -RZ ;  /* 0x000000ecd7d77223 */ /* 0x000fe400000109ff */
[----:B------:R-:W-:Y:S02]  /*6960*/  FFMA.FTZ R243, R210, R240, R243 ;  /* 0x000000f0d2f37223 */ /* 0x000fe400000100f3 */
[C---:B------:R-:W-:Y:S02]  /*6970*/  FMUL.FTZ R81, R171.reuse, R79 ;  /* 0x0000004fab517220 */ /* 0x040fe40000410000 */
[C---:B------:R-:W-:Y:S02]  /*6980*/  FMUL.FTZ R236, R76.reuse, UR31 ;  /* 0x0000001f4cec7c20 */ /* 0x040fe40008410000 */
[----:B------:R-:W-:Y:S02]  /*6990*/  FMUL.FTZ R240, R76, UR30 ;  /* 0x0000001e4cf07c20 */ /* 0x000fe40008410000 */
[----:B------:R-:W-:-:S02]  /*69a0*/  FMUL.FTZ R78, R171, R76 ;  /* 0x0000004cab4e7220 */ /* 0x000fc40000410000 */
[----:B------:R-:W-:Y:S02]  /*69b0*/  FFMA.FTZ R241, -R210, R242, R245 ;  /* 0x000000f2d2f17223 */ /* 0x000fe400000101f5 */
[C---:B------:R-:W-:Y:S02]  /*69c0*/  FFMA.FTZ R81, R168.reuse, R76, R81 ;  /* 0x0000004ca8517223 */ /* 0x040fe40000010051 */
[C---:B------:R-:W-:Y:S02]  /*69d0*/  FFMA.FTZ R245, R79.reuse, UR30, -R236 ;  /* 0x0000001e4ff57c23 */ /* 0x040fe400080108ec */
[----:B------:R-:W-:Y:S02]  /*69e0*/  FFMA.FTZ R247, R79, UR31, R240 ;  /* 0x0000001f4ff77c23 */ /* 0x000fe400080100f0 */
[----:B------:R-:W-:Y:S02]  /*69f0*/  FFMA.FTZ R240, R168, R79, -R78 ;  /* 0x0000004fa8f07223 */ /* 0x000fe4000001084e */
[----:B------:R-:W-:-:S02]  /*6a00*/  FADD.FTZ R78, RZ, R81 ;  /* 0x00000051ff4e7221 */ /* 0x000fc40000010000 */
[C---:B------:R-:W-:Y:S02]  /*6a10*/  FMUL.FTZ R81, R210.reuse, R245 ;  /* 0x000000f5d2517220 */ /* 0x040fe40000410000 */
[----:B------:R-:W-:Y:S02]  /*6a20*/  FFMA.FTZ R236, -R210, R247, -RZ ;  /* 0x000000f7d2ec7223 */ /* 0x000fe400000109ff */
[----:B------:R-:W-:Y:S02]  /*6a30*/  FADD.FTZ R210, R93, R240 ;  /* 0x000000f05dd27221 */ /* 0x000fe40000010000 */
[----:B------:R-:W-:Y:S02]  /*6a40*/  FMUL.FTZ R245, R83, R78 ;  /* 0x0000004e53f57220 */ /* 0x000fe40000410000 */
[----:B------:R-:W-:Y:S02]  /*6a50*/  FMUL.FTZ R77, R209, R244 ;  /* 0x000000f4d14d7220 */ /* 0x000fe40000410000 */
[----:B------:R-:W-:-:S02]  /*6a60*/  FMUL.FTZ R83, R83, R210 ;  /* 0x000000d253537220 */ /* 0x000fc40000410000 */
[-C--:B------:R-:W-:Y:S02]  /*6a70*/  FMUL.FTZ R244, R238, -R89.reuse ;  /* 0x80000059eef47220 */ /* 0x080fe40000410000 */
[C---:B------:R-:W-:Y:S02]  /*6a80*/  FMUL.FTZ R89, R239.reuse, -R89 ;  /* 0x80000059ef597220 */ /* 0x040fe40000410000 */
[----:B------:R-:W-:Y:S02]  /*6a90*/  FFMA.FTZ R83, R82, R78, R83 ;  /* 0x0000004e52537223 */ /* 0x000fe40000010053 */
[-C--:B------:R-:W-:Y:S02]  /*6aa0*/  FFMA.FTZ R244, R239, R88.reuse, -R244 ;  /* 0x00000058eff47223 */ /* 0x080fe400000108f4 */
[----:B------:R-:W-:Y:S02]  /*6ab0*/  FFMA.FTZ R88, R238, R88, R89 ;  /* 0x00000058ee587223 */ /* 0x000fe40000010059 */
[----:B------:R-:W-:-:S02]  /*6ac0*/  FFMA.FTZ R240, R82, R210, -R245 ;  /* 0x000000d252f07223 */ /* 0x000fc400000108f5 */
[----:B------:R-:W-:Y:S02]  /*6ad0*/  FMUL.FTZ R89, R78, UR31 ;  /* 0x0000001f4e597c20 */ /* 0x000fe40008410000 */
[----:B------:R-:W-:Y:S02]  /*6ae0*/  FFMA.FTZ R242, -R214, R83, R241 ;  /* 0x00000053d6f27223 */ /* 0x000fe400000101f1 */
[C---:B------:R-:W-:Y:S02]  /*6af0*/  FMUL.FTZ R82, R174.reuse, R78 ;  /* 0x0000004eae527220 */ /* 0x040fe40000410000 */
[-C--:B------:R-:W-:Y:S02]  /*6b00*/  FMUL.FTZ R83, R174, R210.reuse ;  /* 0x000000d2ae537220 */ /* 0x080fe40000410000 */
[----:B------:R-:W-:Y:S02]  /*6b10*/  FFMA.FTZ R239, R210, UR30, -R89 ;  /* 0x0000001ed2ef7c23 */ /* 0x000fe40008010859 */
[----:B------:R-:W-:-:S02]  /*6b20*/  FFMA.FTZ R89, R173, R210, -R82 ;  /* 0x000000d2ad597223 */ /* 0x000fc40000010852 */
[----:B------:R-:W-:Y:S02]  /*6b30*/  FMUL.FTZ R241, R78, UR30 ;  /* 0x0000001e4ef17c20 */ /* 0x000fe40008410000 */
[----:B------:R-:W-:Y:S02]  /*6b40*/  FFMA.FTZ R82, R173, R78, R83 ;  /* 0x0000004ead527223 */ /* 0x000fe40000010053 */
[----:B------:R-:W-:Y:S02]  /*6b50*/  FFMA.FTZ R241, R210, UR31, R241 ;  /* 0x0000001fd2f17c23 */ /* 0x000fe400080100f1 */
[----:B------:R-:W-:Y:S02]  /*6b60*/  FADD.FTZ R82, RZ, R82 ;  /* 0x00000052ff527221 */ /* 0x000fe40000010000 */
[----:B------:R-:W-:Y:S02]  /*6b70*/  FADD.FTZ R89, R92, R89 ;  /* 0x000000595c597221 */ /* 0x000fe40000010000 */
[----:B------:R-:W-:-:S02]  /*6b80*/  FFMA.FTZ R240, R214, R240, R243 ;  /* 0x000000f0d6f07223 */ /* 0x000fc400000100f3 */
[C---:B------:R-:W-:Y:S02]  /*6b90*/  FMUL.FTZ R83, R214.reuse, R239 ;  /* 0x000000efd6537220 */ /* 0x040fe40000410000 */
[----:B------:R-:W-:Y:S02]  /*6ba0*/  FFMA.FTZ R214, -R214, R241, -RZ ;  /* 0x000000f1d6d67223 */ /* 0x000fe400000109ff */
[----:B------:R-:W-:Y:S02]  /*6bb0*/  FMUL.FTZ R238, R53, R82 ;  /* 0x0000005235ee7220 */ /* 0x000fe40000410000 */
[----:B------:R-:W-:Y:S02]  /*6bc0*/  FMUL.FTZ R239, R221, R87 ;  /* 0x00000057ddef7220 */ /* 0x000fe40000410000 */
[-C--:B------:R-:W-:Y:S02]  /*6bd0*/  FMUL.FTZ R241, R53, R89.reuse ;  /* 0x0000005935f17220 */ /* 0x080fe40000410000 */
[----:B------:R-:W-:-:S02]  /*6be0*/  FFMA.FTZ R53, R52, R89, -R238 ;  /* 0x0000005934357223 */ /* 0x000fc400000108ee */
[----:B------:R-:W-:Y:S02]  /*6bf0*/  FFMA.FTZ R239, R218, R86, -R239 ;  /* 0x00000056daef7223 */ /* 0x000fe400000108ef */
[----:B------:R-:W-:Y:S02]  /*6c00*/  FFMA.FTZ R238, R52, R82, R241 ;  /* 0x0000005234ee7223 */ /* 0x000fe400000100f1 */
[C---:B------:R-:W-:Y:S02]  /*6c10*/  FMUL.FTZ R86, R221.reuse, R86 ;  /* 0x00000056dd567220 */ /* 0x040fe40000410000 */
[----:B------:R-:W-:Y:S02]  /*6c20*/  FMUL.FTZ R241, R221, R85 ;  /* 0x00000055ddf17220 */ /* 0x000fe40000410000 */
[----:B------:R-:W-:Y:S02]  /*6c30*/  FADD.FTZ R213, -R213, R88 ;  /* 0x00000058d5d57221 */ /* 0x000fe40000010100 */
[----:B------:R-:W-:-:S02]  /*6c40*/  FMUL.FTZ R221, R221, R84 ;  /* 0x00000054dddd7220 */ /* 0x000fc40000410000 */
[----:B------:R-:W-:Y:S02]  /*6c50*/  FADD.FTZ R211, R211, R244 ;  /* 0x000000f4d3d37221 */ /* 0x000fe40000010000 */
[----:B------:R-:W-:Y:S02]  /*6c60*/  FMUL.FTZ R88, R166, -R213 ;  /* 0x800000d5a6587220 */ /* 0x000fe40000410000 */
[C---:B------:R-:W-:Y:S02]  /*6c70*/  FFMA.FTZ R87, R218.reuse, R87, R86 ;  /* 0x00000057da577223 */ /* 0x040fe40000010056 */
[C---:B------:R-:W-:Y:S02]  /*6c80*/  FFMA.FTZ R84, R218.reuse, R84, -R241 ;  /* 0x00000054da547223 */ /* 0x040fe400000108f1 */
[----:B------:R-:W-:Y:S02]  /*6c90*/  FFMA.FTZ R85, R218, R85, R221 ;  /* 0x00000055da557223 */ /* 0x000fe400000100dd */
[----:B------:R-:W-:-:S02]  /*6ca0*/  FMUL.FTZ R218, R166, -R211 ;  /* 0x800000d3a6da7220 */ /* 0x000fc40000410000 */
[C---:B------:R-:W-:Y:S02]  /*6cb0*/  FMUL.FTZ R86, R172.reuse, R89 ;  /* 0x00000059ac567220 */ /* 0x040fe40000410000 */
[C---:B------:R-:W-:Y:S02]  /*6cc0*/  FFMA.FTZ R221, R151.reuse, R211, -R88 ;  /* 0x000000d397dd7223 */ /* 0x040fe40000010858 */
[-C--:B------:R-:W-:Y:S02]  /*6cd0*/  FMUL.FTZ R52, R172, R82.reuse ;  /* 0x00000052ac347220 */ /* 0x080fe40000410000 */
[----:B------:R-:W-:Y:S02]  /*6ce0*/  FFMA.FTZ R88, R151, R213, R218 ;  /* 0x000000d597587223 */ /* 0x000fe400000100da */
[----:B------:R-:W-:Y:S02]  /*6cf0*/  FFMA.FTZ R86, R167, R82, R86 ;  /* 0x00000052a7567223 */ /* 0x000fe40000010056 */
[----:B------:R-:W-:-:S02]  /*6d00*/  FADD.FTZ R190, R190, R221 ;  /* 0x000000ddbebe7221 */ /* 0x000fc40000010000 */
[----:B------:R-:W-:Y:S02]  /*6d10*/  FFMA.FTZ R218, R167, R89, -R52 ;  /* 0x00000059a7da7223 */ /* 0x000fe40000010834 */
[----:B------:R-:W-:Y:S02]  /*6d20*/  FADD.FTZ R52, -R191, R88 ;  /* 0x00000058bf347221 */ /* 0x000fe40000010100 */
[----:B------:R-:W-:Y:S02]  /*6d30*/  FADD.FTZ R88, RZ, R86 ;  /* 0x00000056ff587221 */ /* 0x000fe40000010000 */
[----:B------:R-:W-:Y:S02]  /*6d40*/  FMUL.FTZ R241, R169, -R190 ;  /* 0x800000bea9f17220 */ /* 0x000fe40000410000 */
[----:B------:R-:W-:Y:S02]  /*6d50*/  FADD.FTZ R86, R222, R239 ;  /* 0x000000efde567221 */ /* 0x000fe40000010000 */
[----:B------:R-:W-:-:S02]  /*6d60*/  FADD.FTZ R218, R91, R218 ;  /* 0x000000da5bda7221 */ /* 0x000fc40000010000 */
[CC--:B------:R-:W-:Y:S02]  /*6d70*/  FMUL.FTZ R239, R169.reuse, -R52.reuse ;  /* 0x80000034a9ef7220 */ /* 0x0c0fe40000410000 */
[C---:B------:R-:W-:Y:S02]  /*6d80*/  FFMA.FTZ R222, R170.reuse, R52, R241 ;  /* 0x00000034aade7223 */ /* 0x040fe400000100f1 */
[C---:B------:R-:W-:Y:S02]  /*6d90*/  FMUL.FTZ R191, R169.reuse, R88 ;  /* 0x00000058a9bf7220 */ /* 0x040fe40000410000 */
[----:B------:R-:W-:Y:S02]  /*6da0*/  FMUL.FTZ R221, R169, R218 ;  /* 0x000000daa9dd7220 */ /* 0x000fe40000410000 */
[----:B------:R-:W-:Y:S02]  /*6db0*/  FFMA.FTZ R241, R170, R190, -R239 ;  /* 0x000000beaaf17223 */ /* 0x000fe400000108ef */
[----:B------:R-:W-:-:S02]  /*6dc0*/  FADD.FTZ R185, -R185, R222 ;  /* 0x000000deb9b97221 */ /* 0x000fc40000010100 */
[C---:B------:R-:W-:Y:S02]  /*6dd0*/  FFMA.FTZ R169, R170.reuse, R218, -R191 ;  /* 0x000000daaaa97223 */ /* 0x040fe400000108bf */
[----:B------:R-:W-:Y:S02]  /*6de0*/  FFMA.FTZ R191, R170, R88, R221 ;  /* 0x00000058aabf7223 */ /* 0x000fe400000100dd */
[----:B------:R-:W-:Y:S02]  /*6df0*/  FADD.FTZ R184, R184, R241 ;  /* 0x000000f1b8b87221 */ /* 0x000fe40000010000 */
[----:B------:R-:W-:Y:S02]  /*6e00*/  FFMA.FTZ R221, R183, R53, R240 ;  /* 0x00000035b7dd7223 */ /* 0x000fe400000100f0 */
[----:B------:R-:W-:Y:S02]  /*6e10*/  FMUL.FTZ R53, R172, -R185 ;  /* 0x800000b9ac357220 */ /* 0x000fe40000410000 */
[----:B------:R-:W-:-:S02]  /*6e20*/  FMUL.FTZ R170, R82, UR31 ;  /* 0x0000001f52aa7c20 */ /* 0x000fc40008410000 */
[-C--:B------:R-:W-:Y:S02]  /*6e30*/  FMUL.FTZ R172, R172, -R184.reuse ;  /* 0x800000b8acac7220 */ /* 0x080fe40000410000 */
[----:B------:R-:W-:Y:S02]  /*6e40*/  FFMA.FTZ R241, R167, R184, -R53 ;  /* 0x000000b8a7f17223 */ /* 0x000fe40000010835 */
[----:B------:R-:W-:Y:S02]  /*6e50*/  FFMA.FTZ R222, R89, UR30, -R170 ;  /* 0x0000001e59de7c23 */ /* 0x000fe400080108aa */
[----:B------:R-:W-:Y:S02]  /*6e60*/  FFMA.FTZ R170, R167, R185, R172 ;  /* 0x000000b9a7aa7223 */ /* 0x000fe400000100ac */
[----:B------:R-:W-:Y:S02]  /*6e70*/  FADD.FTZ R180, R180, R241 ;  /* 0x000000f1b4b47221 */ /* 0x000fe40000010000 */
[----:B------:R-:W-:-:S02]  /*6e80*/  FADD.FTZ R170, -R189, R170 ;  /* 0x000000aabdaa7221 */ /* 0x000fc40000010100 */
[C---:B------:R-:W-:Y:S02]  /*6e90*/  FMUL.FTZ R167, R55.reuse, R88 ;  /* 0x0000005837a77220 */ /* 0x040fe40000410000 */
[----:B------:R-:W-:Y:S02]  /*6ea0*/  FMUL.FTZ R189, R55, R218 ;  /* 0x000000da37bd7220 */ /* 0x000fe40000410000 */
[C---:B------:R-:W-:Y:S02]  /*6eb0*/  FMUL.FTZ R55, R174.reuse, -R180 ;  /* 0x800000b4ae377220 */ /* 0x040fe40000410000 */
[-C--:B------:R-:W-:Y:S02]  /*6ec0*/  FMUL.FTZ R174, R174, -R170.reuse ;  /* 0x800000aaaeae7220 */ /* 0x080fe40000410000 */
[----:B------:R-:W-:Y:S02]  /*6ed0*/  FFMA.FTZ R55, R173, R170, R55 ;  /* 0x000000aaad377223 */ /* 0x000fe40000010037 */
[----:B------:R-:W-:-:S02]  /*6ee0*/  FFMA.FTZ R167, R54, R218, -R167 ;  /* 0x000000da36a77223 */ /* 0x000fc400000108a7 */
[----:B------:R-:W-:Y:S02]  /*6ef0*/  FFMA.FTZ R189, R54, R88, R189 ;  /* 0x0000005836bd7223 */ /* 0x000fe400000100bd */
[----:B------:R-:W-:Y:S02]  /*6f00*/  FFMA.FTZ R54, R173, R180, -R174 ;  /* 0x000000b4ad367223 */ /* 0x000fe400000108ae */
[----:B------:R-:W-:Y:S02]  /*6f10*/  FADD.FTZ R55, -R188, R55 ;  /* 0x00000037bc377221 */ /* 0x000fe40000010100 */
[----:B------:R-:W-:Y:S02]  /*6f20*/  FADD.FTZ R187, R187, R54 ;  /* 0x00000036bbbb7221 */ /* 0x000fe40000010000 */
[----:B------:R-:W-:Y:S02]  /*6f30*/  FMUL.FTZ R54, R171, -R55 ;  /* 0x80000037ab367220 */ /* 0x000fe40000410000 */
[----:B------:R-:W-:-:S02]  /*6f40*/  FFMA.FTZ R172, R182, R167, R221 ;  /* 0x000000a7b6ac7223 */ /* 0x000fc400000100dd */
[C---:B------:R-:W-:Y:S02]  /*6f50*/  FMUL.FTZ R167, R88.reuse, UR31 ;  /* 0x0000001f58a77c20 */ /* 0x040fe40008410000 */
[----:B------:R-:W-:Y:S02]  /*6f60*/  FMUL.FTZ R173, R88, UR30 ;  /* 0x0000001e58ad7c20 */ /* 0x000fe40008410000 */
[-C--:B------:R-:W-:Y:S02]  /*6f70*/  FMUL.FTZ R171, R171, -R187.reuse ;  /* 0x800000bbabab7220 */ /* 0x080fe40000410000 */
[----:B------:R-:W-:Y:S02]  /*6f80*/  FFMA.FTZ R188, R168, R187, -R54 ;  /* 0x000000bba8bc7223 */ /* 0x000fe40000010836 */
[----:B------:R-:W-:Y:S02]  /*6f90*/  FFMA.FTZ R239, -R183, R238, R242 ;  /* 0x000000eeb7ef7223 */ /* 0x000fe400000101f2 */
[----:B------:R-:W-:-:S02]  /*6fa0*/  FFMA.FTZ R167, R218, UR30, -R167 ;  /* 0x0000001edaa77c23 */ /* 0x000fc400080108a7 */
[----:B------:R-:W-:Y:S02]  /*6fb0*/  FFMA.FTZ R173, R218, UR31, R173 ;  /* 0x0000001fdaad7c23 */ /* 0x000fe400080100ad */
[----:B------:R-:W-:Y:S02]  /*6fc0*/  FFMA.FTZ R171, R168, R55, R171 ;  /* 0x00000037a8ab7223 */ /* 0x000fe400000100ab */
[----:B------:R-:W-:Y:S02]  /*6fd0*/  FADD.FTZ R181, R181, R188 ;  /* 0x000000bcb5b57221 */ /* 0x000fe40000010000 */
[C---:B------:R-:W-:Y:S02]  /*6fe0*/  FFMA.FTZ R174, -R182.reuse, R189, R239 ;  /* 0x000000bdb6ae7223 */ /* 0x040fe400000101ef */
[C---:B------:R-:W-:Y:S02]  /*6ff0*/  FMUL.FTZ R54, R182.reuse, R167 ;  /* 0x000000a7b6367220 */ /* 0x040fe40000410000 */
[----:B------:R-:W-:-:S02]  /*7000*/  FFMA.FTZ R182, -R182, R173, -RZ ;  /* 0x000000adb6b67223 */ /* 0x000fc400000109ff */
[----:B------:R-:W-:Y:S02]  /*7010*/  FADD.FTZ R171, -R186, R171 ;  /* 0x000000abbaab7221 */ /* 0x000fe40000010100 */
[C---:B------:R-:W-:Y:S02]  /*7020*/  FMUL.FTZ R173, R146.reuse, -R181 ;  /* 0x800000b592ad7220 */ /* 0x040fe40000410000 */
[-C--:B------:R-:W-:Y:S02]  /*7030*/  FMUL.FTZ R146, R146, -R171.reuse ;  /* 0x800000ab92927220 */ /* 0x080fe40000410000 */
[----:B------:R-:W-:Y:S02]  /*7040*/  FFMA.FTZ R186, R162, R171, R173 ;  /* 0x000000aba2ba7223 */ /* 0x000fe400000100ad */
[----:B------:R-:W-:Y:S02]  /*7050*/  FADD.FTZ R167, RZ, R191 ;  /* 0x000000bfffa77221 */ /* 0x000fe40000010000 */
[----:B------:R-:W-:-:S02]  /*7060*/  FADD.FTZ R169, R90, R169 ;  /* 0x000000a95aa97221 */ /* 0x000fc40000010000 */
[----:B------:R-:W-:Y:S02]  /*7070*/  FFMA.FTZ R189, R162, R181, -R146 ;  /* 0x000000b5a2bd7223 */ /* 0x000fe40000010892 */
[----:B------:R-:W-:Y:S02]  /*7080*/  FADD.FTZ R177, -R177, R186 ;  /* 0x000000bab1b17221 */ /* 0x000fe40000010100 */
[C---:B------:R-:W-:Y:S02]  /*7090*/  FMUL.FTZ R146, R57.reuse, R167 ;  /* 0x000000a739927220 */ /* 0x040fe40000410000 */
[----:B------:R-:W-:Y:S02]  /*70a0*/  FMUL.FTZ R162, R57, R169 ;  /* 0x000000a939a27220 */ /* 0x000fe40000410000 */
[----:B------:R-:W-:Y:S02]  /*70b0*/  FADD.FTZ R176, R176, R189 ;  /* 0x000000bdb0b07221 */ /* 0x000fe40000010000 */
[----:B------:R-:W-:-:S02]  /*70c0*/  FMUL.FTZ R57, R165, -R177 ;  /* 0x800000b1a5397220 */ /* 0x000fc40000410000 */
[-C--:B------:R-:W-:Y:S02]  /*70d0*/  FMUL.FTZ R165, R165, -R176.reuse ;  /* 0x800000b0a5a57220 */ /* 0x080fe40000410000 */
[C---:B------:R-:W-:Y:S02]  /*70e0*/  FFMA.FTZ R57, R164.reuse, R176, -R57 ;  /* 0x000000b0a4397223 */ /* 0x040fe40000010839 */
[----:B------:R-:W-:Y:S02]  /*70f0*/  FFMA.FTZ R164, R164, R177, R165 ;  /* 0x000000b1a4a47223 */ /* 0x000fe400000100a5 */
[----:B------:R-:W-:Y:S02]  /*7100*/  FADD.FTZ R57, R208, R57 ;  /* 0x00000039d0397221 */ /* 0x000fe40000010000 */
[C---:B------:R-:W-:Y:S02]  /*7110*/  FFMA.FTZ R146, R56.reuse, R169, -R146 ;  /* 0x000000a938927223 */ /* 0x040fe40000010892 */
[----:B------:R-:W-:-:S02]  /*7120*/  FFMA.FTZ R162, R56, R167, R162 ;  /* 0x000000a738a27223 */ /* 0x000fc400000100a2 */
[----:B------:R-:W-:Y:S02]  /*7130*/  FADD.FTZ R175, -R175, R164 ;  /* 0x000000a4afaf7221 */ /* 0x000fe40000010100 */
[----:B------:R-:W-:Y:S02]  /*7140*/  FMUL.FTZ R168, R166, R167 ;  /* 0x000000a7a6a87220 */ /* 0x000fe40000410000 */
[----:B------:R-:W-:Y:S02]  /*7150*/  FMUL.FTZ R56, R150, -R57 ;  /* 0x8000003996387220 */ /* 0x000fe40000410000 */
[----:B------:R-:W-:Y:S02]  /*7160*/  FMUL.FTZ R166, R166, R169 ;  /* 0x000000a9a6a67220 */ /* 0x000fe40000410000 */
[----:B------:R-:W-:Y:S02]  /*7170*/  FMUL.FTZ R150, R150, -R175 ;  /* 0x800000af96967220 */ /* 0x000fe40000410000 */
[----:B------:R-:W-:-:S02]  /*7180*/  FFMA.FTZ R173, R151, R169, -R168 ;  /* 0x000000a997ad7223 */ /* 0x000fc400000108a8 */
[C---:B------:R-:W-:Y:S02]  /*7190*/  FFMA.FTZ R56, R144.reuse, R175, R56 ;  /* 0x000000af90387223 */ /* 0x040fe40000010038 */
[----:B------:R-:W-:Y:S02]  /*71a0*/  FFMA.FTZ R151, R151, R167, R166 ;  /* 0x000000a797977223 */ /* 0x000fe400000100a6 */
[----:B------:R-:W-:Y:S02]  /*71b0*/  FFMA.FTZ R165, R144, R57, -R150 ;  /* 0x0000003990a57223 */ /* 0x000fe40000010896 */
[----:B------:R-:W-:Y:S02]  /*71c0*/  FADD.FTZ R150, -R207, R56 ;  /* 0x00000038cf967221 */ /* 0x000fe40000010100 */
[----:B------:R-:W-:Y:S02]  /*71d0*/  FADD.FTZ R56, RZ, R151 ;  /* 0x00000097ff387221 */ /* 0x000fe40000010000 */
[----:B------:R-:W-:-:S02]  /*71e0*/  FADD.FTZ R151, R0, R173 ;  /* 0x000000ad00977221 */ /* 0x000fc40000010000 */
[----:B------:R-:W-:Y:S02]  /*71f0*/  FADD.FTZ R206, R206, R165 ;  /* 0x000000a5cece7221 */ /* 0x000fe40000010000 */
[----:B------:R-:W-:Y:S02]  /*7200*/  FMUL.FTZ R144, R149, -R150 ;  /* 0x8000009695907220 */ /* 0x000fe40000410000 */
[C---:B------:R-:W-:Y:S02]  /*7210*/  FMUL.FTZ R164, R59.reuse, R56 ;  /* 0x000000383ba47220 */ /* 0x040fe40000410000 */
[-C--:B------:R-:W-:Y:S02]  /*7220*/  FMUL.FTZ R165, R59, R151.reuse ;  /* 0x000000973ba57220 */ /* 0x080fe40000410000 */
[----:B------:R-:W-:Y:S02]  /*7230*/  FMUL.FTZ R149, R149, -R206 ;  /* 0x800000ce95957220 */ /* 0x000fe40000410000 */
[----:B------:R-:W-:-:S02]  /*7240*/  FFMA.FTZ R59, R58, R151, -R164 ;  /* 0x000000973a3b7223 */ /* 0x000fc400000108a4 */
[----:B------:R-:W-:Y:S02]  /*7250*/  FFMA.FTZ R165, R58, R56, R165 ;  /* 0x000000383aa57223 */ /* 0x000fe400000100a5 */
[C---:B------:R-:W-:Y:S02]  /*7260*/  FFMA.FTZ R144, R147.reuse, R206, -R144 ;  /* 0x000000ce93907223 */ /* 0x040fe40000010890 */
[----:B------:R-:W-:Y:S02]  /*7270*/  FFMA.FTZ R58, R147, R150, R149 ;  /* 0x00000096933a7223 */ /* 0x000fe40000010095 */
[----:B------:R-:W-:Y:S02]  /*7280*/  FMUL.FTZ R164, R56, UR30 ;  /* 0x0000001e38a47c20 */ /* 0x000fe40008410000 */
[----:B------:R-:W-:Y:S02]  /*7290*/  FADD.FTZ R205, R205, R144 ;  /* 0x00000090cdcd7221 */ /* 0x000fe40000010000 */
[----:B------:R-:W-:-:S02]  /*72a0*/  FADD.FTZ R58, -R193, R58 ;  /* 0x0000003ac13a7221 */ /* 0x000fc40000010100 */
[----:B------:R-:W-:Y:S02]  /*72b0*/  FMUL.FTZ R144, R56, UR31 ;  /* 0x0000001f38907c20 */ /* 0x000fe40008410000 */
[----:B------:R-:W-:Y:S02]  /*72c0*/  FFMA.FTZ R172, R179, R146, R172 ;  /* 0x00000092b3ac7223 */ /* 0x000fe400000100ac */
[C---:B------:R-:W-:Y:S02]  /*72d0*/  FFMA.FTZ R147, R151.reuse, UR31, R164 ;  /* 0x0000001f97937c23 */ /* 0x040fe400080100a4 */
[----:B------:R-:W-:Y:S02]  /*72e0*/  FMUL.FTZ R59, R178, R59 ;  /* 0x0000003bb23b7220 */ /* 0x000fe40000410000 */
[C---:B------:R-:W-:Y:S02]  /*72f0*/  FMUL.FTZ R164, R148.reuse, -R58 ;  /* 0x8000003a94a47220 */ /* 0x040fe40000410000 */
[----:B------:R-:W-:Y:S01]  /*7300*/  FFMA.FTZ R149, R151, UR30, -R144 ;  /* 0x0000001e97957c23 */ /* 0x000fe20008010890 */
[----:B------:R-:W-:Y:S01]  /*7310*/  P2R R144, PR, RZ, 0x1 ;  /* 0x00000001ff907803 */ /* 0x000fe20000000000 */
[----:B------:R-:W-:-:S02]  /*7320*/  FMUL.FTZ R148, R148, -R205 ;  /* 0x800000cd94947220 */ /* 0x000fc40000410000 */
[----:B------:R-:W-:Y:S02]  /*7330*/  FADD.FTZ R144, R172, R59 ;  /* 0x0000003bac907221 */ /* 0x000fe40000010000 */
[C---:B------:R-:W-:Y:S01]  /*7340*/  FFMA.FTZ R59, R163.reuse, R205, -R164 ;  /* 0x000000cda33b7223 */ /* 0x040fe200000108a4 */
[----:B------:R-:W-:Y:S01]  /*7350*/  SHF.L.U32 R164, R142, 0x5, RZ ;  /* 0x000000058ea47819 */ /* 0x000fe200000006ff */
[----:B------:R-:W-:Y:S02]  /*7360*/  FFMA.FTZ R163, R163, R58, R148 ;  /* 0x0000003aa3a37223 */ /* 0x000fe40000010094 */
[----:B------:R-:W-:Y:S01]  /*7370*/  FFMA.FTZ R146, -R179, R162, R174 ;  /* 0x000000a2b3927223 */ /* 0x000fe200000101ae */
[----:B------:R-:W-:Y:S01]  /*7380*/  LEA.HI.SX32 R164, R164, R164, 0x1b ;  /* 0x000000a4a4a47211 */ /* 0x000fe200078fdaff */
[----:B------:R-:W-:Y:S02]  /*7390*/  FADD.FTZ R194, R194, R59 ;  /* 0x0000003bc2c27221 */ /* 0x000fe40000010000 */
[----:B------:R-:W-:-:S02]  /*73a0*/  FMUL.FTZ R162, R167, UR31 ;  /* 0x0000001fa7a27c20 */ /* 0x000fc40008410000 */
[----:B------:R-:W-:Y:S02]  /*73b0*/  FADD.FTZ R59, -R192, R163 ;  /* 0x000000a3c03b7221 */ /* 0x000fe40000010100 */
[----:B------:R-:W-:Y:S02]  /*73c0*/  FMUL.FTZ R166, R167, UR30 ;  /* 0x0000001ea7a67c20 */ /* 0x000fe40008410000 */
[C---:B------:R-:W-:Y:S02]  /*73d0*/  FMUL.FTZ R165, R178.reuse, R165 ;  /* 0x000000a5b2a57220 */ /* 0x040fe40000410000 */
[C---:B------:R-:W-:Y:S02]  /*73e0*/  FMUL.FTZ R149, R178.reuse, R149 ;  /* 0x00000095b2957220 */ /* 0x040fe40000410000 */
[----:B------:R-:W-:Y:S02]  /*73f0*/  FFMA.FTZ R178, -R178, R147, -RZ ;  /* 0x00000093b2b27223 */ /* 0x000fe400000109ff */
[----:B------:R-:W-:-:S02]  /*7400*/  FFMA.FTZ R162, R169, UR30, -R162 ;  /* 0x0000001ea9a27c23 */ /* 0x000fc400080108a2 */
[----:B------:R-:W-:Y:S02]  /*7410*/  FMUL.FTZ R147, R161, -R59 ;  /* 0x8000003ba1937220 */ /* 0x000fe40000410000 */
[----:B------:R-:W-:Y:S02]  /*7420*/  FFMA.FTZ R166, R169, UR31, R166 ;  /* 0x0000001fa9a67c23 */ /* 0x000fe400080100a6 */
[----:B------:R-:W-:Y:S02]  /*7430*/  FMUL.FTZ R162, R179, R162 ;  /* 0x000000a2b3a27220 */ /* 0x000fe40000410000 */
[-C--:B------:R-:W-:Y:S02]  /*7440*/  FMUL.FTZ R161, R161, -R194.reuse ;  /* 0x800000c2a1a17220 */ /* 0x080fe40000410000 */
[----:B------:R-:W-:Y:S02]  /*7450*/  FFMA.FTZ R147, R160, R194, -R147 ;  /* 0x000000c2a0937223 */ /* 0x000fe40000010893 */
[----:B------:R-:W-:Y:S01]  /*7460*/  FFMA.FTZ R179, -R179, R166, -RZ ;  /* 0x000000a6b3b37223 */ /* 0x000fe200000109ff */
[----:B------:R-:W-:Y:S01]  /*7470*/  MOV R166, UR7 ;  /* 0x0000000700a67c02 */ /* 0x000fe20008000f00 */
[----:B-1----:R-:W-:-:S02]  /*7480*/  FADD.FTZ R87, R212, R87 ;  /* 0x00000057d4577221 */ /* 0x002fc40000010000 */
[----:B------:R-:W-:Y:S02]  /*7490*/  FFMA.FTZ R148, R160, R59, R161 ;  /* 0x0000003ba0947223 */ /* 0x000fe400000100a1 */
[----:B------:R-:W-:Y:S01]  /*74a0*/  FADD.FTZ R204, R204, R147 ;  /* 0x00000093cccc7221 */ /* 0x000fe20000010000 */
[----:B------:R0:W-:Y:S01]  /*74b0*/  @!P0 STS.128 [R166.X16+0x3650], R84 ;  /* 0x00365054a6008388 */ /* 0x0001e2000000cc00 */
[----:B------:R-:W-:Y:S02]  /*74c0*/  FADD.FTZ R148, -R203, R148 ;  /* 0x00000094cb947221 */ /* 0x000fe40000010100 */
[----:B------:R-:W-:Y:S01]  /*74d0*/  FMUL.FTZ R53, R183, R222 ;  /* 0x000000deb7357220 */ /* 0x000fe20000410000 */
[----:B------:R1:W-:Y:S01]  /*74e0*/  STS [R164.X4+0x1088], R65 ;  /* 0x00108841a4007388 */ /* 0x0003e20000004800 */
[----:B------:R-:W-:Y:S02]  /*74f0*/  FADD.FTZ R216, -R104, R216 ;  /* 0x000000d868d87221 */ /* 0x000fe40000010100 */
[----:B------:R-:W-:Y:S01]  /*7500*/  FADD.FTZ R217, -R103, R217 ;  /* 0x000000d967d97221 */ /* 0x000fe20000010100 */
[----:B------:R2:W-:Y:S01]  /*7510*/  STS [R164.X4+0x10a0], R71 ;  /* 0x0010a047a4007388 */ /* 0x0005e20000004800 */
[----:B------:R-:W-:-:S02]  /*7520*/  FADD.FTZ R63, -R102, R63 ;  /* 0x0000003f663f7221 */ /* 0x000fc40000010100 */
[----:B------:R-:W-:Y:S01]  /*7530*/  FMUL.FTZ R147, R115, R148 ;  /* 0x0000009473937220 */ /* 0x000fe20000410000 */
[----:B------:R3:W-:Y:S01]  /*7540*/  STS [R164.X4+0x10b8], R74 ;  /* 0x0010b84aa4007388 */ /* 0x0007e20000004800 */
[----:B------:R-:W-:Y:S02]  /*7550*/  FADD.FTZ R68, -R99, R68 ;  /* 0x0000004463447221 */ /* 0x000fe40000010100 */
[----:B------:R-:W-:Y:S01]  /*7560*/  FADD.FTZ R230, -R98, R230 ;  /* 0x000000e662e67221 */ /* 0x000fe20000010100 */
[----:B------:R4:W-:Y:S01]  /*7570*/  STS [R164.X4+0x10b0], R72 ;  /* 0x0010b048a4007388 */ /* 0x0009e20000004800 */
[C---:B0-----:R-:W-:Y:S02]  /*7580*/  FMUL.FTZ R85, R159.reuse, -R204 ;  /* 0x800000cc9f557220 */ /* 0x041fe40000410000 */
[-C--:B------:R-:W-:Y:S01]  /*7590*/  FMUL.FTZ R159, R159, -R148.reuse ;  /* 0x800000949f9f7220 */ /* 0x080fe20000410000 */
[----:B------:R0:W-:Y:S01]  /*75a0*/  STS [R164.X4+0x10d0], R81 ;  /* 0x0010d051a4007388 */ /* 0x0001e20000004800 */
[----:B------:R-:W-:-:S02]  /*75b0*/  FFMA.FTZ R85, R158, R148, R85 ;  /* 0x000000949e557223 */ /* 0x000fc40000010055 */
[----:B------:R-:W-:Y:S01]  /*75c0*/  FFMA.FTZ R158, R158, R204, -R159 ;  /* 0x000000cc9e9e7223 */ /* 0x000fe2000001089f */
[----:B------:R5:W-:Y:S01]  /*75d0*/  STS [R164.X4+0x10c8], R80 ;  /* 0x0010c850a4007388 */ /* 0x000be20000004800 */
[----:B------:R-:W-:Y:S02]  /*75e0*/  FADD.FTZ R85, -R202, R85 ;  /* 0x00000055ca557221 */ /* 0x000fe40000010100 */
[----:B------:R-:W-:Y:S01]  /*75f0*/  FADD.FTZ R201, R201, R158 ;  /* 0x0000009ec9c97221 */ /* 0x000fe20000010000 */
[----:B------:R0:W-:Y:S01]  /*7600*/  STS [R164.X4+0x10e0], R53 ;  /* 0x0010e035a4007388 */ /* 0x0001e20000004800 */
[C---:B-1----:R-:W-:Y:S02]  /*7610*/  FMUL.FTZ R65, R157.reuse, -R85 ;  /* 0x800000559d417220 */ /* 0x042fe40000410000 */
[-C--:B------:R-:W-:Y:S01]  /*7620*/  FMUL.FTZ R157, R157, -R201.reuse ;  /* 0x800000c99d9d7220 */ /* 0x080fe20000410000 */
[----:B------:R1:W-:Y:S01]  /*7630*/  STS [R164.X4+0x10e8], R54 ;  /* 0x0010e836a4007388 */ /* 0x0003e20000004800 */
[----:B------:R-:W-:-:S02]  /*7640*/  FFMA.FTZ R65, R156, R201, -R65 ;  /* 0x000000c99c417223 */ /* 0x000fc40000010841 */
[----:B------:R-:W-:Y:S01]  /*7650*/  FFMA.FTZ R156, R156, R85, R157 ;  /* 0x000000559c9c7223 */ /* 0x000fe2000001009d */
[----:B------:R0:W-:Y:S01]  /*7660*/  STS [R164.X4+0x10c0], R77 ;  /* 0x0010c04da4007388 */ /* 0x0001e20000004800 */
[----:B------:R-:W-:Y:S02]  /*7670*/  FADD.FTZ R65, R200, R65 ;  /* 0x00000041c8417221 */ /* 0x000fe40000010000 */
[----:B------:R-:W-:Y:S01]  /*7680*/  FADD.FTZ R199, -R199, R156 ;  /* 0x0000009cc7c77221 */ /* 0x000fe20000010100 */
[----:B------:R0:W-:Y:S01]  /*7690*/  STS [R164.X4+0x10a8], R73 ;  /* 0x0010a849a4007388 */ /* 0x0001e20000004800 */
[C---:B--2---:R-:W-:Y:S02]  /*76a0*/  FMUL.FTZ R71, R154.reuse, -R65 ;  /* 0x800000419a477220 */ /* 0x044fe40000410000 */
[-C--:B------:R-:W-:Y:S01]  /*76b0*/  FMUL.FTZ R154, R154, -R199.reuse ;  /* 0x800000c79a9a7220 */ /* 0x080fe20000410000 */
[----:B------:R2:W-:Y:S01]  /*76c0*/  STS [R164.X4+0x10d8], R83 ;  /* 0x0010d853a4007388 */ /* 0x0005e20000004800 */
[----:B------:R-:W-:-:S02]  /*76d0*/  FFMA.FTZ R71, R152, R199, R71 ;  /* 0x000000c798477223 */ /* 0x000fc40000010047 */
[----:B---3--:R-:W-:Y:S01]  /*76e0*/  FFMA.FTZ R74, R152, R65, -R154 ;  /* 0x00000041984a7223 */ /* 0x008fe2000001089a */
        /* <DEDUP_REMOVED lines=8> */
[----:B----4-:R-:W-:Y:S01]  /*7770*/  FFMA.FTZ R72, R153, R198, R155 ;  /* 0x000000c699487223 */ /* 0x010fe2000001009b */
[----:B------:R-:W-:Y:S01]  /*7780*/  STS [R164.X4+0x1080], R219 ;  /* 0x001080dba4007388 */ /* 0x000fe20000004800 */
[----:B------:R-:W-:Y:S02]  /*7790*/  FADD.FTZ R196, R196, R71 ;  /* 0x00000047c4c47221 */ /* 0x000fe40000010000 */
[----:B------:R-:W-:Y:S01]  /*77a0*/  FADD.FTZ R72, -R195, R72 ;  /* 0x00000048c3487221 */ /* 0x000fe20000010100 */
[----:B------:R-:W-:Y:S01]  /*77b0*/  STS [R164.X4+0x1084], R220 ;  /* 0x001084dca4007388 */ /* 0x000fe20000004800 */
[C---:B0-----:R-:W-:Y:S02]  /*77c0*/  FMUL.FTZ R81, R119.reuse, R196 ;  /* 0x000000c477517220 */ /* 0x041fe40000410000 */
[----:B-----5:R-:W-:Y:S01]  /*77d0*/  FMUL.FTZ R80, R120, R74 ;  /* 0x0000004a78507220 */ /* 0x020fe20000410000 */
[----:B------:R-:W-:Y:S01]  /*77e0*/  STS [R164.X4+0x108c], R223 ;  /* 0x00108cdfa4007388 */ /* 0x000fe20000004800 */
[----:B------:R-:W-:-:S02]  /*77f0*/  FMUL.FTZ R53, R119, R72 ;  /* 0x0000004877357220 */ /* 0x000fc40000410000 */
[----:B-1----:R-:W-:Y:S01]  /*7800*/  FMUL.FTZ R54, R2, R81 ;  /* 0x0000005102367220 */ /* 0x002fe20000410000 */
[----:B------:R-:W-:Y:S01]  /*7810*/  STS [R164.X4+0x1090], R225 ;  /* 0x001090e1a4007388 */ /* 0x000fe20000004800 */
[----:B------:R-:W-:Y:S02]  /*7820*/  FMUL.FTZ R77, R117, R65 ;  /* 0x00000041754d7220 */ /* 0x000fe40000410000 */
[----:B------:R-:W-:Y:S01]  /*7830*/  FMUL.FTZ R86, R120, R198 ;  /* 0x000000c678567220 */ /* 0x000fe20000410000 */
[----:B------:R-:W-:Y:S01]  /*7840*/  STS [R164.X4+0x1094], R228 ;  /* 0x001094e4a4007388 */ /* 0x000fe20000004800 */
[----:B------:R-:W-:Y:S02]  /*7850*/  FMUL.FTZ R71, R3, R80 ;  /* 0x0000005003477220 */ /* 0x000fe40000410000 */
[-C--:B------:R-:W-:Y:S01]  /*7860*/  FFMA.FTZ R54, R216, R53.reuse, -R54 ;  /* 0x00000035d8367223 */ /* 0x080fe20000010836 */
[----:B------:R-:W-:Y:S01]  /*7870*/  STS [R164.X4+0x1098], R226 ;  /* 0x001098e2a4007388 */ /* 0x000fe20000004800 */
[----:B------:R-:W-:-:S02]  /*7880*/  FMUL.FTZ R53, R2, R53 ;  /* 0x0000003502357220 */ /* 0x000fc40000410000 */
[----:B------:R-:W-:Y:S01]  /*7890*/  FMUL.FTZ R73, R117, R199 ;  /* 0x000000c775497220 */ /* 0x000fe20000410000 */
[----:B------:R-:W-:Y:S01]  /*78a0*/  STS [R164.X4+0x109c], R227 ;  /* 0x00109ce3a4007388 */ /* 0x000fe20000004800 */
[----:B------:R-:W-:Y:S02]  /*78b0*/  FMUL.FTZ R152, R60, R77 ;  /* 0x0000004d3c987220 */ /* 0x000fe40000410000 */
        /* <DEDUP_REMOVED lines=9> */
[----:B------:R-:W-:Y:S01]  /*7950*/  FMUL.FTZ R152, R60, R73 ;  /* 0x000000493c987220 */ /* 0x000fe20000410000 */
[----:B------:R-:W-:Y:S01]  /*7960*/  STS [R164.X4+0x10bc], R234 ;  /* 0x0010bceaa4007388 */ /* 0x000fe20000004800 */
[----:B------:R-:W-:Y:S02]  /*7970*/  FADD.FTZ R54, RZ, R54 ;  /* 0x00000036ff367221 */ /* 0x000fe40000010000 */
[----:B------:R-:W-:Y:S01]  /*7980*/  FMUL.FTZ R84, R118, R201 ;  /* 0x000000c976547220 */ /* 0x000fe20000410000 */
[----:B------:R-:W-:Y:S01]  /*7990*/  STS [R164.X4+0x10cc], R215 ;  /* 0x0010ccd7a4007388 */ /* 0x000fe20000004800 */
[----:B------:R-:W-:-:S02]  /*79a0*/  FADD.FTZ R53, R53, R86 ;  /* 0x0000005635357221 */ /* 0x000fc40000010000 */
[----:B------:R-:W-:Y:S01]  /*79b0*/  FFMA.FTZ R152, R77, R63, R152 ;  /* 0x0000003f4d987223 */ /* 0x000fe20000010098 */
[----:B------:R-:W-:Y:S01]  /*79c0*/  STS [R164.X4+0x10d4], R236 ;  /* 0x0010d4eca4007388 */ /* 0x000fe20000004800 */
[----:B------:R-:W-:Y:S02]  /*79d0*/  FADD.FTZ R54, R54, R71 ;  /* 0x0000004736367221 */ /* 0x000fe40000010000 */
[----:B--2---:R-:W-:Y:S01]  /*79e0*/  FADD.FTZ R83, -R101, R224 ;  /* 0x000000e065537221 */ /* 0x004fe20000010100 */
[----:B------:R-:W-:Y:S01]  /*79f0*/  STS [R164.X4+0x10dc], R214 ;  /* 0x0010dcd6a4007388 */ /* 0x000fe20000004800 */
[----:B------:R-:W-:Y:S02]  /*7a00*/  FMUL.FTZ R154, R118, R85 ;  /* 0x00000055769a7220 */ /* 0x000fe40000410000 */
[----:B------:R-:W-:Y:S01]  /*7a10*/  FMUL.FTZ R73, R61, R84 ;  /* 0x000000543d497220 */ /* 0x000fe20000410000 */
[----:B------:R-:W-:Y:S01]  /*7a20*/  STS [R164.X4+0x10ec], R182 ;  /* 0x0010ecb6a4007388 */ /* 0x000fe20000004800 */
[----:B------:R-:W-:-:S02]  /*7a30*/  FMUL.FTZ R71, R115, R204 ;  /* 0x000000cc73477220 */ /* 0x000fc40000410000 */
[----:B------:R-:W-:Y:S01]  /*7a40*/  FADD.FTZ R53, R53, R152 ;  /* 0x0000009835357221 */ /* 0x000fe20000010000 */
[----:B------:R-:W-:Y:S01]  /*7a50*/  STS [R164.X4+0x10fc], R178 ;  /* 0x0010fcb2a4007388 */ /* 0x000fe20000004800 */
[-C--:B------:R-:W-:Y:S02]  /*7a60*/  FFMA.FTZ R73, R83, R154.reuse, -R73 ;  /* 0x0000009a53497223 */ /* 0x080fe40000010849 */
[----:B------:R-:W-:Y:S02]  /*7a70*/  FADD.FTZ R86, -R100, R67 ;  /* 0x0000004364567221 */ /* 0x000fe40000010100 */
[----:B------:R-:W-:Y:S02]  /*7a80*/  FMUL.FTZ R152, R62, R71 ;  /* 0x000000473e987220 */ /* 0x000fe40000410000 */
[----:B------:R-:W-:Y:S02]  /*7a90*/  FMUL.FTZ R154, R61, R154 ;  /* 0x0000009a3d9a7220 */ /* 0x000fe40000410000 */
[----:B------:R-:W-:-:S02]  /*7aa0*/  FADD.FTZ R54, R54, R87 ;  /* 0x0000005736367221 */ /* 0x000fc40000010000 */
[----:B------:R-:W-:Y:S02]  /*7ab0*/  FFMA.FTZ R87, R86, R147, -R152 ;  /* 0x0000009356577223 */ /* 0x000fe40000010898 */
[----:B------:R-:W-:Y:S02]  /*7ac0*/  FFMA.FTZ R154, R84, R83, R154 ;  /* 0x00000053549a7223 */ /* 0x000fe4000001009a */
[----:B------:R-:W-:Y:S02]  /*7ad0*/  FMUL.FTZ R147, R62, R147 ;  /* 0x000000933e937220 */ /* 0x000fe40000410000 */
[C---:B------:R-:W-:Y:S02]  /*7ae0*/  FMUL.FTZ R67, R116.reuse, R194 ;  /* 0x000000c274437220 */ /* 0x040fe40000410000 */
[----:B------:R-:W-:Y:S02]  /*7af0*/  FMUL.FTZ R153, R116, R59 ;  /* 0x0000003b74997220 */ /* 0x000fe40000410000 */
[----:B------:R-:W-:-:S02]  /*7b00*/  FADD.FTZ R53, R53, R154 ;  /* 0x0000009a35357221 */ /* 0x000fc40000010000 */
[----:B------:R-:W-:Y:S02]  /*7b10*/  FFMA.FTZ R152, R71, R86, R147 ;  /* 0x0000005647987223 */ /* 0x000fe40000010093 */
[C---:B------:R-:W-:Y:S02]  /*7b20*/  FMUL.FTZ R154, R64.reuse, R67 ;  /* 0x00000043409a7220 */ /* 0x040fe40000410000 */
[-C--:B------:R-:W-:Y:S02]  /*7b30*/  FMUL.FTZ R147, R64, R153.reuse ;  /* 0x0000009940937220 */ /* 0x080fe40000410000 */
[----:B------:R-:W-:Y:S02]  /*7b40*/  FADD.FTZ R54, R54, R73 ;  /* 0x0000004936367221 */ /* 0x000fe40000010000 */
[----:B------:R-:W-:Y:S02]  /*7b50*/  FADD.FTZ R53, R53, R152 ;  /* 0x0000009835357221 */ /* 0x000fe40000010000 */
[----:B------:R-:W-:-:S02]  /*7b60*/  FFMA.FTZ R153, R68, R153, -R154 ;  /* 0x0000009944997223 */ /* 0x000fc4000001089a */
[----:B------:R-:W-:Y:S02]  /*7b70*/  FFMA.FTZ R152, R67, R68, R147 ;  /* 0x0000004443987223 */ /* 0x000fe40000010093 */
[----:B------:R-:W-:Y:S02]  /*7b80*/  FADD.FTZ R54, R54, R87 ;  /* 0x0000005736367221 */ /* 0x000fe40000010000 */
[----:B------:R-:W-:Y:S02]  /*7b90*/  FMUL.FTZ R87, R113, R205 ;  /* 0x000000cd71577220 */ /* 0x000fe40000410000 */
[----:B------:R-:W-:Y:S02]  /*7ba0*/  FADD.FTZ R53, R53, R152 ;  /* 0x0000009835357221 */ /* 0x000fe40000010000 */
[----:B------:R-:W-:Y:S02]  /*7bb0*/  FADD.FTZ R54, R54, R153 ;  /* 0x0000009936367221 */ /* 0x000fe40000010000 */
[----:B------:R-:W-:-:S02]  /*7bc0*/  FMUL.FTZ R73, R113, R58 ;  /* 0x0000003a71497220 */ /* 0x000fc40000410000 */
[----:B------:R-:W-:Y:S02]  /*7bd0*/  FMUL.FTZ R153, R66, R87 ;  /* 0x0000005742997220 */ /* 0x000fe40000410000 */
[----:B------:R-:W-:Y:S02]  /*7be0*/  FMUL.FTZ R152, R114, R206 ;  /* 0x000000ce72987220 */ /* 0x000fe40000410000 */
[----:B------:R-:W-:Y:S02]  /*7bf0*/  FADD.FTZ R233, -R97, R233 ;  /* 0x000000e961e97221 */ /* 0x000fe40000010100 */
[----:B------:R-:W-:Y:S02]  /*7c00*/  FFMA.FTZ R153, R230, R73, -R153 ;  /* 0x00000049e6997223 */ /* 0x000fe40000010899 */
[----:B------:R-:W-:Y:S02]  /*7c10*/  FMUL.FTZ R158, R114, R150 ;  /* 0x00000096729e7220 */ /* 0x000fe40000410000 */
[----:B------:R-:W-:-:S02]  /*7c20*/  FMUL.FTZ R155, R69, R152 ;  /* 0x00000098459b7220 */ /* 0x000fc40000410000 */
[----:B------:R-:W-:Y:S02]  /*7c30*/  FMUL.FTZ R73, R66, R73 ;  /* 0x0000004942497220 */ /* 0x000fe40000410000 */
[----:B------:R-:W-:Y:S02]  /*7c40*/  FFMA.FTZ R155, R233, R158, -R155 ;  /* 0x0000009ee99b7223 */ /* 0x000fe4000001089b */
[----:B------:R-:W-:Y:S02]  /*7c50*/  FFMA.FTZ R156, R87, R230, R73 ;  /* 0x000000e6579c7223 */ /* 0x000fe40000010049 */
[----:B------:R-:W-:Y:S02]  /*7c60*/  FMUL.FTZ R158, R69, R158 ;  /* 0x0000009e459e7220 */ /* 0x000fe40000410000 */
[----:B------:R-:W-:Y:S02]  /*7c70*/  FMUL.FTZ R147, R111, R57 ;  /* 0x000000396f937220 */ /* 0x000fe40000410000 */
[----:B------:R-:W-:-:S02]  /*7c80*/  FADD.FTZ R53, R53, R156 ;  /* 0x0000009c35357221 */ /* 0x000fc40000010000 */
[----:B------:R-:W-:Y:S02]  /*7c90*/  FFMA.FTZ R158, R152, R233, R158 ;  /* 0x000000e9989e7223 */ /* 0x000fe4000001009e */
[----:B------:R-:W-:Y:S02]  /*7ca0*/  FADD.FTZ R154, -R96, R235 ;  /* 0x000000eb609a7221 */ /* 0x000fe40000010100 */
[----:B------:R-:W-:Y:S02]  /*7cb0*/  FMUL.FTZ R157, R111, R175 ;  /* 0x000000af6f9d7220 */ /* 0x000fe40000410000 */
[C---:B------:R-:W-:Y:S02]  /*7cc0*/  FMUL.FTZ R73, R70.reuse, R147 ;  /* 0x0000009346497220 */ /* 0x040fe40000410000 */
[----:B------:R-:W-:Y:S02]  /*7cd0*/  FADD.FTZ R53, R53, R158 ;  /* 0x0000009e35357221 */ /* 0x000fe40000010000 */
[----:B------:R-:W-:-:S02]  /*7ce0*/  FMUL.FTZ R246, R70, UR30 ;  /* 0x0000001e46f67c20 */ /* 0x000fc40008410000 */
[----:B------:R-:W-:Y:S01]  /*7cf0*/  FMUL.FTZ R238, R82, UR30 ;  /* 0x0000001e52ee7c20 */ /* 0x000fe20008410000 */
[----:B------:R-:W-:Y:S01]  /*7d00*/  ULDC UR30, c[0x0][0x168] ;  /* 0x00005a00001e7ab9 */ /* 0x000fe20000000800 */
[----:B------:R-:W-:Y:S01]  /*7d10*/  FMUL.FTZ R158, R211, UR41 ;  /* 0x00000029d39e7c20 */ /* 0x000fe20008410000 */
[----:B------:R-:W-:Y:S01]  /*7d20*/  UIADD3 UR30, -UR16, UR30, URZ ;  /* 0x0000001e101e7290 */ /* 0x000fe2000fffe13f */
[-C--:B------:R-:W-:Y:S02]  /*7d30*/  FFMA.FTZ R188, R154, R157.reuse, -R73 ;  /* 0x0000009d9abc7223 */ /* 0x080fe40000010849 */
[----:B------:R-:W-:Y:S02]  /*7d40*/  FMUL.FTZ R157, R70, R157 ;  /* 0x0000009d469d7220 */ /* 0x000fe40000410000 */
[----:B---3--:R-:W-:Y:S01]  /*7d50*/  FFMA.FTZ R149, R213, UR42, -R158 ;  /* 0x0000002ad5957c23 */ /* 0x008fe2000801089e */
[----:B------:R-:W-:Y:S01]  /*7d60*/  MOV R73, UR30 ;  /* 0x0000001e00497c02 */ /* 0x000fe20008000f00 */
[----:B------:R-:W-:-:S02]  /*7d70*/  FMUL.FTZ R158, R184, UR41 ;  /* 0x00000029b89e7c20 */ /* 0x000fc40008410000 */
[----:B------:R-:W-:Y:S02]  /*7d80*/  FADD.FTZ R54, R54, R153 ;  /* 0x0000009936367221 */ /* 0x000fe40000010000 */
[----:B------:R-:W-:Y:S02]  /*7d90*/  FFMA.FTZ R156, R147, R154, R157 ;  /* 0x0000009a939c7223 */ /* 0x000fe4000001009d */
[----:B------:R-:W-:Y:S02]  /*7da0*/  FFMA.FTZ R157, R185, UR42, -R158 ;  /* 0x0000002ab99d7c23 */ /* 0x000fe4000801089e */
[----:B------:R-:W-:Y:S02]  /*7db0*/  FMUL.FTZ R158, R187, UR41 ;  /* 0x00000029bb9e7c20 */ /* 0x000fe40008410000 */
[----:B------:R-:W-:Y:S02]  /*7dc0*/  FADD.FTZ R155, R54, R155 ;  /* 0x0000009b369b7221 */ /* 0x000fe40000010000 */
[----:B------:R-:W-:Y:S01]  /*7dd0*/  FADD.FTZ R54, R53, R156 ;  /* 0x0000009c35367221 */ /* 0x000fe20000010000 */
[----:B------:R-:W-:Y:S01]  /*7de0*/  LEA R53, R73, -R142, 0x1 ;  /* 0x8000008e49357211 */ /* 0x000fe200078e08ff */
[----:B------:R-:W-:-:S02]  /*7df0*/  FMUL.FTZ R156, R213, UR41 ;  /* 0x00000029d59c7c20 */ /* 0x000fc40008410000 */
[----:B------:R-:W-:Y:S01]  /*7e00*/  FMUL.FTZ R73, R190, UR41 ;  /* 0x00000029be497c20 */ /* 0x000fe20008410000 */
[----:B------:R-:W-:Y:S01]  /*7e10*/  ISETP.GE.AND P0, PT, R53, 0x1, PT ;  /* 0x000000013500780c */ /* 0x000fe20003f06270 */
[----:B------:R-:W-:Y:S02]  /*7e20*/  FFMA.FTZ R163, R55, UR42, -R158 ;  /* 0x0000002a37a37c23 */ /* 0x000fe4000801089e */
[----:B------:R-:W-:Y:S02]  /*7e30*/  FMUL.FTZ R166, R181, UR41 ;  /* 0x00000029b5a67c20 */ /* 0x000fe40008410000 */
[----:B------:R-:W-:Y:S02]  /*7e40*/  FMUL.FTZ R158, R171, UR41 ;  /* 0x00000029ab9e7c20 */ /* 0x000fe40008410000 */
[----:B------:R-:W-:Y:S02]  /*7e50*/  FADD.FTZ R146, R146, -R165 ;  /* 0x800000a592927221 */ /* 0x000fe40000010000 */
[----:B------:R-:W-:-:S02]  /*7e60*/  FFMA.FTZ R153, R211, UR42, R156 ;  /* 0x0000002ad3997c23 */ /* 0x000fc4000801009c */
[----:B------:R-:W-:Y:S02]  /*7e70*/  FFMA.FTZ R156, R52, UR42, -R73 ;  /* 0x0000002a349c7c23 */ /* 0x000fe40008010849 */
[----:B------:R-:W-:Y:S02]  /*7e80*/  FFMA.FTZ R165, R171, UR42, -R166 ;  /* 0x0000002aaba57c23 */ /* 0x000fe400080108a6 */
[----:B------:R-:W-:Y:S02]  /*7e90*/  FMUL.FTZ R203, R109, R171 ;  /* 0x000000ab6dcb7220 */ /* 0x000fe40000410000 */
[----:B------:R-:W-:Y:S02]  /*7ea0*/  FMUL.FTZ R73, R170, UR41 ;  /* 0x00000029aa497c20 */ /* 0x000fe40008410000 */
[----:B------:R-:W-:Y:S02]  /*7eb0*/  FFMA.FTZ R171, R181, UR42, R158 ;  /* 0x0000002ab5ab7c23 */ /* 0x000fe4000801009e */
[----:B------:R-:W-:-:S02]  /*7ec0*/  FMUL.FTZ R166, R176, UR41 ;  /* 0x00000029b0a67c20 */ /* 0x000fc40008410000 */
[----:B------:R-:W-:Y:S02]  /*7ed0*/  FMUL.FTZ R158, R112, R176 ;  /* 0x000000b0709e7220 */ /* 0x000fe40000410000 */
[----:B------:R-:W-:Y:S02]  /*7ee0*/  FFMA.FTZ R162, R180, UR42, R73 ;  /* 0x0000002ab4a27c23 */ /* 0x000fe40008010049 */
[----:B------:R-:W-:Y:S02]  /*7ef0*/  FADD.FTZ R237, -R95, R237 ;  /* 0x000000ed5fed7221 */ /* 0x000fe40000010100 */
[C---:B------:R-:W-:Y:S02]  /*7f00*/  FMUL.FTZ R73, R177.reuse, UR41 ;  /* 0x00000029b1497c20 */ /* 0x040fe40008410000 */
[----:B------:R-:W-:Y:S02]  /*7f10*/  FFMA.FTZ R166, R177, UR42, -R166 ;  /* 0x0000002ab1a67c23 */ /* 0x000fe400080108a6 */
[----:B------:R-:W-:-:S02]  /*7f20*/  FMUL.FTZ R174, R112, R177 ;  /* 0x000000b170ae7220 */ /* 0x000fc40000410000 */
[----:B------:R-:W-:Y:S02]  /*7f30*/  FMUL.FTZ R173, R75, R158 ;  /* 0x0000009e4bad7220 */ /* 0x000fe40000410000 */
[----:B------:R-:W-:Y:S02]  /*7f40*/  FMUL.FTZ R177, R205, UR41 ;  /* 0x00000029cdb17c20 */ /* 0x000fe40008410000 */
[----:B------:R-:W-:Y:S02]  /*7f50*/  FFMA.FTZ R238, R89, UR31, R238 ;  /* 0x0000001f59ee7c23 */ /* 0x000fe400080100ee */
[-C--:B------:R-:W-:Y:S02]  /*7f60*/  FFMA.FTZ R207, R237, R174.reuse, -R173 ;  /* 0x000000aeedcf7223 */ /* 0x080fe400000108ad */
[----:B------:R-:W-:Y:S02]  /*7f70*/  FMUL.FTZ R200, R75, R174 ;  /* 0x000000ae4bc87220 */ /* 0x000fe40000410000 */
[----:B------:R-:W-:-:S02]  /*7f80*/  FMUL.FTZ R172, R57, UR41 ;  /* 0x0000002939ac7c20 */ /* 0x000fc40008410000 */
[C---:B------:R-:W-:Y:S02]  /*7f90*/  FFMA.FTZ R177, R58.reuse, UR42, -R177 ;  /* 0x0000002a3ab17c23 */ /* 0x040fe400080108b1 */
[----:B------:R-:W-:Y:S02]  /*7fa0*/  FMUL.FTZ R174, R58, UR41 ;  /* 0x000000293aae7c20 */ /* 0x000fe40008410000 */
[----:B------:R-:W-:Y:S02]  /*7fb0*/  FFMA.FTZ R246, R235, UR31, R246 ;  /* 0x0000001febf67c23 */ /* 0x000fe400080100f6 */
[----:B------:R-:W-:Y:S02]  /*7fc0*/  FMUL.FTZ R58, R194, UR41 ;  /* 0x00000029c23a7c20 */ /* 0x000fe40008410000 */
[----:B------:R-:W-:Y:S02]  /*7fd0*/  FFMA.FTZ R183, -R183, R238, -RZ ;  /* 0x000000eeb7b77223 */ /* 0x000fe400000109ff */
[----:B------:R-:W-:-:S02]  /*7fe0*/  FFMA.FTZ R173, R175, UR42, -R172 ;  /* 0x0000002aafad7c23 */ /* 0x000fc400080108ac */
[----:B------:R-:W-:Y:S01]  /*7ff0*/  FFMA.FTZ R209, -R209, R246, -RZ ;  /* 0x000000f6d1d17223 */ /* 0x000fe200000109ff */
[----:B------:R0:W-:Y:S01]  /*8000*/  STS [R164.X4+0x10e4], R183 ;  /* 0x0010e4b7a4007388 */ /* 0x0001e20000004800 */
[----:B------:R-:W-:Y:S02]  /*8010*/  FFMA.FTZ R168, R176, UR42, R73 ;  /* 0x0000002ab0a87c23 */ /* 0x000fe40008010049 */
[----:B------:R-:W-:Y:S01]  /*8020*/  FMUL.FTZ R172, R175, UR41 ;  /* 0x00000029afac7c20 */ /* 0x000fe20008410000 */
[----:B------:R1:W-:Y:S01]  /*8030*/  STS [R164.X4+0x10c4], R209 ;  /* 0x0010c4d1a4007388 */ /* 0x0003e20000004800 */
[----:B------:R-:W-:Y:S02]  /*8040*/  FMUL.FTZ R189, R204, UR41 ;  /* 0x00000029ccbd7c20 */ /* 0x000fe40008410000 */
[C---:B------:R-:W-:Y:S02]  /*8050*/  FFMA.FTZ R179, R59.reuse, UR42, -R58 ;  /* 0x0000002a3bb37c23 */ /* 0x040fe4000801083a */
[----:B------:R-:W-:-:S02]  /*8060*/  FMUL.FTZ R195, R59, UR41 ;  /* 0x000000293bc37c20 */ /* 0x000fc40008410000 */
[----:B------:R-:W-:Y:S02]  /*8070*/  FADD.FTZ R160, -R94, R79 ;  /* 0x0000004f5ea07221 */ /* 0x000fe40000010100 */
[----:B------:R-:W-:Y:S02]  /*8080*/  FMUL.FTZ R73, R206, UR41 ;  /* 0x00000029ce497c20 */ /* 0x000fe40008410000 */
[----:B------:R-:W-:Y:S02]  /*8090*/  FMUL.FTZ R59, R74, UR41 ;  /* 0x000000294a3b7c20 */ /* 0x000fe40008410000 */
[----:B------:R-:W-:Y:S02]  /*80a0*/  FMUL.FTZ R79, R109, R181 ;  /* 0x000000b56d4f7220 */ /* 0x000fe40000410000 */
[----:B------:R-:W-:Y:S02]  /*80b0*/  FFMA.FTZ R175, R57, UR42, R172 ;  /* 0x0000002a39af7c23 */ /* 0x000fe400080100ac */
[----:B0-----:R-:W-:-:S02]  /*80c0*/  FFMA.FTZ R183, R205, UR42, R174 ;  /* 0x0000002acdb77c23 */ /* 0x001fc400080100ae */
[C---:B------:R-:W-:Y:S02]  /*80d0*/  FFMA.FTZ R189, R148.reuse, UR42, -R189 ;  /* 0x0000002a94bd7c23 */ /* 0x040fe400080108bd */
[----:B------:R-:W-:Y:S02]  /*80e0*/  FMUL.FTZ R193, R148, UR41 ;  /* 0x0000002994c17c20 */ /* 0x000fe40008410000 */
[----:B------:R-:W-:Y:S02]  /*80f0*/  FADD.FTZ R188, R155, R188 ;  /* 0x000000bc9bbc7221 */ /* 0x000fe40000010000 */
[----:B------:R-:W-:Y:S02]  /*8100*/  FFMA.FTZ R172, R150, UR42, -R73 ;  /* 0x0000002a96ac7c23 */ /* 0x000fe40008010849 */
[----:B------:R-:W-:Y:S02]  /*8110*/  FMUL.FTZ R174, R201, UR41 ;  /* 0x00000029c9ae7c20 */ /* 0x000fe40008410000 */
[----:B------:R-:W-:-:S02]  /*8120*/  FFMA.FTZ R148, R198, UR42, -R59 ;  /* 0x0000002ac6947c23 */ /* 0x000fc4000801083b */
[----:B------:R-:W-:Y:S02]  /*8130*/  FMUL.FTZ R155, R52, UR41 ;  /* 0x00000029349b7c20 */ /* 0x000fe40008410000 */
[----:B------:R-:W-:Y:S02]  /*8140*/  FMUL.FTZ R159, R185, UR41 ;  /* 0x00000029b99f7c20 */ /* 0x000fe40008410000 */
[----:B------:R-:W-:Y:S02]  /*8150*/  FMUL.FTZ R161, R180, UR41 ;  /* 0x00000029b4a17c20 */ /* 0x000fe40008410000 */
[----:B-1----:R-:W-:Y:S02]  /*8160*/  FMUL.FTZ R164, R55, UR41 ;  /* 0x0000002937a47c20 */ /* 0x002fe40008410000 */
        /* <DEDUP_REMOVED lines=10> */
[----:B------:R-:W-:Y:S02]  /*8210*/  FFMA.FTZ R159, R184, UR42, R159 ;  /* 0x0000002ab89f7c23 */ /* 0x000fe4000801009f */
[----:B------:R-:W-:Y:S02]  /*8220*/  FFMA.FTZ R161, R170, UR42, -R161 ;  /* 0x0000002aaaa17c23 */ /* 0x000fe400080108a1 */
[----:B------:R-:W-:Y:S02]  /*8230*/  FFMA.FTZ R164, R187, UR42, R164 ;  /* 0x0000002abba47c23 */ /* 0x000fe400080100a4 */
[----:B------:R-:W-:-:S02]  /*8240*/  FFMA.FTZ R192, R160, R203, -R192 ;  /* 0x000000cba0c07223 */ /* 0x000fc400000108c0 */
        /* <DEDUP_REMOVED lines=41> */
.L_x_9909:
[----:B------:R-:W-:Y:S05]  /*84e0*/  BSYNC B0 ;  /* 0x0000000000007941 */ /* 0x000fea0003800000 */
.L_x_9908:
[----:B------:R-:W-:Y:S01]  /*84f0*/  FFMA.FTZ R59, R158, R237, R200 ;  /* 0x000000ed9e3b7223 */ /* 0x000fe200000100c8 */
[----:B------:R-:W-:Y:S01]  /*8500*/  ULDC.64 UR30, c[0x0][0x2b8] ;  /* 0x0000ae00001e7ab9 */ /* 0x000fe20000000a00 */
[----:B------:R-:W-:Y:S01]  /*8510*/  FMUL.FTZ R203, R76, R203 ;  /* 0x000000cb4ccb7220 */ /* 0x000fe20000410000 */
[----:B------:R-:W-:Y:S01]  /*8520*/  USHF.R.U32.HI UR35, URZ, 0x1, UR31 ;  /* 0x000000013f237899 */ /* 0x000fe2000801161f */
[----:B------:R-:W-:Y:S01]  /*8530*/  FMUL.FTZ R58, R110, R187 ;  /* 0x000000bb6e3a7220 */ /* 0x000fe20000410000 */
[----:B------:R-:W-:Y:S01]  /*8540*/  USHF.R.U64 UR34, UR30, 0x1, UR31 ;  /* 0x000000011e227899 */ /* 0x000fe2000800121f */
[----:B------:R-:W-:Y:S01]  /*8550*/  FADD.FTZ R54, R54, R59 ;  /* 0x0000003b36367221 */ /* 0x000fe20000010000 */
[----:B------:R-:W-:Y:S01]  /*8560*/  UIMAD UR35, UR35, UR37, URZ ;  /* 0x00000025232372a4 */ /* 0x000fe2000f8e023f */
[----:B------:R-:W-:Y:S01]  /*8570*/  FFMA.FTZ R203, R79, R160, R203 ;  /* 0x000000a04fcb7223 */ /* 0x000fe200000100cb */
[----:B------:R-:W-:Y:S01]  /*8580*/  UIMAD.WIDE.U32 UR30, UR34, UR37, URZ ;  /* 0x00000025221e72a5 */ /* 0x000fe2000f8e003f */
[----:B------:R-:W-:Y:S01]  /*8590*/  FMUL.FTZ R55, R110, R55 ;  /* 0x000000376e377220 */ /* 0x000fe20000410000 */
[----:B------:R-:W-:Y:S01]  /*85a0*/  UIMAD UR39, UR36, UR34, UR35 ;  /* 0x00000022242772a4 */ /* 0x000fe2000f8e0223 */
[----:B0-----:R-:W-:Y:S01]  /*85b0*/  FADD.FTZ R199, -R93, R210 ;  /* 0x000000d25dc77221 */ /* 0x001fe20000010100 */
[----:B------:R-:W-:Y:S01]  /*85c0*/  ULDC UR40, c[0x0][0x174] ;  /* 0x00005d0000287ab9 */ /* 0x000fe20000000800 */
[----:B------:R-:W-:Y:S01]  /*85d0*/  FMUL.FTZ R72, R78, R58 ;  /* 0x0000003a4e487220 */ /* 0x000fe20000410000 */
[----:B------:R-:W-:Y:S01]  /*85e0*/  ULDC.64 UR34, c[0x0][0x2c0] ;  /* 0x0000b00000227ab9 */ /* 0x000fe20000000a00 */
[C---:B------:R-:W-:Y:S01]  /*85f0*/  FMUL.FTZ R59, R107.reuse, R180 ;  /* 0x000000b46b3b7220 */ /* 0x040fe20000410000 */
[----:B------:R-:W-:Y:S01]  /*8600*/  UIADD3 UR31, UR39, UR31, URZ ;  /* 0x0000001f271f7290 */ /* 0x000fe2000fffe03f */
[----:B------:R-:W-:Y:S01]  /*8610*/  FADD.FTZ R54, R54, R203 ;  /* 0x000000cb36367221 */ /* 0x000fe20000010000 */
[----:B------:R-:W-:Y:S01]  /*8620*/  UIMAD UR39, UR38, UR34, URZ ;  /* 0x00000022262772a4 */ /* 0x000fe2000f8e023f */
[----:B------:R-:W-:Y:S01]  /*8630*/  FMUL.FTZ R203, R107, R170 ;  /* 0x000000aa6bcb7220 */ /* 0x000fe20000410000 */
[----:B------:R-:W-:Y:S01]  /*8640*/  UIMAD.WIDE.U32 UR30, UR20, UR34, UR30 ;  /* 0x00000022141e72a5 */ /* 0x000fe2000f8e001e */
[----:B------:R-:W-:Y:S01]  /*8650*/  FFMA.FTZ R73, R199, R55, -R72 ;  /* 0x00000037c7497223 */ /* 0x000fe20000010848 */
[----:B------:R-:W-:Y:S01]  /*8660*/  UIMAD UR39, UR20, UR35, UR39 ;  /* 0x00000023142772a4 */ /* 0x000fe2000f8e0227 */
[----:B------:R-:W-:Y:S01]  /*8670*/  FADD.FTZ R170, -R92, R89 ;  /* 0x000000595caa7221 */ /* 0x000fe20000010100 */
[----:B------:R-:W-:Y:S01]  /*8680*/  BSSY B0, `(.L_x_9910) ;  /* 0x0000045000007945 */ /* 0x000fe20003800000 */
[----:B------:R-:W-:Y:S01]  /*8690*/  FMUL.FTZ R72, R82, R59 ;  /* 0x0000003b52487220 */ /* 0x000fe20000410000 */
[----:B------:R-:W-:Y:S01]  /*86a0*/  ULDC.64 UR34, c[0x0][0x320] ;  /* 0x0000c80000227ab9 */ /* 0x000fe20000000a00 */
[----:B------:R-:W-:Y:S01]  /*86b0*/  FMUL.FTZ R55, R78, R55 ;  /* 0x000000374e377220 */ /* 0x000fe20000410000 */
[----:B------:R-:W-:Y:S01]  /*86c0*/  UIADD3 UR39, UR39, UR31, URZ ;  /* 0x0000001f27277290 */ /* 0x000fe2000fffe03f */
[----:B------:R-:W-:Y:S01]  /*86d0*/  FADD.FTZ R207, R188, R207 ;  /* 0x000000cfbccf7221 */ /* 0x000fe20000010000 */
[----:B------:R-:W-:Y:S01]  /*86e0*/  ULEA UR34, UP0, UR30, UR34, 0x3 ;  /* 0x000000221e227291 */ /* 0x000fe2000f80183f */
[----:B------:R-:W-:Y:S01]  /*86f0*/  FFMA.FTZ R188, R170, R203, -R72 ;  /* 0x000000cbaabc7223 */ /* 0x000fe20000010848 */
[----:B------:R-:W-:Y:S01]  /*8700*/  UIADD3 UR31, UR6, -UR40, URZ ;  /* 0x80000028061f7290 */ /* 0x000fe2000fffe03f */
[----:B------:R-:W-:Y:S01]  /*8710*/  FFMA.FTZ R55, R58, R199, R55 ;  /* 0x000000c73a377223 */ /* 0x000fe20000010037 */
[----:B------:R-:W-:Y:S01]  /*8720*/  ULEA.HI.X UR35, UR30, UR35, UR39, 0x3, UP0 ;  /* 0x000000231e237291 */ /* 0x000fe200080f1c27 */
[----:B------:R-:W-:Y:S01]  /*8730*/  FMUL.FTZ R203, R82, R203 ;  /* 0x000000cb52cb7220 */ /* 0x000fe20000410000 */
[----:B------:R-:W-:Y:S01]  /*8740*/  UIMAD UR30, UR31, -0x400, URZ ;  /* 0xfffffc001f1e78a4 */ /* 0x000fe2000f8e023f */
[----:B------:R-:W-:Y:S01]  /*8750*/  FADD.FTZ R55, R54, R55 ;  /* 0x0000003736377221 */ /* 0x000fe20000010000 */
[C---:B------:R-:W-:Y:S01]  /*8760*/  LEA R54, P0, R142.reuse, UR34, 0x2 ;  /* 0x000000228e367c11 */ /* 0x040fe2000f8010ff */
[----:B------:R-:W-:Y:S01]  /*8770*/  FFMA.FTZ R72, R59, R170, R203 ;  /* 0x000000aa3b487223 */ /* 0x000fe200000100cb */
[----:B------:R-:W-:Y:S01]  /*8780*/  USHF.L.U32 UR34, UR8, 0x2, URZ ;  /* 0x0000000208227899 */ /* 0x000fe2000800063f */
[----:B------:R-:W-:Y:S01]  /*8790*/  FADD.FTZ R192, R207, R192 ;  /* 0x000000c0cfc07221 */ /* 0x000fe20000010000 */
[----:B------:R-:W-:Y:S01]  /*87a0*/  MOV R207, UR30 ;  /* 0x0000001e00cf7c02 */ /* 0x000fe20008000f00 */
[----:B------:R-:W-:Y:S01]  /*87b0*/  FADD.FTZ R89, R55, R72 ;  /* 0x0000004837597221 */ /* 0x000fe20000010000 */
[----:B------:R-:W-:Y:S01]  /*87c0*/  LEA.HI.X R55, R142, UR35, RZ, 0x2, P0 ;  /* 0x000000238e377c11 */ /* 0x000fe200080f14ff */
[----:B------:R-:W-:Y:S01]  /*87d0*/  FMUL.FTZ R72, R108, R184 ;  /* 0x000000b86c487220 */ /* 0x000fe20000410000 */
[----:B------:R-:W-:Y:S01]  /*87e0*/  USHF.L.U64.HI UR35, UR8, 0x2, UR9 ;  /* 0x0000000208237899 */ /* 0x000fe20008010209 */
[----:B------:R-:W-:Y:S01]  /*87f0*/  FADD.FTZ R73, R192, R73 ;  /* 0x00000049c0497221 */ /* 0x000fe20000010000 */
[----:B------:R-:W-:Y:S01]  /*8800*/  ULDC.64 UR30, c[0x0][0x2d0] ;  /* 0x0000b400001e7ab9 */ /* 0x000fe20000000a00 */
[----:B------:R-:W-:Y:S01]  /*8810*/  FMUL.FTZ R203, R108, R185 ;  /* 0x000000b96ccb7220 */ /* 0x000fe20000410000 */
[----:B------:R-:W-:Y:S01]  /*8820*/  ISETP.GE.AND P0, PT, R53, 0x21, PT ;  /* 0x000000213500780c */ /* 0x000fe20003f06270 */
[----:B------:R-:W-:Y:S01]  /*8830*/  FADD.FTZ R218, -R91, R218 ;  /* 0x000000da5bda7221 */ /* 0x000fe20000010100 */
[----:B------:R-:W-:Y:S01]  /*8840*/  UIMAD UR30, UR35, UR30, URZ ;  /* 0x0000001e231e72a4 */ /* 0x000fe2000f8e023f */
[----:B------:R-:W-:Y:S01]  /*8850*/  FMUL.FTZ R192, R88, R72 ;  /* 0x0000004858c07220 */ /* 0x000fe20000410000 */
[----:B------:R-:W-:Y:S01]  /*8860*/  ISETP.GE.AND P1, PT, R53, 0x41, PT ;  /* 0x000000413500780c */ /* 0x000fe20003f26270 */
[----:B------:R-:W-:Y:S01]  /*8870*/  FMUL.FTZ R198, R105, R52 ;  /* 0x0000003469c67220 */ /* 0x000fe20000410000 */
[----:B------:R-:W-:Y:S01]  /*8880*/  UIMAD UR30, UR34, UR31, UR30 ;  /* 0x0000001f221e72a4 */ /* 0x000fe2000f8e021e */
[-C--:B------:R-:W-:Y:S01]  /*8890*/  FFMA.FTZ R192, R218, R203.reuse, -R192 ;  /* 0x000000cbdac07223 */ /* 0x080fe200000108c0 */
[----:B------:R-:W-:Y:S01]  /*88a0*/  ISETP.GE.AND P2, PT, R53, 0x61, PT ;  /* 0x000000613500780c */ /* 0x000fe20003f46270 */
[----:B------:R-:W-:-:S02]  /*88b0*/  FMUL.FTZ R203, R88, R203 ;  /* 0x000000cb58cb7220 */ /* 0x000fc40000410000 */
[----:B------:R-:W-:Y:S02]  /*88c0*/  FADD.FTZ R185, R73, R188 ;  /* 0x000000bc49b97221 */ /* 0x000fe40000010000 */
[----:B------:R-:W-:Y:S01]  /*88d0*/  FFMA.FTZ R52, R72, R218, R203 ;  /* 0x000000da48347223 */ /* 0x000fe200000100cb */
[----:B------:R-:W-:Y:S01]  /*88e0*/  MOV R203, UR34 ;  /* 0x0000002200cb7c02 */ /* 0x000fe20008000f00 */
[----:B------:R-:W-:Y:S02]  /*88f0*/  FMUL.FTZ R73, R105, R190 ;  /* 0x000000be69497220 */ /* 0x000fe40000410000 */
[----:B------:R-:W-:Y:S02]  /*8900*/  FADD.FTZ R188, -R90, R169 ;  /* 0x000000a95abc7221 */ /* 0x000fe40000010100 */
[----:B------:R-:W-:Y:S02]  /*8910*/  FADD.FTZ R52, R89, R52 ;  /* 0x0000003459347221 */ /* 0x000fe40000010000 */
[----:B------:R-:W-:-:S02]  /*8920*/  FMUL.FTZ R169, R167, R73 ;  /* 0x00000049a7a97220 */ /* 0x000fc40000410000 */
[----:B------:R-:W-:Y:S02]  /*8930*/  FMUL.FTZ R89, R106, R211 ;  /* 0x000000d36a597220 */ /* 0x000fe40000410000 */
[----:B------:R-:W-:-:S04]  /*8940*/  IMAD.WIDE R54, R207, 0x4, R54 ;  /* 0x00000004cf367825 */ /* 0x000fc800078e0236 */
[----:B------:R-:W-:Y:S02]  /*8950*/  FADD.FTZ R185, R185, R192 ;  /* 0x000000c0b9b97221 */ /* 0x000fe40000010000 */
[----:B------:R-:W-:Y:S02]  /*8960*/  FADD.FTZ R192, -R0, R151 ;  /* 0x0000009700c07221 */ /* 0x000fe40000010100 */
[-C--:B------:R-:W-:Y:S02]  /*8970*/  FFMA.FTZ R200, R188, R198.reuse, -R169 ;  /* 0x000000c6bcc87223 */ /* 0x080fe400000108a9 */
[----:B------:R-:W-:Y:S02]  /*8980*/  FMUL.FTZ R213, R106, R213 ;  /* 0x000000d56ad57220 */ /* 0x000fe40000410000 */
[----:B------:R-:W-:Y:S02]  /*8990*/  FMUL.FTZ R151, R56, R89 ;  /* 0x0000005938977220 */ /* 0x000fe40000410000 */
[----:B------:R-:W-:-:S02]  /*89a0*/  FMUL.FTZ R198, R167, R198 ;  /* 0x000000c6a7c67220 */ /* 0x000fc40000410000 */
[----:B------:R-:W-:-:S04]  /*89b0*/  IMAD.WIDE.U32 R54, R203, c[0x0][0x2d0], R54 ;  /* 0x0000b400cb367a25 */ /* 0x000fc800078e0036 */
[-C--:B------:R-:W-:Y:S01]  /*89c0*/  FFMA.FTZ R203, R192, R213.reuse, -R151 ;  /* 0x000000d5c0cb7223 */ /* 0x080fe20000010897 */
[----:B------:R-:W-:Y:S01]  /*89d0*/  IADD3 R151, R142, 0x20, RZ ;  /* 0x000000208e977810 */ /* 0x000fe20007ffe0ff */
[----:B------:R-:W-:Y:S01]  /*89e0*/  FFMA.FTZ R169, R73, R188, R198 ;  /* 0x000000bc49a97223 */ /* 0x000fe200000100c6 */
[----:B------:R-:W-:Y:S01]  /*89f0*/  IADD3 R55, R55, UR30, RZ ;  /* 0x0000001e37377c10 */ /* 0x000fe2000fffe0ff */
[----:B------:R-:W-:Y:S02]  /*8a00*/  FMUL.FTZ R213, R56, R213 ;  /* 0x000000d538d57220 */ /* 0x000fe40000410000 */
[----:B------:R-:W-:Y:S01]  /*8a10*/  FADD.FTZ R200, R185, R200 ;  /* 0x000000c8b9c87221 */ /* 0x000fe20000010000 */
[----:B------:R-:W-:Y:S01]  /*8a20*/  IADD3 R185, R142, 0x40, RZ ;  /* 0x000000408eb97810 */ /* 0x000fe20007ffe0ff */
[----:B------:R-:W-:Y:S01]  /*8a30*/  FADD.FTZ R169, R52, R169 ;  /* 0x000000a934a97221 */ /* 0x000fe20000010000 */
[----:B------:R-:W-:Y:S01]  /*8a40*/  LEA.HI.SX32 R52, R151, R142, 0x1b ;  /* 0x0000008e97347211 */ /* 0x000fe200078fdaff */
[----:B------:R-:W-:-:S04]  /*8a50*/  FFMA.FTZ R198, R89, R192, R213 ;  /* 0x000000c059c67223 */ /* 0x000fc800000100d5 */
[----:B------:R-:W-:Y:S01]  /*8a60*/  FADD.FTZ R151, R169, R198 ;  /* 0x000000c6a9977221 */ /* 0x000fe20000010000 */
[----:B------:R-:W-:Y:S01]  /*8a70*/  LEA.HI.SX32 R198, R185, R142, 0x1b ;  /* 0x0000008eb9c67211 */ /* 0x000fe200078fdaff */
[----:B------:R-:W-:Y:S01]  /*8a80*/  FADD.FTZ R169, R200, R203 ;  /* 0x000000cbc8a97221 */ /* 0x000fe20000010000 */
[----:B------:R0:W1:Y:S01]  /*8a90*/  LDS R185, [R52.X4+0x1100] ;  /* 0x0011000034b97984 */ /* 0x0000620000004800 */
[----:B------:R-:W-:Y:S01]  /*8aa0*/  IADD3 R203, R142, 0x60, RZ ;  /* 0x000000608ecb7810 */ /* 0x000fe20007ffe0ff */
[----:B------:R-:W-:Y:S05]  /*8ab0*/  @!P0 BRA `(.L_x_9911) ;  /* 0x0000001000008947 */ /* 0x000fea0003800000 */
[----:B-1----:R1:W-:Y:S02]  /*8ac0*/  RED.E.ADD.F32.FTZ.RN.STRONG.GPU [R54.64+-0xf80], R185 ;  /* 0xfff080b93600798e */ /* 0x0023e4000c10e7a0 */
.L_x_9911:
[----:B------:R-:W-:Y:S05]  /*8ad0*/  BSYNC B0 ;  /* 0x0000000000007941 */ /* 0x000fea0003800000 */
.L_x_9910:
[----:B-1----:R1:W2:Y:S01]  /*8ae0*/  LDS R185, [R198.X4+0x1180] ;  /* 0x00118000c6b97984 */ /* 0x0022a20000004800 */
[----:B------:R-:W-:Y:S01]  /*8af0*/  BSSY B0, `(.L_x_9912) ;  /* 0x0000004000007945 */ /* 0x000fe20003800000 */
[----:B------:R-:W-:Y:S01]  /*8b00*/  LEA.HI.SX32 R203, R203, R142, 0x1b ;  /* 0x0000008ecbcb7211 */ /* 0x000fe200078fdaff */
[----:B------:R-:W-:Y:S05]  /*8b10*/  @!P1 BRA `(.L_x_9913) ;  /* 0x0000001000009947 */ /* 0x000fea0003800000 */
[----:B--2---:R2:W-:Y:S02]  /*8b20*/  RED.E.ADD.F32.FTZ.RN.STRONG.GPU [R54.64+-0xf00], R185 ;  /* 0xfff100b93600798e */ /* 0x0045e4000c10e7a0 */
.L_x_9913:
[----:B------:R-:W-:Y:S05]  /*8b30*/  BSYNC B0 ;  /* 0x0000000000007941 */ /* 0x000fea0003800000 */
.L_x_9912:
[----:B------:R-:W3:Y:S01]  /*8b40*/  LDS R203, [R203.X4+0x1200] ;  /* 0x00120000cbcb7984 */ /* 0x000ee20000004800 */
[----:B------:R-:W-:Y:S01]  /*8b50*/  BSSY B0, `(.L_x_9914) ;  /* 0x0000005000007945 */ /* 0x000fe20003800000 */
[----:B--2---:R-:W-:-:S02]  /*8b60*/  IADD3 R185, R142, 0x80, RZ ;  /* 0x000000808eb97810 */ /* 0x004fc40007ffe0ff */
[----:B------:R-:W-:Y:S01]  /*8b70*/  IADD3 R207, R142, 0xa0, RZ ;  /* 0x000000a08ecf7810 */ /* 0x000fe20007ffe0ff */
[----:B------:R-:W-:Y:S05]  /*8b80*/  @!P2 BRA `(.L_x_9915) ;  /* 0x000000100000a947 */ /* 0x000fea0003800000 */
[----:B---3--:R2:W-:Y:S02]  /*8b90*/  RED.E.ADD.F32.FTZ.RN.STRONG.GPU [R54.64+-0xe80], R203 ;  /* 0xfff180cb3600798e */ /* 0x0085e4000c10e7a0 */
.L_x_9915:
[----:B------:R-:W-:Y:S05]  /*8ba0*/  BSYNC B0 ;  /* 0x0000000000007941 */ /* 0x000fea0003800000 */
.L_x_9914:
[-C--:B------:R-:W-:Y:S01]  /*8bb0*/  LEA.HI.SX32 R185, R185, R142.reuse, 0x1b ;  /* 0x0000008eb9b97211 */ /* 0x080fe200078fdaff */
[----:B------:R-:W-:Y:S01]  /*8bc0*/  BSSY B0, `(.L_x_9916) ;  /* 0x000000d000007945 */ /* 0x000fe20003800000 */
[----:B------:R-:W-:Y:S02]  /*8bd0*/  ISETP.GE.AND P6, PT, R53, 0x81, PT ;  /* 0x000000813500780c */ /* 0x000fe40003fc6270 */
[----:B--23--:R-:W-:Y:S02]  /*8be0*/  IADD3 R203, R142, 0xc0, RZ ;  /* 0x000000c08ecb7810 */ /* 0x00cfe40007ffe0ff */
[----:B------:R-:W2:Y:S01]  /*8bf0*/  LDS R185, [R185.X4+0x1280] ;  /* 0x00128000b9b97984 */ /* 0x000ea20000004800 */
        /* <DEDUP_REMOVED lines=8> */
[----:B--2---:R2:W-:Y:S02]  /*8c80*/  RED.E.ADD.F32.FTZ.RN.STRONG.GPU [R54.64+-0xe00], R185 ;  /* 0xfff200b93600798e */ /* 0x0045e4000c10e7a0 */
.L_x_9917:
[----:B------:R-:W-:Y:S05]  /*8c90*/  BSYNC B0 ;  /* 0x0000000000007941 */ /* 0x000fea0003800000 */
.L_x_9916:
[----:B------:R-:W3:Y:S01]  /*8ca0*/  LDS R207, [R207.X4+0x1300] ;  /* 0x00130000cfcf7984 */ /* 0x000ee20000004800 */
[----:B------:R-:W-:Y:S01]  /*8cb0*/  BSSY B0, `(.L_x_9918) ;  /* 0x0000005000007945 */ /* 0x000fe20003800000 */
[----:B--2---:R-:W-:-:S02]  /*8cc0*/  IADD3 R185, R142, 0xe0, RZ ;  /* 0x000000e08eb97810 */ /* 0x004fc40007ffe0ff */
[----:B------:R-:W-:Y:S01]  /*8cd0*/  LEA.HI.SX32 R203, R203, R142, 0x1b ;  /* 0x0000008ecbcb7211 */ /* 0x000fe200078fdaff */
[----:B------:R-:W-:Y:S05]  /*8ce0*/  @!P0 BRA `(.L_x_9919) ;  /* 0x0000001000008947 */ /* 0x000fea0003800000 */
[----:B---3--:R2:W-:Y:S02]  /*8cf0*/  RED.E.ADD.F32.FTZ.RN.STRONG.GPU [R54.64+-0xd80], R207 ;  /* 0xfff280cf3600798e */ /* 0x0085e4000c10e7a0 */
.L_x_9919:
[----:B------:R-:W-:Y:S05]  /*8d00*/  BSYNC B0 ;  /* 0x0000000000007941 */ /* 0x000fea0003800000 */
.L_x_9918:
[----:B------:R-:W4:Y:S01]  /*8d10*/  LDS R203, [R203.X4+0x1380] ;  /* 0x00138000cbcb7984 */ /* 0x000f220000004800 */
[----:B------:R-:W-:Y:S01]  /*8d20*/  BSSY B0, `(.L_x_9920) ;  /* 0x0000005000007945 */ /* 0x000fe20003800000 */
[----:B--23--:R-:W-:Y:S02]  /*8d30*/  IADD3 R207, R142, 0x100, RZ ;  /* 0x000001008ecf7810 */ /* 0x00cfe40007ffe0ff */
[----:B------:R-:W-:Y:S01]  /*8d40*/  LEA.HI.SX32 R185, R185, R142, 0x1b ;  /* 0x0000008eb9b97211 */ /* 0x000fe200078fdaff */
[----:B------:R-:W-:Y:S05]  /*8d50*/  @!P1 BRA `(.L_x_9921) ;  /* 0x0000001000009947 */ /* 0x000fea0003800000 */
[----:B----4-:R2:W-:Y:S02]  /*8d60*/  RED.E.ADD.F32.FTZ.RN.STRONG.GPU [R54.64+-0xd00], R203 ;  /* 0xfff300cb3600798e */ /* 0x0105e4000c10e7a0 */
.L_x_9921:
[----:B------:R-:W-:Y:S05]  /*8d70*/  BSYNC B0 ;  /* 0x0000000000007941 */ /* 0x000fea0003800000 */
.L_x_9920:
[----:B------:R-:W3:Y:S01]  /*8d80*/  LDS R185, [R185.X4+0x1400] ;  /* 0x00140000b9b97984 */ /* 0x000ee20000004800 */
[----:B------:R-:W-:Y:S01]  /*8d90*/  BSSY B0, `(.L_x_9922) ;  /* 0x0000005000007945 */ /* 0x000fe20003800000 */
[----:B--2-4-:R-:W-:Y:S02]  /*8da0*/  IADD3 R203, R142, 0x120, RZ ;  /* 0x000001208ecb7810 */ /* 0x014fe40007ffe0ff */
[----:B------:R-:W-:Y:S01]  /*8db0*/  LEA.HI.SX32 R207, R207, R142, 0x1b ;  /* 0x0000008ecfcf7211 */ /* 0x000fe200078fdaff */
[----:B------:R-:W-:Y:S05]  /*8dc0*/  @!P2 BRA `(.L_x_9923) ;  /* 0x000000100000a947 */ /* 0x000fea0003800000 */
[----:B---3--:R2:W-:Y:S02]  /*8dd0*/  RED.E.ADD.F32.FTZ.RN.STRONG.GPU [R54.64+-0xc80], R185 ;  /* 0xfff380b93600798e */ /* 0x0085e4000c10e7a0 */
.L_x_9923:
[----:B------:R-:W-:Y:S05]  /*8de0*/  BSYNC B0 ;  /* 0x0000000000007941 */ /* 0x000fea0003800000 */
.L_x_9922:
[----:B------:R-:W4:Y:S01]  /*8df0*/  LDS R207, [R207.X4+0x1480] ;  /* 0x00148000cfcf7984 */ /* 0x000f220000004800 */
[----:B------:R-:W-:Y:S01]  /*8e00*/  BSSY B0, `(.L_x_9924) ;  /* 0x0000005000007945 */ /* 0x000fe20003800000 */
[----:B--23--:R-:W-:-:S02]  /*8e10*/  IADD3 R185, R142, 0x140, RZ ;  /* 0x000001408eb97810 */ /* 0x00cfc40007ffe0ff */
[----:B------:R-:W-:Y:S01]  /*8e20*/  LEA.HI.SX32 R203, R203, R142, 0x1b ;  /* 0x0000008ecbcb7211 */ /* 0x000fe200078fdaff */
[----:B------:R-:W-:Y:S05]  /*8e30*/  @!P3 BRA `(.L_x_9925) ;  /* 0x000000100000b947 */ /* 0x000fea0003800000 */
[----:B----4-:R2:W-:Y:S02]  /*8e40*/  RED.E.ADD.F32.FTZ.RN.STRONG.GPU [R54.64+-0xc00], R207 ;  /* 0xfff400cf3600798e */ /* 0x0105e4000c10e7a0 */
.L_x_9925:
[----:B------:R-:W-:Y:S05]  /*8e50*/  BSYNC B0 ;  /* 0x0000000000007941 */ /* 0x000fea0003800000 */
.L_x_9924:
[----:B------:R-:W3:Y:S01]  /*8e60*/  LDS R203, [R203.X4+0x1500] ;  /* 0x00150000cbcb7984 */ /* 0x000ee20000004800 */
[----:B------:R-:W-:Y:S01]  /*8e70*/  BSSY B0, `(.L_x_9926) ;  /* 0x0000004000007945 */ /* 0x000fe20003800000 */
[----:B------:R-:W-:Y:S01]  /*8e80*/  LEA.HI.SX32 R185, R185, R142, 0x1b ;  /* 0x0000008eb9b97211 */ /* 0x000fe200078fdaff */
[----:B------:R-:W-:Y:S05]  /*8e90*/  @!P4 BRA `(.L_x_9927) ;  /* 0x000000100000c947 */ /* 0x000fea0003800000 */
[----:B---3--:R3:W-:Y:S02]  /*8ea0*/  RED.E.ADD.F32.FTZ.RN.STRONG.GPU [R54.64+-0xb80], R203 ;  /* 0xfff480cb3600798e */ /* 0x0087e4000c10e7a0 */
.L_x_9927:
[----:B------:R-:W-:Y:S05]  /*8eb0*/  BSYNC B0 ;  /* 0x0000000000007941 */ /* 0x000fea0003800000 */
.L_x_9926:
[----:B------:R-:W0:Y:S01]  /*8ec0*/  LDS R185, [R185.X4+0x1580] ;  /* 0x00158000b9b97984 */ /* 0x000e220000004800 */
[----:B------:R-:W-:Y:S01]  /*8ed0*/  BSSY B0, `(.L_x_9928) ;  /* 0x0000005000007945 */ /* 0x000fe20003800000 */
[C---:B---3--:R-:W-:Y:S02]  /*8ee0*/  IADD3 R203, R142.reuse, 0x160, RZ ;  /* 0x000001608ecb7810 */ /* 0x048fe40007ffe0ff */
[----:B--2-4-:R-:W-:Y:S01]  /*8ef0*/  IADD3 R207, R142, 0x180, RZ ;  /* 0x000001808ecf7810 */ /* 0x014fe20007ffe0ff */
[----:B------:R-:W-:Y:S05]  /*8f00*/  @!P5 BRA `(.L_x_9929) ;  /* 0x000000100000d947 */ /* 0x000fea0003800000 */
[----:B0-----:R0:W-:Y:S02]  /*8f10*/  RED.E.ADD.F32.FTZ.RN.STRONG.GPU [R54.64+-0xb00], R185 ;  /* 0xfff500b93600798e */ /* 0x0011e4000c10e7a0 */
.L_x_9929:
[----:B------:R-:W-:Y:S05]  /*8f20*/  BSYNC B0 ;  /* 0x0000000000007941 */ /* 0x000fea0003800000 */
.L_x_9928:
        /* <DEDUP_REMOVED lines=14> */
.L_x_9931:
[----:B------:R-:W-:Y:S05]  /*9010*/  BSYNC B0 ;  /* 0x0000000000007941 */ /* 0x000fea0003800000 */
.L_x_9930:
[----:B------:R-:W2:Y:S01]  /*9020*/  LDS R207, [R207.X4+0x1680] ;  /* 0x00168000cfcf7984 */ /* 0x000ea20000004800 */
[----:B------:R-:W-:Y:S01]  /*9030*/  BSSY B0, `(.L_x_9932) ;  /* 0x0000005000007945 */ /* 0x000fe20003800000 */
[----:B0-----:R-:W-:Y:S02]  /*9040*/  IADD3 R203, R142, 0x1c0, RZ ;  /* 0x000001c08ecb7810 */ /* 0x001fe40007ffe0ff */
[----:B------:R-:W-:Y:S01]  /*9050*/  LEA.HI.SX32 R185, R185, R142, 0x1b ;  /* 0x0000008eb9b97211 */ /* 0x000fe200078fdaff */
[----:B------:R-:W-:Y:S05]  /*9060*/  @!P0 BRA `(.L_x_9933) ;  /* 0x0000001000008947 */ /* 0x000fea0003800000 */
[----:B--2---:R0:W-:Y:S02]  /*9070*/  RED.E.ADD.F32.FTZ.RN.STRONG.GPU [R54.64+-0xa00], R207 ;  /* 0xfff600cf3600798e */ /* 0x0041e4000c10e7a0 */
.L_x_9933:
[----:B------:R-:W-:Y:S05]  /*9080*/  BSYNC B0 ;  /* 0x0000000000007941 */ /* 0x000fea0003800000 */
.L_x_9932:
[----:B------:R-:W3:Y:S01]  /*9090*/  LDS R185, [R185.X4+0x1700] ;  /* 0x00170000b9b97984 */ /* 0x000ee20000004800 */
[----:B------:R-:W-:Y:S01]  /*90a0*/  BSSY B0, `(.L_x_9934) ;  /* 0x0000005000007945 */ /* 0x000fe20003800000 */
[----:B0-2---:R-:W-:-:S02]  /*90b0*/  IADD3 R207, R142, 0x1e0, RZ ;  /* 0x000001e08ecf7810 */ /* 0x005fc40007ffe0ff */
[----:B------:R-:W-:Y:S01]  /*90c0*/  LEA.HI.SX32 R203, R203, R142, 0x1b ;  /* 0x0000008ecbcb7211 */ /* 0x000fe200078fdaff */
[----:B------:R-:W-:Y:S05]  /*90d0*/  @!P1 BRA `(.L_x_9935) ;  /* 0x0000001000009947 */ /* 0x000fea0003800000 */
[----:B---3--:R0:W-:Y:S02]  /*90e0*/  RED.E.ADD.F32.FTZ.RN.STRONG.GPU [R54.64+-0x980], R185 ;  /* 0xfff680b93600798e */ /* 0x0081e4000c10e7a0 */
.L_x_9935:
[----:B------:R-:W-:Y:S05]  /*90f0*/  BSYNC B0 ;  /* 0x0000000000007941 */ /* 0x000fea0003800000 */
.L_x_9934:
[----:B------:R-:W2:Y:S01]  /*9100*/  LDS R203, [R203.X4+0x1780] ;  /* 0x00178000cbcb7984 */ /* 0x000ea20000004800 */
[----:B------:R-:W-:Y:S01]  /*9110*/  BSSY B0, `(.L_x_9936) ;  /* 0x0000004000007945 */ /* 0x000fe20003800000 */
[----:B------:R-:W-:Y:S01]  /*9120*/  LEA.HI.SX32 R207, R207, R142, 0x1b ;  /* 0x0000008ecfcf7211 */ /* 0x000fe200078fdaff */
[----:B------:R-:W-:Y:S05]  /*9130*/  @!P2 BRA `(.L_x_9937) ;  /* 0x000000100000a947 */ /* 0x000fea0003800000 */
[----:B--2---:R2:W-:Y:S02]  /*9140*/  RED.E.ADD.F32.FTZ.RN.STRONG.GPU [R54.64+-0x900], R203 ;  /* 0xfff700cb3600798e */ /* 0x0045e4000c10e7a0 */
.L_x_9937:
[----:B------:R-:W-:Y:S05]  /*9150*/  BSYNC B0 ;  /* 0x0000000000007941 */ /* 0x000fea0003800000 */
.L_x_9936:
[----:B------:R-:W4:Y:S01]  /*9160*/  LDS R207, [R207.X4+0x1800] ;  /* 0x00180000cfcf7984 */ /* 0x000f220000004800 */
[----:B------:R-:W-:Y:S01]  /*9170*/  BSSY B0, `(.L_x_9938) ;  /* 0x0000005000007945 */ /* 0x000fe20003800000 */
[----:B0--3--:R-:W-:Y:S02]  /*9180*/  IADD3 R185, R142, 0x220, RZ ;  /* 0x000002208eb97810 */ /* 0x009fe40007ffe0ff */
[----:B------:R-:W-:Y:S01]  /*9190*/  LEA.HI.SX32 R145, R145, R142, 0x1b ;  /* 0x0000008e91917211 */ /* 0x000fe200078fdaff */
[----:B------:R-:W-:Y:S05]  /*91a0*/  @!P3 BRA `(.L_x_9939) ;  /* 0x000000100000b947 */ /* 0x000fea0003800000 */
[----:B----4-:R0:W-:Y:S02]  /*91b0*/  RED.E.ADD.F32.FTZ.RN.STRONG.GPU [R54.64+-0x880], R207 ;  /* 0xfff780cf3600798e */ /* 0x0101e4000c10e7a0 */
.L_x_9939:
[----:B------:R-:W-:Y:S05]  /*91c0*/  BSYNC B0 ;  /* 0x0000000000007941 */ /* 0x000fea0003800000 */
.L_x_9938:
[----:B------:R-:W3:Y:S01]  /*91d0*/  LDS R145, [R145.X4+0x1880] ;  /* 0x0018800091917984 */ /* 0x000ee20000004800 */
[----:B------:R-:W-:Y:S01]  /*91e0*/  BSSY B0, `(.L_x_9940) ;  /* 0x0000004000007945 */ /* 0x000fe20003800000 */
[----:B------:R-:W-:Y:S01]  /*91f0*/  LEA.HI.SX32 R185, R185, R142, 0x1b ;  /* 0x0000008eb9b97211 */ /* 0x000fe200078fdaff */
[----:B------:R-:W-:Y:S05]  /*9200*/  @!P4 BRA `(.L_x_9941) ;  /* 0x000000100000c947 */ /* 0x000fea0003800000 */
[----:B---3--:R3:W-:Y:S02]  /*9210*/  RED.E.ADD.F32.FTZ.RN.STRONG.GPU [R54.64+-0x800], R145 ;  /* 0xfff800913600798e */ /* 0x0087e4000c10e7a0 */
.L_x_9941:
[----:B------:R-:W-:Y:S05]  /*9220*/  BSYNC B0 ;  /* 0x0000000000007941 */ /* 0x000fea0003800000 */
.L_x_9940:
[----:B------:R-:W0:Y:S01]  /*9230*/  LDS R185, [R185.X4+0x1900] ;  /* 0x00190000b9b97984 */ /* 0x000e220000004800 */
[----:B------:R-:W-:Y:S01]  /*9240*/  BSSY B0, `(.L_x_9942) ;  /* 0x0000005000007945 */ /* 0x000fe20003800000 */
[----:B---3--:R-:W-:-:S02]  /*9250*/  IADD3 R145, R142, 0x240, RZ ;  /* 0x000002408e917810 */ /* 0x008fc40007ffe0ff */
[----:B--2---:R-:W-:Y:S01]  /*9260*/  IADD3 R203, R142, 0x260, RZ ;  /* 0x000002608ecb7810 */ /* 0x004fe20007ffe0ff */
[----:B------:R-:W-:Y:S05]  /*9270*/  @!P5 BRA `(.L_x_9943) ;  /* 0x000000100000d947 */ /* 0x000fea0003800000 */
[----:B0-----:R0:W-:Y:S02]  /*9280*/  RED.E.ADD.F32.FTZ.RN.STRONG.GPU [R54.64+-0x780], R185 ;  /* 0xfff880b93600798e */ /* 0x0011e4000c10e7a0 */
.L_x_9943:
[----:B------:R-:W-:Y:S05]  /*9290*/  BSYNC B0 ;  /* 0x0000000000007941 */ /* 0x000fea0003800000 */
.L_x_9942:
        /* <DEDUP_REMOVED lines=14> */
.L_x_9945:
[----:B------:R-:W-:Y:S05]  /*9380*/  BSYNC B0 ;  /* 0x0000000000007941 */ /* 0x000fea0003800000 */
.L_x_9944:
[----:B------:R-:W2:Y:S01]  /*9390*/  LDS R203, [R203.X4+0x1a00] ;  /* 0x001a0000cbcb7984 */ /* 0x000ea20000004800 */
[----:B------:R-:W-:Y:S01]  /*93a0*/  BSSY B0, `(.L_x_9946) ;  /* 0x0000005000007945 */ /* 0x000fe20003800000 */
[----:B0-----:R-:W-:-:S02]  /*93b0*/  IADD3 R145, R142, 0x2a0, RZ ;  /* 0x000002a08e917810 */ /* 0x001fc40007ffe0ff */
[----:B------:R-:W-:Y:S01]  /*93c0*/  LEA.HI.SX32 R185, R185, R142, 0x1b ;  /* 0x0000008eb9b97211 */ /* 0x000fe200078fdaff */
[----:B------:R-:W-:Y:S05]  /*93d0*/  @!P0 BRA `(.L_x_9947) ;  /* 0x0000001000008947 */ /* 0x000fea0003800000 */
[----:B--2---:R0:W-:Y:S02]  /*93e0*/  RED.E.ADD.F32.FTZ.RN.STRONG.GPU [R54.64+-0x680], R203 ;  /* 0xfff980cb3600798e */ /* 0x0041e4000c10e7a0 */
.L_x_9947:
[----:B------:R-:W-:Y:S05]  /*93f0*/  BSYNC B0 ;  /* 0x0000000000007941 */ /* 0x000fea0003800000 */
.L_x_9946:
[----:B------:R-:W3:Y:S01]  /*9400*/  LDS R185, [R185.X4+0x1a80] ;  /* 0x001a8000b9b97984 */ /* 0x000ee20000004800 */
[----:B------:R-:W-:Y:S01]  /*9410*/  BSSY B0, `(.L_x_9948) ;  /* 0x0000005000007945 */ /* 0x000fe20003800000 */
[----:B0-2---:R-:W-:Y:S02]  /*9420*/  IADD3 R203, R142, 0x2c0, RZ ;  /* 0x000002c08ecb7810 */ /* 0x005fe40007ffe0ff */
[----:B------:R-:W-:Y:S01]  /*9430*/  LEA.HI.SX32 R145, R145, R142, 0x1b ;  /* 0x0000008e91917211 */ /* 0x000fe200078fdaff */
[----:B------:R-:W-:Y:S05]  /*9440*/  @!P1 BRA `(.L_x_9949) ;  /* 0x0000001000009947 */ /* 0x000fea0003800000 */
[----:B---3--:R0:W-:Y:S02]  /*9450*/  RED.E.ADD.F32.FTZ.RN.STRONG.GPU [R54.64+-0x600], R185 ;  /* 0xfffa00b93600798e */ /* 0x0081e4000c10e7a0 */
.L_x_9949:
[----:B------:R-:W-:Y:S05]  /*9460*/  BSYNC B0 ;  /* 0x0000000000007941 */ /* 0x000fea0003800000 */
.L_x_9948:
[----:B------:R-:W2:Y:S01]  /*9470*/  LDS R145, [R145.X4+0x1b00] ;  /* 0x001b000091917984 */ /* 0x000ea20000004800 */
[----:B------:R-:W-:Y:S01]  /*9480*/  BSSY B0, `(.L_x_9950) ;  /* 0x0000005000007945 */ /* 0x000fe20003800000 */
[----:B0--3--:R-:W-:Y:S02]  /*9490*/  IADD3 R185, R142, 0x2e0, RZ ;  /* 0x000002e08eb97810 */ /* 0x009fe40007ffe0ff */
[----:B------:R-:W-:Y:S01]  /*94a0*/  LEA.HI.SX32 R203, R203, R142, 0x1b ;  /* 0x0000008ecbcb7211 */ /* 0x000fe200078fdaff */
[----:B------:R-:W-:Y:S05]  /*94b0*/  @!P2 BRA `(.L_x_9951) ;  /* 0x000000100000a947 */ /* 0x000fea0003800000 */
[----:B--2---:R0:W-:Y:S02]  /*94c0*/  RED.E.ADD.F32.FTZ.RN.STRONG.GPU [R54.64+-0x580], R145 ;  /* 0xfffa80913600798e */ /* 0x0041e4000c10e7a0 */
.L_x_9951:
[----:B------:R-:W-:Y:S05]  /*94d0*/  BSYNC B0 ;  /* 0x0000000000007941 */ /* 0x000fea0003800000 */
.L_x_9950:
[----:B------:R-:W3:Y:S01]  /*94e0*/  LDS R203, [R203.X4+0x1b80] ;  /* 0x001b8000cbcb7984 */ /* 0x000ee20000004800 */
[----:B------:R-:W-:Y:S01]  /*94f0*/  BSSY B0, `(.L_x_9952) ;  /* 0x0000005000007945 */ /* 0x000fe20003800000 */
[----:B0-2---:R-:W-:-:S02]  /*9500*/  IADD3 R145, R142, 0x300, RZ ;  /* 0x000003008e917810 */ /* 0x005fc40007ffe0ff */
[----:B------:R-:W-:Y:S01]  /*9510*/  LEA.HI.SX32 R185, R185, R142, 0x1b ;  /* 0x0000008eb9b97211 */ /* 0x000fe200078fdaff */
[----:B------:R-:W-:Y:S05]  /*9520*/  @!P3 BRA `(.L_x_9953) ;  /* 0x000000100000b947 */ /* 0x000fea0003800000 */
[----:B---3--:R0:W-:Y:S02]  /*9530*/  RED.E.ADD.F32.FTZ.RN.STRONG.GPU [R54.64+-0x500], R203 ;  /* 0xfffb00cb3600798e */ /* 0x0081e4000c10e7a0 */
.L_x_9953:
[----:B------:R-:W-:Y:S05]  /*9540*/  BSYNC B0 ;  /* 0x0000000000007941 */ /* 0x000fea0003800000 */
.L_x_9952:
[----:B------:R-:W2:Y:S01]  /*9550*/  LDS R185, [R185.X4+0x1c00] ;  /* 0x001c0000b9b97984 */ /* 0x000ea20000004800 */
[----:B------:R-:W-:Y:S01]  /*9560*/  BSSY B0, `(.L_x_9954) ;  /* 0x0000004000007945 */ /* 0x000fe20003800000 */
[----:B------:R-:W-:Y:S01]  /*9570*/  LEA.HI.SX32 R145, R145, R142, 0x1b ;  /* 0x0000008e91917211 */ /* 0x000fe200078fdaff */
[----:B------:R-:W-:Y:S05]  /*9580*/  @!P4 BRA `(.L_x_9955) ;  /* 0x000000100000c947 */ /* 0x000fea0003800000 */
[----:B--2---:R2:W-:Y:S02]  /*9590*/  RED.E.ADD.F32.FTZ.RN.STRONG.GPU [R54.64+-0x480], R185 ;  /* 0xfffb80b93600798e */ /* 0x0045e4000c10e7a0 */
.L_x_9955:
[----:B------:R-:W-:Y:S05]  /*95a0*/  BSYNC B0 ;  /* 0x0000000000007941 */ /* 0x000fea0003800000 */
.L_x_9954:
[----:B------:R-:W0:Y:S01]  /*95b0*/  LDS R145, [R145.X4+0x1c80] ;  /* 0x001c800091917984 */ /* 0x000e220000004800 */
[----:B------:R-:W-:Y:S01]  /*95c0*/  BSSY B0, `(.L_x_9956) ;  /* 0x0000005000007945 */ /* 0x000fe20003800000 */
[C---:B--2---:R-:W-:Y:S02]  /*95d0*/  IADD3 R185, R142.reuse, 0x320, RZ ;  /* 0x000003208eb97810 */ /* 0x044fe40007ffe0ff */
[----:B0--3--:R-:W-:Y:S01]  /*95e0*/  IADD3 R203, R142, 0x340, RZ ;  /* 0x000003408ecb7810 */ /* 0x009fe20007ffe0ff */
[----:B------:R-:W-:Y:S05]  /*95f0*/  @!P5 BRA `(.L_x_9957) ;  /* 0x000000100000d947 */ /* 0x000fea0003800000 */
[----:B------:R0:W-:Y:S02]  /*9600*/  RED.E.ADD.F32.FTZ.RN.STRONG.GPU [R54.64+-0x400], R145 ;  /* 0xfffc00913600798e */ /* 0x0001e4000c10e7a0 */
.L_x_9957:
[----:B------:R-:W-:Y:S05]  /*9610*/  BSYNC B0 ;  /* 0x0000000000007941 */ /* 0x000fea0003800000 */
.L_x_9956:
        /* <DEDUP_REMOVED lines=14> */
.L_x_9959:
[----:B------:R-:W-:Y:S05]  /*9700*/  BSYNC B0 ;  /* 0x0000000000007941 */ /* 0x000fea0003800000 */
.L_x_9958:
[----:B------:R-:W2:Y:S01]  /*9710*/  LDS R203, [R203.X4+0x1d80] ;  /* 0x001d8000cbcb7984 */ /* 0x000ea20000004800 */
[----:B------:R-:W-:Y:S01]  /*9720*/  BSSY B0, `(.L_x_9960) ;  /* 0x0000005000007945 */ /* 0x000fe20003800000 */
[----:B------:R-:W-:Y:S02]  /*9730*/  IADD3 R53, R142, 0x380, RZ ;  /* 0x000003808e357810 */ /* 0x000fe40007ffe0ff */
[----:B------:R-:W-:Y:S01]  /*9740*/  LEA.HI.SX32 R145, R145, R142, 0x1b ;  /* 0x0000008e91917211 */ /* 0x000fe200078fdaff */
[----:B------:R-:W-:Y:S05]  /*9750*/  @!P0 BRA `(.L_x_9961) ;  /* 0x0000001000008947 */ /* 0x000fea0003800000 */
[----:B--2---:R2:W-:Y:S02]  /*9760*/  RED.E.ADD.F32.FTZ.RN.STRONG.GPU [R54.64+-0x300], R203 ;  /* 0xfffd00cb3600798e */ /* 0x0045e4000c10e7a0 */
.L_x_9961:
[----:B------:R-:W-:Y:S05]  /*9770*/  BSYNC B0 ;  /* 0x0000000000007941 */ /* 0x000fea0003800000 */
.L_x_9960:
[----:B------:R-:W3:Y:S01]  /*9780*/  LDS R145, [R145.X4+0x1e00] ;  /* 0x001e000091917984 */ /* 0x000ee20000004800 */
[----:B------:R-:W-:Y:S01]  /*9790*/  BSSY B0, `(.L_x_9962) ;  /* 0x0000005000007945 */ /* 0x000fe20003800000 */
[----:B0-----:R-:W-:-:S02]  /*97a0*/  IADD3 R185, R142, 0x3a0, RZ ;  /* 0x000003a08eb97810 */ /* 0x001fc40007ffe0ff */
[----:B------:R-:W-:Y:S01]  /*97b0*/  LEA.HI.SX32 R53, R53, R142, 0x1b ;  /* 0x0000008e35357211 */ /* 0x000fe200078fdaff */
[----:B------:R-:W-:Y:S05]  /*97c0*/  @!P1 BRA `(.L_x_9963) ;  /* 0x0000001000009947 */ /* 0x000fea0003800000 */
[----:B---3--:R0:W-:Y:S02]  /*97d0*/  RED.E.ADD.F32.FTZ.RN.STRONG.GPU [R54.64+-0x280], R145 ;  /* 0xfffd80913600798e */ /* 0x0081e4000c10e7a0 */
.L_x_9963:
[----:B------:R-:W-:Y:S05]  /*97e0*/  BSYNC B0 ;  /* 0x0000000000007941 */ /* 0x000fea0003800000 */
.L_x_9962:
[----:B------:R-:W0:Y:S01]  /*97f0*/  LDS R53, [R53.X4+0x1e80] ;  /* 0x001e800035357984 */ /* 0x000e220000004800 */
[----:B------:R-:W-:Y:S01]  /*9800*/  BSSY B0, `(.L_x_9964) ;  /* 0x0000005000007945 */ /* 0x000fe20003800000 */
[----:B0--3--:R-:W-:Y:S02]  /*9810*/  IADD3 R145, R142, 0x3c0, RZ ;  /* 0x000003c08e917810 */ /* 0x009fe40007ffe0ff */
[----:B------:R-:W-:Y:S01]  /*9820*/  LEA.HI.SX32 R185, R185, R142, 0x1b ;  /* 0x0000008eb9b97211 */ /* 0x000fe200078fdaff */
[----:B------:R-:W-:Y:S05]  /*9830*/  @!P2 BRA `(.L_x_9965) ;  /* 0x000000100000a947 */ /* 0x000fea0003800000 */
[----:B------:R0:W-:Y:S02]  /*9840*/  RED.E.ADD.F32.FTZ.RN.STRONG.GPU [R54.64+-0x200], R53 ;  /* 0xfffe00353600798e */ /* 0x0001e4000c10e7a0 */
.L_x_9965:
[----:B------:R-:W-:Y:S05]  /*9850*/  BSYNC B0 ;  /* 0x0000000000007941 */ /* 0x000fea0003800000 */
.L_x_9964:
[----:B------:R-:W3:Y:S01]  /*9860*/  LDS R185, [R185.X4+0x1f00] ;  /* 0x001f0000b9b97984 */ /* 0x000ee20000004800 */
[----:B------:R-:W-:Y:S01]  /*9870*/  BSSY B0, `(.L_x_9966) ;  /* 0x0000005000007945 */ /* 0x000fe20003800000 */
[----:B0-----:R-:W-:Y:S02]  /*9880*/  IADD3 R53, R142, 0x3e0, RZ ;  /* 0x000003e08e357810 */ /* 0x001fe40007ffe0ff */
[----:B------:R-:W-:Y:S01]  /*9890*/  LEA.HI.SX32 R145, R145, R142, 0x1b ;  /* 0x0000008e91917211 */ /* 0x000fe200078fdaff */
[----:B------:R-:W-:Y:S05]  /*98a0*/  @!P3 BRA `(.L_x_9967) ;  /* 0x000000100000b947 */ /* 0x000fea0003800000 */
[----:B---3--:R0:W-:Y:S02]  /*98b0*/  RED.E.ADD.F32.FTZ.RN.STRONG.GPU [R54.64+-0x180], R185 ;  /* 0xfffe80b93600798e */ /* 0x0081e4000c10e7a0 */
.L_x_9967:
[----:B------:R-:W-:Y:S05]  /*98c0*/  BSYNC B0 ;  /* 0x0000000000007941 */ /* 0x000fea0003800000 */
.L_x_9966:
[----:B------:R-:W0:Y:S01]  /*98d0*/  LDS R145, [R145.X4+0x1f80] ;  /* 0x001f800091917984 */ /* 0x000e220000004800 */
[----:B------:R-:W-:Y:S01]  /*98e0*/  BSSY B0, `(.L_x_9968) ;  /* 0x0000004000007945 */ /* 0x000fe20003800000 */
[----:B------:R-:W-:Y:S01]  /*98f0*/  LEA.HI.SX32 R53, R53, R142, 0x1b ;  /* 0x0000008e35357211 */ /* 0x000fe200078fdaff */
[----:B------:R-:W-:Y:S05]  /*9900*/  @!P4 BRA `(.L_x_9969) ;  /* 0x000000100000c947 */ /* 0x000fea0003800000 */
[----:B0-----:R0:W-:Y:S02]  /*9910*/  RED.E.ADD.F32.FTZ.RN.STRONG.GPU [R54.64+-0x100], R145 ;  /* 0xffff00913600798e */ /* 0x0011e4000c10e7a0 */
.L_x_9969:
[----:B------:R-:W-:Y:S05]  /*9920*/  BSYNC B0 ;  /* 0x0000000000007941 */ /* 0x000fea0003800000 */
.L_x_9968:
[----:B------:R-:W1:Y:S01]  /*9930*/  LDS R53, [R53.X4+0x2000] ;  /* 0x0020000035357984 */ /* 0x000e620000004800 */
[----:B------:R-:W-:Y:S01]  /*9940*/  BSSY B0, `(.L_x_9970) ;  /* 0x0000003000007945 */ /* 0x000fe20003800000 */
[----:B------:R-:W-:Y:S05]  /*9950*/  @!P5 BRA `(.L_x_9971) ;  /* 0x000000100000d947 */ /* 0x000fea0003800000 */
[----:B-1----:R1:W-:Y:S02]  /*9960*/  RED.E.ADD.F32.FTZ.RN.STRONG.GPU [R54.64+-0x80], R53 ;  /* 0xffff80353600798e */ /* 0x0023e4000c10e7a0 */
.L_x_9971:
[----:B------:R-:W-:Y:S05]  /*9970*/  BSYNC B0 ;  /* 0x0000000000007941 */ /* 0x000fea0003800000 */
.L_x_9970:
[----:B-1----:R-:W1:Y:S01]  /*9980*/  SHFL.DOWN PT, R198, R169, 0x1, 0x1f ;  /* 0x08201f00a9c67f89 */ /* 0x002e6200000e0000 */
[----:B------:R-:W-:Y:S01]  /*9990*/  ISETP.GT.AND P0, PT, R140, 0x1e, PT ;  /* 0x0000001e8c00780c */ /* 0x000fe20003f04270 */
[----:B------:R-:W-:Y:S01]  /*99a0*/  FMUL.FTZ R163, R78, R163 ;  /* 0x000000a34ea37220 */ /* 0x000fe20000410000 */
[----:B------:R-:W-:Y:S01]  /*99b0*/  MOV R53, R169 ;  /* 0x000000a900357202 */ /* 0x000fe20000000f00 */
[----:B0--3--:R-:W0:Y:S01]  /*99c0*/  SHFL.DOWN PT, R185, R144, 0x1, 0x1f ;  /* 0x08201f0090b97f89 */ /* 0x009e2200000e0000 */
[----:B--2---:R-:W-:Y:S01]  /*99d0*/  MOV R54, R144 ;  /* 0x0000009000367202 */ /* 0x004fe20000000f00 */
[----:B------:R-:W-:Y:S01]  /*99e0*/  FMUL.FTZ R166, R75, R166 ;  /* 0x000000a64ba67220 */ /* 0x000fe20000410000 */
        /* <DEDUP_REMOVED lines=8> */
[----:B------:R-:W-:Y:S01]  /*9a70*/  FMUL.FTZ R172, R69, R172 ;  /* 0x000000ac45ac7220 */ /* 0x000fe20000410000 */
[----:B------:R-:W-:Y:S01]  /*9a80*/  BSSY B0, `(.L_x_9972) ;  /* 0x0000083000007945 */ /* 0x000fe20003800000 */
[----:B------:R-:W-:-:S02]  /*9a90*/  FFMA.FTZ R173, R175, R154, R173 ;  /* 0x0000009aafad7223 */ /* 0x000fc400000100ad */
[----:B------:R-:W-:Y:S02]  /*9aa0*/  FMUL.FTZ R148, R3, R148 ;  /* 0x0000009403947220 */ /* 0x000fe40000410000 */
[----:B------:R-:W-:Y:S02]  /*9ab0*/  FFMA.FTZ R173, R40, R57, R173 ;  /* 0x0000003928ad7223 */ /* 0x000fe400000100ad */
[----:B------:R-:W-:Y:S02]  /*9ac0*/  FMUL.FTZ R191, R2, R191 ;  /* 0x000000bf02bf7220 */ /* 0x000fe40000410000 */
[----:B-1----:R-:W-:Y:S02]  /*9ad0*/  @!P0 FADD.FTZ R53, R53, R198 ;  /* 0x000000c635358221 */ /* 0x002fe40000010000 */
[----:B------:R-:W-:Y:S02]  /*9ae0*/  FMUL.FTZ R161, R82, R161 ;  /* 0x000000a152a17220 */ /* 0x000fe40000410000 */
[----:B0-----:R-:W-:Y:S01]  /*9af0*/  @!P0 FADD.FTZ R54, R54, R185 ;  /* 0x000000b936368221 */ /* 0x001fe20000010000 */
        /* <DEDUP_REMOVED lines=123> */
.L_x_9973:
[----:B0-----:R-:W-:Y:S05]  /*a2b0*/  BSYNC B0 ;  /* 0x0000000000007941 */ /* 0x001fea0003800000 */
.L_x_9972:
        /* <DEDUP_REMOVED lines=8> */
.L_x_9895:
[----:B------:R-:W-:Y:S01]  /*a340*/  BAR.SYNC.DEFER_BLOCKING 0x0 ;  /* 0x0000000000007b1d */ /* 0x000fe20000010000 */
[----:B------:R-:W-:Y:S01]  /*a350*/  FADD.FTZ R0, R141, R32 ;  /* 0x000000208d007221 */ /* 0x000fe20000010000 */
[----:B------:R-:W-:Y:S02]  /*a360*/  UIADD3 UR27, UP1, UR27, -0x1000, URZ ;  /* 0xfffff0001b1b7890 */ /* 0x000fe4000ff3e03f */
[----:B------:R-:W-:Y:S02]  /*a370*/  UIADD3 UR21, UP2, UR21, -0x800, URZ ;  /* 0xfffff80015157890 */ /* 0x000fe4000ff5e03f */
[----:B------:R-:W-:Y:S02]  /*a380*/  ULDC.64 UR30, c[0x0][0x2d8] ;  /* 0x0000b600001e7ab9 */ /* 0x000fe40000000a00 */
[----:B------:R-:W-:Y:S02]  /*a390*/  UIMAD UR7, UR36, UR30, URZ ;  /* 0x0000001e240772a4 */ /* 0x000fe4000f8e023f */
[----:B------:R-:W-:-:S02]  /*a3a0*/  UIMAD.WIDE.U32 UR8, UR37, UR30, UR16 ;  /* 0x0000001e250872a5 */ /* 0x000fc4000f8e0010 */
[----:B------:R-:W-:Y:S02]  /*a3b0*/  UIMAD UR7, UR37, UR31, UR7 ;  /* 0x0000001f250772a4 */ /* 0x000fe4000f8e0207 */
[----:B------:R-:W-:Y:S02]  /*a3c0*/  UIADD3 UR23, UP3, UR23, -0x800, URZ ;  /* 0xfffff80017177890 */ /* 0x000fe4000ff7e03f */
[----:B------:R-:W-:Y:S02]  /*a3d0*/  ULDC.64 UR30, c[0x0][0x2e0] ;  /* 0x0000b800001e7ab9 */ /* 0x000fe40000000a00 */
[----:B------:R-:W-:Y:S02]  /*a3e0*/  UIADD3 UR9, UR9, UR7, URZ ;  /* 0x0000000709097290 */ /* 0x000fe4000fffe03f */
[----:B------:R-:W-:Y:S02]  /*a3f0*/  UIMAD UR7, UR18, UR30, URZ ;  /* 0x0000001e120772a4 */ /* 0x000fe4000f8e023f */
[----:B------:R-:W-:Y:S01]  /*a400*/  UIMAD.WIDE.U32 UR8, UR19, UR30, UR8 ;  /* 0x0000001e130872a5 */ /* 0x000fe2000f8e0008 */
[----:B------:R-:W-:Y:S01]  /*a410*/  STS.128 [R137], R16 ;  /* 0x0000001089007388 */ /* 0x000fe20000000c00 */
[----:B------:R-:W-:-:S02]  /*a420*/  UIMAD UR7, UR19, UR31, UR7 ;  /* 0x0000001f130772a4 */ /* 0x000fc4000f8e0207 */
[----:B------:R-:W-:Y:S01]  /*a430*/  UIADD3 UR25, UP4, UR25, -0x800, URZ ;  /* 0xfffff80019197890 */ /* 0x000fe2000ff9e03f */
[----:B------:R-:W-:Y:S01]  /*a440*/  STS.128 [R137+0x10], R12 ;  /* 0x0000100c89007388 */ /* 0x000fe20000000c00 */
[----:B------:R-:W-:Y:S02]  /*a450*/  ULDC.64 UR30, c[0x0][0x330] ;  /* 0x0000cc00001e7ab9 */ /* 0x000fe40000000a00 */
[----:B------:R-:W-:Y:S01]  /*a460*/  UIADD3 UR9, UR9, UR7, URZ ;  /* 0x0000000709097290 */ /* 0x000fe2000fffe03f */
[----:B------:R-:W-:Y:S01]  /*a470*/  STS.128 [R137+0x20], R8 ;  /* 0x0000200889007388 */ /* 0x000fe20000000c00 */
[----:B------:R-:W-:Y:S02]  /*a480*/  ULEA UR7, UP0, UR8, UR30, 0x2 ;  /* 0x0000001e08077291 */ /* 0x000fe4000f80103f */
[----:B------:R-:W-:Y:S01]  /*a490*/  UIADD3 UR6, UR6, 0x1, URZ ;  /* 0x0000000106067890 */ /* 0x000fe2000fffe03f */
        /* <DEDUP_REMOVED lines=11> */
[----:B------:R-:W-:-:S02]  /*a550*/  ULDC.64 UR8, c[0x0][0x2f8] ;  /* 0x0000be0000087ab9 */ /* 0x000fc40000000a00 */
[----:B------:R-:W0:Y:S01]  /*a560*/  LDS.128 R8, [R140.X16+0x600] ;  /* 0x000600008c087984 */ /* 0x000e22000000cc00 */
[----:B------:R-:W-:Y:S01]  /*a570*/  IMAD.WIDE R2, R138, 0x10, R2 ;  /* 0x000000108a027825 */ /* 0x000fe200078e0202 */
[----:B------:R-:W-:Y:S02]  /*a580*/  UIMAD UR7, UR36, UR8, URZ ;  /* 0x00000008240772a4 */ /* 0x000fe4000f8e023f */
[----:B------:R-:W-:Y:S01]  /*a590*/  UIMAD.WIDE.U32 UR16, UR37, UR8, UR16 ;  /* 0x00000008251072a5 */ /* 0x000fe2000f8e0010 */
[----:B------:R-:W-:Y:S01]  /*a5a0*/  FADD.FTZ R0, R5, R34 ;  /* 0x0000002205007221 */ /* 0x000fe20000010000 */
[----:B------:R-:W-:Y:S02]  /*a5b0*/  UIMAD UR7, UR37, UR9, UR7 ;  /* 0x00000009250772a4 */ /* 0x000fe4000f8e0207 */
[----:B------:R-:W-:Y:S02]  /*a5c0*/  UIADD3.X UR22, UR22, -0x1, URZ, UP2, !UPT ;  /* 0xffffffff16167890 */ /* 0x000fe400097fe43f */
[----:B------:R-:W-:-:S02]  /*a5d0*/  UIADD3 UR9, UR17, UR7, URZ ;  /* 0x0000000711097290 */ /* 0x000fc4000fffe03f */
[----:B------:R-:W-:Y:S02]  /*a5e0*/  UIMAD UR7, UR18, UR30, URZ ;  /* 0x0000001e120772a4 */ /* 0x000fe4000f8e023f */
[----:B------:R-:W-:Y:S02]  /*a5f0*/  UMOV UR8, UR16 ;  /* 0x0000001000087c82 */ /* 0x000fe40008000000 */
[----:B------:R-:W-:Y:S02]  /*a600*/  UIMAD UR7, UR19, UR31, UR7 ;  /* 0x0000001f130772a4 */ /* 0x000fe4000f8e0207 */
[----:B------:R-:W-:Y:S02]  /*a610*/  UIMAD.WIDE.U32 UR8, UR19, UR30, UR8 ;  /* 0x0000001e130872a5 */ /* 0x000fe4000f8e0008 */
[----:B------:R-:W-:Y:S02]  /*a620*/  ULDC.64 UR16, c[0x0][0x340] ;  /* 0x0000d00000107ab9 */ /* 0x000fe40000000a00 */
[----:B------:R-:W-:-:S02]  /*a630*/  UIADD3 UR9, UR9, UR7, URZ ;  /* 0x0000000709097290 */ /* 0x000fc4000fffe03f */
[----:B------:R-:W-:Y:S02]  /*a640*/  ULEA UR7, UP0, UR8, UR16, 0x2 ;  /* 0x0000001008077291 */ /* 0x000fe4000f80103f */
[----:B------:R-:W-:Y:S01]  /*a650*/  UIADD3.X UR24, UR24, -0x1, URZ, UP3, !UPT ;  /* 0xffffffff18187890 */ /* 0x000fe20009ffe43f */
[----:B-1----:R-:W-:Y:S01]  /*a660*/  STG.E.128 [R2.64], R36 ;  /* 0x0000002402007986 */ /* 0x002fe2000c101d20 */
[----:B------:R-:W-:Y:S02]  /*a670*/  ULEA.HI.X UR8, UR8, UR17, UR9, 0x2, UP0 ;  /* 0x0000001108087291 */ /* 0x000fe400080f1409 */
[----:B------:R-:W-:Y:S01]  /*a680*/  UISETP.GT.AND UP0, UPT, UR29, 0x1, UPT ;  /* 0x000000011d00788c */ /* 0x000fe2000bf04270 */
[----:B--2---:R-:W-:Y:S01]  /*a690*/  STG.E.128 [R2.64+0x200], R40 ;  /* 0x0002002802007986 */ /* 0x004fe2000c101d20 */
[----:B------:R-:W-:-:S03]  /*a6a0*/  UIADD3.X UR26, UR26, -0x1, URZ, UP4, !UPT ;  /* 0xffffffff1a1a7890 */ /* 0x000fc6000a7fe43f */
        /* <DEDUP_REMOVED lines=12> */
[----:B------:R-:W5:Y:S01]  /*a770*/  LDS.128 R4, [R140.X16] ;  /* 0x000000008c047984 */ /* 0x000f62000000cc00 */
[----:B0-----:R-:W-:-:S03]  /*a780*/  FADD.FTZ R35, R0, R35 ;  /* 0x0000002300237221 */ /* 0x001fc60000010000 */
[----:B------:R-:W0:Y:S01]  /*a790*/  LDS.128 R8, [R140.X16+0x200] ;  /* 0x000200008c087984 */ /* 0x000e22000000cc00 */
[----:B-1----:R-:W-:-:S03]  /*a7a0*/  FADD.FTZ R28, R35, R28 ;  /* 0x0000001c231c7221 */ /* 0x002fc60000010000 */
[----:B------:R-:W1:Y:S01]  /*a7b0*/  LDS.128 R12, [R140.X16+0x400] ;  /* 0x000400008c0c7984 */ /* 0x000e62000000cc00 */
[----:B------:R-:W-:-:S03]  /*a7c0*/  FADD.FTZ R29, R28, R29 ;  /* 0x0000001d1c1d7221 */ /* 0x000fc60000010000 */
[----:B------:R-:W4:Y:S01]  /*a7d0*/  LDS.128 R16, [R140.X16+0x600] ;  /* 0x000600008c107984 */ /* 0x000f22000000cc00 */
[----:B------:R-:W-:-:S04]  /*a7e0*/  FADD.FTZ R30, R29, R30 ;  /* 0x0000001e1d1e7221 */ /* 0x000fc80000010000 */
[----:B------:R-:W-:-:S04]  /*a7f0*/  FADD.FTZ R31, R30, R31 ;  /* 0x0000001f1e1f7221 */ /* 0x000fc80000010000 */
[----:B--2---:R-:W-:-:S04]  /*a800*/  FADD.FTZ R24, R31, R24 ;  /* 0x000000181f187221 */ /* 0x004fc80000010000 */
[----:B------:R-:W-:-:S04]  /*a810*/  FADD.FTZ R25, R24, R25 ;  /* 0x0000001918197221 */ /* 0x000fc80000010000 */
[----:B------:R-:W-:-:S04]  /*a820*/  FADD.FTZ R26, R25, R26 ;  /* 0x0000001a191a7221 */ /* 0x000fc80000010000 */
[----:B------:R-:W-:-:S04]  /*a830*/  FADD.FTZ R27, R26, R27 ;  /* 0x0000001b1a1b7221 */ /* 0x000fc80000010000 */
[----:B---3--:R-:W-:Y:S01]  /*a840*/  FADD.FTZ R20, R27, R20 ;  /* 0x000000141b147221 */ /* 0x008fe20000010000 */
[----:B-----5:R2:W-:Y:S03]  /*a850*/  STG.E.128 [R2.64], R4 ;  /* 0x0000000402007986 */ /* 0x0205e6000c101d20 */
[----:B------:R-:W-:Y:S01]  /*a860*/  FADD.FTZ R21, R20, R21 ;  /* 0x0000001514157221 */ /* 0x000fe20000010000 */
[----:B0-----:R2:W-:Y:S03]  /*a870*/  STG.E.128 [R2.64+0x200], R8 ;  /* 0x0002000802007986 */ /* 0x0015e6000c101d20 */
[----:B------:R-:W-:Y:S01]  /*a880*/  FADD.FTZ R22, R21, R22 ;  /* 0x0000001615167221 */ /* 0x000fe20000010000 */
[----:B-1----:R2:W-:Y:S03]  /*a890*/  STG.E.128 [R2.64+0x400], R12 ;  /* 0x0004000c02007986 */ /* 0x0025e6000c101d20 */
[----:B------:R-:W-:Y:S01]  /*a8a0*/  FADD.FTZ R141, R22, R23 ;  /* 0x00000017168d7221 */ /* 0x000fe20000010000 */
[----:B----4-:R2:W-:Y:S01]  /*a8b0*/  STG.E.128 [R2.64+0x600], R16 ;  /* 0x0006001002007986 */ /* 0x0105e2000c101d20 */
[----:B------:R-:W-:Y:S01]  /*a8c0*/  @!P0 CALL.REL.NOINC `(.L_x_9893) ;  /* 0x0000001000008944 */ /* 0x000fe20003c00000 */
[----:B------:R-:W-:Y:S05]  /*a8d0*/  BRA `(.L_x_9975) ;  /* 0xffff615000007947 */ /* 0x000fea000383ffff */
.L_x_9893:
[----:B------:R-:W-:Y:S02]  /*a8e0*/  ISETP.NE.U32.AND P0, PT, RZ, c[0x0][0x328], PT ;  /* 0x0000ca00ff007a0c */ /* 0x000fe40003f05070 */
[----:B------:R-:W-:-:S02]  /*a8f0*/  ISETP.NE.U32.AND P2, PT, RZ, c[0x0][0x348], PT ;  /* 0x0000d200ff007a0c */ /* 0x000fc40003f45070 */
[----:B------:R-:W-:Y:S02]  /*a900*/  ISETP.NE.AND.EX P1, PT, RZ, c[0x0][0x32c], PT, P0 ;  /* 0x0000cb00ff007a0c */ /* 0x000fe40003f25300 */
[----:B------:R-:W-:-:S11]  /*a910*/  ISETP.NE.AND.EX P0, PT, RZ, c[0x0][0x34c], PT, P2 ;  /* 0x0000d300ff007a0c */ /* 0x000fd60003f05320 */
[----:B------:R-:W-:Y:S05]  /*a920*/  @!P1 BRA `(.L_x_9976) ;  /* 0x0000016000009947 */ /* 0x000fea0003800000 */
[----:B------:R-:W3:Y:S01]  /*a930*/  SHFL.DOWN P1, R0, R143, 0x1, 0x1f ;  /* 0x08201f008f007f89 */ /* 0x000ee20000020000 */
[----:B------:R-:W-:Y:S03]  /*a940*/  BSSY B0, `(.L_x_9976) ;  /* 0x0000014000007945 */ /* 0x000fe60003800000 */
[----:B--2---:R-:W2:Y:S01]  /*a950*/  S2R R6, SR_LANEID ;  /* 0x0000000000067919 */ /* 0x004ea20000000000 */
[----:B---3--:R-:W-:Y:S01]  /*a960*/  @P1 FADD R0, R0, R143 ;  /* 0x0000008f00001221 */ /* 0x008fe20000000000 */
[----:B--2---:R-:W-:-:S04]  /*a970*/  ISETP.NE.AND P2, PT, R6, RZ, PT ;  /* 0x000000ff0600720c */ /* 0x004fc80003f45270 */
[----:B0-----:R-:W0:Y:S04]  /*a980*/  SHFL.DOWN P1, R3, R0, 0x2, 0x1f ;  /* 0x08401f0000037f89 */ /* 0x001e280000020000 */
        /* <DEDUP_REMOVED lines=14> */
[----:B------:R0:W-:Y:S02]  /*aa70*/  RED.E.ADD.F32.FTZ.RN.STRONG.GPU [R2.64], R4 ;  /* 0x000000040200798e */ /* 0x0001e4000c10e7a0 */
.L_x_9977:
[----:B0-----:R-:W-:Y:S05]  /*aa80*/  BSYNC B0 ;  /* 0x0000000000007941 */ /* 0x001fea0003800000 */
.L_x_9976:
[----:B------:R-:W-:Y:S01]  /*aa90*/  BSSY B0, `(.L_x_9978) ;  /* 0x000001a000007945 */ /* 0x000fe20003800000 */
[----:B------:R-:W-:Y:S05]  /*aaa0*/  @!P0 BRA `(.L_x_9979) ;  /* 0x0000017000008947 */ /* 0x000fea0003800000 */
[----:B------:R-:W-:Y:S06]  /*aab0*/  BAR.SYNC.DEFER_BLOCKING 0x0 ;  /* 0x0000000000007b1d */ /* 0x000fec0000010000 */
[----:B------:R-:W3:Y:S04]  /*aac0*/  SHFL.DOWN P0, R0, R141, 0x1, 0x1f ;  /* 0x08201f008d007f89 */ /* 0x000ee80000000000 */
[----:B--2---:R-:W2:Y:S04]  /*aad0*/  S2R R6, SR_LANEID ;  /* 0x0000000000067919 */ /* 0x004ea80000000000 */
[----:B------:R-:W4:Y:S01]  /*aae0*/  S2R R11, SR_TID.X ;  /* 0x00000000000b7919 */ /* 0x000f220000002100 */
[----:B---3--:R-:W-:Y:S01]  /*aaf0*/  @P0 FADD R0, R0, R141 ;  /* 0x0000008d00000221 */ /* 0x008fe20000000000 */
[----:B--2---:R-:W-:-:S04]  /*ab00*/  ISETP.NE.AND P1, PT, R6, RZ, PT ;  /* 0x000000ff0600720c */ /* 0x004fc80003f25270 */
        /* <DEDUP_REMOVED lines=17> */
.L_x_9979:
[----:B--2---:R-:W2:Y:S02]  /*ac20*/  S2R R11, SR_TID.X ;  /* 0x00000000000b7919 */ /* 0x004ea40000002100 */
.L_x_9980:
[----:B0-----:R-:W-:Y:S05]  /*ac30*/  BSYNC B0 ;  /* 0x0000000000007941 */ /* 0x001fea0003800000 */
.L_x_9978:
[----:B--2---:R-:W-:-:S13]  /*ac40*/  ISETP.GE.AND P0, PT, R11, c[0x0][0x16c], PT ;  /* 0x00005b000b007a0c */ /* 0x004fda0003f06270 */
[----:B------:R-:W-:Y:S05]  /*ac50*/  @P0 EXIT ;  /* 0x000000000000094d */ /* 0x000fea0003800000 */
[----:B------:R-:W-:Y:S02]  /*ac60*/  ULDC.64 UR6, c[0x0][0x2a8] ;  /* 0x0000aa0000067ab9 */ /* 0x000fe40000000a00 */
[----:B------:R-:W-:Y:S02]  /*ac70*/  ULDC.64 UR8, c[0x0][0x288] ;  /* 0x0000a20000087ab9 */ /* 0x000fe40000000a00 */
[----:B-1----:R-:W-:Y:S02]  /*ac80*/  UIMAD UR4, UR18, UR6, URZ ;  /* 0x00000006120472a4 */ /* 0x002fe4000f8e023f */
[----:B------:R-:W-:Y:S02]  /*ac90*/  UIMAD UR18, UR18, UR8, URZ ;  /* 0x00000008121272a4 */ /* 0x000fe4000f8e023f */
[----:B------:R-:W-:Y:S02]  /*aca0*/  UIMAD.WIDE.U32 UR10, UR19, UR6, URZ ;  /* 0x00000006130a72a5 */ /* 0x000fe4000f8e003f */
[----:B------:R-:W-:-:S02]  /*acb0*/  UIMAD UR7, UR19, UR7, UR4 ;  /* 0x00000007130772a4 */ /* 0x000fc4000f8e0204 */
[----:B------:R-:W-:Y:S02]  /*acc0*/  UIMAD.WIDE.U32 UR4, UR19, UR8, URZ ;  /* 0x00000008130472a5 */ /* 0x000fe4000f8e003f */
[----:B------:R-:W-:Y:S02]  /*acd0*/  UIMAD UR6, UR19, UR9, UR18 ;  /* 0x00000009130672a4 */ /* 0x000fe4000f8e0212 */
[----:B------:R-:W-:Y:S02]  /*ace0*/  UIADD3 UR7, UR11, UR7, URZ ;  /* 0x000000070b077290 */ /* 0x000fe4000fffe03f */
[----:B------:R-:W-:Y:S02]  /*acf0*/  UIADD3 UR6, UR5, UR6, URZ ;  /* 0x0000000605067290 */ /* 0x000fe4000fffe03f */
.L_x_9981:
        /* <DEDUP_REMOVED lines=32> */
.L_x_9982:
        /* <DEDUP_REMOVED lines=16> */
.L_x_14712:


//--------------------- .text._Z25selective_scan_bwd_kernelI32Selective_Scan_bwd_kernel_traitsILi32ELi16ELb1ELb0ELb1ELb1ELb0EfN3c107complexIfEEEEv12SSMParamsBwd --------------------------
	.section	.text._Z25selective_scan_bwd_kernelI32Selective_Scan_bwd_kernel_traitsILi32ELi16ELb1ELb0ELb1ELb1ELb0EfN3c107complexIfEEEEv12SSMParamsBwd,"ax",@progbits
	.sectioninfo	@"SHI_REGISTERS=241"
	.align	128
        .global         _Z25selective_scan_bwd_kernelI32Selective_Scan_bwd_kernel_traitsILi32ELi16ELb1ELb0ELb1ELb1ELb0EfN3c107complexIfEEEEv12SSMParamsBwd
        .type           _Z25selective_scan_bwd_kernelI32Selective_Scan_bwd_kernel_traitsILi32ELi16ELb1ELb0ELb1ELb1ELb0EfN3c107complexIfEEEEv12SSMParamsBwd,@function
        .size           _Z25selective_scan_bwd_kernelI32Selective_Scan_bwd_kernel_traitsILi32ELi16ELb1ELb0ELb1ELb1ELb0EfN3c107complexIfEEEEv12SSMParamsBwd,(.L_x_14713 - _Z25selective_scan_bwd_kernelI32Selective_Scan_bwd_kernel_traitsILi32ELi16ELb1ELb0ELb1ELb1ELb0EfN3c107complexIfEEEEv12SSMParamsBwd)
        .other          _Z25selective_scan_bwd_kernelI32Selective_Scan_bwd_kernel_traitsILi32ELi16ELb1ELb0ELb1ELb1ELb0EfN3c107complexIfEEEEv12SSMParamsBwd,@"STO_CUDA_ENTRY STV_DEFAULT"
_Z25selective_scan_bwd_kernelI32Selective_Scan_bwd_kernel_traitsILi32ELi16ELb1ELb0ELb1ELb1ELb0EfN3c107complexIfEEEEv12SSMParamsBwd:
.text._Z25selective_scan_bwd_kernelI32Selective_Scan_bwd_kernel_traitsILi32ELi16ELb1ELb0ELb1ELb1ELb0EfN3c107complexIfEEEEv12SSMParamsBwd:
        /* <DEDUP_REMOVED lines=164> */
[----:B---3--:R-:W-:-:S04]  /*0a40*/  SHF.L.U32 R109, R0, 0x2, RZ ;  /* 0x00000002006d7819 */ /* 0x008fc800000006ff */
[----:B----4-:R-:W-:Y:S02]  /*0a50*/  LOP3.LUT R109, R109, 0xffffff80, RZ, 0xc0, !PT ;  /* 0xffffff806d6d7812 */ /* 0x010fe400078ec0ff */
.L_x_10096:
[----:B------:R-:W-:Y:S01]  /*0a60*/  BAR.SYNC.DEFER_BLOCKING 0x0 ;  /* 0x0000000000007b1d */ /* 0x000fe20000010000 */
[----:B------:R-:W-:Y:S02]  /*0a70*/  MOV R2, UR22 ;  /* 0x0000001600027c02 */ /* 0x000fe40008000f00 */
[----:B0-----:R-:W-:Y:S02]  /*0a80*/  MOV R3, UR23 ;  /* 0x0000001700037c02 */ /* 0x001fe40008000f00 */
[----:B------:R-:W-:-:S05]  /*0a90*/  LOP3.LUT R106, R109, 0x1f, R0, 0xf8, !PT ;  /* 0x0000001f6d6a7812 */ /* 0x000fca00078ef800 */
[----:B------:R-:W-:-:S05]  /*0aa0*/  IMAD.WIDE R2, R106, 0x10, R2 ;  /* 0x000000106a027825 */ /* 0x000fca00078e0202 */
[----:B------:R-:W3:Y:S04]  /*0ab0*/  LDG.E.128 R8, [R2.64] ;  /* 0x0000002002087981 */ /* 0x000ee8000c1e1d00 */
[----:B------:R-:W4:Y:S04]  /*0ac0*/  LDG.E.128 R12, [R2.64+0x200] ;  /* 0x00020020020c7981 */ /* 0x000f28000c1e1d00 */
[----:B------:R-:W5:Y:S04]  /*0ad0*/  LDG.E.128 R16, [R2.64+0x400] ;  /* 0x0004002002107981 */ /* 0x000f68000c1e1d00 */
[----:B--2---:R-:W2:Y:S01]  /*0ae0*/  LDG.E.128 R20, [R2.64+0x600] ;  /* 0x0006002002147981 */ /* 0x004ea2000c1e1d00 */
[----:B------:R-:W-:Y:S01]  /*0af0*/  SHF.L.U32 R108, R104, 0x6, RZ ;  /* 0x00000006686c7819 */ /* 0x000fe200000006ff */
[----:B------:R-:W-:Y:S01]  /*0b00*/  HFMA2.MMA R5, -RZ, RZ, 0, 9.5367431640625e-07 ;  /* 0x00000010ff057435 */ /* 0x000fe200000001ff */
[----:B------:R-:W-:-:S09]  /*0b10*/  UMOV UR18, UR8 ;  /* 0x0000000800127c82 */ /* 0x000fd20008000000 */
[----:B------:R-:W-:Y:S01]  /*0b20*/  IMAD.WIDE R4, R106, R5, UR18 ;  /* 0x000000126a047e25 */ /* 0x000fe2000f8e0205 */
[----:B---3--:R-:W-:Y:S04]  /*0b30*/  STS.128 [R104.X16], R8 ;  /* 0x0000000868007388 */ /* 0x008fe8000000cc00 */
        /* <DEDUP_REMOVED lines=21> */
[----:B------:R-:W-:Y:S04]  /*0c90*/  LDS.128 R28, [R108+0x10] ;  /* 0x000010006c1c7984 */ /* 0x000fe80000000c00 */
[----:B------:R-:W-:Y:S04]  /*0ca0*/  LDS.128 R8, [R108+0x20] ;  /* 0x000020006c087984 */ /* 0x000fe80000000c00 */
[----:B------:R-:W-:Y:S04]  /*0cb0*/  LDS.128 R4, [R108+0x30] ;  /* 0x000030006c047984 */ /* 0x000fe80000000c00 */
[----:B------:R-:W4:Y:S04]  /*0cc0*/  LDS.128 R32, [R108] ;  /* 0x000000006c207984 */ /* 0x000f280000000c00 */
[----:B------:R-:W-:Y:S06]  /*0cd0*/  BAR.SYNC.DEFER_BLOCKING 0x0 ;  /* 0x0000000000007b1d */ /* 0x000fec0000010000 */
[----:B0-----:R-:W5:Y:S04]  /*0ce0*/  LDG.E.128 R12, [R2.64] ;  /* 0x00000020020c7981 */ /* 0x001f68000c1e1d00 */
[----:B---3--:R-:W3:Y:S04]  /*0cf0*/  LDG.E.128 R16, [R2.64+0x200] ;  /* 0x0002002002107981 */ /* 0x008ee8000c1e1d00 */
[----:B--2---:R-:W2:Y:S04]  /*0d00*/  LDG.E.128 R20, [R2.64+0x400] ;  /* 0x0004002002147981 */ /* 0x004ea8000c1e1d00 */
[----:B----4-:R-:W4:Y:S01]  /*0d10*/  LDG.E.128 R24, [R2.64+0x600] ;  /* 0x0006002002187981 */ /* 0x010f22000c1e1d00 */
[----:B------:R-:W-:Y:S01]  /*0d20*/  FADD.FTZ R115, R32, UR5 ;  /* 0x0000000520737e21 */ /* 0x000fe20008010000 */
        /* <DEDUP_REMOVED lines=20> */
[----:B------:R0:W2:Y:S04]  /*0e70*/  LDS.128 R48, [R108+0x10] ;  /* 0x000010006c307984 */ /* 0x0000a80000000c00 */
[----:B------:R0:W3:Y:S04]  /*0e80*/  LDS.128 R44, [R108+0x20] ;  /* 0x000020006c2c7984 */ /* 0x0000e80000000c00 */
[----:B------:R0:W4:Y:S04]  /*0e90*/  LDS.128 R40, [R108+0x30] ;  /* 0x000030006c287984 */ /* 0x0001280000000c00 */
[----:B------:R0:W1:Y:S01]  /*0ea0*/  LDS.128 R36, [R108] ;  /* 0x000000006c247984 */ /* 0x0000620000000c00 */
        /* <DEDUP_REMOVED lines=32> */
.L_x_9985:
[----:B------:R-:W-:Y:S05]  /*10b0*/  BSYNC B0 ;  /* 0x0000000000007941 */ /* 0x000fea0003800000 */
.L_x_9984:
        /* <DEDUP_REMOVED lines=35> */
.L_x_9987:
[----:B------:R-:W-:Y:S05]  /*12f0*/  BSYNC B0 ;  /* 0x0000000000007941 */ /* 0x000fea0003800000 */
.L_x_9986:
        /* <DEDUP_REMOVED lines=35> */
.L_x_9989:
[----:B------:R-:W-:Y:S05]  /*1530*/  BSYNC B0 ;  /* 0x0000000000007941 */ /* 0x000fea0003800000 */
.L_x_9988:
        /* <DEDUP_REMOVED lines=35> */
.L_x_9991:
[----:B------:R-:W-:Y:S05]  /*1770*/  BSYNC B0 ;  /* 0x0000000000007941 */ /* 0x000fea0003800000 */
.L_x_9990:
        /* <DEDUP_REMOVED lines=35> */
.L_x_9993:
[----:B------:R-:W-:Y:S05]  /*19b0*/  BSYNC B0 ;  /* 0x0000000000007941 */ /* 0x000fea0003800000 */
.L_x_9992:
        /* <DEDUP_REMOVED lines=40> */
.L_x_9995:
[----:B------:R-:W-:Y:S05]  /*1c40*/  BSYNC B0 ;  /* 0x0000000000007941 */ /* 0x000fea0003800000 */
.L_x_9994:
        /* <DEDUP_REMOVED lines=38> */
.L_x_9997:
[----:B------:R-:W-:Y:S05]  /*1eb0*/  BSYNC B0 ;  /* 0x0000000000007941 */ /* 0x000fea0003800000 */
.L_x_9996:
        /* <DEDUP_REMOVED lines=38> */
.L_x_9999:
[----:B------:R-:W-:Y:S05]  /*2120*/  BSYNC B0 ;  /* 0x0000000000007941 */ /* 0x000fea0003800000 */
.L_x_9998:
[----:B------:R-:W-:Y:S01]  /*2130*/  FFMA.FTZ R3, R61, R49, R6 ;  /* 0x000000313d037223 */ /* 0x000fe20000010006 */
[----:B------:R-:W-:Y:S01]  /*2140*/  BSSY B0, `(.L_x_10000) ;  /* 0x0000025000007945 */ /* 0x000fe20003800000 */
[----:B------:R-:W-:Y:S01]  /*2150*/  FSETP.GTU.FTZ.AND P3, PT, R122, 20, PT ;  /* 0x41a000007a00780b */ /* 0x000fe20003f7c000 */
[----:B0-----:R-:W-:Y:S01]  /*2160*/  CS2R R26, SRZ ;  /* 0x00000000001a7805 */ /* 0x001fe2000001ff00 */
        /* <DEDUP_REMOVED lines=34> */
.L_x_10001:
[----:B------:R-:W-:Y:S05]  /*2390*/  BSYNC B0 ;  /* 0x0000000000007941 */ /* 0x000fea0003800000 */
.L_x_10000:
        /* <DEDUP_REMOVED lines=38> */
.L_x_10003:
[----:B------:R-:W-:Y:S05]  /*2600*/  BSYNC B0 ;  /* 0x0000000000007941 */ /* 0x000fea0003800000 */
.L_x_10002:
        /* <DEDUP_REMOVED lines=40> */
.L_x_10005:
[----:B------:R-:W-:Y:S05]  /*2890*/  BSYNC B0 ;  /* 0x0000000000007941 */ /* 0x000fea0003800000 */
.L_x_10004:
        /* <DEDUP_REMOVED lines=33> */
.L_x_10007:
[----:B------:R-:W-:Y:S05]  /*2ab0*/  BSYNC B0 ;  /* 0x0000000000007941 */ /* 0x000fea0003800000 */
.L_x_10006:
        /* <DEDUP_REMOVED lines=33> */
.L_x_10009:
[----:B------:R-:W-:Y:S05]  /*2cd0*/  BSYNC B0 ;  /* 0x0000000000007941 */ /* 0x000fea0003800000 */
.L_x_10008:
        /* <DEDUP_REMOVED lines=33> */
.L_x_10011:
[----:B------:R-:W-:Y:S05]  /*2ef0*/  BSYNC B0 ;  /* 0x0000000000007941 */ /* 0x000fea0003800000 */
.L_x_10010:
        /* <DEDUP_REMOVED lines=33> */
.L_x_10013:
[----:B------:R-:W-:Y:S05]  /*3110*/  BSYNC B0 ;  /* 0x0000000000007941 */ /* 0x000fea0003800000 */
.L_x_10012:
        /* <DEDUP_REMOVED lines=33> */
.L_x_10015:
[----:B------:R-:W-:Y:S05]  /*3330*/  BSYNC B0 ;  /* 0x0000000000007941 */ /* 0x000fea0003800000 */
.L_x_10014:
        /* <DEDUP_REMOVED lines=20> */
[----:B------:R-:W-:-:S02]  /*3480*/  UMOV UR7, URZ ;  /* 0x0000003f00077c82 */ /* 0x000fc40008000000 */
[----:B------:R-:W-:Y:S02]  /*3490*/  UMOV UR8, URZ ;  /* 0x0000003f00087c82 */ /* 0x000fe40008000000 */
[----:B------:R-:W-:Y:S02]  /*34a0*/  UMOV UR9, URZ ;  /* 0x0000003f00097c82 */ /* 0x000fe40008000000 */
.L_x_10095:
[----:B------:R-:W-:Y:S02]  /*34b0*/  ULDC.64 UR38, c[0x0][0x180] ;  /* 0x0000600000267ab9 */ /* 0x000fe40000000a00 */
[----:B------:R-:W-:Y:S02]  /*34c0*/  UIMAD UR30, UR17, UR38, URZ ;  /* 0x00000026111e72a4 */ /* 0x000fe4000f8e023f */
[----:B------:R-:W-:Y:S02]  /*34d0*/  UIMAD.WIDE.U32 UR28, UR16, UR38, URZ ;  /* 0x00000026101c72a5 */ /* 0x000fe4000f8e003f */
[----:B------:R-:W-:Y:S02]  /*34e0*/  UIMAD UR38, UR16, UR39, UR30 ;  /* 0x00000027102672a4 */ /* 0x000fe4000f8e021e */
[----:B------:R-:W-:-:S02]  /*34f0*/  USHF.R.S32.HI UR37, URZ, 0x1f, UR7 ;  /* 0x0000001f3f257899 */ /* 0x000fc40008011407 */
        /* <DEDUP_REMOVED lines=14> */
[C---:B------:R-:W-:Y:S01]  /*35e0*/  LOP3.LUT R106, R109.reuse, 0x1f, R0, 0xf8, !PT ;  /* 0x0000001f6d6a7812 */ /* 0x040fe200078ef800 */
[----:B------:R-:W-:Y:S02]  /*35f0*/  UIMAD.WIDE.U32 UR28, UR7, UR38, URZ ;  /* 0x00000026071c72a5 */ /* 0x000fe4000f8e003f */
[----:B------:R-:W-:Y:S02]  /*3600*/  UIMAD UR30, UR7, UR39, UR30 ;  /* 0x00000027071e72a4 */ /* 0x000fe4000f8e021e */
[----:B------:R-:W-:Y:S02]  /*3610*/  ULEA UR31, UP0, UR28, UR26, 0x2 ;  /* 0x0000001a1c1f7291 */ /* 0x000fe4000f80103f */
[----:B------:R-:W-:Y:S01]  /*3620*/  UIADD3 UR29, UR29, UR30, URZ ;  /* 0x0000001e1d1d7290 */ /* 0x000fe2000fffe03f */
[----:B0-----:R-:W-:-:S03]  /*3630*/  IADD3 R3, R109, R106, RZ ;  /* 0x0000006a6d037210 */ /* 0x001fc60007ffe0ff */
[----:B------:R-:W-:Y:S01]  /*3640*/  ULEA.HI.X UR28, UR28, UR27, UR29, 0x2, UP0 ;  /* 0x0000001b1c1c7291 */ /* 0x000fe200080f141d */
[----:B------:R-:W-:Y:S01]  /*3650*/  MOV R68, UR31 ;  /* 0x0000001f00447c02 */ /* 0x000fe20008000f00 */
[----:B------:R-:W-:-:S04]  /*3660*/  ULDC.64 UR30, c[0x0][0x198] ;  /* 0x00006600001e7ab9 */ /* 0x000fc80000000a00 */
[----:B------:R-:W-:-:S05]  /*3670*/  MOV R69, UR28 ;  /* 0x0000001c00457c02 */ /* 0x000fca0008000f00 */
[----:B------:R-:W-:-:S05]  /*3680*/  IMAD.WIDE R2, R3, 0x10, R68 ;  /* 0x0000001003027825 */ /* 0x000fca00078e0244 */
[----:B---3--:R0:W3:Y:S04]  /*3690*/  LDG.E.128 R96, [R2.64] ;  /* 0x0000002002607981 */ /* 0x0080e8000c1e1d00 */
[----:B------:R0:W4:Y:S04]  /*36a0*/  LDG.E.128 R92, [R2.64+0x200] ;  /* 0x00020020025c7981 */ /* 0x000128000c1e1d00 */
[----:B------:R0:W3:Y:S04]  /*36b0*/  LDG.E.128 R88, [R2.64+0x400] ;  /* 0x0004002002587981 */ /* 0x0000e8000c1e1d00 */
[----:B------:R0:W3:Y:S04]  /*36c0*/  LDG.E.128 R84, [R2.64+0x600] ;  /* 0x0006002002547981 */ /* 0x0000e8000c1e1d00 */
[----:B------:R0:W3:Y:S04]  /*36d0*/  LDG.E.128 R76, [R2.64+0x800] ;  /* 0x00080020024c7981 */ /* 0x0000e8000c1e1d00 */
[----:B------:R0:W3:Y:S04]  /*36e0*/  LDG.E.128 R68, [R2.64+0xa00] ;  /* 0x000a002002447981 */ /* 0x0000e8000c1e1d00 */
[----:B------:R0:W3:Y:S04]  /*36f0*/  LDG.E.128 R72, [R2.64+0xc00] ;  /* 0x000c002002487981 */ /* 0x0000e8000c1e1d00 */
[----:B------:R0:W3:Y:S01]  /*3700*/  LDG.E.128 R80, [R2.64+0xe00] ;  /* 0x000e002002507981 */ /* 0x0000e2000c1e1d00 */
[----:B------:R-:W-:Y:S01]  /*3710*/  LOP3.LUT R140, R0, 0x1f, RZ, 0xc0, !PT ;  /* 0x0000001f008c7812 */ /* 0x000fe200078ec0ff */
[----:B------:R-:W-:Y:S01]  /*3720*/  UIMAD UR38, UR17, UR30, URZ ;  /* 0x0000001e112672a4 */ /* 0x000fe2000f8e023f */
[----:B------:R-:W-:Y:S01]  /*3730*/  MOV R142, c[0x0][0x16c] ;  /* 0x00005b00008e7a02 */ /* 0x000fe20000000f00 */
[----:B------:R-:W-:Y:S01]  /*3740*/  UIMAD.WIDE.U32 UR28, UR16, UR30, URZ ;  /* 0x0000001e101c72a5 */ /* 0x000fe2000f8e003f */
[----:B------:R-:W-:Y:S01]  /*3750*/  ISETP.NE.AND P0, PT, R140, RZ, PT ;  /* 0x000000ff8c00720c */ /* 0x000fe20003f05270 */
[----:B------:R-:W-:Y:S01]  /*3760*/  UIMAD UR38, UR16, UR31, UR38 ;  /* 0x0000001f102672a4 */ /* 0x000fe2000f8e0226 */
[----:B------:R-:W-:-:S02]  /*3770*/  ISETP.NE.AND P1, PT, R0, RZ, PT ;  /* 0x000000ff0000720c */ /* 0x000fc40003f25270 */
[----:B------:R-:W-:Y:S01]  /*3780*/  ULDC.64 UR30, c[0x0][0x1a0] ;  /* 0x00006800001e7ab9 */ /* 0x000fe20000000a00 */
[----:B0-----:R-:W-:Y:S01]  /*3790*/  MOV R2, UR21 ;  /* 0x0000001500027c02 */ /* 0x001fe20008000f00 */
[----:B------:R-:W-:Y:S01]  /*37a0*/  UIMAD UR39, UR37, UR30, URZ ;  /* 0x0000001e252772a4 */ /* 0x000fe2000f8e023f */
[----:B------:R-:W-:Y:S01]  /*37b0*/  MOV R3, UR21 ;  /* 0x0000001500037c02 */ /* 0x000fe20008000f00 */
[----:B------:R-:W-:Y:S01]  /*37c0*/  UIADD3 UR29, UR29, UR38, URZ ;  /* 0x000000261d1d7290 */ /* 0x000fe2000fffe03f */
[----:B------:R-:W-:Y:S01]  /*37d0*/  ISETP.LT.OR P2, PT, R2, 0x2, P0 ;  /* 0x000000020200780c */ /* 0x000fe20000741670 */
[----:B------:R-:W-:Y:S01]  /*37e0*/  UIMAD UR39, UR7, UR31, UR39 ;  /* 0x0000001f072772a4 */ /* 0x000fe2000f8e0227 */
[----:B------:R-:W-:Y:S01]  /*37f0*/  MOV R143, 0x10 ;  /* 0x00000010008f7802 */ /* 0x000fe20000000f00 */
[----:B------:R-:W-:Y:S02]  /*3800*/  UIMAD.WIDE.U32 UR28, UR7, UR30, UR28 ;  /* 0x0000001e071c72a5 */ /* 0x000fe4000f8e001c */
[----:B------:R-:W-:-:S02]  /*3810*/  UIADD3 UR38, UR21, -0x1, URZ ;  /* 0xffffffff15267890 */ /* 0x000fc4000fffe03f */
[----:B------:R-:W-:Y:S02]  /*3820*/  UIADD3 UR39, UR29, UR39, URZ ;  /* 0x000000271d277290 */ /* 0x000fe4000fffe03f */
[----:B------:R-:W-:Y:S02]  /*3830*/  ULEA.HI UR29, UR38, UR38, URZ, 0x1 ;  /* 0x00000026261d7291 */ /* 0x000fe4000f8f083f */
[----:B------:R-:W-:Y:S02]  /*3840*/  ULDC.64 UR30, c[0x0][0x228] ;  /* 0x00008a00001e7ab9 */ /* 0x000fe40000000a00 */
[----:B------:R-:W-:Y:S01]  /*3850*/  @!P2 IADD3 R3, R3, -0x2, RZ ;  /* 0xfffffffe0303a810 */ /* 0x000fe20007ffe0ff */
[----:B------:R-:W-:Y:S02]  /*3860*/  ULOP3.LUT UR29, UR29, 0xfffffe, URZ, 0xc0, !UPT ;  /* 0x00fffffe1d1d7892 */ /* 0x000fe4000f8ec03f */
[----:B------:R-:W-:Y:S02]  /*3870*/  ULEA UR30, UP0, UR28, UR30, 0x3 ;  /* 0x0000001e1c1e7291 */ /* 0x000fe4000f80183f */
[----:B------:R-:W-:Y:S01]  /*3880*/  @!P2 IMAD R142, R3, R142, UR7 ;  /* 0x00000007038eae24 */ /* 0x000fe2000f8e028e */
[----:B------:R-:W-:Y:S01]  /*3890*/  IADD3 R3, R104, 0x20, RZ ;  /* 0x0000002068037810 */ /* 0x000fe20007ffe0ff */
[----:B------:R-:W-:-:S02]  /*38a0*/  UIADD3 UR29, UR38, -UR29, URZ ;  /* 0x8000001d261d7290 */ /* 0x000fc4000fffe03f */
[----:B------:R-:W-:Y:S01]  /*38b0*/  ULEA.HI.X UR31, UR28, UR31, UR39, 0x3, UP0 ;  /* 0x0000001f1c1f7291 */ /* 0x000fe200080f1c27 */
[----:B------:R-:W-:Y:S01]  /*38c0*/  LEA.HI.SX32 R3, R3, R104, 0x1b ;  /* 0x0000006803037211 */ /* 0x000fe200078fdaff */
[----:B------:R-:W-:Y:S01]  /*38d0*/  ULEA UR29, UR29, UR7, 0x8 ;  /* 0x000000071d1d7291 */ /* 0x000fe2000f8e403f */
[----:B------:R-:W-:-:S04]  /*38e0*/  @!P2 IMAD.WIDE R142, R142, R143, UR10 ;  /* 0x0000000a8e8eae25 */ /* 0x000fc8000f8e028f */
[----:B------:R-:W-:Y:S02]  /*38f0*/  FMUL.FTZ R193, R64, R115 ;  /* 0x0000007340c17220 */ /* 0x000fe40000410000 */
[----:B------:R-:W-:Y:S02]  /*3900*/  FMUL.FTZ R196, R65, R114 ;  /* 0x0000007241c47220 */ /* 0x000fe40000410000 */
[----:B------:R-:W-:Y:S02]  /*3910*/  FMUL.FTZ R203, R66, R117 ;  /* 0x0000007542cb7220 */ /* 0x000fe40000410000 */
[----:B------:R-:W-:Y:S02]  /*3920*/  FMUL.FTZ R206, R67, R116 ;  /* 0x0000007443ce7220 */ /* 0x000fe40000410000 */
[----:B------:R-:W-:Y:S02]  /*3930*/  FMUL.FTZ R208, R60, R111 ;  /* 0x0000006f3cd07220 */ /* 0x000fe40000410000 */
[----:B------:R-:W-:Y:S01]  /*3940*/  FMUL.FTZ R211, R61, R110 ;  /* 0x0000006e3dd37220 */ /* 0x000fe20000410000 */
[----:B--2---:R0:W1:Y:S08]  /*3950*/  R2UR UR40, R139 ;  /* 0x000000008b2873c2 */ /* 0x00407000000e0000 */
[----:B------:R2:W3:Y:S01]  /*3960*/  R2UR UR41, R138 ;  /* 0x000000008a2973c2 */ /* 0x0004e200000e0000 */
[----:B0-----:R-:W-:-:S02]  /*3970*/  MOV R139, UR31 ;  /* 0x0000001f008b7c02 */ /* 0x001fc40008000f00 */
[----:B--2---:R-:W-:-:S06]  /*3980*/  MOV R138, UR30 ;  /* 0x0000001e008a7c02 */ /* 0x004fcc0008000f00 */
[----:B------:R-:W5:Y:S01]  /*3990*/  LDG.E.64 R138, [R138.64] ;  /* 0x000000208a8a7981 */ /* 0x000f62000c1e1b00 */
[----:B-1----:R-:W-:Y:S02]  /*39a0*/  FMUL.FTZ R100, R115, UR40 ;  /* 0x0000002873647c20 */ /* 0x002fe40008410000 */
[----:B------:R-:W-:Y:S02]  /*39b0*/  FMUL.FTZ R2, R116, UR40 ;  /* 0x0000002874027c20 */ /* 0x000fe40008410000 */
[----:B------:R-:W-:Y:S02]  /*39c0*/  FMUL.RZ R101, R100, 0.15915493667125701904 ;  /* 0x3e22f98364657820 */ /* 0x000fe4000040c000 */
[----:B------:R-:W-:Y:S02]  /*39d0*/  FMUL.FTZ R100, R114, UR40 ;  /* 0x0000002872647c20 */ /* 0x000fe40008410000 */
[----:B------:R-:W-:Y:S02]  /*39e0*/  MUFU.SIN R103, R101 ;  /* 0x0000006500677308 */ /* 0x000fe40000000400 */
[----:B------:R-:W-:-:S02]  /*39f0*/  FMUL.RZ R102, R100, 0.15915493667125701904 ;  /* 0x3e22f98364667820 */ /* 0x000fc4000040c000 */
[----:B------:R-:W-:-:S04]  /*3a00*/  FMUL.FTZ R100, R117, UR40 ;  /* 0x0000002875647c20 */ /* 0x000fc80008410000 */
[----:B------:R0:W-:Y:S01]  /*3a10*/  MUFU.COS R127, R101 ;  /* 0x00000065007f7308 */ /* 0x0001e20000000000 */
[----:B------:R-:W-:-:S07]  /*3a20*/  FMUL.RZ R100, R100, 0.15915493667125701904 ;  /* 0x3e22f98364647820 */ /* 0x000fce000040c000 */
[----:B------:R-:W-:Y:S01]  /*3a30*/  MUFU.SIN R128, R102 ;  /* 0x0000006600807308 */ /* 0x000fe20000000400 */
[----:B0-----:R-:W-:Y:S02]  /*3a40*/  FMUL.RZ R101, R2, 0.15915493667125701904 ;  /* 0x3e22f98302657820 */ /* 0x001fe4000040c000 */
[----:B------:R-:W-:-:S05]  /*3a50*/  FMUL.FTZ R2, R111, UR40 ;  /* 0x000000286f027c20 */ /* 0x000fca0008410000 */
[----:B------:R0:W-:Y:S08]  /*3a60*/  MUFU.COS R126, R102 ;  /* 0x00000066007e7308 */ /* 0x0001f00000000000 */
[----:B------:R-:W-:Y:S01]  /*3a70*/  MUFU.SIN R132, R101 ;  /* 0x0000006500847308 */ /* 0x000fe20000000400 */
[----:B0-----:R-:W-:Y:S01]  /*3a80*/  FMUL.RZ R102, R2, 0.15915493667125701904 ;  /* 0x3e22f98302667820 */ /* 0x001fe2000040c000 */
[----:B------:R-:W-:-:S05]  /*3a90*/  LEA.HI.SX32 R2, R104, R104, 0x1b ;  /* 0x0000006868027211 */ /* 0x000fca00078fdaff */
[----:B---3--:R0:W-:Y:S01]  /*3aa0*/  STS.128 [R2.X16], R96 ;  /* 0x0000006002007388 */ /* 0x0081e2000000cc00 */
[----:B------:R1:W-:Y:S03]  /*3ab0*/  MUFU.COS R131, R101 ;  /* 0x0000006500837308 */ /* 0x0003e60000000000 */
[----:B----4-:R2:W-:Y:S05]  /*3ac0*/  STS.128 [R3.X16+0x200], R92 ;  /* 0x0002005c03007388 */ /* 0x0105ea000000cc00 */
[----:B------:R-:W-:Y:S01]  /*3ad0*/  MUFU.SIN R130, R100 ;  /* 0x0000006400827308 */ /* 0x000fe20000000400 */
[----:B-1----:R-:W-:-:S04]  /*3ae0*/  IADD3 R101, R104, 0x40, RZ ;  /* 0x0000004068657810 */ /* 0x002fc80007ffe0ff */
[-C--:B------:R-:W-:Y:S01]  /*3af0*/  LEA.HI.SX32 R101, R101, R104.reuse, 0x1b ;  /* 0x0000006865657211 */ /* 0x080fe200078fdaff */
[----:B0-----:R-:W-:Y:S01]  /*3b00*/  FMUL.FTZ R2, R113, UR40 ;  /* 0x0000002871027c20 */ /* 0x001fe20008410000 */
[----:B------:R-:W-:Y:S01]  /*3b10*/  IADD3 R97, R104, 0x60, RZ ;  /* 0x0000006068617810 */ /* 0x000fe20007ffe0ff */
[----:B------:R0:W-:Y:S02]  /*3b20*/  MUFU.COS R129, R100 ;  /* 0x0000006400817308 */ /* 0x0001e40000000000 */
[----:B------:R1:W-:Y:S01]  /*3b30*/  STS.128 [R101.X16+0x400], R88 ;  /* 0x0004005865007388 */ /* 0x0003e2000000cc00 */
[----:B------:R-:W-:Y:S01]  /*3b40*/  FMUL.RZ R96, R2, 0.15915493667125701904 ;  /* 0x3e22f98302607820 */ /* 0x000fe2000040c000 */
[----:B------:R-:W-:Y:S02]  /*3b50*/  MOV R2, UR41 ;  /* 0x0000002900027c02 */ /* 0x000fe40008000f00 */
[-C--:B------:R-:W-:Y:S02]  /*3b60*/  LEA.HI.SX32 R97, R97, R104.reuse, 0x1b ;  /* 0x0000006861617211 */ /* 0x080fe400078fdaff */
[----:B--2---:R-:W-:Y:S01]  /*3b70*/  IADD3 R3, R104, 0x80, RZ ;  /* 0x0000008068037810 */ /* 0x004fe20007ffe0ff */
[----:B------:R-:W-:Y:S01]  /*3b80*/  FMUL.FTZ R2, R2, 1.4426950216293334961 ;  /* 0x3fb8aa3b02027820 */ /* 0x000fe20000410000 */
[----:B------:R-:W-:Y:S01]  /*3b90*/  MUFU.SIN R190, R96 ;  /* 0x0000006000be7308 */ /* 0x000fe20000000400 */
[----:B------:R2:W-:Y:S01]  /*3ba0*/  STS.128 [R97.X16+0x600], R84 ;  /* 0x0006005461007388 */ /* 0x0005e2000000cc00 */
[----:B------:R-:W-:Y:S01]  /*3bb0*/  LEA.HI.SX32 R3, R3, R104, 0x1b ;  /* 0x0000006803037211 */ /* 0x000fe200078fdaff */
[----:B0-----:R-:W-:-:S04]  /*3bc0*/  FMUL.FTZ R100, R110, UR40 ;  /* 0x000000286e647c20 */ /* 0x001fc80008410000 */
[----:B------:R0:W-:Y:S01]  /*3bd0*/  STS.128 [R3.X16+0x800], R76 ;  /* 0x0008004c03007388 */ /* 0x0001e2000000cc00 */
[----:B-1----:R-:W-:Y:S01]  /*3be0*/  IADD3 R89, R104, 0xa0, RZ ;  /* 0x000000a068597810 */ /* 0x002fe20007ffe0ff */
[----:B------:R-:W-:Y:S01]  /*3bf0*/  FMUL.RZ R100, R100, 0.15915493667125701904 ;  /* 0x3e22f98364647820 */ /* 0x000fe2000040c000 */
[----:B------:R-:W-:Y:S02]  /*3c00*/  MUFU.COS R146, R96 ;  /* 0x0000006000927308 */ /* 0x000fe40000000000 */
[----:B------:R-:W-:Y:S01]  /*3c10*/  LEA.HI.SX32 R89, R89, R104, 0x1b ;  /* 0x0000006859597211 */ /* 0x000fe200078fdaff */
[----:B--2---:R-:W-:Y:S01]  /*3c20*/  FMUL.FTZ R84, R2, R115 ;  /* 0x0000007302547220 */ /* 0x004fe20000410000 */
[----:B------:R-:W-:-:S03]  /*3c30*/  IADD3 R85, R104, 0xc0, RZ ;  /* 0x000000c068557810 */ /* 0x000fc60007ffe0ff */
[----:B------:R1:W-:Y:S01]  /*3c40*/  STS.128 [R89.X16+0xa00], R68 ;  /* 0x000a004459007388 */ /* 0x0003e2000000cc00 */
[----:B------:R-:W-:Y:S01]  /*3c50*/  IADD3 R87, R104, 0xe0, RZ ;  /* 0x000000e068577810 */ /* 0x000fe20007ffe0ff */
[----:B------:R-:W-:Y:S01]  /*3c60*/  MUFU.SIN R136, R100 ;  /* 0x0000006400887308 */ /* 0x000fe20000000400 */
[----:B------:R-:W-:Y:S01]  /*3c70*/  FMUL.FTZ R86, R112, UR40 ;  /* 0x0000002870567c20 */ /* 0x000fe20008410000 */
[-C--:B------:R-:W-:Y:S01]  /*3c80*/  LEA.HI.SX32 R85, R85, R104.reuse, 0x1b ;  /* 0x0000006855557211 */ /* 0x080fe200078fdaff */
[----:B0-----:R-:W-:Y:S01]  /*3c90*/  FMUL.FTZ R3, R119, UR40 ;  /* 0x0000002877037c20 */ /* 0x001fe20008410000 */
[----:B------:R-:W-:Y:S01]  /*3ca0*/  LEA.HI.SX32 R87, R87, R104, 0x1b ;  /* 0x0000006857577211 */ /* 0x000fe200078fdaff */
[----:B------:R-:W-:Y:S02]  /*3cb0*/  FMUL.RZ R86, R86, 0.15915493667125701904 ;  /* 0x3e22f98356567820 */ /* 0x000fe4000040c000 */
[----:B------:R-:W-:Y:S01]  /*3cc0*/  STS.128 [R85.X16+0xc00], R72 ;  /* 0x000c004855007388 */ /* 0x000fe2000000cc00 */
[----:B------:R-:W0:Y:S03]  /*3cd0*/  MUFU.EX2 R84, R84 ;  /* 0x0000005400547308 */ /* 0x000e260000000800 */
[----:B------:R-:W-:Y:S01]  /*3ce0*/  STS.128 [R87.X16+0xe00], R80 ;  /* 0x000e005057007388 */ /* 0x000fe2000000cc00 */
[----:B-1----:R-:W-:Y:S01]  /*3cf0*/  FMUL.RZ R69, R3, 0.15915493667125701904 ;  /* 0x3e22f98303457820 */ /* 0x002fe2000040c000 */
[----:B------:R-:W-:-:S03]  /*3d00*/  SHF.L.U32 R3, R104, 0x3, RZ ;  /* 0x0000000368037819 */ /* 0x000fc600000006ff */
[----:B------:R0:W-:Y:S01]  /*3d10*/  MUFU.COS R144, R100 ;  /* 0x0000006400907308 */ /* 0x0001e20000000000 */
[----:B------:R-:W-:Y:S01]  /*3d20*/  MOV R70, UR29 ;  /* 0x0000001d00467c02 */ /* 0x000fe20008000f00 */
[----:B------:R-:W-:Y:S01]  /*3d30*/  FMUL.FTZ R68, R118, UR40 ;  /* 0x0000002876447c20 */ /* 0x000fe20008410000 */
[----:B------:R-:W-:Y:S01]  /*3d40*/  LEA.HI.SX32 R3, R3, R3, 0x1b ;  /* 0x0000000303037211 */ /* 0x000fe200078fdaff */
[----:B------:R-:W-:-:S06]  /*3d50*/  NOP ;  /* 0x0000000000007918 */ /* 0x000fcc0000000000 */
[----:B0-----:R-:W-:Y:S01]  /*3d60*/  FMUL.FTZ R100, R84, R127 ;  /* 0x0000007f54647220 */ /* 0x001fe20000410000 */
[----:B------:R-:W-:Y:S01]  /*3d70*/  IADD3 R127, R0, 0x200, RZ ;  /* 0x00000200007f7810 */ /* 0x000fe20007ffe0ff */
[----:B------:R-:W-:Y:S01]  /*3d80*/  FMUL.FTZ R101, R84, R103 ;  /* 0x0000006754657220 */ /* 0x000fe20000410000 */
[----:B------:R-:W-:Y:S01]  /*3d90*/  MUFU.SIN R188, R86 ;  /* 0x0000005600bc7308 */ /* 0x000fe20000000400 */
[----:B------:R-:W-:Y:S01]  /*3da0*/  FMUL.RZ R152, R68, 0.15915493667125701904 ;  /* 0x3e22f98344987820 */ /* 0x000fe2000040c000 */
[----:B------:R-:W-:Y:S01]  /*3db0*/  SEL R135, R70, R127, !P1 ;  /* 0x0000007f46877207 */ /* 0x000fe20004800000 */
[----:B------:R-:W0:Y:S04]  /*3dc0*/  LDS.128 R96, [R3.X16] ;  /* 0x0000000003607984 */ /* 0x000e28000000cc00 */
[----:B------:R-:W1:Y:S01]  /*3dd0*/  LDS.128 R92, [R3.X16+0x10] ;  /* 0x00001000035c7984 */ /* 0x000e62000000cc00 */
[----:B------:R2:W-:Y:S03]  /*3de0*/  MUFU.COS R148, R86 ;  /* 0x0000005600947308 */ /* 0x0005e60000000000 */
[----:B------:R-:W3:Y:S04]  /*3df0*/  LDS.128 R88, [R3.X16+0x20] ;  /* 0x0000200003587984 */ /* 0x000ee8000000cc00 */
[----:B------:R-:W4:Y:S01]  /*3e00*/  LDS.128 R80, [R3.X16+0x40] ;  /* 0x0000400003507984 */ /* 0x000f22000000cc00 */
[----:B------:R-:W-:Y:S03]  /*3e10*/  MUFU.SIN R186, R69 ;  /* 0x0000004500ba7308 */ /* 0x000fe60000000400 */
[----:B--2---:R-:W2:Y:S04]  /*3e20*/  LDS.128 R84, [R3.X16+0x30] ;  /* 0x0000300003547984 */ /* 0x004ea8000000cc00 */
[----:B------:R-:W0:Y:S01]  /*3e30*/  LDS.128 R76, [R3.X16+0x50] ;  /* 0x00005000034c7984 */ /* 0x000e22000000cc00 */
[----:B------:R1:W-:Y:S03]  /*3e40*/  MUFU.COS R150, R69 ;  /* 0x0000004500967308 */ /* 0x0003e60000000000 */
[----:B------:R-:W0:Y:S01]  /*3e50*/  LDS.128 R72, [R3.X16+0x60] ;  /* 0x0000600003487984 */ /* 0x000e22000000cc00 */
[----:B------:R-:W-:-:S04]  /*3e60*/  FMUL.FTZ R137, R121, UR40 ;  /* 0x0000002879897c20 */ /* 0x000fc80008410000 */
[----:B------:R-:W-:Y:S01]  /*3e70*/  MUFU.SIN R134, R102 ;  /* 0x0000006600867308 */ /* 0x000fe20000000400 */
[----:B-1----:R1:W0:Y:S04]  /*3e80*/  LDS.128 R68, [R3.X16+0x70] ;  /* 0x0000700003447984 */ /* 0x002228000000cc00 */
[----:B------:R3:W-:Y:S03]  /*3e90*/  STS.64 [R135.X8+0x2550], R100 ;  /* 0x0025506487007388 */ /* 0x0007e60000008a00 */
[----:B------:R3:W-:Y:S01]  /*3ea0*/  MUFU.COS R133, R102 ;  /* 0x0000006600857308 */ /* 0x0007e20000000000 */
[----:B-1----:R-:W-:Y:S02]  /*3eb0*/  FMUL.FTZ R3, R123, UR40 ;  /* 0x000000287b037c20 */ /* 0x002fe40008410000 */
[----:B------:R-:W-:-:S02]  /*3ec0*/  FMUL.RZ R141, R137, 0.15915493667125701904 ;  /* 0x3e22f983898d7820 */ /* 0x000fc4000040c000 */
[----:B------:R-:W-:Y:S02]  /*3ed0*/  FMUL.RZ R145, R3, 0.15915493667125701904 ;  /* 0x3e22f98303917820 */ /* 0x000fe4000040c000 */
[----:B------:R-:W-:Y:S02]  /*3ee0*/  FMUL.FTZ R3, R122, UR40 ;  /* 0x000000287a037c20 */ /* 0x000fe40008410000 */
[----:B------:R-:W-:Y:S01]  /*3ef0*/  FMUL.FTZ R137, R120, UR40 ;  /* 0x0000002878897c20 */ /* 0x000fe20008410000 */
[----:B---3--:R-:W-:Y:S01]  /*3f00*/  CS2R R102, SRZ ;  /* 0x0000000000667805 */ /* 0x008fe2000001ff00 */
[----:B------:R-:W-:Y:S01]  /*3f10*/  BAR.SYNC.DEFER_BLOCKING 0x0 ;  /* 0x0000000000007b1d */ /* 0x000fe20000010000 */
[----:B------:R-:W-:Y:S02]  /*3f20*/  FMUL.RZ R176, R3, 0.15915493667125701904 ;  /* 0x3e22f98303b07820 */ /* 0x000fe4000040c000 */
[----:B------:R-:W-:Y:S02]  /*3f30*/  FMUL.RZ R137, R137, 0.15915493667125701904 ;  /* 0x3e22f98389897820 */ /* 0x000fe4000040c000 */
[----:B------:R-:W-:-:S02]  /*3f40*/  FMUL.FTZ R3, R2, R114 ;  /* 0x0000007202037220 */ /* 0x000fc40000410000 */
[C---:B------:R-:W-:Y:S01]  /*3f50*/  FMUL.FTZ R135, R2.reuse, R117 ;  /* 0x0000007502877220 */ /* 0x040fe20000410000 */
[----:B------:R-:W-:Y:S08]  /*3f60*/  MUFU.SIN R180, R137 ;  /* 0x0000008900b47308 */ /* 0x000ff00000000400 */
[----:B------:R1:W-:Y:S01]  /*3f70*/  MUFU.COS R156, R137 ;  /* 0x00000089009c7308 */ /* 0x0003e20000000000 */
[----:B------:R3:W5:Y:S07]  /*3f80*/  @!P2 LDG.E.64 R102, [R142.64+0x8] ;  /* 0x000008208e66a981 */ /* 0x00076e000c1e1b00 */
[----:B------:R-:W-:Y:S01]  /*3f90*/  MUFU.SIN R153, R145 ;  /* 0x0000009100997308 */ /* 0x000fe20000000400 */
[----:B-1----:R-:W-:-:S07]  /*3fa0*/  FMUL.FTZ R137, R2, R116 ;  /* 0x0000007402897220 */ /* 0x002fce0000410000 */
[----:B------:R1:W-:Y:S01]  /*3fb0*/  MUFU.COS R179, R145 ;  /* 0x0000009100b37308 */ /* 0x0003e20000000000 */
[----:B---3--:R-:W-:-:S07]  /*3fc0*/  FMUL.FTZ R142, R2, R110 ;  /* 0x0000006e028e7220 */ /* 0x008fce0000410000 */
[----:B------:R-:W3:Y:S01]  /*3fd0*/  MUFU.EX2 R3, R3 ;  /* 0x0000000300037308 */ /* 0x000ee20000000800 */
[----:B-1----:R-:W-:-:S07]  /*3fe0*/  FMUL.FTZ R145, R2, R113 ;  /* 0x0000007102917220 */ /* 0x002fce0000410000 */
[----:B------:R-:W1:Y:S01]  /*3ff0*/  MUFU.EX2 R135, R135 ;  /* 0x0000008700877308 */ /* 0x000e620000000800 */
[----:B------:R-:W-:-:S07]  /*4000*/  FMUL.FTZ R147, R2, R112 ;  /* 0x0000007002937220 */ /* 0x000fce0000410000 */
[----:B------:R-:W0:Y:S08]  /*4010*/  MUFU.EX2 R143, R142 ;  /* 0x0000008e008f7308 */ /* 0x000e300000000800 */
[----:B------:R-:W-:Y:S08]  /*4020*/  MUFU.SIN R182, R141 ;  /* 0x0000008d00b67308 */ /* 0x000ff00000000400 */
[----:B------:R0:W-:Y:S08]  /*4030*/  MUFU.COS R154, R141 ;  /* 0x0000008d009a7308 */ /* 0x0001f00000000000 */
[----:B------:R-:W1:Y:S01]  /*4040*/  MUFU.EX2 R137, R137 ;  /* 0x0000008900897308 */ /* 0x000e620000000800 */
[----:B0-----:R-:W-:-:S07]  /*4050*/  FMUL.FTZ R141, R2, R111 ;  /* 0x0000006f028d7220 */ /* 0x001fce0000410000 */
[----:B------:R-:W0:Y:S01]  /*4060*/  MUFU.EX2 R145, R145 ;  /* 0x0000009100917308 */ /* 0x000e220000000800 */
[----:B---3--:R-:W-:-:S07]  /*4070*/  FMUL.FTZ R128, R3, R128 ;  /* 0x0000008003807220 */ /* 0x008fce0000410000 */
[----:B------:R-:W3:Y:S01]  /*4080*/  MUFU.EX2 R141, R141 ;  /* 0x0000008d008d7308 */ /* 0x000ee20000000800 */
[C---:B-1----:R-:W-:Y:S02]  /*4090*/  FMUL.FTZ R129, R135.reuse, R129 ;  /* 0x0000008187817220 */ /* 0x042fe40000410000 */
[----:B------:R-:W-:-:S05]  /*40a0*/  FMUL.FTZ R130, R135, R130 ;  /* 0x0000008287827220 */ /* 0x000fca0000410000 */
[----:B------:R-:W1:Y:S01]  /*40b0*/  MUFU.EX2 R147, R147 ;  /* 0x0000009300937308 */ /* 0x000e620000000800 */
[C---:B------:R-:W-:Y:S02]  /*40c0*/  FMUL.FTZ R135, R143.reuse, R144 ;  /* 0x000000908f877220 */ /* 0x040fe40000410000 */
[----:B------:R-:W-:Y:S02]  /*40d0*/  FMUL.FTZ R136, R143, R136 ;  /* 0x000000888f887220 */ /* 0x000fe40000410000 */
[----:B------:R-:W-:Y:S02]  /*40e0*/  FMUL.FTZ R126, R3, R126 ;  /* 0x0000007e037e7220 */ /* 0x000fe40000410000 */
[----:B------:R-:W-:Y:S02]  /*40f0*/  FMUL.FTZ R143, RZ, R128 ;  /* 0x00000080ff8f7220 */ /* 0x000fe40000410000 */
[C---:B------:R-:W-:Y:S02]  /*4100*/  FMUL.FTZ R131, R137.reuse, R131 ;  /* 0x0000008389837220 */ /* 0x040fe40000410000 */
[----:B------:R-:W-:-:S02]  /*4110*/  FMUL.FTZ R132, R137, R132 ;  /* 0x0000008489847220 */ /* 0x000fc40000410000 */
[----:B------:R-:W-:Y:S02]  /*4120*/  FMUL.FTZ R3, R2, R121 ;  /* 0x0000007902037220 */ /* 0x000fe40000410000 */
[C---:B0-----:R-:W-:Y:S02]  /*4130*/  FMUL.FTZ R137, R145.reuse, R146 ;  /* 0x0000009291897220 */ /* 0x041fe40000410000 */
[----:B------:R-:W-:Y:S02]  /*4140*/  FMUL.FTZ R190, R145, R190 ;  /* 0x000000be91be7220 */ /* 0x000fe40000410000 */
[-C--:B------:R-:W-:Y:S02]  /*4150*/  FMUL.FTZ R145, R128, R193.reuse ;  /* 0x000000c180917220 */ /* 0x080fe40000410000 */
[----:B------:R-:W-:Y:S01]  /*4160*/  FFMA.FTZ R143, R126, R193, -R143 ;  /* 0x000000c17e8f7223 */ /* 0x000fe2000001088f */
[----:B------:R-:W0:Y:S01]  /*4170*/  MUFU.EX2 R3, R3 ;  /* 0x0000000300037308 */ /* 0x000e220000000800 */
[----:B------:R-:W-:-:S02]  /*4180*/  FFMA.FTZ R145, RZ, R126, R145 ;  /* 0x0000007eff917223 */ /* 0x000fc40000010091 */
[C---:B---3--:R-:W-:Y:S02]  /*4190*/  FMUL.FTZ R133, R141.reuse, R133 ;  /* 0x000000858d857220 */ /* 0x048fe40000410000 */
[----:B------:R-:W-:Y:S02]  /*41a0*/  FMUL.FTZ R134, R141, R134 ;  /* 0x000000868d867220 */ /* 0x000fe40000410000 */
[----:B------:R-:W-:Y:S02]  /*41b0*/  FADD.FTZ R144, R196, R143 ;  /* 0x0000008fc4907221 */ /* 0x000fe40000010000 */
[----:B------:R-:W-:Y:S02]  /*41c0*/  FMUL.FTZ R141, R2, R120 ;  /* 0x00000078028d7220 */ /* 0x000fe40000410000 */
[----:B-1----:R-:W-:Y:S02]  /*41d0*/  FMUL.FTZ R189, R147, R148 ;  /* 0x0000009493bd7220 */ /* 0x002fe40000410000 */
[----:B------:R-:W-:-:S02]  /*41e0*/  FADD.FTZ R145, RZ, R145 ;  /* 0x00000091ff917221 */ /* 0x000fc40000010000 */
[CC--:B------:R-:W-:Y:S01]  /*41f0*/  FMUL.FTZ R148, R130.reuse, R144.reuse ;  /* 0x0000009082947220 */ /* 0x0c0fe20000410000 */
[----:B------:R-:W1:Y:S01]  /*4200*/  MUFU.EX2 R141, R141 ;  /* 0x0000008d008d7308 */ /* 0x000e620000000800 */
[----:B------:R-:W-:Y:S02]  /*4210*/  FMUL.FTZ R146, R130, R145 ;  /* 0x0000009182927220 */ /* 0x000fe40000410000 */
[C---:B------:R-:W-:Y:S02]  /*4220*/  FMUL.FTZ R142, R2.reuse, R123 ;  /* 0x0000007b028e7220 */ /* 0x040fe40000410000 */
[C---:B------:R-:W-:Y:S02]  /*4230*/  FFMA.FTZ R148, R129.reuse, R145, R148 ;  /* 0x0000009181947223 */ /* 0x040fe40000010094 */
[----:B------:R-:W-:Y:S02]  /*4240*/  FFMA.FTZ R146, R129, R144, -R146 ;  /* 0x0000009081927223 */ /* 0x000fe40000010892 */
[----:B------:R-:W-:Y:S01]  /*4250*/  FADD.FTZ R148, RZ, R148 ;  /* 0x00000094ff947221 */ /* 0x000fe20000010000 */
[----:B------:R-:W3:Y:S01]  /*4260*/  MUFU.EX2 R142, R142 ;  /* 0x0000008e008e7308 */ /* 0x000ee20000000800 */
[----:B------:R-:W-:-:S02]  /*4270*/  FMUL.FTZ R143, R2, R122 ;  /* 0x0000007a028f7220 */ /* 0x000fc40000410000 */
[----:B0-----:R-:W-:Y:S02]  /*4280*/  FMUL.FTZ R183, R3, R154 ;  /* 0x0000009a03b77220 */ /* 0x001fe40000410000 */
[----:B------:R-:W-:Y:S02]  /*4290*/  FADD.FTZ R146, R203, R146 ;  /* 0x00000092cb927221 */ /* 0x000fe40000010000 */
[----:B------:R-:W-:Y:S02]  /*42a0*/  FMUL.FTZ R182, R3, R182 ;  /* 0x000000b603b67220 */ /* 0x000fe40000410000 */
[C---:B------:R-:W-:Y:S01]  /*42b0*/  FMUL.FTZ R3, R132.reuse, R148 ;  /* 0x0000009484037220 */ /* 0x040fe20000410000 */
[----:B------:R-:W-:Y:S01]  /*42c0*/  MUFU.COS R158, R176 ;  /* 0x000000b0009e7308 */ /* 0x000fe20000000000 */
[----:B------:R-:W-:Y:S02]  /*42d0*/  FMUL.FTZ R144, R132, R146 ;  /* 0x0000009284907220 */ /* 0x000fe40000410000 */
[----:B------:R-:W-:-:S02]  /*42e0*/  FMUL.FTZ R149, R2, R119 ;  /* 0x0000007702957220 */ /* 0x000fc40000410000 */
[----:B------:R-:W-:-:S03]  /*42f0*/  FFMA.FTZ R3, R131, R146, -R3 ;  /* 0x0000009283037223 */ /* 0x000fc60000010803 */
[----:B------:R-:W0:Y:S01]  /*4300*/  MUFU.EX2 R143, R143 ;  /* 0x0000008f008f7308 */ /* 0x000e220000000800 */
[C---:B-1----:R-:W-:Y:S02]  /*4310*/  FMUL.FTZ R181, R141.reuse, R156 ;  /* 0x0000009c8db57220 */ /* 0x042fe40000410000 */
[----:B------:R-:W-:Y:S02]  /*4320*/  FMUL.FTZ R180, R141, R180 ;  /* 0x000000b48db47220 */ /* 0x000fe40000410000 */
[----:B------:R-:W-:-:S03]  /*4330*/  FFMA.FTZ R144, R131, R148, R144 ;  /* 0x0000009483907223 */ /* 0x000fc60000010090 */
[----:B------:R-:W1:Y:S01]  /*4340*/  MUFU.SIN R176, R176 ;  /* 0x000000b000b07308 */ /* 0x000e620000000400 */
[----:B------:R-:W-:Y:S02]  /*4350*/  FADD.FTZ R141, R206, R3 ;  /* 0x00000003ce8d7221 */ /* 0x000fe40000010000 */
[----:B------:R-:W-:Y:S02]  /*4360*/  FADD.FTZ R144, RZ, R144 ;  /* 0x00000090ff907221 */ /* 0x000fe40000010000 */
[----:B------:R-:W-:-:S03]  /*4370*/  FMUL.FTZ R146, R134, R141 ;  /* 0x0000008d86927220 */ /* 0x000fc60000410000 */
[----:B------:R-:W0:Y:S01]  /*4380*/  MUFU.EX2 R149, R149 ;  /* 0x0000009500957308 */ /* 0x000e220000000800 */
[----:B------:R-:W-:Y:S02]  /*4390*/  FMUL.FTZ R3, R125, UR40 ;  /* 0x000000287d037c20 */ /* 0x000fe40008410000 */
[C---:B---3--:R-:W-:Y:S02]  /*43a0*/  FMUL.FTZ R179, R142.reuse, R179 ;  /* 0x000000b38eb37220 */ /* 0x048fe40000410000 */
[----:B------:R-:W-:Y:S02]  /*43b0*/  FMUL.FTZ R178, R142, R153 ;  /* 0x000000998eb27220 */ /* 0x000fe40000410000 */
[-C--:B------:R-:W-:Y:S02]  /*43c0*/  FMUL.FTZ R142, R134, R144.reuse ;  /* 0x00000090868e7220 */ /* 0x080fe40000410000 */
[----:B------:R-:W-:Y:S02]  /*43d0*/  FFMA.FTZ R146, R133, R144, R146 ;  /* 0x0000009085927223 */ /* 0x000fe40000010092 */
[----:B------:R-:W-:-:S02]  /*43e0*/  FMUL.RZ R174, R3, 0.15915493667125701904 ;  /* 0x3e22f98303ae7820 */ /* 0x000fc4000040c000 */
[----:B------:R-:W-:Y:S02]  /*43f0*/  FMUL.FTZ R3, R100, R128 ;  /* 0x0000008064037220 */ /* 0x000fe40000410000 */
[----:B------:R-:W-:Y:S02]  /*4400*/  FMUL.FTZ R188, R147, R188 ;  /* 0x000000bc93bc7220 */ /* 0x000fe40000410000 */
[----:B------:R-:W-:Y:S02]  /*4410*/  FFMA.FTZ R145, R133, R141, -R142 ;  /* 0x0000008d85917223 */ /* 0x000fe4000001088e */
[----:B------:R-:W-:Y:S02]  /*4420*/  FADD.FTZ R147, RZ, R146 ;  /* 0x00000092ff937221 */ /* 0x000fe40000010000 */
[C---:B0-----:R-:W-:Y:S02]  /*4430*/  FMUL.FTZ R177, R143.reuse, R158 ;  /* 0x0000009e8fb17220 */ /* 0x041fe40000410000 */
[----:B-1----:R-:W-:-:S02]  /*4440*/  FMUL.FTZ R176, R143, R176 ;  /* 0x000000b08fb07220 */ /* 0x002fc40000410000 */
[C---:B------:R-:W-:Y:S02]  /*4450*/  FFMA.FTZ R143, R101.reuse, R126, R3 ;  /* 0x0000007e658f7223 */ /* 0x040fe40000010003 */
[----:B------:R-:W-:Y:S02]  /*4460*/  FMUL.FTZ R3, R2, R125 ;  /* 0x0000007d02037220 */ /* 0x000fe40000410000 */
[----:B------:R-:W-:Y:S02]  /*4470*/  FADD.FTZ R145, R208, R145 ;  /* 0x00000091d0917221 */ /* 0x000fe40000010000 */
[----:B------:R-:W-:Y:S02]  /*4480*/  FMUL.FTZ R148, R136, R147 ;  /* 0x0000009388947220 */ /* 0x000fe40000410000 */
[----:B------:R-:W-:Y:S02]  /*4490*/  FMUL.FTZ R141, R101, R128 ;  /* 0x00000080658d7220 */ /* 0x000fe40000410000 */
[----:B------:R-:W-:-:S02]  /*44a0*/  FMUL.FTZ R187, R149, R150 ;  /* 0x0000009695bb7220 */ /* 0x000fc40000410000 */
[-C--:B------:R-:W-:Y:S01]  /*44b0*/  FMUL.FTZ R150, R136, R145.reuse ;  /* 0x0000009188967220 */ /* 0x080fe20000410000 */
[----:B------:R-:W-:Y:S01]  /*44c0*/  MUFU.COS R142, R174 ;  /* 0x000000ae008e7308 */ /* 0x000fe20000000000 */
[----:B------:R-:W-:Y:S02]  /*44d0*/  FFMA.FTZ R148, R135, R145, -R148 ;  /* 0x0000009187947223 */ /* 0x000fe40000010894 */
[----:B------:R-:W-:Y:S02]  /*44e0*/  FFMA.FTZ R141, R100, R126, -R141 ;  /* 0x0000007e648d7223 */ /* 0x000fe4000001088d */
[----:B------:R-:W-:-:S03]  /*44f0*/  FMUL.FTZ R144, R130, R143 ;  /* 0x0000008f82907220 */ /* 0x000fc60000410000 */
[----:B------:R-:W0:Y:S01]  /*4500*/  MUFU.EX2 R3, R3 ;  /* 0x0000000300037308 */ /* 0x000e220000000800 */
[----:B------:R-:W-:Y:S02]  /*4510*/  FFMA.FTZ R150, R135, R147, R150 ;  /* 0x0000009387967223 */ /* 0x000fe40000010096 */
[----:B------:R-:W-:Y:S02]  /*4520*/  FADD.FTZ R148, R211, R148 ;  /* 0x00000094d3947221 */ /* 0x000fe40000010000 */
[-C--:B------:R-:W-:Y:S02]  /*4530*/  FMUL.FTZ R146, R130, R141.reuse ;  /* 0x0000008d82927220 */ /* 0x080fe40000410000 */
[----:B------:R-:W-:Y:S02]  /*4540*/  FFMA.FTZ R144, R129, R141, -R144 ;  /* 0x0000008d81907223 */ /* 0x000fe40000010890 */
[----:B------:R-:W-:Y:S02]  /*4550*/  FADD.FTZ R150, RZ, R150 ;  /* 0x00000096ff967221 */ /* 0x000fe40000010000 */
[----:B------:R-:W-:-:S02]  /*4560*/  FMUL.FTZ R147, R190, R148 ;  /* 0x00000094be937220 */ /* 0x000fc40000410000 */
[----:B------:R-:W-:Y:S02]  /*4570*/  FFMA.FTZ R146, R129, R143, R146 ;  /* 0x0000008f81927223 */ /* 0x000fe40000010092 */
[----:B------:R-:W-:Y:S01]  /*4580*/  FMUL.FTZ R143, R132, R144 ;  /* 0x00000090848f7220 */ /* 0x000fe20000410000 */
[----:B------:R-:W1:Y:S01]  /*4590*/  MUFU.SIN R174, R174 ;  /* 0x000000ae00ae7308 */ /* 0x000e620000000400 */
[-C--:B------:R-:W-:Y:S02]  /*45a0*/  FMUL.FTZ R145, R190, R150.reuse ;  /* 0x00000096be917220 */ /* 0x080fe40000410000 */
[----:B------:R-:W-:Y:S02]  /*45b0*/  FFMA.FTZ R147, R137, R150, R147 ;  /* 0x0000009689937223 */ /* 0x000fe40000010093 */
[-C--:B------:R-:W-:Y:S02]  /*45c0*/  FMUL.FTZ R141, R132, R146.reuse ;  /* 0x00000092848d7220 */ /* 0x080fe40000410000 */
[----:B------:R-:W-:-:S02]  /*45d0*/  FFMA.FTZ R143, R131, R146, R143 ;  /* 0x00000092838f7223 */ /* 0x000fc4000001008f */
[----:B------:R-:W-:Y:S02]  /*45e0*/  FFMA.FTZ R145, R137, R148, -R145 ;  /* 0x0000009489917223 */ /* 0x000fe40000010891 */
[----:B------:R-:W-:Y:S02]  /*45f0*/  FMUL.FTZ R214, R62, R113 ;  /* 0x000000713ed67220 */ /* 0x000fe40000410000 */
[----:B------:R-:W-:Y:S02]  /*4600*/  FADD.FTZ R147, RZ, R147 ;  /* 0x00000093ff937221 */ /* 0x000fe40000010000 */
[----:B------:R-:W-:Y:S02]  /*4610*/  FFMA.FTZ R141, R131, R144, -R141 ;  /* 0x00000090838d7223 */ /* 0x000fe4000001088d */
[----:B0-----:R-:W-:Y:S02]  /*4620*/  FMUL.FTZ R175, R3, R142 ;  /* 0x0000008e03af7220 */ /* 0x001fe40000410000 */
[----:B------:R-:W-:-:S02]  /*4630*/  FMUL.FTZ R151, R2, R118 ;  /* 0x0000007602977220 */ /* 0x000fc40000410000 */
[----:B------:R-:W-:Y:S02]  /*4640*/  FMUL.FTZ R142, R134, R143 ;  /* 0x0000008f868e7220 */ /* 0x000fe40000410000 */
[----:B------:R-:W-:Y:S02]  /*4650*/  FADD.FTZ R145, R214, R145 ;  /* 0x00000091d6917221 */ /* 0x000fe40000010000 */
[----:B------:R-:W-:Y:S02]  /*4660*/  FMUL.FTZ R146, R188, R147 ;  /* 0x00000093bc927220 */ /* 0x000fe40000410000 */
[-C--:B------:R-:W-:Y:S02]  /*4670*/  FMUL.FTZ R144, R134, R141.reuse ;  /* 0x0000008d86907220 */ /* 0x080fe40000410000 */
[----:B------:R-:W-:Y:S01]  /*4680*/  FFMA.FTZ R142, R133, R141, -R142 ;  /* 0x0000008d858e7223 */ /* 0x000fe2000001088e */
[----:B------:R-:W-:Y:S01]  /*4690*/  MUFU.SIN R184, R152 ;  /* 0x0000009800b87308 */ /* 0x000fe20000000400 */
[----:B------:R-:W-:-:S02]  /*46a0*/  FMUL.FTZ R148, R188, R145 ;  /* 0x00000091bc947220 */ /* 0x000fc40000410000 */
[----:B------:R-:W-:Y:S02]  /*46b0*/  FFMA.FTZ R146, R189, R145, -R146 ;  /* 0x00000091bd927223 */ /* 0x000fe40000010892 */
[----:B------:R-:W-:Y:S02]  /*46c0*/  FMUL.FTZ R217, R63, R112 ;  /* 0x000000703fd97220 */ /* 0x000fe40000410000 */
[----:B------:R-:W-:Y:S01]  /*46d0*/  FFMA.FTZ R144, R133, R143, R144 ;  /* 0x0000008f85907223 */ /* 0x000fe20000010090 */
[----:B------:R-:W0:Y:S01]  /*46e0*/  MUFU.EX2 R151, R151 ;  /* 0x0000009700977308 */ /* 0x000e220000000800 */
[----:B------:R-:W-:Y:S02]  /*46f0*/  FMUL.FTZ R141, R136, R142 ;  /* 0x0000008e888d7220 */ /* 0x000fe40000410000 */
[----:B------:R-:W-:Y:S02]  /*4700*/  FFMA.FTZ R148, R189, R147, R148 ;  /* 0x00000093bd947223 */ /* 0x000fe40000010094 */
[----:B------:R-:W-:-:S02]  /*4710*/  FMUL.FTZ R186, R149, R186 ;  /* 0x000000ba95ba7220 */ /* 0x000fc40000410000 */
[----:B-1----:R-:W-:Y:S01]  /*4720*/  FMUL.FTZ R174, R3, R174 ;  /* 0x000000ae03ae7220 */ /* 0x002fe20000410000 */
[----:B------:R-:W1:Y:S01]  /*4730*/  MUFU.COS R152, R152 ;  /* 0x0000009800987308 */ /* 0x000e620000000000 */
[----:B------:R-:W-:Y:S02]  /*4740*/  FADD.FTZ R146, R217, R146 ;  /* 0x00000092d9927221 */ /* 0x000fe40000010000 */
[-C--:B------:R-:W-:Y:S02]  /*4750*/  FMUL.FTZ R3, R136, R144.reuse ;  /* 0x0000009088037220 */ /* 0x080fe40000410000 */
[----:B------:R-:W-:Y:S02]  /*4760*/  FFMA.FTZ R141, R135, R144, R141 ;  /* 0x00000090878d7223 */ /* 0x000fe4000001008d */
[----:B------:R-:W-:Y:S02]  /*4770*/  FADD.FTZ R148, RZ, R148 ;  /* 0x00000094ff947221 */ /* 0x000fe40000010000 */
[----:B------:R-:W-:-:S02]  /*4780*/  FMUL.FTZ R145, R186, R146 ;  /* 0x00000092ba917220 */ /* 0x000fc40000410000 */
[----:B------:R-:W-:Y:S02]  /*4790*/  FFMA.FTZ R3, R135, R142, -R3 ;  /* 0x0000008e87037223 */ /* 0x000fe40000010803 */
[----:B------:R-:W-:Y:S02]  /*47a0*/  FMUL.FTZ R142, R190, R141 ;  /* 0x0000008dbe8e7220 */ /* 0x000fe40000410000 */
[-C--:B------:R-:W-:Y:S02]  /*47b0*/  FMUL.FTZ R143, R186, R148.reuse ;  /* 0x00000094ba8f7220 */ /* 0x080fe40000410000 */
[----:B------:R-:W-:Y:S02]  /*47c0*/  FFMA.FTZ R145, R187, R148, R145 ;  /* 0x00000094bb917223 */ /* 0x000fe40000010091 */
[-C--:B------:R-:W-:Y:S02]  /*47d0*/  FMUL.FTZ R144, R190, R3.reuse ;  /* 0x00000003be907220 */ /* 0x080fe40000410000 */
[----:B------:R-:W-:-:S02]  /*47e0*/  FFMA.FTZ R142, R137, R3, -R142 ;  /* 0x00000003898e7223 */ /* 0x000fc4000001088e */
[----:B------:R-:W-:Y:S02]  /*47f0*/  FFMA.FTZ R146, R187, R146, -R143 ;  /* 0x00000092bb927223 */ /* 0x000fe4000001088f */
[----:B------:R-:W-:Y:S02]  /*4800*/  FMUL.FTZ R219, R56, R119 ;  /* 0x0000007738db7220 */ /* 0x000fe40000410000 */
[----:B0-----:R-:W-:Y:S02]  /*4810*/  FMUL.FTZ R184, R151, R184 ;  /* 0x000000b897b87220 */ /* 0x001fe40000410000 */
[----:B------:R-:W-:Y:S02]  /*4820*/  FADD.FTZ R145, RZ, R145 ;  /* 0x00000091ff917221 */ /* 0x000fe40000010000 */
[----:B------:R-:W-:Y:S02]  /*4830*/  FFMA.FTZ R144, R137, R141, R144 ;  /* 0x0000008d89907223 */ /* 0x000fe40000010090 */
[----:B------:R-:W-:-:S02]  /*4840*/  FMUL.FTZ R141, R188, R142 ;  /* 0x0000008ebc8d7220 */ /* 0x000fc40000410000 */
[----:B------:R-:W-:Y:S02]  /*4850*/  FADD.FTZ R146, R219, R146 ;  /* 0x00000092db927221 */ /* 0x000fe40000010000 */
[----:B-1----:R-:W-:Y:S02]  /*4860*/  FMUL.FTZ R185, R151, R152 ;  /* 0x0000009897b97220 */ /* 0x002fe40000410000 */
[----:B------:R-:W-:Y:S02]  /*4870*/  FMUL.FTZ R143, R184, R145 ;  /* 0x00000091b88f7220 */ /* 0x000fe40000410000 */
[-C--:B------:R-:W-:Y:S02]  /*4880*/  FMUL.FTZ R3, R188, R144.reuse ;  /* 0x00000090bc037220 */ /* 0x080fe40000410000 */
[----:B------:R-:W-:Y:S02]  /*4890*/  FFMA.FTZ R141, R189, R144, R141 ;  /* 0x00000090bd8d7223 */ /* 0x000fe4000001008d */
[----:B------:R-:W-:-:S02]  /*48a0*/  FMUL.FTZ R144, R184, R146 ;  /* 0x00000092b8907220 */ /* 0x000fc40000410000 */
[----:B------:R-:W-:Y:S02]  /*48b0*/  FFMA.FTZ R146, R185, R146, -R143 ;  /* 0x00000092b9927223 */ /* 0x000fe4000001088f */
[----:B------:R-:W-:Y:S02]  /*48c0*/  FMUL.FTZ R221, R57, R118 ;  /* 0x0000007639dd7220 */ /* 0x000fe40000410000 */
[----:B------:R-:W-:Y:S02]  /*48d0*/  FFMA.FTZ R144, R185, R145, R144 ;  /* 0x00000091b9907223 */ /* 0x000fe40000010090 */
[----:B------:R-:W-:Y:S02]  /*48e0*/  FADD.FTZ R146, R221, R146 ;  /* 0x00000092dd927221 */ /* 0x000fe40000010000 */
[----:B------:R-:W-:Y:S02]  /*48f0*/  FADD.FTZ R144, RZ, R144 ;  /* 0x00000090ff907221 */ /* 0x000fe40000010000 */
[----:B------:R-:W-:-:S02]  /*4900*/  FMUL.FTZ R147, R182, R146 ;  /* 0x00000092b6937220 */ /* 0x000fc40000410000 */
[----:B------:R-:W-:Y:S02]  /*4910*/  FFMA.FTZ R142, R189, R142, -R3 ;  /* 0x0000008ebd8e7223 */ /* 0x000fe40000010803 */
[----:B------:R-:W-:Y:S02]  /*4920*/  FMUL.FTZ R143, R186, R141 ;  /* 0x0000008dba8f7220 */ /* 0x000fe40000410000 */
[-C--:B------:R-:W-:Y:S02]  /*4930*/  FMUL.FTZ R145, R182, R144.reuse ;  /* 0x00000090b6917220 */ /* 0x080fe40000410000 */
[----:B------:R-:W-:Y:S02]  /*4940*/  FFMA.FTZ R147, R183, R144, R147 ;  /* 0x00000090b7937223 */ /* 0x000fe40000010093 */
[-C--:B------:R-:W-:Y:S02]  /*4950*/  FFMA.FTZ R143, R187, R142.reuse, -R143 ;  /* 0x0000008ebb8f7223 */ /* 0x080fe4000001088f */
[----:B------:R-:W-:-:S02]  /*4960*/  FMUL.FTZ R142, R186, R142 ;  /* 0x0000008eba8e7220 */ /* 0x000fc40000410000 */
[----:B------:R-:W-:Y:S02]  /*4970*/  FFMA.FTZ R145, R183, R146, -R145 ;  /* 0x00000092b7917223 */ /* 0x000fe40000010891 */
[----:B------:R-:W-:Y:S02]  /*4980*/  FMUL.FTZ R222, R58, R121 ;  /* 0x000000793ade7220 */ /* 0x000fe40000410000 */
[----:B------:R-:W-:Y:S02]  /*4990*/  FADD.FTZ R147, RZ, R147 ;  /* 0x00000093ff937221 */ /* 0x000fe40000010000 */
[----:B------:R-:W-:Y:S02]  /*49a0*/  FMUL.FTZ R3, R124, UR40 ;  /* 0x000000287c037c20 */ /* 0x000fe40008410000 */
[----:B------:R-:W-:Y:S02]  /*49b0*/  FFMA.FTZ R142, R187, R141, R142 ;  /* 0x0000008dbb8e7223 */ /* 0x000fe4000001008e */
[----:B------:R-:W-:-:S02]  /*49c0*/  FADD.FTZ R145, R222, R145 ;  /* 0x00000091de917221 */ /* 0x000fc40000010000 */
[----:B------:R-:W-:Y:S02]  /*49d0*/  FMUL.FTZ R146, R180, R147 ;  /* 0x00000093b4927220 */ /* 0x000fe40000410000 */
[----:B------:R-:W-:Y:S02]  /*49e0*/  FMUL.FTZ R2, R2, R124 ;  /* 0x0000007c02027220 */ /* 0x000fe40000410000 */
[----:B------:R-:W-:Y:S02]  /*49f0*/  FMUL.RZ R171, R3, 0.15915493667125701904 ;  /* 0x3e22f98303ab7820 */ /* 0x000fe4000040c000 */
[----:B------:R-:W-:Y:S02]  /*4a00*/  FMUL.FTZ R144, R184, R142 ;  /* 0x0000008eb8907220 */ /* 0x000fe40000410000 */
[-C--:B------:R-:W-:Y:S02]  /*4a10*/  FMUL.FTZ R148, R180, R145.reuse ;  /* 0x00000091b4947220 */ /* 0x080fe40000410000 */
[----:B------:R-:W-:-:S02]  /*4a20*/  FFMA.FTZ R146, R181, R145, -R146 ;  /* 0x00000091b5927223 */ /* 0x000fc40000010892 */
[----:B------:R-:W-:Y:S01]  /*4a30*/  FMUL.FTZ R225, R59, R120 ;  /* 0x000000783be17220 */ /* 0x000fe20000410000 */
[----:B------:R-:W-:Y:S01]  /*4a40*/  MUFU.COS R3, R171 ;  /* 0x000000ab00037308 */ /* 0x000fe20000000000 */
[-C--:B------:R-:W-:Y:S02]  /*4a50*/  FFMA.FTZ R144, R185, R143.reuse, -R144 ;  /* 0x0000008fb9907223 */ /* 0x080fe40000010890 */
[----:B------:R-:W-:Y:S02]  /*4a60*/  FMUL.FTZ R143, R184, R143 ;  /* 0x0000008fb88f7220 */ /* 0x000fe40000410000 */
[----:B------:R-:W-:Y:S02]  /*4a70*/  FFMA.FTZ R148, R181, R147, R148 ;  /* 0x00000093b5947223 */ /* 0x000fe40000010094 */
[----:B------:R-:W-:Y:S01]  /*4a80*/  FADD.FTZ R146, R225, R146 ;  /* 0x00000092e1927221 */ /* 0x000fe20000010000 */
[----:B------:R-:W0:Y:S01]  /*4a90*/  MUFU.EX2 R2, R2 ;  /* 0x0000000200027308 */ /* 0x000e220000000800 */
[----:B------:R-:W-:-:S02]  /*4aa0*/  FFMA.FTZ R143, R185, R142, R143 ;  /* 0x0000008eb98f7223 */ /* 0x000fc4000001008f */
[----:B------:R-:W-:Y:S02]  /*4ab0*/  FADD.FTZ R148, RZ, R148 ;  /* 0x00000094ff947221 */ /* 0x000fe40000010000 */
[----:B------:R-:W-:Y:S02]  /*4ac0*/  FMUL.FTZ R147, R178, R146 ;  /* 0x00000092b2937220 */ /* 0x000fe40000410000 */
[C---:B------:R-:W-:Y:S01]  /*4ad0*/  FMUL.FTZ R142, R182.reuse, R144 ;  /* 0x00000090b68e7220 */ /* 0x040fe20000410000 */
[----:B------:R-:W1:Y:S01]  /*4ae0*/  MUFU.SIN R171, R171 ;  /* 0x000000ab00ab7308 */ /* 0x000e620000000400 */
        /* <DEDUP_REMOVED lines=8> */
[----:B------:R-:W-:-:S02]  /*4b70*/  FMUL.FTZ R144, R180, R142 ;  /* 0x0000008eb4907220 */ /* 0x000fc40000410000 */
[----:B0-----:R-:W-:Y:S02]  /*4b80*/  FMUL.FTZ R172, R2, R3 ;  /* 0x0000000302ac7220 */ /* 0x001fe40000410000 */
[----:B------:R-:W-:Y:S02]  /*4b90*/  FMUL.FTZ R3, R180, R141 ;  /* 0x0000008db4037220 */ /* 0x000fe40000410000 */
[----:B------:R-:W-:Y:S02]  /*4ba0*/  FADD.FTZ R146, R173, R146 ;  /* 0x00000092ad927221 */ /* 0x000fe40000010000 */
[----:B------:R-:W-:Y:S02]  /*4bb0*/  FMUL.FTZ R143, R176, R147 ;  /* 0x00000093b08f7220 */ /* 0x000fe40000410000 */
[C---:B------:R-:W-:Y:S02]  /*4bc0*/  FFMA.FTZ R144, R181.reuse, R141, -R144 ;  /* 0x0000008db5907223 */ /* 0x040fe40000010890 */
[----:B------:R-:W-:-:S02]  /*4bd0*/  FFMA.FTZ R3, R181, R142, R3 ;  /* 0x0000008eb5037223 */ /* 0x000fc40000010003 */
[-C--:B------:R-:W-:Y:S02]  /*4be0*/  FFMA.FTZ R143, R177, R146.reuse, -R143 ;  /* 0x00000092b18f7223 */ /* 0x080fe4000001088f */
[----:B------:R-:W-:Y:S02]  /*4bf0*/  FMUL.FTZ R146, R176, R146 ;  /* 0x00000092b0927220 */ /* 0x000fe40000410000 */
[----:B------:R-:W-:Y:S02]  /*4c00*/  FMUL.FTZ R142, R178, R144 ;  /* 0x00000090b28e7220 */ /* 0x000fe40000410000 */
[----:B-1----:R-:W-:Y:S02]  /*4c10*/  FMUL.FTZ R171, R2, R171 ;  /* 0x000000ab02ab7220 */ /* 0x002fe40000410000 */
[----:B------:R-:W-:Y:S02]  /*4c20*/  FMUL.FTZ R2, R178, R3 ;  /* 0x00000003b2027220 */ /* 0x000fe40000410000 */
[----:B------:R-:W-:-:S02]  /*4c30*/  FMUL.FTZ R170, R53, R122 ;  /* 0x0000007a35aa7220 */ /* 0x000fc40000410000 */
        /* <DEDUP_REMOVED lines=8> */
[----:B------:R-:W-:Y:S02]  /*4cc0*/  FMUL.FTZ R144, R174, R146 ;  /* 0x00000092ae907220 */ /* 0x000fe40000410000 */
[C---:B------:R-:W-:Y:S02]  /*4cd0*/  FFMA.FTZ R3, R177.reuse, R2, -R3 ;  /* 0x00000002b1037223 */ /* 0x040fe40000010803 */
[----:B------:R-:W-:Y:S01]  /*4ce0*/  FFMA.FTZ R141, R177, R142, R141 ;  /* 0x0000008eb18d7223 */ /* 0x000fe2000001008d */
[----:B------:R-:W-:Y:S01]  /*4cf0*/  ISETP.NE.AND P5, PT, R0, 0x1f, PT ;  /* 0x0000001f0000780c */ /* 0x000fe20003fa5270 */
[----:B------:R-:W-:-:S02]  /*4d00*/  FFMA.FTZ R145, R175, R146, R145 ;  /* 0x00000092af917223 */ /* 0x000fc40000010091 */
[----:B------:R-:W-:Y:S02]  /*4d10*/  FFMA.FTZ R144, R175, R143, -R144 ;  /* 0x0000008faf907223 */ /* 0x000fe40000010890 */
[----:B------:R-:W-:Y:S02]  /*4d20*/  FMUL.FTZ R169, R54, R125 ;  /* 0x0000007d36a97220 */ /* 0x000fe40000410000 */
[C---:B------:R-:W-:Y:S02]  /*4d30*/  FMUL.FTZ R142, R174.reuse, R3 ;  /* 0x00000003ae8e7220 */ /* 0x040fe40000410000 */
[----:B------:R-:W-:Y:S02]  /*4d40*/  FMUL.FTZ R2, R174, R141 ;  /* 0x0000008dae027220 */ /* 0x000fe40000410000 */
[----:B------:R-:W-:Y:S02]  /*4d50*/  FADD.FTZ R145, RZ, R145 ;  /* 0x00000091ff917221 */ /* 0x000fe40000010000 */
[----:B------:R-:W-:-:S02]  /*4d60*/  FADD.FTZ R144, R169, R144 ;  /* 0x00000090a9907221 */ /* 0x000fc40000010000 */
[C---:B------:R-:W-:Y:S02]  /*4d70*/  FFMA.FTZ R141, R175.reuse, R141, R142 ;  /* 0x0000008daf8d7223 */ /* 0x040fe4000001008e */
[----:B------:R-:W-:Y:S02]  /*4d80*/  FFMA.FTZ R2, R175, R3, -R2 ;  /* 0x00000003af027223 */ /* 0x000fe40000010802 */
[C---:B------:R-:W-:Y:S02]  /*4d90*/  FMUL.FTZ R143, R171.reuse, R145 ;  /* 0x00000091ab8f7220 */ /* 0x040fe40000410000 */
[CC--:B------:R-:W-:Y:S02]  /*4da0*/  FMUL.FTZ R142, R171.reuse, R144.reuse ;  /* 0x00000090ab8e7220 */ /* 0x0c0fe40000410000 */
[----:B------:R-:W-:Y:S02]  /*4db0*/  FMUL.FTZ R3, R171, R141 ;  /* 0x0000008dab037220 */ /* 0x000fe40000410000 */
[----:B------:R-:W-:-:S02]  /*4dc0*/  FFMA.FTZ R147, R172, R144, -R143 ;  /* 0x00000090ac937223 */ /* 0x000fc4000001088f */
[C---:B------:R-:W-:Y:S02]  /*4dd0*/  FFMA.FTZ R145, R172.reuse, R145, R142 ;  /* 0x00000091ac917223 */ /* 0x040fe4000001008e */
[-C--:B------:R-:W-:Y:S02]  /*4de0*/  FMUL.FTZ R143, R171, R2.reuse ;  /* 0x00000002ab8f7220 */ /* 0x080fe40000410000 */
[C---:B------:R-:W-:Y:S02]  /*4df0*/  FFMA.FTZ R142, R172.reuse, R2, -R3 ;  /* 0x00000002ac8e7223 */ /* 0x040fe40000010803 */
[----:B------:R0:W1:Y:S01]  /*4e00*/  @P5 LDS.64 R2, [R0.X8+0x3558] ;  /* 0x0035580000025984 */ /* 0x0000620000008a00 */
[----:B------:R-:W-:Y:S01]  /*4e10*/  FMUL.FTZ R168, R55, R124 ;  /* 0x0000007c37a87220 */ /* 0x000fe20000410000 */
[----:B------:R-:W-:Y:S01]  /*4e20*/  BSSY B0, `(.L_x_10017) ;  /* 0x0000010000007945 */ /* 0x000fe20003800000 */
[----:B------:R-:W-:Y:S02]  /*4e30*/  FFMA.FTZ R144, R172, R141, R143 ;  /* 0x0000008dac907223 */ /* 0x000fe4000001008f */
[----:B------:R-:W-:-:S02]  /*4e40*/  FADD.FTZ R141, RZ, R145 ;  /* 0x00000091ff8d7221 */ /* 0x000fc40000010000 */
[----:B------:R-:W-:Y:S01]  /*4e50*/  FADD.FTZ R143, R168, R147 ;  /* 0x00000093a88f7221 */ /* 0x000fe20000010000 */
[----:B------:R-:W-:Y:S05]  /*4e60*/  @P5 BRA `(.L_x_10018) ;  /* 0x000000b000005947 */ /* 0x000fea0003800000 */
[----:B0-2-4-:R-:W-:Y:S01]  /*4e70*/  ULDC UR28, c[0x0][0x174] ;  /* 0x00005d00001c7ab9 */ /* 0x015fe20000000800 */
[----:B-1----:R-:W-:Y:S01]  /*4e80*/  HFMA2.MMA R3, -RZ, RZ, 0, 0 ;  /* 0x00000000ff037435 */ /* 0x002fe200000001ff */
        /* <DEDUP_REMOVED lines=9> */
.L_x_10018:
[----:B0-2-4-:R-:W-:Y:S05]  /*4f20*/  BSYNC B0 ;  /* 0x0000000000007941 */ /* 0x015fea0003800000 */
.L_x_10017:
        /* <DEDUP_REMOVED lines=17> */
[----:B------:R-:W-:Y:S01]  /*5040*/  FADD.FTZ R220, R51, R51 ;  /* 0x0000003333dc7221 */ /* 0x000fe20000010000 */
[----:B------:R-:W-:Y:S01]  /*5050*/  ISETP.GT.U32.AND P3, PT, R140, 0x1b, PT ;  /* 0x0000001b8c00780c */ /* 0x000fe20003f64070 */
[----:B------:R-:W-:Y:S01]  /*5060*/  FADD.FTZ R226, R50, R50 ;  /* 0x0000003232e27221 */ /* 0x000fe20000010000 */
[----:B------:R-:W-:Y:S01]  /*5070*/  SHFL.IDX PT, R201, R102, RZ, 0x1f ;  /* 0x00001fff66c97589 */ /* 0x000fe200000e0000 */
[----:B------:R-:W-:Y:S01]  /*5080*/  FADD.FTZ R216, R49, R49 ;  /* 0x0000003131d87221 */ /* 0x000fe20000010000 */
[----:B------:R-:W-:Y:S01]  /*5090*/  BSSY B0, `(.L_x_10019) ;  /* 0x000016a000007945 */ /* 0x000fe20003800000 */
[----:B------:R-:W-:-:S02]  /*50a0*/  FADD.FTZ R213, R48, R48 ;  /* 0x0000003030d57221 */ /* 0x000fc40000010000 */
[C---:B0-----:R-:W-:Y:S02]  /*50b0*/  FMUL.FTZ R148, R144.reuse, R151 ;  /* 0x0000009790947220 */ /* 0x041fe40000410000 */
[----:B--2---:R-:W-:Y:S02]  /*50c0*/  FMUL.FTZ R139, R71, UR28 ;  /* 0x0000001c478b7c20 */ /* 0x004fe40008410000 */
[-C--:B---3--:R-:W-:Y:S02]  /*50d0*/  FMUL.FTZ R150, R144, R149.reuse ;  /* 0x0000009590967220 */ /* 0x088fe40000410000 */
[----:B------:R-:W-:Y:S02]  /*50e0*/  FFMA.FTZ R148, R142, R149, -R148 ;  /* 0x000000958e947223 */ /* 0x000fe40000010894 */
[----:B----4-:R-:W-:Y:S02]  /*50f0*/  FMUL.FTZ R146, R144, R145 ;  /* 0x0000009190927220 */ /* 0x010fe40000410000 */
[----:B------:R-:W-:-:S02]  /*5100*/  FFMA.FTZ R150, R142, R151, R150 ;  /* 0x000000978e967223 */ /* 0x000fc40000010096 */
[----:B------:R-:W-:Y:S02]  /*5110*/  @P2 FADD.FTZ R143, R143, R148 ;  /* 0x000000948f8f2221 */ /* 0x000fe40000010000 */
[-C--:B-1----:R-:W-:Y:S02]  /*5120*/  FFMA.FTZ R149, R142, R147.reuse, R146 ;  /* 0x000000938e957223 */ /* 0x082fe40000010092 */
[C---:B------:R-:W-:Y:S01]  /*5130*/  FMUL.FTZ R147, R144.reuse, R147 ;  /* 0x0000009390937220 */ /* 0x040fe20000410000 */
[----:B------:R-:W0:Y:S01]  /*5140*/  SHFL.UP PT, R146, R143, 0x2, RZ ;  /* 0x044000008f927989 */ /* 0x000e2200000e00ff */
[----:B------:R-:W-:Y:S01]  /*5150*/  @P2 FADD.FTZ R141, R141, R150 ;  /* 0x000000968d8d2221 */ /* 0x000fe20000010000 */
[----:B------:R-:W-:Y:S01]  /*5160*/  FSEL R149, R144, R149, !P2 ;  /* 0x0000009590957208 */ /* 0x000fe20005000000 */
[----:B------:R-:W-:Y:S01]  /*5170*/  @P2 FFMA.FTZ R142, R142, R145, -R147 ;  /* 0x000000918e8e2223 */ /* 0x000fe20000010893 */
[----:B------:R-:W-:Y:S01]  /*5180*/  ISETP.GE.AND P2, PT, R104, 0x2, PT ;  /* 0x000000026800780c */ /* 0x000fe20003f46270 */
[----:B------:R-:W-:Y:S01]  /*5190*/  FFMA.FTZ R164, R70, UR29, R139 ;  /* 0x0000001d46a47c23 */ /* 0x000fe2000801008b */
[----:B------:R-:W1:Y:S01]  /*51a0*/  SHFL.UP PT, R147, R141, 0x2, RZ ;  /* 0x044000008d937989 */ /* 0x000e6200000e00ff */
[----:B------:R-:W-:-:S02]  /*51b0*/  FMUL.FTZ R139, R69, UR29 ;  /* 0x0000001d458b7c20 */ /* 0x000fc40008410000 */
[----:B------:R-:W-:Y:S01]  /*51c0*/  FMUL.FTZ R164, R165, R164 ;  /* 0x000000a4a5a47220 */ /* 0x000fe20000410000 */
[----:B------:R-:W2:Y:S01]  /*51d0*/  SHFL.UP PT, R144, R142, 0x2, RZ ;  /* 0x044000008e907989 */ /* 0x000ea200000e00ff */
[----:B------:R-:W-:Y:S02]  /*51e0*/  FFMA.FTZ R139, R68, UR28, -R139 ;  /* 0x0000001c448b7c23 */ /* 0x000fe4000801088b */
[----:B------:R-:W-:Y:S01]  /*51f0*/  FADD.FTZ R210, R39, R39 ;  /* 0x0000002727d27221 */ /* 0x000fe20000010000 */
[----:B------:R-:W3:Y:S01]  /*5200*/  SHFL.UP PT, R145, R149, 0x2, RZ ;  /* 0x0440000095917989 */ /* 0x000ee200000e00ff */
[----:B------:R-:W-:Y:S02]  /*5210*/  FMUL.FTZ R162, R166, R139 ;  /* 0x0000008ba6a27220 */ /* 0x000fe40000410000 */
[----:B------:R-:W-:Y:S02]  /*5220*/  FMUL.FTZ R139, R75, UR29 ;  /* 0x0000001d4b8b7c20 */ /* 0x000fe40008410000 */
[----:B------:R-:W-:-:S02]  /*5230*/  FADD.FTZ R207, R38, R38 ;  /* 0x0000002626cf7221 */ /* 0x000fc40000010000 */
[C---:B0-----:R-:W-:Y:S02]  /*5240*/  FMUL.FTZ R150, R149.reuse, R146 ;  /* 0x0000009295967220 */ /* 0x041fe40000410000 */
[-C--:B-1----:R-:W-:Y:S02]  /*5250*/  FMUL.FTZ R151, R149, R147.reuse ;  /* 0x0000009395977220 */ /* 0x082fe40000410000 */
[----:B------:R-:W-:Y:S02]  /*5260*/  FFMA.FTZ R150, R142, R147, R150 ;  /* 0x000000938e967223 */ /* 0x000fe40000010096 */
[----:B------:R-:W-:Y:S02]  /*5270*/  FMUL.FTZ R147, R71, UR29 ;  /* 0x0000001d47937c20 */ /* 0x000fe40008410000 */
[----:B--2---:R-:W-:Y:S02]  /*5280*/  FMUL.FTZ R148, R149, R144 ;  /* 0x0000009095947220 */ /* 0x004fe40000410000 */
[----:B------:R-:W-:-:S02]  /*5290*/  FFMA.FTZ R138, R70, UR28, -R147 ;  /* 0x0000001c468a7c23 */ /* 0x000fc40008010893 */
[C---:B------:R-:W-:Y:S02]  /*52a0*/  FFMA.FTZ R146, R142.reuse, R146, -R151 ;  /* 0x000000928e927223 */ /* 0x040fe40000010897 */
[----:B------:R-:W-:Y:S02]  /*52b0*/  FMUL.FTZ R163, R165, R138 ;  /* 0x0000008aa5a37220 */ /* 0x000fe40000410000 */
[-C--:B---3--:R-:W-:Y:S02]  /*52c0*/  FMUL.FTZ R151, R149, R145.reuse ;  /* 0x0000009195977220 */ /* 0x088fe40000410000 */
[C---:B------:R-:W-:Y:S02]  /*52d0*/  FFMA.FTZ R148, R142.reuse, R145, R148 ;  /* 0x000000918e947223 */ /* 0x040fe40000010094 */
[----:B------:R-:W-:Y:S02]  /*52e0*/  FMUL.FTZ R138, R171, R164 ;  /* 0x000000a4ab8a7220 */ /* 0x000fe40000410000 */
[----:B------:R-:W-:Y:S01]  /*52f0*/  FMUL.FTZ R145, R69, UR28 ;  /* 0x0000001c45917c20 */ /* 0x000fe20008410000 */
[----:B------:R-:W-:Y:S01]  /*5300*/  FSEL R148, R149, R148, !P2 ;  /* 0x0000009495947208 */ /* 0x000fe20005000000 */
[----:B------:R-:W-:-:S02]  /*5310*/  @P2 FFMA.FTZ R142, R142, R144, -R151 ;  /* 0x000000908e8e2223 */ /* 0x000fc40000010897 */
[----:B------:R-:W-:Y:S02]  /*5320*/  FFMA.FTZ R147, R172, R163, -R138 ;  /* 0x000000a3ac937223 */ /* 0x000fe4000001088a */
[----:B------:R-:W-:Y:S01]  /*5330*/  @P2 FADD.FTZ R143, R143, R146 ;  /* 0x000000928f8f2221 */ /* 0x000fe20000010000 */
[----:B------:R-:W-:Y:S01]  /*5340*/  SHFL.UP PT, R149, R148, 0x4, RZ ;  /* 0x0480000094957989 */ /* 0x000fe200000e00ff */
[----:B------:R-:W-:Y:S02]  /*5350*/  FFMA.FTZ R145, R68, UR29, R145 ;  /* 0x0000001d44917c23 */ /* 0x000fe40008010091 */
[----:B------:R-:W-:Y:S01]  /*5360*/  FMUL.FTZ R144, R172, R164 ;  /* 0x000000a4ac907220 */ /* 0x000fe20000410000 */
[----:B------:R-:W-:Y:S01]  /*5370*/  SHFL.UP PT, R151, R143, 0x4, RZ ;  /* 0x048000008f977989 */ /* 0x000fe200000e00ff */
[----:B------:R-:W-:Y:S01]  /*5380*/  @P2 FADD.FTZ R141, R141, R150 ;  /* 0x000000968d8d2221 */ /* 0x000fe20000010000 */
[----:B------:R-:W-:Y:S01]  /*5390*/  ISETP.GE.AND P2, PT, R104, 0x4, PT ;  /* 0x000000046800780c */ /* 0x000fe20003f46270 */
[----:B------:R-:W-:-:S02]  /*53a0*/  FMUL.FTZ R161, R166, R145 ;  /* 0x00000091a6a17220 */ /* 0x000fc40000410000 */
[----:B------:R-:W-:Y:S01]  /*53b0*/  FFMA.FTZ R144, -R171, R163, -R144 ;  /* 0x000000a3ab907223 */ /* 0x000fe20000010990 */
[----:B------:R-:W-:Y:S01]  /*53c0*/  SHFL.UP PT, R153, R141, 0x4, RZ ;  /* 0x048000008d997989 */ /* 0x000fe200000e00ff */
[----:B------:R-:W-:Y:S02]  /*53d0*/  FADD.FTZ R146, R162, R147 ;  /* 0x00000093a2927221 */ /* 0x000fe40000010000 */
[----:B------:R-:W-:Y:S01]  /*53e0*/  FMUL.FTZ R145, R75, UR28 ;  /* 0x0000001c4b917c20 */ /* 0x000fe20008410000 */
[----:B------:R-:W0:Y:S01]  /*53f0*/  SHFL.UP PT, R147, R142, 0x4, RZ ;  /* 0x048000008e937989 */ /* 0x000e2200000e00ff */
[----:B------:R-:W-:Y:S02]  /*5400*/  FADD.FTZ R144, -R161, R144 ;  /* 0x00000090a1907221 */ /* 0x000fe40000010100 */
        /* <DEDUP_REMOVED lines=15> */
[C---:B------:R-:W-:Y:S02]  /*5500*/  FMUL.FTZ R145, R148.reuse, R151 ;  /* 0x0000009794917220 */ /* 0x040fe40000410000 */
[C---:B------:R-:W-:Y:S02]  /*5510*/  FMUL.FTZ R144, R148.reuse, R153 ;  /* 0x0000009994907220 */ /* 0x040fe40000410000 */
[-C--:B------:R-:W-:Y:S02]  /*5520*/  FMUL.FTZ R138, R148, R149.reuse ;  /* 0x00000095948a7220 */ /* 0x080fe40000410000 */
[C---:B------:R-:W-:Y:S02]  /*5530*/  FFMA.FTZ R149, R142.reuse, R149, R139 ;  /* 0x000000958e957223 */ /* 0x040fe4000001008b */
[----:B------:R-:W-:-:S02]  /*5540*/  FFMA.FTZ R146, R142, R153, R145 ;  /* 0x000000998e927223 */ /* 0x000fc40000010091 */
[----:B------:R-:W-:Y:S01]  /*5550*/  FFMA.FTZ R144, R142, R151, -R144 ;  /* 0x000000978e907223 */ /* 0x000fe20000010890 */
[----:B------:R-:W-:Y:S01]  /*5560*/  FSEL R149, R148, R149, !P2 ;  /* 0x0000009594957208 */ /* 0x000fe20005000000 */
[C---:B------:R-:W-:Y:S02]  /*5570*/  FMUL.FTZ R139, R73.reuse, UR29 ;  /* 0x0000001d498b7c20 */ /* 0x040fe40008410000 */
[----:B------:R-:W-:Y:S02]  /*5580*/  FMUL.FTZ R145, R73, UR28 ;  /* 0x0000001c49917c20 */ /* 0x000fe40008410000 */
[----:B------:R-:W-:Y:S02]  /*5590*/  @P2 FFMA.FTZ R142, R142, R147, -R138 ;  /* 0x000000938e8e2223 */ /* 0x000fe4000001088a */
[----:B------:R-:W-:Y:S02]  /*55a0*/  @P2 FADD.FTZ R143, R143, R144 ;  /* 0x000000908f8f2221 */ /* 0x000fe40000010000 */
[----:B------:R-:W-:Y:S01]  /*55b0*/  @P2 FADD.FTZ R141, R141, R146 ;  /* 0x000000928d8d2221 */ /* 0x000fe20000010000 */
[----:B------:R-:W-:Y:S01]  /*55c0*/  SHFL.UP PT, R144, R142, 0x8, RZ ;  /* 0x050000008e907989 */ /* 0x000fe200000e00ff */
[----:B------:R-:W-:Y:S01]  /*55d0*/  FFMA.FTZ R139, R72, UR28, -R139 ;  /* 0x0000001c488b7c23 */ /* 0x000fe2000801088b */
[----:B------:R-:W-:Y:S01]  /*55e0*/  ISETP.GE.AND P2, PT, R104, 0x8, PT ;  /* 0x000000086800780c */ /* 0x000fe20003f46270 */
[----:B------:R-:W-:Y:S01]  /*55f0*/  FFMA.FTZ R145, R72, UR29, R145 ;  /* 0x0000001d48917c23 */ /* 0x000fe20008010091 */
[----:B------:R-:W0:Y:S01]  /*5600*/  SHFL.UP PT, R147, R143, 0x8, RZ ;  /* 0x050000008f937989 */ /* 0x000e2200000e00ff */
[----:B------:R-:W-:-:S02]  /*5610*/  FMUL.FTZ R156, R158, R139 ;  /* 0x0000008b9e9c7220 */ /* 0x000fc40000410000 */
[----:B------:R-:W-:Y:S01]  /*5620*/  FMUL.FTZ R155, R158, R145 ;  /* 0x000000919e9b7220 */ /* 0x000fe20000410000 */
[----:B------:R-:W1:Y:S01]  /*5630*/  SHFL.UP PT, R148, R141, 0x8, RZ ;  /* 0x050000008d947989 */ /* 0x000e6200000e00ff */
[C---:B------:R-:W-:Y:S02]  /*5640*/  FMUL.FTZ R139, R79.reuse, UR29 ;  /* 0x0000001d4f8b7c20 */ /* 0x040fe40008410000 */
[----:B------:R-:W-:Y:S01]  /*5650*/  FMUL.FTZ R145, R79, UR28 ;  /* 0x0000001c4f917c20 */ /* 0x000fe20008410000 */
[----:B------:R-:W2:Y:S01]  /*5660*/  SHFL.UP PT, R146, R149, 0x8, RZ ;  /* 0x0500000095927989 */ /* 0x000ea200000e00ff */
[----:B------:R-:W-:Y:S02]  /*5670*/  FADD.FTZ R191, R156, R191 ;  /* 0x000000bf9cbf7221 */ /* 0x000fe40000010000 */
[----:B------:R-:W-:Y:S02]  /*5680*/  FADD.FTZ R150, -R155, R150 ;  /* 0x000000969b967221 */ /* 0x000fe40000010100 */
        /* <DEDUP_REMOVED lines=16> */
[C---:B-1----:R-:W-:Y:S02]  /*5790*/  FMUL.FTZ R138, R149.reuse, R148 ;  /* 0x00000094958a7220 */ /* 0x042fe40000410000 */
[----:B--2---:R-:W-:Y:S02]  /*57a0*/  FMUL.FTZ R139, R149, R146 ;  /* 0x00000092958b7220 */ /* 0x004fe40000410000 */
[----:B------:R-:W-:-:S02]  /*57b0*/  FFMA.FTZ R148, R142, R148, R151 ;  /* 0x000000948e947223 */ /* 0x000fc40000010097 */
[C---:B------:R-:W-:Y:S02]  /*57c0*/  FFMA.FTZ R146, R142.reuse, R146, R145 ;  /* 0x000000928e927223 */ /* 0x040fe40000010091 */
[C---:B------:R-:W-:Y:S02]  /*57d0*/  FFMA.FTZ R138, R142.reuse, R147, -R138 ;  /* 0x000000938e8a7223 */ /* 0x040fe4000001088a */
[----:B------:R-:W-:Y:S01]  /*57e0*/  @P2 FFMA.FTZ R142, R142, R144, -R139 ;  /* 0x000000908e8e2223 */ /* 0x000fe2000001088b */
[----:B------:R-:W-:Y:S01]  /*57f0*/  FSEL R146, R149, R146, !P2 ;  /* 0x0000009295927208 */ /* 0x000fe20005000000 */
[C---:B------:R-:W-:Y:S02]  /*5800*/  FMUL.FTZ R139, R77.reuse, UR29 ;  /* 0x0000001d4d8b7c20 */ /* 0x040fe40008410000 */
[----:B------:R-:W-:Y:S01]  /*5810*/  FMUL.FTZ R145, R77, UR28 ;  /* 0x0000001c4d917c20 */ /* 0x000fe20008410000 */
[----:B------:R-:W0:Y:S01]  /*5820*/  SHFL.UP PT, R147, R142, 0x10, RZ ;  /* 0x060000008e937989 */ /* 0x000e2200000e00ff */
[----:B------:R-:W-:-:S02]  /*5830*/  FADD.FTZ R152, R46, R46 ;  /* 0x0000002e2e987221 */ /* 0x000fc40000010000 */
[C---:B------:R-:W-:Y:S02]  /*5840*/  FFMA.FTZ R139, R76.reuse, UR28, -R139 ;  /* 0x0000001c4c8b7c23 */ /* 0x040fe4000801088b */
[----:B------:R-:W-:Y:S02]  /*5850*/  FFMA.FTZ R145, R76, UR29, R145 ;  /* 0x0000001d4c917c23 */ /* 0x000fe40008010091 */
[----:B------:R-:W-:Y:S02]  /*5860*/  @P2 FADD.FTZ R143, R143, R138 ;  /* 0x0000008a8f8f2221 */ /* 0x000fe40000010000 */
[C---:B------:R-:W-:Y:S02]  /*5870*/  FMUL.FTZ R151, R152.reuse, R139 ;  /* 0x0000008b98977220 */ /* 0x040fe40000410000 */
[----:B------:R-:W-:Y:S01]  /*5880*/  FMUL.FTZ R150, R152, R145 ;  /* 0x0000009198967220 */ /* 0x000fe20000410000 */
[----:B------:R-:W1:Y:S01]  /*5890*/  SHFL.UP PT, R195, R143, 0x10, RZ ;  /* 0x060000008fc37989 */ /* 0x000e6200000e00ff */
[----:B------:R-:W-:Y:S01]  /*58a0*/  @P2 FADD.FTZ R141, R141, R148 ;  /* 0x000000948d8d2221 */ /* 0x000fe20000010000 */
[----:B------:R-:W-:Y:S01]  /*58b0*/  ISETP.GE.AND P2, PT, R104, 0x10, PT ;  /* 0x000000106800780c */ /* 0x000fe20003f46270 */
[----:B------:R-:W-:-:S02]  /*58c0*/  FADD.FTZ R192, R151, R192 ;  /* 0x000000c097c07221 */ /* 0x000fc40000010000 */
[----:B------:R-:W-:Y:S01]  /*58d0*/  FADD.FTZ R138, -R150, R191 ;  /* 0x000000bf968a7221 */ /* 0x000fe20000010100 */
[----:B------:R-:W-:Y:S01]  /*58e0*/  SHFL.UP PT, R197, R141, 0x10, RZ ;  /* 0x060000008dc57989 */ /* 0x000fe200000e00ff */
[C---:B------:R-:W-:Y:S02]  /*58f0*/  FMUL.FTZ R139, R83.reuse, UR29 ;  /* 0x0000001d538b7c20 */ /* 0x040fe40008410000 */
[C---:B------:R-:W-:Y:S01]  /*5900*/  FMUL.FTZ R148, R182.reuse, -R192 ;  /* 0x800000c0b6947220 */ /* 0x040fe20000410000 */
[----:B------:R-:W2:Y:S01]  /*5910*/  SHFL.UP PT, R191, R146, 0x10, RZ ;  /* 0x0600000092bf7989 */ /* 0x000ea200000e00ff */
[----:B------:R-:W-:Y:S02]  /*5920*/  FMUL.FTZ R145, R83, UR28 ;  /* 0x0000001c53917c20 */ /* 0x000fe40008410000 */
[----:B------:R-:W-:Y:S02]  /*5930*/  FMUL.FTZ R144, R182, -R138 ;  /* 0x8000008ab6907220 */ /* 0x000fe40000410000 */
[----:B------:R-:W-:-:S02]  /*5940*/  FFMA.FTZ R139, R82, UR28, -R139 ;  /* 0x0000001c528b7c23 */ /* 0x000fc4000801088b */
[C---:B------:R-:W-:Y:S02]  /*5950*/  FFMA.FTZ R138, R183.reuse, R138, R148 ;  /* 0x0000008ab78a7223 */ /* 0x040fe40000010094 */
[----:B------:R-:W-:Y:S02]  /*5960*/  FFMA.FTZ R145, R82, UR29, R145 ;  /* 0x0000001d52917c23 */ /* 0x000fe40008010091 */
[----:B------:R-:W-:Y:S02]  /*5970*/  FFMA.FTZ R199, R183, R192, -R144 ;  /* 0x000000c0b7c77223 */ /* 0x000fe40000010890 */
[C---:B------:R-:W-:Y:S02]  /*5980*/  FMUL.FTZ R148, R224.reuse, R139 ;  /* 0x0000008be0947220 */ /* 0x040fe40000410000 */
[----:B------:R-:W-:Y:S02]  /*5990*/  FMUL.FTZ R149, R224, R145 ;  /* 0x00000091e0957220 */ /* 0x000fe40000410000 */
[----:B------:R-:W-:-:S02]  /*59a0*/  FADD.FTZ R199, R148, R199 ;  /* 0x000000c794c77221 */ /* 0x000fc40000010000 */
[----:B------:R-:W-:Y:S02]  /*59b0*/  FADD.FTZ R138, -R149, R138 ;  /* 0x0000008a958a7221 */ /* 0x000fe40000010100 */
[C---:B------:R-:W-:Y:S02]  /*59c0*/  FMUL.FTZ R139, R184.reuse, -R199 ;  /* 0x800000c7b88b7220 */ /* 0x040fe40000410000 */
[-C--:B------:R-:W-:Y:S02]  /*59d0*/  FMUL.FTZ R144, R184, -R138.reuse ;  /* 0x8000008ab8907220 */ /* 0x080fe40000410000 */
[----:B------:R-:W-:Y:S02]  /*59e0*/  FFMA.FTZ R194, R185, R138, R139 ;  /* 0x0000008ab9c27223 */ /* 0x000fe4000001008b */
[C---:B0-----:R-:W-:Y:S02]  /*59f0*/  FMUL.FTZ R139, R146.reuse, R147 ;  /* 0x00000093928b7220 */ /* 0x041fe40000410000 */
[----:B-1----:R-:W-:-:S02]  /*5a00*/  FMUL.FTZ R145, R146, R195 ;  /* 0x000000c392917220 */ /* 0x002fc40000410000 */
[-C--:B--2---:R-:W-:Y:S02]  /*5a10*/  FMUL.FTZ R138, R146, R191.reuse ;  /* 0x000000bf928a7220 */ /* 0x084fe40000410000 */
[----:B------:R-:W-:Y:S02]  /*5a20*/  FFMA.FTZ R191, R142, R191, R139 ;  /* 0x000000bf8ebf7223 */ /* 0x000fe4000001008b */
[----:B------:R-:W-:Y:S02]  /*5a30*/  FFMA.FTZ R199, R185, R199, -R144 ;  /* 0x000000c7b9c77223 */ /* 0x000fe40000010890 */
[C---:B------:R-:W-:Y:S01]  /*5a40*/  FMUL.FTZ R144, R146.reuse, R197 ;  /* 0x000000c592907220 */ /* 0x040fe20000410000 */
[----:B------:R-:W-:Y:S01]  /*5a50*/  FSEL R146, R146, R191, !P2 ;  /* 0x000000bf92927208 */ /* 0x000fe20005000000 */
[----:B------:R-:W-:Y:S02]  /*5a60*/  FFMA.FTZ R192, R142, R197, R145 ;  /* 0x000000c58ec07223 */ /* 0x000fe40000010091 */
[----:B------:R-:W-:-:S02]  /*5a70*/  FMUL.FTZ R145, R81, UR28 ;  /* 0x0000001c51917c20 */ /* 0x000fc40008410000 */
[C---:B------:R-:W-:Y:S01]  /*5a80*/  FFMA.FTZ R144, R142.reuse, R195, -R144 ;  /* 0x000000c38e907223 */ /* 0x040fe20000010890 */
[----:B------:R-:W0:Y:S01]  /*5a90*/  SHFL.UP PT, R146, R146, 0x1, RZ ;  /* 0x0420000092927989 */ /* 0x000e2200000e00ff */
[----:B------:R-:W-:Y:S02]  /*5aa0*/  @P2 FFMA.FTZ R142, R142, R147, -R138 ;  /* 0x000000938e8e2223 */ /* 0x000fe4000001088a */
[----:B------:R-:W-:Y:S02]  /*5ab0*/  FMUL.FTZ R139, R81, UR29 ;  /* 0x0000001d518b7c20 */ /* 0x000fe40008410000 */
[C---:B------:R-:W-:Y:S02]  /*5ac0*/  FFMA.FTZ R138, R80.reuse, UR29, R145 ;  /* 0x0000001d508a7c23 */ /* 0x040fe40008010091 */
[----:B------:R-:W-:Y:S01]  /*5ad0*/  @P2 FADD.FTZ R141, R141, R192 ;  /* 0x000000c08d8d2221 */ /* 0x000fe20000010000 */
[----:B------:R-:W1:Y:S01]  /*5ae0*/  SHFL.UP PT, R142, R142, 0x1, RZ ;  /* 0x042000008e8e7989 */ /* 0x000e6200000e00ff */
[----:B------:R-:W-:-:S02]  /*5af0*/  FFMA.FTZ R192, R80, UR28, -R139 ;  /* 0x0000001c50c07c23 */ /* 0x000fc4000801088b */
[C---:B------:R-:W-:Y:S02]  /*5b00*/  FMUL.FTZ R191, R223.reuse, R138 ;  /* 0x0000008adfbf7220 */ /* 0x040fe40000410000 */
[----:B------:R-:W-:Y:S01]  /*5b10*/  FMUL.FTZ R192, R223, R192 ;  /* 0x000000c0dfc07220 */ /* 0x000fe20000410000 */
[----:B------:R-:W-:Y:S01]  /*5b20*/  SHFL.UP PT, R141, R141, 0x1, RZ ;  /* 0x042000008d8d7989 */ /* 0x000fe200000e00ff */
[----:B------:R-:W-:Y:S02]  /*5b30*/  FADD.FTZ R194, -R191, R194 ;  /* 0x000000c2bfc27221 */ /* 0x000fe40000010100 */
[----:B------:R-:W-:Y:S02]  /*5b40*/  FMUL.FTZ R139, R87, UR29 ;  /* 0x0000001d578b7c20 */ /* 0x000fe40008410000 */
[----:B------:R-:W-:Y:S02]  /*5b50*/  FADD.FTZ R199, R192, R199 ;  /* 0x000000c7c0c77221 */ /* 0x000fe40000010000 */
[----:B------:R-:W-:-:S02]  /*5b60*/  FMUL.FTZ R138, R186, -R194 ;  /* 0x800000c2ba8a7220 */ /* 0x000fc40000410000 */
[----:B------:R-:W-:Y:S02]  /*5b70*/  FMUL.FTZ R145, R87, UR28 ;  /* 0x0000001c57917c20 */ /* 0x000fe40008410000 */
[----:B------:R-:W-:Y:S02]  /*5b80*/  FFMA.FTZ R139, R86, UR28, -R139 ;  /* 0x0000001c568b7c23 */ /* 0x000fe4000801088b */
[-C--:B------:R-:W-:Y:S02]  /*5b90*/  FFMA.FTZ R147, R187, R199.reuse, -R138 ;  /* 0x000000c7bb937223 */ /* 0x080fe4000001088a */
[----:B------:R-:W-:Y:S01]  /*5ba0*/  @P2 FADD.FTZ R143, R143, R144 ;  /* 0x000000908f8f2221 */ /* 0x000fe20000010000 */
[----:B------:R-:W-:Y:S01]  /*5bb0*/  ISETP.GT.U32.AND P2, PT, R140, 0x17, PT ;  /* 0x000000178c00780c */ /* 0x000fe20003f44070 */
[----:B------:R-:W-:Y:S02]  /*5bc0*/  FMUL.FTZ R199, R186, -R199 ;  /* 0x800000c7bac77220 */ /* 0x000fe40000410000 */
[----:B------:R-:W-:-:S02]  /*5bd0*/  FFMA.FTZ R145, R86, UR29, R145 ;  /* 0x0000001d56917c23 */ /* 0x000fc40008010091 */
[C---:B------:R-:W-:Y:S01]  /*5be0*/  FMUL.FTZ R200, R220.reuse, R139 ;  /* 0x0000008bdcc87220 */ /* 0x040fe20000410000 */
[----:B------:R-:W2:Y:S01]  /*5bf0*/  SHFL.UP PT, R143, R143, 0x1, RZ ;  /* 0x042000008f8f7989 */ /* 0x000ea200000e00ff */
[----:B------:R-:W-:Y:S02]  /*5c00*/  FFMA.FTZ R194, R187, R194, R199 ;  /* 0x000000c2bbc27223 */ /* 0x000fe400000100c7 */
[----:B------:R-:W-:Y:S02]  /*5c10*/  FMUL.FTZ R199, R220, R145 ;  /* 0x00000091dcc77220 */ /* 0x000fe40000410000 */
[----:B------:R-:W-:Y:S02]  /*5c20*/  FADD.FTZ R147, R200, R147 ;  /* 0x00000093c8937221 */ /* 0x000fe40000010000 */
[----:B------:R-:W-:Y:S02]  /*5c30*/  FADD.FTZ R194, -R199, R194 ;  /* 0x000000c2c7c27221 */ /* 0x000fe40000010100 */
[----:B------:R-:W-:-:S02]  /*5c40*/  FMUL.FTZ R139, R188, -R147 ;  /* 0x80000093bc8b7220 */ /* 0x000fc40000410000 */
[C---:B0-----:R-:W-:Y:S02]  /*5c50*/  FMUL.FTZ R102, R146.reuse, R204 ;  /* 0x000000cc92667220 */ /* 0x041fe40000410000 */
[-C--:B------:R-:W-:Y:S02]  /*5c60*/  FMUL.FTZ R103, R146, R201.reuse ;  /* 0x000000c992677220 */ /* 0x080fe40000410000 */
[-C--:B------:R-:W-:Y:S02]  /*5c70*/  FMUL.FTZ R138, R188, -R194.reuse ;  /* 0x800000c2bc8a7220 */ /* 0x080fe40000410000 */
[----:B------:R-:W-:Y:S02]  /*5c80*/  FFMA.FTZ R194, R189, R194, R139 ;  /* 0x000000c2bdc27223 */ /* 0x000fe4000001008b */
[C---:B-1----:R-:W-:Y:S02]  /*5c90*/  FFMA.FTZ R102, R142.reuse, R201, -R102 ;  /* 0x000000c98e667223 */ /* 0x042fe40000010866 */
[----:B------:R-:W-:-:S02]  /*5ca0*/  FFMA.FTZ R142, R142, R204, R103 ;  /* 0x000000cc8e8e7223 */ /* 0x000fc40000010067 */
[C---:B------:R-:W-:Y:S02]  /*5cb0*/  FMUL.FTZ R139, R85.reuse, UR28 ;  /* 0x0000001c558b7c20 */ /* 0x040fe40008410000 */
[----:B------:R-:W-:Y:S02]  /*5cc0*/  FMUL.FTZ R103, R85, UR29 ;  /* 0x0000001d55677c20 */ /* 0x000fe40008410000 */
[C---:B------:R-:W-:Y:S02]  /*5cd0*/  FFMA.FTZ R139, R84.reuse, UR29, R139 ;  /* 0x0000001d548b7c23 */ /* 0x040fe4000801008b */
[----:B------:R-:W-:Y:S02]  /*5ce0*/  FFMA.FTZ R103, R84, UR28, -R103 ;  /* 0x0000001c54677c23 */ /* 0x000fe40008010867 */
[C---:B------:R-:W-:Y:S02]  /*5cf0*/  FMUL.FTZ R197, R226.reuse, R139 ;  /* 0x0000008be2c57220 */ /* 0x040fe40000410000 */
[----:B------:R-:W-:Y:S01]  /*5d00*/  FFMA.FTZ R147, R189, R147, -R138 ;  /* 0x00000093bd937223 */ /* 0x000fe2000001088a */
[----:B------:R-:W-:Y:S01]  /*5d10*/  MOV R138, UR21 ;  /* 0x00000015008a7c02 */ /* 0x000fe20008000f00 */
[----:B------:R-:W-:-:S02]  /*5d20*/  FMUL.FTZ R198, R226, R103 ;  /* 0x00000067e2c67220 */ /* 0x000fc40000410000 */
[----:B------:R-:W-:Y:S01]  /*5d30*/  FADD.FTZ R194, -R197, R194 ;  /* 0x000000c2c5c27221 */ /* 0x000fe20000010100 */
[----:B------:R-:W-:Y:S01]  /*5d40*/  ISETP.GE.OR P0, PT, R138, c[0x0][0x174], P0 ;  /* 0x00005d008a007a0c */ /* 0x000fe20000706670 */
[----:B------:R-:W-:Y:S02]  /*5d50*/  FADD.FTZ R147, R198, R147 ;  /* 0x00000093c6937221 */ /* 0x000fe40000010000 */
[----:B--2---:R-:W-:Y:S02]  /*5d60*/  @P1 FADD.FTZ R201, R143, R102 ;  /* 0x000000668fc91221 */ /* 0x004fe40000010000 */
[C---:B------:R-:W-:Y:S02]  /*5d70*/  FMUL.FTZ R102, R190.reuse, -R194 ;  /* 0x800000c2be667220 */ /* 0x040fe40000410000 */
[----:B------:R-:W-:Y:S02]  /*5d80*/  FMUL.FTZ R103, R190, -R147 ;  /* 0x80000093be677220 */ /* 0x000fe40000410000 */
[----:B------:R-:W-:Y:S01]  /*5d90*/  @P1 FADD.FTZ R204, R141, R142 ;  /* 0x0000008e8dcc1221 */ /* 0x000fe20000010000 */
[----:B------:R-:W-:Y:S01]  /*5da0*/  ISETP.GT.U32.AND P1, PT, R140, 0xf, PT ;  /* 0x0000000f8c00780c */ /* 0x000fe20003f24070 */
[----:B------:R-:W-:-:S02]  /*5db0*/  FMUL.FTZ R139, R91, UR28 ;  /* 0x0000001c5b8b7c20 */ /* 0x000fc40008410000 */
[----:B------:R-:W-:Y:S02]  /*5dc0*/  FMUL.FTZ R141, R171, R3 ;  /* 0x00000003ab8d7220 */ /* 0x000fe40000410000 */
[C---:B------:R-:W-:Y:S02]  /*5dd0*/  FFMA.FTZ R142, R137.reuse, R147, -R102 ;  /* 0x00000093898e7223 */ /* 0x040fe40000010866 */
[----:B------:R-:W-:Y:S02]  /*5de0*/  FFMA.FTZ R143, R137, R194, R103 ;  /* 0x000000c2898f7223 */ /* 0x000fe40000010067 */
[----:B------:R-:W-:Y:S02]  /*5df0*/  FMUL.FTZ R102, R171, -R2 ;  /* 0x80000002ab667220 */ /* 0x000fe40000410000 */
[----:B------:R-:W-:Y:S02]  /*5e00*/  FMUL.FTZ R103, R91, UR29 ;  /* 0x0000001d5b677c20 */ /* 0x000fe40008410000 */
[----:B------:R-:W-:-:S02]  /*5e10*/  FFMA.FTZ R139, R90, UR29, R139 ;  /* 0x0000001d5a8b7c23 */ /* 0x000fc4000801008b */
[C---:B------:R-:W-:Y:S02]  /*5e20*/  FFMA.FTZ R141, R172.reuse, R2, -R141 ;  /* 0x00000002ac8d7223 */ /* 0x040fe4000001088d */
[----:B------:R-:W-:Y:S02]  /*5e30*/  FFMA.FTZ R138, R172, -R3, R102 ;  /* 0x80000003ac8a7223 */ /* 0x000fe40000010066 */
[----:B------:R-:W-:Y:S02]  /*5e40*/  FFMA.FTZ R103, R90, UR28, -R103 ;  /* 0x0000001c5a677c23 */ /* 0x000fe40008010867 */
[----:B------:R-:W-:Y:S02]  /*5e50*/  FMUL.FTZ R102, R216, R139 ;  /* 0x0000008bd8667220 */ /* 0x000fe40000410000 */
[C---:B------:R-:W-:Y:S02]  /*5e60*/  FMUL.FTZ R139, R174.reuse, -R141 ;  /* 0x8000008dae8b7220 */ /* 0x040fe40000410000 */
[----:B------:R-:W-:-:S02]  /*5e70*/  FMUL.FTZ R140, R174, -R138 ;  /* 0x8000008aae8c7220 */ /* 0x000fc40000410000 */
[----:B------:R-:W-:Y:S02]  /*5e80*/  FMUL.FTZ R103, R216, R103 ;  /* 0x00000067d8677220 */ /* 0x000fe40000410000 */
[----:B------:R-:W-:Y:S02]  /*5e90*/  FADD.FTZ R143, -R102, R143 ;  /* 0x0000008f668f7221 */ /* 0x000fe40000010100 */
[C---:B------:R-:W-:Y:S02]  /*5ea0*/  FFMA.FTZ R139, R175.reuse, R138, R139 ;  /* 0x0000008aaf8b7223 */ /* 0x040fe4000001008b */
[----:B------:R-:W-:Y:S02]  /*5eb0*/  FFMA.FTZ R140, R175, R141, -R140 ;  /* 0x0000008daf8c7223 */ /* 0x000fe4000001088c */
[----:B------:R-:W-:Y:S02]  /*5ec0*/  FADD.FTZ R142, R103, R142 ;  /* 0x0000008e678e7221 */ /* 0x000fe40000010000 */
[----:B------:R-:W-:-:S02]  /*5ed0*/  FMUL.FTZ R141, R136, -R143 ;  /* 0x8000008f888d7220 */ /* 0x000fc40000410000 */
[CC--:B------:R-:W-:Y:S02]  /*5ee0*/  FMUL.FTZ R138, R176.reuse, -R139.reuse ;  /* 0x8000008bb08a7220 */ /* 0x0c0fe40000410000 */
[----:B------:R-:W-:Y:S02]  /*5ef0*/  FMUL.FTZ R144, R176, -R140 ;  /* 0x8000008cb0907220 */ /* 0x000fe40000410000 */
[-C--:B------:R-:W-:Y:S02]  /*5f00*/  FMUL.FTZ R194, R136, -R142.reuse ;  /* 0x8000008e88c27220 */ /* 0x080fe40000410000 */
[----:B------:R-:W-:Y:S02]  /*5f10*/  FFMA.FTZ R146, R135, R142, -R141 ;  /* 0x0000008e87927223 */ /* 0x000fe4000001088d */
[C---:B------:R-:W-:Y:S02]  /*5f20*/  FFMA.FTZ R142, R177.reuse, R140, -R138 ;  /* 0x0000008cb18e7223 */ /* 0x040fe4000001088a */
[----:B------:R-:W-:-:S02]  /*5f30*/  FFMA.FTZ R144, R177, R139, R144 ;  /* 0x0000008bb1907223 */ /* 0x000fc40000010090 */
[----:B------:R-:W-:Y:S02]  /*5f40*/  FMUL.FTZ R139, R89, UR29 ;  /* 0x0000001d598b7c20 */ /* 0x000fe40008410000 */
[C---:B------:R-:W-:Y:S02]  /*5f50*/  FMUL.FTZ R145, R178.reuse, -R142 ;  /* 0x8000008eb2917220 */ /* 0x040fe40000410000 */
[----:B------:R-:W-:Y:S02]  /*5f60*/  FFMA.FTZ R147, R135, R143, R194 ;  /* 0x0000008f87937223 */ /* 0x000fe400000100c2 */
[----:B------:R-:W-:Y:S02]  /*5f70*/  FMUL.FTZ R143, R178, -R144 ;  /* 0x80000090b28f7220 */ /* 0x000fe40000410000 */
[----:B------:R-:W-:Y:S02]  /*5f80*/  FMUL.FTZ R141, R89, UR28 ;  /* 0x0000001c598d7c20 */ /* 0x000fe40008410000 */
[----:B------:R-:W-:-:S02]  /*5f90*/  FFMA.FTZ R140, R88, UR28, -R139 ;  /* 0x0000001c588c7c23 */ /* 0x000fc4000801088b */
[C---:B------:R-:W-:Y:S02]  /*5fa0*/  FFMA.FTZ R145, R179.reuse, R144, R145 ;  /* 0x00000090b3917223 */ /* 0x040fe40000010091 */
[----:B------:R-:W-:Y:S02]  /*5fb0*/  FFMA.FTZ R143, R179, R142, -R143 ;  /* 0x0000008eb38f7223 */ /* 0x000fe4000001088f */
[----:B------:R-:W-:Y:S02]  /*5fc0*/  FFMA.FTZ R138, R88, UR29, R141 ;  /* 0x0000001d588a7c23 */ /* 0x000fe4000801008d */
[----:B------:R-:W-:Y:S02]  /*5fd0*/  FMUL.FTZ R139, R213, R140 ;  /* 0x0000008cd58b7220 */ /* 0x000fe40000410000 */
[C---:B------:R-:W-:Y:S02]  /*5fe0*/  FMUL.FTZ R140, R180.reuse, -R145 ;  /* 0x80000091b48c7220 */ /* 0x040fe40000410000 */
[----:B------:R-:W-:-:S02]  /*5ff0*/  FMUL.FTZ R142, R180, -R143 ;  /* 0x8000008fb48e7220 */ /* 0x000fc40000410000 */
[----:B------:R-:W-:Y:S02]  /*6000*/  FMUL.FTZ R138, R213, R138 ;  /* 0x0000008ad58a7220 */ /* 0x000fe40000410000 */
[C---:B------:R-:W-:Y:S02]  /*6010*/  FFMA.FTZ R140, R181.reuse, R143, -R140 ;  /* 0x0000008fb58c7223 */ /* 0x040fe4000001088c */
[----:B------:R-:W-:Y:S02]  /*6020*/  FFMA.FTZ R142, R181, R145, R142 ;  /* 0x00000091b58e7223 */ /* 0x000fe4000001008e */
[----:B------:R-:W-:Y:S02]  /*6030*/  FADD.FTZ R147, -R138, R147 ;  /* 0x000000938a937221 */ /* 0x000fe40000010100 */
[C---:B------:R-:W-:Y:S02]  /*6040*/  FMUL.FTZ R143, R182.reuse, -R140 ;  /* 0x8000008cb68f7220 */ /* 0x040fe40000410000 */
[----:B------:R-:W-:-:S02]  /*6050*/  FMUL.FTZ R141, R182, -R142 ;  /* 0x8000008eb68d7220 */ /* 0x000fc40000410000 */
[----:B------:R-:W-:Y:S02]  /*6060*/  FADD.FTZ R146, R139, R146 ;  /* 0x000000928b927221 */ /* 0x000fe40000010000 */
[----:B------:R-:W-:Y:S02]  /*6070*/  FMUL.FTZ R144, R134, -R147 ;  /* 0x8000009386907220 */ /* 0x000fe40000410000 */
[C---:B------:R-:W-:Y:S02]  /*6080*/  FFMA.FTZ R142, R183.reuse, R142, R143 ;  /* 0x0000008eb78e7223 */ /* 0x040fe4000001008f */
[----:B------:R-:W-:Y:S02]  /*6090*/  FFMA.FTZ R140, R183, R140, -R141 ;  /* 0x0000008cb78c7223 */ /* 0x000fe4000001088d */
[----:B------:R-:W-:Y:S02]  /*60a0*/  FFMA.FTZ R194, R133, R146, -R144 ;  /* 0x0000009285c27223 */ /* 0x000fe40000010890 */
[----:B------:R-:W-:-:S02]  /*60b0*/  FMUL.FTZ R141, R95, UR29 ;  /* 0x0000001d5f8d7c20 */ /* 0x000fc40008410000 */
[C---:B------:R-:W-:Y:S02]  /*60c0*/  FMUL.FTZ R144, R184.reuse, -R142 ;  /* 0x8000008eb8907220 */ /* 0x040fe40000410000 */
[----:B------:R-:W-:Y:S02]  /*60d0*/  FMUL.FTZ R143, R95, UR28 ;  /* 0x0000001c5f8f7c20 */ /* 0x000fe40008410000 */
[-C--:B------:R-:W-:Y:S02]  /*60e0*/  FMUL.FTZ R145, R184, -R140.reuse ;  /* 0x8000008cb8917220 */ /* 0x080fe40000410000 */
[----:B------:R-:W-:Y:S02]  /*60f0*/  FFMA.FTZ R141, R94, UR28, -R141 ;  /* 0x0000001c5e8d7c23 */ /* 0x000fe4000801088d */
[----:B------:R-:W-:Y:S02]  /*6100*/  FFMA.FTZ R144, R185, R140, -R144 ;  /* 0x0000008cb9907223 */ /* 0x000fe40000010890 */
[----:B------:R-:W-:-:S02]  /*6110*/  FMUL.FTZ R202, R134, -R146 ;  /* 0x8000009286ca7220 */ /* 0x000fc40000410000 */
[----:B------:R-:W-:Y:S02]  /*6120*/  FFMA.FTZ R143, R94, UR29, R143 ;  /* 0x0000001d5e8f7c23 */ /* 0x000fe4000801008f */
[----:B------:R-:W-:Y:S02]  /*6130*/  FFMA.FTZ R145, R185, R142, R145 ;  /* 0x0000008eb9917223 */ /* 0x000fe40000010091 */
[----:B------:R-:W-:Y:S02]  /*6140*/  FMUL.FTZ R141, R210, R141 ;  /* 0x0000008dd28d7220 */ /* 0x000fe40000410000 */
[----:B------:R-:W-:Y:S02]  /*6150*/  FMUL.FTZ R146, R186, -R144 ;  /* 0x80000090ba927220 */ /* 0x000fe40000410000 */
[----:B------:R-:W-:Y:S02]  /*6160*/  FFMA.FTZ R147, R133, R147, R202 ;  /* 0x0000009385937223 */ /* 0x000fe400000100ca */
[----:B------:R-:W-:-:S02]  /*6170*/  FMUL.FTZ R140, R210, R143 ;  /* 0x0000008fd28c7220 */ /* 0x000fc40000410000 */
[-C--:B------:R-:W-:Y:S02]  /*6180*/  FMUL.FTZ R142, R186, -R145.reuse ;  /* 0x80000091ba8e7220 */ /* 0x080fe40000410000 */
[----:B------:R-:W-:Y:S02]  /*6190*/  FADD.FTZ R194, R141, R194 ;  /* 0x000000c28dc27221 */ /* 0x000fe40000010000 */
[C---:B------:R-:W-:Y:S02]  /*61a0*/  FFMA.FTZ R146, R187.reuse, R145, R146 ;  /* 0x00000091bb927223 */ /* 0x040fe40000010092 */
[----:B------:R-:W-:Y:S02]  /*61b0*/  FADD.FTZ R147, -R140, R147 ;  /* 0x000000938c937221 */ /* 0x000fe40000010100 */
[----:B------:R-:W-:Y:S02]  /*61c0*/  FFMA.FTZ R142, R187, R144, -R142 ;  /* 0x00000090bb8e7223 */ /* 0x000fe4000001088e */
[----:B------:R-:W-:-:S02]  /*61d0*/  FMUL.FTZ R212, R132, -R194 ;  /* 0x800000c284d47220 */ /* 0x000fc40000410000 */
[----:B------:R-:W-:Y:S02]  /*61e0*/  FMUL.FTZ R143, R188, -R146 ;  /* 0x80000092bc8f7220 */ /* 0x000fe40000410000 */
[-C--:B------:R-:W-:Y:S02]  /*61f0*/  FMUL.FTZ R145, R132, -R147.reuse ;  /* 0x8000009384917220 */ /* 0x080fe40000410000 */
[-C--:B------:R-:W-:Y:S02]  /*6200*/  FMUL.FTZ R144, R188, -R142.reuse ;  /* 0x8000008ebc907220 */ /* 0x080fe40000410000 */
[----:B------:R-:W-:Y:S02]  /*6210*/  FFMA.FTZ R205, R131, R147, R212 ;  /* 0x0000009383cd7223 */ /* 0x000fe400000100d4 */
[C---:B------:R-:W-:Y:S02]  /*6220*/  FFMA.FTZ R147, R189.reuse, R142, -R143 ;  /* 0x0000008ebd937223 */ /* 0x040fe4000001088f */
[----:B------:R-:W-:-:S02]  /*6230*/  FFMA.FTZ R146, R189, R146, R144 ;  /* 0x00000092bd927223 */ /* 0x000fc40000010090 */
[----:B------:R-:W-:Y:S02]  /*6240*/  FMUL.FTZ R143, R93, UR29 ;  /* 0x0000001d5d8f7c20 */ /* 0x000fe40008410000 */
[----:B------:R-:W-:Y:S02]  /*6250*/  FFMA.FTZ R202, R131, R194, -R145 ;  /* 0x000000c283ca7223 */ /* 0x000fe40000010891 */
[----:B------:R-:W-:Y:S02]  /*6260*/  FMUL.FTZ R195, R190, -R147 ;  /* 0x80000093bec37220 */ /* 0x000fe40000410000 */
[----:B------:R-:W-:Y:S02]  /*6270*/  FMUL.FTZ R145, R93, UR28 ;  /* 0x0000001c5d917c20 */ /* 0x000fe40008410000 */
[----:B------:R-:W-:Y:S02]  /*6280*/  FFMA.FTZ R144, R92, UR28, -R143 ;  /* 0x0000001c5c907c23 */ /* 0x000fe4000801088f */
[----:B------:R-:W-:-:S02]  /*6290*/  FMUL.FTZ R194, R190, -R146 ;  /* 0x80000092bec27220 */ /* 0x000fc40000410000 */
[----:B------:R-:W-:Y:S02]  /*62a0*/  FFMA.FTZ R195, R137, R146, R195 ;  /* 0x0000009289c37223 */ /* 0x000fe400000100c3 */
[----:B------:R-:W-:Y:S02]  /*62b0*/  FFMA.FTZ R142, R92, UR29, R145 ;  /* 0x0000001d5c8e7c23 */ /* 0x000fe40008010091 */
[----:B------:R-:W-:Y:S02]  /*62c0*/  FMUL.FTZ R143, R207, R144 ;  /* 0x00000090cf8f7220 */ /* 0x000fe40000410000 */
[----:B------:R-:W-:Y:S02]  /*62d0*/  FFMA.FTZ R194, R137, R147, -R194 ;  /* 0x0000009389c27223 */ /* 0x000fe400000108c2 */
[----:B------:R-:W-:Y:S02]  /*62e0*/  FMUL.FTZ R144, R136, -R195 ;  /* 0x800000c388907220 */ /* 0x000fe40000410000 */
[----:B------:R-:W-:-:S02]  /*62f0*/  FMUL.FTZ R142, R207, R142 ;  /* 0x0000008ecf8e7220 */ /* 0x000fc40000410000 */
[-C--:B------:R-:W-:Y:S02]  /*6300*/  FMUL.FTZ R146, R136, -R194.reuse ;  /* 0x800000c288927220 */ /* 0x080fe40000410000 */
[----:B------:R-:W-:Y:S02]  /*6310*/  FFMA.FTZ R194, R135, R194, -R144 ;  /* 0x000000c287c27223 */ /* 0x000fe40000010890 */
[----:B------:R-:W-:Y:S02]  /*6320*/  FADD.FTZ R205, -R142, R205 ;  /* 0x000000cd8ecd7221 */ /* 0x000fe40000010100 */
[----:B------:R-:W-:Y:S02]  /*6330*/  FADD.FTZ R202, R143, R202 ;  /* 0x000000ca8fca7221 */ /* 0x000fe40000010000 */
[----:B------:R-:W-:Y:S02]  /*6340*/  FFMA.FTZ R146, R135, R195, R146 ;  /* 0x000000c387927223 */ /* 0x000fe40000010092 */
[----:B------:R-:W-:-:S02]  /*6350*/  FMUL.FTZ R144, R134, -R194 ;  /* 0x800000c286907220 */ /* 0x000fc40000410000 */
[C---:B------:R-:W-:Y:S02]  /*6360*/  FMUL.FTZ R145, R130.reuse, -R205 ;  /* 0x800000cd82917220 */ /* 0x040fe40000410000 */
[----:B------:R-:W-:Y:S02]  /*6370*/  FMUL.FTZ R218, R130, -R202 ;  /* 0x800000ca82da7220 */ /* 0x000fe40000410000 */
[----:B------:R-:W-:Y:S02]  /*6380*/  FMUL.FTZ R147, R99, UR28 ;  /* 0x0000001c63937c20 */ /* 0x000fe40008410000 */
[----:B------:R-:W-:Y:S02]  /*6390*/  FFMA.FTZ R195, R133, R146, R144 ;  /* 0x0000009285c37223 */ /* 0x000fe40000010090 */
[----:B------:R-:W-:Y:S02]  /*63a0*/  FFMA.FTZ R212, R129, R202, -R145 ;  /* 0x000000ca81d47223 */ /* 0x000fe40000010891 */
[----:B------:R-:W-:-:S02]  /*63b0*/  FMUL.FTZ R146, R134, -R146 ;  /* 0x8000009286927220 */ /* 0x000fc40000410000 */
[----:B------:R-:W-:Y:S02]  /*63c0*/  FMUL.FTZ R145, R99, UR29 ;  /* 0x0000001d63917c20 */ /* 0x000fe40008410000 */
[----:B------:R-:W-:Y:S02]  /*63d0*/  FFMA.FTZ R209, R129, R205, R218 ;  /* 0x000000cd81d17223 */ /* 0x000fe400000100da */
[----:B------:R-:W-:Y:S02]  /*63e0*/  FFMA.FTZ R144, R98, UR29, R147 ;  /* 0x0000001d62907c23 */ /* 0x000fe40008010093 */
[----:B------:R-:W-:Y:S02]  /*63f0*/  FADD.FTZ R205, R37, R37 ;  /* 0x0000002525cd7221 */ /* 0x000fe40000010000 */
[----:B------:R-:W-:Y:S02]  /*6400*/  FFMA.FTZ R194, R133, R194, -R146 ;  /* 0x000000c285c27223 */ /* 0x000fe40000010892 */
[----:B------:R-:W-:-:S02]  /*6410*/  FMUL.FTZ R147, R132, -R195 ;  /* 0x800000c384937220 */ /* 0x000fc40000410000 */
[----:B------:R-:W-:Y:S02]  /*6420*/  FFMA.FTZ R146, R98, UR28, -R145 ;  /* 0x0000001c62927c23 */ /* 0x000fe40008010891 */
[----:B------:R-:W-:Y:S02]  /*6430*/  FMUL.FTZ R144, R205, R144 ;  /* 0x00000090cd907220 */ /* 0x000fe40000410000 */
[-C--:B------:R-:W-:Y:S02]  /*6440*/  FMUL.FTZ R202, R132, -R194.reuse ;  /* 0x800000c284ca7220 */ /* 0x080fe40000410000 */
[----:B------:R-:W-:Y:S02]  /*6450*/  FFMA.FTZ R147, R131, R194, -R147 ;  /* 0x000000c283937223 */ /* 0x000fe40000010893 */
[----:B------:R-:W-:Y:S02]  /*6460*/  FMUL.FTZ R145, R205, R146 ;  /* 0x00000092cd917220 */ /* 0x000fe40000410000 */
[----:B------:R-:W-:-:S02]  /*6470*/  FADD.FTZ R215, -R144, R209 ;  /* 0x000000d190d77221 */ /* 0x000fc40000010100 */
[----:B------:R-:W-:Y:S02]  /*6480*/  FFMA.FTZ R202, R131, R195, R202 ;  /* 0x000000c383ca7223 */ /* 0x000fe400000100ca */
[----:B------:R-:W-:Y:S02]  /*6490*/  FMUL.FTZ R194, R130, -R147 ;  /* 0x8000009382c27220 */ /* 0x000fe40000410000 */
[----:B------:R-:W-:Y:S02]  /*64a0*/  FADD.FTZ R195, R145, R212 ;  /* 0x000000d491c37221 */ /* 0x000fe40000010000 */
[----:B------:R-:W-:Y:S02]  /*64b0*/  FMUL.FTZ R209, R128, -R215 ;  /* 0x800000d780d17220 */ /* 0x000fe40000410000 */
[-C--:B------:R-:W-:Y:S02]  /*64c0*/  FFMA.FTZ R227, R129, R202.reuse, R194 ;  /* 0x000000ca81e37223 */ /* 0x080fe400000100c2 */
[----:B------:R-:W-:-:S02]  /*64d0*/  FMUL.FTZ R146, R130, -R202 ;  /* 0x800000ca82927220 */ /* 0x000fc40000410000 */
[-C--:B------:R-:W-:Y:S02]  /*64e0*/  FMUL.FTZ R194, R128, -R195.reuse ;  /* 0x800000c380c27220 */ /* 0x080fe40000410000 */
[----:B------:R-:W-:Y:S02]  /*64f0*/  FFMA.FTZ R229, R126, R195, -R209 ;  /* 0x000000c37ee57223 */ /* 0x000fe400000108d1 */
[----:B------:R-:W-:Y:S02]  /*6500*/  FFMA.FTZ R209, R129, R147, -R146 ;  /* 0x0000009381d17223 */ /* 0x000fe40000010892 */
[----:B------:R-:W-:Y:S02]  /*6510*/  FMUL.FTZ R195, R128, -R227 ;  /* 0x800000e380c37220 */ /* 0x000fe40000410000 */
[----:B------:R-:W-:Y:S02]  /*6520*/  FFMA.FTZ R218, R126, R215, R194 ;  /* 0x000000d77eda7223 */ /* 0x000fe400000100c2 */
[----:B------:R-:W-:-:S02]  /*6530*/  FMUL.FTZ R147, R97, UR29 ;  /* 0x0000001d61937c20 */ /* 0x000fc40008410000 */
[----:B------:R-:W-:Y:S02]  /*6540*/  FMUL.FTZ R215, R97, UR28 ;  /* 0x0000001c61d77c20 */ /* 0x000fe40008410000 */
[-C--:B------:R-:W-:Y:S02]  /*6550*/  FFMA.FTZ R195, R126, R209.reuse, -R195 ;  /* 0x000000d17ec37223 */ /* 0x080fe400000108c3 */
[----:B------:R-:W-:Y:S02]  /*6560*/  FMUL.FTZ R194, R128, -R209 ;  /* 0x800000d180c27220 */ /* 0x000fe40000410000 */
[----:B------:R-:W-:Y:S02]  /*6570*/  FADD.FTZ R209, R36, R36 ;  /* 0x0000002424d17221 */ /* 0x000fe40000010000 */
[C---:B------:R-:W-:Y:S02]  /*6580*/  FFMA.FTZ R146, R96.reuse, UR28, -R147 ;  /* 0x0000001c60927c23 */ /* 0x040fe40008010893 */
[----:B------:R-:W-:-:S02]  /*6590*/  FFMA.FTZ R202, R96, UR29, R215 ;  /* 0x0000001d60ca7c23 */ /* 0x000fc400080100d7 */
[----:B------:R-:W-:Y:S01]  /*65a0*/  FMUL.FTZ R212, R101, R204 ;  /* 0x000000cc65d47220 */ /* 0x000fe20000410000 */
[----:B------:R0:W1:Y:S01]  /*65b0*/  SHFL.DOWN PT, R215, R195, 0x1, 0x1f ;  /* 0x08201f00c3d77f89 */ /* 0x00006200000e0000 */
[C---:B------:R-:W-:Y:S02]  /*65c0*/  FMUL.FTZ R146, R209.reuse, R146 ;  /* 0x00000092d1927220 */ /* 0x040fe40000410000 */
[----:B------:R-:W-:Y:S02]  /*65d0*/  FMUL.FTZ R147, R209, R202 ;  /* 0x000000cad1937220 */ /* 0x000fe40000410000 */
[-C--:B------:R-:W-:Y:S02]  /*65e0*/  FMUL.FTZ R101, R101, R201.reuse ;  /* 0x000000c965657220 */ /* 0x080fe40000410000 */
[----:B------:R-:W-:Y:S02]  /*65f0*/  FFMA.FTZ R212, R100, R201, -R212 ;  /* 0x000000c964d47223 */ /* 0x000fe400000108d4 */
[----:B------:R-:W-:-:S02]  /*6600*/  FFMA.FTZ R194, R126, R227, R194 ;  /* 0x000000e37ec27223 */ /* 0x000fc400000100c2 */
[----:B------:R-:W-:Y:S02]  /*6610*/  FADD.FTZ R201, R146, R229 ;  /* 0x000000e592c97221 */ /* 0x000fe40000010000 */
[----:B------:R-:W-:Y:S01]  /*6620*/  FADD.FTZ R202, -R147, R218 ;  /* 0x000000da93ca7221 */ /* 0x000fe20000010100 */
[----:B------:R0:W2:Y:S01]  /*6630*/  SHFL.DOWN PT, R227, R194, 0x1, 0x1f ;  /* 0x08201f00c2e37f89 */ /* 0x0000a200000e0000 */
[----:B------:R-:W-:-:S03]  /*6640*/  FFMA.FTZ R100, R100, R204, R101 ;  /* 0x000000cc64647223 */ /* 0x000fc60000010065 */
[----:B------:R0:W3:Y:S04]  /*6650*/  SHFL.DOWN PT, R101, R201, 0x1, 0x1f ;  /* 0x08201f00c9657f89 */ /* 0x0000e800000e0000 */
[----:B------:R0:W4:Y:S01]  /*6660*/  SHFL.DOWN PT, R229, R202, 0x1, 0x1f ;  /* 0x08201f00cae57f89 */ /* 0x00012200000e0000 */
[----:B------:R-:W-:Y:S05]  /*6670*/  @!P6 BRA `(.L_x_10020) ;  /* 0x000000b00000e947 */ /* 0x000fea0003800000 */
[C---:B----4-:R-:W-:Y:S02]  /*6680*/  FMUL.FTZ R218, R194.reuse, R229 ;  /* 0x000000e5c2da7220 */ /* 0x050fe40000410000 */
[C---:B--2---:R-:W-:Y:S02]  /*6690*/  FMUL.FTZ R204, R194.reuse, R227 ;  /* 0x000000e3c2cc7220 */ /* 0x044fe40000410000 */
[-C--:B---3--:R-:W-:Y:S02]  /*66a0*/  FMUL.FTZ R228, R194, R101.reuse ;  /* 0x00000065c2e47220 */ /* 0x088fe40000410000 */
[----:B------:R-:W-:-:S02]  /*66b0*/  FFMA.FTZ R218, R195, R101, -R218 ;  /* 0x00000065c3da7223 */ /* 0x000fc400000108da */
[-C--:B01----:R-:W-:Y:S02]  /*66c0*/  FMUL.FTZ R194, R194, R215.reuse ;  /* 0x000000d7c2c27220 */ /* 0x083fe40000410000 */
[C---:B------:R-:W-:Y:S02]  /*66d0*/  FFMA.FTZ R204, R195.reuse, R215, -R204 ;  /* 0x000000d7c3cc7223 */ /* 0x040fe400000108cc */
[C---:B------:R-:W-:Y:S02]  /*66e0*/  FFMA.FTZ R101, R195.reuse, R229, R228 ;  /* 0x000000e5c3657223 */ /* 0x040fe400000100e4 */
[----:B------:R-:W-:Y:S01]  /*66f0*/  FFMA.FTZ R194, R195, R227, R194 ;  /* 0x000000e3c3c27223 */ /* 0x000fe200000100c2 */
[----:B------:R-:W-:Y:S01]  /*6700*/  MOV R195, R204 ;  /* 0x000000cc00c37202 */ /* 0x000fe20000000f00 */
[----:B------:R-:W-:Y:S02]  /*6710*/  FADD.FTZ R201, R201, R218 ;  /* 0x000000dac9c97221 */ /* 0x000fe40000010000 */
[----:B------:R-:W-:-:S02]  /*6720*/  FADD.FTZ R202, R202, R101 ;  /* 0x00000065caca7221 */ /* 0x000fc40000010000 */
.L_x_10020:
[----:B------:R-:W-:Y:S05]  /*6730*/  BSYNC B0 ;  /* 0x0000000000007941 */ /* 0x000fea0003800000 */
.L_x_10019:
[----:B---3--:R-:W-:Y:S01]  /*6740*/  FADD.FTZ R101, R193, R212 ;  /* 0x000000d4c1657221 */ /* 0x008fe20000010000 */
[----:B----4-:R3:W4:Y:S01]  /*6750*/  SHFL.DOWN PT, R229, R195, 0x2, 0x1f ;  /* 0x08401f00c3e57f89 */ /* 0x01072200000e0000 */
[----:B------:R-:W-:Y:S01]  /*6760*/  FADD.FTZ R193, RZ, R100 ;  /* 0x00000064ffc17221 */ /* 0x000fe20000010000 */
[----:B------:R-:W-:Y:S01]  /*6770*/  BSSY B0, `(.L_x_10021) ;  /* 0x0000013000007945 */ /* 0x000fe20003800000 */
[C---:B--2---:R-:W-:Y:S01]  /*6780*/  FMUL.FTZ R227, R97.reuse, R101 ;  /* 0x0000006561e37220 */ /* 0x044fe20000410000 */
[----:B------:R3:W2:Y:S01]  /*6790*/  SHFL.DOWN PT, R231, R194, 0x2, 0x1f ;  /* 0x08401f00c2e77f89 */ /* 0x0006a200000e0000 */
[----:B------:R-:W-:-:S02]  /*67a0*/  FMUL.FTZ R218, R97, R193 ;  /* 0x000000c161da7220 */ /* 0x000fc40000410000 */
[----:B------:R-:W-:Y:S01]  /*67b0*/  FMUL.FTZ R97, R128, R193 ;  /* 0x000000c180617220 */ /* 0x000fe20000410000 */
[----:B-1----:R3:W1:Y:S04]  /*67c0*/  SHFL.DOWN PT, R215, R201, 0x2, 0x1f ;  /* 0x08401f00c9d77f89 */ /* 0x00266800000e0000 */
[----:B------:R3:W0:Y:S01]  /*67d0*/  SHFL.DOWN PT, R233, R202, 0x2, 0x1f ;  /* 0x08401f00cae97f89 */ /* 0x00062200000e0000 */
[----:B------:R-:W-:Y:S05]  /*67e0*/  @P4 BRA `(.L_x_10022) ;  /* 0x000000b000004947 */ /* 0x000fea0003800000 */
[C---:B0-----:R-:W-:Y:S02]  /*67f0*/  FMUL.FTZ R204, R194.reuse, R233 ;  /* 0x000000e9c2cc7220 */ /* 0x041fe40000410000 */
[C---:B--2---:R-:W-:Y:S02]  /*6800*/  FMUL.FTZ R100, R194.reuse, R231 ;  /* 0x000000e7c2647220 */ /* 0x044fe40000410000 */
[----:B-1----:R-:W-:-:S02]  /*6810*/  FMUL.FTZ R212, R194, R215 ;  /* 0x000000d7c2d47220 */ /* 0x002fc40000410000 */
[C---:B------:R-:W-:Y:S02]  /*6820*/  FFMA.FTZ R204, R195.reuse, R215, -R204 ;  /* 0x000000d7c3cc7223 */ /* 0x040fe400000108cc */
[-C--:B---34-:R-:W-:Y:S02]  /*6830*/  FMUL.FTZ R194, R194, R229.reuse ;  /* 0x000000e5c2c27220 */ /* 0x098fe40000410000 */
[C---:B------:R-:W-:Y:S02]  /*6840*/  FFMA.FTZ R100, R195.reuse, R229, -R100 ;  /* 0x000000e5c3647223 */ /* 0x040fe40000010864 */
[C---:B------:R-:W-:Y:S02]  /*6850*/  FFMA.FTZ R215, R195.reuse, R233, R212 ;  /* 0x000000e9c3d77223 */ /* 0x040fe400000100d4 */
[----:B------:R-:W-:Y:S01]  /*6860*/  FFMA.FTZ R194, R195, R231, R194 ;  /* 0x000000e7c3c27223 */ /* 0x000fe200000100c2 */
[----:B------:R-:W-:Y:S01]  /*6870*/  MOV R195, R100 ;  /* 0x0000006400c37202 */ /* 0x000fe20000000f00 */
[----:B------:R-:W-:-:S02]  /*6880*/  FADD.FTZ R201, R201, R204 ;  /* 0x000000ccc9c97221 */ /* 0x000fc40000010000 */
[----:B------:R-:W-:Y:S02]  /*6890*/  FADD.FTZ R202, R202, R215 ;  /* 0x000000d7caca7221 */ /* 0x000fe40000010000 */
.L_x_10022:
[----:B------:R-:W-:Y:S05]  /*68a0*/  BSYNC B0 ;  /* 0x0000000000007941 */ /* 0x000fea0003800000 */
.L_x_10021:
[C---:B------:R-:W-:Y:S01]  /*68b0*/  FFMA.FTZ R218, R96.reuse, R101, -R218 ;  /* 0x0000006560da7223 */ /* 0x040fe200000108da */
[----:B-1----:R1:W3:Y:S01]  /*68c0*/  SHFL.DOWN PT, R215, R195, 0x4, 0x1f ;  /* 0x08801f00c3d77f89 */ /* 0x0022e200000e0000 */
[----:B------:R-:W-:Y:S01]  /*68d0*/  FFMA.FTZ R100, R96, R193, R227 ;  /* 0x000000c160647223 */ /* 0x000fe200000100e3 */
[----:B------:R-:W-:Y:S01]  /*68e0*/  BSSY B0, `(.L_x_10023) ;  /* 0x000001e000007945 */ /* 0x000fe20003800000 */
[-C--:B------:R-:W-:Y:S01]  /*68f0*/  FFMA.FTZ R97, R126, R101.reuse, -R97 ;  /* 0x000000657e617223 */ /* 0x080fe20000010861 */
[----:B------:R1:W4:Y:S01]  /*6900*/  SHFL.DOWN PT, R227, R194, 0x4, 0x1f ;  /* 0x08801f00c2e37f89 */ /* 0x00032200000e0000 */
[----:B------:R-:W-:Y:S02]  /*6910*/  FMUL.FTZ R96, R128, R101 ;  /* 0x0000006580607220 */ /* 0x000fe40000410000 */
[C---:B------:R-:W-:Y:S01]  /*6920*/  FMUL.FTZ R204, R193.reuse, UR29 ;  /* 0x0000001dc1cc7c20 */ /* 0x040fe20008410000 */
[----:B----4-:R1:W4:Y:S01]  /*6930*/  SHFL.DOWN PT, R229, R202, 0x4, 0x1f ;  /* 0x08801f00cae57f89 */ /* 0x01032200000e0000 */
[----:B------:R-:W-:-:S02]  /*6940*/  FMUL.FTZ R212, R193, UR28 ;  /* 0x0000001cc1d47c20 */ /* 0x000fc40008410000 */
[----:B------:R-:W-:Y:S02]  /*6950*/  FADD.FTZ R97, R196, R97 ;  /* 0x00000061c4617221 */ /* 0x000fe40000010000 */
[----:B------:R-:W-:Y:S02]  /*6960*/  FFMA.FTZ R96, R126, R193, R96 ;  /* 0x000000c17e607223 */ /* 0x000fe40000010060 */
[C---:B------:R-:W-:Y:S02]  /*6970*/  FFMA.FTZ R204, R101.reuse, UR28, -R204 ;  /* 0x0000001c65cc7c23 */ /* 0x040fe400080108cc */
[----:B------:R-:W-:Y:S02]  /*6980*/  FFMA.FTZ R196, R101, UR29, R212 ;  /* 0x0000001d65c47c23 */ /* 0x000fe400080100d4 */
[C---:B------:R-:W-:Y:S02]  /*6990*/  FFMA.FTZ R232, -R209.reuse, R100, RZ ;  /* 0x00000064d1e87223 */ /* 0x040fe400000101ff */
[----:B------:R-:W-:-:S02]  /*69a0*/  FFMA.FTZ R230, R209, R218, RZ ;  /* 0x000000dad1e67223 */ /* 0x000fc400000100ff */
[C---:B------:R-:W-:Y:S02]  /*69b0*/  FMUL.FTZ R100, R209.reuse, R204 ;  /* 0x000000ccd1647220 */ /* 0x040fe40000410000 */
[----:B------:R-:W-:Y:S02]  /*69c0*/  FFMA.FTZ R196, -R209, R196, -RZ ;  /* 0x000000c4d1c47223 */ /* 0x000fe400000109ff */
[----:B------:R-:W-:Y:S01]  /*69d0*/  FADD.FTZ R96, RZ, R96 ;  /* 0x00000060ff607221 */ /* 0x000fe20000010000 */
[----:B------:R1:W2:Y:S03]  /*69e0*/  SHFL.DOWN PT, R209, R201, 0x4, 0x1f ;  /* 0x08801f00c9d17f89 */ /* 0x0002a600000e0000 */
[----:B------:R-:W-:Y:S01]  /*69f0*/  FMUL.FTZ R204, R130, R96 ;  /* 0x0000006082cc7220 */ /* 0x000fe20000410000 */
[----:B------:R-:W-:Y:S05]  /*6a00*/  @P3 BRA `(.L_x_10024) ;  /* 0x000000b000003947 */ /* 0x000fea0003800000 */
[C---:B---34-:R-:W-:Y:S02]  /*6a10*/  FMUL.FTZ R218, R194.reuse, R229 ;  /* 0x000000e5c2da7220 */ /* 0x058fe40000410000 */
[----:B------:R-:W-:-:S02]  /*6a20*/  FMUL.FTZ R212, R194, R227 ;  /* 0x000000e3c2d47220 */ /* 0x000fc40000410000 */
[CC--:B--2---:R-:W-:Y:S02]  /*6a30*/  FMUL.FTZ R228, R194.reuse, R209.reuse ;  /* 0x000000d1c2e47220 */ /* 0x0c4fe40000410000 */
[C---:B------:R-:W-:Y:S02]  /*6a40*/  FFMA.FTZ R218, R195.reuse, R209, -R218 ;  /* 0x000000d1c3da7223 */ /* 0x040fe400000108da */
[-C--:B01----:R-:W-:Y:S02]  /*6a50*/  FMUL.FTZ R194, R194, R215.reuse ;  /* 0x000000d7c2c27220 */ /* 0x083fe40000410000 */
[C---:B------:R-:W-:Y:S02]  /*6a60*/  FFMA.FTZ R212, R195.reuse, R215, -R212 ;  /* 0x000000d7c3d47223 */ /* 0x040fe400000108d4 */
[C---:B------:R-:W-:Y:S02]  /*6a70*/  FFMA.FTZ R209, R195.reuse, R229, R228 ;  /* 0x000000e5c3d17223 */ /* 0x040fe400000100e4 */
[----:B------:R-:W-:Y:S01]  /*6a80*/  FFMA.FTZ R194, R195, R227, R194 ;  /* 0x000000e3c3c27223 */ /* 0x000fe200000100c2 */
[----:B------:R-:W-:Y:S01]  /*6a90*/  MOV R195, R212 ;  /* 0x000000d400c37202 */ /* 0x000fe20000000f00 */
[----:B------:R-:W-:-:S02]  /*6aa0*/  FADD.FTZ R201, R201, R218 ;  /* 0x000000dac9c97221 */ /* 0x000fc40000010000 */
[----:B------:R-:W-:Y:S02]  /*6ab0*/  FADD.FTZ R202, R202, R209 ;  /* 0x000000d1caca7221 */ /* 0x000fe40000010000 */
.L_x_10024:
[----:B---34-:R-:W-:Y:S05]  /*6ac0*/  BSYNC B0 ;  /* 0x0000000000007941 */ /* 0x018fea0003800000 */
.L_x_10023:
[CC--:B------:R-:W-:Y:S01]  /*6ad0*/  FMUL.FTZ R212, R99.reuse, R96.reuse ;  /* 0x0000006063d47220 */ /* 0x0c0fe20000410000 */
[----:B------:R3:W4:Y:S01]  /*6ae0*/  SHFL.DOWN PT, R229, R195, 0x8, 0x1f ;  /* 0x09001f00c3e57f89 */ /* 0x00072200000e0000 */
[-C--:B------:R-:W-:Y:S01]  /*6af0*/  FMUL.FTZ R99, R99, R97.reuse ;  /* 0x0000006163637220 */ /* 0x080fe20000410000 */
[----:B------:R-:W-:Y:S01]  /*6b00*/  BSSY B0, `(.L_x_10025) ;  /* 0x0000026000007945 */ /* 0x000fe20003800000 */
[-C--:B--2---:R-:W-:Y:S01]  /*6b10*/  FMUL.FTZ R209, R130, R97.reuse ;  /* 0x0000006182d17220 */ /* 0x084fe20000410000 */
[----:B------:R3:W2:Y:S01]  /*6b20*/  SHFL.DOWN PT, R231, R194, 0x8, 0x1f ;  /* 0x09001f00c2e77f89 */ /* 0x0006a200000e0000 */
[C---:B------:R-:W-:Y:S02]  /*6b30*/  FFMA.FTZ R212, R98.reuse, R97, -R212 ;  /* 0x0000006162d47223 */ /* 0x040fe400000108d4 */
[-C--:B------:R-:W-:Y:S01]  /*6b40*/  FFMA.FTZ R215, R98, R96.reuse, R99 ;  /* 0x0000006062d77223 */ /* 0x080fe20000010063 */
[----:B0-----:R3:W0:Y:S01]  /*6b50*/  SHFL.DOWN PT, R233, R202, 0x8, 0x1f ;  /* 0x09001f00cae97f89 */ /* 0x00162200000e0000 */
[----:B------:R-:W-:-:S02]  /*6b60*/  FFMA.FTZ R98, R129, R96, R209 ;  /* 0x0000006081627223 */ /* 0x000fc400000100d1 */
[----:B------:R-:W-:Y:S02]  /*6b70*/  FFMA.FTZ R204, R129, R97, -R204 ;  /* 0x0000006181cc7223 */ /* 0x000fe400000108cc */
[----:B------:R-:W-:Y:S02]  /*6b80*/  FADD.FTZ R98, RZ, R98 ;  /* 0x00000062ff627221 */ /* 0x000fe40000010000 */
[----:B------:R-:W-:Y:S02]  /*6b90*/  FADD.FTZ R99, R203, R204 ;  /* 0x000000cccb637221 */ /* 0x000fe40000010000 */
[----:B------:R-:W-:Y:S02]  /*6ba0*/  FMUL.FTZ R209, R93, R98 ;  /* 0x000000625dd17220 */ /* 0x000fe40000410000 */
[C---:B------:R-:W-:Y:S02]  /*6bb0*/  FMUL.FTZ R204, R96.reuse, UR29 ;  /* 0x0000001d60cc7c20 */ /* 0x040fe40008410000 */
[----:B------:R-:W-:-:S02]  /*6bc0*/  FMUL.FTZ R218, R96, UR28 ;  /* 0x0000001c60da7c20 */ /* 0x000fc40008410000 */
[----:B------:R-:W-:Y:S02]  /*6bd0*/  FMUL.FTZ R93, R93, R99 ;  /* 0x000000635d5d7220 */ /* 0x000fe40000410000 */
[C---:B------:R-:W-:Y:S02]  /*6be0*/  FFMA.FTZ R230, R205.reuse, R212, R230 ;  /* 0x000000d4cde67223 */ /* 0x040fe400000100e6 */
[----:B------:R-:W-:Y:S02]  /*6bf0*/  FFMA.FTZ R212, -R205, R215, R232 ;  /* 0x000000d7cdd47223 */ /* 0x000fe400000101e8 */
[C---:B------:R-:W-:Y:S02]  /*6c00*/  FFMA.FTZ R204, R97.reuse, UR28, -R204 ;  /* 0x0000001c61cc7c23 */ /* 0x040fe400080108cc */
[----:B------:R-:W-:Y:S02]  /*6c10*/  FFMA.FTZ R218, R97, UR29, R218 ;  /* 0x0000001d61da7c23 */ /* 0x000fe400080100da */
[----:B------:R-:W-:-:S02]  /*6c20*/  FFMA.FTZ R215, R92, R99, -R209 ;  /* 0x000000635cd77223 */ /* 0x000fc400000108d1 */
[-C--:B------:R-:W-:Y:S01]  /*6c30*/  FFMA.FTZ R227, R92, R98.reuse, R93 ;  /* 0x000000625ce37223 */ /* 0x080fe2000001005d */
[----:B------:R3:W1:Y:S01]  /*6c40*/  SHFL.DOWN PT, R209, R201, 0x8, 0x1f ;  /* 0x09001f00c9d17f89 */ /* 0x00066200000e0000 */
[C---:B------:R-:W-:Y:S02]  /*6c50*/  FMUL.FTZ R92, R132.reuse, R98 ;  /* 0x00000062845c7220 */ /* 0x040fe40000410000 */
[C---:B------:R-:W-:Y:S02]  /*6c60*/  FMUL.FTZ R204, R205.reuse, R204 ;  /* 0x000000cccdcc7220 */ /* 0x040fe40000410000 */
[----:B------:R-:W-:Y:S02]  /*6c70*/  FFMA.FTZ R203, -R205, R218, -RZ ;  /* 0x000000dacdcb7223 */ /* 0x000fe400000109ff */
[-C--:B------:R-:W-:Y:S02]  /*6c80*/  FMUL.FTZ R205, R132, R99.reuse ;  /* 0x0000006384cd7220 */ /* 0x080fe40000410000 */
[----:B------:R-:W-:Y:S01]  /*6c90*/  FFMA.FTZ R93, R131, R99, -R92 ;  /* 0x00000063835d7223 */ /* 0x000fe2000001085c */
[----:B------:R-:W-:Y:S05]  /*6ca0*/  @P2 BRA `(.L_x_10026) ;  /* 0x000000b000002947 */ /* 0x000fea0003800000 */
[C---:B0-234-:R-:W-:Y:S02]  /*6cb0*/  FMUL.FTZ R218, R194.reuse, R233 ;  /* 0x000000e9c2da7220 */ /* 0x05dfe40000410000 */
[----:B------:R-:W-:-:S02]  /*6cc0*/  FMUL.FTZ R92, R194, R231 ;  /* 0x000000e7c25c7220 */ /* 0x000fc40000410000 */
[CC--:B-1----:R-:W-:Y:S02]  /*6cd0*/  FMUL.FTZ R228, R194.reuse, R209.reuse ;  /* 0x000000d1c2e47220 */ /* 0x0c2fe40000410000 */
        /* <DEDUP_REMOVED lines=8> */
.L_x_10026:
[----:B0-234-:R-:W-:Y:S05]  /*6d60*/  BSYNC B0 ;  /* 0x0000000000007941 */ /* 0x01dfea0003800000 */
.L_x_10025:
[----:B------:R-:W-:Y:S01]  /*6d70*/  FFMA.FTZ R92, R131, R98, R205 ;  /* 0x00000062835c7223 */ /* 0x000fe200000100cd */
[----:B------:R0:W2:Y:S01]  /*6d80*/  SHFL.DOWN PT, R231, R194, 0x10, 0x1f ;  /* 0x0a001f00c2e77f89 */ /* 0x0000a200000e0000 */
[----:B------:R-:W-:Y:S01]  /*6d90*/  FADD.FTZ R206, R206, R93 ;  /* 0x0000005dcece7221 */ /* 0x000fe20000010000 */
[----:B------:R-:W-:Y:S01]  /*6da0*/  BSSY B0, `(.L_x_10027) ;  /* 0x000002e000007945 */ /* 0x000fe20003800000 */
[----:B------:R-:W-:Y:S01]  /*6db0*/  FADD.FTZ R92, RZ, R92 ;  /* 0x0000005cff5c7221 */ /* 0x000fe20000010000 */
[----:B------:R0:W3:Y:S01]  /*6dc0*/  SHFL.DOWN PT, R233, R202, 0x10, 0x1f ;  /* 0x0a001f00cae97f89 */ /* 0x0000e200000e0000 */
[C---:B------:R-:W-:Y:S02]  /*6dd0*/  FMUL.FTZ R218, R98.reuse, UR29 ;  /* 0x0000001d62da7c20 */ /* 0x040fe40008410000 */
[----:B------:R-:W-:Y:S02]  /*6de0*/  FMUL.FTZ R228, R98, UR28 ;  /* 0x0000001c62e47c20 */ /* 0x000fe40008410000 */
[----:B------:R-:W-:-:S02]  /*6df0*/  FMUL.FTZ R93, R134, R92 ;  /* 0x0000005c865d7220 */ /* 0x000fc40000410000 */
[C---:B------:R-:W-:Y:S02]  /*6e00*/  FFMA.FTZ R218, R99.reuse, UR28, -R218 ;  /* 0x0000001c63da7c23 */ /* 0x040fe400080108da */
[----:B------:R-:W-:Y:S02]  /*6e10*/  FFMA.FTZ R228, R99, UR29, R228 ;  /* 0x0000001d63e47c23 */ /* 0x000fe400080100e4 */
[-C--:B------:R-:W-:Y:S02]  /*6e20*/  FMUL.FTZ R229, R95, R206.reuse ;  /* 0x000000ce5fe57220 */ /* 0x080fe40000410000 */
[----:B------:R-:W-:Y:S02]  /*6e30*/  FFMA.FTZ R93, R133, R206, -R93 ;  /* 0x000000ce855d7223 */ /* 0x000fe4000001085d */
[----:B------:R-:W-:Y:S02]  /*6e40*/  FFMA.FTZ R227, -R207, R227, R212 ;  /* 0x000000e3cfe37223 */ /* 0x000fe400000101d4 */
[----:B-1----:R-:W-:-:S02]  /*6e50*/  FMUL.FTZ R209, R95, R92 ;  /* 0x0000005c5fd17220 */ /* 0x002fc40000410000 */
[C---:B------:R-:W-:Y:S02]  /*6e60*/  FFMA.FTZ R215, R207.reuse, R215, R230 ;  /* 0x000000d7cfd77223 */ /* 0x040fe400000100e6 */
[C---:B------:R-:W-:Y:S02]  /*6e70*/  FMUL.FTZ R205, R207.reuse, R218 ;  /* 0x000000dacfcd7220 */ /* 0x040fe40000410000 */
[----:B------:R-:W-:Y:S02]  /*6e80*/  FFMA.FTZ R95, -R207, R228, -RZ ;  /* 0x000000e4cf5f7223 */ /* 0x000fe400000109ff */
[----:B------:R-:W-:Y:S02]  /*6e90*/  FFMA.FTZ R212, R94, R92, R229 ;  /* 0x0000005c5ed47223 */ /* 0x000fe400000100e5 */
[----:B------:R-:W-:Y:S02]  /*6ea0*/  FADD.FTZ R208, R208, R93 ;  /* 0x0000005dd0d07221 */ /* 0x000fe40000010000 */
[----:B------:R-:W-:-:S02]  /*6eb0*/  FMUL.FTZ R207, R92, UR29 ;  /* 0x0000001d5ccf7c20 */ /* 0x000fc40008410000 */
[----:B------:R-:W-:Y:S02]  /*6ec0*/  FMUL.FTZ R229, R92, UR28 ;  /* 0x0000001c5ce57c20 */ /* 0x000fe40008410000 */
[-C--:B------:R-:W-:Y:S02]  /*6ed0*/  FMUL.FTZ R93, R134, R206.reuse ;  /* 0x000000ce865d7220 */ /* 0x080fe40000410000 */
[----:B------:R-:W-:Y:S02]  /*6ee0*/  FFMA.FTZ R209, R94, R206, -R209 ;  /* 0x000000ce5ed17223 */ /* 0x000fe400000108d1 */
[C---:B------:R-:W-:Y:S02]  /*6ef0*/  FFMA.FTZ R207, R206.reuse, UR28, -R207 ;  /* 0x0000001ccecf7c23 */ /* 0x040fe400080108cf */
[----:B------:R-:W-:Y:S02]  /*6f00*/  FFMA.FTZ R229, R206, UR29, R229 ;  /* 0x0000001dcee57c23 */ /* 0x000fe400080100e5 */
[----:B------:R-:W-:-:S02]  /*6f10*/  FFMA.FTZ R93, R133, R92, R93 ;  /* 0x0000005c855d7223 */ /* 0x000fc4000001005d */
[C---:B------:R-:W-:Y:S02]  /*6f20*/  FFMA.FTZ R94, R210.reuse, R209, R215 ;  /* 0x000000d1d25e7223 */ /* 0x040fe400000100d7 */
[C---:B------:R-:W-:Y:S02]  /*6f30*/  FFMA.FTZ R212, -R210.reuse, R212, R227 ;  /* 0x000000d4d2d47223 */ /* 0x040fe400000101e3 */
[C---:B------:R-:W-:Y:S02]  /*6f40*/  FMUL.FTZ R209, R210.reuse, R207 ;  /* 0x000000cfd2d17220 */ /* 0x040fe40000410000 */
[----:B------:R-:W-:Y:S01]  /*6f50*/  FADD.FTZ R93, RZ, R93 ;  /* 0x0000005dff5d7221 */ /* 0x000fe20000010000 */
[----:B------:R0:W1:Y:S01]  /*6f60*/  SHFL.DOWN PT, R207, R201, 0x10, 0x1f ;  /* 0x0a001f00c9cf7f89 */ /* 0x00006200000e0000 */
[----:B------:R-:W-:Y:S02]  /*6f70*/  FFMA.FTZ R210, -R210, R229, -RZ ;  /* 0x000000e5d2d27223 */ /* 0x000fe400000109ff */
[C---:B------:R-:W-:Y:S01]  /*6f80*/  FMUL.FTZ R215, R89.reuse, R93 ;  /* 0x0000005d59d77220 */ /* 0x040fe20000410000 */
[----:B------:R0:W4:Y:S01]  /*6f90*/  SHFL.DOWN PT, R229, R195, 0x10, 0x1f ;  /* 0x0a001f00c3e57f89 */ /* 0x00012200000e0000 */
[----:B------:R-:W-:-:S02]  /*6fa0*/  FMUL.FTZ R227, R89, R208 ;  /* 0x000000d059e37220 */ /* 0x000fc40000410000 */
[----:B------:R-:W-:Y:S01]  /*6fb0*/  FMUL.FTZ R89, R136, R93 ;  /* 0x0000005d88597220 */ /* 0x000fe20000410000 */
[----:B------:R-:W-:Y:S05]  /*6fc0*/  @P1 BRA `(.L_x_10028) ;  /* 0x000000b000001947 */ /* 0x000fea0003800000 */
[C---:B--23--:R-:W-:Y:S02]  /*6fd0*/  FMUL.FTZ R228, R194.reuse, R233 ;  /* 0x000000e9c2e47220 */ /* 0x04cfe40000410000 */
[C---:B------:R-:W-:Y:S02]  /*6fe0*/  FMUL.FTZ R218, R194.reuse, R231 ;  /* 0x000000e7c2da7220 */ /* 0x040fe40000410000 */
[CC--:B-1----:R-:W-:Y:S02]  /*6ff0*/  FMUL.FTZ R230, R194.reuse, R207.reuse ;  /* 0x000000cfc2e67220 */ /* 0x0c2fe40000410000 */
[C---:B------:R-:W-:Y:S02]  /*7000*/  FFMA.FTZ R228, R195.reuse, R207, -R228 ;  /* 0x000000cfc3e47223 */ /* 0x040fe400000108e4 */
[-C--:B0---4-:R-:W-:Y:S02]  /*7010*/  FMUL.FTZ R194, R194, R229.reuse ;  /* 0x000000e5c2c27220 */ /* 0x091fe40000410000 */
[----:B------:R-:W-:-:S02]  /*7020*/  FFMA.FTZ R218, R195, R229, -R218 ;  /* 0x000000e5c3da7223 */ /* 0x000fc400000108da */
[C---:B------:R-:W-:Y:S02]  /*7030*/  FFMA.FTZ R207, R195.reuse, R233, R230 ;  /* 0x000000e9c3cf7223 */ /* 0x040fe400000100e6 */
[----:B------:R-:W-:Y:S01]  /*7040*/  FFMA.FTZ R194, R195, R231, R194 ;  /* 0x000000e7c3c27223 */ /* 0x000fe200000100c2 */
[----:B------:R-:W-:Y:S01]  /*7050*/  MOV R195, R218 ;  /* 0x000000da00c37202 */ /* 0x000fe20000000f00 */
[----:B------:R-:W-:Y:S02]  /*7060*/  FADD.FTZ R201, R201, R228 ;  /* 0x000000e4c9c97221 */ /* 0x000fe40000010000 */
[----:B------:R-:W-:Y:S02]  /*7070*/  FADD.FTZ R202, R202, R207 ;  /* 0x000000cfcaca7221 */ /* 0x000fe40000010000 */
.L_x_10028:
[----:B--23--:R-:W-:Y:S05]  /*7080*/  BSYNC B0 ;  /* 0x0000000000007941 */ /* 0x00cfea0003800000 */
.L_x_10027:
[CC--:B------:R-:W-:Y:S01]  /*7090*/  FFMA.FTZ R215, R88.reuse, R208.reuse, -R215 ;  /* 0x000000d058d77223 */ /* 0x0c0fe200000108d7 */
[----:B------:R-:W-:Y:S01]  /*70a0*/  MOV R234, UR7 ;  /* 0x0000000700ea7c02 */ /* 0x000fe20008000f00 */
[-C--:B------:R-:W-:Y:S01]  /*70b0*/  FFMA.FTZ R227, R88, R93.reuse, R227 ;  /* 0x0000005d58e37223 */ /* 0x080fe200000100e3 */
[----:B------:R-:W-:Y:S01]  /*70c0*/  SHFL.DOWN PT, R236, R201, 0x1, 0x1f ;  /* 0x08201f00c9ec7f89 */ /* 0x000fe200000e0000 */
[-C--:B------:R-:W-:Y:S01]  /*70d0*/  FMUL.FTZ R88, R136, R208.reuse ;  /* 0x000000d088587220 */ /* 0x080fe20000410000 */
[----:B------:R-:W-:Y:S01]  /*70e0*/  ISETP.NE.AND P1, PT, R0, RZ, PT ;  /* 0x000000ff0000720c */ /* 0x000fe20003f25270 */
[C---:B------:R-:W-:Y:S01]  /*70f0*/  FFMA.FTZ R218, R135.reuse, R208, -R89 ;  /* 0x000000d087da7223 */ /* 0x040fe20000010859 */
[----:B------:R-:W-:Y:S01]  /*7100*/  SHFL.DOWN PT, R238, R202, 0x1, 0x1f ;  /* 0x08201f00caee7f89 */ /* 0x000fe200000e0000 */
[----:B------:R-:W-:Y:S01]  /*7110*/  FFMA.FTZ R88, R135, R93, R88 ;  /* 0x0000005d87587223 */ /* 0x000fe20000010058 */
[----:B------:R-:W-:Y:S01]  /*7120*/  BSSY B0, `(.L_x_10029) ;  /* 0x0000230000007945 */ /* 0x000fe20003800000 */
[----:B------:R-:W-:Y:S01]  /*7130*/  FFMA.FTZ R215, R213, R215, R94 ;  /* 0x000000d7d5d77223 */ /* 0x000fe2000001005e */
[----:B0-----:R-:W-:Y:S01]  /*7140*/  SHFL.IDX PT, R201, R201, RZ, 0x1f ;  /* 0x00001fffc9c97589 */ /* 0x001fe200000e0000 */
[----:B-1----:R-:W-:-:S02]  /*7150*/  FMUL.FTZ R207, R93, UR28 ;  /* 0x0000001c5dcf7c20 */ /* 0x002fc40008410000 */
[----:B------:R-:W-:Y:S01]  /*7160*/  FADD.FTZ R94, RZ, R88 ;  /* 0x00000058ff5e7221 */ /* 0x000fe20000010000 */
[----:B------:R-:W-:Y:S01]  /*7170*/  SHFL.IDX PT, R202, R202, RZ, 0x1f ;  /* 0x00001fffcaca7589 */ /* 0x000fe200000e0000 */
[----:B------:R-:W-:Y:S02]  /*7180*/  FADD.FTZ R211, R211, R218 ;  /* 0x000000dad3d37221 */ /* 0x000fe40000010000 */
[----:B------:R-:W-:Y:S02]  /*7190*/  FMUL.FTZ R89, R93, UR29 ;  /* 0x0000001d5d597c20 */ /* 0x000fe40008410000 */
[----:B------:R-:W-:Y:S02]  /*71a0*/  FFMA.FTZ R228, R208, UR29, R207 ;  /* 0x0000001dd0e47c23 */ /* 0x000fe400080100cf */
[-C--:B------:R-:W-:Y:S02]  /*71b0*/  FMUL.FTZ R88, R190, R94.reuse ;  /* 0x0000005ebe587220 */ /* 0x080fe40000410000 */
[----:B------:R-:W-:-:S02]  /*71c0*/  FMUL.FTZ R207, R91, R94 ;  /* 0x0000005e5bcf7220 */ /* 0x000fc40000410000 */
[-C--:B----4-:R-:W-:Y:S02]  /*71d0*/  FMUL.FTZ R229, R91, R211.reuse ;  /* 0x000000d35be57220 */ /* 0x090fe40000410000 */
[-C--:B------:R-:W-:Y:S02]  /*71e0*/  FMUL.FTZ R91, R190, R211.reuse ;  /* 0x000000d3be5b7220 */ /* 0x080fe40000410000 */
[----:B------:R-:W-:Y:S02]  /*71f0*/  FFMA.FTZ R218, R208, UR28, -R89 ;  /* 0x0000001cd0da7c23 */ /* 0x000fe40008010859 */
[CC--:B------:R-:W-:Y:S02]  /*7200*/  FFMA.FTZ R89, R137.reuse, R211.reuse, -R88 ;  /* 0x000000d389597223 */ /* 0x0c0fe40000010858 */
[----:B------:R-:W-:Y:S02]  /*7210*/  FFMA.FTZ R207, R90, R211, -R207 ;  /* 0x000000d35acf7223 */ /* 0x000fe400000108cf */
[----:B------:R-:W-:-:S02]  /*7220*/  FFMA.FTZ R91, R137, R94, R91 ;  /* 0x0000005e895b7223 */ /* 0x000fc4000001005b */
[----:B------:R-:W-:Y:S02]  /*7230*/  FADD.FTZ R214, R214, R89 ;  /* 0x00000059d6d67221 */ /* 0x000fe40000010000 */
[----:B------:R-:W-:Y:S02]  /*7240*/  FFMA.FTZ R89, R216, R207, R215 ;  /* 0x000000cfd8597223 */ /* 0x000fe400000100d7 */
[----:B------:R-:W-:Y:S02]  /*7250*/  FADD.FTZ R207, RZ, R91 ;  /* 0x0000005bffcf7221 */ /* 0x000fe40000010000 */
[----:B------:R-:W-:Y:S02]  /*7260*/  FFMA.FTZ R227, -R213, R227, R212 ;  /* 0x000000e3d5e37223 */ /* 0x000fe400000101d4 */
[----:B------:R-:W-:Y:S02]  /*7270*/  FFMA.FTZ R229, R90, R94, R229 ;  /* 0x0000005e5ae57223 */ /* 0x000fe400000100e5 */
[----:B------:R-:W-:-:S02]  /*7280*/  FMUL.FTZ R88, R94, UR29 ;  /* 0x0000001d5e587c20 */ /* 0x000fc40008410000 */
[----:B------:R-:W-:Y:S02]  /*7290*/  FMUL.FTZ R212, R213, R218 ;  /* 0x000000dad5d47220 */ /* 0x000fe40000410000 */
[----:B------:R-:W-:Y:S02]  /*72a0*/  FMUL.FTZ R90, R94, UR28 ;  /* 0x0000001c5e5a7c20 */ /* 0x000fe40008410000 */
[C---:B------:R-:W-:Y:S02]  /*72b0*/  FMUL.FTZ R91, R85.reuse, R207 ;  /* 0x000000cf555b7220 */ /* 0x040fe40000410000 */
[----:B------:R-:W-:Y:S02]  /*72c0*/  FMUL.FTZ R218, R85, R214 ;  /* 0x000000d655da7220 */ /* 0x000fe40000410000 */
[C---:B------:R-:W-:Y:S02]  /*72d0*/  FFMA.FTZ R215, R211.reuse, UR28, -R88 ;  /* 0x0000001cd3d77c23 */ /* 0x040fe40008010858 */
[----:B------:R-:W-:-:S02]  /*72e0*/  FFMA.FTZ R85, R211, UR29, R90 ;  /* 0x0000001dd3557c23 */ /* 0x000fc4000801005a */
[-C--:B------:R-:W-:Y:S02]  /*72f0*/  FMUL.FTZ R88, R188, R207.reuse ;  /* 0x000000cfbc587220 */ /* 0x080fe40000410000 */
[CC--:B------:R-:W-:Y:S02]  /*7300*/  FFMA.FTZ R91, R84.reuse, R214.reuse, -R91 ;  /* 0x000000d6545b7223 */ /* 0x0c0fe4000001085b */
[----:B------:R-:W-:Y:S02]  /*7310*/  FFMA.FTZ R218, R84, R207, R218 ;  /* 0x000000cf54da7223 */ /* 0x000fe400000100da */
[----:B------:R-:W-:Y:S02]  /*7320*/  FMUL.FTZ R84, R188, R214 ;  /* 0x000000d6bc547220 */ /* 0x000fe40000410000 */
[C---:B------:R-:W-:Y:S02]  /*7330*/  FFMA.FTZ R227, -R216.reuse, R229, R227 ;  /* 0x000000e5d8e37223 */ /* 0x040fe400000101e3 */
[----:B------:R-:W-:-:S02]  /*7340*/  FMUL.FTZ R215, R216, R215 ;  /* 0x000000d7d8d77220 */ /* 0x000fc40000410000 */
[----:B------:R-:W-:Y:S02]  /*7350*/  FFMA.FTZ R216, -R216, R85, -RZ ;  /* 0x00000055d8d87223 */ /* 0x000fe400000109ff */
[----:B------:R-:W-:Y:S02]  /*7360*/  FFMA.FTZ R88, R189, R214, -R88 ;  /* 0x000000d6bd587223 */ /* 0x000fe40000010858 */
[----:B------:R-:W-:Y:S01]  /*7370*/  FFMA.FTZ R229, R226, R91, R89 ;  /* 0x0000005be2e57223 */ /* 0x000fe20000010059 */
[----:B------:R-:W-:Y:S01]  /*7380*/  HFMA2.MMA R89, -RZ, RZ, 0, 0 ;  /* 0x00000000ff597435 */ /* 0x000fe200000001ff */
[----:B------:R-:W-:Y:S01]  /*7390*/  FMUL.FTZ R85, R207, UR29 ;  /* 0x0000001dcf557c20 */ /* 0x000fe20008410000 */
[----:B------:R-:W-:Y:S01]  /*73a0*/  CS2R R90, SRZ ;  /* 0x00000000005a7805 */ /* 0x000fe2000001ff00 */
[----:B------:R-:W-:Y:S02]  /*73b0*/  FFMA.FTZ R84, R189, R207, R84 ;  /* 0x000000cfbd547223 */ /* 0x000fe40000010054 */
[----:B------:R-:W-:Y:S01]  /*73c0*/  FADD.FTZ R217, R217, R88 ;  /* 0x00000058d9d97221 */ /* 0x000fe20000010000 */
[----:B------:R-:W-:Y:S01]  /*73d0*/  MOV R88, 0x3f800000 ;  /* 0x3f80000000587802 */ /* 0x000fe20000000f00 */
[----:B------:R-:W-:-:S02]  /*73e0*/  FMUL.FTZ R231, R207, UR28 ;  /* 0x0000001ccfe77c20 */ /* 0x000fc40008410000 */
[----:B------:R-:W-:Y:S02]  /*73f0*/  FFMA.FTZ R85, R214, UR28, -R85 ;  /* 0x0000001cd6557c23 */ /* 0x000fe40008010855 */
[----:B------:R-:W-:Y:S01]  /*7400*/  FADD.FTZ R84, RZ, R84 ;  /* 0x00000054ff547221 */ /* 0x000fe20000010000 */
[----:B------:R-:W0:Y:S01]  /*7410*/  @!P0 LDS.128 R88, [R234.X16+0x3650] ;  /* 0x00365000ea588984 */ /* 0x000e22000000cc00 */
[----:B------:R-:W-:Y:S02]  /*7420*/  FFMA.FTZ R227, -R226, R218, R227 ;  /* 0x000000dae2e37223 */ /* 0x000fe400000101e3 */
[----:B------:R-:W-:Y:S01]  /*7430*/  FFMA.FTZ R231, R214, UR29, R231 ;  /* 0x0000001dd6e77c23 */ /* 0x000fe200080100e7 */
[----:B------:R-:W-:Y:S01]  /*7440*/  SHFL.DOWN PT, R234, R194, 0x1, 0x1f ;  /* 0x08201f00c2ea7f89 */ /* 0x000fe200000e0000 */
[----:B------:R-:W-:Y:S02]  /*7450*/  FMUL.FTZ R218, R226, R85 ;  /* 0x00000055e2da7220 */ /* 0x000fe40000410000 */
[C---:B------:R-:W-:Y:S01]  /*7460*/  FMUL.FTZ R85, R87.reuse, R84 ;  /* 0x0000005457557220 */ /* 0x040fe20000410000 */
[----:B------:R-:W-:Y:S01]  /*7470*/  SHFL.IDX PT, R194, R194, RZ, 0x1f ;  /* 0x00001fffc2c27589 */ /* 0x000fe200000e0000 */
[----:B------:R-:W-:-:S02]  /*7480*/  FMUL.FTZ R233, R87, R217 ;  /* 0x000000d957e97220 */ /* 0x000fc40000410000 */
[----:B------:R-:W-:Y:S02]  /*7490*/  FFMA.FTZ R87, -R226, R231, -RZ ;  /* 0x000000e7e2577223 */ /* 0x000fe400000109ff */
[----:B------:R-:W-:Y:S02]  /*74a0*/  FFMA.FTZ R213, -R213, R228, -RZ ;  /* 0x000000e4d5d57223 */ /* 0x000fe400000109ff */
[-C--:B------:R-:W-:Y:S02]  /*74b0*/  FFMA.FTZ R226, R86, R217.reuse, -R85 ;  /* 0x000000d956e27223 */ /* 0x080fe40000010855 */
[C---:B------:R-:W-:Y:S02]  /*74c0*/  FMUL.FTZ R228, R186.reuse, R84 ;  /* 0x00000054bae47220 */ /* 0x040fe40000410000 */
[-C--:B------:R-:W-:Y:S02]  /*74d0*/  FMUL.FTZ R85, R186, R217.reuse ;  /* 0x000000d9ba557220 */ /* 0x080fe40000410000 */
[----:B------:R-:W-:-:S02]  /*74e0*/  FFMA.FTZ R228, R187, R217, -R228 ;  /* 0x000000d9bbe47223 */ /* 0x000fc400000108e4 */
[-C--:B------:R-:W-:Y:S02]  /*74f0*/  FFMA.FTZ R85, R187, R84.reuse, R85 ;  /* 0x00000054bb557223 */ /* 0x080fe40000010055 */
[----:B------:R-:W-:Y:S02]  /*7500*/  FMUL.FTZ R232, R84, UR28 ;  /* 0x0000001c54e87c20 */ /* 0x000fe40008410000 */
[----:B------:R-:W-:Y:S02]  /*7510*/  FFMA.FTZ R233, R86, R84, R233 ;  /* 0x0000005456e97223 */ /* 0x000fe400000100e9 */
[----:B------:R-:W-:Y:S02]  /*7520*/  FADD.FTZ R86, R219, R228 ;  /* 0x000000e4db567221 */ /* 0x000fe40000010000 */
[----:B------:R-:W-:Y:S02]  /*7530*/  FADD.FTZ R85, RZ, R85 ;  /* 0x00000055ff557221 */ /* 0x000fe40000010000 */
[----:B------:R-:W-:-:S02]  /*7540*/  FMUL.FTZ R228, R84, UR29 ;  /* 0x0000001d54e47c20 */ /* 0x000fc40008410000 */
[C---:B------:R-:W-:Y:S02]  /*7550*/  FFMA.FTZ R230, R220.reuse, R226, R229 ;  /* 0x000000e2dce67223 */ /* 0x040fe400000100e5 */
[----:B------:R-:W-:Y:S02]  /*7560*/  FFMA.FTZ R229, R217, UR29, R232 ;  /* 0x0000001dd9e57c23 */ /* 0x000fe400080100e8 */
[----:B------:R-:W-:Y:S02]  /*7570*/  FFMA.FTZ R232, -R220, R233, R227 ;  /* 0x000000e9dce87223 */ /* 0x000fe400000101e3 */
[----:B------:R-:W-:Y:S02]  /*7580*/  FMUL.FTZ R227, R81, R85 ;  /* 0x0000005551e37220 */ /* 0x000fe40000410000 */
[----:B------:R-:W-:Y:S02]  /*7590*/  FFMA.FTZ R219, R217, UR28, -R228 ;  /* 0x0000001cd9db7c23 */ /* 0x000fe400080108e4 */
[----:B------:R-:W-:-:S02]  /*75a0*/  FMUL.FTZ R81, R81, R86 ;  /* 0x0000005651517220 */ /* 0x000fc40000410000 */
[CC--:B------:R-:W-:Y:S02]  /*75b0*/  FMUL.FTZ R228, R184.reuse, R86.reuse ;  /* 0x00000056b8e47220 */ /* 0x0c0fe40000410000 */
[-C--:B------:R-:W-:Y:S02]  /*75c0*/  FMUL.FTZ R226, R184, R85.reuse ;  /* 0x00000055b8e27220 */ /* 0x080fe40000410000 */
[CC--:B------:R-:W-:Y:S02]  /*75d0*/  FFMA.FTZ R227, R80.reuse, R86.reuse, -R227 ;  /* 0x0000005650e37223 */ /* 0x0c0fe400000108e3 */
[-C--:B------:R-:W-:Y:S02]  /*75e0*/  FFMA.FTZ R81, R80, R85.reuse, R81 ;  /* 0x0000005550517223 */ /* 0x080fe40000010051 */
[C---:B------:R-:W-:Y:S02]  /*75f0*/  FFMA.FTZ R80, R185.reuse, R85, R228 ;  /* 0x00000055b9507223 */ /* 0x040fe400000100e4 */
[----:B------:R-:W-:-:S02]  /*7600*/  FFMA.FTZ R226, R185, R86, -R226 ;  /* 0x00000056b9e27223 */ /* 0x000fc400000108e2 */
[----:B------:R-:W-:Y:S02]  /*7610*/  FMUL.FTZ R231, R85, UR29 ;  /* 0x0000001d55e77c20 */ /* 0x000fe40008410000 */
[C---:B------:R-:W-:Y:S02]  /*7620*/  FMUL.FTZ R219, R220.reuse, R219 ;  /* 0x000000dbdcdb7220 */ /* 0x040fe40000410000 */
[----:B------:R-:W-:Y:S02]  /*7630*/  FADD.FTZ R80, RZ, R80 ;  /* 0x00000050ff507221 */ /* 0x000fe40000010000 */
[----:B------:R-:W-:Y:S02]  /*7640*/  FFMA.FTZ R220, -R220, R229, -RZ ;  /* 0x000000e5dcdc7223 */ /* 0x000fe400000109ff */
[----:B------:R-:W-:Y:S02]  /*7650*/  FADD.FTZ R221, R221, R226 ;  /* 0x000000e2dddd7221 */ /* 0x000fe40000010000 */
[----:B------:R-:W-:-:S02]  /*7660*/  FFMA.FTZ R229, -R223, R81, R232 ;  /* 0x00000051dfe57223 */ /* 0x000fc400000101e8 */
[----:B------:R-:W-:Y:S02]  /*7670*/  FMUL.FTZ R81, R85, UR28 ;  /* 0x0000001c55517c20 */ /* 0x000fe40008410000 */
[----:B------:R-:W-:Y:S02]  /*7680*/  FFMA.FTZ R228, R86, UR28, -R231 ;  /* 0x0000001c56e47c23 */ /* 0x000fe400080108e7 */
[-C--:B------:R-:W-:Y:S02]  /*7690*/  FMUL.FTZ R226, R182, R80.reuse ;  /* 0x00000050b6e27220 */ /* 0x080fe40000410000 */
[C---:B------:R-:W-:Y:S02]  /*76a0*/  FMUL.FTZ R231, R83.reuse, R80 ;  /* 0x0000005053e77220 */ /* 0x040fe40000410000 */
[----:B------:R-:W-:Y:S02]  /*76b0*/  FMUL.FTZ R83, R83, R221 ;  /* 0x000000dd53537220 */ /* 0x000fe40000410000 */
[----:B------:R-:W-:-:S02]  /*76c0*/  FFMA.FTZ R227, R223, R227, R230 ;  /* 0x000000e3dfe37223 */ /* 0x000fc400000100e6 */
[----:B------:R-:W-:Y:S02]  /*76d0*/  FFMA.FTZ R230, R86, UR29, R81 ;  /* 0x0000001d56e67c23 */ /* 0x000fe40008010051 */
[-C--:B------:R-:W-:Y:S02]  /*76e0*/  FFMA.FTZ R81, R183, R221.reuse, -R226 ;  /* 0x000000ddb7517223 */ /* 0x080fe400000108e2 */
[C---:B------:R-:W-:Y:S02]  /*76f0*/  FFMA.FTZ R226, R82.reuse, R80, R83 ;  /* 0x0000005052e27223 */ /* 0x040fe40000010053 */
[----:B------:R-:W-:Y:S02]  /*7700*/  FFMA.FTZ R231, R82, R221, -R231 ;  /* 0x000000dd52e77223 */ /* 0x000fe400000108e7 */
[----:B------:R-:W-:Y:S02]  /*7710*/  FFMA.FTZ R233, -R224, R226, R229 ;  /* 0x000000e2e0e97223 */ /* 0x000fe400000101e5 */
[----:B0-----:R-:W0:Y:S01]  /*7720*/  SHFL.IDX PT, R226, R91, RZ, 0x1f ;  /* 0x00001fff5be27589 */ /* 0x001e2200000e0000 */
[----:B------:R-:W-:-:S02]  /*7730*/  FMUL.FTZ R82, R223, R228 ;  /* 0x000000e4df527220 */ /* 0x000fc40000410000 */
[----:B------:R-:W-:Y:S01]  /*7740*/  FFMA.FTZ R231, R224, R231, R227 ;  /* 0x000000e7e0e77223 */ /* 0x000fe200000100e3 */
[----:B------:R-:W-:Y:S01]  /*7750*/  SHFL.DOWN PT, R228, R195, 0x1, 0x1f ;  /* 0x08201f00c3e47f89 */ /* 0x000fe200000e0000 */
[----:B------:R-:W-:Y:S02]  /*7760*/  FADD.FTZ R222, R222, R81 ;  /* 0x00000051dede7221 */ /* 0x000fe40000010000 */
[----:B------:R-:W-:Y:S01]  /*7770*/  FMUL.FTZ R81, R182, R221 ;  /* 0x000000ddb6517220 */ /* 0x000fe20000410000 */
[----:B------:R-:W1:Y:S01]  /*7780*/  SHFL.IDX PT, R227, R90, RZ, 0x1f ;  /* 0x00001fff5ae37589 */ /* 0x000e6200000e0000 */
[----:B------:R-:W-:Y:S02]  /*7790*/  FFMA.FTZ R83, -R223, R230, -RZ ;  /* 0x000000e6df537223 */ /* 0x000fe400000109ff */
[----:B------:R-:W-:Y:S01]  /*77a0*/  FFMA.FTZ R81, R183, R80, R81 ;  /* 0x00000050b7517223 */ /* 0x000fe20000010051 */
[----:B------:R-:W2:Y:S01]  /*77b0*/  SHFL.IDX PT, R195, R195, RZ, 0x1f ;  /* 0x00001fffc3c37589 */ /* 0x000ea200000e0000 */
[----:B------:R-:W-:-:S02]  /*77c0*/  FMUL.FTZ R230, R80, UR29 ;  /* 0x0000001d50e67c20 */ /* 0x000fc40008410000 */
[----:B------:R-:W-:Y:S02]  /*77d0*/  FADD.FTZ R81, RZ, R81 ;  /* 0x00000051ff517221 */ /* 0x000fe40000010000 */
[----:B------:R-:W-:Y:S02]  /*77e0*/  FMUL.FTZ R232, R80, UR28 ;  /* 0x0000001c50e87c20 */ /* 0x000fe40008410000 */
[----:B------:R-:W-:Y:S02]  /*77f0*/  FFMA.FTZ R223, R221, UR28, -R230 ;  /* 0x0000001cdddf7c23 */ /* 0x000fe400080108e6 */
[----:B------:R-:W-:Y:S02]  /*7800*/  FMUL.FTZ R235, R77, R81 ;  /* 0x000000514deb7220 */ /* 0x000fe40000410000 */
[----:B------:R-:W-:Y:S02]  /*7810*/  FFMA.FTZ R229, R221, UR29, R232 ;  /* 0x0000001ddde57c23 */ /* 0x000fe400080100e8 */
[----:B------:R-:W-:-:S02]  /*7820*/  FMUL.FTZ R77, R77, R222 ;  /* 0x000000de4d4d7220 */ /* 0x000fc40000410000 */
[C---:B------:R-:W-:Y:S02]  /*7830*/  FMUL.FTZ R223, R224.reuse, R223 ;  /* 0x000000dfe0df7220 */ /* 0x040fe40000410000 */
[----:B------:R-:W-:Y:S02]  /*7840*/  FFMA.FTZ R224, -R224, R229, -RZ ;  /* 0x000000e5e0e07223 */ /* 0x000fe400000109ff */
[C---:B------:R-:W-:Y:S02]  /*7850*/  FFMA.FTZ R235, R76.reuse, R222, -R235 ;  /* 0x000000de4ceb7223 */ /* 0x040fe400000108eb */
[-C--:B------:R-:W-:Y:S02]  /*7860*/  FFMA.FTZ R232, R76, R81.reuse, R77 ;  /* 0x000000514ce87223 */ /* 0x080fe4000001004d */
[----:B------:R-:W-:Y:S02]  /*7870*/  FMUL.FTZ R229, R180, R81 ;  /* 0x00000051b4e57220 */ /* 0x000fe40000410000 */
[----:B0-----:R-:W-:-:S02]  /*7880*/  @P5 FMUL.FTZ R76, R234, R226 ;  /* 0x000000e2ea4c5220 */ /* 0x001fc40000410000 */
[-C--:B------:R-:W-:Y:S02]  /*7890*/  FFMA.FTZ R230, R181, R222.reuse, -R229 ;  /* 0x000000deb5e67223 */ /* 0x080fe400000108e5 */
[-C--:B-1----:R-:W-:Y:S02]  /*78a0*/  @P5 FFMA.FTZ R77, R228, R227.reuse, -R76 ;  /* 0x000000e3e44d5223 */ /* 0x082fe4000001084c */
[----:B------:R-:W-:Y:S02]  /*78b0*/  @P5 FMUL.FTZ R229, R234, R227 ;  /* 0x000000e3eae55220 */ /* 0x000fe40000410000 */
[----:B------:R-:W-:Y:S02]  /*78c0*/  FMUL.FTZ R76, R180, R222 ;  /* 0x000000deb44c7220 */ /* 0x000fe40000410000 */
[----:B------:R-:W-:Y:S02]  /*78d0*/  FADD.FTZ R225, R225, R230 ;  /* 0x000000e6e1e17221 */ /* 0x000fe40000010000 */
[----:B------:R-:W-:-:S02]  /*78e0*/  @P5 FADD.FTZ R227, R236, R77 ;  /* 0x0000004dece35221 */ /* 0x000fc40000010000 */
[----:B------:R-:W-:Y:S02]  /*78f0*/  FFMA.FTZ R230, R152, R235, R231 ;  /* 0x000000eb98e67223 */ /* 0x000fe400000100e7 */
[C---:B------:R-:W-:Y:S02]  /*7900*/  FMUL.FTZ R77, R81.reuse, UR29 ;  /* 0x0000001d514d7c20 */ /* 0x040fe40008410000 */
[----:B------:R-:W-:Y:S02]  /*7910*/  FMUL.FTZ R231, R81, UR28 ;  /* 0x0000001c51e77c20 */ /* 0x000fe40008410000 */
[----:B------:R-:W-:Y:S02]  /*7920*/  FFMA.FTZ R76, R181, R81, R76 ;  /* 0x00000051b54c7223 */ /* 0x000fe4000001004c */
[C---:B------:R-:W-:Y:S02]  /*7930*/  FFMA.FTZ R77, R222.reuse, UR28, -R77 ;  /* 0x0000001cde4d7c23 */ /* 0x040fe4000801084d */
[----:B------:R-:W-:-:S02]  /*7940*/  FFMA.FTZ R231, R222, UR29, R231 ;  /* 0x0000001ddee77c23 */ /* 0x000fc400080100e7 */
[----:B------:R-:W-:Y:S02]  /*7950*/  FADD.FTZ R76, RZ, R76 ;  /* 0x0000004cff4c7221 */ /* 0x000fe40000010000 */
[----:B------:R-:W-:Y:S02]  /*7960*/  @P5 FFMA.FTZ R229, R228, R226, R229 ;  /* 0x000000e2e4e55223 */ /* 0x000fe400000100e5 */
[C---:B------:R-:W-:Y:S02]  /*7970*/  FFMA.FTZ R232, -R152.reuse, R232, R233 ;  /* 0x000000e898e87223 */ /* 0x040fe400000101e9 */
[C---:B------:R-:W-:Y:S02]  /*7980*/  FMUL.FTZ R77, R152.reuse, R77 ;  /* 0x0000004d984d7220 */ /* 0x040fe40000410000 */
[----:B------:R-:W-:Y:S02]  /*7990*/  FFMA.FTZ R152, -R152, R231, -RZ ;  /* 0x000000e798987223 */ /* 0x000fe400000109ff */
[----:B------:R-:W-:-:S02]  /*79a0*/  FMUL.FTZ R228, R79, R76 ;  /* 0x0000004c4fe47220 */ /* 0x000fc40000410000 */
[-C--:B------:R-:W-:Y:S02]  /*79b0*/  FMUL.FTZ R231, R79, R225.reuse ;  /* 0x000000e14fe77220 */ /* 0x080fe40000410000 */
[----:B------:R-:W-:Y:S02]  /*79c0*/  @P5 FADD.FTZ R226, R238, R229 ;  /* 0x000000e5eee25221 */ /* 0x000fe40000010000 */
[C---:B------:R-:W-:Y:S02]  /*79d0*/  FFMA.FTZ R79, R78.reuse, R225, -R228 ;  /* 0x000000e14e4f7223 */ /* 0x040fe400000108e4 */
[----:B------:R-:W-:Y:S02]  /*79e0*/  FFMA.FTZ R229, R78, R76, R231 ;  /* 0x0000004c4ee57223 */ /* 0x000fe400000100e7 */
[-C--:B------:R-:W-:Y:S02]  /*79f0*/  FMUL.FTZ R78, R226, -R3.reuse ;  /* 0x80000003e24e7220 */ /* 0x080fe40000410000 */
[----:B------:R-:W-:-:S02]  /*7a00*/  FMUL.FTZ R3, R227, -R3 ;  /* 0x80000003e3037220 */ /* 0x000fc40000410000 */
[-C--:B------:R-:W-:Y:S02]  /*7a10*/  FFMA.FTZ R78, R227, R2.reuse, -R78 ;  /* 0x00000002e34e7223 */ /* 0x080fe4000001084e */
[----:B------:R-:W-:Y:S02]  /*7a20*/  FFMA.FTZ R3, R226, R2, R3 ;  /* 0x00000002e2037223 */ /* 0x000fe40000010003 */
[C---:B------:R-:W-:Y:S02]  /*7a30*/  FMUL.FTZ R2, R178.reuse, R225 ;  /* 0x000000e1b2027220 */ /* 0x040fe40000410000 */
[-C--:B------:R-:W-:Y:S02]  /*7a40*/  FMUL.FTZ R234, R178, R76.reuse ;  /* 0x0000004cb2ea7220 */ /* 0x080fe40000410000 */
[----:B------:R-:W-:Y:S02]  /*7a50*/  FFMA.FTZ R2, R179, R76, R2 ;  /* 0x0000004cb3027223 */ /* 0x000fe40000010002 */
[----:B------:R-:W-:-:S02]  /*7a60*/  FMUL.FTZ R226, R76, UR29 ;  /* 0x0000001d4ce27c20 */ /* 0x000fc40008410000 */
[----:B------:R-:W-:Y:S02]  /*7a70*/  FMUL.FTZ R228, R76, UR28 ;  /* 0x0000001c4ce47c20 */ /* 0x000fe40008410000 */
[----:B------:R-:W-:Y:S02]  /*7a80*/  FFMA.FTZ R234, R179, R225, -R234 ;  /* 0x000000e1b3ea7223 */ /* 0x000fe400000108ea */
[----:B------:R-:W-:Y:S02]  /*7a90*/  FADD.FTZ R163, R163, R78 ;  /* 0x0000004ea3a37221 */ /* 0x000fe40000010000 */
[----:B------:R-:W-:Y:S02]  /*7aa0*/  FADD.FTZ R2, RZ, R2 ;  /* 0x00000002ff027221 */ /* 0x000fe40000010000 */
[C---:B------:R-:W-:Y:S02]  /*7ab0*/  FFMA.FTZ R78, R225.reuse, UR28, -R226 ;  /* 0x0000001ce14e7c23 */ /* 0x040fe400080108e2 */
[----:B------:R-:W-:-:S02]  /*7ac0*/  FFMA.FTZ R228, R225, UR29, R228 ;  /* 0x0000001de1e47c23 */ /* 0x000fc400080100e4 */
[----:B------:R-:W-:Y:S02]  /*7ad0*/  FADD.FTZ R173, R173, R234 ;  /* 0x000000eaadad7221 */ /* 0x000fe40000010000 */
[----:B------:R-:W-:Y:S02]  /*7ae0*/  FADD.FTZ R3, -R164, R3 ;  /* 0x00000003a4037221 */ /* 0x000fe40000010100 */
[----:B------:R-:W-:Y:S02]  /*7af0*/  FMUL.FTZ R164, R176, R2 ;  /* 0x00000002b0a47220 */ /* 0x000fe40000410000 */
[C---:B------:R-:W-:Y:S02]  /*7b00*/  FFMA.FTZ R79, R157.reuse, R79, R230 ;  /* 0x0000004f9d4f7223 */ /* 0x040fe400000100e6 */
[C---:B------:R-:W-:Y:S02]  /*7b10*/  FFMA.FTZ R229, -R157.reuse, R229, R232 ;  /* 0x000000e59de57223 */ /* 0x040fe400000101e8 */
[----:B------:R-:W-:-:S02]  /*7b20*/  FMUL.FTZ R78, R157, R78 ;  /* 0x0000004e9d4e7220 */ /* 0x000fc40000410000 */
[----:B------:R-:W-:Y:S02]  /*7b30*/  FFMA.FTZ R157, -R157, R228, -RZ ;  /* 0x000000e49d9d7223 */ /* 0x000fe400000109ff */
[C---:B------:R-:W-:Y:S02]  /*7b40*/  FMUL.FTZ R228, R73.reuse, R2 ;  /* 0x0000000249e47220 */ /* 0x040fe40000410000 */
[----:B------:R-:W-:Y:S02]  /*7b50*/  FMUL.FTZ R231, R73, R173 ;  /* 0x000000ad49e77220 */ /* 0x000fe40000410000 */
[----:B------:R-:W-:Y:S02]  /*7b60*/  FMUL.FTZ R227, R171, -R163 ;  /* 0x800000a3abe37220 */ /* 0x000fe40000410000 */
[----:B------:R-:W-:Y:S02]  /*7b70*/  FFMA.FTZ R73, R177, R173, -R164 ;  /* 0x000000adb1497223 */ /* 0x000fe400000108a4 */
[----:B------:R-:W-:-:S02]  /*7b80*/  FMUL.FTZ R226, R171, -R3 ;  /* 0x80000003abe27220 */ /* 0x000fc40000410000 */
[----:B------:R-:W-:Y:S02]  /*7b90*/  FFMA.FTZ R164, R172, R3, R227 ;  /* 0x00000003aca47223 */ /* 0x000fe400000100e3 */
[----:B------:R-:W-:Y:S02]  /*7ba0*/  FADD.FTZ R170, R170, R73 ;  /* 0x00000049aaaa7221 */ /* 0x000fe40000010000 */
[----:B------:R-:W-:Y:S02]  /*7bb0*/  FFMA.FTZ R73, R172, R163, -R226 ;  /* 0x000000a3ac497223 */ /* 0x000fe400000108e2 */
[----:B------:R-:W-:Y:S02]  /*7bc0*/  FADD.FTZ R164, -R161, R164 ;  /* 0x000000a4a1a47221 */ /* 0x000fe40000010100 */
[----:B------:R-:W-:Y:S02]  /*7bd0*/  FADD.FTZ R162, R162, R73 ;  /* 0x00000049a2a27221 */ /* 0x000fe40000010000 */
[----:B------:R-:W-:-:S02]  /*7be0*/  FFMA.FTZ R228, R72, R173, -R228 ;  /* 0x000000ad48e47223 */ /* 0x000fc400000108e4 */
[----:B------:R-:W-:Y:S02]  /*7bf0*/  FMUL.FTZ R230, R2, UR29 ;  /* 0x0000001d02e67c20 */ /* 0x000fe40008410000 */
[----:B------:R-:W-:Y:S02]  /*7c00*/  FFMA.FTZ R231, R72, R2, R231 ;  /* 0x0000000248e77223 */ /* 0x000fe400000100e7 */
[----:B------:R-:W-:Y:S02]  /*7c10*/  FMUL.FTZ R73, R174, -R164 ;  /* 0x800000a4ae497220 */ /* 0x000fe40000410000 */
[----:B------:R-:W-:Y:S02]  /*7c20*/  FMUL.FTZ R72, R176, R173 ;  /* 0x000000adb0487220 */ /* 0x000fe40000410000 */
[----:B------:R-:W-:Y:S02]  /*7c30*/  FMUL.FTZ R161, R174, -R162 ;  /* 0x800000a2aea17220 */ /* 0x000fe40000410000 */
[----:B------:R-:W-:-:S02]  /*7c40*/  FFMA.FTZ R226, R158, R228, R79 ;  /* 0x000000e49ee27223 */ /* 0x000fc4000001004f */
[----:B------:R-:W-:Y:S02]  /*7c50*/  FFMA.FTZ R79, R173, UR28, -R230 ;  /* 0x0000001cad4f7c23 */ /* 0x000fe400080108e6 */
[----:B------:R-:W-:Y:S02]  /*7c60*/  FFMA.FTZ R230, R175, R162, -R73 ;  /* 0x000000a2afe67223 */ /* 0x000fe40000010849 */
[----:B------:R-:W-:Y:S02]  /*7c70*/  FFMA.FTZ R72, R177, R2, R72 ;  /* 0x00000002b1487223 */ /* 0x000fe40000010048 */
[----:B------:R-:W-:Y:S02]  /*7c80*/  FFMA.FTZ R73, R175, R164, R161 ;  /* 0x000000a4af497223 */ /* 0x000fe400000100a1 */
[----:B------:R-:W-:Y:S02]  /*7c90*/  FMUL.FTZ R232, R2, UR28 ;  /* 0x0000001c02e87c20 */ /* 0x000fe40008410000 */
[----:B------:R-:W-:-:S02]  /*7ca0*/  FADD.FTZ R159, R159, R230 ;  /* 0x000000e69f9f7221 */ /* 0x000fc40000010000 */
[----:B------:R-:W-:Y:S02]  /*7cb0*/  FADD.FTZ R72, RZ, R72 ;  /* 0x00000048ff487221 */ /* 0x000fe40000010000 */
[----:B------:R-:W-:Y:S02]  /*7cc0*/  FADD.FTZ R73, -R160, R73 ;  /* 0x00000049a0497221 */ /* 0x000fe40000010100 */
[----:B------:R-:W-:Y:S02]  /*7cd0*/  FFMA.FTZ R227, R173, UR29, R232 ;  /* 0x0000001dade37c23 */ /* 0x000fe400080100e8 */
[----:B------:R-:W-:Y:S02]  /*7ce0*/  FMUL.FTZ R160, R176, -R159 ;  /* 0x8000009fb0a07220 */ /* 0x000fe40000410000 */
[----:B------:R-:W-:Y:S02]  /*7cf0*/  FMUL.FTZ R161, R174, R72 ;  /* 0x00000048aea17220 */ /* 0x000fe40000410000 */
[----:B------:R-:W-:-:S02]  /*7d00*/  FMUL.FTZ R176, R176, -R73 ;  /* 0x80000049b0b07220 */ /* 0x000fc40000410000 */
[C---:B------:R-:W-:Y:S02]  /*7d10*/  FFMA.FTZ R228, -R158.reuse, R231, R229 ;  /* 0x000000e79ee47223 */ /* 0x040fe400000101e5 */
[C---:B------:R-:W-:Y:S02]  /*7d20*/  FMUL.FTZ R79, R158.reuse, R79 ;  /* 0x0000004f9e4f7220 */ /* 0x040fe40000410000 */
[----:B------:R-:W-:Y:S02]  /*7d30*/  FFMA.FTZ R158, -R158, R227, -RZ ;  /* 0x000000e39e9e7223 */ /* 0x000fe400000109ff */
[-C--:B------:R-:W-:Y:S02]  /*7d40*/  FMUL.FTZ R227, R174, R170.reuse ;  /* 0x000000aaaee37220 */ /* 0x080fe40000410000 */
[----:B------:R-:W-:Y:S02]  /*7d50*/  FFMA.FTZ R160, R177, R73, R160 ;  /* 0x00000049b1a07223 */ /* 0x000fe400000100a0 */
[----:B------:R-:W-:-:S02]  /*7d60*/  FFMA.FTZ R174, R175, R170, -R161 ;  /* 0x000000aaafae7223 */ /* 0x000fc400000108a1 */
        /* <DEDUP_REMOVED lines=8> */
[----:B------:R-:W-:Y:S02]  /*7df0*/  FMUL.FTZ R178, R178, -R156 ;  /* 0x8000009cb2b27220 */ /* 0x000fe40000410000 */
[----:B------:R-:W-:Y:S02]  /*7e00*/  FFMA.FTZ R227, R175, R72, R227 ;  /* 0x00000048afe37223 */ /* 0x000fe400000100e3 */
[----:B------:R-:W-:Y:S02]  /*7e10*/  FMUL.FTZ R155, R72, UR29 ;  /* 0x0000001d489b7c20 */ /* 0x000fe40008410000 */
[----:B------:R-:W-:-:S02]  /*7e20*/  FFMA.FTZ R175, -R167, R75, R228 ;  /* 0x0000004ba7af7223 */ /* 0x000fc400000101e4 */
[C---:B------:R-:W-:Y:S02]  /*7e30*/  FFMA.FTZ R74, R179.reuse, R156, -R74 ;  /* 0x0000009cb34a7223 */ /* 0x040fe4000001084a */
[----:B------:R-:W-:Y:S02]  /*7e40*/  FFMA.FTZ R75, R179, R160, R178 ;  /* 0x000000a0b34b7223 */ /* 0x000fe400000100b2 */
[----:B------:R-:W-:Y:S02]  /*7e50*/  FADD.FTZ R169, R169, R174 ;  /* 0x000000aea9a97221 */ /* 0x000fe40000010000 */
[----:B------:R-:W-:Y:S02]  /*7e60*/  FFMA.FTZ R174, R170, UR28, -R155 ;  /* 0x0000001caaae7c23 */ /* 0x000fe4000801089b */
[----:B------:R-:W-:Y:S02]  /*7e70*/  FADD.FTZ R153, R153, R74 ;  /* 0x0000004a99997221 */ /* 0x000fe40000010000 */
[----:B------:R-:W-:-:S02]  /*7e80*/  FADD.FTZ R75, -R154, R75 ;  /* 0x0000004b9a4b7221 */ /* 0x000fc40000010100 */
[----:B------:R-:W-:Y:S02]  /*7e90*/  FMUL.FTZ R155, R167, R174 ;  /* 0x000000aea79b7220 */ /* 0x000fe40000410000 */
[----:B------:R-:W-:Y:S02]  /*7ea0*/  FMUL.FTZ R174, R180, -R153 ;  /* 0x80000099b4ae7220 */ /* 0x000fe40000410000 */
[----:B------:R-:W-:Y:S02]  /*7eb0*/  FMUL.FTZ R177, R72, UR28 ;  /* 0x0000001c48b17c20 */ /* 0x000fe40008410000 */
[-C--:B------:R-:W-:Y:S02]  /*7ec0*/  FMUL.FTZ R180, R180, -R75.reuse ;  /* 0x8000004bb4b47220 */ /* 0x080fe40000410000 */
[----:B------:R-:W-:Y:S02]  /*7ed0*/  FADD.FTZ R74, RZ, R227 ;  /* 0x000000e3ff4a7221 */ /* 0x000fe40000010000 */
[----:B------:R-:W-:-:S02]  /*7ee0*/  FFMA.FTZ R179, R181, R75, R174 ;  /* 0x0000004bb5b37223 */ /* 0x000fc400000100ae */
[----:B------:R-:W-:Y:S02]  /*7ef0*/  FFMA.FTZ R176, R170, UR29, R177 ;  /* 0x0000001daab07c23 */ /* 0x000fe400080100b1 */
[----:B------:R-:W-:Y:S02]  /*7f00*/  FFMA.FTZ R180, R181, R153, -R180 ;  /* 0x00000099b5b47223 */ /* 0x000fe400000108b4 */
[C---:B------:R-:W-:Y:S02]  /*7f10*/  FMUL.FTZ R154, R171.reuse, R74 ;  /* 0x0000004aab9a7220 */ /* 0x040fe40000410000 */
[----:B------:R-:W-:Y:S02]  /*7f20*/  FMUL.FTZ R177, R171, R169 ;  /* 0x000000a9abb17220 */ /* 0x000fe40000410000 */
[----:B------:R-:W-:Y:S02]  /*7f30*/  FADD.FTZ R150, -R150, R179 ;  /* 0x000000b396967221 */ /* 0x000fe40000010100 */
[----:B------:R-:W-:-:S02]  /*7f40*/  FADD.FTZ R151, R151, R180 ;  /* 0x000000b497977221 */ /* 0x000fc40000010000 */
[CC--:B------:R-:W-:Y:S02]  /*7f50*/  FFMA.FTZ R171, R172.reuse, R169.reuse, -R154 ;  /* 0x000000a9acab7223 */ /* 0x0c0fe4000001089a */
[-C--:B------:R-:W-:Y:S02]  /*7f60*/  FFMA.FTZ R177, R172, R74.reuse, R177 ;  /* 0x0000004aacb17223 */ /* 0x080fe400000100b1 */
[C---:B------:R-:W-:Y:S02]  /*7f70*/  FMUL.FTZ R172, R69.reuse, R74 ;  /* 0x0000004a45ac7220 */ /* 0x040fe40000410000 */
[----:B------:R-:W-:Y:S02]  /*7f80*/  FMUL.FTZ R69, R69, R169 ;  /* 0x000000a945457220 */ /* 0x000fe40000410000 */
[C---:B------:R-:W-:Y:S02]  /*7f90*/  FMUL.FTZ R154, R182.reuse, -R150 ;  /* 0x80000096b69a7220 */ /* 0x040fe40000410000 */
[----:B------:R-:W-:-:S02]  /*7fa0*/  FMUL.FTZ R182, R182, -R151 ;  /* 0x80000097b6b67220 */ /* 0x000fc40000410000 */
[----:B------:R-:W-:Y:S02]  /*7fb0*/  FFMA.FTZ R161, R167, R161, R226 ;  /* 0x000000a1a7a17223 */ /* 0x000fe400000100e2 */
[C---:B------:R-:W-:Y:S02]  /*7fc0*/  FFMA.FTZ R172, R68.reuse, R169, -R172 ;  /* 0x000000a944ac7223 */ /* 0x040fe400000108ac */
[----:B------:R-:W-:Y:S02]  /*7fd0*/  FFMA.FTZ R69, R68, R74, R69 ;  /* 0x0000004a44457223 */ /* 0x000fe40000010045 */
[C---:B------:R-:W-:Y:S02]  /*7fe0*/  FFMA.FTZ R182, R183.reuse, R150, R182 ;  /* 0x00000096b7b67223 */ /* 0x040fe400000100b6 */
[----:B------:R-:W-:Y:S02]  /*7ff0*/  FFMA.FTZ R183, R183, R151, -R154 ;  /* 0x00000097b7b77223 */ /* 0x000fe4000001089a */
[----:B------:R-:W-:-:S02]  /*8000*/  FFMA.FTZ R154, R166, R172, R161 ;  /* 0x000000aca69a7223 */ /* 0x000fc400000100a1 */
[----:B------:R-:W-:Y:S02]  /*8010*/  FFMA.FTZ R172, -R166, R69, R175 ;  /* 0x00000045a6ac7223 */ /* 0x000fe400000101af */
[----:B------:R-:W-:Y:S02]  /*8020*/  FADD.FTZ R69, -R149, R182 ;  /* 0x000000b695457221 */ /* 0x000fe40000010100 */
[----:B------:R-:W-:Y:S02]  /*8030*/  FADD.FTZ R148, R148, R183 ;  /* 0x000000b794947221 */ /* 0x000fe40000010000 */
[C---:B------:R-:W-:Y:S02]  /*8040*/  FMUL.FTZ R68, R184.reuse, -R69 ;  /* 0x80000045b8447220 */ /* 0x040fe40000410000 */
[-C--:B------:R-:W-:Y:S02]  /*8050*/  FMUL.FTZ R184, R184, -R148.reuse ;  /* 0x80000094b8b87220 */ /* 0x080fe40000410000 */
[----:B------:R-:W-:-:S02]  /*8060*/  FFMA.FTZ R149, R185, R148, -R68 ;  /* 0x00000094b9957223 */ /* 0x000fc40000010844 */
[----:B------:R-:W-:Y:S02]  /*8070*/  FFMA.FTZ R167, -R167, R176, -RZ ;  /* 0x000000b0a7a77223 */ /* 0x000fe400000109ff */
[C---:B------:R-:W-:Y:S02]  /*8080*/  FMUL.FTZ R174, R74.reuse, UR29 ;  /* 0x0000001d4aae7c20 */ /* 0x040fe40008410000 */
[----:B------:R-:W-:Y:S02]  /*8090*/  FMUL.FTZ R176, R74, UR28 ;  /* 0x0000001c4ab07c20 */ /* 0x000fe40008410000 */
[----:B------:R-:W-:Y:S02]  /*80a0*/  FFMA.FTZ R68, R185, R69, R184 ;  /* 0x00000045b9447223 */ /* 0x000fe400000100b8 */
[----:B------:R-:W-:Y:S02]  /*80b0*/  FADD.FTZ R192, R192, R149 ;  /* 0x00000095c0c07221 */ /* 0x000fe40000010000 */
[----:B------:R-:W-:-:S02]  /*80c0*/  FADD.FTZ R149, RZ, R177 ;  /* 0x000000b1ff957221 */ /* 0x000fc40000010000 */
[----:B------:R-:W-:Y:S02]  /*80d0*/  FADD.FTZ R168, R168, R171 ;  /* 0x000000aba8a87221 */ /* 0x000fe40000010000 */
[C---:B------:R-:W-:Y:S02]  /*80e0*/  FFMA.FTZ R161, R169.reuse, UR28, -R174 ;  /* 0x0000001ca9a17c23 */ /* 0x040fe400080108ae */
[----:B------:R-:W-:Y:S02]  /*80f0*/  FFMA.FTZ R171, R169, UR29, R176 ;  /* 0x0000001da9ab7c23 */ /* 0x000fe400080100b0 */
[----:B------:R-:W-:Y:S02]  /*8100*/  FADD.FTZ R68, -R191, R68 ;  /* 0x00000044bf447221 */ /* 0x000fe40000010100 */
[----:B------:R-:W-:Y:S02]  /*8110*/  FMUL.FTZ R175, R71, R149 ;  /* 0x0000009547af7220 */ /* 0x000fe40000410000 */
[----:B------:R-:W-:-:S02]  /*8120*/  FMUL.FTZ R161, R166, R161 ;  /* 0x000000a1a6a17220 */ /* 0x000fc40000410000 */
[----:B------:R-:W-:Y:S02]  /*8130*/  FMUL.FTZ R71, R71, R168 ;  /* 0x000000a847477220 */ /* 0x000fe40000410000 */
[----:B------:R-:W-:Y:S02]  /*8140*/  FFMA.FTZ R166, -R166, R171, -RZ ;  /* 0x000000aba6a67223 */ /* 0x000fe400000109ff */
[C---:B------:R-:W-:Y:S02]  /*8150*/  FMUL.FTZ R171, R186.reuse, -R68 ;  /* 0x80000044baab7220 */ /* 0x040fe40000410000 */
[----:B------:R-:W-:Y:S02]  /*8160*/  FMUL.FTZ R186, R186, -R192 ;  /* 0x800000c0baba7220 */ /* 0x000fe40000410000 */
[C---:B------:R-:W-:Y:S02]  /*8170*/  FFMA.FTZ R174, R70.reuse, R168, -R175 ;  /* 0x000000a846ae7223 */ /* 0x040fe400000108af */
[----:B------:R-:W-:-:S02]  /*8180*/  FFMA.FTZ R70, R70, R149, R71 ;  /* 0x0000009546467223 */ /* 0x000fc40000010047 */
[----:B------:R-:W-:Y:S02]  /*8190*/  FMUL.FTZ R71, R149, UR29 ;  /* 0x0000001d95477c20 */ /* 0x000fe40008410000 */
[C---:B------:R-:W-:Y:S02]  /*81a0*/  FFMA.FTZ R186, R187.reuse, R68, R186 ;  /* 0x00000044bbba7223 */ /* 0x040fe400000100ba */
[----:B------:R-:W-:Y:S02]  /*81b0*/  FFMA.FTZ R171, R187, R192, -R171 ;  /* 0x000000c0bbab7223 */ /* 0x000fe400000108ab */
[----:B------:R-:W-:Y:S02]  /*81c0*/  FFMA.FTZ R176, R168, UR28, -R71 ;  /* 0x0000001ca8b07c23 */ /* 0x000fe40008010847 */
[----:B------:R-:W-:Y:S02]  /*81d0*/  FMUL.FTZ R71, R165, R174 ;  /* 0x000000aea5477220 */ /* 0x000fe40000410000 */
[----:B------:R-:W-:-:S02]  /*81e0*/  FADD.FTZ R199, -R199, R186 ;  /* 0x000000bac7c77221 */ /* 0x000fc40000010100 */
[----:B------:R-:W-:Y:S02]  /*81f0*/  FADD.FTZ R200, R200, R171 ;  /* 0x000000abc8c87221 */ /* 0x000fe40000010000 */
[----:B------:R-:W-:Y:S02]  /*8200*/  FADD.FTZ R154, R154, R71 ;  /* 0x000000479a9a7221 */ /* 0x000fe40000010000 */
[C---:B------:R-:W-:Y:S02]  /*8210*/  FMUL.FTZ R71, R188.reuse, -R199 ;  /* 0x800000c7bc477220 */ /* 0x040fe40000410000 */
[----:B------:R-:W-:Y:S02]  /*8220*/  FMUL.FTZ R188, R188, -R200 ;  /* 0x800000c8bcbc7220 */ /* 0x000fe40000410000 */
[----:B------:R-:W-:Y:S02]  /*8230*/  FMUL.FTZ R175, R165, R70 ;  /* 0x00000046a5af7220 */ /* 0x000fe40000410000 */
[----:B------:R-:W-:-:S02]  /*8240*/  FMUL.FTZ R70, R194, R91 ;  /* 0x0000005bc2467220 */ /* 0x000fc40000410000 */
[C---:B------:R-:W-:Y:S02]  /*8250*/  FFMA.FTZ R188, R189.reuse, R199, R188 ;  /* 0x000000c7bdbc7223 */ /* 0x040fe400000100bc */
[----:B------:R-:W-:Y:S02]  /*8260*/  FFMA.FTZ R71, R189, R200, -R71 ;  /* 0x000000c8bd477223 */ /* 0x000fe40000010847 */
[-C--:B------:R-:W-:Y:S02]  /*8270*/  FMUL.FTZ R174, R194, R90.reuse ;  /* 0x0000005ac2ae7220 */ /* 0x080fe40000410000 */
[----:B--2---:R-:W-:Y:S02]  /*8280*/  FFMA.FTZ R90, R195, R90, -R70 ;  /* 0x0000005ac35a7223 */ /* 0x004fe40000010846 */
[----:B------:R-:W-:Y:S02]  /*8290*/  FADD.FTZ R70, -R197, R188 ;  /* 0x000000bcc5467221 */ /* 0x000fe40000010100 */
[----:B------:R-:W-:-:S02]  /*82a0*/  FADD.FTZ R198, R198, R71 ;  /* 0x00000047c6c67221 */ /* 0x000fc40000010000 */
[C---:B------:R-:W-:Y:S02]  /*82b0*/  FFMA.FTZ R91, R195.reuse, R91, R174 ;  /* 0x0000005bc35b7223 */ /* 0x040fe400000100ae */
[----:B------:R-:W-:Y:S02]  /*82c0*/  FMUL.FTZ R71, R194, R89 ;  /* 0x00000059c2477220 */ /* 0x000fe40000410000 */
[C---:B------:R-:W-:Y:S02]  /*82d0*/  FMUL.FTZ R174, R190.reuse, -R70 ;  /* 0x80000046beae7220 */ /* 0x040fe40000410000 */
[----:B------:R-:W-:Y:S02]  /*82e0*/  FMUL.FTZ R190, R190, -R198 ;  /* 0x800000c6bebe7220 */ /* 0x000fe40000410000 */
[-C--:B------:R-:W-:Y:S02]  /*82f0*/  FMUL.FTZ R194, R194, R88.reuse ;  /* 0x00000058c2c27220 */ /* 0x080fe40000410000 */
[----:B------:R-:W-:-:S02]  /*8300*/  FFMA.FTZ R88, R195, R88, -R71 ;  /* 0x00000058c3587223 */ /* 0x000fc40000010847 */
[C---:B------:R-:W-:Y:S02]  /*8310*/  FFMA.FTZ R71, R137.reuse, R70, R190 ;  /* 0x0000004689477223 */ /* 0x040fe400000100be */
[----:B------:R-:W-:Y:S01]  /*8320*/  FFMA.FTZ R174, R137, R198, -R174 ;  /* 0x000000c689ae7223 */ /* 0x000fe200000108ae */
[----:B------:R-:W-:Y:S01]  /*8330*/  SHF.L.U32 R137, R0, 0x5, RZ ;  /* 0x0000000500897819 */ /* 0x000fe200000006ff */
[----:B------:R-:W-:Y:S02]  /*8340*/  FADD.FTZ R71, -R102, R71 ;  /* 0x0000004766477221 */ /* 0x000fe40000010100 */
[----:B------:R-:W-:Y:S01]  /*8350*/  FADD.FTZ R103, R103, R174 ;  /* 0x000000ae67677221 */ /* 0x000fe20000010000 */
[----:B------:R-:W-:Y:S01]  /*8360*/  LEA.HI.SX32 R174, R137, R137, 0x1b ;  /* 0x0000008989ae7211 */ /* 0x000fe200078fdaff */
[----:B------:R-:W-:Y:S01]  /*8370*/  FMUL.FTZ R171, R149, UR28 ;  /* 0x0000001c95ab7c20 */ /* 0x000fe20008410000 */
[----:B------:R-:W-:Y:S01]  /*8380*/  ULEA UR28, UR21, 0xfffffe00, 0x9 ;  /* 0xfffffe00151c7891 */ /* 0x000fe2000f8e483f */
[----:B------:R-:W-:-:S02]  /*8390*/  FADD.FTZ R102, R172, -R175 ;  /* 0x800000afac667221 */ /* 0x000fc40000010000 */
[C---:B------:R-:W-:Y:S02]  /*83a0*/  FMUL.FTZ R172, R136.reuse, -R71 ;  /* 0x8000004788ac7220 */ /* 0x040fe40000410000 */
[-C--:B------:R-:W-:Y:S02]  /*83b0*/  FMUL.FTZ R136, R136, -R103.reuse ;  /* 0x8000006788887220 */ /* 0x080fe40000410000 */
[----:B------:R-:W-:Y:S01]  /*83c0*/  FFMA.FTZ R178, R168, UR29, R171 ;  /* 0x0000001da8b27c23 */ /* 0x000fe200080100ab */
[----:B------:R-:W-:Y:S01]  /*83d0*/  ULDC UR29, c[0x0][0x168] ;  /* 0x00005a00001d7ab9 */ /* 0x000fe20000000800 */
[----:B------:R-:W-:Y:S01]  /*83e0*/  FMUL.FTZ R171, R165, R176 ;  /* 0x000000b0a5ab7220 */ /* 0x000fe20000410000 */
[----:B------:R-:W-:Y:S01]  /*83f0*/  P2R R176, PR, RZ, 0x2 ;  /* 0x00000002ffb07803 */ /* 0x000fe20000000000 */
[C---:B------:R-:W-:Y:S01]  /*8400*/  FFMA.FTZ R172, R135.reuse, R103, -R172 ;  /* 0x0000006787ac7223 */ /* 0x040fe200000108ac */
[----:B------:R-:W-:Y:S01]  /*8410*/  MOV R176, UR7 ;  /* 0x0000000700b07c02 */ /* 0x000fe20008000f00 */
[----:B------:R-:W-:Y:S01]  /*8420*/  FFMA.FTZ R135, R135, R71, R136 ;  /* 0x0000004787877223 */ /* 0x000fe20000010088 */
[----:B------:R-:W-:Y:S01]  /*8430*/  UIADD3 UR28, -UR28, UR29, URZ ;  /* 0x0000001d1c1c7290 */ /* 0x000fe2000fffe13f */
[----:B------:R-:W-:-:S02]  /*8440*/  FFMA.FTZ R89, R195, R89, R194 ;  /* 0x00000059c3597223 */ /* 0x000fc400000100c2 */
[----:B------:R-:W-:Y:S02]  /*8450*/  FADD.FTZ R90, R201, R90 ;  /* 0x0000005ac95a7221 */ /* 0x000fe40000010000 */
[----:B------:R-:W-:Y:S02]  /*8460*/  FADD.FTZ R91, R202, R91 ;  /* 0x0000005bca5b7221 */ /* 0x000fe40000010000 */
[----:B------:R-:W-:Y:S02]  /*8470*/  FADD.FTZ R139, R139, R172 ;  /* 0x000000ac8b8b7221 */ /* 0x000fe40000010000 */
[----:B------:R-:W-:Y:S01]  /*8480*/  FADD.FTZ R138, -R138, R135 ;  /* 0x000000878a8a7221 */ /* 0x000fe20000010100 */
[----:B------:R0:W-:Y:S01]  /*8490*/  @!P1 STS.128 [R176.X16+0x3650], R88 ;  /* 0x00365058b0009388 */ /* 0x0001e2000000cc00 */
[----:B------:R-:W-:Y:S02]  /*84a0*/  FFMA.FTZ R101, R64, -R115, R101 ;  /* 0x8000007340657223 */ /* 0x000fe40000010065 */
[----:B------:R-:W-:Y:S01]  /*84b0*/  FFMA.FTZ R206, R67, -R116, R206 ;  /* 0x8000007443ce7223 */ /* 0x000fe200000100ce */
[----:B------:R1:W-:Y:S01]  /*84c0*/  STS [R174.X4+0x1094], R95 ;  /* 0x0010945fae007388 */ /* 0x0003e20000004800 */
[----:B------:R-:W-:-:S02]  /*84d0*/  FFMA.FTZ R208, R60, -R111, R208 ;  /* 0x8000006f3cd07223 */ /* 0x000fc400000100d0 */
[----:B------:R-:W-:Y:S01]  /*84e0*/  FFMA.FTZ R211, R61, -R110, R211 ;  /* 0x8000006e3dd37223 */ /* 0x000fe200000100d3 */
[----:B------:R2:W-:Y:S01]  /*84f0*/  STS [R174.X4+0x10c0], R82 ;  /* 0x0010c052ae007388 */ /* 0x0005e20000004800 */
[----:B------:R-:W-:Y:S02]  /*8500*/  FFMA.FTZ R214, R62, -R113, R214 ;  /* 0x800000713ed67223 */ /* 0x000fe400000100d6 */
[----:B------:R-:W-:Y:S01]  /*8510*/  FFMA.FTZ R217, R63, -R112, R217 ;  /* 0x800000703fd97223 */ /* 0x000fe200000100d9 */
[----:B------:R3:W-:Y:S01]  /*8520*/  STS [R174.X4+0x10c4], R83 ;  /* 0x0010c453ae007388 */ /* 0x0007e20000004800 */
[----:B------:R-:W-:Y:S02]  /*8530*/  FFMA.FTZ R165, -R165, R178, -RZ ;  /* 0x000000b2a5a57223 */ /* 0x000fe400000109ff */
[----:B------:R-:W-:Y:S01]  /*8540*/  FMUL.FTZ R182, R150, R121 ;  /* 0x0000007996b67220 */ /* 0x000fe20000410000 */
[----:B------:R4:W-:Y:S01]  /*8550*/  STS [R174.X4+0x10d0], R77 ;  /* 0x0010d04dae007388 */ /* 0x0009e20000004800 */
[----:B0-----:R-:W-:-:S02]  /*8560*/  FMUL.FTZ R88, R134, -R139 ;  /* 0x8000008b86587220 */ /* 0x001fc40000410000 */
[-C--:B------:R-:W-:Y:S01]  /*8570*/  FMUL.FTZ R134, R134, -R138.reuse ;  /* 0x8000008a86867220 */ /* 0x080fe20000410000 */
[----:B------:R0:W-:Y:S01]  /*8580*/  STS [R174.X4+0x10b4], R87 ;  /* 0x0010b457ae007388 */ /* 0x0001e20000004800 */
[C---:B------:R-:W-:Y:S02]  /*8590*/  FFMA.FTZ R89, R133.reuse, R138, R88 ;  /* 0x0000008a85597223 */ /* 0x040fe40000010058 */
        /* <DEDUP_REMOVED lines=13> */
[----:B------:R-:W-:Y:S01]  /*8670*/  STS [R174.X4+0x10d4], R152 ;  /* 0x0010d498ae007388 */ /* 0x000fe20000004800 */
[----:B------:R-:W-:-:S02]  /*8680*/  FMUL.FTZ R88, R130, -R143 ;  /* 0x8000008f82587220 */ /* 0x000fc40000410000 */
[-C--:B------:R-:W-:Y:S01]  /*8690*/  FMUL.FTZ R130, R130, -R142.reuse ;  /* 0x8000008e82827220 */ /* 0x080fe20000410000 */
[----:B------:R-:W-:Y:S01]  /*86a0*/  STS [R174.X4+0x10dc], R157 ;  /* 0x0010dc9dae007388 */ /* 0x000fe20000004800 */
[C---:B-1----:R-:W-:Y:S02]  /*86b0*/  FFMA.FTZ R95, R129.reuse, R142, R88 ;  /* 0x0000008e815f7223 */ /* 0x042fe40000010058 */
[----:B------:R-:W-:Y:S01]  /*86c0*/  FFMA.FTZ R130, R129, R143, -R130 ;  /* 0x0000008f81827223 */ /* 0x000fe20000010882 */
[----:B------:R-:W-:Y:S01]  /*86d0*/  STS [R174.X4+0x10e4], R158 ;  /* 0x0010e49eae007388 */ /* 0x000fe20000004800 */
[----:B------:R-:W-:Y:S02]  /*86e0*/  FADD.FTZ R95, -R144, R95 ;  /* 0x0000005f905f7221 */ /* 0x000fe40000010100 */
[----:B------:R-:W-:Y:S01]  /*86f0*/  FADD.FTZ R145, R145, R130 ;  /* 0x0000008291917221 */ /* 0x000fe20000010000 */
[----:B------:R1:W-:Y:S01]  /*8700*/  STS [R174.X4+0x10f0], R161 ;  /* 0x0010f0a1ae007388 */ /* 0x0003e20000004800 */
[----:B--2---:R-:W-:-:S02]  /*8710*/  FMUL.FTZ R82, R128, -R95 ;  /* 0x8000005f80527220 */ /* 0x004fc40000410000 */
[-C--:B------:R-:W-:Y:S01]  /*8720*/  FMUL.FTZ R128, R128, -R145.reuse ;  /* 0x8000009180807220 */ /* 0x080fe20000410000 */
[----:B------:R2:W-:Y:S01]  /*8730*/  STS [R174.X4+0x10f8], R171 ;  /* 0x0010f8abae007388 */ /* 0x0005e20000004800 */
[C---:B---3--:R-:W-:Y:S02]  /*8740*/  FFMA.FTZ R83, R126.reuse, R145, -R82 ;  /* 0x000000917e537223 */ /* 0x048fe40000010852 */
[----:B------:R-:W-:Y:S01]  /*8750*/  FFMA.FTZ R126, R126, R95, R128 ;  /* 0x0000005f7e7e7223 */ /* 0x000fe20000010080 */
[----:B------:R3:W-:Y:S01]  /*8760*/  STS [R174.X4+0x10ec], R167 ;  /* 0x0010eca7ae007388 */ /* 0x0007e20000004800 */
[----:B----4-:R-:W-:Y:S02]  /*8770*/  FMUL.FTZ R77, R145, R114 ;  /* 0x00000072914d7220 */ /* 0x010fe40000410000 */
[----:B------:R-:W-:Y:S01]  /*8780*/  FADD.FTZ R126, -R147, R126 ;  /* 0x0000007e937e7221 */ /* 0x000fe20000010100 */
[----:B------:R-:W-:Y:S01]  /*8790*/  STS [R174.X4+0x1084], R196 ;  /* 0x001084c4ae007388 */ /* 0x000fe20000004800 */
[----:B------:R-:W-:-:S02]  /*87a0*/  FADD.FTZ R146, R146, R83 ;  /* 0x0000005392927221 */ /* 0x000fc40000010000 */
[----:B------:R-:W-:Y:S01]  /*87b0*/  FMUL.FTZ R88, R126, R115 ;  /* 0x000000737e587220 */ /* 0x000fe20000410000 */
[----:B------:R-:W-:Y:S01]  /*87c0*/  STS [R174.X4+0x1088], R204 ;  /* 0x001088ccae007388 */ /* 0x000fe20000004800 */
[-C--:B------:R-:W-:Y:S02]  /*87d0*/  FFMA.FTZ R82, R65, -R114.reuse, R97 ;  /* 0x8000007241527223 */ /* 0x080fe40000010061 */
[----:B0-----:R-:W-:Y:S01]  /*87e0*/  FMUL.FTZ R87, R95, R114 ;  /* 0x000000725f577220 */ /* 0x001fe20000410000 */
[----:B------:R-:W-:Y:S01]  /*87f0*/  STS [R174.X4+0x108c], R203 ;  /* 0x00108ccbae007388 */ /* 0x000fe20000004800 */
[----:B------:R-:W-:Y:S02]  /*8800*/  FMUL.FTZ R90, R96, R77 ;  /* 0x0000004d605a7220 */ /* 0x000fe40000410000 */
[----:B-----5:R-:W-:Y:S01]  /*8810*/  FMUL.FTZ R78, R146, R115 ;  /* 0x00000073924e7220 */ /* 0x020fe20000410000 */
[----:B------:R-:W-:Y:S01]  /*8820*/  STS [R174.X4+0x1090], R205 ;  /* 0x001090cdae007388 */ /* 0x000fe20000004800 */
[----:B------:R-:W-:-:S02]  /*8830*/  FMUL.FTZ R79, R193, R88 ;  /* 0x00000058c14f7220 */ /* 0x000fc40000410000 */
[-C--:B------:R-:W-:Y:S01]  /*8840*/  FFMA.FTZ R100, R82, R87.reuse, -R90 ;  /* 0x0000005752647223 */ /* 0x080fe2000001085a */
[----:B------:R-:W-:Y:S01]  /*8850*/  STS [R174.X4+0x1098], R209 ;  /* 0x001098d1ae007388 */ /* 0x000fe20000004800 */
[----:B------:R-:W-:Y:S02]  /*8860*/  FMUL.FTZ R87, R96, R87 ;  /* 0x0000005760577220 */ /* 0x000fe40000410000 */
[----:B------:R-:W-:Y:S01]  /*8870*/  FFMA.FTZ R79, R78, R101, R79 ;  /* 0x000000654e4f7223 */ /* 0x000fe2000001004f */
[----:B------:R-:W-:Y:S01]  /*8880*/  STS [R174.X4+0x109c], R210 ;  /* 0x00109cd2ae007388 */ /* 0x000fe20000004800 */
[----:B------:R-:W-:Y:S02]  /*8890*/  FMUL.FTZ R83, R193, R78 ;  /* 0x0000004ec1537220 */ /* 0x000fe40000410000 */
[----:B------:R-:W-:Y:S01]  /*88a0*/  FFMA.FTZ R90, R77, R82, R87 ;  /* 0x000000524d5a7223 */ /* 0x000fe20000010057 */
[----:B------:R-:W-:Y:S01]  /*88b0*/  STS [R174.X4+0x10a0], R212 ;  /* 0x0010a0d4ae007388 */ /* 0x000fe20000004800 */
[----:B------:R-:W-:-:S02]  /*88c0*/  FADD.FTZ R87, RZ, R79 ;  /* 0x0000004fff577221 */ /* 0x000fc40000010000 */
[-C--:B------:R-:W-:Y:S01]  /*88d0*/  FMUL.FTZ R79, R143, R117.reuse ;  /* 0x000000758f4f7220 */ /* 0x080fe20000410000 */
[----:B------:R-:W-:Y:S01]  /*88e0*/  STS [R174.X4+0x10a4], R213 ;  /* 0x0010a4d5ae007388 */ /* 0x000fe20000004800 */
[----:B------:R-:W-:Y:S02]  /*88f0*/  FFMA.FTZ R83, R101, R88, -R83 ;  /* 0x0000005865537223 */ /* 0x000fe40000010853 */
[-C--:B------:R-:W-:Y:S01]  /*8900*/  FMUL.FTZ R91, R142, R117.reuse ;  /* 0x000000758e5b7220 */ /* 0x080fe20000410000 */
[----:B------:R-:W-:Y:S01]  /*8910*/  STS [R174.X4+0x10a8], R215 ;  /* 0x0010a8d7ae007388 */ /* 0x000fe20000004800 */
[----:B------:R-:W-:Y:S02]  /*8920*/  FFMA.FTZ R88, R66, -R117, R99 ;  /* 0x8000007542587223 */ /* 0x000fe40000010063 */
[C---:B------:R-:W-:Y:S01]  /*8930*/  FMUL.FTZ R99, R98.reuse, R79 ;  /* 0x0000004f62637220 */ /* 0x040fe20000410000 */
[----:B------:R-:W-:Y:S01]  /*8940*/  STS [R174.X4+0x10ac], R216 ;  /* 0x0010acd8ae007388 */ /* 0x000fe20000004800 */
[----:B------:R-:W-:-:S02]  /*8950*/  FMUL.FTZ R97, R98, R91 ;  /* 0x0000005b62617220 */ /* 0x000fc40000410000 */
[----:B------:R-:W-:Y:S01]  /*8960*/  FADD.FTZ R83, RZ, R83 ;  /* 0x00000053ff537221 */ /* 0x000fe20000010000 */
[----:B------:R-:W-:Y:S01]  /*8970*/  STS [R174.X4+0x10b0], R218 ;  /* 0x0010b0daae007388 */ /* 0x000fe20000004800 */
[----:B------:R-:W-:Y:S02]  /*8980*/  FFMA.FTZ R99, R88, R91, -R99 ;  /* 0x0000005b58637223 */ /* 0x000fe40000010863 */
[----:B------:R-:W-:Y:S01]  /*8990*/  FMUL.FTZ R91, R89, R116 ;  /* 0x00000074595b7220 */ /* 0x000fe20000410000 */
[----:B------:R-:W-:Y:S01]  /*89a0*/  STS [R174.X4+0x10b8], R219 ;  /* 0x0010b8dbae007388 */ /* 0x000fe20000004800 */
[----:B------:R-:W-:Y:S02]  /*89b0*/  FADD.FTZ R87, R87, R90 ;  /* 0x0000005a57577221 */ /* 0x000fe40000010000 */
[----:B------:R-:W-:Y:S01]  /*89c0*/  FFMA.FTZ R90, R79, R88, R97 ;  /* 0x000000584f5a7223 */ /* 0x000fe20000010061 */
[----:B------:R-:W-:Y:S01]  /*89d0*/  STS [R174.X4+0x10bc], R220 ;  /* 0x0010bcdcae007388 */ /* 0x000fe20000004800 */
[----:B------:R-:W-:-:S02]  /*89e0*/  FADD.FTZ R100, R83, R100 ;  /* 0x0000006453647221 */ /* 0x000fc40000010000 */
[----:B------:R-:W-:Y:S01]  /*89f0*/  FMUL.FTZ R83, R141, R116 ;  /* 0x000000748d537220 */ /* 0x000fe20000410000 */
[----:B------:R-:W-:Y:S01]  /*8a00*/  STS [R174.X4+0x10c8], R223 ;  /* 0x0010c8dfae007388 */ /* 0x000fe20000004800 */
[----:B------:R-:W-:Y:S02]  /*8a10*/  FMUL.FTZ R97, R92, R91 ;  /* 0x0000005b5c617220 */ /* 0x000fe40000410000 */
[----:B------:R-:W-:Y:S01]  /*8a20*/  FADD.FTZ R90, R87, R90 ;  /* 0x0000005a575a7221 */ /* 0x000fe20000010000 */
[----:B------:R-:W-:Y:S01]  /*8a30*/  STS [R174.X4+0x10cc], R224 ;  /* 0x0010cce0ae007388 */ /* 0x000fe20000004800 */
[-C--:B------:R-:W-:Y:S02]  /*8a40*/  FMUL.FTZ R87, R139, R111.reuse ;  /* 0x0000006f8b577220 */ /* 0x080fe40000410000 */
[----:B------:R-:W-:Y:S01]  /*8a50*/  FFMA.FTZ R97, R83, R206, R97 ;  /* 0x000000ce53617223 */ /* 0x000fe20000010061 */
[----:B------:R-:W-:Y:S01]  /*8a60*/  STS [R174.X4+0x10f4], R166 ;  /* 0x0010f4a6ae007388 */ /* 0x000fe20000004800 */
[----:B------:R-:W-:-:S02]  /*8a70*/  FMUL.FTZ R129, R138, R111 ;  /* 0x0000006f8a817220 */ /* 0x000fc40000410000 */
[----:B------:R-:W-:Y:S01]  /*8a80*/  FMUL.FTZ R130, R93, R87 ;  /* 0x000000575d827220 */ /* 0x000fe20000410000 */
[----:B------:R0:W-:Y:S01]  /*8a90*/  STS [R174.X4+0x10fc], R165 ;  /* 0x0010fca5ae007388 */ /* 0x0001e20000004800 */
[----:B------:R-:W-:Y:S02]  /*8aa0*/  FMUL.FTZ R128, R92, R83 ;  /* 0x000000535c807220 */ /* 0x000fe40000410000 */
[----:B------:R-:W-:Y:S02]  /*8ab0*/  FADD.FTZ R97, R90, R97 ;  /* 0x000000615a617221 */ /* 0x000fe40000010000 */
[----:B------:R-:W-:Y:S02]  /*8ac0*/  FMUL.FTZ R90, R103, R110 ;  /* 0x0000006e675a7220 */ /* 0x000fe40000410000 */
[----:B------:R-:W-:Y:S02]  /*8ad0*/  FFMA.FTZ R130, R208, R129, -R130 ;  /* 0x00000081d0827223 */ /* 0x000fe40000010882 */
[----:B------:R-:W-:-:S02]  /*8ae0*/  FFMA.FTZ R128, R206, R91, -R128 ;  /* 0x0000005bce807223 */ /* 0x000fc40000010880 */
[----:B------:R-:W-:Y:S02]  /*8af0*/  FMUL.FTZ R129, R93, R129 ;  /* 0x000000815d817220 */ /* 0x000fe40000410000 */
[----:B------:R-:W-:Y:S02]  /*8b00*/  FADD.FTZ R99, R100, R99 ;  /* 0x0000006364637221 */ /* 0x000fe40000010000 */
[----:B------:R-:W-:Y:S02]  /*8b10*/  FMUL.FTZ R91, R71, R110 ;  /* 0x0000006e475b7220 */ /* 0x000fe40000410000 */
[C---:B------:R-:W-:Y:S02]  /*8b20*/  FMUL.FTZ R132, R94.reuse, R90 ;  /* 0x0000005a5e847220 */ /* 0x040fe40000410000 */
[----:B------:R-:W-:Y:S02]  /*8b30*/  FFMA.FTZ R100, R87, R208, R129 ;  /* 0x000000d057647223 */ /* 0x000fe40000010081 */
[----:B------:R-:W-:-:S02]  /*8b40*/  FMUL.FTZ R129, R94, R91 ;  /* 0x0000005b5e817220 */ /* 0x000fc40000410000 */
[----:B------:R-:W-:Y:S02]  /*8b50*/  FADD.FTZ R99, R99, R128 ;  /* 0x0000008063637221 */ /* 0x000fe40000010000 */
[----:B------:R-:W-:Y:S02]  /*8b60*/  FFMA.FTZ R132, R211, R91, -R132 ;  /* 0x0000005bd3847223 */ /* 0x000fe40000010884 */
[----:B------:R-:W-:Y:S02]  /*8b70*/  FMUL.FTZ R91, R198, R113 ;  /* 0x00000071c65b7220 */ /* 0x000fe40000410000 */
[----:B------:R-:W-:Y:S02]  /*8b80*/  FADD.FTZ R97, R97, R100 ;  /* 0x0000006461617221 */ /* 0x000fe40000010000 */
[----:B------:R-:W-:Y:S02]  /*8b90*/  FFMA.FTZ R100, R90, R211, R129 ;  /* 0x000000d35a647223 */ /* 0x000fe40000010081 */
[----:B------:R-:W-:-:S02]  /*8ba0*/  FADD.FTZ R99, R99, R130 ;  /* 0x0000008263637221 */ /* 0x000fc40000010000 */
[----:B------:R-:W-:Y:S02]  /*8bb0*/  FFMA.FTZ R128, R56, -R119, R86 ;  /* 0x8000007738807223 */ /* 0x000fe40000010056 */
[----:B------:R-:W-:Y:S02]  /*8bc0*/  FMUL.FTZ R129, R70, R113 ;  /* 0x0000007146817220 */ /* 0x000fe40000410000 */
[----:B------:R-:W-:Y:S02]  /*8bd0*/  FMUL.FTZ R130, R207, R91 ;  /* 0x0000005bcf827220 */ /* 0x000fe40000410000 */
[----:B------:R-:W-:Y:S02]  /*8be0*/  FMUL.FTZ R86, R200, R112 ;  /* 0x00000070c8567220 */ /* 0x000fe40000410000 */
[----:B------:R-:W-:Y:S02]  /*8bf0*/  FADD.FTZ R100, R97, R100 ;  /* 0x0000006461647221 */ /* 0x000fe40000010000 */
[----:B------:R-:W-:-:S02]  /*8c00*/  FADD.FTZ R99, R99, R132 ;  /* 0x0000008463637221 */ /* 0x000fc40000010000 */
[----:B------:R-:W-:Y:S02]  /*8c10*/  FMUL.FTZ R97, R192, R119 ;  /* 0x00000077c0617220 */ /* 0x000fe40000410000 */
[-C--:B------:R-:W-:Y:S02]  /*8c20*/  FFMA.FTZ R130, R214, R129.reuse, -R130 ;  /* 0x00000081d6827223 */ /* 0x080fe40000010882 */
[----:B------:R-:W-:Y:S02]  /*8c30*/  FMUL.FTZ R131, R199, R112 ;  /* 0x00000070c7837220 */ /* 0x000fe40000410000 */
[----:B------:R-:W-:Y:S02]  /*8c40*/  FMUL.FTZ R132, R84, R86 ;  /* 0x0000005654847220 */ /* 0x000fe40000410000 */
[----:B------:R-:W-:Y:S02]  /*8c50*/  FMUL.FTZ R129, R207, R129 ;  /* 0x00000081cf817220 */ /* 0x000fe40000410000 */
[----:B------:R-:W-:-:S02]  /*8c60*/  FMUL.FTZ R133, R68, R119 ;  /* 0x0000007744857220 */ /* 0x000fc40000410000 */
[----:B------:R-:W-:Y:S02]  /*8c70*/  FMUL.FTZ R134, R85, R97 ;  /* 0x0000006155867220 */ /* 0x000fe40000410000 */
[-C--:B------:R-:W-:Y:S02]  /*8c80*/  FFMA.FTZ R132, R217, R131.reuse, -R132 ;  /* 0x00000083d9847223 */ /* 0x080fe40000010884 */
[----:B------:R-:W-:Y:S02]  /*8c90*/  FFMA.FTZ R129, R91, R214, R129 ;  /* 0x000000d65b817223 */ /* 0x000fe40000010081 */
[----:B------:R-:W-:Y:S02]  /*8ca0*/  FMUL.FTZ R131, R84, R131 ;  /* 0x0000008354837220 */ /* 0x000fe40000410000 */
[----:B------:R-:W-:Y:S02]  /*8cb0*/  FFMA.FTZ R178, R128, R133, -R134 ;  /* 0x0000008580b27223 */ /* 0x000fe40000010886 */
[----:B------:R-:W-:Y:S01]  /*8cc0*/  FADD.FTZ R100, R100, R129 ;  /* 0x0000008164647221 */ /* 0x000fe20000010000 */
[----:B------:R-:W-:Y:S01]  /*8cd0*/  MOV R129, UR28 ;  /* 0x0000001c00817c02 */ /* 0x000fe20008000f00 */
[----:B------:R-:W-:-:S02]  /*8ce0*/  FFMA.FTZ R131, R86, R217, R131 ;  /* 0x000000d956837223 */ /* 0x000fc40000010083 */
[----:B------:R-:W-:Y:S01]  /*8cf0*/  FMUL.FTZ R133, R85, R133 ;  /* 0x0000008555857220 */ /* 0x000fe20000410000 */
[----:B------:R-:W-:Y:S01]  /*8d00*/  LEA R134, R129, -R0, 0x1 ;  /* 0x8000000081867211 */ /* 0x000fe200078e08ff */
[----:B------:R-:W-:Y:S02]  /*8d10*/  FADD.FTZ R100, R100, R131 ;  /* 0x0000008364647221 */ /* 0x000fe40000010000 */
[----:B------:R-:W-:Y:S01]  /*8d20*/  FFMA.FTZ R133, R97, R128, R133 ;  /* 0x0000008061857223 */ /* 0x000fe20000010085 */
[----:B------:R-:W-:Y:S01]  /*8d30*/  ISETP.GE.AND P0, PT, R134, 0x1, PT ;  /* 0x000000018600780c */ /* 0x000fe20003f06270 */
[----:B------:R-:W-:Y:S02]  /*8d40*/  FMUL.FTZ R155, R151, UR40 ;  /* 0x00000028979b7c20 */ /* 0x000fe40008410000 */
[----:B------:R-:W-:Y:S02]  /*8d50*/  FADD.FTZ R176, R100, R133 ;  /* 0x0000008564b07221 */ /* 0x000fe40000010000 */
[----:B------:R-:W-:-:S02]  /*8d60*/  FMUL.FTZ R100, R3, UR40 ;  /* 0x0000002803647c20 */ /* 0x000fc40008410000 */
[----:B------:R-:W-:Y:S02]  /*8d70*/  FFMA.FTZ R144, R150, UR41, -R155 ;  /* 0x0000002996907c23 */ /* 0x000fe4000801089b */
[----:B------:R-:W-:Y:S02]  /*8d80*/  FFMA.FTZ R129, R163, UR41, R100 ;  /* 0x00000029a3817c23 */ /* 0x000fe40008010064 */
[----:B------:R-:W-:Y:S02]  /*8d90*/  FMUL.FTZ R100, R159, UR40 ;  /* 0x000000289f647c20 */ /* 0x000fe40008410000 */
[----:B------:R-:W-:Y:S02]  /*8da0*/  FFMA.FTZ R221, R57, -R118, R221 ;  /* 0x8000007639dd7223 */ /* 0x000fe400000100dd */
[----:B------:R-:W-:Y:S02]  /*8db0*/  FFMA.FTZ R135, R73, UR41, -R100 ;  /* 0x0000002949877c23 */ /* 0x000fe40008010864 */
[----:B------:R-:W-:-:S02]  /*8dc0*/  FMUL.FTZ R100, R153, UR40 ;  /* 0x0000002899647c20 */ /* 0x000fc40008410000 */
[----:B-1----:R-:W-:Y:S02]  /*8dd0*/  FMUL.FTZ R161, R69, UR40 ;  /* 0x0000002845a17c20 */ /* 0x002fe40008410000 */
[----:B------:R-:W-:Y:S02]  /*8de0*/  FFMA.FTZ R147, R75, UR41, -R100 ;  /* 0x000000294b937c23 */ /* 0x000fe40008010864 */
[----:B------:R-:W-:Y:S02]  /*8df0*/  FMUL.FTZ R100, R150, UR40 ;  /* 0x0000002896647c20 */ /* 0x000fe40008410000 */
[C---:B------:R-:W-:Y:S02]  /*8e00*/  FMUL.FTZ R150, R148.reuse, UR40 ;  /* 0x0000002894967c20 */ /* 0x040fe40008410000 */
[----:B------:R-:W-:Y:S02]  /*8e10*/  FFMA.FTZ R155, R151, UR41, R100 ;  /* 0x00000029979b7c23 */ /* 0x000fe40008010064 */
[----:B------:R-:W-:-:S02]  /*8e20*/  FMUL.FTZ R100, R148, R118 ;  /* 0x0000007694647220 */ /* 0x000fc40000410000 */
[C---:B------:R-:W-:Y:S02]  /*8e30*/  FFMA.FTZ R157, R69.reuse, UR41, -R150 ;  /* 0x00000029459d7c23 */ /* 0x040fe40008010896 */
[----:B------:R-:W-:Y:S02]  /*8e40*/  FMUL.FTZ R158, R69, R118 ;  /* 0x00000076459e7220 */ /* 0x000fe40000410000 */
[----:B------:R-:W-:Y:S02]  /*8e50*/  FMUL.FTZ R152, R80, R100 ;  /* 0x0000006450987220 */ /* 0x000fe40000410000 */
[----:B------:R-:W-:Y:S02]  /*8e60*/  FMUL.FTZ R69, R192, UR40 ;  /* 0x00000028c0457c20 */ /* 0x000fe40008410000 */
[----:B------:R-:W-:Y:S02]  /*8e70*/  FADD.FTZ R99, R99, R130 ;  /* 0x0000008263637221 */ /* 0x000fe40000010000 */
[----:B------:R-:W-:-:S02]  /*8e80*/  FFMA.FTZ R185, R221, R158, -R152 ;  /* 0x0000009eddb97223 */ /* 0x000fc40000010898 */
[C---:B------:R-:W-:Y:S02]  /*8e90*/  FFMA.FTZ R152, R68.reuse, UR41, -R69 ;  /* 0x0000002944987c23 */ /* 0x040fe40008010845 */
[----:B--2---:R-:W-:Y:S02]  /*8ea0*/  FMUL.FTZ R171, R68, UR40 ;  /* 0x0000002844ab7c20 */ /* 0x004fe40008410000 */
[----:B------:R-:W-:Y:S02]  /*8eb0*/  FMUL.FTZ R68, R200, UR40 ;  /* 0x00000028c8447c20 */ /* 0x000fe40008410000 */
[----:B------:R-:W-:Y:S02]  /*8ec0*/  FADD.FTZ R99, R99, R132 ;  /* 0x0000008463637221 */ /* 0x000fe40000010000 */
[----:B------:R-:W-:Y:S02]  /*8ed0*/  FMUL.FTZ R69, R198, UR40 ;  /* 0x00000028c6457c20 */ /* 0x000fe40008410000 */
[----:B------:R-:W-:-:S02]  /*8ee0*/  FMUL.FTZ R180, R80, R158 ;  /* 0x0000009e50b47220 */ /* 0x000fc40000410000 */
[----:B---3--:R-:W-:Y:S02]  /*8ef0*/  FFMA.FTZ R167, R199, UR41, -R68 ;  /* 0x00000029c7a77c23 */ /* 0x008fe40008010844 */
[----:B------:R-:W-:Y:S02]  /*8f00*/  FADD.FTZ R178, R99, R178 ;  /* 0x000000b263b27221 */ /* 0x000fe40000010000 */
[----:B------:R-:W-:Y:S02]  /*8f10*/  FFMA.FTZ R158, R70, UR41, -R69 ;  /* 0x00000029469e7c23 */ /* 0x000fe40008010845 */
[----:B------:R-:W-:Y:S02]  /*8f20*/  FMUL.FTZ R68, R103, UR40 ;  /* 0x0000002867447c20 */ /* 0x000fe40008410000 */
[----:B------:R-:W-:Y:S02]  /*8f30*/  FMUL.FTZ R99, R160, UR40 ;  /* 0x00000028a0637c20 */ /* 0x000fe40008410000 */
[----:B------:R-:W-:-:S02]  /*8f40*/  FMUL.FTZ R69, R139, UR40 ;  /* 0x000000288b457c20 */ /* 0x000fc40008410000 */
[----:B------:R-:W-:Y:S02]  /*8f50*/  FFMA.FTZ R177, R71, UR41, -R68 ;  /* 0x0000002947b17c23 */ /* 0x000fe40008010844 */
[----:B------:R-:W-:Y:S02]  /*8f60*/  FFMA.FTZ R136, R156, UR41, R99 ;  /* 0x000000299c887c23 */ /* 0x000fe40008010063 */
[----:B0-----:R-:W-:Y:S02]  /*8f70*/  FFMA.FTZ R174, R138, UR41, -R69 ;  /* 0x000000298aae7c23 */ /* 0x001fe40008010845 */
[----:B------:R-:W-:Y:S02]  /*8f80*/  FMUL.FTZ R68, R141, UR40 ;  /* 0x000000288d447c20 */ /* 0x000fe40008410000 */
[----:B------:R-:W-:Y:S02]  /*8f90*/  FMUL.FTZ R99, R151, R121 ;  /* 0x0000007997637220 */ /* 0x000fe40000410000 */
[----:B------:R-:W-:-:S02]  /*8fa0*/  FMUL.FTZ R69, R143, UR40 ;  /* 0x000000288f457c20 */ /* 0x000fc40008410000 */
[----:B------:R-:W-:Y:S02]  /*8fb0*/  FFMA.FTZ R150, R148, UR41, R161 ;  /* 0x0000002994967c23 */ /* 0x000fe400080100a1 */
[----:B------:R-:W-:Y:S02]  /*8fc0*/  FMUL.FTZ R161, R70, UR40 ;  /* 0x0000002846a17c20 */ /* 0x000fe40008410000 */
[C---:B------:R-:W-:Y:S02]  /*8fd0*/  FFMA.FTZ R175, R89.reuse, UR41, -R68 ;  /* 0x0000002959af7c23 */ /* 0x040fe40008010844 */
[----:B------:R-:W-:Y:S02]  /*8fe0*/  FMUL.FTZ R70, R89, UR40 ;  /* 0x0000002859467c20 */ /* 0x000fe40008410000 */
[----:B------:R-:W-:Y:S02]  /*8ff0*/  FFMA.FTZ R222, R58, -R121, R222 ;  /* 0x800000793ade7223 */ /* 0x000fe400000100de */
[----:B------:R-:W-:-:S02]  /*9000*/  FMUL.FTZ R165, R81, R99 ;  /* 0x0000006351a57220 */ /* 0x000fc40000410000 */
[----:B------:R-:W-:Y:S02]  /*9010*/  FMUL.FTZ R138, R138, UR40 ;  /* 0x000000288a8a7c20 */ /* 0x000fe40008410000 */
[----:B------:R-:W-:Y:S02]  /*9020*/  FFMA.FTZ R89, R142, UR41, -R69 ;  /* 0x000000298e597c23 */ /* 0x000fe40008010845 */
[----:B------:R-:W-:Y:S02]  /*9030*/  FMUL.FTZ R68, R145, UR40 ;  /* 0x0000002891447c20 */ /* 0x000fe40008410000 */
[----:B------:R-:W-:Y:S02]  /*9040*/  FMUL.FTZ R69, R146, UR40 ;  /* 0x0000002892457c20 */ /* 0x000fe40008410000 */
[----:B------:R-:W-:Y:S02]  /*9050*/  FFMA.FTZ R187, R222, R182, -R165 ;  /* 0x000000b6debb7223 */ /* 0x000fe400000108a5 */
[----:B------:R-:W-:-:S02]  /*9060*/  FFMA.FTZ R179, R139, UR41, R138 ;  /* 0x000000298bb37c23 */ /* 0x000fc4000801008a */
        /* <DEDUP_REMOVED lines=15> */
[----:B------:R-:W-:Y:S02]  /*9160*/  FFMA.FTZ R131, R162, UR41, R131 ;  /* 0x00000029a2837c23 */ /* 0x000fe40008010083 */
[----:B------:R-:W-:Y:S02]  /*9170*/  FFMA.FTZ R132, R159, UR41, R132 ;  /* 0x000000299f847c23 */ /* 0x000fe40008010084 */
[----:B------:R-:W-:-:S02]  /*9180*/  FFMA.FTZ R137, R160, UR41, -R137 ;  /* 0x00000029a0897c23 */ /* 0x000fc40008010889 */
        /* <DEDUP_REMOVED lines=41> */
.L_x_10030:
[----:B------:R-:W-:Y:S05]  /*9420*/  BSYNC B0 ;  /* 0x0000000000007941 */ /* 0x000fea0003800000 */
.L_x_10029:
[----:B------:R-:W-:Y:S01]  /*9430*/  ULDC.64 UR28, c[0x0][0x2b8] ;  /* 0x0000ae00001c7ab9 */ /* 0x000fe20000000a00 */
[-C--:B------:R-:W-:Y:S01]  /*9440*/  FMUL.FTZ R142, R153, R120.reuse ;  /* 0x00000078998e7220 */ /* 0x080fe20000410000 */
[----:B------:R-:W-:Y:S01]  /*9450*/  USHF.R.U32.HI UR31, URZ, 0x1, UR29 ;  /* 0x000000013f1f7899 */ /* 0x000fe2000801161d */
[----:B------:R-:W-:Y:S01]  /*9460*/  FFMA.FTZ R69, R100, R221, R180 ;  /* 0x000000dd64457223 */ /* 0x000fe200000100b4 */
[----:B------:R-:W-:Y:S01]  /*9470*/  USHF.R.U64 UR30, UR28, 0x1, UR29 ;  /* 0x000000011c1e7899 */ /* 0x000fe2000800121d */
[-C--:B------:R-:W-:Y:S01]  /*9480*/  FMUL.FTZ R68, R75, R120.reuse ;  /* 0x000000784b447220 */ /* 0x080fe20000410000 */
[----:B------:R-:W-:Y:S01]  /*9490*/  UIMAD UR31, UR31, UR34, URZ ;  /* 0x000000221f1f72a4 */ /* 0x000fe2000f8e023f */
[----:B------:R-:W-:Y:S01]  /*94a0*/  FFMA.FTZ R225, R59, -R120, R225 ;  /* 0x800000783be17223 */ /* 0x000fe200000100e1 */
[----:B------:R-:W-:Y:S01]  /*94b0*/  UIMAD.WIDE.U32 UR28, UR30, UR34, URZ ;  /* 0x000000221e1c72a5 */ /* 0x000fe2000f8e003f */
[----:B0-----:R-:W-:Y:S01]  /*94c0*/  FMUL.FTZ R70, R76, R142 ;  /* 0x0000008e4c467220 */ /* 0x001fe20000410000 */
[----:B------:R-:W-:Y:S01]  /*94d0*/  UIMAD UR37, UR35, UR30, UR31 ;  /* 0x0000001e232572a4 */ /* 0x000fe2000f8e021f */
[-C--:B------:R-:W-:Y:S01]  /*94e0*/  FMUL.FTZ R75, R156, R123.reuse ;  /* 0x0000007b9c4b7220 */ /* 0x080fe20000410000 */
[----:B------:R-:W-:Y:S01]  /*94f0*/  ULDC UR38, c[0x0][0x174] ;  /* 0x00005d0000267ab9 */ /* 0x000fe20000000800 */
[----:B------:R-:W-:Y:S01]  /*9500*/  FMUL.FTZ R182, R81, R182 ;  /* 0x000000b651b67220 */ /* 0x000fe20000410000 */
[----:B------:R-:W-:Y:S01]  /*9510*/  ULDC.64 UR30, c[0x0][0x2c0] ;  /* 0x0000b000001e7ab9 */ /* 0x000fe20000000a00 */
[----:B------:R-:W-:Y:S01]  /*9520*/  FADD.FTZ R69, R176, R69 ;  /* 0x00000045b0457221 */ /* 0x000fe20000010000 */
[----:B------:R-:W-:Y:S01]  /*9530*/  UIADD3 UR29, UR37, UR29, URZ ;  /* 0x0000001d251d7290 */ /* 0x000fe2000fffe03f */
[----:B------:R-:W-:Y:S01]  /*9540*/  FADD.FTZ R178, R178, R185 ;  /* 0x000000b9b2b27221 */ /* 0x000fe20000010000 */
[----:B------:R-:W-:Y:S01]  /*9550*/  UIMAD UR37, UR36, UR30, URZ ;  /* 0x0000001e242572a4 */ /* 0x000fe2000f8e023f */
[----:B------:R-:W-:Y:S01]  /*9560*/  FFMA.FTZ R71, R225, R68, -R70 ;  /* 0x00000044e1477223 */ /* 0x000fe20000010846 */
[----:B------:R-:W-:Y:S01]  /*9570*/  BSSY B0, `(.L_x_10031) ;  /* 0x000004a000007945 */ /* 0x000fe20003800000 */
[-C--:B------:R-:W-:Y:S01]  /*9580*/  FMUL.FTZ R185, R160, R123.reuse ;  /* 0x0000007ba0b97220 */ /* 0x080fe20000410000 */
[----:B------:R-:W-:Y:S01]  /*9590*/  UIMAD UR37, UR20, UR31, UR37 ;  /* 0x0000001f142572a4 */ /* 0x000fe2000f8e0225 */
[----:B------:R-:W-:Y:S01]  /*95a0*/  FFMA.FTZ R176, R52, -R123, R173 ;  /* 0x8000007b34b07223 */ /* 0x000fe200000100ad */
[----:B------:R-:W-:Y:S01]  /*95b0*/  UIMAD.WIDE.U32 UR30, UR20, UR30, UR28 ;  /* 0x0000001e141e72a5 */ /* 0x000fe2000f8e001c */
[----:B------:R-:W-:Y:S01]  /*95c0*/  FMUL.FTZ R70, R2, R75 ;  /* 0x0000004b02467220 */ /* 0x000fe20000410000 */
[----:B------:R-:W-:Y:S01]  /*95d0*/  ISETP.GE.AND P1, PT, R134, 0x41, PT ;  /* 0x000000418600780c */ /* 0x000fe20003f26270 */
[----:B------:R-:W-:Y:S01]  /*95e0*/  FFMA.FTZ R182, R99, R222, R182 ;  /* 0x000000de63b67223 */ /* 0x000fe200000100b6 */
[----:B------:R-:W-:Y:S01]  /*95f0*/  ULDC.64 UR28, c[0x0][0x320] ;  /* 0x0000c800001c7ab9 */ /* 0x000fe20000000a00 */
[----:B------:R-:W-:Y:S01]  /*9600*/  FMUL.FTZ R68, R76, R68 ;  /* 0x000000444c447220 */ /* 0x000fe20000410000 */
[----:B------:R-:W-:Y:S01]  /*9610*/  UIADD3 UR37, UR37, UR31, URZ ;  /* 0x0000001f25257290 */ /* 0x000fe2000fffe03f */
[----:B------:R-:W-:Y:S01]  /*9620*/  FFMA.FTZ R160, R176, R185, -R70 ;  /* 0x000000b9b0a07223 */ /* 0x000fe20000010846 */
[----:B------:R-:W-:Y:S01]  /*9630*/  ULEA UR31, UP0, UR30, UR28, 0x3 ;  /* 0x0000001c1e1f7291 */ /* 0x000fe2000f80183f */
[----:B------:R-:W-:Y:S01]  /*9640*/  FADD.FTZ R69, R69, R182 ;  /* 0x000000b645457221 */ /* 0x000fe20000010000 */
[----:B------:R-:W-:Y:S01]  /*9650*/  UIADD3 UR28, UR6, -UR38, URZ ;  /* 0x80000026061c7290 */ /* 0x000fe2000fffe03f */
[----:B------:R-:W-:Y:S01]  /*9660*/  FFMA.FTZ R68, R142, R225, R68 ;  /* 0x000000e18e447223 */ /* 0x000fe20000010044 */
[----:B------:R-:W-:Y:S01]  /*9670*/  ULEA.HI.X UR29, UR30, UR29, UR37, 0x3, UP0 ;  /* 0x0000001d1e1d7291 */ /* 0x000fe200080f1c25 */
[----:B------:R-:W-:Y:S01]  /*9680*/  FMUL.FTZ R185, R2, R185 ;  /* 0x000000b902b97220 */ /* 0x000fe20000410000 */
[----:B------:R-:W-:Y:S01]  /*9690*/  UIMAD UR28, UR28, -0x400, URZ ;  /* 0xfffffc001c1c78a4 */ /* 0x000fe2000f8e023f */
[----:B------:R-:W-:Y:S01]  /*96a0*/  FADD.FTZ R178, R178, R187 ;  /* 0x000000bbb2b27221 */ /* 0x000fe20000010000 */
[----:B------:R-:W-:Y:S01]  /*96b0*/  ISETP.GE.AND P2, PT, R134, 0x61, PT ;  /* 0x000000618600780c */ /* 0x000fe20003f46270 */
[----:B------:R-:W-:-:S02]  /*96c0*/  FMUL.FTZ R173, R73, R122 ;  /* 0x0000007a49ad7220 */ /* 0x000fc40000410000 */
[----:B------:R-:W-:Y:S02]  /*96d0*/  FMUL.FTZ R73, R159, R122 ;  /* 0x0000007a9f497220 */ /* 0x000fe40000410000 */
[----:B------:R-:W-:Y:S01]  /*96e0*/  FADD.FTZ R69, R69, R68 ;  /* 0x0000004445457221 */ /* 0x000fe20000010000 */
[----:B------:R-:W-:Y:S01]  /*96f0*/  LEA R68, P0, R0, UR31, 0x2 ;  /* 0x0000001f00447c11 */ /* 0x000fe2000f8010ff */
[----:B------:R-:W-:Y:S01]  /*9700*/  FFMA.FTZ R70, R75, R176, R185 ;  /* 0x000000b04b467223 */ /* 0x000fe200000100b9 */
[----:B------:R-:W-:Y:S01]  /*9710*/  MOV R185, UR28 ;  /* 0x0000001c00b97c02 */ /* 0x000fe20008000f00 */
[----:B------:R-:W-:Y:S01]  /*9720*/  FADD.FTZ R71, R178, R71 ;  /* 0x00000047b2477221 */ /* 0x000fe20000010000 */
[----:B------:R-:W-:Y:S01]  /*9730*/  USHF.L.U32 UR28, UR8, 0x2, URZ ;  /* 0x00000002081c7899 */ /* 0x000fe2000800063f */
[----:B------:R-:W-:Y:S01]  /*9740*/  FFMA.FTZ R170, R53, -R122, R170 ;  /* 0x8000007a35aa7223 */ /* 0x000fe200000100aa */
[----:B------:R-:W-:Y:S01]  /*9750*/  ULDC.64 UR30, c[0x0][0x2d0] ;  /* 0x0000b400001e7ab9 */ /* 0x000fe20000000a00 */
[----:B------:R-:W-:-:S02]  /*9760*/  FMUL.FTZ R178, R72, R73 ;  /* 0x0000004948b27220 */ /* 0x000fc40000410000 */
[----:B------:R-:W-:Y:S01]  /*9770*/  FADD.FTZ R70, R69, R70 ;  /* 0x0000004645467221 */ /* 0x000fe20000010000 */
[----:B------:R-:W-:Y:S01]  /*9780*/  LEA.HI.X R69, R0, UR29, RZ, 0x2, P0 ;  /* 0x0000001d00457c11 */ /* 0x000fe200080f14ff */
[----:B------:R-:W-:Y:S01]  /*9790*/  FADD.FTZ R71, R71, R160 ;  /* 0x000000a047477221 */ /* 0x000fe20000010000 */
[----:B------:R-:W-:Y:S01]  /*97a0*/  USHF.L.U64.HI UR29, UR8, 0x2, UR9 ;  /* 0x00000002081d7899 */ /* 0x000fe20008010209 */
[-C--:B------:R-:W-:Y:S01]  /*97b0*/  FFMA.FTZ R178, R170, R173.reuse, -R178 ;  /* 0x000000adaab27223 */ /* 0x080fe200000108b2 */
[----:B------:R-:W-:Y:S01]  /*97c0*/  ISETP.GE.AND P0, PT, R134, 0x21, PT ;  /* 0x000000218600780c */ /* 0x000fe20003f06270 */
[----:B------:R-:W-:Y:S01]  /*97d0*/  FMUL.FTZ R160, R72, R173 ;  /* 0x000000ad48a07220 */ /* 0x000fe20000410000 */
[----:B------:R-:W-:Y:S01]  /*97e0*/  MOV R189, UR28 ;  /* 0x0000001c00bd7c02 */ /* 0x000fe20008000f00 */
[----:B------:R-:W-:Y:S01]  /*97f0*/  FMUL.FTZ R173, R162, R125 ;  /* 0x0000007da2ad7220 */ /* 0x000fe20000410000 */
[----:B------:R-:W-:Y:S01]  /*9800*/  UIMAD UR29, UR29, UR30, URZ ;  /* 0x0000001e1d1d72a4 */ /* 0x000fe2000f8e023f */
[----:B------:R-:W-:-:S03]  /*9810*/  IMAD.WIDE R68, R185, 0x4, R68 ;  /* 0x00000004b9447825 */ /* 0x000fc600078e0244 */
[----:B------:R-:W-:Y:S01]  /*9820*/  UIMAD UR29, UR28, UR31, UR29 ;  /* 0x0000001f1c1d72a4 */ /* 0x000fe2000f8e021d */
[-C--:B------:R-:W-:Y:S02]  /*9830*/  FMUL.FTZ R187, R164, R125.reuse ;  /* 0x0000007da4bb7220 */ /* 0x080fe40000410000 */
[----:B------:R-:W-:Y:S02]  /*9840*/  FFMA.FTZ R185, R73, R170, R160 ;  /* 0x000000aa49b97223 */ /* 0x000fe400000100a0 */
[----:B------:R-:W-:Y:S02]  /*9850*/  FFMA.FTZ R164, R54, -R125, R169 ;  /* 0x8000007d36a47223 */ /* 0x000fe400000100a9 */
[----:B------:R-:W-:Y:S02]  /*9860*/  FMUL.FTZ R160, R74, R173 ;  /* 0x000000ad4aa07220 */ /* 0x000fe40000410000 */
[----:B------:R-:W-:Y:S02]  /*9870*/  FADD.FTZ R71, R71, R178 ;  /* 0x000000b247477221 */ /* 0x000fe40000010000 */
[----:B------:R-:W-:-:S02]  /*9880*/  FFMA.FTZ R180, R164, R187, -R160 ;  /* 0x000000bba4b47223 */ /* 0x000fc400000108a0 */
[-C--:B------:R-:W-:Y:S02]  /*9890*/  FMUL.FTZ R160, R163, R124.reuse ;  /* 0x0000007ca3a07220 */ /* 0x080fe40000410000 */
[----:B------:R-:W-:Y:S01]  /*98a0*/  FADD.FTZ R180, R71, R180 ;  /* 0x000000b447b47221 */ /* 0x000fe20000010000 */
[----:B------:R-:W-:Y:S01]  /*98b0*/  IADD3 R71, R0, 0x20, RZ ;  /* 0x0000002000477810 */ /* 0x000fe20007ffe0ff */
[-C--:B------:R-:W-:Y:S02]  /*98c0*/  FMUL.FTZ R3, R3, R124.reuse ;  /* 0x0000007c03037220 */ /* 0x080fe40000410000 */
[----:B------:R-:W-:Y:S01]  /*98d0*/  FFMA.FTZ R168, R55, -R124, R168 ;  /* 0x8000007c37a87223 */ /* 0x000fe200000100a8 */
[----:B------:R-:W-:Y:S01]  /*98e0*/  LEA.HI.SX32 R71, R71, R0, 0x1b ;  /* 0x0000000047477211 */ /* 0x000fe200078fdaff */
[----:B------:R-:W-:Y:S02]  /*98f0*/  FMUL.FTZ R169, R149, R160 ;  /* 0x000000a095a97220 */ /* 0x000fe40000410000 */
[----:B------:R-:W-:-:S02]  /*9900*/  FMUL.FTZ R187, R74, R187 ;  /* 0x000000bb4abb7220 */ /* 0x000fc40000410000 */
[----:B------:R-:W-:Y:S01]  /*9910*/  FFMA.FTZ R169, R168, R3, -R169 ;  /* 0x00000003a8a97223 */ /* 0x000fe200000108a9 */
[----:B------:R-:W0:Y:S01]  /*9920*/  LDS R71, [R71.X4+0x1100] ;  /* 0x0011000047477984 */ /* 0x000e220000004800 */
[----:B------:R-:W-:Y:S01]  /*9930*/  FADD.FTZ R70, R70, R185 ;  /* 0x000000b946467221 */ /* 0x000fe20000010000 */
[----:B------:R-:W-:Y:S01]  /*9940*/  IADD3 R185, R0, 0x40, RZ ;  /* 0x0000004000b97810 */ /* 0x000fe20007ffe0ff */
[----:B------:R-:W-:-:S03]  /*9950*/  IMAD.WIDE.U32 R68, R189, c[0x0][0x2d0], R68 ;  /* 0x0000b400bd447a25 */ /* 0x000fc600078e0044 */
[----:B------:R-:W-:Y:S01]  /*9960*/  LEA.HI.SX32 R185, R185, R0, 0x1b ;  /* 0x00000000b9b97211 */ /* 0x000fe200078fdaff */
[----:B------:R-:W-:Y:S01]  /*9970*/  FFMA.FTZ R187, R173, R164, R187 ;  /* 0x000000a4adbb7223 */ /* 0x000fe200000100bb */
[----:B------:R-:W-:Y:S01]  /*9980*/  IADD3 R69, R69, UR29, RZ ;  /* 0x0000001d45457c10 */ /* 0x000fe2000fffe0ff */
[----:B------:R-:W-:Y:S02]  /*9990*/  FMUL.FTZ R3, R149, R3 ;  /* 0x0000000395037220 */ /* 0x000fe40000410000 */
[----:B------:R-:W-:Y:S01]  /*99a0*/  FADD.FTZ R70, R70, R187 ;  /* 0x000000bb46467221 */ /* 0x000fe20000010000 */
[----:B------:R-:W-:Y:S01]  /*99b0*/  IADD3 R187, R0, 0x60, RZ ;  /* 0x0000006000bb7810 */ /* 0x000fe20007ffe0ff */
[----:B------:R-:W-:Y:S02]  /*99c0*/  FFMA.FTZ R3, R160, R168, R3 ;  /* 0x000000a8a0037223 */ /* 0x000fe40000010003 */
[----:B------:R-:W-:Y:S02]  /*99d0*/  FADD.FTZ R169, R180, R169 ;  /* 0x000000a9b4a97221 */ /* 0x000fe40000010000 */
[----:B------:R-:W-:Y:S01]  /*99e0*/  FADD.FTZ R3, R70, R3 ;  /* 0x0000000346037221 */ /* 0x000fe20000010000 */
[----:B------:R-:W-:Y:S05]  /*99f0*/  @!P0 BRA `(.L_x_10032) ;  /* 0x0000001000008947 */ /* 0x000fea0003800000 */
[----:B0-----:R0:W-:Y:S02]  /*9a00*/  RED.E.ADD.F32.FTZ.RN.STRONG.GPU [R68.64+-0xf80], R71 ;  /* 0xfff080474400798e */ /* 0x0011e4000c10e7a0 */
.L_x_10032:
[----:B------:R-:W-:Y:S05]  /*9a10*/  BSYNC B0 ;  /* 0x0000000000007941 */ /* 0x000fea0003800000 */
.L_x_10031:
[----:B------:R-:W1:Y:S01]  /*9a20*/  LDS R185, [R185.X4+0x1180] ;  /* 0x00118000b9b97984 */ /* 0x000e620000004800 */
[----:B------:R-:W-:Y:S01]  /*9a30*/  BSSY B0, `(.L_x_10033) ;  /* 0x0000004000007945 */ /* 0x000fe20003800000 */
[----:B------:R-:W-:Y:S01]  /*9a40*/  LEA.HI.SX32 R187, R187, R0, 0x1b ;  /* 0x00000000bbbb7211 */ /* 0x000fe200078fdaff */
[----:B------:R-:W-:Y:S05]  /*9a50*/  @!P1 BRA `(.L_x_10034) ;  /* 0x0000001000009947 */ /* 0x000fea0003800000 */
[----:B-1----:R1:W-:Y:S02]  /*9a60*/  RED.E.ADD.F32.FTZ.RN.STRONG.GPU [R68.64+-0xf00], R185 ;  /* 0xfff100b94400798e */ /* 0x0023e4000c10e7a0 */
.L_x_10034:
[----:B------:R-:W-:Y:S05]  /*9a70*/  BSYNC B0 ;  /* 0x0000000000007941 */ /* 0x000fea0003800000 */
.L_x_10033:
[----:B------:R-:W2:Y:S01]  /*9a80*/  LDS R187, [R187.X4+0x1200] ;  /* 0x00120000bbbb7984 */ /* 0x000ea20000004800 */
[----:B------:R-:W-:Y:S01]  /*9a90*/  BSSY B0, `(.L_x_10035) ;  /* 0x0000005000007945 */ /* 0x000fe20003800000 */
[----:B0-----:R-:W-:-:S02]  /*9aa0*/  IADD3 R71, R0, 0x80, RZ ;  /* 0x0000008000477810 */ /* 0x001fc40007ffe0ff */
[----:B-1----:R-:W-:Y:S01]  /*9ab0*/  IADD3 R185, R0, 0xa0, RZ ;  /* 0x000000a000b97810 */ /* 0x002fe20007ffe0ff */
[----:B------:R-:W-:Y:S05]  /*9ac0*/  @!P2 BRA `(.L_x_10036) ;  /* 0x000000100000a947 */ /* 0x000fea0003800000 */
[----:B--2---:R0:W-:Y:S02]  /*9ad0*/  RED.E.ADD.F32.FTZ.RN.STRONG.GPU [R68.64+-0xe80], R187 ;  /* 0xfff180bb4400798e */ /* 0x0041e4000c10e7a0 */
.L_x_10036:
[----:B------:R-:W-:Y:S05]  /*9ae0*/  BSYNC B0 ;  /* 0x0000000000007941 */ /* 0x000fea0003800000 */
.L_x_10035:
        /* <DEDUP_REMOVED lines=14> */
.L_x_10038:
[----:B------:R-:W-:Y:S05]  /*9bd0*/  BSYNC B0 ;  /* 0x0000000000007941 */ /* 0x000fea0003800000 */
.L_x_10037:
[----:B------:R-:W1:Y:S01]  /*9be0*/  LDS R185, [R185.X4+0x1300] ;  /* 0x00130000b9b97984 */ /* 0x000e620000004800 */
[----:B------:R-:W-:Y:S01]  /*9bf0*/  BSSY B0, `(.L_x_10039) ;  /* 0x0000005000007945 */ /* 0x000fe20003800000 */
[----:B0-----:R-:W-:-:S02]  /*9c00*/  IADD3 R71, R0, 0xe0, RZ ;  /* 0x000000e000477810 */ /* 0x001fc40007ffe0ff */
[----:B------:R-:W-:Y:S01]  /*9c10*/  LEA.HI.SX32 R187, R187, R0, 0x1b ;  /* 0x00000000bbbb7211 */ /* 0x000fe200078fdaff */
[----:B------:R-:W-:Y:S05]  /*9c20*/  @!P0 BRA `(.L_x_10040) ;  /* 0x0000001000008947 */ /* 0x000fea0003800000 */
[----:B-1----:R0:W-:Y:S02]  /*9c30*/  RED.E.ADD.F32.FTZ.RN.STRONG.GPU [R68.64+-0xd80], R185 ;  /* 0xfff280b94400798e */ /* 0x0021e4000c10e7a0 */
.L_x_10040:
[----:B------:R-:W-:Y:S05]  /*9c40*/  BSYNC B0 ;  /* 0x0000000000007941 */ /* 0x000fea0003800000 */
.L_x_10039:
[----:B------:R-:W2:Y:S01]  /*9c50*/  LDS R187, [R187.X4+0x1380] ;  /* 0x00138000bbbb7984 */ /* 0x000ea20000004800 */
[----:B------:R-:W-:Y:S01]  /*9c60*/  BSSY B0, `(.L_x_10041) ;  /* 0x0000005000007945 */ /* 0x000fe20003800000 */
[----:B01----:R-:W-:Y:S02]  /*9c70*/  IADD3 R185, R0, 0x100, RZ ;  /* 0x0000010000b97810 */ /* 0x003fe40007ffe0ff */
[----:B------:R-:W-:Y:S01]  /*9c80*/  LEA.HI.SX32 R71, R71, R0, 0x1b ;  /* 0x0000000047477211 */ /* 0x000fe200078fdaff */
[----:B------:R-:W-:Y:S05]  /*9c90*/  @!P1 BRA `(.L_x_10042) ;  /* 0x0000001000009947 */ /* 0x000fea0003800000 */
[----:B--2---:R0:W-:Y:S02]  /*9ca0*/  RED.E.ADD.F32.FTZ.RN.STRONG.GPU [R68.64+-0xd00], R187 ;  /* 0xfff300bb4400798e */ /* 0x0041e4000c10e7a0 */
.L_x_10042:
[----:B------:R-:W-:Y:S05]  /*9cb0*/  BSYNC B0 ;  /* 0x0000000000007941 */ /* 0x000fea0003800000 */
.L_x_10041:
[----:B------:R-:W1:Y:S01]  /*9cc0*/  LDS R71, [R71.X4+0x1400] ;  /* 0x0014000047477984 */ /* 0x000e620000004800 */
[----:B------:R-:W-:Y:S01]  /*9cd0*/  BSSY B0, `(.L_x_10043) ;  /* 0x0000005000007945 */ /* 0x000fe20003800000 */
[----:B0-2---:R-:W-:Y:S02]  /*9ce0*/  IADD3 R187, R0, 0x120, RZ ;  /* 0x0000012000bb7810 */ /* 0x005fe40007ffe0ff */
[----:B------:R-:W-:Y:S01]  /*9cf0*/  LEA.HI.SX32 R185, R185, R0, 0x1b ;  /* 0x00000000b9b97211 */ /* 0x000fe200078fdaff */
[----:B------:R-:W-:Y:S05]  /*9d00*/  @!P2 BRA `(.L_x_10044) ;  /* 0x000000100000a947 */ /* 0x000fea0003800000 */
[----:B-1----:R0:W-:Y:S02]  /*9d10*/  RED.E.ADD.F32.FTZ.RN.STRONG.GPU [R68.64+-0xc80], R71 ;  /* 0xfff380474400798e */ /* 0x0021e4000c10e7a0 */
.L_x_10044:
[----:B------:R-:W-:Y:S05]  /*9d20*/  BSYNC B0 ;  /* 0x0000000000007941 */ /* 0x000fea0003800000 */
.L_x_10043:
[----:B------:R-:W2:Y:S01]  /*9d30*/  LDS R185, [R185.X4+0x1480] ;  /* 0x00148000b9b97984 */ /* 0x000ea20000004800 */
[----:B------:R-:W-:Y:S01]  /*9d40*/  BSSY B0, `(.L_x_10045) ;  /* 0x0000005000007945 */ /* 0x000fe20003800000 */
[----:B01----:R-:W-:-:S02]  /*9d50*/  IADD3 R71, R0, 0x140, RZ ;  /* 0x0000014000477810 */ /* 0x003fc40007ffe0ff */
[----:B------:R-:W-:Y:S01]  /*9d60*/  LEA.HI.SX32 R187, R187, R0, 0x1b ;  /* 0x00000000bbbb7211 */ /* 0x000fe200078fdaff */
[----:B------:R-:W-:Y:S05]  /*9d70*/  @!P3 BRA `(.L_x_10046) ;  /* 0x000000100000b947 */ /* 0x000fea0003800000 */
[----:B--2---:R0:W-:Y:S02]  /*9d80*/  RED.E.ADD.F32.FTZ.RN.STRONG.GPU [R68.64+-0xc00], R185 ;  /* 0xfff400b94400798e */ /* 0x0041e4000c10e7a0 */
.L_x_10046:
[----:B------:R-:W-:Y:S05]  /*9d90*/  BSYNC B0 ;  /* 0x0000000000007941 */ /* 0x000fea0003800000 */
.L_x_10045:
[----:B------:R-:W1:Y:S01]  /*9da0*/  LDS R187, [R187.X4+0x1500] ;  /* 0x00150000bbbb7984 */ /* 0x000e620000004800 */
[----:B------:R-:W-:Y:S01]  /*9db0*/  BSSY B0, `(.L_x_10047) ;  /* 0x0000004000007945 */ /* 0x000fe20003800000 */
[----:B------:R-:W-:Y:S01]  /*9dc0*/  LEA.HI.SX32 R71, R71, R0, 0x1b ;  /* 0x0000000047477211 */ /* 0x000fe200078fdaff */
[----:B------:R-:W-:Y:S05]  /*9dd0*/  @!P4 BRA `(.L_x_10048) ;  /* 0x000000100000c947 */ /* 0x000fea0003800000 */
[----:B-1----:R1:W-:Y:S02]  /*9de0*/  RED.E.ADD.F32.FTZ.RN.STRONG.GPU [R68.64+-0xb80], R187 ;  /* 0xfff480bb4400798e */ /* 0x0023e4000c10e7a0 */
.L_x_10048:
[----:B------:R-:W-:Y:S05]  /*9df0*/  BSYNC B0 ;  /* 0x0000000000007941 */ /* 0x000fea0003800000 */
.L_x_10047:
[----:B------:R-:W3:Y:S01]  /*9e00*/  LDS R71, [R71.X4+0x1580] ;  /* 0x0015800047477984 */ /* 0x000ee20000004800 */
[----:B------:R-:W-:Y:S01]  /*9e10*/  BSSY B0, `(.L_x_10049) ;  /* 0x0000005000007945 */ /* 0x000fe20003800000 */
[C---:B0-2---:R-:W-:Y:S02]  /*9e20*/  IADD3 R185, R0.reuse, 0x160, RZ ;  /* 0x0000016000b97810 */ /* 0x045fe40007ffe0ff */
[----:B-1----:R-:W-:Y:S01]  /*9e30*/  IADD3 R187, R0, 0x180, RZ ;  /* 0x0000018000bb7810 */ /* 0x002fe20007ffe0ff */
[----:B------:R-:W-:Y:S05]  /*9e40*/  @!P5 BRA `(.L_x_10050) ;  /* 0x000000100000d947 */ /* 0x000fea0003800000 */
[----:B---3--:R0:W-:Y:S02]  /*9e50*/  RED.E.ADD.F32.FTZ.RN.STRONG.GPU [R68.64+-0xb00], R71 ;  /* 0xfff500474400798e */ /* 0x0081e4000c10e7a0 */
.L_x_10050:
[----:B------:R-:W-:Y:S05]  /*9e60*/  BSYNC B0 ;  /* 0x0000000000007941 */ /* 0x000fea0003800000 */
.L_x_10049:
        /* <DEDUP_REMOVED lines=14> */
.L_x_10052:
[----:B------:R-:W-:Y:S05]  /*9f50*/  BSYNC B0 ;  /* 0x0000000000007941 */ /* 0x000fea0003800000 */
.L_x_10051:
[----:B------:R-:W1:Y:S01]  /*9f60*/  LDS R187, [R187.X4+0x1680] ;  /* 0x00168000bbbb7984 */ /* 0x000e620000004800 */
[----:B------:R-:W-:Y:S01]  /*9f70*/  BSSY B0, `(.L_x_10053) ;  /* 0x0000005000007945 */ /* 0x000fe20003800000 */
[----:B0-----:R-:W-:Y:S02]  /*9f80*/  IADD3 R185, R0, 0x1c0, RZ ;  /* 0x000001c000b97810 */ /* 0x001fe40007ffe0ff */
[----:B------:R-:W-:Y:S01]  /*9f90*/  LEA.HI.SX32 R71, R71, R0, 0x1b ;  /* 0x0000000047477211 */ /* 0x000fe200078fdaff */
[----:B------:R-:W-:Y:S05]  /*9fa0*/  @!P0 BRA `(.L_x_10054) ;  /* 0x0000001000008947 */ /* 0x000fea0003800000 */
[----:B-1----:R0:W-:Y:S02]  /*9fb0*/  RED.E.ADD.F32.FTZ.RN.STRONG.GPU [R68.64+-0xa00], R187 ;  /* 0xfff600bb4400798e */ /* 0x0021e4000c10e7a0 */
.L_x_10054:
[----:B------:R-:W-:Y:S05]  /*9fc0*/  BSYNC B0 ;  /* 0x0000000000007941 */ /* 0x000fea0003800000 */
.L_x_10053:
[----:B------:R-:W2:Y:S01]  /*9fd0*/  LDS R71, [R71.X4+0x1700] ;  /* 0x0017000047477984 */ /* 0x000ea20000004800 */
[----:B------:R-:W-:Y:S01]  /*9fe0*/  BSSY B0, `(.L_x_10055) ;  /* 0x0000005000007945 */ /* 0x000fe20003800000 */
[----:B01----:R-:W-:-:S02]  /*9ff0*/  IADD3 R187, R0, 0x1e0, RZ ;  /* 0x000001e000bb7810 */ /* 0x003fc40007ffe0ff */
[----:B------:R-:W-:Y:S01]  /*a000*/  LEA.HI.SX32 R185, R185, R0, 0x1b ;  /* 0x00000000b9b97211 */ /* 0x000fe200078fdaff */
[----:B------:R-:W-:Y:S05]  /*a010*/  @!P1 BRA `(.L_x_10056) ;  /* 0x0000001000009947 */ /* 0x000fea0003800000 */
[----:B--2---:R0:W-:Y:S02]  /*a020*/  RED.E.ADD.F32.FTZ.RN.STRONG.GPU [R68.64+-0x980], R71 ;  /* 0xfff680474400798e */ /* 0x0041e4000c10e7a0 */
.L_x_10056:
[----:B------:R-:W-:Y:S05]  /*a030*/  BSYNC B0 ;  /* 0x0000000000007941 */ /* 0x000fea0003800000 */
.L_x_10055:
[----:B------:R-:W1:Y:S01]  /*a040*/  LDS R185, [R185.X4+0x1780] ;  /* 0x00178000b9b97984 */ /* 0x000e620000004800 */
[----:B------:R-:W-:Y:S01]  /*a050*/  BSSY B0, `(.L_x_10057) ;  /* 0x0000004000007945 */ /* 0x000fe20003800000 */
[----:B------:R-:W-:Y:S01]  /*a060*/  LEA.HI.SX32 R187, R187, R0, 0x1b ;  /* 0x00000000bbbb7211 */ /* 0x000fe200078fdaff */
[----:B------:R-:W-:Y:S05]  /*a070*/  @!P2 BRA `(.L_x_10058) ;  /* 0x000000100000a947 */ /* 0x000fea0003800000 */
[----:B-1----:R1:W-:Y:S02]  /*a080*/  RED.E.ADD.F32.FTZ.RN.STRONG.GPU [R68.64+-0x900], R185 ;  /* 0xfff700b94400798e */ /* 0x0023e4000c10e7a0 */
.L_x_10058:
[----:B------:R-:W-:Y:S05]  /*a090*/  BSYNC B0 ;  /* 0x0000000000007941 */ /* 0x000fea0003800000 */
.L_x_10057:
[----:B------:R-:W3:Y:S01]  /*a0a0*/  LDS R187, [R187.X4+0x1800] ;  /* 0x00180000bbbb7984 */ /* 0x000ee20000004800 */
[----:B------:R-:W-:Y:S01]  /*a0b0*/  BSSY B0, `(.L_x_10059) ;  /* 0x0000005000007945 */ /* 0x000fe20003800000 */
[----:B0-2---:R-:W-:Y:S02]  /*a0c0*/  IADD3 R71, R0, 0x220, RZ ;  /* 0x0000022000477810 */ /* 0x005fe40007ffe0ff */
[----:B------:R-:W-:Y:S01]  /*a0d0*/  LEA.HI.SX32 R127, R127, R0, 0x1b ;  /* 0x000000007f7f7211 */ /* 0x000fe200078fdaff */
[----:B------:R-:W-:Y:S05]  /*a0e0*/  @!P3 BRA `(.L_x_10060) ;  /* 0x000000100000b947 */ /* 0x000fea0003800000 */
[----:B---3--:R0:W-:Y:S02]  /*a0f0*/  RED.E.ADD.F32.FTZ.RN.STRONG.GPU [R68.64+-0x880], R187 ;  /* 0xfff780bb4400798e */ /* 0x0081e4000c10e7a0 */
.L_x_10060:
[----:B------:R-:W-:Y:S05]  /*a100*/  BSYNC B0 ;  /* 0x0000000000007941 */ /* 0x000fea0003800000 */
.L_x_10059:
[----:B------:R-:W2:Y:S01]  /*a110*/  LDS R127, [R127.X4+0x1880] ;  /* 0x001880007f7f7984 */ /* 0x000ea20000004800 */
[----:B------:R-:W-:Y:S01]  /*a120*/  BSSY B0, `(.L_x_10061) ;  /* 0x0000004000007945 */ /* 0x000fe20003800000 */
[----:B------:R-:W-:Y:S01]  /*a130*/  LEA.HI.SX32 R71, R71, R0, 0x1b ;  /* 0x0000000047477211 */ /* 0x000fe200078fdaff */
[----:B------:R-:W-:Y:S05]  /*a140*/  @!P4 BRA `(.L_x_10062) ;  /* 0x000000100000c947 */ /* 0x000fea0003800000 */
[----:B--2---:R2:W-:Y:S02]  /*a150*/  RED.E.ADD.F32.FTZ.RN.STRONG.GPU [R68.64+-0x800], R127 ;  /* 0xfff8007f4400798e */ /* 0x0045e4000c10e7a0 */
.L_x_10062:
[----:B------:R-:W-:Y:S05]  /*a160*/  BSYNC B0 ;  /* 0x0000000000007941 */ /* 0x000fea0003800000 */
.L_x_10061:
[----:B------:R-:W4:Y:S01]  /*a170*/  LDS R71, [R71.X4+0x1900] ;  /* 0x0019000047477984 */ /* 0x000f220000004800 */
[----:B------:R-:W-:Y:S01]  /*a180*/  BSSY B0, `(.L_x_10063) ;  /* 0x0000005000007945 */ /* 0x000fe20003800000 */
[----:B--2---:R-:W-:-:S02]  /*a190*/  IADD3 R127, R0, 0x240, RZ ;  /* 0x00000240007f7810 */ /* 0x004fc40007ffe0ff */
[----:B-1----:R-:W-:Y:S01]  /*a1a0*/  IADD3 R185, R0, 0x260, RZ ;  /* 0x0000026000b97810 */ /* 0x002fe20007ffe0ff */
[----:B------:R-:W-:Y:S05]  /*a1b0*/  @!P5 BRA `(.L_x_10064) ;  /* 0x000000100000d947 */ /* 0x000fea0003800000 */
[----:B----4-:R1:W-:Y:S02]  /*a1c0*/  RED.E.ADD.F32.FTZ.RN.STRONG.GPU [R68.64+-0x780], R71 ;  /* 0xfff880474400798e */ /* 0x0103e4000c10e7a0 */
.L_x_10064:
[----:B------:R-:W-:Y:S05]  /*a1d0*/  BSYNC B0 ;  /* 0x0000000000007941 */ /* 0x000fea0003800000 */
.L_x_10063:
        /* <DEDUP_REMOVED lines=14> */
.L_x_10066:
[----:B------:R-:W-:Y:S05]  /*a2c0*/  BSYNC B0 ;  /* 0x0000000000007941 */ /* 0x000fea0003800000 */
.L_x_10065:
[----:B------:R-:W2:Y:S01]  /*a2d0*/  LDS R185, [R185.X4+0x1a00] ;  /* 0x001a0000b9b97984 */ /* 0x000ea20000004800 */
[----:B------:R-:W-:Y:S01]  /*a2e0*/  BSSY B0, `(.L_x_10067) ;  /* 0x0000005000007945 */ /* 0x000fe20003800000 */
[----:B-1----:R-:W-:-:S02]  /*a2f0*/  IADD3 R127, R0, 0x2a0, RZ ;  /* 0x000002a0007f7810 */ /* 0x002fc40007ffe0ff */
[----:B------:R-:W-:Y:S01]  /*a300*/  LEA.HI.SX32 R71, R71, R0, 0x1b ;  /* 0x0000000047477211 */ /* 0x000fe200078fdaff */
[----:B------:R-:W-:Y:S05]  /*a310*/  @!P0 BRA `(.L_x_10068) ;  /* 0x0000001000008947 */ /* 0x000fea0003800000 */
[----:B--2---:R1:W-:Y:S02]  /*a320*/  RED.E.ADD.F32.FTZ.RN.STRONG.GPU [R68.64+-0x680], R185 ;  /* 0xfff980b94400798e */ /* 0x0043e4000c10e7a0 */
.L_x_10068:
[----:B------:R-:W-:Y:S05]  /*a330*/  BSYNC B0 ;  /* 0x0000000000007941 */ /* 0x000fea0003800000 */
.L_x_10067:
[----:B------:R-:W4:Y:S01]  /*a340*/  LDS R71, [R71.X4+0x1a80] ;  /* 0x001a800047477984 */ /* 0x000f220000004800 */
[----:B------:R-:W-:Y:S01]  /*a350*/  BSSY B0, `(.L_x_10069) ;  /* 0x0000005000007945 */ /* 0x000fe20003800000 */
[----:B-12---:R-:W-:Y:S02]  /*a360*/  IADD3 R185, R0, 0x2c0, RZ ;  /* 0x000002c000b97810 */ /* 0x006fe40007ffe0ff */
[----:B------:R-:W-:Y:S01]  /*a370*/  LEA.HI.SX32 R127, R127, R0, 0x1b ;  /* 0x000000007f7f7211 */ /* 0x000fe200078fdaff */
[----:B------:R-:W-:Y:S05]  /*a380*/  @!P1 BRA `(.L_x_10070) ;  /* 0x0000001000009947 */ /* 0x000fea0003800000 */
[----:B----4-:R1:W-:Y:S02]  /*a390*/  RED.E.ADD.F32.FTZ.RN.STRONG.GPU [R68.64+-0x600], R71 ;  /* 0xfffa00474400798e */ /* 0x0103e4000c10e7a0 */
.L_x_10070:
[----:B------:R-:W-:Y:S05]  /*a3a0*/  BSYNC B0 ;  /* 0x0000000000007941 */ /* 0x000fea0003800000 */
.L_x_10069:
[----:B------:R-:W2:Y:S01]  /*a3b0*/  LDS R127, [R127.X4+0x1b00] ;  /* 0x001b00007f7f7984 */ /* 0x000ea20000004800 */
[----:B------:R-:W-:Y:S01]  /*a3c0*/  BSSY B0, `(.L_x_10071) ;  /* 0x0000005000007945 */ /* 0x000fe20003800000 */
[----:B-1--4-:R-:W-:Y:S02]  /*a3d0*/  IADD3 R71, R0, 0x2e0, RZ ;  /* 0x000002e000477810 */ /* 0x012fe40007ffe0ff */
[----:B------:R-:W-:Y:S01]  /*a3e0*/  LEA.HI.SX32 R185, R185, R0, 0x1b ;  /* 0x00000000b9b97211 */ /* 0x000fe200078fdaff */
[----:B------:R-:W-:Y:S05]  /*a3f0*/  @!P2 BRA `(.L_x_10072) ;  /* 0x000000100000a947 */ /* 0x000fea0003800000 */
[----:B--2---:R1:W-:Y:S02]  /*a400*/  RED.E.ADD.F32.FTZ.RN.STRONG.GPU [R68.64+-0x580], R127 ;  /* 0xfffa807f4400798e */ /* 0x0043e4000c10e7a0 */
.L_x_10072:
[----:B------:R-:W-:Y:S05]  /*a410*/  BSYNC B0 ;  /* 0x0000000000007941 */ /* 0x000fea0003800000 */
.L_x_10071:
[----:B------:R-:W4:Y:S01]  /*a420*/  LDS R185, [R185.X4+0x1b80] ;  /* 0x001b8000b9b97984 */ /* 0x000f220000004800 */
[----:B------:R-:W-:Y:S01]  /*a430*/  BSSY B0, `(.L_x_10073) ;  /* 0x0000005000007945 */ /* 0x000fe20003800000 */
[----:B-12---:R-:W-:-:S02]  /*a440*/  IADD3 R127, R0, 0x300, RZ ;  /* 0x00000300007f7810 */ /* 0x006fc40007ffe0ff */
[----:B------:R-:W-:Y:S01]  /*a450*/  LEA.HI.SX32 R71, R71, R0, 0x1b ;  /* 0x0000000047477211 */ /* 0x000fe200078fdaff */
[----:B------:R-:W-:Y:S05]  /*a460*/  @!P3 BRA `(.L_x_10074) ;  /* 0x000000100000b947 */ /* 0x000fea0003800000 */
[----:B----4-:R1:W-:Y:S02]  /*a470*/  RED.E.ADD.F32.FTZ.RN.STRONG.GPU [R68.64+-0x500], R185 ;  /* 0xfffb00b94400798e */ /* 0x0103e4000c10e7a0 */
.L_x_10074:
[----:B------:R-:W-:Y:S05]  /*a480*/  BSYNC B0 ;  /* 0x0000000000007941 */ /* 0x000fea0003800000 */
.L_x_10073:
[----:B------:R-:W2:Y:S01]  /*a490*/  LDS R71, [R71.X4+0x1c00] ;  /* 0x001c000047477984 */ /* 0x000ea20000004800 */
[----:B------:R-:W-:Y:S01]  /*a4a0*/  BSSY B0, `(.L_x_10075) ;  /* 0x0000004000007945 */ /* 0x000fe20003800000 */
[----:B------:R-:W-:Y:S01]  /*a4b0*/  LEA.HI.SX32 R127, R127, R0, 0x1b ;  /* 0x000000007f7f7211 */ /* 0x000fe200078fdaff */
[----:B------:R-:W-:Y:S05]  /*a4c0*/  @!P4 BRA `(.L_x_10076) ;  /* 0x000000100000c947 */ /* 0x000fea0003800000 */
[----:B--2---:R2:W-:Y:S02]  /*a4d0*/  RED.E.ADD.F32.FTZ.RN.STRONG.GPU [R68.64+-0x480], R71 ;  /* 0xfffb80474400798e */ /* 0x0045e4000c10e7a0 */
.L_x_10076:
[----:B------:R-:W-:Y:S05]  /*a4e0*/  BSYNC B0 ;  /* 0x0000000000007941 */ /* 0x000fea0003800000 */
.L_x_10075:
[----:B------:R-:W0:Y:S01]  /*a4f0*/  LDS R127, [R127.X4+0x1c80] ;  /* 0x001c80007f7f7984 */ /* 0x000e220000004800 */
[----:B------:R-:W-:Y:S01]  /*a500*/  BSSY B0, `(.L_x_10077) ;  /* 0x0000005000007945 */ /* 0x000fe20003800000 */
[C---:B--2---:R-:W-:Y:S02]  /*a510*/  IADD3 R71, R0.reuse, 0x320, RZ ;  /* 0x0000032000477810 */ /* 0x044fe40007ffe0ff */
[----:B-1--4-:R-:W-:Y:S01]  /*a520*/  IADD3 R185, R0, 0x340, RZ ;  /* 0x0000034000b97810 */ /* 0x012fe20007ffe0ff */
[----:B------:R-:W-:Y:S05]  /*a530*/  @!P5 BRA `(.L_x_10078) ;  /* 0x000000100000d947 */ /* 0x000fea0003800000 */
[----:B0-----:R0:W-:Y:S02]  /*a540*/  RED.E.ADD.F32.FTZ.RN.STRONG.GPU [R68.64+-0x400], R127 ;  /* 0xfffc007f4400798e */ /* 0x0011e4000c10e7a0 */
.L_x_10078:
[----:B------:R-:W-:Y:S05]  /*a550*/  BSYNC B0 ;  /* 0x0000000000007941 */ /* 0x000fea0003800000 */
.L_x_10077:
        /* <DEDUP_REMOVED lines=14> */
.L_x_10080:
[----:B------:R-:W-:Y:S05]  /*a640*/  BSYNC B0 ;  /* 0x0000000000007941 */ /* 0x000fea0003800000 */
.L_x_10079:
[----:B------:R-:W1:Y:S01]  /*a650*/  LDS R185, [R185.X4+0x1d80] ;  /* 0x001d8000b9b97984 */ /* 0x000e620000004800 */
[----:B------:R-:W-:Y:S01]  /*a660*/  BSSY B0, `(.L_x_10081) ;  /* 0x0000005000007945 */ /* 0x000fe20003800000 */
[----:B0-----:R-:W-:Y:S02]  /*a670*/  IADD3 R71, R0, 0x380, RZ ;  /* 0x0000038000477810 */ /* 0x001fe40007ffe0ff */
[----:B------:R-:W-:Y:S01]  /*a680*/  LEA.HI.SX32 R127, R127, R0, 0x1b ;  /* 0x000000007f7f7211 */ /* 0x000fe200078fdaff */
[----:B------:R-:W-:Y:S05]  /*a690*/  @!P0 BRA `(.L_x_10082) ;  /* 0x0000001000008947 */ /* 0x000fea0003800000 */
[----:B-1----:R0:W-:Y:S02]  /*a6a0*/  RED.E.ADD.F32.FTZ.RN.STRONG.GPU [R68.64+-0x300], R185 ;  /* 0xfffd00b94400798e */ /* 0x0021e4000c10e7a0 */
.L_x_10082:
[----:B------:R-:W-:Y:S05]  /*a6b0*/  BSYNC B0 ;  /* 0x0000000000007941 */ /* 0x000fea0003800000 */
.L_x_10081:
[----:B------:R-:W2:Y:S01]  /*a6c0*/  LDS R127, [R127.X4+0x1e00] ;  /* 0x001e00007f7f7984 */ /* 0x000ea20000004800 */
[----:B------:R-:W-:Y:S01]  /*a6d0*/  BSSY B0, `(.L_x_10083) ;  /* 0x0000005000007945 */ /* 0x000fe20003800000 */
[----:B01----:R-:W-:-:S02]  /*a6e0*/  IADD3 R185, R0, 0x3a0, RZ ;  /* 0x000003a000b97810 */ /* 0x003fc40007ffe0ff */
[----:B------:R-:W-:Y:S01]  /*a6f0*/  LEA.HI.SX32 R71, R71, R0, 0x1b ;  /* 0x0000000047477211 */ /* 0x000fe200078fdaff */
[----:B------:R-:W-:Y:S05]  /*a700*/  @!P1 BRA `(.L_x_10084) ;  /* 0x0000001000009947 */ /* 0x000fea0003800000 */
[----:B--2---:R0:W-:Y:S02]  /*a710*/  RED.E.ADD.F32.FTZ.RN.STRONG.GPU [R68.64+-0x280], R127 ;  /* 0xfffd807f4400798e */ /* 0x0041e4000c10e7a0 */
.L_x_10084:
[----:B------:R-:W-:Y:S05]  /*a720*/  BSYNC B0 ;  /* 0x0000000000007941 */ /* 0x000fea0003800000 */
.L_x_10083:
[----:B------:R-:W1:Y:S01]  /*a730*/  LDS R71, [R71.X4+0x1e80] ;  /* 0x001e800047477984 */ /* 0x000e620000004800 */
[----:B------:R-:W-:Y:S01]  /*a740*/  BSSY B0, `(.L_x_10085) ;  /* 0x0000005000007945 */ /* 0x000fe20003800000 */
[----:B0-2---:R-:W-:Y:S02]  /*a750*/  IADD3 R127, R0, 0x3c0, RZ ;  /* 0x000003c0007f7810 */ /* 0x005fe40007ffe0ff */
[----:B------:R-:W-:Y:S01]  /*a760*/  LEA.HI.SX32 R185, R185, R0, 0x1b ;  /* 0x00000000b9b97211 */ /* 0x000fe200078fdaff */
[----:B------:R-:W-:Y:S05]  /*a770*/  @!P2 BRA `(.L_x_10086) ;  /* 0x000000100000a947 */ /* 0x000fea0003800000 */
[----:B-1----:R0:W-:Y:S02]  /*a780*/  RED.E.ADD.F32.FTZ.RN.STRONG.GPU [R68.64+-0x200], R71 ;  /* 0xfffe00474400798e */ /* 0x0021e4000c10e7a0 */
.L_x_10086:
[----:B------:R-:W-:Y:S05]  /*a790*/  BSYNC B0 ;  /* 0x0000000000007941 */ /* 0x000fea0003800000 */
.L_x_10085:
[----:B------:R-:W2:Y:S01]  /*a7a0*/  LDS R185, [R185.X4+0x1f00] ;  /* 0x001f0000b9b97984 */ /* 0x000ea20000004800 */
[----:B------:R-:W-:Y:S01]  /*a7b0*/  BSSY B0, `(.L_x_10087) ;  /* 0x0000005000007945 */ /* 0x000fe20003800000 */
[----:B01----:R-:W-:Y:S02]  /*a7c0*/  IADD3 R71, R0, 0x3e0, RZ ;  /* 0x000003e000477810 */ /* 0x003fe40007ffe0ff */
[----:B------:R-:W-:Y:S01]  /*a7d0*/  LEA.HI.SX32 R127, R127, R0, 0x1b ;  /* 0x000000007f7f7211 */ /* 0x000fe200078fdaff */
[----:B------:R-:W-:Y:S05]  /*a7e0*/  @!P3 BRA `(.L_x_10088) ;  /* 0x000000100000b947 */ /* 0x000fea0003800000 */
[----:B--2---:R0:W-:Y:S02]  /*a7f0*/  RED.E.ADD.F32.FTZ.RN.STRONG.GPU [R68.64+-0x180], R185 ;  /* 0xfffe80b94400798e */ /* 0x0041e4000c10e7a0 */
.L_x_10088:
[----:B------:R-:W-:Y:S05]  /*a800*/  BSYNC B0 ;  /* 0x0000000000007941 */ /* 0x000fea0003800000 */
.L_x_10087:
[----:B------:R-:W1:Y:S01]  /*a810*/  LDS R127, [R127.X4+0x1f80] ;  /* 0x001f80007f7f7984 */ /* 0x000e620000004800 */
[----:B------:R-:W-:Y:S01]  /*a820*/  BSSY B0, `(.L_x_10089) ;  /* 0x0000004000007945 */ /* 0x000fe20003800000 */
[----:B------:R-:W-:Y:S01]  /*a830*/  LEA.HI.SX32 R71, R71, R0, 0x1b ;  /* 0x0000000047477211 */ /* 0x000fe200078fdaff */
[----:B------:R-:W-:Y:S05]  /*a840*/  @!P4 BRA `(.L_x_10090) ;  /* 0x000000100000c947 */ /* 0x000fea0003800000 */
[----:B-1----:R1:W-:Y:S02]  /*a850*/  RED.E.ADD.F32.FTZ.RN.STRONG.GPU [R68.64+-0x100], R127 ;  /* 0xffff007f4400798e */ /* 0x0023e4000c10e7a0 */
.L_x_10090:
[----:B------:R-:W-:Y:S05]  /*a860*/  BSYNC B0 ;  /* 0x0000000000007941 */ /* 0x000fea0003800000 */
.L_x_10089:
[----:B------:R-:W4:Y:S01]  /*a870*/  LDS R71, [R71.X4+0x2000] ;  /* 0x0020000047477984 */ /* 0x000f220000004800 */
[----:B------:R-:W-:Y:S01]  /*a880*/  BSSY B0, `(.L_x_10091) ;  /* 0x0000003000007945 */ /* 0x000fe20003800000 */
[----:B------:R-:W-:Y:S05]  /*a890*/  @!P5 BRA `(.L_x_10092) ;  /* 0x000000100000d947 */ /* 0x000fea0003800000 */
[----:B----4-:R4:W-:Y:S02]  /*a8a0*/  RED.E.ADD.F32.FTZ.RN.STRONG.GPU [R68.64+-0x80], R71 ;  /* 0xffff80474400798e */ /* 0x0109e4000c10e7a0 */
.L_x_10092:
[----:B------:R-:W-:Y:S05]  /*a8b0*/  BSYNC B0 ;  /* 0x0000000000007941 */ /* 0x000fea0003800000 */
.L_x_10091:
[----:B------:R-:W5:Y:S01]  /*a8c0*/  SHFL.DOWN PT, R134, R169, 0x1, 0x1f ;  /* 0x08201f00a9867f89 */ /* 0x000f6200000e0000 */
[----:B------:R-:W-:Y:S01]  /*a8d0*/  ISETP.GT.AND P0, PT, R104, 0x1e, PT ;  /* 0x0000001e6800780c */ /* 0x000fe20003f04270 */
[----:B------:R-:W-:Y:S01]  /*a8e0*/  FMUL.FTZ R147, R76, R147 ;  /* 0x000000934c937220 */ /* 0x000fe20000410000 */
[----:B01--4-:R-:W-:Y:S01]  /*a8f0*/  MOV R69, R169 ;  /* 0x000000a900457202 */ /* 0x013fe20000000f00 */
[----:B--2---:R-:W0:Y:S01]  /*a900*/  SHFL.DOWN PT, R185, R154, 0x1, 0x1f ;  /* 0x08201f009ab97f89 */ /* 0x004e2200000e0000 */
[----:B------:R-:W-:Y:S01]  /*a910*/  MOV R70, R154 ;  /* 0x0000009a00467202 */ /* 0x000fe20000000f00 */
[----:B------:R-:W-:Y:S01]  /*a920*/  FMUL.FTZ R137, R2, R137 ;  /* 0x0000008902897220 */ /* 0x000fe20000410000 */
[----:B------:R-:W-:Y:S01]  /*a930*/  MOV R71, R102 ;  /* 0x0000006600477202 */ /* 0x000fe20000000f00 */
        /* <DEDUP_REMOVED lines=9> */
[----:B------:R-:W-:-:S02]  /*a9d0*/  FMUL.FTZ R133, R74, R133 ;  /* 0x000000854a857220 */ /* 0x000fc40000410000 */
[----:B------:R-:W-:Y:S02]  /*a9e0*/  FMUL.FTZ R152, R85, R152 ;  /* 0x0000009855987220 */ /* 0x000fe40000410000 */
[----:B------:R-:W-:Y:S02]  /*a9f0*/  FMUL.FTZ R130, R149, R130 ;  /* 0x0000008295827220 */ /* 0x000fe40000410000 */
[----:B------:R-:W-:Y:S02]  /*aa00*/  FMUL.FTZ R167, R84, R167 ;  /* 0x000000a754a77220 */ /* 0x000fe40000410000 */
        /* <DEDUP_REMOVED lines=14> */
[----:B------:R-:W4:Y:S01]  /*aaf0*/  SHFL.DOWN PT, R3, R68, 0x2, 0x1f ;  /* 0x08401f0044037f89 */ /* 0x000f2200000e0000 */
[----:B------:R-:W-:Y:S02]  /*ab00*/  FMUL.FTZ R138, R193, R138 ;  /* 0x0000008ac18a7220 */ /* 0x000fe40000410000 */
[----:B------:R-:W-:Y:S02]  /*ab10*/  FFMA.FTZ R140, R140, R225, R147 ;  /* 0x000000e18c8c7223 */ /* 0x000fe40000010093 */
[----:B------:R-:W-:Y:S02]  /*ab20*/  FFMA.FTZ R137, R136, R176, R137 ;  /* 0x000000b088897223 */ /* 0x000fe40000010089 */
[----:B------:R-:W-:Y:S02]  /*ab30*/  FFMA.FTZ R144, R155, R222, R144 ;  /* 0x000000de9b907223 */ /* 0x000fe40000010090 */
[----:B0-----:R-:W-:-:S02]  /*ab40*/  @!P0 FADD.FTZ R69, R69, R102 ;  /* 0x0000006645458221 */ /* 0x001fc40000010000 */
[----:B------:R-:W-:Y:S02]  /*ab50*/  FFMA.FTZ R132, R132, R170, R135 ;  /* 0x000000aa84847223 */ /* 0x000fe40000010087 */
[----:B------:R-:W-:Y:S01]  /*ab60*/  FFMA.FTZ R150, R150, R221, R157 ;  /* 0x000000dd96967223 */ /* 0x000fe2000001009d */
[----:B------:R-:W0:Y:S01]  /*ab70*/  SHFL.DOWN PT, R76, R69, 0x4, 0x1f ;  /* 0x08801f00454c7f89 */ /* 0x000e2200000e0000 */
[----:B------:R-:W-:Y:S02]  /*ab80*/  FFMA.FTZ R131, R131, R164, R133 ;  /* 0x000000a483837223 */ /* 0x000fe40000010085 */
[----:B-1----:R-:W-:Y:S02]  /*ab90*/  @!P0 FADD.FTZ R71, R71, R134 ;  /* 0x0000008647478221 */ /* 0x002fe40000010000 */
[----:B------:R-:W-:Y:S02]  /*aba0*/  FFMA.FTZ R171, R171, R128, R152 ;  /* 0x00000080abab7223 */ /* 0x000fe40000010098 */
[----:B--2---:R-:W-:Y:S01]  /*abb0*/  @!P0 FADD.FTZ R70, R70, R127 ;  /* 0x0000007f46468221 */ /* 0x004fe20000010000 */
[----:B------:R-:W1:Y:S01]  /*abc0*/  SHFL.DOWN PT, R102, R71, 0x4, 0x1f ;  /* 0x08801f0047667f89 */ /* 0x000e6200000e0000 */
        /* <DEDUP_REMOVED lines=54> */
[----:B--2---:R-:W-:Y:S02]  /*af30*/  @!P0 FADD.FTZ R70, R70, R81 ;  /* 0x0000005146468221 */ /* 0x004fe40000010000 */
        /* <DEDUP_REMOVED lines=43> */
.L_x_10094:
[----:B0-----:R-:W-:Y:S05]  /*b1f0*/  BSYNC B0 ;  /* 0x0000000000007941 */ /* 0x001fea0003800000 */
.L_x_10093:
        /* <DEDUP_REMOVED lines=8> */
.L_x_10016:
[----:B------:R-:W-:Y:S01]  /*b280*/  BAR.SYNC.DEFER_BLOCKING 0x0 ;  /* 0x0000000000007b1d */ /* 0x000fe20000010000 */
[----:B------:R-:W-:Y:S01]  /*b290*/  HFMA2.MMA R3, -RZ, RZ, 0, 9.5367431640625e-07 ;  /* 0x00000010ff037435 */ /* 0x000fe200000001ff */
[----:B------:R-:W-:-:S04]  /*b2a0*/  UIADD3 UR7, UR21, -0x1, URZ ;  /* 0xffffffff15077890 */ /* 0x000fc8000fffe03f */
[----:B------:R-:W-:-:S05]  /*b2b0*/  ULDC.64 UR38, c[0x0][0x2d8] ;  /* 0x0000b60000267ab9 */ /* 0x000fca0000000a00 */
[----:B------:R-:W-:-:S05]  /*b2c0*/  IMAD.WIDE R2, R106, R3, UR18 ;  /* 0x000000126a027e25 */ /* 0x000fca000f8e0203 */
[----:B------:R-:W2:Y:S04]  /*b2d0*/  LDG.E.128 R36, [R2.64] ;  /* 0x0000002002247981 */ /* 0x000ea8000c1e1d00 */
[----:B------:R-:W4:Y:S04]  /*b2e0*/  LDG.E.128 R40, [R2.64+0x200] ;  /* 0x0002002002287981 */ /* 0x000f28000c1e1d00 */
[----:B------:R-:W5:Y:S04]  /*b2f0*/  LDG.E.128 R44, [R2.64+0x400] ;  /* 0x00040020022c7981 */ /* 0x000f68000c1e1d00 */
[----:B---3--:R-:W3:Y:S01]  /*b300*/  LDG.E.128 R48, [R2.64+0x600] ;  /* 0x0006002002307981 */ /* 0x008ee2000c1e1d00 */
[----:B------:R-:W-:-:S02]  /*b310*/  USHF.L.U32 UR8, UR7, 0x9, URZ ;  /* 0x0000000907087899 */ /* 0x000fc4000800063f */
[----:B------:R-:W-:Y:S02]  /*b320*/  UIMAD UR28, UR35, UR38, URZ ;  /* 0x00000026231c72a4 */ /* 0x000fe4000f8e023f */
        /* <DEDUP_REMOVED lines=22> */
[----:B----4-:R-:W-:Y:S04]  /*b490*/  STS.128 [R104.X16+0x200], R40 ;  /* 0x0002002868007388 */ /* 0x010fe8000000cc00 */
[----:B-----5:R-:W-:Y:S04]  /*b4a0*/  STS.128 [R104.X16+0x400], R44 ;  /* 0x0004002c68007388 */ /* 0x020fe8000000cc00 */
[----:B---3--:R-:W-:Y:S01]  /*b4b0*/  STS.128 [R104.X16+0x600], R48 ;  /* 0x0006003068007388 */ /* 0x008fe2000000cc00 */
        /* <DEDUP_REMOVED lines=26> */
[----:B------:R-:W-:-:S03]  /*b660*/  FADD.FTZ R39, R39, UR5 ;  /* 0x0000000527277e21 */ /* 0x000fc60008010000 */
[----:B------:R-:W1:Y:S08]  /*b670*/  @!P3 MUFU.EX2 R3, R3 ;  /* 0x000000030003b308 */ /* 0x000e700000000800 */
        /* <DEDUP_REMOVED lines=10> */
[----:B--2---:R-:W-:-:S05]  /*b720*/  @!P1 FMUL.FTZ R3, R58, -1.4426950216293334961 ;  /* 0xbfb8aa3b3a039820 */ /* 0x004fca0000410000 */
[----:B------:R-:W1:Y:S01]  /*b730*/  @!P6 MUFU.EX2 R44, R42 ;  /* 0x0000002a002ce308 */ /* 0x000e620000000800 */
[----:B---3--:R-:W-:Y:S01]  /*b740*/  @!P3 FMUL.FTZ R25, R25, R46 ;  /* 0x0000002e1919b220 */ /* 0x008fe20000410000 */
[----:B------:R-:W-:Y:S01]  /*b750*/  FSETP.GTU.FTZ.AND P3, PT, R47, 20, PT ;  /* 0x41a000002f00780b */ /* 0x000fe20003f7c000 */
[----:B------:R-:W-:-:S04]  /*b760*/  FADD.FTZ R46, R37, UR5 ;  /* 0x00000005252e7e21 */ /* 0x000fc80008010000 */
[----:B------:R-:W-:Y:S01]  /*b770*/  @!P2 FMUL.FTZ R36, R59, -1.4426950216293334961 ;  /* 0xbfb8aa3b3b24a820 */ /* 0x000fe20000410000 */
[----:B------:R-:W2:Y:S01]  /*b780*/  @!P5 MUFU.RCP R42, R41 ;  /* 0x00000029002ad308 */ /* 0x000ea20000001000 */
[----:B0-----:R-:W-:-:S06]  /*b790*/  @!P4 FADD.FTZ R40, R40, 1 ;  /* 0x3f8000002828c421 */ /* 0x001fcc0000010000 */
[----:B------:R-:W-:Y:S01]  /*b7a0*/  @!P3 FMUL.FTZ R37, R47, -1.4426950216293334961 ;  /* 0xbfb8aa3b2f25b820 */ /* 0x000fe20000410000 */
[----:B------:R0:W3:Y:S01]  /*b7b0*/  @!P4 MUFU.RCP R45, R40 ;  /* 0x00000028002dc308 */ /* 0x0000e20000001000 */
[----:B-1----:R-:W-:Y:S02]  /*b7c0*/  @!P6 FADD.FTZ R44, R44, 1 ;  /* 0x3f8000002c2ce421 */ /* 0x002fe40000010000 */
[----:B--2---:R-:W-:-:S05]  /*b7d0*/  @!P5 FMUL.FTZ R27, R27, R42 ;  /* 0x0000002a1b1bd220 */ /* 0x004fca0000410000 */
[----:B------:R-:W1:Y:S01]  /*b7e0*/  @!P0 MUFU.EX2 R2, R2 ;  /* 0x0000000200028308 */ /* 0x000e620000000800 */
[----:B0-----:R-:W0:Y:S04]  /*b7f0*/  LDS.128 R40, [R108] ;  /* 0x000000006c287984 */ /* 0x001e280000000c00 */
[----:B------:R-:W-:Y:S01]  /*b800*/  BAR.SYNC.DEFER_BLOCKING 0x0 ;  /* 0x0000000000007b1d */ /* 0x000fe20000010000 */
[----:B---3--:R-:W-:Y:S01]  /*b810*/  @!P4 FMUL.FTZ R26, R26, R45 ;  /* 0x0000002d1a1ac220 */ /* 0x008fe20000410000 */
[----:B------:R-:W-:Y:S01]  /*b820*/  FSETP.GTU.FTZ.AND P4, PT, R46, 20, PT ;  /* 0x41a000002e00780b */ /* 0x000fe20003f9c000 */
[----:B------:R-:W-:-:S03]  /*b830*/  FADD.FTZ R45, R38, UR5 ;  /* 0x00000005262d7e21 */ /* 0x000fc60008010000 */
[----:B------:R-:W2:Y:S02]  /*b840*/  @!P1 MUFU.EX2 R3, R3 ;  /* 0x0000000300039308 */ /* 0x000ea40000000800 */
[----:B------:R-:W-:Y:S01]  /*b850*/  FSETP.GTU.FTZ.AND P5, PT, R45, 20, PT ;  /* 0x41a000002d00780b */ /* 0x000fe20003fbc000 */
[----:B-1----:R-:W-:-:S05]  /*b860*/  @!P0 FADD.FTZ R2, R2, 1 ;  /* 0x3f80000002028421 */ /* 0x002fca0000010000 */
[----:B------:R-:W1:Y:S01]  /*b870*/  @!P2 MUFU.EX2 R36, R36 ;  /* 0x000000240024a308 */ /* 0x000e620000000800 */
[----:B------:R-:W-:-:S07]  /*b880*/  @!P4 FMUL.FTZ R38, R46, -1.4426950216293334961 ;  /* 0xbfb8aa3b2e26c820 */ /* 0x000fce0000410000 */
[----:B------:R-:W3:Y:S01]  /*b890*/  @!P3 MUFU.EX2 R37, R37 ;  /* 0x000000250025b308 */ /* 0x000ee20000000800 */
[----:B--2---:R-:W-:Y:S01]  /*b8a0*/  @!P1 FADD.FTZ R3, R3, 1 ;  /* 0x3f80000003039421 */ /* 0x004fe20000010000 */
[----:B------:R2:W-:Y:S01]  /*b8b0*/  STS.128 [R108], R4 ;  /* 0x000000046c007388 */ /* 0x0005e20000000c00 */
[----:B------:R-:W-:-:S03]  /*b8c0*/  @!P5 FMUL.FTZ R45, R45, -1.4426950216293334961 ;  /* 0xbfb8aa3b2d2dd820 */ /* 0x000fc60000410000 */
[----:B------:R-:W-:Y:S01]  /*b8d0*/  STS.128 [R108+0x10], R16 ;  /* 0x000010106c007388 */ /* 0x000fe20000000c00 */
[----:B-1----:R-:W-:Y:S01]  /*b8e0*/  @!P2 FADD.FTZ R36, R36, 1 ;  /* 0x3f8000002424a421 */ /* 0x002fe20000010000 */
[----:B------:R-:W1:Y:S02]  /*b8f0*/  @!P0 MUFU.RCP R2, R2 ;  /* 0x0000000200028308 */ /* 0x000e640000001000 */
[----:B------:R-:W-:Y:S01]  /*b900*/  STS.128 [R108+0x20], R12 ;  /* 0x0000200c6c007388 */ /* 0x000fe20000000c00 */
[----:B0-----:R-:W-:-:S03]  /*b910*/  FADD.FTZ R40, R40, UR5 ;  /* 0x0000000528287e21 */ /* 0x001fc60008010000 */
[----:B------:R-:W-:Y:S01]  /*b920*/  STS.128 [R108+0x30], R8 ;  /* 0x000030086c007388 */ /* 0x000fe20000000c00 */
[----:B---3--:R-:W-:Y:S01]  /*b930*/  @!P3 FADD.FTZ R37, R37, 1 ;  /* 0x3f8000002525b421 */ /* 0x008fe20000010000 */
[----:B------:R-:W0:Y:S01]  /*b940*/  @!P1 MUFU.RCP R3, R3 ;  /* 0x0000000300039308 */ /* 0x000e220000001000 */
[----:B------:R-:W-:Y:S01]  /*b950*/  FADD.FTZ R41, R41, UR5 ;  /* 0x0000000529297e21 */ /* 0x000fe20008010000 */
[----:B------:R-:W-:-:S06]  /*b960*/  NOP ;  /* 0x0000000000007918 */ /* 0x000fcc0000000000 */
[----:B------:R-:W3:Y:S01]  /*b970*/  @!P2 MUFU.RCP R36, R36 ;  /* 0x000000240024a308 */ /* 0x000ee20000001000 */
[----:B------:R-:W-:Y:S01]  /*b980*/  FADD.FTZ R42, R42, UR5 ;  /* 0x000000052a2a7e21 */ /* 0x000fe20008010000 */
[----:B------:R-:W4:Y:S01]  /*b990*/  LDS.128 R16, [R104.X16] ;  /* 0x0000000068107984 */ /* 0x000f22000000cc00 */
[----:B------:R-:W-:Y:S02]  /*b9a0*/  FADD.FTZ R43, R43, UR5 ;  /* 0x000000052b2b7e21 */ /* 0x000fe40008010000 */
[----:B-1----:R-:W-:Y:S01]  /*b9b0*/  @!P0 FMUL.FTZ R29, R29, R2 ;  /* 0x000000021d1d8220 */ /* 0x002fe20000410000 */
[----:B------:R-:W-:Y:S01]  /*b9c0*/  FSETP.GTU.FTZ.AND P0, PT, R40, 20, PT ;  /* 0x41a000002800780b */ /* 0x000fe20003f1c000 */
[----:B------:R-:W-:Y:S01]  /*b9d0*/  LDS.128 R12, [R104.X16+0x400] ;  /* 0x00040000680c7984 */ /* 0x000fe2000000cc00 */
[----:B------:R-:W1:Y:S01]  /*b9e0*/  @!P3 MUFU.RCP R37, R37 ;  /* 0x000000250025b308 */ /* 0x000e620000001000 */
[----:B0-----:R-:W-:Y:S01]  /*b9f0*/  @!P1 FMUL.FTZ R30, R30, R3 ;  /* 0x000000031e1e9220 */ /* 0x001fe20000410000 */
[----:B------:R-:W-:Y:S01]  /*ba00*/  FSETP.GTU.FTZ.AND P1, PT, R41, 20, PT ;  /* 0x41a000002900780b */ /* 0x000fe20003f3c000 */
[----:B------:R-:W-:Y:S01]  /*ba10*/  LDS.128 R48, [R104.X16+0x600] ;  /* 0x0006000068307984 */ /* 0x000fe2000000cc00 */
[----:B---3--:R-:W-:Y:S01]  /*ba20*/  @!P2 FMUL.FTZ R31, R31, R36 ;  /* 0x000000241f1fa220 */ /* 0x008fe20000410000 */
[----:B------:R-:W-:-:S03]  /*ba30*/  FSETP.GTU.FTZ.AND P2, PT, R42, 20, PT ;  /* 0x41a000002a00780b */ /* 0x000fc60003f5c000 */
[----:B------:R-:W0:Y:S03]  /*ba40*/  @!P6 MUFU.RCP R47, R44 ;  /* 0x0000002c002fe308 */ /* 0x000e260000001000 */
[----:B------:R-:W-:-:S04]  /*ba50*/  @!P0 FMUL.FTZ R2, R40, -1.4426950216293334961 ;  /* 0xbfb8aa3b28028820 */ /* 0x000fc80000410000 */
[----:B------:R-:W-:Y:S02]  /*ba60*/  @!P1 FMUL.FTZ R3, R41, -1.4426950216293334961 ;  /* 0xbfb8aa3b29039820 */ /* 0x000fe40000410000 */
[----:B-1----:R-:W-:Y:S01]  /*ba70*/  @!P3 FMUL.FTZ R32, R32, R37 ;  /* 0x000000252020b220 */ /* 0x002fe20000410000 */
[----:B------:R-:W-:Y:S01]  /*ba80*/  FSETP.GTU.FTZ.AND P3, PT, R43, 20, PT ;  /* 0x41a000002b00780b */ /* 0x000fe20003f7c000 */
[----:B------:R-:W1:Y:S01]  /*ba90*/  @!P0 MUFU.EX2 R2, R2 ;  /* 0x0000000200028308 */ /* 0x000e620000000800 */
[----:B------:R-:W-:Y:S02]  /*baa0*/  @!P2 FMUL.FTZ R36, R42, -1.4426950216293334961 ;  /* 0xbfb8aa3b2a24a820 */ /* 0x000fe40000410000 */
[----:B0-----:R-:W-:-:S05]  /*bab0*/  @!P6 FMUL.FTZ R28, R28, R47 ;  /* 0x0000002f1c1ce220 */ /* 0x001fca0000410000 */
[----:B------:R-:W2:Y:S01]  /*bac0*/  @!P1 MUFU.EX2 R3, R3 ;  /* 0x0000000300039308 */ /* 0x000ea20000000800 */
[----:B------:R-:W-:-:S03]  /*bad0*/  FSETP.GTU.FTZ.AND P6, PT, R39, 20, PT ;  /* 0x41a000002700780b */ /* 0x000fc60003fdc000 */
[----:B------:R-:W-:Y:S02]  /*bae0*/  @!P3 FMUL.FTZ R37, R43, -1.4426950216293334961 ;  /* 0xbfb8aa3b2b25b820 */ /* 0x000fe40000410000 */
[----:B------:R-:W0:Y:S02]  /*baf0*/  LDS.128 R40, [R104.X16+0x200] ;  /* 0x0002000068287984 */ /* 0x000e24000000cc00 */
[----:B------:R-:W3:Y:S01]  /*bb00*/  @!P2 MUFU.EX2 R36, R36 ;  /* 0x000000240024a308 */ /* 0x000ee20000000800 */
[----:B-1----:R-:W-:-:S05]  /*bb10*/  @!P0 FADD.FTZ R2, R2, 1 ;  /* 0x3f80000002028421 */ /* 0x002fca0000010000 */
[----:B------:R-:W-:Y:S02]  /*bb20*/  @!P6 FMUL.FTZ R39, R39, -1.4426950216293334961 ;  /* 0xbfb8aa3b2727e820 */ /* 0x000fe40000410000 */
[----:B------:R-:W1:Y:S01]  /*bb30*/  @!P3 MUFU.EX2 R37, R37 ;  /* 0x000000250025b308 */ /* 0x000e620000000800 */
[----:B--2---:R-:W-:Y:S01]  /*bb40*/  @!P1 FADD.FTZ R4, R3, 1 ;  /* 0x3f80000003049421 */ /* 0x004fe20000010000 */
[----:B------:R-:W-:Y:S01]  /*bb50*/  MOV R3, UR28 ;  /* 0x0000001c00037c02 */ /* 0x000fe20008000f00 */
[----:B------:R-:W-:-:S04]  /*bb60*/  UIMAD UR28, UR35, UR30, URZ ;  /* 0x0000001e231c72a4 */ /* 0x000fc8000f8e023f */
[----:B------:R-:W-:Y:S01]  /*bb70*/  UIMAD UR28, UR34, UR31, UR28 ;  /* 0x0000001f221c72a4 */ /* 0x000fe2000f8e021c */
[----:B------:R2:W5:Y:S01]  /*bb80*/  @!P0 MUFU.RCP R5, R2 ;  /* 0x0000000200058308 */ /* 0x0005620000001000 */
[----:B---3--:R-:W-:Y:S01]  /*bb90*/  @!P2 FADD.FTZ R36, R36, 1 ;  /* 0x3f8000002424a421 */ /* 0x008fe20000010000 */
[----:B------:R-:W-:Y:S02]  /*bba0*/  ULDC.64 UR30, c[0x0][0x300] ;  /* 0x0000c000001e7ab9 */ /* 0x000fe40000000a00 */
[----:B------:R-:W-:Y:S02]  /*bbb0*/  UIADD3 UR9, UR9, UR28, URZ ;  /* 0x0000001c09097290 */ /* 0x000fe4000fffe03f */
[----:B------:R-:W-:Y:S02]  /*bbc0*/  UIMAD UR28, UR17, UR30, URZ ;  /* 0x0000001e111c72a4 */ /* 0x000fe4000f8e023f */
[----:B------:R-:W3:Y:S01]  /*bbd0*/  @!P4 MUFU.EX2 R38, R38 ;  /* 0x000000260026c308 */ /* 0x000ee20000000800 */
[----:B--2---:R-:W-:Y:S01]  /*bbe0*/  MOV R2, UR29 ;  /* 0x0000001d00027c02 */ /* 0x004fe20008000f00 */
[----:B-1----:R-:W-:Y:S01]  /*bbf0*/  @!P3 FADD.FTZ R37, R37, 1 ;  /* 0x3f8000002525b421 */ /* 0x002fe20000010000 */
[----:B------:R-:W-:-:S02]  /*bc00*/  UIMAD UR28, UR16, UR31, UR28 ;  /* 0x0000001f101c72a4 */ /* 0x000fc4000f8e021c */
[----:B------:R-:W-:Y:S01]  /*bc10*/  UIMAD.WIDE.U32 UR8, UR16, UR30, UR8 ;  /* 0x0000001e100872a5 */ /* 0x000fe2000f8e0008 */
[----:B------:R-:W-:Y:S02]  /*bc20*/  IMAD.WIDE R2, R106, 0x10, R2 ;  /* 0x000000106a027825 */ /* 0x000fe400078e0202 */
[----:B------:R-:W1:Y:S01]  /*bc30*/  @!P5 MUFU.EX2 R45, R45 ;  /* 0x0000002d002dd308 */ /* 0x000e620000000800 */
[----:B------:R-:W-:Y:S01]  /*bc40*/  ULDC.64 UR30, c[0x0][0x340] ;  /* 0x0000d000001e7ab9 */ /* 0x000fe20000000a00 */
[----:B-----5:R-:W-:Y:S01]  /*bc50*/  @!P0 FMUL.FTZ R20, R20, R5 ;  /* 0x0000000514148220 */ /* 0x020fe20000410000 */
[----:B----4-:R-:W-:Y:S01]  /*bc60*/  STG.E.128 [R2.64], R16 ;  /* 0x0000001002007986 */ /* 0x010fe2000c101d20 */
[----:B------:R-:W-:Y:S02]  /*bc70*/  UIADD3 UR28, UR9, UR28, URZ ;  /* 0x0000001c091c7290 */ /* 0x000fe4000fffe03f */
[----:B------:R-:W-:Y:S01]  /*bc80*/  ULEA UR9, UP0, UR8, UR30, 0x2 ;  /* 0x0000001e08097291 */ /* 0x000fe2000f80103f */
[----:B0-----:R-:W-:Y:S01]  /*bc90*/  STG.E.128 [R2.64+0x200], R40 ;  /* 0x0002002802007986 */ /* 0x001fe2000c101d20 */
[----:B------:R-:W0:Y:S01]  /*bca0*/  @!P6 MUFU.EX2 R39, R39 ;  /* 0x000000270027e308 */ /* 0x000e220000000800 */
[----:B---3--:R-:W-:Y:S01]  /*bcb0*/  @!P4 FADD.FTZ R38, R38, 1 ;  /* 0x3f8000002626c421 */ /* 0x008fe20000010000 */
[----:B------:R-:W-:Y:S01]  /*bcc0*/  ULEA.HI.X UR8, UR8, UR31, UR28, 0x2, UP0 ;  /* 0x0000001f08087291 */ /* 0x000fe200080f141c */
[----:B------:R-:W-:Y:S01]  /*bcd0*/  STG.E.128 [R2.64+0x400], R12 ;  /* 0x0004000c02007986 */ /* 0x000fe2000c101d20 */
[----:B------:R-:W-:-:S03]  /*bce0*/  UISETP.GT.AND UP0, UPT, UR21, 0x1, UPT ;  /* 0x000000011500788c */ /* 0x000fc6000bf04270 */
[----:B------:R2:W-:Y:S01]  /*bcf0*/  STG.E.128 [R2.64+0x600], R48 ;  /* 0x0006003002007986 */ /* 0x0005e2000c101d20 */
[----:B------:R-:W3:Y:S01]  /*bd00*/  @!P1 MUFU.RCP R4, R4 ;  /* 0x0000000400049308 */ /* 0x000ee20000001000 */
[----:B-1----:R-:W-:Y:S01]  /*bd10*/  @!P5 FADD.FTZ R45, R45, 1 ;  /* 0x3f8000002d2dd421 */ /* 0x002fe20000010000 */
[----:B------:R-:W-:Y:S01]  /*bd20*/  PLOP3.LUT P0, PT, PT, PT, UP0, 0x80, 0x0 ;  /* 0x000000000000781c */ /* 0x000fe20003f0f008 */
[----:B------:R-:W-:Y:S01]  /*bd30*/  BAR.SYNC.DEFER_BLOCKING 0x0 ;  /* 0x0000000000007b1d */ /* 0x000fe20000010000 */
[----:B0-----:R-:W-:-:S05]  /*bd40*/  @!P6 FADD.FTZ R39, R39, 1 ;  /* 0x3f8000002727e421 */ /* 0x001fca0000010000 */
[----:B------:R-:W0:Y:S01]  /*bd50*/  @!P2 MUFU.RCP R7, R36 ;  /* 0x000000240007a308 */ /* 0x000e220000001000 */
[----:B------:R-:W-:Y:S01]  /*bd60*/  UMOV UR21, UR7 ;  /* 0x0000000700157c82 */ /* 0x000fe20008000000 */
[----:B---3--:R-:W-:-:S06]  /*bd70*/  @!P1 FMUL.FTZ R21, R21, R4 ;  /* 0x0000000415159220 */ /* 0x008fcc0000410000 */
[----:B------:R-:W1:Y:S01]  /*bd80*/  @!P3 MUFU.RCP R6, R37 ;  /* 0x000000250006b308 */ /* 0x000e620000001000 */
[----:B------:R-:W-:Y:S01]  /*bd90*/  FADD.FTZ R4, R20, R107 ;  /* 0x0000006b14047221 */ /* 0x000fe20000010000 */
[----:B--2---:R-:W-:-:S03]  /*bda0*/  MOV R2, UR9 ;  /* 0x0000000900027c02 */ /* 0x004fc60008000f00 */
[----:B------:R-:W-:-:S03]  /*bdb0*/  FADD.FTZ R3, R4, R21 ;  /* 0x0000001504037221 */ /* 0x000fc60000010000 */
[----:B------:R-:W2:Y:S01]  /*bdc0*/  @!P4 MUFU.RCP R38, R38 ;  /* 0x000000260026c308 */ /* 0x000ea20000001000 */
[----:B0-----:R-:W-:Y:S01]  /*bdd0*/  @!P2 FMUL.FTZ R22, R22, R7 ;  /* 0x000000071616a220 */ /* 0x001fe20000410000 */
[----:B------:R-:W-:Y:S04]  /*bde0*/  STS.128 [R108+0x10], R24 ;  /* 0x000010186c007388 */ /* 0x000fe80000000c00 */
[----:B------:R-:W-:Y:S02]  /*bdf0*/  STS.128 [R108+0x20], R28 ;  /* 0x0000201c6c007388 */ /* 0x000fe40000000c00 */
[----:B------:R-:W0:Y:S01]  /*be00*/  @!P5 MUFU.RCP R45, R45 ;  /* 0x0000002d002dd308 */ /* 0x000e220000001000 */
[----:B-1----:R-:W-:-:S05]  /*be10*/  @!P3 FMUL.FTZ R23, R23, R6 ;  /* 0x000000061717b220 */ /* 0x002fca0000410000 */
[----:B------:R1:W-:Y:S02]  /*be20*/  STS.128 [R108], R20 ;  /* 0x000000146c007388 */ /* 0x0003e40000000c00 */
[----:B------:R-:W3:Y:S01]  /*be30*/  @!P6 MUFU.RCP R8, R39 ;  /* 0x000000270008e308 */ /* 0x000ee20000001000 */
[----:B--2---:R-:W-:Y:S02]  /*be40*/  @!P4 FMUL.FTZ R33, R33, R38 ;  /* 0x000000262121c220 */ /* 0x004fe40000410000 */
[----:B0-----:R-:W-:Y:S02]  /*be50*/  @!P5 FMUL.FTZ R34, R34, R45 ;  /* 0x0000002d2222d220 */ /* 0x001fe40000410000 */
[----:B-1----:R-:W-:Y:S01]  /*be60*/  FADD.FTZ R22, R3, R22 ;  /* 0x0000001603167221 */ /* 0x002fe20000010000 */
[----:B------:R-:W-:Y:S01]  /*be70*/  MOV R3, UR8 ;  /* 0x0000000800037c02 */ /* 0x000fe20008000f00 */
[----:B---3--:R-:W-:Y:S01]  /*be80*/  @!P6 FMUL.FTZ R35, R35, R8 ;  /* 0x000000082323e220 */ /* 0x008fe20000410000 */
[----:B------:R-:W-:Y:S01]  /*be90*/  UIADD3 UR8, UP1, UR18, -0x800, URZ ;  /* 0xfffff80012087890 */ /* 0x000fe2000ff3e03f */
[----:B------:R-:W-:-:S02]  /*bea0*/  FADD.FTZ R23, R22, R23 ;  /* 0x0000001716177221 */ /* 0x000fc40000010000 */
[----:B------:R-:W-:Y:S01]  /*beb0*/  IMAD.WIDE R106, R106, 0x10, R2 ;  /* 0x000000106a6a7825 */ /* 0x000fe200078e0202 */
[----:B------:R0:W-:Y:S01]  /*bec0*/  STS.128 [R108+0x30], R32 ;  /* 0x000030206c007388 */ /* 0x0001e20000000c00 */
[----:B------:R-:W-:-:S06]  /*bed0*/  NOP ;  /* 0x0000000000007918 */ /* 0x000fcc0000000000 */
[----:B------:R-:W-:Y:S01]  /*bee0*/  FADD.FTZ R24, R23, R24 ;  /* 0x0000001817187221 */ /* 0x000fe20000010000 */
[----:B------:R-:W1:Y:S01]  /*bef0*/  LDS.128 R4, [R104.X16] ;  /* 0x0000000068047984 */ /* 0x000e62000000cc00 */
[----:B------:R-:W-:Y:S02]  /*bf00*/  UIADD3.X UR19, UR19, -0x1, URZ, UP1, !UPT ;  /* 0xffffffff13137890 */ /* 0x000fe40008ffe43f */
[----:B------:R-:W-:Y:S01]  /*bf10*/  FADD.FTZ R25, R24, R25 ;  /* 0x0000001918197221 */ /* 0x000fe20000010000 */
[----:B------:R-:W2:Y:S03]  /*bf20*/  LDS.128 R8, [R104.X16+0x200] ;  /* 0x0002000068087984 */ /* 0x000ea6000000cc00 */
[----:B------:R-:W-:Y:S01]  /*bf30*/  FADD.FTZ R26, R25, R26 ;  /* 0x0000001a191a7221 */ /* 0x000fe20000010000 */
[----:B------:R-:W3:Y:S03]  /*bf40*/  LDS.128 R12, [R104.X16+0x400] ;  /* 0x00040000680c7984 */ /* 0x000ee6000000cc00 */
[----:B------:R-:W-:Y:S01]  /*bf50*/  FADD.FTZ R27, R26, R27 ;  /* 0x0000001b1a1b7221 */ /* 0x000fe20000010000 */
[----:B------:R-:W4:Y:S03]  /*bf60*/  LDS.128 R16, [R104.X16+0x600] ;  /* 0x0006000068107984 */ /* 0x000f26000000cc00 */
[----:B------:R-:W-:-:S04]  /*bf70*/  FADD.FTZ R28, R27, R28 ;  /* 0x0000001c1b1c7221 */ /* 0x000fc80000010000 */
[----:B------:R-:W-:-:S04]  /*bf80*/  FADD.FTZ R29, R28, R29 ;  /* 0x0000001d1c1d7221 */ /* 0x000fc80000010000 */
[----:B------:R-:W-:-:S04]  /*bf90*/  FADD.FTZ R30, R29, R30 ;  /* 0x0000001e1d1e7221 */ /* 0x000fc80000010000 */
[----:B------:R-:W-:-:S04]  /*bfa0*/  FADD.FTZ R31, R30, R31 ;  /* 0x0000001f1e1f7221 */ /* 0x000fc80000010000 */
[----:B0-----:R-:W-:-:S04]  /*bfb0*/  FADD.FTZ R32, R31, R32 ;  /* 0x000000201f207221 */ /* 0x001fc80000010000 */
[----:B------:R-:W-:-:S04]  /*bfc0*/  FADD.FTZ R33, R32, R33 ;  /* 0x0000002120217221 */ /* 0x000fc80000010000 */
[----:B------:R-:W-:Y:S01]  /*bfd0*/  FADD.FTZ R34, R33, R34 ;  /* 0x0000002221227221 */ /* 0x000fe20000010000 */
[----:B-1----:R-:W-:Y:S04]  /*bfe0*/  STG.E.128 [R106.64], R4 ;  /* 0x000000046a007986 */ /* 0x002fe8000c101d20 */
[----:B--2---:R-:W-:Y:S04]  /*bff0*/  STG.E.128 [R106.64+0x200], R8 ;  /* 0x000200086a007986 */ /* 0x004fe8000c101d20 */
[----:B---3--:R-:W-:Y:S04]  /*c000*/  STG.E.128 [R106.64+0x400], R12 ;  /* 0x0004000c6a007986 */ /* 0x008fe8000c101d20 */
[----:B----4-:R0:W-:Y:S02]  /*c010*/  STG.E.128 [R106.64+0x600], R16 ;  /* 0x000600106a007986 */ /* 0x0101e4000c101d20 */
[----:B0-----:R-:W-:Y:S01]  /*c020*/  FADD.FTZ R107, R34, R35 ;  /* 0x00000023226b7221 */ /* 0x001fe20000010000 */
[----:B------:R-:W-:Y:S01]  /*c030*/  @!P0 CALL.REL.NOINC `(.L_x_9983) ;  /* 0x0000001000008944 */ /* 0x000fe20003c00000 */
[----:B------:R-:W-:Y:S05]  /*c040*/  BRA `(.L_x_10096) ;  /* 0xffff4a1000007947 */ /* 0x000fea000383ffff */
.L_x_9983:
[----:B------:R-:W-:Y:S02]  /*c050*/  ISETP.NE.U32.AND P0, PT, RZ, c[0x0][0x328], PT ;  /* 0x0000ca00ff007a0c */ /* 0x000fe40003f05070 */
[----:B------:R-:W-:-:S02]  /*c060*/  ISETP.NE.U32.AND P2, PT, RZ, c[0x0][0x348], PT ;  /* 0x0000d200ff007a0c */ /* 0x000fc40003f45070 */
        /* <DEDUP_REMOVED lines=24> */
.L_x_10098:
[----:B0-----:R-:W-:Y:S05]  /*c1f0*/  BSYNC B0 ;  /* 0x0000000000007941 */ /* 0x001fea0003800000 */
.L_x_10097:
        /* <DEDUP_REMOVED lines=25> */
.L_x_10100:
[----:B------:R-:W3:Y:S02]  /*c390*/  S2R R11, SR_TID.X ;  /* 0x00000000000b7919 */ /* 0x000ee40000002100 */
.L_x_10101:
[----:B0-----:R-:W-:Y:S05]  /*c3a0*/  BSYNC B0 ;  /* 0x0000000000007941 */ /* 0x001fea0003800000 */
.L_x_10099:
        /* <DEDUP_REMOVED lines=12> */
.L_x_10102:
        /* <DEDUP_REMOVED lines=32> */
.L_x_10103:
        /* <DEDUP_REMOVED lines=9> */
.L_x_14713:


//--------------------- .text._Z25selective_scan_bwd_kernelI32Selective_Scan_bwd_kernel_traitsILi32ELi16ELb1ELb0ELb1ELb1ELb1EfN3c107complexIfEEEEv12SSMParamsBwd --------------------------
	.section	.text._Z25selective_scan_bwd_kernelI32Selective_Scan_bwd_kernel_traitsILi32ELi16ELb1ELb0ELb1ELb1ELb1EfN3c107complexIfEEEEv12SSMParamsBwd,"ax",@progbits
	.sectioninfo	@"SHI_REGISTERS=239"
	.align	128
        .global         _Z25selective_scan_bwd_kernelI32Selective_Scan_bwd_kernel_traitsILi32ELi16ELb1ELb0ELb1ELb1ELb1EfN3c107complexIfEEEEv12SSMParamsBwd
        .type           _Z25selective_scan_bwd_kernelI32Selective_Scan_bwd_kernel_traitsILi32ELi16ELb1ELb0ELb1ELb1ELb1EfN3c107complexIfEEEEv12SSMParamsBwd,@function
        .size           _Z25selective_scan_bwd_kernelI32Selective_Scan_bwd_kernel_traitsILi32ELi16ELb1ELb0ELb1ELb1ELb1EfN3c107complexIfEEEEv12SSMParamsBwd,(.L_x_14714 - _Z25selective_scan_bwd_kernelI32Selective_Scan_bwd_kernel_traitsILi32ELi16ELb1ELb0ELb1ELb1ELb1EfN3c107complexIfEEEEv12SSMParamsBwd)
        .other          _Z25selective_scan_bwd_kernelI32Selective_Scan_bwd_kernel_traitsILi32ELi16ELb1ELb0ELb1ELb1ELb1EfN3c107complexIfEEEEv12SSMParamsBwd,@"STO_CUDA_ENTRY STV_DEFAULT"
_Z25selective_scan_bwd_kernelI32Selective_Scan_bwd_kernel_traitsILi32ELi16ELb1ELb0ELb1ELb1ELb1EfN3c107complexIfEEEEv12SSMParamsBwd:
.text._Z25selective_scan_bwd_kernelI32Selective_Scan_bwd_kernel_traitsILi32ELi16ELb1ELb0ELb1ELb1ELb1EfN3c107complexIfEEEEv12SSMParamsBwd:
        /* <DEDUP_REMOVED lines=65> */
[----:B------:R-:W1:Y:S01]  /*0410*/  R2UR UR23, R0 ;  /* 0x00000000001773c2 */ /* 0x000e6200000e0000 */
        /* <DEDUP_REMOVED lines=26> */
[----:B-1----:R-:W-:-:S07]  /*05c0*/  UIMAD.WIDE.U32 UR4, UR5, UR23, URZ ;  /* 0x00000017050472a5 */ /* 0x002fce000f8e003f */
        /* <DEDUP_REMOVED lines=70> */
.L_x_10218:
        /* <DEDUP_REMOVED lines=10> */
[----:B------:R-:W-:-:S10]  /*0ad0*/  HFMA2.MMA R21, -RZ, RZ, 0, 9.5367431640625e-07 ;  /* 0x00000010ff157435 */ /* 0x000fd400000001ff */
[----:B------:R-:W-:Y:S01]  /*0ae0*/  IMAD.WIDE R20, R90, R21, UR16 ;  /* 0x000000105a147e25 */ /* 0x000fe2000f8e0215 */
[----:B---3--:R-:W-:Y:S04]  /*0af0*/  STS.128 [R88.X16], R4 ;  /* 0x0000000458007388 */ /* 0x008fe8000000cc00 */
[----:B----4-:R-:W-:Y:S04]  /*0b00*/  STS.128 [R88.X16+0x200], R24 ;  /* 0x0002001858007388 */ /* 0x010fe8000000cc00 */
        /* <DEDUP_REMOVED lines=84> */
.L_x_10106:
[----:B------:R-:W-:Y:S05]  /*1050*/  BSYNC B0 ;  /* 0x0000000000007941 */ /* 0x000fea0003800000 */
.L_x_10105:
        /* <DEDUP_REMOVED lines=35> */
.L_x_10108:
[----:B------:R-:W-:Y:S05]  /*1290*/  BSYNC B0 ;  /* 0x0000000000007941 */ /* 0x000fea0003800000 */
.L_x_10107:
        /* <DEDUP_REMOVED lines=35> */
.L_x_10110:
[----:B------:R-:W-:Y:S05]  /*14d0*/  BSYNC B0 ;  /* 0x0000000000007941 */ /* 0x000fea0003800000 */
.L_x_10109:
        /* <DEDUP_REMOVED lines=35> */
.L_x_10112:
[----:B------:R-:W-:Y:S05]  /*1710*/  BSYNC B0 ;  /* 0x0000000000007941 */ /* 0x000fea0003800000 */
.L_x_10111:
        /* <DEDUP_REMOVED lines=35> */
.L_x_10114:
[----:B------:R-:W-:Y:S05]  /*1950*/  BSYNC B0 ;  /* 0x0000000000007941 */ /* 0x000fea0003800000 */
.L_x_10113:
        /* <DEDUP_REMOVED lines=35> */
.L_x_10116:
[----:B------:R-:W-:Y:S05]  /*1b90*/  BSYNC B0 ;  /* 0x0000000000007941 */ /* 0x000fea0003800000 */
.L_x_10115:
        /* <DEDUP_REMOVED lines=35> */
.L_x_10118:
[----:B------:R-:W-:Y:S05]  /*1dd0*/  BSYNC B0 ;  /* 0x0000000000007941 */ /* 0x000fea0003800000 */
.L_x_10117:
        /* <DEDUP_REMOVED lines=35> */
.L_x_10120:
[----:B------:R-:W-:Y:S05]  /*2010*/  BSYNC B0 ;  /* 0x0000000000007941 */ /* 0x000fea0003800000 */
.L_x_10119:
        /* <DEDUP_REMOVED lines=35> */
.L_x_10122:
[----:B------:R-:W-:Y:S05]  /*2250*/  BSYNC B0 ;  /* 0x0000000000007941 */ /* 0x000fea0003800000 */
.L_x_10121:
        /* <DEDUP_REMOVED lines=34> */
.L_x_10124:
[----:B------:R-:W-:Y:S05]  /*2480*/  BSYNC B0 ;  /* 0x0000000000007941 */ /* 0x000fea0003800000 */
.L_x_10123:
        /* <DEDUP_REMOVED lines=33> */
.L_x_10126:
[----:B------:R-:W-:Y:S05]  /*26a0*/  BSYNC B0 ;  /* 0x0000000000007941 */ /* 0x000fea0003800000 */
.L_x_10125:
        /* <DEDUP_REMOVED lines=33> */
.L_x_10128:
[----:B------:R-:W-:Y:S05]  /*28c0*/  BSYNC B0 ;  /* 0x0000000000007941 */ /* 0x000fea0003800000 */
.L_x_10127:
        /* <DEDUP_REMOVED lines=33> */
.L_x_10130:
[----:B------:R-:W-:Y:S05]  /*2ae0*/  BSYNC B0 ;  /* 0x0000000000007941 */ /* 0x000fea0003800000 */
.L_x_10129:
        /* <DEDUP_REMOVED lines=33> */
.L_x_10132:
[----:B------:R-:W-:Y:S05]  /*2d00*/  BSYNC B0 ;  /* 0x0000000000007941 */ /* 0x000fea0003800000 */
.L_x_10131:
        /* <DEDUP_REMOVED lines=33> */
.L_x_10134:
[----:B------:R-:W-:Y:S05]  /*2f20*/  BSYNC B0 ;  /* 0x0000000000007941 */ /* 0x000fea0003800000 */
.L_x_10133:
        /* <DEDUP_REMOVED lines=33> */
.L_x_10136:
[----:B------:R-:W-:Y:S05]  /*3140*/  BSYNC B0 ;  /* 0x0000000000007941 */ /* 0x000fea0003800000 */
.L_x_10135:
[----:B------:R-:W-:Y:S01]  /*3150*/  ULEA UR18, UR29, 0xfffffe00, 0x9 ;  /* 0xfffffe001d127891 */ /* 0x000fe2000f8e483f */
[----:B------:R-:W-:Y:S01]  /*3160*/  LDS.128 R48, [R92+0x10] ;  /* 0x000010005c307984 */ /* 0x000fe20000000c00 */
[----:B------:R-:W-:Y:S02]  /*3170*/  ULDC.64 UR8, c[0x0][0x1f0] ;  /* 0x00007c0000087ab9 */ /* 0x000fe40000000a00 */
[----:B------:R-:W-:Y:S01]  /*3180*/  UIMAD UR7, UR38, UR8, URZ ;  /* 0x00000008260772a4 */ /* 0x000fe2000f8e023f */
[----:B------:R-:W-:Y:S01]  /*3190*/  LDS.128 R44, [R92+0x20] ;  /* 0x000020005c2c7984 */ /* 0x000fe20000000c00 */
[----:B------:R-:W-:Y:S02]  /*31a0*/  USHF.R.S32.HI UR19, URZ, 0x1f, UR18 ;  /* 0x0000001f3f137899 */ /* 0x000fe40008011412 */
[----:B------:R-:W-:Y:S01]  /*31b0*/  UIMAD UR7, UR31, UR9, UR7 ;  /* 0x000000091f0772a4 */ /* 0x000fe2000f8e0207 */
[----:B------:R-:W-:Y:S01]  /*31c0*/  LDS.128 R24, [R92+0x30] ;  /* 0x000030005c187984 */ /* 0x000fe20000000c00 */
[----:B------:R-:W-:-:S02]  /*31d0*/  UIMAD.WIDE.U32 UR8, UR31, UR8, UR18 ;  /* 0x000000081f0872a5 */ /* 0x000fc4000f8e0012 */
[----:B------:R-:W-:Y:S01]  /*31e0*/  ULDC.64 UR32, c[0x0][0x1f8] ;  /* 0x00007e0000207ab9 */ /* 0x000fe20000000a00 */
[----:B------:R-:W-:Y:S01]  /*31f0*/  LDS.128 R20, [R92] ;  /* 0x000000005c147984 */ /* 0x000fe20000000c00 */
        /* <DEDUP_REMOVED lines=14> */
[----:B0-----:R0:W2:Y:S04]  /*32e0*/  LDG.E.128 R28, [R2.64] ;  /* 0x00000022021c7981 */ /* 0x0010a8000c1e1d00 */
        /* <DEDUP_REMOVED lines=19> */
[----:B--2---:R-:W-:Y:S04]  /*3420*/  STS.128 [R88.X16], R28 ;  /* 0x0000001c58007388 */ /* 0x004fe8000000cc00 */
[----:B---3--:R0:W-:Y:S04]  /*3430*/  STS.128 [R88.X16+0x200], R32 ;  /* 0x0002002058007388 */ /* 0x0081e8000000cc00 */
[----:B----4-:R2:W-:Y:S04]  /*3440*/  STS.128 [R88.X16+0x400], R60 ;  /* 0x0004003c58007388 */ /* 0x0105e8000000cc00 */
[----:B-----5:R3:W-:Y:S01]  /*3450*/  STS.128 [R88.X16+0x600], R68 ;  /* 0x0006004458007388 */ /* 0x0207e2000000cc00 */
[----:B------:R-:W-:-:S06]  /*3460*/  NOP ;  /* 0x0000000000007918 */ /* 0x000fcc0000000000 */
[----:B------:R-:W4:Y:S04]  /*3470*/  LDS.128 R40, [R92] ;  /* 0x000000005c287984 */ /* 0x000f280000000c00 */
[----:B------:R-:W2:Y:S04]  /*3480*/  LDS.128 R36, [R92+0x10] ;  /* 0x000010005c247984 */ /* 0x000ea80000000c00 */
[----:B------:R-:W1:Y:S04]  /*3490*/  LDS.128 R56, [R92+0x20] ;  /* 0x000020005c387984 */ /* 0x000e680000000c00 */
[----:B------:R-:W1:Y:S04]  /*34a0*/  LDS.128 R52, [R92+0x30] ;  /* 0x000030005c347984 */ /* 0x000e680000000c00 */
[----:B------:R-:W-:Y:S06]  /*34b0*/  BAR.SYNC.DEFER_BLOCKING 0x0 ;  /* 0x0000000000007b1d */ /* 0x000fec0000010000 */
[----:B------:R1:W5:Y:S04]  /*34c0*/  LDG.E.128 R64, [R2.64] ;  /* 0x0000002202407981 */ /* 0x000368000c1e1d00 */
[----:B0-----:R1:W5:Y:S04]  /*34d0*/  LDG.E.128 R32, [R2.64+0x200] ;  /* 0x0002002202207981 */ /* 0x001368000c1e1d00 */
[----:B--2---:R1:W2:Y:S04]  /*34e0*/  LDG.E.128 R60, [R2.64+0x400] ;  /* 0x00040022023c7981 */ /* 0x0042a8000c1e1d00 */
[----:B---3--:R1:W3:Y:S01]  /*34f0*/  LDG.E.128 R68, [R2.64+0x600] ;  /* 0x0006002202447981 */ /* 0x0082e2000c1e1d00 */
[----:B----4-:R-:W-:Y:S01]  /*3500*/  FMUL.FTZ R28, R40, -1.4426950216293334961 ;  /* 0xbfb8aa3b281c7820 */ /* 0x010fe20000410000 */
[----:B------:R-:W-:Y:S01]  /*3510*/  UIMAD UR7, UR38, UR8, URZ ;  /* 0x00000008260772a4 */ /* 0x000fe2000f8e023f */
[----:B------:R-:W-:Y:S01]  /*3520*/  FMUL.FTZ R29, R41, -1.4426950216293334961 ;  /* 0xbfb8aa3b291d7820 */ /* 0x000fe20000410000 */
[----:B------:R-:W-:Y:S01]  /*3530*/  ISETP.NE.U32.AND P0, PT, RZ, c[0x0][0x270], PT ;  /* 0x00009c00ff007a0c */ /* 0x000fe20003f05070 */
[----:B------:R-:W-:Y:S01]  /*3540*/  FMUL.FTZ R30, R42, -1.4426950216293334961 ;  /* 0xbfb8aa3b2a1e7820 */ /* 0x000fe20000410000 */
[----:B------:R-:W-:Y:S01]  /*3550*/  UIMAD UR7, UR31, UR9, UR7 ;  /* 0x000000091f0772a4 */ /* 0x000fe2000f8e0207 */
[----:B------:R-:W-:Y:S01]  /*3560*/  FMUL.FTZ R31, R43, -1.4426950216293334961 ;  /* 0xbfb8aa3b2b1f7820 */ /* 0x000fe20000410000 */
[----:B------:R-:W0:Y:S01]  /*3570*/  MUFU.EX2 R28, R28 ;  /* 0x0000001c001c7308 */ /* 0x000e220000000800 */
[----:B------:R-:W-:Y:S01]  /*3580*/  FMUL.FTZ R72, R36, -1.4426950216293334961 ;  /* 0xbfb8aa3b24487820 */ /* 0x000fe20000410000 */
[----:B------:R-:W-:Y:S01]  /*3590*/  UIMAD.WIDE.U32 UR8, UR31, UR8, UR18 ;  /* 0x000000081f0872a5 */ /* 0x000fe2000f8e0012 */
[----:B-1----:R-:W-:Y:S01]  /*35a0*/  FMUL.FTZ R2, R37, -1.4426950216293334961 ;  /* 0xbfb8aa3b25027820 */ /* 0x002fe20000410000 */
[----:B------:R-:W-:Y:S01]  /*35b0*/  ISETP.NE.AND.EX P0, PT, RZ, c[0x0][0x274], PT, P0 ;  /* 0x00009d00ff007a0c */ /* 0x000fe20003f05300 */
[----:B------:R-:W-:Y:S01]  /*35c0*/  FMUL.FTZ R73, R38, -1.4426950216293334961 ;  /* 0xbfb8aa3b26497820 */ /* 0x000fe20000410000 */
[----:B------:R-:W-:Y:S01]  /*35d0*/  UIADD3 UR9, UR9, UR7, URZ ;  /* 0x0000000709097290 */ /* 0x000fe2000fffe03f */
[----:B------:R-:W-:Y:S01]  /*35e0*/  FMUL.FTZ R74, R39, -1.4426950216293334961 ;  /* 0xbfb8aa3b274a7820 */ /* 0x000fe20000410000 */
[----:B------:R-:W1:Y:S01]  /*35f0*/  MUFU.EX2 R29, R29 ;  /* 0x0000001d001d7308 */ /* 0x000e620000000800 */
[----:B------:R-:W-:Y:S01]  /*3600*/  FMUL.FTZ R75, R56, -1.4426950216293334961 ;  /* 0xbfb8aa3b384b7820 */ /* 0x000fe20000410000 */
[----:B------:R-:W-:Y:S01]  /*3610*/  UIMAD UR7, UR21, UR32, URZ ;  /* 0x00000020150772a4 */ /* 0x000fe2000f8e023f */
[----:B------:R-:W-:Y:S01]  /*3620*/  FMUL.FTZ R77, R57, -1.4426950216293334961 ;  /* 0xbfb8aa3b394d7820 */ /* 0x000fe20000410000 */
[----:B------:R-:W-:Y:S01]  /*3630*/  UIMAD.WIDE.U32 UR8, UR20, UR32, UR8 ;  /* 0x00000020140872a5 */ /* 0x000fe2000f8e0008 */
[----:B------:R-:W-:Y:S01]  /*3640*/  FMUL.FTZ R78, R52, -1.4426950216293334961 ;  /* 0xbfb8aa3b344e7820 */ /* 0x000fe20000410000 */
[----:B------:R-:W-:Y:S01]  /*3650*/  UIMAD UR7, UR20, UR33, UR7 ;  /* 0x00000021140772a4 */ /* 0x000fe2000f8e0207 */
[----:B------:R-:W-:Y:S01]  /*3660*/  FMUL.FTZ R84, R55, -1.4426950216293334961 ;  /* 0xbfb8aa3b37547820 */ /* 0x000fe20000410000 */
[----:B------:R-:W4:Y:S01]  /*3670*/  MUFU.EX2 R30, R30 ;  /* 0x0000001e001e7308 */ /* 0x000f220000000800 */
[----:B0-----:R-:W-:Y:S01]  /*3680*/  FADD.FTZ R28, R28, 1 ;  /* 0x3f8000001c1c7421 */ /* 0x001fe20000010000 */
[----:B------:R-:W-:Y:S01]  /*3690*/  ULDC.64 UR32, c[0x0][0x338] ;  /* 0x0000ce0000207ab9 */ /* 0x000fe20000000a00 */
[----:B------:R-:W-:Y:S01]  /*36a0*/  FMUL.FTZ R82, R54, -1.4426950216293334961 ;  /* 0xbfb8aa3b36527820 */ /* 0x000fe20000410000 */
[----:B------:R-:W-:-:S02]  /*36b0*/  UIADD3 UR9, UR9, UR7, URZ ;  /* 0x0000000709097290 */ /* 0x000fc4000fffe03f */
[----:B------:R-:W-:Y:S02]  /*36c0*/  ULEA UR7, UP0, UR8, UR32, 0x2 ;  /* 0x0000002008077291 */ /* 0x000fe4000f80103f */
[----:B------:R-:W-:Y:S01]  /*36d0*/  MUFU.EX2 R31, R31 ;  /* 0x0000001f001f7308 */ /* 0x000fe20000000800 */
[----:B-1----:R-:W-:Y:S01]  /*36e0*/  FADD.FTZ R29, R29, 1 ;  /* 0x3f8000001d1d7421 */ /* 0x002fe20000010000 */
[----:B------:R-:W-:-:S06]  /*36f0*/  ULEA.HI.X UR8, UR8, UR33, UR9, 0x2, UP0 ;  /* 0x0000002108087291 */ /* 0x000fcc00080f1409 */
[----:B------:R0:W1:Y:S01]  /*3700*/  MUFU.EX2 R76, R72 ;  /* 0x00000048004c7308 */ /* 0x0000620000000800 */
[----:B----4-:R-:W-:-:S07]  /*3710*/  FADD.FTZ R30, R30, 1 ;  /* 0x3f8000001e1e7421 */ /* 0x010fce0000010000 */
[----:B------:R4:W-:Y:S01]  /*3720*/  MUFU.EX2 R3, R2 ;  /* 0x0000000200037308 */ /* 0x0009e20000000800 */
[----:B0-----:R-:W-:-:S07]  /*3730*/  FMUL.FTZ R72, R58, -1.4426950216293334961 ;  /* 0xbfb8aa3b3a487820 */ /* 0x001fce0000410000 */
[----:B------:R-:W0:Y:S01]  /*3740*/  MUFU.EX2 R79, R73 ;  /* 0x00000049004f7308 */ /* 0x000e220000000800 */
[----:B----4-:R-:W-:Y:S02]  /*3750*/  FMUL.FTZ R2, R59, -1.4426950216293334961 ;  /* 0xbfb8aa3b3b027820 */ /* 0x010fe40000410000 */
[----:B-1----:R-:W-:-:S05]  /*3760*/  FADD.FTZ R76, R76, 1 ;  /* 0x3f8000004c4c7421 */ /* 0x002fca0000010000 */
[----:B------:R1:W-:Y:S08]  /*3770*/  MUFU.EX2 R80, R74 ;  /* 0x0000004a00507308 */ /* 0x0003f00000000800 */
[----:B------:R-:W-:Y:S01]  /*3780*/  MUFU.EX2 R81, R75 ;  /* 0x0000004b00517308 */ /* 0x000fe20000000800 */
[----:B-1----:R-:W-:Y:S02]  /*3790*/  FMUL.FTZ R74, R53, -1.4426950216293334961 ;  /* 0xbfb8aa3b354a7820 */ /* 0x002fe40000410000 */
[----:B0-----:R-:W-:-:S05]  /*37a0*/  FADD.FTZ R79, R79, 1 ;  /* 0x3f8000004f4f7421 */ /* 0x001fca0000010000 */
[----:B------:R-:W0:Y:S08]  /*37b0*/  MUFU.EX2 R110, R72 ;  /* 0x00000048006e7308 */ /* 0x000e300000000800 */
[----:B------:R1:W4:Y:S08]  /*37c0*/  MUFU.EX2 R111, R2 ;  /* 0x00000002006f7308 */ /* 0x0003300000000800 */
[----:B------:R-:W4:Y:S01]  /*37d0*/  MUFU.RCP R73, R28 ;  /* 0x0000001c00497308 */ /* 0x000f220000001000 */
[----:B-1----:R-:W-:-:S02]  /*37e0*/  FADD.FTZ R2, R31, 1 ;  /* 0x3f8000001f027421 */ /* 0x002fc40000010000 */
[----:B0-----:R-:W-:-:S05]  /*37f0*/  FADD.FTZ R110, R110, 1 ;  /* 0x3f8000006e6e7421 */ /* 0x001fca0000010000 */
[----:B------:R-:W-:Y:S01]  /*3800*/  MUFU.RCP R72, R29 ;  /* 0x0000001d00487308 */ /* 0x000fe20000001000 */
[----:B----4-:R-:W-:-:S07]  /*3810*/  FADD.FTZ R111, R111, 1 ;  /* 0x3f8000006f6f7421 */ /* 0x010fce0000010000 */
[----:B------:R-:W-:Y:S08]  /*3820*/  MUFU.RCP R75, R30 ;  /* 0x0000001e004b7308 */ /* 0x000ff00000001000 */
[----:B------:R-:W-:Y:S08]  /*3830*/  MUFU.EX2 R83, R77 ;  /* 0x0000004d00537308 */ /* 0x000ff00000000800 */
[----:B------:R0:W1:Y:S08]  /*3840*/  MUFU.EX2 R112, R78 ;  /* 0x0000004e00707308 */ /* 0x0000700000000800 */
[----:B------:R-:W-:Y:S01]  /*3850*/  MUFU.RCP R77, R76 ;  /* 0x0000004c004d7308 */ /* 0x000fe20000001000 */
[----:B0-----:R-:W-:-:S02]  /*3860*/  FADD.FTZ R78, R3, 1 ;  /* 0x3f800000034e7421 */ /* 0x001fc40000010000 */
[----:B------:R-:W-:-:S05]  /*3870*/  FADD.FTZ R3, -R73, 1 ;  /* 0x3f80000049037421 */ /* 0x000fca0000010100 */
[----:B------:R-:W0:Y:S01]  /*3880*/  MUFU.EX2 R113, R74 ;  /* 0x0000004a00717308 */ /* 0x000e220000000800 */
[----:B-1----:R-:W-:-:S07]  /*3890*/  FADD.FTZ R112, R112, 1 ;  /* 0x3f80000070707421 */ /* 0x002fce0000010000 */
[----:B------:R1:W-:Y:S08]  /*38a0*/  MUFU.RCP R74, R2 ;  /* 0x00000002004a7308 */ /* 0x0003f00000001000 */
[----:B------:R-:W-:Y:S01]  /*38b0*/  MUFU.RCP R78, R78 ;  /* 0x0000004e004e7308 */ /* 0x000fe20000001000 */
[----:B-1----:R-:W-:Y:S01]  /*38c0*/  MOV R2, c[0x0][0x16c] ;  /* 0x00005b0000027a02 */ /* 0x002fe20000000f00 */
[----:B0-----:R-:W-:-:S03]  /*38d0*/  FADD.FTZ R113, R113, 1 ;  /* 0x3f80000071717421 */ /* 0x001fc60000010000 */
[----:B------:R-:W-:Y:S01]  /*38e0*/  ISETP.GE.AND P1, PT, R2, 0x1, PT ;  /* 0x000000010200780c */ /* 0x000fe20003f26270 */
[----:B------:R-:W-:Y:S02]  /*38f0*/  FADD.FTZ R2, -R72, 1 ;  /* 0x3f80000048027421 */ /* 0x000fe40000010100 */
[----:B------:R-:W0:Y:S08]  /*3900*/  MUFU.RCP R79, R79 ;  /* 0x0000004f004f7308 */ /* 0x000e300000001000 */
[----:B------:R1:W4:Y:S01]  /*3910*/  MUFU.EX2 R120, R84 ;  /* 0x0000005400787308 */ /* 0x0003220000000800 */
[----:B0-----:R-:W-:-:S07]  /*3920*/  FMUL.FTZ R85, R38, R79 ;  /* 0x0000004f26557220 */ /* 0x001fce0000410000 */
[----:B------:R0:W0:Y:S01]  /*3930*/  MUFU.EX2 R117, R82 ;  /* 0x0000005200757308 */ /* 0x0000220000000800 */
[----:B-1----:R-:W-:Y:S02]  /*3940*/  FMUL.FTZ R84, R37, R78 ;  /* 0x0000004e25547220 */ /* 0x002fe40000410000 */
[----:B----4-:R-:W-:-:S05]  /*3950*/  FADD.FTZ R120, R120, 1 ;  /* 0x3f80000078787421 */ /* 0x010fca0000010000 */
[----:B------:R1:W-:Y:S01]  /*3960*/  MUFU.RCP R115, R110 ;  /* 0x0000006e00737308 */ /* 0x0003e20000001000 */
[----:B0-----:R-:W-:-:S04]  /*3970*/  FMUL.FTZ R82, R43, R74 ;  /* 0x0000004a2b527220 */ /* 0x001fc80000410000 */
[----:B------:R-:W-:-:S03]  /*3980*/  FMUL.FTZ R126, R23, R82 ;  /* 0x00000052177e7220 */ /* 0x000fc60000410000 */
[----:B------:R-:W-:Y:S01]  /*3990*/  MUFU.RCP R116, R111 ;  /* 0x0000006f00747308 */ /* 0x000fe20000001000 */
[----:B------:R-:W-:Y:S02]  /*39a0*/  FADD.FTZ R117, R117, 1 ;  /* 0x3f80000075757421 */ /* 0x000fe40000010000 */
[----:B-1----:R-:W-:-:S05]  /*39b0*/  FMUL.FTZ R110, R49, R84 ;  /* 0x00000054316e7220 */ /* 0x002fca0000410000 */
[----:B------:R-:W-:Y:S08]  /*39c0*/  MUFU.RCP R119, R112 ;  /* 0x0000007000777308 */ /* 0x000ff00000001000 */
[----:B------:R0:W-:Y:S08]  /*39d0*/  MUFU.RCP R118, R113 ;  /* 0x0000007100767308 */ /* 0x0001f00000001000 */
[----:B------:R-:W-:Y:S01]  /*39e0*/  MUFU.RCP R121, R117 ;  /* 0x0000007500797308 */ /* 0x000fe20000001000 */
[----:B0-----:R-:W-:-:S07]  /*39f0*/  FMUL.FTZ R113, R50, R85 ;  /* 0x0000005532717220 */ /* 0x001fce0000410000 */
[----:B------:R-:W-:Y:S01]  /*3a00*/  MUFU.RCP R120, R120 ;  /* 0x0000007800787308 */ /* 0x000fe20000001000 */
[----:B-----5:R0:W-:Y:S04]  /*3a10*/  STS.128 [R88.X16], R64 ;  /* 0x0000004058007388 */ /* 0x0201e8000000cc00 */
[----:B------:R-:W-:Y:S04]  /*3a20*/  STS.128 [R88.X16+0x200], R32 ;  /* 0x0002002058007388 */ /* 0x000fe8000000cc00 */
[----:B--2---:R1:W-:Y:S04]  /*3a30*/  STS.128 [R88.X16+0x400], R60 ;  /* 0x0004003c58007388 */ /* 0x0043e8000000cc00 */
[----:B---3--:R2:W-:Y:S01]  /*3a40*/  STS.128 [R88.X16+0x600], R68 ;  /* 0x0006004458007388 */ /* 0x0085e2000000cc00 */
[----:B------:R-:W-:-:S06]  /*3a50*/  NOP ;  /* 0x0000000000007918 */ /* 0x000fcc0000000000 */
[----:B------:R-:W3:Y:S01]  /*3a60*/  LDS.128 R28, [R92] ;  /* 0x000000005c1c7984 */ /* 0x000ee20000000c00 */
[----:B0-----:R-:W-:Y:S02]  /*3a70*/  FADD.FTZ R64, R80, 1 ;  /* 0x3f80000050407421 */ /* 0x001fe40000010000 */
[C---:B------:R-:W-:Y:S01]  /*3a80*/  FMUL.FTZ R80, R41.reuse, R72 ;  /* 0x0000004829507220 */ /* 0x040fe20000410000 */
[----:B------:R-:W0:Y:S01]  /*3a90*/  LDS.128 R32, [R92+0x10] ;  /* 0x000010005c207984 */ /* 0x000e220000000c00 */
[C---:B-1----:R-:W-:Y:S02]  /*3aa0*/  FFMA.FTZ R61, R40.reuse, R3, 1 ;  /* 0x3f800000283d7423 */ /* 0x042fe40000010003 */
[----:B------:R-:W-:Y:S01]  /*3ab0*/  FMUL.FTZ R3, R40, R73 ;  /* 0x0000004928037220 */ /* 0x000fe20000410000 */
[----:B--2---:R1:W2:Y:S01]  /*3ac0*/  MUFU.RCP R68, R64 ;  /* 0x0000004000447308 */ /* 0x0042a20000001000 */
[----:B------:R-:W-:Y:S02]  /*3ad0*/  FFMA.FTZ R40, R41, R2, 1 ;  /* 0x3f80000029287423 */ /* 0x000fe40000010002 */
[----:B------:R-:W-:-:S02]  /*3ae0*/  FADD.FTZ R41, -R77, 1 ;  /* 0x3f8000004d297421 */ /* 0x000fc40000010100 */
[----:B------:R-:W-:Y:S02]  /*3af0*/  FADD.FTZ R2, -R78, 1 ;  /* 0x3f8000004e027421 */ /* 0x000fe40000010100 */
[C---:B------:R-:W-:Y:S02]  /*3b00*/  FFMA.FTZ R67, R36.reuse, R41, 1 ;  /* 0x3f80000024437423 */ /* 0x040fe40000010029 */
[----:B-1----:R-:W-:Y:S02]  /*3b10*/  FADD.FTZ R64, R83, 1 ;  /* 0x3f80000053407421 */ /* 0x002fe40000010000 */
[----:B------:R-:W-:Y:S02]  /*3b20*/  FMUL.FTZ R83, R36, R77 ;  /* 0x0000004d24537220 */ /* 0x000fe40000410000 */
[----:B------:R-:W-:Y:S01]  /*3b30*/  FADD.FTZ R41, -R79, 1 ;  /* 0x3f8000004f297421 */ /* 0x000fe20000010100 */
[----:B------:R1:W-:Y:S01]  /*3b40*/  MUFU.RCP R114, R64 ;  /* 0x0000004000727308 */ /* 0x0003e20000001000 */
[----:B------:R-:W-:-:S02]  /*3b50*/  FFMA.FTZ R66, R37, R2, 1 ;  /* 0x3f80000025427423 */ /* 0x000fc40000010002 */
[----:B--2---:R-:W-:Y:S02]  /*3b60*/  FADD.FTZ R36, -R68, 1 ;  /* 0x3f80000044247421 */ /* 0x004fe40000010100 */
[----:B------:R-:W-:Y:S02]  /*3b70*/  FFMA.FTZ R71, R38, R41, 1 ;  /* 0x3f80000026477423 */ /* 0x000fe40000010029 */
[C---:B------:R-:W-:Y:S02]  /*3b80*/  FFMA.FTZ R70, R39.reuse, R36, 1 ;  /* 0x3f80000027467423 */ /* 0x040fe40000010024 */
[----:B------:R-:W-:Y:S02]  /*3b90*/  FMUL.FTZ R86, R39, R68 ;  /* 0x0000004427567220 */ /* 0x000fe40000410000 */
[----:B------:R-:W2:Y:S01]  /*3ba0*/  LDS.128 R36, [R92+0x20] ;  /* 0x000020005c247984 */ /* 0x000ea20000000c00 */
[----:B------:R-:W-:Y:S02]  /*3bb0*/  FADD.FTZ R63, -R75, 1 ;  /* 0x3f8000004b3f7421 */ /* 0x000fe40000010100 */
[----:B------:R-:W-:-:S02]  /*3bc0*/  FADD.FTZ R62, R81, 1 ;  /* 0x3f800000513e7421 */ /* 0x000fc40000010000 */
[----:B------:R-:W-:Y:S02]  /*3bd0*/  FADD.FTZ R60, -R74, 1 ;  /* 0x3f8000004a3c7421 */ /* 0x000fe40000010100 */
[C---:B------:R-:W-:Y:S01]  /*3be0*/  FFMA.FTZ R63, R42.reuse, R63, 1 ;  /* 0x3f8000002a3f7423 */ /* 0x040fe2000001003f */
[----:B------:R4:W5:Y:S01]  /*3bf0*/  MUFU.RCP R87, R62 ;  /* 0x0000003e00577308 */ /* 0x0009620000001000 */
[----:B------:R-:W-:Y:S02]  /*3c00*/  FMUL.FTZ R81, R42, R75 ;  /* 0x0000004b2a517220 */ /* 0x000fe40000410000 */
[----:B---3--:R-:W-:Y:S02]  /*3c10*/  FMUL.FTZ R2, R20, R28 ;  /* 0x0000001c14027220 */ /* 0x008fe40000410000 */
[----:B------:R-:W-:Y:S02]  /*3c20*/  FMUL.FTZ R41, R21, R29 ;  /* 0x0000001d15297220 */ /* 0x000fe40000410000 */
[----:B------:R-:W-:-:S02]  /*3c30*/  FMUL.FTZ R42, R22, R30 ;  /* 0x0000001e162a7220 */ /* 0x000fc40000410000 */
[----:B------:R-:W-:Y:S02]  /*3c40*/  FFMA.FTZ R65, R43, R60, 1 ;  /* 0x3f8000002b417423 */ /* 0x000fe4000001003c */
[----:B0-----:R-:W-:Y:S02]  /*3c50*/  FMUL.FTZ R60, R48, R32 ;  /* 0x00000020303c7220 */ /* 0x001fe40000410000 */
[----:B------:R-:W-:Y:S02]  /*3c60*/  FMUL.FTZ R2, R73, R2 ;  /* 0x0000000249027220 */ /* 0x000fe40000410000 */
[----:B------:R-:W-:Y:S02]  /*3c70*/  FMUL.FTZ R41, R72, R41 ;  /* 0x0000002948297220 */ /* 0x000fe40000410000 */
[----:B------:R-:W-:Y:S02]  /*3c80*/  FMUL.FTZ R42, R75, R42 ;  /* 0x0000002a4b2a7220 */ /* 0x000fe40000410000 */
[----:B------:R-:W-:-:S02]  /*3c90*/  FMUL.FTZ R43, R23, R31 ;  /* 0x0000001f172b7220 */ /* 0x000fc40000410000 */
[----:B-1----:R-:W-:Y:S02]  /*3ca0*/  FMUL.FTZ R64, R77, R60 ;  /* 0x0000003c4d407220 */ /* 0x002fe40000410000 */
[----:B------:R-:W-:Y:S02]  /*3cb0*/  FMUL.FTZ R60, R2, R61 ;  /* 0x0000003d023c7220 */ /* 0x000fe40000410000 */
[----:B------:R-:W-:Y:S02]  /*3cc0*/  FMUL.FTZ R74, R74, R43 ;  /* 0x0000002b4a4a7220 */ /* 0x000fe40000410000 */
[----:B------:R-:W-:Y:S02]  /*3cd0*/  FMUL.FTZ R61, R41, R40 ;  /* 0x00000028293d7220 */ /* 0x000fe40000410000 */
[----:B----4-:R-:W-:Y:S02]  /*3ce0*/  FMUL.FTZ R62, R42, R63 ;  /* 0x0000003f2a3e7220 */ /* 0x010fe40000410000 */
[----:B------:R-:W0:Y:S01]  /*3cf0*/  LDS.128 R40, [R92+0x30] ;  /* 0x000030005c287984 */ /* 0x000e220000000c00 */
[----:B------:R-:W-:-:S02]  /*3d00*/  FMUL.FTZ R69, R49, R33 ;  /* 0x0000002131457220 */ /* 0x000fc40000410000 */
[----:B------:R-:W-:Y:S02]  /*3d10*/  FMUL.FTZ R2, R50, R34 ;  /* 0x0000002232027220 */ /* 0x000fe40000410000 */
[----:B------:R-:W-:Y:S02]  /*3d20*/  FMUL.FTZ R69, R78, R69 ;  /* 0x000000454e457220 */ /* 0x000fe40000410000 */
[----:B------:R-:W-:Y:S02]  /*3d30*/  FMUL.FTZ R73, R51, R35 ;  /* 0x0000002333497220 */ /* 0x000fe40000410000 */
[----:B------:R-:W-:Y:S02]  /*3d40*/  FMUL.FTZ R2, R79, R2 ;  /* 0x000000024f027220 */ /* 0x000fe40000410000 */
[----:B------:R-:W-:Y:S01]  /*3d50*/  FMUL.FTZ R63, R74, R65 ;  /* 0x000000414a3f7220 */ /* 0x000fe20000410000 */
[----:B------:R-:W-:Y:S01]  /*3d60*/  BAR.SYNC.DEFER_BLOCKING 0x0 ;  /* 0x0000000000007b1d */ /* 0x000fe20000010000 */
[----:B------:R-:W-:-:S02]  /*3d70*/  FMUL.FTZ R65, R69, R66 ;  /* 0x0000004245417220 */ /* 0x000fc40000410000 */
[----:B------:R-:W-:Y:S02]  /*3d80*/  FMUL.FTZ R73, R68, R73 ;  /* 0x0000004944497220 */ /* 0x000fe40000410000 */
[----:B------:R-:W-:Y:S02]  /*3d90*/  FMUL.FTZ R66, R2, R71 ;  /* 0x0000004702427220 */ /* 0x000fe40000410000 */
[----:B-----5:R-:W-:Y:S02]  /*3da0*/  FADD.FTZ R69, -R87, 1 ;  /* 0x3f80000057457421 */ /* 0x020fe40000010100 */
[----:B--2---:R-:W-:Y:S02]  /*3db0*/  FMUL.FTZ R2, R44, R36 ;  /* 0x000000242c027220 */ /* 0x004fe40000410000 */
[----:B------:R-:W-:Y:S02]  /*3dc0*/  FMUL.FTZ R64, R64, R67 ;  /* 0x0000004340407220 */ /* 0x000fe40000410000 */
[----:B------:R-:W-:-:S02]  /*3dd0*/  FMUL.FTZ R67, R73, R70 ;  /* 0x0000004649437220 */ /* 0x000fc40000410000 */
[C---:B------:R-:W-:Y:S02]  /*3de0*/  FFMA.FTZ R69, R56.reuse, R69, 1 ;  /* 0x3f80000038457423 */ /* 0x040fe40000010045 */
[----:B------:R-:W-:Y:S02]  /*3df0*/  FMUL.FTZ R2, R87, R2 ;  /* 0x0000000257027220 */ /* 0x000fe40000410000 */
[----:B------:R-:W-:Y:S02]  /*3e00*/  FMUL.FTZ R87, R56, R87 ;  /* 0x0000005738577220 */ /* 0x000fe40000410000 */
[----:B------:R-:W-:Y:S02]  /*3e10*/  FMUL.FTZ R72, R2, R69 ;  /* 0x0000004502487220 */ /* 0x000fe40000410000 */
[----:B------:R-:W-:Y:S01]  /*3e20*/  FADD.FTZ R2, -R114, 1 ;  /* 0x3f80000072027421 */ /* 0x000fe20000010100 */
[----:B------:R1:W-:Y:S01]  /*3e30*/  STS.128 [R92], R60 ;  /* 0x0000003c5c007388 */ /* 0x0003e20000000c00 */
[----:B------:R-:W-:-:S02]  /*3e40*/  FADD.FTZ R69, -R119, 1 ;  /* 0x3f80000077457421 */ /* 0x000fc40000010100 */
[----:B------:R-:W-:Y:S01]  /*3e50*/  FFMA.FTZ R2, R57, R2, 1 ;  /* 0x3f80000039027423 */ /* 0x000fe20000010002 */
[----:B------:R2:W-:Y:S01]  /*3e60*/  STS.128 [R92+0x10], R64 ;  /* 0x000010405c007388 */ /* 0x0005e20000000c00 */
[----:B------:R-:W-:Y:S02]  /*3e70*/  FFMA.FTZ R69, R52, R69, 1 ;  /* 0x3f80000034457423 */ /* 0x000fe40000010045 */
[----:B------:R-:W-:Y:S02]  /*3e80*/  FMUL.FTZ R49, R58, R115 ;  /* 0x000000733a317220 */ /* 0x000fe40000410000 */
[----:B------:R-:W-:Y:S02]  /*3e90*/  FMUL.FTZ R50, R55, R120 ;  /* 0x0000007837327220 */ /* 0x000fe40000410000 */
[----:B------:R-:W-:Y:S02]  /*3ea0*/  FMUL.FTZ R117, R46, R49 ;  /* 0x000000312e757220 */ /* 0x000fe40000410000 */
[----:B------:R-:W-:-:S02]  /*3eb0*/  FMUL.FTZ R111, R48, R83 ;  /* 0x00000053306f7220 */ /* 0x000fc40000410000 */
[----:B------:R-:W-:Y:S02]  /*3ec0*/  FMUL.FTZ R112, R51, R86 ;  /* 0x0000005633707220 */ /* 0x000fe40000410000 */
[----:B-1----:R-:W-:Y:S02]  /*3ed0*/  FADD.FTZ R61, -R115, 1 ;  /* 0x3f800000733d7421 */ /* 0x002fe40000010100 */
[----:B------:R-:W-:Y:S02]  /*3ee0*/  FADD.FTZ R60, -R116, 1 ;  /* 0x3f800000743c7421 */ /* 0x000fe40000010100 */
[----:B------:R-:W-:Y:S02]  /*3ef0*/  FFMA.FTZ R63, R58, R61, 1 ;  /* 0x3f8000003a3f7423 */ /* 0x000fe4000001003d */
[----:B------:R-:W-:Y:S02]  /*3f00*/  FFMA.FTZ R62, R59, R60, 1 ;  /* 0x3f8000003b3e7423 */ /* 0x000fe4000001003c */
        /* <DEDUP_REMOVED lines=8> */
[----:B------:R-:W-:Y:S02]  /*3f90*/  FMUL.FTZ R75, R65, R62 ;  /* 0x0000003e414b7220 */ /* 0x000fe40000410000 */
[----:B0-----:R-:W-:Y:S02]  /*3fa0*/  FMUL.FTZ R64, R24, R40 ;  /* 0x0000002818407220 */ /* 0x001fe40000410000 */
[----:B------:R-:W-:Y:S01]  /*3fb0*/  FADD.FTZ R2, -R118, 1 ;  /* 0x3f80000076027421 */ /* 0x000fe20000010100 */
[----:B------:R-:W-:Y:S01]  /*3fc0*/  STS.128 [R92+0x20], R72 ;  /* 0x000020485c007388 */ /* 0x000fe20000000c00 */
[----:B------:R-:W-:Y:S02]  /*3fd0*/  FADD.FTZ R63, -R121, 1 ;  /* 0x3f800000793f7421 */ /* 0x000fe40000010100 */
[----:B------:R-:W-:-:S02]  /*3fe0*/  FADD.FTZ R62, -R120, 1 ;  /* 0x3f800000783e7421 */ /* 0x000fc40000010100 */
[----:B------:R-:W-:Y:S02]  /*3ff0*/  FMUL.FTZ R61, R25, R41 ;  /* 0x00000029193d7220 */ /* 0x000fe40000410000 */
        /* <DEDUP_REMOVED lines=32> */
[----:B------:R-:W-:Y:S02]  /*4200*/  FFMA.FTZ R89, R17, R120, R89 ;  /* 0x0000007811597223 */ /* 0x000fe40000010059 */
[----:B------:R-:W-:Y:S02]  /*4210*/  FMUL.FTZ R116, R47, R48 ;  /* 0x000000302f747220 */ /* 0x000fe40000410000 */
[----:B------:R-:W-:-:S02]  /*4220*/  FMUL.FTZ R47, R52, R119 ;  /* 0x00000077342f7220 */ /* 0x000fc40000410000 */
[----:B------:R-:W-:Y:S02]  /*4230*/  FFMA.FTZ R89, R18, R121, R89 ;  /* 0x0000007912597223 */ /* 0x000fe40000010059 */
        /* <DEDUP_REMOVED lines=56> */
.L_x_10137:
        /* <DEDUP_REMOVED lines=40> */
[----:B------:R-:W-:-:S02]  /*4840*/  UMOV UR8, URZ ;  /* 0x0000003f00087c82 */ /* 0x000fc40008000000 */
[----:B------:R-:W-:Y:S02]  /*4850*/  ULEA.HI UR7, UR30, UR30, URZ, 0x1 ;  /* 0x0000001e1e077291 */ /* 0x000fe4000f8f083f */
[----:B------:R-:W-:Y:S02]  /*4860*/  UMOV UR9, URZ ;  /* 0x0000003f00097c82 */ /* 0x000fe40008000000 */
[----:B------:R-:W-:-:S04]  /*4870*/  ULOP3.LUT UR7, UR7, 0xfffffe, URZ, 0xc0, !UPT ;  /* 0x00fffffe07077892 */ /* 0x000fc8000f8ec03f */
[----:B------:R-:W-:-:S03]  /*4880*/  UIADD3 UR30, UR30, -UR7, URZ ;  /* 0x800000071e1e7290 */ /* 0x000fc6000fffe03f */
[----:B------:R-:W-:Y:S02]  /*4890*/  UMOV UR7, URZ ;  /* 0x0000003f00077c82 */ /* 0x000fe40008000000 */
.L_x_10217:
        /* <DEDUP_REMOVED lines=16> */
[----:B------:R-:W-:-:S04]  /*49a0*/  ULDC.64 UR36, c[0x0][0x1c0] ;  /* 0x0000700000247ab9 */ /* 0x000fc80000000a00 */
        /* <DEDUP_REMOVED lines=31> */
[----:B------:R-:W-:Y:S01]  /*4ba0*/  MOV R143, 0x10 ;  /* 0x00000010008f7802 */ /* 0x000fe20000000f00 */
[----:B------:R-:W-:Y:S01]  /*4bb0*/  UIADD3 UR33, UR33, UR41, URZ ;  /* 0x0000002921217290 */ /* 0x000fe2000fffe03f */
[----:B------:R-:W-:Y:S01]  /*4bc0*/  ISETP.LT.OR P2, PT, R3, 0x2, P0 ;  /* 0x000000020300780c */ /* 0x000fe20000741670 */
[----:B------:R-:W-:Y:S01]  /*4bd0*/  UIMAD UR42, UR7, UR37, UR42 ;  /* 0x00000025072a72a4 */ /* 0x000fe2000f8e022a */
[----:B------:R-:W-:Y:S01]  /*4be0*/  IADD3 R3, R88, 0x20, RZ ;  /* 0x0000002058037810 */ /* 0x000fe20007ffe0ff */
[----:B------:R-:W-:-:S03]  /*4bf0*/  UIMAD.WIDE.U32 UR36, UR7, UR36, UR32 ;  /* 0x00000024072472a5 */ /* 0x000fc6000f8e0020 */
[----:B------:R-:W-:Y:S01]  /*4c00*/  LEA.HI.SX32 R3, R3, R88, 0x1b ;  /* 0x0000005803037211 */ /* 0x000fe200078fdaff */
[----:B------:R-:W-:Y:S02]  /*4c10*/  ULDC.64 UR32, c[0x0][0x228] ;  /* 0x00008a0000207ab9 */ /* 0x000fe40000000a00 */
[----:B------:R-:W-:Y:S02]  /*4c20*/  UIADD3 UR37, UR37, UR42, URZ ;  /* 0x0000002a25257290 */ /* 0x000fe4000fffe03f */
[----:B------:R-:W-:-:S04]  /*4c30*/  ULEA UR32, UP0, UR36, UR32, 0x3 ;  /* 0x0000002024207291 */ /* 0x000fc8000f80183f */
[----:B------:R-:W-:Y:S02]  /*4c40*/  ULEA.HI.X UR33, UR36, UR33, UR37, 0x3, UP0 ;  /* 0x0000002124217291 */ /* 0x000fe400080f1c25 */
[----:B------:R-:W-:Y:S01]  /*4c50*/  ULEA UR36, UR30, UR7, 0x8 ;  /* 0x000000071e247291 */ /* 0x000fe2000f8e403f */
[----:B------:R-:W-:Y:S02]  /*4c60*/  FMUL.FTZ R195, R16, R101 ;  /* 0x0000006510c37220 */ /* 0x000fe40000410000 */
[----:B------:R-:W-:Y:S02]  /*4c70*/  FMUL.FTZ R196, R17, R98 ;  /* 0x0000006211c47220 */ /* 0x000fe40000410000 */
[----:B------:R-:W-:Y:S02]  /*4c80*/  FMUL.FTZ R204, R18, R103 ;  /* 0x0000006712cc7220 */ /* 0x000fe40000410000 */
[----:B------:R-:W-:Y:S02]  /*4c90*/  FMUL.FTZ R206, R19, R100 ;  /* 0x0000006413ce7220 */ /* 0x000fe40000410000 */
[----:B------:R-:W-:-:S02]  /*4ca0*/  FMUL.FTZ R207, R12, R95 ;  /* 0x0000005f0ccf7220 */ /* 0x000fc40000410000 */
        /* <DEDUP_REMOVED lines=10> */
[----:B------:R-:W-:Y:S01]  /*4d50*/  FMUL.RZ R127, R2, 0.15915493667125701904 ;  /* 0x3e22f983027f7820 */ /* 0x000fe2000040c000 */
[----:B------:R-:W-:Y:S01]  /*4d60*/  MUFU.SIN R87, R85 ;  /* 0x0000005500577308 */ /* 0x000fe20000000400 */
[----:B------:R-:W-:-:S02]  /*4d70*/  FMUL.RZ R86, R84, 0.15915493667125701904 ;  /* 0x3e22f98354567820 */ /* 0x000fc4000040c000 */
[----:B------:R-:W-:Y:S02]  /*4d80*/  FMUL.FTZ R2, R95, UR43 ;  /* 0x0000002b5f027c20 */ /* 0x000fe40008410000 */
[----:B------:R-:W-:-:S03]  /*4d90*/  FMUL.FTZ R84, R103, UR43 ;  /* 0x0000002b67547c20 */ /* 0x000fc60008410000 */
[----:B------:R-:W-:Y:S01]  /*4da0*/  MUFU.SIN R136, R86 ;  /* 0x0000005600887308 */ /* 0x000fe20000000400 */
[----:B------:R-:W-:-:S07]  /*4db0*/  FMUL.RZ R84, R84, 0.15915493667125701904 ;  /* 0x3e22f98354547820 */ /* 0x000fce000040c000 */
[----:B------:R0:W-:Y:S08]  /*4dc0*/  MUFU.COS R137, R86 ;  /* 0x0000005600897308 */ /* 0x0001f00000000000 */
[----:B------:R1:W-:Y:S01]  /*4dd0*/  MUFU.COS R125, R85 ;  /* 0x00000055007d7308 */ /* 0x0003e20000000000 */
[----:B0-----:R-:W-:Y:S02]  /*4de0*/  FMUL.RZ R86, R2, 0.15915493667125701904 ;  /* 0x3e22f98302567820 */ /* 0x001fe4000040c000 */
[----:B------:R-:W-:-:S04]  /*4df0*/  FMUL.FTZ R2, R94, UR43 ;  /* 0x0000002b5e027c20 */ /* 0x000fc80008410000 */
[----:B------:R-:W-:Y:S01]  /*4e00*/  FMUL.RZ R129, R2, 0.15915493667125701904 ;  /* 0x3e22f98302817820 */ /* 0x000fe2000040c000 */
[C---:B------:R-:W-:Y:S01]  /*4e10*/  LEA.HI.SX32 R2, R88.reuse, R88, 0x1b ;  /* 0x0000005858027211 */ /* 0x040fe200078fdaff */
[----:B------:R-:W-:Y:S01]  /*4e20*/  MUFU.SIN R134, R84 ;  /* 0x0000005400867308 */ /* 0x000fe20000000400 */
[----:B-1----:R-:W-:-:S03]  /*4e30*/  IADD3 R85, R88, 0x40, RZ ;  /* 0x0000004058557810 */ /* 0x002fc60007ffe0ff */
[----:B---3--:R0:W-:Y:S01]  /*4e40*/  STS.128 [R2.X16], R80 ;  /* 0x0000005002007388 */ /* 0x0081e2000000cc00 */
[----:B------:R-:W-:-:S03]  /*4e50*/  LEA.HI.SX32 R85, R85, R88, 0x1b ;  /* 0x0000005855557211 */ /* 0x000fc600078fdaff */
[----:B----4-:R1:W-:Y:S01]  /*4e60*/  STS.128 [R3.X16+0x200], R76 ;  /* 0x0002004c03007388 */ /* 0x0103e2000000cc00 */
[----:B------:R2:W-:Y:S03]  /*4e70*/  MUFU.COS R135, R84 ;  /* 0x0000005400877308 */ /* 0x0005e60000000000 */
[----:B------:R3:W-:Y:S05]  /*4e80*/  STS.128 [R85.X16+0x400], R72 ;  /* 0x0004004855007388 */ /* 0x0007ea000000cc00 */
[----:B------:R-:W-:Y:S01]  /*4e90*/  MUFU.SIN R132, R127 ;  /* 0x0000007f00847308 */ /* 0x000fe20000000400 */
[----:B--2---:R-:W-:-:S02]  /*4ea0*/  MOV R84, UR29 ;  /* 0x0000001d00547c02 */ /* 0x004fc40008000f00 */
[----:B0-----:R-:W-:Y:S02]  /*4eb0*/  MOV R2, UR44 ;  /* 0x0000002c00027c02 */ /* 0x001fe40008000f00 */
[C---:B------:R-:W-:Y:S02]  /*4ec0*/  IADD3 R81, R88.reuse, 0x60, RZ ;  /* 0x0000006058517810 */ /* 0x040fe40007ffe0ff */
[----:B-1----:R-:W-:Y:S01]  /*4ed0*/  IADD3 R3, R88, 0x80, RZ ;  /* 0x0000008058037810 */ /* 0x002fe20007ffe0ff */
[----:B------:R-:W-:Y:S01]  /*4ee0*/  FMUL.FTZ R2, R2, 1.4426950216293334961 ;  /* 0x3fb8aa3b02027820 */ /* 0x000fe20000410000 */
[-C--:B------:R-:W-:Y:S01]  /*4ef0*/  LEA.HI.SX32 R81, R81, R88.reuse, 0x1b ;  /* 0x0000005851517211 */ /* 0x080fe200078fdaff */
[----:B------:R0:W-:Y:S01]  /*4f00*/  MUFU.COS R133, R127 ;  /* 0x0000007f00857308 */ /* 0x0001e20000000000 */
[----:B------:R-:W-:Y:S01]  /*4f10*/  @!P2 IADD3 R84, R84, -0x2, RZ ;  /* 0xfffffffe5454a810 */ /* 0x000fe20007ffe0ff */
[----:B---3--:R-:W-:Y:S01]  /*4f20*/  FMUL.FTZ R72, R2, R101 ;  /* 0x0000006502487220 */ /* 0x008fe20000410000 */
[-C--:B------:R-:W-:Y:S01]  /*4f30*/  LEA.HI.SX32 R3, R3, R88.reuse, 0x1b ;  /* 0x0000005803037211 */ /* 0x080fe200078fdaff */
[----:B------:R-:W-:Y:S01]  /*4f40*/  STS.128 [R81.X16+0x600], R68 ;  /* 0x0006004451007388 */ /* 0x000fe2000000cc00 */
[----:B------:R-:W-:Y:S01]  /*4f50*/  IADD3 R73, R88, 0xa0, RZ ;  /* 0x000000a058497810 */ /* 0x000fe20007ffe0ff */
[----:B------:R-:W-:Y:S01]  /*4f60*/  @!P2 IMAD R142, R84, R139, UR7 ;  /* 0x00000007548eae24 */ /* 0x000fe2000f8e028b */
[C---:B------:R-:W-:Y:S01]  /*4f70*/  IADD3 R75, R88.reuse, 0xc0, RZ ;  /* 0x000000c0584b7810 */ /* 0x040fe20007ffe0ff */
[----:B------:R-:W1:Y:S01]  /*4f80*/  MUFU.EX2 R72, R72 ;  /* 0x0000004800487308 */ /* 0x000e620000000800 */
[----:B------:R-:W-:Y:S01]  /*4f90*/  IADD3 R77, R88, 0xe0, RZ ;  /* 0x000000e0584d7810 */ /* 0x000fe20007ffe0ff */
[----:B------:R2:W-:Y:S01]  /*4fa0*/  STS.128 [R3.X16+0x800], R64 ;  /* 0x0008004003007388 */ /* 0x0005e2000000cc00 */
[-C--:B------:R-:W-:Y:S01]  /*4fb0*/  LEA.HI.SX32 R73, R73, R88.reuse, 0x1b ;  /* 0x0000005849497211 */ /* 0x080fe200078fdaff */
[----:B------:R-:W-:Y:S01]  /*4fc0*/  FMUL.FTZ R84, R97, UR43 ;  /* 0x0000002b61547c20 */ /* 0x000fe20008410000 */
[-C--:B------:R-:W-:Y:S01]  /*4fd0*/  LEA.HI.SX32 R75, R75, R88.reuse, 0x1b ;  /* 0x000000584b4b7211 */ /* 0x080fe200078fdaff */
[----:B------:R-:W-:Y:S01]  /*4fe0*/  FMUL.FTZ R74, R96, UR43 ;  /* 0x0000002b604a7c20 */ /* 0x000fe20008410000 */
[----:B------:R-:W-:Y:S01]  /*4ff0*/  LEA.HI.SX32 R77, R77, R88, 0x1b ;  /* 0x000000584d4d7211 */ /* 0x000fe200078fdaff */
[----:B------:R-:W-:Y:S01]  /*5000*/  STS.128 [R73.X16+0xa00], R56 ;  /* 0x000a003849007388 */ /* 0x000fe2000000cc00 */
[----:B------:R-:W-:Y:S01]  /*5010*/  FMUL.RZ R84, R84, 0.15915493667125701904 ;  /* 0x3e22f98354547820 */ /* 0x000fe2000040c000 */
[----:B------:R-:W-:Y:S01]  /*5020*/  IADD3 R139, R0, 0x200, RZ ;  /* 0x00000200008b7810 */ /* 0x000fe20007ffe0ff */
[----:B------:R-:W-:Y:S01]  /*5030*/  FMUL.RZ R74, R74, 0.15915493667125701904 ;  /* 0x3e22f9834a4a7820 */ /* 0x000fe2000040c000 */
[----:B------:R-:W-:Y:S01]  /*5040*/  STS.128 [R75.X16+0xc00], R60 ;  /* 0x000c003c4b007388 */ /* 0x000fe2000000cc00 */
[----:B------:R-:W-:Y:S01]  /*5050*/  MUFU.SIN R146, R84 ;  /* 0x0000005400927308 */ /* 0x000fe20000000400 */
[----:B0-----:R-:W-:-:S02]  /*5060*/  FMUL.FTZ R127, R105, UR43 ;  /* 0x0000002b697f7c20 */ /* 0x001fc40008410000 */
[----:B------:R0:W-:Y:S01]  /*5070*/  STS.128 [R77.X16+0xe00], R52 ;  /* 0x000e00344d007388 */ /* 0x0001e2000000cc00 */
[----:B-1----:R-:W-:Y:S02]  /*5080*/  FMUL.FTZ R85, R72, R87 ;  /* 0x0000005748557220 */ /* 0x002fe40000410000 */
[----:B--2---:R-:W-:Y:S02]  /*5090*/  FMUL.FTZ R3, R99, UR43 ;  /* 0x0000002b63037c20 */ /* 0x004fe40008410000 */
[----:B------:R1:W-:Y:S01]  /*50a0*/  MUFU.COS R148, R84 ;  /* 0x0000005400947308 */ /* 0x0003e20000000000 */
[----:B------:R-:W-:-:S04]  /*50b0*/  @!P2 IMAD.WIDE R142, R142, R143, UR10 ;  /* 0x0000000a8e8eae25 */ /* 0x000fc8000f8e028f */
[----:B------:R-:W-:Y:S01]  /*50c0*/  FMUL.RZ R64, R3, 0.15915493667125701904 ;  /* 0x3e22f98303407820 */ /* 0x000fe2000040c000 */
[----:B------:R-:W-:Y:S02]  /*50d0*/  SHF.L.U32 R3, R88, 0x3, RZ ;  /* 0x0000000358037819 */ /* 0x000fe400000006ff */
[----:B------:R-:W-:Y:S01]  /*50e0*/  MUFU.SIN R174, R74 ;  /* 0x0000004a00ae7308 */ /* 0x000fe20000000400 */
[----:B-1----:R-:W-:Y:S01]  /*50f0*/  FMUL.FTZ R84, R72, R125 ;  /* 0x0000007d48547220 */ /* 0x002fe20000410000 */
[----:B------:R-:W-:Y:S01]  /*5100*/  LEA.HI.SX32 R3, R3, R3, 0x1b ;  /* 0x0000000303037211 */ /* 0x000fe200078fdaff */
[----:B0-----:R-:W-:Y:S01]  /*5110*/  FMUL.FTZ R52, R102, UR43 ;  /* 0x0000002b66347c20 */ /* 0x001fe20008410000 */
[----:B------:R-:W-:Y:S01]  /*5120*/  MOV R54, UR36 ;  /* 0x0000002400367c02 */ /* 0x000fe20008000f00 */
[----:B------:R-:W-:-:S06]  /*5130*/  NOP ;  /* 0x0000000000007918 */ /* 0x000fcc0000000000 */
[----:B------:R-:W-:Y:S01]  /*5140*/  SEL R125, R54, R139, !P1 ;  /* 0x0000008b367d7207 */ /* 0x000fe20004800000 */
[----:B------:R0:W-:Y:S01]  /*5150*/  MUFU.COS R150, R74 ;  /* 0x0000004a00967308 */ /* 0x0001e20000000000 */
[----:B------:R-:W-:Y:S01]  /*5160*/  FMUL.RZ R168, R52, 0.15915493667125701904 ;  /* 0x3e22f98334a87820 */ /* 0x000fe2000040c000 */
[----:B------:R-:W1:Y:S04]  /*5170*/  LDS.128 R80, [R3.X16] ;  /* 0x0000000003507984 */ /* 0x000e68000000cc00 */
[----:B------:R-:W2:Y:S02]  /*5180*/  LDS.128 R76, [R3.X16+0x10] ;  /* 0x00001000034c7984 */ /* 0x000ea4000000cc00 */
[----:B------:R-:W-:Y:S02]  /*5190*/  MUFU.SIN R166, R64 ;  /* 0x0000004000a67308 */ /* 0x000fe40000000400 */
[----:B0-----:R-:W0:Y:S04]  /*51a0*/  LDS.128 R72, [R3.X16+0x20] ;  /* 0x0000200003487984 */ /* 0x001e28000000cc00 */
[----:B------:R-:W3:Y:S02]  /*51b0*/  LDS.128 R68, [R3.X16+0x30] ;  /* 0x0000300003447984 */ /* 0x000ee4000000cc00 */
[----:B------:R4:W-:Y:S02]  /*51c0*/  MUFU.COS R152, R64 ;  /* 0x0000004000987308 */ /* 0x0009e40000000000 */
[----:B------:R-:W0:Y:S04]  /*51d0*/  LDS.128 R52, [R3.X16+0x40] ;  /* 0x0000400003347984 */ /* 0x000e28000000cc00 */
[----:B------:R-:W0:Y:S02]  /*51e0*/  LDS.128 R56, [R3.X16+0x50] ;  /* 0x0000500003387984 */ /* 0x000e24000000cc00 */
[----:B------:R-:W-:Y:S02]  /*51f0*/  MUFU.SIN R128, R129 ;  /* 0x0000008100807308 */ /* 0x000fe40000000400 */
[----:B------:R-:W0:Y:S04]  /*5200*/  LDS.128 R60, [R3.X16+0x60] ;  /* 0x00006000033c7984 */ /* 0x000e28000000cc00 */
[----:B----4-:R4:W0:Y:S02]  /*5210*/  LDS.128 R64, [R3.X16+0x70] ;  /* 0x0000700003407984 */ /* 0x010824000000cc00 */
[----:B------:R1:W-:Y:S02]  /*5220*/  MUFU.COS R144, R129 ;  /* 0x0000008100907308 */ /* 0x0003e40000000000 */
[----:B------:R1:W-:Y:S01]  /*5230*/  STS.64 [R125.X8+0x2550], R84 ;  /* 0x002550547d007388 */ /* 0x0003e20000008a00 */
[----:B----4-:R-:W-:-:S05]  /*5240*/  FMUL.FTZ R3, R107, UR43 ;  /* 0x0000002b6b037c20 */ /* 0x010fca0008410000 */
[----:B------:R-:W-:Y:S01]  /*5250*/  MUFU.SIN R130, R86 ;  /* 0x0000005600827308 */ /* 0x000fe20000000400 */
[----:B------:R-:W-:Y:S02]  /*5260*/  FMUL.RZ R145, R3, 0.15915493667125701904 ;  /* 0x3e22f98303917820 */ /* 0x000fe4000040c000 */
[----:B------:R-:W-:Y:S02]  /*5270*/  FMUL.FTZ R3, R106, UR43 ;  /* 0x0000002b6a037c20 */ /* 0x000fe40008410000 */
[----:B-1----:R-:W-:-:S03]  /*5280*/  FMUL.RZ R129, R127, 0.15915493667125701904 ;  /* 0x3e22f9837f817820 */ /* 0x002fc6000040c000 */
[----:B------:R1:W-:Y:S01]  /*5290*/  MUFU.COS R131, R86 ;  /* 0x0000005600837308 */ /* 0x0003e20000000000 */
[----:B------:R-:W-:Y:S02]  /*52a0*/  FMUL.FTZ R127, R104, UR43 ;  /* 0x0000002b687f7c20 */ /* 0x000fe40008410000 */
[----:B------:R-:W-:Y:S02]  /*52b0*/  FMUL.RZ R159, R3, 0.15915493667125701904 ;  /* 0x3e22f983039f7820 */ /* 0x000fe4000040c000 */
[----:B------:R-:W-:Y:S01]  /*52c0*/  FMUL.FTZ R3, R2, R98 ;  /* 0x0000006202037220 */ /* 0x000fe20000410000 */
[----:B-1----:R-:W-:Y:S01]  /*52d0*/  CS2R R86, SRZ ;  /* 0x0000000000567805 */ /* 0x002fe2000001ff00 */
[----:B------:R-:W-:Y:S01]  /*52e0*/  BAR.SYNC.DEFER_BLOCKING 0x0 ;  /* 0x0000000000007b1d */ /* 0x000fe20000010000 */
[----:B------:R-:W-:-:S05]  /*52f0*/  FMUL.RZ R127, R127, 0.15915493667125701904 ;  /* 0x3e22f9837f7f7820 */ /* 0x000fca000040c000 */
[----:B------:R-:W-:Y:S01]  /*5300*/  MUFU.SIN R164, R129 ;  /* 0x0000008100a47308 */ /* 0x000fe20000000400 */
[----:B------:R-:W-:-:S07]  /*5310*/  FMUL.FTZ R125, R2, R103 ;  /* 0x00000067027d7220 */ /* 0x000fce0000410000 */
[----:B------:R1:W-:Y:S02]  /*5320*/  MUFU.COS R170, R129 ;  /* 0x0000008100aa7308 */ /* 0x0003e40000000000 */
[C---:B-1----:R-:W-:Y:S01]  /*5330*/  FMUL.FTZ R129, R2.reuse, R95 ;  /* 0x0000005f02817220 */ /* 0x042fe20000410000 */
[----:B------:R1:W5:Y:S05]  /*5340*/  @!P2 LDG.E.64 R86, [R142.64+0x8] ;  /* 0x000008228e56a981 */ /* 0x00036a000c1e1b00 */
[----:B------:R-:W-:Y:S08]  /*5350*/  MUFU.SIN R181, R127 ;  /* 0x0000007f00b57308 */ /* 0x000ff00000000400 */
[----:B------:R4:W-:Y:S01]  /*5360*/  MUFU.COS R183, R127 ;  /* 0x0000007f00b77308 */ /* 0x0009e20000000000 */
[----:B-1----:R-:W-:-:S07]  /*5370*/  FMUL.FTZ R142, R2, R94 ;  /* 0x0000005e028e7220 */ /* 0x002fce0000410000 */
[----:B------:R-:W-:Y:S01]  /*5380*/  MUFU.SIN R172, R145 ;  /* 0x0000009100ac7308 */ /* 0x000fe20000000400 */
[----:B----4-:R-:W-:-:S07]  /*5390*/  FMUL.FTZ R127, R2, R100 ;  /* 0x00000064027f7220 */ /* 0x010fce0000410000 */
[----:B------:R1:W-:Y:S08]  /*53a0*/  MUFU.COS R154, R145 ;  /* 0x00000091009a7308 */ /* 0x0003f00000000000 */
[----:B------:R-:W4:Y:S01]  /*53b0*/  MUFU.EX2 R3, R3 ;  /* 0x0000000300037308 */ /* 0x000f220000000800 */
[----:B-1----:R-:W-:-:S07]  /*53c0*/  FMUL.FTZ R145, R2, R97 ;  /* 0x0000006102917220 */ /* 0x002fce0000410000 */
[----:B------:R-:W1:Y:S01]  /*53d0*/  MUFU.EX2 R129, R129 ;  /* 0x0000008100817308 */ /* 0x000e620000000800 */
[----:B------:R-:W-:-:S07]  /*53e0*/  FMUL.FTZ R147, R2, R96 ;  /* 0x0000006002937220 */ /* 0x000fce0000410000 */
[----:B------:R-:W0:Y:S08]  /*53f0*/  MUFU.EX2 R143, R142 ;  /* 0x0000008e008f7308 */ /* 0x000e300000000800 */
[----:B------:R-:W0:Y:S08]  /*5400*/  MUFU.EX2 R125, R125 ;  /* 0x0000007d007d7308 */ /* 0x000e300000000800 */
[----:B------:R-:W0:Y:S08]  /*5410*/  MUFU.EX2 R127, R127 ;  /* 0x0000007f007f7308 */ /* 0x000e300000000800 */
[----:B------:R-:W2:Y:S01]  /*5420*/  MUFU.EX2 R145, R145 ;  /* 0x0000009100917308 */ /* 0x000ea20000000800 */
[----:B----4-:R-:W-:-:S02]  /*5430*/  FMUL.FTZ R136, R3, R136 ;  /* 0x0000008803887220 */ /* 0x010fc40000410000 */
[C---:B-1----:R-:W-:Y:S02]  /*5440*/  FMUL.FTZ R131, R129.reuse, R131 ;  /* 0x0000008381837220 */ /* 0x042fe40000410000 */
[----:B------:R-:W-:-:S03]  /*5450*/  FMUL.FTZ R130, R129, R130 ;  /* 0x0000008281827220 */ /* 0x000fc60000410000 */
[----:B------:R-:W1:Y:S01]  /*5460*/  MUFU.EX2 R147, R147 ;  /* 0x0000009300937308 */ /* 0x000e620000000800 */
[----:B0-----:R-:W-:Y:S02]  /*5470*/  FMUL.FTZ R129, R143, R144 ;  /* 0x000000908f817220 */ /* 0x001fe40000410000 */
[----:B------:R-:W-:Y:S02]  /*5480*/  FMUL.FTZ R137, R3, R137 ;  /* 0x0000008903897220 */ /* 0x000fe40000410000 */
[----:B------:R-:W-:Y:S02]  /*5490*/  FMUL.FTZ R144, RZ, R136 ;  /* 0x00000088ff907220 */ /* 0x000fe40000410000 */
[C---:B------:R-:W-:Y:S02]  /*54a0*/  FMUL.FTZ R135, R125.reuse, R135 ;  /* 0x000000877d877220 */ /* 0x040fe40000410000 */
[----:B------:R-:W-:Y:S02]  /*54b0*/  FMUL.FTZ R134, R125, R134 ;  /* 0x000000867d867220 */ /* 0x000fe40000410000 */
[----:B------:R-:W-:-:S02]  /*54c0*/  FMUL.FTZ R133, R127, R133 ;  /* 0x000000857f857220 */ /* 0x000fc40000410000 */
[----:B------:R-:W-:Y:S02]  /*54d0*/  FMUL.FTZ R132, R127, R132 ;  /* 0x000000847f847220 */ /* 0x000fe40000410000 */
[C---:B--2---:R-:W-:Y:S02]  /*54e0*/  FMUL.FTZ R125, R145.reuse, R146 ;  /* 0x00000092917d7220 */ /* 0x044fe40000410000 */
[----:B------:R-:W-:Y:S02]  /*54f0*/  FMUL.FTZ R127, R145, R148 ;  /* 0x00000094917f7220 */ /* 0x000fe40000410000 */
[-C--:B------:R-:W-:Y:S02]  /*5500*/  FMUL.FTZ R146, R136, R195.reuse ;  /* 0x000000c388927220 */ /* 0x080fe40000410000 */
[----:B------:R-:W-:Y:S02]  /*5510*/  FFMA.FTZ R145, R137, R195, -R144 ;  /* 0x000000c389917223 */ /* 0x000fe40000010890 */
[----:B------:R-:W-:-:S02]  /*5520*/  FFMA.FTZ R146, RZ, R137, R146 ;  /* 0x00000089ff927223 */ /* 0x000fc40000010092 */
[----:B------:R-:W-:Y:S02]  /*5530*/  FADD.FTZ R145, R196, R145 ;  /* 0x00000091c4917221 */ /* 0x000fe40000010000 */
[C---:B-1----:R-:W-:Y:S02]  /*5540*/  FMUL.FTZ R173, R147.reuse, R150 ;  /* 0x0000009693ad7220 */ /* 0x042fe40000410000 */
[----:B------:R-:W-:Y:S02]  /*5550*/  FMUL.FTZ R174, R147, R174 ;  /* 0x000000ae93ae7220 */ /* 0x000fe40000410000 */
[----:B------:R-:W-:Y:S02]  /*5560*/  FADD.FTZ R146, RZ, R146 ;  /* 0x00000092ff927221 */ /* 0x000fe40000010000 */
[----:B------:R-:W-:Y:S02]  /*5570*/  FMUL.FTZ R128, R143, R128 ;  /* 0x000000808f807220 */ /* 0x000fe40000410000 */
[----:B------:R-:W-:-:S02]  /*5580*/  FMUL.FTZ R147, R134, R145 ;  /* 0x0000009186937220 */ /* 0x000fc40000410000 */
[----:B------:R-:W-:Y:S02]  /*5590*/  FMUL.FTZ R143, R2, R107 ;  /* 0x0000006b028f7220 */ /* 0x000fe40000410000 */
[----:B------:R-:W-:Y:S02]  /*55a0*/  FMUL.FTZ R148, R134, R146 ;  /* 0x0000009286947220 */ /* 0x000fe40000410000 */
[C---:B------:R-:W-:Y:S02]  /*55b0*/  FMUL.FTZ R142, R2.reuse, R104 ;  /* 0x00000068028e7220 */ /* 0x040fe40000410000 */
[C---:B------:R-:W-:Y:S01]  /*55c0*/  FFMA.FTZ R147, R135.reuse, R146, R147 ;  /* 0x0000009287937223 */ /* 0x040fe20000010093 */
[----:B------:R-:W0:Y:S01]  /*55d0*/  MUFU.EX2 R143, R143 ;  /* 0x0000008f008f7308 */ /* 0x000e220000000800 */
[----:B------:R-:W-:Y:S02]  /*55e0*/  FFMA.FTZ R145, R135, R145, -R148 ;  /* 0x0000009187917223 */ /* 0x000fe40000010894 */
[----:B------:R-:W-:-:S02]  /*55f0*/  FMUL.FTZ R144, R2, R106 ;  /* 0x0000006a02907220 */ /* 0x000fc40000410000 */
[----:B------:R-:W-:Y:S02]  /*5600*/  FADD.FTZ R147, RZ, R147 ;  /* 0x00000093ff937221 */ /* 0x000fe40000010000 */
[----:B------:R-:W-:Y:S01]  /*5610*/  FADD.FTZ R145, R204, R145 ;  /* 0x00000091cc917221 */ /* 0x000fe20000010000 */
[----:B------:R-:W1:Y:S01]  /*5620*/  MUFU.EX2 R142, R142 ;  /* 0x0000008e008e7308 */ /* 0x000e620000000800 */
[----:B------:R-:W-:Y:S02]  /*5630*/  FMUL.FTZ R3, R2, R105 ;  /* 0x0000006902037220 */ /* 0x000fe40000410000 */
[C---:B------:R-:W-:Y:S02]  /*5640*/  FMUL.FTZ R146, R132.reuse, R147 ;  /* 0x0000009384927220 */ /* 0x040fe40000410000 */
[----:B------:R-:W-:-:S03]  /*5650*/  FMUL.FTZ R148, R132, R145 ;  /* 0x0000009184947220 */ /* 0x000fc60000410000 */
[----:B------:R-:W-:Y:S01]  /*5660*/  MUFU.COS R187, R159 ;  /* 0x0000009f00bb7308 */ /* 0x000fe20000000000 */
[----:B------:R-:W-:Y:S02]  /*5670*/  FMUL.FTZ R149, R2, R99 ;  /* 0x0000006302957220 */ /* 0x000fe40000410000 */
[----:B------:R-:W-:-:S05]  /*5680*/  FFMA.FTZ R145, R133, R145, -R146 ;  /* 0x0000009185917223 */ /* 0x000fca0000010892 */
[----:B------:R-:W2:Y:S01]  /*5690*/  MUFU.EX2 R144, R144 ;  /* 0x0000009000907308 */ /* 0x000ea20000000800 */
[----:B------:R-:W-:-:S07]  /*56a0*/  FFMA.FTZ R148, R133, R147, R148 ;  /* 0x0000009385947223 */ /* 0x000fce0000010094 */
[----:B------:R-:W4:Y:S01]  /*56b0*/  MUFU.SIN R159, R159 ;  /* 0x0000009f009f7308 */ /* 0x000f220000000400 */
[----:B------:R-:W-:Y:S02]  /*56c0*/  FADD.FTZ R145, R206, R145 ;  /* 0x00000091ce917221 */ /* 0x000fe40000010000 */
[----:B0-----:R-:W-:-:S05]  /*56d0*/  FMUL.FTZ R167, R143, R154 ;  /* 0x0000009a8fa77220 */ /* 0x001fca0000410000 */
[----:B------:R-:W0:Y:S01]  /*56e0*/  MUFU.EX2 R3, R3 ;  /* 0x0000000300037308 */ /* 0x000e220000000800 */
[----:B------:R-:W-:Y:S02]  /*56f0*/  FMUL.FTZ R172, R143, R172 ;  /* 0x000000ac8fac7220 */ /* 0x000fe40000410000 */
[----:B------:R-:W-:Y:S02]  /*5700*/  FADD.FTZ R148, RZ, R148 ;  /* 0x00000094ff947221 */ /* 0x000fe40000010000 */
[----:B------:R-:W-:-:S03]  /*5710*/  FMUL.FTZ R143, R130, R145 ;  /* 0x00000091828f7220 */ /* 0x000fc60000410000 */
[----:B------:R-:W0:Y:S01]  /*5720*/  MUFU.EX2 R149, R149 ;  /* 0x0000009500957308 */ /* 0x000e220000000800 */
[C---:B-1----:R-:W-:Y:S02]  /*5730*/  FMUL.FTZ R183, R142.reuse, R183 ;  /* 0x000000b78eb77220 */ /* 0x042fe40000410000 */
[----:B------:R-:W-:Y:S02]  /*5740*/  FMUL.FTZ R181, R142, R181 ;  /* 0x000000b58eb57220 */ /* 0x000fe40000410000 */
[-C--:B------:R-:W-:Y:S02]  /*5750*/  FMUL.FTZ R142, R130, R148.reuse ;  /* 0x00000094828e7220 */ /* 0x080fe40000410000 */
[----:B------:R-:W-:Y:S02]  /*5760*/  FFMA.FTZ R148, R131, R148, R143 ;  /* 0x0000009483947223 */ /* 0x000fe4000001008f */
[C---:B--2---:R-:W-:Y:S02]  /*5770*/  FMUL.FTZ R187, R144.reuse, R187 ;  /* 0x000000bb90bb7220 */ /* 0x044fe40000410000 */
[----:B----4-:R-:W-:-:S02]  /*5780*/  FMUL.FTZ R159, R144, R159 ;  /* 0x0000009f909f7220 */ /* 0x010fc40000410000 */
[----:B------:R-:W-:Y:S02]  /*5790*/  FFMA.FTZ R150, R131, R145, -R142 ;  /* 0x0000009183967223 */ /* 0x000fe4000001088e */
[----:B------:R-:W-:Y:S02]  /*57a0*/  FMUL.FTZ R144, R84, R136 ;  /* 0x0000008854907220 */ /* 0x000fe40000410000 */
[----:B------:R-:W-:Y:S02]  /*57b0*/  FADD.FTZ R148, RZ, R148 ;  /* 0x00000094ff947221 */ /* 0x000fe40000010000 */
[C---:B0-----:R-:W-:Y:S02]  /*57c0*/  FMUL.FTZ R170, R3.reuse, R170 ;  /* 0x000000aa03aa7220 */ /* 0x041fe40000410000 */
[----:B------:R-:W-:Y:S02]  /*57d0*/  FMUL.FTZ R164, R3, R164 ;  /* 0x000000a403a47220 */ /* 0x000fe40000410000 */
[----:B------:R-:W-:-:S02]  /*57e0*/  FMUL.FTZ R3, R109, UR43 ;  /* 0x0000002b6d037c20 */ /* 0x000fc40008410000 */
[C---:B------:R-:W-:Y:S02]  /*57f0*/  FMUL.FTZ R143, R85.reuse, R136 ;  /* 0x00000088558f7220 */ /* 0x040fe40000410000 */
[----:B------:R-:W-:Y:S02]  /*5800*/  FFMA.FTZ R144, R85, R137, R144 ;  /* 0x0000008955907223 */ /* 0x000fe40000010090 */
[----:B------:R-:W-:Y:S02]  /*5810*/  FADD.FTZ R150, R207, R150 ;  /* 0x00000096cf967221 */ /* 0x000fe40000010000 */
[----:B------:R-:W-:Y:S02]  /*5820*/  FMUL.FTZ R145, R128, R148 ;  /* 0x0000009480917220 */ /* 0x000fe40000410000 */
[C---:B------:R-:W-:Y:S02]  /*5830*/  FMUL.FTZ R175, R149.reuse, R152 ;  /* 0x0000009895af7220 */ /* 0x040fe40000410000 */
[----:B------:R-:W-:-:S02]  /*5840*/  FMUL.FTZ R166, R149, R166 ;  /* 0x000000a695a67220 */ /* 0x000fc40000410000 */
[----:B------:R-:W-:Y:S02]  /*5850*/  FMUL.RZ R149, R3, 0.15915493667125701904 ;  /* 0x3e22f98303957820 */ /* 0x000fe4000040c000 */
[----:B------:R-:W-:Y:S02]  /*5860*/  FFMA.FTZ R143, R84, R137, -R143 ;  /* 0x00000089548f7223 */ /* 0x000fe4000001088f */
[----:B------:R-:W-:Y:S02]  /*5870*/  FMUL.FTZ R146, R134, R144 ;  /* 0x0000009086927220 */ /* 0x000fe40000410000 */
[-C--:B------:R-:W-:Y:S02]  /*5880*/  FMUL.FTZ R147, R128, R150.reuse ;  /* 0x0000009680937220 */ /* 0x080fe40000410000 */
[----:B------:R-:W-:Y:S02]  /*5890*/  FMUL.FTZ R3, R2, R109 ;  /* 0x0000006d02037220 */ /* 0x000fe40000410000 */
[----:B------:R-:W-:-:S02]  /*58a0*/  FFMA.FTZ R145, R129, R150, -R145 ;  /* 0x0000009681917223 */ /* 0x000fc40000010891 */
[-C--:B------:R-:W-:Y:S02]  /*58b0*/  FFMA.FTZ R146, R135, R143.reuse, -R146 ;  /* 0x0000008f87927223 */ /* 0x080fe40000010892 */
[----:B------:R-:W-:Y:S02]  /*58c0*/  FFMA.FTZ R147, R129, R148, R147 ;  /* 0x0000009481937223 */ /* 0x000fe40000010093 */
[----:B------:R-:W-:Y:S02]  /*58d0*/  FMUL.FTZ R143, R134, R143 ;  /* 0x0000008f868f7220 */ /* 0x000fe40000410000 */
[----:B------:R-:W-:Y:S01]  /*58e0*/  FADD.FTZ R152, R210, R145 ;  /* 0x00000091d2987221 */ /* 0x000fe20000010000 */
[----:B------:R-:W-:Y:S01]  /*58f0*/  MUFU.COS R142, R149 ;  /* 0x00000095008e7308 */ /* 0x000fe20000000000 */
[----:B------:R-:W-:Y:S02]  /*5900*/  FADD.FTZ R154, RZ, R147 ;  /* 0x00000093ff9a7221 */ /* 0x000fe40000010000 */
[----:B------:R-:W-:-:S02]  /*5910*/  FFMA.FTZ R143, R135, R144, R143 ;  /* 0x00000090878f7223 */ /* 0x000fc4000001008f */
[----:B------:R-:W-:-:S03]  /*5920*/  FMUL.FTZ R147, R125, R152 ;  /* 0x000000987d937220 */ /* 0x000fc60000410000 */
[----:B------:R-:W0:Y:S01]  /*5930*/  MUFU.EX2 R3, R3 ;  /* 0x0000000300037308 */ /* 0x000e220000000800 */
[----:B------:R-:W-:Y:S02]  /*5940*/  FMUL.FTZ R144, R132, R143 ;  /* 0x0000008f84907220 */ /* 0x000fe40000410000 */
[-C--:B------:R-:W-:Y:S02]  /*5950*/  FMUL.FTZ R145, R125, R154.reuse ;  /* 0x0000009a7d917220 */ /* 0x080fe40000410000 */
[----:B------:R-:W-:-:S03]  /*5960*/  FFMA.FTZ R147, R127, R154, R147 ;  /* 0x0000009a7f937223 */ /* 0x000fc60000010093 */
[----:B------:R1:W2:Y:S01]  /*5970*/  MUFU.SIN R150, R149 ;  /* 0x0000009500967308 */ /* 0x0002a20000000400 */
[-C--:B------:R-:W-:Y:S02]  /*5980*/  FMUL.FTZ R148, R132, R146.reuse ;  /* 0x0000009284947220 */ /* 0x080fe40000410000 */
[----:B------:R-:W-:Y:S02]  /*5990*/  FFMA.FTZ R144, R133, R146, -R144 ;  /* 0x0000009285907223 */ /* 0x000fe40000010890 */
[----:B------:R-:W-:Y:S02]  /*59a0*/  FFMA.FTZ R145, R127, R152, -R145 ;  /* 0x000000987f917223 */ /* 0x000fe40000010891 */
[----:B------:R-:W-:Y:S02]  /*59b0*/  FMUL.FTZ R212, R14, R97 ;  /* 0x000000610ed47220 */ /* 0x000fe40000410000 */
[----:B------:R-:W-:Y:S02]  /*59c0*/  FADD.FTZ R147, RZ, R147 ;  /* 0x00000093ff937221 */ /* 0x000fe40000010000 */
[----:B------:R-:W-:-:S02]  /*59d0*/  FMUL.FTZ R151, R2, R102 ;  /* 0x0000006602977220 */ /* 0x000fc40000410000 */
[----:B------:R-:W-:Y:S02]  /*59e0*/  FFMA.FTZ R148, R133, R143, R148 ;  /* 0x0000008f85947223 */ /* 0x000fe40000010094 */
[----:B------:R-:W-:Y:S02]  /*59f0*/  FMUL.FTZ R143, R130, R144 ;  /* 0x00000090828f7220 */ /* 0x000fe40000410000 */
[----:B------:R-:W-:Y:S02]  /*5a00*/  FADD.FTZ R145, R212, R145 ;  /* 0x00000091d4917221 */ /* 0x000fe40000010000 */
[----:B------:R-:W-:Y:S02]  /*5a10*/  FMUL.FTZ R146, R174, R147 ;  /* 0x00000093ae927220 */ /* 0x000fe40000410000 */
[----:B0-----:R-:W-:Y:S02]  /*5a20*/  FMUL.FTZ R153, R3, R142 ;  /* 0x0000008e03997220 */ /* 0x001fe40000410000 */
[-C--:B------:R-:W-:Y:S01]  /*5a30*/  FMUL.FTZ R142, R130, R148.reuse ;  /* 0x00000094828e7220 */ /* 0x080fe20000410000 */
[----:B------:R-:W-:Y:S01]  /*5a40*/  MUFU.SIN R160, R168 ;  /* 0x000000a800a07308 */ /* 0x000fe20000000400 */
[----:B------:R-:W-:-:S02]  /*5a50*/  FFMA.FTZ R143, R131, R148, R143 ;  /* 0x00000094838f7223 */ /* 0x000fc4000001008f */
[-C--:B-1----:R-:W-:Y:S02]  /*5a60*/  FFMA.FTZ R149, R173, R145.reuse, -R146 ;  /* 0x00000091ad957223 */ /* 0x082fe40000010892 */
[----:B------:R-:W-:Y:S02]  /*5a70*/  FMUL.FTZ R146, R174, R145 ;  /* 0x00000091ae927220 */ /* 0x000fe40000410000 */
[----:B------:R-:W-:Y:S01]  /*5a80*/  FMUL.FTZ R216, R15, R96 ;  /* 0x000000600fd87220 */ /* 0x000fe20000410000 */
[----:B------:R-:W0:Y:S01]  /*5a90*/  MUFU.EX2 R151, R151 ;  /* 0x0000009700977308 */ /* 0x000e220000000800 */
[----:B--2---:R-:W-:Y:S02]  /*5aa0*/  FMUL.FTZ R150, R3, R150 ;  /* 0x0000009603967220 */ /* 0x004fe40000410000 */
[----:B------:R-:W-:Y:S02]  /*5ab0*/  FFMA.FTZ R142, R131, R144, -R142 ;  /* 0x00000090838e7223 */ /* 0x000fe4000001088e */
[----:B------:R-:W-:-:S02]  /*5ac0*/  FMUL.FTZ R3, R128, R143 ;  /* 0x0000008f80037220 */ /* 0x000fc40000410000 */
[----:B------:R-:W-:Y:S01]  /*5ad0*/  FFMA.FTZ R146, R173, R147, R146 ;  /* 0x00000093ad927223 */ /* 0x000fe20000010092 */
[----:B------:R-:W1:Y:S01]  /*5ae0*/  MUFU.COS R168, R168 ;  /* 0x000000a800a87308 */ /* 0x000e620000000000 */
[----:B------:R-:W-:Y:S02]  /*5af0*/  FADD.FTZ R149, R216, R149 ;  /* 0x00000095d8957221 */ /* 0x000fe40000010000 */
[-C--:B------:R-:W-:Y:S02]  /*5b00*/  FMUL.FTZ R144, R128, R142.reuse ;  /* 0x0000008e80907220 */ /* 0x080fe40000410000 */
[----:B------:R-:W-:Y:S02]  /*5b10*/  FFMA.FTZ R142, R129, R142, -R3 ;  /* 0x0000008e818e7223 */ /* 0x000fe40000010803 */
[----:B------:R-:W-:Y:S02]  /*5b20*/  FADD.FTZ R146, RZ, R146 ;  /* 0x00000092ff927221 */ /* 0x000fe40000010000 */
[----:B------:R-:W-:-:S02]  /*5b30*/  FMUL.FTZ R145, R166, R149 ;  /* 0x00000095a6917220 */ /* 0x000fc40000410000 */
[----:B------:R-:W-:Y:S02]  /*5b40*/  FFMA.FTZ R144, R129, R143, R144 ;  /* 0x0000008f81907223 */ /* 0x000fe40000010090 */
[----:B------:R-:W-:Y:S02]  /*5b50*/  FMUL.FTZ R143, R125, R142 ;  /* 0x0000008e7d8f7220 */ /* 0x000fe40000410000 */
[-C--:B------:R-:W-:Y:S02]  /*5b60*/  FMUL.FTZ R148, R166, R146.reuse ;  /* 0x00000092a6947220 */ /* 0x080fe40000410000 */
[----:B------:R-:W-:Y:S02]  /*5b70*/  FFMA.FTZ R145, R175, R146, R145 ;  /* 0x00000092af917223 */ /* 0x000fe40000010091 */
[-C--:B------:R-:W-:Y:S02]  /*5b80*/  FMUL.FTZ R3, R125, R144.reuse ;  /* 0x000000907d037220 */ /* 0x080fe40000410000 */
[----:B------:R-:W-:-:S02]  /*5b90*/  FFMA.FTZ R143, R127, R144, R143 ;  /* 0x000000907f8f7223 */ /* 0x000fc4000001008f */
[----:B0-----:R-:W-:Y:S02]  /*5ba0*/  FMUL.FTZ R160, R151, R160 ;  /* 0x000000a097a07220 */ /* 0x001fe40000410000 */
[----:B------:R-:W-:Y:S02]  /*5bb0*/  FFMA.FTZ R148, R175, R149, -R148 ;  /* 0x00000095af947223 */ /* 0x000fe40000010894 */
[----:B------:R-:W-:Y:S02]  /*5bc0*/  FMUL.FTZ R219, R8, R99 ;  /* 0x0000006308db7220 */ /* 0x000fe40000410000 */
[----:B------:R-:W-:Y:S02]  /*5bd0*/  FADD.FTZ R147, RZ, R145 ;  /* 0x00000091ff937221 */ /* 0x000fe40000010000 */
[----:B------:R-:W-:Y:S02]  /*5be0*/  FFMA.FTZ R3, R127, R142, -R3 ;  /* 0x0000008e7f037223 */ /* 0x000fe40000010803 */
[----:B------:R-:W-:-:S02]  /*5bf0*/  FMUL.FTZ R142, R174, R143 ;  /* 0x0000008fae8e7220 */ /* 0x000fc40000410000 */
[----:B-1----:R-:W-:Y:S02]  /*5c00*/  FMUL.FTZ R168, R151, R168 ;  /* 0x000000a897a87220 */ /* 0x002fe40000410000 */
[----:B------:R-:W-:Y:S02]  /*5c10*/  FADD.FTZ R145, R219, R148 ;  /* 0x00000094db917221 */ /* 0x000fe40000010000 */
[----:B------:R-:W-:Y:S02]  /*5c20*/  FMUL.FTZ R146, R160, R147 ;  /* 0x00000093a0927220 */ /* 0x000fe40000410000 */
[-C--:B------:R-:W-:Y:S02]  /*5c30*/  FMUL.FTZ R144, R174, R3.reuse ;  /* 0x00000003ae907220 */ /* 0x080fe40000410000 */
[----:B------:R-:W-:Y:S02]  /*5c40*/  FFMA.FTZ R142, R173, R3, -R142 ;  /* 0x00000003ad8e7223 */ /* 0x000fe4000001088e */
[----:B------:R-:W-:-:S02]  /*5c50*/  FMUL.FTZ R3, R160, R145 ;  /* 0x00000091a0037220 */ /* 0x000fc40000410000 */
[C---:B------:R-:W-:Y:S02]  /*5c60*/  FFMA.FTZ R146, R168.reuse, R145, -R146 ;  /* 0x00000091a8927223 */ /* 0x040fe40000010892 */
[----:B------:R-:W-:Y:S02]  /*5c70*/  FMUL.FTZ R215, R9, R102 ;  /* 0x0000006609d77220 */ /* 0x000fe40000410000 */
[----:B------:R-:W-:Y:S02]  /*5c80*/  FFMA.FTZ R144, R173, R143, R144 ;  /* 0x0000008fad907223 */ /* 0x000fe40000010090 */
[----:B------:R-:W-:Y:S02]  /*5c90*/  FFMA.FTZ R147, R168, R147, R3 ;  /* 0x00000093a8937223 */ /* 0x000fe40000010003 */
[----:B------:R-:W-:Y:S02]  /*5ca0*/  FADD.FTZ R145, R215, R146 ;  /* 0x00000092d7917221 */ /* 0x000fe40000010000 */
[----:B------:R-:W-:-:S02]  /*5cb0*/  FMUL.FTZ R143, R166, R144 ;  /* 0x00000090a68f7220 */ /* 0x000fc40000410000 */
[----:B------:R-:W-:Y:S02]  /*5cc0*/  FADD.FTZ R147, RZ, R147 ;  /* 0x00000093ff937221 */ /* 0x000fe40000010000 */
[----:B------:R-:W-:Y:S02]  /*5cd0*/  FMUL.FTZ R148, R164, R145 ;  /* 0x00000091a4947220 */ /* 0x000fe40000410000 */
[----:B------:R-:W-:Y:S02]  /*5ce0*/  FMUL.FTZ R3, R108, UR43 ;  /* 0x0000002b6c037c20 */ /* 0x000fe40008410000 */
[-C--:B------:R-:W-:Y:S02]  /*5cf0*/  FFMA.FTZ R143, R175, R142.reuse, -R143 ;  /* 0x0000008eaf8f7223 */ /* 0x080fe4000001088f */
[----:B------:R-:W-:Y:S02]  /*5d00*/  FMUL.FTZ R142, R166, R142 ;  /* 0x0000008ea68e7220 */ /* 0x000fe40000410000 */
[----:B------:R-:W-:-:S02]  /*5d10*/  FMUL.FTZ R146, R164, R147 ;  /* 0x00000093a4927220 */ /* 0x000fc40000410000 */
[C---:B------:R-:W-:Y:S02]  /*5d20*/  FFMA.FTZ R148, R170.reuse, R147, R148 ;  /* 0x00000093aa947223 */ /* 0x040fe40000010094 */
[----:B------:R-:W-:Y:S02]  /*5d30*/  FMUL.RZ R157, R3, 0.15915493667125701904 ;  /* 0x3e22f983039d7820 */ /* 0x000fe4000040c000 */
[----:B------:R-:W-:Y:S02]  /*5d40*/  FFMA.FTZ R3, R175, R144, R142 ;  /* 0x00000090af037223 */ /* 0x000fe4000001008e */
[----:B------:R-:W-:Y:S02]  /*5d50*/  FFMA.FTZ R145, R170, R145, -R146 ;  /* 0x00000091aa917223 */ /* 0x000fe40000010892 */
[----:B------:R-:W-:Y:S02]  /*5d60*/  FMUL.FTZ R224, R10, R105 ;  /* 0x000000690ae07220 */ /* 0x000fe40000410000 */
[----:B------:R-:W-:-:S02]  /*5d70*/  FADD.FTZ R148, RZ, R148 ;  /* 0x00000094ff947221 */ /* 0x000fc40000010000 */
[----:B------:R-:W-:Y:S02]  /*5d80*/  FMUL.FTZ R142, R160, R3 ;  /* 0x00000003a08e7220 */ /* 0x000fe40000410000 */
[----:B------:R-:W-:Y:S02]  /*5d90*/  FADD.FTZ R144, R224, R145 ;  /* 0x00000091e0907221 */ /* 0x000fe40000010000 */
[C---:B------:R-:W-:Y:S02]  /*5da0*/  FMUL.FTZ R146, R181.reuse, R148 ;  /* 0x00000094b5927220 */ /* 0x040fe40000410000 */
[----:B------:R-:W-:Y:S02]  /*5db0*/  FFMA.FTZ R145, R168, R143, -R142 ;  /* 0x0000008fa8917223 */ /* 0x000fe4000001088e */
[-C--:B------:R-:W-:Y:S02]  /*5dc0*/  FMUL.FTZ R142, R181, R144.reuse ;  /* 0x00000090b58e7220 */ /* 0x080fe40000410000 */
[----:B------:R-:W-:-:S02]  /*5dd0*/  FFMA.FTZ R146, R183, R144, -R146 ;  /* 0x00000090b7927223 */ /* 0x000fc40000010892 */
[----:B------:R-:W-:Y:S02]  /*5de0*/  FMUL.FTZ R225, R11, R104 ;  /* 0x000000680be17220 */ /* 0x000fe40000410000 */
[----:B------:R-:W-:Y:S02]  /*5df0*/  FMUL.FTZ R143, R160, R143 ;  /* 0x0000008fa08f7220 */ /* 0x000fe40000410000 */
[----:B------:R-:W-:Y:S02]  /*5e00*/  FMUL.FTZ R2, R2, R108 ;  /* 0x0000006c02027220 */ /* 0x000fe40000410000 */
[----:B------:R-:W-:Y:S02]  /*5e10*/  FFMA.FTZ R142, R183, R148, R142 ;  /* 0x00000094b78e7223 */ /* 0x000fe4000001008e */
[----:B------:R-:W-:Y:S02]  /*5e20*/  FADD.FTZ R146, R225, R146 ;  /* 0x00000092e1927221 */ /* 0x000fe40000010000 */
[----:B------:R-:W-:Y:S01]  /*5e30*/  FFMA.FTZ R143, R168, R3, R143 ;  /* 0x00000003a88f7223 */ /* 0x000fe2000001008f */
[----:B------:R-:W-:Y:S01]  /*5e40*/  MUFU.COS R185, R157 ;  /* 0x0000009d00b97308 */ /* 0x000fe20000000000 */
[----:B------:R-:W-:-:S02]  /*5e50*/  FADD.FTZ R147, RZ, R142 ;  /* 0x0000008eff937221 */ /* 0x000fc40000010000 */
[----:B------:R-:W-:Y:S02]  /*5e60*/  FMUL.FTZ R152, R172, R146 ;  /* 0x00000092ac987220 */ /* 0x000fe40000410000 */
[----:B------:R-:W-:-:S03]  /*5e70*/  FMUL.FTZ R3, R164, R143 ;  /* 0x0000008fa4037220 */ /* 0x000fc60000410000 */
[----:B------:R-:W0:Y:S01]  /*5e80*/  MUFU.EX2 R2, R2 ;  /* 0x0000000200027308 */ /* 0x000e220000000800 */
[----:B------:R-:W-:Y:S02]  /*5e90*/  FMUL.FTZ R144, R164, R145 ;  /* 0x00000091a4907220 */ /* 0x000fe40000410000 */
[----:B------:R-:W-:-:S05]  /*5ea0*/  FMUL.FTZ R148, R172, R147 ;  /* 0x00000093ac947220 */ /* 0x000fca0000410000 */
[----:B------:R-:W1:Y:S01]  /*5eb0*/  MUFU.SIN R157, R157 ;  /* 0x0000009d009d7308 */ /* 0x000e620000000400 */
[C---:B------:R-:W-:Y:S02]  /*5ec0*/  FFMA.FTZ R152, R167.reuse, R147, R152 ;  /* 0x00000093a7987223 */ /* 0x040fe40000010098 */
[C---:B------:R-:W-:Y:S02]  /*5ed0*/  FFMA.FTZ R142, R170.reuse, R145, -R3 ;  /* 0x00000091aa8e7223 */ /* 0x040fe40000010803 */
[----:B------:R-:W-:Y:S02]  /*5ee0*/  FFMA.FTZ R144, R170, R143, R144 ;  /* 0x0000008faa907223 */ /* 0x000fe40000010090 */
[----:B------:R-:W-:Y:S02]  /*5ef0*/  FFMA.FTZ R148, R167, R146, -R148 ;  /* 0x00000092a7947223 */ /* 0x000fe40000010894 */
[----:B------:R-:W-:Y:S02]  /*5f00*/  FMUL.FTZ R149, R4, R107 ;  /* 0x0000006b04957220 */ /* 0x000fe40000410000 */
[----:B------:R-:W-:-:S02]  /*5f10*/  FADD.FTZ R152, RZ, R152 ;  /* 0x00000098ff987221 */ /* 0x000fc40000010000 */
[C---:B------:R-:W-:Y:S02]  /*5f20*/  FMUL.FTZ R143, R181.reuse, R142 ;  /* 0x0000008eb58f7220 */ /* 0x040fe40000410000 */
[----:B------:R-:W-:Y:S02]  /*5f30*/  FMUL.FTZ R3, R181, R144 ;  /* 0x00000090b5037220 */ /* 0x000fe40000410000 */
[----:B------:R-:W-:Y:S02]  /*5f40*/  FADD.FTZ R148, R149, R148 ;  /* 0x0000009495947221 */ /* 0x000fe40000010000 */
[----:B------:R-:W-:Y:S02]  /*5f50*/  FMUL.FTZ R145, R159, R152 ;  /* 0x000000989f917220 */ /* 0x000fe40000410000 */
[C---:B------:R-:W-:Y:S02]  /*5f60*/  FFMA.FTZ R143, R183.reuse, R144, R143 ;  /* 0x00000090b78f7223 */ /* 0x040fe4000001008f */
[----:B------:R-:W-:-:S02]  /*5f70*/  FFMA.FTZ R3, R183, R142, -R3 ;  /* 0x0000008eb7037223 */ /* 0x000fc40000010803 */
[C---:B0-----:R-:W-:Y:S02]  /*5f80*/  FMUL.FTZ R185, R2.reuse, R185 ;  /* 0x000000b902b97220 */ /* 0x041fe40000410000 */
[----:B-1----:R-:W-:Y:S02]  /*5f90*/  FMUL.FTZ R157, R2, R157 ;  /* 0x0000009d029d7220 */ /* 0x002fe40000410000 */
[-C--:B------:R-:W-:Y:S02]  /*5fa0*/  FFMA.FTZ R144, R187, R148.reuse, -R145 ;  /* 0x00000094bb907223 */ /* 0x080fe40000010891 */
[----:B------:R-:W-:Y:S02]  /*5fb0*/  FMUL.FTZ R148, R159, R148 ;  /* 0x000000949f947220 */ /* 0x000fe40000410000 */
[C---:B------:R-:W-:Y:S02]  /*5fc0*/  FMUL.FTZ R2, R172.reuse, R143 ;  /* 0x0000008fac027220 */ /* 0x040fe40000410000 */
[----:B------:R-:W-:-:S02]  /*5fd0*/  FMUL.FTZ R142, R172, R3 ;  /* 0x00000003ac8e7220 */ /* 0x000fc40000410000 */
[----:B------:R-:W-:Y:S02]  /*5fe0*/  FFMA.FTZ R148, R187, R152, R148 ;  /* 0x00000098bb947223 */ /* 0x000fe40000010094 */
[C---:B------:R-:W-:Y:S02]  /*5ff0*/  FFMA.FTZ R2, R167.reuse, R3, -R2 ;  /* 0x00000003a7027223 */ /* 0x040fe40000010802 */
[----:B------:R-:W-:Y:S02]  /*6000*/  FFMA.FTZ R142, R167, R143, R142 ;  /* 0x0000008fa78e7223 */ /* 0x000fe4000001008e */
[----:B------:R-:W-:Y:S02]  /*6010*/  FMUL.FTZ R189, R5, R106 ;  /* 0x0000006a05bd7220 */ /* 0x000fe40000410000 */
[----:B------:R-:W-:Y:S02]  /*6020*/  FADD.FTZ R148, RZ, R148 ;  /* 0x00000094ff947221 */ /* 0x000fe40000010000 */
[----:B------:R-:W-:-:S02]  /*6030*/  FMUL.FTZ R143, R159, R2 ;  /* 0x000000029f8f7220 */ /* 0x000fc40000410000 */
[----:B------:R-:W-:Y:S02]  /*6040*/  FMUL.FTZ R3, R159, R142 ;  /* 0x0000008e9f037220 */ /* 0x000fe40000410000 */
[----:B------:R-:W-:Y:S02]  /*6050*/  FADD.FTZ R144, R189, R144 ;  /* 0x00000090bd907221 */ /* 0x000fe40000010000 */
[C---:B------:R-:W-:Y:S02]  /*6060*/  FMUL.FTZ R145, R150.reuse, R148 ;  /* 0x0000009496917220 */ /* 0x040fe40000410000 */
[C---:B------:R-:W-:Y:S02]  /*6070*/  FFMA.FTZ R143, R187.reuse, R142, R143 ;  /* 0x0000008ebb8f7223 */ /* 0x040fe4000001008f */
[----:B------:R-:W-:Y:S02]  /*6080*/  FFMA.FTZ R3, R187, R2, -R3 ;  /* 0x00000002bb037223 */ /* 0x000fe40000010803 */
[-C--:B------:R-:W-:Y:S01]  /*6090*/  FMUL.FTZ R146, R150, R144.reuse ;  /* 0x0000009096927220 */ /* 0x080fe20000410000 */
[----:B------:R-:W-:Y:S01]  /*60a0*/  ISETP.NE.AND P5, PT, R0, 0x1f, PT ;  /* 0x0000001f0000780c */ /* 0x000fe20003fa5270 */
[----:B------:R-:W-:-:S02]  /*60b0*/  FFMA.FTZ R144, R153, R144, -R145 ;  /* 0x0000009099907223 */ /* 0x000fc40000010891 */
[----:B------:R-:W-:Y:S02]  /*60c0*/  FMUL.FTZ R171, R6, R109 ;  /* 0x0000006d06ab7220 */ /* 0x000fe40000410000 */
[C---:B------:R-:W-:Y:S02]  /*60d0*/  FMUL.FTZ R2, R150.reuse, R143 ;  /* 0x0000008f96027220 */ /* 0x040fe40000410000 */
[-C--:B------:R-:W-:Y:S02]  /*60e0*/  FMUL.FTZ R142, R150, R3.reuse ;  /* 0x00000003968e7220 */ /* 0x080fe40000410000 */
[----:B------:R-:W-:Y:S02]  /*60f0*/  FFMA.FTZ R146, R153, R148, R146 ;  /* 0x0000009499927223 */ /* 0x000fe40000010092 */
[----:B------:R-:W-:Y:S02]  /*6100*/  FADD.FTZ R144, R171, R144 ;  /* 0x00000090ab907221 */ /* 0x000fe40000010000 */
[----:B------:R-:W-:-:S02]  /*6110*/  FFMA.FTZ R2, R153, R3, -R2 ;  /* 0x0000000399027223 */ /* 0x000fc40000010802 */
[----:B------:R-:W-:Y:S02]  /*6120*/  FFMA.FTZ R142, R153, R143, R142 ;  /* 0x0000008f998e7223 */ /* 0x000fe4000001008e */
[----:B------:R-:W-:Y:S02]  /*6130*/  FADD.FTZ R146, RZ, R146 ;  /* 0x00000092ff927221 */ /* 0x000fe40000010000 */
[C---:B------:R-:W-:Y:S02]  /*6140*/  FMUL.FTZ R147, R157.reuse, R144 ;  /* 0x000000909d937220 */ /* 0x040fe40000410000 */
[C---:B------:R-:W-:Y:S02]  /*6150*/  FMUL.FTZ R3, R157.reuse, R2 ;  /* 0x000000029d037220 */ /* 0x040fe40000410000 */
[C---:B------:R-:W-:Y:S02]  /*6160*/  FMUL.FTZ R143, R157.reuse, R142 ;  /* 0x0000008e9d8f7220 */ /* 0x040fe40000410000 */
[----:B------:R-:W-:-:S02]  /*6170*/  FMUL.FTZ R145, R157, R146 ;  /* 0x000000929d917220 */ /* 0x000fc40000410000 */
[C---:B------:R-:W-:Y:S02]  /*6180*/  FFMA.FTZ R147, R185.reuse, R146, R147 ;  /* 0x00000092b9937223 */ /* 0x040fe40000010093 */
[C---:B------:R-:W-:Y:S02]  /*6190*/  FFMA.FTZ R143, R185.reuse, R2, -R143 ;  /* 0x00000002b98f7223 */ /* 0x040fe4000001088f */
[C---:B------:R-:W-:Y:S02]  /*61a0*/  FFMA.FTZ R146, R185.reuse, R142, R3 ;  /* 0x0000008eb9927223 */ /* 0x040fe40000010003 */
[----:B------:R0:W1:Y:S01]  /*61b0*/  @P5 LDS.64 R2, [R0.X8+0x3558] ;  /* 0x0035580000025984 */ /* 0x0000620000008a00 */
[----:B------:R-:W-:Y:S01]  /*61c0*/  FFMA.FTZ R145, R185, R144, -R145 ;  /* 0x00000090b9917223 */ /* 0x000fe20000010891 */
[----:B------:R-:W-:Y:S01]  /*61d0*/  BSSY B0, `(.L_x_10139) ;  /* 0x0000011000007945 */ /* 0x000fe20003800000 */
[----:B------:R-:W-:Y:S02]  /*61e0*/  FMUL.FTZ R158, R7, R108 ;  /* 0x0000006c079e7220 */ /* 0x000fe40000410000 */
[----:B------:R-:W-:-:S02]  /*61f0*/  FADD.FTZ R142, RZ, R147 ;  /* 0x00000093ff8e7221 */ /* 0x000fc40000010000 */
[----:B------:R-:W-:Y:S01]  /*6200*/  FADD.FTZ R144, R158, R145 ;  /* 0x000000919e907221 */ /* 0x000fe20000010000 */
        /* <DEDUP_REMOVED lines=13> */
.L_x_10140:
[----:B0--3--:R-:W-:Y:S05]  /*62e0*/  BSYNC B0 ;  /* 0x0000000000007941 */ /* 0x009fea0003800000 */
.L_x_10139:
        /* <DEDUP_REMOVED lines=14> */
[C---:B------:R-:W-:Y:S01]  /*63d0*/  ISETP.GT.U32.AND P4, PT, R138.reuse, 0x1d, PT ;  /* 0x0000001d8a00780c */ /* 0x040fe20003f84070 */
[----:B------:R-:W-:Y:S01]  /*63e0*/  FADD.FTZ R218, R113, R113 ;  /* 0x0000007171da7221 */ /* 0x000fe20000010000 */
[----:B------:R-:W-:Y:S01]  /*63f0*/  SHFL.IDX PT, R197, R87, RZ, 0x1f ;  /* 0x00001fff57c57589 */ /* 0x000fe200000e0000 */
[----:B------:R-:W-:Y:S01]  /*6400*/  ISETP.GT.U32.AND P3, PT, R138, 0x1b, PT ;  /* 0x0000001b8a00780c */ /* 0x000fe20003f64070 */
[----:B------:R-:W-:Y:S01]  /*6410*/  FADD.FTZ R214, R110, R110 ;  /* 0x0000006e6ed67221 */ /* 0x000fe20000010000 */
[----:B------:R-:W-:Y:S01]  /*6420*/  BSSY B0, `(.L_x_10141) ;  /* 0x000016d000007945 */ /* 0x000fe20003800000 */
[----:B------:R-:W-:Y:S01]  /*6430*/  SHFL.IDX PT, R202, R86, RZ, 0x1f ;  /* 0x00001fff56ca7589 */ /* 0x000fe200000e0000 */
[----:B------:R-:W-:-:S02]  /*6440*/  FADD.FTZ R211, R111, R111 ;  /* 0x0000006f6fd37221 */ /* 0x000fc40000010000 */
[----:B------:R-:W-:Y:S02]  /*6450*/  FADD.FTZ R209, R126, R126 ;  /* 0x0000007e7ed17221 */ /* 0x000fe40000010000 */
[C---:B0-----:R-:W-:Y:S02]  /*6460*/  FMUL.FTZ R156, R146.reuse, R148 ;  /* 0x00000094929c7220 */ /* 0x041fe40000410000 */
[----:B--2---:R-:W-:Y:S02]  /*6470*/  FMUL.FTZ R141, R67, UR32 ;  /* 0x00000020438d7c20 */ /* 0x004fe40008410000 */
[CC--:B---3--:R-:W-:Y:S02]  /*6480*/  FMUL.FTZ R154, R146.reuse, R151.reuse ;  /* 0x00000097929a7220 */ /* 0x0c8fe40000410000 */
[----:B------:R-:W-:Y:S02]  /*6490*/  FFMA.FTZ R155, R143, R151, R156 ;  /* 0x000000978f9b7223 */ /* 0x000fe4000001009c */
[----:B----4-:R-:W-:-:S02]  /*64a0*/  FMUL.FTZ R152, R146, R145 ;  /* 0x0000009192987220 */ /* 0x010fc40000410000 */
[C---:B------:R-:W-:Y:S02]  /*64b0*/  FFMA.FTZ R151, R143.reuse, R148, -R154 ;  /* 0x000000948f977223 */ /* 0x040fe4000001089a */
[-C--:B-1----:R-:W-:Y:S02]  /*64c0*/  FMUL.FTZ R148, R146, R147.reuse ;  /* 0x0000009392947220 */ /* 0x082fe40000410000 */
[C---:B------:R-:W-:Y:S02]  /*64d0*/  FFMA.FTZ R161, R143.reuse, R147, R152 ;  /* 0x000000938fa17223 */ /* 0x040fe40000010098 */
[----:B------:R-:W-:Y:S02]  /*64e0*/  @P2 FADD.FTZ R142, R142, R155 ;  /* 0x0000009b8e8e2221 */ /* 0x000fe40000010000 */
[----:B------:R-:W-:Y:S01]  /*64f0*/  @P2 FFMA.FTZ R143, R143, R145, -R148 ;  /* 0x000000918f8f2223 */ /* 0x000fe20000010894 */
[----:B------:R-:W-:Y:S01]  /*6500*/  FSEL R161, R146, R161, !P2 ;  /* 0x000000a192a17208 */ /* 0x000fe20005000000 */
[----:B------:R-:W-:Y:S01]  /*6510*/  @P2 FADD.FTZ R144, R144, R151 ;  /* 0x0000009790902221 */ /* 0x000fe20000010000 */
[----:B------:R-:W0:Y:S01]  /*6520*/  SHFL.UP PT, R154, R142, 0x2, RZ ;  /* 0x044000008e9a7989 */ /* 0x000e2200000e00ff */
[----:B------:R-:W-:Y:S01]  /*6530*/  ISETP.GE.AND P2, PT, R88, 0x2, PT ;  /* 0x000000025800780c */ /* 0x000fe20003f46270 */
[----:B------:R-:W-:-:S02]  /*6540*/  FFMA.FTZ R190, R66, UR33, R141 ;  /* 0x0000002142be7c23 */ /* 0x000fc4000801008d */
[----:B------:R-:W1:Y:S01]  /*6550*/  SHFL.UP PT, R146, R143, 0x2, RZ ;  /* 0x044000008f927989 */ /* 0x000e6200000e00ff */
[----:B------:R-:W-:Y:S02]  /*6560*/  FMUL.FTZ R141, R65, UR33 ;  /* 0x00000021418d7c20 */ /* 0x000fe40008410000 */
[----:B------:R-:W-:Y:S01]  /*6570*/  FADD.FTZ R205, R120, R120 ;  /* 0x0000007878cd7221 */ /* 0x000fe20000010000 */
[----:B------:R-:W2:Y:S01]  /*6580*/  SHFL.UP PT, R152, R144, 0x2, RZ ;  /* 0x0440000090987989 */ /* 0x000ea200000e00ff */
[----:B------:R-:W-:-:S03]  /*6590*/  FFMA.FTZ R162, R64, UR32, -R141 ;  /* 0x0000002040a27c23 */ /* 0x000fc6000801088d */
[----:B------:R-:W3:Y:S01]  /*65a0*/  SHFL.UP PT, R148, R161, 0x2, RZ ;  /* 0x04400000a1947989 */ /* 0x000ee200000e00ff */
[----:B------:R-:W-:Y:S02]  /*65b0*/  FMUL.FTZ R162, R165, R162 ;  /* 0x000000a2a5a27220 */ /* 0x000fe40000410000 */
[C---:B0-----:R-:W-:Y:S02]  /*65c0*/  FMUL.FTZ R145, R161.reuse, R154 ;  /* 0x0000009aa1917220 */ /* 0x041fe40000410000 */
[----:B-1----:R-:W-:Y:S02]  /*65d0*/  FMUL.FTZ R147, R161, R146 ;  /* 0x00000092a1937220 */ /* 0x002fe40000410000 */
[-C--:B--2---:R-:W-:Y:S02]  /*65e0*/  FFMA.FTZ R151, R143, R152.reuse, -R145 ;  /* 0x000000988f977223 */ /* 0x084fe40000010891 */
[C---:B------:R-:W-:Y:S02]  /*65f0*/  FMUL.FTZ R155, R161.reuse, R152 ;  /* 0x00000098a19b7220 */ /* 0x040fe40000410000 */
[----:B---3--:R-:W-:-:S02]  /*6600*/  FMUL.FTZ R145, R161, R148 ;  /* 0x00000094a1917220 */ /* 0x008fc40000410000 */
[----:B------:R-:W-:Y:S02]  /*6610*/  FFMA.FTZ R148, R143, R148, R147 ;  /* 0x000000948f947223 */ /* 0x000fe40000010093 */
[----:B------:R-:W-:Y:S02]  /*6620*/  FMUL.FTZ R147, R67, UR33 ;  /* 0x0000002143937c20 */ /* 0x000fe40008410000 */
[----:B------:R-:W-:Y:S01]  /*6630*/  FFMA.FTZ R155, R143, R154, R155 ;  /* 0x0000009a8f9b7223 */ /* 0x000fe2000001009b */
[----:B------:R-:W-:Y:S01]  /*6640*/  FSEL R148, R161, R148, !P2 ;  /* 0x00000094a1947208 */ /* 0x000fe20005000000 */
[----:B------:R-:W-:Y:S02]  /*6650*/  FADD.FTZ R161, R124, R124 ;  /* 0x0000007c7ca17221 */ /* 0x000fe40000010000 */
[----:B------:R-:W-:Y:S02]  /*6660*/  FFMA.FTZ R192, R66, UR32, -R147 ;  /* 0x0000002042c07c23 */ /* 0x000fe40008010893 */
[----:B------:R-:W-:-:S02]  /*6670*/  FMUL.FTZ R190, R161, R190 ;  /* 0x000000bea1be7220 */ /* 0x000fc40000410000 */
[----:B------:R-:W-:Y:S02]  /*6680*/  @P2 FFMA.FTZ R143, R143, R146, -R145 ;  /* 0x000000928f8f2223 */ /* 0x000fe40000010891 */
[----:B------:R-:W-:Y:S01]  /*6690*/  FMUL.FTZ R145, R65, UR32 ;  /* 0x0000002041917c20 */ /* 0x000fe20008410000 */
[----:B------:R-:W-:Y:S01]  /*66a0*/  SHFL.UP PT, R146, R148, 0x4, RZ ;  /* 0x0480000094927989 */ /* 0x000fe200000e00ff */
[----:B------:R-:W-:Y:S02]  /*66b0*/  FMUL.FTZ R192, R161, R192 ;  /* 0x000000c0a1c07220 */ /* 0x000fe40000410000 */
[-C--:B------:R-:W-:Y:S02]  /*66c0*/  FMUL.FTZ R140, R157, R190.reuse ;  /* 0x000000be9d8c7220 */ /* 0x080fe40000410000 */
[----:B------:R-:W-:Y:S02]  /*66d0*/  FMUL.FTZ R141, R185, R190 ;  /* 0x000000beb98d7220 */ /* 0x000fe40000410000 */
[----:B------:R-:W-:-:S02]  /*66e0*/  FFMA.FTZ R188, R64, UR33, R145 ;  /* 0x0000002140bc7c23 */ /* 0x000fc40008010091 */
[-C--:B------:R-:W-:Y:S02]  /*66f0*/  FFMA.FTZ R147, R185, R192.reuse, -R140 ;  /* 0x000000c0b9937223 */ /* 0x080fe4000001088c */
[----:B------:R-:W-:Y:S01]  /*6700*/  @P2 FADD.FTZ R144, R144, R151 ;  /* 0x0000009790902221 */ /* 0x000fe20000010000 */
[----:B------:R-:W0:Y:S01]  /*6710*/  SHFL.UP PT, R140, R143, 0x4, RZ ;  /* 0x048000008f8c7989 */ /* 0x000e2200000e00ff */
[----:B------:R-:W-:Y:S02]  /*6720*/  FFMA.FTZ R151, -R157, R192, -R141 ;  /* 0x000000c09d977223 */ /* 0x000fe4000001098d */
[----:B------:R-:W-:Y:S01]  /*6730*/  @P2 FADD.FTZ R142, R142, R155 ;  /* 0x0000009b8e8e2221 */ /* 0x000fe20000010000 */
[----:B------:R-:W-:Y:S01]  /*6740*/  ISETP.GE.AND P2, PT, R88, 0x4, PT ;  /* 0x000000045800780c */ /* 0x000fe20003f46270 */
[----:B------:R-:W-:Y:S02]  /*6750*/  FMUL.FTZ R188, R165, R188 ;  /* 0x000000bca5bc7220 */ /* 0x000fe40000410000 */
[----:B------:R-:W-:-:S02]  /*6760*/  FADD.FTZ R154, R162, R147 ;  /* 0x00000093a29a7221 */ /* 0x000fc40000010000 */
[----:B------:R-:W1:Y:S01]  /*6770*/  SHFL.UP PT, R147, R144, 0x4, RZ ;  /* 0x0480000090937989 */ /* 0x000e6200000e00ff */
[----:B------:R-:W-:Y:S02]  /*6780*/  FADD.FTZ R155, -R188, R151 ;  /* 0x00000097bc9b7221 */ /* 0x000fe40000010100 */
[C---:B------:R-:W-:Y:S01]  /*6790*/  FMUL.FTZ R141, R63.reuse, UR33 ;  /* 0x000000213f8d7c20 */ /* 0x040fe20008410000 */
[----:B------:R-:W2:Y:S01]  /*67a0*/  SHFL.UP PT, R151, R142, 0x4, RZ ;  /* 0x048000008e977989 */ /* 0x000ea200000e00ff */
[----:B------:R-:W-:Y:S02]  /*67b0*/  FMUL.FTZ R145, R63, UR32 ;  /* 0x000000203f917c20 */ /* 0x000fe40008410000 */
[----:B------:R-:W-:Y:S02]  /*67c0*/  FMUL.FTZ R156, R150, -R155 ;  /* 0x8000009b969c7220 */ /* 0x000fe40000410000 */
[----:B------:R-:W-:Y:S02]  /*67d0*/  FFMA.FTZ R152, R62, UR32, -R141 ;  /* 0x000000203e987c23 */ /* 0x000fe4000801088d */
[----:B------:R-:W-:-:S02]  /*67e0*/  FMUL.FTZ R176, R150, -R154 ;  /* 0x8000009a96b07220 */ /* 0x000fc40000410000 */
[----:B------:R-:W-:Y:S02]  /*67f0*/  FFMA.FTZ R180, R62, UR33, R145 ;  /* 0x000000213eb47c23 */ /* 0x000fe40008010091 */
[----:B------:R-:W-:Y:S02]  /*6800*/  FFMA.FTZ R141, R153, R154, -R156 ;  /* 0x0000009a998d7223 */ /* 0x000fe4000001089c */
[----:B------:R-:W-:Y:S02]  /*6810*/  FMUL.FTZ R152, R169, R152 ;  /* 0x00000098a9987220 */ /* 0x000fe40000410000 */
[----:B------:R-:W-:Y:S02]  /*6820*/  FFMA.FTZ R155, R153, R155, R176 ;  /* 0x0000009b999b7223 */ /* 0x000fe400000100b0 */
        /* <DEDUP_REMOVED lines=8> */
[----:B------:R-:W-:Y:S02]  /*68b0*/  FFMA.FTZ R176, R187, R154, -R141 ;  /* 0x0000009abbb07223 */ /* 0x000fe4000001088d */
[CC--:B--2---:R-:W-:Y:S02]  /*68c0*/  FMUL.FTZ R154, R148.reuse, R151.reuse ;  /* 0x00000097949a7220 */ /* 0x0c4fe40000410000 */
[CC--:B------:R-:W-:Y:S02]  /*68d0*/  FMUL.FTZ R141, R148.reuse, R146.reuse ;  /* 0x00000092948d7220 */ /* 0x0c0fe40000410000 */
[C---:B------:R-:W-:Y:S02]  /*68e0*/  FFMA.FTZ R155, R143.reuse, R146, R145 ;  /* 0x000000928f9b7223 */ /* 0x040fe40000010091 */
[----:B------:R-:W-:Y:S02]  /*68f0*/  FFMA.FTZ R151, R143, R151, R156 ;  /* 0x000000978f977223 */ /* 0x000fe4000001009c */
[----:B------:R-:W-:Y:S01]  /*6900*/  FMUL.FTZ R145, R61, UR32 ;  /* 0x000000203d917c20 */ /* 0x000fe20008410000 */
[----:B------:R-:W-:Y:S01]  /*6910*/  FSEL R148, R148, R155, !P2 ;  /* 0x0000009b94947208 */ /* 0x000fe20005000000 */
[----:B------:R-:W-:-:S02]  /*6920*/  FFMA.FTZ R147, R143, R147, -R154 ;  /* 0x000000938f937223 */ /* 0x000fc4000001089a */
[----:B------:R-:W-:Y:S02]  /*6930*/  @P2 FFMA.FTZ R143, R143, R140, -R141 ;  /* 0x0000008c8f8f2223 */ /* 0x000fe4000001088d */
[----:B------:R-:W-:Y:S01]  /*6940*/  FMUL.FTZ R141, R61, UR33 ;  /* 0x000000213d8d7c20 */ /* 0x000fe20008410000 */
[----:B------:R-:W-:Y:S01]  /*6950*/  SHFL.UP PT, R146, R148, 0x8, RZ ;  /* 0x0500000094927989 */ /* 0x000fe200000e00ff */
[----:B------:R-:W-:Y:S02]  /*6960*/  @P2 FADD.FTZ R142, R142, R151 ;  /* 0x000000978e8e2221 */ /* 0x000fe40000010000 */
[----:B------:R-:W-:Y:S02]  /*6970*/  FADD.FTZ R151, R119, R119 ;  /* 0x0000007777977221 */ /* 0x000fe40000010000 */
[C---:B------:R-:W-:Y:S02]  /*6980*/  FFMA.FTZ R154, R60.reuse, UR33, R145 ;  /* 0x000000213c9a7c23 */ /* 0x040fe40008010091 */
[----:B------:R-:W-:-:S02]  /*6990*/  FFMA.FTZ R140, R60, UR32, -R141 ;  /* 0x000000203c8c7c23 */ /* 0x000fc4000801088d */
[----:B------:R-:W-:Y:S01]  /*69a0*/  @P2 FADD.FTZ R144, R144, R147 ;  /* 0x0000009390902221 */ /* 0x000fe20000010000 */
[----:B------:R-:W-:Y:S01]  /*69b0*/  ISETP.GE.AND P2, PT, R88, 0x8, PT ;  /* 0x000000085800780c */ /* 0x000fe20003f46270 */
[C---:B------:R-:W-:Y:S02]  /*69c0*/  FMUL.FTZ R154, R151.reuse, R154 ;  /* 0x0000009a979a7220 */ /* 0x040fe40000410000 */
[----:B------:R-:W-:Y:S01]  /*69d0*/  FMUL.FTZ R155, R151, R140 ;  /* 0x0000008c979b7220 */ /* 0x000fe20000410000 */
[----:B------:R-:W0:Y:S01]  /*69e0*/  SHFL.UP PT, R147, R144, 0x8, RZ ;  /* 0x0500000090937989 */ /* 0x000e2200000e00ff */
[----:B------:R-:W-:Y:S02]  /*69f0*/  FADD.FTZ R177, -R154, R163 ;  /* 0x000000a39ab17221 */ /* 0x000fe40000010100 */
[C---:B------:R-:W-:Y:S01]  /*6a00*/  FMUL.FTZ R141, R59.reuse, UR33 ;  /* 0x000000213b8d7c20 */ /* 0x040fe20008410000 */
[----:B------:R-:W1:Y:S01]  /*6a10*/  SHFL.UP PT, R140, R143, 0x8, RZ ;  /* 0x050000008f8c7989 */ /* 0x000e6200000e00ff */
[----:B------:R-:W-:-:S02]  /*6a20*/  FMUL.FTZ R145, R59, UR32 ;  /* 0x000000203b917c20 */ /* 0x000fc40008410000 */
[----:B------:R-:W-:Y:S01]  /*6a30*/  FADD.FTZ R176, R155, R176 ;  /* 0x000000b09bb07221 */ /* 0x000fe20000010000 */
[----:B------:R-:W2:Y:S01]  /*6a40*/  SHFL.UP PT, R163, R142, 0x8, RZ ;  /* 0x050000008ea37989 */ /* 0x000ea200000e00ff */
        /* <DEDUP_REMOVED lines=17> */
[CC--:B--2---:R-:W-:Y:S02]  /*6b60*/  FMUL.FTZ R176, R148.reuse, R163.reuse ;  /* 0x000000a394b07220 */ /* 0x0c4fe40000410000 */
[CC--:B------:R-:W-:Y:S02]  /*6b70*/  FMUL.FTZ R141, R148.reuse, R146.reuse ;  /* 0x00000092948d7220 */ /* 0x0c0fe40000410000 */
[C---:B------:R-:W-:Y:S02]  /*6b80*/  FFMA.FTZ R163, R143.reuse, R163, R178 ;  /* 0x000000a38fa37223 */ /* 0x040fe400000100b2 */
[C---:B------:R-:W-:Y:S02]  /*6b90*/  FFMA.FTZ R177, R143.reuse, R146, R145 ;  /* 0x000000928fb17223 */ /* 0x040fe40000010091 */
[C---:B------:R-:W-:Y:S02]  /*6ba0*/  FFMA.FTZ R147, R143.reuse, R147, -R176 ;  /* 0x000000938f937223 */ /* 0x040fe400000108b0 */
[----:B------:R-:W-:Y:S01]  /*6bb0*/  @P2 FFMA.FTZ R143, R143, R140, -R141 ;  /* 0x0000008c8f8f2223 */ /* 0x000fe2000001088d */
[----:B------:R-:W-:Y:S01]  /*6bc0*/  FSEL R177, R148, R177, !P2 ;  /* 0x000000b194b17208 */ /* 0x000fe20005000000 */
[----:B------:R-:W-:-:S02]  /*6bd0*/  FMUL.FTZ R145, R57, UR32 ;  /* 0x0000002039917c20 */ /* 0x000fc40008410000 */
[----:B------:R-:W-:Y:S02]  /*6be0*/  FMUL.FTZ R141, R57, UR33 ;  /* 0x00000021398d7c20 */ /* 0x000fe40008410000 */
[C---:B------:R-:W-:Y:S01]  /*6bf0*/  FFMA.FTZ R140, R56.reuse, UR33, R145 ;  /* 0x00000021388c7c23 */ /* 0x040fe20008010091 */
[----:B------:R-:W-:Y:S01]  /*6c00*/  SHFL.UP PT, R146, R177, 0x10, RZ ;  /* 0x06000000b1927989 */ /* 0x000fe200000e00ff */
[----:B------:R-:W-:Y:S02]  /*6c10*/  FFMA.FTZ R182, R56, UR32, -R141 ;  /* 0x0000002038b67c23 */ /* 0x000fe4000801088d */
[----:B------:R-:W-:Y:S02]  /*6c20*/  @P2 FADD.FTZ R142, R142, R163 ;  /* 0x000000a38e8e2221 */ /* 0x000fe40000010000 */
[----:B------:R-:W-:Y:S01]  /*6c30*/  @P2 FADD.FTZ R144, R144, R147 ;  /* 0x0000009390902221 */ /* 0x000fe20000010000 */
[----:B------:R-:W-:Y:S01]  /*6c40*/  ISETP.GE.AND P2, PT, R88, 0x10, PT ;  /* 0x000000105800780c */ /* 0x000fe20003f46270 */
[C---:B------:R-:W-:Y:S01]  /*6c50*/  FMUL.FTZ R179, R191.reuse, R140 ;  /* 0x0000008cbfb37220 */ /* 0x040fe20000410000 */
[----:B------:R-:W-:Y:S01]  /*6c60*/  SHFL.UP PT, R176, R142, 0x10, RZ ;  /* 0x060000008eb07989 */ /* 0x000fe200000e00ff */
[----:B------:R-:W-:-:S02]  /*6c70*/  FMUL.FTZ R182, R191, R182 ;  /* 0x000000b6bfb67220 */ /* 0x000fc40000410000 */
[----:B------:R-:W-:Y:S01]  /*6c80*/  FADD.FTZ R147, -R179, R194 ;  /* 0x000000c2b3937221 */ /* 0x000fe20000010100 */
[----:B------:R-:W0:Y:S01]  /*6c90*/  SHFL.UP PT, R140, R143, 0x10, RZ ;  /* 0x060000008f8c7989 */ /* 0x000e2200000e00ff */
[C---:B------:R-:W-:Y:S02]  /*6ca0*/  FMUL.FTZ R145, R55.reuse, UR32 ;  /* 0x0000002037917c20 */ /* 0x040fe40008410000 */
[----:B------:R-:W-:Y:S01]  /*6cb0*/  FADD.FTZ R193, R182, R193 ;  /* 0x000000c1b6c17221 */ /* 0x000fe20000010000 */
[----:B------:R-:W1:Y:S01]  /*6cc0*/  SHFL.UP PT, R148, R144, 0x10, RZ ;  /* 0x0600000090947989 */ /* 0x000e6200000e00ff */
[----:B------:R-:W-:Y:S02]  /*6cd0*/  FMUL.FTZ R141, R55, UR33 ;  /* 0x00000021378d7c20 */ /* 0x000fe40008410000 */
[C---:B------:R-:W-:Y:S02]  /*6ce0*/  FMUL.FTZ R163, R164.reuse, -R147 ;  /* 0x80000093a4a37220 */ /* 0x040fe40000410000 */
[----:B------:R-:W-:-:S02]  /*6cf0*/  FMUL.FTZ R178, R164, -R193 ;  /* 0x800000c1a4b27220 */ /* 0x000fc40000410000 */
[C---:B------:R-:W-:Y:S02]  /*6d00*/  FFMA.FTZ R145, R54.reuse, UR33, R145 ;  /* 0x0000002136917c23 */ /* 0x040fe40008010091 */
[----:B------:R-:W-:Y:S02]  /*6d10*/  FFMA.FTZ R141, R54, UR32, -R141 ;  /* 0x00000020368d7c23 */ /* 0x000fe4000801088d */
[C---:B------:R-:W-:Y:S02]  /*6d20*/  FFMA.FTZ R193, R170.reuse, R193, -R163 ;  /* 0x000000c1aac17223 */ /* 0x040fe400000108a3 */
        /* <DEDUP_REMOVED lines=10> */
[C---:B------:R-:W-:Y:S02]  /*6dd0*/  FMUL.FTZ R147, R177.reuse, R176 ;  /* 0x000000b0b1937220 */ /* 0x040fe40000410000 */
[C---:B-1----:R-:W-:Y:S02]  /*6de0*/  FMUL.FTZ R193, R177.reuse, R148 ;  /* 0x00000094b1c17220 */ /* 0x042fe40000410000 */
[-C--:B------:R-:W-:Y:S02]  /*6df0*/  FMUL.FTZ R141, R177, R146.reuse ;  /* 0x00000092b18d7220 */ /* 0x080fe40000410000 */
[----:B------:R-:W-:Y:S02]  /*6e00*/  FFMA.FTZ R194, R143, R146, R145 ;  /* 0x000000928fc27223 */ /* 0x000fe40000010091 */
[----:B------:R-:W-:-:S02]  /*6e10*/  FMUL.FTZ R145, R53, UR32 ;  /* 0x0000002035917c20 */ /* 0x000fc40008410000 */
[----:B------:R-:W-:Y:S01]  /*6e20*/  FFMA.FTZ R147, R143, R148, -R147 ;  /* 0x000000948f937223 */ /* 0x000fe20000010893 */
[----:B------:R-:W-:Y:S01]  /*6e30*/  FSEL R194, R177, R194, !P2 ;  /* 0x000000c2b1c27208 */ /* 0x000fe20005000000 */
[C---:B------:R-:W-:Y:S02]  /*6e40*/  FFMA.FTZ R193, R143.reuse, R176, R193 ;  /* 0x000000b08fc17223 */ /* 0x040fe400000100c1 */
[----:B------:R-:W-:Y:S02]  /*6e50*/  @P2 FFMA.FTZ R143, R143, R140, -R141 ;  /* 0x0000008c8f8f2223 */ /* 0x000fe4000001088d */
[----:B------:R-:W-:Y:S01]  /*6e60*/  FMUL.FTZ R141, R53, UR33 ;  /* 0x00000021358d7c20 */ /* 0x000fe20008410000 */
[----:B------:R-:W0:Y:S01]  /*6e70*/  SHFL.UP PT, R194, R194, 0x1, RZ ;  /* 0x04200000c2c27989 */ /* 0x000e2200000e00ff */
[C---:B------:R-:W-:Y:S02]  /*6e80*/  FFMA.FTZ R146, R52.reuse, UR33, R145 ;  /* 0x0000002134927c23 */ /* 0x040fe40008010091 */
[----:B------:R-:W-:Y:S01]  /*6e90*/  FFMA.FTZ R140, R52, UR32, -R141 ;  /* 0x00000020348c7c23 */ /* 0x000fe2000801088d */
[----:B------:R-:W1:Y:S01]  /*6ea0*/  SHFL.UP PT, R143, R143, 0x1, RZ ;  /* 0x042000008f8f7989 */ /* 0x000e6200000e00ff */
[----:B------:R-:W-:-:S02]  /*6eb0*/  FMUL.FTZ R177, R223, R146 ;  /* 0x00000092dfb17220 */ /* 0x000fc40000410000 */
[----:B------:R-:W-:Y:S02]  /*6ec0*/  FMUL.FTZ R201, R223, R140 ;  /* 0x0000008cdfc97220 */ /* 0x000fe40000410000 */
[----:B------:R-:W-:Y:S02]  /*6ed0*/  FADD.FTZ R200, -R177, R200 ;  /* 0x000000c8b1c87221 */ /* 0x000fe40000010100 */
[----:B------:R-:W-:Y:S02]  /*6ee0*/  FADD.FTZ R198, R201, R198 ;  /* 0x000000c6c9c67221 */ /* 0x000fe40000010000 */
[----:B------:R-:W-:Y:S02]  /*6ef0*/  FMUL.FTZ R140, R166, -R200 ;  /* 0x800000c8a68c7220 */ /* 0x000fe40000410000 */
[----:B------:R-:W-:Y:S02]  /*6f00*/  FMUL.FTZ R145, R71, UR32 ;  /* 0x0000002047917c20 */ /* 0x000fe40008410000 */
[----:B------:R-:W-:-:S02]  /*6f10*/  @P2 FADD.FTZ R144, R144, R147 ;  /* 0x0000009390902221 */ /* 0x000fc40000010000 */
[----:B------:R-:W-:Y:S02]  /*6f20*/  FMUL.FTZ R141, R71, UR33 ;  /* 0x00000021478d7c20 */ /* 0x000fe40008410000 */
[-C--:B------:R-:W-:Y:S02]  /*6f30*/  FFMA.FTZ R147, R175, R198.reuse, -R140 ;  /* 0x000000c6af937223 */ /* 0x080fe4000001088c */
[----:B------:R-:W-:Y:S01]  /*6f40*/  FMUL.FTZ R198, R166, -R198 ;  /* 0x800000c6a6c67220 */ /* 0x000fe20000410000 */
[----:B------:R-:W-:Y:S01]  /*6f50*/  SHFL.UP PT, R144, R144, 0x1, RZ ;  /* 0x0420000090907989 */ /* 0x000fe200000e00ff */
[----:B------:R-:W-:Y:S02]  /*6f60*/  FFMA.FTZ R145, R70, UR33, R145 ;  /* 0x0000002146917c23 */ /* 0x000fe40008010091 */
[----:B------:R-:W-:Y:S01]  /*6f70*/  @P2 FADD.FTZ R142, R142, R193 ;  /* 0x000000c18e8e2221 */ /* 0x000fe20000010000 */
[----:B------:R-:W-:Y:S01]  /*6f80*/  ISETP.GT.U32.AND P2, PT, R138, 0x17, PT ;  /* 0x000000178a00780c */ /* 0x000fe20003f44070 */
[----:B------:R-:W-:-:S02]  /*6f90*/  FFMA.FTZ R141, R70, UR32, -R141 ;  /* 0x00000020468d7c23 */ /* 0x000fc4000801088d */
[----:B------:R-:W-:Y:S02]  /*6fa0*/  FFMA.FTZ R87, R175, R200, R198 ;  /* 0x000000c8af577223 */ /* 0x000fe400000100c6 */
[C---:B------:R-:W-:Y:S01]  /*6fb0*/  FMUL.FTZ R200, R222.reuse, R145 ;  /* 0x00000091dec87220 */ /* 0x040fe20000410000 */
[----:B------:R-:W2:Y:S01]  /*6fc0*/  SHFL.UP PT, R142, R142, 0x1, RZ ;  /* 0x042000008e8e7989 */ /* 0x000ea200000e00ff */
[----:B------:R-:W-:Y:S02]  /*6fd0*/  FMUL.FTZ R198, R222, R141 ;  /* 0x0000008ddec67220 */ /* 0x000fe40000410000 */
[----:B------:R-:W-:Y:S02]  /*6fe0*/  FADD.FTZ R87, -R200, R87 ;  /* 0x00000057c8577221 */ /* 0x000fe40000010100 */
[----:B------:R-:W-:Y:S02]  /*6ff0*/  FADD.FTZ R147, R198, R147 ;  /* 0x00000093c6937221 */ /* 0x000fe40000010000 */
[----:B------:R-:W-:-:S02]  /*7000*/  FMUL.FTZ R140, R174, -R87 ;  /* 0x80000057ae8c7220 */ /* 0x000fc40000410000 */
[-C--:B------:R-:W-:Y:S02]  /*7010*/  FMUL.FTZ R146, R174, -R147.reuse ;  /* 0x80000093ae927220 */ /* 0x080fe40000410000 */
[C---:B------:R-:W-:Y:S02]  /*7020*/  FFMA.FTZ R140, R173.reuse, R147, -R140 ;  /* 0x00000093ad8c7223 */ /* 0x040fe4000001088c */
[----:B------:R-:W-:Y:S02]  /*7030*/  FFMA.FTZ R147, R173, R87, R146 ;  /* 0x00000057ad937223 */ /* 0x000fe40000010092 */
[C---:B------:R-:W-:Y:S02]  /*7040*/  FMUL.FTZ R141, R69.reuse, UR32 ;  /* 0x00000020458d7c20 */ /* 0x040fe40008410000 */
[----:B------:R-:W-:Y:S02]  /*7050*/  FMUL.FTZ R87, R69, UR33 ;  /* 0x0000002145577c20 */ /* 0x000fe40008410000 */
[----:B------:R-:W-:-:S02]  /*7060*/  FFMA.FTZ R141, R68, UR33, R141 ;  /* 0x00000021448d7c23 */ /* 0x000fc4000801008d */
[----:B0-----:R-:W-:Y:S02]  /*7070*/  FMUL.FTZ R86, R194, R197 ;  /* 0x000000c5c2567220 */ /* 0x001fe40000410000 */
[----:B------:R-:W-:Y:S02]  /*7080*/  FFMA.FTZ R87, R68, UR32, -R87 ;  /* 0x0000002044577c23 */ /* 0x000fe40008010857 */
[-C--:B------:R-:W-:Y:S02]  /*7090*/  FMUL.FTZ R194, R194, R202.reuse ;  /* 0x000000cac2c27220 */ /* 0x080fe40000410000 */
[C---:B------:R-:W-:Y:S02]  /*70a0*/  FMUL.FTZ R176, R218.reuse, R141 ;  /* 0x0000008ddab07220 */ /* 0x040fe40000410000 */
[----:B-1----:R-:W-:Y:S02]  /*70b0*/  FFMA.FTZ R145, R143, R202, -R86 ;  /* 0x000000ca8f917223 */ /* 0x002fe40000010856 */
[----:B------:R-:W-:-:S02]  /*70c0*/  FMUL.FTZ R199, R218, R87 ;  /* 0x00000057dac77220 */ /* 0x000fc40000410000 */
[----:B------:R-:W-:Y:S02]  /*70d0*/  FFMA.FTZ R143, R143, R197, R194 ;  /* 0x000000c58f8f7223 */ /* 0x000fe400000100c2 */
[----:B------:R-:W-:Y:S02]  /*70e0*/  FADD.FTZ R86, -R176, R147 ;  /* 0x00000093b0567221 */ /* 0x000fe40000010100 */
[----:B------:R-:W-:Y:S02]  /*70f0*/  FADD.FTZ R140, R199, R140 ;  /* 0x0000008cc78c7221 */ /* 0x000fe40000010000 */
[----:B--2---:R-:W-:Y:S01]  /*7100*/  @P1 FADD.FTZ R197, R142, R143 ;  /* 0x0000008f8ec51221 */ /* 0x004fe20000010000 */
[----:B------:R-:W-:Y:S01]  /*7110*/  MOV R142, UR29 ;  /* 0x0000001d008e7c02 */ /* 0x000fe20008000f00 */
[C---:B------:R-:W-:Y:S02]  /*7120*/  FMUL.FTZ R87, R125.reuse, -R86 ;  /* 0x800000567d577220 */ /* 0x040fe40000410000 */
[-C--:B------:R-:W-:Y:S01]  /*7130*/  FMUL.FTZ R141, R125, -R140.reuse ;  /* 0x8000008c7d8d7220 */ /* 0x080fe20000410000 */
[----:B------:R-:W-:Y:S01]  /*7140*/  ISETP.GE.OR P0, PT, R142, c[0x0][0x174], P0 ;  /* 0x00005d008e007a0c */ /* 0x000fe20000706670 */
[----:B------:R-:W-:Y:S01]  /*7150*/  @P1 FADD.FTZ R202, R144, R145 ;  /* 0x0000009190ca1221 */ /* 0x000fe20000010000 */
[----:B------:R-:W-:Y:S01]  /*7160*/  ISETP.GT.U32.AND P1, PT, R138, 0xf, PT ;  /* 0x0000000f8a00780c */ /* 0x000fe20003f24070 */
[----:B------:R-:W-:-:S02]  /*7170*/  FFMA.FTZ R142, R127, R140, -R87 ;  /* 0x0000008c7f8e7223 */ /* 0x000fc40000010857 */
[----:B------:R-:W-:Y:S02]  /*7180*/  FFMA.FTZ R143, R127, R86, R141 ;  /* 0x000000567f8f7223 */ /* 0x000fe4000001008d */
[C---:B------:R-:W-:Y:S02]  /*7190*/  FMUL.FTZ R87, R75.reuse, UR33 ;  /* 0x000000214b577c20 */ /* 0x040fe40008410000 */
[----:B------:R-:W-:Y:S02]  /*71a0*/  FMUL.FTZ R141, R75, UR32 ;  /* 0x000000204b8d7c20 */ /* 0x000fe40008410000 */
[C---:B------:R-:W-:Y:S02]  /*71b0*/  FMUL.FTZ R138, R157.reuse, -R2 ;  /* 0x800000029d8a7220 */ /* 0x040fe40000410000 */
[----:B------:R-:W-:Y:S02]  /*71c0*/  FMUL.FTZ R86, R157, R3 ;  /* 0x000000039d567220 */ /* 0x000fe40000410000 */
[----:B------:R-:W-:-:S02]  /*71d0*/  FFMA.FTZ R87, R74, UR32, -R87 ;  /* 0x000000204a577c23 */ /* 0x000fc40008010857 */
[----:B------:R-:W-:Y:S02]  /*71e0*/  FFMA.FTZ R141, R74, UR33, R141 ;  /* 0x000000214a8d7c23 */ /* 0x000fe4000801008d */
[C---:B------:R-:W-:Y:S02]  /*71f0*/  FFMA.FTZ R138, R185.reuse, -R3, R138 ;  /* 0x80000003b98a7223 */ /* 0x040fe4000001008a */
[----:B------:R-:W-:Y:S02]  /*7200*/  FFMA.FTZ R86, R185, R2, -R86 ;  /* 0x00000002b9567223 */ /* 0x000fe40000010856 */
[C---:B------:R-:W-:Y:S02]  /*7210*/  FMUL.FTZ R147, R214.reuse, R87 ;  /* 0x00000057d6937220 */ /* 0x040fe40000410000 */
[----:B------:R-:W-:Y:S02]  /*7220*/  FMUL.FTZ R148, R214, R141 ;  /* 0x0000008dd6947220 */ /* 0x000fe40000410000 */
[----:B------:R-:W-:-:S02]  /*7230*/  FMUL.FTZ R87, R150, -R138 ;  /* 0x8000008a96577220 */ /* 0x000fc40000410000 */
[-C--:B------:R-:W-:Y:S02]  /*7240*/  FMUL.FTZ R140, R150, -R86.reuse ;  /* 0x80000056968c7220 */ /* 0x080fe40000410000 */
        /* <DEDUP_REMOVED lines=9> */
[C---:B------:R-:W-:Y:S02]  /*72e0*/  FFMA.FTZ R140, R187.reuse, R140, R141 ;  /* 0x0000008cbb8c7223 */ /* 0x040fe4000001008d */
[----:B------:R-:W-:-:S02]  /*72f0*/  FFMA.FTZ R138, R187, R86, -R87 ;  /* 0x00000056bb8a7223 */ /* 0x000fc40000010857 */
[----:B------:R-:W-:Y:S02]  /*7300*/  FFMA.FTZ R193, R129, R143, R146 ;  /* 0x0000008f81c17223 */ /* 0x000fe40000010092 */
[C---:B------:R-:W-:Y:S02]  /*7310*/  FMUL.FTZ R87, R73.reuse, UR33 ;  /* 0x0000002149577c20 */ /* 0x040fe40008410000 */
[C---:B------:R-:W-:Y:S02]  /*7320*/  FMUL.FTZ R142, R172.reuse, -R140 ;  /* 0x8000008cac8e7220 */ /* 0x040fe40000410000 */
[----:B------:R-:W-:Y:S02]  /*7330*/  FMUL.FTZ R143, R172, -R138 ;  /* 0x8000008aac8f7220 */ /* 0x000fe40000410000 */
[----:B------:R-:W-:Y:S02]  /*7340*/  FMUL.FTZ R141, R73, UR32 ;  /* 0x00000020498d7c20 */ /* 0x000fe40008410000 */
[----:B------:R-:W-:-:S02]  /*7350*/  FFMA.FTZ R86, R72, UR32, -R87 ;  /* 0x0000002048567c23 */ /* 0x000fc40008010857 */
[C---:B------:R-:W-:Y:S02]  /*7360*/  FFMA.FTZ R142, R167.reuse, R138, -R142 ;  /* 0x0000008aa78e7223 */ /* 0x040fe4000001088e */
[----:B------:R-:W-:Y:S02]  /*7370*/  FFMA.FTZ R140, R167, R140, R143 ;  /* 0x0000008ca78c7223 */ /* 0x000fe4000001008f */
[----:B------:R-:W-:Y:S02]  /*7380*/  FFMA.FTZ R146, R72, UR33, R141 ;  /* 0x0000002148927c23 */ /* 0x000fe4000801008d */
[----:B------:R-:W-:Y:S02]  /*7390*/  FMUL.FTZ R145, R211, R86 ;  /* 0x00000056d3917220 */ /* 0x000fe40000410000 */
[C---:B------:R-:W-:Y:S02]  /*73a0*/  FMUL.FTZ R87, R181.reuse, -R142 ;  /* 0x8000008eb5577220 */ /* 0x040fe40000410000 */
[----:B------:R-:W-:-:S02]  /*73b0*/  FMUL.FTZ R86, R181, -R140 ;  /* 0x8000008cb5567220 */ /* 0x000fc40000410000 */
[----:B------:R-:W-:Y:S02]  /*73c0*/  FMUL.FTZ R146, R211, R146 ;  /* 0x00000092d3927220 */ /* 0x000fe40000410000 */
[----:B------:R-:W-:Y:S02]  /*73d0*/  FADD.FTZ R144, R145, R144 ;  /* 0x0000009091907221 */ /* 0x000fe40000010000 */
[C---:B------:R-:W-:Y:S02]  /*73e0*/  FFMA.FTZ R141, R183.reuse, R140, R87 ;  /* 0x0000008cb78d7223 */ /* 0x040fe40000010057 */
[----:B------:R-:W-:Y:S02]  /*73f0*/  FFMA.FTZ R87, R183, R142, -R86 ;  /* 0x0000008eb7577223 */ /* 0x000fe40000010856 */
[----:B------:R-:W-:Y:S02]  /*7400*/  FADD.FTZ R193, -R146, R193 ;  /* 0x000000c192c17221 */ /* 0x000fe40000010100 */
[----:B------:R-:W-:-:S02]  /*7410*/  FMUL.FTZ R194, R130, -R144 ;  /* 0x8000009082c27220 */ /* 0x000fc40000410000 */
[C---:B------:R-:W-:Y:S02]  /*7420*/  FMUL.FTZ R138, R164.reuse, -R87 ;  /* 0x80000057a48a7220 */ /* 0x040fe40000410000 */
[----:B------:R-:W-:Y:S02]  /*7430*/  FMUL.FTZ R86, R164, -R141 ;  /* 0x8000008da4567220 */ /* 0x000fe40000410000 */
[-C--:B------:R-:W-:Y:S02]  /*7440*/  FMUL.FTZ R140, R130, -R193.reuse ;  /* 0x800000c1828c7220 */ /* 0x080fe40000410000 */
[----:B------:R-:W-:Y:S02]  /*7450*/  FFMA.FTZ R203, R131, R193, R194 ;  /* 0x000000c183cb7223 */ /* 0x000fe400000100c2 */
[C---:B------:R-:W-:Y:S02]  /*7460*/  FFMA.FTZ R193, R170.reuse, R141, R138 ;  /* 0x0000008daac17223 */ /* 0x040fe4000001008a */
[----:B------:R-:W-:-:S02]  /*7470*/  FFMA.FTZ R143, R170, R87, -R86 ;  /* 0x00000057aa8f7223 */ /* 0x000fc40000010856 */
[C---:B------:R-:W-:Y:S02]  /*7480*/  FMUL.FTZ R138, R160.reuse, -R193 ;  /* 0x800000c1a08a7220 */ /* 0x040fe40000410000 */
[----:B------:R-:W-:Y:S02]  /*7490*/  FFMA.FTZ R142, R131, R144, -R140 ;  /* 0x00000090838e7223 */ /* 0x000fe4000001088c */
[C---:B------:R-:W-:Y:S02]  /*74a0*/  FMUL.FTZ R141, R79.reuse, UR32 ;  /* 0x000000204f8d7c20 */ /* 0x040fe40008410000 */
[----:B------:R-:W-:Y:S02]  /*74b0*/  FMUL.FTZ R87, R79, UR33 ;  /* 0x000000214f577c20 */ /* 0x000fe40008410000 */
[-C--:B------:R-:W-:Y:S02]  /*74c0*/  FMUL.FTZ R140, R160, -R143.reuse ;  /* 0x8000008fa08c7220 */ /* 0x080fe40000410000 */
[----:B------:R-:W-:-:S02]  /*74d0*/  FFMA.FTZ R138, R168, R143, -R138 ;  /* 0x0000008fa88a7223 */ /* 0x000fc4000001088a */
[C---:B------:R-:W-:Y:S02]  /*74e0*/  FFMA.FTZ R144, R78.reuse, UR33, R141 ;  /* 0x000000214e907c23 */ /* 0x040fe4000801008d */
[----:B------:R-:W-:Y:S02]  /*74f0*/  FFMA.FTZ R86, R78, UR32, -R87 ;  /* 0x000000204e567c23 */ /* 0x000fe40008010857 */
[----:B------:R-:W-:Y:S02]  /*7500*/  FFMA.FTZ R140, R168, R193, R140 ;  /* 0x000000c1a88c7223 */ /* 0x000fe4000001008c */
[----:B------:R-:W-:Y:S02]  /*7510*/  FMUL.FTZ R87, R166, -R138 ;  /* 0x8000008aa6577220 */ /* 0x000fe40000410000 */
[C---:B------:R-:W-:Y:S02]  /*7520*/  FMUL.FTZ R144, R209.reuse, R144 ;  /* 0x00000090d1907220 */ /* 0x040fe40000410000 */
[----:B------:R-:W-:-:S02]  /*7530*/  FMUL.FTZ R143, R209, R86 ;  /* 0x00000056d18f7220 */ /* 0x000fc40000410000 */
[-C--:B------:R-:W-:Y:S02]  /*7540*/  FMUL.FTZ R86, R166, -R140.reuse ;  /* 0x8000008ca6567220 */ /* 0x080fe40000410000 */
[C---:B------:R-:W-:Y:S02]  /*7550*/  FFMA.FTZ R87, R175.reuse, R140, R87 ;  /* 0x0000008caf577223 */ /* 0x040fe40000010057 */
[----:B------:R-:W-:Y:S02]  /*7560*/  FADD.FTZ R203, -R144, R203 ;  /* 0x000000cb90cb7221 */ /* 0x000fe40000010100 */
[----:B------:R-:W-:Y:S02]  /*7570*/  FFMA.FTZ R86, R175, R138, -R86 ;  /* 0x0000008aaf567223 */ /* 0x000fe40000010856 */
[----:B------:R-:W-:Y:S02]  /*7580*/  FMUL.FTZ R138, R174, -R87 ;  /* 0x80000057ae8a7220 */ /* 0x000fe40000410000 */
[----:B------:R-:W-:-:S02]  /*7590*/  FADD.FTZ R142, R143, R142 ;  /* 0x0000008e8f8e7221 */ /* 0x000fc40000010000 */
[----:B------:R-:W-:Y:S02]  /*75a0*/  FMUL.FTZ R141, R132, -R203 ;  /* 0x800000cb848d7220 */ /* 0x000fe40000410000 */
[-C--:B------:R-:W-:Y:S02]  /*75b0*/  FMUL.FTZ R140, R174, -R86.reuse ;  /* 0x80000056ae8c7220 */ /* 0x080fe40000410000 */
[----:B------:R-:W-:Y:S02]  /*75c0*/  FFMA.FTZ R138, R173, R86, -R138 ;  /* 0x00000056ad8a7223 */ /* 0x000fe4000001088a */
[-C--:B------:R-:W-:Y:S02]  /*75d0*/  FMUL.FTZ R208, R132, -R142.reuse ;  /* 0x8000008e84d07220 */ /* 0x080fe40000410000 */
[----:B------:R-:W-:Y:S02]  /*75e0*/  FFMA.FTZ R194, R133, R142, -R141 ;  /* 0x0000008e85c27223 */ /* 0x000fe4000001088d */
[----:B------:R-:W-:-:S02]  /*75f0*/  FFMA.FTZ R140, R173, R87, R140 ;  /* 0x00000057ad8c7223 */ /* 0x000fc4000001008c */
[C---:B------:R-:W-:Y:S02]  /*7600*/  FMUL.FTZ R141, R77.reuse, UR32 ;  /* 0x000000204d8d7c20 */ /* 0x040fe40008410000 */
[----:B------:R-:W-:Y:S02]  /*7610*/  FMUL.FTZ R87, R77, UR33 ;  /* 0x000000214d577c20 */ /* 0x000fe40008410000 */
[----:B------:R-:W-:Y:S02]  /*7620*/  FMUL.FTZ R142, R125, -R138 ;  /* 0x8000008a7d8e7220 */ /* 0x000fe40000410000 */
[----:B------:R-:W-:Y:S02]  /*7630*/  FFMA.FTZ R203, R133, R203, R208 ;  /* 0x000000cb85cb7223 */ /* 0x000fe400000100d0 */
[----:B------:R-:W-:Y:S02]  /*7640*/  FADD.FTZ R208, R121, R121 ;  /* 0x0000007979d07221 */ /* 0x000fe40000010000 */
[----:B------:R-:W-:-:S02]  /*7650*/  FFMA.FTZ R141, R76, UR33, R141 ;  /* 0x000000214c8d7c23 */ /* 0x000fc4000801008d */
[----:B------:R-:W-:Y:S02]  /*7660*/  FFMA.FTZ R87, R76, UR32, -R87 ;  /* 0x000000204c577c23 */ /* 0x000fe40008010857 */
[-C--:B------:R-:W-:Y:S02]  /*7670*/  FMUL.FTZ R86, R125, -R140.reuse ;  /* 0x8000008c7d567220 */ /* 0x080fe40000410000 */
[C---:B------:R-:W-:Y:S02]  /*7680*/  FFMA.FTZ R140, R127.reuse, R140, R142 ;  /* 0x0000008c7f8c7223 */ /* 0x040fe4000001008e */
[C---:B------:R-:W-:Y:S02]  /*7690*/  FMUL.FTZ R142, R208.reuse, R141 ;  /* 0x0000008dd08e7220 */ /* 0x040fe40000410000 */
[----:B------:R-:W-:Y:S02]  /*76a0*/  FMUL.FTZ R141, R208, R87 ;  /* 0x00000057d08d7220 */ /* 0x000fe40000410000 */
[----:B------:R-:W-:-:S02]  /*76b0*/  FFMA.FTZ R86, R127, R138, -R86 ;  /* 0x0000008a7f567223 */ /* 0x000fc40000010856 */
[----:B------:R-:W-:Y:S02]  /*76c0*/  FMUL.FTZ R87, R128, -R140 ;  /* 0x8000008c80577220 */ /* 0x000fe40000410000 */
[----:B------:R-:W-:Y:S02]  /*76d0*/  FADD.FTZ R203, -R142, R203 ;  /* 0x000000cb8ecb7221 */ /* 0x000fe40000010100 */
[-C--:B------:R-:W-:Y:S02]  /*76e0*/  FMUL.FTZ R138, R128, -R86.reuse ;  /* 0x80000056808a7220 */ /* 0x080fe40000410000 */
[----:B------:R-:W-:Y:S02]  /*76f0*/  FFMA.FTZ R86, R129, R86, -R87 ;  /* 0x0000005681567223 */ /* 0x000fe40000010857 */
[----:B------:R-:W-:Y:S02]  /*7700*/  FADD.FTZ R194, R141, R194 ;  /* 0x000000c28dc27221 */ /* 0x000fe40000010000 */
[----:B------:R-:W-:-:S02]  /*7710*/  FMUL.FTZ R193, R134, -R203 ;  /* 0x800000cb86c17220 */ /* 0x000fc40000410000 */
[----:B------:R-:W-:Y:S02]  /*7720*/  FFMA.FTZ R138, R129, R140, R138 ;  /* 0x0000008c818a7223 */ /* 0x000fe4000001008a */
[----:B------:R-:W-:Y:S02]  /*7730*/  FMUL.FTZ R87, R130, -R86 ;  /* 0x8000005682577220 */ /* 0x000fe40000410000 */
[-C--:B------:R-:W-:Y:S02]  /*7740*/  FMUL.FTZ R220, R134, -R194.reuse ;  /* 0x800000c286dc7220 */ /* 0x080fe40000410000 */
[----:B------:R-:W-:Y:S02]  /*7750*/  FFMA.FTZ R213, R135, R194, -R193 ;  /* 0x000000c287d57223 */ /* 0x000fe400000108c1 */
[----:B------:R-:W-:Y:S02]  /*7760*/  FFMA.FTZ R194, R131, R138, R87 ;  /* 0x0000008a83c27223 */ /* 0x000fe40000010057 */
[----:B------:R-:W-:-:S02]  /*7770*/  FMUL.FTZ R193, R83, UR32 ;  /* 0x0000002053c17c20 */ /* 0x000fc40008410000 */
[----:B------:R-:W-:Y:S02]  /*7780*/  FMUL.FTZ R138, R130, -R138 ;  /* 0x8000008a828a7220 */ /* 0x000fe40000410000 */
[----:B------:R-:W-:Y:S02]  /*7790*/  FMUL.FTZ R87, R83, UR33 ;  /* 0x0000002153577c20 */ /* 0x000fe40008410000 */
[----:B------:R-:W-:Y:S02]  /*77a0*/  FFMA.FTZ R140, R82, UR33, R193 ;  /* 0x00000021528c7c23 */ /* 0x000fe400080100c1 */
[----:B------:R-:W-:Y:S02]  /*77b0*/  FFMA.FTZ R86, R131, R86, -R138 ;  /* 0x0000005683567223 */ /* 0x000fe4000001088a */
[----:B------:R-:W-:Y:S02]  /*77c0*/  FMUL.FTZ R193, R132, -R194 ;  /* 0x800000c284c17220 */ /* 0x000fe40000410000 */
[----:B------:R-:W-:-:S02]  /*77d0*/  FFMA.FTZ R138, R82, UR32, -R87 ;  /* 0x00000020528a7c23 */ /* 0x000fc40008010857 */
[-C--:B------:R-:W-:Y:S02]  /*77e0*/  FMUL.FTZ R87, R132, -R86.reuse ;  /* 0x8000005684577220 */ /* 0x080fe40000410000 */
[----:B------:R-:W-:Y:S02]  /*77f0*/  FFMA.FTZ R193, R133, R86, -R193 ;  /* 0x0000005685c17223 */ /* 0x000fe400000108c1 */
[----:B------:R-:W-:Y:S02]  /*7800*/  FFMA.FTZ R203, R135, R203, R220 ;  /* 0x000000cb87cb7223 */ /* 0x000fe400000100dc */
[C---:B------:R-:W-:Y:S02]  /*7810*/  FMUL.FTZ R140, R205.reuse, R140 ;  /* 0x0000008ccd8c7220 */ /* 0x040fe40000410000 */
[----:B------:R-:W-:Y:S02]  /*7820*/  FMUL.FTZ R138, R205, R138 ;  /* 0x0000008acd8a7220 */ /* 0x000fe40000410000 */
[----:B------:R-:W-:-:S02]  /*7830*/  FFMA.FTZ R87, R133, R194, R87 ;  /* 0x000000c285577223 */ /* 0x000fc40000010057 */
[----:B------:R-:W-:Y:S02]  /*7840*/  FMUL.FTZ R194, R134, -R193 ;  /* 0x800000c186c27220 */ /* 0x000fe40000410000 */
[----:B------:R-:W-:Y:S02]  /*7850*/  FADD.FTZ R217, -R140, R203 ;  /* 0x000000cb8cd97221 */ /* 0x000fe40000010100 */
[----:B------:R-:W-:Y:S02]  /*7860*/  FADD.FTZ R213, R138, R213 ;  /* 0x000000d58ad57221 */ /* 0x000fe40000010000 */
[-C--:B------:R-:W-:Y:S02]  /*7870*/  FMUL.FTZ R86, R134, -R87.reuse ;  /* 0x8000005786567220 */ /* 0x080fe40000410000 */
[----:B------:R-:W-:Y:S02]  /*7880*/  FFMA.FTZ R203, R135, R87, R194 ;  /* 0x0000005787cb7223 */ /* 0x000fe400000100c2 */
[----:B------:R-:W-:-:S02]  /*7890*/  FMUL.FTZ R228, R136, -R213 ;  /* 0x800000d588e47220 */ /* 0x000fc40000410000 */
[C---:B------:R-:W-:Y:S02]  /*78a0*/  FMUL.FTZ R220, R136.reuse, -R217 ;  /* 0x800000d988dc7220 */ /* 0x040fe40000410000 */
[----:B------:R-:W-:Y:S02]  /*78b0*/  FFMA.FTZ R86, R135, R193, -R86 ;  /* 0x000000c187567223 */ /* 0x000fe40000010856 */
[----:B------:R-:W-:Y:S02]  /*78c0*/  FMUL.FTZ R194, R136, -R203 ;  /* 0x800000cb88c27220 */ /* 0x000fe40000410000 */
[C---:B------:R-:W-:Y:S02]  /*78d0*/  FMUL.FTZ R87, R81.reuse, UR33 ;  /* 0x0000002151577c20 */ /* 0x040fe40008410000 */
[----:B------:R-:W-:Y:S02]  /*78e0*/  FMUL.FTZ R193, R81, UR32 ;  /* 0x0000002051c17c20 */ /* 0x000fe40008410000 */
[----:B------:R-:W-:-:S02]  /*78f0*/  FFMA.FTZ R217, R137, R217, R228 ;  /* 0x000000d989d97223 */ /* 0x000fc400000100e4 */
[C---:B------:R-:W-:Y:S02]  /*7900*/  FFMA.FTZ R230, R137.reuse, R213, -R220 ;  /* 0x000000d589e67223 */ /* 0x040fe400000108dc */
[-C--:B------:R-:W-:Y:S02]  /*7910*/  FFMA.FTZ R194, R137, R86.reuse, -R194 ;  /* 0x0000005689c27223 */ /* 0x080fe400000108c2 */
[----:B------:R-:W-:Y:S02]  /*7920*/  FMUL.FTZ R228, R136, -R86 ;  /* 0x8000005688e47220 */ /* 0x000fe40000410000 */
[----:B------:R-:W-:Y:S02]  /*7930*/  FADD.FTZ R213, R118, R118 ;  /* 0x0000007676d57221 */ /* 0x000fe40000010000 */
[C---:B------:R-:W-:Y:S02]  /*7940*/  FFMA.FTZ R86, R80.reuse, UR32, -R87 ;  /* 0x0000002050567c23 */ /* 0x040fe40008010857 */
[----:B------:R-:W-:-:S02]  /*7950*/  FFMA.FTZ R220, R80, UR33, R193 ;  /* 0x0000002150dc7c23 */ /* 0x000fc400080100c1 */
[----:B------:R-:W-:Y:S02]  /*7960*/  FFMA.FTZ R193, R137, R203, R228 ;  /* 0x000000cb89c17223 */ /* 0x000fe400000100e4 */
[----:B------:R-:W-:Y:S02]  /*7970*/  FMUL.FTZ R203, R85, R197 ;  /* 0x000000c555cb7220 */ /* 0x000fe40000410000 */
[C---:B------:R-:W-:Y:S01]  /*7980*/  FMUL.FTZ R87, R213.reuse, R86 ;  /* 0x00000056d5577220 */ /* 0x040fe20000410000 */
[----:B------:R0:W1:Y:S01]  /*7990*/  SHFL.DOWN PT, R232, R193, 0x1, 0x1f ;  /* 0x08201f00c1e87f89 */ /* 0x00006200000e0000 */
[----:B------:R-:W-:Y:S02]  /*79a0*/  FMUL.FTZ R86, R213, R220 ;  /* 0x000000dcd5567220 */ /* 0x000fe40000410000 */
[-C--:B------:R-:W-:Y:S02]  /*79b0*/  FMUL.FTZ R85, R85, R202.reuse ;  /* 0x000000ca55557220 */ /* 0x080fe40000410000 */
[----:B------:R-:W-:-:S02]  /*79c0*/  FFMA.FTZ R220, R84, R202, -R203 ;  /* 0x000000ca54dc7223 */ /* 0x000fc400000108cb */
        /* <DEDUP_REMOVED lines=8> */
[C---:B-1----:R-:W-:Y:S02]  /*7a50*/  FMUL.FTZ R85, R193.reuse, R232 ;  /* 0x000000e8c1557220 */ /* 0x042fe40000410000 */
[-C--:B---3--:R-:W-:Y:S02]  /*7a60*/  FMUL.FTZ R217, R193, R228.reuse ;  /* 0x000000e4c1d97220 */ /* 0x088fe40000410000 */
[----:B------:R-:W-:-:S02]  /*7a70*/  FFMA.FTZ R197, R194, R228, -R197 ;  /* 0x000000e4c2c57223 */ /* 0x000fc400000108c5 */
[-C--:B0-2---:R-:W-:Y:S02]  /*7a80*/  FMUL.FTZ R193, R193, R230.reuse ;  /* 0x000000e6c1c17220 */ /* 0x085fe40000410000 */
[C---:B------:R-:W-:Y:S02]  /*7a90*/  FFMA.FTZ R85, R194.reuse, R230, -R85 ;  /* 0x000000e6c2557223 */ /* 0x040fe40000010855 */
[C---:B------:R-:W-:Y:S02]  /*7aa0*/  FFMA.FTZ R228, R194.reuse, R234, R217 ;  /* 0x000000eac2e47223 */ /* 0x040fe400000100d9 */
[----:B------:R-:W-:Y:S01]  /*7ab0*/  FFMA.FTZ R193, R194, R232, R193 ;  /* 0x000000e8c2c17223 */ /* 0x000fe200000100c1 */
[----:B------:R-:W-:Y:S01]  /*7ac0*/  MOV R194, R85 ;  /* 0x0000005500c27202 */ /* 0x000fe20000000f00 */
[----:B------:R-:W-:Y:S02]  /*7ad0*/  FADD.FTZ R202, R202, R197 ;  /* 0x000000c5caca7221 */ /* 0x000fe40000010000 */
[----:B------:R-:W-:-:S02]  /*7ae0*/  FADD.FTZ R203, R203, R228 ;  /* 0x000000e4cbcb7221 */ /* 0x000fc40000010000 */
.L_x_10142:
[----:B------:R-:W-:Y:S05]  /*7af0*/  BSYNC B0 ;  /* 0x0000000000007941 */ /* 0x000fea0003800000 */
.L_x_10141:
[----:B------:R-:W-:Y:S01]  /*7b00*/  FADD.FTZ R85, R195, R220 ;  /* 0x000000dcc3557221 */ /* 0x000fe20000010000 */
[----:B--2---:R2:W0:Y:S01]  /*7b10*/  SHFL.DOWN PT, R230, R194, 0x2, 0x1f ;  /* 0x08401f00c2e67f89 */ /* 0x00442200000e0000 */
[----:B------:R-:W-:Y:S01]  /*7b20*/  FADD.FTZ R84, RZ, R84 ;  /* 0x00000054ff547221 */ /* 0x000fe20000010000 */
[----:B------:R-:W-:Y:S01]  /*7b30*/  BSSY B0, `(.L_x_10143) ;  /* 0x0000013000007945 */ /* 0x000fe20003800000 */
[C---:B------:R-:W-:Y:S01]  /*7b40*/  FMUL.FTZ R221, R81.reuse, R85 ;  /* 0x0000005551dd7220 */ /* 0x040fe20000410000 */
[----:B-1----:R2:W1:Y:S01]  /*7b50*/  SHFL.DOWN PT, R232, R193, 0x2, 0x1f ;  /* 0x08401f00c1e87f89 */ /* 0x00246200000e0000 */
[----:B------:R-:W-:-:S02]  /*7b60*/  FMUL.FTZ R217, R81, R84 ;  /* 0x0000005451d97220 */ /* 0x000fc40000410000 */
[----:B------:R-:W-:Y:S01]  /*7b70*/  FMUL.FTZ R220, R136, R84 ;  /* 0x0000005488dc7220 */ /* 0x000fe20000410000 */
[----:B---3--:R2:W3:Y:S04]  /*7b80*/  SHFL.DOWN PT, R228, R202, 0x2, 0x1f ;  /* 0x08401f00cae47f89 */ /* 0x0084e800000e0000 */
[----:B----4-:R2:W4:Y:S01]  /*7b90*/  SHFL.DOWN PT, R234, R203, 0x2, 0x1f ;  /* 0x08401f00cbea7f89 */ /* 0x01052200000e0000 */
[----:B------:R-:W-:Y:S05]  /*7ba0*/  @P4 BRA `(.L_x_10144) ;  /* 0x000000b000004947 */ /* 0x000fea0003800000 */
[C---:B----4-:R-:W-:Y:S02]  /*7bb0*/  FMUL.FTZ R195, R193.reuse, R234 ;  /* 0x000000eac1c37220 */ /* 0x050fe40000410000 */
[C---:B-1----:R-:W-:Y:S02]  /*7bc0*/  FMUL.FTZ R81, R193.reuse, R232 ;  /* 0x000000e8c1517220 */ /* 0x042fe40000410000 */
[----:B---3--:R-:W-:-:S02]  /*7bd0*/  FMUL.FTZ R197, R193, R228 ;  /* 0x000000e4c1c57220 */ /* 0x008fc40000410000 */
[C---:B------:R-:W-:Y:S02]  /*7be0*/  FFMA.FTZ R195, R194.reuse, R228, -R195 ;  /* 0x000000e4c2c37223 */ /* 0x040fe400000108c3 */
[-C--:B0-2---:R-:W-:Y:S02]  /*7bf0*/  FMUL.FTZ R193, R193, R230.reuse ;  /* 0x000000e6c1c17220 */ /* 0x085fe40000410000 */
[C---:B------:R-:W-:Y:S02]  /*7c00*/  FFMA.FTZ R81, R194.reuse, R230, -R81 ;  /* 0x000000e6c2517223 */ /* 0x040fe40000010851 */
[C---:B------:R-:W-:Y:S02]  /*7c10*/  FFMA.FTZ R228, R194.reuse, R234, R197 ;  /* 0x000000eac2e47223 */ /* 0x040fe400000100c5 */
[----:B------:R-:W-:Y:S01]  /*7c20*/  FFMA.FTZ R193, R194, R232, R193 ;  /* 0x000000e8c2c17223 */ /* 0x000fe200000100c1 */
[----:B------:R-:W-:Y:S01]  /*7c30*/  MOV R194, R81 ;  /* 0x0000005100c27202 */ /* 0x000fe20000000f00 */
[----:B------:R-:W-:-:S02]  /*7c40*/  FADD.FTZ R202, R202, R195 ;  /* 0x000000c3caca7221 */ /* 0x000fc40000010000 */
[----:B------:R-:W-:Y:S02]  /*7c50*/  FADD.FTZ R203, R203, R228 ;  /* 0x000000e4cbcb7221 */ /* 0x000fe40000010000 */
.L_x_10144:
[----:B------:R-:W-:Y:S05]  /*7c60*/  BSYNC B0 ;  /* 0x0000000000007941 */ /* 0x000fea0003800000 */
.L_x_10143:
[-C--:B------:R-:W-:Y:S01]  /*7c70*/  FFMA.FTZ R81, R137, R85.reuse, -R220 ;  /* 0x0000005589517223 */ /* 0x080fe200000108dc */
[----:B----4-:R4:W2:Y:S01]  /*7c80*/  SHFL.DOWN PT, R234, R193, 0x4, 0x1f ;  /* 0x08801f00c1ea7f89 */ /* 0x0108a200000e0000 */
[CC--:B---3--:R-:W-:Y:S01]  /*7c90*/  FFMA.FTZ R228, R80.reuse, R85.reuse, -R217 ;  /* 0x0000005550e47223 */ /* 0x0c8fe200000108d9 */
[----:B------:R-:W-:Y:S01]  /*7ca0*/  BSSY B0, `(.L_x_10145) ;  /* 0x000001e000007945 */ /* 0x000fe20003800000 */
[----:B0-----:R-:W-:Y:S01]  /*7cb0*/  FFMA.FTZ R230, R80, R84, R221 ;  /* 0x0000005450e67223 */ /* 0x001fe200000100dd */
[----:B------:R4:W0:Y:S01]  /*7cc0*/  SHFL.DOWN PT, R236, R203, 0x4, 0x1f ;  /* 0x08801f00cbec7f89 */ /* 0x00082200000e0000 */
[C---:B------:R-:W-:Y:S02]  /*7cd0*/  FMUL.FTZ R220, R84.reuse, UR33 ;  /* 0x0000002154dc7c20 */ /* 0x040fe40008410000 */
[----:B-1----:R-:W-:Y:S02]  /*7ce0*/  FMUL.FTZ R232, R84, UR32 ;  /* 0x0000002054e87c20 */ /* 0x002fe40008410000 */
[----:B------:R-:W-:-:S02]  /*7cf0*/  FMUL.FTZ R80, R136, R85 ;  /* 0x0000005588507220 */ /* 0x000fc40000410000 */
[C---:B------:R-:W-:Y:S02]  /*7d00*/  FFMA.FTZ R220, R85.reuse, UR32, -R220 ;  /* 0x0000002055dc7c23 */ /* 0x040fe400080108dc */
[----:B------:R-:W-:Y:S02]  /*7d10*/  FFMA.FTZ R232, R85, UR33, R232 ;  /* 0x0000002155e87c23 */ /* 0x000fe400080100e8 */
[----:B------:R-:W-:Y:S02]  /*7d20*/  FFMA.FTZ R80, R137, R84, R80 ;  /* 0x0000005489507223 */ /* 0x000fe40000010050 */
[C---:B------:R-:W-:Y:S02]  /*7d30*/  FMUL.FTZ R197, R213.reuse, R220 ;  /* 0x000000dcd5c57220 */ /* 0x040fe40000410000 */
[----:B------:R-:W-:Y:S01]  /*7d40*/  FFMA.FTZ R195, -R213, R232, -RZ ;  /* 0x000000e8d5c37223 */ /* 0x000fe200000109ff */
[----:B------:R4:W1:Y:S01]  /*7d50*/  SHFL.DOWN PT, R220, R202, 0x4, 0x1f ;  /* 0x08801f00cadc7f89 */ /* 0x00086200000e0000 */
[----:B------:R-:W-:-:S02]  /*7d60*/  FADD.FTZ R80, RZ, R80 ;  /* 0x00000050ff507221 */ /* 0x000fc40000010000 */
[----:B------:R-:W-:Y:S01]  /*7d70*/  FADD.FTZ R196, R196, R81 ;  /* 0x00000051c4c47221 */ /* 0x000fe20000010000 */
[----:B------:R4:W3:Y:S01]  /*7d80*/  SHFL.DOWN PT, R232, R194, 0x4, 0x1f ;  /* 0x08801f00c2e87f89 */ /* 0x0008e200000e0000 */
[C---:B------:R-:W-:Y:S02]  /*7d90*/  FFMA.FTZ R228, R213.reuse, R228, RZ ;  /* 0x000000e4d5e47223 */ /* 0x040fe400000100ff */
[----:B------:R-:W-:Y:S02]  /*7da0*/  FFMA.FTZ R230, -R213, R230, RZ ;  /* 0x000000e6d5e67223 */ /* 0x000fe400000101ff */
[----:B------:R-:W-:Y:S01]  /*7db0*/  FMUL.FTZ R81, R134, R80 ;  /* 0x0000005086517220 */ /* 0x000fe20000410000 */
[----:B------:R-:W-:Y:S05]  /*7dc0*/  @P3 BRA `(.L_x_10146) ;  /* 0x000000b000003947 */ /* 0x000fea0003800000 */
[C---:B0-2---:R-:W-:Y:S02]  /*7dd0*/  FMUL.FTZ R217, R193.reuse, R236 ;  /* 0x000000ecc1d97220 */ /* 0x045fe40000410000 */
[C---:B------:R-:W-:Y:S02]  /*7de0*/  FMUL.FTZ R213, R193.reuse, R234 ;  /* 0x000000eac1d57220 */ /* 0x040fe40000410000 */
        /* <DEDUP_REMOVED lines=9> */
.L_x_10146:
[----:B0-2---:R-:W-:Y:S05]  /*7e80*/  BSYNC B0 ;  /* 0x0000000000007941 */ /* 0x005fea0003800000 */
.L_x_10145:
[C---:B------:R-:W-:Y:S01]  /*7e90*/  FMUL.FTZ R213, R83.reuse, R80 ;  /* 0x0000005053d57220 */ /* 0x040fe20000410000 */
[----:B---3--:R0:W2:Y:S01]  /*7ea0*/  SHFL.DOWN PT, R232, R193, 0x8, 0x1f ;  /* 0x09001f00c1e87f89 */ /* 0x0080a200000e0000 */
[-C--:B------:R-:W-:Y:S01]  /*7eb0*/  FMUL.FTZ R217, R83, R196.reuse ;  /* 0x000000c453d97220 */ /* 0x080fe20000410000 */
[----:B------:R-:W-:Y:S01]  /*7ec0*/  BSSY B0, `(.L_x_10147) ;  /* 0x0000026000007945 */ /* 0x000fe20003800000 */
[-C--:B------:R-:W-:Y:S01]  /*7ed0*/  FFMA.FTZ R81, R135, R196.reuse, -R81 ;  /* 0x000000c487517223 */ /* 0x080fe20000010851 */
[----:B------:R0:W3:Y:S01]  /*7ee0*/  SHFL.DOWN PT, R234, R202, 0x8, 0x1f ;  /* 0x09001f00caea7f89 */ /* 0x0000e200000e0000 */
[-C--:B------:R-:W-:Y:S02]  /*7ef0*/  FMUL.FTZ R83, R134, R196.reuse ;  /* 0x000000c486537220 */ /* 0x080fe40000410000 */
[C---:B------:R-:W-:Y:S02]  /*7f00*/  FFMA.FTZ R213, R82.reuse, R196, -R213 ;  /* 0x000000c452d57223 */ /* 0x040fe400000108d5 */
[----:B------:R-:W-:-:S02]  /*7f10*/  FFMA.FTZ R217, R82, R80, R217 ;  /* 0x0000005052d97223 */ /* 0x000fc400000100d9 */
[----:B------:R-:W-:Y:S02]  /*7f20*/  FADD.FTZ R82, R204, R81 ;  /* 0x00000051cc527221 */ /* 0x000fe40000010000 */
[----:B------:R-:W-:Y:S02]  /*7f30*/  FFMA.FTZ R81, R135, R80, R83 ;  /* 0x0000005087517223 */ /* 0x000fe40000010053 */
[C---:B------:R-:W-:Y:S02]  /*7f40*/  FFMA.FTZ R227, R205.reuse, R213, R228 ;  /* 0x000000d5cde37223 */ /* 0x040fe400000100e4 */
[----:B------:R-:W-:Y:S02]  /*7f50*/  FADD.FTZ R81, RZ, R81 ;  /* 0x00000051ff517221 */ /* 0x000fe40000010000 */
[----:B------:R-:W-:Y:S02]  /*7f60*/  FFMA.FTZ R213, -R205, R217, R230 ;  /* 0x000000d9cdd57223 */ /* 0x000fe400000101e6 */
[C---:B------:R-:W-:Y:S01]  /*7f70*/  FMUL.FTZ R217, R77.reuse, R81 ;  /* 0x000000514dd97220 */ /* 0x040fe20000410000 */
[----:B------:R0:W4:Y:S01]  /*7f80*/  SHFL.DOWN PT, R230, R194, 0x8, 0x1f ;  /* 0x09001f00c2e67f89 */ /* 0x00012200000e0000 */
[----:B------:R-:W-:-:S02]  /*7f90*/  FMUL.FTZ R77, R77, R82 ;  /* 0x000000524d4d7220 */ /* 0x000fc40000410000 */
[C---:B------:R-:W-:Y:S02]  /*7fa0*/  FFMA.FTZ R228, R76.reuse, R82, -R217 ;  /* 0x000000524ce47223 */ /* 0x040fe400000108d9 */
[-C--:B------:R-:W-:Y:S02]  /*7fb0*/  FFMA.FTZ R229, R76, R81.reuse, R77 ;  /* 0x000000514ce57223 */ /* 0x080fe4000001004d */
[----:B------:R-:W-:Y:S02]  /*7fc0*/  FMUL.FTZ R221, R80, UR32 ;  /* 0x0000002050dd7c20 */ /* 0x000fe40008410000 */
[----:B------:R-:W-:Y:S02]  /*7fd0*/  FMUL.FTZ R76, R132, R81 ;  /* 0x00000051844c7220 */ /* 0x000fe40000410000 */
[----:B------:R-:W-:Y:S02]  /*7fe0*/  FMUL.FTZ R83, R80, UR33 ;  /* 0x0000002150537c20 */ /* 0x000fe40008410000 */
[----:B-1----:R-:W-:-:S02]  /*7ff0*/  FFMA.FTZ R220, R196, UR33, R221 ;  /* 0x00000021c4dc7c23 */ /* 0x002fc400080100dd */
[----:B------:R-:W-:Y:S02]  /*8000*/  FFMA.FTZ R204, R196, UR32, -R83 ;  /* 0x00000020c4cc7c23 */ /* 0x000fe40008010853 */
[----:B------:R-:W-:Y:S02]  /*8010*/  FFMA.FTZ R77, R133, R82, -R76 ;  /* 0x00000052854d7223 */ /* 0x000fe4000001084c */
[----:B------:R0:W1:Y:S01]  /*8020*/  SHFL.DOWN PT, R76, R203, 0x8, 0x1f ;  /* 0x09001f00cb4c7f89 */ /* 0x00006200000e0000 */
[C---:B------:R-:W-:Y:S02]  /*8030*/  FFMA.FTZ R83, -R205.reuse, R220, -RZ ;  /* 0x000000dccd537223 */ /* 0x040fe400000109ff */
[----:B------:R-:W-:Y:S02]  /*8040*/  FMUL.FTZ R204, R205, R204 ;  /* 0x000000cccdcc7220 */ /* 0x000fe40000410000 */
[----:B------:R-:W-:Y:S01]  /*8050*/  FMUL.FTZ R220, R132, R82 ;  /* 0x0000005284dc7220 */ /* 0x000fe20000410000 */
[----:B------:R-:W-:Y:S05]  /*8060*/  @P2 BRA `(.L_x_10148) ;  /* 0x000000b000002947 */ /* 0x000fea0003800000 */
[C---:B--234-:R-:W-:Y:S02]  /*8070*/  FMUL.FTZ R205, R193.reuse, R232 ;  /* 0x000000e8c1cd7220 */ /* 0x05cfe40000410000 */
[----:B-1----:R-:W-:-:S02]  /*8080*/  FMUL.FTZ R217, R193, R76 ;  /* 0x0000004cc1d97220 */ /* 0x002fc40000410000 */
[C---:B------:R-:W-:Y:S02]  /*8090*/  FMUL.FTZ R221, R193.reuse, R234 ;  /* 0x000000eac1dd7220 */ /* 0x040fe40000410000 */
[-C--:B0-----:R-:W-:Y:S02]  /*80a0*/  FMUL.FTZ R193, R193, R230.reuse ;  /* 0x000000e6c1c17220 */ /* 0x081fe40000410000 */
[C---:B------:R-:W-:Y:S02]  /*80b0*/  FFMA.FTZ R205, R194.reuse, R230, -R205 ;  /* 0x000000e6c2cd7223 */ /* 0x040fe400000108cd */
[C---:B------:R-:W-:Y:S02]  /*80c0*/  FFMA.FTZ R217, R194.reuse, R234, -R217 ;  /* 0x000000eac2d97223 */ /* 0x040fe400000108d9 */
[C---:B------:R-:W-:Y:S02]  /*80d0*/  FFMA.FTZ R76, R194.reuse, R76, R221 ;  /* 0x0000004cc24c7223 */ /* 0x040fe400000100dd */
[----:B------:R-:W-:Y:S01]  /*80e0*/  FFMA.FTZ R193, R194, R232, R193 ;  /* 0x000000e8c2c17223 */ /* 0x000fe200000100c1 */
[----:B------:R-:W-:Y:S01]  /*80f0*/  MOV R194, R205 ;  /* 0x000000cd00c27202 */ /* 0x000fe20000000f00 */
[----:B------:R-:W-:-:S02]  /*8100*/  FADD.FTZ R202, R202, R217 ;  /* 0x000000d9caca7221 */ /* 0x000fc40000010000 */
[----:B------:R-:W-:Y:S02]  /*8110*/  FADD.FTZ R203, R203, R76 ;  /* 0x0000004ccbcb7221 */ /* 0x000fe40000010000 */
.L_x_10148:
[----:B--234-:R-:W-:Y:S05]  /*8120*/  BSYNC B0 ;  /* 0x0000000000007941 */ /* 0x01cfea0003800000 */
.L_x_10147:
[----:B-1----:R-:W-:Y:S01]  /*8130*/  FFMA.FTZ R76, R133, R81, R220 ;  /* 0x00000051854c7223 */ /* 0x002fe200000100dc */
[----:B------:R1:W2:Y:S01]  /*8140*/  SHFL.DOWN PT, R234, R193, 0x10, 0x1f ;  /* 0x0a001f00c1ea7f89 */ /* 0x0002a200000e0000 */
[----:B------:R-:W-:Y:S01]  /*8150*/  FADD.FTZ R206, R206, R77 ;  /* 0x0000004dcece7221 */ /* 0x000fe20000010000 */
[----:B------:R-:W-:Y:S01]  /*8160*/  BSSY B0, `(.L_x_10149) ;  /* 0x000002c000007945 */ /* 0x000fe20003800000 */
[C---:B------:R-:W-:Y:S01]  /*8170*/  FMUL.FTZ R77, R81.reuse, UR33 ;  /* 0x00000021514d7c20 */ /* 0x040fe20008410000 */
[----:B------:R1:W3:Y:S01]  /*8180*/  SHFL.DOWN PT, R236, R203, 0x10, 0x1f ;  /* 0x0a001f00cbec7f89 */ /* 0x0002e200000e0000 */
[----:B------:R-:W-:Y:S02]  /*8190*/  FMUL.FTZ R217, R81, UR32 ;  /* 0x0000002051d97c20 */ /* 0x000fe40008410000 */
[----:B------:R-:W-:Y:S02]  /*81a0*/  FADD.FTZ R76, RZ, R76 ;  /* 0x0000004cff4c7221 */ /* 0x000fe40000010000 */
[----:B------:R-:W-:-:S02]  /*81b0*/  FFMA.FTZ R205, R82, UR32, -R77 ;  /* 0x0000002052cd7c23 */ /* 0x000fc4000801084d */
[----:B------:R-:W-:Y:S02]  /*81c0*/  FFMA.FTZ R217, R82, UR33, R217 ;  /* 0x0000002152d97c23 */ /* 0x000fe400080100d9 */
[-C--:B------:R-:W-:Y:S02]  /*81d0*/  FMUL.FTZ R77, R130, R76.reuse ;  /* 0x0000004c824d7220 */ /* 0x080fe40000410000 */
[----:B------:R-:W-:Y:S02]  /*81e0*/  FFMA.FTZ R230, -R208, R229, R213 ;  /* 0x000000e5d0e67223 */ /* 0x000fe400000101d5 */
[C---:B------:R-:W-:Y:S02]  /*81f0*/  FMUL.FTZ R213, R79.reuse, R76 ;  /* 0x0000004c4fd57220 */ /* 0x040fe40000410000 */
[-C--:B------:R-:W-:Y:S02]  /*8200*/  FMUL.FTZ R221, R79, R206.reuse ;  /* 0x000000ce4fdd7220 */ /* 0x080fe40000410000 */
[----:B------:R-:W-:-:S02]  /*8210*/  FFMA.FTZ R220, R131, R206, -R77 ;  /* 0x000000ce83dc7223 */ /* 0x000fc4000001084d */
[----:B------:R-:W-:Y:S02]  /*8220*/  FFMA.FTZ R79, -R208, R217, -RZ ;  /* 0x000000d9d04f7223 */ /* 0x000fe400000109ff */
[----:B------:R-:W-:Y:S02]  /*8230*/  FMUL.FTZ R217, R76, UR32 ;  /* 0x000000204cd97c20 */ /* 0x000fe40008410000 */
[-C--:B------:R-:W-:Y:S02]  /*8240*/  FMUL.FTZ R77, R130, R206.reuse ;  /* 0x000000ce824d7220 */ /* 0x080fe40000410000 */
[C---:B------:R-:W-:Y:S02]  /*8250*/  FFMA.FTZ R213, R78.reuse, R206, -R213 ;  /* 0x000000ce4ed57223 */ /* 0x040fe400000108d5 */
[----:B------:R-:W-:Y:S02]  /*8260*/  FFMA.FTZ R221, R78, R76, R221 ;  /* 0x0000004c4edd7223 */ /* 0x000fe400000100dd */
[----:B------:R-:W-:-:S02]  /*8270*/  FADD.FTZ R78, R207, R220 ;  /* 0x000000dccf4e7221 */ /* 0x000fc40000010000 */
[----:B------:R-:W-:Y:S02]  /*8280*/  FFMA.FTZ R228, R208, R228, R227 ;  /* 0x000000e4d0e47223 */ /* 0x000fe400000100e3 */
[----:B------:R-:W-:Y:S02]  /*8290*/  FMUL.FTZ R207, R76, UR33 ;  /* 0x000000214ccf7c20 */ /* 0x000fe40008410000 */
[----:B------:R-:W-:Y:S02]  /*82a0*/  FFMA.FTZ R232, R206, UR33, R217 ;  /* 0x00000021cee87c23 */ /* 0x000fe400080100d9 */
[----:B------:R-:W-:Y:S02]  /*82b0*/  FFMA.FTZ R77, R131, R76, R77 ;  /* 0x0000004c834d7223 */ /* 0x000fe4000001004d */
[----:B------:R-:W-:Y:S02]  /*82c0*/  FMUL.FTZ R205, R208, R205 ;  /* 0x000000cdd0cd7220 */ /* 0x000fe40000410000 */
[----:B------:R-:W-:-:S02]  /*82d0*/  FFMA.FTZ R220, R209, R213, R228 ;  /* 0x000000d5d1dc7223 */ /* 0x000fc400000100e4 */
[----:B------:R-:W-:Y:S02]  /*82e0*/  FFMA.FTZ R208, R206, UR32, -R207 ;  /* 0x00000020ced07c23 */ /* 0x000fe400080108cf */
[C---:B------:R-:W-:Y:S02]  /*82f0*/  FFMA.FTZ R228, -R209.reuse, R221, R230 ;  /* 0x000000ddd1e47223 */ /* 0x040fe400000101e6 */
[C---:B------:R-:W-:Y:S01]  /*8300*/  FFMA.FTZ R207, -R209.reuse, R232, -RZ ;  /* 0x000000e8d1cf7223 */ /* 0x040fe200000109ff */
[----:B------:R1:W4:Y:S01]  /*8310*/  SHFL.DOWN PT, R230, R202, 0x10, 0x1f ;  /* 0x0a001f00cae67f89 */ /* 0x00032200000e0000 */
[----:B------:R-:W-:Y:S02]  /*8320*/  FADD.FTZ R77, RZ, R77 ;  /* 0x0000004dff4d7221 */ /* 0x000fe40000010000 */
[----:B------:R-:W-:Y:S01]  /*8330*/  FMUL.FTZ R208, R209, R208 ;  /* 0x000000d0d1d07220 */ /* 0x000fe20000410000 */
[----:B------:R1:W0:Y:S01]  /*8340*/  SHFL.DOWN PT, R232, R194, 0x10, 0x1f ;  /* 0x0a001f00c2e87f89 */ /* 0x00022200000e0000 */
[----:B------:R-:W-:Y:S01]  /*8350*/  FMUL.FTZ R209, R128, R77 ;  /* 0x0000004d80d17220 */ /* 0x000fe20000410000 */
[----:B------:R-:W-:Y:S05]  /*8360*/  @P1 BRA `(.L_x_10150) ;  /* 0x000000b000001947 */ /* 0x000fea0003800000 */
[C---:B--23--:R-:W-:Y:S02]  /*8370*/  FMUL.FTZ R217, R193.reuse, R236 ;  /* 0x000000ecc1d97220 */ /* 0x04cfe40000410000 */
[----:B------:R-:W-:-:S02]  /*8380*/  FMUL.FTZ R213, R193, R234 ;  /* 0x000000eac1d57220 */ /* 0x000fc40000410000 */
[CC--:B----4-:R-:W-:Y:S02]  /*8390*/  FMUL.FTZ R221, R193.reuse, R230.reuse ;  /* 0x000000e6c1dd7220 */ /* 0x0d0fe40000410000 */
        /* <DEDUP_REMOVED lines=8> */
.L_x_10150:
[----:B--23--:R-:W-:Y:S05]  /*8420*/  BSYNC B0 ;  /* 0x0000000000007941 */ /* 0x00cfea0003800000 */
.L_x_10149:
[CC--:B------:R-:W-:Y:S01]  /*8430*/  FMUL.FTZ R213, R73.reuse, R77.reuse ;  /* 0x0000004d49d57220 */ /* 0x0c0fe20000410000 */
[----:B------:R-:W-:Y:S01]  /*8440*/  MOV R231, UR7 ;  /* 0x0000000700e77c02 */ /* 0x000fe20008000f00 */
[-C--:B------:R-:W-:Y:S01]  /*8450*/  FMUL.FTZ R73, R73, R78.reuse ;  /* 0x0000004e49497220 */ /* 0x080fe20000410000 */
[----:B------:R-:W-:Y:S01]  /*8460*/  SHFL.DOWN PT, R236, R193, 0x1, 0x1f ;  /* 0x08201f00c1ec7f89 */ /* 0x000fe200000e0000 */
[-C--:B----4-:R-:W-:Y:S01]  /*8470*/  FMUL.FTZ R230, R128, R78.reuse ;  /* 0x0000004e80e67220 */ /* 0x090fe20000410000 */
[----:B------:R-:W-:Y:S01]  /*8480*/  ISETP.NE.AND P1, PT, R0, RZ, PT ;  /* 0x000000ff0000720c */ /* 0x000fe20003f25270 */
[C---:B------:R-:W-:Y:S01]  /*8490*/  FFMA.FTZ R213, R72.reuse, R78, -R213 ;  /* 0x0000004e48d57223 */ /* 0x040fe200000108d5 */
[----:B------:R-:W-:Y:S01]  /*84a0*/  SHFL.DOWN PT, R235, R202, 0x1, 0x1f ;  /* 0x08201f00caeb7f89 */ /* 0x000fe200000e0000 */
[-C--:B------:R-:W-:Y:S01]  /*84b0*/  FFMA.FTZ R73, R72, R77.reuse, R73 ;  /* 0x0000004d48497223 */ /* 0x080fe20000010049 */
[----:B------:R-:W-:Y:S01]  /*84c0*/  BSSY B0, `(.L_x_10151) ;  /* 0x0000234000007945 */ /* 0x000fe20003800000 */
[----:B------:R-:W-:Y:S01]  /*84d0*/  FFMA.FTZ R72, R129, R77, R230 ;  /* 0x0000004d81487223 */ /* 0x000fe200000100e6 */
[----:B01----:R-:W-:Y:S01]  /*84e0*/  SHFL.IDX PT, R193, R193, RZ, 0x1f ;  /* 0x00001fffc1c17589 */ /* 0x003fe200000e0000 */
[----:B------:R-:W-:-:S02]  /*84f0*/  FMUL.FTZ R217, R77, UR32 ;  /* 0x000000204dd97c20 */ /* 0x000fc40008410000 */
[----:B------:R-:W-:Y:S01]  /*8500*/  FFMA.FTZ R209, R129, R78, -R209 ;  /* 0x0000004e81d17223 */ /* 0x000fe200000108d1 */
[----:B------:R-:W-:Y:S01]  /*8510*/  SHFL.IDX PT, R202, R202, RZ, 0x1f ;  /* 0x00001fffcaca7589 */ /* 0x000fe200000e0000 */
[----:B------:R-:W-:Y:S02]  /*8520*/  FADD.FTZ R72, RZ, R72 ;  /* 0x00000048ff487221 */ /* 0x000fe40000010000 */
[----:B------:R-:W-:Y:S02]  /*8530*/  FFMA.FTZ R230, R78, UR33, R217 ;  /* 0x000000214ee67c23 */ /* 0x000fe400080100d9 */
[----:B------:R-:W-:Y:S02]  /*8540*/  FFMA.FTZ R217, -R211, R73, R228 ;  /* 0x00000049d3d97223 */ /* 0x000fe400000101e4 */
[----:B------:R-:W-:Y:S02]  /*8550*/  FADD.FTZ R210, R210, R209 ;  /* 0x000000d1d2d27221 */ /* 0x000fe40000010000 */
[----:B------:R-:W-:-:S02]  /*8560*/  FMUL.FTZ R73, R125, R72 ;  /* 0x000000487d497220 */ /* 0x000fc40000410000 */
[C---:B------:R-:W-:Y:S02]  /*8570*/  FMUL.FTZ R221, R75.reuse, R72 ;  /* 0x000000484bdd7220 */ /* 0x040fe40000410000 */
[-C--:B------:R-:W-:Y:S02]  /*8580*/  FMUL.FTZ R227, R75, R210.reuse ;  /* 0x000000d24be37220 */ /* 0x080fe40000410000 */
[-C--:B------:R-:W-:Y:S02]  /*8590*/  FFMA.FTZ R73, R127, R210.reuse, -R73 ;  /* 0x000000d27f497223 */ /* 0x080fe40000010849 */
[----:B------:R-:W-:Y:S02]  /*85a0*/  FMUL.FTZ R75, R125, R210 ;  /* 0x000000d27d4b7220 */ /* 0x000fe40000410000 */
[----:B------:R-:W-:Y:S02]  /*85b0*/  FADD.FTZ R212, R212, R73 ;  /* 0x00000049d4d47221 */ /* 0x000fe40000010000 */
[----:B------:R-:W-:-:S02]  /*85c0*/  FFMA.FTZ R213, R211, R213, R220 ;  /* 0x000000d5d3d57223 */ /* 0x000fc400000100dc */
[----:B------:R-:W-:Y:S02]  /*85d0*/  FFMA.FTZ R221, R74, R210, -R221 ;  /* 0x000000d24add7223 */ /* 0x000fe400000108dd */
[----:B------:R-:W-:Y:S02]  /*85e0*/  FFMA.FTZ R73, R127, R72, R75 ;  /* 0x000000487f497223 */ /* 0x000fe4000001004b */
[C---:B------:R-:W-:Y:S02]  /*85f0*/  FMUL.FTZ R229, R72.reuse, UR33 ;  /* 0x0000002148e57c20 */ /* 0x040fe40008410000 */
[----:B------:R-:W-:Y:S02]  /*8600*/  FMUL.FTZ R209, R77, UR33 ;  /* 0x000000214dd17c20 */ /* 0x000fe40008410000 */
[----:B------:R-:W-:Y:S02]  /*8610*/  FMUL.FTZ R75, R72, UR32 ;  /* 0x00000020484b7c20 */ /* 0x000fe40008410000 */
[----:B------:R-:W-:-:S02]  /*8620*/  FFMA.FTZ R221, R214, R221, R213 ;  /* 0x000000ddd6dd7223 */ /* 0x000fc400000100d5 */
[----:B------:R-:W-:Y:S02]  /*8630*/  FADD.FTZ R73, RZ, R73 ;  /* 0x00000049ff497221 */ /* 0x000fe40000010000 */
[----:B------:R-:W-:Y:S02]  /*8640*/  FFMA.FTZ R227, R74, R72, R227 ;  /* 0x000000484ae37223 */ /* 0x000fe400000100e3 */
[----:B------:R-:W-:Y:S02]  /*8650*/  FFMA.FTZ R213, R210, UR32, -R229 ;  /* 0x00000020d2d57c23 */ /* 0x000fe400080108e5 */
[----:B------:R-:W-:Y:S02]  /*8660*/  FFMA.FTZ R220, R78, UR32, -R209 ;  /* 0x000000204edc7c23 */ /* 0x000fe400080108d1 */
[----:B------:R-:W-:Y:S02]  /*8670*/  FFMA.FTZ R75, R210, UR33, R75 ;  /* 0x00000021d24b7c23 */ /* 0x000fe4000801004b */
[----:B------:R-:W-:-:S02]  /*8680*/  FMUL.FTZ R74, R174, R73 ;  /* 0x00000049ae4a7220 */ /* 0x000fc40000410000 */
[C---:B------:R-:W-:Y:S02]  /*8690*/  FFMA.FTZ R217, -R214.reuse, R227, R217 ;  /* 0x000000e3d6d97223 */ /* 0x040fe400000101d9 */
[C---:B------:R-:W-:Y:S02]  /*86a0*/  FMUL.FTZ R213, R214.reuse, R213 ;  /* 0x000000d5d6d57220 */ /* 0x040fe40000410000 */
[----:B------:R-:W-:Y:S02]  /*86b0*/  FMUL.FTZ R209, R211, R220 ;  /* 0x000000dcd3d17220 */ /* 0x000fe40000410000 */
[----:B------:R-:W-:Y:S02]  /*86c0*/  FFMA.FTZ R214, -R214, R75, -RZ ;  /* 0x0000004bd6d67223 */ /* 0x000fe400000109ff */
[C---:B------:R-:W-:Y:S02]  /*86d0*/  FMUL.FTZ R75, R69.reuse, R73 ;  /* 0x00000049454b7220 */ /* 0x040fe40000410000 */
[----:B------:R-:W-:-:S02]  /*86e0*/  FMUL.FTZ R220, R69, R212 ;  /* 0x000000d445dc7220 */ /* 0x000fc40000410000 */
[CC--:B------:R-:W-:Y:S02]  /*86f0*/  FFMA.FTZ R69, R173.reuse, R212.reuse, -R74 ;  /* 0x000000d4ad457223 */ /* 0x0c0fe4000001084a */
[-C--:B------:R-:W-:Y:S02]  /*8700*/  FMUL.FTZ R74, R174, R212.reuse ;  /* 0x000000d4ae4a7220 */ /* 0x080fe40000410000 */
[----:B------:R-:W-:Y:S02]  /*8710*/  FFMA.FTZ R75, R68, R212, -R75 ;  /* 0x000000d4444b7223 */ /* 0x000fe4000001084b */
[----:B------:R-:W-:Y:S02]  /*8720*/  FFMA.FTZ R74, R173, R73, R74 ;  /* 0x00000049ad4a7223 */ /* 0x000fe4000001004a */
[----:B------:R-:W-:Y:S02]  /*8730*/  FADD.FTZ R216, R216, R69 ;  /* 0x00000045d8d87221 */ /* 0x000fe40000010000 */
[----:B------:R-:W-:-:S02]  /*8740*/  FADD.FTZ R74, RZ, R74 ;  /* 0x0000004aff4a7221 */ /* 0x000fc40000010000 */
[----:B------:R-:W-:Y:S02]  /*8750*/  FMUL.FTZ R69, R73, UR33 ;  /* 0x0000002149457c20 */ /* 0x000fe40008410000 */
[----:B------:R-:W-:Y:S02]  /*8760*/  FFMA.FTZ R221, R218, R75, R221 ;  /* 0x0000004bdadd7223 */ /* 0x000fe400000100dd */
[----:B------:R-:W-:Y:S02]  /*8770*/  FMUL.FTZ R229, R71, R74 ;  /* 0x0000004a47e57220 */ /* 0x000fe40000410000 */
[----:B------:R-:W-:Y:S01]  /*8780*/  FFMA.FTZ R220, R68, R73, R220 ;  /* 0x0000004944dc7223 */ /* 0x000fe200000100dc */
[----:B------:R-:W-:Y:S01]  /*8790*/  MOV R68, 0x3f800000 ;  /* 0x3f80000000447802 */ /* 0x000fe20000000f00 */
[----:B------:R-:W-:Y:S02]  /*87a0*/  FMUL.FTZ R75, R73, UR32 ;  /* 0x00000020494b7c20 */ /* 0x000fe40008410000 */
[----:B------:R-:W-:-:S02]  /*87b0*/  FMUL.FTZ R71, R71, R216 ;  /* 0x000000d847477220 */ /* 0x000fc40000410000 */
[----:B------:R-:W-:Y:S02]  /*87c0*/  FFMA.FTZ R69, R212, UR32, -R69 ;  /* 0x00000020d4457c23 */ /* 0x000fe40008010845 */
[----:B------:R-:W-:Y:S02]  /*87d0*/  FFMA.FTZ R227, -R218, R220, R217 ;  /* 0x000000dcdae37223 */ /* 0x000fe400000101d9 */
[----:B------:R-:W-:Y:S02]  /*87e0*/  FFMA.FTZ R75, R212, UR33, R75 ;  /* 0x00000021d44b7c23 */ /* 0x000fe4000801004b */
[C---:B------:R-:W-:Y:S02]  /*87f0*/  FFMA.FTZ R229, R70.reuse, R216, -R229 ;  /* 0x000000d846e57223 */ /* 0x040fe400000108e5 */
[-C--:B------:R-:W-:Y:S02]  /*8800*/  FFMA.FTZ R228, R70, R74.reuse, R71 ;  /* 0x0000004a46e47223 */ /* 0x080fe40000010047 */
[----:B------:R-:W-:Y:S01]  /*8810*/  FMUL.FTZ R217, R218, R69 ;  /* 0x00000045dad97220 */ /* 0x000fe20000410000 */
[----:B------:R-:W-:Y:S01]  /*8820*/  HFMA2.MMA R69, -RZ, RZ, 0, 0 ;  /* 0x00000000ff457435 */ /* 0x000fe200000001ff */
[----:B------:R-:W-:-:S02]  /*8830*/  FMUL.FTZ R70, R166, R74 ;  /* 0x0000004aa6467220 */ /* 0x000fc40000410000 */
[----:B------:R-:W-:Y:S02]  /*8840*/  FFMA.FTZ R218, -R218, R75, -RZ ;  /* 0x0000004bdada7223 */ /* 0x000fe400000109ff */
[-C--:B------:R-:W-:Y:S02]  /*8850*/  FFMA.FTZ R220, R175, R216.reuse, -R70 ;  /* 0x000000d8afdc7223 */ /* 0x080fe40000010846 */
[----:B------:R-:W-:Y:S01]  /*8860*/  FMUL.FTZ R75, R166, R216 ;  /* 0x000000d8a64b7220 */ /* 0x000fe20000410000 */
[----:B------:R-:W-:Y:S01]  /*8870*/  CS2R R70, SRZ ;  /* 0x0000000000467805 */ /* 0x000fe2000001ff00 */
[----:B------:R-:W-:Y:S02]  /*8880*/  FFMA.FTZ R211, -R211, R230, -RZ ;  /* 0x000000e6d3d37223 */ /* 0x000fe400000109ff */
[----:B------:R-:W-:Y:S02]  /*8890*/  FFMA.FTZ R75, R175, R74, R75 ;  /* 0x0000004aaf4b7223 */ /* 0x000fe4000001004b */
[----:B------:R-:W-:Y:S01]  /*88a0*/  FFMA.FTZ R230, R222, R229, R221 ;  /* 0x000000e5dee67223 */ /* 0x000fe200000100dd */
[----:B------:R0:W1:Y:S01]  /*88b0*/  @!P0 LDS.128 R68, [R231.X16+0x3650] ;  /* 0x00365000e7448984 */ /* 0x000062000000cc00 */
[----:B------:R-:W-:-:S02]  /*88c0*/  FMUL.FTZ R221, R74, UR33 ;  /* 0x000000214add7c20 */ /* 0x000fc40008410000 */
[----:B------:R-:W-:Y:S02]  /*88d0*/  FMUL.FTZ R229, R74, UR32 ;  /* 0x000000204ae57c20 */ /* 0x000fe40008410000 */
[----:B------:R-:W-:Y:S02]  /*88e0*/  FADD.FTZ R75, RZ, R75 ;  /* 0x0000004bff4b7221 */ /* 0x000fe40000010000 */
[----:B------:R-:W-:Y:S02]  /*88f0*/  FFMA.FTZ R221, R216, UR32, -R221 ;  /* 0x00000020d8dd7c23 */ /* 0x000fe400080108dd */
[----:B------:R-:W-:Y:S02]  /*8900*/  FADD.FTZ R219, R219, R220 ;  /* 0x000000dcdbdb7221 */ /* 0x000fe40000010000 */
[----:B------:R-:W-:Y:S02]  /*8910*/  FFMA.FTZ R228, -R222, R228, R227 ;  /* 0x000000e4dee47223 */ /* 0x000fe400000101e3 */
[----:B------:R-:W-:-:S02]  /*8920*/  FFMA.FTZ R229, R216, UR33, R229 ;  /* 0x00000021d8e57c23 */ /* 0x000fc400080100e5 */
[-C--:B------:R-:W-:Y:S02]  /*8930*/  FMUL.FTZ R220, R160, R75.reuse ;  /* 0x0000004ba0dc7220 */ /* 0x080fe40000410000 */
[C---:B------:R-:W-:Y:S02]  /*8940*/  FMUL.FTZ R227, R53.reuse, R75 ;  /* 0x0000004b35e37220 */ /* 0x040fe40000410000 */
[C---:B------:R-:W-:Y:S02]  /*8950*/  FMUL.FTZ R221, R222.reuse, R221 ;  /* 0x000000dddedd7220 */ /* 0x040fe40000410000 */
[----:B------:R-:W-:Y:S02]  /*8960*/  FFMA.FTZ R222, -R222, R229, -RZ ;  /* 0x000000e5dede7223 */ /* 0x000fe400000109ff */
[-C--:B------:R-:W-:Y:S02]  /*8970*/  FMUL.FTZ R53, R53, R219.reuse ;  /* 0x000000db35357220 */ /* 0x080fe40000410000 */
[----:B------:R-:W-:-:S02]  /*8980*/  FFMA.FTZ R220, R168, R219, -R220 ;  /* 0x000000dba8dc7223 */ /* 0x000fc400000108dc */
[-C--:B------:R-:W-:Y:S02]  /*8990*/  FFMA.FTZ R229, R52, R219.reuse, -R227 ;  /* 0x000000db34e57223 */ /* 0x080fe400000108e3 */
[----:B------:R-:W-:Y:S02]  /*89a0*/  FMUL.FTZ R227, R160, R219 ;  /* 0x000000dba0e37220 */ /* 0x000fe40000410000 */
[-C--:B------:R-:W-:Y:S02]  /*89b0*/  FFMA.FTZ R52, R52, R75.reuse, R53 ;  /* 0x0000004b34347223 */ /* 0x080fe40000010035 */
[----:B------:R-:W-:Y:S02]  /*89c0*/  FADD.FTZ R53, R215, R220 ;  /* 0x000000dcd7357221 */ /* 0x000fe40000010000 */
[----:B------:R-:W-:Y:S02]  /*89d0*/  FFMA.FTZ R215, R168, R75, R227 ;  /* 0x0000004ba8d77223 */ /* 0x000fe400000100e3 */
[----:B------:R-:W-:-:S02]  /*89e0*/  FMUL.FTZ R220, R75, UR33 ;  /* 0x000000214bdc7c20 */ /* 0x000fc40008410000 */
[----:B------:R-:W-:Y:S02]  /*89f0*/  FADD.FTZ R215, RZ, R215 ;  /* 0x000000d7ffd77221 */ /* 0x000fe40000010000 */
[----:B------:R-:W-:Y:S02]  /*8a00*/  FFMA.FTZ R229, R223, R229, R230 ;  /* 0x000000e5dfe57223 */ /* 0x000fe400000100e6 */
[----:B------:R-:W-:Y:S02]  /*8a10*/  FMUL.FTZ R230, R75, UR32 ;  /* 0x000000204be67c20 */ /* 0x000fe40008410000 */
[----:B0-----:R-:W-:Y:S02]  /*8a20*/  FFMA.FTZ R231, -R223, R52, R228 ;  /* 0x00000034dfe77223 */ /* 0x001fe400000101e4 */
[----:B------:R-:W-:Y:S02]  /*8a30*/  FFMA.FTZ R52, R219, UR32, -R220 ;  /* 0x00000020db347c23 */ /* 0x000fe400080108dc */
[----:B------:R-:W-:-:S02]  /*8a40*/  FMUL.FTZ R227, R164, R53 ;  /* 0x00000035a4e37220 */ /* 0x000fc40000410000 */
[-C--:B------:R-:W-:Y:S02]  /*8a50*/  FMUL.FTZ R220, R164, R215.reuse ;  /* 0x000000d7a4dc7220 */ /* 0x080fe40000410000 */
[----:B------:R-:W-:Y:S02]  /*8a60*/  FFMA.FTZ R230, R219, UR33, R230 ;  /* 0x00000021dbe67c23 */ /* 0x000fe400080100e6 */
[C---:B------:R-:W-:Y:S02]  /*8a70*/  FFMA.FTZ R228, R170.reuse, R215, R227 ;  /* 0x000000d7aae47223 */ /* 0x040fe400000100e3 */
[----:B------:R-:W-:Y:S02]  /*8a80*/  FFMA.FTZ R227, R170, R53, -R220 ;  /* 0x00000035aae37223 */ /* 0x000fe400000108dc */
[C---:B------:R-:W-:Y:S02]  /*8a90*/  FMUL.FTZ R52, R223.reuse, R52 ;  /* 0x00000034df347220 */ /* 0x040fe40000410000 */
[----:B------:R-:W-:-:S02]  /*8aa0*/  FFMA.FTZ R223, -R223, R230, -RZ ;  /* 0x000000e6dfdf7223 */ /* 0x000fc400000109ff */
[C---:B------:R-:W-:Y:S02]  /*8ab0*/  FMUL.FTZ R230, R55.reuse, R215 ;  /* 0x000000d737e67220 */ /* 0x040fe40000410000 */
[----:B------:R-:W-:Y:S02]  /*8ac0*/  FADD.FTZ R220, RZ, R228 ;  /* 0x000000e4ffdc7221 */ /* 0x000fe40000010000 */
[----:B------:R-:W-:Y:S01]  /*8ad0*/  FMUL.FTZ R55, R55, R53 ;  /* 0x0000003537377220 */ /* 0x000fe20000410000 */
[----:B------:R-:W-:Y:S01]  /*8ae0*/  SHFL.DOWN PT, R228, R194, 0x1, 0x1f ;  /* 0x08201f00c2e47f89 */ /* 0x000fe200000e0000 */
[----:B------:R-:W-:Y:S02]  /*8af0*/  FADD.FTZ R224, R224, R227 ;  /* 0x000000e3e0e07221 */ /* 0x000fe40000010000 */
[----:B------:R-:W-:Y:S01]  /*8b00*/  FMUL.FTZ R227, R57, R220 ;  /* 0x000000dc39e37220 */ /* 0x000fe20000410000 */
[----:B------:R-:W-:Y:S01]  /*8b10*/  SHFL.IDX PT, R194, R194, RZ, 0x1f ;  /* 0x00001fffc2c27589 */ /* 0x000fe200000e0000 */
[----:B------:R-:W-:-:S02]  /*8b20*/  FFMA.FTZ R55, R54, R215, R55 ;  /* 0x000000d736377223 */ /* 0x000fc40000010037 */
[-C--:B------:R-:W-:Y:S02]  /*8b30*/  FMUL.FTZ R57, R57, R224.reuse ;  /* 0x000000e039397220 */ /* 0x080fe40000410000 */
[----:B------:R-:W-:Y:S02]  /*8b40*/  FFMA.FTZ R232, -R226, R55, R231 ;  /* 0x00000037e2e87223 */ /* 0x000fe400000101e7 */
[C---:B------:R-:W-:Y:S02]  /*8b50*/  FFMA.FTZ R231, R56.reuse, R224, -R227 ;  /* 0x000000e038e77223 */ /* 0x040fe400000108e3 */
[----:B------:R-:W-:Y:S01]  /*8b60*/  FFMA.FTZ R233, R56, R220, R57 ;  /* 0x000000dc38e97223 */ /* 0x000fe20000010039 */
[----:B-1----:R-:W-:Y:S01]  /*8b70*/  SHFL.IDX PT, R227, R70, RZ, 0x1f ;  /* 0x00001fff46e37589 */ /* 0x002fe200000e0000 */
[----:B------:R-:W-:Y:S02]  /*8b80*/  FFMA.FTZ R230, R54, R53, -R230 ;  /* 0x0000003536e67223 */ /* 0x000fe400000108e6 */
[C---:B------:R-:W-:Y:S01]  /*8b90*/  FMUL.FTZ R56, R215.reuse, UR33 ;  /* 0x00000021d7387c20 */ /* 0x040fe20008410000 */
[----:B------:R-:W0:Y:S01]  /*8ba0*/  SHFL.IDX PT, R57, R71, RZ, 0x1f ;  /* 0x00001fff47397589 */ /* 0x000e2200000e0000 */
[----:B------:R-:W-:-:S02]  /*8bb0*/  FMUL.FTZ R234, R215, UR32 ;  /* 0x00000020d7ea7c20 */ /* 0x000fc40008410000 */
[----:B------:R-:W-:Y:S02]  /*8bc0*/  FMUL.FTZ R54, R181, R220 ;  /* 0x000000dcb5367220 */ /* 0x000fe40000410000 */
[C---:B------:R-:W-:Y:S02]  /*8bd0*/  FFMA.FTZ R230, R226.reuse, R230, R229 ;  /* 0x000000e6e2e67223 */ /* 0x040fe400000100e5 */
[C---:B------:R-:W-:Y:S02]  /*8be0*/  FFMA.FTZ R55, R53.reuse, UR32, -R56 ;  /* 0x0000002035377c23 */ /* 0x040fe40008010838 */
[----:B------:R-:W-:Y:S02]  /*8bf0*/  FFMA.FTZ R229, R53, UR33, R234 ;  /* 0x0000002135e57c23 */ /* 0x000fe400080100ea */
[----:B------:R-:W-:Y:S01]  /*8c00*/  FFMA.FTZ R56, R183, R224, -R54 ;  /* 0x000000e0b7387223 */ /* 0x000fe20000010836 */
[----:B------:R-:W1:Y:S01]  /*8c10*/  SHFL.DOWN PT, R234, R203, 0x1, 0x1f ;  /* 0x08201f00cbea7f89 */ /* 0x000e6200000e0000 */
[----:B------:R-:W-:-:S02]  /*8c20*/  FMUL.FTZ R54, R226, R55 ;  /* 0x00000037e2367220 */ /* 0x000fc40000410000 */
[----:B------:R-:W-:Y:S01]  /*8c30*/  FMUL.FTZ R55, R220, UR33 ;  /* 0x00000021dc377c20 */ /* 0x000fe20008410000 */
[----:B------:R-:W2:Y:S01]  /*8c40*/  SHFL.IDX PT, R203, R203, RZ, 0x1f ;  /* 0x00001fffcbcb7589 */ /* 0x000ea200000e0000 */
[----:B------:R-:W-:Y:S02]  /*8c50*/  FADD.FTZ R225, R225, R56 ;  /* 0x00000038e1e17221 */ /* 0x000fe40000010000 */
[----:B------:R-:W-:Y:S02]  /*8c60*/  FFMA.FTZ R226, -R226, R229, -RZ ;  /* 0x000000e5e2e27223 */ /* 0x000fe400000109ff */
[----:B------:R-:W-:Y:S02]  /*8c70*/  FMUL.FTZ R56, R181, R224 ;  /* 0x000000e0b5387220 */ /* 0x000fe40000410000 */
[----:B------:R-:W-:Y:S02]  /*8c80*/  FFMA.FTZ R229, R191, R231, R230 ;  /* 0x000000e7bfe57223 */ /* 0x000fe400000100e6 */
[----:B------:R-:W-:-:S02]  /*8c90*/  FMUL.FTZ R231, R220, UR32 ;  /* 0x00000020dce77c20 */ /* 0x000fc40008410000 */
[C---:B------:R-:W-:Y:S02]  /*8ca0*/  FFMA.FTZ R230, R224.reuse, UR32, -R55 ;  /* 0x00000020e0e67c23 */ /* 0x040fe40008010837 */
[----:B------:R-:W-:Y:S02]  /*8cb0*/  FFMA.FTZ R56, R183, R220, R56 ;  /* 0x000000dcb7387223 */ /* 0x000fe40000010038 */
[C---:B------:R-:W-:Y:S02]  /*8cc0*/  FFMA.FTZ R233, -R191.reuse, R233, R232 ;  /* 0x000000e9bfe97223 */ /* 0x040fe400000101e8 */
[----:B------:R-:W-:Y:S02]  /*8cd0*/  FFMA.FTZ R232, R224, UR33, R231 ;  /* 0x00000021e0e87c23 */ /* 0x000fe400080100e7 */
[----:B------:R-:W-:Y:S02]  /*8ce0*/  FMUL.FTZ R55, R191, R230 ;  /* 0x000000e6bf377220 */ /* 0x000fe40000410000 */
[----:B0-----:R-:W-:-:S02]  /*8cf0*/  @P5 FMUL.FTZ R230, R236, R57 ;  /* 0x00000039ece65220 */ /* 0x001fc40000410000 */
[-C--:B------:R-:W-:Y:S02]  /*8d00*/  @P5 FMUL.FTZ R231, R236, R227.reuse ;  /* 0x000000e3ece75220 */ /* 0x080fe40000410000 */
[----:B------:R-:W-:Y:S02]  /*8d10*/  FADD.FTZ R56, RZ, R56 ;  /* 0x00000038ff387221 */ /* 0x000fe40000010000 */
[C---:B------:R-:W-:Y:S02]  /*8d20*/  @P5 FFMA.FTZ R230, R228.reuse, R227, -R230 ;  /* 0x000000e3e4e65223 */ /* 0x040fe400000108e6 */
[----:B------:R-:W-:Y:S02]  /*8d30*/  @P5 FFMA.FTZ R231, R228, R57, R231 ;  /* 0x00000039e4e75223 */ /* 0x000fe400000100e7 */
[----:B------:R-:W-:Y:S02]  /*8d40*/  FFMA.FTZ R191, -R191, R232, -RZ ;  /* 0x000000e8bfbf7223 */ /* 0x000fe400000109ff */
[----:B------:R-:W-:-:S02]  /*8d50*/  FMUL.FTZ R228, R172, R56 ;  /* 0x00000038ace47220 */ /* 0x000fc40000410000 */
[CC--:B------:R-:W-:Y:S02]  /*8d60*/  FMUL.FTZ R232, R59.reuse, R56.reuse ;  /* 0x000000383be87220 */ /* 0x0c0fe40000410000 */
[-C--:B------:R-:W-:Y:S02]  /*8d70*/  FMUL.FTZ R59, R59, R225.reuse ;  /* 0x000000e13b3b7220 */ /* 0x080fe40000410000 */
[-C--:B------:R-:W-:Y:S02]  /*8d80*/  FFMA.FTZ R228, R167, R225.reuse, -R228 ;  /* 0x000000e1a7e47223 */ /* 0x080fe400000108e4 */
[C---:B------:R-:W-:Y:S02]  /*8d90*/  FFMA.FTZ R232, R58.reuse, R225, -R232 ;  /* 0x000000e13ae87223 */ /* 0x040fe400000108e8 */
[----:B------:R-:W-:Y:S02]  /*8da0*/  FFMA.FTZ R59, R58, R56, R59 ;  /* 0x000000383a3b7223 */ /* 0x000fe4000001003b */
[----:B-1----:R-:W-:-:S02]  /*8db0*/  @P5 FADD.FTZ R57, R234, R231 ;  /* 0x000000e7ea395221 */ /* 0x002fc40000010000 */
[----:B------:R-:W-:Y:S02]  /*8dc0*/  FADD.FTZ R58, R149, R228 ;  /* 0x000000e4953a7221 */ /* 0x000fe40000010000 */
[----:B------:R-:W-:Y:S02]  /*8dd0*/  @P5 FADD.FTZ R227, R235, R230 ;  /* 0x000000e6ebe35221 */ /* 0x000fe40000010000 */
[C---:B------:R-:W-:Y:S02]  /*8de0*/  FFMA.FTZ R228, R156.reuse, R232, R229 ;  /* 0x000000e89ce47223 */ /* 0x040fe400000100e5 */
[----:B------:R-:W-:Y:S02]  /*8df0*/  FFMA.FTZ R232, -R156, R59, R233 ;  /* 0x0000003b9ce87223 */ /* 0x000fe400000101e9 */
[-C--:B------:R-:W-:Y:S02]  /*8e00*/  FMUL.FTZ R59, R57, -R3.reuse ;  /* 0x80000003393b7220 */ /* 0x080fe40000410000 */
[----:B------:R-:W-:-:S02]  /*8e10*/  FMUL.FTZ R149, R227, -R3 ;  /* 0x80000003e3957220 */ /* 0x000fc40000410000 */
[----:B------:R-:W-:Y:S02]  /*8e20*/  FMUL.FTZ R3, R172, R225 ;  /* 0x000000e1ac037220 */ /* 0x000fe40000410000 */
[----:B------:R-:W-:Y:S02]  /*8e30*/  FFMA.FTZ R59, R227, R2, -R59 ;  /* 0x00000002e33b7223 */ /* 0x000fe4000001083b */
[----:B------:R-:W-:Y:S02]  /*8e40*/  FFMA.FTZ R3, R167, R56, R3 ;  /* 0x00000038a7037223 */ /* 0x000fe40000010003 */
[----:B------:R-:W-:Y:S02]  /*8e50*/  FFMA.FTZ R149, R57, R2, R149 ;  /* 0x0000000239957223 */ /* 0x000fe40000010095 */
[----:B------:R-:W-:Y:S02]  /*8e60*/  FADD.FTZ R192, R192, R59 ;  /* 0x0000003bc0c07221 */ /* 0x000fe40000010000 */
[----:B------:R-:W-:-:S02]  /*8e70*/  FADD.FTZ R2, RZ, R3 ;  /* 0x00000003ff027221 */ /* 0x000fc40000010000 */
[----:B------:R-:W-:Y:S02]  /*8e80*/  FADD.FTZ R190, -R190, R149 ;  /* 0x00000095bebe7221 */ /* 0x000fe40000010100 */
[----:B------:R-:W-:Y:S02]  /*8e90*/  FMUL.FTZ R59, R157, -R192 ;  /* 0x800000c09d3b7220 */ /* 0x000fe40000410000 */
[----:B------:R-:W-:Y:S02]  /*8ea0*/  FMUL.FTZ R230, R56, UR33 ;  /* 0x0000002138e67c20 */ /* 0x000fe40008410000 */
[-C--:B------:R-:W-:Y:S02]  /*8eb0*/  FMUL.FTZ R149, R61, R2.reuse ;  /* 0x000000023d957220 */ /* 0x080fe40000410000 */
[----:B------:R-:W-:Y:S02]  /*8ec0*/  FMUL.FTZ R57, R159, R2 ;  /* 0x000000029f397220 */ /* 0x000fe40000410000 */
[----:B------:R-:W-:-:S02]  /*8ed0*/  FMUL.FTZ R61, R61, R58 ;  /* 0x0000003a3d3d7220 */ /* 0x000fc40000410000 */
[----:B------:R-:W-:Y:S02]  /*8ee0*/  FFMA.FTZ R59, R185, R190, R59 ;  /* 0x000000beb93b7223 */ /* 0x000fe4000001003b */
[----:B------:R-:W-:Y:S02]  /*8ef0*/  FFMA.FTZ R227, R225, UR32, -R230 ;  /* 0x00000020e1e37c23 */ /* 0x000fe400080108e6 */
[CC--:B------:R-:W-:Y:S02]  /*8f00*/  FFMA.FTZ R149, R60.reuse, R58.reuse, -R149 ;  /* 0x0000003a3c957223 */ /* 0x0c0fe40000010895 */
[----:B------:R-:W-:Y:S02]  /*8f10*/  FFMA.FTZ R230, R187, R58, -R57 ;  /* 0x0000003abbe67223 */ /* 0x000fe40000010839 */
[----:B------:R-:W-:Y:S02]  /*8f20*/  FFMA.FTZ R60, R60, R2, R61 ;  /* 0x000000023c3c7223 */ /* 0x000fe4000001003d */
[----:B------:R-:W-:-:S02]  /*8f30*/  FADD.FTZ R188, -R188, R59 ;  /* 0x0000003bbcbc7221 */ /* 0x000fc40000010100 */
[----:B------:R-:W-:Y:S02]  /*8f40*/  FMUL.FTZ R57, R159, R58 ;  /* 0x0000003a9f397220 */ /* 0x000fe40000410000 */
[C---:B------:R-:W-:Y:S02]  /*8f50*/  FMUL.FTZ R61, R2.reuse, UR33 ;  /* 0x00000021023d7c20 */ /* 0x040fe40008410000 */
[----:B------:R-:W-:Y:S02]  /*8f60*/  FMUL.FTZ R59, R157, -R190 ;  /* 0x800000be9d3b7220 */ /* 0x000fe40000410000 */
[----:B------:R-:W-:Y:S02]  /*8f70*/  FFMA.FTZ R228, R151, R149, R228 ;  /* 0x0000009597e47223 */ /* 0x000fe400000100e4 */
[----:B------:R-:W-:Y:S02]  /*8f80*/  FADD.FTZ R189, R189, R230 ;  /* 0x000000e6bdbd7221 */ /* 0x000fe40000010000 */
[----:B------:R-:W-:-:S02]  /*8f90*/  FMUL.FTZ R149, R2, UR32 ;  /* 0x0000002002957c20 */ /* 0x000fc40008410000 */
[----:B------:R-:W-:Y:S02]  /*8fa0*/  FFMA.FTZ R57, R187, R2, R57 ;  /* 0x00000002bb397223 */ /* 0x000fe40000010039 */
[C---:B------:R-:W-:Y:S02]  /*8fb0*/  FFMA.FTZ R230, R58.reuse, UR32, -R61 ;  /* 0x000000203ae67c23 */ /* 0x040fe4000801083d */
[----:B------:R-:W-:Y:S02]  /*8fc0*/  FFMA.FTZ R61, R185, R192, -R59 ;  /* 0x000000c0b93d7223 */ /* 0x000fe4000001083b */
[----:B------:R-:W-:Y:S02]  /*8fd0*/  FFMA.FTZ R60, -R151, R60, R232 ;  /* 0x0000003c973c7223 */ /* 0x000fe400000101e8 */
[----:B------:R-:W-:Y:S02]  /*8fe0*/  FFMA.FTZ R232, R58, UR33, R149 ;  /* 0x000000213ae87c23 */ /* 0x000fe40008010095 */
[----:B------:R-:W-:-:S02]  /*8ff0*/  FADD.FTZ R57, RZ, R57 ;  /* 0x00000039ff397221 */ /* 0x000fc40000010000 */
[----:B------:R-:W-:Y:S02]  /*9000*/  FADD.FTZ R162, R162, R61 ;  /* 0x0000003da2a27221 */ /* 0x000fe40000010000 */
[C---:B------:R-:W-:Y:S02]  /*9010*/  FMUL.FTZ R59, R151.reuse, R230 ;  /* 0x000000e6973b7220 */ /* 0x040fe40000410000 */
[----:B------:R-:W-:Y:S02]  /*9020*/  FFMA.FTZ R151, -R151, R232, -RZ ;  /* 0x000000e897977223 */ /* 0x000fe400000109ff */
[C---:B------:R-:W-:Y:S02]  /*9030*/  FMUL.FTZ R61, R150.reuse, -R188 ;  /* 0x800000bc963d7220 */ /* 0x040fe40000410000 */
[C---:B------:R-:W-:Y:S02]  /*9040*/  FMUL.FTZ R230, R150.reuse, R57 ;  /* 0x0000003996e67220 */ /* 0x040fe40000410000 */
[----:B------:R-:W-:-:S02]  /*9050*/  FMUL.FTZ R232, R150, R189 ;  /* 0x000000bd96e87220 */ /* 0x000fc40000410000 */
[-C--:B------:R-:W-:Y:S02]  /*9060*/  FMUL.FTZ R150, R150, -R162.reuse ;  /* 0x800000a296967220 */ /* 0x080fe40000410000 */
[C---:B------:R-:W-:Y:S02]  /*9070*/  FFMA.FTZ R61, R153.reuse, R162, -R61 ;  /* 0x000000a2993d7223 */ /* 0x040fe4000001083d */
[C---:B------:R-:W-:Y:S02]  /*9080*/  FFMA.FTZ R230, R153.reuse, R189, -R230 ;  /* 0x000000bd99e67223 */ /* 0x040fe400000108e6 */
[CC--:B------:R-:W-:Y:S02]  /*9090*/  FFMA.FTZ R232, R153.reuse, R57.reuse, R232 ;  /* 0x0000003999e87223 */ /* 0x0c0fe400000100e8 */
[----:B------:R-:W-:Y:S02]  /*90a0*/  FFMA.FTZ R153, R153, R188, R150 ;  /* 0x000000bc99997223 */ /* 0x000fe40000010096 */
[----:B------:R-:W-:-:S02]  /*90b0*/  FMUL.FTZ R149, R63, R57 ;  /* 0x000000393f957220 */ /* 0x000fc40000410000 */
[----:B------:R-:W-:Y:S02]  /*90c0*/  FMUL.FTZ R63, R63, R189 ;  /* 0x000000bd3f3f7220 */ /* 0x000fe40000410000 */
[----:B------:R-:W-:Y:S02]  /*90d0*/  FADD.FTZ R180, -R180, R153 ;  /* 0x00000099b4b47221 */ /* 0x000fe40000010100 */
[----:B------:R-:W-:Y:S02]  /*90e0*/  FADD.FTZ R152, R152, R61 ;  /* 0x0000003d98987221 */ /* 0x000fe40000010000 */
[----:B------:R-:W-:Y:S02]  /*90f0*/  FFMA.FTZ R63, R62, R57, R63 ;  /* 0x000000393e3f7223 */ /* 0x000fe4000001003f */
[C---:B------:R-:W-:Y:S02]  /*9100*/  FMUL.FTZ R61, R159.reuse, -R180 ;  /* 0x800000b49f3d7220 */ /* 0x040fe40000410000 */
[----:B------:R-:W-:-:S02]  /*9110*/  FMUL.FTZ R159, R159, -R152 ;  /* 0x800000989f9f7220 */ /* 0x000fc40000410000 */
[----:B------:R-:W-:Y:S02]  /*9120*/  FFMA.FTZ R150, -R169, R63, R60 ;  /* 0x0000003fa9967223 */ /* 0x000fe4000001013c */
[C---:B------:R-:W-:Y:S02]  /*9130*/  FFMA.FTZ R60, R187.reuse, R152, -R61 ;  /* 0x00000098bb3c7223 */ /* 0x040fe4000001083d */
[----:B------:R-:W-:Y:S02]  /*9140*/  FFMA.FTZ R159, R187, R180, R159 ;  /* 0x000000b4bb9f7223 */ /* 0x000fe4000001009f */
[----:B------:R-:W-:Y:S02]  /*9150*/  FADD.FTZ R155, R155, R60 ;  /* 0x0000003c9b9b7221 */ /* 0x000fe40000010000 */
[----:B------:R-:W-:Y:S02]  /*9160*/  FFMA.FTZ R149, R62, R189, -R149 ;  /* 0x000000bd3e957223 */ /* 0x000fe40000010895 */
[----:B------:R-:W-:-:S02]  /*9170*/  FADD.FTZ R154, -R154, R159 ;  /* 0x0000009f9a9a7221 */ /* 0x000fc40000010100 */
[C---:B------:R-:W-:Y:S02]  /*9180*/  FMUL.FTZ R61, R172.reuse, -R155 ;  /* 0x8000009bac3d7220 */ /* 0x040fe40000410000 */
[----:B------:R-:W-:Y:S02]  /*9190*/  FFMA.FTZ R228, R169, R149, R228 ;  /* 0x00000095a9e47223 */ /* 0x000fe400000100e4 */
[-C--:B------:R-:W-:Y:S02]  /*91a0*/  FMUL.FTZ R172, R172, -R154.reuse ;  /* 0x8000009aacac7220 */ /* 0x080fe40000410000 */
[C---:B------:R-:W-:Y:S02]  /*91b0*/  FFMA.FTZ R149, R167.reuse, R154, R61 ;  /* 0x0000009aa7957223 */ /* 0x040fe4000001003d */
[----:B------:R-:W-:Y:S02]  /*91c0*/  FADD.FTZ R60, RZ, R232 ;  /* 0x000000e8ff3c7221 */ /* 0x000fe40000010000 */
[----:B------:R-:W-:-:S02]  /*91d0*/  FFMA.FTZ R167, R167, R155, -R172 ;  /* 0x0000009ba7a77223 */ /* 0x000fc400000108ac */
[----:B------:R-:W-:Y:S02]  /*91e0*/  FADD.FTZ R186, -R186, R149 ;  /* 0x00000095baba7221 */ /* 0x000fe40000010100 */
[----:B------:R-:W-:Y:S02]  /*91f0*/  FADD.FTZ R62, R171, R230 ;  /* 0x000000e6ab3e7221 */ /* 0x000fe40000010000 */
[----:B------:R-:W-:Y:S02]  /*9200*/  FMUL.FTZ R61, R157, R60 ;  /* 0x0000003c9d3d7220 */ /* 0x000fe40000410000 */
[----:B------:R-:W-:Y:S02]  /*9210*/  FADD.FTZ R184, R184, R167 ;  /* 0x000000a7b8b87221 */ /* 0x000fe40000010000 */
[----:B------:R-:W-:Y:S02]  /*9220*/  FMUL.FTZ R149, R181, -R186 ;  /* 0x800000bab5957220 */ /* 0x000fe40000410000 */
[----:B------:R-:W-:-:S02]  /*9230*/  FMUL.FTZ R153, R65, R60 ;  /* 0x0000003c41997220 */ /* 0x000fc40000410000 */
[-C--:B------:R-:W-:Y:S02]  /*9240*/  FMUL.FTZ R65, R65, R62.reuse ;  /* 0x0000003e41417220 */ /* 0x080fe40000410000 */
[----:B------:R-:W-:Y:S02]  /*9250*/  FFMA.FTZ R61, R185, R62, -R61 ;  /* 0x0000003eb93d7223 */ /* 0x000fe4000001083d */
[-C--:B------:R-:W-:Y:S02]  /*9260*/  FMUL.FTZ R181, R181, -R184.reuse ;  /* 0x800000b8b5b57220 */ /* 0x080fe40000410000 */
[----:B------:R-:W-:Y:S02]  /*9270*/  FFMA.FTZ R149, R183, R184, -R149 ;  /* 0x000000b8b7957223 */ /* 0x000fe40000010895 */
[C---:B------:R-:W-:Y:S02]  /*9280*/  FFMA.FTZ R153, R64.reuse, R62, -R153 ;  /* 0x0000003e40997223 */ /* 0x040fe40000010899 */
[----:B------:R-:W-:-:S02]  /*9290*/  FFMA.FTZ R65, R64, R60, R65 ;  /* 0x0000003c40417223 */ /* 0x000fc40000010041 */
[----:B------:R-:W-:Y:S02]  /*92a0*/  FADD.FTZ R158, R158, R61 ;  /* 0x0000003d9e9e7221 */ /* 0x000fe40000010000 */
[----:B------:R-:W-:Y:S02]  /*92b0*/  FFMA.FTZ R64, R183, R186, R181 ;  /* 0x000000bab7407223 */ /* 0x000fe400000100b5 */
[----:B------:R-:W-:Y:S02]  /*92c0*/  FADD.FTZ R61, R182, R149 ;  /* 0x00000095b63d7221 */ /* 0x000fe40000010000 */
[----:B------:R-:W-:Y:S02]  /*92d0*/  FADD.FTZ R179, -R179, R64 ;  /* 0x00000040b3b37221 */ /* 0x000fe40000010100 */
[----:B------:R-:W-:Y:S02]  /*92e0*/  FMUL.FTZ R64, R164, -R61 ;  /* 0x8000003da4407220 */ /* 0x000fe40000410000 */
[----:B------:R-:W-:-:S02]  /*92f0*/  FFMA.FTZ R159, -R165, R65, R150 ;  /* 0x00000041a59f7223 */ /* 0x000fc40000010196 */
[----:B------:R-:W-:Y:S02]  /*9300*/  FMUL.FTZ R65, R60, UR33 ;  /* 0x000000213c417c20 */ /* 0x000fe40008410000 */
[-C--:B------:R-:W-:Y:S02]  /*9310*/  FMUL.FTZ R164, R164, -R179.reuse ;  /* 0x800000b3a4a47220 */ /* 0x080fe40000410000 */
[----:B------:R-:W-:Y:S02]  /*9320*/  FFMA.FTZ R64, R170, R179, R64 ;  /* 0x000000b3aa407223 */ /* 0x000fe40000010040 */
[----:B------:R-:W-:Y:S02]  /*9330*/  FMUL.FTZ R157, R157, R62 ;  /* 0x0000003e9d9d7220 */ /* 0x000fe40000410000 */
[----:B------:R-:W-:Y:S02]  /*9340*/  FFMA.FTZ R150, R62, UR32, -R65 ;  /* 0x000000203e967c23 */ /* 0x000fe40008010841 */
[----:B------:R-:W-:-:S02]  /*9350*/  FMUL.FTZ R149, R60, UR32 ;  /* 0x000000203c957c20 */ /* 0x000fc40008410000 */
[----:B------:R-:W-:Y:S02]  /*9360*/  FFMA.FTZ R65, R170, R61, -R164 ;  /* 0x0000003daa417223 */ /* 0x000fe400000108a4 */
[----:B------:R-:W-:Y:S02]  /*9370*/  FADD.FTZ R163, -R163, R64 ;  /* 0x00000040a3a37221 */ /* 0x000fe40000010100 */
[----:B------:R-:W-:Y:S02]  /*9380*/  FFMA.FTZ R185, R185, R60, R157 ;  /* 0x0000003cb9b97223 */ /* 0x000fe4000001009d */
[----:B------:R-:W-:Y:S02]  /*9390*/  FFMA.FTZ R172, R62, UR33, R149 ;  /* 0x000000213eac7c23 */ /* 0x000fe40008010095 */
[----:B------:R-:W-:Y:S02]  /*93a0*/  FADD.FTZ R65, R178, R65 ;  /* 0x00000041b2417221 */ /* 0x000fe40000010000 */
[----:B------:R-:W-:-:S02]  /*93b0*/  FMUL.FTZ R149, R160, -R163 ;  /* 0x800000a3a0957220 */ /* 0x000fc40000410000 */
[----:B------:R-:W-:Y:S02]  /*93c0*/  FADD.FTZ R64, RZ, R185 ;  /* 0x000000b9ff407221 */ /* 0x000fe40000010000 */
[----:B------:R-:W-:Y:S02]  /*93d0*/  FMUL.FTZ R157, R165, R150 ;  /* 0x00000096a59d7220 */ /* 0x000fe40000410000 */
[-C--:B------:R-:W-:Y:S02]  /*93e0*/  FMUL.FTZ R160, R160, -R65.reuse ;  /* 0x80000041a0a07220 */ /* 0x080fe40000410000 */
[----:B------:R-:W-:Y:S02]  /*93f0*/  FFMA.FTZ R150, R168, R65, -R149 ;  /* 0x00000041a8967223 */ /* 0x000fe40000010895 */
[C---:B------:R-:W-:Y:S02]  /*9400*/  FMUL.FTZ R149, R67.reuse, R64 ;  /* 0x0000004043957220 */ /* 0x040fe40000410000 */
[----:B------:R-:W-:-:S02]  /*9410*/  FMUL.FTZ R67, R67, R158 ;  /* 0x0000009e43437220 */ /* 0x000fc40000410000 */
[----:B------:R-:W-:Y:S02]  /*9420*/  FFMA.FTZ R160, R168, R163, R160 ;  /* 0x000000a3a8a07223 */ /* 0x000fe400000100a0 */
[----:B------:R-:W-:Y:S02]  /*9430*/  FADD.FTZ R201, R201, R150 ;  /* 0x00000096c9c97221 */ /* 0x000fe40000010000 */
[C---:B------:R-:W-:Y:S02]  /*9440*/  FFMA.FTZ R164, R66.reuse, R158, -R149 ;  /* 0x0000009e42a47223 */ /* 0x040fe40000010895 */
[----:B------:R-:W-:Y:S02]  /*9450*/  FFMA.FTZ R168, R66, R64, R67 ;  /* 0x0000004042a87223 */ /* 0x000fe40000010043 */
[----:B------:R-:W-:Y:S02]  /*9460*/  FADD.FTZ R160, -R177, R160 ;  /* 0x000000a0b1a07221 */ /* 0x000fe40000010100 */
[----:B------:R-:W-:-:S02]  /*9470*/  FMUL.FTZ R66, R166, -R201 ;  /* 0x800000c9a6427220 */ /* 0x000fc40000410000 */
[----:B------:R-:W-:Y:S02]  /*9480*/  FFMA.FTZ R228, R165, R153, R228 ;  /* 0x00000099a5e47223 */ /* 0x000fe400000100e4 */
[C---:B------:R-:W-:Y:S02]  /*9490*/  FMUL.FTZ R67, R64.reuse, UR33 ;  /* 0x0000002140437c20 */ /* 0x040fe40008410000 */
[----:B------:R-:W-:Y:S02]  /*94a0*/  FMUL.FTZ R153, R64, UR32 ;  /* 0x0000002040997c20 */ /* 0x000fe40008410000 */
[-C--:B------:R-:W-:Y:S02]  /*94b0*/  FMUL.FTZ R166, R166, -R160.reuse ;  /* 0x800000a0a6a67220 */ /* 0x080fe40000410000 */
[----:B------:R-:W-:Y:S02]  /*94c0*/  FFMA.FTZ R149, R175, R160, R66 ;  /* 0x000000a0af957223 */ /* 0x000fe40000010042 */
[----:B------:R-:W-:-:S02]  /*94d0*/  FFMA.FTZ R66, R158, UR32, -R67 ;  /* 0x000000209e427c23 */ /* 0x000fc40008010843 */
[----:B------:R-:W-:Y:S02]  /*94e0*/  FFMA.FTZ R150, R158, UR33, R153 ;  /* 0x000000219e967c23 */ /* 0x000fe40008010099 */
[----:B------:R-:W-:Y:S02]  /*94f0*/  FFMA.FTZ R175, R175, R201, -R166 ;  /* 0x000000c9afaf7223 */ /* 0x000fe400000108a6 */
[----:B------:R-:W-:Y:S02]  /*9500*/  FADD.FTZ R149, -R200, R149 ;  /* 0x00000095c8957221 */ /* 0x000fe40000010100 */
[C---:B------:R-:W-:Y:S02]  /*9510*/  FMUL.FTZ R67, R161.reuse, R164 ;  /* 0x000000a4a1437220 */ /* 0x040fe40000410000 */
[C---:B------:R-:W-:Y:S02]  /*9520*/  FMUL.FTZ R168, R161.reuse, R168 ;  /* 0x000000a8a1a87220 */ /* 0x040fe40000410000 */
[----:B------:R-:W-:-:S02]  /*9530*/  FMUL.FTZ R153, R161, R66 ;  /* 0x00000042a1997220 */ /* 0x000fc40000410000 */
[----:B------:R-:W-:Y:S02]  /*9540*/  FFMA.FTZ R161, -R161, R150, -RZ ;  /* 0x00000096a1a17223 */ /* 0x000fe400000109ff */
[C---:B------:R-:W-:Y:S02]  /*9550*/  FMUL.FTZ R150, R193.reuse, R70 ;  /* 0x00000046c1967220 */ /* 0x040fe40000410000 */
[----:B------:R-:W-:Y:S02]  /*9560*/  FADD.FTZ R198, R198, R175 ;  /* 0x000000afc6c67221 */ /* 0x000fe40000010000 */
[----:B------:R-:W-:Y:S02]  /*9570*/  FMUL.FTZ R166, R174, -R149 ;  /* 0x80000095aea67220 */ /* 0x000fe40000410000 */
[----:B------:R-:W-:Y:S02]  /*9580*/  FADD.FTZ R66, R228, R67 ;  /* 0x00000043e4427221 */ /* 0x000fe40000010000 */
[----:B------:R-:W-:-:S02]  /*9590*/  FMUL.FTZ R67, R193, R71 ;  /* 0x00000047c1437220 */ /* 0x000fc40000410000 */
[----:B------:R-:W-:Y:S01]  /*95a0*/  FFMA.FTZ R164, R194, R71, R150 ;  /* 0x00000047c2a47223 */ /* 0x000fe20000010096 */
[----:B------:R-:W-:Y:S01]  /*95b0*/  P2R R71, PR, RZ, 0x2 ;  /* 0x00000002ff477803 */ /* 0x000fe20000000000 */
[-C--:B------:R-:W-:Y:S02]  /*95c0*/  FMUL.FTZ R174, R174, -R198.reuse ;  /* 0x800000c6aeae7220 */ /* 0x080fe40000410000 */
[----:B------:R-:W-:Y:S01]  /*95d0*/  FFMA.FTZ R150, R173, R198, -R166 ;  /* 0x000000c6ad967223 */ /* 0x000fe200000108a6 */
[----:B------:R-:W-:Y:S01]  /*95e0*/  SHF.L.U32 R166, R0, 0x5, RZ ;  /* 0x0000000500a67819 */ /* 0x000fe200000006ff */
[----:B------:R-:W-:Y:S02]  /*95f0*/  FFMA.FTZ R167, R194, R70, -R67 ;  /* 0x00000046c2a77223 */ /* 0x000fe40000010843 */
[----:B------:R-:W-:Y:S02]  /*9600*/  FMUL.FTZ R67, R193, R69 ;  /* 0x00000045c1437220 */ /* 0x000fe40000410000 */
[----:B------:R-:W-:-:S02]  /*9610*/  FFMA.FTZ R173, R173, R149, R174 ;  /* 0x00000095adad7223 */ /* 0x000fc400000100ae */
[----:B------:R-:W-:Y:S02]  /*9620*/  FADD.FTZ R150, R199, R150 ;  /* 0x00000096c7967221 */ /* 0x000fe40000010000 */
[-C--:B------:R-:W-:Y:S02]  /*9630*/  FMUL.FTZ R193, R193, R68.reuse ;  /* 0x00000044c1c17220 */ /* 0x080fe40000410000 */
[----:B------:R-:W-:Y:S02]  /*9640*/  FFMA.FTZ R68, R194, R68, -R67 ;  /* 0x00000044c2447223 */ /* 0x000fe40000010843 */
[----:B------:R-:W-:Y:S02]  /*9650*/  FADD.FTZ R176, -R176, R173 ;  /* 0x000000adb0b07221 */ /* 0x000fe40000010100 */
[C---:B------:R-:W-:Y:S02]  /*9660*/  FMUL.FTZ R67, R125.reuse, -R150 ;  /* 0x800000967d437220 */ /* 0x040fe40000410000 */
[----:B------:R-:W-:-:S02]  /*9670*/  FMUL.FTZ R125, R125, -R176 ;  /* 0x800000b07d7d7220 */ /* 0x000fc40000410000 */
[----:B------:R-:W-:Y:S02]  /*9680*/  FFMA.FTZ R67, R127, R176, R67 ;  /* 0x000000b07f437223 */ /* 0x000fe40000010043 */
[----:B--2---:R-:W-:Y:S02]  /*9690*/  FADD.FTZ R71, R203, R164 ;  /* 0x000000a4cb477221 */ /* 0x004fe40000010000 */
[----:B------:R-:W-:Y:S02]  /*96a0*/  FFMA.FTZ R164, R127, R150, -R125 ;  /* 0x000000967fa47223 */ /* 0x000fe4000001087d */
[----:B------:R-:W-:Y:S01]  /*96b0*/  FADD.FTZ R125, -R148, R67 ;  /* 0x00000043947d7221 */ /* 0x000fe20000010100 */
[----:B------:R-:W-:Y:S01]  /*96c0*/  LEA.HI.SX32 R148, R166, R166, 0x1b ;  /* 0x000000a6a6947211 */ /* 0x000fe200078fdaff */
[----:B------:R-:W-:Y:S02]  /*96d0*/  FADD.FTZ R147, R147, R164 ;  /* 0x000000a493937221 */ /* 0x000fe40000010000 */
[----:B------:R-:W-:-:S02]  /*96e0*/  FMUL.FTZ R164, R128, -R125 ;  /* 0x8000007d80a47220 */ /* 0x000fc40000410000 */
[-C--:B------:R-:W-:Y:S02]  /*96f0*/  FMUL.FTZ R128, R128, -R147.reuse ;  /* 0x8000009380807220 */ /* 0x080fe40000410000 */
[C---:B------:R-:W-:Y:S02]  /*9700*/  FFMA.FTZ R164, R129.reuse, R147, -R164 ;  /* 0x0000009381a47223 */ /* 0x040fe400000108a4 */
[----:B------:R-:W-:Y:S01]  /*9710*/  FADD.FTZ R70, R202, R167 ;  /* 0x000000a7ca467221 */ /* 0x000fe20000010000 */
[----:B------:R-:W-:Y:S01]  /*9720*/  MOV R167, UR7 ;  /* 0x0000000700a77c02 */ /* 0x000fe20008000f00 */
[----:B------:R-:W-:Y:S02]  /*9730*/  FFMA.FTZ R69, R194, R69, R193 ;  /* 0x00000045c2457223 */ /* 0x000fe400000100c1 */
[----:B------:R-:W-:Y:S02]  /*9740*/  FFMA.FTZ R129, R129, R125, R128 ;  /* 0x0000007d81817223 */ /* 0x000fe40000010080 */
[----:B------:R-:W-:Y:S01]  /*9750*/  FADD.FTZ R145, R145, R164 ;  /* 0x000000a491917221 */ /* 0x000fe20000010000 */
[----:B------:R0:W-:Y:S01]  /*9760*/  @!P1 STS.128 [R167.X16+0x3650], R68 ;  /* 0x00365044a7009388 */ /* 0x0001e2000000cc00 */
[----:B------:R-:W-:-:S02]  /*9770*/  FADD.FTZ R146, -R146, R129 ;  /* 0x0000008192927221 */ /* 0x000fc40000010100 */
[----:B------:R-:W-:Y:S01]  /*9780*/  FMUL.FTZ R3, R156, R227 ;  /* 0x000000e39c037220 */ /* 0x000fe20000410000 */
[----:B------:R1:W-:Y:S01]  /*9790*/  STS [R148.X4+0x108c], R83 ;  /* 0x00108c5394007388 */ /* 0x0003e20000004800 */
[----:B------:R-:W-:Y:S02]  /*97a0*/  FMUL.FTZ R230, R57, UR33 ;  /* 0x0000002139e67c20 */ /* 0x000fe40008410000 */
[----:B------:R-:W-:Y:S01]  /*97b0*/  FFMA.FTZ R196, R17, -R98, R196 ;  /* 0x8000006211c47223 */ /* 0x000fe200000100c4 */
[----:B------:R2:W-:Y:S01]  /*97c0*/  STS [R148.X4+0x10c0], R52 ;  /* 0x0010c03494007388 */ /* 0x0005e20000004800 */
[----:B------:R-:W-:Y:S02]  /*97d0*/  FFMA.FTZ R230, R189, UR32, -R230 ;  /* 0x00000020bde67c23 */ /* 0x000fe400080108e6 */
[----:B------:R-:W-:Y:S01]  /*97e0*/  FFMA.FTZ R82, R18, -R103, R82 ;  /* 0x8000006712527223 */ /* 0x000fe20000010052 */
[----:B------:R3:W-:Y:S01]  /*97f0*/  STS [R148.X4+0x10d8], R3 ;  /* 0x0010d80394007388 */ /* 0x0007e20000004800 */
[----:B------:R-:W-:-:S02]  /*9800*/  FMUL.FTZ R63, R169, R230 ;  /* 0x000000e6a93f7220 */ /* 0x000fc40000410000 */
[----:B------:R-:W-:Y:S01]  /*9810*/  FFMA.FTZ R128, R12, -R95, R78 ;  /* 0x8000005f0c807223 */ /* 0x000fe2000001004e */
[----:B------:R-:W-:Y:S01]  /*9820*/  STS [R148.X4+0x10c8], R54 ;  /* 0x0010c83694007388 */ /* 0x000fe20000004800 */
[CC--:B0-----:R-:W-:Y:S02]  /*9830*/  FMUL.FTZ R68, R130.reuse, -R145.reuse ;  /* 0x8000009182447220 */ /* 0x0c1fe40000410000 */
[-C--:B------:R-:W-:Y:S01]  /*9840*/  FMUL.FTZ R130, R130, -R146.reuse ;  /* 0x8000009282827220 */ /* 0x080fe20000410000 */
[----:B------:R-:W-:Y:S01]  /*9850*/  STS [R148.X4+0x10d0], R55 ;  /* 0x0010d03794007388 */ /* 0x000fe20000004800 */
        /* <DEDUP_REMOVED lines=11> */
[----:B------:R0:W-:Y:S01]  /*9910*/  STS [R148.X4+0x10f0], R157 ;  /* 0x0010f09d94007388 */ /* 0x0001e20000004800 */
[----:B------:R-:W-:-:S02]  /*9920*/  FADD.FTZ R141, R141, R68 ;  /* 0x000000448d8d7221 */ /* 0x000fc40000010000 */
[----:B------:R-:W-:Y:S01]  /*9930*/  FADD.FTZ R142, -R142, R133 ;  /* 0x000000858e8e7221 */ /* 0x000fe20000010100 */
[----:B------:R-:W-:Y:S01]  /*9940*/  STS [R148.X4+0x10fc], R161 ;  /* 0x0010fca194007388 */ /* 0x000fe20000004800 */
[CC--:B------:R-:W-:Y:S02]  /*9950*/  FMUL.FTZ R68, R134.reuse, -R141.reuse ;  /* 0x8000008d86447220 */ /* 0x0c0fe40000410000 */
[-C--:B------:R-:W-:Y:S01]  /*9960*/  FMUL.FTZ R134, R134, -R142.reuse ;  /* 0x8000008e86867220 */ /* 0x080fe20000410000 */
[----:B------:R-:W-:Y:S01]  /*9970*/  STS [R148.X4+0x1080], R197 ;  /* 0x001080c594007388 */ /* 0x000fe20000004800 */
[C---:B-1----:R-:W-:Y:S02]  /*9980*/  FFMA.FTZ R83, R135.reuse, R142, R68 ;  /* 0x0000008e87537223 */ /* 0x042fe40000010044 */
[----:B------:R-:W-:Y:S01]  /*9990*/  FFMA.FTZ R135, R135, R141, -R134 ;  /* 0x0000008d87877223 */ /* 0x000fe20000010886 */
[----:B------:R-:W-:Y:S01]  /*99a0*/  STS [R148.X4+0x1084], R195 ;  /* 0x001084c394007388 */ /* 0x000fe20000004800 */
[----:B------:R-:W-:-:S02]  /*99b0*/  FADD.FTZ R83, -R140, R83 ;  /* 0x000000538c537221 */ /* 0x000fc40000010100 */
[----:B------:R-:W-:Y:S01]  /*99c0*/  FADD.FTZ R138, R138, R135 ;  /* 0x000000878a8a7221 */ /* 0x000fe20000010000 */
[----:B------:R-:W-:Y:S01]  /*99d0*/  STS [R148.X4+0x1088], R204 ;  /* 0x001088cc94007388 */ /* 0x000fe20000004800 */
[CC--:B--2---:R-:W-:Y:S02]  /*99e0*/  FMUL.FTZ R52, R136.reuse, -R83.reuse ;  /* 0x8000005388347220 */ /* 0x0c4fe40000410000 */
        /* <DEDUP_REMOVED lines=8> */
[-C--:B---3--:R-:W-:Y:S02]  /*9a70*/  FMUL.FTZ R3, R87, R101.reuse ;  /* 0x0000006557037220 */ /* 0x088fe40000410000 */
[-C--:B------:R-:W-:Y:S01]  /*9a80*/  FFMA.FTZ R68, R16, -R101.reuse, R85 ;  /* 0x8000006510447223 */ /* 0x080fe20000010055 */
[----:B------:R-:W-:Y:S01]  /*9a90*/  STS [R148.X4+0x10a0], R209 ;  /* 0x0010a0d194007388 */ /* 0x000fe20000004800 */
[----:B0-----:R-:W-:Y:S02]  /*9aa0*/  FMUL.FTZ R59, R138, R98 ;  /* 0x000000628a3b7220 */ /* 0x001fe40000410000 */
[----:B------:R-:W-:Y:S01]  /*9ab0*/  FMUL.FTZ R55, R52, R101 ;  /* 0x0000006534377220 */ /* 0x000fe20000410000 */
[----:B------:R-:W-:Y:S01]  /*9ac0*/  STS [R148.X4+0x10a4], R211 ;  /* 0x0010a4d394007388 */ /* 0x000fe20000004800 */
[----:B------:R-:W-:-:S02]  /*9ad0*/  FMUL.FTZ R54, R84, R3 ;  /* 0x0000000354367220 */ /* 0x000fc40000410000 */
[----:B----4-:R-:W-:Y:S01]  /*9ae0*/  FMUL.FTZ R63, R83, R98 ;  /* 0x00000062533f7220 */ /* 0x010fe20000410000 */
[----:B------:R-:W-:Y:S01]  /*9af0*/  STS [R148.X4+0x10a8], R213 ;  /* 0x0010a8d594007388 */ /* 0x000fe20000004800 */
[----:B------:R-:W-:Y:S02]  /*9b00*/  FMUL.FTZ R70, R80, R59 ;  /* 0x0000003b50467220 */ /* 0x000fe40000410000 */
[-C--:B------:R-:W-:Y:S01]  /*9b10*/  FFMA.FTZ R54, R68, R55.reuse, -R54 ;  /* 0x0000003744367223 */ /* 0x080fe20000010836 */
[----:B------:R-:W-:Y:S01]  /*9b20*/  STS [R148.X4+0x10ac], R214 ;  /* 0x0010acd694007388 */ /* 0x000fe20000004800 */
[----:B------:R-:W-:Y:S02]  /*9b30*/  FMUL.FTZ R55, R84, R55 ;  /* 0x0000003754377220 */ /* 0x000fe40000410000 */
[-C--:B------:R-:W-:Y:S01]  /*9b40*/  FFMA.FTZ R71, R196, R63.reuse, -R70 ;  /* 0x0000003fc4477223 */ /* 0x080fe20000010846 */
[----:B------:R-:W-:Y:S01]  /*9b50*/  STS [R148.X4+0x10b0], R217 ;  /* 0x0010b0d994007388 */ /* 0x000fe20000004800 */
[----:B------:R-:W-:-:S02]  /*9b60*/  FMUL.FTZ R70, R80, R63 ;  /* 0x0000003f50467220 */ /* 0x000fc40000410000 */
[----:B------:R-:W-:Y:S01]  /*9b70*/  FFMA.FTZ R55, R3, R68, R55 ;  /* 0x0000004403377223 */ /* 0x000fe20000010037 */
[----:B------:R-:W-:Y:S01]  /*9b80*/  STS [R148.X4+0x10b4], R218 ;  /* 0x0010b4da94007388 */ /* 0x000fe20000004800 */
[-C--:B-----5:R-:W-:Y:S02]  /*9b90*/  FMUL.FTZ R79, R142, R103.reuse ;  /* 0x000000678e4f7220 */ /* 0x0a0fe40000410000 */
[----:B------:R-:W-:Y:S01]  /*9ba0*/  FMUL.FTZ R63, R141, R103 ;  /* 0x000000678d3f7220 */ /* 0x000fe20000410000 */
[----:B------:R-:W-:Y:S01]  /*9bb0*/  STS [R148.X4+0x10b8], R221 ;  /* 0x0010b8dd94007388 */ /* 0x000fe20000004800 */
[----:B------:R-:W-:Y:S02]  /*9bc0*/  FFMA.FTZ R70, R59, R196, R70 ;  /* 0x000000c43b467223 */ /* 0x000fe40000010046 */
[----:B------:R-:W-:Y:S01]  /*9bd0*/  FADD.FTZ R55, RZ, R55 ;  /* 0x00000037ff377221 */ /* 0x000fe20000010000 */
[----:B------:R-:W-:Y:S01]  /*9be0*/  STS [R148.X4+0x10bc], R222 ;  /* 0x0010bcde94007388 */ /* 0x000fe20000004800 */
[----:B------:R-:W-:-:S02]  /*9bf0*/  FMUL.FTZ R85, R81, R79 ;  /* 0x0000004f51557220 */ /* 0x000fc40000410000 */
[----:B------:R-:W-:Y:S01]  /*9c00*/  FMUL.FTZ R127, R81, R63 ;  /* 0x0000003f517f7220 */ /* 0x000fe20000410000 */
[----:B------:R-:W-:Y:S01]  /*9c10*/  STS [R148.X4+0x10c4], R223 ;  /* 0x0010c4df94007388 */ /* 0x000fe20000004800 */
[----:B------:R-:W-:Y:S02]  /*9c20*/  FADD.FTZ R54, RZ, R54 ;  /* 0x00000036ff367221 */ /* 0x000fe40000010000 */
[----:B------:R-:W-:Y:S01]  /*9c30*/  FADD.FTZ R55, R55, R70 ;  /* 0x0000004637377221 */ /* 0x000fe20000010000 */
[----:B------:R-:W-:Y:S01]  /*9c40*/  STS [R148.X4+0x10cc], R226 ;  /* 0x0010cce294007388 */ /* 0x000fe20000004800 */
[----:B------:R-:W-:Y:S02]  /*9c50*/  FFMA.FTZ R86, R63, R82, R85 ;  /* 0x000000523f567223 */ /* 0x000fe40000010055 */
[----:B------:R-:W-:Y:S01]  /*9c60*/  FMUL.FTZ R70, R143, R100 ;  /* 0x000000648f467220 */ /* 0x000fe20000410000 */
[----:B------:R-:W-:Y:S01]  /*9c70*/  STS [R148.X4+0x10d4], R191 ;  /* 0x0010d4bf94007388 */ /* 0x000fe20000004800 */
[----:B------:R-:W-:-:S02]  /*9c80*/  FFMA.FTZ R79, R82, R79, -R127 ;  /* 0x0000004f524f7223 */ /* 0x000fc4000001087f */
[----:B------:R-:W-:Y:S01]  /*9c90*/  FADD.FTZ R54, R54, R71 ;  /* 0x0000004736367221 */ /* 0x000fe20000010000 */
[----:B------:R-:W-:Y:S01]  /*9ca0*/  STS [R148.X4+0x10e4], R151 ;  /* 0x0010e49794007388 */ /* 0x000fe20000004800 */
[----:B------:R-:W-:Y:S02]  /*9cb0*/  FADD.FTZ R55, R55, R86 ;  /* 0x0000005637377221 */ /* 0x000fe40000010000 */
[-C--:B------:R-:W-:Y:S01]  /*9cc0*/  FFMA.FTZ R127, R19, -R100.reuse, R206 ;  /* 0x80000064137f7223 */ /* 0x080fe200000100ce */
[----:B------:R-:W-:Y:S01]  /*9cd0*/  STS [R148.X4+0x10f8], R153 ;  /* 0x0010f89994007388 */ /* 0x000fe20000004800 */
[----:B------:R-:W-:Y:S02]  /*9ce0*/  FMUL.FTZ R71, R69, R100 ;  /* 0x0000006445477220 */ /* 0x000fe40000410000 */
[----:B------:R-:W-:Y:S02]  /*9cf0*/  FMUL.FTZ R86, R76, R70 ;  /* 0x000000464c567220 */ /* 0x000fe40000410000 */
[----:B------:R-:W-:-:S02]  /*9d00*/  FADD.FTZ R54, R54, R79 ;  /* 0x0000004f36367221 */ /* 0x000fc40000010000 */
[-C--:B------:R-:W-:Y:S02]  /*9d10*/  FFMA.FTZ R79, R127, R71.reuse, -R86 ;  /* 0x000000477f4f7223 */ /* 0x080fe40000010856 */
[----:B------:R-:W-:Y:S02]  /*9d20*/  FMUL.FTZ R71, R76, R71 ;  /* 0x000000474c477220 */ /* 0x000fe40000410000 */
[----:B------:R-:W-:Y:S02]  /*9d30*/  FMUL.FTZ R78, R147, R94 ;  /* 0x0000005e934e7220 */ /* 0x000fe40000410000 */
[----:B------:R-:W-:Y:S02]  /*9d40*/  FMUL.FTZ R85, R146, R95 ;  /* 0x0000005f92557220 */ /* 0x000fe40000410000 */
[----:B------:R-:W-:Y:S02]  /*9d50*/  FFMA.FTZ R86, R70, R127, R71 ;  /* 0x0000007f46567223 */ /* 0x000fe40000010047 */
[----:B------:R-:W-:-:S02]  /*9d60*/  FMUL.FTZ R71, R145, R95 ;  /* 0x0000005f91477220 */ /* 0x000fc40000410000 */
[-C--:B------:R-:W-:Y:S02]  /*9d70*/  FFMA.FTZ R129, R13, -R94.reuse, R210 ;  /* 0x8000005e0d817223 */ /* 0x080fe400000100d2 */
[----:B------:R-:W-:Y:S02]  /*9d80*/  FMUL.FTZ R131, R125, R94 ;  /* 0x0000005e7d837220 */ /* 0x000fe40000410000 */
[----:B------:R-:W-:Y:S02]  /*9d90*/  FMUL.FTZ R132, R72, R78 ;  /* 0x0000004e48847220 */ /* 0x000fe40000410000 */
[----:B------:R-:W-:Y:S02]  /*9da0*/  FMUL.FTZ R130, R77, R85 ;  /* 0x000000554d827220 */ /* 0x000fe40000410000 */
[----:B------:R-:W-:Y:S02]  /*9db0*/  FADD.FTZ R55, R55, R86 ;  /* 0x0000005637377221 */ /* 0x000fe40000010000 */
[----:B------:R-:W-:-:S02]  /*9dc0*/  FMUL.FTZ R86, R77, R71 ;  /* 0x000000474d567220 */ /* 0x000fc40000410000 */
[-C--:B------:R-:W-:Y:S02]  /*9dd0*/  FFMA.FTZ R133, R129, R131.reuse, -R132 ;  /* 0x0000008381857223 */ /* 0x080fe40000010884 */
[----:B------:R-:W-:Y:S02]  /*9de0*/  FFMA.FTZ R130, R71, R128, R130 ;  /* 0x0000008047827223 */ /* 0x000fe40000010082 */
[----:B------:R-:W-:Y:S02]  /*9df0*/  FMUL.FTZ R131, R72, R131 ;  /* 0x0000008348837220 */ /* 0x000fe40000410000 */
[----:B------:R-:W-:Y:S02]  /*9e00*/  FADD.FTZ R54, R54, R79 ;  /* 0x0000004f36367221 */ /* 0x000fe40000010000 */
[----:B------:R-:W-:Y:S02]  /*9e10*/  FFMA.FTZ R85, R128, R85, -R86 ;  /* 0x0000005580557223 */ /* 0x000fe40000010856 */
[----:B------:R-:W-:-:S02]  /*9e20*/  FMUL.FTZ R79, R150, R97 ;  /* 0x00000061964f7220 */ /* 0x000fc40000410000 */
[----:B------:R-:W-:Y:S02]  /*9e30*/  FADD.FTZ R55, R55, R130 ;  /* 0x0000008237377221 */ /* 0x000fe40000010000 */
[----:B------:R-:W-:Y:S02]  /*9e40*/  FFMA.FTZ R86, R78, R129, R131 ;  /* 0x000000814e567223 */ /* 0x000fe40000010083 */
[----:B------:R-:W-:Y:S02]  /*9e50*/  FADD.FTZ R54, R54, R85 ;  /* 0x0000005536367221 */ /* 0x000fe40000010000 */
[-C--:B------:R-:W-:Y:S02]  /*9e60*/  FFMA.FTZ R212, R14, -R97.reuse, R212 ;  /* 0x800000610ed47223 */ /* 0x080fe400000100d4 */
[----:B------:R-:W-:Y:S02]  /*9e70*/  FMUL.FTZ R130, R176, R97 ;  /* 0x00000061b0827220 */ /* 0x000fe40000410000 */
[----:B------:R-:W-:-:S02]  /*9e80*/  FMUL.FTZ R131, R73, R79 ;  /* 0x0000004f49837220 */ /* 0x000fc40000410000 */
[----:B------:R-:W-:Y:S02]  /*9e90*/  FMUL.FTZ R85, R198, R96 ;  /* 0x00000060c6557220 */ /* 0x000fe40000410000 */
[----:B------:R-:W-:Y:S02]  /*9ea0*/  FADD.FTZ R55, R55, R86 ;  /* 0x0000005637377221 */ /* 0x000fe40000010000 */
[----:B------:R-:W-:Y:S02]  /*9eb0*/  FADD.FTZ R54, R54, R133 ;  /* 0x0000008536367221 */ /* 0x000fe40000010000 */
[----:B------:R-:W-:Y:S02]  /*9ec0*/  FFMA.FTZ R131, R212, R130, -R131 ;  /* 0x00000082d4837223 */ /* 0x000fe40000010883 */
[----:B------:R-:W-:Y:S02]  /*9ed0*/  FFMA.FTZ R216, R15, -R96, R216 ;  /* 0x800000600fd87223 */ /* 0x000fe400000100d8 */
[----:B------:R-:W-:-:S02]  /*9ee0*/  FMUL.FTZ R86, R201, R99 ;  /* 0x00000063c9567220 */ /* 0x000fc40000410000 */
[----:B------:R-:W-:Y:S02]  /*9ef0*/  FMUL.FTZ R130, R73, R130 ;  /* 0x0000008249827220 */ /* 0x000fe40000410000 */
[----:B------:R-:W-:Y:S02]  /*9f00*/  FMUL.FTZ R133, R149, R96 ;  /* 0x0000006095857220 */ /* 0x000fe40000410000 */
[----:B------:R-:W-:Y:S02]  /*9f10*/  FMUL.FTZ R132, R74, R85 ;  /* 0x000000554a847220 */ /* 0x000fe40000410000 */
[-C--:B------:R-:W-:Y:S02]  /*9f20*/  FFMA.FTZ R219, R8, -R99.reuse, R219 ;  /* 0x8000006308db7223 */ /* 0x080fe400000100db */
[----:B------:R-:W-:Y:S02]  /*9f30*/  FMUL.FTZ R134, R160, R99 ;  /* 0x00000063a0867220 */ /* 0x000fe40000410000 */
[----:B------:R-:W-:-:S02]  /*9f40*/  FFMA.FTZ R130, R79, R212, R130 ;  /* 0x000000d44f827223 */ /* 0x000fc40000010082 */
[----:B------:R-:W-:Y:S02]  /*9f50*/  FMUL.FTZ R136, R75, R86 ;  /* 0x000000564b887220 */ /* 0x000fe40000410000 */
[-C--:B------:R-:W-:Y:S02]  /*9f60*/  FFMA.FTZ R135, R216, R133.reuse, -R132 ;  /* 0x00000085d8877223 */ /* 0x080fe40000010884 */
[----:B------:R-:W-:Y:S02]  /*9f70*/  FMUL.FTZ R133, R74, R133 ;  /* 0x000000854a857220 */ /* 0x000fe40000410000 */
[----:B------:R-:W-:Y:S02]  /*9f80*/  FADD.FTZ R55, R55, R130 ;  /* 0x0000008237377221 */ /* 0x000fe40000010000 */
[----:B------:R-:W-:Y:S02]  /*9f90*/  FFMA.FTZ R177, R219, R134, -R136 ;  /* 0x00000086dbb17223 */ /* 0x000fe40000010888 */
[----:B------:R-:W-:-:S02]  /*9fa0*/  FFMA.FTZ R130, R85, R216, R133 ;  /* 0x000000d855827223 */ /* 0x000fc40000010085 */
[----:B------:R-:W-:Y:S02]  /*9fb0*/  FMUL.FTZ R134, R75, R134 ;  /* 0x000000864b867220 */ /* 0x000fe40000410000 */
[----:B------:R-:W-:Y:S02]  /*9fc0*/  FMUL.FTZ R234, R56, UR32 ;  /* 0x0000002038ea7c20 */ /* 0x000fe40008410000 */
[----:B------:R-:W-:Y:S02]  /*9fd0*/  FADD.FTZ R54, R54, R131 ;  /* 0x0000008336367221 */ /* 0x000fe40000010000 */
[----:B------:R-:W-:Y:S02]  /*9fe0*/  FADD.FTZ R55, R55, R130 ;  /* 0x0000008237377221 */ /* 0x000fe40000010000 */
[----:B------:R-:W-:Y:S02]  /*9ff0*/  FFMA.FTZ R134, R86, R219, R134 ;  /* 0x000000db56867223 */ /* 0x000fe40000010086 */
[----:B------:R-:W-:-:S02]  /*a000*/  FFMA.FTZ R229, R225, UR33, R234 ;  /* 0x00000021e1e57c23 */ /* 0x000fc400080100ea */
[----:B------:R-:W-:Y:S02]  /*a010*/  FMUL.FTZ R137, R188, UR43 ;  /* 0x0000002bbc897c20 */ /* 0x000fe40008410000 */
[----:B------:R-:W-:Y:S01]  /*a020*/  FMUL.FTZ R234, R57, UR32 ;  /* 0x0000002039ea7c20 */ /* 0x000fe20008410000 */
[----:B------:R-:W-:Y:S01]  /*a030*/  ULDC UR32, c[0x0][0x174] ;  /* 0x00005d0000207ab9 */ /* 0x000fe20000000800 */
[----:B------:R-:W-:Y:S01]  /*a040*/  FADD.FTZ R54, R54, R135 ;  /* 0x0000008736367221 */ /* 0x000fe20000010000 */
[----:B------:R-:W-:Y:S01]  /*a050*/  UIADD3 UR32, -UR6, UR32, URZ ;  /* 0x0000002006207290 */ /* 0x000fe2000fffe13f */
[----:B------:R-:W-:Y:S02]  /*a060*/  FMUL.FTZ R130, R61, UR43 ;  /* 0x0000002b3d827c20 */ /* 0x000fe40008410000 */
[----:B------:R-:W-:Y:S01]  /*a070*/  FADD.FTZ R175, R55, R134 ;  /* 0x0000008637af7221 */ /* 0x000fe20000010000 */
[----:B------:R-:W-:Y:S01]  /*a080*/  ULEA UR32, UR32, 0xfffffe00, 0x9 ;  /* 0xfffffe0020207891 */ /* 0x000fe2000f8e483f */
[----:B------:R-:W-:-:S02]  /*a090*/  FFMA.FTZ R156, -R156, R229, -RZ ;  /* 0x000000e59c9c7223 */ /* 0x000fc400000109ff */
[----:B------:R-:W-:Y:S02]  /*a0a0*/  FFMA.FTZ R134, R162, UR44, R137 ;  /* 0x0000002ca2867c23 */ /* 0x000fe40008010089 */
[----:B------:R-:W-:Y:S01]  /*a0b0*/  FADD.FTZ R177, R54, R177 ;  /* 0x000000b136b17221 */ /* 0x000fe20000010000 */
[----:B------:R0:W-:Y:S01]  /*a0c0*/  STS [R148.X4+0x10dc], R156 ;  /* 0x0010dc9c94007388 */ /* 0x0001e20000004800 */
[----:B------:R-:W-:Y:S02]  /*a0d0*/  FFMA.FTZ R137, R9, -R102, R53 ;  /* 0x8000006609897223 */ /* 0x000fe40000010035 */
[----:B------:R-:W-:Y:S02]  /*a0e0*/  FMUL.FTZ R53, R186, UR43 ;  /* 0x0000002bba357c20 */ /* 0x000fe40008410000 */
[C---:B------:R-:W-:Y:S02]  /*a0f0*/  FMUL.FTZ R54, R179.reuse, UR43 ;  /* 0x0000002bb3367c20 */ /* 0x040fe40008410000 */
[----:B------:R-:W-:-:S02]  /*a100*/  FFMA.FTZ R157, R179, UR44, -R130 ;  /* 0x0000002cb39d7c23 */ /* 0x000fc40008010882 */
[----:B------:R-:W-:Y:S02]  /*a110*/  FMUL.FTZ R130, R65, R102 ;  /* 0x0000006641827220 */ /* 0x000fe40000410000 */
[----:B------:R-:W-:Y:S01]  /*a120*/  FFMA.FTZ R234, R189, UR33, R234 ;  /* 0x00000021bdea7c23 */ /* 0x000fe200080100ea */
[----:B------:R-:W-:Y:S01]  /*a130*/  ULDC UR33, c[0x0][0x168] ;  /* 0x00005a0000217ab9 */ /* 0x000fe20000000800 */
[----:B------:R-:W-:Y:S01]  /*a140*/  FADD.FTZ R67, R159, -R168 ;  /* 0x800000a89f437221 */ /* 0x000fe20000010000 */
[----:B------:R-:W-:Y:S01]  /*a150*/  UIADD3 UR32, -UR32, UR33, URZ ;  /* 0x0000002120207290 */ /* 0x000fe2000fffe13f */
[----:B------:R-:W-:Y:S02]  /*a160*/  FFMA.FTZ R165, -R165, R172, -RZ ;  /* 0x000000aca5a57223 */ /* 0x000fe400000109ff */
[----:B0-----:R-:W-:Y:S02]  /*a170*/  FFMA.FTZ R156, R184, UR44, R53 ;  /* 0x0000002cb89c7c23 */ /* 0x001fe40008010035 */
[----:B------:R-:W-:Y:S01]  /*a180*/  FFMA.FTZ R159, R61, UR44, R54 ;  /* 0x0000002c3d9f7c23 */ /* 0x000fe20008010036 */
[----:B------:R-:W-:Y:S01]  /*a190*/  MOV R131, UR32 ;  /* 0x0000002000837c02 */ /* 0x000fe20008000f00 */
[----:B------:R-:W-:Y:S01]  /*a1a0*/  FMUL.FTZ R172, R163, R102 ;  /* 0x00000066a3ac7220 */ /* 0x000fe20000410000 */
[----:B------:R0:W-:Y:S01]  /*a1b0*/  STS [R148.X4+0x10f4], R165 ;  /* 0x0010f4a594007388 */ /* 0x0001e20000004800 */
[----:B------:R-:W-:Y:S01]  /*a1c0*/  FMUL.FTZ R54, R215, R130 ;  /* 0x00000082d7367220 */ /* 0x000fe20000410000 */
[----:B------:R-:W-:Y:S01]  /*a1d0*/  LEA R144, R131, -R0, 0x1 ;  /* 0x8000000083907211 */ /* 0x000fe200078e08ff */
[----:B------:R-:W-:-:S02]  /*a1e0*/  FMUL.FTZ R53, R201, UR43 ;  /* 0x0000002bc9357c20 */ /* 0x000fc40008410000 */
[----:B------:R-:W-:Y:S01]  /*a1f0*/  FFMA.FTZ R182, R137, R172, -R54 ;  /* 0x000000ac89b67223 */ /* 0x000fe20000010836 */
[----:B------:R-:W-:Y:S01]  /*a200*/  ISETP.GE.AND P0, PT, R144, 0x1, PT ;  /* 0x000000019000780c */ /* 0x000fe20003f06270 */
[----:B------:R-:W-:Y:S02]  /*a210*/  FFMA.FTZ R168, R160, UR44, -R53 ;  /* 0x0000002ca0a87c23 */ /* 0x000fe40008010835 */
[----:B------:R-:W-:Y:S02]  /*a220*/  FMUL.FTZ R54, R198, UR43 ;  /* 0x0000002bc6367c20 */ /* 0x000fe40008410000 */
[----:B------:R-:W-:Y:S02]  /*a230*/  FMUL.FTZ R53, R150, UR43 ;  /* 0x0000002b96357c20 */ /* 0x000fe40008410000 */
[----:B------:R-:W-:Y:S02]  /*a240*/  FMUL.FTZ R170, R160, UR43 ;  /* 0x0000002ba0aa7c20 */ /* 0x000fe40008410000 */
[----:B------:R-:W-:-:S02]  /*a250*/  FMUL.FTZ R164, R65, UR43 ;  /* 0x0000002b41a47c20 */ /* 0x000fc40008410000 */
[----:B------:R-:W-:Y:S02]  /*a260*/  FFMA.FTZ R161, R149, UR44, -R54 ;  /* 0x0000002c95a17c23 */ /* 0x000fe40008010836 */
[----:B------:R-:W-:Y:S02]  /*a270*/  FFMA.FTZ R160, R176, UR44, -R53 ;  /* 0x0000002cb0a07c23 */ /* 0x000fe40008010835 */
[----:B------:R-:W-:Y:S02]  /*a280*/  FMUL.FTZ R54, R147, UR43 ;  /* 0x0000002b93367c20 */ /* 0x000fe40008410000 */
[----:B------:R-:W-:Y:S02]  /*a290*/  FMUL.FTZ R53, R145, UR43 ;  /* 0x0000002b91357c20 */ /* 0x000fe40008410000 */
[C---:B------:R-:W-:Y:S02]  /*a2a0*/  FMUL.FTZ R166, R163.reuse, UR43 ;  /* 0x0000002ba3a67c20 */ /* 0x040fe40008410000 */
[----:B------:R-:W-:-:S02]  /*a2b0*/  FFMA.FTZ R164, R163, UR44, -R164 ;  /* 0x0000002ca3a47c23 */ /* 0x000fc400080108a4 */
[----:B------:R-:W-:Y:S02]  /*a2c0*/  FFMA.FTZ R163, R125, UR44, -R54 ;  /* 0x0000002c7da37c23 */ /* 0x000fe40008010836 */
[C---:B------:R-:W-:Y:S02]  /*a2d0*/  FFMA.FTZ R174, R146.reuse, UR44, -R53 ;  /* 0x0000002c92ae7c23 */ /* 0x040fe40008010835 */
[----:B------:R-:W-:Y:S02]  /*a2e0*/  FMUL.FTZ R146, R146, UR43 ;  /* 0x0000002b92927c20 */ /* 0x000fe40008410000 */
[----:B------:R-:W-:Y:S02]  /*a2f0*/  FMUL.FTZ R54, R143, UR43 ;  /* 0x0000002b8f367c20 */ /* 0x000fe40008410000 */
[----:B------:R-:W-:Y:S02]  /*a300*/  FMUL.FTZ R55, R190, UR43 ;  /* 0x0000002bbe377c20 */ /* 0x000fe40008410000 */
[----:B------:R-:W-:-:S02]  /*a310*/  FMUL.FTZ R181, R179, R105 ;  /* 0x00000069b3b57220 */ /* 0x000fc40000410000 */
[----:B------:R-:W-:Y:S02]  /*a320*/  FMUL.FTZ R53, R141, UR43 ;  /* 0x0000002b8d357c20 */ /* 0x000fe40008410000 */
[----:B------:R-:W-:Y:S02]  /*a330*/  FMUL.FTZ R131, R152, UR43 ;  /* 0x0000002b98837c20 */ /* 0x000fe40008410000 */
[----:B------:R-:W-:Y:S02]  /*a340*/  FMUL.FTZ R179, R215, R172 ;  /* 0x000000acd7b37220 */ /* 0x000fe40000410000 */
[----:B------:R-:W-:Y:S02]  /*a350*/  FMUL.FTZ R172, R125, UR43 ;  /* 0x0000002b7dac7c20 */ /* 0x000fe40008410000 */
[----:B0-----:R-:W-:Y:S02]  /*a360*/  FFMA.FTZ R165, R145, UR44, R146 ;  /* 0x0000002c91a57c23 */ /* 0x001fe40008010092 */
[----:B------:R-:W-:-:S02]  /*a370*/  FFMA.FTZ R125, R69, UR44, -R54 ;  /* 0x0000002c457d7c23 */ /* 0x000fc40008010836 */
[----:B------:R-:W-:Y:S02]  /*a380*/  FFMA.FTZ R169, -R169, R234, -RZ ;  /* 0x000000eaa9a97223 */ /* 0x000fe400000109ff */
[----:B------:R-:W-:Y:S02]  /*a390*/  FFMA.FTZ R132, R192, UR44, R55 ;  /* 0x0000002cc0847c23 */ /* 0x000fe40008010037 */
[----:B------:R-:W-:Y:S01]  /*a3a0*/  FMUL.FTZ R54, R138, UR43 ;  /* 0x0000002b8a367c20 */ /* 0x000fe20008410000 */
[----:B------:R0:W-:Y:S01]  /*a3b0*/  STS [R148.X4+0x10ec], R169 ;  /* 0x0010eca994007388 */ /* 0x0001e20000004800 */
[----:B------:R-:W-:Y:S02]  /*a3c0*/  FFMA.FTZ R146, R142, UR44, -R53 ;  /* 0x0000002c8e927c23 */ /* 0x000fe40008010835 */
[C---:B------:R-:W-:Y:S02]  /*a3d0*/  FMUL.FTZ R55, R180.reuse, UR43 ;  /* 0x0000002bb4377c20 */ /* 0x040fe40008410000 */
[----:B------:R-:W-:-:S02]  /*a3e0*/  FFMA.FTZ R140, R180, UR44, -R131 ;  /* 0x0000002cb48c7c23 */ /* 0x000fc40008010883 */
[----:B------:R-:W-:Y:S02]  /*a3f0*/  FMUL.FTZ R53, R87, UR43 ;  /* 0x0000002b57357c20 */ /* 0x000fe40008410000 */
[----:B------:R-:W-:Y:S02]  /*a400*/  FMUL.FTZ R131, R61, R105 ;  /* 0x000000693d837220 */ /* 0x000fe40000410000 */
[----:B------:R-:W-:Y:S02]  /*a410*/  FMUL.FTZ R178, R69, UR43 ;  /* 0x0000002b45b27c20 */ /* 0x000fe40008410000 */
[----:B------:R-:W-:Y:S02]  /*a420*/  FMUL.FTZ R167, R149, UR43 ;  /* 0x0000002b95a77c20 */ /* 0x000fe40008410000 */
[C---:B------:R-:W-:Y:S02]  /*a430*/  FFMA.FTZ R69, R83.reuse, UR44, -R54 ;  /* 0x0000002c53457c23 */ /* 0x040fe40008010836 */
[----:B------:R-:W-:-:S02]  /*a440*/  FMUL.FTZ R171, R83, UR43 ;  /* 0x0000002b53ab7c20 */ /* 0x000fc40008410000 */
[----:B------:R-:W-:Y:S02]  /*a450*/  FFMA.FTZ R136, R152, UR44, R55 ;  /* 0x0000002c98887c23 */ /* 0x000fe40008010037 */
[----:B------:R-:W-:Y:S02]  /*a460*/  FMUL.FTZ R149, R176, UR43 ;  /* 0x0000002bb0957c20 */ /* 0x000fe40008410000 */
[----:B------:R-:W-:Y:S02]  /*a470*/  FFMA.FTZ R83, R52, UR44, -R53 ;  /* 0x0000002c34537c23 */ /* 0x000fe40008010835 */
[----:B------:R-:W-:Y:S02]  /*a480*/  FMUL.FTZ R133, R192, UR43 ;  /* 0x0000002bc0857c20 */ /* 0x000fe40008410000 */
[----:B------:R-:W-:Y:S02]  /*a490*/  FMUL.FTZ R135, R162, UR43 ;  /* 0x0000002ba2877c20 */ /* 0x000fe40008410000 */
[----:B------:R-:W-:-:S02]  /*a4a0*/  FMUL.FTZ R151, R155, UR43 ;  /* 0x0000002b9b977c20 */ /* 0x000fc40008410000 */
[----:B0-----:R-:W-:Y:S02]  /*a4b0*/  FMUL.FTZ R148, R154, UR43 ;  /* 0x0000002b9a947c20 */ /* 0x001fe40008410000 */
[----:B------:R-:W-:Y:S02]  /*a4c0*/  FFMA.FTZ R224, R10, -R105, R224 ;  /* 0x800000690ae07223 */ /* 0x000fe400000100e0 */
[----:B------:R-:W-:Y:S02]  /*a4d0*/  FMUL.FTZ R153, R184, UR43 ;  /* 0x0000002bb8997c20 */ /* 0x000fe40008410000 */
[----:B------:R-:W-:Y:S02]  /*a4e0*/  FMUL.FTZ R55, R220, R131 ;  /* 0x00000083dc377220 */ /* 0x000fe40000410000 */
[----:B------:R-:W-:Y:S02]  /*a4f0*/  FMUL.FTZ R176, R142, UR43 ;  /* 0x0000002b8eb07c20 */ /* 0x000fe40008410000 */
[----:B------:R-:W-:-:S02]  /*a500*/  FMUL.FTZ R52, R52, UR43 ;  /* 0x0000002b34347c20 */ /* 0x000fc40008410000 */
[----:B------:R-:W-:Y:S02]  /*a510*/  FFMA.FTZ R133, R190, UR44, -R133 ;  /* 0x0000002cbe857c23 */ /* 0x000fe40008010885 */
[----:B------:R-:W-:Y:S02]  /*a520*/  FFMA.FTZ R135, R188, UR44, -R135 ;  /* 0x0000002cbc877c23 */ /* 0x000fe40008010887 */
[----:B------:R-:W-:Y:S02]  /*a530*/  FFMA.FTZ R151, R154, UR44, -R151 ;  /* 0x0000002c9a977c23 */ /* 0x000fe40008010897 */
[----:B------:R-:W-:Y:S02]  /*a540*/  FFMA.FTZ R148, R155, UR44, R148 ;  /* 0x0000002c9b947c23 */ /* 0x000fe40008010094 */
[----:B------:R-:W-:Y:S02]  /*a550*/  FFMA.FTZ R153, R186, UR44, -R153 ;  /* 0x0000002cba997c23 */ /* 0x000fe40008010899 */
[----:B------:R-:W-:-:S02]  /*a560*/  FFMA.FTZ R194, R224, R181, -R55 ;  /* 0x000000b5e0c27223 */ /* 0x000fc40000010837 */
        /* <DEDUP_REMOVED lines=41> */
.L_x_10152:
[----:B------:R-:W-:Y:S05]  /*a800*/  BSYNC B0 ;  /* 0x0000000000007941 */ /* 0x000fea0003800000 */
.L_x_10151:
[----:B------:R-:W-:Y:S01]  /*a810*/  ULDC.64 UR32, c[0x0][0x2b8] ;  /* 0x0000ae0000207ab9 */ /* 0x000fe20000000a00 */
[----:B------:R-:W-:Y:S01]  /*a820*/  FFMA.FTZ R52, R130, R137, R179 ;  /* 0x0000008982347223 */ /* 0x000fe200000100b3 */
[----:B------:R-:W-:Y:S01]  /*a830*/  USHF.R.U32.HI UR37, URZ, 0x1, UR33 ;  /* 0x000000013f257899 */ /* 0x000fe20008011621 */
[----:B------:R-:W-:Y:S01]  /*a840*/  FADD.FTZ R177, R177, R182 ;  /* 0x000000b6b1b17221 */ /* 0x000fe20000010000 */
[----:B------:R-:W-:Y:S01]  /*a850*/  USHF.R.U64 UR36, UR32, 0x1, UR33 ;  /* 0x0000000120247899 */ /* 0x000fe20008001221 */
[----:B------:R-:W-:Y:S01]  /*a860*/  FADD.FTZ R52, R175, R52 ;  /* 0x00000034af347221 */ /* 0x000fe20000010000 */
[----:B------:R-:W-:Y:S01]  /*a870*/  UIMAD UR37, UR37, UR31, URZ ;  /* 0x0000001f252572a4 */ /* 0x000fe2000f8e023f */
[-C--:B------:R-:W-:Y:S01]  /*a880*/  FMUL.FTZ R175, R184, R104.reuse ;  /* 0x00000068b8af7220 */ /* 0x080fe20000410000 */
[----:B------:R-:W-:Y:S01]  /*a890*/  UIMAD.WIDE.U32 UR32, UR36, UR31, URZ ;  /* 0x0000001f242072a5 */ /* 0x000fe2000f8e003f */
[----:B------:R-:W-:Y:S01]  /*a8a0*/  FADD.FTZ R194, R177, R194 ;  /* 0x000000c2b1c27221 */ /* 0x000fe20000010000 */
[----:B------:R-:W-:Y:S01]  /*a8b0*/  UIMAD UR40, UR38, UR36, UR37 ;  /* 0x00000024262872a4 */ /* 0x000fe2000f8e0225 */
[-C--:B------:R-:W-:Y:S01]  /*a8c0*/  FMUL.FTZ R186, R186, R104.reuse ;  /* 0x00000068baba7220 */ /* 0x080fe20000410000 */
[----:B------:R-:W-:Y:S01]  /*a8d0*/  ULDC UR41, c[0x0][0x174] ;  /* 0x00005d0000297ab9 */ /* 0x000fe20000000800 */
[----:B------:R-:W-:Y:S01]  /*a8e0*/  FFMA.FTZ R225, R11, -R104, R225 ;  /* 0x800000680be17223 */ /* 0x000fe200000100e1 */
[----:B------:R-:W-:Y:S01]  /*a8f0*/  ULDC.64 UR36, c[0x0][0x2c0] ;  /* 0x0000b00000247ab9 */ /* 0x000fe20000000a00 */
[----:B------:R-:W-:Y:S01]  /*a900*/  FMUL.FTZ R53, R56, R175 ;  /* 0x000000af38357220 */ /* 0x000fe20000410000 */
[----:B------:R-:W-:Y:S01]  /*a910*/  UIADD3 UR33, UR40, UR33, URZ ;  /* 0x0000002128217290 */ /* 0x000fe2000fffe03f */
[----:B------:R-:W-:Y:S01]  /*a920*/  FMUL.FTZ R177, R155, R107 ;  /* 0x0000006b9bb17220 */ /* 0x000fe20000410000 */
[----:B------:R-:W-:Y:S01]  /*a930*/  UIMAD UR40, UR39, UR36, URZ ;  /* 0x00000024272872a4 */ /* 0x000fe2000f8e023f */
[----:B------:R-:W-:Y:S01]  /*a940*/  FMUL.FTZ R181, R220, R181 ;  /* 0x000000b5dcb57220 */ /* 0x000fe20000410000 */
[----:B------:R-:W-:Y:S01]  /*a950*/  UIMAD.WIDE.U32 UR32, UR22, UR36, UR32 ;  /* 0x00000024162072a5 */ /* 0x000fe2000f8e0020 */
[-C--:B------:R-:W-:Y:S01]  /*a960*/  FMUL.FTZ R179, R154, R107.reuse ;  /* 0x0000006b9ab37220 */ /* 0x080fe20000410000 */
[----:B------:R-:W-:Y:S01]  /*a970*/  UIMAD UR40, UR22, UR37, UR40 ;  /* 0x00000025162872a4 */ /* 0x000fe2000f8e0228 */
[----:B0-----:R-:W-:Y:S01]  /*a980*/  FFMA.FTZ R55, R225, R186, -R53 ;  /* 0x000000bae1377223 */ /* 0x001fe20000010835 */
[----:B------:R-:W-:Y:S01]  /*a990*/  BSSY B0, `(.L_x_10153) ;  /* 0x0000046000007945 */ /* 0x000fe20003800000 */
[----:B------:R-:W-:Y:S01]  /*a9a0*/  FFMA.FTZ R154, R4, -R107, R58 ;  /* 0x8000006b049a7223 */ /* 0x000fe2000001003a */
[----:B------:R-:W-:Y:S01]  /*a9b0*/  ULDC.64 UR36, c[0x0][0x320] ;  /* 0x0000c80000247ab9 */ /* 0x000fe20000000a00 */
[----:B------:R-:W-:Y:S01]  /*a9c0*/  FMUL.FTZ R54, R2, R177 ;  /* 0x000000b102367220 */ /* 0x000fe20000410000 */
[----:B------:R-:W-:Y:S01]  /*a9d0*/  UIADD3 UR40, UR40, UR33, URZ ;  /* 0x0000002128287290 */ /* 0x000fe2000fffe03f */
[----:B------:R-:W-:Y:S01]  /*a9e0*/  FFMA.FTZ R181, R131, R224, R181 ;  /* 0x000000e083b57223 */ /* 0x000fe200000100b5 */
        /* <DEDUP_REMOVED lines=8> */
[----:B------:R-:W-:Y:S01]  /*aa70*/  ISETP.GE.AND P1, PT, R144, 0x41, PT ;  /* 0x000000419000780c */ /* 0x000fe20003f26270 */
[----:B------:R-:W-:Y:S01]  /*aa80*/  FMUL.FTZ R179, R2, R179 ;  /* 0x000000b302b37220 */ /* 0x000fe20000410000 */
[----:B------:R-:W-:Y:S01]  /*aa90*/  ISETP.GE.AND P2, PT, R144, 0x61, PT ;  /* 0x000000619000780c */ /* 0x000fe20003f46270 */
[----:B------:R-:W-:Y:S01]  /*aaa0*/  FADD.FTZ R53, R52, R53 ;  /* 0x0000003534357221 */ /* 0x000fe20000010000 */
[----:B------:R-:W-:Y:S01]  /*aab0*/  LEA R52, P0, R0, UR36, 0x2 ;  /* 0x0000002400347c11 */ /* 0x000fe2000f8010ff */
[----:B------:R-:W-:Y:S01]  /*aac0*/  FFMA.FTZ R54, R177, R154, R179 ;  /* 0x0000009ab1367223 */ /* 0x000fe200000100b3 */
[----:B------:R-:W-:Y:S01]  /*aad0*/  MOV R179, UR32 ;  /* 0x0000002000b37c02 */ /* 0x000fe20008000f00 */
[-C--:B------:R-:W-:Y:S01]  /*aae0*/  FMUL.FTZ R58, R152, R106.reuse ;  /* 0x0000006a983a7220 */ /* 0x080fe20000410000 */
[----:B------:R-:W-:Y:S01]  /*aaf0*/  USHF.L.U32 UR36, UR8, 0x2, URZ ;  /* 0x0000000208247899 */ /* 0x000fe2000800063f */
[----:B------:R-:W-:Y:S01]  /*ab00*/  FADD.FTZ R54, R53, R54 ;  /* 0x0000003635367221 */ /* 0x000fe20000010000 */
[----:B------:R-:W-:Y:S01]  /*ab10*/  LEA.HI.X R53, R0, UR37, RZ, 0x2, P0 ;  /* 0x0000002500357c11 */ /* 0x000fe200080f14ff */
[----:B------:R-:W-:Y:S01]  /*ab20*/  FADD.FTZ R55, R194, R55 ;  /* 0x00000037c2377221 */ /* 0x000fe20000010000 */
[----:B------:R-:W-:Y:S01]  /*ab30*/  USHF.L.U64.HI UR37, UR8, 0x2, UR9 ;  /* 0x0000000208257899 */ /* 0x000fe20008010209 */
[-C--:B------:R-:W-:Y:S01]  /*ab40*/  FMUL.FTZ R180, R180, R106.reuse ;  /* 0x0000006ab4b47220 */ /* 0x080fe20000410000 */
[----:B------:R-:W-:Y:S01]  /*ab50*/  ULDC.64 UR32, c[0x0][0x2d0] ;  /* 0x0000b40000207ab9 */ /* 0x000fe20000000a00 */
[----:B------:R-:W-:Y:S01]  /*ab60*/  FFMA.FTZ R189, R5, -R106, R189 ;  /* 0x8000006a05bd7223 */ /* 0x000fe200000100bd */
[----:B------:R-:W-:Y:S01]  /*ab70*/  ISETP.GE.AND P0, PT, R144, 0x21, PT ;  /* 0x000000219000780c */ /* 0x000fe20003f06270 */
[----:B------:R-:W-:Y:S01]  /*ab80*/  FMUL.FTZ R178, R57, R58 ;  /* 0x0000003a39b27220 */ /* 0x000fe20000410000 */
[----:B------:R-:W-:Y:S01]  /*ab90*/  MOV R185, UR36 ;  /* 0x0000002400b97c02 */ /* 0x000fe20008000f00 */
[----:B------:R-:W-:Y:S01]  /*aba0*/  IMAD.WIDE R52, R179, 0x4, R52 ;  /* 0x00000004b3347825 */ /* 0x000fe200078e0234 */
[----:B------:R-:W-:-:S03]  /*abb0*/  UIMAD UR32, UR37, UR32, URZ ;  /* 0x00000020252072a4 */ /* 0x000fc6000f8e023f */
[-C--:B------:R-:W-:Y:S01]  /*abc0*/  FMUL.FTZ R179, R162, R109.reuse ;  /* 0x0000006da2b37220 */ /* 0x080fe20000410000 */
[----:B------:R-:W-:Y:S01]  /*abd0*/  UIMAD UR32, UR36, UR33, UR32 ;  /* 0x00000021242072a4 */ /* 0x000fe2000f8e0220 */
[----:B------:R-:W-:Y:S02]  /*abe0*/  FADD.FTZ R55, R55, R176 ;  /* 0x000000b037377221 */ /* 0x000fe40000010000 */
[-C--:B------:R-:W-:Y:S02]  /*abf0*/  FFMA.FTZ R178, R189, R180.reuse, -R178 ;  /* 0x000000b4bdb27223 */ /* 0x080fe400000108b2 */
[----:B------:R-:W-:Y:S02]  /*ac00*/  FMUL.FTZ R180, R57, R180 ;  /* 0x000000b439b47220 */ /* 0x000fe40000410000 */
[-C--:B------:R-:W-:Y:S02]  /*ac10*/  FFMA.FTZ R176, R6, -R109.reuse, R62 ;  /* 0x8000006d06b07223 */ /* 0x080fe4000001003e */
[----:B------:R-:W-:-:S02]  /*ac20*/  FMUL.FTZ R183, R188, R109 ;  /* 0x0000006dbcb77220 */ /* 0x000fc40000410000 */
[----:B------:R-:W-:Y:S02]  /*ac30*/  FMUL.FTZ R62, R60, R179 ;  /* 0x000000b33c3e7220 */ /* 0x000fe40000410000 */
[----:B------:R-:W-:Y:S02]  /*ac40*/  FFMA.FTZ R181, R58, R189, R180 ;  /* 0x000000bd3ab57223 */ /* 0x000fe400000100b4 */
[----:B------:R-:W-:Y:S02]  /*ac50*/  FFMA.FTZ R180, R176, R183, -R62 ;  /* 0x000000b7b0b47223 */ /* 0x000fe4000001083e */
[----:B------:R-:W-:Y:S02]  /*ac60*/  FADD.FTZ R55, R55, R178 ;  /* 0x000000b237377221 */ /* 0x000fe40000010000 */
[----:B------:R-:W-:Y:S02]  /*ac70*/  FMUL.FTZ R62, R192, R108 ;  /* 0x0000006cc03e7220 */ /* 0x000fe40000410000 */
[----:B------:R-:W-:Y:S01]  /*ac80*/  FADD.FTZ R178, R55, R180 ;  /* 0x000000b437b27221 */ /* 0x000fe20000010000 */
[----:B------:R-:W-:Y:S01]  /*ac90*/  IADD3 R55, R0, 0x20, RZ ;  /* 0x0000002000377810 */ /* 0x000fe20007ffe0ff */
[----:B------:R-:W-:-:S02]  /*aca0*/  FADD.FTZ R54, R54, R181 ;  /* 0x000000b536367221 */ /* 0x000fc40000010000 */
[----:B------:R-:W-:Y:S01]  /*acb0*/  FFMA.FTZ R181, R7, -R108, R158 ;  /* 0x8000006c07b57223 */ /* 0x000fe2000001009e */
[----:B------:R-:W-:Y:S01]  /*acc0*/  LEA.HI.SX32 R55, R55, R0, 0x1b ;  /* 0x0000000037377211 */ /* 0x000fe200078fdaff */
[----:B------:R-:W-:Y:S02]  /*acd0*/  FMUL.FTZ R190, R190, R108 ;  /* 0x0000006cbebe7220 */ /* 0x000fe40000410000 */
[----:B------:R-:W-:Y:S02]  /*ace0*/  FMUL.FTZ R158, R64, R62 ;  /* 0x0000003e409e7220 */ /* 0x000fe40000410000 */
[----:B------:R-:W-:Y:S01]  /*acf0*/  FMUL.FTZ R183, R60, R183 ;  /* 0x000000b73cb77220 */ /* 0x000fe20000410000 */
[----:B------:R-:W0:Y:S01]  /*ad00*/  LDS R55, [R55.X4+0x1100] ;  /* 0x0011000037377984 */ /* 0x000e220000004800 */
[----:B------:R-:W-:Y:S02]  /*ad10*/  FFMA.FTZ R187, R181, R190, -R158 ;  /* 0x000000beb5bb7223 */ /* 0x000fe4000001089e */
[----:B------:R-:W-:-:S02]  /*ad20*/  FFMA.FTZ R183, R179, R176, R183 ;  /* 0x000000b0b3b77223 */ /* 0x000fc400000100b7 */
[----:B------:R-:W-:Y:S02]  /*ad30*/  FMUL.FTZ R190, R64, R190 ;  /* 0x000000be40be7220 */ /* 0x000fe40000410000 */
[----:B------:R-:W-:-:S04]  /*ad40*/  IMAD.WIDE.U32 R52, R185, c[0x0][0x2d0], R52 ;  /* 0x0000b400b9347a25 */ /* 0x000fc800078e0034 */
[----:B------:R-:W-:Y:S01]  /*ad50*/  FADD.FTZ R54, R54, R183 ;  /* 0x000000b736367221 */ /* 0x000fe20000010000 */
[----:B------:R-:W-:Y:S01]  /*ad60*/  IADD3 R183, R0, 0x40, RZ ;  /* 0x0000004000b77810 */ /* 0x000fe20007ffe0ff */
[----:B------:R-:W-:Y:S01]  /*ad70*/  FFMA.FTZ R185, R62, R181, R190 ;  /* 0x000000b53eb97223 */ /* 0x000fe200000100be */
[----:B------:R-:W-:Y:S01]  /*ad80*/  IADD3 R53, R53, UR32, RZ ;  /* 0x0000002035357c10 */ /* 0x000fe2000fffe0ff */
[----:B------:R-:W-:Y:S01]  /*ad90*/  FADD.FTZ R178, R178, R187 ;  /* 0x000000bbb2b27221 */ /* 0x000fe20000010000 */
[----:B------:R-:W-:Y:S01]  /*ada0*/  LEA.HI.SX32 R183, R183, R0, 0x1b ;  /* 0x00000000b7b77211 */ /* 0x000fe200078fdaff */
[----:B------:R-:W-:Y:S01]  /*adb0*/  FADD.FTZ R158, R54, R185 ;  /* 0x000000b9369e7221 */ /* 0x000fe20000010000 */
[----:B------:R-:W-:Y:S01]  /*adc0*/  IADD3 R185, R0, 0x60, RZ ;  /* 0x0000006000b97810 */ /* 0x000fe20007ffe0ff */
[----:B------:R-:W-:Y:S05]  /*add0*/  @!P0 BRA `(.L_x_10154) ;  /* 0x0000001000008947 */ /* 0x000fea0003800000 */
[----:B0-----:R0:W-:Y:S02]  /*ade0*/  RED.E.ADD.F32.FTZ.RN.STRONG.GPU [R52.64+-0xf80], R55 ;  /* 0xfff080373400798e */ /* 0x0011e4000c10e7a2 */
.L_x_10154:
[----:B------:R-:W-:Y:S05]  /*adf0*/  BSYNC B0 ;  /* 0x0000000000007941 */ /* 0x000fea0003800000 */
.L_x_10153:
[----:B------:R-:W1:Y:S01]  /*ae00*/  LDS R183, [R183.X4+0x1180] ;  /* 0x00118000b7b77984 */ /* 0x000e620000004800 */
[----:B------:R-:W-:Y:S01]  /*ae10*/  BSSY B0, `(.L_x_10155) ;  /* 0x0000004000007945 */ /* 0x000fe20003800000 */
[----:B------:R-:W-:Y:S01]  /*ae20*/  LEA.HI.SX32 R185, R185, R0, 0x1b ;  /* 0x00000000b9b97211 */ /* 0x000fe200078fdaff */
[----:B------:R-:W-:Y:S05]  /*ae30*/  @!P1 BRA `(.L_x_10156) ;  /* 0x0000001000009947 */ /* 0x000fea0003800000 */
[----:B-1----:R1:W-:Y:S02]  /*ae40*/  RED.E.ADD.F32.FTZ.RN.STRONG.GPU [R52.64+-0xf00], R183 ;  /* 0xfff100b73400798e */ /* 0x0023e4000c10e7a2 */
.L_x_10156:
[----:B------:R-:W-:Y:S05]  /*ae50*/  BSYNC B0 ;  /* 0x0000000000007941 */ /* 0x000fea0003800000 */
.L_x_10155:
[----:B------:R-:W2:Y:S01]  /*ae60*/  LDS R185, [R185.X4+0x1200] ;  /* 0x00120000b9b97984 */ /* 0x000ea20000004800 */
[----:B------:R-:W-:Y:S01]  /*ae70*/  BSSY B0, `(.L_x_10157) ;  /* 0x0000005000007945 */ /* 0x000fe20003800000 */
[----:B0-----:R-:W-:-:S02]  /*ae80*/  IADD3 R55, R0, 0x80, RZ ;  /* 0x0000008000377810 */ /* 0x001fc40007ffe0ff */
[----:B-1----:R-:W-:Y:S01]  /*ae90*/  IADD3 R183, R0, 0xa0, RZ ;  /* 0x000000a000b77810 */ /* 0x002fe20007ffe0ff */
[----:B------:R-:W-:Y:S05]  /*aea0*/  @!P2 BRA `(.L_x_10158) ;  /* 0x000000100000a947 */ /* 0x000fea0003800000 */
[----:B--2---:R0:W-:Y:S02]  /*aeb0*/  RED.E.ADD.F32.FTZ.RN.STRONG.GPU [R52.64+-0xe80], R185 ;  /* 0xfff180b93400798e */ /* 0x0041e4000c10e7a2 */
.L_x_10158:
[----:B------:R-:W-:Y:S05]  /*aec0*/  BSYNC B0 ;  /* 0x0000000000007941 */ /* 0x000fea0003800000 */
.L_x_10157:
        /* <DEDUP_REMOVED lines=14> */
.L_x_10160:
[----:B------:R-:W-:Y:S05]  /*afb0*/  BSYNC B0 ;  /* 0x0000000000007941 */ /* 0x000fea0003800000 */
.L_x_10159:
[----:B------:R-:W1:Y:S01]  /*afc0*/  LDS R183, [R183.X4+0x1300] ;  /* 0x00130000b7b77984 */ /* 0x000e620000004800 */
[----:B------:R-:W-:Y:S01]  /*afd0*/  BSSY B0, `(.L_x_10161) ;  /* 0x0000005000007945 */ /* 0x000fe20003800000 */
[----:B0-----:R-:W-:-:S02]  /*afe0*/  IADD3 R55, R0, 0xe0, RZ ;  /* 0x000000e000377810 */ /* 0x001fc40007ffe0ff */
[----:B------:R-:W-:Y:S01]  /*aff0*/  LEA.HI.SX32 R185, R185, R0, 0x1b ;  /* 0x00000000b9b97211 */ /* 0x000fe200078fdaff */
[----:B------:R-:W-:Y:S05]  /*b000*/  @!P0 BRA `(.L_x_10162) ;  /* 0x0000001000008947 */ /* 0x000fea0003800000 */
[----:B-1----:R0:W-:Y:S02]  /*b010*/  RED.E.ADD.F32.FTZ.RN.STRONG.GPU [R52.64+-0xd80], R183 ;  /* 0xfff280b73400798e */ /* 0x0021e4000c10e7a2 */
.L_x_10162:
[----:B------:R-:W-:Y:S05]  /*b020*/  BSYNC B0 ;  /* 0x0000000000007941 */ /* 0x000fea0003800000 */
.L_x_10161:
[----:B------:R-:W2:Y:S01]  /*b030*/  LDS R185, [R185.X4+0x1380] ;  /* 0x00138000b9b97984 */ /* 0x000ea20000004800 */
[----:B------:R-:W-:Y:S01]  /*b040*/  BSSY B0, `(.L_x_10163) ;  /* 0x0000005000007945 */ /* 0x000fe20003800000 */
[----:B01----:R-:W-:Y:S02]  /*b050*/  IADD3 R183, R0, 0x100, RZ ;  /* 0x0000010000b77810 */ /* 0x003fe40007ffe0ff */
[----:B------:R-:W-:Y:S01]  /*b060*/  LEA.HI.SX32 R55, R55, R0, 0x1b ;  /* 0x0000000037377211 */ /* 0x000fe200078fdaff */
[----:B------:R-:W-:Y:S05]  /*b070*/  @!P1 BRA `(.L_x_10164) ;  /* 0x0000001000009947 */ /* 0x000fea0003800000 */
[----:B--2---:R0:W-:Y:S02]  /*b080*/  RED.E.ADD.F32.FTZ.RN.STRONG.GPU [R52.64+-0xd00], R185 ;  /* 0xfff300b93400798e */ /* 0x0041e4000c10e7a2 */
.L_x_10164:
[----:B------:R-:W-:Y:S05]  /*b090*/  BSYNC B0 ;  /* 0x0000000000007941 */ /* 0x000fea0003800000 */
.L_x_10163:
[----:B------:R-:W1:Y:S01]  /*b0a0*/  LDS R55, [R55.X4+0x1400] ;  /* 0x0014000037377984 */ /* 0x000e620000004800 */
[----:B------:R-:W-:Y:S01]  /*b0b0*/  BSSY B0, `(.L_x_10165) ;  /* 0x0000005000007945 */ /* 0x000fe20003800000 */
[----:B0-2---:R-:W-:Y:S02]  /*b0c0*/  IADD3 R185, R0, 0x120, RZ ;  /* 0x0000012000b97810 */ /* 0x005fe40007ffe0ff */
[----:B------:R-:W-:Y:S01]  /*b0d0*/  LEA.HI.SX32 R183, R183, R0, 0x1b ;  /* 0x00000000b7b77211 */ /* 0x000fe200078fdaff */
[----:B------:R-:W-:Y:S05]  /*b0e0*/  @!P2 BRA `(.L_x_10166) ;  /* 0x000000100000a947 */ /* 0x000fea0003800000 */
[----:B-1----:R0:W-:Y:S02]  /*b0f0*/  RED.E.ADD.F32.FTZ.RN.STRONG.GPU [R52.64+-0xc80], R55 ;  /* 0xfff380373400798e */ /* 0x0021e4000c10e7a2 */
.L_x_10166:
[----:B------:R-:W-:Y:S05]  /*b100*/  BSYNC B0 ;  /* 0x0000000000007941 */ /* 0x000fea0003800000 */
.L_x_10165:
[----:B------:R-:W2:Y:S01]  /*b110*/  LDS R183, [R183.X4+0x1480] ;  /* 0x00148000b7b77984 */ /* 0x000ea20000004800 */
[----:B------:R-:W-:Y:S01]  /*b120*/  BSSY B0, `(.L_x_10167) ;  /* 0x0000005000007945 */ /* 0x000fe20003800000 */
[----:B01----:R-:W-:-:S02]  /*b130*/  IADD3 R55, R0, 0x140, RZ ;  /* 0x0000014000377810 */ /* 0x003fc40007ffe0ff */
[----:B------:R-:W-:Y:S01]  /*b140*/  LEA.HI.SX32 R185, R185, R0, 0x1b ;  /* 0x00000000b9b97211 */ /* 0x000fe200078fdaff */
[----:B------:R-:W-:Y:S05]  /*b150*/  @!P3 BRA `(.L_x_10168) ;  /* 0x000000100000b947 */ /* 0x000fea0003800000 */
[----:B--2---:R0:W-:Y:S02]  /*b160*/  RED.E.ADD.F32.FTZ.RN.STRONG.GPU [R52.64+-0xc00], R183 ;  /* 0xfff400b73400798e */ /* 0x0041e4000c10e7a2 */
.L_x_10168:
[----:B------:R-:W-:Y:S05]  /*b170*/  BSYNC B0 ;  /* 0x0000000000007941 */ /* 0x000fea0003800000 */
.L_x_10167:
[----:B------:R-:W1:Y:S01]  /*b180*/  LDS R185, [R185.X4+0x1500] ;  /* 0x00150000b9b97984 */ /* 0x000e620000004800 */
[----:B------:R-:W-:Y:S01]  /*b190*/  BSSY B0, `(.L_x_10169) ;  /* 0x0000004000007945 */ /* 0x000fe20003800000 */
[----:B------:R-:W-:Y:S01]  /*b1a0*/  LEA.HI.SX32 R55, R55, R0, 0x1b ;  /* 0x0000000037377211 */ /* 0x000fe200078fdaff */
[----:B------:R-:W-:Y:S05]  /*b1b0*/  @!P4 BRA `(.L_x_10170) ;  /* 0x000000100000c947 */ /* 0x000fea0003800000 */
[----:B-1----:R1:W-:Y:S02]  /*b1c0*/  RED.E.ADD.F32.FTZ.RN.STRONG.GPU [R52.64+-0xb80], R185 ;  /* 0xfff480b93400798e */ /* 0x0023e4000c10e7a2 */
.L_x_10170:
[----:B------:R-:W-:Y:S05]  /*b1d0*/  BSYNC B0 ;  /* 0x0000000000007941 */ /* 0x000fea0003800000 */
.L_x_10169:
[----:B------:R-:W3:Y:S01]  /*b1e0*/  LDS R55, [R55.X4+0x1580] ;  /* 0x0015800037377984 */ /* 0x000ee20000004800 */
[----:B------:R-:W-:Y:S01]  /*b1f0*/  BSSY B0, `(.L_x_10171) ;  /* 0x0000005000007945 */ /* 0x000fe20003800000 */
[C---:B0-2---:R-:W-:Y:S02]  /*b200*/  IADD3 R183, R0.reuse, 0x160, RZ ;  /* 0x0000016000b77810 */ /* 0x045fe40007ffe0ff */
[----:B-1----:R-:W-:Y:S01]  /*b210*/  IADD3 R185, R0, 0x180, RZ ;  /* 0x0000018000b97810 */ /* 0x002fe20007ffe0ff */
[----:B------:R-:W-:Y:S05]  /*b220*/  @!P5 BRA `(.L_x_10172) ;  /* 0x000000100000d947 */ /* 0x000fea0003800000 */
[----:B---3--:R0:W-:Y:S02]  /*b230*/  RED.E.ADD.F32.FTZ.RN.STRONG.GPU [R52.64+-0xb00], R55 ;  /* 0xfff500373400798e */ /* 0x0081e4000c10e7a2 */
.L_x_10172:
[----:B------:R-:W-:Y:S05]  /*b240*/  BSYNC B0 ;  /* 0x0000000000007941 */ /* 0x000fea0003800000 */
.L_x_10171:
        /* <DEDUP_REMOVED lines=14> */
.L_x_10174:
[----:B------:R-:W-:Y:S05]  /*b330*/  BSYNC B0 ;  /* 0x0000000000007941 */ /* 0x000fea0003800000 */
.L_x_10173:
[----:B------:R-:W1:Y:S01]  /*b340*/  LDS R185, [R185.X4+0x1680] ;  /* 0x00168000b9b97984 */ /* 0x000e620000004800 */
[----:B------:R-:W-:Y:S01]  /*b350*/  BSSY B0, `(.L_x_10175) ;  /* 0x0000005000007945 */ /* 0x000fe20003800000 */
[----:B0-----:R-:W-:Y:S02]  /*b360*/  IADD3 R183, R0, 0x1c0, RZ ;  /* 0x000001c000b77810 */ /* 0x001fe40007ffe0ff */
[----:B------:R-:W-:Y:S01]  /*b370*/  LEA.HI.SX32 R55, R55, R0, 0x1b ;  /* 0x0000000037377211 */ /* 0x000fe200078fdaff */
[----:B------:R-:W-:Y:S05]  /*b380*/  @!P0 BRA `(.L_x_10176) ;  /* 0x0000001000008947 */ /* 0x000fea0003800000 */
[----:B-1----:R0:W-:Y:S02]  /*b390*/  RED.E.ADD.F32.FTZ.RN.STRONG.GPU [R52.64+-0xa00], R185 ;  /* 0xfff600b93400798e */ /* 0x0021e4000c10e7a2 */
.L_x_10176:
[----:B------:R-:W-:Y:S05]  /*b3a0*/  BSYNC B0 ;  /* 0x0000000000007941 */ /* 0x000fea0003800000 */
.L_x_10175:
[----:B------:R-:W2:Y:S01]  /*b3b0*/  LDS R55, [R55.X4+0x1700] ;  /* 0x0017000037377984 */ /* 0x000ea20000004800 */
[----:B------:R-:W-:Y:S01]  /*b3c0*/  BSSY B0, `(.L_x_10177) ;  /* 0x0000005000007945 */ /* 0x000fe20003800000 */
[----:B01----:R-:W-:-:S02]  /*b3d0*/  IADD3 R185, R0, 0x1e0, RZ ;  /* 0x000001e000b97810 */ /* 0x003fc40007ffe0ff */
[----:B------:R-:W-:Y:S01]  /*b3e0*/  LEA.HI.SX32 R183, R183, R0, 0x1b ;  /* 0x00000000b7b77211 */ /* 0x000fe200078fdaff */
[----:B------:R-:W-:Y:S05]  /*b3f0*/  @!P1 BRA `(.L_x_10178) ;  /* 0x0000001000009947 */ /* 0x000fea0003800000 */
[----:B--2---:R0:W-:Y:S02]  /*b400*/  RED.E.ADD.F32.FTZ.RN.STRONG.GPU [R52.64+-0x980], R55 ;  /* 0xfff680373400798e */ /* 0x0041e4000c10e7a2 */
.L_x_10178:
[----:B------:R-:W-:Y:S05]  /*b410*/  BSYNC B0 ;  /* 0x0000000000007941 */ /* 0x000fea0003800000 */
.L_x_10177:
[----:B------:R-:W1:Y:S01]  /*b420*/  LDS R183, [R183.X4+0x1780] ;  /* 0x00178000b7b77984 */ /* 0x000e620000004800 */
[----:B------:R-:W-:Y:S01]  /*b430*/  BSSY B0, `(.L_x_10179) ;  /* 0x0000004000007945 */ /* 0x000fe20003800000 */
[----:B------:R-:W-:Y:S01]  /*b440*/  LEA.HI.SX32 R185, R185, R0, 0x1b ;  /* 0x00000000b9b97211 */ /* 0x000fe200078fdaff */
[----:B------:R-:W-:Y:S05]  /*b450*/  @!P2 BRA `(.L_x_10180) ;  /* 0x000000100000a947 */ /* 0x000fea0003800000 */
[----:B-1----:R1:W-:Y:S02]  /*b460*/  RED.E.ADD.F32.FTZ.RN.STRONG.GPU [R52.64+-0x900], R183 ;  /* 0xfff700b73400798e */ /* 0x0023e4000c10e7a2 */
.L_x_10180:
[----:B------:R-:W-:Y:S05]  /*b470*/  BSYNC B0 ;  /* 0x0000000000007941 */ /* 0x000fea0003800000 */
.L_x_10179:
[----:B------:R-:W3:Y:S01]  /*b480*/  LDS R185, [R185.X4+0x1800] ;  /* 0x00180000b9b97984 */ /* 0x000ee20000004800 */
[----:B------:R-:W-:Y:S01]  /*b490*/  BSSY B0, `(.L_x_10181) ;  /* 0x0000005000007945 */ /* 0x000fe20003800000 */
[----:B0-2---:R-:W-:Y:S02]  /*b4a0*/  IADD3 R55, R0, 0x220, RZ ;  /* 0x0000022000377810 */ /* 0x005fe40007ffe0ff */
[----:B------:R-:W-:Y:S01]  /*b4b0*/  LEA.HI.SX32 R139, R139, R0, 0x1b ;  /* 0x000000008b8b7211 */ /* 0x000fe200078fdaff */
[----:B------:R-:W-:Y:S05]  /*b4c0*/  @!P3 BRA `(.L_x_10182) ;  /* 0x000000100000b947 */ /* 0x000fea0003800000 */
[----:B---3--:R0:W-:Y:S02]  /*b4d0*/  RED.E.ADD.F32.FTZ.RN.STRONG.GPU [R52.64+-0x880], R185 ;  /* 0xfff780b93400798e */ /* 0x0081e4000c10e7a2 */
.L_x_10182:
[----:B------:R-:W-:Y:S05]  /*b4e0*/  BSYNC B0 ;  /* 0x0000000000007941 */ /* 0x000fea0003800000 */
.L_x_10181:
[----:B------:R-:W2:Y:S01]  /*b4f0*/  LDS R139, [R139.X4+0x1880] ;  /* 0x001880008b8b7984 */ /* 0x000ea20000004800 */
[----:B------:R-:W-:Y:S01]  /*b500*/  BSSY B0, `(.L_x_10183) ;  /* 0x0000004000007945 */ /* 0x000fe20003800000 */
[----:B------:R-:W-:Y:S01]  /*b510*/  LEA.HI.SX32 R55, R55, R0, 0x1b ;  /* 0x0000000037377211 */ /* 0x000fe200078fdaff */
[----:B------:R-:W-:Y:S05]  /*b520*/  @!P4 BRA `(.L_x_10184) ;  /* 0x000000100000c947 */ /* 0x000fea0003800000 */
[----:B--2---:R2:W-:Y:S02]  /*b530*/  RED.E.ADD.F32.FTZ.RN.STRONG.GPU [R52.64+-0x800], R139 ;  /* 0xfff8008b3400798e */ /* 0x0045e4000c10e7a2 */
.L_x_10184:
[----:B------:R-:W-:Y:S05]  /*b540*/  BSYNC B0 ;  /* 0x0000000000007941 */ /* 0x000fea0003800000 */
.L_x_10183:
[----:B------:R-:W4:Y:S01]  /*b550*/  LDS R55, [R55.X4+0x1900] ;  /* 0x0019000037377984 */ /* 0x000f220000004800 */
[----:B------:R-:W-:Y:S01]  /*b560*/  BSSY B0, `(.L_x_10185) ;  /* 0x0000005000007945 */ /* 0x000fe20003800000 */
[----:B--2---:R-:W-:-:S02]  /*b570*/  IADD3 R139, R0, 0x240, RZ ;  /* 0x00000240008b7810 */ /* 0x004fc40007ffe0ff */
[----:B-1----:R-:W-:Y:S01]  /*b580*/  IADD3 R183, R0, 0x260, RZ ;  /* 0x0000026000b77810 */ /* 0x002fe20007ffe0ff */
[----:B------:R-:W-:Y:S05]  /*b590*/  @!P5 BRA `(.L_x_10186) ;  /* 0x000000100000d947 */ /* 0x000fea0003800000 */
[----:B----4-:R1:W-:Y:S02]  /*b5a0*/  RED.E.ADD.F32.FTZ.RN.STRONG.GPU [R52.64+-0x780], R55 ;  /* 0xfff880373400798e */ /* 0x0103e4000c10e7a2 */
.L_x_10186:
[----:B------:R-:W-:Y:S05]  /*b5b0*/  BSYNC B0 ;  /* 0x0000000000007941 */ /* 0x000fea0003800000 */
.L_x_10185:
        /* <DEDUP_REMOVED lines=14> */
.L_x_10188:
[----:B------:R-:W-:Y:S05]  /*b6a0*/  BSYNC B0 ;  /* 0x0000000000007941 */ /* 0x000fea0003800000 */
.L_x_10187:
[----:B------:R-:W2:Y:S01]  /*b6b0*/  LDS R183, [R183.X4+0x1a00] ;  /* 0x001a0000b7b77984 */ /* 0x000ea20000004800 */
[----:B------:R-:W-:Y:S01]  /*b6c0*/  BSSY B0, `(.L_x_10189) ;  /* 0x0000005000007945 */ /* 0x000fe20003800000 */
[----:B-1----:R-:W-:-:S02]  /*b6d0*/  IADD3 R139, R0, 0x2a0, RZ ;  /* 0x000002a0008b7810 */ /* 0x002fc40007ffe0ff */
[----:B------:R-:W-:Y:S01]  /*b6e0*/  LEA.HI.SX32 R55, R55, R0, 0x1b ;  /* 0x0000000037377211 */ /* 0x000fe200078fdaff */
[----:B------:R-:W-:Y:S05]  /*b6f0*/  @!P0 BRA `(.L_x_10190) ;  /* 0x0000001000008947 */ /* 0x000fea0003800000 */
[----:B--2---:R1:W-:Y:S02]  /*b700*/  RED.E.ADD.F32.FTZ.RN.STRONG.GPU [R52.64+-0x680], R183 ;  /* 0xfff980b73400798e */ /* 0x0043e4000c10e7a2 */
.L_x_10190:
[----:B------:R-:W-:Y:S05]  /*b710*/  BSYNC B0 ;  /* 0x0000000000007941 */ /* 0x000fea0003800000 */
.L_x_10189:
[----:B------:R-:W4:Y:S01]  /*b720*/  LDS R55, [R55.X4+0x1a80] ;  /* 0x001a800037377984 */ /* 0x000f220000004800 */
[----:B------:R-:W-:Y:S01]  /*b730*/  BSSY B0, `(.L_x_10191) ;  /* 0x0000005000007945 */ /* 0x000fe20003800000 */
[----:B-12---:R-:W-:Y:S02]  /*b740*/  IADD3 R183, R0, 0x2c0, RZ ;  /* 0x000002c000b77810 */ /* 0x006fe40007ffe0ff */
[----:B------:R-:W-:Y:S01]  /*b750*/  LEA.HI.SX32 R139, R139, R0, 0x1b ;  /* 0x000000008b8b7211 */ /* 0x000fe200078fdaff */
[----:B------:R-:W-:Y:S05]  /*b760*/  @!P1 BRA `(.L_x_10192) ;  /* 0x0000001000009947 */ /* 0x000fea0003800000 */
[----:B----4-:R1:W-:Y:S02]  /*b770*/  RED.E.ADD.F32.FTZ.RN.STRONG.GPU [R52.64+-0x600], R55 ;  /* 0xfffa00373400798e */ /* 0x0103e4000c10e7a2 */
.L_x_10192:
[----:B------:R-:W-:Y:S05]  /*b780*/  BSYNC B0 ;  /* 0x0000000000007941 */ /* 0x000fea0003800000 */
.L_x_10191:
[----:B------:R-:W2:Y:S01]  /*b790*/  LDS R139, [R139.X4+0x1b00] ;  /* 0x001b00008b8b7984 */ /* 0x000ea20000004800 */
[----:B------:R-:W-:Y:S01]  /*b7a0*/  BSSY B0, `(.L_x_10193) ;  /* 0x0000005000007945 */ /* 0x000fe20003800000 */
[----:B-1--4-:R-:W-:Y:S02]  /*b7b0*/  IADD3 R55, R0, 0x2e0, RZ ;  /* 0x000002e000377810 */ /* 0x012fe40007ffe0ff */
[----:B------:R-:W-:Y:S01]  /*b7c0*/  LEA.HI.SX32 R183, R183, R0, 0x1b ;  /* 0x00000000b7b77211 */ /* 0x000fe200078fdaff */
[----:B------:R-:W-:Y:S05]  /*b7d0*/  @!P2 BRA `(.L_x_10194) ;  /* 0x000000100000a947 */ /* 0x000fea0003800000 */
[----:B--2---:R1:W-:Y:S02]  /*b7e0*/  RED.E.ADD.F32.FTZ.RN.STRONG.GPU [R52.64+-0x580], R139 ;  /* 0xfffa808b3400798e */ /* 0x0043e4000c10e7a2 */
.L_x_10194:
[----:B------:R-:W-:Y:S05]  /*b7f0*/  BSYNC B0 ;  /* 0x0000000000007941 */ /* 0x000fea0003800000 */
.L_x_10193:
[----:B------:R-:W4:Y:S01]  /*b800*/  LDS R183, [R183.X4+0x1b80] ;  /* 0x001b8000b7b77984 */ /* 0x000f220000004800 */
[----:B------:R-:W-:Y:S01]  /*b810*/  BSSY B0, `(.L_x_10195) ;  /* 0x0000005000007945 */ /* 0x000fe20003800000 */
[----:B-12---:R-:W-:-:S02]  /*b820*/  IADD3 R139, R0, 0x300, RZ ;  /* 0x00000300008b7810 */ /* 0x006fc40007ffe0ff */
[----:B------:R-:W-:Y:S01]  /*b830*/  LEA.HI.SX32 R55, R55, R0, 0x1b ;  /* 0x0000000037377211 */ /* 0x000fe200078fdaff */
[----:B------:R-:W-:Y:S05]  /*b840*/  @!P3 BRA `(.L_x_10196) ;  /* 0x000000100000b947 */ /* 0x000fea0003800000 */
[----:B----4-:R1:W-:Y:S02]  /*b850*/  RED.E.ADD.F32.FTZ.RN.STRONG.GPU [R52.64+-0x500], R183 ;  /* 0xfffb00b73400798e */ /* 0x0103e4000c10e7a2 */
.L_x_10196:
[----:B------:R-:W-:Y:S05]  /*b860*/  BSYNC B0 ;  /* 0x0000000000007941 */ /* 0x000fea0003800000 */
.L_x_10195:
[----:B------:R-:W2:Y:S01]  /*b870*/  LDS R55, [R55.X4+0x1c00] ;  /* 0x001c000037377984 */ /* 0x000ea20000004800 */
[----:B------:R-:W-:Y:S01]  /*b880*/  BSSY B0, `(.L_x_10197) ;  /* 0x0000004000007945 */ /* 0x000fe20003800000 */
[----:B------:R-:W-:Y:S01]  /*b890*/  LEA.HI.SX32 R139, R139, R0, 0x1b ;  /* 0x000000008b8b7211 */ /* 0x000fe200078fdaff */
[----:B------:R-:W-:Y:S05]  /*b8a0*/  @!P4 BRA `(.L_x_10198) ;  /* 0x000000100000c947 */ /* 0x000fea0003800000 */
[----:B--2---:R2:W-:Y:S02]  /*b8b0*/  RED.E.ADD.F32.FTZ.RN.STRONG.GPU [R52.64+-0x480], R55 ;  /* 0xfffb80373400798e */ /* 0x0045e4000c10e7a2 */
.L_x_10198:
[----:B------:R-:W-:Y:S05]  /*b8c0*/  BSYNC B0 ;  /* 0x0000000000007941 */ /* 0x000fea0003800000 */
.L_x_10197:
[----:B------:R-:W0:Y:S01]  /*b8d0*/  LDS R139, [R139.X4+0x1c80] ;  /* 0x001c80008b8b7984 */ /* 0x000e220000004800 */
[----:B------:R-:W-:Y:S01]  /*b8e0*/  BSSY B0, `(.L_x_10199) ;  /* 0x0000005000007945 */ /* 0x000fe20003800000 */
[C---:B--2---:R-:W-:Y:S02]  /*b8f0*/  IADD3 R55, R0.reuse, 0x320, RZ ;  /* 0x0000032000377810 */ /* 0x044fe40007ffe0ff */
[----:B-1--4-:R-:W-:Y:S01]  /*b900*/  IADD3 R183, R0, 0x340, RZ ;  /* 0x0000034000b77810 */ /* 0x012fe20007ffe0ff */
[----:B------:R-:W-:Y:S05]  /*b910*/  @!P5 BRA `(.L_x_10200) ;  /* 0x000000100000d947 */ /* 0x000fea0003800000 */
[----:B0-----:R0:W-:Y:S02]  /*b920*/  RED.E.ADD.F32.FTZ.RN.STRONG.GPU [R52.64+-0x400], R139 ;  /* 0xfffc008b3400798e */ /* 0x0011e4000c10e7a2 */
.L_x_10200:
[----:B------:R-:W-:Y:S05]  /*b930*/  BSYNC B0 ;  /* 0x0000000000007941 */ /* 0x000fea0003800000 */
.L_x_10199:
        /* <DEDUP_REMOVED lines=14> */
.L_x_10202:
[----:B------:R-:W-:Y:S05]  /*ba20*/  BSYNC B0 ;  /* 0x0000000000007941 */ /* 0x000fea0003800000 */
.L_x_10201:
[----:B------:R-:W1:Y:S01]  /*ba30*/  LDS R183, [R183.X4+0x1d80] ;  /* 0x001d8000b7b77984 */ /* 0x000e620000004800 */
[----:B------:R-:W-:Y:S01]  /*ba40*/  BSSY B0, `(.L_x_10203) ;  /* 0x0000005000007945 */ /* 0x000fe20003800000 */
[----:B0-----:R-:W-:Y:S02]  /*ba50*/  IADD3 R55, R0, 0x380, RZ ;  /* 0x0000038000377810 */ /* 0x001fe40007ffe0ff */
[----:B------:R-:W-:Y:S01]  /*ba60*/  LEA.HI.SX32 R139, R139, R0, 0x1b ;  /* 0x000000008b8b7211 */ /* 0x000fe200078fdaff */
[----:B------:R-:W-:Y:S05]  /*ba70*/  @!P0 BRA `(.L_x_10204) ;  /* 0x0000001000008947 */ /* 0x000fea0003800000 */
[----:B-1----:R0:W-:Y:S02]  /*ba80*/  RED.E.ADD.F32.FTZ.RN.STRONG.GPU [R52.64+-0x300], R183 ;  /* 0xfffd00b73400798e */ /* 0x0021e4000c10e7a2 */
.L_x_10204:
[----:B------:R-:W-:Y:S05]  /*ba90*/  BSYNC B0 ;  /* 0x0000000000007941 */ /* 0x000fea0003800000 */
.L_x_10203:
[----:B------:R-:W2:Y:S01]  /*baa0*/  LDS R139, [R139.X4+0x1e00] ;  /* 0x001e00008b8b7984 */ /* 0x000ea20000004800 */
[----:B------:R-:W-:Y:S01]  /*bab0*/  BSSY B0, `(.L_x_10205) ;  /* 0x0000005000007945 */ /* 0x000fe20003800000 */
[----:B01----:R-:W-:-:S02]  /*bac0*/  IADD3 R183, R0, 0x3a0, RZ ;  /* 0x000003a000b77810 */ /* 0x003fc40007ffe0ff */
[----:B------:R-:W-:Y:S01]  /*bad0*/  LEA.HI.SX32 R55, R55, R0, 0x1b ;  /* 0x0000000037377211 */ /* 0x000fe200078fdaff */
[----:B------:R-:W-:Y:S05]  /*bae0*/  @!P1 BRA `(.L_x_10206) ;  /* 0x0000001000009947 */ /* 0x000fea0003800000 */
[----:B--2---:R0:W-:Y:S02]  /*baf0*/  RED.E.ADD.F32.FTZ.RN.STRONG.GPU [R52.64+-0x280], R139 ;  /* 0xfffd808b3400798e */ /* 0x0041e4000c10e7a2 */
.L_x_10206:
[----:B------:R-:W-:Y:S05]  /*bb00*/  BSYNC B0 ;  /* 0x0000000000007941 */ /* 0x000fea0003800000 */
.L_x_10205:
[----:B------:R-:W1:Y:S01]  /*bb10*/  LDS R55, [R55.X4+0x1e80] ;  /* 0x001e800037377984 */ /* 0x000e620000004800 */
[----:B------:R-:W-:Y:S01]  /*bb20*/  BSSY B0, `(.L_x_10207) ;  /* 0x0000005000007945 */ /* 0x000fe20003800000 */
[----:B0-2---:R-:W-:Y:S02]  /*bb30*/  IADD3 R139, R0, 0x3c0, RZ ;  /* 0x000003c0008b7810 */ /* 0x005fe40007ffe0ff */
[----:B------:R-:W-:Y:S01]  /*bb40*/  LEA.HI.SX32 R183, R183, R0, 0x1b ;  /* 0x00000000b7b77211 */ /* 0x000fe200078fdaff */
[----:B------:R-:W-:Y:S05]  /*bb50*/  @!P2 BRA `(.L_x_10208) ;  /* 0x000000100000a947 */ /* 0x000fea0003800000 */
[----:B-1----:R0:W-:Y:S02]  /*bb60*/  RED.E.ADD.F32.FTZ.RN.STRONG.GPU [R52.64+-0x200], R55 ;  /* 0xfffe00373400798e */ /* 0x0021e4000c10e7a2 */
.L_x_10208:
[----:B------:R-:W-:Y:S05]  /*bb70*/  BSYNC B0 ;  /* 0x0000000000007941 */ /* 0x000fea0003800000 */
.L_x_10207:
[----:B------:R-:W2:Y:S01]  /*bb80*/  LDS R183, [R183.X4+0x1f00] ;  /* 0x001f0000b7b77984 */ /* 0x000ea20000004800 */
[----:B------:R-:W-:Y:S01]  /*bb90*/  BSSY B0, `(.L_x_10209) ;  /* 0x0000005000007945 */ /* 0x000fe20003800000 */
[----:B01----:R-:W-:Y:S02]  /*bba0*/  IADD3 R55, R0, 0x3e0, RZ ;  /* 0x000003e000377810 */ /* 0x003fe40007ffe0ff */
[----:B------:R-:W-:Y:S01]  /*bbb0*/  LEA.HI.SX32 R139, R139, R0, 0x1b ;  /* 0x000000008b8b7211 */ /* 0x000fe200078fdaff */
[----:B------:R-:W-:Y:S05]  /*bbc0*/  @!P3 BRA `(.L_x_10210) ;  /* 0x000000100000b947 */ /* 0x000fea0003800000 */
[----:B--2---:R0:W-:Y:S02]  /*bbd0*/  RED.E.ADD.F32.FTZ.RN.STRONG.GPU [R52.64+-0x180], R183 ;  /* 0xfffe80b73400798e */ /* 0x0041e4000c10e7a2 */
.L_x_10210:
[----:B------:R-:W-:Y:S05]  /*bbe0*/  BSYNC B0 ;  /* 0x0000000000007941 */ /* 0x000fea0003800000 */
.L_x_10209:
[----:B------:R-:W1:Y:S01]  /*bbf0*/  LDS R139, [R139.X4+0x1f80] ;  /* 0x001f80008b8b7984 */ /* 0x000e620000004800 */
[----:B------:R-:W-:Y:S01]  /*bc00*/  BSSY B0, `(.L_x_10211) ;  /* 0x0000004000007945 */ /* 0x000fe20003800000 */
[----:B------:R-:W-:Y:S01]  /*bc10*/  LEA.HI.SX32 R55, R55, R0, 0x1b ;  /* 0x0000000037377211 */ /* 0x000fe200078fdaff */
[----:B------:R-:W-:Y:S05]  /*bc20*/  @!P4 BRA `(.L_x_10212) ;  /* 0x000000100000c947 */ /* 0x000fea0003800000 */
[----:B-1----:R1:W-:Y:S02]  /*bc30*/  RED.E.ADD.F32.FTZ.RN.STRONG.GPU [R52.64+-0x100], R139 ;  /* 0xffff008b3400798e */ /* 0x0023e4000c10e7a2 */
.L_x_10212:
[----:B------:R-:W-:Y:S05]  /*bc40*/  BSYNC B0 ;  /* 0x0000000000007941 */ /* 0x000fea0003800000 */
.L_x_10211:
[----:B------:R-:W4:Y:S01]  /*bc50*/  LDS R55, [R55.X4+0x2000] ;  /* 0x0020000037377984 */ /* 0x000f220000004800 */
[----:B------:R-:W-:Y:S01]  /*bc60*/  BSSY B0, `(.L_x_10213) ;  /* 0x0000003000007945 */ /* 0x000fe20003800000 */
[----:B------:R-:W-:Y:S05]  /*bc70*/  @!P5 BRA `(.L_x_10214) ;  /* 0x000000100000d947 */ /* 0x000fea0003800000 */
[----:B----4-:R4:W-:Y:S02]  /*bc80*/  RED.E.ADD.F32.FTZ.RN.STRONG.GPU [R52.64+-0x80], R55 ;  /* 0xffff80373400798e */ /* 0x0109e4000c10e7a2 */
.L_x_10214:
[----:B------:R-:W-:Y:S05]  /*bc90*/  BSYNC B0 ;  /* 0x0000000000007941 */ /* 0x000fea0003800000 */
.L_x_10213:
        /* <DEDUP_REMOVED lines=10> */
[----:B------:R-:W-:Y:S01]  /*bd40*/  FFMA.FTZ R157, R159, R224, R157 ;  /* 0x000000e09f9d7223 */ /* 0x000fe2000001009d */
[----:B------:R-:W-:Y:S01]  /*bd50*/  ISETP.NE.AND P1, PT, R88, RZ, PT ;  /* 0x000000ff5800720c */ /* 0x000fe20003f25270 */
[----:B------:R-:W2:Y:S01]  /*bd60*/  SHFL.DOWN PT, R139, R158, 0x1, 0x1f ;  /* 0x08201f009e8b7f89 */ /* 0x000ea200000e0000 */
[----:B------:R-:W-:Y:S01]  /*bd70*/  FMUL.FTZ R151, R2, R151 ;  /* 0x0000009702977220 */ /* 0x000fe20000410000 */
[----:B------:R-:W-:Y:S01]  /*bd80*/  ISETP.NE.AND P2, PT, R0, RZ, PT ;  /* 0x000000ff0000720c */ /* 0x000fe20003f45270 */
[----:B------:R-:W-:Y:S01]  /*bd90*/  FMUL.FTZ R140, R57, R140 ;  /* 0x0000008c398c7220 */ /* 0x000fe20000410000 */
[----:B------:R-:W-:Y:S01]  /*bda0*/  BSSY B0, `(.L_x_10215) ;  /* 0x0000083000007945 */ /* 0x000fe20003800000 */
[----:B------:R-:W-:-:S02]  /*bdb0*/  FFMA.FTZ R157, R10, R61, R157 ;  /* 0x0000003d0a9d7223 */ /* 0x000fc4000001009d */
        /* <DEDUP_REMOVED lines=19> */
[----:B------:R-:W-:Y:S02]  /*bef0*/  FMUL.FTZ R69, R80, R69 ;  /* 0x0000004550457220 */ /* 0x000fe40000410000 */
[----:B------:R-:W-:Y:S02]  /*bf00*/  FMUL.FTZ R83, R84, R83 ;  /* 0x0000005354537220 */ /* 0x000fe40000410000 */
        /* <DEDUP_REMOVED lines=108> */
.L_x_10216:
[----:B0-----:R-:W-:Y:S05]  /*c5d0*/  BSYNC B0 ;  /* 0x0000000000007941 */ /* 0x001fea0003800000 */
.L_x_10215:
        /* <DEDUP_REMOVED lines=8> */
.L_x_10138:
[----:B------:R-:W-:Y:S01]  /*c660*/  BAR.SYNC.DEFER_BLOCKING 0x0 ;  /* 0x0000000000007b1d */ /* 0x000fe20000010000 */
[----:B------:R-:W-:-:S05]  /*c670*/  HFMA2.MMA R3, -RZ, RZ, 0, 9.5367431640625e-07 ;  /* 0x00000010ff037435 */ /* 0x000fca00000001ff */
[----:B------:R-:W-:-:S05]  /*c680*/  ULDC.64 UR32, c[0x0][0x2d8] ;  /* 0x0000b60000207ab9 */ /* 0x000fca0000000a00 */
[----:B------:R-:W-:-:S05]  /*c690*/  IMAD.WIDE R2, R90, R3, UR16 ;  /* 0x000000105a027e25 */ /* 0x000fca000f8e0203 */
[----:B------:R-:W2:Y:S04]  /*c6a0*/  LDG.E.128 R4, [R2.64] ;  /* 0x0000002202047981 */ /* 0x000ea8000c1e1d00 */
[----:B------:R-:W4:Y:S04]  /*c6b0*/  LDG.E.128 R8, [R2.64+0x200] ;  /* 0x0002002202087981 */ /* 0x000f28000c1e1d00 */
[----:B------:R-:W5:Y:S04]  /*c6c0*/  LDG.E.128 R12, [R2.64+0x400] ;  /* 0x00040022020c7981 */ /* 0x000f68000c1e1d00 */
[----:B---3--:R-:W3:Y:S01]  /*c6d0*/  LDG.E.128 R16, [R2.64+0x600] ;  /* 0x0006002202107981 */ /* 0x008ee2000c1e1d00 */
        /* <DEDUP_REMOVED lines=54> */
[----:B------:R-:W1:Y:S08]  /*ca40*/  @!P3 MUFU.EX2 R3, R3 ;  /* 0x000000030003b308 */ /* 0x000e700000000800 */
[----:B------:R-:W2:Y:S01]  /*ca50*/  @!P5 MUFU.EX2 R9, R9 ;  /* 0x000000090009d308 */ /* 0x000ea20000000800 */
[----:B0-----:R-:W-:-:S02]  /*ca60*/  @!P2 FADD.FTZ R2, R2, 1 ;  /* 0x3f8000000202a421 */ /* 0x001fc40000010000 */
        /* <DEDUP_REMOVED lines=21> */
[----:B0-----:R-:W0:Y:S01]  /*cbc0*/  LDS.128 R8, [R92] ;  /* 0x000000005c087984 */ /* 0x001e220000000c00 */
[----:B------:R-:W-:-:S03]  /*cbd0*/  FSETP.GTU.FTZ.AND P5, PT, R16, 20, PT ;  /* 0x41a000001000780b */ /* 0x000fc60003fbc000 */
[----:B------:R-:W-:Y:S01]  /*cbe0*/  BAR.SYNC.DEFER_BLOCKING 0x0 ;  /* 0x0000000000007b1d */ /* 0x000fe20000010000 */
[----:B---3--:R-:W-:Y:S01]  /*cbf0*/  @!P4 FMUL.FTZ R30, R30, R13 ;  /* 0x0000000d1e1ec220 */ /* 0x008fe20000410000 */
[----:B------:R-:W-:-:S04]  /*cc00*/  FSETP.GTU.FTZ.AND P4, PT, R14, 20, PT ;  /* 0x41a000000e00780b */ /* 0x000fc80003f9c000 */
[----:B------:R-:W2:Y:S01]  /*cc10*/  @!P1 MUFU.EX2 R3, R3 ;  /* 0x0000000300039308 */ /* 0x000ea20000000800 */
[----:B-1----:R-:W-:-:S07]  /*cc20*/  @!P0 FADD.FTZ R2, R2, 1 ;  /* 0x3f80000002028421 */ /* 0x002fce0000010000 */
[----:B------:R-:W1:Y:S01]  /*cc30*/  @!P2 MUFU.EX2 R4, R4 ;  /* 0x000000040004a308 */ /* 0x000e620000000800 */
[----:B------:R-:W-:Y:S02]  /*cc40*/  @!P4 FMUL.FTZ R6, R14, -1.4426950216293334961 ;  /* 0xbfb8aa3b0e06c820 */ /* 0x000fe40000410000 */
[----:B------:R-:W-:-:S05]  /*cc50*/  @!P5 FMUL.FTZ R14, R16, -1.4426950216293334961 ;  /* 0xbfb8aa3b100ed820 */ /* 0x000fca0000410000 */
[----:B------:R-:W3:Y:S01]  /*cc60*/  @!P3 MUFU.EX2 R5, R5 ;  /* 0x000000050005b308 */ /* 0x000ee20000000800 */
[----:B--2---:R-:W-:Y:S01]  /*cc70*/  @!P1 FADD.FTZ R3, R3, 1 ;  /* 0x3f80000003039421 */ /* 0x004fe20000010000 */
[----:B------:R-:W-:Y:S04]  /*cc80*/  STS.128 [R92], R36 ;  /* 0x000000245c007388 */ /* 0x000fe80000000c00 */
        /* <DEDUP_REMOVED lines=10> */
[----:B------:R-:W2:Y:S01]  /*cd30*/  @!P1 MUFU.RCP R3, R3 ;  /* 0x0000000300039308 */ /* 0x000ea20000001000 */
[----:B-1----:R-:W-:Y:S01]  /*cd40*/  @!P6 FMUL.FTZ R24, R24, R15 ;  /* 0x0000000f1818e220 */ /* 0x002fe20000410000 */
[----:B------:R-:W-:Y:S01]  /*cd50*/  FSETP.GTU.FTZ.AND P6, PT, R7, 20, PT ;  /* 0x41a000000700780b */ /* 0x000fe20003fdc000 */
[----:B------:R-:W-:Y:S01]  /*cd60*/  FADD.FTZ R10, R10, UR5 ;  /* 0x000000050a0a7e21 */ /* 0x000fe20008010000 */
[----:B------:R-:W-:Y:S01]  /*cd70*/  LDS.128 R16, [R88.X16+0x200] ;  /* 0x0002000058107984 */ /* 0x000fe2000000cc00 */
[----:B------:R-:W-:-:S03]  /*cd80*/  FADD.FTZ R11, R11, UR5 ;  /* 0x000000050b0b7e21 */ /* 0x000fc60008010000 */
[----:B------:R-:W1:Y:S01]  /*cd90*/  @!P2 MUFU.RCP R4, R4 ;  /* 0x000000040004a308 */ /* 0x000e620000001000 */
[----:B0-----:R-:W-:Y:S01]  /*cda0*/  @!P0 FMUL.FTZ R25, R25, R2 ;  /* 0x0000000219198220 */ /* 0x001fe20000410000 */
[----:B------:R-:W-:Y:S01]  /*cdb0*/  FSETP.GTU.FTZ.AND P0, PT, R8, 20, PT ;  /* 0x41a000000800780b */ /* 0x000fe20003f1c000 */
[----:B------:R-:W-:Y:S04]  /*cdc0*/  LDS.128 R36, [R88.X16+0x400] ;  /* 0x0004000058247984 */ /* 0x000fe8000000cc00 */
[----:B------:R-:W-:Y:S01]  /*cdd0*/  LDS.128 R40, [R88.X16+0x600] ;  /* 0x0006000058287984 */ /* 0x000fe2000000cc00 */
[----:B------:R-:W0:Y:S01]  /*cde0*/  @!P3 MUFU.RCP R5, R5 ;  /* 0x000000050005b308 */ /* 0x000e220000001000 */
[----:B--2---:R-:W-:Y:S01]  /*cdf0*/  @!P1 FMUL.FTZ R26, R26, R3 ;  /* 0x000000031a1a9220 */ /* 0x004fe20000410000 */
[----:B------:R-:W-:-:S05]  /*ce00*/  FSETP.GTU.FTZ.AND P1, PT, R9, 20, PT ;  /* 0x41a000000900780b */ /* 0x000fca0003f3c000 */
[----:B------:R-:W-:Y:S01]  /*ce10*/  @!P0 FMUL.FTZ R2, R8, -1.4426950216293334961 ;  /* 0xbfb8aa3b08028820 */ /* 0x000fe20000410000 */
[----:B------:R2:W3:Y:S01]  /*ce20*/  @!P4 MUFU.EX2 R13, R6 ;  /* 0x00000006000dc308 */ /* 0x0004e20000000800 */
[----:B-1----:R-:W-:Y:S01]  /*ce30*/  @!P2 FMUL.FTZ R27, R27, R4 ;  /* 0x000000041b1ba220 */ /* 0x002fe20000410000 */
[----:B------:R-:W-:-:S05]  /*ce40*/  FSETP.GTU.FTZ.AND P2, PT, R10, 20, PT ;  /* 0x41a000000a00780b */ /* 0x000fca0003f5c000 */
[----:B------:R-:W-:Y:S01]  /*ce50*/  @!P1 FMUL.FTZ R3, R9, -1.4426950216293334961 ;  /* 0xbfb8aa3b09039820 */ /* 0x000fe20000410000 */
[----:B------:R-:W1:Y:S01]  /*ce60*/  @!P0 MUFU.EX2 R2, R2 ;  /* 0x0000000200028308 */ /* 0x000e620000000800 */
[----:B0-----:R-:W-:Y:S01]  /*ce70*/  @!P3 FMUL.FTZ R20, R20, R5 ;  /* 0x000000051414b220 */ /* 0x001fe20000410000 */
[----:B------:R-:W-:Y:S01]  /*ce80*/  FSETP.GTU.FTZ.AND P3, PT, R11, 20, PT ;  /* 0x41a000000b00780b */ /* 0x000fe20003f7c000 */
[----:B--2---:R-:W-:-:S04]  /*ce90*/  @!P6 FMUL.FTZ R6, R7, -1.4426950216293334961 ;  /* 0xbfb8aa3b0706e820 */ /* 0x004fc80000410000 */
[----:B------:R-:W-:Y:S01]  /*cea0*/  @!P2 FMUL.FTZ R4, R10, -1.4426950216293334961 ;  /* 0xbfb8aa3b0a04a820 */ /* 0x000fe20000410000 */
[----:B------:R0:W2:Y:S01]  /*ceb0*/  @!P6 MUFU.EX2 R7, R6 ;  /* 0x000000060007e308 */ /* 0x0000a20000000800 */
[----:B---3--:R-:W-:-:S07]  /*cec0*/  @!P4 FADD.FTZ R13, R13, 1 ;  /* 0x3f8000000d0dc421 */ /* 0x008fce0000010000 */
[----:B------:R-:W3:Y:S01]  /*ced0*/  @!P1 MUFU.EX2 R3, R3 ;  /* 0x0000000300039308 */ /* 0x000ee20000000800 */
[----:B0-----:R-:W-:Y:S02]  /*cee0*/  @!P3 FMUL.FTZ R6, R11, -1.4426950216293334961 ;  /* 0xbfb8aa3b0b06b820 */ /* 0x001fe40000410000 */
[----:B------:R-:W0:Y:S01]  /*cef0*/  LDS.128 R8, [R88.X16] ;  /* 0x0000000058087984 */ /* 0x000e22000000cc00 */
[----:B-1----:R-:W-:-:S04]  /*cf00*/  @!P0 FADD.FTZ R2, R2, 1 ;  /* 0x3f80000002028421 */ /* 0x002fc80000010000 */
[----:B------:R3:W1:Y:S01]  /*cf10*/  @!P2 MUFU.EX2 R5, R4 ;  /* 0x000000040005a308 */ /* 0x0006620000000800 */
[----:B--2---:R-:W-:-:S07]  /*cf20*/  @!P6 FADD.FTZ R7, R7, 1 ;  /* 0x3f8000000707e421 */ /* 0x004fce0000010000 */
[----:B------:R-:W2:Y:S01]  /*cf30*/  @!P3 MUFU.EX2 R6, R6 ;  /* 0x000000060006b308 */ /* 0x000ea20000000800 */
[----:B---3--:R-:W-:Y:S01]  /*cf40*/  @!P1 FADD.FTZ R4, R3, 1 ;  /* 0x3f80000003049421 */ /* 0x008fe20000010000 */
[----:B------:R-:W-:Y:S01]  /*cf50*/  MOV R3, UR8 ;  /* 0x0000000800037c02 */ /* 0x000fe20008000f00 */
[----:B------:R-:W-:Y:S02]  /*cf60*/  ULDC.64 UR8, c[0x0][0x2f8] ;  /* 0x0000be0000087ab9 */ /* 0x000fe40000000a00 */
[----:B------:R-:W-:-:S03]  /*cf70*/  UIMAD.WIDE.U32 UR18, UR31, UR8, UR18 ;  /* 0x000000081f1272a5 */ /* 0x000fc6000f8e0012 */
[----:B------:R-:W3:Y:S01]  /*cf80*/  @!P4 MUFU.RCP R12, R13 ;  /* 0x0000000d000cc308 */ /* 0x000ee20000001000 */
[----:B-1----:R-:W-:-:S07]  /*cf90*/  @!P2 FADD.FTZ R5, R5, 1 ;  /* 0x3f8000000505a421 */ /* 0x002fce0000010000 */
[----:B------:R1:W4:Y:S01]  /*cfa0*/  @!P0 MUFU.RCP R13, R2 ;  /* 0x00000002000d8308 */ /* 0x0003220000001000 */
[----:B--2---:R-:W-:-:S07]  /*cfb0*/  @!P3 FADD.FTZ R6, R6, 1 ;  /* 0x3f8000000606b421 */ /* 0x004fce0000010000 */
[----:B------:R-:W2:Y:S01]  /*cfc0*/  @!P5 MUFU.EX2 R14, R14 ;  /* 0x0000000e000ed308 */ /* 0x000ea20000000800 */
[----:B-1----:R-:W-:Y:S01]  /*cfd0*/  MOV R2, UR7 ;  /* 0x0000000700027c02 */ /* 0x002fe20008000f00 */
[----:B---3--:R-:W-:Y:S01]  /*cfe0*/  @!P4 FMUL.FTZ R21, R21, R12 ;  /* 0x0000000c1515c220 */ /* 0x008fe20000410000 */
[----:B------:R-:W-:-:S03]  /*cff0*/  UIMAD UR7, UR38, UR8, URZ ;  /* 0x00000008260772a4 */ /* 0x000fc6000f8e023f */
[----:B------:R-:W-:Y:S01]  /*d000*/  IMAD.WIDE R2, R90, 0x10, R2 ;  /* 0x000000105a027825 */ /* 0x000fe200078e0202 */
[----:B------:R-:W-:Y:S01]  /*d010*/  UIMAD UR7, UR31, UR9, UR7 ;  /* 0x000000091f0772a4 */ /* 0x000fe2000f8e0207 */
[----:B------:R-:W1:Y:S01]  /*d020*/  @!P1 MUFU.RCP R4, R4 ;  /* 0x0000000400049308 */ /* 0x000e620000001000 */
[----:B------:R-:W-:Y:S01]  /*d030*/  UMOV UR8, UR18 ;  /* 0x0000001200087c82 */ /* 0x000fe20008000000 */
[----:B----4-:R-:W-:Y:S01]  /*d040*/  @!P0 FMUL.FTZ R32, R32, R13 ;  /* 0x0000000d20208220 */ /* 0x010fe20000410000 */
[----:B0-----:R-:W-:Y:S01]  /*d050*/  STG.E.128 [R2.64], R8 ;  /* 0x0000000802007986 */ /* 0x001fe2000c101d22 */
[----:B------:R-:W-:Y:S02]  /*d060*/  UIADD3 UR9, UR19, UR7, URZ ;  /* 0x0000000713097290 */ /* 0x000fe4000fffe03f */
[----:B------:R-:W-:Y:S01]  /*d070*/  UIMAD UR7, UR21, UR32, URZ ;  /* 0x00000020150772a4 */ /* 0x000fe2000f8e023f */
[----:B------:R-:W-:Y:S01]  /*d080*/  STG.E.128 [R2.64+0x200], R16 ;  /* 0x0002001002007986 */ /* 0x000fe2000c101d22 */
[----:B------:R-:W0:Y:S01]  /*d090*/  @!P2 MUFU.RCP R5, R5 ;  /* 0x000000050005a308 */ /* 0x000e220000001000 */
[----:B--2---:R-:W-:Y:S01]  /*d0a0*/  @!P5 FADD.FTZ R14, R14, 1 ;  /* 0x3f8000000e0ed421 */ /* 0x004fe20000010000 */
[----:B------:R-:W-:Y:S01]  /*d0b0*/  UIMAD UR7, UR20, UR33, UR7 ;  /* 0x00000021140772a4 */ /* 0x000fe2000f8e0207 */
[----:B------:R-:W-:Y:S01]  /*d0c0*/  STG.E.128 [R2.64+0x400], R36 ;  /* 0x0004002402007986 */ /* 0x000fe2000c101d22 */
[----:B------:R-:W-:-:S02]  /*d0d0*/  UIMAD.WIDE.U32 UR8, UR20, UR32, UR8 ;  /* 0x00000020140872a5 */ /* 0x000fc4000f8e0008 */
[----:B------:R-:W-:Y:S01]  /*d0e0*/  ULDC.64 UR18, c[0x0][0x340] ;  /* 0x0000d00000127ab9 */ /* 0x000fe20000000a00 */
[----:B------:R2:W-:Y:S01]  /*d0f0*/  STG.E.128 [R2.64+0x600], R40 ;  /* 0x0006002802007986 */ /* 0x0005e2000c101d22 */
[----:B------:R-:W3:Y:S01]  /*d100*/  @!P3 MUFU.RCP R6, R6 ;  /* 0x000000060006b308 */ /* 0x000ee20000001000 */
[----:B-1----:R-:W-:Y:S01]  /*d110*/  @!P1 FMUL.FTZ R33, R33, R4 ;  /* 0x0000000421219220 */ /* 0x002fe20000410000 */
[----:B------:R-:W-:Y:S01]  /*d120*/  UIADD3 UR9, UR9, UR7, URZ ;  /* 0x0000000709097290 */ /* 0x000fe2000fffe03f */
[----:B------:R-:W-:Y:S01]  /*d130*/  BAR.SYNC.DEFER_BLOCKING 0x0 ;  /* 0x0000000000007b1d */ /* 0x000fe20000010000 */
[----:B------:R-:W-:Y:S01]  /*d140*/  FADD.FTZ R4, R32, R91 ;  /* 0x0000005b20047221 */ /* 0x000fe20000010000 */
[----:B------:R-:W-:Y:S01]  /*d150*/  ULEA UR7, UP0, UR8, UR18, 0x2 ;  /* 0x0000001208077291 */ /* 0x000fe2000f80103f */
[----:B0-----:R-:W-:-:S03]  /*d160*/  @!P2 FMUL.FTZ R34, R34, R5 ;  /* 0x000000052222a220 */ /* 0x001fc60000410000 */
[----:B------:R-:W0:Y:S01]  /*d170*/  @!P5 MUFU.RCP R15, R14 ;  /* 0x0000000e000fd308 */ /* 0x000e220000001000 */
[----:B------:R-:W-:Y:S02]  /*d180*/  ULEA.HI.X UR8, UR8, UR19, UR9, 0x2, UP0 ;  /* 0x0000001308087291 */ /* 0x000fe400080f1409 */
[----:B------:R-:W-:Y:S01]  /*d190*/  UISETP.GT.AND UP0, UPT, UR29, 0x1, UPT ;  /* 0x000000011d00788c */ /* 0x000fe2000bf04270 */
[----:B---3--:R-:W-:-:S04]  /*d1a0*/  @!P3 FMUL.FTZ R35, R35, R6 ;  /* 0x000000062323b220 */ /* 0x008fc80000410000 */
[----:B------:R-:W1:Y:S01]  /*d1b0*/  @!P6 MUFU.RCP R14, R7 ;  /* 0x00000007000ee308 */ /* 0x000e620000001000 */
[----:B--2---:R-:W-:Y:S01]  /*d1c0*/  FADD.FTZ R3, R4, R33 ;  /* 0x0000002104037221 */ /* 0x004fe20000010000 */
[----:B------:R-:W-:Y:S02]  /*d1d0*/  PLOP3.LUT P0, PT, PT, PT, UP0, 0x80, 0x0 ;  /* 0x000000000000781c */ /* 0x000fe40003f0f008 */
[----:B------:R-:W-:Y:S01]  /*d1e0*/  MOV R2, UR7 ;  /* 0x0000000700027c02 */ /* 0x000fe20008000f00 */
[----:B0-----:R-:W-:Y:S01]  /*d1f0*/  @!P5 FMUL.FTZ R22, R22, R15 ;  /* 0x0000000f1616d220 */ /* 0x001fe20000410000 */
[----:B------:R0:W-:Y:S04]  /*d200*/  STS.128 [R92], R32 ;  /* 0x000000205c007388 */ /* 0x0001e80000000c00 */
[----:B------:R2:W-:Y:S01]  /*d210*/  STS.128 [R92+0x10], R28 ;  /* 0x0000101c5c007388 */ /* 0x0005e20000000c00 */
[----:B-1----:R-:W-:-:S03]  /*d220*/  @!P6 FMUL.FTZ R23, R23, R14 ;  /* 0x0000000e1717e220 */ /* 0x002fc60000410000 */
[----:B------:R1:W-:Y:S04]  /*d230*/  STS.128 [R92+0x20], R24 ;  /* 0x000020185c007388 */ /* 0x0003e80000000c00 */
[----:B------:R-:W-:Y:S01]  /*d240*/  STS.128 [R92+0x30], R20 ;  /* 0x000030145c007388 */ /* 0x000fe20000000c00 */
[----:B------:R-:W-:-:S06]  /*d250*/  NOP ;  /* 0x0000000000007918 */ /* 0x000fcc0000000000 */
[----:B0-----:R-:W-:Y:S01]  /*d260*/  FADD.FTZ R34, R3, R34 ;  /* 0x0000002203227221 */ /* 0x001fe20000010000 */
[----:B------:R-:W0:Y:S01]  /*d270*/  LDS.128 R4, [R88.X16] ;  /* 0x0000000058047984 */ /* 0x000e22000000cc00 */
[----:B------:R-:W-:Y:S02]  /*d280*/  MOV R3, UR8 ;  /* 0x0000000800037c02 */ /* 0x000fe40008000f00 */
[----:B------:R-:W-:Y:S01]  /*d290*/  FADD.FTZ R35, R34, R35 ;  /* 0x0000002322237221 */ /* 0x000fe20000010000 */
[----:B------:R-:W3:Y:S02]  /*d2a0*/  LDS.128 R8, [R88.X16+0x200] ;  /* 0x0002000058087984 */ /* 0x000ee4000000cc00 */
[----:B------:R-:W-:Y:S02]  /*d2b0*/  IMAD.WIDE R90, R90, 0x10, R2 ;  /* 0x000000105a5a7825 */ /* 0x000fe400078e0202 */
        /* <DEDUP_REMOVED lines=10> */
[----:B0-----:R-:W-:Y:S03]  /*d360*/  STG.E.128 [R90.64], R4 ;  /* 0x000000045a007986 */ /* 0x001fe6000c101d22 */
[----:B------:R-:W-:Y:S01]  /*d370*/  FADD.FTZ R20, R27, R20 ;  /* 0x000000141b147221 */ /* 0x000fe20000010000 */
[----:B---3--:R-:W-:Y:S03]  /*d380*/  STG.E.128 [R90.64+0x200], R8 ;  /* 0x000200085a007986 */ /* 0x008fe6000c101d22 */
[----:B------:R-:W-:Y:S01]  /*d390*/  FADD.FTZ R21, R20, R21 ;  /* 0x0000001514157221 */ /* 0x000fe20000010000 */
[----:B----4-:R-:W-:Y:S03]  /*d3a0*/  STG.E.128 [R90.64+0x400], R12 ;  /* 0x0004000c5a007986 */ /* 0x010fe6000c101d22 */
[----:B------:R-:W-:Y:S01]  /*d3b0*/  FADD.FTZ R22, R21, R22 ;  /* 0x0000001615167221 */ /* 0x000fe20000010000 */
[----:B--2---:R0:W-:Y:S03]  /*d3c0*/  STG.E.128 [R90.64+0x600], R16 ;  /* 0x000600105a007986 */ /* 0x0041e6000c101d22 */
[----:B0-----:R-:W-:Y:S01]  /*d3d0*/  FADD.FTZ R91, R22, R23 ;  /* 0x00000017165b7221 */ /* 0x001fe20000010000 */
[----:B------:R-:W-:Y:S01]  /*d3e0*/  @!P0 CALL.REL.NOINC `(.L_x_10104) ;  /* 0x0000001000008944 */ /* 0x000fe20003c00000 */
[----:B------:R-:W-:Y:S05]  /*d3f0*/  BRA `(.L_x_10218) ;  /* 0xffff363000007947 */ /* 0x000fea000383ffff */
.L_x_10104:
        /* <DEDUP_REMOVED lines=26> */
.L_x_10220:
[----:B0-----:R-:W-:Y:S05]  /*d5a0*/  BSYNC B0 ;  /* 0x0000000000007941 */ /* 0x001fea0003800000 */
.L_x_10219:
        /* <DEDUP_REMOVED lines=25> */
.L_x_10222:
[----:B------:R-:W3:Y:S02]  /*d740*/  S2R R11, SR_TID.X ;  /* 0x00000000000b7919 */ /* 0x000ee40000002100 */
.L_x_10223:
[----:B0-----:R-:W-:Y:S05]  /*d750*/  BSYNC B0 ;  /* 0x0000000000007941 */ /* 0x001fea0003800000 */
.L_x_10221:
        /* <DEDUP_REMOVED lines=12> */
.L_x_10224:
        /* <DEDUP_REMOVED lines=32> */
.L_x_10225:
        /* <DEDUP_REMOVED lines=14> */
.L_x_14714:


//--------------------- .text._Z25selective_scan_bwd_kernelI32Selective_Scan_bwd_kernel_traitsILi32ELi16ELb1ELb1ELb0ELb0ELb0EfN3c107complexIfEEEEv12SSMParamsBwd --------------------------
	.section	.text._Z25selective_scan_bwd_kernelI32Selective_Scan_bwd_kernel_traitsILi32ELi16ELb1ELb1ELb0ELb0ELb0EfN3c107complexIfEEEEv12SSMParamsBwd,"ax",@progbits
	.sectioninfo	@"SHI_REGISTERS=254"
	.align	128
        .global         _Z25selective_scan_bwd_kernelI32Selective_Scan_bwd_kernel_traitsILi32ELi16ELb1ELb1ELb0ELb0ELb0EfN3c107complexIfEEEEv12SSMParamsBwd
        .type           _Z25selective_scan_bwd_kernelI32Selective_Scan_bwd_kernel_traitsILi32ELi16ELb1ELb1ELb0ELb0ELb0EfN3c107complexIfEEEEv12SSMParamsBwd,@function
        .size           _Z25selective_scan_bwd_kernelI32Selective_Scan_bwd_kernel_traitsILi32ELi16ELb1ELb1ELb0ELb0ELb0EfN3c107complexIfEEEEv12SSMParamsBwd,(.L_x_14715 - _Z25selective_scan_bwd_kernelI32Selective_Scan_bwd_kernel_traitsILi32ELi16ELb1ELb1ELb0ELb0ELb0EfN3c107complexIfEEEEv12SSMParamsBwd)
        .other          _Z25selective_scan_bwd_kernelI32Selective_Scan_bwd_kernel_traitsILi32ELi16ELb1ELb1ELb0ELb0ELb0EfN3c107complexIfEEEEv12SSMParamsBwd,@"STO_CUDA_ENTRY STV_DEFAULT"
_Z25selective_scan_bwd_kernelI32Selective_Scan_bwd_kernel_traitsILi32ELi16ELb1ELb1ELb0ELb0ELb0EfN3c107complexIfEEEEv12SSMParamsBwd:
.text._Z25selective_scan_bwd_kernelI32Selective_Scan_bwd_kernel_traitsILi32ELi16ELb1ELb1ELb0ELb0ELb0EfN3c107complexIfEEEEv12SSMParamsBwd:
        /* <DEDUP_REMOVED lines=162> */
[----:B---3--:R-:W-:-:S04]  /*0a20*/  SHF.L.U32 R143, R146, 0x2, RZ ;  /* 0x00000002928f7819 */ /* 0x008fc800000006ff */
[----:B----4-:R-:W-:Y:S02]  /*0a30*/  LOP3.LUT R143, R143, 0xffffff80, RZ, 0xc0, !PT ;  /* 0xffffff808f8f7812 */ /* 0x010fe400078ec0ff */
.L_x_10308:
[----:B------:R-:W-:Y:S01]  /*0a40*/  BAR.SYNC.DEFER_BLOCKING 0x0 ;  /* 0x0000000000007b1d */ /* 0x000fe20000010000 */
[----:B--2---:R-:W-:Y:S02]  /*0a50*/  MOV R2, UR20 ;  /* 0x0000001400027c02 */ /* 0x004fe40008000f00 */
[----:B0-----:R-:W-:Y:S02]  /*0a60*/  MOV R3, UR21 ;  /* 0x0000001500037c02 */ /* 0x001fe40008000f00 */
[----:B------:R-:W-:-:S05]  /*0a70*/  LOP3.LUT R142, R143, 0x1f, R146, 0xf8, !PT ;  /* 0x0000001f8f8e7812 */ /* 0x000fca00078ef892 */
[----:B------:R-:W-:-:S05]  /*0a80*/  IMAD.WIDE R2, R142, 0x10, R2 ;  /* 0x000000108e027825 */ /* 0x000fca00078e0202 */
[----:B------:R-:W3:Y:S04]  /*0a90*/  LDG.E.128 R8, [R2.64] ;  /* 0x0000001e02087981 */ /* 0x000ee8000c1e1d00 */
[----:B------:R-:W4:Y:S04]  /*0aa0*/  LDG.E.128 R12, [R2.64+0x200] ;  /* 0x0002001e020c7981 */ /* 0x000f28000c1e1d00 */
[----:B------:R-:W5:Y:S04]  /*0ab0*/  LDG.E.128 R16, [R2.64+0x400] ;  /* 0x0004001e02107981 */ /* 0x000f68000c1e1d00 */
[----:B--2---:R-:W2:Y:S01]  /*0ac0*/  LDG.E.128 R20, [R2.64+0x600] ;  /* 0x0006001e02147981 */ /* 0x004ea2000c1e1d00 */
[----:B------:R-:W-:-:S02]  /*0ad0*/  SHF.L.U32 R141, R144, 0x6, RZ ;  /* 0x00000006908d7819 */ /* 0x000fc400000006ff */
[----:B------:R-:W-:Y:S02]  /*0ae0*/  MOV R4, UR22 ;  /* 0x0000001600047c02 */ /* 0x000fe40008000f00 */
[----:B------:R-:W-:-:S05]  /*0af0*/  MOV R5, UR23 ;  /* 0x0000001700057c02 */ /* 0x000fca0008000f00 */
[----:B------:R-:W-:Y:S01]  /*0b00*/  IMAD.WIDE R4, R142, 0x10, R4 ;  /* 0x000000108e047825 */ /* 0x000fe200078e0204 */
        /* <DEDUP_REMOVED lines=22> */
[----:B------:R-:W-:Y:S04]  /*0c70*/  LDS.128 R48, [R141] ;  /* 0x000000008d307984 */ /* 0x000fe80000000c00 */
[----:B------:R-:W-:Y:S04]  /*0c80*/  LDS.128 R44, [R141+0x10] ;  /* 0x000010008d2c7984 */ /* 0x000fe80000000c00 */
[----:B------:R-:W-:Y:S04]  /*0c90*/  LDS.128 R40, [R141+0x20] ;  /* 0x000020008d287984 */ /* 0x000fe80000000c00 */
[----:B------:R-:W-:Y:S04]  /*0ca0*/  LDS.128 R36, [R141+0x30] ;  /* 0x000030008d247984 */ /* 0x000fe80000000c00 */
        /* <DEDUP_REMOVED lines=11> */
[----:B------:R-:W0:Y:S04]  /*0d60*/  LDS.128 R68, [R141] ;  /* 0x000000008d447984 */ /* 0x000e280000000c00 */
[----:B------:R-:W2:Y:S04]  /*0d70*/  LDS.128 R72, [R141+0x10] ;  /* 0x000010008d487984 */ /* 0x000ea80000000c00 */
[----:B------:R-:W3:Y:S04]  /*0d80*/  LDS.128 R76, [R141+0x20] ;  /* 0x000020008d4c7984 */ /* 0x000ee80000000c00 */
[----:B------:R-:W4:Y:S01]  /*0d90*/  LDS.128 R80, [R141+0x30] ;  /* 0x000030008d507984 */ /* 0x000f220000000c00 */
        /* <DEDUP_REMOVED lines=43> */
.L_x_10227:
        /* <DEDUP_REMOVED lines=27> */
.L_x_10307:
        /* <DEDUP_REMOVED lines=27> */
[----:B------:R-:W-:Y:S02]  /*13b0*/  FADD.FTZ R125, R48, UR5 ;  /* 0x00000005307d7e21 */ /* 0x000fe40008010000 */
[----:B------:R-:W-:Y:S02]  /*13c0*/  FADD.FTZ R122, R49, UR5 ;  /* 0x00000005317a7e21 */ /* 0x000fe40008010000 */
[----:B------:R-:W-:Y:S01]  /*13d0*/  FADD.FTZ R123, R50, UR5 ;  /* 0x00000005327b7e21 */ /* 0x000fe20008010000 */
[----:B------:R-:W-:Y:S01]  /*13e0*/  MOV R101, UR28 ;  /* 0x0000001c00657c02 */ /* 0x000fe20008000f00 */
[----:B------:R-:W-:Y:S02]  /*13f0*/  FADD.FTZ R120, R51, UR5 ;  /* 0x0000000533787e21 */ /* 0x000fe40008010000 */
[----:B------:R-:W-:Y:S01]  /*1400*/  FADD.FTZ R121, R44, UR5 ;  /* 0x000000052c797e21 */ /* 0x000fe20008010000 */
[----:B------:R-:W-:Y:S01]  /*1410*/  LOP3.LUT R104, R146, 0x1f, RZ, 0xc0, !PT ;  /* 0x0000001f92687812 */ /* 0x000fe200078ec0ff */
[----:B------:R-:W-:Y:S01]  /*1420*/  IMAD.WIDE R100, R69, 0x10, R100 ;  /* 0x0000001045647825 */ /* 0x000fe200078e0264 */
[----:B------:R-:W-:-:S04]  /*1430*/  ULDC.64 UR32, c[0x0][0x1b8] ;  /* 0x00006e0000207ab9 */ /* 0x000fc80000000a00 */
        /* <DEDUP_REMOVED lines=9> */
[----:B------:R-:W-:Y:S01]  /*14d0*/  ISETP.NE.AND P0, PT, R104, RZ, PT ;  /* 0x000000ff6800720c */ /* 0x000fe20003f05270 */
[----:B------:R-:W-:Y:S01]  /*14e0*/  FADD.FTZ R119, R46, UR5 ;  /* 0x000000052e777e21 */ /* 0x000fe20008010000 */
[----:B------:R-:W-:Y:S01]  /*14f0*/  MOV R105, c[0x0][0x16c] ;  /* 0x00005b0000697a02 */ /* 0x000fe20000000f00 */
[----:B------:R-:W-:Y:S01]  /*1500*/  FADD.FTZ R116, R47, UR5 ;  /* 0x000000052f747e21 */ /* 0x000fe20008010000 */
[----:B------:R-:W-:Y:S01]  /*1510*/  UIMAD UR38, UR16, UR32, URZ ;  /* 0x00000020102672a4 */ /* 0x000fe2000f8e023f */
[----:B------:R-:W-:Y:S01]  /*1520*/  FADD.FTZ R114, R41, UR5 ;  /* 0x0000000529727e21 */ /* 0x000fe20008010000 */
[----:B------:R-:W-:Y:S01]  /*1530*/  UIMAD.WIDE.U32 UR28, UR17, UR32, URZ ;  /* 0x00000020111c72a5 */ /* 0x000fe2000f8e003f */
[----:B------:R-:W-:Y:S01]  /*1540*/  FADD.FTZ R117, R40, UR5 ;  /* 0x0000000528757e21 */ /* 0x000fe20008010000 */
[----:B------:R-:W-:Y:S01]  /*1550*/  UIMAD UR38, UR17, UR33, UR38 ;  /* 0x00000021112672a4 */ /* 0x000fe2000f8e0226 */
[----:B------:R-:W-:Y:S01]  /*1560*/  FADD.FTZ R115, R42, UR5 ;  /* 0x000000052a737e21 */ /* 0x000fe20008010000 */
[C---:B------:R-:W-:Y:S01]  /*1570*/  ISETP.NE.AND P2, PT, R146.reuse, RZ, PT ;  /* 0x000000ff9200720c */ /* 0x040fe20003f45270 */
[----:B------:R-:W-:Y:S01]  /*1580*/  ULDC.64 UR32, c[0x0][0x1c0] ;  /* 0x0000700000207ab9 */ /* 0x000fe20000000a00 */
[----:B------:R-:W-:Y:S01]  /*1590*/  FADD.FTZ R112, R43, UR5 ;  /* 0x000000052b707e21 */ /* 0x000fe20008010000 */
[----:B------:R-:W-:Y:S01]  /*15a0*/  UIMAD UR39, UR37, UR32, URZ ;  /* 0x00000020252772a4 */ /* 0x000fe2000f8e023f */
[----:B------:R-:W-:Y:S01]  /*15b0*/  IADD3 R209, R146, 0x200, RZ ;  /* 0x0000020092d17810 */ /* 0x000fe20007ffe0ff */
[----:B------:R-:W-:Y:S01]  /*15c0*/  UIADD3 UR29, UR29, UR38, URZ ;  /* 0x000000261d1d7290 */ /* 0x000fe2000fffe03f */
[----:B------:R-:W-:Y:S01]  /*15d0*/  FADD.FTZ R113, R36, UR5 ;  /* 0x0000000524717e21 */ /* 0x000fe20008010000 */
[----:B------:R-:W-:-:S02]  /*15e0*/  UIADD3 UR38, UR19, -0x1, URZ ;  /* 0xffffffff13267890 */ /* 0x000fc4000fffe03f */
[----:B------:R-:W-:Y:S02]  /*15f0*/  UIMAD UR42, UR7, UR33, UR39 ;  /* 0x00000021072a72a4 */ /* 0x000fe4000f8e0227 */
[----:B------:R-:W-:Y:S02]  /*1600*/  ULEA.HI UR39, UR38, UR38, URZ, 0x1 ;  /* 0x0000002626277291 */ /* 0x000fe4000f8f083f */
[----:B------:R-:W-:Y:S02]  /*1610*/  UIMAD.WIDE.U32 UR28, UR7, UR32, UR28 ;  /* 0x00000020071c72a5 */ /* 0x000fe4000f8e001c */
[----:B------:R-:W-:Y:S02]  /*1620*/  ULOP3.LUT UR39, UR39, 0xfffffe, URZ, 0xc0, !UPT ;  /* 0x00fffffe27277892 */ /* 0x000fe4000f8ec03f */
[----:B------:R-:W-:Y:S02]  /*1630*/  ULDC.64 UR32, c[0x0][0x230] ;  /* 0x00008c0000207ab9 */ /* 0x000fe40000000a00 */
[----:B------:R-:W-:-:S02]  /*1640*/  UIADD3 UR39, UR38, -UR39, URZ ;  /* 0x8000002726277290 */ /* 0x000fc4000fffe03f */
[----:B------:R-:W-:Y:S02]  /*1650*/  UIADD3 UR29, UR29, UR42, URZ ;  /* 0x0000002a1d1d7290 */ /* 0x000fe4000fffe03f */
[----:B------:R-:W-:Y:S02]  /*1660*/  ULEA UR32, UP0, UR28, UR32, 0x3 ;  /* 0x000000201c207291 */ /* 0x000fe4000f80183f */
[----:B------:R-:W-:Y:S02]  /*1670*/  ULEA UR39, UR39, UR7, 0x8 ;  /* 0x0000000727277291 */ /* 0x000fe4000f8e403f */
[----:B------:R-:W-:-:S04]  /*1680*/  ULEA.HI.X UR33, UR28, UR33, UR29, 0x3, UP0 ;  /* 0x000000211c217291 */ /* 0x000fc800080f1c1d */
[----:B------:R-:W-:-:S04]  /*1690*/  MOV R108, UR39 ;  /* 0x00000027006c7c02 */ /* 0x000fc80008000f00 */
[----:B------:R-:W-:Y:S01]  /*16a0*/  SEL R108, R108, R209, !P2 ;  /* 0x000000d16c6c7207 */ /* 0x000fe20005000000 */
[----:B------:R-:W-:Y:S02]  /*16b0*/  FADD.FTZ R110, R37, UR5 ;  /* 0x00000005256e7e21 */ /* 0x000fe40008010000 */
[----:B------:R-:W-:Y:S01]  /*16c0*/  FADD.FTZ R111, R38, UR5 ;  /* 0x00000005266f7e21 */ /* 0x000fe20008010000 */
[----:B--2---:R-:W1:Y:S08]  /*16d0*/  R2UR UR40, R3 ;  /* 0x00000000032873c2 */ /* 0x004e7000000e0000 */
[----:B------:R2:W0:Y:S01]  /*16e0*/  R2UR UR41, R2 ;  /* 0x00000000022973c2 */ /* 0x00042200000e0000 */
[----:B-1----:R-:W-:-:S02]  /*16f0*/  FMUL.FTZ R0, R125, UR40 ;  /* 0x000000287d007c20 */ /* 0x002fc40008410000 */
[----:B--2---:R-:W-:Y:S02]  /*1700*/  FMUL.FTZ R2, R115, UR40 ;  /* 0x0000002873027c20 */ /* 0x004fe40008410000 */
        /* <DEDUP_REMOVED lines=8> */
[----:B0-----:R-:W-:Y:S02]  /*1790*/  FMUL.RZ R100, R0, 0.15915493667125701904 ;  /* 0x3e22f98300647820 */ /* 0x001fe4000040c000 */
[----:B------:R-:W-:Y:S01]  /*17a0*/  FMUL.FTZ R0, R121, UR40 ;  /* 0x0000002879007c20 */ /* 0x000fe20008410000 */
[----:B------:R-:W-:Y:S03]  /*17b0*/  MUFU.SIN R204, R3 ;  /* 0x0000000300cc7308 */ /* 0x000fe60000000400 */
[----:B------:R-:W-:Y:S02]  /*17c0*/  FMUL.RZ R101, R0, 0.15915493667125701904 ;  /* 0x3e22f98300657820 */ /* 0x000fe4000040c000 */
[----:B------:R-:W-:-:S03]  /*17d0*/  FMUL.FTZ R0, R118, UR40 ;  /* 0x0000002876007c20 */ /* 0x000fc60008410000 */
[----:B------:R0:W-:Y:S01]  /*17e0*/  MUFU.COS R205, R3 ;  /* 0x0000000300cd7308 */ /* 0x0001e20000000000 */
[----:B-1----:R-:W-:Y:S02]  /*17f0*/  FMUL.RZ R102, R0, 0.15915493667125701904 ;  /* 0x3e22f98300667820 */ /* 0x002fe4000040c000 */
[----:B------:R-:W-:-:S05]  /*1800*/  FMUL.FTZ R0, R119, UR40 ;  /* 0x0000002877007c20 */ /* 0x000fca0008410000 */
[----:B------:R-:W-:Y:S01]  /*1810*/  MUFU.SIN R206, R103 ;  /* 0x0000006700ce7308 */ /* 0x000fe20000000400 */
[----:B0-----:R-:W-:-:S04]  /*1820*/  MOV R3, UR19 ;  /* 0x0000001300037c02 */ /* 0x001fc80008000f00 */
[----:B------:R-:W-:Y:S02]  /*1830*/  ISETP.LT.OR P1, PT, R3, 0x2, P0 ;  /* 0x000000020300780c */ /* 0x000fe40000721670 */
[----:B------:R-:W-:Y:S01]  /*1840*/  IADD3 R3, R144, 0x20, RZ ;  /* 0x0000002090037810 */ /* 0x000fe20007ffe0ff */
[----:B------:R0:W-:Y:S03]  /*1850*/  MUFU.COS R207, R103 ;  /* 0x0000006700cf7308 */ /* 0x0001e60000000000 */
[----:B------:R-:W-:-:S05]  /*1860*/  LEA.HI.SX32 R3, R3, R144, 0x1b ;  /* 0x0000009003037211 */ /* 0x000fca00078fdaff */
[----:B------:R-:W-:Y:S01]  /*1870*/  MUFU.SIN R202, R100 ;  /* 0x0000006400ca7308 */ /* 0x000fe20000000400 */
[----:B0-----:R-:W-:Y:S02]  /*1880*/  FMUL.RZ R103, R0, 0.15915493667125701904 ;  /* 0x3e22f98300677820 */ /* 0x001fe4000040c000 */
[----:B------:R-:W-:-:S05]  /*1890*/  FMUL.FTZ R0, R116, UR40 ;  /* 0x0000002874007c20 */ /* 0x000fca0008410000 */
[----:B------:R0:W-:Y:S08]  /*18a0*/  MUFU.COS R203, R100 ;  /* 0x0000006400cb7308 */ /* 0x0001f00000000000 */
[----:B------:R-:W-:Y:S01]  /*18b0*/  MUFU.SIN R198, R102 ;  /* 0x0000006600c67308 */ /* 0x000fe20000000400 */
[----:B0-----:R-:W-:-:S04]  /*18c0*/  MOV R100, UR19 ;  /* 0x0000001300647c02 */ /* 0x001fc80008000f00 */
[----:B------:R-:W-:-:S03]  /*18d0*/  @!P1 IADD3 R100, R100, -0x2, RZ ;  /* 0xfffffffe64649810 */ /* 0x000fc60007ffe0ff */
[----:B------:R0:W-:Y:S02]  /*18e0*/  MUFU.COS R199, R102 ;  /* 0x0000006600c77308 */ /* 0x0001e40000000000 */
[----:B------:R-:W-:Y:S01]  /*18f0*/  @!P1 IMAD R106, R100, R105, UR7 ;  /* 0x00000007646a9e24 */ /* 0x000fe2000f8e0269 */
[----:B------:R-:W-:Y:S01]  /*1900*/  MOV R105, UR41 ;  /* 0x0000002900697c02 */ /* 0x000fe20008000f00 */
[----:B------:R-:W-:-:S04]  /*1910*/  FMUL.FTZ R100, R117, UR40 ;  /* 0x0000002875647c20 */ /* 0x000fc80008410000 */
[----:B------:R-:W-:Y:S01]  /*1920*/  MUFU.SIN R200, R101 ;  /* 0x0000006500c87308 */ /* 0x000fe20000000400 */
[----:B0-----:R-:W-:Y:S01]  /*1930*/  FMUL.RZ R102, R0, 0.15915493667125701904 ;  /* 0x3e22f98300667820 */ /* 0x001fe2000040c000 */
[----:B------:R-:W-:Y:S01]  /*1940*/  LEA.HI.SX32 R0, R144, R144, 0x1b ;  /* 0x0000009090007211 */ /* 0x000fe200078fdaff */
[----:B------:R-:W-:Y:S02]  /*1950*/  FMUL.FTZ R105, R105, 1.4426950216293334961 ;  /* 0x3fb8aa3b69697820 */ /* 0x000fe40000410000 */
[----:B------:R-:W-:Y:S02]  /*1960*/  FMUL.RZ R100, R100, 0.15915493667125701904 ;  /* 0x3e22f98364647820 */ /* 0x000fe4000040c000 */
[----:B---3--:R0:W-:Y:S01]  /*1970*/  STS.128 [R0.X16], R88 ;  /* 0x0000005800007388 */ /* 0x0081e2000000cc00 */
[----:B------:R1:W-:Y:S03]  /*1980*/  MUFU.COS R201, R101 ;  /* 0x0000006500c97308 */ /* 0x0003e60000000000 */
[----:B----4-:R2:W-:Y:S05]  /*1990*/  STS.128 [R3.X16+0x200], R96 ;  /* 0x0002006003007388 */ /* 0x0105ea000000cc00 */
[----:B------:R-:W-:Y:S01]  /*19a0*/  MUFU.SIN R196, R103 ;  /* 0x0000006700c47308 */ /* 0x000fe20000000400 */
[----:B-1----:R-:W-:-:S04]  /*19b0*/  IADD3 R101, R144, 0x40, RZ ;  /* 0x0000004090657810 */ /* 0x002fc80007ffe0ff */
[-C--:B------:R-:W-:Y:S02]  /*19c0*/  LEA.HI.SX32 R101, R101, R144.reuse, 0x1b ;  /* 0x0000009065657211 */ /* 0x080fe400078fdaff */
[----:B0-----:R-:W-:Y:S01]  /*19d0*/  IADD3 R89, R144, 0xa0, RZ ;  /* 0x000000a090597810 */ /* 0x001fe20007ffe0ff */
[----:B------:R0:W-:Y:S01]  /*19e0*/  MUFU.COS R197, R103 ;  /* 0x0000006700c57308 */ /* 0x0001e20000000000 */
[----:B------:R-:W-:Y:S01]  /*19f0*/  FMUL.FTZ R0, R114, UR40 ;  /* 0x0000002872007c20 */ /* 0x000fe20008410000 */
[----:B------:R1:W-:Y:S01]  /*1a00*/  STS.128 [R101.X16+0x400], R92 ;  /* 0x0004005c65007388 */ /* 0x0003e2000000cc00 */
[----:B--2---:R-:W-:Y:S02]  /*1a10*/  IADD3 R3, R144, 0x80, RZ ;  /* 0x0000008090037810 */ /* 0x004fe40007ffe0ff */
[-C--:B------:R-:W-:Y:S01]  /*1a20*/  LEA.HI.SX32 R89, R89, R144.reuse, 0x1b ;  /* 0x0000009059597211 */ /* 0x080fe200078fdaff */
[----:B------:R-:W-:Y:S01]  /*1a30*/  FMUL.RZ R88, R0, 0.15915493667125701904 ;  /* 0x3e22f98300587820 */ /* 0x000fe2000040c000 */
[-C--:B------:R-:W-:Y:S01]  /*1a40*/  LEA.HI.SX32 R3, R3, R144.reuse, 0x1b ;  /* 0x0000009003037211 */ /* 0x080fe200078fdaff */
[----:B------:R-:W-:Y:S01]  /*1a50*/  FMUL.FTZ R0, R125, R105 ;  /* 0x000000697d007220 */ /* 0x000fe20000410000 */
[----:B0-----:R-:W-:Y:S01]  /*1a60*/  IADD3 R103, R144, 0x60, RZ ;  /* 0x0000006090677810 */ /* 0x001fe20007ffe0ff */
[----:B------:R-:W-:Y:S03]  /*1a70*/  MUFU.SIN R192, R100 ;  /* 0x0000006400c07308 */ /* 0x000fe60000000400 */
[----:B------:R-:W-:-:S05]  /*1a80*/  LEA.HI.SX32 R103, R103, R144, 0x1b ;  /* 0x0000009067677211 */ /* 0x000fca00078fdaff */
[----:B------:R0:W-:Y:S01]  /*1a90*/  STS.128 [R103.X16+0x600], R84 ;  /* 0x0006005467007388 */ /* 0x0001e2000000cc00 */
[----:B------:R2:W-:Y:S01]  /*1aa0*/  MUFU.COS R193, R100 ;  /* 0x0000006400c17308 */ /* 0x0005e20000000000 */
[----:B-1----:R-:W-:Y:S02]  /*1ab0*/  MOV R101, UR33 ;  /* 0x0000002100657c02 */ /* 0x002fe40008000f00 */
[----:B------:R1:W-:Y:S04]  /*1ac0*/  STS.128 [R3.X16+0x800], R80 ;  /* 0x0008005003007388 */ /* 0x0003e8000000cc00 */
[----:B------:R3:W-:Y:S01]  /*1ad0*/  STS.128 [R89.X16+0xa00], R76 ;  /* 0x000a004c59007388 */ /* 0x0007e2000000cc00 */
[----:B------:R-:W-:Y:S01]  /*1ae0*/  MUFU.SIN R190, R88 ;  /* 0x0000005800be7308 */ /* 0x000fe20000000400 */
[----:B--2---:R-:W-:-:S02]  /*1af0*/  MOV R100, UR32 ;  /* 0x0000002000647c02 */ /* 0x004fc40008000f00 */
[----:B0-----:R-:W-:-:S05]  /*1b00*/  IADD3 R85, R144, 0xc0, RZ ;  /* 0x000000c090557810 */ /* 0x001fca0007ffe0ff */
[----:B------:R-:W-:Y:S01]  /*1b10*/  MUFU.COS R191, R88 ;  /* 0x0000005800bf7308 */ /* 0x000fe20000000000 */
[----:B-1----:R-:W-:Y:S02]  /*1b20*/  IADD3 R3, R144, 0xe0, RZ ;  /* 0x000000e090037810 */ /* 0x002fe40007ffe0ff */
[-C--:B------:R-:W-:Y:S02]  /*1b30*/  LEA.HI.SX32 R85, R85, R144.reuse, 0x1b ;  /* 0x0000009055557211 */ /* 0x080fe400078fdaff */
[----:B------:R-:W-:-:S03]  /*1b40*/  LEA.HI.SX32 R3, R3, R144, 0x1b ;  /* 0x0000009003037211 */ /* 0x000fc600078fdaff */
[----:B---3--:R0:W1:Y:S01]  /*1b50*/  MUFU.EX2 R76, R0 ;  /* 0x00000000004c7308 */ /* 0x0080620000000800 */
[----:B------:R-:W-:Y:S01]  /*1b60*/  FMUL.RZ R77, R2, 0.15915493667125701904 ;  /* 0x3e22f983024d7820 */ /* 0x000fe2000040c000 */
[----:B------:R-:W-:Y:S01]  /*1b70*/  STS.128 [R85.X16+0xc00], R68 ;  /* 0x000c004455007388 */ /* 0x000fe2000000cc00 */
[----:B------:R-:W-:-:S03]  /*1b80*/  FMUL.FTZ R2, R112, UR40 ;  /* 0x0000002870027c20 */ /* 0x000fc60008410000 */
[----:B------:R2:W-:Y:S01]  /*1b90*/  STS.128 [R3.X16+0xe00], R72 ;  /* 0x000e004803007388 */ /* 0x0005e2000000cc00 */
[----:B------:R-:W-:Y:S01]  /*1ba0*/  FMUL.RZ R187, R2, 0.15915493667125701904 ;  /* 0x3e22f98302bb7820 */ /* 0x000fe2000040c000 */
[----:B------:R-:W-:-:S06]  /*1bb0*/  NOP ;  /* 0x0000000000007918 */ /* 0x000fcc0000000000 */
[----:B0-----:R-:W-:Y:S01]  /*1bc0*/  SHF.L.U32 R0, R144, 0x3, RZ ;  /* 0x0000000390007819 */ /* 0x001fe200000006ff */
[----:B------:R-:W-:Y:S01]  /*1bd0*/  MUFU.SIN R188, R77 ;  /* 0x0000004d00bc7308 */ /* 0x000fe20000000400 */
[----:B-1----:R-:W-:Y:S01]  /*1be0*/  FMUL.FTZ R2, R76, R109 ;  /* 0x0000006d4c027220 */ /* 0x002fe20000410000 */
[----:B------:R-:W5:Y:S01]  /*1bf0*/  LDG.E.64 R100, [R100.64] ;  /* 0x0000001e64647981 */ /* 0x000f62000c1e1b00 */
[----:B------:R-:W-:Y:S01]  /*1c00*/  LEA.HI.SX32 R0, R0, R0, 0x1b ;  /* 0x0000000000007211 */ /* 0x000fe200078fdaff */
[----:B------:R-:W-:Y:S02]  /*1c10*/  FMUL.FTZ R109, R113, UR40 ;  /* 0x00000028716d7c20 */ /* 0x000fe40008410000 */
[----:B--2---:R-:W-:Y:S02]  /*1c20*/  FMUL.FTZ R3, R76, R107 ;  /* 0x0000006b4c037220 */ /* 0x004fe40000410000 */
[----:B------:R0:W-:Y:S01]  /*1c30*/  MUFU.COS R189, R77 ;  /* 0x0000004d00bd7308 */ /* 0x0001e20000000000 */
[----:B------:R-:W1:Y:S01]  /*1c40*/  LDS.128 R68, [R0.X16] ;  /* 0x0000000000447984 */ /* 0x000e62000000cc00 */
[----:B------:R-:W-:Y:S01]  /*1c50*/  HFMA2.MMA R107, -RZ, RZ, 0, 9.5367431640625e-07 ;  /* 0x00000010ff6b7435 */ /* 0x000fe200000001ff */
[----:B------:R-:W-:-:S02]  /*1c60*/  FMUL.RZ R109, R109, 0.15915493667125701904 ;  /* 0x3e22f9836d6d7820 */ /* 0x000fc4000040c000 */
[----:B------:R-:W2:Y:S03]  /*1c70*/  LDS.128 R72, [R0.X16+0x10] ;  /* 0x0000100000487984 */ /* 0x000ea6000000cc00 */
[----:B------:R-:W-:Y:S01]  /*1c80*/  MUFU.SIN R194, R102 ;  /* 0x0000006600c27308 */ /* 0x000fe20000000400 */
[----:B0-----:R-:W0:Y:S03]  /*1c90*/  LDS.128 R76, [R0.X16+0x20] ;  /* 0x00002000004c7984 */ /* 0x001e26000000cc00 */
[----:B------:R-:W-:Y:S01]  /*1ca0*/  @!P1 IMAD.WIDE R106, R106, R107, UR10 ;  /* 0x0000000a6a6a9e25 */ /* 0x000fe2000f8e026b */
[----:B------:R-:W3:Y:S03]  /*1cb0*/  LDS.128 R80, [R0.X16+0x30] ;  /* 0x0000300000507984 */ /* 0x000ee6000000cc00 */
[----:B------:R4:W-:Y:S01]  /*1cc0*/  MUFU.COS R195, R102 ;  /* 0x0000006600c37308 */ /* 0x0009e20000000000 */
[----:B------:R-:W0:Y:S04]  /*1cd0*/  LDS.128 R84, [R0.X16+0x40] ;  /* 0x0000400000547984 */ /* 0x000e28000000cc00 */
[----:B------:R-:W0:Y:S03]  /*1ce0*/  LDS.128 R88, [R0.X16+0x50] ;  /* 0x0000500000587984 */ /* 0x000e26000000cc00 */
[----:B------:R-:W-:Y:S01]  /*1cf0*/  MUFU.SIN R186, R187 ;  /* 0x000000bb00ba7308 */ /* 0x000fe20000000400 */
[----:B------:R-:W0:Y:S01]  /*1d00*/  LDS.128 R92, [R0.X16+0x60] ;  /* 0x00006000005c7984 */ /* 0x000e22000000cc00 */
[----:B----4-:R-:W-:-:S03]  /*1d10*/  CS2R R102, SRZ ;  /* 0x0000000000667805 */ /* 0x010fc6000001ff00 */
[----:B------:R4:W0:Y:S01]  /*1d20*/  LDS.128 R96, [R0.X16+0x70] ;  /* 0x0000700000607984 */ /* 0x000822000000cc00 */
[----:B-1----:R-:W-:-:S03]  /*1d30*/  FMUL.FTZ R241, R125, R69 ;  /* 0x000000457df17220 */ /* 0x002fc60000410000 */
[----:B------:R1:W-:Y:S01]  /*1d40*/  STS.64 [R108.X8+0x2550], R2 ;  /* 0x002550026c007388 */ /* 0x0003e20000008a00 */
[C---:B------:R-:W-:Y:S02]  /*1d50*/  FMUL.FTZ R238, R122.reuse, R71 ;  /* 0x000000477aee7220 */ /* 0x040fe40000410000 */
[----:B------:R-:W-:Y:S01]  /*1d60*/  FMUL.FTZ R240, R122, R70 ;  /* 0x000000467af07220 */ /* 0x000fe20000410000 */
[----:B------:R-:W-:Y:S01]  /*1d70*/  BAR.SYNC.DEFER_BLOCKING 0x0 ;  /* 0x0000000000007b1d */ /* 0x000fe20000010000 */
[----:B----4-:R-:W-:-:S04]  /*1d80*/  FMUL.FTZ R0, R110, UR40 ;  /* 0x000000286e007c20 */ /* 0x010fc80008410000 */
[----:B------:R-:W-:Y:S01]  /*1d90*/  FMUL.RZ R148, R0, 0.15915493667125701904 ;  /* 0x3e22f98300947820 */ /* 0x000fe2000040c000 */
[----:B------:R-:W-:Y:S01]  /*1da0*/  MUFU.SIN R184, R109 ;  /* 0x0000006d00b87308 */ /* 0x000fe20000000400 */
[----:B------:R-:W-:-:S04]  /*1db0*/  FMUL.FTZ R0, R111, UR40 ;  /* 0x000000286f007c20 */ /* 0x000fc80008410000 */
[----:B------:R-:W-:Y:S02]  /*1dc0*/  FMUL.RZ R149, R0, 0.15915493667125701904 ;  /* 0x3e22f98300957820 */ /* 0x000fe4000040c000 */
[-C--:B------:R-:W-:Y:S01]  /*1dd0*/  FMUL.FTZ R0, R122, R105.reuse ;  /* 0x000000697a007220 */ /* 0x080fe20000410000 */
[----:B------:R-:W-:Y:S08]  /*1de0*/  MUFU.COS R185, R109 ;  /* 0x0000006d00b97308 */ /* 0x000ff00000000000 */
[----:B------:R-:W4:Y:S01]  /*1df0*/  MUFU.EX2 R0, R0 ;  /* 0x0000000000007308 */ /* 0x000f220000000800 */
[----:B------:R0:W5:Y:S01]  /*1e00*/  @!P1 LDG.E.64 R102, [R106.64+0x8] ;  /* 0x0000081e6a669981 */ /* 0x000162000c1e1b00 */
[----:B-1----:R-:W-:-:S02]  /*1e10*/  FMUL.FTZ R108, R121, R105 ;  /* 0x00000069796c7220 */ /* 0x002fc40000410000 */
[C---:B--2---:R-:W-:Y:S02]  /*1e20*/  FMUL.FTZ R237, R123.reuse, R72 ;  /* 0x000000487bed7220 */ /* 0x044fe40000410000 */
[C---:B------:R-:W-:Y:S02]  /*1e30*/  FMUL.FTZ R239, R123.reuse, R73 ;  /* 0x000000497bef7220 */ /* 0x040fe40000410000 */
[----:B------:R-:W-:Y:S01]  /*1e40*/  MUFU.COS R187, R187 ;  /* 0x000000bb00bb7308 */ /* 0x000fe20000000000 */
[-C--:B0-----:R-:W-:Y:S02]  /*1e50*/  FMUL.FTZ R107, R120, R105.reuse ;  /* 0x00000069786b7220 */ /* 0x081fe40000410000 */
[----:B------:R-:W-:-:S05]  /*1e60*/  FMUL.FTZ R106, R123, R105 ;  /* 0x000000697b6a7220 */ /* 0x000fca0000410000 */
[----:B------:R-:W0:Y:S01]  /*1e70*/  MUFU.EX2 R107, R107 ;  /* 0x0000006b006b7308 */ /* 0x000e220000000800 */
[----:B----4-:R-:W-:-:S07]  /*1e80*/  FMUL.FTZ R206, R0, R206 ;  /* 0x000000ce00ce7220 */ /* 0x010fce0000410000 */
[----:B------:R-:W-:Y:S08]  /*1e90*/  MUFU.SIN R179, R149 ;  /* 0x0000009500b37308 */ /* 0x000ff00000000400 */
[----:B------:R1:W-:Y:S01]  /*1ea0*/  MUFU.COS R181, R149 ;  /* 0x0000009500b57308 */ /* 0x0003e20000000000 */
[----:B------:R-:W-:-:S07]  /*1eb0*/  FMUL.FTZ R241, R64, R241 ;  /* 0x000000f140f17220 */ /* 0x000fce0000410000 */
[----:B------:R-:W2:Y:S01]  /*1ec0*/  MUFU.EX2 R106, R106 ;  /* 0x0000006a006a7308 */ /* 0x000ea20000000800 */
[----:B-1----:R-:W-:-:S04]  /*1ed0*/  FMUL.FTZ R149, R125, R68 ;  /* 0x000000447d957220 */ /* 0x002fc80000410000 */
[----:B------:R-:W-:-:S03]  /*1ee0*/  FMUL.FTZ R242, R64, R149 ;  /* 0x0000009540f27220 */ /* 0x000fc60000410000 */
[----:B------:R-:W1:Y:S01]  /*1ef0*/  MUFU.EX2 R108, R108 ;  /* 0x0000006c006c7308 */ /* 0x000e620000000800 */
[----:B------:R-:W-:Y:S02]  /*1f00*/  FMUL.FTZ R207, R0, R207 ;  /* 0x000000cf00cf7220 */ /* 0x000fe40000410000 */
[C---:B------:R-:W-:Y:S02]  /*1f10*/  FMUL.FTZ R150, R206.reuse, R242 ;  /* 0x000000f2ce967220 */ /* 0x040fe40000410000 */
[C---:B0-----:R-:W-:Y:S02]  /*1f20*/  FMUL.FTZ R203, R107.reuse, R203 ;  /* 0x000000cb6bcb7220 */ /* 0x041fe40000410000 */
[----:B------:R-:W-:Y:S01]  /*1f30*/  FMUL.FTZ R202, R107, R202 ;  /* 0x000000ca6bca7220 */ /* 0x000fe20000410000 */
[----:B------:R-:W-:Y:S01]  /*1f40*/  MUFU.SIN R182, R148 ;  /* 0x0000009400b67308 */ /* 0x000fe20000000400 */
[-C--:B------:R-:W-:Y:S02]  /*1f50*/  FMUL.FTZ R107, R206, R241.reuse ;  /* 0x000000f1ce6b7220 */ /* 0x080fe40000410000 */
[----:B------:R-:W-:-:S05]  /*1f60*/  FFMA.FTZ R150, R207, R241, R150 ;  /* 0x000000f1cf967223 */ /* 0x000fca0000010096 */
[----:B------:R0:W-:Y:S01]  /*1f70*/  MUFU.COS R183, R148 ;  /* 0x0000009400b77308 */ /* 0x0001e20000000000 */
[----:B------:R-:W-:Y:S02]  /*1f80*/  FFMA.FTZ R107, R207, R242, -R107 ;  /* 0x000000f2cf6b7223 */ /* 0x000fe4000001086b */
[----:B--2---:R-:W-:Y:S02]  /*1f90*/  FMUL.FTZ R204, R106, R204 ;  /* 0x000000cc6acc7220 */ /* 0x004fe40000410000 */
[----:B------:R-:W-:Y:S02]  /*1fa0*/  FFMA.FTZ R150, R65, R238, R150 ;  /* 0x000000ee41967223 */ /* 0x000fe40000010096 */
[----:B0-----:R-:W-:Y:S02]  /*1fb0*/  FMUL.FTZ R148, R119, R105 ;  /* 0x0000006977947220 */ /* 0x001fe40000410000 */
[C---:B-1----:R-:W-:Y:S02]  /*1fc0*/  FMUL.FTZ R201, R108.reuse, R201 ;  /* 0x000000c96cc97220 */ /* 0x042fe40000410000 */
[----:B------:R-:W-:-:S02]  /*1fd0*/  FMUL.FTZ R200, R108, R200 ;  /* 0x000000c86cc87220 */ /* 0x000fc40000410000 */
[----:B------:R-:W0:Y:S01]  /*1fe0*/  MUFU.EX2 R148, R148 ;  /* 0x0000009400947308 */ /* 0x000e220000000800 */
[----:B------:R-:W-:Y:S02]  /*1ff0*/  FFMA.FTZ R108, R65, R240, R107 ;  /* 0x000000f0416c7223 */ /* 0x000fe4000001006b */
[----:B------:R-:W-:Y:S02]  /*2000*/  FMUL.FTZ R205, R106, R205 ;  /* 0x000000cd6acd7220 */ /* 0x000fe40000410000 */
[----:B------:R-:W-:Y:S02]  /*2010*/  FMUL.FTZ R149, R204, R150 ;  /* 0x00000096cc957220 */ /* 0x000fe40000410000 */
[----:B------:R-:W-:Y:S02]  /*2020*/  FMUL.FTZ R0, R116, R105 ;  /* 0x0000006974007220 */ /* 0x000fe40000410000 */
[-C--:B------:R-:W-:Y:S02]  /*2030*/  FMUL.FTZ R151, R204, R108.reuse ;  /* 0x0000006ccc977220 */ /* 0x080fe40000410000 */
[----:B------:R-:W-:-:S02]  /*2040*/  FFMA.FTZ R149, R205, R108, -R149 ;  /* 0x0000006ccd957223 */ /* 0x000fc40000010895 */
[----:B------:R-:W-:Y:S01]  /*2050*/  FMUL.FTZ R106, R117, R105 ;  /* 0x00000069756a7220 */ /* 0x000fe20000410000 */
[----:B------:R-:W1:Y:S01]  /*2060*/  MUFU.EX2 R0, R0 ;  /* 0x0000000000007308 */ /* 0x000e620000000800 */
[----:B------:R-:W-:Y:S02]  /*2070*/  FFMA.FTZ R151, R205, R150, R151 ;  /* 0x00000096cd977223 */ /* 0x000fe40000010097 */
[----:B------:R-:W-:Y:S02]  /*2080*/  FFMA.FTZ R149, R66, R237, R149 ;  /* 0x000000ed42957223 */ /* 0x000fe40000010095 */
[----:B------:R-:W-:Y:S02]  /*2090*/  FMUL.FTZ R109, R118, R105 ;  /* 0x00000069766d7220 */ /* 0x000fe40000410000 */
[----:B------:R-:W-:Y:S01]  /*20a0*/  FFMA.FTZ R151, R66, R239, R151 ;  /* 0x000000ef42977223 */ /* 0x000fe20000010097 */
[----:B------:R-:W2:Y:S01]  /*20b0*/  MUFU.EX2 R106, R106 ;  /* 0x0000006a006a7308 */ /* 0x000ea20000000800 */
[----:B------:R-:W-:-:S02]  /*20c0*/  FMUL.FTZ R150, R202, R149 ;  /* 0x00000095ca967220 */ /* 0x000fc40000410000 */
[C---:B0-----:R-:W-:Y:S02]  /*20d0*/  FMUL.FTZ R197, R148.reuse, R197 ;  /* 0x000000c594c57220 */ /* 0x041fe40000410000 */
[----:B------:R-:W-:Y:S02]  /*20e0*/  FMUL.FTZ R196, R148, R196 ;  /* 0x000000c494c47220 */ /* 0x000fe40000410000 */
[-C--:B------:R-:W-:Y:S01]  /*20f0*/  FMUL.FTZ R148, R202, R151.reuse ;  /* 0x00000097ca947220 */ /* 0x080fe20000410000 */
[----:B------:R-:W0:Y:S01]  /*2100*/  MUFU.EX2 R109, R109 ;  /* 0x0000006d006d7308 */ /* 0x000e220000000800 */
[----:B------:R-:W-:Y:S02]  /*2110*/  FFMA.FTZ R150, R203, R151, R150 ;  /* 0x00000097cb967223 */ /* 0x000fe40000010096 */
[----:B------:R-:W-:Y:S02]  /*2120*/  FMUL.FTZ R236, R120, R75 ;  /* 0x0000004b78ec7220 */ /* 0x000fe40000410000 */
[----:B------:R-:W-:-:S02]  /*2130*/  FMUL.FTZ R107, R114, R105 ;  /* 0x00000069726b7220 */ /* 0x000fc40000410000 */
[----:B------:R-:W-:Y:S02]  /*2140*/  FFMA.FTZ R148, R203, R149, -R148 ;  /* 0x00000095cb947223 */ /* 0x000fe40000010894 */
[----:B------:R-:W-:Y:S02]  /*2150*/  FMUL.FTZ R234, R120, R74 ;  /* 0x0000004a78ea7220 */ /* 0x000fe40000410000 */
[----:B------:R-:W-:Y:S02]  /*2160*/  FFMA.FTZ R150, R67, R236, R150 ;  /* 0x000000ec43967223 */ /* 0x000fe40000010096 */
[----:B------:R-:W-:Y:S01]  /*2170*/  FMUL.FTZ R108, R115, R105 ;  /* 0x00000069736c7220 */ /* 0x000fe20000410000 */
[----:B------:R-:W4:Y:S01]  /*2180*/  MUFU.EX2 R107, R107 ;  /* 0x0000006b006b7308 */ /* 0x000f220000000800 */
[----:B------:R-:W-:Y:S02]  /*2190*/  FFMA.FTZ R148, R67, R234, R148 ;  /* 0x000000ea43947223 */ /* 0x000fe40000010094 */
[----:B-1----:R-:W-:-:S02]  /*21a0*/  FMUL.FTZ R195, R0, R195 ;  /* 0x000000c300c37220 */ /* 0x002fc40000410000 */
[----:B------:R-:W-:Y:S02]  /*21b0*/  FMUL.FTZ R194, R0, R194 ;  /* 0x000000c200c27220 */ /* 0x000fe40000410000 */
[----:B------:R-:W-:Y:S02]  /*21c0*/  FMUL.FTZ R149, R200, R150 ;  /* 0x00000096c8957220 */ /* 0x000fe40000410000 */
[----:B------:R-:W-:Y:S01]  /*21d0*/  FMUL.FTZ R0, R113, R105 ;  /* 0x0000006971007220 */ /* 0x000fe20000410000 */
[----:B------:R-:W1:Y:S01]  /*21e0*/  MUFU.EX2 R108, R108 ;  /* 0x0000006c006c7308 */ /* 0x000e620000000800 */
[C---:B--2---:R-:W-:Y:S02]  /*21f0*/  FMUL.FTZ R193, R106.reuse, R193 ;  /* 0x000000c16ac17220 */ /* 0x044fe40000410000 */
[----:B------:R-:W-:Y:S02]  /*2200*/  FMUL.FTZ R192, R106, R192 ;  /* 0x000000c06ac07220 */ /* 0x000fe40000410000 */
[----:B------:R-:W-:-:S02]  /*2210*/  FMUL.FTZ R151, R200, R148 ;  /* 0x00000094c8977220 */ /* 0x000fc40000410000 */
[----:B------:R-:W-:Y:S02]  /*2220*/  FMUL.FTZ R106, R110, R105 ;  /* 0x000000696e6a7220 */ /* 0x000fe40000410000 */
[----:B------:R-:W-:Y:S02]  /*2230*/  FFMA.FTZ R149, R201, R148, -R149 ;  /* 0x00000094c9957223 */ /* 0x000fe40000010895 */
[----:B------:R-:W-:Y:S01]  /*2240*/  FMUL.FTZ R235, R121, R76 ;  /* 0x0000004c79eb7220 */ /* 0x000fe20000410000 */
[----:B------:R-:W2:Y:S01]  /*2250*/  MUFU.EX2 R0, R0 ;  /* 0x0000000000007308 */ /* 0x000ea20000000800 */
[----:B------:R-:W-:Y:S02]  /*2260*/  FFMA.FTZ R151, R201, R150, R151 ;  /* 0x00000096c9977223 */ /* 0x000fe40000010097 */
[----:B------:R-:W-:Y:S02]  /*2270*/  FMUL.FTZ R233, R121, R77 ;  /* 0x0000004d79e97220 */ /* 0x000fe40000410000 */
[----:B0-----:R-:W-:-:S02]  /*2280*/  FMUL.FTZ R198, R109, R198 ;  /* 0x000000c66dc67220 */ /* 0x001fc40000410000 */
[C---:B------:R-:W-:Y:S01]  /*2290*/  FFMA.FTZ R149, R60.reuse, R235, R149 ;  /* 0x000000eb3c957223 */ /* 0x040fe20000010095 */
[----:B------:R-:W0:Y:S01]  /*22a0*/  MUFU.EX2 R106, R106 ;  /* 0x0000006a006a7308 */ /* 0x000e220000000800 */
[----:B------:R-:W-:Y:S02]  /*22b0*/  FFMA.FTZ R151, R60, R233, R151 ;  /* 0x000000e93c977223 */ /* 0x000fe40000010097 */
[----:B------:R-:W-:Y:S02]  /*22c0*/  FMUL.FTZ R199, R109, R199 ;  /* 0x000000c76dc77220 */ /* 0x000fe40000410000 */
[----:B------:R-:W-:Y:S02]  /*22d0*/  FMUL.FTZ R150, R198, R149 ;  /* 0x00000095c6967220 */ /* 0x000fe40000410000 */
[C---:B----4-:R-:W-:Y:S02]  /*22e0*/  FMUL.FTZ R191, R107.reuse, R191 ;  /* 0x000000bf6bbf7220 */ /* 0x050fe40000410000 */
[----:B------:R-:W-:-:S02]  /*22f0*/  FMUL.FTZ R190, R107, R190 ;  /* 0x000000be6bbe7220 */ /* 0x000fc40000410000 */
[----:B------:R-:W-:Y:S02]  /*2300*/  FMUL.FTZ R148, R198, R151 ;  /* 0x00000097c6947220 */ /* 0x000fe40000410000 */
[----:B------:R-:W-:Y:S02]  /*2310*/  FMUL.FTZ R107, R111, R105 ;  /* 0x000000696f6b7220 */ /* 0x000fe40000410000 */
[----:B------:R-:W-:Y:S02]  /*2320*/  FFMA.FTZ R150, R199, R151, R150 ;  /* 0x00000097c7967223 */ /* 0x000fe40000010096 */
[----:B------:R-:W-:Y:S02]  /*2330*/  FMUL.FTZ R230, R118, R79 ;  /* 0x0000004f76e67220 */ /* 0x000fe40000410000 */
[C---:B-1----:R-:W-:Y:S02]  /*2340*/  FMUL.FTZ R189, R108.reuse, R189 ;  /* 0x000000bd6cbd7220 */ /* 0x042fe40000410000 */
[----:B------:R-:W-:-:S02]  /*2350*/  FMUL.FTZ R188, R108, R188 ;  /* 0x000000bc6cbc7220 */ /* 0x000fc40000410000 */
[----:B------:R-:W-:Y:S01]  /*2360*/  FFMA.FTZ R148, R199, R149, -R148 ;  /* 0x00000095c7947223 */ /* 0x000fe20000010894 */
[----:B------:R-:W1:Y:S01]  /*2370*/  MUFU.EX2 R108, R107 ;  /* 0x0000006b006c7308 */ /* 0x000e620000000800 */
[----:B------:R-:W-:Y:S02]  /*2380*/  FMUL.FTZ R232, R118, R78 ;  /* 0x0000004e76e87220 */ /* 0x000fe40000410000 */
[C---:B------:R-:W-:Y:S02]  /*2390*/  FFMA.FTZ R150, R61.reuse, R230, R150 ;  /* 0x000000e63d967223 */ /* 0x040fe40000010096 */
[C---:B--2---:R-:W-:Y:S02]  /*23a0*/  FMUL.FTZ R185, R0.reuse, R185 ;  /* 0x000000b900b97220 */ /* 0x044fe40000410000 */
[----:B------:R-:W-:Y:S02]  /*23b0*/  FMUL.FTZ R184, R0, R184 ;  /* 0x000000b800b87220 */ /* 0x000fe40000410000 */
[----:B------:R-:W-:-:S02]  /*23c0*/  FFMA.FTZ R148, R61, R232, R148 ;  /* 0x000000e83d947223 */ /* 0x000fc40000010094 */
[----:B------:R-:W-:Y:S02]  /*23d0*/  FMUL.FTZ R0, R196, R150 ;  /* 0x00000096c4007220 */ /* 0x000fe40000410000 */
[C---:B0-----:R-:W-:Y:S02]  /*23e0*/  FMUL.FTZ R183, R106.reuse, R183 ;  /* 0x000000b76ab77220 */ /* 0x041fe40000410000 */
[----:B------:R-:W-:Y:S02]  /*23f0*/  FMUL.FTZ R182, R106, R182 ;  /* 0x000000b66ab67220 */ /* 0x000fe40000410000 */
[-C--:B------:R-:W-:Y:S02]  /*2400*/  FMUL.FTZ R106, R196, R148.reuse ;  /* 0x00000094c46a7220 */ /* 0x080fe40000410000 */
[----:B------:R-:W-:Y:S02]  /*2410*/  FFMA.FTZ R148, R197, R148, -R0 ;  /* 0x00000094c5947223 */ /* 0x000fe40000010800 */
[----:B------:R-:W-:-:S02]  /*2420*/  FMUL.FTZ R0, R3, R206 ;  /* 0x000000ce03007220 */ /* 0x000fc40000410000 */
[----:B------:R-:W-:Y:S02]  /*2430*/  FFMA.FTZ R150, R197, R150, R106 ;  /* 0x00000096c5967223 */ /* 0x000fe4000001006a */
[----:B------:R-:W-:Y:S02]  /*2440*/  FMUL.FTZ R109, R112, R105 ;  /* 0x00000069706d7220 */ /* 0x000fe40000410000 */
[C---:B------:R-:W-:Y:S02]  /*2450*/  FMUL.FTZ R106, R2.reuse, R206 ;  /* 0x000000ce026a7220 */ /* 0x040fe40000410000 */
[----:B------:R-:W-:Y:S02]  /*2460*/  FFMA.FTZ R0, R2, R207, -R0 ;  /* 0x000000cf02007223 */ /* 0x000fe40000010800 */
[C---:B-1----:R-:W-:Y:S02]  /*2470*/  FMUL.FTZ R181, R108.reuse, R181 ;  /* 0x000000b56cb57220 */ /* 0x042fe40000410000 */
[----:B------:R-:W-:-:S02]  /*2480*/  FMUL.FTZ R179, R108, R179 ;  /* 0x000000b36cb37220 */ /* 0x000fc40000410000 */
[----:B------:R-:W-:Y:S01]  /*2490*/  FFMA.FTZ R106, R3, R207, R106 ;  /* 0x000000cf036a7223 */ /* 0x000fe2000001006a */
[----:B------:R-:W0:Y:S01]  /*24a0*/  MUFU.EX2 R109, R109 ;  /* 0x0000006d006d7308 */ /* 0x000e220000000800 */
[C---:B------:R-:W-:Y:S02]  /*24b0*/  FMUL.FTZ R108, R204.reuse, R0 ;  /* 0x00000000cc6c7220 */ /* 0x040fe40000410000 */
[-C--:B------:R-:W-:Y:S02]  /*24c0*/  FMUL.FTZ R107, R204, R106.reuse ;  /* 0x0000006acc6b7220 */ /* 0x080fe40000410000 */
[C---:B------:R-:W-:Y:S02]  /*24d0*/  FFMA.FTZ R108, R205.reuse, R106, R108 ;  /* 0x0000006acd6c7223 */ /* 0x040fe4000001006c */
[----:B------:R-:W-:Y:S02]  /*24e0*/  FFMA.FTZ R107, R205, R0, -R107 ;  /* 0x00000000cd6b7223 */ /* 0x000fe4000001086b */
[----:B---3--:R-:W-:-:S02]  /*24f0*/  FMUL.FTZ R231, R119, R80 ;  /* 0x0000005077e77220 */ /* 0x008fc40000410000 */
[C---:B------:R-:W-:Y:S02]  /*2500*/  FMUL.FTZ R0, R202.reuse, R108 ;  /* 0x0000006cca007220 */ /* 0x040fe40000410000 */
[----:B------:R-:W-:Y:S02]  /*2510*/  FMUL.FTZ R229, R119, R81 ;  /* 0x0000005177e57220 */ /* 0x000fe40000410000 */
[----:B------:R-:W-:Y:S02]  /*2520*/  FMUL.FTZ R106, R202, R107 ;  /* 0x0000006bca6a7220 */ /* 0x000fe40000410000 */
[C---:B------:R-:W-:Y:S02]  /*2530*/  FFMA.FTZ R148, R62.reuse, R231, R148 ;  /* 0x000000e73e947223 */ /* 0x040fe40000010094 */
[----:B------:R-:W-:Y:S02]  /*2540*/  FFMA.FTZ R0, R203, R107, -R0 ;  /* 0x0000006bcb007223 */ /* 0x000fe40000010800 */
[----:B------:R-:W-:-:S02]  /*2550*/  FFMA.FTZ R150, R62, R229, R150 ;  /* 0x000000e53e967223 */ /* 0x000fc40000010096 */
[----:B------:R-:W-:Y:S02]  /*2560*/  FFMA.FTZ R106, R203, R108, R106 ;  /* 0x0000006ccb6a7223 */ /* 0x000fe4000001006a */
[----:B------:R-:W-:Y:S02]  /*2570*/  FMUL.FTZ R149, R194, R148 ;  /* 0x00000094c2957220 */ /* 0x000fe40000410000 */
[----:B------:R-:W-:Y:S02]  /*2580*/  FMUL.FTZ R108, R200, R0 ;  /* 0x00000000c86c7220 */ /* 0x000fe40000410000 */
[C---:B0-----:R-:W-:Y:S02]  /*2590*/  FMUL.FTZ R187, R109.reuse, R187 ;  /* 0x000000bb6dbb7220 */ /* 0x041fe40000410000 */
        /* <DEDUP_REMOVED lines=8> */
[----:B------:R-:W-:Y:S02]  /*2620*/  FFMA.FTZ R107, R201, R0, -R107 ;  /* 0x00000000c96b7223 */ /* 0x000fe4000001086b */
[C---:B------:R-:W-:Y:S02]  /*2630*/  FFMA.FTZ R149, R63.reuse, R180, R149 ;  /* 0x000000b43f957223 */ /* 0x040fe40000010095 */
[C---:B------:R-:W-:Y:S02]  /*2640*/  FMUL.FTZ R0, R198.reuse, R108 ;  /* 0x0000006cc6007220 */ /* 0x040fe40000410000 */
[----:B------:R-:W-:Y:S02]  /*2650*/  FFMA.FTZ R109, R63, R178, R109 ;  /* 0x000000b23f6d7223 */ /* 0x000fe4000001006d */
[----:B------:R-:W-:Y:S02]  /*2660*/  FMUL.FTZ R106, R198, R107 ;  /* 0x0000006bc66a7220 */ /* 0x000fe40000410000 */
[----:B------:R-:W-:-:S02]  /*2670*/  FMUL.FTZ R148, R192, R149 ;  /* 0x00000095c0947220 */ /* 0x000fc40000410000 */
[C---:B------:R-:W-:Y:S02]  /*2680*/  FFMA.FTZ R0, R199.reuse, R107, -R0 ;  /* 0x0000006bc7007223 */ /* 0x040fe40000010800 */
[-C--:B------:R-:W-:Y:S02]  /*2690*/  FMUL.FTZ R150, R192, R109.reuse ;  /* 0x0000006dc0967220 */ /* 0x080fe40000410000 */
[----:B------:R-:W-:Y:S02]  /*26a0*/  FFMA.FTZ R106, R199, R108, R106 ;  /* 0x0000006cc76a7223 */ /* 0x000fe4000001006a */
[----:B------:R-:W-:Y:S02]  /*26b0*/  FFMA.FTZ R148, R193, R109, -R148 ;  /* 0x0000006dc1947223 */ /* 0x000fe40000010894 */
[----:B------:R-:W-:Y:S02]  /*26c0*/  FMUL.FTZ R175, R117, R84 ;  /* 0x0000005475af7220 */ /* 0x000fe40000410000 */
[----:B------:R-:W-:-:S02]  /*26d0*/  FMUL.FTZ R108, R196, R0 ;  /* 0x00000000c46c7220 */ /* 0x000fc40000410000 */
[----:B------:R-:W-:Y:S02]  /*26e0*/  FFMA.FTZ R150, R193, R149, R150 ;  /* 0x00000095c1967223 */ /* 0x000fe40000010096 */
[----:B------:R-:W-:Y:S02]  /*26f0*/  FMUL.FTZ R177, R117, R85 ;  /* 0x0000005575b17220 */ /* 0x000fe40000410000 */
[-C--:B------:R-:W-:Y:S02]  /*2700*/  FMUL.FTZ R107, R196, R106.reuse ;  /* 0x0000006ac46b7220 */ /* 0x080fe40000410000 */
[C---:B------:R-:W-:Y:S02]  /*2710*/  FFMA.FTZ R148, R56.reuse, R175, R148 ;  /* 0x000000af38947223 */ /* 0x040fe40000010094 */
[----:B------:R-:W-:Y:S02]  /*2720*/  FFMA.FTZ R108, R197, R106, R108 ;  /* 0x0000006ac56c7223 */ /* 0x000fe4000001006c */
[----:B------:R-:W-:-:S02]  /*2730*/  FFMA.FTZ R150, R56, R177, R150 ;  /* 0x000000b138967223 */ /* 0x000fc40000010096 */
[----:B------:R-:W-:Y:S02]  /*2740*/  FFMA.FTZ R107, R197, R0, -R107 ;  /* 0x00000000c56b7223 */ /* 0x000fe4000001086b */
[----:B------:R-:W-:Y:S02]  /*2750*/  FMUL.FTZ R149, R190, R148 ;  /* 0x00000094be957220 */ /* 0x000fe40000410000 */
[----:B------:R-:W-:Y:S02]  /*2760*/  FMUL.FTZ R0, R194, R108 ;  /* 0x0000006cc2007220 */ /* 0x000fe40000410000 */
[-C--:B------:R-:W-:Y:S02]  /*2770*/  FMUL.FTZ R109, R190, R150.reuse ;  /* 0x00000096be6d7220 */ /* 0x080fe40000410000 */
[----:B------:R-:W-:Y:S02]  /*2780*/  FMUL.FTZ R106, R194, R107 ;  /* 0x0000006bc26a7220 */ /* 0x000fe40000410000 */
[----:B------:R-:W-:-:S02]  /*2790*/  FFMA.FTZ R149, R191, R150, R149 ;  /* 0x00000096bf957223 */ /* 0x000fc40000010095 */
[C---:B------:R-:W-:Y:S02]  /*27a0*/  FMUL.FTZ R176, R114.reuse, R87 ;  /* 0x0000005772b07220 */ /* 0x040fe40000410000 */
[----:B------:R-:W-:Y:S02]  /*27b0*/  FFMA.FTZ R0, R195, R107, -R0 ;  /* 0x0000006bc3007223 */ /* 0x000fe40000010800 */
[----:B------:R-:W-:Y:S02]  /*27c0*/  FFMA.FTZ R109, R191, R148, -R109 ;  /* 0x00000094bf6d7223 */ /* 0x000fe4000001086d */
[----:B------:R-:W-:Y:S02]  /*27d0*/  FMUL.FTZ R174, R114, R86 ;  /* 0x0000005672ae7220 */ /* 0x000fe40000410000 */
[----:B------:R-:W-:Y:S02]  /*27e0*/  FFMA.FTZ R106, R195, R108, R106 ;  /* 0x0000006cc36a7223 */ /* 0x000fe4000001006a */
[----:B------:R-:W-:-:S02]  /*27f0*/  FFMA.FTZ R149, R57, R176, R149 ;  /* 0x000000b039957223 */ /* 0x000fc40000010095 */
[C---:B------:R-:W-:Y:S02]  /*2800*/  FMUL.FTZ R108, R192.reuse, R0 ;  /* 0x00000000c06c7220 */ /* 0x040fe40000410000 */
[----:B------:R-:W-:Y:S02]  /*2810*/  FFMA.FTZ R109, R57, R174, R109 ;  /* 0x000000ae396d7223 */ /* 0x000fe4000001006d */
[-C--:B------:R-:W-:Y:S02]  /*2820*/  FMUL.FTZ R107, R192, R106.reuse ;  /* 0x0000006ac06b7220 */ /* 0x080fe40000410000 */
[C---:B------:R-:W-:Y:S02]  /*2830*/  FMUL.FTZ R148, R188.reuse, R149 ;  /* 0x00000095bc947220 */ /* 0x040fe40000410000 */
[----:B------:R-:W-:Y:S02]  /*2840*/  FFMA.FTZ R108, R193, R106, R108 ;  /* 0x0000006ac16c7223 */ /* 0x000fe4000001006c */
[----:B------:R-:W-:-:S02]  /*2850*/  FMUL.FTZ R150, R188, R109 ;  /* 0x0000006dbc967220 */ /* 0x000fc40000410000 */
[----:B------:R-:W-:Y:S02]  /*2860*/  FFMA.FTZ R107, R193, R0, -R107 ;  /* 0x00000000c16b7223 */ /* 0x000fe4000001086b */
[----:B------:R-:W-:Y:S02]  /*2870*/  FFMA.FTZ R148, R189, R109, -R148 ;  /* 0x0000006dbd947223 */ /* 0x000fe40000010894 */
[----:B------:R-:W-:Y:S02]  /*2880*/  FMUL.FTZ R106, R190, R108 ;  /* 0x0000006cbe6a7220 */ /* 0x000fe40000410000 */
[----:B------:R-:W-:Y:S02]  /*2890*/  FMUL.FTZ R173, R115, R88 ;  /* 0x0000005873ad7220 */ /* 0x000fe40000410000 */
[----:B------:R-:W-:Y:S02]  /*28a0*/  FFMA.FTZ R150, R189, R149, R150 ;  /* 0x00000095bd967223 */ /* 0x000fe40000010096 */
[----:B------:R-:W-:-:S02]  /*28b0*/  FMUL.FTZ R171, R115, R89 ;  /* 0x0000005973ab7220 */ /* 0x000fc40000410000 */
[C---:B------:R-:W-:Y:S02]  /*28c0*/  FFMA.FTZ R109, R191.reuse, R107, -R106 ;  /* 0x0000006bbf6d7223 */ /* 0x040fe4000001086a */
[----:B------:R-:W-:Y:S02]  /*28d0*/  FFMA.FTZ R148, R58, R173, R148 ;  /* 0x000000ad3a947223 */ /* 0x000fe40000010094 */
[----:B------:R-:W-:Y:S02]  /*28e0*/  FMUL.FTZ R107, R190, R107 ;  /* 0x0000006bbe6b7220 */ /* 0x000fe40000410000 */
[----:B------:R-:W-:Y:S02]  /*28f0*/  FFMA.FTZ R150, R58, R171, R150 ;  /* 0x000000ab3a967223 */ /* 0x000fe40000010096 */
[----:B------:R-:W-:Y:S02]  /*2900*/  FMUL.FTZ R149, R186, R148 ;  /* 0x00000094ba957220 */ /* 0x000fe40000410000 */
[----:B------:R-:W-:-:S02]  /*2910*/  FFMA.FTZ R107, R191, R108, R107 ;  /* 0x0000006cbf6b7223 */ /* 0x000fc4000001006b */
[-C--:B------:R-:W-:Y:S02]  /*2920*/  FMUL.FTZ R108, R186, R150.reuse ;  /* 0x00000096ba6c7220 */ /* 0x080fe40000410000 */
[C---:B------:R-:W-:Y:S02]  /*2930*/  FFMA.FTZ R150, R187.reuse, R150, R149 ;  /* 0x00000096bb967223 */ /* 0x040fe40000010095 */
[----:B------:R-:W-:Y:S02]  /*2940*/  FMUL.FTZ R172, R112, R91 ;  /* 0x0000005b70ac7220 */ /* 0x000fe40000410000 */
[----:B------:R-:W-:Y:S02]  /*2950*/  FFMA.FTZ R149, R187, R148, -R108 ;  /* 0x00000094bb957223 */ /* 0x000fe4000001086c */
[----:B------:R-:W-:Y:S02]  /*2960*/  FMUL.FTZ R108, R188, R107 ;  /* 0x0000006bbc6c7220 */ /* 0x000fe40000410000 */
[----:B------:R-:W-:-:S02]  /*2970*/  FMUL.FTZ R170, R112, R90 ;  /* 0x0000005a70aa7220 */ /* 0x000fc40000410000 */
[----:B------:R-:W-:Y:S02]  /*2980*/  FFMA.FTZ R150, R59, R172, R150 ;  /* 0x000000ac3b967223 */ /* 0x000fe40000010096 */
[----:B------:R-:W-:Y:S02]  /*2990*/  FADD.FTZ R0, R39, UR5 ;  /* 0x0000000527007e21 */ /* 0x000fe40008010000 */
[-C--:B------:R-:W-:Y:S02]  /*29a0*/  FMUL.FTZ R148, R188, R109.reuse ;  /* 0x0000006dbc947220 */ /* 0x080fe40000410000 */
[----:B------:R-:W-:Y:S02]  /*29b0*/  FFMA.FTZ R108, R189, R109, -R108 ;  /* 0x0000006dbd6c7223 */ /* 0x000fe4000001086c */
[----:B------:R-:W-:Y:S02]  /*29c0*/  FFMA.FTZ R149, R59, R170, R149 ;  /* 0x000000aa3b957223 */ /* 0x000fe40000010095 */
[----:B------:R-:W-:-:S02]  /*29d0*/  FMUL.FTZ R152, R184, R150 ;  /* 0x00000096b8987220 */ /* 0x000fc40000410000 */
[C---:B------:R-:W-:Y:S02]  /*29e0*/  FMUL.FTZ R106, R0.reuse, UR40 ;  /* 0x00000028006a7c20 */ /* 0x040fe40008410000 */
[----:B------:R-:W-:Y:S02]  /*29f0*/  FFMA.FTZ R148, R189, R107, R148 ;  /* 0x0000006bbd947223 */ /* 0x000fe40000010094 */
[----:B------:R-:W-:Y:S02]  /*2a00*/  FMUL.FTZ R105, R0, R105 ;  /* 0x0000006900697220 */ /* 0x000fe40000410000 */
[----:B------:R-:W-:Y:S02]  /*2a10*/  FMUL.FTZ R107, R186, R108 ;  /* 0x0000006cba6b7220 */ /* 0x000fe40000410000 */
[----:B------:R-:W-:Y:S02]  /*2a20*/  FFMA.FTZ R152, R185, R149, -R152 ;  /* 0x00000095b9987223 */ /* 0x000fe40000010898 */
[----:B------:R-:W-:-:S02]  /*2a30*/  FMUL.RZ R164, R106, 0.15915493667125701904 ;  /* 0x3e22f9836aa47820 */ /* 0x000fc4000040c000 */
[----:B------:R-:W-:Y:S02]  /*2a40*/  FMUL.FTZ R149, R184, R149 ;  /* 0x00000095b8957220 */ /* 0x000fe40000410000 */
[----:B------:R-:W-:Y:S02]  /*2a50*/  FMUL.FTZ R169, R113, R92 ;  /* 0x0000005c71a97220 */ /* 0x000fe40000410000 */
[-C--:B------:R-:W-:Y:S01]  /*2a60*/  FFMA.FTZ R107, R187, R148.reuse, R107 ;  /* 0x00000094bb6b7223 */ /* 0x080fe2000001006b */
[----:B------:R-:W-:Y:S01]  /*2a70*/  MUFU.COS R106, R164 ;  /* 0x000000a4006a7308 */ /* 0x000fe20000000000 */
[----:B------:R-:W-:Y:S02]  /*2a80*/  FMUL.FTZ R148, R186, R148 ;  /* 0x00000094ba947220 */ /* 0x000fe40000410000 */
[----:B------:R-:W-:Y:S02]  /*2a90*/  FFMA.FTZ R149, R185, R150, R149 ;  /* 0x00000096b9957223 */ /* 0x000fe40000010095 */
[----:B------:R-:W-:-:S02]  /*2aa0*/  FMUL.FTZ R167, R113, R93 ;  /* 0x0000005d71a77220 */ /* 0x000fc40000410000 */
[C---:B------:R-:W-:Y:S01]  /*2ab0*/  FFMA.FTZ R152, R52.reuse, R169, R152 ;  /* 0x000000a934987223 */ /* 0x040fe20000010098 */
[----:B------:R-:W0:Y:S01]  /*2ac0*/  MUFU.EX2 R105, R105 ;  /* 0x0000006900697308 */ /* 0x000e220000000800 */
[----:B------:R-:W-:Y:S02]  /*2ad0*/  FFMA.FTZ R148, R187, R108, -R148 ;  /* 0x0000006cbb947223 */ /* 0x000fe40000010894 */
[----:B------:R-:W-:Y:S02]  /*2ae0*/  FFMA.FTZ R149, R52, R167, R149 ;  /* 0x000000a734957223 */ /* 0x000fe40000010095 */
[----:B------:R-:W-:Y:S02]  /*2af0*/  FMUL.FTZ R150, R182, R152 ;  /* 0x00000098b6967220 */ /* 0x000fe40000410000 */
[----:B------:R-:W-:Y:S01]  /*2b00*/  FMUL.FTZ R108, R184, R107 ;  /* 0x0000006bb86c7220 */ /* 0x000fe20000410000 */
[----:B------:R-:W1:Y:S01]  /*2b10*/  MUFU.SIN R164, R164 ;  /* 0x000000a400a47308 */ /* 0x000e620000000400 */
[----:B------:R-:W-:-:S02]  /*2b20*/  FFMA.FTZ R150, R183, R149, R150 ;  /* 0x00000095b7967223 */ /* 0x000fc40000010096 */
[-C--:B------:R-:W-:Y:S02]  /*2b30*/  FFMA.FTZ R108, R185, R148.reuse, -R108 ;  /* 0x00000094b96c7223 */ /* 0x080fe4000001086c */
[----:B------:R-:W-:Y:S02]  /*2b40*/  FMUL.FTZ R149, R182, R149 ;  /* 0x00000095b6957220 */ /* 0x000fe40000410000 */
[----:B------:R-:W-:Y:S02]  /*2b50*/  FMUL.FTZ R148, R184, R148 ;  /* 0x00000094b8947220 */ /* 0x000fe40000410000 */
[C---:B------:R-:W-:Y:S02]  /*2b60*/  FMUL.FTZ R168, R110.reuse, R95 ;  /* 0x0000005f6ea87220 */ /* 0x040fe40000410000 */
[----:B------:R-:W-:Y:S02]  /*2b70*/  FFMA.FTZ R149, R183, R152, -R149 ;  /* 0x00000098b7957223 */ /* 0x000fe40000010895 */
[----:B------:R-:W-:-:S02]  /*2b80*/  FMUL.FTZ R166, R110, R94 ;  /* 0x0000005e6ea67220 */ /* 0x000fc40000410000 */
[----:B------:R-:W-:Y:S02]  /*2b90*/  FFMA.FTZ R148, R185, R107, R148 ;  /* 0x0000006bb9947223 */ /* 0x000fe40000010094 */
[----:B------:R-:W-:Y:S02]  /*2ba0*/  FFMA.FTZ R152, R53, R168, R150 ;  /* 0x000000a835987223 */ /* 0x000fe40000010096 */
[----:B0-----:R-:W-:Y:S02]  /*2bb0*/  FMUL.FTZ R165, R105, R106 ;  /* 0x0000006a69a57220 */ /* 0x001fe40000410000 */
[----:B------:R-:W-:Y:S02]  /*2bc0*/  FFMA.FTZ R150, R53, R166, R149 ;  /* 0x000000a635967223 */ /* 0x000fe40000010095 */
[----:B------:R-:W-:Y:S02]  /*2bd0*/  FMUL.FTZ R106, R182, R148 ;  /* 0x00000094b66a7220 */ /* 0x000fe40000410000 */
[----:B-1----:R-:W-:-:S02]  /*2be0*/  FMUL.FTZ R164, R105, R164 ;  /* 0x000000a469a47220 */ /* 0x002fc40000410000 */
[----:B------:R-:W-:Y:S02]  /*2bf0*/  FMUL.FTZ R105, R179, R150 ;  /* 0x00000096b3697220 */ /* 0x000fe40000410000 */
[-C--:B------:R-:W-:Y:S02]  /*2c00*/  FFMA.FTZ R106, R183, R108.reuse, -R106 ;  /* 0x0000006cb76a7223 */ /* 0x080fe4000001086a */
[----:B------:R-:W-:Y:S02]  /*2c10*/  FMUL.FTZ R108, R182, R108 ;  /* 0x0000006cb66c7220 */ /* 0x000fe40000410000 */
[-C--:B------:R-:W-:Y:S02]  /*2c20*/  FMUL.FTZ R107, R179, R152.reuse ;  /* 0x00000098b36b7220 */ /* 0x080fe40000410000 */
[----:B------:R-:W-:Y:S02]  /*2c30*/  FFMA.FTZ R105, R181, R152, R105 ;  /* 0x00000098b5697223 */ /* 0x000fe40000010069 */
[----:B------:R-:W-:-:S02]  /*2c40*/  FMUL.FTZ R163, R111, R97 ;  /* 0x000000616fa37220 */ /* 0x000fc40000410000 */
[----:B------:R-:W-:Y:S02]  /*2c50*/  FFMA.FTZ R108, R183, R148, R108 ;  /* 0x00000094b76c7223 */ /* 0x000fe4000001006c */
[----:B------:R-:W-:Y:S02]  /*2c60*/  FFMA.FTZ R107, R181, R150, -R107 ;  /* 0x00000096b56b7223 */ /* 0x000fe4000001086b */
[----:B------:R-:W-:Y:S02]  /*2c70*/  FMUL.FTZ R161, R111, R96 ;  /* 0x000000606fa17220 */ /* 0x000fe40000410000 */
[----:B------:R-:W-:Y:S01]  /*2c80*/  FFMA.FTZ R148, R54, R163, R105 ;  /* 0x000000a336947223 */ /* 0x000fe20000010069 */
[----:B------:R-:W-:Y:S01]  /*2c90*/  ISETP.NE.AND P1, PT, R146, 0x1f, PT ;  /* 0x0000001f9200780c */ /* 0x000fe20003f25270 */
[----:B------:R-:W-:Y:S02]  /*2ca0*/  FMUL.FTZ R105, R179, R108 ;  /* 0x0000006cb3697220 */ /* 0x000fe40000410000 */
[----:B------:R-:W-:-:S02]  /*2cb0*/  FFMA.FTZ R109, R54, R161, R107 ;  /* 0x000000a1366d7223 */ /* 0x000fc4000001006b */
[-C--:B------:R-:W-:Y:S02]  /*2cc0*/  FMUL.FTZ R107, R179, R106.reuse ;  /* 0x0000006ab36b7220 */ /* 0x080fe40000410000 */
[C---:B------:R-:W-:Y:S02]  /*2cd0*/  FFMA.FTZ R105, R181.reuse, R106, -R105 ;  /* 0x0000006ab5697223 */ /* 0x040fe40000010869 */
[----:B------:R-:W-:Y:S02]  /*2ce0*/  FFMA.FTZ R107, R181, R108, R107 ;  /* 0x0000006cb56b7223 */ /* 0x000fe4000001006b */
[C---:B------:R-:W-:Y:S02]  /*2cf0*/  FMUL.FTZ R149, R164.reuse, R109 ;  /* 0x0000006da4957220 */ /* 0x040fe40000410000 */
[C---:B------:R-:W-:Y:S02]  /*2d00*/  FMUL.FTZ R108, R164.reuse, R105 ;  /* 0x00000069a46c7220 */ /* 0x040fe40000410000 */
[----:B------:R-:W-:-:S02]  /*2d10*/  FMUL.FTZ R150, R164, R148 ;  /* 0x00000094a4967220 */ /* 0x000fc40000410000 */
[C---:B------:R-:W-:Y:S02]  /*2d20*/  FFMA.FTZ R149, R165.reuse, R148, R149 ;  /* 0x00000094a5957223 */ /* 0x040fe40000010095 */
[C---:B------:R-:W-:Y:S02]  /*2d30*/  FFMA.FTZ R150, R165.reuse, R109, -R150 ;  /* 0x0000006da5967223 */ /* 0x040fe40000010896 */
[-C--:B------:R-:W-:Y:S02]  /*2d40*/  FFMA.FTZ R148, R165, R107.reuse, R108 ;  /* 0x0000006ba5947223 */ /* 0x080fe4000001006c */
[----:B------:R0:W1:Y:S01]  /*2d50*/  @P1 LDS.64 R108, [R146.X8+0x3558] ;  /* 0x00355800926c1984 */ /* 0x0000620000008a00 */
[----:B------:R-:W-:Y:S01]  /*2d60*/  FMUL.FTZ R106, R164, R107 ;  /* 0x0000006ba46a7220 */ /* 0x000fe20000410000 */
[----:B------:R-:W-:Y:S01]  /*2d70*/  BSSY B0, `(.L_x_10229) ;  /* 0x0000012000007945 */ /* 0x000fe20003800000 */
[C---:B------:R-:W-:Y:S02]  /*2d80*/  FMUL.FTZ R162, R0.reuse, R98 ;  /* 0x0000006200a27220 */ /* 0x040fe40000410000 */
[----:B------:R-:W-:-:S02]  /*2d90*/  FMUL.FTZ R160, R0, R99 ;  /* 0x0000006300a07220 */ /* 0x000fc40000410000 */
        /* <DEDUP_REMOVED lines=15> */
.L_x_10230:
[----:B0-----:R-:W-:Y:S05]  /*2e90*/  BSYNC B0 ;  /* 0x0000000000007941 */ /* 0x001fea0003800000 */
.L_x_10229:
        /* <DEDUP_REMOVED lines=12> */
[CC--:B------:R-:W-:Y:S01]  /*2f60*/  FMUL.FTZ R224, R132.reuse, R101.reuse ;  /* 0x0000006584e07220 */ /* 0x0c0fe20000410000 */
[----:B------:R-:W-:Y:S01]  /*2f70*/  SHFL.IDX PT, R243, R103, RZ, 0x1f ;  /* 0x00001fff67f37589 */ /* 0x000fe200000e0000 */
[-C--:B------:R-:W-:Y:S02]  /*2f80*/  FMUL.FTZ R223, R132, R100.reuse ;  /* 0x0000006484df7220 */ /* 0x080fe40000410000 */
[C---:B------:R-:W-:Y:S01]  /*2f90*/  FMUL.FTZ R222, R133.reuse, R101 ;  /* 0x0000006585de7220 */ /* 0x040fe20000410000 */
[----:B------:R-:W-:Y:S01]  /*2fa0*/  SHFL.IDX PT, R102, R102, RZ, 0x1f ;  /* 0x00001fff66667589 */ /* 0x000fe200000e0000 */
[----:B------:R-:W-:Y:S02]  /*2fb0*/  FMUL.FTZ R221, R133, R100 ;  /* 0x0000006485dd7220 */ /* 0x000fe40000410000 */
[C---:B0-----:R-:W-:Y:S02]  /*2fc0*/  FMUL.FTZ R154, R148.reuse, R153 ;  /* 0x00000099949a7220 */ /* 0x041fe40000410000 */
[----:B--2---:R-:W-:-:S02]  /*2fd0*/  FMUL.FTZ R150, R148, R155 ;  /* 0x0000009b94967220 */ /* 0x004fc40000410000 */
[----:B------:R-:W-:Y:S02]  /*2fe0*/  FFMA.FTZ R156, R106, R155, R154 ;  /* 0x0000009b6a9c7223 */ /* 0x000fe4000001009a */
[----:B---3--:R-:W-:Y:S02]  /*2ff0*/  FMUL.FTZ R152, R148, R149 ;  /* 0x0000009594987220 */ /* 0x008fe40000410000 */
[----:B------:R-:W-:Y:S02]  /*3000*/  FFMA.FTZ R154, R106, R153, -R150 ;  /* 0x000000996a9a7223 */ /* 0x000fe40000010896 */
[-C--:B----4-:R-:W-:Y:S02]  /*3010*/  FMUL.FTZ R150, R148, R151.reuse ;  /* 0x0000009794967220 */ /* 0x090fe40000410000 */
[----:B------:R-:W-:Y:S02]  /*3020*/  @P3 FADD.FTZ R105, R105, R156 ;  /* 0x0000009c69693221 */ /* 0x000fe40000010000 */
[----:B------:R-:W-:-:S02]  /*3030*/  FFMA.FTZ R151, R106, R151, R152 ;  /* 0x000000976a977223 */ /* 0x000fc40000010098 */
[----:B------:R-:W-:Y:S01]  /*3040*/  @P3 FADD.FTZ R107, R107, R154 ;  /* 0x0000009a6b6b3221 */ /* 0x000fe20000010000 */
[----:B------:R-:W0:Y:S01]  /*3050*/  SHFL.UP PT, R152, R105, 0x2, RZ ;  /* 0x0440000069987989 */ /* 0x000e2200000e00ff */
[----:B------:R-:W-:Y:S01]  /*3060*/  @P3 FFMA.FTZ R106, R106, R149, -R150 ;  /* 0x000000956a6a3223 */ /* 0x000fe20000010896 */
[----:B------:R-:W-:Y:S01]  /*3070*/  FSEL R151, R148, R151, !P3 ;  /* 0x0000009794977208 */ /* 0x000fe20005800000 */
[----:B------:R-:W-:Y:S01]  /*3080*/  FMUL.FTZ R156, R126, R101 ;  /* 0x000000657e9c7220 */ /* 0x000fe20000410000 */
[----:B------:R-:W2:Y:S01]  /*3090*/  SHFL.UP PT, R150, R107, 0x2, RZ ;  /* 0x044000006b967989 */ /* 0x000ea200000e00ff */
[----:B------:R-:W-:-:S03]  /*30a0*/  ISETP.GE.AND P3, PT, R144, 0x2, PT ;  /* 0x000000029000780c */ /* 0x000fc60003f66270 */
[----:B------:R-:W3:Y:S04]  /*30b0*/  SHFL.UP PT, R148, R106, 0x2, RZ ;  /* 0x044000006a947989 */ /* 0x000ee800000e00ff */
[----:B------:R-:W4:Y:S01]  /*30c0*/  SHFL.UP PT, R149, R151, 0x2, RZ ;  /* 0x0440000097957989 */ /* 0x000f2200000e00ff */
[C---:B0-----:R-:W-:Y:S02]  /*30d0*/  FMUL.FTZ R155, R151.reuse, R152 ;  /* 0x00000098979b7220 */ /* 0x041fe40000410000 */
[CC--:B--2---:R-:W-:Y:S02]  /*30e0*/  FMUL.FTZ R157, R151.reuse, R150.reuse ;  /* 0x00000096979d7220 */ /* 0x0c4fe40000410000 */
[----:B------:R-:W-:Y:S02]  /*30f0*/  FFMA.FTZ R150, R106, R150, -R155 ;  /* 0x000000966a967223 */ /* 0x000fe4000001089b */
[----:B---3--:R-:W-:-:S02]  /*3100*/  FMUL.FTZ R153, R151, R148 ;  /* 0x0000009497997220 */ /* 0x008fc40000410000 */
[C---:B------:R-:W-:Y:S02]  /*3110*/  FFMA.FTZ R152, R106.reuse, R152, R157 ;  /* 0x000000986a987223 */ /* 0x040fe4000001009d */
[CC--:B----4-:R-:W-:Y:S02]  /*3120*/  FFMA.FTZ R154, R106.reuse, R149.reuse, R153 ;  /* 0x000000956a9a7223 */ /* 0x0d0fe40000010099 */
[----:B------:R-:W-:Y:S02]  /*3130*/  @P3 FADD.FTZ R107, R107, R150 ;  /* 0x000000966b6b3221 */ /* 0x000fe40000010000 */
[C---:B------:R-:W-:Y:S01]  /*3140*/  FMUL.FTZ R149, R151.reuse, R149 ;  /* 0x0000009597957220 */ /* 0x040fe20000410000 */
[----:B------:R-:W-:Y:S01]  /*3150*/  FSEL R154, R151, R154, !P3 ;  /* 0x0000009a979a7208 */ /* 0x000fe20005800000 */
[----:B------:R-:W-:Y:S01]  /*3160*/  @P3 FADD.FTZ R105, R105, R152 ;  /* 0x0000009869693221 */ /* 0x000fe20000010000 */
[----:B------:R-:W0:Y:S01]  /*3170*/  SHFL.UP PT, R153, R107, 0x4, RZ ;  /* 0x048000006b997989 */ /* 0x000e2200000e00ff */
[----:B------:R-:W-:Y:S01]  /*3180*/  @P3 FFMA.FTZ R106, R106, R148, -R149 ;  /* 0x000000946a6a3223 */ /* 0x000fe20000010895 */
[----:B------:R-:W-:Y:S01]  /*3190*/  ISETP.GE.AND P3, PT, R144, 0x4, PT ;  /* 0x000000049000780c */ /* 0x000fe20003f66270 */
[----:B------:R-:W-:Y:S01]  /*31a0*/  FMUL.FTZ R148, R164, R159 ;  /* 0x0000009fa4947220 */ /* 0x000fe20000410000 */
[----:B------:R-:W2:Y:S01]  /*31b0*/  SHFL.UP PT, R155, R105, 0x4, RZ ;  /* 0x04800000699b7989 */ /* 0x000ea200000e00ff */
[----:B------:R-:W-:-:S02]  /*31c0*/  FMUL.FTZ R157, R126, R100 ;  /* 0x000000647e9d7220 */ /* 0x000fc40000410000 */
[----:B------:R-:W-:Y:S01]  /*31d0*/  FFMA.FTZ R148, R165, R158, -R148 ;  /* 0x0000009ea5947223 */ /* 0x000fe20000010894 */
[----:B------:R-:W3:Y:S01]  /*31e0*/  SHFL.UP PT, R149, R106, 0x4, RZ ;  /* 0x048000006a957989 */ /* 0x000ee200000e00ff */
[----:B------:R-:W-:Y:S02]  /*31f0*/  FADD.FTZ R150, -R156, R211 ;  /* 0x000000d39c967221 */ /* 0x000fe40000010100 */
[----:B------:R-:W-:Y:S01]  /*3200*/  FADD.FTZ R148, R157, R148 ;  /* 0x000000949d947221 */ /* 0x000fe20000010000 */
[----:B------:R-:W4:Y:S01]  /*3210*/  SHFL.UP PT, R151, R154, 0x4, RZ ;  /* 0x048000009a977989 */ /* 0x000f2200000e00ff */
[C---:B------:R-:W-:Y:S02]  /*3220*/  FMUL.FTZ R152, R179.reuse, -R150 ;  /* 0x80000096b3987220 */ /* 0x040fe40000410000 */
[-C--:B------:R-:W-:Y:S02]  /*3230*/  FMUL.FTZ R208, R179, -R148.reuse ;  /* 0x80000094b3d07220 */ /* 0x080fe40000410000 */
[----:B------:R-:W-:-:S02]  /*3240*/  FFMA.FTZ R212, R181, R148, -R152 ;  /* 0x00000094b5d47223 */ /* 0x000fc40000010898 */
[----:B------:R-:W-:Y:S02]  /*3250*/  FFMA.FTZ R211, R181, R150, R208 ;  /* 0x00000096b5d37223 */ /* 0x000fe400000100d0 */
[C---:B0-----:R-:W-:Y:S02]  /*3260*/  FMUL.FTZ R208, R154.reuse, R153 ;  /* 0x000000999ad07220 */ /* 0x041fe40000410000 */
[-C--:B--2---:R-:W-:Y:S02]  /*3270*/  FMUL.FTZ R152, R154, R155.reuse ;  /* 0x0000009b9a987220 */ /* 0x084fe40000410000 */
[----:B------:R-:W-:Y:S02]  /*3280*/  FFMA.FTZ R208, R106, R155, R208 ;  /* 0x0000009b6ad07223 */ /* 0x000fe400000100d0 */
[----:B---3--:R-:W-:Y:S02]  /*3290*/  FMUL.FTZ R150, R154, R149 ;  /* 0x000000959a967220 */ /* 0x008fe40000410000 */
[----:B------:R-:W-:-:S02]  /*32a0*/  FFMA.FTZ R152, R106, R153, -R152 ;  /* 0x000000996a987223 */ /* 0x000fc40000010898 */
[-C--:B----4-:R-:W-:Y:S02]  /*32b0*/  FMUL.FTZ R148, R154, R151.reuse ;  /* 0x000000979a947220 */ /* 0x090fe40000410000 */
[----:B------:R-:W-:Y:S02]  /*32c0*/  @P3 FADD.FTZ R105, R105, R208 ;  /* 0x000000d069693221 */ /* 0x000fe40000010000 */
[C---:B------:R-:W-:Y:S02]  /*32d0*/  FFMA.FTZ R151, R106.reuse, R151, R150 ;  /* 0x000000976a977223 */ /* 0x040fe40000010096 */
[----:B------:R-:W-:Y:S01]  /*32e0*/  @P3 FFMA.FTZ R106, R106, R149, -R148 ;  /* 0x000000956a6a3223 */ /* 0x000fe20000010894 */
[----:B------:R-:W0:Y:S01]  /*32f0*/  SHFL.UP PT, R215, R105, 0x8, RZ ;  /* 0x0500000069d77989 */ /* 0x000e2200000e00ff */
[----:B------:R-:W-:Y:S01]  /*3300*/  @P3 FADD.FTZ R107, R107, R152 ;  /* 0x000000986b6b3221 */ /* 0x000fe20000010000 */
[----:B------:R-:W-:Y:S01]  /*3310*/  FSEL R210, R154, R151, !P3 ;  /* 0x000000979ad27208 */ /* 0x000fe20005800000 */
[C---:B------:R-:W-:Y:S01]  /*3320*/  FMUL.FTZ R155, R127.reuse, R100 ;  /* 0x000000647f9b7220 */ /* 0x040fe20000410000 */
[----:B------:R-:W2:Y:S01]  /*3330*/  SHFL.UP PT, R149, R106, 0x8, RZ ;  /* 0x050000006a957989 */ /* 0x000ea200000e00ff */
[----:B------:R-:W-:Y:S01]  /*3340*/  FMUL.FTZ R154, R127, R101 ;  /* 0x000000657f9a7220 */ /* 0x000fe20000410000 */
[----:B------:R-:W-:Y:S01]  /*3350*/  ISETP.GE.AND P3, PT, R144, 0x8, PT ;  /* 0x000000089000780c */ /* 0x000fe20003f66270 */
[----:B------:R-:W-:Y:S01]  /*3360*/  FADD.FTZ R212, R155, R212 ;  /* 0x000000d49bd47221 */ /* 0x000fe20000010000 */
[----:B------:R-:W3:Y:S01]  /*3370*/  SHFL.UP PT, R213, R107, 0x8, RZ ;  /* 0x050000006bd57989 */ /* 0x000ee200000e00ff */
[----:B------:R-:W-:-:S02]  /*3380*/  FADD.FTZ R148, -R154, R211 ;  /* 0x000000d39a947221 */ /* 0x000fc40000010100 */
[C---:B------:R-:W-:Y:S01]  /*3390*/  FMUL.FTZ R151, R182.reuse, -R212 ;  /* 0x800000d4b6977220 */ /* 0x040fe20000410000 */
[----:B------:R-:W4:Y:S01]  /*33a0*/  SHFL.UP PT, R211, R210, 0x8, RZ ;  /* 0x05000000d2d37989 */ /* 0x000f2200000e00ff */
[-C--:B------:R-:W-:Y:S02]  /*33b0*/  FMUL.FTZ R150, R182, -R148.reuse ;  /* 0x80000094b6967220 */ /* 0x080fe40000410000 */
[C---:B------:R-:W-:Y:S02]  /*33c0*/  FFMA.FTZ R148, R183.reuse, R148, R151 ;  /* 0x00000094b7947223 */ /* 0x040fe40000010097 */
[C---:B------:R-:W-:Y:S02]  /*33d0*/  FMUL.FTZ R153, R128.reuse, R101 ;  /* 0x0000006580997220 */ /* 0x040fe40000410000 */
        /* <DEDUP_REMOVED lines=9> */
[----:B--2---:R-:W-:Y:S02]  /*3470*/  FMUL.FTZ R148, R210, R149 ;  /* 0x00000095d2947220 */ /* 0x004fe40000410000 */
[-C--:B---3--:R-:W-:Y:S02]  /*3480*/  FFMA.FTZ R208, R106, R213.reuse, -R150 ;  /* 0x000000d56ad07223 */ /* 0x088fe40000010896 */
[----:B------:R-:W-:Y:S02]  /*3490*/  FMUL.FTZ R151, R129, R100 ;  /* 0x0000006481977220 */ /* 0x000fe40000410000 */
[----:B------:R-:W-:Y:S02]  /*34a0*/  FMUL.FTZ R213, R210, R213 ;  /* 0x000000d5d2d57220 */ /* 0x000fe40000410000 */
[----:B----4-:R-:W-:-:S02]  /*34b0*/  FFMA.FTZ R217, R106, R211, R148 ;  /* 0x000000d36ad97223 */ /* 0x010fc40000010094 */
[----:B------:R-:W-:Y:S02]  /*34c0*/  FMUL.FTZ R150, R129, R101 ;  /* 0x0000006581967220 */ /* 0x000fe40000410000 */
[----:B------:R-:W-:Y:S02]  /*34d0*/  FADD.FTZ R212, R151, R212 ;  /* 0x000000d497d47221 */ /* 0x000fe40000010000 */
[----:B------:R-:W-:Y:S02]  /*34e0*/  FFMA.FTZ R148, R106, R215, R213 ;  /* 0x000000d76a947223 */ /* 0x000fe400000100d5 */
[C---:B------:R-:W-:Y:S01]  /*34f0*/  FMUL.FTZ R211, R210.reuse, R211 ;  /* 0x000000d3d2d37220 */ /* 0x040fe20000410000 */
[----:B------:R-:W-:Y:S01]  /*3500*/  FSEL R210, R210, R217, !P3 ;  /* 0x000000d9d2d27208 */ /* 0x000fe20005800000 */
[----:B------:R-:W-:Y:S02]  /*3510*/  FADD.FTZ R219, -R150, R219 ;  /* 0x000000db96db7221 */ /* 0x000fe40000010100 */
[----:B------:R-:W-:-:S02]  /*3520*/  FMUL.FTZ R214, R186, -R212 ;  /* 0x800000d4bad67220 */ /* 0x000fc40000410000 */
[----:B------:R-:W-:Y:S01]  /*3530*/  @P3 FADD.FTZ R105, R105, R148 ;  /* 0x0000009469693221 */ /* 0x000fe20000010000 */
[----:B------:R-:W-:Y:S01]  /*3540*/  SHFL.UP PT, R215, R210, 0x10, RZ ;  /* 0x06000000d2d77989 */ /* 0x000fe200000e00ff */
[----:B------:R-:W-:Y:S02]  /*3550*/  @P3 FFMA.FTZ R106, R106, R149, -R211 ;  /* 0x000000956a6a3223 */ /* 0x000fe400000108d3 */
[----:B------:R-:W-:Y:S01]  /*3560*/  @P3 FADD.FTZ R107, R107, R208 ;  /* 0x000000d06b6b3221 */ /* 0x000fe20000010000 */
[----:B------:R-:W-:Y:S01]  /*3570*/  ISETP.GE.AND P3, PT, R144, 0x10, PT ;  /* 0x000000109000780c */ /* 0x000fe20003f66270 */
[CC--:B------:R-:W-:Y:S01]  /*3580*/  FFMA.FTZ R214, R187.reuse, R219.reuse, R214 ;  /* 0x000000dbbbd67223 */ /* 0x0c0fe200000100d6 */
[----:B------:R-:W-:Y:S01]  /*3590*/  SHFL.UP PT, R213, R106, 0x10, RZ ;  /* 0x060000006ad57989 */ /* 0x000fe200000e00ff */
[----:B------:R-:W-:Y:S02]  /*35a0*/  FMUL.FTZ R148, R186, -R219 ;  /* 0x800000dbba947220 */ /* 0x000fe40000410000 */
[----:B------:R-:W-:Y:S01]  /*35b0*/  FMUL.FTZ R149, R130, R101 ;  /* 0x0000006582957220 */ /* 0x000fe20000410000 */
[----:B------:R-:W0:Y:S01]  /*35c0*/  SHFL.UP PT, R219, R105, 0x10, RZ ;  /* 0x0600000069db7989 */ /* 0x000e2200000e00ff */
[----:B------:R-:W-:-:S02]  /*35d0*/  FFMA.FTZ R211, R187, R212, -R148 ;  /* 0x000000d4bbd37223 */ /* 0x000fc40000010894 */
[----:B-1----:R-:W-:Y:S01]  /*35e0*/  FMUL.FTZ R212, R164, -R108 ;  /* 0x8000006ca4d47220 */ /* 0x002fe20000410000 */
[----:B------:R-:W1:Y:S01]  /*35f0*/  SHFL.UP PT, R217, R107, 0x10, RZ ;  /* 0x060000006bd97989 */ /* 0x000e6200000e00ff */
[----:B------:R-:W-:Y:S02]  /*3600*/  FMUL.FTZ R148, R130, R100 ;  /* 0x0000006482947220 */ /* 0x000fe40000410000 */
[----:B------:R-:W-:Y:S02]  /*3610*/  FADD.FTZ R220, -R149, R214 ;  /* 0x000000d695dc7221 */ /* 0x000fe40000010100 */
[-C--:B------:R-:W-:Y:S02]  /*3620*/  FMUL.FTZ R208, R164, R109.reuse ;  /* 0x0000006da4d07220 */ /* 0x080fe40000410000 */
[----:B------:R-:W-:Y:S02]  /*3630*/  FFMA.FTZ R214, R165, -R109, R212 ;  /* 0x8000006da5d67223 */ /* 0x000fe400000100d4 */
[----:B------:R-:W-:-:S02]  /*3640*/  FADD.FTZ R211, R148, R211 ;  /* 0x000000d394d37221 */ /* 0x000fc40000010000 */
[----:B------:R-:W-:Y:S02]  /*3650*/  FMUL.FTZ R216, R188, -R220 ;  /* 0x800000dcbcd87220 */ /* 0x000fe40000410000 */
[----:B------:R-:W-:Y:S02]  /*3660*/  FFMA.FTZ R212, R165, R108, -R208 ;  /* 0x0000006ca5d47223 */ /* 0x000fe400000108d0 */
[----:B------:R-:W-:Y:S02]  /*3670*/  FFMA.FTZ R208, R189, R211, -R216 ;  /* 0x000000d3bdd07223 */ /* 0x000fe400000108d8 */
[C---:B------:R-:W-:Y:S02]  /*3680*/  FMUL.FTZ R218, R179.reuse, -R212 ;  /* 0x800000d4b3da7220 */ /* 0x040fe40000410000 */
[-C--:B------:R-:W-:Y:S02]  /*3690*/  FMUL.FTZ R216, R179, -R214.reuse ;  /* 0x800000d6b3d87220 */ /* 0x080fe40000410000 */
[----:B------:R-:W-:-:S02]  /*36a0*/  FFMA.FTZ R218, R181, R214, R218 ;  /* 0x000000d6b5da7223 */ /* 0x000fc400000100da */
[----:B------:R-:W-:Y:S02]  /*36b0*/  FFMA.FTZ R216, R181, R212, -R216 ;  /* 0x000000d4b5d87223 */ /* 0x000fe400000108d8 */
[C---:B0-----:R-:W-:Y:S02]  /*36c0*/  FMUL.FTZ R214, R210.reuse, R219 ;  /* 0x000000dbd2d67220 */ /* 0x041fe40000410000 */
[C---:B------:R-:W-:Y:S02]  /*36d0*/  FMUL.FTZ R212, R210.reuse, R213 ;  /* 0x000000d5d2d47220 */ /* 0x040fe40000410000 */
[-C--:B-1----:R-:W-:Y:S02]  /*36e0*/  FMUL.FTZ R228, R210, R217.reuse ;  /* 0x000000d9d2e47220 */ /* 0x082fe40000410000 */
[C---:B------:R-:W-:Y:S02]  /*36f0*/  FFMA.FTZ R214, R106.reuse, R217, -R214 ;  /* 0x000000d96ad67223 */ /* 0x040fe400000108d6 */
[----:B------:R-:W-:-:S02]  /*3700*/  FFMA.FTZ R217, R106, R215, R212 ;  /* 0x000000d76ad97223 */ /* 0x000fc400000100d4 */
[----:B------:R-:W-:Y:S02]  /*3710*/  FMUL.FTZ R212, R182, -R218 ;  /* 0x800000dab6d47220 */ /* 0x000fe40000410000 */
[C---:B------:R-:W-:Y:S01]  /*3720*/  FMUL.FTZ R215, R210.reuse, R215 ;  /* 0x000000d7d2d77220 */ /* 0x040fe20000410000 */
[----:B------:R-:W-:Y:S01]  /*3730*/  FSEL R210, R210, R217, !P3 ;  /* 0x000000d9d2d27208 */ /* 0x000fe20005800000 */
[----:B------:R-:W-:Y:S02]  /*3740*/  FFMA.FTZ R228, R106, R219, R228 ;  /* 0x000000db6ae47223 */ /* 0x000fe400000100e4 */
[-C--:B------:R-:W-:Y:S02]  /*3750*/  FFMA.FTZ R212, R183, R216.reuse, -R212 ;  /* 0x000000d8b7d47223 */ /* 0x080fe400000108d4 */
[----:B------:R-:W-:Y:S01]  /*3760*/  FMUL.FTZ R216, R182, -R216 ;  /* 0x800000d8b6d87220 */ /* 0x000fe20000410000 */
[----:B------:R-:W0:Y:S01]  /*3770*/  SHFL.UP PT, R210, R210, 0x1, RZ ;  /* 0x04200000d2d27989 */ /* 0x000e2200000e00ff */
[----:B------:R-:W-:-:S02]  /*3780*/  @P3 FFMA.FTZ R106, R106, R213, -R215 ;  /* 0x000000d56a6a3223 */ /* 0x000fc400000108d7 */
[----:B------:R-:W-:Y:S02]  /*3790*/  FFMA.FTZ R216, R183, R218, R216 ;  /* 0x000000dab7d87223 */ /* 0x000fe400000100d8 */
[----:B------:R-:W-:Y:S02]  /*37a0*/  @P3 FADD.FTZ R107, R107, R214 ;  /* 0x000000d66b6b3221 */ /* 0x000fe40000010000 */
[----:B------:R-:W1:Y:S01]  /*37b0*/  SHFL.UP PT, R106, R106, 0x1, RZ ;  /* 0x042000006a6a7989 */ /* 0x000e6200000e00ff */
[----:B------:R-:W-:Y:S02]  /*37c0*/  FMUL.FTZ R211, R188, -R211 ;  /* 0x800000d3bcd37220 */ /* 0x000fe40000410000 */
[C---:B------:R-:W-:Y:S01]  /*37d0*/  FMUL.FTZ R213, R184.reuse, -R216 ;  /* 0x800000d8b8d57220 */ /* 0x040fe20000410000 */
[----:B------:R-:W2:Y:S01]  /*37e0*/  SHFL.UP PT, R107, R107, 0x1, RZ ;  /* 0x042000006b6b7989 */ /* 0x000ea200000e00ff */
[----:B------:R-:W-:Y:S02]  /*37f0*/  FMUL.FTZ R214, R184, -R212 ;  /* 0x800000d4b8d67220 */ /* 0x000fe40000410000 */
[----:B------:R-:W-:-:S02]  /*3800*/  FFMA.FTZ R211, R189, R220, R211 ;  /* 0x000000dcbdd37223 */ /* 0x000fc400000100d3 */
[C---:B------:R-:W-:Y:S02]  /*3810*/  FFMA.FTZ R213, R185.reuse, R212, -R213 ;  /* 0x000000d4b9d57223 */ /* 0x040fe400000108d5 */
[----:B------:R-:W-:Y:S02]  /*3820*/  FFMA.FTZ R214, R185, R216, R214 ;  /* 0x000000d8b9d67223 */ /* 0x000fe400000100d6 */
[----:B------:R-:W-:Y:S02]  /*3830*/  FADD.FTZ R212, -R226, R211 ;  /* 0x000000d3e2d47221 */ /* 0x000fe40000010100 */
[C---:B------:R-:W-:Y:S02]  /*3840*/  FMUL.FTZ R103, R186.reuse, -R213 ;  /* 0x800000d5ba677220 */ /* 0x040fe40000410000 */
[----:B------:R-:W-:Y:S02]  /*3850*/  FADD.FTZ R211, R225, R208 ;  /* 0x000000d0e1d37221 */ /* 0x000fe40000010000 */
[----:B------:R-:W-:-:S02]  /*3860*/  FMUL.FTZ R208, R186, -R214 ;  /* 0x800000d6bad07220 */ /* 0x000fc40000410000 */
[C---:B------:R-:W-:Y:S02]  /*3870*/  FMUL.FTZ R216, R190.reuse, -R212 ;  /* 0x800000d4bed87220 */ /* 0x040fe40000410000 */
[C---:B------:R-:W-:Y:S02]  /*3880*/  FFMA.FTZ R214, R187.reuse, R214, R103 ;  /* 0x000000d6bbd67223 */ /* 0x040fe40000010067 */
[----:B------:R-:W-:Y:S02]  /*3890*/  FMUL.FTZ R103, R190, -R211 ;  /* 0x800000d3be677220 */ /* 0x000fe40000410000 */
[----:B------:R-:W-:Y:S02]  /*38a0*/  FFMA.FTZ R208, R187, R213, -R208 ;  /* 0x000000d5bbd07223 */ /* 0x000fe400000108d0 */
[----:B------:R-:W-:Y:S02]  /*38b0*/  FFMA.FTZ R216, R191, R211, -R216 ;  /* 0x000000d3bfd87223 */ /* 0x000fe400000108d8 */
[----:B------:R-:W-:-:S02]  /*38c0*/  FMUL.FTZ R211, R188, -R214 ;  /* 0x800000d6bcd37220 */ /* 0x000fc40000410000 */
[----:B------:R-:W-:Y:S02]  /*38d0*/  FFMA.FTZ R213, R191, R212, R103 ;  /* 0x000000d4bfd57223 */ /* 0x000fe40000010067 */
[----:B0-----:R-:W-:Y:S02]  /*38e0*/  FMUL.FTZ R103, R210, R243 ;  /* 0x000000f3d2677220 */ /* 0x001fe40000410000 */
[-C--:B------:R-:W-:Y:S02]  /*38f0*/  FMUL.FTZ R212, R188, -R208.reuse ;  /* 0x800000d0bcd47220 */ /* 0x080fe40000410000 */
[----:B------:R-:W-:Y:S02]  /*3900*/  FFMA.FTZ R211, R189, R208, -R211 ;  /* 0x000000d0bdd37223 */ /* 0x000fe400000108d3 */
[-C--:B-1----:R-:W-:Y:S02]  /*3910*/  FFMA.FTZ R208, R106, R102.reuse, -R103 ;  /* 0x000000666ad07223 */ /* 0x082fe40000010867 */
[----:B------:R-:W-:-:S02]  /*3920*/  FMUL.FTZ R103, R210, R102 ;  /* 0x00000066d2677220 */ /* 0x000fc40000410000 */
[----:B------:R-:W-:Y:S02]  /*3930*/  FADD.FTZ R213, -R224, R213 ;  /* 0x000000d5e0d57221 */ /* 0x000fe40000010100 */
[----:B--2---:R-:W-:Y:S02]  /*3940*/  @P2 FADD.FTZ R102, R107, R208 ;  /* 0x000000d06b662221 */ /* 0x004fe40000010000 */
[----:B------:R-:W-:Y:S02]  /*3950*/  FFMA.FTZ R212, R189, R214, R212 ;  /* 0x000000d6bdd47223 */ /* 0x000fe400000100d4 */
[----:B------:R-:W-:Y:S02]  /*3960*/  FMUL.FTZ R107, R190, -R211 ;  /* 0x800000d3be6b7220 */ /* 0x000fe40000410000 */
[----:B------:R-:W-:Y:S02]  /*3970*/  FADD.FTZ R216, R223, R216 ;  /* 0x000000d8dfd87221 */ /* 0x000fe40000010000 */
[----:B------:R-:W-:-:S02]  /*3980*/  FMUL.FTZ R210, R192, -R213 ;  /* 0x800000d5c0d27220 */ /* 0x000fc40000410000 */
[-C--:B------:R-:W-:Y:S02]  /*3990*/  FMUL.FTZ R208, R190, -R212.reuse ;  /* 0x800000d4bed07220 */ /* 0x080fe40000410000 */
[----:B------:R-:W-:Y:S02]  /*39a0*/  FFMA.FTZ R107, R191, R212, R107 ;  /* 0x000000d4bf6b7223 */ /* 0x000fe4000001006b */
[CC--:B------:R-:W-:Y:S02]  /*39b0*/  FMUL.FTZ R212, R192.reuse, -R216.reuse ;  /* 0x800000d8c0d47220 */ /* 0x0c0fe40000410000 */
[----:B------:R-:W-:Y:S02]  /*39c0*/  FFMA.FTZ R216, R193, R216, -R210 ;  /* 0x000000d8c1d87223 */ /* 0x000fe400000108d2 */
[----:B------:R-:W-:Y:S02]  /*39d0*/  FFMA.FTZ R208, R191, R211, -R208 ;  /* 0x000000d3bfd07223 */ /* 0x000fe400000108d0 */
[----:B------:R-:W-:-:S02]  /*39e0*/  FMUL.FTZ R210, R192, -R107 ;  /* 0x8000006bc0d27220 */ /* 0x000fc40000410000 */
[C---:B------:R-:W-:Y:S02]  /*39f0*/  FFMA.FTZ R213, R193.reuse, R213, R212 ;  /* 0x000000d5c1d57223 */ /* 0x040fe400000100d4 */
[-C--:B------:R-:W-:Y:S02]  /*3a00*/  FFMA.FTZ R210, R193, R208.reuse, -R210 ;  /* 0x000000d0c1d27223 */ /* 0x080fe400000108d2 */
[----:B------:R-:W-:Y:S02]  /*3a10*/  FMUL.FTZ R208, R192, -R208 ;  /* 0x800000d0c0d07220 */ /* 0x000fe40000410000 */
[----:B------:R-:W-:Y:S02]  /*3a20*/  FADD.FTZ R213, -R222, R213 ;  /* 0x000000d5ded57221 */ /* 0x000fe40000010100 */
[----:B------:R-:W-:Y:S02]  /*3a30*/  FADD.FTZ R216, R221, R216 ;  /* 0x000000d8ddd87221 */ /* 0x000fe40000010000 */
[----:B------:R-:W-:-:S02]  /*3a40*/  FFMA.FTZ R208, R193, R107, R208 ;  /* 0x0000006bc1d07223 */ /* 0x000fc400000100d0 */
[CC--:B------:R-:W-:Y:S02]  /*3a50*/  FMUL.FTZ R107, R194.reuse, -R213.reuse ;  /* 0x800000d5c26b7220 */ /* 0x0c0fe40000410000 */
[-C--:B------:R-:W-:Y:S02]  /*3a60*/  FMUL.FTZ R212, R194, -R216.reuse ;  /* 0x800000d8c2d47220 */ /* 0x080fe40000410000 */
[C---:B------:R-:W-:Y:S02]  /*3a70*/  FFMA.FTZ R216, R195.reuse, R216, -R107 ;  /* 0x000000d8c3d87223 */ /* 0x040fe4000001086b */
[C---:B------:R-:W-:Y:S02]  /*3a80*/  FMUL.FTZ R219, R134.reuse, R100 ;  /* 0x0000006486db7220 */ /* 0x040fe40000410000 */
[----:B------:R-:W-:Y:S02]  /*3a90*/  FFMA.FTZ R213, R195, R213, R212 ;  /* 0x000000d5c3d57223 */ /* 0x000fe400000100d4 */
[----:B------:R-:W-:-:S02]  /*3aa0*/  FMUL.FTZ R220, R134, R101 ;  /* 0x0000006586dc7220 */ /* 0x000fc40000410000 */
[C---:B------:R-:W-:Y:S02]  /*3ab0*/  FMUL.FTZ R107, R194.reuse, -R208 ;  /* 0x800000d0c26b7220 */ /* 0x040fe40000410000 */
[-C--:B------:R-:W-:Y:S02]  /*3ac0*/  FMUL.FTZ R211, R194, -R210.reuse ;  /* 0x800000d2c2d37220 */ /* 0x080fe40000410000 */
[----:B------:R-:W-:Y:S02]  /*3ad0*/  FADD.FTZ R216, R219, R216 ;  /* 0x000000d8dbd87221 */ /* 0x000fe40000010000 */
[----:B------:R-:W-:Y:S02]  /*3ae0*/  FADD.FTZ R213, -R220, R213 ;  /* 0x000000d5dcd57221 */ /* 0x000fe40000010100 */
[C---:B------:R-:W-:Y:S02]  /*3af0*/  FFMA.FTZ R107, R195.reuse, R210, -R107 ;  /* 0x000000d2c36b7223 */ /* 0x040fe4000001086b */
[----:B------:R-:W-:-:S02]  /*3b00*/  FFMA.FTZ R211, R195, R208, R211 ;  /* 0x000000d0c3d37223 */ /* 0x000fc400000100d3 */
[CC--:B------:R-:W-:Y:S02]  /*3b10*/  FMUL.FTZ R210, R196.reuse, -R216.reuse ;  /* 0x800000d8c4d27220 */ /* 0x0c0fe40000410000 */
[-C--:B------:R-:W-:Y:S02]  /*3b20*/  FMUL.FTZ R208, R196, -R213.reuse ;  /* 0x800000d5c4d07220 */ /* 0x080fe40000410000 */
[----:B------:R-:W-:Y:S02]  /*3b30*/  FFMA.FTZ R213, R197, R213, R210 ;  /* 0x000000d5c5d57223 */ /* 0x000fe400000100d2 */
[----:B------:R-:W-:Y:S02]  /*3b40*/  FMUL.FTZ R218, R135, R101 ;  /* 0x0000006587da7220 */ /* 0x000fe40000410000 */
[----:B------:R-:W-:Y:S02]  /*3b50*/  FFMA.FTZ R216, R197, R216, -R208 ;  /* 0x000000d8c5d87223 */ /* 0x000fe400000108d0 */
[----:B------:R-:W-:-:S02]  /*3b60*/  FMUL.FTZ R217, R135, R100 ;  /* 0x0000006487d97220 */ /* 0x000fc40000410000 */
[----:B------:R-:W-:Y:S02]  /*3b70*/  FMUL.FTZ R208, R196, -R211 ;  /* 0x800000d3c4d07220 */ /* 0x000fe40000410000 */
[----:B------:R-:W-:Y:S02]  /*3b80*/  FADD.FTZ R213, -R218, R213 ;  /* 0x000000d5dad57221 */ /* 0x000fe40000010100 */
[----:B------:R-:W-:Y:S02]  /*3b90*/  FADD.FTZ R216, R217, R216 ;  /* 0x000000d8d9d87221 */ /* 0x000fe40000010000 */
[-C--:B------:R-:W-:Y:S02]  /*3ba0*/  FMUL.FTZ R210, R196, -R107.reuse ;  /* 0x8000006bc4d27220 */ /* 0x080fe40000410000 */
[----:B------:R-:W-:Y:S02]  /*3bb0*/  FFMA.FTZ R208, R197, R107, -R208 ;  /* 0x0000006bc5d07223 */ /* 0x000fe400000108d0 */
[----:B------:R-:W-:-:S02]  /*3bc0*/  FMUL.FTZ R107, R198, -R213 ;  /* 0x800000d5c66b7220 */ /* 0x000fc40000410000 */
[-C--:B------:R-:W-:Y:S02]  /*3bd0*/  FMUL.FTZ R214, R198, -R216.reuse ;  /* 0x800000d8c6d67220 */ /* 0x080fe40000410000 */
[----:B------:R-:W-:Y:S02]  /*3be0*/  FFMA.FTZ R210, R197, R211, R210 ;  /* 0x000000d3c5d27223 */ /* 0x000fe400000100d2 */
        /* <DEDUP_REMOVED lines=22> */
[CC--:B------:R-:W-:Y:S02]  /*3d50*/  FMUL.FTZ R246, R202.reuse, -R212.reuse ;  /* 0x800000d4caf67220 */ /* 0x0c0fe40000410000 */
[----:B------:R-:W-:Y:S02]  /*3d60*/  FFMA.FTZ R210, R201, R211, R210 ;  /* 0x000000d3c9d27223 */ /* 0x000fe400000100d2 */
[C---:B------:R-:W-:Y:S02]  /*3d70*/  FFMA.FTZ R244, R203.reuse, R212, -R208 ;  /* 0x000000d4cbf47223 */ /* 0x040fe400000108d0 */
[----:B------:R-:W-:Y:S02]  /*3d80*/  FMUL.FTZ R211, R202, -R107 ;  /* 0x8000006bcad37220 */ /* 0x000fe40000410000 */
[----:B------:R-:W-:Y:S02]  /*3d90*/  FFMA.FTZ R227, R203, R227, R246 ;  /* 0x000000e3cbe37223 */ /* 0x000fe400000100f6 */
[----:B------:R-:W-:-:S02]  /*3da0*/  FMUL.FTZ R212, R138, R101 ;  /* 0x000000658ad47220 */ /* 0x000fc40000410000 */
[-C--:B------:R-:W-:Y:S02]  /*3db0*/  FMUL.FTZ R208, R202, -R210.reuse ;  /* 0x800000d2cad07220 */ /* 0x080fe40000410000 */
[C---:B------:R-:W-:Y:S02]  /*3dc0*/  FFMA.FTZ R210, R203.reuse, R210, R211 ;  /* 0x000000d2cbd27223 */ /* 0x040fe400000100d3 */
[----:B------:R-:W-:Y:S02]  /*3dd0*/  FMUL.FTZ R211, R138, R100 ;  /* 0x000000648ad37220 */ /* 0x000fe40000410000 */
[----:B------:R-:W-:Y:S02]  /*3de0*/  FADD.FTZ R227, -R212, R227 ;  /* 0x000000e3d4e37221 */ /* 0x000fe40000010100 */
[----:B------:R-:W-:Y:S02]  /*3df0*/  FFMA.FTZ R107, R203, R107, -R208 ;  /* 0x0000006bcb6b7223 */ /* 0x000fe400000108d0 */
[----:B------:R-:W-:-:S02]  /*3e00*/  FADD.FTZ R244, R211, R244 ;  /* 0x000000f4d3f47221 */ /* 0x000fc40000010000 */
[C---:B------:R-:W-:Y:S02]  /*3e10*/  FMUL.FTZ R208, R204.reuse, -R227 ;  /* 0x800000e3ccd07220 */ /* 0x040fe40000410000 */
[C---:B------:R-:W-:Y:S02]  /*3e20*/  FMUL.FTZ R245, R204.reuse, -R107 ;  /* 0x8000006bccf57220 */ /* 0x040fe40000410000 */
[CC--:B------:R-:W-:Y:S02]  /*3e30*/  FFMA.FTZ R247, R205.reuse, R244.reuse, -R208 ;  /* 0x000000f4cdf77223 */ /* 0x0c0fe400000108d0 */
[C---:B------:R-:W-:Y:S02]  /*3e40*/  FMUL.FTZ R246, R204.reuse, -R244 ;  /* 0x800000f4ccf67220 */ /* 0x040fe40000410000 */
[-C--:B------:R-:W-:Y:S02]  /*3e50*/  FMUL.FTZ R208, R204, -R210.reuse ;  /* 0x800000d2ccd07220 */ /* 0x080fe40000410000 */
[----:B------:R-:W-:-:S02]  /*3e60*/  FFMA.FTZ R245, R205, R210, R245 ;  /* 0x000000d2cdf57223 */ /* 0x000fc400000100f5 */
[C---:B------:R-:W-:Y:S02]  /*3e70*/  FFMA.FTZ R227, R205.reuse, R227, R246 ;  /* 0x000000e3cde37223 */ /* 0x040fe400000100f6 */
[----:B------:R-:W-:Y:S02]  /*3e80*/  FFMA.FTZ R107, R205, R107, -R208 ;  /* 0x0000006bcd6b7223 */ /* 0x000fe400000108d0 */
[C---:B------:R-:W-:Y:S02]  /*3e90*/  FMUL.FTZ R210, R139.reuse, R101 ;  /* 0x000000658bd27220 */ /* 0x040fe40000410000 */
[----:B------:R-:W-:Y:S02]  /*3ea0*/  FMUL.FTZ R208, R139, R100 ;  /* 0x000000648bd07220 */ /* 0x000fe40000410000 */
[----:B------:R-:W-:Y:S02]  /*3eb0*/  FADD.FTZ R227, -R210, R227 ;  /* 0x000000e3d2e37221 */ /* 0x000fe40000010100 */
[----:B------:R-:W-:-:S02]  /*3ec0*/  FADD.FTZ R247, R208, R247 ;  /* 0x000000f7d0f77221 */ /* 0x000fc40000010000 */
[C---:B------:R-:W-:Y:S02]  /*3ed0*/  FMUL.FTZ R246, R206.reuse, -R227 ;  /* 0x800000e3cef67220 */ /* 0x040fe40000410000 */
[----:B------:R-:W-:Y:S02]  /*3ee0*/  FMUL.FTZ R244, R206, -R247 ;  /* 0x800000f7cef47220 */ /* 0x000fe40000410000 */
[----:B------:R-:W-:Y:S01]  /*3ef0*/  @P3 FADD.FTZ R105, R105, R228 ;  /* 0x000000e469693221 */ /* 0x000fe20000010000 */
[----:B------:R-:W-:Y:S01]  /*3f00*/  ISETP.NE.AND P3, PT, R104, 0x1f, PT ;  /* 0x0000001f6800780c */ /* 0x000fe20003f65270 */
[C---:B------:R-:W-:Y:S02]  /*3f10*/  FMUL.FTZ R228, R206.reuse, -R107 ;  /* 0x8000006bcee47220 */ /* 0x040fe40000410000 */
[C---:B------:R-:W-:Y:S02]  /*3f20*/  FFMA.FTZ R246, R207.reuse, R247, -R246 ;  /* 0x000000f7cff67223 */ /* 0x040fe400000108f6 */
[----:B------:R-:W-:Y:S01]  /*3f30*/  FFMA.FTZ R247, R207, R227, R244 ;  /* 0x000000e3cff77223 */ /* 0x000fe200000100f4 */
[----:B------:R-:W0:Y:S01]  /*3f40*/  SHFL.UP PT, R105, R105, 0x1, RZ ;  /* 0x0420000069697989 */ /* 0x000e2200000e00ff */
[----:B------:R-:W-:-:S02]  /*3f50*/  FMUL.FTZ R244, R206, -R245 ;  /* 0x800000f5cef47220 */ /* 0x000fc40000410000 */
[C---:B------:R-:W-:Y:S02]  /*3f60*/  FFMA.FTZ R245, R207.reuse, R245, R228 ;  /* 0x000000f5cff57223 */ /* 0x040fe400000100e4 */
[C---:B------:R-:W-:Y:S02]  /*3f70*/  FMUL.FTZ R227, R140.reuse, R100 ;  /* 0x000000648ce37220 */ /* 0x040fe40000410000 */
[----:B------:R-:W-:Y:S01]  /*3f80*/  FMUL.FTZ R228, R140, R101 ;  /* 0x000000658ce47220 */ /* 0x000fe20000410000 */
[----:B------:R1:W2:Y:S01]  /*3f90*/  SHFL.DOWN PT, R100, R245, 0x1, 0x1f ;  /* 0x08201f00f5647f89 */ /* 0x0002a200000e0000 */
[----:B------:R-:W-:Y:S02]  /*3fa0*/  FFMA.FTZ R244, R207, R107, -R244 ;  /* 0x0000006bcff47223 */ /* 0x000fe400000108f4 */
[----:B------:R-:W-:Y:S02]  /*3fb0*/  FADD.FTZ R246, R227, R246 ;  /* 0x000000f6e3f67221 */ /* 0x000fe40000010000 */
[----:B------:R-:W-:Y:S01]  /*3fc0*/  FADD.FTZ R247, -R228, R247 ;  /* 0x000000f7e4f77221 */ /* 0x000fe20000010100 */
[----:B------:R1:W3:Y:S04]  /*3fd0*/  SHFL.DOWN PT, R101, R244, 0x1, 0x1f ;  /* 0x08201f00f4657f89 */ /* 0x0002e800000e0000 */
[----:B------:R1:W4:Y:S04]  /*3fe0*/  SHFL.DOWN PT, R248, R246, 0x1, 0x1f ;  /* 0x08201f00f6f87f89 */ /* 0x00032800000e0000 */
[----:B------:R1:W0:Y:S01]  /*3ff0*/  SHFL.DOWN PT, R250, R247, 0x1, 0x1f ;  /* 0x08201f00f7fa7f89 */ /* 0x00022200000e0000 */
[----:B------:R-:W-:Y:S05]  /*4000*/  @!P3 BRA `(.L_x_10232) ;  /* 0x000000b00000b947 */ /* 0x000fea0003800000 */
        /* <DEDUP_REMOVED lines=11> */
.L_x_10232:
[----:B------:R-:W-:Y:S05]  /*40c0*/  BSYNC B0 ;  /* 0x0000000000007941 */ /* 0x000fea0003800000 */
.L_x_10231:
[----:B------:R-:W-:Y:S01]  /*40d0*/  FFMA.FTZ R106, R106, R243, R103 ;  /* 0x000000f36a6a7223 */ /* 0x000fe20000010067 */
[----:B--2---:R-:W-:Y:S01]  /*40e0*/  MOV R100, UR19 ;  /* 0x0000001300647c02 */ /* 0x004fe20008000f00 */
[----:B---3--:R-:W-:Y:S01]  /*40f0*/  HFMA2.MMA R101, -RZ, RZ, 0, 0 ;  /* 0x00000000ff657435 */ /* 0x008fe200000001ff */
[----:B------:R-:W-:Y:S01]  /*4100*/  USHF.L.U32 UR28, UR7, 0x4, URZ ;  /* 0x00000004071c7899 */ /* 0x000fe2000800063f */
[----:B0-----:R-:W-:Y:S01]  /*4110*/  @P2 FADD.FTZ R243, R105, R106 ;  /* 0x0000006a69f32221 */ /* 0x001fe20000010000 */
[----:B------:R-:W-:Y:S01]  /*4120*/  ISETP.GE.OR P0, PT, R100, c[0x0][0x174], P0 ;  /* 0x00005d0064007a0c */ /* 0x000fe20000706670 */
[----:B------:R0:W2:Y:S01]  /*4130*/  SHFL.DOWN PT, R105, R244, 0x2, 0x1f ;  /* 0x08401f00f4697f89 */ /* 0x0000a200000e0000 */
[----:B------:R-:W-:Y:S01]  /*4140*/  MOV R100, 0x3f800000 ;  /* 0x3f80000000647802 */ /* 0x000fe20000000f00 */
[C---:B------:R-:W-:Y:S01]  /*4150*/  FMUL.FTZ R249, R3.reuse, R243 ;  /* 0x000000f303f97220 */ /* 0x040fe20000410000 */
[----:B------:R-:W-:Y:S01]  /*4160*/  ISETP.GT.U32.AND P2, PT, R104, 0x1d, PT ;  /* 0x0000001d6800780c */ /* 0x000fe20003f44070 */
[-C--:B------:R-:W-:Y:S01]  /*4170*/  FMUL.FTZ R3, R3, R102.reuse ;  /* 0x0000006603037220 */ /* 0x080fe20000410000 */
[----:B------:R0:W3:Y:S01]  /*4180*/  SHFL.DOWN PT, R106, R245, 0x2, 0x1f ;  /* 0x08401f00f56a7f89 */ /* 0x0000e200000e0000 */
[----:B------:R-:W-:Y:S01]  /*4190*/  FFMA.FTZ R249, R2, R102, -R249 ;  /* 0x0000006602f97223 */ /* 0x000fe200000108f9 */
[----:B------:R-:W-:Y:S01]  /*41a0*/  BSSY B0, `(.L_x_10233) ;  /* 0x0000011000007945 */ /* 0x000fe20003800000 */
[----:B------:R-:W-:Y:S01]  /*41b0*/  CS2R R102, SRZ ;  /* 0x0000000000667805 */ /* 0x000fe2000001ff00 */
[----:B----4-:R0:W4:Y:S04]  /*41c0*/  SHFL.DOWN PT, R248, R246, 0x2, 0x1f ;  /* 0x08401f00f6f87f89 */ /* 0x01012800000e0000 */
[----:B------:R0:W1:Y:S04]  /*41d0*/  SHFL.DOWN PT, R250, R247, 0x2, 0x1f ;  /* 0x08401f00f7fa7f89 */ /* 0x00006800000e0000 */
[----:B------:R-:W0:Y:S01]  /*41e0*/  @!P0 LDS.128 R100, [UR28+0x3650] ;  /* 0x0036501cff648984 */ /* 0x000e220008000c00 */
[----:B------:R-:W-:Y:S05]  /*41f0*/  @P2 BRA `(.L_x_10234) ;  /* 0x000000b000002947 */ /* 0x000fea0003800000 */
[C---:B-1----:R-:W-:Y:S02]  /*4200*/  FMUL.FTZ R107, R245.reuse, R250 ;  /* 0x000000faf56b7220 */ /* 0x042fe40000410000 */
[----:B----4-:R-:W-:-:S02]  /*4210*/  FMUL.FTZ R251, R245, R248 ;  /* 0x000000f8f5fb7220 */ /* 0x010fc40000410000 */
[C---:B------:R-:W-:Y:S02]  /*4220*/  FFMA.FTZ R107, R244.reuse, R248, -R107 ;  /* 0x000000f8f46b7223 */ /* 0x040fe4000001086b */
[----:B------:R-:W-:Y:S02]  /*4230*/  FFMA.FTZ R248, R244, R250, R251 ;  /* 0x000000faf4f87223 */ /* 0x000fe400000100fb */
[----:B0-----:R-:W-:Y:S02]  /*4240*/  FADD.FTZ R246, R246, R107 ;  /* 0x0000006bf6f67221 */ /* 0x001fe40000010000 */
[C---:B---3--:R-:W-:Y:S02]  /*4250*/  FMUL.FTZ R107, R245.reuse, R106 ;  /* 0x0000006af56b7220 */ /* 0x048fe40000410000 */
[-C--:B--2---:R-:W-:Y:S02]  /*4260*/  FMUL.FTZ R245, R245, R105.reuse ;  /* 0x00000069f5f57220 */ /* 0x084fe40000410000 */
[----:B------:R-:W-:-:S02]  /*4270*/  FFMA.FTZ R107, R244, R105, -R107 ;  /* 0x00000069f46b7223 */ /* 0x000fc4000001086b */
[----:B------:R-:W-:Y:S02]  /*4280*/  FFMA.FTZ R245, R244, R106, R245 ;  /* 0x0000006af4f57223 */ /* 0x000fe400000100f5 */
[----:B------:R-:W-:Y:S01]  /*4290*/  FADD.FTZ R247, R247, R248 ;  /* 0x000000f8f7f77221 */ /* 0x000fe20000010000 */
[----:B------:R-:W-:Y:S02]  /*42a0*/  MOV R244, R107 ;  /* 0x0000006b00f47202 */ /* 0x000fe40000000f00 */
.L_x_10234:
[----:B------:R-:W-:Y:S05]  /*42b0*/  BSYNC B0 ;  /* 0x0000000000007941 */ /* 0x000fea0003800000 */
.L_x_10233:
[----:B------:R-:W-:Y:S01]  /*42c0*/  ISETP.GT.U32.AND P0, PT, R104, 0x1b, PT ;  /* 0x0000001b6800780c */ /* 0x000fe20003f04070 */
[----:B--2---:R2:W4:Y:S01]  /*42d0*/  SHFL.DOWN PT, R105, R244, 0x4, 0x1f ;  /* 0x08801f00f4697f89 */ /* 0x00452200000e0000 */
[----:B------:R-:W-:Y:S03]  /*42e0*/  BSSY B0, `(.L_x_10235) ;  /* 0x0000010000007945 */ /* 0x000fe60003800000 */
[----:B---3--:R2:W3:Y:S04]  /*42f0*/  SHFL.DOWN PT, R106, R245, 0x4, 0x1f ;  /* 0x08801f00f56a7f89 */ /* 0x0084e800000e0000 */
[----:B----4-:R2:W4:Y:S04]  /*4300*/  SHFL.DOWN PT, R248, R246, 0x4, 0x1f ;  /* 0x08801f00f6f87f89 */ /* 0x01052800000e0000 */
[----:B-1----:R2:W1:Y:S01]  /*4310*/  SHFL.DOWN PT, R250, R247, 0x4, 0x1f ;  /* 0x08801f00f7fa7f89 */ /* 0x00246200000e0000 */
[----:B------:R-:W-:Y:S05]  /*4320*/  @P0 BRA `(.L_x_10236) ;  /* 0x000000b000000947 */ /* 0x000fea0003800000 */
[C---:B-1----:R-:W-:Y:S02]  /*4330*/  FMUL.FTZ R107, R245.reuse, R250 ;  /* 0x000000faf56b7220 */ /* 0x042fe40000410000 */
[----:B----4-:R-:W-:-:S02]  /*4340*/  FMUL.FTZ R251, R245, R248 ;  /* 0x000000f8f5fb7220 */ /* 0x010fc40000410000 */
[C---:B------:R-:W-:Y:S02]  /*4350*/  FFMA.FTZ R107, R244.reuse, R248, -R107 ;  /* 0x000000f8f46b7223 */ /* 0x040fe4000001086b */
[----:B------:R-:W-:Y:S02]  /*4360*/  FFMA.FTZ R248, R244, R250, R251 ;  /* 0x000000faf4f87223 */ /* 0x000fe400000100fb */
[----:B0-2---:R-:W-:Y:S02]  /*4370*/  FADD.FTZ R246, R246, R107 ;  /* 0x0000006bf6f67221 */ /* 0x005fe40000010000 */
[C---:B---3--:R-:W-:Y:S02]  /*4380*/  FMUL.FTZ R107, R245.reuse, R106 ;  /* 0x0000006af56b7220 */ /* 0x048fe40000410000 */
[-C--:B------:R-:W-:Y:S02]  /*4390*/  FMUL.FTZ R245, R245, R105.reuse ;  /* 0x00000069f5f57220 */ /* 0x080fe40000410000 */
[----:B------:R-:W-:-:S02]  /*43a0*/  FFMA.FTZ R107, R244, R105, -R107 ;  /* 0x00000069f46b7223 */ /* 0x000fc4000001086b */
[----:B------:R-:W-:Y:S02]  /*43b0*/  FFMA.FTZ R245, R244, R106, R245 ;  /* 0x0000006af4f57223 */ /* 0x000fe400000100f5 */
[----:B------:R-:W-:Y:S01]  /*43c0*/  FADD.FTZ R247, R247, R248 ;  /* 0x000000f8f7f77221 */ /* 0x000fe20000010000 */
[----:B------:R-:W-:Y:S02]  /*43d0*/  MOV R244, R107 ;  /* 0x0000006b00f47202 */ /* 0x000fe40000000f00 */
.L_x_10236:
[----:B------:R-:W-:Y:S05]  /*43e0*/  BSYNC B0 ;  /* 0x0000000000007941 */ /* 0x000fea0003800000 */
.L_x_10235:
[----:B------:R-:W-:Y:S01]  /*43f0*/  ISETP.GT.U32.AND P0, PT, R104, 0x17, PT ;  /* 0x000000176800780c */ /* 0x000fe20003f04070 */
[----:B------:R2:W4:Y:S01]  /*4400*/  SHFL.DOWN PT, R105, R244, 0x8, 0x1f ;  /* 0x09001f00f4697f89 */ /* 0x00052200000e0000 */
        /* <DEDUP_REMOVED lines=16> */
.L_x_10238:
[----:B------:R-:W-:Y:S05]  /*4510*/  BSYNC B0 ;  /* 0x0000000000007941 */ /* 0x000fea0003800000 */
.L_x_10237:
[----:B------:R-:W-:Y:S01]  /*4520*/  ISETP.GT.U32.AND P0, PT, R104, 0xf, PT ;  /* 0x0000000f6800780c */ /* 0x000fe20003f04070 */
[----:B------:R2:W4:Y:S01]  /*4530*/  SHFL.DOWN PT, R105, R244, 0x10, 0x1f ;  /* 0x0a001f00f4697f89 */ /* 0x00052200000e0000 */
[----:B------:R-:W-:Y:S03]  /*4540*/  BSSY B0, `(.L_x_10239) ;  /* 0x0000010000007945 */ /* 0x000fe60003800000 */
[----:B------:R2:W3:Y:S04]  /*4550*/  SHFL.DOWN PT, R104, R245, 0x10, 0x1f ;  /* 0x0a001f00f5687f89 */ /* 0x0004e800000e0000 */
[----:B---3--:R2:W3:Y:S04]  /*4560*/  SHFL.DOWN PT, R106, R246, 0x10, 0x1f ;  /* 0x0a001f00f66a7f89 */ /* 0x0084e800000e0000 */
[----:B----4-:R2:W4:Y:S01]  /*4570*/  SHFL.DOWN PT, R248, R247, 0x10, 0x1f ;  /* 0x0a001f00f7f87f89 */ /* 0x01052200000e0000 */
[----:B------:R-:W-:Y:S05]  /*4580*/  @P0 BRA `(.L_x_10240) ;  /* 0x000000b000000947 */ /* 0x000fea0003800000 */
[C---:B----4-:R-:W-:Y:S02]  /*4590*/  FMUL.FTZ R107, R245.reuse, R248 ;  /* 0x000000f8f56b7220 */ /* 0x050fe40000410000 */
[----:B---3--:R-:W-:-:S02]  /*45a0*/  FMUL.FTZ R251, R245, R106 ;  /* 0x0000006af5fb7220 */ /* 0x008fc40000410000 */
[C---:B------:R-:W-:Y:S02]  /*45b0*/  FFMA.FTZ R107, R244.reuse, R106, -R107 ;  /* 0x0000006af46b7223 */ /* 0x040fe4000001086b */
        /* <DEDUP_REMOVED lines=8> */
.L_x_10240:
[----:B------:R-:W-:Y:S05]  /*4640*/  BSYNC B0 ;  /* 0x0000000000007941 */ /* 0x000fea0003800000 */
.L_x_10239:
[----:B---3--:R-:W3:Y:S01]  /*4650*/  SHFL.IDX PT, R106, R245, RZ, 0x1f ;  /* 0x00001ffff56a7589 */ /* 0x008ee200000e0000 */
[----:B------:R-:W-:Y:S01]  /*4660*/  ISETP.NE.AND P0, PT, R146, RZ, PT ;  /* 0x000000ff9200720c */ /* 0x000fe20003f05270 */
[----:B------:R-:W-:Y:S01]  /*4670*/  FFMA.FTZ R2, R2, R243, R3 ;  /* 0x000000f302027223 */ /* 0x000fe20000010003 */
[----:B------:R-:W-:Y:S01]  /*4680*/  ULDC UR29, c[0x0][0x168] ;  /* 0x00005a00001d7ab9 */ /* 0x000fe20000000800 */
[----:B------:R-:W5:Y:S01]  /*4690*/  SHFL.IDX PT, R107, R244, RZ, 0x1f ;  /* 0x00001ffff46b7589 */ /* 0x000f6200000e0000 */
[----:B------:R-:W-:Y:S01]  /*46a0*/  FADD.FTZ R249, R242, R249 ;  /* 0x000000f9f2f97221 */ /* 0x000fe20000010000 */
[----:B------:R-:W-:Y:S01]  /*46b0*/  BSSY B0, `(.L_x_10241) ;  /* 0x0000253000007945 */ /* 0x000fe20003800000 */
[----:B------:R-:W-:Y:S01]  /*46c0*/  FADD.FTZ R241, R241, R2 ;  /* 0x00000002f1f17221 */ /* 0x000fe20000010000 */
[----:B0-2---:R-:W-:Y:S01]  /*46d0*/  SHFL.DOWN PT, R245, R245, 0x1, 0x1f ;  /* 0x08201f00f5f57f89 */ /* 0x005fe200000e0000 */
[----:B------:R-:W-:-:S03]  /*46e0*/  FMUL.FTZ R2, R206, R249 ;  /* 0x000000f9ce027220 */ /* 0x000fc60000410000 */
[----:B------:R-:W-:Y:S04]  /*46f0*/  SHFL.DOWN PT, R244, R244, 0x1, 0x1f ;  /* 0x08201f00f4f47f89 */ /* 0x000fe800000e0000 */
[----:B-1----:R-:W-:Y:S01]  /*4700*/  SHFL.DOWN PT, R250, R246, 0x1, 0x1f ;  /* 0x08201f00f6fa7f89 */ /* 0x002fe200000e0000 */
[C---:B---3--:R-:W-:Y:S02]  /*4710*/  FMUL.FTZ R104, R106.reuse, R101 ;  /* 0x000000656a687220 */ /* 0x048fe40000410000 */
[CC--:B----4-:R-:W-:Y:S02]  /*4720*/  FMUL.FTZ R248, R106.reuse, R100.reuse ;  /* 0x000000646af87220 */ /* 0x0d0fe40000410000 */
[----:B-----5:R-:W-:Y:S02]  /*4730*/  FFMA.FTZ R104, R107, R100, -R104 ;  /* 0x000000646b687223 */ /* 0x020fe40000010868 */
[----:B------:R-:W-:-:S02]  /*4740*/  FMUL.FTZ R100, R106, R103 ;  /* 0x000000676a647220 */ /* 0x000fc40000410000 */
[C---:B------:R-:W-:Y:S02]  /*4750*/  FFMA.FTZ R105, R107.reuse, R101, R248 ;  /* 0x000000656b697223 */ /* 0x040fe400000100f8 */
[-C--:B------:R-:W-:Y:S01]  /*4760*/  FMUL.FTZ R248, R106, R102.reuse ;  /* 0x000000666af87220 */ /* 0x080fe20000410000 */
[----:B------:R-:W0:Y:S01]  /*4770*/  SHFL.IDX PT, R101, R246, RZ, 0x1f ;  /* 0x00001ffff6657589 */ /* 0x000e2200000e0000 */
[C---:B------:R-:W-:Y:S02]  /*4780*/  FFMA.FTZ R106, R107.reuse, R102, -R100 ;  /* 0x000000666b6a7223 */ /* 0x040fe40000010864 */
[----:B------:R-:W-:Y:S01]  /*4790*/  FFMA.FTZ R107, R107, R103, R248 ;  /* 0x000000676b6b7223 */ /* 0x000fe200000100f8 */
[----:B------:R-:W1:Y:S04]  /*47a0*/  SHFL.IDX PT, R100, R247, RZ, 0x1f ;  /* 0x00001ffff7647589 */ /* 0x000e6800000e0000 */
[----:B------:R-:W2:Y:S04]  /*47b0*/  SHFL.IDX PT, R102, R102, RZ, 0x1f ;  /* 0x00001fff66667589 */ /* 0x000ea800000e0000 */
[----:B------:R-:W3:Y:S04]  /*47c0*/  SHFL.IDX PT, R103, R103, RZ, 0x1f ;  /* 0x00001fff67677589 */ /* 0x000ee800000e0000 */
[----:B------:R-:W4:Y:S01]  /*47d0*/  SHFL.DOWN PT, R248, R247, 0x1, 0x1f ;  /* 0x08201f00f7f87f89 */ /* 0x000f2200000e0000 */
[----:B0-----:R-:W-:-:S02]  /*47e0*/  FADD.FTZ R106, R101, R106 ;  /* 0x0000006a656a7221 */ /* 0x001fc40000010000 */
[----:B-1----:R-:W-:Y:S01]  /*47f0*/  FADD.FTZ R107, R100, R107 ;  /* 0x0000006b646b7221 */ /* 0x002fe20000010000 */
[----:B------:R-:W-:Y:S01]  /*4800*/  P2R R100, PR, RZ, 0x1 ;  /* 0x00000001ff647803 */ /* 0x000fe20000000000 */
[----:B--2---:R-:W-:-:S03]  /*4810*/  @P1 FMUL.FTZ R100, R245, R102 ;  /* 0x00000066f5641220 */ /* 0x004fc60000410000 */
[----:B------:R0:W-:Y:S01]  /*4820*/  @!P0 STS.128 [UR28+0x3650], R104 ;  /* 0x00365068ff008988 */ /* 0x0001e20008000c1c */
[----:B------:R-:W-:Y:S01]  /*4830*/  ULEA UR28, UR19, 0xfffffe00, 0x9 ;  /* 0xfffffe00131c7891 */ /* 0x000fe2000f8e483f */
[-C--:B---3--:R-:W-:Y:S02]  /*4840*/  @P1 FMUL.FTZ R101, R245, R103.reuse ;  /* 0x00000067f5651220 */ /* 0x088fe40000410000 */
[C---:B------:R-:W-:Y:S01]  /*4850*/  @P1 FFMA.FTZ R245, R244.reuse, R103, R100 ;  /* 0x00000067f4f51223 */ /* 0x040fe20000010064 */
[----:B------:R-:W-:Y:S01]  /*4860*/  UIADD3 UR28, -UR28, UR29, URZ ;  /* 0x0000001d1c1c7290 */ /* 0x000fe2000fffe13f */
[----:B------:R-:W-:Y:S02]  /*4870*/  @P1 FFMA.FTZ R101, R244, R102, -R101 ;  /* 0x00000066f4651223 */ /* 0x000fe40000010865 */
[----:B----4-:R-:W-:Y:S02]  /*4880*/  @P1 FADD.FTZ R103, R248, R245 ;  /* 0x000000f5f8671221 */ /* 0x010fe40000010000 */
[----:B------:R-:W-:-:S02]  /*4890*/  @P1 FADD.FTZ R102, R250, R101 ;  /* 0x00000065fa661221 */ /* 0x000fc40000010000 */
[-C--:B------:R-:W-:Y:S02]  /*48a0*/  FMUL.FTZ R3, R103, -R109.reuse ;  /* 0x8000006d67037220 */ /* 0x080fe40000410000 */
[C---:B------:R-:W-:Y:S02]  /*48b0*/  FMUL.FTZ R109, R102.reuse, -R109 ;  /* 0x8000006d666d7220 */ /* 0x040fe40000410000 */
[-C--:B0-----:R-:W-:Y:S02]  /*48c0*/  FFMA.FTZ R105, R102, R108.reuse, -R3 ;  /* 0x0000006c66697223 */ /* 0x081fe40000010803 */
[-C--:B------:R-:W-:Y:S02]  /*48d0*/  FFMA.FTZ R3, R207, R241.reuse, R2 ;  /* 0x000000f1cf037223 */ /* 0x080fe40000010002 */
[----:B------:R-:W-:Y:S02]  /*48e0*/  FMUL.FTZ R2, R206, R241 ;  /* 0x000000f1ce027220 */ /* 0x000fe40000410000 */
[----:B------:R-:W-:-:S02]  /*48f0*/  FFMA.FTZ R108, R103, R108, R109 ;  /* 0x0000006c676c7223 */ /* 0x000fc4000001006d */
[----:B------:R-:W-:Y:S02]  /*4900*/  FFMA.FTZ R2, R207, R249, -R2 ;  /* 0x000000f9cf027223 */ /* 0x000fe40000010802 */
[C---:B------:R-:W-:Y:S02]  /*4910*/  FFMA.FTZ R109, R65.reuse, R238, R3 ;  /* 0x000000ee416d7223 */ /* 0x040fe40000010003 */
[----:B------:R-:W-:Y:S02]  /*4920*/  FFMA.FTZ R3, R65, R240, R2 ;  /* 0x000000f041037223 */ /* 0x000fe40000010002 */
[C---:B------:R-:W-:Y:S02]  /*4930*/  FMUL.FTZ R2, R204.reuse, R109 ;  /* 0x0000006dcc027220 */ /* 0x040fe40000410000 */
[-C--:B------:R-:W-:Y:S02]  /*4940*/  FMUL.FTZ R100, R204, R3.reuse ;  /* 0x00000003cc647220 */ /* 0x080fe40000410000 */
[----:B------:R-:W-:-:S02]  /*4950*/  FFMA.FTZ R2, R205, R3, -R2 ;  /* 0x00000003cd027223 */ /* 0x000fc40000010802 */
[----:B------:R-:W-:Y:S02]  /*4960*/  FFMA.FTZ R100, R205, R109, R100 ;  /* 0x0000006dcd647223 */ /* 0x000fe40000010064 */
[----:B------:R-:W-:Y:S02]  /*4970*/  FFMA.FTZ R102, R140, R249, RZ ;  /* 0x000000f98c667223 */ /* 0x000fe400000100ff */
[C---:B------:R-:W-:Y:S02]  /*4980*/  FFMA.FTZ R103, R66.reuse, R237, R2 ;  /* 0x000000ed42677223 */ /* 0x040fe40000010002 */
[----:B------:R-:W-:Y:S02]  /*4990*/  FFMA.FTZ R239, R66, R239, R100 ;  /* 0x000000ef42ef7223 */ /* 0x000fe40000010064 */
[----:B------:R-:W-:Y:S02]  /*49a0*/  FMUL.FTZ R2, R64, R125 ;  /* 0x0000007d40027220 */ /* 0x000fe40000410000 */
[----:B------:R-:W-:-:S02]  /*49b0*/  FFMA.FTZ R104, R140, -R241, RZ ;  /* 0x800000f18c687223 */ /* 0x000fc400000100ff */
[----:B------:R-:W-:Y:S02]  /*49c0*/  FFMA.FTZ R106, R139, R3, R102 ;  /* 0x000000038b6a7223 */ /* 0x000fe40000010066 */
[----:B------:R-:W-:Y:S02]  /*49d0*/  FMUL.FTZ R102, R202, R239 ;  /* 0x000000efca667220 */ /* 0x000fe40000410000 */
[-C--:B------:R-:W-:Y:S02]  /*49e0*/  FFMA.FTZ R101, R68, -R2.reuse, R249 ;  /* 0x8000000244657223 */ /* 0x080fe400000100f9 */
[----:B------:R-:W-:Y:S02]  /*49f0*/  FFMA.FTZ R100, R69, -R2, R241 ;  /* 0x8000000245647223 */ /* 0x000fe400000100f1 */
[----:B------:R-:W-:Y:S02]  /*4a00*/  FFMA.FTZ R107, R139, -R109, R104 ;  /* 0x8000006d8b6b7223 */ /* 0x000fe40000010068 */
[----:B------:R-:W-:-:S02]  /*4a10*/  FMUL.FTZ R2, R65, R122 ;  /* 0x0000007a41027220 */ /* 0x000fc40000410000 */
[-C--:B------:R-:W-:Y:S02]  /*4a20*/  FMUL.FTZ R104, R202, R103.reuse ;  /* 0x00000067ca687220 */ /* 0x080fe40000410000 */
[C---:B------:R-:W-:Y:S02]  /*4a30*/  FFMA.FTZ R102, R203.reuse, R103, -R102 ;  /* 0x00000067cb667223 */ /* 0x040fe40000010866 */
[-C--:B------:R-:W-:Y:S02]  /*4a40*/  FFMA.FTZ R3, R70, -R2.reuse, R3 ;  /* 0x8000000246037223 */ /* 0x080fe40000010003 */
[----:B------:R-:W-:Y:S02]  /*4a50*/  FFMA.FTZ R104, R203, R239, R104 ;  /* 0x000000efcb687223 */ /* 0x000fe40000010068 */
[----:B------:R-:W-:Y:S02]  /*4a60*/  FFMA.FTZ R2, R71, -R2, R109 ;  /* 0x8000000247027223 */ /* 0x000fe4000001006d */
[----:B------:R-:W-:-:S02]  /*4a70*/  FFMA.FTZ R109, R67, R234, R102 ;  /* 0x000000ea436d7223 */ /* 0x000fc40000010066 */
[----:B------:R-:W-:Y:S02]  /*4a80*/  FFMA.FTZ R237, R67, R236, R104 ;  /* 0x000000ec43ed7223 */ /* 0x000fe40000010068 */
[----:B------:R-:W-:Y:S02]  /*4a90*/  FFMA.FTZ R234, R138, R103, R106 ;  /* 0x000000678aea7223 */ /* 0x000fe4000001006a */
[C---:B------:R-:W-:Y:S02]  /*4aa0*/  FMUL.FTZ R106, R200.reuse, R109 ;  /* 0x0000006dc86a7220 */ /* 0x040fe40000410000 */
[-C--:B------:R-:W-:Y:S02]  /*4ab0*/  FMUL.FTZ R104, R200, R237.reuse ;  /* 0x000000edc8687220 */ /* 0x080fe40000410000 */
[C---:B------:R-:W-:Y:S02]  /*4ac0*/  FFMA.FTZ R106, R201.reuse, R237, R106 ;  /* 0x000000edc96a7223 */ /* 0x040fe4000001006a */
[----:B------:R-:W-:-:S02]  /*4ad0*/  FFMA.FTZ R104, R201, R109, -R104 ;  /* 0x0000006dc9687223 */ /* 0x000fc40000010868 */
[----:B------:R-:W-:Y:S02]  /*4ae0*/  FFMA.FTZ R238, R60, R233, R106 ;  /* 0x000000e93cee7223 */ /* 0x000fe4000001006a */
[----:B------:R-:W-:Y:S02]  /*4af0*/  FFMA.FTZ R236, R138, -R239, R107 ;  /* 0x800000ef8aec7223 */ /* 0x000fe4000001006b */
[----:B------:R-:W-:Y:S02]  /*4b00*/  FFMA.FTZ R235, R60, R235, R104 ;  /* 0x000000eb3ceb7223 */ /* 0x000fe40000010068 */
[C---:B------:R-:W-:Y:S02]  /*4b10*/  FFMA.FTZ R107, R137.reuse, R109, R234 ;  /* 0x0000006d896b7223 */ /* 0x040fe400000100ea */
[----:B------:R-:W-:Y:S02]  /*4b20*/  FMUL.FTZ R234, R198, R238 ;  /* 0x000000eec6ea7220 */ /* 0x000fe40000410000 */
[----:B------:R-:W-:-:S02]  /*4b30*/  FFMA.FTZ R233, R137, -R237, R236 ;  /* 0x800000ed89e97223 */ /* 0x000fc400000100ec */
[----:B------:R-:W-:Y:S02]  /*4b40*/  FMUL.FTZ R104, R67, R120 ;  /* 0x0000007843687220 */ /* 0x000fe40000410000 */
[----:B------:R-:W-:Y:S02]  /*4b50*/  FMUL.FTZ R236, R198, R235 ;  /* 0x000000ebc6ec7220 */ /* 0x000fe40000410000 */
[----:B------:R-:W-:Y:S02]  /*4b60*/  FMUL.FTZ R102, R66, R123 ;  /* 0x0000007b42667220 */ /* 0x000fe40000410000 */
[C---:B------:R-:W-:Y:S02]  /*4b70*/  FFMA.FTZ R234, R199.reuse, R235, -R234 ;  /* 0x000000ebc7ea7223 */ /* 0x040fe400000108ea */
[----:B------:R-:W-:Y:S02]  /*4b80*/  FFMA.FTZ R106, R74, -R104, R109 ;  /* 0x800000684a6a7223 */ /* 0x000fe4000001006d */
[----:B------:R-:W-:-:S02]  /*4b90*/  FFMA.FTZ R236, R199, R238, R236 ;  /* 0x000000eec7ec7223 */ /* 0x000fc400000100ec */
[----:B------:R-:W-:Y:S02]  /*4ba0*/  FFMA.FTZ R104, R75, -R104, R237 ;  /* 0x800000684b687223 */ /* 0x000fe400000100ed */
[----:B------:R-:W-:Y:S02]  /*4bb0*/  FFMA.FTZ R103, R72, -R102, R103 ;  /* 0x8000006648677223 */ /* 0x000fe40000010067 */
[----:B------:R-:W-:Y:S02]  /*4bc0*/  FFMA.FTZ R237, R61, R232, R234 ;  /* 0x000000e83ded7223 */ /* 0x000fe400000100ea */
[----:B------:R-:W-:Y:S02]  /*4bd0*/  FFMA.FTZ R102, R73, -R102, R239 ;  /* 0x8000006649667223 */ /* 0x000fe400000100ef */
[----:B------:R-:W-:Y:S02]  /*4be0*/  FFMA.FTZ R239, R61, R230, R236 ;  /* 0x000000e63def7223 */ /* 0x000fe400000100ec */
[----:B------:R-:W-:-:S02]  /*4bf0*/  FMUL.FTZ R232, R196, R237 ;  /* 0x000000edc4e87220 */ /* 0x000fc40000410000 */
[-C--:B------:R-:W-:Y:S02]  /*4c00*/  FMUL.FTZ R230, R196, R239.reuse ;  /* 0x000000efc4e67220 */ /* 0x080fe40000410000 */
[C---:B------:R-:W-:Y:S02]  /*4c10*/  FFMA.FTZ R232, R197.reuse, R239, R232 ;  /* 0x000000efc5e87223 */ /* 0x040fe400000100e8 */
[----:B------:R-:W-:Y:S02]  /*4c20*/  FMUL.FTZ R109, R60, R121 ;  /* 0x000000793c6d7220 */ /* 0x000fe40000410000 */
[----:B------:R-:W-:Y:S02]  /*4c30*/  FFMA.FTZ R230, R197, R237, -R230 ;  /* 0x000000edc5e67223 */ /* 0x000fe400000108e6 */
[----:B------:R-:W-:Y:S02]  /*4c40*/  FFMA.FTZ R234, R136, R235, R107 ;  /* 0x000000eb88ea7223 */ /* 0x000fe4000001006b */
[----:B------:R-:W-:-:S02]  /*4c50*/  FFMA.FTZ R241, R62, R229, R232 ;  /* 0x000000e53ef17223 */ /* 0x000fc400000100e8 */
[----:B------:R-:W-:Y:S02]  /*4c60*/  FFMA.FTZ R107, R76, -R109, R235 ;  /* 0x8000006d4c6b7223 */ /* 0x000fe400000100eb */
[----:B------:R-:W-:Y:S02]  /*4c70*/  FFMA.FTZ R235, R62, R231, R230 ;  /* 0x000000e73eeb7223 */ /* 0x000fe400000100e6 */
[C---:B------:R-:W-:Y:S02]  /*4c80*/  FMUL.FTZ R232, R194.reuse, R241 ;  /* 0x000000f1c2e87220 */ /* 0x040fe40000410000 */
[----:B------:R-:W-:Y:S02]  /*4c90*/  FFMA.FTZ R231, R135, R237, R234 ;  /* 0x000000ed87e77223 */ /* 0x000fe400000100ea */
[----:B------:R-:W-:Y:S02]  /*4ca0*/  FMUL.FTZ R234, R194, R235 ;  /* 0x000000ebc2ea7220 */ /* 0x000fe40000410000 */
[----:B------:R-:W-:-:S02]  /*4cb0*/  FMUL.FTZ R230, R61, R118 ;  /* 0x000000763de67220 */ /* 0x000fc40000410000 */
[C---:B------:R-:W-:Y:S02]  /*4cc0*/  FFMA.FTZ R232, R195.reuse, R235, -R232 ;  /* 0x000000ebc3e87223 */ /* 0x040fe400000108e8 */
[----:B------:R-:W-:Y:S02]  /*4cd0*/  FFMA.FTZ R234, R195, R241, R234 ;  /* 0x000000f1c3ea7223 */ /* 0x000fe400000100ea */
[----:B------:R-:W-:Y:S02]  /*4ce0*/  FFMA.FTZ R229, R78, -R230, R237 ;  /* 0x800000e64ee57223 */ /* 0x000fe400000100ed */
[C---:B------:R-:W-:Y:S02]  /*4cf0*/  FFMA.FTZ R237, R63.reuse, R178, R232 ;  /* 0x000000b23fed7223 */ /* 0x040fe400000100e8 */
[----:B------:R-:W-:Y:S02]  /*4d00*/  FFMA.FTZ R240, R63, R180, R234 ;  /* 0x000000b43ff07223 */ /* 0x000fe400000100ea */
[----:B------:R-:W-:-:S02]  /*4d10*/  FMUL.FTZ R234, R192, R237 ;  /* 0x000000edc0ea7220 */ /* 0x000fc40000410000 */
[----:B------:R-:W-:Y:S02]  /*4d20*/  FMUL.FTZ R232, R192, R240 ;  /* 0x000000f0c0e87220 */ /* 0x000fe40000410000 */
[----:B------:R-:W-:Y:S02]  /*4d30*/  FFMA.FTZ R236, R136, -R238, R233 ;  /* 0x800000ee88ec7223 */ /* 0x000fe400000100e9 */
[C---:B------:R-:W-:Y:S02]  /*4d40*/  FFMA.FTZ R234, R193.reuse, R240, R234 ;  /* 0x000000f0c1ea7223 */ /* 0x040fe400000100ea */
[----:B------:R-:W-:Y:S02]  /*4d50*/  FMUL.FTZ R180, R62, R119 ;  /* 0x000000773eb47220 */ /* 0x000fe40000410000 */
[----:B------:R-:W-:Y:S02]  /*4d60*/  FFMA.FTZ R232, R193, R237, -R232 ;  /* 0x000000edc1e87223 */ /* 0x000fe400000108e8 */
[----:B------:R-:W-:-:S02]  /*4d70*/  FFMA.FTZ R233, R135, -R239, R236 ;  /* 0x800000ef87e97223 */ /* 0x000fc400000100ec */
[----:B------:R-:W-:Y:S02]  /*4d80*/  FFMA.FTZ R230, R79, -R230, R239 ;  /* 0x800000e64fe67223 */ /* 0x000fe400000100ef */
[----:B------:R-:W-:Y:S02]  /*4d90*/  FFMA.FTZ R239, R56, R177, R234 ;  /* 0x000000b138ef7223 */ /* 0x000fe400000100ea */
[----:B------:R-:W-:Y:S02]  /*4da0*/  FFMA.FTZ R236, R134, R235, R231 ;  /* 0x000000eb86ec7223 */ /* 0x000fe400000100e7 */
[----:B------:R-:W-:Y:S02]  /*4db0*/  FFMA.FTZ R178, R80, -R180, R235 ;  /* 0x800000b450b27223 */ /* 0x000fe400000100eb */
[----:B------:R-:W-:Y:S02]  /*4dc0*/  FFMA.FTZ R235, R56, R175, R232 ;  /* 0x000000af38eb7223 */ /* 0x000fe400000100e8 */
[----:B------:R-:W-:-:S02]  /*4dd0*/  FMUL.FTZ R232, R190, R239 ;  /* 0x000000efbee87220 */ /* 0x000fc40000410000 */
[----:B------:R-:W-:Y:S02]  /*4de0*/  FMUL.FTZ R234, R190, R235 ;  /* 0x000000ebbeea7220 */ /* 0x000fe40000410000 */
[----:B------:R-:W-:Y:S02]  /*4df0*/  FMUL.FTZ R177, R63, R116 ;  /* 0x000000743fb17220 */ /* 0x000fe40000410000 */
[----:B------:R-:W-:Y:S02]  /*4e00*/  FFMA.FTZ R109, R77, -R109, R238 ;  /* 0x8000006d4d6d7223 */ /* 0x000fe400000100ee */
[C---:B------:R-:W-:Y:S02]  /*4e10*/  FFMA.FTZ R232, R191.reuse, R235, -R232 ;  /* 0x000000ebbfe87223 */ /* 0x040fe400000108e8 */
[----:B------:R-:W-:Y:S02]  /*4e20*/  FFMA.FTZ R238, R134, -R241, R233 ;  /* 0x800000f186ee7223 */ /* 0x000fe400000100e9 */
[----:B------:R-:W-:-:S02]  /*4e30*/  FFMA.FTZ R234, R191, R239, R234 ;  /* 0x000000efbfea7223 */ /* 0x000fc400000100ea */
[----:B------:R-:W-:Y:S02]  /*4e40*/  FFMA.FTZ R231, R133, R237, R236 ;  /* 0x000000ed85e77223 */ /* 0x000fe400000100ec */
[-C--:B------:R-:W-:Y:S02]  /*4e50*/  FFMA.FTZ R175, R82, -R177.reuse, R237 ;  /* 0x800000b152af7223 */ /* 0x080fe400000100ed */
[----:B------:R-:W-:Y:S02]  /*4e60*/  FFMA.FTZ R237, R57, R174, R232 ;  /* 0x000000ae39ed7223 */ /* 0x000fe400000100e8 */
[----:B------:R-:W-:Y:S02]  /*4e70*/  FFMA.FTZ R233, R133, -R240, R238 ;  /* 0x800000f085e97223 */ /* 0x000fe400000100ee */
[----:B------:R-:W-:Y:S02]  /*4e80*/  FFMA.FTZ R177, R83, -R177, R240 ;  /* 0x800000b153b17223 */ /* 0x000fe400000100f0 */
[----:B------:R-:W-:-:S02]  /*4e90*/  FFMA.FTZ R240, R57, R176, R234 ;  /* 0x000000b039f07223 */ /* 0x000fc400000100ea */
[----:B------:R-:W-:Y:S02]  /*4ea0*/  FMUL.FTZ R234, R188, R237 ;  /* 0x000000edbcea7220 */ /* 0x000fe40000410000 */
[----:B------:R-:W-:Y:S02]  /*4eb0*/  FMUL.FTZ R174, R56, R117 ;  /* 0x0000007538ae7220 */ /* 0x000fe40000410000 */
[-C--:B------:R-:W-:Y:S02]  /*4ec0*/  FMUL.FTZ R232, R188, R240.reuse ;  /* 0x000000f0bce87220 */ /* 0x080fe40000410000 */
[C---:B------:R-:W-:Y:S02]  /*4ed0*/  FFMA.FTZ R234, R189.reuse, R240, R234 ;  /* 0x000000f0bdea7223 */ /* 0x040fe400000100ea */
[----:B------:R-:W-:Y:S02]  /*4ee0*/  FFMA.FTZ R176, R84, -R174, R235 ;  /* 0x800000ae54b07223 */ /* 0x000fe400000100eb */
[----:B------:R-:W-:-:S02]  /*4ef0*/  FFMA.FTZ R232, R189, R237, -R232 ;  /* 0x000000edbde87223 */ /* 0x000fc400000108e8 */
[----:B------:R-:W-:Y:S02]  /*4f00*/  FFMA.FTZ R238, R132, -R239, R233 ;  /* 0x800000ef84ee7223 */ /* 0x000fe400000100e9 */
[----:B------:R-:W-:Y:S02]  /*4f10*/  FFMA.FTZ R174, R85, -R174, R239 ;  /* 0x800000ae55ae7223 */ /* 0x000fe400000100ef */
[----:B------:R-:W-:Y:S02]  /*4f20*/  FFMA.FTZ R239, R58, R171, R234 ;  /* 0x000000ab3aef7223 */ /* 0x000fe400000100ea */
[----:B------:R-:W-:Y:S02]  /*4f30*/  FFMA.FTZ R236, R132, R235, R231 ;  /* 0x000000eb84ec7223 */ /* 0x000fe400000100e7 */
[----:B------:R-:W-:Y:S02]  /*4f40*/  FFMA.FTZ R235, R58, R173, R232 ;  /* 0x000000ad3aeb7223 */ /* 0x000fe400000100e8 */
[----:B------:R-:W-:-:S02]  /*4f50*/  FMUL.FTZ R232, R186, R239 ;  /* 0x000000efbae87220 */ /* 0x000fc40000410000 */
[-C--:B------:R-:W-:Y:S02]  /*4f60*/  FMUL.FTZ R234, R186, R235.reuse ;  /* 0x000000ebbaea7220 */ /* 0x080fe40000410000 */
[----:B------:R-:W-:Y:S02]  /*4f70*/  FMUL.FTZ R173, R57, R114 ;  /* 0x0000007239ad7220 */ /* 0x000fe40000410000 */
[C---:B------:R-:W-:Y:S02]  /*4f80*/  FFMA.FTZ R232, R187.reuse, R235, -R232 ;  /* 0x000000ebbbe87223 */ /* 0x040fe400000108e8 */
[----:B------:R-:W-:Y:S02]  /*4f90*/  FFMA.FTZ R234, R187, R239, R234 ;  /* 0x000000efbbea7223 */ /* 0x000fe400000100ea */
[----:B------:R-:W-:Y:S02]  /*4fa0*/  FFMA.FTZ R231, R131, R237, R236 ;  /* 0x000000ed83e77223 */ /* 0x000fe400000100ec */
[----:B------:R-:W-:-:S02]  /*4fb0*/  FFMA.FTZ R171, R86, -R173, R237 ;  /* 0x800000ad56ab7223 */ /* 0x000fc400000100ed */
[----:B------:R-:W-:Y:S02]  /*4fc0*/  FFMA.FTZ R237, R59, R170, R232 ;  /* 0x000000aa3bed7223 */ /* 0x000fe400000100e8 */
[----:B------:R-:W-:Y:S02]  /*4fd0*/  FFMA.FTZ R233, R131, -R240, R238 ;  /* 0x800000f083e97223 */ /* 0x000fe400000100ee */
[----:B------:R-:W-:Y:S02]  /*4fe0*/  FFMA.FTZ R173, R87, -R173, R240 ;  /* 0x800000ad57ad7223 */ /* 0x000fe400000100f0 */
[----:B------:R-:W-:Y:S02]  /*4ff0*/  FFMA.FTZ R240, R59, R172, R234 ;  /* 0x000000ac3bf07223 */ /* 0x000fe400000100ea */
[----:B------:R-:W-:Y:S02]  /*5000*/  FMUL.FTZ R234, R184, R237 ;  /* 0x000000edb8ea7220 */ /* 0x000fe40000410000 */
[----:B------:R-:W-:-:S02]  /*5010*/  FMUL.FTZ R172, R58, R115 ;  /* 0x000000733aac7220 */ /* 0x000fc40000410000 */
[-C--:B------:R-:W-:Y:S02]  /*5020*/  FMUL.FTZ R232, R184, R240.reuse ;  /* 0x000000f0b8e87220 */ /* 0x080fe40000410000 */
[C---:B------:R-:W-:Y:S02]  /*5030*/  FFMA.FTZ R234, R185.reuse, R240, R234 ;  /* 0x000000f0b9ea7223 */ /* 0x040fe400000100ea */
[-C--:B------:R-:W-:Y:S02]  /*5040*/  FFMA.FTZ R170, R88, -R172.reuse, R235 ;  /* 0x800000ac58aa7223 */ /* 0x080fe400000100eb */
[----:B------:R-:W-:Y:S02]  /*5050*/  FFMA.FTZ R232, R185, R237, -R232 ;  /* 0x000000edb9e87223 */ /* 0x000fe400000108e8 */
[----:B------:R-:W-:Y:S02]  /*5060*/  FFMA.FTZ R238, R130, -R239, R233 ;  /* 0x800000ef82ee7223 */ /* 0x000fe400000100e9 */
[----:B------:R-:W-:-:S02]  /*5070*/  FFMA.FTZ R172, R89, -R172, R239 ;  /* 0x800000ac59ac7223 */ /* 0x000fc400000100ef */
[----:B------:R-:W-:Y:S02]  /*5080*/  FFMA.FTZ R239, R52, R167, R234 ;  /* 0x000000a734ef7223 */ /* 0x000fe400000100ea */
[----:B------:R-:W-:Y:S02]  /*5090*/  FFMA.FTZ R236, R130, R235, R231 ;  /* 0x000000eb82ec7223 */ /* 0x000fe400000100e7 */
[----:B------:R-:W-:Y:S02]  /*50a0*/  FFMA.FTZ R235, R52, R169, R232 ;  /* 0x000000a934eb7223 */ /* 0x000fe400000100e8 */
[C---:B------:R-:W-:Y:S02]  /*50b0*/  FMUL.FTZ R232, R182.reuse, R239 ;  /* 0x000000efb6e87220 */ /* 0x040fe40000410000 */
[-C--:B------:R-:W-:Y:S02]  /*50c0*/  FMUL.FTZ R234, R182, R235.reuse ;  /* 0x000000ebb6ea7220 */ /* 0x080fe40000410000 */
[----:B------:R-:W-:-:S02]  /*50d0*/  FFMA.FTZ R232, R183, R235, -R232 ;  /* 0x000000ebb7e87223 */ /* 0x000fc400000108e8 */
[----:B------:R-:W-:Y:S02]  /*50e0*/  FFMA.FTZ R234, R183, R239, R234 ;  /* 0x000000efb7ea7223 */ /* 0x000fe400000100ea */
[C---:B------:R-:W-:Y:S02]  /*50f0*/  FFMA.FTZ R167, R129.reuse, R237, R236 ;  /* 0x000000ed81a77223 */ /* 0x040fe400000100ec */
[----:B------:R-:W-:Y:S02]  /*5100*/  FFMA.FTZ R233, R129, -R240, R238 ;  /* 0x800000f081e97223 */ /* 0x000fe400000100ee */
[C---:B------:R-:W-:Y:S02]  /*5110*/  FFMA.FTZ R236, R53.reuse, R166, R232 ;  /* 0x000000a635ec7223 */ /* 0x040fe400000100e8 */
[----:B------:R-:W-:Y:S02]  /*5120*/  FMUL.FTZ R232, R52, R113 ;  /* 0x0000007134e87220 */ /* 0x000fe40000410000 */
[----:B------:R-:W-:-:S02]  /*5130*/  FFMA.FTZ R238, R53, R168, R234 ;  /* 0x000000a835ee7223 */ /* 0x000fc400000100ea */
[C---:B------:R-:W-:Y:S02]  /*5140*/  FFMA.FTZ R234, R128.reuse, -R239, R233 ;  /* 0x800000ef80ea7223 */ /* 0x040fe400000100e9 */
[----:B------:R-:W-:Y:S02]  /*5150*/  FMUL.FTZ R231, R59, R112 ;  /* 0x000000703be77220 */ /* 0x000fe40000410000 */
[----:B------:R-:W-:Y:S02]  /*5160*/  FFMA.FTZ R168, R128, R235, R167 ;  /* 0x000000eb80a87223 */ /* 0x000fe400000100a7 */
[-C--:B------:R-:W-:Y:S02]  /*5170*/  FFMA.FTZ R166, R92, -R232.reuse, R235 ;  /* 0x800000e85ca67223 */ /* 0x080fe400000100eb */
[----:B------:R-:W-:Y:S02]  /*5180*/  FFMA.FTZ R232, R93, -R232, R239 ;  /* 0x800000e85de87223 */ /* 0x000fe400000100ef */
[----:B------:R-:W-:-:S02]  /*5190*/  FFMA.FTZ R239, R127, -R238, R234 ;  /* 0x800000ee7fef7223 */ /* 0x000fc400000100ea */
[----:B------:R-:W-:Y:S02]  /*51a0*/  FFMA.FTZ R169, R90, -R231, R237 ;  /* 0x800000e75aa97223 */ /* 0x000fe400000100ed */
[-C--:B------:R-:W-:Y:S02]  /*51b0*/  FMUL.FTZ R234, R179, R236.reuse ;  /* 0x000000ecb3ea7220 */ /* 0x080fe40000410000 */
[----:B------:R-:W-:Y:S02]  /*51c0*/  FFMA.FTZ R237, R127, R236, R168 ;  /* 0x000000ec7fed7223 */ /* 0x000fe400000100a8 */
[----:B------:R-:W-:Y:S02]  /*51d0*/  FMUL.FTZ R168, R179, R238 ;  /* 0x000000eeb3a87220 */ /* 0x000fe40000410000 */
[----:B------:R-:W-:Y:S02]  /*51e0*/  FMUL.FTZ R235, R53, R110 ;  /* 0x0000006e35eb7220 */ /* 0x000fe40000410000 */
[----:B------:R-:W-:-:S02]  /*51f0*/  FFMA.FTZ R234, R181, R238, R234 ;  /* 0x000000eeb5ea7223 */ /* 0x000fc400000100ea */
[----:B------:R-:W-:Y:S02]  /*5200*/  FFMA.FTZ R233, R181, R236, -R168 ;  /* 0x000000ecb5e97223 */ /* 0x000fe400000108a8 */
[----:B------:R-:W-:Y:S02]  /*5210*/  FFMA.FTZ R167, R94, -R235, R236 ;  /* 0x800000eb5ea77223 */ /* 0x000fe400000100ec */
[C---:B------:R-:W-:Y:S02]  /*5220*/  FFMA.FTZ R236, R54.reuse, R163, R234 ;  /* 0x000000a336ec7223 */ /* 0x040fe400000100ea */
[----:B------:R-:W-:Y:S02]  /*5230*/  FFMA.FTZ R168, R95, -R235, R238 ;  /* 0x800000eb5fa87223 */ /* 0x000fe400000100ee */
[----:B------:R-:W-:Y:S02]  /*5240*/  FFMA.FTZ R235, R54, R161, R233 ;  /* 0x000000a136eb7223 */ /* 0x000fe400000100e9 */
[----:B------:R-:W-:-:S02]  /*5250*/  FADD.FTZ R163, -R159, R108 ;  /* 0x0000006c9fa37221 */ /* 0x000fc40000010100 */
[----:B------:R-:W-:Y:S02]  /*5260*/  FADD.FTZ R233, R158, R105 ;  /* 0x000000699ee97221 */ /* 0x000fe40000010000 */
[----:B------:R-:W-:Y:S02]  /*5270*/  FMUL.FTZ R108, R164, R236 ;  /* 0x000000eca46c7220 */ /* 0x000fe40000410000 */
[----:B------:R-:W-:Y:S02]  /*5280*/  FMUL.FTZ R105, R54, R111 ;  /* 0x0000006f36697220 */ /* 0x000fe40000410000 */
[-C--:B------:R-:W-:Y:S02]  /*5290*/  FMUL.FTZ R234, R164, R235.reuse ;  /* 0x000000eba4ea7220 */ /* 0x080fe40000410000 */
[----:B------:R-:W-:Y:S02]  /*52a0*/  FFMA.FTZ R161, R165, R235, -R108 ;  /* 0x000000eba5a17223 */ /* 0x000fe4000001086c */
[----:B------:R-:W-:-:S02]  /*52b0*/  FFMA.FTZ R108, R96, -R105, R235 ;  /* 0x80000069606c7223 */ /* 0x000fc400000100eb */
[-C--:B------:R-:W-:Y:S02]  /*52c0*/  FFMA.FTZ R158, R126, -R236.reuse, R239 ;  /* 0x800000ec7e9e7223 */ /* 0x080fe400000100ef */
[----:B------:R-:W-:Y:S02]  /*52d0*/  FFMA.FTZ R105, R97, -R105, R236 ;  /* 0x8000006961697223 */ /* 0x000fe400000100ec */
        /* <DEDUP_REMOVED lines=9> */
[----:B------:R-:W-:-:S02]  /*5370*/  FMUL.FTZ R157, R179, -R164 ;  /* 0x800000a4b39d7220 */ /* 0x000fc40000410000 */
[----:B------:R-:W-:Y:S02]  /*5380*/  FMUL.FTZ R179, R179, -R234 ;  /* 0x800000eab3b37220 */ /* 0x000fe40000410000 */
[-C--:B------:R-:W-:Y:S02]  /*5390*/  FMUL.FTZ R97, R97, R164.reuse ;  /* 0x000000a461617220 */ /* 0x080fe40000410000 */
[C---:B------:R-:W-:Y:S02]  /*53a0*/  FFMA.FTZ R179, R181.reuse, R164, R179 ;  /* 0x000000a4b5b37223 */ /* 0x040fe400000100b3 */
[-C--:B------:R-:W-:Y:S01]  /*53b0*/  FFMA.FTZ R236, R181, R234.reuse, -R157 ;  /* 0x000000eab5ec7223 */ /* 0x080fe2000001089d */
[----:B------:R-:W-:Y:S01]  /*53c0*/  SHF.L.U32 R157, R146, 0x5, RZ ;  /* 0x00000005929d7819 */ /* 0x000fe200000006ff */
[----:B------:R-:W-:Y:S02]  /*53d0*/  FADD.FTZ R179, -R154, R179 ;  /* 0x000000b39ab37221 */ /* 0x000fe40000010100 */
[----:B------:R-:W-:Y:S01]  /*53e0*/  FFMA.FTZ R97, R96, R234, R97 ;  /* 0x000000ea60617223 */ /* 0x000fe20000010061 */
[----:B------:R-:W-:Y:S01]  /*53f0*/  LEA.HI.SX32 R157, R157, R157, 0x1b ;  /* 0x0000009d9d9d7211 */ /* 0x000fe200078fdaff */
[----:B------:R-:W-:-:S02]  /*5400*/  FADD.FTZ R181, R155, R236 ;  /* 0x000000ec9bb57221 */ /* 0x000fc40000010000 */
[CC--:B------:R-:W-:Y:S02]  /*5410*/  FMUL.FTZ R96, R182.reuse, -R179.reuse ;  /* 0x800000b3b6607220 */ /* 0x0c0fe40000410000 */
[----:B------:R-:W-:Y:S02]  /*5420*/  FMUL.FTZ R236, R163, UR40 ;  /* 0x00000028a3ec7c20 */ /* 0x000fe40008410000 */
[----:B------:R-:W-:Y:S02]  /*5430*/  FFMA.FTZ R161, R55, R162, R161 ;  /* 0x000000a237a17223 */ /* 0x000fe400000100a1 */
[----:B------:R-:W-:Y:S02]  /*5440*/  FMUL.FTZ R154, R95, R179 ;  /* 0x000000b35f9a7220 */ /* 0x000fe40000410000 */
[----:B------:R-:W-:Y:S02]  /*5450*/  FMUL.FTZ R162, R55, R0 ;  /* 0x0000000037a27220 */ /* 0x000fe40000410000 */
[----:B------:R-:W-:-:S02]  /*5460*/  FMUL.FTZ R182, R182, -R181 ;  /* 0x800000b5b6b67220 */ /* 0x000fc40000410000 */
[----:B------:R-:W-:Y:S02]  /*5470*/  FFMA.FTZ R95, R183, R181, -R96 ;  /* 0x000000b5b75f7223 */ /* 0x000fe40000010860 */
[----:B------:R-:W-:Y:S02]  /*5480*/  FFMA.FTZ R96, R233, UR41, R236 ;  /* 0x00000029e9607c23 */ /* 0x000fe400080100ec */
[----:B------:R-:W-:Y:S02]  /*5490*/  FMUL.FTZ R165, R99, R163 ;  /* 0x000000a363a57220 */ /* 0x000fe40000410000 */
[----:B------:R-:W-:Y:S02]  /*54a0*/  FMUL.FTZ R236, R233, UR40 ;  /* 0x00000028e9ec7c20 */ /* 0x000fe40008410000 */
[----:B------:R-:W-:Y:S02]  /*54b0*/  FMUL.FTZ R155, R164, UR40 ;  /* 0x00000028a49b7c20 */ /* 0x000fe40008410000 */
[----:B------:R-:W-:-:S02]  /*54c0*/  FFMA.FTZ R156, R99, -R162, R160 ;  /* 0x800000a2639c7223 */ /* 0x000fc400000100a0 */
[----:B------:R-:W-:Y:S02]  /*54d0*/  FFMA.FTZ R182, R183, R179, R182 ;  /* 0x000000b3b7b67223 */ /* 0x000fe400000100b6 */
[----:B------:R-:W-:Y:S02]  /*54e0*/  FFMA.FTZ R99, R98, -R162, R161 ;  /* 0x800000a262637223 */ /* 0x000fe400000100a1 */
[----:B------:R-:W-:Y:S02]  /*54f0*/  FFMA.FTZ R94, R94, R181, R154 ;  /* 0x000000b55e5e7223 */ /* 0x000fe4000001009a */
[----:B------:R-:W-:Y:S02]  /*5500*/  FADD.FTZ R183, R152, R95 ;  /* 0x0000005f98b77221 */ /* 0x000fe40000010000 */
[----:B------:R-:W-:Y:S02]  /*5510*/  FFMA.FTZ R98, R98, R233, R165 ;  /* 0x000000e962627223 */ /* 0x000fe400000100a5 */
[----:B------:R-:W-:-:S02]  /*5520*/  FFMA.FTZ R95, R163, UR41, -R236 ;  /* 0x00000029a35f7c23 */ /* 0x000fc400080108ec */
[----:B------:R-:W-:Y:S02]  /*5530*/  FMUL.FTZ R154, R0, R163 ;  /* 0x000000a3009a7220 */ /* 0x000fe40000410000 */
[C---:B------:R-:W-:Y:S02]  /*5540*/  FMUL.FTZ R165, R234.reuse, UR40 ;  /* 0x00000028eaa57c20 */ /* 0x040fe40008410000 */
[----:B------:R-:W-:Y:S02]  /*5550*/  FFMA.FTZ R155, R234, UR41, R155 ;  /* 0x00000029ea9b7c23 */ /* 0x000fe4000801009b */
[----:B------:R-:W-:Y:S02]  /*5560*/  FMUL.FTZ R163, R111, R234 ;  /* 0x000000ea6fa37220 */ /* 0x000fe40000410000 */
        /* <DEDUP_REMOVED lines=8> */
[C---:B------:R-:W-:Y:S02]  /*55f0*/  FMUL.FTZ R151, R91.reuse, R184 ;  /* 0x000000b85b977220 */ /* 0x040fe40000410000 */
[----:B------:R-:W-:Y:S02]  /*5600*/  FFMA.FTZ R231, R91, -R231, R240 ;  /* 0x800000e75be77223 */ /* 0x000fe400000100f0 */
[-C--:B------:R-:W-:Y:S02]  /*5610*/  FFMA.FTZ R91, R187, R185.reuse, -R150 ;  /* 0x000000b9bb5b7223 */ /* 0x080fe40000010896 */
[----:B------:R-:W-:Y:S02]  /*5620*/  FFMA.FTZ R150, R90, R185, R151 ;  /* 0x000000b95a967223 */ /* 0x000fe40000010097 */
[----:B------:R-:W-:Y:S02]  /*5630*/  FMUL.FTZ R236, R55, R154 ;  /* 0x0000009a37ec7220 */ /* 0x000fe40000410000 */
[----:B------:R-:W-:-:S02]  /*5640*/  FMUL.FTZ R90, R234, UR40 ;  /* 0x00000028ea5a7c20 */ /* 0x000fc40008410000 */
[----:B------:R-:W-:Y:S01]  /*5650*/  FMUL.FTZ R186, R186, -R185 ;  /* 0x800000b9baba7220 */ /* 0x000fe20000410000 */
[----:B------:R0:W-:Y:S01]  /*5660*/  STS [R157.X4+0x10fc], R236 ;  /* 0x0010fcec9d007388 */ /* 0x0001e20000004800 */
[----:B------:R-:W-:Y:S02]  /*5670*/  FFMA.FTZ R153, R183, UR41, R90 ;  /* 0x00000029b7997c23 */ /* 0x000fe4000801005a */
[----:B------:R-:W-:Y:S02]  /*5680*/  FMUL.FTZ R93, R93, R234 ;  /* 0x000000ea5d5d7220 */ /* 0x000fe40000410000 */
[----:B------:R-:W-:Y:S02]  /*5690*/  FFMA.FTZ R186, R187, R184, R186 ;  /* 0x000000b8bbba7223 */ /* 0x000fe400000100ba */
[----:B------:R-:W-:Y:S02]  /*56a0*/  FMUL.FTZ R90, R184, UR40 ;  /* 0x00000028b85a7c20 */ /* 0x000fe40008410000 */
[----:B------:R-:W-:-:S02]  /*56b0*/  FMUL.FTZ R187, R185, UR40 ;  /* 0x00000028b9bb7c20 */ /* 0x000fc40008410000 */
[----:B0-----:R-:W-:Y:S02]  /*56c0*/  FMUL.FTZ R236, R179, UR40 ;  /* 0x00000028b3ec7c20 */ /* 0x001fe40008410000 */
[----:B------:R-:W-:Y:S02]  /*56d0*/  FADD.FTZ R91, R148, R91 ;  /* 0x0000005b945b7221 */ /* 0x000fe40000010000 */
[----:B------:R-:W-:Y:S02]  /*56e0*/  FFMA.FTZ R93, R92, R183, R93 ;  /* 0x000000b75c5d7223 */ /* 0x000fe4000001005d */
[----:B------:R-:W-:Y:S02]  /*56f0*/  FFMA.FTZ R148, R185, UR41, R90 ;  /* 0x00000029b9947c23 */ /* 0x000fe4000801005a */
[----:B------:R-:W-:Y:S02]  /*5700*/  FFMA.FTZ R92, R181, UR41, R236 ;  /* 0x00000029b55c7c23 */ /* 0x000fe400080100ec */
[----:B------:R-:W-:-:S02]  /*5710*/  FFMA.FTZ R90, R184, UR41, -R187 ;  /* 0x00000029b85a7c23 */ /* 0x000fc400080108bb */
[----:B------:R-:W-:Y:S02]  /*5720*/  FMUL.FTZ R236, R112, R184 ;  /* 0x000000b870ec7220 */ /* 0x000fe40000410000 */
[----:B------:R-:W-:Y:S02]  /*5730*/  FADD.FTZ R184, -R149, R186 ;  /* 0x000000ba95b87221 */ /* 0x000fe40000010100 */
[----:B------:R-:W-:Y:S02]  /*5740*/  FFMA.FTZ R152, R164, UR41, -R165 ;  /* 0x00000029a4987c23 */ /* 0x000fe400080108a5 */
[----:B------:R-:W-:Y:S02]  /*5750*/  FMUL.FTZ R149, R231, R90 ;  /* 0x0000005ae7957220 */ /* 0x000fe40000410000 */
[----:B------:R-:W-:Y:S02]  /*5760*/  FMUL.FTZ R165, R111, R164 ;  /* 0x000000a46fa57220 */ /* 0x000fe40000410000 */
[----:B------:R-:W-:-:S02]  /*5770*/  FMUL.FTZ R182, R181, UR40 ;  /* 0x00000028b5b67c20 */ /* 0x000fc40008410000 */
[----:B------:R-:W-:Y:S02]  /*5780*/  FMUL.FTZ R90, R188, -R91 ;  /* 0x8000005bbc5a7220 */ /* 0x000fe40000410000 */
[----:B------:R-:W-:Y:S02]  /*5790*/  FMUL.FTZ R164, R110, R181 ;  /* 0x000000b56ea47220 */ /* 0x000fe40000410000 */
[----:B------:R-:W-:Y:S02]  /*57a0*/  FMUL.FTZ R188, R188, -R184 ;  /* 0x800000b8bcbc7220 */ /* 0x000fe40000410000 */
[----:B------:R-:W-:Y:S02]  /*57b0*/  FMUL.FTZ R181, R183, UR40 ;  /* 0x00000028b7b57c20 */ /* 0x000fe40008410000 */
[----:B------:R-:W-:Y:S02]  /*57c0*/  FFMA.FTZ R148, R169, R148, R149 ;  /* 0x00000094a9947223 */ /* 0x000fe40000010095 */
[----:B------:R-:W-:-:S02]  /*57d0*/  FFMA.FTZ R151, R179, UR41, -R182 ;  /* 0x00000029b3977c23 */ /* 0x000fc400080108b6 */
[C---:B------:R-:W-:Y:S02]  /*57e0*/  FFMA.FTZ R149, R189.reuse, R184, R90 ;  /* 0x000000b8bd957223 */ /* 0x040fe4000001005a */
[----:B------:R-:W-:Y:S02]  /*57f0*/  FMUL.FTZ R182, R110, R179 ;  /* 0x000000b36eb67220 */ /* 0x000fe40000410000 */
[----:B------:R-:W-:Y:S02]  /*5800*/  FFMA.FTZ R188, R189, R91, -R188 ;  /* 0x0000005bbdbc7223 */ /* 0x000fe400000108bc */
[----:B------:R-:W-:Y:S02]  /*5810*/  FFMA.FTZ R181, R234, UR41, -R181 ;  /* 0x00000029eab57c23 */ /* 0x000fe400080108b5 */
[----:B------:R-:W-:Y:S02]  /*5820*/  FMUL.FTZ R179, R113, R234 ;  /* 0x000000ea71b37220 */ /* 0x000fe40000410000 */
[----:B------:R-:W-:-:S02]  /*5830*/  FMUL.FTZ R234, R112, R185 ;  /* 0x000000b970ea7220 */ /* 0x000fc40000410000 */
[----:B------:R-:W-:Y:S02]  /*5840*/  FADD.FTZ R226, -R226, R149 ;  /* 0x00000095e2e27221 */ /* 0x000fe40000010100 */
[----:B------:R-:W-:Y:S02]  /*5850*/  FADD.FTZ R225, R225, R188 ;  /* 0x000000bce1e17221 */ /* 0x000fe40000010000 */
[C---:B------:R-:W-:Y:S02]  /*5860*/  FMUL.FTZ R185, R231.reuse, R236 ;  /* 0x000000ece7b97220 */ /* 0x040fe40000410000 */
[----:B------:R-:W-:Y:S02]  /*5870*/  FMUL.FTZ R231, R231, R234 ;  /* 0x000000eae7e77220 */ /* 0x000fe40000410000 */
[C---:B------:R-:W-:Y:S02]  /*5880*/  FMUL.FTZ R186, R190.reuse, -R226 ;  /* 0x800000e2beba7220 */ /* 0x040fe40000410000 */
[----:B------:R-:W-:-:S02]  /*5890*/  FMUL.FTZ R190, R190, -R225 ;  /* 0x800000e1bebe7220 */ /* 0x000fc40000410000 */
[----:B------:R-:W-:Y:S02]  /*58a0*/  FMUL.FTZ R149, R89, R184 ;  /* 0x000000b859957220 */ /* 0x000fe40000410000 */
[C---:B------:R-:W-:Y:S02]  /*58b0*/  FFMA.FTZ R90, R169.reuse, R234, R185 ;  /* 0x000000eaa95a7223 */ /* 0x040fe400000100b9 */
[----:B------:R-:W-:Y:S02]  /*58c0*/  FFMA.FTZ R89, R169, R236, -R231 ;  /* 0x000000eca9597223 */ /* 0x000fe400000108e7 */
[----:B------:R-:W-:Y:S02]  /*58d0*/  FMUL.FTZ R169, R91, UR40 ;  /* 0x000000285ba97c20 */ /* 0x000fe40008410000 */
[C---:B------:R-:W-:Y:S02]  /*58e0*/  FFMA.FTZ R186, R191.reuse, R225, -R186 ;  /* 0x000000e1bfba7223 */ /* 0x040fe400000108ba */
[----:B------:R-:W-:-:S02]  /*58f0*/  FFMA.FTZ R191, R191, R226, R190 ;  /* 0x000000e2bfbf7223 */ /* 0x000fc400000100be */
[-C--:B------:R-:W-:Y:S02]  /*5900*/  FFMA.FTZ R149, R88, R91.reuse, R149 ;  /* 0x0000005b58957223 */ /* 0x080fe40000010095 */
[C---:B------:R-:W-:Y:S02]  /*5910*/  FMUL.FTZ R88, R184.reuse, UR40 ;  /* 0x00000028b8587c20 */ /* 0x040fe40008410000 */
[----:B------:R-:W-:Y:S02]  /*5920*/  FFMA.FTZ R185, R184, UR41, -R169 ;  /* 0x00000029b8b97c23 */ /* 0x000fe400080108a9 */
[C---:B------:R-:W-:Y:S02]  /*5930*/  FMUL.FTZ R189, R115.reuse, R184 ;  /* 0x000000b873bd7220 */ /* 0x040fe40000410000 */
[----:B------:R-:W-:Y:S02]  /*5940*/  FMUL.FTZ R187, R115, R91 ;  /* 0x0000005b73bb7220 */ /* 0x000fe40000410000 */
[----:B------:R-:W-:-:S02]  /*5950*/  FADD.FTZ R224, -R224, R191 ;  /* 0x000000bfe0e07221 */ /* 0x000fc40000010100 */
[----:B------:R-:W-:Y:S02]  /*5960*/  FADD.FTZ R223, R223, R186 ;  /* 0x000000badfdf7221 */ /* 0x000fe40000010000 */
[----:B------:R-:W-:Y:S02]  /*5970*/  FFMA.FTZ R169, R91, UR41, R88 ;  /* 0x000000295ba97c23 */ /* 0x000fe40008010058 */
[C---:B------:R-:W-:Y:S02]  /*5980*/  FMUL.FTZ R91, R172.reuse, R189 ;  /* 0x000000bdac5b7220 */ /* 0x040fe40000410000 */
[C---:B------:R-:W-:Y:S02]  /*5990*/  FMUL.FTZ R185, R172.reuse, R185 ;  /* 0x000000b9acb97220 */ /* 0x040fe40000410000 */
[----:B------:R-:W-:Y:S02]  /*59a0*/  FMUL.FTZ R88, R172, R187 ;  /* 0x000000bbac587220 */ /* 0x000fe40000410000 */
[----:B------:R-:W-:-:S02]  /*59b0*/  FMUL.FTZ R172, R192, -R224 ;  /* 0x800000e0c0ac7220 */ /* 0x000fc40000410000 */
[-C--:B------:R-:W-:Y:S02]  /*59c0*/  FMUL.FTZ R192, R192, -R223.reuse ;  /* 0x800000dfc0c07220 */ /* 0x080fe40000410000 */
[C---:B------:R-:W-:Y:S02]  /*59d0*/  FFMA.FTZ R172, R193.reuse, R223, -R172 ;  /* 0x000000dfc1ac7223 */ /* 0x040fe400000108ac */
[----:B------:R-:W-:Y:S02]  /*59e0*/  FMUL.FTZ R242, R54, R165 ;  /* 0x000000a536f27220 */ /* 0x000fe40000410000 */
[----:B------:R-:W-:Y:S02]  /*59f0*/  FFMA.FTZ R193, R193, R224, R192 ;  /* 0x000000e0c1c17223 */ /* 0x000fe400000100c0 */
[----:B------:R-:W-:Y:S01]  /*5a00*/  FMUL.FTZ R183, R113, R183 ;  /* 0x000000b771b77220 */ /* 0x000fe20000410000 */
[----:B------:R0:W-:Y:S01]  /*5a10*/  STS [R157.X4+0x10f4], R242 ;  /* 0x0010f4f29d007388 */ /* 0x0001e20000004800 */
[----:B------:R-:W-:-:S02]  /*5a20*/  FADD.FTZ R221, R221, R172 ;  /* 0x000000acdddd7221 */ /* 0x000fc40000010000 */
[C---:B------:R-:W-:Y:S02]  /*5a30*/  FFMA.FTZ R91, R170.reuse, R187, R91 ;  /* 0x000000bbaa5b7223 */ /* 0x040fe4000001005b */
[----:B------:R-:W-:Y:S02]  /*5a40*/  FFMA.FTZ R88, R170, R189, -R88 ;  /* 0x000000bdaa587223 */ /* 0x000fe40000010858 */
[----:B------:R-:W-:Y:S02]  /*5a50*/  FMUL.FTZ R172, R232, R179 ;  /* 0x000000b3e8ac7220 */ /* 0x000fe40000410000 */
[----:B------:R-:W-:Y:S02]  /*5a60*/  FFMA.FTZ R170, R170, R169, R185 ;  /* 0x000000a9aaaa7223 */ /* 0x000fe400000100b9 */
[----:B------:R-:W-:Y:S02]  /*5a70*/  FADD.FTZ R222, -R222, R193 ;  /* 0x000000c1dede7221 */ /* 0x000fe40000010100 */
[----:B------:R-:W-:-:S02]  /*5a80*/  FMUL.FTZ R169, R232, R181 ;  /* 0x000000b5e8a97220 */ /* 0x000fc40000410000 */
[-C--:B0-----:R-:W-:Y:S02]  /*5a90*/  FMUL.FTZ R242, R52, R183.reuse ;  /* 0x000000b734f27220 */ /* 0x081fe40000410000 */
[-C--:B------:R-:W-:Y:S02]  /*5aa0*/  FMUL.FTZ R232, R232, R183.reuse ;  /* 0x000000b7e8e87220 */ /* 0x080fe40000410000 */
[----:B------:R-:W-:Y:S01]  /*5ab0*/  FFMA.FTZ R183, R166, R183, R172 ;  /* 0x000000b7a6b77223 */ /* 0x000fe200000100ac */
[----:B------:R-:W-:Y:S01]  /*5ac0*/  STS [R157.X4+0x10e0], R242 ;  /* 0x0010e0f29d007388 */ /* 0x000fe20000004800 */
[----:B------:R-:W-:Y:S02]  /*5ad0*/  FMUL.FTZ R186, R58, R189 ;  /* 0x000000bd3aba7220 */ /* 0x000fe40000410000 */
[----:B------:R-:W-:Y:S02]  /*5ae0*/  FMUL.FTZ R172, R194, -R222 ;  /* 0x800000dec2ac7220 */ /* 0x000fe40000410000 */
[----:B------:R-:W-:Y:S01]  /*5af0*/  FMUL.FTZ R184, R58, R187 ;  /* 0x000000bb3ab87220 */ /* 0x000fe20000410000 */
[----:B------:R0:W-:Y:S01]  /*5b00*/  STS [R157.X4+0x10d4], R186 ;  /* 0x0010d4ba9d007388 */ /* 0x0001e20000004800 */
[----:B------:R-:W-:-:S02]  /*5b10*/  FMUL.FTZ R194, R194, -R221 ;  /* 0x800000ddc2c27220 */ /* 0x000fc40000410000 */
[C---:B------:R-:W-:Y:S01]  /*5b20*/  FFMA.FTZ R172, R195.reuse, R221, -R172 ;  /* 0x000000ddc3ac7223 */ /* 0x040fe200000108ac */
[----:B------:R1:W-:Y:S01]  /*5b30*/  STS [R157.X4+0x10d0], R184 ;  /* 0x0010d0b89d007388 */ /* 0x0003e20000004800 */
[----:B------:R-:W-:Y:S02]  /*5b40*/  FFMA.FTZ R195, R195, R222, R194 ;  /* 0x000000dec3c37223 */ /* 0x000fe400000100c2 */
[----:B------:R-:W-:Y:S02]  /*5b50*/  FADD.FTZ R219, R219, R172 ;  /* 0x000000acdbdb7221 */ /* 0x000fe40000010000 */
[----:B------:R-:W-:Y:S02]  /*5b60*/  FADD.FTZ R220, -R220, R195 ;  /* 0x000000c3dcdc7221 */ /* 0x000fe40000010100 */
[----:B0-----:R-:W-:Y:S02]  /*5b70*/  FMUL.FTZ R186, R114, R226 ;  /* 0x000000e272ba7220 */ /* 0x001fe40000410000 */
[----:B------:R-:W-:-:S02]  /*5b80*/  FMUL.FTZ R172, R196, -R219 ;  /* 0x800000dbc4ac7220 */ /* 0x000fc40000410000 */
[----:B-1----:R-:W-:Y:S02]  /*5b90*/  FMUL.FTZ R184, R114, R225 ;  /* 0x000000e172b87220 */ /* 0x002fe40000410000 */
[C---:B------:R-:W-:Y:S02]  /*5ba0*/  FMUL.FTZ R181, R173.reuse, R186 ;  /* 0x000000baadb57220 */ /* 0x040fe40000410000 */
[----:B------:R-:W-:Y:S02]  /*5bb0*/  FMUL.FTZ R185, R173, R184 ;  /* 0x000000b8adb97220 */ /* 0x000fe40000410000 */
[----:B------:R-:W-:Y:S02]  /*5bc0*/  FMUL.FTZ R196, R196, -R220 ;  /* 0x800000dcc4c47220 */ /* 0x000fe40000410000 */
[-C--:B------:R-:W-:Y:S02]  /*5bd0*/  FFMA.FTZ R181, R171, R184.reuse, R181 ;  /* 0x000000b8abb57223 */ /* 0x080fe400000100b5 */
[----:B------:R-:W-:-:S02]  /*5be0*/  FMUL.FTZ R188, R57, R184 ;  /* 0x000000b839bc7220 */ /* 0x000fc40000410000 */
[----:B------:R-:W-:Y:S02]  /*5bf0*/  FFMA.FTZ R184, R171, R186, -R185 ;  /* 0x000000baabb87223 */ /* 0x000fe400000108b9 */
[C---:B------:R-:W-:Y:S01]  /*5c00*/  FFMA.FTZ R185, R197.reuse, R220, R172 ;  /* 0x000000dcc5b97223 */ /* 0x040fe200000100ac */
[----:B------:R-:W-:Y:S01]  /*5c10*/  STS [R157.X4+0x10c8], R188 ;  /* 0x0010c8bc9d007388 */ /* 0x000fe20000004800 */
[----:B------:R-:W-:Y:S02]  /*5c20*/  FFMA.FTZ R196, R197, R219, -R196 ;  /* 0x000000dbc5c47223 */ /* 0x000fe400000108c4 */
[----:B------:R-:W-:Y:S02]  /*5c30*/  FMUL.FTZ R172, R168, R182 ;  /* 0x000000b6a8ac7220 */ /* 0x000fe40000410000 */
[----:B------:R-:W-:Y:S02]  /*5c40*/  FADD.FTZ R218, -R218, R185 ;  /* 0x000000b9dada7221 */ /* 0x000fe40000010100 */
[----:B------:R-:W-:-:S02]  /*5c50*/  FADD.FTZ R217, R217, R196 ;  /* 0x000000c4d9d97221 */ /* 0x000fc40000010000 */
[----:B------:R-:W-:Y:S02]  /*5c60*/  FMUL.FTZ R162, R0, R233 ;  /* 0x000000e900a27220 */ /* 0x000fe40000410000 */
[----:B------:R-:W-:Y:S02]  /*5c70*/  FFMA.FTZ R185, R167, R164, R172 ;  /* 0x000000a4a7b97223 */ /* 0x000fe400000100ac */
[C---:B------:R-:W-:Y:S02]  /*5c80*/  FMUL.FTZ R172, R198.reuse, -R218 ;  /* 0x800000dac6ac7220 */ /* 0x040fe40000410000 */
[-C--:B------:R-:W-:Y:S02]  /*5c90*/  FMUL.FTZ R198, R198, -R217.reuse ;  /* 0x800000d9c6c67220 */ /* 0x080fe40000410000 */
[----:B------:R-:W-:Y:S02]  /*5ca0*/  FMUL.FTZ R238, R55, R162 ;  /* 0x000000a237ee7220 */ /* 0x000fe40000410000 */
[----:B------:R-:W-:-:S02]  /*5cb0*/  FFMA.FTZ R172, R199, R217, -R172 ;  /* 0x000000d9c7ac7223 */ /* 0x000fc400000108ac */
[----:B------:R-:W-:Y:S01]  /*5cc0*/  FMUL.FTZ R190, R57, R186 ;  /* 0x000000ba39be7220 */ /* 0x000fe20000410000 */
[----:B------:R0:W-:Y:S01]  /*5cd0*/  STS [R157.X4+0x10f8], R238 ;  /* 0x0010f8ee9d007388 */ /* 0x0001e20000004800 */
[----:B------:R-:W-:Y:S02]  /*5ce0*/  FFMA.FTZ R199, R199, R218, R198 ;  /* 0x000000dac7c77223 */ /* 0x000fe400000100c6 */
[----:B------:R-:W-:Y:S01]  /*5cf0*/  FMUL.FTZ R186, R168, R164 ;  /* 0x000000a4a8ba7220 */ /* 0x000fe20000410000 */
[----:B------:R1:W-:Y:S01]  /*5d00*/  STS [R157.X4+0x10cc], R190 ;  /* 0x0010ccbe9d007388 */ /* 0x0003e20000004800 */
[----:B------:R-:W-:Y:S02]  /*5d10*/  FMUL.FTZ R189, R117, R224 ;  /* 0x000000e075bd7220 */ /* 0x000fe40000410000 */
[----:B------:R-:W-:Y:S02]  /*5d20*/  FADD.FTZ R215, R215, R172 ;  /* 0x000000acd7d77221 */ /* 0x000fe40000010000 */
[----:B------:R-:W-:-:S02]  /*5d30*/  FADD.FTZ R216, -R216, R199 ;  /* 0x000000c7d8d87221 */ /* 0x000fc40000010100 */
[C---:B0-----:R-:W-:Y:S02]  /*5d40*/  FMUL.FTZ R238, R53.reuse, R164 ;  /* 0x000000a435ee7220 */ /* 0x041fe40000410000 */
[-C--:B------:R-:W-:Y:S02]  /*5d50*/  FMUL.FTZ R246, R53, R182.reuse ;  /* 0x000000b635f67220 */ /* 0x080fe40000410000 */
[----:B------:R-:W-:Y:S01]  /*5d60*/  FFMA.FTZ R164, R167, R182, -R186 ;  /* 0x000000b6a7a47223 */ /* 0x000fe200000108ba */
[----:B------:R-:W-:Y:S01]  /*5d70*/  STS [R157.X4+0x10e8], R238 ;  /* 0x0010e8ee9d007388 */ /* 0x000fe20000004800 */
[----:B------:R-:W-:Y:S02]  /*5d80*/  FMUL.FTZ R187, R117, R223 ;  /* 0x000000df75bb7220 */ /* 0x000fe40000410000 */
[----:B------:R-:W-:Y:S01]  /*5d90*/  FMUL.FTZ R182, R174, R189 ;  /* 0x000000bdaeb67220 */ /* 0x000fe20000410000 */
[----:B------:R-:W-:Y:S01]  /*5da0*/  STS [R157.X4+0x10ec], R246 ;  /* 0x0010ecf69d007388 */ /* 0x000fe20000004800 */
[----:B------:R-:W-:-:S02]  /*5db0*/  FMUL.FTZ R172, R200, -R215 ;  /* 0x800000d7c8ac7220 */ /* 0x000fc40000410000 */
[-C--:B------:R-:W-:Y:S02]  /*5dc0*/  FMUL.FTZ R200, R200, -R216.reuse ;  /* 0x800000d8c8c87220 */ /* 0x080fe40000410000 */
[-C--:B------:R-:W-:Y:S02]  /*5dd0*/  FMUL.FTZ R186, R174, R187.reuse ;  /* 0x000000bbaeba7220 */ /* 0x080fe40000410000 */
[-C--:B------:R-:W-:Y:S02]  /*5de0*/  FFMA.FTZ R182, R176, R187.reuse, R182 ;  /* 0x000000bbb0b67223 */ /* 0x080fe400000100b6 */
[----:B-1----:R-:W-:Y:S02]  /*5df0*/  FMUL.FTZ R190, R56, R187 ;  /* 0x000000bb38be7220 */ /* 0x002fe40000410000 */
[C---:B------:R-:W-:Y:S02]  /*5e00*/  FFMA.FTZ R187, R201.reuse, R216, R172 ;  /* 0x000000d8c9bb7223 */ /* 0x040fe400000100ac */
[----:B------:R-:W-:Y:S01]  /*5e10*/  FFMA.FTZ R200, R201, R215, -R200 ;  /* 0x000000d7c9c87223 */ /* 0x000fe200000108c8 */
[----:B------:R0:W-:Y:S01]  /*5e20*/  STS [R157.X4+0x10c0], R190 ;  /* 0x0010c0be9d007388 */ /* 0x0001e20000004800 */
[----:B------:R-:W-:-:S02]  /*5e30*/  FADD.FTZ R214, -R214, R187 ;  /* 0x000000bbd6d67221 */ /* 0x000fc40000010100 */
[----:B------:R-:W-:Y:S02]  /*5e40*/  FADD.FTZ R213, R213, R200 ;  /* 0x000000c8d5d57221 */ /* 0x000fe40000010000 */
[CC--:B------:R-:W-:Y:S02]  /*5e50*/  FMUL.FTZ R188, R202.reuse, -R214.reuse ;  /* 0x800000d6cabc7220 */ /* 0x0c0fe40000410000 */
[-C--:B------:R-:W-:Y:S02]  /*5e60*/  FMUL.FTZ R202, R202, -R213.reuse ;  /* 0x800000d5caca7220 */ /* 0x080fe40000410000 */
[C---:B------:R-:W-:Y:S02]  /*5e70*/  FFMA.FTZ R188, R203.reuse, R213, -R188 ;  /* 0x000000d5cbbc7223 */ /* 0x040fe400000108bc */
[----:B------:R-:W-:Y:S02]  /*5e80*/  FFMA.FTZ R203, R203, R214, R202 ;  /* 0x000000d6cbcb7223 */ /* 0x000fe400000100ca */
[----:B------:R-:W-:-:S02]  /*5e90*/  FMUL.FTZ R172, R105, R165 ;  /* 0x000000a569ac7220 */ /* 0x000fc40000410000 */
[-C--:B------:R-:W-:Y:S02]  /*5ea0*/  FMUL.FTZ R187, R105, R163.reuse ;  /* 0x000000a369bb7220 */ /* 0x080fe40000410000 */
[----:B------:R-:W-:Y:S02]  /*5eb0*/  FADD.FTZ R211, R211, R188 ;  /* 0x000000bcd3d37221 */ /* 0x000fe40000010000 */
[-C--:B------:R-:W-:Y:S02]  /*5ec0*/  FMUL.FTZ R240, R54, R163.reuse ;  /* 0x000000a336f07220 */ /* 0x080fe40000410000 */
[----:B------:R-:W-:Y:S02]  /*5ed0*/  FADD.FTZ R212, -R212, R203 ;  /* 0x000000cbd4d47221 */ /* 0x000fe40000010100 */
[C---:B------:R-:W-:Y:S01]  /*5ee0*/  FFMA.FTZ R163, R108.reuse, R163, R172 ;  /* 0x000000a36ca37223 */ /* 0x040fe200000100ac */
[----:B------:R-:W-:Y:S01]  /*5ef0*/  STS [R157.X4+0x10f0], R240 ;  /* 0x0010f0f09d007388 */ /* 0x000fe20000004800 */
[----:B------:R-:W-:-:S02]  /*5f00*/  FFMA.FTZ R172, R108, R165, -R187 ;  /* 0x000000a56cac7223 */ /* 0x000fc400000108bb */
[C---:B------:R-:W-:Y:S02]  /*5f10*/  FMUL.FTZ R165, R204.reuse, -R211 ;  /* 0x800000d3cca57220 */ /* 0x040fe40000410000 */
[----:B------:R-:W-:Y:S02]  /*5f20*/  FMUL.FTZ R204, R204, -R212 ;  /* 0x800000d4cccc7220 */ /* 0x000fe40000410000 */
[-C--:B------:R-:W-:Y:S02]  /*5f30*/  FMUL.FTZ R194, R56, R189.reuse ;  /* 0x000000bd38c27220 */ /* 0x080fe40000410000 */
[----:B------:R-:W-:Y:S02]  /*5f40*/  FFMA.FTZ R186, R176, R189, -R186 ;  /* 0x000000bdb0ba7223 */ /* 0x000fe400000108ba */
[----:B------:R-:W-:Y:S01]  /*5f50*/  FMUL.FTZ R192, R116, R222 ;  /* 0x000000de74c07220 */ /* 0x000fe20000410000 */
[----:B------:R1:W-:Y:S01]  /*5f60*/  STS [R157.X4+0x10c4], R194 ;  /* 0x0010c4c29d007388 */ /* 0x0003e20000004800 */
[----:B------:R-:W-:-:S02]  /*5f70*/  FFMA.FTZ R189, R205, R212, R165 ;  /* 0x000000d4cdbd7223 */ /* 0x000fc400000100a5 */
[----:B------:R-:W-:Y:S02]  /*5f80*/  FFMA.FTZ R165, R205, R211, -R204 ;  /* 0x000000d3cda57223 */ /* 0x000fe400000108cc */
[----:B0-----:R-:W-:Y:S02]  /*5f90*/  FMUL.FTZ R190, R116, R221 ;  /* 0x000000dd74be7220 */ /* 0x001fe40000410000 */
[C---:B------:R-:W-:Y:S02]  /*5fa0*/  FMUL.FTZ R187, R177.reuse, R192 ;  /* 0x000000c0b1bb7220 */ /* 0x040fe40000410000 */
[----:B------:R-:W-:Y:S02]  /*5fb0*/  FADD.FTZ R210, -R210, R189 ;  /* 0x000000bdd2d27221 */ /* 0x000fe40000010100 */
[----:B------:R-:W-:Y:S02]  /*5fc0*/  FADD.FTZ R165, R208, R165 ;  /* 0x000000a5d0a57221 */ /* 0x000fe40000010000 */
[----:B------:R-:W-:-:S02]  /*5fd0*/  FMUL.FTZ R188, R177, R190 ;  /* 0x000000beb1bc7220 */ /* 0x000fc40000410000 */
[-C--:B------:R-:W-:Y:S02]  /*5fe0*/  FFMA.FTZ R187, R175, R190.reuse, R187 ;  /* 0x000000beafbb7223 */ /* 0x080fe400000100bb */
[----:B-1----:R-:W-:Y:S02]  /*5ff0*/  FMUL.FTZ R194, R63, R190 ;  /* 0x000000be3fc27220 */ /* 0x002fe40000410000 */
[C---:B------:R-:W-:Y:S02]  /*6000*/  FMUL.FTZ R190, R206.reuse, -R210 ;  /* 0x800000d2cebe7220 */ /* 0x040fe40000410000 */
[----:B------:R-:W-:Y:S01]  /*6010*/  FMUL.FTZ R206, R206, -R165 ;  /* 0x800000a5cece7220 */ /* 0x000fe20000410000 */
[----:B------:R-:W-:Y:S01]  /*6020*/  STS [R157.X4+0x10b8], R194 ;  /* 0x0010b8c29d007388 */ /* 0x000fe20000004800 */
[----:B------:R-:W-:Y:S02]  /*6030*/  FFMA.FTZ R180, R81, -R180, R241 ;  /* 0x800000b451b47223 */ /* 0x000fe400000100f1 */
[----:B------:R-:W-:-:S02]  /*6040*/  FMUL.FTZ R196, R63, R192 ;  /* 0x000000c03fc47220 */ /* 0x000fc40000410000 */
[----:B------:R-:W-:Y:S02]  /*6050*/  FFMA.FTZ R188, R175, R192, -R188 ;  /* 0x000000c0afbc7223 */ /* 0x000fe400000108bc */
[----:B------:R-:W-:Y:S01]  /*6060*/  FMUL.FTZ R191, R119, R220 ;  /* 0x000000dc77bf7220 */ /* 0x000fe20000410000 */
[----:B------:R0:W-:Y:S01]  /*6070*/  STS [R157.X4+0x10bc], R196 ;  /* 0x0010bcc49d007388 */ /* 0x0001e20000004800 */
[C---:B------:R-:W-:Y:S02]  /*6080*/  FFMA.FTZ R192, R207.reuse, R165, -R190 ;  /* 0x000000a5cfc07223 */ /* 0x040fe400000108be */
[----:B------:R-:W-:Y:S02]  /*6090*/  FFMA.FTZ R207, R207, R210, R206 ;  /* 0x000000d2cfcf7223 */ /* 0x000fe400000100ce */
[----:B------:R-:W-:Y:S02]  /*60a0*/  FMUL.FTZ R189, R119, R219 ;  /* 0x000000db77bd7220 */ /* 0x000fe40000410000 */
[----:B------:R-:W-:-:S02]  /*60b0*/  FMUL.FTZ R193, R180, R191 ;  /* 0x000000bfb4c17220 */ /* 0x000fc40000410000 */
[----:B------:R-:W-:Y:S02]  /*60c0*/  FADD.FTZ R228, -R228, R207 ;  /* 0x000000cfe4e47221 */ /* 0x000fe40000010100 */
[-C--:B------:R-:W-:Y:S02]  /*60d0*/  FFMA.FTZ R190, R178, R189.reuse, R193 ;  /* 0x000000bdb2be7223 */ /* 0x080fe400000100c1 */
[-C--:B------:R-:W-:Y:S02]  /*60e0*/  FMUL.FTZ R198, R62, R189.reuse ;  /* 0x000000bd3ec67220 */ /* 0x080fe40000410000 */
[----:B------:R-:W-:Y:S02]  /*60f0*/  FMUL.FTZ R193, R180, R189 ;  /* 0x000000bdb4c17220 */ /* 0x000fe40000410000 */
[----:B------:R-:W-:Y:S01]  /*6100*/  FADD.FTZ R227, R227, R192 ;  /* 0x000000c0e3e37221 */ /* 0x000fe20000010000 */
[----:B------:R1:W-:Y:S01]  /*6110*/  STS [R157.X4+0x10b0], R198 ;  /* 0x0010b0c69d007388 */ /* 0x0003e20000004800 */
[----:B------:R-:W-:-:S02]  /*6120*/  FMUL.FTZ R189, R125, R228 ;  /* 0x000000e47dbd7220 */ /* 0x000fc40000410000 */
[-C--:B------:R-:W-:Y:S02]  /*6130*/  FFMA.FTZ R193, R178, R191.reuse, -R193 ;  /* 0x000000bfb2c17223 */ /* 0x080fe400000108c1 */
[----:B------:R-:W-:Y:S02]  /*6140*/  FMUL.FTZ R200, R62, R191 ;  /* 0x000000bf3ec87220 */ /* 0x000fe40000410000 */
[----:B------:R-:W-:Y:S02]  /*6150*/  FMUL.FTZ R192, R122, R210 ;  /* 0x000000d27ac07220 */ /* 0x000fe40000410000 */
[----:B------:R-:W-:Y:S01]  /*6160*/  FMUL.FTZ R191, R125, R227 ;  /* 0x000000e37dbf7220 */ /* 0x000fe20000410000 */
[----:B------:R2:W-:Y:S01]  /*6170*/  STS [R157.X4+0x10b4], R200 ;  /* 0x0010b4c89d007388 */ /* 0x0005e20000004800 */
[----:B0-----:R-:W-:Y:S02]  /*6180*/  FMUL.FTZ R196, R100, R189 ;  /* 0x000000bd64c47220 */ /* 0x001fe40000410000 */
[----:B------:R-:W-:-:S02]  /*6190*/  FMUL.FTZ R194, R122, R165 ;  /* 0x000000a57ac27220 */ /* 0x000fc40000410000 */
[----:B------:R-:W-:Y:S02]  /*61a0*/  FMUL.FTZ R195, R2, R192 ;  /* 0x000000c002c37220 */ /* 0x000fe40000410000 */
[-C--:B------:R-:W-:Y:S02]  /*61b0*/  FFMA.FTZ R196, R101, R191.reuse, R196 ;  /* 0x000000bf65c47223 */ /* 0x080fe400000100c4 */
[----:B-1----:R-:W-:Y:S02]  /*61c0*/  FMUL.FTZ R198, R100, R191 ;  /* 0x000000bf64c67220 */ /* 0x002fe40000410000 */
[-C--:B------:R-:W-:Y:S02]  /*61d0*/  FFMA.FTZ R195, R3, R194.reuse, R195 ;  /* 0x000000c203c37223 */ /* 0x080fe400000100c3 */
[----:B------:R-:W-:Y:S02]  /*61e0*/  FADD.FTZ R196, RZ, R196 ;  /* 0x000000c4ffc47221 */ /* 0x000fe40000010000 */
[----:B------:R-:W-:-:S02]  /*61f0*/  FMUL.FTZ R197, R2, R194 ;  /* 0x000000c202c57220 */ /* 0x000fc40000410000 */
[----:B------:R-:W-:Y:S02]  /*6200*/  FFMA.FTZ R198, R101, R189, -R198 ;  /* 0x000000bd65c67223 */ /* 0x000fe400000108c6 */
[----:B------:R-:W-:Y:S02]  /*6210*/  FMUL.FTZ R204, R118, R217 ;  /* 0x000000d976cc7220 */ /* 0x000fe40000410000 */
[----:B------:R-:W-:Y:S02]  /*6220*/  FADD.FTZ R196, R196, R195 ;  /* 0x000000c3c4c47221 */ /* 0x000fe40000010000 */
[----:B------:R-:W-:Y:S02]  /*6230*/  FMUL.FTZ R195, R123, R212 ;  /* 0x000000d47bc37220 */ /* 0x000fe40000410000 */
[----:B------:R-:W-:Y:S02]  /*6240*/  FFMA.FTZ R199, R3, R192, -R197 ;  /* 0x000000c003c77223 */ /* 0x000fe400000108c5 */
[----:B------:R-:W-:-:S02]  /*6250*/  FADD.FTZ R198, RZ, R198 ;  /* 0x000000c6ffc67221 */ /* 0x000fc40000010000 */
[----:B------:R-:W-:Y:S02]  /*6260*/  FMUL.FTZ R202, R61, R204 ;  /* 0x000000cc3dca7220 */ /* 0x000fe40000410000 */
[----:B------:R-:W-:Y:S02]  /*6270*/  FMUL.FTZ R206, R118, R218 ;  /* 0x000000da76ce7220 */ /* 0x000fe40000410000 */
[----:B------:R-:W-:Y:S01]  /*6280*/  FMUL.FTZ R197, R123, R211 ;  /* 0x000000d37bc57220 */ /* 0x000fe20000410000 */
[----:B------:R0:W-:Y:S01]  /*6290*/  STS [R157.X4+0x10a8], R202 ;  /* 0x0010a8ca9d007388 */ /* 0x0001e20000004800 */
[----:B--2---:R-:W-:Y:S02]  /*62a0*/  FMUL.FTZ R200, R102, R195 ;  /* 0x000000c366c87220 */ /* 0x004fe40000410000 */
[----:B------:R-:W-:Y:S02]  /*62b0*/  FADD.FTZ R198, R198, R199 ;  /* 0x000000c7c6c67221 */ /* 0x000fe40000010000 */
[----:B------:R-:W-:-:S02]  /*62c0*/  FMUL.FTZ R199, R120, R214 ;  /* 0x000000d678c77220 */ /* 0x000fc40000410000 */
[----:B------:R-:W-:Y:S02]  /*62d0*/  FMUL.FTZ R205, R230, R206 ;  /* 0x000000cee6cd7220 */ /* 0x000fe40000410000 */
[-C--:B------:R-:W-:Y:S02]  /*62e0*/  FFMA.FTZ R201, R103, R197.reuse, R200 ;  /* 0x000000c567c97223 */ /* 0x080fe400000100c8 */
[----:B------:R-:W-:Y:S02]  /*62f0*/  FMUL.FTZ R200, R102, R197 ;  /* 0x000000c566c87220 */ /* 0x000fe40000410000 */
[----:B------:R-:W-:Y:S02]  /*6300*/  FMUL.FTZ R203, R120, R213 ;  /* 0x000000d578cb7220 */ /* 0x000fe40000410000 */
[----:B0-----:R-:W-:Y:S02]  /*6310*/  FMUL.FTZ R202, R104, R199 ;  /* 0x000000c768ca7220 */ /* 0x001fe40000410000 */
[----:B------:R-:W-:-:S02]  /*6320*/  FADD.FTZ R196, R196, R201 ;  /* 0x000000c9c4c47221 */ /* 0x000fc40000010000 */
[----:B------:R-:W-:Y:S02]  /*6330*/  FFMA.FTZ R207, R229, R204, R205 ;  /* 0x000000cce5cf7223 */ /* 0x000fe400000100cd */
[----:B------:R-:W-:Y:S02]  /*6340*/  FFMA.FTZ R201, R103, R195, -R200 ;  /* 0x000000c367c97223 */ /* 0x000fe400000108c8 */
[----:B------:R-:W-:Y:S02]  /*6350*/  FFMA.FTZ R205, R106, R203, R202 ;  /* 0x000000cb6acd7223 */ /* 0x000fe400000100ca */
[----:B------:R-:W-:Y:S02]  /*6360*/  FMUL.FTZ R202, R121, R216 ;  /* 0x000000d879ca7220 */ /* 0x000fe40000410000 */
[----:B------:R-:W-:Y:S02]  /*6370*/  FMUL.FTZ R204, R230, R204 ;  /* 0x000000cce6cc7220 */ /* 0x000fe40000410000 */
[----:B------:R-:W-:-:S02]  /*6380*/  FADD.FTZ R198, R198, R201 ;  /* 0x000000c9c6c67221 */ /* 0x000fc40000010000 */
[----:B------:R-:W-:Y:S02]  /*6390*/  FADD.FTZ R205, R196, R205 ;  /* 0x000000cdc4cd7221 */ /* 0x000fe40000010000 */
[----:B------:R-:W-:Y:S02]  /*63a0*/  FMUL.FTZ R200, R121, R215 ;  /* 0x000000d779c87220 */ /* 0x000fe40000410000 */
[----:B------:R-:W-:Y:S02]  /*63b0*/  FMUL.FTZ R201, R109, R202 ;  /* 0x000000ca6dc97220 */ /* 0x000fe40000410000 */
[----:B------:R-:W-:Y:S02]  /*63c0*/  FMUL.FTZ R196, R104, R203 ;  /* 0x000000cb68c47220 */ /* 0x000fe40000410000 */
[-C--:B------:R-:W-:Y:S02]  /*63d0*/  FMUL.FTZ R244, R52, R179.reuse ;  /* 0x000000b334f47220 */ /* 0x080fe40000410000 */
[----:B------:R-:W-:-:S02]  /*63e0*/  FFMA.FTZ R179, R166, R179, -R232 ;  /* 0x000000b3a6b37223 */ /* 0x000fc400000108e8 */
[-C--:B------:R-:W-:Y:S01]  /*63f0*/  FFMA.FTZ R208, R229, R206.reuse, -R204 ;  /* 0x000000cee5d07223 */ /* 0x080fe200000108cc */
[----:B------:R-:W-:Y:S01]  /*6400*/  STS [R157.X4+0x10e4], R244 ;  /* 0x0010e4f49d007388 */ /* 0x000fe20000004800 */
[----:B------:R-:W-:Y:S02]  /*6410*/  FMUL.FTZ R232, R61, R206 ;  /* 0x000000ce3de87220 */ /* 0x000fe40000410000 */
[-C--:B------:R-:W-:Y:S02]  /*6420*/  FFMA.FTZ R204, R107, R200.reuse, R201 ;  /* 0x000000c86bcc7223 */ /* 0x080fe400000100c9 */
[-C--:B------:R-:W-:Y:S01]  /*6430*/  FMUL.FTZ R206, R60, R200.reuse ;  /* 0x000000c83cce7220 */ /* 0x080fe20000410000 */
[----:B------:R-:W-:Y:S01]  /*6440*/  STS [R157.X4+0x10ac], R232 ;  /* 0x0010ace89d007388 */ /* 0x000fe20000004800 */
[----:B------:R-:W-:Y:S02]  /*6450*/  FFMA.FTZ R201, R106, R199, -R196 ;  /* 0x000000c76ac97223 */ /* 0x000fe400000108c4 */
[----:B------:R-:W-:Y:S01]  /*6460*/  FMUL.FTZ R200, R109, R200 ;  /* 0x000000c86dc87220 */ /* 0x000fe20000410000 */
[----:B------:R-:W-:Y:S01]  /*6470*/  STS [R157.X4+0x10a0], R206 ;  /* 0x0010a0ce9d007388 */ /* 0x000fe20000004800 */
[----:B------:R-:W-:-:S02]  /*6480*/  FADD.FTZ R198, R198, R201 ;  /* 0x000000c9c6c67221 */ /* 0x000fc40000010000 */
[----:B------:R-:W-:Y:S02]  /*6490*/  FFMA.FTZ R201, R107, R202, -R200 ;  /* 0x000000ca6bc97223 */ /* 0x000fe400000108c8 */
        /* <DEDUP_REMOVED lines=10> */
[----:B------:R-:W-:Y:S01]  /*6540*/  FMUL.FTZ R190, R66, R197 ;  /* 0x000000c542be7220 */ /* 0x000fe20000410000 */
[----:B------:R-:W-:Y:S01]  /*6550*/  MOV R197, UR28 ;  /* 0x0000001c00c57c02 */ /* 0x000fe20008000f00 */
[----:B------:R-:W-:-:S02]  /*6560*/  FADD.FTZ R193, R193, R184 ;  /* 0x000000b8c1c17221 */ /* 0x000fc40000010000 */
[----:B------:R-:W-:Y:S01]  /*6570*/  FADD.FTZ R182, R182, R181 ;  /* 0x000000b5b6b67221 */ /* 0x000fe20000010000 */
[----:B------:R-:W-:Y:S01]  /*6580*/  LEA R197, R197, -R146, 0x1 ;  /* 0x80000092c5c57211 */ /* 0x000fe200078e08ff */
[----:B------:R-:W-:Y:S01]  /*6590*/  FADD.FTZ R184, R193, R88 ;  /* 0x00000058c1b87221 */ /* 0x000fe20000010000 */
[----:B------:R-:W-:Y:S01]  /*65a0*/  STS [R157.X4+0x1090], R190 ;  /* 0x001090be9d007388 */ /* 0x000fe20000004800 */
[----:B------:R-:W-:Y:S01]  /*65b0*/  FADD.FTZ R91, R182, R91 ;  /* 0x0000005bb65b7221 */ /* 0x000fe20000010000 */
[----:B------:R-:W-:Y:S01]  /*65c0*/  ISETP.GE.AND P0, PT, R197, 0x1, PT ;  /* 0x00000001c500780c */ /* 0x000fe20003f06270 */
[----:B------:R-:W-:Y:S02]  /*65d0*/  FMUL.FTZ R200, R67, R203 ;  /* 0x000000cb43c87220 */ /* 0x000fe40000410000 */
[----:B------:R-:W-:Y:S02]  /*65e0*/  FMUL.FTZ R88, R64, R189 ;  /* 0x000000bd40587220 */ /* 0x000fe40000410000 */
[----:B------:R-:W-:Y:S01]  /*65f0*/  FADD.FTZ R184, R184, R89 ;  /* 0x00000059b8b87221 */ /* 0x000fe20000010000 */
[----:B------:R0:W-:Y:S01]  /*6600*/  STS [R157.X4+0x1098], R200 ;  /* 0x001098c89d007388 */ /* 0x0001e20000004800 */
[----:B------:R-:W-:-:S02]  /*6610*/  FMUL.FTZ R89, R225, UR40 ;  /* 0x00000028e1597c20 */ /* 0x000fc40008410000 */
[----:B------:R-:W-:Y:S01]  /*6620*/  FADD.FTZ R90, R91, R90 ;  /* 0x0000005a5b5a7221 */ /* 0x000fe20000010000 */
[----:B------:R1:W-:Y:S01]  /*6630*/  STS [R157.X4+0x1084], R88 ;  /* 0x001084589d007388 */ /* 0x0003e20000004800 */
[----:B------:R-:W-:Y:S02]  /*6640*/  FMUL.FTZ R202, R60, R202 ;  /* 0x000000ca3cca7220 */ /* 0x000fe40000410000 */
[----:B------:R-:W-:Y:S02]  /*6650*/  FMUL.FTZ R192, R65, R192 ;  /* 0x000000c041c07220 */ /* 0x000fe40000410000 */
[----:B------:R-:W-:Y:S01]  /*6660*/  FMUL.FTZ R198, R67, R199 ;  /* 0x000000c743c67220 */ /* 0x000fe20000410000 */
[----:B------:R2:W-:Y:S01]  /*6670*/  STS [R157.X4+0x10a4], R202 ;  /* 0x0010a4ca9d007388 */ /* 0x0005e20000004800 */
[----:B------:R-:W-:Y:S02]  /*6680*/  FMUL.FTZ R194, R65, R194 ;  /* 0x000000c241c27220 */ /* 0x000fe40000410000 */
[----:B------:R-:W-:Y:S01]  /*6690*/  FMUL.FTZ R182, R64, R191 ;  /* 0x000000bf40b67220 */ /* 0x000fe20000410000 */
[----:B------:R3:W-:Y:S01]  /*66a0*/  STS [R157.X4+0x108c], R192 ;  /* 0x00108cc09d007388 */ /* 0x0007e20000004800 */
[----:B0-----:R-:W-:-:S02]  /*66b0*/  FFMA.FTZ R200, R226, UR41, -R89 ;  /* 0x00000029e2c87c23 */ /* 0x001fc40008010859 */
[C---:B------:R-:W-:Y:S01]  /*66c0*/  FMUL.FTZ R238, R59.reuse, R234 ;  /* 0x000000ea3bee7220 */ /* 0x040fe20000410000 */
[----:B------:R0:W-:Y:S01]  /*66d0*/  STS [R157.X4+0x109c], R198 ;  /* 0x00109cc69d007388 */ /* 0x0001e20000004800 */
[----:B------:R-:W-:Y:S02]  /*66e0*/  FMUL.FTZ R240, R59, R236 ;  /* 0x000000ec3bf07220 */ /* 0x000fe40000410000 */
[----:B------:R-:W-:Y:S01]  /*66f0*/  FMUL.FTZ R196, R66, R195 ;  /* 0x000000c342c47220 */ /* 0x000fe20000410000 */
[----:B------:R4:W-:Y:S01]  /*6700*/  STS [R157.X4+0x1088], R194 ;  /* 0x001088c29d007388 */ /* 0x0009e20000004800 */
[----:B------:R-:W-:Y:S02]  /*6710*/  FADD.FTZ R90, R90, R183 ;  /* 0x000000b75a5a7221 */ /* 0x000fe40000010000 */
[----:B------:R-:W-:Y:S01]  /*6720*/  FMUL.FTZ R89, R221, UR40 ;  /* 0x00000028dd597c20 */ /* 0x000fe20008410000 */
[----:B------:R5:W-:Y:S01]  /*6730*/  STS [R157.X4+0x1080], R182 ;  /* 0x001080b69d007388 */ /* 0x000be20000004800 */
[----:B-1----:R-:W-:-:S02]  /*6740*/  FMUL.FTZ R88, R220, UR40 ;  /* 0x00000028dc587c20 */ /* 0x002fc40008410000 */
[----:B------:R-:W-:Y:S01]  /*6750*/  FADD.FTZ R199, R184, R179 ;  /* 0x000000b3b8c77221 */ /* 0x000fe20000010000 */
[----:B------:R-:W-:Y:S01]  /*6760*/  STS [R157.X4+0x10d8], R238 ;  /* 0x0010d8ee9d007388 */ /* 0x000fe20000004800 */
[----:B--2---:R-:W-:Y:S02]  /*6770*/  FADD.FTZ R202, R90, R185 ;  /* 0x000000b95aca7221 */ /* 0x004fe40000010000 */
[----:B---3--:R-:W-:Y:S01]  /*6780*/  FFMA.FTZ R192, R222, UR41, -R89 ;  /* 0x00000029dec07c23 */ /* 0x008fe20008010859 */
[----:B------:R-:W-:Y:S01]  /*6790*/  STS [R157.X4+0x10dc], R240 ;  /* 0x0010dcf09d007388 */ /* 0x000fe20000004800 */
[----:B------:R-:W-:Y:S02]  /*67a0*/  FFMA.FTZ R191, R219, UR41, R88 ;  /* 0x00000029dbbf7c23 */ /* 0x000fe40008010058 */
[----:B0-----:R-:W-:Y:S01]  /*67b0*/  FMUL.FTZ R198, R226, UR40 ;  /* 0x00000028e2c67c20 */ /* 0x001fe20008410000 */
[----:B------:R0:W-:Y:S01]  /*67c0*/  STS [R157.X4+0x1094], R196 ;  /* 0x001094c49d007388 */ /* 0x0001e20000004800 */
[----:B------:R-:W-:-:S02]  /*67d0*/  FMUL.FTZ R195, R223, UR40 ;  /* 0x00000028dfc37c20 */ /* 0x000fc40008410000 */
[----:B------:R-:W-:Y:S02]  /*67e0*/  FMUL.FTZ R90, R224, UR40 ;  /* 0x00000028e05a7c20 */ /* 0x000fe40008410000 */
[----:B----4-:R-:W-:Y:S02]  /*67f0*/  FMUL.FTZ R194, R222, UR40 ;  /* 0x00000028dec27c20 */ /* 0x010fe40008410000 */
        /* <DEDUP_REMOVED lines=12> */
[----:B-----5:R-:W-:Y:S02]  /*68c0*/  FMUL.FTZ R182, R228, UR40 ;  /* 0x00000028e4b67c20 */ /* 0x020fe40008410000 */
[----:B------:R-:W-:Y:S02]  /*68d0*/  FFMA.FTZ R198, R225, UR41, R198 ;  /* 0x00000029e1c67c23 */ /* 0x000fe400080100c6 */
[----:B------:R-:W-:Y:S02]  /*68e0*/  FFMA.FTZ R195, R224, UR41, -R195 ;  /* 0x00000029e0c37c23 */ /* 0x000fe400080108c3 */
[----:B------:R-:W-:-:S02]  /*68f0*/  FFMA.FTZ R187, R223, UR41, R90 ;  /* 0x00000029dfbb7c23 */ /* 0x000fc4000801005a */
[----:B------:R-:W-:Y:S02]  /*6900*/  FFMA.FTZ R194, R221, UR41, R194 ;  /* 0x00000029ddc27c23 */ /* 0x000fe400080100c2 */
[----:B------:R-:W-:Y:S02]  /*6910*/  FFMA.FTZ R189, R220, UR41, -R189 ;  /* 0x00000029dcbd7c23 */ /* 0x000fe400080108bd */
[----:B------:R-:W-:Y:S02]  /*6920*/  FFMA.FTZ R193, R218, UR41, -R193 ;  /* 0x00000029dac17c23 */ /* 0x000fe400080108c1 */
[----:B------:R-:W-:Y:S02]  /*6930*/  FFMA.FTZ R188, R217, UR41, R188 ;  /* 0x00000029d9bc7c23 */ /* 0x000fe400080100bc */
[----:B0-----:R-:W-:Y:S02]  /*6940*/  FFMA.FTZ R196, R216, UR41, -R89 ;  /* 0x00000029d8c47c23 */ /* 0x001fe40008010859 */
        /* <DEDUP_REMOVED lines=41> */
.L_x_10242:
[----:B------:R-:W-:Y:S05]  /*6be0*/  BSYNC B0 ;  /* 0x0000000000007941 */ /* 0x000fea0003800000 */
.L_x_10241:
[C---:B------:R-:W-:Y:S01]  /*6bf0*/  FMUL.FTZ R89, R124.reuse, R160 ;  /* 0x000000a07c597220 */ /* 0x040fe20000410000 */
[----:B------:R-:W-:Y:S01]  /*6c00*/  ULDC.64 UR28, c[0x0][0x298] ;  /* 0x0000a600001c7ab9 */ /* 0x000fe20000000a00 */
[----:B------:R-:W-:Y:S01]  /*6c10*/  FMUL.FTZ R88, R124, R161 ;  /* 0x000000a17c587220 */ /* 0x000fe20000410000 */
[----:B------:R-:W-:Y:S01]  /*6c20*/  USHF.R.U32.HI UR33, URZ, 0x1, UR29 ;  /* 0x000000013f217899 */ /* 0x000fe2000801161d */
[----:B------:R-:W-:Y:S01]  /*6c30*/  FADD.FTZ R158, R158, -R89 ;  /* 0x800000599e9e7221 */ /* 0x000fe20000010000 */
[----:B------:R-:W-:Y:S01]  /*6c40*/  USHF.R.U64 UR32, UR28, 0x1, UR29 ;  /* 0x000000011c207899 */ /* 0x000fe2000800121d */
[C---:B------:R-:W-:Y:S01]  /*6c50*/  FMUL.FTZ R89, R156.reuse, R154 ;  /* 0x0000009a9c597220 */ /* 0x040fe20000410000 */
[----:B------:R-:W-:Y:S01]  /*6c60*/  UIMAD UR33, UR33, UR35, URZ ;  /* 0x00000023212172a4 */ /* 0x000fe2000f8e023f */
[----:B------:R-:W-:Y:S01]  /*6c70*/  FADD.FTZ R159, R159, R88 ;  /* 0x000000589f9f7221 */ /* 0x000fe20000010000 */
[----:B------:R-:W-:Y:S01]  /*6c80*/  UIMAD.WIDE.U32 UR28, UR32, UR35, URZ ;  /* 0x00000023201c72a5 */ /* 0x000fe2000f8e003f */
[-C--:B0-----:R-:W-:Y:S01]  /*6c90*/  FFMA.FTZ R91, R99, R162.reuse, R89 ;  /* 0x000000a2635b7223 */ /* 0x081fe20000010059 */
[----:B------:R-:W-:Y:S01]  /*6ca0*/  UIMAD UR37, UR34, UR32, UR33 ;  /* 0x00000020222572a4 */ /* 0x000fe2000f8e0221 */
[----:B------:R-:W-:Y:S01]  /*6cb0*/  FMUL.FTZ R162, R156, R162 ;  /* 0x000000a29ca27220 */ /* 0x000fe20000410000 */
[----:B------:R-:W-:Y:S01]  /*6cc0*/  ULDC UR38, c[0x0][0x174] ;  /* 0x00005d0000267ab9 */ /* 0x000fe20000000800 */
[----:B------:R-:W-:Y:S01]  /*6cd0*/  FADD.FTZ R199, R199, R164 ;  /* 0x000000a4c7c77221 */ /* 0x000fe20000010000 */
[----:B------:R-:W-:Y:S01]  /*6ce0*/  ULDC.64 UR32, c[0x0][0x2a0] ;  /* 0x0000a80000207ab9 */ /* 0x000fe20000000a00 */
[----:B------:R-:W-:Y:S01]  /*6cf0*/  FFMA.FTZ R201, R99, R154, -R162 ;  /* 0x0000009a63c97223 */ /* 0x000fe200000108a2 */
[----:B------:R-:W-:Y:S01]  /*6d00*/  UIADD3 UR29, UR37, UR29, URZ ;  /* 0x0000001d251d7290 */ /* 0x000fe2000fffe03f */
[----:B------:R-:W-:Y:S01]  /*6d10*/  FADD.FTZ R154, R202, R163 ;  /* 0x000000a3ca9a7221 */ /* 0x000fe20000010000 */
[----:B------:R-:W-:Y:S01]  /*6d20*/  UIMAD UR37, UR36, UR32, URZ ;  /* 0x00000020242572a4 */ /* 0x000fe2000f8e023f */
[----:B------:R-:W-:Y:S01]  /*6d30*/  FADD.FTZ R160, R199, R172 ;  /* 0x000000acc7a07221 */ /* 0x000fe20000010000 */
[----:B------:R-:W-:Y:S01]  /*6d40*/  UIMAD.WIDE.U32 UR28, UR18, UR32, UR28 ;  /* 0x00000020121c72a5 */ /* 0x000fe2000f8e001c */
[----:B------:R-:W-:Y:S01]  /*6d50*/  FADD.FTZ R154, R154, R91 ;  /* 0x0000005b9a9a7221 */ /* 0x000fe20000010000 */
[----:B------:R-:W-:Y:S01]  /*6d60*/  IADD3 R91, R146, 0x20, RZ ;  /* 0x00000020925b7810 */ /* 0x000fe20007ffe0ff */
[----:B------:R-:W-:Y:S01]  /*6d70*/  UIMAD UR37, UR18, UR33, UR37 ;  /* 0x00000021122572a4 */ /* 0x000fe2000f8e0225 */
[----:B------:R-:W-:Y:S01]  /*6d80*/  BSSY B0, `(.L_x_10243) ;  /* 0x000001e000007945 */ /* 0x000fe20003800000 */
[----:B------:R-:W-:Y:S01]  /*6d90*/  ISETP.GE.AND P1, PT, R197, 0x41, PT ;  /* 0x00000041c500780c */ /* 0x000fe20003f26270 */
[----:B------:R-:W-:Y:S01]  /*6da0*/  ULDC.64 UR32, c[0x0][0x318] ;  /* 0x0000c60000207ab9 */ /* 0x000fe20000000a00 */
[----:B------:R-:W-:Y:S01]  /*6db0*/  LEA.HI.SX32 R91, R91, R146, 0x1b ;  /* 0x000000925b5b7211 */ /* 0x000fe200078fdaff */
[----:B------:R-:W-:Y:S01]  /*6dc0*/  UIADD3 UR37, UR37, UR29, URZ ;  /* 0x0000001d25257290 */ /* 0x000fe2000fffe03f */
[----:B------:R-:W-:Y:S01]  /*6dd0*/  ISETP.GE.AND P2, PT, R197, 0x61, PT ;  /* 0x00000061c500780c */ /* 0x000fe20003f46270 */
[----:B------:R-:W-:Y:S01]  /*6de0*/  ULEA UR32, UP0, UR28, UR32, 0x3 ;  /* 0x000000201c207291 */ /* 0x000fe2000f80183f */
[----:B------:R-:W-:Y:S01]  /*6df0*/  FADD.FTZ R160, R160, R201 ;  /* 0x000000c9a0a07221 */ /* 0x000fe20000010000 */
[----:B------:R-:W-:Y:S01]  /*6e00*/  UIADD3 UR29, UR6, -UR38, URZ ;  /* 0x80000026061d7290 */ /* 0x000fe2000fffe03f */
[----:B------:R-:W0:Y:S01]  /*6e10*/  LDS R91, [R91.X4+0x1100] ;  /* 0x001100005b5b7984 */ /* 0x000e220000004800 */
[----:B------:R-:W-:Y:S01]  /*6e20*/  ULEA.HI.X UR33, UR28, UR33, UR37, 0x3, UP0 ;  /* 0x000000211c217291 */ /* 0x000fe200080f1c25 */
[C---:B------:R-:W-:Y:S01]  /*6e30*/  IADD3 R163, R146.reuse, 0x60, RZ ;  /* 0x0000006092a37810 */ /* 0x040fe20007ffe0ff */
        /* <DEDUP_REMOVED lines=14> */
[----:B------:R-:W-:Y:S02]  /*6f20*/  IADD3 R89, R89, UR29, RZ ;  /* 0x0000001d59597c10 */ /* 0x000fe4000fffe0ff */
[----:B------:R-:W-:Y:S01]  /*6f30*/  LEA.HI.SX32 R161, R161, R146, 0x1b ;  /* 0x00000092a1a17211 */ /* 0x000fe200078fdaff */
[----:B------:R-:W-:Y:S05]  /*6f40*/  @!P0 BRA `(.L_x_10244) ;  /* 0x0000001000008947 */ /* 0x000fea0003800000 */
[----:B0-----:R0:W-:Y:S02]  /*6f50*/  RED.E.ADD.F32.FTZ.RN.STRONG.GPU [R88.64+-0xf80], R91 ;  /* 0xfff0805b5800798e */ /* 0x0011e4000c10e79e */
.L_x_10244:
[----:B------:R-:W-:Y:S05]  /*6f60*/  BSYNC B0 ;  /* 0x0000000000007941 */ /* 0x000fea0003800000 */
.L_x_10243:
[----:B------:R-:W1:Y:S01]  /*6f70*/  LDS R161, [R161.X4+0x1180] ;  /* 0x00118000a1a17984 */ /* 0x000e620000004800 */
[----:B------:R-:W-:Y:S01]  /*6f80*/  BSSY B0, `(.L_x_10245) ;  /* 0x0000004000007945 */ /* 0x000fe20003800000 */
[----:B------:R-:W-:Y:S01]  /*6f90*/  LEA.HI.SX32 R163, R163, R146, 0x1b ;  /* 0x00000092a3a37211 */ /* 0x000fe200078fdaff */
[----:B------:R-:W-:Y:S05]  /*6fa0*/  @!P1 BRA `(.L_x_10246) ;  /* 0x0000001000009947 */ /* 0x000fea0003800000 */
[----:B-1----:R1:W-:Y:S02]  /*6fb0*/  RED.E.ADD.F32.FTZ.RN.STRONG.GPU [R88.64+-0xf00], R161 ;  /* 0xfff100a15800798e */ /* 0x0023e4000c10e79e */
.L_x_10246:
[----:B------:R-:W-:Y:S05]  /*6fc0*/  BSYNC B0 ;  /* 0x0000000000007941 */ /* 0x000fea0003800000 */
.L_x_10245:
[----:B------:R-:W2:Y:S01]  /*6fd0*/  LDS R163, [R163.X4+0x1200] ;  /* 0x00120000a3a37984 */ /* 0x000ea20000004800 */
[----:B------:R-:W-:Y:S01]  /*6fe0*/  BSSY B0, `(.L_x_10247) ;  /* 0x0000005000007945 */ /* 0x000fe20003800000 */
[C---:B0-----:R-:W-:Y:S02]  /*6ff0*/  IADD3 R91, R146.reuse, 0x80, RZ ;  /* 0x00000080925b7810 */ /* 0x041fe40007ffe0ff */
[----:B-1----:R-:W-:Y:S01]  /*7000*/  IADD3 R161, R146, 0xa0, RZ ;  /* 0x000000a092a17810 */ /* 0x002fe20007ffe0ff */
[----:B------:R-:W-:Y:S05]  /*7010*/  @!P2 BRA `(.L_x_10248) ;  /* 0x000000100000a947 */ /* 0x000fea0003800000 */
[----:B--2---:R0:W-:Y:S02]  /*7020*/  RED.E.ADD.F32.FTZ.RN.STRONG.GPU [R88.64+-0xe80], R163 ;  /* 0xfff180a35800798e */ /* 0x0041e4000c10e79e */
.L_x_10248:
[----:B------:R-:W-:Y:S05]  /*7030*/  BSYNC B0 ;  /* 0x0000000000007941 */ /* 0x000fea0003800000 */
.L_x_10247:
        /* <DEDUP_REMOVED lines=14> */
.L_x_10250:
[----:B------:R-:W-:Y:S05]  /*7120*/  BSYNC B0 ;  /* 0x0000000000007941 */ /* 0x000fea0003800000 */
.L_x_10249:
[----:B------:R-:W1:Y:S01]  /*7130*/  LDS R161, [R161.X4+0x1300] ;  /* 0x00130000a1a17984 */ /* 0x000e620000004800 */
[----:B------:R-:W-:Y:S01]  /*7140*/  BSSY B0, `(.L_x_10251) ;  /* 0x0000005000007945 */ /* 0x000fe20003800000 */
[----:B0-----:R-:W-:Y:S02]  /*7150*/  IADD3 R91, R146, 0xe0, RZ ;  /* 0x000000e0925b7810 */ /* 0x001fe40007ffe0ff */
[----:B------:R-:W-:Y:S01]  /*7160*/  LEA.HI.SX32 R163, R163, R146, 0x1b ;  /* 0x00000092a3a37211 */ /* 0x000fe200078fdaff */
[----:B------:R-:W-:Y:S05]  /*7170*/  @!P0 BRA `(.L_x_10252) ;  /* 0x0000001000008947 */ /* 0x000fea0003800000 */
[----:B-1----:R0:W-:Y:S02]  /*7180*/  RED.E.ADD.F32.FTZ.RN.STRONG.GPU [R88.64+-0xd80], R161 ;  /* 0xfff280a15800798e */ /* 0x0021e4000c10e79e */
.L_x_10252:
[----:B------:R-:W-:Y:S05]  /*7190*/  BSYNC B0 ;  /* 0x0000000000007941 */ /* 0x000fea0003800000 */
.L_x_10251:
[----:B------:R-:W2:Y:S01]  /*71a0*/  LDS R163, [R163.X4+0x1380] ;  /* 0x00138000a3a37984 */ /* 0x000ea20000004800 */
[----:B------:R-:W-:Y:S01]  /*71b0*/  BSSY B0, `(.L_x_10253) ;  /* 0x0000005000007945 */ /* 0x000fe20003800000 */
[----:B01----:R-:W-:-:S02]  /*71c0*/  IADD3 R161, R146, 0x100, RZ ;  /* 0x0000010092a17810 */ /* 0x003fc40007ffe0ff */
[----:B------:R-:W-:Y:S01]  /*71d0*/  LEA.HI.SX32 R91, R91, R146, 0x1b ;  /* 0x000000925b5b7211 */ /* 0x000fe200078fdaff */
[----:B------:R-:W-:Y:S05]  /*71e0*/  @!P1 BRA `(.L_x_10254) ;  /* 0x0000001000009947 */ /* 0x000fea0003800000 */
[----:B--2---:R0:W-:Y:S02]  /*71f0*/  RED.E.ADD.F32.FTZ.RN.STRONG.GPU [R88.64+-0xd00], R163 ;  /* 0xfff300a35800798e */ /* 0x0041e4000c10e79e */
.L_x_10254:
[----:B------:R-:W-:Y:S05]  /*7200*/  BSYNC B0 ;  /* 0x0000000000007941 */ /* 0x000fea0003800000 */
.L_x_10253:
[----:B------:R-:W1:Y:S01]  /*7210*/  LDS R91, [R91.X4+0x1400] ;  /* 0x001400005b5b7984 */ /* 0x000e620000004800 */
[----:B------:R-:W-:Y:S01]  /*7220*/  BSSY B0, `(.L_x_10255) ;  /* 0x0000005000007945 */ /* 0x000fe20003800000 */
[----:B0-2---:R-:W-:Y:S02]  /*7230*/  IADD3 R163, R146, 0x120, RZ ;  /* 0x0000012092a37810 */ /* 0x005fe40007ffe0ff */
[----:B------:R-:W-:Y:S01]  /*7240*/  LEA.HI.SX32 R161, R161, R146, 0x1b ;  /* 0x00000092a1a17211 */ /* 0x000fe200078fdaff */
[----:B------:R-:W-:Y:S05]  /*7250*/  @!P2 BRA `(.L_x_10256) ;  /* 0x000000100000a947 */ /* 0x000fea0003800000 */
[----:B-1----:R0:W-:Y:S02]  /*7260*/  RED.E.ADD.F32.FTZ.RN.STRONG.GPU [R88.64+-0xc80], R91 ;  /* 0xfff3805b5800798e */ /* 0x0021e4000c10e79e */
.L_x_10256:
[----:B------:R-:W-:Y:S05]  /*7270*/  BSYNC B0 ;  /* 0x0000000000007941 */ /* 0x000fea0003800000 */
.L_x_10255:
[----:B------:R-:W2:Y:S01]  /*7280*/  LDS R161, [R161.X4+0x1480] ;  /* 0x00148000a1a17984 */ /* 0x000ea20000004800 */
[----:B------:R-:W-:Y:S01]  /*7290*/  BSSY B0, `(.L_x_10257) ;  /* 0x0000005000007945 */ /* 0x000fe20003800000 */
[----:B01----:R-:W-:Y:S02]  /*72a0*/  IADD3 R91, R146, 0x140, RZ ;  /* 0x00000140925b7810 */ /* 0x003fe40007ffe0ff */
[----:B------:R-:W-:Y:S01]  /*72b0*/  LEA.HI.SX32 R163, R163, R146, 0x1b ;  /* 0x00000092a3a37211 */ /* 0x000fe200078fdaff */
[----:B------:R-:W-:Y:S05]  /*72c0*/  @!P3 BRA `(.L_x_10258) ;  /* 0x000000100000b947 */ /* 0x000fea0003800000 */
[----:B--2---:R0:W-:Y:S02]  /*72d0*/  RED.E.ADD.F32.FTZ.RN.STRONG.GPU [R88.64+-0xc00], R161 ;  /* 0xfff400a15800798e */ /* 0x0041e4000c10e79e */
.L_x_10258:
[----:B------:R-:W-:Y:S05]  /*72e0*/  BSYNC B0 ;  /* 0x0000000000007941 */ /* 0x000fea0003800000 */
.L_x_10257:
[----:B------:R-:W1:Y:S01]  /*72f0*/  LDS R163, [R163.X4+0x1500] ;  /* 0x00150000a3a37984 */ /* 0x000e620000004800 */
[----:B------:R-:W-:Y:S01]  /*7300*/  BSSY B0, `(.L_x_10259) ;  /* 0x0000004000007945 */ /* 0x000fe20003800000 */
[----:B------:R-:W-:Y:S01]  /*7310*/  LEA.HI.SX32 R91, R91, R146, 0x1b ;  /* 0x000000925b5b7211 */ /* 0x000fe200078fdaff */
[----:B------:R-:W-:Y:S05]  /*7320*/  @!P4 BRA `(.L_x_10260) ;  /* 0x000000100000c947 */ /* 0x000fea0003800000 */
[----:B-1----:R1:W-:Y:S02]  /*7330*/  RED.E.ADD.F32.FTZ.RN.STRONG.GPU [R88.64+-0xb80], R163 ;  /* 0xfff480a35800798e */ /* 0x0023e4000c10e79e */
.L_x_10260:
[----:B------:R-:W-:Y:S05]  /*7340*/  BSYNC B0 ;  /* 0x0000000000007941 */ /* 0x000fea0003800000 */
.L_x_10259:
[----:B------:R-:W3:Y:S01]  /*7350*/  LDS R91, [R91.X4+0x1580] ;  /* 0x001580005b5b7984 */ /* 0x000ee20000004800 */
[----:B------:R-:W-:Y:S01]  /*7360*/  BSSY B0, `(.L_x_10261) ;  /* 0x0000005000007945 */ /* 0x000fe20003800000 */
[----:B0-2---:R-:W-:-:S02]  /*7370*/  IADD3 R161, R146, 0x160, RZ ;  /* 0x0000016092a17810 */ /* 0x005fc40007ffe0ff */
[----:B-1----:R-:W-:Y:S01]  /*7380*/  IADD3 R163, R146, 0x180, RZ ;  /* 0x0000018092a37810 */ /* 0x002fe20007ffe0ff */
[----:B------:R-:W-:Y:S05]  /*7390*/  @!P5 BRA `(.L_x_10262) ;  /* 0x000000100000d947 */ /* 0x000fea0003800000 */
[----:B---3--:R0:W-:Y:S02]  /*73a0*/  RED.E.ADD.F32.FTZ.RN.STRONG.GPU [R88.64+-0xb00], R91 ;  /* 0xfff5005b5800798e */ /* 0x0081e4000c10e79e */
.L_x_10262:
[----:B------:R-:W-:Y:S05]  /*73b0*/  BSYNC B0 ;  /* 0x0000000000007941 */ /* 0x000fea0003800000 */
.L_x_10261:
        /* <DEDUP_REMOVED lines=14> */
.L_x_10264:
[----:B------:R-:W-:Y:S05]  /*74a0*/  BSYNC B0 ;  /* 0x0000000000007941 */ /* 0x000fea0003800000 */
.L_x_10263:
[----:B------:R-:W1:Y:S01]  /*74b0*/  LDS R163, [R163.X4+0x1680] ;  /* 0x00168000a3a37984 */ /* 0x000e620000004800 */
[----:B------:R-:W-:Y:S01]  /*74c0*/  BSSY B0, `(.L_x_10265) ;  /* 0x0000005000007945 */ /* 0x000fe20003800000 */
[----:B0-----:R-:W-:-:S02]  /*74d0*/  IADD3 R161, R146, 0x1c0, RZ ;  /* 0x000001c092a17810 */ /* 0x001fc40007ffe0ff */
[----:B------:R-:W-:Y:S01]  /*74e0*/  LEA.HI.SX32 R91, R91, R146, 0x1b ;  /* 0x000000925b5b7211 */ /* 0x000fe200078fdaff */
[----:B------:R-:W-:Y:S05]  /*74f0*/  @!P0 BRA `(.L_x_10266) ;  /* 0x0000001000008947 */ /* 0x000fea0003800000 */
[----:B-1----:R0:W-:Y:S02]  /*7500*/  RED.E.ADD.F32.FTZ.RN.STRONG.GPU [R88.64+-0xa00], R163 ;  /* 0xfff600a35800798e */ /* 0x0021e4000c10e79e */
.L_x_10266:
[----:B------:R-:W-:Y:S05]  /*7510*/  BSYNC B0 ;  /* 0x0000000000007941 */ /* 0x000fea0003800000 */
.L_x_10265:
[----:B------:R-:W2:Y:S01]  /*7520*/  LDS R91, [R91.X4+0x1700] ;  /* 0x001700005b5b7984 */ /* 0x000ea20000004800 */
[----:B------:R-:W-:Y:S01]  /*7530*/  BSSY B0, `(.L_x_10267) ;  /* 0x0000005000007945 */ /* 0x000fe20003800000 */
[----:B01----:R-:W-:Y:S02]  /*7540*/  IADD3 R163, R146, 0x1e0, RZ ;  /* 0x000001e092a37810 */ /* 0x003fe40007ffe0ff */
[----:B------:R-:W-:Y:S01]  /*7550*/  LEA.HI.SX32 R161, R161, R146, 0x1b ;  /* 0x00000092a1a17211 */ /* 0x000fe200078fdaff */
[----:B------:R-:W-:Y:S05]  /*7560*/  @!P1 BRA `(.L_x_10268) ;  /* 0x0000001000009947 */ /* 0x000fea0003800000 */
[----:B--2---:R0:W-:Y:S02]  /*7570*/  RED.E.ADD.F32.FTZ.RN.STRONG.GPU [R88.64+-0x980], R91 ;  /* 0xfff6805b5800798e */ /* 0x0041e4000c10e79e */
.L_x_10268:
[----:B------:R-:W-:Y:S05]  /*7580*/  BSYNC B0 ;  /* 0x0000000000007941 */ /* 0x000fea0003800000 */
.L_x_10267:
[----:B------:R-:W1:Y:S01]  /*7590*/  LDS R161, [R161.X4+0x1780] ;  /* 0x00178000a1a17984 */ /* 0x000e620000004800 */
[----:B------:R-:W-:Y:S01]  /*75a0*/  BSSY B0, `(.L_x_10269) ;  /* 0x0000004000007945 */ /* 0x000fe20003800000 */
[----:B------:R-:W-:Y:S01]  /*75b0*/  LEA.HI.SX32 R163, R163, R146, 0x1b ;  /* 0x00000092a3a37211 */ /* 0x000fe200078fdaff */
[----:B------:R-:W-:Y:S05]  /*75c0*/  @!P2 BRA `(.L_x_10270) ;  /* 0x000000100000a947 */ /* 0x000fea0003800000 */
[----:B-1----:R1:W-:Y:S02]  /*75d0*/  RED.E.ADD.F32.FTZ.RN.STRONG.GPU [R88.64+-0x900], R161 ;  /* 0xfff700a15800798e */ /* 0x0023e4000c10e79e */
.L_x_10270:
[----:B------:R-:W-:Y:S05]  /*75e0*/  BSYNC B0 ;  /* 0x0000000000007941 */ /* 0x000fea0003800000 */
.L_x_10269:
[----:B------:R-:W3:Y:S01]  /*75f0*/  LDS R163, [R163.X4+0x1800] ;  /* 0x00180000a3a37984 */ /* 0x000ee20000004800 */
[----:B------:R-:W-:Y:S01]  /*7600*/  BSSY B0, `(.L_x_10271) ;  /* 0x0000005000007945 */ /* 0x000fe20003800000 */
[----:B0-2---:R-:W-:-:S02]  /*7610*/  IADD3 R91, R146, 0x220, RZ ;  /* 0x00000220925b7810 */ /* 0x005fc40007ffe0ff */
[----:B------:R-:W-:Y:S01]  /*7620*/  LEA.HI.SX32 R209, R209, R146, 0x1b ;  /* 0x00000092d1d17211 */ /* 0x000fe200078fdaff */
[----:B------:R-:W-:Y:S05]  /*7630*/  @!P3 BRA `(.L_x_10272) ;  /* 0x000000100000b947 */ /* 0x000fea0003800000 */
[----:B---3--:R0:W-:Y:S02]  /*7640*/  RED.E.ADD.F32.FTZ.RN.STRONG.GPU [R88.64+-0x880], R163 ;  /* 0xfff780a35800798e */ /* 0x0081e4000c10e79e */
.L_x_10272:
[----:B------:R-:W-:Y:S05]  /*7650*/  BSYNC B0 ;  /* 0x0000000000007941 */ /* 0x000fea0003800000 */
.L_x_10271:
[----:B------:R-:W2:Y:S01]  /*7660*/  LDS R209, [R209.X4+0x1880] ;  /* 0x00188000d1d17984 */ /* 0x000ea20000004800 */
[----:B------:R-:W-:Y:S01]  /*7670*/  BSSY B0, `(.L_x_10273) ;  /* 0x0000004000007945 */ /* 0x000fe20003800000 */
[----:B------:R-:W-:Y:S01]  /*7680*/  LEA.HI.SX32 R91, R91, R146, 0x1b ;  /* 0x000000925b5b7211 */ /* 0x000fe200078fdaff */
[----:B------:R-:W-:Y:S05]  /*7690*/  @!P4 BRA `(.L_x_10274) ;  /* 0x000000100000c947 */ /* 0x000fea0003800000 */
[----:B--2---:R2:W-:Y:S02]  /*76a0*/  RED.E.ADD.F32.FTZ.RN.STRONG.GPU [R88.64+-0x800], R209 ;  /* 0xfff800d15800798e */ /* 0x0045e4000c10e79e */
.L_x_10274:
[----:B------:R-:W-:Y:S05]  /*76b0*/  BSYNC B0 ;  /* 0x0000000000007941 */ /* 0x000fea0003800000 */
.L_x_10273:
[----:B------:R-:W4:Y:S01]  /*76c0*/  LDS R91, [R91.X4+0x1900] ;  /* 0x001900005b5b7984 */ /* 0x000f220000004800 */
[----:B------:R-:W-:Y:S01]  /*76d0*/  BSSY B0, `(.L_x_10275) ;  /* 0x0000005000007945 */ /* 0x000fe20003800000 */
[C---:B-1----:R-:W-:Y:S02]  /*76e0*/  IADD3 R161, R146.reuse, 0x240, RZ ;  /* 0x0000024092a17810 */ /* 0x042fe40007ffe0ff */
[----:B0--3--:R-:W-:Y:S01]  /*76f0*/  IADD3 R163, R146, 0x260, RZ ;  /* 0x0000026092a37810 */ /* 0x009fe20007ffe0ff */
[----:B------:R-:W-:Y:S05]  /*7700*/  @!P5 BRA `(.L_x_10276) ;  /* 0x000000100000d947 */ /* 0x000fea0003800000 */
[----:B----4-:R0:W-:Y:S02]  /*7710*/  RED.E.ADD.F32.FTZ.RN.STRONG.GPU [R88.64+-0x780], R91 ;  /* 0xfff8805b5800798e */ /* 0x0101e4000c10e79e */
.L_x_10276:
[----:B------:R-:W-:Y:S05]  /*7720*/  BSYNC B0 ;  /* 0x0000000000007941 */ /* 0x000fea0003800000 */
.L_x_10275:
        /* <DEDUP_REMOVED lines=14> */
.L_x_10278:
[----:B------:R-:W-:Y:S05]  /*7810*/  BSYNC B0 ;  /* 0x0000000000007941 */ /* 0x000fea0003800000 */
.L_x_10277:
[----:B------:R-:W1:Y:S01]  /*7820*/  LDS R163, [R163.X4+0x1a00] ;  /* 0x001a0000a3a37984 */ /* 0x000e620000004800 */
[----:B------:R-:W-:Y:S01]  /*7830*/  BSSY B0, `(.L_x_10279) ;  /* 0x0000005000007945 */ /* 0x000fe20003800000 */
[----:B0-----:R-:W-:Y:S02]  /*7840*/  IADD3 R161, R146, 0x2a0, RZ ;  /* 0x000002a092a17810 */ /* 0x001fe40007ffe0ff */
[----:B------:R-:W-:Y:S01]  /*7850*/  LEA.HI.SX32 R91, R91, R146, 0x1b ;  /* 0x000000925b5b7211 */ /* 0x000fe200078fdaff */
[----:B------:R-:W-:Y:S05]  /*7860*/  @!P0 BRA `(.L_x_10280) ;  /* 0x0000001000008947 */ /* 0x000fea0003800000 */
[----:B-1----:R0:W-:Y:S02]  /*7870*/  RED.E.ADD.F32.FTZ.RN.STRONG.GPU [R88.64+-0x680], R163 ;  /* 0xfff980a35800798e */ /* 0x0021e4000c10e79e */
.L_x_10280:
[----:B------:R-:W-:Y:S05]  /*7880*/  BSYNC B0 ;  /* 0x0000000000007941 */ /* 0x000fea0003800000 */
.L_x_10279:
[----:B------:R-:W3:Y:S01]  /*7890*/  LDS R91, [R91.X4+0x1a80] ;  /* 0x001a80005b5b7984 */ /* 0x000ee20000004800 */
[----:B------:R-:W-:Y:S01]  /*78a0*/  BSSY B0, `(.L_x_10281) ;  /* 0x0000005000007945 */ /* 0x000fe20003800000 */
[----:B01----:R-:W-:-:S02]  /*78b0*/  IADD3 R163, R146, 0x2c0, RZ ;  /* 0x000002c092a37810 */ /* 0x003fc40007ffe0ff */
[----:B------:R-:W-:Y:S01]  /*78c0*/  LEA.HI.SX32 R161, R161, R146, 0x1b ;  /* 0x00000092a1a17211 */ /* 0x000fe200078fdaff */
[----:B------:R-:W-:Y:S05]  /*78d0*/  @!P1 BRA `(.L_x_10282) ;  /* 0x0000001000009947 */ /* 0x000fea0003800000 */
[----:B---3--:R0:W-:Y:S02]  /*78e0*/  RED.E.ADD.F32.FTZ.RN.STRONG.GPU [R88.64+-0x600], R91 ;  /* 0xfffa005b5800798e */ /* 0x0081e4000c10e79e */
.L_x_10282:
[----:B------:R-:W-:Y:S05]  /*78f0*/  BSYNC B0 ;  /* 0x0000000000007941 */ /* 0x000fea0003800000 */
.L_x_10281:
[----:B------:R-:W1:Y:S01]  /*7900*/  LDS R161, [R161.X4+0x1b00] ;  /* 0x001b0000a1a17984 */ /* 0x000e620000004800 */
[----:B------:R-:W-:Y:S01]  /*7910*/  BSSY B0, `(.L_x_10283) ;  /* 0x0000005000007945 */ /* 0x000fe20003800000 */
[----:B0--3--:R-:W-:Y:S02]  /*7920*/  IADD3 R91, R146, 0x2e0, RZ ;  /* 0x000002e0925b7810 */ /* 0x009fe40007ffe0ff */
[----:B------:R-:W-:Y:S01]  /*7930*/  LEA.HI.SX32 R163, R163, R146, 0x1b ;  /* 0x00000092a3a37211 */ /* 0x000fe200078fdaff */
[----:B------:R-:W-:Y:S05]  /*7940*/  @!P2 BRA `(.L_x_10284) ;  /* 0x000000100000a947 */ /* 0x000fea0003800000 */
[----:B-1----:R0:W-:Y:S02]  /*7950*/  RED.E.ADD.F32.FTZ.RN.STRONG.GPU [R88.64+-0x580], R161 ;  /* 0xfffa80a15800798e */ /* 0x0021e4000c10e79e */
.L_x_10284:
[----:B------:R-:W-:Y:S05]  /*7960*/  BSYNC B0 ;  /* 0x0000000000007941 */ /* 0x000fea0003800000 */
.L_x_10283:
[----:B------:R-:W3:Y:S01]  /*7970*/  LDS R163, [R163.X4+0x1b80] ;  /* 0x001b8000a3a37984 */ /* 0x000ee20000004800 */
[----:B------:R-:W-:Y:S01]  /*7980*/  BSSY B0, `(.L_x_10285) ;  /* 0x0000005000007945 */ /* 0x000fe20003800000 */
[----:B01----:R-:W-:Y:S02]  /*7990*/  IADD3 R161, R146, 0x300, RZ ;  /* 0x0000030092a17810 */ /* 0x003fe40007ffe0ff */
[----:B------:R-:W-:Y:S01]  /*79a0*/  LEA.HI.SX32 R91, R91, R146, 0x1b ;  /* 0x000000925b5b7211 */ /* 0x000fe200078fdaff */
[----:B------:R-:W-:Y:S05]  /*79b0*/  @!P3 BRA `(.L_x_10286) ;  /* 0x000000100000b947 */ /* 0x000fea0003800000 */
[----:B---3--:R0:W-:Y:S02]  /*79c0*/  RED.E.ADD.F32.FTZ.RN.STRONG.GPU [R88.64+-0x500], R163 ;  /* 0xfffb00a35800798e */ /* 0x0081e4000c10e79e */
.L_x_10286:
[----:B------:R-:W-:Y:S05]  /*79d0*/  BSYNC B0 ;  /* 0x0000000000007941 */ /* 0x000fea0003800000 */
.L_x_10285:
[----:B------:R-:W1:Y:S01]  /*79e0*/  LDS R91, [R91.X4+0x1c00] ;  /* 0x001c00005b5b7984 */ /* 0x000e620000004800 */
[----:B------:R-:W-:Y:S01]  /*79f0*/  BSSY B0, `(.L_x_10287) ;  /* 0x0000004000007945 */ /* 0x000fe20003800000 */
[----:B------:R-:W-:Y:S01]  /*7a00*/  LEA.HI.SX32 R161, R161, R146, 0x1b ;  /* 0x00000092a1a17211 */ /* 0x000fe200078fdaff */
[----:B------:R-:W-:Y:S05]  /*7a10*/  @!P4 BRA `(.L_x_10288) ;  /* 0x000000100000c947 */ /* 0x000fea0003800000 */
[----:B-1----:R1:W-:Y:S02]  /*7a20*/  RED.E.ADD.F32.FTZ.RN.STRONG.GPU [R88.64+-0x480], R91 ;  /* 0xfffb805b5800798e */ /* 0x0023e4000c10e79e */
.L_x_10288:
[----:B------:R-:W-:Y:S05]  /*7a30*/  BSYNC B0 ;  /* 0x0000000000007941 */ /* 0x000fea0003800000 */
.L_x_10287:
[----:B------:R-:W4:Y:S01]  /*7a40*/  LDS R161, [R161.X4+0x1c80] ;  /* 0x001c8000a1a17984 */ /* 0x000f220000004800 */
[----:B------:R-:W-:Y:S01]  /*7a50*/  BSSY B0, `(.L_x_10289) ;  /* 0x0000005000007945 */ /* 0x000fe20003800000 */
[----:B-1----:R-:W-:-:S02]  /*7a60*/  IADD3 R91, R146, 0x320, RZ ;  /* 0x00000320925b7810 */ /* 0x002fc40007ffe0ff */
[----:B0--3--:R-:W-:Y:S01]  /*7a70*/  IADD3 R163, R146, 0x340, RZ ;  /* 0x0000034092a37810 */ /* 0x009fe20007ffe0ff */
[----:B------:R-:W-:Y:S05]  /*7a80*/  @!P5 BRA `(.L_x_10290) ;  /* 0x000000100000d947 */ /* 0x000fea0003800000 */
[----:B----4-:R0:W-:Y:S02]  /*7a90*/  RED.E.ADD.F32.FTZ.RN.STRONG.GPU [R88.64+-0x400], R161 ;  /* 0xfffc00a15800798e */ /* 0x0101e4000c10e79e */
.L_x_10290:
[----:B------:R-:W-:Y:S05]  /*7aa0*/  BSYNC B0 ;  /* 0x0000000000007941 */ /* 0x000fea0003800000 */
.L_x_10289:
        /* <DEDUP_REMOVED lines=14> */
.L_x_10292:
[----:B------:R-:W-:Y:S05]  /*7b90*/  BSYNC B0 ;  /* 0x0000000000007941 */ /* 0x000fea0003800000 */
.L_x_10291:
[----:B------:R-:W1:Y:S01]  /*7ba0*/  LDS R163, [R163.X4+0x1d80] ;  /* 0x001d8000a3a37984 */ /* 0x000e620000004800 */
[----:B------:R-:W-:Y:S01]  /*7bb0*/  BSSY B0, `(.L_x_10293) ;  /* 0x0000005000007945 */ /* 0x000fe20003800000 */
[----:B0-----:R-:W-:-:S02]  /*7bc0*/  IADD3 R91, R146, 0x380, RZ ;  /* 0x00000380925b7810 */ /* 0x001fc40007ffe0ff */
[----:B------:R-:W-:Y:S01]  /*7bd0*/  LEA.HI.SX32 R161, R161, R146, 0x1b ;  /* 0x00000092a1a17211 */ /* 0x000fe200078fdaff */
[----:B------:R-:W-:Y:S05]  /*7be0*/  @!P0 BRA `(.L_x_10294) ;  /* 0x0000001000008947 */ /* 0x000fea0003800000 */
[----:B-1----:R0:W-:Y:S02]  /*7bf0*/  RED.E.ADD.F32.FTZ.RN.STRONG.GPU [R88.64+-0x300], R163 ;  /* 0xfffd00a35800798e */ /* 0x0021e4000c10e79e */
.L_x_10294:
[----:B------:R-:W-:Y:S05]  /*7c00*/  BSYNC B0 ;  /* 0x0000000000007941 */ /* 0x000fea0003800000 */
.L_x_10293:
[----:B------:R-:W3:Y:S01]  /*7c10*/  LDS R161, [R161.X4+0x1e00] ;  /* 0x001e0000a1a17984 */ /* 0x000ee20000004800 */
[----:B------:R-:W-:Y:S01]  /*7c20*/  BSSY B0, `(.L_x_10295) ;  /* 0x0000005000007945 */ /* 0x000fe20003800000 */
[----:B01----:R-:W-:Y:S02]  /*7c30*/  IADD3 R163, R146, 0x3a0, RZ ;  /* 0x000003a092a37810 */ /* 0x003fe40007ffe0ff */
[----:B------:R-:W-:Y:S01]  /*7c40*/  LEA.HI.SX32 R91, R91, R146, 0x1b ;  /* 0x000000925b5b7211 */ /* 0x000fe200078fdaff */
[----:B------:R-:W-:Y:S05]  /*7c50*/  @!P1 BRA `(.L_x_10296) ;  /* 0x0000001000009947 */ /* 0x000fea0003800000 */
[----:B---3--:R0:W-:Y:S02]  /*7c60*/  RED.E.ADD.F32.FTZ.RN.STRONG.GPU [R88.64+-0x280], R161 ;  /* 0xfffd80a15800798e */ /* 0x0081e4000c10e79e */
.L_x_10296:
[----:B------:R-:W-:Y:S05]  /*7c70*/  BSYNC B0 ;  /* 0x0000000000007941 */ /* 0x000fea0003800000 */
.L_x_10295:
[----:B------:R-:W1:Y:S01]  /*7c80*/  LDS R91, [R91.X4+0x1e80] ;  /* 0x001e80005b5b7984 */ /* 0x000e620000004800 */
[----:B------:R-:W-:Y:S01]  /*7c90*/  BSSY B0, `(.L_x_10297) ;  /* 0x0000005000007945 */ /* 0x000fe20003800000 */
[----:B0--3--:R-:W-:Y:S02]  /*7ca0*/  IADD3 R161, R146, 0x3c0, RZ ;  /* 0x000003c092a17810 */ /* 0x009fe40007ffe0ff */
[----:B------:R-:W-:Y:S01]  /*7cb0*/  LEA.HI.SX32 R163, R163, R146, 0x1b ;  /* 0x00000092a3a37211 */ /* 0x000fe200078fdaff */
[----:B------:R-:W-:Y:S05]  /*7cc0*/  @!P2 BRA `(.L_x_10298) ;  /* 0x000000100000a947 */ /* 0x000fea0003800000 */
[----:B-1----:R0:W-:Y:S02]  /*7cd0*/  RED.E.ADD.F32.FTZ.RN.STRONG.GPU [R88.64+-0x200], R91 ;  /* 0xfffe005b5800798e */ /* 0x0021e4000c10e79e */
.L_x_10298:
[----:B------:R-:W-:Y:S05]  /*7ce0*/  BSYNC B0 ;  /* 0x0000000000007941 */ /* 0x000fea0003800000 */
.L_x_10297:
[----:B------:R-:W3:Y:S01]  /*7cf0*/  LDS R163, [R163.X4+0x1f00] ;  /* 0x001f0000a3a37984 */ /* 0x000ee20000004800 */
[----:B------:R-:W-:Y:S01]  /*7d00*/  BSSY B0, `(.L_x_10299) ;  /* 0x0000005000007945 */ /* 0x000fe20003800000 */
[----:B01----:R-:W-:-:S02]  /*7d10*/  IADD3 R91, R146, 0x3e0, RZ ;  /* 0x000003e0925b7810 */ /* 0x003fc40007ffe0ff */
[----:B------:R-:W-:Y:S01]  /*7d20*/  LEA.HI.SX32 R161, R161, R146, 0x1b ;  /* 0x00000092a1a17211 */ /* 0x000fe200078fdaff */
[----:B------:R-:W-:Y:S05]  /*7d30*/  @!P3 BRA `(.L_x_10300) ;  /* 0x000000100000b947 */ /* 0x000fea0003800000 */
[----:B---3--:R0:W-:Y:S02]  /*7d40*/  RED.E.ADD.F32.FTZ.RN.STRONG.GPU [R88.64+-0x180], R163 ;  /* 0xfffe80a35800798e */ /* 0x0081e4000c10e79e */
.L_x_10300:
[----:B------:R-:W-:Y:S05]  /*7d50*/  BSYNC B0 ;  /* 0x0000000000007941 */ /* 0x000fea0003800000 */
.L_x_10299:
[----:B------:R-:W1:Y:S01]  /*7d60*/  LDS R161, [R161.X4+0x1f80] ;  /* 0x001f8000a1a17984 */ /* 0x000e620000004800 */
[----:B------:R-:W-:Y:S01]  /*7d70*/  BSSY B0, `(.L_x_10301) ;  /* 0x0000004000007945 */ /* 0x000fe20003800000 */
[----:B------:R-:W-:Y:S01]  /*7d80*/  LEA.HI.SX32 R91, R91, R146, 0x1b ;  /* 0x000000925b5b7211 */ /* 0x000fe200078fdaff */
[----:B------:R-:W-:Y:S05]  /*7d90*/  @!P4 BRA `(.L_x_10302) ;  /* 0x000000100000c947 */ /* 0x000fea0003800000 */
[----:B-1----:R1:W-:Y:S02]  /*7da0*/  RED.E.ADD.F32.FTZ.RN.STRONG.GPU [R88.64+-0x100], R161 ;  /* 0xffff00a15800798e */ /* 0x0023e4000c10e79e */
.L_x_10302:
[----:B------:R-:W-:Y:S05]  /*7db0*/  BSYNC B0 ;  /* 0x0000000000007941 */ /* 0x000fea0003800000 */
.L_x_10301:
[----:B------:R-:W4:Y:S01]  /*7dc0*/  LDS R91, [R91.X4+0x2000] ;  /* 0x002000005b5b7984 */ /* 0x000f220000004800 */
[----:B------:R-:W-:Y:S01]  /*7dd0*/  BSSY B0, `(.L_x_10303) ;  /* 0x0000003000007945 */ /* 0x000fe20003800000 */
[----:B------:R-:W-:Y:S05]  /*7de0*/  @!P5 BRA `(.L_x_10304) ;  /* 0x000000100000d947 */ /* 0x000fea0003800000 */
[----:B----4-:R4:W-:Y:S02]  /*7df0*/  RED.E.ADD.F32.FTZ.RN.STRONG.GPU [R88.64+-0x80], R91 ;  /* 0xffff805b5800798e */ /* 0x0109e4000c10e79e */
.L_x_10304:
[----:B------:R-:W-:Y:S05]  /*7e00*/  BSYNC B0 ;  /* 0x0000000000007941 */ /* 0x000fea0003800000 */
.L_x_10303:
[----:B------:R-:W5:Y:S01]  /*7e10*/  SHFL.DOWN PT, R162, R160, 0x1, 0x1f ;  /* 0x08201f00a0a27f89 */ /* 0x000f6200000e0000 */
[C---:B------:R-:W-:Y:S01]  /*7e20*/  ISETP.GT.AND P0, PT, R144.reuse, 0x1e, PT ;  /* 0x0000001e9000780c */ /* 0x040fe20003f04270 */
[----:B------:R-:W-:Y:S01]  /*7e30*/  FMUL.FTZ R87, R87, R226 ;  /* 0x000000e257577220 */ /* 0x000fe20000410000 */
[----:B012-4-:R-:W-:Y:S01]  /*7e40*/  MOV R89, R160 ;  /* 0x000000a000597202 */ /* 0x017fe20000000f00 */
[----:B---3--:R-:W0:Y:S01]  /*7e50*/  SHFL.DOWN PT, R163, R159, 0x1, 0x1f ;  /* 0x08201f009fa37f89 */ /* 0x008e2200000e0000 */
        /* <DEDUP_REMOVED lines=8> */
[----:B------:R-:W-:Y:S01]  /*7ee0*/  FFMA.FTZ R223, R84, R223, R85 ;  /* 0x000000df54df7223 */ /* 0x000fe20000010055 */
[----:B------:R-:W-:Y:S01]  /*7ef0*/  ISETP.NE.AND P2, PT, R146, RZ, PT ;  /* 0x000000ff9200720c */ /* 0x000fe20003f45270 */
[----:B------:R-:W-:Y:S01]  /*7f00*/  FFMA.FTZ R86, R86, R225, R87 ;  /* 0x000000e156567223 */ /* 0x000fe20000010057 */
        /* <DEDUP_REMOVED lines=18> */
[----:B------:R-:W-:Y:S01]  /*8030*/  FMUL.FTZ R69, R69, R228 ;  /* 0x000000e445457220 */ /* 0x000fe20000410000 */
[----:B------:R-:W3:Y:S01]  /*8040*/  SHFL.DOWN PT, R159, R88, 0x2, 0x1f ;  /* 0x08401f00589f7f89 */ /* 0x000ee200000e0000 */
[----:B------:R-:W-:Y:S02]  /*8050*/  FFMA.FTZ R23, R0, R98, R23 ;  /* 0x0000006200177223 */ /* 0x000fe40000010017 */
[----:B------:R-:W-:Y:S02]  /*8060*/  FFMA.FTZ R69, R68, R227, R69 ;  /* 0x000000e344457223 */ /* 0x000fe40000010045 */
[----:B------:R-:W-:Y:S02]  /*8070*/  FMUL.FTZ R185, R104, R185 ;  /* 0x000000b968b97220 */ /* 0x000fe40000410000 */
[----:B------:R-:W-:Y:S02]  /*8080*/  FMUL.FTZ R181, R2, R181 ;  /* 0x000000b502b57220 */ /* 0x000fe40000410000 */
[----:B0-----:R-:W-:-:S02]  /*8090*/  @!P0 FADD.FTZ R89, R89, R158 ;  /* 0x0000009e59598221 */ /* 0x001fc40000010000 */
[----:B------:R-:W-:Y:S02]  /*80a0*/  FFMA.FTZ R157, R106, R157, R185 ;  /* 0x0000009d6a9d7223 */ /* 0x000fe400000100b9 */
        /* <DEDUP_REMOVED lines=56> */
[----:B0-----:R-:W-:-:S02]  /*8430*/  @!P0 FADD.FTZ R89, R89, R0 ;  /* 0x0000000059598221 */ /* 0x001fc40000010000 */
[----:B------:R-:W-:Y:S02]  /*8440*/  FFMA.FTZ R0, R67, R74, R157 ;  /* 0x0000004a43007223 */ /* 0x000fe4000001009d */
[----:B------:R-:W-:Y:S02]  /*8450*/  FFMA.FTZ R2, R55, R98, R95 ;  /* 0x0000006237027223 */ /* 0x000fe4000001005f */
[----:B-1----:R-:W-:Y:S02]  /*8460*/  @!P0 FADD.FTZ R91, R91, R68 ;  /* 0x000000445b5b8221 */ /* 0x002fe40000010000 */
[----:B------:R-:W-:Y:S02]  /*8470*/  FADD.FTZ R7, R0, R7 ;  /* 0x0000000700077221 */ /* 0x000fe40000010000 */
        /* <DEDUP_REMOVED lines=26> */
[----:B------:R-:W-:-:S02]  /*8620*/  FADD.FTZ R17, R92, R17 ;  /* 0x000000115c117221 */ /* 0x000fc40000010000 */
[----:B------:R-:W-:Y:S02]  /*8630*/  FFMA.FTZ R31, R116, R82, R31 ;  /* 0x00000052741f7223 */ /* 0x000fe4000001001f */
[----:B------:R-:W-:Y:S02]  /*8640*/  FADD.FTZ R12, R187, R12 ;  /* 0x0000000cbb0c7221 */ /* 0x000fe40000010000 */
[----:B------:R-:W-:Y:S02]  /*8650*/  FADD.FTZ R18, R71, R18 ;  /* 0x0000001247127221 */ /* 0x000fe40000010000 */
[----:B------:R-:W-:Y:S02]  /*8660*/  FFMA.FTZ R30, R119, R81, R30 ;  /* 0x00000051771e7223 */ /* 0x000fe4000001001e */
[----:B------:R-:W-:Y:S02]  /*8670*/  FADD.FTZ R11, R192, R11 ;  /* 0x0000000bc00b7221 */ /* 0x000fe40000010000 */
        /* <DEDUP_REMOVED lines=27> */
.L_x_10306:
[----:B0-----:R-:W-:Y:S05]  /*8830*/  BSYNC B0 ;  /* 0x0000000000007941 */ /* 0x001fea0003800000 */
.L_x_10305:
        /* <DEDUP_REMOVED lines=8> */
.L_x_10228:
[----:B------:R-:W-:Y:S01]  /*88c0*/  BAR.SYNC.DEFER_BLOCKING 0x0 ;  /* 0x0000000000007b1d */ /* 0x000fe20000010000 */
[----:B------:R-:W-:Y:S01]  /*88d0*/  UIADD3 UR7, UR19, -0x1, URZ ;  /* 0xffffffff13077890 */ /* 0x000fe2000fffe03f */
[----:B------:R-:W-:Y:S01]  /*88e0*/  FADD.FTZ R0, R145, R4 ;  /* 0x0000000491007221 */ /* 0x000fe20000010000 */
[----:B------:R-:W-:Y:S02]  /*88f0*/  UIADD3 UR26, UP1, UR26, -0x1000, URZ ;  /* 0xfffff0001a1a7890 */ /* 0x000fe4000ff3e03f */
[----:B------:R-:W-:Y:S02]  /*8900*/  USHF.L.U32 UR8, UR7, 0x9, URZ ;  /* 0x0000000907087899 */ /* 0x000fe4000800063f */
[----:B------:R-:W-:Y:S02]  /*8910*/  ULDC.64 UR32, c[0x0][0x2d8] ;  /* 0x0000b60000207ab9 */ /* 0x000fe40000000a00 */
[----:B------:R-:W-:Y:S02]  /*8920*/  UIMAD UR28, UR34, UR32, URZ ;  /* 0x00000020221c72a4 */ /* 0x000fe4000f8e023f */
[----:B------:R-:W-:-:S02]  /*8930*/  USHF.R.S32.HI UR9, URZ, 0x1f, UR8 ;  /* 0x0000001f3f097899 */ /* 0x000fc40008011408 */
[----:B------:R-:W-:Y:S02]  /*8940*/  UIMAD UR37, UR35, UR33, UR28 ;  /* 0x00000021232572a4 */ /* 0x000fe4000f8e021c */
[----:B------:R-:W-:Y:S02]  /*8950*/  UIMAD.WIDE.U32 UR32, UR35, UR32, UR8 ;  /* 0x00000020232072a5 */ /* 0x000fe4000f8e0008 */
[----:B------:R-:W-:Y:S02]  /*8960*/  ULDC.64 UR28, c[0x0][0x2e0] ;  /* 0x0000b800001c7ab9 */ /* 0x000fe40000000a00 */
[----:B------:R-:W-:Y:S02]  /*8970*/  UIADD3 UR33, UR33, UR37, URZ ;  /* 0x0000002521217290 */ /* 0x000fe4000fffe03f */
[----:B------:R-:W-:Y:S02]  /*8980*/  UIMAD UR37, UR16, UR28, URZ ;  /* 0x0000001c102572a4 */ /* 0x000fe4000f8e023f */
[----:B------:R-:W-:Y:S01]  /*8990*/  ULDC.64 UR38, c[0x0][0x330] ;  /* 0x0000cc0000267ab9 */ /* 0x000fe20000000a00 */
[----:B------:R-:W-:Y:S01]  /*89a0*/  STS.128 [R141], R32 ;  /* 0x000000208d007388 */ /* 0x000fe20000000c00 */
[----:B------:R-:W-:-:S02]  /*89b0*/  UIMAD UR37, UR17, UR29, UR37 ;  /* 0x0000001d112572a4 */ /* 0x000fc4000f8e0225 */
[----:B------:R-:W-:Y:S01]  /*89c0*/  UIMAD.WIDE.U32 UR28, UR17, UR28, UR32 ;  /* 0x0000001c111c72a5 */ /* 0x000fe2000f8e0020 */
[----:B------:R-:W-:Y:S01]  /*89d0*/  STS.128 [R141+0x10], R28 ;  /* 0x0000101c8d007388 */ /* 0x000fe20000000c00 */
[----:B------:R-:W-:Y:S02]  /*89e0*/  UIADD3 UR24, UP2, UR24, -0x800, URZ ;  /* 0xfffff80018187890 */ /* 0x000fe4000ff5e03f */
[----:B------:R-:W-:Y:S01]  /*89f0*/  UIADD3 UR32, UR29, UR37, URZ ;  /* 0x000000251d207290 */ /* 0x000fe2000fffe03f */
[----:B------:R-:W-:Y:S01]  /*8a00*/  STS.128 [R141+0x20], R24 ;  /* 0x000020188d007388 */ /* 0x000fe20000000c00 */
[----:B------:R-:W-:Y:S02]  /*8a10*/  ULEA UR29, UP0, UR28, UR38, 0x2 ;  /* 0x000000261c1d7291 */ /* 0x000fe4000f80103f */
[----:B------:R-:W-:Y:S01]  /*8a20*/  UIADD3 UR22, UP3, UR22, -0x800, URZ ;  /* 0xfffff80016167890 */ /* 0x000fe2000ff7e03f */
[----:B------:R0:W-:Y:S01]  /*8a30*/  STS.128 [R141+0x30], R20 ;  /* 0x000030148d007388 */ /* 0x0001e20000000c00 */
[----:B------:R-:W-:-:S06]  /*8a40*/  NOP ;  /* 0x0000000000007918 */ /* 0x000fcc0000000000 */
[----:B------:R-:W1:Y:S01]  /*8a50*/  LDS.128 R36, [R144.X16] ;  /* 0x0000000090247984 */ /* 0x000e62000000cc00 */
[----:B------:R-:W-:Y:S01]  /*8a60*/  ULEA.HI.X UR28, UR28, UR39, UR32, 0x2, UP0 ;  /* 0x000000271c1c7291 */ /* 0x000fe200080f1420 */
[----:B------:R-:W-:Y:S01]  /*8a70*/  MOV R2, UR29 ;  /* 0x0000001d00027c02 */ /* 0x000fe20008000f00 */
[----:B------:R-:W-:Y:S01]  /*8a80*/  UIADD3 UR20, UP4, UR20, -0x800, URZ ;  /* 0xfffff80014147890 */ /* 0x000fe2000ff9e03f */
        /* <DEDUP_REMOVED lines=11> */
[----:B------:R-:W-:Y:S02]  /*8b40*/  UIADD3 UR6, UR6, 0x1, URZ ;  /* 0x0000000106067890 */ /* 0x000fe4000fffe03f */
        /* <DEDUP_REMOVED lines=14> */
[----:B------:R-:W-:Y:S02]  /*8c30*/  UIADD3.X UR23, UR23, -0x1, URZ, UP3, !UPT ;  /* 0xffffffff17177890 */ /* 0x000fe40009ffe43f */
[----:B------:R-:W-:Y:S01]  /*8c40*/  UIADD3.X UR21, UR21, -0x1, URZ, UP4, !UPT ;  /* 0xffffffff15157890 */ /* 0x000fe2000a7fe43f */
[----:B---3--:R-:W-:Y:S01]  /*8c50*/  STG.E.128 [R2.64+0x400], R28 ;  /* 0x0004001c02007986 */ /* 0x008fe2000c101d1e */
[----:B------:R-:W-:Y:S01]  /*8c60*/  PLOP3.LUT P0, PT, PT, PT, UP0, 0x80, 0x0 ;  /* 0x000000000000781c */ /* 0x000fe20003f0f008 */
[----:B------:R-:W-:-:S02]  /*8c70*/  UMOV UR19, UR7 ;  /* 0x0000000700137c82 */ /* 0x000fc40008000000 */
        /* <DEDUP_REMOVED lines=33> */
.L_x_10226:
        /* <DEDUP_REMOVED lines=10> */
[----:B0-2---:R-:W0:Y:S04]  /*8f30*/  SHFL.DOWN P1, R3, R0, 0x2, 0x1f ;  /* 0x08401f0000037f89 */ /* 0x005e280000020000 */
        /* <DEDUP_REMOVED lines=15> */
.L_x_10310:
[----:B0-----:R-:W-:Y:S05]  /*9030*/  BSYNC B0 ;  /* 0x0000000000007941 */ /* 0x001fea0003800000 */
.L_x_10309:
        /* <DEDUP_REMOVED lines=8> */
[----:B0-2---:R-:W0:Y:S02]  /*90c0*/  SHFL.DOWN P0, R3, R0, 0x2, 0x1f ;  /* 0x08401f0000037f89 */ /* 0x005e240000000000 */
        /* <DEDUP_REMOVED lines=16> */
.L_x_10312:
[----:B------:R-:W3:Y:S02]  /*91d0*/  S2R R11, SR_TID.X ;  /* 0x00000000000b7919 */ /* 0x000ee40000002100 */
.L_x_10313:
[----:B0-----:R-:W-:Y:S05]  /*91e0*/  BSYNC B0 ;  /* 0x0000000000007941 */ /* 0x001fea0003800000 */
.L_x_10311:
        /* <DEDUP_REMOVED lines=12> */
.L_x_10314:
        /* <DEDUP_REMOVED lines=32> */
.L_x_10315:
        /* <DEDUP_REMOVED lines=13> */
.L_x_14715:


//--------------------- .text._Z25selective_scan_bwd_kernelI32Selective_Scan_bwd_kernel_traitsILi32ELi16ELb1ELb1ELb0ELb0ELb1EfN3c107complexIfEEEEv12SSMParamsBwd --------------------------
	.section	.text._Z25selective_scan_bwd_kernelI32Selective_Scan_bwd_kernel_traitsILi32ELi16ELb1ELb1ELb0ELb0ELb1EfN3c107complexIfEEEEv12SSMParamsBwd,"ax",@progbits
	.sectioninfo	@"SHI_REGISTERS=255"
	.align	128
        .global         _Z25selective_scan_bwd_kernelI32Selective_Scan_bwd_kernel_traitsILi32ELi16ELb1ELb1ELb0ELb0ELb1EfN3c107complexIfEEEEv12SSMParamsBwd
        .type           _Z25selective_scan_bwd_kernelI32Selective_Scan_bwd_kernel_traitsILi32ELi16ELb1ELb1ELb0ELb0ELb1EfN3c107complexIfEEEEv12SSMParamsBwd,@function
        .size           _Z25selective_scan_bwd_kernelI32Selective_Scan_bwd_kernel_traitsILi32ELi16ELb1ELb1ELb0ELb0ELb1EfN3c107complexIfEEEEv12SSMParamsBwd,(.L_x_14716 - _Z25selective_scan_bwd_kernelI32Selective_Scan_bwd_kernel_traitsILi32ELi16ELb1ELb1ELb0ELb0ELb1EfN3c107complexIfEEEEv12SSMParamsBwd)
        .other          _Z25selective_scan_bwd_kernelI32Selective_Scan_bwd_kernel_traitsILi32ELi16ELb1ELb1ELb0ELb0ELb1EfN3c107complexIfEEEEv12SSMParamsBwd,@"STO_CUDA_ENTRY STV_DEFAULT"
_Z25selective_scan_bwd_kernelI32Selective_Scan_bwd_kernel_traitsILi32ELi16ELb1ELb1ELb0ELb0ELb1EfN3c107complexIfEEEEv12SSMParamsBwd:
.text._Z25selective_scan_bwd_kernelI32Selective_Scan_bwd_kernel_traitsILi32ELi16ELb1ELb1ELb0ELb0ELb1EfN3c107complexIfEEEEv12SSMParamsBwd:
        /* <DEDUP_REMOVED lines=163> */
.L_x_10398:
        /* <DEDUP_REMOVED lines=76> */
[----:B------:R2:W3:Y:S04]  /*0ef0*/  LDG.E.128 R68, [R2.64] ;  /* 0x0000002002447981 */ /* 0x0004e8000c1e1d00 */
[----:B0-----:R2:W4:Y:S04]  /*0f00*/  LDG.E.128 R32, [R2.64+0x200] ;  /* 0x0002002002207981 */ /* 0x001528000c1e1d00 */
        /* <DEDUP_REMOVED lines=16> */
[----:B---3--:R0:W-:Y:S04]  /*1010*/  STS.128 [R144.X16], R68 ;  /* 0x0000004490007388 */ /* 0x0081e8000000cc00 */
[----:B------:R-:W-:Y:S01]  /*1020*/  IMAD.WIDE R2, R142, 0x10, R2 ;  /* 0x000000108e027825 */ /* 0x000fe200078e0202 */
[----:B----4-:R-:W-:Y:S04]  /*1030*/  STS.128 [R144.X16+0x200], R32 ;  /* 0x0002002090007388 */ /* 0x010fe8000000cc00 */
[----:B-----5:R2:W-:Y:S04]  /*1040*/  STS.128 [R144.X16+0x400], R80 ;  /* 0x0004005090007388 */ /* 0x0205e8000000cc00 */
[----:B------:R-:W-:Y:S01]  /*1050*/  STS.128 [R144.X16+0x600], R88 ;  /* 0x0006005890007388 */ /* 0x000fe2000000cc00 */
        /* <DEDUP_REMOVED lines=37> */
[----:B------:R-:W-:Y:S01]  /*12b0*/  FMUL.FTZ R99, R19, -1.4426950216293334961 ;  /* 0xbfb8aa3b13637820 */ /* 0x000fe20000410000 */
[----:B------:R-:W-:-:S04]  /*12c0*/  ISETP.NE.U32.AND P0, PT, RZ, c[0x0][0x270], PT ;  /* 0x00009c00ff007a0c */ /* 0x000fc80003f05070 */
[----:B------:R-:W0:Y:S01]  /*12d0*/  MUFU.EX2 R0, R0 ;  /* 0x0000000000007308 */ /* 0x000e220000000800 */
[----:B------:R-:W-:-:S07]  /*12e0*/  ISETP.NE.AND.EX P0, PT, RZ, c[0x0][0x274], PT, P0 ;  /* 0x00009d00ff007a0c */ /* 0x000fce0003f05300 */
[----:B------:R1:W3:Y:S08]  /*12f0*/  MUFU.EX2 R92, R35 ;  /* 0x00000023005c7308 */ /* 0x0002f00000000800 */
[----:B------:R4:W3:Y:S01]  /*1300*/  MUFU.EX2 R94, R2 ;  /* 0x00000002005e7308 */ /* 0x0008e20000000800 */
[----:B-1----:R-:W-:Y:S02]  /*1310*/  FMUL.FTZ R35, R22, -1.4426950216293334961 ;  /* 0xbfb8aa3b16237820 */ /* 0x002fe40000410000 */
        /* <DEDUP_REMOVED lines=8> */
[----:B---3--:R-:W-:Y:S02]  /*13a0*/  FADD.FTZ R90, R34, 1 ;  /* 0x3f800000225a7421 */ /* 0x008fe40000010000 */
[----:B-1----:R-:W-:-:S05]  /*13b0*/  FADD.FTZ R95, R95, 1 ;  /* 0x3f8000005f5f7421 */ /* 0x002fca0000010000 */
[----:B------:R1:W3:Y:S01]  /*13c0*/  MUFU.EX2 R107, R3 ;  /* 0x00000003006b7308 */ /* 0x0002e20000000800 */
[----:B0-----:R-:W-:Y:S02]  /*13d0*/  FADD.FTZ R2, R32, 1 ;  /* 0x3f80000020027421 */ /* 0x001fe40000010000 */
[----:B----4-:R-:W-:-:S05]  /*13e0*/  FADD.FTZ R101, R101, 1 ;  /* 0x3f80000065657421 */ /* 0x010fca0000010000 */
[----:B------:R-:W0:Y:S01]  /*13f0*/  MUFU.EX2 R104, R35 ;  /* 0x0000002300687308 */ /* 0x000e220000000800 */
[----:B-1----:R-:W-:-:S07]  /*1400*/  FADD.FTZ R3, R33, 1 ;  /* 0x3f80000021037421 */ /* 0x002fce0000010000 */
[----:B------:R-:W-:Y:S01]  /*1410*/  MUFU.EX2 R97, R89 ;  /* 0x0000005900617308 */ /* 0x000fe20000000800 */
[----:B---3--:R-:W-:-:S07]  /*1420*/  FADD.FTZ R107, R107, 1 ;  /* 0x3f8000006b6b7421 */ /* 0x008fce0000010000 */
[----:B------:R1:W3:Y:S01]  /*1430*/  MUFU.RCP R89, R0 ;  /* 0x0000000000597308 */ /* 0x0002e20000001000 */
[----:B0-----:R-:W-:-:S07]  /*1440*/  FADD.FTZ R104, R104, 1 ;  /* 0x3f80000068687421 */ /* 0x001fce0000010000 */
[----:B------:R-:W-:Y:S01]  /*1450*/  MUFU.EX2 R96, R88 ;  /* 0x0000005800607308 */ /* 0x000fe20000000800 */
[----:B-1----:R-:W-:-:S04]  /*1460*/  MOV R0, c[0x0][0x16c] ;  /* 0x00005b0000007a02 */ /* 0x002fc80000000f00 */
[----:B------:R-:W-:-:S03]  /*1470*/  ISETP.GE.AND P1, PT, R0, 0x1, PT ;  /* 0x000000010000780c */ /* 0x000fc60003f26270 */
[----:B------:R-:W0:Y:S08]  /*1480*/  MUFU.RCP R88, R2 ;  /* 0x0000000200587308 */ /* 0x000e300000001000 */
[----:B------:R3:W-:Y:S08]  /*1490*/  MUFU.RCP R91, R3 ;  /* 0x00000003005b7308 */ /* 0x0007f00000001000 */
[----:B------:R-:W1:Y:S01]  /*14a0*/  MUFU.RCP R90, R90 ;  /* 0x0000005a005a7308 */ /* 0x000e620000001000 */
[----:B---3--:R-:W-:-:S02]  /*14b0*/  FADD.FTZ R3, -R89, 1 ;  /* 0x3f80000059037421 */ /* 0x008fc40000010100 */
[----:B0-----:R-:W-:-:S05]  /*14c0*/  FADD.FTZ R0, -R88, 1 ;  /* 0x3f80000058007421 */ /* 0x001fca0000010100 */
[----:B------:R-:W0:Y:S08]  /*14d0*/  MUFU.EX2 R108, R93 ;  /* 0x0000005d006c7308 */ /* 0x000e300000000800 */
[----:B------:R-:W-:Y:S01]  /*14e0*/  MUFU.RCP R93, R92 ;  /* 0x0000005c005d7308 */ /* 0x000fe20000001000 */
[----:B-1----:R-:W-:-:S07]  /*14f0*/  FADD.FTZ R2, -R90, 1 ;  /* 0x3f8000005a027421 */ /* 0x002fce0000010100 */
[----:B------:R-:W-:Y:S01]  /*1500*/  MUFU.RCP R94, R94 ;  /* 0x0000005e005e7308 */ /* 0x000fe20000001000 */
[----:B0-----:R-:W-:-:S07]  /*1510*/  FADD.FTZ R108, R108, 1 ;  /* 0x3f8000006c6c7421 */ /* 0x001fce0000010000 */
[----:B------:R0:W1:Y:S08]  /*1520*/  MUFU.EX2 R111, R98 ;  /* 0x00000062006f7308 */ /* 0x0000700000000800 */
[----:B------:R3:W4:Y:S01]  /*1530*/  MUFU.EX2 R112, R99 ;  /* 0x0000006300707308 */ /* 0x0007220000000800 */
[----:B0-----:R-:W-:-:S07]  /*1540*/  FMUL.FTZ R98, R75, R90 ;  /* 0x0000005a4b627220 */ /* 0x001fce0000410000 */
[----:B------:R0:W-:Y:S01]  /*1550*/  MUFU.RCP R102, R101 ;  /* 0x0000006500667308 */ /* 0x0001e20000001000 */
[----:B---3--:R-:W-:Y:S02]  /*1560*/  FMUL.FTZ R99, R74, R91 ;  /* 0x0000005b4a637220 */ /* 0x008fe40000410000 */
[----:B-1----:R-:W-:-:S05]  /*1570*/  FADD.FTZ R111, R111, 1 ;  /* 0x3f8000006f6f7421 */ /* 0x002fca0000010000 */
[----:B------:R-:W1:Y:S01]  /*1580*/  MUFU.RCP R95, R95 ;  /* 0x0000005f005f7308 */ /* 0x000e620000001000 */
[----:B0-----:R-:W-:Y:S02]  /*1590*/  FMUL.FTZ R101, R24, R93 ;  /* 0x0000005d18657220 */ /* 0x001fe40000410000 */
[----:B----4-:R-:W-:-:S05]  /*15a0*/  FADD.FTZ R112, R112, 1 ;  /* 0x3f80000070707421 */ /* 0x010fca0000010000 */
[----:B------:R-:W-:Y:S08]  /*15b0*/  MUFU.RCP R109, R107 ;  /* 0x0000006b006d7308 */ /* 0x000ff00000001000 */
        /* <DEDUP_REMOVED lines=9> */
[----:B0-----:R-:W-:Y:S02]  /*1650*/  FFMA.FTZ R77, R72, R3, 1 ;  /* 0x3f800000484d7423 */ /* 0x001fe40000010003 */
[----:B------:R-:W-:Y:S01]  /*1660*/  FADD.FTZ R3, -R91, 1 ;  /* 0x3f8000005b037421 */ /* 0x000fe20000010100 */
[----:B------:R-:W0:Y:S01]  /*1670*/  LDS.128 R68, [R141+0x10] ;  /* 0x000010008d447984 */ /* 0x000e220000000c00 */
[----:B------:R-:W-:Y:S02]  /*1680*/  FADD.FTZ R76, R96, 1 ;  /* 0x3f800000604c7421 */ /* 0x000fe40000010000 */
[----:B------:R-:W-:Y:S02]  /*1690*/  FADD.FTZ R78, R97, 1 ;  /* 0x3f800000614e7421 */ /* 0x000fe40000010000 */
[----:B------:R-:W-:Y:S01]  /*16a0*/  FMUL.FTZ R97, R72, R89 ;  /* 0x0000005948617220 */ /* 0x000fe20000410000 */
[----:B------:R-:W3:Y:S01]  /*16b0*/  MUFU.RCP R100, R76 ;  /* 0x0000004c00647308 */ /* 0x000ee20000001000 */
[----:B------:R-:W-:-:S02]  /*16c0*/  FMUL.FTZ R96, R73, R88 ;  /* 0x0000005849607220 */ /* 0x000fc40000410000 */
[----:B------:R-:W-:Y:S02]  /*16d0*/  FFMA.FTZ R72, R73, R0, 1 ;  /* 0x3f80000049487423 */ /* 0x000fe40000010000 */
[----:B------:R-:W-:Y:S02]  /*16e0*/  FFMA.FTZ R73, R74, R3, 1 ;  /* 0x3f8000004a497423 */ /* 0x000fe40000010003 */
[----:B------:R-:W-:Y:S01]  /*16f0*/  FFMA.FTZ R74, R75, R2, 1 ;  /* 0x3f8000004b4a7423 */ /* 0x000fe20000010002 */
[----:B------:R4:W-:Y:S01]  /*1700*/  MUFU.RCP R103, R78 ;  /* 0x0000004e00677308 */ /* 0x0009e20000001000 */
[----:B------:R-:W-:Y:S02]  /*1710*/  FMUL.FTZ R124, R28, R97 ;  /* 0x000000611c7c7220 */ /* 0x000fe40000410000 */
[----:B------:R-:W-:Y:S02]  /*1720*/  FMUL.FTZ R2, R29, R96 ;  /* 0x000000601d027220 */ /* 0x000fe40000410000 */
[----:B------:R-:W-:-:S02]  /*1730*/  FMUL.FTZ R3, R30, R99 ;  /* 0x000000631e037220 */ /* 0x000fc40000410000 */
[----:B------:R-:W-:Y:S02]  /*1740*/  FMUL.FTZ R0, R31, R98 ;  /* 0x000000621f007220 */ /* 0x000fe40000410000 */
[----:B------:R-:W-:Y:S02]  /*1750*/  FADD.FTZ R75, -R93, 1 ;  /* 0x3f8000005d4b7421 */ /* 0x000fe40000010100 */
[----:B----4-:R-:W-:Y:S02]  /*1760*/  FADD.FTZ R78, R105, 1 ;  /* 0x3f800000694e7421 */ /* 0x010fe40000010000 */
[----:B------:R-:W-:Y:S01]  /*1770*/  FFMA.FTZ R79, R24, R75, 1 ;  /* 0x3f800000184f7423 */ /* 0x000fe2000001004b */
[----:B------:R-:W4:Y:S01]  /*1780*/  MUFU.RCP R105, R104 ;  /* 0x0000006800697308 */ /* 0x000f220000001000 */
[----:B------:R-:W-:Y:S02]  /*1790*/  FADD.FTZ R24, -R94, 1 ;  /* 0x3f8000005e187421 */ /* 0x000fe40000010100 */
[----:B------:R-:W-:-:S02]  /*17a0*/  FFMA.FTZ R147, R48, R124, R147 ;  /* 0x0000007c30937223 */ /* 0x000fc40000010093 */
[C---:B------:R-:W-:Y:S02]  /*17b0*/  FFMA.FTZ R85, R25.reuse, R24, 1 ;  /* 0x3f80000019557423 */ /* 0x040fe40000010018 */
[----:B------:R-:W-:Y:S01]  /*17c0*/  FMUL.FTZ R24, R25, R94 ;  /* 0x0000005e19187220 */ /* 0x000fe20000410000 */
[----:B------:R5:W0:Y:S01]  /*17d0*/  MUFU.RCP R106, R78 ;  /* 0x0000004e006a7308 */ /* 0x000a220000001000 */
        /* <DEDUP_REMOVED lines=12> */
[----:B------:R-:W-:Y:S02]  /*18a0*/  FMUL.FTZ R82, R82, R73 ;  /* 0x0000004952527220 */ /* 0x000fe40000410000 */
[----:B------:R-:W-:Y:S02]  /*18b0*/  FMUL.FTZ R83, R83, R74 ;  /* 0x0000004a53537220 */ /* 0x000fe40000410000 */
[----:B------:R-:W0:Y:S01]  /*18c0*/  LDS.128 R72, [R141+0x30] ;  /* 0x000030008d487984 */ /* 0x000e220000000c00 */
[----:B-1----:R-:W-:Y:S02]  /*18d0*/  FADD.FTZ R25, -R95, 1 ;  /* 0x3f8000005f197421 */ /* 0x002fe40000010100 */
[----:B------:R-:W-:Y:S02]  /*18e0*/  FMUL.FTZ R76, R8, R68 ;  /* 0x00000044084c7220 */ /* 0x000fe40000410000 */
[----:B------:R-:W-:-:S02]  /*18f0*/  FFMA.FTZ R87, R26, R25, 1 ;  /* 0x3f8000001a577423 */ /* 0x000fc40000010019 */
[----:B------:R-:W-:Y:S02]  /*1900*/  FMUL.FTZ R76, R93, R76 ;  /* 0x0000004c5d4c7220 */ /* 0x000fe40000410000 */
[----:B------:R-:W-:Y:S01]  /*1910*/  FMUL.FTZ R80, R80, R77 ;  /* 0x0000004d50507220 */ /* 0x000fe20000410000 */
[----:B------:R-:W-:Y:S01]  /*1920*/  BAR.SYNC.DEFER_BLOCKING 0x0 ;  /* 0x0000000000007b1d */ /* 0x000fe20000010000 */
[----:B------:R-:W-:Y:S02]  /*1930*/  FMUL.FTZ R25, R26, R95 ;  /* 0x0000005f1a197220 */ /* 0x000fe40000410000 */
[----:B---3--:R-:W-:Y:S02]  /*1940*/  FADD.FTZ R26, -R100, 1 ;  /* 0x3f800000641a7421 */ /* 0x008fe40000010100 */
[----:B------:R-:W-:Y:S02]  /*1950*/  FMUL.FTZ R77, R11, R71 ;  /* 0x000000470b4d7220 */ /* 0x000fe40000410000 */
[----:B------:R-:W-:-:S02]  /*1960*/  FMUL.FTZ R76, R76, R79 ;  /* 0x0000004f4c4c7220 */ /* 0x000fc40000410000 */
[----:B------:R-:W-:Y:S02]  /*1970*/  FFMA.FTZ R26, R27, R26, 1 ;  /* 0x3f8000001b1a7423 */ /* 0x000fe4000001001a */
[----:B------:R-:W-:Y:S02]  /*1980*/  FMUL.FTZ R79, R100, R77 ;  /* 0x0000004d644f7220 */ /* 0x000fe40000410000 */
[----:B------:R-:W-:Y:S02]  /*1990*/  FMUL.FTZ R77, R94, R85 ;  /* 0x000000555e4d7220 */ /* 0x000fe40000410000 */
[----:B------:R-:W-:Y:S02]  /*19a0*/  FMUL.FTZ R79, R79, R26 ;  /* 0x0000001a4f4f7220 */ /* 0x000fe40000410000 */
[----:B----4-:R-:W-:Y:S02]  /*19b0*/  FADD.FTZ R85, -R105, 1 ;  /* 0x3f80000069557421 */ /* 0x010fe40000010100 */
[----:B--2---:R-:W-:-:S02]  /*19c0*/  FMUL.FTZ R26, R12, R28 ;  /* 0x0000001c0c1a7220 */ /* 0x004fc40000410000 */
[----:B-----5:R-:W-:Y:S02]  /*19d0*/  FMUL.FTZ R78, R10, R70 ;  /* 0x000000460a4e7220 */ /* 0x020fe40000410000 */
[----:B------:R-:W-:Y:S01]  /*19e0*/  FMUL.FTZ R26, R103, R26 ;  /* 0x0000001a671a7220 */ /* 0x000fe20000410000 */
[----:B------:R1:W-:Y:S01]  /*19f0*/  STS.128 [R141], R80 ;  /* 0x000000508d007388 */ /* 0x0003e20000000c00 */
[----:B------:R-:W-:Y:S02]  /*1a00*/  FFMA.FTZ R85, R22, R85, 1 ;  /* 0x3f80000016557423 */ /* 0x000fe40000010055 */
[----:B------:R-:W-:Y:S02]  /*1a10*/  FMUL.FTZ R78, R95, R78 ;  /* 0x0000004e5f4e7220 */ /* 0x000fe40000410000 */
[----:B------:R-:W-:Y:S02]  /*1a20*/  FMUL.FTZ R100, R27, R100 ;  /* 0x000000641b647220 */ /* 0x000fe40000410000 */
[----:B------:R-:W-:-:S02]  /*1a30*/  FMUL.FTZ R78, R78, R87 ;  /* 0x000000574e4e7220 */ /* 0x000fc40000410000 */
[----:B------:R-:W-:-:S03]  /*1a40*/  FFMA.FTZ R147, R49, R2, R147 ;  /* 0x0000000231937223 */ /* 0x000fc60000010093 */
[----:B------:R-:W-:Y:S01]  /*1a50*/  STS.128 [R141+0x10], R76 ;  /* 0x0000104c8d007388 */ /* 0x000fe20000000c00 */
[----:B------:R-:W-:Y:S02]  /*1a60*/  FFMA.FTZ R147, R50, R3, R147 ;  /* 0x0000000332937223 */ /* 0x000fe40000010093 */
[----:B-1----:R-:W-:Y:S02]  /*1a70*/  FADD.FTZ R81, -R103, 1 ;  /* 0x3f80000067517421 */ /* 0x002fe40000010100 */
[----:B------:R-:W-:Y:S02]  /*1a80*/  FADD.FTZ R80, -R102, 1 ;  /* 0x3f80000066507421 */ /* 0x000fe40000010100 */
[----:B------:R-:W-:Y:S02]  /*1a90*/  FMUL.FTZ R83, R13, R29 ;  /* 0x0000001d0d537220 */ /* 0x000fe40000410000 */
[----:B------:R-:W-:Y:S02]  /*1aa0*/  FFMA.FTZ R81, R20, R81, 1 ;  /* 0x3f80000014517423 */ /* 0x000fe40000010051 */
        /* <DEDUP_REMOVED lines=18> */
[----:B------:R0:W-:Y:S01]  /*1bd0*/  STS.128 [R141+0x20], R92 ;  /* 0x0000205c8d007388 */ /* 0x0001e20000000c00 */
        /* <DEDUP_REMOVED lines=14> */
[----:B0-----:R-:W-:Y:S01]  /*1cc0*/  FMUL.FTZ R93, R8, R101 ;  /* 0x00000065085d7220 */ /* 0x001fe20000410000 */
[----:B------:R-:W-:Y:S01]  /*1cd0*/  MOV R8, UR7 ;  /* 0x0000000700087c02 */ /* 0x000fe20008000f00 */
[----:B------:R-:W-:Y:S01]  /*1ce0*/  FMUL.FTZ R92, R9, R24 ;  /* 0x00000018095c7220 */ /* 0x000fe20000410000 */
[----:B------:R-:W-:Y:S01]  /*1cf0*/  STS.128 [R141+0x30], R116 ;  /* 0x000030748d007388 */ /* 0x000fe20000000c00 */
        /* <DEDUP_REMOVED lines=77> */
.L_x_10317:
        /* <DEDUP_REMOVED lines=90> */
.L_x_10397:
        /* <DEDUP_REMOVED lines=38> */
[----:B------:R-:W-:Y:S01]  /*29d0*/  MOV R89, c[0x0][0x16c] ;  /* 0x00005b0000597a02 */ /* 0x000fe20000000f00 */
[----:B------:R-:W-:Y:S01]  /*29e0*/  UIMAD UR40, UR18, UR34, URZ ;  /* 0x00000022122872a4 */ /* 0x000fe2000f8e023f */
[C---:B------:R-:W-:Y:S01]  /*29f0*/  ISETP.NE.AND P2, PT, R146.reuse, RZ, PT ;  /* 0x000000ff9200720c */ /* 0x040fe20003f45270 */
[----:B------:R-:W-:Y:S01]  /*2a00*/  UIMAD.WIDE.U32 UR30, UR19, UR34, URZ ;  /* 0x00000022131e72a5 */ /* 0x000fe2000f8e003f */
[----:B------:R-:W-:Y:S01]  /*2a10*/  IADD3 R149, R146, 0x200, RZ ;  /* 0x0000020092957810 */ /* 0x000fe20007ffe0ff */
[----:B------:R-:W-:-:S03]  /*2a20*/  UIMAD UR40, UR19, UR35, UR40 ;  /* 0x00000023132872a4 */ /* 0x000fc6000f8e0228 */
[----:B------:R-:W-:Y:S02]  /*2a30*/  ULDC.64 UR34, c[0x0][0x1c0] ;  /* 0x0000700000227ab9 */ /* 0x000fe40000000a00 */
[----:B------:R-:W-:Y:S02]  /*2a40*/  UIMAD UR41, UR39, UR34, URZ ;  /* 0x00000022272972a4 */ /* 0x000fe4000f8e023f */
[----:B------:R-:W-:Y:S02]  /*2a50*/  UIADD3 UR31, UR31, UR40, URZ ;  /* 0x000000281f1f7290 */ /* 0x000fe4000fffe03f */
[----:B------:R-:W-:Y:S02]  /*2a60*/  UIADD3 UR40, UR29, -0x1, URZ ;  /* 0xffffffff1d287890 */ /* 0x000fe4000fffe03f */
[----:B------:R-:W-:Y:S02]  /*2a70*/  UIMAD UR44, UR7, UR35, UR41 ;  /* 0x00000023072c72a4 */ /* 0x000fe4000f8e0229 */
[----:B------:R-:W-:-:S02]  /*2a80*/  ULEA.HI UR41, UR40, UR40, URZ, 0x1 ;  /* 0x0000002828297291 */ /* 0x000fc4000f8f083f */
[----:B------:R-:W-:Y:S02]  /*2a90*/  UIMAD.WIDE.U32 UR34, UR7, UR34, UR30 ;  /* 0x00000022072272a5 */ /* 0x000fe4000f8e001e */
[----:B------:R-:W-:Y:S02]  /*2aa0*/  ULOP3.LUT UR41, UR41, 0xfffffe, URZ, 0xc0, !UPT ;  /* 0x00fffffe29297892 */ /* 0x000fe4000f8ec03f */
[----:B------:R-:W-:Y:S02]  /*2ab0*/  ULDC.64 UR30, c[0x0][0x230] ;  /* 0x00008c00001e7ab9 */ /* 0x000fe40000000a00 */
[----:B------:R-:W-:Y:S02]  /*2ac0*/  UIADD3 UR41, UR40, -UR41, URZ ;  /* 0x8000002928297290 */ /* 0x000fe4000fffe03f */
[----:B------:R-:W-:Y:S02]  /*2ad0*/  UIADD3 UR35, UR35, UR44, URZ ;  /* 0x0000002c23237290 */ /* 0x000fe4000fffe03f */
[----:B------:R-:W-:-:S02]  /*2ae0*/  ULEA UR30, UP0, UR34, UR30, 0x3 ;  /* 0x0000001e221e7291 */ /* 0x000fc4000f80183f */
[----:B------:R-:W-:Y:S02]  /*2af0*/  ULEA UR41, UR41, UR7, 0x8 ;  /* 0x0000000729297291 */ /* 0x000fe4000f8e403f */
[----:B------:R-:W-:Y:S01]  /*2b00*/  ULEA.HI.X UR31, UR34, UR31, UR35, 0x3, UP0 ;  /* 0x0000001f221f7291 */ /* 0x000fe200080f1c23 */
[----:B--2---:R-:W1:Y:S08]  /*2b10*/  R2UR UR42, R3 ;  /* 0x00000000032a73c2 */ /* 0x004e7000000e0000 */
[----:B------:R2:W0:Y:S01]  /*2b20*/  R2UR UR43, R2 ;  /* 0x00000000022b73c2 */ /* 0x00042200000e0000 */
[----:B-1----:R-:W-:-:S02]  /*2b30*/  FMUL.FTZ R86, R139, UR42 ;  /* 0x0000002a8b567c20 */ /* 0x002fc40008410000 */
[----:B------:R-:W-:Y:S02]  /*2b40*/  FMUL.FTZ R3, R138, UR42 ;  /* 0x0000002a8a037c20 */ /* 0x000fe40008410000 */
[----:B------:R-:W-:Y:S02]  /*2b50*/  FMUL.RZ R87, R86, 0.15915493667125701904 ;  /* 0x3e22f98356577820 */ /* 0x000fe4000040c000 */
[----:B------:R-:W-:Y:S02]  /*2b60*/  FMUL.FTZ R86, R140, UR42 ;  /* 0x0000002a8c567c20 */ /* 0x000fe40008410000 */
[----:B0-----:R-:W-:Y:S01]  /*2b70*/  FMUL.RZ R84, R3, 0.15915493667125701904 ;  /* 0x3e22f98303547820 */ /* 0x001fe2000040c000 */
[----:B------:R-:W-:Y:S01]  /*2b80*/  MUFU.SIN R91, R87 ;  /* 0x00000057005b7308 */ /* 0x000fe20000000400 */
[----:B------:R-:W-:Y:S02]  /*2b90*/  FMUL.RZ R88, R86, 0.15915493667125701904 ;  /* 0x3e22f98356587820 */ /* 0x000fe4000040c000 */
[----:B------:R-:W-:-:S02]  /*2ba0*/  FMUL.FTZ R86, R137, UR42 ;  /* 0x0000002a89567c20 */ /* 0x000fc40008410000 */
[----:B------:R-:W-:Y:S02]  /*2bb0*/  FMUL.FTZ R3, R135, UR42 ;  /* 0x0000002a87037c20 */ /* 0x000fe40008410000 */
[----:B------:R-:W-:Y:S01]  /*2bc0*/  FMUL.RZ R86, R86, 0.15915493667125701904 ;  /* 0x3e22f98356567820 */ /* 0x000fe2000040c000 */
[----:B------:R-:W-:Y:S01]  /*2bd0*/  MUFU.SIN R186, R88 ;  /* 0x0000005800ba7308 */ /* 0x000fe20000000400 */
[----:B------:R-:W-:Y:S02]  /*2be0*/  FMUL.RZ R85, R3, 0.15915493667125701904 ;  /* 0x3e22f98303557820 */ /* 0x000fe4000040c000 */
[----:B------:R-:W-:Y:S02]  /*2bf0*/  FMUL.FTZ R3, R136, UR42 ;  /* 0x0000002a88037c20 */ /* 0x000fe40008410000 */
[----:B--2---:R-:W-:Y:S02]  /*2c00*/  FMUL.FTZ R2, R132, UR42 ;  /* 0x0000002a84027c20 */ /* 0x004fe40008410000 */
[----:B------:R-:W-:Y:S01]  /*2c10*/  FMUL.FTZ R148, R127, UR42 ;  /* 0x0000002a7f947c20 */ /* 0x000fe20008410000 */
[----:B------:R0:W-:Y:S01]  /*2c20*/  MUFU.COS R187, R88 ;  /* 0x0000005800bb7308 */ /* 0x0001e20000000000 */
[----:B------:R-:W-:-:S07]  /*2c30*/  FMUL.RZ R205, R2, 0.15915493667125701904 ;  /* 0x3e22f98302cd7820 */ /* 0x000fce000040c000 */
[----:B------:R-:W-:Y:S01]  /*2c40*/  MUFU.SIN R185, R86 ;  /* 0x0000005600b97308 */ /* 0x000fe20000000400 */
[----:B0-----:R-:W-:-:S04]  /*2c50*/  LOP3.LUT R88, R146, 0x1f, RZ, 0xc0, !PT ;  /* 0x0000001f92587812 */ /* 0x001fc800078ec0ff */
[----:B------:R-:W-:-:S03]  /*2c60*/  ISETP.NE.AND P0, PT, R88, RZ, PT ;  /* 0x000000ff5800720c */ /* 0x000fc60003f05270 */
[----:B------:R0:W-:Y:S08]  /*2c70*/  MUFU.COS R191, R86 ;  /* 0x0000005600bf7308 */ /* 0x0001f00000000000 */
[----:B------:R1:W-:Y:S01]  /*2c80*/  MUFU.COS R93, R87 ;  /* 0x00000057005d7308 */ /* 0x0003e20000000000 */
[----:B0-----:R-:W-:-:S04]  /*2c90*/  MOV R86, UR29 ;  /* 0x0000001d00567c02 */ /* 0x001fc80008000f00 */
[----:B------:R-:W-:-:S03]  /*2ca0*/  ISETP.LT.OR P1, PT, R86, 0x2, P0 ;  /* 0x000000025600780c */ /* 0x000fc60000721670 */
[----:B------:R-:W-:Y:S01]  /*2cb0*/  MUFU.SIN R194, R84 ;  /* 0x0000005400c27308 */ /* 0x000fe20000000400 */
[----:B-1----:R-:W-:Y:S02]  /*2cc0*/  FMUL.RZ R87, R3, 0.15915493667125701904 ;  /* 0x3e22f98303577820 */ /* 0x002fe4000040c000 */
[----:B------:R-:W-:-:S04]  /*2cd0*/  FMUL.FTZ R3, R133, UR42 ;  /* 0x0000002a85037c20 */ /* 0x000fc80008410000 */
[----:B------:R-:W-:Y:S01]  /*2ce0*/  FMUL.RZ R86, R3, 0.15915493667125701904 ;  /* 0x3e22f98303567820 */ /* 0x000fe2000040c000 */
[----:B------:R0:W-:Y:S01]  /*2cf0*/  MUFU.COS R181, R84 ;  /* 0x0000005400b57308 */ /* 0x0001e20000000000 */
[----:B------:R-:W-:-:S04]  /*2d00*/  FMUL.FTZ R3, R134, UR42 ;  /* 0x0000002a86037c20 */ /* 0x000fc80008410000 */
[----:B------:R-:W-:Y:S01]  /*2d10*/  FMUL.RZ R92, R3, 0.15915493667125701904 ;  /* 0x3e22f983035c7820 */ /* 0x000fe2000040c000 */
[----:B------:R-:W-:Y:S02]  /*2d20*/  LEA.HI.SX32 R3, R144, R144, 0x1b ;  /* 0x0000009090037211 */ /* 0x000fe400078fdaff */
[----:B------:R-:W-:Y:S01]  /*2d30*/  MUFU.SIN R178, R85 ;  /* 0x0000005500b27308 */ /* 0x000fe20000000400 */
[----:B0-----:R-:W-:Y:S02]  /*2d40*/  MOV R84, UR29 ;  /* 0x0000001d00547c02 */ /* 0x001fe40008000f00 */
[----:B---3--:R0:W-:Y:S02]  /*2d50*/  STS.128 [R3.X16], R52 ;  /* 0x0000003403007388 */ /* 0x0081e4000000cc00 */
[----:B------:R-:W-:-:S03]  /*2d60*/  @!P1 IADD3 R84, R84, -0x2, RZ ;  /* 0xfffffffe54549810 */ /* 0x000fc60007ffe0ff */
[----:B------:R1:W-:Y:S02]  /*2d70*/  MUFU.COS R190, R85 ;  /* 0x0000005500be7308 */ /* 0x0003e40000000000 */
[----:B------:R-:W-:Y:S01]  /*2d80*/  @!P1 IMAD R90, R84, R89, UR7 ;  /* 0x00000007545a9e24 */ /* 0x000fe2000f8e0259 */
[----:B------:R-:W-:Y:S01]  /*2d90*/  IADD3 R89, R144, 0x60, RZ ;  /* 0x0000006090597810 */ /* 0x000fe20007ffe0ff */
[----:B------:R-:W-:-:S03]  /*2da0*/  FMUL.FTZ R84, R131, UR42 ;  /* 0x0000002a83547c20 */ /* 0x000fc60008410000 */
[-C--:B------:R-:W-:Y:S01]  /*2db0*/  LEA.HI.SX32 R89, R89, R144.reuse, 0x1b ;  /* 0x0000009059597211 */ /* 0x080fe200078fdaff */
[----:B------:R-:W-:Y:S01]  /*2dc0*/  MUFU.SIN R196, R87 ;  /* 0x0000005700c47308 */ /* 0x000fe20000000400 */
[----:B-1----:R-:W-:Y:S01]  /*2dd0*/  IADD3 R85, R144, 0x20, RZ ;  /* 0x0000002090557810 */ /* 0x002fe20007ffe0ff */
[----:B------:R-:W-:Y:S01]  /*2de0*/  FMUL.RZ R84, R84, 0.15915493667125701904 ;  /* 0x3e22f98354547820 */ /* 0x000fe2000040c000 */
[----:B0-----:R-:W-:Y:S02]  /*2df0*/  MOV R52, UR43 ;  /* 0x0000002b00347c02 */ /* 0x001fe40008000f00 */
[-C--:B------:R-:W-:Y:S02]  /*2e00*/  LEA.HI.SX32 R85, R85, R144.reuse, 0x1b ;  /* 0x0000009055557211 */ /* 0x080fe400078fdaff */
[C---:B------:R-:W-:Y:S01]  /*2e10*/  IADD3 R3, R144.reuse, 0x80, RZ ;  /* 0x0000008090037810 */ /* 0x040fe20007ffe0ff */
[----:B------:R0:W-:Y:S01]  /*2e20*/  MUFU.COS R197, R87 ;  /* 0x0000005700c57308 */ /* 0x0001e20000000000 */
[----:B------:R-:W-:Y:S01]  /*2e30*/  IADD3 R53, R144, 0xa0, RZ ;  /* 0x000000a090357810 */ /* 0x000fe20007ffe0ff */
[----:B----4-:R1:W-:Y:S01]  /*2e40*/  STS.128 [R85.X16+0x200], R56 ;  /* 0x0002003855007388 */ /* 0x0103e2000000cc00 */
[----:B------:R-:W-:-:S02]  /*2e50*/  LEA.HI.SX32 R3, R3, R144, 0x1b ;  /* 0x0000009003037211 */ /* 0x000fc400078fdaff */
[-C--:B------:R-:W-:Y:S02]  /*2e60*/  LEA.HI.SX32 R53, R53, R144.reuse, 0x1b ;  /* 0x0000009035357211 */ /* 0x080fe400078fdaff */
[C---:B------:R-:W-:Y:S01]  /*2e70*/  IADD3 R55, R144.reuse, 0xc0, RZ ;  /* 0x000000c090377810 */ /* 0x040fe20007ffe0ff */
[----:B------:R-:W-:Y:S01]  /*2e80*/  MUFU.SIN R172, R92 ;  /* 0x0000005c00ac7308 */ /* 0x000fe20000000400 */
[C---:B0-----:R-:W-:Y:S02]  /*2e90*/  IADD3 R87, R144.reuse, 0x40, RZ ;  /* 0x0000004090577810 */ /* 0x041fe40007ffe0ff */
[-C--:B------:R-:W-:Y:S02]  /*2ea0*/  LEA.HI.SX32 R55, R55, R144.reuse, 0x1b ;  /* 0x0000009037377211 */ /* 0x080fe400078fdaff */
[----:B------:R-:W-:Y:S02]  /*2eb0*/  LEA.HI.SX32 R87, R87, R144, 0x1b ;  /* 0x0000009057577211 */ /* 0x000fe400078fdaff */
[----:B------:R-:W-:Y:S01]  /*2ec0*/  MOV R54, UR41 ;  /* 0x0000002900367c02 */ /* 0x000fe20008000f00 */
[----:B------:R-:W-:Y:S02]  /*2ed0*/  MUFU.COS R171, R92 ;  /* 0x0000005c00ab7308 */ /* 0x000fe40000000000 */
[----:B------:R-:W-:Y:S01]  /*2ee0*/  STS.128 [R87.X16+0x400], R60 ;  /* 0x0004003c57007388 */ /* 0x000fe2000000cc00 */
[----:B-1----:R-:W-:-:S02]  /*2ef0*/  IADD3 R57, R144, 0xe0, RZ ;  /* 0x000000e090397810 */ /* 0x002fc40007ffe0ff */
[----:B------:R-:W-:Y:S01]  /*2f00*/  MOV R85, UR31 ;  /* 0x0000001f00557c02 */ /* 0x000fe20008000f00 */
[----:B------:R0:W-:Y:S01]  /*2f10*/  STS.128 [R89.X16+0x600], R64 ;  /* 0x0006004059007388 */ /* 0x0001e2000000cc00 */
[----:B------:R-:W-:Y:S01]  /*2f20*/  LEA.HI.SX32 R57, R57, R144, 0x1b ;  /* 0x0000009039397211 */ /* 0x000fe200078fdaff */
[----:B------:R-:W-:Y:S02]  /*2f30*/  MUFU.SIN R200, R84 ;  /* 0x0000005400c87308 */ /* 0x000fe40000000400 */
[----:B------:R1:W-:Y:S04]  /*2f40*/  STS.128 [R3.X16+0x800], R68 ;  /* 0x0008004403007388 */ /* 0x0003e8000000cc00 */
[----:B------:R2:W-:Y:S02]  /*2f50*/  STS.128 [R53.X16+0xa00], R72 ;  /* 0x000a004835007388 */ /* 0x0005e4000000cc00 */
[----:B------:R3:W-:Y:S02]  /*2f60*/  MUFU.COS R199, R84 ;  /* 0x0000005400c77308 */ /* 0x0007e40000000000 */
[----:B------:R-:W-:Y:S01]  /*2f70*/  STS.128 [R55.X16+0xc00], R76 ;  /* 0x000c004c37007388 */ /* 0x000fe2000000cc00 */
[----:B0-----:R-:W-:-:S03]  /*2f80*/  FMUL.FTZ R89, R52, 1.4426950216293334961 ;  /* 0x3fb8aa3b34597820 */ /* 0x001fc60000410000 */
[----:B------:R-:W-:Y:S02]  /*2f90*/  STS.128 [R57.X16+0xe00], R80 ;  /* 0x000e005039007388 */ /* 0x000fe4000000cc00 */
[----:B------:R-:W-:Y:S01]  /*2fa0*/  MUFU.SIN R198, R86 ;  /* 0x0000005600c67308 */ /* 0x000fe20000000400 */
[----:B---3--:R-:W-:Y:S01]  /*2fb0*/  MOV R84, UR30 ;  /* 0x0000001e00547c02 */ /* 0x008fe20008000f00 */
[----:B------:R-:W-:Y:S01]  /*2fc0*/  FMUL.FTZ R2, R139, R89 ;  /* 0x000000598b027220 */ /* 0x000fe20000410000 */
[----:B------:R-:W-:-:S06]  /*2fd0*/  NOP ;  /* 0x0000000000007918 */ /* 0x000fcc0000000000 */
[----:B------:R-:W0:Y:S01]  /*2fe0*/  MUFU.EX2 R52, R2 ;  /* 0x0000000200347308 */ /* 0x000e220000000800 */
[----:B-1----:R-:W-:Y:S01]  /*2ff0*/  FMUL.FTZ R3, R129, UR42 ;  /* 0x0000002a81037c20 */ /* 0x002fe20008410000 */
[----:B------:R-:W5:Y:S01]  /*3000*/  LDG.E.64 R84, [R84.64] ;  /* 0x0000002054547981 */ /* 0x000f62000c1e1b00 */
[----:B--2---:R-:W-:Y:S02]  /*3010*/  FMUL.FTZ R53, R130, UR42 ;  /* 0x0000002a82357c20 */ /* 0x004fe40008410000 */
[----:B------:R-:W-:Y:S02]  /*3020*/  FMUL.RZ R56, R3, 0.15915493667125701904 ;  /* 0x3e22f98303387820 */ /* 0x000fe4000040c000 */
[----:B------:R-:W-:Y:S01]  /*3030*/  FMUL.RZ R156, R53, 0.15915493667125701904 ;  /* 0x3e22f983359c7820 */ /* 0x000fe2000040c000 */
[----:B------:R1:W-:Y:S01]  /*3040*/  MUFU.COS R173, R86 ;  /* 0x0000005600ad7308 */ /* 0x0003e20000000000 */
[----:B0-----:R-:W-:Y:S01]  /*3050*/  FMUL.FTZ R2, R52, R93 ;  /* 0x0000005d34027220 */ /* 0x001fe20000410000 */
[----:B------:R-:W-:Y:S01]  /*3060*/  SEL R93, R54, R149, !P2 ;  /* 0x00000095365d7207 */ /* 0x000fe20005000000 */
[----:B------:R-:W-:Y:S01]  /*3070*/  FMUL.FTZ R3, R52, R91 ;  /* 0x0000005b34037220 */ /* 0x000fe20000410000 */
[----:B------:R-:W-:-:S04]  /*3080*/  SHF.L.U32 R52, R144, 0x3, RZ ;  /* 0x0000000390347819 */ /* 0x000fc800000006ff */
[----:B------:R-:W-:Y:S01]  /*3090*/  MUFU.SIN R203, R56 ;  /* 0x0000003800cb7308 */ /* 0x000fe20000000400 */
[----:B------:R-:W-:Y:S01]  /*30a0*/  MOV R91, 0x10 ;  /* 0x00000010005b7802 */ /* 0x000fe20000000f00 */
[----:B------:R-:W-:Y:S01]  /*30b0*/  FMUL.FTZ R151, R133, R89 ;  /* 0x0000005985977220 */ /* 0x000fe20000410000 */
[----:B------:R-:W-:Y:S01]  /*30c0*/  LEA.HI.SX32 R92, R52, R52, 0x1b ;  /* 0x00000034345c7211 */ /* 0x000fe200078fdaff */
[----:B-1----:R-:W-:Y:S01]  /*30d0*/  CS2R R86, SRZ ;  /* 0x0000000000567805 */ /* 0x002fe2000001ff00 */
[----:B------:R-:W-:Y:S02]  /*30e0*/  FMUL.RZ R150, R148, 0.15915493667125701904 ;  /* 0x3e22f98394967820 */ /* 0x000fe4000040c000 */
[----:B------:R-:W-:Y:S01]  /*30f0*/  @!P1 IMAD.WIDE R90, R90, R91, UR10 ;  /* 0x0000000a5a5a9e25 */ /* 0x000fe2000f8e025b */
[----:B------:R0:W-:Y:S01]  /*3100*/  MUFU.COS R153, R56 ;  /* 0x0000003800997308 */ /* 0x0001e20000000000 */
[----:B------:R-:W1:Y:S04]  /*3110*/  LDS.128 R52, [R92.X16] ;  /* 0x000000005c347984 */ /* 0x000e68000000cc00 */
[----:B------:R-:W-:Y:S01]  /*3120*/  LDS.128 R60, [R92.X16+0x20] ;  /* 0x000020005c3c7984 */ /* 0x000fe2000000cc00 */
[----:B------:R-:W-:-:S02]  /*3130*/  FMUL.FTZ R152, R134, R89 ;  /* 0x0000005986987220 */ /* 0x000fc40000410000 */
[----:B------:R-:W-:Y:S01]  /*3140*/  MUFU.SIN R206, R205 ;  /* 0x000000cd00ce7308 */ /* 0x000fe20000000400 */
[----:B0-----:R-:W0:Y:S04]  /*3150*/  LDS.128 R56, [R92.X16+0x10] ;  /* 0x000010005c387984 */ /* 0x001e28000000cc00 */
[----:B------:R-:W2:Y:S03]  /*3160*/  LDS.128 R64, [R92.X16+0x30] ;  /* 0x000030005c407984 */ /* 0x000ea6000000cc00 */
[----:B------:R-:W-:Y:S01]  /*3170*/  MUFU.SIN R154, R156 ;  /* 0x0000009c009a7308 */ /* 0x000fe20000000400 */
[----:B------:R-:W3:Y:S04]  /*3180*/  LDS.128 R68, [R92.X16+0x40] ;  /* 0x000040005c447984 */ /* 0x000ee8000000cc00 */
[----:B------:R-:W4:Y:S04]  /*3190*/  LDS.128 R72, [R92.X16+0x50] ;  /* 0x000050005c487984 */ /* 0x000f28000000cc00 */
[----:B------:R-:W0:Y:S04]  /*31a0*/  LDS.128 R76, [R92.X16+0x60] ;  /* 0x000060005c4c7984 */ /* 0x000e28000000cc00 */
[----:B------:R1:W0:Y:S01]  /*31b0*/  LDS.128 R80, [R92.X16+0x70] ;  /* 0x000070005c507984 */ /* 0x000222000000cc00 */
[----:B------:R-:W0:Y:S03]  /*31c0*/  MUFU.EX2 R151, R151 ;  /* 0x0000009700977308 */ /* 0x000e260000000800 */
[----:B------:R0:W-:Y:S04]  /*31d0*/  STS.64 [R93.X8+0x2550], R2 ;  /* 0x002550025d007388 */ /* 0x0001e80000008a00 */
[----:B------:R-:W-:Y:S01]  /*31e0*/  BAR.SYNC.DEFER_BLOCKING 0x0 ;  /* 0x0000000000007b1d */ /* 0x000fe20000010000 */
[----:B-1----:R-:W-:-:S04]  /*31f0*/  FMUL.FTZ R92, R128, UR42 ;  /* 0x0000002a805c7c20 */ /* 0x002fc80008410000 */
[----:B------:R-:W-:Y:S01]  /*3200*/  FMUL.RZ R159, R92, 0.15915493667125701904 ;  /* 0x3e22f9835c9f7820 */ /* 0x000fe2000040c000 */
[----:B------:R-:W-:Y:S01]  /*3210*/  MUFU.SIN R163, R150 ;  /* 0x0000009600a37308 */ /* 0x000fe20000000400 */
[----:B------:R-:W-:-:S07]  /*3220*/  FMUL.FTZ R92, R140, R89 ;  /* 0x000000598c5c7220 */ /* 0x000fce0000410000 */
[----:B------:R1:W-:Y:S01]  /*3230*/  MUFU.COS R155, R150 ;  /* 0x00000096009b7308 */ /* 0x0003e20000000000 */
[----:B------:R-:W-:-:S07]  /*3240*/  FMUL.FTZ R241, R139, R52 ;  /* 0x000000348bf17220 */ /* 0x000fce0000410000 */
[----:B------:R-:W-:Y:S01]  /*3250*/  MUFU.EX2 R152, R152 ;  /* 0x0000009800987308 */ /* 0x000fe20000000800 */
[-C--:B-1----:R-:W-:Y:S01]  /*3260*/  FMUL.FTZ R150, R136, R89.reuse ;  /* 0x0000005988967220 */ /* 0x082fe20000410000 */
[----:B------:R1:W5:Y:S06]  /*3270*/  @!P1 LDG.E.64 R86, [R90.64+0x8] ;  /* 0x000008205a569981 */ /* 0x00036c000c1e1b00 */
[----:B------:R-:W2:Y:S01]  /*3280*/  MUFU.EX2 R92, R92 ;  /* 0x0000005c005c7308 */ /* 0x000ea20000000800 */
[----:B-1----:R-:W-:-:S07]  /*3290*/  FMUL.FTZ R90, R138, R89 ;  /* 0x000000598a5a7220 */ /* 0x002fce0000410000 */
[----:B------:R-:W1:Y:S01]  /*32a0*/  MUFU.EX2 R150, R150 ;  /* 0x0000009600967308 */ /* 0x000e620000000800 */
[-C--:B0-----:R-:W-:Y:S02]  /*32b0*/  FMUL.FTZ R93, R137, R89.reuse ;  /* 0x00000059895d7220 */ /* 0x081fe40000410000 */
[----:B------:R-:W-:-:S05]  /*32c0*/  FMUL.FTZ R91, R135, R89 ;  /* 0x00000059875b7220 */ /* 0x000fca0000410000 */
[----:B------:R-:W0:Y:S01]  /*32d0*/  MUFU.EX2 R90, R90 ;  /* 0x0000005a005a7308 */ /* 0x000e220000000800 */
[C---:B------:R-:W-:Y:S02]  /*32e0*/  FMUL.FTZ R173, R151.reuse, R173 ;  /* 0x000000ad97ad7220 */ /* 0x040fe40000410000 */
[----:B------:R-:W-:Y:S02]  /*32f0*/  FMUL.FTZ R198, R151, R198 ;  /* 0x000000c697c67220 */ /* 0x000fe40000410000 */
[----:B------:R-:W-:-:S03]  /*3300*/  FMUL.FTZ R151, R139, R53 ;  /* 0x000000358b977220 */ /* 0x000fc60000410000 */
[----:B------:R0:W0:Y:S01]  /*3310*/  MUFU.EX2 R148, R93 ;  /* 0x0000005d00947308 */ /* 0x0000220000000800 */
[----:B--2---:R-:W-:Y:S02]  /*3320*/  FMUL.FTZ R186, R92, R186 ;  /* 0x000000ba5cba7220 */ /* 0x004fe40000410000 */
[----:B------:R-:W-:-:S05]  /*3330*/  FMUL.FTZ R242, R48, R151 ;  /* 0x0000009730f27220 */ /* 0x000fca0000410000 */
[----:B------:R-:W2:Y:S01]  /*3340*/  MUFU.EX2 R91, R91 ;  /* 0x0000005b005b7308 */ /* 0x000ea20000000800 */
[C---:B-1----:R-:W-:Y:S02]  /*3350*/  FMUL.FTZ R197, R150.reuse, R197 ;  /* 0x000000c596c57220 */ /* 0x042fe40000410000 */
[----:B------:R-:W-:Y:S02]  /*3360*/  FMUL.FTZ R196, R150, R196 ;  /* 0x000000c496c47220 */ /* 0x000fe40000410000 */
[----:B------:R-:W-:Y:S02]  /*3370*/  FMUL.FTZ R241, R48, R241 ;  /* 0x000000f130f17220 */ /* 0x000fe40000410000 */
[----:B------:R-:W-:Y:S01]  /*3380*/  FMUL.FTZ R187, R92, R187 ;  /* 0x000000bb5cbb7220 */ /* 0x000fe20000410000 */
[----:B------:R-:W-:Y:S01]  /*3390*/  MUFU.COS R205, R205 ;  /* 0x000000cd00cd7308 */ /* 0x000fe20000000000 */
[C---:B0-----:R-:W-:Y:S02]  /*33a0*/  FMUL.FTZ R181, R90.reuse, R181 ;  /* 0x000000b55ab57220 */ /* 0x041fe40000410000 */
[----:B------:R-:W-:-:S02]  /*33b0*/  FMUL.FTZ R194, R90, R194 ;  /* 0x000000c25ac27220 */ /* 0x000fc40000410000 */
[C---:B------:R-:W-:Y:S02]  /*33c0*/  FMUL.FTZ R150, R186.reuse, R242 ;  /* 0x000000f2ba967220 */ /* 0x040fe40000410000 */
[----:B------:R-:W-:Y:S01]  /*33d0*/  FMUL.FTZ R90, R129, R89 ;  /* 0x00000059815a7220 */ /* 0x000fe20000410000 */
[----:B------:R-:W-:Y:S01]  /*33e0*/  MUFU.COS R156, R156 ;  /* 0x0000009c009c7308 */ /* 0x000fe20000000000 */
[----:B------:R-:W-:Y:S02]  /*33f0*/  FMUL.FTZ R151, R186, R241 ;  /* 0x000000f1ba977220 */ /* 0x000fe40000410000 */
[----:B------:R-:W-:Y:S02]  /*3400*/  FMUL.FTZ R92, R132, R89 ;  /* 0x00000059845c7220 */ /* 0x000fe40000410000 */
[----:B------:R-:W-:Y:S02]  /*3410*/  FMUL.FTZ R240, R140, R54 ;  /* 0x000000368cf07220 */ /* 0x000fe40000410000 */
[----:B------:R-:W-:Y:S01]  /*3420*/  FFMA.FTZ R150, R187, R241, -R150 ;  /* 0x000000f1bb967223 */ /* 0x000fe20000010896 */
[----:B------:R-:W0:Y:S01]  /*3430*/  MUFU.EX2 R90, R90 ;  /* 0x0000005a005a7308 */ /* 0x000e220000000800 */
[----:B------:R-:W-:-:S02]  /*3440*/  FMUL.FTZ R93, R131, R89 ;  /* 0x00000059835d7220 */ /* 0x000fc40000410000 */
[----:B------:R-:W-:Y:S02]  /*3450*/  FMUL.FTZ R238, R140, R55 ;  /* 0x000000378cee7220 */ /* 0x000fe40000410000 */
[----:B------:R-:W-:Y:S02]  /*3460*/  FFMA.FTZ R151, R187, R242, R151 ;  /* 0x000000f2bb977223 */ /* 0x000fe40000010097 */
[----:B------:R-:W-:Y:S02]  /*3470*/  FMUL.FTZ R185, R148, R185 ;  /* 0x000000b994b97220 */ /* 0x000fe40000410000 */
[----:B------:R-:W-:Y:S01]  /*3480*/  FFMA.FTZ R150, R49, R240, R150 ;  /* 0x000000f031967223 */ /* 0x000fe20000010096 */
[----:B------:R-:W1:Y:S01]  /*3490*/  MUFU.EX2 R92, R92 ;  /* 0x0000005c005c7308 */ /* 0x000e620000000800 */
[C---:B------:R-:W-:Y:S02]  /*34a0*/  FMUL.FTZ R171, R152.reuse, R171 ;  /* 0x000000ab98ab7220 */ /* 0x040fe40000410000 */
[----:B------:R-:W-:-:S02]  /*34b0*/  FMUL.FTZ R172, R152, R172 ;  /* 0x000000ac98ac7220 */ /* 0x000fc40000410000 */
[C---:B--2---:R-:W-:Y:S02]  /*34c0*/  FMUL.FTZ R190, R91.reuse, R190 ;  /* 0x000000be5bbe7220 */ /* 0x044fe40000410000 */
[----:B------:R-:W-:Y:S01]  /*34d0*/  FMUL.FTZ R178, R91, R178 ;  /* 0x000000b25bb27220 */ /* 0x000fe20000410000 */
[----:B------:R-:W2:Y:S01]  /*34e0*/  MUFU.EX2 R93, R93 ;  /* 0x0000005d005d7308 */ /* 0x000ea20000000800 */
[----:B------:R-:W-:Y:S02]  /*34f0*/  FFMA.FTZ R152, R49, R238, R151 ;  /* 0x000000ee31987223 */ /* 0x000fe40000010097 */
[----:B------:R-:W-:Y:S02]  /*3500*/  FMUL.FTZ R191, R148, R191 ;  /* 0x000000bf94bf7220 */ /* 0x000fe40000410000 */
[----:B------:R-:W-:Y:S02]  /*3510*/  FMUL.FTZ R91, R130, R89 ;  /* 0x00000059825b7220 */ /* 0x000fe40000410000 */
[----:B------:R-:W-:-:S02]  /*3520*/  FMUL.FTZ R157, R185, R150 ;  /* 0x00000096b99d7220 */ /* 0x000fc40000410000 */
[----:B------:R-:W-:Y:S02]  /*3530*/  FMUL.FTZ R148, R127, R89 ;  /* 0x000000597f947220 */ /* 0x000fe40000410000 */
[-C--:B------:R-:W-:Y:S02]  /*3540*/  FMUL.FTZ R151, R185, R152.reuse ;  /* 0x00000098b9977220 */ /* 0x080fe40000410000 */
[----:B------:R-:W-:Y:S02]  /*3550*/  FFMA.FTZ R157, R191, R152, R157 ;  /* 0x00000098bf9d7223 */ /* 0x000fe4000001009d */
[----:B------:R-:W-:Y:S01]  /*3560*/  FMUL.FTZ R239, R137, R57 ;  /* 0x0000003989ef7220 */ /* 0x000fe20000410000 */
[----:B------:R-:W1:Y:S01]  /*3570*/  MUFU.EX2 R91, R91 ;  /* 0x0000005b005b7308 */ /* 0x000e620000000800 */
[----:B------:R-:W-:Y:S02]  /*3580*/  FFMA.FTZ R151, R191, R150, -R151 ;  /* 0x00000096bf977223 */ /* 0x000fe40000010897 */
[----:B------:R-:W-:-:S02]  /*3590*/  FMUL.FTZ R237, R137, R56 ;  /* 0x0000003889ed7220 */ /* 0x000fc40000410000 */
[----:B------:R-:W-:-:S03]  /*35a0*/  FFMA.FTZ R157, R50, R239, R157 ;  /* 0x000000ef329d7223 */ /* 0x000fc6000001009d */
[----:B------:R-:W3:Y:S01]  /*35b0*/  MUFU.EX2 R148, R148 ;  /* 0x0000009400947308 */ /* 0x000ee20000000800 */
[C---:B0-----:R-:W-:Y:S02]  /*35c0*/  FMUL.FTZ R166, R90.reuse, R153 ;  /* 0x000000995aa67220 */ /* 0x041fe40000410000 */
[----:B------:R-:W-:Y:S02]  /*35d0*/  FMUL.FTZ R203, R90, R203 ;  /* 0x000000cb5acb7220 */ /* 0x000fe40000410000 */
[----:B------:R-:W-:Y:S02]  /*35e0*/  FFMA.FTZ R151, R50, R237, R151 ;  /* 0x000000ed32977223 */ /* 0x000fe40000010097 */
[----:B------:R-:W-:Y:S02]  /*35f0*/  FMUL.FTZ R90, R194, R157 ;  /* 0x0000009dc25a7220 */ /* 0x000fe40000410000 */
[C---:B-1----:R-:W-:Y:S02]  /*3600*/  FMUL.FTZ R205, R92.reuse, R205 ;  /* 0x000000cd5ccd7220 */ /* 0x042fe40000410000 */
[----:B------:R-:W-:-:S02]  /*3610*/  FMUL.FTZ R206, R92, R206 ;  /* 0x000000ce5cce7220 */ /* 0x000fc40000410000 */
[----:B------:R-:W-:Y:S02]  /*3620*/  FMUL.FTZ R92, R194, R151 ;  /* 0x00000097c25c7220 */ /* 0x000fe40000410000 */
[C---:B--2---:R-:W-:Y:S02]  /*3630*/  FMUL.FTZ R199, R93.reuse, R199 ;  /* 0x000000c75dc77220 */ /* 0x044fe40000410000 */
[----:B------:R-:W-:Y:S02]  /*3640*/  FMUL.FTZ R200, R93, R200 ;  /* 0x000000c85dc87220 */ /* 0x000fe40000410000 */
[----:B------:R-:W-:Y:S02]  /*3650*/  FFMA.FTZ R151, R181, R151, -R90 ;  /* 0x00000097b5977223 */ /* 0x000fe4000001085a */
[----:B------:R-:W-:Y:S02]  /*3660*/  FMUL.FTZ R236, R138, R58 ;  /* 0x0000003a8aec7220 */ /* 0x000fe40000410000 */
[----:B------:R-:W-:-:S02]  /*3670*/  FMUL.FTZ R93, R128, R89 ;  /* 0x00000059805d7220 */ /* 0x000fc40000410000 */
[----:B------:R-:W-:Y:S02]  /*3680*/  FMUL.FTZ R90, R3, R186 ;  /* 0x000000ba035a7220 */ /* 0x000fe40000410000 */
[----:B------:R-:W-:Y:S02]  /*3690*/  FFMA.FTZ R157, R181, R157, R92 ;  /* 0x0000009db59d7223 */ /* 0x000fe4000001005c */
[----:B------:R-:W-:Y:S02]  /*36a0*/  FMUL.FTZ R234, R138, R59 ;  /* 0x0000003b8aea7220 */ /* 0x000fe40000410000 */
[----:B------:R-:W-:Y:S01]  /*36b0*/  FFMA.FTZ R151, R51, R236, R151 ;  /* 0x000000ec33977223 */ /* 0x000fe20000010097 */
[----:B------:R-:W-:Y:S01]  /*36c0*/  MUFU.COS R158, R159 ;  /* 0x0000009f009e7308 */ /* 0x000fe20000000000 */
[----:B------:R-:W-:Y:S02]  /*36d0*/  FMUL.FTZ R201, R91, R154 ;  /* 0x0000009a5bc97220 */ /* 0x000fe40000410000 */
[----:B------:R-:W-:-:S02]  /*36e0*/  FMUL.FTZ R92, R2, R186 ;  /* 0x000000ba025c7220 */ /* 0x000fc40000410000 */
[----:B------:R-:W-:Y:S02]  /*36f0*/  FFMA.FTZ R90, R2, R187, -R90 ;  /* 0x000000bb025a7223 */ /* 0x000fe4000001085a */
[C---:B---3--:R-:W-:Y:S01]  /*3700*/  FMUL.FTZ R164, R148.reuse, R155 ;  /* 0x0000009b94a47220 */ /* 0x048fe20000410000 */
[----:B------:R-:W0:Y:S01]  /*3710*/  MUFU.EX2 R93, R93 ;  /* 0x0000005d005d7308 */ /* 0x000e220000000800 */
[----:B------:R-:W-:Y:S02]  /*3720*/  FMUL.FTZ R163, R148, R163 ;  /* 0x000000a394a37220 */ /* 0x000fe40000410000 */
[----:B------:R-:W-:Y:S02]  /*3730*/  FFMA.FTZ R157, R51, R234, R157 ;  /* 0x000000ea339d7223 */ /* 0x000fe4000001009d */
[----:B------:R-:W-:-:S03]  /*3740*/  FMUL.FTZ R148, R178, R151 ;  /* 0x00000097b2947220 */ /* 0x000fc60000410000 */
[----:B------:R-:W1:Y:S01]  /*3750*/  MUFU.SIN R154, R159 ;  /* 0x0000009f009a7308 */ /* 0x000e620000000400 */
[----:B------:R-:W-:Y:S02]  /*3760*/  FMUL.FTZ R175, R91, R156 ;  /* 0x0000009c5baf7220 */ /* 0x000fe40000410000 */
[----:B------:R-:W-:Y:S02]  /*3770*/  FFMA.FTZ R92, R3, R187, R92 ;  /* 0x000000bb035c7223 */ /* 0x000fe4000001005c */
[----:B------:R-:W-:Y:S02]  /*3780*/  FMUL.FTZ R91, R185, R90 ;  /* 0x0000005ab95b7220 */ /* 0x000fe40000410000 */
[-C--:B------:R-:W-:Y:S02]  /*3790*/  FFMA.FTZ R148, R190, R157.reuse, R148 ;  /* 0x0000009dbe947223 */ /* 0x080fe40000010094 */
[----:B------:R-:W-:Y:S02]  /*37a0*/  FMUL.FTZ R157, R178, R157 ;  /* 0x0000009db29d7220 */ /* 0x000fe40000410000 */
[----:B------:R-:W-:-:S02]  /*37b0*/  FFMA.FTZ R91, R191, R92, R91 ;  /* 0x0000005cbf5b7223 */ /* 0x000fc4000001005b */
[----:B------:R-:W-:Y:S02]  /*37c0*/  FMUL.FTZ R92, R185, R92 ;  /* 0x0000005cb95c7220 */ /* 0x000fe40000410000 */
[----:B------:R-:W-:Y:S02]  /*37d0*/  FFMA.FTZ R157, R190, R151, -R157 ;  /* 0x00000097be9d7223 */ /* 0x000fe4000001089d */
[C---:B------:R-:W-:Y:S02]  /*37e0*/  FMUL.FTZ R233, R135.reuse, R60 ;  /* 0x0000003c87e97220 */ /* 0x040fe40000410000 */
[----:B------:R-:W-:Y:S02]  /*37f0*/  FMUL.FTZ R235, R135, R61 ;  /* 0x0000003d87eb7220 */ /* 0x000fe40000410000 */
[----:B------:R-:W-:Y:S02]  /*3800*/  FFMA.FTZ R92, R191, R90, -R92 ;  /* 0x0000005abf5c7223 */ /* 0x000fe4000001085c */
[----:B------:R-:W-:-:S02]  /*3810*/  FMUL.FTZ R90, R194, R91 ;  /* 0x0000005bc25a7220 */ /* 0x000fc40000410000 */
[C---:B------:R-:W-:Y:S02]  /*3820*/  FFMA.FTZ R157, R44.reuse, R233, R157 ;  /* 0x000000e92c9d7223 */ /* 0x040fe4000001009d */
[C---:B0-----:R-:W-:Y:S02]  /*3830*/  FMUL.FTZ R153, R93.reuse, R158 ;  /* 0x0000009e5d997220 */ /* 0x041fe40000410000 */
[----:B-1----:R-:W-:Y:S02]  /*3840*/  FMUL.FTZ R154, R93, R154 ;  /* 0x0000009a5d9a7220 */ /* 0x002fe40000410000 */
[----:B------:R-:W-:Y:S02]  /*3850*/  FFMA.FTZ R150, R44, R235, R148 ;  /* 0x000000eb2c967223 */ /* 0x000fe40000010094 */
[-C--:B------:R-:W-:Y:S02]  /*3860*/  FMUL.FTZ R148, R194, R92.reuse ;  /* 0x0000005cc2947220 */ /* 0x080fe40000410000 */
[----:B------:R-:W-:-:S02]  /*3870*/  FFMA.FTZ R93, R181, R92, -R90 ;  /* 0x0000005cb55d7223 */ /* 0x000fc4000001085a */
[C---:B------:R-:W-:Y:S02]  /*3880*/  FMUL.FTZ R92, R196.reuse, R157 ;  /* 0x0000009dc45c7220 */ /* 0x040fe40000410000 */
[-C--:B------:R-:W-:Y:S02]  /*3890*/  FMUL.FTZ R152, R196, R150.reuse ;  /* 0x00000096c4987220 */ /* 0x080fe40000410000 */
[----:B------:R-:W-:Y:S02]  /*38a0*/  FFMA.FTZ R151, R181, R91, R148 ;  /* 0x0000005bb5977223 */ /* 0x000fe40000010094 */
[C---:B------:R-:W-:Y:S02]  /*38b0*/  FFMA.FTZ R92, R197.reuse, R150, R92 ;  /* 0x00000096c55c7223 */ /* 0x040fe4000001005c */
[----:B------:R-:W-:Y:S02]  /*38c0*/  FMUL.FTZ R212, R136, R63 ;  /* 0x0000003f88d47220 */ /* 0x000fe40000410000 */
[----:B------:R-:W-:-:S02]  /*38d0*/  FFMA.FTZ R152, R197, R157, -R152 ;  /* 0x0000009dc5987223 */ /* 0x000fc40000010898 */
[----:B------:R-:W-:Y:S02]  /*38e0*/  FMUL.FTZ R232, R136, R62 ;  /* 0x0000003e88e87220 */ /* 0x000fe40000410000 */
[----:B------:R-:W-:Y:S02]  /*38f0*/  FMUL.FTZ R90, R125, UR42 ;  /* 0x0000002a7d5a7c20 */ /* 0x000fe40008410000 */
[----:B------:R-:W-:Y:S02]  /*3900*/  FMUL.FTZ R91, R178, R151 ;  /* 0x00000097b25b7220 */ /* 0x000fe40000410000 */
[C---:B------:R-:W-:Y:S02]  /*3910*/  FFMA.FTZ R148, R45.reuse, R212, R92 ;  /* 0x000000d42d947223 */ /* 0x040fe4000001005c */
[----:B------:R-:W-:Y:S02]  /*3920*/  FFMA.FTZ R152, R45, R232, R152 ;  /* 0x000000e82d987223 */ /* 0x000fe40000010098 */
[----:B------:R-:W-:-:S02]  /*3930*/  FMUL.RZ R165, R90, 0.15915493667125701904 ;  /* 0x3e22f9835aa57820 */ /* 0x000fc4000040c000 */
[-C--:B------:R-:W-:Y:S02]  /*3940*/  FFMA.FTZ R92, R190, R93.reuse, -R91 ;  /* 0x0000005dbe5c7223 */ /* 0x080fe4000001085b */
[----:B------:R-:W-:Y:S02]  /*3950*/  FMUL.FTZ R90, R198, R148 ;  /* 0x00000094c65a7220 */ /* 0x000fe40000410000 */
[----:B------:R-:W-:Y:S02]  /*3960*/  FMUL.FTZ R93, R178, R93 ;  /* 0x0000005db25d7220 */ /* 0x000fe40000410000 */
[-C--:B------:R-:W-:Y:S02]  /*3970*/  FMUL.FTZ R150, R198, R152.reuse ;  /* 0x00000098c6967220 */ /* 0x080fe40000410000 */
[----:B------:R-:W-:Y:S02]  /*3980*/  FFMA.FTZ R152, R173, R152, -R90 ;  /* 0x00000098ad987223 */ /* 0x000fe4000001085a */
[----:B------:R-:W-:-:S02]  /*3990*/  FMUL.FTZ R195, R133, R64 ;  /* 0x0000004085c37220 */ /* 0x000fc40000410000 */
[----:B------:R-:W-:Y:S02]  /*39a0*/  FFMA.FTZ R93, R190, R151, R93 ;  /* 0x00000097be5d7223 */ /* 0x000fe4000001005d */
[----:B------:R-:W-:Y:S02]  /*39b0*/  FFMA.FTZ R150, R173, R148, R150 ;  /* 0x00000094ad967223 */ /* 0x000fe40000010096 */
[----:B------:R-:W-:Y:S02]  /*39c0*/  FMUL.FTZ R193, R133, R65 ;  /* 0x0000004185c17220 */ /* 0x000fe40000410000 */
[----:B------:R-:W-:Y:S02]  /*39d0*/  FFMA.FTZ R152, R46, R195, R152 ;  /* 0x000000c32e987223 */ /* 0x000fe40000010098 */
[----:B------:R-:W-:Y:S02]  /*39e0*/  FMUL.FTZ R148, R196, R93 ;  /* 0x0000005dc4947220 */ /* 0x000fe40000410000 */
[----:B------:R-:W-:-:S02]  /*39f0*/  FFMA.FTZ R151, R46, R193, R150 ;  /* 0x000000c12e977223 */ /* 0x000fc40000010096 */
[----:B------:R-:W-:Y:S02]  /*3a00*/  FMUL.FTZ R156, R172, R152 ;  /* 0x00000098ac9c7220 */ /* 0x000fe40000410000 */
[----:B------:R-:W-:Y:S02]  /*3a10*/  FMUL.FTZ R90, R125, R89 ;  /* 0x000000597d5a7220 */ /* 0x000fe40000410000 */
[-C--:B------:R-:W-:Y:S02]  /*3a20*/  FMUL.FTZ R150, R196, R92.reuse ;  /* 0x0000005cc4967220 */ /* 0x080fe40000410000 */
[----:B------:R-:W-:Y:S02]  /*3a30*/  FFMA.FTZ R148, R197, R92, -R148 ;  /* 0x0000005cc5947223 */ /* 0x000fe40000010894 */
[-C--:B------:R-:W-:Y:S02]  /*3a40*/  FMUL.FTZ R92, R172, R151.reuse ;  /* 0x00000097ac5c7220 */ /* 0x080fe40000410000 */
[----:B------:R-:W-:-:S02]  /*3a50*/  FFMA.FTZ R156, R171, R151, R156 ;  /* 0x00000097ab9c7223 */ /* 0x000fc4000001009c */
[C---:B------:R-:W-:Y:S02]  /*3a60*/  FMUL.FTZ R192, R134.reuse, R67 ;  /* 0x0000004386c07220 */ /* 0x040fe40000410000 */
[----:B------:R-:W-:Y:S01]  /*3a70*/  FFMA.FTZ R150, R197, R93, R150 ;  /* 0x0000005dc5967223 */ /* 0x000fe20000010096 */
[----:B------:R-:W-:Y:S01]  /*3a80*/  MUFU.COS R91, R165 ;  /* 0x000000a5005b7308 */ /* 0x000fe20000000000 */
[----:B------:R-:W-:Y:S02]  /*3a90*/  FFMA.FTZ R152, R171, R152, -R92 ;  /* 0x00000098ab987223 */ /* 0x000fe4000001085c */
[----:B------:R-:W-:Y:S02]  /*3aa0*/  FMUL.FTZ R188, R134, R66 ;  /* 0x0000004286bc7220 */ /* 0x000fe40000410000 */
[----:B------:R-:W-:-:S03]  /*3ab0*/  FFMA.FTZ R156, R47, R192, R156 ;  /* 0x000000c02f9c7223 */ /* 0x000fc6000001009c */
[----:B------:R-:W0:Y:S01]  /*3ac0*/  MUFU.EX2 R90, R90 ;  /* 0x0000005a005a7308 */ /* 0x000e220000000800 */
[----:B------:R-:W-:Y:S02]  /*3ad0*/  FMUL.FTZ R92, R198, R150 ;  /* 0x00000096c65c7220 */ /* 0x000fe40000410000 */
[----:B------:R-:W-:Y:S02]  /*3ae0*/  FFMA.FTZ R152, R47, R188, R152 ;  /* 0x000000bc2f987223 */ /* 0x000fe40000010098 */
[----:B------:R-:W-:-:S03]  /*3af0*/  FMUL.FTZ R151, R200, R156 ;  /* 0x0000009cc8977220 */ /* 0x000fc60000410000 */
[----:B------:R-:W1:Y:S01]  /*3b00*/  MUFU.SIN R165, R165 ;  /* 0x000000a500a57308 */ /* 0x000e620000000400 */
[-C--:B------:R-:W-:Y:S02]  /*3b10*/  FMUL.FTZ R93, R198, R148.reuse ;  /* 0x00000094c65d7220 */ /* 0x080fe40000410000 */
[----:B------:R-:W-:Y:S02]  /*3b20*/  FFMA.FTZ R92, R173, R148, -R92 ;  /* 0x00000094ad5c7223 */ /* 0x000fe4000001085c */
[-C--:B------:R-:W-:Y:S02]  /*3b30*/  FMUL.FTZ R148, R200, R152.reuse ;  /* 0x00000098c8947220 */ /* 0x080fe40000410000 */
[----:B------:R-:W-:Y:S02]  /*3b40*/  FFMA.FTZ R151, R199, R152, -R151 ;  /* 0x00000098c7977223 */ /* 0x000fe40000010897 */
[----:B------:R-:W-:Y:S02]  /*3b50*/  FMUL.FTZ R189, R131, R68 ;  /* 0x0000004483bd7220 */ /* 0x000fe40000410000 */
[----:B------:R-:W-:-:S02]  /*3b60*/  FFMA.FTZ R148, R199, R156, R148 ;  /* 0x0000009cc7947223 */ /* 0x000fc40000010094 */
[----:B------:R-:W-:Y:S02]  /*3b70*/  FMUL.FTZ R183, R131, R69 ;  /* 0x0000004583b77220 */ /* 0x000fe40000410000 */
[----:B------:R-:W-:Y:S02]  /*3b80*/  FFMA.FTZ R93, R173, R150, R93 ;  /* 0x00000096ad5d7223 */ /* 0x000fe4000001005d */
[C---:B------:R-:W-:Y:S02]  /*3b90*/  FFMA.FTZ R151, R40.reuse, R189, R151 ;  /* 0x000000bd28977223 */ /* 0x040fe40000010097 */
[----:B------:R-:W-:Y:S02]  /*3ba0*/  FFMA.FTZ R148, R40, R183, R148 ;  /* 0x000000b728947223 */ /* 0x000fe40000010094 */
[----:B0-----:R-:W-:Y:S02]  /*3bb0*/  FMUL.FTZ R162, R90, R91 ;  /* 0x0000005b5aa27220 */ /* 0x001fe40000410000 */
[----:B------:R-:W-:-:S02]  /*3bc0*/  FMUL.FTZ R91, R172, R93 ;  /* 0x0000005dac5b7220 */ /* 0x000fc40000410000 */
[----:B------:R-:W-:Y:S02]  /*3bd0*/  FMUL.FTZ R150, R206, R151 ;  /* 0x00000097ce967220 */ /* 0x000fe40000410000 */
[----:B-1----:R-:W-:Y:S02]  /*3be0*/  FMUL.FTZ R165, R90, R165 ;  /* 0x000000a55aa57220 */ /* 0x002fe40000410000 */
[----:B------:R-:W-:Y:S02]  /*3bf0*/  FMUL.FTZ R90, R206, R148 ;  /* 0x00000094ce5a7220 */ /* 0x000fe40000410000 */
[----:B------:R-:W-:Y:S02]  /*3c00*/  FFMA.FTZ R91, R171, R92, -R91 ;  /* 0x0000005cab5b7223 */ /* 0x000fe4000001085b */
[----:B------:R-:W-:Y:S02]  /*3c10*/  FFMA.FTZ R150, R205, R148, R150 ;  /* 0x00000094cd967223 */ /* 0x000fe40000010096 */
[----:B------:R-:W-:-:S02]  /*3c20*/  FMUL.FTZ R182, R132, R71 ;  /* 0x0000004784b67220 */ /* 0x000fc40000410000 */
[----:B------:R-:W-:Y:S02]  /*3c30*/  FMUL.FTZ R92, R172, R92 ;  /* 0x0000005cac5c7220 */ /* 0x000fe40000410000 */
[----:B------:R-:W-:Y:S02]  /*3c40*/  FFMA.FTZ R151, R205, R151, -R90 ;  /* 0x00000097cd977223 */ /* 0x000fe4000001085a */
[----:B------:R-:W-:Y:S02]  /*3c50*/  FMUL.FTZ R176, R132, R70 ;  /* 0x0000004684b07220 */ /* 0x000fe40000410000 */
[----:B------:R-:W-:Y:S02]  /*3c60*/  FFMA.FTZ R150, R41, R182, R150 ;  /* 0x000000b629967223 */ /* 0x000fe40000010096 */
[----:B------:R-:W-:Y:S02]  /*3c70*/  FFMA.FTZ R92, R171, R93, R92 ;  /* 0x0000005dab5c7223 */ /* 0x000fe4000001005c */
[----:B------:R-:W-:-:S02]  /*3c80*/  FFMA.FTZ R151, R41, R176, R151 ;  /* 0x000000b029977223 */ /* 0x000fc40000010097 */
[C---:B------:R-:W-:Y:S02]  /*3c90*/  FMUL.FTZ R148, R203.reuse, R150 ;  /* 0x00000096cb947220 */ /* 0x040fe40000410000 */
[C---:B------:R-:W-:Y:S02]  /*3ca0*/  FMUL.FTZ R93, R200.reuse, R91 ;  /* 0x0000005bc85d7220 */ /* 0x040fe40000410000 */
[----:B------:R-:W-:Y:S02]  /*3cb0*/  FMUL.FTZ R90, R200, R92 ;  /* 0x0000005cc85a7220 */ /* 0x000fe40000410000 */
[-C--:B------:R-:W-:Y:S02]  /*3cc0*/  FMUL.FTZ R155, R203, R151.reuse ;  /* 0x00000097cb9b7220 */ /* 0x080fe40000410000 */
[----:B------:R-:W-:Y:S02]  /*3cd0*/  FFMA.FTZ R148, R166, R151, -R148 ;  /* 0x00000097a6947223 */ /* 0x000fe40000010894 */
[----:B----4-:R-:W-:-:S02]  /*3ce0*/  FMUL.FTZ R177, R129, R72 ;  /* 0x0000004881b17220 */ /* 0x010fc40000410000 */
[C---:B------:R-:W-:Y:S02]  /*3cf0*/  FFMA.FTZ R93, R199.reuse, R92, R93 ;  /* 0x0000005cc75d7223 */ /* 0x040fe4000001005d */
[----:B------:R-:W-:Y:S02]  /*3d00*/  FFMA.FTZ R90, R199, R91, -R90 ;  /* 0x0000005bc75a7223 */ /* 0x000fe4000001085a */
[----:B------:R-:W-:Y:S02]  /*3d10*/  FFMA.FTZ R155, R166, R150, R155 ;  /* 0x00000096a69b7223 */ /* 0x000fe4000001009b */
[----:B------:R-:W-:Y:S02]  /*3d20*/  FMUL.FTZ R169, R129, R73 ;  /* 0x0000004981a97220 */ /* 0x000fe40000410000 */
[----:B------:R-:W-:Y:S02]  /*3d30*/  FFMA.FTZ R148, R42, R177, R148 ;  /* 0x000000b12a947223 */ /* 0x000fe40000010094 */
[----:B------:R-:W-:-:S02]  /*3d40*/  FMUL.FTZ R91, R206, R93 ;  /* 0x0000005dce5b7220 */ /* 0x000fc40000410000 */
[----:B------:R-:W-:Y:S02]  /*3d50*/  FMUL.FTZ R92, R206, R90 ;  /* 0x0000005ace5c7220 */ /* 0x000fe40000410000 */
[----:B------:R-:W-:Y:S02]  /*3d60*/  FFMA.FTZ R150, R42, R169, R155 ;  /* 0x000000a92a967223 */ /* 0x000fe4000001009b */
[----:B------:R-:W-:Y:S02]  /*3d70*/  FMUL.FTZ R151, R201, R148 ;  /* 0x00000094c9977220 */ /* 0x000fe40000410000 */
[C---:B------:R-:W-:Y:S02]  /*3d80*/  FFMA.FTZ R91, R205.reuse, R90, -R91 ;  /* 0x0000005acd5b7223 */ /* 0x040fe4000001085b */
[----:B------:R-:W-:Y:S02]  /*3d90*/  FFMA.FTZ R93, R205, R93, R92 ;  /* 0x0000005dcd5d7223 */ /* 0x000fe4000001005c */
[----:B------:R-:W-:-:S02]  /*3da0*/  FMUL.FTZ R90, R126, UR42 ;  /* 0x0000002a7e5a7c20 */ /* 0x000fc40008410000 */
[-C--:B------:R-:W-:Y:S02]  /*3db0*/  FMUL.FTZ R92, R201, R150.reuse ;  /* 0x00000096c95c7220 */ /* 0x080fe40000410000 */
[C---:B------:R-:W-:Y:S02]  /*3dc0*/  FFMA.FTZ R151, R175.reuse, R150, R151 ;  /* 0x00000096af977223 */ /* 0x040fe40000010097 */
[----:B------:R-:W-:Y:S02]  /*3dd0*/  FMUL.FTZ R204, R130, R75 ;  /* 0x0000004b82cc7220 */ /* 0x000fe40000410000 */
[----:B------:R-:W-:Y:S02]  /*3de0*/  FMUL.RZ R156, R90, 0.15915493667125701904 ;  /* 0x3e22f9835a9c7820 */ /* 0x000fe4000040c000 */
[----:B------:R-:W-:Y:S02]  /*3df0*/  FFMA.FTZ R148, R175, R148, -R92 ;  /* 0x00000094af947223 */ /* 0x000fe4000001085c */
[----:B------:R-:W-:-:S02]  /*3e00*/  FMUL.FTZ R170, R130, R74 ;  /* 0x0000004a82aa7220 */ /* 0x000fc40000410000 */
[----:B------:R-:W-:Y:S02]  /*3e10*/  FMUL.FTZ R90, R203, R93 ;  /* 0x0000005dcb5a7220 */ /* 0x000fe40000410000 */
[C---:B------:R-:W-:Y:S02]  /*3e20*/  FFMA.FTZ R152, R43.reuse, R204, R151 ;  /* 0x000000cc2b987223 */ /* 0x040fe40000010097 */
[----:B------:R-:W-:Y:S02]  /*3e30*/  FFMA.FTZ R151, R43, R170, R148 ;  /* 0x000000aa2b977223 */ /* 0x000fe40000010094 */
[-C--:B------:R-:W-:Y:S02]  /*3e40*/  FMUL.FTZ R150, R203, R91.reuse ;  /* 0x0000005bcb967220 */ /* 0x080fe40000410000 */
[----:B------:R-:W-:Y:S02]  /*3e50*/  FFMA.FTZ R148, R166, R91, -R90 ;  /* 0x0000005ba6947223 */ /* 0x000fe4000001085a */
[----:B------:R-:W-:-:S02]  /*3e60*/  FMUL.FTZ R155, R163, R152 ;  /* 0x00000098a39b7220 */ /* 0x000fc40000410000 */
[----:B------:R-:W-:Y:S02]  /*3e70*/  FMUL.FTZ R89, R126, R89 ;  /* 0x000000597e597220 */ /* 0x000fe40000410000 */
[----:B------:R-:W-:Y:S02]  /*3e80*/  FFMA.FTZ R150, R166, R93, R150 ;  /* 0x0000005da6967223 */ /* 0x000fe40000010096 */
[----:B------:R-:W-:Y:S02]  /*3e90*/  FMUL.FTZ R90, R201, R148 ;  /* 0x00000094c95a7220 */ /* 0x000fe40000410000 */
[-C--:B------:R-:W-:Y:S02]  /*3ea0*/  FFMA.FTZ R155, R164, R151.reuse, -R155 ;  /* 0x00000097a49b7223 */ /* 0x080fe4000001089b */
[----:B------:R-:W-:Y:S01]  /*3eb0*/  FMUL.FTZ R151, R163, R151 ;  /* 0x00000097a3977220 */ /* 0x000fe20000410000 */
[----:B------:R-:W-:Y:S01]  /*3ec0*/  MUFU.COS R92, R156 ;  /* 0x0000009c005c7308 */ /* 0x000fe20000000000 */
[----:B------:R-:W-:-:S02]  /*3ed0*/  FFMA.FTZ R91, R175, R150, R90 ;  /* 0x00000096af5b7223 */ /* 0x000fc4000001005a */
[----:B------:R-:W-:Y:S02]  /*3ee0*/  FMUL.FTZ R150, R201, R150 ;  /* 0x00000096c9967220 */ /* 0x000fe40000410000 */
[----:B------:R-:W-:Y:S02]  /*3ef0*/  FFMA.FTZ R151, R164, R152, R151 ;  /* 0x00000098a4977223 */ /* 0x000fe40000010097 */
[C---:B------:R-:W-:Y:S01]  /*3f00*/  FMUL.FTZ R179, R127.reuse, R77 ;  /* 0x0000004d7fb37220 */ /* 0x040fe20000410000 */
[----:B------:R-:W0:Y:S01]  /*3f10*/  MUFU.EX2 R89, R89 ;  /* 0x0000005900597308 */ /* 0x000e220000000800 */
[----:B------:R-:W-:Y:S02]  /*3f20*/  FMUL.FTZ R167, R127, R76 ;  /* 0x0000004c7fa77220 */ /* 0x000fe40000410000 */
[----:B------:R-:W-:Y:S02]  /*3f30*/  FFMA.FTZ R150, R175, R148, -R150 ;  /* 0x00000094af967223 */ /* 0x000fe40000010896 */
[----:B------:R-:W-:-:S02]  /*3f40*/  FMUL.FTZ R93, R163, R91 ;  /* 0x0000005ba35d7220 */ /* 0x000fc40000410000 */
[C---:B------:R-:W-:Y:S01]  /*3f50*/  FFMA.FTZ R151, R36.reuse, R179, R151 ;  /* 0x000000b324977223 */ /* 0x040fe20000010097 */
[----:B------:R-:W1:Y:S01]  /*3f60*/  MUFU.SIN R90, R156 ;  /* 0x0000009c005a7308 */ /* 0x000e620000000400 */
[----:B------:R-:W-:Y:S02]  /*3f70*/  FFMA.FTZ R155, R36, R167, R155 ;  /* 0x000000a7249b7223 */ /* 0x000fe4000001009b */
[-C--:B------:R-:W-:Y:S02]  /*3f80*/  FFMA.FTZ R93, R164, R150.reuse, -R93 ;  /* 0x00000096a45d7223 */ /* 0x080fe4000001085d */
[C---:B------:R-:W-:Y:S02]  /*3f90*/  FMUL.FTZ R148, R154.reuse, R151 ;  /* 0x000000979a947220 */ /* 0x040fe40000410000 */
[----:B------:R-:W-:Y:S02]  /*3fa0*/  FMUL.FTZ R150, R163, R150 ;  /* 0x00000096a3967220 */ /* 0x000fe40000410000 */
[----:B------:R-:W-:-:S02]  /*3fb0*/  FMUL.FTZ R152, R154, R155 ;  /* 0x0000009b9a987220 */ /* 0x000fc40000410000 */
[C---:B------:R-:W-:Y:S02]  /*3fc0*/  FFMA.FTZ R148, R153.reuse, R155, -R148 ;  /* 0x0000009b99947223 */ /* 0x040fe40000010894 */
[----:B------:R-:W-:Y:S02]  /*3fd0*/  FMUL.FTZ R180, R128, R78 ;  /* 0x0000004e80b47220 */ /* 0x000fe40000410000 */
[----:B------:R-:W-:Y:S02]  /*3fe0*/  FFMA.FTZ R150, R164, R91, R150 ;  /* 0x0000005ba4967223 */ /* 0x000fe40000010096 */
[----:B------:R-:W-:Y:S02]  /*3ff0*/  FFMA.FTZ R152, R153, R151, R152 ;  /* 0x0000009799987223 */ /* 0x000fe40000010098 */
[----:B------:R-:W-:Y:S02]  /*4000*/  FMUL.FTZ R174, R128, R79 ;  /* 0x0000004f80ae7220 */ /* 0x000fe40000410000 */
[----:B0-----:R-:W-:-:S02]  /*4010*/  FMUL.FTZ R157, R89, R92 ;  /* 0x0000005c599d7220 */ /* 0x001fc40000410000 */
[C---:B------:R-:W-:Y:S02]  /*4020*/  FFMA.FTZ R148, R37.reuse, R180, R148 ;  /* 0x000000b425947223 */ /* 0x040fe40000010094 */
[----:B------:R-:W-:Y:S02]  /*4030*/  FMUL.FTZ R92, R154, R150 ;  /* 0x000000969a5c7220 */ /* 0x000fe40000410000 */
[----:B------:R-:W-:Y:S02]  /*4040*/  FFMA.FTZ R152, R37, R174, R152 ;  /* 0x000000ae25987223 */ /* 0x000fe40000010098 */
[----:B-1----:R-:W-:Y:S02]  /*4050*/  FMUL.FTZ R161, R89, R90 ;  /* 0x0000005a59a17220 */ /* 0x002fe40000410000 */
[----:B------:R-:W-:Y:S02]  /*4060*/  FMUL.FTZ R89, R165, R148 ;  /* 0x00000094a5597220 */ /* 0x000fe40000410000 */
[----:B------:R-:W-:-:S02]  /*4070*/  FFMA.FTZ R92, R153, R93, -R92 ;  /* 0x0000005d995c7223 */ /* 0x000fc4000001085c */
[----:B------:R-:W-:Y:S02]  /*4080*/  FMUL.FTZ R93, R154, R93 ;  /* 0x0000005d9a5d7220 */ /* 0x000fe40000410000 */
[-C--:B------:R-:W-:Y:S02]  /*4090*/  FMUL.FTZ R91, R165, R152.reuse ;  /* 0x00000098a55b7220 */ /* 0x080fe40000410000 */
[C---:B------:R-:W-:Y:S02]  /*40a0*/  FFMA.FTZ R89, R162.reuse, R152, R89 ;  /* 0x00000098a2597223 */ /* 0x040fe40000010059 */
[----:B------:R-:W-:Y:S02]  /*40b0*/  FMUL.FTZ R151, R125, R81 ;  /* 0x000000517d977220 */ /* 0x000fe40000410000 */
[----:B------:R-:W-:Y:S02]  /*40c0*/  FFMA.FTZ R93, R153, R150, R93 ;  /* 0x00000096995d7223 */ /* 0x000fe4000001005d */
[----:B------:R-:W-:-:S02]  /*40d0*/  FFMA.FTZ R91, R162, R148, -R91 ;  /* 0x00000094a25b7223 */ /* 0x000fc4000001085b */
[----:B------:R-:W-:Y:S02]  /*40e0*/  FMUL.FTZ R155, R125, R80 ;  /* 0x000000507d9b7220 */ /* 0x000fe40000410000 */
[----:B------:R-:W-:Y:S02]  /*40f0*/  FFMA.FTZ R152, R38, R151, R89 ;  /* 0x0000009726987223 */ /* 0x000fe40000010059 */
[C---:B------:R-:W-:Y:S01]  /*4100*/  FMUL.FTZ R90, R165.reuse, R92 ;  /* 0x0000005ca55a7220 */ /* 0x040fe20000410000 */
[----:B------:R-:W-:Y:S01]  /*4110*/  ISETP.NE.AND P1, PT, R146, 0x1f, PT ;  /* 0x0000001f9200780c */ /* 0x000fe20003f25270 */
[----:B------:R-:W-:Y:S02]  /*4120*/  FMUL.FTZ R89, R165, R93 ;  /* 0x0000005da5597220 */ /* 0x000fe40000410000 */
[----:B------:R-:W-:Y:S02]  /*4130*/  FFMA.FTZ R148, R38, R155, R91 ;  /* 0x0000009b26947223 */ /* 0x000fe4000001005b */
[----:B------:R-:W-:-:S02]  /*4140*/  FMUL.FTZ R91, R161, R152 ;  /* 0x00000098a15b7220 */ /* 0x000fc40000410000 */
[C---:B------:R-:W-:Y:S02]  /*4150*/  FFMA.FTZ R150, R162.reuse, R93, R90 ;  /* 0x0000005da2967223 */ /* 0x040fe4000001005a */
[----:B------:R-:W-:Y:S02]  /*4160*/  FFMA.FTZ R90, R162, R92, -R89 ;  /* 0x0000005ca25a7223 */ /* 0x000fe40000010859 */
[-C--:B------:R-:W-:Y:S02]  /*4170*/  FFMA.FTZ R92, R157, R148.reuse, -R91 ;  /* 0x000000949d5c7223 */ /* 0x080fe4000001085b */
[C---:B------:R-:W-:Y:S02]  /*4180*/  FMUL.FTZ R156, R161.reuse, R148 ;  /* 0x00000094a19c7220 */ /* 0x040fe40000410000 */
[----:B------:R-:W-:Y:S02]  /*4190*/  FMUL.FTZ R91, R161, R90 ;  /* 0x0000005aa15b7220 */ /* 0x000fe40000410000 */
[----:B------:R-:W-:-:S02]  /*41a0*/  FMUL.FTZ R148, R126, R82 ;  /* 0x000000527e947220 */ /* 0x000fc40000410000 */
[-C--:B------:R-:W-:Y:S02]  /*41b0*/  FMUL.FTZ R89, R161, R150.reuse ;  /* 0x00000096a1597220 */ /* 0x080fe40000410000 */
[----:B------:R-:W-:Y:S02]  /*41c0*/  FFMA.FTZ R150, R157, R150, R91 ;  /* 0x000000969d967223 */ /* 0x000fe4000001005b */
[----:B------:R-:W-:Y:S02]  /*41d0*/  FFMA.FTZ R91, R39, R148, R92 ;  /* 0x00000094275b7223 */ /* 0x000fe4000001005c */
[----:B------:R0:W1:Y:S01]  /*41e0*/  @P1 LDS.64 R92, [R146.X8+0x3558] ;  /* 0x00355800925c1984 */ /* 0x0000620000008a00 */
[C---:B------:R-:W-:Y:S01]  /*41f0*/  FFMA.FTZ R156, R157.reuse, R152, R156 ;  /* 0x000000989d9c7223 */ /* 0x040fe2000001009c */
[----:B------:R-:W-:Y:S01]  /*4200*/  BSSY B0, `(.L_x_10319) ;  /* 0x0000011000007945 */ /* 0x000fe20003800000 */
[----:B------:R-:W-:Y:S02]  /*4210*/  FMUL.FTZ R158, R126, R83 ;  /* 0x000000537e9e7220 */ /* 0x000fe40000410000 */
[----:B------:R-:W-:-:S02]  /*4220*/  FFMA.FTZ R90, R157, R90, -R89 ;  /* 0x0000005a9d5a7223 */ /* 0x000fc40000010859 */
        /* <DEDUP_REMOVED lines=14> */
.L_x_10320:
[----:B0-----:R-:W-:Y:S05]  /*4310*/  BSYNC B0 ;  /* 0x0000000000007941 */ /* 0x001fea0003800000 */
.L_x_10319:
[----:B------:R-:W0:Y:S01]  /*4320*/  SHFL.UP PT, R209, R91, 0x1, RZ ;  /* 0x042000005bd17989 */ /* 0x000e2200000e00ff */
[----:B------:R-:W-:Y:S01]  /*4330*/  ISETP.GE.AND P3, PT, R144, 0x1, PT ;  /* 0x000000019000780c */ /* 0x000fe20003f66270 */
[-C--:B-----5:R-:W-:Y:S01]  /*4340*/  FMUL.FTZ R210, R110, R84.reuse ;  /* 0x000000546ed27220 */ /* 0x0a0fe20000410000 */
[----:B------:R-:W-:Y:S01]  /*4350*/  BSSY B0, `(.L_x_10321) ;  /* 0x000011f000007945 */ /* 0x000fe20003800000 */
[----:B------:R-:W2:Y:S01]  /*4360*/  SHFL.UP PT, R211, R89, 0x1, RZ ;  /* 0x0420000059d37989 */ /* 0x000ea200000e00ff */
[-C--:B------:R-:W-:Y:S02]  /*4370*/  FMUL.FTZ R229, R115, R84.reuse ;  /* 0x0000005473e57220 */ /* 0x080fe40000410000 */
[C---:B------:R-:W-:Y:S01]  /*4380*/  FMUL.FTZ R227, R117.reuse, R85 ;  /* 0x0000005575e37220 */ /* 0x040fe20000410000 */
[----:B------:R-:W3:Y:S01]  /*4390*/  SHFL.UP PT, R159, R90, 0x1, RZ ;  /* 0x042000005a9f7989 */ /* 0x000ee200000e00ff */
[-C--:B------:R-:W-:Y:S02]  /*43a0*/  FMUL.FTZ R228, R117, R84.reuse ;  /* 0x0000005475e47220 */ /* 0x080fe40000410000 */
[----:B------:R-:W-:Y:S01]  /*43b0*/  FMUL.FTZ R226, R118, R84 ;  /* 0x0000005476e27220 */ /* 0x000fe20000410000 */
[----:B------:R-:W4:Y:S04]  /*43c0*/  SHFL.UP PT, R207, R150, 0x1, RZ ;  /* 0x0420000096cf7989 */ /* 0x000f2800000e00ff */
[----:B------:R-:W-:Y:S04]  /*43d0*/  SHFL.IDX PT, R87, R87, RZ, 0x1f ;  /* 0x00001fff57577589 */ /* 0x000fe800000e0000 */
[----:B------:R-:W-:Y:S01]  /*43e0*/  SHFL.IDX PT, R243, R86, RZ, 0x1f ;  /* 0x00001fff56f37589 */ /* 0x000fe200000e0000 */
[----:B0-----:R-:W-:-:S02]  /*43f0*/  FMUL.FTZ R160, R150, R209 ;  /* 0x000000d196a07220 */ /* 0x001fc40000410000 */
[-C--:B--2---:R-:W-:Y:S02]  /*4400*/  FMUL.FTZ R152, R150, R211.reuse ;  /* 0x000000d396987220 */ /* 0x084fe40000410000 */
[----:B------:R-:W-:Y:S02]  /*4410*/  FFMA.FTZ R168, R90, R211, R160 ;  /* 0x000000d35aa87223 */ /* 0x000fe400000100a0 */
[----:B---3--:R-:W-:Y:S02]  /*4420*/  FMUL.FTZ R156, R150, R159 ;  /* 0x0000009f969c7220 */ /* 0x008fe40000410000 */
[----:B------:R-:W-:Y:S02]  /*4430*/  FFMA.FTZ R160, R90, R209, -R152 ;  /* 0x000000d15aa07223 */ /* 0x000fe40000010898 */
[----:B----4-:R-:W-:Y:S02]  /*4440*/  FMUL.FTZ R152, R150, R207 ;  /* 0x000000cf96987220 */ /* 0x010fe40000410000 */
[----:B------:R-:W-:-:S02]  /*4450*/  @P3 FADD.FTZ R89, R89, R168 ;  /* 0x000000a859593221 */ /* 0x000fc40000010000 */
[C---:B------:R-:W-:Y:S02]  /*4460*/  FFMA.FTZ R207, R90.reuse, R207, R156 ;  /* 0x000000cf5acf7223 */ /* 0x040fe4000001009c */
[----:B------:R-:W-:Y:S02]  /*4470*/  @P3 FADD.FTZ R91, R91, R160 ;  /* 0x000000a05b5b3221 */ /* 0x000fe40000010000 */
[----:B------:R-:W-:Y:S01]  /*4480*/  @P3 FFMA.FTZ R90, R90, R159, -R152 ;  /* 0x0000009f5a5a3223 */ /* 0x000fe20000010898 */
[----:B------:R-:W-:Y:S01]  /*4490*/  FSEL R207, R150, R207, !P3 ;  /* 0x000000cf96cf7208 */ /* 0x000fe20005800000 */
        /* <DEDUP_REMOVED lines=11> */
[----:B------:R-:W-:Y:S02]  /*4550*/  @P3 FADD.FTZ R91, R91, R156 ;  /* 0x0000009c5b5b3221 */ /* 0x000fe40000010000 */
[----:B------:R-:W-:-:S02]  /*4560*/  FFMA.FTZ R168, R90, R152, R209 ;  /* 0x000000985aa87223 */ /* 0x000fc400000100d1 */
[----:B------:R-:W-:Y:S01]  /*4570*/  @P3 FADD.FTZ R89, R89, R160 ;  /* 0x000000a059593221 */ /* 0x000fe20000010000 */
[----:B------:R-:W0:Y:S01]  /*4580*/  SHFL.UP PT, R211, R91, 0x4, RZ ;  /* 0x048000005bd37989 */ /* 0x000e2200000e00ff */
[----:B------:R-:W-:Y:S01]  /*4590*/  @P3 FFMA.FTZ R90, R90, R150, -R159 ;  /* 0x000000965a5a3223 */ /* 0x000fe2000001089f */
[----:B------:R-:W-:Y:S01]  /*45a0*/  FSEL R168, R207, R168, !P3 ;  /* 0x000000a8cfa87208 */ /* 0x000fe20005800000 */
[C---:B------:R-:W-:Y:S01]  /*45b0*/  FMUL.FTZ R150, R109.reuse, R85 ;  /* 0x000000556d967220 */ /* 0x040fe20000410000 */
[----:B------:R-:W2:Y:S01]  /*45c0*/  SHFL.UP PT, R213, R89, 0x4, RZ ;  /* 0x0480000059d57989 */ /* 0x000ea200000e00ff */
[----:B------:R-:W-:Y:S01]  /*45d0*/  FMUL.FTZ R152, R109, R84 ;  /* 0x000000546d987220 */ /* 0x000fe20000410000 */
[----:B------:R-:W-:Y:S01]  /*45e0*/  ISETP.GE.AND P3, PT, R144, 0x4, PT ;  /* 0x000000049000780c */ /* 0x000fe20003f66270 */
[-C--:B------:R-:W-:Y:S01]  /*45f0*/  FMUL.FTZ R156, R161, R150.reuse ;  /* 0x00000096a19c7220 */ /* 0x080fe20000410000 */
[----:B------:R-:W3:Y:S01]  /*4600*/  SHFL.UP PT, R159, R90, 0x4, RZ ;  /* 0x048000005a9f7989 */ /* 0x000ee200000e00ff */
[----:B------:R-:W-:-:S02]  /*4610*/  FMUL.FTZ R160, R157, R150 ;  /* 0x000000969da07220 */ /* 0x000fc40000410000 */
[-C--:B------:R-:W-:Y:S01]  /*4620*/  FFMA.FTZ R215, R157, R152.reuse, -R156 ;  /* 0x000000989dd77223 */ /* 0x080fe2000001089c */
[----:B------:R-:W4:Y:S01]  /*4630*/  SHFL.UP PT, R207, R168, 0x4, RZ ;  /* 0x04800000a8cf7989 */ /* 0x000f2200000e00ff */
[----:B------:R-:W-:Y:S02]  /*4640*/  FMUL.FTZ R209, R110, R85 ;  /* 0x000000556ed17220 */ /* 0x000fe40000410000 */
[----:B------:R-:W-:Y:S02]  /*4650*/  FFMA.FTZ R160, -R161, R152, -R160 ;  /* 0x00000098a1a07223 */ /* 0x000fe400000109a0 */
[----:B------:R-:W-:Y:S02]  /*4660*/  FADD.FTZ R215, R210, R215 ;  /* 0x000000d7d2d77221 */ /* 0x000fe40000010000 */
[----:B------:R-:W-:Y:S02]  /*4670*/  FADD.FTZ R160, -R209, R160 ;  /* 0x000000a0d1a07221 */ /* 0x000fe40000010100 */
[----:B------:R-:W-:-:S02]  /*4680*/  FMUL.FTZ R217, R165, -R215 ;  /* 0x800000d7a5d97220 */ /* 0x000fc40000410000 */
[-C--:B------:R-:W-:Y:S02]  /*4690*/  FMUL.FTZ R156, R165, -R160.reuse ;  /* 0x800000a0a59c7220 */ /* 0x080fe40000410000 */
[----:B0-----:R-:W-:Y:S02]  /*46a0*/  FMUL.FTZ R202, R168, R211 ;  /* 0x000000d3a8ca7220 */ /* 0x001fe40000410000 */
[----:B------:R-:W-:Y:S02]  /*46b0*/  FFMA.FTZ R217, R162, R160, R217 ;  /* 0x000000a0a2d97223 */ /* 0x000fe400000100d9 */
[-C--:B--2---:R-:W-:Y:S02]  /*46c0*/  FMUL.FTZ R184, R168, R213.reuse ;  /* 0x000000d5a8b87220 */ /* 0x084fe40000410000 */
[----:B------:R-:W-:Y:S02]  /*46d0*/  FFMA.FTZ R202, R90, R213, R202 ;  /* 0x000000d55aca7223 */ /* 0x000fe400000100ca */
[----:B---3--:R-:W-:-:S02]  /*46e0*/  FMUL.FTZ R160, R168, R159 ;  /* 0x0000009fa8a07220 */ /* 0x008fc40000410000 */
[----:B------:R-:W-:Y:S02]  /*46f0*/  FFMA.FTZ R215, R162, R215, -R156 ;  /* 0x000000d7a2d77223 */ /* 0x000fe4000001089c */
[----:B----4-:R-:W-:Y:S02]  /*4700*/  FMUL.FTZ R156, R168, R207 ;  /* 0x000000cfa89c7220 */ /* 0x010fe40000410000 */
[C---:B------:R-:W-:Y:S02]  /*4710*/  FFMA.FTZ R184, R90.reuse, R211, -R184 ;  /* 0x000000d35ab87223 */ /* 0x040fe400000108b8 */
[C---:B------:R-:W-:Y:S02]  /*4720*/  FFMA.FTZ R207, R90.reuse, R207, R160 ;  /* 0x000000cf5acf7223 */ /* 0x040fe400000100a0 */
[----:B------:R-:W-:Y:S02]  /*4730*/  @P3 FADD.FTZ R89, R89, R202 ;  /* 0x000000ca59593221 */ /* 0x000fe40000010000 */
[----:B------:R-:W-:Y:S01]  /*4740*/  @P3 FFMA.FTZ R90, R90, R159, -R156 ;  /* 0x0000009f5a5a3223 */ /* 0x000fe2000001089c */
[----:B------:R-:W-:Y:S01]  /*4750*/  FSEL R207, R168, R207, !P3 ;  /* 0x000000cfa8cf7208 */ /* 0x000fe20005800000 */
[----:B------:R-:W-:Y:S01]  /*4760*/  @P3 FADD.FTZ R91, R91, R184 ;  /* 0x000000b85b5b3221 */ /* 0x000fe20000010000 */
[----:B------:R-:W0:Y:S01]  /*4770*/  SHFL.UP PT, R213, R89, 0x8, RZ ;  /* 0x0500000059d57989 */ /* 0x000e2200000e00ff */
[C---:B------:R-:W-:Y:S01]  /*4780*/  FMUL.FTZ R156, R111.reuse, R84 ;  /* 0x000000546f9c7220 */ /* 0x040fe20000410000 */
        /* <DEDUP_REMOVED lines=10> */
[----:B------:R-:W-:Y:S02]  /*4830*/  FMUL.FTZ R184, R112, R85 ;  /* 0x0000005570b87220 */ /* 0x000fe40000410000 */
[----:B------:R-:W-:-:S02]  /*4840*/  FFMA.FTZ R215, R153, R215, -R208 ;  /* 0x000000d799d77223 */ /* 0x000fc400000108d0 */
[----:B------:R-:W-:Y:S02]  /*4850*/  FMUL.FTZ R208, R112, R84 ;  /* 0x0000005470d07220 */ /* 0x000fe40000410000 */
[----:B------:R-:W-:Y:S02]  /*4860*/  FADD.FTZ R217, -R184, R217 ;  /* 0x000000d9b8d97221 */ /* 0x000fe40000010100 */
[----:B------:R-:W-:Y:S02]  /*4870*/  FADD.FTZ R215, R208, R215 ;  /* 0x000000d7d0d77221 */ /* 0x000fe40000010000 */
[C---:B------:R-:W-:Y:S02]  /*4880*/  FMUL.FTZ R159, R163.reuse, -R217 ;  /* 0x800000d9a39f7220 */ /* 0x040fe40000410000 */
[----:B------:R-:W-:Y:S02]  /*4890*/  FMUL.FTZ R216, R163, -R215 ;  /* 0x800000d7a3d87220 */ /* 0x000fe40000410000 */
[----:B0-----:R-:W-:-:S02]  /*48a0*/  FMUL.FTZ R214, R207, R213 ;  /* 0x000000d5cfd67220 */ /* 0x001fc40000410000 */
[C---:B------:R-:W-:Y:S02]  /*48b0*/  FFMA.FTZ R220, R164.reuse, R215, -R159 ;  /* 0x000000d7a4dc7223 */ /* 0x040fe4000001089f */
[----:B--2---:R-:W-:Y:S02]  /*48c0*/  FMUL.FTZ R215, R207, R202 ;  /* 0x000000cacfd77220 */ /* 0x004fe40000410000 */
[----:B------:R-:W-:Y:S02]  /*48d0*/  FMUL.FTZ R159, R113, R84 ;  /* 0x00000054719f7220 */ /* 0x000fe40000410000 */
[----:B------:R-:W-:Y:S02]  /*48e0*/  FFMA.FTZ R217, R164, R217, R216 ;  /* 0x000000d9a4d97223 */ /* 0x000fe400000100d8 */
[-C--:B---3--:R-:W-:Y:S02]  /*48f0*/  FFMA.FTZ R214, R90, R211.reuse, -R214 ;  /* 0x000000d35ad67223 */ /* 0x088fe400000108d6 */
[----:B------:R-:W-:-:S02]  /*4900*/  FMUL.FTZ R216, R207, R211 ;  /* 0x000000d3cfd87220 */ /* 0x000fc40000410000 */
[-C--:B----4-:R-:W-:Y:S02]  /*4910*/  FMUL.FTZ R211, R207, R168.reuse ;  /* 0x000000a8cfd37220 */ /* 0x090fe40000410000 */
[C---:B------:R-:W-:Y:S02]  /*4920*/  FFMA.FTZ R218, R90.reuse, R168, R215 ;  /* 0x000000a85ada7223 */ /* 0x040fe400000100d7 */
[----:B------:R-:W-:Y:S02]  /*4930*/  FADD.FTZ R220, R159, R220 ;  /* 0x000000dc9fdc7221 */ /* 0x000fe40000010000 */
[----:B------:R-:W-:Y:S01]  /*4940*/  FMUL.FTZ R168, R113, R85 ;  /* 0x0000005571a87220 */ /* 0x000fe20000410000 */
[----:B------:R-:W-:Y:S01]  /*4950*/  FSEL R218, R207, R218, !P3 ;  /* 0x000000dacfda7208 */ /* 0x000fe20005800000 */
[C---:B------:R-:W-:Y:S02]  /*4960*/  FFMA.FTZ R216, R90.reuse, R213, R216 ;  /* 0x000000d55ad87223 */ /* 0x040fe400000100d8 */
[----:B------:R-:W-:-:S02]  /*4970*/  @P3 FFMA.FTZ R90, R90, R202, -R211 ;  /* 0x000000ca5a5a3223 */ /* 0x000fc400000108d3 */
[----:B------:R-:W-:Y:S01]  /*4980*/  FMUL.FTZ R211, R201, -R220 ;  /* 0x800000dcc9d37220 */ /* 0x000fe20000410000 */
[----:B------:R-:W-:Y:S01]  /*4990*/  SHFL.UP PT, R213, R218, 0x10, RZ ;  /* 0x06000000dad57989 */ /* 0x000fe200000e00ff */
[----:B------:R-:W-:Y:S02]  /*49a0*/  FADD.FTZ R202, -R168, R217 ;  /* 0x000000d9a8ca7221 */ /* 0x000fe40000010100 */
[----:B------:R-:W-:Y:S02]  /*49b0*/  @P3 FADD.FTZ R89, R89, R216 ;  /* 0x000000d859593221 */ /* 0x000fe40000010000 */
[-C--:B------:R-:W-:Y:S02]  /*49c0*/  FFMA.FTZ R219, R175, R202.reuse, R211 ;  /* 0x000000caafdb7223 */ /* 0x080fe400000100d3 */
[----:B------:R-:W0:Y:S01]  /*49d0*/  SHFL.UP PT, R211, R90, 0x10, RZ ;  /* 0x060000005ad37989 */ /* 0x000e2200000e00ff */
[----:B------:R-:W-:Y:S01]  /*49e0*/  @P3 FADD.FTZ R91, R91, R214 ;  /* 0x000000d65b5b3221 */ /* 0x000fe20000010000 */
[----:B------:R-:W-:Y:S01]  /*49f0*/  ISETP.GE.AND P3, PT, R144, 0x10, PT ;  /* 0x000000109000780c */ /* 0x000fe20003f66270 */
[----:B------:R-:W-:Y:S01]  /*4a00*/  FMUL.FTZ R207, R201, -R202 ;  /* 0x800000cac9cf7220 */ /* 0x000fe20000410000 */
[----:B------:R-:W2:Y:S01]  /*4a10*/  SHFL.UP PT, R217, R89, 0x10, RZ ;  /* 0x0600000059d97989 */ /* 0x000ea200000e00ff */
[----:B------:R-:W-:-:S02]  /*4a20*/  FMUL.FTZ R202, R114, R85 ;  /* 0x0000005572ca7220 */ /* 0x000fc40000410000 */
[----:B------:R-:W-:Y:S01]  /*4a30*/  FFMA.FTZ R220, R175, R220, -R207 ;  /* 0x000000dcafdc7223 */ /* 0x000fe200000108cf */
[----:B------:R-:W3:Y:S01]  /*4a40*/  SHFL.UP PT, R215, R91, 0x10, RZ ;  /* 0x060000005bd77989 */ /* 0x000ee200000e00ff */
[----:B------:R-:W-:Y:S02]  /*4a50*/  FMUL.FTZ R207, R114, R84 ;  /* 0x0000005472cf7220 */ /* 0x000fe40000410000 */
[----:B------:R-:W-:Y:S02]  /*4a60*/  FADD.FTZ R222, -R202, R219 ;  /* 0x000000dbcade7221 */ /* 0x000fe40000010100 */
[C---:B-1----:R-:W-:Y:S02]  /*4a70*/  FMUL.FTZ R216, R161.reuse, -R92 ;  /* 0x8000005ca1d87220 */ /* 0x042fe40000410000 */
[----:B------:R-:W-:Y:S02]  /*4a80*/  FMUL.FTZ R214, R161, R93 ;  /* 0x0000005da1d67220 */ /* 0x000fe40000410000 */
[----:B------:R-:W-:-:S02]  /*4a90*/  FADD.FTZ R221, R207, R220 ;  /* 0x000000dccfdd7221 */ /* 0x000fc40000010000 */
[----:B------:R-:W-:Y:S02]  /*4aa0*/  FMUL.FTZ R223, R203, -R222 ;  /* 0x800000decbdf7220 */ /* 0x000fe40000410000 */
[C---:B------:R-:W-:Y:S02]  /*4ab0*/  FFMA.FTZ R220, R157.reuse, -R93, R216 ;  /* 0x8000005d9ddc7223 */ /* 0x040fe400000100d8 */
[----:B------:R-:W-:Y:S02]  /*4ac0*/  FFMA.FTZ R219, R157, R92, -R214 ;  /* 0x0000005c9ddb7223 */ /* 0x000fe400000108d6 */
[-C--:B------:R-:W-:Y:S02]  /*4ad0*/  FFMA.FTZ R214, R166, R221.reuse, -R223 ;  /* 0x000000dda6d67223 */ /* 0x080fe400000108df */
[----:B------:R-:W-:Y:S02]  /*4ae0*/  FMUL.FTZ R225, R203, -R221 ;  /* 0x800000ddcbe17220 */ /* 0x000fe40000410000 */
[----:B------:R-:W-:-:S02]  /*4af0*/  FMUL.FTZ R221, R165, -R220 ;  /* 0x800000dca5dd7220 */ /* 0x000fc40000410000 */
[-C--:B------:R-:W-:Y:S02]  /*4b00*/  FMUL.FTZ R223, R165, -R219.reuse ;  /* 0x800000dba5df7220 */ /* 0x080fe40000410000 */
[----:B------:R-:W-:Y:S02]  /*4b10*/  FFMA.FTZ R221, R162, R219, -R221 ;  /* 0x000000dba2dd7223 */ /* 0x000fe400000108dd */
[----:B0-----:R-:W-:Y:S02]  /*4b20*/  FMUL.FTZ R219, R218, R211 ;  /* 0x000000d3dadb7220 */ /* 0x001fe40000410000 */
[----:B------:R-:W-:Y:S02]  /*4b30*/  FFMA.FTZ R223, R162, R220, R223 ;  /* 0x000000dca2df7223 */ /* 0x000fe400000100df */
[----:B------:R-:W-:Y:S02]  /*4b40*/  FFMA.FTZ R219, R90, R213, R219 ;  /* 0x000000d55adb7223 */ /* 0x000fe400000100db */
[----:B--2---:R-:W-:-:S02]  /*4b50*/  FMUL.FTZ R220, R218, R217 ;  /* 0x000000d9dadc7220 */ /* 0x004fc40000410000 */
[C---:B---3--:R-:W-:Y:S02]  /*4b60*/  FMUL.FTZ R230, R218.reuse, R215 ;  /* 0x000000d7dae67220 */ /* 0x048fe40000410000 */
[C---:B------:R-:W-:Y:S01]  /*4b70*/  FMUL.FTZ R213, R218.reuse, R213 ;  /* 0x000000d5dad57220 */ /* 0x040fe20000410000 */
[----:B------:R-:W-:Y:S01]  /*4b80*/  FSEL R218, R218, R219, !P3 ;  /* 0x000000dbdada7208 */ /* 0x000fe20005800000 */
[C---:B------:R-:W-:Y:S02]  /*4b90*/  FFMA.FTZ R220, R90.reuse, R215, -R220 ;  /* 0x000000d75adc7223 */ /* 0x040fe400000108dc */
[----:B------:R-:W-:Y:S02]  /*4ba0*/  FFMA.FTZ R230, R90, R217, R230 ;  /* 0x000000d95ae67223 */ /* 0x000fe400000100e6 */
[----:B------:R-:W-:Y:S01]  /*4bb0*/  FFMA.FTZ R216, R166, R222, R225 ;  /* 0x000000dea6d87223 */ /* 0x000fe200000100e1 */
[----:B------:R-:W0:Y:S01]  /*4bc0*/  SHFL.UP PT, R218, R218, 0x1, RZ ;  /* 0x04200000dada7989 */ /* 0x000e2200000e00ff */
[----:B------:R-:W-:-:S02]  /*4bd0*/  FMUL.FTZ R224, R154, -R221 ;  /* 0x800000dd9ae07220 */ /* 0x000fc40000410000 */
[----:B------:R-:W-:Y:S02]  /*4be0*/  @P3 FFMA.FTZ R90, R90, R211, -R213 ;  /* 0x000000d35a5a3223 */ /* 0x000fe400000108d5 */
[-C--:B------:R-:W-:Y:S02]  /*4bf0*/  FMUL.FTZ R222, R154, -R223.reuse ;  /* 0x800000df9ade7220 */ /* 0x080fe40000410000 */
[----:B------:R-:W-:Y:S02]  /*4c00*/  FFMA.FTZ R224, R153, R223, R224 ;  /* 0x000000df99e07223 */ /* 0x000fe400000100e0 */
[----:B------:R-:W-:Y:S01]  /*4c10*/  @P3 FADD.FTZ R91, R91, R220 ;  /* 0x000000dc5b5b3221 */ /* 0x000fe20000010000 */
[----:B------:R-:W1:Y:S01]  /*4c20*/  SHFL.UP PT, R90, R90, 0x1, RZ ;  /* 0x042000005a5a7989 */ /* 0x000e6200000e00ff */
[----:B------:R-:W-:Y:S02]  /*4c30*/  FFMA.FTZ R222, R153, R221, -R222 ;  /* 0x000000dd99de7223 */ /* 0x000fe400000108de */
[----:B------:R-:W-:-:S02]  /*4c40*/  FMUL.FTZ R213, R163, -R224 ;  /* 0x800000e0a3d57220 */ /* 0x000fc40000410000 */
[-C--:B------:R-:W-:Y:S01]  /*4c50*/  FMUL.FTZ R215, R163, -R222.reuse ;  /* 0x800000dea3d77220 */ /* 0x080fe20000410000 */
[----:B------:R-:W2:Y:S01]  /*4c60*/  SHFL.UP PT, R91, R91, 0x1, RZ ;  /* 0x042000005b5b7989 */ /* 0x000ea200000e00ff */
[----:B------:R-:W-:Y:S02]  /*4c70*/  FMUL.FTZ R211, R115, R85 ;  /* 0x0000005573d37220 */ /* 0x000fe40000410000 */
[C---:B------:R-:W-:Y:S02]  /*4c80*/  FFMA.FTZ R222, R164.reuse, R222, -R213 ;  /* 0x000000dea4de7223 */ /* 0x040fe400000108d5 */
[----:B------:R-:W-:Y:S02]  /*4c90*/  FFMA.FTZ R224, R164, R224, R215 ;  /* 0x000000e0a4e07223 */ /* 0x000fe400000100d7 */
[----:B------:R-:W-:Y:S02]  /*4ca0*/  FADD.FTZ R216, -R211, R216 ;  /* 0x000000d8d3d87221 */ /* 0x000fe40000010100 */
[----:B------:R-:W-:-:S02]  /*4cb0*/  FMUL.FTZ R213, R201, -R222 ;  /* 0x800000dec9d57220 */ /* 0x000fc40000410000 */
[----:B------:R-:W-:Y:S02]  /*4cc0*/  FADD.FTZ R214, R229, R214 ;  /* 0x000000d6e5d67221 */ /* 0x000fe40000010000 */
[----:B------:R-:W-:Y:S02]  /*4cd0*/  FMUL.FTZ R86, R201, -R224 ;  /* 0x800000e0c9567220 */ /* 0x000fe40000410000 */
[C---:B------:R-:W-:Y:S02]  /*4ce0*/  FMUL.FTZ R215, R206.reuse, -R216 ;  /* 0x800000d8ced77220 */ /* 0x040fe40000410000 */
[C---:B------:R-:W-:Y:S02]  /*4cf0*/  FFMA.FTZ R213, R175.reuse, R224, R213 ;  /* 0x000000e0afd57223 */ /* 0x040fe400000100d5 */
[----:B------:R-:W-:Y:S02]  /*4d00*/  FMUL.FTZ R217, R206, -R214 ;  /* 0x800000d6ced97220 */ /* 0x000fe40000410000 */
[----:B------:R-:W-:-:S02]  /*4d10*/  FFMA.FTZ R222, R175, R222, -R86 ;  /* 0x000000deafde7223 */ /* 0x000fc40000010856 */
[----:B------:R-:W-:Y:S02]  /*4d20*/  FFMA.FTZ R220, R205, R214, -R215 ;  /* 0x000000d6cddc7223 */ /* 0x000fe400000108d7 */
[----:B------:R-:W-:Y:S02]  /*4d30*/  FMUL.FTZ R215, R203, -R213 ;  /* 0x800000d5cbd77220 */ /* 0x000fe40000410000 */
[----:B------:R-:W-:Y:S02]  /*4d40*/  FFMA.FTZ R219, R205, R216, R217 ;  /* 0x000000d8cddb7223 */ /* 0x000fe400000100d9 */
[----:B------:R-:W-:Y:S02]  /*4d50*/  FMUL.FTZ R216, R203, -R222 ;  /* 0x800000decbd87220 */ /* 0x000fe40000410000 */
[----:B0-----:R-:W-:Y:S02]  /*4d60*/  FMUL.FTZ R86, R218, R87 ;  /* 0x00000057da567220 */ /* 0x001fe40000410000 */
[----:B------:R-:W-:-:S02]  /*4d70*/  FMUL.FTZ R214, R116, R85 ;  /* 0x0000005574d67220 */ /* 0x000fc40000410000 */
[C---:B------:R-:W-:Y:S02]  /*4d80*/  FFMA.FTZ R215, R166.reuse, R222, -R215 ;  /* 0x000000dea6d77223 */ /* 0x040fe400000108d7 */
[----:B------:R-:W-:Y:S02]  /*4d90*/  FFMA.FTZ R217, R166, R213, R216 ;  /* 0x000000d5a6d97223 */ /* 0x000fe400000100d8 */
[-C--:B-1----:R-:W-:Y:S02]  /*4da0*/  FFMA.FTZ R216, R90, R243.reuse, -R86 ;  /* 0x000000f35ad87223 */ /* 0x082fe40000010856 */
[----:B------:R-:W-:Y:S02]  /*4db0*/  FMUL.FTZ R213, R116, R84 ;  /* 0x0000005474d57220 */ /* 0x000fe40000410000 */
[----:B------:R-:W-:Y:S02]  /*4dc0*/  FADD.FTZ R219, -R214, R219 ;  /* 0x000000dbd6db7221 */ /* 0x000fe40000010100 */
[----:B------:R-:W-:-:S02]  /*4dd0*/  FMUL.FTZ R86, R218, R243 ;  /* 0x000000f3da567220 */ /* 0x000fc40000410000 */
[----:B------:R-:W-:Y:S02]  /*4de0*/  FMUL.FTZ R218, R206, -R215 ;  /* 0x800000d7ceda7220 */ /* 0x000fe40000410000 */
[----:B--2---:R-:W-:Y:S02]  /*4df0*/  @P2 FADD.FTZ R243, R91, R216 ;  /* 0x000000d85bf32221 */ /* 0x004fe40000010000 */
[----:B------:R-:W-:Y:S02]  /*4e00*/  FADD.FTZ R220, R213, R220 ;  /* 0x000000dcd5dc7221 */ /* 0x000fe40000010000 */
[----:B------:R-:W-:Y:S02]  /*4e10*/  FMUL.FTZ R91, R200, -R219 ;  /* 0x800000dbc85b7220 */ /* 0x000fe40000410000 */
[-C--:B------:R-:W-:Y:S02]  /*4e20*/  FMUL.FTZ R216, R206, -R217.reuse ;  /* 0x800000d9ced87220 */ /* 0x080fe40000410000 */
[----:B------:R-:W-:-:S02]  /*4e30*/  FFMA.FTZ R218, R205, R217, R218 ;  /* 0x000000d9cdda7223 */ /* 0x000fc400000100da */
[CC--:B------:R-:W-:Y:S02]  /*4e40*/  FMUL.FTZ R222, R200.reuse, -R220.reuse ;  /* 0x800000dcc8de7220 */ /* 0x0c0fe40000410000 */
[----:B------:R-:W-:Y:S02]  /*4e50*/  FFMA.FTZ R217, R199, R220, -R91 ;  /* 0x000000dcc7d97223 */ /* 0x000fe4000001085b */
[----:B------:R-:W-:Y:S02]  /*4e60*/  FFMA.FTZ R216, R205, R215, -R216 ;  /* 0x000000d7cdd87223 */ /* 0x000fe400000108d8 */
[----:B------:R-:W-:Y:S02]  /*4e70*/  FMUL.FTZ R91, R200, -R218 ;  /* 0x800000dac85b7220 */ /* 0x000fe40000410000 */
[C---:B------:R-:W-:Y:S02]  /*4e80*/  FFMA.FTZ R222, R199.reuse, R219, R222 ;  /* 0x000000dbc7de7223 */ /* 0x040fe400000100de */
[----:B------:R-:W-:-:S02]  /*4e90*/  FFMA.FTZ R91, R199, R216, -R91 ;  /* 0x000000d8c75b7223 */ /* 0x000fc4000001085b */
[----:B------:R-:W-:Y:S02]  /*4ea0*/  FMUL.FTZ R216, R200, -R216 ;  /* 0x800000d8c8d87220 */ /* 0x000fe40000410000 */
[----:B------:R-:W-:Y:S02]  /*4eb0*/  FADD.FTZ R222, -R227, R222 ;  /* 0x000000dee3de7221 */ /* 0x000fe40000010100 */
[----:B------:R-:W-:Y:S02]  /*4ec0*/  FADD.FTZ R217, R228, R217 ;  /* 0x000000d9e4d97221 */ /* 0x000fe40000010000 */
[----:B------:R-:W-:Y:S02]  /*4ed0*/  FFMA.FTZ R216, R199, R218, R216 ;  /* 0x000000dac7d87223 */ /* 0x000fe400000100d8 */
[C---:B------:R-:W-:Y:S02]  /*4ee0*/  FMUL.FTZ R218, R172.reuse, -R222 ;  /* 0x800000deacda7220 */ /* 0x040fe40000410000 */
[----:B------:R-:W-:-:S02]  /*4ef0*/  FMUL.FTZ R215, R172, -R217 ;  /* 0x800000d9acd77220 */ /* 0x000fc40000410000 */
[C---:B------:R-:W-:Y:S02]  /*4f00*/  FFMA.FTZ R217, R171.reuse, R217, -R218 ;  /* 0x000000d9abd97223 */ /* 0x040fe400000108da */
[C---:B------:R-:W-:Y:S02]  /*4f10*/  FMUL.FTZ R218, R172.reuse, -R216 ;  /* 0x800000d8acda7220 */ /* 0x040fe40000410000 */
[C---:B------:R-:W-:Y:S02]  /*4f20*/  FFMA.FTZ R219, R171.reuse, R222, R215 ;  /* 0x000000deabdb7223 */ /* 0x040fe400000100d7 */
[-C--:B------:R-:W-:Y:S02]  /*4f30*/  FMUL.FTZ R215, R172, -R91.reuse ;  /* 0x8000005bacd77220 */ /* 0x080fe40000410000 */
[----:B------:R-:W-:Y:S02]  /*4f40*/  FFMA.FTZ R91, R171, R91, -R218 ;  /* 0x0000005bab5b7223 */ /* 0x000fe400000108da */
[----:B------:R-:W-:-:S02]  /*4f50*/  FMUL.FTZ R218, R118, R85 ;  /* 0x0000005576da7220 */ /* 0x000fc40000410000 */
[----:B------:R-:W-:Y:S02]  /*4f60*/  FADD.FTZ R217, R226, R217 ;  /* 0x000000d9e2d97221 */ /* 0x000fe40000010000 */
[----:B------:R-:W-:Y:S02]  /*4f70*/  FADD.FTZ R219, -R218, R219 ;  /* 0x000000dbdadb7221 */ /* 0x000fe40000010100 */
[----:B------:R-:W-:Y:S02]  /*4f80*/  FFMA.FTZ R215, R171, R216, R215 ;  /* 0x000000d8abd77223 */ /* 0x000fe400000100d7 */
[C---:B------:R-:W-:Y:S02]  /*4f90*/  FMUL.FTZ R220, R198.reuse, -R217 ;  /* 0x800000d9c6dc7220 */ /* 0x040fe40000410000 */
[-C--:B------:R-:W-:Y:S02]  /*4fa0*/  FMUL.FTZ R216, R198, -R219.reuse ;  /* 0x800000dbc6d87220 */ /* 0x080fe40000410000 */
[----:B------:R-:W-:-:S02]  /*4fb0*/  FFMA.FTZ R222, R173, R219, R220 ;  /* 0x000000dbadde7223 */ /* 0x000fc400000100dc */
[----:B------:R-:W-:Y:S02]  /*4fc0*/  FMUL.FTZ R225, R119, R85 ;  /* 0x0000005577e17220 */ /* 0x000fe40000410000 */
[----:B------:R-:W-:Y:S02]  /*4fd0*/  FFMA.FTZ R217, R173, R217, -R216 ;  /* 0x000000d9add97223 */ /* 0x000fe400000108d8 */
[----:B------:R-:W-:Y:S02]  /*4fe0*/  FMUL.FTZ R224, R119, R84 ;  /* 0x0000005477e07220 */ /* 0x000fe40000410000 */
[----:B------:R-:W-:Y:S02]  /*4ff0*/  FMUL.FTZ R216, R198, -R215 ;  /* 0x800000d7c6d87220 */ /* 0x000fe40000410000 */
[----:B------:R-:W-:Y:S02]  /*5000*/  FADD.FTZ R222, -R225, R222 ;  /* 0x000000dee1de7221 */ /* 0x000fe40000010100 */
[----:B------:R-:W-:-:S02]  /*5010*/  FADD.FTZ R217, R224, R217 ;  /* 0x000000d9e0d97221 */ /* 0x000fc40000010000 */
[-C--:B------:R-:W-:Y:S02]  /*5020*/  FMUL.FTZ R220, R198, -R91.reuse ;  /* 0x8000005bc6dc7220 */ /* 0x080fe40000410000 */
[----:B------:R-:W-:Y:S02]  /*5030*/  FFMA.FTZ R216, R173, R91, -R216 ;  /* 0x0000005badd87223 */ /* 0x000fe400000108d8 */
[C---:B------:R-:W-:Y:S02]  /*5040*/  FMUL.FTZ R244, R196.reuse, -R222 ;  /* 0x800000dec4f47220 */ /* 0x040fe40000410000 */
[-C--:B------:R-:W-:Y:S02]  /*5050*/  FMUL.FTZ R91, R196, -R217.reuse ;  /* 0x800000d9c45b7220 */ /* 0x080fe40000410000 */
[----:B------:R-:W-:Y:S02]  /*5060*/  FFMA.FTZ R244, R197, R217, -R244 ;  /* 0x000000d9c5f47223 */ /* 0x000fe400000108f4 */
[----:B------:R-:W-:-:S02]  /*5070*/  FFMA.FTZ R220, R173, R215, R220 ;  /* 0x000000d7addc7223 */ /* 0x000fc400000100dc */
[----:B------:R-:W-:Y:S02]  /*5080*/  FFMA.FTZ R217, R197, R222, R91 ;  /* 0x000000dec5d97223 */ /* 0x000fe4000001005b */
[----:B------:R-:W-:Y:S02]  /*5090*/  FMUL.FTZ R222, R120, R85 ;  /* 0x0000005578de7220 */ /* 0x000fe40000410000 */
[----:B------:R-:W-:Y:S02]  /*50a0*/  FMUL.FTZ R91, R196, -R220 ;  /* 0x800000dcc45b7220 */ /* 0x000fe40000410000 */
[----:B------:R-:W-:Y:S02]  /*50b0*/  FMUL.FTZ R223, R120, R84 ;  /* 0x0000005478df7220 */ /* 0x000fe40000410000 */
[----:B------:R-:W-:Y:S02]  /*50c0*/  FADD.FTZ R219, -R222, R217 ;  /* 0x000000d9dedb7221 */ /* 0x000fe40000010100 */
[----:B------:R-:W-:-:S02]  /*50d0*/  FMUL.FTZ R215, R196, -R216 ;  /* 0x800000d8c4d77220 */ /* 0x000fc40000410000 */
[----:B------:R-:W-:Y:S02]  /*50e0*/  FFMA.FTZ R91, R197, R216, -R91 ;  /* 0x000000d8c55b7223 */ /* 0x000fe4000001085b */
[----:B------:R-:W-:Y:S02]  /*50f0*/  FADD.FTZ R217, R223, R244 ;  /* 0x000000f4dfd97221 */ /* 0x000fe40000010000 */
[----:B------:R-:W-:Y:S02]  /*5100*/  FMUL.FTZ R216, R178, -R219 ;  /* 0x800000dbb2d87220 */ /* 0x000fe40000410000 */
[----:B------:R-:W-:Y:S02]  /*5110*/  FFMA.FTZ R215, R197, R220, R215 ;  /* 0x000000dcc5d77223 */ /* 0x000fe400000100d7 */
[-C--:B------:R-:W-:Y:S02]  /*5120*/  FFMA.FTZ R220, R190, R217.reuse, -R216 ;  /* 0x000000d9bedc7223 */ /* 0x080fe400000108d8 */
[----:B------:R-:W-:-:S02]  /*5130*/  FMUL.FTZ R221, R178, -R217 ;  /* 0x800000d9b2dd7220 */ /* 0x000fc40000410000 */
[C---:B------:R-:W-:Y:S02]  /*5140*/  FMUL.FTZ R216, R178.reuse, -R215 ;  /* 0x800000d7b2d87220 */ /* 0x040fe40000410000 */
[-C--:B------:R-:W-:Y:S02]  /*5150*/  FMUL.FTZ R217, R178, -R91.reuse ;  /* 0x8000005bb2d97220 */ /* 0x080fe40000410000 */
[C---:B------:R-:W-:Y:S02]  /*5160*/  FFMA.FTZ R216, R190.reuse, R91, -R216 ;  /* 0x0000005bbed87223 */ /* 0x040fe400000108d8 */
[C---:B------:R-:W-:Y:S02]  /*5170*/  FFMA.FTZ R91, R190.reuse, R215, R217 ;  /* 0x000000d7be5b7223 */ /* 0x040fe400000100d9 */
        /* <DEDUP_REMOVED lines=8> */
[----:B------:R-:W-:Y:S02]  /*5200*/  FMUL.FTZ R220, R194, -R216 ;  /* 0x800000d8c2dc7220 */ /* 0x000fe40000410000 */
[C---:B------:R-:W-:Y:S02]  /*5210*/  FFMA.FTZ R231, R181.reuse, R244, R221 ;  /* 0x000000f4b5e77223 */ /* 0x040fe400000100dd */
[----:B------:R-:W-:Y:S02]  /*5220*/  FFMA.FTZ R246, R181, R91, R220 ;  /* 0x0000005bb5f67223 */ /* 0x000fe400000100dc */
[C---:B------:R-:W-:Y:S02]  /*5230*/  FMUL.FTZ R220, R122.reuse, R85 ;  /* 0x000000557adc7220 */ /* 0x040fe40000410000 */
[----:B------:R-:W-:Y:S02]  /*5240*/  FMUL.FTZ R221, R122, R84 ;  /* 0x000000547add7220 */ /* 0x000fe40000410000 */
[----:B------:R-:W-:-:S02]  /*5250*/  FMUL.FTZ R219, R194, -R91 ;  /* 0x8000005bc2db7220 */ /* 0x000fc40000410000 */
[----:B------:R-:W-:Y:S02]  /*5260*/  FADD.FTZ R244, -R220, R231 ;  /* 0x000000e7dcf47221 */ /* 0x000fe40000010100 */
[----:B------:R-:W-:Y:S02]  /*5270*/  FADD.FTZ R248, R221, R248 ;  /* 0x000000f8ddf87221 */ /* 0x000fe40000010000 */
[----:B------:R-:W-:Y:S02]  /*5280*/  FFMA.FTZ R216, R181, R216, -R219 ;  /* 0x000000d8b5d87223 */ /* 0x000fe400000108db */
[C---:B------:R-:W-:Y:S02]  /*5290*/  FMUL.FTZ R91, R185.reuse, -R244 ;  /* 0x800000f4b95b7220 */ /* 0x040fe40000410000 */
[-C--:B------:R-:W-:Y:S02]  /*52a0*/  FMUL.FTZ R219, R185, -R248.reuse ;  /* 0x800000f8b9db7220 */ /* 0x080fe40000410000 */
[----:B------:R-:W-:-:S02]  /*52b0*/  FFMA.FTZ R91, R191, R248, -R91 ;  /* 0x000000f8bf5b7223 */ /* 0x000fc4000001085b */
[----:B------:R-:W-:Y:S02]  /*52c0*/  FFMA.FTZ R248, R191, R244, R219 ;  /* 0x000000f4bff87223 */ /* 0x000fe400000100db */
[----:B------:R-:W-:Y:S02]  /*52d0*/  FMUL.FTZ R244, R185, -R246 ;  /* 0x800000f6b9f47220 */ /* 0x000fe40000410000 */
[----:B------:R-:W-:Y:S02]  /*52e0*/  FMUL.FTZ R219, R123, R85 ;  /* 0x000000557bdb7220 */ /* 0x000fe40000410000 */
[-C--:B------:R-:W-:Y:S02]  /*52f0*/  FMUL.FTZ R245, R185, -R216.reuse ;  /* 0x800000d8b9f57220 */ /* 0x080fe40000410000 */
[----:B------:R-:W-:Y:S02]  /*5300*/  FFMA.FTZ R244, R191, R216, -R244 ;  /* 0x000000d8bff47223 */ /* 0x000fe400000108f4 */
[----:B------:R-:W-:-:S02]  /*5310*/  FMUL.FTZ R216, R123, R84 ;  /* 0x000000547bd87220 */ /* 0x000fc40000410000 */
[----:B------:R-:W-:Y:S02]  /*5320*/  FADD.FTZ R248, -R219, R248 ;  /* 0x000000f8dbf87221 */ /* 0x000fe40000010100 */
[----:B------:R-:W-:Y:S02]  /*5330*/  FFMA.FTZ R245, R191, R246, R245 ;  /* 0x000000f6bff57223 */ /* 0x000fe400000100f5 */
[----:B------:R-:W-:Y:S02]  /*5340*/  FADD.FTZ R91, R216, R91 ;  /* 0x0000005bd85b7221 */ /* 0x000fe40000010000 */
[----:B------:R-:W-:Y:S02]  /*5350*/  FMUL.FTZ R246, R186, -R248 ;  /* 0x800000f8baf67220 */ /* 0x000fe40000410000 */
[----:B------:R-:W-:Y:S01]  /*5360*/  @P3 FADD.FTZ R89, R89, R230 ;  /* 0x000000e659593221 */ /* 0x000fe20000010000 */
[----:B------:R-:W-:Y:S01]  /*5370*/  ISETP.NE.AND P3, PT, R88, 0x1f, PT ;  /* 0x0000001f5800780c */ /* 0x000fe20003f65270 */
[----:B------:R-:W-:-:S02]  /*5380*/  FMUL.FTZ R231, R186, -R91 ;  /* 0x8000005bbae77220 */ /* 0x000fc40000410000 */
[C---:B------:R-:W-:Y:S02]  /*5390*/  FMUL.FTZ R230, R186.reuse, -R245 ;  /* 0x800000f5bae67220 */ /* 0x040fe40000410000 */
[C---:B------:R-:W-:Y:S01]  /*53a0*/  FFMA.FTZ R91, R187.reuse, R91, -R246 ;  /* 0x0000005bbb5b7223 */ /* 0x040fe200000108f6 */
[----:B------:R-:W0:Y:S01]  /*53b0*/  SHFL.UP PT, R89, R89, 0x1, RZ ;  /* 0x0420000059597989 */ /* 0x000e2200000e00ff */
[----:B------:R-:W-:Y:S02]  /*53c0*/  FMUL.FTZ R246, R186, -R244 ;  /* 0x800000f4baf67220 */ /* 0x000fe40000410000 */
[C---:B------:R-:W-:Y:S02]  /*53d0*/  FFMA.FTZ R248, R187.reuse, R248, R231 ;  /* 0x000000f8bbf87223 */ /* 0x040fe400000100e7 */
[----:B------:R-:W-:Y:S02]  /*53e0*/  FFMA.FTZ R244, R187, R244, -R230 ;  /* 0x000000f4bbf47223 */ /* 0x000fe400000108e6 */
[----:B------:R-:W-:-:S02]  /*53f0*/  FMUL.FTZ R230, R124, R84 ;  /* 0x000000547ce67220 */ /* 0x000fc40000410000 */
[----:B------:R-:W-:Y:S02]  /*5400*/  FMUL.FTZ R231, R124, R85 ;  /* 0x000000557ce77220 */ /* 0x000fe40000410000 */
[----:B------:R-:W-:Y:S01]  /*5410*/  FFMA.FTZ R245, R187, R245, R246 ;  /* 0x000000f5bbf57223 */ /* 0x000fe200000100f6 */
[----:B------:R1:W2:Y:S01]  /*5420*/  SHFL.DOWN PT, R85, R244, 0x1, 0x1f ;  /* 0x08201f00f4557f89 */ /* 0x0002a200000e0000 */
        /* <DEDUP_REMOVED lines=17> */
.L_x_10322:
[----:B------:R-:W-:Y:S05]  /*5540*/  BSYNC B0 ;  /* 0x0000000000007941 */ /* 0x000fea0003800000 */
.L_x_10321:
[----:B---3--:R-:W-:Y:S01]  /*5550*/  MOV R84, UR29 ;  /* 0x0000001d00547c02 */ /* 0x008fe20008000f00 */
[----:B------:R-:W-:Y:S01]  /*5560*/  FFMA.FTZ R86, R90, R87, R86 ;  /* 0x000000575a567223 */ /* 0x000fe20000010056 */
[----:B--2---:R-:W-:Y:S01]  /*5570*/  HFMA2.MMA R85, -RZ, RZ, 0, 0 ;  /* 0x00000000ff557435 */ /* 0x004fe200000001ff */
[----:B------:R-:W-:Y:S01]  /*5580*/  FMUL.FTZ R249, R3, R243 ;  /* 0x000000f303f97220 */ /* 0x000fe20000410000 */
[----:B------:R-:W-:Y:S01]  /*5590*/  ISETP.GE.OR P0, PT, R84, c[0x0][0x174], P0 ;  /* 0x00005d0054007a0c */ /* 0x000fe20000706670 */
[----:B0-----:R-:W-:Y:S01]  /*55a0*/  @P2 FADD.FTZ R87, R89, R86 ;  /* 0x0000005659572221 */ /* 0x001fe20000010000 */
[----:B------:R-:W-:Y:S01]  /*55b0*/  USHF.L.U32 UR30, UR7, 0x4, URZ ;  /* 0x00000004071e7899 */ /* 0x000fe2000800063f */
[----:B------:R-:W-:Y:S01]  /*55c0*/  MOV R84, 0x3f800000 ;  /* 0x3f80000000547802 */ /* 0x000fe20000000f00 */
[----:B------:R0:W2:Y:S01]  /*55d0*/  SHFL.DOWN PT, R89, R244, 0x2, 0x1f ;  /* 0x08401f00f4597f89 */ /* 0x0000a200000e0000 */
[-C--:B------:R-:W-:Y:S01]  /*55e0*/  FMUL.FTZ R3, R3, R87.reuse ;  /* 0x0000005703037220 */ /* 0x080fe20000410000 */
[----:B------:R-:W-:Y:S01]  /*55f0*/  ISETP.GT.U32.AND P2, PT, R88, 0x1d, PT ;  /* 0x0000001d5800780c */ /* 0x000fe20003f44070 */
[----:B------:R-:W-:Y:S01]  /*5600*/  FFMA.FTZ R249, R2, R87, R249 ;  /* 0x0000005702f97223 */ /* 0x000fe200000100f9 */
[----:B------:R0:W3:Y:S01]  /*5610*/  SHFL.DOWN PT, R90, R245, 0x2, 0x1f ;  /* 0x08401f00f55a7f89 */ /* 0x0000e200000e0000 */
[----:B------:R-:W-:Y:S01]  /*5620*/  CS2R R86, SRZ ;  /* 0x0000000000567805 */ /* 0x000fe2000001ff00 */
[----:B------:R-:W-:Y:S02]  /*5630*/  BSSY B0, `(.L_x_10323) ;  /* 0x0000010000007945 */ /* 0x000fe40003800000 */
[----:B----4-:R0:W4:Y:S04]  /*5640*/  SHFL.DOWN PT, R248, R246, 0x2, 0x1f ;  /* 0x08401f00f6f87f89 */ /* 0x01012800000e0000 */
[----:B------:R-:W1:Y:S04]  /*5650*/  @!P0 LDS.128 R84, [UR30+0x3650] ;  /* 0x0036501eff548984 */ /* 0x000e680008000c00 */
[----:B------:R0:W0:Y:S01]  /*5660*/  SHFL.DOWN PT, R250, R247, 0x2, 0x1f ;  /* 0x08401f00f7fa7f89 */ /* 0x00002200000e0000 */
[----:B------:R-:W-:Y:S05]  /*5670*/  @P2 BRA `(.L_x_10324) ;  /* 0x000000b000002947 */ /* 0x000fea0003800000 */
[C---:B0-----:R-:W-:Y:S02]  /*5680*/  FMUL.FTZ R91, R245.reuse, R250 ;  /* 0x000000faf55b7220 */ /* 0x041fe40000410000 */
[----:B----4-:R-:W-:-:S02]  /*5690*/  FMUL.FTZ R251, R245, R248 ;  /* 0x000000f8f5fb7220 */ /* 0x010fc40000410000 */
[C---:B------:R-:W-:Y:S02]  /*56a0*/  FFMA.FTZ R91, R244.reuse, R248, -R91 ;  /* 0x000000f8f45b7223 */ /* 0x040fe4000001085b */
[----:B------:R-:W-:Y:S02]  /*56b0*/  FFMA.FTZ R248, R244, R250, R251 ;  /* 0x000000faf4f87223 */ /* 0x000fe400000100fb */
[----:B-1----:R-:W-:Y:S02]  /*56c0*/  FADD.FTZ R246, R246, R91 ;  /* 0x0000005bf6f67221 */ /* 0x002fe40000010000 */
[C---:B---3--:R-:W-:Y:S02]  /*56d0*/  FMUL.FTZ R91, R245.reuse, R90 ;  /* 0x0000005af55b7220 */ /* 0x048fe40000410000 */
[-C--:B--2---:R-:W-:Y:S02]  /*56e0*/  FMUL.FTZ R245, R245, R89.reuse ;  /* 0x00000059f5f57220 */ /* 0x084fe40000410000 */
[----:B------:R-:W-:-:S02]  /*56f0*/  FFMA.FTZ R91, R244, R89, -R91 ;  /* 0x00000059f45b7223 */ /* 0x000fc4000001085b */
[----:B------:R-:W-:Y:S02]  /*5700*/  FFMA.FTZ R245, R244, R90, R245 ;  /* 0x0000005af4f57223 */ /* 0x000fe400000100f5 */
[----:B------:R-:W-:Y:S01]  /*5710*/  FADD.FTZ R247, R247, R248 ;  /* 0x000000f8f7f77221 */ /* 0x000fe20000010000 */
[----:B------:R-:W-:Y:S02]  /*5720*/  MOV R244, R91 ;  /* 0x0000005b00f47202 */ /* 0x000fe40000000f00 */
.L_x_10324:
[----:B------:R-:W-:Y:S05]  /*5730*/  BSYNC B0 ;  /* 0x0000000000007941 */ /* 0x000fea0003800000 */
.L_x_10323:
[----:B------:R-:W-:Y:S01]  /*5740*/  ISETP.GT.U32.AND P0, PT, R88, 0x1b, PT ;  /* 0x0000001b5800780c */ /* 0x000fe20003f04070 */
[----:B--2---:R2:W4:Y:S01]  /*5750*/  SHFL.DOWN PT, R89, R244, 0x4, 0x1f ;  /* 0x08801f00f4597f89 */ /* 0x00452200000e0000 */
        /* <DEDUP_REMOVED lines=8> */
[----:B------:R-:W-:Y:S02]  /*57e0*/  FFMA.FTZ R248, R244, R250, R251 ;  /* 0x000000faf4f87223 */ /* 0x000fe400000100fb */
[----:B-12---:R-:W-:Y:S02]  /*57f0*/  FADD.FTZ R246, R246, R91 ;  /* 0x0000005bf6f67221 */ /* 0x006fe40000010000 */
[C---:B---3--:R-:W-:Y:S02]  /*5800*/  FMUL.FTZ R91, R245.reuse, R90 ;  /* 0x0000005af55b7220 */ /* 0x048fe40000410000 */
[-C--:B------:R-:W-:Y:S02]  /*5810*/  FMUL.FTZ R245, R245, R89.reuse ;  /* 0x00000059f5f57220 */ /* 0x080fe40000410000 */
[----:B------:R-:W-:-:S02]  /*5820*/  FFMA.FTZ R91, R244, R89, -R91 ;  /* 0x00000059f45b7223 */ /* 0x000fc4000001085b */
[----:B------:R-:W-:Y:S02]  /*5830*/  FFMA.FTZ R245, R244, R90, R245 ;  /* 0x0000005af4f57223 */ /* 0x000fe400000100f5 */
[----:B------:R-:W-:Y:S01]  /*5840*/  FADD.FTZ R247, R247, R248 ;  /* 0x000000f8f7f77221 */ /* 0x000fe20000010000 */
[----:B------:R-:W-:Y:S02]  /*5850*/  MOV R244, R91 ;  /* 0x0000005b00f47202 */ /* 0x000fe40000000f00 */
.L_x_10326:
[----:B------:R-:W-:Y:S05]  /*5860*/  BSYNC B0 ;  /* 0x0000000000007941 */ /* 0x000fea0003800000 */
.L_x_10325:
[----:B------:R-:W-:Y:S01]  /*5870*/  ISETP.GT.U32.AND P0, PT, R88, 0x17, PT ;  /* 0x000000175800780c */ /* 0x000fe20003f04070 */
[----:B------:R2:W4:Y:S01]  /*5880*/  SHFL.DOWN PT, R89, R244, 0x8, 0x1f ;  /* 0x09001f00f4597f89 */ /* 0x00052200000e0000 */
        /* <DEDUP_REMOVED lines=16> */
.L_x_10328:
[----:B------:R-:W-:Y:S05]  /*5990*/  BSYNC B0 ;  /* 0x0000000000007941 */ /* 0x000fea0003800000 */
.L_x_10327:
        /* <DEDUP_REMOVED lines=11> */
[-C--:B-12---:R-:W-:Y:S02]  /*5a50*/  FMUL.FTZ R245, R245, R89.reuse ;  /* 0x00000059f5f57220 */ /* 0x086fe40000410000 */
[C---:B------:R-:W-:Y:S02]  /*5a60*/  FFMA.FTZ R90, R244.reuse, R89, -R90 ;  /* 0x00000059f45a7223 */ /* 0x040fe4000001085a */
[C---:B------:R-:W-:Y:S02]  /*5a70*/  FFMA.FTZ R248, R244.reuse, R248, R251 ;  /* 0x000000f8f4f87223 */ /* 0x040fe400000100fb */
[----:B------:R-:W-:Y:S01]  /*5a80*/  FFMA.FTZ R245, R244, R88, R245 ;  /* 0x00000058f4f57223 */ /* 0x000fe200000100f5 */
[----:B------:R-:W-:Y:S01]  /*5a90*/  MOV R244, R90 ;  /* 0x0000005a00f47202 */ /* 0x000fe20000000f00 */
[----:B------:R-:W-:-:S02]  /*5aa0*/  FADD.FTZ R246, R246, R91 ;  /* 0x0000005bf6f67221 */ /* 0x000fc40000010000 */
[----:B------:R-:W-:Y:S02]  /*5ab0*/  FADD.FTZ R247, R247, R248 ;  /* 0x000000f8f7f77221 */ /* 0x000fe40000010000 */
.L_x_10330:
[----:B------:R-:W-:Y:S05]  /*5ac0*/  BSYNC B0 ;  /* 0x0000000000007941 */ /* 0x000fea0003800000 */
.L_x_10329:
[----:B---3--:R-:W3:Y:S01]  /*5ad0*/  SHFL.IDX PT, R90, R245, RZ, 0x1f ;  /* 0x00001ffff55a7589 */ /* 0x008ee200000e0000 */
[----:B------:R-:W-:Y:S01]  /*5ae0*/  ISETP.NE.AND P0, PT, R146, RZ, PT ;  /* 0x000000ff9200720c */ /* 0x000fe20003f05270 */
[----:B------:R-:W-:Y:S01]  /*5af0*/  FFMA.FTZ R2, R2, R243, -R3 ;  /* 0x000000f302027223 */ /* 0x000fe20000010803 */
[----:B------:R-:W-:Y:S01]  /*5b00*/  BSSY B0, `(.L_x_10331) ;  /* 0x0000243000007945 */ /* 0x000fe20003800000 */
[----:B------:R-:W5:Y:S01]  /*5b10*/  SHFL.IDX PT, R91, R244, RZ, 0x1f ;  /* 0x00001ffff45b7589 */ /* 0x000f6200000e0000 */
[----:B------:R-:W-:-:S03]  /*5b20*/  FADD.FTZ R3, R242, R249 ;  /* 0x000000f9f2037221 */ /* 0x000fc60000010000 */
[----:B------:R-:W2:Y:S04]  /*5b30*/  SHFL.IDX PT, R251, R246, RZ, 0x1f ;  /* 0x00001ffff6fb7589 */ /* 0x000ea800000e0000 */
[----:B-12---:R-:W-:Y:S04]  /*5b40*/  SHFL.DOWN PT, R244, R244, 0x1, 0x1f ;  /* 0x08201f00f4f47f89 */ /* 0x006fe800000e0000 */
[----:B0-----:R-:W-:Y:S04]  /*5b50*/  SHFL.DOWN PT, R250, R247, 0x1, 0x1f ;  /* 0x08201f00f7fa7f89 */ /* 0x001fe800000e0000 */
[----:B------:R-:W-:Y:S01]  /*5b60*/  SHFL.DOWN PT, R252, R246, 0x1, 0x1f ;  /* 0x08201f00f6fc7f89 */ /* 0x000fe200000e0000 */
[----:B---3--:R-:W-:-:S02]  /*5b70*/  FMUL.FTZ R88, R90, R85 ;  /* 0x000000555a587220 */ /* 0x008fc40000410000 */
[CC--:B----4-:R-:W-:Y:S02]  /*5b80*/  FMUL.FTZ R248, R90.reuse, R84.reuse ;  /* 0x000000545af87220 */ /* 0x0d0fe40000410000 */
[C---:B-----5:R-:W-:Y:S02]  /*5b90*/  FFMA.FTZ R88, R91.reuse, R84, -R88 ;  /* 0x000000545b587223 */ /* 0x060fe40000010858 */
[C---:B------:R-:W-:Y:S02]  /*5ba0*/  FMUL.FTZ R84, R90.reuse, R87 ;  /* 0x000000575a547220 */ /* 0x040fe40000410000 */
[C---:B------:R-:W-:Y:S02]  /*5bb0*/  FFMA.FTZ R89, R91.reuse, R85, R248 ;  /* 0x000000555b597223 */ /* 0x040fe400000100f8 */
[-C--:B------:R-:W-:Y:S01]  /*5bc0*/  FMUL.FTZ R248, R90, R86.reuse ;  /* 0x000000565af87220 */ /* 0x080fe20000410000 */
[----:B------:R-:W-:Y:S01]  /*5bd0*/  SHFL.IDX PT, R85, R86, RZ, 0x1f ;  /* 0x00001fff56557589 */ /* 0x000fe200000e0000 */
[----:B------:R-:W-:-:S02]  /*5be0*/  FFMA.FTZ R90, R91, R86, -R84 ;  /* 0x000000565b5a7223 */ /* 0x000fc40000010854 */
[----:B------:R-:W-:Y:S01]  /*5bf0*/  FFMA.FTZ R91, R91, R87, R248 ;  /* 0x000000575b5b7223 */ /* 0x000fe200000100f8 */
[----:B------:R-:W0:Y:S01]  /*5c00*/  SHFL.IDX PT, R84, R247, RZ, 0x1f ;  /* 0x00001ffff7547589 */ /* 0x000e2200000e0000 */
[----:B------:R-:W-:-:S03]  /*5c10*/  FADD.FTZ R90, R251, R90 ;  /* 0x0000005afb5a7221 */ /* 0x000fc60000010000 */
[----:B------:R-:W1:Y:S04]  /*5c20*/  SHFL.DOWN PT, R248, R245, 0x1, 0x1f ;  /* 0x08201f00f5f87f89 */ /* 0x000e6800000e0000 */
[----:B------:R-:W2:Y:S01]  /*5c30*/  SHFL.IDX PT, R87, R87, RZ, 0x1f ;  /* 0x00001fff57577589 */ /* 0x000ea200000e0000 */
[----:B0-----:R-:W-:Y:S01]  /*5c40*/  FADD.FTZ R91, R84, R91 ;  /* 0x0000005b545b7221 */ /* 0x001fe20000010000 */
[----:B------:R-:W-:Y:S01]  /*5c50*/  P2R R84, PR, RZ, 0x1 ;  /* 0x00000001ff547803 */ /* 0x000fe20000000000 */
[----:B-1----:R-:W-:-:S03]  /*5c60*/  @P1 FMUL.FTZ R84, R248, R85 ;  /* 0x00000055f8541220 */ /* 0x002fc60000410000 */
[----:B------:R0:W-:Y:S01]  /*5c70*/  @!P0 STS.128 [UR30+0x3650], R88 ;  /* 0x00365058ff008988 */ /* 0x0001e20008000c1e */
[----:B------:R-:W-:Y:S01]  /*5c80*/  ULDC UR30, c[0x0][0x168] ;  /* 0x00005a00001e7ab9 */ /* 0x000fe20000000800 */
[-C--:B--2---:R-:W-:Y:S01]  /*5c90*/  @P1 FMUL.FTZ R248, R248, R87.reuse ;  /* 0x00000057f8f81220 */ /* 0x084fe20000410000 */
[----:B------:R-:W-:Y:S01]  /*5ca0*/  UIADD3 UR30, -UR16, UR30, URZ ;  /* 0x0000001e101e7290 */ /* 0x000fe2000fffe13f */
[C---:B------:R-:W-:Y:S02]  /*5cb0*/  @P1 FFMA.FTZ R251, R244.reuse, R87, R84 ;  /* 0x00000057f4fb1223 */ /* 0x040fe40000010054 */
[----:B------:R-:W-:Y:S02]  /*5cc0*/  @P1 FFMA.FTZ R245, R244, R85, -R248 ;  /* 0x00000055f4f51223 */ /* 0x000fe400000108f8 */
[----:B------:R-:W-:Y:S02]  /*5cd0*/  @P1 FADD.FTZ R87, R250, R251 ;  /* 0x000000fbfa571221 */ /* 0x000fe40000010000 */
[----:B------:R-:W-:-:S02]  /*5ce0*/  @P1 FADD.FTZ R85, R252, R245 ;  /* 0x000000f5fc551221 */ /* 0x000fc40000010000 */
[----:B------:R-:W-:Y:S02]  /*5cf0*/  FMUL.FTZ R84, R87, -R93 ;  /* 0x8000005d57547220 */ /* 0x000fe40000410000 */
[----:B0-----:R-:W-:Y:S02]  /*5d00*/  FADD.FTZ R89, R241, R2 ;  /* 0x00000002f1597221 */ /* 0x001fe40000010000 */
[----:B------:R-:W-:Y:S02]  /*5d10*/  FMUL.FTZ R2, R186, R3 ;  /* 0x00000003ba027220 */ /* 0x000fe40000410000 */
[C---:B------:R-:W-:Y:S02]  /*5d20*/  FMUL.FTZ R93, R85.reuse, -R93 ;  /* 0x8000005d555d7220 */ /* 0x040fe40000410000 */
[----:B------:R-:W-:Y:S02]  /*5d30*/  FFMA.FTZ R85, R85, R92, -R84 ;  /* 0x0000005c55557223 */ /* 0x000fe40000010854 */
[----:B------:R-:W-:-:S02]  /*5d40*/  FFMA.FTZ R2, R187, R89, -R2 ;  /* 0x00000059bb027223 */ /* 0x000fc40000010802 */
[----:B------:R-:W-:Y:S02]  /*5d50*/  FMUL.FTZ R84, R186, R89 ;  /* 0x00000059ba547220 */ /* 0x000fe40000410000 */
[----:B------:R-:W-:Y:S02]  /*5d60*/  FFMA.FTZ R2, R49, R240, R2 ;  /* 0x000000f031027223 */ /* 0x000fe40000010002 */
[----:B------:R-:W-:Y:S02]  /*5d70*/  FFMA.FTZ R84, R187, R3, R84 ;  /* 0x00000003bb547223 */ /* 0x000fe40000010054 */
[----:B------:R-:W-:Y:S02]  /*5d80*/  FMUL.FTZ R86, R185, R2 ;  /* 0x00000002b9567220 */ /* 0x000fe40000410000 */
[----:B------:R-:W-:Y:S02]  /*5d90*/  FFMA.FTZ R84, R49, R238, R84 ;  /* 0x000000ee31547223 */ /* 0x000fe40000010054 */
[----:B------:R-:W-:-:S02]  /*5da0*/  FFMA.FTZ R87, R87, R92, R93 ;  /* 0x0000005c57577223 */ /* 0x000fc4000001005d */
[-C--:B------:R-:W-:Y:S02]  /*5db0*/  FFMA.FTZ R91, R191, R84.reuse, R86 ;  /* 0x00000054bf5b7223 */ /* 0x080fe40000010056 */
[----:B------:R-:W-:Y:S02]  /*5dc0*/  FMUL.FTZ R86, R185, R84 ;  /* 0x00000054b9567220 */ /* 0x000fe40000410000 */
[----:B------:R-:W-:Y:S02]  /*5dd0*/  FFMA.FTZ R91, R50, R239, R91 ;  /* 0x000000ef325b7223 */ /* 0x000fe4000001005b */
[----:B------:R-:W-:Y:S02]  /*5de0*/  FFMA.FTZ R86, R191, R2, -R86 ;  /* 0x00000002bf567223 */ /* 0x000fe40000010856 */
[----:B------:R-:W-:Y:S02]  /*5df0*/  FADD.FTZ R150, -R150, R87 ;  /* 0x0000005796967221 */ /* 0x000fe40000010100 */
[----:B------:R-:W-:-:S02]  /*5e00*/  FFMA.FTZ R93, R50, R237, R86 ;  /* 0x000000ed325d7223 */ /* 0x000fc40000010056 */
[C---:B------:R-:W-:Y:S02]  /*5e10*/  FMUL.FTZ R86, R194.reuse, R91 ;  /* 0x0000005bc2567220 */ /* 0x040fe40000410000 */
[-C--:B------:R-:W-:Y:S02]  /*5e20*/  FMUL.FTZ R88, R194, R93.reuse ;  /* 0x0000005dc2587220 */ /* 0x080fe40000410000 */
[C---:B------:R-:W-:Y:S02]  /*5e30*/  FFMA.FTZ R86, R181.reuse, R93, -R86 ;  /* 0x0000005db5567223 */ /* 0x040fe40000010856 */
[----:B------:R-:W-:Y:S02]  /*5e40*/  FFMA.FTZ R88, R181, R91, R88 ;  /* 0x0000005bb5587223 */ /* 0x000fe40000010058 */
[C---:B------:R-:W-:Y:S02]  /*5e50*/  FFMA.FTZ R237, R51.reuse, R236, R86 ;  /* 0x000000ec33ed7223 */ /* 0x040fe40000010056 */
[----:B------:R-:W-:-:S02]  /*5e60*/  FFMA.FTZ R234, R51, R234, R88 ;  /* 0x000000ea33ea7223 */ /* 0x000fc40000010058 */
[CC--:B------:R-:W-:Y:S02]  /*5e70*/  FMUL.FTZ R239, R178.reuse, R237.reuse ;  /* 0x000000edb2ef7220 */ /* 0x0c0fe40000410000 */
[-C--:B------:R-:W-:Y:S02]  /*5e80*/  FMUL.FTZ R86, R178, R234.reuse ;  /* 0x000000eab2567220 */ /* 0x080fe40000410000 */
[C---:B------:R-:W-:Y:S02]  /*5e90*/  FFMA.FTZ R239, R190.reuse, R234, R239 ;  /* 0x000000eabeef7223 */ /* 0x040fe400000100ef */
[----:B------:R-:W-:Y:S02]  /*5ea0*/  FFMA.FTZ R86, R190, R237, -R86 ;  /* 0x000000edbe567223 */ /* 0x000fe40000010856 */
[C---:B------:R-:W-:Y:S02]  /*5eb0*/  FFMA.FTZ R235, R44.reuse, R235, R239 ;  /* 0x000000eb2ceb7223 */ /* 0x040fe400000100ef */
[----:B------:R-:W-:-:S02]  /*5ec0*/  FFMA.FTZ R233, R44, R233, R86 ;  /* 0x000000e92ce97223 */ /* 0x000fc40000010056 */
[C---:B------:R-:W-:Y:S02]  /*5ed0*/  FMUL.FTZ R86, R196.reuse, R235 ;  /* 0x000000ebc4567220 */ /* 0x040fe40000410000 */
[-C--:B------:R-:W-:Y:S02]  /*5ee0*/  FMUL.FTZ R88, R196, R233.reuse ;  /* 0x000000e9c4587220 */ /* 0x080fe40000410000 */
[C---:B------:R-:W-:Y:S02]  /*5ef0*/  FFMA.FTZ R86, R197.reuse, R233, -R86 ;  /* 0x000000e9c5567223 */ /* 0x040fe40000010856 */
[----:B------:R-:W-:Y:S02]  /*5f00*/  FFMA.FTZ R88, R197, R235, R88 ;  /* 0x000000ebc5587223 */ /* 0x000fe40000010058 */
[C---:B------:R-:W-:Y:S02]  /*5f10*/  FFMA.FTZ R232, R45.reuse, R232, R86 ;  /* 0x000000e82de87223 */ /* 0x040fe40000010056 */
[----:B------:R-:W-:-:S02]  /*5f20*/  FFMA.FTZ R212, R45, R212, R88 ;  /* 0x000000d42dd47223 */ /* 0x000fc40000010058 */
[----:B------:R-:W-:Y:S02]  /*5f30*/  FMUL.FTZ R86, R198, R232 ;  /* 0x000000e8c6567220 */ /* 0x000fe40000410000 */
[----:B------:R-:W-:Y:S02]  /*5f40*/  FADD.FTZ R152, R152, R85 ;  /* 0x0000005598987221 */ /* 0x000fe40000010000 */
[CC--:B------:R-:W-:Y:S02]  /*5f50*/  FFMA.FTZ R88, R173.reuse, R212.reuse, R86 ;  /* 0x000000d4ad587223 */ /* 0x0c0fe40000010056 */
[----:B------:R-:W-:Y:S02]  /*5f60*/  FMUL.FTZ R86, R198, R212 ;  /* 0x000000d4c6567220 */ /* 0x000fe40000410000 */
[----:B------:R-:W-:Y:S02]  /*5f70*/  FFMA.FTZ R193, R46, R193, R88 ;  /* 0x000000c12ec17223 */ /* 0x000fe40000010058 */
[----:B------:R-:W-:-:S02]  /*5f80*/  FFMA.FTZ R86, R173, R232, -R86 ;  /* 0x000000e8ad567223 */ /* 0x000fc40000010856 */
[----:B------:R-:W-:Y:S02]  /*5f90*/  FMUL.FTZ R85, R161, -R150 ;  /* 0x80000096a1557220 */ /* 0x000fe40000410000 */
[----:B------:R-:W-:Y:S02]  /*5fa0*/  FFMA.FTZ R195, R46, R195, R86 ;  /* 0x000000c32ec37223 */ /* 0x000fe40000010056 */
[C---:B------:R-:W-:Y:S02]  /*5fb0*/  FMUL.FTZ R86, R172.reuse, R193 ;  /* 0x000000c1ac567220 */ /* 0x040fe40000410000 */
[-C--:B------:R-:W-:Y:S02]  /*5fc0*/  FMUL.FTZ R88, R172, R195.reuse ;  /* 0x000000c3ac587220 */ /* 0x080fe40000410000 */
[C---:B------:R-:W-:Y:S02]  /*5fd0*/  FFMA.FTZ R86, R171.reuse, R195, -R86 ;  /* 0x000000c3ab567223 */ /* 0x040fe40000010856 */
[----:B------:R-:W-:-:S02]  /*5fe0*/  FFMA.FTZ R88, R171, R193, R88 ;  /* 0x000000c1ab587223 */ /* 0x000fc40000010058 */
[C---:B------:R-:W-:Y:S02]  /*5ff0*/  FFMA.FTZ R188, R47.reuse, R188, R86 ;  /* 0x000000bc2fbc7223 */ /* 0x040fe40000010056 */
[----:B------:R-:W-:Y:S02]  /*6000*/  FFMA.FTZ R192, R47, R192, R88 ;  /* 0x000000c02fc07223 */ /* 0x000fe40000010058 */
[C---:B------:R-:W-:Y:S02]  /*6010*/  FMUL.FTZ R86, R200.reuse, R188 ;  /* 0x000000bcc8567220 */ /* 0x040fe40000410000 */
[----:B------:R-:W-:Y:S02]  /*6020*/  FFMA.FTZ R85, R157, R152, -R85 ;  /* 0x000000989d557223 */ /* 0x000fe40000010855 */
[-C--:B------:R-:W-:Y:S02]  /*6030*/  FFMA.FTZ R88, R199, R192.reuse, R86 ;  /* 0x000000c0c7587223 */ /* 0x080fe40000010056 */
[----:B------:R-:W-:-:S02]  /*6040*/  FMUL.FTZ R86, R200, R192 ;  /* 0x000000c0c8567220 */ /* 0x000fc40000410000 */
[----:B------:R-:W-:Y:S02]  /*6050*/  FFMA.FTZ R183, R40, R183, R88 ;  /* 0x000000b728b77223 */ /* 0x000fe40000010058 */
[----:B------:R-:W-:Y:S02]  /*6060*/  FFMA.FTZ R86, R199, R188, -R86 ;  /* 0x000000bcc7567223 */ /* 0x000fe40000010856 */
[----:B------:R-:W-:Y:S02]  /*6070*/  FADD.FTZ R210, R210, R85 ;  /* 0x00000055d2d27221 */ /* 0x000fe40000010000 */
[----:B------:R-:W-:Y:S02]  /*6080*/  FFMA.FTZ R189, R40, R189, R86 ;  /* 0x000000bd28bd7223 */ /* 0x000fe40000010056 */
[C---:B------:R-:W-:Y:S02]  /*6090*/  FMUL.FTZ R86, R206.reuse, R183 ;  /* 0x000000b7ce567220 */ /* 0x040fe40000410000 */
[----:B------:R-:W-:-:S02]  /*60a0*/  FMUL.FTZ R88, R206, R189 ;  /* 0x000000bdce587220 */ /* 0x000fc40000410000 */
[C---:B------:R-:W-:Y:S02]  /*60b0*/  FFMA.FTZ R86, R205.reuse, R189, -R86 ;  /* 0x000000bdcd567223 */ /* 0x040fe40000010856 */
[----:B------:R-:W-:Y:S02]  /*60c0*/  FFMA.FTZ R88, R205, R183, R88 ;  /* 0x000000b7cd587223 */ /* 0x000fe40000010058 */
[C---:B------:R-:W-:Y:S02]  /*60d0*/  FFMA.FTZ R176, R41.reuse, R176, R86 ;  /* 0x000000b029b07223 */ /* 0x040fe40000010056 */
[----:B------:R-:W-:Y:S02]  /*60e0*/  FFMA.FTZ R182, R41, R182, R88 ;  /* 0x000000b629b67223 */ /* 0x000fe40000010058 */
[----:B------:R-:W-:-:S04]  /*60f0*/  FMUL.FTZ R239, R203, R176 ;  /* 0x000000b0cbef7220 */ /* 0x000fc80000410000 */
[-C--:B------:R-:W-:Y:S02]  /*6100*/  FFMA.FTZ R86, R166, R182.reuse, R239 ;  /* 0x000000b6a6567223 */ /* 0x080fe400000100ef */
[----:B------:R-:W-:Y:S02]  /*6110*/  FMUL.FTZ R239, R203, R182 ;  /* 0x000000b6cbef7220 */ /* 0x000fe40000410000 */
[----:B------:R-:W-:Y:S02]  /*6120*/  FFMA.FTZ R86, R42, R169, R86 ;  /* 0x000000a92a567223 */ /* 0x000fe40000010056 */
[----:B------:R-:W-:Y:S02]  /*6130*/  FFMA.FTZ R239, R166, R176, -R239 ;  /* 0x000000b0a6ef7223 */ /* 0x000fe400000108ef */
[----:B------:R-:W-:Y:S02]  /*6140*/  FMUL.FTZ R88, R201, R86 ;  /* 0x00000056c9587220 */ /* 0x000fe40000410000 */
[----:B------:R-:W-:-:S02]  /*6150*/  FFMA.FTZ R177, R42, R177, R239 ;  /* 0x000000b12ab17223 */ /* 0x000fc400000100ef */
[----:B------:R-:W-:Y:S02]  /*6160*/  FMUL.FTZ R239, R150, UR42 ;  /* 0x0000002a96ef7c20 */ /* 0x000fe40008410000 */
[-C--:B------:R-:W-:Y:S02]  /*6170*/  FFMA.FTZ R88, R175, R177.reuse, -R88 ;  /* 0x000000b1af587223 */ /* 0x080fe40000010858 */
[----:B------:R-:W-:Y:S02]  /*6180*/  FMUL.FTZ R90, R201, R177 ;  /* 0x000000b1c95a7220 */ /* 0x000fe40000410000 */
[----:B------:R-:W-:Y:S02]  /*6190*/  FFMA.FTZ R170, R43, R170, R88 ;  /* 0x000000aa2baa7223 */ /* 0x000fe40000010058 */
[----:B------:R-:W-:Y:S02]  /*61a0*/  FFMA.FTZ R90, R175, R86, R90 ;  /* 0x00000056af5a7223 */ /* 0x000fe4000001005a */
[----:B------:R-:W-:-:S02]  /*61b0*/  FMUL.FTZ R169, R163, R170 ;  /* 0x000000aaa3a97220 */ /* 0x000fc40000410000 */
[----:B------:R-:W-:-:S04]  /*61c0*/  FFMA.FTZ R204, R43, R204, R90 ;  /* 0x000000cc2bcc7223 */ /* 0x000fc8000001005a */
[-C--:B------:R-:W-:Y:S02]  /*61d0*/  FFMA.FTZ R88, R164, R204.reuse, R169 ;  /* 0x000000cca4587223 */ /* 0x080fe400000100a9 */
[----:B------:R-:W-:Y:S02]  /*61e0*/  FMUL.FTZ R169, R163, R204 ;  /* 0x000000cca3a97220 */ /* 0x000fe40000410000 */
[----:B------:R-:W-:Y:S02]  /*61f0*/  FFMA.FTZ R179, R36, R179, R88 ;  /* 0x000000b324b37223 */ /* 0x000fe40000010058 */
[----:B------:R-:W-:Y:S02]  /*6200*/  FFMA.FTZ R169, R164, R170, -R169 ;  /* 0x000000aaa4a97223 */ /* 0x000fe400000108a9 */
[----:B------:R-:W-:Y:S02]  /*6210*/  FMUL.FTZ R88, R154, R179 ;  /* 0x000000b39a587220 */ /* 0x000fe40000410000 */
[----:B------:R-:W-:-:S04]  /*6220*/  FFMA.FTZ R167, R36, R167, R169 ;  /* 0x000000a724a77223 */ /* 0x000fc800000100a9 */
[-C--:B------:R-:W-:Y:S02]  /*6230*/  FFMA.FTZ R88, R153, R167.reuse, -R88 ;  /* 0x000000a799587223 */ /* 0x080fe40000010858 */
[----:B------:R-:W-:Y:S02]  /*6240*/  FMUL.FTZ R90, R154, R167 ;  /* 0x000000a79a5a7220 */ /* 0x000fe40000410000 */
[----:B------:R-:W-:Y:S02]  /*6250*/  FFMA.FTZ R180, R37, R180, R88 ;  /* 0x000000b425b47223 */ /* 0x000fe40000010058 */
[----:B------:R-:W-:Y:S02]  /*6260*/  FFMA.FTZ R90, R153, R179, R90 ;  /* 0x000000b3995a7223 */ /* 0x000fe4000001005a */
[----:B------:R-:W-:Y:S02]  /*6270*/  FMUL.FTZ R169, R165, R180 ;  /* 0x000000b4a5a97220 */ /* 0x000fe40000410000 */
        /* <DEDUP_REMOVED lines=10> */
[C---:B------:R-:W-:Y:S02]  /*6320*/  FFMA.FTZ R148, R124.reuse, -R3, RZ ;  /* 0x800000037c947223 */ /* 0x040fe400000100ff */
        /* <DEDUP_REMOVED lines=15> */
[----:B------:R-:W-:Y:S02]  /*6420*/  FMUL.FTZ R161, R161, -R152 ;  /* 0x80000098a1a17220 */ /* 0x000fe40000410000 */
[C---:B------:R-:W-:Y:S02]  /*6430*/  FFMA.FTZ R148, R116.reuse, -R183, R148 ;  /* 0x800000b774947223 */ /* 0x040fe40000010094 */
[----:B------:R-:W-:Y:S02]  /*6440*/  FFMA.FTZ R85, R116, R189, R85 ;  /* 0x000000bd74557223 */ /* 0x000fe40000010055 */
[----:B------:R-:W-:Y:S02]  /*6450*/  FFMA.FTZ R174, R157, R150, R161 ;  /* 0x000000969dae7223 */ /* 0x000fe400000100a1 */
[----:B------:R-:W-:-:S02]  /*6460*/  FFMA.FTZ R87, R115, -R182, R148 ;  /* 0x800000b673577223 */ /* 0x000fc40000010094 */
[----:B------:R-:W-:Y:S02]  /*6470*/  FFMA.FTZ R85, R115, R176, R85 ;  /* 0x000000b073557223 */ /* 0x000fe40000010055 */
[----:B------:R-:W-:Y:S02]  /*6480*/  FADD.FTZ R174, -R209, R174 ;  /* 0x000000aed1ae7221 */ /* 0x000fe40000010100 */
[C---:B------:R-:W-:Y:S02]  /*6490*/  FFMA.FTZ R148, R114.reuse, -R86, R87 ;  /* 0x8000005672947223 */ /* 0x040fe40000010057 */
[----:B------:R-:W-:Y:S02]  /*64a0*/  FFMA.FTZ R87, R114, R177, R85 ;  /* 0x000000b172577223 */ /* 0x000fe40000010055 */
[----:B------:R-:W-:Y:S02]  /*64b0*/  FFMA.FTZ R148, R113, -R204, R148 ;  /* 0x800000cc71947223 */ /* 0x000fe40000010094 */
[----:B------:R-:W-:-:S02]  /*64c0*/  FMUL.FTZ R85, R165, -R174 ;  /* 0x800000aea5557220 */ /* 0x000fc40000410000 */
[----:B------:R-:W-:Y:S02]  /*64d0*/  FMUL.FTZ R165, R165, -R210 ;  /* 0x800000d2a5a57220 */ /* 0x000fe40000410000 */
[----:B------:R-:W-:Y:S02]  /*64e0*/  FFMA.FTZ R87, R113, R170, R87 ;  /* 0x000000aa71577223 */ /* 0x000fe40000010057 */
[----:B------:R-:W-:Y:S01]  /*64f0*/  FFMA.FTZ R155, R157, R92, R155 ;  /* 0x0000005c9d9b7223 */ /* 0x000fe2000001009b */
[----:B------:R-:W-:Y:S01]  /*6500*/  SHF.L.U32 R157, R146, 0x5, RZ ;  /* 0x00000005929d7819 */ /* 0x000fe200000006ff */
[----:B------:R-:W-:Y:S02]  /*6510*/  FFMA.FTZ R148, R112, -R179, R148 ;  /* 0x800000b370947223 */ /* 0x000fe40000010094 */
[----:B------:R-:W-:Y:S01]  /*6520*/  FFMA.FTZ R161, R162, R174, R165 ;  /* 0x000000aea2a17223 */ /* 0x000fe200000100a5 */
[----:B------:R-:W-:Y:S01]  /*6530*/  LEA.HI.SX32 R157, R157, R157, 0x1b ;  /* 0x0000009d9d9d7211 */ /* 0x000fe200078fdaff */
[----:B------:R-:W-:-:S02]  /*6540*/  FFMA.FTZ R87, R112, R167, R87 ;  /* 0x000000a770577223 */ /* 0x000fc40000010057 */
[----:B------:R-:W-:Y:S02]  /*6550*/  FFMA.FTZ R158, R39, R158, R155 ;  /* 0x0000009e279e7223 */ /* 0x000fe4000001009b */
[----:B------:R-:W-:Y:S02]  /*6560*/  FFMA.FTZ R85, R162, R210, -R85 ;  /* 0x000000d2a2557223 */ /* 0x000fe40000010855 */
[C---:B------:R-:W-:Y:S02]  /*6570*/  FFMA.FTZ R155, R111.reuse, -R90, R148 ;  /* 0x8000005a6f9b7223 */ /* 0x040fe40000010094 */
[----:B------:R-:W-:Y:S02]  /*6580*/  FADD.FTZ R161, -R160, R161 ;  /* 0x000000a1a0a17221 */ /* 0x000fe40000010100 */
[----:B------:R-:W-:Y:S02]  /*6590*/  FFMA.FTZ R87, R111, R180, R87 ;  /* 0x000000b46f577223 */ /* 0x000fe40000010057 */
[----:B------:R-:W-:-:S02]  /*65a0*/  FADD.FTZ R165, R156, R85 ;  /* 0x000000559ca57221 */ /* 0x000fc40000010000 */
[----:B------:R-:W-:Y:S02]  /*65b0*/  FMUL.FTZ R209, R81, R174 ;  /* 0x000000ae51d17220 */ /* 0x000fe40000410000 */
[----:B------:R-:W-:Y:S02]  /*65c0*/  FFMA.FTZ R155, R110, -R92, R155 ;  /* 0x8000005c6e9b7223 */ /* 0x000fe4000001009b */
[----:B------:R-:W-:Y:S02]  /*65d0*/  FFMA.FTZ R85, -R94, R81, R92 ;  /* 0x000000515e557223 */ /* 0x000fe4000001015c */
[----:B------:R-:W-:Y:S02]  /*65e0*/  FMUL.FTZ R92, R154, -R161 ;  /* 0x800000a19a5c7220 */ /* 0x000fe40000410000 */
[----:B------:R-:W-:Y:S02]  /*65f0*/  FFMA.FTZ R156, R110, R169, R87 ;  /* 0x000000a96e9c7223 */ /* 0x000fe40000010057 */
[----:B------:R-:W-:-:S02]  /*6600*/  FMUL.FTZ R154, R154, -R165 ;  /* 0x800000a59a9a7220 */ /* 0x000fc40000410000 */
[----:B------:R-:W-:Y:S02]  /*6610*/  FFMA.FTZ R87, R80, R210, R209 ;  /* 0x000000d250577223 */ /* 0x000fe400000100d1 */
[----:B------:R-:W-:Y:S02]  /*6620*/  FFMA.FTZ R81, -R94, R80, R169 ;  /* 0x000000505e517223 */ /* 0x000fe400000101a9 */
[----:B------:R-:W-:Y:S02]  /*6630*/  FMUL.FTZ R209, R83, R150 ;  /* 0x0000009653d17220 */ /* 0x000fe40000410000 */
[C---:B------:R-:W-:Y:S02]  /*6640*/  FFMA.FTZ R169, R153.reuse, R165, -R92 ;  /* 0x000000a599a97223 */ /* 0x040fe4000001085c */
[----:B------:R-:W-:Y:S02]  /*6650*/  FFMA.FTZ R153, R153, R161, R154 ;  /* 0x000000a199997223 */ /* 0x000fe4000001009a */
[----:B------:R-:W-:-:S02]  /*6660*/  FMUL.FTZ R88, R126, R152 ;  /* 0x000000987e587220 */ /* 0x000fc40000410000 */
[----:B------:R-:W-:Y:S02]  /*6670*/  FFMA.FTZ R92, R82, R152, R209 ;  /* 0x00000098525c7223 */ /* 0x000fe400000100d1 */
[----:B------:R-:W-:Y:S02]  /*6680*/  FMUL.FTZ R148, R79, R161 ;  /* 0x000000a14f947220 */ /* 0x000fe40000410000 */
[----:B------:R-:W-:Y:S02]  /*6690*/  FMUL.FTZ R209, R152, UR42 ;  /* 0x0000002a98d17c20 */ /* 0x000fe40008410000 */
[----:B------:R-:W-:Y:S02]  /*66a0*/  FADD.FTZ R208, R208, R169 ;  /* 0x000000a9d0d07221 */ /* 0x000fe40000010000 */
[----:B------:R-:W-:Y:S02]  /*66b0*/  FFMA.FTZ R90, -R95, R79, R90 ;  /* 0x0000004f5f5a7223 */ /* 0x000fe4000001015a */
[----:B------:R-:W-:-:S02]  /*66c0*/  FMUL.FTZ R169, R174, UR42 ;  /* 0x0000002aaea97c20 */ /* 0x000fc40008410000 */
[----:B------:R-:W-:Y:S02]  /*66d0*/  FFMA.FTZ R79, -R95, R78, R180 ;  /* 0x0000004e5f4f7223 */ /* 0x000fe400000101b4 */
[----:B------:R-:W-:Y:S02]  /*66e0*/  FMUL.FTZ R160, R126, R150 ;  /* 0x000000967ea07220 */ /* 0x000fe40000410000 */
[----:B------:R-:W-:Y:S02]  /*66f0*/  FADD.FTZ R238, -R184, R153 ;  /* 0x00000099b8ee7221 */ /* 0x000fe40000010100 */
[----:B------:R-:W-:Y:S02]  /*6700*/  FMUL.FTZ R236, R39, R88 ;  /* 0x0000005827ec7220 */ /* 0x000fe40000410000 */
[----:B------:R-:W-:Y:S02]  /*6710*/  FFMA.FTZ R78, R78, R165, R148 ;  /* 0x000000a54e4e7223 */ /* 0x000fe40000010094 */
[----:B------:R-:W-:Y:S01]  /*6720*/  FFMA.FTZ R148, R150, UR43, -R209 ;  /* 0x0000002b96947c23 */ /* 0x000fe200080108d1 */
[----:B------:R0:W-:Y:S01]  /*6730*/  STS [R157.X4+0x10f8], R236 ;  /* 0x0010f8ec9d007388 */ /* 0x0001e20000004800 */
[----:B------:R-:W-:-:S02]  /*6740*/  FMUL.FTZ R209, R210, UR42 ;  /* 0x0000002ad2d17c20 */ /* 0x000fc40008410000 */
[----:B------:R-:W-:Y:S02]  /*6750*/  FFMA.FTZ R150, R210, UR43, R169 ;  /* 0x0000002bd2967c23 */ /* 0x000fe400080100a9 */
[----:B------:R-:W-:Y:S02]  /*6760*/  FMUL.FTZ R162, R125, R210 ;  /* 0x000000d27da27220 */ /* 0x000fe40000410000 */
[----:B------:R-:W-:Y:S02]  /*6770*/  FMUL.FTZ R180, R128, R165 ;  /* 0x000000a580b47220 */ /* 0x000fe40000410000 */
[----:B------:R-:W-:Y:S02]  /*6780*/  FMUL.FTZ R210, R39, R160 ;  /* 0x000000a027d27220 */ /* 0x000fe40000410000 */
[C---:B------:R-:W-:Y:S02]  /*6790*/  FMUL.FTZ R153, R163.reuse, -R238 ;  /* 0x800000eea3997220 */ /* 0x040fe40000410000 */
[----:B------:R-:W-:Y:S01]  /*67a0*/  FMUL.FTZ R163, R163, -R208 ;  /* 0x800000d0a3a37220 */ /* 0x000fe20000410000 */
[----:B------:R1:W-:Y:S01]  /*67b0*/  STS [R157.X4+0x10fc], R210 ;  /* 0x0010fcd29d007388 */ /* 0x0003e20000004800 */
[----:B0-----:R-:W-:-:S02]  /*67c0*/  FMUL.FTZ R236, R37, R180 ;  /* 0x000000b425ec7220 */ /* 0x001fc40000410000 */
[-C--:B------:R-:W-:Y:S02]  /*67d0*/  FFMA.FTZ R163, R164, R238.reuse, R163 ;  /* 0x000000eea4a37223 */ /* 0x080fe400000100a3 */
[----:B------:R-:W-:Y:S01]  /*67e0*/  FFMA.FTZ R179, -R96, R77, R179 ;  /* 0x0000004d60b37223 */ /* 0x000fe200000101b3 */
[----:B------:R0:W-:Y:S01]  /*67f0*/  STS [R157.X4+0x10e8], R236 ;  /* 0x0010e8ec9d007388 */ /* 0x0001e20000004800 */
[----:B------:R-:W-:Y:S02]  /*6800*/  FMUL.FTZ R77, R77, R238 ;  /* 0x000000ee4d4d7220 */ /* 0x000fe40000410000 */
[----:B------:R-:W-:Y:S02]  /*6810*/  FMUL.FTZ R184, R165, UR42 ;  /* 0x0000002aa5b87c20 */ /* 0x000fe40008410000 */
[-C--:B-1----:R-:W-:Y:S02]  /*6820*/  FFMA.FTZ R210, R164, R208.reuse, -R153 ;  /* 0x000000d0a4d27223 */ /* 0x082fe40000010899 */
[----:B------:R-:W-:-:S02]  /*6830*/  FFMA.FTZ R153, R76, R208, R77 ;  /* 0x000000d04c997223 */ /* 0x000fc4000001004d */
[----:B------:R-:W-:Y:S02]  /*6840*/  FADD.FTZ R159, R159, R210 ;  /* 0x000000d29f9f7221 */ /* 0x000fe40000010000 */
[----:B0-----:R-:W-:Y:S02]  /*6850*/  FADD.FTZ R236, -R168, R163 ;  /* 0x000000a3a8ec7221 */ /* 0x001fe40000010100 */
[----:B------:R-:W-:Y:S02]  /*6860*/  FFMA.FTZ R77, R161, UR43, -R184 ;  /* 0x0000002ba14d7c23 */ /* 0x000fe400080108b8 */
[C---:B------:R-:W-:Y:S02]  /*6870*/  FMUL.FTZ R164, R201.reuse, -R236 ;  /* 0x800000ecc9a47220 */ /* 0x040fe40000410000 */
[-C--:B------:R-:W-:Y:S02]  /*6880*/  FMUL.FTZ R201, R201, -R159.reuse ;  /* 0x8000009fc9c97220 */ /* 0x080fe40000410000 */
[----:B------:R-:W-:-:S02]  /*6890*/  FFMA.FTZ R164, R175, R159, -R164 ;  /* 0x0000009fafa47223 */ /* 0x000fc400000108a4 */
[----:B------:R-:W-:Y:S02]  /*68a0*/  FFMA.FTZ R201, R175, R236, R201 ;  /* 0x000000ecafc97223 */ /* 0x000fe400000100c9 */
[----:B------:R-:W-:Y:S02]  /*68b0*/  FMUL.FTZ R154, R161, UR42 ;  /* 0x0000002aa19a7c20 */ /* 0x000fe40008410000 */
[----:B------:R-:W-:Y:S02]  /*68c0*/  FMUL.FTZ R184, R128, R161 ;  /* 0x000000a180b87220 */ /* 0x000fe40000410000 */
[----:B------:R-:W-:Y:S02]  /*68d0*/  FMUL.FTZ R161, R238, UR42 ;  /* 0x0000002aeea17c20 */ /* 0x000fe40008410000 */
[----:B------:R-:W-:Y:S02]  /*68e0*/  FADD.FTZ R202, -R202, R201 ;  /* 0x000000c9caca7221 */ /* 0x000fe40000010100 */
[----:B------:R-:W-:-:S02]  /*68f0*/  FADD.FTZ R207, R207, R164 ;  /* 0x000000a4cfcf7221 */ /* 0x000fc40000010000 */
[----:B------:R-:W-:Y:S02]  /*6900*/  FFMA.FTZ R167, -R96, R76, R167 ;  /* 0x0000004c60a77223 */ /* 0x000fe400000101a7 */
[C---:B------:R-:W-:Y:S02]  /*6910*/  FMUL.FTZ R163, R208.reuse, UR42 ;  /* 0x0000002ad0a37c20 */ /* 0x040fe40008410000 */
[----:B------:R-:W-:Y:S02]  /*6920*/  FFMA.FTZ R76, R208, UR43, R161 ;  /* 0x0000002bd04c7c23 */ /* 0x000fe400080100a1 */
[C---:B------:R-:W-:Y:S02]  /*6930*/  FMUL.FTZ R161, R203.reuse, -R202 ;  /* 0x800000cacba17220 */ /* 0x040fe40000410000 */
[----:B------:R-:W-:Y:S02]  /*6940*/  FMUL.FTZ R203, R203, -R207 ;  /* 0x800000cfcbcb7220 */ /* 0x000fe40000410000 */
[----:B------:R-:W-:-:S02]  /*6950*/  FMUL.FTZ R168, R127, R208 ;  /* 0x000000d07fa87220 */ /* 0x000fc40000410000 */
[----:B------:R-:W-:Y:S02]  /*6960*/  FFMA.FTZ R210, R238, UR43, -R163 ;  /* 0x0000002beed27c23 */ /* 0x000fe400080108a3 */
[----:B------:R-:W-:Y:S02]  /*6970*/  FMUL.FTZ R208, R127, R238 ;  /* 0x000000ee7fd07220 */ /* 0x000fe40000410000 */
[C---:B------:R-:W-:Y:S02]  /*6980*/  FFMA.FTZ R238, R166.reuse, R207, -R161 ;  /* 0x000000cfa6ee7223 */ /* 0x040fe400000108a1 */
[----:B------:R-:W-:Y:S02]  /*6990*/  FFMA.FTZ R166, R166, R202, R203 ;  /* 0x000000caa6a67223 */ /* 0x000fe400000100cb */
[----:B------:R-:W-:Y:S02]  /*69a0*/  FMUL.FTZ R164, R75, R236 ;  /* 0x000000ec4ba47220 */ /* 0x000fe40000410000 */
[----:B------:R-:W-:-:S02]  /*69b0*/  FADD.FTZ R211, -R211, R166 ;  /* 0x000000a6d3d37221 */ /* 0x000fc40000010100 */
[----:B------:R-:W-:Y:S02]  /*69c0*/  FADD.FTZ R229, R229, R238 ;  /* 0x000000eee5e57221 */ /* 0x000fe40000010000 */
[C---:B------:R-:W-:Y:S02]  /*69d0*/  FFMA.FTZ R204, -R97.reuse, R75, R204 ;  /* 0x0000004b61cc7223 */ /* 0x040fe400000101cc */
[----:B------:R-:W-:Y:S02]  /*69e0*/  FFMA.FTZ R75, -R97, R74, R170 ;  /* 0x0000004a614b7223 */ /* 0x000fe400000101aa */
[----:B------:R-:W-:Y:S02]  /*69f0*/  FFMA.FTZ R164, R74, R159, R164 ;  /* 0x0000009f4aa47223 */ /* 0x000fe400000100a4 */
[C---:B------:R-:W-:Y:S02]  /*6a00*/  FMUL.FTZ R74, R206.reuse, -R211 ;  /* 0x800000d3ce4a7220 */ /* 0x040fe40000410000 */
[----:B------:R-:W-:-:S02]  /*6a10*/  FMUL.FTZ R206, R206, -R229 ;  /* 0x800000e5cece7220 */ /* 0x000fc40000410000 */
[C---:B------:R-:W-:Y:S02]  /*6a20*/  FFMA.FTZ R74, R205.reuse, R229, -R74 ;  /* 0x000000e5cd4a7223 */ /* 0x040fe4000001084a */
[----:B------:R-:W-:Y:S02]  /*6a30*/  FFMA.FTZ R205, R205, R211, R206 ;  /* 0x000000d3cdcd7223 */ /* 0x000fe400000100ce */
[----:B------:R-:W-:Y:S02]  /*6a40*/  FMUL.FTZ R161, R159, UR42 ;  /* 0x0000002a9fa17c20 */ /* 0x000fe40008410000 */
[----:B------:R-:W-:Y:S02]  /*6a50*/  FADD.FTZ R214, -R214, R205 ;  /* 0x000000cdd6d67221 */ /* 0x000fe40000010100 */
[----:B------:R-:W-:Y:S02]  /*6a60*/  FADD.FTZ R213, R213, R74 ;  /* 0x0000004ad5d57221 */ /* 0x000fe40000010000 */
[----:B------:R-:W-:-:S02]  /*6a70*/  FMUL.FTZ R166, R236, UR42 ;  /* 0x0000002aeca67c20 */ /* 0x000fc40008410000 */
[----:B------:R-:W-:Y:S02]  /*6a80*/  FMUL.FTZ R74, R200, -R214 ;  /* 0x800000d6c84a7220 */ /* 0x000fe40000410000 */
[----:B------:R-:W-:Y:S02]  /*6a90*/  FFMA.FTZ R161, R236, UR43, -R161 ;  /* 0x0000002beca17c23 */ /* 0x000fe400080108a1 */
[----:B------:R-:W-:Y:S02]  /*6aa0*/  FMUL.FTZ R200, R200, -R213 ;  /* 0x800000d5c8c87220 */ /* 0x000fe40000410000 */
[----:B------:R-:W-:Y:S02]  /*6ab0*/  FMUL.FTZ R170, R130, R159 ;  /* 0x0000009f82aa7220 */ /* 0x000fe40000410000 */
[----:B------:R-:W-:Y:S02]  /*6ac0*/  FFMA.FTZ R166, R159, UR43, R166 ;  /* 0x0000002b9fa67c23 */ /* 0x000fe400080100a6 */
[----:B------:R-:W-:-:S02]  /*6ad0*/  FMUL.FTZ R159, R204, R161 ;  /* 0x000000a1cc9f7220 */ /* 0x000fc40000410000 */
[C---:B------:R-:W-:Y:S02]  /*6ae0*/  FFMA.FTZ R200, R199.reuse, R214, R200 ;  /* 0x000000d6c7c87223 */ /* 0x040fe400000100c8 */
[----:B------:R-:W-:Y:S02]  /*6af0*/  FFMA.FTZ R161, R199, R213, -R74 ;  /* 0x000000d5c7a17223 */ /* 0x000fe4000001084a */
[----:B------:R-:W-:Y:S02]  /*6b00*/  FMUL.FTZ R236, R130, R236 ;  /* 0x000000ec82ec7220 */ /* 0x000fe40000410000 */
[----:B------:R-:W-:Y:S02]  /*6b10*/  FADD.FTZ R227, -R227, R200 ;  /* 0x000000c8e3e37221 */ /* 0x000fe40000010100 */
[----:B------:R-:W-:Y:S02]  /*6b20*/  FADD.FTZ R161, R228, R161 ;  /* 0x000000a1e4a17221 */ /* 0x000fe40000010000 */
[----:B------:R-:W-:-:S02]  /*6b30*/  FFMA.FTZ R159, R75, R166, R159 ;  /* 0x000000a64b9f7223 */ /* 0x000fc4000001009f */
[----:B------:R-:W-:Y:S02]  /*6b40*/  FMUL.FTZ R163, R204, R236 ;  /* 0x000000eccca37220 */ /* 0x000fe40000410000 */
[----:B------:R-:W-:Y:S02]  /*6b50*/  FFMA.FTZ R166, -R98, R73, R86 ;  /* 0x0000004962a67223 */ /* 0x000fe40000010156 */
[C---:B------:R-:W-:Y:S02]  /*6b60*/  FMUL.FTZ R86, R172.reuse, -R227 ;  /* 0x800000e3ac567220 */ /* 0x040fe40000410000 */
[----:B------:R-:W-:Y:S02]  /*6b70*/  FMUL.FTZ R172, R172, -R161 ;  /* 0x800000a1acac7220 */ /* 0x000fe40000410000 */
[----:B------:R-:W-:Y:S02]  /*6b80*/  FFMA.FTZ R74, R75, R170, R163 ;  /* 0x000000aa4b4a7223 */ /* 0x000fe400000100a3 */
[----:B------:R-:W-:-:S02]  /*6b90*/  FMUL.FTZ R163, R73, R202 ;  /* 0x000000ca49a37220 */ /* 0x000fc40000410000 */
[C---:B------:R-:W-:Y:S02]  /*6ba0*/  FFMA.FTZ R73, R171.reuse, R161, -R86 ;  /* 0x000000a1ab497223 */ /* 0x040fe40000010856 */
[----:B------:R-:W-:Y:S02]  /*6bb0*/  FFMA.FTZ R171, R171, R227, R172 ;  /* 0x000000e3abab7223 */ /* 0x000fe400000100ac */
[----:B------:R-:W-:Y:S02]  /*6bc0*/  FFMA.FTZ R154, R165, UR43, R154 ;  /* 0x0000002ba59a7c23 */ /* 0x000fe4000801009a */
[----:B------:R-:W-:Y:S02]  /*6bd0*/  FMUL.FTZ R169, R207, UR42 ;  /* 0x0000002acfa97c20 */ /* 0x000fe40008410000 */
[----:B------:R-:W-:Y:S02]  /*6be0*/  FADD.FTZ R226, R226, R73 ;  /* 0x00000049e2e27221 */ /* 0x000fe40000010000 */
[----:B------:R-:W-:-:S02]  /*6bf0*/  FFMA.FTZ R165, -R98, R72, R177 ;  /* 0x0000004862a57223 */ /* 0x000fc400000101b1 */
[----:B------:R-:W-:Y:S02]  /*6c00*/  FFMA.FTZ R163, R72, R207, R163 ;  /* 0x000000cf48a37223 */ /* 0x000fe400000100a3 */
[----:B------:R-:W-:Y:S02]  /*6c10*/  FADD.FTZ R218, -R218, R171 ;  /* 0x000000abdada7221 */ /* 0x000fe40000010100 */
[C---:B------:R-:W-:Y:S02]  /*6c20*/  FMUL.FTZ R72, R202.reuse, UR42 ;  /* 0x0000002aca487c20 */ /* 0x040fe40008410000 */
[----:B------:R-:W-:Y:S02]  /*6c30*/  FFMA.FTZ R169, R202, UR43, -R169 ;  /* 0x0000002bcaa97c23 */ /* 0x000fe400080108a9 */
[----:B------:R-:W-:Y:S02]  /*6c40*/  FMUL.FTZ R86, R198, -R226 ;  /* 0x800000e2c6567220 */ /* 0x000fe40000410000 */
[----:B------:R-:W-:-:S02]  /*6c50*/  FMUL.FTZ R238, R43, R170 ;  /* 0x000000aa2bee7220 */ /* 0x000fc40000410000 */
[----:B------:R-:W-:Y:S02]  /*6c60*/  FMUL.FTZ R204, R204, R170 ;  /* 0x000000aacccc7220 */ /* 0x000fe40000410000 */
[----:B------:R-:W-:Y:S01]  /*6c70*/  FMUL.FTZ R198, R198, -R218 ;  /* 0x800000dac6c67220 */ /* 0x000fe20000410000 */
[----:B------:R-:W-:Y:S01]  /*6c80*/  STS [R157.X4+0x10d8], R238 ;  /* 0x0010d8ee9d007388 */ /* 0x000fe20000004800 */
[----:B------:R-:W-:Y:S02]  /*6c90*/  FMUL.FTZ R175, R129, R202 ;  /* 0x000000ca81af7220 */ /* 0x000fe40000410000 */
[----:B------:R-:W-:Y:S02]  /*6ca0*/  FFMA.FTZ R170, R207, UR43, R72 ;  /* 0x0000002bcfaa7c23 */ /* 0x000fe40008010048 */
[----:B------:R-:W-:Y:S02]  /*6cb0*/  FMUL.FTZ R207, R129, R207 ;  /* 0x000000cf81cf7220 */ /* 0x000fe40000410000 */
[----:B------:R-:W-:-:S02]  /*6cc0*/  FMUL.FTZ R171, R166, R169 ;  /* 0x000000a9a6ab7220 */ /* 0x000fc40000410000 */
[C---:B------:R-:W-:Y:S02]  /*6cd0*/  FFMA.FTZ R86, R173.reuse, R218, R86 ;  /* 0x000000daad567223 */ /* 0x040fe40000010056 */
[----:B------:R-:W-:Y:S02]  /*6ce0*/  FFMA.FTZ R169, R173, R226, -R198 ;  /* 0x000000e2ada97223 */ /* 0x000fe400000108c6 */
[C---:B------:R-:W-:Y:S02]  /*6cf0*/  FMUL.FTZ R72, R166.reuse, R175 ;  /* 0x000000afa6487220 */ /* 0x040fe40000410000 */
[----:B------:R-:W-:Y:S02]  /*6d00*/  FMUL.FTZ R166, R166, R207 ;  /* 0x000000cfa6a67220 */ /* 0x000fe40000410000 */
[----:B------:R-:W-:Y:S02]  /*6d10*/  FADD.FTZ R225, -R225, R86 ;  /* 0x00000056e1e17221 */ /* 0x000fe40000010100 */
[----:B------:R-:W-:-:S02]  /*6d20*/  FADD.FTZ R169, R224, R169 ;  /* 0x000000a9e0a97221 */ /* 0x000fc40000010000 */
[----:B------:R-:W-:Y:S02]  /*6d30*/  FFMA.FTZ R73, R165, R175, -R166 ;  /* 0x000000afa5497223 */ /* 0x000fe400000108a6 */
[C---:B------:R-:W-:Y:S02]  /*6d40*/  FMUL.FTZ R166, R196.reuse, -R225 ;  /* 0x800000e1c4a67220 */ /* 0x040fe40000410000 */
[-C--:B------:R-:W-:Y:S02]  /*6d50*/  FMUL.FTZ R196, R196, -R169.reuse ;  /* 0x800000a9c4c47220 */ /* 0x080fe40000410000 */
[C---:B------:R-:W-:Y:S02]  /*6d60*/  FFMA.FTZ R166, R197.reuse, R169, -R166 ;  /* 0x000000a9c5a67223 */ /* 0x040fe400000108a6 */
[----:B------:R-:W-:Y:S02]  /*6d70*/  FFMA.FTZ R197, R197, R225, R196 ;  /* 0x000000e1c5c57223 */ /* 0x000fe400000100c4 */
[----:B------:R-:W-:-:S02]  /*6d80*/  FADD.FTZ R223, R223, R166 ;  /* 0x000000a6dfdf7221 */ /* 0x000fc40000010000 */
[----:B------:R-:W-:Y:S02]  /*6d90*/  FADD.FTZ R222, -R222, R197 ;  /* 0x000000c5dede7221 */ /* 0x000fe40000010100 */
[C---:B------:R-:W-:Y:S02]  /*6da0*/  FFMA.FTZ R72, R165.reuse, R207, R72 ;  /* 0x000000cfa5487223 */ /* 0x040fe40000010048 */
[----:B------:R-:W-:Y:S02]  /*6db0*/  FFMA.FTZ R165, R165, R170, R171 ;  /* 0x000000aaa5a57223 */ /* 0x000fe400000100ab */
[C---:B------:R-:W-:Y:S02]  /*6dc0*/  FMUL.FTZ R166, R178.reuse, -R222 ;  /* 0x800000deb2a67220 */ /* 0x040fe40000410000 */
[-C--:B------:R-:W-:Y:S02]  /*6dd0*/  FMUL.FTZ R171, R178, -R223.reuse ;  /* 0x800000dfb2ab7220 */ /* 0x080fe40000410000 */
[----:B------:R-:W-:-:S02]  /*6de0*/  FFMA.FTZ R166, R190, R223, -R166 ;  /* 0x000000dfbea67223 */ /* 0x000fc400000108a6 */
[----:B------:R-:W-:Y:S02]  /*6df0*/  FFMA.FTZ R190, R190, R222, R171 ;  /* 0x000000debebe7223 */ /* 0x000fe400000100ab */
[----:B------:R-:W-:Y:S02]  /*6e00*/  FMUL.FTZ R240, R38, R162 ;  /* 0x000000a226f07220 */ /* 0x000fe40000410000 */
[----:B------:R-:W-:Y:S02]  /*6e10*/  FMUL.FTZ R200, R42, R175 ;  /* 0x000000af2ac87220 */ /* 0x000fe40000410000 */
[----:B------:R-:W-:Y:S01]  /*6e20*/  FADD.FTZ R217, -R217, R190 ;  /* 0x000000bed9d97221 */ /* 0x000fe20000010100 */
[----:B------:R0:W-:Y:S01]  /*6e30*/  STS [R157.X4+0x10f0], R240 ;  /* 0x0010f0f09d007388 */ /* 0x0001e20000004800 */
[C---:B------:R-:W-:Y:S02]  /*6e40*/  FMUL.FTZ R86, R179.reuse, R210 ;  /* 0x000000d2b3567220 */ /* 0x040fe40000410000 */
[C---:B------:R-:W-:Y:S01]  /*6e50*/  FMUL.FTZ R173, R179.reuse, R208 ;  /* 0x000000d0b3ad7220 */ /* 0x040fe20000410000 */
[----:B------:R-:W-:Y:S01]  /*6e60*/  STS [R157.X4+0x10d4], R200 ;  /* 0x0010d4c89d007388 */ /* 0x000fe20000004800 */
[----:B------:R-:W-:-:S02]  /*6e70*/  FMUL.FTZ R175, R179, R168 ;  /* 0x000000a8b3af7220 */ /* 0x000fc40000410000 */
[----:B------:R-:W-:Y:S02]  /*6e80*/  FADD.FTZ R215, R215, R166 ;  /* 0x000000a6d7d77221 */ /* 0x000fe40000010000 */
[----:B------:R-:W-:Y:S02]  /*6e90*/  FFMA.FTZ R182, -R99, R71, R182 ;  /* 0x0000004763b67223 */ /* 0x000fe400000101b6 */
[C---:B------:R-:W-:Y:S02]  /*6ea0*/  FMUL.FTZ R179, R132.reuse, R211 ;  /* 0x000000d384b37220 */ /* 0x040fe40000410000 */
[----:B------:R-:W-:Y:S02]  /*6eb0*/  FMUL.FTZ R177, R132, R229 ;  /* 0x000000e584b17220 */ /* 0x000fe40000410000 */
[C---:B------:R-:W-:Y:S02]  /*6ec0*/  FMUL.FTZ R166, R194.reuse, -R217 ;  /* 0x800000d9c2a67220 */ /* 0x040fe40000410000 */
[----:B------:R-:W-:-:S02]  /*6ed0*/  FMUL.FTZ R194, R194, -R215 ;  /* 0x800000d7c2c27220 */ /* 0x000fc40000410000 */
[-C--:B0-----:R-:W-:Y:S02]  /*6ee0*/  FMUL.FTZ R240, R36, R168.reuse ;  /* 0x000000a824f07220 */ /* 0x081fe40000410000 */
[----:B------:R-:W-:Y:S02]  /*6ef0*/  FFMA.FTZ R173, R167, R168, R173 ;  /* 0x000000a8a7ad7223 */ /* 0x000fe400000100ad */
[----:B------:R-:W-:Y:S01]  /*6f00*/  FFMA.FTZ R176, -R99, R70, R176 ;  /* 0x0000004663b07223 */ /* 0x000fe200000101b0 */
[----:B------:R-:W-:Y:S01]  /*6f10*/  STS [R157.X4+0x10e0], R240 ;  /* 0x0010e0f09d007388 */ /* 0x000fe20000004800 */
[C---:B------:R-:W-:Y:S02]  /*6f20*/  FMUL.FTZ R178, R182.reuse, R179 ;  /* 0x000000b3b6b27220 */ /* 0x040fe40000410000 */
[----:B------:R-:W-:Y:S02]  /*6f30*/  FMUL.FTZ R168, R182, R177 ;  /* 0x000000b1b6a87220 */ /* 0x000fe40000410000 */
[----:B------:R-:W-:-:S02]  /*6f40*/  FFMA.FTZ R166, R181, R215, -R166 ;  /* 0x000000d7b5a67223 */ /* 0x000fc400000108a6 */
[----:B------:R-:W-:Y:S02]  /*6f50*/  FFMA.FTZ R181, R181, R217, R194 ;  /* 0x000000d9b5b57223 */ /* 0x000fe400000100c2 */
[CC--:B------:R-:W-:Y:S02]  /*6f60*/  FFMA.FTZ R178, R176.reuse, R177.reuse, R178 ;  /* 0x000000b1b0b27223 */ /* 0x0c0fe400000100b2 */
[----:B------:R-:W-:Y:S02]  /*6f70*/  FMUL.FTZ R170, R41, R177 ;  /* 0x000000b129aa7220 */ /* 0x000fe40000410000 */
[----:B------:R-:W-:Y:S02]  /*6f80*/  FFMA.FTZ R177, R176, R179, -R168 ;  /* 0x000000b3b0b17223 */ /* 0x000fe400000108a8 */
[----:B------:R-:W-:Y:S01]  /*6f90*/  FMUL.FTZ R168, R90, R184 ;  /* 0x000000b85aa87220 */ /* 0x000fe20000410000 */
[----:B------:R-:W-:Y:S01]  /*6fa0*/  STS [R157.X4+0x10c8], R170 ;  /* 0x0010c8aa9d007388 */ /* 0x000fe20000004800 */
[----:B------:R-:W-:-:S02]  /*6fb0*/  FADD.FTZ R220, -R220, R181 ;  /* 0x000000b5dcdc7221 */ /* 0x000fc40000010100 */
[----:B------:R-:W-:Y:S02]  /*6fc0*/  FADD.FTZ R166, R221, R166 ;  /* 0x000000a6dda67221 */ /* 0x000fe40000010000 */
[-C--:B------:R-:W-:Y:S02]  /*6fd0*/  FMUL.FTZ R171, R90, R180.reuse ;  /* 0x000000b45aab7220 */ /* 0x080fe40000410000 */
[----:B------:R-:W-:Y:S02]  /*6fe0*/  FFMA.FTZ R180, R79, R180, R168 ;  /* 0x000000b44fb47223 */ /* 0x000fe400000100a8 */
[----:B------:R-:W-:Y:S02]  /*6ff0*/  FMUL.FTZ R172, R42, R207 ;  /* 0x000000cf2aac7220 */ /* 0x000fe40000410000 */
[C---:B------:R-:W-:Y:S02]  /*7000*/  FMUL.FTZ R168, R185.reuse, -R220 ;  /* 0x800000dcb9a87220 */ /* 0x040fe40000410000 */
[----:B------:R-:W-:Y:S01]  /*7010*/  FMUL.FTZ R185, R185, -R166 ;  /* 0x800000a6b9b97220 */ /* 0x000fe20000410000 */
[----:B------:R0:W-:Y:S01]  /*7020*/  STS [R157.X4+0x10d0], R172 ;  /* 0x0010d0ac9d007388 */ /* 0x0001e20000004800 */
[----:B------:R-:W-:-:S02]  /*7030*/  FMUL.FTZ R244, R37, R184 ;  /* 0x000000b825f47220 */ /* 0x000fc40000410000 */
[----:B------:R-:W-:Y:S02]  /*7040*/  FFMA.FTZ R184, R79, R184, -R171 ;  /* 0x000000b84fb87223 */ /* 0x000fe400000108ab */
[C---:B------:R-:W-:Y:S01]  /*7050*/  FFMA.FTZ R171, R191.reuse, R166, -R168 ;  /* 0x000000a6bfab7223 */ /* 0x040fe200000108a8 */
[----:B------:R-:W-:Y:S01]  /*7060*/  STS [R157.X4+0x10ec], R244 ;  /* 0x0010ecf49d007388 */ /* 0x000fe20000004800 */
[----:B------:R-:W-:Y:S02]  /*7070*/  FFMA.FTZ R168, R191, R220, R185 ;  /* 0x000000dcbfa87223 */ /* 0x000fe400000100b9 */
[----:B------:R-:W-:Y:S02]  /*7080*/  FFMA.FTZ R183, -R100, R69, R183 ;  /* 0x0000004564b77223 */ /* 0x000fe400000101b7 */
[----:B0-----:R-:W-:Y:S02]  /*7090*/  FMUL.FTZ R172, R41, R179 ;  /* 0x000000b329ac7220 */ /* 0x001fe40000410000 */
[----:B------:R-:W-:-:S02]  /*70a0*/  FMUL.FTZ R170, R131, R213 ;  /* 0x000000d583aa7220 */ /* 0x000fc40000410000 */
[----:B------:R-:W-:Y:S01]  /*70b0*/  FADD.FTZ R219, -R219, R168 ;  /* 0x000000a8dbdb7221 */ /* 0x000fe20000010100 */
[----:B------:R0:W-:Y:S01]  /*70c0*/  STS [R157.X4+0x10cc], R172 ;  /* 0x0010ccac9d007388 */ /* 0x0001e20000004800 */
[----:B------:R-:W-:Y:S02]  /*70d0*/  FADD.FTZ R171, R216, R171 ;  /* 0x000000abd8ab7221 */ /* 0x000fe40000010000 */
[----:B------:R-:W-:Y:S02]  /*70e0*/  FFMA.FTZ R80, R152, UR43, R239 ;  /* 0x0000002b98507c23 */ /* 0x000fe400080100ef */
[----:B------:R-:W-:Y:S02]  /*70f0*/  FFMA.FTZ R152, R174, UR43, -R209 ;  /* 0x0000002bae987c23 */ /* 0x000fe400080108d1 */
[----:B------:R-:W-:Y:S02]  /*7100*/  FFMA.FTZ R189, -R100, R68, R189 ;  /* 0x0000004464bd7223 */ /* 0x000fe400000101bd */
[----:B------:R-:W-:-:S02]  /*7110*/  FMUL.FTZ R181, R183, R170 ;  /* 0x000000aab7b57220 */ /* 0x000fc40000410000 */
[----:B0-----:R-:W-:Y:S02]  /*7120*/  FMUL.FTZ R172, R131, R214 ;  /* 0x000000d683ac7220 */ /* 0x001fe40000410000 */
[----:B------:R-:W-:Y:S02]  /*7130*/  FMUL.FTZ R174, R125, R174 ;  /* 0x000000ae7dae7220 */ /* 0x000fe40000410000 */
[C---:B------:R-:W-:Y:S02]  /*7140*/  FMUL.FTZ R168, R186.reuse, -R219 ;  /* 0x800000dbbaa87220 */ /* 0x040fe40000410000 */
[----:B------:R-:W-:Y:S02]  /*7150*/  FMUL.FTZ R186, R186, -R171 ;  /* 0x800000abbaba7220 */ /* 0x000fe40000410000 */
[-C--:B------:R-:W-:Y:S02]  /*7160*/  FMUL.FTZ R179, R183, R172.reuse ;  /* 0x000000acb7b37220 */ /* 0x080fe40000410000 */
[----:B------:R-:W-:-:S02]  /*7170*/  FMUL.FTZ R190, R40, R172 ;  /* 0x000000ac28be7220 */ /* 0x000fc40000410000 */
[----:B------:R-:W-:Y:S02]  /*7180*/  FFMA.FTZ R181, R189, R172, -R181 ;  /* 0x000000acbdb57223 */ /* 0x000fe400000108b5 */
[----:B------:R-:W-:Y:S01]  /*7190*/  FMUL.FTZ R172, R85, R174 ;  /* 0x000000ae55ac7220 */ /* 0x000fe20000410000 */
[----:B------:R-:W-:Y:S01]  /*71a0*/  STS [R157.X4+0x10c4], R190 ;  /* 0x0010c4be9d007388 */ /* 0x000fe20000004800 */
[C---:B------:R-:W-:Y:S02]  /*71b0*/  FFMA.FTZ R186, R187.reuse, R219, R186 ;  /* 0x000000dbbbba7223 */ /* 0x040fe400000100ba */
[----:B------:R-:W-:Y:S02]  /*71c0*/  FFMA.FTZ R185, R187, R171, -R168 ;  /* 0x000000abbbb97223 */ /* 0x000fe400000108a8 */
[-C--:B------:R-:W-:Y:S02]  /*71d0*/  FMUL.FTZ R191, R85, R162.reuse ;  /* 0x000000a255bf7220 */ /* 0x080fe40000410000 */
[----:B------:R-:W-:-:S02]  /*71e0*/  FFMA.FTZ R172, R81, R162, R172 ;  /* 0x000000a251ac7223 */ /* 0x000fc400000100ac */
[----:B------:R-:W-:Y:S02]  /*71f0*/  FFMA.FTZ R192, -R101, R67, R192 ;  /* 0x0000004365c07223 */ /* 0x000fe400000101c0 */
[----:B------:R-:W-:Y:S02]  /*7200*/  FMUL.FTZ R197, R134, R227 ;  /* 0x000000e386c57220 */ /* 0x000fe40000410000 */
[-C--:B------:R-:W-:Y:S02]  /*7210*/  FFMA.FTZ R179, R189, R170.reuse, R179 ;  /* 0x000000aabdb37223 */ /* 0x080fe400000100b3 */
[----:B------:R-:W-:Y:S02]  /*7220*/  FADD.FTZ R162, -R231, R186 ;  /* 0x000000bae7a27221 */ /* 0x000fe40000010100 */
[----:B------:R-:W-:Y:S02]  /*7230*/  FMUL.FTZ R170, R40, R170 ;  /* 0x000000aa28aa7220 */ /* 0x000fe40000410000 */
[----:B------:R-:W-:-:S02]  /*7240*/  FADD.FTZ R230, R230, R185 ;  /* 0x000000b9e6e67221 */ /* 0x000fc40000010000 */
[----:B------:R-:W-:Y:S01]  /*7250*/  FFMA.FTZ R168, -R108, R53, R3 ;  /* 0x000000356ca87223 */ /* 0x000fe20000010103 */
[----:B------:R0:W-:Y:S01]  /*7260*/  STS [R157.X4+0x10c0], R170 ;  /* 0x0010c0aa9d007388 */ /* 0x0001e20000004800 */
[----:B------:R-:W-:Y:S02]  /*7270*/  FFMA.FTZ R188, -R101, R66, R188 ;  /* 0x0000004265bc7223 */ /* 0x000fe400000101bc */
[----:B------:R-:W-:Y:S02]  /*7280*/  FMUL.FTZ R185, R134, R161 ;  /* 0x000000a186b97220 */ /* 0x000fe40000410000 */
[C---:B------:R-:W-:Y:S02]  /*7290*/  FMUL.FTZ R186, R192.reuse, R197 ;  /* 0x000000c5c0ba7220 */ /* 0x040fe40000410000 */
[----:B------:R-:W-:Y:S02]  /*72a0*/  FMUL.FTZ R3, R139, R162 ;  /* 0x000000a28b037220 */ /* 0x000fe40000410000 */
[----:B------:R-:W-:-:S02]  /*72b0*/  FMUL.FTZ R196, R192, R185 ;  /* 0x000000b9c0c47220 */ /* 0x000fc40000410000 */
[----:B0-----:R-:W-:Y:S02]  /*72c0*/  FFMA.FTZ R170, -R107, R54, R2 ;  /* 0x000000366baa7223 */ /* 0x001fe40000010102 */
[-C--:B------:R-:W-:Y:S02]  /*72d0*/  FFMA.FTZ R186, R188, R185.reuse, R186 ;  /* 0x000000b9bcba7223 */ /* 0x080fe400000100ba */
[----:B------:R-:W-:Y:S02]  /*72e0*/  FMUL.FTZ R198, R47, R185 ;  /* 0x000000b92fc67220 */ /* 0x000fe40000410000 */
[----:B------:R-:W-:Y:S02]  /*72f0*/  FFMA.FTZ R89, -R108, R52, R89 ;  /* 0x000000346c597223 */ /* 0x000fe40000010159 */
[----:B------:R-:W-:Y:S01]  /*7300*/  FFMA.FTZ R84, -R107, R55, R84 ;  /* 0x000000376b547223 */ /* 0x000fe20000010154 */
[----:B------:R-:W-:Y:S01]  /*7310*/  STS [R157.X4+0x10b8], R198 ;  /* 0x0010b8c69d007388 */ /* 0x000fe20000004800 */
[----:B------:R-:W-:-:S02]  /*7320*/  FMUL.FTZ R187, R140, R219 ;  /* 0x000000db8cbb7220 */ /* 0x000fc40000410000 */
[----:B------:R-:W-:Y:S02]  /*7330*/  FMUL.FTZ R185, R139, R230 ;  /* 0x000000e68bb97220 */ /* 0x000fe40000410000 */
[----:B------:R-:W-:Y:S02]  /*7340*/  FMUL.FTZ R2, R168, R3 ;  /* 0x00000003a8027220 */ /* 0x000fe40000410000 */
[-C--:B------:R-:W-:Y:S02]  /*7350*/  FMUL.FTZ R242, R38, R174.reuse ;  /* 0x000000ae26f27220 */ /* 0x080fe40000410000 */
[----:B------:R-:W-:Y:S02]  /*7360*/  FFMA.FTZ R174, R81, R174, -R191 ;  /* 0x000000ae51ae7223 */ /* 0x000fe400000108bf */
[----:B------:R-:W-:Y:S01]  /*7370*/  FMUL.FTZ R191, R140, R171 ;  /* 0x000000ab8cbf7220 */ /* 0x000fe20000410000 */
[----:B------:R-:W-:Y:S01]  /*7380*/  STS [R157.X4+0x10f4], R242 ;  /* 0x0010f4f29d007388 */ /* 0x000fe20000004800 */
[----:B------:R-:W-:-:S02]  /*7390*/  FMUL.FTZ R194, R84, R187 ;  /* 0x000000bb54c27220 */ /* 0x000fc40000410000 */
[----:B------:R-:W-:Y:S02]  /*73a0*/  FFMA.FTZ R190, R89, R185, R2 ;  /* 0x000000b959be7223 */ /* 0x000fe40000010002 */
[-C--:B------:R-:W-:Y:S02]  /*73b0*/  FMUL.FTZ R200, R47, R197.reuse ;  /* 0x000000c52fc87220 */ /* 0x080fe40000410000 */
[----:B------:R-:W-:Y:S02]  /*73c0*/  FFMA.FTZ R2, R188, R197, -R196 ;  /* 0x000000c5bc027223 */ /* 0x000fe400000108c4 */
[----:B------:R-:W-:Y:S01]  /*73d0*/  FFMA.FTZ R197, R170, R191, R194 ;  /* 0x000000bfaac57223 */ /* 0x000fe200000100c2 */
[----:B------:R0:W-:Y:S01]  /*73e0*/  STS [R157.X4+0x10bc], R200 ;  /* 0x0010bcc89d007388 */ /* 0x0001e20000004800 */
[----:B------:R-:W-:Y:S02]  /*73f0*/  FADD.FTZ R190, RZ, R190 ;  /* 0x000000beffbe7221 */ /* 0x000fe40000010000 */
[----:B------:R-:W-:-:S02]  /*7400*/  FFMA.FTZ R193, -R102, R65, R193 ;  /* 0x0000004166c17223 */ /* 0x000fc400000101c1 */
[C---:B------:R-:W-:Y:S02]  /*7410*/  FMUL.FTZ R202, R133.reuse, R218 ;  /* 0x000000da85ca7220 */ /* 0x040fe40000410000 */
[----:B------:R-:W-:Y:S02]  /*7420*/  FADD.FTZ R199, R190, R197 ;  /* 0x000000c5bec77221 */ /* 0x000fe40000010000 */
[----:B------:R-:W-:Y:S02]  /*7430*/  FMUL.FTZ R190, R133, R226 ;  /* 0x000000e285be7220 */ /* 0x000fe40000410000 */
[----:B------:R-:W-:Y:S02]  /*7440*/  FMUL.FTZ R206, R43, R236 ;  /* 0x000000ec2bce7220 */ /* 0x000fe40000410000 */
[----:B------:R-:W-:Y:S02]  /*7450*/  FFMA.FTZ R195, -R102, R64, R195 ;  /* 0x0000004066c37223 */ /* 0x000fe400000101c3 */
[C---:B------:R-:W-:Y:S01]  /*7460*/  FMUL.FTZ R196, R193.reuse, R202 ;  /* 0x000000cac1c47220 */ /* 0x040fe20000410000 */
[----:B------:R1:W-:Y:S01]  /*7470*/  STS [R157.X4+0x10dc], R206 ;  /* 0x0010dcce9d007388 */ /* 0x0003e20000004800 */
[----:B------:R-:W-:-:S02]  /*7480*/  FMUL.FTZ R194, R193, R190 ;  /* 0x000000bec1c27220 */ /* 0x000fc40000410000 */
[----:B0-----:R-:W-:Y:S02]  /*7490*/  FMUL.FTZ R200, R168, R185 ;  /* 0x000000b9a8c87220 */ /* 0x001fe40000410000 */
[CC--:B------:R-:W-:Y:S02]  /*74a0*/  FFMA.FTZ R196, R195.reuse, R190.reuse, R196 ;  /* 0x000000bec3c47223 */ /* 0x0c0fe400000100c4 */
[----:B------:R-:W-:Y:S02]  /*74b0*/  FFMA.FTZ R91, -R106, R57, R91 ;  /* 0x000000396a5b7223 */ /* 0x000fe4000001015b */
[----:B------:R-:W-:Y:S02]  /*74c0*/  FMUL.FTZ R197, R84, R191 ;  /* 0x000000bf54c57220 */ /* 0x000fe40000410000 */
[----:B-1----:R-:W-:Y:S02]  /*74d0*/  FMUL.FTZ R206, R46, R190 ;  /* 0x000000be2ece7220 */ /* 0x002fe40000410000 */
[----:B------:R-:W-:-:S02]  /*74e0*/  FFMA.FTZ R190, R195, R202, -R194 ;  /* 0x000000cac3be7223 */ /* 0x000fc400000108c2 */
[----:B------:R-:W-:Y:S01]  /*74f0*/  FMUL.FTZ R194, R137, R220 ;  /* 0x000000dc89c27220 */ /* 0x000fe20000410000 */
[----:B------:R0:W-:Y:S01]  /*7500*/  STS [R157.X4+0x10b0], R206 ;  /* 0x0010b0ce9d007388 */ /* 0x0001e20000004800 */
[----:B------:R-:W-:Y:S02]  /*7510*/  FFMA.FTZ R200, R89, R3, -R200 ;  /* 0x0000000359c87223 */ /* 0x000fe400000108c8 */
[----:B------:R-:W-:Y:S02]  /*7520*/  FFMA.FTZ R93, -R106, R56, R93 ;  /* 0x000000386a5d7223 */ /* 0x000fe4000001015d */
[----:B------:R-:W-:Y:S02]  /*7530*/  FMUL.FTZ R198, R137, R166 ;  /* 0x000000a689c67220 */ /* 0x000fe40000410000 */
[----:B------:R-:W-:Y:S02]  /*7540*/  FMUL.FTZ R201, R91, R194 ;  /* 0x000000c25bc97220 */ /* 0x000fe40000410000 */
[----:B------:R-:W-:-:S02]  /*7550*/  FFMA.FTZ R197, R170, R187, -R197 ;  /* 0x000000bbaac57223 */ /* 0x000fc400000108c5 */
[----:B------:R-:W-:Y:S02]  /*7560*/  FADD.FTZ R200, RZ, R200 ;  /* 0x000000c8ffc87221 */ /* 0x000fe40000010000 */
[-C--:B------:R-:W-:Y:S02]  /*7570*/  FMUL.FTZ R242, R36, R208.reuse ;  /* 0x000000d024f27220 */ /* 0x080fe40000410000 */
[----:B------:R-:W-:Y:S02]  /*7580*/  FFMA.FTZ R175, R167, R208, -R175 ;  /* 0x000000d0a7af7223 */ /* 0x000fe400000108af */
[----:B------:R-:W-:Y:S01]  /*7590*/  FMUL.FTZ R208, R46, R202 ;  /* 0x000000ca2ed07220 */ /* 0x000fe20000410000 */
[----:B------:R-:W-:Y:S01]  /*75a0*/  STS [R157.X4+0x10e4], R242 ;  /* 0x0010e4f29d007388 */ /* 0x000fe20000004800 */
[----:B------:R-:W-:Y:S02]  /*75b0*/  FFMA.FTZ R202, R93, R198, R201 ;  /* 0x000000c65dca7223 */ /* 0x000fe400000100c9 */
[----:B------:R-:W-:Y:S01]  /*75c0*/  FADD.FTZ R197, R200, R197 ;  /* 0x000000c5c8c57221 */ /* 0x000fe20000010000 */
[----:B------:R1:W-:Y:S01]  /*75d0*/  STS [R157.X4+0x10b4], R208 ;  /* 0x0010b4d09d007388 */ /* 0x0003e20000004800 */
[----:B------:R-:W-:-:S02]  /*75e0*/  FFMA.FTZ R234, -R105, R59, R234 ;  /* 0x0000003b69ea7223 */ /* 0x000fc400000101ea */
[C---:B------:R-:W-:Y:S02]  /*75f0*/  FMUL.FTZ R200, R138.reuse, R217 ;  /* 0x000000d98ac87220 */ /* 0x040fe40000410000 */
[----:B------:R-:W-:Y:S02]  /*7600*/  FFMA.FTZ R75, R75, R236, -R204 ;  /* 0x000000ec4b4b7223 */ /* 0x000fe400000108cc */
[----:B------:R-:W-:Y:S02]  /*7610*/  FADD.FTZ R201, R199, R202 ;  /* 0x000000cac7c97221 */ /* 0x000fe40000010000 */
[----:B------:R-:W-:Y:S02]  /*7620*/  FFMA.FTZ R237, -R105, R58, R237 ;  /* 0x0000003a69ed7223 */ /* 0x000fe400000101ed */
[----:B------:R-:W-:Y:S02]  /*7630*/  FMUL.FTZ R204, R138, R215 ;  /* 0x000000d78acc7220 */ /* 0x000fe40000410000 */
[----:B------:R-:W-:-:S02]  /*7640*/  FMUL.FTZ R199, R91, R198 ;  /* 0x000000c65bc77220 */ /* 0x000fc40000410000 */
[----:B------:R-:W-:Y:S02]  /*7650*/  FMUL.FTZ R203, R234, R200 ;  /* 0x000000c8eacb7220 */ /* 0x000fe40000410000 */
[----:B------:R-:W-:Y:S02]  /*7660*/  FFMA.FTZ R212, -R103, R63, R212 ;  /* 0x0000003f67d47223 */ /* 0x000fe400000101d4 */
[C---:B------:R-:W-:Y:S02]  /*7670*/  FMUL.FTZ R207, R136.reuse, R225 ;  /* 0x000000e188cf7220 */ /* 0x040fe40000410000 */
[----:B------:R-:W-:Y:S02]  /*7680*/  FMUL.FTZ R205, R136, R169 ;  /* 0x000000a988cd7220 */ /* 0x000fe40000410000 */
[----:B------:R-:W-:Y:S02]  /*7690*/  FFMA.FTZ R202, R93, R194, -R199 ;  /* 0x000000c25dca7223 */ /* 0x000fe400000108c7 */
[----:B0-----:R-:W-:-:S02]  /*76a0*/  FFMA.FTZ R206, R237, R204, R203 ;  /* 0x000000ccedce7223 */ /* 0x001fc400000100cb */
[----:B------:R-:W-:Y:S02]  /*76b0*/  FFMA.FTZ R232, -R103, R62, R232 ;  /* 0x0000003e67e87223 */ /* 0x000fe400000101e8 */
[----:B------:R-:W-:Y:S02]  /*76c0*/  FMUL.FTZ R199, R212, R207 ;  /* 0x000000cfd4c77220 */ /* 0x000fe40000410000 */
[----:B------:R-:W-:Y:S02]  /*76d0*/  FFMA.FTZ R235, -R104, R61, R235 ;  /* 0x0000003d68eb7223 */ /* 0x000fe400000101eb */
[----:B-1----:R-:W-:Y:S02]  /*76e0*/  FMUL.FTZ R208, R135, R222 ;  /* 0x000000de87d07220 */ /* 0x002fe40000410000 */
[----:B------:R-:W-:Y:S02]  /*76f0*/  FMUL.FTZ R210, R45, R205 ;  /* 0x000000cd2dd27220 */ /* 0x000fe40000410000 */
[----:B------:R-:W-:-:S02]  /*7700*/  FADD.FTZ R197, R197, R202 ;  /* 0x000000cac5c57221 */ /* 0x000fc40000010000 */
[----:B------:R-:W-:Y:S01]  /*7710*/  FADD.FTZ R201, R201, R206 ;  /* 0x000000cec9c97221 */ /* 0x000fe20000010000 */
[----:B------:R0:W-:Y:S01]  /*7720*/  STS [R157.X4+0x10a8], R210 ;  /* 0x0010a8d29d007388 */ /* 0x0001e20000004800 */
[----:B------:R-:W-:Y:S02]  /*7730*/  FFMA.FTZ R224, R232, R205, R199 ;  /* 0x000000cde8e07223 */ /* 0x000fe400000100c7 */
[----:B------:R-:W-:Y:S02]  /*7740*/  FFMA.FTZ R233, -R104, R60, R233 ;  /* 0x0000003c68e97223 */ /* 0x000fe400000101e9 */
[----:B------:R-:W-:Y:S02]  /*7750*/  FMUL.FTZ R206, R135, R223 ;  /* 0x000000df87ce7220 */ /* 0x000fe40000410000 */
[----:B------:R-:W-:Y:S02]  /*7760*/  FMUL.FTZ R202, R235, R208 ;  /* 0x000000d0ebca7220 */ /* 0x000fe40000410000 */
[----:B------:R-:W-:-:S02]  /*7770*/  FMUL.FTZ R199, R234, R204 ;  /* 0x000000cceac77220 */ /* 0x000fc40000410000 */
[-C--:B------:R-:W-:Y:S02]  /*7780*/  FMUL.FTZ R216, R44, R206.reuse ;  /* 0x000000ce2cd87220 */ /* 0x080fe40000410000 */
[----:B0-----:R-:W-:Y:S02]  /*7790*/  FFMA.FTZ R210, R233, R206, R202 ;  /* 0x000000cee9d27223 */ /* 0x001fe400000100ca */
[----:B------:R-:W-:Y:S01]  /*77a0*/  FFMA.FTZ R202, R237, R200, -R199 ;  /* 0x000000c8edca7223 */ /* 0x000fe200000108c7 */
[----:B------:R-:W-:Y:S01]  /*77b0*/  STS [R157.X4+0x10a0], R216 ;  /* 0x0010a0d89d007388 */ /* 0x000fe20000004800 */
[----:B------:R-:W-:Y:S02]  /*77c0*/  FMUL.FTZ R206, R235, R206 ;  /* 0x000000ceebce7220 */ /* 0x000fe40000410000 */
[----:B------:R-:W-:Y:S02]  /*77d0*/  FMUL.FTZ R205, R212, R205 ;  /* 0x000000cdd4cd7220 */ /* 0x000fe40000410000 */
[----:B------:R-:W-:-:S02]  /*77e0*/  FADD.FTZ R197, R197, R202 ;  /* 0x000000cac5c57221 */ /* 0x000fc40000010000 */
[----:B------:R-:W-:Y:S02]  /*77f0*/  FFMA.FTZ R206, R233, R208, -R206 ;  /* 0x000000d0e9ce7223 */ /* 0x000fe400000108ce */
[----:B------:R-:W-:Y:S02]  /*7800*/  FADD.FTZ R201, R201, R210 ;  /* 0x000000d2c9c97221 */ /* 0x000fe40000010000 */
[----:B------:R-:W-:Y:S02]  /*7810*/  FFMA.FTZ R228, R232, R207, -R205 ;  /* 0x000000cfe8e47223 */ /* 0x000fe400000108cd */
        /* <DEDUP_REMOVED lines=14> */
[----:B------:R-:W-:Y:S01]  /*7900*/  FADD.FTZ R190, R190, R73 ;  /* 0x00000049bebe7221 */ /* 0x000fe20000010000 */
[----:B------:R-:W-:Y:S01]  /*7910*/  MOV R73, UR30 ;  /* 0x0000001e00497c02 */ /* 0x000fe20008000f00 */
[----:B------:R-:W-:Y:S01]  /*7920*/  FMUL.FTZ R72, R48, R3 ;  /* 0x0000000330487220 */ /* 0x000fe20000410000 */
[----:B------:R0:W-:Y:S01]  /*7930*/  STS [R157.X4+0x1098], R204 ;  /* 0x001098cc9d007388 */ /* 0x0001e20000004800 */
[----:B------:R-:W-:-:S02]  /*7940*/  FADD.FTZ R74, R179, R74 ;  /* 0x0000004ab34a7221 */ /* 0x000fc40000010000 */
[----:B------:R-:W-:Y:S01]  /*7950*/  FMUL.FTZ R3, R213, UR42 ;  /* 0x0000002ad5037c20 */ /* 0x000fe20008410000 */
[----:B------:R1:W-:Y:S01]  /*7960*/  STS [R157.X4+0x1080], R2 ;  /* 0x001080029d007388 */ /* 0x0003e20000004800 */
[----:B------:R-:W-:Y:S02]  /*7970*/  FMUL.FTZ R198, R50, R198 ;  /* 0x000000c632c67220 */ /* 0x000fe40000410000 */
[----:B------:R-:W-:Y:S01]  /*7980*/  FADD.FTZ R190, R190, R75 ;  /* 0x0000004bbebe7221 */ /* 0x000fe20000010000 */
[----:B------:R2:W-:Y:S01]  /*7990*/  STS [R157.X4+0x1084], R72 ;  /* 0x001084489d007388 */ /* 0x0005e20000004800 */
[----:B------:R-:W-:Y:S01]  /*79a0*/  FADD.FTZ R75, R74, R173 ;  /* 0x000000ad4a4b7221 */ /* 0x000fe20000010000 */
[----:B------:R-:W-:Y:S01]  /*79b0*/  LEA R74, R73, -R146, 0x1 ;  /* 0x80000092494a7211 */ /* 0x000fe200078e08ff */
[----:B0-----:R-:W-:Y:S01]  /*79c0*/  FFMA.FTZ R204, R214, UR43, -R3 ;  /* 0x0000002bd6cc7c23 */ /* 0x001fe20008010803 */
[----:B------:R0:W-:Y:S01]  /*79d0*/  STS [R157.X4+0x1090], R198 ;  /* 0x001090c69d007388 */ /* 0x0001e20000004800 */
[----:B------:R-:W-:Y:S01]  /*79e0*/  FMUL.FTZ R3, R218, UR42 ;  /* 0x0000002ada037c20 */ /* 0x000fe20008410000 */
[----:B------:R-:W-:Y:S01]  /*79f0*/  ISETP.GE.AND P0, PT, R74, 0x1, PT ;  /* 0x000000014a00780c */ /* 0x000fe20003f06270 */
[----:B-1----:R-:W-:-:S02]  /*7a00*/  FMUL.FTZ R2, R227, UR42 ;  /* 0x0000002ae3027c20 */ /* 0x002fc40008410000 */
[----:B------:R-:W-:Y:S02]  /*7a10*/  FMUL.FTZ R200, R51, R200 ;  /* 0x000000c833c87220 */ /* 0x000fe40000410000 */
[C---:B------:R-:W-:Y:S02]  /*7a20*/  FFMA.FTZ R181, R161.reuse, UR43, R2 ;  /* 0x0000002ba1b57c23 */ /* 0x040fe40008010002 */
[----:B--2---:R-:W-:Y:S01]  /*7a30*/  FMUL.FTZ R72, R161, UR42 ;  /* 0x0000002aa1487c20 */ /* 0x004fe20008410000 */
[----:B------:R1:W-:Y:S01]  /*7a40*/  STS [R157.X4+0x109c], R200 ;  /* 0x00109cc89d007388 */ /* 0x0003e20000004800 */
[----:B0-----:R-:W-:Y:S02]  /*7a50*/  FFMA.FTZ R198, R226, UR43, R3 ;  /* 0x0000002be2c67c23 */ /* 0x001fe40008010003 */
[----:B------:R-:W-:Y:S02]  /*7a60*/  FMUL.FTZ R2, R225, UR42 ;  /* 0x0000002ae1027c20 */ /* 0x000fe40008410000 */
[----:B------:R-:W-:-:S02]  /*7a70*/  FMUL.FTZ R3, R223, UR42 ;  /* 0x0000002adf037c20 */ /* 0x000fc40008410000 */
[----:B------:R-:W-:Y:S02]  /*7a80*/  FMUL.FTZ R178, R49, R187 ;  /* 0x000000bb31b27220 */ /* 0x000fe40000410000 */
[----:B------:R-:W-:Y:S02]  /*7a90*/  FADD.FTZ R75, R75, R180 ;  /* 0x000000b44b4b7221 */ /* 0x000fe40000010000 */
[----:B------:R-:W-:Y:S01]  /*7aa0*/  FMUL.FTZ R194, R50, R194 ;  /* 0x000000c232c27220 */ /* 0x000fe20000410000 */
[----:B------:R0:W-:Y:S01]  /*7ab0*/  STS [R157.X4+0x108c], R178 ;  /* 0x00108cb29d007388 */ /* 0x0001e20000004800 */
[----:B------:R-:W-:Y:S02]  /*7ac0*/  FMUL.FTZ R180, R229, UR42 ;  /* 0x0000002ae5b47c20 */ /* 0x000fe40008410000 */
[----:B------:R-:W-:Y:S01]  /*7ad0*/  FFMA.FTZ R179, R227, UR43, -R72 ;  /* 0x0000002be3b37c23 */ /* 0x000fe20008010848 */
[----:B------:R2:W-:Y:S01]  /*7ae0*/  STS [R157.X4+0x1094], R194 ;  /* 0x001094c29d007388 */ /* 0x0005e20000004800 */
[----:B------:R-:W-:-:S02]  /*7af0*/  FFMA.FTZ R187, R169, UR43, R2 ;  /* 0x0000002ba9bb7c23 */ /* 0x000fc40008010002 */
[----:B-1----:R-:W-:Y:S02]  /*7b00*/  FFMA.FTZ R200, R222, UR43, -R3 ;  /* 0x0000002bdec87c23 */ /* 0x002fe40008010803 */
[----:B------:R-:W-:Y:S02]  /*7b10*/  FMUL.FTZ R236, R45, R207 ;  /* 0x000000cf2dec7220 */ /* 0x000fe40000410000 */
[----:B------:R-:W-:Y:S02]  /*7b20*/  FMUL.FTZ R208, R44, R208 ;  /* 0x000000d02cd07220 */ /* 0x000fe40000410000 */
[----:B------:R-:W-:Y:S01]  /*7b30*/  FMUL.FTZ R186, R49, R191 ;  /* 0x000000bf31ba7220 */ /* 0x000fe20000410000 */
[----:B------:R-:W-:Y:S01]  /*7b40*/  STS [R157.X4+0x10ac], R236 ;  /* 0x0010acec9d007388 */ /* 0x000fe20000004800 */
[----:B------:R-:W-:Y:S02]  /*7b50*/  FMUL.FTZ R73, R226, UR42 ;  /* 0x0000002ae2497c20 */ /* 0x000fe40008410000 */
[----:B------:R-:W-:Y:S01]  /*7b60*/  FMUL.FTZ R72, R169, UR42 ;  /* 0x0000002aa9487c20 */ /* 0x000fe20008410000 */
[----:B------:R-:W-:Y:S01]  /*7b70*/  STS [R157.X4+0x10a4], R208 ;  /* 0x0010a4d09d007388 */ /* 0x000fe20000004800 */
[----:B------:R-:W-:-:S02]  /*7b80*/  FMUL.FTZ R2, R215, UR42 ;  /* 0x0000002ad7027c20 */ /* 0x000fc40008410000 */
[----:B------:R-:W-:Y:S01]  /*7b90*/  FMUL.FTZ R3, R220, UR42 ;  /* 0x0000002adc037c20 */ /* 0x000fe20008410000 */
[----:B------:R1:W-:Y:S01]  /*7ba0*/  STS [R157.X4+0x1088], R186 ;  /* 0x001088ba9d007388 */ /* 0x0003e20000004800 */
[C---:B------:R-:W-:Y:S02]  /*7bb0*/  FFMA.FTZ R197, R211.reuse, UR43, -R180 ;  /* 0x0000002bd3c57c23 */ /* 0x040fe400080108b4 */
[----:B------:R-:W-:Y:S02]  /*7bc0*/  FADD.FTZ R199, R190, R175 ;  /* 0x000000afbec77221 */ /* 0x000fe40000010000 */
[----:B0-----:R-:W-:Y:S02]  /*7bd0*/  FMUL.FTZ R178, R211, UR42 ;  /* 0x0000002ad3b27c20 */ /* 0x001fe40008410000 */
[----:B------:R-:W-:Y:S02]  /*7be0*/  FFMA.FTZ R196, R218, UR43, -R73 ;  /* 0x0000002bdac47c23 */ /* 0x000fe40008010849 */
[----:B------:R-:W-:-:S02]  /*7bf0*/  FFMA.FTZ R185, R225, UR43, -R72 ;  /* 0x0000002be1b97c23 */ /* 0x000fc40008010848 */
[C---:B------:R-:W-:Y:S02]  /*7c00*/  FFMA.FTZ R177, R217.reuse, UR43, -R2 ;  /* 0x0000002bd9b17c23 */ /* 0x040fe40008010802 */
[----:B------:R-:W-:Y:S02]  /*7c10*/  FFMA.FTZ R180, R166, UR43, R3 ;  /* 0x0000002ba6b47c23 */ /* 0x000fe40008010003 */
[----:B--2---:R-:W-:Y:S02]  /*7c20*/  FMUL.FTZ R194, R214, UR42 ;  /* 0x0000002ad6c27c20 */ /* 0x004fe40008410000 */
        /* <DEDUP_REMOVED lines=9> */
[----:B------:R-:W-:Y:S02]  /*7cc0*/  FFMA.FTZ R202, R223, UR43, R202 ;  /* 0x0000002bdfca7c23 */ /* 0x000fe400080100ca */
[----:B------:R-:W-:Y:S02]  /*7cd0*/  FFMA.FTZ R190, R215, UR43, R190 ;  /* 0x0000002bd7be7c23 */ /* 0x000fe400080100be */
[----:B-1----:R-:W-:Y:S02]  /*7ce0*/  FFMA.FTZ R186, R220, UR43, -R73 ;  /* 0x0000002bdcba7c23 */ /* 0x002fe40008010849 */
        /* <DEDUP_REMOVED lines=36> */
.L_x_10332:
[----:B------:R-:W-:Y:S05]  /*7f30*/  BSYNC B0 ;  /* 0x0000000000007941 */ /* 0x000fea0003800000 */
.L_x_10331:
[----:B------:R-:W-:Y:S01]  /*7f40*/  ULDC.64 UR30, c[0x0][0x298] ;  /* 0x0000a600001e7ab9 */ /* 0x000fe20000000a00 */
[C---:B------:R-:W-:Y:S01]  /*7f50*/  FFMA.FTZ R83, -R0.reuse, R83, R158 ;  /* 0x0000005300537223 */ /* 0x040fe2000001019e */
[----:B------:R-:W-:Y:S01]  /*7f60*/  USHF.R.U32.HI UR35, URZ, 0x1, UR31 ;  /* 0x000000013f237899 */ /* 0x000fe2000801161f */
[----:B0-----:R-:W-:Y:S01]  /*7f70*/  FFMA.FTZ R201, -R0, R82, R151 ;  /* 0x0000005200c97223 */ /* 0x001fe20000010197 */
[----:B------:R-:W-:Y:S01]  /*7f80*/  USHF.R.U64 UR34, UR30, 0x1, UR31 ;  /* 0x000000011e227899 */ /* 0x000fe2000800121f */
[----:B------:R-:W-:Y:S01]  /*7f90*/  FMUL.FTZ R3, R83, R160 ;  /* 0x000000a053037220 */ /* 0x000fe20000410000 */
[----:B------:R-:W-:Y:S01]  /*7fa0*/  UIMAD UR35, UR35, UR37, URZ ;  /* 0x00000025232372a4 */ /* 0x000fe2000f8e023f */
[----:B------:R-:W-:Y:S01]  /*7fb0*/  FMUL.FTZ R151, R109, R151 ;  /* 0x000000976d977220 */ /* 0x000fe20000410000 */
[----:B------:R-:W-:Y:S01]  /*7fc0*/  UIMAD.WIDE.U32 UR30, UR34, UR37, URZ ;  /* 0x00000025221e72a5 */ /* 0x000fe2000f8e003f */
[-C--:B------:R-:W-:Y:S01]  /*7fd0*/  FFMA.FTZ R82, R201, R88.reuse, R3 ;  /* 0x00000058c9527223 */ /* 0x080fe20000010003 */
[----:B------:R-:W-:Y:S01]  /*7fe0*/  UIMAD UR39, UR36, UR34, UR35 ;  /* 0x00000022242772a4 */ /* 0x000fe2000f8e0223 */
[----:B------:R-:W-:Y:S01]  /*7ff0*/  FMUL.FTZ R88, R83, R88 ;  /* 0x0000005853587220 */ /* 0x000fe20000410000 */
[----:B------:R-:W-:Y:S01]  /*8000*/  ULDC UR40, c[0x0][0x174] ;  /* 0x00005d0000287ab9 */ /* 0x000fe20000000800 */
[----:B------:R-:W-:Y:S01]  /*8010*/  FADD.FTZ R199, R199, R184 ;  /* 0x000000b8c7c77221 */ /* 0x000fe20000010000 */
[----:B------:R-:W-:Y:S01]  /*8020*/  ULDC.64 UR34, c[0x0][0x2a0] ;  /* 0x0000a80000227ab9 */ /* 0x000fe20000000a00 */
[----:B------:R-:W-:Y:S01]  /*8030*/  FADD.FTZ R75, R75, R172 ;  /* 0x000000ac4b4b7221 */ /* 0x000fe20000010000 */
[----:B------:R-:W-:Y:S01]  /*8040*/  UIADD3 UR31, UR39, UR31, URZ ;  /* 0x0000001f271f7290 */ /* 0x000fe2000fffe03f */
[----:B------:R-:W-:Y:S01]  /*8050*/  FADD.FTZ R156, R156, R151 ;  /* 0x000000979c9c7221 */ /* 0x000fe20000010000 */
[----:B------:R-:W-:Y:S01]  /*8060*/  UIMAD UR39, UR38, UR34, URZ ;  /* 0x00000022262772a4 */ /* 0x000fe2000f8e023f */
[----:B------:R-:W-:Y:S01]  /*8070*/  FFMA.FTZ R151, R201, R160, -R88 ;  /* 0x000000a0c9977223 */ /* 0x000fe20000010858 */
[----:B------:R-:W-:Y:S01]  /*8080*/  UIMAD.WIDE.U32 UR30, UR20, UR34, UR30 ;  /* 0x00000022141e72a5 */ /* 0x000fe2000f8e001e */
[----:B------:R-:W-:Y:S01]  /*8090*/  FADD.FTZ R88, R199, R174 ;  /* 0x000000aec7587221 */ /* 0x000fe20000010000 */
        /* <DEDUP_REMOVED lines=8> */
[----:B------:R-:W-:Y:S01]  /*8120*/  FADD.FTZ R88, R88, R151 ;  /* 0x0000009758587221 */ /* 0x000fe20000010000 */
[----:B------:R-:W-:Y:S01]  /*8130*/  UIADD3 UR31, UR6, -UR40, URZ ;  /* 0x80000028061f7290 */ /* 0x000fe2000fffe03f */
[----:B------:R-:W-:Y:S01]  /*8140*/  FADD.FTZ R155, R155, -R158 ;  /* 0x8000009e9b9b7221 */ /* 0x000fe20000010000 */
[----:B------:R-:W-:Y:S01]  /*8150*/  ULEA.HI.X UR35, UR30, UR35, UR39, 0x3, UP0 ;  /* 0x000000231e237291 */ /* 0x000fe200080f1c27 */
[----:B------:R-:W-:Y:S01]  /*8160*/  ISETP.GE.AND P1, PT, R74, 0x41, PT ;  /* 0x000000414a00780c */ /* 0x000fe20003f26270 */
[----:B------:R-:W-:Y:S01]  /*8170*/  UIMAD UR30, UR31, -0x400, URZ ;  /* 0xfffffc001f1e78a4 */ /* 0x000fe2000f8e023f */
[----:B------:R-:W-:Y:S01]  /*8180*/  LEA R2, P0, R146, UR34, 0x2 ;  /* 0x0000002292027c11 */ /* 0x000fe2000f8010ff */
[----:B------:R-:W-:Y:S01]  /*8190*/  USHF.L.U32 UR34, UR8, 0x2, URZ ;  /* 0x0000000208227899 */ /* 0x000fe2000800063f */
[----:B------:R-:W-:Y:S01]  /*81a0*/  ISETP.GE.AND P2, PT, R74, 0x61, PT ;  /* 0x000000614a00780c */ /* 0x000fe20003f46270 */
        /* <DEDUP_REMOVED lines=11> */
[----:B------:R-:W-:Y:S01]  /*8260*/  IMAD.WIDE.U32 R2, R73, c[0x0][0x2b0], R2 ;  /* 0x0000ac0049027a25 */ /* 0x000fe200078e0002 */
[----:B------:R-:W-:-:S04]  /*8270*/  IADD3 R73, R146, 0x20, RZ ;  /* 0x0000002092497810 */ /* 0x000fc80007ffe0ff */
[----:B------:R-:W-:Y:S02]  /*8280*/  LEA.HI.SX32 R73, R73, R146, 0x1b ;  /* 0x0000009249497211 */ /* 0x000fe400078fdaff */
[----:B------:R-:W-:-:S04]  /*8290*/  IADD3 R3, R3, UR30, RZ ;  /* 0x0000001e03037c10 */ /* 0x000fc8000fffe0ff */
[----:B------:R-:W0:Y:S01]  /*82a0*/  LDS R73, [R73.X4+0x1100] ;  /* 0x0011000049497984 */ /* 0x000e220000004800 */
[----:B------:R-:W-:Y:S05]  /*82b0*/  @!P0 BRA `(.L_x_10334) ;  /* 0x0000001000008947 */ /* 0x000fea0003800000 */
[----:B0-----:R0:W-:Y:S02]  /*82c0*/  RED.E.ADD.F32.FTZ.RN.STRONG.GPU [R2.64+-0xf80], R73 ;  /* 0xfff080490200798e */ /* 0x0011e4000c10e7a0 */
.L_x_10334:
[----:B------:R-:W-:Y:S05]  /*82d0*/  BSYNC B0 ;  /* 0x0000000000007941 */ /* 0x000fea0003800000 */
.L_x_10333:
[----:B------:R-:W1:Y:S01]  /*82e0*/  LDS R75, [R75.X4+0x1180] ;  /* 0x001180004b4b7984 */ /* 0x000e620000004800 */
[----:B------:R-:W-:Y:S01]  /*82f0*/  BSSY B0, `(.L_x_10335) ;  /* 0x0000004000007945 */ /* 0x000fe20003800000 */
[----:B------:R-:W-:Y:S01]  /*8300*/  LEA.HI.SX32 R151, R151, R146, 0x1b ;  /* 0x0000009297977211 */ /* 0x000fe200078fdaff */
[----:B------:R-:W-:Y:S05]  /*8310*/  @!P1 BRA `(.L_x_10336) ;  /* 0x0000001000009947 */ /* 0x000fea0003800000 */
[----:B-1----:R1:W-:Y:S02]  /*8320*/  RED.E.ADD.F32.FTZ.RN.STRONG.GPU [R2.64+-0xf00], R75 ;  /* 0xfff1004b0200798e */ /* 0x0023e4000c10e7a0 */
.L_x_10336:
[----:B------:R-:W-:Y:S05]  /*8330*/  BSYNC B0 ;  /* 0x0000000000007941 */ /* 0x000fea0003800000 */
.L_x_10335:
[----:B------:R-:W2:Y:S01]  /*8340*/  LDS R151, [R151.X4+0x1200] ;  /* 0x0012000097977984 */ /* 0x000ea20000004800 */
[----:B------:R-:W-:Y:S01]  /*8350*/  BSSY B0, `(.L_x_10337) ;  /* 0x0000005000007945 */ /* 0x000fe20003800000 */
[C---:B0-----:R-:W-:Y:S02]  /*8360*/  IADD3 R73, R146.reuse, 0x80, RZ ;  /* 0x0000008092497810 */ /* 0x041fe40007ffe0ff */
[----:B-1----:R-:W-:Y:S01]  /*8370*/  IADD3 R75, R146, 0xa0, RZ ;  /* 0x000000a0924b7810 */ /* 0x002fe20007ffe0ff */
[----:B------:R-:W-:Y:S05]  /*8380*/  @!P2 BRA `(.L_x_10338) ;  /* 0x000000100000a947 */ /* 0x000fea0003800000 */
[----:B--2---:R0:W-:Y:S02]  /*8390*/  RED.E.ADD.F32.FTZ.RN.STRONG.GPU [R2.64+-0xe80], R151 ;  /* 0xfff180970200798e */ /* 0x0041e4000c10e7a0 */
.L_x_10338:
[----:B------:R-:W-:Y:S05]  /*83a0*/  BSYNC B0 ;  /* 0x0000000000007941 */ /* 0x000fea0003800000 */
.L_x_10337:
        /* <DEDUP_REMOVED lines=14> */
.L_x_10340:
[----:B------:R-:W-:Y:S05]  /*8490*/  BSYNC B0 ;  /* 0x0000000000007941 */ /* 0x000fea0003800000 */
.L_x_10339:
[----:B------:R-:W1:Y:S01]  /*84a0*/  LDS R75, [R75.X4+0x1300] ;  /* 0x001300004b4b7984 */ /* 0x000e620000004800 */
[----:B------:R-:W-:Y:S01]  /*84b0*/  BSSY B0, `(.L_x_10341) ;  /* 0x0000005000007945 */ /* 0x000fe20003800000 */
[----:B0-----:R-:W-:Y:S02]  /*84c0*/  IADD3 R73, R146, 0xe0, RZ ;  /* 0x000000e092497810 */ /* 0x001fe40007ffe0ff */
[----:B------:R-:W-:Y:S01]  /*84d0*/  LEA.HI.SX32 R151, R151, R146, 0x1b ;  /* 0x0000009297977211 */ /* 0x000fe200078fdaff */
[----:B------:R-:W-:Y:S05]  /*84e0*/  @!P0 BRA `(.L_x_10342) ;  /* 0x0000001000008947 */ /* 0x000fea0003800000 */
[----:B-1----:R0:W-:Y:S02]  /*84f0*/  RED.E.ADD.F32.FTZ.RN.STRONG.GPU [R2.64+-0xd80], R75 ;  /* 0xfff2804b0200798e */ /* 0x0021e4000c10e7a0 */
.L_x_10342:
[----:B------:R-:W-:Y:S05]  /*8500*/  BSYNC B0 ;  /* 0x0000000000007941 */ /* 0x000fea0003800000 */
.L_x_10341:
[----:B------:R-:W2:Y:S01]  /*8510*/  LDS R151, [R151.X4+0x1380] ;  /* 0x0013800097977984 */ /* 0x000ea20000004800 */
[----:B------:R-:W-:Y:S01]  /*8520*/  BSSY B0, `(.L_x_10343) ;  /* 0x0000005000007945 */ /* 0x000fe20003800000 */
[----:B01----:R-:W-:-:S02]  /*8530*/  IADD3 R75, R146, 0x100, RZ ;  /* 0x00000100924b7810 */ /* 0x003fc40007ffe0ff */
[----:B------:R-:W-:Y:S01]  /*8540*/  LEA.HI.SX32 R73, R73, R146, 0x1b ;  /* 0x0000009249497211 */ /* 0x000fe200078fdaff */
[----:B------:R-:W-:Y:S05]  /*8550*/  @!P1 BRA `(.L_x_10344) ;  /* 0x0000001000009947 */ /* 0x000fea0003800000 */
[----:B--2---:R0:W-:Y:S02]  /*8560*/  RED.E.ADD.F32.FTZ.RN.STRONG.GPU [R2.64+-0xd00], R151 ;  /* 0xfff300970200798e */ /* 0x0041e4000c10e7a0 */
.L_x_10344:
[----:B------:R-:W-:Y:S05]  /*8570*/  BSYNC B0 ;  /* 0x0000000000007941 */ /* 0x000fea0003800000 */
.L_x_10343:
[----:B------:R-:W1:Y:S01]  /*8580*/  LDS R73, [R73.X4+0x1400] ;  /* 0x0014000049497984 */ /* 0x000e620000004800 */
[----:B------:R-:W-:Y:S01]  /*8590*/  BSSY B0, `(.L_x_10345) ;  /* 0x0000005000007945 */ /* 0x000fe20003800000 */
[----:B0-2---:R-:W-:Y:S02]  /*85a0*/  IADD3 R151, R146, 0x120, RZ ;  /* 0x0000012092977810 */ /* 0x005fe40007ffe0ff */
[----:B------:R-:W-:Y:S01]  /*85b0*/  LEA.HI.SX32 R75, R75, R146, 0x1b ;  /* 0x000000924b4b7211 */ /* 0x000fe200078fdaff */
[----:B------:R-:W-:Y:S05]  /*85c0*/  @!P2 BRA `(.L_x_10346) ;  /* 0x000000100000a947 */ /* 0x000fea0003800000 */
[----:B-1----:R0:W-:Y:S02]  /*85d0*/  RED.E.ADD.F32.FTZ.RN.STRONG.GPU [R2.64+-0xc80], R73 ;  /* 0xfff380490200798e */ /* 0x0021e4000c10e7a0 */
.L_x_10346:
[----:B------:R-:W-:Y:S05]  /*85e0*/  BSYNC B0 ;  /* 0x0000000000007941 */ /* 0x000fea0003800000 */
.L_x_10345:
[----:B------:R-:W2:Y:S01]  /*85f0*/  LDS R75, [R75.X4+0x1480] ;  /* 0x001480004b4b7984 */ /* 0x000ea20000004800 */
[----:B------:R-:W-:Y:S01]  /*8600*/  BSSY B0, `(.L_x_10347) ;  /* 0x0000005000007945 */ /* 0x000fe20003800000 */
[----:B01----:R-:W-:Y:S02]  /*8610*/  IADD3 R73, R146, 0x140, RZ ;  /* 0x0000014092497810 */ /* 0x003fe40007ffe0ff */
[----:B------:R-:W-:Y:S01]  /*8620*/  LEA.HI.SX32 R151, R151, R146, 0x1b ;  /* 0x0000009297977211 */ /* 0x000fe200078fdaff */
[----:B------:R-:W-:Y:S05]  /*8630*/  @!P3 BRA `(.L_x_10348) ;  /* 0x000000100000b947 */ /* 0x000fea0003800000 */
[----:B--2---:R0:W-:Y:S02]  /*8640*/  RED.E.ADD.F32.FTZ.RN.STRONG.GPU [R2.64+-0xc00], R75 ;  /* 0xfff4004b0200798e */ /* 0x0041e4000c10e7a0 */
.L_x_10348:
[----:B------:R-:W-:Y:S05]  /*8650*/  BSYNC B0 ;  /* 0x0000000000007941 */ /* 0x000fea0003800000 */
.L_x_10347:
[----:B------:R-:W1:Y:S01]  /*8660*/  LDS R151, [R151.X4+0x1500] ;  /* 0x0015000097977984 */ /* 0x000e620000004800 */
[----:B------:R-:W-:Y:S01]  /*8670*/  BSSY B0, `(.L_x_10349) ;  /* 0x0000004000007945 */ /* 0x000fe20003800000 */
[----:B------:R-:W-:Y:S01]  /*8680*/  LEA.HI.SX32 R73, R73, R146, 0x1b ;  /* 0x0000009249497211 */ /* 0x000fe200078fdaff */
[----:B------:R-:W-:Y:S05]  /*8690*/  @!P4 BRA `(.L_x_10350) ;  /* 0x000000100000c947 */ /* 0x000fea0003800000 */
[----:B-1----:R1:W-:Y:S02]  /*86a0*/  RED.E.ADD.F32.FTZ.RN.STRONG.GPU [R2.64+-0xb80], R151 ;  /* 0xfff480970200798e */ /* 0x0023e4000c10e7a0 */
.L_x_10350:
[----:B------:R-:W-:Y:S05]  /*86b0*/  BSYNC B0 ;  /* 0x0000000000007941 */ /* 0x000fea0003800000 */
.L_x_10349:
[----:B------:R-:W3:Y:S01]  /*86c0*/  LDS R73, [R73.X4+0x1580] ;  /* 0x0015800049497984 */ /* 0x000ee20000004800 */
[----:B------:R-:W-:Y:S01]  /*86d0*/  BSSY B0, `(.L_x_10351) ;  /* 0x0000005000007945 */ /* 0x000fe20003800000 */
[----:B0-2---:R-:W-:-:S02]  /*86e0*/  IADD3 R75, R146, 0x160, RZ ;  /* 0x00000160924b7810 */ /* 0x005fc40007ffe0ff */
[----:B-1----:R-:W-:Y:S01]  /*86f0*/  IADD3 R151, R146, 0x180, RZ ;  /* 0x0000018092977810 */ /* 0x002fe20007ffe0ff */
[----:B------:R-:W-:Y:S05]  /*8700*/  @!P5 BRA `(.L_x_10352) ;  /* 0x000000100000d947 */ /* 0x000fea0003800000 */
[----:B---3--:R0:W-:Y:S02]  /*8710*/  RED.E.ADD.F32.FTZ.RN.STRONG.GPU [R2.64+-0xb00], R73 ;  /* 0xfff500490200798e */ /* 0x0081e4000c10e7a0 */
.L_x_10352:
[----:B------:R-:W-:Y:S05]  /*8720*/  BSYNC B0 ;  /* 0x0000000000007941 */ /* 0x000fea0003800000 */
.L_x_10351:
        /* <DEDUP_REMOVED lines=14> */
.L_x_10354:
[----:B------:R-:W-:Y:S05]  /*8810*/  BSYNC B0 ;  /* 0x0000000000007941 */ /* 0x000fea0003800000 */
.L_x_10353:
[----:B------:R-:W1:Y:S01]  /*8820*/  LDS R151, [R151.X4+0x1680] ;  /* 0x0016800097977984 */ /* 0x000e620000004800 */
[----:B------:R-:W-:Y:S01]  /*8830*/  BSSY B0, `(.L_x_10355) ;  /* 0x0000005000007945 */ /* 0x000fe20003800000 */
[----:B0-----:R-:W-:-:S02]  /*8840*/  IADD3 R75, R146, 0x1c0, RZ ;  /* 0x000001c0924b7810 */ /* 0x001fc40007ffe0ff */
[----:B------:R-:W-:Y:S01]  /*8850*/  LEA.HI.SX32 R73, R73, R146, 0x1b ;  /* 0x0000009249497211 */ /* 0x000fe200078fdaff */
[----:B------:R-:W-:Y:S05]  /*8860*/  @!P0 BRA `(.L_x_10356) ;  /* 0x0000001000008947 */ /* 0x000fea0003800000 */
[----:B-1----:R0:W-:Y:S02]  /*8870*/  RED.E.ADD.F32.FTZ.RN.STRONG.GPU [R2.64+-0xa00], R151 ;  /* 0xfff600970200798e */ /* 0x0021e4000c10e7a0 */
.L_x_10356:
[----:B------:R-:W-:Y:S05]  /*8880*/  BSYNC B0 ;  /* 0x0000000000007941 */ /* 0x000fea0003800000 */
.L_x_10355:
[----:B------:R-:W2:Y:S01]  /*8890*/  LDS R73, [R73.X4+0x1700] ;  /* 0x0017000049497984 */ /* 0x000ea20000004800 */
[----:B------:R-:W-:Y:S01]  /*88a0*/  BSSY B0, `(.L_x_10357) ;  /* 0x0000005000007945 */ /* 0x000fe20003800000 */
[----:B01----:R-:W-:Y:S02]  /*88b0*/  IADD3 R151, R146, 0x1e0, RZ ;  /* 0x000001e092977810 */ /* 0x003fe40007ffe0ff */
[----:B------:R-:W-:Y:S01]  /*88c0*/  LEA.HI.SX32 R75, R75, R146, 0x1b ;  /* 0x000000924b4b7211 */ /* 0x000fe200078fdaff */
[----:B------:R-:W-:Y:S05]  /*88d0*/  @!P1 BRA `(.L_x_10358) ;  /* 0x0000001000009947 */ /* 0x000fea0003800000 */
[----:B--2---:R0:W-:Y:S02]  /*88e0*/  RED.E.ADD.F32.FTZ.RN.STRONG.GPU [R2.64+-0x980], R73 ;  /* 0xfff680490200798e */ /* 0x0041e4000c10e7a0 */
.L_x_10358:
[----:B------:R-:W-:Y:S05]  /*88f0*/  BSYNC B0 ;  /* 0x0000000000007941 */ /* 0x000fea0003800000 */
.L_x_10357:
[----:B------:R-:W1:Y:S01]  /*8900*/  LDS R75, [R75.X4+0x1780] ;  /* 0x001780004b4b7984 */ /* 0x000e620000004800 */
[----:B------:R-:W-:Y:S01]  /*8910*/  BSSY B0, `(.L_x_10359) ;  /* 0x0000004000007945 */ /* 0x000fe20003800000 */
[----:B------:R-:W-:Y:S01]  /*8920*/  LEA.HI.SX32 R151, R151, R146, 0x1b ;  /* 0x0000009297977211 */ /* 0x000fe200078fdaff */
[----:B------:R-:W-:Y:S05]  /*8930*/  @!P2 BRA `(.L_x_10360) ;  /* 0x000000100000a947 */ /* 0x000fea0003800000 */
[----:B-1----:R1:W-:Y:S02]  /*8940*/  RED.E.ADD.F32.FTZ.RN.STRONG.GPU [R2.64+-0x900], R75 ;  /* 0xfff7004b0200798e */ /* 0x0023e4000c10e7a0 */
.L_x_10360:
[----:B------:R-:W-:Y:S05]  /*8950*/  BSYNC B0 ;  /* 0x0000000000007941 */ /* 0x000fea0003800000 */
.L_x_10359:
[----:B------:R-:W3:Y:S01]  /*8960*/  LDS R151, [R151.X4+0x1800] ;  /* 0x0018000097977984 */ /* 0x000ee20000004800 */
[----:B------:R-:W-:Y:S01]  /*8970*/  BSSY B0, `(.L_x_10361) ;  /* 0x0000005000007945 */ /* 0x000fe20003800000 */
[----:B0-2---:R-:W-:-:S02]  /*8980*/  IADD3 R73, R146, 0x220, RZ ;  /* 0x0000022092497810 */ /* 0x005fc40007ffe0ff */
[----:B------:R-:W-:Y:S01]  /*8990*/  LEA.HI.SX32 R149, R149, R146, 0x1b ;  /* 0x0000009295957211 */ /* 0x000fe200078fdaff */
[----:B------:R-:W-:Y:S05]  /*89a0*/  @!P3 BRA `(.L_x_10362) ;  /* 0x000000100000b947 */ /* 0x000fea0003800000 */
[----:B---3--:R0:W-:Y:S02]  /*89b0*/  RED.E.ADD.F32.FTZ.RN.STRONG.GPU [R2.64+-0x880], R151 ;  /* 0xfff780970200798e */ /* 0x0081e4000c10e7a0 */
.L_x_10362:
[----:B------:R-:W-:Y:S05]  /*89c0*/  BSYNC B0 ;  /* 0x0000000000007941 */ /* 0x000fea0003800000 */
.L_x_10361:
[----:B------:R-:W2:Y:S01]  /*89d0*/  LDS R149, [R149.X4+0x1880] ;  /* 0x0018800095957984 */ /* 0x000ea20000004800 */
[----:B------:R-:W-:Y:S01]  /*89e0*/  BSSY B0, `(.L_x_10363) ;  /* 0x0000004000007945 */ /* 0x000fe20003800000 */
[----:B------:R-:W-:Y:S01]  /*89f0*/  LEA.HI.SX32 R73, R73, R146, 0x1b ;  /* 0x0000009249497211 */ /* 0x000fe200078fdaff */
[----:B------:R-:W-:Y:S05]  /*8a00*/  @!P4 BRA `(.L_x_10364) ;  /* 0x000000100000c947 */ /* 0x000fea0003800000 */
[----:B--2---:R2:W-:Y:S02]  /*8a10*/  RED.E.ADD.F32.FTZ.RN.STRONG.GPU [R2.64+-0x800], R149 ;  /* 0xfff800950200798e */ /* 0x0045e4000c10e7a0 */
.L_x_10364:
[----:B------:R-:W-:Y:S05]  /*8a20*/  BSYNC B0 ;  /* 0x0000000000007941 */ /* 0x000fea0003800000 */
.L_x_10363:
[----:B------:R-:W4:Y:S01]  /*8a30*/  LDS R73, [R73.X4+0x1900] ;  /* 0x0019000049497984 */ /* 0x000f220000004800 */
[----:B------:R-:W-:Y:S01]  /*8a40*/  BSSY B0, `(.L_x_10365) ;  /* 0x0000005000007945 */ /* 0x000fe20003800000 */
[C---:B-1----:R-:W-:Y:S02]  /*8a50*/  IADD3 R75, R146.reuse, 0x240, RZ ;  /* 0x00000240924b7810 */ /* 0x042fe40007ffe0ff */
[----:B--2---:R-:W-:Y:S01]  /*8a60*/  IADD3 R149, R146, 0x260, RZ ;  /* 0x0000026092957810 */ /* 0x004fe20007ffe0ff */
[----:B------:R-:W-:Y:S05]  /*8a70*/  @!P5 BRA `(.L_x_10366) ;  /* 0x000000100000d947 */ /* 0x000fea0003800000 */
[----:B----4-:R1:W-:Y:S02]  /*8a80*/  RED.E.ADD.F32.FTZ.RN.STRONG.GPU [R2.64+-0x780], R73 ;  /* 0xfff880490200798e */ /* 0x0103e4000c10e7a0 */
.L_x_10366:
[----:B------:R-:W-:Y:S05]  /*8a90*/  BSYNC B0 ;  /* 0x0000000000007941 */ /* 0x000fea0003800000 */
.L_x_10365:
        /* <DEDUP_REMOVED lines=14> */
.L_x_10368:
[----:B------:R-:W-:Y:S05]  /*8b80*/  BSYNC B0 ;  /* 0x0000000000007941 */ /* 0x000fea0003800000 */
.L_x_10367:
[----:B------:R-:W2:Y:S01]  /*8b90*/  LDS R149, [R149.X4+0x1a00] ;  /* 0x001a000095957984 */ /* 0x000ea20000004800 */
[----:B------:R-:W-:Y:S01]  /*8ba0*/  BSSY B0, `(.L_x_10369) ;  /* 0x0000005000007945 */ /* 0x000fe20003800000 */
[----:B-1----:R-:W-:Y:S02]  /*8bb0*/  IADD3 R75, R146, 0x2a0, RZ ;  /* 0x000002a0924b7810 */ /* 0x002fe40007ffe0ff */
[----:B------:R-:W-:Y:S01]  /*8bc0*/  LEA.HI.SX32 R73, R73, R146, 0x1b ;  /* 0x0000009249497211 */ /* 0x000fe200078fdaff */
[----:B------:R-:W-:Y:S05]  /*8bd0*/  @!P0 BRA `(.L_x_10370) ;  /* 0x0000001000008947 */ /* 0x000fea0003800000 */
[----:B--2---:R1:W-:Y:S02]  /*8be0*/  RED.E.ADD.F32.FTZ.RN.STRONG.GPU [R2.64+-0x680], R149 ;  /* 0xfff980950200798e */ /* 0x0043e4000c10e7a0 */
.L_x_10370:
[----:B------:R-:W-:Y:S05]  /*8bf0*/  BSYNC B0 ;  /* 0x0000000000007941 */ /* 0x000fea0003800000 */
.L_x_10369:
[----:B------:R-:W4:Y:S01]  /*8c00*/  LDS R73, [R73.X4+0x1a80] ;  /* 0x001a800049497984 */ /* 0x000f220000004800 */
[----:B------:R-:W-:Y:S01]  /*8c10*/  BSSY B0, `(.L_x_10371) ;  /* 0x0000005000007945 */ /* 0x000fe20003800000 */
[----:B-12---:R-:W-:-:S02]  /*8c20*/  IADD3 R149, R146, 0x2c0, RZ ;  /* 0x000002c092957810 */ /* 0x006fc40007ffe0ff */
[----:B------:R-:W-:Y:S01]  /*8c30*/  LEA.HI.SX32 R75, R75, R146, 0x1b ;  /* 0x000000924b4b7211 */ /* 0x000fe200078fdaff */
[----:B------:R-:W-:Y:S05]  /*8c40*/  @!P1 BRA `(.L_x_10372) ;  /* 0x0000001000009947 */ /* 0x000fea0003800000 */
[----:B----4-:R1:W-:Y:S02]  /*8c50*/  RED.E.ADD.F32.FTZ.RN.STRONG.GPU [R2.64+-0x600], R73 ;  /* 0xfffa00490200798e */ /* 0x0103e4000c10e7a0 */
.L_x_10372:
[----:B------:R-:W-:Y:S05]  /*8c60*/  BSYNC B0 ;  /* 0x0000000000007941 */ /* 0x000fea0003800000 */
.L_x_10371:
[----:B------:R-:W2:Y:S01]  /*8c70*/  LDS R75, [R75.X4+0x1b00] ;  /* 0x001b00004b4b7984 */ /* 0x000ea20000004800 */
[----:B------:R-:W-:Y:S01]  /*8c80*/  BSSY B0, `(.L_x_10373) ;  /* 0x0000005000007945 */ /* 0x000fe20003800000 */
[----:B-1--4-:R-:W-:Y:S02]  /*8c90*/  IADD3 R73, R146, 0x2e0, RZ ;  /* 0x000002e092497810 */ /* 0x012fe40007ffe0ff */
[----:B------:R-:W-:Y:S01]  /*8ca0*/  LEA.HI.SX32 R149, R149, R146, 0x1b ;  /* 0x0000009295957211 */ /* 0x000fe200078fdaff */
[----:B------:R-:W-:Y:S05]  /*8cb0*/  @!P2 BRA `(.L_x_10374) ;  /* 0x000000100000a947 */ /* 0x000fea0003800000 */
[----:B--2---:R1:W-:Y:S02]  /*8cc0*/  RED.E.ADD.F32.FTZ.RN.STRONG.GPU [R2.64+-0x580], R75 ;  /* 0xfffa804b0200798e */ /* 0x0043e4000c10e7a0 */
.L_x_10374:
[----:B------:R-:W-:Y:S05]  /*8cd0*/  BSYNC B0 ;  /* 0x0000000000007941 */ /* 0x000fea0003800000 */
.L_x_10373:
[----:B------:R-:W4:Y:S01]  /*8ce0*/  LDS R149, [R149.X4+0x1b80] ;  /* 0x001b800095957984 */ /* 0x000f220000004800 */
[----:B------:R-:W-:Y:S01]  /*8cf0*/  BSSY B0, `(.L_x_10375) ;  /* 0x0000005000007945 */ /* 0x000fe20003800000 */
[----:B-12---:R-:W-:Y:S02]  /*8d00*/  IADD3 R75, R146, 0x300, RZ ;  /* 0x00000300924b7810 */ /* 0x006fe40007ffe0ff */
[----:B------:R-:W-:Y:S01]  /*8d10*/  LEA.HI.SX32 R73, R73, R146, 0x1b ;  /* 0x0000009249497211 */ /* 0x000fe200078fdaff */
[----:B------:R-:W-:Y:S05]  /*8d20*/  @!P3 BRA `(.L_x_10376) ;  /* 0x000000100000b947 */ /* 0x000fea0003800000 */
[----:B----4-:R1:W-:Y:S02]  /*8d30*/  RED.E.ADD.F32.FTZ.RN.STRONG.GPU [R2.64+-0x500], R149 ;  /* 0xfffb00950200798e */ /* 0x0103e4000c10e7a0 */
.L_x_10376:
[----:B------:R-:W-:Y:S05]  /*8d40*/  BSYNC B0 ;  /* 0x0000000000007941 */ /* 0x000fea0003800000 */
.L_x_10375:
[----:B------:R-:W2:Y:S01]  /*8d50*/  LDS R73, [R73.X4+0x1c00] ;  /* 0x001c000049497984 */ /* 0x000ea20000004800 */
[----:B------:R-:W-:Y:S01]  /*8d60*/  BSSY B0, `(.L_x_10377) ;  /* 0x0000004000007945 */ /* 0x000fe20003800000 */
[----:B------:R-:W-:Y:S01]  /*8d70*/  LEA.HI.SX32 R75, R75, R146, 0x1b ;  /* 0x000000924b4b7211 */ /* 0x000fe200078fdaff */
[----:B------:R-:W-:Y:S05]  /*8d80*/  @!P4 BRA `(.L_x_10378) ;  /* 0x000000100000c947 */ /* 0x000fea0003800000 */
[----:B--2---:R2:W-:Y:S02]  /*8d90*/  RED.E.ADD.F32.FTZ.RN.STRONG.GPU [R2.64+-0x480], R73 ;  /* 0xfffb80490200798e */ /* 0x0045e4000c10e7a0 */
.L_x_10378:
[----:B------:R-:W-:Y:S05]  /*8da0*/  BSYNC B0 ;  /* 0x0000000000007941 */ /* 0x000fea0003800000 */
.L_x_10377:
[----:B------:R-:W0:Y:S01]  /*8db0*/  LDS R75, [R75.X4+0x1c80] ;  /* 0x001c80004b4b7984 */ /* 0x000e220000004800 */
[----:B------:R-:W-:Y:S01]  /*8dc0*/  BSSY B0, `(.L_x_10379) ;  /* 0x0000005000007945 */ /* 0x000fe20003800000 */
[----:B--2---:R-:W-:-:S02]  /*8dd0*/  IADD3 R73, R146, 0x320, RZ ;  /* 0x0000032092497810 */ /* 0x004fc40007ffe0ff */
[----:B-1--4-:R-:W-:Y:S01]  /*8de0*/  IADD3 R149, R146, 0x340, RZ ;  /* 0x0000034092957810 */ /* 0x012fe20007ffe0ff */
[----:B------:R-:W-:Y:S05]  /*8df0*/  @!P5 BRA `(.L_x_10380) ;  /* 0x000000100000d947 */ /* 0x000fea0003800000 */
[----:B0-----:R0:W-:Y:S02]  /*8e00*/  RED.E.ADD.F32.FTZ.RN.STRONG.GPU [R2.64+-0x400], R75 ;  /* 0xfffc004b0200798e */ /* 0x0011e4000c10e7a0 */
.L_x_10380:
[----:B------:R-:W-:Y:S05]  /*8e10*/  BSYNC B0 ;  /* 0x0000000000007941 */ /* 0x000fea0003800000 */
.L_x_10379:
        /* <DEDUP_REMOVED lines=14> */
.L_x_10382:
[----:B------:R-:W-:Y:S05]  /*8f00*/  BSYNC B0 ;  /* 0x0000000000007941 */ /* 0x000fea0003800000 */
.L_x_10381:
[----:B------:R-:W1:Y:S01]  /*8f10*/  LDS R149, [R149.X4+0x1d80] ;  /* 0x001d800095957984 */ /* 0x000e620000004800 */
[----:B------:R-:W-:Y:S01]  /*8f20*/  BSSY B0, `(.L_x_10383) ;  /* 0x0000005000007945 */ /* 0x000fe20003800000 */
[----:B0-----:R-:W-:-:S02]  /*8f30*/  IADD3 R73, R146, 0x380, RZ ;  /* 0x0000038092497810 */ /* 0x001fc40007ffe0ff */
[----:B------:R-:W-:Y:S01]  /*8f40*/  LEA.HI.SX32 R75, R75, R146, 0x1b ;  /* 0x000000924b4b7211 */ /* 0x000fe200078fdaff */
[----:B------:R-:W-:Y:S05]  /*8f50*/  @!P0 BRA `(.L_x_10384) ;  /* 0x0000001000008947 */ /* 0x000fea0003800000 */
[----:B-1----:R0:W-:Y:S02]  /*8f60*/  RED.E.ADD.F32.FTZ.RN.STRONG.GPU [R2.64+-0x300], R149 ;  /* 0xfffd00950200798e */ /* 0x0021e4000c10e7a0 */
.L_x_10384:
[----:B------:R-:W-:Y:S05]  /*8f70*/  BSYNC B0 ;  /* 0x0000000000007941 */ /* 0x000fea0003800000 */
.L_x_10383:
[----:B------:R-:W2:Y:S01]  /*8f80*/  LDS R75, [R75.X4+0x1e00] ;  /* 0x001e00004b4b7984 */ /* 0x000ea20000004800 */
[----:B------:R-:W-:Y:S01]  /*8f90*/  BSSY B0, `(.L_x_10385) ;  /* 0x0000005000007945 */ /* 0x000fe20003800000 */
[----:B01----:R-:W-:Y:S02]  /*8fa0*/  IADD3 R149, R146, 0x3a0, RZ ;  /* 0x000003a092957810 */ /* 0x003fe40007ffe0ff */
[----:B------:R-:W-:Y:S01]  /*8fb0*/  LEA.HI.SX32 R73, R73, R146, 0x1b ;  /* 0x0000009249497211 */ /* 0x000fe200078fdaff */
[----:B------:R-:W-:Y:S05]  /*8fc0*/  @!P1 BRA `(.L_x_10386) ;  /* 0x0000001000009947 */ /* 0x000fea0003800000 */
[----:B--2---:R0:W-:Y:S02]  /*8fd0*/  RED.E.ADD.F32.FTZ.RN.STRONG.GPU [R2.64+-0x280], R75 ;  /* 0xfffd804b0200798e */ /* 0x0041e4000c10e7a0 */
.L_x_10386:
[----:B------:R-:W-:Y:S05]  /*8fe0*/  BSYNC B0 ;  /* 0x0000000000007941 */ /* 0x000fea0003800000 */
.L_x_10385:
[----:B------:R-:W1:Y:S01]  /*8ff0*/  LDS R73, [R73.X4+0x1e80] ;  /* 0x001e800049497984 */ /* 0x000e620000004800 */
[----:B------:R-:W-:Y:S01]  /*9000*/  BSSY B0, `(.L_x_10387) ;  /* 0x0000005000007945 */ /* 0x000fe20003800000 */
[----:B0-2---:R-:W-:Y:S02]  /*9010*/  IADD3 R75, R146, 0x3c0, RZ ;  /* 0x000003c0924b7810 */ /* 0x005fe40007ffe0ff */
[----:B------:R-:W-:Y:S01]  /*9020*/  LEA.HI.SX32 R149, R149, R146, 0x1b ;  /* 0x0000009295957211 */ /* 0x000fe200078fdaff */
[----:B------:R-:W-:Y:S05]  /*9030*/  @!P2 BRA `(.L_x_10388) ;  /* 0x000000100000a947 */ /* 0x000fea0003800000 */
[----:B-1----:R0:W-:Y:S02]  /*9040*/  RED.E.ADD.F32.FTZ.RN.STRONG.GPU [R2.64+-0x200], R73 ;  /* 0xfffe00490200798e */ /* 0x0021e4000c10e7a0 */
.L_x_10388:
[----:B------:R-:W-:Y:S05]  /*9050*/  BSYNC B0 ;  /* 0x0000000000007941 */ /* 0x000fea0003800000 */
.L_x_10387:
[----:B------:R-:W2:Y:S01]  /*9060*/  LDS R149, [R149.X4+0x1f00] ;  /* 0x001f000095957984 */ /* 0x000ea20000004800 */
[----:B------:R-:W-:Y:S01]  /*9070*/  BSSY B0, `(.L_x_10389) ;  /* 0x0000005000007945 */ /* 0x000fe20003800000 */
[----:B01----:R-:W-:-:S02]  /*9080*/  IADD3 R73, R146, 0x3e0, RZ ;  /* 0x000003e092497810 */ /* 0x003fc40007ffe0ff */
[----:B------:R-:W-:Y:S01]  /*9090*/  LEA.HI.SX32 R75, R75, R146, 0x1b ;  /* 0x000000924b4b7211 */ /* 0x000fe200078fdaff */
[----:B------:R-:W-:Y:S05]  /*90a0*/  @!P3 BRA `(.L_x_10390) ;  /* 0x000000100000b947 */ /* 0x000fea0003800000 */
[----:B--2---:R0:W-:Y:S02]  /*90b0*/  RED.E.ADD.F32.FTZ.RN.STRONG.GPU [R2.64+-0x180], R149 ;  /* 0xfffe80950200798e */ /* 0x0041e4000c10e7a0 */
.L_x_10390:
[----:B------:R-:W-:Y:S05]  /*90c0*/  BSYNC B0 ;  /* 0x0000000000007941 */ /* 0x000fea0003800000 */
.L_x_10389:
[----:B------:R-:W1:Y:S01]  /*90d0*/  LDS R75, [R75.X4+0x1f80] ;  /* 0x001f80004b4b7984 */ /* 0x000e620000004800 */
[----:B------:R-:W-:Y:S01]  /*90e0*/  BSSY B0, `(.L_x_10391) ;  /* 0x0000004000007945 */ /* 0x000fe20003800000 */
[----:B------:R-:W-:Y:S01]  /*90f0*/  LEA.HI.SX32 R73, R73, R146, 0x1b ;  /* 0x0000009249497211 */ /* 0x000fe200078fdaff */
[----:B------:R-:W-:Y:S05]  /*9100*/  @!P4 BRA `(.L_x_10392) ;  /* 0x000000100000c947 */ /* 0x000fea0003800000 */
[----:B-1----:R1:W-:Y:S02]  /*9110*/  RED.E.ADD.F32.FTZ.RN.STRONG.GPU [R2.64+-0x100], R75 ;  /* 0xffff004b0200798e */ /* 0x0023e4000c10e7a0 */
.L_x_10392:
[----:B------:R-:W-:Y:S05]  /*9120*/  BSYNC B0 ;  /* 0x0000000000007941 */ /* 0x000fea0003800000 */
.L_x_10391:
[----:B------:R-:W4:Y:S01]  /*9130*/  LDS R73, [R73.X4+0x2000] ;  /* 0x0020000049497984 */ /* 0x000f220000004800 */
[----:B------:R-:W-:Y:S01]  /*9140*/  BSSY B0, `(.L_x_10393) ;  /* 0x0000003000007945 */ /* 0x000fe20003800000 */
[----:B------:R-:W-:Y:S05]  /*9150*/  @!P5 BRA `(.L_x_10394) ;  /* 0x000000100000d947 */ /* 0x000fea0003800000 */
[----:B----4-:R4:W-:Y:S02]  /*9160*/  RED.E.ADD.F32.FTZ.RN.STRONG.GPU [R2.64+-0x80], R73 ;  /* 0xffff80490200798e */ /* 0x0109e4000c10e7a0 */
.L_x_10394:
[----:B------:R-:W-:Y:S05]  /*9170*/  BSYNC B0 ;  /* 0x0000000000007941 */ /* 0x000fea0003800000 */
.L_x_10393:
[----:B01--4-:R-:W0:Y:S01]  /*9180*/  SHFL.DOWN PT, R2, R88, 0x1, 0x1f ;  /* 0x08201f0058027f89 */ /* 0x013e2200000e0000 */
        /* <DEDUP_REMOVED lines=18> */
[----:B------:R-:W-:Y:S02]  /*92b0*/  FFMA.FTZ R58, R58, R215, R59 ;  /* 0x000000d73a3a7223 */ /* 0x000fe4000001003b */
[----:B------:R-:W-:Y:S02]  /*92c0*/  FMUL.FTZ R57, R57, R220 ;  /* 0x000000dc39397220 */ /* 0x000fe40000410000 */
[----:B0-----:R-:W-:Y:S02]  /*92d0*/  @!P0 FADD.FTZ R73, R73, R2 ;  /* 0x0000000249498221 */ /* 0x001fe40000010000 */
[----:B------:R-:W-:Y:S02]  /*92e0*/  FFMA.FTZ R57, R56, R166, R57 ;  /* 0x000000a638397223 */ /* 0x000fe40000010039 */
[----:B-1----:R-:W-:Y:S01]  /*92f0*/  @!P0 FADD.FTZ R74, R74, R149 ;  /* 0x000000954a4a8221 */ /* 0x002fe20000010000 */
[----:B------:R-:W0:Y:S01]  /*9300*/  SHFL.DOWN PT, R2, R73, 0x2, 0x1f ;  /* 0x08401f0049027f89 */ /* 0x000e2200000e0000 */
[----:B------:R-:W-:-:S02]  /*9310*/  FMUL.FTZ R71, R71, R211 ;  /* 0x000000d347477220 */ /* 0x000fc40000410000 */
[----:B--2---:R-:W-:Y:S01]  /*9320*/  @!P0 FADD.FTZ R75, R75, R158 ;  /* 0x0000009e4b4b8221 */ /* 0x004fe20000010000 */
[----:B------:R-:W1:Y:S01]  /*9330*/  SHFL.DOWN PT, R149, R74, 0x2, 0x1f ;  /* 0x08401f004a957f89 */ /* 0x000e6200000e0000 */
        /* <DEDUP_REMOVED lines=26> */
[----:B------:R-:W-:Y:S02]  /*94e0*/  FFMA.FTZ R65, R64, R226, R65 ;  /* 0x000000e240417223 */ /* 0x000fe40000010041 */
[----:B------:R-:W-:Y:S02]  /*94f0*/  FFMA.FTZ R196, R195, R198, R196 ;  /* 0x000000c6c3c47223 */ /* 0x000fe400000100c4 */
[----:B------:R-:W-:Y:S02]  /*9500*/  FFMA.FTZ R185, R232, R187, R185 ;  /* 0x000000bbe8b97223 */ /* 0x000fe400000100b9 */
[----:B------:R-:W-:Y:S02]  /*9510*/  FMUL.FTZ R200, R235, R200 ;  /* 0x000000c8ebc87220 */ /* 0x000fe40000410000 */
[----:B------:R-:W-:-:S02]  /*9520*/  FMUL.FTZ R177, R234, R177 ;  /* 0x000000b1eab17220 */ /* 0x000fc40000410000 */
[----:B0-----:R-:W-:Y:S02]  /*9530*/  @!P0 FADD.FTZ R73, R73, R2 ;  /* 0x0000000249498221 */ /* 0x001fe40000010000 */
[----:B------:R-:W-:Y:S02]  /*9540*/  FFMA.FTZ R200, R233, R202, R200 ;  /* 0x000000cae9c87223 */ /* 0x000fe400000100c8 */
[----:B-1----:R-:W-:Y:S01]  /*9550*/  @!P0 FADD.FTZ R74, R74, R69 ;  /* 0x000000454a4a8221 */ /* 0x002fe20000010000 */
[----:B------:R-:W0:Y:S01]  /*9560*/  SHFL.DOWN PT, R2, R73, 0x8, 0x1f ;  /* 0x09001f0049027f89 */ /* 0x000e2200000e0000 */
[----:B------:R-:W-:Y:S02]  /*9570*/  FFMA.FTZ R177, R237, R190, R177 ;  /* 0x000000beedb17223 */ /* 0x000fe400000100b1 */
[----:B--2---:R-:W-:Y:S01]  /*9580*/  @!P0 FADD.FTZ R75, R75, R68 ;  /* 0x000000444b4b8221 */ /* 0x004fe20000010000 */
[----:B------:R-:W1:Y:S01]  /*9590*/  SHFL.DOWN PT, R63, R74, 0x8, 0x1f ;  /* 0x09001f004a3f7f89 */ /* 0x000e6200000e0000 */
[----:B------:R-:W-:-:S02]  /*95a0*/  FMUL.FTZ R77, R90, R77 ;  /* 0x0000004d5a4d7220 */ /* 0x000fc40000410000 */
[----:B----4-:R-:W-:Y:S01]  /*95b0*/  @!P0 FADD.FTZ R72, R72, R3 ;  /* 0x0000000348488221 */ /* 0x010fe20000010000 */
[----:B------:R-:W2:Y:S01]  /*95c0*/  SHFL.DOWN PT, R60, R75, 0x8, 0x1f ;  /* 0x09001f004b3c7f89 */ /* 0x000ea200000e0000 */
[----:B------:R-:W-:Y:S01]  /*95d0*/  ISETP.GT.AND P0, PT, R144, 0x17, PT ;  /* 0x000000179000780c */ /* 0x000fe20003f04270 */
[----:B------:R-:W-:Y:S02]  /*95e0*/  FFMA.FTZ R3, R36, R153, R76 ;  /* 0x0000009924037223 */ /* 0x000fe4000001004c */
[----:B------:R-:W4:Y:S01]  /*95f0*/  SHFL.DOWN PT, R59, R72, 0x8, 0x1f ;  /* 0x09001f00483b7f89 */ /* 0x000f2200000e0000 */
[----:B------:R-:W-:Y:S02]  /*9600*/  FMUL.FTZ R152, R85, R152 ;  /* 0x0000009855987220 */ /* 0x000fe40000410000 */
[----:B------:R-:W-:Y:S02]  /*9610*/  FADD.FTZ R20, R3, R20 ;  /* 0x0000001403147221 */ /* 0x000fe40000010000 */
[----:B------:R-:W-:-:S02]  /*9620*/  FFMA.FTZ R3, R40, R213, R194 ;  /* 0x000000d528037223 */ /* 0x000fc400000100c2 */
[----:B------:R-:W-:Y:S02]  /*9630*/  FMUL.FTZ R148, R83, R148 ;  /* 0x0000009453947220 */ /* 0x000fe40000410000 */
[----:B------:R-:W-:Y:S02]  /*9640*/  FADD.FTZ R24, R3, R24 ;  /* 0x0000001803187221 */ /* 0x000fe40000010000 */
        /* <DEDUP_REMOVED lines=8> */
[----:B------:R-:W-:Y:S02]  /*96d0*/  FFMA.FTZ R2, R41, R70, R191 ;  /* 0x0000004629027223 */ /* 0x000fe400000100bf */
[----:B----4-:R-:W-:Y:S01]  /*96e0*/  @!P0 FADD.FTZ R72, R72, R59 ;  /* 0x0000003b48488221 */ /* 0x010fe20000010000 */
[----:B------:R-:W2:Y:S01]  /*96f0*/  SHFL.DOWN PT, R60, R75, 0x10, 0x1f ;  /* 0x0a001f004b3c7f89 */ /* 0x000ea200000e0000 */
[----:B------:R-:W-:Y:S01]  /*9700*/  ISETP.GT.AND P0, PT, R144, 0xf, PT ;  /* 0x0000000f9000780c */ /* 0x000fe20003f04270 */
[----:B------:R-:W-:Y:S02]  /*9710*/  FADD.FTZ R25, R2, R25 ;  /* 0x0000001902197221 */ /* 0x000fe40000010000 */
[----:B------:R-:W4:Y:S01]  /*9720*/  SHFL.DOWN PT, R59, R72, 0x10, 0x1f ;  /* 0x0a001f00483b7f89 */ /* 0x000f2200000e0000 */
[----:B------:R-:W-:-:S02]  /*9730*/  FFMA.FTZ R2, R47, R66, R179 ;  /* 0x000000422f027223 */ /* 0x000fc400000100b3 */
[----:B------:R-:W-:Y:S02]  /*9740*/  FMUL.FTZ R186, R91, R186 ;  /* 0x000000ba5bba7220 */ /* 0x000fe40000410000 */
[----:B------:R-:W-:Y:S02]  /*9750*/  FADD.FTZ R31, R2, R31 ;  /* 0x0000001f021f7221 */ /* 0x000fe40000010000 */
[----:B------:R-:W-:Y:S02]  /*9760*/  FFMA.FTZ R2, R45, R62, R185 ;  /* 0x0000003e2d027223 */ /* 0x000fe400000100b9 */
[----:B------:R-:W-:Y:S02]  /*9770*/  FMUL.FTZ R55, R55, R219 ;  /* 0x000000db37377220 */ /* 0x000fe40000410000 */
[----:B------:R-:W-:Y:S02]  /*9780*/  FMUL.FTZ R175, R84, R175 ;  /* 0x000000af54af7220 */ /* 0x000fe40000410000 */
[----:B------:R-:W-:-:S02]  /*9790*/  FMUL.FTZ R53, R53, R162 ;  /* 0x000000a235357220 */ /* 0x000fc40000410000 */
[----:B------:R-:W-:Y:S02]  /*97a0*/  FMUL.FTZ R173, R168, R173 ;  /* 0x000000ada8ad7220 */ /* 0x000fe40000410000 */
[----:B------:R-:W-:Y:S02]  /*97b0*/  FADD.FTZ R30, R3, R30 ;  /* 0x0000001e031e7221 */ /* 0x000fe40000010000 */
[----:B------:R-:W-:Y:S02]  /*97c0*/  FADD.FTZ R29, R2, R29 ;  /* 0x0000001d021d7221 */ /* 0x000fe40000010000 */
[----:B0-----:R-:W-:Y:S02]  /*97d0*/  @!P0 FADD.FTZ R73, R73, R56 ;  /* 0x0000003849498221 */ /* 0x001fe40000010000 */
[----:B-1----:R-:W-:Y:S02]  /*97e0*/  @!P0 FADD.FTZ R74, R74, R63 ;  /* 0x0000003f4a4a8221 */ /* 0x002fe40000010000 */
[----:B--2---:R-:W-:-:S02]  /*97f0*/  @!P0 FADD.FTZ R75, R75, R60 ;  /* 0x0000003c4b4b8221 */ /* 0x004fc40000010000 */
        /* <DEDUP_REMOVED lines=58> */
.L_x_10396:
[----:B0-----:R-:W-:Y:S05]  /*9ba0*/  BSYNC B0 ;  /* 0x0000000000007941 */ /* 0x001fea0003800000 */
.L_x_10395:
        /* <DEDUP_REMOVED lines=8> */
.L_x_10318:
        /* <DEDUP_REMOVED lines=31> */
[----:B------:R-:W4:Y:S01]  /*9e20*/  LDS.128 R16, [R144.X16+0x400] ;  /* 0x0004000090107984 */ /* 0x000f22000000cc00 */
        /* <DEDUP_REMOVED lines=23> */
[----:B----4-:R-:W-:Y:S01]  /*9fa0*/  STG.E.128 [R2.64+0x400], R16 ;  /* 0x0004001002007986 */ /* 0x010fe2000c101d20 */
        /* <DEDUP_REMOVED lines=17> */
[----:B------:R-:W3:Y:S01]  /*a0c0*/  LDS.128 R16, [R144.X16+0x600] ;  /* 0x0006000090107984 */ /* 0x000ee2000000cc00 */
[----:B------:R-:W-:-:S04]  /*a0d0*/  FADD.FTZ R30, R29, R30 ;  /* 0x0000001e1d1e7221 */ /* 0x000fc80000010000 */
[----:B------:R-:W-:-:S04]  /*a0e0*/  FADD.FTZ R31, R30, R31 ;  /* 0x0000001f1e1f7221 */ /* 0x000fc80000010000 */
[----:B--2---:R-:W-:-:S04]  /*a0f0*/  FADD.FTZ R24, R31, R24 ;  /* 0x000000181f187221 */ /* 0x004fc80000010000 */
[----:B------:R-:W-:-:S04]  /*a100*/  FADD.FTZ R25, R24, R25 ;  /* 0x0000001918197221 */ /* 0x000fc80000010000 */
[----:B------:R-:W-:-:S04]  /*a110*/  FADD.FTZ R26, R25, R26 ;  /* 0x0000001a191a7221 */ /* 0x000fc80000010000 */
[----:B------:R-:W-:-:S04]  /*a120*/  FADD.FTZ R27, R26, R27 ;  /* 0x0000001b1a1b7221 */ /* 0x000fc80000010000 */
[----:B----4-:R-:W-:Y:S01]  /*a130*/  FADD.FTZ R20, R27, R20 ;  /* 0x000000141b147221 */ /* 0x010fe20000010000 */
[----:B-----5:R2:W-:Y:S03]  /*a140*/  STG.E.128 [R2.64], R4 ;  /* 0x0000000402007986 */ /* 0x0205e6000c101d20 */
[----:B------:R-:W-:Y:S01]  /*a150*/  FADD.FTZ R21, R20, R21 ;  /* 0x0000001514157221 */ /* 0x000fe20000010000 */
[----:B0-----:R2:W-:Y:S03]  /*a160*/  STG.E.128 [R2.64+0x200], R8 ;  /* 0x0002000802007986 */ /* 0x0015e6000c101d20 */
[----:B------:R-:W-:Y:S01]  /*a170*/  FADD.FTZ R22, R21, R22 ;  /* 0x0000001615167221 */ /* 0x000fe20000010000 */
[----:B-1----:R2:W-:Y:S03]  /*a180*/  STG.E.128 [R2.64+0x400], R12 ;  /* 0x0004000c02007986 */ /* 0x0025e6000c101d20 */
[----:B------:R-:W-:Y:S01]  /*a190*/  FADD.FTZ R145, R22, R23 ;  /* 0x0000001716917221 */ /* 0x000fe20000010000 */
[----:B---3--:R2:W-:Y:S01]  /*a1a0*/  STG.E.128 [R2.64+0x600], R16 ;  /* 0x0006001002007986 */ /* 0x0085e2000c101d20 */
[----:B------:R-:W-:Y:S01]  /*a1b0*/  @!P0 CALL.REL.NOINC `(.L_x_10316) ;  /* 0x0000001000008944 */ /* 0x000fe20003c00000 */
[----:B------:R-:W-:Y:S05]  /*a1c0*/  BRA `(.L_x_10398) ;  /* 0xffff686000007947 */ /* 0x000fea000383ffff */
.L_x_10316:
        /* <DEDUP_REMOVED lines=26> */
.L_x_10400:
[----:B0-----:R-:W-:Y:S05]  /*a370*/  BSYNC B0 ;  /* 0x0000000000007941 */ /* 0x001fea0003800000 */
.L_x_10399:
        /* <DEDUP_REMOVED lines=25> */
.L_x_10402:
[----:B--2---:R-:W2:Y:S02]  /*a510*/  S2R R11, SR_TID.X ;  /* 0x00000000000b7919 */ /* 0x004ea40000002100 */
.L_x_10403:
[----:B0-----:R-:W-:Y:S05]  /*a520*/  BSYNC B0 ;  /* 0x0000000000007941 */ /* 0x001fea0003800000 */
.L_x_10401:
        /* <DEDUP_REMOVED lines=12> */
.L_x_10404:
        /* <DEDUP_REMOVED lines=32> */
.L_x_10405:
        /* <DEDUP_REMOVED lines=9> */
.L_x_14716:


//--------------------- .text._Z25selective_scan_bwd_kernelI32Selective_Scan_bwd_kernel_traitsILi32ELi16ELb1ELb1ELb0ELb1ELb0EfN3c107complexIfEEEEv12SSMParamsBwd --------------------------
	.section	.text._Z25selective_scan_bwd_kernelI32Selective_Scan_bwd_kernel_traitsILi32ELi16ELb1ELb1ELb0ELb1ELb0EfN3c107complexIfEEEEv12SSMParamsBwd,"ax",@progbits
	.sectioninfo	@"SHI_REGISTERS=242"
	.align	128
        .global         _Z25selective_scan_bwd_kernelI32Selective_Scan_bwd_kernel_traitsILi32ELi16ELb1ELb1ELb0ELb1ELb0EfN3c107complexIfEEEEv12SSMParamsBwd
        .type           _Z25selective_scan_bwd_kernelI32Selective_Scan_bwd_kernel_traitsILi32ELi16ELb1ELb1ELb0ELb1ELb0EfN3c107complexIfEEEEv12SSMParamsBwd,@function
        .size           _Z25selective_scan_bwd_kernelI32Selective_Scan_bwd_kernel_traitsILi32ELi16ELb1ELb1ELb0ELb1ELb0EfN3c107complexIfEEEEv12SSMParamsBwd,(.L_x_14717 - _Z25selective_scan_bwd_kernelI32Selective_Scan_bwd_kernel_traitsILi32ELi16ELb1ELb1ELb0ELb1ELb0EfN3c107complexIfEEEEv12SSMParamsBwd)
        .other          _Z25selective_scan_bwd_kernelI32Selective_Scan_bwd_kernel_traitsILi32ELi16ELb1ELb1ELb0ELb1ELb0EfN3c107complexIfEEEEv12SSMParamsBwd,@"STO_CUDA_ENTRY STV_DEFAULT"
_Z25selective_scan_bwd_kernelI32Selective_Scan_bwd_kernel_traitsILi32ELi16ELb1ELb1ELb0ELb1ELb0EfN3c107complexIfEEEEv12SSMParamsBwd:
.text._Z25selective_scan_bwd_kernelI32Selective_Scan_bwd_kernel_traitsILi32ELi16ELb1ELb1ELb0ELb1ELb0EfN3c107complexIfEEEEv12SSMParamsBwd:
        /* <DEDUP_REMOVED lines=166> */
.L_x_10519:
[----:B------:R-:W-:Y:S01]  /*0a60*/  BAR.SYNC.DEFER_BLOCKING 0x0 ;  /* 0x0000000000007b1d */ /* 0x000fe20000010000 */
[----:B-1----:R-:W-:Y:S02]  /*0a70*/  MOV R2, UR22 ;  /* 0x0000001600027c02 */ /* 0x002fe40008000f00 */
        /* <DEDUP_REMOVED lines=12> */
[----:B----4-:R-:W-:Y:S04]  /*0b40*/  STS.128 [R124.X16+0x200], R16 ;  /* 0x000200107c007388 */ /* 0x010fe8000000cc00 */
[----:B-----5:R-:W-:Y:S04]  /*0b50*/  STS.128 [R124.X16+0x400], R24 ;  /* 0x000400187c007388 */ /* 0x020fe8000000cc00 */
[----:B--2---:R0:W-:Y:S01]  /*0b60*/  STS.128 [R124.X16+0x600], R28 ;  /* 0x0006001c7c007388 */ /* 0x0041e2000000cc00 */
[----:B------:R-:W-:-:S06]  /*0b70*/  NOP ;  /* 0x0000000000007918 */ /* 0x000fcc0000000000 */
[----:B------:R-:W-:Y:S04]  /*0b80*/  LDS.128 R4, [R121] ;  /* 0x0000000079047984 */ /* 0x000fe80000000c00 */
[----:B------:R-:W-:Y:S04]  /*0b90*/  LDS.128 R8, [R121+0x10] ;  /* 0x0000100079087984 */ /* 0x000fe80000000c00 */
[----:B------:R-:W-:Y:S04]  /*0ba0*/  LDS.128 R12, [R121+0x20] ;  /* 0x00002000790c7984 */ /* 0x000fe80000000c00 */
[----:B------:R-:W-:Y:S04]  /*0bb0*/  LDS.128 R16, [R121+0x30] ;  /* 0x0000300079107984 */ /* 0x000fe80000000c00 */
        /* <DEDUP_REMOVED lines=79> */
.L_x_10408:
[----:B------:R-:W-:Y:S05]  /*10b0*/  BSYNC B0 ;  /* 0x0000000000007941 */ /* 0x000fea0003800000 */
.L_x_10407:
        /* <DEDUP_REMOVED lines=35> */
.L_x_10410:
[----:B------:R-:W-:Y:S05]  /*12f0*/  BSYNC B0 ;  /* 0x0000000000007941 */ /* 0x000fea0003800000 */
.L_x_10409:
        /* <DEDUP_REMOVED lines=35> */
.L_x_10412:
[----:B------:R-:W-:Y:S05]  /*1530*/  BSYNC B0 ;  /* 0x0000000000007941 */ /* 0x000fea0003800000 */
.L_x_10411:
        /* <DEDUP_REMOVED lines=35> */
.L_x_10414:
[----:B------:R-:W-:Y:S05]  /*1770*/  BSYNC B0 ;  /* 0x0000000000007941 */ /* 0x000fea0003800000 */
.L_x_10413:
        /* <DEDUP_REMOVED lines=35> */
.L_x_10416:
[----:B------:R-:W-:Y:S05]  /*19b0*/  BSYNC B0 ;  /* 0x0000000000007941 */ /* 0x000fea0003800000 */
.L_x_10415:
        /* <DEDUP_REMOVED lines=40> */
.L_x_10418:
[----:B------:R-:W-:Y:S05]  /*1c40*/  BSYNC B0 ;  /* 0x0000000000007941 */ /* 0x000fea0003800000 */
.L_x_10417:
        /* <DEDUP_REMOVED lines=38> */
.L_x_10420:
[----:B------:R-:W-:Y:S05]  /*1eb0*/  BSYNC B0 ;  /* 0x0000000000007941 */ /* 0x000fea0003800000 */
.L_x_10419:
[----:B------:R-:W-:Y:S01]  /*1ec0*/  FFMA.FTZ R3, R7, R67, R24 ;  /* 0x0000004307037223 */ /* 0x000fe20000010018 */
[----:B------:R-:W-:Y:S01]  /*1ed0*/  BSSY B0, `(.L_x_10421) ;  /* 0x0000025000007945 */ /* 0x000fe20003800000 */
[----:B------:R-:W-:Y:S01]  /*1ee0*/  FSETP.GTU.FTZ.AND P4, PT, R107, 20, PT ;  /* 0x41a000006b00780b */ /* 0x000fe20003f9c000 */
[----:B------:R-:W-:Y:S01]  /*1ef0*/  CS2R R26, SRZ ;  /* 0x00000000001a7805 */ /* 0x000fe2000001ff00 */
[----:B------:R-:W-:Y:S01]  /*1f00*/  CS2R R24, SRZ ;  /* 0x0000000000187805 */ /* 0x000fe2000001ff00 */
[----:B0-2---:R-:W-:Y:S01]  /*1f10*/  FFMA.FTZ R28, R8, R60, R3 ;  /* 0x0000003c081c7223 */ /* 0x005fe20000010003 */
        /* <DEDUP_REMOVED lines=32> */
.L_x_10422:
[----:B------:R-:W-:Y:S05]  /*2120*/  BSYNC B0 ;  /* 0x0000000000007941 */ /* 0x000fea0003800000 */
.L_x_10421:
        /* <DEDUP_REMOVED lines=38> */
.L_x_10424:
[----:B------:R-:W-:Y:S05]  /*2390*/  BSYNC B0 ;  /* 0x0000000000007941 */ /* 0x000fea0003800000 */
.L_x_10423:
        /* <DEDUP_REMOVED lines=38> */
.L_x_10426:
[----:B------:R-:W-:Y:S05]  /*2600*/  BSYNC B0 ;  /* 0x0000000000007941 */ /* 0x000fea0003800000 */
.L_x_10425:
        /* <DEDUP_REMOVED lines=40> */
.L_x_10428:
[----:B------:R-:W-:Y:S05]  /*2890*/  BSYNC B0 ;  /* 0x0000000000007941 */ /* 0x000fea0003800000 */
.L_x_10427:
        /* <DEDUP_REMOVED lines=33> */
.L_x_10430:
[----:B------:R-:W-:Y:S05]  /*2ab0*/  BSYNC B0 ;  /* 0x0000000000007941 */ /* 0x000fea0003800000 */
.L_x_10429:
        /* <DEDUP_REMOVED lines=33> */
.L_x_10432:
[----:B------:R-:W-:Y:S05]  /*2cd0*/  BSYNC B0 ;  /* 0x0000000000007941 */ /* 0x000fea0003800000 */
.L_x_10431:
        /* <DEDUP_REMOVED lines=33> */
.L_x_10434:
[----:B------:R-:W-:Y:S05]  /*2ef0*/  BSYNC B0 ;  /* 0x0000000000007941 */ /* 0x000fea0003800000 */
.L_x_10433:
        /* <DEDUP_REMOVED lines=33> */
.L_x_10436:
[----:B------:R-:W-:Y:S05]  /*3110*/  BSYNC B0 ;  /* 0x0000000000007941 */ /* 0x000fea0003800000 */
.L_x_10435:
        /* <DEDUP_REMOVED lines=33> */
.L_x_10438:
[----:B------:R-:W-:Y:S05]  /*3330*/  BSYNC B0 ;  /* 0x0000000000007941 */ /* 0x000fea0003800000 */
.L_x_10437:
        /* <DEDUP_REMOVED lines=39> */
.L_x_10518:
        /* <DEDUP_REMOVED lines=31> */
[----:B----4-:R0:W4:Y:S04]  /*37a0*/  LDG.E.128 R80, [R2.64+0x200] ;  /* 0x0002002002507981 */ /* 0x010128000c1e1d00 */
        /* <DEDUP_REMOVED lines=14> */
[----:B------:R-:W-:Y:S01]  /*3890*/  MOV R131, 0x10 ;  /* 0x0000001000837802 */ /* 0x000fe20000000f00 */
        /* <DEDUP_REMOVED lines=12> */
[----:B------:R-:W-:-:S04]  /*3960*/  ULEA.HI.X UR31, UR28, UR31, UR29, 0x3, UP0 ;  /* 0x0000001f1c1f7291 */ /* 0x000fc800080f1c1d */
[----:B------:R-:W-:Y:S01]  /*3970*/  MOV R128, UR39 ;  /* 0x0000002700807c02 */ /* 0x000fe20008000f00 */
[----:B--2---:R-:W1:Y:S08]  /*3980*/  R2UR UR40, R133 ;  /* 0x00000000852873c2 */ /* 0x004e7000000e0000 */
[----:B------:R2:W2:Y:S01]  /*3990*/  R2UR UR41, R132 ;  /* 0x00000000842973c2 */ /* 0x0004a200000e0000 */
        /* <DEDUP_REMOVED lines=8> */
[----:B------:R-:W-:Y:S02]  /*3a20*/  FMUL.FTZ R84, R113, UR40 ;  /* 0x0000002871547c20 */ /* 0x000fe40008410000 */
[----:B--2---:R-:W-:Y:S01]  /*3a30*/  FMUL.FTZ R132, R110, UR40 ;  /* 0x000000286e847c20 */ /* 0x004fe20008410000 */
[----:B------:R-:W-:Y:S01]  /*3a40*/  MUFU.SIN R173, R86 ;  /* 0x0000005600ad7308 */ /* 0x000fe20000000400 */
[----:B------:R-:W-:-:S07]  /*3a50*/  FMUL.RZ R84, R84, 0.15915493667125701904 ;  /* 0x3e22f98354547820 */ /* 0x000fce000040c000 */
        /* <DEDUP_REMOVED lines=19> */
[----:B------:R-:W-:Y:S02]  /*3b90*/  FMUL.FTZ R84, R118, UR40 ;  /* 0x0000002876547c20 */ /* 0x000fe40008410000 */
[----:B------:R-:W-:Y:S01]  /*3ba0*/  FMUL.RZ R132, R132, 0.15915493667125701904 ;  /* 0x3e22f98384847820 */ /* 0x000fe2000040c000 */
[-C--:B------:R-:W-:Y:S01]  /*3bb0*/  LEA.HI.SX32 R87, R87, R124.reuse, 0x1b ;  /* 0x0000007c57577211 */ /* 0x080fe200078fdaff */
[----:B------:R-:W-:Y:S01]  /*3bc0*/  MUFU.SIN R167, R85 ;  /* 0x0000005500a77308 */ /* 0x000fe20000000400 */
[----:B-1----:R-:W-:Y:S01]  /*3bd0*/  IADD3 R3, R124, 0x20, RZ ;  /* 0x000000207c037810 */ /* 0x002fe20007ffe0ff */
[----:B------:R-:W-:Y:S01]  /*3be0*/  FMUL.RZ R84, R84, 0.15915493667125701904 ;  /* 0x3e22f98354547820 */ /* 0x000fe2000040c000 */
[----:B0-----:R-:W-:Y:S01]  /*3bf0*/  MOV R76, UR41 ;  /* 0x00000029004c7c02 */ /* 0x001fe20008000f00 */
[----:B------:R-:W-:Y:S01]  /*3c00*/  FMUL.FTZ R2, R111, UR40 ;  /* 0x000000286f027c20 */ /* 0x000fe20008410000 */
[----:B------:R-:W-:Y:S01]  /*3c10*/  LEA.HI.SX32 R3, R3, R124, 0x1b ;  /* 0x0000007c03037211 */ /* 0x000fe200078fdaff */
[----:B------:R-:W-:-:S02]  /*3c20*/  @!P2 IMAD.WIDE R130, R130, R131, UR10 ;  /* 0x0000000a8282ae25 */ /* 0x000fc4000f8e0283 */
[----:B------:R0:W-:Y:S02]  /*3c30*/  MUFU.COS R168, R85 ;  /* 0x0000005500a87308 */ /* 0x0001e40000000000 */
[----:B----4-:R1:W-:Y:S01]  /*3c40*/  STS.128 [R3.X16+0x200], R80 ;  /* 0x0002005003007388 */ /* 0x0103e2000000cc00 */
[----:B------:R-:W-:Y:S02]  /*3c50*/  FMUL.RZ R137, R2, 0.15915493667125701904 ;  /* 0x3e22f98302897820 */ /* 0x000fe4000040c000 */
[----:B------:R-:W-:-:S03]  /*3c60*/  FMUL.FTZ R2, R76, 1.4426950216293334961 ;  /* 0x3fb8aa3b4c027820 */ /* 0x000fc60000410000 */
[----:B------:R-:W-:Y:S01]  /*3c70*/  MUFU.SIN R165, R86 ;  /* 0x0000005600a57308 */ /* 0x000fe20000000400 */
[----:B0-----:R-:W-:-:S04]  /*3c80*/  IADD3 R85, R124, 0x40, RZ ;  /* 0x000000407c557810 */ /* 0x001fc80007ffe0ff */
[----:B------:R-:W-:-:S03]  /*3c90*/  LEA.HI.SX32 R85, R85, R124, 0x1b ;  /* 0x0000007c55557211 */ /* 0x000fc600078fdaff */
[----:B------:R-:W-:Y:S01]  /*3ca0*/  MUFU.COS R166, R86 ;  /* 0x0000005600a67308 */ /* 0x000fe20000000000 */
[C---:B-1----:R-:W-:Y:S01]  /*3cb0*/  IADD3 R3, R124.reuse, 0x80, RZ ;  /* 0x000000807c037810 */ /* 0x042fe20007ffe0ff */
[----:B------:R0:W-:Y:S03]  /*3cc0*/  STS.128 [R85.X16+0x400], R72 ;  /* 0x0004004855007388 */ /* 0x0001e6000000cc00 */
[----:B------:R-:W-:Y:S01]  /*3cd0*/  LEA.HI.SX32 R3, R3, R124, 0x1b ;  /* 0x0000007c03037211 */ /* 0x000fe200078fdaff */
[----:B------:R1:W-:Y:S02]  /*3ce0*/  STS.128 [R87.X16+0x600], R68 ;  /* 0x0006004457007388 */ /* 0x0003e4000000cc00 */
[----:B------:R-:W-:Y:S02]  /*3cf0*/  MUFU.SIN R161, R84 ;  /* 0x0000005400a17308 */ /* 0x000fe40000000400 */
[----:B------:R2:W-:Y:S06]  /*3d00*/  STS.128 [R3.X16+0x800], R52 ;  /* 0x0008003403007388 */ /* 0x0005ec000000cc00 */
[----:B------:R3:W-:Y:S01]  /*3d10*/  MUFU.COS R135, R84 ;  /* 0x0000005400877308 */ /* 0x0007e20000000000 */
[----:B0-----:R-:W-:-:S02]  /*3d20*/  IADD3 R73, R124, 0xe0, RZ ;  /* 0x000000e07c497810 */ /* 0x001fc40007ffe0ff */
[----:B------:R-:W-:Y:S02]  /*3d30*/  MOV R85, UR31 ;  /* 0x0000001f00557c02 */ /* 0x000fe40008000f00 */
[----:B-1----:R-:W-:Y:S01]  /*3d40*/  IADD3 R69, R124, 0xa0, RZ ;  /* 0x000000a07c457810 */ /* 0x002fe20007ffe0ff */
[----:B------:R-:W-:Y:S01]  /*3d50*/  FMUL.FTZ R68, R2, R115 ;  /* 0x0000007302447220 */ /* 0x000fe20000410000 */
[----:B------:R-:W-:Y:S01]  /*3d60*/  IADD3 R71, R124, 0xc0, RZ ;  /* 0x000000c07c477810 */ /* 0x000fe20007ffe0ff */
[----:B------:R-:W-:Y:S01]  /*3d70*/  MUFU.SIN R196, R132 ;  /* 0x0000008400c47308 */ /* 0x000fe20000000400 */
[----:B--2---:R-:W-:Y:S01]  /*3d80*/  FMUL.FTZ R3, R112, UR40 ;  /* 0x0000002870037c20 */ /* 0x004fe20008410000 */
[-C--:B------:R-:W-:Y:S01]  /*3d90*/  LEA.HI.SX32 R69, R69, R124.reuse, 0x1b ;  /* 0x0000007c45457211 */ /* 0x080fe200078fdaff */
[----:B------:R-:W-:Y:S01]  /*3da0*/  FMUL.FTZ R52, R109, UR40 ;  /* 0x000000286d347c20 */ /* 0x000fe20008410000 */
[-C--:B------:R-:W-:Y:S01]  /*3db0*/  LEA.HI.SX32 R71, R71, R124.reuse, 0x1b ;  /* 0x0000007c47477211 */ /* 0x080fe200078fdaff */
[----:B------:R-:W-:Y:S01]  /*3dc0*/  FMUL.RZ R70, R3, 0.15915493667125701904 ;  /* 0x3e22f98303467820 */ /* 0x000fe2000040c000 */
[----:B------:R-:W-:Y:S01]  /*3dd0*/  SHF.L.U32 R3, R124, 0x3, RZ ;  /* 0x000000037c037819 */ /* 0x000fe200000006ff */
[----:B------:R-:W-:Y:S01]  /*3de0*/  STS.128 [R69.X16+0xa00], R64 ;  /* 0x000a004045007388 */ /* 0x000fe2000000cc00 */
[----:B------:R-:W-:Y:S01]  /*3df0*/  LEA.HI.SX32 R73, R73, R124, 0x1b ;  /* 0x0000007c49497211 */ /* 0x000fe200078fdaff */
[----:B------:R-:W0:Y:S01]  /*3e00*/  MUFU.EX2 R68, R68 ;  /* 0x0000004400447308 */ /* 0x000e220000000800 */
[----:B------:R-:W-:Y:S01]  /*3e10*/  LEA.HI.SX32 R3, R3, R3, 0x1b ;  /* 0x0000000303037211 */ /* 0x000fe200078fdaff */
[----:B------:R-:W-:Y:S01]  /*3e20*/  STS.128 [R71.X16+0xc00], R60 ;  /* 0x000c003c47007388 */ /* 0x000fe2000000cc00 */
[----:B------:R-:W-:Y:S01]  /*3e30*/  FMUL.RZ R136, R52, 0.15915493667125701904 ;  /* 0x3e22f98334887820 */ /* 0x000fe2000040c000 */
[----:B---3--:R-:W-:-:S02]  /*3e40*/  MOV R84, UR30 ;  /* 0x0000001e00547c02 */ /* 0x008fc40008000f00 */
[----:B------:R-:W-:Y:S01]  /*3e50*/  STS.128 [R73.X16+0xe00], R56 ;  /* 0x000e003849007388 */ /* 0x000fe2000000cc00 */
[----:B------:R-:W-:-:S06]  /*3e60*/  NOP ;  /* 0x0000000000007918 */ /* 0x000fcc0000000000 */
[----:B------:R-:W1:Y:S01]  /*3e70*/  LDS.128 R52, [R3.X16] ;  /* 0x0000000003347984 */ /* 0x000e62000000cc00 */
[----:B------:R-:W-:Y:S01]  /*3e80*/  MUFU.SIN R157, R70 ;  /* 0x00000046009d7308 */ /* 0x000fe20000000400 */
[----:B0-----:R-:W-:Y:S01]  /*3e90*/  FMUL.FTZ R86, R68, R129 ;  /* 0x0000008144567220 */ /* 0x001fe20000410000 */
[----:B------:R-:W-:Y:S01]  /*3ea0*/  IADD3 R129, R126, 0x200, RZ ;  /* 0x000002007e817810 */ /* 0x000fe20007ffe0ff */
[----:B------:R-:W-:Y:S01]  /*3eb0*/  FMUL.FTZ R87, R68, R89 ;  /* 0x0000005944577220 */ /* 0x000fe20000410000 */
[----:B------:R-:W0:Y:S02]  /*3ec0*/  LDS.128 R56, [R3.X16+0x10] ;  /* 0x0000100003387984 */ /* 0x000e24000000cc00 */
[----:B------:R-:W-:Y:S02]  /*3ed0*/  SEL R128, R128, R129, !P1 ;  /* 0x0000008180807207 */ /* 0x000fe40004800000 */
[----:B------:R2:W-:Y:S01]  /*3ee0*/  MUFU.COS R139, R70 ;  /* 0x00000046008b7308 */ /* 0x0005e20000000000 */
[----:B------:R-:W3:Y:S04]  /*3ef0*/  LDS.128 R60, [R3.X16+0x20] ;  /* 0x00002000033c7984 */ /* 0x000ee8000000cc00 */
[----:B------:R-:W4:Y:S03]  /*3f00*/  LDS.128 R64, [R3.X16+0x30] ;  /* 0x0000300003407984 */ /* 0x000f26000000cc00 */
[----:B------:R-:W-:Y:S01]  /*3f10*/  MUFU.COS R140, R132 ;  /* 0x00000084008c7308 */ /* 0x000fe20000000000 */
[----:B--2---:R-:W2:Y:S04]  /*3f20*/  LDS.128 R68, [R3.X16+0x40] ;  /* 0x0000400003447984 */ /* 0x004ea8000000cc00 */
[----:B------:R-:W0:Y:S03]  /*3f30*/  LDS.128 R72, [R3.X16+0x50] ;  /* 0x0000500003487984 */ /* 0x000e26000000cc00 */
[----:B------:R-:W-:Y:S01]  /*3f40*/  MUFU.SIN R163, R88 ;  /* 0x0000005800a37308 */ /* 0x000fe20000000400 */
[----:B------:R-:W0:Y:S04]  /*3f50*/  LDS.128 R76, [R3.X16+0x60] ;  /* 0x00006000034c7984 */ /* 0x000e28000000cc00 */
[----:B------:R1:W0:Y:S03]  /*3f60*/  LDS.128 R80, [R3.X16+0x70] ;  /* 0x0000700003507984 */ /* 0x000226000000cc00 */
[----:B------:R1:W-:Y:S01]  /*3f70*/  MUFU.COS R164, R88 ;  /* 0x0000005800a47308 */ /* 0x0003e20000000000 */
[----:B------:R1:W-:Y:S02]  /*3f80*/  STS.64 [R128.X8+0x2550], R86 ;  /* 0x0025505680007388 */ /* 0x0003e40000008a00 */
[----:B-1----:R-:W-:-:S02]  /*3f90*/  FMUL.FTZ R3, R107, UR40 ;  /* 0x000000286b037c20 */ /* 0x002fc40008410000 */
[----:B------:R-:W5:Y:S01]  /*3fa0*/  LDG.E.64 R84, [R84.64] ;  /* 0x0000002054547981 */ /* 0x000f62000c1e1b00 */
[C---:B------:R-:W-:Y:S02]  /*3fb0*/  FMUL.FTZ R134, R2.reuse, R118 ;  /* 0x0000007602867220 */ /* 0x040fe40000410000 */
[----:B------:R-:W-:Y:S01]  /*3fc0*/  MUFU.SIN R159, R137 ;  /* 0x00000089009f7308 */ /* 0x000fe20000000400 */
[----:B------:R-:W-:Y:S01]  /*3fd0*/  FMUL.RZ R133, R3, 0.15915493667125701904 ;  /* 0x3e22f98303857820 */ /* 0x000fe2000040c000 */
[----:B------:R-:W-:Y:S01]  /*3fe0*/  CS2R R88, SRZ ;  /* 0x0000000000587805 */ /* 0x000fe2000001ff00 */
[C---:B------:R-:W-:Y:S01]  /*3ff0*/  FMUL.FTZ R3, R2.reuse, R116 ;  /* 0x0000007402037220 */ /* 0x040fe20000410000 */
[----:B------:R-:W-:Y:S01]  /*4000*/  BAR.SYNC.DEFER_BLOCKING 0x0 ;  /* 0x0000000000007b1d */ /* 0x000fe20000010000 */
[C---:B------:R-:W-:Y:S02]  /*4010*/  FMUL.FTZ R128, R2.reuse, R113 ;  /* 0x0000007102807220 */ /* 0x040fe40000410000 */
[----:B------:R-:W-:-:S03]  /*4020*/  FMUL.FTZ R132, R2, R120 ;  /* 0x0000007802847220 */ /* 0x000fc60000410000 */
[----:B------:R-:W1:Y:S08]  /*4030*/  MUFU.EX2 R3, R3 ;  /* 0x0000000300037308 */ /* 0x000e700000000800 */
[----:B------:R-:W0:Y:S08]  /*4040*/  MUFU.EX2 R128, R128 ;  /* 0x0000008000807308 */ /* 0x000e300000000800 */
[----:B------:R-:W0:Y:S08]  /*4050*/  MUFU.EX2 R132, R132 ;  /* 0x0000008400847308 */ /* 0x000e300000000800 */
[----:B------:R-:W-:Y:S08]  /*4060*/  MUFU.SIN R199, R133 ;  /* 0x0000008500c77308 */ /* 0x000ff00000000400 */
[----:B------:R0:W-:Y:S01]  /*4070*/  MUFU.COS R145, R133 ;  /* 0x0000008500917308 */ /* 0x0001e20000000000 */
[-C--:B------:R-:W-:Y:S01]  /*4080*/  FMUL.FTZ R141, R52, R115.reuse ;  /* 0x00000073348d7220 */ /* 0x080fe20000410000 */
[----:B------:R2:W5:Y:S01]  /*4090*/  @!P2 LDG.E.64 R88, [R130.64+0x8] ;  /* 0x000008208258a981 */ /* 0x000562000c1e1b00 */
[----:B------:R-:W-:-:S05]  /*40a0*/  FMUL.FTZ R143, R53, R115 ;  /* 0x00000073358f7220 */ /* 0x000fca0000410000 */
[----:B------:R-:W-:Y:S01]  /*40b0*/  MUFU.EX2 R134, R134 ;  /* 0x0000008600867308 */ /* 0x000fe20000000800 */
[----:B0-----:R-:W-:Y:S02]  /*40c0*/  FMUL.FTZ R133, R2, R117 ;  /* 0x0000007502857220 */ /* 0x001fe40000410000 */
[----:B-1----:R-:W-:-:S05]  /*40d0*/  FMUL.FTZ R174, R3, R174 ;  /* 0x000000ae03ae7220 */ /* 0x002fca0000410000 */
[----:B------:R-:W0:Y:S01]  /*40e0*/  MUFU.EX2 R133, R133 ;  /* 0x0000008500857308 */ /* 0x000e220000000800 */
[----:B------:R-:W-:Y:S02]  /*40f0*/  FMUL.FTZ R173, R3, R173 ;  /* 0x000000ad03ad7220 */ /* 0x000fe40000410000 */
[----:B------:R-:W-:Y:S02]  /*4100*/  FMUL.FTZ R3, R2, R111 ;  /* 0x0000006f02037220 */ /* 0x000fe40000410000 */
[C---:B------:R-:W-:Y:S02]  /*4110*/  FMUL.FTZ R141, R4.reuse, R141 ;  /* 0x0000008d048d7220 */ /* 0x040fe40000410000 */
[----:B------:R-:W-:Y:S01]  /*4120*/  FMUL.FTZ R143, R4, R143 ;  /* 0x0000008f048f7220 */ /* 0x000fe20000410000 */
[----:B------:R-:W-:Y:S01]  /*4130*/  MUFU.COS R137, R137 ;  /* 0x0000008900897308 */ /* 0x000fe20000000000 */
[----:B--2---:R-:W-:Y:S02]  /*4140*/  FMUL.FTZ R130, R2, R114 ;  /* 0x0000007202827220 */ /* 0x004fe40000410000 */
[----:B------:R-:W-:-:S02]  /*4150*/  FMUL.FTZ R172, R128, R172 ;  /* 0x000000ac80ac7220 */ /* 0x000fc40000410000 */
[----:B------:R-:W-:Y:S02]  /*4160*/  FMUL.FTZ R171, R128, R171 ;  /* 0x000000ab80ab7220 */ /* 0x000fe40000410000 */
[C---:B------:R-:W-:Y:S01]  /*4170*/  FMUL.FTZ R166, R132.reuse, R166 ;  /* 0x000000a684a67220 */ /* 0x040fe20000410000 */
[----:B------:R1:W-:Y:S01]  /*4180*/  MUFU.EX2 R128, R3 ;  /* 0x0000000300807308 */ /* 0x0003e20000000800 */
[----:B------:R-:W-:Y:S02]  /*4190*/  FMUL.FTZ R165, R132, R165 ;  /* 0x000000a584a57220 */ /* 0x000fe40000410000 */
[----:B------:R-:W-:Y:S02]  /*41a0*/  FMUL.FTZ R132, R173, R141 ;  /* 0x0000008dad847220 */ /* 0x000fe40000410000 */
[----:B------:R-:W-:-:S03]  /*41b0*/  FMUL.FTZ R144, R55, R116 ;  /* 0x0000007437907220 */ /* 0x000fc60000410000 */
[----:B------:R-:W-:Y:S01]  /*41c0*/  MUFU.SIN R180, R136 ;  /* 0x0000008800b47308 */ /* 0x000fe20000000400 */
[-C--:B-1----:R-:W-:Y:S02]  /*41d0*/  FMUL.FTZ R3, R173, R143.reuse ;  /* 0x0000008fad037220 */ /* 0x082fe40000410000 */
[----:B------:R-:W-:Y:S02]  /*41e0*/  FFMA.FTZ R132, R174, R143, R132 ;  /* 0x0000008fae847223 */ /* 0x000fe40000010084 */
[----:B------:R-:W-:Y:S02]  /*41f0*/  FMUL.FTZ R131, R2, R119 ;  /* 0x0000007702837220 */ /* 0x000fe40000410000 */
[----:B------:R-:W-:Y:S01]  /*4200*/  FMUL.FTZ R146, R54, R116 ;  /* 0x0000007436927220 */ /* 0x000fe20000410000 */
[----:B------:R-:W1:Y:S01]  /*4210*/  MUFU.EX2 R130, R130 ;  /* 0x0000008200827308 */ /* 0x000e620000000800 */
[----:B------:R-:W-:Y:S02]  /*4220*/  FFMA.FTZ R3, R174, R141, -R3 ;  /* 0x0000008dae037223 */ /* 0x000fe40000010803 */
[----:B0-----:R-:W-:-:S02]  /*4230*/  FMUL.FTZ R164, R133, R164 ;  /* 0x000000a485a47220 */ /* 0x001fc40000410000 */
[----:B------:R-:W-:Y:S02]  /*4240*/  FMUL.FTZ R163, R133, R163 ;  /* 0x000000a385a37220 */ /* 0x000fe40000410000 */
[C---:B------:R-:W-:Y:S01]  /*4250*/  FFMA.FTZ R133, R5.reuse, R144, R132 ;  /* 0x0000009005857223 */ /* 0x040fe20000010084 */
[----:B------:R-:W-:Y:S01]  /*4260*/  MUFU.COS R136, R136 ;  /* 0x0000008800887308 */ /* 0x000fe20000000000 */
[----:B------:R-:W-:Y:S02]  /*4270*/  FFMA.FTZ R132, R5, R146, R3 ;  /* 0x0000009205847223 */ /* 0x000fe40000010003 */
[C---:B------:R-:W-:Y:S02]  /*4280*/  FMUL.FTZ R147, R171.reuse, R133 ;  /* 0x00000085ab937220 */ /* 0x040fe40000410000 */
[----:B------:R-:W-:-:S03]  /*4290*/  FMUL.FTZ R142, R171, R132 ;  /* 0x00000084ab8e7220 */ /* 0x000fc60000410000 */
[----:B------:R-:W0:Y:S01]  /*42a0*/  MUFU.EX2 R131, R131 ;  /* 0x0000008300837308 */ /* 0x000e220000000800 */
[----:B------:R-:W-:Y:S02]  /*42b0*/  FMUL.FTZ R3, R2, R110 ;  /* 0x0000006e02037220 */ /* 0x000fe40000410000 */
[C---:B------:R-:W-:Y:S02]  /*42c0*/  FMUL.FTZ R162, R134.reuse, R135 ;  /* 0x0000008786a27220 */ /* 0x040fe40000410000 */
[----:B------:R-:W-:Y:S02]  /*42d0*/  FMUL.FTZ R161, R134, R161 ;  /* 0x000000a186a17220 */ /* 0x000fe40000410000 */
[C---:B------:R-:W-:Y:S02]  /*42e0*/  FFMA.FTZ R134, R172.reuse, R132, -R147 ;  /* 0x00000084ac867223 */ /* 0x040fe40000010893 */
[----:B------:R-:W-:Y:S02]  /*42f0*/  FFMA.FTZ R142, R172, R133, R142 ;  /* 0x00000085ac8e7223 */ /* 0x000fe4000001008e */
[----:B------:R-:W-:-:S02]  /*4300*/  FMUL.FTZ R149, R57, R113 ;  /* 0x0000007139957220 */ /* 0x000fc40000410000 */
[----:B------:R-:W-:Y:S01]  /*4310*/  FMUL.FTZ R147, R56, R113 ;  /* 0x0000007138937220 */ /* 0x000fe20000410000 */
[----:B------:R-:W2:Y:S01]  /*4320*/  MUFU.EX2 R3, R3 ;  /* 0x0000000300037308 */ /* 0x000ea20000000800 */
[----:B-1----:R-:W-:Y:S02]  /*4330*/  FMUL.FTZ R169, R130, R169 ;  /* 0x000000a982a97220 */ /* 0x002fe40000410000 */
[C---:B------:R-:W-:Y:S02]  /*4340*/  FFMA.FTZ R142, R6.reuse, R149, R142 ;  /* 0x00000095068e7223 */ /* 0x040fe4000001008e */
[----:B------:R-:W-:Y:S02]  /*4350*/  FFMA.FTZ R134, R6, R147, R134 ;  /* 0x0000009306867223 */ /* 0x000fe40000010086 */
[----:B------:R-:W-:Y:S02]  /*4360*/  FMUL.FTZ R170, R130, R170 ;  /* 0x000000aa82aa7220 */ /* 0x000fe40000410000 */
[----:B------:R-:W-:-:S02]  /*4370*/  FMUL.FTZ R130, R2, R112 ;  /* 0x0000007002827220 */ /* 0x000fc40000410000 */
[C---:B------:R-:W-:Y:S02]  /*4380*/  FMUL.FTZ R133, R169.reuse, R142 ;  /* 0x0000008ea9857220 */ /* 0x040fe40000410000 */
[C---:B------:R-:W-:Y:S02]  /*4390*/  FMUL.FTZ R132, R2.reuse, R107 ;  /* 0x0000006b02847220 */ /* 0x040fe40000410000 */
[----:B------:R-:W-:Y:S02]  /*43a0*/  FMUL.FTZ R135, R169, R134 ;  /* 0x00000086a9877220 */ /* 0x000fe40000410000 */
[C---:B0-----:R-:W-:Y:S02]  /*43b0*/  FMUL.FTZ R168, R131.reuse, R168 ;  /* 0x000000a883a87220 */ /* 0x041fe40000410000 */
[----:B------:R-:W-:Y:S02]  /*43c0*/  FMUL.FTZ R167, R131, R167 ;  /* 0x000000a783a77220 */ /* 0x000fe40000410000 */
[----:B------:R-:W-:Y:S01]  /*43d0*/  FMUL.FTZ R131, R2, R109 ;  /* 0x0000006d02837220 */ /* 0x000fe20000410000 */
[----:B------:R-:W0:Y:S01]  /*43e0*/  MUFU.EX2 R130, R130 ;  /* 0x0000008200827308 */ /* 0x000e220000000800 */
[----:B------:R-:W-:-:S02]  /*43f0*/  FFMA.FTZ R133, R170, R134, -R133 ;  /* 0x00000086aa857223 */ /* 0x000fc40000010885 */
[----:B------:R-:W-:Y:S02]  /*4400*/  FMUL.FTZ R148, R58, R114 ;  /* 0x000000723a947220 */ /* 0x000fe40000410000 */
[----:B------:R-:W-:Y:S02]  /*4410*/  FFMA.FTZ R135, R170, R142, R135 ;  /* 0x0000008eaa877223 */ /* 0x000fe40000010087 */
[----:B------:R-:W-:Y:S01]  /*4420*/  FMUL.FTZ R150, R59, R114 ;  /* 0x000000723b967220 */ /* 0x000fe20000410000 */
[----:B------:R-:W1:Y:S01]  /*4430*/  MUFU.EX2 R132, R132 ;  /* 0x0000008400847308 */ /* 0x000e620000000800 */
[C---:B------:R-:W-:Y:S02]  /*4440*/  FFMA.FTZ R133, R7.reuse, R148, R133 ;  /* 0x0000009407857223 */ /* 0x040fe40000010085 */
[----:B------:R-:W-:Y:S02]  /*4450*/  FFMA.FTZ R135, R7, R150, R135 ;  /* 0x0000009607877223 */ /* 0x000fe40000010087 */
[----:B------:R-:W-:-:S03]  /*4460*/  FMUL.FTZ R160, R128, R137 ;  /* 0x0000008980a07220 */ /* 0x000fc60000410000 */
[----:B------:R-:W0:Y:S01]  /*4470*/  MUFU.EX2 R131, R131 ;  /* 0x0000008300837308 */ /* 0x000e220000000800 */
[----:B------:R-:W-:Y:S02]  /*4480*/  FMUL.FTZ R159, R128, R159 ;  /* 0x0000009f809f7220 */ /* 0x000fe40000410000 */
[C---:B--2---:R-:W-:Y:S02]  /*4490*/  FMUL.FTZ R197, R3.reuse, R140 ;  /* 0x0000008c03c57220 */ /* 0x044fe40000410000 */
[----:B------:R-:W-:Y:S02]  /*44a0*/  FMUL.FTZ R196, R3, R196 ;  /* 0x000000c403c47220 */ /* 0x000fe40000410000 */
[C---:B------:R-:W-:Y:S02]  /*44b0*/  FMUL.FTZ R128, R167.reuse, R133 ;  /* 0x00000085a7807220 */ /* 0x040fe40000410000 */
[-C--:B------:R-:W-:Y:S02]  /*44c0*/  FMUL.FTZ R3, R167, R135.reuse ;  /* 0x00000087a7037220 */ /* 0x080fe40000410000 */
[----:B------:R-:W-:-:S02]  /*44d0*/  FFMA.FTZ R135, R168, R135, R128 ;  /* 0x00000087a8877223 */ /* 0x000fc40000010080 */
[----:B---3--:R-:W-:Y:S02]  /*44e0*/  FMUL.FTZ R155, R61, R119 ;  /* 0x000000773d9b7220 */ /* 0x008fe40000410000 */
[----:B------:R-:W-:Y:S02]  /*44f0*/  FFMA.FTZ R133, R168, R133, -R3 ;  /* 0x00000085a8857223 */ /* 0x000fe40000010803 */
[----:B------:R-:W-:Y:S02]  /*4500*/  FMUL.FTZ R153, R60, R119 ;  /* 0x000000773c997220 */ /* 0x000fe40000410000 */
[----:B------:R-:W-:Y:S02]  /*4510*/  FMUL.FTZ R128, R86, R173 ;  /* 0x000000ad56807220 */ /* 0x000fe40000410000 */
[----:B------:R-:W-:Y:S02]  /*4520*/  FFMA.FTZ R135, R8, R155, R135 ;  /* 0x0000009b08877223 */ /* 0x000fe40000010087 */
[----:B0-----:R-:W-:-:S02]  /*4530*/  FMUL.FTZ R158, R130, R139 ;  /* 0x0000008b829e7220 */ /* 0x001fc40000410000 */
[----:B------:R-:W-:Y:S02]  /*4540*/  FMUL.FTZ R157, R130, R157 ;  /* 0x0000009d829d7220 */ /* 0x000fe40000410000 */
[C---:B------:R-:W-:Y:S02]  /*4550*/  FMUL.FTZ R3, R87.reuse, R173 ;  /* 0x000000ad57037220 */ /* 0x040fe40000410000 */
[----:B------:R-:W-:Y:S02]  /*4560*/  FFMA.FTZ R133, R8, R153, R133 ;  /* 0x0000009908857223 */ /* 0x000fe40000010085 */
[----:B------:R-:W-:Y:S02]  /*4570*/  FFMA.FTZ R130, R87, R174, R128 ;  /* 0x000000ae57827223 */ /* 0x000fe40000010080 */
[C---:B-1----:R-:W-:Y:S02]  /*4580*/  FMUL.FTZ R200, R132.reuse, R145 ;  /* 0x0000009184c87220 */ /* 0x042fe40000410000 */
[----:B------:R-:W-:-:S02]  /*4590*/  FMUL.FTZ R199, R132, R199 ;  /* 0x000000c784c77220 */ /* 0x000fc40000410000 */
[----:B------:R-:W-:Y:S02]  /*45a0*/  FMUL.FTZ R132, R165, R135 ;  /* 0x00000087a5847220 */ /* 0x000fe40000410000 */
[C---:B------:R-:W-:Y:S02]  /*45b0*/  FMUL.FTZ R181, R131.reuse, R136 ;  /* 0x0000008883b57220 */ /* 0x040fe40000410000 */
[----:B------:R-:W-:Y:S02]  /*45c0*/  FMUL.FTZ R180, R131, R180 ;  /* 0x000000b483b47220 */ /* 0x000fe40000410000 */
[----:B------:R-:W-:Y:S02]  /*45d0*/  FFMA.FTZ R128, R86, R174, -R3 ;  /* 0x000000ae56807223 */ /* 0x000fe40000010803 */
[----:B------:R-:W-:Y:S02]  /*45e0*/  FMUL.FTZ R134, R165, R133 ;  /* 0x00000085a5867220 */ /* 0x000fe40000410000 */
[----:B------:R-:W-:-:S02]  /*45f0*/  FMUL.FTZ R131, R171, R130 ;  /* 0x00000082ab837220 */ /* 0x000fc40000410000 */
[C---:B------:R-:W-:Y:S02]  /*4600*/  FFMA.FTZ R132, R166.reuse, R133, -R132 ;  /* 0x00000085a6847223 */ /* 0x040fe40000010884 */
[----:B------:R-:W-:Y:S02]  /*4610*/  FFMA.FTZ R134, R166, R135, R134 ;  /* 0x00000087a6867223 */ /* 0x000fe40000010086 */
[----:B------:R-:W-:Y:S02]  /*4620*/  FMUL.FTZ R133, R171, R128 ;  /* 0x00000080ab857220 */ /* 0x000fe40000410000 */
[----:B------:R-:W-:Y:S02]  /*4630*/  FMUL.FTZ R152, R63, R120 ;  /* 0x000000783f987220 */ /* 0x000fe40000410000 */
[----:B------:R-:W-:Y:S02]  /*4640*/  FFMA.FTZ R131, R172, R128, -R131 ;  /* 0x00000080ac837223 */ /* 0x000fe40000010883 */
[----:B------:R-:W-:-:S02]  /*4650*/  FMUL.FTZ R3, R108, UR40 ;  /* 0x000000286c037c20 */ /* 0x000fc40008410000 */
[----:B------:R-:W-:Y:S02]  /*4660*/  FMUL.FTZ R154, R62, R120 ;  /* 0x000000783e9a7220 */ /* 0x000fe40000410000 */
[----:B------:R-:W-:Y:S02]  /*4670*/  FFMA.FTZ R133, R172, R130, R133 ;  /* 0x00000082ac857223 */ /* 0x000fe40000010085 */
[----:B------:R-:W-:Y:S02]  /*4680*/  FFMA.FTZ R134, R9, R152, R134 ;  /* 0x0000009809867223 */ /* 0x000fe40000010086 */
[----:B------:R-:W-:Y:S02]  /*4690*/  FMUL.FTZ R130, R169, R131 ;  /* 0x00000083a9827220 */ /* 0x000fe40000410000 */
[----:B------:R-:W-:Y:S02]  /*46a0*/  FMUL.RZ R206, R3, 0.15915493667125701904 ;  /* 0x3e22f98303ce7820 */ /* 0x000fe4000040c000 */
[----:B------:R-:W-:-:S02]  /*46b0*/  FFMA.FTZ R132, R9, R154, R132 ;  /* 0x0000009a09847223 */ /* 0x000fc40000010084 */
[-C--:B------:R-:W-:Y:S02]  /*46c0*/  FMUL.FTZ R3, R169, R133.reuse ;  /* 0x00000085a9037220 */ /* 0x080fe40000410000 */
[C---:B------:R-:W-:Y:S02]  /*46d0*/  FMUL.FTZ R135, R163.reuse, R134 ;  /* 0x00000086a3877220 */ /* 0x040fe40000410000 */
[----:B------:R-:W-:Y:S02]  /*46e0*/  FFMA.FTZ R133, R170, R133, R130 ;  /* 0x00000085aa857223 */ /* 0x000fe40000010082 */
[-C--:B------:R-:W-:Y:S02]  /*46f0*/  FMUL.FTZ R137, R163, R132.reuse ;  /* 0x00000084a3897220 */ /* 0x080fe40000410000 */
[----:B------:R-:W-:Y:S02]  /*4700*/  FFMA.FTZ R135, R164, R132, -R135 ;  /* 0x00000084a4877223 */ /* 0x000fe40000010887 */
[----:B------:R-:W-:-:S02]  /*4710*/  FFMA.FTZ R131, R170, R131, -R3 ;  /* 0x00000083aa837223 */ /* 0x000fc40000010803 */
[----:B------:R-:W-:Y:S02]  /*4720*/  FMUL.FTZ R132, R167, R133 ;  /* 0x00000085a7847220 */ /* 0x000fe40000410000 */
[----:B------:R-:W-:Y:S02]  /*4730*/  FFMA.FTZ R137, R164, R134, R137 ;  /* 0x00000086a4897223 */ /* 0x000fe40000010089 */
[-C--:B----4-:R-:W-:Y:S02]  /*4740*/  FMUL.FTZ R145, R65, R117.reuse ;  /* 0x0000007541917220 */ /* 0x090fe40000410000 */
[----:B------:R-:W-:Y:S02]  /*4750*/  FMUL.FTZ R151, R64, R117 ;  /* 0x0000007540977220 */ /* 0x000fe40000410000 */
[-C--:B------:R-:W-:Y:S02]  /*4760*/  FFMA.FTZ R132, R168, R131.reuse, -R132 ;  /* 0x00000083a8847223 */ /* 0x080fe40000010884 */
[----:B------:R-:W-:-:S02]  /*4770*/  FMUL.FTZ R131, R167, R131 ;  /* 0x00000083a7837220 */ /* 0x000fc40000410000 */
[C---:B------:R-:W-:Y:S02]  /*4780*/  FFMA.FTZ R137, R10.reuse, R145, R137 ;  /* 0x000000910a897223 */ /* 0x040fe40000010089 */
[----:B------:R-:W-:Y:S02]  /*4790*/  FFMA.FTZ R135, R10, R151, R135 ;  /* 0x000000970a877223 */ /* 0x000fe40000010087 */
[----:B------:R-:W-:Y:S02]  /*47a0*/  FMUL.FTZ R3, R2, R108 ;  /* 0x0000006c02037220 */ /* 0x000fe40000410000 */
[----:B------:R-:W-:Y:S02]  /*47b0*/  FFMA.FTZ R131, R168, R133, R131 ;  /* 0x00000085a8837223 */ /* 0x000fe40000010083 */
[C---:B------:R-:W-:Y:S02]  /*47c0*/  FMUL.FTZ R134, R161.reuse, R137 ;  /* 0x00000089a1867220 */ /* 0x040fe40000410000 */
[----:B------:R-:W-:Y:S01]  /*47d0*/  FMUL.FTZ R136, R161, R135 ;  /* 0x00000087a1887220 */ /* 0x000fe20000410000 */
[----:B------:R-:W-:Y:S01]  /*47e0*/  MUFU.SIN R128, R206 ;  /* 0x000000ce00807308 */ /* 0x000fe20000000400 */
[----:B------:R-:W-:-:S02]  /*47f0*/  FMUL.FTZ R133, R165, R131 ;  /* 0x00000083a5857220 */ /* 0x000fc40000410000 */
[C---:B------:R-:W-:Y:S02]  /*4800*/  FFMA.FTZ R134, R162.reuse, R135, -R134 ;  /* 0x00000087a2867223 */ /* 0x040fe40000010886 */
[----:B------:R-:W-:Y:S02]  /*4810*/  FFMA.FTZ R136, R162, R137, R136 ;  /* 0x00000089a2887223 */ /* 0x000fe40000010088 */
[-C--:B------:R-:W-:Y:S01]  /*4820*/  FMUL.FTZ R142, R67, R118.reuse ;  /* 0x00000076438e7220 */ /* 0x080fe20000410000 */
[----:B------:R-:W-:Y:S01]  /*4830*/  MUFU.COS R206, R206 ;  /* 0x000000ce00ce7308 */ /* 0x000fe20000000000 */
[----:B------:R-:W-:Y:S02]  /*4840*/  FMUL.FTZ R140, R66, R118 ;  /* 0x00000076428c7220 */ /* 0x000fe40000410000 */
[----:B------:R-:W-:-:S05]  /*4850*/  FFMA.FTZ R133, R166, R132, -R133 ;  /* 0x00000084a6857223 */ /* 0x000fca0000010885 */
[----:B------:R-:W0:Y:S01]  /*4860*/  MUFU.EX2 R3, R3 ;  /* 0x0000000300037308 */ /* 0x000e220000000800 */
[----:B------:R-:W-:Y:S02]  /*4870*/  FMUL.FTZ R132, R165, R132 ;  /* 0x00000084a5847220 */ /* 0x000fe40000410000 */
[C---:B------:R-:W-:Y:S02]  /*4880*/  FFMA.FTZ R136, R11.reuse, R142, R136 ;  /* 0x0000008e0b887223 */ /* 0x040fe40000010088 */
[----:B------:R-:W-:Y:S02]  /*4890*/  FFMA.FTZ R134, R11, R140, R134 ;  /* 0x0000008c0b867223 */ /* 0x000fe40000010086 */
[----:B------:R-:W-:Y:S02]  /*48a0*/  FMUL.FTZ R130, R105, UR40 ;  /* 0x0000002869827c20 */ /* 0x000fe40008410000 */
[----:B------:R-:W-:Y:S02]  /*48b0*/  FFMA.FTZ R132, R166, R131, R132 ;  /* 0x00000083a6847223 */ /* 0x000fe40000010084 */
[----:B------:R-:W-:-:S02]  /*48c0*/  FMUL.FTZ R135, R159, R136 ;  /* 0x000000889f877220 */ /* 0x000fc40000410000 */
[-C--:B------:R-:W-:Y:S02]  /*48d0*/  FMUL.FTZ R137, R159, R134.reuse ;  /* 0x000000869f897220 */ /* 0x080fe40000410000 */
[----:B------:R-:W-:Y:S02]  /*48e0*/  FMUL.FTZ R131, R163, R133 ;  /* 0x00000085a3837220 */ /* 0x000fe40000410000 */
[----:B------:R-:W-:Y:S02]  /*48f0*/  FMUL.RZ R156, R130, 0.15915493667125701904 ;  /* 0x3e22f983829c7820 */ /* 0x000fe4000040c000 */
[----:B------:R-:W-:Y:S02]  /*4900*/  FMUL.FTZ R130, R2, R105 ;  /* 0x0000006902827220 */ /* 0x000fe40000410000 */
[C---:B------:R-:W-:Y:S02]  /*4910*/  FFMA.FTZ R135, R160.reuse, R134, -R135 ;  /* 0x00000086a0877223 */ /* 0x040fe40000010887 */
[----:B------:R-:W-:-:S02]  /*4920*/  FFMA.FTZ R136, R160, R136, R137 ;  /* 0x00000088a0887223 */ /* 0x000fc40000010089 */
[-C--:B------:R-:W-:Y:S02]  /*4930*/  FFMA.FTZ R131, R164, R132.reuse, R131 ;  /* 0x00000084a4837223 */ /* 0x080fe40000010083 */
[-C--:B------:R-:W-:Y:S02]  /*4940*/  FMUL.FTZ R139, R68, R111.reuse ;  /* 0x0000006f448b7220 */ /* 0x080fe40000410000 */
[----:B------:R-:W-:Y:S02]  /*4950*/  FMUL.FTZ R132, R163, R132 ;  /* 0x00000084a3847220 */ /* 0x000fe40000410000 */
[----:B------:R-:W-:Y:S01]  /*4960*/  FMUL.FTZ R137, R69, R111 ;  /* 0x0000006f45897220 */ /* 0x000fe20000410000 */
[----:B------:R-:W-:Y:S01]  /*4970*/  MUFU.COS R211, R156 ;  /* 0x0000009c00d37308 */ /* 0x000fe20000000000 */
[C---:B0-----:R-:W-:Y:S02]  /*4980*/  FMUL.FTZ R206, R3.reuse, R206 ;  /* 0x000000ce03ce7220 */ /* 0x041fe40000410000 */
[----:B------:R-:W-:-:S02]  /*4990*/  FMUL.FTZ R205, R3, R128 ;  /* 0x0000008003cd7220 */ /* 0x000fc40000410000 */
[----:B------:R-:W-:Y:S02]  /*49a0*/  FFMA.FTZ R135, R12, R139, R135 ;  /* 0x0000008b0c877223 */ /* 0x000fe40000010087 */
[----:B------:R-:W-:Y:S01]  /*49b0*/  FFMA.FTZ R132, R164, R133, -R132 ;  /* 0x00000085a4847223 */ /* 0x000fe20000010884 */
[----:B------:R-:W0:Y:S01]  /*49c0*/  MUFU.EX2 R130, R130 ;  /* 0x0000008200827308 */ /* 0x000e220000000800 */
[----:B------:R-:W-:Y:S02]  /*49d0*/  FFMA.FTZ R136, R12, R137, R136 ;  /* 0x000000890c887223 */ /* 0x000fe40000010088 */
[----:B------:R-:W-:-:S05]  /*49e0*/  FMUL.FTZ R175, R157, R135 ;  /* 0x000000879daf7220 */ /* 0x000fca0000410000 */
[----:B------:R-:W1:Y:S01]  /*49f0*/  MUFU.SIN R3, R156 ;  /* 0x0000009c00037308 */ /* 0x000e620000000400 */
[----:B------:R-:W-:Y:S02]  /*4a00*/  FMUL.FTZ R128, R161, R132 ;  /* 0x00000084a1807220 */ /* 0x000fe40000410000 */
[-C--:B------:R-:W-:Y:S02]  /*4a10*/  FMUL.FTZ R134, R157, R136.reuse ;  /* 0x000000889d867220 */ /* 0x080fe40000410000 */
[----:B------:R-:W-:Y:S02]  /*4a20*/  FFMA.FTZ R175, R158, R136, R175 ;  /* 0x000000889eaf7223 */ /* 0x000fe400000100af */
[-C--:B------:R-:W-:Y:S02]  /*4a30*/  FMUL.FTZ R133, R161, R131.reuse ;  /* 0x00000083a1857220 */ /* 0x080fe40000410000 */
[----:B------:R-:W-:Y:S02]  /*4a40*/  FFMA.FTZ R128, R162, R131, R128 ;  /* 0x00000083a2807223 */ /* 0x000fe40000010080 */
[----:B------:R-:W-:-:S02]  /*4a50*/  FFMA.FTZ R135, R158, R135, -R134 ;  /* 0x000000879e877223 */ /* 0x000fc40000010886 */
[-C--:B------:R-:W-:Y:S02]  /*4a60*/  FMUL.FTZ R136, R71, R112.reuse ;  /* 0x0000007047887220 */ /* 0x080fe40000410000 */
[----:B------:R-:W-:Y:S02]  /*4a70*/  FMUL.FTZ R134, R70, R112 ;  /* 0x0000007046867220 */ /* 0x000fe40000410000 */
[----:B------:R-:W-:Y:S02]  /*4a80*/  FFMA.FTZ R133, R162, R132, -R133 ;  /* 0x00000084a2857223 */ /* 0x000fe40000010885 */
[----:B------:R-:W-:Y:S02]  /*4a90*/  FMUL.FTZ R131, R159, R128 ;  /* 0x000000809f837220 */ /* 0x000fe40000410000 */
[C---:B------:R-:W-:Y:S02]  /*4aa0*/  FFMA.FTZ R175, R13.reuse, R136, R175 ;  /* 0x000000880daf7223 */ /* 0x040fe400000100af */
[----:B------:R-:W-:-:S02]  /*4ab0*/  FFMA.FTZ R135, R13, R134, R135 ;  /* 0x000000860d877223 */ /* 0x000fc40000010087 */
[C---:B0-----:R-:W-:Y:S02]  /*4ac0*/  FMUL.FTZ R211, R130.reuse, R211 ;  /* 0x000000d382d37220 */ /* 0x041fe40000410000 */
[----:B-1----:R-:W-:Y:S02]  /*4ad0*/  FMUL.FTZ R212, R130, R3 ;  /* 0x0000000382d47220 */ /* 0x002fe40000410000 */
[----:B------:R-:W-:Y:S02]  /*4ae0*/  FFMA.FTZ R131, R160, R133, -R131 ;  /* 0x00000085a0837223 */ /* 0x000fe40000010883 */
[C---:B------:R-:W-:Y:S02]  /*4af0*/  FMUL.FTZ R130, R180.reuse, R175 ;  /* 0x000000afb4827220 */ /* 0x040fe40000410000 */
[----:B------:R-:W-:Y:S02]  /*4b00*/  FMUL.FTZ R133, R159, R133 ;  /* 0x000000859f857220 */ /* 0x000fe40000410000 */
[----:B------:R-:W-:-:S02]  /*4b10*/  FMUL.FTZ R132, R180, R135 ;  /* 0x00000087b4847220 */ /* 0x000fc40000410000 */
[C---:B------:R-:W-:Y:S02]  /*4b20*/  FFMA.FTZ R130, R181.reuse, R135, -R130 ;  /* 0x00000087b5827223 */ /* 0x040fe40000010882 */
[----:B------:R-:W-:Y:S02]  /*4b30*/  FMUL.FTZ R3, R106, UR40 ;  /* 0x000000286a037c20 */ /* 0x000fe40008410000 */
[----:B------:R-:W-:Y:S02]  /*4b40*/  FFMA.FTZ R128, R160, R128, R133 ;  /* 0x00000080a0807223 */ /* 0x000fe40000010085 */
[----:B------:R-:W-:Y:S02]  /*4b50*/  FFMA.FTZ R132, R181, R175, R132 ;  /* 0x000000afb5847223 */ /* 0x000fe40000010084 */
[-C--:B------:R-:W-:Y:S02]  /*4b60*/  FMUL.FTZ R135, R73, R109.reuse ;  /* 0x0000006d49877220 */ /* 0x080fe40000410000 */
[----:B------:R-:W-:-:S02]  /*4b70*/  FMUL.FTZ R133, R72, R109 ;  /* 0x0000006d48857220 */ /* 0x000fc40000410000 */
[----:B------:R-:W-:Y:S02]  /*4b80*/  FMUL.RZ R178, R3, 0.15915493667125701904 ;  /* 0x3e22f98303b27820 */ /* 0x000fe4000040c000 */
[C---:B------:R-:W-:Y:S02]  /*4b90*/  FFMA.FTZ R132, R14.reuse, R135, R132 ;  /* 0x000000870e847223 */ /* 0x040fe40000010084 */
[C---:B------:R-:W-:Y:S02]  /*4ba0*/  FMUL.FTZ R3, R157.reuse, R128 ;  /* 0x000000809d037220 */ /* 0x040fe40000410000 */
[----:B------:R-:W-:Y:S02]  /*4bb0*/  FFMA.FTZ R130, R14, R133, R130 ;  /* 0x000000850e827223 */ /* 0x000fe40000010082 */
[----:B------:R-:W-:Y:S02]  /*4bc0*/  FMUL.FTZ R175, R157, R131 ;  /* 0x000000839daf7220 */ /* 0x000fe40000410000 */
[----:B------:R-:W-:-:S02]  /*4bd0*/  FMUL.FTZ R156, R196, R132 ;  /* 0x00000084c49c7220 */ /* 0x000fc40000410000 */
[----:B------:R-:W-:Y:S02]  /*4be0*/  FFMA.FTZ R131, R158, R131, -R3 ;  /* 0x000000839e837223 */ /* 0x000fe40000010803 */
[----:B------:R-:W-:Y:S02]  /*4bf0*/  FMUL.FTZ R177, R196, R130 ;  /* 0x00000082c4b17220 */ /* 0x000fe40000410000 */
[----:B------:R-:W-:Y:S02]  /*4c00*/  FFMA.FTZ R175, R158, R128, R175 ;  /* 0x000000809eaf7223 */ /* 0x000fe400000100af */
[C---:B------:R-:W-:Y:S02]  /*4c10*/  FFMA.FTZ R176, R197.reuse, R130, -R156 ;  /* 0x00000082c5b07223 */ /* 0x040fe4000001089c */
[----:B------:R-:W-:Y:S02]  /*4c20*/  FFMA.FTZ R177, R197, R132, R177 ;  /* 0x00000084c5b17223 */ /* 0x000fe400000100b1 */
[----:B------:R-:W-:-:S02]  /*4c30*/  FMUL.FTZ R130, R180, R131 ;  /* 0x00000083b4827220 */ /* 0x000fc40000410000 */
[-C--:B------:R-:W-:Y:S02]  /*4c40*/  FMUL.FTZ R128, R180, R175.reuse ;  /* 0x000000afb4807220 */ /* 0x080fe40000410000 */
[----:B------:R-:W-:Y:S02]  /*4c50*/  FMUL.FTZ R132, R75, R110 ;  /* 0x0000006e4b847220 */ /* 0x000fe40000410000 */
[----:B------:R-:W-:Y:S02]  /*4c60*/  FMUL.FTZ R2, R2, R106 ;  /* 0x0000006a02027220 */ /* 0x000fe40000410000 */
[----:B------:R-:W-:Y:S02]  /*4c70*/  FMUL.FTZ R156, R74, R110 ;  /* 0x0000006e4a9c7220 */ /* 0x000fe40000410000 */
[C---:B------:R-:W-:Y:S02]  /*4c80*/  FFMA.FTZ R130, R181.reuse, R175, R130 ;  /* 0x000000afb5827223 */ /* 0x040fe40000010082 */
[----:B------:R-:W-:-:S02]  /*4c90*/  FFMA.FTZ R128, R181, R131, -R128 ;  /* 0x00000083b5807223 */ /* 0x000fc40000010880 */
[C---:B------:R-:W-:Y:S01]  /*4ca0*/  FFMA.FTZ R177, R15.reuse, R132, R177 ;  /* 0x000000840fb17223 */ /* 0x040fe200000100b1 */
[----:B------:R-:W-:Y:S01]  /*4cb0*/  MUFU.COS R3, R178 ;  /* 0x000000b200037308 */ /* 0x000fe20000000000 */
[----:B------:R-:W-:Y:S02]  /*4cc0*/  FFMA.FTZ R176, R15, R156, R176 ;  /* 0x0000009c0fb07223 */ /* 0x000fe400000100b0 */
[C---:B------:R-:W-:Y:S02]  /*4cd0*/  FMUL.FTZ R131, R196.reuse, R130 ;  /* 0x00000082c4837220 */ /* 0x040fe40000410000 */
[-C--:B------:R-:W-:Y:S02]  /*4ce0*/  FMUL.FTZ R175, R196, R128.reuse ;  /* 0x00000080c4af7220 */ /* 0x080fe40000410000 */
[----:B------:R-:W-:Y:S01]  /*4cf0*/  FMUL.FTZ R179, R199, R177 ;  /* 0x000000b1c7b37220 */ /* 0x000fe20000410000 */
[----:B------:R-:W0:Y:S01]  /*4d00*/  MUFU.EX2 R2, R2 ;  /* 0x0000000200027308 */ /* 0x000e220000000800 */
[----:B------:R-:W-:-:S02]  /*4d10*/  FFMA.FTZ R128, R197, R128, -R131 ;  /* 0x00000080c5807223 */ /* 0x000fc40000010883 */
[----:B------:R-:W-:Y:S02]  /*4d20*/  FFMA.FTZ R175, R197, R130, R175 ;  /* 0x00000082c5af7223 */ /* 0x000fe400000100af */
[----:B------:R-:W-:-:S03]  /*4d30*/  FFMA.FTZ R179, R200, R176, -R179 ;  /* 0x000000b0c8b37223 */ /* 0x000fc600000108b3 */
[----:B------:R1:W2:Y:S01]  /*4d40*/  MUFU.SIN R215, R178 ;  /* 0x000000b200d77308 */ /* 0x0002a20000000400 */
[-C--:B------:R-:W-:Y:S02]  /*4d50*/  FMUL.FTZ R131, R76, R107.reuse ;  /* 0x0000006b4c837220 */ /* 0x080fe40000410000 */
[C---:B------:R-:W-:Y:S02]  /*4d60*/  FMUL.FTZ R130, R199.reuse, R128 ;  /* 0x00000080c7827220 */ /* 0x040fe40000410000 */
[----:B-1----:R-:W-:Y:S02]  /*4d70*/  FMUL.FTZ R178, R199, R176 ;  /* 0x000000b0c7b27220 */ /* 0x002fe40000410000 */
[----:B------:R-:W-:Y:S02]  /*4d80*/  FMUL.FTZ R223, R77, R107 ;  /* 0x0000006b4ddf7220 */ /* 0x000fe40000410000 */
[----:B------:R-:W-:Y:S02]  /*4d90*/  FFMA.FTZ R178, R200, R177, R178 ;  /* 0x000000b1c8b27223 */ /* 0x000fe400000100b2 */
[----:B------:R-:W-:-:S02]  /*4da0*/  FMUL.FTZ R177, R199, R175 ;  /* 0x000000afc7b17220 */ /* 0x000fc40000410000 */
[----:B------:R-:W-:Y:S02]  /*4db0*/  FFMA.FTZ R179, R16, R131, R179 ;  /* 0x0000008310b37223 */ /* 0x000fe400000100b3 */
[C---:B------:R-:W-:Y:S02]  /*4dc0*/  FFMA.FTZ R130, R200.reuse, R175, R130 ;  /* 0x000000afc8827223 */ /* 0x040fe40000010082 */
[----:B------:R-:W-:Y:S02]  /*4dd0*/  FFMA.FTZ R177, R200, R128, -R177 ;  /* 0x00000080c8b17223 */ /* 0x000fe400000108b1 */
[----:B------:R-:W-:Y:S02]  /*4de0*/  FFMA.FTZ R178, R16, R223, R178 ;  /* 0x000000df10b27223 */ /* 0x000fe400000100b2 */
[----:B------:R-:W-:Y:S02]  /*4df0*/  FMUL.FTZ R175, R205, R179 ;  /* 0x000000b3cdaf7220 */ /* 0x000fe40000410000 */
[----:B0-----:R-:W-:-:S02]  /*4e00*/  FMUL.FTZ R216, R2, R3 ;  /* 0x0000000302d87220 */ /* 0x001fc40000410000 */
[C---:B------:R-:W-:Y:S02]  /*4e10*/  FMUL.FTZ R3, R205.reuse, R177 ;  /* 0x000000b1cd037220 */ /* 0x040fe40000410000 */
[-C--:B------:R-:W-:Y:S02]  /*4e20*/  FFMA.FTZ R175, R206, R178.reuse, R175 ;  /* 0x000000b2ceaf7223 */ /* 0x080fe400000100af */
[----:B------:R-:W-:Y:S02]  /*4e30*/  FMUL.FTZ R178, R205, R178 ;  /* 0x000000b2cdb27220 */ /* 0x000fe40000410000 */
[----:B------:R-:W-:Y:S02]  /*4e40*/  FMUL.FTZ R128, R79, R108 ;  /* 0x0000006c4f807220 */ /* 0x000fe40000410000 */
[----:B--2---:R-:W-:Y:S02]  /*4e50*/  FMUL.FTZ R215, R2, R215 ;  /* 0x000000d702d77220 */ /* 0x004fe40000410000 */
[----:B------:R-:W-:-:S02]  /*4e60*/  FFMA.FTZ R3, R206, R130, R3 ;  /* 0x00000082ce037223 */ /* 0x000fc40000010003 */
[----:B------:R-:W-:Y:S02]  /*4e70*/  FMUL.FTZ R2, R205, R130 ;  /* 0x00000082cd027220 */ /* 0x000fe40000410000 */
[----:B------:R-:W-:Y:S02]  /*4e80*/  FFMA.FTZ R178, R206, R179, -R178 ;  /* 0x000000b3ceb27223 */ /* 0x000fe400000108b2 */
[----:B------:R-:W-:Y:S02]  /*4e90*/  FMUL.FTZ R130, R78, R108 ;  /* 0x0000006c4e827220 */ /* 0x000fe40000410000 */
[----:B------:R-:W-:Y:S02]  /*4ea0*/  FFMA.FTZ R175, R17, R128, R175 ;  /* 0x0000008011af7223 */ /* 0x000fe400000100af */
[----:B------:R-:W-:Y:S02]  /*4eb0*/  FFMA.FTZ R2, R206, R177, -R2 ;  /* 0x000000b1ce027223 */ /* 0x000fe40000010802 */
[----:B------:R-:W-:-:S02]  /*4ec0*/  FMUL.FTZ R176, R212, R3 ;  /* 0x00000003d4b07220 */ /* 0x000fc40000410000 */
[----:B------:R-:W-:Y:S02]  /*4ed0*/  FFMA.FTZ R178, R17, R130, R178 ;  /* 0x0000008211b27223 */ /* 0x000fe400000100b2 */
[C---:B------:R-:W-:Y:S02]  /*4ee0*/  FMUL.FTZ R177, R212.reuse, R175 ;  /* 0x000000afd4b17220 */ /* 0x040fe40000410000 */
[-C--:B------:R-:W-:Y:S02]  /*4ef0*/  FMUL.FTZ R182, R212, R2.reuse ;  /* 0x00000002d4b67220 */ /* 0x080fe40000410000 */
[C---:B------:R-:W-:Y:S01]  /*4f00*/  FFMA.FTZ R176, R211.reuse, R2, -R176 ;  /* 0x00000002d3b07223 */ /* 0x040fe200000108b0 */
        /* <DEDUP_REMOVED lines=8> */
[----:B------:R-:W-:-:S02]  /*4f90*/  FFMA.FTZ R2, R18, R219, R2 ;  /* 0x000000db12027223 */ /* 0x000fc40000010002 */
[C---:B------:R-:W-:Y:S02]  /*4fa0*/  FMUL.FTZ R3, R215.reuse, R176 ;  /* 0x000000b0d7037220 */ /* 0x040fe40000410000 */
[C---:B------:R-:W-:Y:S02]  /*4fb0*/  FMUL.FTZ R179, R215.reuse, R177 ;  /* 0x000000b1d7b37220 */ /* 0x040fe40000410000 */
[C---:B------:R-:W-:Y:S02]  /*4fc0*/  FMUL.FTZ R187, R215.reuse, R182 ;  /* 0x000000b6d7bb7220 */ /* 0x040fe40000410000 */
[-C--:B------:R-:W-:Y:S02]  /*4fd0*/  FMUL.FTZ R175, R215, R2.reuse ;  /* 0x00000002d7af7220 */ /* 0x080fe40000410000 */
[C---:B------:R-:W-:Y:S02]  /*4fe0*/  FFMA.FTZ R179, R216.reuse, R2, R179 ;  /* 0x00000002d8b37223 */ /* 0x040fe400000100b3 */
[----:B------:R-:W-:-:S02]  /*4ff0*/  FFMA.FTZ R182, R216, R182, R3 ;  /* 0x000000b6d8b67223 */ /* 0x000fc40000010003 */
[----:B------:R0:W1:Y:S01]  /*5000*/  @P5 LDS.64 R2, [R126.X8+0x3558] ;  /* 0x003558007e025984 */ /* 0x0000620000008a00 */
[----:B------:R-:W-:Y:S01]  /*5010*/  FMUL.FTZ R218, R83, R106 ;  /* 0x0000006a53da7220 */ /* 0x000fe20000410000 */
[----:B------:R-:W-:Y:S01]  /*5020*/  BSSY B0, `(.L_x_10440) ;  /* 0x0000011000007945 */ /* 0x000fe20003800000 */
[C---:B------:R-:W-:Y:S02]  /*5030*/  FFMA.FTZ R187, R216.reuse, R176, -R187 ;  /* 0x000000b0d8bb7223 */ /* 0x040fe400000108bb */
[----:B------:R-:W-:Y:S02]  /*5040*/  FFMA.FTZ R175, R216, R177, -R175 ;  /* 0x000000b1d8af7223 */ /* 0x000fe400000108af */
[----:B------:R-:W-:Y:S02]  /*5050*/  FMUL.FTZ R220, R82, R106 ;  /* 0x0000006a52dc7220 */ /* 0x000fe40000410000 */
[----:B------:R-:W-:Y:S01]  /*5060*/  FFMA.FTZ R188, R19, R218, R179 ;  /* 0x000000da13bc7223 */ /* 0x000fe200000100b3 */
[----:B------:R-:W-:Y:S05]  /*5070*/  @P5 BRA `(.L_x_10441) ;  /* 0x000000b000005947 */ /* 0x000fea0003800000 */
[----:B0-----:R-:W-:Y:S01]  /*5080*/  ULDC UR28, c[0x0][0x174] ;  /* 0x00005d00001c7ab9 */ /* 0x001fe20000000800 */
        /* <DEDUP_REMOVED lines=10> */
.L_x_10441:
[----:B0-----:R-:W-:Y:S05]  /*5130*/  BSYNC B0 ;  /* 0x0000000000007941 */ /* 0x001fea0003800000 */
.L_x_10440:
[----:B------:R-:W-:Y:S01]  /*5140*/  FFMA.FTZ R189, R19, R220, R175 ;  /* 0x000000dc13bd7223 */ /* 0x000fe200000100af */
[----:B------:R-:W0:Y:S01]  /*5150*/  SHFL.UP PT, R178, R188, 0x1, RZ ;  /* 0x04200000bcb27989 */ /* 0x000e2200000e00ff */
[----:B------:R-:W-:Y:S01]  /*5160*/  ISETP.GE.AND P2, PT, R124, 0x1, PT ;  /* 0x000000017c00780c */ /* 0x000fe20003f46270 */
[----:B-----5:R-:W-:Y:S01]  /*5170*/  FMUL.FTZ R221, R0, R85 ;  /* 0x0000005500dd7220 */ /* 0x020fe20000410000 */
[----:B------:R-:W-:Y:S01]  /*5180*/  ISETP.NE.AND P6, PT, R138, 0x1f, PT ;  /* 0x0000001f8a00780c */ /* 0x000fe20003fc5270 */
[----:B------:R-:W2:Y:S01]  /*5190*/  SHFL.UP PT, R176, R187, 0x1, RZ ;  /* 0x04200000bbb07989 */ /* 0x000ea200000e00ff */
[-C--:B------:R-:W-:Y:S01]  /*51a0*/  FMUL.FTZ R222, R0, R84.reuse ;  /* 0x0000005400de7220 */ /* 0x080fe20000410000 */
[----:B------:R-:W-:Y:S01]  /*51b0*/  ISETP.GT.U32.AND P4, PT, R138, 0x1d, PT ;  /* 0x0000001d8a00780c */ /* 0x000fe20003f84070 */
[----:B------:R-:W-:Y:S01]  /*51c0*/  FMUL.FTZ R183, R215, R221 ;  /* 0x000000ddd7b77220 */ /* 0x000fe20000410000 */
[----:B------:R-:W3:Y:S01]  /*51d0*/  SHFL.UP PT, R177, R189, 0x1, RZ ;  /* 0x04200000bdb17989 */ /* 0x000ee200000e00ff */
[-C--:B------:R-:W-:Y:S01]  /*51e0*/  FMUL.FTZ R213, R90, R84.reuse ;  /* 0x000000545ad57220 */ /* 0x080fe20000410000 */
[----:B------:R-:W-:Y:S01]  /*51f0*/  ISETP.GT.U32.AND P3, PT, R138, 0x1b, PT ;  /* 0x0000001b8a00780c */ /* 0x000fe20003f64070 */
[-C--:B------:R-:W-:Y:S01]  /*5200*/  FMUL.FTZ R214, R90, R85.reuse ;  /* 0x000000555ad67220 */ /* 0x080fe20000410000 */
[----:B------:R-:W4:Y:S01]  /*5210*/  SHFL.UP PT, R175, R182, 0x1, RZ ;  /* 0x04200000b6af7989 */ /* 0x000f2200000e00ff */
[CC--:B------:R-:W-:Y:S01]  /*5220*/  FMUL.FTZ R210, R91.reuse, R84.reuse ;  /* 0x000000545bd27220 */ /* 0x0c0fe20000410000 */
[----:B------:R-:W-:Y:S01]  /*5230*/  BSSY B0, `(.L_x_10442) ;  /* 0x0000143000007945 */ /* 0x000fe20003800000 */
[----:B------:R-:W-:Y:S01]  /*5240*/  FMUL.FTZ R209, R91, R85 ;  /* 0x000000555bd17220 */ /* 0x000fe20000410000 */
[----:B------:R-:W-:Y:S01]  /*5250*/  SHFL.IDX PT, R89, R89, RZ, 0x1f ;  /* 0x00001fff59597589 */ /* 0x000fe200000e0000 */
[----:B------:R-:W-:-:S02]  /*5260*/  FMUL.FTZ R207, R92, R84 ;  /* 0x000000545ccf7220 */ /* 0x000fc40000410000 */
[-C--:B------:R-:W-:Y:S01]  /*5270*/  FMUL.FTZ R201, R92, R85.reuse ;  /* 0x000000555cc97220 */ /* 0x080fe20000410000 */
[----:B------:R-:W-:Y:S01]  /*5280*/  SHFL.IDX PT, R88, R88, RZ, 0x1f ;  /* 0x00001fff58587589 */ /* 0x000fe200000e0000 */
[CC--:B------:R-:W-:Y:S02]  /*5290*/  FMUL.FTZ R202, R93.reuse, R85.reuse ;  /* 0x000000555dca7220 */ /* 0x0c0fe40000410000 */
[----:B------:R-:W-:Y:S02]  /*52a0*/  FMUL.FTZ R203, R93, R84 ;  /* 0x000000545dcb7220 */ /* 0x000fe40000410000 */
[----:B0-----:R-:W-:Y:S02]  /*52b0*/  FMUL.FTZ R186, R182, R178 ;  /* 0x000000b2b6ba7220 */ /* 0x001fe40000410000 */
[----:B------:R-:W-:Y:S02]  /*52c0*/  FMUL.FTZ R195, R94, R85 ;  /* 0x000000555ec37220 */ /* 0x000fe40000410000 */
[----:B--2---:R-:W-:-:S02]  /*52d0*/  FMUL.FTZ R184, R182, R176 ;  /* 0x000000b0b6b87220 */ /* 0x004fc40000410000 */
[----:B------:R-:W-:Y:S02]  /*52e0*/  FMUL.FTZ R198, R94, R84 ;  /* 0x000000545ec67220 */ /* 0x000fe40000410000 */
[CC--:B---3--:R-:W-:Y:S02]  /*52f0*/  FFMA.FTZ R186, R187.reuse, R177.reuse, -R186 ;  /* 0x000000b1bbba7223 */ /* 0x0c8fe400000108ba */
[C---:B------:R-:W-:Y:S02]  /*5300*/  FMUL.FTZ R177, R182.reuse, R177 ;  /* 0x000000b1b6b17220 */ /* 0x040fe40000410000 */
[CC--:B----4-:R-:W-:Y:S02]  /*5310*/  FFMA.FTZ R179, R187.reuse, R175.reuse, R184 ;  /* 0x000000afbbb37223 */ /* 0x0d0fe400000100b8 */
[----:B------:R-:W-:Y:S02]  /*5320*/  FFMA.FTZ R177, R187, R178, R177 ;  /* 0x000000b2bbb17223 */ /* 0x000fe400000100b1 */
[C---:B------:R-:W-:Y:S01]  /*5330*/  FMUL.FTZ R175, R182.reuse, R175 ;  /* 0x000000afb6af7220 */ /* 0x040fe20000410000 */
[----:B------:R-:W-:Y:S01]  /*5340*/  FSEL R179, R182, R179, !P2 ;  /* 0x000000b3b6b37208 */ /* 0x000fe20005000000 */
[----:B------:R-:W-:-:S02]  /*5350*/  FMUL.FTZ R182, R216, R221 ;  /* 0x000000ddd8b67220 */ /* 0x000fc40000410000 */
[----:B------:R-:W-:Y:S02]  /*5360*/  @P2 FADD.FTZ R189, R189, R186 ;  /* 0x000000babdbd2221 */ /* 0x000fe40000010000 */
[----:B------:R-:W-:Y:S02]  /*5370*/  @P2 FADD.FTZ R188, R188, R177 ;  /* 0x000000b1bcbc2221 */ /* 0x000fe40000010000 */
[----:B------:R-:W-:Y:S02]  /*5380*/  FFMA.FTZ R178, R216, R222, -R183 ;  /* 0x000000ded8b27223 */ /* 0x000fe400000108b7 */
[----:B------:R-:W-:Y:S01]  /*5390*/  @P2 FFMA.FTZ R187, R187, R176, -R175 ;  /* 0x000000b0bbbb2223 */ /* 0x000fe200000108af */
[----:B------:R-:W0:Y:S01]  /*53a0*/  SHFL.UP PT, R184, R188, 0x2, RZ ;  /* 0x04400000bcb87989 */ /* 0x000e2200000e00ff */
[----:B------:R-:W-:Y:S01]  /*53b0*/  FFMA.FTZ R183, -R215, R222, -R182 ;  /* 0x000000ded7b77223 */ /* 0x000fe200000109b6 */
[----:B------:R-:W-:Y:S01]  /*53c0*/  ISETP.GE.AND P2, PT, R124, 0x2, PT ;  /* 0x000000027c00780c */ /* 0x000fe20003f46270 */
[----:B------:R-:W-:Y:S01]  /*53d0*/  FADD.FTZ R175, R213, R178 ;  /* 0x000000b2d5af7221 */ /* 0x000fe20000010000 */
[----:B------:R-:W2:Y:S01]  /*53e0*/  SHFL.UP PT, R182, R189, 0x2, RZ ;  /* 0x04400000bdb67989 */ /* 0x000ea200000e00ff */
[----:B------:R-:W-:-:S02]  /*53f0*/  FADD.FTZ R183, -R214, R183 ;  /* 0x000000b7d6b77221 */ /* 0x000fc40000010100 */
[C---:B------:R-:W-:Y:S01]  /*5400*/  FMUL.FTZ R190, R212.reuse, -R175 ;  /* 0x800000afd4be7220 */ /* 0x040fe20000410000 */
[----:B------:R-:W3:Y:S01]  /*5410*/  SHFL.UP PT, R176, R187, 0x2, RZ ;  /* 0x04400000bbb07989 */ /* 0x000ee200000e00ff */
[-C--:B------:R-:W-:Y:S02]  /*5420*/  FMUL.FTZ R186, R212, -R183.reuse ;  /* 0x800000b7d4ba7220 */ /* 0x080fe40000410000 */
[C---:B------:R-:W-:Y:S01]  /*5430*/  FFMA.FTZ R190, R211.reuse, R183, R190 ;  /* 0x000000b7d3be7223 */ /* 0x040fe200000100be */
[----:B------:R-:W4:Y:S01]  /*5440*/  SHFL.UP PT, R178, R179, 0x2, RZ ;  /* 0x04400000b3b27989 */ /* 0x000f2200000e00ff */
[----:B------:R-:W-:Y:S02]  /*5450*/  FFMA.FTZ R175, R211, R175, -R186 ;  /* 0x000000afd3af7223 */ /* 0x000fe400000108ba */
[----:B------:R-:W-:Y:S02]  /*5460*/  FADD.FTZ R190, -R209, R190 ;  /* 0x000000bed1be7221 */ /* 0x000fe40000010100 */
[----:B------:R-:W-:-:S02]  /*5470*/  FADD.FTZ R175, R210, R175 ;  /* 0x000000afd2af7221 */ /* 0x000fc40000010000 */
[CC--:B------:R-:W-:Y:S02]  /*5480*/  FMUL.FTZ R177, R205.reuse, -R190.reuse ;  /* 0x800000becdb17220 */ /* 0x0c0fe40000410000 */
[-C--:B------:R-:W-:Y:S02]  /*5490*/  FMUL.FTZ R183, R205, -R175.reuse ;  /* 0x800000afcdb77220 */ /* 0x080fe40000410000 */
[C---:B------:R-:W-:Y:S02]  /*54a0*/  FFMA.FTZ R186, R206.reuse, R175, -R177 ;  /* 0x000000afceba7223 */ /* 0x040fe400000108b1 */
[----:B------:R-:W-:Y:S02]  /*54b0*/  FFMA.FTZ R190, R206, R190, R183 ;  /* 0x000000becebe7223 */ /* 0x000fe400000100b7 */
[C---:B0-----:R-:W-:Y:S02]  /*54c0*/  FMUL.FTZ R183, R179.reuse, R184 ;  /* 0x000000b8b3b77220 */ /* 0x041fe40000410000 */
[----:B--2---:R-:W-:-:S02]  /*54d0*/  FMUL.FTZ R185, R179, R182 ;  /* 0x000000b6b3b97220 */ /* 0x004fc40000410000 */
[----:B------:R-:W-:Y:S02]  /*54e0*/  FFMA.FTZ R182, R187, R182, -R183 ;  /* 0x000000b6bbb67223 */ /* 0x000fe400000108b7 */
[----:B---3--:R-:W-:Y:S02]  /*54f0*/  FMUL.FTZ R177, R179, R176 ;  /* 0x000000b0b3b17220 */ /* 0x008fe40000410000 */
[----:B------:R-:W-:Y:S02]  /*5500*/  FFMA.FTZ R185, R187, R184, R185 ;  /* 0x000000b8bbb97223 */ /* 0x000fe400000100b9 */
[-C--:B----4-:R-:W-:Y:S02]  /*5510*/  FMUL.FTZ R175, R179, R178.reuse ;  /* 0x000000b2b3af7220 */ /* 0x090fe40000410000 */
[C---:B------:R-:W-:Y:S02]  /*5520*/  FFMA.FTZ R178, R187.reuse, R178, R177 ;  /* 0x000000b2bbb27223 */ /* 0x040fe400000100b1 */
[----:B------:R-:W-:-:S02]  /*5530*/  @P2 FFMA.FTZ R187, R187, R176, -R175 ;  /* 0x000000b0bbbb2223 */ /* 0x000fc400000108af */
[----:B------:R-:W-:Y:S01]  /*5540*/  @P2 FADD.FTZ R188, R188, R185 ;  /* 0x000000b9bcbc2221 */ /* 0x000fe20000010000 */
[----:B------:R-:W-:Y:S01]  /*5550*/  FSEL R178, R179, R178, !P2 ;  /* 0x000000b2b3b27208 */ /* 0x000fe20005000000 */
[----:B------:R-:W-:Y:S01]  /*5560*/  @P2 FADD.FTZ R189, R189, R182 ;  /* 0x000000b6bdbd2221 */ /* 0x000fe20000010000 */
[----:B------:R-:W0:Y:S01]  /*5570*/  SHFL.UP PT, R175, R187, 0x4, RZ ;  /* 0x04800000bbaf7989 */ /* 0x000e2200000e00ff */
[----:B------:R-:W-:Y:S01]  /*5580*/  FADD.FTZ R186, R207, R186 ;  /* 0x000000bacfba7221 */ /* 0x000fe20000010000 */
[----:B------:R-:W-:Y:S01]  /*5590*/  ISETP.GE.AND P2, PT, R124, 0x4, PT ;  /* 0x000000047c00780c */ /* 0x000fe20003f46270 */
[----:B------:R-:W-:Y:S01]  /*55a0*/  FADD.FTZ R190, -R201, R190 ;  /* 0x000000bec9be7221 */ /* 0x000fe20000010100 */
[----:B------:R-:W2:Y:S01]  /*55b0*/  SHFL.UP PT, R179, R188, 0x4, RZ ;  /* 0x04800000bcb37989 */ /* 0x000ea200000e00ff */
[C---:B------:R-:W-:Y:S02]  /*55c0*/  FMUL.FTZ R185, R199.reuse, -R186 ;  /* 0x800000bac7b97220 */ /* 0x040fe40000410000 */
[-C--:B------:R-:W-:Y:S01]  /*55d0*/  FMUL.FTZ R183, R199, -R190.reuse ;  /* 0x800000bec7b77220 */ /* 0x080fe20000410000 */
[----:B------:R-:W3:Y:S01]  /*55e0*/  SHFL.UP PT, R177, R189, 0x4, RZ ;  /* 0x04800000bdb17989 */ /* 0x000ee200000e00ff */
[----:B------:R-:W-:-:S02]  /*55f0*/  FFMA.FTZ R185, R200, R190, R185 ;  /* 0x000000bec8b97223 */ /* 0x000fc400000100b9 */
[----:B------:R-:W-:Y:S01]  /*5600*/  FFMA.FTZ R186, R200, R186, -R183 ;  /* 0x000000bac8ba7223 */ /* 0x000fe200000108b7 */
[----:B------:R-:W4:Y:S01]  /*5610*/  SHFL.UP PT, R176, R178, 0x4, RZ ;  /* 0x04800000b2b07989 */ /* 0x000f2200000e00ff */
[----:B------:R-:W-:Y:S02]  /*5620*/  FADD.FTZ R185, -R202, R185 ;  /* 0x000000b9cab97221 */ /* 0x000fe40000010100 */
[----:B------:R-:W-:Y:S02]  /*5630*/  FADD.FTZ R186, R203, R186 ;  /* 0x000000bacbba7221 */ /* 0x000fe40000010000 */
[C---:B------:R-:W-:Y:S02]  /*5640*/  FMUL.FTZ R182, R196.reuse, -R185 ;  /* 0x800000b9c4b67220 */ /* 0x040fe40000410000 */
[-C--:B------:R-:W-:Y:S02]  /*5650*/  FMUL.FTZ R184, R196, -R186.reuse ;  /* 0x800000bac4b87220 */ /* 0x080fe40000410000 */
[----:B------:R-:W-:-:S02]  /*5660*/  FFMA.FTZ R191, R197, R186, -R182 ;  /* 0x000000bac5bf7223 */ /* 0x000fc400000108b6 */
[----:B------:R-:W-:Y:S02]  /*5670*/  FFMA.FTZ R190, R197, R185, R184 ;  /* 0x000000b9c5be7223 */ /* 0x000fe400000100b8 */
[C---:B0-----:R-:W-:Y:S02]  /*5680*/  FMUL.FTZ R183, R178.reuse, R175 ;  /* 0x000000afb2b77220 */ /* 0x041fe40000410000 */
[----:B------:R-:W-:Y:S02]  /*5690*/  FADD.FTZ R190, -R195, R190 ;  /* 0x000000bec3be7221 */ /* 0x000fe40000010100 */
[----:B--2---:R-:W-:Y:S02]  /*56a0*/  FMUL.FTZ R184, R178, R179 ;  /* 0x000000b3b2b87220 */ /* 0x004fe40000410000 */
[----:B------:R-:W-:Y:S02]  /*56b0*/  FADD.FTZ R191, R198, R191 ;  /* 0x000000bfc6bf7221 */ /* 0x000fe40000010000 */
[----:B---3--:R-:W-:-:S02]  /*56c0*/  FMUL.FTZ R186, R178, R177 ;  /* 0x000000b1b2ba7220 */ /* 0x008fc40000410000 */
        /* <DEDUP_REMOVED lines=9> */
[----:B------:R-:W-:Y:S01]  /*5760*/  FMUL.FTZ R182, R180, -R190 ;  /* 0x800000beb4b67220 */ /* 0x000fe20000410000 */
[----:B------:R-:W-:Y:S01]  /*5770*/  ISETP.GE.AND P2, PT, R124, 0x8, PT ;  /* 0x000000087c00780c */ /* 0x000fe20003f46270 */
[-C--:B------:R-:W-:Y:S01]  /*5780*/  FMUL.FTZ R175, R180, -R191.reuse ;  /* 0x800000bfb4af7220 */ /* 0x080fe20000410000 */
[----:B------:R-:W2:Y:S01]  /*5790*/  SHFL.UP PT, R184, R189, 0x8, RZ ;  /* 0x05000000bdb87989 */ /* 0x000ea200000e00ff */
[----:B------:R-:W-:Y:S02]  /*57a0*/  FFMA.FTZ R191, R181, R191, -R182 ;  /* 0x000000bfb5bf7223 */ /* 0x000fe400000108b6 */
[----:B------:R-:W-:Y:S01]  /*57b0*/  FMUL.FTZ R182, R95, R84 ;  /* 0x000000545fb67220 */ /* 0x000fe20000410000 */
[----:B------:R-:W3:Y:S01]  /*57c0*/  SHFL.UP PT, R186, R188, 0x8, RZ ;  /* 0x05000000bcba7989 */ /* 0x000ee200000e00ff */
[----:B------:R-:W-:-:S02]  /*57d0*/  FFMA.FTZ R190, R181, R190, R175 ;  /* 0x000000beb5be7223 */ /* 0x000fc400000100af */
[----:B------:R-:W-:Y:S01]  /*57e0*/  FMUL.FTZ R179, R95, R85 ;  /* 0x000000555fb37220 */ /* 0x000fe20000410000 */
[----:B------:R-:W4:Y:S01]  /*57f0*/  SHFL.UP PT, R178, R183, 0x8, RZ ;  /* 0x05000000b7b27989 */ /* 0x000f2200000e00ff */
[----:B------:R-:W-:Y:S02]  /*5800*/  FADD.FTZ R191, R182, R191 ;  /* 0x000000bfb6bf7221 */ /* 0x000fe40000010000 */
[----:B------:R-:W-:Y:S02]  /*5810*/  FADD.FTZ R190, -R179, R190 ;  /* 0x000000beb3be7221 */ /* 0x000fe40000010100 */
[C---:B------:R-:W-:Y:S02]  /*5820*/  FMUL.FTZ R177, R157.reuse, -R191 ;  /* 0x800000bf9db17220 */ /* 0x040fe40000410000 */
[-C--:B------:R-:W-:Y:S02]  /*5830*/  FMUL.FTZ R175, R157, -R190.reuse ;  /* 0x800000be9daf7220 */ /* 0x080fe40000410000 */
[----:B------:R-:W-:-:S02]  /*5840*/  FFMA.FTZ R193, R158, R190, R177 ;  /* 0x000000be9ec17223 */ /* 0x000fc400000100b1 */
[----:B------:R-:W-:Y:S02]  /*5850*/  FFMA.FTZ R192, R158, R191, -R175 ;  /* 0x000000bf9ec07223 */ /* 0x000fe400000108af */
[C---:B0-----:R-:W-:Y:S02]  /*5860*/  FMUL.FTZ R177, R183.reuse, R176 ;  /* 0x000000b0b7b17220 */ /* 0x041fe40000410000 */
[C---:B--2---:R-:W-:Y:S02]  /*5870*/  FMUL.FTZ R190, R183.reuse, R184 ;  /* 0x000000b8b7be7220 */ /* 0x044fe40000410000 */
[-C--:B---3--:R-:W-:Y:S02]  /*5880*/  FMUL.FTZ R185, R183, R186.reuse ;  /* 0x000000bab7b97220 */ /* 0x088fe40000410000 */
[----:B------:R-:W-:Y:S02]  /*5890*/  FFMA.FTZ R191, R187, R186, R190 ;  /* 0x000000babbbf7223 */ /* 0x000fe400000100be */
[----:B----4-:R-:W-:-:S02]  /*58a0*/  FMUL.FTZ R175, R183, R178 ;  /* 0x000000b2b7af7220 */ /* 0x010fc40000410000 */
[C---:B------:R-:W-:Y:S02]  /*58b0*/  FFMA.FTZ R184, R187.reuse, R184, -R185 ;  /* 0x000000b8bbb87223 */ /* 0x040fe400000108b9 */
[C---:B------:R-:W-:Y:S02]  /*58c0*/  FFMA.FTZ R178, R187.reuse, R178, R177 ;  /* 0x000000b2bbb27223 */ /* 0x040fe400000100b1 */
[----:B------:R-:W-:Y:S02]  /*58d0*/  @P2 FFMA.FTZ R187, R187, R176, -R175 ;  /* 0x000000b0bbbb2223 */ /* 0x000fe400000108af */
[C---:B------:R-:W-:Y:S01]  /*58e0*/  FMUL.FTZ R175, R96.reuse, R84 ;  /* 0x0000005460af7220 */ /* 0x040fe20000410000 */
[----:B------:R-:W-:Y:S01]  /*58f0*/  FSEL R183, R183, R178, !P2 ;  /* 0x000000b2b7b77208 */ /* 0x000fe20005000000 */
[----:B------:R-:W-:Y:S02]  /*5900*/  @P2 FADD.FTZ R189, R189, R184 ;  /* 0x000000b8bdbd2221 */ /* 0x000fe40000010000 */
[----:B------:R-:W0:Y:S01]  /*5910*/  SHFL.UP PT, R184, R187, 0x10, RZ ;  /* 0x06000000bbb87989 */ /* 0x000e2200000e00ff */
[----:B------:R-:W-:-:S02]  /*5920*/  FMUL.FTZ R176, R96, R85 ;  /* 0x0000005560b07220 */ /* 0x000fc40000410000 */
[----:B------:R-:W-:Y:S01]  /*5930*/  FADD.FTZ R178, R175, R192 ;  /* 0x000000c0afb27221 */ /* 0x000fe20000010000 */
[----:B------:R-:W-:Y:S01]  /*5940*/  SHFL.UP PT, R186, R183, 0x10, RZ ;  /* 0x06000000b7ba7989 */ /* 0x000fe200000e00ff */
[----:B------:R-:W-:Y:S01]  /*5950*/  @P2 FADD.FTZ R188, R188, R191 ;  /* 0x000000bfbcbc2221 */ /* 0x000fe20000010000 */
[----:B------:R-:W-:Y:S01]  /*5960*/  ISETP.GE.AND P2, PT, R124, 0x10, PT ;  /* 0x000000107c00780c */ /* 0x000fe20003f46270 */
[----:B------:R-:W-:Y:S01]  /*5970*/  FADD.FTZ R193, -R176, R193 ;  /* 0x000000c1b0c17221 */ /* 0x000fe20000010100 */
[----:B------:R-:W2:Y:S01]  /*5980*/  SHFL.UP PT, R190, R189, 0x10, RZ ;  /* 0x06000000bdbe7989 */ /* 0x000ea200000e00ff */
[C---:B------:R-:W-:Y:S02]  /*5990*/  FMUL.FTZ R177, R159.reuse, -R178 ;  /* 0x800000b29fb17220 */ /* 0x040fe40000410000 */
[-C--:B------:R-:W-:Y:S01]  /*59a0*/  FMUL.FTZ R185, R159, -R193.reuse ;  /* 0x800000c19fb97220 */ /* 0x080fe20000410000 */
[----:B------:R-:W3:Y:S01]  /*59b0*/  SHFL.UP PT, R192, R188, 0x10, RZ ;  /* 0x06000000bcc07989 */ /* 0x000ee200000e00ff */
[----:B------:R-:W-:-:S02]  /*59c0*/  FFMA.FTZ R194, R160, R193, R177 ;  /* 0x000000c1a0c27223 */ /* 0x000fc400000100b1 */
[C---:B------:R-:W-:Y:S02]  /*59d0*/  FMUL.FTZ R177, R97.reuse, R85 ;  /* 0x0000005561b17220 */ /* 0x040fe40000410000 */
[----:B------:R-:W-:Y:S02]  /*59e0*/  FFMA.FTZ R185, R160, R178, -R185 ;  /* 0x000000b2a0b97223 */ /* 0x000fe400000108b9 */
[----:B------:R-:W-:Y:S02]  /*59f0*/  FMUL.FTZ R178, R97, R84 ;  /* 0x0000005461b27220 */ /* 0x000fe40000410000 */
[----:B------:R-:W-:Y:S02]  /*5a00*/  FADD.FTZ R204, -R177, R194 ;  /* 0x000000c2b1cc7221 */ /* 0x000fe40000010100 */
[----:B------:R-:W-:Y:S02]  /*5a10*/  FADD.FTZ R191, R178, R185 ;  /* 0x000000b9b2bf7221 */ /* 0x000fe40000010000 */
[----:B------:R-:W-:-:S02]  /*5a20*/  FMUL.FTZ R185, R161, -R204 ;  /* 0x800000cca1b97220 */ /* 0x000fc40000410000 */
[-C--:B------:R-:W-:Y:S02]  /*5a30*/  FMUL.FTZ R225, R161, -R191.reuse ;  /* 0x800000bfa1e17220 */ /* 0x080fe40000410000 */
[----:B------:R-:W-:Y:S02]  /*5a40*/  FFMA.FTZ R208, R162, R191, -R185 ;  /* 0x000000bfa2d07223 */ /* 0x000fe400000108b9 */
[C---:B0-----:R-:W-:Y:S02]  /*5a50*/  FMUL.FTZ R185, R183.reuse, R184 ;  /* 0x000000b8b7b97220 */ /* 0x041fe40000410000 */
[----:B--2---:R-:W-:Y:S02]  /*5a60*/  FMUL.FTZ R193, R183, R190 ;  /* 0x000000beb7c17220 */ /* 0x004fe40000410000 */
[----:B------:R-:W-:Y:S02]  /*5a70*/  FFMA.FTZ R194, R187, R186, R185 ;  /* 0x000000babbc27223 */ /* 0x000fe400000100b9 */
[----:B---3--:R-:W-:-:S02]  /*5a80*/  FMUL.FTZ R191, R183, R192 ;  /* 0x000000c0b7bf7220 */ /* 0x008fc40000410000 */
[C---:B------:R-:W-:Y:S01]  /*5a90*/  FMUL.FTZ R186, R183.reuse, R186 ;  /* 0x000000bab7ba7220 */ /* 0x040fe20000410000 */
[----:B------:R-:W-:Y:S01]  /*5aa0*/  FSEL R194, R183, R194, !P2 ;  /* 0x000000c2b7c27208 */ /* 0x000fe20005000000 */
[C---:B------:R-:W-:Y:S02]  /*5ab0*/  FFMA.FTZ R193, R187.reuse, R192, R193 ;  /* 0x000000c0bbc17223 */ /* 0x040fe400000100c1 */
[C---:B------:R-:W-:Y:S02]  /*5ac0*/  FFMA.FTZ R190, R187.reuse, R190, -R191 ;  /* 0x000000bebbbe7223 */ /* 0x040fe400000108bf */
[----:B------:R-:W-:Y:S01]  /*5ad0*/  @P2 FFMA.FTZ R187, R187, R184, -R186 ;  /* 0x000000b8bbbb2223 */ /* 0x000fe200000108ba */
[----:B------:R-:W0:Y:S01]  /*5ae0*/  SHFL.UP PT, R194, R194, 0x1, RZ ;  /* 0x04200000c2c27989 */ /* 0x000e2200000e00ff */
[----:B------:R-:W-:Y:S02]  /*5af0*/  @P2 FADD.FTZ R188, R188, R193 ;  /* 0x000000c1bcbc2221 */ /* 0x000fe40000010000 */
[----:B------:R-:W-:-:S02]  /*5b00*/  FFMA.FTZ R225, R162, R204, R225 ;  /* 0x000000cca2e17223 */ /* 0x000fc400000100e1 */
[----:B------:R-:W2:Y:S01]  /*5b10*/  SHFL.UP PT, R187, R187, 0x1, RZ ;  /* 0x04200000bbbb7989 */ /* 0x000ea200000e00ff */
[C---:B------:R-:W-:Y:S02]  /*5b20*/  FMUL.FTZ R184, R98.reuse, R85 ;  /* 0x0000005562b87220 */ /* 0x040fe40000410000 */
[----:B------:R-:W-:Y:S01]  /*5b30*/  FMUL.FTZ R183, R98, R84 ;  /* 0x0000005462b77220 */ /* 0x000fe20000410000 */
[----:B------:R-:W3:Y:S01]  /*5b40*/  SHFL.UP PT, R188, R188, 0x1, RZ ;  /* 0x04200000bcbc7989 */ /* 0x000ee200000e00ff */
[----:B------:R-:W-:Y:S02]  /*5b50*/  FADD.FTZ R225, -R184, R225 ;  /* 0x000000e1b8e17221 */ /* 0x000fe40000010100 */
[----:B------:R-:W-:Y:S01]  /*5b60*/  @P2 FADD.FTZ R189, R189, R190 ;  /* 0x000000bebdbd2221 */ /* 0x000fe20000010000 */
[----:B------:R-:W-:Y:S01]  /*5b70*/  ISETP.GT.U32.AND P2, PT, R138, 0x17, PT ;  /* 0x000000178a00780c */ /* 0x000fe20003f44070 */
[----:B------:R-:W-:Y:S02]  /*5b80*/  FADD.FTZ R208, R183, R208 ;  /* 0x000000d0b7d07221 */ /* 0x000fe40000010000 */
[----:B------:R-:W-:-:S02]  /*5b90*/  FMUL.FTZ R185, R163, -R225 ;  /* 0x800000e1a3b97220 */ /* 0x000fc40000410000 */
[-C--:B------:R-:W-:Y:S01]  /*5ba0*/  FMUL.FTZ R186, R163, -R208.reuse ;  /* 0x800000d0a3ba7220 */ /* 0x080fe20000410000 */
[----:B------:R-:W4:Y:S01]  /*5bb0*/  SHFL.UP PT, R189, R189, 0x1, RZ ;  /* 0x04200000bdbd7989 */ /* 0x000f2200000e00ff */
[C---:B------:R-:W-:Y:S02]  /*5bc0*/  FFMA.FTZ R191, R164.reuse, R208, -R185 ;  /* 0x000000d0a4bf7223 */ /* 0x040fe400000108b9 */
[----:B------:R-:W-:Y:S02]  /*5bd0*/  FFMA.FTZ R190, R164, R225, R186 ;  /* 0x000000e1a4be7223 */ /* 0x000fe400000100ba */
[C---:B------:R-:W-:Y:S02]  /*5be0*/  FMUL.FTZ R185, R99.reuse, R85 ;  /* 0x0000005563b97220 */ /* 0x040fe40000410000 */
[----:B------:R-:W-:Y:S02]  /*5bf0*/  FMUL.FTZ R186, R99, R84 ;  /* 0x0000005463ba7220 */ /* 0x000fe40000410000 */
[----:B------:R-:W-:-:S02]  /*5c00*/  FADD.FTZ R192, -R185, R190 ;  /* 0x000000beb9c07221 */ /* 0x000fc40000010100 */
[CC--:B0-----:R-:W-:Y:S02]  /*5c10*/  FMUL.FTZ R190, R194.reuse, R89.reuse ;  /* 0x00000059c2be7220 */ /* 0x0c1fe40000410000 */
[-C--:B------:R-:W-:Y:S02]  /*5c20*/  FMUL.FTZ R194, R194, R88.reuse ;  /* 0x00000058c2c27220 */ /* 0x080fe40000410000 */
[----:B------:R-:W-:Y:S02]  /*5c30*/  FADD.FTZ R191, R186, R191 ;  /* 0x000000bfbabf7221 */ /* 0x000fe40000010000 */
[C---:B--2---:R-:W-:Y:S02]  /*5c40*/  FFMA.FTZ R190, R187.reuse, R88, -R190 ;  /* 0x00000058bbbe7223 */ /* 0x044fe400000108be */
[----:B------:R-:W-:Y:S02]  /*5c50*/  FFMA.FTZ R187, R187, R89, R194 ;  /* 0x00000059bbbb7223 */ /* 0x000fe400000100c2 */
[----:B------:R-:W-:-:S02]  /*5c60*/  FMUL.FTZ R225, R165, -R191 ;  /* 0x800000bfa5e17220 */ /* 0x000fc40000410000 */
[-C--:B------:R-:W-:Y:S02]  /*5c70*/  FMUL.FTZ R193, R165, -R192.reuse ;  /* 0x800000c0a5c17220 */ /* 0x080fe40000410000 */
[----:B---3--:R-:W-:Y:S02]  /*5c80*/  @P1 FADD.FTZ R89, R188, R187 ;  /* 0x000000bbbc591221 */ /* 0x008fe40000010000 */
[----:B------:R-:W-:Y:S02]  /*5c90*/  FFMA.FTZ R192, R166, R192, R225 ;  /* 0x000000c0a6c07223 */ /* 0x000fe400000100e1 */
[----:B------:R-:W-:Y:S02]  /*5ca0*/  FMUL.FTZ R187, R100, R85 ;  /* 0x0000005564bb7220 */ /* 0x000fe40000410000 */
[----:B------:R-:W-:Y:S02]  /*5cb0*/  FFMA.FTZ R193, R166, R191, -R193 ;  /* 0x000000bfa6c17223 */ /* 0x000fe400000108c1 */
[----:B------:R-:W-:-:S02]  /*5cc0*/  FMUL.FTZ R188, R100, R84 ;  /* 0x0000005464bc7220 */ /* 0x000fc40000410000 */
[----:B------:R-:W-:Y:S02]  /*5cd0*/  FADD.FTZ R192, -R187, R192 ;  /* 0x000000c0bbc07221 */ /* 0x000fe40000010100 */
[----:B------:R-:W-:Y:S02]  /*5ce0*/  FADD.FTZ R193, R188, R193 ;  /* 0x000000c1bcc17221 */ /* 0x000fe40000010000 */
[----:B----4-:R-:W-:Y:S01]  /*5cf0*/  @P1 FADD.FTZ R88, R189, R190 ;  /* 0x000000bebd581221 */ /* 0x010fe20000010000 */
[----:B------:R-:W-:Y:S01]  /*5d00*/  ISETP.GT.U32.AND P1, PT, R138, 0xf, PT ;  /* 0x0000000f8a00780c */ /* 0x000fe20003f24070 */
[C---:B------:R-:W-:Y:S01]  /*5d10*/  FMUL.FTZ R189, R167.reuse, -R192 ;  /* 0x800000c0a7bd7220 */ /* 0x040fe20000410000 */
[----:B------:R-:W-:Y:S01]  /*5d20*/  MOV R190, UR21 ;  /* 0x0000001500be7c02 */ /* 0x000fe20008000f00 */
[----:B------:R-:W-:Y:S02]  /*5d30*/  FMUL.FTZ R227, R167, -R193 ;  /* 0x800000c1a7e37220 */ /* 0x000fe40000410000 */
[C---:B-1----:R-:W-:Y:S01]  /*5d40*/  FMUL.FTZ R138, R215.reuse, -R2 ;  /* 0x80000002d78a7220 */ /* 0x042fe20000410000 */
[----:B------:R-:W-:Y:S01]  /*5d50*/  ISETP.GE.OR P0, PT, R190, c[0x0][0x174], P0 ;  /* 0x00005d00be007a0c */ /* 0x000fe20000706670 */
[----:B------:R-:W-:-:S02]  /*5d60*/  FMUL.FTZ R191, R215, R3 ;  /* 0x00000003d7bf7220 */ /* 0x000fc40000410000 */
[C---:B------:R-:W-:Y:S02]  /*5d70*/  FFMA.FTZ R225, R168.reuse, R193, -R189 ;  /* 0x000000c1a8e17223 */ /* 0x040fe400000108bd */
[----:B------:R-:W-:Y:S02]  /*5d80*/  FFMA.FTZ R192, R168, R192, R227 ;  /* 0x000000c0a8c07223 */ /* 0x000fe400000100e3 */
[C---:B------:R-:W-:Y:S02]  /*5d90*/  FMUL.FTZ R189, R101.reuse, R85 ;  /* 0x0000005565bd7220 */ /* 0x040fe40000410000 */
[C---:B------:R-:W-:Y:S02]  /*5da0*/  FFMA.FTZ R138, R216.reuse, -R3, R138 ;  /* 0x80000003d88a7223 */ /* 0x040fe4000001008a */
[----:B------:R-:W-:Y:S02]  /*5db0*/  FFMA.FTZ R191, R216, R2, -R191 ;  /* 0x00000002d8bf7223 */ /* 0x000fe400000108bf */
[----:B------:R-:W-:-:S02]  /*5dc0*/  FMUL.FTZ R190, R101, R84 ;  /* 0x0000005465be7220 */ /* 0x000fc40000410000 */
[----:B------:R-:W-:Y:S02]  /*5dd0*/  FADD.FTZ R194, -R189, R192 ;  /* 0x000000c0bdc27221 */ /* 0x000fe40000010100 */
[C---:B------:R-:W-:Y:S02]  /*5de0*/  FMUL.FTZ R192, R212.reuse, -R138 ;  /* 0x8000008ad4c07220 */ /* 0x040fe40000410000 */
[-C--:B------:R-:W-:Y:S02]  /*5df0*/  FMUL.FTZ R193, R212, -R191.reuse ;  /* 0x800000bfd4c17220 */ /* 0x080fe40000410000 */
[----:B------:R-:W-:Y:S02]  /*5e00*/  FADD.FTZ R225, R190, R225 ;  /* 0x000000e1bee17221 */ /* 0x000fe40000010000 */
[----:B------:R-:W-:Y:S02]  /*5e10*/  FMUL.FTZ R204, R169, -R194 ;  /* 0x800000c2a9cc7220 */ /* 0x000fe40000410000 */
[----:B------:R-:W-:-:S02]  /*5e20*/  FFMA.FTZ R192, R211, R191, -R192 ;  /* 0x000000bfd3c07223 */ /* 0x000fc400000108c0 */
[----:B------:R-:W-:Y:S02]  /*5e30*/  FFMA.FTZ R193, R211, R138, R193 ;  /* 0x0000008ad3c17223 */ /* 0x000fe400000100c1 */
[-C--:B------:R-:W-:Y:S02]  /*5e40*/  FMUL.FTZ R191, R169, -R225.reuse ;  /* 0x800000e1a9bf7220 */ /* 0x080fe40000410000 */
[C---:B------:R-:W-:Y:S02]  /*5e50*/  FFMA.FTZ R229, R170.reuse, R225, -R204 ;  /* 0x000000e1aae57223 */ /* 0x040fe400000108cc */
[C---:B------:R-:W-:Y:S02]  /*5e60*/  FMUL.FTZ R138, R205.reuse, -R192 ;  /* 0x800000c0cd8a7220 */ /* 0x040fe40000410000 */
[----:B------:R-:W-:Y:S02]  /*5e70*/  FMUL.FTZ R225, R205, -R193 ;  /* 0x800000c1cde17220 */ /* 0x000fe40000410000 */
[----:B------:R-:W-:-:S02]  /*5e80*/  FFMA.FTZ R194, R170, R194, R191 ;  /* 0x000000c2aac27223 */ /* 0x000fc400000100bf */
[----:B------:R-:W-:Y:S02]  /*5e90*/  FMUL.FTZ R191, R102, R85 ;  /* 0x0000005566bf7220 */ /* 0x000fe40000410000 */
[C---:B------:R-:W-:Y:S02]  /*5ea0*/  FFMA.FTZ R138, R206.reuse, R193, R138 ;  /* 0x000000c1ce8a7223 */ /* 0x040fe4000001008a */
[----:B------:R-:W-:Y:S02]  /*5eb0*/  FFMA.FTZ R225, R206, R192, -R225 ;  /* 0x000000c0cee17223 */ /* 0x000fe400000108e1 */
[----:B------:R-:W-:Y:S02]  /*5ec0*/  FMUL.FTZ R192, R102, R84 ;  /* 0x0000005466c07220 */ /* 0x000fe40000410000 */
        /* <DEDUP_REMOVED lines=8> */
[----:B------:R-:W-:Y:S02]  /*5f50*/  FFMA.FTZ R229, R172, R229, -R194 ;  /* 0x000000e5ace57223 */ /* 0x000fe400000108c2 */
[C---:B------:R-:W-:Y:S02]  /*5f60*/  FMUL.FTZ R194, R196.reuse, -R225 ;  /* 0x800000e1c4c27220 */ /* 0x040fe40000410000 */
[----:B------:R-:W-:Y:S02]  /*5f70*/  FMUL.FTZ R138, R196, -R227 ;  /* 0x800000e3c48a7220 */ /* 0x000fe40000410000 */
[----:B------:R-:W-:Y:S02]  /*5f80*/  FFMA.FTZ R204, R172, R204, R193 ;  /* 0x000000ccaccc7223 */ /* 0x000fe400000100c1 */
[----:B------:R-:W-:Y:S02]  /*5f90*/  FMUL.FTZ R193, R103, R85 ;  /* 0x0000005567c17220 */ /* 0x000fe40000410000 */
[----:B------:R-:W-:-:S02]  /*5fa0*/  FFMA.FTZ R227, R197, R227, R194 ;  /* 0x000000e3c5e37223 */ /* 0x000fc400000100c2 */
[----:B------:R-:W-:Y:S02]  /*5fb0*/  FMUL.FTZ R194, R103, R84 ;  /* 0x0000005467c27220 */ /* 0x000fe40000410000 */
[----:B------:R-:W-:Y:S02]  /*5fc0*/  FFMA.FTZ R138, R197, R225, -R138 ;  /* 0x000000e1c58a7223 */ /* 0x000fe4000001088a */
[----:B------:R-:W-:Y:S02]  /*5fd0*/  FADD.FTZ R225, -R193, R204 ;  /* 0x000000ccc1e17221 */ /* 0x000fe40000010100 */
[----:B------:R-:W-:Y:S02]  /*5fe0*/  FMUL.FTZ R204, R180, -R227 ;  /* 0x800000e3b4cc7220 */ /* 0x000fe40000410000 */
[----:B------:R-:W-:Y:S02]  /*5ff0*/  FADD.FTZ R229, R194, R229 ;  /* 0x000000e5c2e57221 */ /* 0x000fe40000010000 */
[----:B------:R-:W-:-:S02]  /*6000*/  FMUL.FTZ R208, R180, -R138 ;  /* 0x8000008ab4d07220 */ /* 0x000fc40000410000 */
[----:B------:R-:W-:Y:S02]  /*6010*/  FFMA.FTZ R204, R181, R138, -R204 ;  /* 0x0000008ab5cc7223 */ /* 0x000fe400000108cc */
[C---:B------:R-:W-:Y:S02]  /*6020*/  FMUL.FTZ R224, R173.reuse, -R225 ;  /* 0x800000e1ade07220 */ /* 0x040fe40000410000 */
[----:B------:R-:W-:Y:S02]  /*6030*/  FMUL.FTZ R138, R173, -R229 ;  /* 0x800000e5ad8a7220 */ /* 0x000fe40000410000 */
[----:B------:R-:W-:Y:S02]  /*6040*/  FFMA.FTZ R208, R181, R227, R208 ;  /* 0x000000e3b5d07223 */ /* 0x000fe400000100d0 */
[----:B------:R-:W-:Y:S02]  /*6050*/  FFMA.FTZ R227, R174, R229, -R224 ;  /* 0x000000e5aee37223 */ /* 0x000fe400000108e0 */
[----:B------:R-:W-:-:S02]  /*6060*/  FMUL.FTZ R231, R157, -R204 ;  /* 0x800000cc9de77220 */ /* 0x000fc40000410000 */
[----:B------:R-:W-:Y:S02]  /*6070*/  FFMA.FTZ R225, R174, R225, R138 ;  /* 0x000000e1aee17223 */ /* 0x000fe4000001008a */
[----:B------:R-:W-:Y:S02]  /*6080*/  FMUL.FTZ R229, R157, -R208 ;  /* 0x800000d09de57220 */ /* 0x000fe40000410000 */
[C---:B------:R-:W-:Y:S02]  /*6090*/  FMUL.FTZ R138, R87.reuse, R88 ;  /* 0x00000058578a7220 */ /* 0x040fe40000410000 */
[----:B------:R-:W-:Y:S02]  /*60a0*/  FMUL.FTZ R87, R87, R89 ;  /* 0x0000005957577220 */ /* 0x000fe40000410000 */
[C---:B------:R-:W-:Y:S02]  /*60b0*/  FFMA.FTZ R231, R158.reuse, R208, R231 ;  /* 0x000000d09ee77223 */ /* 0x040fe400000100e7 */
[----:B------:R-:W-:-:S02]  /*60c0*/  FFMA.FTZ R229, R158, R204, -R229 ;  /* 0x000000cc9ee57223 */ /* 0x000fc400000108e5 */
[C---:B------:R-:W-:Y:S02]  /*60d0*/  FFMA.FTZ R138, R86.reuse, R89, R138 ;  /* 0x00000059568a7223 */ /* 0x040fe4000001008a */
[----:B------:R-:W-:Y:S02]  /*60e0*/  FFMA.FTZ R86, R86, R88, -R87 ;  /* 0x0000005856567223 */ /* 0x000fe40000010857 */
[C---:B------:R-:W-:Y:S02]  /*60f0*/  FMUL.FTZ R89, R159.reuse, -R231 ;  /* 0x800000e79f597220 */ /* 0x040fe40000410000 */
[----:B------:R-:W-:Y:S02]  /*6100*/  FMUL.FTZ R204, R159, -R229 ;  /* 0x800000e59fcc7220 */ /* 0x000fe40000410000 */
[----:B------:R-:W-:Y:S02]  /*6110*/  FADD.FTZ R143, R143, R138 ;  /* 0x0000008a8f8f7221 */ /* 0x000fe40000010000 */
[----:B------:R-:W-:-:S02]  /*6120*/  FADD.FTZ R141, R141, R86 ;  /* 0x000000568d8d7221 */ /* 0x000fc40000010000 */
[C---:B------:R-:W-:Y:S02]  /*6130*/  FFMA.FTZ R89, R160.reuse, R229, -R89 ;  /* 0x000000e5a0597223 */ /* 0x040fe40000010859 */
[----:B------:R-:W-:Y:S02]  /*6140*/  FFMA.FTZ R204, R160, R231, R204 ;  /* 0x000000e7a0cc7223 */ /* 0x000fe400000100cc */
[C---:B------:R-:W-:Y:S02]  /*6150*/  FMUL.FTZ R86, R173.reuse, R143 ;  /* 0x0000008fad567220 */ /* 0x040fe40000410000 */
[----:B------:R-:W-:Y:S02]  /*6160*/  FMUL.FTZ R87, R173, R141 ;  /* 0x0000008dad577220 */ /* 0x000fe40000410000 */
[C---:B------:R-:W-:Y:S02]  /*6170*/  FMUL.FTZ R229, R161.reuse, -R89 ;  /* 0x80000059a1e57220 */ /* 0x040fe40000410000 */
[----:B------:R-:W-:-:S02]  /*6180*/  FMUL.FTZ R88, R161, -R204 ;  /* 0x800000cca1587220 */ /* 0x000fc40000410000 */
[C---:B------:R-:W-:Y:S02]  /*6190*/  FFMA.FTZ R86, R174.reuse, R141, -R86 ;  /* 0x0000008dae567223 */ /* 0x040fe40000010856 */
[----:B------:R-:W-:Y:S02]  /*61a0*/  FFMA.FTZ R87, R174, R143, R87 ;  /* 0x0000008fae577223 */ /* 0x000fe40000010057 */
[C---:B------:R-:W-:Y:S02]  /*61b0*/  FFMA.FTZ R229, R162.reuse, R204, R229 ;  /* 0x000000cca2e57223 */ /* 0x040fe400000100e5 */
[----:B------:R-:W-:Y:S02]  /*61c0*/  FFMA.FTZ R88, R162, R89, -R88 ;  /* 0x00000059a2587223 */ /* 0x000fe40000010858 */
[C---:B------:R-:W-:Y:S02]  /*61d0*/  FFMA.FTZ R146, R5.reuse, R146, R86 ;  /* 0x0000009205927223 */ /* 0x040fe40000010056 */
[----:B------:R-:W-:-:S02]  /*61e0*/  FFMA.FTZ R144, R5, R144, R87 ;  /* 0x0000009005907223 */ /* 0x000fc40000010057 */
[CC--:B------:R-:W-:Y:S02]  /*61f0*/  FMUL.FTZ R231, R163.reuse, -R229.reuse ;  /* 0x800000e5a3e77220 */ /* 0x0c0fe40000410000 */
[----:B------:R-:W-:Y:S02]  /*6200*/  FMUL.FTZ R86, R163, -R88 ;  /* 0x80000058a3567220 */ /* 0x000fe40000410000 */
[C---:B------:R-:W-:Y:S02]  /*6210*/  FMUL.FTZ R89, R171.reuse, R146 ;  /* 0x00000092ab597220 */ /* 0x040fe40000410000 */
[----:B------:R-:W-:Y:S02]  /*6220*/  FMUL.FTZ R87, R171, R144 ;  /* 0x00000090ab577220 */ /* 0x000fe40000410000 */
[C---:B------:R-:W-:Y:S02]  /*6230*/  FFMA.FTZ R231, R164.reuse, R88, -R231 ;  /* 0x00000058a4e77223 */ /* 0x040fe400000108e7 */
[----:B------:R-:W-:-:S02]  /*6240*/  FFMA.FTZ R86, R164, R229, R86 ;  /* 0x000000e5a4567223 */ /* 0x000fc40000010056 */
[C---:B------:R-:W-:Y:S02]  /*6250*/  FFMA.FTZ R89, R172.reuse, R144, R89 ;  /* 0x00000090ac597223 */ /* 0x040fe40000010059 */
[----:B------:R-:W-:Y:S02]  /*6260*/  FFMA.FTZ R87, R172, R146, -R87 ;  /* 0x00000092ac577223 */ /* 0x000fe40000010857 */
[C---:B------:R-:W-:Y:S02]  /*6270*/  FMUL.FTZ R229, R165.reuse, -R231 ;  /* 0x800000e7a5e57220 */ /* 0x040fe40000410000 */
[----:B------:R-:W-:Y:S02]  /*6280*/  FMUL.FTZ R88, R165, -R86 ;  /* 0x80000056a5587220 */ /* 0x000fe40000410000 */
[C---:B------:R-:W-:Y:S02]  /*6290*/  FFMA.FTZ R149, R6.reuse, R149, R89 ;  /* 0x0000009506957223 */ /* 0x040fe40000010059 */
[----:B------:R-:W-:-:S02]  /*62a0*/  FFMA.FTZ R147, R6, R147, R87 ;  /* 0x0000009306937223 */ /* 0x000fc40000010057 */
[C---:B------:R-:W-:Y:S02]  /*62b0*/  FFMA.FTZ R229, R166.reuse, R86, R229 ;  /* 0x00000056a6e57223 */ /* 0x040fe400000100e5 */
[----:B------:R-:W-:Y:S02]  /*62c0*/  FFMA.FTZ R88, R166, R231, -R88 ;  /* 0x000000e7a6587223 */ /* 0x000fe40000010858 */
[C---:B------:R-:W-:Y:S02]  /*62d0*/  FMUL.FTZ R86, R169.reuse, R149 ;  /* 0x00000095a9567220 */ /* 0x040fe40000410000 */
[-C--:B------:R-:W-:Y:S02]  /*62e0*/  FMUL.FTZ R87, R169, R147.reuse ;  /* 0x00000093a9577220 */ /* 0x080fe40000410000 */
[----:B------:R-:W-:Y:S02]  /*62f0*/  FMUL.FTZ R138, R167, -R88 ;  /* 0x80000058a78a7220 */ /* 0x000fe40000410000 */
[----:B------:R-:W-:-:S02]  /*6300*/  FFMA.FTZ R86, R170, R147, -R86 ;  /* 0x00000093aa567223 */ /* 0x000fc40000010856 */
[----:B------:R-:W-:Y:S02]  /*6310*/  FMUL.FTZ R89, R167, -R229 ;  /* 0x800000e5a7597220 */ /* 0x000fe40000410000 */
[----:B------:R-:W-:Y:S02]  /*6320*/  FFMA.FTZ R87, R170, R149, R87 ;  /* 0x00000095aa577223 */ /* 0x000fe40000010057 */
[C---:B------:R-:W-:Y:S02]  /*6330*/  FFMA.FTZ R138, R168.reuse, R229, R138 ;  /* 0x000000e5a88a7223 */ /* 0x040fe4000001008a */
[C---:B------:R-:W-:Y:S02]  /*6340*/  FFMA.FTZ R148, R7.reuse, R148, R86 ;  /* 0x0000009407947223 */ /* 0x040fe40000010056 */
[----:B------:R-:W-:Y:S02]  /*6350*/  FFMA.FTZ R88, R168, R88, -R89 ;  /* 0x00000058a8587223 */ /* 0x000fe40000010859 */
[----:B------:R-:W-:-:S02]  /*6360*/  FFMA.FTZ R86, R7, R150, R87 ;  /* 0x0000009607567223 */ /* 0x000fc40000010057 */
[C---:B------:R-:W-:Y:S02]  /*6370*/  FMUL.FTZ R229, R169.reuse, -R138 ;  /* 0x8000008aa9e57220 */ /* 0x040fe40000410000 */
[----:B------:R-:W-:Y:S02]  /*6380*/  FMUL.FTZ R231, R169, -R88 ;  /* 0x80000058a9e77220 */ /* 0x000fe40000410000 */
[C---:B------:R-:W-:Y:S02]  /*6390*/  FMUL.FTZ R87, R167.reuse, R86 ;  /* 0x00000056a7577220 */ /* 0x040fe40000410000 */
[----:B------:R-:W-:Y:S02]  /*63a0*/  FMUL.FTZ R89, R167, R148 ;  /* 0x00000094a7597220 */ /* 0x000fe40000410000 */
[C---:B------:R-:W-:Y:S02]  /*63b0*/  FFMA.FTZ R88, R170.reuse, R88, -R229 ;  /* 0x00000058aa587223 */ /* 0x040fe400000108e5 */
[----:B------:R-:W-:-:S02]  /*63c0*/  FFMA.FTZ R231, R170, R138, R231 ;  /* 0x0000008aaae77223 */ /* 0x000fc400000100e7 */
[C---:B------:R-:W-:Y:S02]  /*63d0*/  FFMA.FTZ R229, R168.reuse, R148, -R87 ;  /* 0x00000094a8e57223 */ /* 0x040fe40000010857 */
[----:B------:R-:W-:Y:S02]  /*63e0*/  FFMA.FTZ R89, R168, R86, R89 ;  /* 0x00000056a8597223 */ /* 0x000fe40000010059 */
[C---:B------:R-:W-:Y:S02]  /*63f0*/  FMUL.FTZ R138, R171.reuse, -R88 ;  /* 0x80000058ab8a7220 */ /* 0x040fe40000410000 */
[----:B------:R-:W-:Y:S02]  /*6400*/  FMUL.FTZ R233, R171, -R231 ;  /* 0x800000e7abe97220 */ /* 0x000fe40000410000 */
[C---:B------:R-:W-:Y:S02]  /*6410*/  FFMA.FTZ R229, R8.reuse, R153, R229 ;  /* 0x0000009908e57223 */ /* 0x040fe400000100e5 */
[----:B------:R-:W-:-:S02]  /*6420*/  FFMA.FTZ R87, R8, R155, R89 ;  /* 0x0000009b08577223 */ /* 0x000fc40000010059 */
[C---:B------:R-:W-:Y:S02]  /*6430*/  FFMA.FTZ R89, R172.reuse, R231, R138 ;  /* 0x000000e7ac597223 */ /* 0x040fe4000001008a */
[----:B------:R-:W-:Y:S02]  /*6440*/  FFMA.FTZ R233, R172, R88, -R233 ;  /* 0x00000058ace97223 */ /* 0x000fe400000108e9 */
[C---:B------:R-:W-:Y:S02]  /*6450*/  FMUL.FTZ R150, R165.reuse, R229 ;  /* 0x000000e5a5967220 */ /* 0x040fe40000410000 */
[----:B------:R-:W-:Y:S02]  /*6460*/  FMUL.FTZ R88, R165, R87 ;  /* 0x00000057a5587220 */ /* 0x000fe40000410000 */
[C---:B------:R-:W-:Y:S02]  /*6470*/  FMUL.FTZ R153, R173.reuse, -R89 ;  /* 0x80000059ad997220 */ /* 0x040fe40000410000 */
[----:B------:R-:W-:-:S02]  /*6480*/  FMUL.FTZ R155, R173, -R233 ;  /* 0x800000e9ad9b7220 */ /* 0x000fc40000410000 */
[----:B------:R-:W-:Y:S02]  /*6490*/  FFMA.FTZ R150, R166, R87, R150 ;  /* 0x00000057a6967223 */ /* 0x000fe40000010096 */
[C---:B------:R-:W-:Y:S02]  /*64a0*/  FMUL.FTZ R204, R104.reuse, R84 ;  /* 0x0000005468cc7220 */ /* 0x040fe40000410000 */
[----:B------:R-:W-:Y:S02]  /*64b0*/  FMUL.FTZ R208, R104, R85 ;  /* 0x0000005568d07220 */ /* 0x000fe40000410000 */
[----:B------:R-:W-:Y:S02]  /*64c0*/  FFMA.FTZ R138, R166, R229, -R88 ;  /* 0x000000e5a68a7223 */ /* 0x000fe40000010858 */
[C---:B------:R-:W-:Y:S02]  /*64d0*/  FFMA.FTZ R88, R174.reuse, R233, -R153 ;  /* 0x000000e9ae587223 */ /* 0x040fe40000010899 */
[----:B------:R-:W-:-:S02]  /*64e0*/  FFMA.FTZ R89, R174, R89, R155 ;  /* 0x00000059ae597223 */ /* 0x000fc4000001009b */
[C---:B------:R-:W-:Y:S02]  /*64f0*/  FFMA.FTZ R84, R9.reuse, R152, R150 ;  /* 0x0000009809547223 */ /* 0x040fe40000010096 */
[----:B------:R-:W-:Y:S01]  /*6500*/  FADD.FTZ R224, R204, R227 ;  /* 0x000000e3cce07221 */ /* 0x000fe20000010000 */
[----:B------:R0:W1:Y:S01]  /*6510*/  SHFL.DOWN PT, R152, R88, 0x1, 0x1f ;  /* 0x08201f0058987f89 */ /* 0x00006200000e0000 */
[----:B------:R-:W-:Y:S02]  /*6520*/  FADD.FTZ R225, -R208, R225 ;  /* 0x000000e1d0e17221 */ /* 0x000fe40000010100 */
[----:B------:R-:W-:Y:S01]  /*6530*/  FFMA.FTZ R138, R9, R154, R138 ;  /* 0x0000009a098a7223 */ /* 0x000fe2000001008a */
[----:B------:R0:W2:Y:S01]  /*6540*/  SHFL.DOWN PT, R226, R89, 0x1, 0x1f ;  /* 0x08201f0059e27f89 */ /* 0x0000a200000e0000 */
[----:B------:R-:W-:Y:S02]  /*6550*/  FMUL.FTZ R85, R163, R84 ;  /* 0x00000054a3557220 */ /* 0x000fe40000410000 */
[----:B------:R-:W-:Y:S01]  /*6560*/  FMUL.FTZ R154, R4, R115 ;  /* 0x00000073049a7220 */ /* 0x000fe20000410000 */
[----:B------:R0:W3:Y:S01]  /*6570*/  SHFL.DOWN PT, R150, R224, 0x1, 0x1f ;  /* 0x08201f00e0967f89 */ /* 0x0000e200000e0000 */
[----:B------:R-:W-:-:S03]  /*6580*/  FFMA.FTZ R85, R164, R138, -R85 ;  /* 0x0000008aa4557223 */ /* 0x000fc60000010855 */
[----:B------:R0:W4:Y:S01]  /*6590*/  SHFL.DOWN PT, R228, R225, 0x1, 0x1f ;  /* 0x08201f00e1e47f89 */ /* 0x00012200000e0000 */
[----:B------:R-:W-:Y:S05]  /*65a0*/  @!P6 BRA `(.L_x_10443) ;  /* 0x000000b00000e947 */ /* 0x000fea0003800000 */
[C---:B----4-:R-:W-:Y:S02]  /*65b0*/  FMUL.FTZ R155, R89.reuse, R228 ;  /* 0x000000e4599b7220 */ /* 0x050fe40000410000 */
[C---:B--2---:R-:W-:Y:S02]  /*65c0*/  FMUL.FTZ R153, R89.reuse, R226 ;  /* 0x000000e259997220 */ /* 0x044fe40000410000 */
[CC--:B---3--:R-:W-:Y:S02]  /*65d0*/  FMUL.FTZ R227, R89.reuse, R150.reuse ;  /* 0x0000009659e37220 */ /* 0x0c8fe40000410000 */
[C---:B------:R-:W-:Y:S02]  /*65e0*/  FFMA.FTZ R155, R88.reuse, R150, -R155 ;  /* 0x00000096589b7223 */ /* 0x040fe4000001089b */
[-C--:B01----:R-:W-:Y:S02]  /*65f0*/  FMUL.FTZ R89, R89, R152.reuse ;  /* 0x0000009859597220 */ /* 0x083fe40000410000 */
[----:B------:R-:W-:-:S02]  /*6600*/  FFMA.FTZ R153, R88, R152, -R153 ;  /* 0x0000009858997223 */ /* 0x000fc40000010899 */
[C---:B------:R-:W-:Y:S02]  /*6610*/  FFMA.FTZ R150, R88.reuse, R228, R227 ;  /* 0x000000e458967223 */ /* 0x040fe400000100e3 */
[----:B------:R-:W-:Y:S01]  /*6620*/  FFMA.FTZ R89, R88, R226, R89 ;  /* 0x000000e258597223 */ /* 0x000fe20000010059 */
[----:B------:R-:W-:Y:S01]  /*6630*/  MOV R88, R153 ;  /* 0x0000009900587202 */ /* 0x000fe20000000f00 */
[----:B------:R-:W-:Y:S02]  /*6640*/  FADD.FTZ R224, R224, R155 ;  /* 0x0000009be0e07221 */ /* 0x000fe40000010000 */
[----:B------:R-:W-:Y:S02]  /*6650*/  FADD.FTZ R225, R225, R150 ;  /* 0x00000096e1e17221 */ /* 0x000fe40000010000 */
.L_x_10443:
[----:B------:R-:W-:Y:S05]  /*6660*/  BSYNC B0 ;  /* 0x0000000000007941 */ /* 0x000fea0003800000 */
.L_x_10442:
[----:B---3--:R-:W-:Y:S01]  /*6670*/  FFMA.FTZ R150, R104, R141, RZ ;  /* 0x0000008d68967223 */ /* 0x008fe200000100ff */
[----:B------:R-:W-:Y:S01]  /*6680*/  USHF.L.U32 UR28, UR7, 0x4, URZ ;  /* 0x00000004071c7899 */ /* 0x000fe2000800063f */
[----:B------:R-:W-:Y:S01]  /*6690*/  FFMA.FTZ R155, R52, -R154, R141 ;  /* 0x8000009a349b7223 */ /* 0x000fe2000001008d */
[----:B------:R3:W0:Y:S01]  /*66a0*/  SHFL.DOWN PT, R232, R225, 0x2, 0x1f ;  /* 0x08401f00e1e87f89 */ /* 0x00062200000e0000 */
[----:B------:R-:W-:Y:S01]  /*66b0*/  FMUL.FTZ R141, R163, R138 ;  /* 0x0000008aa38d7220 */ /* 0x000fe20000410000 */
[----:B------:R-:W-:Y:S01]  /*66c0*/  BSSY B0, `(.L_x_10444) ;  /* 0x0000074000007945 */ /* 0x000fe20003800000 */
[----:B------:R-:W-:-:S02]  /*66d0*/  FFMA.FTZ R85, R10, R151, R85 ;  /* 0x000000970a557223 */ /* 0x000fc40000010055 */
[----:B------:R-:W-:Y:S02]  /*66e0*/  FFMA.FTZ R154, R53, -R154, R143 ;  /* 0x8000009a359a7223 */ /* 0x000fe4000001008f */
[----:B------:R-:W-:Y:S02]  /*66f0*/  FFMA.FTZ R151, R104, -R143, RZ ;  /* 0x8000008f68977223 */ /* 0x000fe400000100ff */
[----:B------:R-:W-:Y:S02]  /*6700*/  FMUL.FTZ R143, R5, R116 ;  /* 0x00000074058f7220 */ /* 0x000fe40000410000 */
[----:B------:R-:W-:Y:S02]  /*6710*/  FFMA.FTZ R141, R164, R84, R141 ;  /* 0x00000054a48d7223 */ /* 0x000fe4000001008d */
[----:B--2---:R-:W-:Y:S02]  /*6720*/  FFMA.FTZ R226, R103, R146, R150 ;  /* 0x0000009267e27223 */ /* 0x004fe40000010096 */
[----:B------:R-:W-:-:S02]  /*6730*/  FFMA.FTZ R153, R54, -R143, R146 ;  /* 0x8000008f36997223 */ /* 0x000fc40000010092 */
[----:B-1----:R-:W-:Y:S02]  /*6740*/  FFMA.FTZ R152, R55, -R143, R144 ;  /* 0x8000008f37987223 */ /* 0x002fe40000010090 */
[----:B------:R-:W-:Y:S02]  /*6750*/  FFMA.FTZ R141, R10, R145, R141 ;  /* 0x000000910a8d7223 */ /* 0x000fe4000001008d */
[----:B------:R-:W-:Y:S02]  /*6760*/  FMUL.FTZ R143, R161, R85 ;  /* 0x00000055a18f7220 */ /* 0x000fe40000410000 */
[----:B------:R-:W-:Y:S02]  /*6770*/  FFMA.FTZ R151, R103, -R144, R151 ;  /* 0x8000009067977223 */ /* 0x000fe40000010097 */
[----:B------:R-:W-:Y:S02]  /*6780*/  FFMA.FTZ R144, R102, R147, R226 ;  /* 0x0000009366907223 */ /* 0x000fe400000100e2 */
[----:B------:R-:W-:-:S02]  /*6790*/  FFMA.FTZ R226, R162, R141, R143 ;  /* 0x0000008da2e27223 */ /* 0x000fc4000001008f */
[----:B------:R-:W-:Y:S02]  /*67a0*/  FMUL.FTZ R143, R161, R141 ;  /* 0x0000008da18f7220 */ /* 0x000fe40000410000 */
[----:B------:R-:W-:Y:S02]  /*67b0*/  FFMA.FTZ R146, R102, -R149, R151 ;  /* 0x8000009566927223 */ /* 0x000fe40000010097 */
[----:B------:R-:W-:Y:S02]  /*67c0*/  FFMA.FTZ R226, R11, R142, R226 ;  /* 0x0000008e0be27223 */ /* 0x000fe400000100e2 */
[----:B------:R-:W-:Y:S02]  /*67d0*/  FFMA.FTZ R143, R162, R85, -R143 ;  /* 0x00000055a28f7223 */ /* 0x000fe4000001088f */
[----:B------:R-:W-:Y:S02]  /*67e0*/  FMUL.FTZ R150, R6, R113 ;  /* 0x0000007106967220 */ /* 0x000fe40000410000 */
[----:B------:R-:W-:-:S02]  /*67f0*/  FFMA.FTZ R142, R101, -R86, R146 ;  /* 0x80000056658e7223 */ /* 0x000fc40000010092 */
[----:B------:R-:W-:Y:S02]  /*6800*/  FMUL.FTZ R146, R8, R119 ;  /* 0x0000007708927220 */ /* 0x000fe40000410000 */
[----:B----4-:R-:W-:Y:S02]  /*6810*/  FFMA.FTZ R228, R11, R140, R143 ;  /* 0x0000008c0be47223 */ /* 0x010fe4000001008f */
[----:B------:R-:W-:Y:S02]  /*6820*/  FFMA.FTZ R151, R56, -R150, R147 ;  /* 0x8000009638977223 */ /* 0x000fe40000010093 */
[----:B------:R-:W-:Y:S02]  /*6830*/  FFMA.FTZ R147, R60, -R146, R229 ;  /* 0x800000923c937223 */ /* 0x000fe400000100e5 */
[----:B------:R-:W-:Y:S02]  /*6840*/  FFMA.FTZ R144, R101, R148, R144 ;  /* 0x0000009465907223 */ /* 0x000fe40000010090 */
[----:B------:R-:W-:-:S02]  /*6850*/  FFMA.FTZ R142, R100, -R87, R142 ;  /* 0x80000057648e7223 */ /* 0x000fc4000001008e */
[----:B------:R-:W-:Y:S02]  /*6860*/  FFMA.FTZ R146, R61, -R146, R87 ;  /* 0x800000923d927223 */ /* 0x000fe40000010057 */
[C---:B------:R-:W-:Y:S02]  /*6870*/  FMUL.FTZ R143, R159.reuse, R226 ;  /* 0x000000e29f8f7220 */ /* 0x040fe40000410000 */
[----:B------:R-:W-:Y:S02]  /*6880*/  FMUL.FTZ R87, R159, R228 ;  /* 0x000000e49f577220 */ /* 0x000fe40000410000 */
[----:B------:R-:W-:Y:S02]  /*6890*/  FMUL.FTZ R145, R7, R114 ;  /* 0x0000007207917220 */ /* 0x000fe40000410000 */
[----:B------:R-:W-:Y:S02]  /*68a0*/  FFMA.FTZ R144, R100, R229, R144 ;  /* 0x000000e564907223 */ /* 0x000fe40000010090 */
[----:B------:R-:W-:-:S02]  /*68b0*/  FFMA.FTZ R150, R57, -R150, R149 ;  /* 0x8000009639967223 */ /* 0x000fc40000010095 */
[C---:B------:R-:W-:Y:S02]  /*68c0*/  FFMA.FTZ R143, R160.reuse, R228, -R143 ;  /* 0x000000e4a08f7223 */ /* 0x040fe4000001088f */
[----:B------:R-:W-:Y:S02]  /*68d0*/  FFMA.FTZ R87, R160, R226, R87 ;  /* 0x000000e2a0577223 */ /* 0x000fe40000010057 */
[-C--:B------:R-:W-:Y:S02]  /*68e0*/  FFMA.FTZ R149, R58, -R145.reuse, R148 ;  /* 0x800000913a957223 */ /* 0x080fe40000010094 */
[----:B------:R-:W-:Y:S02]  /*68f0*/  FFMA.FTZ R148, R59, -R145, R86 ;  /* 0x800000913b947223 */ /* 0x000fe40000010056 */
[C---:B------:R-:W-:Y:S02]  /*6900*/  FFMA.FTZ R140, R99.reuse, -R84, R142 ;  /* 0x80000054638c7223 */ /* 0x040fe4000001008e */
[----:B------:R-:W-:-:S02]  /*6910*/  FFMA.FTZ R86, R99, R138, R144 ;  /* 0x0000008a63567223 */ /* 0x000fc40000010090 */
[----:B------:R-:W-:Y:S02]  /*6920*/  FMUL.FTZ R142, R10, R117 ;  /* 0x000000750a8e7220 */ /* 0x000fe40000410000 */
[C---:B------:R-:W-:Y:S02]  /*6930*/  FFMA.FTZ R227, R12.reuse, R139, R143 ;  /* 0x0000008b0ce37223 */ /* 0x040fe4000001008f */
[----:B------:R-:W-:Y:S02]  /*6940*/  FFMA.FTZ R230, R12, R137, R87 ;  /* 0x000000890ce67223 */ /* 0x000fe40000010057 */
[----:B------:R-:W-:Y:S02]  /*6950*/  FFMA.FTZ R86, R98, R85, R86 ;  /* 0x0000005562567223 */ /* 0x000fe40000010056 */
[----:B------:R-:W-:Y:S02]  /*6960*/  FFMA.FTZ R143, R64, -R142, R85 ;  /* 0x8000008e408f7223 */ /* 0x000fe40000010055 */
[----:B------:R-:W-:-:S02]  /*6970*/  FMUL.FTZ R87, R157, R227 ;  /* 0x000000e39d577220 */ /* 0x000fc40000410000 */
[-C--:B------:R-:W-:Y:S02]  /*6980*/  FMUL.FTZ R85, R157, R230.reuse ;  /* 0x000000e69d557220 */ /* 0x080fe40000410000 */
[C---:B------:R-:W-:Y:S02]  /*6990*/  FFMA.FTZ R87, R158.reuse, R230, R87 ;  /* 0x000000e69e577223 */ /* 0x040fe40000010057 */
[----:B------:R-:W-:Y:S02]  /*69a0*/  FFMA.FTZ R85, R158, R227, -R85 ;  /* 0x000000e39e557223 */ /* 0x000fe40000010855 */
[----:B------:R-:W-:Y:S02]  /*69b0*/  FMUL.FTZ R139, R9, R120 ;  /* 0x00000078098b7220 */ /* 0x000fe40000410000 */
[C---:B------:R-:W-:Y:S02]  /*69c0*/  FFMA.FTZ R231, R13.reuse, R136, R87 ;  /* 0x000000880de77223 */ /* 0x040fe40000010057 */
[----:B------:R-:W-:-:S02]  /*69d0*/  FFMA.FTZ R229, R13, R134, R85 ;  /* 0x000000860de57223 */ /* 0x000fc40000010055 */
[----:B------:R-:W-:Y:S02]  /*69e0*/  FFMA.FTZ R140, R98, -R141, R140 ;  /* 0x8000008d628c7223 */ /* 0x000fe4000001008c */
[----:B------:R-:W-:Y:S02]  /*69f0*/  FFMA.FTZ R144, R63, -R139, R84 ;  /* 0x8000008b3f907223 */ /* 0x000fe40000010054 */
[----:B------:R-:W-:Y:S02]  /*6a00*/  FFMA.FTZ R137, R97, R228, R86 ;  /* 0x000000e461897223 */ /* 0x000fe40000010056 */
[C---:B------:R-:W-:Y:S02]  /*6a10*/  FMUL.FTZ R84, R180.reuse, R231 ;  /* 0x000000e7b4547220 */ /* 0x040fe40000410000 */
[----:B------:R-:W-:Y:S02]  /*6a20*/  FMUL.FTZ R86, R180, R229 ;  /* 0x000000e5b4567220 */ /* 0x000fe40000410000 */
[----:B------:R-:W-:-:S02]  /*6a30*/  FFMA.FTZ R145, R62, -R139, R138 ;  /* 0x8000008b3e917223 */ /* 0x000fc4000001008a */
[----:B------:R-:W-:Y:S02]  /*6a40*/  FMUL.FTZ R87, R11, R118 ;  /* 0x000000760b577220 */ /* 0x000fe40000410000 */
[----:B------:R-:W-:Y:S02]  /*6a50*/  FFMA.FTZ R139, R97, -R226, R140 ;  /* 0x800000e2618b7223 */ /* 0x000fe4000001008c */
[----:B------:R-:W-:Y:S02]  /*6a60*/  FMUL.FTZ R138, R12, R111 ;  /* 0x0000006f0c8a7220 */ /* 0x000fe40000410000 */
[C---:B------:R-:W-:Y:S02]  /*6a70*/  FFMA.FTZ R84, R181.reuse, R229, -R84 ;  /* 0x000000e5b5547223 */ /* 0x040fe40000010854 */
[----:B------:R-:W-:Y:S02]  /*6a80*/  FFMA.FTZ R86, R181, R231, R86 ;  /* 0x000000e7b5567223 */ /* 0x000fe40000010056 */
[----:B------:R-:W-:-:S02]  /*6a90*/  FFMA.FTZ R140, R67, -R87, R226 ;  /* 0x80000057438c7223 */ /* 0x000fc400000100e2 */
[C---:B------:R-:W-:Y:S02]  /*6aa0*/  FFMA.FTZ R226, R96.reuse, -R230, R139 ;  /* 0x800000e660e27223 */ /* 0x040fe4000001008b */
[----:B------:R-:W-:Y:S02]  /*6ab0*/  FFMA.FTZ R134, R96, R227, R137 ;  /* 0x000000e360867223 */ /* 0x000fe40000010089 */
[----:B------:R-:W-:Y:S02]  /*6ac0*/  FFMA.FTZ R139, R68, -R138, R227 ;  /* 0x8000008a448b7223 */ /* 0x000fe400000100e3 */
[C---:B------:R-:W-:Y:S02]  /*6ad0*/  FFMA.FTZ R133, R14.reuse, R133, R84 ;  /* 0x000000850e857223 */ /* 0x040fe40000010054 */
[----:B------:R-:W-:Y:S02]  /*6ae0*/  FFMA.FTZ R227, R14, R135, R86 ;  /* 0x000000870ee37223 */ /* 0x000fe40000010056 */
[----:B------:R-:W-:-:S02]  /*6af0*/  FFMA.FTZ R85, R95, R229, R134 ;  /* 0x000000e55f557223 */ /* 0x000fc40000010086 */
[C---:B------:R-:W-:Y:S02]  /*6b00*/  FMUL.FTZ R84, R196.reuse, R227 ;  /* 0x000000e3c4547220 */ /* 0x040fe40000410000 */
[----:B------:R-:W-:Y:S02]  /*6b10*/  FMUL.FTZ R86, R196, R133 ;  /* 0x00000085c4567220 */ /* 0x000fe40000410000 */
[----:B------:R-:W-:Y:S02]  /*6b20*/  FFMA.FTZ R142, R65, -R142, R141 ;  /* 0x8000008e418e7223 */ /* 0x000fe4000001008d */
[----:B------:R-:W-:Y:S02]  /*6b30*/  FFMA.FTZ R141, R66, -R87, R228 ;  /* 0x80000057428d7223 */ /* 0x000fe400000100e4 */
[----:B------:R-:W-:Y:S02]  /*6b40*/  FFMA.FTZ R87, R95, -R231, R226 ;  /* 0x800000e75f577223 */ /* 0x000fe400000100e2 */
[-C--:B------:R-:W-:Y:S01]  /*6b50*/  FFMA.FTZ R226, R94, R133.reuse, R85 ;  /* 0x000000855ee27223 */ /* 0x080fe20000010055 */
[----:B------:R-:W-:Y:S01]  /*6b60*/  HFMA2.MMA R85, -RZ, RZ, 0, 0 ;  /* 0x00000000ff557435 */ /* 0x000fe200000001ff */
[----:B------:R-:W-:-:S02]  /*6b70*/  FFMA.FTZ R84, R197, R133, -R84 ;  /* 0x00000085c5547223 */ /* 0x000fc40000010854 */
[-C--:B------:R-:W-:Y:S02]  /*6b80*/  FFMA.FTZ R86, R197, R227.reuse, R86 ;  /* 0x000000e3c5567223 */ /* 0x080fe40000010056 */
[----:B------:R-:W-:Y:S02]  /*6b90*/  FFMA.FTZ R138, R69, -R138, R230 ;  /* 0x8000008a458a7223 */ /* 0x000fe400000100e6 */
[----:B------:R-:W-:Y:S02]  /*6ba0*/  FFMA.FTZ R228, R94, -R227, R87 ;  /* 0x800000e35ee47223 */ /* 0x000fe40000010057 */
[C---:B------:R-:W-:Y:S01]  /*6bb0*/  FFMA.FTZ R233, R15.reuse, R156, R84 ;  /* 0x0000009c0fe97223 */ /* 0x040fe20000010054 */
[----:B------:R-:W-:Y:S01]  /*6bc0*/  MOV R84, 0x3f800000 ;  /* 0x3f80000000547802 */ /* 0x000fe20000000f00 */
[----:B------:R-:W-:Y:S02]  /*6bd0*/  FFMA.FTZ R230, R15, R132, R86 ;  /* 0x000000840fe67223 */ /* 0x000fe40000010056 */
[----:B------:R-:W-:Y:S01]  /*6be0*/  CS2R R86, SRZ ;  /* 0x0000000000567805 */ /* 0x000fe2000001ff00 */
[----:B------:R-:W-:-:S02]  /*6bf0*/  FMUL.FTZ R134, R14, R109 ;  /* 0x0000006d0e867220 */ /* 0x000fc40000410000 */
[----:B------:R-:W-:Y:S02]  /*6c00*/  FMUL.FTZ R136, R13, R112 ;  /* 0x000000700d887220 */ /* 0x000fe40000410000 */
[----:B------:R-:W-:Y:S01]  /*6c10*/  FFMA.FTZ R135, R72, -R134, R133 ;  /* 0x8000008648877223 */ /* 0x000fe20000010085 */
[----:B------:R-:W1:Y:S01]  /*6c20*/  @!P0 LDS.128 R84, [UR28+0x3650] ;  /* 0x0036501cff548984 */ /* 0x000e620008000c00 */
[----:B------:R-:W-:Y:S02]  /*6c30*/  FMUL.FTZ R133, R199, R230 ;  /* 0x000000e6c7857220 */ /* 0x000fe40000410000 */
[-C--:B------:R-:W-:Y:S02]  /*6c40*/  FFMA.FTZ R137, R70, -R136.reuse, R229 ;  /* 0x8000008846897223 */ /* 0x080fe400000100e5 */
[----:B------:R-:W-:Y:S02]  /*6c50*/  FFMA.FTZ R136, R71, -R136, R231 ;  /* 0x8000008847887223 */ /* 0x000fe400000100e7 */
[----:B------:R-:W-:-:S02]  /*6c60*/  FMUL.FTZ R156, R15, R110 ;  /* 0x0000006e0f9c7220 */ /* 0x000fc40000410000 */
[-C--:B------:R-:W-:Y:S02]  /*6c70*/  FFMA.FTZ R132, R200, R233.reuse, -R133 ;  /* 0x000000e9c8847223 */ /* 0x080fe40000010885 */
[-C--:B------:R-:W-:Y:S02]  /*6c80*/  FMUL.FTZ R231, R199, R233.reuse ;  /* 0x000000e9c7e77220 */ /* 0x080fe40000410000 */
[----:B------:R-:W-:Y:S02]  /*6c90*/  FFMA.FTZ R134, R73, -R134, R227 ;  /* 0x8000008649867223 */ /* 0x000fe400000100e3 */
[C---:B------:R-:W-:Y:S02]  /*6ca0*/  FFMA.FTZ R227, R93.reuse, R233, R226 ;  /* 0x000000e95de37223 */ /* 0x040fe400000100e2 */
[----:B------:R-:W-:Y:S02]  /*6cb0*/  FFMA.FTZ R133, R74, -R156, R233 ;  /* 0x8000009c4a857223 */ /* 0x000fe400000100e9 */
[----:B------:R-:W-:-:S02]  /*6cc0*/  FFMA.FTZ R229, R93, -R230, R228 ;  /* 0x800000e65de57223 */ /* 0x000fc400000100e4 */
[----:B------:R-:W-:Y:S01]  /*6cd0*/  FFMA.FTZ R226, R200, R230, R231 ;  /* 0x000000e6c8e27223 */ /* 0x000fe200000100e7 */
[----:B------:R3:W2:Y:S01]  /*6ce0*/  SHFL.DOWN PT, R228, R88, 0x2, 0x1f ;  /* 0x08401f0058e47f89 */ /* 0x0006a200000e0000 */
[----:B------:R-:W-:Y:S02]  /*6cf0*/  FFMA.FTZ R156, R75, -R156, R230 ;  /* 0x8000009c4b9c7223 */ /* 0x000fe400000100e6 */
[C---:B------:R-:W-:Y:S01]  /*6d00*/  FFMA.FTZ R131, R16.reuse, R131, R132 ;  /* 0x0000008310837223 */ /* 0x040fe20000010084 */
[----:B------:R3:W4:Y:S01]  /*6d10*/  SHFL.DOWN PT, R230, R89, 0x2, 0x1f ;  /* 0x08401f0059e67f89 */ /* 0x00072200000e0000 */
[----:B------:R-:W-:-:S03]  /*6d20*/  FFMA.FTZ R226, R16, R223, R226 ;  /* 0x000000df10e27223 */ /* 0x000fc600000100e2 */
[----:B------:R3:W0:Y:S01]  /*6d30*/  SHFL.DOWN PT, R132, R224, 0x2, 0x1f ;  /* 0x08401f00e0847f89 */ /* 0x00062200000e0000 */
[----:B------:R-:W-:Y:S05]  /*6d40*/  @P4 BRA `(.L_x_10445) ;  /* 0x000000b000004947 */ /* 0x000fea0003800000 */
[C---:B0-----:R-:W-:Y:S02]  /*6d50*/  FMUL.FTZ R231, R89.reuse, R232 ;  /* 0x000000e859e77220 */ /* 0x041fe40000410000 */
[C---:B----4-:R-:W-:Y:S02]  /*6d60*/  FMUL.FTZ R223, R89.reuse, R230 ;  /* 0x000000e659df7220 */ /* 0x050fe40000410000 */
[CC--:B------:R-:W-:Y:S02]  /*6d70*/  FMUL.FTZ R233, R89.reuse, R132.reuse ;  /* 0x0000008459e97220 */ /* 0x0c0fe40000410000 */
[C---:B------:R-:W-:Y:S02]  /*6d80*/  FFMA.FTZ R231, R88.reuse, R132, -R231 ;  /* 0x0000008458e77223 */ /* 0x040fe400000108e7 */
[-C--:B--23--:R-:W-:Y:S02]  /*6d90*/  FMUL.FTZ R89, R89, R228.reuse ;  /* 0x000000e459597220 */ /* 0x08cfe40000410000 */
[----:B------:R-:W-:-:S02]  /*6da0*/  FFMA.FTZ R223, R88, R228, -R223 ;  /* 0x000000e458df7223 */ /* 0x000fc400000108df */
[C---:B------:R-:W-:Y:S02]  /*6db0*/  FFMA.FTZ R132, R88.reuse, R232, R233 ;  /* 0x000000e858847223 */ /* 0x040fe400000100e9 */
[----:B------:R-:W-:Y:S01]  /*6dc0*/  FFMA.FTZ R89, R88, R230, R89 ;  /* 0x000000e658597223 */ /* 0x000fe20000010059 */
[----:B------:R-:W-:Y:S01]  /*6dd0*/  MOV R88, R223 ;  /* 0x000000df00587202 */ /* 0x000fe20000000f00 */
[----:B------:R-:W-:Y:S02]  /*6de0*/  FADD.FTZ R224, R224, R231 ;  /* 0x000000e7e0e07221 */ /* 0x000fe40000010000 */
[----:B------:R-:W-:Y:S02]  /*6df0*/  FADD.FTZ R225, R225, R132 ;  /* 0x00000084e1e17221 */ /* 0x000fe40000010000 */
.L_x_10445:
[----:B------:R-:W-:Y:S05]  /*6e00*/  BSYNC B0 ;  /* 0x0000000000007941 */ /* 0x000fea0003800000 */
.L_x_10444:
[----:B--2---:R2:W3:Y:S01]  /*6e10*/  SHFL.DOWN PT, R228, R88, 0x4, 0x1f ;  /* 0x08801f0058e47f89 */ /* 0x0044e200000e0000 */
[----:B------:R-:W-:Y:S03]  /*6e20*/  BSSY B0, `(.L_x_10446) ;  /* 0x0000010000007945 */ /* 0x000fe60003800000 */
[----:B----4-:R2:W4:Y:S04]  /*6e30*/  SHFL.DOWN PT, R230, R89, 0x4, 0x1f ;  /* 0x08801f0059e67f89 */ /* 0x01052800000e0000 */
[----:B0-----:R2:W0:Y:S04]  /*6e40*/  SHFL.DOWN PT, R132, R224, 0x4, 0x1f ;  /* 0x08801f00e0847f89 */ /* 0x00142800000e0000 */
[----:B------:R2:W1:Y:S01]  /*6e50*/  SHFL.DOWN PT, R232, R225, 0x4, 0x1f ;  /* 0x08801f00e1e87f89 */ /* 0x00046200000e0000 */
[----:B------:R-:W-:Y:S05]  /*6e60*/  @P3 BRA `(.L_x_10447) ;  /* 0x000000b000003947 */ /* 0x000fea0003800000 */
[C---:B-1----:R-:W-:Y:S02]  /*6e70*/  FMUL.FTZ R231, R89.reuse, R232 ;  /* 0x000000e859e77220 */ /* 0x042fe40000410000 */
[----:B----4-:R-:W-:-:S02]  /*6e80*/  FMUL.FTZ R223, R89, R230 ;  /* 0x000000e659df7220 */ /* 0x010fc40000410000 */
[CC--:B0-----:R-:W-:Y:S02]  /*6e90*/  FMUL.FTZ R233, R89.reuse, R132.reuse ;  /* 0x0000008459e97220 */ /* 0x0c1fe40000410000 */
[C---:B------:R-:W-:Y:S02]  /*6ea0*/  FFMA.FTZ R231, R88.reuse, R132, -R231 ;  /* 0x0000008458e77223 */ /* 0x040fe400000108e7 */
[-C--:B--23--:R-:W-:Y:S02]  /*6eb0*/  FMUL.FTZ R89, R89, R228.reuse ;  /* 0x000000e459597220 */ /* 0x08cfe40000410000 */
[C---:B------:R-:W-:Y:S02]  /*6ec0*/  FFMA.FTZ R223, R88.reuse, R228, -R223 ;  /* 0x000000e458df7223 */ /* 0x040fe400000108df */
[C---:B------:R-:W-:Y:S02]  /*6ed0*/  FFMA.FTZ R132, R88.reuse, R232, R233 ;  /* 0x000000e858847223 */ /* 0x040fe400000100e9 */
[----:B------:R-:W-:Y:S01]  /*6ee0*/  FFMA.FTZ R89, R88, R230, R89 ;  /* 0x000000e658597223 */ /* 0x000fe20000010059 */
[----:B------:R-:W-:Y:S01]  /*6ef0*/  MOV R88, R223 ;  /* 0x000000df00587202 */ /* 0x000fe20000000f00 */
[----:B------:R-:W-:-:S02]  /*6f00*/  FADD.FTZ R224, R224, R231 ;  /* 0x000000e7e0e07221 */ /* 0x000fc40000010000 */
[----:B------:R-:W-:Y:S02]  /*6f10*/  FADD.FTZ R225, R225, R132 ;  /* 0x00000084e1e17221 */ /* 0x000fe40000010000 */
.L_x_10447:
[----:B------:R-:W-:Y:S05]  /*6f20*/  BSYNC B0 ;  /* 0x0000000000007941 */ /* 0x000fea0003800000 */
.L_x_10446:
[----:B---3--:R3:W2:Y:S01]  /*6f30*/  SHFL.DOWN PT, R228, R88, 0x8, 0x1f ;  /* 0x09001f0058e47f89 */ /* 0x0086a200000e0000 */
[----:B------:R-:W-:Y:S03]  /*6f40*/  BSSY B0, `(.L_x_10448) ;  /* 0x0000010000007945 */ /* 0x000fe60003800000 */
[----:B----4-:R3:W4:Y:S04]  /*6f50*/  SHFL.DOWN PT, R230, R89, 0x8, 0x1f ;  /* 0x09001f0059e67f89 */ /* 0x01072800000e0000 */
[----:B0-----:R3:W0:Y:S04]  /*6f60*/  SHFL.DOWN PT, R132, R224, 0x8, 0x1f ;  /* 0x09001f00e0847f89 */ /* 0x00162800000e0000 */
[----:B-1----:R3:W1:Y:S01]  /*6f70*/  SHFL.DOWN PT, R232, R225, 0x8, 0x1f ;  /* 0x09001f00e1e87f89 */ /* 0x00266200000e0000 */
        /* <DEDUP_REMOVED lines=12> */
.L_x_10449:
[----:B------:R-:W-:Y:S05]  /*7040*/  BSYNC B0 ;  /* 0x0000000000007941 */ /* 0x000fea0003800000 */
.L_x_10448:
[----:B----4-:R4:W3:Y:S01]  /*7050*/  SHFL.DOWN PT, R230, R88, 0x10, 0x1f ;  /* 0x0a001f0058e67f89 */ /* 0x0108e200000e0000 */
[----:B------:R-:W-:Y:S01]  /*7060*/  BSSY B0, `(.L_x_10450) ;  /* 0x0000011000007945 */ /* 0x000fe20003800000 */
[----:B0-----:R-:W-:Y:S02]  /*7070*/  FMUL.FTZ R132, R205, R226 ;  /* 0x000000e2cd847220 */ /* 0x001fe40000410000 */
[----:B-1----:R4:W0:Y:S04]  /*7080*/  SHFL.DOWN PT, R232, R89, 0x10, 0x1f ;  /* 0x0a001f0059e87f89 */ /* 0x00282800000e0000 */
[----:B--2---:R4:W1:Y:S04]  /*7090*/  SHFL.DOWN PT, R228, R224, 0x10, 0x1f ;  /* 0x0a001f00e0e47f89 */ /* 0x00486800000e0000 */
[----:B------:R4:W2:Y:S01]  /*70a0*/  SHFL.DOWN PT, R234, R225, 0x10, 0x1f ;  /* 0x0a001f00e1ea7f89 */ /* 0x0008a200000e0000 */
[----:B------:R-:W-:Y:S05]  /*70b0*/  @P1 BRA `(.L_x_10451) ;  /* 0x000000b000001947 */ /* 0x000fea0003800000 */
[C---:B--2---:R-:W-:Y:S02]  /*70c0*/  FMUL.FTZ R231, R89.reuse, R234 ;  /* 0x000000ea59e77220 */ /* 0x044fe40000410000 */
[----:B0-----:R-:W-:-:S02]  /*70d0*/  FMUL.FTZ R223, R89, R232 ;  /* 0x000000e859df7220 */ /* 0x001fc40000410000 */
[CC--:B-1----:R-:W-:Y:S02]  /*70e0*/  FMUL.FTZ R233, R89.reuse, R228.reuse ;  /* 0x000000e459e97220 */ /* 0x0c2fe40000410000 */
        /* <DEDUP_REMOVED lines=8> */
.L_x_10451:
[----:B------:R-:W-:Y:S05]  /*7170*/  BSYNC B0 ;  /* 0x0000000000007941 */ /* 0x000fea0003800000 */
.L_x_10450:
[-C--:B------:R-:W-:Y:S01]  /*7180*/  FMUL.FTZ R233, R205, R131.reuse ;  /* 0x00000083cde97220 */ /* 0x080fe20000410000 */
[----:B------:R-:W-:Y:S01]  /*7190*/  SHFL.DOWN PT, R231, R89, 0x1, 0x1f ;  /* 0x08201f0059e77f89 */ /* 0x000fe200000e0000 */
[----:B------:R-:W-:Y:S01]  /*71a0*/  FFMA.FTZ R132, R206, R131, -R132 ;  /* 0x00000083ce847223 */ /* 0x000fe20000010884 */
[----:B------:R-:W-:Y:S01]  /*71b0*/  ISETP.NE.AND P0, PT, R126, RZ, PT ;  /* 0x000000ff7e00720c */ /* 0x000fe20003f05270 */
[----:B------:R-:W-:Y:S01]  /*71c0*/  FFMA.FTZ R233, R206, R226, R233 ;  /* 0x000000e2cee97223 */ /* 0x000fe200000100e9 */
[----:B------:R-:W5:Y:S01]  /*71d0*/  SHFL.IDX PT, R223, R86, RZ, 0x1f ;  /* 0x00001fff56df7589 */ /* 0x000f6200000e0000 */
[C---:B------:R-:W-:Y:S01]  /*71e0*/  FFMA.FTZ R237, R17.reuse, R130, R132 ;  /* 0x0000008211ed7223 */ /* 0x040fe20000010084 */
[----:B------:R-:W-:Y:S01]  /*71f0*/  ULDC UR29, c[0x0][0x168] ;  /* 0x00005a00001d7ab9 */ /* 0x000fe20000000800 */
[----:B------:R-:W-:Y:S01]  /*7200*/  FFMA.FTZ R236, R17, R128, R233 ;  /* 0x0000008011ec7223 */ /* 0x000fe200000100e9 */
[----:B-1----:R-:W1:Y:S01]  /*7210*/  SHFL.IDX PT, R228, R87, RZ, 0x1f ;  /* 0x00001fff57e47589 */ /* 0x002e6200000e0000 */
[----:B------:R-:W-:Y:S01]  /*7220*/  FMUL.FTZ R128, R16, R107 ;  /* 0x0000006b10807220 */ /* 0x000fe20000410000 */
[----:B------:R-:W-:Y:S01]  /*7230*/  BSSY B0, `(.L_x_10452) ;  /* 0x00001bc000007945 */ /* 0x000fe20003800000 */
[----:B------:R-:W-:Y:S01]  /*7240*/  FFMA.FTZ R130, R92, R131, R227 ;  /* 0x000000835c827223 */ /* 0x000fe200000100e3 */
[----:B---3--:R-:W3:Y:S01]  /*7250*/  SHFL.DOWN PT, R230, R88, 0x1, 0x1f ;  /* 0x08201f0058e67f89 */ /* 0x008ee200000e0000 */
[----:B------:R-:W-:-:S02]  /*7260*/  FFMA.FTZ R132, R76, -R128, R131 ;  /* 0x800000804c847223 */ /* 0x000fc40000010083 */
[----:B------:R-:W-:Y:S01]  /*7270*/  FFMA.FTZ R131, R77, -R128, R226 ;  /* 0x800000804d837223 */ /* 0x000fe200000100e2 */
[----:B0-----:R-:W0:Y:S01]  /*7280*/  SHFL.DOWN PT, R232, R225, 0x1, 0x1f ;  /* 0x08201f00e1e87f89 */ /* 0x001e2200000e0000 */
[----:B--2---:R-:W-:Y:S02]  /*7290*/  FFMA.FTZ R234, R92, -R226, R229 ;  /* 0x800000e25cea7223 */ /* 0x004fe400000100e5 */
[C---:B------:R-:W-:Y:S01]  /*72a0*/  FMUL.FTZ R128, R212.reuse, R236 ;  /* 0x000000ecd4807220 */ /* 0x040fe20000410000 */
[----:B------:R-:W2:Y:S01]  /*72b0*/  SHFL.DOWN PT, R239, R224, 0x1, 0x1f ;  /* 0x08201f00e0ef7f89 */ /* 0x000ea200000e0000 */
[----:B------:R-:W-:Y:S02]  /*72c0*/  FMUL.FTZ R229, R17, R108 ;  /* 0x0000006c11e57220 */ /* 0x000fe40000410000 */
[-C--:B------:R-:W-:Y:S01]  /*72d0*/  FMUL.FTZ R226, R212, R237.reuse ;  /* 0x000000edd4e27220 */ /* 0x080fe20000410000 */
[----:B----4-:R-:W-:Y:S01]  /*72e0*/  SHFL.IDX PT, R225, R225, RZ, 0x1f ;  /* 0x00001fffe1e17589 */ /* 0x010fe200000e0000 */
[----:B------:R-:W-:-:S02]  /*72f0*/  FFMA.FTZ R233, R91, R237, R130 ;  /* 0x000000ed5be97223 */ /* 0x000fc40000010082 */
[----:B------:R-:W-:Y:S02]  /*7300*/  FFMA.FTZ R227, R211, R237, -R128 ;  /* 0x000000edd3e37223 */ /* 0x000fe40000010880 */
[-C--:B------:R-:W-:Y:S02]  /*7310*/  FFMA.FTZ R130, R78, -R229.reuse, R237 ;  /* 0x800000e54e827223 */ /* 0x080fe400000100ed */
[----:B------:R-:W-:Y:S02]  /*7320*/  FFMA.FTZ R128, R79, -R229, R236 ;  /* 0x800000e54f807223 */ /* 0x000fe400000100ec */
[-C--:B------:R-:W-:Y:S02]  /*7330*/  FFMA.FTZ R229, R211, R236.reuse, R226 ;  /* 0x000000ecd3e57223 */ /* 0x080fe400000100e2 */
[----:B------:R-:W4:Y:S01]  /*7340*/  SHFL.IDX PT, R226, R89, RZ, 0x1f ;  /* 0x00001fff59e27589 */ /* 0x000f2200000e0000 */
[----:B------:R-:W-:Y:S02]  /*7350*/  FFMA.FTZ R237, R18, R217, R227 ;  /* 0x000000d912ed7223 */ /* 0x000fe400000100e3 */
[----:B------:R-:W-:Y:S01]  /*7360*/  FFMA.FTZ R235, R91, -R236, R234 ;  /* 0x800000ec5beb7223 */ /* 0x000fe200000100ea */
[----:B------:R-:W4:Y:S01]  /*7370*/  SHFL.IDX PT, R227, R88, RZ, 0x1f ;  /* 0x00001fff58e37589 */ /* 0x000f2200000e0000 */
[----:B-----5:R-:W-:-:S02]  /*7380*/  @P5 FMUL.FTZ R217, R231, R223 ;  /* 0x000000dfe7d95220 */ /* 0x020fc40000410000 */
[-C--:B-1----:R-:W-:Y:S02]  /*7390*/  @P5 FMUL.FTZ R234, R231, R228.reuse ;  /* 0x000000e4e7ea5220 */ /* 0x082fe40000410000 */
[----:B---3--:R-:W-:Y:S02]  /*73a0*/  @P5 FFMA.FTZ R217, R230, R228, R217 ;  /* 0x000000e4e6d95223 */ /* 0x008fe400000100d9 */
[----:B------:R-:W-:Y:S02]  /*73b0*/  FFMA.FTZ R236, R18, R219, R229 ;  /* 0x000000db12ec7223 */ /* 0x000fe400000100e5 */
[----:B------:R1:W3:Y:S01]  /*73c0*/  SHFL.IDX PT, R229, R224, RZ, 0x1f ;  /* 0x00001fffe0e57589 */ /* 0x0002e200000e0000 */
[----:B------:R-:W-:Y:S02]  /*73d0*/  @P5 FFMA.FTZ R234, R230, R223, -R234 ;  /* 0x000000dfe6ea5223 */ /* 0x000fe400000108ea */
[----:B0-----:R-:W-:Y:S02]  /*73e0*/  @P5 FADD.FTZ R228, R232, R217 ;  /* 0x000000d9e8e45221 */ /* 0x001fe40000010000 */
[----:B--2---:R-:W-:-:S02]  /*73f0*/  @P5 FADD.FTZ R223, R239, R234 ;  /* 0x000000eaefdf5221 */ /* 0x004fc40000010000 */
[----:B------:R-:W-:Y:S02]  /*7400*/  FFMA.FTZ R219, R90, -R236, R235 ;  /* 0x800000ec5adb7223 */ /* 0x000fe400000100eb */
[----:B------:R-:W-:Y:S02]  /*7410*/  FMUL.FTZ R235, R223, -R3 ;  /* 0x80000003dfeb7220 */ /* 0x000fe40000410000 */
[C---:B----4-:R-:W-:Y:S02]  /*7420*/  FMUL.FTZ R230, R226.reuse, R86 ;  /* 0x00000056e2e67220 */ /* 0x050fe40000410000 */
[-C--:B-1----:R-:W-:Y:S02]  /*7430*/  FMUL.FTZ R224, R226, R87.reuse ;  /* 0x00000057e2e07220 */ /* 0x082fe40000410000 */
[----:B------:R-:W-:Y:S02]  /*7440*/  FFMA.FTZ R230, R227, R87, R230 ;  /* 0x00000057e3e67223 */ /* 0x000fe400000100e6 */
[----:B------:R-:W-:-:S02]  /*7450*/  FMUL.FTZ R87, R228, -R3 ;  /* 0x80000003e4577220 */ /* 0x000fc40000410000 */
[C---:B------:R-:W-:Y:S02]  /*7460*/  FMUL.FTZ R3, R226.reuse, R85 ;  /* 0x00000055e2037220 */ /* 0x040fe40000410000 */
[----:B------:R-:W-:Y:S02]  /*7470*/  FFMA.FTZ R87, R223, R2, -R87 ;  /* 0x00000002df577223 */ /* 0x000fe40000010857 */
[----:B------:R-:W-:Y:S02]  /*7480*/  FMUL.FTZ R226, R226, R84 ;  /* 0x00000054e2e27220 */ /* 0x000fe40000410000 */
[----:B------:R-:W-:Y:S02]  /*7490*/  FFMA.FTZ R2, R228, R2, R235 ;  /* 0x00000002e4027223 */ /* 0x000fe400000100eb */
[C---:B------:R-:W-:Y:S01]  /*74a0*/  FFMA.FTZ R86, R227.reuse, R86, -R224 ;  /* 0x00000056e3567223 */ /* 0x040fe200000108e0 */
[----:B------:R-:W-:Y:S01]  /*74b0*/  P2R R224, PR, RZ, 0x1 ;  /* 0x00000001ffe07803 */ /* 0x000fe20000000000 */
[----:B------:R-:W-:-:S02]  /*74c0*/  FFMA.FTZ R84, R227, R84, -R3 ;  /* 0x00000054e3547223 */ /* 0x000fc40000010803 */
[----:B------:R-:W-:Y:S02]  /*74d0*/  FFMA.FTZ R85, R227, R85, R226 ;  /* 0x00000055e3557223 */ /* 0x000fe400000100e2 */
[----:B------:R-:W-:Y:S02]  /*74e0*/  FADD.FTZ R224, -R221, R2 ;  /* 0x00000002dde07221 */ /* 0x000fe40000010100 */
[----:B------:R-:W-:Y:S02]  /*74f0*/  FADD.FTZ R227, R222, R87 ;  /* 0x00000057dee37221 */ /* 0x000fe40000010000 */
[-C--:B------:R-:W-:Y:S02]  /*7500*/  FFMA.FTZ R217, R90, R237.reuse, R233 ;  /* 0x000000ed5ad97223 */ /* 0x080fe400000100e9 */
[C---:B------:R-:W-:Y:S02]  /*7510*/  FMUL.FTZ R231, R215.reuse, R236 ;  /* 0x000000ecd7e77220 */ /* 0x040fe40000410000 */
[----:B------:R-:W-:-:S02]  /*7520*/  FMUL.FTZ R233, R215, R237 ;  /* 0x000000edd7e97220 */ /* 0x000fc40000410000 */
[C---:B------:R-:W-:Y:S02]  /*7530*/  FMUL.FTZ R3, R215.reuse, -R224 ;  /* 0x800000e0d7037220 */ /* 0x040fe40000410000 */
[-C--:B------:R-:W-:Y:S02]  /*7540*/  FMUL.FTZ R215, R215, -R227.reuse ;  /* 0x800000e3d7d77220 */ /* 0x080fe40000410000 */
[----:B---3--:R-:W-:Y:S02]  /*7550*/  FADD.FTZ R86, R229, R86 ;  /* 0x00000056e5567221 */ /* 0x008fe40000010000 */
[----:B------:R-:W-:Y:S02]  /*7560*/  FADD.FTZ R87, R225, R230 ;  /* 0x000000e6e1577221 */ /* 0x000fe40000010000 */
[C---:B------:R-:W-:Y:S02]  /*7570*/  FFMA.FTZ R222, R216.reuse, R227, -R3 ;  /* 0x000000e3d8de7223 */ /* 0x040fe40000010803 */
[C---:B------:R-:W-:Y:S01]  /*7580*/  FFMA.FTZ R231, R216.reuse, R237, -R231 ;  /* 0x000000edd8e77223 */ /* 0x040fe200000108e7 */
[----:B------:R0:W-:Y:S01]  /*7590*/  @!P0 STS.128 [UR28+0x3650], R84 ;  /* 0x00365054ff008988 */ /* 0x0001e20008000c1c */
[C---:B------:R-:W-:Y:S01]  /*75a0*/  FFMA.FTZ R233, R216.reuse, R236, R233 ;  /* 0x000000ecd8e97223 */ /* 0x040fe200000100e9 */
[----:B------:R-:W-:Y:S01]  /*75b0*/  ULEA UR28, UR21, 0xfffffe00, 0x9 ;  /* 0xfffffe00151c7891 */ /* 0x000fe2000f8e483f */
[----:B------:R-:W-:-:S02]  /*75c0*/  FFMA.FTZ R3, R216, R224, R215 ;  /* 0x000000e0d8037223 */ /* 0x000fc400000100d7 */
[----:B------:R-:W-:Y:S01]  /*75d0*/  FMUL.FTZ R216, R227, UR40 ;  /* 0x00000028e3d87c20 */ /* 0x000fe20008410000 */
[----:B------:R-:W-:Y:S01]  /*75e0*/  UIADD3 UR28, -UR28, UR29, URZ ;  /* 0x0000001d1c1c7290 */ /* 0x000fe2000fffe13f */
[----:B------:R-:W-:Y:S02]  /*75f0*/  FMUL.FTZ R223, R83, R224 ;  /* 0x000000e053df7220 */ /* 0x000fe40000410000 */
[----:B------:R-:W-:Y:S02]  /*7600*/  FADD.FTZ R229, R213, R222 ;  /* 0x000000ded5e57221 */ /* 0x000fe40000010000 */
[----:B------:R-:W-:Y:S02]  /*7610*/  FMUL.FTZ R232, R18, R105 ;  /* 0x0000006912e87220 */ /* 0x000fe40000410000 */
[----:B------:R-:W-:Y:S02]  /*7620*/  FFMA.FTZ R218, R19, R218, R233 ;  /* 0x000000da13da7223 */ /* 0x000fe400000100e9 */
[----:B0-----:R-:W-:-:S02]  /*7630*/  FFMA.FTZ R84, R224, UR41, -R216 ;  /* 0x00000029e0547c23 */ /* 0x001fc400080108d8 */
[C---:B------:R-:W-:Y:S02]  /*7640*/  FMUL.FTZ R86, R224.reuse, UR40 ;  /* 0x00000028e0567c20 */ /* 0x040fe40008410000 */
[----:B------:R-:W-:Y:S02]  /*7650*/  FMUL.FTZ R216, R224, R106 ;  /* 0x0000006ae0d87220 */ /* 0x000fe40000410000 */
[----:B------:R-:W-:Y:S02]  /*7660*/  FADD.FTZ R224, -R214, R3 ;  /* 0x00000003d6e07221 */ /* 0x000fe40000010100 */
[----:B------:R-:W-:Y:S02]  /*7670*/  FFMA.FTZ R89, R80, -R232, R237 ;  /* 0x800000e850597223 */ /* 0x000fe400000100ed */
[C---:B------:R-:W-:Y:S02]  /*7680*/  FMUL.FTZ R214, R212.reuse, -R224 ;  /* 0x800000e0d4d67220 */ /* 0x040fe40000410000 */
[----:B------:R-:W-:-:S02]  /*7690*/  FMUL.FTZ R212, R212, -R229 ;  /* 0x800000e5d4d47220 */ /* 0x000fc40000410000 */
[C---:B------:R-:W-:Y:S02]  /*76a0*/  FFMA.FTZ R3, R211.reuse, R229, -R214 ;  /* 0x000000e5d3037223 */ /* 0x040fe400000108d6 */
[-C--:B------:R-:W-:Y:S02]  /*76b0*/  FFMA.FTZ R212, R211, R224.reuse, R212 ;  /* 0x000000e0d3d47223 */ /* 0x080fe400000100d4 */
[----:B------:R-:W-:Y:S02]  /*76c0*/  FADD.FTZ R211, R210, R3 ;  /* 0x00000003d2d37221 */ /* 0x000fe40000010000 */
[----:B------:R-:W-:Y:S02]  /*76d0*/  FADD.FTZ R209, -R209, R212 ;  /* 0x000000d4d1d17221 */ /* 0x000fe40000010100 */
[----:B------:R-:W-:Y:S02]  /*76e0*/  FMUL.FTZ R85, R81, R224 ;  /* 0x000000e051557220 */ /* 0x000fe40000410000 */
[----:B------:R-:W-:-:S02]  /*76f0*/  FMUL.FTZ R3, R205, -R209 ;  /* 0x800000d1cd037220 */ /* 0x000fc40000410000 */
[----:B------:R-:W-:Y:S02]  /*7700*/  FMUL.FTZ R205, R205, -R211 ;  /* 0x800000d3cdcd7220 */ /* 0x000fe40000410000 */
[----:B------:R-:W-:Y:S02]  /*7710*/  FFMA.FTZ R85, R80, R229, R85 ;  /* 0x000000e550557223 */ /* 0x000fe40000010055 */
[C---:B------:R-:W-:Y:S02]  /*7720*/  FFMA.FTZ R80, R206.reuse, R211, -R3 ;  /* 0x000000d3ce507223 */ /* 0x040fe40000010803 */
[----:B------:R-:W-:Y:S02]  /*7730*/  FFMA.FTZ R206, R206, R209, R205 ;  /* 0x000000d1cece7223 */ /* 0x000fe400000100cd */
[----:B------:R-:W-:Y:S02]  /*7740*/  FADD.FTZ R207, R207, R80 ;  /* 0x00000050cfcf7221 */ /* 0x000fe40000010000 */
[----:B------:R-:W-:-:S02]  /*7750*/  FADD.FTZ R80, -R201, R206 ;  /* 0x000000cec9507221 */ /* 0x000fc40000010100 */
[----:B------:R-:W-:Y:S02]  /*7760*/  FFMA.FTZ R88, R81, -R232, R236 ;  /* 0x800000e851587223 */ /* 0x000fe400000100ec */
[CC--:B------:R-:W-:Y:S02]  /*7770*/  FMUL.FTZ R81, R199.reuse, -R207.reuse ;  /* 0x800000cfc7517220 */ /* 0x0c0fe40000410000 */
[-C--:B------:R-:W-:Y:S02]  /*7780*/  FMUL.FTZ R3, R199, -R80.reuse ;  /* 0x80000050c7037220 */ /* 0x080fe40000410000 */
[C---:B------:R-:W-:Y:S02]  /*7790*/  FFMA.FTZ R81, R200.reuse, R80, R81 ;  /* 0x00000050c8517223 */ /* 0x040fe40000010051 */
[----:B------:R-:W-:Y:S02]  /*77a0*/  FFMA.FTZ R200, R200, R207, -R3 ;  /* 0x000000cfc8c87223 */ /* 0x000fe40000010803 */
[----:B------:R-:W-:-:S02]  /*77b0*/  FMUL.FTZ R2, R19, R106 ;  /* 0x0000006a13027220 */ /* 0x000fc40000410000 */
[----:B------:R-:W-:Y:S01]  /*77c0*/  FFMA.FTZ R221, R19, R220, R231 ;  /* 0x000000dc13dd7223 */ /* 0x000fe200000100e7 */
[----:B------:R-:W-:Y:S01]  /*77d0*/  SHF.L.U32 R220, R126, 0x5, RZ ;  /* 0x000000057edc7819 */ /* 0x000fe200000006ff */
[----:B------:R-:W-:Y:S02]  /*77e0*/  FADD.FTZ R202, -R202, R81 ;  /* 0x00000051caca7221 */ /* 0x000fe40000010100 */
[----:B------:R-:W-:Y:S02]  /*77f0*/  FADD.FTZ R203, R203, R200 ;  /* 0x000000c8cbcb7221 */ /* 0x000fe40000010000 */
[-C--:B------:R-:W-:Y:S02]  /*7800*/  FFMA.FTZ R215, R83, -R2.reuse, R218 ;  /* 0x8000000253d77223 */ /* 0x080fe400000100da */
[----:B------:R-:W-:Y:S01]  /*7810*/  FFMA.FTZ R83, R82, -R2, R221 ;  /* 0x8000000252537223 */ /* 0x000fe200000100dd */
[----:B------:R-:W-:Y:S01]  /*7820*/  LEA.HI.SX32 R2, R220, R220, 0x1b ;  /* 0x000000dcdc027211 */ /* 0x000fe200078fdaff */
[----:B------:R-:W-:-:S02]  /*7830*/  FMUL.FTZ R200, R196, -R202 ;  /* 0x800000cac4c87220 */ /* 0x000fc40000410000 */
[----:B------:R-:W-:Y:S02]  /*7840*/  FFMA.FTZ R82, R82, R227, R223 ;  /* 0x000000e352527223 */ /* 0x000fe400000100df */
[C---:B------:R-:W-:Y:S02]  /*7850*/  FMUL.FTZ R220, R227.reuse, R106 ;  /* 0x0000006ae3dc7220 */ /* 0x040fe40000410000 */
[----:B------:R-:W-:Y:S02]  /*7860*/  FFMA.FTZ R86, R227, UR41, R86 ;  /* 0x00000029e3567c23 */ /* 0x000fe40008010056 */
[----:B------:R-:W-:Y:S02]  /*7870*/  FMUL.FTZ R196, R196, -R203 ;  /* 0x800000cbc4c47220 */ /* 0x000fe40000410000 */
[----:B------:R-:W-:Y:S02]  /*7880*/  FMUL.FTZ R227, R19, R216 ;  /* 0x000000d813e37220 */ /* 0x000fe40000410000 */
[----:B------:R-:W-:-:S02]  /*7890*/  FMUL.FTZ R223, R229, R105 ;  /* 0x00000069e5df7220 */ /* 0x000fc40000410000 */
[----:B------:R-:W-:Y:S01]  /*78a0*/  FFMA.FTZ R196, R197, R202, R196 ;  /* 0x000000cac5c47223 */ /* 0x000fe200000100c4 */
[----:B------:R0:W-:Y:S01]  /*78b0*/  STS [R2.X4+0x10fc], R227 ;  /* 0x0010fce302007388 */ /* 0x0001e20000004800 */
[----:B------:R-:W-:Y:S02]  /*78c0*/  FMUL.FTZ R225, R19, R220 ;  /* 0x000000dc13e17220 */ /* 0x000fe40000410000 */
[----:B------:R-:W-:Y:S02]  /*78d0*/  FFMA.FTZ R3, R197, R203, -R200 ;  /* 0x000000cbc5037223 */ /* 0x000fe400000108c8 */
[----:B------:R-:W-:Y:S01]  /*78e0*/  FADD.FTZ R196, -R195, R196 ;  /* 0x000000c4c3c47221 */ /* 0x000fe20000010100 */
[----:B------:R1:W-:Y:S01]  /*78f0*/  STS [R2.X4+0x10f8], R225 ;  /* 0x0010f8e102007388 */ /* 0x0003e20000004800 */
[----:B------:R-:W-:Y:S02]  /*7900*/  FMUL.FTZ R199, R207, R107 ;  /* 0x0000006bcfc77220 */ /* 0x000fe40000410000 */
[----:B------:R-:W-:-:S02]  /*7910*/  FADD.FTZ R198, R198, R3 ;  /* 0x00000003c6c67221 */ /* 0x000fc40000010000 */
[----:B0-----:R-:W-:Y:S02]  /*7920*/  FMUL.FTZ R227, R18, R223 ;  /* 0x000000df12e37220 */ /* 0x001fe40000410000 */
[----:B------:R-:W-:Y:S02]  /*7930*/  FMUL.FTZ R210, R224, UR40 ;  /* 0x00000028e0d27c20 */ /* 0x000fe40008410000 */
[C---:B------:R-:W-:Y:S01]  /*7940*/  FMUL.FTZ R195, R180.reuse, -R196 ;  /* 0x800000c4b4c37220 */ /* 0x040fe20000410000 */
[----:B------:R0:W-:Y:S01]  /*7950*/  STS [R2.X4+0x10f0], R227 ;  /* 0x0010f0e302007388 */ /* 0x0001e20000004800 */
[----:B-1----:R-:W-:Y:S02]  /*7960*/  FMUL.FTZ R225, R211, R108 ;  /* 0x0000006cd3e17220 */ /* 0x002fe40000410000 */
[----:B------:R-:W-:Y:S02]  /*7970*/  FMUL.FTZ R180, R180, -R198 ;  /* 0x800000c6b4b47220 */ /* 0x000fe40000410000 */
[----:B------:R-:W-:-:S02]  /*7980*/  FMUL.FTZ R87, R229, UR40 ;  /* 0x00000028e5577c20 */ /* 0x000fc40008410000 */
[----:B------:R-:W-:Y:S02]  /*7990*/  FFMA.FTZ R210, R229, UR41, R210 ;  /* 0x00000029e5d27c23 */ /* 0x000fe400080100d2 */
[----:B------:R-:W-:Y:S02]  /*79a0*/  FMUL.FTZ R229, R17, R225 ;  /* 0x000000e111e57220 */ /* 0x000fe40000410000 */
[----:B0-----:R-:W-:Y:S02]  /*79b0*/  FMUL.FTZ R227, R16, R199 ;  /* 0x000000c710e37220 */ /* 0x001fe40000410000 */
[----:B------:R-:W-:Y:S01]  /*79c0*/  FMUL.FTZ R205, R209, R108 ;  /* 0x0000006cd1cd7220 */ /* 0x000fe20000410000 */
[----:B------:R0:W-:Y:S01]  /*79d0*/  STS [R2.X4+0x10e8], R229 ;  /* 0x0010e8e502007388 */ /* 0x0001e20000004800 */
[----:B------:R-:W-:Y:S02]  /*79e0*/  FFMA.FTZ R195, R181, R198, -R195 ;  /* 0x000000c6b5c37223 */ /* 0x000fe400000108c3 */
[----:B------:R-:W-:Y:S01]  /*79f0*/  FMUL.FTZ R206, R203, R110 ;  /* 0x0000006ecbce7220 */ /* 0x000fe20000410000 */
[----:B------:R1:W-:Y:S01]  /*7a00*/  STS [R2.X4+0x10e0], R227 ;  /* 0x0010e0e302007388 */ /* 0x0003e20000004800 */
[----:B------:R-:W-:-:S02]  /*7a10*/  FFMA.FTZ R180, R181, R196, R180 ;  /* 0x000000c4b5b47223 */ /* 0x000fc400000100b4 */
[----:B------:R-:W-:Y:S02]  /*7a20*/  FMUL.FTZ R231, R17, R205 ;  /* 0x000000cd11e77220 */ /* 0x000fe40000410000 */
[----:B------:R-:W-:Y:S02]  /*7a30*/  FADD.FTZ R181, R182, R195 ;  /* 0x000000c3b6b57221 */ /* 0x000fe40000010000 */
[----:B0-----:R-:W-:Y:S01]  /*7a40*/  FMUL.FTZ R229, R15, R206 ;  /* 0x000000ce0fe57220 */ /* 0x001fe20000410000 */
[----:B------:R0:W-:Y:S01]  /*7a50*/  STS [R2.X4+0x10ec], R231 ;  /* 0x0010ece702007388 */ /* 0x0001e20000004800 */
[----:B------:R-:W-:Y:S02]  /*7a60*/  FADD.FTZ R179, -R179, R180 ;  /* 0x000000b4b3b37221 */ /* 0x000fe40000010100 */
[----:B-1----:R-:W-:Y:S01]  /*7a70*/  FMUL.FTZ R227, R196, R109 ;  /* 0x0000006dc4e37220 */ /* 0x002fe20000410000 */
[----:B------:R1:W-:Y:S01]  /*7a80*/  STS [R2.X4+0x10d8], R229 ;  /* 0x0010d8e502007388 */ /* 0x0003e20000004800 */
[----:B------:R-:W-:-:S02]  /*7a90*/  FMUL.FTZ R200, R202, R110 ;  /* 0x0000006ecac87220 */ /* 0x000fc40000410000 */
[----:B------:R-:W-:Y:S02]  /*7aa0*/  FMUL.FTZ R3, R156, R206 ;  /* 0x000000ce9c037220 */ /* 0x000fe40000410000 */
[----:B------:R-:W-:Y:S02]  /*7ab0*/  FMUL.FTZ R197, R198, R109 ;  /* 0x0000006dc6c57220 */ /* 0x000fe40000410000 */
[----:B------:R-:W-:Y:S02]  /*7ac0*/  FMUL.FTZ R182, R134, R227 ;  /* 0x000000e386b67220 */ /* 0x000fe40000410000 */
[C---:B------:R-:W-:Y:S02]  /*7ad0*/  FMUL.FTZ R195, R157.reuse, -R181 ;  /* 0x800000b59dc37220 */ /* 0x040fe40000410000 */
[----:B------:R-:W-:Y:S02]  /*7ae0*/  FMUL.FTZ R157, R157, -R179 ;  /* 0x800000b39d9d7220 */ /* 0x000fe40000410000 */
[----:B0-----:R-:W-:-:S02]  /*7af0*/  FMUL.FTZ R231, R15, R200 ;  /* 0x000000c80fe77220 */ /* 0x001fc40000410000 */
[-C--:B------:R-:W-:Y:S02]  /*7b00*/  FMUL.FTZ R81, R156, R200.reuse ;  /* 0x000000c89c517220 */ /* 0x080fe40000410000 */
[----:B------:R-:W-:Y:S01]  /*7b10*/  FFMA.FTZ R3, R133, R200, -R3 ;  /* 0x000000c885037223 */ /* 0x000fe20000010803 */
[----:B------:R-:W-:Y:S01]  /*7b20*/  STS [R2.X4+0x10dc], R231 ;  /* 0x0010dce702007388 */ /* 0x000fe20000004800 */
[-C--:B------:R-:W-:Y:S02]  /*7b30*/  FMUL.FTZ R200, R134, R197.reuse ;  /* 0x000000c586c87220 */ /* 0x080fe40000410000 */
[-C--:B-1----:R-:W-:Y:S02]  /*7b40*/  FMUL.FTZ R229, R14, R197.reuse ;  /* 0x000000c50ee57220 */ /* 0x082fe40000410000 */
[----:B------:R-:W-:Y:S02]  /*7b50*/  FFMA.FTZ R182, R135, R197, R182 ;  /* 0x000000c587b67223 */ /* 0x000fe400000100b6 */
[C---:B------:R-:W-:Y:S01]  /*7b60*/  FFMA.FTZ R197, R158.reuse, R179, R195 ;  /* 0x000000b39ec57223 */ /* 0x040fe200000100c3 */
[----:B------:R-:W-:Y:S01]  /*7b70*/  STS [R2.X4+0x10d0], R229 ;  /* 0x0010d0e502007388 */ /* 0x000fe20000004800 */
[----:B------:R-:W-:-:S02]  /*7b80*/  FFMA.FTZ R158, R158, R181, -R157 ;  /* 0x000000b59e9e7223 */ /* 0x000fc4000001089d */
[----:B------:R-:W-:Y:S02]  /*7b90*/  FMUL.FTZ R201, R80, R107 ;  /* 0x0000006b50c97220 */ /* 0x000fe40000410000 */
[----:B------:R-:W-:Y:S02]  /*7ba0*/  FMUL.FTZ R157, R131, R199 ;  /* 0x000000c7839d7220 */ /* 0x000fe40000410000 */
[----:B------:R-:W-:Y:S02]  /*7bb0*/  FADD.FTZ R176, -R176, R197 ;  /* 0x000000c5b0b07221 */ /* 0x000fe40000010100 */
[----:B------:R-:W-:Y:S02]  /*7bc0*/  FFMA.FTZ R180, R135, R227, -R200 ;  /* 0x000000e387b47223 */ /* 0x000fe400000108c8 */
[----:B------:R-:W-:Y:S02]  /*7bd0*/  FADD.FTZ R175, R175, R158 ;  /* 0x0000009eafaf7221 */ /* 0x000fe40000010000 */
[----:B------:R-:W-:-:S02]  /*7be0*/  FMUL.FTZ R200, R131, R201 ;  /* 0x000000c983c87220 */ /* 0x000fc40000410000 */
[----:B------:R-:W-:Y:S02]  /*7bf0*/  FFMA.FTZ R197, R132, R201, -R157 ;  /* 0x000000c984c57223 */ /* 0x000fe4000001089d */
[----:B------:R-:W-:Y:S02]  /*7c00*/  FMUL.FTZ R213, R224, R105 ;  /* 0x00000069e0d57220 */ /* 0x000fe40000410000 */
[C---:B------:R-:W-:Y:S02]  /*7c10*/  FMUL.FTZ R157, R159.reuse, -R176 ;  /* 0x800000b09f9d7220 */ /* 0x040fe40000410000 */
[----:B------:R-:W-:Y:S02]  /*7c20*/  FMUL.FTZ R159, R159, -R175 ;  /* 0x800000af9f9f7220 */ /* 0x000fe40000410000 */
[----:B------:R-:W-:Y:S02]  /*7c30*/  FFMA.FTZ R195, R132, R199, R200 ;  /* 0x000000c784c37223 */ /* 0x000fe400000100c8 */
[----:B------:R-:W-:-:S02]  /*7c40*/  FMUL.FTZ R200, R179, R112 ;  /* 0x00000070b3c87220 */ /* 0x000fc40000410000 */
[----:B------:R-:W-:Y:S02]  /*7c50*/  FMUL.FTZ R233, R18, R213 ;  /* 0x000000d512e97220 */ /* 0x000fe40000410000 */
[C---:B------:R-:W-:Y:S02]  /*7c60*/  FFMA.FTZ R157, R160.reuse, R175, -R157 ;  /* 0x000000afa09d7223 */ /* 0x040fe4000001089d */
[----:B------:R-:W-:Y:S01]  /*7c70*/  FFMA.FTZ R160, R160, R176, R159 ;  /* 0x000000b0a0a07223 */ /* 0x000fe2000001009f */
[----:B------:R0:W-:Y:S01]  /*7c80*/  STS [R2.X4+0x10f4], R233 ;  /* 0x0010f4e902007388 */ /* 0x0001e20000004800 */
[----:B------:R-:W-:Y:S02]  /*7c90*/  FMUL.FTZ R158, R181, R112 ;  /* 0x00000070b59e7220 */ /* 0x000fe40000410000 */
[----:B------:R-:W-:Y:S02]  /*7ca0*/  FMUL.FTZ R199, R136, R200 ;  /* 0x000000c888c77220 */ /* 0x000fe40000410000 */
[----:B------:R-:W-:-:S02]  /*7cb0*/  FADD.FTZ R157, R178, R157 ;  /* 0x0000009db29d7221 */ /* 0x000fc40000010000 */
[----:B------:R-:W-:Y:S02]  /*7cc0*/  FADD.FTZ R177, -R177, R160 ;  /* 0x000000a0b1b17221 */ /* 0x000fe40000010100 */
[-C--:B------:R-:W-:Y:S02]  /*7cd0*/  FMUL.FTZ R159, R136, R158.reuse ;  /* 0x0000009e889f7220 */ /* 0x080fe40000410000 */
[----:B0-----:R-:W-:Y:S02]  /*7ce0*/  FMUL.FTZ R233, R16, R201 ;  /* 0x000000c910e97220 */ /* 0x001fe40000410000 */
[-C--:B------:R-:W-:Y:S02]  /*7cf0*/  FFMA.FTZ R199, R137, R158.reuse, R199 ;  /* 0x0000009e89c77223 */ /* 0x080fe400000100c7 */
[----:B------:R-:W-:Y:S01]  /*7d00*/  FMUL.FTZ R201, R13, R158 ;  /* 0x0000009e0dc97220 */ /* 0x000fe20000410000 */
[----:B------:R-:W-:Y:S01]  /*7d10*/  STS [R2.X4+0x10e4], R233 ;  /* 0x0010e4e902007388 */ /* 0x000fe20000004800 */
[----:B------:R-:W-:-:S02]  /*7d20*/  FMUL.FTZ R158, R161, -R157 ;  /* 0x8000009da19e7220 */ /* 0x000fc40000410000 */
[-C--:B------:R-:W-:Y:S01]  /*7d30*/  FMUL.FTZ R161, R161, -R177.reuse ;  /* 0x800000b1a1a17220 */ /* 0x080fe20000410000 */
[----:B------:R0:W-:Y:S01]  /*7d40*/  STS [R2.X4+0x10c8], R201 ;  /* 0x0010c8c902007388 */ /* 0x0001e20000004800 */
[----:B------:R-:W-:Y:S02]  /*7d50*/  FFMA.FTZ R178, R137, R200, -R159 ;  /* 0x000000c889b27223 */ /* 0x000fe4000001089f */
[C---:B------:R-:W-:Y:S02]  /*7d60*/  FFMA.FTZ R159, R162.reuse, R177, R158 ;  /* 0x000000b1a29f7223 */ /* 0x040fe4000001009e */
[----:B------:R-:W-:Y:S02]  /*7d70*/  FFMA.FTZ R162, R162, R157, -R161 ;  /* 0x0000009da2a27223 */ /* 0x000fe400000108a1 */
[C---:B------:R-:W-:Y:S02]  /*7d80*/  FMUL.FTZ R160, R128.reuse, R205 ;  /* 0x000000cd80a07220 */ /* 0x040fe40000410000 */
[----:B------:R-:W-:-:S02]  /*7d90*/  FMUL.FTZ R158, R128, R225 ;  /* 0x000000e1809e7220 */ /* 0x000fc40000410000 */
[----:B------:R-:W-:Y:S02]  /*7da0*/  FADD.FTZ R184, -R184, R159 ;  /* 0x0000009fb8b87221 */ /* 0x000fe40000010100 */
[----:B------:R-:W-:Y:S02]  /*7db0*/  FADD.FTZ R183, R183, R162 ;  /* 0x000000a2b7b77221 */ /* 0x000fe40000010000 */
[C---:B------:R-:W-:Y:S02]  /*7dc0*/  FFMA.FTZ R225, R130.reuse, R225, R160 ;  /* 0x000000e182e17223 */ /* 0x040fe400000100a0 */
[----:B------:R-:W-:Y:S02]  /*7dd0*/  FFMA.FTZ R160, R130, R205, -R158 ;  /* 0x000000cd82a07223 */ /* 0x000fe4000001089e */
[C---:B------:R-:W-:Y:S02]  /*7de0*/  FMUL.FTZ R158, R163.reuse, -R184 ;  /* 0x800000b8a39e7220 */ /* 0x040fe40000410000 */
[----:B------:R-:W-:-:S02]  /*7df0*/  FMUL.FTZ R163, R163, -R183 ;  /* 0x800000b7a3a37220 */ /* 0x000fc40000410000 */
[----:B------:R-:W-:Y:S02]  /*7e00*/  FMUL.FTZ R161, R175, R111 ;  /* 0x0000006fafa17220 */ /* 0x000fe40000410000 */
[C---:B------:R-:W-:Y:S02]  /*7e10*/  FFMA.FTZ R159, R164.reuse, R183, -R158 ;  /* 0x000000b7a49f7223 */ /* 0x040fe4000001089e */
[----:B------:R-:W-:Y:S02]  /*7e20*/  FFMA.FTZ R164, R164, R184, R163 ;  /* 0x000000b8a4a47223 */ /* 0x000fe400000100a3 */
[----:B0-----:R-:W-:Y:S02]  /*7e30*/  FMUL.FTZ R201, R176, R111 ;  /* 0x0000006fb0c97220 */ /* 0x001fe40000410000 */
[----:B------:R-:W-:Y:S02]  /*7e40*/  FMUL.FTZ R158, R138, R161 ;  /* 0x000000a18a9e7220 */ /* 0x000fe40000410000 */
[----:B------:R-:W-:-:S02]  /*7e50*/  FADD.FTZ R159, R186, R159 ;  /* 0x0000009fba9f7221 */ /* 0x000fc40000010000 */
[----:B------:R-:W-:Y:S02]  /*7e60*/  FADD.FTZ R185, -R185, R164 ;  /* 0x000000a4b9b97221 */ /* 0x000fe40000010100 */
[----:B------:R-:W-:Y:S02]  /*7e70*/  FMUL.FTZ R231, R14, R227 ;  /* 0x000000e30ee77220 */ /* 0x000fe40000410000 */
[----:B------:R-:W-:Y:S02]  /*7e80*/  FFMA.FTZ R186, R139, R201, -R158 ;  /* 0x000000c98bba7223 */ /* 0x000fe4000001089e */
[----:B------:R-:W-:Y:S01]  /*7e90*/  FMUL.FTZ R227, R13, R200 ;  /* 0x000000c80de37220 */ /* 0x000fe20000410000 */
[----:B------:R-:W-:Y:S01]  /*7ea0*/  STS [R2.X4+0x10d4], R231 ;  /* 0x0010d4e702007388 */ /* 0x000fe20000004800 */
[C---:B------:R-:W-:Y:S02]  /*7eb0*/  FMUL.FTZ R158, R165.reuse, -R159 ;  /* 0x8000009fa59e7220 */ /* 0x040fe40000410000 */
[----:B------:R-:W-:Y:S01]  /*7ec0*/  FMUL.FTZ R200, R138, R201 ;  /* 0x000000c98ac87220 */ /* 0x000fe20000410000 */
[----:B------:R-:W-:Y:S01]  /*7ed0*/  STS [R2.X4+0x10cc], R227 ;  /* 0x0010cce302007388 */ /* 0x000fe20000004800 */
[----:B------:R-:W-:-:S02]  /*7ee0*/  FMUL.FTZ R165, R165, -R185 ;  /* 0x800000b9a5a57220 */ /* 0x000fc40000410000 */
[C---:B------:R-:W-:Y:S02]  /*7ef0*/  FFMA.FTZ R158, R166.reuse, R185, R158 ;  /* 0x000000b9a69e7223 */ /* 0x040fe4000001009e */
[----:B------:R-:W-:Y:S02]  /*7f00*/  FFMA.FTZ R200, R139, R161, R200 ;  /* 0x000000a18bc87223 */ /* 0x000fe400000100c8 */
[----:B------:R-:W-:Y:S02]  /*7f10*/  FFMA.FTZ R165, R166, R159, -R165 ;  /* 0x0000009fa6a57223 */ /* 0x000fe400000108a5 */
[----:B------:R-:W-:Y:S02]  /*7f20*/  FMUL.FTZ R161, R12, R161 ;  /* 0x000000a10ca17220 */ /* 0x000fe40000410000 */
[----:B------:R-:W-:Y:S02]  /*7f30*/  FADD.FTZ R158, -R187, R158 ;  /* 0x0000009ebb9e7221 */ /* 0x000fe40000010100 */
[----:B------:R-:W-:Y:S01]  /*7f40*/  FADD.FTZ R188, R188, R165 ;  /* 0x000000a5bcbc7221 */ /* 0x000fe20000010000 */
[----:B------:R0:W-:Y:S01]  /*7f50*/  STS [R2.X4+0x10c0], R161 ;  /* 0x0010c0a102007388 */ /* 0x0001e20000004800 */
[----:B------:R-:W-:-:S02]  /*7f60*/  FFMA.FTZ R81, R133, R206, R81 ;  /* 0x000000ce85517223 */ /* 0x000fc40000010051 */
[----:B------:R-:W-:Y:S02]  /*7f70*/  FMUL.FTZ R164, R88, R223 ;  /* 0x000000df58a47220 */ /* 0x000fe40000410000 */
[----:B------:R-:W-:Y:S02]  /*7f80*/  FMUL.FTZ R206, R177, R118 ;  /* 0x00000076b1ce7220 */ /* 0x000fe40000410000 */
[----:B------:R-:W-:Y:S02]  /*7f90*/  FMUL.FTZ R205, R12, R201 ;  /* 0x000000c90ccd7220 */ /* 0x000fe40000410000 */
[----:B------:R-:W-:Y:S02]  /*7fa0*/  FFMA.FTZ R163, R89, R213, -R164 ;  /* 0x000000d559a37223 */ /* 0x000fe400000108a4 */
[C---:B0-----:R-:W-:Y:S01]  /*7fb0*/  FMUL.FTZ R161, R167.reuse, -R158 ;  /* 0x8000009ea7a17220 */ /* 0x041fe20000410000 */
[----:B------:R0:W-:Y:S01]  /*7fc0*/  STS [R2.X4+0x10c4], R205 ;  /* 0x0010c4cd02007388 */ /* 0x0001e20000004800 */
[----:B------:R-:W-:-:S02]  /*7fd0*/  FMUL.FTZ R167, R167, -R188 ;  /* 0x800000bca7a77220 */ /* 0x000fc40000410000 */
[C---:B------:R-:W-:Y:S02]  /*7fe0*/  FFMA.FTZ R161, R168.reuse, R188, -R161 ;  /* 0x000000bca8a17223 */ /* 0x040fe400000108a1 */
[----:B------:R-:W-:Y:S02]  /*7ff0*/  FFMA.FTZ R168, R168, R158, R167 ;  /* 0x0000009ea8a87223 */ /* 0x000fe400000100a7 */
[----:B------:R-:W-:Y:S02]  /*8000*/  FMUL.FTZ R164, R157, R118 ;  /* 0x000000769da47220 */ /* 0x000fe40000410000 */
[----:B------:R-:W-:Y:S02]  /*8010*/  FMUL.FTZ R166, R140, R206 ;  /* 0x000000ce8ca67220 */ /* 0x000fe40000410000 */
[----:B------:R-:W-:Y:S02]  /*8020*/  FADD.FTZ R189, -R189, R168 ;  /* 0x000000a8bdbd7221 */ /* 0x000fe40000010100 */
[----:B------:R-:W-:-:S02]  /*8030*/  FADD.FTZ R161, R190, R161 ;  /* 0x000000a1bea17221 */ /* 0x000fc40000010000 */
[-C--:B------:R-:W-:Y:S02]  /*8040*/  FMUL.FTZ R167, R140, R164.reuse ;  /* 0x000000a48ca77220 */ /* 0x080fe40000410000 */
[-C--:B------:R-:W-:Y:S02]  /*8050*/  FFMA.FTZ R166, R141, R164.reuse, R166 ;  /* 0x000000a48da67223 */ /* 0x080fe400000100a6 */
[----:B0-----:R-:W-:Y:S02]  /*8060*/  FMUL.FTZ R205, R11, R164 ;  /* 0x000000a40bcd7220 */ /* 0x001fe40000410000 */
[C---:B------:R-:W-:Y:S02]  /*8070*/  FMUL.FTZ R164, R169.reuse, -R189 ;  /* 0x800000bda9a47220 */ /* 0x040fe40000410000 */
[-C--:B------:R-:W-:Y:S01]  /*8080*/  FMUL.FTZ R169, R169, -R161.reuse ;  /* 0x800000a1a9a97220 */ /* 0x080fe20000410000 */
[----:B------:R0:W-:Y:S01]  /*8090*/  STS [R2.X4+0x10b8], R205 ;  /* 0x0010b8cd02007388 */ /* 0x0001e20000004800 */
[----:B------:R-:W-:-:S02]  /*80a0*/  FFMA.FTZ R165, R170, R161, -R164 ;  /* 0x000000a1aaa57223 */ /* 0x000fc400000108a4 */
[----:B------:R-:W-:Y:S02]  /*80b0*/  FFMA.FTZ R164, R170, R189, R169 ;  /* 0x000000bdaaa47223 */ /* 0x000fe400000100a9 */
[----:B------:R-:W-:Y:S02]  /*80c0*/  FADD.FTZ R192, R192, R165 ;  /* 0x000000a5c0c07221 */ /* 0x000fe40000010000 */
[----:B------:R-:W-:Y:S02]  /*80d0*/  FADD.FTZ R164, -R191, R164 ;  /* 0x000000a4bfa47221 */ /* 0x000fe40000010100 */
[----:B------:R-:W-:Y:S02]  /*80e0*/  FMUL.FTZ R201, R184, R117 ;  /* 0x00000075b8c97220 */ /* 0x000fe40000410000 */
        /* <DEDUP_REMOVED lines=8> */
[----:B------:R-:W-:Y:S02]  /*8170*/  FMUL.FTZ R187, R183, R117 ;  /* 0x00000075b7bb7220 */ /* 0x000fe40000410000 */
[C---:B------:R-:W-:Y:S02]  /*8180*/  FFMA.FTZ R171, R174.reuse, R193, R171 ;  /* 0x000000c1aeab7223 */ /* 0x040fe400000100ab */
[----:B------:R-:W-:Y:S02]  /*8190*/  FFMA.FTZ R173, R174, R165, -R173 ;  /* 0x000000a5aead7223 */ /* 0x000fe400000108ad */
[----:B------:R-:W-:Y:S02]  /*81a0*/  FMUL.FTZ R162, R88, R213 ;  /* 0x000000d558a27220 */ /* 0x000fe40000410000 */
[----:B------:R-:W-:Y:S02]  /*81b0*/  FMUL.FTZ R168, R142, R201 ;  /* 0x000000c98ea87220 */ /* 0x000fe40000410000 */
[----:B------:R-:W-:-:S02]  /*81c0*/  FMUL.FTZ R213, R11, R206 ;  /* 0x000000ce0bd57220 */ /* 0x000fc40000410000 */
[----:B------:R-:W-:Y:S02]  /*81d0*/  FFMA.FTZ R167, R141, R206, -R167 ;  /* 0x000000ce8da77223 */ /* 0x000fe400000108a7 */
[----:B------:R-:W-:Y:S01]  /*81e0*/  FMUL.FTZ R170, R142, R187 ;  /* 0x000000bb8eaa7220 */ /* 0x000fe20000410000 */
[----:B------:R-:W-:Y:S01]  /*81f0*/  STS [R2.X4+0x10bc], R213 ;  /* 0x0010bcd502007388 */ /* 0x000fe20000004800 */
[-C--:B------:R-:W-:Y:S02]  /*8200*/  FMUL.FTZ R206, R185, R120.reuse ;  /* 0x00000078b9ce7220 */ /* 0x080fe40000410000 */
[----:B------:R-:W-:Y:S02]  /*8210*/  FMUL.FTZ R190, R159, R120 ;  /* 0x000000789fbe7220 */ /* 0x000fe40000410000 */
[----:B------:R-:W-:Y:S02]  /*8220*/  FADD.FTZ R208, -R208, R171 ;  /* 0x000000abd0d07221 */ /* 0x000fe40000010100 */
[----:B------:R-:W-:-:S02]  /*8230*/  FADD.FTZ R204, R204, R173 ;  /* 0x000000adcccc7221 */ /* 0x000fc40000010000 */
[C---:B------:R-:W-:Y:S02]  /*8240*/  FFMA.FTZ R169, R143.reuse, R187, R168 ;  /* 0x000000bb8fa97223 */ /* 0x040fe400000100a8 */
[----:B------:R-:W-:Y:S02]  /*8250*/  FFMA.FTZ R168, R143, R201, -R170 ;  /* 0x000000c98fa87223 */ /* 0x000fe400000108aa */
[C---:B------:R-:W-:Y:S02]  /*8260*/  FMUL.FTZ R170, R144.reuse, R206 ;  /* 0x000000ce90aa7220 */ /* 0x040fe40000410000 */
[----:B------:R-:W-:Y:S02]  /*8270*/  FMUL.FTZ R172, R144, R190 ;  /* 0x000000be90ac7220 */ /* 0x000fe40000410000 */
[-C--:B------:R-:W-:Y:S02]  /*8280*/  FMUL.FTZ R171, R208, R115.reuse ;  /* 0x00000073d0ab7220 */ /* 0x080fe40000410000 */
[----:B------:R-:W-:-:S02]  /*8290*/  FMUL.FTZ R173, R204, R115 ;  /* 0x00000073ccad7220 */ /* 0x000fc40000410000 */
[----:B------:R-:W-:Y:S02]  /*82a0*/  FMUL.FTZ R191, R10, R201 ;  /* 0x000000c90abf7220 */ /* 0x000fe40000410000 */
[-C--:B------:R-:W-:Y:S02]  /*82b0*/  FMUL.FTZ R201, R9, R190.reuse ;  /* 0x000000be09c97220 */ /* 0x080fe40000410000 */
[----:B------:R-:W-:Y:S01]  /*82c0*/  FFMA.FTZ R170, R145, R190, R170 ;  /* 0x000000be91aa7223 */ /* 0x000fe200000100aa */
[----:B------:R1:W-:Y:S01]  /*82d0*/  STS [R2.X4+0x10b4], R191 ;  /* 0x0010b4bf02007388 */ /* 0x0003e20000004800 */
[-C--:B0-----:R-:W-:Y:S02]  /*82e0*/  FMUL.FTZ R205, R9, R206.reuse ;  /* 0x000000ce09cd7220 */ /* 0x081fe40000410000 */
[----:B------:R-:W-:Y:S01]  /*82f0*/  FFMA.FTZ R172, R145, R206, -R172 ;  /* 0x000000ce91ac7223 */ /* 0x000fe200000108ac */
[----:B------:R0:W-:Y:S01]  /*8300*/  STS [R2.X4+0x10a8], R201 ;  /* 0x0010a8c902007388 */ /* 0x0001e20000004800 */
[----:B------:R-:W-:-:S02]  /*8310*/  FMUL.FTZ R174, R193, R116 ;  /* 0x00000074c1ae7220 */ /* 0x000fc40000410000 */
[C---:B------:R-:W-:Y:S01]  /*8320*/  FMUL.FTZ R194, R154.reuse, R171 ;  /* 0x000000ab9ac27220 */ /* 0x040fe20000410000 */
[----:B------:R-:W-:Y:S01]  /*8330*/  STS [R2.X4+0x10ac], R205 ;  /* 0x0010accd02007388 */ /* 0x000fe20000004800 */
[----:B------:R-:W-:Y:S02]  /*8340*/  FMUL.FTZ R190, R165, R116 ;  /* 0x00000074a5be7220 */ /* 0x000fe40000410000 */
[----:B------:R-:W-:Y:S02]  /*8350*/  FMUL.FTZ R206, R154, R173 ;  /* 0x000000ad9ace7220 */ /* 0x000fe40000410000 */
[----:B------:R-:W-:Y:S02]  /*8360*/  FMUL.FTZ R187, R10, R187 ;  /* 0x000000bb0abb7220 */ /* 0x000fe40000410000 */
[C---:B-1----:R-:W-:Y:S02]  /*8370*/  FMUL.FTZ R191, R152.reuse, R174 ;  /* 0x000000ae98bf7220 */ /* 0x042fe40000410000 */
[----:B------:R-:W-:Y:S01]  /*8380*/  FFMA.FTZ R194, R155, R173, R194 ;  /* 0x000000ad9bc27223 */ /* 0x000fe200000100c2 */
[----:B------:R1:W-:Y:S01]  /*8390*/  STS [R2.X4+0x10b0], R187 ;  /* 0x0010b0bb02007388 */ /* 0x0003e20000004800 */
[----:B0-----:R-:W-:-:S02]  /*83a0*/  FMUL.FTZ R201, R152, R190 ;  /* 0x000000be98c97220 */ /* 0x001fc40000410000 */
[----:B------:R-:W-:Y:S02]  /*83b0*/  FFMA.FTZ R206, R155, R171, -R206 ;  /* 0x000000ab9bce7223 */ /* 0x000fe400000108ce */
[C---:B------:R-:W-:Y:S02]  /*83c0*/  FFMA.FTZ R191, R153.reuse, R190, R191 ;  /* 0x000000be99bf7223 */ /* 0x040fe400000100bf */
[----:B------:R-:W-:Y:S02]  /*83d0*/  FADD.FTZ R194, RZ, R194 ;  /* 0x000000c2ffc27221 */ /* 0x000fe40000010000 */
[----:B------:R-:W-:Y:S02]  /*83e0*/  FFMA.FTZ R201, R153, R174, -R201 ;  /* 0x000000ae99c97223 */ /* 0x000fe400000108c9 */
[----:B-1----:R-:W-:Y:S02]  /*83f0*/  FMUL.FTZ R187, R164, R113 ;  /* 0x00000071a4bb7220 */ /* 0x002fe40000410000 */
[----:B------:R-:W-:-:S02]  /*8400*/  FADD.FTZ R206, RZ, R206 ;  /* 0x000000ceffce7221 */ /* 0x000fc40000010000 */
[----:B------:R-:W-:Y:S02]  /*8410*/  FMUL.FTZ R205, R192, R113 ;  /* 0x00000071c0cd7220 */ /* 0x000fe40000410000 */
[----:B------:R-:W-:Y:S02]  /*8420*/  FADD.FTZ R191, R194, R191 ;  /* 0x000000bfc2bf7221 */ /* 0x000fe40000010000 */
[----:B------:R-:W-:Y:S02]  /*8430*/  FMUL.FTZ R194, R150, R187 ;  /* 0x000000bb96c27220 */ /* 0x000fe40000410000 */
[----:B------:R-:W-:Y:S02]  /*8440*/  FADD.FTZ R201, R206, R201 ;  /* 0x000000c9cec97221 */ /* 0x000fe40000010000 */
[----:B------:R-:W-:Y:S02]  /*8450*/  FMUL.FTZ R206, R150, R205 ;  /* 0x000000cd96ce7220 */ /* 0x000fe40000410000 */
[----:B------:R-:W-:-:S02]  /*8460*/  FMUL.FTZ R214, R189, R114 ;  /* 0x00000072bdd67220 */ /* 0x000fc40000410000 */
[----:B------:R-:W-:Y:S02]  /*8470*/  FFMA.FTZ R194, R151, R205, R194 ;  /* 0x000000cd97c27223 */ /* 0x000fe400000100c2 */
[----:B------:R-:W-:Y:S02]  /*8480*/  FMUL.FTZ R212, R161, R114 ;  /* 0x00000072a1d47220 */ /* 0x000fe40000410000 */
[----:B------:R-:W-:Y:S02]  /*8490*/  FFMA.FTZ R206, R151, R187, -R206 ;  /* 0x000000bb97ce7223 */ /* 0x000fe400000108ce */
[----:B------:R-:W-:Y:S02]  /*84a0*/  FMUL.FTZ R213, R148, R214 ;  /* 0x000000d694d57220 */ /* 0x000fe40000410000 */
[----:B------:R-:W-:Y:S02]  /*84b0*/  FADD.FTZ R191, R191, R194 ;  /* 0x000000c2bfbf7221 */ /* 0x000fe40000010000 */
[----:B------:R-:W-:-:S02]  /*84c0*/  FADD.FTZ R201, R201, R206 ;  /* 0x000000cec9c97221 */ /* 0x000fc40000010000 */
[-C--:B------:R-:W-:Y:S02]  /*84d0*/  FFMA.FTZ R194, R149, R212.reuse, R213 ;  /* 0x000000d495c27223 */ /* 0x080fe400000100d5 */
[----:B------:R-:W-:Y:S02]  /*84e0*/  FMUL.FTZ R213, R188, R119 ;  /* 0x00000077bcd57220 */ /* 0x000fe40000410000 */
[----:B------:R-:W-:Y:S02]  /*84f0*/  FMUL.FTZ R206, R148, R212 ;  /* 0x000000d494ce7220 */ /* 0x000fe40000410000 */
[----:B------:R-:W-:Y:S02]  /*8500*/  FFMA.FTZ R162, R89, R223, R162 ;  /* 0x000000df59a27223 */ /* 0x000fe400000100a2 */
[----:B------:R-:W-:Y:S02]  /*8510*/  FMUL.FTZ R223, R158, R119 ;  /* 0x000000779edf7220 */ /* 0x000fe40000410000 */
[----:B------:R-:W-:-:S02]  /*8520*/  FADD.FTZ R191, R191, R194 ;  /* 0x000000c2bfbf7221 */ /* 0x000fc40000010000 */
[C---:B------:R-:W-:Y:S02]  /*8530*/  FMUL.FTZ R194, R146.reuse, R213 ;  /* 0x000000d592c27220 */ /* 0x040fe40000410000 */
[----:B------:R-:W-:Y:S02]  /*8540*/  FFMA.FTZ R206, R149, R214, -R206 ;  /* 0x000000d695ce7223 */ /* 0x000fe400000108ce */
[-C--:B------:R-:W-:Y:S02]  /*8550*/  FMUL.FTZ R222, R146, R223.reuse ;  /* 0x000000df92de7220 */ /* 0x080fe40000410000 */
[----:B------:R-:W-:Y:S02]  /*8560*/  FFMA.FTZ R194, R147, R223, -R194 ;  /* 0x000000df93c27223 */ /* 0x000fe400000108c2 */
[----:B------:R-:W-:Y:S02]  /*8570*/  FADD.FTZ R201, R201, R206 ;  /* 0x000000cec9c97221 */ /* 0x000fe40000010000 */
[----:B------:R-:W-:-:S02]  /*8580*/  FFMA.FTZ R222, R147, R213, R222 ;  /* 0x000000d593de7223 */ /* 0x000fc400000100de */
[----:B------:R-:W-:Y:S02]  /*8590*/  FMUL.FTZ R227, R8, R213 ;  /* 0x000000d508e37220 */ /* 0x000fe40000410000 */
[----:B------:R-:W-:Y:S02]  /*85a0*/  FADD.FTZ R213, R201, R194 ;  /* 0x000000c2c9d57221 */ /* 0x000fe40000010000 */
[----:B------:R-:W-:Y:S01]  /*85b0*/  FADD.FTZ R191, R191, R222 ;  /* 0x000000debfbf7221 */ /* 0x000fe20000010000 */
[----:B------:R-:W-:Y:S01]  /*85c0*/  STS [R2.X4+0x10a0], R227 ;  /* 0x0010a0e302007388 */ /* 0x000fe20000004800 */
        /* <DEDUP_REMOVED lines=10> */
[----:B------:R-:W-:Y:S02]  /*8670*/  FADD.FTZ R180, R213, R180 ;  /* 0x000000b4d5b47221 */ /* 0x000fe40000010000 */
[C---:B------:R-:W-:Y:S01]  /*8680*/  FMUL.FTZ R191, R7.reuse, R212 ;  /* 0x000000d407bf7220 */ /* 0x040fe20000410000 */
        /* <DEDUP_REMOVED lines=12> */
[----:B------:R-:W-:Y:S01]  /*8750*/  MOV R3, UR28 ;  /* 0x0000001c00037c02 */ /* 0x000fe20008000f00 */
[----:B------:R-:W-:Y:S01]  /*8760*/  FADD.FTZ R199, R200, R199 ;  /* 0x000000c7c8c77221 */ /* 0x000fe20000010000 */
[----:B------:R-:W-:Y:S01]  /*8770*/  STS [R2.X4+0x1094], R187 ;  /* 0x001094bb02007388 */ /* 0x000fe20000004800 */
[----:B------:R-:W-:Y:S01]  /*8780*/  FMUL.FTZ R166, R211, UR40 ;  /* 0x00000028d3a67c20 */ /* 0x000fe20008410000 */
[----:B------:R-:W-:Y:S01]  /*8790*/  LEA R206, R3, -R126, 0x1 ;  /* 0x8000007e03ce7211 */ /* 0x000fe200078e08ff */
[----:B------:R-:W-:Y:S01]  /*87a0*/  FADD.FTZ R182, R199, R182 ;  /* 0x000000b6c7b67221 */ /* 0x000fe20000010000 */
[----:B------:R0:W-:Y:S01]  /*87b0*/  STS [R2.X4+0x1088], R167 ;  /* 0x001088a702007388 */ /* 0x0001e20000004800 */
[----:B------:R-:W-:Y:S01]  /*87c0*/  FMUL.FTZ R3, R207, UR40 ;  /* 0x00000028cf037c20 */ /* 0x000fe20008410000 */
[----:B------:R-:W-:Y:S01]  /*87d0*/  ISETP.GE.AND P0, PT, R206, 0x1, PT ;  /* 0x00000001ce00780c */ /* 0x000fe20003f06270 */
[----:B------:R-:W-:Y:S01]  /*87e0*/  FMUL.FTZ R79, R79, R209 ;  /* 0x000000d14f4f7220 */ /* 0x000fe20000410000 */
[----:B------:R-:W-:Y:S01]  /*87f0*/  STS [R2.X4+0x108c], R169 ;  /* 0x00108ca902007388 */ /* 0x000fe20000004800 */
[----:B------:R-:W-:-:S02]  /*8800*/  FADD.FTZ R182, R182, R81 ;  /* 0x00000051b6b67221 */ /* 0x000fc40000010000 */
[----:B------:R-:W-:Y:S01]  /*8810*/  FFMA.FTZ R174, R80, UR41, -R3 ;  /* 0x0000002950ae7c23 */ /* 0x000fe20008010803 */
[----:B------:R-:W-:Y:S01]  /*8820*/  STS [R2.X4+0x1080], R173 ;  /* 0x001080ad02007388 */ /* 0x000fe20000004800 */
[----:B------:R-:W-:Y:S02]  /*8830*/  FMUL.FTZ R3, R196, UR40 ;  /* 0x00000028c4037c20 */ /* 0x000fe40008410000 */
[C---:B0-----:R-:W-:Y:S01]  /*8840*/  FFMA.FTZ R167, R209.reuse, UR41, -R166 ;  /* 0x00000029d1a77c23 */ /* 0x041fe200080108a6 */
[----:B------:R0:W-:Y:S01]  /*8850*/  STS [R2.X4+0x1084], R171 ;  /* 0x001084ab02007388 */ /* 0x0001e20000004800 */
[----:B------:R-:W-:Y:S02]  /*8860*/  FMUL.FTZ R166, R209, UR40 ;  /* 0x00000028d1a67c20 */ /* 0x000fe40008410000 */
[----:B------:R-:W-:Y:S02]  /*8870*/  FADD.FTZ R182, R182, R195 ;  /* 0x000000c3b6b67221 */ /* 0x000fe40000010000 */
[----:B------:R-:W-:-:S02]  /*8880*/  FFMA.FTZ R200, R198, UR41, R3 ;  /* 0x00000029c6c87c23 */ /* 0x000fc40008010003 */
[----:B------:R-:W-:Y:S02]  /*8890*/  FMUL.FTZ R3, R158, UR40 ;  /* 0x000000289e037c20 */ /* 0x000fe40008410000 */
[----:B------:R-:W-:Y:S02]  /*88a0*/  FMUL.FTZ R223, R203, UR40 ;  /* 0x00000028cbdf7c20 */ /* 0x000fe40008410000 */
[----:B0-----:R-:W-:Y:S02]  /*88b0*/  FMUL.FTZ R2, R181, UR40 ;  /* 0x00000028b5027c20 */ /* 0x001fe40008410000 */
[----:B------:R-:W-:Y:S02]  /*88c0*/  FFMA.FTZ R194, R188, UR41, R3 ;  /* 0x00000029bcc27c23 */ /* 0x000fe40008010003 */
[----:B------:R-:W-:Y:S02]  /*88d0*/  FFMA.FTZ R209, R179, UR41, -R2 ;  /* 0x00000029b3d17c23 */ /* 0x000fe40008010802 */
[----:B------:R-:W-:-:S02]  /*88e0*/  FMUL.FTZ R2, R157, UR40 ;  /* 0x000000289d027c20 */ /* 0x000fc40008410000 */
[----:B------:R-:W-:Y:S02]  /*88f0*/  FMUL.FTZ R3, R164, UR40 ;  /* 0x00000028a4037c20 */ /* 0x000fe40008410000 */
[----:B------:R-:W-:Y:S02]  /*8900*/  FFMA.FTZ R195, R177, UR41, -R2 ;  /* 0x00000029b1c37c23 */ /* 0x000fe40008010802 */
[----:B------:R-:W-:Y:S02]  /*8910*/  FMUL.FTZ R2, R159, UR40 ;  /* 0x000000289f027c20 */ /* 0x000fe40008410000 */
[----:B------:R-:W-:Y:S02]  /*8920*/  FADD.FTZ R227, R180, R197 ;  /* 0x000000c5b4e37221 */ /* 0x000fe40000010000 */
[----:B------:R-:W-:Y:S02]  /*8930*/  FFMA.FTZ R199, R185, UR41, -R2 ;  /* 0x00000029b9c77c23 */ /* 0x000fe40008010802 */
[----:B------:R-:W-:-:S02]  /*8940*/  FMUL.FTZ R2, R161, UR40 ;  /* 0x00000028a1027c20 */ /* 0x000fc40008410000 */
[----:B------:R-:W-:Y:S02]  /*8950*/  FADD.FTZ R225, R182, R225 ;  /* 0x000000e1b6e17221 */ /* 0x000fe40000010000 */
[----:B------:R-:W-:Y:S02]  /*8960*/  FFMA.FTZ R169, R211, UR41, R166 ;  /* 0x00000029d3a97c23 */ /* 0x000fe400080100a6 */
[----:B------:R-:W-:Y:S02]  /*8970*/  FMUL.FTZ R77, R77, R80 ;  /* 0x000000504d4d7220 */ /* 0x000fe40000410000 */
[----:B------:R-:W-:Y:S02]  /*8980*/  FMUL.FTZ R212, R75, R202 ;  /* 0x000000ca4bd47220 */ /* 0x000fe40000410000 */
[----:B------:R-:W-:Y:S02]  /*8990*/  FFMA.FTZ R223, R202, UR41, -R223 ;  /* 0x00000029cadf7c23 */ /* 0x000fe400080108df */
[----:B------:R-:W-:-:S02]  /*89a0*/  FFMA.FTZ R187, R189, UR41, -R2 ;  /* 0x00000029bdbb7c23 */ /* 0x000fc40008010802 */
[----:B------:R-:W-:Y:S02]  /*89b0*/  FFMA.FTZ R172, R192, UR41, R3 ;  /* 0x00000029c0ac7c23 */ /* 0x000fe40008010003 */
        /* <DEDUP_REMOVED lines=22> */
[----:B------:R-:W-:-:S02]  /*8b20*/  FFMA.FTZ R191, R176, UR41, -R191 ;  /* 0x00000029b0bf7c23 */ /* 0x000fc400080108bf */
[----:B------:R-:W-:Y:S02]  /*8b30*/  FFMA.FTZ R180, R175, UR41, R180 ;  /* 0x00000029afb47c23 */ /* 0x000fe400080100b4 */
[----:B------:R-:W-:Y:S02]  /*8b40*/  FFMA.FTZ R182, R157, UR41, R182 ;  /* 0x000000299db67c23 */ /* 0x000fe400080100b6 */
[----:B------:R-:W-:Y:S02]  /*8b50*/  FFMA.FTZ R197, R184, UR41, -R197 ;  /* 0x00000029b8c57c23 */ /* 0x000fe400080108c5 */
[----:B------:R-:W-:Y:S02]  /*8b60*/  FFMA.FTZ R186, R183, UR41, R186 ;  /* 0x00000029b7ba7c23 */ /* 0x000fe400080100ba */
[----:B------:R-:W-:Y:S02]  /*8b70*/  FFMA.FTZ R190, R159, UR41, R190 ;  /* 0x000000299fbe7c23 */ /* 0x000fe400080100be */
[----:B------:R-:W-:-:S02]  /*8b80*/  FFMA.FTZ R201, R158, UR41, -R201 ;  /* 0x000000299ec97c23 */ /* 0x000fc400080108c9 */
[----:B------:R-:W-:Y:S02]  /*8b90*/  FFMA.FTZ R170, R161, UR41, R170 ;  /* 0x00000029a1aa7c23 */ /* 0x000fe400080100aa */
        /* <DEDUP_REMOVED lines=37> */
.L_x_10453:
[----:B------:R-:W-:Y:S05]  /*8df0*/  BSYNC B0 ;  /* 0x0000000000007941 */ /* 0x000fea0003800000 */
.L_x_10452:
[----:B------:R-:W-:Y:S01]  /*8e00*/  ULDC.64 UR28, c[0x0][0x298] ;  /* 0x0000a600001c7ab9 */ /* 0x000fe20000000a00 */
[----:B------:R-:W-:Y:S01]  /*8e10*/  FMUL.FTZ R2, R0, R221 ;  /* 0x000000dd00027220 */ /* 0x000fe20000410000 */
[----:B------:R-:W-:Y:S01]  /*8e20*/  USHF.R.U32.HI UR31, URZ, 0x1, UR29 ;  /* 0x000000013f1f7899 */ /* 0x000fe2000801161d */
[----:B------:R-:W-:Y:S01]  /*8e30*/  FMUL.FTZ R3, R215, R216 ;  /* 0x000000d8d7037220 */ /* 0x000fe20000410000 */
[----:B------:R-:W-:Y:S01]  /*8e40*/  USHF.R.U64 UR30, UR28, 0x1, UR29 ;  /* 0x000000011c1e7899 */ /* 0x000fe2000800121d */
[----:B------:R-:W-:Y:S01]  /*8e50*/  FADD.FTZ R217, R217, R2 ;  /* 0x00000002d9d97221 */ /* 0x000fe20000010000 */
[----:B------:R-:W-:Y:S01]  /*8e60*/  UIMAD UR31, UR31, UR34, URZ ;  /* 0x000000221f1f72a4 */ /* 0x000fe2000f8e023f */
[-C--:B0-----:R-:W-:Y:S01]  /*8e70*/  FFMA.FTZ R81, R83, R220.reuse, R3 ;  /* 0x000000dc53517223 */ /* 0x081fe20000010003 */
[----:B------:R-:W-:Y:S01]  /*8e80*/  UIMAD.WIDE.U32 UR28, UR30, UR34, URZ ;  /* 0x000000221e1c72a5 */ /* 0x000fe2000f8e003f */
[----:B------:R-:W-:Y:S01]  /*8e90*/  FADD.FTZ R80, R225, R162 ;  /* 0x000000a2e1507221 */ /* 0x000fe20000010000 */
[----:B------:R-:W-:Y:S01]  /*8ea0*/  UIMAD UR37, UR35, UR30, UR31 ;  /* 0x0000001e232572a4 */ /* 0x000fe2000f8e021f */
[----:B------:R-:W-:Y:S01]  /*8eb0*/  FADD.FTZ R160, R227, R160 ;  /* 0x000000a0e3a07221 */ /* 0x000fe20000010000 */
[----:B------:R-:W-:Y:S01]  /*8ec0*/  ULDC UR38, c[0x0][0x174] ;  /* 0x00005d0000267ab9 */ /* 0x000fe20000000800 */
[----:B------:R-:W-:Y:S01]  /*8ed0*/  FMUL.FTZ R220, R215, R220 ;  /* 0x000000dcd7dc7220 */ /* 0x000fe20000410000 */
[----:B------:R-:W-:Y:S01]  /*8ee0*/  ULDC.64 UR30, c[0x0][0x2a0] ;  /* 0x0000a800001e7ab9 */ /* 0x000fe20000000a00 */
[----:B------:R-:W-:Y:S01]  /*8ef0*/  FADD.FTZ R80, R80, R81 ;  /* 0x0000005150507221 */ /* 0x000fe20000010000 */
[----:B------:R-:W-:Y:S01]  /*8f00*/  UIADD3 UR29, UR37, UR29, URZ ;  /* 0x0000001d251d7290 */ /* 0x000fe2000fffe03f */
[----:B------:R-:W-:Y:S01]  /*8f10*/  IADD3 R81, R126, 0x20, RZ ;  /* 0x000000207e517810 */ /* 0x000fe20007ffe0ff */
[----:B------:R-:W-:Y:S01]  /*8f20*/  UIMAD UR37, UR36, UR30, URZ ;  /* 0x0000001e242572a4 */ /* 0x000fe2000f8e023f */
[----:B------:R-:W-:Y:S01]  /*8f30*/  FADD.FTZ R162, R160, R163 ;  /* 0x000000a3a0a27221 */ /* 0x000fe20000010000 */
[----:B------:R-:W-:Y:S01]  /*8f40*/  IADD3 R163, R126, 0x40, RZ ;  /* 0x000000407ea37810 */ /* 0x000fe20007ffe0ff */
[----:B------:R-:W-:Y:S01]  /*8f50*/  FMUL.FTZ R218, R0, R218 ;  /* 0x000000da00da7220 */ /* 0x000fe20000410000 */
[----:B------:R-:W-:Y:S01]  /*8f60*/  UIMAD UR37, UR20, UR31, UR37 ;  /* 0x0000001f142572a4 */ /* 0x000fe2000f8e0225 */
[----:B------:R-:W-:Y:S01]  /*8f70*/  LEA.HI.SX32 R160, R81, R126, 0x1b ;  /* 0x0000007e51a07211 */ /* 0x000fe200078fdaff */
[----:B------:R-:W-:Y:S01]  /*8f80*/  UIMAD.WIDE.U32 UR30, UR20, UR30, UR28 ;  /* 0x0000001e141e72a5 */ /* 0x000fe2000f8e001c */
[----:B------:R-:W-:Y:S01]  /*8f90*/  BSSY B0, `(.L_x_10454) ;  /* 0x000001e000007945 */ /* 0x000fe20003800000 */
[----:B------:R-:W-:Y:S01]  /*8fa0*/  FADD.FTZ R219, R219, -R218 ;  /* 0x800000dadbdb7221 */ /* 0x000fe20000010000 */
[----:B------:R-:W-:Y:S01]  /*8fb0*/  ULDC.64 UR28, c[0x0][0x318] ;  /* 0x0000c600001c7ab9 */ /* 0x000fe20000000a00 */
[C---:B------:R-:W-:Y:S01]  /*8fc0*/  ISETP.GE.AND P1, PT, R206.reuse, 0x41, PT ;  /* 0x00000041ce00780c */ /* 0x040fe20003f26270 */
[----:B------:R-:W-:Y:S01]  /*8fd0*/  UIADD3 UR37, UR37, UR31, URZ ;  /* 0x0000001f25257290 */ /* 0x000fe2000fffe03f */
[----:B------:R-:W-:Y:S01]  /*8fe0*/  ISETP.GE.AND P2, PT, R206, 0x61, PT ;  /* 0x00000061ce00780c */ /* 0x000fe20003f46270 */
[----:B------:R-:W-:-:S02]  /*8ff0*/  ULEA UR31, UP0, UR30, UR28, 0x3 ;  /* 0x0000001c1e1f7291 */ /* 0x000fc4000f80183f */
[----:B------:R-:W-:Y:S02]  /*9000*/  UIADD3 UR28, UR6, -UR38, URZ ;  /* 0x80000026061c7290 */ /* 0x000fe4000fffe03f */
        /* <DEDUP_REMOVED lines=13> */
[----:B------:R-:W-:-:S03]  /*90e0*/  FFMA.FTZ R221, R83, R216, -R220 ;  /* 0x000000d853dd7223 */ /* 0x000fc600000108dc */
[----:B------:R-:W-:-:S04]  /*90f0*/  IMAD.WIDE.U32 R2, R227, c[0x0][0x2b0], R2 ;  /* 0x0000ac00e3027a25 */ /* 0x000fc800078e0002 */
[----:B------:R-:W-:Y:S01]  /*9100*/  FADD.FTZ R81, R162, R221 ;  /* 0x000000dda2517221 */ /* 0x000fe20000010000 */
[----:B------:R-:W-:Y:S02]  /*9110*/  LEA.HI.SX32 R162, R163, R126, 0x1b ;  /* 0x0000007ea3a27211 */ /* 0x000fe400078fdaff */
[----:B------:R0:W1:Y:S01]  /*9120*/  LDS R163, [R160.X4+0x1100] ;  /* 0x00110000a0a37984 */ /* 0x0000620000004800 */
[----:B------:R-:W-:Y:S02]  /*9130*/  IADD3 R3, R3, UR30, RZ ;  /* 0x0000001e03037c10 */ /* 0x000fe4000fffe0ff */
[----:B------:R-:W-:Y:S01]  /*9140*/  IADD3 R221, R126, 0x60, RZ ;  /* 0x000000607edd7810 */ /* 0x000fe20007ffe0ff */
[----:B------:R-:W-:Y:S05]  /*9150*/  @!P0 BRA `(.L_x_10455) ;  /* 0x0000001000008947 */ /* 0x000fea0003800000 */
[----:B-1----:R1:W-:Y:S02]  /*9160*/  RED.E.ADD.F32.FTZ.RN.STRONG.GPU [R2.64+-0xf80], R163 ;  /* 0xfff080a30200798e */ /* 0x0023e4000c10e7a0 */
.L_x_10455:
[----:B------:R-:W-:Y:S05]  /*9170*/  BSYNC B0 ;  /* 0x0000000000007941 */ /* 0x000fea0003800000 */
.L_x_10454:
[----:B-1----:R1:W2:Y:S01]  /*9180*/  LDS R163, [R162.X4+0x1180] ;  /* 0x00118000a2a37984 */ /* 0x0022a20000004800 */
[----:B------:R-:W-:Y:S01]  /*9190*/  BSSY B0, `(.L_x_10456) ;  /* 0x0000004000007945 */ /* 0x000fe20003800000 */
[----:B------:R-:W-:Y:S01]  /*91a0*/  LEA.HI.SX32 R221, R221, R126, 0x1b ;  /* 0x0000007edddd7211 */ /* 0x000fe200078fdaff */
[----:B------:R-:W-:Y:S05]  /*91b0*/  @!P1 BRA `(.L_x_10457) ;  /* 0x0000001000009947 */ /* 0x000fea0003800000 */
[----:B--2---:R2:W-:Y:S02]  /*91c0*/  RED.E.ADD.F32.FTZ.RN.STRONG.GPU [R2.64+-0xf00], R163 ;  /* 0xfff100a30200798e */ /* 0x0045e4000c10e7a0 */
.L_x_10457:
[----:B------:R-:W-:Y:S05]  /*91d0*/  BSYNC B0 ;  /* 0x0000000000007941 */ /* 0x000fea0003800000 */
.L_x_10456:
[----:B------:R-:W3:Y:S01]  /*91e0*/  LDS R221, [R221.X4+0x1200] ;  /* 0x00120000dddd7984 */ /* 0x000ee20000004800 */
[----:B------:R-:W-:Y:S01]  /*91f0*/  BSSY B0, `(.L_x_10458) ;  /* 0x0000005000007945 */ /* 0x000fe20003800000 */
[----:B--2---:R-:W-:-:S02]  /*9200*/  IADD3 R163, R126, 0x80, RZ ;  /* 0x000000807ea37810 */ /* 0x004fc40007ffe0ff */
[----:B------:R-:W-:Y:S01]  /*9210*/  IADD3 R225, R126, 0xa0, RZ ;  /* 0x000000a07ee17810 */ /* 0x000fe20007ffe0ff */
[----:B------:R-:W-:Y:S05]  /*9220*/  @!P2 BRA `(.L_x_10459) ;  /* 0x000000100000a947 */ /* 0x000fea0003800000 */
[----:B---3--:R2:W-:Y:S02]  /*9230*/  RED.E.ADD.F32.FTZ.RN.STRONG.GPU [R2.64+-0xe80], R221 ;  /* 0xfff180dd0200798e */ /* 0x0085e4000c10e7a0 */
.L_x_10459:
[----:B------:R-:W-:Y:S05]  /*9240*/  BSYNC B0 ;  /* 0x0000000000007941 */ /* 0x000fea0003800000 */
.L_x_10458:
        /* <DEDUP_REMOVED lines=14> */
.L_x_10461:
[----:B------:R-:W-:Y:S05]  /*9330*/  BSYNC B0 ;  /* 0x0000000000007941 */ /* 0x000fea0003800000 */
.L_x_10460:
[----:B------:R-:W3:Y:S01]  /*9340*/  LDS R225, [R225.X4+0x1300] ;  /* 0x00130000e1e17984 */ /* 0x000ee20000004800 */
[----:B------:R-:W-:Y:S01]  /*9350*/  BSSY B0, `(.L_x_10462) ;  /* 0x0000005000007945 */ /* 0x000fe20003800000 */
[----:B--2---:R-:W-:-:S02]  /*9360*/  IADD3 R163, R126, 0xe0, RZ ;  /* 0x000000e07ea37810 */ /* 0x004fc40007ffe0ff */
[----:B------:R-:W-:Y:S01]  /*9370*/  LEA.HI.SX32 R221, R221, R126, 0x1b ;  /* 0x0000007edddd7211 */ /* 0x000fe200078fdaff */
[----:B------:R-:W-:Y:S05]  /*9380*/  @!P0 BRA `(.L_x_10463) ;  /* 0x0000001000008947 */ /* 0x000fea0003800000 */
[----:B---3--:R2:W-:Y:S02]  /*9390*/  RED.E.ADD.F32.FTZ.RN.STRONG.GPU [R2.64+-0xd80], R225 ;  /* 0xfff280e10200798e */ /* 0x0085e4000c10e7a0 */
.L_x_10463:
[----:B------:R-:W-:Y:S05]  /*93a0*/  BSYNC B0 ;  /* 0x0000000000007941 */ /* 0x000fea0003800000 */
.L_x_10462:
[----:B------:R-:W4:Y:S01]  /*93b0*/  LDS R221, [R221.X4+0x1380] ;  /* 0x00138000dddd7984 */ /* 0x000f220000004800 */
[----:B------:R-:W-:Y:S01]  /*93c0*/  BSSY B0, `(.L_x_10464) ;  /* 0x0000005000007945 */ /* 0x000fe20003800000 */
[----:B--23--:R-:W-:Y:S02]  /*93d0*/  IADD3 R225, R126, 0x100, RZ ;  /* 0x000001007ee17810 */ /* 0x00cfe40007ffe0ff */
[----:B------:R-:W-:Y:S01]  /*93e0*/  LEA.HI.SX32 R163, R163, R126, 0x1b ;  /* 0x0000007ea3a37211 */ /* 0x000fe200078fdaff */
[----:B------:R-:W-:Y:S05]  /*93f0*/  @!P1 BRA `(.L_x_10465) ;  /* 0x0000001000009947 */ /* 0x000fea0003800000 */
[----:B----4-:R2:W-:Y:S02]  /*9400*/  RED.E.ADD.F32.FTZ.RN.STRONG.GPU [R2.64+-0xd00], R221 ;  /* 0xfff300dd0200798e */ /* 0x0105e4000c10e7a0 */
.L_x_10465:
[----:B------:R-:W-:Y:S05]  /*9410*/  BSYNC B0 ;  /* 0x0000000000007941 */ /* 0x000fea0003800000 */
.L_x_10464:
[----:B------:R-:W3:Y:S01]  /*9420*/  LDS R163, [R163.X4+0x1400] ;  /* 0x00140000a3a37984 */ /* 0x000ee20000004800 */
[----:B------:R-:W-:Y:S01]  /*9430*/  BSSY B0, `(.L_x_10466) ;  /* 0x0000005000007945 */ /* 0x000fe20003800000 */
[----:B--2-4-:R-:W-:Y:S02]  /*9440*/  IADD3 R221, R126, 0x120, RZ ;  /* 0x000001207edd7810 */ /* 0x014fe40007ffe0ff */
[----:B------:R-:W-:Y:S01]  /*9450*/  LEA.HI.SX32 R225, R225, R126, 0x1b ;  /* 0x0000007ee1e17211 */ /* 0x000fe200078fdaff */
[----:B------:R-:W-:Y:S05]  /*9460*/  @!P2 BRA `(.L_x_10467) ;  /* 0x000000100000a947 */ /* 0x000fea0003800000 */
[----:B---3--:R2:W-:Y:S02]  /*9470*/  RED.E.ADD.F32.FTZ.RN.STRONG.GPU [R2.64+-0xc80], R163 ;  /* 0xfff380a30200798e */ /* 0x0085e4000c10e7a0 */
.L_x_10467:
[----:B------:R-:W-:Y:S05]  /*9480*/  BSYNC B0 ;  /* 0x0000000000007941 */ /* 0x000fea0003800000 */
.L_x_10466:
[----:B------:R-:W4:Y:S01]  /*9490*/  LDS R225, [R225.X4+0x1480] ;  /* 0x00148000e1e17984 */ /* 0x000f220000004800 */
[----:B------:R-:W-:Y:S01]  /*94a0*/  BSSY B0, `(.L_x_10468) ;  /* 0x0000005000007945 */ /* 0x000fe20003800000 */
[----:B--23--:R-:W-:-:S02]  /*94b0*/  IADD3 R163, R126, 0x140, RZ ;  /* 0x000001407ea37810 */ /* 0x00cfc40007ffe0ff */
[----:B------:R-:W-:Y:S01]  /*94c0*/  LEA.HI.SX32 R221, R221, R126, 0x1b ;  /* 0x0000007edddd7211 */ /* 0x000fe200078fdaff */
[----:B------:R-:W-:Y:S05]  /*94d0*/  @!P3 BRA `(.L_x_10469) ;  /* 0x000000100000b947 */ /* 0x000fea0003800000 */
[----:B----4-:R2:W-:Y:S02]  /*94e0*/  RED.E.ADD.F32.FTZ.RN.STRONG.GPU [R2.64+-0xc00], R225 ;  /* 0xfff400e10200798e */ /* 0x0105e4000c10e7a0 */
.L_x_10469:
[----:B------:R-:W-:Y:S05]  /*94f0*/  BSYNC B0 ;  /* 0x0000000000007941 */ /* 0x000fea0003800000 */
.L_x_10468:
[----:B------:R-:W3:Y:S01]  /*9500*/  LDS R221, [R221.X4+0x1500] ;  /* 0x00150000dddd7984 */ /* 0x000ee20000004800 */
[----:B------:R-:W-:Y:S01]  /*9510*/  BSSY B0, `(.L_x_10470) ;  /* 0x0000004000007945 */ /* 0x000fe20003800000 */
[----:B------:R-:W-:Y:S01]  /*9520*/  LEA.HI.SX32 R163, R163, R126, 0x1b ;  /* 0x0000007ea3a37211 */ /* 0x000fe200078fdaff */
[----:B------:R-:W-:Y:S05]  /*9530*/  @!P4 BRA `(.L_x_10471) ;  /* 0x000000100000c947 */ /* 0x000fea0003800000 */
[----:B---3--:R3:W-:Y:S02]  /*9540*/  RED.E.ADD.F32.FTZ.RN.STRONG.GPU [R2.64+-0xb80], R221 ;  /* 0xfff480dd0200798e */ /* 0x0087e4000c10e7a0 */
.L_x_10471:
[----:B------:R-:W-:Y:S05]  /*9550*/  BSYNC B0 ;  /* 0x0000000000007941 */ /* 0x000fea0003800000 */
.L_x_10470:
[----:B------:R-:W0:Y:S01]  /*9560*/  LDS R163, [R163.X4+0x1580] ;  /* 0x00158000a3a37984 */ /* 0x000e220000004800 */
[----:B------:R-:W-:Y:S01]  /*9570*/  BSSY B0, `(.L_x_10472) ;  /* 0x0000005000007945 */ /* 0x000fe20003800000 */
[C---:B---3--:R-:W-:Y:S02]  /*9580*/  IADD3 R221, R126.reuse, 0x160, RZ ;  /* 0x000001607edd7810 */ /* 0x048fe40007ffe0ff */
[----:B--2-4-:R-:W-:Y:S01]  /*9590*/  IADD3 R225, R126, 0x180, RZ ;  /* 0x000001807ee17810 */ /* 0x014fe20007ffe0ff */
[----:B------:R-:W-:Y:S05]  /*95a0*/  @!P5 BRA `(.L_x_10473) ;  /* 0x000000100000d947 */ /* 0x000fea0003800000 */
[----:B0-----:R0:W-:Y:S02]  /*95b0*/  RED.E.ADD.F32.FTZ.RN.STRONG.GPU [R2.64+-0xb00], R163 ;  /* 0xfff500a30200798e */ /* 0x0011e4000c10e7a0 */
.L_x_10473:
[----:B------:R-:W-:Y:S05]  /*95c0*/  BSYNC B0 ;  /* 0x0000000000007941 */ /* 0x000fea0003800000 */
.L_x_10472:
        /* <DEDUP_REMOVED lines=14> */
.L_x_10475:
[----:B------:R-:W-:Y:S05]  /*96b0*/  BSYNC B0 ;  /* 0x0000000000007941 */ /* 0x000fea0003800000 */
.L_x_10474:
[----:B------:R-:W2:Y:S01]  /*96c0*/  LDS R225, [R225.X4+0x1680] ;  /* 0x00168000e1e17984 */ /* 0x000ea20000004800 */
[----:B------:R-:W-:Y:S01]  /*96d0*/  BSSY B0, `(.L_x_10476) ;  /* 0x0000005000007945 */ /* 0x000fe20003800000 */
[----:B0-----:R-:W-:Y:S02]  /*96e0*/  IADD3 R221, R126, 0x1c0, RZ ;  /* 0x000001c07edd7810 */ /* 0x001fe40007ffe0ff */
[----:B------:R-:W-:Y:S01]  /*96f0*/  LEA.HI.SX32 R163, R163, R126, 0x1b ;  /* 0x0000007ea3a37211 */ /* 0x000fe200078fdaff */
[----:B------:R-:W-:Y:S05]  /*9700*/  @!P0 BRA `(.L_x_10477) ;  /* 0x0000001000008947 */ /* 0x000fea0003800000 */
[----:B--2---:R0:W-:Y:S02]  /*9710*/  RED.E.ADD.F32.FTZ.RN.STRONG.GPU [R2.64+-0xa00], R225 ;  /* 0xfff600e10200798e */ /* 0x0041e4000c10e7a0 */
.L_x_10477:
[----:B------:R-:W-:Y:S05]  /*9720*/  BSYNC B0 ;  /* 0x0000000000007941 */ /* 0x000fea0003800000 */
.L_x_10476:
[----:B------:R-:W3:Y:S01]  /*9730*/  LDS R163, [R163.X4+0x1700] ;  /* 0x00170000a3a37984 */ /* 0x000ee20000004800 */
[----:B------:R-:W-:Y:S01]  /*9740*/  BSSY B0, `(.L_x_10478) ;  /* 0x0000005000007945 */ /* 0x000fe20003800000 */
[----:B0-2---:R-:W-:-:S02]  /*9750*/  IADD3 R225, R126, 0x1e0, RZ ;  /* 0x000001e07ee17810 */ /* 0x005fc40007ffe0ff */
[----:B------:R-:W-:Y:S01]  /*9760*/  LEA.HI.SX32 R221, R221, R126, 0x1b ;  /* 0x0000007edddd7211 */ /* 0x000fe200078fdaff */
[----:B------:R-:W-:Y:S05]  /*9770*/  @!P1 BRA `(.L_x_10479) ;  /* 0x0000001000009947 */ /* 0x000fea0003800000 */
[----:B---3--:R0:W-:Y:S02]  /*9780*/  RED.E.ADD.F32.FTZ.RN.STRONG.GPU [R2.64+-0x980], R163 ;  /* 0xfff680a30200798e */ /* 0x0081e4000c10e7a0 */
.L_x_10479:
[----:B------:R-:W-:Y:S05]  /*9790*/  BSYNC B0 ;  /* 0x0000000000007941 */ /* 0x000fea0003800000 */
.L_x_10478:
[----:B------:R-:W2:Y:S01]  /*97a0*/  LDS R221, [R221.X4+0x1780] ;  /* 0x00178000dddd7984 */ /* 0x000ea20000004800 */
[----:B------:R-:W-:Y:S01]  /*97b0*/  BSSY B0, `(.L_x_10480) ;  /* 0x0000004000007945 */ /* 0x000fe20003800000 */
[----:B------:R-:W-:Y:S01]  /*97c0*/  LEA.HI.SX32 R225, R225, R126, 0x1b ;  /* 0x0000007ee1e17211 */ /* 0x000fe200078fdaff */
[----:B------:R-:W-:Y:S05]  /*97d0*/  @!P2 BRA `(.L_x_10481) ;  /* 0x000000100000a947 */ /* 0x000fea0003800000 */
[----:B--2---:R2:W-:Y:S02]  /*97e0*/  RED.E.ADD.F32.FTZ.RN.STRONG.GPU [R2.64+-0x900], R221 ;  /* 0xfff700dd0200798e */ /* 0x0045e4000c10e7a0 */
.L_x_10481:
[----:B------:R-:W-:Y:S05]  /*97f0*/  BSYNC B0 ;  /* 0x0000000000007941 */ /* 0x000fea0003800000 */
.L_x_10480:
[----:B------:R-:W4:Y:S01]  /*9800*/  LDS R225, [R225.X4+0x1800] ;  /* 0x00180000e1e17984 */ /* 0x000f220000004800 */
[----:B------:R-:W-:Y:S01]  /*9810*/  BSSY B0, `(.L_x_10482) ;  /* 0x0000005000007945 */ /* 0x000fe20003800000 */
[----:B0--3--:R-:W-:Y:S02]  /*9820*/  IADD3 R163, R126, 0x220, RZ ;  /* 0x000002207ea37810 */ /* 0x009fe40007ffe0ff */
[----:B------:R-:W-:Y:S01]  /*9830*/  LEA.HI.SX32 R129, R129, R126, 0x1b ;  /* 0x0000007e81817211 */ /* 0x000fe200078fdaff */
[----:B------:R-:W-:Y:S05]  /*9840*/  @!P3 BRA `(.L_x_10483) ;  /* 0x000000100000b947 */ /* 0x000fea0003800000 */
[----:B----4-:R0:W-:Y:S02]  /*9850*/  RED.E.ADD.F32.FTZ.RN.STRONG.GPU [R2.64+-0x880], R225 ;  /* 0xfff780e10200798e */ /* 0x0101e4000c10e7a0 */
.L_x_10483:
[----:B------:R-:W-:Y:S05]  /*9860*/  BSYNC B0 ;  /* 0x0000000000007941 */ /* 0x000fea0003800000 */
.L_x_10482:
[----:B------:R-:W3:Y:S01]  /*9870*/  LDS R129, [R129.X4+0x1880] ;  /* 0x0018800081817984 */ /* 0x000ee20000004800 */
[----:B------:R-:W-:Y:S01]  /*9880*/  BSSY B0, `(.L_x_10484) ;  /* 0x0000004000007945 */ /* 0x000fe20003800000 */
[----:B------:R-:W-:Y:S01]  /*9890*/  LEA.HI.SX32 R163, R163, R126, 0x1b ;  /* 0x0000007ea3a37211 */ /* 0x000fe200078fdaff */
[----:B------:R-:W-:Y:S05]  /*98a0*/  @!P4 BRA `(.L_x_10485) ;  /* 0x000000100000c947 */ /* 0x000fea0003800000 */
[----:B---3--:R3:W-:Y:S02]  /*98b0*/  RED.E.ADD.F32.FTZ.RN.STRONG.GPU [R2.64+-0x800], R129 ;  /* 0xfff800810200798e */ /* 0x0087e4000c10e7a0 */
.L_x_10485:
[----:B------:R-:W-:Y:S05]  /*98c0*/  BSYNC B0 ;  /* 0x0000000000007941 */ /* 0x000fea0003800000 */
.L_x_10484:
[----:B------:R-:W0:Y:S01]  /*98d0*/  LDS R163, [R163.X4+0x1900] ;  /* 0x00190000a3a37984 */ /* 0x000e220000004800 */
[----:B------:R-:W-:Y:S01]  /*98e0*/  BSSY B0, `(.L_x_10486) ;  /* 0x0000005000007945 */ /* 0x000fe20003800000 */
[----:B---3--:R-:W-:-:S02]  /*98f0*/  IADD3 R129, R126, 0x240, RZ ;  /* 0x000002407e817810 */ /* 0x008fc40007ffe0ff */
[----:B--2---:R-:W-:Y:S01]  /*9900*/  IADD3 R221, R126, 0x260, RZ ;  /* 0x000002607edd7810 */ /* 0x004fe20007ffe0ff */
[----:B------:R-:W-:Y:S05]  /*9910*/  @!P5 BRA `(.L_x_10487) ;  /* 0x000000100000d947 */ /* 0x000fea0003800000 */
[----:B0-----:R0:W-:Y:S02]  /*9920*/  RED.E.ADD.F32.FTZ.RN.STRONG.GPU [R2.64+-0x780], R163 ;  /* 0xfff880a30200798e */ /* 0x0011e4000c10e7a0 */
.L_x_10487:
[----:B------:R-:W-:Y:S05]  /*9930*/  BSYNC B0 ;  /* 0x0000000000007941 */ /* 0x000fea0003800000 */
.L_x_10486:
        /* <DEDUP_REMOVED lines=14> */
.L_x_10489:
[----:B------:R-:W-:Y:S05]  /*9a20*/  BSYNC B0 ;  /* 0x0000000000007941 */ /* 0x000fea0003800000 */
.L_x_10488:
[----:B------:R-:W2:Y:S01]  /*9a30*/  LDS R221, [R221.X4+0x1a00] ;  /* 0x001a0000dddd7984 */ /* 0x000ea20000004800 */
[----:B------:R-:W-:Y:S01]  /*9a40*/  BSSY B0, `(.L_x_10490) ;  /* 0x0000005000007945 */ /* 0x000fe20003800000 */
[----:B0-----:R-:W-:-:S02]  /*9a50*/  IADD3 R129, R126, 0x2a0, RZ ;  /* 0x000002a07e817810 */ /* 0x001fc40007ffe0ff */
[----:B------:R-:W-:Y:S01]  /*9a60*/  LEA.HI.SX32 R163, R163, R126, 0x1b ;  /* 0x0000007ea3a37211 */ /* 0x000fe200078fdaff */
[----:B------:R-:W-:Y:S05]  /*9a70*/  @!P0 BRA `(.L_x_10491) ;  /* 0x0000001000008947 */ /* 0x000fea0003800000 */
[----:B--2---:R0:W-:Y:S02]  /*9a80*/  RED.E.ADD.F32.FTZ.RN.STRONG.GPU [R2.64+-0x680], R221 ;  /* 0xfff980dd0200798e */ /* 0x0041e4000c10e7a0 */
.L_x_10491:
[----:B------:R-:W-:Y:S05]  /*9a90*/  BSYNC B0 ;  /* 0x0000000000007941 */ /* 0x000fea0003800000 */
.L_x_10490:
[----:B------:R-:W3:Y:S01]  /*9aa0*/  LDS R163, [R163.X4+0x1a80] ;  /* 0x001a8000a3a37984 */ /* 0x000ee20000004800 */
[----:B------:R-:W-:Y:S01]  /*9ab0*/  BSSY B0, `(.L_x_10492) ;  /* 0x0000005000007945 */ /* 0x000fe20003800000 */
[----:B0-2---:R-:W-:Y:S02]  /*9ac0*/  IADD3 R221, R126, 0x2c0, RZ ;  /* 0x000002c07edd7810 */ /* 0x005fe40007ffe0ff */
[----:B------:R-:W-:Y:S01]  /*9ad0*/  LEA.HI.SX32 R129, R129, R126, 0x1b ;  /* 0x0000007e81817211 */ /* 0x000fe200078fdaff */
[----:B------:R-:W-:Y:S05]  /*9ae0*/  @!P1 BRA `(.L_x_10493) ;  /* 0x0000001000009947 */ /* 0x000fea0003800000 */
[----:B---3--:R0:W-:Y:S02]  /*9af0*/  RED.E.ADD.F32.FTZ.RN.STRONG.GPU [R2.64+-0x600], R163 ;  /* 0xfffa00a30200798e */ /* 0x0081e4000c10e7a0 */
.L_x_10493:
[----:B------:R-:W-:Y:S05]  /*9b00*/  BSYNC B0 ;  /* 0x0000000000007941 */ /* 0x000fea0003800000 */
.L_x_10492:
[----:B------:R-:W2:Y:S01]  /*9b10*/  LDS R129, [R129.X4+0x1b00] ;  /* 0x001b000081817984 */ /* 0x000ea20000004800 */
[----:B------:R-:W-:Y:S01]  /*9b20*/  BSSY B0, `(.L_x_10494) ;  /* 0x0000005000007945 */ /* 0x000fe20003800000 */
[----:B0--3--:R-:W-:Y:S02]  /*9b30*/  IADD3 R163, R126, 0x2e0, RZ ;  /* 0x000002e07ea37810 */ /* 0x009fe40007ffe0ff */
[----:B------:R-:W-:Y:S01]  /*9b40*/  LEA.HI.SX32 R221, R221, R126, 0x1b ;  /* 0x0000007edddd7211 */ /* 0x000fe200078fdaff */
[----:B------:R-:W-:Y:S05]  /*9b50*/  @!P2 BRA `(.L_x_10495) ;  /* 0x000000100000a947 */ /* 0x000fea0003800000 */
[----:B--2---:R0:W-:Y:S02]  /*9b60*/  RED.E.ADD.F32.FTZ.RN.STRONG.GPU [R2.64+-0x580], R129 ;  /* 0xfffa80810200798e */ /* 0x0041e4000c10e7a0 */
.L_x_10495:
[----:B------:R-:W-:Y:S05]  /*9b70*/  BSYNC B0 ;  /* 0x0000000000007941 */ /* 0x000fea0003800000 */
.L_x_10494:
[----:B------:R-:W3:Y:S01]  /*9b80*/  LDS R221, [R221.X4+0x1b80] ;  /* 0x001b8000dddd7984 */ /* 0x000ee20000004800 */
[----:B------:R-:W-:Y:S01]  /*9b90*/  BSSY B0, `(.L_x_10496) ;  /* 0x0000005000007945 */ /* 0x000fe20003800000 */
[----:B0-2---:R-:W-:-:S02]  /*9ba0*/  IADD3 R129, R126, 0x300, RZ ;  /* 0x000003007e817810 */ /* 0x005fc40007ffe0ff */
[----:B------:R-:W-:Y:S01]  /*9bb0*/  LEA.HI.SX32 R163, R163, R126, 0x1b ;  /* 0x0000007ea3a37211 */ /* 0x000fe200078fdaff */
[----:B------:R-:W-:Y:S05]  /*9bc0*/  @!P3 BRA `(.L_x_10497) ;  /* 0x000000100000b947 */ /* 0x000fea0003800000 */
[----:B---3--:R0:W-:Y:S02]  /*9bd0*/  RED.E.ADD.F32.FTZ.RN.STRONG.GPU [R2.64+-0x500], R221 ;  /* 0xfffb00dd0200798e */ /* 0x0081e4000c10e7a0 */
.L_x_10497:
[----:B------:R-:W-:Y:S05]  /*9be0*/  BSYNC B0 ;  /* 0x0000000000007941 */ /* 0x000fea0003800000 */
.L_x_10496:
[----:B------:R-:W2:Y:S01]  /*9bf0*/  LDS R163, [R163.X4+0x1c00] ;  /* 0x001c0000a3a37984 */ /* 0x000ea20000004800 */
[----:B------:R-:W-:Y:S01]  /*9c00*/  BSSY B0, `(.L_x_10498) ;  /* 0x0000004000007945 */ /* 0x000fe20003800000 */
[----:B------:R-:W-:Y:S01]  /*9c10*/  LEA.HI.SX32 R129, R129, R126, 0x1b ;  /* 0x0000007e81817211 */ /* 0x000fe200078fdaff */
[----:B------:R-:W-:Y:S05]  /*9c20*/  @!P4 BRA `(.L_x_10499) ;  /* 0x000000100000c947 */ /* 0x000fea0003800000 */
[----:B--2---:R2:W-:Y:S02]  /*9c30*/  RED.E.ADD.F32.FTZ.RN.STRONG.GPU [R2.64+-0x480], R163 ;  /* 0xfffb80a30200798e */ /* 0x0045e4000c10e7a0 */
.L_x_10499:
[----:B------:R-:W-:Y:S05]  /*9c40*/  BSYNC B0 ;  /* 0x0000000000007941 */ /* 0x000fea0003800000 */
.L_x_10498:
[----:B------:R-:W0:Y:S01]  /*9c50*/  LDS R129, [R129.X4+0x1c80] ;  /* 0x001c800081817984 */ /* 0x000e220000004800 */
[----:B------:R-:W-:Y:S01]  /*9c60*/  BSSY B0, `(.L_x_10500) ;  /* 0x0000005000007945 */ /* 0x000fe20003800000 */
[C---:B--2---:R-:W-:Y:S02]  /*9c70*/  IADD3 R163, R126.reuse, 0x320, RZ ;  /* 0x000003207ea37810 */ /* 0x044fe40007ffe0ff */
[----:B0--3--:R-:W-:Y:S01]  /*9c80*/  IADD3 R221, R126, 0x340, RZ ;  /* 0x000003407edd7810 */ /* 0x009fe20007ffe0ff */
[----:B------:R-:W-:Y:S05]  /*9c90*/  @!P5 BRA `(.L_x_10501) ;  /* 0x000000100000d947 */ /* 0x000fea0003800000 */
[----:B------:R0:W-:Y:S02]  /*9ca0*/  RED.E.ADD.F32.FTZ.RN.STRONG.GPU [R2.64+-0x400], R129 ;  /* 0xfffc00810200798e */ /* 0x0001e4000c10e7a0 */
.L_x_10501:
[----:B------:R-:W-:Y:S05]  /*9cb0*/  BSYNC B0 ;  /* 0x0000000000007941 */ /* 0x000fea0003800000 */
.L_x_10500:
        /* <DEDUP_REMOVED lines=14> */
.L_x_10503:
[----:B------:R-:W-:Y:S05]  /*9da0*/  BSYNC B0 ;  /* 0x0000000000007941 */ /* 0x000fea0003800000 */
.L_x_10502:
[----:B------:R-:W2:Y:S01]  /*9db0*/  LDS R221, [R221.X4+0x1d80] ;  /* 0x001d8000dddd7984 */ /* 0x000ea20000004800 */
[----:B------:R-:W-:Y:S01]  /*9dc0*/  BSSY B0, `(.L_x_10504) ;  /* 0x0000005000007945 */ /* 0x000fe20003800000 */
[----:B0-----:R-:W-:Y:S02]  /*9dd0*/  IADD3 R163, R126, 0x380, RZ ;  /* 0x000003807ea37810 */ /* 0x001fe40007ffe0ff */
[----:B------:R-:W-:Y:S01]  /*9de0*/  LEA.HI.SX32 R129, R129, R126, 0x1b ;  /* 0x0000007e81817211 */ /* 0x000fe200078fdaff */
[----:B------:R-:W-:Y:S05]  /*9df0*/  @!P0 BRA `(.L_x_10505) ;  /* 0x0000001000008947 */ /* 0x000fea0003800000 */
[----:B--2---:R0:W-:Y:S02]  /*9e00*/  RED.E.ADD.F32.FTZ.RN.STRONG.GPU [R2.64+-0x300], R221 ;  /* 0xfffd00dd0200798e */ /* 0x0041e4000c10e7a0 */
.L_x_10505:
[----:B------:R-:W-:Y:S05]  /*9e10*/  BSYNC B0 ;  /* 0x0000000000007941 */ /* 0x000fea0003800000 */
.L_x_10504:
[----:B------:R-:W3:Y:S01]  /*9e20*/  LDS R129, [R129.X4+0x1e00] ;  /* 0x001e000081817984 */ /* 0x000ee20000004800 */
[----:B------:R-:W-:Y:S01]  /*9e30*/  BSSY B0, `(.L_x_10506) ;  /* 0x0000005000007945 */ /* 0x000fe20003800000 */
[----:B0-2---:R-:W-:-:S02]  /*9e40*/  IADD3 R221, R126, 0x3a0, RZ ;  /* 0x000003a07edd7810 */ /* 0x005fc40007ffe0ff */
[----:B------:R-:W-:Y:S01]  /*9e50*/  LEA.HI.SX32 R163, R163, R126, 0x1b ;  /* 0x0000007ea3a37211 */ /* 0x000fe200078fdaff */
[----:B------:R-:W-:Y:S05]  /*9e60*/  @!P1 BRA `(.L_x_10507) ;  /* 0x0000001000009947 */ /* 0x000fea0003800000 */
[----:B---3--:R0:W-:Y:S02]  /*9e70*/  RED.E.ADD.F32.FTZ.RN.STRONG.GPU [R2.64+-0x280], R129 ;  /* 0xfffd80810200798e */ /* 0x0081e4000c10e7a0 */
.L_x_10507:
[----:B------:R-:W-:Y:S05]  /*9e80*/  BSYNC B0 ;  /* 0x0000000000007941 */ /* 0x000fea0003800000 */
.L_x_10506:
[----:B------:R-:W2:Y:S01]  /*9e90*/  LDS R163, [R163.X4+0x1e80] ;  /* 0x001e8000a3a37984 */ /* 0x000ea20000004800 */
[----:B------:R-:W-:Y:S01]  /*9ea0*/  BSSY B0, `(.L_x_10508) ;  /* 0x0000005000007945 */ /* 0x000fe20003800000 */
[----:B0--3--:R-:W-:Y:S02]  /*9eb0*/  IADD3 R129, R126, 0x3c0, RZ ;  /* 0x000003c07e817810 */ /* 0x009fe40007ffe0ff */
[----:B------:R-:W-:Y:S01]  /*9ec0*/  LEA.HI.SX32 R221, R221, R126, 0x1b ;  /* 0x0000007edddd7211 */ /* 0x000fe200078fdaff */
[----:B------:R-:W-:Y:S05]  /*9ed0*/  @!P2 BRA `(.L_x_10509) ;  /* 0x000000100000a947 */ /* 0x000fea0003800000 */
[----:B--2---:R0:W-:Y:S02]  /*9ee0*/  RED.E.ADD.F32.FTZ.RN.STRONG.GPU [R2.64+-0x200], R163 ;  /* 0xfffe00a30200798e */ /* 0x0041e4000c10e7a0 */
.L_x_10509:
[----:B------:R-:W-:Y:S05]  /*9ef0*/  BSYNC B0 ;  /* 0x0000000000007941 */ /* 0x000fea0003800000 */
.L_x_10508:
[----:B------:R-:W3:Y:S01]  /*9f00*/  LDS R221, [R221.X4+0x1f00] ;  /* 0x001f0000dddd7984 */ /* 0x000ee20000004800 */
[----:B------:R-:W-:Y:S01]  /*9f10*/  BSSY B0, `(.L_x_10510) ;  /* 0x0000005000007945 */ /* 0x000fe20003800000 */
[----:B0-2---:R-:W-:Y:S02]  /*9f20*/  IADD3 R163, R126, 0x3e0, RZ ;  /* 0x000003e07ea37810 */ /* 0x005fe40007ffe0ff */
[----:B------:R-:W-:Y:S01]  /*9f30*/  LEA.HI.SX32 R129, R129, R126, 0x1b ;  /* 0x0000007e81817211 */ /* 0x000fe200078fdaff */
[----:B------:R-:W-:Y:S05]  /*9f40*/  @!P3 BRA `(.L_x_10511) ;  /* 0x000000100000b947 */ /* 0x000fea0003800000 */
[----:B---3--:R0:W-:Y:S02]  /*9f50*/  RED.E.ADD.F32.FTZ.RN.STRONG.GPU [R2.64+-0x180], R221 ;  /* 0xfffe80dd0200798e */ /* 0x0081e4000c10e7a0 */
.L_x_10511:
[----:B------:R-:W-:Y:S05]  /*9f60*/  BSYNC B0 ;  /* 0x0000000000007941 */ /* 0x000fea0003800000 */
.L_x_10510:
[----:B------:R-:W2:Y:S01]  /*9f70*/  LDS R129, [R129.X4+0x1f80] ;  /* 0x001f800081817984 */ /* 0x000ea20000004800 */
[----:B------:R-:W-:Y:S01]  /*9f80*/  BSSY B0, `(.L_x_10512) ;  /* 0x0000004000007945 */ /* 0x000fe20003800000 */
[----:B------:R-:W-:Y:S01]  /*9f90*/  LEA.HI.SX32 R163, R163, R126, 0x1b ;  /* 0x0000007ea3a37211 */ /* 0x000fe200078fdaff */
[----:B------:R-:W-:Y:S05]  /*9fa0*/  @!P4 BRA `(.L_x_10513) ;  /* 0x000000100000c947 */ /* 0x000fea0003800000 */
[----:B--2---:R2:W-:Y:S02]  /*9fb0*/  RED.E.ADD.F32.FTZ.RN.STRONG.GPU [R2.64+-0x100], R129 ;  /* 0xffff00810200798e */ /* 0x0045e4000c10e7a0 */
.L_x_10513:
[----:B------:R-:W-:Y:S05]  /*9fc0*/  BSYNC B0 ;  /* 0x0000000000007941 */ /* 0x000fea0003800000 */
.L_x_10512:
[----:B------:R-:W0:Y:S01]  /*9fd0*/  LDS R163, [R163.X4+0x2000] ;  /* 0x00200000a3a37984 */ /* 0x000e220000004800 */
[----:B------:R-:W-:Y:S01]  /*9fe0*/  BSSY B0, `(.L_x_10514) ;  /* 0x0000003000007945 */ /* 0x000fe20003800000 */
[----:B------:R-:W-:Y:S05]  /*9ff0*/  @!P5 BRA `(.L_x_10515) ;  /* 0x000000100000d947 */ /* 0x000fea0003800000 */
[----:B0-----:R0:W-:Y:S02]  /*a000*/  RED.E.ADD.F32.FTZ.RN.STRONG.GPU [R2.64+-0x80], R163 ;  /* 0xffff80a30200798e */ /* 0x0011e4000c10e7a0 */
.L_x_10515:
[----:B------:R-:W-:Y:S05]  /*a010*/  BSYNC B0 ;  /* 0x0000000000007941 */ /* 0x000fea0003800000 */
.L_x_10514:
[----:B------:R-:W5:Y:S01]  /*a020*/  SHFL.DOWN PT, R160, R81, 0x1, 0x1f ;  /* 0x08201f0051a07f89 */ /* 0x000f6200000e0000 */
[----:B------:R-:W-:Y:S01]  /*a030*/  ISETP.GT.AND P0, PT, R124, 0x1e, PT ;  /* 0x0000001e7c00780c */ /* 0x000fe20003f04270 */
[----:B0-2---:R-:W-:Y:S01]  /*a040*/  FFMA.FTZ R2, R78, R211, R79 ;  /* 0x000000d34e027223 */ /* 0x005fe2000001004f */
[----:B------:R-:W-:Y:S01]  /*a050*/  MOV R78, R217 ;  /* 0x000000d9004e7202 */ /* 0x000fe20000000f00 */
[----:B------:R-:W0:Y:S01]  /*a060*/  SHFL.DOWN PT, R163, R217, 0x1, 0x1f ;  /* 0x08201f00d9a37f89 */ /* 0x000e2200000e0000 */
[----:B------:R-:W-:Y:S01]  /*a070*/  FFMA.FTZ R207, R76, R207, R77 ;  /* 0x000000cf4ccf7223 */ /* 0x000fe2000001004d */
[----:B------:R-:W-:Y:S01]  /*a080*/  MOV R77, R81 ;  /* 0x00000051004d7202 */ /* 0x000fe20000000f00 */
[----:B------:R-:W-:Y:S01]  /*a090*/  FFMA.FTZ R212, R74, R203, R212 ;  /* 0x000000cb4ad47223 */ /* 0x000fe200000100d4 */
[----:B-1----:R-:W1:Y:S01]  /*a0a0*/  SHFL.DOWN PT, R162, R219, 0x1, 0x1f ;  /* 0x08201f00dba27f89 */ /* 0x002e6200000e0000 */
[----:B------:R-:W-:Y:S01]  /*a0b0*/  MOV R79, R219 ;  /* 0x000000db004f7202 */ /* 0x000fe20000000f00 */
[----:B------:R-:W-:Y:S01]  /*a0c0*/  FMUL.FTZ R3, R73, R196 ;  /* 0x000000c449037220 */ /* 0x000fe20000410000 */
[----:B------:R-:W-:Y:S01]  /*a0d0*/  MOV R76, R80 ;  /* 0x00000050004c7202 */ /* 0x000fe20000000f00 */
[----:B------:R-:W2:Y:S01]  /*a0e0*/  SHFL.DOWN PT, R129, R80, 0x1, 0x1f ;  /* 0x08201f0050817f89 */ /* 0x000ea200000e0000 */
[----:B------:R-:W-:Y:S01]  /*a0f0*/  FMUL.FTZ R71, R71, R179 ;  /* 0x000000b347477220 */ /* 0x000fe20000410000 */
[----:B------:R-:W-:Y:S01]  /*a100*/  ISETP.NE.AND P1, PT, R124, RZ, PT ;  /* 0x000000ff7c00720c */ /* 0x000fe20003f25270 */
[----:B------:R-:W-:Y:S01]  /*a110*/  FMUL.FTZ R69, R69, R176 ;  /* 0x000000b045457220 */ /* 0x000fe20000410000 */
[----:B------:R-:W-:Y:S01]  /*a120*/  ISETP.NE.AND P2, PT, R126, RZ, PT ;  /* 0x000000ff7e00720c */ /* 0x000fe20003f45270 */
[----:B------:R-:W-:Y:S01]  /*a130*/  FFMA.FTZ R3, R72, R198, R3 ;  /* 0x000000c648037223 */ /* 0x000fe20000010003 */
[----:B------:R-:W-:Y:S01]  /*a140*/  BSSY B0, `(.L_x_10516) ;  /* 0x000009a000007945 */ /* 0x000fe20003800000 */
[----:B------:R-:W-:-:S02]  /*a150*/  FFMA.FTZ R70, R70, R181, R71 ;  /* 0x000000b546467223 */ /* 0x000fc40000010047 */
[----:B------:R-:W-:Y:S02]  /*a160*/  FFMA.FTZ R69, R68, R175, R69 ;  /* 0x000000af44457223 */ /* 0x000fe40000010045 */
[----:B------:R-:W-:Y:S02]  /*a170*/  FMUL.FTZ R67, R67, R177 ;  /* 0x000000b143437220 */ /* 0x000fe40000410000 */
        /* <DEDUP_REMOVED lines=8> */
[----:B--2---:R-:W-:Y:S01]  /*a200*/  @!P0 FADD.FTZ R76, R76, R129 ;  /* 0x000000814c4c8221 */ /* 0x004fe20000010000 */
[----:B------:R-:W2:Y:S01]  /*a210*/  SHFL.DOWN PT, R80, R79, 0x2, 0x1f ;  /* 0x08401f004f507f89 */ /* 0x000ea200000e0000 */
[----:B------:R-:W-:Y:S01]  /*a220*/  ISETP.GT.AND P0, PT, R124, 0x1d, PT ;  /* 0x0000001d7c00780c */ /* 0x000fe20003f04270 */
[----:B------:R-:W-:Y:S02]  /*a230*/  FFMA.FTZ R66, R66, R157, R67 ;  /* 0x0000009d42427223 */ /* 0x000fe40000010043 */
[----:B------:R-:W5:Y:S01]  /*a240*/  SHFL.DOWN PT, R73, R76, 0x2, 0x1f ;  /* 0x08401f004c497f89 */ /* 0x000f6200000e0000 */
[----:B------:R-:W-:-:S02]  /*a250*/  FFMA.FTZ R65, R64, R183, R65 ;  /* 0x000000b740417223 */ /* 0x000fc40000010041 */
[----:B------:R-:W-:Y:S02]  /*a260*/  FFMA.FTZ R62, R62, R159, R63 ;  /* 0x0000009f3e3e7223 */ /* 0x000fe4000001003f */
[----:B------:R-:W-:Y:S02]  /*a270*/  FFMA.FTZ R61, R60, R188, R61 ;  /* 0x000000bc3c3d7223 */ /* 0x000fe4000001003d */
[----:B------:R-:W-:Y:S02]  /*a280*/  FMUL.FTZ R167, R128, R167 ;  /* 0x000000a780a77220 */ /* 0x000fe40000410000 */
[----:B------:R-:W-:Y:S02]  /*a290*/  FMUL.FTZ R53, R53, R208 ;  /* 0x000000d035357220 */ /* 0x000fe40000410000 */
[----:B------:R-:W-:Y:S02]  /*a2a0*/  FFMA.FTZ R167, R130, R169, R167 ;  /* 0x000000a982a77223 */ /* 0x000fe400000100a7 */
[----:B0-----:R-:W-:-:S02]  /*a2b0*/  @!P0 FADD.FTZ R77, R77, R74 ;  /* 0x0000004a4d4d8221 */ /* 0x001fc40000010000 */
[----:B------:R-:W-:Y:S02]  /*a2c0*/  FMUL.FTZ R57, R57, R164 ;  /* 0x000000a439397220 */ /* 0x000fe40000410000 */
[----:B-1----:R-:W-:Y:S01]  /*a2d0*/  @!P0 FADD.FTZ R78, R78, R81 ;  /* 0x000000514e4e8221 */ /* 0x002fe20000010000 */
[----:B------:R-:W0:Y:S01]  /*a2e0*/  SHFL.DOWN PT, R68, R77, 0x4, 0x1f ;  /* 0x08801f004d447f89 */ /* 0x000e2200000e0000 */
[----:B------:R-:W-:Y:S02]  /*a2f0*/  FFMA.FTZ R53, R52, R204, R53 ;  /* 0x000000cc34357223 */ /* 0x000fe40000010035 */
[----:B--2---:R-:W-:Y:S02]  /*a300*/  @!P0 FADD.FTZ R79, R79, R80 ;  /* 0x000000504f4f8221 */ /* 0x004fe40000010000 */
[----:B------:R-:W-:Y:S02]  /*a310*/  FFMA.FTZ R57, R56, R192, R57 ;  /* 0x000000c038397223 */ /* 0x000fe40000010039 */
[----:B-----5:R-:W-:Y:S01]  /*a320*/  @!P0 FADD.FTZ R76, R76, R73 ;  /* 0x000000494c4c8221 */ /* 0x020fe20000010000 */
[----:B------:R-:W1:Y:S01]  /*a330*/  SHFL.DOWN PT, R72, R79, 0x4, 0x1f ;  /* 0x08801f004f487f89 */ /* 0x000e6200000e0000 */
[----:B------:R-:W-:Y:S01]  /*a340*/  ISETP.GT.AND P0, PT, R124, 0x1b, PT ;  /* 0x0000001b7c00780c */ /* 0x000fe20003f04270 */
[----:B------:R-:W-:-:S02]  /*a350*/  FFMA.FTZ R52, R17, R2, R167 ;  /* 0x0000000211347223 */ /* 0x000fc400000100a7 */
[----:B------:R-:W2:Y:S01]  /*a360*/  SHFL.DOWN PT, R73, R78, 0x4, 0x1f ;  /* 0x08801f004e497f89 */ /* 0x000ea200000e0000 */
[----:B------:R-:W-:Y:S02]  /*a370*/  FFMA.FTZ R45, R2, R108, R45 ;  /* 0x0000006c022d7223 */ /* 0x000fe4000001002d */
[----:B------:R-:W-:Y:S01]  /*a380*/  FMUL.FTZ R213, R134, R213 ;  /* 0x000000d586d57220 */ /* 0x000fe20000410000 */
[----:B------:R-:W5:Y:S01]  /*a390*/  SHFL.DOWN PT, R71, R76, 0x4, 0x1f ;  /* 0x08801f004c477f89 */ /* 0x000f6200000e0000 */
[----:B------:R-:W-:Y:S02]  /*a3a0*/  FMUL.FTZ R191, R138, R191 ;  /* 0x000000bf8abf7220 */ /* 0x000fe40000410000 */
[----:B------:R-:W-:Y:S02]  /*a3b0*/  FMUL.FTZ R55, R55, R193 ;  /* 0x000000c137377220 */ /* 0x000fe40000410000 */
[----:B------:R-:W-:Y:S02]  /*a3c0*/  FFMA.FTZ R200, R135, R200, R213 ;  /* 0x000000c887c87223 */ /* 0x000fe400000100d5 */
[----:B------:R-:W-:-:S02]  /*a3d0*/  FFMA.FTZ R180, R139, R180, R191 ;  /* 0x000000b48bb47223 */ /* 0x000fc400000100bf */
[----:B0-----:R-:W-:Y:S02]  /*a3e0*/  @!P0 FADD.FTZ R77, R77, R68 ;  /* 0x000000444d4d8221 */ /* 0x001fe40000010000 */
[----:B------:R-:W-:Y:S02]  /*a3f0*/  FMUL.FTZ R197, R142, R197 ;  /* 0x000000c58ec57220 */ /* 0x000fe40000410000 */
[----:B------:R-:W-:Y:S01]  /*a400*/  FFMA.FTZ R54, R54, R165, R55 ;  /* 0x000000a536367223 */ /* 0x000fe20000010037 */
[----:B------:R-:W0:Y:S01]  /*a410*/  SHFL.DOWN PT, R60, R77, 0x8, 0x1f ;  /* 0x09001f004d3c7f89 */ /* 0x000e2200000e0000 */
[----:B------:R-:W-:Y:S02]  /*a420*/  FFMA.FTZ R55, R14, R3, R200 ;  /* 0x000000030e377223 */ /* 0x000fe400000100c8 */
[----:B-1----:R-:W-:Y:S02]  /*a430*/  @!P0 FADD.FTZ R79, R79, R72 ;  /* 0x000000484f4f8221 */ /* 0x002fe40000010000 */
[----:B------:R-:W-:-:S02]  /*a440*/  FFMA.FTZ R42, R3, R109, R42 ;  /* 0x0000006d032a7223 */ /* 0x000fc4000001002a */
[----:B--2---:R-:W-:Y:S01]  /*a450*/  @!P0 FADD.FTZ R78, R78, R73 ;  /* 0x000000494e4e8221 */ /* 0x004fe20000010000 */
[----:B------:R-:W1:Y:S01]  /*a460*/  SHFL.DOWN PT, R64, R79, 0x8, 0x1f ;  /* 0x09001f004f407f89 */ /* 0x000e6200000e0000 */
[----:B------:R-:W-:Y:S02]  /*a470*/  FFMA.FTZ R3, R12, R69, R180 ;  /* 0x000000450c037223 */ /* 0x000fe400000100b4 */
[----:B-----5:R-:W-:Y:S01]  /*a480*/  @!P0 FADD.FTZ R76, R76, R71 ;  /* 0x000000474c4c8221 */ /* 0x020fe20000010000 */
[----:B------:R-:W2:Y:S01]  /*a490*/  SHFL.DOWN PT, R67, R78, 0x8, 0x1f ;  /* 0x09001f004e437f89 */ /* 0x000ea200000e0000 */
[----:B------:R-:W-:Y:S01]  /*a4a0*/  ISETP.GT.AND P0, PT, R124, 0x17, PT ;  /* 0x000000177c00780c */ /* 0x000fe20003f04270 */
[----:B------:R-:W-:Y:S02]  /*a4b0*/  FFMA.FTZ R186, R143, R186, R197 ;  /* 0x000000ba8fba7223 */ /* 0x000fe400000100c5 */
[----:B------:R-:W5:Y:S01]  /*a4c0*/  SHFL.DOWN PT, R63, R76, 0x8, 0x1f ;  /* 0x09001f004c3f7f89 */ /* 0x000f6200000e0000 */
[----:B------:R-:W-:-:S02]  /*a4d0*/  FMUL.FTZ R201, R146, R201 ;  /* 0x000000c992c97220 */ /* 0x000fc40000410000 */
[----:B------:R-:W-:Y:S02]  /*a4e0*/  FADD.FTZ R24, R3, R24 ;  /* 0x0000001803187221 */ /* 0x000fe40000010000 */
[----:B------:R-:W-:Y:S02]  /*a4f0*/  FFMA.FTZ R3, R10, R65, R186 ;  /* 0x000000410a037223 */ /* 0x000fe400000100ba */
[----:B------:R-:W-:Y:S02]  /*a500*/  FFMA.FTZ R194, R147, R194, R201 ;  /* 0x000000c293c27223 */ /* 0x000fe400000100c9 */
[----:B------:R-:W-:Y:S02]  /*a510*/  FMUL.FTZ R223, R156, R223 ;  /* 0x000000df9cdf7220 */ /* 0x000fe40000410000 */
[----:B0-----:R-:W-:Y:S02]  /*a520*/  @!P0 FADD.FTZ R77, R77, R60 ;  /* 0x0000003c4d4d8221 */ /* 0x001fe40000010000 */
[----:B------:R-:W-:-:S02]  /*a530*/  FMUL.FTZ R174, R131, R174 ;  /* 0x000000ae83ae7220 */ /* 0x000fc40000410000 */
[----:B------:R-:W-:Y:S01]  /*a540*/  FMUL.FTZ R209, R136, R209 ;  /* 0x000000d188d17220 */ /* 0x000fe20000410000 */
[----:B------:R-:W0:Y:S01]  /*a550*/  SHFL.DOWN PT, R2, R77, 0x10, 0x1f ;  /* 0x0a001f004d027f89 */ /* 0x000e2200000e0000 */
[----:B-1----:R-:W-:Y:S02]  /*a560*/  @!P0 FADD.FTZ R79, R79, R64 ;  /* 0x000000404f4f8221 */ /* 0x002fe40000010000 */
[----:B------:R-:W-:Y:S02]  /*a570*/  FMUL.FTZ R87, R88, R87 ;  /* 0x0000005758577220 */ /* 0x000fe40000410000 */
[----:B--2---:R-:W-:Y:S01]  /*a580*/  @!P0 FADD.FTZ R78, R78, R67 ;  /* 0x000000434e4e8221 */ /* 0x004fe20000010000 */
[----:B------:R-:W1:Y:S01]  /*a590*/  SHFL.DOWN PT, R56, R79, 0x10, 0x1f ;  /* 0x0a001f004f387f89 */ /* 0x000e6200000e0000 */
[----:B------:R-:W-:Y:S02]  /*a5a0*/  FMUL.FTZ R195, R140, R195 ;  /* 0x000000c38cc37220 */ /* 0x000fe40000410000 */
[----:B-----5:R-:W-:Y:S01]  /*a5b0*/  @!P0 FADD.FTZ R76, R76, R63 ;  /* 0x0000003f4c4c8221 */ /* 0x020fe20000010000 */
[----:B------:R-:W2:Y:S01]  /*a5c0*/  SHFL.DOWN PT, R67, R78, 0x10, 0x1f ;  /* 0x0a001f004e437f89 */ /* 0x000ea200000e0000 */
[----:B------:R-:W-:Y:S01]  /*a5d0*/  ISETP.GT.AND P0, PT, R124, 0xf, PT ;  /* 0x0000000f7c00780c */ /* 0x000fe20003f04270 */
[----:B------:R-:W-:-:S02]  /*a5e0*/  FMUL.FTZ R84, R215, R84 ;  /* 0x00000054d7547220 */ /* 0x000fc40000410000 */
[----:B------:R-:W5:Y:S01]  /*a5f0*/  SHFL.DOWN PT, R63, R76, 0x10, 0x1f ;  /* 0x0a001f004c3f7f89 */ /* 0x000f6200000e0000 */
[----:B------:R-:W-:Y:S02]  /*a600*/  FMUL.FTZ R199, R144, R199 ;  /* 0x000000c790c77220 */ /* 0x000fe40000410000 */
[----:B------:R-:W-:Y:S02]  /*a610*/  FMUL.FTZ R59, R59, R189 ;  /* 0x000000bd3b3b7220 */ /* 0x000fe40000410000 */
[----:B------:R-:W-:Y:S02]  /*a620*/  FMUL.FTZ R187, R148, R187 ;  /* 0x000000bb94bb7220 */ /* 0x000fe40000410000 */
[----:B------:R-:W-:Y:S02]  /*a630*/  FMUL.FTZ R173, R150, R173 ;  /* 0x000000ad96ad7220 */ /* 0x000fe40000410000 */
[----:B------:R-:W-:Y:S02]  /*a640*/  FMUL.FTZ R171, R152, R171 ;  /* 0x000000ab98ab7220 */ /* 0x000fe40000410000 */
[----:B------:R-:W-:-:S02]  /*a650*/  FMUL.FTZ R75, R154, R75 ;  /* 0x0000004b9a4b7220 */ /* 0x000fc40000410000 */
[----:B------:R-:W-:Y:S02]  /*a660*/  FADD.FTZ R30, R3, R30 ;  /* 0x0000001e031e7221 */ /* 0x000fe40000010000 */
[----:B0-----:R-:W-:Y:S02]  /*a670*/  @!P0 FADD.FTZ R77, R77, R2 ;  /* 0x000000024d4d8221 */ /* 0x001fe40000010000 */
[----:B-1----:R-:W-:Y:S02]  /*a680*/  @!P0 FADD.FTZ R79, R79, R56 ;  /* 0x000000384f4f8221 */ /* 0x002fe40000010000 */
[----:B------:R-:W-:Y:S02]  /*a690*/  FFMA.FTZ R3, R8, R61, R194 ;  /* 0x0000003d08037223 */ /* 0x000fe400000100c2 */
[----:B--2---:R-:W-:Y:S02]  /*a6a0*/  @!P0 FADD.FTZ R78, R78, R67 ;  /* 0x000000434e4e8221 */ /* 0x004fe40000010000 */
[----:B------:R-:W-:-:S02]  /*a6b0*/  FFMA.FTZ R202, R133, R202, R223 ;  /* 0x000000ca85ca7223 */ /* 0x000fc400000100df */
[----:B-----5:R-:W-:Y:S02]  /*a6c0*/  @!P0 FADD.FTZ R76, R76, R63 ;  /* 0x0000003f4c4c8221 */ /* 0x020fe40000010000 */
        /* <DEDUP_REMOVED lines=31> */
[----:B------:R-:W-:Y:S02]  /*a8c0*/  FADD.FTZ R20, R59, R20 ;  /* 0x000000143b147221 */ /* 0x000fe40000010000 */
[----:B------:R-:W-:Y:S02]  /*a8d0*/  FFMA.FTZ R40, R69, R111, R40 ;  /* 0x0000006f45287223 */ /* 0x000fe40000010028 */
        /* <DEDUP_REMOVED lines=32> */
.L_x_10517:
[----:B0-----:R-:W-:Y:S05]  /*aae0*/  BSYNC B0 ;  /* 0x0000000000007941 */ /* 0x001fea0003800000 */
.L_x_10516:
        /* <DEDUP_REMOVED lines=8> */
.L_x_10439:
[----:B------:R-:W-:Y:S01]  /*ab70*/  BAR.SYNC.DEFER_BLOCKING 0x0 ;  /* 0x0000000000007b1d */ /* 0x000fe20000010000 */
[----:B------:R-:W-:Y:S01]  /*ab80*/  HFMA2.MMA R3, -RZ, RZ, 0, 9.5367431640625e-07 ;  /* 0x00000010ff037435 */ /* 0x000fe200000001ff */
[----:B------:R-:W-:-:S04]  /*ab90*/  UIADD3 UR7, UR21, -0x1, URZ ;  /* 0xffffffff15077890 */ /* 0x000fc8000fffe03f */
[----:B------:R-:W-:-:S05]  /*aba0*/  ULDC.64 UR38, c[0x0][0x2d8] ;  /* 0x0000b60000267ab9 */ /* 0x000fca0000000a00 */
[----:B------:R-:W-:-:S05]  /*abb0*/  IMAD.WIDE R2, R122, R3, UR18 ;  /* 0x000000127a027e25 */ /* 0x000fca000f8e0203 */
[----:B------:R-:W2:Y:S04]  /*abc0*/  LDG.E.128 R4, [R2.64] ;  /* 0x0000002002047981 */ /* 0x000ea8000c1e1d00 */
[----:B------:R-:W5:Y:S04]  /*abd0*/  LDG.E.128 R8, [R2.64+0x200] ;  /* 0x0002002002087981 */ /* 0x000f68000c1e1d00 */
[----:B----4-:R-:W4:Y:S04]  /*abe0*/  LDG.E.128 R12, [R2.64+0x400] ;  /* 0x00040020020c7981 */ /* 0x010f28000c1e1d00 */
        /* <DEDUP_REMOVED lines=25> */
[----:B-----5:R-:W-:Y:S04]  /*ad80*/  STS.128 [R124.X16+0x200], R8 ;  /* 0x000200087c007388 */ /* 0x020fe8000000cc00 */
[----:B----4-:R-:W-:Y:S04]  /*ad90*/  STS.128 [R124.X16+0x400], R12 ;  /* 0x0004000c7c007388 */ /* 0x010fe8000000cc00 */
        /* <DEDUP_REMOVED lines=46> */
[----:B------:R-:W-:-:S06]  /*b080*/  FSETP.GTU.FTZ.AND P3, PT, R4, 20, PT ;  /* 0x41a000000400780b */ /* 0x000fcc0003f7c000 */
[----:B------:R2:W3:Y:S01]  /*b090*/  @!P6 MUFU.EX2 R12, R9 ;  /* 0x00000009000ce308 */ /* 0x0004e20000000800 */
[----:B0-----:R-:W-:Y:S01]  /*b0a0*/  @!P5 FMUL.FTZ R31, R31, R8 ;  /* 0x000000081f1fd220 */ /* 0x001fe20000410000 */
[----:B------:R-:W-:-:S05]  /*b0b0*/  FSETP.GTU.FTZ.AND P5, PT, R6, 20, PT ;  /* 0x41a000000600780b */ /* 0x000fca0003fbc000 */
[----:B------:R-:W-:Y:S01]  /*b0c0*/  @!P3 FMUL.FTZ R4, R4, -1.4426950216293334961 ;  /* 0xbfb8aa3b0404b820 */ /* 0x000fe20000410000 */
[----:B------:R-:W0:Y:S01]  /*b0d0*/  @!P0 MUFU.EX2 R0, R0 ;  /* 0x0000000000008308 */ /* 0x000e220000000800 */
[----:B--2---:R-:W2:Y:S01]  /*b0e0*/  LDS.128 R8, [R121] ;  /* 0x0000000079087984 */ /* 0x004ea20000000c00 */
[----:B-1----:R-:W-:Y:S01]  /*b0f0*/  @!P4 FMUL.FTZ R30, R30, R3 ;  /* 0x000000031e1ec220 */ /* 0x002fe20000410000 */
[----:B------:R-:W-:Y:S01]  /*b100*/  FSETP.GTU.FTZ.AND P4, PT, R5, 20, PT ;  /* 0x41a000000500780b */ /* 0x000fe20003f9c000 */
[----:B------:R-:W-:Y:S01]  /*b110*/  @!P2 FMUL.FTZ R3, R59, -1.4426950216293334961 ;  /* 0xbfb8aa3b3b03a820 */ /* 0x000fe20000410000 */
[----:B------:R-:W-:Y:S02]  /*b120*/  BAR.SYNC.DEFER_BLOCKING 0x0 ;  /* 0x0000000000007b1d */ /* 0x000fe40000010000 */
[----:B------:R-:W-:Y:S02]  /*b130*/  @!P5 FMUL.FTZ R6, R6, -1.4426950216293334961 ;  /* 0xbfb8aa3b0606d820 */ /* 0x000fe40000410000 */
[----:B---3--:R-:W-:-:S02]  /*b140*/  @!P6 FADD.FTZ R12, R12, 1 ;  /* 0x3f8000000c0ce421 */ /* 0x008fc40000010000 */
[----:B------:R-:W1:Y:S01]  /*b150*/  @!P1 MUFU.EX2 R2, R2 ;  /* 0x0000000200029308 */ /* 0x000e620000000800 */
[----:B0-----:R-:W-:-:S04]  /*b160*/  @!P0 FADD.FTZ R0, R0, 1 ;  /* 0x3f80000000008421 */ /* 0x001fc80000010000 */
[----:B------:R-:W-:-:S03]  /*b170*/  @!P4 FMUL.FTZ R5, R5, -1.4426950216293334961 ;  /* 0xbfb8aa3b0505c820 */ /* 0x000fc60000410000 */
[----:B------:R-:W0:Y:S08]  /*b180*/  @!P2 MUFU.EX2 R3, R3 ;  /* 0x000000030003a308 */ /* 0x000e300000000800 */
[----:B------:R-:W3:Y:S01]  /*b190*/  @!P3 MUFU.EX2 R4, R4 ;  /* 0x000000040004b308 */ /* 0x000ee20000000800 */
[----:B-1----:R-:W-:Y:S01]  /*b1a0*/  @!P1 FADD.FTZ R2, R2, 1 ;  /* 0x3f80000002029421 */ /* 0x002fe20000010000 */
[----:B------:R-:W-:Y:S04]  /*b1b0*/  STS.128 [R121], R48 ;  /* 0x0000003079007388 */ /* 0x000fe80000000c00 */
[----:B------:R-:W-:Y:S02]  /*b1c0*/  STS.128 [R121+0x10], R36 ;  /* 0x0000102479007388 */ /* 0x000fe40000000c00 */
[----:B------:R-:W1:Y:S01]  /*b1d0*/  @!P6 MUFU.RCP R15, R12 ;  /* 0x0000000c000fe308 */ /* 0x000e620000001000 */
[----:B0-----:R-:W-:Y:S01]  /*b1e0*/  @!P2 FADD.FTZ R3, R3, 1 ;  /* 0x3f8000000303a421 */ /* 0x001fe20000010000 */
[----:B------:R-:W-:Y:S01]  /*b1f0*/  STS.128 [R121+0x20], R40 ;  /* 0x0000202879007388 */ /* 0x000fe20000000c00 */
[----:B--2---:R-:W-:-:S03]  /*b200*/  FADD.FTZ R8, R8, UR5 ;  /* 0x0000000508087e21 */ /* 0x004fc60008010000 */
[----:B------:R-:W-:Y:S01]  /*b210*/  STS.128 [R121+0x30], R44 ;  /* 0x0000302c79007388 */ /* 0x000fe20000000c00 */
[----:B---3--:R-:W-:Y:S01]  /*b220*/  @!P3 FADD.FTZ R4, R4, 1 ;  /* 0x3f8000000404b421 */ /* 0x008fe20000010000 */
[----:B------:R-:W0:Y:S01]  /*b230*/  @!P0 MUFU.RCP R0, R0 ;  /* 0x0000000000008308 */ /* 0x000e220000001000 */
[----:B------:R-:W-:Y:S01]  /*b240*/  FADD.FTZ R9, R9, UR5 ;  /* 0x0000000509097e21 */ /* 0x000fe20008010000 */
[----:B------:R-:W-:-:S06]  /*b250*/  NOP ;  /* 0x0000000000007918 */ /* 0x000fcc0000000000 */
[----:B-1----:R-:W-:Y:S01]  /*b260*/  @!P6 FMUL.FTZ R24, R24, R15 ;  /* 0x0000000f1818e220 */ /* 0x002fe20000410000 */
[----:B------:R-:W1:Y:S01]  /*b270*/  @!P1 MUFU.RCP R17, R2 ;  /* 0x0000000200119308 */ /* 0x000e620000001000 */
[----:B------:R-:W-:Y:S01]  /*b280*/  FADD.FTZ R10, R10, UR5 ;  /* 0x000000050a0a7e21 */ /* 0x000fe20008010000 */
[----:B------:R-:W-:Y:S01]  /*b290*/  LDS.128 R36, [R124.X16+0x400] ;  /* 0x000400007c247984 */ /* 0x000fe2000000cc00 */
[----:B------:R-:W-:Y:S01]  /*b2a0*/  FADD.FTZ R11, R11, UR5 ;  /* 0x000000050b0b7e21 */ /* 0x000fe20008010000 */
[----:B------:R-:W-:Y:S02]  /*b2b0*/  FSETP.GTU.FTZ.AND P6, PT, R7, 20, PT ;  /* 0x41a000000700780b */ /* 0x000fe40003fdc000 */
[----:B------:R-:W-:Y:S01]  /*b2c0*/  LDS.128 R40, [R124.X16+0x600] ;  /* 0x000600007c287984 */ /* 0x000fe2000000cc00 */
[----:B0-----:R-:W-:Y:S01]  /*b2d0*/  @!P0 FMUL.FTZ R25, R25, R0 ;  /* 0x0000000019198220 */ /* 0x001fe20000410000 */
[----:B------:R-:W0:Y:S01]  /*b2e0*/  @!P2 MUFU.RCP R14, R3 ;  /* 0x00000003000ea308 */ /* 0x000e220000001000 */
[----:B------:R-:W-:-:S07]  /*b2f0*/  FSETP.GTU.FTZ.AND P0, PT, R8, 20, PT ;  /* 0x41a000000800780b */ /* 0x000fce0003f1c000 */
[----:B------:R-:W2:Y:S01]  /*b300*/  @!P3 MUFU.RCP R15, R4 ;  /* 0x00000004000fb308 */ /* 0x000ea20000001000 */
[----:B-1----:R-:W-:Y:S01]  /*b310*/  @!P1 FMUL.FTZ R26, R26, R17 ;  /* 0x000000111a1a9220 */ /* 0x002fe20000410000 */
[----:B------:R-:W-:Y:S01]  /*b320*/  FSETP.GTU.FTZ.AND P1, PT, R9, 20, PT ;  /* 0x41a000000900780b */ /* 0x000fe20003f3c000 */
[----:B------:R-:W-:Y:S03]  /*b330*/  LDS.128 R16, [R124.X16+0x200] ;  /* 0x000200007c107984 */ /* 0x000fe6000000cc00 */
[----:B------:R-:W-:Y:S02]  /*b340*/  @!P0 FMUL.FTZ R0, R8, -1.4426950216293334961 ;  /* 0xbfb8aa3b08008820 */ /* 0x000fe40000410000 */
[----:B0-----:R-:W-:Y:S01]  /*b350*/  @!P2 FMUL.FTZ R27, R27, R14 ;  /* 0x0000000e1b1ba220 */ /* 0x001fe20000410000 */
[----:B------:R-:W-:Y:S01]  /*b360*/  FSETP.GTU.FTZ.AND P2, PT, R10, 20, PT ;  /* 0x41a000000a00780b */ /* 0x000fe20003f5c000 */
[----:B------:R-:W0:Y:S05]  /*b370*/  @!P4 MUFU.EX2 R5, R5 ;  /* 0x000000050005c308 */ /* 0x000e2a0000000800 */
[----:B------:R-:W-:-:S02]  /*b380*/  @!P1 FMUL.FTZ R2, R9, -1.4426950216293334961 ;  /* 0xbfb8aa3b09029820 */ /* 0x000fc40000410000 */
[----:B--2---:R-:W-:Y:S01]  /*b390*/  @!P3 FMUL.FTZ R20, R20, R15 ;  /* 0x0000000f1414b220 */ /* 0x004fe20000410000 */
[----:B------:R-:W-:Y:S01]  /*b3a0*/  FSETP.GTU.FTZ.AND P3, PT, R11, 20, PT ;  /* 0x41a000000b00780b */ /* 0x000fe20003f7c000 */
[----:B------:R1:W2:Y:S03]  /*b3b0*/  @!P5 MUFU.EX2 R13, R6 ;  /* 0x00000006000dd308 */ /* 0x0002a60000000800 */
[----:B------:R-:W-:Y:S02]  /*b3c0*/  @!P2 FMUL.FTZ R3, R10, -1.4426950216293334961 ;  /* 0xbfb8aa3b0a03a820 */ /* 0x000fe40000410000 */
[----:B0-----:R-:W-:-:S03]  /*b3d0*/  @!P4 FADD.FTZ R5, R5, 1 ;  /* 0x3f8000000505c421 */ /* 0x001fc60000010000 */
[----:B------:R-:W0:Y:S01]  /*b3e0*/  @!P1 MUFU.EX2 R2, R2 ;  /* 0x0000000200029308 */ /* 0x000e220000000800 */
[----:B-1----:R-:W-:-:S03]  /*b3f0*/  @!P6 FMUL.FTZ R6, R7, -1.4426950216293334961 ;  /* 0xbfb8aa3b0706e820 */ /* 0x002fc60000410000 */
[----:B------:R-:W-:Y:S02]  /*b400*/  @!P3 FMUL.FTZ R4, R11, -1.4426950216293334961 ;  /* 0xbfb8aa3b0b04b820 */ /* 0x000fe40000410000 */
[----:B------:R-:W1:Y:S02]  /*b410*/  LDS.128 R8, [R124.X16] ;  /* 0x000000007c087984 */ /* 0x000e64000000cc00 */
[----:B------:R-:W-:Y:S01]  /*b420*/  @!P2 MUFU.EX2 R3, R3 ;  /* 0x000000030003a308 */ /* 0x000fe20000000800 */
[----:B--2---:R-:W-:-:S07]  /*b430*/  @!P5 FADD.FTZ R13, R13, 1 ;  /* 0x3f8000000d0dd421 */ /* 0x004fce0000010000 */
[----:B------:R-:W2:Y:S08]  /*b440*/  @!P6 MUFU.EX2 R7, R6 ;  /* 0x000000060007e308 */ /* 0x000eb00000000800 */
[----:B------:R0:W3:Y:S08]  /*b450*/  @!P3 MUFU.EX2 R6, R4 ;  /* 0x000000040006b308 */ /* 0x0000f00000000800 */
[----:B------:R-:W4:Y:S01]  /*b460*/  @!P0 MUFU.EX2 R0, R0 ;  /* 0x0000000000008308 */ /* 0x000f220000000800 */
[----:B0-----:R-:W-:Y:S01]  /*b470*/  @!P1 FADD.FTZ R4, R2, 1 ;  /* 0x3f80000002049421 */ /* 0x001fe20000010000 */
[----:B------:R-:W-:Y:S01]  /*b480*/  MOV R2, UR29 ;  /* 0x0000001d00027c02 */ /* 0x000fe20008000f00 */
[----:B--2---:R-:W-:-:S05]  /*b490*/  @!P6 FADD.FTZ R7, R7, 1 ;  /* 0x3f8000000707e421 */ /* 0x004fca0000010000 */
[----:B------:R0:W2:Y:S01]  /*b4a0*/  @!P4 MUFU.RCP R12, R5 ;  /* 0x00000005000cc308 */ /* 0x0000a20000001000 */
[----:B---3--:R-:W-:Y:S02]  /*b4b0*/  @!P3 FADD.FTZ R6, R6, 1 ;  /* 0x3f8000000606b421 */ /* 0x008fe40000010000 */
[----:B----4-:R-:W-:-:S05]  /*b4c0*/  @!P0 FADD.FTZ R0, R0, 1 ;  /* 0x3f80000000008421 */ /* 0x010fca0000010000 */
[----:B------:R-:W3:Y:S01]  /*b4d0*/  @!P5 MUFU.RCP R13, R13 ;  /* 0x0000000d000dd308 */ /* 0x000ee20000001000 */
[----:B0-----:R-:W-:Y:S01]  /*b4e0*/  @!P2 FADD.FTZ R5, R3, 1 ;  /* 0x3f8000000305a421 */ /* 0x001fe20000010000 */
[----:B------:R-:W-:Y:S01]  /*b4f0*/  MOV R3, UR28 ;  /* 0x0000001c00037c02 */ /* 0x000fe20008000f00 */
[----:B------:R-:W-:-:S04]  /*b500*/  UIMAD UR28, UR35, UR30, URZ ;  /* 0x0000001e231c72a4 */ /* 0x000fc8000f8e023f */
[----:B------:R-:W-:Y:S01]  /*b510*/  IMAD.WIDE R2, R122, 0x10, R2 ;  /* 0x000000107a027825 */ /* 0x000fe200078e0202 */
[----:B------:R-:W0:Y:S01]  /*b520*/  @!P0 MUFU.RCP R15, R0 ;  /* 0x00000000000f8308 */ /* 0x000e220000001000 */
[----:B------:R-:W-:Y:S02]  /*b530*/  UIMAD UR28, UR34, UR31, UR28 ;  /* 0x0000001f221c72a4 */ /* 0x000fe4000f8e021c */
[----:B--2---:R-:W-:Y:S01]  /*b540*/  @!P4 FMUL.FTZ R21, R21, R12 ;  /* 0x0000000c1515c220 */ /* 0x004fe20000410000 */
[----:B-1----:R-:W-:Y:S01]  /*b550*/  STG.E.128 [R2.64], R8 ;  /* 0x0000000802007986 */ /* 0x002fe2000c101d20 */
[----:B------:R-:W-:Y:S02]  /*b560*/  ULDC.64 UR30, c[0x0][0x300] ;  /* 0x0000c000001e7ab9 */ /* 0x000fe40000000a00 */
[----:B------:R-:W-:Y:S01]  /*b570*/  UIADD3 UR9, UR9, UR28, URZ ;  /* 0x0000001c09097290 */ /* 0x000fe2000fffe03f */
[----:B------:R-:W-:Y:S01]  /*b580*/  STG.E.128 [R2.64+0x200], R16 ;  /* 0x0002001002007986 */ /* 0x000fe2000c101d20 */
[----:B------:R-:W1:Y:S01]  /*b590*/  @!P1 MUFU.RCP R4, R4 ;  /* 0x0000000400049308 */ /* 0x000e620000001000 */
[----:B---3--:R-:W-:Y:S01]  /*b5a0*/  @!P5 FMUL.FTZ R22, R22, R13 ;  /* 0x0000000d1616d220 */ /* 0x008fe20000410000 */
[----:B------:R-:W-:Y:S01]  /*b5b0*/  UIMAD UR28, UR17, UR30, URZ ;  /* 0x0000001e111c72a4 */ /* 0x000fe2000f8e023f */
[----:B------:R-:W-:Y:S01]  /*b5c0*/  STG.E.128 [R2.64+0x400], R36 ;  /* 0x0004002402007986 */ /* 0x000fe2000c101d20 */
[----:B------:R-:W-:-:S02]  /*b5d0*/  UIMAD.WIDE.U32 UR8, UR16, UR30, UR8 ;  /* 0x0000001e100872a5 */ /* 0x000fc4000f8e0008 */
[----:B------:R-:W-:Y:S01]  /*b5e0*/  UIMAD UR28, UR16, UR31, UR28 ;  /* 0x0000001f101c72a4 */ /* 0x000fe2000f8e021c */
[----:B------:R2:W-:Y:S01]  /*b5f0*/  STG.E.128 [R2.64+0x600], R40 ;  /* 0x0006002802007986 */ /* 0x0005e2000c101d20 */
[----:B------:R-:W3:Y:S01]  /*b600*/  @!P2 MUFU.RCP R5, R5 ;  /* 0x000000050005a308 */ /* 0x000ee20000001000 */
[----:B0-----:R-:W-:Y:S01]  /*b610*/  @!P0 FMUL.FTZ R32, R32, R15 ;  /* 0x0000000f20208220 */ /* 0x001fe20000410000 */
[----:B------:R-:W-:Y:S01]  /*b620*/  ULDC.64 UR30, c[0x0][0x340] ;  /* 0x0000d000001e7ab9 */ /* 0x000fe20000000a00 */
[----:B------:R-:W-:Y:S01]  /*b630*/  BAR.SYNC.DEFER_BLOCKING 0x0 ;  /* 0x0000000000007b1d */ /* 0x000fe20000010000 */
[----:B------:R-:W-:Y:S01]  /*b640*/  UIADD3 UR28, UR9, UR28, URZ ;  /* 0x0000001c091c7290 */ /* 0x000fe2000fffe03f */
[----:B------:R-:W-:Y:S01]  /*b650*/  FADD.FTZ R0, R32, R125 ;  /* 0x0000007d20007221 */ /* 0x000fe20000010000 */
[----:B------:R-:W-:Y:S01]  /*b660*/  ULEA UR9, UP0, UR8, UR30, 0x2 ;  /* 0x0000001e08097291 */ /* 0x000fe2000f80103f */
[----:B-1----:R-:W-:Y:S02]  /*b670*/  @!P1 FMUL.FTZ R33, R33, R4 ;  /* 0x0000000421219220 */ /* 0x002fe40000410000 */
[----:B------:R-:W0:Y:S01]  /*b680*/  @!P3 MUFU.RCP R6, R6 ;  /* 0x000000060006b308 */ /* 0x000e220000001000 */
[----:B------:R-:W-:-:S02]  /*b690*/  ULEA.HI.X UR8, UR8, UR31, UR28, 0x2, UP0 ;  /* 0x0000001f08087291 */ /* 0x000fc400080f141c */
        /* <DEDUP_REMOVED lines=8> */
[----:B------:R-:W-:Y:S04]  /*b720*/  STS.128 [R121+0x10], R28 ;  /* 0x0000101c79007388 */ /* 0x000fe80000000c00 */
[----:B------:R0:W-:Y:S01]  /*b730*/  STS.128 [R121], R32 ;  /* 0x0000002079007388 */ /* 0x0001e20000000c00 */
[----:B-1----:R-:W-:-:S03]  /*b740*/  @!P6 FMUL.FTZ R23, R23, R14 ;  /* 0x0000000e1717e220 */ /* 0x002fc60000410000 */
[----:B------:R1:W-:Y:S04]  /*b750*/  STS.128 [R121+0x20], R24 ;  /* 0x0000201879007388 */ /* 0x0003e80000000c00 */
[----:B------:R-:W-:Y:S01]  /*b760*/  STS.128 [R121+0x30], R20 ;  /* 0x0000301479007388 */ /* 0x000fe20000000c00 */
        /* <DEDUP_REMOVED lines=27> */
[----:B------:R-:W-:Y:S01]  /*b920*/  @!P0 CALL.REL.NOINC `(.L_x_10406) ;  /* 0x0000001000008944 */ /* 0x000fe20003c00000 */
[----:B------:R-:W-:Y:S05]  /*b930*/  BRA `(.L_x_10519) ;  /* 0xffff512000007947 */ /* 0x000fea000383ffff */
.L_x_10406:
[----:B------:R-:W-:Y:S02]  /*b940*/  ISETP.NE.U32.AND P0, PT, RZ, c[0x0][0x328], PT ;  /* 0x0000ca00ff007a0c */ /* 0x000fe40003f05070 */
[----:B------:R-:W-:-:S02]  /*b950*/  ISETP.NE.U32.AND P2, PT, RZ, c[0x0][0x348], PT ;  /* 0x0000d200ff007a0c */ /* 0x000fc40003f45070 */
[----:B------:R-:W-:Y:S02]  /*b960*/  ISETP.NE.AND.EX P1, PT, RZ, c[0x0][0x32c], PT, P0 ;  /* 0x0000cb00ff007a0c */ /* 0x000fe40003f25300 */
[----:B------:R-:W-:-:S11]  /*b970*/  ISETP.NE.AND.EX P0, PT, RZ, c[0x0][0x34c], PT, P2 ;  /* 0x0000d300ff007a0c */ /* 0x000fd60003f05320 */
[----:B------:R-:W-:Y:S05]  /*b980*/  @!P1 BRA `(.L_x_10520) ;  /* 0x0000016000009947 */ /* 0x000fea0003800000 */
[----:B------:R-:W3:Y:S01]  /*b990*/  SHFL.DOWN P1, R0, R127, 0x1, 0x1f ;  /* 0x08201f007f007f89 */ /* 0x000ee20000020000 */
[----:B------:R-:W-:Y:S03]  /*b9a0*/  BSSY B0, `(.L_x_10520) ;  /* 0x0000014000007945 */ /* 0x000fe60003800000 */
[----:B-1----:R-:W1:Y:S01]  /*b9b0*/  S2R R6, SR_LANEID ;  /* 0x0000000000067919 */ /* 0x002e620000000000 */
[----:B---3--:R-:W-:Y:S01]  /*b9c0*/  @P1 FADD R0, R0, R127 ;  /* 0x0000007f00001221 */ /* 0x008fe20000000000 */
[----:B-1----:R-:W-:-:S04]  /*b9d0*/  ISETP.NE.AND P2, PT, R6, RZ, PT ;  /* 0x000000ff0600720c */ /* 0x002fc80003f45270 */
[----:B0-----:R-:W0:Y:S04]  /*b9e0*/  SHFL.DOWN P1, R3, R0, 0x2, 0x1f ;  /* 0x08401f0000037f89 */ /* 0x001e280000020000 */
        /* <DEDUP_REMOVED lines=15> */
.L_x_10521:
[----:B0-----:R-:W-:Y:S05]  /*bae0*/  BSYNC B0 ;  /* 0x0000000000007941 */ /* 0x001fea0003800000 */
.L_x_10520:
[----:B------:R-:W-:Y:S01]  /*baf0*/  BSSY B0, `(.L_x_10522) ;  /* 0x000001a000007945 */ /* 0x000fe20003800000 */
[----:B------:R-:W-:Y:S05]  /*bb00*/  @!P0 BRA `(.L_x_10523) ;  /* 0x0000017000008947 */ /* 0x000fea0003800000 */
[----:B------:R-:W-:Y:S06]  /*bb10*/  BAR.SYNC.DEFER_BLOCKING 0x0 ;  /* 0x0000000000007b1d */ /* 0x000fec0000010000 */
[----:B------:R-:W3:Y:S04]  /*bb20*/  SHFL.DOWN P0, R0, R125, 0x1, 0x1f ;  /* 0x08201f007d007f89 */ /* 0x000ee80000000000 */
[----:B-1----:R-:W1:Y:S04]  /*bb30*/  S2R R6, SR_LANEID ;  /* 0x0000000000067919 */ /* 0x002e680000000000 */
[----:B------:R-:W4:Y:S01]  /*bb40*/  S2R R11, SR_TID.X ;  /* 0x00000000000b7919 */ /* 0x000f220000002100 */
[----:B---3--:R-:W-:Y:S01]  /*bb50*/  @P0 FADD R0, R0, R125 ;  /* 0x0000007d00000221 */ /* 0x008fe20000000000 */
[----:B-1----:R-:W-:-:S04]  /*bb60*/  ISETP.NE.AND P1, PT, R6, RZ, PT ;  /* 0x000000ff0600720c */ /* 0x002fc80003f25270 */
        /* <DEDUP_REMOVED lines=17> */
.L_x_10523:
[----:B-1----:R-:W1:Y:S02]  /*bc80*/  S2R R11, SR_TID.X ;  /* 0x00000000000b7919 */ /* 0x002e640000002100 */
.L_x_10524:
[----:B0-----:R-:W-:Y:S05]  /*bc90*/  BSYNC B0 ;  /* 0x0000000000007941 */ /* 0x001fea0003800000 */
.L_x_10522:
[----:B-1----:R-:W-:-:S13]  /*bca0*/  ISETP.GE.AND P0, PT, R11, c[0x0][0x16c], PT ;  /* 0x00005b000b007a0c */ /* 0x002fda0003f06270 */
        /* <DEDUP_REMOVED lines=11> */
.L_x_10525:
        /* <DEDUP_REMOVED lines=32> */
.L_x_10526:
        /* <DEDUP_REMOVED lines=10> */
.L_x_14717:


//--------------------- .text._Z25selective_scan_bwd_kernelI32Selective_Scan_bwd_kernel_traitsILi32ELi16ELb1ELb1ELb0ELb1ELb1EfN3c107complexIfEEEEv12SSMParamsBwd --------------------------
	.section	.text._Z25selective_scan_bwd_kernelI32Selective_Scan_bwd_kernel_traitsILi32ELi16ELb1ELb1ELb0ELb1ELb1EfN3c107complexIfEEEEv12SSMParamsBwd,"ax",@progbits
	.sectioninfo	@"SHI_REGISTERS=242"
	.align	128
        .global         _Z25selective_scan_bwd_kernelI32Selective_Scan_bwd_kernel_traitsILi32ELi16ELb1ELb1ELb0ELb1ELb1EfN3c107complexIfEEEEv12SSMParamsBwd
        .type           _Z25selective_scan_bwd_kernelI32Selective_Scan_bwd_kernel_traitsILi32ELi16ELb1ELb1ELb0ELb1ELb1EfN3c107complexIfEEEEv12SSMParamsBwd,@function
        .size           _Z25selective_scan_bwd_kernelI32Selective_Scan_bwd_kernel_traitsILi32ELi16ELb1ELb1ELb0ELb1ELb1EfN3c107complexIfEEEEv12SSMParamsBwd,(.L_x_14718 - _Z25selective_scan_bwd_kernelI32Selective_Scan_bwd_kernel_traitsILi32ELi16ELb1ELb1ELb0ELb1ELb1EfN3c107complexIfEEEEv12SSMParamsBwd)
        .other          _Z25selective_scan_bwd_kernelI32Selective_Scan_bwd_kernel_traitsILi32ELi16ELb1ELb1ELb0ELb1ELb1EfN3c107complexIfEEEEv12SSMParamsBwd,@"STO_CUDA_ENTRY STV_DEFAULT"
_Z25selective_scan_bwd_kernelI32Selective_Scan_bwd_kernel_traitsILi32ELi16ELb1ELb1ELb0ELb1ELb1EfN3c107complexIfEEEEv12SSMParamsBwd:
.text._Z25selective_scan_bwd_kernelI32Selective_Scan_bwd_kernel_traitsILi32ELi16ELb1ELb1ELb0ELb1ELb1EfN3c107complexIfEEEEv12SSMParamsBwd:
        /* <DEDUP_REMOVED lines=163> */
.L_x_10641:
        /* <DEDUP_REMOVED lines=69> */
[----:B0-----:R-:W-:Y:S01]  /*0e80*/  MOV R29, 0x3d39bf78 ;  /* 0x3d39bf78001d7802 */ /* 0x001fe20000000f00 */
        /* <DEDUP_REMOVED lines=28> */
.L_x_10529:
[----:B------:R-:W-:Y:S05]  /*1050*/  BSYNC B0 ;  /* 0x0000000000007941 */ /* 0x000fea0003800000 */
.L_x_10528:
        /* <DEDUP_REMOVED lines=35> */
.L_x_10531:
[----:B------:R-:W-:Y:S05]  /*1290*/  BSYNC B0 ;  /* 0x0000000000007941 */ /* 0x000fea0003800000 */
.L_x_10530:
        /* <DEDUP_REMOVED lines=35> */
.L_x_10533:
[----:B------:R-:W-:Y:S05]  /*14d0*/  BSYNC B0 ;  /* 0x0000000000007941 */ /* 0x000fea0003800000 */
.L_x_10532:
        /* <DEDUP_REMOVED lines=35> */
.L_x_10535:
[----:B------:R-:W-:Y:S05]  /*1710*/  BSYNC B0 ;  /* 0x0000000000007941 */ /* 0x000fea0003800000 */
.L_x_10534:
        /* <DEDUP_REMOVED lines=35> */
.L_x_10537:
[----:B------:R-:W-:Y:S05]  /*1950*/  BSYNC B0 ;  /* 0x0000000000007941 */ /* 0x000fea0003800000 */
.L_x_10536:
        /* <DEDUP_REMOVED lines=35> */
.L_x_10539:
[----:B------:R-:W-:Y:S05]  /*1b90*/  BSYNC B0 ;  /* 0x0000000000007941 */ /* 0x000fea0003800000 */
.L_x_10538:
        /* <DEDUP_REMOVED lines=35> */
.L_x_10541:
[----:B------:R-:W-:Y:S05]  /*1dd0*/  BSYNC B0 ;  /* 0x0000000000007941 */ /* 0x000fea0003800000 */
.L_x_10540:
        /* <DEDUP_REMOVED lines=35> */
.L_x_10543:
[----:B------:R-:W-:Y:S05]  /*2010*/  BSYNC B0 ;  /* 0x0000000000007941 */ /* 0x000fea0003800000 */
.L_x_10542:
        /* <DEDUP_REMOVED lines=35> */
.L_x_10545:
[----:B------:R-:W-:Y:S05]  /*2250*/  BSYNC B0 ;  /* 0x0000000000007941 */ /* 0x000fea0003800000 */
.L_x_10544:
        /* <DEDUP_REMOVED lines=34> */
.L_x_10547:
[----:B------:R-:W-:Y:S05]  /*2480*/  BSYNC B0 ;  /* 0x0000000000007941 */ /* 0x000fea0003800000 */
.L_x_10546:
        /* <DEDUP_REMOVED lines=33> */
.L_x_10549:
[----:B------:R-:W-:Y:S05]  /*26a0*/  BSYNC B0 ;  /* 0x0000000000007941 */ /* 0x000fea0003800000 */
.L_x_10548:
        /* <DEDUP_REMOVED lines=33> */
.L_x_10551:
[----:B------:R-:W-:Y:S05]  /*28c0*/  BSYNC B0 ;  /* 0x0000000000007941 */ /* 0x000fea0003800000 */
.L_x_10550:
        /* <DEDUP_REMOVED lines=33> */
.L_x_10553:
[----:B------:R-:W-:Y:S05]  /*2ae0*/  BSYNC B0 ;  /* 0x0000000000007941 */ /* 0x000fea0003800000 */
.L_x_10552:
        /* <DEDUP_REMOVED lines=33> */
.L_x_10555:
[----:B------:R-:W-:Y:S05]  /*2d00*/  BSYNC B0 ;  /* 0x0000000000007941 */ /* 0x000fea0003800000 */
.L_x_10554:
        /* <DEDUP_REMOVED lines=33> */
.L_x_10557:
[----:B------:R-:W-:Y:S05]  /*2f20*/  BSYNC B0 ;  /* 0x0000000000007941 */ /* 0x000fea0003800000 */
.L_x_10556:
        /* <DEDUP_REMOVED lines=33> */
.L_x_10559:
[----:B------:R-:W-:Y:S05]  /*3140*/  BSYNC B0 ;  /* 0x0000000000007941 */ /* 0x000fea0003800000 */
.L_x_10558:
[----:B------:R-:W-:Y:S01]  /*3150*/  ULEA UR18, UR29, 0xfffffe00, 0x9 ;  /* 0xfffffe001d127891 */ /* 0x000fe2000f8e483f */
[----:B0-----:R-:W-:Y:S01]  /*3160*/  LDS.128 R28, [R121+0x10] ;  /* 0x00001000791c7984 */ /* 0x001fe20000000c00 */
        /* <DEDUP_REMOVED lines=67> */
[----:B------:R-:W-:Y:S01]  /*35a0*/  FMUL.FTZ R72, R55, -1.4426950216293334961 ;  /* 0xbfb8aa3b37487820 */ /* 0x000fe20000410000 */
[----:B------:R-:W-:Y:S01]  /*35b0*/  ISETP.NE.AND.EX P0, PT, RZ, c[0x0][0x274], PT, P0 ;  /* 0x00009d00ff007a0c */ /* 0x000fe20003f05300 */
[----:B-1----:R-:W-:Y:S01]  /*35c0*/  FMUL.FTZ R2, R53, -1.4426950216293334961 ;  /* 0xbfb8aa3b35027820 */ /* 0x002fe20000410000 */
        /* <DEDUP_REMOVED lines=19> */
[----:B------:R-:W-:Y:S01]  /*3700*/  MUFU.EX2 R51, R51 ;  /* 0x0000003300337308 */ /* 0x000fe20000000800 */
[----:B----4-:R-:W-:-:S07]  /*3710*/  FADD.FTZ R49, R49, 1 ;  /* 0x3f80000031317421 */ /* 0x010fce0000010000 */
[----:B------:R0:W-:Y:S08]  /*3720*/  MUFU.EX2 R80, R72 ;  /* 0x0000004800507308 */ /* 0x0001f00000000800 */
[----:B------:R1:W4:Y:S01]  /*3730*/  MUFU.EX2 R76, R2 ;  /* 0x00000002004c7308 */ /* 0x0003220000000800 */
[----:B0-----:R-:W-:-:S07]  /*3740*/  FMUL.FTZ R72, R37, -1.4426950216293334961 ;  /* 0xbfb8aa3b25487820 */ /* 0x001fce0000410000 */
[----:B------:R0:W4:Y:S01]  /*3750*/  MUFU.EX2 R78, R3 ;  /* 0x00000003004e7308 */ /* 0x0001220000000800 */
[----:B-1----:R-:W-:-:S07]  /*3760*/  FMUL.FTZ R2, R43, -1.4426950216293334961 ;  /* 0xbfb8aa3b2b027820 */ /* 0x002fce0000410000 */
[----:B------:R-:W-:Y:S01]  /*3770*/  MUFU.EX2 R81, R73 ;  /* 0x0000004900517308 */ /* 0x000fe20000000800 */
[----:B0-----:R-:W-:Y:S02]  /*3780*/  FMUL.FTZ R3, R36, -1.4426950216293334961 ;  /* 0xbfb8aa3b24037820 */ /* 0x001fe40000410000 */
[----:B----4-:R-:W-:-:S05]  /*3790*/  FADD.FTZ R76, R76, 1 ;  /* 0x3f8000004c4c7421 */ /* 0x010fca0000010000 */
[----:B------:R0:W-:Y:S01]  /*37a0*/  MUFU.EX2 R83, R74 ;  /* 0x0000004a00537308 */ /* 0x0001e20000000800 */
[----:B------:R-:W-:-:S07]  /*37b0*/  FADD.FTZ R78, R78, 1 ;  /* 0x3f8000004e4e7421 */ /* 0x000fce0000010000 */
[----:B------:R-:W1:Y:S01]  /*37c0*/  MUFU.EX2 R85, R75 ;  /* 0x0000004b00557308 */ /* 0x000e620000000800 */
[----:B0-----:R-:W-:-:S07]  /*37d0*/  FADD.FTZ R74, R51, 1 ;  /* 0x3f800000334a7421 */ /* 0x001fce0000010000 */
[----:B------:R-:W0:Y:S08]  /*37e0*/  MUFU.EX2 R86, R2 ;  /* 0x0000000200567308 */ /* 0x000e300000000800 */
[----:B------:R4:W0:Y:S01]  /*37f0*/  MUFU.EX2 R89, R3 ;  /* 0x0000000300597308 */ /* 0x0008220000000800 */
[----:B-1----:R-:W-:-:S07]  /*3800*/  FADD.FTZ R85, R85, 1 ;  /* 0x3f80000055557421 */ /* 0x002fce0000010000 */
[----:B------:R1:W-:Y:S01]  /*3810*/  MUFU.RCP R73, R0 ;  /* 0x0000000000497308 */ /* 0x0003e20000001000 */
[----:B----4-:R-:W-:Y:S02]  /*3820*/  FADD.FTZ R3, R50, 1 ;  /* 0x3f80000032037421 */ /* 0x010fe40000010000 */
[----:B0-----:R-:W-:-:S05]  /*3830*/  FADD.FTZ R86, R86, 1 ;  /* 0x3f80000056567421 */ /* 0x001fca0000010000 */
[----:B------:R-:W0:Y:S01]  /*3840*/  MUFU.RCP R2, R48 ;  /* 0x0000003000027308 */ /* 0x000e220000001000 */
[----:B-1----:R-:W-:Y:S01]  /*3850*/  MOV R0, c[0x0][0x16c] ;  /* 0x00005b0000007a02 */ /* 0x002fe20000000f00 */
[----:B------:R-:W-:-:S03]  /*3860*/  FADD.FTZ R89, R89, 1 ;  /* 0x3f80000059597421 */ /* 0x000fc60000010000 */
[----:B------:R-:W-:-:S03]  /*3870*/  ISETP.GE.AND P1, PT, R0, 0x1, PT ;  /* 0x000000010000780c */ /* 0x000fc60003f26270 */
[----:B------:R-:W-:Y:S08]  /*3880*/  MUFU.RCP R75, R49 ;  /* 0x00000031004b7308 */ /* 0x000ff00000001000 */
[----:B------:R-:W1:Y:S01]  /*3890*/  MUFU.EX2 R90, R72 ;  /* 0x00000048005a7308 */ /* 0x000e620000000800 */
[----:B0-----:R-:W-:-:S07]  /*38a0*/  FADD.FTZ R0, -R2, 1 ;  /* 0x3f80000002007421 */ /* 0x001fce0000010100 */
[----:B------:R0:W4:Y:S08]  /*38b0*/  MUFU.RCP R72, R3 ;  /* 0x0000000300487308 */ /* 0x0001300000001000 */
[----:B------:R-:W4:Y:S01]  /*38c0*/  MUFU.EX2 R97, R77 ;  /* 0x0000004d00617308 */ /* 0x000f220000000800 */
[----:B0-----:R-:W-:Y:S02]  /*38d0*/  FADD.FTZ R3, -R73, 1 ;  /* 0x3f80000049037421 */ /* 0x001fe40000010100 */
[----:B-1----:R-:W-:-:S05]  /*38e0*/  FADD.FTZ R90, R90, 1 ;  /* 0x3f8000005a5a7421 */ /* 0x002fca0000010000 */
[----:B------:R-:W-:Y:S01]  /*38f0*/  MUFU.RCP R77, R74 ;  /* 0x0000004a004d7308 */ /* 0x000fe20000001000 */
[----:B----4-:R-:W-:-:S07]  /*3900*/  FMUL.FTZ R82, R59, R72 ;  /* 0x000000483b527220 */ /* 0x010fce0000410000 */
[----:B------:R-:W0:Y:S01]  /*3910*/  MUFU.EX2 R98, R79 ;  /* 0x0000004f00627308 */ /* 0x000e220000000800 */
[----:B------:R-:W-:-:S07]  /*3920*/  FADD.FTZ R97, R97, 1 ;  /* 0x3f80000061617421 */ /* 0x000fce0000010000 */
[----:B------:R-:W1:Y:S08]  /*3930*/  MUFU.RCP R76, R76 ;  /* 0x0000004c004c7308 */ /* 0x000e700000001000 */
[----:B------:R-:W4:Y:S01]  /*3940*/  MUFU.RCP R79, R78 ;  /* 0x0000004e004f7308 */ /* 0x000f220000001000 */
[----:B0-----:R-:W-:Y:S02]  /*3950*/  FADD.FTZ R98, R98, 1 ;  /* 0x3f80000062627421 */ /* 0x001fe40000010000 */
[----:B-1----:R-:W-:-:S05]  /*3960*/  FMUL.FTZ R84, R53, R76 ;  /* 0x0000004c35547220 */ /* 0x002fca0000410000 */
[----:B------:R-:W-:Y:S01]  /*3970*/  MUFU.RCP R93, R85 ;  /* 0x00000055005d7308 */ /* 0x000fe20000001000 */
[----:B----4-:R-:W-:-:S07]  /*3980*/  FMUL.FTZ R87, R54, R79 ;  /* 0x0000004f36577220 */ /* 0x010fce0000410000 */
[----:B------:R0:W-:Y:S08]  /*3990*/  MUFU.RCP R94, R86 ;  /* 0x00000056005e7308 */ /* 0x0001f00000001000 */
[----:B------:R1:W-:Y:S01]  /*39a0*/  MUFU.RCP R95, R89 ;  /* 0x00000059005f7308 */ /* 0x0003e20000001000 */
[----:B0-----:R-:W-:-:S07]  /*39b0*/  FMUL.FTZ R86, R29, R84 ;  /* 0x000000541d567220 */ /* 0x001fce0000410000 */
[----:B------:R-:W-:Y:S01]  /*39c0*/  MUFU.RCP R96, R90 ;  /* 0x0000005a00607308 */ /* 0x000fe20000001000 */
[----:B-1----:R-:W-:-:S07]  /*39d0*/  FMUL.FTZ R89, R30, R87 ;  /* 0x000000571e597220 */ /* 0x002fce0000410000 */
[----:B------:R-:W-:Y:S08]  /*39e0*/  MUFU.RCP R97, R97 ;  /* 0x0000006100617308 */ /* 0x000ff00000001000 */
        /* <DEDUP_REMOVED lines=8> */
[----:B------:R-:W-:Y:S01]  /*3a70*/  FMUL.FTZ R80, R57, R2 ;  /* 0x0000000239507220 */ /* 0x000fe20000410000 */
[----:B------:R-:W0:Y:S01]  /*3a80*/  LDS.128 R44, [R121+0x10] ;  /* 0x00001000792c7984 */ /* 0x000e220000000c00 */
[C---:B-1----:R-:W-:Y:S02]  /*3a90*/  FFMA.FTZ R61, R56.reuse, R3, 1 ;  /* 0x3f800000383d7423 */ /* 0x042fe40000010003 */
[----:B------:R-:W1:Y:S01]  /*3aa0*/  MUFU.RCP R64, R64 ;  /* 0x0000004000407308 */ /* 0x000e620000001000 */
[----:B------:R-:W-:Y:S02]  /*3ab0*/  FMUL.FTZ R3, R56, R73 ;  /* 0x0000004938037220 */ /* 0x000fe40000410000 */
[----:B------:R-:W-:-:S02]  /*3ac0*/  FADD.FTZ R60, -R72, 1 ;  /* 0x3f800000483c7421 */ /* 0x000fc40000010100 */
[----:B------:R-:W-:Y:S02]  /*3ad0*/  FFMA.FTZ R56, R57, R0, 1 ;  /* 0x3f80000039387423 */ /* 0x000fe40000010000 */
[----:B------:R-:W-:Y:S02]  /*3ae0*/  FADD.FTZ R57, -R77, 1 ;  /* 0x3f8000004d397421 */ /* 0x000fe40000010100 */
[----:B------:R-:W-:Y:S02]  /*3af0*/  FFMA.FTZ R65, R59, R60, 1 ;  /* 0x3f8000003b417423 */ /* 0x000fe4000001003c */
[----:B------:R-:W-:Y:S02]  /*3b00*/  FADD.FTZ R60, R83, 1 ;  /* 0x3f800000533c7421 */ /* 0x000fe40000010000 */
[C---:B------:R-:W-:Y:S02]  /*3b10*/  FFMA.FTZ R67, R52.reuse, R57, 1 ;  /* 0x3f80000034437423 */ /* 0x040fe40000010039 */
[----:B------:R-:W-:Y:S01]  /*3b20*/  FMUL.FTZ R83, R52, R77 ;  /* 0x0000004d34537220 */ /* 0x000fe20000410000 */
[----:B------:R4:W-:Y:S01]  /*3b30*/  MUFU.RCP R92, R60 ;  /* 0x0000003c005c7308 */ /* 0x0009e20000001000 */
[----:B-1----:R-:W-:-:S02]  /*3b40*/  FADD.FTZ R52, -R64, 1 ;  /* 0x3f80000040347421 */ /* 0x002fc40000010100 */
[----:B------:R-:W-:Y:S02]  /*3b50*/  FADD.FTZ R0, -R76, 1 ;  /* 0x3f8000004c007421 */ /* 0x000fe40000010100 */
[----:B------:R-:W-:Y:S02]  /*3b60*/  FADD.FTZ R57, -R79, 1 ;  /* 0x3f8000004f397421 */ /* 0x000fe40000010100 */
[----:B------:R-:W-:Y:S02]  /*3b70*/  FFMA.FTZ R66, R53, R0, 1 ;  /* 0x3f80000035427423 */ /* 0x000fe40000010000 */
[----:B--2---:R-:W-:Y:S02]  /*3b80*/  FFMA.FTZ R71, R54, R57, 1 ;  /* 0x3f80000036477423 */ /* 0x004fe40000010039 */
[C---:B------:R-:W-:Y:S02]  /*3b90*/  FFMA.FTZ R68, R55.reuse, R52, 1 ;  /* 0x3f80000037447423 */ /* 0x040fe40000010034 */
[----:B------:R-:W-:-:S02]  /*3ba0*/  FMUL.FTZ R88, R55, R64 ;  /* 0x0000004037587220 */ /* 0x000fc40000410000 */
[----:B------:R-:W1:Y:S01]  /*3bb0*/  LDS.128 R52, [R121+0x20] ;  /* 0x0000200079347984 */ /* 0x000e620000000c00 */
[----:B------:R-:W-:Y:S02]  /*3bc0*/  FADD.FTZ R63, -R75, 1 ;  /* 0x3f8000004b3f7421 */ /* 0x000fe40000010100 */
[----:B------:R-:W-:Y:S02]  /*3bd0*/  FADD.FTZ R62, R81, 1 ;  /* 0x3f800000513e7421 */ /* 0x000fe40000010000 */
[C---:B------:R-:W-:Y:S02]  /*3be0*/  FFMA.FTZ R63, R58.reuse, R63, 1 ;  /* 0x3f8000003a3f7423 */ /* 0x040fe4000001003f */
[----:B------:R-:W-:Y:S01]  /*3bf0*/  FMUL.FTZ R81, R58, R75 ;  /* 0x0000004b3a517220 */ /* 0x000fe20000410000 */
[----:B------:R2:W5:Y:S01]  /*3c00*/  MUFU.RCP R91, R62 ;  /* 0x0000003e005b7308 */ /* 0x0005620000001000 */
[----:B---3--:R-:W-:Y:S02]  /*3c10*/  FMUL.FTZ R0, R20, R48 ;  /* 0x0000003014007220 */ /* 0x008fe40000410000 */
[----:B------:R-:W-:-:S02]  /*3c20*/  FMUL.FTZ R57, R21, R49 ;  /* 0x0000003115397220 */ /* 0x000fc40000410000 */
[----:B------:R-:W-:Y:S02]  /*3c30*/  FMUL.FTZ R58, R22, R50 ;  /* 0x00000032163a7220 */ /* 0x000fe40000410000 */
[----:B------:R-:W-:Y:S02]  /*3c40*/  FMUL.FTZ R0, R73, R0 ;  /* 0x0000000049007220 */ /* 0x000fe40000410000 */
[----:B------:R-:W-:Y:S02]  /*3c50*/  FMUL.FTZ R57, R2, R57 ;  /* 0x0000003902397220 */ /* 0x000fe40000410000 */
[----:B------:R-:W-:Y:S02]  /*3c60*/  FMUL.FTZ R58, R75, R58 ;  /* 0x0000003a4b3a7220 */ /* 0x000fe40000410000 */
[----:B------:R-:W-:Y:S02]  /*3c70*/  FMUL.FTZ R59, R23, R51 ;  /* 0x00000033173b7220 */ /* 0x000fe40000410000 */
[----:B----4-:R-:W-:-:S02]  /*3c80*/  FMUL.FTZ R60, R0, R61 ;  /* 0x0000003d003c7220 */ /* 0x010fc40000410000 */
[----:B------:R-:W-:Y:S02]  /*3c90*/  FMUL.FTZ R72, R72, R59 ;  /* 0x0000003b48487220 */ /* 0x000fe40000410000 */
[----:B------:R-:W-:Y:S02]  /*3ca0*/  FMUL.FTZ R61, R57, R56 ;  /* 0x00000038393d7220 */ /* 0x000fe40000410000 */
[----:B--2---:R-:W-:Y:S02]  /*3cb0*/  FMUL.FTZ R62, R58, R63 ;  /* 0x0000003f3a3e7220 */ /* 0x004fe40000410000 */
[----:B------:R-:W2:Y:S01]  /*3cc0*/  LDS.128 R56, [R121+0x30] ;  /* 0x0000300079387984 */ /* 0x000ea20000000c00 */
[----:B0-----:R-:W-:Y:S01]  /*3cd0*/  FMUL.FTZ R69, R29, R45 ;  /* 0x0000002d1d457220 */ /* 0x001fe20000410000 */
[----:B------:R-:W-:Y:S01]  /*3ce0*/  MOV R29, UR8 ;  /* 0x00000008001d7c02 */ /* 0x000fe20008000f00 */
[----:B------:R-:W-:Y:S02]  /*3cf0*/  FMUL.FTZ R0, R30, R46 ;  /* 0x0000002e1e007220 */ /* 0x000fe40000410000 */
[----:B------:R-:W-:-:S02]  /*3d00*/  FMUL.FTZ R2, R28, R44 ;  /* 0x0000002c1c027220 */ /* 0x000fc40000410000 */
[----:B------:R-:W-:Y:S02]  /*3d10*/  FMUL.FTZ R69, R76, R69 ;  /* 0x000000454c457220 */ /* 0x000fe40000410000 */
[----:B------:R-:W-:Y:S02]  /*3d20*/  FMUL.FTZ R73, R31, R47 ;  /* 0x0000002f1f497220 */ /* 0x000fe40000410000 */
[----:B------:R-:W-:Y:S02]  /*3d30*/  FMUL.FTZ R0, R79, R0 ;  /* 0x000000004f007220 */ /* 0x000fe40000410000 */
[----:B------:R-:W-:Y:S01]  /*3d40*/  FMUL.FTZ R63, R72, R65 ;  /* 0x00000041483f7220 */ /* 0x000fe20000410000 */
[----:B------:R-:W-:Y:S01]  /*3d50*/  BAR.SYNC.DEFER_BLOCKING 0x0 ;  /* 0x0000000000007b1d */ /* 0x000fe20000010000 */
[----:B------:R-:W-:Y:S02]  /*3d60*/  FMUL.FTZ R2, R77, R2 ;  /* 0x000000024d027220 */ /* 0x000fe40000410000 */
[----:B------:R-:W-:-:S02]  /*3d70*/  FMUL.FTZ R65, R69, R66 ;  /* 0x0000004245417220 */ /* 0x000fc40000410000 */
[----:B------:R-:W-:Y:S02]  /*3d80*/  FMUL.FTZ R73, R64, R73 ;  /* 0x0000004940497220 */ /* 0x000fe40000410000 */
[----:B------:R-:W-:Y:S02]  /*3d90*/  FMUL.FTZ R66, R0, R71 ;  /* 0x0000004700427220 */ /* 0x000fe40000410000 */
[----:B-----5:R-:W-:Y:S02]  /*3da0*/  FADD.FTZ R69, -R91, 1 ;  /* 0x3f8000005b457421 */ /* 0x020fe40000010100 */
[----:B-1----:R-:W-:Y:S02]  /*3db0*/  FMUL.FTZ R0, R32, R52 ;  /* 0x0000003420007220 */ /* 0x002fe40000410000 */
[----:B------:R-:W-:Y:S02]  /*3dc0*/  FMUL.FTZ R64, R2, R67 ;  /* 0x0000004302407220 */ /* 0x000fe40000410000 */
[----:B------:R-:W-:-:S02]  /*3dd0*/  FMUL.FTZ R67, R73, R68 ;  /* 0x0000004449437220 */ /* 0x000fc40000410000 */
[----:B------:R-:W-:Y:S02]  /*3de0*/  FFMA.FTZ R69, R40, R69, 1 ;  /* 0x3f80000028457423 */ /* 0x000fe40000010045 */
[----:B------:R-:W-:Y:S02]  /*3df0*/  FMUL.FTZ R0, R91, R0 ;  /* 0x000000005b007220 */ /* 0x000fe40000410000 */
[----:B------:R-:W-:Y:S02]  /*3e00*/  FADD.FTZ R2, -R94, 1 ;  /* 0x3f8000005e027421 */ /* 0x000fe40000010100 */
[----:B------:R-:W-:Y:S01]  /*3e10*/  FMUL.FTZ R72, R0, R69 ;  /* 0x0000004500487220 */ /* 0x000fe20000410000 */
[----:B------:R0:W-:Y:S01]  /*3e20*/  STS.128 [R121], R60 ;  /* 0x0000003c79007388 */ /* 0x0001e20000000c00 */
[----:B------:R-:W-:Y:S02]  /*3e30*/  FADD.FTZ R0, -R92, 1 ;  /* 0x3f8000005c007421 */ /* 0x000fe40000010100 */
[----:B------:R-:W-:Y:S01]  /*3e40*/  FADD.FTZ R69, -R95, 1 ;  /* 0x3f8000005f457421 */ /* 0x000fe20000010100 */
[----:B------:R1:W-:Y:S01]  /*3e50*/  STS.128 [R121+0x10], R64 ;  /* 0x0000104079007388 */ /* 0x0003e20000000c00 */
[----:B------:R-:W-:-:S02]  /*3e60*/  FFMA.FTZ R0, R41, R0, 1 ;  /* 0x3f80000029007423 */ /* 0x000fc40000010000 */
[----:B------:R-:W-:Y:S02]  /*3e70*/  FFMA.FTZ R69, R36, R69, 1 ;  /* 0x3f80000024457423 */ /* 0x000fe40000010045 */
[----:B------:R-:W-:Y:S01]  /*3e80*/  FMUL.FTZ R85, R28, R83 ;  /* 0x000000531c557220 */ /* 0x000fe20000410000 */
[----:B------:R-:W-:Y:S01]  /*3e90*/  MOV R28, UR7 ;  /* 0x00000007001c7c02 */ /* 0x000fe20008000f00 */
[----:B------:R-:W-:Y:S02]  /*3ea0*/  FMUL.FTZ R104, R20, R3 ;  /* 0x0000000314687220 */ /* 0x000fe40000410000 */
[----:B------:R-:W-:Y:S02]  /*3eb0*/  FMUL.FTZ R91, R40, R91 ;  /* 0x0000005b285b7220 */ /* 0x000fe40000410000 */
[----:B------:R-:W-:-:S04]  /*3ec0*/  IMAD.WIDE R28, R122, 0x10, R28 ;  /* 0x000000107a1c7825 */ /* 0x000fc800078e021c */
[----:B0-----:R-:W-:Y:S02]  /*3ed0*/  FADD.FTZ R61, -R93, 1 ;  /* 0x3f8000005d3d7421 */ /* 0x001fe40000010100 */
[----:B------:R-:W-:Y:S02]  /*3ee0*/  FFMA.FTZ R60, R43, R2, 1 ;  /* 0x3f8000002b3c7423 */ /* 0x000fe40000010002 */
[----:B------:R-:W-:Y:S02]  /*3ef0*/  FFMA.FTZ R63, R42, R61, 1 ;  /* 0x3f8000002a3f7423 */ /* 0x000fe4000001003d */
[----:B------:R-:W-:Y:S02]  /*3f00*/  FMUL.FTZ R61, R33, R53 ;  /* 0x00000035213d7220 */ /* 0x000fe40000410000 */
[----:B------:R-:W-:Y:S02]  /*3f10*/  FMUL.FTZ R2, R34, R54 ;  /* 0x0000003622027220 */ /* 0x000fe40000410000 */
[----:B-1----:R-:W-:-:S02]  /*3f20*/  FMUL.FTZ R65, R35, R55 ;  /* 0x0000003723417220 */ /* 0x002fc40000410000 */
[----:B------:R-:W-:Y:S02]  /*3f30*/  FMUL.FTZ R61, R92, R61 ;  /* 0x0000003d5c3d7220 */ /* 0x000fe40000410000 */
[----:B------:R-:W-:Y:S02]  /*3f40*/  FMUL.FTZ R2, R93, R2 ;  /* 0x000000025d027220 */ /* 0x000fe40000410000 */
[----:B------:R-:W-:Y:S02]  /*3f50*/  FMUL.FTZ R65, R94, R65 ;  /* 0x000000415e417220 */ /* 0x000fe40000410000 */
[----:B------:R-:W-:Y:S02]  /*3f60*/  FMUL.FTZ R73, R61, R0 ;  /* 0x000000003d497220 */ /* 0x000fe40000410000 */
[----:B------:R-:W-:Y:S02]  /*3f70*/  FMUL.FTZ R74, R2, R63 ;  /* 0x0000003f024a7220 */ /* 0x000fe40000410000 */
[----:B------:R-:W-:-:S02]  /*3f80*/  FMUL.FTZ R75, R65, R60 ;  /* 0x0000003c414b7220 */ /* 0x000fc40000410000 */
[----:B--2---:R-:W-:Y:S02]  /*3f90*/  FMUL.FTZ R62, R24, R56 ;  /* 0x00000038183e7220 */ /* 0x004fe40000410000 */
[----:B------:R-:W-:Y:S01]  /*3fa0*/  FADD.FTZ R0, -R96, 1 ;  /* 0x3f80000060007421 */ /* 0x000fe20000010100 */
[----:B------:R-:W-:Y:S01]  /*3fb0*/  STS.128 [R121+0x20], R72 ;  /* 0x0000204879007388 */ /* 0x000fe20000000c00 */
[----:B------:R-:W-:Y:S02]  /*3fc0*/  FADD.FTZ R63, -R97, 1 ;  /* 0x3f800000613f7421 */ /* 0x000fe40000010100 */
[----:B------:R-:W-:Y:S02]  /*3fd0*/  FADD.FTZ R60, -R98, 1 ;  /* 0x3f800000623c7421 */ /* 0x000fe40000010100 */
[----:B------:R-:W-:Y:S02]  /*3fe0*/  FMUL.FTZ R61, R25, R57 ;  /* 0x00000039193d7220 */ /* 0x000fe40000410000 */
        /* <DEDUP_REMOVED lines=14> */
[----:B------:R-:W-:Y:S01]  /*40d0*/  FFMA.FTZ R127, R4, R104, R127 ;  /* 0x00000068047f7223 */ /* 0x000fe2000001007f */
[----:B------:R0:W-:Y:S01]  /*40e0*/  STS.128 [R121+0x30], R76 ;  /* 0x0000304c79007388 */ /* 0x0001e20000000c00 */
[----:B------:R-:W-:-:S06]  /*40f0*/  NOP ;  /* 0x0000000000007918 */ /* 0x000fcc0000000000 */
[----:B------:R-:W1:Y:S01]  /*4100*/  LDS.128 R60, [R124.X16] ;  /* 0x000000007c3c7984 */ /* 0x000e62000000cc00 */
[----:B------:R-:W-:Y:S02]  /*4110*/  FFMA.FTZ R127, R5, R0, R127 ;  /* 0x00000000057f7223 */ /* 0x000fe4000001007f */
        /* <DEDUP_REMOVED lines=22> */
[----:B-1----:R1:W-:Y:S01]  /*4280*/  STG.E.128 [R28.64], R60 ;  /* 0x0000003c1c007986 */ /* 0x0023e2000c101d22 */
[----:B------:R-:W-:-:S03]  /*4290*/  FFMA.FTZ R127, R7, R76, R127 ;  /* 0x0000004c077f7223 */ /* 0x000fc6000001007f */
        /* <DEDUP_REMOVED lines=38> */
[----:B------:R-:W0:Y:S01]  /*4500*/  LDS.128 R20, [R124.X16] ;  /* 0x000000007c147984 */ /* 0x000e22000000cc00 */
[----:B------:R-:W-:Y:S01]  /*4510*/  ULEA.HI.X UR8, UR8, UR33, UR9, 0x2, UP0 ;  /* 0x0000002108087291 */ /* 0x000fe200080f1409 */
[----:B------:R-:W-:Y:S02]  /*4520*/  MOV R2, UR7 ;  /* 0x0000000700027c02 */ /* 0x000fe40008000f00 */
[----:B------:R-:W2:Y:S03]  /*4530*/  LDS.128 R24, [R124.X16+0x200] ;  /* 0x000200007c187984 */ /* 0x000ea6000000cc00 */
[----:B------:R-:W-:Y:S01]  /*4540*/  MOV R3, UR8 ;  /* 0x0000000800037c02 */ /* 0x000fe20008000f00 */
[----:B-1----:R-:W1:Y:S04]  /*4550*/  LDS.128 R28, [R124.X16+0x400] ;  /* 0x000400007c1c7984 */ /* 0x002e68000000cc00 */
[----:B------:R-:W3:Y:S01]  /*4560*/  LDS.128 R32, [R124.X16+0x600] ;  /* 0x000600007c207984 */ /* 0x000ee2000000cc00 */
[----:B------:R-:W-:-:S05]  /*4570*/  IMAD.WIDE R2, R122, 0x10, R2 ;  /* 0x000000107a027825 */ /* 0x000fca00078e0202 */
[----:B0-----:R0:W-:Y:S04]  /*4580*/  STG.E.128 [R2.64], R20 ;  /* 0x0000001402007986 */ /* 0x0011e8000c101d22 */
[----:B--2---:R0:W-:Y:S04]  /*4590*/  STG.E.128 [R2.64+0x200], R24 ;  /* 0x0002001802007986 */ /* 0x0041e8000c101d22 */
[----:B-1----:R0:W-:Y:S04]  /*45a0*/  STG.E.128 [R2.64+0x400], R28 ;  /* 0x0004001c02007986 */ /* 0x0021e8000c101d22 */
[----:B---3--:R0:W-:Y:S02]  /*45b0*/  STG.E.128 [R2.64+0x600], R32 ;  /* 0x0006002002007986 */ /* 0x0081e4000c101d22 */
.L_x_10560:
        /* <DEDUP_REMOVED lines=9> */
[----:B-1----:R-:W-:Y:S01]  /*4650*/  CS2R R28, SRZ ;  /* 0x00000000001c7805 */ /* 0x002fe2000001ff00 */
        /* <DEDUP_REMOVED lines=52> */
.L_x_10640:
        /* <DEDUP_REMOVED lines=55> */
[----:B------:R-:W-:-:S06]  /*4d10*/  ULEA UR36, UR30, UR7, 0x8 ;  /* 0x000000071e247291 */ /* 0x000fcc000f8e403f */
[----:B------:R-:W-:Y:S01]  /*4d20*/  MOV R128, UR36 ;  /* 0x0000002400807c02 */ /* 0x000fe20008000f00 */
[----:B--2---:R-:W1:Y:S08]  /*4d30*/  R2UR UR43, R135 ;  /* 0x00000000872b73c2 */ /* 0x004e7000000e0000 */
[----:B------:R-:W2:Y:S01]  /*4d40*/  R2UR UR44, R134 ;  /* 0x00000000862c73c2 */ /* 0x000ea200000e0000 */
        /* <DEDUP_REMOVED lines=11> */
[----:B------:R-:W-:-:S07]  /*4e00*/  FMUL.FTZ R133, R110, UR43 ;  /* 0x0000002b6e857c20 */ /* 0x000fce0008410000 */
[----:B------:R0:W-:Y:S08]  /*4e10*/  MUFU.COS R174, R86 ;  /* 0x0000005600ae7308 */ /* 0x0001f00000000000 */
[----:B------:R1:W-:Y:S01]  /*4e20*/  MUFU.COS R129, R85 ;  /* 0x0000005500817308 */ /* 0x0003e20000000000 */
[----:B0-----:R-:W-:-:S04]  /*4e30*/  MOV R86, UR29 ;  /* 0x0000001d00567c02 */ /* 0x001fc80008000f00 */
[----:B------:R-:W-:-:S03]  /*4e40*/  ISETP.LT.OR P2, PT, R86, 0x2, P0 ;  /* 0x000000025600780c */ /* 0x000fc60000741670 */
        /* <DEDUP_REMOVED lines=11> */
[----:B------:R-:W-:Y:S02]  /*4f00*/  @!P2 IADD3 R2, R3, -0x2, RZ ;  /* 0xfffffffe0302a810 */ /* 0x000fe40007ffe0ff */
[----:B------:R-:W-:Y:S01]  /*4f10*/  IADD3 R3, R124, 0x20, RZ ;  /* 0x000000207c037810 */ /* 0x000fe20007ffe0ff */
[----:B------:R0:W-:Y:S02]  /*4f20*/  MUFU.COS R168, R85 ;  /* 0x0000005500a87308 */ /* 0x0001e40000000000 */
[----:B------:R-:W-:Y:S01]  /*4f30*/  @!P2 IMAD R130, R2, R87, UR7 ;  /* 0x000000070282ae24 */ /* 0x000fe2000f8e0257 */
[CC--:B------:R-:W-:Y:S02]  /*4f40*/  LEA.HI.SX32 R2, R124.reuse, R124.reuse, 0x1b ;  /* 0x0000007c7c027211 */ /* 0x0c0fe400078fdaff */
[-C--:B------:R-:W-:Y:S01]  /*4f50*/  LEA.HI.SX32 R3, R3, R124.reuse, 0x1b ;  /* 0x0000007c03037211 */ /* 0x080fe200078fdaff */
[----:B------:R-:W-:Y:S01]  /*4f60*/  FMUL.RZ R133, R133, 0.15915493667125701904 ;  /* 0x3e22f98385857820 */ /* 0x000fe2000040c000 */
[C---:B------:R-:W-:Y:S01]  /*4f70*/  IADD3 R87, R124.reuse, 0x60, RZ ;  /* 0x000000607c577810 */ /* 0x040fe20007ffe0ff */
[----:B---3--:R1:W-:Y:S01]  /*4f80*/  STS.128 [R2.X16], R76 ;  /* 0x0000004c02007388 */ /* 0x0083e2000000cc00 */
[----:B0-----:R-:W-:Y:S01]  /*4f90*/  IADD3 R85, R124, 0x40, RZ ;  /* 0x000000407c557810 */ /* 0x001fe20007ffe0ff */
[----:B------:R-:W-:Y:S01]  /*4fa0*/  MUFU.SIN R165, R84 ;  /* 0x0000005400a57308 */ /* 0x000fe20000000400 */
[-C--:B------:R-:W-:Y:S01]  /*4fb0*/  LEA.HI.SX32 R87, R87, R124.reuse, 0x1b ;  /* 0x0000007c57577211 */ /* 0x080fe200078fdaff */
[----:B----4-:R2:W-:Y:S01]  /*4fc0*/  STS.128 [R3.X16+0x200], R80 ;  /* 0x0002005003007388 */ /* 0x0105e2000000cc00 */
[----:B------:R-:W-:Y:S01]  /*4fd0*/  LEA.HI.SX32 R85, R85, R124, 0x1b ;  /* 0x0000007c55557211 */ /* 0x000fe200078fdaff */
[----:B------:R-:W-:-:S04]  /*4fe0*/  @!P2 IMAD.WIDE R130, R130, R131, UR10 ;  /* 0x0000000a8282ae25 */ /* 0x000fc8000f8e0283 */
[----:B------:R0:W-:Y:S01]  /*4ff0*/  STS.128 [R85.X16+0x400], R72 ;  /* 0x0004004855007388 */ /* 0x0001e2000000cc00 */
[----:B------:R3:W-:Y:S03]  /*5000*/  MUFU.COS R166, R84 ;  /* 0x0000005400a67308 */ /* 0x0007e60000000000 */
[----:B------:R4:W-:Y:S01]  /*5010*/  STS.128 [R87.X16+0x600], R64 ;  /* 0x0006004057007388 */ /* 0x0009e2000000cc00 */
[----:B-1----:R-:W-:Y:S01]  /*5020*/  FMUL.FTZ R2, R115, UR43 ;  /* 0x0000002b73027c20 */ /* 0x002fe20008410000 */
[----:B------:R-:W-:-:S03]  /*5030*/  IADD3 R77, R124, 0x80, RZ ;  /* 0x000000807c4d7810 */ /* 0x000fc60007ffe0ff */
[----:B------:R-:W-:Y:S01]  /*5040*/  MUFU.SIN R163, R86 ;  /* 0x0000005600a37308 */ /* 0x000fe20000000400 */
[----:B--2---:R-:W-:Y:S01]  /*5050*/  MOV R3, UR44 ;  /* 0x0000002c00037c02 */ /* 0x004fe20008000f00 */
[----:B------:R-:W-:Y:S01]  /*5060*/  FMUL.RZ R137, R2, 0.15915493667125701904 ;  /* 0x3e22f98302897820 */ /* 0x000fe2000040c000 */
[-C--:B------:R-:W-:Y:S01]  /*5070*/  LEA.HI.SX32 R77, R77, R124.reuse, 0x1b ;  /* 0x0000007c4d4d7211 */ /* 0x080fe200078fdaff */
[----:B---3--:R-:W-:Y:S02]  /*5080*/  FMUL.FTZ R84, R118, UR43 ;  /* 0x0000002b76547c20 */ /* 0x008fe40008410000 */
[----:B------:R-:W-:Y:S01]  /*5090*/  FMUL.FTZ R2, R3, 1.4426950216293334961 ;  /* 0x3fb8aa3b03027820 */ /* 0x000fe20000410000 */
[C---:B------:R-:W-:Y:S01]  /*50a0*/  IADD3 R3, R124.reuse, 0xa0, RZ ;  /* 0x000000a07c037810 */ /* 0x040fe20007ffe0ff */
[----:B------:R-:W-:Y:S01]  /*50b0*/  STS.128 [R77.X16+0x800], R68 ;  /* 0x000800444d007388 */ /* 0x000fe2000000cc00 */
[----:B0-----:R-:W-:Y:S01]  /*50c0*/  IADD3 R73, R124, 0xc0, RZ ;  /* 0x000000c07c497810 */ /* 0x001fe20007ffe0ff */
[----:B------:R-:W-:Y:S01]  /*50d0*/  FMUL.FTZ R72, R2, R113 ;  /* 0x0000007102487220 */ /* 0x000fe20000410000 */
[-C--:B------:R-:W-:Y:S01]  /*50e0*/  LEA.HI.SX32 R3, R3, R124.reuse, 0x1b ;  /* 0x0000007c03037211 */ /* 0x080fe200078fdaff */
[----:B------:R-:W-:Y:S01]  /*50f0*/  MUFU.COS R164, R86 ;  /* 0x0000005600a47308 */ /* 0x000fe20000000000 */
[----:B------:R-:W-:Y:S01]  /*5100*/  IADD3 R75, R124, 0xe0, RZ ;  /* 0x000000e07c4b7810 */ /* 0x000fe20007ffe0ff */
[----:B------:R-:W-:Y:S01]  /*5110*/  FMUL.RZ R84, R84, 0.15915493667125701904 ;  /* 0x3e22f98354547820 */ /* 0x000fe2000040c000 */
[-C--:B------:R-:W-:Y:S01]  /*5120*/  LEA.HI.SX32 R73, R73, R124.reuse, 0x1b ;  /* 0x0000007c49497211 */ /* 0x080fe200078fdaff */
[----:B------:R0:W-:Y:S01]  /*5130*/  STS.128 [R3.X16+0xa00], R56 ;  /* 0x000a003803007388 */ /* 0x0001e2000000cc00 */
[----:B------:R-:W-:Y:S01]  /*5140*/  LEA.HI.SX32 R75, R75, R124, 0x1b ;  /* 0x0000007c4b4b7211 */ /* 0x000fe200078fdaff */
[----:B----4-:R-:W-:Y:S01]  /*5150*/  FMUL.FTZ R64, R112, UR43 ;  /* 0x0000002b70407c20 */ /* 0x010fe20008410000 */
[----:B------:R-:W-:Y:S01]  /*5160*/  MOV R85, UR33 ;  /* 0x0000002100557c02 */ /* 0x000fe20008000f00 */
[----:B------:R-:W1:Y:S01]  /*5170*/  MUFU.EX2 R72, R72 ;  /* 0x0000004800487308 */ /* 0x000e620000000800 */
[----:B------:R-:W-:Y:S01]  /*5180*/  STS.128 [R73.X16+0xc00], R60 ;  /* 0x000c003c49007388 */ /* 0x000fe2000000cc00 */
[----:B------:R-:W-:-:S03]  /*5190*/  FMUL.RZ R64, R64, 0.15915493667125701904 ;  /* 0x3e22f98340407820 */ /* 0x000fc6000040c000 */
[----:B------:R-:W-:Y:S03]  /*51a0*/  STS.128 [R75.X16+0xe00], R52 ;  /* 0x000e00344b007388 */ /* 0x000fe6000000cc00 */
[----:B------:R-:W-:Y:S01]  /*51b0*/  MUFU.SIN R161, R84 ;  /* 0x0000005400a17308 */ /* 0x000fe20000000400 */
[----:B0-----:R-:W-:Y:S01]  /*51c0*/  SHF.L.U32 R3, R124, 0x3, RZ ;  /* 0x000000037c037819 */ /* 0x001fe200000006ff */
[----:B------:R-:W-:-:S03]  /*51d0*/  FMUL.FTZ R56, R109, UR43 ;  /* 0x0000002b6d387c20 */ /* 0x000fc60008410000 */
[----:B------:R-:W-:Y:S01]  /*51e0*/  LEA.HI.SX32 R3, R3, R3, 0x1b ;  /* 0x0000000303037211 */ /* 0x000fe200078fdaff */
[----:B------:R-:W-:-:S06]  /*51f0*/  NOP ;  /* 0x0000000000007918 */ /* 0x000fcc0000000000 */
[----:B------:R-:W0:Y:S01]  /*5200*/  LDS.128 R52, [R3.X16] ;  /* 0x0000000003347984 */ /* 0x000e22000000cc00 */
[----:B-1----:R-:W-:Y:S01]  /*5210*/  FMUL.FTZ R86, R72, R129 ;  /* 0x0000008148567220 */ /* 0x002fe20000410000 */
[----:B------:R-:W-:Y:S01]  /*5220*/  IADD3 R129, R126, 0x200, RZ ;  /* 0x000002007e817810 */ /* 0x000fe20007ffe0ff */
[----:B------:R1:W-:Y:S01]  /*5230*/  MUFU.COS R162, R84 ;  /* 0x0000005400a27308 */ /* 0x0003e20000000000 */
[----:B------:R-:W-:Y:S01]  /*5240*/  FMUL.FTZ R87, R72, R89 ;  /* 0x0000005948577220 */ /* 0x000fe20000410000 */
[----:B------:R-:W-:Y:S01]  /*5250*/  LDS.128 R60, [R3.X16+0x20] ;  /* 0x00002000033c7984 */ /* 0x000fe2000000cc00 */
[----:B------:R-:W-:Y:S01]  /*5260*/  SEL R128, R128, R129, !P1 ;  /* 0x0000008180807207 */ /* 0x000fe20004800000 */
[----:B------:R-:W-:Y:S01]  /*5270*/  FMUL.RZ R136, R56, 0.15915493667125701904 ;  /* 0x3e22f98338887820 */ /* 0x000fe2000040c000 */
[----:B------:R-:W-:Y:S01]  /*5280*/  CS2R R88, SRZ ;  /* 0x0000000000587805 */ /* 0x000fe2000001ff00 */
[----:B------:R-:W2:Y:S02]  /*5290*/  LDS.128 R56, [R3.X16+0x10] ;  /* 0x0000100003387984 */ /* 0x000ea4000000cc00 */
[----:B------:R-:W-:Y:S01]  /*52a0*/  MUFU.SIN R157, R64 ;  /* 0x00000040009d7308 */ /* 0x000fe20000000400 */
[----:B-1----:R-:W-:Y:S01]  /*52b0*/  MOV R84, UR32 ;  /* 0x0000002000547c02 */ /* 0x002fe20008000f00 */
[----:B------:R-:W-:Y:S04]  /*52c0*/  LDS.128 R68, [R3.X16+0x40] ;  /* 0x0000400003447984 */ /* 0x000fe8000000cc00 */
[----:B------:R-:W-:Y:S02]  /*52d0*/  LDS.128 R72, [R3.X16+0x50] ;  /* 0x0000500003487984 */ /* 0x000fe4000000cc00 */
[----:B------:R1:W-:Y:S02]  /*52e0*/  MUFU.COS R139, R64 ;  /* 0x00000040008b7308 */ /* 0x0003e40000000000 */
[----:B------:R-:W-:Y:S04]  /*52f0*/  LDS.128 R76, [R3.X16+0x60] ;  /* 0x00006000034c7984 */ /* 0x000fe8000000cc00 */
[----:B------:R-:W-:Y:S02]  /*5300*/  LDS.128 R80, [R3.X16+0x70] ;  /* 0x0000700003507984 */ /* 0x000fe4000000cc00 */
[----:B------:R-:W-:Y:S02]  /*5310*/  MUFU.SIN R196, R133 ;  /* 0x0000008500c47308 */ /* 0x000fe40000000400 */
[----:B-1----:R1:W3:Y:S04]  /*5320*/  LDS.128 R64, [R3.X16+0x30] ;  /* 0x0000300003407984 */ /* 0x0022e8000000cc00 */
[----:B------:R4:W-:Y:S02]  /*5330*/  STS.64 [R128.X8+0x2550], R86 ;  /* 0x0025505680007388 */ /* 0x0009e40000008a00 */
[----:B------:R0:W-:Y:S02]  /*5340*/  MUFU.COS R138, R133 ;  /* 0x00000085008a7308 */ /* 0x0001e40000000000 */
[----:B------:R-:W5:Y:S01]  /*5350*/  LDG.E.64 R84, [R84.64] ;  /* 0x0000002254547981 */ /* 0x000f62000c1e1b00 */
[----:B-1----:R-:W-:-:S03]  /*5360*/  FMUL.FTZ R3, R107, UR43 ;  /* 0x0000002b6b037c20 */ /* 0x002fc60008410000 */
[----:B------:R-:W-:Y:S01]  /*5370*/  BAR.SYNC.DEFER_BLOCKING 0x0 ;  /* 0x0000000000007b1d */ /* 0x000fe20000010000 */
[----:B------:R-:W-:Y:S02]  /*5380*/  FMUL.RZ R134, R3, 0.15915493667125701904 ;  /* 0x3e22f98303867820 */ /* 0x000fe4000040c000 */
[C---:B------:R-:W-:Y:S02]  /*5390*/  FMUL.FTZ R3, R2.reuse, R116 ;  /* 0x0000007402037220 */ /* 0x040fe40000410000 */
[C---:B----4-:R-:W-:Y:S01]  /*53a0*/  FMUL.FTZ R128, R2.reuse, R111 ;  /* 0x0000006f02807220 */ /* 0x050fe20000410000 */
[----:B------:R-:W-:Y:S01]  /*53b0*/  MUFU.SIN R159, R137 ;  /* 0x00000089009f7308 */ /* 0x000fe20000000400 */
[----:B0-----:R-:W-:-:S07]  /*53c0*/  FMUL.FTZ R133, R2, R120 ;  /* 0x0000007802857220 */ /* 0x001fce0000410000 */
[----:B------:R-:W0:Y:S08]  /*53d0*/  MUFU.EX2 R3, R3 ;  /* 0x0000000300037308 */ /* 0x000e300000000800 */
[----:B------:R-:W1:Y:S01]  /*53e0*/  MUFU.EX2 R128, R128 ;  /* 0x0000008000807308 */ /* 0x000e620000000800 */
[----:B------:R4:W5:Y:S07]  /*53f0*/  @!P2 LDG.E.64 R88, [R130.64+0x8] ;  /* 0x000008228258a981 */ /* 0x00096e000c1e1b00 */
[----:B------:R-:W0:Y:S08]  /*5400*/  MUFU.EX2 R133, R133 ;  /* 0x0000008500857308 */ /* 0x000e300000000800 */
[----:B------:R-:W-:Y:S01]  /*5410*/  MUFU.SIN R140, R134 ;  /* 0x00000086008c7308 */ /* 0x000fe20000000400 */
[----:B----4-:R-:W-:-:S07]  /*5420*/  FMUL.FTZ R130, R2, R114 ;  /* 0x0000007202827220 */ /* 0x010fce0000410000 */
[----:B------:R4:W-:Y:S01]  /*5430*/  MUFU.COS R200, R134 ;  /* 0x0000008600c87308 */ /* 0x0009e20000000000 */
[-C--:B------:R-:W-:Y:S02]  /*5440*/  FMUL.FTZ R141, R52, R113.reuse ;  /* 0x00000071348d7220 */ /* 0x080fe40000410000 */
[----:B------:R-:W-:Y:S02]  /*5450*/  FMUL.FTZ R143, R53, R113 ;  /* 0x00000071358f7220 */ /* 0x000fe40000410000 */
[C---:B------:R-:W-:Y:S02]  /*5460*/  FMUL.FTZ R135, R2.reuse, R118 ;  /* 0x0000007602877220 */ /* 0x040fe40000410000 */
[----:B------:R-:W-:Y:S01]  /*5470*/  FMUL.FTZ R142, R55, R116 ;  /* 0x00000074378e7220 */ /* 0x000fe20000410000 */
[----:B------:R-:W-:Y:S01]  /*5480*/  MUFU.COS R137, R137 ;  /* 0x0000008900897308 */ /* 0x000fe20000000000 */
[----:B----4-:R-:W-:Y:S02]  /*5490*/  FMUL.FTZ R134, R2, R117 ;  /* 0x0000007502867220 */ /* 0x010fe40000410000 */
[----:B0-----:R-:W-:-:S05]  /*54a0*/  FMUL.FTZ R174, R3, R174 ;  /* 0x000000ae03ae7220 */ /* 0x001fca0000410000 */
[----:B------:R-:W0:Y:S01]  /*54b0*/  MUFU.EX2 R134, R134 ;  /* 0x0000008600867308 */ /* 0x000e220000000800 */
[----:B------:R-:W-:Y:S02]  /*54c0*/  FMUL.FTZ R173, R3, R173 ;  /* 0x000000ad03ad7220 */ /* 0x000fe40000410000 */
[----:B------:R-:W-:Y:S02]  /*54d0*/  FMUL.FTZ R3, R2, R115 ;  /* 0x0000007302037220 */ /* 0x000fe40000410000 */
[C---:B------:R-:W-:Y:S02]  /*54e0*/  FMUL.FTZ R141, R4.reuse, R141 ;  /* 0x0000008d048d7220 */ /* 0x040fe40000410000 */
[----:B------:R-:W-:Y:S01]  /*54f0*/  FMUL.FTZ R143, R4, R143 ;  /* 0x0000008f048f7220 */ /* 0x000fe20000410000 */
[----:B------:R-:W4:Y:S01]  /*5500*/  MUFU.EX2 R130, R130 ;  /* 0x0000008200827308 */ /* 0x000f220000000800 */
[C---:B-1----:R-:W-:Y:S02]  /*5510*/  FMUL.FTZ R172, R128.reuse, R172 ;  /* 0x000000ac80ac7220 */ /* 0x042fe40000410000 */
[----:B------:R-:W-:-:S02]  /*5520*/  FMUL.FTZ R171, R128, R171 ;  /* 0x000000ab80ab7220 */ /* 0x000fc40000410000 */
[C---:B------:R-:W-:Y:S02]  /*5530*/  FMUL.FTZ R166, R133.reuse, R166 ;  /* 0x000000a685a67220 */ /* 0x040fe40000410000 */
[----:B------:R-:W-:Y:S01]  /*5540*/  FMUL.FTZ R165, R133, R165 ;  /* 0x000000a585a57220 */ /* 0x000fe20000410000 */
[----:B------:R1:W2:Y:S01]  /*5550*/  MUFU.EX2 R128, R3 ;  /* 0x0000000300807308 */ /* 0x0002a20000000800 */
[C---:B------:R-:W-:Y:S02]  /*5560*/  FMUL.FTZ R133, R173.reuse, R141 ;  /* 0x0000008dad857220 */ /* 0x040fe40000410000 */
[----:B------:R-:W-:Y:S02]  /*5570*/  FMUL.FTZ R131, R2, R119 ;  /* 0x0000007702837220 */ /* 0x000fe40000410000 */
[-C--:B------:R-:W-:Y:S02]  /*5580*/  FFMA.FTZ R133, R174, R143.reuse, R133 ;  /* 0x0000008fae857223 */ /* 0x080fe40000010085 */
[----:B------:R-:W-:Y:S01]  /*5590*/  FMUL.FTZ R144, R54, R116 ;  /* 0x0000007436907220 */ /* 0x000fe20000410000 */
[----:B------:R-:W-:Y:S01]  /*55a0*/  MUFU.SIN R180, R136 ;  /* 0x0000008800b47308 */ /* 0x000fe20000000400 */
[----:B-1----:R-:W-:-:S02]  /*55b0*/  FMUL.FTZ R3, R173, R143 ;  /* 0x0000008fad037220 */ /* 0x002fc40000410000 */
[----:B0-----:R-:W-:Y:S02]  /*55c0*/  FMUL.FTZ R164, R134, R164 ;  /* 0x000000a486a47220 */ /* 0x001fe40000410000 */
[----:B------:R-:W-:Y:S02]  /*55d0*/  FFMA.FTZ R3, R174, R141, -R3 ;  /* 0x0000008dae037223 */ /* 0x000fe40000010803 */
[----:B------:R-:W-:Y:S01]  /*55e0*/  FMUL.FTZ R163, R134, R163 ;  /* 0x000000a386a37220 */ /* 0x000fe20000410000 */
[----:B------:R-:W0:Y:S01]  /*55f0*/  MUFU.EX2 R135, R135 ;  /* 0x0000008700877308 */ /* 0x000e220000000800 */
[C---:B------:R-:W-:Y:S02]  /*5600*/  FFMA.FTZ R134, R5.reuse, R142, R133 ;  /* 0x0000008e05867223 */ /* 0x040fe40000010085 */
[----:B------:R-:W-:Y:S02]  /*5610*/  FFMA.FTZ R133, R5, R144, R3 ;  /* 0x0000009005857223 */ /* 0x000fe40000010003 */
[----:B----4-:R-:W-:-:S03]  /*5620*/  FMUL.FTZ R170, R130, R170 ;  /* 0x000000aa82aa7220 */ /* 0x010fc60000410000 */
[----:B------:R-:W1:Y:S01]  /*5630*/  MUFU.EX2 R131, R131 ;  /* 0x0000008300837308 */ /* 0x000e620000000800 */
[----:B------:R-:W-:Y:S02]  /*5640*/  FMUL.FTZ R169, R130, R169 ;  /* 0x000000a982a97220 */ /* 0x000fe40000410000 */
[C---:B------:R-:W-:Y:S02]  /*5650*/  FMUL.FTZ R147, R171.reuse, R133 ;  /* 0x00000085ab937220 */ /* 0x040fe40000410000 */
[C---:B------:R-:W-:Y:S02]  /*5660*/  FMUL.FTZ R130, R2.reuse, R112 ;  /* 0x0000007002827220 */ /* 0x040fe40000410000 */
[----:B------:R-:W-:Y:S01]  /*5670*/  FMUL.FTZ R145, R171, R134 ;  /* 0x00000086ab917220 */ /* 0x000fe20000410000 */
[----:B------:R-:W-:Y:S01]  /*5680*/  MUFU.COS R136, R136 ;  /* 0x0000008800887308 */ /* 0x000fe20000000000 */
[----:B------:R-:W-:Y:S02]  /*5690*/  FMUL.FTZ R3, R2, R110 ;  /* 0x0000006e02037220 */ /* 0x000fe40000410000 */
[----:B------:R-:W-:-:S02]  /*56a0*/  FFMA.FTZ R134, R172, R134, R147 ;  /* 0x00000086ac867223 */ /* 0x000fc40000010093 */
[----:B--2---:R-:W-:Y:S02]  /*56b0*/  FMUL.FTZ R149, R57, R111 ;  /* 0x0000006f39957220 */ /* 0x004fe40000410000 */
[----:B------:R-:W-:Y:S02]  /*56c0*/  FFMA.FTZ R145, R172, R133, -R145 ;  /* 0x00000085ac917223 */ /* 0x000fe40000010891 */
[----:B------:R-:W-:Y:S01]  /*56d0*/  FMUL.FTZ R147, R56, R111 ;  /* 0x0000006f38937220 */ /* 0x000fe20000410000 */
[----:B------:R-:W2:Y:S01]  /*56e0*/  MUFU.EX2 R130, R130 ;  /* 0x0000008200827308 */ /* 0x000ea20000000800 */
[C---:B------:R-:W-:Y:S02]  /*56f0*/  FFMA.FTZ R134, R6.reuse, R149, R134 ;  /* 0x0000009506867223 */ /* 0x040fe40000010086 */
[----:B------:R-:W-:Y:S02]  /*5700*/  FFMA.FTZ R145, R6, R147, R145 ;  /* 0x0000009306917223 */ /* 0x000fe40000010091 */
[----:B------:R-:W-:-:S03]  /*5710*/  FMUL.FTZ R133, R2, R107 ;  /* 0x0000006b02857220 */ /* 0x000fc60000410000 */
[----:B------:R-:W4:Y:S01]  /*5720*/  MUFU.EX2 R3, R3 ;  /* 0x0000000300037308 */ /* 0x000f220000000800 */
[C---:B------:R-:W-:Y:S02]  /*5730*/  FMUL.FTZ R160, R128.reuse, R137 ;  /* 0x0000008980a07220 */ /* 0x040fe40000410000 */
[----:B------:R-:W-:Y:S02]  /*5740*/  FMUL.FTZ R159, R128, R159 ;  /* 0x0000009f809f7220 */ /* 0x000fe40000410000 */
[C---:B0-----:R-:W-:Y:S02]  /*5750*/  FMUL.FTZ R162, R135.reuse, R162 ;  /* 0x000000a287a27220 */ /* 0x041fe40000410000 */
[----:B------:R-:W-:Y:S02]  /*5760*/  FMUL.FTZ R161, R135, R161 ;  /* 0x000000a187a17220 */ /* 0x000fe40000410000 */
[----:B------:R-:W-:Y:S02]  /*5770*/  FMUL.FTZ R128, R169, R134 ;  /* 0x00000086a9807220 */ /* 0x000fe40000410000 */
[----:B-1----:R-:W-:-:S02]  /*5780*/  FMUL.FTZ R168, R131, R168 ;  /* 0x000000a883a87220 */ /* 0x002fc40000410000 */
[----:B------:R-:W-:Y:S02]  /*5790*/  FMUL.FTZ R167, R131, R167 ;  /* 0x000000a783a77220 */ /* 0x000fe40000410000 */
[----:B------:R-:W-:Y:S02]  /*57a0*/  FMUL.FTZ R135, R169, R145 ;  /* 0x00000091a9877220 */ /* 0x000fe40000410000 */
[----:B------:R-:W-:Y:S01]  /*57b0*/  FMUL.FTZ R131, R2, R109 ;  /* 0x0000006d02837220 */ /* 0x000fe20000410000 */
[----:B------:R-:W0:Y:S01]  /*57c0*/  MUFU.EX2 R133, R133 ;  /* 0x0000008500857308 */ /* 0x000e220000000800 */
[----:B------:R-:W-:Y:S02]  /*57d0*/  FFMA.FTZ R128, R170, R145, -R128 ;  /* 0x00000091aa807223 */ /* 0x000fe40000010880 */
[----:B------:R-:W-:Y:S02]  /*57e0*/  FMUL.FTZ R146, R58, R114 ;  /* 0x000000723a927220 */ /* 0x000fe40000410000 */
[----:B------:R-:W-:-:S02]  /*57f0*/  FFMA.FTZ R135, R170, R134, R135 ;  /* 0x00000086aa877223 */ /* 0x000fc40000010087 */
[----:B------:R-:W-:Y:S01]  /*5800*/  FMUL.FTZ R148, R59, R114 ;  /* 0x000000723b947220 */ /* 0x000fe20000410000 */
[----:B------:R-:W1:Y:S01]  /*5810*/  MUFU.EX2 R131, R131 ;  /* 0x0000008300837308 */ /* 0x000e620000000800 */
[C---:B------:R-:W-:Y:S02]  /*5820*/  FFMA.FTZ R128, R7.reuse, R146, R128 ;  /* 0x0000009207807223 */ /* 0x040fe40000010080 */
[----:B------:R-:W-:Y:S02]  /*5830*/  FFMA.FTZ R135, R7, R148, R135 ;  /* 0x0000009407877223 */ /* 0x000fe40000010087 */
[C---:B--2---:R-:W-:Y:S02]  /*5840*/  FMUL.FTZ R158, R130.reuse, R139 ;  /* 0x0000008b829e7220 */ /* 0x044fe40000410000 */
[----:B------:R-:W-:Y:S02]  /*5850*/  FMUL.FTZ R157, R130, R157 ;  /* 0x0000009d829d7220 */ /* 0x000fe40000410000 */
[----:B----4-:R-:W-:-:S02]  /*5860*/  FMUL.FTZ R197, R3, R138 ;  /* 0x0000008a03c57220 */ /* 0x010fc40000410000 */
[----:B------:R-:W-:Y:S02]  /*5870*/  FMUL.FTZ R196, R3, R196 ;  /* 0x000000c403c47220 */ /* 0x000fe40000410000 */
[CC--:B------:R-:W-:Y:S02]  /*5880*/  FMUL.FTZ R130, R167.reuse, R128.reuse ;  /* 0x00000080a7827220 */ /* 0x0c0fe40000410000 */
[-C--:B------:R-:W-:Y:S02]  /*5890*/  FMUL.FTZ R3, R167, R135.reuse ;  /* 0x00000087a7037220 */ /* 0x080fe40000410000 */
[C---:B------:R-:W-:Y:S02]  /*58a0*/  FFMA.FTZ R135, R168.reuse, R135, R130 ;  /* 0x00000087a8877223 */ /* 0x040fe40000010082 */
[----:B------:R-:W-:Y:S02]  /*58b0*/  FMUL.FTZ R155, R61, R119 ;  /* 0x000000773d9b7220 */ /* 0x000fe40000410000 */
[----:B------:R-:W-:-:S02]  /*58c0*/  FFMA.FTZ R130, R168, R128, -R3 ;  /* 0x00000080a8827223 */ /* 0x000fc40000010803 */
[----:B------:R-:W-:Y:S02]  /*58d0*/  FMUL.FTZ R153, R60, R119 ;  /* 0x000000773c997220 */ /* 0x000fe40000410000 */
[----:B------:R-:W-:Y:S02]  /*58e0*/  FMUL.FTZ R128, R86, R173 ;  /* 0x000000ad56807220 */ /* 0x000fe40000410000 */
[C---:B0-----:R-:W-:Y:S02]  /*58f0*/  FMUL.FTZ R200, R133.reuse, R200 ;  /* 0x000000c885c87220 */ /* 0x041fe40000410000 */
[----:B------:R-:W-:Y:S02]  /*5900*/  FMUL.FTZ R199, R133, R140 ;  /* 0x0000008c85c77220 */ /* 0x000fe40000410000 */
[----:B------:R-:W-:Y:S02]  /*5910*/  FFMA.FTZ R135, R8, R155, R135 ;  /* 0x0000009b08877223 */ /* 0x000fe40000010087 */
[----:B------:R-:W-:-:S02]  /*5920*/  FMUL.FTZ R3, R87, R173 ;  /* 0x000000ad57037220 */ /* 0x000fc40000410000 */
[----:B------:R-:W-:Y:S02]  /*5930*/  FFMA.FTZ R133, R8, R153, R130 ;  /* 0x0000009908857223 */ /* 0x000fe40000010082 */
[----:B------:R-:W-:Y:S02]  /*5940*/  FFMA.FTZ R130, R87, R174, R128 ;  /* 0x000000ae57827223 */ /* 0x000fe40000010080 */
[----:B-1----:R-:W-:Y:S02]  /*5950*/  FMUL.FTZ R181, R131, R136 ;  /* 0x0000008883b57220 */ /* 0x002fe40000410000 */
[----:B------:R-:W-:Y:S02]  /*5960*/  FMUL.FTZ R134, R165, R135 ;  /* 0x00000087a5867220 */ /* 0x000fe40000410000 */
[----:B------:R-:W-:Y:S02]  /*5970*/  FMUL.FTZ R180, R131, R180 ;  /* 0x000000b483b47220 */ /* 0x000fe40000410000 */
[----:B------:R-:W-:-:S02]  /*5980*/  FFMA.FTZ R128, R86, R174, -R3 ;  /* 0x000000ae56807223 */ /* 0x000fc40000010803 */
[-C--:B------:R-:W-:Y:S02]  /*5990*/  FMUL.FTZ R136, R165, R133.reuse ;  /* 0x00000085a5887220 */ /* 0x080fe40000410000 */
[C---:B------:R-:W-:Y:S02]  /*59a0*/  FMUL.FTZ R131, R171.reuse, R130 ;  /* 0x00000082ab837220 */ /* 0x040fe40000410000 */
[C---:B------:R-:W-:Y:S02]  /*59b0*/  FFMA.FTZ R134, R166.reuse, R133, -R134 ;  /* 0x00000085a6867223 */ /* 0x040fe40000010886 */
[----:B------:R-:W-:Y:S02]  /*59c0*/  FFMA.FTZ R136, R166, R135, R136 ;  /* 0x00000087a6887223 */ /* 0x000fe40000010088 */
[----:B------:R-:W-:Y:S02]  /*59d0*/  FMUL.FTZ R133, R171, R128 ;  /* 0x00000080ab857220 */ /* 0x000fe40000410000 */
[----:B------:R-:W-:-:S02]  /*59e0*/  FMUL.FTZ R150, R63, R120 ;  /* 0x000000783f967220 */ /* 0x000fc40000410000 */
[----:B------:R-:W-:Y:S02]  /*59f0*/  FFMA.FTZ R131, R172, R128, -R131 ;  /* 0x00000080ac837223 */ /* 0x000fe40000010883 */
[----:B------:R-:W-:Y:S02]  /*5a00*/  FMUL.FTZ R3, R108, UR43 ;  /* 0x0000002b6c037c20 */ /* 0x000fe40008410000 */
[----:B------:R-:W-:Y:S02]  /*5a10*/  FMUL.FTZ R152, R62, R120 ;  /* 0x000000783e987220 */ /* 0x000fe40000410000 */
[----:B------:R-:W-:Y:S02]  /*5a20*/  FFMA.FTZ R133, R172, R130, R133 ;  /* 0x00000082ac857223 */ /* 0x000fe40000010085 */
[----:B------:R-:W-:Y:S02]  /*5a30*/  FFMA.FTZ R136, R9, R150, R136 ;  /* 0x0000009609887223 */ /* 0x000fe40000010088 */
[----:B------:R-:W-:-:S02]  /*5a40*/  FMUL.FTZ R130, R169, R131 ;  /* 0x00000083a9827220 */ /* 0x000fc40000410000 */
[----:B------:R-:W-:Y:S02]  /*5a50*/  FMUL.RZ R204, R3, 0.15915493667125701904 ;  /* 0x3e22f98303cc7820 */ /* 0x000fe4000040c000 */
        /* <DEDUP_REMOVED lines=8> */
[-C--:B---3--:R-:W-:Y:S02]  /*5ae0*/  FMUL.FTZ R151, R64, R117.reuse ;  /* 0x0000007540977220 */ /* 0x088fe40000410000 */
[----:B------:R-:W-:Y:S02]  /*5af0*/  FFMA.FTZ R137, R164, R136, R137 ;  /* 0x00000088a4897223 */ /* 0x000fe40000010089 */
[----:B------:R-:W-:-:S02]  /*5b00*/  FMUL.FTZ R145, R65, R117 ;  /* 0x0000007541917220 */ /* 0x000fc40000410000 */
[-C--:B------:R-:W-:Y:S02]  /*5b10*/  FFMA.FTZ R134, R168, R131.reuse, -R134 ;  /* 0x00000083a8867223 */ /* 0x080fe40000010886 */
[----:B------:R-:W-:Y:S02]  /*5b20*/  FMUL.FTZ R131, R167, R131 ;  /* 0x00000083a7837220 */ /* 0x000fe40000410000 */
[C---:B------:R-:W-:Y:S02]  /*5b30*/  FFMA.FTZ R136, R10.reuse, R151, R135 ;  /* 0x000000970a887223 */ /* 0x040fe40000010087 */
[----:B------:R-:W-:Y:S02]  /*5b40*/  FFMA.FTZ R137, R10, R145, R137 ;  /* 0x000000910a897223 */ /* 0x000fe40000010089 */
[----:B------:R-:W-:Y:S02]  /*5b50*/  FFMA.FTZ R133, R168, R133, R131 ;  /* 0x00000085a8857223 */ /* 0x000fe40000010083 */
[----:B------:R-:W-:-:S02]  /*5b60*/  FMUL.FTZ R138, R161, R136 ;  /* 0x00000088a18a7220 */ /* 0x000fc40000410000 */
[-C--:B------:R-:W-:Y:S02]  /*5b70*/  FMUL.FTZ R131, R161, R137.reuse ;  /* 0x00000089a1837220 */ /* 0x080fe40000410000 */
[----:B------:R-:W-:Y:S02]  /*5b80*/  FMUL.FTZ R3, R2, R108 ;  /* 0x0000006c02037220 */ /* 0x000fe40000410000 */
[C---:B------:R-:W-:Y:S02]  /*5b90*/  FFMA.FTZ R137, R162.reuse, R137, R138 ;  /* 0x00000089a2897223 */ /* 0x040fe4000001008a */
[----:B------:R-:W-:Y:S02]  /*5ba0*/  FFMA.FTZ R136, R162, R136, -R131 ;  /* 0x00000088a2887223 */ /* 0x000fe40000010883 */
[----:B------:R-:W-:Y:S02]  /*5bb0*/  FMUL.FTZ R138, R66, R118 ;  /* 0x00000076428a7220 */ /* 0x000fe40000410000 */
[----:B------:R-:W-:-:S02]  /*5bc0*/  FMUL.FTZ R135, R165, R133 ;  /* 0x00000085a5877220 */ /* 0x000fc40000410000 */
[----:B------:R-:W-:Y:S01]  /*5bd0*/  FMUL.FTZ R140, R67, R118 ;  /* 0x00000076438c7220 */ /* 0x000fe20000410000 */
[----:B------:R-:W-:Y:S01]  /*5be0*/  MUFU.SIN R128, R204 ;  /* 0x000000cc00807308 */ /* 0x000fe20000000400 */
[C---:B------:R-:W-:Y:S02]  /*5bf0*/  FFMA.FTZ R136, R11.reuse, R138, R136 ;  /* 0x0000008a0b887223 */ /* 0x040fe40000010088 */
[----:B------:R-:W-:Y:S02]  /*5c00*/  FFMA.FTZ R135, R166, R134, -R135 ;  /* 0x00000086a6877223 */ /* 0x000fe40000010887 */
[----:B------:R-:W-:Y:S02]  /*5c10*/  FFMA.FTZ R137, R11, R140, R137 ;  /* 0x0000008c0b897223 */ /* 0x000fe40000010089 */
[----:B------:R-:W-:Y:S01]  /*5c20*/  FMUL.FTZ R130, R105, UR43 ;  /* 0x0000002b69827c20 */ /* 0x000fe20008410000 */
[----:B------:R-:W-:Y:S01]  /*5c30*/  MUFU.COS R204, R204 ;  /* 0x000000cc00cc7308 */ /* 0x000fe20000000000 */
[----:B------:R-:W-:-:S02]  /*5c40*/  FMUL.FTZ R134, R165, R134 ;  /* 0x00000086a5867220 */ /* 0x000fc40000410000 */
[----:B------:R-:W-:-:S05]  /*5c50*/  FMUL.FTZ R154, R159, R136 ;  /* 0x000000889f9a7220 */ /* 0x000fca0000410000 */
[----:B------:R-:W0:Y:S01]  /*5c60*/  MUFU.EX2 R3, R3 ;  /* 0x0000000300037308 */ /* 0x000e220000000800 */
[----:B------:R-:W-:Y:S02]  /*5c70*/  FMUL.FTZ R139, R159, R137 ;  /* 0x000000899f8b7220 */ /* 0x000fe40000410000 */
[----:B------:R-:W-:Y:S02]  /*5c80*/  FMUL.RZ R211, R130, 0.15915493667125701904 ;  /* 0x3e22f98382d37820 */ /* 0x000fe4000040c000 */
[----:B------:R-:W-:Y:S02]  /*5c90*/  FFMA.FTZ R134, R166, R133, R134 ;  /* 0x00000085a6867223 */ /* 0x000fe40000010086 */
[----:B------:R-:W-:Y:S02]  /*5ca0*/  FMUL.FTZ R130, R2, R105 ;  /* 0x0000006902827220 */ /* 0x000fe40000410000 */
[----:B------:R-:W-:Y:S02]  /*5cb0*/  FMUL.FTZ R133, R163, R135 ;  /* 0x00000087a3857220 */ /* 0x000fe40000410000 */
[----:B------:R-:W-:-:S02]  /*5cc0*/  FFMA.FTZ R154, R160, R137, R154 ;  /* 0x00000089a09a7223 */ /* 0x000fc4000001009a */
[----:B------:R-:W-:Y:S02]  /*5cd0*/  FFMA.FTZ R136, R160, R136, -R139 ;  /* 0x00000088a0887223 */ /* 0x000fe4000001088b */
[-C--:B------:R-:W-:Y:S02]  /*5ce0*/  FMUL.FTZ R137, R69, R115.reuse ;  /* 0x0000007345897220 */ /* 0x080fe40000410000 */
[----:B------:R-:W-:Y:S01]  /*5cf0*/  FMUL.FTZ R139, R68, R115 ;  /* 0x00000073448b7220 */ /* 0x000fe20000410000 */
[----:B------:R-:W-:Y:S01]  /*5d00*/  MUFU.COS R131, R211 ;  /* 0x000000d300837308 */ /* 0x000fe20000000000 */
[-C--:B------:R-:W-:Y:S02]  /*5d10*/  FFMA.FTZ R133, R164, R134.reuse, R133 ;  /* 0x00000086a4857223 */ /* 0x080fe40000010085 */
[----:B------:R-:W-:Y:S02]  /*5d20*/  FMUL.FTZ R134, R163, R134 ;  /* 0x00000086a3867220 */ /* 0x000fe40000410000 */
[----:B------:R-:W-:-:S02]  /*5d30*/  FFMA.FTZ R154, R12, R137, R154 ;  /* 0x000000890c9a7223 */ /* 0x000fc4000001009a */
[----:B------:R-:W-:Y:S01]  /*5d40*/  FFMA.FTZ R136, R12, R139, R136 ;  /* 0x0000008b0c887223 */ /* 0x000fe20000010088 */
[----:B------:R-:W1:Y:S01]  /*5d50*/  MUFU.EX2 R130, R130 ;  /* 0x0000008200827308 */ /* 0x000e620000000800 */
[----:B------:R-:W-:Y:S02]  /*5d60*/  FFMA.FTZ R134, R164, R135, -R134 ;  /* 0x00000087a4867223 */ /* 0x000fe40000010886 */
[----:B0-----:R-:W-:-:S05]  /*5d70*/  FMUL.FTZ R204, R3, R204 ;  /* 0x000000cc03cc7220 */ /* 0x001fca0000410000 */
[----:B------:R-:W0:Y:S01]  /*5d80*/  MUFU.SIN R211, R211 ;  /* 0x000000d300d37308 */ /* 0x000e220000000400 */
[----:B------:R-:W-:Y:S02]  /*5d90*/  FMUL.FTZ R205, R3, R128 ;  /* 0x0000008003cd7220 */ /* 0x000fe40000410000 */
[----:B------:R-:W-:Y:S02]  /*5da0*/  FMUL.FTZ R135, R157, R154 ;  /* 0x0000009a9d877220 */ /* 0x000fe40000410000 */
[----:B------:R-:W-:Y:S02]  /*5db0*/  FMUL.FTZ R3, R161, R133 ;  /* 0x00000085a1037220 */ /* 0x000fe40000410000 */
[-C--:B------:R-:W-:Y:S02]  /*5dc0*/  FMUL.FTZ R175, R157, R136.reuse ;  /* 0x000000889daf7220 */ /* 0x080fe40000410000 */
[----:B------:R-:W-:Y:S02]  /*5dd0*/  FFMA.FTZ R135, R158, R136, -R135 ;  /* 0x000000889e877223 */ /* 0x000fe40000010887 */
[----:B------:R-:W-:-:S02]  /*5de0*/  FMUL.FTZ R128, R161, R134 ;  /* 0x00000086a1807220 */ /* 0x000fc40000410000 */
[----:B------:R-:W-:Y:S02]  /*5df0*/  FFMA.FTZ R3, R162, R134, -R3 ;  /* 0x00000086a2037223 */ /* 0x000fe40000010803 */
[----:B------:R-:W-:Y:S02]  /*5e00*/  FFMA.FTZ R175, R158, R154, R175 ;  /* 0x0000009a9eaf7223 */ /* 0x000fe400000100af */
[-C--:B------:R-:W-:Y:S02]  /*5e10*/  FMUL.FTZ R136, R71, R112.reuse ;  /* 0x0000007047887220 */ /* 0x080fe40000410000 */
[----:B------:R-:W-:Y:S02]  /*5e20*/  FMUL.FTZ R134, R70, R112 ;  /* 0x0000007046867220 */ /* 0x000fe40000410000 */
[----:B------:R-:W-:Y:S02]  /*5e30*/  FFMA.FTZ R128, R162, R133, R128 ;  /* 0x00000085a2807223 */ /* 0x000fe40000010080 */
[----:B------:R-:W-:-:S02]  /*5e40*/  FFMA.FTZ R175, R13, R136, R175 ;  /* 0x000000880daf7223 */ /* 0x000fc400000100af */
[----:B------:R-:W-:Y:S02]  /*5e50*/  FFMA.FTZ R135, R13, R134, R135 ;  /* 0x000000860d877223 */ /* 0x000fe40000010087 */
[C---:B-1----:R-:W-:Y:S02]  /*5e60*/  FMUL.FTZ R212, R130.reuse, R131 ;  /* 0x0000008382d47220 */ /* 0x042fe40000410000 */
[----:B0-----:R-:W-:Y:S02]  /*5e70*/  FMUL.FTZ R211, R130, R211 ;  /* 0x000000d382d37220 */ /* 0x001fe40000410000 */
[----:B------:R-:W-:Y:S02]  /*5e80*/  FMUL.FTZ R131, R159, R128 ;  /* 0x000000809f837220 */ /* 0x000fe40000410000 */
[C---:B------:R-:W-:Y:S02]  /*5e90*/  FMUL.FTZ R130, R180.reuse, R175 ;  /* 0x000000afb4827220 */ /* 0x040fe40000410000 */
[----:B------:R-:W-:-:S02]  /*5ea0*/  FMUL.FTZ R154, R180, R135 ;  /* 0x00000087b49a7220 */ /* 0x000fc40000410000 */
[-C--:B------:R-:W-:Y:S02]  /*5eb0*/  FMUL.FTZ R133, R159, R3.reuse ;  /* 0x000000039f857220 */ /* 0x080fe40000410000 */
[----:B------:R-:W-:Y:S02]  /*5ec0*/  FFMA.FTZ R131, R160, R3, -R131 ;  /* 0x00000003a0837223 */ /* 0x000fe40000010883 */
[C---:B------:R-:W-:Y:S02]  /*5ed0*/  FFMA.FTZ R130, R181.reuse, R135, -R130 ;  /* 0x00000087b5827223 */ /* 0x040fe40000010882 */
[----:B------:R-:W-:Y:S02]  /*5ee0*/  FMUL.FTZ R3, R106, UR43 ;  /* 0x0000002b6a037c20 */ /* 0x000fe40008410000 */
[----:B------:R-:W-:Y:S02]  /*5ef0*/  FFMA.FTZ R154, R181, R175, R154 ;  /* 0x000000afb59a7223 */ /* 0x000fe4000001009a */
[----:B------:R-:W-:-:S02]  /*5f00*/  FMUL.FTZ R135, R73, R109 ;  /* 0x0000006d49877220 */ /* 0x000fc40000410000 */
[----:B------:R-:W-:Y:S02]  /*5f10*/  FFMA.FTZ R128, R160, R128, R133 ;  /* 0x00000080a0807223 */ /* 0x000fe40000010085 */
[----:B------:R-:W-:Y:S02]  /*5f20*/  FMUL.FTZ R133, R72, R109 ;  /* 0x0000006d48857220 */ /* 0x000fe40000410000 */
[----:B------:R-:W-:Y:S02]  /*5f30*/  FMUL.RZ R178, R3, 0.15915493667125701904 ;  /* 0x3e22f98303b27820 */ /* 0x000fe4000040c000 */
[C---:B------:R-:W-:Y:S02]  /*5f40*/  FFMA.FTZ R154, R14.reuse, R135, R154 ;  /* 0x000000870e9a7223 */ /* 0x040fe4000001009a */
[----:B------:R-:W-:Y:S02]  /*5f50*/  FMUL.FTZ R3, R157, R128 ;  /* 0x000000809d037220 */ /* 0x000fe40000410000 */
[----:B------:R-:W-:-:S02]  /*5f60*/  FFMA.FTZ R130, R14, R133, R130 ;  /* 0x000000850e827223 */ /* 0x000fc40000010082 */
[-C--:B------:R-:W-:Y:S02]  /*5f70*/  FMUL.FTZ R175, R157, R131.reuse ;  /* 0x000000839daf7220 */ /* 0x080fe40000410000 */
[----:B------:R-:W-:Y:S02]  /*5f80*/  FMUL.FTZ R156, R196, R154 ;  /* 0x0000009ac49c7220 */ /* 0x000fe40000410000 */
[----:B------:R-:W-:Y:S02]  /*5f90*/  FFMA.FTZ R131, R158, R131, -R3 ;  /* 0x000000839e837223 */ /* 0x000fe40000010803 */
[----:B------:R-:W-:Y:S02]  /*5fa0*/  FMUL.FTZ R177, R196, R130 ;  /* 0x00000082c4b17220 */ /* 0x000fe40000410000 */
[----:B------:R-:W-:Y:S02]  /*5fb0*/  FFMA.FTZ R175, R158, R128, R175 ;  /* 0x000000809eaf7223 */ /* 0x000fe400000100af */
[----:B------:R-:W-:-:S02]  /*5fc0*/  FFMA.FTZ R176, R197, R130, -R156 ;  /* 0x00000082c5b07223 */ /* 0x000fc4000001089c */
[----:B------:R-:W-:Y:S02]  /*5fd0*/  FMUL.FTZ R130, R180, R131 ;  /* 0x00000083b4827220 */ /* 0x000fe40000410000 */
[----:B------:R-:W-:Y:S02]  /*5fe0*/  FFMA.FTZ R177, R197, R154, R177 ;  /* 0x0000009ac5b17223 */ /* 0x000fe400000100b1 */
[----:B------:R-:W-:Y:S02]  /*5ff0*/  FMUL.FTZ R156, R75, R110 ;  /* 0x0000006e4b9c7220 */ /* 0x000fe40000410000 */
[----:B------:R-:W-:Y:S02]  /*6000*/  FMUL.FTZ R2, R2, R106 ;  /* 0x0000006a02027220 */ /* 0x000fe40000410000 */
[----:B------:R-:W-:Y:S02]  /*6010*/  FMUL.FTZ R128, R180, R175 ;  /* 0x000000afb4807220 */ /* 0x000fe40000410000 */
[----:B------:R-:W-:-:S02]  /*6020*/  FMUL.FTZ R224, R74, R110 ;  /* 0x0000006e4ae07220 */ /* 0x000fc40000410000 */
[----:B------:R-:W-:Y:S02]  /*6030*/  FFMA.FTZ R130, R181, R175, R130 ;  /* 0x000000afb5827223 */ /* 0x000fe40000010082 */
[----:B------:R-:W-:Y:S01]  /*6040*/  FFMA.FTZ R177, R15, R156, R177 ;  /* 0x0000009c0fb17223 */ /* 0x000fe200000100b1 */
[----:B------:R-:W-:Y:S01]  /*6050*/  MUFU.SIN R215, R178 ;  /* 0x000000b200d77308 */ /* 0x000fe20000000400 */
[----:B------:R-:W-:Y:S02]  /*6060*/  FFMA.FTZ R128, R181, R131, -R128 ;  /* 0x00000083b5807223 */ /* 0x000fe40000010880 */
[----:B------:R-:W-:Y:S02]  /*6070*/  FFMA.FTZ R176, R15, R224, R176 ;  /* 0x000000e00fb07223 */ /* 0x000fe400000100b0 */
[C---:B------:R-:W-:Y:S02]  /*6080*/  FMUL.FTZ R131, R196.reuse, R130 ;  /* 0x00000082c4837220 */ /* 0x040fe40000410000 */
[----:B------:R-:W-:Y:S01]  /*6090*/  FMUL.FTZ R175, R199, R177 ;  /* 0x000000b1c7af7220 */ /* 0x000fe20000410000 */
[----:B------:R0:W-:Y:S01]  /*60a0*/  MUFU.COS R3, R178 ;  /* 0x000000b200037308 */ /* 0x0001e20000000000 */
[----:B------:R-:W-:-:S02]  /*60b0*/  FMUL.FTZ R154, R196, R128 ;  /* 0x00000080c49a7220 */ /* 0x000fc40000410000 */
[----:B------:R-:W-:-:S05]  /*60c0*/  FFMA.FTZ R128, R197, R128, -R131 ;  /* 0x00000080c5807223 */ /* 0x000fca0000010883 */
[----:B------:R-:W1:Y:S01]  /*60d0*/  MUFU.EX2 R2, R2 ;  /* 0x0000000200027308 */ /* 0x000e620000000800 */
[-C--:B0-----:R-:W-:Y:S02]  /*60e0*/  FMUL.FTZ R178, R199, R176.reuse ;  /* 0x000000b0c7b27220 */ /* 0x081fe40000410000 */
[----:B------:R-:W-:Y:S02]  /*60f0*/  FFMA.FTZ R176, R200, R176, -R175 ;  /* 0x000000b0c8b07223 */ /* 0x000fe400000108af */
[----:B------:R-:W-:Y:S02]  /*6100*/  FMUL.FTZ R131, R76, R107 ;  /* 0x0000006b4c837220 */ /* 0x000fe40000410000 */
[----:B------:R-:W-:Y:S02]  /*6110*/  FFMA.FTZ R154, R197, R130, R154 ;  /* 0x00000082c59a7223 */ /* 0x000fe4000001009a */
[----:B------:R-:W-:Y:S02]  /*6120*/  FFMA.FTZ R178, R200, R177, R178 ;  /* 0x000000b1c8b27223 */ /* 0x000fe400000100b2 */
[----:B------:R-:W-:-:S02]  /*6130*/  FMUL.FTZ R223, R77, R107 ;  /* 0x0000006b4ddf7220 */ /* 0x000fc40000410000 */
[C---:B------:R-:W-:Y:S02]  /*6140*/  FFMA.FTZ R176, R16.reuse, R131, R176 ;  /* 0x0000008310b07223 */ /* 0x040fe400000100b0 */
[----:B------:R-:W-:Y:S02]  /*6150*/  FMUL.FTZ R175, R199, R154 ;  /* 0x0000009ac7af7220 */ /* 0x000fe40000410000 */
[----:B------:R-:W-:Y:S02]  /*6160*/  FFMA.FTZ R178, R16, R223, R178 ;  /* 0x000000df10b27223 */ /* 0x000fe400000100b2 */
[----:B------:R-:W-:Y:S02]  /*6170*/  FMUL.FTZ R179, R205, R176 ;  /* 0x000000b0cdb37220 */ /* 0x000fe40000410000 */
[C---:B-1----:R-:W-:Y:S02]  /*6180*/  FMUL.FTZ R216, R2.reuse, R3 ;  /* 0x0000000302d87220 */ /* 0x042fe40000410000 */
[----:B------:R-:W-:-:S02]  /*6190*/  FMUL.FTZ R215, R2, R215 ;  /* 0x000000d702d77220 */ /* 0x000fc40000410000 */
[-C--:B------:R-:W-:Y:S02]  /*61a0*/  FMUL.FTZ R177, R199, R128.reuse ;  /* 0x00000080c7b17220 */ /* 0x080fe40000410000 */
[----:B------:R-:W-:Y:S02]  /*61b0*/  FFMA.FTZ R175, R200, R128, -R175 ;  /* 0x00000080c8af7223 */ /* 0x000fe400000108af */
[CC--:B------:R-:W-:Y:S02]  /*61c0*/  FFMA.FTZ R2, R204.reuse, R178.reuse, R179 ;  /* 0x000000b2cc027223 */ /* 0x0c0fe400000100b3 */
[----:B------:R-:W-:Y:S02]  /*61d0*/  FMUL.FTZ R179, R205, R178 ;  /* 0x000000b2cdb37220 */ /* 0x000fe40000410000 */
[----:B------:R-:W-:Y:S02]  /*61e0*/  FMUL.FTZ R128, R79, R108 ;  /* 0x0000006c4f807220 */ /* 0x000fe40000410000 */
[----:B------:R-:W-:-:S02]  /*61f0*/  FFMA.FTZ R179, R204, R176, -R179 ;  /* 0x000000b0ccb37223 */ /* 0x000fc400000108b3 */
[----:B------:R-:W-:Y:S02]  /*6200*/  FMUL.FTZ R130, R78, R108 ;  /* 0x0000006c4e827220 */ /* 0x000fe40000410000 */
[----:B------:R-:W-:Y:S02]  /*6210*/  FFMA.FTZ R2, R17, R128, R2 ;  /* 0x0000008011027223 */ /* 0x000fe40000010002 */
[----:B------:R-:W-:Y:S02]  /*6220*/  FFMA.FTZ R177, R200, R154, R177 ;  /* 0x0000009ac8b17223 */ /* 0x000fe400000100b1 */
[----:B------:R-:W-:Y:S02]  /*6230*/  FMUL.FTZ R3, R205, R175 ;  /* 0x000000afcd037220 */ /* 0x000fe40000410000 */
[----:B------:R-:W-:Y:S02]  /*6240*/  FFMA.FTZ R179, R17, R130, R179 ;  /* 0x0000008211b37223 */ /* 0x000fe400000100b3 */
[----:B------:R-:W-:-:S02]  /*6250*/  FMUL.FTZ R176, R211, R2 ;  /* 0x00000002d3b07220 */ /* 0x000fc40000410000 */
[-C--:B------:R-:W-:Y:S02]  /*6260*/  FFMA.FTZ R3, R204, R177.reuse, R3 ;  /* 0x000000b1cc037223 */ /* 0x080fe40000010003 */
[----:B------:R-:W-:Y:S02]  /*6270*/  FMUL.FTZ R177, R205, R177 ;  /* 0x000000b1cdb17220 */ /* 0x000fe40000410000 */
[-C--:B------:R-:W-:Y:S02]  /*6280*/  FMUL.FTZ R183, R211, R179.reuse ;  /* 0x000000b3d3b77220 */ /* 0x080fe40000410000 */
[----:B------:R-:W-:Y:S02]  /*6290*/  FFMA.FTZ R176, R212, R179, -R176 ;  /* 0x000000b3d4b07223 */ /* 0x000fe400000108b0 */
[----:B------:R-:W-:Y:S02]  /*62a0*/  FMUL.FTZ R217, R80, R105 ;  /* 0x0000006950d97220 */ /* 0x000fe40000410000 */
[----:B------:R-:W-:Y:S01]  /*62b0*/  FFMA.FTZ R177, R204, R175, -R177 ;  /* 0x000000afccb17223 */ /* 0x000fe200000108b1 */
[----:B------:R-:W-:Y:S01]  /*62c0*/  ISETP.NE.AND P5, PT, R126, 0x1f, PT ;  /* 0x0000001f7e00780c */ /* 0x000fe20003fa5270 */
[----:B------:R-:W-:-:S02]  /*62d0*/  FFMA.FTZ R183, R212, R2, R183 ;  /* 0x00000002d4b77223 */ /* 0x000fc400000100b7 */
[----:B------:R-:W-:Y:S02]  /*62e0*/  FMUL.FTZ R219, R81, R105 ;  /* 0x0000006951db7220 */ /* 0x000fe40000410000 */
[C---:B------:R-:W-:Y:S02]  /*62f0*/  FFMA.FTZ R176, R18.reuse, R217, R176 ;  /* 0x000000d912b07223 */ /* 0x040fe400000100b0 */
[----:B------:R-:W-:Y:S02]  /*6300*/  FMUL.FTZ R175, R211, R177 ;  /* 0x000000b1d3af7220 */ /* 0x000fe40000410000 */
[----:B------:R-:W-:Y:S02]  /*6310*/  FFMA.FTZ R183, R18, R219, R183 ;  /* 0x000000db12b77223 */ /* 0x000fe400000100b7 */
[----:B------:R-:W-:Y:S02]  /*6320*/  FMUL.FTZ R2, R215, R176 ;  /* 0x000000b0d7027220 */ /* 0x000fe40000410000 */
[----:B------:R-:W-:-:S02]  /*6330*/  FMUL.FTZ R154, R211, R3 ;  /* 0x00000003d39a7220 */ /* 0x000fc40000410000 */
[----:B------:R-:W-:Y:S02]  /*6340*/  FFMA.FTZ R175, R212, R3, R175 ;  /* 0x00000003d4af7223 */ /* 0x000fe400000100af */
[-C--:B------:R-:W-:Y:S02]  /*6350*/  FMUL.FTZ R3, R215, R183.reuse ;  /* 0x000000b7d7037220 */ /* 0x080fe40000410000 */
[C---:B------:R-:W-:Y:S02]  /*6360*/  FFMA.FTZ R2, R216.reuse, R183, R2 ;  /* 0x000000b7d8027223 */ /* 0x040fe40000010002 */
[----:B------:R-:W-:Y:S02]  /*6370*/  FMUL.FTZ R218, R83, R106 ;  /* 0x0000006a53da7220 */ /* 0x000fe40000410000 */
[----:B------:R-:W-:Y:S02]  /*6380*/  FFMA.FTZ R176, R216, R176, -R3 ;  /* 0x000000b0d8b07223 */ /* 0x000fe40000010803 */
[----:B------:R-:W-:-:S02]  /*6390*/  FFMA.FTZ R187, R19, R218, R2 ;  /* 0x000000da13bb7223 */ /* 0x000fc40000010002 */
[----:B------:R0:W1:Y:S01]  /*63a0*/  @P5 LDS.64 R2, [R126.X8+0x3558] ;  /* 0x003558007e025984 */ /* 0x0000620000008a00 */
[----:B------:R-:W-:Y:S02]  /*63b0*/  FFMA.FTZ R177, R212, R177, -R154 ;  /* 0x000000b1d4b17223 */ /* 0x000fe4000001089a */
[C---:B------:R-:W-:Y:S01]  /*63c0*/  FMUL.FTZ R154, R215.reuse, R175 ;  /* 0x000000afd79a7220 */ /* 0x040fe20000410000 */
[----:B------:R-:W-:Y:S03]  /*63d0*/  BSSY B0, `(.L_x_10562) ;  /* 0x0000012000007945 */ /* 0x000fe60003800000 */
[-C--:B------:R-:W-:Y:S02]  /*63e0*/  FFMA.FTZ R154, R216, R177.reuse, -R154 ;  /* 0x000000b1d89a7223 */ /* 0x080fe4000001089a */
[----:B------:R-:W-:Y:S02]  /*63f0*/  FMUL.FTZ R177, R215, R177 ;  /* 0x000000b1d7b17220 */ /* 0x000fe40000410000 */
[----:B------:R-:W-:-:S02]  /*6400*/  FMUL.FTZ R220, R82, R106 ;  /* 0x0000006a52dc7220 */ /* 0x000fc40000410000 */
        /* <DEDUP_REMOVED lines=14> */
.L_x_10563:
[----:B0-----:R-:W-:Y:S05]  /*64f0*/  BSYNC B0 ;  /* 0x0000000000007941 */ /* 0x001fea0003800000 */
.L_x_10562:
[----:B------:R-:W-:Y:S01]  /*6500*/  FFMA.FTZ R188, R19, R220, R176 ;  /* 0x000000dc13bc7223 */ /* 0x000fe200000100b0 */
[----:B------:R-:W0:Y:S01]  /*6510*/  SHFL.UP PT, R179, R187, 0x1, RZ ;  /* 0x04200000bbb37989 */ /* 0x000e2200000e00ff */
[----:B------:R-:W-:Y:S01]  /*6520*/  ISETP.GE.AND P2, PT, R124, 0x1, PT ;  /* 0x000000017c00780c */ /* 0x000fe20003f46270 */
[-C--:B-----5:R-:W-:Y:S01]  /*6530*/  FMUL.FTZ R221, R0, R85.reuse ;  /* 0x0000005500dd7220 */ /* 0x0a0fe20000410000 */
[----:B------:R-:W-:Y:S01]  /*6540*/  ISETP.NE.AND P6, PT, R132, 0x1f, PT ;  /* 0x0000001f8400780c */ /* 0x000fe20003fc5270 */
[----:B------:R-:W2:Y:S01]  /*6550*/  SHFL.UP PT, R178, R188, 0x1, RZ ;  /* 0x04200000bcb27989 */ /* 0x000ea200000e00ff */
[-C--:B------:R-:W-:Y:S01]  /*6560*/  FMUL.FTZ R222, R0, R84.reuse ;  /* 0x0000005400de7220 */ /* 0x080fe20000410000 */
[----:B------:R-:W-:Y:S01]  /*6570*/  ISETP.GT.U32.AND P4, PT, R132, 0x1d, PT ;  /* 0x0000001d8400780c */ /* 0x000fe20003f84070 */
[CC--:B------:R-:W-:Y:S01]  /*6580*/  FMUL.FTZ R214, R90.reuse, R85.reuse ;  /* 0x000000555ad67220 */ /* 0x0c0fe20000410000 */
[----:B------:R-:W3:Y:S01]  /*6590*/  SHFL.UP PT, R175, R154, 0x1, RZ ;  /* 0x042000009aaf7989 */ /* 0x000ee200000e00ff */
[-C--:B------:R-:W-:Y:S01]  /*65a0*/  FMUL.FTZ R213, R90, R84.reuse ;  /* 0x000000545ad57220 */ /* 0x080fe20000410000 */
[----:B------:R-:W-:Y:S01]  /*65b0*/  ISETP.GT.U32.AND P3, PT, R132, 0x1b, PT ;  /* 0x0000001b8400780c */ /* 0x000fe20003f64070 */
[CC--:B------:R-:W-:Y:S01]  /*65c0*/  FMUL.FTZ R208, R91.reuse, R85.reuse ;  /* 0x000000555bd07220 */ /* 0x0c0fe20000410000 */
[----:B------:R-:W4:Y:S01]  /*65d0*/  SHFL.UP PT, R176, R177, 0x1, RZ ;  /* 0x04200000b1b07989 */ /* 0x000f2200000e00ff */
[-C--:B------:R-:W-:Y:S01]  /*65e0*/  FMUL.FTZ R210, R91, R84.reuse ;  /* 0x000000545bd27220 */ /* 0x080fe20000410000 */
[----:B------:R-:W-:Y:S01]  /*65f0*/  BSSY B0, `(.L_x_10564) ;  /* 0x0000143000007945 */ /* 0x000fe20003800000 */
[C---:B------:R-:W-:Y:S01]  /*6600*/  FMUL.FTZ R207, R92.reuse, R85 ;  /* 0x000000555ccf7220 */ /* 0x040fe20000410000 */
[----:B------:R-:W-:Y:S01]  /*6610*/  SHFL.IDX PT, R89, R89, RZ, 0x1f ;  /* 0x00001fff59597589 */ /* 0x000fe200000e0000 */
[----:B------:R-:W-:-:S02]  /*6620*/  FMUL.FTZ R206, R92, R84 ;  /* 0x000000545cce7220 */ /* 0x000fc40000410000 */
[CC--:B------:R-:W-:Y:S01]  /*6630*/  FMUL.FTZ R202, R93.reuse, R84.reuse ;  /* 0x000000545dca7220 */ /* 0x0c0fe20000410000 */
[----:B------:R-:W-:Y:S01]  /*6640*/  SHFL.IDX PT, R88, R88, RZ, 0x1f ;  /* 0x00001fff58587589 */ /* 0x000fe200000e0000 */
[----:B------:R-:W-:Y:S02]  /*6650*/  FMUL.FTZ R201, R93, R85 ;  /* 0x000000555dc97220 */ /* 0x000fe40000410000 */
[C---:B------:R-:W-:Y:S02]  /*6660*/  FMUL.FTZ R198, R94.reuse, R84 ;  /* 0x000000545ec67220 */ /* 0x040fe40000410000 */
[----:B0-----:R-:W-:Y:S02]  /*6670*/  FMUL.FTZ R185, R177, R179 ;  /* 0x000000b3b1b97220 */ /* 0x001fe40000410000 */
[----:B------:R-:W-:Y:S02]  /*6680*/  FMUL.FTZ R195, R94, R85 ;  /* 0x000000555ec37220 */ /* 0x000fe40000410000 */
[----:B--2---:R-:W-:-:S02]  /*6690*/  FFMA.FTZ R185, R154, R178, -R185 ;  /* 0x000000b29ab97223 */ /* 0x004fc400000108b9 */
[C---:B------:R-:W-:Y:S02]  /*66a0*/  FMUL.FTZ R178, R177.reuse, R178 ;  /* 0x000000b2b1b27220 */ /* 0x040fe40000410000 */
[C---:B---3--:R-:W-:Y:S02]  /*66b0*/  FMUL.FTZ R183, R177.reuse, R175 ;  /* 0x000000afb1b77220 */ /* 0x048fe40000410000 */
[C---:B------:R-:W-:Y:S02]  /*66c0*/  FFMA.FTZ R178, R154.reuse, R179, R178 ;  /* 0x000000b39ab27223 */ /* 0x040fe400000100b2 */
[-C--:B----4-:R-:W-:Y:S02]  /*66d0*/  FFMA.FTZ R182, R154, R176.reuse, R183 ;  /* 0x000000b09ab67223 */ /* 0x090fe400000100b7 */
[----:B------:R-:W-:Y:S02]  /*66e0*/  FMUL.FTZ R179, R216, R221 ;  /* 0x000000ddd8b37220 */ /* 0x000fe40000410000 */
[C---:B------:R-:W-:Y:S01]  /*66f0*/  FMUL.FTZ R176, R177.reuse, R176 ;  /* 0x000000b0b1b07220 */ /* 0x040fe20000410000 */
[----:B------:R-:W-:Y:S01]  /*6700*/  FSEL R182, R177, R182, !P2 ;  /* 0x000000b6b1b67208 */ /* 0x000fe20005000000 */
[----:B------:R-:W-:-:S02]  /*6710*/  FFMA.FTZ R179, -R215, R222, -R179 ;  /* 0x000000ded7b37223 */ /* 0x000fc400000109b3 */
[----:B------:R-:W-:Y:S02]  /*6720*/  @P2 FADD.FTZ R188, R188, R185 ;  /* 0x000000b9bcbc2221 */ /* 0x000fe40000010000 */
[----:B------:R-:W-:Y:S02]  /*6730*/  FMUL.FTZ R177, R215, R221 ;  /* 0x000000ddd7b17220 */ /* 0x000fe40000410000 */
[----:B------:R-:W-:Y:S02]  /*6740*/  @P2 FADD.FTZ R187, R187, R178 ;  /* 0x000000b2bbbb2221 */ /* 0x000fe40000010000 */
[----:B------:R-:W-:Y:S01]  /*6750*/  @P2 FFMA.FTZ R154, R154, R175, -R176 ;  /* 0x000000af9a9a2223 */ /* 0x000fe200000108b0 */
[----:B------:R-:W-:Y:S01]  /*6760*/  ISETP.GE.AND P2, PT, R124, 0x2, PT ;  /* 0x000000027c00780c */ /* 0x000fe20003f46270 */
[----:B------:R-:W-:Y:S01]  /*6770*/  FFMA.FTZ R184, R216, R222, -R177 ;  /* 0x000000ded8b87223 */ /* 0x000fe200000108b1 */
[----:B------:R-:W0:Y:S01]  /*6780*/  SHFL.UP PT, R183, R187, 0x2, RZ ;  /* 0x04400000bbb77989 */ /* 0x000e2200000e00ff */
[----:B------:R-:W-:-:S02]  /*6790*/  FADD.FTZ R176, -R214, R179 ;  /* 0x000000b3d6b07221 */ /* 0x000fc40000010100 */
[----:B------:R-:W-:Y:S01]  /*67a0*/  FADD.FTZ R184, R213, R184 ;  /* 0x000000b8d5b87221 */ /* 0x000fe20000010000 */
[----:B------:R-:W2:Y:S01]  /*67b0*/  SHFL.UP PT, R179, R188, 0x2, RZ ;  /* 0x04400000bcb37989 */ /* 0x000ea200000e00ff */
[C---:B------:R-:W-:Y:S02]  /*67c0*/  FMUL.FTZ R185, R211.reuse, -R176 ;  /* 0x800000b0d3b97220 */ /* 0x040fe40000410000 */
[-C--:B------:R-:W-:Y:S01]  /*67d0*/  FMUL.FTZ R189, R211, -R184.reuse ;  /* 0x800000b8d3bd7220 */ /* 0x080fe20000410000 */
[----:B------:R-:W3:Y:S01]  /*67e0*/  SHFL.UP PT, R175, R154, 0x2, RZ ;  /* 0x044000009aaf7989 */ /* 0x000ee200000e00ff */
[C---:B------:R-:W-:Y:S02]  /*67f0*/  FFMA.FTZ R185, R212.reuse, R184, -R185 ;  /* 0x000000b8d4b97223 */ /* 0x040fe400000108b9 */
[----:B------:R-:W-:Y:S01]  /*6800*/  FFMA.FTZ R189, R212, R176, R189 ;  /* 0x000000b0d4bd7223 */ /* 0x000fe200000100bd */
[----:B------:R-:W4:Y:S01]  /*6810*/  SHFL.UP PT, R177, R182, 0x2, RZ ;  /* 0x04400000b6b17989 */ /* 0x000f2200000e00ff */
[----:B------:R-:W-:-:S02]  /*6820*/  FADD.FTZ R185, R210, R185 ;  /* 0x000000b9d2b97221 */ /* 0x000fc40000010000 */
[----:B------:R-:W-:Y:S02]  /*6830*/  FADD.FTZ R189, -R208, R189 ;  /* 0x000000bdd0bd7221 */ /* 0x000fe40000010100 */
[C---:B------:R-:W-:Y:S02]  /*6840*/  FMUL.FTZ R178, R205.reuse, -R185 ;  /* 0x800000b9cdb27220 */ /* 0x040fe40000410000 */
[-C--:B------:R-:W-:Y:S02]  /*6850*/  FMUL.FTZ R176, R205, -R189.reuse ;  /* 0x800000bdcdb07220 */ /* 0x080fe40000410000 */
[C---:B------:R-:W-:Y:S02]  /*6860*/  FFMA.FTZ R190, R204.reuse, R189, R178 ;  /* 0x000000bdccbe7223 */ /* 0x040fe400000100b2 */
[----:B------:R-:W-:Y:S02]  /*6870*/  FFMA.FTZ R191, R204, R185, -R176 ;  /* 0x000000b9ccbf7223 */ /* 0x000fe400000108b0 */
[----:B0-----:R-:W-:-:S02]  /*6880*/  FMUL.FTZ R184, R182, R183 ;  /* 0x000000b7b6b87220 */ /* 0x001fc40000410000 */
[----:B------:R-:W-:Y:S02]  /*6890*/  FADD.FTZ R190, -R207, R190 ;  /* 0x000000becfbe7221 */ /* 0x000fe40000010100 */
[-C--:B--2---:R-:W-:Y:S02]  /*68a0*/  FMUL.FTZ R185, R182, R179.reuse ;  /* 0x000000b3b6b97220 */ /* 0x084fe40000410000 */
[----:B------:R-:W-:Y:S02]  /*68b0*/  FFMA.FTZ R179, R154, R179, -R184 ;  /* 0x000000b39ab37223 */ /* 0x000fe400000108b8 */
[----:B---3--:R-:W-:Y:S02]  /*68c0*/  FMUL.FTZ R178, R182, R175 ;  /* 0x000000afb6b27220 */ /* 0x008fe40000410000 */
[----:B------:R-:W-:Y:S02]  /*68d0*/  FFMA.FTZ R186, R154, R183, R185 ;  /* 0x000000b79aba7223 */ /* 0x000fe400000100b9 */
[----:B----4-:R-:W-:-:S02]  /*68e0*/  FMUL.FTZ R176, R182, R177 ;  /* 0x000000b1b6b07220 */ /* 0x010fc40000410000 */
[C---:B------:R-:W-:Y:S02]  /*68f0*/  FFMA.FTZ R177, R154.reuse, R177, R178 ;  /* 0x000000b19ab17223 */ /* 0x040fe400000100b2 */
[----:B------:R-:W-:Y:S02]  /*6900*/  @P2 FFMA.FTZ R154, R154, R175, -R176 ;  /* 0x000000af9a9a2223 */ /* 0x000fe400000108b0 */
[----:B------:R-:W-:Y:S01]  /*6910*/  @P2 FADD.FTZ R187, R187, R186 ;  /* 0x000000babbbb2221 */ /* 0x000fe20000010000 */
[----:B------:R-:W-:Y:S01]  /*6920*/  FSEL R177, R182, R177, !P2 ;  /* 0x000000b1b6b17208 */ /* 0x000fe20005000000 */
[----:B------:R-:W-:Y:S01]  /*6930*/  @P2 FADD.FTZ R188, R188, R179 ;  /* 0x000000b3bcbc2221 */ /* 0x000fe20000010000 */
[----:B------:R-:W0:Y:S01]  /*6940*/  SHFL.UP PT, R175, R154, 0x4, RZ ;  /* 0x048000009aaf7989 */ /* 0x000e2200000e00ff */
[----:B------:R-:W-:Y:S01]  /*6950*/  FADD.FTZ R191, R206, R191 ;  /* 0x000000bfcebf7221 */ /* 0x000fe20000010000 */
[----:B------:R-:W-:Y:S01]  /*6960*/  ISETP.GE.AND P2, PT, R124, 0x4, PT ;  /* 0x000000047c00780c */ /* 0x000fe20003f46270 */
[C---:B------:R-:W-:Y:S01]  /*6970*/  FMUL.FTZ R182, R199.reuse, -R190 ;  /* 0x800000bec7b67220 */ /* 0x040fe20000410000 */
[----:B------:R-:W2:Y:S01]  /*6980*/  SHFL.UP PT, R179, R187, 0x4, RZ ;  /* 0x04800000bbb37989 */ /* 0x000ea200000e00ff */
[----:B------:R-:W-:-:S02]  /*6990*/  FMUL.FTZ R183, R199, -R191 ;  /* 0x800000bfc7b77220 */ /* 0x000fc40000410000 */
[C---:B------:R-:W-:Y:S01]  /*69a0*/  FFMA.FTZ R191, R200.reuse, R191, -R182 ;  /* 0x000000bfc8bf7223 */ /* 0x040fe200000108b6 */
[----:B------:R-:W3:Y:S01]  /*69b0*/  SHFL.UP PT, R178, R188, 0x4, RZ ;  /* 0x04800000bcb27989 */ /* 0x000ee200000e00ff */
[----:B------:R-:W-:Y:S02]  /*69c0*/  FFMA.FTZ R190, R200, R190, R183 ;  /* 0x000000bec8be7223 */ /* 0x000fe400000100b7 */
[----:B------:R-:W-:Y:S01]  /*69d0*/  FADD.FTZ R191, R202, R191 ;  /* 0x000000bfcabf7221 */ /* 0x000fe20000010000 */
[----:B------:R-:W4:Y:S01]  /*69e0*/  SHFL.UP PT, R176, R177, 0x4, RZ ;  /* 0x04800000b1b07989 */ /* 0x000f2200000e00ff */
[----:B------:R-:W-:Y:S02]  /*69f0*/  FADD.FTZ R190, -R201, R190 ;  /* 0x000000bec9be7221 */ /* 0x000fe40000010100 */
[C---:B------:R-:W-:Y:S02]  /*6a00*/  FMUL.FTZ R183, R196.reuse, -R191 ;  /* 0x800000bfc4b77220 */ /* 0x040fe40000410000 */
[----:B------:R-:W-:-:S02]  /*6a10*/  FMUL.FTZ R182, R196, -R190 ;  /* 0x800000bec4b67220 */ /* 0x000fc40000410000 */
[C---:B------:R-:W-:Y:S02]  /*6a20*/  FFMA.FTZ R190, R197.reuse, R190, R183 ;  /* 0x000000bec5be7223 */ /* 0x040fe400000100b7 */
[----:B------:R-:W-:Y:S02]  /*6a30*/  FFMA.FTZ R191, R197, R191, -R182 ;  /* 0x000000bfc5bf7223 */ /* 0x000fe400000108b6 */
[----:B------:R-:W-:Y:S02]  /*6a40*/  FADD.FTZ R190, -R195, R190 ;  /* 0x000000bec3be7221 */ /* 0x000fe40000010100 */
[C---:B0-----:R-:W-:Y:S02]  /*6a50*/  FMUL.FTZ R183, R177.reuse, R175 ;  /* 0x000000afb1b77220 */ /* 0x041fe40000410000 */
[----:B------:R-:W-:Y:S02]  /*6a60*/  FADD.FTZ R191, R198, R191 ;  /* 0x000000bfc6bf7221 */ /* 0x000fe40000010000 */
        /* <DEDUP_REMOVED lines=15> */
[----:B------:R-:W-:Y:S02]  /*6b60*/  FFMA.FTZ R190, R181, R190, R179 ;  /* 0x000000beb5be7223 */ /* 0x000fe400000100b3 */
[----:B------:R-:W-:Y:S01]  /*6b70*/  FMUL.FTZ R179, R95, R85 ;  /* 0x000000555fb37220 */ /* 0x000fe20000410000 */
[----:B------:R-:W3:Y:S01]  /*6b80*/  SHFL.UP PT, R185, R187, 0x8, RZ ;  /* 0x05000000bbb97989 */ /* 0x000ee200000e00ff */
[----:B------:R-:W-:-:S02]  /*6b90*/  FFMA.FTZ R191, R181, R191, -R178 ;  /* 0x000000bfb5bf7223 */ /* 0x000fc400000108b2 */
[----:B------:R-:W-:Y:S01]  /*6ba0*/  FMUL.FTZ R182, R95, R84 ;  /* 0x000000545fb67220 */ /* 0x000fe20000410000 */
        /* <DEDUP_REMOVED lines=15> */
[----:B------:R-:W-:Y:S01]  /*6ca0*/  @P2 FADD.FTZ R188, R188, R183 ;  /* 0x000000b7bcbc2221 */ /* 0x000fe20000010000 */
[----:B------:R-:W-:Y:S01]  /*6cb0*/  FSEL R183, R176, R177, !P2 ;  /* 0x000000b1b0b77208 */ /* 0x000fe20005000000 */
[C---:B------:R-:W-:Y:S01]  /*6cc0*/  FMUL.FTZ R175, R96.reuse, R84 ;  /* 0x0000005460af7220 */ /* 0x040fe20000410000 */
        /* <DEDUP_REMOVED lines=17> */
[----:B------:R-:W-:-:S04]  /*6de0*/  FMUL.FTZ R190, R161, -R194 ;  /* 0x800000c2a1be7220 */ /* 0x000fc80000410000 */
[----:B------:R-:W-:Y:S02]  /*6df0*/  FFMA.FTZ R226, R162, R193, -R190 ;  /* 0x000000c1a2e27223 */ /* 0x000fe400000108be */
[C---:B0-----:R-:W-:Y:S02]  /*6e00*/  FMUL.FTZ R190, R183.reuse, R184 ;  /* 0x000000b8b7be7220 */ /* 0x041fe40000410000 */
[C---:B--2---:R-:W-:Y:S02]  /*6e10*/  FMUL.FTZ R192, R183.reuse, R186 ;  /* 0x000000bab7c07220 */ /* 0x044fe40000410000 */
[C---:B------:R-:W-:Y:S02]  /*6e20*/  FFMA.FTZ R190, R154.reuse, R185, R190 ;  /* 0x000000b99abe7223 */ /* 0x040fe400000100be */
[C---:B---3--:R-:W-:Y:S02]  /*6e30*/  FMUL.FTZ R191, R183.reuse, R189 ;  /* 0x000000bdb7bf7220 */ /* 0x048fe40000410000 */
[C---:B------:R-:W-:Y:S01]  /*6e40*/  FMUL.FTZ R185, R183.reuse, R185 ;  /* 0x000000b9b7b97220 */ /* 0x040fe20000410000 */
[----:B------:R-:W-:Y:S01]  /*6e50*/  FSEL R190, R183, R190, !P2 ;  /* 0x000000beb7be7208 */ /* 0x000fe20005000000 */
[----:B------:R-:W-:-:S02]  /*6e60*/  FFMA.FTZ R192, R154, R189, R192 ;  /* 0x000000bd9ac07223 */ /* 0x000fc400000100c0 */
[C---:B------:R-:W-:Y:S02]  /*6e70*/  FFMA.FTZ R191, R154.reuse, R186, -R191 ;  /* 0x000000ba9abf7223 */ /* 0x040fe400000108bf */
[----:B------:R-:W-:Y:S01]  /*6e80*/  @P2 FFMA.FTZ R154, R154, R184, -R185 ;  /* 0x000000b89a9a2223 */ /* 0x000fe200000108b9 */
[----:B------:R-:W0:Y:S01]  /*6e90*/  SHFL.UP PT, R190, R190, 0x1, RZ ;  /* 0x04200000bebe7989 */ /* 0x000e2200000e00ff */
[----:B------:R-:W-:Y:S02]  /*6ea0*/  @P2 FADD.FTZ R188, R188, R191 ;  /* 0x000000bfbcbc2221 */ /* 0x000fe40000010000 */
[----:B------:R-:W-:Y:S02]  /*6eb0*/  FMUL.FTZ R193, R161, -R193 ;  /* 0x800000c1a1c17220 */ /* 0x000fe40000410000 */
[----:B------:R-:W2:Y:S01]  /*6ec0*/  SHFL.UP PT, R154, R154, 0x1, RZ ;  /* 0x042000009a9a7989 */ /* 0x000ea200000e00ff */
[----:B------:R-:W-:Y:S01]  /*6ed0*/  @P2 FADD.FTZ R187, R187, R192 ;  /* 0x000000c0bbbb2221 */ /* 0x000fe20000010000 */
[----:B------:R-:W-:Y:S01]  /*6ee0*/  ISETP.GT.U32.AND P2, PT, R132, 0x17, PT ;  /* 0x000000178400780c */ /* 0x000fe20003f44070 */
        /* <DEDUP_REMOVED lines=13> */
[----:B------:R-:W-:Y:S02]  /*6fc0*/  FADD.FTZ R191, R186, R189 ;  /* 0x000000bdbabf7221 */ /* 0x000fe40000010000 */
[----:B0-----:R-:W-:Y:S02]  /*6fd0*/  FMUL.FTZ R189, R190, R89 ;  /* 0x00000059bebd7220 */ /* 0x001fe40000410000 */
[----:B------:R-:W-:-:S02]  /*6fe0*/  FADD.FTZ R192, -R185, R192 ;  /* 0x000000c0b9c07221 */ /* 0x000fc40000010100 */
[-C--:B------:R-:W-:Y:S02]  /*6ff0*/  FMUL.FTZ R190, R190, R88.reuse ;  /* 0x00000058bebe7220 */ /* 0x080fe40000410000 */
[C---:B--2---:R-:W-:Y:S02]  /*7000*/  FFMA.FTZ R189, R154.reuse, R88, -R189 ;  /* 0x000000589abd7223 */ /* 0x044fe400000108bd */
[C---:B------:R-:W-:Y:S02]  /*7010*/  FMUL.FTZ R193, R165.reuse, -R192 ;  /* 0x800000c0a5c17220 */ /* 0x040fe40000410000 */
[----:B------:R-:W-:Y:S02]  /*7020*/  FFMA.FTZ R190, R154, R89, R190 ;  /* 0x000000599abe7223 */ /* 0x000fe400000100be */
[-C--:B------:R-:W-:Y:S02]  /*7030*/  FMUL.FTZ R203, R165, -R191.reuse ;  /* 0x800000bfa5cb7220 */ /* 0x080fe40000410000 */
[----:B---3--:R-:W-:Y:S01]  /*7040*/  @P1 FADD.FTZ R88, R188, R189 ;  /* 0x000000bdbc581221 */ /* 0x008fe20000010000 */
[----:B------:R-:W-:Y:S01]  /*7050*/  MOV R189, UR29 ;  /* 0x0000001d00bd7c02 */ /* 0x000fe20008000f00 */
[----:B------:R-:W-:-:S02]  /*7060*/  FFMA.FTZ R193, R166, R191, -R193 ;  /* 0x000000bfa6c17223 */ /* 0x000fc400000108c1 */
[----:B------:R-:W-:Y:S01]  /*7070*/  FMUL.FTZ R188, R100, R84 ;  /* 0x0000005464bc7220 */ /* 0x000fe20000410000 */
[----:B------:R-:W-:Y:S01]  /*7080*/  ISETP.GE.OR P0, PT, R189, c[0x0][0x174], P0 ;  /* 0x00005d00bd007a0c */ /* 0x000fe20000706670 */
[----:B----4-:R-:W-:Y:S01]  /*7090*/  @P1 FADD.FTZ R89, R187, R190 ;  /* 0x000000bebb591221 */ /* 0x010fe20000010000 */
[----:B------:R-:W-:Y:S01]  /*70a0*/  ISETP.GT.U32.AND P1, PT, R132, 0xf, PT ;  /* 0x0000000f8400780c */ /* 0x000fe20003f24070 */
[----:B------:R-:W-:Y:S02]  /*70b0*/  FFMA.FTZ R192, R166, R192, R203 ;  /* 0x000000c0a6c07223 */ /* 0x000fe400000100cb */
[----:B------:R-:W-:Y:S02]  /*70c0*/  FMUL.FTZ R187, R100, R85 ;  /* 0x0000005564bb7220 */ /* 0x000fe40000410000 */
[----:B------:R-:W-:Y:S02]  /*70d0*/  FADD.FTZ R193, R188, R193 ;  /* 0x000000c1bcc17221 */ /* 0x000fe40000010000 */
[----:B------:R-:W-:-:S02]  /*70e0*/  FADD.FTZ R192, -R187, R192 ;  /* 0x000000c0bbc07221 */ /* 0x000fc40000010100 */
[----:B------:R-:W-:Y:S02]  /*70f0*/  FMUL.FTZ R189, R167, -R193 ;  /* 0x800000c1a7bd7220 */ /* 0x000fe40000410000 */
[----:B-1----:R-:W-:Y:S02]  /*7100*/  FMUL.FTZ R191, R215, R3 ;  /* 0x00000003d7bf7220 */ /* 0x002fe40000410000 */
[----:B------:R-:W-:Y:S02]  /*7110*/  FMUL.FTZ R154, R167, -R192 ;  /* 0x800000c0a79a7220 */ /* 0x000fe40000410000 */
[----:B------:R-:W-:Y:S02]  /*7120*/  FMUL.FTZ R132, R215, -R2 ;  /* 0x80000002d7847220 */ /* 0x000fe40000410000 */
[----:B------:R-:W-:Y:S02]  /*7130*/  FFMA.FTZ R192, R168, R192, R189 ;  /* 0x000000c0a8c07223 */ /* 0x000fe400000100bd */
[----:B------:R-:W-:-:S02]  /*7140*/  FMUL.FTZ R189, R101, R85 ;  /* 0x0000005565bd7220 */ /* 0x000fc40000410000 */
[C---:B------:R-:W-:Y:S02]  /*7150*/  FFMA.FTZ R191, R216.reuse, R2, -R191 ;  /* 0x00000002d8bf7223 */ /* 0x040fe400000108bf */
[----:B------:R-:W-:Y:S02]  /*7160*/  FFMA.FTZ R132, R216, -R3, R132 ;  /* 0x80000003d8847223 */ /* 0x000fe40000010084 */
[----:B------:R-:W-:Y:S02]  /*7170*/  FFMA.FTZ R203, R168, R193, -R154 ;  /* 0x000000c1a8cb7223 */ /* 0x000fe4000001089a */
[----:B------:R-:W-:Y:S02]  /*7180*/  FMUL.FTZ R190, R101, R84 ;  /* 0x0000005465be7220 */ /* 0x000fe40000410000 */
[----:B------:R-:W-:Y:S02]  /*7190*/  FADD.FTZ R192, -R189, R192 ;  /* 0x000000c0bdc07221 */ /* 0x000fe40000010100 */
[----:B------:R-:W-:-:S02]  /*71a0*/  FMUL.FTZ R193, R211, -R191 ;  /* 0x800000bfd3c17220 */ /* 0x000fc40000410000 */
[----:B------:R-:W-:Y:S02]  /*71b0*/  FMUL.FTZ R154, R211, -R132 ;  /* 0x80000084d39a7220 */ /* 0x000fe40000410000 */
[----:B------:R-:W-:Y:S02]  /*71c0*/  FADD.FTZ R203, R190, R203 ;  /* 0x000000cbbecb7221 */ /* 0x000fe40000010000 */
[C---:B------:R-:W-:Y:S02]  /*71d0*/  FMUL.FTZ R194, R169.reuse, -R192 ;  /* 0x800000c0a9c27220 */ /* 0x040fe40000410000 */
[C---:B------:R-:W-:Y:S02]  /*71e0*/  FFMA.FTZ R193, R212.reuse, R132, R193 ;  /* 0x00000084d4c17223 */ /* 0x040fe400000100c1 */
[----:B------:R-:W-:Y:S02]  /*71f0*/  FFMA.FTZ R154, R212, R191, -R154 ;  /* 0x000000bfd49a7223 */ /* 0x000fe4000001089a */
[----:B------:R-:W-:-:S02]  /*7200*/  FMUL.FTZ R191, R169, -R203 ;  /* 0x800000cba9bf7220 */ /* 0x000fc40000410000 */
[C---:B------:R-:W-:Y:S02]  /*7210*/  FFMA.FTZ R209, R170.reuse, R203, -R194 ;  /* 0x000000cbaad17223 */ /* 0x040fe400000108c2 */
[C---:B------:R-:W-:Y:S02]  /*7220*/  FMUL.FTZ R203, R205.reuse, -R193 ;  /* 0x800000c1cdcb7220 */ /* 0x040fe40000410000 */
[----:B------:R-:W-:Y:S02]  /*7230*/  FMUL.FTZ R132, R205, -R154 ;  /* 0x8000009acd847220 */ /* 0x000fe40000410000 */
[----:B------:R-:W-:Y:S02]  /*7240*/  FFMA.FTZ R194, R170, R192, R191 ;  /* 0x000000c0aac27223 */ /* 0x000fe400000100bf */
[----:B------:R-:W-:Y:S02]  /*7250*/  FMUL.FTZ R191, R102, R85 ;  /* 0x0000005566bf7220 */ /* 0x000fe40000410000 */
[----:B------:R-:W-:-:S02]  /*7260*/  FFMA.FTZ R203, R204, R154, -R203 ;  /* 0x0000009acccb7223 */ /* 0x000fc400000108cb */
[----:B------:R-:W-:Y:S02]  /*7270*/  FFMA.FTZ R132, R204, R193, R132 ;  /* 0x000000c1cc847223 */ /* 0x000fe40000010084 */
[----:B------:R-:W-:Y:S02]  /*7280*/  FMUL.FTZ R192, R102, R84 ;  /* 0x0000005466c07220 */ /* 0x000fe40000410000 */
        /* <DEDUP_REMOVED lines=10> */
[-C--:B------:R-:W-:Y:S02]  /*7330*/  FMUL.FTZ R203, R196, -R154.reuse ;  /* 0x8000009ac4cb7220 */ /* 0x080fe40000410000 */
[----:B------:R-:W-:Y:S02]  /*7340*/  FFMA.FTZ R226, R172, R225, R193 ;  /* 0x000000e1ace27223 */ /* 0x000fe400000100c1 */
[----:B------:R-:W-:Y:S02]  /*7350*/  FMUL.FTZ R193, R103, R85 ;  /* 0x0000005567c17220 */ /* 0x000fe40000410000 */
[C---:B------:R-:W-:Y:S02]  /*7360*/  FFMA.FTZ R154, R197.reuse, R154, -R194 ;  /* 0x0000009ac59a7223 */ /* 0x040fe400000108c2 */
[----:B------:R-:W-:Y:S02]  /*7370*/  FFMA.FTZ R203, R197, R132, R203 ;  /* 0x00000084c5cb7223 */ /* 0x000fe400000100cb */
[----:B------:R-:W-:-:S02]  /*7380*/  FMUL.FTZ R194, R103, R84 ;  /* 0x0000005467c27220 */ /* 0x000fc40000410000 */
[----:B------:R-:W-:Y:S02]  /*7390*/  FADD.FTZ R228, -R193, R226 ;  /* 0x000000e2c1e47221 */ /* 0x000fe40000010100 */
[C---:B------:R-:W-:Y:S02]  /*73a0*/  FMUL.FTZ R226, R180.reuse, -R154 ;  /* 0x8000009ab4e27220 */ /* 0x040fe40000410000 */
[-C--:B------:R-:W-:Y:S02]  /*73b0*/  FMUL.FTZ R132, R180, -R203.reuse ;  /* 0x800000cbb4847220 */ /* 0x080fe40000410000 */
[----:B------:R-:W-:Y:S02]  /*73c0*/  FADD.FTZ R225, R194, R209 ;  /* 0x000000d1c2e17221 */ /* 0x000fe40000010000 */
[----:B------:R-:W-:Y:S02]  /*73d0*/  FMUL.FTZ R227, R173, -R228 ;  /* 0x800000e4ade37220 */ /* 0x000fe40000410000 */
[----:B------:R-:W-:-:S02]  /*73e0*/  FFMA.FTZ R209, R181, R203, R226 ;  /* 0x000000cbb5d17223 */ /* 0x000fc400000100e2 */
[----:B------:R-:W-:Y:S02]  /*73f0*/  FFMA.FTZ R203, R181, R154, -R132 ;  /* 0x0000009ab5cb7223 */ /* 0x000fe40000010884 */
[-C--:B------:R-:W-:Y:S02]  /*7400*/  FMUL.FTZ R229, R173, -R225.reuse ;  /* 0x800000e1ade57220 */ /* 0x080fe40000410000 */
[----:B------:R-:W-:Y:S02]  /*7410*/  FFMA.FTZ R132, R174, R225, -R227 ;  /* 0x000000e1ae847223 */ /* 0x000fe400000108e3 */
[C---:B------:R-:W-:Y:S02]  /*7420*/  FMUL.FTZ R225, R157.reuse, -R209 ;  /* 0x800000d19de17220 */ /* 0x040fe40000410000 */
[----:B------:R-:W-:Y:S02]  /*7430*/  FMUL.FTZ R227, R157, -R203 ;  /* 0x800000cb9de37220 */ /* 0x000fe40000410000 */
[----:B------:R-:W-:-:S02]  /*7440*/  FMUL.FTZ R154, R87, R88 ;  /* 0x00000058579a7220 */ /* 0x000fc40000410000 */
[C---:B------:R-:W-:Y:S02]  /*7450*/  FFMA.FTZ R225, R158.reuse, R203, -R225 ;  /* 0x000000cb9ee17223 */ /* 0x040fe400000108e1 */
[----:B------:R-:W-:Y:S02]  /*7460*/  FFMA.FTZ R227, R158, R209, R227 ;  /* 0x000000d19ee37223 */ /* 0x000fe400000100e3 */
[-C--:B------:R-:W-:Y:S02]  /*7470*/  FMUL.FTZ R87, R87, R89.reuse ;  /* 0x0000005957577220 */ /* 0x080fe40000410000 */
[----:B------:R-:W-:Y:S02]  /*7480*/  FFMA.FTZ R154, R86, R89, R154 ;  /* 0x00000059569a7223 */ /* 0x000fe4000001009a */
[C---:B------:R-:W-:Y:S02]  /*7490*/  FMUL.FTZ R203, R159.reuse, -R225 ;  /* 0x800000e19fcb7220 */ /* 0x040fe40000410000 */
[----:B------:R-:W-:-:S02]  /*74a0*/  FMUL.FTZ R89, R159, -R227 ;  /* 0x800000e39f597220 */ /* 0x000fc40000410000 */
[----:B------:R-:W-:Y:S02]  /*74b0*/  FFMA.FTZ R86, R86, R88, -R87 ;  /* 0x0000005856567223 */ /* 0x000fe40000010857 */
[----:B------:R-:W-:Y:S02]  /*74c0*/  FADD.FTZ R143, R143, R154 ;  /* 0x0000009a8f8f7221 */ /* 0x000fe40000010000 */
[C---:B------:R-:W-:Y:S02]  /*74d0*/  FFMA.FTZ R203, R160.reuse, R227, R203 ;  /* 0x000000e3a0cb7223 */ /* 0x040fe400000100cb */
[----:B------:R-:W-:Y:S02]  /*74e0*/  FFMA.FTZ R89, R160, R225, -R89 ;  /* 0x000000e1a0597223 */ /* 0x000fe40000010859 */
[----:B------:R-:W-:Y:S02]  /*74f0*/  FADD.FTZ R141, R141, R86 ;  /* 0x000000568d8d7221 */ /* 0x000fe40000010000 */
[----:B------:R-:W-:-:S02]  /*7500*/  FMUL.FTZ R86, R173, R143 ;  /* 0x0000008fad567220 */ /* 0x000fc40000410000 */
[C---:B------:R-:W-:Y:S02]  /*7510*/  FMUL.FTZ R88, R161.reuse, -R203 ;  /* 0x800000cba1587220 */ /* 0x040fe40000410000 */
[----:B------:R-:W-:Y:S02]  /*7520*/  FMUL.FTZ R154, R161, -R89 ;  /* 0x80000059a19a7220 */ /* 0x000fe40000410000 */
[-C--:B------:R-:W-:Y:S02]  /*7530*/  FMUL.FTZ R87, R173, R141.reuse ;  /* 0x0000008dad577220 */ /* 0x080fe40000410000 */
[----:B------:R-:W-:Y:S02]  /*7540*/  FFMA.FTZ R86, R174, R141, -R86 ;  /* 0x0000008dae567223 */ /* 0x000fe40000010856 */
[C---:B------:R-:W-:Y:S02]  /*7550*/  FFMA.FTZ R88, R162.reuse, R89, -R88 ;  /* 0x00000059a2587223 */ /* 0x040fe40000010858 */
[----:B------:R-:W-:-:S02]  /*7560*/  FFMA.FTZ R154, R162, R203, R154 ;  /* 0x000000cba29a7223 */ /* 0x000fc4000001009a */
[----:B------:R-:W-:Y:S02]  /*7570*/  FFMA.FTZ R87, R174, R143, R87 ;  /* 0x0000008fae577223 */ /* 0x000fe40000010057 */
[----:B------:R-:W-:Y:S02]  /*7580*/  FFMA.FTZ R144, R5, R144, R86 ;  /* 0x0000009005907223 */ /* 0x000fe40000010056 */
[C---:B------:R-:W-:Y:S02]  /*7590*/  FMUL.FTZ R209, R163.reuse, -R88 ;  /* 0x80000058a3d17220 */ /* 0x040fe40000410000 */
[----:B------:R-:W-:Y:S02]  /*75a0*/  FMUL.FTZ R203, R163, -R154 ;  /* 0x8000009aa3cb7220 */ /* 0x000fe40000410000 */
[----:B------:R-:W-:Y:S02]  /*75b0*/  FFMA.FTZ R142, R5, R142, R87 ;  /* 0x0000008e058e7223 */ /* 0x000fe40000010057 */
[----:B------:R-:W-:-:S02]  /*75c0*/  FMUL.FTZ R89, R171, R144 ;  /* 0x00000090ab597220 */ /* 0x000fc40000410000 */
[C---:B------:R-:W-:Y:S02]  /*75d0*/  FFMA.FTZ R209, R164.reuse, R154, R209 ;  /* 0x0000009aa4d17223 */ /* 0x040fe400000100d1 */
[----:B------:R-:W-:Y:S02]  /*75e0*/  FFMA.FTZ R203, R164, R88, -R203 ;  /* 0x00000058a4cb7223 */ /* 0x000fe400000108cb */
[-C--:B------:R-:W-:Y:S02]  /*75f0*/  FMUL.FTZ R87, R171, R142.reuse ;  /* 0x0000008eab577220 */ /* 0x080fe40000410000 */
[----:B------:R-:W-:Y:S02]  /*7600*/  FFMA.FTZ R89, R172, R142, R89 ;  /* 0x0000008eac597223 */ /* 0x000fe40000010059 */
[C---:B------:R-:W-:Y:S02]  /*7610*/  FMUL.FTZ R86, R165.reuse, -R209 ;  /* 0x800000d1a5567220 */ /* 0x040fe40000410000 */
[----:B------:R-:W-:-:S02]  /*7620*/  FMUL.FTZ R88, R165, -R203 ;  /* 0x800000cba5587220 */ /* 0x000fc40000410000 */
[----:B------:R-:W-:Y:S02]  /*7630*/  FFMA.FTZ R87, R172, R144, -R87 ;  /* 0x00000090ac577223 */ /* 0x000fe40000010857 */
[----:B------:R-:W-:Y:S02]  /*7640*/  FFMA.FTZ R149, R6, R149, R89 ;  /* 0x0000009506957223 */ /* 0x000fe40000010059 */
[C---:B------:R-:W-:Y:S02]  /*7650*/  FFMA.FTZ R203, R166.reuse, R203, -R86 ;  /* 0x000000cba6cb7223 */ /* 0x040fe40000010856 */
[----:B------:R-:W-:Y:S02]  /*7660*/  FFMA.FTZ R88, R166, R209, R88 ;  /* 0x000000d1a6587223 */ /* 0x000fe40000010058 */
[----:B------:R-:W-:Y:S02]  /*7670*/  FFMA.FTZ R147, R6, R147, R87 ;  /* 0x0000009306937223 */ /* 0x000fe40000010057 */
[----:B------:R-:W-:-:S02]  /*7680*/  FMUL.FTZ R86, R169, R149 ;  /* 0x00000095a9567220 */ /* 0x000fc40000410000 */
[C---:B------:R-:W-:Y:S02]  /*7690*/  FMUL.FTZ R209, R167.reuse, -R203 ;  /* 0x800000cba7d17220 */ /* 0x040fe40000410000 */
[-C--:B------:R-:W-:Y:S02]  /*76a0*/  FMUL.FTZ R89, R167, -R88.reuse ;  /* 0x80000058a7597220 */ /* 0x080fe40000410000 */
[-C--:B------:R-:W-:Y:S02]  /*76b0*/  FMUL.FTZ R87, R169, R147.reuse ;  /* 0x00000093a9577220 */ /* 0x080fe40000410000 */
[----:B------:R-:W-:Y:S02]  /*76c0*/  FFMA.FTZ R86, R170, R147, -R86 ;  /* 0x00000093aa567223 */ /* 0x000fe40000010856 */
[C---:B------:R-:W-:Y:S02]  /*76d0*/  FFMA.FTZ R209, R168.reuse, R88, R209 ;  /* 0x00000058a8d17223 */ /* 0x040fe400000100d1 */
[----:B------:R-:W-:-:S02]  /*76e0*/  FFMA.FTZ R203, R168, R203, -R89 ;  /* 0x000000cba8cb7223 */ /* 0x000fc40000010859 */
[----:B------:R-:W-:Y:S02]  /*76f0*/  FFMA.FTZ R87, R170, R149, R87 ;  /* 0x00000095aa577223 */ /* 0x000fe40000010057 */
[----:B------:R-:W-:Y:S02]  /*7700*/  FFMA.FTZ R146, R7, R146, R86 ;  /* 0x0000009207927223 */ /* 0x000fe40000010056 */
[C---:B------:R-:W-:Y:S02]  /*7710*/  FMUL.FTZ R86, R169.reuse, -R209 ;  /* 0x800000d1a9567220 */ /* 0x040fe40000410000 */
[----:B------:R-:W-:Y:S02]  /*7720*/  FMUL.FTZ R88, R169, -R203 ;  /* 0x800000cba9587220 */ /* 0x000fe40000410000 */
[----:B------:R-:W-:Y:S02]  /*7730*/  FFMA.FTZ R148, R7, R148, R87 ;  /* 0x0000009407947223 */ /* 0x000fe40000010057 */
        /* <DEDUP_REMOVED lines=8> */
[----:B------:R-:W-:Y:S02]  /*77c0*/  FFMA.FTZ R86, R8, R155, R86 ;  /* 0x0000009b08567223 */ /* 0x000fe40000010056 */
[C---:B------:R-:W-:Y:S02]  /*77d0*/  FFMA.FTZ R209, R172.reuse, R88, R209 ;  /* 0x00000058acd17223 */ /* 0x040fe400000100d1 */
[----:B------:R-:W-:Y:S02]  /*77e0*/  FFMA.FTZ R89, R172, R203, -R89 ;  /* 0x000000cbac597223 */ /* 0x000fe40000010859 */
[----:B------:R-:W-:Y:S02]  /*77f0*/  FFMA.FTZ R87, R8, R153, R87 ;  /* 0x0000009908577223 */ /* 0x000fe40000010057 */
        /* <DEDUP_REMOVED lines=9> */
[C---:B------:R-:W-:Y:S02]  /*7890*/  FMUL.FTZ R203, R104.reuse, R84 ;  /* 0x0000005468cb7220 */ /* 0x040fe40000410000 */
[----:B------:R-:W-:Y:S02]  /*78a0*/  FMUL.FTZ R209, R104, R85 ;  /* 0x0000005568d17220 */ /* 0x000fe40000410000 */
[----:B------:R-:W-:Y:S02]  /*78b0*/  FFMA.FTZ R84, R9, R150, R153 ;  /* 0x0000009609547223 */ /* 0x000fe40000010099 */
[----:B------:R-:W-:Y:S01]  /*78c0*/  FADD.FTZ R225, R203, R132 ;  /* 0x00000084cbe17221 */ /* 0x000fe20000010000 */
[----:B------:R0:W1:Y:S01]  /*78d0*/  SHFL.DOWN PT, R150, R88, 0x1, 0x1f ;  /* 0x08201f0058967f89 */ /* 0x00006200000e0000 */
[----:B------:R-:W-:-:S02]  /*78e0*/  FADD.FTZ R226, -R209, R226 ;  /* 0x000000e2d1e27221 */ /* 0x000fc40000010100 */
        /* <DEDUP_REMOVED lines=8> */
[C---:B---3--:R-:W-:Y:S02]  /*7970*/  FMUL.FTZ R153, R89.reuse, R152 ;  /* 0x0000009859997220 */ /* 0x048fe40000410000 */
[C---:B----4-:R-:W-:Y:S02]  /*7980*/  FMUL.FTZ R155, R89.reuse, R228 ;  /* 0x000000e4599b7220 */ /* 0x050fe40000410000 */
[C---:B--2---:R-:W-:Y:S02]  /*7990*/  FMUL.FTZ R229, R89.reuse, R132 ;  /* 0x0000008459e57220 */ /* 0x044fe40000410000 */
[-C--:B01----:R-:W-:Y:S02]  /*79a0*/  FMUL.FTZ R89, R89, R150.reuse ;  /* 0x0000009659597220 */ /* 0x083fe40000410000 */
[C---:B------:R-:W-:Y:S02]  /*79b0*/  FFMA.FTZ R153, R88.reuse, R150, -R153 ;  /* 0x0000009658997223 */ /* 0x040fe40000010899 */
[----:B------:R-:W-:-:S02]  /*79c0*/  FFMA.FTZ R132, R88, R132, -R155 ;  /* 0x0000008458847223 */ /* 0x000fc4000001089b */
[C---:B------:R-:W-:Y:S02]  /*79d0*/  FFMA.FTZ R229, R88.reuse, R228, R229 ;  /* 0x000000e458e57223 */ /* 0x040fe400000100e5 */
[----:B------:R-:W-:Y:S01]  /*79e0*/  FFMA.FTZ R89, R88, R152, R89 ;  /* 0x0000009858597223 */ /* 0x000fe20000010059 */
[----:B------:R-:W-:Y:S01]  /*79f0*/  MOV R88, R153 ;  /* 0x0000009900587202 */ /* 0x000fe20000000f00 */
[----:B------:R-:W-:Y:S02]  /*7a00*/  FADD.FTZ R225, R225, R132 ;  /* 0x00000084e1e17221 */ /* 0x000fe40000010000 */
[----:B------:R-:W-:Y:S02]  /*7a10*/  FADD.FTZ R226, R226, R229 ;  /* 0x000000e5e2e27221 */ /* 0x000fe40000010000 */
.L_x_10565:
[----:B------:R-:W-:Y:S05]  /*7a20*/  BSYNC B0 ;  /* 0x0000000000007941 */ /* 0x000fea0003800000 */
.L_x_10564:
[----:B--2---:R-:W-:Y:S01]  /*7a30*/  FFMA.FTZ R132, R104, R141, RZ ;  /* 0x0000008d68847223 */ /* 0x004fe200000100ff */
[----:B------:R-:W-:Y:S01]  /*7a40*/  USHF.L.U32 UR32, UR7, 0x4, URZ ;  /* 0x0000000407207899 */ /* 0x000fe2000800063f */
[-C--:B------:R-:W-:Y:S01]  /*7a50*/  FFMA.FTZ R155, R52, -R154.reuse, R141 ;  /* 0x8000009a349b7223 */ /* 0x080fe2000001008d */
[----:B------:R2:W0:Y:S01]  /*7a60*/  SHFL.DOWN PT, R232, R226, 0x2, 0x1f ;  /* 0x08401f00e2e87f89 */ /* 0x00042200000e0000 */
[----:B------:R-:W-:Y:S01]  /*7a70*/  FMUL.FTZ R141, R163, R227 ;  /* 0x000000e3a38d7220 */ /* 0x000fe20000410000 */
[----:B------:R-:W-:Y:S01]  /*7a80*/  BSSY B0, `(.L_x_10566) ;  /* 0x0000074000007945 */ /* 0x000fe20003800000 */
[----:B------:R-:W-:-:S02]  /*7a90*/  FFMA.FTZ R154, R53, -R154, R143 ;  /* 0x8000009a359a7223 */ /* 0x000fc4000001008f */
[----:B-1----:R-:W-:Y:S02]  /*7aa0*/  FFMA.FTZ R150, R104, -R143, RZ ;  /* 0x8000008f68967223 */ /* 0x002fe400000100ff */
[----:B------:R-:W-:Y:S02]  /*7ab0*/  FMUL.FTZ R143, R5, R116 ;  /* 0x00000074058f7220 */ /* 0x000fe40000410000 */
[----:B------:R-:W-:Y:S02]  /*7ac0*/  FFMA.FTZ R141, R164, R84, R141 ;  /* 0x00000054a48d7223 */ /* 0x000fe4000001008d */
[----:B------:R-:W-:Y:S02]  /*7ad0*/  FFMA.FTZ R85, R10, R151, R85 ;  /* 0x000000970a557223 */ /* 0x000fe40000010055 */
[----:B------:R-:W-:Y:S02]  /*7ae0*/  FFMA.FTZ R151, R103, -R142, R150 ;  /* 0x8000008e67977223 */ /* 0x000fe40000010096 */
[----:B---3--:R-:W-:-:S02]  /*7af0*/  FFMA.FTZ R152, R55, -R143, R142 ;  /* 0x8000008f37987223 */ /* 0x008fc4000001008e */
[----:B------:R-:W-:Y:S02]  /*7b00*/  FFMA.FTZ R142, R10, R145, R141 ;  /* 0x000000910a8e7223 */ /* 0x000fe4000001008d */
[----:B------:R-:W-:Y:S02]  /*7b10*/  FMUL.FTZ R141, R161, R85 ;  /* 0x00000055a18d7220 */ /* 0x000fe40000410000 */
[----:B------:R-:W-:Y:S02]  /*7b20*/  FFMA.FTZ R132, R103, R144, R132 ;  /* 0x0000009067847223 */ /* 0x000fe40000010084 */
[----:B------:R-:W-:Y:S02]  /*7b30*/  FFMA.FTZ R153, R54, -R143, R144 ;  /* 0x8000008f36997223 */ /* 0x000fe40000010090 */
[----:B------:R-:W-:Y:S02]  /*7b40*/  FFMA.FTZ R141, R162, R142, R141 ;  /* 0x0000008ea28d7223 */ /* 0x000fe4000001008d */
[----:B------:R-:W-:-:S02]  /*7b50*/  FFMA.FTZ R143, R102, R147, R132 ;  /* 0x00000093668f7223 */ /* 0x000fc40000010084 */
[----:B------:R-:W-:Y:S02]  /*7b60*/  FMUL.FTZ R132, R161, R142 ;  /* 0x0000008ea1847220 */ /* 0x000fe40000410000 */
[----:B------:R-:W-:Y:S02]  /*7b70*/  FMUL.FTZ R150, R6, R111 ;  /* 0x0000006f06967220 */ /* 0x000fe40000410000 */
[----:B------:R-:W-:Y:S02]  /*7b80*/  FFMA.FTZ R144, R102, -R149, R151 ;  /* 0x8000009566907223 */ /* 0x000fe40000010097 */
[----:B------:R-:W-:Y:S02]  /*7b90*/  FFMA.FTZ R140, R11, R140, R141 ;  /* 0x0000008c0b8c7223 */ /* 0x000fe4000001008d */
[----:B------:R-:W-:Y:S02]  /*7ba0*/  FMUL.FTZ R141, R7, R114 ;  /* 0x00000072078d7220 */ /* 0x000fe40000410000 */
[----:B------:R-:W-:-:S02]  /*7bb0*/  FFMA.FTZ R132, R162, R85, -R132 ;  /* 0x00000055a2847223 */ /* 0x000fc40000010884 */
[-C--:B------:R-:W-:Y:S02]  /*7bc0*/  FFMA.FTZ R151, R56, -R150.reuse, R147 ;  /* 0x8000009638977223 */ /* 0x080fe40000010093 */
[----:B------:R-:W-:Y:S02]  /*7bd0*/  FFMA.FTZ R150, R57, -R150, R149 ;  /* 0x8000009639967223 */ /* 0x000fe40000010095 */
[C---:B------:R-:W-:Y:S02]  /*7be0*/  FFMA.FTZ R145, R101.reuse, -R148, R144 ;  /* 0x8000009465917223 */ /* 0x040fe40000010090 */
[----:B------:R-:W-:Y:S02]  /*7bf0*/  FFMA.FTZ R143, R101, R146, R143 ;  /* 0x00000092658f7223 */ /* 0x000fe4000001008f */
[-C--:B------:R-:W-:Y:S02]  /*7c00*/  FFMA.FTZ R149, R58, -R141.reuse, R146 ;  /* 0x8000008d3a957223 */ /* 0x080fe40000010092 */
[----:B------:R-:W-:-:S02]  /*7c10*/  FFMA.FTZ R148, R59, -R141, R148 ;  /* 0x8000008d3b947223 */ /* 0x000fc40000010094 */
[----:B------:R-:W-:Y:S02]  /*7c20*/  FFMA.FTZ R138, R11, R138, R132 ;  /* 0x0000008a0b8a7223 */ /* 0x000fe40000010084 */
[----:B------:R-:W-:Y:S02]  /*7c30*/  FMUL.FTZ R141, R159, R140 ;  /* 0x0000008c9f8d7220 */ /* 0x000fe40000410000 */
[----:B------:R-:W-:Y:S02]  /*7c40*/  FMUL.FTZ R146, R8, R119 ;  /* 0x0000007708927220 */ /* 0x000fe40000410000 */
[----:B------:R-:W-:Y:S02]  /*7c50*/  FFMA.FTZ R132, R100, R87, R143 ;  /* 0x0000005764847223 */ /* 0x000fe4000001008f */
[----:B------:R-:W-:Y:S02]  /*7c60*/  FFMA.FTZ R141, R160, R138, -R141 ;  /* 0x0000008aa08d7223 */ /* 0x000fe4000001088d */
[----:B------:R-:W-:-:S02]  /*7c70*/  FFMA.FTZ R147, R60, -R146, R87 ;  /* 0x800000923c937223 */ /* 0x000fc40000010057 */
[----:B------:R-:W-:Y:S02]  /*7c80*/  FFMA.FTZ R145, R100, -R86, R145 ;  /* 0x8000005664917223 */ /* 0x000fe40000010091 */
[----:B------:R-:W-:Y:S02]  /*7c90*/  FMUL.FTZ R87, R159, R138 ;  /* 0x0000008a9f577220 */ /* 0x000fe40000410000 */
[----:B------:R-:W-:Y:S02]  /*7ca0*/  FMUL.FTZ R144, R9, R120 ;  /* 0x0000007809907220 */ /* 0x000fe40000410000 */
[----:B------:R-:W-:Y:S02]  /*7cb0*/  FFMA.FTZ R229, R12, R139, R141 ;  /* 0x0000008b0ce57223 */ /* 0x000fe4000001008d */
[----:B------:R-:W-:Y:S02]  /*7cc0*/  FFMA.FTZ R87, R160, R140, R87 ;  /* 0x0000008ca0577223 */ /* 0x000fe40000010057 */
[----:B------:R-:W-:-:S02]  /*7cd0*/  FFMA.FTZ R139, R99, -R84, R145 ;  /* 0x80000054638b7223 */ /* 0x000fc40000010091 */
[-C--:B------:R-:W-:Y:S02]  /*7ce0*/  FFMA.FTZ R145, R62, -R144.reuse, R227 ;  /* 0x800000903e917223 */ /* 0x080fe400000100e3 */
[----:B------:R-:W-:Y:S02]  /*7cf0*/  FFMA.FTZ R144, R63, -R144, R84 ;  /* 0x800000903f907223 */ /* 0x000fe40000010054 */
[----:B------:R-:W-:Y:S02]  /*7d00*/  FFMA.FTZ R132, R99, R227, R132 ;  /* 0x000000e363847223 */ /* 0x000fe40000010084 */
[----:B------:R-:W-:Y:S02]  /*7d10*/  FMUL.FTZ R84, R10, R117 ;  /* 0x000000750a547220 */ /* 0x000fe40000410000 */
[----:B----4-:R-:W-:Y:S02]  /*7d20*/  FFMA.FTZ R228, R12, R137, R87 ;  /* 0x000000890ce47223 */ /* 0x010fe40000010057 */
[----:B------:R-:W-:-:S02]  /*7d30*/  FFMA.FTZ R132, R98, R85, R132 ;  /* 0x0000005562847223 */ /* 0x000fc40000010084 */
[----:B------:R-:W-:Y:S02]  /*7d40*/  FFMA.FTZ R143, R64, -R84, R85 ;  /* 0x80000054408f7223 */ /* 0x000fe40000010055 */
[CC--:B------:R-:W-:Y:S02]  /*7d50*/  FMUL.FTZ R87, R157.reuse, R229.reuse ;  /* 0x000000e59d577220 */ /* 0x0c0fe40000410000 */
[-C--:B------:R-:W-:Y:S02]  /*7d60*/  FMUL.FTZ R85, R157, R228.reuse ;  /* 0x000000e49d557220 */ /* 0x080fe40000410000 */
[C---:B------:R-:W-:Y:S02]  /*7d70*/  FFMA.FTZ R87, R158.reuse, R228, R87 ;  /* 0x000000e49e577223 */ /* 0x040fe40000010057 */
[----:B------:R-:W-:Y:S02]  /*7d80*/  FFMA.FTZ R85, R158, R229, -R85 ;  /* 0x000000e59e557223 */ /* 0x000fe40000010855 */
[----:B------:R-:W-:-:S02]  /*7d90*/  FFMA.FTZ R231, R13, R136, R87 ;  /* 0x000000880de77223 */ /* 0x000fc40000010057 */
[----:B------:R-:W-:Y:S02]  /*7da0*/  FFMA.FTZ R227, R13, R134, R85 ;  /* 0x000000860de37223 */ /* 0x000fe40000010055 */
[----:B------:R-:W-:Y:S02]  /*7db0*/  FFMA.FTZ R139, R98, -R142, R139 ;  /* 0x8000008e628b7223 */ /* 0x000fe4000001008b */
[----:B------:R-:W-:Y:S02]  /*7dc0*/  FMUL.FTZ R87, R11, R118 ;  /* 0x000000760b577220 */ /* 0x000fe40000410000 */
[----:B------:R-:W-:Y:S02]  /*7dd0*/  FFMA.FTZ R146, R61, -R146, R86 ;  /* 0x800000923d927223 */ /* 0x000fe40000010056 */
[----:B------:R-:W-:Y:S02]  /*7de0*/  FFMA.FTZ R142, R65, -R84, R142 ;  /* 0x80000054418e7223 */ /* 0x000fe4000001008e */
[----:B------:R-:W-:-:S02]  /*7df0*/  FMUL.FTZ R84, R180, R231 ;  /* 0x000000e7b4547220 */ /* 0x000fc40000410000 */
[----:B------:R-:W-:Y:S02]  /*7e00*/  FMUL.FTZ R86, R180, R227 ;  /* 0x000000e3b4567220 */ /* 0x000fe40000410000 */
[C---:B------:R-:W-:Y:S02]  /*7e10*/  FFMA.FTZ R137, R97.reuse, R138, R132 ;  /* 0x0000008a61897223 */ /* 0x040fe40000010084 */
[----:B------:R-:W-:Y:S02]  /*7e20*/  FFMA.FTZ R139, R97, -R140, R139 ;  /* 0x8000008c618b7223 */ /* 0x000fe4000001008b */
[----:B------:R-:W-:Y:S02]  /*7e30*/  FFMA.FTZ R141, R66, -R87, R138 ;  /* 0x80000057428d7223 */ /* 0x000fe4000001008a */
[----:B------:R-:W-:Y:S02]  /*7e40*/  FMUL.FTZ R138, R12, R115 ;  /* 0x000000730c8a7220 */ /* 0x000fe40000410000 */
[----:B------:R-:W-:-:S02]  /*7e50*/  FFMA.FTZ R84, R181, R227, -R84 ;  /* 0x000000e3b5547223 */ /* 0x000fc40000010854 */
[----:B------:R-:W-:Y:S02]  /*7e60*/  FFMA.FTZ R86, R181, R231, R86 ;  /* 0x000000e7b5567223 */ /* 0x000fe40000010056 */
[C---:B------:R-:W-:Y:S02]  /*7e70*/  FFMA.FTZ R134, R96.reuse, -R228, R139 ;  /* 0x800000e460867223 */ /* 0x040fe4000001008b */
[----:B------:R-:W-:Y:S02]  /*7e80*/  FFMA.FTZ R132, R96, R229, R137 ;  /* 0x000000e560847223 */ /* 0x000fe40000010089 */
[----:B------:R-:W-:Y:S02]  /*7e90*/  FFMA.FTZ R139, R68, -R138, R229 ;  /* 0x8000008a448b7223 */ /* 0x000fe400000100e5 */
[C---:B------:R-:W-:Y:S02]  /*7ea0*/  FFMA.FTZ R133, R14.reuse, R133, R84 ;  /* 0x000000850e857223 */ /* 0x040fe40000010054 */
[----:B------:R-:W-:-:S02]  /*7eb0*/  FFMA.FTZ R229, R14, R135, R86 ;  /* 0x000000870ee57223 */ /* 0x000fc40000010056 */
[----:B------:R-:W-:Y:S02]  /*7ec0*/  FFMA.FTZ R85, R95, R227, R132 ;  /* 0x000000e35f557223 */ /* 0x000fe40000010084 */
[C---:B------:R-:W-:Y:S02]  /*7ed0*/  FMUL.FTZ R84, R196.reuse, R229 ;  /* 0x000000e5c4547220 */ /* 0x040fe40000410000 */
[----:B------:R-:W-:Y:S02]  /*7ee0*/  FMUL.FTZ R86, R196, R133 ;  /* 0x00000085c4567220 */ /* 0x000fe40000410000 */
        /* <DEDUP_REMOVED lines=18> */
[----:B------:R-:W-:Y:S02]  /*8010*/  FFMA.FTZ R227, R93, R233, R132 ;  /* 0x000000e95de37223 */ /* 0x000fe40000010084 */
[----:B------:R-:W-:-:S02]  /*8020*/  FFMA.FTZ R136, R71, -R136, R231 ;  /* 0x8000008847887223 */ /* 0x000fc400000100e7 */
[----:B------:R-:W-:Y:S02]  /*8030*/  FMUL.FTZ R156, R15, R110 ;  /* 0x0000006e0f9c7220 */ /* 0x000fe40000410000 */
[-C--:B------:R-:W-:Y:S02]  /*8040*/  FFMA.FTZ R132, R200, R233.reuse, -R133 ;  /* 0x000000e9c8847223 */ /* 0x080fe40000010885 */
[----:B------:R-:W-:Y:S02]  /*8050*/  FMUL.FTZ R231, R199, R233 ;  /* 0x000000e9c7e77220 */ /* 0x000fe40000410000 */
[----:B------:R-:W-:Y:S02]  /*8060*/  FFMA.FTZ R134, R73, -R134, R229 ;  /* 0x8000008649867223 */ /* 0x000fe400000100e5 */
[----:B------:R-:W-:Y:S02]  /*8070*/  FFMA.FTZ R133, R74, -R156, R233 ;  /* 0x8000009c4a857223 */ /* 0x000fe400000100e9 */
[----:B------:R-:W-:-:S02]  /*8080*/  FFMA.FTZ R229, R93, -R230, R228 ;  /* 0x800000e65de57223 */ /* 0x000fc400000100e4 */
[----:B------:R-:W-:Y:S01]  /*8090*/  FFMA.FTZ R224, R200, R230, R231 ;  /* 0x000000e6c8e07223 */ /* 0x000fe200000100e7 */
[----:B------:R2:W3:Y:S01]  /*80a0*/  SHFL.DOWN PT, R228, R88, 0x2, 0x1f ;  /* 0x08401f0058e47f89 */ /* 0x0004e200000e0000 */
[----:B------:R-:W-:Y:S02]  /*80b0*/  FFMA.FTZ R156, R75, -R156, R230 ;  /* 0x8000009c4b9c7223 */ /* 0x000fe400000100e6 */
[C---:B------:R-:W-:Y:S01]  /*80c0*/  FFMA.FTZ R131, R16.reuse, R131, R132 ;  /* 0x0000008310837223 */ /* 0x040fe20000010084 */
[----:B------:R2:W4:Y:S01]  /*80d0*/  SHFL.DOWN PT, R230, R89, 0x2, 0x1f ;  /* 0x08401f0059e67f89 */ /* 0x00052200000e0000 */
[----:B------:R-:W-:-:S03]  /*80e0*/  FFMA.FTZ R224, R16, R223, R224 ;  /* 0x000000df10e07223 */ /* 0x000fc600000100e0 */
[----:B------:R2:W0:Y:S01]  /*80f0*/  SHFL.DOWN PT, R132, R225, 0x2, 0x1f ;  /* 0x08401f00e1847f89 */ /* 0x00042200000e0000 */
[----:B------:R-:W-:Y:S05]  /*8100*/  @P4 BRA `(.L_x_10567) ;  /* 0x000000b000004947 */ /* 0x000fea0003800000 */
[C---:B----4-:R-:W-:Y:S02]  /*8110*/  FMUL.FTZ R223, R89.reuse, R230 ;  /* 0x000000e659df7220 */ /* 0x050fe40000410000 */
[C---:B0-----:R-:W-:Y:S02]  /*8120*/  FMUL.FTZ R231, R89.reuse, R232 ;  /* 0x000000e859e77220 */ /* 0x041fe40000410000 */
[C---:B------:R-:W-:Y:S02]  /*8130*/  FMUL.FTZ R233, R89.reuse, R132 ;  /* 0x0000008459e97220 */ /* 0x040fe40000410000 */
[-C--:B--23--:R-:W-:Y:S02]  /*8140*/  FMUL.FTZ R89, R89, R228.reuse ;  /* 0x000000e459597220 */ /* 0x08cfe40000410000 */
[C---:B------:R-:W-:Y:S02]  /*8150*/  FFMA.FTZ R223, R88.reuse, R228, -R223 ;  /* 0x000000e458df7223 */ /* 0x040fe400000108df */
[----:B------:R-:W-:-:S02]  /*8160*/  FFMA.FTZ R132, R88, R132, -R231 ;  /* 0x0000008458847223 */ /* 0x000fc400000108e7 */
[C---:B------:R-:W-:Y:S02]  /*8170*/  FFMA.FTZ R233, R88.reuse, R232, R233 ;  /* 0x000000e858e97223 */ /* 0x040fe400000100e9 */
[----:B------:R-:W-:Y:S01]  /*8180*/  FFMA.FTZ R89, R88, R230, R89 ;  /* 0x000000e658597223 */ /* 0x000fe20000010059 */
[----:B------:R-:W-:Y:S01]  /*8190*/  MOV R88, R223 ;  /* 0x000000df00587202 */ /* 0x000fe20000000f00 */
[----:B------:R-:W-:Y:S02]  /*81a0*/  FADD.FTZ R225, R225, R132 ;  /* 0x00000084e1e17221 */ /* 0x000fe40000010000 */
[----:B------:R-:W-:Y:S02]  /*81b0*/  FADD.FTZ R226, R226, R233 ;  /* 0x000000e9e2e27221 */ /* 0x000fe40000010000 */
.L_x_10567:
[----:B------:R-:W-:Y:S05]  /*81c0*/  BSYNC B0 ;  /* 0x0000000000007941 */ /* 0x000fea0003800000 */
.L_x_10566:
[----:B---3--:R3:W2:Y:S01]  /*81d0*/  SHFL.DOWN PT, R228, R88, 0x4, 0x1f ;  /* 0x08801f0058e47f89 */ /* 0x0086a200000e0000 */
[----:B------:R-:W-:Y:S03]  /*81e0*/  BSSY B0, `(.L_x_10568) ;  /* 0x0000010000007945 */ /* 0x000fe60003800000 */
[----:B----4-:R3:W4:Y:S04]  /*81f0*/  SHFL.DOWN PT, R230, R89, 0x4, 0x1f ;  /* 0x08801f0059e67f89 */ /* 0x01072800000e0000 */
[----:B0-----:R3:W0:Y:S04]  /*8200*/  SHFL.DOWN PT, R132, R225, 0x4, 0x1f ;  /* 0x08801f00e1847f89 */ /* 0x00162800000e0000 */
[----:B------:R3:W1:Y:S01]  /*8210*/  SHFL.DOWN PT, R232, R226, 0x4, 0x1f ;  /* 0x08801f00e2e87f89 */ /* 0x00066200000e0000 */
[----:B------:R-:W-:Y:S05]  /*8220*/  @P3 BRA `(.L_x_10569) ;  /* 0x000000b000003947 */ /* 0x000fea0003800000 */
[C---:B----4-:R-:W-:Y:S02]  /*8230*/  FMUL.FTZ R223, R89.reuse, R230 ;  /* 0x000000e659df7220 */ /* 0x050fe40000410000 */
[----:B-1----:R-:W-:-:S02]  /*8240*/  FMUL.FTZ R231, R89, R232 ;  /* 0x000000e859e77220 */ /* 0x002fc40000410000 */
[C---:B0-----:R-:W-:Y:S02]  /*8250*/  FMUL.FTZ R233, R89.reuse, R132 ;  /* 0x0000008459e97220 */ /* 0x041fe40000410000 */
        /* <DEDUP_REMOVED lines=8> */
.L_x_10569:
[----:B------:R-:W-:Y:S05]  /*82e0*/  BSYNC B0 ;  /* 0x0000000000007941 */ /* 0x000fea0003800000 */
.L_x_10568:
[----:B--2---:R2:W3:Y:S01]  /*82f0*/  SHFL.DOWN PT, R228, R88, 0x8, 0x1f ;  /* 0x09001f0058e47f89 */ /* 0x0044e200000e0000 */
[----:B------:R-:W-:Y:S03]  /*8300*/  BSSY B0, `(.L_x_10570) ;  /* 0x0000010000007945 */ /* 0x000fe60003800000 */
[----:B----4-:R2:W4:Y:S04]  /*8310*/  SHFL.DOWN PT, R230, R89, 0x8, 0x1f ;  /* 0x09001f0059e67f89 */ /* 0x01052800000e0000 */
[----:B0-----:R2:W0:Y:S04]  /*8320*/  SHFL.DOWN PT, R132, R225, 0x8, 0x1f ;  /* 0x09001f00e1847f89 */ /* 0x00142800000e0000 */
[----:B-1----:R2:W1:Y:S01]  /*8330*/  SHFL.DOWN PT, R232, R226, 0x8, 0x1f ;  /* 0x09001f00e2e87f89 */ /* 0x00246200000e0000 */
        /* <DEDUP_REMOVED lines=12> */
.L_x_10571:
[----:B------:R-:W-:Y:S05]  /*8400*/  BSYNC B0 ;  /* 0x0000000000007941 */ /* 0x000fea0003800000 */
.L_x_10570:
[----:B----4-:R4:W2:Y:S01]  /*8410*/  SHFL.DOWN PT, R230, R88, 0x10, 0x1f ;  /* 0x0a001f0058e67f89 */ /* 0x0108a200000e0000 */
[----:B------:R-:W-:Y:S01]  /*8420*/  BSSY B0, `(.L_x_10572) ;  /* 0x0000011000007945 */ /* 0x000fe20003800000 */
[----:B0-----:R-:W-:Y:S02]  /*8430*/  FMUL.FTZ R132, R205, R224 ;  /* 0x000000e0cd847220 */ /* 0x001fe40000410000 */
[----:B-1----:R4:W0:Y:S04]  /*8440*/  SHFL.DOWN PT, R232, R89, 0x10, 0x1f ;  /* 0x0a001f0059e87f89 */ /* 0x00282800000e0000 */
[----:B---3--:R4:W1:Y:S04]  /*8450*/  SHFL.DOWN PT, R228, R225, 0x10, 0x1f ;  /* 0x0a001f00e1e47f89 */ /* 0x00886800000e0000 */
[----:B------:R4:W3:Y:S01]  /*8460*/  SHFL.DOWN PT, R234, R226, 0x10, 0x1f ;  /* 0x0a001f00e2ea7f89 */ /* 0x0008e200000e0000 */
[----:B------:R-:W-:Y:S05]  /*8470*/  @P1 BRA `(.L_x_10573) ;  /* 0x000000b000001947 */ /* 0x000fea0003800000 */
[C---:B0-----:R-:W-:Y:S02]  /*8480*/  FMUL.FTZ R223, R89.reuse, R232 ;  /* 0x000000e859df7220 */ /* 0x041fe40000410000 */
[----:B---3--:R-:W-:-:S02]  /*8490*/  FMUL.FTZ R231, R89, R234 ;  /* 0x000000ea59e77220 */ /* 0x008fc40000410000 */
[C---:B-1----:R-:W-:Y:S02]  /*84a0*/  FMUL.FTZ R233, R89.reuse, R228 ;  /* 0x000000e459e97220 */ /* 0x042fe40000410000 */
        /* <DEDUP_REMOVED lines=8> */
.L_x_10573:
[----:B------:R-:W-:Y:S05]  /*8530*/  BSYNC B0 ;  /* 0x0000000000007941 */ /* 0x000fea0003800000 */
.L_x_10572:
        /* <DEDUP_REMOVED lines=13> */
[----:B--2---:R-:W2:Y:S01]  /*8610*/  SHFL.DOWN PT, R230, R88, 0x1, 0x1f ;  /* 0x08201f0058e67f89 */ /* 0x004ea200000e0000 */
[----:B------:R-:W-:-:S02]  /*8620*/  FMUL.FTZ R227, R211, R236 ;  /* 0x000000ecd3e37220 */ /* 0x000fc40000410000 */
[-C--:B------:R-:W-:Y:S01]  /*8630*/  FFMA.FTZ R132, R76, -R128.reuse, R131 ;  /* 0x800000804c847223 */ /* 0x080fe20000010083 */
[----:B0-----:R-:W0:Y:S01]  /*8640*/  SHFL.DOWN PT, R232, R226, 0x1, 0x1f ;  /* 0x08201f00e2e87f89 */ /* 0x001e2200000e0000 */
[----:B------:R-:W-:Y:S02]  /*8650*/  FFMA.FTZ R131, R77, -R128, R224 ;  /* 0x800000804d837223 */ /* 0x000fe400000100e0 */
[----:B------:R-:W-:Y:S01]  /*8660*/  FMUL.FTZ R128, R17, R108 ;  /* 0x0000006c11807220 */ /* 0x000fe20000410000 */
[----:B------:R-:W4:Y:S01]  /*8670*/  SHFL.DOWN PT, R239, R225, 0x1, 0x1f ;  /* 0x08201f00e1ef7f89 */ /* 0x000f2200000e0000 */
[-C--:B------:R-:W-:Y:S02]  /*8680*/  FFMA.FTZ R227, R212, R237.reuse, -R227 ;  /* 0x000000edd4e37223 */ /* 0x080fe400000108e3 */
[----:B---3--:R-:W-:Y:S01]  /*8690*/  FFMA.FTZ R234, R92, -R224, R229 ;  /* 0x800000e05cea7223 */ /* 0x008fe200000100e5 */
[----:B----4-:R-:W-:Y:S01]  /*86a0*/  SHFL.IDX PT, R226, R226, RZ, 0x1f ;  /* 0x00001fffe2e27589 */ /* 0x010fe200000e0000 */
[----:B------:R-:W-:-:S02]  /*86b0*/  FFMA.FTZ R233, R91, R237, R130 ;  /* 0x000000ed5be97223 */ /* 0x000fc40000010082 */
[----:B------:R-:W-:Y:S01]  /*86c0*/  FMUL.FTZ R229, R211, R237 ;  /* 0x000000edd3e57220 */ /* 0x000fe20000410000 */
[----:B------:R-:W3:Y:S01]  /*86d0*/  SHFL.IDX PT, R224, R89, RZ, 0x1f ;  /* 0x00001fff59e07589 */ /* 0x000ee200000e0000 */
[----:B------:R-:W-:Y:S02]  /*86e0*/  FFMA.FTZ R130, R78, -R128, R237 ;  /* 0x800000804e827223 */ /* 0x000fe400000100ed */
[----:B------:R-:W-:Y:S02]  /*86f0*/  FFMA.FTZ R237, R18, R217, R227 ;  /* 0x000000d912ed7223 */ /* 0x000fe400000100e3 */
[----:B------:R-:W4:Y:S01]  /*8700*/  SHFL.IDX PT, R227, R88, RZ, 0x1f ;  /* 0x00001fff58e37589 */ /* 0x000f2200000e0000 */
[-C--:B------:R-:W-:Y:S02]  /*8710*/  FFMA.FTZ R235, R91, -R236.reuse, R234 ;  /* 0x800000ec5beb7223 */ /* 0x080fe400000100ea */
[----:B------:R-:W-:Y:S02]  /*8720*/  FFMA.FTZ R229, R212, R236, R229 ;  /* 0x000000ecd4e57223 */ /* 0x000fe400000100e5 */
[----:B-----5:R-:W-:-:S02]  /*8730*/  @P5 FMUL.FTZ R217, R231, R223 ;  /* 0x000000dfe7d95220 */ /* 0x020fc40000410000 */
[----:B-1----:R-:W-:Y:S02]  /*8740*/  @P5 FMUL.FTZ R234, R231, R228 ;  /* 0x000000e4e7ea5220 */ /* 0x002fe40000410000 */
[----:B------:R-:W-:Y:S02]  /*8750*/  FFMA.FTZ R128, R79, -R128, R236 ;  /* 0x800000804f807223 */ /* 0x000fe400000100ec */
[----:B--2---:R-:W-:Y:S02]  /*8760*/  @P5 FFMA.FTZ R217, R230, R228, R217 ;  /* 0x000000e4e6d95223 */ /* 0x004fe400000100d9 */
[----:B------:R-:W-:Y:S02]  /*8770*/  FFMA.FTZ R236, R18, R219, R229 ;  /* 0x000000db12ec7223 */ /* 0x000fe400000100e5 */
[----:B------:R-:W-:Y:S01]  /*8780*/  @P5 FFMA.FTZ R234, R230, R223, -R234 ;  /* 0x000000dfe6ea5223 */ /* 0x000fe200000108ea */
[----:B------:R1:W2:Y:S01]  /*8790*/  SHFL.IDX PT, R229, R225, RZ, 0x1f ;  /* 0x00001fffe1e57589 */ /* 0x0002a200000e0000 */
[----:B0-----:R-:W-:-:S02]  /*87a0*/  @P5 FADD.FTZ R228, R232, R217 ;  /* 0x000000d9e8e45221 */ /* 0x001fc40000010000 */
[----:B------:R-:W-:Y:S02]  /*87b0*/  @P5 FADD.FTZ R223, R239, R234 ;  /* 0x000000eaefdf5221 */ /* 0x000fe40000010000 */
[----:B---3--:R-:W-:Y:S02]  /*87c0*/  FMUL.FTZ R230, R224, R86 ;  /* 0x00000056e0e67220 */ /* 0x008fe40000410000 */
[----:B------:R-:W-:Y:S02]  /*87d0*/  FFMA.FTZ R219, R90, -R236, R235 ;  /* 0x800000ec5adb7223 */ /* 0x000fe400000100eb */
[----:B-1----:R-:W-:Y:S02]  /*87e0*/  FMUL.FTZ R225, R224, R87 ;  /* 0x00000057e0e17220 */ /* 0x002fe40000410000 */
[----:B------:R-:W-:Y:S02]  /*87f0*/  FMUL.FTZ R235, R223, -R3 ;  /* 0x80000003dfeb7220 */ /* 0x000fe40000410000 */
[----:B----4-:R-:W-:-:S02]  /*8800*/  FFMA.FTZ R86, R227, R86, -R225 ;  /* 0x00000056e3567223 */ /* 0x010fc400000108e1 */
[----:B------:R-:W-:Y:S02]  /*8810*/  FMUL.FTZ R225, R228, -R3 ;  /* 0x80000003e4e17220 */ /* 0x000fe40000410000 */
[CC--:B------:R-:W-:Y:S02]  /*8820*/  FMUL.FTZ R3, R224.reuse, R85.reuse ;  /* 0x00000055e0037220 */ /* 0x0c0fe40000410000 */
[----:B------:R-:W-:Y:S02]  /*8830*/  FMUL.FTZ R224, R224, R84 ;  /* 0x00000054e0e07220 */ /* 0x000fe40000410000 */
[-C--:B------:R-:W-:Y:S02]  /*8840*/  FFMA.FTZ R225, R223, R2.reuse, -R225 ;  /* 0x00000002dfe17223 */ /* 0x080fe400000108e1 */
[----:B------:R-:W-:Y:S02]  /*8850*/  FFMA.FTZ R2, R228, R2, R235 ;  /* 0x00000002e4027223 */ /* 0x000fe400000100eb */
[----:B------:R-:W-:-:S02]  /*8860*/  FFMA.FTZ R85, R227, R85, R224 ;  /* 0x00000055e3557223 */ /* 0x000fc400000100e0 */
[C---:B------:R-:W-:Y:S01]  /*8870*/  FFMA.FTZ R87, R227.reuse, R87, R230 ;  /* 0x00000057e3577223 */ /* 0x040fe200000100e6 */
[----:B------:R-:W-:Y:S01]  /*8880*/  P2R R230, PR, RZ, 0x1 ;  /* 0x00000001ffe67803 */ /* 0x000fe20000000000 */
[----:B------:R-:W-:Y:S02]  /*8890*/  FFMA.FTZ R84, R227, R84, -R3 ;  /* 0x00000054e3547223 */ /* 0x000fe40000010803 */
[----:B------:R-:W-:Y:S02]  /*88a0*/  FADD.FTZ R224, -R221, R2 ;  /* 0x00000002dde07221 */ /* 0x000fe40000010100 */
[----:B------:R-:W-:Y:S02]  /*88b0*/  FADD.FTZ R227, R222, R225 ;  /* 0x000000e1dee37221 */ /* 0x000fe40000010000 */
[----:B------:R-:W-:Y:S02]  /*88c0*/  FFMA.FTZ R217, R90, R237, R233 ;  /* 0x000000ed5ad97223 */ /* 0x000fe400000100e9 */
[----:B------:R-:W-:-:S02]  /*88d0*/  FMUL.FTZ R231, R215, R236 ;  /* 0x000000ecd7e77220 */ /* 0x000fc40000410000 */
[C---:B------:R-:W-:Y:S02]  /*88e0*/  FMUL.FTZ R233, R215.reuse, R237 ;  /* 0x000000edd7e97220 */ /* 0x040fe40000410000 */
[CC--:B------:R-:W-:Y:S02]  /*88f0*/  FMUL.FTZ R3, R215.reuse, -R224.reuse ;  /* 0x800000e0d7037220 */ /* 0x0c0fe40000410000 */
[-C--:B------:R-:W-:Y:S02]  /*8900*/  FMUL.FTZ R215, R215, -R227.reuse ;  /* 0x800000e3d7d77220 */ /* 0x080fe40000410000 */
[C---:B------:R-:W-:Y:S02]  /*8910*/  FFMA.FTZ R222, R216.reuse, R227, -R3 ;  /* 0x000000e3d8de7223 */ /* 0x040fe40000010803 */
[----:B------:R-:W-:Y:S02]  /*8920*/  FFMA.FTZ R3, R216, R224, R215 ;  /* 0x000000e0d8037223 */ /* 0x000fe400000100d7 */
[----:B--2---:R-:W-:-:S02]  /*8930*/  FADD.FTZ R86, R229, R86 ;  /* 0x00000056e5567221 */ /* 0x004fc40000010000 */
[----:B------:R-:W-:Y:S02]  /*8940*/  FADD.FTZ R87, R226, R87 ;  /* 0x00000057e2577221 */ /* 0x000fe40000010000 */
[----:B------:R-:W-:Y:S02]  /*8950*/  FADD.FTZ R214, -R214, R3 ;  /* 0x00000003d6d67221 */ /* 0x000fe40000010100 */
[----:B------:R-:W-:Y:S01]  /*8960*/  FADD.FTZ R222, R213, R222 ;  /* 0x000000ded5de7221 */ /* 0x000fe20000010000 */
[----:B------:R0:W-:Y:S01]  /*8970*/  @!P0 STS.128 [UR32+0x3650], R84 ;  /* 0x00365054ff008988 */ /* 0x0001e20008000c20 */
[----:B------:R-:W-:Y:S01]  /*8980*/  FMUL.FTZ R232, R18, R105 ;  /* 0x0000006912e87220 */ /* 0x000fe20000410000 */
[----:B------:R-:W-:Y:S01]  /*8990*/  ULDC UR32, c[0x0][0x174] ;  /* 0x00005d0000207ab9 */ /* 0x000fe20000000800 */
[C---:B------:R-:W-:Y:S01]  /*89a0*/  FMUL.FTZ R3, R211.reuse, -R214 ;  /* 0x800000d6d3037220 */ /* 0x040fe20000410000 */
[----:B------:R-:W-:Y:S01]  /*89b0*/  UIADD3 UR32, -UR6, UR32, URZ ;  /* 0x0000002006207290 */ /* 0x000fe2000fffe13f */
[----:B------:R-:W-:-:S02]  /*89c0*/  FMUL.FTZ R211, R211, -R222 ;  /* 0x800000ded3d37220 */ /* 0x000fc40000410000 */
[C---:B------:R-:W-:Y:S01]  /*89d0*/  FFMA.FTZ R88, R81.reuse, -R232, R236 ;  /* 0x800000e851587223 */ /* 0x040fe200000100ec */
[----:B------:R-:W-:Y:S01]  /*89e0*/  ULEA UR32, UR32, 0xfffffe00, 0x9 ;  /* 0xfffffe0020207891 */ /* 0x000fe2000f8e483f */
[----:B------:R-:W-:Y:S02]  /*89f0*/  FFMA.FTZ R3, R212, R222, -R3 ;  /* 0x000000ded4037223 */ /* 0x000fe40000010803 */
[----:B------:R-:W-:Y:S01]  /*8a00*/  FFMA.FTZ R89, R80, -R232, R237 ;  /* 0x800000e850597223 */ /* 0x000fe200000100ed */
[----:B------:R-:W-:Y:S01]  /*8a10*/  UIADD3 UR32, -UR32, UR33, URZ ;  /* 0x0000002120207290 */ /* 0x000fe2000fffe13f */
[----:B------:R-:W-:Y:S02]  /*8a20*/  FFMA.FTZ R233, R216, R236, R233 ;  /* 0x000000ecd8e97223 */ /* 0x000fe400000100e9 */
[-C--:B0-----:R-:W-:Y:S02]  /*8a30*/  FMUL.FTZ R85, R81, R214.reuse ;  /* 0x000000d651557220 */ /* 0x081fe40000410000 */
[----:B------:R-:W-:-:S02]  /*8a40*/  FFMA.FTZ R81, R212, R214, R211 ;  /* 0x000000d6d4517223 */ /* 0x000fc400000100d3 */
[----:B------:R-:W-:Y:S02]  /*8a50*/  FFMA.FTZ R85, R80, R222, R85 ;  /* 0x000000de50557223 */ /* 0x000fe40000010055 */
[----:B------:R-:W-:Y:S02]  /*8a60*/  FMUL.FTZ R80, R214, UR43 ;  /* 0x0000002bd6507c20 */ /* 0x000fe40008410000 */
[----:B------:R-:W-:Y:S02]  /*8a70*/  FADD.FTZ R211, R210, R3 ;  /* 0x00000003d2d37221 */ /* 0x000fe40000010000 */
[----:B------:R-:W-:Y:S02]  /*8a80*/  FADD.FTZ R3, -R208, R81 ;  /* 0x00000051d0037221 */ /* 0x000fe40000010100 */
[----:B------:R-:W-:Y:S02]  /*8a90*/  FFMA.FTZ R208, R222, UR44, R80 ;  /* 0x0000002cded07c23 */ /* 0x000fe40008010050 */
        /* <DEDUP_REMOVED lines=8> */
[----:B------:R-:W-:Y:S02]  /*8b20*/  FFMA.FTZ R231, R216, R237, -R231 ;  /* 0x000000edd8e77223 */ /* 0x000fe400000108e7 */
[C---:B------:R-:W-:Y:S02]  /*8b30*/  FFMA.FTZ R81, R200.reuse, R206, -R81 ;  /* 0x000000cec8517223 */ /* 0x040fe40000010851 */
[----:B------:R-:W-:Y:S02]  /*8b40*/  FFMA.FTZ R200, R200, R80, R199 ;  /* 0x00000050c8c87223 */ /* 0x000fe400000100c7 */
[----:B------:R-:W-:Y:S02]  /*8b50*/  FMUL.FTZ R216, R227, UR43 ;  /* 0x0000002be3d87c20 */ /* 0x000fe40008410000 */
[----:B------:R-:W-:-:S02]  /*8b60*/  FFMA.FTZ R218, R19, R218, R233 ;  /* 0x000000da13da7223 */ /* 0x000fc400000100e9 */
[C---:B------:R-:W-:Y:S02]  /*8b70*/  FMUL.FTZ R2, R19.reuse, R106 ;  /* 0x0000006a13027220 */ /* 0x040fe40000410000 */
[----:B------:R-:W-:Y:S01]  /*8b80*/  FFMA.FTZ R221, R19, R220, R231 ;  /* 0x000000dc13dd7223 */ /* 0x000fe200000100e7 */
[----:B------:R-:W-:Y:S01]  /*8b90*/  SHF.L.U32 R220, R126, 0x5, RZ ;  /* 0x000000057edc7819 */ /* 0x000fe200000006ff */
[----:B------:R-:W-:Y:S02]  /*8ba0*/  FADD.FTZ R201, -R201, R200 ;  /* 0x000000c8c9c97221 */ /* 0x000fe40000010100 */
[----:B------:R-:W-:Y:S02]  /*8bb0*/  FMUL.FTZ R223, R83, R224 ;  /* 0x000000e053df7220 */ /* 0x000fe40000410000 */
[C---:B------:R-:W-:Y:S02]  /*8bc0*/  FMUL.FTZ R86, R224.reuse, UR43 ;  /* 0x0000002be0567c20 */ /* 0x040fe40008410000 */
[----:B------:R-:W-:-:S02]  /*8bd0*/  FFMA.FTZ R84, R224, UR44, -R216 ;  /* 0x0000002ce0547c23 */ /* 0x000fc400080108d8 */
[----:B------:R-:W-:Y:S02]  /*8be0*/  FADD.FTZ R199, R202, R81 ;  /* 0x00000051cac77221 */ /* 0x000fe40000010000 */
[----:B------:R-:W-:Y:S02]  /*8bf0*/  FFMA.FTZ R215, R83, -R2, R218 ;  /* 0x8000000253d77223 */ /* 0x000fe400000100da */
[----:B------:R-:W-:Y:S02]  /*8c00*/  FMUL.FTZ R216, R224, R106 ;  /* 0x0000006ae0d87220 */ /* 0x000fe40000410000 */
[----:B------:R-:W-:Y:S01]  /*8c10*/  FFMA.FTZ R83, R82, -R2, R221 ;  /* 0x8000000252537223 */ /* 0x000fe200000100dd */
[----:B------:R-:W-:Y:S01]  /*8c20*/  LEA.HI.SX32 R2, R220, R220, 0x1b ;  /* 0x000000dcdc027211 */ /* 0x000fe200078fdaff */
[----:B------:R-:W-:Y:S02]  /*8c30*/  FMUL.FTZ R200, R196, -R201 ;  /* 0x800000c9c4c87220 */ /* 0x000fe40000410000 */
[----:B------:R-:W-:-:S02]  /*8c40*/  FFMA.FTZ R82, R82, R227, R223 ;  /* 0x000000e352527223 */ /* 0x000fc400000100df */
[C---:B------:R-:W-:Y:S02]  /*8c50*/  FMUL.FTZ R220, R227.reuse, R106 ;  /* 0x0000006ae3dc7220 */ /* 0x040fe40000410000 */
[----:B------:R-:W-:Y:S02]  /*8c60*/  FFMA.FTZ R86, R227, UR44, R86 ;  /* 0x0000002ce3567c23 */ /* 0x000fe40008010056 */
[----:B------:R-:W-:Y:S02]  /*8c70*/  FMUL.FTZ R196, R196, -R199 ;  /* 0x800000c7c4c47220 */ /* 0x000fe40000410000 */
[----:B------:R-:W-:Y:S02]  /*8c80*/  FMUL.FTZ R227, R19, R216 ;  /* 0x000000d813e37220 */ /* 0x000fe40000410000 */
[----:B------:R-:W-:Y:S02]  /*8c90*/  FMUL.FTZ R223, R222, R105 ;  /* 0x00000069dedf7220 */ /* 0x000fe40000410000 */
[C---:B------:R-:W-:Y:S01]  /*8ca0*/  FFMA.FTZ R81, R197.reuse, R199, -R200 ;  /* 0x000000c7c5517223 */ /* 0x040fe200000108c8 */
[----:B------:R0:W-:Y:S01]  /*8cb0*/  STS [R2.X4+0x10fc], R227 ;  /* 0x0010fce302007388 */ /* 0x0001e20000004800 */
[----:B------:R-:W-:-:S02]  /*8cc0*/  FFMA.FTZ R196, R197, R201, R196 ;  /* 0x000000c9c5c47223 */ /* 0x000fc400000100c4 */
[----:B------:R-:W-:Y:S02]  /*8cd0*/  FMUL.FTZ R204, R201, R110 ;  /* 0x0000006ec9cc7220 */ /* 0x000fe40000410000 */
[----:B------:R-:W-:Y:S02]  /*8ce0*/  FMUL.FTZ R225, R19, R220 ;  /* 0x000000dc13e17220 */ /* 0x000fe40000410000 */
[----:B------:R-:W-:Y:S02]  /*8cf0*/  FMUL.FTZ R202, R199, R110 ;  /* 0x0000006ec7ca7220 */ /* 0x000fe40000410000 */
[----:B------:R-:W-:Y:S01]  /*8d00*/  FMUL.FTZ R213, R214, R105 ;  /* 0x00000069d6d57220 */ /* 0x000fe20000410000 */
[----:B------:R1:W-:Y:S01]  /*8d10*/  STS [R2.X4+0x10f8], R225 ;  /* 0x0010f8e102007388 */ /* 0x0003e20000004800 */
[----:B0-----:R-:W-:Y:S02]  /*8d20*/  FMUL.FTZ R227, R18, R223 ;  /* 0x000000df12e37220 */ /* 0x001fe40000410000 */
[----:B------:R-:W-:-:S02]  /*8d30*/  FADD.FTZ R198, R198, R81 ;  /* 0x00000051c6c67221 */ /* 0x000fc40000010000 */
[----:B------:R-:W-:Y:S01]  /*8d40*/  FADD.FTZ R196, -R195, R196 ;  /* 0x000000c4c3c47221 */ /* 0x000fe20000010100 */
[----:B------:R0:W-:Y:S01]  /*8d50*/  STS [R2.X4+0x10f0], R227 ;  /* 0x0010f0e302007388 */ /* 0x0001e20000004800 */
[C---:B------:R-:W-:Y:S02]  /*8d60*/  FMUL.FTZ R81, R156.reuse, R204 ;  /* 0x000000cc9c517220 */ /* 0x040fe40000410000 */
[----:B------:R-:W-:Y:S02]  /*8d70*/  FMUL.FTZ R200, R156, R202 ;  /* 0x000000ca9cc87220 */ /* 0x000fe40000410000 */
[----:B------:R-:W-:Y:S02]  /*8d80*/  FMUL.FTZ R229, R18, R213 ;  /* 0x000000d512e57220 */ /* 0x000fe40000410000 */
[C---:B------:R-:W-:Y:S02]  /*8d90*/  FMUL.FTZ R197, R180.reuse, -R198 ;  /* 0x800000c6b4c57220 */ /* 0x040fe40000410000 */
[----:B-1----:R-:W-:Y:S01]  /*8da0*/  FMUL.FTZ R225, R211, R108 ;  /* 0x0000006cd3e17220 */ /* 0x002fe20000410000 */
[----:B------:R1:W-:Y:S01]  /*8db0*/  STS [R2.X4+0x10f4], R229 ;  /* 0x0010f4e502007388 */ /* 0x0003e20000004800 */
[----:B------:R-:W-:-:S02]  /*8dc0*/  FMUL.FTZ R195, R180, -R196 ;  /* 0x800000c4b4c37220 */ /* 0x000fc40000410000 */
[----:B0-----:R-:W-:Y:S02]  /*8dd0*/  FMUL.FTZ R227, R206, R107 ;  /* 0x0000006bcee37220 */ /* 0x001fe40000410000 */
[C---:B------:R-:W-:Y:S02]  /*8de0*/  FFMA.FTZ R180, R133.reuse, R202, R81 ;  /* 0x000000ca85b47223 */ /* 0x040fe40000010051 */
[----:B------:R-:W-:Y:S02]  /*8df0*/  FFMA.FTZ R81, R133, R204, -R200 ;  /* 0x000000cc85517223 */ /* 0x000fe400000108c8 */
[----:B------:R-:W-:Y:S02]  /*8e00*/  FFMA.FTZ R200, R181, R196, R197 ;  /* 0x000000c4b5c87223 */ /* 0x000fe400000100c5 */
[----:B------:R-:W-:Y:S02]  /*8e10*/  FMUL.FTZ R231, R17, R225 ;  /* 0x000000e111e77220 */ /* 0x000fe40000410000 */
[----:B------:R-:W-:-:S02]  /*8e20*/  FFMA.FTZ R195, R181, R198, -R195 ;  /* 0x000000c6b5c37223 */ /* 0x000fc400000108c3 */
[----:B-1----:R-:W-:Y:S01]  /*8e30*/  FMUL.FTZ R229, R16, R227 ;  /* 0x000000e310e57220 */ /* 0x002fe20000410000 */
[----:B------:R0:W-:Y:S01]  /*8e40*/  STS [R2.X4+0x10e8], R231 ;  /* 0x0010e8e702007388 */ /* 0x0001e20000004800 */
[----:B------:R-:W-:Y:S02]  /*8e50*/  FMUL.FTZ R205, R3, R108 ;  /* 0x0000006c03cd7220 */ /* 0x000fe40000410000 */
[----:B------:R-:W-:Y:S01]  /*8e60*/  FMUL.FTZ R197, R198, R109 ;  /* 0x0000006dc6c57220 */ /* 0x000fe20000410000 */
[----:B------:R1:W-:Y:S01]  /*8e70*/  STS [R2.X4+0x10e0], R229 ;  /* 0x0010e0e502007388 */ /* 0x0003e20000004800 */
[----:B------:R-:W-:Y:S02]  /*8e80*/  FADD.FTZ R179, -R179, R200 ;  /* 0x000000c8b3b37221 */ /* 0x000fe40000010100 */
[----:B------:R-:W-:Y:S02]  /*8e90*/  FADD.FTZ R181, R182, R195 ;  /* 0x000000c3b6b57221 */ /* 0x000fe40000010000 */
[----:B------:R-:W-:-:S02]  /*8ea0*/  FMUL.FTZ R233, R17, R205 ;  /* 0x000000cd11e97220 */ /* 0x000fc40000410000 */
[----:B0-----:R-:W-:Y:S02]  /*8eb0*/  FMUL.FTZ R231, R15, R202 ;  /* 0x000000ca0fe77220 */ /* 0x001fe40000410000 */
[----:B------:R-:W-:Y:S01]  /*8ec0*/  FMUL.FTZ R200, R134, R197 ;  /* 0x000000c586c87220 */ /* 0x000fe20000410000 */
[----:B------:R0:W-:Y:S01]  /*8ed0*/  STS [R2.X4+0x10ec], R233 ;  /* 0x0010ece902007388 */ /* 0x0001e20000004800 */
[----:B-1----:R-:W-:Y:S02]  /*8ee0*/  FMUL.FTZ R229, R196, R109 ;  /* 0x0000006dc4e57220 */ /* 0x002fe40000410000 */
[C---:B------:R-:W-:Y:S01]  /*8ef0*/  FMUL.FTZ R202, R157.reuse, -R179 ;  /* 0x800000b39dca7220 */ /* 0x040fe20000410000 */
[----:B------:R1:W-:Y:S01]  /*8f00*/  STS [R2.X4+0x10d8], R231 ;  /* 0x0010d8e702007388 */ /* 0x0003e20000004800 */
[----:B------:R-:W-:Y:S02]  /*8f10*/  FMUL.FTZ R157, R157, -R181 ;  /* 0x800000b59d9d7220 */ /* 0x000fe40000410000 */
[----:B------:R-:W-:-:S02]  /*8f20*/  FMUL.FTZ R182, R134, R229 ;  /* 0x000000e586b67220 */ /* 0x000fc40000410000 */
[----:B------:R-:W-:Y:S02]  /*8f30*/  FFMA.FTZ R195, R135, R229, -R200 ;  /* 0x000000e587c37223 */ /* 0x000fe400000108c8 */
[----:B------:R-:W-:Y:S02]  /*8f40*/  FFMA.FTZ R202, R158, R181, -R202 ;  /* 0x000000b59eca7223 */ /* 0x000fe400000108ca */
[----:B------:R-:W-:Y:S02]  /*8f50*/  FMUL.FTZ R207, R80, R107 ;  /* 0x0000006b50cf7220 */ /* 0x000fe40000410000 */
[----:B0-----:R-:W-:Y:S02]  /*8f60*/  FMUL.FTZ R233, R15, R204 ;  /* 0x000000cc0fe97220 */ /* 0x001fe40000410000 */
[----:B------:R-:W-:Y:S02]  /*8f70*/  FMUL.FTZ R200, R131, R227 ;  /* 0x000000e383c87220 */ /* 0x000fe40000410000 */
[----:B------:R-:W-:Y:S01]  /*8f80*/  FFMA.FTZ R157, R158, R179, R157 ;  /* 0x000000b39e9d7223 */ /* 0x000fe2000001009d */
[----:B------:R-:W-:Y:S01]  /*8f90*/  STS [R2.X4+0x10dc], R233 ;  /* 0x0010dce902007388 */ /* 0x000fe20000004800 */
[----:B------:R-:W-:-:S02]  /*8fa0*/  FMUL.FTZ R204, R179, R112 ;  /* 0x00000070b3cc7220 */ /* 0x000fc40000410000 */
[-C--:B-1----:R-:W-:Y:S02]  /*8fb0*/  FMUL.FTZ R231, R14, R197.reuse ;  /* 0x000000c50ee77220 */ /* 0x082fe40000410000 */
[----:B------:R-:W-:Y:S02]  /*8fc0*/  FFMA.FTZ R197, R135, R197, R182 ;  /* 0x000000c587c57223 */ /* 0x000fe400000100b6 */
[----:B------:R-:W-:Y:S01]  /*8fd0*/  FADD.FTZ R175, R175, R202 ;  /* 0x000000caafaf7221 */ /* 0x000fe20000010000 */
[----:B------:R-:W-:Y:S01]  /*8fe0*/  STS [R2.X4+0x10d0], R231 ;  /* 0x0010d0e702007388 */ /* 0x000fe20000004800 */
[-C--:B------:R-:W-:Y:S02]  /*8ff0*/  FMUL.FTZ R235, R16, R207.reuse ;  /* 0x000000cf10eb7220 */ /* 0x080fe40000410000 */
[-C--:B------:R-:W-:Y:S02]  /*9000*/  FMUL.FTZ R182, R131, R207.reuse ;  /* 0x000000cf83b67220 */ /* 0x080fe40000410000 */
[----:B------:R-:W-:Y:S01]  /*9010*/  FFMA.FTZ R200, R132, R207, -R200 ;  /* 0x000000cf84c87223 */ /* 0x000fe200000108c8 */
[----:B------:R-:W-:Y:S01]  /*9020*/  STS [R2.X4+0x10e4], R235 ;  /* 0x0010e4eb02007388 */ /* 0x000fe20000004800 */
[----:B------:R-:W-:-:S02]  /*9030*/  FADD.FTZ R176, -R176, R157 ;  /* 0x0000009db0b07221 */ /* 0x000fc40000010100 */
[----:B------:R-:W-:Y:S02]  /*9040*/  FMUL.FTZ R158, R181, R112 ;  /* 0x00000070b59e7220 */ /* 0x000fe40000410000 */
[C---:B------:R-:W-:Y:S02]  /*9050*/  FMUL.FTZ R207, R136.reuse, R204 ;  /* 0x000000cc88cf7220 */ /* 0x040fe40000410000 */
[C---:B------:R-:W-:Y:S02]  /*9060*/  FMUL.FTZ R157, R159.reuse, -R175 ;  /* 0x800000af9f9d7220 */ /* 0x040fe40000410000 */
[----:B------:R-:W-:Y:S02]  /*9070*/  FMUL.FTZ R159, R159, -R176 ;  /* 0x800000b09f9f7220 */ /* 0x000fe40000410000 */
[-C--:B------:R-:W-:Y:S02]  /*9080*/  FFMA.FTZ R202, R137, R158.reuse, R207 ;  /* 0x0000009e89ca7223 */ /* 0x080fe400000100cf */
[----:B------:R-:W-:-:S02]  /*9090*/  FMUL.FTZ R210, R136, R158 ;  /* 0x0000009e88d27220 */ /* 0x000fc40000410000 */
[----:B------:R-:W-:Y:S02]  /*90a0*/  FMUL.FTZ R207, R13, R158 ;  /* 0x0000009e0dcf7220 */ /* 0x000fe40000410000 */
[C---:B------:R-:W-:Y:S02]  /*90b0*/  FFMA.FTZ R158, R160.reuse, R176, R157 ;  /* 0x000000b0a09e7223 */ /* 0x040fe4000001009d */
[----:B------:R-:W-:Y:S01]  /*90c0*/  FFMA.FTZ R157, R160, R175, -R159 ;  /* 0x000000afa09d7223 */ /* 0x000fe2000001089f */
[----:B------:R0:W-:Y:S01]  /*90d0*/  STS [R2.X4+0x10c8], R207 ;  /* 0x0010c8cf02007388 */ /* 0x0001e20000004800 */
[----:B------:R-:W-:Y:S02]  /*90e0*/  FMUL.FTZ R159, R128, R205 ;  /* 0x000000cd809f7220 */ /* 0x000fe40000410000 */
[----:B------:R-:W-:Y:S02]  /*90f0*/  FADD.FTZ R177, -R177, R158 ;  /* 0x0000009eb1b17221 */ /* 0x000fe40000010100 */
[----:B------:R-:W-:-:S02]  /*9100*/  FADD.FTZ R157, R178, R157 ;  /* 0x0000009db29d7221 */ /* 0x000fc40000010000 */
[-C--:B------:R-:W-:Y:S02]  /*9110*/  FMUL.FTZ R158, R128, R225.reuse ;  /* 0x000000e1809e7220 */ /* 0x080fe40000410000 */
[C---:B------:R-:W-:Y:S02]  /*9120*/  FFMA.FTZ R225, R130.reuse, R225, R159 ;  /* 0x000000e182e17223 */ /* 0x040fe4000001009f */
[C---:B------:R-:W-:Y:S02]  /*9130*/  FMUL.FTZ R159, R161.reuse, -R177 ;  /* 0x800000b1a19f7220 */ /* 0x040fe40000410000 */
[----:B------:R-:W-:Y:S02]  /*9140*/  FMUL.FTZ R161, R161, -R157 ;  /* 0x8000009da1a17220 */ /* 0x000fe40000410000 */
[----:B------:R-:W-:Y:S02]  /*9150*/  FFMA.FTZ R158, R130, R205, -R158 ;  /* 0x000000cd829e7223 */ /* 0x000fe4000001089e */
[----:B------:R-:W-:-:S02]  /*9160*/  FMUL.FTZ R205, R176, R115 ;  /* 0x00000073b0cd7220 */ /* 0x000fc40000410000 */
[C---:B------:R-:W-:Y:S02]  /*9170*/  FFMA.FTZ R161, R162.reuse, R177, R161 ;  /* 0x000000b1a2a17223 */ /* 0x040fe400000100a1 */
[----:B------:R-:W-:Y:S02]  /*9180*/  FFMA.FTZ R160, R162, R157, -R159 ;  /* 0x0000009da2a07223 */ /* 0x000fe4000001089f */
[----:B------:R-:W-:Y:S02]  /*9190*/  FMUL.FTZ R159, R175, R115 ;  /* 0x00000073af9f7220 */ /* 0x000fe40000410000 */
[----:B------:R-:W-:Y:S02]  /*91a0*/  FMUL.FTZ R178, R138, R205 ;  /* 0x000000cd8ab27220 */ /* 0x000fe40000410000 */
[----:B------:R-:W-:Y:S02]  /*91b0*/  FADD.FTZ R184, -R184, R161 ;  /* 0x000000a1b8b87221 */ /* 0x000fe40000010100 */
[----:B------:R-:W-:-:S02]  /*91c0*/  FADD.FTZ R183, R183, R160 ;  /* 0x000000a0b7b77221 */ /* 0x000fc40000010000 */
[-C--:B------:R-:W-:Y:S02]  /*91d0*/  FMUL.FTZ R160, R138, R159.reuse ;  /* 0x0000009f8aa07220 */ /* 0x080fe40000410000 */
[-C--:B------:R-:W-:Y:S02]  /*91e0*/  FFMA.FTZ R178, R139, R159.reuse, R178 ;  /* 0x0000009f8bb27223 */ /* 0x080fe400000100b2 */
[----:B------:R-:W-:Y:S02]  /*91f0*/  FMUL.FTZ R161, R12, R159 ;  /* 0x0000009f0ca17220 */ /* 0x000fe40000410000 */
[C---:B------:R-:W-:Y:S02]  /*9200*/  FMUL.FTZ R159, R163.reuse, -R184 ;  /* 0x800000b8a39f7220 */ /* 0x040fe40000410000 */
[-C--:B------:R-:W-:Y:S01]  /*9210*/  FMUL.FTZ R163, R163, -R183.reuse ;  /* 0x800000b7a3a37220 */ /* 0x080fe20000410000 */
[----:B------:R1:W-:Y:S01]  /*9220*/  STS [R2.X4+0x10c0], R161 ;  /* 0x0010c0a102007388 */ /* 0x0003e20000004800 */
[----:B------:R-:W-:-:S02]  /*9230*/  FFMA.FTZ R159, R164, R183, -R159 ;  /* 0x000000b7a49f7223 */ /* 0x000fc4000001089f */
[----:B------:R-:W-:Y:S02]  /*9240*/  FFMA.FTZ R164, R164, R184, R163 ;  /* 0x000000b8a4a47223 */ /* 0x000fe400000100a3 */
[----:B------:R-:W-:Y:S02]  /*9250*/  FADD.FTZ R159, R186, R159 ;  /* 0x0000009fba9f7221 */ /* 0x000fe40000010000 */
[----:B------:R-:W-:Y:S02]  /*9260*/  FADD.FTZ R185, -R185, R164 ;  /* 0x000000a4b9b97221 */ /* 0x000fe40000010100 */
[-C--:B0-----:R-:W-:Y:S02]  /*9270*/  FMUL.FTZ R207, R12, R205.reuse ;  /* 0x000000cd0ccf7220 */ /* 0x081fe40000410000 */
[----:B------:R-:W-:Y:S02]  /*9280*/  FFMA.FTZ R205, R139, R205, -R160 ;  /* 0x000000cd8bcd7223 */ /* 0x000fe400000108a0 */
[C---:B------:R-:W-:Y:S01]  /*9290*/  FMUL.FTZ R160, R165.reuse, -R159 ;  /* 0x8000009fa5a07220 */ /* 0x040fe20000410000 */
[----:B------:R0:W-:Y:S01]  /*92a0*/  STS [R2.X4+0x10c4], R207 ;  /* 0x0010c4cf02007388 */ /* 0x0001e20000004800 */
[----:B------:R-:W-:-:S02]  /*92b0*/  FMUL.FTZ R165, R165, -R185 ;  /* 0x800000b9a5a57220 */ /* 0x000fc40000410000 */
[C---:B------:R-:W-:Y:S02]  /*92c0*/  FFMA.FTZ R160, R166.reuse, R185, R160 ;  /* 0x000000b9a6a07223 */ /* 0x040fe400000100a0 */
[----:B------:R-:W-:Y:S02]  /*92d0*/  FFMA.FTZ R165, R166, R159, -R165 ;  /* 0x0000009fa6a57223 */ /* 0x000fe400000108a5 */
[----:B------:R-:W-:Y:S02]  /*92e0*/  FMUL.FTZ R164, R88, R223 ;  /* 0x000000df58a47220 */ /* 0x000fe40000410000 */
[----:B------:R-:W-:Y:S02]  /*92f0*/  FMUL.FTZ R166, R177, R118 ;  /* 0x00000076b1a67220 */ /* 0x000fe40000410000 */
[----:B------:R-:W-:Y:S02]  /*9300*/  FADD.FTZ R188, R188, R165 ;  /* 0x000000a5bcbc7221 */ /* 0x000fe40000010000 */
[----:B------:R-:W-:-:S02]  /*9310*/  FADD.FTZ R160, -R187, R160 ;  /* 0x000000a0bba07221 */ /* 0x000fc40000010100 */
[-C--:B------:R-:W-:Y:S02]  /*9320*/  FFMA.FTZ R163, R89, R213.reuse, -R164 ;  /* 0x000000d559a37223 */ /* 0x080fe400000108a4 */
[----:B------:R-:W-:Y:S02]  /*9330*/  FMUL.FTZ R164, R157, R118 ;  /* 0x000000769da47220 */ /* 0x000fe40000410000 */
[----:B------:R-:W-:Y:S02]  /*9340*/  FMUL.FTZ R186, R140, R166 ;  /* 0x000000a68cba7220 */ /* 0x000fe40000410000 */
[C---:B------:R-:W-:Y:S02]  /*9350*/  FMUL.FTZ R165, R167.reuse, -R188 ;  /* 0x800000bca7a57220 */ /* 0x040fe40000410000 */
[----:B-1----:R-:W-:Y:S02]  /*9360*/  FMUL.FTZ R161, R167, -R160 ;  /* 0x800000a0a7a17220 */ /* 0x002fe40000410000 */
[----:B------:R-:W-:-:S02]  /*9370*/  FMUL.FTZ R162, R88, R213 ;  /* 0x000000d558a27220 */ /* 0x000fc40000410000 */
[-C--:B------:R-:W-:Y:S02]  /*9380*/  FMUL.FTZ R187, R140, R164.reuse ;  /* 0x000000a48cbb7220 */ /* 0x080fe40000410000 */
[-C--:B------:R-:W-:Y:S02]  /*9390*/  FFMA.FTZ R167, R141, R164.reuse, R186 ;  /* 0x000000a48da77223 */ /* 0x080fe400000100ba */
[----:B------:R-:W-:Y:S02]  /*93a0*/  FMUL.FTZ R213, R11, R164 ;  /* 0x000000a40bd57220 */ /* 0x000fe40000410000 */
[C---:B------:R-:W-:Y:S02]  /*93b0*/  FFMA.FTZ R164, R168.reuse, R160, R165 ;  /* 0x000000a0a8a47223 */ /* 0x040fe400000100a5 */
        /* <DEDUP_REMOVED lines=8> */
[----:B0-----:R-:W-:-:S02]  /*9440*/  FMUL.FTZ R207, R184, R117 ;  /* 0x00000075b8cf7220 */ /* 0x001fc40000410000 */
[----:B------:R-:W-:Y:S02]  /*9450*/  FADD.FTZ R164, -R191, R164 ;  /* 0x000000a4bfa47221 */ /* 0x000fe40000010100 */
[----:B------:R-:W-:Y:S02]  /*9460*/  FADD.FTZ R192, R192, R165 ;  /* 0x000000a5c0c07221 */ /* 0x000fe40000010000 */
[----:B------:R-:W-:Y:S02]  /*9470*/  FFMA.FTZ R162, R89, R223, R162 ;  /* 0x000000df59a27223 */ /* 0x000fe400000100a2 */
[----:B------:R-:W-:Y:S02]  /*9480*/  FMUL.FTZ R165, R171, -R164 ;  /* 0x800000a4aba57220 */ /* 0x000fe40000410000 */
[-C--:B------:R-:W-:Y:S02]  /*9490*/  FMUL.FTZ R223, R11, R166.reuse ;  /* 0x000000a60bdf7220 */ /* 0x080fe40000410000 */
[----:B------:R-:W-:-:S02]  /*94a0*/  FFMA.FTZ R168, R141, R166, -R187 ;  /* 0x000000a68da87223 */ /* 0x000fc400000108bb */
[----:B------:R-:W-:Y:S01]  /*94b0*/  FMUL.FTZ R187, R183, R117 ;  /* 0x00000075b7bb7220 */ /* 0x000fe20000410000 */
[----:B------:R-:W-:Y:S01]  /*94c0*/  STS [R2.X4+0x10bc], R223 ;  /* 0x0010bcdf02007388 */ /* 0x000fe20000004800 */
[----:B------:R-:W-:Y:S02]  /*94d0*/  FMUL.FTZ R166, R142, R207 ;  /* 0x000000cf8ea67220 */ /* 0x000fe40000410000 */
[----:B------:R-:W-:Y:S02]  /*94e0*/  FMUL.FTZ R171, R171, -R192 ;  /* 0x800000c0abab7220 */ /* 0x000fe40000410000 */
[----:B------:R-:W-:Y:S02]  /*94f0*/  FMUL.FTZ R190, R185, R120 ;  /* 0x00000078b9be7220 */ /* 0x000fe40000410000 */
[----:B------:R-:W-:Y:S02]  /*9500*/  FFMA.FTZ R165, R172, R192, -R165 ;  /* 0x000000c0aca57223 */ /* 0x000fe400000108a5 */
[----:B------:R-:W-:-:S02]  /*9510*/  FFMA.FTZ R169, R143, R187, R166 ;  /* 0x000000bb8fa97223 */ /* 0x000fc400000100a6 */
[----:B------:R-:W-:Y:S02]  /*9520*/  FFMA.FTZ R172, R172, R164, R171 ;  /* 0x000000a4acac7223 */ /* 0x000fe400000100ab */
[----:B------:R-:W-:Y:S02]  /*9530*/  FMUL.FTZ R186, R159, R120 ;  /* 0x000000789fba7220 */ /* 0x000fe40000410000 */
[----:B------:R-:W-:Y:S02]  /*9540*/  FMUL.FTZ R166, R144, R190 ;  /* 0x000000be90a67220 */ /* 0x000fe40000410000 */
[----:B------:R-:W-:Y:S02]  /*9550*/  FADD.FTZ R165, R194, R165 ;  /* 0x000000a5c2a57221 */ /* 0x000fe40000010000 */
[----:B------:R-:W-:Y:S02]  /*9560*/  FADD.FTZ R193, -R193, R172 ;  /* 0x000000acc1c17221 */ /* 0x000fe40000010100 */
[----:B------:R-:W-:-:S02]  /*9570*/  FFMA.FTZ R172, R145, R186, R166 ;  /* 0x000000ba91ac7223 */ /* 0x000fc400000100a6 */
[C---:B------:R-:W-:Y:S02]  /*9580*/  FMUL.FTZ R166, R173.reuse, -R165 ;  /* 0x800000a5ada67220 */ /* 0x040fe40000410000 */
[-C--:B------:R-:W-:Y:S02]  /*9590*/  FMUL.FTZ R173, R173, -R193.reuse ;  /* 0x800000c1adad7220 */ /* 0x080fe40000410000 */
[----:B------:R-:W-:Y:S02]  /*95a0*/  FFMA.FTZ R166, R174, R193, R166 ;  /* 0x000000c1aea67223 */ /* 0x000fe400000100a6 */
[----:B------:R-:W-:Y:S02]  /*95b0*/  FMUL.FTZ R191, R10, R207 ;  /* 0x000000cf0abf7220 */ /* 0x000fe40000410000 */
[----:B------:R-:W-:Y:S02]  /*95c0*/  FFMA.FTZ R174, R174, R165, -R173 ;  /* 0x000000a5aeae7223 */ /* 0x000fe400000108ad */
[----:B------:R-:W-:Y:S01]  /*95d0*/  FADD.FTZ R166, -R209, R166 ;  /* 0x000000a6d1a67221 */ /* 0x000fe20000010100 */
[----:B------:R0:W-:Y:S01]  /*95e0*/  STS [R2.X4+0x10b4], R191 ;  /* 0x0010b4bf02007388 */ /* 0x0001e20000004800 */
[----:B------:R-:W-:-:S02]  /*95f0*/  FMUL.FTZ R170, R142, R187 ;  /* 0x000000bb8eaa7220 */ /* 0x000fc40000410000 */
[----:B------:R-:W-:Y:S02]  /*9600*/  FMUL.FTZ R187, R10, R187 ;  /* 0x000000bb0abb7220 */ /* 0x000fe40000410000 */
[-C--:B------:R-:W-:Y:S02]  /*9610*/  FMUL.FTZ R171, R144, R186.reuse ;  /* 0x000000ba90ab7220 */ /* 0x080fe40000410000 */
[----:B------:R-:W-:Y:S01]  /*9620*/  FADD.FTZ R203, R203, R174 ;  /* 0x000000aecbcb7221 */ /* 0x000fe20000010000 */
[----:B------:R1:W-:Y:S01]  /*9630*/  STS [R2.X4+0x10b0], R187 ;  /* 0x0010b0bb02007388 */ /* 0x0003e20000004800 */
[----:B------:R-:W-:Y:S02]  /*9640*/  FMUL.FTZ R173, R166, R113 ;  /* 0x00000071a6ad7220 */ /* 0x000fe40000410000 */
[----:B0-----:R-:W-:Y:S02]  /*9650*/  FMUL.FTZ R191, R9, R186 ;  /* 0x000000ba09bf7220 */ /* 0x001fe40000410000 */
[----:B------:R-:W-:-:S02]  /*9660*/  FFMA.FTZ R171, R145, R190, -R171 ;  /* 0x000000be91ab7223 */ /* 0x000fc400000108ab */
[----:B------:R-:W-:Y:S01]  /*9670*/  FMUL.FTZ R213, R9, R190 ;  /* 0x000000be09d57220 */ /* 0x000fe20000410000 */
[----:B------:R0:W-:Y:S01]  /*9680*/  STS [R2.X4+0x10a8], R191 ;  /* 0x0010a8bf02007388 */ /* 0x0001e20000004800 */
[-C--:B------:R-:W-:Y:S02]  /*9690*/  FMUL.FTZ R174, R193, R116.reuse ;  /* 0x00000074c1ae7220 */ /* 0x080fe40000410000 */
[----:B-1----:R-:W-:Y:S01]  /*96a0*/  FMUL.FTZ R187, R203, R113 ;  /* 0x00000071cbbb7220 */ /* 0x002fe20000410000 */
[----:B------:R1:W-:Y:S01]  /*96b0*/  STS [R2.X4+0x10ac], R213 ;  /* 0x0010acd502007388 */ /* 0x0003e20000004800 */
[----:B------:R-:W-:Y:S02]  /*96c0*/  FMUL.FTZ R190, R154, R173 ;  /* 0x000000ad9abe7220 */ /* 0x000fe40000410000 */
[----:B------:R-:W-:Y:S02]  /*96d0*/  FMUL.FTZ R186, R165, R116 ;  /* 0x00000074a5ba7220 */ /* 0x000fe40000410000 */
[----:B------:R-:W-:-:S02]  /*96e0*/  FMUL.FTZ R209, R152, R174 ;  /* 0x000000ae98d17220 */ /* 0x000fc40000410000 */
[----:B------:R-:W-:Y:S02]  /*96f0*/  FFMA.FTZ R190, R155, R187, R190 ;  /* 0x000000bb9bbe7223 */ /* 0x000fe400000100be */
[----:B0-----:R-:W-:Y:S02]  /*9700*/  FMUL.FTZ R191, R164, R111 ;  /* 0x0000006fa4bf7220 */ /* 0x001fe40000410000 */
[----:B------:R-:W-:Y:S02]  /*9710*/  FFMA.FTZ R170, R143, R207, -R170 ;  /* 0x000000cf8faa7223 */ /* 0x000fe400000108aa */
[----:B------:R-:W-:Y:S02]  /*9720*/  FMUL.FTZ R207, R192, R111 ;  /* 0x0000006fc0cf7220 */ /* 0x000fe40000410000 */
[----:B------:R-:W-:Y:S02]  /*9730*/  FMUL.FTZ R194, R154, R187 ;  /* 0x000000bb9ac27220 */ /* 0x000fe40000410000 */
[----:B------:R-:W-:-:S02]  /*9740*/  FFMA.FTZ R209, R153, R186, R209 ;  /* 0x000000ba99d17223 */ /* 0x000fc400000100d1 */
[----:B------:R-:W-:Y:S02]  /*9750*/  FADD.FTZ R190, RZ, R190 ;  /* 0x000000beffbe7221 */ /* 0x000fe40000010000 */
[----:B------:R-:W-:Y:S02]  /*9760*/  FMUL.FTZ R212, R150, R191 ;  /* 0x000000bf96d47220 */ /* 0x000fe40000410000 */
[----:B------:R-:W-:Y:S02]  /*9770*/  FFMA.FTZ R182, R132, R227, R182 ;  /* 0x000000e384b67223 */ /* 0x000fe400000100b6 */
[-C--:B------:R-:W-:Y:S02]  /*9780*/  FMUL.FTZ R227, R13, R204.reuse ;  /* 0x000000cc0de37220 */ /* 0x080fe40000410000 */
[----:B------:R-:W-:Y:S02]  /*9790*/  FFMA.FTZ R204, R137, R204, -R210 ;  /* 0x000000cc89cc7223 */ /* 0x000fe400000108d2 */
[----:B------:R-:W-:Y:S01]  /*97a0*/  FMUL.FTZ R210, R152, R186 ;  /* 0x000000ba98d27220 */ /* 0x000fe20000410000 */
[----:B------:R0:W-:Y:S01]  /*97b0*/  STS [R2.X4+0x10cc], R227 ;  /* 0x0010cce302007388 */ /* 0x0001e20000004800 */
[----:B------:R-:W-:-:S02]  /*97c0*/  FFMA.FTZ R194, R155, R173, -R194 ;  /* 0x000000ad9bc27223 */ /* 0x000fc400000108c2 */
[----:B------:R-:W-:Y:S02]  /*97d0*/  FADD.FTZ R190, R190, R209 ;  /* 0x000000d1bebe7221 */ /* 0x000fe40000010000 */
[----:B-1----:R-:W-:Y:S02]  /*97e0*/  FFMA.FTZ R213, R151, R207, R212 ;  /* 0x000000cf97d57223 */ /* 0x002fe400000100d4 */
[----:B------:R-:W-:Y:S02]  /*97f0*/  FMUL.FTZ R87, R222, UR43 ;  /* 0x0000002bde577c20 */ /* 0x000fe40008410000 */
[----:B------:R-:W-:Y:S02]  /*9800*/  FFMA.FTZ R209, R153, R174, -R210 ;  /* 0x000000ae99d17223 */ /* 0x000fe400000108d2 */
[----:B------:R-:W-:Y:S02]  /*9810*/  FADD.FTZ R194, RZ, R194 ;  /* 0x000000c2ffc27221 */ /* 0x000fe40000010000 */
[----:B------:R-:W-:-:S02]  /*9820*/  FADD.FTZ R213, R190, R213 ;  /* 0x000000d5bed57221 */ /* 0x000fc40000010000 */
[-C--:B------:R-:W-:Y:S02]  /*9830*/  FMUL.FTZ R212, R189, R114.reuse ;  /* 0x00000072bdd47220 */ /* 0x080fe40000410000 */
[----:B------:R-:W-:Y:S02]  /*9840*/  FMUL.FTZ R190, R150, R207 ;  /* 0x000000cf96be7220 */ /* 0x000fe40000410000 */
[----:B------:R-:W-:Y:S02]  /*9850*/  FMUL.FTZ R210, R161, R114 ;  /* 0x00000072a1d27220 */ /* 0x000fe40000410000 */
[----:B------:R-:W-:Y:S02]  /*9860*/  FFMA.FTZ R87, R214, UR44, -R87 ;  /* 0x0000002cd6577c23 */ /* 0x000fe40008010857 */
[----:B------:R-:W-:Y:S02]  /*9870*/  FADD.FTZ R194, R194, R209 ;  /* 0x000000d1c2c27221 */ /* 0x000fe40000010000 */
[----:B0-----:R-:W-:-:S02]  /*9880*/  FMUL.FTZ R227, R160, R119 ;  /* 0x00000077a0e37220 */ /* 0x001fc40000410000 */
[----:B------:R-:W-:Y:S02]  /*9890*/  FMUL.FTZ R214, R148, R212 ;  /* 0x000000d494d67220 */ /* 0x000fe40000410000 */
[----:B------:R-:W-:Y:S02]  /*98a0*/  FFMA.FTZ R209, R151, R191, -R190 ;  /* 0x000000bf97d17223 */ /* 0x000fe400000108be */
[----:B------:R-:W-:Y:S02]  /*98b0*/  FMUL.FTZ R223, R188, R119 ;  /* 0x00000077bcdf7220 */ /* 0x000fe40000410000 */
[----:B------:R-:W-:Y:S02]  /*98c0*/  FMUL.FTZ R190, R148, R210 ;  /* 0x000000d294be7220 */ /* 0x000fe40000410000 */
[----:B------:R-:W-:Y:S02]  /*98d0*/  FMUL.FTZ R233, R14, R229 ;  /* 0x000000e50ee97220 */ /* 0x000fe40000410000 */
[----:B------:R-:W-:-:S02]  /*98e0*/  FMUL.FTZ R222, R146, R227 ;  /* 0x000000e392de7220 */ /* 0x000fc40000410000 */
[C---:B------:R-:W-:Y:S01]  /*98f0*/  FFMA.FTZ R214, R149.reuse, R210, R214 ;  /* 0x000000d295d67223 */ /* 0x040fe200000100d6 */
[----:B------:R-:W-:Y:S01]  /*9900*/  STS [R2.X4+0x10d4], R233 ;  /* 0x0010d4e902007388 */ /* 0x000fe20000004800 */
[----:B------:R-:W-:Y:S02]  /*9910*/  FADD.FTZ R194, R194, R209 ;  /* 0x000000d1c2c27221 */ /* 0x000fe40000010000 */
[-C--:B------:R-:W-:Y:S02]  /*9920*/  FMUL.FTZ R229, R8, R223.reuse ;  /* 0x000000df08e57220 */ /* 0x080fe40000410000 */
[-C--:B------:R-:W-:Y:S02]  /*9930*/  FMUL.FTZ R224, R146, R223.reuse ;  /* 0x000000df92e07220 */ /* 0x080fe40000410000 */
[----:B------:R-:W-:Y:S01]  /*9940*/  FFMA.FTZ R209, R149, R212, -R190 ;  /* 0x000000d495d17223 */ /* 0x000fe200000108be */
[----:B------:R0:W-:Y:S01]  /*9950*/  STS [R2.X4+0x10a0], R229 ;  /* 0x0010a0e502007388 */ /* 0x0001e20000004800 */
[----:B------:R-:W-:-:S02]  /*9960*/  FFMA.FTZ R222, R147, R223, R222 ;  /* 0x000000df93de7223 */ /* 0x000fc400000100de */
[----:B------:R-:W-:Y:S02]  /*9970*/  FADD.FTZ R213, R213, R214 ;  /* 0x000000d6d5d57221 */ /* 0x000fe40000010000 */
[-C--:B------:R-:W-:Y:S02]  /*9980*/  FFMA.FTZ R223, R147, R227.reuse, -R224 ;  /* 0x000000e393df7223 */ /* 0x080fe400000108e0 */
[----:B------:R-:W-:Y:S02]  /*9990*/  FADD.FTZ R194, R194, R209 ;  /* 0x000000d1c2c27221 */ /* 0x000fe40000010000 */
[----:B------:R-:W-:Y:S02]  /*99a0*/  FMUL.FTZ R209, R7, R210 ;  /* 0x000000d207d17220 */ /* 0x000fe40000410000 */
[----:B0-----:R-:W-:Y:S02]  /*99b0*/  FMUL.FTZ R229, R8, R227 ;  /* 0x000000e308e57220 */ /* 0x001fe40000410000 */
[----:B------:R-:W-:Y:S01]  /*99c0*/  FADD.FTZ R227, R213, R222 ;  /* 0x000000ded5e37221 */ /* 0x000fe20000010000 */
[----:B------:R-:W-:Y:S01]  /*99d0*/  STS [R2.X4+0x1098], R209 ;  /* 0x001098d102007388 */ /* 0x000fe20000004800 */
[----:B------:R-:W-:-:S02]  /*99e0*/  FADD.FTZ R194, R194, R223 ;  /* 0x000000dfc2c27221 */ /* 0x000fc40000010000 */
        /* <DEDUP_REMOVED lines=8> */
[----:B------:R-:W-:Y:S02]  /*9a70*/  FMUL.FTZ R213, R7, R212 ;  /* 0x000000d407d57220 */ /* 0x000fe40000410000 */
[C---:B------:R-:W-:Y:S02]  /*9a80*/  FMUL.FTZ R207, R6.reuse, R207 ;  /* 0x000000cf06cf7220 */ /* 0x040fe40000410000 */
[----:B------:R-:W-:Y:S01]  /*9a90*/  FMUL.FTZ R191, R6, R191 ;  /* 0x000000bf06bf7220 */ /* 0x000fe20000410000 */
[----:B------:R-:W-:Y:S01]  /*9aa0*/  STS [R2.X4+0x109c], R213 ;  /* 0x00109cd502007388 */ /* 0x000fe20000004800 */
[C---:B------:R-:W-:Y:S02]  /*9ab0*/  FMUL.FTZ R169, R5.reuse, R186 ;  /* 0x000000ba05a97220 */ /* 0x040fe40000410000 */
[----:B------:R-:W-:Y:S01]  /*9ac0*/  FMUL.FTZ R167, R5, R174 ;  /* 0x000000ae05a77220 */ /* 0x000fe20000410000 */
[----:B------:R-:W-:Y:S01]  /*9ad0*/  STS [R2.X4+0x1090], R207 ;  /* 0x001090cf02007388 */ /* 0x000fe20000004800 */
[----:B------:R-:W-:-:S02]  /*9ae0*/  FADD.FTZ R205, R168, R205 ;  /* 0x000000cda8cd7221 */ /* 0x000fc40000010000 */
[C---:B------:R-:W-:Y:S01]  /*9af0*/  FMUL.FTZ R187, R4.reuse, R187 ;  /* 0x000000bb04bb7220 */ /* 0x040fe20000410000 */
[----:B------:R-:W-:Y:S01]  /*9b00*/  STS [R2.X4+0x1094], R191 ;  /* 0x001094bf02007388 */ /* 0x000fe20000004800 */
[----:B------:R-:W-:Y:S02]  /*9b10*/  FMUL.FTZ R173, R4, R173 ;  /* 0x000000ad04ad7220 */ /* 0x000fe40000410000 */
[----:B------:R-:W-:Y:S01]  /*9b20*/  FADD.FTZ R204, R205, R204 ;  /* 0x000000cccdcc7221 */ /* 0x000fe20000010000 */
[----:B------:R-:W-:Y:S01]  /*9b30*/  STS [R2.X4+0x1088], R169 ;  /* 0x001088a902007388 */ /* 0x000fe20000004800 */
[----:B------:R-:W-:Y:S02]  /*9b40*/  FMUL.FTZ R168, R211, UR43 ;  /* 0x0000002bd3a87c20 */ /* 0x000fe40008410000 */
[----:B------:R-:W-:Y:S01]  /*9b50*/  FADD.FTZ R204, R204, R195 ;  /* 0x000000c3cccc7221 */ /* 0x000fe20000010000 */
[----:B------:R0:W-:Y:S01]  /*9b60*/  STS [R2.X4+0x108c], R167 ;  /* 0x00108ca702007388 */ /* 0x0001e20000004800 */
[----:B------:R-:W-:-:S02]  /*9b70*/  FADD.FTZ R202, R171, R202 ;  /* 0x000000caabca7221 */ /* 0x000fc40000010000 */
[----:B------:R-:W-:Y:S01]  /*9b80*/  FADD.FTZ R81, R204, R81 ;  /* 0x00000051cc517221 */ /* 0x000fe20000010000 */
[----:B------:R-:W-:Y:S01]  /*9b90*/  STS [R2.X4+0x1080], R187 ;  /* 0x001080bb02007388 */ /* 0x000fe20000004800 */
[----:B------:R-:W-:Y:S02]  /*9ba0*/  FMUL.FTZ R79, R79, R3 ;  /* 0x000000034f4f7220 */ /* 0x000fe40000410000 */
[----:B------:R-:W-:Y:S01]  /*9bb0*/  FADD.FTZ R197, R202, R197 ;  /* 0x000000c5cac57221 */ /* 0x000fe20000010000 */
[----:B------:R1:W-:Y:S01]  /*9bc0*/  STS [R2.X4+0x1084], R173 ;  /* 0x001084ad02007388 */ /* 0x0003e20000004800 */
[----:B------:R-:W-:Y:S01]  /*9bd0*/  FMUL.FTZ R212, R75, R201 ;  /* 0x000000c94bd47220 */ /* 0x000fe20000410000 */
[----:B0-----:R-:W-:Y:S01]  /*9be0*/  MOV R167, UR32 ;  /* 0x0000002000a77c02 */ /* 0x001fe20008000f00 */
[----:B------:R-:W-:Y:S02]  /*9bf0*/  FADD.FTZ R197, R197, R180 ;  /* 0x000000b4c5c57221 */ /* 0x000fe40000010000 */
[----:B------:R-:W-:Y:S01]  /*9c00*/  FMUL.FTZ R210, R201, UR43 ;  /* 0x0000002bc9d27c20 */ /* 0x000fe20008410000 */
[----:B------:R-:W-:Y:S01]  /*9c10*/  LEA R204, R167, -R126, 0x1 ;  /* 0x8000007ea7cc7211 */ /* 0x000fe200078e08ff */
[----:B------:R-:W-:-:S02]  /*9c20*/  FFMA.FTZ R167, R3, UR44, -R168 ;  /* 0x0000002c03a77c23 */ /* 0x000fc400080108a8 */
[----:B------:R-:W-:Y:S01]  /*9c30*/  FMUL.FTZ R168, R3, UR43 ;  /* 0x0000002b03a87c20 */ /* 0x000fe20008410000 */
[----:B------:R-:W-:Y:S01]  /*9c40*/  ISETP.GE.AND P0, PT, R204, 0x1, PT ;  /* 0x00000001cc00780c */ /* 0x000fe20003f06270 */
[----:B-1----:R-:W-:Y:S02]  /*9c50*/  FMUL.FTZ R2, R199, UR43 ;  /* 0x0000002bc7027c20 */ /* 0x002fe40008410000 */
[----:B------:R-:W-:Y:S02]  /*9c60*/  FMUL.FTZ R3, R206, UR43 ;  /* 0x0000002bce037c20 */ /* 0x000fe40008410000 */
[----:B------:R-:W-:Y:S02]  /*9c70*/  FFMA.FTZ R223, R201, UR44, -R2 ;  /* 0x0000002cc9df7c23 */ /* 0x000fe40008010802 */
[----:B------:R-:W-:Y:S02]  /*9c80*/  FMUL.FTZ R2, R181, UR43 ;  /* 0x0000002bb5027c20 */ /* 0x000fe40008410000 */
[----:B------:R-:W-:-:S02]  /*9c90*/  FFMA.FTZ R178, R80, UR44, -R3 ;  /* 0x0000002c50b27c23 */ /* 0x000fc40008010803 */
[----:B------:R-:W-:Y:S02]  /*9ca0*/  FFMA.FTZ R209, R179, UR44, -R2 ;  /* 0x0000002cb3d17c23 */ /* 0x000fe40008010802 */
[----:B------:R-:W-:Y:S02]  /*9cb0*/  FMUL.FTZ R2, R157, UR43 ;  /* 0x0000002b9d027c20 */ /* 0x000fe40008410000 */
[----:B------:R-:W-:Y:S02]  /*9cc0*/  FMUL.FTZ R3, R196, UR43 ;  /* 0x0000002bc4037c20 */ /* 0x000fe40008410000 */
[----:B------:R-:W-:Y:S02]  /*9cd0*/  FFMA.FTZ R195, R177, UR44, -R2 ;  /* 0x0000002cb1c37c23 */ /* 0x000fe40008010802 */
[----:B------:R-:W-:Y:S02]  /*9ce0*/  FMUL.FTZ R2, R159, UR43 ;  /* 0x0000002b9f027c20 */ /* 0x000fe40008410000 */
[----:B------:R-:W-:-:S02]  /*9cf0*/  FFMA.FTZ R202, R198, UR44, R3 ;  /* 0x0000002cc6ca7c23 */ /* 0x000fc40008010003 */
[----:B------:R-:W-:Y:S02]  /*9d00*/  FFMA.FTZ R201, R185, UR44, -R2 ;  /* 0x0000002cb9c97c23 */ /* 0x000fe40008010802 */
[----:B------:R-:W-:Y:S02]  /*9d10*/  FADD.FTZ R182, R197, R182 ;  /* 0x000000b6c5b67221 */ /* 0x000fe40000010000 */
[----:B------:R-:W-:Y:S02]  /*9d20*/  FMUL.FTZ R3, R160, UR43 ;  /* 0x0000002ba0037c20 */ /* 0x000fe40008410000 */
[----:B------:R-:W-:Y:S02]  /*9d30*/  FMUL.FTZ R2, R161, UR43 ;  /* 0x0000002ba1027c20 */ /* 0x000fe40008410000 */
[----:B------:R-:W-:Y:S02]  /*9d40*/  FADD.FTZ R227, R81, R200 ;  /* 0x000000c851e37221 */ /* 0x000fe40000010000 */
[----:B------:R-:W-:-:S02]  /*9d50*/  FADD.FTZ R225, R182, R225 ;  /* 0x000000e1b6e17221 */ /* 0x000fc40000010000 */
[----:B------:R-:W-:Y:S02]  /*9d60*/  FFMA.FTZ R169, R211, UR44, R168 ;  /* 0x0000002cd3a97c23 */ /* 0x000fe400080100a8 */
[----:B------:R-:W-:Y:S02]  /*9d70*/  FFMA.FTZ R200, R188, UR44, R3 ;  /* 0x0000002cbcc87c23 */ /* 0x000fe40008010003 */
        /* <DEDUP_REMOVED lines=18> */
[----:B------:R-:W-:Y:S02]  /*9ea0*/  FMUL.FTZ R77, R77, R80 ;  /* 0x000000504d4d7220 */ /* 0x000fe40000410000 */
[----:B------:R-:W-:Y:S02]  /*9eb0*/  FFMA.FTZ R207, R206, UR44, R207 ;  /* 0x0000002ccecf7c23 */ /* 0x000fe400080100cf */
        /* <DEDUP_REMOVED lines=49> */
.L_x_10575:
[----:B------:R-:W-:Y:S05]  /*a1d0*/  BSYNC B0 ;  /* 0x0000000000007941 */ /* 0x000fea0003800000 */
.L_x_10574:
        /* <DEDUP_REMOVED lines=20> */
[----:B------:R-:W-:Y:S01]  /*a320*/  UIMAD.WIDE.U32 UR32, UR22, UR36, UR32 ;  /* 0x00000024162072a5 */ /* 0x000fe2000f8e0020 */
[----:B------:R-:W-:Y:S01]  /*a330*/  IADD3 R163, R126, 0x40, RZ ;  /* 0x000000407ea37810 */ /* 0x000fe20007ffe0ff */
[----:B------:R-:W-:Y:S01]  /*a340*/  UIMAD UR40, UR22, UR37, UR40 ;  /* 0x00000025162872a4 */ /* 0x000fe2000f8e0228 */
[----:B------:R-:W-:Y:S01]  /*a350*/  LEA.HI.SX32 R158, R81, R126, 0x1b ;  /* 0x0000007e519e7211 */ /* 0x000fe200078fdaff */
[----:B------:R-:W-:Y:S01]  /*a360*/  FMUL.FTZ R218, R0, R218 ;  /* 0x000000da00da7220 */ /* 0x000fe20000410000 */
[----:B------:R-:W-:Y:S01]  /*a370*/  ULDC.64 UR36, c[0x0][0x318] ;  /* 0x0000c60000247ab9 */ /* 0x000fe20000000a00 */
[----:B------:R-:W-:Y:S01]  /*a380*/  BSSY B0, `(.L_x_10576) ;  /* 0x000001d000007945 */ /* 0x000fe20003800000 */
[----:B------:R-:W-:Y:S01]  /*a390*/  UIADD3 UR40, UR40, UR33, URZ ;  /* 0x0000002128287290 */ /* 0x000fe2000fffe03f */
[----:B------:R-:W-:Y:S01]  /*a3a0*/  FADD.FTZ R219, R219, -R218 ;  /* 0x800000dadbdb7221 */ /* 0x000fe20000010000 */
[----:B------:R-:W-:Y:S01]  /*a3b0*/  ULEA UR36, UP0, UR32, UR36, 0x3 ;  /* 0x0000002420247291 */ /* 0x000fe2000f80183f */
[C---:B------:R-:W-:Y:S01]  /*a3c0*/  ISETP.GE.AND P1, PT, R204.reuse, 0x41, PT ;  /* 0x00000041cc00780c */ /* 0x040fe20003f26270 */
[----:B------:R-:W-:Y:S01]  /*a3d0*/  UIADD3 UR33, UR6, -UR41, URZ ;  /* 0x8000002906217290 */ /* 0x000fe2000fffe03f */
[----:B------:R-:W-:Y:S01]  /*a3e0*/  ISETP.GE.AND P2, PT, R204, 0x61, PT ;  /* 0x00000061cc00780c */ /* 0x000fe20003f46270 */
        /* <DEDUP_REMOVED lines=9> */
[----:B------:R-:W-:Y:S01]  /*a480*/  UIMAD UR32, UR40, UR32, URZ ;  /* 0x00000020282072a4 */ /* 0x000fe2000f8e023f */
[----:B------:R-:W-:Y:S01]  /*a490*/  MOV R227, UR36 ;  /* 0x0000002400e37c02 */ /* 0x000fe20008000f00 */
[----:B------:R-:W-:-:S02]  /*a4a0*/  IMAD.WIDE R2, R221, 0x4, R2 ;  /* 0x00000004dd027825 */ /* 0x000fc400078e0202 */
[----:B------:R-:W-:Y:S02]  /*a4b0*/  UIMAD UR32, UR36, UR33, UR32 ;  /* 0x00000021242072a4 */ /* 0x000fe4000f8e0220 */
[----:B------:R-:W-:Y:S02]  /*a4c0*/  FFMA.FTZ R221, R83, R216, -R220 ;  /* 0x000000d853dd7223 */ /* 0x000fe400000108dc */
        /* <DEDUP_REMOVED lines=8> */
.L_x_10577:
[----:B------:R-:W-:Y:S05]  /*a550*/  BSYNC B0 ;  /* 0x0000000000007941 */ /* 0x000fea0003800000 */
.L_x_10576:
[----:B-1----:R1:W2:Y:S01]  /*a560*/  LDS R163, [R162.X4+0x1180] ;  /* 0x00118000a2a37984 */ /* 0x0022a20000004800 */
[----:B------:R-:W-:Y:S01]  /*a570*/  BSSY B0, `(.L_x_10578) ;  /* 0x0000004000007945 */ /* 0x000fe20003800000 */
[----:B------:R-:W-:Y:S01]  /*a580*/  LEA.HI.SX32 R221, R221, R126, 0x1b ;  /* 0x0000007edddd7211 */ /* 0x000fe200078fdaff */
[----:B------:R-:W-:Y:S05]  /*a590*/  @!P1 BRA `(.L_x_10579) ;  /* 0x0000001000009947 */ /* 0x000fea0003800000 */
[----:B--2---:R2:W-:Y:S02]  /*a5a0*/  RED.E.ADD.F32.FTZ.RN.STRONG.GPU [R2.64+-0xf00], R163 ;  /* 0xfff100a30200798e */ /* 0x0045e4000c10e7a2 */
.L_x_10579:
[----:B------:R-:W-:Y:S05]  /*a5b0*/  BSYNC B0 ;  /* 0x0000000000007941 */ /* 0x000fea0003800000 */
.L_x_10578:
[----:B------:R-:W3:Y:S01]  /*a5c0*/  LDS R221, [R221.X4+0x1200] ;  /* 0x00120000dddd7984 */ /* 0x000ee20000004800 */
[----:B------:R-:W-:Y:S01]  /*a5d0*/  BSSY B0, `(.L_x_10580) ;  /* 0x0000005000007945 */ /* 0x000fe20003800000 */
[----:B--2---:R-:W-:-:S02]  /*a5e0*/  IADD3 R163, R126, 0x80, RZ ;  /* 0x000000807ea37810 */ /* 0x004fc40007ffe0ff */
[----:B------:R-:W-:Y:S01]  /*a5f0*/  IADD3 R225, R126, 0xa0, RZ ;  /* 0x000000a07ee17810 */ /* 0x000fe20007ffe0ff */
[----:B------:R-:W-:Y:S05]  /*a600*/  @!P2 BRA `(.L_x_10581) ;  /* 0x000000100000a947 */ /* 0x000fea0003800000 */
[----:B---3--:R2:W-:Y:S02]  /*a610*/  RED.E.ADD.F32.FTZ.RN.STRONG.GPU [R2.64+-0xe80], R221 ;  /* 0xfff180dd0200798e */ /* 0x0085e4000c10e7a2 */
.L_x_10581:
[----:B------:R-:W-:Y:S05]  /*a620*/  BSYNC B0 ;  /* 0x0000000000007941 */ /* 0x000fea0003800000 */
.L_x_10580:
        /* <DEDUP_REMOVED lines=14> */
.L_x_10583:
[----:B------:R-:W-:Y:S05]  /*a710*/  BSYNC B0 ;  /* 0x0000000000007941 */ /* 0x000fea0003800000 */
.L_x_10582:
[----:B------:R-:W3:Y:S01]  /*a720*/  LDS R225, [R225.X4+0x1300] ;  /* 0x00130000e1e17984 */ /* 0x000ee20000004800 */
[----:B------:R-:W-:Y:S01]  /*a730*/  BSSY B0, `(.L_x_10584) ;  /* 0x0000005000007945 */ /* 0x000fe20003800000 */
[----:B--2---:R-:W-:-:S02]  /*a740*/  IADD3 R163, R126, 0xe0, RZ ;  /* 0x000000e07ea37810 */ /* 0x004fc40007ffe0ff */
[----:B------:R-:W-:Y:S01]  /*a750*/  LEA.HI.SX32 R221, R221, R126, 0x1b ;  /* 0x0000007edddd7211 */ /* 0x000fe200078fdaff */
[----:B------:R-:W-:Y:S05]  /*a760*/  @!P0 BRA `(.L_x_10585) ;  /* 0x0000001000008947 */ /* 0x000fea0003800000 */
[----:B---3--:R2:W-:Y:S02]  /*a770*/  RED.E.ADD.F32.FTZ.RN.STRONG.GPU [R2.64+-0xd80], R225 ;  /* 0xfff280e10200798e */ /* 0x0085e4000c10e7a2 */
.L_x_10585:
[----:B------:R-:W-:Y:S05]  /*a780*/  BSYNC B0 ;  /* 0x0000000000007941 */ /* 0x000fea0003800000 */
.L_x_10584:
[----:B------:R-:W4:Y:S01]  /*a790*/  LDS R221, [R221.X4+0x1380] ;  /* 0x00138000dddd7984 */ /* 0x000f220000004800 */
[----:B------:R-:W-:Y:S01]  /*a7a0*/  BSSY B0, `(.L_x_10586) ;  /* 0x0000005000007945 */ /* 0x000fe20003800000 */
[----:B--23--:R-:W-:Y:S02]  /*a7b0*/  IADD3 R225, R126, 0x100, RZ ;  /* 0x000001007ee17810 */ /* 0x00cfe40007ffe0ff */
[----:B------:R-:W-:Y:S01]  /*a7c0*/  LEA.HI.SX32 R163, R163, R126, 0x1b ;  /* 0x0000007ea3a37211 */ /* 0x000fe200078fdaff */
[----:B------:R-:W-:Y:S05]  /*a7d0*/  @!P1 BRA `(.L_x_10587) ;  /* 0x0000001000009947 */ /* 0x000fea0003800000 */
[----:B----4-:R2:W-:Y:S02]  /*a7e0*/  RED.E.ADD.F32.FTZ.RN.STRONG.GPU [R2.64+-0xd00], R221 ;  /* 0xfff300dd0200798e */ /* 0x0105e4000c10e7a2 */
.L_x_10587:
[----:B------:R-:W-:Y:S05]  /*a7f0*/  BSYNC B0 ;  /* 0x0000000000007941 */ /* 0x000fea0003800000 */
.L_x_10586:
[----:B------:R-:W3:Y:S01]  /*a800*/  LDS R163, [R163.X4+0x1400] ;  /* 0x00140000a3a37984 */ /* 0x000ee20000004800 */
[----:B------:R-:W-:Y:S01]  /*a810*/  BSSY B0, `(.L_x_10588) ;  /* 0x0000005000007945 */ /* 0x000fe20003800000 */
[----:B--2-4-:R-:W-:Y:S02]  /*a820*/  IADD3 R221, R126, 0x120, RZ ;  /* 0x000001207edd7810 */ /* 0x014fe40007ffe0ff */
[----:B------:R-:W-:Y:S01]  /*a830*/  LEA.HI.SX32 R225, R225, R126, 0x1b ;  /* 0x0000007ee1e17211 */ /* 0x000fe200078fdaff */
[----:B------:R-:W-:Y:S05]  /*a840*/  @!P2 BRA `(.L_x_10589) ;  /* 0x000000100000a947 */ /* 0x000fea0003800000 */
[----:B---3--:R2:W-:Y:S02]  /*a850*/  RED.E.ADD.F32.FTZ.RN.STRONG.GPU [R2.64+-0xc80], R163 ;  /* 0xfff380a30200798e */ /* 0x0085e4000c10e7a2 */
.L_x_10589:
[----:B------:R-:W-:Y:S05]  /*a860*/  BSYNC B0 ;  /* 0x0000000000007941 */ /* 0x000fea0003800000 */
.L_x_10588:
[----:B------:R-:W4:Y:S01]  /*a870*/  LDS R225, [R225.X4+0x1480] ;  /* 0x00148000e1e17984 */ /* 0x000f220000004800 */
[----:B------:R-:W-:Y:S01]  /*a880*/  BSSY B0, `(.L_x_10590) ;  /* 0x0000005000007945 */ /* 0x000fe20003800000 */
[----:B--23--:R-:W-:-:S02]  /*a890*/  IADD3 R163, R126, 0x140, RZ ;  /* 0x000001407ea37810 */ /* 0x00cfc40007ffe0ff */
[----:B------:R-:W-:Y:S01]  /*a8a0*/  LEA.HI.SX32 R221, R221, R126, 0x1b ;  /* 0x0000007edddd7211 */ /* 0x000fe200078fdaff */
[----:B------:R-:W-:Y:S05]  /*a8b0*/  @!P3 BRA `(.L_x_10591) ;  /* 0x000000100000b947 */ /* 0x000fea0003800000 */
[----:B----4-:R2:W-:Y:S02]  /*a8c0*/  RED.E.ADD.F32.FTZ.RN.STRONG.GPU [R2.64+-0xc00], R225 ;  /* 0xfff400e10200798e */ /* 0x0105e4000c10e7a2 */
.L_x_10591:
[----:B------:R-:W-:Y:S05]  /*a8d0*/  BSYNC B0 ;  /* 0x0000000000007941 */ /* 0x000fea0003800000 */
.L_x_10590:
[----:B------:R-:W3:Y:S01]  /*a8e0*/  LDS R221, [R221.X4+0x1500] ;  /* 0x00150000dddd7984 */ /* 0x000ee20000004800 */
[----:B------:R-:W-:Y:S01]  /*a8f0*/  BSSY B0, `(.L_x_10592) ;  /* 0x0000004000007945 */ /* 0x000fe20003800000 */
[----:B------:R-:W-:Y:S01]  /*a900*/  LEA.HI.SX32 R163, R163, R126, 0x1b ;  /* 0x0000007ea3a37211 */ /* 0x000fe200078fdaff */
[----:B------:R-:W-:Y:S05]  /*a910*/  @!P4 BRA `(.L_x_10593) ;  /* 0x000000100000c947 */ /* 0x000fea0003800000 */
[----:B---3--:R3:W-:Y:S02]  /*a920*/  RED.E.ADD.F32.FTZ.RN.STRONG.GPU [R2.64+-0xb80], R221 ;  /* 0xfff480dd0200798e */ /* 0x0087e4000c10e7a2 */
.L_x_10593:
[----:B------:R-:W-:Y:S05]  /*a930*/  BSYNC B0 ;  /* 0x0000000000007941 */ /* 0x000fea0003800000 */
.L_x_10592:
[----:B------:R-:W0:Y:S01]  /*a940*/  LDS R163, [R163.X4+0x1580] ;  /* 0x00158000a3a37984 */ /* 0x000e220000004800 */
[----:B------:R-:W-:Y:S01]  /*a950*/  BSSY B0, `(.L_x_10594) ;  /* 0x0000005000007945 */ /* 0x000fe20003800000 */
[C---:B---3--:R-:W-:Y:S02]  /*a960*/  IADD3 R221, R126.reuse, 0x160, RZ ;  /* 0x000001607edd7810 */ /* 0x048fe40007ffe0ff */
[----:B--2-4-:R-:W-:Y:S01]  /*a970*/  IADD3 R225, R126, 0x180, RZ ;  /* 0x000001807ee17810 */ /* 0x014fe20007ffe0ff */
[----:B------:R-:W-:Y:S05]  /*a980*/  @!P5 BRA `(.L_x_10595) ;  /* 0x000000100000d947 */ /* 0x000fea0003800000 */
[----:B0-----:R0:W-:Y:S02]  /*a990*/  RED.E.ADD.F32.FTZ.RN.STRONG.GPU [R2.64+-0xb00], R163 ;  /* 0xfff500a30200798e */ /* 0x0011e4000c10e7a2 */
.L_x_10595:
[----:B------:R-:W-:Y:S05]  /*a9a0*/  BSYNC B0 ;  /* 0x0000000000007941 */ /* 0x000fea0003800000 */
.L_x_10594:
        /* <DEDUP_REMOVED lines=14> */
.L_x_10597:
[----:B------:R-:W-:Y:S05]  /*aa90*/  BSYNC B0 ;  /* 0x0000000000007941 */ /* 0x000fea0003800000 */
.L_x_10596:
[----:B------:R-:W2:Y:S01]  /*aaa0*/  LDS R225, [R225.X4+0x1680] ;  /* 0x00168000e1e17984 */ /* 0x000ea20000004800 */
[----:B------:R-:W-:Y:S01]  /*aab0*/  BSSY B0, `(.L_x_10598) ;  /* 0x0000005000007945 */ /* 0x000fe20003800000 */
[----:B0-----:R-:W-:Y:S02]  /*aac0*/  IADD3 R221, R126, 0x1c0, RZ ;  /* 0x000001c07edd7810 */ /* 0x001fe40007ffe0ff */
[----:B------:R-:W-:Y:S01]  /*aad0*/  LEA.HI.SX32 R163, R163, R126, 0x1b ;  /* 0x0000007ea3a37211 */ /* 0x000fe200078fdaff */
[----:B------:R-:W-:Y:S05]  /*aae0*/  @!P0 BRA `(.L_x_10599) ;  /* 0x0000001000008947 */ /* 0x000fea0003800000 */
[----:B--2---:R0:W-:Y:S02]  /*aaf0*/  RED.E.ADD.F32.FTZ.RN.STRONG.GPU [R2.64+-0xa00], R225 ;  /* 0xfff600e10200798e */ /* 0x0041e4000c10e7a2 */
.L_x_10599:
[----:B------:R-:W-:Y:S05]  /*ab00*/  BSYNC B0 ;  /* 0x0000000000007941 */ /* 0x000fea0003800000 */
.L_x_10598:
[----:B------:R-:W3:Y:S01]  /*ab10*/  LDS R163, [R163.X4+0x1700] ;  /* 0x00170000a3a37984 */ /* 0x000ee20000004800 */
[----:B------:R-:W-:Y:S01]  /*ab20*/  BSSY B0, `(.L_x_10600) ;  /* 0x0000005000007945 */ /* 0x000fe20003800000 */
[----:B0-2---:R-:W-:-:S02]  /*ab30*/  IADD3 R225, R126, 0x1e0, RZ ;  /* 0x000001e07ee17810 */ /* 0x005fc40007ffe0ff */
[----:B------:R-:W-:Y:S01]  /*ab40*/  LEA.HI.SX32 R221, R221, R126, 0x1b ;  /* 0x0000007edddd7211 */ /* 0x000fe200078fdaff */
[----:B------:R-:W-:Y:S05]  /*ab50*/  @!P1 BRA `(.L_x_10601) ;  /* 0x0000001000009947 */ /* 0x000fea0003800000 */
[----:B---3--:R0:W-:Y:S02]  /*ab60*/  RED.E.ADD.F32.FTZ.RN.STRONG.GPU [R2.64+-0x980], R163 ;  /* 0xfff680a30200798e */ /* 0x0081e4000c10e7a2 */
.L_x_10601:
[----:B------:R-:W-:Y:S05]  /*ab70*/  BSYNC B0 ;  /* 0x0000000000007941 */ /* 0x000fea0003800000 */
.L_x_10600:
[----:B------:R-:W2:Y:S01]  /*ab80*/  LDS R221, [R221.X4+0x1780] ;  /* 0x00178000dddd7984 */ /* 0x000ea20000004800 */
[----:B------:R-:W-:Y:S01]  /*ab90*/  BSSY B0, `(.L_x_10602) ;  /* 0x0000004000007945 */ /* 0x000fe20003800000 */
[----:B------:R-:W-:Y:S01]  /*aba0*/  LEA.HI.SX32 R225, R225, R126, 0x1b ;  /* 0x0000007ee1e17211 */ /* 0x000fe200078fdaff */
[----:B------:R-:W-:Y:S05]  /*abb0*/  @!P2 BRA `(.L_x_10603) ;  /* 0x000000100000a947 */ /* 0x000fea0003800000 */
[----:B--2---:R2:W-:Y:S02]  /*abc0*/  RED.E.ADD.F32.FTZ.RN.STRONG.GPU [R2.64+-0x900], R221 ;  /* 0xfff700dd0200798e */ /* 0x0045e4000c10e7a2 */
.L_x_10603:
[----:B------:R-:W-:Y:S05]  /*abd0*/  BSYNC B0 ;  /* 0x0000000000007941 */ /* 0x000fea0003800000 */
.L_x_10602:
[----:B------:R-:W4:Y:S01]  /*abe0*/  LDS R225, [R225.X4+0x1800] ;  /* 0x00180000e1e17984 */ /* 0x000f220000004800 */
[----:B------:R-:W-:Y:S01]  /*abf0*/  BSSY B0, `(.L_x_10604) ;  /* 0x0000005000007945 */ /* 0x000fe20003800000 */
[----:B0--3--:R-:W-:Y:S02]  /*ac00*/  IADD3 R163, R126, 0x220, RZ ;  /* 0x000002207ea37810 */ /* 0x009fe40007ffe0ff */
[----:B------:R-:W-:Y:S01]  /*ac10*/  LEA.HI.SX32 R129, R129, R126, 0x1b ;  /* 0x0000007e81817211 */ /* 0x000fe200078fdaff */
[----:B------:R-:W-:Y:S05]  /*ac20*/  @!P3 BRA `(.L_x_10605) ;  /* 0x000000100000b947 */ /* 0x000fea0003800000 */
[----:B----4-:R0:W-:Y:S02]  /*ac30*/  RED.E.ADD.F32.FTZ.RN.STRONG.GPU [R2.64+-0x880], R225 ;  /* 0xfff780e10200798e */ /* 0x0101e4000c10e7a2 */
.L_x_10605:
[----:B------:R-:W-:Y:S05]  /*ac40*/  BSYNC B0 ;  /* 0x0000000000007941 */ /* 0x000fea0003800000 */
.L_x_10604:
[----:B------:R-:W3:Y:S01]  /*ac50*/  LDS R129, [R129.X4+0x1880] ;  /* 0x0018800081817984 */ /* 0x000ee20000004800 */
[----:B------:R-:W-:Y:S01]  /*ac60*/  BSSY B0, `(.L_x_10606) ;  /* 0x0000004000007945 */ /* 0x000fe20003800000 */
[----:B------:R-:W-:Y:S01]  /*ac70*/  LEA.HI.SX32 R163, R163, R126, 0x1b ;  /* 0x0000007ea3a37211 */ /* 0x000fe200078fdaff */
[----:B------:R-:W-:Y:S05]  /*ac80*/  @!P4 BRA `(.L_x_10607) ;  /* 0x000000100000c947 */ /* 0x000fea0003800000 */
[----:B---3--:R3:W-:Y:S02]  /*ac90*/  RED.E.ADD.F32.FTZ.RN.STRONG.GPU [R2.64+-0x800], R129 ;  /* 0xfff800810200798e */ /* 0x0087e4000c10e7a2 */
.L_x_10607:
[----:B------:R-:W-:Y:S05]  /*aca0*/  BSYNC B0 ;  /* 0x0000000000007941 */ /* 0x000fea0003800000 */
.L_x_10606:
[----:B------:R-:W0:Y:S01]  /*acb0*/  LDS R163, [R163.X4+0x1900] ;  /* 0x00190000a3a37984 */ /* 0x000e220000004800 */
[----:B------:R-:W-:Y:S01]  /*acc0*/  BSSY B0, `(.L_x_10608) ;  /* 0x0000005000007945 */ /* 0x000fe20003800000 */
[----:B---3--:R-:W-:-:S02]  /*acd0*/  IADD3 R129, R126, 0x240, RZ ;  /* 0x000002407e817810 */ /* 0x008fc40007ffe0ff */
[----:B--2---:R-:W-:Y:S01]  /*ace0*/  IADD3 R221, R126, 0x260, RZ ;  /* 0x000002607edd7810 */ /* 0x004fe20007ffe0ff */
[----:B------:R-:W-:Y:S05]  /*acf0*/  @!P5 BRA `(.L_x_10609) ;  /* 0x000000100000d947 */ /* 0x000fea0003800000 */
[----:B0-----:R0:W-:Y:S02]  /*ad00*/  RED.E.ADD.F32.FTZ.RN.STRONG.GPU [R2.64+-0x780], R163 ;  /* 0xfff880a30200798e */ /* 0x0011e4000c10e7a2 */
.L_x_10609:
[----:B------:R-:W-:Y:S05]  /*ad10*/  BSYNC B0 ;  /* 0x0000000000007941 */ /* 0x000fea0003800000 */
.L_x_10608:
        /* <DEDUP_REMOVED lines=14> */
.L_x_10611:
[----:B------:R-:W-:Y:S05]  /*ae00*/  BSYNC B0 ;  /* 0x0000000000007941 */ /* 0x000fea0003800000 */
.L_x_10610:
[----:B------:R-:W2:Y:S01]  /*ae10*/  LDS R221, [R221.X4+0x1a00] ;  /* 0x001a0000dddd7984 */ /* 0x000ea20000004800 */
[----:B------:R-:W-:Y:S01]  /*ae20*/  BSSY B0, `(.L_x_10612) ;  /* 0x0000005000007945 */ /* 0x000fe20003800000 */
[----:B0-----:R-:W-:-:S02]  /*ae30*/  IADD3 R129, R126, 0x2a0, RZ ;  /* 0x000002a07e817810 */ /* 0x001fc40007ffe0ff */
[----:B------:R-:W-:Y:S01]  /*ae40*/  LEA.HI.SX32 R163, R163, R126, 0x1b ;  /* 0x0000007ea3a37211 */ /* 0x000fe200078fdaff */
[----:B------:R-:W-:Y:S05]  /*ae50*/  @!P0 BRA `(.L_x_10613) ;  /* 0x0000001000008947 */ /* 0x000fea0003800000 */
[----:B--2---:R0:W-:Y:S02]  /*ae60*/  RED.E.ADD.F32.FTZ.RN.STRONG.GPU [R2.64+-0x680], R221 ;  /* 0xfff980dd0200798e */ /* 0x0041e4000c10e7a2 */
.L_x_10613:
[----:B------:R-:W-:Y:S05]  /*ae70*/  BSYNC B0 ;  /* 0x0000000000007941 */ /* 0x000fea0003800000 */
.L_x_10612:
[----:B------:R-:W3:Y:S01]  /*ae80*/  LDS R163, [R163.X4+0x1a80] ;  /* 0x001a8000a3a37984 */ /* 0x000ee20000004800 */
[----:B------:R-:W-:Y:S01]  /*ae90*/  BSSY B0, `(.L_x_10614) ;  /* 0x0000005000007945 */ /* 0x000fe20003800000 */
[----:B0-2---:R-:W-:Y:S02]  /*aea0*/  IADD3 R221, R126, 0x2c0, RZ ;  /* 0x000002c07edd7810 */ /* 0x005fe40007ffe0ff */
[----:B------:R-:W-:Y:S01]  /*aeb0*/  LEA.HI.SX32 R129, R129, R126, 0x1b ;  /* 0x0000007e81817211 */ /* 0x000fe200078fdaff */
[----:B------:R-:W-:Y:S05]  /*aec0*/  @!P1 BRA `(.L_x_10615) ;  /* 0x0000001000009947 */ /* 0x000fea0003800000 */
[----:B---3--:R0:W-:Y:S02]  /*aed0*/  RED.E.ADD.F32.FTZ.RN.STRONG.GPU [R2.64+-0x600], R163 ;  /* 0xfffa00a30200798e */ /* 0x0081e4000c10e7a2 */
.L_x_10615:
[----:B------:R-:W-:Y:S05]  /*aee0*/  BSYNC B0 ;  /* 0x0000000000007941 */ /* 0x000fea0003800000 */
.L_x_10614:
[----:B------:R-:W2:Y:S01]  /*aef0*/  LDS R129, [R129.X4+0x1b00] ;  /* 0x001b000081817984 */ /* 0x000ea20000004800 */
[----:B------:R-:W-:Y:S01]  /*af00*/  BSSY B0, `(.L_x_10616) ;  /* 0x0000005000007945 */ /* 0x000fe20003800000 */
[----:B0--3--:R-:W-:Y:S02]  /*af10*/  IADD3 R163, R126, 0x2e0, RZ ;  /* 0x000002e07ea37810 */ /* 0x009fe40007ffe0ff */
[----:B------:R-:W-:Y:S01]  /*af20*/  LEA.HI.SX32 R221, R221, R126, 0x1b ;  /* 0x0000007edddd7211 */ /* 0x000fe200078fdaff */
[----:B------:R-:W-:Y:S05]  /*af30*/  @!P2 BRA `(.L_x_10617) ;  /* 0x000000100000a947 */ /* 0x000fea0003800000 */
[----:B--2---:R0:W-:Y:S02]  /*af40*/  RED.E.ADD.F32.FTZ.RN.STRONG.GPU [R2.64+-0x580], R129 ;  /* 0xfffa80810200798e */ /* 0x0041e4000c10e7a2 */
.L_x_10617:
[----:B------:R-:W-:Y:S05]  /*af50*/  BSYNC B0 ;  /* 0x0000000000007941 */ /* 0x000fea0003800000 */
.L_x_10616:
[----:B------:R-:W3:Y:S01]  /*af60*/  LDS R221, [R221.X4+0x1b80] ;  /* 0x001b8000dddd7984 */ /* 0x000ee20000004800 */
[----:B------:R-:W-:Y:S01]  /*af70*/  BSSY B0, `(.L_x_10618) ;  /* 0x0000005000007945 */ /* 0x000fe20003800000 */
[----:B0-2---:R-:W-:-:S02]  /*af80*/  IADD3 R129, R126, 0x300, RZ ;  /* 0x000003007e817810 */ /* 0x005fc40007ffe0ff */
[----:B------:R-:W-:Y:S01]  /*af90*/  LEA.HI.SX32 R163, R163, R126, 0x1b ;  /* 0x0000007ea3a37211 */ /* 0x000fe200078fdaff */
[----:B------:R-:W-:Y:S05]  /*afa0*/  @!P3 BRA `(.L_x_10619) ;  /* 0x000000100000b947 */ /* 0x000fea0003800000 */
[----:B---3--:R0:W-:Y:S02]  /*afb0*/  RED.E.ADD.F32.FTZ.RN.STRONG.GPU [R2.64+-0x500], R221 ;  /* 0xfffb00dd0200798e */ /* 0x0081e4000c10e7a2 */
.L_x_10619:
[----:B------:R-:W-:Y:S05]  /*afc0*/  BSYNC B0 ;  /* 0x0000000000007941 */ /* 0x000fea0003800000 */
.L_x_10618:
[----:B------:R-:W2:Y:S01]  /*afd0*/  LDS R163, [R163.X4+0x1c00] ;  /* 0x001c0000a3a37984 */ /* 0x000ea20000004800 */
[----:B------:R-:W-:Y:S01]  /*afe0*/  BSSY B0, `(.L_x_10620) ;  /* 0x0000004000007945 */ /* 0x000fe20003800000 */
[----:B------:R-:W-:Y:S01]  /*aff0*/  LEA.HI.SX32 R129, R129, R126, 0x1b ;  /* 0x0000007e81817211 */ /* 0x000fe200078fdaff */
[----:B------:R-:W-:Y:S05]  /*b000*/  @!P4 BRA `(.L_x_10621) ;  /* 0x000000100000c947 */ /* 0x000fea0003800000 */
[----:B--2---:R2:W-:Y:S02]  /*b010*/  RED.E.ADD.F32.FTZ.RN.STRONG.GPU [R2.64+-0x480], R163 ;  /* 0xfffb80a30200798e */ /* 0x0045e4000c10e7a2 */
.L_x_10621:
[----:B------:R-:W-:Y:S05]  /*b020*/  BSYNC B0 ;  /* 0x0000000000007941 */ /* 0x000fea0003800000 */
.L_x_10620:
[----:B------:R-:W0:Y:S01]  /*b030*/  LDS R129, [R129.X4+0x1c80] ;  /* 0x001c800081817984 */ /* 0x000e220000004800 */
[----:B------:R-:W-:Y:S01]  /*b040*/  BSSY B0, `(.L_x_10622) ;  /* 0x0000005000007945 */ /* 0x000fe20003800000 */
[C---:B--2---:R-:W-:Y:S02]  /*b050*/  IADD3 R163, R126.reuse, 0x320, RZ ;  /* 0x000003207ea37810 */ /* 0x044fe40007ffe0ff */
[----:B0--3--:R-:W-:Y:S01]  /*b060*/  IADD3 R221, R126, 0x340, RZ ;  /* 0x000003407edd7810 */ /* 0x009fe20007ffe0ff */
[----:B------:R-:W-:Y:S05]  /*b070*/  @!P5 BRA `(.L_x_10623) ;  /* 0x000000100000d947 */ /* 0x000fea0003800000 */
[----:B------:R0:W-:Y:S02]  /*b080*/  RED.E.ADD.F32.FTZ.RN.STRONG.GPU [R2.64+-0x400], R129 ;  /* 0xfffc00810200798e */ /* 0x0001e4000c10e7a2 */
.L_x_10623:
[----:B------:R-:W-:Y:S05]  /*b090*/  BSYNC B0 ;  /* 0x0000000000007941 */ /* 0x000fea0003800000 */
.L_x_10622:
        /* <DEDUP_REMOVED lines=14> */
.L_x_10625:
[----:B------:R-:W-:Y:S05]  /*b180*/  BSYNC B0 ;  /* 0x0000000000007941 */ /* 0x000fea0003800000 */
.L_x_10624:
[----:B------:R-:W2:Y:S01]  /*b190*/  LDS R221, [R221.X4+0x1d80] ;  /* 0x001d8000dddd7984 */ /* 0x000ea20000004800 */
[----:B------:R-:W-:Y:S01]  /*b1a0*/  BSSY B0, `(.L_x_10626) ;  /* 0x0000005000007945 */ /* 0x000fe20003800000 */
[----:B0-----:R-:W-:Y:S02]  /*b1b0*/  IADD3 R163, R126, 0x380, RZ ;  /* 0x000003807ea37810 */ /* 0x001fe40007ffe0ff */
[----:B------:R-:W-:Y:S01]  /*b1c0*/  LEA.HI.SX32 R129, R129, R126, 0x1b ;  /* 0x0000007e81817211 */ /* 0x000fe200078fdaff */
[----:B------:R-:W-:Y:S05]  /*b1d0*/  @!P0 BRA `(.L_x_10627) ;  /* 0x0000001000008947 */ /* 0x000fea0003800000 */
[----:B--2---:R0:W-:Y:S02]  /*b1e0*/  RED.E.ADD.F32.FTZ.RN.STRONG.GPU [R2.64+-0x300], R221 ;  /* 0xfffd00dd0200798e */ /* 0x0041e4000c10e7a2 */
.L_x_10627:
[----:B------:R-:W-:Y:S05]  /*b1f0*/  BSYNC B0 ;  /* 0x0000000000007941 */ /* 0x000fea0003800000 */
.L_x_10626:
[----:B------:R-:W3:Y:S01]  /*b200*/  LDS R129, [R129.X4+0x1e00] ;  /* 0x001e000081817984 */ /* 0x000ee20000004800 */
[----:B------:R-:W-:Y:S01]  /*b210*/  BSSY B0, `(.L_x_10628) ;  /* 0x0000005000007945 */ /* 0x000fe20003800000 */
[----:B0-2---:R-:W-:-:S02]  /*b220*/  IADD3 R221, R126, 0x3a0, RZ ;  /* 0x000003a07edd7810 */ /* 0x005fc40007ffe0ff */
[----:B------:R-:W-:Y:S01]  /*b230*/  LEA.HI.SX32 R163, R163, R126, 0x1b ;  /* 0x0000007ea3a37211 */ /* 0x000fe200078fdaff */
[----:B------:R-:W-:Y:S05]  /*b240*/  @!P1 BRA `(.L_x_10629) ;  /* 0x0000001000009947 */ /* 0x000fea0003800000 */
[----:B---3--:R0:W-:Y:S02]  /*b250*/  RED.E.ADD.F32.FTZ.RN.STRONG.GPU [R2.64+-0x280], R129 ;  /* 0xfffd80810200798e */ /* 0x0081e4000c10e7a2 */
.L_x_10629:
[----:B------:R-:W-:Y:S05]  /*b260*/  BSYNC B0 ;  /* 0x0000000000007941 */ /* 0x000fea0003800000 */
.L_x_10628:
[----:B------:R-:W2:Y:S01]  /*b270*/  LDS R163, [R163.X4+0x1e80] ;  /* 0x001e8000a3a37984 */ /* 0x000ea20000004800 */
[----:B------:R-:W-:Y:S01]  /*b280*/  BSSY B0, `(.L_x_10630) ;  /* 0x0000005000007945 */ /* 0x000fe20003800000 */
[----:B0--3--:R-:W-:Y:S02]  /*b290*/  IADD3 R129, R126, 0x3c0, RZ ;  /* 0x000003c07e817810 */ /* 0x009fe40007ffe0ff */
[----:B------:R-:W-:Y:S01]  /*b2a0*/  LEA.HI.SX32 R221, R221, R126, 0x1b ;  /* 0x0000007edddd7211 */ /* 0x000fe200078fdaff */
[----:B------:R-:W-:Y:S05]  /*b2b0*/  @!P2 BRA `(.L_x_10631) ;  /* 0x000000100000a947 */ /* 0x000fea0003800000 */
[----:B--2---:R0:W-:Y:S02]  /*b2c0*/  RED.E.ADD.F32.FTZ.RN.STRONG.GPU [R2.64+-0x200], R163 ;  /* 0xfffe00a30200798e */ /* 0x0041e4000c10e7a2 */
.L_x_10631:
[----:B------:R-:W-:Y:S05]  /*b2d0*/  BSYNC B0 ;  /* 0x0000000000007941 */ /* 0x000fea0003800000 */
.L_x_10630:
[----:B------:R-:W3:Y:S01]  /*b2e0*/  LDS R221, [R221.X4+0x1f00] ;  /* 0x001f0000dddd7984 */ /* 0x000ee20000004800 */
[----:B------:R-:W-:Y:S01]  /*b2f0*/  BSSY B0, `(.L_x_10632) ;  /* 0x0000005000007945 */ /* 0x000fe20003800000 */
[----:B0-2---:R-:W-:Y:S02]  /*b300*/  IADD3 R163, R126, 0x3e0, RZ ;  /* 0x000003e07ea37810 */ /* 0x005fe40007ffe0ff */
[----:B------:R-:W-:Y:S01]  /*b310*/  LEA.HI.SX32 R129, R129, R126, 0x1b ;  /* 0x0000007e81817211 */ /* 0x000fe200078fdaff */
[----:B------:R-:W-:Y:S05]  /*b320*/  @!P3 BRA `(.L_x_10633) ;  /* 0x000000100000b947 */ /* 0x000fea0003800000 */
[----:B---3--:R0:W-:Y:S02]  /*b330*/  RED.E.ADD.F32.FTZ.RN.STRONG.GPU [R2.64+-0x180], R221 ;  /* 0xfffe80dd0200798e */ /* 0x0081e4000c10e7a2 */
.L_x_10633:
[----:B------:R-:W-:Y:S05]  /*b340*/  BSYNC B0 ;  /* 0x0000000000007941 */ /* 0x000fea0003800000 */
.L_x_10632:
[----:B------:R-:W2:Y:S01]  /*b350*/  LDS R129, [R129.X4+0x1f80] ;  /* 0x001f800081817984 */ /* 0x000ea20000004800 */
[----:B------:R-:W-:Y:S01]  /*b360*/  BSSY B0, `(.L_x_10634) ;  /* 0x0000004000007945 */ /* 0x000fe20003800000 */
[----:B------:R-:W-:Y:S01]  /*b370*/  LEA.HI.SX32 R163, R163, R126, 0x1b ;  /* 0x0000007ea3a37211 */ /* 0x000fe200078fdaff */
[----:B------:R-:W-:Y:S05]  /*b380*/  @!P4 BRA `(.L_x_10635) ;  /* 0x000000100000c947 */ /* 0x000fea0003800000 */
[----:B--2---:R2:W-:Y:S02]  /*b390*/  RED.E.ADD.F32.FTZ.RN.STRONG.GPU [R2.64+-0x100], R129 ;  /* 0xffff00810200798e */ /* 0x0045e4000c10e7a2 */
.L_x_10635:
[----:B------:R-:W-:Y:S05]  /*b3a0*/  BSYNC B0 ;  /* 0x0000000000007941 */ /* 0x000fea0003800000 */
.L_x_10634:
[----:B------:R-:W0:Y:S01]  /*b3b0*/  LDS R163, [R163.X4+0x2000] ;  /* 0x00200000a3a37984 */ /* 0x000e220000004800 */
[----:B------:R-:W-:Y:S01]  /*b3c0*/  BSSY B0, `(.L_x_10636) ;  /* 0x0000003000007945 */ /* 0x000fe20003800000 */
[----:B------:R-:W-:Y:S05]  /*b3d0*/  @!P5 BRA `(.L_x_10637) ;  /* 0x000000100000d947 */ /* 0x000fea0003800000 */
[----:B0-----:R0:W-:Y:S02]  /*b3e0*/  RED.E.ADD.F32.FTZ.RN.STRONG.GPU [R2.64+-0x80], R163 ;  /* 0xffff80a30200798e */ /* 0x0011e4000c10e7a2 */
.L_x_10637:
[----:B------:R-:W-:Y:S05]  /*b3f0*/  BSYNC B0 ;  /* 0x0000000000007941 */ /* 0x000fea0003800000 */
.L_x_10636:
        /* <DEDUP_REMOVED lines=32> */
[----:B------:R-:W-:Y:S02]  /*b600*/  FFMA.FTZ R65, R64, R183, R65 ;  /* 0x000000b740417223 */ /* 0x000fe40000010041 */
[----:B------:R-:W2:Y:S01]  /*b610*/  SHFL.DOWN PT, R129, R78, 0x2, 0x1f ;  /* 0x08401f004e817f89 */ /* 0x000ea200000e0000 */
[----:B------:R-:W-:-:S02]  /*b620*/  FFMA.FTZ R62, R62, R159, R63 ;  /* 0x0000009f3e3e7223 */ /* 0x000fc4000001003f */
[----:B------:R-:W-:Y:S01]  /*b630*/  FFMA.FTZ R61, R60, R188, R61 ;  /* 0x000000bc3c3d7223 */ /* 0x000fe2000001003d */
[----:B------:R-:W5:Y:S01]  /*b640*/  SHFL.DOWN PT, R81, R76, 0x2, 0x1f ;  /* 0x08401f004c517f89 */ /* 0x000f6200000e0000 */
        /* <DEDUP_REMOVED lines=14> */
[----:B-----5:R-:W-:Y:S01]  /*b730*/  @!P0 FADD.FTZ R76, R76, R81 ;  /* 0x000000514c4c8221 */ /* 0x020fe20000010000 */
[----:B------:R-:W-:Y:S01]  /*b740*/  ISETP.GT.AND P0, PT, R124, 0x1b, PT ;  /* 0x0000001b7c00780c */ /* 0x000fe20003f04270 */
[----:B------:R-:W2:Y:S01]  /*b750*/  SHFL.DOWN PT, R81, R78, 0x4, 0x1f ;  /* 0x08801f004e517f89 */ /* 0x000ea200000e0000 */
[----:B------:R-:W-:Y:S02]  /*b760*/  FMUL.FTZ R178, R131, R178 ;  /* 0x000000b283b27220 */ /* 0x000fe40000410000 */
[----:B------:R-:W-:Y:S01]  /*b770*/  FMUL.FTZ R213, R134, R213 ;  /* 0x000000d586d57220 */ /* 0x000fe20000410000 */
[----:B------:R-:W5:Y:S01]  /*b780*/  SHFL.DOWN PT, R71, R76, 0x4, 0x1f ;  /* 0x08801f004c477f89 */ /* 0x000f6200000e0000 */
[----:B------:R-:W-:Y:S02]  /*b790*/  FMUL.FTZ R55, R55, R193 ;  /* 0x000000c137377220 */ /* 0x000fe40000410000 */
[----:B------:R-:W-:Y:S02]  /*b7a0*/  FFMA.FTZ R178, R132, R207, R178 ;  /* 0x000000cf84b27223 */ /* 0x000fe400000100b2 */
[----:B------:R-:W-:-:S02]  /*b7b0*/  FFMA.FTZ R202, R135, R202, R213 ;  /* 0x000000ca87ca7223 */ /* 0x000fc400000100d5 */
[----:B------:R-:W-:Y:S02]  /*b7c0*/  FMUL.FTZ R191, R138, R191 ;  /* 0x000000bf8abf7220 */ /* 0x000fe40000410000 */
[----:B0-----:R-:W-:Y:S02]  /*b7d0*/  @!P0 FADD.FTZ R77, R77, R68 ;  /* 0x000000444d4d8221 */ /* 0x001fe40000010000 */
[----:B------:R-:W-:Y:S02]  /*b7e0*/  FFMA.FTZ R54, R54, R165, R55 ;  /* 0x000000a536367223 */ /* 0x000fe40000010037 */
[----:B------:R-:W-:Y:S01]  /*b7f0*/  FFMA.FTZ R55, R16, R3, R178 ;  /* 0x0000000310377223 */ /* 0x000fe200000100b2 */
[----:B------:R-:W0:Y:S01]  /*b800*/  SHFL.DOWN PT, R60, R77, 0x8, 0x1f ;  /* 0x09001f004d3c7f89 */ /* 0x000e2200000e0000 */
[----:B-1----:R-:W-:Y:S02]  /*b810*/  @!P0 FADD.FTZ R79, R79, R72 ;  /* 0x000000484f4f8221 */ /* 0x002fe40000010000 */
[----:B------:R-:W-:-:S02]  /*b820*/  FFMA.FTZ R48, R3, R107, R48 ;  /* 0x0000006b03307223 */ /* 0x000fc40000010030 */
[----:B------:R-:W-:Y:S01]  /*b830*/  FFMA.FTZ R3, R14, R73, R202 ;  /* 0x000000490e037223 */ /* 0x000fe200000100ca */
[----:B------:R-:W1:Y:S01]  /*b840*/  SHFL.DOWN PT, R64, R79, 0x8, 0x1f ;  /* 0x09001f004f407f89 */ /* 0x000e6200000e0000 */
[----:B--2---:R-:W-:Y:S02]  /*b850*/  @!P0 FADD.FTZ R78, R78, R81 ;  /* 0x000000514e4e8221 */ /* 0x004fe40000010000 */
[----:B------:R-:W-:Y:S02]  /*b860*/  FFMA.FTZ R182, R139, R182, R191 ;  /* 0x000000b68bb67223 */ /* 0x000fe400000100bf */
[----:B-----5:R-:W-:Y:S01]  /*b870*/  @!P0 FADD.FTZ R76, R76, R71 ;  /* 0x000000474c4c8221 */ /* 0x020fe20000010000 */
[----:B------:R-:W2:Y:S01]  /*b880*/  SHFL.DOWN PT, R63, R78, 0x8, 0x1f ;  /* 0x09001f004e3f7f89 */ /* 0x000ea200000e0000 */
[----:B------:R-:W-:Y:S01]  /*b890*/  ISETP.GT.AND P0, PT, R124, 0x17, PT ;  /* 0x000000177c00780c */ /* 0x000fe20003f04270 */
[----:B------:R-:W-:Y:S02]  /*b8a0*/  FMUL.FTZ R197, R142, R197 ;  /* 0x000000c58ec57220 */ /* 0x000fe40000410000 */
[----:B------:R-:W5:Y:S01]  /*b8b0*/  SHFL.DOWN PT, R59, R76, 0x8, 0x1f ;  /* 0x09001f004c3b7f89 */ /* 0x000f6200000e0000 */
[----:B------:R-:W-:-:S02]  /*b8c0*/  FADD.FTZ R26, R3, R26 ;  /* 0x0000001a031a7221 */ /* 0x000fc40000010000 */
[----:B------:R-:W-:Y:S02]  /*b8d0*/  FFMA.FTZ R3, R12, R69, R182 ;  /* 0x000000450c037223 */ /* 0x000fe400000100b6 */
[----:B------:R-:W-:Y:S02]  /*b8e0*/  FFMA.FTZ R190, R143, R190, R197 ;  /* 0x000000be8fbe7223 */ /* 0x000fe400000100c5 */
[----:B------:R-:W-:Y:S02]  /*b8f0*/  FMUL.FTZ R223, R156, R223 ;  /* 0x000000df9cdf7220 */ /* 0x000fe40000410000 */
[----:B------:R-:W-:Y:S02]  /*b900*/  FMUL.FTZ R209, R136, R209 ;  /* 0x000000d188d17220 */ /* 0x000fe40000410000 */
[----:B0-----:R-:W-:Y:S02]  /*b910*/  @!P0 FADD.FTZ R77, R77, R60 ;  /* 0x0000003c4d4d8221 */ /* 0x001fe40000010000 */
[----:B------:R-:W-:-:S02]  /*b920*/  FMUL.FTZ R87, R88, R87 ;  /* 0x0000005758577220 */ /* 0x000fc40000410000 */
[----:B-1----:R-:W-:Y:S01]  /*b930*/  @!P0 FADD.FTZ R79, R79, R64 ;  /* 0x000000404f4f8221 */ /* 0x002fe20000010000 */
[----:B------:R-:W0:Y:S01]  /*b940*/  SHFL.DOWN PT, R2, R77, 0x10, 0x1f ;  /* 0x0a001f004d027f89 */ /* 0x000e2200000e0000 */
[----:B------:R-:W-:Y:S02]  /*b950*/  FMUL.FTZ R67, R67, R177 ;  /* 0x000000b143437220 */ /* 0x000fe40000410000 */
[----:B------:R-:W-:Y:S01]  /*b960*/  FMUL.FTZ R195, R140, R195 ;  /* 0x000000c38cc37220 */ /* 0x000fe20000410000 */
[----:B------:R-:W1:Y:S01]  /*b970*/  SHFL.DOWN PT, R56, R79, 0x10, 0x1f ;  /* 0x0a001f004f387f89 */ /* 0x000e6200000e0000 */
[----:B--2---:R-:W-:Y:S02]  /*b980*/  @!P0 FADD.FTZ R78, R78, R63 ;  /* 0x0000003f4e4e8221 */ /* 0x004fe40000010000 */
        /* <DEDUP_REMOVED lines=11> */
[----:B------:R-:W-:-:S02]  /*ba40*/  FADD.FTZ R24, R3, R24 ;  /* 0x0000001803187221 */ /* 0x000fc40000010000 */
[----:B------:R-:W-:Y:S02]  /*ba50*/  FFMA.FTZ R3, R10, R65, R190 ;  /* 0x000000410a037223 */ /* 0x000fe400000100be */
        /* <DEDUP_REMOVED lines=43> */
[----:B------:R-:W-:Y:S02]  /*bd10*/  FADD.FTZ R23, R84, R23 ;  /* 0x0000001754177221 */ /* 0x000fe40000010000 */
[----:B------:R-:W-:Y:S02]  /*bd20*/  FFMA.FTZ R41, R62, R120, R41 ;  /* 0x000000783e297223 */ /* 0x000fe40000010029 */
        /* <DEDUP_REMOVED lines=25> */
.L_x_10639:
[----:B0-----:R-:W-:Y:S05]  /*bec0*/  BSYNC B0 ;  /* 0x0000000000007941 */ /* 0x001fea0003800000 */
.L_x_10638:
        /* <DEDUP_REMOVED lines=8> */
.L_x_10561:
[----:B------:R-:W-:Y:S01]  /*bf50*/  BAR.SYNC.DEFER_BLOCKING 0x0 ;  /* 0x0000000000007b1d */ /* 0x000fe20000010000 */
[----:B------:R-:W-:-:S05]  /*bf60*/  HFMA2.MMA R3, -RZ, RZ, 0, 9.5367431640625e-07 ;  /* 0x00000010ff037435 */ /* 0x000fca00000001ff */
[----:B------:R-:W-:-:S05]  /*bf70*/  ULDC.64 UR32, c[0x0][0x2d8] ;  /* 0x0000b60000207ab9 */ /* 0x000fca0000000a00 */
[----:B------:R-:W-:-:S05]  /*bf80*/  IMAD.WIDE R2, R122, R3, UR16 ;  /* 0x000000107a027e25 */ /* 0x000fca000f8e0203 */
[----:B------:R-:W2:Y:S04]  /*bf90*/  LDG.E.128 R4, [R2.64] ;  /* 0x0000002202047981 */ /* 0x000ea8000c1e1d00 */
[----:B------:R-:W5:Y:S04]  /*bfa0*/  LDG.E.128 R8, [R2.64+0x200] ;  /* 0x0002002202087981 */ /* 0x000f68000c1e1d00 */
[----:B----4-:R-:W4:Y:S04]  /*bfb0*/  LDG.E.128 R12, [R2.64+0x400] ;  /* 0x00040022020c7981 */ /* 0x010f28000c1e1d00 */
        /* <DEDUP_REMOVED lines=78> */
[----:B--2---:R-:W2:Y:S01]  /*c4a0*/  LDS.128 R8, [R121] ;  /* 0x0000000079087984 */ /* 0x004ea20000000c00 */
        /* <DEDUP_REMOVED lines=12> */
[----:B------:R-:W-:Y:S04]  /*c570*/  STS.128 [R121], R36 ;  /* 0x0000002479007388 */ /* 0x000fe80000000c00 */
[----:B------:R-:W-:Y:S01]  /*c580*/  STS.128 [R121+0x10], R40 ;  /* 0x0000102879007388 */ /* 0x000fe20000000c00 */
[----:B-1----:R-:W-:Y:S01]  /*c590*/  @!P3 FADD.FTZ R4, R4, 1 ;  /* 0x3f8000000404b421 */ /* 0x002fe20000010000 */
[----:B------:R0:W1:Y:S02]  /*c5a0*/  @!P6 MUFU.RCP R15, R12 ;  /* 0x0000000c000fe308 */ /* 0x0000640000001000 */
[----:B------:R-:W-:Y:S01]  /*c5b0*/  STS.128 [R121+0x20], R44 ;  /* 0x0000202c79007388 */ /* 0x000fe20000000c00 */
[----:B--2---:R-:W-:-:S03]  /*c5c0*/  FADD.FTZ R8, R8, UR5 ;  /* 0x0000000508087e21 */ /* 0x004fc60008010000 */
[----:B------:R-:W-:Y:S01]  /*c5d0*/  STS.128 [R121+0x30], R48 ;  /* 0x0000303079007388 */ /* 0x000fe20000000c00 */
        /* <DEDUP_REMOVED lines=80> */
[----:B------:R-:W-:Y:S04]  /*cae0*/  STS.128 [R121+0x10], R28 ;  /* 0x0000101c79007388 */ /* 0x000fe80000000c00 */
[----:B------:R-:W-:Y:S01]  /*caf0*/  PLOP3.LUT P0, PT, PT, PT, UP0, 0x80, 0x0 ;  /* 0x000000000000781c */ /* 0x000fe20003f0f008 */
[----:B------:R0:W-:Y:S01]  /*cb00*/  STS.128 [R121], R32 ;  /* 0x0000002079007388 */ /* 0x0001e20000000c00 */
[----:B--2---:R-:W-:-:S03]  /*cb10*/  @!P6 FMUL.FTZ R23, R23, R14 ;  /* 0x0000000e1717e220 */ /* 0x004fc60000410000 */
[----:B------:R1:W-:Y:S04]  /*cb20*/  STS.128 [R121+0x20], R24 ;  /* 0x0000201879007388 */ /* 0x0003e80000000c00 */
[----:B------:R-:W-:Y:S01]  /*cb30*/  STS.128 [R121+0x30], R20 ;  /* 0x0000301479007388 */ /* 0x000fe20000000c00 */
        /* <DEDUP_REMOVED lines=27> */
.L_x_10527:
        /* <DEDUP_REMOVED lines=26> */
.L_x_10643:
[----:B0-----:R-:W-:Y:S05]  /*ce90*/  BSYNC B0 ;  /* 0x0000000000007941 */ /* 0x001fea0003800000 */
.L_x_10642:
        /* <DEDUP_REMOVED lines=25> */
.L_x_10645:
[----:B-1----:R-:W1:Y:S02]  /*d030*/  S2R R11, SR_TID.X ;  /* 0x00000000000b7919 */ /* 0x002e640000002100 */
.L_x_10646:
[----:B0-----:R-:W-:Y:S05]  /*d040*/  BSYNC B0 ;  /* 0x0000000000007941 */ /* 0x001fea0003800000 */
.L_x_10644:
        /* <DEDUP_REMOVED lines=12> */
.L_x_10647:
        /* <DEDUP_REMOVED lines=32> */
.L_x_10648:
        /* <DEDUP_REMOVED lines=15> */
.L_x_14718:


//--------------------- .text._Z25selective_scan_bwd_kernelI32Selective_Scan_bwd_kernel_traitsILi32ELi16ELb1ELb1ELb1ELb0ELb0EfN3c107complexIfEEEEv12SSMParamsBwd --------------------------
	.section	.text._Z25selective_scan_bwd_kernelI32Selective_Scan_bwd_kernel_traitsILi32ELi16ELb1ELb1ELb1ELb0ELb0EfN3c107complexIfEEEEv12SSMParamsBwd,"ax",@progbits
	.sectioninfo	@"SHI_REGISTERS=255"
	.align	128
        .global         _Z25selective_scan_bwd_kernelI32Selective_Scan_bwd_kernel_traitsILi32ELi16ELb1ELb1ELb1ELb0ELb0EfN3c107complexIfEEEEv12SSMParamsBwd
        .type           _Z25selective_scan_bwd_kernelI32Selective_Scan_bwd_kernel_traitsILi32ELi16ELb1ELb1ELb1ELb0ELb0EfN3c107complexIfEEEEv12SSMParamsBwd,@function
        .size           _Z25selective_scan_bwd_kernelI32Selective_Scan_bwd_kernel_traitsILi32ELi16ELb1ELb1ELb1ELb0ELb0EfN3c107complexIfEEEEv12SSMParamsBwd,(.L_x_14719 - _Z25selective_scan_bwd_kernelI32Selective_Scan_bwd_kernel_traitsILi32ELi16ELb1ELb1ELb1ELb0ELb0EfN3c107complexIfEEEEv12SSMParamsBwd)
        .other          _Z25selective_scan_bwd_kernelI32Selective_Scan_bwd_kernel_traitsILi32ELi16ELb1ELb1ELb1ELb0ELb0EfN3c107complexIfEEEEv12SSMParamsBwd,@"STO_CUDA_ENTRY STV_DEFAULT"
_Z25selective_scan_bwd_kernelI32Selective_Scan_bwd_kernel_traitsILi32ELi16ELb1ELb1ELb1ELb0ELb0EfN3c107complexIfEEEEv12SSMParamsBwd:
.text._Z25selective_scan_bwd_kernelI32Selective_Scan_bwd_kernel_traitsILi32ELi16ELb1ELb1ELb1ELb0ELb0EfN3c107complexIfEEEEv12SSMParamsBwd:
        /* <DEDUP_REMOVED lines=176> */
[----:B---3--:R-:W-:-:S04]  /*0b00*/  SHF.L.U32 R160, R163, 0x2, RZ ;  /* 0x00000002a3a07819 */ /* 0x008fc800000006ff */
[----:B----4-:R-:W-:Y:S02]  /*0b10*/  LOP3.LUT R160, R160, 0xffffff80, RZ, 0xc0, !PT ;  /* 0xffffff80a0a07812 */ /* 0x010fe400078ec0ff */
.L_x_10731:
[----:B------:R-:W-:Y:S01]  /*0b20*/  BAR.SYNC.DEFER_BLOCKING 0x0 ;  /* 0x0000000000007b1d */ /* 0x000fe20000010000 */
[----:B0--3--:R-:W-:Y:S02]  /*0b30*/  MOV R2, UR17 ;  /* 0x0000001100027c02 */ /* 0x009fe40008000f00 */
[----:B------:R-:W-:Y:S02]  /*0b40*/  MOV R3, UR18 ;  /* 0x0000001200037c02 */ /* 0x000fe40008000f00 */
        /* <DEDUP_REMOVED lines=94> */
.L_x_10650:
        /* <DEDUP_REMOVED lines=27> */
.L_x_10730:
[----:B------:R-:W-:Y:S01]  /*12e0*/  USHF.R.S32.HI UR43, URZ, 0x1f, UR7 ;  /* 0x0000001f3f2b7899 */ /* 0x000fe20008011407 */
[C---:B------:R-:W-:Y:S01]  /*12f0*/  LOP3.LUT R31, R160.reuse, 0x1f, R163, 0xf8, !PT ;  /* 0x0000001fa01f7812 */ /* 0x040fe200078ef8a3 */
[----:B------:R-:W-:Y:S02]  /*1300*/  ULDC.64 UR34, c[0x0][0x1a0] ;  /* 0x0000680000227ab9 */ /* 0x000fe40000000a00 */
[----:B------:R-:W-:Y:S01]  /*1310*/  UIMAD UR38, UR43, UR34, URZ ;  /* 0x000000222b2672a4 */ /* 0x000fe2000f8e023f */
[----:B------:R-:W-:Y:S01]  /*1320*/  IADD3 R13, R160, R31, RZ ;  /* 0x0000001fa00d7210 */ /* 0x000fe20007ffe0ff */
[----:B------:R-:W-:-:S02]  /*1330*/  UIMAD.WIDE.U32 UR36, UR7, UR34, URZ ;  /* 0x00000022072472a5 */ /* 0x000fc4000f8e003f */
[----:B------:R-:W-:Y:S02]  /*1340*/  UIMAD UR34, UR7, UR35, UR38 ;  /* 0x00000023072272a4 */ /* 0x000fe4000f8e0226 */
[----:B------:R-:W-:Y:S02]  /*1350*/  ULEA UR35, UP0, UR36, UR23, 0x2 ;  /* 0x0000001724237291 */ /* 0x000fe4000f80103f */
[----:B------:R-:W-:-:S04]  /*1360*/  UIADD3 UR34, UR37, UR34, URZ ;  /* 0x0000002225227290 */ /* 0x000fc8000fffe03f */
[----:B------:R-:W-:Y:S01]  /*1370*/  ULEA.HI.X UR36, UR36, UR24, UR34, 0x2, UP0 ;  /* 0x0000001824247291 */ /* 0x000fe200080f1422 */
[----:B------:R-:W-:Y:S02]  /*1380*/  MOV R2, UR35 ;  /* 0x0000002300027c02 */ /* 0x000fe40008000f00 */
[----:B------:R-:W-:-:S03]  /*1390*/  ULDC.64 UR34, c[0x0][0x180] ;  /* 0x0000600000227ab9 */ /* 0x000fc60000000a00 */
[----:B------:R-:W-:-:S05]  /*13a0*/  MOV R3, UR36 ;  /* 0x0000002400037c02 */ /* 0x000fca0008000f00 */
[----:B------:R-:W-:-:S05]  /*13b0*/  IMAD.WIDE R2, R13, 0x10, R2 ;  /* 0x000000100d027825 */ /* 0x000fca00078e0202 */
[----:B0-----:R0:W2:Y:S04]  /*13c0*/  LDG.E.128 R48, [R2.64] ;  /* 0x0000001a02307981 */ /* 0x0010a8000c1e1d00 */
[----:B---3--:R0:W3:Y:S04]  /*13d0*/  LDG.E.128 R52, [R2.64+0x200] ;  /* 0x0002001a02347981 */ /* 0x0080e8000c1e1d00 */
        /* <DEDUP_REMOVED lines=22> */
[----:B------:R-:W-:Y:S01]  /*1540*/  UIMAD UR38, UR43, UR34, URZ ;  /* 0x000000222b2672a4 */ /* 0x000fe2000f8e023f */
[C---:B------:R-:W-:Y:S01]  /*1550*/  IADD3 R168, R161.reuse, 0x20, RZ ;  /* 0x00000020a1a87810 */ /* 0x040fe20007ffe0ff */
[----:B------:R-:W-:Y:S01]  /*1560*/  UIMAD.WIDE.U32 UR36, UR7, UR34, URZ ;  /* 0x00000022072472a5 */ /* 0x000fe2000f8e003f */
[C---:B------:R-:W-:Y:S01]  /*1570*/  IADD3 R170, R161.reuse, 0x40, RZ ;  /* 0x00000040a1aa7810 */ /* 0x040fe20007ffe0ff */
[----:B------:R-:W-:Y:S01]  /*1580*/  UIMAD UR34, UR7, UR35, UR38 ;  /* 0x00000023072272a4 */ /* 0x000fe2000f8e0226 */
[C---:B------:R-:W-:Y:S01]  /*1590*/  IADD3 R0, R161.reuse, 0x60, RZ ;  /* 0x00000060a1007810 */ /* 0x040fe20007ffe0ff */
[----:B------:R-:W-:Y:S01]  /*15a0*/  ULEA UR35, UP0, UR36, UR25, 0x2 ;  /* 0x0000001924237291 */ /* 0x000fe2000f80103f */
[C---:B------:R-:W-:Y:S01]  /*15b0*/  LEA.HI.SX32 R166, R161.reuse, R161, 0x1b ;  /* 0x000000a1a1a67211 */ /* 0x040fe200078fdaff */
[----:B------:R-:W-:Y:S01]  /*15c0*/  UIADD3 UR34, UR37, UR34, URZ ;  /* 0x0000002225227290 */ /* 0x000fe2000fffe03f */
[----:B------:R-:W-:-:S02]  /*15d0*/  IADD3 R12, R161, 0x80, RZ ;  /* 0x00000080a10c7810 */ /* 0x000fc40007ffe0ff */
[-C--:B------:R-:W-:Y:S01]  /*15e0*/  LEA.HI.SX32 R168, R168, R161.reuse, 0x1b ;  /* 0x000000a1a8a87211 */ /* 0x080fe200078fdaff */
[----:B------:R-:W-:Y:S01]  /*15f0*/  ULEA.HI.X UR36, UR36, UR42, UR34, 0x2, UP0 ;  /* 0x0000002a24247291 */ /* 0x000fe200080f1422 */
[C---:B------:R-:W-:Y:S02]  /*1600*/  IADD3 R172, R161.reuse, 0xa0, RZ ;  /* 0x000000a0a1ac7810 */ /* 0x040fe40007ffe0ff */
[-C--:B------:R-:W-:Y:S02]  /*1610*/  LEA.HI.SX32 R170, R170, R161.reuse, 0x1b ;  /* 0x000000a1aaaa7211 */ /* 0x080fe400078fdaff */
[C---:B------:R-:W-:Y:S02]  /*1620*/  IADD3 R174, R161.reuse, 0xc0, RZ ;  /* 0x000000c0a1ae7810 */ /* 0x040fe40007ffe0ff */
[----:B------:R-:W-:Y:S02]  /*1630*/  IADD3 R186, R161, 0xe0, RZ ;  /* 0x000000e0a1ba7810 */ /* 0x000fe40007ffe0ff */
[----:B------:R-:W-:-:S02]  /*1640*/  LEA.HI.SX32 R173, R0, R161, 0x1b ;  /* 0x000000a100ad7211 */ /* 0x000fc400078fdaff */
[----:B0-----:R-:W-:Y:S02]  /*1650*/  MOV R2, UR35 ;  /* 0x0000002300027c02 */ /* 0x001fe40008000f00 */
        /* <DEDUP_REMOVED lines=13> */
[----:B------:R-:W-:Y:S01]  /*1730*/  STS.128 [R186.X16+0xe00], R44 ;  /* 0x000e002cba007388 */ /* 0x000fe2000000cc00 */
[----:B------:R-:W-:-:S06]  /*1740*/  NOP ;  /* 0x0000000000007918 */ /* 0x000fcc0000000000 */
[----:B-1----:R1:W2:Y:S04]  /*1750*/  LDG.E.128 R128, [R2.64] ;  /* 0x0000001a02807981 */ /* 0x0022a8000c1e1d00 */
[----:B------:R1:W3:Y:S04]  /*1760*/  LDG.E.128 R132, [R2.64+0x200] ;  /* 0x0002001a02847981 */ /* 0x0002e8000c1e1d00 */
[----:B------:R1:W4:Y:S04]  /*1770*/  LDG.E.128 R136, [R2.64+0x400] ;  /* 0x0004001a02887981 */ /* 0x000328000c1e1d00 */
[----:B------:R1:W4:Y:S04]  /*1780*/  LDG.E.128 R140, [R2.64+0x600] ;  /* 0x0006001a028c7981 */ /* 0x000328000c1e1d00 */
[----:B------:R1:W4:Y:S04]  /*1790*/  LDG.E.128 R144, [R2.64+0x800] ;  /* 0x0008001a02907981 */ /* 0x000328000c1e1d00 */
[----:B------:R1:W4:Y:S04]  /*17a0*/  LDG.E.128 R148, [R2.64+0xa00] ;  /* 0x000a001a02947981 */ /* 0x000328000c1e1d00 */
[----:B------:R1:W4:Y:S04]  /*17b0*/  LDG.E.128 R152, [R2.64+0xc00] ;  /* 0x000c001a02987981 */ /* 0x000328000c1e1d00 */
[----:B------:R1:W4:Y:S01]  /*17c0*/  LDG.E.128 R156, [R2.64+0xe00] ;  /* 0x000e001a029c7981 */ /* 0x000322000c1e1d00 */
[----:B------:R-:W-:Y:S01]  /*17d0*/  FADD.FTZ R13, R80, UR5 ;  /* 0x00000005500d7e21 */ /* 0x000fe20008010000 */
[----:B------:R-:W-:Y:S01]  /*17e0*/  LOP3.LUT R162, R163, 0x1f, RZ, 0xc0, !PT ;  /* 0x0000001fa3a27812 */ /* 0x000fe200078ec0ff */
[----:B------:R-:W-:Y:S01]  /*17f0*/  FADD.FTZ R12, R81, UR5 ;  /* 0x00000005510c7e21 */ /* 0x000fe20008010000 */
[----:B------:R-:W1:Y:S01]  /*1800*/  R2UR UR37, R33 ;  /* 0x00000000212573c2 */ /* 0x000e6200000e0000 */
[----:B0-----:R-:W-:Y:S01]  /*1810*/  FADD.FTZ R11, R82, UR5 ;  /* 0x00000005520b7e21 */ /* 0x001fe20008010000 */
[----:B------:R-:W-:Y:S01]  /*1820*/  MOV R36, UR16 ;  /* 0x0000001000247c02 */ /* 0x000fe20008000f00 */
[----:B------:R-:W-:Y:S01]  /*1830*/  FADD.FTZ R10, R83, UR5 ;  /* 0x00000005530a7e21 */ /* 0x000fe20008010000 */
[----:B------:R-:W-:Y:S01]  /*1840*/  ISETP.NE.AND P0, PT, R162, RZ, PT ;  /* 0x000000ffa200720c */ /* 0x000fe20003f05270 */
[----:B------:R-:W-:Y:S01]  /*1850*/  FADD.FTZ R9, R84, UR5 ;  /* 0x0000000554097e21 */ /* 0x000fe20008010000 */
[----:B------:R-:W-:Y:S01]  /*1860*/  UIADD3 UR34, UR16, -0x1, URZ ;  /* 0xffffffff10227890 */ /* 0x000fe2000fffe03f */
[----:B------:R-:W-:Y:S01]  /*1870*/  FADD.FTZ R8, R85, UR5 ;  /* 0x0000000555087e21 */ /* 0x000fe20008010000 */
[----:B------:R-:W0:Y:S01]  /*1880*/  R2UR UR36, R32 ;  /* 0x00000000202473c2 */ /* 0x000e2200000e0000 */
[----:B------:R-:W-:Y:S01]  /*1890*/  FADD.FTZ R7, R86, UR5 ;  /* 0x0000000556077e21 */ /* 0x000fe20008010000 */
[----:B------:R-:W-:Y:S01]  /*18a0*/  ISETP.LT.OR P2, PT, R36, 0x2, P0 ;  /* 0x000000022400780c */ /* 0x000fe20000741670 */
[----:B------:R-:W-:Y:S01]  /*18b0*/  FADD.FTZ R6, R87, UR5 ;  /* 0x0000000557067e21 */ /* 0x000fe20008010000 */
[----:B------:R-:W-:Y:S01]  /*18c0*/  ULEA.HI UR35, UR34, UR34, URZ, 0x1 ;  /* 0x0000002222237291 */ /* 0x000fe2000f8f083f */
[----:B------:R-:W-:Y:S01]  /*18d0*/  SHF.L.U32 R187, R161, 0x3, RZ ;  /* 0x00000003a1bb7819 */ /* 0x000fe200000006ff */
[----:B------:R-:W-:Y:S01]  /*18e0*/  FADD.FTZ R205, R94, UR5 ;  /* 0x000000055ecd7e21 */ /* 0x000fe20008010000 */
[----:B------:R-:W-:Y:S01]  /*18f0*/  MOV R207, c[0x0][0x16c] ;  /* 0x00005b0000cf7a02 */ /* 0x000fe20000000f00 */
[----:B------:R-:W-:Y:S01]  /*1900*/  ULOP3.LUT UR35, UR35, 0xfffffe, URZ, 0xc0, !UPT ;  /* 0x00fffffe23237892 */ /* 0x000fe2000f8ec03f */
[----:B------:R-:W-:-:S02]  /*1910*/  LEA.HI.SX32 R187, R187, R187, 0x1b ;  /* 0x000000bbbbbb7211 */ /* 0x000fc400078fdaff */
[C---:B------:R-:W-:Y:S01]  /*1920*/  ISETP.NE.AND P1, PT, R163.reuse, RZ, PT ;  /* 0x000000ffa300720c */ /* 0x040fe20003f25270 */
[----:B------:R-:W-:Y:S01]  /*1930*/  UIADD3 UR35, UR34, -UR35, URZ ;  /* 0x8000002322237290 */ /* 0x000fe2000fffe03f */
[----:B------:R-:W-:Y:S01]  /*1940*/  IADD3 R206, R163, 0x200, RZ ;  /* 0x00000200a3ce7810 */ /* 0x000fe20007ffe0ff */
[----:B------:R-:W0:Y:S01]  /*1950*/  LDS.128 R60, [R187.X16] ;  /* 0x00000000bb3c7984 */ /* 0x000e22000000cc00 */
[----:B-1----:R-:W-:Y:S01]  /*1960*/  FMUL.FTZ R0, R13, UR37 ;  /* 0x000000250d007c20 */ /* 0x002fe20008410000 */
[----:B------:R-:W-:Y:S02]  /*1970*/  ULEA UR35, UR35, UR7, 0x8 ;  /* 0x0000000723237291 */ /* 0x000fe4000f8e403f */
[----:B------:R-:W1:Y:S01]  /*1980*/  LDS.128 R56, [R187.X16+0x10] ;  /* 0x00001000bb387984 */ /* 0x000e62000000cc00 */
[----:B------:R-:W-:Y:S02]  /*1990*/  FMUL.RZ R4, R0, 0.15915493667125701904 ;  /* 0x3e22f98300047820 */ /* 0x000fe4000040c000 */
[----:B------:R-:W-:Y:S01]  /*19a0*/  FMUL.FTZ R0, R12, UR37 ;  /* 0x000000250c007c20 */ /* 0x000fe20008410000 */
[----:B------:R-:W1:Y:S01]  /*19b0*/  LDS.128 R52, [R187.X16+0x20] ;  /* 0x00002000bb347984 */ /* 0x000e62000000cc00 */
[----:B------:R-:W-:Y:S01]  /*19c0*/  MUFU.SIN R192, R4 ;  /* 0x0000000400c07308 */ /* 0x000fe20000000400 */
[----:B0-----:R-:W-:Y:S01]  /*19d0*/  MOV R169, UR36 ;  /* 0x0000002400a97c02 */ /* 0x001fe20008000f00 */
[----:B------:R-:W-:Y:S01]  /*19e0*/  FMUL.RZ R5, R0, 0.15915493667125701904 ;  /* 0x3e22f98300057820 */ /* 0x000fe2000040c000 */
[----:B------:R-:W0:Y:S01]  /*19f0*/  LDS.128 R48, [R187.X16+0x30] ;  /* 0x00003000bb307984 */ /* 0x000e22000000cc00 */
[----:B------:R-:W-:-:S02]  /*1a00*/  FMUL.FTZ R0, R11, UR37 ;  /* 0x000000250b007c20 */ /* 0x000fc40008410000 */
[----:B------:R-:W-:Y:S01]  /*1a10*/  FMUL.FTZ R169, R169, 1.4426950216293334961 ;  /* 0x3fb8aa3ba9a97820 */ /* 0x000fe20000410000 */
[----:B------:R-:W0:Y:S01]  /*1a20*/  LDS.128 R44, [R187.X16+0x40] ;  /* 0x00004000bb2c7984 */ /* 0x000e22000000cc00 */
[----:B------:R-:W-:Y:S01]  /*1a30*/  FMUL.RZ R2, R0, 0.15915493667125701904 ;  /* 0x3e22f98300027820 */ /* 0x000fe2000040c000 */
[----:B------:R1:W-:Y:S01]  /*1a40*/  MUFU.COS R188, R4 ;  /* 0x0000000400bc7308 */ /* 0x0003e20000000000 */
[----:B------:R-:W-:Y:S01]  /*1a50*/  FMUL.FTZ R0, R10, UR37 ;  /* 0x000000250a007c20 */ /* 0x000fe20008410000 */
[----:B------:R-:W0:Y:S01]  /*1a60*/  LDS.128 R40, [R187.X16+0x50] ;  /* 0x00005000bb287984 */ /* 0x000e22000000cc00 */
[----:B------:R-:W-:Y:S02]  /*1a70*/  FMUL.FTZ R164, R13, R169 ;  /* 0x000000a90da47220 */ /* 0x000fe40000410000 */
[----:B------:R-:W-:Y:S01]  /*1a80*/  FMUL.RZ R3, R0, 0.15915493667125701904 ;  /* 0x3e22f98300037820 */ /* 0x000fe2000040c000 */
[----:B------:R-:W0:Y:S01]  /*1a90*/  LDS.128 R36, [R187.X16+0x60] ;  /* 0x00006000bb247984 */ /* 0x000e22000000cc00 */
[----:B------:R-:W-:Y:S01]  /*1aa0*/  FMUL.FTZ R0, R9, UR37 ;  /* 0x0000002509007c20 */ /* 0x000fe20008410000 */
[----:B------:R-:W-:Y:S03]  /*1ab0*/  MUFU.SIN R201, R2 ;  /* 0x0000000200c97308 */ /* 0x000fe60000000400 */
[----:B-1----:R-:W-:-:S02]  /*1ac0*/  FMUL.RZ R4, R0, 0.15915493667125701904 ;  /* 0x3e22f98300047820 */ /* 0x002fc4000040c000 */
[----:B------:R-:W-:-:S03]  /*1ad0*/  FMUL.FTZ R0, R8, UR37 ;  /* 0x0000002508007c20 */ /* 0x000fc60008410000 */
[----:B------:R1:W-:Y:S08]  /*1ae0*/  MUFU.COS R202, R2 ;  /* 0x0000000200ca7308 */ /* 0x0003f00000000000 */
[----:B------:R-:W-:Y:S01]  /*1af0*/  MUFU.SIN R199, R3 ;  /* 0x0000000300c77308 */ /* 0x000fe20000000400 */
[----:B-1----:R-:W-:Y:S02]  /*1b00*/  FMUL.RZ R2, R0, 0.15915493667125701904 ;  /* 0x3e22f98300027820 */ /* 0x002fe4000040c000 */
[----:B------:R-:W-:-:S05]  /*1b10*/  FMUL.FTZ R0, R7, UR37 ;  /* 0x0000002507007c20 */ /* 0x000fca0008410000 */
[----:B------:R1:W-:Y:S08]  /*1b20*/  MUFU.COS R200, R3 ;  /* 0x0000000300c87308 */ /* 0x0003f00000000000 */
[----:B------:R-:W-:Y:S01]  /*1b30*/  MUFU.SIN R203, R5 ;  /* 0x0000000500cb7308 */ /* 0x000fe20000000400 */
[----:B-1----:R-:W-:Y:S02]  /*1b40*/  FMUL.RZ R3, R0, 0.15915493667125701904 ;  /* 0x3e22f98300037820 */ /* 0x002fe4000040c000 */
[----:B------:R-:W-:-:S04]  /*1b50*/  FMUL.FTZ R0, R6, UR37 ;  /* 0x0000002506007c20 */ /* 0x000fc80008410000 */
[----:B------:R-:W-:Y:S01]  /*1b60*/  FMUL.RZ R33, R0, 0.15915493667125701904 ;  /* 0x3e22f98300217820 */ /* 0x000fe2000040c000 */
[----:B------:R1:W-:Y:S08]  /*1b70*/  MUFU.COS R204, R5 ;  /* 0x0000000500cc7308 */ /* 0x0003f00000000000 */
[----:B------:R-:W-:Y:S01]  /*1b80*/  MUFU.SIN R197, R4 ;  /* 0x0000000400c57308 */ /* 0x000fe20000000400 */
[----:B-1----:R-:W-:-:S04]  /*1b90*/  FADD.FTZ R5, R88, UR5 ;  /* 0x0000000558057e21 */ /* 0x002fc80008010000 */
[----:B------:R-:W-:-:S03]  /*1ba0*/  FMUL.FTZ R0, R5, UR37 ;  /* 0x0000002505007c20 */ /* 0x000fc60008410000 */
[----:B------:R1:W-:Y:S01]  /*1bb0*/  MUFU.COS R198, R4 ;  /* 0x0000000400c67308 */ /* 0x0003e20000000000 */
[----:B------:R-:W-:-:S07]  /*1bc0*/  FMUL.RZ R34, R0, 0.15915493667125701904 ;  /* 0x3e22f98300227820 */ /* 0x000fce000040c000 */
        /* <DEDUP_REMOVED lines=8> */
[----:B------:R1:W-:Y:S08]  /*1c50*/  MUFU.COS R196, R2 ;  /* 0x0000000200c47308 */ /* 0x0003f00000000000 */
[----:B------:R-:W-:Y:S01]  /*1c60*/  MUFU.SIN R185, R33 ;  /* 0x0000002100b97308 */ /* 0x000fe20000000400 */
[----:B-1----:R-:W-:-:S07]  /*1c70*/  FADD.FTZ R2, R91, UR5 ;  /* 0x000000055b027e21 */ /* 0x002fce0008010000 */
[----:B------:R1:W-:Y:S08]  /*1c80*/  MUFU.COS R190, R33 ;  /* 0x0000002100be7308 */ /* 0x0003f00000000000 */
[----:B------:R-:W-:Y:S01]  /*1c90*/  MUFU.SIN R183, R34 ;  /* 0x0000002200b77308 */ /* 0x000fe20000000400 */
[----:B-1----:R-:W-:Y:S02]  /*1ca0*/  FMUL.RZ R33, R0, 0.15915493667125701904 ;  /* 0x3e22f98300217820 */ /* 0x002fe4000040c000 */
[----:B------:R-:W-:-:S05]  /*1cb0*/  FMUL.FTZ R0, R2, UR37 ;  /* 0x0000002502007c20 */ /* 0x000fca0008410000 */
[----:B------:R1:W-:Y:S08]  /*1cc0*/  MUFU.COS R184, R34 ;  /* 0x0000002200b87308 */ /* 0x0003f00000000000 */
[----:B------:R0:W0:Y:S01]  /*1cd0*/  MUFU.EX2 R189, R164 ;  /* 0x000000a400bd7308 */ /* 0x0000220000000800 */
[----:B-1----:R-:W-:Y:S02]  /*1ce0*/  FMUL.RZ R34, R0, 0.15915493667125701904 ;  /* 0x3e22f98300227820 */ /* 0x002fe4000040c000 */
[----:B------:R-:W-:-:S04]  /*1cf0*/  FADD.FTZ R0, R92, UR5 ;  /* 0x000000055c007e21 */ /* 0x000fc80008010000 */
[----:B------:R-:W-:Y:S01]  /*1d00*/  FMUL.FTZ R32, R0, UR37 ;  /* 0x0000002500207c20 */ /* 0x000fe20008410000 */
[----:B------:R-:W-:Y:S01]  /*1d10*/  MUFU.SIN R181, R35 ;  /* 0x0000002300b57308 */ /* 0x000fe20000000400 */
[----:B0-----:R-:W-:Y:S02]  /*1d20*/  FADD.FTZ R164, R93, UR5 ;  /* 0x000000055da47e21 */ /* 0x001fe40008010000 */
[----:B------:R-:W-:Y:S01]  /*1d30*/  FMUL.RZ R176, R32, 0.15915493667125701904 ;  /* 0x3e22f98320b07820 */ /* 0x000fe2000040c000 */
[----:B------:R-:W-:Y:S01]  /*1d40*/  MOV R32, UR16 ;  /* 0x0000001000207c02 */ /* 0x000fe20008000f00 */
[----:B------:R-:W-:-:S03]  /*1d50*/  FMUL.FTZ R193, R164, UR37 ;  /* 0x00000025a4c17c20 */ /* 0x000fc60008410000 */
[----:B------:R-:W-:Y:S01]  /*1d60*/  @!P2 IADD3 R32, R32, -0x2, RZ ;  /* 0xfffffffe2020a810 */ /* 0x000fe20007ffe0ff */
[----:B------:R-:W-:Y:S01]  /*1d70*/  MUFU.COS R182, R35 ;  /* 0x0000002300b67308 */ /* 0x000fe20000000000 */
[C---:B------:R-:W-:Y:S02]  /*1d80*/  FMUL.FTZ R188, R189.reuse, R188 ;  /* 0x000000bcbdbc7220 */ /* 0x040fe40000410000 */
[----:B------:R-:W-:Y:S02]  /*1d90*/  FMUL.FTZ R189, R189, R192 ;  /* 0x000000c0bdbd7220 */ /* 0x000fe40000410000 */
[----:B------:R-:W-:Y:S02]  /*1da0*/  @!P2 IMAD R207, R32, R207, UR7 ;  /* 0x0000000720cfae24 */ /* 0x000fe4000f8e02cf */
[----:B------:R-:W-:Y:S01]  /*1db0*/  FMUL.RZ R208, R193, 0.15915493667125701904 ;  /* 0x3e22f983c1d07820 */ /* 0x000fe2000040c000 */
[----:B------:R-:W-:Y:S01]  /*1dc0*/  MUFU.SIN R179, R33 ;  /* 0x0000002100b37308 */ /* 0x000fe20000000400 */
[----:B------:R-:W-:-:S07]  /*1dd0*/  CS2R R192, SRZ ;  /* 0x0000000000c07805 */ /* 0x000fce000001ff00 */
[----:B------:R-:W-:Y:S08]  /*1de0*/  MUFU.COS R180, R33 ;  /* 0x0000002100b47308 */ /* 0x000ff00000000000 */
[----:B------:R-:W-:Y:S08]  /*1df0*/  MUFU.SIN R177, R34 ;  /* 0x0000002200b17308 */ /* 0x000ff00000000400 */
[----:B------:R0:W-:Y:S01]  /*1e00*/  MUFU.COS R178, R34 ;  /* 0x0000002200b27308 */ /* 0x0001e20000000000 */
[----:B------:R-:W-:-:S02]  /*1e10*/  FMUL.FTZ R209, R5, R169 ;  /* 0x000000a905d17220 */ /* 0x000fc40000410000 */
[C---:B------:R-:W-:Y:S02]  /*1e20*/  FMUL.FTZ R237, R13.reuse, R60 ;  /* 0x0000003c0ded7220 */ /* 0x040fe40000410000 */
[----:B------:R-:W-:Y:S02]  /*1e30*/  FMUL.FTZ R235, R13, R61 ;  /* 0x0000003d0deb7220 */ /* 0x000fe40000410000 */
[----:B------:R-:W-:Y:S01]  /*1e40*/  FMUL.FTZ R234, R12, R63 ;  /* 0x0000003f0cea7220 */ /* 0x000fe20000410000 */
[----:B------:R-:W-:Y:S01]  /*1e50*/  MUFU.SIN R175, R176 ;  /* 0x000000b000af7308 */ /* 0x000fe20000000400 */
[----:B0-----:R-:W0:Y:S01]  /*1e60*/  LDS.128 R32, [R187.X16+0x70] ;  /* 0x00007000bb207984 */ /* 0x001e22000000cc00 */
[C---:B------:R-:W-:Y:S02]  /*1e70*/  FMUL.FTZ R237, R64.reuse, R237 ;  /* 0x000000ed40ed7220 */ /* 0x040fe40000410000 */
[----:B------:R-:W-:-:S04]  /*1e80*/  FMUL.FTZ R235, R64, R235 ;  /* 0x000000eb40eb7220 */ /* 0x000fc80000410000 */
[----:B------:R-:W-:Y:S01]  /*1e90*/  MUFU.EX2 R209, R209 ;  /* 0x000000d100d17308 */ /* 0x000fe20000000800 */
[----:B------:R-:W-:-:S07]  /*1ea0*/  FMUL.FTZ R236, R12, R62 ;  /* 0x0000003e0cec7220 */ /* 0x000fce0000410000 */
[----:B------:R-:W-:Y:S01]  /*1eb0*/  MUFU.COS R176, R176 ;  /* 0x000000b000b07308 */ /* 0x000fe20000000000 */
[----:B--2---:R1:W-:Y:S04]  /*1ec0*/  STS.128 [R166.X16+0x1080], R128 ;  /* 0x00108080a6007388 */ /* 0x0043e8000000cc00 */
[----:B---3--:R2:W-:Y:S04]  /*1ed0*/  STS.128 [R168.X16+0x1280], R132 ;  /* 0x00128084a8007388 */ /* 0x0085e8000000cc00 */
[----:B----4-:R3:W-:Y:S04]  /*1ee0*/  STS.128 [R170.X16+0x1480], R136 ;  /* 0x00148088aa007388 */ /* 0x0107e8000000cc00 */
[----:B------:R4:W-:Y:S01]  /*1ef0*/  STS.128 [R173.X16+0x1680], R140 ;  /* 0x0016808cad007388 */ /* 0x0009e2000000cc00 */
[----:B-1----:R-:W-:-:S03]  /*1f00*/  FMUL.FTZ R128, R205, UR37 ;  /* 0x00000025cd807c20 */ /* 0x002fc60008410000 */
[----:B------:R-:W-:Y:S01]  /*1f10*/  STS.128 [R171.X16+0x1880], R144 ;  /* 0x00188090ab007388 */ /* 0x000fe2000000cc00 */
[----:B--2---:R-:W-:-:S03]  /*1f20*/  SEL R168, R206, UR35, P1 ;  /* 0x00000023cea87c07 */ /* 0x004fc60008800000 */
[----:B------:R1:W-:Y:S01]  /*1f30*/  STS.128 [R172.X16+0x1a80], R148 ;  /* 0x001a8094ac007388 */ /* 0x0003e2000000cc00 */
[----:B---3--:R-:W-:-:S03]  /*1f40*/  HFMA2.MMA R170, -RZ, RZ, 0, 9.5367431640625e-07 ;  /* 0x00000010ffaa7435 */ /* 0x008fc600000001ff */
[----:B------:R2:W-:Y:S01]  /*1f50*/  STS.128 [R174.X16+0x1c80], R152 ;  /* 0x001c8098ae007388 */ /* 0x0005e2000000cc00 */
[----:B----4-:R-:W-:Y:S03]  /*1f60*/  MUFU.SIN R173, R208 ;  /* 0x000000d000ad7308 */ /* 0x010fe60000000400 */
[----:B------:R3:W-:Y:S01]  /*1f70*/  STS.128 [R186.X16+0x1e80], R156 ;  /* 0x001e809cba007388 */ /* 0x0007e2000000cc00 */
[----:B------:R-:W-:-:S06]  /*1f80*/  NOP ;  /* 0x0000000000007918 */ /* 0x000fcc0000000000 */
[----:B------:R-:W4:Y:S01]  /*1f90*/  LDS.128 R132, [R187.X16+0x1090] ;  /* 0x00109000bb847984 */ /* 0x000f22000000cc00 */
[----:B-1----:R-:W-:Y:S02]  /*1fa0*/  FMUL.RZ R172, R128, 0.15915493667125701904 ;  /* 0x3e22f98380ac7820 */ /* 0x002fe4000040c000 */
[----:B------:R-:W-:Y:S01]  /*1fb0*/  @!P2 IMAD.WIDE R170, R207, R170, UR28 ;  /* 0x0000001ccfaaae25 */ /* 0x000fe2000f8e02aa */
[----:B------:R-:W1:Y:S01]  /*1fc0*/  LDS.128 R128, [R187.X16+0x1080] ;  /* 0x00108000bb807984 */ /* 0x000e62000000cc00 */
[----:B--2---:R2:W-:Y:S03]  /*1fd0*/  MUFU.COS R174, R208 ;  /* 0x000000d000ae7308 */ /* 0x0045e60000000000 */
[----:B------:R-:W0:Y:S04]  /*1fe0*/  LDS.128 R136, [R187.X16+0x10a0] ;  /* 0x0010a000bb887984 */ /* 0x000e28000000cc00 */
[----:B------:R-:W0:Y:S04]  /*1ff0*/  LDS.128 R140, [R187.X16+0x10b0] ;  /* 0x0010b000bb8c7984 */ /* 0x000e28000000cc00 */
[----:B------:R-:W0:Y:S04]  /*2000*/  LDS.128 R144, [R187.X16+0x10c0] ;  /* 0x0010c000bb907984 */ /* 0x000e28000000cc00 */
[----:B------:R-:W0:Y:S04]  /*2010*/  LDS.128 R148, [R187.X16+0x10d0] ;  /* 0x0010d000bb947984 */ /* 0x000e28000000cc00 */
[----:B------:R-:W0:Y:S04]  /*2020*/  LDS.128 R152, [R187.X16+0x10e0] ;  /* 0x0010e000bb987984 */ /* 0x000e28000000cc00 */
[----:B------:R2:W0:Y:S01]  /*2030*/  LDS.128 R156, [R187.X16+0x10f0] ;  /* 0x0010f000bb9c7984 */ /* 0x000422000000cc00 */
[-C--:B---3--:R-:W-:Y:S01]  /*2040*/  FMUL.FTZ R186, R12, R169.reuse ;  /* 0x000000a90cba7220 */ /* 0x088fe20000410000 */
[----:B------:R-:W-:Y:S02]  /*2050*/  MUFU.SIN R166, R172 ;  /* 0x000000ac00a67308 */ /* 0x000fe40000000400 */
[----:B------:R3:W-:Y:S04]  /*2060*/  STS.64 [R168.X8+0x4650], R188 ;  /* 0x004650bca8007388 */ /* 0x0007e80000008a00 */
[----:B------:R-:W-:Y:S01]  /*2070*/  BAR.SYNC.DEFER_BLOCKING 0x0 ;  /* 0x0000000000007b1d */ /* 0x000fe20000010000 */
[----:B------:R-:W-:-:S02]  /*2080*/  FMUL.FTZ R207, R11, R169 ;  /* 0x000000a90bcf7220 */ /* 0x000fc40000410000 */
[----:B--2---:R-:W-:-:S03]  /*2090*/  FMUL.FTZ R187, R9, R169 ;  /* 0x000000a909bb7220 */ /* 0x004fc60000410000 */
[----:B------:R-:W2:Y:S01]  /*20a0*/  MUFU.EX2 R186, R186 ;  /* 0x000000ba00ba7308 */ /* 0x000ea20000000800 */
[-C--:B---3--:R-:W-:Y:S02]  /*20b0*/  FMUL.FTZ R168, R8, R169.reuse ;  /* 0x000000a908a87220 */ /* 0x088fe40000410000 */
[----:B------:R-:W-:-:S05]  /*20c0*/  FMUL.FTZ R208, R10, R169 ;  /* 0x000000a90ad07220 */ /* 0x000fca0000410000 */
[----:B------:R-:W3:Y:S01]  /*20d0*/  MUFU.EX2 R207, R207 ;  /* 0x000000cf00cf7308 */ /* 0x000ee20000000800 */
[----:B------:R0:W5:Y:S07]  /*20e0*/  @!P2 LDG.E.64 R192, [R170.64+0x8] ;  /* 0x0000081aaac0a981 */ /* 0x00016e000c1e1b00 */
[----:B------:R-:W1:Y:S01]  /*20f0*/  MUFU.EX2 R187, R187 ;  /* 0x000000bb00bb7308 */ /* 0x000e620000000800 */
[C---:B--2---:R-:W-:Y:S01]  /*2100*/  FMUL.FTZ R203, R186.reuse, R203 ;  /* 0x000000cbbacb7220 */ /* 0x044fe20000410000 */
[----:B------:R-:W-:Y:S01]  /*2110*/  ISETP.NE.AND P2, PT, R163, 0x1f, PT ;  /* 0x0000001fa300780c */ /* 0x000fe20003f45270 */
[----:B------:R-:W-:Y:S01]  /*2120*/  FMUL.FTZ R204, R186, R204 ;  /* 0x000000ccbacc7220 */ /* 0x000fe20000410000 */
[----:B------:R-:W-:Y:S01]  /*2130*/  BSSY B0, `(.L_x_10652) ;  /* 0x00000f2000007945 */ /* 0x000fe20003800000 */
[----:B---3--:R-:W-:-:S02]  /*2140*/  FMUL.FTZ R202, R207, R202 ;  /* 0x000000cacfca7220 */ /* 0x008fc40000410000 */
[----:B------:R-:W-:Y:S01]  /*2150*/  FMUL.FTZ R201, R207, R201 ;  /* 0x000000c9cfc97220 */ /* 0x000fe20000410000 */
[----:B------:R-:W2:Y:S01]  /*2160*/  MUFU.EX2 R168, R168 ;  /* 0x000000a800a87308 */ /* 0x000ea20000000800 */
[-C--:B0-----:R-:W-:Y:S02]  /*2170*/  FMUL.FTZ R170, R7, R169.reuse ;  /* 0x000000a907aa7220 */ /* 0x081fe40000410000 */
[----:B------:R-:W-:Y:S02]  /*2180*/  FMUL.FTZ R171, R6, R169 ;  /* 0x000000a906ab7220 */ /* 0x000fe40000410000 */
[----:B------:R-:W-:Y:S02]  /*2190*/  FMUL.FTZ R207, R203, R237 ;  /* 0x000000edcbcf7220 */ /* 0x000fe40000410000 */
[----:B------:R-:W-:Y:S01]  /*21a0*/  FMUL.FTZ R184, R209, R184 ;  /* 0x000000b8d1b87220 */ /* 0x000fe20000410000 */
[----:B------:R-:W0:Y:S01]  /*21b0*/  MUFU.EX2 R170, R170 ;  /* 0x000000aa00aa7308 */ /* 0x000e220000000800 */
[----:B-1----:R-:W-:-:S02]  /*21c0*/  FMUL.FTZ R198, R187, R198 ;  /* 0x000000c6bbc67220 */ /* 0x002fc40000410000 */
[----:B------:R-:W-:Y:S02]  /*21d0*/  FMUL.FTZ R197, R187, R197 ;  /* 0x000000c5bbc57220 */ /* 0x000fe40000410000 */
[-C--:B------:R-:W-:Y:S02]  /*21e0*/  FMUL.FTZ R187, R203, R235.reuse ;  /* 0x000000ebcbbb7220 */ /* 0x080fe40000410000 */
[----:B------:R-:W-:Y:S01]  /*21f0*/  FFMA.FTZ R207, R204, R235, R207 ;  /* 0x000000ebcccf7223 */ /* 0x000fe200000100cf */
[----:B------:R-:W1:Y:S01]  /*2200*/  MUFU.EX2 R208, R208 ;  /* 0x000000d000d07308 */ /* 0x000e620000000800 */
[C---:B--2---:R-:W-:Y:S02]  /*2210*/  FMUL.FTZ R196, R168.reuse, R196 ;  /* 0x000000c4a8c47220 */ /* 0x044fe40000410000 */
[----:B------:R-:W-:Y:S02]  /*2220*/  FMUL.FTZ R195, R168, R195 ;  /* 0x000000c3a8c37220 */ /* 0x000fe40000410000 */
[----:B------:R-:W-:-:S02]  /*2230*/  FMUL.FTZ R168, R2, R169 ;  /* 0x000000a902a87220 */ /* 0x000fc40000410000 */
[----:B------:R-:W-:Y:S01]  /*2240*/  FFMA.FTZ R187, R204, R237, -R187 ;  /* 0x000000edccbb7223 */ /* 0x000fe200000108bb */
[----:B------:R-:W2:Y:S01]  /*2250*/  MUFU.EX2 R171, R171 ;  /* 0x000000ab00ab7308 */ /* 0x000ea20000000800 */
[C---:B0-----:R-:W-:Y:S02]  /*2260*/  FMUL.FTZ R194, R170.reuse, R194 ;  /* 0x000000c2aac27220 */ /* 0x041fe40000410000 */
[----:B------:R-:W-:Y:S02]  /*2270*/  FMUL.FTZ R191, R170, R191 ;  /* 0x000000bfaabf7220 */ /* 0x000fe40000410000 */
[----:B------:R-:W-:Y:S02]  /*2280*/  FMUL.FTZ R170, R0, R169 ;  /* 0x000000a900aa7220 */ /* 0x000fe40000410000 */
[----:B------:R-:W-:Y:S01]  /*2290*/  FMUL.FTZ R183, R209, R183 ;  /* 0x000000b7d1b77220 */ /* 0x000fe20000410000 */
[----:B------:R-:W-:Y:S01]  /*22a0*/  MUFU.EX2 R168, R168 ;  /* 0x000000a800a87308 */ /* 0x000fe20000000800 */
[----:B-1----:R-:W-:-:S02]  /*22b0*/  FMUL.FTZ R200, R208, R200 ;  /* 0x000000c8d0c87220 */ /* 0x002fc40000410000 */
[----:B------:R-:W-:Y:S02]  /*22c0*/  FMUL.FTZ R199, R208, R199 ;  /* 0x000000c7d0c77220 */ /* 0x000fe40000410000 */
[C---:B------:R-:W-:Y:S02]  /*22d0*/  FFMA.FTZ R208, R65.reuse, R234, R207 ;  /* 0x000000ea41d07223 */ /* 0x040fe400000100cf */
[----:B------:R-:W-:Y:S01]  /*22e0*/  FFMA.FTZ R207, R65, R236, R187 ;  /* 0x000000ec41cf7223 */ /* 0x000fe200000100bb */
[----:B------:R-:W0:Y:S01]  /*22f0*/  MUFU.EX2 R170, R170 ;  /* 0x000000aa00aa7308 */ /* 0x000e220000000800 */
[C---:B--2---:R-:W-:Y:S02]  /*2300*/  FMUL.FTZ R190, R171.reuse, R190 ;  /* 0x000000beabbe7220 */ /* 0x044fe40000410000 */
[----:B------:R-:W-:Y:S02]  /*2310*/  FMUL.FTZ R185, R171, R185 ;  /* 0x000000b9abb97220 */ /* 0x000fe40000410000 */
[----:B------:R-:W-:-:S02]  /*2320*/  FMUL.FTZ R171, R164, R169 ;  /* 0x000000a9a4ab7220 */ /* 0x000fc40000410000 */
[----:B------:R-:W-:Y:S01]  /*2330*/  FMUL.FTZ R187, R205, R169 ;  /* 0x000000a9cdbb7220 */ /* 0x000fe20000410000 */
[----:B------:R-:W-:Y:S01]  /*2340*/  MUFU.COS R172, R172 ;  /* 0x000000ac00ac7308 */ /* 0x000fe20000000000 */
[C---:B------:R-:W-:Y:S02]  /*2350*/  FMUL.FTZ R209, R201.reuse, R208 ;  /* 0x000000d0c9d17220 */ /* 0x040fe40000410000 */
[-C--:B------:R-:W-:Y:S02]  /*2360*/  FMUL.FTZ R211, R201, R207.reuse ;  /* 0x000000cfc9d37220 */ /* 0x080fe40000410000 */
[----:B------:R-:W-:Y:S02]  /*2370*/  FFMA.FTZ R209, R202, R207, -R209 ;  /* 0x000000cfcad17223 */ /* 0x000fe400000108d1 */
[----:B------:R-:W-:Y:S01]  /*2380*/  FMUL.FTZ R231, R11, R56 ;  /* 0x000000380be77220 */ /* 0x000fe20000410000 */
[----:B------:R-:W1:Y:S01]  /*2390*/  MUFU.EX2 R171, R171 ;  /* 0x000000ab00ab7308 */ /* 0x000e620000000800 */
[----:B------:R-:W-:-:S02]  /*23a0*/  FMUL.FTZ R186, R3, R169 ;  /* 0x000000a903ba7220 */ /* 0x000fc40000410000 */
[----:B------:R-:W-:Y:S02]  /*23b0*/  FFMA.FTZ R211, R202, R208, R211 ;  /* 0x000000d0cad37223 */ /* 0x000fe400000100d3 */
[----:B------:R-:W-:Y:S02]  /*23c0*/  FMUL.FTZ R233, R11, R57 ;  /* 0x000000390be97220 */ /* 0x000fe40000410000 */
[----:B------:R-:W-:Y:S01]  /*23d0*/  FFMA.FTZ R209, R66, R231, R209 ;  /* 0x000000e742d17223 */ /* 0x000fe200000100d1 */
[----:B------:R-:W2:Y:S01]  /*23e0*/  MUFU.EX2 R187, R187 ;  /* 0x000000bb00bb7308 */ /* 0x000ea20000000800 */
[C---:B0-----:R-:W-:Y:S02]  /*23f0*/  FMUL.FTZ R176, R170.reuse, R176 ;  /* 0x000000b0aab07220 */ /* 0x041fe40000410000 */
[----:B------:R-:W-:Y:S02]  /*2400*/  FMUL.FTZ R175, R170, R175 ;  /* 0x000000afaaaf7220 */ /* 0x000fe40000410000 */
[----:B------:R-:W-:-:S02]  /*2410*/  FFMA.FTZ R211, R66, R233, R211 ;  /* 0x000000e942d37223 */ /* 0x000fc400000100d3 */
[C---:B------:R-:W-:Y:S01]  /*2420*/  FMUL.FTZ R170, R199.reuse, R209 ;  /* 0x000000d1c7aa7220 */ /* 0x040fe20000410000 */
[----:B------:R-:W0:Y:S01]  /*2430*/  MUFU.EX2 R186, R186 ;  /* 0x000000ba00ba7308 */ /* 0x000e220000000800 */
[C---:B------:R-:W-:Y:S02]  /*2440*/  FMUL.FTZ R178, R168.reuse, R178 ;  /* 0x000000b2a8b27220 */ /* 0x040fe40000410000 */
[----:B------:R-:W-:Y:S02]  /*2450*/  FMUL.FTZ R177, R168, R177 ;  /* 0x000000b1a8b17220 */ /* 0x000fe40000410000 */
[-C--:B------:R-:W-:Y:S02]  /*2460*/  FMUL.FTZ R168, R199, R211.reuse ;  /* 0x000000d3c7a87220 */ /* 0x080fe40000410000 */
[----:B------:R-:W-:Y:S02]  /*2470*/  FFMA.FTZ R170, R200, R211, R170 ;  /* 0x000000d3c8aa7223 */ /* 0x000fe400000100aa */
[----:B------:R-:W-:-:S02]  /*2480*/  FMUL.FTZ R232, R10, R59 ;  /* 0x0000003b0ae87220 */ /* 0x000fc40000410000 */
[C---:B-1----:R-:W-:Y:S02]  /*2490*/  FMUL.FTZ R174, R171.reuse, R174 ;  /* 0x000000aeabae7220 */ /* 0x042fe40000410000 */
[----:B------:R-:W-:Y:S02]  /*24a0*/  FMUL.FTZ R173, R171, R173 ;  /* 0x000000adabad7220 */ /* 0x000fe40000410000 */
[----:B------:R-:W-:Y:S02]  /*24b0*/  FFMA.FTZ R168, R200, R209, -R168 ;  /* 0x000000d1c8a87223 */ /* 0x000fe400000108a8 */
[----:B------:R-:W-:Y:S02]  /*24c0*/  FMUL.FTZ R230, R10, R58 ;  /* 0x0000003a0ae67220 */ /* 0x000fe40000410000 */
[----:B--2---:R-:W-:Y:S02]  /*24d0*/  FMUL.FTZ R171, R187, R166 ;  /* 0x000000a6bbab7220 */ /* 0x004fe40000410000 */
[----:B------:R-:W-:-:S02]  /*24e0*/  FFMA.FTZ R170, R67, R232, R170 ;  /* 0x000000e843aa7223 */ /* 0x000fc400000100aa */
[-C--:B------:R-:W-:Y:S02]  /*24f0*/  FMUL.FTZ R166, R188, R203.reuse ;  /* 0x000000cbbca67220 */ /* 0x080fe40000410000 */
[----:B------:R-:W-:Y:S02]  /*2500*/  FMUL.FTZ R172, R187, R172 ;  /* 0x000000acbbac7220 */ /* 0x000fe40000410000 */
[----:B------:R-:W-:Y:S02]  /*2510*/  FFMA.FTZ R168, R67, R230, R168 ;  /* 0x000000e643a87223 */ /* 0x000fe400000100a8 */
[----:B------:R-:W-:Y:S02]  /*2520*/  FMUL.FTZ R187, R189, R203 ;  /* 0x000000cbbdbb7220 */ /* 0x000fe40000410000 */
[----:B------:R-:W-:Y:S02]  /*2530*/  FMUL.FTZ R207, R197, R170 ;  /* 0x000000aac5cf7220 */ /* 0x000fe40000410000 */
[----:B------:R-:W-:-:S02]  /*2540*/  FFMA.FTZ R166, R189, R204, R166 ;  /* 0x000000ccbda67223 */ /* 0x000fc400000100a6 */
[C---:B0-----:R-:W-:Y:S02]  /*2550*/  FMUL.FTZ R180, R186.reuse, R180 ;  /* 0x000000b4bab47220 */ /* 0x041fe40000410000 */
[----:B------:R-:W-:Y:S02]  /*2560*/  FMUL.FTZ R179, R186, R179 ;  /* 0x000000b3bab37220 */ /* 0x000fe40000410000 */
[----:B------:R-:W-:Y:S02]  /*2570*/  FMUL.FTZ R209, R197, R168 ;  /* 0x000000a8c5d17220 */ /* 0x000fe40000410000 */
[----:B------:R-:W-:Y:S02]  /*2580*/  FFMA.FTZ R187, R188, R204, -R187 ;  /* 0x000000ccbcbb7223 */ /* 0x000fe400000108bb */
[----:B------:R-:W-:Y:S02]  /*2590*/  FFMA.FTZ R186, R198, R168, -R207 ;  /* 0x000000a8c6ba7223 */ /* 0x000fe400000108cf */
[----:B------:R-:W-:-:S02]  /*25a0*/  FMUL.FTZ R168, R201, R166 ;  /* 0x000000a6c9a87220 */ /* 0x000fc40000410000 */
[-C--:B------:R-:W-:Y:S02]  /*25b0*/  FMUL.FTZ R207, R201, R187.reuse ;  /* 0x000000bbc9cf7220 */ /* 0x080fe40000410000 */
[C---:B------:R-:W-:Y:S02]  /*25c0*/  FFMA.FTZ R168, R202.reuse, R187, -R168 ;  /* 0x000000bbcaa87223 */ /* 0x040fe400000108a8 */
[----:B------:R-:W-:Y:S02]  /*25d0*/  FFMA.FTZ R207, R202, R166, R207 ;  /* 0x000000a6cacf7223 */ /* 0x000fe400000100cf */
[----:B------:R-:W-:Y:S02]  /*25e0*/  FFMA.FTZ R209, R198, R170, R209 ;  /* 0x000000aac6d17223 */ /* 0x000fe400000100d1 */
[----:B------:R-:W-:Y:S02]  /*25f0*/  FMUL.FTZ R229, R9, R53 ;  /* 0x0000003509e57220 */ /* 0x000fe40000410000 */
[----:B------:R-:W-:-:S02]  /*2600*/  FMUL.FTZ R166, R199, R168 ;  /* 0x000000a8c7a67220 */ /* 0x000fc40000410000 */
[----:B------:R-:W-:Y:S02]  /*2610*/  FMUL.FTZ R227, R9, R52 ;  /* 0x0000003409e37220 */ /* 0x000fe40000410000 */
[----:B------:R-:W-:Y:S02]  /*2620*/  FMUL.FTZ R187, R199, R207 ;  /* 0x000000cfc7bb7220 */ /* 0x000fe40000410000 */
[----:B------:R-:W-:Y:S02]  /*2630*/  FFMA.FTZ R209, R68, R229, R209 ;  /* 0x000000e544d17223 */ /* 0x000fe400000100d1 */
[----:B------:R-:W-:Y:S02]  /*2640*/  FFMA.FTZ R166, R200, R207, R166 ;  /* 0x000000cfc8a67223 */ /* 0x000fe400000100a6 */
[----:B------:R-:W-:Y:S02]  /*2650*/  FFMA.FTZ R186, R68, R227, R186 ;  /* 0x000000e344ba7223 */ /* 0x000fe400000100ba */
[----:B------:R-:W-:-:S02]  /*2660*/  FFMA.FTZ R187, R200, R168, -R187 ;  /* 0x000000a8c8bb7223 */ /* 0x000fc400000108bb */
[----:B------:R-:W-:Y:S02]  /*2670*/  FMUL.FTZ R211, R195, R209 ;  /* 0x000000d1c3d37220 */ /* 0x000fe40000410000 */
[----:B------:R-:W-:Y:S02]  /*2680*/  FMUL.FTZ R168, R197, R166 ;  /* 0x000000a6c5a87220 */ /* 0x000fe40000410000 */
[----:B------:R-:W-:Y:S02]  /*2690*/  FMUL.FTZ R210, R4, R169 ;  /* 0x000000a904d27220 */ /* 0x000fe40000410000 */
[-C--:B------:R-:W-:Y:S02]  /*26a0*/  FMUL.FTZ R170, R195, R186.reuse ;  /* 0x000000bac3aa7220 */ /* 0x080fe40000410000 */
[----:B------:R-:W-:Y:S02]  /*26b0*/  FMUL.FTZ R207, R197, R187 ;  /* 0x000000bbc5cf7220 */ /* 0x000fe40000410000 */
[----:B------:R-:W-:Y:S01]  /*26c0*/  FFMA.FTZ R211, R196, R186, -R211 ;  /* 0x000000bac4d37223 */ /* 0x000fe200000108d3 */
[----:B------:R-:W0:Y:S01]  /*26d0*/  MUFU.EX2 R210, R210 ;  /* 0x000000d200d27308 */ /* 0x000e220000000800 */
[----:B------:R-:W-:-:S02]  /*26e0*/  FMUL.FTZ R226, R8, R54 ;  /* 0x0000003608e27220 */ /* 0x000fc40000410000 */
[----:B------:R-:W-:Y:S02]  /*26f0*/  FFMA.FTZ R168, R198, R187, -R168 ;  /* 0x000000bbc6a87223 */ /* 0x000fe400000108a8 */
[----:B------:R-:W-:Y:S02]  /*2700*/  FFMA.FTZ R170, R196, R209, R170 ;  /* 0x000000d1c4aa7223 */ /* 0x000fe400000100aa */
[----:B------:R-:W-:Y:S02]  /*2710*/  FMUL.FTZ R228, R8, R55 ;  /* 0x0000003708e47220 */ /* 0x000fe40000410000 */
[----:B------:R-:W-:Y:S02]  /*2720*/  FFMA.FTZ R207, R198, R166, R207 ;  /* 0x000000a6c6cf7223 */ /* 0x000fe400000100cf */
[----:B------:R-:W-:Y:S02]  /*2730*/  FFMA.FTZ R211, R69, R226, R211 ;  /* 0x000000e245d37223 */ /* 0x000fe400000100d3 */
[----:B------:R-:W-:-:S02]  /*2740*/  FMUL.FTZ R166, R195, R168 ;  /* 0x000000a8c3a67220 */ /* 0x000fc40000410000 */
[----:B------:R-:W-:Y:S02]  /*2750*/  FFMA.FTZ R170, R69, R228, R170 ;  /* 0x000000e445aa7223 */ /* 0x000fe400000100aa */
[----:B------:R-:W-:Y:S02]  /*2760*/  FMUL.FTZ R187, R195, R207 ;  /* 0x000000cfc3bb7220 */ /* 0x000fe40000410000 */
[C---:B------:R-:W-:Y:S02]  /*2770*/  FMUL.FTZ R209, R191.reuse, R211 ;  /* 0x000000d3bfd17220 */ /* 0x040fe40000410000 */
[C---:B------:R-:W-:Y:S02]  /*2780*/  FFMA.FTZ R207, R196.reuse, R207, R166 ;  /* 0x000000cfc4cf7223 */ /* 0x040fe400000100a6 */
[----:B------:R-:W-:Y:S02]  /*2790*/  FMUL.FTZ R186, R191, R170 ;  /* 0x000000aabfba7220 */ /* 0x000fe40000410000 */
[----:B------:R-:W-:-:S02]  /*27a0*/  FFMA.FTZ R187, R196, R168, -R187 ;  /* 0x000000a8c4bb7223 */ /* 0x000fc400000108bb */
[C---:B------:R-:W-:Y:S02]  /*27b0*/  FFMA.FTZ R209, R194.reuse, R170, R209 ;  /* 0x000000aac2d17223 */ /* 0x040fe400000100d1 */
[----:B------:R-:W-:Y:S02]  /*27c0*/  FMUL.FTZ R166, R191, R207 ;  /* 0x000000cfbfa67220 */ /* 0x000fe40000410000 */
[----:B------:R-:W-:Y:S02]  /*27d0*/  FADD.FTZ R170, R95, UR5 ;  /* 0x000000055faa7e21 */ /* 0x000fe40008010000 */
[----:B------:R-:W-:Y:S02]  /*27e0*/  FFMA.FTZ R211, R194, R211, -R186 ;  /* 0x000000d3c2d37223 */ /* 0x000fe400000108ba */
[C---:B------:R-:W-:Y:S02]  /*27f0*/  FMUL.FTZ R223, R7.reuse, R48 ;  /* 0x0000003007df7220 */ /* 0x040fe40000410000 */
[----:B------:R-:W-:-:S02]  /*2800*/  FMUL.FTZ R225, R7, R49 ;  /* 0x0000003107e17220 */ /* 0x000fc40000410000 */
[-C--:B------:R-:W-:Y:S02]  /*2810*/  FFMA.FTZ R186, R194, R187.reuse, -R166 ;  /* 0x000000bbc2ba7223 */ /* 0x080fe400000108a6 */
[----:B------:R-:W-:Y:S02]  /*2820*/  FMUL.FTZ R187, R191, R187 ;  /* 0x000000bbbfbb7220 */ /* 0x000fe40000410000 */
[----:B------:R-:W-:Y:S02]  /*2830*/  FMUL.FTZ R166, R170, UR37 ;  /* 0x00000025aaa67c20 */ /* 0x000fe40008410000 */
[----:B------:R-:W-:Y:S02]  /*2840*/  FFMA.FTZ R211, R70, R223, R211 ;  /* 0x000000df46d37223 */ /* 0x000fe400000100d3 */
[C---:B0-----:R-:W-:Y:S02]  /*2850*/  FMUL.FTZ R182, R210.reuse, R182 ;  /* 0x000000b6d2b67220 */ /* 0x041fe40000410000 */
[----:B------:R-:W-:-:S02]  /*2860*/  FMUL.FTZ R181, R210, R181 ;  /* 0x000000b5d2b57220 */ /* 0x000fc40000410000 */
[----:B------:R-:W-:Y:S02]  /*2870*/  FFMA.FTZ R209, R70, R225, R209 ;  /* 0x000000e146d17223 */ /* 0x000fe400000100d1 */
[----:B------:R-:W-:Y:S02]  /*2880*/  FFMA.FTZ R187, R194, R207, R187 ;  /* 0x000000cfc2bb7223 */ /* 0x000fe400000100bb */
[----:B------:R-:W-:Y:S02]  /*2890*/  FMUL.RZ R210, R166, 0.15915493667125701904 ;  /* 0x3e22f983a6d27820 */ /* 0x000fe4000040c000 */
[C---:B------:R-:W-:Y:S02]  /*28a0*/  FMUL.FTZ R208, R185.reuse, R211 ;  /* 0x000000d3b9d07220 */ /* 0x040fe40000410000 */
[C---:B------:R-:W-:Y:S02]  /*28b0*/  FMUL.FTZ R166, R185.reuse, R186 ;  /* 0x000000bab9a67220 */ /* 0x040fe40000410000 */
[----:B------:R-:W-:-:S02]  /*28c0*/  FMUL.FTZ R168, R185, R209 ;  /* 0x000000d1b9a87220 */ /* 0x000fc40000410000 */
[----:B------:R-:W-:Y:S02]  /*28d0*/  FMUL.FTZ R207, R185, R187 ;  /* 0x000000bbb9cf7220 */ /* 0x000fe40000410000 */
[----:B------:R-:W-:Y:S02]  /*28e0*/  FFMA.FTZ R208, R190, R209, R208 ;  /* 0x000000d1bed07223 */ /* 0x000fe400000100d0 */
[----:B------:R-:W-:Y:S02]  /*28f0*/  FMUL.FTZ R224, R6, R51 ;  /* 0x0000003306e07220 */ /* 0x000fe40000410000 */
[C---:B------:R-:W-:Y:S02]  /*2900*/  FFMA.FTZ R187, R190.reuse, R187, R166 ;  /* 0x000000bbbebb7223 */ /* 0x040fe400000100a6 */
[----:B------:R-:W-:Y:S02]  /*2910*/  FFMA.FTZ R211, R190, R211, -R168 ;  /* 0x000000d3bed37223 */ /* 0x000fe400000108a8 */
[----:B------:R-:W-:Y:S01]  /*2920*/  FMUL.FTZ R222, R6, R50 ;  /* 0x0000003206de7220 */ /* 0x000fe20000410000 */
[----:B------:R-:W-:Y:S01]  /*2930*/  MUFU.SIN R168, R210 ;  /* 0x000000d200a87308 */ /* 0x000fe20000000400 */
[----:B------:R-:W-:-:S02]  /*2940*/  FFMA.FTZ R207, R190, R186, -R207 ;  /* 0x000000babecf7223 */ /* 0x000fc400000108cf */
[----:B------:R-:W-:Y:S02]  /*2950*/  FFMA.FTZ R208, R71, R224, R208 ;  /* 0x000000e047d07223 */ /* 0x000fe400000100d0 */
[----:B------:R-:W-:Y:S02]  /*2960*/  FMUL.FTZ R186, R183, R187 ;  /* 0x000000bbb7ba7220 */ /* 0x000fe40000410000 */
[----:B------:R-:W-:Y:S02]  /*2970*/  FFMA.FTZ R211, R71, R222, R211 ;  /* 0x000000de47d37223 */ /* 0x000fe400000100d3 */
[C---:B------:R-:W-:Y:S02]  /*2980*/  FMUL.FTZ R166, R183.reuse, R208 ;  /* 0x000000d0b7a67220 */ /* 0x040fe40000410000 */
[-C--:B------:R-:W-:Y:S02]  /*2990*/  FFMA.FTZ R186, R184, R207.reuse, -R186 ;  /* 0x000000cfb8ba7223 */ /* 0x080fe400000108ba */
[----:B------:R-:W-:-:S02]  /*29a0*/  FMUL.FTZ R207, R183, R207 ;  /* 0x000000cfb7cf7220 */ /* 0x000fc40000410000 */
[----:B------:R-:W-:Y:S02]  /*29b0*/  FMUL.FTZ R209, R183, R211 ;  /* 0x000000d3b7d17220 */ /* 0x000fe40000410000 */
[----:B------:R-:W-:Y:S02]  /*29c0*/  FMUL.FTZ R169, R170, R169 ;  /* 0x000000a9aaa97220 */ /* 0x000fe40000410000 */
[C---:B------:R-:W-:Y:S02]  /*29d0*/  FFMA.FTZ R211, R184.reuse, R211, -R166 ;  /* 0x000000d3b8d37223 */ /* 0x040fe400000108a6 */
[C---:B------:R-:W-:Y:S01]  /*29e0*/  FFMA.FTZ R207, R184.reuse, R187, R207 ;  /* 0x000000bbb8cf7223 */ /* 0x040fe200000100cf */
[----:B------:R0:W-:Y:S01]  /*29f0*/  MUFU.COS R166, R210 ;  /* 0x000000d200a67308 */ /* 0x0001e20000000000 */
[----:B------:R-:W-:Y:S02]  /*2a00*/  FFMA.FTZ R209, R184, R208, R209 ;  /* 0x000000d0b8d17223 */ /* 0x000fe400000100d1 */
[----:B------:R-:W-:-:S02]  /*2a10*/  FMUL.FTZ R221, R5, R45 ;  /* 0x0000002d05dd7220 */ /* 0x000fc40000410000 */
[----:B------:R-:W-:Y:S02]  /*2a20*/  FMUL.FTZ R219, R5, R44 ;  /* 0x0000002c05db7220 */ /* 0x000fe40000410000 */
[C---:B------:R-:W-:Y:S01]  /*2a30*/  FMUL.FTZ R208, R181.reuse, R186 ;  /* 0x000000bab5d07220 */ /* 0x040fe20000410000 */
[----:B------:R1:W2:Y:S01]  /*2a40*/  MUFU.EX2 R187, R169 ;  /* 0x000000a900bb7308 */ /* 0x0002a20000000800 */
[C---:B------:R-:W-:Y:S02]  /*2a50*/  FFMA.FTZ R209, R72.reuse, R221, R209 ;  /* 0x000000dd48d17223 */ /* 0x040fe400000100d1 */
[----:B------:R-:W-:Y:S02]  /*2a60*/  FMUL.FTZ R213, R181, R207 ;  /* 0x000000cfb5d57220 */ /* 0x000fe40000410000 */
[----:B------:R-:W-:Y:S02]  /*2a70*/  FFMA.FTZ R211, R72, R219, R211 ;  /* 0x000000db48d37223 */ /* 0x000fe400000100d3 */
[----:B------:R-:W-:-:S02]  /*2a80*/  FFMA.FTZ R208, R182, R207, R208 ;  /* 0x000000cfb6d07223 */ /* 0x000fc400000100d0 */
[C---:B0-----:R-:W-:Y:S02]  /*2a90*/  FMUL.FTZ R210, R181.reuse, R209 ;  /* 0x000000d1b5d27220 */ /* 0x041fe40000410000 */
[C---:B------:R-:W-:Y:S02]  /*2aa0*/  FFMA.FTZ R213, R182.reuse, R186, -R213 ;  /* 0x000000bab6d57223 */ /* 0x040fe400000108d5 */
[-C--:B------:R-:W-:Y:S02]  /*2ab0*/  FMUL.FTZ R212, R181, R211.reuse ;  /* 0x000000d3b5d47220 */ /* 0x080fe40000410000 */
[C---:B-1----:R-:W-:Y:S02]  /*2ac0*/  FMUL.FTZ R169, R179.reuse, R208 ;  /* 0x000000d0b3a97220 */ /* 0x042fe40000410000 */
[----:B------:R-:W-:Y:S02]  /*2ad0*/  FFMA.FTZ R210, R182, R211, -R210 ;  /* 0x000000d3b6d27223 */ /* 0x000fe400000108d2 */
[----:B------:R-:W-:-:S02]  /*2ae0*/  FMUL.FTZ R207, R179, R213 ;  /* 0x000000d5b3cf7220 */ /* 0x000fc40000410000 */
[----:B------:R-:W-:Y:S02]  /*2af0*/  FMUL.FTZ R218, R4, R46 ;  /* 0x0000002e04da7220 */ /* 0x000fe40000410000 */
[----:B------:R-:W-:Y:S02]  /*2b00*/  FFMA.FTZ R212, R182, R209, R212 ;  /* 0x000000d1b6d47223 */ /* 0x000fe400000100d4 */
[----:B------:R-:W-:Y:S02]  /*2b10*/  FMUL.FTZ R220, R4, R47 ;  /* 0x0000002f04dc7220 */ /* 0x000fe40000410000 */
[----:B------:R-:W-:Y:S02]  /*2b20*/  FFMA.FTZ R213, R180, R213, -R169 ;  /* 0x000000d5b4d57223 */ /* 0x000fe400000108a9 */
[----:B------:R-:W-:Y:S02]  /*2b30*/  FFMA.FTZ R210, R73, R218, R210 ;  /* 0x000000da49d27223 */ /* 0x000fe400000100d2 */
[----:B--2---:R-:W-:-:S02]  /*2b40*/  FMUL.FTZ R169, R187, R166 ;  /* 0x000000a6bba97220 */ /* 0x004fc40000410000 */
[----:B------:R-:W-:Y:S02]  /*2b50*/  FFMA.FTZ R212, R73, R220, R212 ;  /* 0x000000dc49d47223 */ /* 0x000fe400000100d4 */
[----:B------:R-:W-:Y:S02]  /*2b60*/  FFMA.FTZ R207, R180, R208, R207 ;  /* 0x000000d0b4cf7223 */ /* 0x000fe400000100cf */
[----:B------:R-:W-:Y:S02]  /*2b70*/  FMUL.FTZ R166, R177, R213 ;  /* 0x000000d5b1a67220 */ /* 0x000fe40000410000 */
[----:B------:R-:W-:Y:S02]  /*2b80*/  FMUL.FTZ R168, R187, R168 ;  /* 0x000000a8bba87220 */ /* 0x000fe40000410000 */
[C---:B------:R-:W-:Y:S02]  /*2b90*/  FMUL.FTZ R187, R179.reuse, R210 ;  /* 0x000000d2b3bb7220 */ /* 0x040fe40000410000 */
[----:B------:R-:W-:-:S02]  /*2ba0*/  FMUL.FTZ R209, R179, R212 ;  /* 0x000000d4b3d17220 */ /* 0x000fc40000410000 */
[-C--:B------:R-:W-:Y:S02]  /*2bb0*/  FFMA.FTZ R166, R178, R207.reuse, R166 ;  /* 0x000000cfb2a67223 */ /* 0x080fe400000100a6 */
[----:B------:R-:W-:Y:S02]  /*2bc0*/  FMUL.FTZ R207, R177, R207 ;  /* 0x000000cfb1cf7220 */ /* 0x000fe40000410000 */
[C---:B------:R-:W-:Y:S02]  /*2bd0*/  FFMA.FTZ R187, R180.reuse, R212, R187 ;  /* 0x000000d4b4bb7223 */ /* 0x040fe400000100bb */
[C---:B------:R-:W-:Y:S02]  /*2be0*/  FMUL.FTZ R215, R3.reuse, R41 ;  /* 0x0000002903d77220 */ /* 0x040fe40000410000 */
[----:B------:R-:W-:Y:S02]  /*2bf0*/  FFMA.FTZ R209, R180, R210, -R209 ;  /* 0x000000d2b4d17223 */ /* 0x000fe400000108d1 */
[----:B------:R-:W-:-:S02]  /*2c00*/  FMUL.FTZ R217, R3, R40 ;  /* 0x0000002803d97220 */ /* 0x000fc40000410000 */
[----:B------:R-:W-:Y:S02]  /*2c10*/  FFMA.FTZ R207, R178, R213, -R207 ;  /* 0x000000d5b2cf7223 */ /* 0x000fe400000108cf */
[C---:B------:R-:W-:Y:S02]  /*2c20*/  FMUL.FTZ R186, R175.reuse, R166 ;  /* 0x000000a6afba7220 */ /* 0x040fe40000410000 */
[C---:B------:R-:W-:Y:S02]  /*2c30*/  FFMA.FTZ R187, R74.reuse, R215, R187 ;  /* 0x000000d74abb7223 */ /* 0x040fe400000100bb */
[----:B------:R-:W-:Y:S02]  /*2c40*/  FFMA.FTZ R209, R74, R217, R209 ;  /* 0x000000d94ad17223 */ /* 0x000fe400000100d1 */
[-C--:B------:R-:W-:Y:S02]  /*2c50*/  FMUL.FTZ R211, R175, R207.reuse ;  /* 0x000000cfafd37220 */ /* 0x080fe40000410000 */
[----:B------:R-:W-:-:S02]  /*2c60*/  FFMA.FTZ R207, R176, R207, -R186 ;  /* 0x000000cfb0cf7223 */ /* 0x000fc400000108ba */
[C---:B------:R-:W-:Y:S02]  /*2c70*/  FMUL.FTZ R186, R177.reuse, R187 ;  /* 0x000000bbb1ba7220 */ /* 0x040fe40000410000 */
[-C--:B------:R-:W-:Y:S02]  /*2c80*/  FMUL.FTZ R208, R177, R209.reuse ;  /* 0x000000d1b1d07220 */ /* 0x080fe40000410000 */
[----:B------:R-:W-:Y:S02]  /*2c90*/  FFMA.FTZ R211, R176, R166, R211 ;  /* 0x000000a6b0d37223 */ /* 0x000fe400000100d3 */
[----:B------:R-:W-:Y:S02]  /*2ca0*/  FFMA.FTZ R186, R178, R209, -R186 ;  /* 0x000000d1b2ba7223 */ /* 0x000fe400000108ba */
[----:B------:R-:W-:Y:S02]  /*2cb0*/  FMUL.FTZ R214, R2, R42 ;  /* 0x0000002a02d67220 */ /* 0x000fe40000410000 */
[----:B------:R-:W-:-:S02]  /*2cc0*/  FFMA.FTZ R208, R178, R187, R208 ;  /* 0x000000bbb2d07223 */ /* 0x000fc400000100d0 */
[----:B------:R-:W-:Y:S02]  /*2cd0*/  FMUL.FTZ R216, R2, R43 ;  /* 0x0000002b02d87220 */ /* 0x000fe40000410000 */
[----:B------:R-:W-:Y:S02]  /*2ce0*/  FMUL.FTZ R166, R173, R211 ;  /* 0x000000d3ada67220 */ /* 0x000fe40000410000 */
[C---:B------:R-:W-:Y:S02]  /*2cf0*/  FFMA.FTZ R186, R75.reuse, R214, R186 ;  /* 0x000000d64bba7223 */ /* 0x040fe400000100ba */
[----:B------:R-:W-:Y:S02]  /*2d00*/  FFMA.FTZ R208, R75, R216, R208 ;  /* 0x000000d84bd07223 */ /* 0x000fe400000100d0 */
[-C--:B------:R-:W-:Y:S02]  /*2d10*/  FMUL.FTZ R209, R173, R207.reuse ;  /* 0x000000cfadd17220 */ /* 0x080fe40000410000 */
[----:B------:R-:W-:-:S02]  /*2d20*/  FFMA.FTZ R166, R174, R207, -R166 ;  /* 0x000000cfaea67223 */ /* 0x000fc400000108a6 */
[C---:B------:R-:W-:Y:S02]  /*2d30*/  FMUL.FTZ R207, R175.reuse, R186 ;  /* 0x000000baafcf7220 */ /* 0x040fe40000410000 */
[-C--:B------:R-:W-:Y:S02]  /*2d40*/  FMUL.FTZ R187, R175, R208.reuse ;  /* 0x000000d0afbb7220 */ /* 0x080fe40000410000 */
[----:B------:R-:W-:Y:S02]  /*2d50*/  FFMA.FTZ R209, R174, R211, R209 ;  /* 0x000000d3aed17223 */ /* 0x000fe400000100d1 */
[----:B------:R-:W-:Y:S02]  /*2d60*/  FFMA.FTZ R207, R176, R208, R207 ;  /* 0x000000d0b0cf7223 */ /* 0x000fe400000100cf */
[----:B------:R-:W-:Y:S02]  /*2d70*/  FMUL.FTZ R213, R0, R37 ;  /* 0x0000002500d57220 */ /* 0x000fe40000410000 */
[----:B------:R-:W-:-:S02]  /*2d80*/  FFMA.FTZ R187, R176, R186, -R187 ;  /* 0x000000bab0bb7223 */ /* 0x000fc400000108bb */
[----:B------:R-:W-:Y:S02]  /*2d90*/  FMUL.FTZ R211, R0, R36 ;  /* 0x0000002400d37220 */ /* 0x000fe40000410000 */
[C---:B------:R-:W-:Y:S02]  /*2da0*/  FMUL.FTZ R239, R171.reuse, R209 ;  /* 0x000000d1abef7220 */ /* 0x040fe40000410000 */
[C---:B------:R-:W-:Y:S02]  /*2db0*/  FFMA.FTZ R207, R76.reuse, R213, R207 ;  /* 0x000000d54ccf7223 */ /* 0x040fe400000100cf */
[----:B------:R-:W-:Y:S02]  /*2dc0*/  FFMA.FTZ R187, R76, R211, R187 ;  /* 0x000000d34cbb7223 */ /* 0x000fe400000100bb */
[-C--:B------:R-:W-:Y:S02]  /*2dd0*/  FFMA.FTZ R239, R172, R166.reuse, -R239 ;  /* 0x000000a6acef7223 */ /* 0x080fe400000108ef */
[----:B------:R-:W-:-:S02]  /*2de0*/  FMUL.FTZ R240, R171, R166 ;  /* 0x000000a6abf07220 */ /* 0x000fc40000410000 */
[C---:B------:R-:W-:Y:S02]  /*2df0*/  FMUL.FTZ R166, R173.reuse, R207 ;  /* 0x000000cfada67220 */ /* 0x040fe40000410000 */
[-C--:B------:R-:W-:Y:S02]  /*2e00*/  FMUL.FTZ R186, R173, R187.reuse ;  /* 0x000000bbadba7220 */ /* 0x080fe40000410000 */
[----:B------:R-:W-:Y:S02]  /*2e10*/  FFMA.FTZ R166, R174, R187, -R166 ;  /* 0x000000bbaea67223 */ /* 0x000fe400000108a6 */
[----:B------:R-:W-:Y:S02]  /*2e20*/  FMUL.FTZ R210, R164, R38 ;  /* 0x00000026a4d27220 */ /* 0x000fe40000410000 */
[----:B------:R-:W-:Y:S02]  /*2e30*/  FFMA.FTZ R186, R174, R207, R186 ;  /* 0x000000cfaeba7223 */ /* 0x000fe400000100ba */
[----:B------:R-:W-:-:S02]  /*2e40*/  FMUL.FTZ R212, R164, R39 ;  /* 0x00000027a4d47220 */ /* 0x000fc40000410000 */
[C---:B------:R-:W-:Y:S02]  /*2e50*/  FFMA.FTZ R166, R77.reuse, R210, R166 ;  /* 0x000000d24da67223 */ /* 0x040fe400000100a6 */
[----:B------:R-:W-:Y:S02]  /*2e60*/  FFMA.FTZ R186, R77, R212, R186 ;  /* 0x000000d44dba7223 */ /* 0x000fe400000100ba */
[C---:B------:R-:W-:Y:S02]  /*2e70*/  FMUL.FTZ R207, R171.reuse, R166 ;  /* 0x000000a6abcf7220 */ /* 0x040fe40000410000 */
[-C--:B------:R-:W-:Y:S02]  /*2e80*/  FMUL.FTZ R187, R171, R186.reuse ;  /* 0x000000baabbb7220 */ /* 0x080fe40000410000 */
[C---:B------:R-:W-:Y:S02]  /*2e90*/  FFMA.FTZ R240, R172.reuse, R209, R240 ;  /* 0x000000d1acf07223 */ /* 0x040fe400000100f0 */
[----:B------:R-:W-:-:S02]  /*2ea0*/  FFMA.FTZ R186, R172, R186, R207 ;  /* 0x000000baacba7223 */ /* 0x000fc400000100cf */
[----:B------:R-:W-:Y:S02]  /*2eb0*/  FFMA.FTZ R187, R172, R166, -R187 ;  /* 0x000000a6acbb7223 */ /* 0x000fe400000108bb */
[C---:B------:R-:W-:Y:S02]  /*2ec0*/  FMUL.FTZ R209, R205.reuse, R33 ;  /* 0x00000021cdd17220 */ /* 0x040fe40000410000 */
[----:B------:R-:W-:Y:S02]  /*2ed0*/  FMUL.FTZ R207, R205, R32 ;  /* 0x00000020cdcf7220 */ /* 0x000fe40000410000 */
[C---:B------:R-:W-:Y:S02]  /*2ee0*/  FFMA.FTZ R186, R78.reuse, R209, R186 ;  /* 0x000000d14eba7223 */ /* 0x040fe400000100ba */
[----:B------:R-:W-:Y:S02]  /*2ef0*/  FFMA.FTZ R187, R78, R207, R187 ;  /* 0x000000cf4ebb7223 */ /* 0x000fe400000100bb */
[----:B------:R-:W-:-:S02]  /*2f00*/  FMUL.FTZ R166, R168, R186 ;  /* 0x000000baa8a67220 */ /* 0x000fc40000410000 */
[-C--:B------:R-:W-:Y:S02]  /*2f10*/  FMUL.FTZ R208, R168, R187.reuse ;  /* 0x000000bba8d07220 */ /* 0x080fe40000410000 */
[C---:B------:R-:W-:Y:S02]  /*2f20*/  FFMA.FTZ R187, R169.reuse, R187, -R166 ;  /* 0x000000bba9bb7223 */ /* 0x040fe400000108a6 */
[----:B------:R-:W-:Y:S02]  /*2f30*/  FFMA.FTZ R186, R169, R186, R208 ;  /* 0x000000baa9ba7223 */ /* 0x000fe400000100d0 */
[C---:B------:R-:W-:Y:S02]  /*2f40*/  FMUL.FTZ R208, R170.reuse, R34 ;  /* 0x00000022aad07220 */ /* 0x040fe40000410000 */
[----:B------:R-:W-:Y:S02]  /*2f50*/  FMUL.FTZ R166, R170, R35 ;  /* 0x00000023aaa67220 */ /* 0x000fe40000410000 */
[----:B------:R-:W-:-:S02]  /*2f60*/  FFMA.FTZ R243, R79, R208, R187 ;  /* 0x000000d04ff37223 */ /* 0x000fc400000100bb */
[----:B------:R-:W-:Y:S02]  /*2f70*/  FFMA.FTZ R238, R79, R166, R186 ;  /* 0x000000a64fee7223 */ /* 0x000fe400000100ba */
[----:B------:R0:W1:Y:S01]  /*2f80*/  @P2 LDS.64 R186, [R163.X8+0x5658] ;  /* 0x00565800a3ba2984 */ /* 0x0000620000008a00 */
[----:B------:R-:W-:Y:S05]  /*2f90*/  @P2 BRA `(.L_x_10653) ;  /* 0x000000b000002947 */ /* 0x000fea0003800000 */
[----:B----4-:R-:W-:Y:S01]  /*2fa0*/  ULDC UR34, c[0x0][0x174] ;  /* 0x00005d0000227ab9 */ /* 0x010fe20000000800 */
        /* <DEDUP_REMOVED lines=9> */
[----:B------:R1:W2:Y:S02]  /*3040*/  @P3 LDS.64 R186, [R241.X8+0x4650] ;  /* 0x00465000f1ba3984 */ /* 0x0002a40000008a00 */
.L_x_10653:
[----:B----4-:R-:W-:Y:S05]  /*3050*/  BSYNC B0 ;  /* 0x0000000000007941 */ /* 0x010fea0003800000 */
.L_x_10652:
[CC--:B------:R-:W-:Y:S01]  /*3060*/  FMUL.FTZ R242, R168.reuse, R240.reuse ;  /* 0x000000f0a8f27220 */ /* 0x0c0fe20000410000 */
[----:B------:R-:W3:Y:S01]  /*3070*/  SHFL.UP PT, R246, R238, 0x1, RZ ;  /* 0x04200000eef67989 */ /* 0x000ee200000e00ff */
[-C--:B------:R-:W-:Y:S01]  /*3080*/  FMUL.FTZ R244, R168, R239.reuse ;  /* 0x000000efa8f47220 */ /* 0x080fe20000410000 */
[----:B------:R-:W-:Y:S01]  /*3090*/  ISETP.GE.AND P3, PT, R161, 0x1, PT ;  /* 0x00000001a100780c */ /* 0x000fe20003f66270 */
[C---:B-1----:R-:W-:Y:S01]  /*30a0*/  FFMA.FTZ R241, R169.reuse, R239, -R242 ;  /* 0x000000efa9f17223 */ /* 0x042fe200000108f2 */
[----:B------:R-:W1:Y:S01]  /*30b0*/  SHFL.UP PT, R245, R243, 0x1, RZ ;  /* 0x04200000f3f57989 */ /* 0x000e6200000e00ff */
[----:B------:R-:W-:Y:S01]  /*30c0*/  FFMA.FTZ R240, R169, R240, R244 ;  /* 0x000000f0a9f07223 */ /* 0x000fe200000100f4 */
[----:B------:R-:W-:Y:S01]  /*30d0*/  BSSY B0, `(.L_x_10654) ;  /* 0x000011f000007945 */ /* 0x000fe20003800000 */
[C---:B------:R-:W-:Y:S01]  /*30e0*/  FMUL.FTZ R159, R14.reuse, R159 ;  /* 0x0000009f0e9f7220 */ /* 0x040fe20000410000 */
[----:B------:R-:W4:Y:S01]  /*30f0*/  SHFL.UP PT, R239, R241, 0x1, RZ ;  /* 0x04200000f1ef7989 */ /* 0x000f2200000e00ff */
[----:B------:R-:W-:-:S02]  /*3100*/  FMUL.FTZ R158, R14, R158 ;  /* 0x0000009e0e9e7220 */ /* 0x000fc40000410000 */
[C---:B------:R-:W-:Y:S01]  /*3110*/  FMUL.FTZ R157, R15.reuse, R157 ;  /* 0x0000009d0f9d7220 */ /* 0x040fe20000410000 */
[----:B------:R-:W0:Y:S01]  /*3120*/  SHFL.UP PT, R242, R240, 0x1, RZ ;  /* 0x04200000f0f27989 */ /* 0x000e2200000e00ff */
[----:B------:R-:W-:Y:S02]  /*3130*/  FMUL.FTZ R156, R15, R156 ;  /* 0x0000009c0f9c7220 */ /* 0x000fe40000410000 */
[C---:B------:R-:W-:Y:S01]  /*3140*/  FMUL.FTZ R155, R16.reuse, R155 ;  /* 0x0000009b109b7220 */ /* 0x040fe20000410000 */
[----:B-----5:R-:W-:Y:S01]  /*3150*/  SHFL.IDX PT, R193, R193, RZ, 0x1f ;  /* 0x00001fffc1c17589 */ /* 0x020fe200000e0000 */
[----:B------:R-:W-:Y:S02]  /*3160*/  FMUL.FTZ R154, R16, R154 ;  /* 0x0000009a109a7220 */ /* 0x000fe40000410000 */
[C---:B------:R-:W-:Y:S02]  /*3170*/  FMUL.FTZ R152, R17.reuse, R152 ;  /* 0x0000009811987220 */ /* 0x040fe40000410000 */
[----:B------:R-:W-:-:S02]  /*3180*/  FMUL.FTZ R153, R17, R153 ;  /* 0x0000009911997220 */ /* 0x000fc40000410000 */
[----:B------:R-:W-:Y:S02]  /*3190*/  FMUL.FTZ R151, R18, R151 ;  /* 0x0000009712977220 */ /* 0x000fe40000410000 */
[----:B---3--:R-:W-:Y:S02]  /*31a0*/  FMUL.FTZ R244, R240, R246 ;  /* 0x000000f6f0f47220 */ /* 0x008fe40000410000 */
[----:B------:R-:W-:Y:S02]  /*31b0*/  FMUL.FTZ R150, R18, R150 ;  /* 0x0000009612967220 */ /* 0x000fe40000410000 */
[-C--:B-1----:R-:W-:Y:S02]  /*31c0*/  FMUL.FTZ R247, R240, R245.reuse ;  /* 0x000000f5f0f77220 */ /* 0x082fe40000410000 */
[C---:B------:R-:W-:Y:S02]  /*31d0*/  FFMA.FTZ R244, R241.reuse, R245, -R244 ;  /* 0x000000f5f1f47223 */ /* 0x040fe400000108f4 */
[----:B------:R-:W-:-:S02]  /*31e0*/  FFMA.FTZ R247, R241, R246, R247 ;  /* 0x000000f6f1f77223 */ /* 0x000fc400000100f7 */
[----:B------:R-:W-:Y:S02]  /*31f0*/  @P3 FADD.FTZ R243, R243, R244 ;  /* 0x000000f4f3f33221 */ /* 0x000fe40000010000 */
[CC--:B----4-:R-:W-:Y:S02]  /*3200*/  FMUL.FTZ R245, R240.reuse, R239.reuse ;  /* 0x000000eff0f57220 */ /* 0x0d0fe40000410000 */
[-C--:B0-----:R-:W-:Y:S02]  /*3210*/  FMUL.FTZ R244, R240, R242.reuse ;  /* 0x000000f2f0f47220 */ /* 0x081fe40000410000 */
[----:B------:R-:W-:Y:S02]  /*3220*/  @P3 FADD.FTZ R238, R238, R247 ;  /* 0x000000f7eeee3221 */ /* 0x000fe40000010000 */
[C---:B------:R-:W-:Y:S02]  /*3230*/  FFMA.FTZ R245, R241.reuse, R242, R245 ;  /* 0x000000f2f1f57223 */ /* 0x040fe400000100f5 */
[----:B------:R-:W-:Y:S01]  /*3240*/  @P3 FFMA.FTZ R241, R241, R239, -R244 ;  /* 0x000000eff1f13223 */ /* 0x000fe200000108f4 */
[----:B------:R-:W0:Y:S01]  /*3250*/  SHFL.UP PT, R246, R238, 0x2, RZ ;  /* 0x04400000eef67989 */ /* 0x000e2200000e00ff */
[C---:B------:R-:W-:Y:S01]  /*3260*/  FMUL.FTZ R148, R19.reuse, R148 ;  /* 0x0000009413947220 */ /* 0x040fe20000410000 */
[----:B------:R-:W-:Y:S01]  /*3270*/  FSEL R240, R240, R245, !P3 ;  /* 0x000000f5f0f07208 */ /* 0x000fe20005800000 */
[----:B------:R-:W-:Y:S01]  /*3280*/  FMUL.FTZ R149, R19, R149 ;  /* 0x0000009513957220 */ /* 0x000fe20000410000 */
[----:B------:R-:W1:Y:S01]  /*3290*/  SHFL.UP PT, R244, R243, 0x2, RZ ;  /* 0x04400000f3f47989 */ /* 0x000e6200000e00ff */
[----:B------:R-:W-:Y:S01]  /*32a0*/  ISETP.GE.AND P3, PT, R161, 0x2, PT ;  /* 0x00000002a100780c */ /* 0x000fe20003f66270 */
[----:B------:R-:W-:-:S02]  /*32b0*/  FMUL.FTZ R147, R20, R147 ;  /* 0x0000009314937220 */ /* 0x000fc40000410000 */
[----:B------:R-:W3:Y:S01]  /*32c0*/  SHFL.UP PT, R239, R241, 0x2, RZ ;  /* 0x04400000f1ef7989 */ /* 0x000ee200000e00ff */
[----:B------:R-:W-:Y:S02]  /*32d0*/  FMUL.FTZ R146, R20, R146 ;  /* 0x0000009214927220 */ /* 0x000fe40000410000 */
[C---:B------:R-:W-:Y:S01]  /*32e0*/  FMUL.FTZ R144, R21.reuse, R144 ;  /* 0x0000009015907220 */ /* 0x040fe20000410000 */
[----:B------:R-:W4:Y:S01]  /*32f0*/  SHFL.UP PT, R242, R240, 0x2, RZ ;  /* 0x04400000f0f27989 */ /* 0x000f2200000e00ff */
[----:B------:R-:W-:Y:S02]  /*3300*/  FMUL.FTZ R145, R21, R145 ;  /* 0x0000009115917220 */ /* 0x000fe40000410000 */
[C---:B------:R-:W-:Y:S02]  /*3310*/  FMUL.FTZ R143, R22.reuse, R143 ;  /* 0x0000008f168f7220 */ /* 0x040fe40000410000 */
[----:B------:R-:W-:Y:S02]  /*3320*/  FMUL.FTZ R142, R22, R142 ;  /* 0x0000008e168e7220 */ /* 0x000fe40000410000 */
[----:B------:R-:W-:-:S02]  /*3330*/  FMUL.FTZ R140, R23, R140 ;  /* 0x0000008c178c7220 */ /* 0x000fc40000410000 */
[----:B------:R-:W-:Y:S02]  /*3340*/  FMUL.FTZ R141, R23, R141 ;  /* 0x0000008d178d7220 */ /* 0x000fe40000410000 */
[----:B------:R-:W-:Y:S02]  /*3350*/  FMUL.FTZ R139, R24, R139 ;  /* 0x0000008b188b7220 */ /* 0x000fe40000410000 */
[----:B0-----:R-:W-:Y:S02]  /*3360*/  FMUL.FTZ R245, R240, R246 ;  /* 0x000000f6f0f57220 */ /* 0x001fe40000410000 */
[----:B------:R-:W-:Y:S02]  /*3370*/  FMUL.FTZ R138, R24, R138 ;  /* 0x0000008a188a7220 */ /* 0x000fe40000410000 */
[-C--:B-1----:R-:W-:Y:S02]  /*3380*/  FMUL.FTZ R247, R240, R244.reuse ;  /* 0x000000f4f0f77220 */ /* 0x082fe40000410000 */
[----:B------:R-:W-:-:S02]  /*3390*/  FFMA.FTZ R244, R241, R244, -R245 ;  /* 0x000000f4f1f47223 */ /* 0x000fc400000108f5 */
[----:B------:R-:W-:Y:S02]  /*33a0*/  FFMA.FTZ R247, R241, R246, R247 ;  /* 0x000000f6f1f77223 */ /* 0x000fe400000100f7 */
[----:B------:R-:W-:Y:S02]  /*33b0*/  @P3 FADD.FTZ R243, R243, R244 ;  /* 0x000000f4f3f33221 */ /* 0x000fe40000010000 */
[----:B------:R-:W-:Y:S02]  /*33c0*/  @P3 FADD.FTZ R238, R238, R247 ;  /* 0x000000f7eeee3221 */ /* 0x000fe40000010000 */
[C---:B---3--:R-:W-:Y:S02]  /*33d0*/  FMUL.FTZ R245, R240.reuse, R239 ;  /* 0x000000eff0f57220 */ /* 0x048fe40000410000 */
[-C--:B----4-:R-:W-:Y:S01]  /*33e0*/  FMUL.FTZ R244, R240, R242.reuse ;  /* 0x000000f2f0f47220 */ /* 0x090fe20000410000 */
[----:B------:R-:W0:Y:S01]  /*33f0*/  SHFL.UP PT, R246, R238, 0x4, RZ ;  /* 0x04800000eef67989 */ /* 0x000e2200000e00ff */
[----:B------:R-:W-:-:S02]  /*3400*/  FFMA.FTZ R245, R241, R242, R245 ;  /* 0x000000f2f1f57223 */ /* 0x000fc400000100f5 */
[----:B------:R-:W-:Y:S02]  /*3410*/  @P3 FFMA.FTZ R241, R241, R239, -R244 ;  /* 0x000000eff1f13223 */ /* 0x000fe400000108f4 */
[----:B------:R-:W1:Y:S01]  /*3420*/  SHFL.UP PT, R244, R243, 0x4, RZ ;  /* 0x04800000f3f47989 */ /* 0x000e6200000e00ff */
[----:B------:R-:W-:Y:S01]  /*3430*/  FSEL R245, R240, R245, !P3 ;  /* 0x000000f5f0f57208 */ /* 0x000fe20005800000 */
[----:B------:R-:W-:Y:S01]  /*3440*/  FMUL.FTZ R136, R25, R136 ;  /* 0x0000008819887220 */ /* 0x000fe20000410000 */
[----:B------:R-:W-:Y:S01]  /*3450*/  ISETP.GE.AND P3, PT, R161, 0x4, PT ;  /* 0x00000004a100780c */ /* 0x000fe20003f66270 */
[----:B------:R-:W3:Y:S01]  /*3460*/  SHFL.UP PT, R240, R241, 0x4, RZ ;  /* 0x04800000f1f07989 */ /* 0x000ee200000e00ff */
[----:B------:R-:W-:Y:S02]  /*3470*/  FMUL.FTZ R137, R25, R137 ;  /* 0x0000008919897220 */ /* 0x000fe40000410000 */
[C---:B------:R-:W-:Y:S01]  /*3480*/  FMUL.FTZ R135, R26.reuse, R135 ;  /* 0x000000871a877220 */ /* 0x040fe20000410000 */
[----:B------:R-:W4:Y:S01]  /*3490*/  SHFL.UP PT, R242, R245, 0x4, RZ ;  /* 0x04800000f5f27989 */ /* 0x000f2200000e00ff */
[----:B------:R-:W-:-:S02]  /*34a0*/  FMUL.FTZ R134, R26, R134 ;  /* 0x000000861a867220 */ /* 0x000fc40000410000 */
[C---:B------:R-:W-:Y:S02]  /*34b0*/  FMUL.FTZ R132, R27.reuse, R132 ;  /* 0x000000841b847220 */ /* 0x040fe40000410000 */
[----:B------:R-:W-:Y:S02]  /*34c0*/  FMUL.FTZ R133, R27, R133 ;  /* 0x000000851b857220 */ /* 0x000fe40000410000 */
[C---:B0-----:R-:W-:Y:S02]  /*34d0*/  FMUL.FTZ R239, R245.reuse, R246 ;  /* 0x000000f6f5ef7220 */ /* 0x041fe40000410000 */
[-C--:B-1----:R-:W-:Y:S02]  /*34e0*/  FMUL.FTZ R247, R245, R244.reuse ;  /* 0x000000f4f5f77220 */ /* 0x082fe40000410000 */
[----:B------:R-:W-:Y:S02]  /*34f0*/  FFMA.FTZ R244, R241, R244, -R239 ;  /* 0x000000f4f1f47223 */ /* 0x000fe400000108ef */
[----:B---3--:R-:W-:-:S02]  /*3500*/  FMUL.FTZ R239, R245, R240 ;  /* 0x000000f0f5ef7220 */ /* 0x008fc40000410000 */
[----:B------:R-:W-:Y:S02]  /*3510*/  FFMA.FTZ R247, R241, R246, R247 ;  /* 0x000000f6f1f77223 */ /* 0x000fe400000100f7 */
[----:B------:R-:W-:Y:S02]  /*3520*/  @P3 FADD.FTZ R243, R243, R244 ;  /* 0x000000f4f3f33221 */ /* 0x000fe40000010000 */
[-C--:B----4-:R-:W-:Y:S02]  /*3530*/  FFMA.FTZ R244, R241, R242.reuse, R239 ;  /* 0x000000f2f1f47223 */ /* 0x090fe400000100ef */
[C---:B------:R-:W-:Y:S02]  /*3540*/  FMUL.FTZ R242, R245.reuse, R242 ;  /* 0x000000f2f5f27220 */ /* 0x040fe40000410000 */
[----:B------:R-:W-:Y:S01]  /*3550*/  @P3 FADD.FTZ R238, R238, R247 ;  /* 0x000000f7eeee3221 */ /* 0x000fe20000010000 */
[----:B------:R-:W-:Y:S01]  /*3560*/  FSEL R244, R245, R244, !P3 ;  /* 0x000000f4f5f47208 */ /* 0x000fe20005800000 */
[----:B------:R-:W-:Y:S01]  /*3570*/  @P3 FFMA.FTZ R241, R241, R240, -R242 ;  /* 0x000000f0f1f13223 */ /* 0x000fe200000108f2 */
[----:B------:R-:W-:Y:S01]  /*3580*/  ISETP.GE.AND P3, PT, R161, 0x8, PT ;  /* 0x00000008a100780c */ /* 0x000fe20003f66270 */
[----:B------:R-:W0:Y:S04]  /*3590*/  SHFL.UP PT, R242, R243, 0x8, RZ ;  /* 0x05000000f3f27989 */ /* 0x000e2800000e00ff */
[----:B------:R-:W1:Y:S04]  /*35a0*/  SHFL.UP PT, R245, R238, 0x8, RZ ;  /* 0x05000000eef57989 */ /* 0x000e6800000e00ff */
[----:B------:R-:W3:Y:S04]  /*35b0*/  SHFL.UP PT, R239, R241, 0x8, RZ ;  /* 0x05000000f1ef7989 */ /* 0x000ee800000e00ff */
[----:B------:R-:W4:Y:S01]  /*35c0*/  SHFL.UP PT, R240, R244, 0x8, RZ ;  /* 0x05000000f4f07989 */ /* 0x000f2200000e00ff */
[----:B0-----:R-:W-:-:S02]  /*35d0*/  FMUL.FTZ R248, R244, R242 ;  /* 0x000000f2f4f87220 */ /* 0x001fc40000410000 */
[CC--:B-1----:R-:W-:Y:S02]  /*35e0*/  FMUL.FTZ R246, R244.reuse, R245.reuse ;  /* 0x000000f5f4f67220 */ /* 0x0c2fe40000410000 */
[C---:B------:R-:W-:Y:S02]  /*35f0*/  FFMA.FTZ R247, R241.reuse, R245, R248 ;  /* 0x000000f5f1f77223 */ /* 0x040fe400000100f8 */
[C---:B------:R-:W-:Y:S02]  /*3600*/  FFMA.FTZ R246, R241.reuse, R242, -R246 ;  /* 0x000000f2f1f67223 */ /* 0x040fe400000108f6 */
[C---:B---3--:R-:W-:Y:S02]  /*3610*/  FMUL.FTZ R245, R244.reuse, R239 ;  /* 0x000000eff4f57220 */ /* 0x048fe40000410000 */
[-C--:B----4-:R-:W-:Y:S02]  /*3620*/  FMUL.FTZ R242, R244, R240.reuse ;  /* 0x000000f0f4f27220 */ /* 0x090fe40000410000 */
[----:B------:R-:W-:-:S02]  /*3630*/  FFMA.FTZ R245, R241, R240, R245 ;  /* 0x000000f0f1f57223 */ /* 0x000fc400000100f5 */
[----:B------:R-:W-:Y:S02]  /*3640*/  @P3 FFMA.FTZ R241, R241, R239, -R242 ;  /* 0x000000eff1f13223 */ /* 0x000fe400000108f2 */
[----:B------:R-:W-:Y:S01]  /*3650*/  @P3 FADD.FTZ R238, R238, R247 ;  /* 0x000000f7eeee3221 */ /* 0x000fe20000010000 */
[----:B------:R-:W-:Y:S01]  /*3660*/  FSEL R245, R244, R245, !P3 ;  /* 0x000000f5f4f57208 */ /* 0x000fe20005800000 */
[----:B------:R-:W-:Y:S01]  /*3670*/  @P3 FADD.FTZ R243, R243, R246 ;  /* 0x000000f6f3f33221 */ /* 0x000fe20000010000 */
[----:B------:R-:W0:Y:S01]  /*3680*/  SHFL.UP PT, R240, R241, 0x10, RZ ;  /* 0x06000000f1f07989 */ /* 0x000e2200000e00ff */
[----:B------:R-:W-:-:S03]  /*3690*/  ISETP.GE.AND P3, PT, R161, 0x10, PT ;  /* 0x00000010a100780c */ /* 0x000fc60003f66270 */
[----:B------:R-:W1:Y:S04]  /*36a0*/  SHFL.UP PT, R242, R245, 0x10, RZ ;  /* 0x06000000f5f27989 */ /* 0x000e6800000e00ff */
[----:B------:R-:W3:Y:S04]  /*36b0*/  SHFL.UP PT, R246, R238, 0x10, RZ ;  /* 0x06000000eef67989 */ /* 0x000ee800000e00ff */
[----:B------:R-:W4:Y:S01]  /*36c0*/  SHFL.UP PT, R244, R243, 0x10, RZ ;  /* 0x06000000f3f47989 */ /* 0x000f2200000e00ff */
[----:B0-----:R-:W-:-:S04]  /*36d0*/  FMUL.FTZ R239, R245, R240 ;  /* 0x000000f0f5ef7220 */ /* 0x001fc80000410000 */
[-C--:B-1----:R-:W-:Y:S02]  /*36e0*/  FFMA.FTZ R250, R241, R242.reuse, R239 ;  /* 0x000000f2f1fa7223 */ /* 0x082fe400000100ef */
[C---:B------:R-:W-:Y:S02]  /*36f0*/  FMUL.FTZ R242, R245.reuse, R242 ;  /* 0x000000f2f5f27220 */ /* 0x040fe40000410000 */
[C---:B---3--:R-:W-:Y:S01]  /*3700*/  FMUL.FTZ R247, R245.reuse, R246 ;  /* 0x000000f6f5f77220 */ /* 0x048fe20000410000 */
[C---:B------:R-:W-:Y:S01]  /*3710*/  FSEL R250, R245.reuse, R250, !P3 ;  /* 0x000000faf5fa7208 */ /* 0x040fe20005800000 */
[-C--:B----4-:R-:W-:Y:S02]  /*3720*/  FMUL.FTZ R239, R245, R244.reuse ;  /* 0x000000f4f5ef7220 */ /* 0x090fe40000410000 */
[----:B------:R-:W-:-:S03]  /*3730*/  FFMA.FTZ R248, R241, R244, -R247 ;  /* 0x000000f4f1f87223 */ /* 0x000fc600000108f7 */
[----:B------:R-:W0:Y:S01]  /*3740*/  SHFL.UP PT, R250, R250, 0x1, RZ ;  /* 0x04200000fafa7989 */ /* 0x000e2200000e00ff */
[C---:B------:R-:W-:Y:S02]  /*3750*/  FFMA.FTZ R239, R241.reuse, R246, R239 ;  /* 0x000000f6f1ef7223 */ /* 0x040fe400000100ef */
[----:B------:R-:W-:Y:S02]  /*3760*/  @P3 FFMA.FTZ R241, R241, R240, -R242 ;  /* 0x000000f0f1f13223 */ /* 0x000fe400000108f2 */
[----:B------:R-:W-:Y:S01]  /*3770*/  @P3 FADD.FTZ R243, R243, R248 ;  /* 0x000000f8f3f33221 */ /* 0x000fe20000010000 */
[----:B------:R1:W-:Y:S01]  /*3780*/  SHFL.IDX PT, R242, R192, RZ, 0x1f ;  /* 0x00001fffc0f27589 */ /* 0x0003e200000e0000 */
[C---:B------:R-:W-:Y:S02]  /*3790*/  FMUL.FTZ R245, R169.reuse, R159 ;  /* 0x0000009fa9f57220 */ /* 0x040fe40000410000 */
[----:B--2---:R-:W-:Y:S01]  /*37a0*/  FMUL.FTZ R246, R168, -R186 ;  /* 0x800000baa8f67220 */ /* 0x004fe20000410000 */
[----:B------:R-:W2:Y:S01]  /*37b0*/  SHFL.UP PT, R241, R241, 0x1, RZ ;  /* 0x04200000f1f17989 */ /* 0x000ea200000e00ff */
[----:B------:R-:W-:Y:S01]  /*37c0*/  @P3 FADD.FTZ R238, R238, R239 ;  /* 0x000000efeeee3221 */ /* 0x000fe20000010000 */
[----:B------:R-:W-:Y:S01]  /*37d0*/  ISETP.NE.AND P3, PT, R162, 0x1f, PT ;  /* 0x0000001fa200780c */ /* 0x000fe20003f65270 */
[----:B------:R-:W-:Y:S01]  /*37e0*/  FFMA.FTZ R246, R169, -R187, R246 ;  /* 0x800000bba9f67223 */ /* 0x000fe200000100f6 */
[----:B------:R-:W3:Y:S01]  /*37f0*/  SHFL.UP PT, R243, R243, 0x1, RZ ;  /* 0x04200000f3f37989 */ /* 0x000ee200000e00ff */
[----:B-1----:R-:W-:-:S03]  /*3800*/  FMUL.FTZ R192, R168, R159 ;  /* 0x0000009fa8c07220 */ /* 0x002fc60000410000 */
[----:B------:R-:W1:Y:S01]  /*3810*/  SHFL.UP PT, R238, R238, 0x1, RZ ;  /* 0x04200000eeee7989 */ /* 0x000e6200000e00ff */
[----:B0-----:R-:W-:-:S04]  /*3820*/  FMUL.FTZ R240, R250, R193 ;  /* 0x000000c1faf07220 */ /* 0x001fc80000410000 */
[-C--:B--2---:R-:W-:Y:S02]  /*3830*/  FFMA.FTZ R244, R241, R242.reuse, -R240 ;  /* 0x000000f2f1f47223 */ /* 0x084fe400000108f0 */
[----:B------:R-:W-:Y:S02]  /*3840*/  FMUL.FTZ R240, R250, R242 ;  /* 0x000000f2faf07220 */ /* 0x000fe40000410000 */
[----:B---3--:R-:W-:Y:S02]  /*3850*/  @P1 FADD.FTZ R242, R243, R244 ;  /* 0x000000f4f3f21221 */ /* 0x008fe40000010000 */
[-C--:B------:R-:W-:Y:S02]  /*3860*/  FFMA.FTZ R244, -R168, R158.reuse, -R245 ;  /* 0x0000009ea8f47223 */ /* 0x080fe400000109f5 */
[----:B------:R-:W-:Y:S02]  /*3870*/  FFMA.FTZ R243, R169, R158, -R192 ;  /* 0x0000009ea9f37223 */ /* 0x000fe400000108c0 */
[----:B------:R-:W-:-:S02]  /*3880*/  FADD.FTZ R244, -R157, R244 ;  /* 0x000000f49df47221 */ /* 0x000fc40000010100 */
[----:B------:R-:W-:Y:S02]  /*3890*/  FADD.FTZ R243, R156, R243 ;  /* 0x000000f39cf37221 */ /* 0x000fe40000010000 */
[CC--:B------:R-:W-:Y:S02]  /*38a0*/  FMUL.FTZ R192, R171.reuse, -R244.reuse ;  /* 0x800000f4abc07220 */ /* 0x0c0fe40000410000 */
[-C--:B------:R-:W-:Y:S02]  /*38b0*/  FMUL.FTZ R245, R171, -R243.reuse ;  /* 0x800000f3abf57220 */ /* 0x080fe40000410000 */
[C---:B------:R-:W-:Y:S02]  /*38c0*/  FFMA.FTZ R243, R172.reuse, R243, -R192 ;  /* 0x000000f3acf37223 */ /* 0x040fe400000108c0 */
[----:B------:R-:W-:Y:S02]  /*38d0*/  FFMA.FTZ R192, R172, R244, R245 ;  /* 0x000000f4acc07223 */ /* 0x000fe400000100f5 */
[----:B------:R-:W-:-:S02]  /*38e0*/  FMUL.FTZ R244, R168, R187 ;  /* 0x000000bba8f47220 */ /* 0x000fc40000410000 */
[----:B------:R-:W-:Y:S02]  /*38f0*/  FMUL.FTZ R245, R171, -R246 ;  /* 0x800000f6abf57220 */ /* 0x000fe40000410000 */
[----:B------:R-:W-:Y:S02]  /*3900*/  FFMA.FTZ R244, R169, R186, -R244 ;  /* 0x000000baa9f47223 */ /* 0x000fe400000108f4 */
[----:B------:R-:W-:Y:S02]  /*3910*/  FADD.FTZ R192, -R155, R192 ;  /* 0x000000c09bc07221 */ /* 0x000fe40000010100 */
[-C--:B------:R-:W-:Y:S02]  /*3920*/  FMUL.FTZ R247, R171, -R244.reuse ;  /* 0x800000f4abf77220 */ /* 0x080fe40000410000 */
[----:B------:R-:W-:Y:S02]  /*3930*/  FFMA.FTZ R244, R172, R244, -R245 ;  /* 0x000000f4acf47223 */ /* 0x000fe400000108f5 */
[----:B------:R-:W-:-:S02]  /*3940*/  FADD.FTZ R243, R154, R243 ;  /* 0x000000f39af37221 */ /* 0x000fc40000010000 */
[----:B------:R-:W-:Y:S02]  /*3950*/  FFMA.FTZ R245, R172, R246, R247 ;  /* 0x000000f6acf57223 */ /* 0x000fe400000100f7 */
[CC--:B------:R-:W-:Y:S02]  /*3960*/  FMUL.FTZ R246, R173.reuse, -R192.reuse ;  /* 0x800000c0adf67220 */ /* 0x0c0fe40000410000 */
        /* <DEDUP_REMOVED lines=23> */
[C---:B------:R-:W-:Y:S02]  /*3ae0*/  FMUL.FTZ R247, R177.reuse, -R245 ;  /* 0x800000f5b1f77220 */ /* 0x040fe40000410000 */
        /* <DEDUP_REMOVED lines=19> */
[C---:B------:R-:W-:Y:S02]  /*3c20*/  FMUL.FTZ R247, R181.reuse, -R245 ;  /* 0x800000f5b5f77220 */ /* 0x040fe40000410000 */
        /* <DEDUP_REMOVED lines=9> */
[----:B------:R-:W-:Y:S02]  /*3cc0*/  FMUL.FTZ R192, R183, -R244 ;  /* 0x800000f4b7c07220 */ /* 0x000fe40000410000 */
        /* <DEDUP_REMOVED lines=48> */
[C---:B------:R-:W-:Y:S02]  /*3fd0*/  FMUL.FTZ R192, R199.reuse, -R244 ;  /* 0x800000f4c7c07220 */ /* 0x040fe40000410000 */
[C---:B------:R-:W-:Y:S02]  /*3fe0*/  FFMA.FTZ R246, R200.reuse, R246, R247 ;  /* 0x000000f6c8f67223 */ /* 0x040fe400000100f7 */
[-C--:B------:R-:W-:Y:S02]  /*3ff0*/  FMUL.FTZ R247, R199, -R245.reuse ;  /* 0x800000f5c7f77220 */ /* 0x080fe40000410000 */
[----:B------:R-:W-:-:S02]  /*4000*/  FFMA.FTZ R245, R200, R245, R192 ;  /* 0x000000f5c8f57223 */ /* 0x000fc400000100c0 */
[----:B------:R-:W-:Y:S02]  /*4010*/  FADD.FTZ R243, R132, R243 ;  /* 0x000000f384f37221 */ /* 0x000fe40000010000 */
[----:B------:R-:W-:Y:S02]  /*4020*/  FADD.FTZ R192, -R133, R246 ;  /* 0x000000f685c07221 */ /* 0x000fe40000010100 */
[----:B------:R-:W-:Y:S02]  /*4030*/  FFMA.FTZ R244, R200, R244, -R247 ;  /* 0x000000f4c8f47223 */ /* 0x000fe400000108f7 */
[C---:B------:R-:W-:Y:S02]  /*4040*/  FMUL.FTZ R247, R201.reuse, -R243 ;  /* 0x800000f3c9f77220 */ /* 0x040fe40000410000 */
[-C--:B------:R-:W-:Y:S02]  /*4050*/  FMUL.FTZ R246, R201, -R192.reuse ;  /* 0x800000c0c9f67220 */ /* 0x080fe40000410000 */
[----:B------:R-:W-:-:S02]  /*4060*/  FFMA.FTZ R247, R202, R192, R247 ;  /* 0x000000c0caf77223 */ /* 0x000fc400000100f7 */
[C---:B------:R-:W-:Y:S02]  /*4070*/  FFMA.FTZ R246, R202.reuse, R243, -R246 ;  /* 0x000000f3caf67223 */ /* 0x040fe400000108f6 */
[CC--:B------:R-:W-:Y:S02]  /*4080*/  FMUL.FTZ R192, R201.reuse, -R244.reuse ;  /* 0x800000f4c9c07220 */ /* 0x0c0fe40000410000 */
[-C--:B------:R-:W-:Y:S02]  /*4090*/  FMUL.FTZ R243, R201, -R245.reuse ;  /* 0x800000f5c9f37220 */ /* 0x080fe40000410000 */
[C---:B------:R-:W-:Y:S02]  /*40a0*/  FFMA.FTZ R245, R202.reuse, R245, R192 ;  /* 0x000000f5caf57223 */ /* 0x040fe400000100c0 */
[----:B------:R-:W-:Y:S02]  /*40b0*/  FFMA.FTZ R244, R202, R244, -R243 ;  /* 0x000000f4caf47223 */ /* 0x000fe400000108f3 */
[----:B------:R-:W-:-:S02]  /*40c0*/  FMUL.FTZ R192, R28, R131 ;  /* 0x000000831cc07220 */ /* 0x000fc40000410000 */
[----:B------:R-:W-:Y:S02]  /*40d0*/  FMUL.FTZ R243, R28, R130 ;  /* 0x000000821cf37220 */ /* 0x000fe40000410000 */
[----:B------:R-:W-:Y:S02]  /*40e0*/  FADD.FTZ R247, -R192, R247 ;  /* 0x000000f7c0f77221 */ /* 0x000fe40000010100 */
[----:B------:R-:W-:Y:S02]  /*40f0*/  FADD.FTZ R246, R243, R246 ;  /* 0x000000f6f3f67221 */ /* 0x000fe40000010000 */
[C---:B------:R-:W-:Y:S02]  /*4100*/  FMUL.FTZ R131, R203.reuse, -R247 ;  /* 0x800000f7cb837220 */ /* 0x040fe40000410000 */
[C---:B------:R-:W-:Y:S02]  /*4110*/  FMUL.FTZ R248, R203.reuse, -R246 ;  /* 0x800000f6cbf87220 */ /* 0x040fe40000410000 */
[----:B------:R-:W-:-:S02]  /*4120*/  FMUL.FTZ R239, R203, -R245 ;  /* 0x800000f5cbef7220 */ /* 0x000fc40000410000 */
[C---:B------:R-:W-:Y:S02]  /*4130*/  FFMA.FTZ R130, R204.reuse, R246, -R131 ;  /* 0x000000f6cc827223 */ /* 0x040fe40000010883 */
[C---:B------:R-:W-:Y:S02]  /*4140*/  FFMA.FTZ R131, R204.reuse, R247, R248 ;  /* 0x000000f7cc837223 */ /* 0x040fe400000100f8 */
[-C--:B------:R-:W-:Y:S02]  /*4150*/  FMUL.FTZ R247, R203, -R244.reuse ;  /* 0x800000f4cbf77220 */ /* 0x080fe40000410000 */
[----:B------:R-:W-:Y:S02]  /*4160*/  FFMA.FTZ R248, R204, R244, -R239 ;  /* 0x000000f4ccf87223 */ /* 0x000fe400000108ef */
[C---:B------:R-:W-:Y:S02]  /*4170*/  FMUL.FTZ R239, R29.reuse, R128 ;  /* 0x000000801def7220 */ /* 0x040fe40000410000 */
[----:B------:R-:W-:-:S02]  /*4180*/  FMUL.FTZ R244, R29, R129 ;  /* 0x000000811df47220 */ /* 0x000fc40000410000 */
        /* <DEDUP_REMOVED lines=8> */
[----:B01----:R-:W-:-:S04]  /*4210*/  FMUL.FTZ R131, R247, R252 ;  /* 0x000000fcf7837220 */ /* 0x003fc80000410000 */
[CC--:B----4-:R-:W-:Y:S02]  /*4220*/  FFMA.FTZ R130, R248.reuse, R250.reuse, -R131 ;  /* 0x000000faf8827223 */ /* 0x0d0fe40000010883 */
[----:B------:R-:W-:Y:S02]  /*4230*/  FMUL.FTZ R131, R247, R250 ;  /* 0x000000faf7837220 */ /* 0x000fe40000410000 */
        /* <DEDUP_REMOVED lines=8> */
.L_x_10655:
[----:B-1----:R-:W-:Y:S05]  /*42c0*/  BSYNC B0 ;  /* 0x0000000000007941 */ /* 0x002fea0003800000 */
.L_x_10654:
[----:B------:R-:W-:Y:S01]  /*42d0*/  FFMA.FTZ R241, R241, R193, R240 ;  /* 0x000000c1f1f17223 */ /* 0x000fe200000100f0 */
[----:B---3--:R-:W-:Y:S01]  /*42e0*/  MOV R128, UR16 ;  /* 0x0000001000807c02 */ /* 0x008fe20008000f00 */
[----:B------:R-:W-:Y:S01]  /*42f0*/  USHF.L.U32 UR34, UR7, 0x4, URZ ;  /* 0x0000000407227899 */ /* 0x000fe2000800063f */
[----:B------:R-:W-:Y:S01]  /*4300*/  CS2R R130, SRZ ;  /* 0x0000000000827805 */ /* 0x000fe2000001ff00 */
[----:B------:R-:W-:Y:S01]  /*4310*/  @P1 FADD.FTZ R193, R238, R241 ;  /* 0x000000f1eec11221 */ /* 0x000fe20000010000 */
[----:B------:R-:W-:Y:S01]  /*4320*/  ISETP.GE.OR P0, PT, R128, c[0x0][0x174], P0 ;  /* 0x00005d0080007a0c */ /* 0x000fe20000706670 */
[CC--:B------:R-:W-:Y:S01]  /*4330*/  FMUL.FTZ R238, R189.reuse, R242.reuse ;  /* 0x000000f2bdee7220 */ /* 0x0c0fe20000410000 */
[----:B------:R-:W-:Y:S01]  /*4340*/  MOV R128, 0x3f800000 ;  /* 0x3f80000000807802 */ /* 0x000fe20000000f00 */
[----:B--2---:R-:W-:Y:S01]  /*4350*/  FMUL.FTZ R129, R189, R193 ;  /* 0x000000c1bd817220 */ /* 0x004fe20000410000 */
[----:B------:R-:W-:Y:S01]  /*4360*/  ISETP.GT.U32.AND P1, PT, R162, 0x1d, PT ;  /* 0x0000001da200780c */ /* 0x000fe20003f24070 */
[----:B------:R1:W2:Y:S01]  /*4370*/  SHFL.DOWN PT, R189, R248, 0x2, 0x1f ;  /* 0x08401f00f8bd7f89 */ /* 0x0002a200000e0000 */
[----:B------:R-:W-:Y:S01]  /*4380*/  BSSY B0, `(.L_x_10656) ;  /* 0x0000013000007945 */ /* 0x000fe20003800000 */
[----:B------:R-:W-:Y:S01]  /*4390*/  FFMA.FTZ R242, R188, R242, -R129 ;  /* 0x000000f2bcf27223 */ /* 0x000fe20000010881 */
[----:B------:R-:W-:Y:S01]  /*43a0*/  HFMA2.MMA R129, -RZ, RZ, 0, 0 ;  /* 0x00000000ff817435 */ /* 0x000fe200000001ff */
[----:B------:R1:W3:Y:S04]  /*43b0*/  SHFL.DOWN PT, R240, R247, 0x2, 0x1f ;  /* 0x08401f00f7f07f89 */ /* 0x0002e800000e0000 */
[----:B0-----:R1:W0:Y:S04]  /*43c0*/  SHFL.DOWN PT, R252, R245, 0x2, 0x1f ;  /* 0x08401f00f5fc7f89 */ /* 0x00122800000e0000 */
[----:B------:R1:W4:Y:S04]  /*43d0*/  SHFL.DOWN PT, R249, R246, 0x2, 0x1f ;  /* 0x08401f00f6f97f89 */ /* 0x00032800000e0000 */
[----:B------:R-:W0:Y:S01]  /*43e0*/  @!P0 LDS.128 R128, [UR34+0x5750] ;  /* 0x00575022ff808984 */ /* 0x000e220008000c00 */
        /* <DEDUP_REMOVED lines=12> */
.L_x_10657:
[----:B------:R-:W-:Y:S05]  /*44b0*/  BSYNC B0 ;  /* 0x0000000000007941 */ /* 0x000fea0003800000 */
.L_x_10656:
        /* <DEDUP_REMOVED lines=8> */
[CC--:B0-----:R-:W-:Y:S02]  /*4540*/  FFMA.FTZ R250, R248.reuse, R252.reuse, -R241 ;  /* 0x000000fcf8fa7223 */ /* 0x0c1fe400000108f1 */
[----:B------:R-:W-:Y:S02]  /*4550*/  FMUL.FTZ R241, R247, R252 ;  /* 0x000000fcf7f17220 */ /* 0x000fe40000410000 */
        /* <DEDUP_REMOVED lines=8> */
.L_x_10659:
[----:B------:R-:W-:Y:S05]  /*45e0*/  BSYNC B0 ;  /* 0x0000000000007941 */ /* 0x000fea0003800000 */
.L_x_10658:
        /* <DEDUP_REMOVED lines=18> */
.L_x_10661:
[----:B------:R-:W-:Y:S05]  /*4710*/  BSYNC B0 ;  /* 0x0000000000007941 */ /* 0x000fea0003800000 */
.L_x_10660:
[----:B------:R-:W-:Y:S01]  /*4720*/  ISETP.GT.U32.AND P0, PT, R162, 0xf, PT ;  /* 0x0000000fa200780c */ /* 0x000fe20003f04070 */
[----:B--2---:R2:W1:Y:S01]  /*4730*/  SHFL.DOWN PT, R189, R248, 0x10, 0x1f ;  /* 0x0a001f00f8bd7f89 */ /* 0x00446200000e0000 */
[----:B------:R-:W-:Y:S03]  /*4740*/  BSSY B0, `(.L_x_10662) ;  /* 0x0000010000007945 */ /* 0x000fe60003800000 */
[----:B------:R2:W4:Y:S04]  /*4750*/  SHFL.DOWN PT, R162, R247, 0x10, 0x1f ;  /* 0x0a001f00f7a27f89 */ /* 0x00052800000e0000 */
[----:B------:R2:W3:Y:S04]  /*4760*/  SHFL.DOWN PT, R250, R245, 0x10, 0x1f ;  /* 0x0a001f00f5fa7f89 */ /* 0x0004e800000e0000 */
[----:B0-----:R2:W0:Y:S01]  /*4770*/  SHFL.DOWN PT, R252, R246, 0x10, 0x1f ;  /* 0x0a001f00f6fc7f89 */ /* 0x00142200000e0000 */
[----:B------:R-:W-:Y:S05]  /*4780*/  @P0 BRA `(.L_x_10663) ;  /* 0x000000b000000947 */ /* 0x000fea0003800000 */
[----:B0-----:R-:W-:-:S04]  /*4790*/  FMUL.FTZ R241, R247, R252 ;  /* 0x000000fcf7f17220 */ /* 0x001fc80000410000 */
[CC--:B---3--:R-:W-:Y:S02]  /*47a0*/  FFMA.FTZ R240, R248.reuse, R250.reuse, -R241 ;  /* 0x000000faf8f07223 */ /* 0x0c8fe400000108f1 */
[----:B------:R-:W-:Y:S02]  /*47b0*/  FMUL.FTZ R241, R247, R250 ;  /* 0x000000faf7f17220 */ /* 0x000fe40000410000 */
[----:B-12---:R-:W-:Y:S02]  /*47c0*/  FADD.FTZ R245, R245, R240 ;  /* 0x000000f0f5f57221 */ /* 0x006fe40000010000 */
[----:B----4-:R-:W-:Y:S02]  /*47d0*/  FFMA.FTZ R249, R248, R252, R241 ;  /* 0x000000fcf8f97223 */ /* 0x010fe400000100f1 */
[C---:B------:R-:W-:Y:S02]  /*47e0*/  FMUL.FTZ R241, R247.reuse, R162 ;  /* 0x000000a2f7f17220 */ /* 0x040fe40000410000 */
[----:B------:R-:W-:-:S02]  /*47f0*/  FMUL.FTZ R247, R247, R189 ;  /* 0x000000bdf7f77220 */ /* 0x000fc40000410000 */
[C---:B------:R-:W-:Y:S02]  /*4800*/  FFMA.FTZ R241, R248.reuse, R189, -R241 ;  /* 0x000000bdf8f17223 */ /* 0x040fe400000108f1 */
[----:B------:R-:W-:Y:S02]  /*4810*/  FFMA.FTZ R247, R248, R162, R247 ;  /* 0x000000a2f8f77223 */ /* 0x000fe400000100f7 */
[----:B------:R-:W-:Y:S01]  /*4820*/  FADD.FTZ R246, R246, R249 ;  /* 0x000000f9f6f67221 */ /* 0x000fe20000010000 */
[----:B------:R-:W-:Y:S02]  /*4830*/  MOV R248, R241 ;  /* 0x000000f100f87202 */ /* 0x000fe40000000f00 */
.L_x_10663:
[----:B------:R-:W-:Y:S05]  /*4840*/  BSYNC B0 ;  /* 0x0000000000007941 */ /* 0x000fea0003800000 */
.L_x_10662:
[----:B---3--:R-:W3:Y:S01]  /*4850*/  SHFL.IDX PT, R240, R247, RZ, 0x1f ;  /* 0x00001ffff7f07589 */ /* 0x008ee200000e0000 */
[----:B------:R-:W-:Y:S01]  /*4860*/  FFMA.FTZ R238, R188, R193, R238 ;  /* 0x000000c1bcee7223 */ /* 0x000fe200000100ee */
[----:B------:R-:W-:Y:S01]  /*4870*/  ISETP.NE.AND P0, PT, R163, RZ, PT ;  /* 0x000000ffa300720c */ /* 0x000fe20003f05270 */
[----:B------:R-:W-:Y:S01]  /*4880*/  FADD.FTZ R237, R237, R242 ;  /* 0x000000f2eded7221 */ /* 0x000fe20000010000 */
[----:B-1----:R-:W1:Y:S01]  /*4890*/  SHFL.IDX PT, R189, R248, RZ, 0x1f ;  /* 0x00001ffff8bd7589 */ /* 0x002e6200000e0000 */
[----:B------:R-:W-:Y:S01]  /*48a0*/  FADD.FTZ R238, R235, R238 ;  /* 0x000000eeebee7221 */ /* 0x000fe20000010000 */
[----:B------:R-:W-:Y:S01]  /*48b0*/  LEA.HI.SX32 R206, R206, R163, 0x1b ;  /* 0x000000a3cece7211 */ /* 0x000fe200078fdaff */
[----:B------:R-:W-:Y:S01]  /*48c0*/  ULDC UR35, c[0x0][0x168] ;  /* 0x00005a0000237ab9 */ /* 0x000fe20000000800 */
[----:B------:R-:W-:Y:S01]  /*48d0*/  SHFL.DOWN PT, R250, R247, 0x1, 0x1f ;  /* 0x08201f00f7fa7f89 */ /* 0x000fe200000e0000 */
[----:B------:R-:W-:Y:S03]  /*48e0*/  BSSY B0, `(.L_x_10664) ;  /* 0x0000315000007945 */ /* 0x000fe60003800000 */
[----:B------:R5:W2:Y:S04]  /*48f0*/  SHFL.IDX PT, R241, R130, RZ, 0x1f ;  /* 0x00001fff82f17589 */ /* 0x000aa800000e0000 */
[----:B------:R-:W4:Y:S04]  /*4900*/  SHFL.IDX PT, R193, R131, RZ, 0x1f ;  /* 0x00001fff83c17589 */ /* 0x000f2800000e0000 */
[----:B0-----:R-:W0:Y:S04]  /*4910*/  SHFL.DOWN PT, R252, R248, 0x1, 0x1f ;  /* 0x08201f00f8fc7f89 */ /* 0x001e2800000e0000 */
[----:B------:R-:W0:Y:S01]  /*4920*/  SHFL.DOWN PT, R251, R246, 0x1, 0x1f ;  /* 0x08201f00f6fb7f89 */ /* 0x000e2200000e0000 */
[----:B---34-:R-:W-:-:S02]  /*4930*/  FMUL.FTZ R162, R240, R131 ;  /* 0x00000083f0a27220 */ /* 0x018fc40000410000 */
[CC--:B------:R-:W-:Y:S01]  /*4940*/  FMUL.FTZ R188, R240.reuse, R130.reuse ;  /* 0x00000082f0bc7220 */ /* 0x0c0fe20000410000 */
[----:B------:R-:W3:Y:S01]  /*4950*/  SHFL.DOWN PT, R249, R245, 0x1, 0x1f ;  /* 0x08201f00f5f97f89 */ /* 0x000ee200000e0000 */
[C---:B-1----:R-:W-:Y:S02]  /*4960*/  FFMA.FTZ R162, R189.reuse, R130, -R162 ;  /* 0x00000082bda27223 */ /* 0x042fe400000108a2 */
[C---:B-----5:R-:W-:Y:S01]  /*4970*/  FMUL.FTZ R130, R240.reuse, R129 ;  /* 0x00000081f0827220 */ /* 0x060fe20000410000 */
[----:B--2---:R-:W1:Y:S01]  /*4980*/  SHFL.IDX PT, R245, R245, RZ, 0x1f ;  /* 0x00001ffff5f57589 */ /* 0x004e6200000e0000 */
[-C--:B------:R-:W-:Y:S02]  /*4990*/  FMUL.FTZ R240, R240, R128.reuse ;  /* 0x00000080f0f07220 */ /* 0x080fe40000410000 */
[----:B------:R-:W-:Y:S02]  /*49a0*/  FFMA.FTZ R128, R189, R128, -R130 ;  /* 0x00000080bd807223 */ /* 0x000fe40000010882 */
[----:B------:R-:W-:-:S02]  /*49b0*/  @P2 FMUL.FTZ R130, R250, R241 ;  /* 0x000000f1fa822220 */ /* 0x000fc40000410000 */
[C---:B------:R-:W-:Y:S02]  /*49c0*/  FFMA.FTZ R188, R189.reuse, R131, R188 ;  /* 0x00000083bdbc7223 */ /* 0x040fe400000100bc */
[----:B------:R-:W-:Y:S02]  /*49d0*/  @P2 FMUL.FTZ R250, R250, R193 ;  /* 0x000000c1fafa2220 */ /* 0x000fe40000410000 */
[----:B------:R-:W-:Y:S02]  /*49e0*/  FFMA.FTZ R129, R189, R129, R240 ;  /* 0x00000081bd817223 */ /* 0x000fe400000100f0 */
[C---:B0-----:R-:W-:Y:S02]  /*49f0*/  @P2 FFMA.FTZ R130, R252.reuse, R193, R130 ;  /* 0x000000c1fc822223 */ /* 0x041fe40000010082 */
[----:B------:R-:W-:Y:S02]  /*4a00*/  @P2 FFMA.FTZ R250, R252, R241, -R250 ;  /* 0x000000f1fcfa2223 */ /* 0x000fe400000108fa */
[----:B------:R-:W-:-:S02]  /*4a10*/  @P2 FADD.FTZ R193, R251, R130 ;  /* 0x00000082fbc12221 */ /* 0x000fc40000010000 */
[----:B------:R-:W-:Y:S02]  /*4a20*/  FMUL.FTZ R130, R203, R238 ;  /* 0x000000eecb827220 */ /* 0x000fe40000410000 */
[----:B---3--:R-:W-:Y:S02]  /*4a30*/  @P2 FADD.FTZ R241, R249, R250 ;  /* 0x000000faf9f12221 */ /* 0x008fe40000010000 */
[-C--:B------:R-:W-:Y:S02]  /*4a40*/  FMUL.FTZ R131, R193, -R187.reuse ;  /* 0x800000bbc1837220 */ /* 0x080fe40000410000 */
[----:B------:R-:W-:Y:S02]  /*4a50*/  FMUL.FTZ R187, R241, -R187 ;  /* 0x800000bbf1bb7220 */ /* 0x000fe40000410000 */
[-C--:B------:R-:W-:Y:S02]  /*4a60*/  FMUL.FTZ R189, R203, R237.reuse ;  /* 0x000000edcbbd7220 */ /* 0x080fe40000410000 */
[----:B------:R-:W-:-:S02]  /*4a70*/  FFMA.FTZ R130, R204, R237, -R130 ;  /* 0x000000edcc827223 */ /* 0x000fc40000010882 */
[-C--:B------:R-:W-:Y:S02]  /*4a80*/  FFMA.FTZ R131, R241, R186.reuse, -R131 ;  /* 0x000000baf1837223 */ /* 0x080fe40000010883 */
[----:B------:R-:W-:Y:S02]  /*4a90*/  FFMA.FTZ R186, R193, R186, R187 ;  /* 0x000000bac1ba7223 */ /* 0x000fe400000100bb */
[----:B------:R-:W-:Y:S02]  /*4aa0*/  FFMA.FTZ R189, R204, R238, R189 ;  /* 0x000000eeccbd7223 */ /* 0x000fe400000100bd */
[C---:B------:R-:W-:Y:S02]  /*4ab0*/  FFMA.FTZ R187, R65.reuse, R236, R130 ;  /* 0x000000ec41bb7223 */ /* 0x040fe40000010082 */
[----:B------:R-:W-:Y:S02]  /*4ac0*/  FFMA.FTZ R234, R65, R234, R189 ;  /* 0x000000ea41ea7223 */ /* 0x000fe400000100bd */
[----:B------:R-:W-:-:S02]  /*4ad0*/  FMUL.FTZ R189, R201, R187 ;  /* 0x000000bbc9bd7220 */ /* 0x000fc40000410000 */
[-C--:B------:R-:W-:Y:S02]  /*4ae0*/  FMUL.FTZ R130, R201, R234.reuse ;  /* 0x000000eac9827220 */ /* 0x080fe40000410000 */
[C---:B------:R-:W-:Y:S02]  /*4af0*/  FFMA.FTZ R189, R202.reuse, R234, R189 ;  /* 0x000000eacabd7223 */ /* 0x040fe400000100bd */
[----:B------:R-:W-:Y:S02]  /*4b00*/  FFMA.FTZ R130, R202, R187, -R130 ;  /* 0x000000bbca827223 */ /* 0x000fe40000010882 */
[C---:B------:R-:W-:Y:S02]  /*4b10*/  FFMA.FTZ R236, R66.reuse, R233, R189 ;  /* 0x000000e942ec7223 */ /* 0x040fe400000100bd */
[----:B------:R-:W-:Y:S01]  /*4b20*/  FFMA.FTZ R231, R66, R231, R130 ;  /* 0x000000e742e77223 */ /* 0x000fe20000010082 */
[----:B------:R-:W0:Y:S01]  /*4b30*/  SHFL.IDX PT, R233, R246, RZ, 0x1f ;  /* 0x00001ffff6e97589 */ /* 0x000e2200000e0000 */
[----:B------:R-:W-:-:S02]  /*4b40*/  FMUL.FTZ R130, R199, R236 ;  /* 0x000000ecc7827220 */ /* 0x000fc40000410000 */
[-C--:B------:R-:W-:Y:S02]  /*4b50*/  FMUL.FTZ R193, R199, R231.reuse ;  /* 0x000000e7c7c17220 */ /* 0x080fe40000410000 */
[C---:B------:R-:W-:Y:S02]  /*4b60*/  FFMA.FTZ R130, R200.reuse, R231, -R130 ;  /* 0x000000e7c8827223 */ /* 0x040fe40000010882 */
        /* <DEDUP_REMOVED lines=8> */
[----:B------:R-:W-:Y:S02]  /*4bf0*/  FFMA.FTZ R227, R68, R227, R130 ;  /* 0x000000e344e37223 */ /* 0x000fe40000010082 */
        /* <DEDUP_REMOVED lines=61> */
[----:B------:R-:W-:Y:S02]  /*4fd0*/  FADD.FTZ R229, R158, R131 ;  /* 0x000000839ee57221 */ /* 0x000fe40000010000 */
[-C--:B------:R-:W-:Y:S02]  /*4fe0*/  FFMA.FTZ R130, R169, R207.reuse, -R130 ;  /* 0x000000cfa9827223 */ /* 0x080fe40000010882 */
[C---:B------:R-:W-:Y:S02]  /*4ff0*/  FMUL.FTZ R158, R168.reuse, R207 ;  /* 0x000000cfa89e7220 */ /* 0x040fe40000410000 */
[----:B------:R-:W-:Y:S02]  /*5000*/  FFMA.FTZ R209, R79, R208, R130 ;  /* 0x000000d04fd17223 */ /* 0x000fe40000010082 */
[----:B------:R-:W-:Y:S02]  /*5010*/  FADD.FTZ R208, -R159, R186 ;  /* 0x000000ba9fd07221 */ /* 0x000fe40000010100 */
[----:B------:R-:W-:-:S02]  /*5020*/  FMUL.FTZ R159, R168, -R229 ;  /* 0x800000e5a89f7220 */ /* 0x000fc40000410000 */
[-C--:B------:R-:W-:Y:S02]  /*5030*/  FMUL.FTZ R168, R168, -R208.reuse ;  /* 0x800000d0a8a87220 */ /* 0x080fe40000410000 */
[----:B-1----:R-:W-:Y:S01]  /*5040*/  FADD.FTZ R130, R245, R162 ;  /* 0x000000a2f5827221 */ /* 0x002fe20000010000 */
[----:B------:R-:W-:Y:S01]  /*5050*/  P2R R162, PR, RZ, 0x1 ;  /* 0x00000001ffa27803 */ /* 0x000fe20000000000 */
[C---:B------:R-:W-:Y:S02]  /*5060*/  FFMA.FTZ R162, R169.reuse, R208, R159 ;  /* 0x000000d0a9a27223 */ /* 0x040fe4000001009f */
[C---:B------:R-:W-:Y:S02]  /*5070*/  FFMA.FTZ R158, R169.reuse, R210, R158 ;  /* 0x000000d2a99e7223 */ /* 0x040fe4000001009e */
[----:B------:R-:W-:Y:S02]  /*5080*/  FFMA.FTZ R169, R169, R229, -R168 ;  /* 0x000000e5a9a97223 */ /* 0x000fe400000108a8 */
[----:B------:R-:W-:-:S02]  /*5090*/  FADD.FTZ R162, -R157, R162 ;  /* 0x000000a29da27221 */ /* 0x000fc40000010100 */
[----:B------:R-:W-:Y:S02]  /*50a0*/  FADD.FTZ R186, R156, R169 ;  /* 0x000000a99cba7221 */ /* 0x000fe40000010000 */
[C---:B------:R-:W-:Y:S02]  /*50b0*/  FMUL.FTZ R157, R171.reuse, -R162 ;  /* 0x800000a2ab9d7220 */ /* 0x040fe40000410000 */
[-C--:B------:R-:W-:Y:S02]  /*50c0*/  FMUL.FTZ R171, R171, -R186.reuse ;  /* 0x800000baabab7220 */ /* 0x080fe40000410000 */
[----:B0-----:R-:W-:Y:S02]  /*50d0*/  FADD.FTZ R131, R233, R188 ;  /* 0x000000bce9837221 */ /* 0x001fe40000010000 */
[C---:B------:R-:W-:Y:S02]  /*50e0*/  FFMA.FTZ R159, R172.reuse, R186, -R157 ;  /* 0x000000baac9f7223 */ /* 0x040fe4000001089d */
[----:B------:R-:W-:Y:S01]  /*50f0*/  FFMA.FTZ R172, R172, R162, R171 ;  /* 0x000000a2acac7223 */ /* 0x000fe200000100ab */
[----:B------:R0:W-:Y:S01]  /*5100*/  @!P0 STS.128 [UR34+0x5750], R128 ;  /* 0x00575080ff008988 */ /* 0x0001e20008000c22 */
[C---:B------:R-:W-:Y:S01]  /*5110*/  FFMA.FTZ R166, R79.reuse, R166, R158 ;  /* 0x000000a64fa67223 */ /* 0x040fe2000001009e */
[----:B------:R-:W-:Y:S01]  /*5120*/  ULEA UR34, UR16, 0xfffffe00, 0x9 ;  /* 0xfffffe0010227891 */ /* 0x000fe2000f8e483f */
[----:B------:R-:W-:-:S02]  /*5130*/  FMUL.FTZ R156, R79, R170 ;  /* 0x000000aa4f9c7220 */ /* 0x000fc40000410000 */
[----:B------:R-:W-:Y:S01]  /*5140*/  FADD.FTZ R155, -R155, R172 ;  /* 0x000000ac9b9b7221 */ /* 0x000fe20000010100 */
[----:B------:R-:W-:Y:S01]  /*5150*/  UIADD3 UR34, -UR34, UR35, URZ ;  /* 0x0000002322227290 */ /* 0x000fe2000fffe13f */
[----:B------:R-:W-:Y:S02]  /*5160*/  FADD.FTZ R159, R154, R159 ;  /* 0x0000009f9a9f7221 */ /* 0x000fe40000010000 */
[C---:B------:R-:W-:Y:S02]  /*5170*/  FMUL.FTZ R158, R35.reuse, R208 ;  /* 0x000000d0239e7220 */ /* 0x040fe40000410000 */
[----:B------:R-:W-:Y:S02]  /*5180*/  FFMA.FTZ R157, R35, -R156, R166 ;  /* 0x8000009c239d7223 */ /* 0x000fe400000100a6 */
[----:B------:R-:W-:Y:S01]  /*5190*/  FMUL.FTZ R35, R229, UR37 ;  /* 0x00000025e5237c20 */ /* 0x000fe20008410000 */
[----:B0-----:R-:W-:Y:S01]  /*51a0*/  SHF.L.U32 R131, R163, 0x5, RZ ;  /* 0x00000005a3837819 */ /* 0x001fe200000006ff */
[----:B------:R-:W-:-:S02]  /*51b0*/  FMUL.FTZ R128, R208, UR37 ;  /* 0x00000025d0807c20 */ /* 0x000fc40008410000 */
[----:B------:R-:W-:Y:S01]  /*51c0*/  FFMA.FTZ R130, R208, UR36, -R35 ;  /* 0x00000024d0827c23 */ /* 0x000fe20008010823 */
[----:B------:R-:W-:Y:S01]  /*51d0*/  LEA.HI.SX32 R35, R131, R131, 0x1b ;  /* 0x0000008383237211 */ /* 0x000fe200078fdaff */
[----:B------:R-:W-:Y:S02]  /*51e0*/  FFMA.FTZ R129, R229, UR36, R128 ;  /* 0x00000024e5817c23 */ /* 0x000fe40008010080 */
[C---:B------:R-:W-:Y:S02]  /*51f0*/  FMUL.FTZ R128, R173.reuse, -R155 ;  /* 0x8000009bad807220 */ /* 0x040fe40000410000 */
[-C--:B------:R-:W-:Y:S02]  /*5200*/  FMUL.FTZ R173, R173, -R159.reuse ;  /* 0x8000009fadad7220 */ /* 0x080fe40000410000 */
[C---:B------:R-:W-:Y:S02]  /*5210*/  FFMA.FTZ R169, R174.reuse, R159, -R128 ;  /* 0x0000009faea97223 */ /* 0x040fe40000010880 */
[----:B------:R-:W-:-:S02]  /*5220*/  FFMA.FTZ R168, R174, R155, R173 ;  /* 0x0000009baea87223 */ /* 0x000fc400000100ad */
[----:B------:R-:W-:Y:S02]  /*5230*/  FMUL.FTZ R131, R78, R205 ;  /* 0x000000cd4e837220 */ /* 0x000fe40000410000 */
[----:B------:R-:W-:Y:S02]  /*5240*/  FMUL.FTZ R171, R33, R162 ;  /* 0x000000a221ab7220 */ /* 0x000fe40000410000 */
[----:B------:R-:W-:Y:S02]  /*5250*/  FADD.FTZ R168, -R153, R168 ;  /* 0x000000a899a87221 */ /* 0x000fe40000010100 */
[----:B------:R-:W-:Y:S02]  /*5260*/  FADD.FTZ R169, R152, R169 ;  /* 0x000000a998a97221 */ /* 0x000fe40000010000 */
[-C--:B------:R-:W-:Y:S02]  /*5270*/  FFMA.FTZ R128, R33, -R131.reuse, R210 ;  /* 0x8000008321807223 */ /* 0x080fe400000100d2 */
[----:B------:R-:W-:-:S02]  /*5280*/  FFMA.FTZ R131, R32, -R131, R207 ;  /* 0x8000008320837223 */ /* 0x000fc400000100cf */
[----:B------:R-:W-:Y:S02]  /*5290*/  FFMA.FTZ R33, R32, R186, R171 ;  /* 0x000000ba20217223 */ /* 0x000fe400000100ab */
[C---:B------:R-:W-:Y:S02]  /*52a0*/  FMUL.FTZ R32, R175.reuse, -R168 ;  /* 0x800000a8af207220 */ /* 0x040fe40000410000 */
[C---:B------:R-:W-:Y:S02]  /*52b0*/  FFMA.FTZ R156, R34.reuse, -R156, R209 ;  /* 0x8000009c229c7223 */ /* 0x040fe400000100d1 */
[----:B------:R-:W-:Y:S02]  /*52c0*/  FMUL.FTZ R175, R175, -R169 ;  /* 0x800000a9afaf7220 */ /* 0x000fe40000410000 */
[-C--:B------:R-:W-:Y:S02]  /*52d0*/  FFMA.FTZ R34, R34, R229.reuse, R158 ;  /* 0x000000e522227223 */ /* 0x080fe4000001009e */
[----:B------:R-:W-:-:S02]  /*52e0*/  FMUL.FTZ R158, R170, R229 ;  /* 0x000000e5aa9e7220 */ /* 0x000fc40000410000 */
[----:B------:R-:W-:Y:S02]  /*52f0*/  FMUL.FTZ R153, R77, R164 ;  /* 0x000000a44d997220 */ /* 0x000fe40000410000 */
[C---:B------:R-:W-:Y:S02]  /*5300*/  FFMA.FTZ R229, R176.reuse, R169, -R32 ;  /* 0x000000a9b0e57223 */ /* 0x040fe40000010820 */
[----:B------:R-:W-:Y:S02]  /*5310*/  FFMA.FTZ R176, R176, R168, R175 ;  /* 0x000000a8b0b07223 */ /* 0x000fe400000100af */
[C---:B------:R-:W-:Y:S02]  /*5320*/  FMUL.FTZ R171, R39.reuse, R155 ;  /* 0x0000009b27ab7220 */ /* 0x040fe40000410000 */
[----:B------:R-:W-:Y:S02]  /*5330*/  FFMA.FTZ R152, R39, -R153, R212 ;  /* 0x8000009927987223 */ /* 0x000fe400000100d4 */
[----:B------:R-:W-:-:S02]  /*5340*/  FADD.FTZ R39, -R151, R176 ;  /* 0x000000b097277221 */ /* 0x000fc40000010100 */
[----:B------:R-:W-:Y:S02]  /*5350*/  FADD.FTZ R229, R150, R229 ;  /* 0x000000e596e57221 */ /* 0x000fe40000010000 */
[----:B------:R-:W-:Y:S02]  /*5360*/  FMUL.FTZ R151, R76, R0 ;  /* 0x000000004c977220 */ /* 0x000fe40000410000 */
[----:B------:R-:W-:Y:S02]  /*5370*/  FMUL.FTZ R150, R37, R168 ;  /* 0x000000a825967220 */ /* 0x000fe40000410000 */
[----:B------:R-:W-:Y:S02]  /*5380*/  FMUL.FTZ R32, R177, -R39 ;  /* 0x80000027b1207220 */ /* 0x000fe40000410000 */
[-C--:B------:R-:W-:Y:S02]  /*5390*/  FFMA.FTZ R174, R37, -R151.reuse, R214 ;  /* 0x8000009725ae7223 */ /* 0x080fe400000100d6 */
[----:B------:R-:W-:-:S02]  /*53a0*/  FFMA.FTZ R151, R36, -R151, R211 ;  /* 0x8000009724977223 */ /* 0x000fc400000100d3 */
[----:B------:R-:W-:Y:S02]  /*53b0*/  FFMA.FTZ R37, R36, R169, R150 ;  /* 0x000000a924257223 */ /* 0x000fe40000010096 */
[C---:B------:R-:W-:Y:S02]  /*53c0*/  FFMA.FTZ R153, R38.reuse, -R153, R213 ;  /* 0x8000009926997223 */ /* 0x040fe400000100d5 */
[----:B------:R-:W-:Y:S02]  /*53d0*/  FMUL.FTZ R36, R75, R2 ;  /* 0x000000024b247220 */ /* 0x000fe40000410000 */
[----:B------:R-:W-:Y:S02]  /*53e0*/  FFMA.FTZ R38, R38, R159, R171 ;  /* 0x0000009f26267223 */ /* 0x000fe400000100ab */
[-C--:B------:R-:W-:Y:S02]  /*53f0*/  FMUL.FTZ R177, R177, -R229.reuse ;  /* 0x800000e5b1b17220 */ /* 0x080fe40000410000 */
[----:B------:R-:W-:-:S02]  /*5400*/  FFMA.FTZ R171, R178, R229, -R32 ;  /* 0x000000e5b2ab7223 */ /* 0x000fc40000010820 */
[CC--:B------:R-:W-:Y:S02]  /*5410*/  FMUL.FTZ R32, R43.reuse, R39.reuse ;  /* 0x000000272b207220 */ /* 0x0c0fe40000410000 */
[-C--:B------:R-:W-:Y:S02]  /*5420*/  FFMA.FTZ R176, R43, -R36.reuse, R216 ;  /* 0x800000242bb07223 */ /* 0x080fe400000100d8 */
[----:B------:R-:W-:Y:S02]  /*5430*/  FFMA.FTZ R43, R42, -R36, R215 ;  /* 0x800000242a2b7223 */ /* 0x000fe400000100d7 */
[----:B------:R-:W-:Y:S02]  /*5440*/  FFMA.FTZ R150, R178, R39, R177 ;  /* 0x00000027b2967223 */ /* 0x000fe400000100b1 */
[----:B------:R-:W-:Y:S02]  /*5450*/  FADD.FTZ R36, R148, R171 ;  /* 0x000000ab94247221 */ /* 0x000fe40000010000 */
[----:B------:R-:W-:-:S02]  /*5460*/  FMUL.FTZ R148, R229, UR37 ;  /* 0x00000025e5947c20 */ /* 0x000fc40008410000 */
[----:B------:R-:W-:Y:S02]  /*5470*/  FFMA.FTZ R42, R42, R229, R32 ;  /* 0x000000e52a2a7223 */ /* 0x000fe40000010020 */
[----:B------:R-:W-:Y:S02]  /*5480*/  FADD.FTZ R150, -R149, R150 ;  /* 0x0000009695967221 */ /* 0x000fe40000010100 */
[C---:B------:R-:W-:Y:S02]  /*5490*/  FMUL.FTZ R32, R39.reuse, UR37 ;  /* 0x0000002527207c20 */ /* 0x040fe40008410000 */
[----:B------:R-:W-:Y:S02]  /*54a0*/  FFMA.FTZ R149, R39, UR36, -R148 ;  /* 0x0000002427957c23 */ /* 0x000fe40008010894 */
[----:B------:R-:W-:Y:S02]  /*54b0*/  FMUL.FTZ R172, R79, R158 ;  /* 0x0000009e4fac7220 */ /* 0x000fe40000410000 */
[----:B------:R-:W-:-:S02]  /*54c0*/  FMUL.FTZ R154, R170, R208 ;  /* 0x000000d0aa9a7220 */ /* 0x000fc40000410000 */
[----:B------:R-:W-:Y:S01]  /*54d0*/  FMUL.FTZ R173, R162, UR37 ;  /* 0x00000025a2ad7c20 */ /* 0x000fe20008410000 */
[----:B------:R0:W-:Y:S01]  /*54e0*/  STS [R35.X4+0x2178], R172 ;  /* 0x002178ac23007388 */ /* 0x0001e20000004800 */
[----:B------:R-:W-:Y:S02]  /*54f0*/  FFMA.FTZ R32, R229, UR36, R32 ;  /* 0x00000024e5207c23 */ /* 0x000fe40008010020 */
[----:B------:R-:W-:Y:S02]  /*5500*/  FMUL.FTZ R149, R176, R149 ;  /* 0x00000095b0957220 */ /* 0x000fe40000410000 */
[C---:B------:R-:W-:Y:S02]  /*5510*/  FMUL.FTZ R178, R2.reuse, R39 ;  /* 0x0000002702b27220 */ /* 0x040fe40000410000 */
[----:B------:R-:W-:Y:S02]  /*5520*/  FMUL.FTZ R188, R79, R154 ;  /* 0x0000009a4fbc7220 */ /* 0x000fe40000410000 */
[----:B------:R-:W-:-:S02]  /*5530*/  FMUL.FTZ R148, R2, R229 ;  /* 0x000000e502947220 */ /* 0x000fc40000410000 */
[----:B0-----:R-:W-:Y:S01]  /*5540*/  FFMA.FTZ R172, R186, UR36, R173 ;  /* 0x00000024baac7c23 */ /* 0x001fe200080100ad */
[----:B------:R0:W-:Y:S01]  /*5550*/  STS [R35.X4+0x217c], R188 ;  /* 0x00217cbc23007388 */ /* 0x0001e20000004800 */
[----:B------:R-:W-:Y:S02]  /*5560*/  FMUL.FTZ R173, R205, R186 ;  /* 0x000000bacdad7220 */ /* 0x000fe40000410000 */
[----:B------:R-:W-:Y:S02]  /*5570*/  FFMA.FTZ R32, R43, R32, R149 ;  /* 0x000000202b207223 */ /* 0x000fe40000010095 */
[C---:B------:R-:W-:Y:S02]  /*5580*/  FMUL.FTZ R149, R176.reuse, R178 ;  /* 0x000000b2b0957220 */ /* 0x040fe40000410000 */
[----:B------:R-:W-:Y:S02]  /*5590*/  FMUL.FTZ R176, R176, R148 ;  /* 0x00000094b0b07220 */ /* 0x000fe40000410000 */
[----:B------:R-:W-:-:S02]  /*55a0*/  FMUL.FTZ R39, R179, -R150 ;  /* 0x80000096b3277220 */ /* 0x000fc40000410000 */
[----:B------:R-:W-:Y:S02]  /*55b0*/  FMUL.FTZ R175, R186, UR37 ;  /* 0x00000025baaf7c20 */ /* 0x000fe40008410000 */
[----:B0-----:R-:W-:Y:S02]  /*55c0*/  FMUL.FTZ R188, R78, R173 ;  /* 0x000000ad4ebc7220 */ /* 0x001fe40000410000 */
[----:B------:R-:W-:Y:S02]  /*55d0*/  FMUL.FTZ R179, R179, -R36 ;  /* 0x80000024b3b37220 */ /* 0x000fe40000410000 */
[-C--:B------:R-:W-:Y:S01]  /*55e0*/  FMUL.FTZ R186, R75, R148.reuse ;  /* 0x000000944bba7220 */ /* 0x080fe20000410000 */
[----:B------:R0:W-:Y:S01]  /*55f0*/  STS [R35.X4+0x2170], R188 ;  /* 0x002170bc23007388 */ /* 0x0001e20000004800 */
[C---:B------:R-:W-:Y:S02]  /*5600*/  FFMA.FTZ R149, R43.reuse, R148, R149 ;  /* 0x000000942b957223 */ /* 0x040fe40000010095 */
[----:B------:R-:W-:Y:S01]  /*5610*/  FFMA.FTZ R148, R43, R178, -R176 ;  /* 0x000000b22b947223 */ /* 0x000fe200000108b0 */
[----:B------:R1:W-:Y:S01]  /*5620*/  STS [R35.X4+0x2158], R186 ;  /* 0x002158ba23007388 */ /* 0x0003e20000004800 */
[----:B------:R-:W-:-:S02]  /*5630*/  FMUL.FTZ R176, R74, R3 ;  /* 0x000000034ab07220 */ /* 0x000fc40000410000 */
[----:B------:R-:W-:Y:S02]  /*5640*/  FMUL.FTZ R177, R41, R150 ;  /* 0x0000009629b17220 */ /* 0x000fe40000410000 */
[C---:B------:R-:W-:Y:S02]  /*5650*/  FFMA.FTZ R43, R180.reuse, R36, -R39 ;  /* 0x00000024b42b7223 */ /* 0x040fe40000010827 */
[----:B------:R-:W-:Y:S02]  /*5660*/  FFMA.FTZ R180, R180, R150, R179 ;  /* 0x00000096b4b47223 */ /* 0x000fe400000100b3 */
[----:B------:R-:W-:Y:S02]  /*5670*/  FMUL.FTZ R179, R36, UR37 ;  /* 0x0000002524b37c20 */ /* 0x000fe40008410000 */
[----:B0-----:R-:W-:Y:S02]  /*5680*/  FMUL.FTZ R188, R75, R178 ;  /* 0x000000b24bbc7220 */ /* 0x001fe40000410000 */
[----:B------:R-:W-:-:S02]  /*5690*/  FFMA.FTZ R178, R41, -R176, R218 ;  /* 0x800000b029b27223 */ /* 0x000fc400000100da */
[----:B------:R-:W-:Y:S01]  /*56a0*/  FFMA.FTZ R39, R40, R36, R177 ;  /* 0x0000002428277223 */ /* 0x000fe200000100b1 */
[----:B------:R0:W-:Y:S01]  /*56b0*/  STS [R35.X4+0x215c], R188 ;  /* 0x00215cbc23007388 */ /* 0x0001e20000004800 */
[----:B------:R-:W-:Y:S02]  /*56c0*/  FMUL.FTZ R41, R150, UR37 ;  /* 0x0000002596297c20 */ /* 0x000fe40008410000 */
[----:B------:R-:W-:Y:S02]  /*56d0*/  FADD.FTZ R177, -R147, R180 ;  /* 0x000000b493b17221 */ /* 0x000fe40000010100 */
[----:B------:R-:W-:Y:S02]  /*56e0*/  FFMA.FTZ R176, R40, -R176, R217 ;  /* 0x800000b028b07223 */ /* 0x000fe400000100d9 */
[----:B------:R-:W-:Y:S02]  /*56f0*/  FFMA.FTZ R179, R150, UR36, -R179 ;  /* 0x0000002496b37c23 */ /* 0x000fe400080108b3 */
[----:B------:R-:W-:-:S02]  /*5700*/  FMUL.FTZ R147, R3, R150 ;  /* 0x0000009603937220 */ /* 0x000fc40000410000 */
[----:B------:R-:W-:Y:S02]  /*5710*/  FMUL.FTZ R229, R3, R36 ;  /* 0x0000002403e57220 */ /* 0x000fe40000410000 */
[----:B------:R-:W-:Y:S02]  /*5720*/  FMUL.FTZ R40, R155, UR37 ;  /* 0x000000259b287c20 */ /* 0x000fe40008410000 */
[----:B------:R-:W-:Y:S02]  /*5730*/  FADD.FTZ R43, R146, R43 ;  /* 0x0000002b922b7221 */ /* 0x000fe40000010000 */
[----:B------:R-:W-:Y:S02]  /*5740*/  FFMA.FTZ R41, R36, UR36, R41 ;  /* 0x0000002424297c23 */ /* 0x000fe40008010029 */
[C---:B------:R-:W-:Y:S02]  /*5750*/  FMUL.FTZ R150, R178.reuse, R147 ;  /* 0x00000093b2967220 */ /* 0x040fe40000410000 */
[----:B------:R-:W-:-:S02]  /*5760*/  FMUL.FTZ R36, R178, R179 ;  /* 0x000000b3b2247220 */ /* 0x000fc40000410000 */
[----:B------:R-:W-:Y:S02]  /*5770*/  FMUL.FTZ R146, R178, R229 ;  /* 0x000000e5b2927220 */ /* 0x000fe40000410000 */
[C---:B------:R-:W-:Y:S02]  /*5780*/  FFMA.FTZ R178, R159.reuse, UR36, R40 ;  /* 0x000000249fb27c23 */ /* 0x040fe40008010028 */
[----:B------:R-:W-:Y:S02]  /*5790*/  FMUL.FTZ R40, R159, UR37 ;  /* 0x000000259f287c20 */ /* 0x000fe40008410000 */
[----:B------:R-:W-:Y:S02]  /*57a0*/  FFMA.FTZ R175, R162, UR36, -R175 ;  /* 0x00000024a2af7c23 */ /* 0x000fe400080108af */
[----:B------:R-:W-:Y:S02]  /*57b0*/  FMUL.FTZ R171, R205, R162 ;  /* 0x000000a2cdab7220 */ /* 0x000fe40000410000 */
[----:B------:R-:W-:-:S02]  /*57c0*/  FFMA.FTZ R36, R176, R41, R36 ;  /* 0x00000029b0247223 */ /* 0x000fc40000010024 */
[----:B------:R-:W-:Y:S02]  /*57d0*/  FMUL.FTZ R162, R164, R159 ;  /* 0x0000009fa4a27220 */ /* 0x000fe40000410000 */
[----:B------:R-:W-:Y:S02]  /*57e0*/  FFMA.FTZ R41, R155, UR36, -R40 ;  /* 0x000000249b297c23 */ /* 0x000fe40008010828 */
[----:B------:R-:W-:Y:S02]  /*57f0*/  FMUL.FTZ R40, R168, UR37 ;  /* 0x00000025a8287c20 */ /* 0x000fe40008410000 */
[----:B------:R-:W-:Y:S02]  /*5800*/  FMUL.FTZ R159, R169, UR37 ;  /* 0x00000025a99f7c20 */ /* 0x000fe40008410000 */
[C---:B------:R-:W-:Y:S02]  /*5810*/  FFMA.FTZ R150, R176.reuse, R229, R150 ;  /* 0x000000e5b0967223 */ /* 0x040fe40000010096 */
[----:B------:R-:W-:-:S02]  /*5820*/  FFMA.FTZ R146, R176, R147, -R146 ;  /* 0x00000093b0927223 */ /* 0x000fc40000010892 */
[----:B------:R-:W-:Y:S02]  /*5830*/  FMUL.FTZ R176, R164, R155 ;  /* 0x0000009ba4b07220 */ /* 0x000fe40000410000 */
[----:B------:R-:W-:Y:S02]  /*5840*/  FMUL.FTZ R155, R0, R169 ;  /* 0x000000a9009b7220 */ /* 0x000fe40000410000 */
[----:B------:R-:W-:Y:S02]  /*5850*/  FFMA.FTZ R40, R169, UR36, R40 ;  /* 0x00000024a9287c23 */ /* 0x000fe40008010028 */
[----:B------:R-:W-:Y:S02]  /*5860*/  FFMA.FTZ R159, R168, UR36, -R159 ;  /* 0x00000024a89f7c23 */ /* 0x000fe4000801089f */
[----:B------:R-:W-:Y:S02]  /*5870*/  FMUL.FTZ R169, R0, R168 ;  /* 0x000000a800a97220 */ /* 0x000fe40000410000 */
[----:B------:R-:W-:-:S02]  /*5880*/  FMUL.FTZ R159, R174, R159 ;  /* 0x0000009fae9f7220 */ /* 0x000fc40000410000 */
[----:B-1----:R-:W-:Y:S02]  /*5890*/  FMUL.FTZ R186, R174, R169 ;  /* 0x000000a9aeba7220 */ /* 0x002fe40000410000 */
[----:B------:R-:W-:Y:S02]  /*58a0*/  FMUL.FTZ R208, R77, R162 ;  /* 0x000000a24dd07220 */ /* 0x000fe40000410000 */
[----:B------:R-:W-:Y:S02]  /*58b0*/  FMUL.FTZ R180, R74, R147 ;  /* 0x000000934ab47220 */ /* 0x000fe40000410000 */
[----:B------:R-:W-:Y:S01]  /*58c0*/  FFMA.FTZ R40, R151, R40, R159 ;  /* 0x0000002897287223 */ /* 0x000fe2000001009f */
[----:B------:R1:W-:Y:S01]  /*58d0*/  STS [R35.X4+0x2168], R208 ;  /* 0x002168d023007388 */ /* 0x0003e20000004800 */
[-C--:B------:R-:W-:Y:S02]  /*58e0*/  FMUL.FTZ R174, R174, R155.reuse ;  /* 0x0000009baeae7220 */ /* 0x080fe40000410000 */
[----:B0-----:R-:W-:Y:S01]  /*58f0*/  FMUL.FTZ R188, R76, R155 ;  /* 0x0000009b4cbc7220 */ /* 0x001fe20000410000 */
[----:B------:R0:W-:Y:S01]  /*5900*/  STS [R35.X4+0x2154], R180 ;  /* 0x002154b423007388 */ /* 0x0001e20000004800 */
[----:B------:R-:W-:-:S02]  /*5910*/  FMUL.FTZ R168, R74, R229 ;  /* 0x000000e54aa87220 */ /* 0x000fc40000410000 */
[----:B------:R-:W-:Y:S01]  /*5920*/  FFMA.FTZ R147, R151, R155, R186 ;  /* 0x0000009b97937223 */ /* 0x000fe200000100ba */
[----:B------:R-:W-:Y:S01]  /*5930*/  STS [R35.X4+0x2160], R188 ;  /* 0x002160bc23007388 */ /* 0x000fe20000004800 */
[----:B------:R-:W-:Y:S02]  /*5940*/  FMUL.FTZ R159, R73, R4 ;  /* 0x00000004499f7220 */ /* 0x000fe40000410000 */
[C---:B------:R-:W-:Y:S01]  /*5950*/  FMUL.FTZ R155, R181.reuse, -R177 ;  /* 0x800000b1b59b7220 */ /* 0x040fe20000410000 */
[----:B------:R2:W-:Y:S01]  /*5960*/  STS [R35.X4+0x2150], R168 ;  /* 0x002150a823007388 */ /* 0x0005e20000004800 */
[----:B------:R-:W-:Y:S02]  /*5970*/  FMUL.FTZ R181, R181, -R43 ;  /* 0x8000002bb5b57220 */ /* 0x000fe40000410000 */
[-C--:B-1----:R-:W-:Y:S02]  /*5980*/  FMUL.FTZ R208, R76, R169.reuse ;  /* 0x000000a94cd07220 */ /* 0x082fe40000410000 */
[----:B------:R-:W-:-:S02]  /*5990*/  FFMA.FTZ R151, R151, R169, -R174 ;  /* 0x000000a997977223 */ /* 0x000fc400000108ae */
[----:B0-----:R-:W-:Y:S01]  /*59a0*/  FMUL.FTZ R180, R43, UR37 ;  /* 0x000000252bb47c20 */ /* 0x001fe20008410000 */
[----:B------:R0:W-:Y:S01]  /*59b0*/  STS [R35.X4+0x2164], R208 ;  /* 0x002164d023007388 */ /* 0x0001e20000004800 */
[C---:B------:R-:W-:Y:S02]  /*59c0*/  FFMA.FTZ R169, R47.reuse, -R159, R220 ;  /* 0x8000009f2fa97223 */ /* 0x040fe400000100dc */
[----:B------:R-:W-:Y:S02]  /*59d0*/  FMUL.FTZ R47, R47, R177 ;  /* 0x000000b12f2f7220 */ /* 0x000fe40000410000 */
[C---:B------:R-:W-:Y:S02]  /*59e0*/  FFMA.FTZ R155, R182.reuse, R43, -R155 ;  /* 0x0000002bb69b7223 */ /* 0x040fe4000001089b */
[----:B--2---:R-:W-:Y:S02]  /*59f0*/  FFMA.FTZ R168, R182, R177, R181 ;  /* 0x000000b1b6a87223 */ /* 0x004fe400000100b5 */
[----:B------:R-:W-:Y:S01]  /*5a00*/  FMUL.FTZ R174, R177, UR37 ;  /* 0x00000025b1ae7c20 */ /* 0x000fe20008410000 */
[----:B0-----:R-:W-:Y:S01]  /*5a10*/  IADD3 R208, R163, 0x3c0, RZ ;  /* 0x000003c0a3d07810 */ /* 0x001fe20007ffe0ff */
[----:B------:R-:W-:-:S02]  /*5a20*/  FFMA.FTZ R180, R177, UR36, -R180 ;  /* 0x00000024b1b47c23 */ /* 0x000fc400080108b4 */
[C---:B------:R-:W-:Y:S02]  /*5a30*/  FMUL.FTZ R186, R4.reuse, R177 ;  /* 0x000000b104ba7220 */ /* 0x040fe40000410000 */
[----:B------:R-:W-:Y:S02]  /*5a40*/  FMUL.FTZ R182, R4, R43 ;  /* 0x0000002b04b67220 */ /* 0x000fe40000410000 */
[C---:B------:R-:W-:Y:S02]  /*5a50*/  FFMA.FTZ R159, R46.reuse, -R159, R221 ;  /* 0x8000009f2e9f7223 */ /* 0x040fe400000100dd */
[----:B------:R-:W-:Y:S02]  /*5a60*/  FFMA.FTZ R46, R46, R43, R47 ;  /* 0x0000002b2e2e7223 */ /* 0x000fe4000001002f */
[----:B------:R-:W-:Y:S02]  /*5a70*/  FFMA.FTZ R174, R43, UR36, R174 ;  /* 0x000000242bae7c23 */ /* 0x000fe400080100ae */
[----:B------:R-:W-:-:S02]  /*5a80*/  FADD.FTZ R47, R144, R155 ;  /* 0x0000009b902f7221 */ /* 0x000fc40000010000 */
[----:B------:R-:W-:Y:S02]  /*5a90*/  FADD.FTZ R168, -R145, R168 ;  /* 0x000000a891a87221 */ /* 0x000fe40000010100 */
[C---:B------:R-:W-:Y:S02]  /*5aa0*/  FMUL.FTZ R144, R169.reuse, R186 ;  /* 0x000000baa9907220 */ /* 0x040fe40000410000 */
[C---:B------:R-:W-:Y:S02]  /*5ab0*/  FMUL.FTZ R145, R169.reuse, R182 ;  /* 0x000000b6a9917220 */ /* 0x040fe40000410000 */
[----:B------:R-:W-:Y:S02]  /*5ac0*/  FMUL.FTZ R43, R169, R180 ;  /* 0x000000b4a92b7220 */ /* 0x000fe40000410000 */
[C---:B------:R-:W-:Y:S02]  /*5ad0*/  FMUL.FTZ R41, R152.reuse, R41 ;  /* 0x0000002998297220 */ /* 0x040fe40000410000 */
[----:B------:R-:W-:-:S02]  /*5ae0*/  FMUL.FTZ R155, R152, R176 ;  /* 0x000000b0989b7220 */ /* 0x000fc40000410000 */
[C---:B------:R-:W-:Y:S02]  /*5af0*/  FFMA.FTZ R144, R159.reuse, R182, R144 ;  /* 0x000000b69f907223 */ /* 0x040fe40000010090 */
[C---:B------:R-:W-:Y:S02]  /*5b00*/  FFMA.FTZ R145, R159.reuse, R186, -R145 ;  /* 0x000000ba9f917223 */ /* 0x040fe40000010891 */
[----:B------:R-:W-:Y:S02]  /*5b10*/  FFMA.FTZ R43, R159, R174, R43 ;  /* 0x000000ae9f2b7223 */ /* 0x000fe4000001002b */
[----:B------:R-:W-:Y:S02]  /*5b20*/  FMUL.FTZ R169, R152, R162 ;  /* 0x000000a298a97220 */ /* 0x000fe40000410000 */
[----:B------:R-:W-:Y:S02]  /*5b30*/  FMUL.FTZ R159, R72, R5 ;  /* 0x00000005489f7220 */ /* 0x000fe40000410000 */
[----:B------:R-:W-:-:S02]  /*5b40*/  FFMA.FTZ R41, R153, R178, R41 ;  /* 0x000000b299297223 */ /* 0x000fc40000010029 */
[C---:B------:R-:W-:Y:S02]  /*5b50*/  FFMA.FTZ R152, R153.reuse, R162, R155 ;  /* 0x000000a299987223 */ /* 0x040fe4000001009b */
[----:B------:R-:W-:Y:S02]  /*5b60*/  FFMA.FTZ R153, R153, R176, -R169 ;  /* 0x000000b099997223 */ /* 0x000fe400000108a9 */
[----:B------:R-:W-:Y:S02]  /*5b70*/  FFMA.FTZ R169, R45, -R159, R222 ;  /* 0x8000009f2da97223 */ /* 0x000fe400000100de */
[-C--:B------:R-:W-:Y:S02]  /*5b80*/  FMUL.FTZ R155, R183, -R168.reuse ;  /* 0x800000a8b79b7220 */ /* 0x080fe40000410000 */
[----:B------:R-:W-:Y:S02]  /*5b90*/  FMUL.FTZ R45, R45, R168 ;  /* 0x000000a82d2d7220 */ /* 0x000fe40000410000 */
[----:B------:R-:W-:-:S02]  /*5ba0*/  FMUL.FTZ R183, R183, -R47 ;  /* 0x8000002fb7b77220 */ /* 0x000fc40000410000 */
[----:B------:R-:W-:Y:S02]  /*5bb0*/  FMUL.FTZ R177, R47, UR37 ;  /* 0x000000252fb17c20 */ /* 0x000fe40008410000 */
[----:B------:R-:W-:Y:S02]  /*5bc0*/  FMUL.FTZ R174, R168, UR37 ;  /* 0x00000025a8ae7c20 */ /* 0x000fe40008410000 */
[----:B------:R-:W-:Y:S02]  /*5bd0*/  FFMA.FTZ R155, R184, R47, -R155 ;  /* 0x0000002fb89b7223 */ /* 0x000fe4000001089b */
[C---:B------:R-:W-:Y:S02]  /*5be0*/  FFMA.FTZ R162, R44.reuse, -R159, R219 ;  /* 0x8000009f2ca27223 */ /* 0x040fe400000100db */
[----:B------:R-:W-:Y:S02]  /*5bf0*/  FFMA.FTZ R45, R44, R47, R45 ;  /* 0x0000002f2c2d7223 */ /* 0x000fe4000001002d */
[----:B------:R-:W-:-:S02]  /*5c00*/  FFMA.FTZ R184, R184, R168, R183 ;  /* 0x000000a8b8b87223 */ /* 0x000fc400000100b7 */
[----:B------:R-:W-:Y:S02]  /*5c10*/  FFMA.FTZ R44, R168, UR36, -R177 ;  /* 0x00000024a82c7c23 */ /* 0x000fe400080108b1 */
[----:B------:R-:W-:Y:S02]  /*5c20*/  FMUL.FTZ R179, R5, R168 ;  /* 0x000000a805b37220 */ /* 0x000fe40000410000 */
[----:B------:R-:W-:Y:S02]  /*5c30*/  FFMA.FTZ R177, R47, UR36, R174 ;  /* 0x000000242fb17c23 */ /* 0x000fe400080100ae */
[----:B------:R-:W-:Y:S02]  /*5c40*/  FMUL.FTZ R47, R5, R47 ;  /* 0x0000002f052f7220 */ /* 0x000fe40000410000 */
[----:B------:R-:W-:Y:S02]  /*5c50*/  FADD.FTZ R184, -R143, R184 ;  /* 0x000000b88fb87221 */ /* 0x000fe40000010100 */
[----:B------:R-:W-:-:S02]  /*5c60*/  FADD.FTZ R159, R142, R155 ;  /* 0x0000009b8e9f7221 */ /* 0x000fc40000010000 */
[C---:B------:R-:W-:Y:S02]  /*5c70*/  FMUL.FTZ R143, R169.reuse, R179 ;  /* 0x000000b3a98f7220 */ /* 0x040fe40000410000 */
[C---:B------:R-:W-:Y:S02]  /*5c80*/  FMUL.FTZ R142, R169.reuse, R47 ;  /* 0x0000002fa98e7220 */ /* 0x040fe40000410000 */
[----:B------:R-:W-:Y:S02]  /*5c90*/  FMUL.FTZ R44, R169, R44 ;  /* 0x0000002ca92c7220 */ /* 0x000fe40000410000 */
[----:B------:R-:W-:Y:S02]  /*5ca0*/  FMUL.FTZ R168, R128, R171 ;  /* 0x000000ab80a87220 */ /* 0x000fe40000410000 */
[-C--:B------:R-:W-:Y:S02]  /*5cb0*/  FMUL.FTZ R174, R72, R47.reuse ;  /* 0x0000002f48ae7220 */ /* 0x080fe40000410000 */
[----:B------:R-:W-:-:S02]  /*5cc0*/  FFMA.FTZ R143, R162, R47, R143 ;  /* 0x0000002fa28f7223 */ /* 0x000fc4000001008f */
[----:B------:R-:W-:Y:S01]  /*5cd0*/  FMUL.FTZ R175, R128, R175 ;  /* 0x000000af80af7220 */ /* 0x000fe20000410000 */
[----:B------:R0:W-:Y:S01]  /*5ce0*/  STS [R35.X4+0x2140], R174 ;  /* 0x002140ae23007388 */ /* 0x0001e20000004800 */
[C---:B------:R-:W-:Y:S02]  /*5cf0*/  FFMA.FTZ R142, R162.reuse, R179, -R142 ;  /* 0x000000b3a28e7223 */ /* 0x040fe4000001088e */
[----:B------:R-:W-:Y:S02]  /*5d00*/  FFMA.FTZ R47, R162, R177, R44 ;  /* 0x000000b1a22f7223 */ /* 0x000fe4000001002c */
[-C--:B------:R-:W-:Y:S02]  /*5d10*/  FMUL.FTZ R128, R128, R173.reuse ;  /* 0x000000ad80807220 */ /* 0x080fe40000410000 */
[----:B------:R-:W-:Y:S02]  /*5d20*/  FFMA.FTZ R155, R131, R173, R168 ;  /* 0x000000ad839b7223 */ /* 0x000fe400000100a8 */
[----:B------:R-:W-:-:S02]  /*5d30*/  FMUL.FTZ R162, R185, -R184 ;  /* 0x800000b8b9a27220 */ /* 0x000fc40000410000 */
[----:B------:R-:W-:Y:S02]  /*5d40*/  FMUL.FTZ R168, R71, R6 ;  /* 0x0000000647a87220 */ /* 0x000fe40000410000 */
[----:B------:R-:W-:Y:S02]  /*5d50*/  FFMA.FTZ R44, R131, R172, R175 ;  /* 0x000000ac832c7223 */ /* 0x000fe400000100af */
[----:B------:R-:W-:Y:S02]  /*5d60*/  FMUL.FTZ R185, R185, -R159 ;  /* 0x8000009fb9b97220 */ /* 0x000fe40000410000 */
[----:B------:R-:W-:Y:S02]  /*5d70*/  FFMA.FTZ R128, R131, R171, -R128 ;  /* 0x000000ab83807223 */ /* 0x000fe40000010880 */
[----:B------:R-:W-:Y:S02]  /*5d80*/  FFMA.FTZ R131, R190, R159, -R162 ;  /* 0x0000009fbe837223 */ /* 0x000fe400000108a2 */
[----:B------:R-:W-:-:S02]  /*5d90*/  FFMA.FTZ R162, R51, -R168, R224 ;  /* 0x800000a833a27223 */ /* 0x000fc400000100e0 */
[-C--:B------:R-:W-:Y:S02]  /*5da0*/  FMUL.FTZ R51, R51, R184.reuse ;  /* 0x000000b833337220 */ /* 0x080fe40000410000 */
[----:B------:R-:W-:Y:S02]  /*5db0*/  FMUL.FTZ R240, R78, R171 ;  /* 0x000000ab4ef07220 */ /* 0x000fe40000410000 */
[-C--:B------:R-:W-:Y:S02]  /*5dc0*/  FFMA.FTZ R190, R190, R184.reuse, R185 ;  /* 0x000000b8bebe7223 */ /* 0x080fe400000100b9 */
[----:B------:R-:W-:Y:S01]  /*5dd0*/  FMUL.FTZ R172, R184, UR37 ;  /* 0x00000025b8ac7c20 */ /* 0x000fe20008410000 */
[----:B------:R-:W-:Y:S01]  /*5de0*/  STS [R35.X4+0x2174], R240 ;  /* 0x002174f023007388 */ /* 0x000fe20000004800 */
[----:B------:R-:W-:Y:S02]  /*5df0*/  FMUL.FTZ R169, R159, UR37 ;  /* 0x000000259fa97c20 */ /* 0x000fe40008410000 */
[----:B------:R-:W-:-:S02]  /*5e00*/  FMUL.FTZ R171, R6, R184 ;  /* 0x000000b806ab7220 */ /* 0x000fc40000410000 */
[C---:B------:R-:W-:Y:S02]  /*5e10*/  FFMA.FTZ R168, R50.reuse, -R168, R225 ;  /* 0x800000a832a87223 */ /* 0x040fe400000100e1 */
[----:B------:R-:W-:Y:S02]  /*5e20*/  FFMA.FTZ R50, R50, R159, R51 ;  /* 0x0000009f32327223 */ /* 0x000fe40000010033 */
[----:B0-----:R-:W-:Y:S02]  /*5e30*/  FADD.FTZ R174, R140, R131 ;  /* 0x000000838cae7221 */ /* 0x001fe40000010000 */
[----:B------:R-:W-:Y:S02]  /*5e40*/  FFMA.FTZ R51, R159, UR36, R172 ;  /* 0x000000249f337c23 */ /* 0x000fe400080100ac */
[----:B------:R-:W-:Y:S02]  /*5e50*/  FADD.FTZ R190, -R141, R190 ;  /* 0x000000be8dbe7221 */ /* 0x000fe40000010100 */
[----:B------:R-:W-:-:S02]  /*5e60*/  FMUL.FTZ R131, R157, R130 ;  /* 0x000000829d837220 */ /* 0x000fc40000410000 */
[----:B------:R-:W-:Y:S02]  /*5e70*/  FFMA.FTZ R169, R184, UR36, -R169 ;  /* 0x00000024b8a97c23 */ /* 0x000fe400080108a9 */
[----:B------:R-:W-:Y:S02]  /*5e80*/  FMUL.FTZ R159, R6, R159 ;  /* 0x0000009f069f7220 */ /* 0x000fe40000410000 */
[----:B------:R-:W-:Y:S02]  /*5e90*/  FMUL.FTZ R141, R162, R171 ;  /* 0x000000aba28d7220 */ /* 0x000fe40000410000 */
[----:B------:R-:W-:Y:S02]  /*5ea0*/  FFMA.FTZ R129, R156, R129, R131 ;  /* 0x000000819c817223 */ /* 0x000fe40000010083 */
[-C--:B------:R-:W-:Y:S02]  /*5eb0*/  FMUL.FTZ R140, R162, R159.reuse ;  /* 0x0000009fa28c7220 */ /* 0x080fe40000410000 */
[----:B------:R-:W-:-:S02]  /*5ec0*/  FMUL.FTZ R172, R71, R159 ;  /* 0x0000009f47ac7220 */ /* 0x000fc40000410000 */
[----:B------:R-:W-:Y:S02]  /*5ed0*/  FMUL.FTZ R169, R162, R169 ;  /* 0x000000a9a2a97220 */ /* 0x000fe40000410000 */
[----:B------:R-:W-:Y:S01]  /*5ee0*/  FFMA.FTZ R141, R168, R159, R141 ;  /* 0x0000009fa88d7223 */ /* 0x000fe2000001008d */
[----:B------:R-:W-:Y:S01]  /*5ef0*/  STS [R35.X4+0x2138], R172 ;  /* 0x002138ac23007388 */ /* 0x000fe20000004800 */
[C---:B------:R-:W-:Y:S02]  /*5f00*/  FMUL.FTZ R131, R157.reuse, R158 ;  /* 0x0000009e9d837220 */ /* 0x040fe40000410000 */
[----:B------:R-:W-:Y:S02]  /*5f10*/  FMUL.FTZ R159, R157, R154 ;  /* 0x0000009a9d9f7220 */ /* 0x000fe40000410000 */
[----:B------:R-:W-:Y:S02]  /*5f20*/  FMUL.FTZ R162, R71, R171 ;  /* 0x000000ab47a27220 */ /* 0x000fe40000410000 */
[----:B------:R-:W-:-:S02]  /*5f30*/  FMUL.FTZ R157, R191, -R190 ;  /* 0x800000bebf9d7220 */ /* 0x000fc40000410000 */
[----:B------:R-:W-:Y:S01]  /*5f40*/  FFMA.FTZ R130, R168, R51, R169 ;  /* 0x00000033a8827223 */ /* 0x000fe200000100a9 */
[----:B------:R0:W-:Y:S01]  /*5f50*/  STS [R35.X4+0x213c], R162 ;  /* 0x00213ca223007388 */ /* 0x0001e20000004800 */
[C---:B------:R-:W-:Y:S02]  /*5f60*/  FFMA.FTZ R131, R156.reuse, R154, -R131 ;  /* 0x0000009a9c837223 */ /* 0x040fe40000010883 */
[----:B------:R-:W-:Y:S02]  /*5f70*/  FFMA.FTZ R51, R156, R158, R159 ;  /* 0x0000009e9c337223 */ /* 0x000fe4000001009f */
[----:B------:R-:W-:Y:S02]  /*5f80*/  FMUL.FTZ R154, R70, R7 ;  /* 0x00000007469a7220 */ /* 0x000fe40000410000 */
[----:B------:R-:W-:Y:S02]  /*5f90*/  FMUL.FTZ R191, R191, -R174 ;  /* 0x800000aebfbf7220 */ /* 0x000fe40000410000 */
[----:B------:R-:W-:-:S02]  /*5fa0*/  FMUL.FTZ R159, R49, R190 ;  /* 0x000000be319f7220 */ /* 0x000fc40000410000 */
[----:B------:R-:W-:Y:S02]  /*5fb0*/  FFMA.FTZ R157, R194, R174, -R157 ;  /* 0x000000aec29d7223 */ /* 0x000fe4000001089d */
[----:B------:R-:W-:Y:S02]  /*5fc0*/  FFMA.FTZ R140, R168, R171, -R140 ;  /* 0x000000aba88c7223 */ /* 0x000fe4000001088c */
[----:B0-----:R-:W-:Y:S02]  /*5fd0*/  FMUL.FTZ R162, R174, UR37 ;  /* 0x00000025aea27c20 */ /* 0x001fe40008410000 */
[----:B------:R-:W-:Y:S02]  /*5fe0*/  FFMA.FTZ R158, R49, -R154, R226 ;  /* 0x8000009a319e7223 */ /* 0x000fe400000100e2 */
[-C--:B------:R-:W-:Y:S02]  /*5ff0*/  FMUL.FTZ R171, R7, R190.reuse ;  /* 0x000000be07ab7220 */ /* 0x080fe40000410000 */
[----:B------:R-:W-:-:S02]  /*6000*/  FFMA.FTZ R194, R194, R190, R191 ;  /* 0x000000bec2c27223 */ /* 0x000fc400000100bf */
[C---:B------:R-:W-:Y:S02]  /*6010*/  FFMA.FTZ R156, R48.reuse, -R154, R223 ;  /* 0x8000009a309c7223 */ /* 0x040fe400000100df */
[-C--:B------:R-:W-:Y:S02]  /*6020*/  FFMA.FTZ R49, R48, R174.reuse, R159 ;  /* 0x000000ae30317223 */ /* 0x080fe4000001009f */
[----:B------:R-:W-:Y:S02]  /*6030*/  FMUL.FTZ R48, R190, UR37 ;  /* 0x00000025be307c20 */ /* 0x000fe40008410000 */
[----:B------:R-:W-:Y:S02]  /*6040*/  FADD.FTZ R168, R138, R157 ;  /* 0x0000009d8aa87221 */ /* 0x000fe40000010000 */
[----:B------:R-:W-:Y:S01]  /*6050*/  FFMA.FTZ R169, R190, UR36, -R162 ;  /* 0x00000024bea97c23 */ /* 0x000fe200080108a2 */
[----:B------:R-:W-:Y:S01]  /*6060*/  IADD3 R190, R163, 0x2e0, RZ ;  /* 0x000002e0a3be7810 */ /* 0x000fe20007ffe0ff */
[----:B------:R-:W-:-:S02]  /*6070*/  FMUL.FTZ R157, R7, R174 ;  /* 0x000000ae079d7220 */ /* 0x000fc40000410000 */
[----:B------:R-:W-:Y:S02]  /*6080*/  FMUL.FTZ R138, R158, R171 ;  /* 0x000000ab9e8a7220 */ /* 0x000fe40000410000 */
[----:B------:R-:W-:Y:S02]  /*6090*/  FADD.FTZ R194, -R139, R194 ;  /* 0x000000c28bc27221 */ /* 0x000fe40000010100 */
[----:B------:R-:W-:Y:S02]  /*60a0*/  FFMA.FTZ R159, R174, UR36, R48 ;  /* 0x00000024ae9f7c23 */ /* 0x000fe40008010030 */
[C---:B------:R-:W-:Y:S02]  /*60b0*/  FMUL.FTZ R48, R158.reuse, R169 ;  /* 0x000000a99e307220 */ /* 0x040fe40000410000 */
[-C--:B------:R-:W-:Y:S02]  /*60c0*/  FMUL.FTZ R139, R158, R157.reuse ;  /* 0x0000009d9e8b7220 */ /* 0x080fe40000410000 */
[----:B------:R-:W-:-:S02]  /*60d0*/  FFMA.FTZ R138, R156, R157, R138 ;  /* 0x0000009d9c8a7223 */ /* 0x000fc4000001008a */
[----:B------:R-:W-:Y:S02]  /*60e0*/  FMUL.FTZ R158, R70, R157 ;  /* 0x0000009d469e7220 */ /* 0x000fe40000410000 */
[C---:B------:R-:W-:Y:S02]  /*60f0*/  FMUL.FTZ R157, R195.reuse, -R194 ;  /* 0x800000c2c39d7220 */ /* 0x040fe40000410000 */
[-C--:B------:R-:W-:Y:S01]  /*6100*/  FMUL.FTZ R195, R195, -R168.reuse ;  /* 0x800000a8c3c37220 */ /* 0x080fe20000410000 */
[----:B------:R0:W-:Y:S01]  /*6110*/  STS [R35.X4+0x2130], R158 ;  /* 0x0021309e23007388 */ /* 0x0001e20000004800 */
[C---:B------:R-:W-:Y:S02]  /*6120*/  FFMA.FTZ R157, R196.reuse, R168, -R157 ;  /* 0x000000a8c49d7223 */ /* 0x040fe4000001089d */
[----:B------:R-:W-:Y:S02]  /*6130*/  FFMA.FTZ R196, R196, R194, R195 ;  /* 0x000000c2c4c47223 */ /* 0x000fe400000100c3 */
[----:B------:R-:W-:-:S02]  /*6140*/  FMUL.FTZ R154, R69, R8 ;  /* 0x00000008459a7220 */ /* 0x000fc40000410000 */
[----:B------:R-:W-:Y:S02]  /*6150*/  FADD.FTZ R196, -R137, R196 ;  /* 0x000000c489c47221 */ /* 0x000fe40000010100 */
[----:B------:R-:W-:Y:S02]  /*6160*/  FFMA.FTZ R48, R156, R159, R48 ;  /* 0x0000009f9c307223 */ /* 0x000fe40000010030 */
[----:B------:R-:W-:Y:S02]  /*6170*/  FADD.FTZ R159, R136, R157 ;  /* 0x0000009d889f7221 */ /* 0x000fe40000010000 */
[C---:B------:R-:W-:Y:S02]  /*6180*/  FFMA.FTZ R136, R55.reuse, -R154, R228 ;  /* 0x8000009a37887223 */ /* 0x040fe400000100e4 */
[----:B------:R-:W-:Y:S02]  /*6190*/  FMUL.FTZ R137, R55, R194 ;  /* 0x000000c237897220 */ /* 0x000fe40000410000 */
[----:B------:R-:W-:-:S02]  /*61a0*/  FMUL.FTZ R55, R197, -R196 ;  /* 0x800000c4c5377220 */ /* 0x000fc40000410000 */
[----:B------:R-:W-:Y:S02]  /*61b0*/  FMUL.FTZ R197, R197, -R159 ;  /* 0x8000009fc5c57220 */ /* 0x000fe40000410000 */
[----:B------:R-:W-:Y:S02]  /*61c0*/  FFMA.FTZ R139, R156, R171, -R139 ;  /* 0x000000ab9c8b7223 */ /* 0x000fe4000001088b */
[----:B------:R-:W-:Y:S02]  /*61d0*/  FFMA.FTZ R55, R198, R159, -R55 ;  /* 0x0000009fc6377223 */ /* 0x000fe40000010837 */
[----:B------:R-:W-:Y:S02]  /*61e0*/  FMUL.FTZ R156, R168, UR37 ;  /* 0x00000025a89c7c20 */ /* 0x000fe40008410000 */
[----:B------:R-:W-:Y:S02]  /*61f0*/  FFMA.FTZ R154, R54, -R154, R193 ;  /* 0x8000009a369a7223 */ /* 0x000fe400000100c1 */
[----:B------:R-:W-:-:S02]  /*6200*/  FMUL.FTZ R173, R8, R194 ;  /* 0x000000c208ad7220 */ /* 0x000fc40000410000 */
[----:B------:R-:W-:Y:S02]  /*6210*/  FFMA.FTZ R54, R54, R168, R137 ;  /* 0x000000a836367223 */ /* 0x000fe40000010089 */
[----:B0-----:R-:W-:Y:S01]  /*6220*/  FFMA.FTZ R158, R198, R196, R197 ;  /* 0x000000c4c69e7223 */ /* 0x001fe200000100c5 */
[C---:B------:R-:W-:Y:S01]  /*6230*/  IADD3 R198, R163.reuse, 0x340, RZ ;  /* 0x00000340a3c67810 */ /* 0x040fe20007ffe0ff */
[----:B------:R-:W-:Y:S02]  /*6240*/  FMUL.FTZ R162, R70, R171 ;  /* 0x000000ab46a27220 */ /* 0x000fe40000410000 */
[----:B------:R-:W-:Y:S02]  /*6250*/  FMUL.FTZ R137, R194, UR37 ;  /* 0x00000025c2897c20 */ /* 0x000fe40008410000 */
[----:B------:R-:W-:Y:S01]  /*6260*/  FADD.FTZ R157, R134, R55 ;  /* 0x00000037869d7221 */ /* 0x000fe20000010000 */
[----:B------:R0:W-:Y:S01]  /*6270*/  STS [R35.X4+0x2134], R162 ;  /* 0x002134a223007388 */ /* 0x0001e20000004800 */
        /* <DEDUP_REMOVED lines=9> */
[----:B0-----:R-:W-:Y:S02]  /*6310*/  FMUL.FTZ R162, R69, R55 ;  /* 0x0000003745a27220 */ /* 0x001fe40000410000 */
[CC--:B------:R-:W-:Y:S02]  /*6320*/  FMUL.FTZ R55, R199.reuse, -R158.reuse ;  /* 0x8000009ec7377220 */ /* 0x0c0fe40000410000 */
[-C--:B------:R-:W-:Y:S01]  /*6330*/  FMUL.FTZ R199, R199, -R157.reuse ;  /* 0x8000009dc7c77220 */ /* 0x080fe20000410000 */
[----:B------:R0:W-:Y:S01]  /*6340*/  STS [R35.X4+0x2128], R162 ;  /* 0x002128a223007388 */ /* 0x0001e20000004800 */
[C---:B------:R-:W-:Y:S02]  /*6350*/  FFMA.FTZ R135, R200.reuse, R157, -R55 ;  /* 0x0000009dc8877223 */ /* 0x040fe40000010837 */
[----:B------:R-:W-:Y:S01]  /*6360*/  FFMA.FTZ R156, R200, R158, R199 ;  /* 0x0000009ec89c7223 */ /* 0x000fe200000100c7 */
[----:B------:R-:W-:Y:S01]  /*6370*/  IADD3 R200, R163, 0x360, RZ ;  /* 0x00000360a3c87810 */ /* 0x000fe20007ffe0ff */
[----:B------:R-:W-:-:S02]  /*6380*/  FFMA.FTZ R137, R154, R173, -R137 ;  /* 0x000000ad9a897223 */ /* 0x000fc40000010889 */
[----:B------:R-:W-:Y:S02]  /*6390*/  FMUL.FTZ R134, R68, R9 ;  /* 0x0000000944867220 */ /* 0x000fe40000410000 */
[----:B------:R-:W-:Y:S02]  /*63a0*/  FFMA.FTZ R55, R154, R169, R171 ;  /* 0x000000a99a377223 */ /* 0x000fe400000100ab */
[----:B------:R-:W-:Y:S02]  /*63b0*/  FADD.FTZ R156, -R133, R156 ;  /* 0x0000009c859c7221 */ /* 0x000fe40000010100 */
[----:B------:R-:W-:Y:S02]  /*63c0*/  FADD.FTZ R154, R132, R135 ;  /* 0x00000087849a7221 */ /* 0x000fe40000010000 */
[----:B------:R-:W-:Y:S02]  /*63d0*/  FFMA.FTZ R132, R53, -R134, R230 ;  /* 0x8000008635847223 */ /* 0x000fe400000100e6 */
[----:B------:R-:W-:-:S02]  /*63e0*/  FMUL.FTZ R133, R201, -R156 ;  /* 0x8000009cc9857220 */ /* 0x000fc40000410000 */
[----:B------:R-:W-:Y:S02]  /*63f0*/  FMUL.FTZ R53, R53, R196 ;  /* 0x000000c435357220 */ /* 0x000fe40000410000 */
[----:B------:R-:W-:Y:S02]  /*6400*/  FMUL.FTZ R201, R201, -R154 ;  /* 0x8000009ac9c97220 */ /* 0x000fe40000410000 */
[C---:B------:R-:W-:Y:S02]  /*6410*/  FFMA.FTZ R134, R52.reuse, -R134, R227 ;  /* 0x8000008634867223 */ /* 0x040fe400000100e3 */
[----:B------:R-:W-:Y:S02]  /*6420*/  FFMA.FTZ R53, R52, R159, R53 ;  /* 0x0000009f34357223 */ /* 0x000fe40000010035 */
[C---:B------:R-:W-:Y:S02]  /*6430*/  FFMA.FTZ R201, R202.reuse, R156, R201 ;  /* 0x0000009ccac97223 */ /* 0x040fe400000100c9 */
[----:B------:R-:W-:Y:S01]  /*6440*/  FFMA.FTZ R52, R202, R154, -R133 ;  /* 0x0000009aca347223 */ /* 0x000fe20000010885 */
[----:B------:R-:W-:Y:S01]  /*6450*/  IADD3 R202, R163, 0x380, RZ ;  /* 0x00000380a3ca7810 */ /* 0x000fe20007ffe0ff */
[----:B0-----:R-:W-:-:S02]  /*6460*/  FMUL.FTZ R162, R196, UR37 ;  /* 0x00000025c4a27c20 */ /* 0x001fc40008410000 */
[----:B------:R-:W-:Y:S02]  /*6470*/  FMUL.FTZ R135, R159, UR37 ;  /* 0x000000259f877c20 */ /* 0x000fe40008410000 */
[----:B------:R-:W-:Y:S02]  /*6480*/  FADD.FTZ R192, -R192, R201 ;  /* 0x000000c9c0c07221 */ /* 0x000fe40000010100 */
[----:B------:R-:W-:Y:S02]  /*6490*/  FMUL.FTZ R168, R69, R173 ;  /* 0x000000ad45a87220 */ /* 0x000fe40000410000 */
[----:B------:R-:W-:Y:S02]  /*64a0*/  FADD.FTZ R243, R243, R52 ;  /* 0x00000034f3f37221 */ /* 0x000fe40000010000 */
[----:B------:R-:W-:Y:S01]  /*64b0*/  FFMA.FTZ R133, R159, UR36, R162 ;  /* 0x000000249f857c23 */ /* 0x000fe200080100a2 */
[----:B------:R0:W-:Y:S01]  /*64c0*/  STS [R35.X4+0x212c], R168 ;  /* 0x00212ca823007388 */ /* 0x0001e20000004800 */
[----:B------:R-:W-:-:S02]  /*64d0*/  FFMA.FTZ R135, R196, UR36, -R135 ;  /* 0x00000024c4877c23 */ /* 0x000fc40008010887 */
[----:B------:R-:W-:Y:S01]  /*64e0*/  FMUL.FTZ R169, R9, R196 ;  /* 0x000000c409a97220 */ /* 0x000fe20000410000 */
[----:B------:R-:W-:Y:S01]  /*64f0*/  IADD3 R196, R163, 0x320, RZ ;  /* 0x00000320a3c47810 */ /* 0x000fe20007ffe0ff */
[----:B------:R-:W-:Y:S02]  /*6500*/  FMUL.FTZ R159, R9, R159 ;  /* 0x0000009f099f7220 */ /* 0x000fe40000410000 */
[C---:B------:R-:W-:Y:S02]  /*6510*/  FMUL.FTZ R52, R203.reuse, -R192 ;  /* 0x800000c0cb347220 */ /* 0x040fe40000410000 */
[----:B------:R-:W-:Y:S02]  /*6520*/  FMUL.FTZ R203, R203, -R243 ;  /* 0x800000f3cbcb7220 */ /* 0x000fe40000410000 */
[C---:B------:R-:W-:Y:S02]  /*6530*/  FMUL.FTZ R171, R132.reuse, R169 ;  /* 0x000000a984ab7220 */ /* 0x040fe40000410000 */
[----:B------:R-:W-:-:S02]  /*6540*/  FMUL.FTZ R135, R132, R135 ;  /* 0x0000008784877220 */ /* 0x000fc40000410000 */
[----:B0-----:R-:W-:Y:S02]  /*6550*/  FMUL.FTZ R168, R132, R159 ;  /* 0x0000009f84a87220 */ /* 0x001fe40000410000 */
[C---:B------:R-:W-:Y:S02]  /*6560*/  FFMA.FTZ R203, R204.reuse, R192, R203 ;  /* 0x000000c0cccb7223 */ /* 0x040fe400000100cb */
[----:B------:R-:W-:Y:S01]  /*6570*/  FFMA.FTZ R132, R204, R243, -R52 ;  /* 0x000000f3cc847223 */ /* 0x000fe20000010834 */
[----:B------:R-:W-:Y:S01]  /*6580*/  IADD3 R204, R163, 0x3a0, RZ ;  /* 0x000003a0a3cc7810 */ /* 0x000fe20007ffe0ff */
[C---:B------:R-:W-:Y:S02]  /*6590*/  FFMA.FTZ R171, R134.reuse, R159, R171 ;  /* 0x0000009f86ab7223 */ /* 0x040fe400000100ab */
[C---:B------:R-:W-:Y:S02]  /*65a0*/  FFMA.FTZ R168, R134.reuse, R169, -R168 ;  /* 0x000000a986a87223 */ /* 0x040fe400000108a8 */
[----:B------:R-:W-:-:S02]  /*65b0*/  FFMA.FTZ R52, R134, R133, R135 ;  /* 0x0000008586347223 */ /* 0x000fc40000010087 */
[----:B------:R-:W-:Y:S02]  /*65c0*/  FMUL.FTZ R134, R64, R13 ;  /* 0x0000000d40867220 */ /* 0x000fe40000410000 */
[----:B------:R-:W-:Y:S02]  /*65d0*/  FADD.FTZ R244, -R244, R203 ;  /* 0x000000cbf4f47221 */ /* 0x000fe40000010100 */
[----:B------:R-:W-:Y:S02]  /*65e0*/  FMUL.FTZ R240, R77, R176 ;  /* 0x000000b04df07220 */ /* 0x000fe40000410000 */
[----:B------:R-:W-:Y:S02]  /*65f0*/  FMUL.FTZ R176, R72, R179 ;  /* 0x000000b348b07220 */ /* 0x000fe40000410000 */
[----:B------:R-:W-:Y:S01]  /*6600*/  FMUL.FTZ R162, R68, R159 ;  /* 0x0000009f44a27220 */ /* 0x000fe20000410000 */
[----:B------:R0:W-:Y:S01]  /*6610*/  STS [R35.X4+0x216c], R240 ;  /* 0x00216cf023007388 */ /* 0x0001e20000004800 */
[----:B------:R-:W-:-:S02]  /*6620*/  FADD.FTZ R239, R239, R132 ;  /* 0x00000084efef7221 */ /* 0x000fc40000010000 */
[----:B------:R-:W-:Y:S01]  /*6630*/  FFMA.FTZ R135, R60, -R134, R237 ;  /* 0x800000863c877223 */ /* 0x000fe200000100ed */
[----:B------:R1:W-:Y:S01]  /*6640*/  STS [R35.X4+0x2144], R176 ;  /* 0x002144b023007388 */ /* 0x0003e20000004800 */
[----:B------:R-:W-:Y:S02]  /*6650*/  FMUL.FTZ R132, R65, R12 ;  /* 0x0000000c41847220 */ /* 0x000fe40000410000 */
[----:B------:R-:W-:Y:S01]  /*6660*/  FFMA.FTZ R134, R61, -R134, R238 ;  /* 0x800000863d867223 */ /* 0x000fe200000100ee */
[----:B------:R2:W-:Y:S01]  /*6670*/  STS [R35.X4+0x2120], R162 ;  /* 0x002120a223007388 */ /* 0x0005e20000004800 */
[----:B------:R-:W-:Y:S01]  /*6680*/  FMUL.FTZ R159, R13, R244 ;  /* 0x000000f40d9f7220 */ /* 0x000fe20000410000 */
[----:B0-----:R-:W-:Y:S01]  /*6690*/  IADD3 R240, R163, 0x3e0, RZ ;  /* 0x000003e0a3f07810 */ /* 0x001fe20007ffe0ff */
[----:B------:R-:W-:Y:S02]  /*66a0*/  FMUL.FTZ R172, R68, R169 ;  /* 0x000000a944ac7220 */ /* 0x000fe40000410000 */
[----:B------:R-:W-:-:S02]  /*66b0*/  FFMA.FTZ R133, R63, -R132, R234 ;  /* 0x800000843f857223 */ /* 0x000fc400000100ea */
[----:B------:R-:W-:Y:S01]  /*66c0*/  FMUL.FTZ R169, R13, R239 ;  /* 0x000000ef0da97220 */ /* 0x000fe20000410000 */
[----:B------:R0:W-:Y:S01]  /*66d0*/  STS [R35.X4+0x2124], R172 ;  /* 0x002124ac23007388 */ /* 0x0001e20000004800 */
[----:B-1----:R-:W-:Y:S02]  /*66e0*/  FMUL.FTZ R176, R134, R159 ;  /* 0x0000009f86b07220 */ /* 0x002fe40000410000 */
[----:B--2---:R-:W-:Y:S02]  /*66f0*/  FMUL.FTZ R162, R12, R192 ;  /* 0x000000c00ca27220 */ /* 0x004fe40000410000 */
[----:B------:R-:W-:Y:S02]  /*6700*/  FFMA.FTZ R132, R62, -R132, R187 ;  /* 0x800000843e847223 */ /* 0x000fe400000100bb */
[----:B------:R-:W-:Y:S02]  /*6710*/  FMUL.FTZ R175, R133, R162 ;  /* 0x000000a285af7220 */ /* 0x000fe40000410000 */
[----:B------:R-:W-:-:S02]  /*6720*/  FFMA.FTZ R176, R135, R169, R176 ;  /* 0x000000a987b07223 */ /* 0x000fc400000100b0 */
[----:B0-----:R-:W-:Y:S02]  /*6730*/  FMUL.FTZ R172, R12, R243 ;  /* 0x000000f30cac7220 */ /* 0x001fe40000410000 */
[----:B------:R-:W-:Y:S02]  /*6740*/  FMUL.FTZ R180, R73, R186 ;  /* 0x000000ba49b47220 */ /* 0x000fe40000410000 */
[----:B------:R-:W-:Y:S02]  /*6750*/  FMUL.FTZ R173, R67, R10 ;  /* 0x0000000a43ad7220 */ /* 0x000fe40000410000 */
[----:B------:R-:W-:Y:S01]  /*6760*/  FMUL.FTZ R177, R59, R158 ;  /* 0x0000009e3bb17220 */ /* 0x000fe20000410000 */
[----:B------:R0:W-:Y:S01]  /*6770*/  STS [R35.X4+0x214c], R180 ;  /* 0x00214cb423007388 */ /* 0x0001e20000004800 */
[----:B------:R-:W-:Y:S02]  /*6780*/  FFMA.FTZ R175, R132, R172, R175 ;  /* 0x000000ac84af7223 */ /* 0x000fe400000100af */
[----:B------:R-:W-:-:S02]  /*6790*/  FADD.FTZ R176, RZ, R176 ;  /* 0x000000b0ffb07221 */ /* 0x000fc40000010000 */
[----:B------:R-:W-:Y:S02]  /*67a0*/  FMUL.FTZ R174, R66, R11 ;  /* 0x0000000b42ae7220 */ /* 0x000fe40000410000 */
[C---:B------:R-:W-:Y:S02]  /*67b0*/  FFMA.FTZ R179, R58.reuse, -R173, R189 ;  /* 0x800000ad3ab37223 */ /* 0x040fe400000100bd */
[----:B------:R-:W-:Y:S02]  /*67c0*/  FFMA.FTZ R58, R58, R157, R177 ;  /* 0x0000009d3a3a7223 */ /* 0x000fe400000100b1 */
[----:B0-----:R-:W-:Y:S02]  /*67d0*/  FFMA.FTZ R180, R59, -R173, R232 ;  /* 0x800000ad3bb47223 */ /* 0x001fe400000100e8 */
[----:B------:R-:W-:Y:S02]  /*67e0*/  FADD.FTZ R177, R176, R175 ;  /* 0x000000afb0b17221 */ /* 0x000fe40000010000 */
[----:B------:R-:W-:-:S02]  /*67f0*/  FMUL.FTZ R176, R158, UR37 ;  /* 0x000000259eb07c20 */ /* 0x000fc40008410000 */
[-C--:B------:R-:W-:Y:S02]  /*6800*/  FFMA.FTZ R59, R56, -R174.reuse, R231 ;  /* 0x800000ae383b7223 */ /* 0x080fe400000100e7 */
[----:B------:R-:W-:Y:S02]  /*6810*/  FMUL.FTZ R175, R157, UR37 ;  /* 0x000000259daf7c20 */ /* 0x000fe40008410000 */
[----:B------:R-:W-:Y:S02]  /*6820*/  FFMA.FTZ R173, R57, -R174, R236 ;  /* 0x800000ae39ad7223 */ /* 0x000fe400000100ec */
[----:B------:R-:W-:Y:S02]  /*6830*/  FMUL.FTZ R174, R134, R169 ;  /* 0x000000a986ae7220 */ /* 0x000fe40000410000 */
[----:B------:R-:W-:Y:S02]  /*6840*/  FMUL.FTZ R188, R73, R182 ;  /* 0x000000b649bc7220 */ /* 0x000fe40000410000 */
[----:B------:R-:W-:-:S02]  /*6850*/  FFMA.FTZ R182, R157, UR36, R176 ;  /* 0x000000249db67c23 */ /* 0x000fc400080100b0 */
[----:B------:R-:W-:Y:S01]  /*6860*/  FMUL.FTZ R184, R10, R157 ;  /* 0x0000009d0ab87220 */ /* 0x000fe20000410000 */
[----:B------:R0:W-:Y:S01]  /*6870*/  STS [R35.X4+0x2148], R188 ;  /* 0x002148bc23007388 */ /* 0x0001e20000004800 */
[----:B------:R-:W-:Y:S02]  /*6880*/  FFMA.FTZ R181, R158, UR36, -R175 ;  /* 0x000000249eb57c23 */ /* 0x000fe400080108af */
[----:B------:R-:W-:Y:S02]  /*6890*/  FMUL.FTZ R186, R10, R158 ;  /* 0x0000009e0aba7220 */ /* 0x000fe40000410000 */
[----:B------:R-:W-:Y:S02]  /*68a0*/  FMUL.FTZ R158, R11, R156 ;  /* 0x0000009c0b9e7220 */ /* 0x000fe40000410000 */
[----:B------:R-:W-:Y:S02]  /*68b0*/  FMUL.FTZ R175, R133, R172 ;  /* 0x000000ac85af7220 */ /* 0x000fe40000410000 */
[----:B------:R-:W-:Y:S01]  /*68c0*/  FFMA.FTZ R157, R135, R159, -R174 ;  /* 0x0000009f879d7223 */ /* 0x000fe200000108ae */
[----:B0-----:R-:W-:Y:S01]  /*68d0*/  IADD3 R188, R163, 0x2c0, RZ ;  /* 0x000002c0a3bc7810 */ /* 0x001fe20007ffe0ff */
[----:B------:R-:W-:-:S02]  /*68e0*/  FMUL.FTZ R174, R11, R154 ;  /* 0x0000009a0bae7220 */ /* 0x000fc40000410000 */
[C---:B------:R-:W-:Y:S02]  /*68f0*/  FMUL.FTZ R178, R173.reuse, R158 ;  /* 0x0000009eadb27220 */ /* 0x040fe40000410000 */
[----:B------:R-:W-:Y:S02]  /*6900*/  FFMA.FTZ R176, R132, R162, -R175 ;  /* 0x000000a284b07223 */ /* 0x000fe400000108af */
[----:B------:R-:W-:Y:S02]  /*6910*/  FADD.FTZ R157, RZ, R157 ;  /* 0x0000009dff9d7221 */ /* 0x000fe40000010000 */
[-C--:B------:R-:W-:Y:S02]  /*6920*/  FMUL.FTZ R175, R173, R174.reuse ;  /* 0x000000aeadaf7220 */ /* 0x080fe40000410000 */
[----:B------:R-:W-:Y:S02]  /*6930*/  FFMA.FTZ R178, R59, R174, R178 ;  /* 0x000000ae3bb27223 */ /* 0x000fe400000100b2 */
[----:B------:R-:W-:-:S02]  /*6940*/  FADD.FTZ R157, R157, R176 ;  /* 0x000000b09d9d7221 */ /* 0x000fc40000010000 */
[C---:B------:R-:W-:Y:S02]  /*6950*/  FMUL.FTZ R183, R180.reuse, R186 ;  /* 0x000000bab4b77220 */ /* 0x040fe40000410000 */
[----:B------:R-:W-:Y:S02]  /*6960*/  FFMA.FTZ R176, R59, R158, -R175 ;  /* 0x0000009e3bb07223 */ /* 0x000fe400000108af */
[-C--:B------:R-:W-:Y:S02]  /*6970*/  FMUL.FTZ R175, R180, R184.reuse ;  /* 0x000000b8b4af7220 */ /* 0x080fe40000410000 */
[----:B------:R-:W-:Y:S02]  /*6980*/  FADD.FTZ R177, R177, R178 ;  /* 0x000000b2b1b17221 */ /* 0x000fe40000010000 */
[----:B------:R-:W-:Y:S02]  /*6990*/  FFMA.FTZ R178, R179, R184, R183 ;  /* 0x000000b8b3b27223 */ /* 0x000fe400000100b7 */
[----:B------:R-:W-:-:S02]  /*69a0*/  FADD.FTZ R157, R157, R176 ;  /* 0x000000b09d9d7221 */ /* 0x000fc40000010000 */
[----:B------:R-:W-:Y:S02]  /*69b0*/  FFMA.FTZ R176, R179, R186, -R175 ;  /* 0x000000bab3b07223 */ /* 0x000fe400000108af */
[----:B------:R-:W-:Y:S02]  /*69c0*/  FADD.FTZ R178, R177, R178 ;  /* 0x000000b2b1b27221 */ /* 0x000fe40000010000 */
[----:B------:R-:W-:Y:S01]  /*69d0*/  FADD.FTZ R175, R157, R176 ;  /* 0x000000b09daf7221 */ /* 0x000fe20000010000 */
[C---:B------:R-:W-:Y:S01]  /*69e0*/  IADD3 R176, R163.reuse, 0x100, RZ ;  /* 0x00000100a3b07810 */ /* 0x040fe20007ffe0ff */
[----:B------:R-:W-:Y:S01]  /*69f0*/  FADD.FTZ R171, R178, R171 ;  /* 0x000000abb2ab7221 */ /* 0x000fe20000010000 */
[----:B------:R-:W-:Y:S01]  /*6a00*/  IADD3 R178, R163, 0xc0, RZ ;  /* 0x000000c0a3b27810 */ /* 0x000fe20007ffe0ff */
[----:B------:R-:W-:Y:S01]  /*6a10*/  FADD.FTZ R168, R175, R168 ;  /* 0x000000a8afa87221 */ /* 0x000fe20000010000 */
[-C--:B------:R-:W-:Y:S01]  /*6a20*/  LEA.HI.SX32 R176, R176, R163.reuse, 0x1b ;  /* 0x000000a3b0b07211 */ /* 0x080fe200078fdaff */
[----:B------:R-:W-:Y:S01]  /*6a30*/  FADD.FTZ R171, R171, R136 ;  /* 0x00000088abab7221 */ /* 0x000fe20000010000 */
[----:B------:R-:W-:Y:S01]  /*6a40*/  LEA.HI.SX32 R178, R178, R163, 0x1b ;  /* 0x000000a3b2b27211 */ /* 0x000fe200078fdaff */
[----:B------:R-:W-:-:S02]  /*6a50*/  FADD.FTZ R168, R168, R137 ;  /* 0x00000089a8a87221 */ /* 0x000fc40000010000 */
[----:B------:R-:W-:Y:S02]  /*6a60*/  FADD.FTZ R138, R171, R138 ;  /* 0x0000008aab8a7221 */ /* 0x000fe40000010000 */
[----:B------:R-:W-:Y:S01]  /*6a70*/  FADD.FTZ R139, R168, R139 ;  /* 0x0000008ba88b7221 */ /* 0x000fe20000010000 */
[----:B------:R-:W-:Y:S01]  /*6a80*/  IADD3 R168, R163, 0x1e0, RZ ;  /* 0x000001e0a3a87810 */ /* 0x000fe20007ffe0ff */
[----:B------:R-:W-:Y:S01]  /*6a90*/  FADD.FTZ R138, R138, R141 ;  /* 0x0000008d8a8a7221 */ /* 0x000fe20000010000 */
[-C--:B------:R-:W-:Y:S01]  /*6aa0*/  LEA.HI.SX32 R141, R202, R163.reuse, 0x1b ;  /* 0x000000a3ca8d7211 */ /* 0x080fe200078fdaff */
[----:B------:R-:W-:Y:S01]  /*6ab0*/  FADD.FTZ R139, R139, R140 ;  /* 0x0000008c8b8b7221 */ /* 0x000fe20000010000 */
[----:B------:R-:W-:Y:S01]  /*6ac0*/  LEA.HI.SX32 R168, R168, R163, 0x1b ;  /* 0x000000a3a8a87211 */ /* 0x000fe200078fdaff */
[----:B------:R-:W-:Y:S02]  /*6ad0*/  FADD.FTZ R143, R138, R143 ;  /* 0x0000008f8a8f7221 */ /* 0x000fe40000010000 */
[----:B------:R-:W-:-:S02]  /*6ae0*/  FMUL.FTZ R184, R67, R184 ;  /* 0x000000b843b87220 */ /* 0x000fc40000410000 */
[----:B------:R-:W-:Y:S02]  /*6af0*/  FMUL.FTZ R186, R67, R186 ;  /* 0x000000ba43ba7220 */ /* 0x000fe40000410000 */
[----:B------:R-:W-:Y:S01]  /*6b00*/  FMUL.FTZ R174, R66, R174 ;  /* 0x000000ae42ae7220 */ /* 0x000fe20000410000 */
[----:B------:R0:W-:Y:S01]  /*6b10*/  STS [R35.X4+0x2118], R184 ;  /* 0x002118b823007388 */ /* 0x0001e20000004800 */
[----:B------:R-:W-:Y:S01]  /*6b20*/  FADD.FTZ R142, R139, R142 ;  /* 0x0000008e8b8e7221 */ /* 0x000fe20000010000 */
[----:B------:R-:W-:Y:S01]  /*6b30*/  LEA.HI.SX32 R139, R208, R163, 0x1b ;  /* 0x000000a3d08b7211 */ /* 0x000fe200078fdaff */
[----:B------:R-:W-:Y:S01]  /*6b40*/  FMUL.FTZ R158, R66, R158 ;  /* 0x0000009e429e7220 */ /* 0x000fe20000410000 */
[----:B------:R1:W-:Y:S01]  /*6b50*/  STS [R35.X4+0x211c], R186 ;  /* 0x00211cba23007388 */ /* 0x0003e20000004800 */
[C---:B------:R-:W-:Y:S02]  /*6b60*/  FMUL.FTZ R172, R65.reuse, R172 ;  /* 0x000000ac41ac7220 */ /* 0x040fe40000410000 */
[----:B------:R-:W-:Y:S01]  /*6b70*/  FMUL.FTZ R162, R65, R162 ;  /* 0x000000a241a27220 */ /* 0x000fe20000410000 */
[----:B------:R2:W-:Y:S01]  /*6b80*/  STS [R35.X4+0x2110], R174 ;  /* 0x002110ae23007388 */ /* 0x0005e20000004800 */
[C---:B------:R-:W-:Y:S01]  /*6b90*/  FMUL.FTZ R138, R64.reuse, R169 ;  /* 0x000000a9408a7220 */ /* 0x040fe20000410000 */
[----:B0-----:R-:W-:Y:S01]  /*6ba0*/  IADD3 R184, R163, 0x280, RZ ;  /* 0x00000280a3b87810 */ /* 0x001fe20007ffe0ff */
[----:B------:R-:W-:Y:S01]  /*6bb0*/  FMUL.FTZ R140, R64, R159 ;  /* 0x0000009f408c7220 */ /* 0x000fe20000410000 */
[----:B------:R-:W-:Y:S01]  /*6bc0*/  STS [R35.X4+0x2114], R158 ;  /* 0x0021149e23007388 */ /* 0x000fe20000004800 */
[----:B------:R-:W-:Y:S01]  /*6bd0*/  FMUL.FTZ R157, R57, R156 ;  /* 0x0000009c399d7220 */ /* 0x000fe20000410000 */
[----:B-1----:R-:W-:Y:S01]  /*6be0*/  IADD3 R186, R163, 0x2a0, RZ ;  /* 0x000002a0a3ba7810 */ /* 0x002fe20007ffe0ff */
[----:B------:R-:W-:Y:S01]  /*6bf0*/  FADD.FTZ R143, R143, R144 ;  /* 0x000000908f8f7221 */ /* 0x000fe20000010000 */
[----:B------:R0:W-:Y:S01]  /*6c00*/  STS [R35.X4+0x2108], R172 ;  /* 0x002108ac23007388 */ /* 0x0001e20000004800 */
[----:B------:R-:W-:Y:S01]  /*6c10*/  FADD.FTZ R145, R142, R145 ;  /* 0x000000918e917221 */ /* 0x000fe20000010000 */
[C---:B------:R-:W-:Y:S01]  /*6c20*/  IADD3 R142, R163.reuse, 0x20, RZ ;  /* 0x00000020a38e7810 */ /* 0x040fe20007ffe0ff */
[----:B------:R-:W-:Y:S01]  /*6c30*/  FFMA.FTZ R136, R56, R154, R157 ;  /* 0x0000009a38887223 */ /* 0x000fe2000001009d */
[----:B------:R-:W-:Y:S01]  /*6c40*/  STS [R35.X4+0x210c], R162 ;  /* 0x00210ca223007388 */ /* 0x000fe20000004800 */
[----:B------:R-:W-:Y:S01]  /*6c50*/  FMUL.FTZ R157, R154, UR37 ;  /* 0x000000259a9d7c20 */ /* 0x000fe20008410000 */
[----:B------:R-:W-:Y:S01]  /*6c60*/  IADD3 R144, R163, 0x60, RZ ;  /* 0x00000060a3907810 */ /* 0x000fe20007ffe0ff */
[----:B------:R-:W-:Y:S01]  /*6c70*/  FADD.FTZ R150, R143, R150 ;  /* 0x000000968f967221 */ /* 0x000fe20000010000 */
[----:B------:R1:W-:Y:S01]  /*6c80*/  STS [R35.X4+0x2100], R138 ;  /* 0x0021008a23007388 */ /* 0x0003e20000004800 */
[----:B------:R-:W-:Y:S01]  /*6c90*/  FADD.FTZ R145, R145, R146 ;  /* 0x0000009291917221 */ /* 0x000fe20000010000 */
[C---:B--2---:R-:W-:Y:S01]  /*6ca0*/  IADD3 R174, R163.reuse, 0x140, RZ ;  /* 0x00000140a3ae7810 */ /* 0x044fe20007ffe0ff */
[C---:B------:R-:W-:Y:S01]  /*6cb0*/  FMUL.FTZ R137, R156.reuse, UR37 ;  /* 0x000000259c897c20 */ /* 0x040fe20008410000 */
[----:B------:R2:W-:Y:S01]  /*6cc0*/  STS [R35.X4+0x2104], R140 ;  /* 0x0021048c23007388 */ /* 0x0005e20000004800 */
[----:B------:R-:W-:Y:S01]  /*6cd0*/  FFMA.FTZ R156, R156, UR36, -R157 ;  /* 0x000000249c9c7c23 */ /* 0x000fe2000801089d */
[----:B0-----:R-:W-:Y:S01]  /*6ce0*/  IADD3 R172, R163, 0x180, RZ ;  /* 0x00000180a3ac7810 */ /* 0x001fe20007ffe0ff */
[----:B------:R-:W-:Y:S01]  /*6cf0*/  FADD.FTZ R150, R150, R149 ;  /* 0x0000009596967221 */ /* 0x000fe20000010000 */
[----:B------:R-:W-:Y:S01]  /*6d00*/  BAR.SYNC.DEFER_BLOCKING 0x0 ;  /* 0x0000000000007b1d */ /* 0x000fe20000010000 */
[----:B------:R-:W-:Y:S01]  /*6d10*/  FADD.FTZ R148, R145, R148 ;  /* 0x0000009491947221 */ /* 0x000fe20000010000 */
[C---:B-1----:R-:W-:Y:S01]  /*6d20*/  IADD3 R138, R163.reuse, 0x120, RZ ;  /* 0x00000120a38a7810 */ /* 0x042fe20007ffe0ff */
[----:B------:R-:W-:Y:S01]  /*6d30*/  FFMA.FTZ R154, R154, UR36, R137 ;  /* 0x000000249a9a7c23 */ /* 0x000fe20008010089 */
[----:B------:R-:W-:Y:S01]  /*6d40*/  IADD3 R162, R163, 0x220, RZ ;  /* 0x00000220a3a27810 */ /* 0x000fe20007ffe0ff */
[----:B------:R-:W-:Y:S01]  /*6d50*/  FMUL.FTZ R137, R173, R156 ;  /* 0x0000009cad897220 */ /* 0x000fe20000410000 */
[C---:B--2---:R-:W-:Y:S01]  /*6d60*/  IADD3 R140, R163.reuse, 0x160, RZ ;  /* 0x00000160a38c7810 */ /* 0x044fe20007ffe0ff */
[----:B------:R-:W-:Y:S01]  /*6d70*/  FMUL.FTZ R181, R180, R181 ;  /* 0x000000b5b4b57220 */ /* 0x000fe20000410000 */
[C---:B------:R-:W-:Y:S01]  /*6d80*/  IADD3 R156, R163.reuse, 0x240, RZ ;  /* 0x00000240a39c7810 */ /* 0x040fe20007ffe0ff */
[----:B------:R-:W-:Y:S01]  /*6d90*/  FADD.FTZ R147, R150, R147 ;  /* 0x0000009396937221 */ /* 0x000fe20000010000 */
[C---:B------:R-:W-:Y:S01]  /*6da0*/  IADD3 R180, R163.reuse, 0x80, RZ ;  /* 0x00000080a3b47810 */ /* 0x040fe20007ffe0ff */
[----:B------:R-:W-:Y:S01]  /*6db0*/  FADD.FTZ R148, R148, R151 ;  /* 0x0000009794947221 */ /* 0x000fe20000010000 */
[----:B------:R-:W-:Y:S01]  /*6dc0*/  IADD3 R150, R163, 0xe0, RZ ;  /* 0x000000e0a3967810 */ /* 0x000fe20007ffe0ff */
[----:B------:R-:W-:Y:S01]  /*6dd0*/  FFMA.FTZ R137, R59, R154, R137 ;  /* 0x0000009a3b897223 */ /* 0x000fe20000010089 */
[----:B------:R-:W-:Y:S01]  /*6de0*/  IADD3 R154, R163, 0x1c0, RZ ;  /* 0x000001c0a39a7810 */ /* 0x000fe20007ffe0ff */
[----:B------:R-:W-:Y:S01]  /*6df0*/  FFMA.FTZ R57, R179, R182, R181 ;  /* 0x000000b6b3397223 */ /* 0x000fe200000100b5 */
[----:B------:R-:W-:Y:S01]  /*6e00*/  IADD3 R182, R163, 0x40, RZ ;  /* 0x00000040a3b67810 */ /* 0x000fe20007ffe0ff */
[----:B------:R-:W-:Y:S01]  /*6e10*/  FADD.FTZ R56, R147, R152 ;  /* 0x0000009893387221 */ /* 0x000fe20000010000 */
[C---:B------:R-:W-:Y:S01]  /*6e20*/  IADD3 R152, R163.reuse, 0x1a0, RZ ;  /* 0x000001a0a3987810 */ /* 0x040fe20007ffe0ff */
[----:B------:R-:W-:Y:S01]  /*6e30*/  FADD.FTZ R59, R148, R153 ;  /* 0x00000099943b7221 */ /* 0x000fe20000010000 */
[C---:B------:R-:W-:Y:S01]  /*6e40*/  IADD3 R148, R163.reuse, 0xa0, RZ ;  /* 0x000000a0a3947810 */ /* 0x040fe20007ffe0ff */
[----:B------:R-:W-:Y:S01]  /*6e50*/  FADD.FTZ R56, R56, R155 ;  /* 0x0000009b38387221 */ /* 0x000fe20000010000 */
[----:B------:R-:W-:Y:S01]  /*6e60*/  IADD3 R158, R163, 0x260, RZ ;  /* 0x00000260a39e7810 */ /* 0x000fe20007ffe0ff */
        /* <DEDUP_REMOVED lines=20> */
[C---:B------:R-:W-:Y:S01]  /*6fb0*/  FFMA.FTZ R148, -R29.reuse, R238, -RZ ;  /* 0x000000ee1d947223 */ /* 0x040fe200000109ff */
[----:B------:R-:W-:Y:S01]  /*6fc0*/  LEA.HI.SX32 R177, R150, R163, 0x1b ;  /* 0x000000a396b17211 */ /* 0x000fe200078fdaff */
[----:B------:R-:W-:Y:S01]  /*6fd0*/  FMUL.FTZ R150, R29, R237 ;  /* 0x000000ed1d967220 */ /* 0x000fe20000410000 */
[-C--:B------:R-:W-:Y:S01]  /*6fe0*/  LEA.HI.SX32 R174, R174, R163.reuse, 0x1b ;  /* 0x000000a3aeae7211 */ /* 0x080fe200078fdaff */
[----:B------:R-:W0:Y:S01]  /*6ff0*/  LDS R185, [R182.X4+0x2200] ;  /* 0x00220000b6b97984 */ /* 0x000e220000004800 */
[-C--:B------:R-:W-:Y:S01]  /*7000*/  LEA.HI.SX32 R172, R172, R163.reuse, 0x1b ;  /* 0x000000a3acac7211 */ /* 0x080fe200078fdaff */
[----:B------:R-:W-:Y:S01]  /*7010*/  FFMA.FTZ R216, -R18, R216, -RZ ;  /* 0x000000d812d87223 */ /* 0x000fe200000109ff */
[----:B------:R-:W-:Y:S01]  /*7020*/  LEA.HI.SX32 R171, R152, R163, 0x1b ;  /* 0x000000a398ab7211 */ /* 0x000fe200078fdaff */
[----:B------:R-:W-:Y:S01]  /*7030*/  FMUL.FTZ R152, R28, R187 ;  /* 0x000000bb1c987220 */ /* 0x000fe20000410000 */
[-C--:B------:R-:W-:Y:S01]  /*7040*/  LEA.HI.SX32 R162, R162, R163.reuse, 0x1b ;  /* 0x000000a3a2a27211 */ /* 0x080fe200078fdaff */
[----:B------:R-:W0:Y:S01]  /*7050*/  LDS R197, [R174.X4+0x2600] ;  /* 0x00260000aec57984 */ /* 0x000e220000004800 */
[-C--:B------:R-:W-:Y:S01]  /*7060*/  LEA.HI.SX32 R158, R158, R163.reuse, 0x1b ;  /* 0x000000a39e9e7211 */ /* 0x080fe200078fdaff */
[----:B------:R-:W-:Y:S01]  /*7070*/  FFMA.FTZ R234, -R28, R234, -RZ ;  /* 0x000000ea1cea7223 */ /* 0x000fe200000109ff */
[-C--:B------:R-:W-:Y:S01]  /*7080*/  LEA.HI.SX32 R157, R184, R163.reuse, 0x1b ;  /* 0x000000a3b89d7211 */ /* 0x080fe200078fdaff */
[----:B------:R-:W0:Y:S01]  /*7090*/  LDS R199, [R172.X4+0x2700] ;  /* 0x00270000acc77984 */ /* 0x000e220000004800 */
[----:B------:R-:W-:Y:S01]  /*70a0*/  LEA.HI.SX32 R156, R186, R163, 0x1b ;  /* 0x000000a3ba9c7211 */ /* 0x000fe200078fdaff */
[C---:B------:R-:W-:Y:S01]  /*70b0*/  FMUL.FTZ R250, R27.reuse, R231 ;  /* 0x000000e71bfa7220 */ /* 0x040fe20000410000 */
[-C--:B------:R-:W-:Y:S01]  /*70c0*/  LEA.HI.SX32 R155, R188, R163.reuse, 0x1b ;  /* 0x000000a3bc9b7211 */ /* 0x080fe200078fdaff */
[----:B------:R-:W0:Y:S01]  /*70d0*/  LDS R184, [R183.X4+0x2180] ;  /* 0x00218000b7b87984 */ /* 0x000e220000004800 */
[-C--:B------:R-:W-:Y:S01]  /*70e0*/  LEA.HI.SX32 R154, R190, R163.reuse, 0x1b ;  /* 0x000000a3be9a7211 */ /* 0x080fe200078fdaff */
[----:B------:R-:W-:Y:S01]  /*70f0*/  FFMA.FTZ R236, -R27, R236, -RZ ;  /* 0x000000ec1bec7223 */ /* 0x000fe200000109ff */
[-C--:B------:R-:W-:Y:S01]  /*7100*/  LEA.HI.SX32 R145, R194, R163.reuse, 0x1b ;  /* 0x000000a3c2917211 */ /* 0x080fe200078fdaff */
[----:B------:R-:W0:Y:S01]  /*7110*/  LDS R186, [R181.X4+0x2280] ;  /* 0x00228000b5ba7984 */ /* 0x000e220000004800 */
        /* <DEDUP_REMOVED lines=11> */
[----:B------:R-:W-:Y:S02]  /*71d0*/  FFMA.FTZ R224, -R22, R224, -RZ ;  /* 0x000000e016e07223 */ /* 0x000fe400000109ff */
[----:B------:R-:W-:Y:S01]  /*71e0*/  FFMA.FTZ R214, -R17, R214, -RZ ;  /* 0x000000d611d67223 */ /* 0x000fe200000109ff */
[----:B------:R-:W0:Y:S01]  /*71f0*/  LDS R196, [R175.X4+0x2580] ;  /* 0x00258000afc47984 */ /* 0x000e220000004800 */
[----:B------:R-:W-:Y:S02]  /*7200*/  FFMA.FTZ R212, -R16, R212, -RZ ;  /* 0x000000d410d47223 */ /* 0x000fe400000109ff */
[----:B------:R-:W-:Y:S01]  /*7210*/  FMUL.FTZ R147, R243, UR37 ;  /* 0x00000025f3937c20 */ /* 0x000fe20008410000 */
        /* <DEDUP_REMOVED lines=25> */
[----:B-1----:R-:W-:-:S03]  /*73b0*/  MOV R220, UR34 ;  /* 0x0000002200dc7c02 */ /* 0x002fc60008000f00 */
        /* <DEDUP_REMOVED lines=13> */
[----:B--2---:R-:W-:Y:S01]  /*7490*/  FFMA.FTZ R152, -R14, R166, -RZ ;  /* 0x000000a60e987223 */ /* 0x004fe200000109ff */
[----:B------:R-:W-:Y:S02]  /*74a0*/  LEA R166, R220, -R163, 0x1 ;  /* 0x800000a3dca67211 */ /* 0x000fe400078e08ff */
[----:B------:R2:W-:Y:S01]  /*74b0*/  STS [R35.X4+0x31c4], R222 ;  /* 0x0031c4de23007388 */ /* 0x0005e20000004800 */
[----:B-----5:R-:W-:Y:S01]  /*74c0*/  FMUL.FTZ R226, R18, R215 ;  /* 0x000000d712e27220 */ /* 0x020fe20000410000 */
[----:B------:R-:W-:Y:S02]  /*74d0*/  ISETP.GE.AND P0, PT, R166, 0x1, PT ;  /* 0x00000001a600780c */ /* 0x000fe40003f06270 */
[----:B------:R5:W-:Y:S01]  /*74e0*/  STS [R35.X4+0x31c8], R150 ;  /* 0x0031c89623007388 */ /* 0x000be20000004800 */
[----:B-1----:R-:W-:-:S03]  /*74f0*/  FMUL.FTZ R148, R17, R211 ;  /* 0x000000d311947220 */ /* 0x002fc60000410000 */
[----:B------:R1:W-:Y:S01]  /*7500*/  STS [R35.X4+0x31d4], R218 ;  /* 0x0031d4da23007388 */ /* 0x0003e20000004800 */
[----:B--2---:R-:W-:-:S03]  /*7510*/  FMUL.FTZ R222, R16, R213 ;  /* 0x000000d510de7220 */ /* 0x004fc60000410000 */
[----:B------:R2:W-:Y:S01]  /*7520*/  STS [R35.X4+0x31dc], R216 ;  /* 0x0031dcd823007388 */ /* 0x0005e20000004800 */
[----:B-----5:R-:W-:-:S03]  /*7530*/  FFMA.FTZ R150, -R15, R210, -RZ ;  /* 0x000000d20f967223 */ /* 0x020fc600000109ff */
[----:B------:R5:W-:Y:S01]  /*7540*/  STS [R35.X4+0x31e0], R148 ;  /* 0x0031e09423007388 */ /* 0x000be20000004800 */
[----:B------:R-:W-:Y:S02]  /*7550*/  FMUL.FTZ R210, R244, UR37 ;  /* 0x00000025f4d27c20 */ /* 0x000fe40008410000 */
[----:B-1----:R-:W-:Y:S01]  /*7560*/  FMUL.FTZ R218, R14, R209 ;  /* 0x000000d10eda7220 */ /* 0x002fe20000410000 */
[----:B------:R-:W-:Y:S01]  /*7570*/  STS [R35.X4+0x318c], R234 ;  /* 0x00318cea23007388 */ /* 0x000fe20000004800 */
[----:B------:R-:W-:Y:S02]  /*7580*/  FFMA.FTZ R210, R239, UR36, R210 ;  /* 0x00000024efd27c23 */ /* 0x000fe400080100d2 */
[----:B--2---:R-:W-:Y:S01]  /*7590*/  FMUL.FTZ R216, R15, R207 ;  /* 0x000000cf0fd87220 */ /* 0x004fe20000410000 */
[----:B------:R-:W-:Y:S01]  /*75a0*/  STS [R35.X4+0x3190], R250 ;  /* 0x003190fa23007388 */ /* 0x000fe20000004800 */
[----:B-----5:R-:W-:-:S03]  /*75b0*/  FMUL.FTZ R148, R192, UR37 ;  /* 0x00000025c0947c20 */ /* 0x020fc60008410000 */
[----:B------:R-:W-:Y:S01]  /*75c0*/  STS [R35.X4+0x3194], R236 ;  /* 0x003194ec23007388 */ /* 0x000fe20000004800 */
[----:B------:R-:W-:-:S03]  /*75d0*/  FFMA.FTZ R187, R243, UR36, R148 ;  /* 0x00000024f3bb7c23 */ /* 0x000fc60008010094 */
        /* <DEDUP_REMOVED lines=11> */
[----:B-1----:R-:W-:-:S03]  /*7690*/  FFMA.FTZ R212, R192, UR36, -R147 ;  /* 0x00000024c0d47c23 */ /* 0x002fc60008010893 */
[----:B------:R2:W-:Y:S04]  /*76a0*/  STS [R35.X4+0x31f8], R218 ;  /* 0x0031f8da23007388 */ /* 0x0005e80000004800 */
[----:B------:R2:W-:Y:S04]  /*76b0*/  STS [R35.X4+0x31fc], R152 ;  /* 0x0031fc9823007388 */ /* 0x0005e80000004800 */
[----:B------:R-:W-:Y:S06]  /*76c0*/  BAR.SYNC.DEFER_BLOCKING 0x0 ;  /* 0x0000000000007b1d */ /* 0x000fec0000010000 */
[----:B------:R-:W-:Y:S05]  /*76d0*/  @!P0 BRA `(.L_x_10665) ;  /* 0x0000035000008947 */ /* 0x000fea0003800000 */
[----:B0-234-:R-:W-:Y:S01]  /*76e0*/  ULDC.64 UR36, c[0x0][0x2b8] ;  /* 0x0000ae0000247ab9 */ /* 0x01dfe20000000a00 */
[----:B------:R0:W1:Y:S01]  /*76f0*/  LDS R35, [R146.X4+0x3180] ;  /* 0x0031800092237984 */ /* 0x0000620000004800 */
[----:B------:R-:W-:Y:S01]  /*7700*/  USHF.R.U64 UR44, UR36, 0x1, UR37 ;  /* 0x00000001242c7899 */ /* 0x000fe20008001225 */
[----:B------:R-:W-:Y:S01]  /*7710*/  MOV R151, UR7 ;  /* 0x0000000700977c02 */ /* 0x000fe20008000f00 */
[----:B------:R-:W-:-:S02]  /*7720*/  USHF.R.U32.HI UR49, URZ, 0x1, UR37 ;  /* 0x000000013f317899 */ /* 0x000fc40008011625 */
[----:B------:R-:W-:Y:S02]  /*7730*/  ULDC.64 UR34, c[0x0][0x298] ;  /* 0x0000a60000227ab9 */ /* 0x000fe40000000a00 */
[----:B------:R-:W-:Y:S02]  /*7740*/  ULDC.64 UR36, c[0x0][0x2a0] ;  /* 0x0000a80000247ab9 */ /* 0x000fe40000000a00 */
[----:B------:R-:W-:Y:S02]  /*7750*/  UIMAD UR38, UR15, UR36, URZ ;  /* 0x000000240f2672a4 */ /* 0x000fe4000f8e023f */
[----:B------:R-:W-:Y:S02]  /*7760*/  USHF.R.U64 UR45, UR34, 0x1, UR35 ;  /* 0x00000001222d7899 */ /* 0x000fe40008001223 */
[----:B------:R-:W-:Y:S02]  /*7770*/  USHF.R.U32.HI UR48, URZ, 0x1, UR35 ;  /* 0x000000013f307899 */ /* 0x000fe40008011623 */
[----:B------:R-:W-:-:S02]  /*7780*/  UIMAD UR50, UR14, UR37, UR38 ;  /* 0x000000250e3272a4 */ /* 0x000fc4000f8e0226 */
[----:B------:R-:W-:Y:S02]  /*7790*/  ULDC.64 UR34, c[0x0][0x2b0] ;  /* 0x0000ac0000227ab9 */ /* 0x000fe40000000a00 */
[----:B------:R-:W-:Y:S02]  /*77a0*/  UIMAD UR34, UR43, UR34, URZ ;  /* 0x000000222b2272a4 */ /* 0x000fe4000f8e023f */
[----:B------:R-:W-:Y:S02]  /*77b0*/  ULDC.64 UR38, c[0x0][0x2c0] ;  /* 0x0000b00000267ab9 */ /* 0x000fe40000000a00 */
[----:B------:R-:W-:Y:S02]  /*77c0*/  UIMAD UR51, UR15, UR38, URZ ;  /* 0x000000260f3372a4 */ /* 0x000fe4000f8e023f */
[----:B------:R-:W-:Y:S02]  /*77d0*/  ULEA UR52, UR16, 0xfffffc00, 0xa ;  /* 0xfffffc0010347891 */ /* 0x000fe4000f8e503f */
[----:B------:R-:W-:-:S02]  /*77e0*/  UIMAD UR46, UR7, UR35, UR34 ;  /* 0x00000023072e72a4 */ /* 0x000fc4000f8e0222 */
[----:B------:R-:W-:Y:S02]  /*77f0*/  UIMAD.WIDE.U32 UR34, UR14, UR36, URZ ;  /* 0x000000240e2272a5 */ /* 0x000fe4000f8e003f */
[----:B------:R-:W-:Y:S01]  /*7800*/  UIMAD.WIDE.U32 UR40, UR14, UR38, URZ ;  /* 0x000000260e2872a5 */ /* 0x000fe2000f8e003f */
[----:B------:R-:W-:Y:S01]  /*7810*/  IADD3 R148, P0, R163, UR52, RZ ;  /* 0x00000034a3947c10 */ /* 0x000fe2000ff1e0ff */
[----:B------:R-:W-:Y:S01]  /*7820*/  ULDC.64 UR36, c[0x0][0x2d0] ;  /* 0x0000b40000247ab9 */ /* 0x000fe20000000a00 */
[----:B------:R-:W-:Y:S01]  /*7830*/  MOV R147, UR52 ;  /* 0x0000003400937c02 */ /* 0x000fe20008000f00 */
[----:B------:R-:W-:Y:S02]  /*7840*/  UIMAD UR51, UR14, UR39, UR51 ;  /* 0x000000270e3372a4 */ /* 0x000fe4000f8e0233 */
[----:B------:R-:W-:Y:S01]  /*7850*/  UIMAD UR36, UR43, UR36, URZ ;  /* 0x000000242b2472a4 */ /* 0x000fe2000f8e023f */
[----:B------:R-:W-:Y:S01]  /*7860*/  LEA.HI.X.SX32 R149, R147, RZ, 0x1, P0 ;  /* 0x000000ff93957211 */ /* 0x000fe200000f0eff */
[----:B------:R-:W-:Y:S01]  /*7870*/  UIMAD UR48, UR48, UR12, URZ ;  /* 0x0000000c303072a4 */ /* 0x000fe2000f8e023f */
[----:B------:R-:W-:Y:S01]  /*7880*/  MOV R147, UR7 ;  /* 0x0000000700937c02 */ /* 0x000fe20008000f00 */
[----:B------:R-:W-:-:S02]  /*7890*/  UIADD3 UR35, UR35, UR50, URZ ;  /* 0x0000003223237290 */ /* 0x000fc4000fffe03f */
[----:B------:R-:W-:Y:S02]  /*78a0*/  UIMAD UR49, UR49, UR12, URZ ;  /* 0x0000000c313172a4 */ /* 0x000fe4000f8e023f */
[----:B------:R-:W-:Y:S01]  /*78b0*/  UIADD3 UR41, UR41, UR51, URZ ;  /* 0x0000003329297290 */ /* 0x000fe2000fffe03f */
[--C-:B0-----:R-:W-:Y:S01]  /*78c0*/  IMAD.WIDE.U32 R146, R147, c[0x0][0x2b0], R148.reuse ;  /* 0x0000ac0093927a25 */ /* 0x101fe200078e0094 */
[----:B------:R-:W-:Y:S02]  /*78d0*/  UIMAD UR48, UR13, UR45, UR48 ;  /* 0x0000002d0d3072a4 */ /* 0x000fe4000f8e0230 */
[----:B------:R-:W-:Y:S01]  /*78e0*/  UIMAD.WIDE.U32 UR34, UR12, UR45, UR34 ;  /* 0x0000002d0c2272a5 */ /* 0x000fe2000f8e0022 */
[----:B------:R-:W-:Y:S01]  /*78f0*/  IMAD.WIDE.U32 R148, R151, c[0x0][0x2d0], R148 ;  /* 0x0000b40097947a25 */ /* 0x000fe200078e0094 */
[----:B------:R-:W-:Y:S01]  /*7900*/  UIMAD UR47, UR7, UR37, UR36 ;  /* 0x00000025072f72a4 */ /* 0x000fe2000f8e0224 */
[----:B------:R-:W-:Y:S01]  /*7910*/  IADD3 R151, R147, UR46, RZ ;  /* 0x0000002e93977c10 */ /* 0x000fe2000fffe0ff */
[----:B------:R-:W-:-:S02]  /*7920*/  UIMAD UR49, UR13, UR44, UR49 ;  /* 0x0000002c0d3172a4 */ /* 0x000fc4000f8e0231 */
[----:B------:R-:W-:Y:S02]  /*7930*/  UIMAD.WIDE.U32 UR40, UR12, UR44, UR40 ;  /* 0x0000002c0c2872a5 */ /* 0x000fe4000f8e0028 */
[----:B------:R-:W-:Y:S01]  /*7940*/  ULDC.64 UR36, c[0x0][0x318] ;  /* 0x0000c60000247ab9 */ /* 0x000fe20000000a00 */
[----:B------:R-:W-:Y:S01]  /*7950*/  IADD3 R147, R149, UR47, RZ ;  /* 0x0000002f95937c10 */ /* 0x000fe2000fffe0ff */
[----:B------:R-:W-:Y:S02]  /*7960*/  ULDC.64 UR38, c[0x0][0x320] ;  /* 0x0000c80000267ab9 */ /* 0x000fe40000000a00 */
[----:B------:R-:W-:Y:S02]  /*7970*/  UIADD3 UR44, UR35, UR48, URZ ;  /* 0x00000030232c7290 */ /* 0x000fe4000fffe03f */
[----:B------:R-:W-:Y:S02]  /*7980*/  ULEA UR36, UP0, UR34, UR36, 0x3 ;  /* 0x0000002422247291 */ /* 0x000fe4000f80183f */
[----:B------:R-:W-:-:S02]  /*7990*/  UIADD3 UR35, UR41, UR49, URZ ;  /* 0x0000003129237290 */ /* 0x000fc4000fffe03f */
[----:B------:R-:W-:Y:S02]  /*79a0*/  ULEA UR38, UP1, UR40, UR38, 0x3 ;  /* 0x0000002628267291 */ /* 0x000fe4000f82183f */
[----:B------:R-:W-:Y:S01]  /*79b0*/  ULEA.HI.X UR37, UR34, UR37, UR44, 0x3, UP0 ;  /* 0x0000002522257291 */ /* 0x000fe200080f1c2c */
[----:B------:R-:W-:Y:S01]  /*79c0*/  LEA R150, P0, R146, UR36, 0x2 ;  /* 0x0000002492967c11 */ /* 0x000fe2000f8010ff */
[----:B------:R-:W-:Y:S02]  /*79d0*/  ULEA.HI.X UR39, UR40, UR39, UR35, 0x3, UP1 ;  /* 0x0000002728277291 */ /* 0x000fe400088f1c23 */
[----:B------:R-:W-:Y:S02]  /*79e0*/  LEA R152, P1, R148, UR38, 0x2 ;  /* 0x0000002694987c11 */ /* 0x000fe4000f8210ff */
[----:B------:R-:W-:Y:S02]  /*79f0*/  LEA.HI.X R151, R146, UR37, R151, 0x2, P0 ;  /* 0x0000002592977c11 */ /* 0x000fe400080f1497 */
[----:B------:R-:W-:-:S03]  /*7a00*/  LEA.HI.X R153, R148, UR39, R147, 0x2, P1 ;  /* 0x0000002794997c11 */ /* 0x000fc600088f1493 */
[----:B------:R0:W-:Y:S04]  /*7a10*/  RED.E.ADD.F32.FTZ.RN.STRONG.GPU [R150.64], R251 ;  /* 0x000000fb9600798e */ /* 0x0001e8000c10e79a */
[----:B-1----:R0:W-:Y:S02]  /*7a20*/  RED.E.ADD.F32.FTZ.RN.STRONG.GPU [R152.64], R35 ;  /* 0x000000239800798e */ /* 0x0021e4000c10e79a */
.L_x_10665:
[----:B0-234-:R-:W-:Y:S05]  /*7a30*/  BSYNC B0 ;  /* 0x0000000000007941 */ /* 0x01dfea0003800000 */
.L_x_10664:
[----:B------:R-:W-:Y:S01]  /*7a40*/  ULDC.64 UR34, c[0x0][0x298] ;  /* 0x0000a60000227ab9 */ /* 0x000fe20000000a00 */
[----:B------:R-:W0:Y:S01]  /*7a50*/  LDS R183, [R183.X4+0x3200] ;  /* 0x00320000b7b77984 */ /* 0x000e220000004800 */
[----:B------:R-:W-:Y:S01]  /*7a60*/  USHF.R.U64 UR40, UR34, 0x1, UR35 ;  /* 0x0000000122287899 */ /* 0x000fe20008001223 */
[----:B------:R-:W-:Y:S01]  /*7a70*/  SHF.L.U32 R146, R163, 0x2, RZ ;  /* 0x00000002a3927819 */ /* 0x000fe200000006ff */
[----:B------:R-:W-:Y:S01]  /*7a80*/  USHF.R.U32.HI UR38, URZ, 0x1, UR35 ;  /* 0x000000013f267899 */ /* 0x000fe20008011623 */
[----:B------:R-:W-:Y:S01]  /*7a90*/  SHF.R.U32.HI R35, RZ, 0x1e, R163 ;  /* 0x0000001eff237819 */ /* 0x000fe200000116a3 */
[----:B------:R-:W-:Y:S01]  /*7aa0*/  ULDC.64 UR36, c[0x0][0x2a0] ;  /* 0x0000a80000247ab9 */ /* 0x000fe20000000a00 */
[----:B------:R-:W-:Y:S01]  /*7ab0*/  FADD.FTZ R128, R59, R128 ;  /* 0x000000803b807221 */ /* 0x000fe20000010000 */
        /* <DEDUP_REMOVED lines=13> */
[----:B------:R-:W-:Y:S02]  /*7b90*/  UIMAD UR44, UR15, UR36, URZ ;  /* 0x000000240f2c72a4 */ /* 0x000fe4000f8e023f */
[----:B------:R-:W-:-:S02]  /*7ba0*/  UIADD3 UR39, UR43, UR39, URZ ;  /* 0x000000272b277290 */ /* 0x000fc4000fffe03f */
[----:B------:R-:W-:Y:S02]  /*7bb0*/  ULDC.64 UR34, c[0x0][0x2c0] ;  /* 0x0000b00000227ab9 */ /* 0x000fe40000000a00 */
[----:B------:R-:W-:Y:S02]  /*7bc0*/  UIADD3 UR41, UR46, UR41, URZ ;  /* 0x000000292e297290 */ /* 0x000fe4000fffe03f */
[----:B------:R-:W-:Y:S02]  /*7bd0*/  UIMAD UR43, UR15, UR34, URZ ;  /* 0x000000220f2b72a4 */ /* 0x000fe4000f8e023f */
[----:B------:R-:W-:Y:S02]  /*7be0*/  UIMAD UR44, UR14, UR37, UR44 ;  /* 0x000000250e2c72a4 */ /* 0x000fe4000f8e022c */
[----:B------:R-:W-:Y:S02]  /*7bf0*/  UIMAD.WIDE.U32 UR36, UR14, UR36, UR38 ;  /* 0x000000240e2472a5 */ /* 0x000fe4000f8e0026 */
[----:B------:R-:W-:-:S02]  /*7c00*/  UIMAD.WIDE.U32 UR40, UR14, UR34, UR40 ;  /* 0x000000220e2872a5 */ /* 0x000fc4000f8e0028 */
[----:B------:R-:W-:Y:S02]  /*7c10*/  UIMAD UR45, UR14, UR35, UR43 ;  /* 0x000000230e2d72a4 */ /* 0x000fe4000f8e022b */
[----:B------:R-:W-:Y:S02]  /*7c20*/  ULDC.64 UR38, c[0x0][0x320] ;  /* 0x0000c80000267ab9 */ /* 0x000fe40000000a00 */
[----:B------:R-:W-:Y:S02]  /*7c30*/  ULDC.64 UR34, c[0x0][0x318] ;  /* 0x0000c60000227ab9 */ /* 0x000fe40000000a00 */
[----:B------:R-:W-:Y:S02]  /*7c40*/  UIADD3 UR44, UR44, UR37, URZ ;  /* 0x000000252c2c7290 */ /* 0x000fe4000fffe03f */
[----:B------:R-:W-:Y:S02]  /*7c50*/  ULEA UR37, UP1, UR40, UR38, 0x3 ;  /* 0x0000002628257291 */ /* 0x000fe4000f82183f */
[----:B------:R-:W-:-:S02]  /*7c60*/  ULEA UR43, UP0, UR36, UR34, 0x3 ;  /* 0x00000022242b7291 */ /* 0x000fc4000f80183f */
[----:B------:R-:W-:Y:S02]  /*7c70*/  ULDC UR38, c[0x0][0x174] ;  /* 0x00005d0000267ab9 */ /* 0x000fe40000000800 */
[----:B------:R-:W-:Y:S02]  /*7c80*/  UIADD3 UR34, UR45, UR41, URZ ;  /* 0x000000292d227290 */ /* 0x000fe4000fffe03f */
[----:B------:R-:W-:Y:S01]  /*7c90*/  UIADD3 UR38, UR6, -UR38, URZ ;  /* 0x8000002606267290 */ /* 0x000fe2000fffe03f */
[C---:B------:R-:W-:Y:S01]  /*7ca0*/  IADD3 R148, P0, R146.reuse, UR43, RZ ;  /* 0x0000002b92947c10 */ /* 0x040fe2000ff1e0ff */
[----:B------:R-:W-:Y:S01]  /*7cb0*/  ULEA.HI.X UR41, UR36, UR35, UR44, 0x3, UP0 ;  /* 0x0000002324297291 */ /* 0x000fe200080f1c2c */
[----:B------:R-:W-:Y:S01]  /*7cc0*/  IADD3 R146, P1, R146, UR37, RZ ;  /* 0x0000002592927c10 */ /* 0x000fe2000ff3e0ff */
        /* <DEDUP_REMOVED lines=8> */
[C---:B------:R-:W-:Y:S01]  /*7d50*/  ISETP.GE.AND P0, PT, R166.reuse, 0x21, PT ;  /* 0x00000021a600780c */ /* 0x040fe20003f06270 */
[----:B------:R-:W-:Y:S01]  /*7d60*/  ULDC.64 UR36, c[0x0][0x2d0] ;  /* 0x0000b40000247ab9 */ /* 0x000fe20000000a00 */
[----:B------:R-:W-:Y:S01]  /*7d70*/  ISETP.GE.AND P1, PT, R166, 0x41, PT ;  /* 0x00000041a600780c */ /* 0x000fe20003f26270 */
[----:B------:R-:W-:Y:S01]  /*7d80*/  IMAD.WIDE R148, R35, 0x4, R148 ;  /* 0x0000000423947825 */ /* 0x000fe200078e0294 */
[----:B------:R-:W-:-:S02]  /*7d90*/  UIMAD UR34, UR44, UR34, URZ ;  /* 0x000000222c2272a4 */ /* 0x000fc4000f8e023f */
[----:B------:R-:W-:Y:S01]  /*7da0*/  UIMAD UR36, UR44, UR36, URZ ;  /* 0x000000242c2472a4 */ /* 0x000fe2000f8e023f */
[----:B------:R-:W-:Y:S01]  /*7db0*/  IMAD.WIDE R146, R35, 0x4, R146 ;  /* 0x0000000423927825 */ /* 0x000fe200078e0292 */
[----:B------:R-:W-:Y:S01]  /*7dc0*/  MOV R35, UR40 ;  /* 0x0000002800237c02 */ /* 0x000fe20008000f00 */
[----:B------:R-:W-:Y:S02]  /*7dd0*/  UIMAD UR34, UR40, UR35, UR34 ;  /* 0x00000023282272a4 */ /* 0x000fe4000f8e0222 */
[----:B------:R-:W-:Y:S02]  /*7de0*/  UIMAD UR36, UR40, UR37, UR36 ;  /* 0x00000025282472a4 */ /* 0x000fe4000f8e0224 */
[----:B------:R-:W-:-:S04]  /*7df0*/  IMAD.WIDE.U32 R148, R35, c[0x0][0x2b0], R148 ;  /* 0x0000ac0023947a25 */ /* 0x000fc800078e0094 */
[----:B------:R-:W-:Y:S01]  /*7e00*/  IMAD.WIDE.U32 R146, R35, c[0x0][0x2d0], R146 ;  /* 0x0000b40023927a25 */ /* 0x000fe200078e0092 */
[----:B------:R-:W-:-:S04]  /*7e10*/  IADD3 R149, R149, UR34, RZ ;  /* 0x0000002295957c10 */ /* 0x000fc8000fffe0ff */
[----:B------:R-:W-:Y:S01]  /*7e20*/  IADD3 R147, R147, UR36, RZ ;  /* 0x0000002493937c10 */ /* 0x000fe2000fffe0ff */
[----:B------:R-:W-:Y:S05]  /*7e30*/  @!P0 BRA `(.L_x_10667) ;  /* 0x0000002000008947 */ /* 0x000fea0003800000 */
[----:B0-----:R0:W-:Y:S04]  /*7e40*/  RED.E.ADD.F32.FTZ.RN.STRONG.GPU [R148.64+-0xf80], R184 ;  /* 0xfff080b89400798e */ /* 0x0011e8000c10e79a */
[----:B------:R0:W-:Y:S02]  /*7e50*/  RED.E.ADD.F32.FTZ.RN.STRONG.GPU [R146.64+-0xf80], R183 ;  /* 0xfff080b79200798e */ /* 0x0001e4000c10e79a */
.L_x_10667:
[----:B0-----:R-:W-:Y:S05]  /*7e60*/  BSYNC B0 ;  /* 0x0000000000007941 */ /* 0x001fea0003800000 */
.L_x_10666:
[----:B------:R0:W1:Y:S01]  /*7e70*/  LDS R35, [R182.X4+0x3280] ;  /* 0x00328000b6237984 */ /* 0x0000620000004800 */
[----:B------:R-:W-:Y:S01]  /*7e80*/  BSSY B0, `(.L_x_10668) ;  /* 0x0000004000007945 */ /* 0x000fe20003800000 */
[----:B------:R-:W-:Y:S05]  /*7e90*/  @!P1 BRA `(.L_x_10669) ;  /* 0x0000002000009947 */ /* 0x000fea0003800000 */
[----:B------:R2:W-:Y:S04]  /*7ea0*/  RED.E.ADD.F32.FTZ.RN.STRONG.GPU [R148.64+-0xf00], R185 ;  /* 0xfff100b99400798e */ /* 0x0005e8000c10e79a */
[----:B-1----:R2:W-:Y:S02]  /*7eb0*/  RED.E.ADD.F32.FTZ.RN.STRONG.GPU [R146.64+-0xf00], R35 ;  /* 0xfff100239200798e */ /* 0x0025e4000c10e79a */
.L_x_10669:
[----:B------:R-:W-:Y:S05]  /*7ec0*/  BSYNC B0 ;  /* 0x0000000000007941 */ /* 0x000fea0003800000 */
.L_x_10668:
[----:B------:R-:W3:Y:S01]  /*7ed0*/  LDS R181, [R181.X4+0x3300] ;  /* 0x00330000b5b57984 */ /* 0x000ee20000004800 */
[----:B------:R-:W-:Y:S01]  /*7ee0*/  BSSY B0, `(.L_x_10670) ;  /* 0x0000004000007945 */ /* 0x000fe20003800000 */
[----:B------:R-:W-:Y:S05]  /*7ef0*/  @!P2 BRA `(.L_x_10671) ;  /* 0x000000200000a947 */ /* 0x000fea0003800000 */
[----:B------:R4:W-:Y:S04]  /*7f00*/  RED.E.ADD.F32.FTZ.RN.STRONG.GPU [R148.64+-0xe80], R186 ;  /* 0xfff180ba9400798e */ /* 0x0009e8000c10e79a */
[----:B---3--:R4:W-:Y:S02]  /*7f10*/  RED.E.ADD.F32.FTZ.RN.STRONG.GPU [R146.64+-0xe80], R181 ;  /* 0xfff180b59200798e */ /* 0x0089e4000c10e79a */
.L_x_10671:
[----:B------:R-:W-:Y:S05]  /*7f20*/  BSYNC B0 ;  /* 0x0000000000007941 */ /* 0x000fea0003800000 */
.L_x_10670:
        /* <DEDUP_REMOVED lines=12> */
.L_x_10673:
[----:B-1----:R-:W-:Y:S05]  /*7ff0*/  BSYNC B0 ;  /* 0x0000000000007941 */ /* 0x002fea0003800000 */
.L_x_10672:
[----:B------:R-:W1:Y:S01]  /*8000*/  LDS R179, [R179.X4+0x3400] ;  /* 0x00340000b3b37984 */ /* 0x000e620000004800 */
[----:B------:R-:W-:Y:S01]  /*8010*/  BSSY B0, `(.L_x_10674) ;  /* 0x0000004000007945 */ /* 0x000fe20003800000 */
[----:B------:R-:W-:Y:S05]  /*8020*/  @!P0 BRA `(.L_x_10675) ;  /* 0x0000002000008947 */ /* 0x000fea0003800000 */
[----:B------:R0:W-:Y:S04]  /*8030*/  RED.E.ADD.F32.FTZ.RN.STRONG.GPU [R148.64+-0xd80], R190 ;  /* 0xfff280be9400798e */ /* 0x0001e8000c10e79a */
[----:B-1----:R0:W-:Y:S02]  /*8040*/  RED.E.ADD.F32.FTZ.RN.STRONG.GPU [R146.64+-0xd80], R179 ;  /* 0xfff280b39200798e */ /* 0x0021e4000c10e79a */
.L_x_10675:
[----:B------:R-:W-:Y:S05]  /*8050*/  BSYNC B0 ;  /* 0x0000000000007941 */ /* 0x000fea0003800000 */
.L_x_10674:
[----:B--2---:R2:W0:Y:S01]  /*8060*/  LDS R35, [R178.X4+0x3480] ;  /* 0x00348000b2237984 */ /* 0x0044220000004800 */
[----:B------:R-:W-:Y:S01]  /*8070*/  BSSY B0, `(.L_x_10676) ;  /* 0x0000004000007945 */ /* 0x000fe20003800000 */
[----:B------:R-:W-:Y:S05]  /*8080*/  @!P1 BRA `(.L_x_10677) ;  /* 0x0000002000009947 */ /* 0x000fea0003800000 */
[----:B------:R2:W-:Y:S04]  /*8090*/  RED.E.ADD.F32.FTZ.RN.STRONG.GPU [R148.64+-0xd00], R191 ;  /* 0xfff300bf9400798e */ /* 0x0005e8000c10e79a */
[----:B0-----:R2:W-:Y:S02]  /*80a0*/  RED.E.ADD.F32.FTZ.RN.STRONG.GPU [R146.64+-0xd00], R35 ;  /* 0xfff300239200798e */ /* 0x0015e4000c10e79a */
.L_x_10677:
[----:B------:R-:W-:Y:S05]  /*80b0*/  BSYNC B0 ;  /* 0x0000000000007941 */ /* 0x000fea0003800000 */
.L_x_10676:
[----:B------:R-:W2:Y:S01]  /*80c0*/  LDS R177, [R177.X4+0x3500] ;  /* 0x00350000b1b17984 */ /* 0x000ea20000004800 */
[----:B------:R-:W-:Y:S01]  /*80d0*/  BSSY B0, `(.L_x_10678) ;  /* 0x0000004000007945 */ /* 0x000fe20003800000 */
[----:B------:R-:W-:Y:S05]  /*80e0*/  @!P2 BRA `(.L_x_10679) ;  /* 0x000000200000a947 */ /* 0x000fea0003800000 */
[----:B------:R4:W-:Y:S04]  /*80f0*/  RED.E.ADD.F32.FTZ.RN.STRONG.GPU [R148.64+-0xc80], R194 ;  /* 0xfff380c29400798e */ /* 0x0009e8000c10e79a */
[----:B--2---:R4:W-:Y:S02]  /*8100*/  RED.E.ADD.F32.FTZ.RN.STRONG.GPU [R146.64+-0xc80], R177 ;  /* 0xfff380b19200798e */ /* 0x0049e4000c10e79a */
.L_x_10679:
[----:B------:R-:W-:Y:S05]  /*8110*/  BSYNC B0 ;  /* 0x0000000000007941 */ /* 0x000fea0003800000 */
.L_x_10678:
[----:B0-2---:R0:W2:Y:S01]  /*8120*/  LDS R35, [R176.X4+0x3580] ;  /* 0x00358000b0237984 */ /* 0x0050a20000004800 */
[----:B------:R-:W-:Y:S01]  /*8130*/  BSSY B0, `(.L_x_10680) ;  /* 0x0000004000007945 */ /* 0x000fe20003800000 */
[----:B------:R-:W-:Y:S05]  /*8140*/  @!P3 BRA `(.L_x_10681) ;  /* 0x000000200000b947 */ /* 0x000fea0003800000 */
[----:B------:R0:W-:Y:S04]  /*8150*/  RED.E.ADD.F32.FTZ.RN.STRONG.GPU [R148.64+-0xc00], R195 ;  /* 0xfff400c39400798e */ /* 0x0001e8000c10e79a */
[----:B--2---:R0:W-:Y:S02]  /*8160*/  RED.E.ADD.F32.FTZ.RN.STRONG.GPU [R146.64+-0xc00], R35 ;  /* 0xfff400239200798e */ /* 0x0041e4000c10e79a */
.L_x_10681:
[----:B------:R-:W-:Y:S05]  /*8170*/  BSYNC B0 ;  /* 0x0000000000007941 */ /* 0x000fea0003800000 */
.L_x_10680:
[----:B------:R-:W0:Y:S01]  /*8180*/  LDS R175, [R175.X4+0x3600] ;  /* 0x00360000afaf7984 */ /* 0x000e220000004800 */
[----:B------:R-:W-:Y:S01]  /*8190*/  BSSY B0, `(.L_x_10682) ;  /* 0x0000004000007945 */ /* 0x000fe20003800000 */
[----:B------:R-:W-:Y:S05]  /*81a0*/  @!P4 BRA `(.L_x_10683) ;  /* 0x000000200000c947 */ /* 0x000fea0003800000 */
[----:B------:R4:W-:Y:S04]  /*81b0*/  RED.E.ADD.F32.FTZ.RN.STRONG.GPU [R148.64+-0xb80], R196 ;  /* 0xfff480c49400798e */ /* 0x0009e8000c10e79a */
[----:B0-----:R4:W-:Y:S02]  /*81c0*/  RED.E.ADD.F32.FTZ.RN.STRONG.GPU [R146.64+-0xb80], R175 ;  /* 0xfff480af9200798e */ /* 0x0019e4000c10e79a */
.L_x_10683:
[----:B------:R-:W-:Y:S05]  /*81d0*/  BSYNC B0 ;  /* 0x0000000000007941 */ /* 0x000fea0003800000 */
.L_x_10682:
[----:B0-2---:R0:W2:Y:S01]  /*81e0*/  LDS R35, [R174.X4+0x3680] ;  /* 0x00368000ae237984 */ /* 0x0050a20000004800 */
[----:B------:R-:W-:Y:S01]  /*81f0*/  BSSY B0, `(.L_x_10684) ;  /* 0x0000004000007945 */ /* 0x000fe20003800000 */
[----:B------:R-:W-:Y:S05]  /*8200*/  @!P5 BRA `(.L_x_10685) ;  /* 0x000000200000d947 */ /* 0x000fea0003800000 */
[----:B------:R0:W-:Y:S04]  /*8210*/  RED.E.ADD.F32.FTZ.RN.STRONG.GPU [R148.64+-0xb00], R197 ;  /* 0xfff500c59400798e */ /* 0x0001e8000c10e79a */
[----:B--2---:R0:W-:Y:S02]  /*8220*/  RED.E.ADD.F32.FTZ.RN.STRONG.GPU [R146.64+-0xb00], R35 ;  /* 0xfff500239200798e */ /* 0x0041e4000c10e79a */
.L_x_10685:
[----:B------:R-:W-:Y:S05]  /*8230*/  BSYNC B0 ;  /* 0x0000000000007941 */ /* 0x000fea0003800000 */
.L_x_10684:
        /* <DEDUP_REMOVED lines=12> */
.L_x_10687:
[----:B------:R-:W-:Y:S05]  /*8300*/  BSYNC B0 ;  /* 0x0000000000007941 */ /* 0x000fea0003800000 */
.L_x_10686:
[----:B0-2---:R0:W2:Y:S01]  /*8310*/  LDS R35, [R172.X4+0x3780] ;  /* 0x00378000ac237984 */ /* 0x0050a20000004800 */
[----:B------:R-:W-:Y:S01]  /*8320*/  BSSY B0, `(.L_x_10688) ;  /* 0x0000004000007945 */ /* 0x000fe20003800000 */
[----:B------:R-:W-:Y:S05]  /*8330*/  @!P0 BRA `(.L_x_10689) ;  /* 0x0000002000008947 */ /* 0x000fea0003800000 */
[----:B------:R0:W-:Y:S04]  /*8340*/  RED.E.ADD.F32.FTZ.RN.STRONG.GPU [R148.64+-0xa00], R199 ;  /* 0xfff600c79400798e */ /* 0x0001e8000c10e79a */
[----:B--2---:R0:W-:Y:S02]  /*8350*/  RED.E.ADD.F32.FTZ.RN.STRONG.GPU [R146.64+-0xa00], R35 ;  /* 0xfff600239200798e */ /* 0x0041e4000c10e79a */
.L_x_10689:
[----:B------:R-:W-:Y:S05]  /*8360*/  BSYNC B0 ;  /* 0x0000000000007941 */ /* 0x000fea0003800000 */
.L_x_10688:
[----:B------:R-:W0:Y:S01]  /*8370*/  LDS R171, [R171.X4+0x3800] ;  /* 0x00380000abab7984 */ /* 0x000e220000004800 */
[----:B------:R-:W-:Y:S01]  /*8380*/  BSSY B0, `(.L_x_10690) ;  /* 0x0000004000007945 */ /* 0x000fe20003800000 */
[----:B------:R-:W-:Y:S05]  /*8390*/  @!P1 BRA `(.L_x_10691) ;  /* 0x0000002000009947 */ /* 0x000fea0003800000 */
[----:B------:R4:W-:Y:S04]  /*83a0*/  RED.E.ADD.F32.FTZ.RN.STRONG.GPU [R148.64+-0x980], R200 ;  /* 0xfff680c89400798e */ /* 0x0009e8000c10e79a */
[----:B0-----:R4:W-:Y:S02]  /*83b0*/  RED.E.ADD.F32.FTZ.RN.STRONG.GPU [R146.64+-0x980], R171 ;  /* 0xfff680ab9200798e */ /* 0x0019e4000c10e79a */
.L_x_10691:
[----:B------:R-:W-:Y:S05]  /*83c0*/  BSYNC B0 ;  /* 0x0000000000007941 */ /* 0x000fea0003800000 */
.L_x_10690:
[----:B------:R-:W4:Y:S01]  /*83d0*/  LDS R169, [R169.X4+0x3880] ;  /* 0x00388000a9a97984 */ /* 0x000f220000004800 */
[----:B------:R-:W-:Y:S01]  /*83e0*/  BSSY B0, `(.L_x_10692) ;  /* 0x0000004000007945 */ /* 0x000fe20003800000 */
[----:B------:R-:W-:Y:S05]  /*83f0*/  @!P2 BRA `(.L_x_10693) ;  /* 0x000000200000a947 */ /* 0x000fea0003800000 */
[----:B------:R4:W-:Y:S04]  /*8400*/  RED.E.ADD.F32.FTZ.RN.STRONG.GPU [R148.64+-0x900], R201 ;  /* 0xfff700c99400798e */ /* 0x0009e8000c10e79a */
[----:B----4-:R4:W-:Y:S02]  /*8410*/  RED.E.ADD.F32.FTZ.RN.STRONG.GPU [R146.64+-0x900], R169 ;  /* 0xfff700a99200798e */ /* 0x0109e4000c10e79a */
.L_x_10693:
[----:B------:R-:W-:Y:S05]  /*8420*/  BSYNC B0 ;  /* 0x0000000000007941 */ /* 0x000fea0003800000 */
.L_x_10692:
[----:B0-2---:R0:W2:Y:S01]  /*8430*/  LDS R35, [R168.X4+0x3900] ;  /* 0x00390000a8237984 */ /* 0x0050a20000004800 */
[----:B------:R-:W-:Y:S01]  /*8440*/  BSSY B0, `(.L_x_10694) ;  /* 0x0000004000007945 */ /* 0x000fe20003800000 */
[----:B------:R-:W-:Y:S05]  /*8450*/  @!P3 BRA `(.L_x_10695) ;  /* 0x000000200000b947 */ /* 0x000fea0003800000 */
[----:B------:R0:W-:Y:S04]  /*8460*/  RED.E.ADD.F32.FTZ.RN.STRONG.GPU [R148.64+-0x880], R202 ;  /* 0xfff780ca9400798e */ /* 0x0001e8000c10e79a */
[----:B--2---:R0:W-:Y:S02]  /*8470*/  RED.E.ADD.F32.FTZ.RN.STRONG.GPU [R146.64+-0x880], R35 ;  /* 0xfff780239200798e */ /* 0x0041e4000c10e79a */
.L_x_10695:
[----:B------:R-:W-:Y:S05]  /*8480*/  BSYNC B0 ;  /* 0x0000000000007941 */ /* 0x000fea0003800000 */
.L_x_10694:
[----:B0-2---:R0:W2:Y:S01]  /*8490*/  LDS R35, [R206.X4+0x3980] ;  /* 0x00398000ce237984 */ /* 0x0050a20000004800 */
[----:B------:R-:W-:Y:S01]  /*84a0*/  BSSY B0, `(.L_x_10696) ;  /* 0x0000004000007945 */ /* 0x000fe20003800000 */
[----:B------:R-:W-:Y:S05]  /*84b0*/  @!P4 BRA `(.L_x_10697) ;  /* 0x000000200000c947 */ /* 0x000fea0003800000 */
[----:B------:R0:W-:Y:S04]  /*84c0*/  RED.E.ADD.F32.FTZ.RN.STRONG.GPU [R148.64+-0x800], R203 ;  /* 0xfff800cb9400798e */ /* 0x0001e8000c10e79a */
[----:B--2---:R0:W-:Y:S02]  /*84d0*/  RED.E.ADD.F32.FTZ.RN.STRONG.GPU [R146.64+-0x800], R35 ;  /* 0xfff800239200798e */ /* 0x0041e4000c10e79a */
.L_x_10697:
[----:B------:R-:W-:Y:S05]  /*84e0*/  BSYNC B0 ;  /* 0x0000000000007941 */ /* 0x000fea0003800000 */
.L_x_10696:
[----:B0-2---:R0:W2:Y:S01]  /*84f0*/  LDS R35, [R162.X4+0x3a00] ;  /* 0x003a0000a2237984 */ /* 0x0050a20000004800 */
[----:B------:R-:W-:Y:S01]  /*8500*/  BSSY B0, `(.L_x_10698) ;  /* 0x0000004000007945 */ /* 0x000fe20003800000 */
[----:B------:R-:W-:Y:S05]  /*8510*/  @!P5 BRA `(.L_x_10699) ;  /* 0x000000200000d947 */ /* 0x000fea0003800000 */
[----:B------:R0:W-:Y:S04]  /*8520*/  RED.E.ADD.F32.FTZ.RN.STRONG.GPU [R148.64+-0x780], R204 ;  /* 0xfff880cc9400798e */ /* 0x0001e8000c10e79a */
[----:B--2---:R0:W-:Y:S02]  /*8530*/  RED.E.ADD.F32.FTZ.RN.STRONG.GPU [R146.64+-0x780], R35 ;  /* 0xfff880239200798e */ /* 0x0041e4000c10e79a */
.L_x_10699:
[----:B------:R-:W-:Y:S05]  /*8540*/  BSYNC B0 ;  /* 0x0000000000007941 */ /* 0x000fea0003800000 */
.L_x_10698:
        /* <DEDUP_REMOVED lines=12> */
.L_x_10701:
[----:B------:R-:W-:Y:S05]  /*8610*/  BSYNC B0 ;  /* 0x0000000000007941 */ /* 0x000fea0003800000 */
.L_x_10700:
[----:B0-2---:R0:W2:Y:S01]  /*8620*/  LDS R35, [R158.X4+0x3b00] ;  /* 0x003b00009e237984 */ /* 0x0050a20000004800 */
[----:B------:R-:W-:Y:S01]  /*8630*/  BSSY B0, `(.L_x_10702) ;  /* 0x0000004000007945 */ /* 0x000fe20003800000 */
[----:B------:R-:W-:Y:S05]  /*8640*/  @!P0 BRA `(.L_x_10703) ;  /* 0x0000002000008947 */ /* 0x000fea0003800000 */
[----:B------:R0:W-:Y:S04]  /*8650*/  RED.E.ADD.F32.FTZ.RN.STRONG.GPU [R148.64+-0x680], R229 ;  /* 0xfff980e59400798e */ /* 0x0001e8000c10e79a */
[----:B--2---:R0:W-:Y:S02]  /*8660*/  RED.E.ADD.F32.FTZ.RN.STRONG.GPU [R146.64+-0x680], R35 ;  /* 0xfff980239200798e */ /* 0x0041e4000c10e79a */
.L_x_10703:
[----:B------:R-:W-:Y:S05]  /*8670*/  BSYNC B0 ;  /* 0x0000000000007941 */ /* 0x000fea0003800000 */
.L_x_10702:
[----:B------:R-:W0:Y:S01]  /*8680*/  LDS R157, [R157.X4+0x3b80] ;  /* 0x003b80009d9d7984 */ /* 0x000e220000004800 */
[----:B------:R-:W-:Y:S01]  /*8690*/  BSSY B0, `(.L_x_10704) ;  /* 0x0000004000007945 */ /* 0x000fe20003800000 */
[----:B------:R-:W-:Y:S05]  /*86a0*/  @!P1 BRA `(.L_x_10705) ;  /* 0x0000002000009947 */ /* 0x000fea0003800000 */
[----:B------:R4:W-:Y:S04]  /*86b0*/  RED.E.ADD.F32.FTZ.RN.STRONG.GPU [R148.64+-0x600], R233 ;  /* 0xfffa00e99400798e */ /* 0x0009e8000c10e79a */
[----:B0-----:R4:W-:Y:S02]  /*86c0*/  RED.E.ADD.F32.FTZ.RN.STRONG.GPU [R146.64+-0x600], R157 ;  /* 0xfffa009d9200798e */ /* 0x0019e4000c10e79a */
.L_x_10705:
[----:B------:R-:W-:Y:S05]  /*86d0*/  BSYNC B0 ;  /* 0x0000000000007941 */ /* 0x000fea0003800000 */
.L_x_10704:
[----:B0-2---:R0:W2:Y:S01]  /*86e0*/  LDS R35, [R156.X4+0x3c00] ;  /* 0x003c00009c237984 */ /* 0x0050a20000004800 */
[----:B------:R-:W-:Y:S01]  /*86f0*/  BSSY B0, `(.L_x_10706) ;  /* 0x0000004000007945 */ /* 0x000fe20003800000 */
[----:B------:R-:W-:Y:S05]  /*8700*/  @!P2 BRA `(.L_x_10707) ;  /* 0x000000200000a947 */ /* 0x000fea0003800000 */
[----:B------:R0:W-:Y:S04]  /*8710*/  RED.E.ADD.F32.FTZ.RN.STRONG.GPU [R148.64+-0x580], R235 ;  /* 0xfffa80eb9400798e */ /* 0x0001e8000c10e79a */
[----:B--2---:R0:W-:Y:S02]  /*8720*/  RED.E.ADD.F32.FTZ.RN.STRONG.GPU [R146.64+-0x580], R35 ;  /* 0xfffa80239200798e */ /* 0x0041e4000c10e79a */
.L_x_10707:
[----:B------:R-:W-:Y:S05]  /*8730*/  BSYNC B0 ;  /* 0x0000000000007941 */ /* 0x000fea0003800000 */
.L_x_10706:
[----:B------:R-:W0:Y:S01]  /*8740*/  LDS R155, [R155.X4+0x3c80] ;  /* 0x003c80009b9b7984 */ /* 0x000e220000004800 */
[----:B------:R-:W-:Y:S01]  /*8750*/  BSSY B0, `(.L_x_10708) ;  /* 0x0000004000007945 */ /* 0x000fe20003800000 */
[----:B------:R-:W-:Y:S05]  /*8760*/  @!P3 BRA `(.L_x_10709) ;  /* 0x000000200000b947 */ /* 0x000fea0003800000 */
[----:B------:R4:W-:Y:S04]  /*8770*/  RED.E.ADD.F32.FTZ.RN.STRONG.GPU [R148.64+-0x500], R237 ;  /* 0xfffb00ed9400798e */ /* 0x0009e8000c10e79a */
[----:B0-----:R4:W-:Y:S02]  /*8780*/  RED.E.ADD.F32.FTZ.RN.STRONG.GPU [R146.64+-0x500], R155 ;  /* 0xfffb009b9200798e */ /* 0x0019e4000c10e79a */
.L_x_10709:
[----:B------:R-:W-:Y:S05]  /*8790*/  BSYNC B0 ;  /* 0x0000000000007941 */ /* 0x000fea0003800000 */
.L_x_10708:
[----:B0-2---:R0:W2:Y:S01]  /*87a0*/  LDS R35, [R154.X4+0x3d00] ;  /* 0x003d00009a237984 */ /* 0x0050a20000004800 */
[----:B------:R-:W-:Y:S01]  /*87b0*/  BSSY B0, `(.L_x_10710) ;  /* 0x0000004000007945 */ /* 0x000fe20003800000 */
[----:B------:R-:W-:Y:S05]  /*87c0*/  @!P4 BRA `(.L_x_10711) ;  /* 0x000000200000c947 */ /* 0x000fea0003800000 */
[----:B------:R0:W-:Y:S04]  /*87d0*/  RED.E.ADD.F32.FTZ.RN.STRONG.GPU [R148.64+-0x480], R238 ;  /* 0xfffb80ee9400798e */ /* 0x0001e8000c10e79a */
[----:B--2---:R0:W-:Y:S02]  /*87e0*/  RED.E.ADD.F32.FTZ.RN.STRONG.GPU [R146.64+-0x480], R35 ;  /* 0xfffb80239200798e */ /* 0x0041e4000c10e79a */
.L_x_10711:
[----:B------:R-:W-:Y:S05]  /*87f0*/  BSYNC B0 ;  /* 0x0000000000007941 */ /* 0x000fea0003800000 */
.L_x_10710:
[----:B------:R-:W0:Y:S01]  /*8800*/  LDS R145, [R145.X4+0x3d80] ;  /* 0x003d800091917984 */ /* 0x000e220000004800 */
[----:B------:R-:W-:Y:S01]  /*8810*/  BSSY B0, `(.L_x_10712) ;  /* 0x0000004000007945 */ /* 0x000fe20003800000 */
[----:B------:R-:W-:Y:S05]  /*8820*/  @!P5 BRA `(.L_x_10713) ;  /* 0x000000200000d947 */ /* 0x000fea0003800000 */
[----:B------:R4:W-:Y:S04]  /*8830*/  RED.E.ADD.F32.FTZ.RN.STRONG.GPU [R148.64+-0x400], R240 ;  /* 0xfffc00f09400798e */ /* 0x0009e8000c10e79a */
[----:B0-----:R4:W-:Y:S02]  /*8840*/  RED.E.ADD.F32.FTZ.RN.STRONG.GPU [R146.64+-0x400], R145 ;  /* 0xfffc00919200798e */ /* 0x0019e4000c10e79a */
.L_x_10713:
[----:B------:R-:W-:Y:S05]  /*8850*/  BSYNC B0 ;  /* 0x0000000000007941 */ /* 0x000fea0003800000 */
.L_x_10712:
        /* <DEDUP_REMOVED lines=12> */
.L_x_10715:
[----:B0-----:R-:W-:Y:S05]  /*8920*/  BSYNC B0 ;  /* 0x0000000000007941 */ /* 0x001fea0003800000 */
.L_x_10714:
[----:B------:R-:W0:Y:S01]  /*8930*/  LDS R143, [R143.X4+0x3e80] ;  /* 0x003e80008f8f7984 */ /* 0x000e220000004800 */
[----:B------:R-:W-:Y:S01]  /*8940*/  BSSY B0, `(.L_x_10716) ;  /* 0x0000004000007945 */ /* 0x000fe20003800000 */
[----:B------:R-:W-:Y:S05]  /*8950*/  @!P0 BRA `(.L_x_10717) ;  /* 0x0000002000008947 */ /* 0x000fea0003800000 */
[----:B------:R4:W-:Y:S04]  /*8960*/  RED.E.ADD.F32.FTZ.RN.STRONG.GPU [R148.64+-0x300], R242 ;  /* 0xfffd00f29400798e */ /* 0x0009e8000c10e79a */
[----:B0-----:R4:W-:Y:S02]  /*8970*/  RED.E.ADD.F32.FTZ.RN.STRONG.GPU [R146.64+-0x300], R143 ;  /* 0xfffd008f9200798e */ /* 0x0019e4000c10e79a */
.L_x_10717:
[----:B------:R-:W-:Y:S05]  /*8980*/  BSYNC B0 ;  /* 0x0000000000007941 */ /* 0x000fea0003800000 */
.L_x_10716:
[----:B--2---:R2:W4:Y:S01]  /*8990*/  LDS R35, [R142.X4+0x3f00] ;  /* 0x003f00008e237984 */ /* 0x0045220000004800 */
[----:B------:R-:W-:Y:S01]  /*89a0*/  BSSY B0, `(.L_x_10718) ;  /* 0x0000004000007945 */ /* 0x000fe20003800000 */
[----:B------:R-:W-:Y:S05]  /*89b0*/  @!P1 BRA `(.L_x_10719) ;  /* 0x0000002000009947 */ /* 0x000fea0003800000 */
[----:B------:R2:W-:Y:S04]  /*89c0*/  RED.E.ADD.F32.FTZ.RN.STRONG.GPU [R148.64+-0x280], R245 ;  /* 0xfffd80f59400798e */ /* 0x0005e8000c10e79a */
[----:B----4-:R2:W-:Y:S02]  /*89d0*/  RED.E.ADD.F32.FTZ.RN.STRONG.GPU [R146.64+-0x280], R35 ;  /* 0xfffd80239200798e */ /* 0x0105e4000c10e79a */
.L_x_10719:
[----:B------:R-:W-:Y:S05]  /*89e0*/  BSYNC B0 ;  /* 0x0000000000007941 */ /* 0x000fea0003800000 */
.L_x_10718:
[----:B------:R-:W2:Y:S01]  /*89f0*/  LDS R141, [R141.X4+0x3f80] ;  /* 0x003f80008d8d7984 */ /* 0x000ea20000004800 */
[----:B------:R-:W-:Y:S01]  /*8a00*/  BSSY B0, `(.L_x_10720) ;  /* 0x0000004000007945 */ /* 0x000fe20003800000 */
[----:B------:R-:W-:Y:S05]  /*8a10*/  @!P2 BRA `(.L_x_10721) ;  /* 0x000000200000a947 */ /* 0x000fea0003800000 */
[----:B------:R4:W-:Y:S04]  /*8a20*/  RED.E.ADD.F32.FTZ.RN.STRONG.GPU [R148.64+-0x200], R246 ;  /* 0xfffe00f69400798e */ /* 0x0009e8000c10e79a */
[----:B--2---:R4:W-:Y:S02]  /*8a30*/  RED.E.ADD.F32.FTZ.RN.STRONG.GPU [R146.64+-0x200], R141 ;  /* 0xfffe008d9200798e */ /* 0x0049e4000c10e79a */
.L_x_10721:
[----:B------:R-:W-:Y:S05]  /*8a40*/  BSYNC B0 ;  /* 0x0000000000007941 */ /* 0x000fea0003800000 */
.L_x_10720:
[----:B--2-4-:R2:W4:Y:S01]  /*8a50*/  LDS R35, [R140.X4+0x4000] ;  /* 0x004000008c237984 */ /* 0x0145220000004800 */
[----:B------:R-:W-:Y:S01]  /*8a60*/  BSSY B0, `(.L_x_10722) ;  /* 0x0000004000007945 */ /* 0x000fe20003800000 */
[----:B------:R-:W-:Y:S05]  /*8a70*/  @!P3 BRA `(.L_x_10723) ;  /* 0x000000200000b947 */ /* 0x000fea0003800000 */
[----:B------:R2:W-:Y:S04]  /*8a80*/  RED.E.ADD.F32.FTZ.RN.STRONG.GPU [R148.64+-0x180], R247 ;  /* 0xfffe80f79400798e */ /* 0x0005e8000c10e79a */
[----:B----4-:R2:W-:Y:S02]  /*8a90*/  RED.E.ADD.F32.FTZ.RN.STRONG.GPU [R146.64+-0x180], R35 ;  /* 0xfffe80239200798e */ /* 0x0105e4000c10e79a */
.L_x_10723:
[----:B------:R-:W-:Y:S05]  /*8aa0*/  BSYNC B0 ;  /* 0x0000000000007941 */ /* 0x000fea0003800000 */
.L_x_10722:
[----:B------:R-:W2:Y:S01]  /*8ab0*/  LDS R139, [R139.X4+0x4080] ;  /* 0x004080008b8b7984 */ /* 0x000ea20000004800 */
[----:B------:R-:W-:Y:S01]  /*8ac0*/  BSSY B0, `(.L_x_10724) ;  /* 0x0000004000007945 */ /* 0x000fe20003800000 */
[----:B------:R-:W-:Y:S05]  /*8ad0*/  @!P4 BRA `(.L_x_10725) ;  /* 0x000000200000c947 */ /* 0x000fea0003800000 */
[----:B------:R4:W-:Y:S04]  /*8ae0*/  RED.E.ADD.F32.FTZ.RN.STRONG.GPU [R148.64+-0x100], R248 ;  /* 0xffff00f89400798e */ /* 0x0009e8000c10e79a */
[----:B--2---:R4:W-:Y:S02]  /*8af0*/  RED.E.ADD.F32.FTZ.RN.STRONG.GPU [R146.64+-0x100], R139 ;  /* 0xffff008b9200798e */ /* 0x0049e4000c10e79a */
.L_x_10725:
[----:B------:R-:W-:Y:S05]  /*8b00*/  BSYNC B0 ;  /* 0x0000000000007941 */ /* 0x000fea0003800000 */
.L_x_10724:
[----:B--2-4-:R2:W4:Y:S01]  /*8b10*/  LDS R35, [R138.X4+0x4100] ;  /* 0x004100008a237984 */ /* 0x0145220000004800 */
[----:B------:R-:W-:Y:S01]  /*8b20*/  BSSY B0, `(.L_x_10726) ;  /* 0x0000004000007945 */ /* 0x000fe20003800000 */
[----:B------:R-:W-:Y:S05]  /*8b30*/  @!P5 BRA `(.L_x_10727) ;  /* 0x000000200000d947 */ /* 0x000fea0003800000 */
[----:B------:R2:W-:Y:S04]  /*8b40*/  RED.E.ADD.F32.FTZ.RN.STRONG.GPU [R148.64+-0x80], R249 ;  /* 0xffff80f99400798e */ /* 0x0005e8000c10e79a */
[----:B----4-:R2:W-:Y:S02]  /*8b50*/  RED.E.ADD.F32.FTZ.RN.STRONG.GPU [R146.64+-0x80], R35 ;  /* 0xffff80239200798e */ /* 0x0105e4000c10e79a */
.L_x_10727:
[----:B------:R-:W-:Y:S05]  /*8b60*/  BSYNC B0 ;  /* 0x0000000000007941 */ /* 0x000fea0003800000 */
.L_x_10726:
[----:B------:R-:W5:Y:S01]  /*8b70*/  SHFL.DOWN PT, R56, R51, 0x1, 0x1f ;  /* 0x08201f0033387f89 */ /* 0x000f6200000e0000 */
[----:B------:R-:W-:Y:S01]  /*8b80*/  ISETP.GT.AND P0, PT, R161, 0x1e, PT ;  /* 0x0000001ea100780c */ /* 0x000fe20003f04270 */
[----:B------:R-:W-:Y:S01]  /*8b90*/  FFMA.FTZ R108, R0, R37, R108 ;  /* 0x00000025006c7223 */ /* 0x000fe2000001006c */
[----:B------:R-:W-:Y:S01]  /*8ba0*/  ISETP.NE.AND P1, PT, R163, RZ, PT ;  /* 0x000000ffa300720c */ /* 0x000fe20003f25270 */
[----:B------:R-:W2:Y:S01]  /*8bb0*/  SHFL.DOWN PT, R128, R131, 0x1, 0x1f ;  /* 0x08201f0083807f89 */ /* 0x000ea200000e0000 */
[----:B------:R-:W-:Y:S01]  /*8bc0*/  FFMA.FTZ R0, R73, R46, R43 ;  /* 0x0000002e49007223 */ /* 0x000fe2000001002b */
[----:B------:R-:W-:Y:S01]  /*8bd0*/  BSSY B0, `(.L_x_10728) ;  /* 0x000005b000007945 */ /* 0x000fe20003800000 */
[----:B------:R-:W-:-:S02]  /*8be0*/  FMUL.FTZ R63, R63, R192 ;  /* 0x000000c03f3f7220 */ /* 0x000fc40000410000 */
[----:B------:R-:W-:Y:S02]  /*8bf0*/  FADD.FTZ R121, R0, R121 ;  /* 0x0000007900797221 */ /* 0x000fe40000010000 */
[----:B------:R-:W-:Y:S02]  /*8c00*/  FFMA.FTZ R0, R69, R54, R55 ;  /* 0x0000003645007223 */ /* 0x000fe40000010037 */
[----:B------:R-:W-:Y:S02]  /*8c10*/  FMUL.FTZ R212, R133, R212 ;  /* 0x000000d485d47220 */ /* 0x000fe40000410000 */
[----:B------:R-:W-:Y:S02]  /*8c20*/  FMUL.FTZ R61, R61, R244 ;  /* 0x000000f43d3d7220 */ /* 0x000fe40000410000 */
[----:B------:R-:W-:Y:S02]  /*8c30*/  FMUL.FTZ R189, R134, R189 ;  /* 0x000000bd86bd7220 */ /* 0x000fe40000410000 */
[----:B------:R-:W-:-:S02]  /*8c40*/  FFMA.FTZ R106, R3, R39, R106 ;  /* 0x00000027036a7223 */ /* 0x000fc4000001006a */
[----:B------:R-:W-:Y:S02]  /*8c50*/  FFMA.FTZ R105, R4, R46, R105 ;  /* 0x0000002e04697223 */ /* 0x000fe40000010069 */
[----:B------:R-:W-:Y:S02]  /*8c60*/  FFMA.FTZ R104, R5, R45, R104 ;  /* 0x0000002d05687223 */ /* 0x000fe40000010068 */
[----:B-----5:R-:W-:Y:S02]  /*8c70*/  @!P0 FADD.FTZ R51, R51, R56 ;  /* 0x0000003833338221 */ /* 0x020fe40000010000 */
[----:B------:R-:W-:Y:S02]  /*8c80*/  FADD.FTZ R117, R0, R117 ;  /* 0x0000007500757221 */ /* 0x000fe40000010000 */
[----:B--2---:R-:W-:Y:S01]  /*8c90*/  @!P0 FADD.FTZ R131, R131, R128 ;  /* 0x0000008083838221 */ /* 0x004fe20000010000 */
        /* <DEDUP_REMOVED lines=10> */
[-C--:B------:R-:W-:Y:S02]  /*8d40*/  FFMA.FTZ R59, R78, R33.reuse, R44 ;  /* 0x000000214e3b7223 */ /* 0x080fe4000001002c */
[----:B------:R-:W-:Y:S02]  /*8d50*/  FFMA.FTZ R110, R205, R33, R110 ;  /* 0x00000021cd6e7223 */ /* 0x000fe4000001006e */
[----:B------:R-:W-:Y:S02]  /*8d60*/  FADD.FTZ R118, R3, R118 ;  /* 0x0000007603767221 */ /* 0x000fe40000010000 */
[----:B------:R-:W-:Y:S02]  /*8d70*/  FADD.FTZ R115, R0, R115 ;  /* 0x0000007300737221 */ /* 0x000fe40000010000 */
[----:B--2---:R-:W-:Y:S02]  /*8d80*/  @!P0 FADD.FTZ R51, R51, R56 ;  /* 0x0000003833338221 */ /* 0x004fe40000010000 */
[----:B----4-:R-:W-:-:S02]  /*8d90*/  FFMA.FTZ R35, R76, R37, R40 ;  /* 0x000000254c237223 */ /* 0x010fc40000010028 */
[----:B-----5:R-:W-:Y:S01]  /*8da0*/  @!P0 FADD.FTZ R131, R131, R128 ;  /* 0x0000008083838221 */ /* 0x020fe20000010000 */
        /* <DEDUP_REMOVED lines=14> */
[----:B--2---:R-:W-:Y:S02]  /*8e90*/  @!P0 FADD.FTZ R51, R51, R56 ;  /* 0x0000003833338221 */ /* 0x004fe40000010000 */
[----:B------:R-:W-:Y:S02]  /*8ea0*/  FADD.FTZ R122, R33, R122 ;  /* 0x0000007a217a7221 */ /* 0x000fe40000010000 */
[----:B----4-:R-:W-:Y:S01]  /*8eb0*/  @!P0 FADD.FTZ R131, R131, R128 ;  /* 0x0000008083838221 */ /* 0x010fe20000010000 */
[----:B------:R-:W2:Y:S01]  /*8ec0*/  SHFL.DOWN PT, R56, R51, 0x8, 0x1f ;  /* 0x09001f0033387f89 */ /* 0x000ea200000e0000 */
[----:B------:R-:W-:Y:S01]  /*8ed0*/  ISETP.GT.AND P0, PT, R161, 0x17, PT ;  /* 0x00000017a100780c */ /* 0x000fe20003f04270 */
[----:B------:R-:W-:Y:S02]  /*8ee0*/  FADD.FTZ R124, R35, R124 ;  /* 0x0000007c237c7221 */ /* 0x000fe40000010000 */
[----:B------:R-:W4:Y:S01]  /*8ef0*/  SHFL.DOWN PT, R128, R131, 0x8, 0x1f ;  /* 0x09001f0083807f89 */ /* 0x000f2200000e0000 */
[----:B------:R-:W-:-:S02]  /*8f00*/  FFMA.FTZ R103, R6, R50, R103 ;  /* 0x0000003206677223 */ /* 0x000fc40000010067 */
[----:B------:R-:W-:Y:S02]  /*8f10*/  FADD.FTZ R120, R47, R120 ;  /* 0x000000782f787221 */ /* 0x000fe40000010000 */
[----:B------:R-:W-:Y:S02]  /*8f20*/  FADD.FTZ R126, R59, R126 ;  /* 0x0000007e3b7e7221 */ /* 0x000fe40000010000 */
[----:B------:R-:W-:Y:S02]  /*8f30*/  FFMA.FTZ R102, R7, R49, R102 ;  /* 0x0000003107667223 */ /* 0x000fe40000010066 */
[----:B------:R-:W-:Y:S02]  /*8f40*/  FADD.FTZ R119, R130, R119 ;  /* 0x0000007782777221 */ /* 0x000fe40000010000 */
        /* <DEDUP_REMOVED lines=14> */
[----:B------:R-:W-:-:S05]  /*9030*/  FADD.FTZ R112, R189, R112 ;  /* 0x00000070bd707221 */ /* 0x000fca0000010000 */
[----:B--2---:R-:W-:Y:S02]  /*9040*/  @!P0 FADD.FTZ R51, R51, R56 ;  /* 0x0000003833338221 */ /* 0x004fe40000010000 */
[----:B------:R-:W-:Y:S02]  /*9050*/  FFMA.FTZ R56, R79, R34, R129 ;  /* 0x000000224f387223 */ /* 0x000fe40000010081 */
[----:B----4-:R-:W-:Y:S01]  /*9060*/  @!P0 FADD.FTZ R131, R131, R128 ;  /* 0x0000008083838221 */ /* 0x010fe20000010000 */
[----:B------:R-:W-:Y:S01]  /*9070*/  ISETP.NE.AND P0, PT, R161, RZ, PT ;  /* 0x000000ffa100720c */ /* 0x000fe20003f05270 */
[----:B------:R-:W-:Y:S01]  /*9080*/  FFMA.FTZ R34, R77, R38, R41 ;  /* 0x000000264d227223 */ /* 0x000fe20000010029 */
[----:B------:R-:W-:Y:S01]  /*9090*/  MOV R4, R51 ;  /* 0x0000003300047202 */ /* 0x000fe20000000f00 */
[----:B------:R-:W-:Y:S01]  /*90a0*/  FADD.FTZ R127, R56, R127 ;  /* 0x0000007f387f7221 */ /* 0x000fe20000010000 */
[----:B------:R-:W-:Y:S01]  /*90b0*/  MOV R5, R131 ;  /* 0x0000008300057202 */ /* 0x000fe20000000f00 */
[----:B------:R-:W-:-:S08]  /*90c0*/  FADD.FTZ R125, R34, R125 ;  /* 0x0000007d227d7221 */ /* 0x000fd00000010000 */
        /* <DEDUP_REMOVED lines=11> */
.L_x_10729:
[----:B--2---:R-:W-:Y:S05]  /*9180*/  BSYNC B0 ;  /* 0x0000000000007941 */ /* 0x004fea0003800000 */
.L_x_10728:
        /* <DEDUP_REMOVED lines=8> */
.L_x_10651:
[----:B------:R-:W-:Y:S01]  /*9210*/  BAR.SYNC.DEFER_BLOCKING 0x0 ;  /* 0x0000000000007b1d */ /* 0x000fe20000010000 */
[----:B------:R-:W-:Y:S01]  /*9220*/  UIADD3 UR7, UR16, -0x1, URZ ;  /* 0xffffffff10077890 */ /* 0x000fe2000fffe03f */
[----:B------:R-:W-:Y:S01]  /*9230*/  FADD.FTZ R0, R165, R112 ;  /* 0x00000070a5007221 */ /* 0x000fe20000010000 */
[----:B------:R-:W-:Y:S02]  /*9240*/  UIADD3 UR23, UP1, UR23, -0x1000, URZ ;  /* 0xfffff00017177890 */ /* 0x000fe4000ff3e03f */
[----:B------:R-:W-:Y:S01]  /*9250*/  USHF.L.U32 UR8, UR7, 0x9, URZ ;  /* 0x0000000907087899 */ /* 0x000fe2000800063f */
[----:B------:R-:W-:Y:S01]  /*9260*/  FADD.FTZ R5, R0, R113 ;  /* 0x0000007100057221 */ /* 0x000fe20000010000 */
[----:B------:R-:W-:Y:S02]  /*9270*/  ULDC.64 UR36, c[0x0][0x2d8] ;  /* 0x0000b60000247ab9 */ /* 0x000fe40000000a00 */
[----:B------:R-:W-:Y:S01]  /*9280*/  UIMAD UR34, UR13, UR36, URZ ;  /* 0x000000240d2272a4 */ /* 0x000fe2000f8e023f */
[----:B------:R-:W-:Y:S01]  /*9290*/  FADD.FTZ R0, R5, R114 ;  /* 0x0000007205007221 */ /* 0x000fe20000010000 */
[----:B------:R-:W-:-:S02]  /*92a0*/  USHF.R.S32.HI UR9, URZ, 0x1f, UR8 ;  /* 0x0000001f3f097899 */ /* 0x000fc40008011408 */
[----:B------:R-:W-:Y:S01]  /*92b0*/  UIMAD UR38, UR12, UR37, UR34 ;  /* 0x000000250c2672a4 */ /* 0x000fe2000f8e0222 */
[----:B------:R-:W-:Y:S01]  /*92c0*/  FADD.FTZ R5, R0, R115 ;  /* 0x0000007300057221 */ /* 0x000fe20000010000 */
[----:B------:R-:W-:Y:S02]  /*92d0*/  UIMAD.WIDE.U32 UR36, UR12, UR36, UR8 ;  /* 0x000000240c2472a5 */ /* 0x000fe4000f8e0008 */
[----:B------:R-:W-:Y:S02]  /*92e0*/  ULDC.64 UR34, c[0x0][0x2e0] ;  /* 0x0000b80000227ab9 */ /* 0x000fe40000000a00 */
[----:B------:R-:W-:Y:S02]  /*92f0*/  UIADD3 UR37, UR37, UR38, URZ ;  /* 0x0000002625257290 */ /* 0x000fe4000fffe03f */
[----:B------:R-:W-:Y:S02]  /*9300*/  UIMAD UR38, UR11, UR34, URZ ;  /* 0x000000220b2672a4 */ /* 0x000fe4000f8e023f */
[----:B------:R-:W-:Y:S01]  /*9310*/  UIADD3 UR25, UP2, UR25, -0x1000, URZ ;  /* 0xfffff00019197890 */ /* 0x000fe2000ff5e03f */
[----:B------:R-:W-:Y:S01]  /*9320*/  STS.128 [R30], R96 ;  /* 0x000000601e007388 */ /* 0x000fe20000000c00 */
[----:B------:R-:W-:-:S02]  /*9330*/  UIMAD UR38, UR10, UR35, UR38 ;  /* 0x000000230a2672a4 */ /* 0x000fc4000f8e0226 */
[----:B------:R-:W-:Y:S01]  /*9340*/  UIMAD.WIDE.U32 UR34, UR10, UR34, UR36 ;  /* 0x000000220a2272a5 */ /* 0x000fe2000f8e0024 */
[----:B------:R-:W-:Y:S01]  /*9350*/  STS.128 [R30+0x10], R100 ;  /* 0x000010641e007388 */ /* 0x000fe20000000c00 */
[----:B------:R-:W-:Y:S02]  /*9360*/  UIADD3 UR21, UP3, UR21, -0x800, URZ ;  /* 0xfffff80015157890 */ /* 0x000fe4000ff7e03f */
[----:B------:R-:W-:Y:S01]  /*9370*/  ULDC.64 UR36, c[0x0][0x330] ;  /* 0x0000cc0000247ab9 */ /* 0x000fe20000000a00 */
[----:B------:R-:W-:Y:S01]  /*9380*/  STS.128 [R30+0x20], R104 ;  /* 0x000020681e007388 */ /* 0x000fe20000000c00 */
[----:B------:R-:W-:Y:S02]  /*9390*/  UIADD3 UR35, UR35, UR38, URZ ;  /* 0x0000002623237290 */ /* 0x000fe4000fffe03f */
[----:B------:R-:W-:Y:S01]  /*93a0*/  ULEA UR36, UP0, UR34, UR36, 0x2 ;  /* 0x0000002422247291 */ /* 0x000fe2000f80103f */
[----:B------:R-:W-:Y:S01]  /*93b0*/  STS.128 [R30+0x30], R108 ;  /* 0x0000306c1e007388 */ /* 0x000fe20000000c00 */
[----:B------:R-:W-:-:S06]  /*93c0*/  NOP ;  /* 0x0000000000007918 */ /* 0x000fcc0000000000 */
[----:B------:R-:W2:Y:S01]  /*93d0*/  LDS.128 R8, [R161.X16] ;  /* 0x00000000a1087984 */ /* 0x000ea2000000cc00 */
[----:B------:R-:W-:Y:S01]  /*93e0*/  ULEA.HI.X UR37, UR34, UR37, UR35, 0x2, UP0 ;  /* 0x0000002522257291 */ /* 0x000fe200080f1423 */
[----:B------:R-:W-:Y:S01]  /*93f0*/  MOV R2, UR36 ;  /* 0x0000002400027c02 */ /* 0x000fe20008000f00 */
[----:B------:R-:W-:Y:S01]  /*9400*/  ULDC.64 UR38, c[0x0][0x2f8] ;  /* 0x0000be0000267ab9 */ /* 0x000fe20000000a00 */
[----:B------:R-:W4:Y:S01]  /*9410*/  LDS.128 R12, [R161.X16+0x200] ;  /* 0x00020000a10c7984 */ /* 0x000f22000000cc00 */
[----:B------:R-:W-:Y:S02]  /*9420*/  UIMAD UR34, UR13, UR38, URZ ;  /* 0x000000260d2272a4 */ /* 0x000fe4000f8e023f */
[----:B------:R-:W-:Y:S01]  /*9430*/  MOV R3, UR37 ;  /* 0x0000002500037c02 */ /* 0x000fe20008000f00 */
[----:B------:R-:W5:Y:S01]  /*9440*/  LDS.128 R16, [R161.X16+0x400] ;  /* 0x00040000a1107984 */ /* 0x000f62000000cc00 */
[----:B------:R-:W-:Y:S02]  /*9450*/  UIMAD UR36, UR12, UR39, UR34 ;  /* 0x000000270c2472a4 */ /* 0x000fe4000f8e0222 */
[----:B------:R-:W-:Y:S01]  /*9460*/  UIMAD.WIDE.U32 UR34, UR12, UR38, UR8 ;  /* 0x000000260c2272a5 */ /* 0x000fe2000f8e0008 */
[----:B------:R-:W3:Y:S01]  /*9470*/  LDS.128 R20, [R161.X16+0x600] ;  /* 0x00060000a1147984 */ /* 0x000ee2000000cc00 */
[----:B------:R-:W-:Y:S01]  /*9480*/  IMAD.WIDE R2, R31, 0x10, R2 ;  /* 0x000000101f027825 */ /* 0x000fe200078e0202 */
        /* <DEDUP_REMOVED lines=8> */
[----:B------:R-:W-:Y:S02]  /*9510*/  UIADD3 UR9, UR9, UR36, URZ ;  /* 0x0000002409097290 */ /* 0x000fe4000fffe03f */
[----:B------:R-:W-:Y:S02]  /*9520*/  ULEA UR34, UP0, UR8, UR34, 0x2 ;  /* 0x0000002208227291 */ /* 0x000fe4000f80103f */
[----:B------:R-:W-:Y:S02]  /*9530*/  UIADD3 UR6, UR6, 0x1, URZ ;  /* 0x0000000106067890 */ /* 0x000fe4000fffe03f */
[----:B------:R-:W-:Y:S02]  /*9540*/  ULEA.HI.X UR35, UR8, UR35, UR9, 0x2, UP0 ;  /* 0x0000002308237291 */ /* 0x000fe400080f1409 */
[----:B------:R-:W-:Y:S01]  /*9550*/  UISETP.GT.AND UP0, UPT, UR16, 0x1, UPT ;  /* 0x000000011000788c */ /* 0x000fe2000bf04270 */
[----:B--2---:R-:W-:Y:S01]  /*9560*/  STG.E.128 [R2.64], R8 ;  /* 0x0000000802007986 */ /* 0x004fe2000c101d1a */
[----:B------:R-:W-:-:S02]  /*9570*/  UIADD3.X UR24, UR24, -0x1, URZ, UP1, !UPT ;  /* 0xffffffff18187890 */ /* 0x000fc40008ffe43f */
[----:B------:R-:W-:Y:S01]  /*9580*/  UIADD3.X UR42, UR42, -0x1, URZ, UP2, !UPT ;  /* 0xffffffff2a2a7890 */ /* 0x000fe200097fe43f */
[----:B----4-:R-:W-:Y:S01]  /*9590*/  STG.E.128 [R2.64+0x200], R12 ;  /* 0x0002000c02007986 */ /* 0x010fe2000c101d1a */
[----:B------:R-:W-:Y:S01]  /*95a0*/  PLOP3.LUT P0, PT, PT, PT, UP0, 0x80, 0x0 ;  /* 0x000000000000781c */ /* 0x000fe20003f0f008 */
[----:B------:R-:W-:Y:S02]  /*95b0*/  UIADD3.X UR22, UR22, -0x1, URZ, UP3, !UPT ;  /* 0xffffffff16167890 */ /* 0x000fe40009ffe43f */
[----:B-----5:R-:W-:Y:S01]  /*95c0*/  STG.E.128 [R2.64+0x400], R16 ;  /* 0x0004001002007986 */ /* 0x020fe2000c101d1a */
[----:B------:R-:W-:Y:S02]  /*95d0*/  UIADD3.X UR20, UR20, -0x1, URZ, UP4, !UPT ;  /* 0xffffffff14147890 */ /* 0x000fe4000a7fe43f */
[----:B------:R-:W-:Y:S01]  /*95e0*/  UIADD3.X UR18, UR18, -0x1, URZ, UP5, !UPT ;  /* 0xffffffff12127890 */ /* 0x000fe2000affe43f */
[----:B---3--:R2:W-:Y:S01]  /*95f0*/  STG.E.128 [R2.64+0x600], R20 ;  /* 0x0006001402007986 */ /* 0x0085e2000c101d1a */
[----:B------:R-:W-:-:S03]  /*9600*/  UMOV UR16, UR7 ;  /* 0x0000000700107c82 */ /* 0x000fc60008000000 */
[----:B------:R-:W-:Y:S01]  /*9610*/  BAR.SYNC.DEFER_BLOCKING 0x0 ;  /* 0x0000000000007b1d */ /* 0x000fe20000010000 */
[----:B--2---:R-:W-:Y:S02]  /*9620*/  MOV R2, UR34 ;  /* 0x0000002200027c02 */ /* 0x004fe40008000f00 */
[----:B------:R-:W-:-:S05]  /*9630*/  MOV R3, UR35 ;  /* 0x0000002300037c02 */ /* 0x000fca0008000f00 */
[----:B------:R-:W-:Y:S01]  /*9640*/  IMAD.WIDE R2, R31, 0x10, R2 ;  /* 0x000000101f027825 */ /* 0x000fe200078e0202 */
[----:B------:R-:W-:Y:S04]  /*9650*/  STS.128 [R30], R112 ;  /* 0x000000701e007388 */ /* 0x000fe80000000c00 */
[----:B------:R2:W-:Y:S04]  /*9660*/  STS.128 [R30+0x10], R116 ;  /* 0x000010741e007388 */ /* 0x0005e80000000c00 */
[----:B------:R3:W-:Y:S04]  /*9670*/  STS.128 [R30+0x20], R120 ;  /* 0x000020781e007388 */ /* 0x0007e80000000c00 */
[----:B------:R4:W-:Y:S01]  /*9680*/  STS.128 [R30+0x30], R124 ;  /* 0x0000307c1e007388 */ /* 0x0009e20000000c00 */
[----:B------:R-:W-:-:S06]  /*9690*/  NOP ;  /* 0x0000000000007918 */ /* 0x000fcc0000000000 */
[----:B------:R-:W5:Y:S01]  /*96a0*/  LDS.128 R8, [R161.X16] ;  /* 0x00000000a1087984 */ /* 0x000f62000000cc00 */
[----:B--2---:R-:W-:-:S03]  /*96b0*/  FADD.FTZ R116, R5, R116 ;  /* 0x0000007405747221 */ /* 0x004fc60000010000 */
[----:B------:R-:W2:Y:S01]  /*96c0*/  LDS.128 R12, [R161.X16+0x200] ;  /* 0x00020000a10c7984 */ /* 0x000ea2000000cc00 */
[----:B------:R-:W-:-:S03]  /*96d0*/  FADD.FTZ R117, R116, R117 ;  /* 0x0000007574757221 */ /* 0x000fc60000010000 */
[----:B------:R-:W1:Y:S01]  /*96e0*/  LDS.128 R16, [R161.X16+0x400] ;  /* 0x00040000a1107984 */ /* 0x000e62000000cc00 */
[----:B------:R-:W-:-:S03]  /*96f0*/  FADD.FTZ R118, R117, R118 ;  /* 0x0000007675767221 */ /* 0x000fc60000010000 */
[----:B------:R-:W0:Y:S01]  /*9700*/  LDS.128 R20, [R161.X16+0x600] ;  /* 0x00060000a1147984 */ /* 0x000e22000000cc00 */
[----:B------:R-:W-:-:S04]  /*9710*/  FADD.FTZ R119, R118, R119 ;  /* 0x0000007776777221 */ /* 0x000fc80000010000 */
[----:B---3--:R-:W-:-:S04]  /*9720*/  FADD.FTZ R120, R119, R120 ;  /* 0x0000007877787221 */ /* 0x008fc80000010000 */
[----:B------:R-:W-:-:S04]  /*9730*/  FADD.FTZ R121, R120, R121 ;  /* 0x0000007978797221 */ /* 0x000fc80000010000 */
[----:B------:R-:W-:-:S04]  /*9740*/  FADD.FTZ R122, R121, R122 ;  /* 0x0000007a797a7221 */ /* 0x000fc80000010000 */
[----:B------:R-:W-:-:S04]  /*9750*/  FADD.FTZ R123, R122, R123 ;  /* 0x0000007b7a7b7221 */ /* 0x000fc80000010000 */
[----:B----4-:R-:W-:-:S04]  /*9760*/  FADD.FTZ R124, R123, R124 ;  /* 0x0000007c7b7c7221 */ /* 0x010fc80000010000 */
[----:B------:R-:W-:Y:S01]  /*9770*/  FADD.FTZ R125, R124, R125 ;  /* 0x0000007d7c7d7221 */ /* 0x000fe20000010000 */
[----:B-----5:R3:W-:Y:S03]  /*9780*/  STG.E.128 [R2.64], R8 ;  /* 0x0000000802007986 */ /* 0x0207e6000c101d1a */
[----:B------:R-:W-:Y:S01]  /*9790*/  FADD.FTZ R126, R125, R126 ;  /* 0x0000007e7d7e7221 */ /* 0x000fe20000010000 */
[----:B--2---:R3:W-:Y:S03]  /*97a0*/  STG.E.128 [R2.64+0x200], R12 ;  /* 0x0002000c02007986 */ /* 0x0047e6000c101d1a */
[----:B------:R-:W-:Y:S01]  /*97b0*/  FADD.FTZ R165, R126, R127 ;  /* 0x0000007f7ea57221 */ /* 0x000fe20000010000 */
[----:B-1----:R3:W-:Y:S04]  /*97c0*/  STG.E.128 [R2.64+0x400], R16 ;  /* 0x0004001002007986 */ /* 0x0027e8000c101d1a */
[----:B0-----:R3:W-:Y:S01]  /*97d0*/  STG.E.128 [R2.64+0x600], R20 ;  /* 0x0006001402007986 */ /* 0x0017e2000c101d1a */
[----:B------:R-:W-:Y:S01]  /*97e0*/  @!P0 CALL.REL.NOINC `(.L_x_10649) ;  /* 0x0000001000008944 */ /* 0x000fe20003c00000 */
[----:B------:R-:W-:Y:S05]  /*97f0*/  BRA `(.L_x_10731) ;  /* 0xffff732000007947 */ /* 0x000fea000383ffff */
.L_x_10649:
[----:B------:R-:W-:Y:S02]  /*9800*/  ISETP.NE.U32.AND P0, PT, RZ, c[0x0][0x328], PT ;  /* 0x0000ca00ff007a0c */ /* 0x000fe40003f05070 */
[----:B------:R-:W-:-:S02]  /*9810*/  ISETP.NE.U32.AND P2, PT, RZ, c[0x0][0x348], PT ;  /* 0x0000d200ff007a0c */ /* 0x000fc40003f45070 */
[----:B------:R-:W-:Y:S02]  /*9820*/  ISETP.NE.AND.EX P1, PT, RZ, c[0x0][0x32c], PT, P0 ;  /* 0x0000cb00ff007a0c */ /* 0x000fe40003f25300 */
[----:B------:R-:W-:-:S11]  /*9830*/  ISETP.NE.AND.EX P0, PT, RZ, c[0x0][0x34c], PT, P2 ;  /* 0x0000d300ff007a0c */ /* 0x000fd60003f05320 */
[----:B------:R-:W-:Y:S05]  /*9840*/  @!P1 BRA `(.L_x_10732) ;  /* 0x0000016000009947 */ /* 0x000fea0003800000 */
[----:B------:R-:W4:Y:S01]  /*9850*/  SHFL.DOWN P1, R0, R167, 0x1, 0x1f ;  /* 0x08201f00a7007f89 */ /* 0x000f220000020000 */
[----:B------:R-:W-:Y:S03]  /*9860*/  BSSY B0, `(.L_x_10732) ;  /* 0x0000014000007945 */ /* 0x000fe60003800000 */
[----:B------:R-:W5:Y:S01]  /*9870*/  S2R R6, SR_LANEID ;  /* 0x0000000000067919 */ /* 0x000f620000000000 */
[----:B----4-:R-:W-:Y:S01]  /*9880*/  @P1 FADD R0, R0, R167 ;  /* 0x000000a700001221 */ /* 0x010fe20000000000 */
[----:B-----5:R-:W-:-:S04]  /*9890*/  ISETP.NE.AND P2, PT, R6, RZ, PT ;  /* 0x000000ff0600720c */ /* 0x020fc80003f45270 */
[----:B---3--:R-:W3:Y:S04]  /*98a0*/  SHFL.DOWN P1, R3, R0, 0x2, 0x1f ;  /* 0x08401f0000037f89 */ /* 0x008ee80000020000 */
        /* <DEDUP_REMOVED lines=15> */
.L_x_10733:
[----:B0-----:R-:W-:Y:S05]  /*99a0*/  BSYNC B0 ;  /* 0x0000000000007941 */ /* 0x001fea0003800000 */
.L_x_10732:
        /* <DEDUP_REMOVED lines=8> */
[----:B---3--:R-:W3:Y:S02]  /*9a30*/  SHFL.DOWN P0, R3, R0, 0x2, 0x1f ;  /* 0x08401f0000037f89 */ /* 0x008ee40000000000 */
        /* <DEDUP_REMOVED lines=16> */
.L_x_10735:
[----:B------:R-:W4:Y:S02]  /*9b40*/  S2R R7, SR_TID.X ;  /* 0x0000000000077919 */ /* 0x000f240000002100 */
.L_x_10736:
[----:B0-----:R-:W-:Y:S05]  /*9b50*/  BSYNC B0 ;  /* 0x0000000000007941 */ /* 0x001fea0003800000 */
.L_x_10734:
[----:B----4-:R-:W-:-:S13]  /*9b60*/  ISETP.GE.AND P0, PT, R7, c[0x0][0x16c], PT ;  /* 0x00005b0007007a0c */ /* 0x010fda0003f06270 */
[----:B------:R-:W-:Y:S05]  /*9b70*/  @P0 EXIT ;  /* 0x000000000000094d */ /* 0x000fea0003800000 */
[----:B------:R-:W-:Y:S02]  /*9b80*/  ULDC.64 UR6, c[0x0][0x288] ;  /* 0x0000a20000067ab9 */ /* 0x000fe40000000a00 */
[----:B------:R-:W-:Y:S02]  /*9b90*/  UIMAD UR11, UR11, UR6, URZ ;  /* 0x000000060b0b72a4 */ /* 0x000fe4000f8e023f */
[----:B-12---:R-:W-:Y:S02]  /*9ba0*/  UIMAD.WIDE.U32 UR4, UR10, UR6, URZ ;  /* 0x000000060a0472a5 */ /* 0x006fe4000f8e003f */
[----:B------:R-:W-:-:S04]  /*9bb0*/  UIMAD UR6, UR10, UR7, UR11 ;  /* 0x000000070a0672a4 */ /* 0x000fc8000f8e020b */
[----:B------:R-:W-:Y:S02]  /*9bc0*/  UIADD3 UR6, UR5, UR6, URZ ;  /* 0x0000000605067290 */ /* 0x000fe4000fffe03f */
.L_x_10737:
[----:B0--3--:R0:W1:Y:S01]  /*9bd0*/  LDS.64 R8, [R7.X8+0x6750] ;  /* 0x0067500007087984 */ /* 0x0090620000008a00 */
        /* <DEDUP_REMOVED lines=18> */
.L_x_10738:
        /* <DEDUP_REMOVED lines=16> */
.L_x_14719:


//--------------------- .text._Z25selective_scan_bwd_kernelI32Selective_Scan_bwd_kernel_traitsILi32ELi16ELb1ELb1ELb1ELb0ELb1EfN3c107complexIfEEEEv12SSMParamsBwd --------------------------
	.section	.text._Z25selective_scan_bwd_kernelI32Selective_Scan_bwd_kernel_traitsILi32ELi16ELb1ELb1ELb1ELb0ELb1EfN3c107complexIfEEEEv12SSMParamsBwd,"ax",@progbits
	.sectioninfo	@"SHI_REGISTERS=255"
	.align	128
        .global         _Z25selective_scan_bwd_kernelI32Selective_Scan_bwd_kernel_traitsILi32ELi16ELb1ELb1ELb1ELb0ELb1EfN3c107complexIfEEEEv12SSMParamsBwd
        .type           _Z25selective_scan_bwd_kernelI32Selective_Scan_bwd_kernel_traitsILi32ELi16ELb1ELb1ELb1ELb0ELb1EfN3c107complexIfEEEEv12SSMParamsBwd,@function
        .size           _Z25selective_scan_bwd_kernelI32Selective_Scan_bwd_kernel_traitsILi32ELi16ELb1ELb1ELb1ELb0ELb1EfN3c107complexIfEEEEv12SSMParamsBwd,(.L_x_14720 - _Z25selective_scan_bwd_kernelI32Selective_Scan_bwd_kernel_traitsILi32ELi16ELb1ELb1ELb1ELb0ELb1EfN3c107complexIfEEEEv12SSMParamsBwd)
        .other          _Z25selective_scan_bwd_kernelI32Selective_Scan_bwd_kernel_traitsILi32ELi16ELb1ELb1ELb1ELb0ELb1EfN3c107complexIfEEEEv12SSMParamsBwd,@"STO_CUDA_ENTRY STV_DEFAULT"
_Z25selective_scan_bwd_kernelI32Selective_Scan_bwd_kernel_traitsILi32ELi16ELb1ELb1ELb1ELb0ELb1EfN3c107complexIfEEEEv12SSMParamsBwd:
.text._Z25selective_scan_bwd_kernelI32Selective_Scan_bwd_kernel_traitsILi32ELi16ELb1ELb1ELb1ELb0ELb1EfN3c107complexIfEEEEv12SSMParamsBwd:
        /* <DEDUP_REMOVED lines=169> */
[----:B------:R-:W-:Y:S01]  /*0a90*/  MOV R165, RZ ;  /* 0x000000ff00a57202 */ /* 0x000fe20000000f00 */
[----:B------:R-:W-:Y:S01]  /*0aa0*/  UMOV UR17, UR18 ;  /* 0x0000001200117c82 */ /* 0x000fe20008000000 */
[----:B------:R-:W4:Y:S01]  /*0ab0*/  S2R R164, SR_LANEID ;  /* 0x0000000000a47919 */ /* 0x000f220000000000 */
[----:B------:R-:W-:Y:S01]  /*0ac0*/  MOV R167, RZ ;  /* 0x000000ff00a77202 */ /* 0x000fe20000000f00 */
        /* <DEDUP_REMOVED lines=9> */
.L_x_10821:
[----:B------:R-:W-:Y:S01]  /*0b60*/  BAR.SYNC.DEFER_BLOCKING 0x0 ;  /* 0x0000000000007b1d */ /* 0x000fe20000010000 */
[----:B0--3--:R-:W-:Y:S02]  /*0b70*/  MOV R2, UR16 ;  /* 0x0000001000027c02 */ /* 0x009fe40008000f00 */
[----:B------:R-:W-:Y:S02]  /*0b80*/  MOV R3, UR17 ;  /* 0x0000001100037c02 */ /* 0x000fe40008000f00 */
        /* <DEDUP_REMOVED lines=35> */
[----:B------:R-:W-:Y:S04]  /*0dc0*/  LDS.128 R16, [R161] ;  /* 0x00000000a1107984 */ /* 0x000fe80000000c00 */
[----:B------:R-:W-:Y:S04]  /*0dd0*/  LDS.128 R12, [R161+0x10] ;  /* 0x00001000a10c7984 */ /* 0x000fe80000000c00 */
[----:B------:R-:W-:Y:S04]  /*0de0*/  LDS.128 R8, [R161+0x20] ;  /* 0x00002000a1087984 */ /* 0x000fe80000000c00 */
[----:B------:R-:W-:Y:S04]  /*0df0*/  LDS.128 R4, [R161+0x30] ;  /* 0x00003000a1047984 */ /* 0x000fe80000000c00 */
[----:B------:R-:W-:Y:S06]  /*0e00*/  BAR.SYNC.DEFER_BLOCKING 0x0 ;  /* 0x0000000000007b1d */ /* 0x000fec0000010000 */
[----:B------:R2:W3:Y:S04]  /*0e10*/  LDG.E.128 R36, [R2.64] ;  /* 0x0000001c02247981 */ /* 0x0004e8000c1e1d00 */
[----:B------:R2:W4:Y:S04]  /*0e20*/  LDG.E.128 R40, [R2.64+0x200] ;  /* 0x0002001c02287981 */ /* 0x000528000c1e1d00 */
[----:B------:R2:W5:Y:S04]  /*0e30*/  LDG.E.128 R48, [R2.64+0x400] ;  /* 0x0004001c02307981 */ /* 0x000568000c1e1d00 */
[----:B0-----:R2:W5:Y:S01]  /*0e40*/  LDG.E.128 R32, [R2.64+0x600] ;  /* 0x0006001c02207981 */ /* 0x001562000c1e1d00 */
        /* <DEDUP_REMOVED lines=31> */
[----:B0-----:R2:W5:Y:S04]  /*1040*/  LDG.E.128 R48, [R2.64+0x400] ;  /* 0x0004001c02307981 */ /* 0x001568000c1e1d00 */
[----:B------:R2:W5:Y:S01]  /*1050*/  LDG.E.128 R64, [R2.64+0x600] ;  /* 0x0006001c02407981 */ /* 0x000562000c1e1d00 */
        /* <DEDUP_REMOVED lines=18> */
[----:B-----5:R-:W-:Y:S04]  /*1180*/  STS.128 [R164.X16+0x400], R48 ;  /* 0x00040030a4007388 */ /* 0x020fe8000000cc00 */
[----:B------:R2:W-:Y:S01]  /*1190*/  STS.128 [R164.X16+0x600], R64 ;  /* 0x00060040a4007388 */ /* 0x0005e2000000cc00 */
[----:B------:R-:W-:-:S06]  /*11a0*/  NOP ;  /* 0x0000000000007918 */ /* 0x000fcc0000000000 */
[----:B------:R-:W3:Y:S04]  /*11b0*/  LDS.128 R56, [R161] ;  /* 0x00000000a1387984 */ /* 0x000ee80000000c00 */
[----:B------:R-:W4:Y:S04]  /*11c0*/  LDS.128 R40, [R161+0x10] ;  /* 0x00001000a1287984 */ /* 0x000f280000000c00 */
[----:B------:R-:W2:Y:S04]  /*11d0*/  LDS.128 R36, [R161+0x20] ;  /* 0x00002000a1247984 */ /* 0x000ea80000000c00 */
[----:B------:R-:W1:Y:S04]  /*11e0*/  LDS.128 R32, [R161+0x30] ;  /* 0x00003000a1207984 */ /* 0x000e680000000c00 */
[----:B------:R-:W-:Y:S06]  /*11f0*/  BAR.SYNC.DEFER_BLOCKING 0x0 ;  /* 0x0000000000007b1d */ /* 0x000fec0000010000 */
[----:B------:R1:W5:Y:S04]  /*1200*/  LDG.E.128 R84, [R2.64] ;  /* 0x0000001c02547981 */ /* 0x000368000c1e1d00 */
[----:B0-----:R1:W5:Y:S04]  /*1210*/  LDG.E.128 R60, [R2.64+0x200] ;  /* 0x0002001c023c7981 */ /* 0x001368000c1e1d00 */
[----:B------:R1:W5:Y:S04]  /*1220*/  LDG.E.128 R52, [R2.64+0x400] ;  /* 0x0004001c02347981 */ /* 0x000368000c1e1d00 */
[----:B--2---:R1:W2:Y:S01]  /*1230*/  LDG.E.128 R64, [R2.64+0x600] ;  /* 0x0006001c02407981 */ /* 0x0042a2000c1e1d00 */
[----:B---3--:R-:W-:Y:S01]  /*1240*/  FMUL.FTZ R48, R57, -1.4426950216293334961 ;  /* 0xbfb8aa3b39307820 */ /* 0x008fe20000410000 */
[----:B------:R-:W-:Y:S01]  /*1250*/  UIMAD UR7, UR13, UR36, URZ ;  /* 0x000000240d0772a4 */ /* 0x000fe2000f8e023f */
[----:B------:R-:W-:Y:S01]  /*1260*/  FMUL.FTZ R49, R58, -1.4426950216293334961 ;  /* 0xbfb8aa3b3a317820 */ /* 0x000fe20000410000 */
[----:B------:R-:W-:Y:S01]  /*1270*/  UIMAD UR27, UR11, UR8, URZ ;  /* 0x000000080b1b72a4 */ /* 0x000fe2000f8e023f */
[----:B------:R-:W-:Y:S01]  /*1280*/  FMUL.FTZ R50, R59, -1.4426950216293334961 ;  /* 0xbfb8aa3b3b327820 */ /* 0x000fe20000410000 */
[----:B------:R-:W-:Y:S01]  /*1290*/  UIMAD UR7, UR12, UR37, UR7 ;  /* 0x000000250c0772a4 */ /* 0x000fe2000f8e0207 */
[----:B------:R-:W-:Y:S01]  /*12a0*/  MUFU.EX2 R48, R48 ;  /* 0x0000003000307308 */ /* 0x000fe20000000800 */
[----:B------:R-:W-:Y:S01]  /*12b0*/  FMUL.FTZ R0, R56, -1.4426950216293334961 ;  /* 0xbfb8aa3b38007820 */ /* 0x000fe20000410000 */
[----:B------:R-:W-:Y:S01]  /*12c0*/  UIMAD.WIDE.U32 UR36, UR12, UR36, UR34 ;  /* 0x000000240c2472a5 */ /* 0x000fe2000f8e0022 */
[----:B----4-:R-:W-:Y:S01]  /*12d0*/  FMUL.FTZ R51, R40, -1.4426950216293334961 ;  /* 0xbfb8aa3b28337820 */ /* 0x010fe20000410000 */
[----:B------:R-:W-:Y:S01]  /*12e0*/  UIMAD UR27, UR10, UR9, UR27 ;  /* 0x000000090a1b72a4 */ /* 0x000fe2000f8e021b */
[----:B-1----:R-:W-:Y:S01]  /*12f0*/  FMUL.FTZ R2, R41, -1.4426950216293334961 ;  /* 0xbfb8aa3b29027820 */ /* 0x002fe20000410000 */
[----:B------:R-:W-:Y:S01]  /*1300*/  UIADD3 UR37, UR37, UR7, URZ ;  /* 0x0000000725257290 */ /* 0x000fe2000fffe03f */
[----:B------:R-:W-:Y:S01]  /*1310*/  FMUL.FTZ R3, R42, -1.4426950216293334961 ;  /* 0xbfb8aa3b2a037820 */ /* 0x000fe20000410000 */
[----:B------:R-:W-:Y:S01]  /*1320*/  MUFU.EX2 R49, R49 ;  /* 0x0000003100317308 */ /* 0x000fe20000000800 */
[----:B------:R-:W-:Y:S01]  /*1330*/  FMUL.FTZ R90, R37, -1.4426950216293334961 ;  /* 0xbfb8aa3b255a7820 */ /* 0x000fe20000410000 */
[----:B------:R-:W-:Y:S01]  /*1340*/  UIMAD.WIDE.U32 UR8, UR10, UR8, UR36 ;  /* 0x000000080a0872a5 */ /* 0x000fe2000f8e0024 */
[----:B------:R-:W-:Y:S01]  /*1350*/  FMUL.FTZ R89, R36, -1.4426950216293334961 ;  /* 0xbfb8aa3b24597820 */ /* 0x000fe20000410000 */
[----:B------:R-:W-:Y:S01]  /*1360*/  ISETP.NE.U32.AND P0, PT, RZ, c[0x0][0x270], PT ;  /* 0x00009c00ff007a0c */ /* 0x000fe20003f05070 */
[----:B------:R-:W-:Y:S01]  /*1370*/  FMUL.FTZ R88, R43, -1.4426950216293334961 ;  /* 0xbfb8aa3b2b587820 */ /* 0x000fe20000410000 */
[----:B------:R-:W-:Y:S01]  /*1380*/  ULDC.64 UR36, c[0x0][0x338] ;  /* 0x0000ce0000247ab9 */ /* 0x000fe20000000a00 */
[----:B------:R-:W-:Y:S01]  /*1390*/  FMUL.FTZ R93, R33, -1.4426950216293334961 ;  /* 0xbfb8aa3b215d7820 */ /* 0x000fe20000410000 */
[----:B------:R-:W-:Y:S01]  /*13a0*/  MUFU.EX2 R50, R50 ;  /* 0x0000003200327308 */ /* 0x000fe20000000800 */
[----:B------:R-:W-:Y:S01]  /*13b0*/  FMUL.FTZ R100, R34, -1.4426950216293334961 ;  /* 0xbfb8aa3b22647820 */ /* 0x000fe20000410000 */
[----:B------:R-:W-:Y:S01]  /*13c0*/  UIADD3 UR7, UR9, UR27, URZ ;  /* 0x0000001b09077290 */ /* 0x000fe2000fffe03f */
[----:B------:R-:W-:Y:S01]  /*13d0*/  FMUL.FTZ R102, R35, -1.4426950216293334961 ;  /* 0xbfb8aa3b23667820 */ /* 0x000fe20000410000 */
[----:B------:R-:W-:Y:S01]  /*13e0*/  ULEA UR36, UP0, UR8, UR36, 0x2 ;  /* 0x0000002408247291 */ /* 0x000fe2000f80103f */
[----:B------:R-:W-:-:S03]  /*13f0*/  ISETP.NE.AND.EX P0, PT, RZ, c[0x0][0x274], PT, P0 ;  /* 0x00009d00ff007a0c */ /* 0x000fc60003f05300 */
[----:B------:R-:W0:Y:S01]  /*1400*/  MUFU.EX2 R0, R0 ;  /* 0x0000000000007308 */ /* 0x000e220000000800 */
[----:B------:R-:W-:-:S07]  /*1410*/  ULEA.HI.X UR37, UR8, UR37, UR7, 0x2, UP0 ;  /* 0x0000002508257291 */ /* 0x000fce00080f1407 */
        /* <DEDUP_REMOVED lines=13> */
[----:B------:R1:W-:Y:S01]  /*14f0*/  MUFU.EX2 R103, R3 ;  /* 0x0000000300677308 */ /* 0x0003e20000000800 */
[----:B0-----:R-:W-:Y:S02]  /*1500*/  FADD.FTZ R2, R48, 1 ;  /* 0x3f80000030027421 */ /* 0x001fe40000010000 */
[----:B----4-:R-:W-:-:S05]  /*1510*/  FADD.FTZ R98, R98, 1 ;  /* 0x3f80000062627421 */ /* 0x010fca0000010000 */
[----:B------:R-:W0:Y:S01]  /*1520*/  MUFU.EX2 R99, R51 ;  /* 0x0000003300637308 */ /* 0x000e220000000800 */
[----:B-1----:R-:W-:-:S07]  /*1530*/  FADD.FTZ R3, R49, 1 ;  /* 0x3f80000031037421 */ /* 0x002fce0000010000 */
[----:B------:R-:W1:Y:S08]  /*1540*/  MUFU.EX2 R97, R89 ;  /* 0x0000005900617308 */ /* 0x000e700000000800 */
[----:B------:R3:W-:Y:S01]  /*1550*/  MUFU.RCP R89, R0 ;  /* 0x0000000000597308 */ /* 0x0007e20000001000 */
[----:B0-----:R-:W-:-:S07]  /*1560*/  FADD.FTZ R99, R99, 1 ;  /* 0x3f80000063637421 */ /* 0x001fce0000010000 */
[----:B------:R-:W0:Y:S01]  /*1570*/  MUFU.EX2 R96, R88 ;  /* 0x0000005800607308 */ /* 0x000e220000000800 */
[----:B---3--:R-:W-:Y:S01]  /*1580*/  MOV R0, c[0x0][0x16c] ;  /* 0x00005b0000007a02 */ /* 0x008fe20000000f00 */
[----:B-1----:R-:W-:-:S03]  /*1590*/  FADD.FTZ R97, R97, 1 ;  /* 0x3f80000061617421 */ /* 0x002fc60000010000 */
[----:B------:R-:W-:-:S03]  /*15a0*/  ISETP.GE.AND P1, PT, R0, 0x1, PT ;  /* 0x000000010000780c */ /* 0x000fc60003f26270 */
[----:B------:R-:W1:Y:S08]  /*15b0*/  MUFU.RCP R88, R2 ;  /* 0x0000000200587308 */ /* 0x000e700000001000 */
[----:B------:R3:W-:Y:S01]  /*15c0*/  MUFU.RCP R91, R3 ;  /* 0x00000003005b7308 */ /* 0x0007e20000001000 */
[----:B0-----:R-:W-:-:S07]  /*15d0*/  FADD.FTZ R96, R96, 1 ;  /* 0x3f80000060607421 */ /* 0x001fce0000010000 */
[----:B------:R-:W0:Y:S01]  /*15e0*/  MUFU.RCP R90, R90 ;  /* 0x0000005a005a7308 */ /* 0x000e220000001000 */
[----:B---3--:R-:W-:Y:S02]  /*15f0*/  FADD.FTZ R3, -R89, 1 ;  /* 0x3f80000059037421 */ /* 0x008fe40000010100 */
[----:B-1----:R-:W-:-:S05]  /*1600*/  FADD.FTZ R0, -R88, 1 ;  /* 0x3f80000058007421 */ /* 0x002fca0000010100 */
[----:B------:R-:W1:Y:S08]  /*1610*/  MUFU.EX2 R108, R93 ;  /* 0x0000005d006c7308 */ /* 0x000e700000000800 */
[----:B------:R-:W-:Y:S01]  /*1620*/  MUFU.RCP R93, R92 ;  /* 0x0000005c005d7308 */ /* 0x000fe20000001000 */
[----:B0-----:R-:W-:-:S07]  /*1630*/  FADD.FTZ R2, -R90, 1 ;  /* 0x3f8000005a027421 */ /* 0x001fce0000010100 */
[----:B------:R-:W-:Y:S01]  /*1640*/  MUFU.RCP R94, R94 ;  /* 0x0000005e005e7308 */ /* 0x000fe20000001000 */
[----:B-1----:R-:W-:-:S07]  /*1650*/  FADD.FTZ R108, R108, 1 ;  /* 0x3f8000006c6c7421 */ /* 0x002fce0000010000 */
[----:B------:R0:W1:Y:S08]  /*1660*/  MUFU.EX2 R110, R100 ;  /* 0x00000064006e7308 */ /* 0x0000700000000800 */
[----:B------:R-:W-:Y:S01]  /*1670*/  MUFU.RCP R95, R95 ;  /* 0x0000005f005f7308 */ /* 0x000fe20000001000 */
[----:B0-----:R-:W-:-:S07]  /*1680*/  FMUL.FTZ R100, R59, R90 ;  /* 0x0000005a3b647220 */ /* 0x001fce0000410000 */
[----:B------:R-:W0:Y:S01]  /*1690*/  MUFU.EX2 R112, R102 ;  /* 0x0000006600707308 */ /* 0x000e220000000800 */
[----:B-1----:R-:W-:-:S07]  /*16a0*/  FADD.FTZ R110, R110, 1 ;  /* 0x3f8000006e6e7421 */ /* 0x002fce0000010000 */
[----:B------:R-:W1:Y:S08]  /*16b0*/  MUFU.RCP R102, R96 ;  /* 0x0000006000667308 */ /* 0x000e700000001000 */
[----:B------:R-:W3:Y:S01]  /*16c0*/  MUFU.RCP R105, R97 ;  /* 0x0000006100697308 */ /* 0x000ee20000001000 */
[----:B0-----:R-:W-:-:S07]  /*16d0*/  FADD.FTZ R112, R112, 1 ;  /* 0x3f80000070707421 */ /* 0x001fce0000010000 */
[----:B------:R-:W-:Y:S08]  /*16e0*/  MUFU.RCP R104, R98 ;  /* 0x0000006200687308 */ /* 0x000ff00000001000 */
[----:B------:R-:W-:Y:S08]  /*16f0*/  MUFU.RCP R107, R99 ;  /* 0x00000063006b7308 */ /* 0x000ff00000001000 */
[----:B------:R-:W-:Y:S08]  /*1700*/  MUFU.RCP R108, R108 ;  /* 0x0000006c006c7308 */ /* 0x000ff00000001000 */
[----:B------:R-:W-:Y:S08]  /*1710*/  MUFU.RCP R111, R110 ;  /* 0x0000006e006f7308 */ /* 0x000ff00000001000 */
[----:B------:R-:W-:Y:S01]  /*1720*/  MUFU.RCP R112, R112 ;  /* 0x0000007000707308 */ /* 0x000fe20000001000 */
[----:B-----5:R-:W-:Y:S04]  /*1730*/  STS.128 [R164.X16], R84 ;  /* 0x00000054a4007388 */ /* 0x020fe8000000cc00 */
[----:B------:R0:W-:Y:S04]  /*1740*/  STS.128 [R164.X16+0x200], R60 ;  /* 0x0002003ca4007388 */ /* 0x0001e8000000cc00 */
[----:B------:R-:W-:Y:S04]  /*1750*/  STS.128 [R164.X16+0x400], R52 ;  /* 0x00040034a4007388 */ /* 0x000fe8000000cc00 */
[----:B--2---:R2:W-:Y:S01]  /*1760*/  STS.128 [R164.X16+0x600], R64 ;  /* 0x00060040a4007388 */ /* 0x0045e2000000cc00 */
[----:B------:R-:W-:-:S06]  /*1770*/  NOP ;  /* 0x0000000000007918 */ /* 0x000fcc0000000000 */
[----:B------:R-:W4:Y:S01]  /*1780*/  LDS.128 R48, [R161] ;  /* 0x00000000a1307984 */ /* 0x000f220000000c00 */
[----:B0-----:R-:W-:Y:S02]  /*1790*/  FFMA.FTZ R61, R56, R3, 1 ;  /* 0x3f800000383d7423 */ /* 0x001fe40000010003 */
[----:B------:R-:W-:Y:S01]  /*17a0*/  FADD.FTZ R3, -R91, 1 ;  /* 0x3f8000005b037421 */ /* 0x000fe20000010100 */
[----:B------:R-:W0:Y:S01]  /*17b0*/  LDS.128 R52, [R161+0x10] ;  /* 0x00001000a1347984 */ /* 0x000e220000000c00 */
[----:B------:R-:W-:Y:S02]  /*17c0*/  FADD.FTZ R62, R101, 1 ;  /* 0x3f800000653e7421 */ /* 0x000fe40000010000 */
[----:B------:R-:W-:Y:S02]  /*17d0*/  FMUL.FTZ R101, R40, R93 ;  /* 0x0000005d28657220 */ /* 0x000fe40000410000 */
[----:B--2---:R-:W-:Y:S01]  /*17e0*/  FMUL.FTZ R65, R56, R89 ;  /* 0x0000005938417220 */ /* 0x004fe20000410000 */
[----:B------:R2:W5:Y:S01]  /*17f0*/  MUFU.RCP R106, R62 ;  /* 0x0000003e006a7308 */ /* 0x0005620000001000 */
[----:B------:R-:W-:-:S02]  /*1800*/  FMUL.FTZ R66, R57, R88 ;  /* 0x0000005839427220 */ /* 0x000fc40000410000 */
[C---:B------:R-:W-:Y:S02]  /*1810*/  FMUL.FTZ R67, R58.reuse, R91 ;  /* 0x0000005b3a437220 */ /* 0x040fe40000410000 */
[----:B------:R-:W-:Y:S02]  /*1820*/  FFMA.FTZ R56, R57, R0, 1 ;  /* 0x3f80000039387423 */ /* 0x000fe40000010000 */
[----:B------:R-:W-:Y:S02]  /*1830*/  FFMA.FTZ R57, R58, R3, 1 ;  /* 0x3f8000003a397423 */ /* 0x000fe40000010003 */
[----:B------:R-:W-:Y:S02]  /*1840*/  FFMA.FTZ R58, R59, R2, 1 ;  /* 0x3f8000003b3a7423 */ /* 0x000fe40000010002 */
[----:B------:R-:W-:Y:S02]  /*1850*/  FMUL.FTZ R64, R44, R65 ;  /* 0x000000412c407220 */ /* 0x000fe40000410000 */
[----:B------:R-:W-:-:S02]  /*1860*/  FMUL.FTZ R2, R45, R66 ;  /* 0x000000422d027220 */ /* 0x000fc40000410000 */
[----:B------:R-:W-:Y:S02]  /*1870*/  FMUL.FTZ R3, R46, R67 ;  /* 0x000000432e037220 */ /* 0x000fe40000410000 */
[----:B------:R-:W-:Y:S02]  /*1880*/  FMUL.FTZ R0, R47, R100 ;  /* 0x000000642f007220 */ /* 0x000fe40000410000 */
[----:B------:R-:W-:Y:S02]  /*1890*/  FADD.FTZ R59, -R93, 1 ;  /* 0x3f8000005d3b7421 */ /* 0x000fe40000010100 */
[----:B------:R-:W-:Y:S02]  /*18a0*/  FFMA.FTZ R167, R68, R64, R167 ;  /* 0x0000004044a77223 */ /* 0x000fe400000100a7 */
[----:B------:R-:W-:Y:S02]  /*18b0*/  FFMA.FTZ R63, R40, R59, 1 ;  /* 0x3f800000283f7423 */ /* 0x000fe4000001003b */
[----:B------:R-:W-:-:S02]  /*18c0*/  FADD.FTZ R40, -R94, 1 ;  /* 0x3f8000005e287421 */ /* 0x000fc40000010100 */
[----:B------:R-:W-:Y:S02]  /*18d0*/  FFMA.FTZ R167, R69, R2, R167 ;  /* 0x0000000245a77223 */ /* 0x000fe400000100a7 */
[----:B----4-:R-:W-:Y:S02]  /*18e0*/  FMUL.FTZ R44, R44, R48 ;  /* 0x000000302c2c7220 */ /* 0x010fe40000410000 */
[----:B------:R-:W-:Y:S02]  /*18f0*/  FMUL.FTZ R45, R45, R49 ;  /* 0x000000312d2d7220 */ /* 0x000fe40000410000 */
[----:B------:R-:W-:Y:S02]  /*1900*/  FMUL.FTZ R46, R46, R50 ;  /* 0x000000322e2e7220 */ /* 0x000fe40000410000 */
[----:B------:R-:W-:Y:S02]  /*1910*/  FMUL.FTZ R47, R47, R51 ;  /* 0x000000332f2f7220 */ /* 0x000fe40000410000 */
[----:B------:R-:W-:-:S02]  /*1920*/  FMUL.FTZ R84, R89, R44 ;  /* 0x0000002c59547220 */ /* 0x000fc40000410000 */
[----:B------:R-:W-:Y:S02]  /*1930*/  FMUL.FTZ R85, R88, R45 ;  /* 0x0000002d58557220 */ /* 0x000fe40000410000 */
[----:B------:R-:W-:Y:S02]  /*1940*/  FMUL.FTZ R86, R91, R46 ;  /* 0x0000002e5b567220 */ /* 0x000fe40000410000 */
[----:B------:R-:W-:Y:S02]  /*1950*/  FMUL.FTZ R87, R90, R47 ;  /* 0x0000002f5a577220 */ /* 0x000fe40000410000 */
[----:B------:R-:W4:Y:S01]  /*1960*/  LDS.128 R44, [R161+0x20] ;  /* 0x00002000a12c7984 */ /* 0x000f220000000c00 */
[----:B0-----:R-:W-:Y:S02]  /*1970*/  FMUL.FTZ R59, R25, R53 ;  /* 0x00000035193b7220 */ /* 0x001fe40000410000 */
[C---:B------:R-:W-:Y:S02]  /*1980*/  FFMA.FTZ R89, R41.reuse, R40, 1 ;  /* 0x3f80000029597423 */ /* 0x040fe40000010028 */
[----:B------:R-:W-:-:S02]  /*1990*/  FMUL.FTZ R40, R41, R94 ;  /* 0x0000005e29287220 */ /* 0x000fc40000410000 */
[----:B------:R-:W-:Y:S02]  /*19a0*/  FMUL.FTZ R94, R94, R59 ;  /* 0x0000003b5e5e7220 */ /* 0x000fe40000410000 */
[----:B------:R-:W-:Y:S02]  /*19b0*/  FMUL.FTZ R85, R85, R56 ;  /* 0x0000003855557220 */ /* 0x000fe40000410000 */
[----:B------:R-:W-:Y:S02]  /*19c0*/  FMUL.FTZ R86, R86, R57 ;  /* 0x0000003956567220 */ /* 0x000fe40000410000 */
[----:B------:R-:W-:Y:S02]  /*19d0*/  FMUL.FTZ R87, R87, R58 ;  /* 0x0000003a57577220 */ /* 0x000fe40000410000 */
[----:B------:R-:W0:Y:S01]  /*19e0*/  LDS.128 R56, [R161+0x30] ;  /* 0x00003000a1387984 */ /* 0x000e220000000c00 */
[----:B------:R-:W-:Y:S02]  /*19f0*/  FMUL.FTZ R60, R24, R52 ;  /* 0x00000034183c7220 */ /* 0x000fe40000410000 */
[----:B------:R-:W-:-:S02]  /*1a00*/  FADD.FTZ R41, -R95, 1 ;  /* 0x3f8000005f297421 */ /* 0x000fc40000010100 */
[----:B------:R-:W-:Y:S02]  /*1a10*/  FADD.FTZ R88, R103, 1 ;  /* 0x3f80000067587421 */ /* 0x000fe40000010000 */
[----:B------:R-:W-:Y:S02]  /*1a20*/  FMUL.FTZ R60, R93, R60 ;  /* 0x0000003c5d3c7220 */ /* 0x000fe40000410000 */
[----:B------:R-:W-:Y:S01]  /*1a30*/  FMUL.FTZ R84, R84, R61 ;  /* 0x0000003d54547220 */ /* 0x000fe20000410000 */
[----:B------:R-:W-:Y:S01]  /*1a40*/  BAR.SYNC.DEFER_BLOCKING 0x0 ;  /* 0x0000000000007b1d */ /* 0x000fe20000010000 */
[C---:B------:R-:W-:Y:S02]  /*1a50*/  FFMA.FTZ R41, R42.reuse, R41, 1 ;  /* 0x3f8000002a297423 */ /* 0x040fe40000010029 */
[----:B------:R-:W-:Y:S02]  /*1a60*/  FMUL.FTZ R103, R42, R95 ;  /* 0x0000005f2a677220 */ /* 0x000fe40000410000 */
[----:B--2---:R-:W-:Y:S01]  /*1a70*/  FMUL.FTZ R62, R26, R54 ;  /* 0x000000361a3e7220 */ /* 0x004fe20000410000 */
[----:B------:R-:W2:Y:S01]  /*1a80*/  MUFU.RCP R109, R88 ;  /* 0x00000058006d7308 */ /* 0x000ea20000001000 */
[----:B-1----:R-:W-:-:S02]  /*1a90*/  FADD.FTZ R42, -R102, 1 ;  /* 0x3f800000662a7421 */ /* 0x002fc40000010100 */
[----:B------:R-:W-:Y:S02]  /*1aa0*/  FMUL.FTZ R61, R27, R55 ;  /* 0x000000371b3d7220 */ /* 0x000fe40000410000 */
[----:B------:R-:W-:Y:S02]  /*1ab0*/  FMUL.FTZ R60, R60, R63 ;  /* 0x0000003f3c3c7220 */ /* 0x000fe40000410000 */
[----:B------:R-:W-:Y:S02]  /*1ac0*/  FMUL.FTZ R62, R95, R62 ;  /* 0x0000003e5f3e7220 */ /* 0x000fe40000410000 */
[----:B------:R-:W-:Y:S02]  /*1ad0*/  FFMA.FTZ R42, R43, R42, 1 ;  /* 0x3f8000002b2a7423 */ /* 0x000fe4000001002a */
[----:B------:R-:W-:Y:S02]  /*1ae0*/  FMUL.FTZ R63, R102, R61 ;  /* 0x0000003d663f7220 */ /* 0x000fe40000410000 */
[----:B------:R-:W-:-:S02]  /*1af0*/  FMUL.FTZ R62, R62, R41 ;  /* 0x000000293e3e7220 */ /* 0x000fc40000410000 */
[----:B------:R-:W-:Y:S02]  /*1b00*/  FMUL.FTZ R63, R63, R42 ;  /* 0x0000002a3f3f7220 */ /* 0x000fe40000410000 */
[C---:B---3--:R-:W-:Y:S01]  /*1b10*/  FADD.FTZ R41, -R105.reuse, 1 ;  /* 0x3f80000069297421 */ /* 0x048fe20000010100 */
[----:B------:R1:W-:Y:S01]  /*1b20*/  STS.128 [R161], R84 ;  /* 0x00000054a1007388 */ /* 0x0003e20000000c00 */
[----:B----4-:R-:W-:Y:S02]  /*1b30*/  FMUL.FTZ R42, R28, R44 ;  /* 0x0000002c1c2a7220 */ /* 0x010fe40000410000 */
[----:B------:R-:W-:Y:S02]  /*1b40*/  FFMA.FTZ R41, R36, R41, 1 ;  /* 0x3f80000024297423 */ /* 0x000fe40000010029 */
[----:B------:R-:W-:Y:S02]  /*1b50*/  FMUL.FTZ R42, R105, R42 ;  /* 0x0000002a692a7220 */ /* 0x000fe40000410000 */
[----:B------:R-:W-:-:S02]  /*1b60*/  FMUL.FTZ R61, R94, R89 ;  /* 0x000000595e3d7220 */ /* 0x000fc40000410000 */
[----:B------:R-:W-:Y:S02]  /*1b70*/  FMUL.FTZ R96, R42, R41 ;  /* 0x000000292a607220 */ /* 0x000fe40000410000 */
[----:B-----5:R-:W-:Y:S01]  /*1b80*/  FADD.FTZ R42, -R106, 1 ;  /* 0x3f8000006a2a7421 */ /* 0x020fe20000010100 */
[----:B------:R-:W-:Y:S01]  /*1b90*/  STS.128 [R161+0x10], R60 ;  /* 0x0000103ca1007388 */ /* 0x000fe20000000c00 */
[----:B------:R-:W-:Y:S02]  /*1ba0*/  FMUL.FTZ R41, R31, R47 ;  /* 0x0000002f1f297220 */ /* 0x000fe40000410000 */
[----:B------:R-:W-:Y:S02]  /*1bb0*/  FFMA.FTZ R42, R39, R42, 1 ;  /* 0x3f800000272a7423 */ /* 0x000fe4000001002a */
[----:B-1----:R-:W-:Y:S02]  /*1bc0*/  FADD.FTZ R84, -R104, 1 ;  /* 0x3f80000068547421 */ /* 0x002fe40000010100 */
[----:B------:R-:W-:-:S02]  /*1bd0*/  FMUL.FTZ R85, R29, R45 ;  /* 0x0000002d1d557220 */ /* 0x000fc40000410000 */
[----:B------:R-:W-:Y:S02]  /*1be0*/  FFMA.FTZ R84, R37, R84, 1 ;  /* 0x3f80000025547423 */ /* 0x000fe40000010054 */
[----:B------:R-:W-:Y:S02]  /*1bf0*/  FMUL.FTZ R85, R104, R85 ;  /* 0x0000005568557220 */ /* 0x000fe40000410000 */
[----:B------:R-:W-:Y:S02]  /*1c00*/  FADD.FTZ R87, -R107, 1 ;  /* 0x3f8000006b577421 */ /* 0x000fe40000010100 */
[----:B------:R-:W-:Y:S02]  /*1c10*/  FMUL.FTZ R97, R85, R84 ;  /* 0x0000005455617220 */ /* 0x000fe40000410000 */
[----:B------:R-:W-:Y:S02]  /*1c20*/  FMUL.FTZ R86, R30, R46 ;  /* 0x0000002e1e567220 */ /* 0x000fe40000410000 */
[----:B--2---:R-:W-:-:S02]  /*1c30*/  FADD.FTZ R85, -R109, 1 ;  /* 0x3f8000006d557421 */ /* 0x004fc40000010100 */
[----:B0-----:R-:W-:Y:S02]  /*1c40*/  FMUL.FTZ R84, R20, R56 ;  /* 0x0000003814547220 */ /* 0x001fe40000410000 */
[----:B------:R-:W-:Y:S02]  /*1c50*/  FFMA.FTZ R87, R38, R87, 1 ;  /* 0x3f80000026577423 */ /* 0x000fe40000010057 */
[----:B------:R-:W-:Y:S02]  /*1c60*/  FMUL.FTZ R86, R107, R86 ;  /* 0x000000566b567220 */ /* 0x000fe40000410000 */
[----:B------:R-:W-:Y:S02]  /*1c70*/  FFMA.FTZ R85, R32, R85, 1 ;  /* 0x3f80000020557423 */ /* 0x000fe40000010055 */
[----:B------:R-:W-:Y:S02]  /*1c80*/  FMUL.FTZ R41, R106, R41 ;  /* 0x000000296a297220 */ /* 0x000fe40000410000 */
[----:B------:R-:W-:-:S02]  /*1c90*/  FMUL.FTZ R84, R109, R84 ;  /* 0x000000546d547220 */ /* 0x000fc40000410000 */
[----:B------:R-:W-:Y:S02]  /*1ca0*/  FMUL.FTZ R98, R86, R87 ;  /* 0x0000005756627220 */ /* 0x000fe40000410000 */
[----:B------:R-:W-:Y:S02]  /*1cb0*/  FMUL.FTZ R99, R41, R42 ;  /* 0x0000002a29637220 */ /* 0x000fe40000410000 */
[----:B------:R-:W-:Y:S02]  /*1cc0*/  FMUL.FTZ R116, R84, R85 ;  /* 0x0000005554747220 */ /* 0x000fe40000410000 */
[----:B------:R-:W-:Y:S01]  /*1cd0*/  FADD.FTZ R86, -R108, 1 ;  /* 0x3f8000006c567421 */ /* 0x000fe20000010100 */
[----:B------:R-:W-:Y:S01]  /*1ce0*/  STS.128 [R161+0x20], R96 ;  /* 0x00002060a1007388 */ /* 0x000fe20000000c00 */
[----:B------:R-:W-:Y:S02]  /*1cf0*/  FMUL.FTZ R87, R21, R57 ;  /* 0x0000003915577220 */ /* 0x000fe40000410000 */
[----:B------:R-:W-:-:S02]  /*1d00*/  FADD.FTZ R41, -R111, 1 ;  /* 0x3f8000006f297421 */ /* 0x000fc40000010100 */
[----:B------:R-:W-:Y:S02]  /*1d10*/  FMUL.FTZ R42, R22, R58 ;  /* 0x0000003a162a7220 */ /* 0x000fe40000410000 */
[----:B------:R-:W-:Y:S02]  /*1d20*/  FADD.FTZ R84, -R112, 1 ;  /* 0x3f80000070547421 */ /* 0x000fe40000010100 */
[----:B------:R-:W-:Y:S02]  /*1d30*/  FMUL.FTZ R85, R23, R59 ;  /* 0x0000003b17557220 */ /* 0x000fe40000410000 */
[----:B------:R-:W-:Y:S02]  /*1d40*/  FFMA.FTZ R86, R33, R86, 1 ;  /* 0x3f80000021567423 */ /* 0x000fe40000010056 */
[----:B------:R-:W-:Y:S02]  /*1d50*/  FMUL.FTZ R87, R108, R87 ;  /* 0x000000576c577220 */ /* 0x000fe40000410000 */
        /* <DEDUP_REMOVED lines=8> */
[----:B------:R-:W-:Y:S01]  /*1de0*/  MOV R24, UR36 ;  /* 0x0000002400187c02 */ /* 0x000fe20008000f00 */
[----:B------:R-:W-:Y:S01]  /*1df0*/  FMUL.FTZ R42, R25, R40 ;  /* 0x00000028192a7220 */ /* 0x000fe20000410000 */
[----:B------:R0:W-:Y:S01]  /*1e00*/  STS.128 [R161+0x30], R116 ;  /* 0x00003074a1007388 */ /* 0x0001e20000000c00 */
[----:B------:R-:W-:-:S06]  /*1e10*/  NOP ;  /* 0x0000000000007918 */ /* 0x000fcc0000000000 */
[----:B------:R-:W1:Y:S01]  /*1e20*/  LDS.128 R84, [R164.X16] ;  /* 0x00000000a4547984 */ /* 0x000e62000000cc00 */
[----:B------:R-:W-:Y:S01]  /*1e30*/  MOV R25, UR37 ;  /* 0x0000002500197c02 */ /* 0x000fe20008000f00 */
[----:B------:R-:W-:Y:S02]  /*1e40*/  FMUL.FTZ R102, R43, R102 ;  /* 0x000000662b667220 */ /* 0x000fe40000410000 */
[----:B------:R-:W2:Y:S01]  /*1e50*/  LDS.128 R88, [R164.X16+0x200] ;  /* 0x00020000a4587984 */ /* 0x000ea2000000cc00 */
[----:B------:R-:W-:Y:S02]  /*1e60*/  FMUL.FTZ R105, R36, R105 ;  /* 0x0000006924697220 */ /* 0x000fe40000410000 */
[----:B------:R-:W-:Y:S01]  /*1e70*/  IMAD.WIDE R24, R162, 0x10, R24 ;  /* 0x00000010a2187825 */ /* 0x000fe200078e0218 */
[----:B------:R-:W3:Y:S03]  /*1e80*/  LDS.128 R92, [R164.X16+0x400] ;  /* 0x00040000a45c7984 */ /* 0x000ee6000000cc00 */
        /* <DEDUP_REMOVED lines=20> */
[----:B------:R-:W-:Y:S02]  /*1fd0*/  FMUL.FTZ R120, R23, R112 ;  /* 0x0000007017787220 */ /* 0x000fe40000410000 */
[----:B------:R-:W-:Y:S01]  /*1fe0*/  FFMA.FTZ R167, R71, R0, R167 ;  /* 0x0000000047a77223 */ /* 0x000fe200000100a7 */
[----:B---3--:R0:W-:Y:S04]  /*1ff0*/  STG.E.128 [R24.64+0x400], R92 ;  /* 0x0004005c18007986 */ /* 0x0081e8000c101d1c */
[----:B----4-:R0:W-:Y:S01]  /*2000*/  STG.E.128 [R24.64+0x600], R60 ;  /* 0x0006003c18007986 */ /* 0x0101e2000c101d1c */
        /* <DEDUP_REMOVED lines=21> */
[----:B------:R-:W-:Y:S01]  /*2160*/  STS.128 [R161], R48 ;  /* 0x00000030a1007388 */ /* 0x000fe20000000c00 */
[----:B------:R-:W-:Y:S01]  /*2170*/  FMUL.FTZ R59, R59, R112 ;  /* 0x000000703b3b7220 */ /* 0x000fe20000410000 */
[----:B------:R-:W-:Y:S01]  /*2180*/  UIMAD UR7, UR10, UR37, UR7 ;  /* 0x000000250a0772a4 */ /* 0x000fe2000f8e0207 */
[----:B------:R-:W-:Y:S01]  /*2190*/  FMUL.FTZ R58, R58, R111 ;  /* 0x0000006f3a3a7220 */ /* 0x000fe20000410000 */
[----:B------:R-:W-:Y:S01]  /*21a0*/  STS.128 [R161+0x10], R52 ;  /* 0x00001034a1007388 */ /* 0x000fe20000000c00 */
[----:B------:R-:W-:Y:S01]  /*21b0*/  FMUL.FTZ R57, R57, R108 ;  /* 0x0000006c39397220 */ /* 0x000fe20000410000 */
[----:B------:R-:W-:Y:S01]  /*21c0*/  UIMAD.WIDE.U32 UR36, UR10, UR36, UR8 ;  /* 0x000000240a2472a5 */ /* 0x000fe2000f8e0008 */
[----:B------:R-:W-:Y:S01]  /*21d0*/  FMUL.FTZ R56, R109, R56 ;  /* 0x000000386d387220 */ /* 0x000fe20000410000 */
[----:B------:R-:W-:Y:S01]  /*21e0*/  STS.128 [R161+0x20], R44 ;  /* 0x0000202ca1007388 */ /* 0x000fe20000000c00 */
[----:B------:R-:W-:-:S02]  /*21f0*/  ULDC.64 UR8, c[0x0][0x270] ;  /* 0x00009c0000087ab9 */ /* 0x000fc40000000a00 */
[----:B------:R-:W-:Y:S01]  /*2200*/  UIADD3 UR7, UR37, UR7, URZ ;  /* 0x0000000725077290 */ /* 0x000fe2000fffe03f */
[----:B------:R-:W-:Y:S01]  /*2210*/  STS.128 [R161+0x30], R56 ;  /* 0x00003038a1007388 */ /* 0x000fe20000000c00 */
[----:B------:R-:W-:-:S06]  /*2220*/  NOP ;  /* 0x0000000000007918 */ /* 0x000fcc0000000000 */
[----:B0-----:R-:W0:Y:S01]  /*2230*/  LDS.128 R24, [R164.X16] ;  /* 0x00000000a4187984 */ /* 0x001e22000000cc00 */
[----:B------:R-:W-:-:S03]  /*2240*/  ULEA UR8, UP0, UR36, UR8, 0x2 ;  /* 0x0000000824087291 */ /* 0x000fc6000f80103f */
[----:B------:R-:W1:Y:S01]  /*2250*/  LDS.128 R28, [R164.X16+0x200] ;  /* 0x00020000a41c7984 */ /* 0x000e62000000cc00 */
[----:B------:R-:W-:Y:S02]  /*2260*/  ULEA.HI.X UR9, UR36, UR9, UR7, 0x2, UP0 ;  /* 0x0000000924097291 */ /* 0x000fe400080f1407 */
[----:B------:R-:W-:Y:S01]  /*2270*/  MOV R20, UR8 ;  /* 0x0000000800147c02 */ /* 0x000fe20008000f00 */
[----:B------:R-:W2:Y:S03]  /*2280*/  LDS.128 R32, [R164.X16+0x400] ;  /* 0x00040000a4207984 */ /* 0x000ea6000000cc00 */
[----:B------:R-:W-:Y:S01]  /*2290*/  MOV R21, UR9 ;  /* 0x0000000900157c02 */ /* 0x000fe20008000f00 */
[----:B------:R-:W3:Y:S04]  /*22a0*/  LDS.128 R48, [R164.X16+0x600] ;  /* 0x00060000a4307984 */ /* 0x000ee8000000cc00 */
[----:B------:R-:W-:-:S05]  /*22b0*/  IMAD.WIDE R20, R162, 0x10, R20 ;  /* 0x00000010a2147825 */ /* 0x000fca00078e0214 */
[----:B0-----:R0:W-:Y:S04]  /*22c0*/  STG.E.128 [R20.64], R24 ;  /* 0x0000001814007986 */ /* 0x0011e8000c101d1c */
[----:B-1----:R0:W-:Y:S04]  /*22d0*/  STG.E.128 [R20.64+0x200], R28 ;  /* 0x0002001c14007986 */ /* 0x0021e8000c101d1c */
[----:B--2---:R0:W-:Y:S04]  /*22e0*/  STG.E.128 [R20.64+0x400], R32 ;  /* 0x0004002014007986 */ /* 0x0041e8000c101d1c */
[----:B---3--:R0:W-:Y:S02]  /*22f0*/  STG.E.128 [R20.64+0x600], R48 ;  /* 0x0006003014007986 */ /* 0x0081e4000c101d1c */
.L_x_10740:
        /* <DEDUP_REMOVED lines=90> */
.L_x_10820:
[----:B------:R-:W-:Y:S01]  /*28a0*/  USHF.R.S32.HI UR27, URZ, 0x1f, UR7 ;  /* 0x0000001f3f1b7899 */ /* 0x000fe20008011407 */
[C---:B------:R-:W-:Y:S01]  /*28b0*/  LOP3.LUT R162, R163.reuse, 0x1f, R166, 0xf8, !PT ;  /* 0x0000001fa3a27812 */ /* 0x040fe200078ef8a6 */
[----:B------:R-:W-:Y:S02]  /*28c0*/  ULDC.64 UR36, c[0x0][0x1a0] ;  /* 0x0000680000247ab9 */ /* 0x000fe40000000a00 */
[----:B------:R-:W-:Y:S01]  /*28d0*/  UIMAD UR42, UR27, UR36, URZ ;  /* 0x000000241b2a72a4 */ /* 0x000fe2000f8e023f */
[----:B------:R-:W-:Y:S01]  /*28e0*/  IADD3 R119, R163, R162, RZ ;  /* 0x000000a2a3777210 */ /* 0x000fe20007ffe0ff */
[----:B------:R-:W-:Y:S02]  /*28f0*/  UIMAD.WIDE.U32 UR38, UR7, UR36, URZ ;  /* 0x00000024072672a5 */ /* 0x000fe4000f8e003f */
[----:B------:R-:W-:Y:S02]  /*2900*/  UIMAD UR36, UR7, UR37, UR42 ;  /* 0x00000025072472a4 */ /* 0x000fe4000f8e022a */
[----:B------:R-:W-:-:S02]  /*2910*/  ULEA UR37, UP0, UR38, UR22, 0x2 ;  /* 0x0000001626257291 */ /* 0x000fc4000f80103f */
[----:B------:R-:W-:-:S04]  /*2920*/  UIADD3 UR36, UR39, UR36, URZ ;  /* 0x0000002427247290 */ /* 0x000fc8000fffe03f */
[----:B------:R-:W-:Y:S01]  /*2930*/  ULEA.HI.X UR38, UR38, UR23, UR36, 0x2, UP0 ;  /* 0x0000001726267291 */ /* 0x000fe200080f1424 */
[----:B------:R-:W-:Y:S02]  /*2940*/  MOV R116, UR37 ;  /* 0x0000002500747c02 */ /* 0x000fe40008000f00 */
[----:B------:R-:W-:-:S03]  /*2950*/  ULDC.64 UR36, c[0x0][0x180] ;  /* 0x0000600000247ab9 */ /* 0x000fc60000000a00 */
[----:B------:R-:W-:-:S05]  /*2960*/  MOV R117, UR38 ;  /* 0x0000002600757c02 */ /* 0x000fca0008000f00 */
[----:B------:R-:W-:-:S05]  /*2970*/  IMAD.WIDE R116, R119, 0x10, R116 ;  /* 0x0000001077747825 */ /* 0x000fca00078e0274 */
[----:B0-2---:R0:W2:Y:S04]  /*2980*/  LDG.E.128 R36, [R116.64] ;  /* 0x0000001c74247981 */ /* 0x0050a8000c1e1d00 */
        /* <DEDUP_REMOVED lines=24> */
[C---:B0-----:R-:W-:Y:S01]  /*2b10*/  IADD3 R117, R164.reuse, 0x20, RZ ;  /* 0x00000020a4757810 */ /* 0x041fe20007ffe0ff */
[----:B------:R-:W-:Y:S01]  /*2b20*/  UIMAD.WIDE.U32 UR38, UR7, UR36, URZ ;  /* 0x00000024072672a5 */ /* 0x000fe2000f8e003f */
[C---:B------:R-:W-:Y:S01]  /*2b30*/  IADD3 R173, R164.reuse, 0x40, RZ ;  /* 0x00000040a4ad7810 */ /* 0x040fe20007ffe0ff */
[----:B------:R-:W-:Y:S01]  /*2b40*/  UIMAD UR36, UR7, UR37, UR42 ;  /* 0x00000025072472a4 */ /* 0x000fe2000f8e022a */
[-C--:B------:R-:W-:Y:S01]  /*2b50*/  LEA.HI.SX32 R172, R117, R164.reuse, 0x1b ;  /* 0x000000a475ac7211 */ /* 0x080fe200078fdaff */
[----:B------:R-:W-:Y:S01]  /*2b60*/  ULEA UR37, UP0, UR38, UR24, 0x2 ;  /* 0x0000001826257291 */ /* 0x000fe2000f80103f */
[C---:B------:R-:W-:Y:S01]  /*2b70*/  IADD3 R177, R164.reuse, 0x60, RZ ;  /* 0x00000060a4b17810 */ /* 0x040fe20007ffe0ff */
[----:B------:R-:W-:Y:S01]  /*2b80*/  UIADD3 UR36, UR39, UR36, URZ ;  /* 0x0000002427247290 */ /* 0x000fe2000fffe03f */
[----:B------:R-:W-:-:S02]  /*2b90*/  LEA.HI.SX32 R169, R164, R164, 0x1b ;  /* 0x000000a4a4a97211 */ /* 0x000fc400078fdaff */
[C---:B------:R-:W-:Y:S01]  /*2ba0*/  IADD3 R117, R164.reuse, 0x80, RZ ;  /* 0x00000080a4757810 */ /* 0x040fe20007ffe0ff */
[----:B------:R-:W-:Y:S01]  /*2bb0*/  ULEA.HI.X UR38, UR38, UR25, UR36, 0x2, UP0 ;  /* 0x0000001926267291 */ /* 0x000fe200080f1424 */
[----:B------:R-:W-:Y:S02]  /*2bc0*/  MOV R180, UR37 ;  /* 0x0000002500b47c02 */ /* 0x000fe40008000f00 */
[C---:B------:R-:W-:Y:S02]  /*2bd0*/  IADD3 R175, R164.reuse, 0xa0, RZ ;  /* 0x000000a0a4af7810 */ /* 0x040fe40007ffe0ff */
[----:B------:R-:W-:Y:S02]  /*2be0*/  LEA.HI.SX32 R173, R173, R164, 0x1b ;  /* 0x000000a4adad7211 */ /* 0x000fe400078fdaff */
[----:B------:R-:W-:Y:S02]  /*2bf0*/  MOV R181, UR38 ;  /* 0x0000002600b57c02 */ /* 0x000fe40008000f00 */
[----:B------:R-:W-:-:S02]  /*2c00*/  IADD3 R179, R164, 0xe0, RZ ;  /* 0x000000e0a4b37810 */ /* 0x000fc40007ffe0ff */
[-C--:B------:R-:W-:Y:S01]  /*2c10*/  LEA.HI.SX32 R177, R177, R164.reuse, 0x1b ;  /* 0x000000a4b1b17211 */ /* 0x080fe200078fdaff */
[----:B------:R-:W-:Y:S01]  /*2c20*/  IMAD.WIDE R180, R119, 0x10, R180 ;  /* 0x0000001077b47825 */ /* 0x000fe200078e02b4 */
[----:B------:R-:W-:Y:S02]  /*2c30*/  IADD3 R119, R164, 0xc0, RZ ;  /* 0x000000c0a4777810 */ /* 0x000fe40007ffe0ff */
[-C--:B------:R-:W-:Y:S02]  /*2c40*/  LEA.HI.SX32 R174, R117, R164.reuse, 0x1b ;  /* 0x000000a475ae7211 */ /* 0x080fe400078fdaff */
[-C--:B------:R-:W-:Y:S02]  /*2c50*/  LEA.HI.SX32 R175, R175, R164.reuse, 0x1b ;  /* 0x000000a4afaf7211 */ /* 0x080fe400078fdaff */
[-C--:B------:R-:W-:Y:S02]  /*2c60*/  LEA.HI.SX32 R178, R119, R164.reuse, 0x1b ;  /* 0x000000a477b27211 */ /* 0x080fe400078fdaff */
[----:B------:R-:W-:Y:S01]  /*2c70*/  LEA.HI.SX32 R179, R179, R164, 0x1b ;  /* 0x000000a4b3b37211 */ /* 0x000fe200078fdaff */
[----:B--2---:R0:W-:Y:S04]  /*2c80*/  STS.128 [R169.X16], R36 ;  /* 0x00000024a9007388 */ /* 0x0041e8000000cc00 */
[----:B-1-3--:R1:W-:Y:S04]  /*2c90*/  STS.128 [R172.X16+0x200], R40 ;  /* 0x00020028ac007388 */ /* 0x00a3e8000000cc00 */
[----:B----4-:R-:W-:Y:S04]  /*2ca0*/  STS.128 [R173.X16+0x400], R44 ;  /* 0x0004002cad007388 */ /* 0x010fe8000000cc00 */
[----:B------:R-:W-:Y:S04]  /*2cb0*/  STS.128 [R177.X16+0x600], R48 ;  /* 0x00060030b1007388 */ /* 0x000fe8000000cc00 */
[----:B------:R-:W-:Y:S04]  /*2cc0*/  STS.128 [R174.X16+0x800], R52 ;  /* 0x00080034ae007388 */ /* 0x000fe8000000cc00 */
[----:B------:R-:W-:Y:S04]  /*2cd0*/  STS.128 [R175.X16+0xa00], R56 ;  /* 0x000a0038af007388 */ /* 0x000fe8000000cc00 */
[----:B------:R-:W-:Y:S04]  /*2ce0*/  STS.128 [R178.X16+0xc00], R60 ;  /* 0x000c003cb2007388 */ /* 0x000fe8000000cc00 */
[----:B------:R-:W-:Y:S01]  /*2cf0*/  STS.128 [R179.X16+0xe00], R64 ;  /* 0x000e0040b3007388 */ /* 0x000fe2000000cc00 */
[----:B------:R-:W-:-:S06]  /*2d00*/  NOP ;  /* 0x0000000000007918 */ /* 0x000fcc0000000000 */
[----:B------:R2:W3:Y:S04]  /*2d10*/  LDG.E.128 R116, [R180.64] ;  /* 0x0000001cb4747981 */ /* 0x0004e8000c1e1d00 */
[----:B------:R2:W4:Y:S04]  /*2d20*/  LDG.E.128 R120, [R180.64+0x200] ;  /* 0x0002001cb4787981 */ /* 0x000528000c1e1d00 */
[----:B------:R2:W4:Y:S04]  /*2d30*/  LDG.E.128 R124, [R180.64+0x400] ;  /* 0x0004001cb47c7981 */ /* 0x000528000c1e1d00 */
[----:B------:R2:W4:Y:S04]  /*2d40*/  LDG.E.128 R128, [R180.64+0x600] ;  /* 0x0006001cb4807981 */ /* 0x000528000c1e1d00 */
[----:B------:R2:W4:Y:S04]  /*2d50*/  LDG.E.128 R132, [R180.64+0x800] ;  /* 0x0008001cb4847981 */ /* 0x000528000c1e1d00 */
[----:B------:R2:W4:Y:S04]  /*2d60*/  LDG.E.128 R136, [R180.64+0xa00] ;  /* 0x000a001cb4887981 */ /* 0x000528000c1e1d00 */
[----:B------:R2:W4:Y:S04]  /*2d70*/  LDG.E.128 R140, [R180.64+0xc00] ;  /* 0x000c001cb48c7981 */ /* 0x000528000c1e1d00 */
[----:B------:R2:W4:Y:S01]  /*2d80*/  LDG.E.128 R144, [R180.64+0xe00] ;  /* 0x000e001cb4907981 */ /* 0x000522000c1e1d00 */
[----:B------:R-:W-:Y:S01]  /*2d90*/  LOP3.LUT R168, R166, 0x1f, RZ, 0xc0, !PT ;  /* 0x0000001fa6a87812 */ /* 0x000fe200078ec0ff */
[----:B------:R-:W-:Y:S01]  /*2da0*/  UIADD3 UR36, UR26, -0x1, URZ ;  /* 0xffffffff1a247890 */ /* 0x000fe2000fffe03f */
[----:B------:R-:W-:Y:S01]  /*2db0*/  MOV R206, c[0x0][0x16c] ;  /* 0x00005b0000ce7a02 */ /* 0x000fe20000000f00 */
[----:B------:R-:W0:Y:S01]  /*2dc0*/  R2UR UR39, R171 ;  /* 0x00000000ab2773c2 */ /* 0x000e2200000e0000 */
[----:B------:R-:W-:Y:S01]  /*2dd0*/  ISETP.NE.AND P0, PT, R168, RZ, PT ;  /* 0x000000ffa800720c */ /* 0x000fe20003f05270 */
[----:B------:R-:W-:Y:S01]  /*2de0*/  ULEA.HI UR37, UR36, UR36, URZ, 0x1 ;  /* 0x0000002424257291 */ /* 0x000fe2000f8f083f */
[----:B------:R-:W-:-:S02]  /*2df0*/  ISETP.NE.AND P1, PT, R166, RZ, PT ;  /* 0x000000ffa600720c */ /* 0x000fc40003f25270 */
[----:B------:R-:W-:Y:S01]  /*2e00*/  IADD3 R205, R166, 0x200, RZ ;  /* 0x00000200a6cd7810 */ /* 0x000fe20007ffe0ff */
[----:B------:R-:W-:Y:S02]  /*2e10*/  ULOP3.LUT UR37, UR37, 0xfffffe, URZ, 0xc0, !UPT ;  /* 0x00fffffe25257892 */ /* 0x000fe4000f8ec03f */
[----:B------:R-:W1:Y:S02]  /*2e20*/  R2UR UR38, R170 ;  /* 0x00000000aa2673c2 */ /* 0x000e6400000e0000 */
[----:B------:R-:W-:-:S04]  /*2e30*/  UIADD3 UR37, UR36, -UR37, URZ ;  /* 0x8000002524257290 */ /* 0x000fc8000fffe03f */
[----:B------:R-:W-:Y:S01]  /*2e40*/  ULEA UR37, UR37, UR7, 0x8 ;  /* 0x0000000725257291 */ /* 0x000fe2000f8e403f */
        /* <DEDUP_REMOVED lines=14> */
[----:B------:R-:W-:Y:S03]  /*2f30*/  MUFU.SIN R202, R38 ;  /* 0x0000002600ca7308 */ /* 0x000fe60000000400 */
[----:B0-----:R-:W-:-:S02]  /*2f40*/  FMUL.RZ R37, R36, 0.15915493667125701904 ;  /* 0x3e22f98324257820 */ /* 0x001fc4000040c000 */
        /* <DEDUP_REMOVED lines=27> */
[----:B------:R-:W-:-:S04]  /*3100*/  SHF.L.U32 R36, R164, 0x3, RZ ;  /* 0x00000003a4247819 */ /* 0x000fc800000006ff */
[----:B------:R-:W-:-:S03]  /*3110*/  LEA.HI.SX32 R171, R36, R36, 0x1b ;  /* 0x0000002424ab7211 */ /* 0x000fc600078fdaff */
[----:B--2---:R1:W2:Y:S01]  /*3120*/  MUFU.EX2 R181, R176 ;  /* 0x000000b000b57308 */ /* 0x0042a20000000800 */
[----:B0-----:R-:W-:Y:S01]  /*3130*/  MOV R37, UR26 ;  /* 0x0000001a00257c02 */ /* 0x001fe20008000f00 */
[----:B------:R-:W0:Y:S03]  /*3140*/  LDS.128 R64, [R171.X16] ;  /* 0x00000000ab407984 */ /* 0x000e26000000cc00 */
[----:B------:R-:W-:Y:S01]  /*3150*/  @!P2 IADD3 R37, R37, -0x2, RZ ;  /* 0xfffffffe2525a810 */ /* 0x000fe20007ffe0ff */
[----:B------:R-:W0:Y:S02]  /*3160*/  LDS.128 R60, [R171.X16+0x10] ;  /* 0x00001000ab3c7984 */ /* 0x000e24000000cc00 */
[----:B------:R-:W-:Y:S01]  /*3170*/  MUFU.SIN R190, R40 ;  /* 0x0000002800be7308 */ /* 0x000fe20000000400 */
[----:B-1----:R-:W-:Y:S01]  /*3180*/  FMUL.FTZ R176, R150, UR39 ;  /* 0x0000002796b07c20 */ /* 0x002fe20008410000 */
[----:B------:R-:W1:Y:S01]  /*3190*/  LDS.128 R56, [R171.X16+0x20] ;  /* 0x00002000ab387984 */ /* 0x000e62000000cc00 */
[----:B------:R-:W-:-:S02]  /*31a0*/  @!P2 IMAD R206, R37, R206, UR7 ;  /* 0x0000000725ceae24 */ /* 0x000fc4000f8e02ce */
[----:B------:R-:W-:Y:S01]  /*31b0*/  FMUL.RZ R207, R176, 0.15915493667125701904 ;  /* 0x3e22f983b0cf7820 */ /* 0x000fe2000040c000 */
[----:B------:R-:W1:Y:S02]  /*31c0*/  LDS.128 R52, [R171.X16+0x30] ;  /* 0x00003000ab347984 */ /* 0x000e64000000cc00 */
[----:B------:R2:W-:Y:S02]  /*31d0*/  MUFU.COS R191, R40 ;  /* 0x0000002800bf7308 */ /* 0x0005e40000000000 */
[C---:B--2---:R-:W-:Y:S01]  /*31e0*/  FMUL.FTZ R180, R181.reuse, R204 ;  /* 0x000000ccb5b47220 */ /* 0x044fe20000410000 */
[----:B------:R-:W2:Y:S01]  /*31f0*/  LDS.128 R48, [R171.X16+0x40] ;  /* 0x00004000ab307984 */ /* 0x000ea2000000cc00 */
[----:B------:R-:W-:Y:S02]  /*3200*/  FMUL.FTZ R181, R181, R184 ;  /* 0x000000b8b5b57220 */ /* 0x000fe40000410000 */
[----:B------:R-:W-:Y:S01]  /*3210*/  CS2R R184, SRZ ;  /* 0x0000000000b87805 */ /* 0x000fe2000001ff00 */
[----:B------:R-:W1:Y:S01]  /*3220*/  LDS.128 R44, [R171.X16+0x50] ;  /* 0x00005000ab2c7984 */ /* 0x000e62000000cc00 */
[----:B------:R-:W-:Y:S03]  /*3230*/  MUFU.SIN R186, R38 ;  /* 0x0000002600ba7308 */ /* 0x000fe60000000400 */
[----:B------:R-:W1:Y:S05]  /*3240*/  LDS.128 R40, [R171.X16+0x60] ;  /* 0x00006000ab287984 */ /* 0x000e6a000000cc00 */
[----:B------:R0:W-:Y:S08]  /*3250*/  MUFU.COS R187, R38 ;  /* 0x0000002600bb7308 */ /* 0x0001f00000000000 */
[----:B------:R-:W-:Y:S01]  /*3260*/  MUFU.SIN R176, R207 ;  /* 0x000000cf00b07308 */ /* 0x000fe20000000400 */
[----:B0-----:R-:W0:Y:S01]  /*3270*/  LDS.128 R36, [R171.X16+0x70] ;  /* 0x00007000ab247984 */ /* 0x001e22000000cc00 */
[----:B------:R-:W-:-:S06]  /*3280*/  FMUL.FTZ R204, R158, R170 ;  /* 0x000000aa9ecc7220 */ /* 0x000fcc0000410000 */
[----:B------:R-:W0:Y:S01]  /*3290*/  MUFU.EX2 R204, R204 ;  /* 0x000000cc00cc7308 */ /* 0x000e220000000800 */
[C---:B------:R-:W-:Y:S02]  /*32a0*/  FMUL.FTZ R235, R159.reuse, R65 ;  /* 0x000000419feb7220 */ /* 0x040fe40000410000 */
[----:B------:R-:W-:Y:S02]  /*32b0*/  FMUL.FTZ R237, R159, R64 ;  /* 0x000000409fed7220 */ /* 0x000fe40000410000 */
[----:B------:R-:W-:-:S03]  /*32c0*/  FMUL.FTZ R235, R68, R235 ;  /* 0x000000eb44eb7220 */ /* 0x000fc60000410000 */
[----:B------:R-:W-:Y:S01]  /*32d0*/  MUFU.SIN R182, R183 ;  /* 0x000000b700b67308 */ /* 0x000fe20000000400 */
[----:B---3--:R3:W-:Y:S01]  /*32e0*/  STS.128 [R169.X16+0x1080], R116 ;  /* 0x00108074a9007388 */ /* 0x0087e2000000cc00 */
[----:B------:R-:W-:-:S06]  /*32f0*/  FMUL.FTZ R237, R68, R237 ;  /* 0x000000ed44ed7220 */ /* 0x000fcc0000410000 */
[----:B------:R-:W-:Y:S01]  /*3300*/  MUFU.COS R183, R183 ;  /* 0x000000b700b77308 */ /* 0x000fe20000000000 */
[----:B----4-:R-:W-:Y:S04]  /*3310*/  STS.128 [R172.X16+0x1280], R120 ;  /* 0x00128078ac007388 */ /* 0x010fe8000000cc00 */
[----:B------:R4:W-:Y:S04]  /*3320*/  STS.128 [R173.X16+0x1480], R124 ;  /* 0x0014807cad007388 */ /* 0x0009e8000000cc00 */
[----:B------:R-:W-:Y:S04]  /*3330*/  STS.128 [R177.X16+0x1680], R128 ;  /* 0x00168080b1007388 */ /* 0x000fe8000000cc00 */
[----:B------:R0:W-:Y:S01]  /*3340*/  STS.128 [R174.X16+0x1880], R132 ;  /* 0x00188084ae007388 */ /* 0x0001e2000000cc00 */
[----:B---3--:R-:W-:-:S03]  /*3350*/  FMUL.FTZ R169, R35, UR39 ;  /* 0x0000002723a97c20 */ /* 0x008fc60008410000 */
[----:B------:R-:W-:Y:S01]  /*3360*/  STS.128 [R175.X16+0x1a80], R136 ;  /* 0x001a8088af007388 */ /* 0x000fe2000000cc00 */
[----:B------:R-:W-:-:S03]  /*3370*/  FMUL.RZ R169, R169, 0.15915493667125701904 ;  /* 0x3e22f983a9a97820 */ /* 0x000fc6000040c000 */
[----:B------:R3:W-:Y:S01]  /*3380*/  STS.128 [R178.X16+0x1c80], R140 ;  /* 0x001c808cb2007388 */ /* 0x0007e2000000cc00 */
[----:B----4-:R-:W-:-:S03]  /*3390*/  MOV R173, 0x10 ;  /* 0x0000001000ad7802 */ /* 0x010fc60000000f00 */
[----:B------:R-:W-:Y:S01]  /*33a0*/  STS.128 [R179.X16+0x1e80], R144 ;  /* 0x001e8090b3007388 */ /* 0x000fe2000000cc00 */
[----:B------:R-:W-:-:S06]  /*33b0*/  NOP ;  /* 0x0000000000007918 */ /* 0x000fcc0000000000 */
[----:B0-----:R-:W-:Y:S01]  /*33c0*/  SEL R174, R205, UR37, P1 ;  /* 0x00000025cdae7c07 */ /* 0x001fe20008800000 */
[----:B------:R-:W0:Y:S01]  /*33d0*/  LDS.128 R116, [R171.X16+0x1080] ;  /* 0x00108000ab747984 */ /* 0x000e22000000cc00 */
[----:B------:R-:W-:Y:S01]  /*33e0*/  @!P2 IMAD.WIDE R172, R206, R173, UR40 ;  /* 0x00000028ceacae25 */ /* 0x000fe2000f8e02ad */
[----:B------:R-:W-:Y:S02]  /*33f0*/  MUFU.COS R177, R207 ;  /* 0x000000cf00b17308 */ /* 0x000fe40000000000 */
[----:B------:R-:W4:Y:S01]  /*3400*/  LDS.128 R120, [R171.X16+0x1090] ;  /* 0x00109000ab787984 */ /* 0x000f22000000cc00 */
[----:B---3--:R-:W-:-:S03]  /*3410*/  FMUL.FTZ R178, R160, R170 ;  /* 0x000000aaa0b27220 */ /* 0x008fc60000410000 */
[----:B------:R-:W3:Y:S01]  /*3420*/  LDS.128 R124, [R171.X16+0x10a0] ;  /* 0x0010a000ab7c7984 */ /* 0x000ee2000000cc00 */
[----:B------:R-:W-:Y:S01]  /*3430*/  FMUL.FTZ R199, R204, R199 ;  /* 0x000000c7ccc77220 */ /* 0x000fe20000410000 */
[----:B------:R-:W-:Y:S02]  /*3440*/  MUFU.COS R175, R169 ;  /* 0x000000a900af7308 */ /* 0x000fe40000000000 */
[----:B------:R-:W0:Y:S04]  /*3450*/  LDS.128 R128, [R171.X16+0x10b0] ;  /* 0x0010b000ab807984 */ /* 0x000e28000000cc00 */
[----:B------:R-:W0:Y:S02]  /*3460*/  LDS.128 R132, [R171.X16+0x10c0] ;  /* 0x0010c000ab847984 */ /* 0x000e24000000cc00 */
[----:B------:R-:W0:Y:S02]  /*3470*/  MUFU.EX2 R178, R178 ;  /* 0x000000b200b27308 */ /* 0x000e240000000800 */
[----:B------:R-:W0:Y:S04]  /*3480*/  LDS.128 R136, [R171.X16+0x10d0] ;  /* 0x0010d000ab887984 */ /* 0x000e28000000cc00 */
[----:B------:R-:W0:Y:S04]  /*3490*/  LDS.128 R140, [R171.X16+0x10e0] ;  /* 0x0010e000ab8c7984 */ /* 0x000e28000000cc00 */
[----:B------:R1:W2:Y:S04]  /*34a0*/  LDS.128 R144, [R171.X16+0x10f0] ;  /* 0x0010f000ab907984 */ /* 0x0002a8000000cc00 */
[----:B------:R4:W-:Y:S04]  /*34b0*/  STS.64 [R174.X8+0x4650], R180 ;  /* 0x004650b4ae007388 */ /* 0x0009e80000008a00 */
[----:B------:R-:W-:Y:S01]  /*34c0*/  BAR.SYNC.DEFER_BLOCKING 0x0 ;  /* 0x0000000000007b1d */ /* 0x000fe20000010000 */
[----:B-1----:R-:W-:-:S02]  /*34d0*/  FMUL.FTZ R171, R156, R170 ;  /* 0x000000aa9cab7220 */ /* 0x002fc40000410000 */
[-C--:B----4-:R-:W-:Y:S02]  /*34e0*/  FMUL.FTZ R174, R153, R170.reuse ;  /* 0x000000aa99ae7220 */ /* 0x090fe40000410000 */
[----:B------:R-:W-:-:S04]  /*34f0*/  FMUL.FTZ R179, R157, R170 ;  /* 0x000000aa9db37220 */ /* 0x000fc80000410000 */
[----:B------:R-:W1:Y:S01]  /*3500*/  MUFU.EX2 R174, R174 ;  /* 0x000000ae00ae7308 */ /* 0x000e620000000800 */
[----:B------:R4:W5:Y:S07]  /*3510*/  @!P2 LDG.E.64 R184, [R172.64+0x8] ;  /* 0x0000081cacb8a981 */ /* 0x00096e000c1e1b00 */
[----:B------:R-:W2:Y:S01]  /*3520*/  MUFU.EX2 R171, R171 ;  /* 0x000000ab00ab7308 */ /* 0x000ea20000000800 */
[----:B------:R-:W-:Y:S01]  /*3530*/  FMUL.FTZ R206, R155, R170 ;  /* 0x000000aa9bce7220 */ /* 0x000fe20000410000 */
[----:B------:R-:W-:Y:S01]  /*3540*/  ISETP.NE.AND P2, PT, R166, 0x1f, PT ;  /* 0x0000001fa600780c */ /* 0x000fe20003f45270 */
[----:B0-----:R-:W-:Y:S01]  /*3550*/  FMUL.FTZ R202, R178, R202 ;  /* 0x000000cab2ca7220 */ /* 0x001fe20000410000 */
[----:B------:R-:W-:Y:S01]  /*3560*/  BSSY B0, `(.L_x_10742) ;  /* 0x00000fc000007945 */ /* 0x000fe20003800000 */
[----:B-1----:R-:W-:-:S02]  /*3570*/  FMUL.FTZ R193, R174, R193 ;  /* 0x000000c1aec17220 */ /* 0x002fc40000410000 */
[----:B------:R-:W-:Y:S01]  /*3580*/  FMUL.FTZ R192, R174, R192 ;  /* 0x000000c0aec07220 */ /* 0x000fe20000410000 */
[----:B------:R-:W-:Y:S01]  /*3590*/  MUFU.EX2 R179, R179 ;  /* 0x000000b300b37308 */ /* 0x000fe20000000800 */
[----:B----4-:R-:W-:Y:S02]  /*35a0*/  FMUL.FTZ R172, R154, R170 ;  /* 0x000000aa9aac7220 */ /* 0x010fe40000410000 */
[----:B------:R-:W-:Y:S02]  /*35b0*/  FMUL.FTZ R203, R178, R203 ;  /* 0x000000cbb2cb7220 */ /* 0x000fe40000410000 */
[----:B------:R-:W-:Y:S02]  /*35c0*/  FMUL.FTZ R174, R202, R235 ;  /* 0x000000ebcaae7220 */ /* 0x000fe40000410000 */
[----:B------:R-:W-:Y:S01]  /*35d0*/  FMUL.FTZ R198, R204, R198 ;  /* 0x000000c6ccc67220 */ /* 0x000fe20000410000 */
[----:B------:R-:W0:Y:S01]  /*35e0*/  MUFU.EX2 R172, R172 ;  /* 0x000000ac00ac7308 */ /* 0x000e220000000800 */
[----:B--2---:R-:W-:-:S02]  /*35f0*/  FMUL.FTZ R195, R171, R195 ;  /* 0x000000c3abc37220 */ /* 0x004fc40000410000 */
[----:B------:R-:W-:Y:S02]  /*3600*/  FMUL.FTZ R194, R171, R194 ;  /* 0x000000c2abc27220 */ /* 0x000fe40000410000 */
[-C--:B------:R-:W-:Y:S02]  /*3610*/  FMUL.FTZ R204, R202, R237.reuse ;  /* 0x000000edcacc7220 */ /* 0x080fe40000410000 */
[----:B------:R-:W-:Y:S01]  /*3620*/  FMUL.FTZ R236, R160, R66 ;  /* 0x00000042a0ec7220 */ /* 0x000fe20000410000 */
[----:B------:R-:W1:Y:S01]  /*3630*/  MUFU.EX2 R206, R206 ;  /* 0x000000ce00ce7308 */ /* 0x000e620000000800 */
[----:B------:R-:W-:Y:S02]  /*3640*/  FFMA.FTZ R174, R203, R237, -R174 ;  /* 0x000000edcbae7223 */ /* 0x000fe400000108ae */
[-C--:B------:R-:W-:Y:S02]  /*3650*/  FMUL.FTZ R173, R151, R170.reuse ;  /* 0x000000aa97ad7220 */ /* 0x080fe40000410000 */
[----:B------:R-:W-:-:S02]  /*3660*/  FMUL.FTZ R207, R152, R170 ;  /* 0x000000aa98cf7220 */ /* 0x000fc40000410000 */
[----:B------:R-:W-:Y:S01]  /*3670*/  FMUL.FTZ R171, R150, R170 ;  /* 0x000000aa96ab7220 */ /* 0x000fe20000410000 */
[----:B------:R-:W-:Y:S01]  /*3680*/  MUFU.SIN R169, R169 ;  /* 0x000000a900a97308 */ /* 0x000fe20000000400 */
[C---:B0-----:R-:W-:Y:S02]  /*3690*/  FMUL.FTZ R191, R172.reuse, R191 ;  /* 0x000000bfacbf7220 */ /* 0x041fe40000410000 */
[----:B------:R-:W-:Y:S02]  /*36a0*/  FMUL.FTZ R190, R172, R190 ;  /* 0x000000beacbe7220 */ /* 0x000fe40000410000 */
[----:B------:R-:W-:Y:S02]  /*36b0*/  FMUL.FTZ R172, R35, R170 ;  /* 0x000000aa23ac7220 */ /* 0x000fe40000410000 */
[----:B------:R-:W-:Y:S01]  /*36c0*/  FMUL.FTZ R200, R179, R200 ;  /* 0x000000c8b3c87220 */ /* 0x000fe20000410000 */
[----:B------:R-:W-:Y:S01]  /*36d0*/  MUFU.EX2 R173, R173 ;  /* 0x000000ad00ad7308 */ /* 0x000fe20000000800 */
[----:B------:R-:W-:-:S02]  /*36e0*/  FMUL.FTZ R234, R160, R67 ;  /* 0x00000043a0ea7220 */ /* 0x000fc40000410000 */
[----:B------:R-:W-:Y:S02]  /*36f0*/  FFMA.FTZ R204, R203, R235, R204 ;  /* 0x000000ebcbcc7223 */ /* 0x000fe400000100cc */
[----:B------:R-:W-:Y:S02]  /*3700*/  FFMA.FTZ R174, R69, R236, R174 ;  /* 0x000000ec45ae7223 */ /* 0x000fe400000100ae */
[C---:B-1----:R-:W-:Y:S01]  /*3710*/  FMUL.FTZ R197, R206.reuse, R197 ;  /* 0x000000c5cec57220 */ /* 0x042fe20000410000 */
[----:B------:R-:W0:Y:S01]  /*3720*/  MUFU.EX2 R172, R172 ;  /* 0x000000ac00ac7308 */ /* 0x000e220000000800 */
[----:B------:R-:W-:Y:S02]  /*3730*/  FMUL.FTZ R196, R206, R196 ;  /* 0x000000c4cec47220 */ /* 0x000fe40000410000 */
[----:B------:R-:W-:Y:S02]  /*3740*/  FMUL.FTZ R201, R179, R201 ;  /* 0x000000c9b3c97220 */ /* 0x000fe40000410000 */
[----:B------:R-:W-:-:S02]  /*3750*/  FFMA.FTZ R204, R69, R234, R204 ;  /* 0x000000ea45cc7223 */ /* 0x000fc400000100cc */
[C---:B------:R-:W-:Y:S01]  /*3760*/  FMUL.FTZ R206, R200.reuse, R174 ;  /* 0x000000aec8ce7220 */ /* 0x040fe20000410000 */
[----:B------:R-:W1:Y:S01]  /*3770*/  MUFU.EX2 R207, R207 ;  /* 0x000000cf00cf7308 */ /* 0x000e620000000800 */
[-C--:B------:R-:W-:Y:S02]  /*3780*/  FMUL.FTZ R179, R200, R204.reuse ;  /* 0x000000ccc8b37220 */ /* 0x080fe40000410000 */
[----:B------:R-:W-:Y:S02]  /*3790*/  FFMA.FTZ R206, R201, R204, R206 ;  /* 0x000000ccc9ce7223 */ /* 0x000fe400000100ce */
[----:B------:R-:W-:Y:S02]  /*37a0*/  FMUL.FTZ R233, R157, R61 ;  /* 0x0000003d9de97220 */ /* 0x000fe40000410000 */
[----:B------:R-:W-:Y:S01]  /*37b0*/  FMUL.FTZ R178, R149, R170 ;  /* 0x000000aa95b27220 */ /* 0x000fe20000410000 */
[----:B------:R-:W2:Y:S01]  /*37c0*/  MUFU.EX2 R171, R171 ;  /* 0x000000ab00ab7308 */ /* 0x000ea20000000800 */
[----:B------:R-:W-:-:S02]  /*37d0*/  FFMA.FTZ R179, R201, R174, -R179 ;  /* 0x000000aec9b37223 */ /* 0x000fc400000108b3 */
[----:B------:R-:W-:Y:S02]  /*37e0*/  FMUL.FTZ R231, R157, R60 ;  /* 0x0000003c9de77220 */ /* 0x000fe40000410000 */
[C---:B------:R-:W-:Y:S02]  /*37f0*/  FFMA.FTZ R206, R70.reuse, R233, R206 ;  /* 0x000000e946ce7223 */ /* 0x040fe400000100ce */
[----:B------:R-:W-:Y:S01]  /*3800*/  FFMA.FTZ R179, R70, R231, R179 ;  /* 0x000000e746b37223 */ /* 0x000fe200000100b3 */
[----:B------:R-:W4:Y:S01]  /*3810*/  MUFU.EX2 R178, R178 ;  /* 0x000000b200b27308 */ /* 0x000f220000000800 */
[----:B0-----:R-:W-:Y:S02]  /*3820*/  FMUL.FTZ R175, R172, R175 ;  /* 0x000000afacaf7220 */ /* 0x001fe40000410000 */
[----:B------:R-:W-:Y:S02]  /*3830*/  FMUL.FTZ R204, R198, R206 ;  /* 0x000000cec6cc7220 */ /* 0x000fe40000410000 */
[----:B------:R-:W-:-:S02]  /*3840*/  FMUL.FTZ R174, R172, R169 ;  /* 0x000000a9acae7220 */ /* 0x000fc40000410000 */
[----:B------:R-:W-:Y:S02]  /*3850*/  FMUL.FTZ R172, R180, R202 ;  /* 0x000000cab4ac7220 */ /* 0x000fe40000410000 */
[C---:B------:R-:W-:Y:S02]  /*3860*/  FMUL.FTZ R189, R173.reuse, R189 ;  /* 0x000000bdadbd7220 */ /* 0x040fe40000410000 */
[----:B------:R-:W-:Y:S02]  /*3870*/  FMUL.FTZ R188, R173, R188 ;  /* 0x000000bcadbc7220 */ /* 0x000fe40000410000 */
[C---:B-1----:R-:W-:Y:S02]  /*3880*/  FMUL.FTZ R187, R207.reuse, R187 ;  /* 0x000000bbcfbb7220 */ /* 0x042fe40000410000 */
[----:B------:R-:W-:Y:S02]  /*3890*/  FMUL.FTZ R186, R207, R186 ;  /* 0x000000bacfba7220 */ /* 0x000fe40000410000 */
[----:B--2---:R-:W-:-:S02]  /*38a0*/  FMUL.FTZ R177, R171, R177 ;  /* 0x000000b1abb17220 */ /* 0x004fc40000410000 */
[----:B------:R-:W-:Y:S02]  /*38b0*/  FMUL.FTZ R176, R171, R176 ;  /* 0x000000b0abb07220 */ /* 0x000fe40000410000 */
[----:B------:R-:W-:Y:S02]  /*38c0*/  FMUL.FTZ R173, R148, UR39 ;  /* 0x0000002794ad7c20 */ /* 0x000fe40008410000 */
[-C--:B------:R-:W-:Y:S02]  /*38d0*/  FMUL.FTZ R171, R198, R179.reuse ;  /* 0x000000b3c6ab7220 */ /* 0x080fe40000410000 */
[----:B------:R-:W-:Y:S02]  /*38e0*/  FFMA.FTZ R207, R199, R179, -R204 ;  /* 0x000000b3c7cf7223 */ /* 0x000fe400000108cc */
[C---:B------:R-:W-:Y:S02]  /*38f0*/  FMUL.FTZ R169, R181.reuse, R202 ;  /* 0x000000cab5a97220 */ /* 0x040fe40000410000 */
[----:B------:R-:W-:-:S02]  /*3900*/  FFMA.FTZ R179, R181, R203, R172 ;  /* 0x000000cbb5b37223 */ /* 0x000fc400000100ac */
[----:B------:R-:W-:Y:S02]  /*3910*/  FMUL.RZ R209, R173, 0.15915493667125701904 ;  /* 0x3e22f983add17820 */ /* 0x000fe4000040c000 */
[----:B------:R-:W-:Y:S02]  /*3920*/  FFMA.FTZ R173, R180, R203, -R169 ;  /* 0x000000cbb4ad7223 */ /* 0x000fe400000108a9 */
[----:B------:R-:W-:Y:S01]  /*3930*/  FMUL.FTZ R204, R200, R179 ;  /* 0x000000b3c8cc7220 */ /* 0x000fe20000410000 */
[----:B------:R-:W-:Y:S01]  /*3940*/  MUFU.COS R172, R209 ;  /* 0x000000d100ac7308 */ /* 0x000fe20000000000 */
[----:B------:R-:W-:Y:S02]  /*3950*/  FFMA.FTZ R208, R199, R206, R171 ;  /* 0x000000cec7d07223 */ /* 0x000fe400000100ab */
[C---:B------:R-:W-:Y:S02]  /*3960*/  FMUL.FTZ R230, R158.reuse, R62 ;  /* 0x0000003e9ee67220 */ /* 0x040fe40000410000 */
[----:B------:R-:W-:-:S02]  /*3970*/  FMUL.FTZ R232, R158, R63 ;  /* 0x0000003f9ee87220 */ /* 0x000fc40000410000 */
[-C--:B------:R-:W-:Y:S02]  /*3980*/  FFMA.FTZ R206, R201, R173.reuse, -R204 ;  /* 0x000000adc9ce7223 */ /* 0x080fe400000108cc */
[----:B------:R-:W-:Y:S02]  /*3990*/  FMUL.FTZ R204, R200, R173 ;  /* 0x000000adc8cc7220 */ /* 0x000fe40000410000 */
[----:B------:R-:W-:Y:S02]  /*39a0*/  FMUL.FTZ R169, R148, R170 ;  /* 0x000000aa94a97220 */ /* 0x000fe40000410000 */
[C---:B------:R-:W-:Y:S02]  /*39b0*/  FFMA.FTZ R207, R71.reuse, R230, R207 ;  /* 0x000000e647cf7223 */ /* 0x040fe400000100cf */
[----:B------:R-:W-:Y:S02]  /*39c0*/  FMUL.FTZ R171, R34, UR39 ;  /* 0x0000002722ab7c20 */ /* 0x000fe40008410000 */
[----:B------:R-:W-:Y:S01]  /*39d0*/  FFMA.FTZ R208, R71, R232, R208 ;  /* 0x000000e847d07223 */ /* 0x000fe200000100d0 */
[----:B------:R-:W0:Y:S01]  /*39e0*/  MUFU.EX2 R169, R169 ;  /* 0x000000a900a97308 */ /* 0x000e220000000800 */
[----:B----4-:R-:W-:-:S02]  /*39f0*/  FMUL.FTZ R183, R178, R183 ;  /* 0x000000b7b2b77220 */ /* 0x010fc40000410000 */
[----:B------:R-:W-:Y:S02]  /*3a00*/  FMUL.FTZ R182, R178, R182 ;  /* 0x000000b6b2b67220 */ /* 0x000fe40000410000 */
[----:B------:R-:W-:Y:S02]  /*3a10*/  FFMA.FTZ R179, R201, R179, R204 ;  /* 0x000000b3c9b37223 */ /* 0x000fe400000100cc */
[----:B------:R-:W-:Y:S01]  /*3a20*/  FMUL.FTZ R204, R196, R208 ;  /* 0x000000d0c4cc7220 */ /* 0x000fe20000410000 */
[----:B------:R1:W2:Y:S01]  /*3a30*/  MUFU.SIN R178, R209 ;  /* 0x000000d100b27308 */ /* 0x0002a20000000400 */
[----:B------:R-:W-:Y:S02]  /*3a40*/  FMUL.RZ R213, R171, 0.15915493667125701904 ;  /* 0x3e22f983abd57820 */ /* 0x000fe4000040c000 */
[----:B------:R-:W-:Y:S02]  /*3a50*/  FMUL.FTZ R171, R198, R179 ;  /* 0x000000b3c6ab7220 */ /* 0x000fe40000410000 */
[----:B------:R-:W-:-:S02]  /*3a60*/  FMUL.FTZ R229, R155, R57 ;  /* 0x000000399be57220 */ /* 0x000fc40000410000 */
[-C--:B------:R-:W-:Y:S02]  /*3a70*/  FFMA.FTZ R173, R197, R207.reuse, -R204 ;  /* 0x000000cfc5ad7223 */ /* 0x080fe400000108cc */
[----:B-1----:R-:W-:Y:S01]  /*3a80*/  FMUL.FTZ R209, R196, R207 ;  /* 0x000000cfc4d17220 */ /* 0x002fe20000410000 */
[----:B------:R-:W-:Y:S01]  /*3a90*/  MUFU.COS R204, R213 ;  /* 0x000000d500cc7308 */ /* 0x000fe20000000000 */
[----:B------:R-:W-:Y:S02]  /*3aa0*/  FMUL.FTZ R227, R155, R56 ;  /* 0x000000389be37220 */ /* 0x000fe40000410000 */
[----:B------:R-:W-:Y:S02]  /*3ab0*/  FFMA.FTZ R209, R197, R208, R209 ;  /* 0x000000d0c5d17223 */ /* 0x000fe400000100d1 */
[-C--:B------:R-:W-:Y:S02]  /*3ac0*/  FFMA.FTZ R207, R199, R206.reuse, -R171 ;  /* 0x000000cec7cf7223 */ /* 0x080fe400000108ab */
[----:B------:R-:W-:-:S02]  /*3ad0*/  FMUL.FTZ R206, R198, R206 ;  /* 0x000000cec6ce7220 */ /* 0x000fc40000410000 */
[C---:B------:R-:W-:Y:S02]  /*3ae0*/  FFMA.FTZ R210, R72.reuse, R229, R209 ;  /* 0x000000e548d27223 */ /* 0x040fe400000100d1 */
[----:B------:R-:W-:Y:S02]  /*3af0*/  FFMA.FTZ R209, R72, R227, R173 ;  /* 0x000000e348d17223 */ /* 0x000fe400000100ad */
[----:B------:R-:W-:Y:S02]  /*3b00*/  FMUL.FTZ R171, R34, R170 ;  /* 0x000000aa22ab7220 */ /* 0x000fe40000410000 */
[----:B------:R-:W-:Y:S02]  /*3b10*/  FFMA.FTZ R206, R199, R179, R206 ;  /* 0x000000b3c7ce7223 */ /* 0x000fe400000100ce */
[----:B------:R-:W-:Y:S01]  /*3b20*/  FMUL.FTZ R208, R196, R207 ;  /* 0x000000cfc4d07220 */ /* 0x000fe20000410000 */
[----:B------:R1:W4:Y:S01]  /*3b30*/  MUFU.EX2 R179, R171 ;  /* 0x000000ab00b37308 */ /* 0x0003220000000800 */
[----:B------:R-:W-:-:S02]  /*3b40*/  FMUL.FTZ R211, R194, R209 ;  /* 0x000000d1c2d37220 */ /* 0x000fc40000410000 */
[----:B------:R-:W-:Y:S02]  /*3b50*/  FFMA.FTZ R208, R197, R206, R208 ;  /* 0x000000cec5d07223 */ /* 0x000fe400000100d0 */
[----:B------:R-:W-:Y:S02]  /*3b60*/  FMUL.FTZ R212, R194, R210 ;  /* 0x000000d2c2d47220 */ /* 0x000fe40000410000 */
[----:B------:R-:W-:Y:S02]  /*3b70*/  FMUL.FTZ R206, R196, R206 ;  /* 0x000000cec4ce7220 */ /* 0x000fe40000410000 */
[----:B------:R-:W-:Y:S02]  /*3b80*/  FFMA.FTZ R211, R195, R210, R211 ;  /* 0x000000d2c3d37223 */ /* 0x000fe400000100d3 */
[----:B------:R-:W-:Y:S02]  /*3b90*/  FMUL.FTZ R228, R156, R59 ;  /* 0x0000003b9ce47220 */ /* 0x000fe40000410000 */
[----:B0-----:R-:W-:-:S02]  /*3ba0*/  FMUL.FTZ R173, R169, R172 ;  /* 0x000000aca9ad7220 */ /* 0x001fc40000410000 */
[----:B--2---:R-:W-:Y:S02]  /*3bb0*/  FMUL.FTZ R172, R169, R178 ;  /* 0x000000b2a9ac7220 */ /* 0x004fe40000410000 */
[----:B------:R-:W-:Y:S01]  /*3bc0*/  FFMA.FTZ R212, R195, R209, -R212 ;  /* 0x000000d1c3d47223 */ /* 0x000fe200000108d4 */
[----:B------:R-:W0:Y:S01]  /*3bd0*/  MUFU.SIN R178, R213 ;  /* 0x000000d500b27308 */ /* 0x000e220000000400 */
[----:B------:R-:W-:Y:S02]  /*3be0*/  FMUL.FTZ R226, R156, R58 ;  /* 0x0000003a9ce27220 */ /* 0x000fe40000410000 */
[----:B------:R-:W-:Y:S02]  /*3bf0*/  FFMA.FTZ R206, R197, R207, -R206 ;  /* 0x000000cfc5ce7223 */ /* 0x000fe400000108ce */
[C---:B------:R-:W-:Y:S02]  /*3c00*/  FFMA.FTZ R211, R73.reuse, R228, R211 ;  /* 0x000000e449d37223 */ /* 0x040fe400000100d3 */
[----:B------:R-:W-:-:S02]  /*3c10*/  FFMA.FTZ R212, R73, R226, R212 ;  /* 0x000000e249d47223 */ /* 0x000fc400000100d4 */
[----:B-1----:R-:W-:Y:S02]  /*3c20*/  FMUL.FTZ R171, R194, R206 ;  /* 0x000000cec2ab7220 */ /* 0x002fe40000410000 */
[----:B------:R-:W-:Y:S02]  /*3c30*/  FMUL.FTZ R207, R192, R211 ;  /* 0x000000d3c0cf7220 */ /* 0x000fe40000410000 */
[----:B------:R-:W-:Y:S02]  /*3c40*/  FMUL.FTZ R169, R194, R208 ;  /* 0x000000d0c2a97220 */ /* 0x000fe40000410000 */
[----:B------:R-:W-:Y:S02]  /*3c50*/  FMUL.FTZ R210, R192, R212 ;  /* 0x000000d4c0d27220 */ /* 0x000fe40000410000 */
[----:B------:R-:W-:Y:S02]  /*3c60*/  FFMA.FTZ R208, R195, R208, R171 ;  /* 0x000000d0c3d07223 */ /* 0x000fe400000100ab */
[----:B------:R-:W-:-:S02]  /*3c70*/  FFMA.FTZ R207, R193, R212, -R207 ;  /* 0x000000d4c1cf7223 */ /* 0x000fc400000108cf */
[----:B------:R-:W-:Y:S02]  /*3c80*/  FMUL.FTZ R223, R153, R52 ;  /* 0x0000003499df7220 */ /* 0x000fe40000410000 */
[----:B----4-:R-:W-:Y:S02]  /*3c90*/  FMUL.FTZ R171, R179, R204 ;  /* 0x000000ccb3ab7220 */ /* 0x010fe40000410000 */
[----:B------:R-:W-:Y:S02]  /*3ca0*/  FFMA.FTZ R206, R195, R206, -R169 ;  /* 0x000000cec3ce7223 */ /* 0x000fe400000108a9 */
[----:B------:R-:W-:Y:S02]  /*3cb0*/  FFMA.FTZ R210, R193, R211, R210 ;  /* 0x000000d3c1d27223 */ /* 0x000fe400000100d2 */
[----:B------:R-:W-:Y:S02]  /*3cc0*/  FMUL.FTZ R204, R192, R208 ;  /* 0x000000d0c0cc7220 */ /* 0x000fe40000410000 */
[----:B------:R-:W-:-:S02]  /*3cd0*/  FMUL.FTZ R225, R153, R53 ;  /* 0x0000003599e17220 */ /* 0x000fc40000410000 */
[C---:B------:R-:W-:Y:S02]  /*3ce0*/  FFMA.FTZ R207, R74.reuse, R223, R207 ;  /* 0x000000df4acf7223 */ /* 0x040fe400000100cf */
[----:B0-----:R-:W-:Y:S02]  /*3cf0*/  FMUL.FTZ R169, R179, R178 ;  /* 0x000000b2b3a97220 */ /* 0x001fe40000410000 */
[-C--:B------:R-:W-:Y:S02]  /*3d00*/  FFMA.FTZ R204, R193, R206.reuse, -R204 ;  /* 0x000000cec1cc7223 */ /* 0x080fe400000108cc */
[----:B------:R-:W-:Y:S02]  /*3d10*/  FFMA.FTZ R210, R74, R225, R210 ;  /* 0x000000e14ad27223 */ /* 0x000fe400000100d2 */
[----:B------:R-:W-:Y:S02]  /*3d20*/  FMUL.FTZ R206, R192, R206 ;  /* 0x000000cec0ce7220 */ /* 0x000fe40000410000 */
[----:B------:R-:W-:-:S02]  /*3d30*/  FMUL.FTZ R179, R190, R207 ;  /* 0x000000cfbeb37220 */ /* 0x000fc40000410000 */
[----:B------:R-:W-:Y:S02]  /*3d40*/  FMUL.FTZ R178, R33, UR39 ;  /* 0x0000002721b27c20 */ /* 0x000fe40008410000 */
[----:B------:R-:W-:Y:S02]  /*3d50*/  FMUL.FTZ R212, R190, R210 ;  /* 0x000000d2bed47220 */ /* 0x000fe40000410000 */
[----:B------:R-:W-:Y:S02]  /*3d60*/  FFMA.FTZ R206, R193, R208, R206 ;  /* 0x000000d0c1ce7223 */ /* 0x000fe400000100ce */
[----:B------:R-:W-:Y:S02]  /*3d70*/  FFMA.FTZ R210, R191, R210, R179 ;  /* 0x000000d2bfd27223 */ /* 0x000fe400000100b3 */
[----:B------:R-:W-:Y:S02]  /*3d80*/  FMUL.FTZ R224, R154, R55 ;  /* 0x000000379ae07220 */ /* 0x000fe40000410000 */
[----:B------:R-:W-:-:S02]  /*3d90*/  FMUL.FTZ R179, R190, R204 ;  /* 0x000000ccbeb37220 */ /* 0x000fc40000410000 */
[----:B------:R-:W-:Y:S02]  /*3da0*/  FMUL.RZ R216, R178, 0.15915493667125701904 ;  /* 0x3e22f983b2d87820 */ /* 0x000fe4000040c000 */
[----:B------:R-:W-:Y:S02]  /*3db0*/  FFMA.FTZ R212, R191, R207, -R212 ;  /* 0x000000cfbfd47223 */ /* 0x000fe400000108d4 */
[----:B------:R-:W-:Y:S01]  /*3dc0*/  FMUL.FTZ R222, R154, R54 ;  /* 0x000000369ade7220 */ /* 0x000fe20000410000 */
[----:B------:R-:W-:Y:S01]  /*3dd0*/  MUFU.SIN R214, R216 ;  /* 0x000000d800d67308 */ /* 0x000fe20000000400 */
[----:B------:R-:W-:Y:S02]  /*3de0*/  FFMA.FTZ R210, R75, R224, R210 ;  /* 0x000000e04bd27223 */ /* 0x000fe400000100d2 */
[-C--:B------:R-:W-:Y:S02]  /*3df0*/  FMUL.FTZ R178, R190, R206.reuse ;  /* 0x000000cebeb27220 */ /* 0x080fe40000410000 */
[----:B------:R-:W-:-:S02]  /*3e00*/  FFMA.FTZ R179, R191, R206, R179 ;  /* 0x000000cebfb37223 */ /* 0x000fc400000100b3 */
[----:B------:R-:W-:Y:S01]  /*3e10*/  FFMA.FTZ R212, R75, R222, R212 ;  /* 0x000000de4bd47223 */ /* 0x000fe200000100d4 */
[----:B------:R-:W-:Y:S01]  /*3e20*/  MUFU.COS R216, R216 ;  /* 0x000000d800d87308 */ /* 0x000fe20000000000 */
[C---:B------:R-:W-:Y:S02]  /*3e30*/  FMUL.FTZ R206, R188.reuse, R210 ;  /* 0x000000d2bcce7220 */ /* 0x040fe40000410000 */
[----:B------:R-:W-:Y:S02]  /*3e40*/  FFMA.FTZ R178, R191, R204, -R178 ;  /* 0x000000ccbfb27223 */ /* 0x000fe400000108b2 */
[C---:B------:R-:W-:Y:S02]  /*3e50*/  FMUL.FTZ R204, R188.reuse, R179 ;  /* 0x000000b3bccc7220 */ /* 0x040fe40000410000 */
[-C--:B------:R-:W-:Y:S02]  /*3e60*/  FMUL.FTZ R207, R188, R212.reuse ;  /* 0x000000d4bccf7220 */ /* 0x080fe40000410000 */
[----:B------:R-:W-:-:S02]  /*3e70*/  FFMA.FTZ R206, R189, R212, -R206 ;  /* 0x000000d4bdce7223 */ /* 0x000fc400000108ce */
[----:B------:R-:W-:Y:S02]  /*3e80*/  FMUL.FTZ R219, R151, R48 ;  /* 0x0000003097db7220 */ /* 0x000fe40000410000 */
[CC--:B------:R-:W-:Y:S02]  /*3e90*/  FFMA.FTZ R204, R189.reuse, R178.reuse, -R204 ;  /* 0x000000b2bdcc7223 */ /* 0x0c0fe400000108cc */
[----:B------:R-:W-:Y:S02]  /*3ea0*/  FMUL.FTZ R178, R188, R178 ;  /* 0x000000b2bcb27220 */ /* 0x000fe40000410000 */
[----:B------:R-:W-:Y:S02]  /*3eb0*/  FFMA.FTZ R207, R189, R210, R207 ;  /* 0x000000d2bdcf7223 */ /* 0x000fe400000100cf */
[----:B------:R-:W-:Y:S02]  /*3ec0*/  FMUL.FTZ R221, R151, R49 ;  /* 0x0000003197dd7220 */ /* 0x000fe40000410000 */
[----:B------:R-:W-:-:S02]  /*3ed0*/  FFMA.FTZ R206, R76, R219, R206 ;  /* 0x000000db4cce7223 */ /* 0x000fc400000100ce */
[----:B------:R-:W-:Y:S02]  /*3ee0*/  FFMA.FTZ R178, R189, R179, R178 ;  /* 0x000000b3bdb27223 */ /* 0x000fe400000100b2 */
[----:B------:R-:W-:Y:S02]  /*3ef0*/  FMUL.FTZ R209, R186, R204 ;  /* 0x000000ccbad17220 */ /* 0x000fe40000410000 */
[----:B------:R-:W-:Y:S02]  /*3f00*/  FFMA.FTZ R207, R76, R221, R207 ;  /* 0x000000dd4ccf7223 */ /* 0x000fe400000100cf */
[C---:B------:R-:W-:Y:S02]  /*3f10*/  FMUL.FTZ R212, R186.reuse, R206 ;  /* 0x000000cebad47220 */ /* 0x040fe40000410000 */
[----:B------:R-:W-:Y:S02]  /*3f20*/  FMUL.FTZ R170, R33, R170 ;  /* 0x000000aa21aa7220 */ /* 0x000fe40000410000 */
[----:B------:R-:W-:-:S02]  /*3f30*/  FMUL.FTZ R208, R186, R178 ;  /* 0x000000b2bad07220 */ /* 0x000fc40000410000 */
[C---:B------:R-:W-:Y:S01]  /*3f40*/  FFMA.FTZ R209, R187.reuse, R178, R209 ;  /* 0x000000b2bbd17223 */ /* 0x040fe200000100d1 */
[----:B------:R0:W1:Y:S01]  /*3f50*/  MUFU.EX2 R179, R170 ;  /* 0x000000aa00b37308 */ /* 0x0000620000000800 */
[-C--:B------:R-:W-:Y:S02]  /*3f60*/  FMUL.FTZ R210, R186, R207.reuse ;  /* 0x000000cfbad27220 */ /* 0x080fe40000410000 */
[C---:B------:R-:W-:Y:S02]  /*3f70*/  FFMA.FTZ R212, R187.reuse, R207, R212 ;  /* 0x000000cfbbd47223 */ /* 0x040fe400000100d4 */
[----:B------:R-:W-:Y:S02]  /*3f80*/  FMUL.FTZ R220, R152, R51 ;  /* 0x0000003398dc7220 */ /* 0x000fe40000410000 */
[----:B------:R-:W-:Y:S02]  /*3f90*/  FFMA.FTZ R208, R187, R204, -R208 ;  /* 0x000000ccbbd07223 */ /* 0x000fe400000108d0 */
[----:B0-----:R-:W-:-:S02]  /*3fa0*/  FMUL.FTZ R170, R182, R209 ;  /* 0x000000d1b6aa7220 */ /* 0x001fc40000410000 */
[----:B------:R-:W-:Y:S02]  /*3fb0*/  FFMA.FTZ R210, R187, R206, -R210 ;  /* 0x000000cebbd27223 */ /* 0x000fe400000108d2 */
[----:B------:R-:W-:Y:S02]  /*3fc0*/  FMUL.FTZ R218, R152, R50 ;  /* 0x0000003298da7220 */ /* 0x000fe40000410000 */
[----:B------:R-:W-:Y:S02]  /*3fd0*/  FFMA.FTZ R212, R77, R220, R212 ;  /* 0x000000dc4dd47223 */ /* 0x000fe400000100d4 */
[-C--:B------:R-:W-:Y:S02]  /*3fe0*/  FMUL.FTZ R178, R182, R208.reuse ;  /* 0x000000d0b6b27220 */ /* 0x080fe40000410000 */
[----:B------:R-:W-:Y:S02]  /*3ff0*/  FFMA.FTZ R170, R183, R208, -R170 ;  /* 0x000000d0b7aa7223 */ /* 0x000fe400000108aa */
[----:B------:R-:W-:-:S02]  /*4000*/  FFMA.FTZ R210, R77, R218, R210 ;  /* 0x000000da4dd27223 */ /* 0x000fc400000100d2 */
[----:B------:R-:W-:Y:S02]  /*4010*/  FMUL.FTZ R204, R182, R212 ;  /* 0x000000d4b6cc7220 */ /* 0x000fe40000410000 */
[C---:B------:R-:W-:Y:S02]  /*4020*/  FFMA.FTZ R178, R183.reuse, R209, R178 ;  /* 0x000000d1b7b27223 */ /* 0x040fe400000100b2 */
        /* <DEDUP_REMOVED lines=9> */
[----:B------:R-:W-:-:S02]  /*40c0*/  FFMA.FTZ R204, R78, R217, R204 ;  /* 0x000000d94ecc7223 */ /* 0x000fc400000100cc */
[----:B------:R-:W-:Y:S02]  /*40d0*/  FMUL.FTZ R170, R174, R206 ;  /* 0x000000ceaeaa7220 */ /* 0x000fe40000410000 */
[----:B------:R-:W-:Y:S02]  /*40e0*/  FFMA.FTZ R210, R78, R215, R210 ;  /* 0x000000d74ed27223 */ /* 0x000fe400000100d2 */
[C---:B-1----:R-:W-:Y:S02]  /*40f0*/  FMUL.FTZ R216, R179.reuse, R216 ;  /* 0x000000d8b3d87220 */ /* 0x042fe40000410000 */
[----:B------:R-:W-:Y:S02]  /*4100*/  FMUL.FTZ R214, R179, R214 ;  /* 0x000000d6b3d67220 */ /* 0x000fe40000410000 */
[----:B------:R-:W-:Y:S02]  /*4110*/  FMUL.FTZ R207, R174, R178 ;  /* 0x000000b2aecf7220 */ /* 0x000fe40000410000 */
[----:B------:R-:W-:-:S02]  /*4120*/  FMUL.FTZ R179, R176, R204 ;  /* 0x000000ccb0b37220 */ /* 0x000fc40000410000 */
[C---:B------:R-:W-:Y:S02]  /*4130*/  FFMA.FTZ R178, R175.reuse, R178, -R170 ;  /* 0x000000b2afb27223 */ /* 0x040fe400000108aa */
[----:B------:R-:W-:Y:S02]  /*4140*/  FMUL.FTZ R170, R176, R210 ;  /* 0x000000d2b0aa7220 */ /* 0x000fe40000410000 */
[----:B------:R-:W-:Y:S02]  /*4150*/  FFMA.FTZ R207, R175, R206, R207 ;  /* 0x000000ceafcf7223 */ /* 0x000fe400000100cf */
[C---:B------:R-:W-:Y:S02]  /*4160*/  FFMA.FTZ R179, R177.reuse, R210, R179 ;  /* 0x000000d2b1b37223 */ /* 0x040fe400000100b3 */
[----:B------:R-:W-:Y:S02]  /*4170*/  FMUL.FTZ R212, R150, R47 ;  /* 0x0000002f96d47220 */ /* 0x000fe40000410000 */
[----:B------:R-:W-:-:S02]  /*4180*/  FFMA.FTZ R170, R177, R204, -R170 ;  /* 0x000000ccb1aa7223 */ /* 0x000fc400000108aa */
[----:B------:R-:W-:Y:S02]  /*4190*/  FMUL.FTZ R210, R150, R46 ;  /* 0x0000002e96d27220 */ /* 0x000fe40000410000 */
[C---:B------:R-:W-:Y:S02]  /*41a0*/  FMUL.FTZ R204, R172.reuse, R207 ;  /* 0x000000cfaccc7220 */ /* 0x040fe40000410000 */
[C---:B------:R-:W-:Y:S02]  /*41b0*/  FFMA.FTZ R179, R79.reuse, R212, R179 ;  /* 0x000000d44fb37223 */ /* 0x040fe400000100b3 */
[----:B------:R-:W-:Y:S02]  /*41c0*/  FFMA.FTZ R170, R79, R210, R170 ;  /* 0x000000d24faa7223 */ /* 0x000fe400000100aa */
[-C--:B------:R-:W-:Y:S02]  /*41d0*/  FMUL.FTZ R208, R172, R178.reuse ;  /* 0x000000b2acd07220 */ /* 0x080fe40000410000 */
[----:B------:R-:W-:-:S02]  /*41e0*/  FFMA.FTZ R206, R173, R178, -R204 ;  /* 0x000000b2adce7223 */ /* 0x000fc400000108cc */
[CC--:B------:R-:W-:Y:S02]  /*41f0*/  FMUL.FTZ R178, R174.reuse, R179.reuse ;  /* 0x000000b3aeb27220 */ /* 0x0c0fe40000410000 */
[-C--:B------:R-:W-:Y:S02]  /*4200*/  FMUL.FTZ R204, R174, R170.reuse ;  /* 0x000000aaaecc7220 */ /* 0x080fe40000410000 */
[C---:B------:R-:W-:Y:S02]  /*4210*/  FFMA.FTZ R178, R175.reuse, R170, -R178 ;  /* 0x000000aaafb27223 */ /* 0x040fe400000108b2 */
[----:B------:R-:W-:Y:S02]  /*4220*/  FFMA.FTZ R204, R175, R179, R204 ;  /* 0x000000b3afcc7223 */ /* 0x000fe400000100cc */
[C---:B------:R-:W-:Y:S02]  /*4230*/  FMUL.FTZ R213, R35.reuse, R41 ;  /* 0x0000002923d57220 */ /* 0x040fe40000410000 */
[----:B------:R-:W-:-:S02]  /*4240*/  FMUL.FTZ R211, R35, R40 ;  /* 0x0000002823d37220 */ /* 0x000fc40000410000 */
[----:B------:R-:W-:Y:S02]  /*4250*/  FFMA.FTZ R208, R173, R207, R208 ;  /* 0x000000cfadd07223 */ /* 0x000fe400000100d0 */
[C---:B------:R-:W-:Y:S02]  /*4260*/  FFMA.FTZ R204, R80.reuse, R213, R204 ;  /* 0x000000d550cc7223 */ /* 0x040fe400000100cc */
[----:B------:R-:W-:Y:S02]  /*4270*/  FFMA.FTZ R178, R80, R211, R178 ;  /* 0x000000d350b27223 */ /* 0x000fe400000100b2 */
        /* <DEDUP_REMOVED lines=10> */
[C---:B------:R-:W-:Y:S02]  /*4320*/  FFMA.FTZ R178, R81.reuse, R208, R179 ;  /* 0x000000d051b27223 */ /* 0x040fe400000100b3 */
[----:B------:R-:W-:Y:S02]  /*4330*/  FFMA.FTZ R170, R81, R206, R170 ;  /* 0x000000ce51aa7223 */ /* 0x000fe400000100aa */
[C---:B------:R-:W-:Y:S02]  /*4340*/  FMUL.FTZ R179, R169.reuse, R178 ;  /* 0x000000b2a9b37220 */ /* 0x040fe40000410000 */
[-C--:B------:R-:W-:Y:S02]  /*4350*/  FMUL.FTZ R204, R169, R170.reuse ;  /* 0x000000aaa9cc7220 */ /* 0x080fe40000410000 */
[----:B------:R-:W-:-:S02]  /*4360*/  FFMA.FTZ R179, R171, R170, -R179 ;  /* 0x000000aaabb37223 */ /* 0x000fc400000108b3 */
[----:B------:R-:W-:Y:S02]  /*4370*/  FFMA.FTZ R204, R171, R178, R204 ;  /* 0x000000b2abcc7223 */ /* 0x000fe400000100cc */
        /* <DEDUP_REMOVED lines=14> */
[----:B---3--:R-:W-:Y:S01]  /*4460*/  ULDC UR37, c[0x0][0x174] ;  /* 0x00005d0000257ab9 */ /* 0x008fe20000000800 */
        /* <DEDUP_REMOVED lines=11> */
.L_x_10743:
[----:B---3--:R-:W-:Y:S05]  /*4520*/  BSYNC B0 ;  /* 0x0000000000007941 */ /* 0x008fea0003800000 */
.L_x_10742:
[C---:B------:R-:W-:Y:S01]  /*4530*/  FMUL.FTZ R242, R214.reuse, R241 ;  /* 0x000000f1d6f27220 */ /* 0x040fe20000410000 */
[----:B------:R-:W3:Y:S01]  /*4540*/  SHFL.UP PT, R245, R238, 0x1, RZ ;  /* 0x04200000eef57989 */ /* 0x000ee200000e00ff */
[-C--:B-1----:R-:W-:Y:S01]  /*4550*/  FMUL.FTZ R240, R214, R239.reuse ;  /* 0x000000efd6f07220 */ /* 0x082fe20000410000 */
[----:B------:R-:W-:Y:S01]  /*4560*/  ISETP.GE.AND P3, PT, R164, 0x1, PT ;  /* 0x00000001a400780c */ /* 0x000fe20003f66270 */
[C---:B------:R-:W-:Y:S01]  /*4570*/  FFMA.FTZ R242, R216.reuse, R239, -R242 ;  /* 0x000000efd8f27223 */ /* 0x040fe200000108f2 */
[----:B------:R-:W1:Y:S01]  /*4580*/  SHFL.UP PT, R243, R244, 0x1, RZ ;  /* 0x04200000f4f37989 */ /* 0x000e6200000e00ff */
[----:B------:R-:W-:Y:S01]  /*4590*/  FFMA.FTZ R241, R216, R241, R240 ;  /* 0x000000f1d8f17223 */ /* 0x000fe200000100f0 */
[----:B------:R-:W-:Y:S01]  /*45a0*/  BSSY B0, `(.L_x_10744) ;  /* 0x000011f000007945 */ /* 0x000fe20003800000 */
[----:B------:R-:W-:Y:S01]  /*45b0*/  FMUL.FTZ R147, R17, R147 ;  /* 0x0000009311937220 */ /* 0x000fe20000410000 */
[----:B------:R-:W4:Y:S01]  /*45c0*/  SHFL.UP PT, R239, R242, 0x1, RZ ;  /* 0x04200000f2ef7989 */ /* 0x000f2200000e00ff */
[----:B------:R-:W-:-:S02]  /*45d0*/  FMUL.FTZ R145, R18, R145 ;  /* 0x0000009112917220 */ /* 0x000fc40000410000 */
[----:B------:R-:W-:Y:S01]  /*45e0*/  FMUL.FTZ R144, R18, R144 ;  /* 0x0000009012907220 */ /* 0x000fe20000410000 */
[----:B------:R-:W0:Y:S01]  /*45f0*/  SHFL.UP PT, R240, R241, 0x1, RZ ;  /* 0x04200000f1f07989 */ /* 0x000e2200000e00ff */
[C---:B------:R-:W-:Y:S02]  /*4600*/  FMUL.FTZ R142, R19.reuse, R142 ;  /* 0x0000008e138e7220 */ /* 0x040fe40000410000 */
[----:B------:R-:W-:Y:S01]  /*4610*/  FMUL.FTZ R143, R19, R143 ;  /* 0x0000008f138f7220 */ /* 0x000fe20000410000 */
[----:B-----5:R-:W-:Y:S01]  /*4620*/  SHFL.IDX PT, R185, R185, RZ, 0x1f ;  /* 0x00001fffb9b97589 */ /* 0x020fe200000e0000 */
[C---:B------:R-:W-:Y:S02]  /*4630*/  FMUL.FTZ R141, R20.reuse, R141 ;  /* 0x0000008d148d7220 */ /* 0x040fe40000410000 */
[----:B------:R-:W-:Y:S02]  /*4640*/  FMUL.FTZ R140, R20, R140 ;  /* 0x0000008c148c7220 */ /* 0x000fe40000410000 */
[----:B------:R-:W-:-:S02]  /*4650*/  FMUL.FTZ R138, R21, R138 ;  /* 0x0000008a158a7220 */ /* 0x000fc40000410000 */
[----:B------:R-:W-:Y:S02]  /*4660*/  FMUL.FTZ R139, R21, R139 ;  /* 0x0000008b158b7220 */ /* 0x000fe40000410000 */
[C---:B---3--:R-:W-:Y:S02]  /*4670*/  FMUL.FTZ R246, R241.reuse, R245 ;  /* 0x000000f5f1f67220 */ /* 0x048fe40000410000 */
[----:B------:R-:W-:Y:S02]  /*4680*/  FMUL.FTZ R137, R22, R137 ;  /* 0x0000008916897220 */ /* 0x000fe40000410000 */
[-C--:B-1----:R-:W-:Y:S02]  /*4690*/  FMUL.FTZ R247, R241, R243.reuse ;  /* 0x000000f3f1f77220 */ /* 0x082fe40000410000 */
[C---:B------:R-:W-:Y:S02]  /*46a0*/  FFMA.FTZ R243, R242.reuse, R243, -R246 ;  /* 0x000000f3f2f37223 */ /* 0x040fe400000108f6 */
[----:B------:R-:W-:-:S02]  /*46b0*/  FFMA.FTZ R247, R242, R245, R247 ;  /* 0x000000f5f2f77223 */ /* 0x000fc400000100f7 */
[----:B------:R-:W-:Y:S02]  /*46c0*/  @P3 FADD.FTZ R244, R244, R243 ;  /* 0x000000f3f4f43221 */ /* 0x000fe40000010000 */
[CC--:B----4-:R-:W-:Y:S02]  /*46d0*/  FMUL.FTZ R245, R241.reuse, R239.reuse ;  /* 0x000000eff1f57220 */ /* 0x0d0fe40000410000 */
[CC--:B0-----:R-:W-:Y:S02]  /*46e0*/  FMUL.FTZ R243, R241.reuse, R240.reuse ;  /* 0x000000f0f1f37220 */ /* 0x0c1fe40000410000 */
[----:B------:R-:W-:Y:S02]  /*46f0*/  @P3 FADD.FTZ R238, R238, R247 ;  /* 0x000000f7eeee3221 */ /* 0x000fe40000010000 */
[C---:B------:R-:W-:Y:S02]  /*4700*/  FFMA.FTZ R240, R242.reuse, R240, R245 ;  /* 0x000000f0f2f07223 */ /* 0x040fe400000100f5 */
[----:B------:R-:W-:Y:S01]  /*4710*/  @P3 FFMA.FTZ R242, R242, R239, -R243 ;  /* 0x000000eff2f23223 */ /* 0x000fe200000108f3 */
[----:B------:R-:W0:Y:S01]  /*4720*/  SHFL.UP PT, R245, R238, 0x2, RZ ;  /* 0x04400000eef57989 */ /* 0x000e2200000e00ff */
[----:B------:R-:W-:Y:S01]  /*4730*/  FMUL.FTZ R136, R22, R136 ;  /* 0x0000008816887220 */ /* 0x000fe20000410000 */
[----:B------:R-:W-:Y:S01]  /*4740*/  FSEL R241, R241, R240, !P3 ;  /* 0x000000f0f1f17208 */ /* 0x000fe20005800000 */
[C---:B------:R-:W-:Y:S01]  /*4750*/  FMUL.FTZ R134, R23.reuse, R134 ;  /* 0x0000008617867220 */ /* 0x040fe20000410000 */
[----:B------:R-:W1:Y:S01]  /*4760*/  SHFL.UP PT, R243, R244, 0x2, RZ ;  /* 0x04400000f4f37989 */ /* 0x000e6200000e00ff */
[----:B------:R-:W-:Y:S01]  /*4770*/  ISETP.GE.AND P3, PT, R164, 0x2, PT ;  /* 0x00000002a400780c */ /* 0x000fe20003f66270 */
[----:B------:R-:W-:-:S02]  /*4780*/  FMUL.FTZ R135, R23, R135 ;  /* 0x0000008717877220 */ /* 0x000fc40000410000 */
[----:B------:R-:W3:Y:S01]  /*4790*/  SHFL.UP PT, R239, R242, 0x2, RZ ;  /* 0x04400000f2ef7989 */ /* 0x000ee200000e00ff */
[C---:B------:R-:W-:Y:S02]  /*47a0*/  FMUL.FTZ R133, R24.reuse, R133 ;  /* 0x0000008518857220 */ /* 0x040fe40000410000 */
[----:B------:R-:W-:Y:S01]  /*47b0*/  FMUL.FTZ R132, R24, R132 ;  /* 0x0000008418847220 */ /* 0x000fe20000410000 */
[----:B------:R-:W4:Y:S01]  /*47c0*/  SHFL.UP PT, R240, R241, 0x2, RZ ;  /* 0x04400000f1f07989 */ /* 0x000f2200000e00ff */
[C---:B------:R-:W-:Y:S02]  /*47d0*/  FMUL.FTZ R130, R25.reuse, R130 ;  /* 0x0000008219827220 */ /* 0x040fe40000410000 */
[----:B------:R-:W-:Y:S02]  /*47e0*/  FMUL.FTZ R131, R25, R131 ;  /* 0x0000008319837220 */ /* 0x000fe40000410000 */
[C---:B------:R-:W-:Y:S02]  /*47f0*/  FMUL.FTZ R129, R26.reuse, R129 ;  /* 0x000000811a817220 */ /* 0x040fe40000410000 */
[----:B------:R-:W-:-:S02]  /*4800*/  FMUL.FTZ R128, R26, R128 ;  /* 0x000000801a807220 */ /* 0x000fc40000410000 */
[C---:B------:R-:W-:Y:S02]  /*4810*/  FMUL.FTZ R126, R27.reuse, R126 ;  /* 0x0000007e1b7e7220 */ /* 0x040fe40000410000 */
[----:B------:R-:W-:Y:S02]  /*4820*/  FMUL.FTZ R127, R27, R127 ;  /* 0x0000007f1b7f7220 */ /* 0x000fe40000410000 */
[C---:B0-----:R-:W-:Y:S02]  /*4830*/  FMUL.FTZ R246, R241.reuse, R245 ;  /* 0x000000f5f1f67220 */ /* 0x041fe40000410000 */
[----:B------:R-:W-:Y:S02]  /*4840*/  FMUL.FTZ R125, R28, R125 ;  /* 0x0000007d1c7d7220 */ /* 0x000fe40000410000 */
[-C--:B-1----:R-:W-:Y:S02]  /*4850*/  FMUL.FTZ R247, R241, R243.reuse ;  /* 0x000000f3f1f77220 */ /* 0x082fe40000410000 */
[----:B------:R-:W-:-:S02]  /*4860*/  FFMA.FTZ R243, R242, R243, -R246 ;  /* 0x000000f3f2f37223 */ /* 0x000fc400000108f6 */
[----:B------:R-:W-:Y:S02]  /*4870*/  FFMA.FTZ R247, R242, R245, R247 ;  /* 0x000000f5f2f77223 */ /* 0x000fe400000100f7 */
[C---:B---3--:R-:W-:Y:S02]  /*4880*/  FMUL.FTZ R245, R241.reuse, R239 ;  /* 0x000000eff1f57220 */ /* 0x048fe40000410000 */
[----:B------:R-:W-:Y:S02]  /*4890*/  @P3 FADD.FTZ R238, R238, R247 ;  /* 0x000000f7eeee3221 */ /* 0x000fe40000010000 */
[----:B------:R-:W-:Y:S02]  /*48a0*/  @P3 FADD.FTZ R244, R244, R243 ;  /* 0x000000f3f4f43221 */ /* 0x000fe40000010000 */
[-C--:B----4-:R-:W-:Y:S02]  /*48b0*/  FMUL.FTZ R243, R241, R240.reuse ;  /* 0x000000f0f1f37220 */ /* 0x090fe40000410000 */
[----:B------:R-:W-:-:S02]  /*48c0*/  FFMA.FTZ R240, R242, R240, R245 ;  /* 0x000000f0f2f07223 */ /* 0x000fc400000100f5 */
[----:B------:R-:W0:Y:S01]  /*48d0*/  SHFL.UP PT, R245, R238, 0x4, RZ ;  /* 0x04800000eef57989 */ /* 0x000e2200000e00ff */
[----:B------:R-:W-:Y:S02]  /*48e0*/  @P3 FFMA.FTZ R242, R242, R239, -R243 ;  /* 0x000000eff2f23223 */ /* 0x000fe400000108f3 */
[----:B------:R-:W-:Y:S01]  /*48f0*/  FSEL R240, R241, R240, !P3 ;  /* 0x000000f0f1f07208 */ /* 0x000fe20005800000 */
[----:B------:R-:W1:Y:S01]  /*4900*/  SHFL.UP PT, R243, R244, 0x4, RZ ;  /* 0x04800000f4f37989 */ /* 0x000e6200000e00ff */
[----:B------:R-:W-:Y:S01]  /*4910*/  ISETP.GE.AND P3, PT, R164, 0x4, PT ;  /* 0x00000004a400780c */ /* 0x000fe20003f66270 */
[----:B------:R-:W-:Y:S02]  /*4920*/  FMUL.FTZ R124, R28, R124 ;  /* 0x0000007c1c7c7220 */ /* 0x000fe40000410000 */
[----:B------:R-:W3:Y:S01]  /*4930*/  SHFL.UP PT, R239, R242, 0x4, RZ ;  /* 0x04800000f2ef7989 */ /* 0x000ee200000e00ff */
[C---:B------:R-:W-:Y:S02]  /*4940*/  FMUL.FTZ R122, R29.reuse, R122 ;  /* 0x0000007a1d7a7220 */ /* 0x040fe40000410000 */
[----:B------:R-:W-:Y:S01]  /*4950*/  FMUL.FTZ R123, R29, R123 ;  /* 0x0000007b1d7b7220 */ /* 0x000fe20000410000 */
[----:B------:R-:W4:Y:S01]  /*4960*/  SHFL.UP PT, R241, R240, 0x4, RZ ;  /* 0x04800000f0f17989 */ /* 0x000f2200000e00ff */
[----:B------:R-:W-:-:S02]  /*4970*/  FMUL.FTZ R121, R30, R121 ;  /* 0x000000791e797220 */ /* 0x000fc40000410000 */
[----:B------:R-:W-:Y:S02]  /*4980*/  FMUL.FTZ R120, R30, R120 ;  /* 0x000000781e787220 */ /* 0x000fe40000410000 */
[C---:B0-----:R-:W-:Y:S02]  /*4990*/  FMUL.FTZ R246, R240.reuse, R245 ;  /* 0x000000f5f0f67220 */ /* 0x041fe40000410000 */
[-C--:B-1----:R-:W-:Y:S02]  /*49a0*/  FMUL.FTZ R247, R240, R243.reuse ;  /* 0x000000f3f0f77220 */ /* 0x082fe40000410000 */
[C---:B------:R-:W-:Y:S02]  /*49b0*/  FFMA.FTZ R243, R242.reuse, R243, -R246 ;  /* 0x000000f3f2f37223 */ /* 0x040fe400000108f6 */
[----:B------:R-:W-:Y:S02]  /*49c0*/  FFMA.FTZ R247, R242, R245, R247 ;  /* 0x000000f5f2f77223 */ /* 0x000fe400000100f7 */
[----:B------:R-:W-:-:S02]  /*49d0*/  @P3 FADD.FTZ R244, R244, R243 ;  /* 0x000000f3f4f43221 */ /* 0x000fc40000010000 */
[----:B---3--:R-:W-:Y:S02]  /*49e0*/  FMUL.FTZ R243, R240, R239 ;  /* 0x000000eff0f37220 */ /* 0x008fe40000410000 */
[----:B------:R-:W-:Y:S02]  /*49f0*/  @P3 FADD.FTZ R238, R238, R247 ;  /* 0x000000f7eeee3221 */ /* 0x000fe40000010000 */
[-C--:B----4-:R-:W-:Y:S02]  /*4a00*/  FFMA.FTZ R243, R242, R241.reuse, R243 ;  /* 0x000000f1f2f37223 */ /* 0x090fe400000100f3 */
[C---:B------:R-:W-:Y:S01]  /*4a10*/  FMUL.FTZ R241, R240.reuse, R241 ;  /* 0x000000f1f0f17220 */ /* 0x040fe20000410000 */
[----:B------:R-:W0:Y:S02]  /*4a20*/  SHFL.UP PT, R245, R238, 0x8, RZ ;  /* 0x05000000eef57989 */ /* 0x000e2400000e00ff */
[----:B------:R-:W-:Y:S01]  /*4a30*/  FSEL R243, R240, R243, !P3 ;  /* 0x000000f3f0f37208 */ /* 0x000fe20005800000 */
[----:B------:R-:W-:Y:S01]  /*4a40*/  @P3 FFMA.FTZ R242, R242, R239, -R241 ;  /* 0x000000eff2f23223 */ /* 0x000fe200000108f1 */
[----:B------:R-:W-:Y:S01]  /*4a50*/  ISETP.GE.AND P3, PT, R164, 0x8, PT ;  /* 0x00000008a400780c */ /* 0x000fe20003f66270 */
[----:B------:R-:W1:Y:S04]  /*4a60*/  SHFL.UP PT, R241, R244, 0x8, RZ ;  /* 0x05000000f4f17989 */ /* 0x000e6800000e00ff */
[----:B------:R-:W3:Y:S04]  /*4a70*/  SHFL.UP PT, R239, R242, 0x8, RZ ;  /* 0x05000000f2ef7989 */ /* 0x000ee800000e00ff */
[----:B------:R-:W4:Y:S01]  /*4a80*/  SHFL.UP PT, R240, R243, 0x8, RZ ;  /* 0x05000000f3f07989 */ /* 0x000f2200000e00ff */
[----:B0-----:R-:W-:-:S02]  /*4a90*/  FMUL.FTZ R246, R243, R245 ;  /* 0x000000f5f3f67220 */ /* 0x001fc40000410000 */
[CC--:B-1----:R-:W-:Y:S02]  /*4aa0*/  FMUL.FTZ R248, R243.reuse, R241.reuse ;  /* 0x000000f1f3f87220 */ /* 0x0c2fe40000410000 */
[C---:B------:R-:W-:Y:S02]  /*4ab0*/  FFMA.FTZ R247, R242.reuse, R241, -R246 ;  /* 0x000000f1f2f77223 */ /* 0x040fe400000108f6 */
[C---:B------:R-:W-:Y:S02]  /*4ac0*/  FFMA.FTZ R249, R242.reuse, R245, R248 ;  /* 0x000000f5f2f97223 */ /* 0x040fe400000100f8 */
        /* <DEDUP_REMOVED lines=14> */
[C---:B---3--:R-:W-:Y:S02]  /*4bb0*/  FFMA.FTZ R249, R242.reuse, R241, R246 ;  /* 0x000000f1f2f97223 */ /* 0x048fe400000100f6 */
[----:B----4-:R-:W-:-:S03]  /*4bc0*/  FFMA.FTZ R247, R242, R243, -R247 ;  /* 0x000000f3f2f77223 */ /* 0x010fc600000108f7 */
[C---:B------:R-:W-:Y:S01]  /*4bd0*/  FSEL R249, R240.reuse, R249, !P3 ;  /* 0x000000f9f0f97208 */ /* 0x040fe20005800000 */
[C---:B------:R-:W-:Y:S02]  /*4be0*/  FMUL.FTZ R246, R240.reuse, R243 ;  /* 0x000000f3f0f67220 */ /* 0x040fe40000410000 */
[----:B------:R-:W-:Y:S02]  /*4bf0*/  FMUL.FTZ R243, R240, R241 ;  /* 0x000000f1f0f37220 */ /* 0x000fe40000410000 */
[C---:B------:R-:W-:Y:S01]  /*4c00*/  FFMA.FTZ R241, R242.reuse, R245, R246 ;  /* 0x000000f5f2f17223 */ /* 0x040fe200000100f6 */
[----:B------:R-:W0:Y:S01]  /*4c10*/  SHFL.UP PT, R240, R249, 0x1, RZ ;  /* 0x04200000f9f07989 */ /* 0x000e2200000e00ff */
[----:B------:R-:W-:Y:S02]  /*4c20*/  @P3 FFMA.FTZ R242, R242, R239, -R243 ;  /* 0x000000eff2f23223 */ /* 0x000fe400000108f3 */
[----:B------:R-:W-:Y:S01]  /*4c30*/  @P3 FADD.FTZ R244, R244, R247 ;  /* 0x000000f7f4f43221 */ /* 0x000fe20000010000 */
[----:B------:R-:W1:Y:S01]  /*4c40*/  SHFL.IDX PT, R243, R184, RZ, 0x1f ;  /* 0x00001fffb8f37589 */ /* 0x000e6200000e0000 */
[----:B------:R-:W-:-:S02]  /*4c50*/  FMUL.FTZ R245, R216, R147 ;  /* 0x00000093d8f57220 */ /* 0x000fc40000410000 */
[----:B--2---:R-:W-:Y:S01]  /*4c60*/  FMUL.FTZ R247, R214, R179 ;  /* 0x000000b3d6f77220 */ /* 0x004fe20000410000 */
[----:B------:R-:W2:Y:S01]  /*4c70*/  SHFL.UP PT, R242, R242, 0x1, RZ ;  /* 0x04200000f2f27989 */ /* 0x000ea200000e00ff */
[----:B------:R-:W-:Y:S01]  /*4c80*/  @P3 FADD.FTZ R238, R238, R241 ;  /* 0x000000f1eeee3221 */ /* 0x000fe20000010000 */
[----:B------:R-:W-:Y:S02]  /*4c90*/  ISETP.NE.AND P3, PT, R168, 0x1f, PT ;  /* 0x0000001fa800780c */ /* 0x000fe40003f65270 */
[----:B------:R-:W3:Y:S04]  /*4ca0*/  SHFL.UP PT, R244, R244, 0x1, RZ ;  /* 0x04200000f4f47989 */ /* 0x000ee800000e00ff */
[----:B------:R-:W4:Y:S01]  /*4cb0*/  SHFL.UP PT, R238, R238, 0x1, RZ ;  /* 0x04200000eeee7989 */ /* 0x000f2200000e00ff */
[----:B0-----:R-:W-:-:S02]  /*4cc0*/  FMUL.FTZ R239, R240, R185 ;  /* 0x000000b9f0ef7220 */ /* 0x001fc40000410000 */
[-C--:B-1----:R-:W-:Y:S02]  /*4cd0*/  FMUL.FTZ R240, R240, R243.reuse ;  /* 0x000000f3f0f07220 */ /* 0x082fe40000410000 */
[----:B--2---:R-:W-:-:S04]  /*4ce0*/  FFMA.FTZ R239, R242, R243, -R239 ;  /* 0x000000f3f2ef7223 */ /* 0x004fc800000108ef */
[----:B---3--:R-:W-:Y:S02]  /*4cf0*/  @P1 FADD.FTZ R243, R244, R239 ;  /* 0x000000eff4f31221 */ /* 0x008fe40000010000 */
[----:B------:R-:W-:Y:S02]  /*4d00*/  FMUL.FTZ R239, R17, R146 ;  /* 0x0000009211ef7220 */ /* 0x000fe40000410000 */
[C---:B------:R-:W-:Y:S02]  /*4d10*/  FMUL.FTZ R146, R214.reuse, R147 ;  /* 0x00000093d6927220 */ /* 0x040fe40000410000 */
        /* <DEDUP_REMOVED lines=8> */
[----:B------:R-:W-:-:S02]  /*4da0*/  FMUL.FTZ R184, R214, -R178 ;  /* 0x800000b2d6b87220 */ /* 0x000fc40000410000 */
[----:B------:R-:W-:Y:S02]  /*4db0*/  FADD.FTZ R245, R142, R245 ;  /* 0x000000f58ef57221 */ /* 0x000fe40000010000 */
[C---:B------:R-:W-:Y:S02]  /*4dc0*/  FFMA.FTZ R244, R216.reuse, -R179, R184 ;  /* 0x800000b3d8f47223 */ /* 0x040fe400000100b8 */
[----:B------:R-:W-:Y:S02]  /*4dd0*/  FFMA.FTZ R184, R216, R178, -R247 ;  /* 0x000000b2d8b87223 */ /* 0x000fe400000108f7 */
[C---:B------:R-:W-:Y:S02]  /*4de0*/  FMUL.FTZ R246, R169.reuse, -R244 ;  /* 0x800000f4a9f67220 */ /* 0x040fe40000410000 */
[----:B------:R-:W-:Y:S02]  /*4df0*/  FMUL.FTZ R247, R169, -R184 ;  /* 0x800000b8a9f77220 */ /* 0x000fe40000410000 */
[----:B------:R-:W-:-:S02]  /*4e00*/  FADD.FTZ R146, -R143, R146 ;  /* 0x000000928f927221 */ /* 0x000fc40000010100 */
[C---:B------:R-:W-:Y:S02]  /*4e10*/  FFMA.FTZ R244, R171.reuse, R244, R247 ;  /* 0x000000f4abf47223 */ /* 0x040fe400000100f7 */
[CC--:B------:R-:W-:Y:S02]  /*4e20*/  FMUL.FTZ R247, R172.reuse, -R245.reuse ;  /* 0x800000f5acf77220 */ /* 0x0c0fe40000410000 */
[----:B------:R-:W-:Y:S02]  /*4e30*/  FFMA.FTZ R184, R171, R184, -R246 ;  /* 0x000000b8abb87223 */ /* 0x000fe400000108f6 */
        /* <DEDUP_REMOVED lines=9> */
[----:B------:R-:W-:Y:S02]  /*4ed0*/  FFMA.FTZ R244, R173, R244, R246 ;  /* 0x000000f4adf47223 */ /* 0x000fe400000100f6 */
[CC--:B------:R-:W-:Y:S02]  /*4ee0*/  FMUL.FTZ R246, R174.reuse, -R245.reuse ;  /* 0x800000f5aef67220 */ /* 0x0c0fe40000410000 */
[C---:B------:R-:W-:Y:S02]  /*4ef0*/  FFMA.FTZ R245, R175.reuse, R245, -R146 ;  /* 0x000000f5aff57223 */ /* 0x040fe40000010892 */
[----:B------:R-:W-:Y:S02]  /*4f00*/  FFMA.FTZ R248, R175, R248, R246 ;  /* 0x000000f8aff87223 */ /* 0x000fe400000100f6 */
[----:B------:R-:W-:Y:S02]  /*4f10*/  FMUL.FTZ R246, R174, -R184 ;  /* 0x800000b8aef67220 */ /* 0x000fe40000410000 */
[----:B------:R-:W-:-:S02]  /*4f20*/  FADD.FTZ R245, R138, R245 ;  /* 0x000000f58af57221 */ /* 0x000fc40000010000 */
[-C--:B------:R-:W-:Y:S02]  /*4f30*/  FMUL.FTZ R146, R174, -R244.reuse ;  /* 0x800000f4ae927220 */ /* 0x080fe40000410000 */
        /* <DEDUP_REMOVED lines=13> */
[----:B------:R-:W-:Y:S02]  /*5010*/  FFMA.FTZ R244, R177, R244, R246 ;  /* 0x000000f4b1f47223 */ /* 0x000fe400000100f6 */
[-C--:B------:R-:W-:Y:S02]  /*5020*/  FMUL.FTZ R246, R182, -R245.reuse ;  /* 0x800000f5b6f67220 */ /* 0x080fe40000410000 */
[C---:B------:R-:W-:Y:S02]  /*5030*/  FFMA.FTZ R245, R183.reuse, R245, -R146 ;  /* 0x000000f5b7f57223 */ /* 0x040fe40000010892 */
[----:B------:R-:W-:-:S02]  /*5040*/  FFMA.FTZ R248, R183, R248, R246 ;  /* 0x000000f8b7f87223 */ /* 0x000fc400000100f6 */
[----:B------:R-:W-:Y:S02]  /*5050*/  FMUL.FTZ R246, R182, -R184 ;  /* 0x800000b8b6f67220 */ /* 0x000fe40000410000 */
[----:B------:R-:W-:Y:S02]  /*5060*/  FADD.FTZ R245, R134, R245 ;  /* 0x000000f586f57221 */ /* 0x000fe40000010000 */
[-C--:B------:R-:W-:Y:S02]  /*5070*/  FMUL.FTZ R146, R182, -R244.reuse ;  /* 0x800000f4b6927220 */ /* 0x080fe40000410000 */
[----:B------:R-:W-:Y:S02]  /*5080*/  FADD.FTZ R248, -R135, R248 ;  /* 0x000000f887f87221 */ /* 0x000fe40000010100 */
[----:B------:R-:W-:Y:S02]  /*5090*/  FFMA.FTZ R244, R183, R244, R246 ;  /* 0x000000f4b7f47223 */ /* 0x000fe400000100f6 */
[----:B------:R-:W-:-:S02]  /*50a0*/  FMUL.FTZ R246, R186, -R245 ;  /* 0x800000f5baf67220 */ /* 0x000fc40000410000 */
[----:B------:R-:W-:Y:S02]  /*50b0*/  FFMA.FTZ R184, R183, R184, -R146 ;  /* 0x000000b8b7b87223 */ /* 0x000fe40000010892 */
[CC--:B------:R-:W-:Y:S02]  /*50c0*/  FMUL.FTZ R146, R186.reuse, -R248.reuse ;  /* 0x800000f8ba927220 */ /* 0x0c0fe40000410000 */
        /* <DEDUP_REMOVED lines=65> */
[C---:B------:R-:W-:Y:S02]  /*54e0*/  FFMA.FTZ R184, R199.reuse, R184, -R146 ;  /* 0x000000b8c7b87223 */ /* 0x040fe40000010892 */
[----:B------:R-:W-:Y:S02]  /*54f0*/  FADD.FTZ R245, R120, R245 ;  /* 0x000000f578f57221 */ /* 0x000fe40000010000 */
[C---:B------:R-:W-:Y:S02]  /*5500*/  FMUL.FTZ R146, R200.reuse, -R248 ;  /* 0x800000f8c8927220 */ /* 0x040fe40000410000 */
[----:B------:R-:W-:Y:S02]  /*5510*/  FFMA.FTZ R244, R199, R244, R246 ;  /* 0x000000f4c7f47223 */ /* 0x000fe400000100f6 */
[----:B------:R-:W-:-:S02]  /*5520*/  FMUL.FTZ R246, R200, -R245 ;  /* 0x800000f5c8f67220 */ /* 0x000fc40000410000 */
[C---:B------:R-:W-:Y:S02]  /*5530*/  FFMA.FTZ R245, R201.reuse, R245, -R146 ;  /* 0x000000f5c9f57223 */ /* 0x040fe40000010892 */
[C---:B------:R-:W-:Y:S02]  /*5540*/  FMUL.FTZ R146, R200.reuse, -R184 ;  /* 0x800000b8c8927220 */ /* 0x040fe40000410000 */
[C---:B------:R-:W-:Y:S02]  /*5550*/  FFMA.FTZ R247, R201.reuse, R248, R246 ;  /* 0x000000f8c9f77223 */ /* 0x040fe400000100f6 */
[-C--:B------:R-:W-:Y:S02]  /*5560*/  FMUL.FTZ R246, R200, -R244.reuse ;  /* 0x800000f4c8f67220 */ /* 0x080fe40000410000 */
        /* <DEDUP_REMOVED lines=9> */
[C---:B------:R-:W-:Y:S02]  /*5600*/  FMUL.FTZ R241, R202.reuse, -R244 ;  /* 0x800000f4caf17220 */ /* 0x040fe40000410000 */
[-C--:B------:R-:W-:Y:S02]  /*5610*/  FMUL.FTZ R245, R202, -R246.reuse ;  /* 0x800000f6caf57220 */ /* 0x080fe40000410000 */
[C---:B------:R-:W-:Y:S02]  /*5620*/  FFMA.FTZ R241, R203.reuse, R246, -R241 ;  /* 0x000000f6cbf17223 */ /* 0x040fe400000108f1 */
[C---:B------:R-:W-:Y:S02]  /*5630*/  FFMA.FTZ R245, R203.reuse, R244, R245 ;  /* 0x000000f4cbf57223 */ /* 0x040fe400000100f5 */
[----:B------:R-:W-:Y:S01]  /*5640*/  FFMA.FTZ R119, R203, R119, R248 ;  /* 0x00000077cb777223 */ /* 0x000fe200000100f8 */
[----:B------:R0:W1:Y:S01]  /*5650*/  SHFL.DOWN PT, R118, R241, 0x1, 0x1f ;  /* 0x08201f00f1767f89 */ /* 0x00006200000e0000 */
[----:B------:R-:W-:-:S02]  /*5660*/  FMUL.FTZ R244, R32, R116 ;  /* 0x0000007420f47220 */ /* 0x000fc40000410000 */
[----:B------:R-:W-:Y:S01]  /*5670*/  FMUL.FTZ R246, R32, R117 ;  /* 0x0000007520f67220 */ /* 0x000fe20000410000 */
[----:B------:R0:W2:Y:S01]  /*5680*/  SHFL.DOWN PT, R116, R245, 0x1, 0x1f ;  /* 0x08201f00f5747f89 */ /* 0x0000a200000e0000 */
[----:B------:R-:W-:Y:S02]  /*5690*/  FADD.FTZ R247, R244, R247 ;  /* 0x000000f7f4f77221 */ /* 0x000fe40000010000 */
[----:B------:R-:W-:-:S03]  /*56a0*/  FADD.FTZ R248, -R246, R119 ;  /* 0x00000077f6f87221 */ /* 0x000fc60000010100 */
[----:B------:R0:W3:Y:S04]  /*56b0*/  SHFL.DOWN PT, R252, R247, 0x1, 0x1f ;  /* 0x08201f00f7fc7f89 */ /* 0x0000e800000e0000 */
[----:B------:R0:W0:Y:S01]  /*56c0*/  SHFL.DOWN PT, R119, R248, 0x1, 0x1f ;  /* 0x08201f00f8777f89 */ /* 0x00002200000e0000 */
[----:B------:R-:W-:Y:S05]  /*56d0*/  @!P3 BRA `(.L_x_10745) ;  /* 0x000000b00000b947 */ /* 0x000fea0003800000 */
[C---:B0---4-:R-:W-:Y:S02]  /*56e0*/  FMUL.FTZ R250, R245.reuse, R119 ;  /* 0x00000077f5fa7220 */ /* 0x051fe40000410000 */
[----:B--2---:R-:W-:Y:S02]  /*56f0*/  FMUL.FTZ R117, R245, R116 ;  /* 0x00000074f5757220 */ /* 0x004fe40000410000 */
[-C--:B---3--:R-:W-:Y:S02]  /*5700*/  FFMA.FTZ R250, R241, R252.reuse, -R250 ;  /* 0x000000fcf1fa7223 */ /* 0x088fe400000108fa */
[----:B------:R-:W-:-:S02]  /*5710*/  FMUL.FTZ R252, R245, R252 ;  /* 0x000000fcf5fc7220 */ /* 0x000fc40000410000 */
[-C--:B-1----:R-:W-:Y:S02]  /*5720*/  FMUL.FTZ R245, R245, R118.reuse ;  /* 0x00000076f5f57220 */ /* 0x082fe40000410000 */
[C---:B------:R-:W-:Y:S02]  /*5730*/  FFMA.FTZ R117, R241.reuse, R118, -R117 ;  /* 0x00000076f1757223 */ /* 0x040fe40000010875 */
[C---:B------:R-:W-:Y:S02]  /*5740*/  FFMA.FTZ R119, R241.reuse, R119, R252 ;  /* 0x00000077f1777223 */ /* 0x040fe400000100fc */
[----:B------:R-:W-:Y:S01]  /*5750*/  FFMA.FTZ R245, R241, R116, R245 ;  /* 0x00000074f1f57223 */ /* 0x000fe200000100f5 */
[----:B------:R-:W-:Y:S01]  /*5760*/  MOV R241, R117 ;  /* 0x0000007500f17202 */ /* 0x000fe20000000f00 */
[----:B------:R-:W-:Y:S02]  /*5770*/  FADD.FTZ R247, R247, R250 ;  /* 0x000000faf7f77221 */ /* 0x000fe40000010000 */
[----:B------:R-:W-:-:S02]  /*5780*/  FADD.FTZ R248, R248, R119 ;  /* 0x00000077f8f87221 */ /* 0x000fc40000010000 */
.L_x_10745:
[----:B----4-:R-:W-:Y:S05]  /*5790*/  BSYNC B0 ;  /* 0x0000000000007941 */ /* 0x010fea0003800000 */
.L_x_10744:
[----:B--2---:R-:W-:Y:S01]  /*57a0*/  MOV R116, UR26 ;  /* 0x0000001a00747c02 */ /* 0x004fe20008000f00 */
[----:B------:R-:W-:Y:S01]  /*57b0*/  FFMA.FTZ R117, R242, R185, R240 ;  /* 0x000000b9f2757223 */ /* 0x000fe200000100f0 */
[----:B------:R-:W-:Y:S01]  /*57c0*/  USHF.L.U32 UR36, UR7, 0x4, URZ ;  /* 0x0000000407247899 */ /* 0x000fe2000800063f */
[----:B01----:R-:W-:Y:S01]  /*57d0*/  CS2R R118, SRZ ;  /* 0x0000000000767805 */ /* 0x003fe2000001ff00 */
[----:B------:R-:W-:Y:S01]  /*57e0*/  ISETP.GE.OR P0, PT, R116, c[0x0][0x174], P0 ;  /* 0x00005d0074007a0c */ /* 0x000fe20000706670 */
[----:B------:R-:W-:Y:S01]  /*57f0*/  @P1 FADD.FTZ R185, R238, R117 ;  /* 0x00000075eeb91221 */ /* 0x000fe20000010000 */
[----:B------:R-:W-:Y:S01]  /*5800*/  HFMA2.MMA R117, -RZ, RZ, 0, 0 ;  /* 0x00000000ff757435 */ /* 0x000fe200000001ff */
[----:B------:R-:W-:Y:S01]  /*5810*/  MOV R116, 0x3f800000 ;  /* 0x3f80000000747802 */ /* 0x000fe20000000f00 */
[----:B------:R0:W1:Y:S01]  /*5820*/  SHFL.DOWN PT, R240, R241, 0x2, 0x1f ;  /* 0x08401f00f1f07f89 */ /* 0x00006200000e0000 */
[----:B------:R-:W-:Y:S01]  /*5830*/  ISETP.GT.U32.AND P1, PT, R168, 0x1d, PT ;  /* 0x0000001da800780c */ /* 0x000fe20003f24070 */
[C---:B------:R-:W-:Y:S01]  /*5840*/  FMUL.FTZ R238, R181.reuse, R185 ;  /* 0x000000b9b5ee7220 */ /* 0x040fe20000410000 */
[----:B------:R-:W-:Y:S01]  /*5850*/  BSSY B0, `(.L_x_10746) ;  /* 0x0000013000007945 */ /* 0x000fe20003800000 */
[----:B------:R0:W2:Y:S01]  /*5860*/  SHFL.DOWN PT, R242, R245, 0x2, 0x1f ;  /* 0x08401f00f5f27f89 */ /* 0x0000a200000e0000 */
[----:B------:R-:W-:-:S02]  /*5870*/  FMUL.FTZ R181, R181, R243 ;  /* 0x000000f3b5b57220 */ /* 0x000fc40000410000 */
[----:B------:R-:W-:Y:S01]  /*5880*/  FFMA.FTZ R238, R180, R243, -R238 ;  /* 0x000000f3b4ee7223 */ /* 0x000fe200000108ee */
[----:B---3--:R0:W3:Y:S04]  /*5890*/  SHFL.DOWN PT, R252, R247, 0x2, 0x1f ;  /* 0x08401f00f7fc7f89 */ /* 0x0080e800000e0000 */
[----:B------:R-:W4:Y:S04]  /*58a0*/  @!P0 LDS.128 R116, [UR36+0x5750] ;  /* 0x00575024ff748984 */ /* 0x000f280008000c00 */
[----:B------:R0:W0:Y:S01]  /*58b0*/  SHFL.DOWN PT, R249, R248, 0x2, 0x1f ;  /* 0x08401f00f8f97f89 */ /* 0x00002200000e0000 */
[----:B------:R-:W-:Y:S05]  /*58c0*/  @P1 BRA `(.L_x_10747) ;  /* 0x000000b000001947 */ /* 0x000fea0003800000 */
[C---:B0-----:R-:W-:Y:S02]  /*58d0*/  FMUL.FTZ R250, R245.reuse, R249 ;  /* 0x000000f9f5fa7220 */ /* 0x041fe40000410000 */
[----:B--2---:R-:W-:-:S02]  /*58e0*/  FMUL.FTZ R243, R245, R242 ;  /* 0x000000f2f5f37220 */ /* 0x004fc40000410000 */
[-C--:B---3--:R-:W-:Y:S02]  /*58f0*/  FFMA.FTZ R250, R241, R252.reuse, -R250 ;  /* 0x000000fcf1fa7223 */ /* 0x088fe400000108fa */
[C---:B------:R-:W-:Y:S02]  /*5900*/  FMUL.FTZ R252, R245.reuse, R252 ;  /* 0x000000fcf5fc7220 */ /* 0x040fe40000410000 */
[-C--:B-1----:R-:W-:Y:S02]  /*5910*/  FMUL.FTZ R245, R245, R240.reuse ;  /* 0x000000f0f5f57220 */ /* 0x082fe40000410000 */
[C---:B------:R-:W-:Y:S02]  /*5920*/  FFMA.FTZ R243, R241.reuse, R240, -R243 ;  /* 0x000000f0f1f37223 */ /* 0x040fe400000108f3 */
[C---:B------:R-:W-:Y:S02]  /*5930*/  FFMA.FTZ R249, R241.reuse, R249, R252 ;  /* 0x000000f9f1f97223 */ /* 0x040fe400000100fc */
[----:B------:R-:W-:Y:S01]  /*5940*/  FFMA.FTZ R245, R241, R242, R245 ;  /* 0x000000f2f1f57223 */ /* 0x000fe200000100f5 */
[----:B------:R-:W-:Y:S01]  /*5950*/  MOV R241, R243 ;  /* 0x000000f300f17202 */ /* 0x000fe20000000f00 */
[----:B------:R-:W-:-:S02]  /*5960*/  FADD.FTZ R247, R247, R250 ;  /* 0x000000faf7f77221 */ /* 0x000fc40000010000 */
[----:B------:R-:W-:Y:S02]  /*5970*/  FADD.FTZ R248, R248, R249 ;  /* 0x000000f9f8f87221 */ /* 0x000fe40000010000 */
.L_x_10747:
[----:B------:R-:W-:Y:S05]  /*5980*/  BSYNC B0 ;  /* 0x0000000000007941 */ /* 0x000fea0003800000 */
.L_x_10746:
[----:B------:R-:W-:Y:S01]  /*5990*/  ISETP.GT.U32.AND P0, PT, R168, 0x1b, PT ;  /* 0x0000001ba800780c */ /* 0x000fe20003f04070 */
[----:B-1----:R1:W4:Y:S01]  /*59a0*/  SHFL.DOWN PT, R240, R241, 0x4, 0x1f ;  /* 0x08801f00f1f07f89 */ /* 0x00232200000e0000 */
[----:B------:R-:W-:Y:S03]  /*59b0*/  BSSY B0, `(.L_x_10748) ;  /* 0x0000010000007945 */ /* 0x000fe60003800000 */
[----:B--2---:R1:W2:Y:S04]  /*59c0*/  SHFL.DOWN PT, R242, R245, 0x4, 0x1f ;  /* 0x08801f00f5f27f89 */ /* 0x0042a800000e0000 */
[----:B---3--:R1:W3:Y:S04]  /*59d0*/  SHFL.DOWN PT, R252, R247, 0x4, 0x1f ;  /* 0x08801f00f7fc7f89 */ /* 0x0082e800000e0000 */
[----:B0-----:R1:W0:Y:S01]  /*59e0*/  SHFL.DOWN PT, R249, R248, 0x4, 0x1f ;  /* 0x08801f00f8f97f89 */ /* 0x00122200000e0000 */
[----:B------:R-:W-:Y:S05]  /*59f0*/  @P0 BRA `(.L_x_10749) ;  /* 0x000000b000000947 */ /* 0x000fea0003800000 */
[C---:B0-----:R-:W-:Y:S02]  /*5a00*/  FMUL.FTZ R250, R245.reuse, R249 ;  /* 0x000000f9f5fa7220 */ /* 0x041fe40000410000 */
[----:B--2---:R-:W-:-:S02]  /*5a10*/  FMUL.FTZ R243, R245, R242 ;  /* 0x000000f2f5f37220 */ /* 0x004fc40000410000 */
[-C--:B---3--:R-:W-:Y:S02]  /*5a20*/  FFMA.FTZ R250, R241, R252.reuse, -R250 ;  /* 0x000000fcf1fa7223 */ /* 0x088fe400000108fa */
        /* <DEDUP_REMOVED lines=8> */
.L_x_10749:
[----:B------:R-:W-:Y:S05]  /*5ab0*/  BSYNC B0 ;  /* 0x0000000000007941 */ /* 0x000fea0003800000 */
.L_x_10748:
[----:B------:R-:W-:Y:S01]  /*5ac0*/  ISETP.GT.U32.AND P0, PT, R168, 0x17, PT ;  /* 0x00000017a800780c */ /* 0x000fe20003f04070 */
[----:B----4-:R4:W1:Y:S01]  /*5ad0*/  SHFL.DOWN PT, R240, R241, 0x8, 0x1f ;  /* 0x09001f00f1f07f89 */ /* 0x01086200000e0000 */
        /* <DEDUP_REMOVED lines=16> */
.L_x_10751:
[----:B------:R-:W-:Y:S05]  /*5be0*/  BSYNC B0 ;  /* 0x0000000000007941 */ /* 0x000fea0003800000 */
.L_x_10750:
[----:B------:R-:W-:Y:S01]  /*5bf0*/  ISETP.GT.U32.AND P0, PT, R168, 0xf, PT ;  /* 0x0000000fa800780c */ /* 0x000fe20003f04070 */
[----:B-1----:R1:W4:Y:S01]  /*5c00*/  SHFL.DOWN PT, R240, R241, 0x10, 0x1f ;  /* 0x0a001f00f1f07f89 */ /* 0x00232200000e0000 */
[----:B------:R-:W-:Y:S03]  /*5c10*/  BSSY B0, `(.L_x_10752) ;  /* 0x0000010000007945 */ /* 0x000fe60003800000 */
[----:B------:R1:W3:Y:S04]  /*5c20*/  SHFL.DOWN PT, R168, R245, 0x10, 0x1f ;  /* 0x0a001f00f5a87f89 */ /* 0x0002e800000e0000 */
[----:B------:R1:W2:Y:S04]  /*5c30*/  SHFL.DOWN PT, R250, R247, 0x10, 0x1f ;  /* 0x0a001f00f7fa7f89 */ /* 0x0002a800000e0000 */
[----:B---3--:R1:W3:Y:S01]  /*5c40*/  SHFL.DOWN PT, R252, R248, 0x10, 0x1f ;  /* 0x0a001f00f8fc7f89 */ /* 0x0082e200000e0000 */
[----:B------:R-:W-:Y:S05]  /*5c50*/  @P0 BRA `(.L_x_10753) ;  /* 0x000000b000000947 */ /* 0x000fea0003800000 */
[C---:B--23--:R-:W-:Y:S02]  /*5c60*/  FMUL.FTZ R242, R245.reuse, R252 ;  /* 0x000000fcf5f27220 */ /* 0x04cfe40000410000 */
[----:B------:R-:W-:-:S02]  /*5c70*/  FMUL.FTZ R243, R245, R168 ;  /* 0x000000a8f5f37220 */ /* 0x000fc40000410000 */
[-C--:B------:R-:W-:Y:S02]  /*5c80*/  FFMA.FTZ R242, R241, R250.reuse, -R242 ;  /* 0x000000faf1f27223 */ /* 0x080fe400000108f2 */
[C---:B------:R-:W-:Y:S02]  /*5c90*/  FMUL.FTZ R250, R245.reuse, R250 ;  /* 0x000000faf5fa7220 */ /* 0x040fe40000410000 */
[-C--:B-1--4-:R-:W-:Y:S02]  /*5ca0*/  FMUL.FTZ R245, R245, R240.reuse ;  /* 0x000000f0f5f57220 */ /* 0x092fe40000410000 */
[C---:B------:R-:W-:Y:S02]  /*5cb0*/  FFMA.FTZ R243, R241.reuse, R240, -R243 ;  /* 0x000000f0f1f37223 */ /* 0x040fe400000108f3 */
[C---:B0-----:R-:W-:Y:S02]  /*5cc0*/  FFMA.FTZ R249, R241.reuse, R252, R250 ;  /* 0x000000fcf1f97223 */ /* 0x041fe400000100fa */
[----:B------:R-:W-:Y:S01]  /*5cd0*/  FFMA.FTZ R245, R241, R168, R245 ;  /* 0x000000a8f1f57223 */ /* 0x000fe200000100f5 */
[----:B------:R-:W-:Y:S01]  /*5ce0*/  MOV R241, R243 ;  /* 0x000000f300f17202 */ /* 0x000fe20000000f00 */
[----:B------:R-:W-:-:S02]  /*5cf0*/  FADD.FTZ R247, R247, R242 ;  /* 0x000000f2f7f77221 */ /* 0x000fc40000010000 */
[----:B------:R-:W-:Y:S02]  /*5d00*/  FADD.FTZ R248, R248, R249 ;  /* 0x000000f9f8f87221 */ /* 0x000fe40000010000 */
.L_x_10753:
[----:B------:R-:W-:Y:S05]  /*5d10*/  BSYNC B0 ;  /* 0x0000000000007941 */ /* 0x000fea0003800000 */
.L_x_10752:
[----:B------:R-:W-:Y:S01]  /*5d20*/  FFMA.FTZ R180, R180, R185, R181 ;  /* 0x000000b9b4b47223 */ /* 0x000fe200000100b5 */
[----:B--2---:R-:W-:Y:S01]  /*5d30*/  SHFL.DOWN PT, R242, R247, 0x1, 0x1f ;  /* 0x08201f00f7f27f89 */ /* 0x004fe200000e0000 */
[----:B------:R-:W-:Y:S01]  /*5d40*/  FADD.FTZ R237, R237, R238 ;  /* 0x000000eeeded7221 */ /* 0x000fe20000010000 */
[----:B------:R-:W-:Y:S01]  /*5d50*/  ISETP.NE.AND P0, PT, R166, RZ, PT ;  /* 0x000000ffa600720c */ /* 0x000fe20003f05270 */
[----:B------:R-:W-:Y:S01]  /*5d60*/  FADD.FTZ R235, R235, R180 ;  /* 0x000000b4ebeb7221 */ /* 0x000fe20000010000 */
[----:B-1--4-:R-:W-:Y:S01]  /*5d70*/  SHFL.IDX PT, R247, R247, RZ, 0x1f ;  /* 0x00001ffff7f77589 */ /* 0x012fe200000e0000 */
[----:B------:R-:W-:Y:S01]  /*5d80*/  FMUL.FTZ R168, R202, R237 ;  /* 0x000000edcaa87220 */ /* 0x000fe20000410000 */
[----:B------:R-:W-:Y:S01]  /*5d90*/  LEA.HI.SX32 R205, R205, R166, 0x1b ;  /* 0x000000a6cdcd7211 */ /* 0x000fe200078fdaff */
[----:B------:R-:W-:Y:S01]  /*5da0*/  BSSY B0, `(.L_x_10754) ;  /* 0x0000305000007945 */ /* 0x000fe20003800000 */
[----:B------:R-:W1:Y:S01]  /*5db0*/  SHFL.IDX PT, R180, R245, RZ, 0x1f ;  /* 0x00001ffff5b47589 */ /* 0x000e6200000e0000 */
[----:B------:R-:W-:-:S03]  /*5dc0*/  FFMA.FTZ R168, R203, R235, R168 ;  /* 0x000000ebcba87223 */ /* 0x000fc600000100a8 */
[----:B------:R-:W-:Y:S01]  /*5dd0*/  SHFL.DOWN PT, R245, R245, 0x1, 0x1f ;  /* 0x08201f00f5f57f89 */ /* 0x000fe200000e0000 */
[----:B------:R-:W-:Y:S02]  /*5de0*/  FFMA.FTZ R234, R69, R234, R168 ;  /* 0x000000ea45ea7223 */ /* 0x000fe400000100a8 */
[----:B------:R-:W-:-:S04]  /*5df0*/  FMUL.FTZ R168, R202, R235 ;  /* 0x000000ebcaa87220 */ /* 0x000fc80000410000 */
[----:B------:R-:W-:-:S04]  /*5e00*/  FFMA.FTZ R168, R203, R237, -R168 ;  /* 0x000000edcba87223 */ /* 0x000fc800000108a8 */
[----:B------:R-:W-:Y:S02]  /*5e10*/  FFMA.FTZ R236, R69, R236, R168 ;  /* 0x000000ec45ec7223 */ /* 0x000fe400000100a8 */
[----:B------:R-:W-:-:S04]  /*5e20*/  FMUL.FTZ R168, R200, R234 ;  /* 0x000000eac8a87220 */ /* 0x000fc80000410000 */
[-C--:B------:R-:W-:Y:S02]  /*5e30*/  FFMA.FTZ R168, R201, R236.reuse, -R168 ;  /* 0x000000ecc9a87223 */ /* 0x080fe400000108a8 */
[----:B-1----:R-:W-:Y:S02]  /*5e40*/  FMUL.FTZ R185, R180, R117 ;  /* 0x00000075b4b97220 */ /* 0x002fe40000410000 */
[----:B------:R-:W-:Y:S02]  /*5e50*/  FFMA.FTZ R231, R70, R231, R168 ;  /* 0x000000e746e77223 */ /* 0x000fe400000100a8 */
[----:B------:R-:W-:-:S04]  /*5e60*/  FMUL.FTZ R168, R200, R236 ;  /* 0x000000ecc8a87220 */ /* 0x000fc80000410000 */
[----:B------:R-:W-:-:S04]  /*5e70*/  FFMA.FTZ R168, R201, R234, R168 ;  /* 0x000000eac9a87223 */ /* 0x000fc800000100a8 */
[----:B------:R-:W-:Y:S02]  /*5e80*/  FFMA.FTZ R233, R70, R233, R168 ;  /* 0x000000e946e97223 */ /* 0x000fe400000100a8 */
[----:B------:R-:W-:-:S04]  /*5e90*/  FMUL.FTZ R168, R198, R231 ;  /* 0x000000e7c6a87220 */ /* 0x000fc80000410000 */
[----:B------:R-:W-:-:S04]  /*5ea0*/  FFMA.FTZ R168, R199, R233, R168 ;  /* 0x000000e9c7a87223 */ /* 0x000fc800000100a8 */
[----:B------:R-:W-:Y:S02]  /*5eb0*/  FFMA.FTZ R232, R71, R232, R168 ;  /* 0x000000e847e87223 */ /* 0x000fe400000100a8 */
[----:B------:R-:W-:-:S04]  /*5ec0*/  FMUL.FTZ R168, R198, R233 ;  /* 0x000000e9c6a87220 */ /* 0x000fc80000410000 */
[----:B------:R-:W-:-:S04]  /*5ed0*/  FFMA.FTZ R168, R199, R231, -R168 ;  /* 0x000000e7c7a87223 */ /* 0x000fc800000108a8 */
[----:B------:R-:W-:Y:S02]  /*5ee0*/  FFMA.FTZ R230, R71, R230, R168 ;  /* 0x000000e647e67223 */ /* 0x000fe400000100a8 */
[----:B------:R-:W-:-:S04]  /*5ef0*/  FMUL.FTZ R168, R196, R232 ;  /* 0x000000e8c4a87220 */ /* 0x000fc80000410000 */
[----:B------:R-:W-:-:S04]  /*5f00*/  FFMA.FTZ R168, R197, R230, -R168 ;  /* 0x000000e6c5a87223 */ /* 0x000fc800000108a8 */
        /* <DEDUP_REMOVED lines=16> */
[C---:B------:R-:W-:Y:S02]  /*6010*/  FMUL.FTZ R168, R190.reuse, R223 ;  /* 0x000000dfbea87220 */ /* 0x040fe40000410000 */
[-C--:B------:R-:W-:Y:S02]  /*6020*/  FMUL.FTZ R238, R190, R225.reuse ;  /* 0x000000e1beee7220 */ /* 0x080fe40000410000 */
[C---:B------:R-:W-:Y:S02]  /*6030*/  FFMA.FTZ R181, R191.reuse, R225, R168 ;  /* 0x000000e1bfb57223 */ /* 0x040fe400000100a8 */
[----:B------:R-:W1:Y:S01]  /*6040*/  SHFL.IDX PT, R168, R241, RZ, 0x1f ;  /* 0x00001ffff1a87589 */ /* 0x000e6200000e0000 */
[----:B------:R-:W-:Y:S02]  /*6050*/  FFMA.FTZ R238, R191, R223, -R238 ;  /* 0x000000dfbfee7223 */ /* 0x000fe400000108ee */
[C---:B------:R-:W-:Y:S01]  /*6060*/  FFMA.FTZ R224, R75.reuse, R224, R181 ;  /* 0x000000e04be07223 */ /* 0x040fe200000100b5 */
[----:B------:R-:W-:Y:S01]  /*6070*/  SHFL.DOWN PT, R241, R241, 0x1, 0x1f ;  /* 0x08201f00f1f17f89 */ /* 0x000fe200000e0000 */
[----:B------:R-:W-:-:S02]  /*6080*/  FFMA.FTZ R222, R75, R222, R238 ;  /* 0x000000de4bde7223 */ /* 0x000fc400000100ee */
[----:B------:R-:W-:Y:S02]  /*6090*/  FMUL.FTZ R181, R188, R224 ;  /* 0x000000e0bcb57220 */ /* 0x000fe40000410000 */
[----:B------:R-:W-:Y:S02]  /*60a0*/  FMUL.FTZ R238, R180, R116 ;  /* 0x00000074b4ee7220 */ /* 0x000fe40000410000 */
[----:B------:R-:W-:-:S04]  /*60b0*/  FFMA.FTZ R181, R189, R222, -R181 ;  /* 0x000000debdb57223 */ /* 0x000fc800000108b5 */
[----:B------:R-:W-:Y:S02]  /*60c0*/  FFMA.FTZ R219, R76, R219, R181 ;  /* 0x000000db4cdb7223 */ /* 0x000fe400000100b5 */
[----:B------:R-:W-:Y:S02]  /*60d0*/  FMUL.FTZ R181, R180, R119 ;  /* 0x00000077b4b57220 */ /* 0x000fe40000410000 */
[----:B------:R-:W-:Y:S02]  /*60e0*/  FMUL.FTZ R240, R186, R219 ;  /* 0x000000dbbaf07220 */ /* 0x000fe40000410000 */
[----:B-1----:R-:W-:Y:S02]  /*60f0*/  FFMA.FTZ R116, R168, R116, -R185 ;  /* 0x00000074a8747223 */ /* 0x002fe400000108b9 */
[----:B------:R-:W-:Y:S02]  /*6100*/  FMUL.FTZ R185, R180, R118 ;  /* 0x00000076b4b97220 */ /* 0x000fe40000410000 */
[----:B------:R-:W-:-:S02]  /*6110*/  FFMA.FTZ R117, R168, R117, R238 ;  /* 0x00000075a8757223 */ /* 0x000fc400000100ee */
[C---:B------:R-:W-:Y:S02]  /*6120*/  FFMA.FTZ R180, R168.reuse, R118, -R181 ;  /* 0x00000076a8b47223 */ /* 0x040fe400000108b5 */
[----:B------:R-:W-:Y:S01]  /*6130*/  FFMA.FTZ R168, R168, R119, R185 ;  /* 0x00000077a8a87223 */ /* 0x000fe200000100b9 */
[----:B------:R-:W1:Y:S01]  /*6140*/  SHFL.IDX PT, R118, R118, RZ, 0x1f ;  /* 0x00001fff76767589 */ /* 0x000e6200000e0000 */
[----:B------:R-:W-:-:S03]  /*6150*/  FMUL.FTZ R181, R188, R222 ;  /* 0x000000debcb57220 */ /* 0x000fc60000410000 */
[----:B------:R-:W2:Y:S01]  /*6160*/  SHFL.IDX PT, R119, R119, RZ, 0x1f ;  /* 0x00001fff77777589 */ /* 0x000ea200000e0000 */
[----:B------:R-:W-:-:S04]  /*6170*/  FFMA.FTZ R181, R189, R224, R181 ;  /* 0x000000e0bdb57223 */ /* 0x000fc800000100b5 */
[----:B------:R-:W-:-:S04]  /*6180*/  FFMA.FTZ R221, R76, R221, R181 ;  /* 0x000000dd4cdd7223 */ /* 0x000fc800000100b5 */
[-C--:B------:R-:W-:Y:S02]  /*6190*/  FMUL.FTZ R238, R186, R221.reuse ;  /* 0x000000ddbaee7220 */ /* 0x080fe40000410000 */
[C---:B------:R-:W-:Y:S02]  /*61a0*/  FFMA.FTZ R240, R187.reuse, R221, R240 ;  /* 0x000000ddbbf07223 */ /* 0x040fe400000100f0 */
[----:B------:R-:W-:Y:S02]  /*61b0*/  FFMA.FTZ R238, R187, R219, -R238 ;  /* 0x000000dbbbee7223 */ /* 0x000fe400000108ee */
[C---:B------:R-:W-:Y:S02]  /*61c0*/  FFMA.FTZ R220, R77.reuse, R220, R240 ;  /* 0x000000dc4ddc7223 */ /* 0x040fe400000100f0 */
[----:B------:R-:W-:Y:S02]  /*61d0*/  FFMA.FTZ R218, R77, R218, R238 ;  /* 0x000000da4dda7223 */ /* 0x000fe400000100ee */
[----:B-1----:R-:W-:-:S02]  /*61e0*/  @P2 FMUL.FTZ R238, R245, R118 ;  /* 0x00000076f5ee2220 */ /* 0x002fc40000410000 */
[----:B------:R-:W-:Y:S02]  /*61f0*/  FMUL.FTZ R185, R182, R218 ;  /* 0x000000dab6b97220 */ /* 0x000fe40000410000 */
[----:B--2---:R-:W-:Y:S02]  /*6200*/  @P2 FMUL.FTZ R181, R245, R119 ;  /* 0x00000077f5b52220 */ /* 0x004fe40000410000 */
[----:B------:R-:W-:Y:S02]  /*6210*/  FFMA.FTZ R185, R183, R220, R185 ;  /* 0x000000dcb7b97223 */ /* 0x000fe400000100b9 */
[----:B------:R-:W-:Y:S02]  /*6220*/  @P2 FFMA.FTZ R181, R241, R118, -R181 ;  /* 0x00000076f1b52223 */ /* 0x000fe400000108b5 */
[----:B------:R-:W-:Y:S02]  /*6230*/  FFMA.FTZ R215, R78, R215, R185 ;  /* 0x000000d74ed77223 */ /* 0x000fe400000100b9 */
[----:B------:R-:W-:-:S02]  /*6240*/  @P2 FADD.FTZ R118, R242, R181 ;  /* 0x000000b5f2762221 */ /* 0x000fc40000010000 */
[----:B------:R-:W-:Y:S02]  /*6250*/  FMUL.FTZ R181, R182, R220 ;  /* 0x000000dcb6b57220 */ /* 0x000fe40000410000 */
[----:B------:R-:W-:Y:S02]  /*6260*/  FMUL.FTZ R240, R176, R215 ;  /* 0x000000d7b0f07220 */ /* 0x000fe40000410000 */
[----:B------:R-:W-:-:S04]  /*6270*/  FFMA.FTZ R181, R183, R218, -R181 ;  /* 0x000000dab7b57223 */ /* 0x000fc800000108b5 */
[----:B------:R-:W-:Y:S02]  /*6280*/  FFMA.FTZ R217, R78, R217, R181 ;  /* 0x000000d94ed97223 */ /* 0x000fe400000100b5 */
[----:B------:R-:W1:Y:S02]  /*6290*/  SHFL.DOWN PT, R181, R248, 0x1, 0x1f ;  /* 0x08201f00f8b57f89 */ /* 0x000e6400000e0000 */
[-C--:B------:R-:W-:Y:S02]  /*62a0*/  FMUL.FTZ R242, R176, R217.reuse ;  /* 0x000000d9b0f27220 */ /* 0x080fe40000410000 */
[C---:B------:R-:W-:Y:S02]  /*62b0*/  FFMA.FTZ R240, R177.reuse, R217, -R240 ;  /* 0x000000d9b1f07223 */ /* 0x040fe400000108f0 */
[----:B------:R-:W-:Y:S02]  /*62c0*/  FFMA.FTZ R242, R177, R215, R242 ;  /* 0x000000d7b1f27223 */ /* 0x000fe400000100f2 */
[----:B------:R-:W-:-:S02]  /*62d0*/  FFMA.FTZ R210, R79, R210, R240 ;  /* 0x000000d24fd27223 */ /* 0x000fc400000100f0 */
[----:B------:R-:W-:Y:S02]  /*62e0*/  FFMA.FTZ R212, R79, R212, R242 ;  /* 0x000000d44fd47223 */ /* 0x000fe400000100f2 */
[----:B------:R-:W-:Y:S02]  /*62f0*/  @P2 FFMA.FTZ R240, R241, R119, R238 ;  /* 0x00000077f1f02223 */ /* 0x000fe400000100ee */
[C---:B------:R-:W-:Y:S02]  /*6300*/  FMUL.FTZ R238, R174.reuse, R210 ;  /* 0x000000d2aeee7220 */ /* 0x040fe40000410000 */
[-C--:B------:R-:W-:Y:S02]  /*6310*/  FMUL.FTZ R185, R174, R212.reuse ;  /* 0x000000d4aeb97220 */ /* 0x080fe40000410000 */
[C---:B------:R-:W-:Y:S02]  /*6320*/  FFMA.FTZ R238, R175.reuse, R212, R238 ;  /* 0x000000d4afee7223 */ /* 0x040fe400000100ee */
[----:B------:R-:W-:-:S02]  /*6330*/  FFMA.FTZ R185, R175, R210, -R185 ;  /* 0x000000d2afb97223 */ /* 0x000fc400000108b9 */
[C---:B------:R-:W-:Y:S02]  /*6340*/  FFMA.FTZ R213, R80.reuse, R213, R238 ;  /* 0x000000d550d57223 */ /* 0x040fe400000100ee */
[----:B------:R-:W-:Y:S02]  /*6350*/  FFMA.FTZ R211, R80, R211, R185 ;  /* 0x000000d350d37223 */ /* 0x000fe400000100b9 */
[C---:B------:R-:W-:Y:S02]  /*6360*/  FMUL.FTZ R238, R172.reuse, R213 ;  /* 0x000000d5acee7220 */ /* 0x040fe40000410000 */
[----:B-1----:R-:W-:Y:S02]  /*6370*/  @P2 FADD.FTZ R119, R181, R240 ;  /* 0x000000f0b5772221 */ /* 0x002fe40000010000 */
[-C--:B------:R-:W-:Y:S02]  /*6380*/  FMUL.FTZ R240, R172, R211.reuse ;  /* 0x000000d3acf07220 */ /* 0x080fe40000410000 */
[----:B------:R-:W-:-:S02]  /*6390*/  FFMA.FTZ R238, R173, R211, -R238 ;  /* 0x000000d3adee7223 */ /* 0x000fc400000108ee */
[----:B------:R-:W-:Y:S02]  /*63a0*/  FMUL.FTZ R181, R119, -R179 ;  /* 0x800000b377b57220 */ /* 0x000fe40000410000 */
[----:B------:R-:W-:Y:S02]  /*63b0*/  FFMA.FTZ R240, R173, R213, R240 ;  /* 0x000000d5adf07223 */ /* 0x000fe400000100f0 */
[C---:B------:R-:W-:Y:S02]  /*63c0*/  FMUL.FTZ R179, R118.reuse, -R179 ;  /* 0x800000b376b37220 */ /* 0x040fe40000410000 */
[C---:B------:R-:W-:Y:S02]  /*63d0*/  FFMA.FTZ R206, R81.reuse, R206, R238 ;  /* 0x000000ce51ce7223 */ /* 0x040fe400000100ee */
[----:B------:R-:W-:Y:S02]  /*63e0*/  FFMA.FTZ R238, R118, R178, -R181 ;  /* 0x000000b276ee7223 */ /* 0x000fe400000108b5 */
[----:B------:R-:W-:-:S02]  /*63f0*/  FFMA.FTZ R208, R81, R208, R240 ;  /* 0x000000d051d07223 */ /* 0x000fc400000100f0 */
[----:B------:R-:W-:Y:S02]  /*6400*/  FFMA.FTZ R178, R119, R178, R179 ;  /* 0x000000b277b27223 */ /* 0x000fe400000100b3 */
[C---:B------:R-:W-:Y:S02]  /*6410*/  FMUL.FTZ R119, R169.reuse, R206 ;  /* 0x000000cea9777220 */ /* 0x040fe40000410000 */
[-C--:B------:R-:W-:Y:S02]  /*6420*/  FMUL.FTZ R118, R169, R208.reuse ;  /* 0x000000d0a9767220 */ /* 0x080fe40000410000 */
[C---:B------:R-:W-:Y:S02]  /*6430*/  FFMA.FTZ R119, R171.reuse, R208, R119 ;  /* 0x000000d0ab777223 */ /* 0x040fe40000010077 */
[----:B------:R-:W-:Y:S02]  /*6440*/  FFMA.FTZ R118, R171, R206, -R118 ;  /* 0x000000ceab767223 */ /* 0x000fe40000010876 */
[----:B------:R-:W-:-:S02]  /*6450*/  FFMA.FTZ R209, R82, R209, R119 ;  /* 0x000000d152d17223 */ /* 0x000fc40000010077 */
[----:B------:R-:W-:Y:S01]  /*6460*/  FFMA.FTZ R207, R82, R207, R118 ;  /* 0x000000cf52cf7223 */ /* 0x000fe20000010076 */
[----:B------:R-:W1:Y:S01]  /*6470*/  SHFL.IDX PT, R119, R248, RZ, 0x1f ;  /* 0x00001ffff8777589 */ /* 0x000e6200000e0000 */
[----:B------:R-:W-:Y:S02]  /*6480*/  FMUL.FTZ R118, R214, R209 ;  /* 0x000000d1d6767220 */ /* 0x000fe40000410000 */
[----:B------:R-:W-:Y:S02]  /*6490*/  FADD.FTZ R239, R239, R238 ;  /* 0x000000eeefef7221 */ /* 0x000fe40000010000 */
[----:B------:R-:W-:Y:S02]  /*64a0*/  FFMA.FTZ R118, R216, R207, -R118 ;  /* 0x000000cfd8767223 */ /* 0x000fe40000010876 */
[----:B------:R-:W-:Y:S02]  /*64b0*/  FADD.FTZ R147, -R147, R178 ;  /* 0x000000b293937221 */ /* 0x000fe40000010100 */
[----:B------:R-:W-:-:S02]  /*64c0*/  FFMA.FTZ R179, R83, R204, R118 ;  /* 0x000000cc53b37223 */ /* 0x000fc40000010076 */
[C---:B------:R-:W-:Y:S02]  /*64d0*/  FMUL.FTZ R178, R214.reuse, -R239 ;  /* 0x800000efd6b27220 */ /* 0x040fe40000410000 */
[C---:B------:R-:W-:Y:S02]  /*64e0*/  FMUL.FTZ R118, R214.reuse, R207 ;  /* 0x000000cfd6767220 */ /* 0x040fe40000410000 */
[-C--:B------:R-:W-:Y:S02]  /*64f0*/  FMUL.FTZ R214, R214, -R147.reuse ;  /* 0x80000093d6d67220 */ /* 0x080fe40000410000 */
[C---:B------:R-:W-:Y:S02]  /*6500*/  FFMA.FTZ R204, R216.reuse, R147, R178 ;  /* 0x00000093d8cc7223 */ /* 0x040fe400000100b2 */
[----:B------:R-:W-:Y:S02]  /*6510*/  FFMA.FTZ R181, R216, R239, -R214 ;  /* 0x000000efd8b57223 */ /* 0x000fe400000108d6 */
[----:B------:R-:W-:-:S02]  /*6520*/  FADD.FTZ R204, -R145, R204 ;  /* 0x000000cc91cc7221 */ /* 0x000fc40000010100 */
[----:B------:R-:W-:Y:S01]  /*6530*/  FADD.FTZ R181, R144, R181 ;  /* 0x000000b590b57221 */ /* 0x000fe20000010000 */
[----:B------:R-:W-:Y:S01]  /*6540*/  P2R R144, PR, RZ, 0x1 ;  /* 0x00000001ff907803 */ /* 0x000fe20000000000 */
[CC--:B------:R-:W-:Y:S02]  /*6550*/  FMUL.FTZ R144, R169.reuse, -R204.reuse ;  /* 0x800000cca9907220 */ /* 0x0c0fe40000410000 */
[-C--:B------:R-:W-:Y:S02]  /*6560*/  FMUL.FTZ R169, R169, -R181.reuse ;  /* 0x800000b5a9a97220 */ /* 0x080fe40000410000 */
[C---:B------:R-:W-:Y:S02]  /*6570*/  FFMA.FTZ R145, R171.reuse, R181, -R144 ;  /* 0x000000b5ab917223 */ /* 0x040fe40000010890 */
[----:B------:R-:W-:Y:S02]  /*6580*/  FFMA.FTZ R144, R171, R204, R169 ;  /* 0x000000ccab907223 */ /* 0x000fe400000100a9 */
[----:B------:R-:W-:-:S02]  /*6590*/  FFMA.FTZ R178, R216, R209, R118 ;  /* 0x000000d1d8b27223 */ /* 0x000fc40000010076 */
[----:B------:R-:W-:Y:S01]  /*65a0*/  FADD.FTZ R118, R247, R180 ;  /* 0x000000b4f7767221 */ /* 0x000fe20000010000 */
[----:B------:R-:W-:Y:S01]  /*65b0*/  SHF.L.U32 R180, R166, 0x5, RZ ;  /* 0x00000005a6b47819 */ /* 0x000fe200000006ff */
[----:B-1----:R-:W-:Y:S02]  /*65c0*/  FADD.FTZ R119, R119, R168 ;  /* 0x000000a877777221 */ /* 0x002fe40000010000 */
[----:B------:R-:W-:Y:S02]  /*65d0*/  FADD.FTZ R169, -R143, R144 ;  /* 0x000000908fa97221 */ /* 0x000fe40000010100 */
[----:B------:R-:W-:Y:S01]  /*65e0*/  FADD.FTZ R171, R142, R145 ;  /* 0x000000918eab7221 */ /* 0x000fe20000010000 */
[----:B------:R1:W-:Y:S01]  /*65f0*/  @!P0 STS.128 [UR36+0x5750], R116 ;  /* 0x00575074ff008988 */ /* 0x0003e20008000c24 */
[----:B------:R-:W-:Y:S01]  /*6600*/  FFMA.FTZ R170, R83, R170, R178 ;  /* 0x000000aa53aa7223 */ /* 0x000fe200000100b2 */
[----:B------:R-:W-:Y:S01]  /*6610*/  ULDC UR36, c[0x0][0x168] ;  /* 0x00005a0000247ab9 */ /* 0x000fe20000000800 */
[----:B------:R-:W-:Y:S01]  /*6620*/  FMUL.FTZ R178, R239, UR39 ;  /* 0x00000027efb27c20 */ /* 0x000fe20008410000 */
[----:B------:R-:W-:Y:S01]  /*6630*/  UIADD3 UR36, -UR34, UR36, URZ ;  /* 0x0000002422247290 */ /* 0x000fe2000fffe13f */
[----:B------:R-:W-:-:S02]  /*6640*/  FMUL.FTZ R144, R147, UR39 ;  /* 0x0000002793907c20 */ /* 0x000fc40008410000 */
[----:B------:R-:W-:Y:S02]  /*6650*/  FFMA.FTZ R145, R147, UR38, -R178 ;  /* 0x0000002693917c23 */ /* 0x000fe400080108b2 */
[----:B------:R-:W-:Y:S02]  /*6660*/  FFMA.FTZ R143, R239, UR38, R144 ;  /* 0x00000026ef8f7c23 */ /* 0x000fe40008010090 */
[-C--:B------:R-:W-:Y:S02]  /*6670*/  FMUL.FTZ R142, R39, R147.reuse ;  /* 0x00000093278e7220 */ /* 0x080fe40000410000 */
[----:B------:R-:W-:Y:S01]  /*6680*/  FMUL.FTZ R144, R33, R147 ;  /* 0x0000009321907220 */ /* 0x000fe20000410000 */
[----:B-1----:R-:W-:Y:S01]  /*6690*/  LEA.HI.SX32 R116, R180, R180, 0x1b ;  /* 0x000000b4b4747211 */ /* 0x002fe200078fdaff */
[C---:B------:R-:W-:Y:S02]  /*66a0*/  FMUL.FTZ R118, R172.reuse, -R169 ;  /* 0x800000a9ac767220 */ /* 0x040fe40000410000 */
[----:B------:R-:W-:-:S02]  /*66b0*/  FMUL.FTZ R172, R172, -R171 ;  /* 0x800000abacac7220 */ /* 0x000fc40000410000 */
[C---:B------:R-:W-:Y:S02]  /*66c0*/  FFMA.FTZ R117, R173.reuse, R171, -R118 ;  /* 0x000000abad757223 */ /* 0x040fe40000010876 */
[----:B------:R-:W-:Y:S02]  /*66d0*/  FFMA.FTZ R172, R173, R169, R172 ;  /* 0x000000a9adac7223 */ /* 0x000fe400000100ac */
[----:B------:R-:W-:Y:S02]  /*66e0*/  FADD.FTZ R173, R140, R117 ;  /* 0x000000758cad7221 */ /* 0x000fe40000010000 */
[----:B------:R-:W-:Y:S02]  /*66f0*/  FADD.FTZ R178, -R141, R172 ;  /* 0x000000ac8db27221 */ /* 0x000fe40000010100 */
[----:B------:R-:W-:Y:S02]  /*6700*/  FMUL.FTZ R117, R37, R204 ;  /* 0x000000cc25757220 */ /* 0x000fe40000410000 */
[----:B------:R-:W-:-:S02]  /*6710*/  FMUL.FTZ R118, R174, -R178 ;  /* 0x800000b2ae767220 */ /* 0x000fc40000410000 */
[----:B------:R-:W-:Y:S02]  /*6720*/  FMUL.FTZ R174, R174, -R173 ;  /* 0x800000adaeae7220 */ /* 0x000fe40000410000 */
[----:B------:R-:W-:Y:S02]  /*6730*/  FMUL.FTZ R140, R204, UR39 ;  /* 0x00000027cc8c7c20 */ /* 0x000fe40008410000 */
[----:B------:R-:W-:Y:S02]  /*6740*/  FFMA.FTZ R174, R175, R178, R174 ;  /* 0x000000b2afae7223 */ /* 0x000fe400000100ae */
[C---:B------:R-:W-:Y:S02]  /*6750*/  FMUL.FTZ R147, R181.reuse, UR39 ;  /* 0x00000027b5937c20 */ /* 0x040fe40008410000 */
[----:B------:R-:W-:Y:S02]  /*6760*/  FFMA.FTZ R117, R36, R181, R117 ;  /* 0x000000b524757223 */ /* 0x000fe40000010075 */
[----:B------:R-:W-:-:S02]  /*6770*/  FFMA.FTZ R140, R181, UR38, R140 ;  /* 0x00000026b58c7c23 */ /* 0x000fc4000801008c */
[----:B------:R-:W-:Y:S02]  /*6780*/  FMUL.FTZ R141, R34, R181 ;  /* 0x000000b5228d7220 */ /* 0x000fe40000410000 */
[----:B------:R-:W-:Y:S02]  /*6790*/  FFMA.FTZ R181, R175, R173, -R118 ;  /* 0x000000adafb57223 */ /* 0x000fe40000010876 */
[----:B------:R-:W-:Y:S02]  /*67a0*/  FADD.FTZ R243, -R139, R174 ;  /* 0x000000ae8bf37221 */ /* 0x000fe40000010100 */
[----:B------:R-:W-:Y:S02]  /*67b0*/  FADD.FTZ R241, R138, R181 ;  /* 0x000000b58af17221 */ /* 0x000fe40000010000 */
[C---:B------:R-:W-:Y:S02]  /*67c0*/  FMUL.FTZ R118, R176.reuse, -R243 ;  /* 0x800000f3b0767220 */ /* 0x040fe40000410000 */
[----:B------:R-:W-:-:S02]  /*67d0*/  FMUL.FTZ R176, R176, -R241 ;  /* 0x800000f1b0b07220 */ /* 0x000fc40000410000 */
[C---:B------:R-:W-:Y:S02]  /*67e0*/  FFMA.FTZ R139, R177.reuse, R241, -R118 ;  /* 0x000000f1b18b7223 */ /* 0x040fe40000010876 */
[-C--:B------:R-:W-:Y:S02]  /*67f0*/  FFMA.FTZ R174, R177, R243.reuse, R176 ;  /* 0x000000f3b1ae7223 */ /* 0x080fe400000100b0 */
[----:B------:R-:W-:Y:S02]  /*6800*/  FADD.FTZ R139, R136, R139 ;  /* 0x0000008b888b7221 */ /* 0x000fe40000010000 */
[----:B------:R-:W-:Y:S02]  /*6810*/  FMUL.FTZ R136, R241, UR39 ;  /* 0x00000027f1887c20 */ /* 0x000fe40008410000 */
[----:B------:R-:W-:Y:S02]  /*6820*/  FMUL.FTZ R175, R47, R243 ;  /* 0x000000f32faf7220 */ /* 0x000fe40000410000 */
[----:B------:R-:W-:-:S02]  /*6830*/  FMUL.FTZ R172, R148, R171 ;  /* 0x000000ab94ac7220 */ /* 0x000fc40000410000 */
[----:B------:R-:W-:Y:S02]  /*6840*/  FFMA.FTZ R136, R243, UR38, -R136 ;  /* 0x00000026f3887c23 */ /* 0x000fe40008010888 */
[----:B------:R-:W-:Y:S02]  /*6850*/  FFMA.FTZ R47, -R5, R47, R212 ;  /* 0x0000002f052f7223 */ /* 0x000fe400000101d4 */
[----:B------:R-:W-:Y:S02]  /*6860*/  FMUL.FTZ R138, R243, UR39 ;  /* 0x00000027f38a7c20 */ /* 0x000fe40008410000 */
[C---:B------:R-:W-:Y:S02]  /*6870*/  FMUL.FTZ R180, R150.reuse, R243 ;  /* 0x000000f396b47220 */ /* 0x040fe40000410000 */
[----:B------:R-:W-:Y:S02]  /*6880*/  FMUL.FTZ R176, R150, R241 ;  /* 0x000000f196b07220 */ /* 0x000fe40000410000 */
[----:B------:R-:W-:-:S02]  /*6890*/  FADD.FTZ R174, -R137, R174 ;  /* 0x000000ae89ae7221 */ /* 0x000fc40000010100 */
[----:B------:R-:W-:Y:S02]  /*68a0*/  FFMA.FTZ R118, R46, R241, R175 ;  /* 0x000000f12e767223 */ /* 0x000fe400000100af */
[----:B------:R-:W-:Y:S02]  /*68b0*/  FFMA.FTZ R137, -R5, R46, R210 ;  /* 0x0000002e05897223 */ /* 0x000fe400000101d2 */
[----:B------:R-:W-:Y:S02]  /*68c0*/  FMUL.FTZ R168, R33, R239 ;  /* 0x000000ef21a87220 */ /* 0x000fe40000410000 */
[----:B------:R-:W-:Y:S02]  /*68d0*/  FMUL.FTZ R181, R81, R172 ;  /* 0x000000ac51b57220 */ /* 0x000fe40000410000 */
[----:B------:R-:W-:Y:S02]  /*68e0*/  FMUL.FTZ R46, R47, R136 ;  /* 0x000000882f2e7220 */ /* 0x000fe40000410000 */
[----:B------:R-:W-:Y:S01]  /*68f0*/  FFMA.FTZ R138, R241, UR38, R138 ;  /* 0x00000026f18a7c23 */ /* 0x000fe2000801008a */
[----:B------:R1:W-:Y:S01]  /*6900*/  STS [R116.X4+0x2168], R181 ;  /* 0x002168b574007388 */ /* 0x0003e20000004800 */
[----:B------:R-:W-:-:S02]  /*6910*/  FMUL.FTZ R136, R47, R180 ;  /* 0x000000b42f887220 */ /* 0x000fc40000410000 */
[----:B------:R-:W-:Y:S02]  /*6920*/  FMUL.FTZ R47, R47, R176 ;  /* 0x000000b02f2f7220 */ /* 0x000fe40000410000 */
[----:B------:R-:W-:Y:S02]  /*6930*/  FMUL.FTZ R119, R83, R168 ;  /* 0x000000a853777220 */ /* 0x000fe40000410000 */
[C---:B------:R-:W-:Y:S02]  /*6940*/  FFMA.FTZ R46, R137.reuse, R138, R46 ;  /* 0x0000008a892e7223 */ /* 0x040fe4000001002e */
[----:B------:R-:W-:Y:S01]  /*6950*/  FFMA.FTZ R136, R137, R176, R136 ;  /* 0x000000b089887223 */ /* 0x000fe20000010088 */
[----:B------:R2:W-:Y:S01]  /*6960*/  STS [R116.X4+0x2178], R119 ;  /* 0x0021787774007388 */ /* 0x0005e20000004800 */
[----:B-1----:R-:W-:Y:S02]  /*6970*/  FMUL.FTZ R181, R79, R180 ;  /* 0x000000b44fb57220 */ /* 0x002fe40000410000 */
[----:B------:R-:W-:-:S02]  /*6980*/  FMUL.FTZ R138, R182, -R174 ;  /* 0x800000aeb68a7220 */ /* 0x000fc40000410000 */
[----:B------:R-:W-:Y:S01]  /*6990*/  FFMA.FTZ R137, R137, R180, -R47 ;  /* 0x000000b489897223 */ /* 0x000fe2000001082f */
[----:B------:R1:W-:Y:S01]  /*69a0*/  STS [R116.X4+0x215c], R181 ;  /* 0x00215cb574007388 */ /* 0x0003e20000004800 */
[-C--:B------:R-:W-:Y:S02]  /*69b0*/  FMUL.FTZ R182, R182, -R139.reuse ;  /* 0x8000008bb6b67220 */ /* 0x080fe40000410000 */
[----:B------:R-:W-:Y:S02]  /*69c0*/  FMUL.FTZ R47, R45, R174 ;  /* 0x000000ae2d2f7220 */ /* 0x000fe40000410000 */
[----:B------:R-:W-:Y:S02]  /*69d0*/  FMUL.FTZ R177, R79, R176 ;  /* 0x000000b04fb17220 */ /* 0x000fe40000410000 */
[----:B--2---:R-:W-:Y:S02]  /*69e0*/  FMUL.FTZ R119, R34, R204 ;  /* 0x000000cc22777220 */ /* 0x004fe40000410000 */
[----:B------:R-:W-:Y:S01]  /*69f0*/  FFMA.FTZ R175, R183, R139, -R138 ;  /* 0x0000008bb7af7223 */ /* 0x000fe2000001088a */
[----:B------:R2:W-:Y:S01]  /*6a00*/  STS [R116.X4+0x2158], R177 ;  /* 0x002158b174007388 */ /* 0x0005e20000004800 */
[----:B------:R-:W-:-:S02]  /*6a10*/  FFMA.FTZ R176, -R6, R45, R215 ;  /* 0x0000002d06b07223 */ /* 0x000fc400000101d7 */
[-C--:B------:R-:W-:Y:S02]  /*6a20*/  FFMA.FTZ R180, R183, R174.reuse, R182 ;  /* 0x000000aeb7b47223 */ /* 0x080fe400000100b6 */
[----:B------:R-:W-:Y:S02]  /*6a30*/  FFMA.FTZ R45, R44, R139, R47 ;  /* 0x0000008b2c2d7223 */ /* 0x000fe4000001002f */
[----:B------:R-:W-:Y:S02]  /*6a40*/  FMUL.FTZ R47, R139, UR39 ;  /* 0x000000278b2f7c20 */ /* 0x000fe40008410000 */
[----:B-1----:R-:W-:Y:S02]  /*6a50*/  FMUL.FTZ R181, R149, R174 ;  /* 0x000000ae95b57220 */ /* 0x002fe40000410000 */
[----:B------:R-:W-:Y:S02]  /*6a60*/  FFMA.FTZ R142, R38, R239, R142 ;  /* 0x000000ef268e7223 */ /* 0x000fe4000001008e */
[----:B------:R-:W-:-:S02]  /*6a70*/  FFMA.FTZ R138, -R6, R44, R217 ;  /* 0x0000002c068a7223 */ /* 0x000fc400000101d9 */
[----:B------:R-:W-:Y:S02]  /*6a80*/  FMUL.FTZ R239, R82, R119 ;  /* 0x0000007752ef7220 */ /* 0x000fe40000410000 */
[----:B------:R-:W-:Y:S02]  /*6a90*/  FADD.FTZ R175, R134, R175 ;  /* 0x000000af86af7221 */ /* 0x000fe40000010000 */
[C---:B------:R-:W-:Y:S01]  /*6aa0*/  FMUL.FTZ R44, R174.reuse, UR39 ;  /* 0x00000027ae2c7c20 */ /* 0x040fe20008410000 */
[----:B------:R1:W-:Y:S01]  /*6ab0*/  STS [R116.X4+0x2174], R239 ;  /* 0x002174ef74007388 */ /* 0x0003e20000004800 */
[----:B------:R-:W-:Y:S02]  /*6ac0*/  FADD.FTZ R180, -R135, R180 ;  /* 0x000000b487b47221 */ /* 0x000fe40000010100 */
[----:B------:R-:W-:Y:S02]  /*6ad0*/  FMUL.FTZ R134, R43, R169 ;  /* 0x000000a92b867220 */ /* 0x000fe40000410000 */
[----:B------:R-:W-:-:S02]  /*6ae0*/  FFMA.FTZ R47, R174, UR38, -R47 ;  /* 0x00000026ae2f7c23 */ /* 0x000fc4000801082f */
[----:B--2---:R-:W-:Y:S02]  /*6af0*/  FMUL.FTZ R177, R149, R139 ;  /* 0x0000008b95b17220 */ /* 0x004fe40000410000 */
[----:B------:R-:W-:Y:S02]  /*6b00*/  FMUL.FTZ R135, R176, R181 ;  /* 0x000000b5b0877220 */ /* 0x000fe40000410000 */
[----:B------:R-:W-:Y:S02]  /*6b10*/  FMUL.FTZ R174, R169, UR39 ;  /* 0x00000027a9ae7c20 */ /* 0x000fe40008410000 */
[----:B------:R-:W-:Y:S02]  /*6b20*/  FFMA.FTZ R183, R139, UR38, R44 ;  /* 0x000000268bb77c23 */ /* 0x000fe4000801002c */
[----:B------:R-:W-:Y:S02]  /*6b30*/  FFMA.FTZ R44, R42, R171, R134 ;  /* 0x000000ab2a2c7223 */ /* 0x000fe40000010086 */
[----:B------:R-:W-:-:S02]  /*6b40*/  FMUL.FTZ R134, R176, R177 ;  /* 0x000000b1b0867220 */ /* 0x000fc40000410000 */
[-C--:B------:R-:W-:Y:S02]  /*6b50*/  FFMA.FTZ R135, R138, R177.reuse, R135 ;  /* 0x000000b18a877223 */ /* 0x080fe40000010087 */
[----:B-1----:R-:W-:Y:S02]  /*6b60*/  FMUL.FTZ R239, R78, R177 ;  /* 0x000000b14eef7220 */ /* 0x002fe40000410000 */
[C---:B------:R-:W-:Y:S02]  /*6b70*/  FFMA.FTZ R177, R171.reuse, UR38, R174 ;  /* 0x00000026abb17c23 */ /* 0x040fe400080100ae */
[----:B------:R-:W-:Y:S01]  /*6b80*/  FMUL.FTZ R174, R171, UR39 ;  /* 0x00000027abae7c20 */ /* 0x000fe20008410000 */
[----:B------:R-:W-:Y:S01]  /*6b90*/  STS [R116.X4+0x2150], R239 ;  /* 0x002150ef74007388 */ /* 0x000fe20000004800 */
[----:B------:R-:W-:Y:S02]  /*6ba0*/  FMUL.FTZ R185, R83, R144 ;  /* 0x0000009053b97220 */ /* 0x000fe40000410000 */
[----:B------:R-:W-:-:S02]  /*6bb0*/  FMUL.FTZ R139, R176, R47 ;  /* 0x0000002fb08b7220 */ /* 0x000fc40000410000 */
[-C--:B------:R-:W-:Y:S01]  /*6bc0*/  FMUL.FTZ R241, R78, R181.reuse ;  /* 0x000000b54ef17220 */ /* 0x080fe20000410000 */
[----:B------:R1:W-:Y:S01]  /*6bd0*/  STS [R116.X4+0x217c], R185 ;  /* 0x00217cb974007388 */ /* 0x0003e20000004800 */
[----:B------:R-:W-:Y:S02]  /*6be0*/  FFMA.FTZ R134, R138, R181, -R134 ;  /* 0x000000b58a867223 */ /* 0x000fe40000010886 */
[----:B------:R-:W-:Y:S01]  /*6bf0*/  FFMA.FTZ R181, R169, UR38, -R174 ;  /* 0x00000026a9b57c23 */ /* 0x000fe200080108ae */
[----:B------:R-:W-:Y:S01]  /*6c00*/  STS [R116.X4+0x2154], R241 ;  /* 0x002154f174007388 */ /* 0x000fe20000004800 */
[----:B------:R-:W-:Y:S02]  /*6c10*/  FMUL.FTZ R176, R148, R169 ;  /* 0x000000a994b07220 */ /* 0x000fe40000410000 */
[----:B------:R-:W-:Y:S02]  /*6c20*/  FMUL.FTZ R169, R173, UR39 ;  /* 0x00000027ada97c20 */ /* 0x000fe40008410000 */
[----:B------:R-:W-:-:S02]  /*6c30*/  FFMA.FTZ R182, -R4, R41, R213 ;  /* 0x0000002904b67223 */ /* 0x000fc400000101d5 */
[----:B-1----:R-:W-:Y:S02]  /*6c40*/  FMUL.FTZ R185, R82, R141 ;  /* 0x0000008d52b97220 */ /* 0x002fe40000410000 */
[C---:B------:R-:W-:Y:S02]  /*6c50*/  FFMA.FTZ R171, R178.reuse, UR38, -R169 ;  /* 0x00000026b2ab7c23 */ /* 0x040fe400080108a9 */
[----:B------:R-:W-:Y:S01]  /*6c60*/  FMUL.FTZ R47, R41, R178 ;  /* 0x000000b2292f7220 */ /* 0x000fe20000410000 */
[----:B------:R1:W-:Y:S01]  /*6c70*/  STS [R116.X4+0x2170], R185 ;  /* 0x002170b974007388 */ /* 0x0003e20000004800 */
[----:B------:R-:W-:Y:S02]  /*6c80*/  FMUL.FTZ R174, R178, UR39 ;  /* 0x00000027b2ae7c20 */ /* 0x000fe40008410000 */
[----:B------:R-:W-:Y:S02]  /*6c90*/  FMUL.FTZ R41, R182, R171 ;  /* 0x000000abb6297220 */ /* 0x000fe40000410000 */
[----:B------:R-:W-:-:S02]  /*6ca0*/  FFMA.FTZ R47, R40, R173, R47 ;  /* 0x000000ad282f7223 */ /* 0x000fc4000001002f */
[----:B------:R-:W-:Y:S02]  /*6cb0*/  FFMA.FTZ R171, -R0, R38, R179 ;  /* 0x0000002600ab7223 */ /* 0x000fe400000101b3 */
[----:B------:R-:W-:Y:S02]  /*6cc0*/  FFMA.FTZ R243, R173, UR38, R174 ;  /* 0x00000026adf37c23 */ /* 0x000fe400080100ae */
[C---:B-1----:R-:W-:Y:S02]  /*6cd0*/  FMUL.FTZ R185, R35.reuse, R173 ;  /* 0x000000ad23b97220 */ /* 0x042fe40000410000 */
[----:B------:R-:W-:Y:S02]  /*6ce0*/  FMUL.FTZ R239, R35, R178 ;  /* 0x000000b223ef7220 */ /* 0x000fe40000410000 */
[----:B------:R-:W-:Y:S02]  /*6cf0*/  FFMA.FTZ R40, -R4, R40, R211 ;  /* 0x0000002804287223 */ /* 0x000fe400000101d3 */
[----:B------:R-:W-:-:S02]  /*6d00*/  FMUL.FTZ R38, R186, -R180 ;  /* 0x800000b4ba267220 */ /* 0x000fc40000410000 */
[C---:B------:R-:W-:Y:S02]  /*6d10*/  FFMA.FTZ R178, -R2.reuse, R37, R209 ;  /* 0x0000002502b27223 */ /* 0x040fe400000101d1 */
[----:B------:R-:W-:Y:S02]  /*6d20*/  FFMA.FTZ R174, -R2, R36, R207 ;  /* 0x0000002402ae7223 */ /* 0x000fe400000101cf */
[----:B------:R-:W-:Y:S02]  /*6d30*/  FFMA.FTZ R173, -R0, R39, R170 ;  /* 0x0000002700ad7223 */ /* 0x000fe400000101aa */
[----:B------:R-:W-:Y:S02]  /*6d40*/  FFMA.FTZ R37, R138, R183, R139 ;  /* 0x000000b78a257223 */ /* 0x000fe4000001008b */
[----:B------:R-:W-:Y:S02]  /*6d50*/  FFMA.FTZ R36, R40, R243, R41 ;  /* 0x000000f328247223 */ /* 0x000fe40000010029 */
[----:B------:R-:W-:-:S02]  /*6d60*/  FMUL.FTZ R186, R186, -R175 ;  /* 0x800000afbaba7220 */ /* 0x000fc40000410000 */
[C---:B------:R-:W-:Y:S02]  /*6d70*/  FMUL.FTZ R138, R182.reuse, R239 ;  /* 0x000000efb68a7220 */ /* 0x040fe40000410000 */
[----:B------:R-:W-:Y:S02]  /*6d80*/  FMUL.FTZ R139, R182, R185 ;  /* 0x000000b9b68b7220 */ /* 0x000fe40000410000 */
[----:B------:R-:W-:Y:S02]  /*6d90*/  FFMA.FTZ R39, R187, R175, -R38 ;  /* 0x000000afbb277223 */ /* 0x000fe40000010826 */
[----:B------:R-:W-:Y:S02]  /*6da0*/  FMUL.FTZ R41, R175, UR39 ;  /* 0x00000027af297c20 */ /* 0x000fe40008410000 */
[----:B------:R-:W-:Y:S02]  /*6db0*/  FFMA.FTZ R169, -R3, R42, R206 ;  /* 0x0000002a03a97223 */ /* 0x000fe400000101ce */
[----:B------:R-:W-:-:S02]  /*6dc0*/  FFMA.FTZ R182, R187, R180, R186 ;  /* 0x000000b4bbb67223 */ /* 0x000fc400000100ba */
[C---:B------:R-:W-:Y:S02]  /*6dd0*/  FFMA.FTZ R138, R40.reuse, R185, R138 ;  /* 0x000000b9288a7223 */ /* 0x040fe4000001008a */
[----:B------:R-:W-:Y:S02]  /*6de0*/  FFMA.FTZ R139, R40, R239, -R139 ;  /* 0x000000ef288b7223 */ /* 0x000fe4000001088b */
[----:B------:R-:W-:Y:S02]  /*6df0*/  FADD.FTZ R42, R132, R39 ;  /* 0x00000027842a7221 */ /* 0x000fe40000010000 */
[----:B------:R-:W-:Y:S02]  /*6e00*/  FMUL.FTZ R38, R51, R180 ;  /* 0x000000b433267220 */ /* 0x000fe40000410000 */
[C---:B------:R-:W-:Y:S02]  /*6e10*/  FMUL.FTZ R40, R180.reuse, UR39 ;  /* 0x00000027b4287c20 */ /* 0x040fe40008410000 */
[----:B------:R-:W-:-:S02]  /*6e20*/  FFMA.FTZ R132, R180, UR38, -R41 ;  /* 0x00000026b4847c23 */ /* 0x000fc40008010829 */
[C---:B------:R-:W-:Y:S02]  /*6e30*/  FMUL.FTZ R186, R152.reuse, R180 ;  /* 0x000000b498ba7220 */ /* 0x040fe40000410000 */
[----:B------:R-:W-:Y:S02]  /*6e40*/  FFMA.FTZ R39, -R7, R51, R220 ;  /* 0x0000003307277223 */ /* 0x000fe400000101dc */
[-C--:B------:R-:W-:Y:S02]  /*6e50*/  FMUL.FTZ R180, R152, R175.reuse ;  /* 0x000000af98b47220 */ /* 0x080fe40000410000 */
[----:B------:R-:W-:Y:S02]  /*6e60*/  FADD.FTZ R182, -R133, R182 ;  /* 0x000000b685b67221 */ /* 0x000fe40000010100 */
[----:B------:R-:W-:Y:S02]  /*6e70*/  FFMA.FTZ R41, R175, UR38, R40 ;  /* 0x00000026af297c23 */ /* 0x000fe40008010028 */
[----:B------:R-:W-:-:S02]  /*6e80*/  FFMA.FTZ R38, R50, R175, R38 ;  /* 0x000000af32267223 */ /* 0x000fc40000010026 */
[----:B------:R-:W-:Y:S02]  /*6e90*/  FFMA.FTZ R40, -R7, R50, R218 ;  /* 0x0000003207287223 */ /* 0x000fe400000101da */
[C---:B------:R-:W-:Y:S02]  /*6ea0*/  FMUL.FTZ R51, R39.reuse, R186 ;  /* 0x000000ba27337220 */ /* 0x040fe40000410000 */
[C---:B------:R-:W-:Y:S02]  /*6eb0*/  FMUL.FTZ R133, R39.reuse, R180 ;  /* 0x000000b427857220 */ /* 0x040fe40000410000 */
[----:B------:R-:W-:Y:S02]  /*6ec0*/  FMUL.FTZ R50, R39, R132 ;  /* 0x0000008427327220 */ /* 0x000fe40000410000 */
[----:B------:R-:W-:Y:S02]  /*6ed0*/  FFMA.FTZ R43, -R3, R43, R208 ;  /* 0x0000002b032b7223 */ /* 0x000fe400000101d0 */
[----:B------:R-:W-:-:S02]  /*6ee0*/  FFMA.FTZ R132, R40, R180, R51 ;  /* 0x000000b428847223 */ /* 0x000fc40000010033 */
[C---:B------:R-:W-:Y:S02]  /*6ef0*/  FFMA.FTZ R133, R40.reuse, R186, -R133 ;  /* 0x000000ba28857223 */ /* 0x040fe40000010885 */
[----:B------:R-:W-:Y:S02]  /*6f00*/  FMUL.FTZ R175, R77, R180 ;  /* 0x000000b44daf7220 */ /* 0x000fe40000410000 */
[----:B------:R-:W-:Y:S02]  /*6f10*/  FFMA.FTZ R40, R40, R41, R50 ;  /* 0x0000002928287223 */ /* 0x000fe40000010032 */
[C---:B------:R-:W-:Y:S01]  /*6f20*/  FMUL.FTZ R180, R43.reuse, R181 ;  /* 0x000000b52bb47220 */ /* 0x040fe20000410000 */
[----:B------:R1:W-:Y:S01]  /*6f30*/  STS [R116.X4+0x2148], R175 ;  /* 0x002148af74007388 */ /* 0x0003e20000004800 */
[C---:B------:R-:W-:Y:S02]  /*6f40*/  FMUL.FTZ R50, R43.reuse, R176 ;  /* 0x000000b02b327220 */ /* 0x040fe40000410000 */
[----:B------:R-:W-:-:S02]  /*6f50*/  FMUL.FTZ R43, R43, R172 ;  /* 0x000000ac2b2b7220 */ /* 0x000fc40000410000 */
[----:B------:R-:W-:Y:S02]  /*6f60*/  FMUL.FTZ R41, R188, -R182 ;  /* 0x800000b6bc297220 */ /* 0x000fe40000410000 */
[C---:B------:R-:W-:Y:S02]  /*6f70*/  FFMA.FTZ R39, R169.reuse, R177, R180 ;  /* 0x000000b1a9277223 */ /* 0x040fe400000100b4 */
[C---:B------:R-:W-:Y:S02]  /*6f80*/  FFMA.FTZ R172, R169.reuse, R172, R50 ;  /* 0x000000aca9ac7223 */ /* 0x040fe40000010032 */
[----:B------:R-:W-:Y:S02]  /*6f90*/  FFMA.FTZ R169, R169, R176, -R43 ;  /* 0x000000b0a9a97223 */ /* 0x000fe4000001082b */
[----:B------:R-:W-:Y:S02]  /*6fa0*/  FFMA.FTZ R43, R189, R42, -R41 ;  /* 0x0000002abd2b7223 */ /* 0x000fe40000010829 */
[----:B------:R-:W-:-:S02]  /*6fb0*/  FMUL.FTZ R41, R49, R182 ;  /* 0x000000b631297220 */ /* 0x000fc40000410000 */
[----:B------:R-:W-:Y:S02]  /*6fc0*/  FMUL.FTZ R177, R42, UR39 ;  /* 0x000000272ab17c20 */ /* 0x000fe40008410000 */
[----:B------:R-:W-:Y:S02]  /*6fd0*/  FMUL.FTZ R188, R188, -R42 ;  /* 0x8000002abcbc7220 */ /* 0x000fe40000410000 */
[----:B------:R-:W-:Y:S02]  /*6fe0*/  FFMA.FTZ R50, -R8, R48, R219 ;  /* 0x0000003008327223 */ /* 0x000fe400000101db */
[----:B------:R-:W-:Y:S02]  /*6ff0*/  FFMA.FTZ R41, R48, R42, R41 ;  /* 0x0000002a30297223 */ /* 0x000fe40000010029 */
[----:B------:R-:W-:Y:S02]  /*7000*/  FFMA.FTZ R51, -R8, R49, R221 ;  /* 0x0000003108337223 */ /* 0x000fe400000101dd */
[----:B-1----:R-:W-:-:S02]  /*7010*/  FMUL.FTZ R175, R182, UR39 ;  /* 0x00000027b6af7c20 */ /* 0x002fc40008410000 */
[----:B------:R-:W-:Y:S02]  /*7020*/  FFMA.FTZ R48, R182, UR38, -R177 ;  /* 0x00000026b6307c23 */ /* 0x000fe400080108b1 */
[----:B------:R-:W-:Y:S02]  /*7030*/  FFMA.FTZ R188, R189, R182, R188 ;  /* 0x000000b6bdbc7223 */ /* 0x000fe400000100bc */
[----:B------:R-:W-:Y:S02]  /*7040*/  FADD.FTZ R49, R130, R43 ;  /* 0x0000002b82317221 */ /* 0x000fe40000010000 */
[----:B------:R-:W-:Y:S02]  /*7050*/  FFMA.FTZ R43, R42, UR38, R175 ;  /* 0x000000262a2b7c23 */ /* 0x000fe400080100af */
[----:B------:R-:W-:Y:S02]  /*7060*/  FMUL.FTZ R48, R51, R48 ;  /* 0x0000003033307220 */ /* 0x000fe40000410000 */
[----:B------:R-:W-:-:S02]  /*7070*/  FMUL.FTZ R177, R151, R182 ;  /* 0x000000b697b17220 */ /* 0x000fc40000410000 */
[----:B------:R-:W-:Y:S02]  /*7080*/  FMUL.FTZ R175, R151, R42 ;  /* 0x0000002a97af7220 */ /* 0x000fe40000410000 */
[----:B------:R-:W-:Y:S02]  /*7090*/  FADD.FTZ R188, -R131, R188 ;  /* 0x000000bc83bc7221 */ /* 0x000fe40000010100 */
[----:B------:R-:W-:Y:S02]  /*70a0*/  FFMA.FTZ R147, R204, UR38, -R147 ;  /* 0x00000026cc937c23 */ /* 0x000fe40008010893 */
[----:B------:R-:W-:Y:S02]  /*70b0*/  FFMA.FTZ R43, R50, R43, R48 ;  /* 0x0000002b322b7223 */ /* 0x000fe40000010030 */
[C---:B------:R-:W-:Y:S02]  /*70c0*/  FMUL.FTZ R131, R51.reuse, R177 ;  /* 0x000000b133837220 */ /* 0x040fe40000410000 */
[----:B------:R-:W-:-:S02]  /*70d0*/  FMUL.FTZ R130, R51, R175 ;  /* 0x000000af33827220 */ /* 0x000fc40000410000 */
[----:B------:R-:W-:Y:S02]  /*70e0*/  FMUL.FTZ R48, R190, -R188 ;  /* 0x800000bcbe307220 */ /* 0x000fe40000410000 */
[----:B------:R-:W-:Y:S02]  /*70f0*/  FMUL.FTZ R147, R178, R147 ;  /* 0x00000093b2937220 */ /* 0x000fe40000410000 */
[C---:B------:R-:W-:Y:S02]  /*7100*/  FFMA.FTZ R131, R50.reuse, R175, R131 ;  /* 0x000000af32837223 */ /* 0x040fe40000010083 */
[----:B------:R-:W-:Y:S02]  /*7110*/  FFMA.FTZ R130, R50, R177, -R130 ;  /* 0x000000b132827223 */ /* 0x000fe40000010882 */
[----:B------:R-:W-:Y:S02]  /*7120*/  FFMA.FTZ R51, R191, R49, -R48 ;  /* 0x00000031bf337223 */ /* 0x000fe40000010830 */
[----:B------:R-:W-:-:S02]  /*7130*/  FMUL.FTZ R50, R178, R119 ;  /* 0x00000077b2327220 */ /* 0x000fc40000410000 */
[----:B------:R-:W-:Y:S02]  /*7140*/  FMUL.FTZ R190, R190, -R49 ;  /* 0x80000031bebe7220 */ /* 0x000fe40000410000 */
[----:B------:R-:W-:Y:S02]  /*7150*/  FFMA.FTZ R42, R174, R140, R147 ;  /* 0x0000008cae2a7223 */ /* 0x000fe40000010093 */
[----:B------:R-:W-:Y:S02]  /*7160*/  FMUL.FTZ R247, R81, R176 ;  /* 0x000000b051f77220 */ /* 0x000fe40000410000 */
[-C--:B------:R-:W-:Y:S02]  /*7170*/  FMUL.FTZ R178, R178, R141.reuse ;  /* 0x0000008db2b27220 */ /* 0x080fe40000410000 */
[----:B------:R-:W-:Y:S01]  /*7180*/  FADD.FTZ R140, R128, R51 ;  /* 0x00000033808c7221 */ /* 0x000fe20000010000 */
[----:B------:R-:W-:Y:S01]  /*7190*/  STS [R116.X4+0x216c], R247 ;  /* 0x00216cf774007388 */ /* 0x000fe20000004800 */
[----:B------:R-:W-:-:S02]  /*71a0*/  FFMA.FTZ R141, R174, R141, R50 ;  /* 0x0000008dae8d7223 */ /* 0x000fc40000010032 */
[-C--:B------:R-:W-:Y:S01]  /*71b0*/  FFMA.FTZ R176, R191, R188.reuse, R190 ;  /* 0x000000bcbfb07223 */ /* 0x080fe200000100be */
[----:B------:R-:W-:Y:S01]  /*71c0*/  IADD3 R191, R166, 0x2e0, RZ ;  /* 0x000002e0a6bf7810 */ /* 0x000fe20007ffe0ff */
[----:B------:R-:W-:Y:S02]  /*71d0*/  FMUL.FTZ R51, R49, UR39 ;  /* 0x0000002731337c20 */ /* 0x000fe40008410000 */
[----:B------:R-:W-:Y:S02]  /*71e0*/  FMUL.FTZ R50, R55, R188 ;  /* 0x000000bc37327220 */ /* 0x000fe40000410000 */
[----:B------:R-:W-:Y:S02]  /*71f0*/  FMUL.FTZ R128, R188, UR39 ;  /* 0x00000027bc807c20 */ /* 0x000fe40008410000 */
[----:B------:R-:W-:Y:S02]  /*7200*/  FFMA.FTZ R48, R174, R119, -R178 ;  /* 0x00000077ae307223 */ /* 0x000fe400000108b2 */
[----:B------:R-:W-:-:S02]  /*7210*/  FFMA.FTZ R174, R188, UR38, -R51 ;  /* 0x00000026bcae7c23 */ /* 0x000fc40008010833 */
[----:B------:R-:W-:Y:S02]  /*7220*/  FADD.FTZ R176, -R129, R176 ;  /* 0x000000b081b07221 */ /* 0x000fe40000010100 */
[----:B------:R-:W-:Y:S02]  /*7230*/  FFMA.FTZ R50, R54, R49, R50 ;  /* 0x0000003136327223 */ /* 0x000fe40000010032 */
[C---:B------:R-:W-:Y:S02]  /*7240*/  FFMA.FTZ R51, -R9.reuse, R54, R222 ;  /* 0x0000003609337223 */ /* 0x040fe400000101de */
[----:B------:R-:W-:Y:S02]  /*7250*/  FFMA.FTZ R119, -R9, R55, R224 ;  /* 0x0000003709777223 */ /* 0x000fe400000101e0 */
[----:B------:R-:W-:Y:S02]  /*7260*/  FFMA.FTZ R54, R49, UR38, R128 ;  /* 0x0000002631367c23 */ /* 0x000fe40008010080 */
[----:B------:R-:W-:-:S02]  /*7270*/  FMUL.FTZ R178, R154, R49 ;  /* 0x000000319ab27220 */ /* 0x000fc40000410000 */
[C---:B------:R-:W-:Y:S02]  /*7280*/  FMUL.FTZ R49, R192.reuse, -R140 ;  /* 0x8000008cc0317220 */ /* 0x040fe40000410000 */
[----:B------:R-:W-:Y:S02]  /*7290*/  FMUL.FTZ R192, R192, -R176 ;  /* 0x800000b0c0c07220 */ /* 0x000fe40000410000 */
[----:B------:R-:W-:Y:S02]  /*72a0*/  FMUL.FTZ R180, R154, R188 ;  /* 0x000000bc9ab47220 */ /* 0x000fe40000410000 */
[----:B------:R-:W-:Y:S02]  /*72b0*/  FMUL.FTZ R55, R119, R174 ;  /* 0x000000ae77377220 */ /* 0x000fe40000410000 */
[C---:B------:R-:W-:Y:S02]  /*72c0*/  FFMA.FTZ R174, R193.reuse, R176, R49 ;  /* 0x000000b0c1ae7223 */ /* 0x040fe40000010031 */
[----:B------:R-:W-:Y:S01]  /*72d0*/  FFMA.FTZ R147, R193, R140, -R192 ;  /* 0x0000008cc1937223 */ /* 0x000fe200000108c0 */
[----:B------:R-:W-:Y:S01]  /*72e0*/  IADD3 R193, R166, 0x300, RZ ;  /* 0x00000300a6c17810 */ /* 0x000fe20007ffe0ff */
[----:B------:R-:W-:-:S02]  /*72f0*/  FMUL.FTZ R128, R119, R180 ;  /* 0x000000b477807220 */ /* 0x000fc40000410000 */
[-C--:B------:R-:W-:Y:S02]  /*7300*/  FMUL.FTZ R129, R119, R178.reuse ;  /* 0x000000b277817220 */ /* 0x080fe40000410000 */
[----:B------:R-:W-:Y:S02]  /*7310*/  FADD.FTZ R174, -R127, R174 ;  /* 0x000000ae7fae7221 */ /* 0x000fe40000010100 */
[----:B------:R-:W-:Y:S02]  /*7320*/  FADD.FTZ R147, R126, R147 ;  /* 0x000000937e937221 */ /* 0x000fe40000010000 */
[C---:B------:R-:W-:Y:S02]  /*7330*/  FFMA.FTZ R128, R51.reuse, R178, R128 ;  /* 0x000000b233807223 */ /* 0x040fe40000010080 */
[C---:B------:R-:W-:Y:S02]  /*7340*/  FFMA.FTZ R129, R51.reuse, R180, -R129 ;  /* 0x000000b433817223 */ /* 0x040fe40000010881 */
[----:B------:R-:W-:-:S02]  /*7350*/  FFMA.FTZ R51, R51, R54, R55 ;  /* 0x0000003633337223 */ /* 0x000fc40000010037 */
[C---:B------:R-:W-:Y:S02]  /*7360*/  FMUL.FTZ R54, R194.reuse, -R174 ;  /* 0x800000aec2367220 */ /* 0x040fe40000410000 */
[----:B------:R-:W-:Y:S02]  /*7370*/  FMUL.FTZ R119, R75, R178 ;  /* 0x000000b24b777220 */ /* 0x000fe40000410000 */
[----:B------:R-:W-:Y:S02]  /*7380*/  FMUL.FTZ R194, R194, -R147 ;  /* 0x80000093c2c27220 */ /* 0x000fe40000410000 */
[----:B------:R-:W-:Y:S01]  /*7390*/  FMUL.FTZ R55, R173, R144 ;  /* 0x00000090ad377220 */ /* 0x000fe20000410000 */
[----:B------:R1:W-:Y:S01]  /*73a0*/  STS [R116.X4+0x2138], R119 ;  /* 0x0021387774007388 */ /* 0x0003e20000004800 */
[----:B------:R-:W-:Y:S02]  /*73b0*/  FFMA.FTZ R194, R195, R174, R194 ;  /* 0x000000aec3c27223 */ /* 0x000fe400000100c2 */
[----:B------:R-:W-:-:S02]  /*73c0*/  FMUL.FTZ R178, R173, R145 ;  /* 0x00000091adb27220 */ /* 0x000fc40000410000 */
[-C--:B------:R-:W-:Y:S02]  /*73d0*/  FMUL.FTZ R173, R173, R168.reuse ;  /* 0x000000a8adad7220 */ /* 0x080fe40000410000 */
[----:B------:R-:W-:Y:S02]  /*73e0*/  FFMA.FTZ R55, R171, R168, R55 ;  /* 0x000000a8ab377223 */ /* 0x000fe40000010037 */
[----:B------:R-:W-:Y:S02]  /*73f0*/  FADD.FTZ R168, -R125, R194 ;  /* 0x000000c27da87221 */ /* 0x000fe40000010100 */
[----:B-1----:R-:W-:Y:S01]  /*7400*/  FFMA.FTZ R119, R195, R147, -R54 ;  /* 0x00000093c3777223 */ /* 0x002fe20000010836 */
[----:B------:R-:W-:Y:S01]  /*7410*/  IADD3 R195, R166, 0x320, RZ ;  /* 0x00000320a6c37810 */ /* 0x000fe20007ffe0ff */
[----:B------:R-:W-:Y:S02]  /*7420*/  FFMA.FTZ R125, -R10, R53, R225 ;  /* 0x000000350a7d7223 */ /* 0x000fe400000101e1 */
[----:B------:R-:W-:-:S02]  /*7430*/  FADD.FTZ R119, R124, R119 ;  /* 0x000000777c777221 */ /* 0x000fc40000010000 */
[C---:B------:R-:W-:Y:S02]  /*7440*/  FMUL.FTZ R124, R196.reuse, -R168 ;  /* 0x800000a8c47c7220 */ /* 0x040fe40000410000 */
[----:B------:R-:W-:Y:S02]  /*7450*/  FMUL.FTZ R196, R196, -R119 ;  /* 0x80000077c4c47220 */ /* 0x000fe40000410000 */
[C---:B------:R-:W-:Y:S02]  /*7460*/  FFMA.FTZ R49, R171.reuse, R143, R178 ;  /* 0x0000008fab317223 */ /* 0x040fe400000100b2 */
[----:B------:R-:W-:Y:S02]  /*7470*/  FFMA.FTZ R54, R171, R144, -R173 ;  /* 0x00000090ab367223 */ /* 0x000fe400000108ad */
[----:B------:R-:W-:Y:S02]  /*7480*/  FMUL.FTZ R53, R53, R176 ;  /* 0x000000b035357220 */ /* 0x000fe40000410000 */
[----:B------:R-:W-:-:S02]  /*7490*/  FFMA.FTZ R127, R197, R119, -R124 ;  /* 0x00000077c57f7223 */ /* 0x000fc4000001087c */
[----:B------:R-:W-:Y:S02]  /*74a0*/  FMUL.FTZ R171, R140, UR39 ;  /* 0x000000278cab7c20 */ /* 0x000fe40008410000 */
[----:B------:R-:W-:Y:S02]  /*74b0*/  FMUL.FTZ R145, R176, UR39 ;  /* 0x00000027b0917c20 */ /* 0x000fe40008410000 */
[----:B------:R-:W-:Y:S01]  /*74c0*/  FFMA.FTZ R196, R197, R168, R196 ;  /* 0x000000a8c5c47223 */ /* 0x000fe200000100c4 */
[----:B------:R-:W-:Y:S01]  /*74d0*/  IADD3 R197, R166, 0x340, RZ ;  /* 0x00000340a6c57810 */ /* 0x000fe20007ffe0ff */
[----:B------:R-:W-:Y:S02]  /*74e0*/  FFMA.FTZ R143, -R10, R52, R223 ;  /* 0x000000340a8f7223 */ /* 0x000fe400000101df */
[----:B------:R-:W-:Y:S02]  /*74f0*/  FFMA.FTZ R53, R52, R140, R53 ;  /* 0x0000008c34357223 */ /* 0x000fe40000010035 */
[----:B------:R-:W-:-:S02]  /*7500*/  FADD.FTZ R127, R122, R127 ;  /* 0x0000007f7a7f7221 */ /* 0x000fc40000010000 */
[----:B------:R-:W-:Y:S02]  /*7510*/  FFMA.FTZ R52, R176, UR38, -R171 ;  /* 0x00000026b0347c23 */ /* 0x000fe400080108ab */
[----:B------:R-:W-:Y:S02]  /*7520*/  FFMA.FTZ R122, R140, UR38, R145 ;  /* 0x000000268c7a7c23 */ /* 0x000fe40008010091 */
[----:B------:R-:W-:Y:S02]  /*7530*/  FADD.FTZ R145, -R123, R196 ;  /* 0x000000c47b917221 */ /* 0x000fe40000010100 */
[----:B------:R-:W-:Y:S02]  /*7540*/  FMUL.FTZ R124, R125, R52 ;  /* 0x000000347d7c7220 */ /* 0x000fe40000410000 */
[----:B------:R-:W-:Y:S02]  /*7550*/  FMUL.FTZ R176, R153, R176 ;  /* 0x000000b099b07220 */ /* 0x000fe40000410000 */
[----:B------:R-:W-:-:S02]  /*7560*/  FMUL.FTZ R52, R198, -R145 ;  /* 0x80000091c6347220 */ /* 0x000fc40000410000 */
[-C--:B------:R-:W-:Y:S02]  /*7570*/  FMUL.FTZ R198, R198, -R127.reuse ;  /* 0x8000007fc6c67220 */ /* 0x080fe40000410000 */
[----:B------:R-:W-:Y:S02]  /*7580*/  FMUL.FTZ R140, R153, R140 ;  /* 0x0000008c998c7220 */ /* 0x000fe40000410000 */
[----:B------:R-:W-:Y:S02]  /*7590*/  FMUL.FTZ R126, R125, R176 ;  /* 0x000000b07d7e7220 */ /* 0x000fe40000410000 */
[C---:B------:R-:W-:Y:S02]  /*75a0*/  FFMA.FTZ R123, R199.reuse, R127, -R52 ;  /* 0x0000007fc77b7223 */ /* 0x040fe40000010834 */
[----:B------:R-:W-:Y:S01]  /*75b0*/  FFMA.FTZ R144, R199, R145, R198 ;  /* 0x00000091c7907223 */ /* 0x000fe200000100c6 */
[----:B------:R-:W-:Y:S01]  /*75c0*/  IADD3 R199, R166, 0x360, RZ ;  /* 0x00000360a6c77810 */ /* 0x000fe20007ffe0ff */
[----:B------:R-:W-:-:S02]  /*75d0*/  FFMA.FTZ R52, R143, R122, R124 ;  /* 0x0000007a8f347223 */ /* 0x000fc4000001007c */
[----:B------:R-:W-:Y:S02]  /*75e0*/  FMUL.FTZ R122, R59, R174 ;  /* 0x000000ae3b7a7220 */ /* 0x000fe40000410000 */
[-C--:B------:R-:W-:Y:S02]  /*75f0*/  FMUL.FTZ R125, R125, R140.reuse ;  /* 0x0000008c7d7d7220 */ /* 0x080fe40000410000 */
[-C--:B------:R-:W-:Y:S02]  /*7600*/  FFMA.FTZ R126, R143, R140.reuse, R126 ;  /* 0x0000008c8f7e7223 */ /* 0x080fe4000001007e */
[----:B------:R-:W-:Y:S02]  /*7610*/  FMUL.FTZ R171, R74, R140 ;  /* 0x0000008c4aab7220 */ /* 0x000fe40000410000 */
[----:B------:R-:W-:Y:S02]  /*7620*/  FADD.FTZ R140, R120, R123 ;  /* 0x0000007b788c7221 */ /* 0x000fe40000010000 */
[----:B------:R-:W-:Y:S01]  /*7630*/  FADD.FTZ R144, -R121, R144 ;  /* 0x0000009079907221 */ /* 0x000fe20000010100 */
[----:B------:R-:W-:Y:S01]  /*7640*/  STS [R116.X4+0x2130], R171 ;  /* 0x002130ab74007388 */ /* 0x000fe20000004800 */
[----:B------:R-:W-:-:S02]  /*7650*/  FFMA.FTZ R120, R58, R147, R122 ;  /* 0x000000933a787223 */ /* 0x000fc4000001007a */
[----:B------:R-:W-:Y:S02]  /*7660*/  FFMA.FTZ R121, -R11, R58, R226 ;  /* 0x0000003a0b797223 */ /* 0x000fe400000101e2 */
[----:B------:R-:W-:Y:S02]  /*7670*/  FMUL.FTZ R58, R174, UR39 ;  /* 0x00000027ae3a7c20 */ /* 0x000fe40008410000 */
[C---:B------:R-:W-:Y:S02]  /*7680*/  FMUL.FTZ R123, R147.reuse, UR39 ;  /* 0x00000027937b7c20 */ /* 0x040fe40008410000 */
[----:B------:R-:W-:Y:S02]  /*7690*/  FFMA.FTZ R124, R147, UR38, R58 ;  /* 0x00000026937c7c23 */ /* 0x000fe4000801003a */
[C---:B------:R-:W-:Y:S02]  /*76a0*/  FMUL.FTZ R58, R200.reuse, -R144 ;  /* 0x80000090c83a7220 */ /* 0x040fe40000410000 */
[----:B------:R-:W-:-:S02]  /*76b0*/  FMUL.FTZ R200, R200, -R140 ;  /* 0x8000008cc8c87220 */ /* 0x000fc40000410000 */
[----:B------:R-:W-:Y:S02]  /*76c0*/  FFMA.FTZ R122, -R11, R59, R228 ;  /* 0x0000003b0b7a7223 */ /* 0x000fe400000101e4 */
[C---:B------:R-:W-:Y:S02]  /*76d0*/  FFMA.FTZ R59, R201.reuse, R140, -R58 ;  /* 0x0000008cc93b7223 */ /* 0x040fe4000001083a */
[----:B------:R-:W-:Y:S02]  /*76e0*/  FFMA.FTZ R201, R201, R144, R200 ;  /* 0x00000090c9c97223 */ /* 0x000fe400000100c8 */
[-C--:B------:R-:W-:Y:S02]  /*76f0*/  FMUL.FTZ R173, R74, R176.reuse ;  /* 0x000000b04aad7220 */ /* 0x080fe40000410000 */
[----:B------:R-:W-:Y:S02]  /*7700*/  FFMA.FTZ R125, R143, R176, -R125 ;  /* 0x000000b08f7d7223 */ /* 0x000fe4000001087d */
[----:B------:R-:W-:Y:S01]  /*7710*/  FFMA.FTZ R123, R174, UR38, -R123 ;  /* 0x00000026ae7b7c23 */ /* 0x000fe2000801087b */
[----:B------:R-:W-:Y:S01]  /*7720*/  STS [R116.X4+0x2134], R173 ;  /* 0x002134ad74007388 */ /* 0x000fe20000004800 */
[----:B------:R-:W-:-:S02]  /*7730*/  FMUL.FTZ R176, R156, R174 ;  /* 0x000000ae9cb07220 */ /* 0x000fc40000410000 */
[----:B------:R-:W-:Y:S02]  /*7740*/  FMUL.FTZ R174, R156, R147 ;  /* 0x000000939cae7220 */ /* 0x000fe40000410000 */
[----:B------:R-:W-:Y:S01]  /*7750*/  FADD.FTZ R146, -R146, R201 ;  /* 0x000000c992927221 */ /* 0x000fe20000010100 */
[----:B------:R-:W-:Y:S01]  /*7760*/  IADD3 R201, R166, 0x380, RZ ;  /* 0x00000380a6c97810 */ /* 0x000fe20007ffe0ff */
[----:B------:R-:W-:Y:S02]  /*7770*/  FMUL.FTZ R181, R76, R175 ;  /* 0x000000af4cb57220 */ /* 0x000fe40000410000 */
[C---:B------:R-:W-:Y:S02]  /*7780*/  FMUL.FTZ R147, R122.reuse, R176 ;  /* 0x000000b07a937220 */ /* 0x040fe40000410000 */
[C---:B------:R-:W-:Y:S01]  /*7790*/  FMUL.FTZ R58, R122.reuse, R123 ;  /* 0x0000007b7a3a7220 */ /* 0x040fe20000410000 */
[----:B------:R-:W-:Y:S01]  /*77a0*/  STS [R116.X4+0x2140], R181 ;  /* 0x002140b574007388 */ /* 0x000fe20000004800 */
[----:B------:R-:W-:-:S02]  /*77b0*/  FMUL.FTZ R143, R122, R174 ;  /* 0x000000ae7a8f7220 */ /* 0x000fc40000410000 */
[----:B------:R-:W-:Y:S02]  /*77c0*/  FMUL.FTZ R175, R75, R180 ;  /* 0x000000b44baf7220 */ /* 0x000fe40000410000 */
[----:B------:R-:W-:Y:S02]  /*77d0*/  FADD.FTZ R59, R184, R59 ;  /* 0x0000003bb83b7221 */ /* 0x000fe40000010000 */
[----:B------:R-:W-:Y:S01]  /*77e0*/  FMUL.FTZ R122, R202, -R146 ;  /* 0x80000092ca7a7220 */ /* 0x000fe20000410000 */
[----:B------:R1:W-:Y:S01]  /*77f0*/  STS [R116.X4+0x213c], R175 ;  /* 0x00213caf74007388 */ /* 0x0003e20000004800 */
[C---:B------:R-:W-:Y:S02]  /*7800*/  FFMA.FTZ R147, R121.reuse, R174, R147 ;  /* 0x000000ae79937223 */ /* 0x040fe40000010093 */
[C---:B------:R-:W-:Y:S02]  /*7810*/  FFMA.FTZ R143, R121.reuse, R176, -R143 ;  /* 0x000000b0798f7223 */ /* 0x040fe4000001088f */
[----:B------:R-:W-:-:S02]  /*7820*/  FFMA.FTZ R58, R121, R124, R58 ;  /* 0x0000007c793a7223 */ /* 0x000fc4000001003a */
[----:B------:R-:W-:Y:S02]  /*7830*/  FMUL.FTZ R123, R57, R168 ;  /* 0x000000a8397b7220 */ /* 0x000fe40000410000 */
[-C--:B------:R-:W-:Y:S02]  /*7840*/  FFMA.FTZ R121, R203, R59.reuse, -R122 ;  /* 0x0000003bcb797223 */ /* 0x080fe4000001087a */
[----:B-1----:R-:W-:Y:S02]  /*7850*/  FMUL.FTZ R175, R73, R176 ;  /* 0x000000b049af7220 */ /* 0x002fe40000410000 */
[----:B------:R-:W-:Y:S02]  /*7860*/  FMUL.FTZ R202, R202, -R59 ;  /* 0x8000003bcaca7220 */ /* 0x000fe40000410000 */
[C---:B------:R-:W-:Y:S01]  /*7870*/  FFMA.FTZ R171, -R12.reuse, R57, R229 ;  /* 0x000000390cab7223 */ /* 0x040fe200000101e5 */
[----:B------:R1:W-:Y:S01]  /*7880*/  STS [R116.X4+0x212c], R175 ;  /* 0x00212caf74007388 */ /* 0x0003e20000004800 */
[----:B------:R-:W-:-:S02]  /*7890*/  FFMA.FTZ R176, -R12, R56, R227 ;  /* 0x000000380cb07223 */ /* 0x000fc400000101e3 */
[----:B------:R-:W-:Y:S02]  /*78a0*/  FFMA.FTZ R57, R56, R119, R123 ;  /* 0x0000007738397223 */ /* 0x000fe4000001007b */
[----:B------:R-:W-:Y:S02]  /*78b0*/  FADD.FTZ R244, R244, R121 ;  /* 0x00000079f4f47221 */ /* 0x000fe40000010000 */
[----:B------:R-:W-:Y:S02]  /*78c0*/  FMUL.FTZ R56, R168, UR39 ;  /* 0x00000027a8387c20 */ /* 0x000fe40008410000 */
[----:B------:R-:W-:Y:S02]  /*78d0*/  FMUL.FTZ R121, R119, UR39 ;  /* 0x0000002777797c20 */ /* 0x000fe40008410000 */
[----:B------:R-:W-:Y:S02]  /*78e0*/  FMUL.FTZ R183, R77, R186 ;  /* 0x000000ba4db77220 */ /* 0x000fe40000410000 */
[----:B------:R-:W-:-:S02]  /*78f0*/  FFMA.FTZ R203, R203, R146, R202 ;  /* 0x00000092cbcb7223 */ /* 0x000fc400000100ca */
[----:B------:R-:W-:Y:S01]  /*7900*/  FMUL.FTZ R173, R73, R174 ;  /* 0x000000ae49ad7220 */ /* 0x000fe20000410000 */
[----:B------:R2:W-:Y:S01]  /*7910*/  STS [R116.X4+0x214c], R183 ;  /* 0x00214cb774007388 */ /* 0x0005e20000004800 */
[----:B------:R-:W-:Y:S02]  /*7920*/  FFMA.FTZ R181, R119, UR38, R56 ;  /* 0x0000002677b57c23 */ /* 0x000fe40008010038 */
[----:B------:R-:W-:Y:S01]  /*7930*/  FFMA.FTZ R174, R168, UR38, -R121 ;  /* 0x00000026a8ae7c23 */ /* 0x000fe20008010879 */
[----:B------:R4:W-:Y:S01]  /*7940*/  STS [R116.X4+0x2128], R173 ;  /* 0x002128ad74007388 */ /* 0x0009e20000004800 */
[C---:B-1----:R-:W-:Y:S02]  /*7950*/  FMUL.FTZ R175, R155.reuse, R168 ;  /* 0x000000a89baf7220 */ /* 0x042fe40000410000 */
[----:B------:R-:W-:Y:S02]  /*7960*/  FMUL.FTZ R119, R155, R119 ;  /* 0x000000779b777220 */ /* 0x000fe40000410000 */
[----:B------:R-:W-:Y:S01]  /*7970*/  FADD.FTZ R246, -R246, R203 ;  /* 0x000000cbf6f67221 */ /* 0x000fe20000010100 */
[----:B------:R-:W-:Y:S01]  /*7980*/  IADD3 R203, R166, 0x3a0, RZ ;  /* 0x000003a0a6cb7810 */ /* 0x000fe20007ffe0ff */
[----:B--2---:R-:W-:-:S02]  /*7990*/  FMUL.FTZ R183, R76, R177 ;  /* 0x000000b14cb77220 */ /* 0x004fc40000410000 */
[C---:B------:R-:W-:Y:S02]  /*79a0*/  FMUL.FTZ R177, R171.reuse, R175 ;  /* 0x000000afabb17220 */ /* 0x040fe40000410000 */
[C---:B------:R-:W-:Y:S01]  /*79b0*/  FMUL.FTZ R180, R171.reuse, R174 ;  /* 0x000000aeabb47220 */ /* 0x040fe20000410000 */
[----:B------:R-:W-:Y:S01]  /*79c0*/  STS [R116.X4+0x2144], R183 ;  /* 0x002144b774007388 */ /* 0x000fe20000004800 */
[----:B------:R-:W-:Y:S02]  /*79d0*/  FMUL.FTZ R178, R171, R119 ;  /* 0x00000077abb27220 */ /* 0x000fe40000410000 */
[C---:B------:R-:W-:Y:S02]  /*79e0*/  FFMA.FTZ R123, -R16.reuse, R65, R235 ;  /* 0x00000041107b7223 */ /* 0x040fe400000101eb */
[----:B------:R-:W-:Y:S02]  /*79f0*/  FMUL.FTZ R171, R159, R246 ;  /* 0x000000f69fab7220 */ /* 0x000fe40000410000 */
[----:B------:R-:W-:-:S02]  /*7a00*/  FFMA.FTZ R124, -R16, R64, R237 ;  /* 0x00000040107c7223 */ /* 0x000fc400000101ed */
[----:B------:R-:W-:Y:S02]  /*7a10*/  FFMA.FTZ R121, -R15, R67, R234 ;  /* 0x000000430f797223 */ /* 0x000fe400000101ea */
[----:B------:R-:W-:Y:S02]  /*7a20*/  FMUL.FTZ R168, R160, R146 ;  /* 0x00000092a0a87220 */ /* 0x000fe40000410000 */
[----:B----4-:R-:W-:Y:S02]  /*7a30*/  FMUL.FTZ R173, R159, R244 ;  /* 0x000000f49fad7220 */ /* 0x010fe40000410000 */
[----:B------:R-:W-:Y:S02]  /*7a40*/  FMUL.FTZ R56, R123, R171 ;  /* 0x000000ab7b387220 */ /* 0x000fe40000410000 */
[----:B------:R-:W-:Y:S02]  /*7a50*/  FMUL.FTZ R241, R80, R185 ;  /* 0x000000b950f17220 */ /* 0x000fe40000410000 */
[----:B------:R-:W-:-:S02]  /*7a60*/  FFMA.FTZ R177, R176, R119, R177 ;  /* 0x00000077b0b17223 */ /* 0x000fc400000100b1 */
[----:B------:R-:W-:Y:S01]  /*7a70*/  FMUL.FTZ R185, R72, R119 ;  /* 0x0000007748b97220 */ /* 0x000fe20000410000 */
[----:B------:R1:W-:Y:S01]  /*7a80*/  STS [R116.X4+0x2160], R241 ;  /* 0x002160f174007388 */ /* 0x0003e20000004800 */
[----:B------:R-:W-:Y:S02]  /*7a90*/  FFMA.FTZ R122, -R15, R66, R236 ;  /* 0x000000420f7a7223 */ /* 0x000fe400000101ec */
[----:B------:R-:W-:Y:S01]  /*7aa0*/  FMUL.FTZ R174, R160, R59 ;  /* 0x0000003ba0ae7220 */ /* 0x000fe20000410000 */
[----:B------:R2:W-:Y:S01]  /*7ab0*/  STS [R116.X4+0x2120], R185 ;  /* 0x002120b974007388 */ /* 0x0005e20000004800 */
[----:B------:R-:W-:Y:S02]  /*7ac0*/  FMUL.FTZ R119, R121, R168 ;  /* 0x000000a879777220 */ /* 0x000fe40000410000 */
[----:B------:R-:W-:Y:S02]  /*7ad0*/  FFMA.FTZ R56, R124, R173, R56 ;  /* 0x000000ad7c387223 */ /* 0x000fe40000010038 */
[-C--:B------:R-:W-:Y:S01]  /*7ae0*/  FMUL.FTZ R187, R72, R175.reuse ;  /* 0x000000af48bb7220 */ /* 0x080fe20000410000 */
[----:B-1----:R-:W-:Y:S01]  /*7af0*/  IADD3 R241, R166, 0x3e0, RZ ;  /* 0x000003e0a6f17810 */ /* 0x002fe20007ffe0ff */
[----:B------:R-:W-:-:S02]  /*7b00*/  FFMA.FTZ R178, R176, R175, -R178 ;  /* 0x000000afb0b27223 */ /* 0x000fc400000108b2 */
[----:B------:R-:W-:Y:S01]  /*7b10*/  FFMA.FTZ R175, R122, R174, R119 ;  /* 0x000000ae7aaf7223 */ /* 0x000fe20000010077 */
[----:B------:R1:W-:Y:S01]  /*7b20*/  STS [R116.X4+0x2124], R187 ;  /* 0x002124bb74007388 */ /* 0x0003e20000004800 */
[----:B------:R-:W-:Y:S02]  /*7b30*/  FADD.FTZ R56, RZ, R56 ;  /* 0x00000038ff387221 */ /* 0x000fe40000010000 */
[----:B------:R-:W-:Y:S02]  /*7b40*/  FFMA.FTZ R119, R176, R181, R180 ;  /* 0x000000b5b0777223 */ /* 0x000fe400000100b4 */
[----:B------:R-:W-:Y:S02]  /*7b50*/  FADD.FTZ R180, R56, R175 ;  /* 0x000000af38b47221 */ /* 0x000fe40000010000 */
[----:B------:R-:W-:Y:S02]  /*7b60*/  FMUL.FTZ R56, R63, R145 ;  /* 0x000000913f387220 */ /* 0x000fe40000410000 */
[----:B------:R-:W-:-:S02]  /*7b70*/  FFMA.FTZ R183, -R13, R62, R230 ;  /* 0x0000003e0db77223 */ /* 0x000fc400000101e6 */
[----:B------:R-:W-:Y:S02]  /*7b80*/  FFMA.FTZ R56, R62, R127, R56 ;  /* 0x0000007f3e387223 */ /* 0x000fe40000010038 */
[----:B------:R-:W-:Y:S02]  /*7b90*/  FMUL.FTZ R62, R127, UR39 ;  /* 0x000000277f3e7c20 */ /* 0x000fe40008410000 */
[----:B------:R-:W-:Y:S02]  /*7ba0*/  FMUL.FTZ R182, R145, UR39 ;  /* 0x0000002791b67c20 */ /* 0x000fe40008410000 */
[----:B--2---:R-:W-:Y:S02]  /*7bb0*/  FFMA.FTZ R185, -R13, R63, R232 ;  /* 0x0000003f0db97223 */ /* 0x004fe400000101e8 */
[----:B------:R-:W-:Y:S02]  /*7bc0*/  FFMA.FTZ R176, -R14, R61, R233 ;  /* 0x0000003d0eb07223 */ /* 0x000fe400000101e9 */
[----:B------:R-:W-:-:S02]  /*7bd0*/  FFMA.FTZ R188, R145, UR38, -R62 ;  /* 0x0000002691bc7c23 */ /* 0x000fc4000801083e */
[----:B------:R-:W-:Y:S02]  /*7be0*/  FMUL.FTZ R63, R157, R144 ;  /* 0x000000909d3f7220 */ /* 0x000fe40000410000 */
[----:B------:R-:W-:Y:S02]  /*7bf0*/  FMUL.FTZ R62, R123, R173 ;  /* 0x000000ad7b3e7220 */ /* 0x000fe40000410000 */
[----:B------:R-:W-:Y:S02]  /*7c00*/  FFMA.FTZ R186, R127, UR38, R182 ;  /* 0x000000267fba7c23 */ /* 0x000fe400080100b6 */
[----:B------:R-:W-:Y:S02]  /*7c10*/  FMUL.FTZ R190, R158, R127 ;  /* 0x0000007f9ebe7220 */ /* 0x000fe40000410000 */
[----:B------:R-:W-:Y:S02]  /*7c20*/  FFMA.FTZ R175, -R14, R60, R231 ;  /* 0x0000003c0eaf7223 */ /* 0x000fe400000101e7 */
[----:B------:R-:W-:-:S02]  /*7c30*/  FMUL.FTZ R192, R158, R145 ;  /* 0x000000919ec07220 */ /* 0x000fc40000410000 */
[----:B------:R-:W-:Y:S02]  /*7c40*/  FMUL.FTZ R127, R157, R140 ;  /* 0x0000008c9d7f7220 */ /* 0x000fe40000410000 */
[----:B------:R-:W-:Y:S02]  /*7c50*/  FMUL.FTZ R182, R176, R63 ;  /* 0x0000003fb0b67220 */ /* 0x000fe40000410000 */
[----:B------:R-:W-:Y:S02]  /*7c60*/  FMUL.FTZ R145, R121, R174 ;  /* 0x000000ae79917220 */ /* 0x000fe40000410000 */
[----:B------:R-:W-:Y:S02]  /*7c70*/  FFMA.FTZ R62, R124, R171, -R62 ;  /* 0x000000ab7c3e7223 */ /* 0x000fe4000001083e */
[----:B------:R-:W-:Y:S02]  /*7c80*/  FFMA.FTZ R181, R175, R127, R182 ;  /* 0x0000007fafb57223 */ /* 0x000fe400000100b6 */
[----:B------:R-:W-:-:S02]  /*7c90*/  FFMA.FTZ R145, R122, R168, -R145 ;  /* 0x000000a87a917223 */ /* 0x000fc40000010891 */
[----:B------:R-:W-:Y:S02]  /*7ca0*/  FADD.FTZ R62, RZ, R62 ;  /* 0x0000003eff3e7221 */ /* 0x000fe40000010000 */
[----:B------:R-:W-:Y:S02]  /*7cb0*/  FMUL.FTZ R182, R185, R192 ;  /* 0x000000c0b9b67220 */ /* 0x000fe40000410000 */
[----:B------:R-:W-:Y:S02]  /*7cc0*/  FMUL.FTZ R184, R176, R127 ;  /* 0x0000007fb0b87220 */ /* 0x000fe40000410000 */
[----:B------:R-:W-:Y:S02]  /*7cd0*/  FADD.FTZ R180, R180, R181 ;  /* 0x000000b5b4b47221 */ /* 0x000fe40000010000 */
[----:B------:R-:W-:Y:S02]  /*7ce0*/  FADD.FTZ R62, R62, R145 ;  /* 0x000000913e3e7221 */ /* 0x000fe40000010000 */
[----:B------:R-:W-:-:S02]  /*7cf0*/  FFMA.FTZ R181, R183, R190, R182 ;  /* 0x000000beb7b57223 */ /* 0x000fc400000100b6 */
[----:B------:R-:W-:Y:S02]  /*7d00*/  FFMA.FTZ R145, R175, R63, -R184 ;  /* 0x0000003faf917223 */ /* 0x000fe400000108b8 */
[----:B------:R-:W-:Y:S02]  /*7d10*/  FMUL.FTZ R182, R185, R190 ;  /* 0x000000beb9b67220 */ /* 0x000fe40000410000 */
[----:B------:R-:W-:Y:S02]  /*7d20*/  FADD.FTZ R180, R180, R181 ;  /* 0x000000b5b4b47221 */ /* 0x000fe40000010000 */
[----:B------:R-:W-:Y:S02]  /*7d30*/  FADD.FTZ R62, R62, R145 ;  /* 0x000000913e3e7221 */ /* 0x000fe40000010000 */
[----:B------:R-:W-:Y:S02]  /*7d40*/  FFMA.FTZ R145, R183, R192, -R182 ;  /* 0x000000c0b7917223 */ /* 0x000fe400000108b6 */
[----:B------:R-:W-:Y:S01]  /*7d50*/  FADD.FTZ R180, R180, R177 ;  /* 0x000000b1b4b47221 */ /* 0x000fe20000010000 */
[----:B------:R-:W-:Y:S01]  /*7d60*/  IADD3 R177, R166, 0x140, RZ ;  /* 0x00000140a6b17810 */ /* 0x000fe20007ffe0ff */
[----:B------:R-:W-:-:S02]  /*7d70*/  FADD.FTZ R181, R62, R145 ;  /* 0x000000913eb57221 */ /* 0x000fc40000010000 */
[----:B------:R-:W-:Y:S01]  /*7d80*/  FADD.FTZ R147, R180, R147 ;  /* 0x00000093b4937221 */ /* 0x000fe20000010000 */
[-C--:B------:R-:W-:Y:S01]  /*7d90*/  LEA.HI.SX32 R177, R177, R166.reuse, 0x1b ;  /* 0x000000a6b1b17211 */ /* 0x080fe200078fdaff */
[----:B------:R-:W-:Y:S01]  /*7da0*/  FADD.FTZ R178, R181, R178 ;  /* 0x000000b2b5b27221 */ /* 0x000fe20000010000 */
[C---:B------:R-:W-:Y:S01]  /*7db0*/  IADD3 R181, R166.reuse, 0xe0, RZ ;  /* 0x000000e0a6b57810 */ /* 0x040fe20007ffe0ff */
[----:B------:R-:W-:Y:S01]  /*7dc0*/  FADD.FTZ R147, R147, R126 ;  /* 0x0000007e93937221 */ /* 0x000fe20000010000 */
[-C--:B------:R-:W-:Y:S01]  /*7dd0*/  LEA.HI.SX32 R126, R166, R166.reuse, 0x1b ;  /* 0x000000a6a67e7211 */ /* 0x080fe200078fdaff */
[----:B------:R-:W-:Y:S01]  /*7de0*/  FADD.FTZ R178, R178, R143 ;  /* 0x0000008fb2b27221 */ /* 0x000fe20000010000 */
[----:B------:R-:W-:Y:S01]  /*7df0*/  LEA.HI.SX32 R181, R181, R166, 0x1b ;  /* 0x000000a6b5b57211 */ /* 0x000fe200078fdaff */
[----:B------:R-:W-:Y:S02]  /*7e00*/  FMUL.FTZ R145, R61, R144 ;  /* 0x000000903d917220 */ /* 0x000fe40000410000 */
[----:B------:R-:W-:Y:S01]  /*7e10*/  FADD.FTZ R128, R147, R128 ;  /* 0x0000008093807221 */ /* 0x000fe20000010000 */
[----:B------:R-:W-:Y:S01]  /*7e20*/  IADD3 R147, R166, 0x280, RZ ;  /* 0x00000280a6937810 */ /* 0x000fe20007ffe0ff */
[----:B------:R-:W-:-:S02]  /*7e30*/  FMUL.FTZ R143, R144, UR39 ;  /* 0x00000027908f7c20 */ /* 0x000fc40008410000 */
[----:B------:R-:W-:Y:S01]  /*7e40*/  FADD.FTZ R178, R178, R125 ;  /* 0x0000007db2b27221 */ /* 0x000fe20000010000 */
[----:B------:R-:W-:Y:S01]  /*7e50*/  LEA.HI.SX32 R147, R147, R166, 0x1b ;  /* 0x000000a693937211 */ /* 0x000fe200078fdaff */
[----:B------:R-:W-:Y:S02]  /*7e60*/  FFMA.FTZ R62, R60, R140, R145 ;  /* 0x0000008c3c3e7223 */ /* 0x000fe40000010091 */
[----:B------:R-:W-:Y:S02]  /*7e70*/  FMUL.FTZ R145, R140, UR39 ;  /* 0x000000278c917c20 */ /* 0x000fe40008410000 */
[----:B------:R-:W-:Y:S02]  /*7e80*/  FADD.FTZ R131, R128, R131 ;  /* 0x0000008380837221 */ /* 0x000fe40000010000 */
[----:B------:R-:W-:Y:S02]  /*7e90*/  FFMA.FTZ R140, R140, UR38, R143 ;  /* 0x000000268c8c7c23 */ /* 0x000fe4000801008f */
[----:B------:R-:W-:-:S02]  /*7ea0*/  FADD.FTZ R143, R178, R129 ;  /* 0x00000081b28f7221 */ /* 0x000fc40000010000 */
[----:B------:R-:W-:Y:S02]  /*7eb0*/  FADD.FTZ R132, R131, R132 ;  /* 0x0000008483847221 */ /* 0x000fe40000010000 */
[C---:B------:R-:W-:Y:S02]  /*7ec0*/  FMUL.FTZ R129, R70.reuse, R127 ;  /* 0x0000007f46817220 */ /* 0x040fe40000410000 */
[----:B------:R-:W-:Y:S02]  /*7ed0*/  FMUL.FTZ R131, R70, R63 ;  /* 0x0000003f46837220 */ /* 0x000fe40000410000 */
[----:B------:R-:W-:Y:S01]  /*7ee0*/  FMUL.FTZ R245, R80, R239 ;  /* 0x000000ef50f57220 */ /* 0x000fe20000410000 */
[----:B------:R2:W-:Y:S01]  /*7ef0*/  STS [R116.X4+0x2110], R129 ;  /* 0x0021108174007388 */ /* 0x0005e20000004800 */
[C---:B-1----:R-:W-:Y:S01]  /*7f00*/  FMUL.FTZ R187, R71.reuse, R190 ;  /* 0x000000be47bb7220 */ /* 0x042fe20000410000 */
[C---:B------:R-:W-:Y:S01]  /*7f10*/  IADD3 R239, R166.reuse, 0x3c0, RZ ;  /* 0x000003c0a6ef7810 */ /* 0x040fe20007ffe0ff */
[----:B------:R-:W-:Y:S01]  /*7f20*/  FMUL.FTZ R189, R71, R192 ;  /* 0x000000c047bd7220 */ /* 0x000fe20000410000 */
[----:B------:R-:W-:Y:S01]  /*7f30*/  STS [R116.X4+0x2164], R245 ;  /* 0x002164f574007388 */ /* 0x000fe20000004800 */
[----:B------:R-:W-:Y:S01]  /*7f40*/  FADD.FTZ R130, R143, R130 ;  /* 0x000000828f827221 */ /* 0x000fe20000010000 */
[C---:B------:R-:W-:Y:S01]  /*7f50*/  IADD3 R143, R166.reuse, 0x260, RZ ;  /* 0x00000260a68f7810 */ /* 0x040fe20007ffe0ff */
[C---:B------:R-:W-:Y:S01]  /*7f60*/  FMUL.FTZ R63, R69.reuse, R174 ;  /* 0x000000ae453f7220 */ /* 0x040fe20000410000 */
[----:B------:R1:W-:Y:S01]  /*7f70*/  STS [R116.X4+0x2118], R187 ;  /* 0x002118bb74007388 */ /* 0x0003e20000004800 */
[----:B------:R-:W-:Y:S01]  /*7f80*/  FMUL.FTZ R127, R69, R168 ;  /* 0x000000a8457f7220 */ /* 0x000fe20000410000 */
[----:B--2---:R-:W-:Y:S01]  /*7f90*/  IADD3 R129, R166, 0x40, RZ ;  /* 0x00000040a6817810 */ /* 0x004fe20007ffe0ff */
[C---:B------:R-:W-:Y:S01]  /*7fa0*/  FMUL.FTZ R173, R68.reuse, R173 ;  /* 0x000000ad44ad7220 */ /* 0x040fe20000410000 */
[----:B------:R-:W-:Y:S01]  /*7fb0*/  STS [R116.X4+0x211c], R189 ;  /* 0x00211cbd74007388 */ /* 0x000fe20000004800 */
[----:B------:R-:W-:Y:S01]  /*7fc0*/  FMUL.FTZ R171, R68, R171 ;  /* 0x000000ab44ab7220 */ /* 0x000fe20000410000 */
[----:B------:R-:W-:Y:S01]  /*7fd0*/  LEA.HI.SX32 R168, R143, R166, 0x1b ;  /* 0x000000a68fa87211 */ /* 0x000fe200078fdaff */
[----:B------:R-:W-:Y:S01]  /*7fe0*/  FADD.FTZ R135, R132, R135 ;  /* 0x0000008784877221 */ /* 0x000fe20000010000 */
[----:B------:R2:W-:Y:S01]  /*7ff0*/  STS [R116.X4+0x2114], R131 ;  /* 0x0021148374007388 */ /* 0x0005e20000004800 */
        /* <DEDUP_REMOVED lines=8> */
[----:B------:R-:W-:Y:S01]  /*8080*/  FFMA.FTZ R145, R144, UR38, -R145 ;  /* 0x0000002690917c23 */ /* 0x000fe20008010891 */
[----:B--2---:R-:W-:Y:S01]  /*8090*/  IADD3 R131, R166, 0x80, RZ ;  /* 0x00000080a6837810 */ /* 0x004fe20007ffe0ff */
        /* <DEDUP_REMOVED lines=8> */
[----:B------:R-:W-:Y:S01]  /*8120*/  FADD.FTZ R134, R134, R139 ;  /* 0x0000008b86867221 */ /* 0x000fe20000010000 */
[----:B------:R-:W-:Y:S01]  /*8130*/  BAR.SYNC.DEFER_BLOCKING 0x0 ;  /* 0x0000000000007b1d */ /* 0x000fe20000010000 */
[----:B------:R-:W-:Y:S01]  /*8140*/  FADD.FTZ R60, R60, R141 ;  /* 0x0000008d3c3c7221 */ /* 0x000fe20000010000 */
[C---:B------:R-:W-:Y:S01]  /*8150*/  IADD3 R139, R166.reuse, 0x1a0, RZ ;  /* 0x000001a0a68b7810 */ /* 0x040fe20007ffe0ff */
[----:B------:R-:W-:Y:S01]  /*8160*/  FFMA.FTZ R61, R183, R186, R188 ;  /* 0x000000bab73d7223 */ /* 0x000fe200000100bc */
[C---:B------:R-:W-:Y:S01]  /*8170*/  IADD3 R141, R166.reuse, 0x1e0, RZ ;  /* 0x000001e0a68d7810 */ /* 0x040fe20007ffe0ff */
[----:B------:R-:W-:Y:S01]  /*8180*/  FFMA.FTZ R125, R175, R140, R125 ;  /* 0x0000008caf7d7223 */ /* 0x000fe2000001007d */
[----:B------:R-:W-:Y:S01]  /*8190*/  IADD3 R185, R166, 0x60, RZ ;  /* 0x00000060a6b97810 */ /* 0x000fe20007ffe0ff */
[----:B-1----:R-:W-:Y:S01]  /*81a0*/  FADD.FTZ R63, R134, R169 ;  /* 0x000000a9863f7221 */ /* 0x002fe20000010000 */
[----:B------:R-:W-:Y:S01]  /*81b0*/  IADD3 R183, R166, 0xa0, RZ ;  /* 0x000000a0a6b77810 */ /* 0x000fe20007ffe0ff */
[----:B------:R-:W-:Y:S01]  /*81c0*/  FMUL.FTZ R231, R30, R231 ;  /* 0x000000e71ee77220 */ /* 0x000fe20000410000 */
[----:B----4-:R-:W-:Y:S01]  /*81d0*/  IADD3 R127, R166, 0xc0, RZ ;  /* 0x000000c0a67f7810 */ /* 0x010fe20007ffe0ff */
[----:B------:R-:W-:Y:S01]  /*81e0*/  FMUL.FTZ R223, R26, R223 ;  /* 0x000000df1adf7220 */ /* 0x000fe20000410000 */
[----:B------:R-:W-:Y:S01]  /*81f0*/  IADD3 R175, R166, 0x180, RZ ;  /* 0x00000180a6af7810 */ /* 0x000fe20007ffe0ff */
[----:B------:R-:W-:Y:S01]  /*8200*/  FFMA.FTZ R215, -R22, R215, -RZ ;  /* 0x000000d716d77223 */ /* 0x000fe200000109ff */
[C---:B--2---:R-:W-:Y:S01]  /*8210*/  IADD3 R173, R166.reuse, 0x1c0, RZ ;  /* 0x000001c0a6ad7810 */ /* 0x044fe20007ffe0ff */
[----:B------:R-:W-:Y:S01]  /*8220*/  FMUL.FTZ R236, R31, R236 ;  /* 0x000000ec1fec7220 */ /* 0x000fe20000410000 */
[----:B-----5:R-:W-:Y:S01]  /*8230*/  IADD3 R171, R166, 0x220, RZ ;  /* 0x00000220a6ab7810 */ /* 0x020fe20007ffe0ff */
[----:B------:R-:W-:Y:S01]  /*8240*/  FFMA.FTZ R233, -R30, R233, -RZ ;  /* 0x000000e91ee97223 */ /* 0x000fe200000109ff */
[C---:B------:R-:W-:Y:S01]  /*8250*/  IADD3 R169, R166.reuse, 0x240, RZ ;  /* 0x00000240a6a97810 */ /* 0x040fe20007ffe0ff */
[----:B------:R-:W-:Y:S01]  /*8260*/  FMUL.FTZ R230, R29, R230 ;  /* 0x000000e61de67220 */ /* 0x000fe20000410000 */
[----:B------:R-:W-:Y:S01]  /*8270*/  IADD3 R145, R166, 0x2a0, RZ ;  /* 0x000002a0a6917810 */ /* 0x000fe20007ffe0ff */
[----:B------:R-:W-:Y:S01]  /*8280*/  FMUL.FTZ R227, R28, R227 ;  /* 0x000000e31ce37220 */ /* 0x000fe20000410000 */
[----:B------:R-:W-:Y:S01]  /*8290*/  IADD3 R189, R166, 0x2c0, RZ ;  /* 0x000002c0a6bd7810 */ /* 0x000fe20007ffe0ff */
        /* <DEDUP_REMOVED lines=8> */
[----:B------:R-:W-:Y:S01]  /*8320*/  FMUL.FTZ R219, R24, R219 ;  /* 0x000000db18db7220 */ /* 0x000fe20000410000 */
[-C--:B------:R-:W-:Y:S01]  /*8330*/  LEA.HI.SX32 R187, R187, R166.reuse, 0x1b ;  /* 0x000000a6bbbb7211 */ /* 0x080fe200078fdaff */
[----:B------:R-:W4:Y:S01]  /*8340*/  LDS R196, [R178.X4+0x2580] ;  /* 0x00258000b2c47984 */ /* 0x000f220000004800 */
[----:B------:R-:W-:Y:S01]  /*8350*/  LEA.HI.SX32 R186, R129, R166, 0x1b ;  /* 0x000000a681ba7211 */ /* 0x000fe200078fdaff */
[----:B------:R-:W-:Y:S01]  /*8360*/  FFMA.FTZ R129, -R31, R234, -RZ ;  /* 0x000000ea1f817223 */ /* 0x000fe200000109ff */
[-C--:B------:R-:W-:Y:S01]  /*8370*/  LEA.HI.SX32 R185, R185, R166.reuse, 0x1b ;  /* 0x000000a6b9b97211 */ /* 0x080fe200078fdaff */
[----:B------:R-:W3:Y:S01]  /*8380*/  LDS R188, [R187.X4+0x2180] ;  /* 0x00218000bbbc7984 */ /* 0x000ee20000004800 */
[----:B------:R-:W-:Y:S01]  /*8390*/  LEA.HI.SX32 R184, R131, R166, 0x1b ;  /* 0x000000a683b87211 */ /* 0x000fe200078fdaff */
[----:B------:R-:W-:Y:S01]  /*83a0*/  FFMA.FTZ R131, -R29, R232, -RZ ;  /* 0x000000e81d837223 */ /* 0x000fe200000109ff */
[-C--:B------:R-:W-:Y:S01]  /*83b0*/  LEA.HI.SX32 R183, R183, R166.reuse, 0x1b ;  /* 0x000000a6b7b77211 */ /* 0x080fe200078fdaff */
[----:B------:R-:W0:Y:S01]  /*83c0*/  LDS R190, [R185.X4+0x2280] ;  /* 0x00228000b9be7984 */ /* 0x000e220000004800 */
[-C--:B------:R-:W-:Y:S01]  /*83d0*/  LEA.HI.SX32 R182, R127, R166.reuse, 0x1b ;  /* 0x000000a67fb67211 */ /* 0x080fe200078fdaff */
[C---:B------:R-:W-:Y:S01]  /*83e0*/  FFMA.FTZ R127, -R32.reuse, R235, -RZ ;  /* 0x000000eb207f7223 */ /* 0x040fe200000109ff */
[-C--:B------:R-:W-:Y:S01]  /*83f0*/  LEA.HI.SX32 R180, R133, R166.reuse, 0x1b ;  /* 0x000000a685b47211 */ /* 0x080fe200078fdaff */
[----:B------:R-:W-:Y:S01]  /*8400*/  FMUL.FTZ R133, R32, R237 ;  /* 0x000000ed20857220 */ /* 0x000fe20000410000 */
        /* <DEDUP_REMOVED lines=14> */
[-C--:B------:R-:W-:Y:S01]  /*84f0*/  LEA.HI.SX32 R141, R193, R166.reuse, 0x1b ;  /* 0x000000a6c18d7211 */ /* 0x080fe200078fdaff */
[----:B------:R-:W-:Y:S01]  /*8500*/  FFMA.FTZ R213, -R20, R213, -RZ ;  /* 0x000000d514d57223 */ /* 0x000fe200000109ff */
        /* <DEDUP_REMOVED lines=11> */
[----:B------:R-:W-:Y:S01]  /*85c0*/  FMUL.FTZ R128, R146, UR39 ;  /* 0x0000002792807c20 */ /* 0x000fe20008410000 */
        /* <DEDUP_REMOVED lines=20> */
[----:B0-----:R-:W0:Y:S04]  /*8710*/  LDS R249, [R134.X4+0x3080] ;  /* 0x0030800086f97984 */ /* 0x001e280000004800 */
        /* <DEDUP_REMOVED lines=28> */
[----:B--2---:R-:W-:-:S03]  /*88e0*/  FMUL.FTZ R133, R19, R206 ;  /* 0x000000ce13857220 */ /* 0x004fc60000410000 */
[----:B------:R-:W-:Y:S01]  /*88f0*/  STS [R116.X4+0x3188], R236 ;  /* 0x003188ec74007388 */ /* 0x000fe20000004800 */
[C---:B------:R-:W-:Y:S02]  /*8900*/  FFMA.FTZ R206, R246.reuse, UR38, -R127 ;  /* 0x00000026f6ce7c23 */ /* 0x040fe4000801087f */
[----:B-----5:R-:W-:Y:S01]  /*8910*/  FMUL.FTZ R215, R17, R179 ;  /* 0x000000b311d77220 */ /* 0x020fe20000410000 */
[----:B------:R-:W-:Y:S01]  /*8920*/  STS [R116.X4+0x3194], R233 ;  /* 0x003194e974007388 */ /* 0x000fe20000004800 */
[----:B------:R-:W-:Y:S02]  /*8930*/  FMUL.FTZ R179, R246, UR39 ;  /* 0x00000027f6b37c20 */ /* 0x000fe40008410000 */
[C---:B-1----:R-:W-:Y:S01]  /*8940*/  FMUL.FTZ R129, R59.reuse, UR39 ;  /* 0x000000273b817c20 */ /* 0x042fe20008410000 */
        /* <DEDUP_REMOVED lines=49> */
[--C-:B0-----:R-:W-:Y:S01]  /*8c60*/  IMAD.WIDE.U32 R126, R127, c[0x0][0x2b0], R128.reuse ;  /* 0x0000ac007f7e7a25 */ /* 0x101fe200078e0080 */
        /* <DEDUP_REMOVED lines=24> */
.L_x_10755:
[----:B0-234-:R-:W-:Y:S05]  /*8df0*/  BSYNC B0 ;  /* 0x0000000000007941 */ /* 0x01dfea0003800000 */
.L_x_10754:
        /* <DEDUP_REMOVED lines=21> */
[----:B------:R-:W-:Y:S02]  /*8f50*/  UIADD3 UR43, UR27, UR43, URZ ;  /* 0x0000002b1b2b7290 */ /* 0x000fe4000fffe03f */
[----:B------:R-:W-:-:S02]  /*8f60*/  UIMAD UR27, UR15, UR38, URZ ;  /* 0x000000260f1b72a4 */ /* 0x000fc4000f8e023f */
[----:B------:R-:W-:Y:S02]  /*8f70*/  UIADD3 UR45, UR48, UR45, URZ ;  /* 0x0000002d302d7290 */ /* 0x000fe4000fffe03f */
[----:B------:R-:W-:Y:S02]  /*8f80*/  UIMAD UR27, UR14, UR39, UR27 ;  /* 0x000000270e1b72a4 */ /* 0x000fe4000f8e021b */
[----:B------:R-:W-:Y:S02]  /*8f90*/  UIMAD.WIDE.U32 UR44, UR14, UR38, UR44 ;  /* 0x000000260e2c72a5 */ /* 0x000fe4000f8e002c */
[----:B------:R-:W-:Y:S02]  /*8fa0*/  ULDC.64 UR36, c[0x0][0x2a0] ;  /* 0x0000a80000247ab9 */ /* 0x000fe40000000a00 */
[----:B------:R-:W-:Y:S02]  /*8fb0*/  ULDC.64 UR38, c[0x0][0x320] ;  /* 0x0000c80000267ab9 */ /* 0x000fe40000000a00 */
[----:B------:R-:W-:-:S02]  /*8fc0*/  UIADD3 UR27, UR27, UR45, URZ ;  /* 0x0000002d1b1b7290 */ /* 0x000fc4000fffe03f */
[----:B------:R-:W-:Y:S02]  /*8fd0*/  UIMAD UR46, UR15, UR36, URZ ;  /* 0x000000240f2e72a4 */ /* 0x000fe4000f8e023f */
[----:B------:R-:W-:Y:S02]  /*8fe0*/  ULEA UR38, UP1, UR44, UR38, 0x3 ;  /* 0x000000262c267291 */ /* 0x000fe4000f82183f */
[----:B------:R-:W-:Y:S02]  /*8ff0*/  UIMAD.WIDE.U32 UR42, UR14, UR36, UR42 ;  /* 0x000000240e2a72a5 */ /* 0x000fe4000f8e002a */
[----:B------:R-:W-:Y:S02]  /*9000*/  UIMAD UR46, UR14, UR37, UR46 ;  /* 0x000000250e2e72a4 */ /* 0x000fe4000f8e022e */
[----:B------:R-:W-:Y:S02]  /*9010*/  ULEA.HI.X UR39, UR44, UR39, UR27, 0x3, UP1 ;  /* 0x000000272c277291 */ /* 0x000fe400088f1c1b */
[----:B------:R-:W-:-:S02]  /*9020*/  ULDC.64 UR36, c[0x0][0x318] ;  /* 0x0000c60000247ab9 */ /* 0x000fc40000000a00 */
[----:B------:R-:W-:Y:S02]  /*9030*/  ULDC UR27, c[0x0][0x174] ;  /* 0x00005d00001b7ab9 */ /* 0x000fe40000000800 */
[----:B------:R-:W-:Y:S02]  /*9040*/  ULEA UR36, UP0, UR42, UR36, 0x3 ;  /* 0x000000242a247291 */ /* 0x000fe4000f80183f */
[----:B------:R-:W-:Y:S02]  /*9050*/  UIADD3 UR43, UR46, UR43, URZ ;  /* 0x0000002b2e2b7290 */ /* 0x000fe4000fffe03f */
[----:B------:R-:W-:Y:S02]  /*9060*/  UIADD3 UR27, UR6, -UR27, URZ ;  /* 0x8000001b061b7290 */ /* 0x000fe4000fffe03f */
[----:B------:R-:W-:Y:S01]  /*9070*/  ULEA.HI.X UR37, UR42, UR37, UR43, 0x3, UP0 ;  /* 0x000000252a257291 */ /* 0x000fe200080f1c2b */
[C---:B------:R-:W-:Y:S01]  /*9080*/  IADD3 R128, P0, R126.reuse, UR36, RZ ;  /* 0x000000247e807c10 */ /* 0x040fe2000ff1e0ff */
[----:B------:R-:W-:Y:S01]  /*9090*/  UIMAD UR27, UR27, -0x400, URZ ;  /* 0xfffffc001b1b78a4 */ /* 0x000fe2000f8e023f */
[----:B------:R-:W-:Y:S01]  /*90a0*/  IADD3 R126, P1, R126, UR38, RZ ;  /* 0x000000267e7e7c10 */ /* 0x000fe2000ff3e0ff */
[----:B------:R-:W-:-:S02]  /*90b0*/  USHF.L.U32 UR42, UR8, 0x2, URZ ;  /* 0x00000002082a7899 */ /* 0x000fc4000800063f */
[C---:B------:R-:W-:Y:S01]  /*90c0*/  IADD3.X R129, R116.reuse, UR37, RZ, P0, !PT ;  /* 0x0000002574817c10 */ /* 0x040fe200087fe4ff */
[----:B------:R-:W-:Y:S01]  /*90d0*/  USHF.L.U64.HI UR43, UR8, 0x2, UR9 ;  /* 0x00000002082b7899 */ /* 0x000fe20008010209 */
[----:B------:R-:W-:Y:S01]  /*90e0*/  MOV R131, UR27 ;  /* 0x0000001b00837c02 */ /* 0x000fe20008000f00 */
[----:B------:R-:W-:Y:S01]  /*90f0*/  ULDC.64 UR36, c[0x0][0x2b0] ;  /* 0x0000ac0000247ab9 */ /* 0x000fe20000000a00 */
[----:B------:R-:W-:Y:S01]  /*9100*/  IADD3.X R127, R116, UR39, RZ, P1, !PT ;  /* 0x00000027747f7c10 */ /* 0x000fe20008ffe4ff */
[----:B------:R-:W-:Y:S01]  /*9110*/  ULDC.64 UR38, c[0x0][0x2d0] ;  /* 0x0000b40000267ab9 */ /* 0x000fe20000000a00 */
[----:B------:R-:W-:Y:S01]  /*9120*/  MOV R133, UR27 ;  /* 0x0000001b00857c02 */ /* 0x000fe20008000f00 */
[----:B------:R-:W-:Y:S01]  /*9130*/  IMAD.WIDE R128, R131, 0x4, R128 ;  /* 0x0000000483807825 */ /* 0x000fe200078e0280 */
[C---:B------:R-:W-:Y:S01]  /*9140*/  ISETP.GE.AND P0, PT, R170.reuse, 0x21, PT ;  /* 0x00000021aa00780c */ /* 0x040fe20003f06270 */
[----:B------:R-:W-:Y:S01]  /*9150*/  UIMAD UR36, UR43, UR36, URZ ;  /* 0x000000242b2472a4 */ /* 0x000fe2000f8e023f */
[----:B------:R-:W-:Y:S01]  /*9160*/  MOV R131, UR42 ;  /* 0x0000002a00837c02 */ /* 0x000fe20008000f00 */
[----:B------:R-:W-:Y:S01]  /*9170*/  IMAD.WIDE R126, R133, 0x4, R126 ;  /* 0x00000004857e7825 */ /* 0x000fe200078e027e */
[----:B------:R-:W-:Y:S01]  /*9180*/  UIMAD UR38, UR43, UR38, URZ ;  /* 0x000000262b2672a4 */ /* 0x000fe2000f8e023f */
[----:B------:R-:W-:Y:S01]  /*9190*/  MOV R133, UR42 ;  /* 0x0000002a00857c02 */ /* 0x000fe20008000f00 */
[----:B------:R-:W-:Y:S01]  /*91a0*/  UIMAD UR36, UR42, UR37, UR36 ;  /* 0x000000252a2472a4 */ /* 0x000fe2000f8e0224 */
[----:B------:R-:W-:Y:S01]  /*91b0*/  IMAD.WIDE.U32 R128, R131, c[0x0][0x2b0], R128 ;  /* 0x0000ac0083807a25 */ /* 0x000fe200078e0080 */
[----:B------:R-:W-:Y:S01]  /*91c0*/  UIMAD UR38, UR42, UR39, UR38 ;  /* 0x000000272a2672a4 */ /* 0x000fe2000f8e0226 */
[----:B------:R-:W-:-:S02]  /*91d0*/  ISETP.GE.AND P1, PT, R170, 0x41, PT ;  /* 0x00000041aa00780c */ /* 0x000fc40003f26270 */
[----:B------:R-:W-:Y:S01]  /*91e0*/  IMAD.WIDE.U32 R126, R133, c[0x0][0x2d0], R126 ;  /* 0x0000b400857e7a25 */ /* 0x000fe200078e007e */
[----:B------:R-:W-:-:S04]  /*91f0*/  IADD3 R129, R129, UR36, RZ ;  /* 0x0000002481817c10 */ /* 0x000fc8000fffe0ff */
[----:B------:R-:W-:Y:S01]  /*9200*/  IADD3 R127, R127, UR38, RZ ;  /* 0x000000267f7f7c10 */ /* 0x000fe2000fffe0ff */
[----:B------:R-:W-:Y:S05]  /*9210*/  @!P0 BRA `(.L_x_10757) ;  /* 0x0000002000008947 */ /* 0x000fea0003800000 */
[----:B0-----:R0:W-:Y:S04]  /*9220*/  RED.E.ADD.F32.FTZ.RN.STRONG.GPU [R128.64+-0xf80], R188 ;  /* 0xfff080bc8000798e */ /* 0x0011e8000c10e79c */
[----:B------:R0:W-:Y:S02]  /*9230*/  RED.E.ADD.F32.FTZ.RN.STRONG.GPU [R126.64+-0xf80], R187 ;  /* 0xfff080bb7e00798e */ /* 0x0001e4000c10e79c */
.L_x_10757:
[----:B0-----:R-:W-:Y:S05]  /*9240*/  BSYNC B0 ;  /* 0x0000000000007941 */ /* 0x001fea0003800000 */
.L_x_10756:
[----:B------:R0:W1:Y:S01]  /*9250*/  LDS R63, [R186.X4+0x3280] ;  /* 0x00328000ba3f7984 */ /* 0x0000620000004800 */
[----:B------:R-:W-:Y:S01]  /*9260*/  BSSY B0, `(.L_x_10758) ;  /* 0x0000004000007945 */ /* 0x000fe20003800000 */
[----:B------:R-:W-:Y:S05]  /*9270*/  @!P1 BRA `(.L_x_10759) ;  /* 0x0000002000009947 */ /* 0x000fea0003800000 */
[----:B------:R2:W-:Y:S04]  /*9280*/  RED.E.ADD.F32.FTZ.RN.STRONG.GPU [R128.64+-0xf00], R189 ;  /* 0xfff100bd8000798e */ /* 0x0005e8000c10e79c */
[----:B-1----:R2:W-:Y:S02]  /*9290*/  RED.E.ADD.F32.FTZ.RN.STRONG.GPU [R126.64+-0xf00], R63 ;  /* 0xfff1003f7e00798e */ /* 0x0025e4000c10e79c */
.L_x_10759:
[----:B------:R-:W-:Y:S05]  /*92a0*/  BSYNC B0 ;  /* 0x0000000000007941 */ /* 0x000fea0003800000 */
.L_x_10758:
[----:B------:R-:W3:Y:S01]  /*92b0*/  LDS R185, [R185.X4+0x3300] ;  /* 0x00330000b9b97984 */ /* 0x000ee20000004800 */
[----:B------:R-:W-:Y:S01]  /*92c0*/  BSSY B0, `(.L_x_10760) ;  /* 0x0000004000007945 */ /* 0x000fe20003800000 */
[----:B------:R-:W-:Y:S05]  /*92d0*/  @!P2 BRA `(.L_x_10761) ;  /* 0x000000200000a947 */ /* 0x000fea0003800000 */
[----:B------:R4:W-:Y:S04]  /*92e0*/  RED.E.ADD.F32.FTZ.RN.STRONG.GPU [R128.64+-0xe80], R190 ;  /* 0xfff180be8000798e */ /* 0x0009e8000c10e79c */
[----:B---3--:R4:W-:Y:S02]  /*92f0*/  RED.E.ADD.F32.FTZ.RN.STRONG.GPU [R126.64+-0xe80], R185 ;  /* 0xfff180b97e00798e */ /* 0x0089e4000c10e79c */
.L_x_10761:
[----:B------:R-:W-:Y:S05]  /*9300*/  BSYNC B0 ;  /* 0x0000000000007941 */ /* 0x000fea0003800000 */
.L_x_10760:
        /* <DEDUP_REMOVED lines=12> */
.L_x_10763:
[----:B-1----:R-:W-:Y:S05]  /*93d0*/  BSYNC B0 ;  /* 0x0000000000007941 */ /* 0x002fea0003800000 */
.L_x_10762:
[----:B------:R-:W1:Y:S01]  /*93e0*/  LDS R183, [R183.X4+0x3400] ;  /* 0x00340000b7b77984 */ /* 0x000e620000004800 */
[----:B------:R-:W-:Y:S01]  /*93f0*/  BSSY B0, `(.L_x_10764) ;  /* 0x0000004000007945 */ /* 0x000fe20003800000 */
[----:B------:R-:W-:Y:S05]  /*9400*/  @!P0 BRA `(.L_x_10765) ;  /* 0x0000002000008947 */ /* 0x000fea0003800000 */
[----:B------:R0:W-:Y:S04]  /*9410*/  RED.E.ADD.F32.FTZ.RN.STRONG.GPU [R128.64+-0xd80], R192 ;  /* 0xfff280c08000798e */ /* 0x0001e8000c10e79c */
[----:B-1----:R0:W-:Y:S02]  /*9420*/  RED.E.ADD.F32.FTZ.RN.STRONG.GPU [R126.64+-0xd80], R183 ;  /* 0xfff280b77e00798e */ /* 0x0021e4000c10e79c */
.L_x_10765:
[----:B------:R-:W-:Y:S05]  /*9430*/  BSYNC B0 ;  /* 0x0000000000007941 */ /* 0x000fea0003800000 */
.L_x_10764:
[----:B--2---:R2:W0:Y:S01]  /*9440*/  LDS R63, [R182.X4+0x3480] ;  /* 0x00348000b63f7984 */ /* 0x0044220000004800 */
[----:B------:R-:W-:Y:S01]  /*9450*/  BSSY B0, `(.L_x_10766) ;  /* 0x0000004000007945 */ /* 0x000fe20003800000 */
[----:B------:R-:W-:Y:S05]  /*9460*/  @!P1 BRA `(.L_x_10767) ;  /* 0x0000002000009947 */ /* 0x000fea0003800000 */
[----:B------:R2:W-:Y:S04]  /*9470*/  RED.E.ADD.F32.FTZ.RN.STRONG.GPU [R128.64+-0xd00], R193 ;  /* 0xfff300c18000798e */ /* 0x0005e8000c10e79c */
[----:B0-----:R2:W-:Y:S02]  /*9480*/  RED.E.ADD.F32.FTZ.RN.STRONG.GPU [R126.64+-0xd00], R63 ;  /* 0xfff3003f7e00798e */ /* 0x0015e4000c10e79c */
.L_x_10767:
[----:B------:R-:W-:Y:S05]  /*9490*/  BSYNC B0 ;  /* 0x0000000000007941 */ /* 0x000fea0003800000 */
.L_x_10766:
[----:B------:R-:W2:Y:S01]  /*94a0*/  LDS R181, [R181.X4+0x3500] ;  /* 0x00350000b5b57984 */ /* 0x000ea20000004800 */
[----:B------:R-:W-:Y:S01]  /*94b0*/  BSSY B0, `(.L_x_10768) ;  /* 0x0000004000007945 */ /* 0x000fe20003800000 */
[----:B------:R-:W-:Y:S05]  /*94c0*/  @!P2 BRA `(.L_x_10769) ;  /* 0x000000200000a947 */ /* 0x000fea0003800000 */
[----:B------:R4:W-:Y:S04]  /*94d0*/  RED.E.ADD.F32.FTZ.RN.STRONG.GPU [R128.64+-0xc80], R194 ;  /* 0xfff380c28000798e */ /* 0x0009e8000c10e79c */
[----:B--2---:R4:W-:Y:S02]  /*94e0*/  RED.E.ADD.F32.FTZ.RN.STRONG.GPU [R126.64+-0xc80], R181 ;  /* 0xfff380b57e00798e */ /* 0x0049e4000c10e79c */
.L_x_10769:
[----:B------:R-:W-:Y:S05]  /*94f0*/  BSYNC B0 ;  /* 0x0000000000007941 */ /* 0x000fea0003800000 */
.L_x_10768:
[----:B0-2---:R0:W2:Y:S01]  /*9500*/  LDS R63, [R180.X4+0x3580] ;  /* 0x00358000b43f7984 */ /* 0x0050a20000004800 */
[----:B------:R-:W-:Y:S01]  /*9510*/  BSSY B0, `(.L_x_10770) ;  /* 0x0000004000007945 */ /* 0x000fe20003800000 */
[----:B------:R-:W-:Y:S05]  /*9520*/  @!P3 BRA `(.L_x_10771) ;  /* 0x000000200000b947 */ /* 0x000fea0003800000 */
[----:B------:R0:W-:Y:S04]  /*9530*/  RED.E.ADD.F32.FTZ.RN.STRONG.GPU [R128.64+-0xc00], R195 ;  /* 0xfff400c38000798e */ /* 0x0001e8000c10e79c */
[----:B--2---:R0:W-:Y:S02]  /*9540*/  RED.E.ADD.F32.FTZ.RN.STRONG.GPU [R126.64+-0xc00], R63 ;  /* 0xfff4003f7e00798e */ /* 0x0041e4000c10e79c */
.L_x_10771:
[----:B------:R-:W-:Y:S05]  /*9550*/  BSYNC B0 ;  /* 0x0000000000007941 */ /* 0x000fea0003800000 */
.L_x_10770:
[----:B0-2---:R0:W2:Y:S01]  /*9560*/  LDS R63, [R178.X4+0x3600] ;  /* 0x00360000b23f7984 */ /* 0x0050a20000004800 */
[----:B------:R-:W-:Y:S01]  /*9570*/  BSSY B0, `(.L_x_10772) ;  /* 0x0000004000007945 */ /* 0x000fe20003800000 */
[----:B------:R-:W-:Y:S05]  /*9580*/  @!P4 BRA `(.L_x_10773) ;  /* 0x000000200000c947 */ /* 0x000fea0003800000 */
[----:B------:R0:W-:Y:S04]  /*9590*/  RED.E.ADD.F32.FTZ.RN.STRONG.GPU [R128.64+-0xb80], R196 ;  /* 0xfff480c48000798e */ /* 0x0001e8000c10e79c */
[----:B--2---:R0:W-:Y:S02]  /*95a0*/  RED.E.ADD.F32.FTZ.RN.STRONG.GPU [R126.64+-0xb80], R63 ;  /* 0xfff4803f7e00798e */ /* 0x0041e4000c10e79c */
.L_x_10773:
[----:B------:R-:W-:Y:S05]  /*95b0*/  BSYNC B0 ;  /* 0x0000000000007941 */ /* 0x000fea0003800000 */
.L_x_10772:
[----:B------:R-:W0:Y:S01]  /*95c0*/  LDS R177, [R177.X4+0x3680] ;  /* 0x00368000b1b17984 */ /* 0x000e220000004800 */
[----:B------:R-:W-:Y:S01]  /*95d0*/  BSSY B0, `(.L_x_10774) ;  /* 0x0000004000007945 */ /* 0x000fe20003800000 */
[----:B------:R-:W-:Y:S05]  /*95e0*/  @!P5 BRA `(.L_x_10775) ;  /* 0x000000200000d947 */ /* 0x000fea0003800000 */
[----:B------:R4:W-:Y:S04]  /*95f0*/  RED.E.ADD.F32.FTZ.RN.STRONG.GPU [R128.64+-0xb00], R197 ;  /* 0xfff500c58000798e */ /* 0x0009e8000c10e79c */
[----:B0-----:R4:W-:Y:S02]  /*9600*/  RED.E.ADD.F32.FTZ.RN.STRONG.GPU [R126.64+-0xb00], R177 ;  /* 0xfff500b17e00798e */ /* 0x0019e4000c10e79c */
.L_x_10775:
[----:B------:R-:W-:Y:S05]  /*9610*/  BSYNC B0 ;  /* 0x0000000000007941 */ /* 0x000fea0003800000 */
.L_x_10774:
        /* <DEDUP_REMOVED lines=12> */
.L_x_10777:
[----:B0-----:R-:W-:Y:S05]  /*96e0*/  BSYNC B0 ;  /* 0x0000000000007941 */ /* 0x001fea0003800000 */
.L_x_10776:
[----:B------:R-:W0:Y:S01]  /*96f0*/  LDS R175, [R175.X4+0x3780] ;  /* 0x00378000afaf7984 */ /* 0x000e220000004800 */
[----:B------:R-:W-:Y:S01]  /*9700*/  BSSY B0, `(.L_x_10778) ;  /* 0x0000004000007945 */ /* 0x000fe20003800000 */
[----:B------:R-:W-:Y:S05]  /*9710*/  @!P0 BRA `(.L_x_10779) ;  /* 0x0000002000008947 */ /* 0x000fea0003800000 */
[----:B------:R4:W-:Y:S04]  /*9720*/  RED.E.ADD.F32.FTZ.RN.STRONG.GPU [R128.64+-0xa00], R199 ;  /* 0xfff600c78000798e */ /* 0x0009e8000c10e79c */
[----:B0-----:R4:W-:Y:S02]  /*9730*/  RED.E.ADD.F32.FTZ.RN.STRONG.GPU [R126.64+-0xa00], R175 ;  /* 0xfff600af7e00798e */ /* 0x0019e4000c10e79c */
.L_x_10779:
[----:B------:R-:W-:Y:S05]  /*9740*/  BSYNC B0 ;  /* 0x0000000000007941 */ /* 0x000fea0003800000 */
.L_x_10778:
[----:B--2---:R2:W4:Y:S01]  /*9750*/  LDS R63, [R174.X4+0x3800] ;  /* 0x00380000ae3f7984 */ /* 0x0045220000004800 */
[----:B------:R-:W-:Y:S01]  /*9760*/  BSSY B0, `(.L_x_10780) ;  /* 0x0000004000007945 */ /* 0x000fe20003800000 */
[----:B------:R-:W-:Y:S05]  /*9770*/  @!P1 BRA `(.L_x_10781) ;  /* 0x0000002000009947 */ /* 0x000fea0003800000 */
[----:B------:R2:W-:Y:S04]  /*9780*/  RED.E.ADD.F32.FTZ.RN.STRONG.GPU [R128.64+-0x980], R200 ;  /* 0xfff680c88000798e */ /* 0x0005e8000c10e79c */
[----:B----4-:R2:W-:Y:S02]  /*9790*/  RED.E.ADD.F32.FTZ.RN.STRONG.GPU [R126.64+-0x980], R63 ;  /* 0xfff6803f7e00798e */ /* 0x0105e4000c10e79c */
.L_x_10781:
[----:B------:R-:W-:Y:S05]  /*97a0*/  BSYNC B0 ;  /* 0x0000000000007941 */ /* 0x000fea0003800000 */
.L_x_10780:
[----:B------:R-:W2:Y:S01]  /*97b0*/  LDS R173, [R173.X4+0x3880] ;  /* 0x00388000adad7984 */ /* 0x000ea20000004800 */
[----:B------:R-:W-:Y:S01]  /*97c0*/  BSSY B0, `(.L_x_10782) ;  /* 0x0000004000007945 */ /* 0x000fe20003800000 */
[----:B------:R-:W-:Y:S05]  /*97d0*/  @!P2 BRA `(.L_x_10783) ;  /* 0x000000200000a947 */ /* 0x000fea0003800000 */
[----:B------:R4:W-:Y:S04]  /*97e0*/  RED.E.ADD.F32.FTZ.RN.STRONG.GPU [R128.64+-0x900], R201 ;  /* 0xfff700c98000798e */ /* 0x0009e8000c10e79c */
[----:B--2---:R4:W-:Y:S02]  /*97f0*/  RED.E.ADD.F32.FTZ.RN.STRONG.GPU [R126.64+-0x900], R173 ;  /* 0xfff700ad7e00798e */ /* 0x0049e4000c10e79c */
.L_x_10783:
[----:B------:R-:W-:Y:S05]  /*9800*/  BSYNC B0 ;  /* 0x0000000000007941 */ /* 0x000fea0003800000 */
.L_x_10782:
[----:B--2-4-:R2:W4:Y:S01]  /*9810*/  LDS R63, [R172.X4+0x3900] ;  /* 0x00390000ac3f7984 */ /* 0x0145220000004800 */
[----:B------:R-:W-:Y:S01]  /*9820*/  BSSY B0, `(.L_x_10784) ;  /* 0x0000004000007945 */ /* 0x000fe20003800000 */
[----:B------:R-:W-:Y:S05]  /*9830*/  @!P3 BRA `(.L_x_10785) ;  /* 0x000000200000b947 */ /* 0x000fea0003800000 */
[----:B------:R2:W-:Y:S04]  /*9840*/  RED.E.ADD.F32.FTZ.RN.STRONG.GPU [R128.64+-0x880], R202 ;  /* 0xfff780ca8000798e */ /* 0x0005e8000c10e79c */
[----:B----4-:R2:W-:Y:S02]  /*9850*/  RED.E.ADD.F32.FTZ.RN.STRONG.GPU [R126.64+-0x880], R63 ;  /* 0xfff7803f7e00798e */ /* 0x0105e4000c10e79c */
.L_x_10785:
[----:B------:R-:W-:Y:S05]  /*9860*/  BSYNC B0 ;  /* 0x0000000000007941 */ /* 0x000fea0003800000 */
.L_x_10784:
[----:B------:R-:W2:Y:S01]  /*9870*/  LDS R205, [R205.X4+0x3980] ;  /* 0x00398000cdcd7984 */ /* 0x000ea20000004800 */
[----:B------:R-:W-:Y:S01]  /*9880*/  BSSY B0, `(.L_x_10786) ;  /* 0x0000004000007945 */ /* 0x000fe20003800000 */
[----:B------:R-:W-:Y:S05]  /*9890*/  @!P4 BRA `(.L_x_10787) ;  /* 0x000000200000c947 */ /* 0x000fea0003800000 */
[----:B------:R4:W-:Y:S04]  /*98a0*/  RED.E.ADD.F32.FTZ.RN.STRONG.GPU [R128.64+-0x800], R203 ;  /* 0xfff800cb8000798e */ /* 0x0009e8000c10e79c */
[----:B--2---:R4:W-:Y:S02]  /*98b0*/  RED.E.ADD.F32.FTZ.RN.STRONG.GPU [R126.64+-0x800], R205 ;  /* 0xfff800cd7e00798e */ /* 0x0049e4000c10e79c */
.L_x_10787:
[----:B------:R-:W-:Y:S05]  /*98c0*/  BSYNC B0 ;  /* 0x0000000000007941 */ /* 0x000fea0003800000 */
.L_x_10786:
[----:B------:R-:W4:Y:S01]  /*98d0*/  LDS R171, [R171.X4+0x3a00] ;  /* 0x003a0000abab7984 */ /* 0x000f220000004800 */
[----:B------:R-:W-:Y:S01]  /*98e0*/  BSSY B0, `(.L_x_10788) ;  /* 0x0000004000007945 */ /* 0x000fe20003800000 */
[----:B------:R-:W-:Y:S05]  /*98f0*/  @!P5 BRA `(.L_x_10789) ;  /* 0x000000200000d947 */ /* 0x000fea0003800000 */
[----:B------:R4:W-:Y:S04]  /*9900*/  RED.E.ADD.F32.FTZ.RN.STRONG.GPU [R128.64+-0x780], R204 ;  /* 0xfff880cc8000798e */ /* 0x0009e8000c10e79c */
[----:B----4-:R4:W-:Y:S02]  /*9910*/  RED.E.ADD.F32.FTZ.RN.STRONG.GPU [R126.64+-0x780], R171 ;  /* 0xfff880ab7e00798e */ /* 0x0109e4000c10e79c */
.L_x_10789:
[----:B------:R-:W-:Y:S05]  /*9920*/  BSYNC B0 ;  /* 0x0000000000007941 */ /* 0x000fea0003800000 */
.L_x_10788:
        /* <DEDUP_REMOVED lines=12> */
.L_x_10791:
[----:B------:R-:W-:Y:S05]  /*99f0*/  BSYNC B0 ;  /* 0x0000000000007941 */ /* 0x000fea0003800000 */
.L_x_10790:
[----:B--2-4-:R2:W4:Y:S01]  /*9a00*/  LDS R63, [R168.X4+0x3b00] ;  /* 0x003b0000a83f7984 */ /* 0x0145220000004800 */
[----:B------:R-:W-:Y:S01]  /*9a10*/  BSSY B0, `(.L_x_10792) ;  /* 0x0000004000007945 */ /* 0x000fe20003800000 */
[----:B------:R-:W-:Y:S05]  /*9a20*/  @!P0 BRA `(.L_x_10793) ;  /* 0x0000002000008947 */ /* 0x000fea0003800000 */
[----:B------:R2:W-:Y:S04]  /*9a30*/  RED.E.ADD.F32.FTZ.RN.STRONG.GPU [R128.64+-0x680], R216 ;  /* 0xfff980d88000798e */ /* 0x0005e8000c10e79c */
[----:B----4-:R2:W-:Y:S02]  /*9a40*/  RED.E.ADD.F32.FTZ.RN.STRONG.GPU [R126.64+-0x680], R63 ;  /* 0xfff9803f7e00798e */ /* 0x0105e4000c10e79c */
.L_x_10793:
[----:B------:R-:W-:Y:S05]  /*9a50*/  BSYNC B0 ;  /* 0x0000000000007941 */ /* 0x000fea0003800000 */
.L_x_10792:
[----:B------:R-:W2:Y:S01]  /*9a60*/  LDS R147, [R147.X4+0x3b80] ;  /* 0x003b800093937984 */ /* 0x000ea20000004800 */
[----:B------:R-:W-:Y:S01]  /*9a70*/  BSSY B0, `(.L_x_10794) ;  /* 0x0000004000007945 */ /* 0x000fe20003800000 */
[----:B------:R-:W-:Y:S05]  /*9a80*/  @!P1 BRA `(.L_x_10795) ;  /* 0x0000002000009947 */ /* 0x000fea0003800000 */
[----:B------:R4:W-:Y:S04]  /*9a90*/  RED.E.ADD.F32.FTZ.RN.STRONG.GPU [R128.64+-0x600], R235 ;  /* 0xfffa00eb8000798e */ /* 0x0009e8000c10e79c */
[----:B--2---:R4:W-:Y:S02]  /*9aa0*/  RED.E.ADD.F32.FTZ.RN.STRONG.GPU [R126.64+-0x600], R147 ;  /* 0xfffa00937e00798e */ /* 0x0049e4000c10e79c */
.L_x_10795:
[----:B------:R-:W-:Y:S05]  /*9ab0*/  BSYNC B0 ;  /* 0x0000000000007941 */ /* 0x000fea0003800000 */
.L_x_10794:
[----:B------:R-:W4:Y:S01]  /*9ac0*/  LDS R145, [R145.X4+0x3c00] ;  /* 0x003c000091917984 */ /* 0x000f220000004800 */
[----:B------:R-:W-:Y:S01]  /*9ad0*/  BSSY B0, `(.L_x_10796) ;  /* 0x0000004000007945 */ /* 0x000fe20003800000 */
[----:B------:R-:W-:Y:S05]  /*9ae0*/  @!P2 BRA `(.L_x_10797) ;  /* 0x000000200000a947 */ /* 0x000fea0003800000 */
[----:B------:R4:W-:Y:S04]  /*9af0*/  RED.E.ADD.F32.FTZ.RN.STRONG.GPU [R128.64+-0x580], R237 ;  /* 0xfffa80ed8000798e */ /* 0x0009e8000c10e79c */
[----:B----4-:R4:W-:Y:S02]  /*9b00*/  RED.E.ADD.F32.FTZ.RN.STRONG.GPU [R126.64+-0x580], R145 ;  /* 0xfffa80917e00798e */ /* 0x0109e4000c10e79c */
.L_x_10797:
[----:B------:R-:W-:Y:S05]  /*9b10*/  BSYNC B0 ;  /* 0x0000000000007941 */ /* 0x000fea0003800000 */
.L_x_10796:
[----:B--2-4-:R2:W4:Y:S01]  /*9b20*/  LDS R63, [R144.X4+0x3c80] ;  /* 0x003c8000903f7984 */ /* 0x0145220000004800 */
[----:B------:R-:W-:Y:S01]  /*9b30*/  BSSY B0, `(.L_x_10798) ;  /* 0x0000004000007945 */ /* 0x000fe20003800000 */
[----:B------:R-:W-:Y:S05]  /*9b40*/  @!P3 BRA `(.L_x_10799) ;  /* 0x000000200000b947 */ /* 0x000fea0003800000 */
[----:B------:R2:W-:Y:S04]  /*9b50*/  RED.E.ADD.F32.FTZ.RN.STRONG.GPU [R128.64+-0x500], R238 ;  /* 0xfffb00ee8000798e */ /* 0x0005e8000c10e79c */
[----:B----4-:R2:W-:Y:S02]  /*9b60*/  RED.E.ADD.F32.FTZ.RN.STRONG.GPU [R126.64+-0x500], R63 ;  /* 0xfffb003f7e00798e */ /* 0x0105e4000c10e79c */
.L_x_10799:
[----:B------:R-:W-:Y:S05]  /*9b70*/  BSYNC B0 ;  /* 0x0000000000007941 */ /* 0x000fea0003800000 */
.L_x_10798:
[----:B------:R-:W2:Y:S01]  /*9b80*/  LDS R143, [R143.X4+0x3d00] ;  /* 0x003d00008f8f7984 */ /* 0x000ea20000004800 */
[----:B------:R-:W-:Y:S01]  /*9b90*/  BSSY B0, `(.L_x_10800) ;  /* 0x0000004000007945 */ /* 0x000fe20003800000 */
[----:B------:R-:W-:Y:S05]  /*9ba0*/  @!P4 BRA `(.L_x_10801) ;  /* 0x000000200000c947 */ /* 0x000fea0003800000 */
[----:B------:R4:W-:Y:S04]  /*9bb0*/  RED.E.ADD.F32.FTZ.RN.STRONG.GPU [R128.64+-0x480], R239 ;  /* 0xfffb80ef8000798e */ /* 0x0009e8000c10e79c */
[----:B--2---:R4:W-:Y:S02]  /*9bc0*/  RED.E.ADD.F32.FTZ.RN.STRONG.GPU [R126.64+-0x480], R143 ;  /* 0xfffb808f7e00798e */ /* 0x0049e4000c10e79c */
.L_x_10801:
[----:B------:R-:W-:Y:S05]  /*9bd0*/  BSYNC B0 ;  /* 0x0000000000007941 */ /* 0x000fea0003800000 */
.L_x_10800:
[----:B------:R-:W4:Y:S01]  /*9be0*/  LDS R141, [R141.X4+0x3d80] ;  /* 0x003d80008d8d7984 */ /* 0x000f220000004800 */
[----:B------:R-:W-:Y:S01]  /*9bf0*/  BSSY B0, `(.L_x_10802) ;  /* 0x0000004000007945 */ /* 0x000fe20003800000 */
[----:B------:R-:W-:Y:S05]  /*9c00*/  @!P5 BRA `(.L_x_10803) ;  /* 0x000000200000d947 */ /* 0x000fea0003800000 */
[----:B------:R4:W-:Y:S04]  /*9c10*/  RED.E.ADD.F32.FTZ.RN.STRONG.GPU [R128.64+-0x400], R240 ;  /* 0xfffc00f08000798e */ /* 0x0009e8000c10e79c */
[----:B----4-:R4:W-:Y:S02]  /*9c20*/  RED.E.ADD.F32.FTZ.RN.STRONG.GPU [R126.64+-0x400], R141 ;  /* 0xfffc008d7e00798e */ /* 0x0109e4000c10e79c */
.L_x_10803:
[----:B------:R-:W-:Y:S05]  /*9c30*/  BSYNC B0 ;  /* 0x0000000000007941 */ /* 0x000fea0003800000 */
.L_x_10802:
        /* <DEDUP_REMOVED lines=12> */
.L_x_10805:
[----:B--2---:R-:W-:Y:S05]  /*9d00*/  BSYNC B0 ;  /* 0x0000000000007941 */ /* 0x004fea0003800000 */
.L_x_10804:
[----:B------:R-:W2:Y:S01]  /*9d10*/  LDS R139, [R139.X4+0x3e80] ;  /* 0x003e80008b8b7984 */ /* 0x000ea20000004800 */
[----:B------:R-:W-:Y:S01]  /*9d20*/  BSSY B0, `(.L_x_10806) ;  /* 0x0000004000007945 */ /* 0x000fe20003800000 */
[----:B------:R-:W-:Y:S05]  /*9d30*/  @!P0 BRA `(.L_x_10807) ;  /* 0x0000002000008947 */ /* 0x000fea0003800000 */
[----:B------:R4:W-:Y:S04]  /*9d40*/  RED.E.ADD.F32.FTZ.RN.STRONG.GPU [R128.64+-0x300], R242 ;  /* 0xfffd00f28000798e */ /* 0x0009e8000c10e79c */
[----:B--2---:R4:W-:Y:S02]  /*9d50*/  RED.E.ADD.F32.FTZ.RN.STRONG.GPU [R126.64+-0x300], R139 ;  /* 0xfffd008b7e00798e */ /* 0x0049e4000c10e79c */
.L_x_10807:
[----:B------:R-:W-:Y:S05]  /*9d60*/  BSYNC B0 ;  /* 0x0000000000007941 */ /* 0x000fea0003800000 */
.L_x_10806:
[----:B----4-:R4:W3:Y:S01]  /*9d70*/  LDS R63, [R138.X4+0x3f00] ;  /* 0x003f00008a3f7984 */ /* 0x0108e20000004800 */
[----:B------:R-:W-:Y:S01]  /*9d80*/  BSSY B0, `(.L_x_10808) ;  /* 0x0000004000007945 */ /* 0x000fe20003800000 */
[----:B------:R-:W-:Y:S05]  /*9d90*/  @!P1 BRA `(.L_x_10809) ;  /* 0x0000002000009947 */ /* 0x000fea0003800000 */
[----:B------:R4:W-:Y:S04]  /*9da0*/  RED.E.ADD.F32.FTZ.RN.STRONG.GPU [R128.64+-0x280], R243 ;  /* 0xfffd80f38000798e */ /* 0x0009e8000c10e79c */
[----:B---3--:R4:W-:Y:S02]  /*9db0*/  RED.E.ADD.F32.FTZ.RN.STRONG.GPU [R126.64+-0x280], R63 ;  /* 0xfffd803f7e00798e */ /* 0x0089e4000c10e79c */
.L_x_10809:
[----:B------:R-:W-:Y:S05]  /*9dc0*/  BSYNC B0 ;  /* 0x0000000000007941 */ /* 0x000fea0003800000 */
.L_x_10808:
[----:B------:R-:W4:Y:S01]  /*9dd0*/  LDS R137, [R137.X4+0x3f80] ;  /* 0x003f800089897984 */ /* 0x000f220000004800 */
[----:B------:R-:W-:Y:S01]  /*9de0*/  BSSY B0, `(.L_x_10810) ;  /* 0x0000004000007945 */ /* 0x000fe20003800000 */
[----:B------:R-:W-:Y:S05]  /*9df0*/  @!P2 BRA `(.L_x_10811) ;  /* 0x000000200000a947 */ /* 0x000fea0003800000 */
[----:B------:R4:W-:Y:S04]  /*9e00*/  RED.E.ADD.F32.FTZ.RN.STRONG.GPU [R128.64+-0x200], R245 ;  /* 0xfffe00f58000798e */ /* 0x0009e8000c10e79c */
[----:B----4-:R4:W-:Y:S02]  /*9e10*/  RED.E.ADD.F32.FTZ.RN.STRONG.GPU [R126.64+-0x200], R137 ;  /* 0xfffe00897e00798e */ /* 0x0109e4000c10e79c */
.L_x_10811:
[----:B------:R-:W-:Y:S05]  /*9e20*/  BSYNC B0 ;  /* 0x0000000000007941 */ /* 0x000fea0003800000 */
.L_x_10810:
[----:B---34-:R3:W4:Y:S01]  /*9e30*/  LDS R63, [R136.X4+0x4000] ;  /* 0x00400000883f7984 */ /* 0x0187220000004800 */
[----:B------:R-:W-:Y:S01]  /*9e40*/  BSSY B0, `(.L_x_10812) ;  /* 0x0000004000007945 */ /* 0x000fe20003800000 */
[----:B------:R-:W-:Y:S05]  /*9e50*/  @!P3 BRA `(.L_x_10813) ;  /* 0x000000200000b947 */ /* 0x000fea0003800000 */
[----:B------:R3:W-:Y:S04]  /*9e60*/  RED.E.ADD.F32.FTZ.RN.STRONG.GPU [R128.64+-0x180], R247 ;  /* 0xfffe80f78000798e */ /* 0x0007e8000c10e79c */
[----:B----4-:R3:W-:Y:S02]  /*9e70*/  RED.E.ADD.F32.FTZ.RN.STRONG.GPU [R126.64+-0x180], R63 ;  /* 0xfffe803f7e00798e */ /* 0x0107e4000c10e79c */
.L_x_10813:
[----:B------:R-:W-:Y:S05]  /*9e80*/  BSYNC B0 ;  /* 0x0000000000007941 */ /* 0x000fea0003800000 */
.L_x_10812:
[----:B------:R-:W3:Y:S01]  /*9e90*/  LDS R135, [R135.X4+0x4080] ;  /* 0x0040800087877984 */ /* 0x000ee20000004800 */
[----:B------:R-:W-:Y:S01]  /*9ea0*/  BSSY B0, `(.L_x_10814) ;  /* 0x0000004000007945 */ /* 0x000fe20003800000 */
[----:B------:R-:W-:Y:S05]  /*9eb0*/  @!P4 BRA `(.L_x_10815) ;  /* 0x000000200000c947 */ /* 0x000fea0003800000 */
[----:B------:R4:W-:Y:S04]  /*9ec0*/  RED.E.ADD.F32.FTZ.RN.STRONG.GPU [R128.64+-0x100], R248 ;  /* 0xffff00f88000798e */ /* 0x0009e8000c10e79c */
[----:B---3--:R4:W-:Y:S02]  /*9ed0*/  RED.E.ADD.F32.FTZ.RN.STRONG.GPU [R126.64+-0x100], R135 ;  /* 0xffff00877e00798e */ /* 0x0089e4000c10e79c */
.L_x_10815:
[----:B------:R-:W-:Y:S05]  /*9ee0*/  BSYNC B0 ;  /* 0x0000000000007941 */ /* 0x000fea0003800000 */
.L_x_10814:
[----:B---34-:R3:W4:Y:S01]  /*9ef0*/  LDS R63, [R134.X4+0x4100] ;  /* 0x00410000863f7984 */ /* 0x0187220000004800 */
[----:B------:R-:W-:Y:S01]  /*9f00*/  BSSY B0, `(.L_x_10816) ;  /* 0x0000004000007945 */ /* 0x000fe20003800000 */
[----:B------:R-:W-:Y:S05]  /*9f10*/  @!P5 BRA `(.L_x_10817) ;  /* 0x000000200000d947 */ /* 0x000fea0003800000 */
[----:B------:R3:W-:Y:S04]  /*9f20*/  RED.E.ADD.F32.FTZ.RN.STRONG.GPU [R128.64+-0x80], R249 ;  /* 0xffff80f98000798e */ /* 0x0007e8000c10e79c */
[----:B----4-:R3:W-:Y:S02]  /*9f30*/  RED.E.ADD.F32.FTZ.RN.STRONG.GPU [R126.64+-0x80], R63 ;  /* 0xffff803f7e00798e */ /* 0x0107e4000c10e79c */
.L_x_10817:
[----:B------:R-:W-:Y:S05]  /*9f40*/  BSYNC B0 ;  /* 0x0000000000007941 */ /* 0x000fea0003800000 */
.L_x_10816:
[----:B------:R-:W5:Y:S01]  /*9f50*/  SHFL.DOWN PT, R48, R55, 0x1, 0x1f ;  /* 0x08201f0037307f89 */ /* 0x000f6200000e0000 */
[----:B------:R-:W-:Y:S01]  /*9f60*/  ISETP.GT.AND P0, PT, R164, 0x1e, PT ;  /* 0x0000001ea400780c */ /* 0x000fe20003f04270 */
[----:B------:R-:W-:Y:S01]  /*9f70*/  FMUL.FTZ R67, R67, R146 ;  /* 0x0000009243437220 */ /* 0x000fe20000410000 */
[----:B------:R-:W-:Y:S01]  /*9f80*/  ISETP.NE.AND P1, PT, R166, RZ, PT ;  /* 0x000000ffa600720c */ /* 0x000fe20003f25270 */
[----:B---34-:R-:W3:Y:S01]  /*9f90*/  SHFL.DOWN PT, R63, R54, 0x1, 0x1f ;  /* 0x08201f00363f7f89 */ /* 0x018ee200000e0000 */
[----:B------:R-:W-:Y:S01]  /*9fa0*/  FMUL.FTZ R208, R121, R208 ;  /* 0x000000d079d07220 */ /* 0x000fe20000410000 */
[----:B------:R-:W-:Y:S01]  /*9fb0*/  BSSY B0, `(.L_x_10818) ;  /* 0x000005b000007945 */ /* 0x000fe20003800000 */
[----:B------:R-:W-:-:S02]  /*9fc0*/  FMUL.FTZ R65, R65, R246 ;  /* 0x000000f641417220 */ /* 0x000fc40000410000 */
[----:B------:R-:W-:Y:S02]  /*9fd0*/  FMUL.FTZ R206, R123, R206 ;  /* 0x000000ce7bce7220 */ /* 0x000fe40000410000 */
[-C--:B------:R-:W-:Y:S02]  /*9fe0*/  FFMA.FTZ R40, R77, R38.reuse, R40 ;  /* 0x000000264d287223 */ /* 0x080fe40000010028 */
[----:B------:R-:W-:Y:S02]  /*9ff0*/  FFMA.FTZ R109, R152, R38, R109 ;  /* 0x00000026986d7223 */ /* 0x000fe4000001006d */
[----:B------:R-:W-:Y:S02]  /*a000*/  FFMA.FTZ R37, R78, R45, R37 ;  /* 0x0000002d4e257223 */ /* 0x000fe40000010025 */
[----:B------:R-:W-:Y:S02]  /*a010*/  FFMA.FTZ R66, R66, R59, R67 ;  /* 0x0000003b42427223 */ /* 0x000fe40000010043 */
[----:B------:R-:W-:-:S02]  /*a020*/  FFMA.FTZ R207, R122, R207, R208 ;  /* 0x000000cf7acf7223 */ /* 0x000fc400000100d0 */
[----:B------:R-:W-:Y:S02]  /*a030*/  FFMA.FTZ R65, R64, R244, R65 ;  /* 0x000000f440417223 */ /* 0x000fe40000010041 */
[----:B------:R-:W-:Y:S02]  /*a040*/  FFMA.FTZ R179, R124, R179, R206 ;  /* 0x000000b37cb37223 */ /* 0x000fe400000100ce */
[----:B-----5:R-:W-:Y:S02]  /*a050*/  @!P0 FADD.FTZ R55, R55, R48 ;  /* 0x0000003037378221 */ /* 0x020fe40000010000 */
[----:B------:R-:W-:Y:S02]  /*a060*/  FADD.FTZ R94, R37, R94 ;  /* 0x0000005e255e7221 */ /* 0x000fe40000010000 */
[----:B---3--:R-:W-:Y:S01]  /*a070*/  @!P0 FADD.FTZ R54, R54, R63 ;  /* 0x0000003f36368221 */ /* 0x008fe20000010000 */
        /* <DEDUP_REMOVED lines=30> */
[----:B------:R-:W-:Y:S02]  /*a260*/  FADD.FTZ R89, R58, R89 ;  /* 0x000000593a597221 */ /* 0x000fe40000010000 */
[----:B---3--:R-:W-:Y:S02]  /*a270*/  @!P0 FADD.FTZ R55, R55, R48 ;  /* 0x0000003037378221 */ /* 0x008fe40000010000 */
[----:B------:R-:W-:Y:S02]  /*a280*/  FFMA.FTZ R103, R158, R56, R103 ;  /* 0x000000389e677223 */ /* 0x000fe40000010067 */
[----:B----4-:R-:W-:Y:S01]  /*a290*/  @!P0 FADD.FTZ R54, R54, R63 ;  /* 0x0000003f36368221 */ /* 0x010fe20000010000 */
[----:B------:R-:W3:Y:S01]  /*a2a0*/  SHFL.DOWN PT, R48, R55, 0x8, 0x1f ;  /* 0x09001f0037307f89 */ /* 0x000ee200000e0000 */
[----:B------:R-:W-:Y:S01]  /*a2b0*/  ISETP.GT.AND P0, PT, R164, 0x17, PT ;  /* 0x00000017a400780c */ /* 0x000fe20003f04270 */
[----:B------:R-:W-:Y:S02]  /*a2c0*/  FADD.FTZ R88, R119, R88 ;  /* 0x0000005877587221 */ /* 0x000fe40000010000 */
[----:B------:R-:W4:Y:S01]  /*a2d0*/  SHFL.DOWN PT, R63, R54, 0x8, 0x1f ;  /* 0x09001f00363f7f89 */ /* 0x000f2200000e0000 */
[----:B------:R-:W-:-:S02]  /*a2e0*/  FFMA.FTZ R102, R157, R62, R102 ;  /* 0x0000003e9d667223 */ /* 0x000fc40000010066 */
[----:B------:R-:W-:Y:S02]  /*a2f0*/  FFMA.FTZ R101, R160, R66, R101 ;  /* 0x00000042a0657223 */ /* 0x000fe40000010065 */
[----:B------:R-:W-:Y:S02]  /*a300*/  FADD.FTZ R86, R125, R86 ;  /* 0x000000567d567221 */ /* 0x000fe40000010000 */
[----:B------:R-:W-:Y:S02]  /*a310*/  FFMA.FTZ R100, R159, R65, R100 ;  /* 0x000000419f647223 */ /* 0x000fe40000010064 */
[----:B------:R-:W-:Y:S02]  /*a320*/  FADD.FTZ R84, R179, R84 ;  /* 0x00000054b3547221 */ /* 0x000fe40000010000 */
[----:B---3--:R-:W-:Y:S02]  /*a330*/  @!P0 FADD.FTZ R55, R55, R48 ;  /* 0x0000003037378221 */ /* 0x008fe40000010000 */
[----:B----4-:R-:W-:-:S03]  /*a340*/  @!P0 FADD.FTZ R54, R54, R63 ;  /* 0x0000003f36368221 */ /* 0x010fc60000010000 */
[----:B------:R-:W3:Y:S01]  /*a350*/  SHFL.DOWN PT, R48, R55, 0x10, 0x1f ;  /* 0x0a001f0037307f89 */ /* 0x000ee200000e0000 */
[----:B------:R-:W-:-:S03]  /*a360*/  ISETP.GT.AND P0, PT, R164, 0xf, PT ;  /* 0x0000000fa400780c */ /* 0x000fc60003f04270 */
[----:B------:R-:W4:Y:S10]  /*a370*/  SHFL.DOWN PT, R63, R54, 0x10, 0x1f ;  /* 0x0a001f00363f7f89 */ /* 0x000f3400000e0000 */
[----:B---3--:R-:W-:-:S02]  /*a380*/  @!P0 FADD.FTZ R55, R55, R48 ;  /* 0x0000003037378221 */ /* 0x008fc40000010000 */
[----:B------:R-:W-:Y:S02]  /*a390*/  FFMA.FTZ R48, R83, R142, R49 ;  /* 0x0000008e53307223 */ /* 0x000fe40000010031 */
[----:B----4-:R-:W-:Y:S01]  /*a3a0*/  @!P0 FADD.FTZ R54, R54, R63 ;  /* 0x0000003f36368221 */ /* 0x010fe20000010000 */
[----:B------:R-:W-:Y:S01]  /*a3b0*/  ISETP.NE.AND P0, PT, R164, RZ, PT ;  /* 0x000000ffa400720c */ /* 0x000fe20003f05270 */
[----:B------:R-:W-:Y:S01]  /*a3c0*/  FFMA.FTZ R49, R82, R117, R42 ;  /* 0x0000007552317223 */ /* 0x000fe2000001002a */
[----:B------:R-:W-:Y:S01]  /*a3d0*/  MOV R38, R55 ;  /* 0x0000003700267202 */ /* 0x000fe20000000f00 */
[----:B------:R-:W-:Y:S02]  /*a3e0*/  FFMA.FTZ R42, R81, R44, R39 ;  /* 0x0000002c512a7223 */ /* 0x000fe40000010027 */
[----:B------:R-:W-:Y:S02]  /*a3f0*/  FFMA.FTZ R39, R80, R47, R36 ;  /* 0x0000002f50277223 */ /* 0x000fe40000010024 */
[----:B------:R-:W-:-:S02]  /*a400*/  FFMA.FTZ R36, R75, R50, R51 ;  /* 0x000000324b247223 */ /* 0x000fc40000010033 */
[----:B------:R-:W-:Y:S01]  /*a410*/  FADD.FTZ R96, R39, R96 ;  /* 0x0000006027607221 */ /* 0x000fe20000010000 */
[----:B------:R-:W-:Y:S01]  /*a420*/  MOV R39, R54 ;  /* 0x0000003600277202 */ /* 0x000fe20000000f00 */
[----:B------:R-:W-:Y:S02]  /*a430*/  FADD.FTZ R91, R36, R91 ;  /* 0x0000005b245b7221 */ /* 0x000fe40000010000 */
[----:B------:R-:W-:Y:S02]  /*a440*/  FFMA.FTZ R36, R71, R56, R61 ;  /* 0x0000003847247223 */ /* 0x000fe4000001003d */
[----:B------:R3:W-:Y:S01]  /*a450*/  @!P0 STS.64 [0x4208], R38 ;  /* 0x00420826ff008388 */ /* 0x0007e20000000a00 */
[----:B------:R-:W-:Y:S02]  /*a460*/  FADD.FTZ R97, R42, R97 ;  /* 0x000000612a617221 */ /* 0x000fe40000010000 */
[----:B------:R-:W-:Y:S02]  /*a470*/  FADD.FTZ R87, R36, R87 ;  /* 0x0000005724577221 */ /* 0x000fe40000010000 */
[----:B------:R-:W-:-:S02]  /*a480*/  FFMA.FTZ R36, R69, R66, R207 ;  /* 0x0000004245247223 */ /* 0x000fc400000100cf */
[----:B------:R-:W-:Y:S02]  /*a490*/  FADD.FTZ R98, R49, R98 ;  /* 0x0000006231627221 */ /* 0x000fe40000010000 */
[----:B------:R-:W-:Y:S02]  /*a4a0*/  FADD.FTZ R99, R48, R99 ;  /* 0x0000006330637221 */ /* 0x000fe40000010000 */
[----:B------:R-:W-:Y:S01]  /*a4b0*/  FADD.FTZ R85, R36, R85 ;  /* 0x0000005524557221 */ /* 0x000fe20000010000 */
[----:B------:R-:W-:Y:S06]  /*a4c0*/  BAR.SYNC.DEFER_BLOCKING 0x0 ;  /* 0x0000000000007b1d */ /* 0x000fec0000010000 */
[----:B------:R-:W-:Y:S05]  /*a4d0*/  @P1 BRA `(.L_x_10819) ;  /* 0x0000008000001947 */ /* 0x000fea0003800000 */
[----:B---3--:R-:W-:Y:S02]  /*a4e0*/  ULDC UR27, c[0x0][0x174] ;  /* 0x00005d00001b7ab9 */ /* 0x008fe40000000800 */
[----:B------:R-:W-:-:S02]  /*a4f0*/  UISETP.NE.AND UP0, UPT, UR26, UR27, UPT ;  /* 0x0000001b1a00728c */ /* 0x000fc4000bf05270 */
[----:B------:R-:W-:-:S04]  /*a500*/  USHF.L.U32 UR27, UR7, 0x3, URZ ;  /* 0x00000003071b7899 */ /* 0x000fc8000800063f */
[----:B------:R-:W-:-:S13]  /*a510*/  PLOP3.LUT P0, PT, PT, PT, UP0, 0x80, 0x0 ;  /* 0x000000000000781c */ /* 0x000fda0003f0f008 */
[----:B------:R-:W3:Y:S02]  /*a520*/  @P0 LDS.64 R36, [UR27+0x6750] ;  /* 0x0067501bff240984 */ /* 0x000ee40008000a00 */
[----:B---3--:R-:W-:Y:S02]  /*a530*/  @P0 FADD.FTZ R39, R39, R37 ;  /* 0x0000002527270221 */ /* 0x008fe40000010000 */
[----:B------:R-:W-:-:S05]  /*a540*/  @P0 FADD.FTZ R38, R38, R36 ;  /* 0x0000002426260221 */ /* 0x000fca0000010000 */
[----:B------:R3:W-:Y:S02]  /*a550*/  STS.64 [UR27+0x6750], R38 ;  /* 0x00675026ff007988 */ /* 0x0007e40008000a1b */
.L_x_10819:
[----:B---3--:R-:W-:Y:S05]  /*a560*/  BSYNC B0 ;  /* 0x0000000000007941 */ /* 0x008fea0003800000 */
.L_x_10818:
        /* <DEDUP_REMOVED lines=8> */
.L_x_10741:
[----:B------:R-:W-:Y:S01]  /*a5f0*/  BAR.SYNC.DEFER_BLOCKING 0x0 ;  /* 0x0000000000007b1d */ /* 0x000fe20000010000 */
        /* <DEDUP_REMOVED lines=8> */
[----:B------:R-:W-:Y:S01]  /*a680*/  UIMAD UR7, UR12, UR37, UR7 ;  /* 0x000000250c0772a4 */ /* 0x000fe2000f8e0207 */
[----:B------:R-:W-:Y:S01]  /*a690*/  FADD.FTZ R5, R0, R87 ;  /* 0x0000005700057221 */ /* 0x000fe20000010000 */
[----:B------:R-:W-:Y:S02]  /*a6a0*/  UIADD3 UR16, UP3, UR16, -0x800, URZ ;  /* 0xfffff80010107890 */ /* 0x000fe4000ff7e03f */
        /* <DEDUP_REMOVED lines=15> */
[----:B------:R-:W3:Y:S01]  /*a7a0*/  LDS.128 R8, [R164.X16] ;  /* 0x00000000a4087984 */ /* 0x000ee2000000cc00 */
[----:B------:R-:W-:Y:S01]  /*a7b0*/  ULEA.HI.X UR9, UR36, UR9, UR7, 0x2, UP0 ;  /* 0x0000000924097291 */ /* 0x000fe200080f1407 */
[----:B------:R-:W-:Y:S01]  /*a7c0*/  MOV R2, UR8 ;  /* 0x0000000800027c02 */ /* 0x000fe20008000f00 */
[----:B------:R-:W-:Y:S01]  /*a7d0*/  UIADD3 UR6, UR6, 0x1, URZ ;  /* 0x0000000106067890 */ /* 0x000fe2000fffe03f */
[----:B------:R-:W4:Y:S01]  /*a7e0*/  LDS.128 R12, [R164.X16+0x200] ;  /* 0x00020000a40c7984 */ /* 0x000f22000000cc00 */
[----:B------:R-:W-:Y:S02]  /*a7f0*/  UIADD3.X UR23, UR23, -0x1, URZ, UP1, !UPT ;  /* 0xffffffff17177890 */ /* 0x000fe40008ffe43f */
[----:B------:R-:W-:Y:S01]  /*a800*/  MOV R3, UR9 ;  /* 0x0000000900037c02 */ /* 0x000fe20008000f00 */
[----:B------:R-:W5:Y:S01]  /*a810*/  LDS.128 R16, [R164.X16+0x400] ;  /* 0x00040000a4107984 */ /* 0x000f62000000cc00 */
[----:B------:R-:W-:Y:S02]  /*a820*/  ULDC.64 UR8, c[0x0][0x2f8] ;  /* 0x0000be0000087ab9 */ /* 0x000fe40000000a00 */
[----:B------:R-:W-:Y:S01]  /*a830*/  UIMAD UR7, UR13, UR8, URZ ;  /* 0x000000080d0772a4 */ /* 0x000fe2000f8e023f */
[----:B------:R-:W2:Y:S01]  /*a840*/  LDS.128 R20, [R164.X16+0x600] ;  /* 0x00060000a4147984 */ /* 0x000ea2000000cc00 */
[----:B------:R-:W-:Y:S01]  /*a850*/  IMAD.WIDE R2, R162, 0x10, R2 ;  /* 0x00000010a2027825 */ /* 0x000fe200078e0202 */
[----:B------:R-:W-:-:S02]  /*a860*/  UIMAD.WIDE.U32 UR34, UR12, UR8, UR34 ;  /* 0x000000080c2272a5 */ /* 0x000fc4000f8e0022 */
[----:B------:R-:W-:Y:S02]  /*a870*/  UIMAD UR7, UR12, UR9, UR7 ;  /* 0x000000090c0772a4 */ /* 0x000fe4000f8e0207 */
[----:B------:R-:W-:Y:S02]  /*a880*/  UIADD3.X UR25, UR25, -0x1, URZ, UP2, !UPT ;  /* 0xffffffff19197890 */ /* 0x000fe400097fe43f */
[----:B------:R-:W-:Y:S02]  /*a890*/  ULDC.64 UR8, c[0x0][0x300] ;  /* 0x0000c00000087ab9 */ /* 0x000fe40000000a00 */
[----:B------:R-:W-:Y:S02]  /*a8a0*/  UIADD3 UR35, UR35, UR7, URZ ;  /* 0x0000000723237290 */ /* 0x000fe4000fffe03f */
[----:B------:R-:W-:Y:S02]  /*a8b0*/  UIMAD UR7, UR11, UR8, URZ ;  /* 0x000000080b0772a4 */ /* 0x000fe4000f8e023f */
[----:B------:R-:W-:-:S02]  /*a8c0*/  UIADD3.X UR17, UR17, -0x1, URZ, UP3, !UPT ;  /* 0xffffffff11117890 */ /* 0x000fc40009ffe43f */
[----:B------:R-:W-:Y:S02]  /*a8d0*/  UIMAD UR7, UR10, UR9, UR7 ;  /* 0x000000090a0772a4 */ /* 0x000fe4000f8e0207 */
[----:B------:R-:W-:Y:S02]  /*a8e0*/  UIMAD.WIDE.U32 UR8, UR10, UR8, UR34 ;  /* 0x000000080a0872a5 */ /* 0x000fe4000f8e0022 */
[----:B------:R-:W-:Y:S02]  /*a8f0*/  UIADD3.X UR19, UR19, -0x1, URZ, UP4, !UPT ;  /* 0xffffffff13137890 */ /* 0x000fe4000a7fe43f */
[----:B------:R-:W-:Y:S02]  /*a900*/  ULDC.64 UR34, c[0x0][0x340] ;  /* 0x0000d00000227ab9 */ /* 0x000fe40000000a00 */
[----:B------:R-:W-:Y:S02]  /*a910*/  UIADD3 UR9, UR9, UR7, URZ ;  /* 0x0000000709097290 */ /* 0x000fe4000fffe03f */
[----:B------:R-:W-:Y:S01]  /*a920*/  ULEA UR7, UP0, UR8, UR34, 0x2 ;  /* 0x0000002208077291 */ /* 0x000fe2000f80103f */
[----:B---3--:R-:W-:Y:S01]  /*a930*/  STG.E.128 [R2.64], R8 ;  /* 0x0000000802007986 */ /* 0x008fe2000c101d1c */
[----:B------:R-:W-:-:S02]  /*a940*/  UIADD3.X UR21, UR21, -0x1, URZ, UP5, !UPT ;  /* 0xffffffff15157890 */ /* 0x000fc4000affe43f */
[----:B------:R-:W-:Y:S01]  /*a950*/  ULEA.HI.X UR8, UR8, UR35, UR9, 0x2, UP0 ;  /* 0x0000002308087291 */ /* 0x000fe200080f1409 */
[----:B----4-:R-:W-:Y:S01]  /*a960*/  STG.E.128 [R2.64+0x200], R12 ;  /* 0x0002000c02007986 */ /* 0x010fe2000c101d1c */
[----:B------:R-:W-:-:S03]  /*a970*/  UISETP.GT.AND UP0, UPT, UR26, 0x1, UPT ;  /* 0x000000011a00788c */ /* 0x000fc6000bf04270 */
[----:B-----5:R-:W-:Y:S03]  /*a980*/  STG.E.128 [R2.64+0x400], R16 ;  /* 0x0004001002007986 */ /* 0x020fe6000c101d1c */
[----:B------:R-:W-:Y:S01]  /*a990*/  PLOP3.LUT P0, PT, PT, PT, UP0, 0x80, 0x0 ;  /* 0x000000000000781c */ /* 0x000fe20003f0f008 */
[----:B--2---:R2:W-:Y:S04]  /*a9a0*/  STG.E.128 [R2.64+0x600], R20 ;  /* 0x0006001402007986 */ /* 0x0045e8000c101d1c */
        /* <DEDUP_REMOVED lines=31> */
.L_x_10739:
        /* <DEDUP_REMOVED lines=26> */
.L_x_10823:
[----:B0-----:R-:W-:Y:S05]  /*ad40*/  BSYNC B0 ;  /* 0x0000000000007941 */ /* 0x001fea0003800000 */
.L_x_10822:
        /* <DEDUP_REMOVED lines=25> */
.L_x_10825:
[----:B------:R-:W4:Y:S02]  /*aee0*/  S2R R7, SR_TID.X ;  /* 0x0000000000077919 */ /* 0x000f240000002100 */
.L_x_10826:
[----:B0-----:R-:W-:Y:S05]  /*aef0*/  BSYNC B0 ;  /* 0x0000000000007941 */ /* 0x001fea0003800000 */
.L_x_10824:
[----:B----4-:R-:W-:-:S13]  /*af00*/  ISETP.GE.AND P0, PT, R7, c[0x0][0x16c], PT ;  /* 0x00005b0007007a0c */ /* 0x010fda0003f06270 */
[----:B------:R-:W-:Y:S05]  /*af10*/  @P0 EXIT ;  /* 0x000000000000094d */ /* 0x000fea0003800000 */
[----:B------:R-:W-:Y:S02]  /*af20*/  ULDC.64 UR6, c[0x0][0x288] ;  /* 0x0000a20000067ab9 */ /* 0x000fe40000000a00 */
[----:B------:R-:W-:Y:S02]  /*af30*/  UIMAD UR11, UR11, UR6, URZ ;  /* 0x000000060b0b72a4 */ /* 0x000fe4000f8e023f */
[----:B-12---:R-:W-:Y:S02]  /*af40*/  UIMAD.WIDE.U32 UR4, UR10, UR6, URZ ;  /* 0x000000060a0472a5 */ /* 0x006fe4000f8e003f */
[----:B------:R-:W-:-:S04]  /*af50*/  UIMAD UR6, UR10, UR7, UR11 ;  /* 0x000000070a0672a4 */ /* 0x000fc8000f8e020b */
[----:B------:R-:W-:Y:S02]  /*af60*/  UIADD3 UR6, UR5, UR6, URZ ;  /* 0x0000000605067290 */ /* 0x000fe4000fffe03f */
.L_x_10827:
        /* <DEDUP_REMOVED lines=19> */
.L_x_10828:
        /* <DEDUP_REMOVED lines=14> */
.L_x_14720:


//--------------------- .text._Z25selective_scan_bwd_kernelI32Selective_Scan_bwd_kernel_traitsILi32ELi16ELb1ELb1ELb1ELb1ELb0EfN3c107complexIfEEEEv12SSMParamsBwd --------------------------
	.section	.text._Z25selective_scan_bwd_kernelI32Selective_Scan_bwd_kernel_traitsILi32ELi16ELb1ELb1ELb1ELb1ELb0EfN3c107complexIfEEEEv12SSMParamsBwd,"ax",@progbits
	.sectioninfo	@"SHI_REGISTERS=254"
	.align	128
        .global         _Z25selective_scan_bwd_kernelI32Selective_Scan_bwd_kernel_traitsILi32ELi16ELb1ELb1ELb1ELb1ELb0EfN3c107complexIfEEEEv12SSMParamsBwd
        .type           _Z25selective_scan_bwd_kernelI32Selective_Scan_bwd_kernel_traitsILi32ELi16ELb1ELb1ELb1ELb1ELb0EfN3c107complexIfEEEEv12SSMParamsBwd,@function
        .size           _Z25selective_scan_bwd_kernelI32Selective_Scan_bwd_kernel_traitsILi32ELi16ELb1ELb1ELb1ELb1ELb0EfN3c107complexIfEEEEv12SSMParamsBwd,(.L_x_14721 - _Z25selective_scan_bwd_kernelI32Selective_Scan_bwd_kernel_traitsILi32ELi16ELb1ELb1ELb1ELb1ELb0EfN3c107complexIfEEEEv12SSMParamsBwd)
        .other          _Z25selective_scan_bwd_kernelI32Selective_Scan_bwd_kernel_traitsILi32ELi16ELb1ELb1ELb1ELb1ELb0EfN3c107complexIfEEEEv12SSMParamsBwd,@"STO_CUDA_ENTRY STV_DEFAULT"
_Z25selective_scan_bwd_kernelI32Selective_Scan_bwd_kernel_traitsILi32ELi16ELb1ELb1ELb1ELb1ELb0EfN3c107complexIfEEEEv12SSMParamsBwd:
.text._Z25selective_scan_bwd_kernelI32Selective_Scan_bwd_kernel_traitsILi32ELi16ELb1ELb1ELb1ELb1ELb0EfN3c107complexIfEEEEv12SSMParamsBwd:
        /* <DEDUP_REMOVED lines=179> */
[----:B---3--:R-:W-:-:S04]  /*0b30*/  SHF.L.U32 R35, R150, 0x2, RZ ;  /* 0x0000000296237819 */ /* 0x008fc800000006ff */
[----:B----4-:R-:W-:Y:S02]  /*0b40*/  LOP3.LUT R35, R35, 0xffffff80, RZ, 0xc0, !PT ;  /* 0xffffff8023237812 */ /* 0x010fe400078ec0ff */
.L_x_10942:
[----:B------:R-:W-:Y:S01]  /*0b50*/  BAR.SYNC.DEFER_BLOCKING 0x0 ;  /* 0x0000000000007b1d */ /* 0x000fe20000010000 */
[----:B01----:R-:W-:Y:S02]  /*0b60*/  MOV R2, UR17 ;  /* 0x0000001100027c02 */ /* 0x003fe40008000f00 */
[----:B------:R-:W-:Y:S02]  /*0b70*/  MOV R3, UR18 ;  /* 0x0000001200037c02 */ /* 0x000fe40008000f00 */
        /* <DEDUP_REMOVED lines=9> */
[----:B---3--:R0:W-:Y:S04]  /*0c10*/  STS.128 [R148.X16], R8 ;  /* 0x0000000894007388 */ /* 0x0081e8000000cc00 */
        /* <DEDUP_REMOVED lines=19> */
[----:B-----5:R-:W-:Y:S01]  /*0d50*/  STS.128 [R148.X16+0x600], R28 ;  /* 0x0006001c94007388 */ /* 0x020fe2000000cc00 */
[----:B------:R-:W-:-:S06]  /*0d60*/  NOP ;  /* 0x0000000000007918 */ /* 0x000fcc0000000000 */
[----:B------:R-:W-:Y:S04]  /*0d70*/  LDS.128 R44, [R33+0x10] ;  /* 0x00001000212c7984 */ /* 0x000fe80000000c00 */
[----:B------:R-:W-:Y:S04]  /*0d80*/  LDS.128 R16, [R33+0x20] ;  /* 0x0000200021107984 */ /* 0x000fe80000000c00 */
[----:B------:R-:W-:Y:S04]  /*0d90*/  LDS.128 R12, [R33+0x30] ;  /* 0x00003000210c7984 */ /* 0x000fe80000000c00 */
[----:B------:R-:W3:Y:S04]  /*0da0*/  LDS.128 R48, [R33] ;  /* 0x0000000021307984 */ /* 0x000ee80000000c00 */
[----:B------:R-:W-:Y:S06]  /*0db0*/  BAR.SYNC.DEFER_BLOCKING 0x0 ;  /* 0x0000000000007b1d */ /* 0x000fec0000010000 */
[----:B------:R-:W4:Y:S04]  /*0dc0*/  LDG.E.128 R52, [R2.64] ;  /* 0x0000001802347981 */ /* 0x000f28000c1e1d00 */
[----:B0-----:R-:W5:Y:S04]  /*0dd0*/  LDG.E.128 R20, [R2.64+0x200] ;  /* 0x0002001802147981 */ /* 0x001f68000c1e1d00 */
[----:B--2---:R-:W2:Y:S04]  /*0de0*/  LDG.E.128 R24, [R2.64+0x400] ;  /* 0x0004001802187981 */ /* 0x004ea8000c1e1d00 */
[----:B------:R-:W2:Y:S01]  /*0df0*/  LDG.E.128 R56, [R2.64+0x600] ;  /* 0x0006001802387981 */ /* 0x000ea2000c1e1d00 */
        /* <DEDUP_REMOVED lines=9> */
[----:B------:R-:W-:-:S02]  /*0e90*/  FSETP.GTU.FTZ.AND P0, PT, R32, 20, PT ;  /* 0x41a000002000780b */ /* 0x000fc40003f1c000 */
[----:B------:R-:W-:Y:S02]  /*0ea0*/  FSETP.GTU.FTZ.AND P6, PT, R31, 20, PT ;  /* 0x41a000001f00780b */ /* 0x000fe40003fdc000 */
[----:B------:R-:W-:Y:S02]  /*0eb0*/  FSETP.GTU.FTZ.AND P4, PT, R30, 20, PT ;  /* 0x41a000001e00780b */ /* 0x000fe40003f9c000 */
[----:B------:R-:W-:Y:S01]  /*0ec0*/  FSETP.GTU.FTZ.AND P3, PT, R29, 20, PT ;  /* 0x41a000001d00780b */ /* 0x000fe20003f7c000 */
[----:B----4-:R-:W-:Y:S04]  /*0ed0*/  STS.128 [R148.X16], R52 ;  /* 0x0000003494007388 */ /* 0x010fe8000000cc00 */
[----:B-----5:R-:W-:Y:S04]  /*0ee0*/  STS.128 [R148.X16+0x200], R20 ;  /* 0x0002001494007388 */ /* 0x020fe8000000cc00 */
[----:B--2---:R0:W-:Y:S04]  /*0ef0*/  STS.128 [R148.X16+0x400], R24 ;  /* 0x0004001894007388 */ /* 0x0041e8000000cc00 */
[----:B------:R2:W-:Y:S01]  /*0f00*/  STS.128 [R148.X16+0x600], R56 ;  /* 0x0006003894007388 */ /* 0x0005e2000000cc00 */
[----:B------:R-:W-:-:S06]  /*0f10*/  NOP ;  /* 0x0000000000007918 */ /* 0x000fcc0000000000 */
[----:B------:R2:W3:Y:S04]  /*0f20*/  LDS.128 R4, [R33+0x10] ;  /* 0x0000100021047984 */ /* 0x0004e80000000c00 */
[----:B------:R2:W4:Y:S01]  /*0f30*/  LDS.128 R40, [R33+0x20] ;  /* 0x0000200021287984 */ /* 0x0005220000000c00 */
[----:B0-----:R-:W-:Y:S02]  /*0f40*/  FADD.FTZ R27, R49, UR5 ;  /* 0x00000005311b7e21 */ /* 0x001fe40008010000 */
[----:B------:R-:W-:Y:S01]  /*0f50*/  FADD.FTZ R26, R50, UR5 ;  /* 0x00000005321a7e21 */ /* 0x000fe20008010000 */
[----:B------:R2:W0:Y:S02]  /*0f60*/  LDS.128 R36, [R33+0x30] ;  /* 0x0000300021247984 */ /* 0x0004240000000c00 */
[----:B------:R-:W-:-:S02]  /*0f70*/  FSETP.GTU.FTZ.AND P1, PT, R27, 20, PT ;  /* 0x41a000001b00780b */ /* 0x000fc40003f3c000 */
[----:B------:R2:W1:Y:S01]  /*0f80*/  LDS.128 R8, [R33] ;  /* 0x0000000021087984 */ /* 0x0004620000000c00 */
        /* <DEDUP_REMOVED lines=32> */
.L_x_10831:
[----:B------:R-:W-:Y:S05]  /*1190*/  BSYNC B0 ;  /* 0x0000000000007941 */ /* 0x000fea0003800000 */
.L_x_10830:
        /* <DEDUP_REMOVED lines=35> */
.L_x_10833:
[----:B------:R-:W-:Y:S05]  /*13d0*/  BSYNC B0 ;  /* 0x0000000000007941 */ /* 0x000fea0003800000 */
.L_x_10832:
        /* <DEDUP_REMOVED lines=35> */
.L_x_10835:
[----:B------:R-:W-:Y:S05]  /*1610*/  BSYNC B0 ;  /* 0x0000000000007941 */ /* 0x000fea0003800000 */
.L_x_10834:
        /* <DEDUP_REMOVED lines=35> */
.L_x_10837:
[----:B------:R-:W-:Y:S05]  /*1850*/  BSYNC B0 ;  /* 0x0000000000007941 */ /* 0x000fea0003800000 */
.L_x_10836:
        /* <DEDUP_REMOVED lines=35> */
.L_x_10839:
[----:B------:R-:W-:Y:S05]  /*1a90*/  BSYNC B0 ;  /* 0x0000000000007941 */ /* 0x000fea0003800000 */
.L_x_10838:
        /* <DEDUP_REMOVED lines=40> */
.L_x_10841:
[----:B------:R-:W-:Y:S05]  /*1d20*/  BSYNC B0 ;  /* 0x0000000000007941 */ /* 0x000fea0003800000 */
.L_x_10840:
        /* <DEDUP_REMOVED lines=38> */
.L_x_10843:
[----:B------:R-:W-:Y:S05]  /*1f90*/  BSYNC B0 ;  /* 0x0000000000007941 */ /* 0x000fea0003800000 */
.L_x_10842:
        /* <DEDUP_REMOVED lines=38> */
.L_x_10845:
[----:B------:R-:W-:Y:S05]  /*2200*/  BSYNC B0 ;  /* 0x0000000000007941 */ /* 0x000fea0003800000 */
.L_x_10844:
        /* <DEDUP_REMOVED lines=38> */
.L_x_10847:
[----:B------:R-:W-:Y:S05]  /*2470*/  BSYNC B0 ;  /* 0x0000000000007941 */ /* 0x000fea0003800000 */
.L_x_10846:
        /* <DEDUP_REMOVED lines=38> */
.L_x_10849:
[----:B------:R-:W-:Y:S05]  /*26e0*/  BSYNC B0 ;  /* 0x0000000000007941 */ /* 0x000fea0003800000 */
.L_x_10848:
        /* <DEDUP_REMOVED lines=40> */
.L_x_10851:
[----:B------:R-:W-:Y:S05]  /*2970*/  BSYNC B0 ;  /* 0x0000000000007941 */ /* 0x000fea0003800000 */
.L_x_10850:
        /* <DEDUP_REMOVED lines=33> */
.L_x_10853:
[----:B------:R-:W-:Y:S05]  /*2b90*/  BSYNC B0 ;  /* 0x0000000000007941 */ /* 0x000fea0003800000 */
.L_x_10852:
        /* <DEDUP_REMOVED lines=33> */
.L_x_10855:
[----:B------:R-:W-:Y:S05]  /*2db0*/  BSYNC B0 ;  /* 0x0000000000007941 */ /* 0x000fea0003800000 */
.L_x_10854:
        /* <DEDUP_REMOVED lines=33> */
.L_x_10857:
[----:B------:R-:W-:Y:S05]  /*2fd0*/  BSYNC B0 ;  /* 0x0000000000007941 */ /* 0x000fea0003800000 */
.L_x_10856:
        /* <DEDUP_REMOVED lines=33> */
.L_x_10859:
[----:B------:R-:W-:Y:S05]  /*31f0*/  BSYNC B0 ;  /* 0x0000000000007941 */ /* 0x000fea0003800000 */
.L_x_10858:
        /* <DEDUP_REMOVED lines=33> */
.L_x_10861:
[----:B------:R-:W-:Y:S05]  /*3410*/  BSYNC B0 ;  /* 0x0000000000007941 */ /* 0x000fea0003800000 */
.L_x_10860:
[----:B------:R-:W-:Y:S01]  /*3420*/  FFMA.FTZ R3, R107, R43, R12 ;  /* 0x0000002b6b037223 */ /* 0x000fe2000001000c */
[----:B------:R-:W-:Y:S01]  /*3430*/  BAR.SYNC.DEFER_BLOCKING 0x0 ;  /* 0x0000000000007b1d */ /* 0x000fe20000010000 */
[----:B------:R-:W-:Y:S02]  /*3440*/  FMUL.FTZ R76, R40, UR4 ;  /* 0x00000004284c7c20 */ /* 0x000fe40008410000 */
[----:B0-----:R-:W-:Y:S02]  /*3450*/  FFMA.FTZ R0, R100, R36, R3 ;  /* 0x0000002464007223 */ /* 0x001fe40000010003 */
        /* <DEDUP_REMOVED lines=35> */
.L_x_10941:
[----:B------:R-:W-:Y:S01]  /*3690*/  USHF.R.S32.HI UR43, URZ, 0x1f, UR7 ;  /* 0x0000001f3f2b7899 */ /* 0x000fe20008011407 */
[----:B------:R-:W-:Y:S01]  /*36a0*/  LOP3.LUT R34, R35, 0x1f, R150, 0xf8, !PT ;  /* 0x0000001f23227812 */ /* 0x000fe200078ef896 */
[----:B------:R-:W-:-:S02]  /*36b0*/  ULDC.64 UR36, c[0x0][0x1a0] ;  /* 0x0000680000247ab9 */ /* 0x000fc40000000a00 */
[----:B------:R-:W-:Y:S01]  /*36c0*/  UIMAD UR38, UR43, UR36, URZ ;  /* 0x000000242b2672a4 */ /* 0x000fe2000f8e023f */
[----:B------:R-:W-:Y:S01]  /*36d0*/  IADD3 R119, R35, R34, RZ ;  /* 0x0000002223777210 */ /* 0x000fe20007ffe0ff */
[----:B------:R-:W-:Y:S02]  /*36e0*/  UIMAD.WIDE.U32 UR34, UR7, UR36, URZ ;  /* 0x00000024072272a5 */ /* 0x000fe4000f8e003f */
[----:B------:R-:W-:Y:S02]  /*36f0*/  UIMAD UR37, UR7, UR37, UR38 ;  /* 0x00000025072572a4 */ /* 0x000fe4000f8e0226 */
[----:B------:R-:W-:Y:S02]  /*3700*/  ULEA UR36, UP0, UR34, UR21, 0x2 ;  /* 0x0000001522247291 */ /* 0x000fe4000f80103f */
[----:B------:R-:W-:-:S04]  /*3710*/  UIADD3 UR35, UR35, UR37, URZ ;  /* 0x0000002523237290 */ /* 0x000fc8000fffe03f */
[----:B------:R-:W-:Y:S01]  /*3720*/  ULEA.HI.X UR34, UR34, UR22, UR35, 0x2, UP0 ;  /* 0x0000001622227291 */ /* 0x000fe200080f1423 */
[----:B------:R-:W-:Y:S01]  /*3730*/  MOV R116, UR36 ;  /* 0x0000002400747c02 */ /* 0x000fe20008000f00 */
[----:B------:R-:W-:-:S04]  /*3740*/  ULDC.64 UR36, c[0x0][0x180] ;  /* 0x0000600000247ab9 */ /* 0x000fc80000000a00 */
[----:B------:R-:W-:-:S05]  /*3750*/  MOV R117, UR34 ;  /* 0x0000002200757c02 */ /* 0x000fca0008000f00 */
[----:B------:R-:W-:-:S05]  /*3760*/  IMAD.WIDE R116, R119, 0x10, R116 ;  /* 0x0000001077747825 */ /* 0x000fca00078e0274 */
[----:B0--3--:R0:W3:Y:S04]  /*3770*/  LDG.E.128 R64, [R116.64] ;  /* 0x0000001874407981 */ /* 0x0090e8000c1e1d00 */
[----:B----4-:R0:W4:Y:S04]  /*3780*/  LDG.E.128 R60, [R116.64+0x200] ;  /* 0x00020018743c7981 */ /* 0x010128000c1e1d00 */
[----:B--2---:R0:W2:Y:S04]  /*3790*/  LDG.E.128 R56, [R116.64+0x400] ;  /* 0x0004001874387981 */ /* 0x0040a8000c1e1d00 */
[----:B------:R0:W2:Y:S04]  /*37a0*/  LDG.E.128 R36, [R116.64+0x600] ;  /* 0x0006001874247981 */ /* 0x0000a8000c1e1d00 */
[----:B------:R0:W2:Y:S04]  /*37b0*/  LDG.E.128 R52, [R116.64+0x800] ;  /* 0x0008001874347981 */ /* 0x0000a8000c1e1d00 */
[----:B------:R0:W2:Y:S04]  /*37c0*/  LDG.E.128 R48, [R116.64+0xa00] ;  /* 0x000a001874307981 */ /* 0x0000a8000c1e1d00 */
[----:B------:R0:W2:Y:S04]  /*37d0*/  LDG.E.128 R44, [R116.64+0xc00] ;  /* 0x000c0018742c7981 */ /* 0x0000a8000c1e1d00 */
[----:B------:R0:W2:Y:S01]  /*37e0*/  LDG.E.128 R40, [R116.64+0xe00] ;  /* 0x000e001874287981 */ /* 0x0000a2000c1e1d00 */
        /* <DEDUP_REMOVED lines=26> */
[----:B------:R-:W-:Y:S01]  /*3990*/  LEA.HI.SX32 R157, R157, R148, 0x1b ;  /* 0x000000949d9d7211 */ /* 0x000fe200078fdaff */
[----:B------:R-:W-:Y:S01]  /*39a0*/  ULEA.HI.X UR34, UR34, UR42, UR35, 0x2, UP0 ;  /* 0x0000002a22227291 */ /* 0x000fe200080f1423 */
[----:B------:R-:W-:Y:S02]  /*39b0*/  MOV R152, UR36 ;  /* 0x0000002400987c02 */ /* 0x000fe40008000f00 */
[C---:B------:R-:W-:Y:S02]  /*39c0*/  IADD3 R121, R148.reuse, 0xa0, RZ ;  /* 0x000000a094797810 */ /* 0x040fe40007ffe0ff */
[C---:B------:R-:W-:Y:S02]  /*39d0*/  IADD3 R123, R148.reuse, 0xc0, RZ ;  /* 0x000000c0947b7810 */ /* 0x040fe40007ffe0ff */
        /* <DEDUP_REMOVED lines=9> */
[----:B---3--:R-:W-:Y:S04]  /*3a70*/  STS.128 [R156.X16], R64 ;  /* 0x000000409c007388 */ /* 0x008fe8000000cc00 */
[----:B----4-:R-:W-:Y:S04]  /*3a80*/  STS.128 [R157.X16+0x200], R60 ;  /* 0x0002003c9d007388 */ /* 0x010fe8000000cc00 */
[----:B--2---:R-:W-:Y:S04]  /*3a90*/  STS.128 [R158.X16+0x400], R56 ;  /* 0x000400389e007388 */ /* 0x004fe8000000cc00 */
[----:B------:R0:W-:Y:S04]  /*3aa0*/  STS.128 [R159.X16+0x600], R36 ;  /* 0x000600249f007388 */ /* 0x0001e8000000cc00 */
[----:B------:R-:W-:Y:S04]  /*3ab0*/  STS.128 [R160.X16+0x800], R52 ;  /* 0x00080034a0007388 */ /* 0x000fe8000000cc00 */
[----:B------:R-:W-:Y:S04]  /*3ac0*/  STS.128 [R161.X16+0xa00], R48 ;  /* 0x000a0030a1007388 */ /* 0x000fe8000000cc00 */
[----:B------:R-:W-:Y:S04]  /*3ad0*/  STS.128 [R162.X16+0xc00], R44 ;  /* 0x000c002ca2007388 */ /* 0x000fe8000000cc00 */
[----:B------:R1:W-:Y:S01]  /*3ae0*/  STS.128 [R163.X16+0xe00], R40 ;  /* 0x000e0028a3007388 */ /* 0x0003e2000000cc00 */
        /* <DEDUP_REMOVED lines=9> */
[----:B------:R-:W-:Y:S01]  /*3b80*/  UIADD3 UR34, UR16, -0x1, URZ ;  /* 0xffffffff10227890 */ /* 0x000fe2000fffe03f */
[----:B------:R-:W-:Y:S01]  /*3b90*/  MOV R178, c[0x0][0x16c] ;  /* 0x00005b0000b27a02 */ /* 0x000fe20000000f00 */
[----:B------:R-:W-:Y:S01]  /*3ba0*/  CS2R R182, SRZ ;  /* 0x0000000000b67805 */ /* 0x000fe2000001ff00 */
[C---:B------:R-:W-:Y:S01]  /*3bb0*/  ISETP.NE.AND P1, PT, R150.reuse, RZ, PT ;  /* 0x000000ff9600720c */ /* 0x040fe20003f25270 */
[----:B------:R-:W-:Y:S01]  /*3bc0*/  ULEA.HI UR35, UR34, UR34, URZ, 0x1 ;  /* 0x0000002222237291 */ /* 0x000fe2000f8f083f */
[----:B------:R-:W0:Y:S01]  /*3bd0*/  R2UR UR37, R155 ;  /* 0x000000009b2573c2 */ /* 0x000e2200000e0000 */
[----:B------:R-:W-:-:S02]  /*3be0*/  IADD3 R191, R150, 0x200, RZ ;  /* 0x0000020096bf7810 */ /* 0x000fc40007ffe0ff */
[----:B------:R-:W-:Y:S01]  /*3bf0*/  ULOP3.LUT UR35, UR35, 0xfffffe, URZ, 0xc0, !UPT ;  /* 0x00fffffe23237892 */ /* 0x000fe2000f8ec03f */
[----:B--2---:R-:W-:-:S03]  /*3c00*/  LOP3.LUT R152, R150, 0x1f, RZ, 0xc0, !PT ;  /* 0x0000001f96987812 */ /* 0x004fc600078ec0ff */
[----:B------:R-:W-:Y:S01]  /*3c10*/  UIADD3 UR35, UR34, -UR35, URZ ;  /* 0x8000002322237290 */ /* 0x000fe2000fffe03f */
[----:B------:R-:W2:Y:S01]  /*3c20*/  R2UR UR36, R154 ;  /* 0x000000009a2473c2 */ /* 0x000ea200000e0000 */
[----:B------:R-:W-:Y:S02]  /*3c30*/  ISETP.NE.AND P0, PT, R152, RZ, PT ;  /* 0x000000ff9800720c */ /* 0x000fe40003f05270 */
[----:B------:R-:W-:Y:S01]  /*3c40*/  ULEA UR35, UR35, UR7, 0x8 ;  /* 0x0000000723237291 */ /* 0x000fe2000f8e403f */
[----:B0-----:R-:W-:Y:S02]  /*3c50*/  FMUL.FTZ R36, R28, UR37 ;  /* 0x000000251c247c20 */ /* 0x001fe40008410000 */
[----:B------:R-:W-:Y:S02]  /*3c60*/  FMUL.FTZ R164, R22, UR37 ;  /* 0x0000002516a47c20 */ /* 0x000fe40008410000 */
[----:B------:R-:W-:Y:S02]  /*3c70*/  FMUL.RZ R37, R36, 0.15915493667125701904 ;  /* 0x3e22f98324257820 */ /* 0x000fe4000040c000 */
[----:B------:R-:W-:-:S02]  /*3c80*/  FMUL.FTZ R36, R27, UR37 ;  /* 0x000000251b247c20 */ /* 0x000fc40008410000 */
[----:B------:R-:W-:Y:S01]  /*3c90*/  MUFU.SIN R185, R37 ;  /* 0x0000002500b97308 */ /* 0x000fe20000000400 */
[----:B--2---:R-:W-:Y:S01]  /*3ca0*/  MOV R153, UR36 ;  /* 0x0000002400997c02 */ /* 0x004fe20008000f00 */
[----:B------:R-:W-:Y:S02]  /*3cb0*/  FMUL.RZ R38, R36, 0.15915493667125701904 ;  /* 0x3e22f98324267820 */ /* 0x000fe4000040c000 */
[----:B------:R-:W-:Y:S02]  /*3cc0*/  FMUL.FTZ R36, R26, UR37 ;  /* 0x000000251a247c20 */ /* 0x000fe40008410000 */
[----:B------:R-:W-:Y:S02]  /*3cd0*/  FMUL.FTZ R153, R153, 1.4426950216293334961 ;  /* 0x3fb8aa3b99997820 */ /* 0x000fe40000410000 */
[----:B------:R-:W-:Y:S01]  /*3ce0*/  FMUL.RZ R39, R36, 0.15915493667125701904 ;  /* 0x3e22f98324277820 */ /* 0x000fe2000040c000 */
[----:B------:R0:W-:Y:S01]  /*3cf0*/  MUFU.COS R179, R37 ;  /* 0x0000002500b37308 */ /* 0x0001e20000000000 */
[----:B------:R-:W-:-:S02]  /*3d00*/  FMUL.FTZ R36, R25, UR37 ;  /* 0x0000002519247c20 */ /* 0x000fc40008410000 */
[----:B------:R-:W-:Y:S02]  /*3d10*/  FMUL.FTZ R154, R153, R28 ;  /* 0x0000001c999a7220 */ /* 0x000fe40000410000 */
[----:B-1----:R-:W-:Y:S02]  /*3d20*/  FMUL.RZ R40, R36, 0.15915493667125701904 ;  /* 0x3e22f98324287820 */ /* 0x002fe4000040c000 */
[----:B------:R-:W-:Y:S01]  /*3d30*/  FMUL.FTZ R36, R32, UR37 ;  /* 0x0000002520247c20 */ /* 0x000fe20008410000 */
[----:B------:R-:W-:Y:S01]  /*3d40*/  MUFU.SIN R189, R38 ;  /* 0x0000002600bd7308 */ /* 0x000fe20000000400 */
[----:B------:R-:W-:Y:S02]  /*3d50*/  FMUL.RZ R164, R164, 0.15915493667125701904 ;  /* 0x3e22f983a4a47820 */ /* 0x000fe4000040c000 */
        /* <DEDUP_REMOVED lines=21> */
[----:B------:R-:W1:Y:S01]  /*3eb0*/  MUFU.EX2 R154, R154 ;  /* 0x0000009a009a7308 */ /* 0x000e620000000800 */
[----:B0-----:R-:W-:-:S02]  /*3ec0*/  FMUL.RZ R38, R36, 0.15915493667125701904 ;  /* 0x3e22f98324267820 */ /* 0x001fc4000040c000 */
[----:B------:R-:W-:-:S04]  /*3ed0*/  FMUL.FTZ R36, R23, UR37 ;  /* 0x0000002517247c20 */ /* 0x000fc80008410000 */
[----:B------:R-:W-:Y:S01]  /*3ee0*/  FMUL.RZ R168, R36, 0.15915493667125701904 ;  /* 0x3e22f98324a87820 */ /* 0x000fe2000040c000 */
[----:B------:R-:W-:Y:S01]  /*3ef0*/  SHF.L.U32 R36, R148, 0x3, RZ ;  /* 0x0000000394247819 */ /* 0x000fe200000006ff */
[----:B------:R-:W-:Y:S03]  /*3f00*/  MUFU.SIN R173, R39 ;  /* 0x0000002700ad7308 */ /* 0x000fe60000000400 */
[----:B------:R-:W-:Y:S01]  /*3f10*/  LEA.HI.SX32 R155, R36, R36, 0x1b ;  /* 0x00000024249b7211 */ /* 0x000fe200078fdaff */
[----:B-1----:R-:W-:-:S04]  /*3f20*/  FMUL.FTZ R184, R154, R179 ;  /* 0x000000b39ab87220 */ /* 0x002fc80000410000 */
[----:B------:R-:W-:Y:S01]  /*3f30*/  MUFU.COS R174, R39 ;  /* 0x0000002700ae7308 */ /* 0x000fe20000000000 */
[----:B------:R-:W0:Y:S01]  /*3f40*/  LDS.128 R64, [R155.X16] ;  /* 0x000000009b407984 */ /* 0x000e22000000cc00 */
[----:B------:R-:W-:-:S03]  /*3f50*/  FMUL.FTZ R185, R154, R185 ;  /* 0x000000b99ab97220 */ /* 0x000fc60000410000 */
[----:B------:R-:W1:Y:S03]  /*3f60*/  LDS.128 R60, [R155.X16+0x10] ;  /* 0x000010009b3c7984 */ /* 0x000e66000000cc00 */
[----:B------:R-:W-:Y:S01]  /*3f70*/  MUFU.SIN R171, R40 ;  /* 0x0000002800ab7308 */ /* 0x000fe20000000400 */
[----:B------:R-:W2:Y:S04]  /*3f80*/  LDS.128 R56, [R155.X16+0x20] ;  /* 0x000020009b387984 */ /* 0x000ea8000000cc00 */
[----:B------:R-:W1:Y:S03]  /*3f90*/  LDS.128 R52, [R155.X16+0x30] ;  /* 0x000030009b347984 */ /* 0x000e66000000cc00 */
[----:B------:R0:W-:Y:S01]  /*3fa0*/  MUFU.COS R172, R40 ;  /* 0x0000002800ac7308 */ /* 0x0001e20000000000 */
[----:B------:R-:W1:Y:S04]  /*3fb0*/  LDS.128 R48, [R155.X16+0x40] ;  /* 0x000040009b307984 */ /* 0x000e68000000cc00 */
[----:B------:R-:W2:Y:S03]  /*3fc0*/  LDS.128 R44, [R155.X16+0x50] ;  /* 0x000050009b2c7984 */ /* 0x000ea6000000cc00 */
[----:B------:R-:W-:Y:S01]  /*3fd0*/  MUFU.SIN R169, R38 ;  /* 0x0000002600a97308 */ /* 0x000fe20000000400 */
[----:B0-----:R-:W0:Y:S07]  /*3fe0*/  LDS.128 R40, [R155.X16+0x60] ;  /* 0x000060009b287984 */ /* 0x001e2e000000cc00 */
[----:B------:R1:W-:Y:S08]  /*3ff0*/  MUFU.COS R170, R38 ;  /* 0x0000002600aa7308 */ /* 0x0003f00000000000 */
[----:B------:R-:W-:Y:S01]  /*4000*/  MUFU.SIN R165, R164 ;  /* 0x000000a400a57308 */ /* 0x000fe20000000400 */
[----:B-1----:R-:W1:Y:S01]  /*4010*/  LDS.128 R36, [R155.X16+0x70] ;  /* 0x000070009b247984 */ /* 0x002e62000000cc00 */
[----:B------:R-:W-:-:S06]  /*4020*/  FMUL.FTZ R221, R65, R28 ;  /* 0x0000001c41dd7220 */ /* 0x000fcc0000410000 */
[----:B------:R-:W-:Y:S01]  /*4030*/  MUFU.COS R166, R164 ;  /* 0x000000a400a67308 */ /* 0x000fe20000000000 */
[----:B------:R-:W-:Y:S02]  /*4040*/  FMUL.FTZ R154, R20, UR37 ;  /* 0x00000025149a7c20 */ /* 0x000fe40008410000 */
[----:B------:R-:W-:Y:S02]  /*4050*/  FMUL.FTZ R221, R112, R221 ;  /* 0x000000dd70dd7220 */ /* 0x000fe40000410000 */
[----:B------:R-:W-:-:S03]  /*4060*/  FMUL.FTZ R220, R66, R27 ;  /* 0x0000001b42dc7220 */ /* 0x000fc60000410000 */
[----:B------:R-:W-:Y:S01]  /*4070*/  MUFU.SIN R167, R168 ;  /* 0x000000a800a77308 */ /* 0x000fe20000000400 */
[----:B------:R-:W-:Y:S02]  /*4080*/  FMUL.FTZ R218, R67, R27 ;  /* 0x0000001b43da7220 */ /* 0x000fe40000410000 */
[-C--:B------:R-:W-:Y:S02]  /*4090*/  FMUL.FTZ R219, R61, R26.reuse ;  /* 0x0000001a3ddb7220 */ /* 0x080fe40000410000 */
[----:B------:R-:W-:Y:S02]  /*40a0*/  FMUL.FTZ R217, R60, R26 ;  /* 0x0000001a3cd97220 */ /* 0x000fe40000410000 */
[----:B------:R-:W-:Y:S01]  /*40b0*/  FMUL.FTZ R216, R62, R25 ;  /* 0x000000193ed87220 */ /* 0x000fe20000410000 */
[----:B------:R-:W-:Y:S01]  /*40c0*/  MUFU.COS R168, R168 ;  /* 0x000000a800a87308 */ /* 0x000fe20000000000 */
[----:B---3--:R3:W-:Y:S04]  /*40d0*/  STS.128 [R156.X16+0x1080], R116 ;  /* 0x001080749c007388 */ /* 0x0087e8000000cc00 */
[----:B----4-:R4:W-:Y:S04]  /*40e0*/  STS.128 [R157.X16+0x1280], R120 ;  /* 0x001280789d007388 */ /* 0x0109e8000000cc00 */
[----:B------:R0:W-:Y:S04]  /*40f0*/  STS.128 [R158.X16+0x1480], R124 ;  /* 0x0014807c9e007388 */ /* 0x0001e8000000cc00 */
[----:B------:R1:W-:Y:S01]  /*4100*/  STS.128 [R159.X16+0x1680], R128 ;  /* 0x001680809f007388 */ /* 0x0003e2000000cc00 */
[----:B---3--:R-:W-:-:S03]  /*4110*/  FMUL.FTZ R116, R21, UR37 ;  /* 0x0000002515747c20 */ /* 0x008fc60008410000 */
[----:B------:R-:W-:Y:S01]  /*4120*/  STS.128 [R160.X16+0x1880], R132 ;  /* 0x00188084a0007388 */ /* 0x000fe2000000cc00 */
[----:B----4-:R-:W-:-:S03]  /*4130*/  MOV R157, 0x10 ;  /* 0x00000010009d7802 */ /* 0x010fc60000000f00 */
[----:B------:R-:W-:Y:S01]  /*4140*/  STS.128 [R161.X16+0x1a80], R136 ;  /* 0x001a8088a1007388 */ /* 0x000fe2000000cc00 */
[----:B0-----:R-:W-:-:S03]  /*4150*/  SEL R158, R191, UR35, P1 ;  /* 0x00000023bf9e7c07 */ /* 0x001fc60008800000 */
[----:B------:R-:W-:Y:S01]  /*4160*/  STS.128 [R162.X16+0x1c80], R140 ;  /* 0x001c808ca2007388 */ /* 0x000fe2000000cc00 */
[----:B------:R-:W-:-:S03]  /*4170*/  @!P2 IMAD.WIDE R156, R178, R157, UR26 ;  /* 0x0000001ab29cae25 */ /* 0x000fc6000f8e029d */
[----:B------:R0:W-:Y:S01]  /*4180*/  STS.128 [R163.X16+0x1e80], R144 ;  /* 0x001e8090a3007388 */ /* 0x0001e2000000cc00 */
[----:B-1----:R-:W-:Y:S01]  /*4190*/  FMUL.RZ R159, R116, 0.15915493667125701904 ;  /* 0x3e22f983749f7820 */ /* 0x002fe2000040c000 */
[----:B------:R-:W-:-:S06]  /*41a0*/  NOP ;  /* 0x0000000000007918 */ /* 0x000fcc0000000000 */
[----:B------:R-:W-:Y:S04]  /*41b0*/  LDS.128 R116, [R155.X16+0x1080] ;  /* 0x001080009b747984 */ /* 0x000fe8000000cc00 */
[----:B------:R-:W-:Y:S04]  /*41c0*/  LDS.128 R120, [R155.X16+0x1090] ;  /* 0x001090009b787984 */ /* 0x000fe8000000cc00 */
[----:B------:R-:W-:Y:S01]  /*41d0*/  LDS.128 R124, [R155.X16+0x10a0] ;  /* 0x0010a0009b7c7984 */ /* 0x000fe2000000cc00 */
[----:B0-----:R-:W-:Y:S03]  /*41e0*/  MUFU.SIN R163, R159 ;  /* 0x0000009f00a37308 */ /* 0x001fe60000000400 */
[----:B------:R-:W-:Y:S04]  /*41f0*/  LDS.128 R128, [R155.X16+0x10b0] ;  /* 0x0010b0009b807984 */ /* 0x000fe8000000cc00 */
[----:B------:R-:W-:Y:S04]  /*4200*/  LDS.128 R132, [R155.X16+0x10c0] ;  /* 0x0010c0009b847984 */ /* 0x000fe8000000cc00 */
[----:B------:R-:W-:Y:S04]  /*4210*/  LDS.128 R136, [R155.X16+0x10d0] ;  /* 0x0010d0009b887984 */ /* 0x000fe8000000cc00 */
[----:B------:R-:W-:Y:S04]  /*4220*/  LDS.128 R140, [R155.X16+0x10e0] ;  /* 0x0010e0009b8c7984 */ /* 0x000fe8000000cc00 */
[----:B------:R0:W1:Y:S04]  /*4230*/  LDS.128 R144, [R155.X16+0x10f0] ;  /* 0x0010f0009b907984 */ /* 0x000068000000cc00 */
[----:B------:R3:W-:Y:S04]  /*4240*/  STS.64 [R158.X8+0x4650], R184 ;  /* 0x004650b89e007388 */ /* 0x0007e80000008a00 */
[----:B------:R-:W-:Y:S01]  /*4250*/  BAR.SYNC.DEFER_BLOCKING 0x0 ;  /* 0x0000000000007b1d */ /* 0x000fe20000010000 */
[----:B0-----:R-:W-:-:S06]  /*4260*/  FMUL.FTZ R155, R153, R27 ;  /* 0x0000001b999b7220 */ /* 0x001fcc0000410000 */
[----:B------:R-:W0:Y:S01]  /*4270*/  MUFU.EX2 R155, R155 ;  /* 0x0000009b009b7308 */ /* 0x000e220000000800 */
[----:B---3--:R-:W-:Y:S01]  /*4280*/  FMUL.FTZ R158, R153, R32 ;  /* 0x00000020999e7220 */ /* 0x008fe20000410000 */
[----:B------:R3:W5:Y:S06]  /*4290*/  @!P2 LDG.E.64 R182, [R156.64+0x8] ;  /* 0x000008189cb6a981 */ /* 0x00076c000c1e1b00 */
[----:B------:R-:W4:Y:S01]  /*42a0*/  MUFU.EX2 R158, R158 ;  /* 0x0000009e009e7308 */ /* 0x000f220000000800 */
[C---:B0-----:R-:W-:Y:S01]  /*42b0*/  FMUL.FTZ R189, R155.reuse, R189 ;  /* 0x000000bd9bbd7220 */ /* 0x041fe20000410000 */
[----:B------:R-:W-:Y:S01]  /*42c0*/  ISETP.NE.AND P5, PT, R150, 0x1f, PT ;  /* 0x0000001f9600780c */ /* 0x000fe20003fa5270 */
[----:B------:R-:W-:Y:S01]  /*42d0*/  FMUL.RZ R178, R154, 0.15915493667125701904 ;  /* 0x3e22f9839ab27820 */ /* 0x000fe2000040c000 */
[----:B------:R-:W-:Y:S01]  /*42e0*/  BSSY B0, `(.L_x_10863) ;  /* 0x0000106000007945 */ /* 0x000fe20003800000 */
[----:B------:R-:W-:-:S02]  /*42f0*/  FMUL.FTZ R190, R155, R190 ;  /* 0x000000be9bbe7220 */ /* 0x000fc40000410000 */
[----:B------:R-:W-:Y:S01]  /*4300*/  FMUL.FTZ R179, R189, R221 ;  /* 0x000000ddbdb37220 */ /* 0x000fe20000410000 */
[----:B------:R0:W-:Y:S01]  /*4310*/  MUFU.COS R164, R159 ;  /* 0x0000009f00a47308 */ /* 0x0001e20000000000 */
[C---:B---3--:R-:W-:Y:S02]  /*4320*/  FMUL.FTZ R157, R153.reuse, R25 ;  /* 0x00000019999d7220 */ /* 0x048fe40000410000 */
[C---:B------:R-:W-:Y:S02]  /*4330*/  FMUL.FTZ R156, R153.reuse, R26 ;  /* 0x0000001a999c7220 */ /* 0x040fe40000410000 */
[----:B------:R-:W-:Y:S02]  /*4340*/  FMUL.FTZ R155, R153, R29 ;  /* 0x0000001d999b7220 */ /* 0x000fe40000410000 */
[----:B------:R-:W-:Y:S01]  /*4350*/  FMUL.FTZ R214, R63, R25 ;  /* 0x000000193fd67220 */ /* 0x000fe20000410000 */
[----:B------:R-:W3:Y:S01]  /*4360*/  MUFU.EX2 R157, R157 ;  /* 0x0000009d009d7308 */ /* 0x000ee20000000800 */
[----:B0-----:R-:W-:-:S02]  /*4370*/  FMUL.FTZ R159, R153, R31 ;  /* 0x0000001f999f7220 */ /* 0x001fc40000410000 */
[C---:B----4-:R-:W-:Y:S02]  /*4380*/  FMUL.FTZ R180, R158.reuse, R180 ;  /* 0x000000b49eb47220 */ /* 0x050fe40000410000 */
[----:B------:R-:W-:Y:S02]  /*4390*/  FMUL.FTZ R177, R158, R177 ;  /* 0x000000b19eb17220 */ /* 0x000fe40000410000 */
[----:B------:R-:W-:Y:S01]  /*43a0*/  FMUL.FTZ R154, R19, UR37 ;  /* 0x00000025139a7c20 */ /* 0x000fe20008410000 */
[----:B------:R-:W0:Y:S01]  /*43b0*/  MUFU.EX2 R156, R156 ;  /* 0x0000009c009c7308 */ /* 0x000e220000000800 */
[-C--:B--2---:R-:W-:Y:S02]  /*43c0*/  FMUL.FTZ R215, R57, R32.reuse ;  /* 0x0000002039d77220 */ /* 0x084fe40000410000 */
[----:B------:R-:W-:Y:S02]  /*43d0*/  FMUL.RZ R154, R154, 0.15915493667125701904 ;  /* 0x3e22f9839a9a7820 */ /* 0x000fe4000040c000 */
[----:B------:R-:W-:-:S02]  /*43e0*/  FMUL.FTZ R213, R56, R32 ;  /* 0x0000002038d57220 */ /* 0x000fc40000410000 */
[----:B------:R-:W-:Y:S01]  /*43f0*/  FMUL.FTZ R210, R58, R31 ;  /* 0x0000001f3ad27220 */ /* 0x000fe20000410000 */
[----:B------:R-:W2:Y:S01]  /*4400*/  MUFU.EX2 R159, R159 ;  /* 0x0000009f009f7308 */ /* 0x000ea20000000800 */
[C---:B---3--:R-:W-:Y:S02]  /*4410*/  FMUL.FTZ R186, R157.reuse, R186 ;  /* 0x000000ba9dba7220 */ /* 0x048fe40000410000 */
[----:B------:R-:W-:Y:S02]  /*4420*/  FMUL.FTZ R181, R157, R181 ;  /* 0x000000b59db57220 */ /* 0x000fe40000410000 */
[----:B------:R-:W-:Y:S02]  /*4430*/  FMUL.FTZ R157, R64, R28 ;  /* 0x0000001c409d7220 */ /* 0x000fe40000410000 */
[----:B------:R-:W-:Y:S01]  /*4440*/  FMUL.FTZ R212, R59, R31 ;  /* 0x0000001f3bd47220 */ /* 0x000fe20000410000 */
[----:B------:R-:W-:Y:S01]  /*4450*/  MUFU.SIN R161, R178 ;  /* 0x000000b200a17308 */ /* 0x000fe20000000400 */
[----:B------:R-:W-:-:S02]  /*4460*/  FMUL.FTZ R222, R112, R157 ;  /* 0x0000009d70de7220 */ /* 0x000fc40000410000 */
[----:B0-----:R-:W-:Y:S02]  /*4470*/  FMUL.FTZ R187, R156, R187 ;  /* 0x000000bb9cbb7220 */ /* 0x001fe40000410000 */
[-C--:B------:R-:W-:Y:S02]  /*4480*/  FMUL.FTZ R158, R189, R222.reuse ;  /* 0x000000debd9e7220 */ /* 0x080fe40000410000 */
[C---:B------:R-:W-:Y:S01]  /*4490*/  FFMA.FTZ R179, R190.reuse, R222, -R179 ;  /* 0x000000debeb37223 */ /* 0x040fe200000108b3 */
[----:B------:R0:W-:Y:S01]  /*44a0*/  MUFU.COS R162, R178 ;  /* 0x000000b200a27308 */ /* 0x0001e20000000000 */
[----:B------:R-:W-:Y:S02]  /*44b0*/  FFMA.FTZ R158, R190, R221, R158 ;  /* 0x000000ddbe9e7223 */ /* 0x000fe4000001009e */
[----:B------:R-:W-:Y:S02]  /*44c0*/  FFMA.FTZ R179, R113, R220, R179 ;  /* 0x000000dc71b37223 */ /* 0x000fe400000100b3 */
[----:B--2---:R-:W-:-:S02]  /*44d0*/  FMUL.FTZ R176, R159, R176 ;  /* 0x000000b09fb07220 */ /* 0x004fc40000410000 */
[----:B------:R-:W-:Y:S01]  /*44e0*/  FMUL.FTZ R175, R159, R175 ;  /* 0x000000af9faf7220 */ /* 0x000fe20000410000 */
[----:B------:R-:W-:Y:S01]  /*44f0*/  MUFU.EX2 R155, R155 ;  /* 0x0000009b009b7308 */ /* 0x000fe20000000800 */
[----:B0-----:R-:W-:Y:S02]  /*4500*/  FMUL.FTZ R178, R153, R30 ;  /* 0x0000001e99b27220 */ /* 0x001fe40000410000 */
[----:B------:R-:W-:Y:S02]  /*4510*/  FMUL.FTZ R188, R156, R188 ;  /* 0x000000bc9cbc7220 */ /* 0x000fe40000410000 */
[----:B------:R-:W-:Y:S02]  /*4520*/  FFMA.FTZ R159, R113, R218, R158 ;  /* 0x000000da719f7223 */ /* 0x000fe4000001009e */
[C---:B------:R-:W-:Y:S01]  /*4530*/  FMUL.FTZ R193, R187.reuse, R179 ;  /* 0x000000b3bbc17220 */ /* 0x040fe20000410000 */
[----:B------:R-:W0:Y:S01]  /*4540*/  MUFU.EX2 R178, R178 ;  /* 0x000000b200b27308 */ /* 0x000e220000000800 */
[----:B------:R-:W-:-:S02]  /*4550*/  FMUL.FTZ R192, R187, R159 ;  /* 0x0000009fbbc07220 */ /* 0x000fc40000410000 */
[C---:B------:R-:W-:Y:S02]  /*4560*/  FFMA.FTZ R193, R188.reuse, R159, R193 ;  /* 0x0000009fbcc17223 */ /* 0x040fe400000100c1 */
[C---:B------:R-:W-:Y:S02]  /*4570*/  FMUL.FTZ R156, R153.reuse, R24 ;  /* 0x00000018999c7220 */ /* 0x040fe40000410000 */
[----:B------:R-:W-:Y:S01]  /*4580*/  FFMA.FTZ R192, R188, R179, -R192 ;  /* 0x000000b3bcc07223 */ /* 0x000fe200000108c0 */
[----:B------:R-:W-:Y:S01]  /*4590*/  MUFU.COS R160, R154 ;  /* 0x0000009a00a07308 */ /* 0x000fe20000000000 */
[C---:B------:R-:W-:Y:S02]  /*45a0*/  FFMA.FTZ R193, R114.reuse, R219, R193 ;  /* 0x000000db72c17223 */ /* 0x040fe400000100c1 */
[----:B------:R-:W-:Y:S02]  /*45b0*/  FMUL.FTZ R157, R153, R23 ;  /* 0x00000017999d7220 */ /* 0x000fe40000410000 */
[----:B------:R-:W-:-:S02]  /*45c0*/  FFMA.FTZ R192, R114, R217, R192 ;  /* 0x000000d972c07223 */ /* 0x000fc400000100c0 */
[----:B------:R-:W-:Y:S01]  /*45d0*/  FMUL.FTZ R179, R181, R193 ;  /* 0x000000c1b5b37220 */ /* 0x000fe20000410000 */
[----:B------:R-:W2:Y:S01]  /*45e0*/  MUFU.EX2 R156, R156 ;  /* 0x0000009c009c7308 */ /* 0x000ea20000000800 */
[C---:B0-----:R-:W-:Y:S02]  /*45f0*/  FMUL.FTZ R174, R178.reuse, R174 ;  /* 0x000000aeb2ae7220 */ /* 0x041fe40000410000 */
[----:B------:R-:W-:Y:S02]  /*4600*/  FMUL.FTZ R173, R178, R173 ;  /* 0x000000adb2ad7220 */ /* 0x000fe40000410000 */
[----:B------:R-:W-:Y:S02]  /*4610*/  FMUL.FTZ R159, R153, R21 ;  /* 0x00000015999f7220 */ /* 0x000fe40000410000 */
[-C--:B------:R-:W-:Y:S01]  /*4620*/  FMUL.FTZ R178, R181, R192.reuse ;  /* 0x000000c0b5b27220 */ /* 0x080fe20000410000 */
[----:B------:R-:W0:Y:S01]  /*4630*/  MUFU.EX2 R157, R157 ;  /* 0x0000009d009d7308 */ /* 0x000e220000000800 */
[----:B------:R-:W-:-:S02]  /*4640*/  FFMA.FTZ R179, R186, R192, -R179 ;  /* 0x000000c0bab37223 */ /* 0x000fc400000108b3 */
[----:B------:R-:W-:Y:S02]  /*4650*/  FMUL.FTZ R158, R153, R22 ;  /* 0x00000016999e7220 */ /* 0x000fe40000410000 */
[C---:B------:R-:W-:Y:S02]  /*4660*/  FMUL.FTZ R172, R155.reuse, R172 ;  /* 0x000000ac9bac7220 */ /* 0x040fe40000410000 */
[----:B------:R-:W-:Y:S01]  /*4670*/  FMUL.FTZ R171, R155, R171 ;  /* 0x000000ab9bab7220 */ /* 0x000fe20000410000 */
[----:B------:R-:W3:Y:S01]  /*4680*/  MUFU.EX2 R159, R159 ;  /* 0x0000009f009f7308 */ /* 0x000ee20000000800 */
[----:B------:R-:W-:Y:S02]  /*4690*/  FMUL.FTZ R155, R153, R20 ;  /* 0x00000014999b7220 */ /* 0x000fe40000410000 */
[----:B------:R-:W-:Y:S02]  /*46a0*/  FFMA.FTZ R178, R186, R193, R178 ;  /* 0x000000c1bab27223 */ /* 0x000fe400000100b2 */
[----:B------:R-:W-:-:S02]  /*46b0*/  FFMA.FTZ R179, R115, R216, R179 ;  /* 0x000000d873b37223 */ /* 0x000fc400000100b3 */
[----:B------:R-:W-:Y:S01]  /*46c0*/  FFMA.FTZ R178, R115, R214, R178 ;  /* 0x000000d673b27223 */ /* 0x000fe200000100b2 */
[----:B------:R-:W4:Y:S01]  /*46d0*/  MUFU.EX2 R158, R158 ;  /* 0x0000009e009e7308 */ /* 0x000f220000000800 */
[----:B------:R-:W-:Y:S02]  /*46e0*/  FMUL.FTZ R193, R177, R179 ;  /* 0x000000b3b1c17220 */ /* 0x000fe40000410000 */
[C---:B--2---:R-:W-:Y:S02]  /*46f0*/  FMUL.FTZ R170, R156.reuse, R170 ;  /* 0x000000aa9caa7220 */ /* 0x044fe40000410000 */
[----:B------:R-:W-:Y:S02]  /*4700*/  FMUL.FTZ R169, R156, R169 ;  /* 0x000000a99ca97220 */ /* 0x000fe40000410000 */
[----:B------:R-:W-:Y:S01]  /*4710*/  FFMA.FTZ R193, R180, R178, R193 ;  /* 0x000000b2b4c17223 */ /* 0x000fe200000100c1 */
[----:B------:R-:W2:Y:S01]  /*4720*/  MUFU.EX2 R155, R155 ;  /* 0x0000009b009b7308 */ /* 0x000ea20000000800 */
[----:B------:R-:W-:-:S02]  /*4730*/  FMUL.FTZ R156, R153, R19 ;  /* 0x00000013999c7220 */ /* 0x000fc40000410000 */
[----:B------:R-:W-:Y:S02]  /*4740*/  FMUL.FTZ R178, R177, R178 ;  /* 0x000000b2b1b27220 */ /* 0x000fe40000410000 */
[C---:B0-----:R-:W-:Y:S02]  /*4750*/  FMUL.FTZ R168, R157.reuse, R168 ;  /* 0x000000a89da87220 */ /* 0x041fe40000410000 */
[----:B------:R-:W-:Y:S01]  /*4760*/  FMUL.FTZ R167, R157, R167 ;  /* 0x000000a79da77220 */ /* 0x000fe20000410000 */
[----:B------:R-:W-:Y:S01]  /*4770*/  MUFU.SIN R154, R154 ;  /* 0x0000009a009a7308 */ /* 0x000fe20000000400 */
[----:B------:R-:W-:Y:S02]  /*4780*/  FFMA.FTZ R178, R180, R179, -R178 ;  /* 0x000000b3b4b27223 */ /* 0x000fe400000108b2 */
[----:B------:R-:W-:Y:S02]  /*4790*/  FFMA.FTZ R193, R108, R215, R193 ;  /* 0x000000d76cc17223 */ /* 0x000fe400000100c1 */
[----:B---3--:R-:W-:-:S02]  /*47a0*/  FMUL.FTZ R164, R159, R164 ;  /* 0x000000a49fa47220 */ /* 0x008fc40000410000 */
[----:B------:R-:W-:Y:S01]  /*47b0*/  FMUL.FTZ R163, R159, R163 ;  /* 0x000000a39fa37220 */ /* 0x000fe20000410000 */
[----:B------:R0:W3:Y:S01]  /*47c0*/  MUFU.EX2 R157, R156 ;  /* 0x0000009c009d7308 */ /* 0x0000e20000000800 */
[----:B------:R-:W-:Y:S02]  /*47d0*/  FFMA.FTZ R178, R108, R213, R178 ;  /* 0x000000d56cb27223 */ /* 0x000fe400000100b2 */
[----:B------:R-:W-:Y:S02]  /*47e0*/  FMUL.FTZ R159, R175, R193 ;  /* 0x000000c1af9f7220 */ /* 0x000fe40000410000 */
[C---:B----4-:R-:W-:Y:S02]  /*47f0*/  FMUL.FTZ R166, R158.reuse, R166 ;  /* 0x000000a69ea67220 */ /* 0x050fe40000410000 */
[----:B------:R-:W-:Y:S02]  /*4800*/  FMUL.FTZ R165, R158, R165 ;  /* 0x000000a59ea57220 */ /* 0x000fe40000410000 */
[----:B0-----:R-:W-:-:S02]  /*4810*/  FMUL.FTZ R156, R184, R189 ;  /* 0x000000bdb89c7220 */ /* 0x001fc40000410000 */
[C---:B--2---:R-:W-:Y:S02]  /*4820*/  FMUL.FTZ R162, R155.reuse, R162 ;  /* 0x000000a29ba27220 */ /* 0x044fe40000410000 */
[----:B------:R-:W-:Y:S02]  /*4830*/  FMUL.FTZ R161, R155, R161 ;  /* 0x000000a19ba17220 */ /* 0x000fe40000410000 */
[-C--:B------:R-:W-:Y:S02]  /*4840*/  FMUL.FTZ R158, R175, R178.reuse ;  /* 0x000000b2af9e7220 */ /* 0x080fe40000410000 */
[----:B------:R-:W-:Y:S02]  /*4850*/  FFMA.FTZ R178, R176, R178, -R159 ;  /* 0x000000b2b0b27223 */ /* 0x000fe4000001089f */
[C---:B------:R-:W-:Y:S02]  /*4860*/  FMUL.FTZ R155, R185.reuse, R189 ;  /* 0x000000bdb99b7220 */ /* 0x040fe40000410000 */
[----:B------:R-:W-:-:S02]  /*4870*/  FFMA.FTZ R156, R185, R190, R156 ;  /* 0x000000beb99c7223 */ /* 0x000fc4000001009c */
[----:B------:R-:W-:Y:S02]  /*4880*/  FFMA.FTZ R193, R176, R193, R158 ;  /* 0x000000c1b0c17223 */ /* 0x000fe4000001009e */
[----:B------:R-:W-:Y:S02]  /*4890*/  FFMA.FTZ R155, R184, R190, -R155 ;  /* 0x000000beb89b7223 */ /* 0x000fe4000001089b */
[----:B------:R-:W-:Y:S02]  /*48a0*/  FMUL.FTZ R158, R187, R156 ;  /* 0x0000009cbb9e7220 */ /* 0x000fe40000410000 */
[----:B------:R-:W-:Y:S02]  /*48b0*/  FFMA.FTZ R178, R109, R210, R178 ;  /* 0x000000d26db27223 */ /* 0x000fe400000100b2 */
[----:B---3--:R-:W-:Y:S02]  /*48c0*/  FMUL.FTZ R159, R157, R154 ;  /* 0x0000009a9d9f7220 */ /* 0x008fe40000410000 */
[----:B------:R-:W-:-:S02]  /*48d0*/  FFMA.FTZ R158, R188, R155, -R158 ;  /* 0x0000009bbc9e7223 */ /* 0x000fc4000001089e */
[----:B------:R-:W-:Y:S02]  /*48e0*/  FFMA.FTZ R193, R109, R212, R193 ;  /* 0x000000d46dc17223 */ /* 0x000fe400000100c1 */
[----:B------:R-:W-:Y:S02]  /*48f0*/  FMUL.FTZ R154, R18, UR37 ;  /* 0x00000025129a7c20 */ /* 0x000fe40008410000 */
[----:B------:R-:W-:Y:S02]  /*4900*/  FMUL.FTZ R179, R173, R178 ;  /* 0x000000b2adb37220 */ /* 0x000fe40000410000 */
[----:B------:R-:W-:Y:S02]  /*4910*/  FMUL.FTZ R155, R187, R155 ;  /* 0x0000009bbb9b7220 */ /* 0x000fe40000410000 */
[----:B------:R-:W-:Y:S02]  /*4920*/  FMUL.FTZ R160, R157, R160 ;  /* 0x000000a09da07220 */ /* 0x000fe40000410000 */
[----:B------:R-:W-:-:S02]  /*4930*/  FMUL.RZ R194, R154, 0.15915493667125701904 ;  /* 0x3e22f9839ac27820 */ /* 0x000fc4000040c000 */
[-C--:B------:R-:W-:Y:S02]  /*4940*/  FFMA.FTZ R179, R174, R193.reuse, R179 ;  /* 0x000000c1aeb37223 */ /* 0x080fe400000100b3 */
[----:B------:R-:W-:Y:S02]  /*4950*/  FMUL.FTZ R211, R53, R30 ;  /* 0x0000001e35d37220 */ /* 0x000fe40000410000 */
[----:B------:R-:W-:Y:S02]  /*4960*/  FMUL.FTZ R157, R173, R193 ;  /* 0x000000c1ad9d7220 */ /* 0x000fe40000410000 */
[----:B------:R-:W-:Y:S02]  /*4970*/  FFMA.FTZ R155, R188, R156, R155 ;  /* 0x0000009cbc9b7223 */ /* 0x000fe4000001009b */
[----:B------:R-:W-:Y:S02]  /*4980*/  FMUL.FTZ R154, R181, R158 ;  /* 0x0000009eb59a7220 */ /* 0x000fe40000410000 */
[----:B------:R-:W-:-:S02]  /*4990*/  FFMA.FTZ R192, R110, R211, R179 ;  /* 0x000000d36ec07223 */ /* 0x000fc400000100b3 */
[----:B------:R-:W-:Y:S02]  /*49a0*/  FFMA.FTZ R178, R174, R178, -R157 ;  /* 0x000000b2aeb27223 */ /* 0x000fe4000001089d */
[----:B------:R-:W-:Y:S01]  /*49b0*/  FMUL.FTZ R209, R52, R30 ;  /* 0x0000001e34d17220 */ /* 0x000fe20000410000 */
[----:B------:R-:W-:Y:S01]  /*49c0*/  MUFU.SIN R157, R194 ;  /* 0x000000c2009d7308 */ /* 0x000fe20000000400 */
[-C--:B------:R-:W-:Y:S02]  /*49d0*/  FMUL.FTZ R179, R181, R155.reuse ;  /* 0x0000009bb5b37220 */ /* 0x080fe40000410000 */
[----:B------:R-:W-:Y:S02]  /*49e0*/  FFMA.FTZ R156, R186, R155, R154 ;  /* 0x0000009bba9c7223 */ /* 0x000fe4000001009a */
[----:B------:R-:W-:Y:S02]  /*49f0*/  FFMA.FTZ R178, R110, R209, R178 ;  /* 0x000000d16eb27223 */ /* 0x000fe400000100b2 */
[----:B------:R-:W-:-:S02]  /*4a00*/  FFMA.FTZ R179, R186, R158, -R179 ;  /* 0x0000009ebab37223 */ /* 0x000fc400000108b3 */
[----:B------:R-:W-:Y:S02]  /*4a10*/  FMUL.FTZ R154, R177, R156 ;  /* 0x0000009cb19a7220 */ /* 0x000fe40000410000 */
[C---:B------:R-:W-:Y:S02]  /*4a20*/  FMUL.FTZ R155, R171.reuse, R192 ;  /* 0x000000c0ab9b7220 */ /* 0x040fe40000410000 */
[-C--:B------:R-:W-:Y:S02]  /*4a30*/  FMUL.FTZ R193, R171, R178.reuse ;  /* 0x000000b2abc17220 */ /* 0x080fe40000410000 */
[-C--:B------:R-:W-:Y:S02]  /*4a40*/  FFMA.FTZ R158, R180, R179.reuse, -R154 ;  /* 0x000000b3b49e7223 */ /* 0x080fe4000001089a */
[----:B------:R-:W-:Y:S02]  /*4a50*/  FMUL.FTZ R179, R177, R179 ;  /* 0x000000b3b1b37220 */ /* 0x000fe40000410000 */
[----:B------:R-:W-:-:S02]  /*4a60*/  FFMA.FTZ R178, R172, R178, -R155 ;  /* 0x000000b2acb27223 */ /* 0x000fc4000001089b */
[----:B------:R-:W-:Y:S01]  /*4a70*/  FMUL.FTZ R154, R153, R18 ;  /* 0x00000012999a7220 */ /* 0x000fe20000410000 */
[----:B------:R-:W-:Y:S01]  /*4a80*/  MUFU.COS R155, R194 ;  /* 0x000000c2009b7308 */ /* 0x000fe20000000000 */
[-C--:B------:R-:W-:Y:S02]  /*4a90*/  FMUL.FTZ R206, R54, R29.reuse ;  /* 0x0000001d36ce7220 */ /* 0x080fe40000410000 */
[----:B------:R-:W-:Y:S02]  /*4aa0*/  FFMA.FTZ R193, R172, R192, R193 ;  /* 0x000000c0acc17223 */ /* 0x000fe400000100c1 */
[----:B------:R-:W-:Y:S02]  /*4ab0*/  FMUL.FTZ R208, R55, R29 ;  /* 0x0000001d37d07220 */ /* 0x000fe40000410000 */
[----:B------:R-:W-:Y:S01]  /*4ac0*/  FFMA.FTZ R179, R180, R156, R179 ;  /* 0x0000009cb4b37223 */ /* 0x000fe200000100b3 */
[----:B------:R-:W0:Y:S01]  /*4ad0*/  MUFU.EX2 R154, R154 ;  /* 0x0000009a009a7308 */ /* 0x000e220000000800 */
[----:B------:R-:W-:-:S02]  /*4ae0*/  FFMA.FTZ R178, R111, R206, R178 ;  /* 0x000000ce6fb27223 */ /* 0x000fc400000100b2 */
[----:B------:R-:W-:Y:S02]  /*4af0*/  FFMA.FTZ R192, R111, R208, R193 ;  /* 0x000000d06fc07223 */ /* 0x000fe400000100c1 */
[CC--:B------:R-:W-:Y:S02]  /*4b00*/  FMUL.FTZ R193, R175.reuse, R179.reuse ;  /* 0x000000b3afc17220 */ /* 0x0c0fe40000410000 */
[----:B------:R-:W-:Y:S02]  /*4b10*/  FMUL.FTZ R156, R175, R158 ;  /* 0x0000009eaf9c7220 */ /* 0x000fe40000410000 */
[----:B------:R-:W-:Y:S02]  /*4b20*/  FMUL.FTZ R197, R169, R178 ;  /* 0x000000b2a9c57220 */ /* 0x000fe40000410000 */
[C---:B------:R-:W-:Y:S02]  /*4b30*/  FFMA.FTZ R193, R176.reuse, R158, -R193 ;  /* 0x0000009eb0c17223 */ /* 0x040fe400000108c1 */
[----:B------:R-:W-:-:S02]  /*4b40*/  FFMA.FTZ R156, R176, R179, R156 ;  /* 0x000000b3b09c7223 */ /* 0x000fc4000001009c */
[-C--:B------:R-:W-:Y:S02]  /*4b50*/  FMUL.FTZ R195, R169, R192.reuse ;  /* 0x000000c0a9c37220 */ /* 0x080fe40000410000 */
[C---:B------:R-:W-:Y:S02]  /*4b60*/  FFMA.FTZ R197, R170.reuse, R192, R197 ;  /* 0x000000c0aac57223 */ /* 0x040fe400000100c5 */
[----:B------:R-:W-:Y:S02]  /*4b70*/  FMUL.FTZ R207, R49, R24 ;  /* 0x0000001831cf7220 */ /* 0x000fe40000410000 */
[C---:B------:R-:W-:Y:S02]  /*4b80*/  FMUL.FTZ R158, R173.reuse, R156 ;  /* 0x0000009cad9e7220 */ /* 0x040fe40000410000 */
[----:B------:R-:W-:Y:S02]  /*4b90*/  FMUL.FTZ R179, R173, R193 ;  /* 0x000000c1adb37220 */ /* 0x000fe40000410000 */
[----:B------:R-:W-:-:S02]  /*4ba0*/  FFMA.FTZ R195, R170, R178, -R195 ;  /* 0x000000b2aac37223 */ /* 0x000fc400000108c3 */
[----:B------:R-:W-:Y:S02]  /*4bb0*/  FMUL.FTZ R205, R48, R24 ;  /* 0x0000001830cd7220 */ /* 0x000fe40000410000 */
[----:B------:R-:W-:Y:S02]  /*4bc0*/  FFMA.FTZ R197, R104, R207, R197 ;  /* 0x000000cf68c57223 */ /* 0x000fe400000100c5 */
[C---:B------:R-:W-:Y:S02]  /*4bd0*/  FFMA.FTZ R193, R174.reuse, R193, -R158 ;  /* 0x000000c1aec17223 */ /* 0x040fe4000001089e */
[----:B------:R-:W-:Y:S02]  /*4be0*/  FFMA.FTZ R179, R174, R156, R179 ;  /* 0x0000009caeb37223 */ /* 0x000fe400000100b3 */
[----:B------:R-:W-:Y:S02]  /*4bf0*/  FFMA.FTZ R195, R104, R205, R195 ;  /* 0x000000cd68c37223 */ /* 0x000fe400000100c3 */
[----:B------:R-:W-:-:S02]  /*4c00*/  FMUL.FTZ R156, R167, R197 ;  /* 0x000000c5a79c7220 */ /* 0x000fc40000410000 */
[----:B0-----:R-:W-:Y:S02]  /*4c10*/  FMUL.FTZ R158, R154, R155 ;  /* 0x0000009b9a9e7220 */ /* 0x001fe40000410000 */
[----:B------:R-:W-:Y:S02]  /*4c20*/  FMUL.FTZ R155, R171, R193 ;  /* 0x000000c1ab9b7220 */ /* 0x000fe40000410000 */
[-C--:B------:R-:W-:Y:S02]  /*4c30*/  FFMA.FTZ R156, R168, R195.reuse, -R156 ;  /* 0x000000c3a89c7223 */ /* 0x080fe4000001089c */
[----:B------:R-:W-:Y:S02]  /*4c40*/  FMUL.FTZ R195, R167, R195 ;  /* 0x000000c3a7c37220 */ /* 0x000fe40000410000 */
[-C--:B------:R-:W-:Y:S02]  /*4c50*/  FFMA.FTZ R155, R172, R179.reuse, R155 ;  /* 0x000000b3ac9b7223 */ /* 0x080fe4000001009b */
[----:B------:R-:W-:-:S02]  /*4c60*/  FMUL.FTZ R179, R171, R179 ;  /* 0x000000b3abb37220 */ /* 0x000fc40000410000 */
[----:B------:R-:W-:Y:S02]  /*4c70*/  FFMA.FTZ R195, R168, R197, R195 ;  /* 0x000000c5a8c37223 */ /* 0x000fe400000100c3 */
[----:B------:R-:W-:Y:S02]  /*4c80*/  FMUL.FTZ R202, R51, R23 ;  /* 0x0000001733ca7220 */ /* 0x000fe40000410000 */
[----:B------:R-:W-:Y:S02]  /*4c90*/  FMUL.FTZ R157, R154, R157 ;  /* 0x0000009d9a9d7220 */ /* 0x000fe40000410000 */
[----:B------:R-:W-:Y:S02]  /*4ca0*/  FMUL.FTZ R204, R50, R23 ;  /* 0x0000001732cc7220 */ /* 0x000fe40000410000 */
[----:B------:R-:W-:Y:S02]  /*4cb0*/  FFMA.FTZ R179, R172, R193, -R179 ;  /* 0x000000c1acb37223 */ /* 0x000fe400000108b3 */
[----:B------:R-:W-:-:S02]  /*4cc0*/  FMUL.FTZ R154, R169, R155 ;  /* 0x0000009ba99a7220 */ /* 0x000fc40000410000 */
[C---:B------:R-:W-:Y:S02]  /*4cd0*/  FFMA.FTZ R195, R105.reuse, R202, R195 ;  /* 0x000000ca69c37223 */ /* 0x040fe400000100c3 */
[----:B------:R-:W-:Y:S02]  /*4ce0*/  FFMA.FTZ R178, R105, R204, R156 ;  /* 0x000000cc69b27223 */ /* 0x000fe4000001009c */
[-C--:B------:R-:W-:Y:S02]  /*4cf0*/  FMUL.FTZ R156, R169, R179.reuse ;  /* 0x000000b3a99c7220 */ /* 0x080fe40000410000 */
[----:B------:R-:W-:Y:S02]  /*4d00*/  FFMA.FTZ R154, R170, R179, -R154 ;  /* 0x000000b3aa9a7223 */ /* 0x000fe4000001089a */
[C---:B------:R-:W-:Y:S02]  /*4d10*/  FMUL.FTZ R179, R165.reuse, R195 ;  /* 0x000000c3a5b37220 */ /* 0x040fe40000410000 */
[----:B------:R-:W-:-:S02]  /*4d20*/  FMUL.FTZ R192, R165, R178 ;  /* 0x000000b2a5c07220 */ /* 0x000fc40000410000 */
[----:B------:R-:W-:Y:S02]  /*4d30*/  FFMA.FTZ R156, R170, R155, R156 ;  /* 0x0000009baa9c7223 */ /* 0x000fe4000001009c */
[C---:B------:R-:W-:Y:S02]  /*4d40*/  FFMA.FTZ R178, R166.reuse, R178, -R179 ;  /* 0x000000b2a6b27223 */ /* 0x040fe400000108b3 */
[C---:B------:R-:W-:Y:S02]  /*4d50*/  FMUL.FTZ R179, R167.reuse, R154 ;  /* 0x0000009aa7b37220 */ /* 0x040fe40000410000 */
[----:B------:R-:W-:Y:S02]  /*4d60*/  FMUL.FTZ R155, R167, R156 ;  /* 0x0000009ca79b7220 */ /* 0x000fe40000410000 */
[----:B------:R-:W-:Y:S02]  /*4d70*/  FFMA.FTZ R192, R166, R195, R192 ;  /* 0x000000c3a6c07223 */ /* 0x000fe400000100c0 */
[----:B------:R-:W-:-:S02]  /*4d80*/  FMUL.FTZ R203, R45, R22 ;  /* 0x000000162dcb7220 */ /* 0x000fc40000410000 */
[----:B------:R-:W-:Y:S02]  /*4d90*/  FFMA.FTZ R179, R168, R156, R179 ;  /* 0x0000009ca8b37223 */ /* 0x000fe400000100b3 */
[----:B------:R-:W-:Y:S02]  /*4da0*/  FMUL.FTZ R201, R44, R22 ;  /* 0x000000162cc97220 */ /* 0x000fe40000410000 */
[----:B------:R-:W-:Y:S02]  /*4db0*/  FFMA.FTZ R155, R168, R154, -R155 ;  /* 0x0000009aa89b7223 */ /* 0x000fe4000001089b */
[----:B------:R-:W-:Y:S02]  /*4dc0*/  FMUL.FTZ R154, R17, UR37 ;  /* 0x00000025119a7c20 */ /* 0x000fe40008410000 */
[----:B------:R-:W-:Y:S02]  /*4dd0*/  FFMA.FTZ R192, R106, R203, R192 ;  /* 0x000000cb6ac07223 */ /* 0x000fe400000100c0 */
[----:B------:R-:W-:-:S02]  /*4de0*/  FMUL.FTZ R156, R165, R179 ;  /* 0x000000b3a59c7220 */ /* 0x000fc40000410000 */
[----:B------:R-:W-:Y:S02]  /*4df0*/  FFMA.FTZ R178, R106, R201, R178 ;  /* 0x000000c96ab27223 */ /* 0x000fe400000100b2 */
[----:B------:R-:W-:Y:S02]  /*4e00*/  FMUL.RZ R196, R154, 0.15915493667125701904 ;  /* 0x3e22f9839ac47820 */ /* 0x000fe4000040c000 */
[C---:B------:R-:W-:Y:S02]  /*4e10*/  FMUL.FTZ R193, R163.reuse, R192 ;  /* 0x000000c0a3c17220 */ /* 0x040fe40000410000 */
[-C--:B------:R-:W-:Y:S02]  /*4e20*/  FFMA.FTZ R154, R166, R155.reuse, -R156 ;  /* 0x0000009ba69a7223 */ /* 0x080fe4000001089c */
[----:B------:R-:W-:Y:S01]  /*4e30*/  FMUL.FTZ R195, R163, R178 ;  /* 0x000000b2a3c37220 */ /* 0x000fe20000410000 */
[----:B------:R-:W-:Y:S01]  /*4e40*/  MUFU.COS R156, R196 ;  /* 0x000000c4009c7308 */ /* 0x000fe20000000000 */
[----:B------:R-:W-:-:S02]  /*4e50*/  FMUL.FTZ R155, R165, R155 ;  /* 0x0000009ba59b7220 */ /* 0x000fc40000410000 */
[----:B------:R-:W-:Y:S02]  /*4e60*/  FFMA.FTZ R193, R164, R178, -R193 ;  /* 0x000000b2a4c17223 */ /* 0x000fe400000108c1 */
[-C--:B------:R-:W-:Y:S02]  /*4e70*/  FMUL.FTZ R198, R46, R21.reuse ;  /* 0x000000152ec67220 */ /* 0x080fe40000410000 */
[----:B------:R-:W-:Y:S02]  /*4e80*/  FFMA.FTZ R195, R164, R192, R195 ;  /* 0x000000c0a4c37223 */ /* 0x000fe400000100c3 */
[----:B------:R-:W-:Y:S02]  /*4e90*/  FMUL.FTZ R200, R47, R21 ;  /* 0x000000152fc87220 */ /* 0x000fe40000410000 */
[----:B------:R-:W-:Y:S02]  /*4ea0*/  FFMA.FTZ R155, R166, R179, R155 ;  /* 0x000000b3a69b7223 */ /* 0x000fe4000001009b */
[----:B------:R-:W-:-:S02]  /*4eb0*/  FFMA.FTZ R193, R107, R198, R193 ;  /* 0x000000c66bc17223 */ /* 0x000fc400000100c1 */
[----:B------:R-:W-:Y:S02]  /*4ec0*/  FFMA.FTZ R195, R107, R200, R195 ;  /* 0x000000c86bc37223 */ /* 0x000fe400000100c3 */
[----:B------:R-:W-:Y:S02]  /*4ed0*/  FMUL.FTZ R179, R163, R155 ;  /* 0x0000009ba3b37220 */ /* 0x000fe40000410000 */
[----:B------:R-:W-:Y:S02]  /*4ee0*/  FMUL.FTZ R153, R153, R17 ;  /* 0x0000001199997220 */ /* 0x000fe40000410000 */
[C---:B------:R-:W-:Y:S02]  /*4ef0*/  FMUL.FTZ R192, R161.reuse, R193 ;  /* 0x000000c1a1c07220 */ /* 0x040fe40000410000 */
[----:B------:R-:W-:Y:S02]  /*4f00*/  FMUL.FTZ R178, R161, R195 ;  /* 0x000000c3a1b27220 */ /* 0x000fe40000410000 */
[-C--:B------:R-:W-:Y:S01]  /*4f10*/  FFMA.FTZ R179, R164, R154.reuse, -R179 ;  /* 0x0000009aa4b37223 */ /* 0x080fe200000108b3 */
[----:B------:R-:W0:Y:S01]  /*4f20*/  MUFU.EX2 R153, R153 ;  /* 0x0000009900997308 */ /* 0x000e220000000800 */
[----:B------:R-:W-:-:S02]  /*4f30*/  FMUL.FTZ R154, R163, R154 ;  /* 0x0000009aa39a7220 */ /* 0x000fc40000410000 */
[C---:B------:R-:W-:Y:S02]  /*4f40*/  FFMA.FTZ R192, R162.reuse, R195, R192 ;  /* 0x000000c3a2c07223 */ /* 0x040fe400000100c0 */
[-C--:B------:R-:W-:Y:S02]  /*4f50*/  FMUL.FTZ R199, R41, R20.reuse ;  /* 0x0000001429c77220 */ /* 0x080fe40000410000 */
[----:B------:R-:W-:Y:S02]  /*4f60*/  FFMA.FTZ R178, R162, R193, -R178 ;  /* 0x000000c1a2b27223 */ /* 0x000fe400000108b2 */
[----:B------:R-:W-:Y:S02]  /*4f70*/  FMUL.FTZ R197, R40, R20 ;  /* 0x0000001428c57220 */ /* 0x000fe40000410000 */
[----:B------:R-:W-:Y:S02]  /*4f80*/  FFMA.FTZ R155, R164, R155, R154 ;  /* 0x0000009ba49b7223 */ /* 0x000fe4000001009a */
[C---:B------:R-:W-:Y:S01]  /*4f90*/  FFMA.FTZ R194, R100.reuse, R199, R192 ;  /* 0x000000c764c27223 */ /* 0x040fe200000100c0 */
[----:B------:R2:W3:Y:S01]  /*4fa0*/  MUFU.SIN R154, R196 ;  /* 0x000000c4009a7308 */ /* 0x0004e20000000400 */
[----:B------:R-:W-:-:S02]  /*4fb0*/  FFMA.FTZ R193, R100, R197, R178 ;  /* 0x000000c564c17223 */ /* 0x000fc400000100b2 */
[----:B------:R-:W-:Y:S02]  /*4fc0*/  FMUL.FTZ R178, R161, R155 ;  /* 0x0000009ba1b27220 */ /* 0x000fe40000410000 */
[----:B------:R-:W-:Y:S02]  /*4fd0*/  FMUL.FTZ R195, R159, R194 ;  /* 0x000000c29fc37220 */ /* 0x000fe40000410000 */
[-C--:B------:R-:W-:Y:S02]  /*4fe0*/  FMUL.FTZ R192, R161, R179.reuse ;  /* 0x000000b3a1c07220 */ /* 0x080fe40000410000 */
[----:B------:R-:W-:Y:S02]  /*4ff0*/  FFMA.FTZ R178, R162, R179, -R178 ;  /* 0x000000b3a2b27223 */ /* 0x000fe400000108b2 */
[-C--:B------:R-:W-:Y:S02]  /*5000*/  FMUL.FTZ R223, R159, R193.reuse ;  /* 0x000000c19fdf7220 */ /* 0x080fe40000410000 */
[----:B------:R-:W-:-:S02]  /*5010*/  FFMA.FTZ R195, R160, R193, -R195 ;  /* 0x000000c1a0c37223 */ /* 0x000fc400000108c3 */
[----:B--2---:R-:W-:Y:S02]  /*5020*/  FMUL.FTZ R196, R42, R19 ;  /* 0x000000132ac47220 */ /* 0x004fe40000410000 */
[----:B------:R-:W-:Y:S02]  /*5030*/  FFMA.FTZ R192, R162, R155, R192 ;  /* 0x0000009ba2c07223 */ /* 0x000fe400000100c0 */
[----:B------:R-:W-:Y:S02]  /*5040*/  FMUL.FTZ R179, R159, R178 ;  /* 0x000000b29fb37220 */ /* 0x000fe40000410000 */
[----:B------:R-:W-:Y:S02]  /*5050*/  FFMA.FTZ R223, R160, R194, R223 ;  /* 0x000000c2a0df7223 */ /* 0x000fe400000100df */
[----:B------:R-:W-:Y:S02]  /*5060*/  FMUL.FTZ R194, R43, R19 ;  /* 0x000000132bc27220 */ /* 0x000fe40000410000 */
[----:B------:R-:W-:-:S02]  /*5070*/  FFMA.FTZ R193, R101, R196, R195 ;  /* 0x000000c465c17223 */ /* 0x000fc400000100c3 */
[----:B0-----:R-:W-:Y:S02]  /*5080*/  FMUL.FTZ R155, R153, R156 ;  /* 0x0000009c999b7220 */ /* 0x001fe40000410000 */
[-C--:B------:R-:W-:Y:S02]  /*5090*/  FFMA.FTZ R156, R160, R192.reuse, R179 ;  /* 0x000000c0a09c7223 */ /* 0x080fe400000100b3 */
[----:B------:R-:W-:Y:S02]  /*50a0*/  FMUL.FTZ R179, R159, R192 ;  /* 0x000000c09fb37220 */ /* 0x000fe40000410000 */
[----:B------:R-:W-:Y:S02]  /*50b0*/  FFMA.FTZ R223, R101, R194, R223 ;  /* 0x000000c265df7223 */ /* 0x000fe400000100df */
[----:B------:R-:W-:Y:S02]  /*50c0*/  FMUL.FTZ R192, R157, R193 ;  /* 0x000000c19dc07220 */ /* 0x000fe40000410000 */
[----:B---3--:R-:W-:-:S02]  /*50d0*/  FMUL.FTZ R153, R153, R154 ;  /* 0x0000009a99997220 */ /* 0x008fc40000410000 */
[----:B------:R-:W-:Y:S02]  /*50e0*/  FFMA.FTZ R179, R160, R178, -R179 ;  /* 0x000000b2a0b37223 */ /* 0x000fe400000108b3 */
[C---:B------:R-:W-:Y:S02]  /*50f0*/  FMUL.FTZ R154, R157.reuse, R156 ;  /* 0x0000009c9d9a7220 */ /* 0x040fe40000410000 */
[CC--:B------:R-:W-:Y:S02]  /*5100*/  FFMA.FTZ R192, R158.reuse, R223.reuse, R192 ;  /* 0x000000df9ec07223 */ /* 0x0c0fe400000100c0 */
[----:B------:R-:W-:Y:S02]  /*5110*/  FMUL.FTZ R223, R157, R223 ;  /* 0x000000df9ddf7220 */ /* 0x000fe40000410000 */
[----:B------:R-:W-:Y:S02]  /*5120*/  FMUL.FTZ R195, R37, R18 ;  /* 0x0000001225c37220 */ /* 0x000fe40000410000 */
[----:B------:R-:W-:-:S02]  /*5130*/  FFMA.FTZ R154, R158, R179, -R154 ;  /* 0x000000b39e9a7223 */ /* 0x000fc4000001089a */
[----:B------:R-:W-:Y:S02]  /*5140*/  FMUL.FTZ R179, R157, R179 ;  /* 0x000000b39db37220 */ /* 0x000fe40000410000 */
[----:B------:R-:W-:Y:S02]  /*5150*/  FFMA.FTZ R223, R158, R193, -R223 ;  /* 0x000000c19edf7223 */ /* 0x000fe400000108df */
[----:B------:R-:W-:Y:S02]  /*5160*/  FMUL.FTZ R193, R36, R18 ;  /* 0x0000001224c17220 */ /* 0x000fe40000410000 */
[----:B------:R-:W-:Y:S02]  /*5170*/  FFMA.FTZ R192, R102, R195, R192 ;  /* 0x000000c366c07223 */ /* 0x000fe400000100c0 */
[----:B------:R-:W-:Y:S02]  /*5180*/  FFMA.FTZ R178, R158, R156, R179 ;  /* 0x0000009c9eb27223 */ /* 0x000fe400000100b3 */
[----:B------:R-:W-:-:S02]  /*5190*/  FFMA.FTZ R156, R102, R193, R223 ;  /* 0x000000c1669c7223 */ /* 0x000fc400000100df */
[C---:B------:R-:W-:Y:S02]  /*51a0*/  FMUL.FTZ R179, R153.reuse, R192 ;  /* 0x000000c099b37220 */ /* 0x040fe40000410000 */
[-C--:B------:R-:W-:Y:S02]  /*51b0*/  FMUL.FTZ R224, R153, R156.reuse ;  /* 0x0000009c99e07220 */ /* 0x080fe40000410000 */
[----:B------:R-:W-:Y:S02]  /*51c0*/  FFMA.FTZ R179, R155, R156, -R179 ;  /* 0x0000009c9bb37223 */ /* 0x000fe400000108b3 */
[----:B------:R-:W-:Y:S02]  /*51d0*/  FMUL.FTZ R225, R153, R154 ;  /* 0x0000009a99e17220 */ /* 0x000fe40000410000 */
[----:B------:R-:W-:Y:S02]  /*51e0*/  FMUL.FTZ R156, R38, R17 ;  /* 0x00000011269c7220 */ /* 0x000fe40000410000 */
[----:B------:R-:W-:-:S02]  /*51f0*/  FFMA.FTZ R224, R155, R192, R224 ;  /* 0x000000c09be07223 */ /* 0x000fc400000100e0 */
[----:B-1----:R-:W-:Y:S02]  /*5200*/  FMUL.FTZ R192, R0, R147 ;  /* 0x0000009300c07220 */ /* 0x002fe40000410000 */
[-C--:B------:R-:W-:Y:S02]  /*5210*/  FMUL.FTZ R223, R153, R178.reuse ;  /* 0x000000b299df7220 */ /* 0x080fe40000410000 */
[----:B------:R-:W-:Y:S02]  /*5220*/  FFMA.FTZ R225, R155, R178, R225 ;  /* 0x000000b29be17223 */ /* 0x000fe400000100e1 */
[----:B------:R-:W-:Y:S02]  /*5230*/  FFMA.FTZ R147, R103, R156, R179 ;  /* 0x0000009c67937223 */ /* 0x000fe400000100b3 */
[----:B------:R0:W1:Y:S01]  /*5240*/  @P5 LDS.64 R178, [R150.X8+0x5658] ;  /* 0x0056580096b25984 */ /* 0x0000620000008a00 */
[----:B------:R-:W-:Y:S02]  /*5250*/  FFMA.FTZ R223, R155, R154, -R223 ;  /* 0x0000009a9bdf7223 */ /* 0x000fe400000108df */
[----:B------:R-:W-:-:S04]  /*5260*/  FMUL.FTZ R154, R39, R17 ;  /* 0x00000011279a7220 */ /* 0x000fc80000410000 */
        /* <DEDUP_REMOVED lines=13> */
.L_x_10864:
[----:B0-----:R-:W-:Y:S05]  /*5340*/  BSYNC B0 ;  /* 0x0000000000007941 */ /* 0x001fea0003800000 */
.L_x_10863:
[----:B------:R-:W0:Y:S01]  /*5350*/  SHFL.UP PT, R230, R147, 0x1, RZ ;  /* 0x0420000093e67989 */ /* 0x000e2200000e00ff */
[----:B------:R-:W-:Y:S01]  /*5360*/  FMUL.FTZ R146, R0, R146 ;  /* 0x0000009200927220 */ /* 0x000fe20000410000 */
[----:B------:R-:W-:Y:S01]  /*5370*/  ISETP.GE.AND P2, PT, R148, 0x1, PT ;  /* 0x000000019400780c */ /* 0x000fe20003f46270 */
[-C--:B------:R-:W-:Y:S01]  /*5380*/  FMUL.FTZ R229, R155, R192.reuse ;  /* 0x000000c09be57220 */ /* 0x080fe20000410000 */
[----:B------:R-:W2:Y:S01]  /*5390*/  SHFL.UP PT, R232, R224, 0x1, RZ ;  /* 0x04200000e0e87989 */ /* 0x000ea200000e00ff */
[C---:B------:R-:W-:Y:S01]  /*53a0*/  FMUL.FTZ R227, R153.reuse, R192 ;  /* 0x000000c099e37220 */ /* 0x040fe20000410000 */
[----:B------:R-:W-:Y:S01]  /*53b0*/  ISETP.NE.AND P6, PT, R152, 0x1f, PT ;  /* 0x0000001f9800780c */ /* 0x000fe20003fc5270 */
[C---:B------:R-:W-:Y:S01]  /*53c0*/  FMUL.FTZ R144, R2.reuse, R144 ;  /* 0x0000009002907220 */ /* 0x040fe20000410000 */
[----:B------:R-:W3:Y:S01]  /*53d0*/  SHFL.UP PT, R226, R223, 0x1, RZ ;  /* 0x04200000dfe27989 */ /* 0x000ee200000e00ff */
[----:B------:R-:W-:Y:S01]  /*53e0*/  FMUL.FTZ R145, R2, R145 ;  /* 0x0000009102917220 */ /* 0x000fe20000410000 */
[C---:B------:R-:W-:Y:S01]  /*53f0*/  ISETP.GT.U32.AND P4, PT, R152.reuse, 0x1d, PT ;  /* 0x0000001d9800780c */ /* 0x040fe20003f84070 */
[-C--:B------:R-:W-:Y:S01]  /*5400*/  FFMA.FTZ R234, -R153, R146.reuse, -R229 ;  /* 0x0000009299ea7223 */ /* 0x080fe200000109e5 */
[----:B------:R-:W4:Y:S01]  /*5410*/  SHFL.UP PT, R228, R225, 0x1, RZ ;  /* 0x04200000e1e47989 */ /* 0x000f2200000e00ff */
[----:B------:R-:W-:Y:S01]  /*5420*/  FFMA.FTZ R227, R155, R146, -R227 ;  /* 0x000000929be37223 */ /* 0x000fe200000108e3 */
[----:B------:R-:W-:Y:S01]  /*5430*/  ISETP.GT.U32.AND P3, PT, R152, 0x1b, PT ;  /* 0x0000001b9800780c */ /* 0x000fe20003f64070 */
[----:B------:R-:W-:Y:S01]  /*5440*/  FADD.FTZ R234, -R145, R234 ;  /* 0x000000ea91ea7221 */ /* 0x000fe20000010100 */
[----:B------:R-:W-:Y:S01]  /*5450*/  USHF.L.U32 UR34, UR7, 0x4, URZ ;  /* 0x0000000407227899 */ /* 0x000fe2000800063f */
[----:B------:R-:W-:Y:S01]  /*5460*/  FADD.FTZ R227, R144, R227 ;  /* 0x000000e390e37221 */ /* 0x000fe20000010000 */
[----:B------:R-:W-:Y:S01]  /*5470*/  BSSY B0, `(.L_x_10865) ;  /* 0x0000161000007945 */ /* 0x000fe20003800000 */
[----:B------:R-:W-:-:S02]  /*5480*/  FMUL.FTZ R229, R157, -R234 ;  /* 0x800000ea9de57220 */ /* 0x000fc40000410000 */
[-C--:B------:R-:W-:Y:S02]  /*5490*/  FMUL.FTZ R231, R157, -R227.reuse ;  /* 0x800000e39de77220 */ /* 0x080fe40000410000 */
[C---:B------:R-:W-:Y:S02]  /*54a0*/  FFMA.FTZ R233, R158.reuse, R227, -R229 ;  /* 0x000000e39ee97223 */ /* 0x040fe400000108e5 */
[----:B------:R-:W-:Y:S02]  /*54b0*/  FFMA.FTZ R236, R158, R234, R231 ;  /* 0x000000ea9eec7223 */ /* 0x000fe400000100e7 */
[C---:B0-----:R-:W-:Y:S02]  /*54c0*/  FMUL.FTZ R231, R225.reuse, R230 ;  /* 0x000000e6e1e77220 */ /* 0x041fe40000410000 */
[-C--:B--2---:R-:W-:Y:S02]  /*54d0*/  FMUL.FTZ R229, R225, R232.reuse ;  /* 0x000000e8e1e57220 */ /* 0x084fe40000410000 */
[----:B------:R-:W-:-:S02]  /*54e0*/  FFMA.FTZ R231, R223, R232, R231 ;  /* 0x000000e8dfe77223 */ /* 0x000fc400000100e7 */
[----:B---3--:R-:W-:Y:S02]  /*54f0*/  FMUL.FTZ R227, R225, R226 ;  /* 0x000000e2e1e37220 */ /* 0x008fe40000410000 */
[C---:B------:R-:W-:Y:S02]  /*5500*/  FFMA.FTZ R230, R223.reuse, R230, -R229 ;  /* 0x000000e6dfe67223 */ /* 0x040fe400000108e5 */
[-C--:B----4-:R-:W-:Y:S02]  /*5510*/  FFMA.FTZ R232, R223, R228.reuse, R227 ;  /* 0x000000e4dfe87223 */ /* 0x090fe400000100e3 */
[----:B------:R-:W-:Y:S02]  /*5520*/  @P2 FADD.FTZ R224, R224, R231 ;  /* 0x000000e7e0e02221 */ /* 0x000fe40000010000 */
[----:B------:R-:W-:Y:S02]  /*5530*/  @P2 FADD.FTZ R147, R147, R230 ;  /* 0x000000e693932221 */ /* 0x000fe40000010000 */
[----:B------:R-:W-:Y:S01]  /*5540*/  FMUL.FTZ R228, R225, R228 ;  /* 0x000000e4e1e47220 */ /* 0x000fe20000410000 */
[----:B------:R-:W-:Y:S01]  /*5550*/  SHFL.UP PT, R234, R224, 0x2, RZ ;  /* 0x04400000e0ea7989 */ /* 0x000fe200000e00ff */
[----:B------:R-:W-:Y:S01]  /*5560*/  FMUL.FTZ R142, R3, R142 ;  /* 0x0000008e038e7220 */ /* 0x000fe20000410000 */
[----:B------:R-:W-:Y:S01]  /*5570*/  FSEL R225, R225, R232, !P2 ;  /* 0x000000e8e1e17208 */ /* 0x000fe20005000000 */
[----:B------:R-:W-:Y:S01]  /*5580*/  @P2 FFMA.FTZ R223, R223, R226, -R228 ;  /* 0x000000e2dfdf2223 */ /* 0x000fe200000108e4 */
[----:B------:R-:W0:Y:S01]  /*5590*/  SHFL.UP PT, R230, R147, 0x2, RZ ;  /* 0x0440000093e67989 */ /* 0x000e2200000e00ff */
[----:B------:R-:W-:Y:S01]  /*55a0*/  FMUL.FTZ R143, R3, R143 ;  /* 0x0000008f038f7220 */ /* 0x000fe20000410000 */
[----:B------:R-:W-:Y:S01]  /*55b0*/  ISETP.GE.AND P2, PT, R148, 0x2, PT ;  /* 0x000000029400780c */ /* 0x000fe20003f46270 */
[----:B------:R-:W-:Y:S01]  /*55c0*/  FADD.FTZ R233, R142, R233 ;  /* 0x000000e98ee97221 */ /* 0x000fe20000010000 */
[----:B------:R-:W2:Y:S01]  /*55d0*/  SHFL.UP PT, R226, R223, 0x2, RZ ;  /* 0x04400000dfe27989 */ /* 0x000ea200000e00ff */
[----:B------:R-:W-:-:S02]  /*55e0*/  FADD.FTZ R236, -R143, R236 ;  /* 0x000000ec8fec7221 */ /* 0x000fc40000010100 */
[C---:B------:R-:W-:Y:S01]  /*55f0*/  FMUL.FTZ R227, R159.reuse, -R233 ;  /* 0x800000e99fe37220 */ /* 0x040fe20000410000 */
[----:B------:R-:W3:Y:S01]  /*5600*/  SHFL.UP PT, R228, R225, 0x2, RZ ;  /* 0x04400000e1e47989 */ /* 0x000ee200000e00ff */
[----:B------:R-:W-:Y:S02]  /*5610*/  FMUL.FTZ R141, R4, R141 ;  /* 0x0000008d048d7220 */ /* 0x000fe40000410000 */
[-C--:B------:R-:W-:Y:S02]  /*5620*/  FFMA.FTZ R232, R160, R236.reuse, R227 ;  /* 0x000000eca0e87223 */ /* 0x080fe400000100e3 */
[----:B------:R-:W-:Y:S02]  /*5630*/  FMUL.FTZ R236, R159, -R236 ;  /* 0x800000ec9fec7220 */ /* 0x000fe40000410000 */
[----:B------:R-:W-:Y:S02]  /*5640*/  FMUL.FTZ R140, R4, R140 ;  /* 0x0000008c048c7220 */ /* 0x000fe40000410000 */
[----:B------:R-:W-:-:S02]  /*5650*/  FFMA.FTZ R233, R160, R233, -R236 ;  /* 0x000000e9a0e97223 */ /* 0x000fc400000108ec */
[----:B------:R-:W-:Y:S02]  /*5660*/  FADD.FTZ R232, -R141, R232 ;  /* 0x000000e88de87221 */ /* 0x000fe40000010100 */
[----:B------:R-:W-:Y:S02]  /*5670*/  FADD.FTZ R233, R140, R233 ;  /* 0x000000e98ce97221 */ /* 0x000fe40000010000 */
[----:B------:R-:W-:Y:S02]  /*5680*/  FMUL.FTZ R227, R161, -R232 ;  /* 0x800000e8a1e37220 */ /* 0x000fe40000410000 */
[C---:B0-----:R-:W-:Y:S02]  /*5690*/  FMUL.FTZ R229, R225.reuse, R230 ;  /* 0x000000e6e1e57220 */ /* 0x041fe40000410000 */
[----:B------:R-:W-:Y:S02]  /*56a0*/  FFMA.FTZ R235, R162, R233, -R227 ;  /* 0x000000e9a2eb7223 */ /* 0x000fe400000108e3 */
[----:B------:R-:W-:-:S02]  /*56b0*/  FMUL.FTZ R227, R225, R234 ;  /* 0x000000eae1e37220 */ /* 0x000fc40000410000 */
[C---:B------:R-:W-:Y:S02]  /*56c0*/  FFMA.FTZ R231, R223.reuse, R234, R229 ;  /* 0x000000eadfe77223 */ /* 0x040fe400000100e5 */
[----:B------:R-:W-:Y:S02]  /*56d0*/  FFMA.FTZ R230, R223, R230, -R227 ;  /* 0x000000e6dfe67223 */ /* 0x000fe400000108e3 */
[C---:B--2---:R-:W-:Y:S02]  /*56e0*/  FMUL.FTZ R229, R225.reuse, R226 ;  /* 0x000000e2e1e57220 */ /* 0x044fe40000410000 */
[-C--:B---3--:R-:W-:Y:S02]  /*56f0*/  FMUL.FTZ R227, R225, R228.reuse ;  /* 0x000000e4e1e37220 */ /* 0x088fe40000410000 */
[----:B------:R-:W-:Y:S02]  /*5700*/  @P2 FADD.FTZ R147, R147, R230 ;  /* 0x000000e693932221 */ /* 0x000fe40000010000 */
[----:B------:R-:W-:-:S02]  /*5710*/  FFMA.FTZ R228, R223, R228, R229 ;  /* 0x000000e4dfe47223 */ /* 0x000fc400000100e5 */
[----:B------:R-:W-:Y:S02]  /*5720*/  FMUL.FTZ R233, R161, -R233 ;  /* 0x800000e9a1e97220 */ /* 0x000fe40000410000 */
[----:B------:R-:W-:Y:S01]  /*5730*/  @P2 FFMA.FTZ R223, R223, R226, -R227 ;  /* 0x000000e2dfdf2223 */ /* 0x000fe200000108e3 */
[----:B------:R-:W-:Y:S01]  /*5740*/  FSEL R225, R225, R228, !P2 ;  /* 0x000000e4e1e17208 */ /* 0x000fe20005000000 */
[----:B------:R-:W-:Y:S01]  /*5750*/  @P2 FADD.FTZ R224, R224, R231 ;  /* 0x000000e7e0e02221 */ /* 0x000fe20000010000 */
[----:B------:R-:W0:Y:S01]  /*5760*/  SHFL.UP PT, R226, R147, 0x4, RZ ;  /* 0x0480000093e27989 */ /* 0x000e2200000e00ff */
[----:B------:R-:W-:Y:S01]  /*5770*/  FFMA.FTZ R236, R162, R232, R233 ;  /* 0x000000e8a2ec7223 */ /* 0x000fe200000100e9 */
[----:B------:R-:W-:Y:S01]  /*5780*/  ISETP.GE.AND P2, PT, R148, 0x4, PT ;  /* 0x000000049400780c */ /* 0x000fe20003f46270 */
[C---:B------:R-:W-:Y:S01]  /*5790*/  FMUL.FTZ R138, R5.reuse, R138 ;  /* 0x0000008a058a7220 */ /* 0x040fe20000410000 */
[----:B------:R-:W2:Y:S01]  /*57a0*/  SHFL.UP PT, R232, R224, 0x4, RZ ;  /* 0x04800000e0e87989 */ /* 0x000ea200000e00ff */
[----:B------:R-:W-:-:S02]  /*57b0*/  FMUL.FTZ R139, R5, R139 ;  /* 0x0000008b058b7220 */ /* 0x000fc40000410000 */
[----:B------:R-:W-:Y:S01]  /*57c0*/  FADD.FTZ R235, R138, R235 ;  /* 0x000000eb8aeb7221 */ /* 0x000fe20000010000 */
[----:B------:R-:W3:Y:S01]  /*57d0*/  SHFL.UP PT, R228, R223, 0x4, RZ ;  /* 0x04800000dfe47989 */ /* 0x000ee200000e00ff */
[----:B------:R-:W-:Y:S02]  /*57e0*/  FADD.FTZ R236, -R139, R236 ;  /* 0x000000ec8bec7221 */ /* 0x000fe40000010100 */
[C---:B------:R-:W-:Y:S01]  /*57f0*/  FMUL.FTZ R229, R163.reuse, -R235 ;  /* 0x800000eba3e57220 */ /* 0x040fe20000410000 */
[----:B------:R-:W4:Y:S01]  /*5800*/  SHFL.UP PT, R230, R225, 0x4, RZ ;  /* 0x04800000e1e67989 */ /* 0x000f2200000e00ff */
[-C--:B------:R-:W-:Y:S02]  /*5810*/  FMUL.FTZ R227, R163, -R236.reuse ;  /* 0x800000eca3e37220 */ /* 0x080fe40000410000 */
[----:B------:R-:W-:Y:S02]  /*5820*/  FMUL.FTZ R137, R6, R137 ;  /* 0x0000008906897220 */ /* 0x000fe40000410000 */
[----:B------:R-:W-:-:S02]  /*5830*/  FFMA.FTZ R236, R164, R236, R229 ;  /* 0x000000eca4ec7223 */ /* 0x000fc400000100e5 */
[----:B------:R-:W-:Y:S02]  /*5840*/  FMUL.FTZ R136, R6, R136 ;  /* 0x0000008806887220 */ /* 0x000fe40000410000 */
[----:B------:R-:W-:Y:S02]  /*5850*/  FFMA.FTZ R227, R164, R235, -R227 ;  /* 0x000000eba4e37223 */ /* 0x000fe400000108e3 */
[----:B------:R-:W-:Y:S02]  /*5860*/  FADD.FTZ R236, -R137, R236 ;  /* 0x000000ec89ec7221 */ /* 0x000fe40000010100 */
[----:B------:R-:W-:Y:S02]  /*5870*/  FADD.FTZ R229, R136, R227 ;  /* 0x000000e388e57221 */ /* 0x000fe40000010000 */
[----:B------:R-:W-:Y:S02]  /*5880*/  FMUL.FTZ R231, R165, -R236 ;  /* 0x800000eca5e77220 */ /* 0x000fe40000410000 */
[----:B0-----:R-:W-:-:S02]  /*5890*/  FMUL.FTZ R227, R225, R226 ;  /* 0x000000e2e1e37220 */ /* 0x001fc40000410000 */
[-C--:B------:R-:W-:Y:S02]  /*58a0*/  FFMA.FTZ R233, R166, R229.reuse, -R231 ;  /* 0x000000e5a6e97223 */ /* 0x080fe400000108e7 */
[----:B------:R-:W-:Y:S02]  /*58b0*/  FMUL.FTZ R235, R165, -R229 ;  /* 0x800000e5a5eb7220 */ /* 0x000fe40000410000 */
[-C--:B--2---:R-:W-:Y:S02]  /*58c0*/  FFMA.FTZ R231, R223, R232.reuse, R227 ;  /* 0x000000e8dfe77223 */ /* 0x084fe400000100e3 */
[C---:B------:R-:W-:Y:S02]  /*58d0*/  FMUL.FTZ R232, R225.reuse, R232 ;  /* 0x000000e8e1e87220 */ /* 0x040fe40000410000 */
[C---:B---3--:R-:W-:Y:S02]  /*58e0*/  FMUL.FTZ R229, R225.reuse, R228 ;  /* 0x000000e4e1e57220 */ /* 0x048fe40000410000 */
[----:B----4-:R-:W-:-:S02]  /*58f0*/  FMUL.FTZ R227, R225, R230 ;  /* 0x000000e6e1e37220 */ /* 0x010fc40000410000 */
        /* <DEDUP_REMOVED lines=9> */
[----:B------:R-:W-:Y:S01]  /*5990*/  FFMA.FTZ R236, R166, R236, R235 ;  /* 0x000000eca6ec7223 */ /* 0x000fe200000100eb */
        /* <DEDUP_REMOVED lines=8> */
[----:B------:R-:W-:Y:S02]  /*5a20*/  FFMA.FTZ R236, R168, R236, R229 ;  /* 0x000000eca8ec7223 */ /* 0x000fe400000100e5 */
[----:B------:R-:W-:-:S02]  /*5a30*/  FMUL.FTZ R133, R8, R133 ;  /* 0x0000008508857220 */ /* 0x000fc40000410000 */
[----:B------:R-:W-:Y:S02]  /*5a40*/  FMUL.FTZ R132, R8, R132 ;  /* 0x0000008408847220 */ /* 0x000fe40000410000 */
[----:B------:R-:W-:Y:S02]  /*5a50*/  FFMA.FTZ R227, R168, R233, -R227 ;  /* 0x000000e9a8e37223 */ /* 0x000fe400000108e3 */
[----:B------:R-:W-:Y:S02]  /*5a60*/  FADD.FTZ R236, -R133, R236 ;  /* 0x000000ec85ec7221 */ /* 0x000fe40000010100 */
[----:B------:R-:W-:Y:S02]  /*5a70*/  FADD.FTZ R227, R132, R227 ;  /* 0x000000e384e37221 */ /* 0x000fe40000010000 */
[C---:B------:R-:W-:Y:S02]  /*5a80*/  FMUL.FTZ R229, R169.reuse, -R236 ;  /* 0x800000eca9e57220 */ /* 0x040fe40000410000 */
[----:B------:R-:W-:-:S02]  /*5a90*/  FMUL.FTZ R233, R169, -R227 ;  /* 0x800000e3a9e97220 */ /* 0x000fc40000410000 */
[C---:B------:R-:W-:Y:S02]  /*5aa0*/  FFMA.FTZ R231, R170.reuse, R227, -R229 ;  /* 0x000000e3aae77223 */ /* 0x040fe400000108e5 */
[C---:B0-----:R-:W-:Y:S02]  /*5ab0*/  FMUL.FTZ R229, R225.reuse, R228 ;  /* 0x000000e4e1e57220 */ /* 0x041fe40000410000 */
[----:B--2---:R-:W-:Y:S02]  /*5ac0*/  FMUL.FTZ R227, R225, R226 ;  /* 0x000000e2e1e37220 */ /* 0x004fe40000410000 */
[----:B------:R-:W-:Y:S02]  /*5ad0*/  FFMA.FTZ R238, R170, R236, R233 ;  /* 0x000000ecaaee7223 */ /* 0x000fe400000100e9 */
[-C--:B---3--:R-:W-:Y:S02]  /*5ae0*/  FFMA.FTZ R234, R223, R232.reuse, -R229 ;  /* 0x000000e8dfea7223 */ /* 0x088fe400000108e5 */
[----:B------:R-:W-:-:S02]  /*5af0*/  FMUL.FTZ R232, R225, R232 ;  /* 0x000000e8e1e87220 */ /* 0x000fc40000410000 */
[-C--:B----4-:R-:W-:Y:S02]  /*5b00*/  FFMA.FTZ R236, R223, R230.reuse, R227 ;  /* 0x000000e6dfec7223 */ /* 0x090fe400000100e3 */
[----:B------:R-:W-:Y:S02]  /*5b10*/  FMUL.FTZ R131, R9, R131 ;  /* 0x0000008309837220 */ /* 0x000fe40000410000 */
[C---:B------:R-:W-:Y:S01]  /*5b20*/  FMUL.FTZ R230, R225.reuse, R230 ;  /* 0x000000e6e1e67220 */ /* 0x040fe20000410000 */
[----:B------:R-:W-:Y:S01]  /*5b30*/  FSEL R225, R225, R236, !P2 ;  /* 0x000000ece1e17208 */ /* 0x000fe20005000000 */
[----:B------:R-:W-:Y:S02]  /*5b40*/  FMUL.FTZ R130, R9, R130 ;  /* 0x0000008209827220 */ /* 0x000fe40000410000 */
[----:B------:R-:W-:Y:S02]  /*5b50*/  FFMA.FTZ R227, R223, R228, R232 ;  /* 0x000000e4dfe37223 */ /* 0x000fe400000100e8 */
[----:B------:R-:W-:-:S02]  /*5b60*/  FADD.FTZ R238, -R131, R238 ;  /* 0x000000ee83ee7221 */ /* 0x000fc40000010100 */
[----:B------:R-:W-:Y:S02]  /*5b70*/  @P2 FFMA.FTZ R223, R223, R226, -R230 ;  /* 0x000000e2dfdf2223 */ /* 0x000fe400000108e6 */
[----:B------:R-:W-:Y:S02]  /*5b80*/  FADD.FTZ R231, R130, R231 ;  /* 0x000000e782e77221 */ /* 0x000fe40000010000 */
[CC--:B------:R-:W-:Y:S01]  /*5b90*/  FMUL.FTZ R228, R171.reuse, -R238.reuse ;  /* 0x800000eeabe47220 */ /* 0x0c0fe20000410000 */
[----:B------:R-:W0:Y:S01]  /*5ba0*/  SHFL.UP PT, R226, R223, 0x10, RZ ;  /* 0x06000000dfe27989 */ /* 0x000e2200000e00ff */
[-C--:B------:R-:W-:Y:S02]  /*5bb0*/  FMUL.FTZ R229, R171, -R231.reuse ;  /* 0x800000e7abe57220 */ /* 0x080fe40000410000 */
[----:B------:R-:W-:Y:S02]  /*5bc0*/  FFMA.FTZ R231, R172, R231, -R228 ;  /* 0x000000e7ace77223 */ /* 0x000fe400000108e4 */
[----:B------:R-:W-:Y:S01]  /*5bd0*/  @P2 FADD.FTZ R224, R224, R227 ;  /* 0x000000e3e0e02221 */ /* 0x000fe20000010000 */
[----:B------:R-:W2:Y:S01]  /*5be0*/  SHFL.UP PT, R228, R225, 0x10, RZ ;  /* 0x06000000e1e47989 */ /* 0x000ea200000e00ff */
[----:B------:R-:W-:Y:S01]  /*5bf0*/  @P2 FADD.FTZ R147, R147, R234 ;  /* 0x000000ea93932221 */ /* 0x000fe20000010000 */
[----:B------:R-:W-:Y:S01]  /*5c00*/  ISETP.GE.AND P2, PT, R148, 0x10, PT ;  /* 0x000000109400780c */ /* 0x000fe20003f46270 */
[----:B------:R-:W-:Y:S01]  /*5c10*/  FMUL.FTZ R129, R10, R129 ;  /* 0x000000810a817220 */ /* 0x000fe20000410000 */
[----:B------:R-:W3:Y:S01]  /*5c20*/  SHFL.UP PT, R232, R224, 0x10, RZ ;  /* 0x06000000e0e87989 */ /* 0x000ee200000e00ff */
[----:B------:R-:W-:-:S02]  /*5c30*/  FFMA.FTZ R238, R172, R238, R229 ;  /* 0x000000eeacee7223 */ /* 0x000fc400000100e5 */
[----:B------:R-:W-:Y:S01]  /*5c40*/  FMUL.FTZ R128, R10, R128 ;  /* 0x000000800a807220 */ /* 0x000fe20000410000 */
[----:B------:R-:W4:Y:S01]  /*5c50*/  SHFL.UP PT, R230, R147, 0x10, RZ ;  /* 0x0600000093e67989 */ /* 0x000f2200000e00ff */
        /* <DEDUP_REMOVED lines=8> */
[----:B0-----:R-:W-:Y:S02]  /*5ce0*/  FMUL.FTZ R227, R225, R226 ;  /* 0x000000e2e1e37220 */ /* 0x001fe40000410000 */
[----:B------:R-:W-:Y:S02]  /*5cf0*/  FMUL.FTZ R127, R11, R127 ;  /* 0x0000007f0b7f7220 */ /* 0x000fe40000410000 */
[----:B--2---:R-:W-:-:S02]  /*5d00*/  FFMA.FTZ R234, R223, R228, R227 ;  /* 0x000000e4dfea7223 */ /* 0x004fc400000100e3 */
[C---:B------:R-:W-:Y:S02]  /*5d10*/  FMUL.FTZ R228, R225.reuse, R228 ;  /* 0x000000e4e1e47220 */ /* 0x040fe40000410000 */
[C---:B---3--:R-:W-:Y:S01]  /*5d20*/  FMUL.FTZ R227, R225.reuse, R232 ;  /* 0x000000e8e1e37220 */ /* 0x048fe20000410000 */
[C---:B------:R-:W-:Y:S01]  /*5d30*/  FSEL R234, R225.reuse, R234, !P2 ;  /* 0x000000eae1ea7208 */ /* 0x040fe20005000000 */
[-C--:B----4-:R-:W-:Y:S02]  /*5d40*/  FMUL.FTZ R225, R225, R230.reuse ;  /* 0x000000e6e1e17220 */ /* 0x090fe40000410000 */
[----:B------:R-:W-:Y:S02]  /*5d50*/  FADD.FTZ R238, -R127, R238 ;  /* 0x000000ee7fee7221 */ /* 0x000fe40000010100 */
[----:B------:R-:W-:Y:S01]  /*5d60*/  FFMA.FTZ R230, R223, R230, -R227 ;  /* 0x000000e6dfe67223 */ /* 0x000fe200000108e3 */
[----:B------:R-:W-:Y:S01]  /*5d70*/  SHFL.UP PT, R234, R234, 0x1, RZ ;  /* 0x04200000eaea7989 */ /* 0x000fe200000e00ff */
[----:B------:R-:W-:-:S02]  /*5d80*/  FMUL.FTZ R233, R175, -R229 ;  /* 0x800000e5afe97220 */ /* 0x000fc40000410000 */
[----:B------:R-:W-:Y:S02]  /*5d90*/  FFMA.FTZ R227, R223, R232, R225 ;  /* 0x000000e8dfe37223 */ /* 0x000fe400000100e1 */
[----:B------:R-:W-:Y:S01]  /*5da0*/  FMUL.FTZ R231, R175, -R238 ;  /* 0x800000eeafe77220 */ /* 0x000fe20000410000 */
[----:B-----5:R0:W2:Y:S01]  /*5db0*/  SHFL.IDX PT, R225, R183, RZ, 0x1f ;  /* 0x00001fffb7e17589 */ /* 0x0200a200000e0000 */
[----:B------:R-:W-:Y:S02]  /*5dc0*/  @P2 FFMA.FTZ R223, R223, R226, -R228 ;  /* 0x000000e2dfdf2223 */ /* 0x000fe400000108e4 */
[----:B------:R-:W-:Y:S01]  /*5dd0*/  FFMA.FTZ R238, R176, R238, R233 ;  /* 0x000000eeb0ee7223 */ /* 0x000fe200000100e9 */
[----:B------:R2:W3:Y:S01]  /*5de0*/  SHFL.IDX PT, R226, R182, RZ, 0x1f ;  /* 0x00001fffb6e27589 */ /* 0x0004e200000e0000 */
[----:B------:R-:W-:Y:S02]  /*5df0*/  FMUL.FTZ R125, R12, R125 ;  /* 0x0000007d0c7d7220 */ /* 0x000fe40000410000 */
[----:B------:R-:W-:Y:S01]  /*5e00*/  FFMA.FTZ R231, R176, R229, -R231 ;  /* 0x000000e5b0e77223 */ /* 0x000fe200000108e7 */
[----:B------:R-:W4:Y:S01]  /*5e10*/  SHFL.UP PT, R223, R223, 0x1, RZ ;  /* 0x04200000dfdf7989 */ /* 0x000f2200000e00ff */
[----:B------:R-:W-:-:S02]  /*5e20*/  FMUL.FTZ R124, R12, R124 ;  /* 0x0000007c0c7c7220 */ /* 0x000fc40000410000 */
[----:B------:R-:W-:Y:S02]  /*5e30*/  @P2 FADD.FTZ R147, R147, R230 ;  /* 0x000000e693932221 */ /* 0x000fe40000010000 */
[----:B------:R-:W-:Y:S02]  /*5e40*/  FADD.FTZ R238, -R125, R238 ;  /* 0x000000ee7dee7221 */ /* 0x000fe40000010100 */
[----:B------:R-:W-:Y:S01]  /*5e50*/  @P2 FADD.FTZ R224, R224, R227 ;  /* 0x000000e3e0e02221 */ /* 0x000fe20000010000 */
[----:B------:R-:W-:Y:S01]  /*5e60*/  ISETP.GT.U32.AND P2, PT, R152, 0x17, PT ;  /* 0x000000179800780c */ /* 0x000fe20003f44070 */
[----:B------:R-:W-:Y:S01]  /*5e70*/  FADD.FTZ R231, R124, R231 ;  /* 0x000000e77ce77221 */ /* 0x000fe20000010000 */
[----:B------:R-:W1:Y:S01]  /*5e80*/  SHFL.UP PT, R147, R147, 0x1, RZ ;  /* 0x0420000093937989 */ /* 0x000e6200000e00ff */
[C---:B------:R-:W-:Y:S02]  /*5e90*/  FMUL.FTZ R227, R177.reuse, -R238 ;  /* 0x800000eeb1e37220 */ /* 0x040fe40000410000 */
[-C--:B0-----:R-:W-:Y:S01]  /*5ea0*/  FMUL.FTZ R183, R177, -R231.reuse ;  /* 0x800000e7b1b77220 */ /* 0x081fe20000410000 */
[----:B------:R-:W0:Y:S01]  /*5eb0*/  SHFL.UP PT, R224, R224, 0x1, RZ ;  /* 0x04200000e0e07989 */ /* 0x000e2200000e00ff */
[----:B------:R-:W-:-:S02]  /*5ec0*/  FFMA.FTZ R227, R180, R231, -R227 ;  /* 0x000000e7b4e37223 */ /* 0x000fc400000108e3 */
[C---:B------:R-:W-:Y:S02]  /*5ed0*/  FMUL.FTZ R122, R13.reuse, R122 ;  /* 0x0000007a0d7a7220 */ /* 0x040fe40000410000 */
[----:B------:R-:W-:Y:S02]  /*5ee0*/  FFMA.FTZ R238, R180, R238, R183 ;  /* 0x000000eeb4ee7223 */ /* 0x000fe400000100b7 */
[----:B------:R-:W-:Y:S02]  /*5ef0*/  FMUL.FTZ R123, R13, R123 ;  /* 0x0000007b0d7b7220 */ /* 0x000fe40000410000 */
[----:B------:R-:W-:Y:S02]  /*5f00*/  FADD.FTZ R227, R122, R227 ;  /* 0x000000e37ae37221 */ /* 0x000fe40000010000 */
[----:B------:R-:W-:Y:S02]  /*5f10*/  FADD.FTZ R238, -R123, R238 ;  /* 0x000000ee7bee7221 */ /* 0x000fe40000010100 */
[----:B------:R-:W-:-:S02]  /*5f20*/  FMUL.FTZ R229, R181, -R227 ;  /* 0x800000e3b5e57220 */ /* 0x000fc40000410000 */
[-C--:B------:R-:W-:Y:S02]  /*5f30*/  FMUL.FTZ R183, R181, -R238.reuse ;  /* 0x800000eeb5b77220 */ /* 0x080fe40000410000 */
[----:B--2---:R-:W-:Y:S02]  /*5f40*/  FMUL.FTZ R182, R234, R225 ;  /* 0x000000e1eab67220 */ /* 0x004fe40000410000 */
[----:B------:R-:W-:Y:S02]  /*5f50*/  FMUL.FTZ R121, R14, R121 ;  /* 0x000000790e797220 */ /* 0x000fe40000410000 */
[----:B------:R-:W-:Y:S02]  /*5f60*/  FFMA.FTZ R238, R186, R238, R229 ;  /* 0x000000eebaee7223 */ /* 0x000fe400000100e5 */
[----:B------:R-:W-:Y:S02]  /*5f70*/  FMUL.FTZ R120, R14, R120 ;  /* 0x000000780e787220 */ /* 0x000fe40000410000 */
[----:B------:R-:W-:-:S02]  /*5f80*/  FFMA.FTZ R183, R186, R227, -R183 ;  /* 0x000000e3bab77223 */ /* 0x000fc400000108b7 */
[-C--:B---3--:R-:W-:Y:S02]  /*5f90*/  FMUL.FTZ R234, R234, R226.reuse ;  /* 0x000000e2eaea7220 */ /* 0x088fe40000410000 */
[----:B----4-:R-:W-:Y:S02]  /*5fa0*/  FFMA.FTZ R182, R223, R226, -R182 ;  /* 0x000000e2dfb67223 */ /* 0x010fe400000108b6 */
[----:B------:R-:W-:Y:S02]  /*5fb0*/  FADD.FTZ R238, -R121, R238 ;  /* 0x000000ee79ee7221 */ /* 0x000fe40000010100 */
[----:B------:R-:W-:Y:S02]  /*5fc0*/  FADD.FTZ R183, R120, R183 ;  /* 0x000000b778b77221 */ /* 0x000fe40000010000 */
[----:B------:R-:W-:Y:S02]  /*5fd0*/  FFMA.FTZ R223, R223, R225, R234 ;  /* 0x000000e1dfdf7223 */ /* 0x000fe400000100ea */
[----:B-1----:R-:W-:Y:S01]  /*5fe0*/  @P1 FADD.FTZ R226, R147, R182 ;  /* 0x000000b693e21221 */ /* 0x002fe20000010000 */
[----:B------:R-:W-:Y:S01]  /*5ff0*/  MOV R182, UR16 ;  /* 0x0000001000b67c02 */ /* 0x000fe20008000f00 */
[----:B------:R-:W-:-:S02]  /*6000*/  FMUL.FTZ R147, R187, -R238 ;  /* 0x800000eebb937220 */ /* 0x000fc40000410000 */
[-C--:B------:R-:W-:Y:S01]  /*6010*/  FMUL.FTZ R227, R187, -R183.reuse ;  /* 0x800000b7bbe37220 */ /* 0x080fe20000410000 */
[----:B------:R-:W-:Y:S01]  /*6020*/  ISETP.GE.OR P0, PT, R182, c[0x0][0x174], P0 ;  /* 0x00005d00b6007a0c */ /* 0x000fe20000706670 */
[----:B0-----:R-:W-:Y:S01]  /*6030*/  @P1 FADD.FTZ R225, R224, R223 ;  /* 0x000000dfe0e11221 */ /* 0x001fe20000010000 */
[----:B------:R-:W-:Y:S01]  /*6040*/  ISETP.GT.U32.AND P1, PT, R152, 0xf, PT ;  /* 0x0000000f9800780c */ /* 0x000fe20003f24070 */
[C---:B------:R-:W-:Y:S02]  /*6050*/  FFMA.FTZ R223, R188.reuse, R183, -R147 ;  /* 0x000000b7bcdf7223 */ /* 0x040fe40000010893 */
[----:B------:R-:W-:Y:S02]  /*6060*/  FFMA.FTZ R238, R188, R238, R227 ;  /* 0x000000eebcee7223 */ /* 0x000fe400000100e3 */
[----:B------:R-:W-:Y:S02]  /*6070*/  FMUL.FTZ R147, R15, R119 ;  /* 0x000000770f937220 */ /* 0x000fe40000410000 */
[----:B------:R-:W-:-:S02]  /*6080*/  FMUL.FTZ R183, R16, R117 ;  /* 0x0000007510b77220 */ /* 0x000fc40000410000 */
[----:B------:R-:W-:Y:S02]  /*6090*/  FMUL.FTZ R117, R185, R225 ;  /* 0x000000e1b9757220 */ /* 0x000fe40000410000 */
[----:B------:R-:W-:Y:S02]  /*60a0*/  FMUL.FTZ R152, R15, R118 ;  /* 0x000000760f987220 */ /* 0x000fe40000410000 */
[----:B------:R-:W-:Y:S02]  /*60b0*/  FMUL.FTZ R185, R185, R226 ;  /* 0x000000e2b9b97220 */ /* 0x000fe40000410000 */
[----:B------:R-:W-:Y:S02]  /*60c0*/  FADD.FTZ R238, -R147, R238 ;  /* 0x000000ee93ee7221 */ /* 0x000fe40000010100 */
[----:B------:R-:W-:Y:S02]  /*60d0*/  FMUL.FTZ R182, R16, R116 ;  /* 0x0000007410b67220 */ /* 0x000fe40000410000 */
[----:B------:R-:W-:-:S02]  /*60e0*/  FADD.FTZ R223, R152, R223 ;  /* 0x000000df98df7221 */ /* 0x000fc40000010000 */
[C---:B------:R-:W-:Y:S02]  /*60f0*/  FFMA.FTZ R117, R184.reuse, R226, -R117 ;  /* 0x000000e2b8757223 */ /* 0x040fe40000010875 */
[----:B------:R-:W-:Y:S02]  /*6100*/  FFMA.FTZ R116, R184, R225, R185 ;  /* 0x000000e1b8747223 */ /* 0x000fe400000100b9 */
[C---:B------:R-:W-:Y:S02]  /*6110*/  FMUL.FTZ R118, R189.reuse, -R238 ;  /* 0x800000eebd767220 */ /* 0x040fe40000410000 */
[----:B------:R-:W-:Y:S02]  /*6120*/  FMUL.FTZ R119, R189, -R223 ;  /* 0x800000dfbd777220 */ /* 0x000fe40000410000 */
[----:B------:R-:W-:Y:S02]  /*6130*/  FADD.FTZ R185, R222, R117 ;  /* 0x00000075deb97221 */ /* 0x000fe40000010000 */
[----:B------:R-:W-:-:S02]  /*6140*/  FADD.FTZ R221, R221, R116 ;  /* 0x00000074dddd7221 */ /* 0x000fc40000010000 */
[----:B------:R-:W-:Y:S02]  /*6150*/  FFMA.FTZ R223, R190, R223, -R118 ;  /* 0x000000dfbedf7223 */ /* 0x000fe40000010876 */
[C---:B------:R-:W-:Y:S02]  /*6160*/  FMUL.FTZ R118, R153.reuse, R179 ;  /* 0x000000b399767220 */ /* 0x040fe40000410000 */
[-C--:B------:R-:W-:Y:S02]  /*6170*/  FMUL.FTZ R222, R153, -R178.reuse ;  /* 0x800000b299de7220 */ /* 0x080fe40000410000 */
[C---:B------:R-:W-:Y:S02]  /*6180*/  FMUL.FTZ R117, R189.reuse, R185 ;  /* 0x000000b9bd757220 */ /* 0x040fe40000410000 */
[----:B------:R-:W-:Y:S02]  /*6190*/  FMUL.FTZ R116, R189, R221 ;  /* 0x000000ddbd747220 */ /* 0x000fe40000410000 */
[----:B------:R-:W-:-:S02]  /*61a0*/  FFMA.FTZ R118, R155, R178, -R118 ;  /* 0x000000b29b767223 */ /* 0x000fc40000010876 */
[----:B------:R-:W-:Y:S02]  /*61b0*/  FFMA.FTZ R222, R155, -R179, R222 ;  /* 0x800000b39bde7223 */ /* 0x000fe400000100de */
[C---:B------:R-:W-:Y:S02]  /*61c0*/  FFMA.FTZ R117, R190.reuse, R221, R117 ;  /* 0x000000ddbe757223 */ /* 0x040fe40000010075 */
[C---:B------:R-:W-:Y:S02]  /*61d0*/  FFMA.FTZ R116, R190.reuse, R185, -R116 ;  /* 0x000000b9be747223 */ /* 0x040fe40000010874 */
[----:B------:R-:W-:Y:S02]  /*61e0*/  FFMA.FTZ R184, R190, R238, R119 ;  /* 0x000000eebeb87223 */ /* 0x000fe40000010077 */
[C---:B------:R-:W-:Y:S02]  /*61f0*/  FMUL.FTZ R225, R157.reuse, -R118 ;  /* 0x800000769de17220 */ /* 0x040fe40000410000 */
[----:B------:R-:W-:-:S02]  /*6200*/  FMUL.FTZ R119, R157, -R222 ;  /* 0x800000de9d777220 */ /* 0x000fc40000410000 */
[C---:B------:R-:W-:Y:S02]  /*6210*/  FFMA.FTZ R218, R113.reuse, R218, R117 ;  /* 0x000000da71da7223 */ /* 0x040fe40000010075 */
[----:B------:R-:W-:Y:S02]  /*6220*/  FFMA.FTZ R220, R113, R220, R116 ;  /* 0x000000dc71dc7223 */ /* 0x000fe40000010074 */
[C---:B------:R-:W-:Y:S02]  /*6230*/  FFMA.FTZ R225, R158.reuse, R222, R225 ;  /* 0x000000de9ee17223 */ /* 0x040fe400000100e1 */
[----:B------:R-:W-:Y:S02]  /*6240*/  FFMA.FTZ R118, R158, R118, -R119 ;  /* 0x000000769e767223 */ /* 0x000fe40000010877 */
[C---:B------:R-:W-:Y:S02]  /*6250*/  FMUL.FTZ R117, R187.reuse, R218 ;  /* 0x000000dabb757220 */ /* 0x040fe40000410000 */
[----:B------:R-:W-:-:S02]  /*6260*/  FMUL.FTZ R119, R187, R220 ;  /* 0x000000dcbb777220 */ /* 0x000fc40000410000 */
[CC--:B------:R-:W-:Y:S02]  /*6270*/  FMUL.FTZ R227, R159.reuse, -R225.reuse ;  /* 0x800000e19fe37220 */ /* 0x0c0fe40000410000 */
[----:B------:R-:W-:Y:S02]  /*6280*/  FMUL.FTZ R116, R159, -R118 ;  /* 0x800000769f747220 */ /* 0x000fe40000410000 */
[C---:B------:R-:W-:Y:S02]  /*6290*/  FFMA.FTZ R117, R188.reuse, R220, -R117 ;  /* 0x000000dcbc757223 */ /* 0x040fe40000010875 */
[----:B------:R-:W-:Y:S02]  /*62a0*/  FFMA.FTZ R119, R188, R218, R119 ;  /* 0x000000dabc777223 */ /* 0x000fe40000010077 */
[C---:B------:R-:W-:Y:S02]  /*62b0*/  FFMA.FTZ R227, R160.reuse, R118, -R227 ;  /* 0x00000076a0e37223 */ /* 0x040fe400000108e3 */
[----:B------:R-:W-:-:S02]  /*62c0*/  FFMA.FTZ R225, R160, R225, R116 ;  /* 0x000000e1a0e17223 */ /* 0x000fc40000010074 */
[C---:B------:R-:W-:Y:S02]  /*62d0*/  FFMA.FTZ R217, R114.reuse, R217, R117 ;  /* 0x000000d972d97223 */ /* 0x040fe40000010075 */
[----:B------:R-:W-:Y:S02]  /*62e0*/  FFMA.FTZ R219, R114, R219, R119 ;  /* 0x000000db72db7223 */ /* 0x000fe40000010077 */
[C---:B------:R-:W-:Y:S02]  /*62f0*/  FMUL.FTZ R119, R161.reuse, -R227 ;  /* 0x800000e3a1777220 */ /* 0x040fe40000410000 */
[----:B------:R-:W-:Y:S02]  /*6300*/  FMUL.FTZ R118, R161, -R225 ;  /* 0x800000e1a1767220 */ /* 0x000fe40000410000 */
[C---:B------:R-:W-:Y:S02]  /*6310*/  FMUL.FTZ R117, R181.reuse, R217 ;  /* 0x000000d9b5757220 */ /* 0x040fe40000410000 */
[----:B------:R-:W-:-:S02]  /*6320*/  FMUL.FTZ R116, R181, R219 ;  /* 0x000000dbb5747220 */ /* 0x000fc40000410000 */
[C---:B------:R-:W-:Y:S02]  /*6330*/  FFMA.FTZ R119, R162.reuse, R225, R119 ;  /* 0x000000e1a2777223 */ /* 0x040fe40000010077 */
[----:B------:R-:W-:Y:S02]  /*6340*/  FFMA.FTZ R118, R162, R227, -R118 ;  /* 0x000000e3a2767223 */ /* 0x000fe40000010876 */
[C---:B------:R-:W-:Y:S02]  /*6350*/  FFMA.FTZ R117, R186.reuse, R219, R117 ;  /* 0x000000dbba757223 */ /* 0x040fe40000010075 */
[----:B------:R-:W-:Y:S02]  /*6360*/  FFMA.FTZ R116, R186, R217, -R116 ;  /* 0x000000d9ba747223 */ /* 0x000fe40000010874 */
[C---:B------:R-:W-:Y:S02]  /*6370*/  FMUL.FTZ R225, R163.reuse, -R119 ;  /* 0x80000077a3e17220 */ /* 0x040fe40000410000 */
[----:B------:R-:W-:-:S02]  /*6380*/  FMUL.FTZ R222, R163, -R118 ;  /* 0x80000076a3de7220 */ /* 0x000fc40000410000 */
[C---:B------:R-:W-:Y:S02]  /*6390*/  FFMA.FTZ R214, R115.reuse, R214, R117 ;  /* 0x000000d673d67223 */ /* 0x040fe40000010075 */
[----:B------:R-:W-:Y:S02]  /*63a0*/  FFMA.FTZ R216, R115, R216, R116 ;  /* 0x000000d873d87223 */ /* 0x000fe40000010074 */
[C---:B------:R-:W-:Y:S02]  /*63b0*/  FFMA.FTZ R225, R164.reuse, R118, -R225 ;  /* 0x00000076a4e17223 */ /* 0x040fe400000108e1 */
[----:B------:R-:W-:Y:S02]  /*63c0*/  FFMA.FTZ R222, R164, R119, R222 ;  /* 0x00000077a4de7223 */ /* 0x000fe400000100de */
[C---:B------:R-:W-:Y:S02]  /*63d0*/  FMUL.FTZ R117, R177.reuse, R214 ;  /* 0x000000d6b1757220 */ /* 0x040fe40000410000 */
[----:B------:R-:W-:-:S02]  /*63e0*/  FMUL.FTZ R119, R177, R216 ;  /* 0x000000d8b1777220 */ /* 0x000fc40000410000 */
[CC--:B------:R-:W-:Y:S02]  /*63f0*/  FMUL.FTZ R227, R165.reuse, -R225.reuse ;  /* 0x800000e1a5e37220 */ /* 0x0c0fe40000410000 */
[----:B------:R-:W-:Y:S02]  /*6400*/  FMUL.FTZ R116, R165, -R222 ;  /* 0x800000dea5747220 */ /* 0x000fe40000410000 */
[C---:B------:R-:W-:Y:S02]  /*6410*/  FFMA.FTZ R117, R180.reuse, R216, -R117 ;  /* 0x000000d8b4757223 */ /* 0x040fe40000010875 */
[----:B------:R-:W-:Y:S02]  /*6420*/  FFMA.FTZ R119, R180, R214, R119 ;  /* 0x000000d6b4777223 */ /* 0x000fe40000010077 */
[C---:B------:R-:W-:Y:S02]  /*6430*/  FFMA.FTZ R227, R166.reuse, R222, R227 ;  /* 0x000000dea6e37223 */ /* 0x040fe400000100e3 */
[----:B------:R-:W-:-:S02]  /*6440*/  FFMA.FTZ R225, R166, R225, -R116 ;  /* 0x000000e1a6e17223 */ /* 0x000fc40000010874 */
[C---:B------:R-:W-:Y:S02]  /*6450*/  FFMA.FTZ R213, R108.reuse, R213, R117 ;  /* 0x000000d56cd57223 */ /* 0x040fe40000010075 */
[----:B------:R-:W-:Y:S02]  /*6460*/  FFMA.FTZ R215, R108, R215, R119 ;  /* 0x000000d76cd77223 */ /* 0x000fe40000010077 */
[C---:B------:R-:W-:Y:S02]  /*6470*/  FMUL.FTZ R118, R167.reuse, -R227 ;  /* 0x800000e3a7767220 */ /* 0x040fe40000410000 */
[----:B------:R-:W-:Y:S02]  /*6480*/  FMUL.FTZ R119, R167, -R225 ;  /* 0x800000e1a7777220 */ /* 0x000fe40000410000 */
[C---:B------:R-:W-:Y:S02]  /*6490*/  FMUL.FTZ R117, R175.reuse, R213 ;  /* 0x000000d5af757220 */ /* 0x040fe40000410000 */
[----:B------:R-:W-:-:S02]  /*64a0*/  FMUL.FTZ R116, R175, R215 ;  /* 0x000000d7af747220 */ /* 0x000fc40000410000 */
[C---:B------:R-:W-:Y:S02]  /*64b0*/  FFMA.FTZ R118, R168.reuse, R225, -R118 ;  /* 0x000000e1a8767223 */ /* 0x040fe40000010876 */
[----:B------:R-:W-:Y:S02]  /*64c0*/  FFMA.FTZ R119, R168, R227, R119 ;  /* 0x000000e3a8777223 */ /* 0x000fe40000010077 */
[C---:B------:R-:W-:Y:S02]  /*64d0*/  FFMA.FTZ R117, R176.reuse, R215, R117 ;  /* 0x000000d7b0757223 */ /* 0x040fe40000010075 */
[----:B------:R-:W-:Y:S02]  /*64e0*/  FFMA.FTZ R116, R176, R213, -R116 ;  /* 0x000000d5b0747223 */ /* 0x000fe40000010874 */
        /* <DEDUP_REMOVED lines=8> */
[C---:B------:R-:W-:Y:S02]  /*6570*/  FMUL.FTZ R116, R171.reuse, -R222 ;  /* 0x800000deab747220 */ /* 0x040fe40000410000 */
[-C--:B------:R-:W-:Y:S02]  /*6580*/  FMUL.FTZ R227, R171, -R225.reuse ;  /* 0x800000e1abe37220 */ /* 0x080fe40000410000 */
        /* <DEDUP_REMOVED lines=41> */
[----:B------:R-:W-:Y:S01]  /*6820*/  FFMA.FTZ R204, R105, R204, R116 ;  /* 0x000000cc69cc7223 */ /* 0x000fe20000010074 */
[----:B------:R-:W-:Y:S01]  /*6830*/  MOV R116, 0x3f800000 ;  /* 0x3f80000000747802 */ /* 0x000fe20000000f00 */
        /* <DEDUP_REMOVED lines=10> */
[C---:B------:R-:W-:Y:S01]  /*68e0*/  FFMA.FTZ R201, R106.reuse, R201, R117 ;  /* 0x000000c96ac97223 */ /* 0x040fe20000010075 */
[----:B------:R0:W1:Y:S01]  /*68f0*/  SHFL.DOWN PT, R230, R224, 0x1, 0x1f ;  /* 0x08201f00e0e67f89 */ /* 0x00006200000e0000 */
[----:B------:R-:W-:Y:S01]  /*6900*/  FFMA.FTZ R203, R106, R203, R119 ;  /* 0x000000cb6acb7223 */ /* 0x000fe20000010077 */
[----:B------:R-:W-:Y:S01]  /*6910*/  HFMA2.MMA R117, -RZ, RZ, 0, 0 ;  /* 0x00000000ff757435 */ /* 0x000fe200000001ff */
[----:B------:R-:W-:Y:S01]  /*6920*/  FADD.FTZ R223, R182, R223 ;  /* 0x000000dfb6df7221 */ /* 0x000fe20000010000 */
[----:B------:R0:W2:Y:S01]  /*6930*/  SHFL.DOWN PT, R232, R225, 0x1, 0x1f ;  /* 0x08201f00e1e87f89 */ /* 0x0000a200000e0000 */
[----:B------:R-:W-:Y:S01]  /*6940*/  FADD.FTZ R222, -R183, R184 ;  /* 0x000000b8b7de7221 */ /* 0x000fe20000010100 */
[----:B------:R-:W-:Y:S01]  /*6950*/  CS2R R118, SRZ ;  /* 0x0000000000767805 */ /* 0x000fe2000001ff00 */
[C---:B------:R-:W-:Y:S01]  /*6960*/  FMUL.FTZ R184, R163.reuse, R203 ;  /* 0x000000cba3b87220 */ /* 0x040fe20000410000 */
[----:B------:R0:W3:Y:S01]  /*6970*/  SHFL.DOWN PT, R228, R223, 0x1, 0x1f ;  /* 0x08201f00dfe47f89 */ /* 0x0000e200000e0000 */
[----:B------:R-:W-:-:S02]  /*6980*/  FMUL.FTZ R226, R163, R201 ;  /* 0x000000c9a3e27220 */ /* 0x000fc40000410000 */
[C---:B------:R-:W-:Y:S01]  /*6990*/  FFMA.FTZ R184, R164.reuse, R201, -R184 ;  /* 0x000000c9a4b87223 */ /* 0x040fe200000108b8 */
[----:B------:R0:W4:Y:S01]  /*69a0*/  SHFL.DOWN PT, R234, R222, 0x1, 0x1f ;  /* 0x08201f00deea7f89 */ /* 0x00012200000e0000 */
[----:B------:R-:W-:Y:S01]  /*69b0*/  FFMA.FTZ R226, R164, R203, R226 ;  /* 0x000000cba4e27223 */ /* 0x000fe200000100e2 */
[----:B------:R-:W-:Y:S05]  /*69c0*/  @!P6 BRA `(.L_x_10866) ;  /* 0x000000b00000e947 */ /* 0x000fea0003800000 */
[C---:B--2---:R-:W-:Y:S02]  /*69d0*/  FMUL.FTZ R227, R225.reuse, R232 ;  /* 0x000000e8e1e37220 */ /* 0x044fe40000410000 */
[C---:B----4-:R-:W-:Y:S02]  /*69e0*/  FMUL.FTZ R229, R225.reuse, R234 ;  /* 0x000000eae1e57220 */ /* 0x050fe40000410000 */
[C---:B---3--:R-:W-:Y:S02]  /*69f0*/  FMUL.FTZ R231, R225.reuse, R228 ;  /* 0x000000e4e1e77220 */ /* 0x048fe40000410000 */
[-C--:B01----:R-:W-:Y:S02]  /*6a00*/  FMUL.FTZ R225, R225, R230.reuse ;  /* 0x000000e6e1e17220 */ /* 0x083fe40000410000 */
[----:B------:R-:W-:-:S02]  /*6a10*/  FFMA.FTZ R227, R224, R230, -R227 ;  /* 0x000000e6e0e37223 */ /* 0x000fc400000108e3 */
[C---:B------:R-:W-:Y:S02]  /*6a20*/  FFMA.FTZ R228, R224.reuse, R228, -R229 ;  /* 0x000000e4e0e47223 */ /* 0x040fe400000108e5 */
[C---:B------:R-:W-:Y:S02]  /*6a30*/  FFMA.FTZ R231, R224.reuse, R234, R231 ;  /* 0x000000eae0e77223 */ /* 0x040fe400000100e7 */
[----:B------:R-:W-:Y:S01]  /*6a40*/  FFMA.FTZ R225, R224, R232, R225 ;  /* 0x000000e8e0e17223 */ /* 0x000fe200000100e1 */
[----:B------:R-:W-:Y:S01]  /*6a50*/  MOV R224, R227 ;  /* 0x000000e300e07202 */ /* 0x000fe20000000f00 */
[----:B------:R-:W-:Y:S02]  /*6a60*/  FADD.FTZ R223, R223, R228 ;  /* 0x000000e4dfdf7221 */ /* 0x000fe40000010000 */
[----:B------:R-:W-:Y:S02]  /*6a70*/  FADD.FTZ R222, R222, R231 ;  /* 0x000000e7dede7221 */ /* 0x000fe40000010000 */
.L_x_10866:
[----:B------:R-:W-:Y:S05]  /*6a80*/  BSYNC B0 ;  /* 0x0000000000007941 */ /* 0x000fea0003800000 */
.L_x_10865:
[----:B------:R-:W0:Y:S01]  /*6a90*/  @!P0 LDS.128 R116, [UR34+0x5750] ;  /* 0x00575022ff748984 */ /* 0x000e220008000c00 */
[C---:B------:R-:W-:Y:S01]  /*6aa0*/  FFMA.FTZ R198, R107.reuse, R198, R184 ;  /* 0x000000c66bc67223 */ /* 0x040fe200000100b8 */
[----:B------:R-:W-:Y:S01]  /*6ab0*/  BSSY B0, `(.L_x_10867) ;  /* 0x0000012000007945 */ /* 0x000fe20003800000 */
[----:B------:R-:W-:Y:S01]  /*6ac0*/  FFMA.FTZ R200, R107, R200, R226 ;  /* 0x000000c86bc87223 */ /* 0x000fe200000100e2 */
[----:B---3--:R3:W4:Y:S04]  /*6ad0*/  SHFL.DOWN PT, R228, R225, 0x2, 0x1f ;  /* 0x08401f00e1e47f89 */ /* 0x00872800000e0000 */
[----:B------:R3:W2:Y:S04]  /*6ae0*/  SHFL.DOWN PT, R226, R224, 0x2, 0x1f ;  /* 0x08401f00e0e27f89 */ /* 0x0006a800000e0000 */
[----:B------:R3:W1:Y:S04]  /*6af0*/  SHFL.DOWN PT, R184, R223, 0x2, 0x1f ;  /* 0x08401f00dfb87f89 */ /* 0x00066800000e0000 */
[----:B-1----:R3:W1:Y:S01]  /*6b00*/  SHFL.DOWN PT, R230, R222, 0x2, 0x1f ;  /* 0x08401f00dee67f89 */ /* 0x00266200000e0000 */
[----:B------:R-:W-:Y:S05]  /*6b10*/  @P4 BRA `(.L_x_10868) ;  /* 0x000000b000004947 */ /* 0x000fea0003800000 */
[C---:B----4-:R-:W-:Y:S02]  /*6b20*/  FMUL.FTZ R227, R225.reuse, R228 ;  /* 0x000000e4e1e37220 */ /* 0x050fe40000410000 */
[----:B-1----:R-:W-:-:S02]  /*6b30*/  FMUL.FTZ R229, R225, R230 ;  /* 0x000000e6e1e57220 */ /* 0x002fc40000410000 */
[C---:B------:R-:W-:Y:S02]  /*6b40*/  FMUL.FTZ R231, R225.reuse, R184 ;  /* 0x000000b8e1e77220 */ /* 0x040fe40000410000 */
[-C--:B0-23--:R-:W-:Y:S02]  /*6b50*/  FMUL.FTZ R225, R225, R226.reuse ;  /* 0x000000e2e1e17220 */ /* 0x08dfe40000410000 */
[C---:B------:R-:W-:Y:S02]  /*6b60*/  FFMA.FTZ R227, R224.reuse, R226, -R227 ;  /* 0x000000e2e0e37223 */ /* 0x040fe400000108e3 */
[C---:B------:R-:W-:Y:S02]  /*6b70*/  FFMA.FTZ R184, R224.reuse, R184, -R229 ;  /* 0x000000b8e0b87223 */ /* 0x040fe400000108e5 */
[C---:B------:R-:W-:Y:S02]  /*6b80*/  FFMA.FTZ R231, R224.reuse, R230, R231 ;  /* 0x000000e6e0e77223 */ /* 0x040fe400000100e7 */
[----:B------:R-:W-:Y:S01]  /*6b90*/  FFMA.FTZ R225, R224, R228, R225 ;  /* 0x000000e4e0e17223 */ /* 0x000fe200000100e1 */
[----:B------:R-:W-:Y:S01]  /*6ba0*/  MOV R224, R227 ;  /* 0x000000e300e07202 */ /* 0x000fe20000000f00 */
[----:B------:R-:W-:-:S02]  /*6bb0*/  FADD.FTZ R223, R223, R184 ;  /* 0x000000b8dfdf7221 */ /* 0x000fc40000010000 */
[----:B------:R-:W-:Y:S02]  /*6bc0*/  FADD.FTZ R222, R222, R231 ;  /* 0x000000e7dede7221 */ /* 0x000fe40000010000 */
.L_x_10868:
[----:B------:R-:W-:Y:S05]  /*6bd0*/  BSYNC B0 ;  /* 0x0000000000007941 */ /* 0x000fea0003800000 */
.L_x_10867:
[----:B--2---:R2:W3:Y:S01]  /*6be0*/  SHFL.DOWN PT, R226, R224, 0x4, 0x1f ;  /* 0x08801f00e0e27f89 */ /* 0x0044e200000e0000 */
[----:B------:R-:W-:Y:S03]  /*6bf0*/  BSSY B0, `(.L_x_10869) ;  /* 0x0000010000007945 */ /* 0x000fe60003800000 */
[----:B----4-:R2:W4:Y:S04]  /*6c00*/  SHFL.DOWN PT, R228, R225, 0x4, 0x1f ;  /* 0x08801f00e1e47f89 */ /* 0x01052800000e0000 */
        /* <DEDUP_REMOVED lines=14> */
.L_x_10870:
[----:B------:R-:W-:Y:S05]  /*6cf0*/  BSYNC B0 ;  /* 0x0000000000007941 */ /* 0x000fea0003800000 */
.L_x_10869:
[----:B------:R-:W-:Y:S01]  /*6d00*/  FMUL.FTZ R227, R161, R198 ;  /* 0x000000c6a1e37220 */ /* 0x000fe20000410000 */
[----:B---3--:R3:W2:Y:S01]  /*6d10*/  SHFL.DOWN PT, R226, R224, 0x8, 0x1f ;  /* 0x09001f00e0e27f89 */ /* 0x0086a200000e0000 */
[----:B------:R-:W-:Y:S02]  /*6d20*/  BSSY B0, `(.L_x_10871) ;  /* 0x0000011000007945 */ /* 0x000fe40003800000 */
[----:B------:R-:W-:Y:S01]  /*6d30*/  FFMA.FTZ R227, R162, R200, R227 ;  /* 0x000000c8a2e37223 */ /* 0x000fe200000100e3 */
        /* <DEDUP_REMOVED lines=15> */
.L_x_10872:
[----:B------:R-:W-:Y:S05]  /*6e30*/  BSYNC B0 ;  /* 0x0000000000007941 */ /* 0x000fea0003800000 */
.L_x_10871:
[----:B------:R-:W-:Y:S01]  /*6e40*/  FFMA.FTZ R199, R100, R199, R227 ;  /* 0x000000c764c77223 */ /* 0x000fe200000100e3 */
[----:B--2---:R2:W3:Y:S01]  /*6e50*/  SHFL.DOWN PT, R226, R224, 0x10, 0x1f ;  /* 0x0a001f00e0e27f89 */ /* 0x0044e200000e0000 */
[----:B------:R-:W-:Y:S01]  /*6e60*/  FMUL.FTZ R227, R161, R200 ;  /* 0x000000c8a1e37220 */ /* 0x000fe20000410000 */
[----:B------:R-:W-:Y:S02]  /*6e70*/  BSSY B0, `(.L_x_10873) ;  /* 0x0000011000007945 */ /* 0x000fe40003800000 */
[----:B----4-:R2:W4:Y:S01]  /*6e80*/  SHFL.DOWN PT, R228, R225, 0x10, 0x1f ;  /* 0x0a001f00e1e47f89 */ /* 0x01052200000e0000 */
[----:B------:R-:W-:-:S03]  /*6e90*/  FFMA.FTZ R227, R162, R198, -R227 ;  /* 0x000000c6a2e37223 */ /* 0x000fc600000108e3 */
[----:B------:R2:W1:Y:S04]  /*6ea0*/  SHFL.DOWN PT, R184, R223, 0x10, 0x1f ;  /* 0x0a001f00dfb87f89 */ /* 0x00046800000e0000 */
[----:B-1----:R2:W1:Y:S01]  /*6eb0*/  SHFL.DOWN PT, R230, R222, 0x10, 0x1f ;  /* 0x0a001f00dee67f89 */ /* 0x00246200000e0000 */
[----:B------:R-:W-:Y:S05]  /*6ec0*/  @P1 BRA `(.L_x_10874) ;  /* 0x000000b000001947 */ /* 0x000fea0003800000 */
[C---:B----4-:R-:W-:Y:S02]  /*6ed0*/  FMUL.FTZ R229, R225.reuse, R228 ;  /* 0x000000e4e1e57220 */ /* 0x050fe40000410000 */
[C---:B-1----:R-:W-:Y:S02]  /*6ee0*/  FMUL.FTZ R231, R225.reuse, R230 ;  /* 0x000000e6e1e77220 */ /* 0x042fe40000410000 */
[C---:B------:R-:W-:Y:S02]  /*6ef0*/  FMUL.FTZ R233, R225.reuse, R184 ;  /* 0x000000b8e1e97220 */ /* 0x040fe40000410000 */
[----:B0-23--:R-:W-:-:S02]  /*6f00*/  FMUL.FTZ R225, R225, R226 ;  /* 0x000000e2e1e17220 */ /* 0x00dfc40000410000 */
[C---:B------:R-:W-:Y:S02]  /*6f10*/  FFMA.FTZ R229, R224.reuse, R226, -R229 ;  /* 0x000000e2e0e57223 */ /* 0x040fe400000108e5 */
[C---:B------:R-:W-:Y:S02]  /*6f20*/  FFMA.FTZ R184, R224.reuse, R184, -R231 ;  /* 0x000000b8e0b87223 */ /* 0x040fe400000108e7 */
[C---:B------:R-:W-:Y:S02]  /*6f30*/  FFMA.FTZ R233, R224.reuse, R230, R233 ;  /* 0x000000e6e0e97223 */ /* 0x040fe400000100e9 */
[----:B------:R-:W-:Y:S01]  /*6f40*/  FFMA.FTZ R225, R224, R228, R225 ;  /* 0x000000e4e0e17223 */ /* 0x000fe200000100e1 */
[----:B------:R-:W-:Y:S01]  /*6f50*/  MOV R224, R229 ;  /* 0x000000e500e07202 */ /* 0x000fe20000000f00 */
[----:B------:R-:W-:Y:S02]  /*6f60*/  FADD.FTZ R223, R223, R184 ;  /* 0x000000b8dfdf7221 */ /* 0x000fe40000010000 */
[----:B------:R-:W-:-:S02]  /*6f70*/  FADD.FTZ R222, R222, R233 ;  /* 0x000000e9dede7221 */ /* 0x000fc40000010000 */
.L_x_10874:
[----:B------:R-:W-:Y:S05]  /*6f80*/  BSYNC B0 ;  /* 0x0000000000007941 */ /* 0x000fea0003800000 */
.L_x_10873:
[----:B------:R-:W-:Y:S01]  /*6f90*/  FFMA.FTZ R197, R100, R197, R227 ;  /* 0x000000c564c57223 */ /* 0x000fe200000100e3 */
[----:B------:R-:W-:Y:S01]  /*6fa0*/  SHFL.DOWN PT, R232, R225, 0x1, 0x1f ;  /* 0x08201f00e1e87f89 */ /* 0x000fe200000e0000 */
[C---:B------:R-:W-:Y:S01]  /*6fb0*/  FMUL.FTZ R184, R159.reuse, R199 ;  /* 0x000000c79fb87220 */ /* 0x040fe20000410000 */
[----:B------:R-:W-:Y:S01]  /*6fc0*/  ISETP.NE.AND P0, PT, R150, RZ, PT ;  /* 0x000000ff9600720c */ /* 0x000fe20003f05270 */
[-C--:B------:R-:W-:Y:S01]  /*6fd0*/  FMUL.FTZ R229, R159, R197.reuse ;  /* 0x000000c59fe57220 */ /* 0x080fe20000410000 */
[----:B0-----:R-:W0:Y:S01]  /*6fe0*/  SHFL.IDX PT, R227, R118, RZ, 0x1f ;  /* 0x00001fff76e37589 */ /* 0x001e2200000e0000 */
[----:B------:R-:W-:Y:S01]  /*6ff0*/  FFMA.FTZ R184, R160, R197, -R184 ;  /* 0x000000c5a0b87223 */ /* 0x000fe200000108b8 */
[----:B------:R-:W-:Y:S01]  /*7000*/  IADD3 R237, R150, 0x3e0, RZ ;  /* 0x000003e096ed7810 */ /* 0x000fe20007ffe0ff */
[----:B-1----:R-:W-:Y:S01]  /*7010*/  FFMA.FTZ R230, R160, R199, R229 ;  /* 0x000000c7a0e67223 */ /* 0x002fe200000100e5 */
[----:B---3--:R-:W1:Y:S01]  /*7020*/  SHFL.IDX PT, R226, R119, RZ, 0x1f ;  /* 0x00001fff77e27589 */ /* 0x008e6200000e0000 */
[----:B------:R-:W-:Y:S01]  /*7030*/  FFMA.FTZ R196, R101, R196, R184 ;  /* 0x000000c465c47223 */ /* 0x000fe200000100b8 */
[----:B------:R-:W-:Y:S01]  /*7040*/  LEA.HI.SX32 R191, R191, R150, 0x1b ;  /* 0x00000096bfbf7211 */ /* 0x000fe200078fdaff */
[----:B------:R-:W-:Y:S01]  /*7050*/  FFMA.FTZ R194, R101, R194, R230 ;  /* 0x000000c265c27223 */ /* 0x000fe200000100e6 */
[----:B------:R-:W3:Y:S01]  /*7060*/  SHFL.DOWN PT, R234, R224, 0x1, 0x1f ;  /* 0x08201f00e0ea7f89 */ /* 0x000ee200000e0000 */
[C---:B------:R-:W-:Y:S01]  /*7070*/  FMUL.FTZ R233, R157.reuse, R196 ;  /* 0x000000c49de97220 */ /* 0x040fe20000410000 */
[----:B------:R-:W-:Y:S01]  /*7080*/  ULDC UR35, c[0x0][0x168] ;  /* 0x00005a0000237ab9 */ /* 0x000fe20000000800 */
[-C--:B------:R-:W-:Y:S01]  /*7090*/  FMUL.FTZ R231, R157, R194.reuse ;  /* 0x000000c29de77220 */ /* 0x080fe20000410000 */
[----:B----4-:R-:W4:Y:S01]  /*70a0*/  SHFL.IDX PT, R228, R225, RZ, 0x1f ;  /* 0x00001fffe1e47589 */ /* 0x010f2200000e0000 */
[----:B------:R-:W-:Y:S01]  /*70b0*/  FFMA.FTZ R184, R158, R194, R233 ;  /* 0x000000c29eb87223 */ /* 0x000fe200000100e9 */
[----:B------:R-:W-:Y:S01]  /*70c0*/  IADD3 R233, R150, 0x3a0, RZ ;  /* 0x000003a096e97810 */ /* 0x000fe20007ffe0ff */
[----:B------:R-:W-:Y:S01]  /*70d0*/  FFMA.FTZ R231, R158, R196, -R231 ;  /* 0x000000c49ee77223 */ /* 0x000fe200000108e7 */
[----:B------:R-:W5:Y:S01]  /*70e0*/  SHFL.DOWN PT, R236, R222, 0x1, 0x1f ;  /* 0x08201f00deec7f89 */ /* 0x000f6200000e0000 */
[C---:B------:R-:W-:Y:S01]  /*70f0*/  FFMA.FTZ R184, R102.reuse, R195, R184 ;  /* 0x000000c366b87223 */ /* 0x040fe200000100b8 */
[----:B------:R-:W-:Y:S01]  /*7100*/  BSSY B0, `(.L_x_10875) ;  /* 0x00002b3000007945 */ /* 0x000fe20003800000 */
[----:B------:R-:W-:Y:S01]  /*7110*/  FFMA.FTZ R193, R102, R193, R231 ;  /* 0x000000c166c17223 */ /* 0x000fe200000100e7 */
[----:B------:R-:W2:Y:S01]  /*7120*/  SHFL.DOWN PT, R235, R223, 0x1, 0x1f ;  /* 0x08201f00dfeb7f89 */ /* 0x000ea200000e0000 */
[----:B------:R-:W-:-:S03]  /*7130*/  FMUL.FTZ R238, R14, R217 ;  /* 0x000000d90eee7220 */ /* 0x000fc60000410000 */
[----:B------:R3:W2:Y:S01]  /*7140*/  SHFL.IDX PT, R229, R224, RZ, 0x1f ;  /* 0x00001fffe0e57589 */ /* 0x0006a200000e0000 */
[C---:B0-----:R-:W-:Y:S02]  /*7150*/  @P5 FMUL.FTZ R231, R232.reuse, R227 ;  /* 0x000000e3e8e75220 */ /* 0x041fe40000410000 */
[-C--:B-1----:R-:W-:Y:S01]  /*7160*/  @P5 FMUL.FTZ R232, R232, R226.reuse ;  /* 0x000000e2e8e85220 */ /* 0x082fe20000410000 */
[----:B------:R0:W1:Y:S01]  /*7170*/  SHFL.IDX PT, R195, R222, RZ, 0x1f ;  /* 0x00001fffdec37589 */ /* 0x00006200000e0000 */
[----:B---3--:R-:W-:-:S03]  /*7180*/  @P5 FFMA.FTZ R231, R234, R226, R231 ;  /* 0x000000e2eae75223 */ /* 0x008fc600000100e7 */
[----:B--2---:R-:W2:Y:S01]  /*7190*/  SHFL.IDX PT, R225, R223, RZ, 0x1f ;  /* 0x00001fffdfe17589 */ /* 0x004ea200000e0000 */
[----:B------:R-:W-:Y:S02]  /*71a0*/  @P5 FFMA.FTZ R232, R234, R227, -R232 ;  /* 0x000000e3eae85223 */ /* 0x000fe400000108e8 */
[C---:B----4-:R-:W-:Y:S02]  /*71b0*/  FMUL.FTZ R230, R228.reuse, R118 ;  /* 0x00000076e4e67220 */ /* 0x050fe40000410000 */
[-C--:B------:R-:W-:Y:S02]  /*71c0*/  FMUL.FTZ R224, R228, R119.reuse ;  /* 0x00000077e4e07220 */ /* 0x080fe40000410000 */
[----:B-----5:R-:W-:Y:S01]  /*71d0*/  @P5 FADD.FTZ R226, R236, R231 ;  /* 0x000000e7ece25221 */ /* 0x020fe20000010000 */
[C---:B------:R-:W-:Y:S01]  /*71e0*/  IADD3 R231, R150.reuse, 0x380, RZ ;  /* 0x0000038096e77810 */ /* 0x040fe20007ffe0ff */
[----:B------:R-:W-:Y:S02]  /*71f0*/  FMUL.FTZ R236, R15, R220 ;  /* 0x000000dc0fec7220 */ /* 0x000fe40000410000 */
[----:B------:R-:W-:Y:S01]  /*7200*/  @P5 FADD.FTZ R227, R235, R232 ;  /* 0x000000e8ebe35221 */ /* 0x000fe20000010000 */
[----:B------:R-:W-:Y:S01]  /*7210*/  IADD3 R235, R150, 0x3c0, RZ ;  /* 0x000003c096eb7810 */ /* 0x000fe20007ffe0ff */
[----:B------:R-:W-:-:S02]  /*7220*/  FFMA.FTZ R230, R229, R119, R230 ;  /* 0x00000077e5e67223 */ /* 0x000fc400000100e6 */
[----:B------:R-:W-:Y:S02]  /*7230*/  FFMA.FTZ R224, R229, R118, -R224 ;  /* 0x00000076e5e07223 */ /* 0x000fe400000108e0 */
[----:B------:R-:W-:Y:S02]  /*7240*/  FMUL.FTZ R119, R226, -R179 ;  /* 0x800000b3e2777220 */ /* 0x000fe40000410000 */
[C---:B------:R-:W-:Y:S02]  /*7250*/  FMUL.FTZ R118, R228.reuse, R117 ;  /* 0x00000075e4767220 */ /* 0x040fe40000410000 */
[----:B------:R-:W-:Y:S02]  /*7260*/  FMUL.FTZ R179, R227, -R179 ;  /* 0x800000b3e3b37220 */ /* 0x000fe40000410000 */
[-C--:B------:R-:W-:Y:S02]  /*7270*/  FMUL.FTZ R228, R228, R116.reuse ;  /* 0x00000074e4e47220 */ /* 0x080fe40000410000 */
[----:B------:R-:W-:-:S02]  /*7280*/  FFMA.FTZ R116, R229, R116, -R118 ;  /* 0x00000074e5747223 */ /* 0x000fc40000010876 */
[-C--:B------:R-:W-:Y:S02]  /*7290*/  FFMA.FTZ R227, R227, R178.reuse, -R119 ;  /* 0x000000b2e3e37223 */ /* 0x080fe40000010877 */
[----:B------:R-:W-:Y:S02]  /*72a0*/  FFMA.FTZ R179, R226, R178, R179 ;  /* 0x000000b2e2b37223 */ /* 0x000fe400000100b3 */
[C---:B------:R-:W-:Y:S02]  /*72b0*/  FMUL.FTZ R118, R153.reuse, R184 ;  /* 0x000000b899767220 */ /* 0x040fe40000410000 */
[----:B------:R-:W-:Y:S02]  /*72c0*/  FMUL.FTZ R119, R153, R193 ;  /* 0x000000c199777220 */ /* 0x000fe40000410000 */
[----:B------:R-:W-:Y:S01]  /*72d0*/  FADD.FTZ R226, R146, R227 ;  /* 0x000000e392e27221 */ /* 0x000fe20000010000 */
[----:B------:R-:W-:Y:S01]  /*72e0*/  P2R R146, PR, RZ, 0x1 ;  /* 0x00000001ff927803 */ /* 0x000fe20000000000 */
[----:B0-----:R-:W-:-:S02]  /*72f0*/  FADD.FTZ R222, -R192, R179 ;  /* 0x000000b3c0de7221 */ /* 0x001fc40000010100 */
[C---:B------:R-:W-:Y:S02]  /*7300*/  FFMA.FTZ R179, R155.reuse, R193, -R118 ;  /* 0x000000c19bb37223 */ /* 0x040fe40000010876 */
[----:B------:R-:W-:Y:S02]  /*7310*/  FFMA.FTZ R146, R155, R184, R119 ;  /* 0x000000b89b927223 */ /* 0x000fe40000010077 */
[C---:B------:R-:W-:Y:S02]  /*7320*/  FFMA.FTZ R179, R103.reuse, R156, R179 ;  /* 0x0000009c67b37223 */ /* 0x040fe400000100b3 */
[----:B------:R-:W-:Y:S02]  /*7330*/  FFMA.FTZ R154, R103, R154, R146 ;  /* 0x0000009a679a7223 */ /* 0x000fe40000010092 */
[C---:B------:R-:W-:Y:S02]  /*7340*/  FMUL.FTZ R156, R153.reuse, -R226 ;  /* 0x800000e2999c7220 */ /* 0x040fe40000410000 */
[----:B------:R-:W-:-:S02]  /*7350*/  FMUL.FTZ R146, R153, -R222 ;  /* 0x800000de99927220 */ /* 0x000fc40000410000 */
[----:B-1----:R-:W-:Y:S02]  /*7360*/  FADD.FTZ R119, R195, R230 ;  /* 0x000000e6c3777221 */ /* 0x002fe40000010000 */
[C---:B------:R-:W-:Y:S01]  /*7370*/  FFMA.FTZ R192, R155.reuse, R222, R156 ;  /* 0x000000de9bc07223 */ /* 0x040fe2000001009c */
[C---:B------:R-:W-:Y:S01]  /*7380*/  SHF.L.U32 R156, R150.reuse, 0x5, RZ ;  /* 0x00000005969c7819 */ /* 0x040fe200000006ff */
[----:B------:R-:W-:Y:S02]  /*7390*/  FFMA.FTZ R195, R155, R226, -R146 ;  /* 0x000000e29bc37223 */ /* 0x000fe40000010892 */
[----:B------:R-:W-:Y:S01]  /*73a0*/  FFMA.FTZ R117, R229, R117, R228 ;  /* 0x00000075e5757223 */ /* 0x000fe200000100e4 */
[----:B------:R-:W-:Y:S01]  /*73b0*/  IADD3 R229, R150, 0x360, RZ ;  /* 0x0000036096e57810 */ /* 0x000fe20007ffe0ff */
[----:B--2---:R-:W-:Y:S02]  /*73c0*/  FADD.FTZ R118, R225, R224 ;  /* 0x000000e0e1767221 */ /* 0x004fe40000010000 */
[----:B------:R-:W-:-:S02]  /*73d0*/  FADD.FTZ R228, -R145, R192 ;  /* 0x000000c091e47221 */ /* 0x000fc40000010100 */
[----:B------:R-:W-:Y:S01]  /*73e0*/  FADD.FTZ R224, R144, R195 ;  /* 0x000000c390e07221 */ /* 0x000fe20000010000 */
[----:B------:R0:W-:Y:S01]  /*73f0*/  @!P0 STS.128 [UR34+0x5750], R116 ;  /* 0x00575074ff008988 */ /* 0x0001e20008000c22 */
[----:B------:R-:W-:Y:S01]  /*7400*/  FMUL.FTZ R178, R103, R17 ;  /* 0x0000001167b27220 */ /* 0x000fe20000410000 */
[----:B------:R-:W-:Y:S01]  /*7410*/  ULEA UR34, UR16, 0xfffffe00, 0x9 ;  /* 0xfffffe0010227891 */ /* 0x000fe2000f8e483f */
[C---:B------:R-:W-:Y:S02]  /*7420*/  FMUL.FTZ R155, R39.reuse, R222 ;  /* 0x000000de279b7220 */ /* 0x040fe40000410000 */
[-C--:B------:R-:W-:Y:S01]  /*7430*/  FFMA.FTZ R146, R38, -R178.reuse, R179 ;  /* 0x800000b226927223 */ /* 0x080fe200000100b3 */
[----:B------:R-:W-:Y:S01]  /*7440*/  UIADD3 UR34, -UR34, UR35, URZ ;  /* 0x0000002322227290 */ /* 0x000fe2000fffe13f */
[----:B------:R-:W-:Y:S01]  /*7450*/  FFMA.FTZ R153, R39, -R178, R154 ;  /* 0x800000b227997223 */ /* 0x000fe2000001009a */
[----:B------:R-:W-:Y:S01]  /*7460*/  LEA.HI.SX32 R39, R156, R156, 0x1b ;  /* 0x0000009c9c277211 */ /* 0x000fe200078fdaff */
[----:B------:R-:W-:-:S02]  /*7470*/  FFMA.FTZ R38, R38, R226, R155 ;  /* 0x000000e226267223 */ /* 0x000fc4000001009b */
[C---:B------:R-:W-:Y:S02]  /*7480*/  FMUL.FTZ R155, R226.reuse, UR37 ;  /* 0x00000025e29b7c20 */ /* 0x040fe40008410000 */
[----:B------:R-:W-:Y:S02]  /*7490*/  FMUL.FTZ R178, R226, R17 ;  /* 0x00000011e2b27220 */ /* 0x000fe40000410000 */
[C---:B0-----:R-:W-:Y:S02]  /*74a0*/  FMUL.FTZ R119, R157.reuse, -R228 ;  /* 0x800000e49d777220 */ /* 0x041fe40000410000 */
[----:B------:R-:W-:Y:S02]  /*74b0*/  FMUL.FTZ R157, R157, -R224 ;  /* 0x800000e09d9d7220 */ /* 0x000fe40000410000 */
[----:B------:R-:W-:Y:S02]  /*74c0*/  FMUL.FTZ R117, R222, UR37 ;  /* 0x00000025de757c20 */ /* 0x000fe40008410000 */
[----:B------:R-:W-:-:S02]  /*74d0*/  FFMA.FTZ R144, R158, R228, R157 ;  /* 0x000000e49e907223 */ /* 0x000fc4000001009d */
[----:B------:R-:W-:Y:S02]  /*74e0*/  FFMA.FTZ R145, R158, R224, -R119 ;  /* 0x000000e09e917223 */ /* 0x000fe40000010877 */
[----:B------:R-:W-:Y:S02]  /*74f0*/  FFMA.FTZ R117, R226, UR36, R117 ;  /* 0x00000024e2757c23 */ /* 0x000fe40008010075 */
[----:B------:R-:W-:Y:S02]  /*7500*/  FADD.FTZ R144, -R143, R144 ;  /* 0x000000908f907221 */ /* 0x000fe40000010100 */
[----:B------:R-:W-:Y:S02]  /*7510*/  FADD.FTZ R226, R142, R145 ;  /* 0x000000918ee27221 */ /* 0x000fe40000010000 */
[----:B------:R-:W-:Y:S02]  /*7520*/  FMUL.FTZ R118, R102, R18 ;  /* 0x0000001266767220 */ /* 0x000fe40000410000 */
[----:B------:R-:W-:-:S02]  /*7530*/  FMUL.FTZ R119, R37, R228 ;  /* 0x000000e425777220 */ /* 0x000fc40000410000 */
[C---:B------:R-:W-:Y:S02]  /*7540*/  FMUL.FTZ R143, R159.reuse, -R144 ;  /* 0x800000909f8f7220 */ /* 0x040fe40000410000 */
[----:B------:R-:W-:Y:S02]  /*7550*/  FMUL.FTZ R159, R159, -R226 ;  /* 0x800000e29f9f7220 */ /* 0x000fe40000410000 */
[----:B------:R-:W-:Y:S02]  /*7560*/  FMUL.FTZ R156, R222, R17 ;  /* 0x00000011de9c7220 */ /* 0x000fe40000410000 */
[-C--:B------:R-:W-:Y:S02]  /*7570*/  FFMA.FTZ R158, R37, -R118.reuse, R184 ;  /* 0x80000076259e7223 */ /* 0x080fe400000100b8 */
[----:B------:R-:W-:Y:S02]  /*7580*/  FMUL.FTZ R157, R101, R19 ;  /* 0x00000013659d7220 */ /* 0x000fe40000410000 */
[----:B------:R-:W-:-:S02]  /*7590*/  FFMA.FTZ R118, R36, -R118, R193 ;  /* 0x8000007624767223 */ /* 0x000fc400000100c1 */
[----:B------:R-:W-:Y:S02]  /*75a0*/  FFMA.FTZ R37, R36, R224, R119 ;  /* 0x000000e024257223 */ /* 0x000fe40000010077 */
[----:B------:R-:W-:Y:S02]  /*75b0*/  FFMA.FTZ R36, R160, R144, R159 ;  /* 0x00000090a0247223 */ /* 0x000fe4000001009f */
[----:B------:R-:W-:Y:S02]  /*75c0*/  FFMA.FTZ R116, R222, UR36, -R155 ;  /* 0x00000024de747c23 */ /* 0x000fe4000801089b */
[----:B------:R-:W-:Y:S02]  /*75d0*/  FMUL.FTZ R192, R103, R156 ;  /* 0x0000009c67c07220 */ /* 0x000fe40000410000 */
[----:B------:R-:W-:Y:S02]  /*75e0*/  FFMA.FTZ R143, R160, R226, -R143 ;  /* 0x000000e2a08f7223 */ /* 0x000fe4000001088f */
[C---:B------:R-:W-:Y:S01]  /*75f0*/  FMUL.FTZ R145, R43.reuse, R144 ;  /* 0x000000902b917220 */ /* 0x040fe20000410000 */
[----:B------:R0:W-:Y:S01]  /*7600*/  STS [R39.X4+0x217c], R192 ;  /* 0x00217cc027007388 */ /* 0x0001e20000004800 */
[----:B------:R-:W-:-:S02]  /*7610*/  FFMA.FTZ R155, R43, -R157, R194 ;  /* 0x8000009d2b9b7223 */ /* 0x000fc400000100c2 */
[----:B------:R-:W-:Y:S02]  /*7620*/  FMUL.FTZ R222, R103, R178 ;  /* 0x000000b267de7220 */ /* 0x000fe40000410000 */
[-C--:B------:R-:W-:Y:S02]  /*7630*/  FMUL.FTZ R195, R224, R18.reuse ;  /* 0x00000012e0c37220 */ /* 0x080fe40000410000 */
[----:B------:R-:W-:Y:S01]  /*7640*/  FMUL.FTZ R43, R144, UR37 ;  /* 0x00000025902b7c20 */ /* 0x000fe20008410000 */
[----:B------:R1:W-:Y:S01]  /*7650*/  STS [R39.X4+0x2178], R222 ;  /* 0x002178de27007388 */ /* 0x0003e20000004800 */
[----:B------:R-:W-:Y:S02]  /*7660*/  FADD.FTZ R227, -R141, R36 ;  /* 0x000000248de37221 */ /* 0x000fe40000010100 */
[----:B------:R-:W-:Y:S02]  /*7670*/  FADD.FTZ R159, R140, R143 ;  /* 0x0000008f8c9f7221 */ /* 0x000fe40000010000 */
[----:B------:R-:W-:-:S02]  /*7680*/  FMUL.FTZ R119, R228, R18 ;  /* 0x00000012e4777220 */ /* 0x000fc40000410000 */
[----:B0-----:R-:W-:Y:S02]  /*7690*/  FMUL.FTZ R192, R102, R195 ;  /* 0x000000c366c07220 */ /* 0x001fe40000410000 */
[C---:B------:R-:W-:Y:S02]  /*76a0*/  FFMA.FTZ R140, R226.reuse, UR36, R43 ;  /* 0x00000024e28c7c23 */ /* 0x040fe4000801002b */
[C---:B------:R-:W-:Y:S01]  /*76b0*/  FMUL.FTZ R43, R161.reuse, -R227 ;  /* 0x800000e3a12b7220 */ /* 0x040fe20000410000 */
[----:B------:R0:W-:Y:S01]  /*76c0*/  STS [R39.X4+0x2170], R192 ;  /* 0x002170c027007388 */ /* 0x0001e20000004800 */
[----:B-1----:R-:W-:Y:S02]  /*76d0*/  FMUL.FTZ R222, R226, UR37 ;  /* 0x00000025e2de7c20 */ /* 0x002fe40008410000 */
[----:B------:R-:W-:Y:S02]  /*76e0*/  FMUL.FTZ R161, R161, -R159 ;  /* 0x8000009fa1a17220 */ /* 0x000fe40000410000 */
[----:B------:R-:W-:-:S02]  /*76f0*/  FMUL.FTZ R142, R102, R119 ;  /* 0x00000077668e7220 */ /* 0x000fc40000410000 */
[----:B------:R-:W-:Y:S02]  /*7700*/  FMUL.FTZ R36, R100, R20 ;  /* 0x0000001464247220 */ /* 0x000fe40000410000 */
[----:B------:R-:W-:Y:S01]  /*7710*/  FFMA.FTZ R43, R162, R159, -R43 ;  /* 0x0000009fa22b7223 */ /* 0x000fe2000001082b */
[----:B------:R1:W-:Y:S01]  /*7720*/  STS [R39.X4+0x2174], R142 ;  /* 0x0021748e27007388 */ /* 0x0003e20000004800 */
[----:B------:R-:W-:Y:S02]  /*7730*/  FMUL.FTZ R225, R224, UR37 ;  /* 0x00000025e0e17c20 */ /* 0x000fe40008410000 */
[-C--:B0-----:R-:W-:Y:S02]  /*7740*/  FMUL.FTZ R192, R226, R19.reuse ;  /* 0x00000013e2c07220 */ /* 0x081fe40000410000 */
[C---:B------:R-:W-:Y:S02]  /*7750*/  FFMA.FTZ R222, R144.reuse, UR36, -R222 ;  /* 0x0000002490de7c23 */ /* 0x040fe400080108de */
[----:B------:R-:W-:-:S02]  /*7760*/  FMUL.FTZ R160, R144, R19 ;  /* 0x0000001390a07220 */ /* 0x000fc40000410000 */
[-C--:B------:R-:W-:Y:S02]  /*7770*/  FFMA.FTZ R162, R162, R227.reuse, R161 ;  /* 0x000000e3a2a27223 */ /* 0x080fe400000100a1 */
[----:B------:R-:W-:Y:S02]  /*7780*/  FMUL.FTZ R141, R41, R227 ;  /* 0x000000e3298d7220 */ /* 0x000fe40000410000 */
[C---:B------:R-:W-:Y:S02]  /*7790*/  FFMA.FTZ R157, R42.reuse, -R157, R196 ;  /* 0x8000009d2a9d7223 */ /* 0x040fe400000100c4 */
[----:B------:R-:W-:Y:S02]  /*77a0*/  FMUL.FTZ R144, R159, UR37 ;  /* 0x000000259f907c20 */ /* 0x000fe40008410000 */
[----:B------:R-:W-:Y:S02]  /*77b0*/  FFMA.FTZ R42, R42, R226, R145 ;  /* 0x000000e22a2a7223 */ /* 0x000fe40000010091 */
[----:B------:R-:W-:-:S02]  /*77c0*/  FMUL.FTZ R223, R228, UR37 ;  /* 0x00000025e4df7c20 */ /* 0x000fc40008410000 */
[----:B------:R-:W-:Y:S02]  /*77d0*/  FFMA.FTZ R145, R41, -R36, R199 ;  /* 0x8000002429917223 */ /* 0x000fe400000100c7 */
[----:B------:R-:W-:Y:S02]  /*77e0*/  FFMA.FTZ R225, R228, UR36, -R225 ;  /* 0x00000024e4e17c23 */ /* 0x000fe400080108e1 */
[----:B-1----:R-:W-:Y:S02]  /*77f0*/  FMUL.FTZ R142, R101, R192 ;  /* 0x000000c0658e7220 */ /* 0x002fe40000410000 */
[C---:B------:R-:W-:Y:S02]  /*7800*/  FFMA.FTZ R143, R40.reuse, -R36, R197 ;  /* 0x80000024288f7223 */ /* 0x040fe400000100c5 */
[----:B------:R-:W-:Y:S01]  /*7810*/  FFMA.FTZ R41, R40, R159, R141 ;  /* 0x0000009f28297223 */ /* 0x000fe2000001008d */
[----:B------:R0:W-:Y:S01]  /*7820*/  STS [R39.X4+0x2168], R142 ;  /* 0x0021688e27007388 */ /* 0x0001e20000004800 */
[----:B------:R-:W-:-:S02]  /*7830*/  FADD.FTZ R226, -R139, R162 ;  /* 0x000000a28be27221 */ /* 0x000fc40000010100 */
[C---:B------:R-:W-:Y:S02]  /*7840*/  FFMA.FTZ R40, R227.reuse, UR36, -R144 ;  /* 0x00000024e3287c23 */ /* 0x040fe40008010890 */
[----:B------:R-:W-:Y:S02]  /*7850*/  FADD.FTZ R228, R138, R43 ;  /* 0x0000002b8ae47221 */ /* 0x000fe40000010000 */
[C---:B------:R-:W-:Y:S02]  /*7860*/  FMUL.FTZ R144, R227.reuse, R20 ;  /* 0x00000014e3907220 */ /* 0x040fe40000410000 */
[----:B------:R-:W-:Y:S02]  /*7870*/  FFMA.FTZ R223, R224, UR36, R223 ;  /* 0x00000024e0df7c23 */ /* 0x000fe400080100df */
[----:B------:R-:W-:Y:S01]  /*7880*/  FMUL.FTZ R36, R227, UR37 ;  /* 0x00000025e3247c20 */ /* 0x000fe20008410000 */
[----:B------:R-:W-:Y:S01]  /*7890*/  IADD3 R227, R150, 0x340, RZ ;  /* 0x0000034096e37810 */ /* 0x000fe20007ffe0ff */
[----:B------:R-:W-:-:S02]  /*78a0*/  FMUL.FTZ R224, R101, R160 ;  /* 0x000000a065e07220 */ /* 0x000fc40000410000 */
[C---:B------:R-:W-:Y:S02]  /*78b0*/  FMUL.FTZ R43, R163.reuse, -R226 ;  /* 0x800000e2a32b7220 */ /* 0x040fe40000410000 */
[----:B------:R-:W-:Y:S01]  /*78c0*/  FMUL.FTZ R163, R163, -R228 ;  /* 0x800000e4a3a37220 */ /* 0x000fe20000410000 */
[----:B------:R1:W-:Y:S01]  /*78d0*/  STS [R39.X4+0x216c], R224 ;  /* 0x00216ce027007388 */ /* 0x0003e20000004800 */
[C---:B0-----:R-:W-:Y:S02]  /*78e0*/  FMUL.FTZ R142, R159.reuse, R20 ;  /* 0x000000149f8e7220 */ /* 0x041fe40000410000 */
[----:B------:R-:W-:Y:S02]  /*78f0*/  FMUL.FTZ R162, R100, R144 ;  /* 0x0000009064a27220 */ /* 0x000fe40000410000 */
[----:B------:R-:W-:Y:S02]  /*7900*/  FFMA.FTZ R138, R159, UR36, R36 ;  /* 0x000000249f8a7c23 */ /* 0x000fe40008010024 */
[----:B------:R-:W-:Y:S01]  /*7910*/  FMUL.FTZ R139, R107, R21 ;  /* 0x000000156b8b7220 */ /* 0x000fe20000410000 */
[----:B------:R0:W-:Y:S01]  /*7920*/  STS [R39.X4+0x2164], R162 ;  /* 0x002164a227007388 */ /* 0x0001e20000004800 */
[----:B------:R-:W-:-:S02]  /*7930*/  FFMA.FTZ R43, R164, R228, -R43 ;  /* 0x000000e4a42b7223 */ /* 0x000fc4000001082b */
[----:B------:R-:W-:Y:S02]  /*7940*/  FMUL.FTZ R159, R228, UR37 ;  /* 0x00000025e49f7c20 */ /* 0x000fe40008410000 */
[----:B------:R-:W-:Y:S02]  /*7950*/  FFMA.FTZ R164, R164, R226, R163 ;  /* 0x000000e2a4a47223 */ /* 0x000fe400000100a3 */
[----:B-1----:R-:W-:Y:S02]  /*7960*/  FMUL.FTZ R224, R100, R142 ;  /* 0x0000008e64e07220 */ /* 0x002fe40000410000 */
[C---:B------:R-:W-:Y:S02]  /*7970*/  FMUL.FTZ R141, R47.reuse, R226 ;  /* 0x000000e22f8d7220 */ /* 0x040fe40000410000 */
[----:B------:R-:W-:Y:S01]  /*7980*/  FFMA.FTZ R47, R47, -R139, R200 ;  /* 0x8000008b2f2f7223 */ /* 0x000fe200000100c8 */
[----:B------:R1:W-:Y:S01]  /*7990*/  STS [R39.X4+0x2160], R224 ;  /* 0x002160e027007388 */ /* 0x0003e20000004800 */
[----:B------:R-:W-:-:S02]  /*79a0*/  FMUL.FTZ R36, R226, UR37 ;  /* 0x00000025e2247c20 */ /* 0x000fc40008410000 */
[----:B0-----:R-:W-:Y:S02]  /*79b0*/  FFMA.FTZ R162, R226, UR36, -R159 ;  /* 0x00000024e2a27c23 */ /* 0x001fe4000801089f */
[----:B------:R-:W-:Y:S02]  /*79c0*/  FADD.FTZ R164, -R137, R164 ;  /* 0x000000a489a47221 */ /* 0x000fe40000010100 */
[----:B------:R-:W-:Y:S02]  /*79d0*/  FFMA.FTZ R139, R46, -R139, R198 ;  /* 0x8000008b2e8b7223 */ /* 0x000fe400000100c6 */
[-C--:B------:R-:W-:Y:S02]  /*79e0*/  FMUL.FTZ R226, R226, R21.reuse ;  /* 0x00000015e2e27220 */ /* 0x080fe40000410000 */
[C---:B-1----:R-:W-:Y:S02]  /*79f0*/  FMUL.FTZ R224, R228.reuse, R21 ;  /* 0x00000015e4e07220 */ /* 0x042fe40000410000 */
[----:B------:R-:W-:-:S02]  /*7a00*/  FFMA.FTZ R36, R228, UR36, R36 ;  /* 0x00000024e4247c23 */ /* 0x000fc40008010024 */
[----:B------:R-:W-:Y:S02]  /*7a10*/  FADD.FTZ R232, R136, R43 ;  /* 0x0000002b88e87221 */ /* 0x000fe40000010000 */
[----:B------:R-:W-:Y:S02]  /*7a20*/  FMUL.FTZ R162, R47, R162 ;  /* 0x000000a22fa27220 */ /* 0x000fe40000410000 */
[----:B------:R-:W-:Y:S02]  /*7a30*/  FMUL.FTZ R43, R165, -R164 ;  /* 0x800000a4a52b7220 */ /* 0x000fe40000410000 */
[----:B------:R-:W-:Y:S02]  /*7a40*/  FMUL.FTZ R136, R47, R226 ;  /* 0x000000e22f887220 */ /* 0x000fe40000410000 */
[----:B------:R-:W-:Y:S02]  /*7a50*/  FFMA.FTZ R36, R139, R36, R162 ;  /* 0x000000248b247223 */ /* 0x000fe400000100a2 */
[----:B------:R-:W-:-:S02]  /*7a60*/  FMUL.FTZ R137, R47, R224 ;  /* 0x000000e02f897220 */ /* 0x000fc40000410000 */
[----:B------:R-:W-:Y:S02]  /*7a70*/  FMUL.FTZ R162, R106, R22 ;  /* 0x000000166aa27220 */ /* 0x000fe40000410000 */
[----:B------:R-:W-:Y:S02]  /*7a80*/  FFMA.FTZ R47, R166, R232, -R43 ;  /* 0x000000e8a62f7223 */ /* 0x000fe4000001082b */
[----:B------:R-:W-:Y:S02]  /*7a90*/  FFMA.FTZ R46, R46, R228, R141 ;  /* 0x000000e42e2e7223 */ /* 0x000fe4000001008d */
[----:B------:R-:W-:Y:S02]  /*7aa0*/  FMUL.FTZ R43, R45, R164 ;  /* 0x000000a42d2b7220 */ /* 0x000fe40000410000 */
[----:B------:R-:W-:Y:S02]  /*7ab0*/  FMUL.FTZ R141, R232, UR37 ;  /* 0x00000025e88d7c20 */ /* 0x000fe40008410000 */
[----:B------:R-:W-:-:S02]  /*7ac0*/  FFMA.FTZ R136, R139, R224, R136 ;  /* 0x000000e08b887223 */ /* 0x000fc40000010088 */
[----:B------:R-:W-:Y:S02]  /*7ad0*/  FFMA.FTZ R137, R139, R226, -R137 ;  /* 0x000000e28b897223 */ /* 0x000fe40000010889 */
[----:B------:R-:W-:Y:S02]  /*7ae0*/  FFMA.FTZ R139, R45, -R162, R203 ;  /* 0x800000a22d8b7223 */ /* 0x000fe400000100cb */
[----:B------:R-:W-:Y:S02]  /*7af0*/  FMUL.FTZ R159, R164, R22 ;  /* 0x00000016a49f7220 */ /* 0x000fe40000410000 */
[C---:B------:R-:W-:Y:S02]  /*7b00*/  FFMA.FTZ R162, R44.reuse, -R162, R201 ;  /* 0x800000a22ca27223 */ /* 0x040fe400000100c9 */
[----:B------:R-:W-:Y:S02]  /*7b10*/  FFMA.FTZ R43, R44, R232, R43 ;  /* 0x000000e82c2b7223 */ /* 0x000fe4000001002b */
[----:B------:R-:W-:-:S02]  /*7b20*/  FMUL.FTZ R228, R107, R224 ;  /* 0x000000e06be47220 */ /* 0x000fc40000410000 */
[----:B------:R-:W-:Y:S02]  /*7b30*/  FMUL.FTZ R165, R165, -R232 ;  /* 0x800000e8a5a57220 */ /* 0x000fe40000410000 */
[----:B------:R-:W-:Y:S01]  /*7b40*/  FFMA.FTZ R44, R164, UR36, -R141 ;  /* 0x00000024a42c7c23 */ /* 0x000fe2000801088d */
[----:B------:R-:W-:Y:S01]  /*7b50*/  STS [R39.X4+0x2158], R228 ;  /* 0x002158e427007388 */ /* 0x000fe20000004800 */
[----:B------:R-:W-:Y:S02]  /*7b60*/  FMUL.FTZ R141, R232, R22 ;  /* 0x00000016e88d7220 */ /* 0x000fe40000410000 */
[----:B------:R-:W-:Y:S02]  /*7b70*/  FADD.FTZ R224, R134, R47 ;  /* 0x0000002f86e07221 */ /* 0x000fe40000010000 */
[----:B------:R-:W-:Y:S02]  /*7b80*/  FMUL.FTZ R47, R139, R159 ;  /* 0x0000009f8b2f7220 */ /* 0x000fe40000410000 */
[----:B------:R-:W-:-:S02]  /*7b90*/  FFMA.FTZ R166, R166, R164, R165 ;  /* 0x000000a4a6a67223 */ /* 0x000fc400000100a5 */
[----:B------:R-:W-:Y:S02]  /*7ba0*/  FMUL.FTZ R45, R164, UR37 ;  /* 0x00000025a42d7c20 */ /* 0x000fe40008410000 */
[-C--:B------:R-:W-:Y:S02]  /*7bb0*/  FMUL.FTZ R134, R139, R141.reuse ;  /* 0x0000008d8b867220 */ /* 0x080fe40000410000 */
[-C--:B------:R-:W-:Y:S02]  /*7bc0*/  FMUL.FTZ R164, R106, R141.reuse ;  /* 0x0000008d6aa47220 */ /* 0x080fe40000410000 */
[----:B------:R-:W-:Y:S02]  /*7bd0*/  FFMA.FTZ R141, R162, R141, R47 ;  /* 0x0000008da28d7223 */ /* 0x000fe4000001002f */
[C---:B------:R-:W-:Y:S01]  /*7be0*/  FMUL.FTZ R47, R145.reuse, R144 ;  /* 0x00000090912f7220 */ /* 0x040fe20000410000 */
[----:B------:R-:W-:Y:S01]  /*7bf0*/  STS [R39.X4+0x2150], R164 ;  /* 0x002150a427007388 */ /* 0x000fe20000004800 */
[----:B------:R-:W-:-:S02]  /*7c00*/  FMUL.FTZ R40, R145, R40 ;  /* 0x0000002891287220 */ /* 0x000fc40000410000 */
[----:B------:R-:W-:Y:S02]  /*7c10*/  FMUL.FTZ R145, R145, R142 ;  /* 0x0000008e91917220 */ /* 0x000fe40000410000 */
[----:B------:R-:W-:Y:S02]  /*7c20*/  FMUL.FTZ R230, R107, R226 ;  /* 0x000000e26be67220 */ /* 0x000fe40000410000 */
[----:B------:R-:W-:Y:S02]  /*7c30*/  FFMA.FTZ R45, R232, UR36, R45 ;  /* 0x00000024e82d7c23 */ /* 0x000fe4000801002d */
[----:B------:R-:W-:Y:S01]  /*7c40*/  FMUL.FTZ R44, R139, R44 ;  /* 0x0000002c8b2c7220 */ /* 0x000fe20000410000 */
[----:B------:R-:W-:Y:S01]  /*7c50*/  STS [R39.X4+0x215c], R230 ;  /* 0x00215ce627007388 */ /* 0x000fe20000004800 */
[----:B------:R-:W-:Y:S02]  /*7c60*/  FFMA.FTZ R142, R143, R142, R47 ;  /* 0x0000008e8f8e7223 */ /* 0x000fe4000001002f */
[----:B------:R-:W-:-:S02]  /*7c70*/  FADD.FTZ R226, -R135, R166 ;  /* 0x000000a687e27221 */ /* 0x000fc40000010100 */
[----:B------:R-:W-:Y:S02]  /*7c80*/  FMUL.FTZ R47, R105, R23 ;  /* 0x00000017692f7220 */ /* 0x000fe40000410000 */
[C---:B------:R-:W-:Y:S02]  /*7c90*/  FFMA.FTZ R139, R162.reuse, R159, -R134 ;  /* 0x0000009fa28b7223 */ /* 0x040fe40000010886 */
[----:B------:R-:W-:Y:S02]  /*7ca0*/  FFMA.FTZ R44, R162, R45, R44 ;  /* 0x0000002da22c7223 */ /* 0x000fe4000001002c */
[----:B------:R-:W-:Y:S02]  /*7cb0*/  FMUL.FTZ R45, R167, -R226 ;  /* 0x800000e2a72d7220 */ /* 0x000fe40000410000 */
[----:B------:R-:W-:Y:S02]  /*7cc0*/  FFMA.FTZ R134, R51, -R47, R202 ;  /* 0x8000002f33867223 */ /* 0x000fe400000100ca */
[----:B------:R-:W-:-:S02]  /*7cd0*/  FFMA.FTZ R40, R143, R138, R40 ;  /* 0x0000008a8f287223 */ /* 0x000fc40000010028 */
[----:B------:R-:W-:Y:S02]  /*7ce0*/  FMUL.FTZ R51, R51, R226 ;  /* 0x000000e233337220 */ /* 0x000fe40000410000 */
[----:B------:R-:W-:Y:S02]  /*7cf0*/  FMUL.FTZ R138, R224, UR37 ;  /* 0x00000025e08a7c20 */ /* 0x000fe40008410000 */
[----:B------:R-:W-:Y:S02]  /*7d00*/  FMUL.FTZ R167, R167, -R224 ;  /* 0x800000e0a7a77220 */ /* 0x000fe40000410000 */
[----:B------:R-:W-:Y:S02]  /*7d10*/  FFMA.FTZ R143, R143, R144, -R145 ;  /* 0x000000908f8f7223 */ /* 0x000fe40000010891 */
[----:B------:R-:W-:Y:S02]  /*7d20*/  FFMA.FTZ R45, R168, R224, -R45 ;  /* 0x000000e0a82d7223 */ /* 0x000fe4000001082d */
[----:B------:R-:W-:-:S02]  /*7d30*/  FFMA.FTZ R47, R50, -R47, R204 ;  /* 0x8000002f322f7223 */ /* 0x000fc400000100cc */
[-C--:B------:R-:W-:Y:S02]  /*7d40*/  FMUL.FTZ R162, R226, R23.reuse ;  /* 0x00000017e2a27220 */ /* 0x080fe40000410000 */
[----:B------:R-:W-:Y:S02]  /*7d50*/  FFMA.FTZ R50, R50, R224, R51 ;  /* 0x000000e032327223 */ /* 0x000fe40000010033 */
[----:B------:R-:W-:Y:S02]  /*7d60*/  FMUL.FTZ R144, R224, R23 ;  /* 0x00000017e0907220 */ /* 0x000fe40000410000 */
[C---:B------:R-:W-:Y:S02]  /*7d70*/  FMUL.FTZ R135, R226.reuse, UR37 ;  /* 0x00000025e2877c20 */ /* 0x040fe40008410000 */
[----:B------:R-:W-:Y:S02]  /*7d80*/  FFMA.FTZ R51, R226, UR36, -R138 ;  /* 0x00000024e2337c23 */ /* 0x000fe4000801088a */
[----:B------:R-:W-:-:S02]  /*7d90*/  FFMA.FTZ R168, R168, R226, R167 ;  /* 0x000000e2a8a87223 */ /* 0x000fc400000100a7 */
[----:B------:R-:W-:Y:S02]  /*7da0*/  FADD.FTZ R161, R132, R45 ;  /* 0x0000002d84a17221 */ /* 0x000fe40000010000 */
[C---:B------:R-:W-:Y:S02]  /*7db0*/  FMUL.FTZ R145, R134.reuse, R162 ;  /* 0x000000a286917220 */ /* 0x040fe40000410000 */
[-C--:B------:R-:W-:Y:S02]  /*7dc0*/  FMUL.FTZ R45, R134, R144.reuse ;  /* 0x00000090862d7220 */ /* 0x080fe40000410000 */
[----:B------:R-:W-:Y:S02]  /*7dd0*/  FFMA.FTZ R138, R224, UR36, R135 ;  /* 0x00000024e08a7c23 */ /* 0x000fe40008010087 */
[----:B------:R-:W-:Y:S02]  /*7de0*/  FMUL.FTZ R132, R105, R144 ;  /* 0x0000009069847220 */ /* 0x000fe40000410000 */
[----:B------:R-:W-:-:S02]  /*7df0*/  FMUL.FTZ R51, R134, R51 ;  /* 0x0000003386337220 */ /* 0x000fc40000410000 */
[----:B------:R-:W-:Y:S01]  /*7e00*/  FADD.FTZ R168, -R133, R168 ;  /* 0x000000a885a87221 */ /* 0x000fe20000010100 */
[----:B------:R0:W-:Y:S01]  /*7e10*/  STS [R39.X4+0x2148], R132 ;  /* 0x0021488427007388 */ /* 0x0001e20000004800 */
[----:B------:R-:W-:Y:S02]  /*7e20*/  FFMA.FTZ R145, R47, R144, R145 ;  /* 0x000000902f917223 */ /* 0x000fe40000010091 */
[----:B------:R-:W-:Y:S02]  /*7e30*/  FMUL.FTZ R133, R155, R160 ;  /* 0x000000a09b857220 */ /* 0x000fe40000410000 */
[----:B------:R-:W-:Y:S02]  /*7e40*/  FFMA.FTZ R144, R47, R162, -R45 ;  /* 0x000000a22f907223 */ /* 0x000fe4000001082d */
[----:B------:R-:W-:Y:S02]  /*7e50*/  FMUL.FTZ R45, R155, R222 ;  /* 0x000000de9b2d7220 */ /* 0x000fe40000410000 */
[----:B------:R-:W-:-:S02]  /*7e60*/  FFMA.FTZ R47, R47, R138, R51 ;  /* 0x0000008a2f2f7223 */ /* 0x000fc40000010033 */
[----:B------:R-:W-:Y:S02]  /*7e70*/  FMUL.FTZ R134, R105, R162 ;  /* 0x000000a269867220 */ /* 0x000fe40000410000 */
[----:B------:R-:W-:Y:S02]  /*7e80*/  FMUL.FTZ R135, R155, R192 ;  /* 0x000000c09b877220 */ /* 0x000fe40000410000 */
[----:B------:R-:W-:Y:S01]  /*7e90*/  FMUL.FTZ R51, R169, -R168 ;  /* 0x800000a8a9337220 */ /* 0x000fe20000410000 */
[----:B------:R1:W-:Y:S01]  /*7ea0*/  STS [R39.X4+0x214c], R134 ;  /* 0x00214c8627007388 */ /* 0x0003e20000004800 */
[----:B------:R-:W-:Y:S02]  /*7eb0*/  FFMA.FTZ R155, R157, R192, R133 ;  /* 0x000000c09d9b7223 */ /* 0x000fe40000010085 */
[----:B0-----:R-:W-:Y:S02]  /*7ec0*/  FMUL.FTZ R132, R104, R24 ;  /* 0x0000001868847220 */ /* 0x001fe40000410000 */
[----:B------:R-:W-:-:S02]  /*7ed0*/  FMUL.FTZ R133, R49, R168 ;  /* 0x000000a831857220 */ /* 0x000fc40000410000 */
[----:B------:R-:W-:Y:S02]  /*7ee0*/  FFMA.FTZ R45, R157, R140, R45 ;  /* 0x0000008c9d2d7223 */ /* 0x000fe4000001002d */
[----:B------:R-:W-:Y:S02]  /*7ef0*/  FMUL.FTZ R169, R169, -R161 ;  /* 0x800000a1a9a97220 */ /* 0x000fe40000410000 */
[----:B------:R-:W-:Y:S02]  /*7f00*/  FMUL.FTZ R166, R106, R159 ;  /* 0x0000009f6aa67220 */ /* 0x000fe40000410000 */
[----:B------:R-:W-:Y:S02]  /*7f10*/  FFMA.FTZ R157, R157, R160, -R135 ;  /* 0x000000a09d9d7223 */ /* 0x000fe40000010887 */
[----:B------:R-:W-:Y:S01]  /*7f20*/  FFMA.FTZ R51, R170, R161, -R51 ;  /* 0x000000a1aa337223 */ /* 0x000fe20000010833 */
[----:B------:R-:W-:Y:S01]  /*7f30*/  STS [R39.X4+0x2154], R166 ;  /* 0x002154a627007388 */ /* 0x000fe20000004800 */
[----:B------:R-:W-:-:S02]  /*7f40*/  FMUL.FTZ R138, R161, UR37 ;  /* 0x00000025a18a7c20 */ /* 0x000fc40008410000 */
[----:B------:R-:W-:Y:S02]  /*7f50*/  FFMA.FTZ R135, R49, -R132, R207 ;  /* 0x8000008431877223 */ /* 0x000fe400000100cf */
[----:B------:R-:W-:Y:S02]  /*7f60*/  FMUL.FTZ R159, R168, R24 ;  /* 0x00000018a89f7220 */ /* 0x000fe40000410000 */
[C---:B-1----:R-:W-:Y:S02]  /*7f70*/  FFMA.FTZ R134, R48.reuse, -R132, R205 ;  /* 0x8000008430867223 */ /* 0x042fe400000100cd */
[----:B------:R-:W-:Y:S02]  /*7f80*/  FFMA.FTZ R49, R48, R161, R133 ;  /* 0x000000a130317223 */ /* 0x000fe40000010085 */
[----:B------:R-:W-:Y:S02]  /*7f90*/  FFMA.FTZ R170, R170, R168, R169 ;  /* 0x000000a8aaaa7223 */ /* 0x000fe400000100a9 */
[----:B------:R-:W-:-:S02]  /*7fa0*/  FMUL.FTZ R48, R168, UR37 ;  /* 0x00000025a8307c20 */ /* 0x000fc40008410000 */
[----:B------:R-:W-:Y:S02]  /*7fb0*/  FFMA.FTZ R138, R168, UR36, -R138 ;  /* 0x00000024a88a7c23 */ /* 0x000fe4000801088a */
[----:B------:R-:W-:Y:S02]  /*7fc0*/  FADD.FTZ R132, R130, R51 ;  /* 0x0000003382847221 */ /* 0x000fe40000010000 */
[----:B------:R-:W-:Y:S02]  /*7fd0*/  FMUL.FTZ R51, R161, R24 ;  /* 0x00000018a1337220 */ /* 0x000fe40000410000 */
[----:B------:R-:W-:Y:S02]  /*7fe0*/  FMUL.FTZ R160, R135, R159 ;  /* 0x0000009f87a07220 */ /* 0x000fe40000410000 */
[----:B------:R-:W-:Y:S02]  /*7ff0*/  FFMA.FTZ R133, R161, UR36, R48 ;  /* 0x00000024a1857c23 */ /* 0x000fe40008010030 */
[----:B------:R-:W-:-:S02]  /*8000*/  FADD.FTZ R170, -R131, R170 ;  /* 0x000000aa83aa7221 */ /* 0x000fc40000010100 */
[C---:B------:R-:W-:Y:S02]  /*8010*/  FMUL.FTZ R48, R135.reuse, R138 ;  /* 0x0000008a87307220 */ /* 0x040fe40000410000 */
[-C--:B------:R-:W-:Y:S02]  /*8020*/  FMUL.FTZ R135, R135, R51.reuse ;  /* 0x0000003387877220 */ /* 0x080fe40000410000 */
[-C--:B------:R-:W-:Y:S02]  /*8030*/  FFMA.FTZ R160, R134, R51.reuse, R160 ;  /* 0x0000003386a07223 */ /* 0x080fe400000100a0 */
[----:B------:R-:W-:Y:S02]  /*8040*/  FMUL.FTZ R138, R104, R51 ;  /* 0x00000033688a7220 */ /* 0x000fe40000410000 */
[C---:B------:R-:W-:Y:S02]  /*8050*/  FMUL.FTZ R51, R171.reuse, -R132 ;  /* 0x80000084ab337220 */ /* 0x040fe40000410000 */
[-C--:B------:R-:W-:Y:S01]  /*8060*/  FMUL.FTZ R171, R171, -R170.reuse ;  /* 0x800000aaabab7220 */ /* 0x080fe20000410000 */
[----:B------:R0:W-:Y:S01]  /*8070*/  STS [R39.X4+0x2140], R138 ;  /* 0x0021408a27007388 */ /* 0x0001e20000004800 */
[----:B------:R-:W-:-:S02]  /*8080*/  FFMA.FTZ R130, R172, R170, R51 ;  /* 0x000000aaac827223 */ /* 0x000fc40000010033 */
[----:B------:R-:W-:Y:S02]  /*8090*/  FFMA.FTZ R171, R172, R132, -R171 ;  /* 0x00000084acab7223 */ /* 0x000fe400000108ab */
[----:B------:R-:W-:Y:S02]  /*80a0*/  FADD.FTZ R130, -R129, R130 ;  /* 0x0000008281827221 */ /* 0x000fe40000010100 */
[----:B------:R-:W-:Y:S02]  /*80b0*/  FADD.FTZ R129, R128, R171 ;  /* 0x000000ab80817221 */ /* 0x000fe40000010000 */
[C---:B------:R-:W-:Y:S02]  /*80c0*/  FMUL.FTZ R128, R173.reuse, -R130 ;  /* 0x80000082ad807220 */ /* 0x040fe40000410000 */
[----:B------:R-:W-:Y:S02]  /*80d0*/  FMUL.FTZ R173, R173, -R129 ;  /* 0x80000081adad7220 */ /* 0x000fe40000410000 */
[----:B------:R-:W-:-:S02]  /*80e0*/  FMUL.FTZ R131, R158, R119 ;  /* 0x000000779e837220 */ /* 0x000fc40000410000 */
[----:B------:R-:W-:Y:S02]  /*80f0*/  FFMA.FTZ R162, R174, R130, R173 ;  /* 0x00000082aea27223 */ /* 0x000fe400000100ad */
[----:B------:R-:W-:Y:S01]  /*8100*/  FMUL.FTZ R51, R158, R225 ;  /* 0x000000e19e337220 */ /* 0x000fe20000410000 */
[----:B------:R-:W-:Y:S01]  /*8110*/  IADD3 R225, R150, 0x320, RZ ;  /* 0x0000032096e17810 */ /* 0x000fe20007ffe0ff */
[----:B------:R-:W-:Y:S02]  /*8120*/  FFMA.FTZ R48, R134, R133, R48 ;  /* 0x0000008586307223 */ /* 0x000fe40000010030 */
[-C--:B------:R-:W-:Y:S02]  /*8130*/  FMUL.FTZ R158, R158, R195.reuse ;  /* 0x000000c39e9e7220 */ /* 0x080fe40000410000 */
[----:B------:R-:W-:Y:S02]  /*8140*/  FFMA.FTZ R195, R118, R195, R131 ;  /* 0x000000c376c37223 */ /* 0x000fe40000010083 */
[----:B------:R-:W-:-:S02]  /*8150*/  FMUL.FTZ R133, R111, R29 ;  /* 0x0000001d6f857220 */ /* 0x000fc40000410000 */
[----:B------:R-:W-:Y:S02]  /*8160*/  FFMA.FTZ R131, R174, R129, -R128 ;  /* 0x00000081ae837223 */ /* 0x000fe40000010880 */
[----:B------:R-:W-:Y:S02]  /*8170*/  FADD.FTZ R162, -R127, R162 ;  /* 0x000000a27fa27221 */ /* 0x000fe40000010100 */
[C---:B------:R-:W-:Y:S02]  /*8180*/  FFMA.FTZ R51, R118.reuse, R223, R51 ;  /* 0x000000df76337223 */ /* 0x040fe40000010033 */
[----:B------:R-:W-:Y:S02]  /*8190*/  FFMA.FTZ R158, R118, R119, -R158 ;  /* 0x00000077769e7223 */ /* 0x000fe4000001089e */
[C---:B------:R-:W-:Y:S02]  /*81a0*/  FFMA.FTZ R118, R55.reuse, -R133, R208 ;  /* 0x8000008537767223 */ /* 0x040fe400000100d0 */
[----:B------:R-:W-:-:S02]  /*81b0*/  FMUL.FTZ R119, R55, R170 ;  /* 0x000000aa37777220 */ /* 0x000fc40000410000 */
[----:B0-----:R-:W-:Y:S02]  /*81c0*/  FADD.FTZ R138, R126, R131 ;  /* 0x000000837e8a7221 */ /* 0x001fe40000010000 */
[C---:B------:R-:W-:Y:S02]  /*81d0*/  FMUL.FTZ R55, R175.reuse, -R162 ;  /* 0x800000a2af377220 */ /* 0x040fe40000410000 */
[C---:B------:R-:W-:Y:S02]  /*81e0*/  FFMA.FTZ R133, R54.reuse, -R133, R206 ;  /* 0x8000008536857223 */ /* 0x040fe400000100ce */
[----:B------:R-:W-:Y:S02]  /*81f0*/  FMUL.FTZ R175, R175, -R138 ;  /* 0x8000008aafaf7220 */ /* 0x000fe40000410000 */
[----:B------:R-:W-:Y:S02]  /*8200*/  FFMA.FTZ R54, R54, R132, R119 ;  /* 0x0000008436367223 */ /* 0x000fe40000010077 */
[----:B------:R-:W-:-:S02]  /*8210*/  FFMA.FTZ R55, R176, R138, -R55 ;  /* 0x0000008ab0377223 */ /* 0x000fc40000010837 */
        /* <DEDUP_REMOVED lines=9> */
[C---:B------:R-:W-:Y:S02]  /*82b0*/  FMUL.FTZ R161, R118.reuse, R126 ;  /* 0x0000007e76a17220 */ /* 0x040fe40000410000 */
[C---:B------:R-:W-:Y:S02]  /*82c0*/  FMUL.FTZ R127, R118.reuse, R127 ;  /* 0x0000007f767f7220 */ /* 0x040fe40000410000 */
[----:B------:R-:W-:-:S02]  /*82d0*/  FMUL.FTZ R163, R118, R132 ;  /* 0x0000008476a37220 */ /* 0x000fc40000410000 */
[C---:B------:R-:W-:Y:S02]  /*82e0*/  FMUL.FTZ R118, R177.reuse, -R55 ;  /* 0x80000037b1767220 */ /* 0x040fe40000410000 */
        /* <DEDUP_REMOVED lines=8> */
[----:B------:R-:W-:Y:S02]  /*8370*/  FFMA.FTZ R116, R133, R124, R127 ;  /* 0x0000007c85747223 */ /* 0x000fe4000001007f */
[C---:B------:R-:W-:Y:S02]  /*8380*/  FFMA.FTZ R127, R186.reuse, R122, -R123 ;  /* 0x0000007aba7f7223 */ /* 0x040fe4000001087b */
[----:B------:R-:W-:-:S02]  /*8390*/  FFMA.FTZ R186, R186, R118, R181 ;  /* 0x00000076baba7223 */ /* 0x000fc400000100b5 */
[----:B------:R-:W-:Y:S02]  /*83a0*/  FMUL.FTZ R124, R110, R30 ;  /* 0x0000001e6e7c7220 */ /* 0x000fe40000410000 */
[----:B------:R-:W-:Y:S02]  /*83b0*/  FADD.FTZ R121, -R121, R186 ;  /* 0x000000ba79797221 */ /* 0x000fe40000010100 */
[----:B------:R-:W-:Y:S02]  /*83c0*/  FADD.FTZ R127, R120, R127 ;  /* 0x0000007f787f7221 */ /* 0x000fe40000010000 */
[-C--:B------:R-:W-:Y:S02]  /*83d0*/  FMUL.FTZ R128, R111, R126.reuse ;  /* 0x0000007e6f807220 */ /* 0x080fe40000410000 */
[----:B------:R-:W-:Y:S02]  /*83e0*/  FFMA.FTZ R163, R133, R126, -R163 ;  /* 0x0000007e85a37223 */ /* 0x000fe400000108a3 */
[----:B------:R-:W-:Y:S01]  /*83f0*/  FMUL.FTZ R120, R187, -R121 ;  /* 0x80000079bb787220 */ /* 0x000fe20000410000 */
[----:B------:R0:W-:Y:S01]  /*8400*/  STS [R39.X4+0x213c], R128 ;  /* 0x00213c8027007388 */ /* 0x0001e20000004800 */
[----:B------:R-:W-:-:S02]  /*8410*/  FFMA.FTZ R126, R53, -R124, R211 ;  /* 0x8000007c357e7223 */ /* 0x000fc400000100d3 */
[----:B------:R-:W-:Y:S02]  /*8420*/  FMUL.FTZ R53, R53, R130 ;  /* 0x0000008235357220 */ /* 0x000fe40000410000 */
[----:B------:R-:W-:Y:S02]  /*8430*/  FFMA.FTZ R117, R146, R117, R119 ;  /* 0x0000007592757223 */ /* 0x000fe40000010077 */
[----:B------:R-:W-:Y:S02]  /*8440*/  FMUL.FTZ R187, R187, -R127 ;  /* 0x8000007fbbbb7220 */ /* 0x000fe40000410000 */
[----:B------:R-:W-:Y:S02]  /*8450*/  FMUL.FTZ R140, R104, R159 ;  /* 0x0000009f688c7220 */ /* 0x000fe40000410000 */
[----:B------:R-:W-:Y:S02]  /*8460*/  FMUL.FTZ R119, R153, R156 ;  /* 0x0000009c99777220 */ /* 0x000fe40000410000 */
[----:B------:R-:W-:Y:S01]  /*8470*/  FFMA.FTZ R131, R188, R127, -R120 ;  /* 0x0000007fbc837223 */ /* 0x000fe20000010878 */
[----:B------:R-:W-:Y:S01]  /*8480*/  STS [R39.X4+0x2144], R140 ;  /* 0x0021448c27007388 */ /* 0x000fe20000004800 */
[----:B------:R-:W-:-:S02]  /*8490*/  FFMA.FTZ R159, R134, R159, -R135 ;  /* 0x0000009f869f7223 */ /* 0x000fc40000010887 */
[----:B------:R-:W-:Y:S02]  /*84a0*/  FMUL.FTZ R153, R153, R178 ;  /* 0x000000b299997220 */ /* 0x000fe40000410000 */
[----:B------:R-:W-:Y:S02]  /*84b0*/  FMUL.FTZ R120, R130, UR37 ;  /* 0x0000002582787c20 */ /* 0x000fe40008410000 */
[C---:B------:R-:W-:Y:S02]  /*84c0*/  FFMA.FTZ R166, R52.reuse, -R124, R209 ;  /* 0x8000007c34a67223 */ /* 0x040fe400000100d1 */
[----:B------:R-:W-:Y:S02]  /*84d0*/  FFMA.FTZ R53, R52, R129, R53 ;  /* 0x0000008134357223 */ /* 0x000fe40000010035 */
[----:B------:R-:W-:Y:S02]  /*84e0*/  FMUL.FTZ R135, R130, R30 ;  /* 0x0000001e82877220 */ /* 0x000fe40000410000 */
[----:B------:R-:W-:-:S02]  /*84f0*/  FFMA.FTZ R52, R188, R121, R187 ;  /* 0x00000079bc347223 */ /* 0x000fc400000100bb */
[----:B------:R-:W-:Y:S02]  /*8500*/  FFMA.FTZ R161, R133, R132, R161 ;  /* 0x0000008485a17223 */ /* 0x000fe400000100a1 */
[C---:B------:R-:W-:Y:S02]  /*8510*/  FFMA.FTZ R119, R146.reuse, R178, R119 ;  /* 0x000000b292777223 */ /* 0x040fe40000010077 */
[----:B------:R-:W-:Y:S02]  /*8520*/  FFMA.FTZ R123, R146, R156, -R153 ;  /* 0x0000009c927b7223 */ /* 0x000fe40000010899 */
[C---:B------:R-:W-:Y:S02]  /*8530*/  FMUL.FTZ R133, R129.reuse, UR37 ;  /* 0x0000002581857c20 */ /* 0x040fe40008410000 */
[C---:B------:R-:W-:Y:S02]  /*8540*/  FFMA.FTZ R175, R129.reuse, UR36, R120 ;  /* 0x0000002481af7c23 */ /* 0x040fe40008010078 */
[----:B------:R-:W-:-:S02]  /*8550*/  FMUL.FTZ R129, R129, R30 ;  /* 0x0000001e81817220 */ /* 0x000fc40000410000 */
[----:B------:R-:W-:Y:S02]  /*8560*/  FMUL.FTZ R146, R126, R135 ;  /* 0x000000877e927220 */ /* 0x000fe40000410000 */
[----:B------:R-:W-:Y:S02]  /*8570*/  FADD.FTZ R52, -R147, R52 ;  /* 0x0000003493347221 */ /* 0x000fe40000010100 */
[----:B------:R-:W-:Y:S02]  /*8580*/  FADD.FTZ R152, R152, R131 ;  /* 0x0000008398987221 */ /* 0x000fe40000010000 */
[-C--:B------:R-:W-:Y:S02]  /*8590*/  FMUL.FTZ R147, R126, R129.reuse ;  /* 0x000000817e937220 */ /* 0x080fe40000410000 */
[-C--:B------:R-:W-:Y:S02]  /*85a0*/  FFMA.FTZ R146, R166, R129.reuse, R146 ;  /* 0x00000081a6927223 */ /* 0x080fe40000010092 */
[----:B------:R-:W-:-:S02]  /*85b0*/  FMUL.FTZ R124, R110, R129 ;  /* 0x000000816e7c7220 */ /* 0x000fc40000410000 */
[C---:B------:R-:W-:Y:S02]  /*85c0*/  FMUL.FTZ R129, R189.reuse, -R52 ;  /* 0x80000034bd817220 */ /* 0x040fe40000410000 */
[-C--:B------:R-:W-:Y:S01]  /*85d0*/  FMUL.FTZ R189, R189, -R152.reuse ;  /* 0x80000098bdbd7220 */ /* 0x080fe20000410000 */
[----:B------:R-:W-:Y:S01]  /*85e0*/  STS [R39.X4+0x2130], R124 ;  /* 0x0021307c27007388 */ /* 0x000fe20000004800 */
[C---:B------:R-:W-:Y:S02]  /*85f0*/  FFMA.FTZ R129, R190.reuse, R152, -R129 ;  /* 0x00000098be817223 */ /* 0x040fe40000010881 */
[----:B------:R-:W-:Y:S02]  /*8600*/  FFMA.FTZ R190, R190, R52, R189 ;  /* 0x00000034bebe7223 */ /* 0x000fe400000100bd */
[----:B------:R-:W-:Y:S02]  /*8610*/  FFMA.FTZ R133, R130, UR36, -R133 ;  /* 0x0000002482857c23 */ /* 0x000fe40008010885 */
[----:B------:R-:W-:-:S02]  /*8620*/  FADD.FTZ R129, R182, R129 ;  /* 0x00000081b6817221 */ /* 0x000fc40000010000 */
[----:B------:R-:W-:Y:S02]  /*8630*/  FMUL.FTZ R120, R112, R28 ;  /* 0x0000001c70787220 */ /* 0x000fe40000410000 */
[----:B------:R-:W-:Y:S02]  /*8640*/  FMUL.FTZ R132, R111, R132 ;  /* 0x000000846f847220 */ /* 0x000fe40000410000 */
[----:B------:R-:W-:Y:S02]  /*8650*/  FADD.FTZ R183, -R183, R190 ;  /* 0x000000beb7b77221 */ /* 0x000fe40000010100 */
[----:B------:R-:W-:Y:S01]  /*8660*/  FMUL.FTZ R168, R126, R133 ;  /* 0x000000857ea87220 */ /* 0x000fe20000410000 */
[----:B------:R1:W-:Y:S01]  /*8670*/  STS [R39.X4+0x2138], R132 ;  /* 0x0021388427007388 */ /* 0x0003e20000004800 */
[----:B------:R-:W-:Y:S02]  /*8680*/  FMUL.FTZ R131, R113, R27 ;  /* 0x0000001b71837220 */ /* 0x000fe40000410000 */
[----:B------:R-:W-:-:S02]  /*8690*/  FFMA.FTZ R133, R65, -R120, R221 ;  /* 0x8000007841857223 */ /* 0x000fc400000100dd */
[-C--:B------:R-:W-:Y:S02]  /*86a0*/  FMUL.FTZ R165, R129, R28.reuse ;  /* 0x0000001c81a57220 */ /* 0x080fe40000410000 */
[----:B------:R-:W-:Y:S02]  /*86b0*/  FMUL.FTZ R153, R183, R28 ;  /* 0x0000001cb7997220 */ /* 0x000fe40000410000 */
[----:B0-----:R-:W-:Y:S02]  /*86c0*/  FMUL.FTZ R128, R114, R26 ;  /* 0x0000001a72807220 */ /* 0x001fe40000410000 */
[-C--:B-1----:R-:W-:Y:S02]  /*86d0*/  FFMA.FTZ R132, R66, -R131.reuse, R220 ;  /* 0x8000008342847223 */ /* 0x082fe400000100dc */
[----:B------:R-:W-:Y:S02]  /*86e0*/  FFMA.FTZ R134, R64, -R120, R185 ;  /* 0x8000007840867223 */ /* 0x000fe400000100b9 */
[----:B------:R-:W-:-:S02]  /*86f0*/  FFMA.FTZ R131, R67, -R131, R218 ;  /* 0x8000008343837223 */ /* 0x000fc400000100da */
[----:B------:R-:W-:Y:S02]  /*8700*/  FMUL.FTZ R164, R152, R27 ;  /* 0x0000001b98a47220 */ /* 0x000fe40000410000 */
[C---:B------:R-:W-:Y:S02]  /*8710*/  FMUL.FTZ R124, R133.reuse, R165 ;  /* 0x000000a5857c7220 */ /* 0x040fe40000410000 */
[----:B------:R-:W-:Y:S02]  /*8720*/  FMUL.FTZ R156, R52, R27 ;  /* 0x0000001b349c7220 */ /* 0x000fe40000410000 */
[----:B------:R-:W-:Y:S02]  /*8730*/  FMUL.FTZ R120, R133, R153 ;  /* 0x0000009985787220 */ /* 0x000fe40000410000 */
[-C--:B------:R-:W-:Y:S02]  /*8740*/  FFMA.FTZ R130, R60, -R128.reuse, R217 ;  /* 0x800000803c827223 */ /* 0x080fe400000100d9 */
[----:B------:R-:W-:-:S02]  /*8750*/  FFMA.FTZ R128, R61, -R128, R219 ;  /* 0x800000803d807223 */ /* 0x000fc400000100db */
[----:B------:R-:W-:Y:S02]  /*8760*/  FMUL.FTZ R169, R127, R26 ;  /* 0x0000001a7fa97220 */ /* 0x000fe40000410000 */
[C---:B------:R-:W-:Y:S02]  /*8770*/  FMUL.FTZ R171, R131.reuse, R164 ;  /* 0x000000a483ab7220 */ /* 0x040fe40000410000 */
[----:B------:R-:W-:Y:S02]  /*8780*/  FFMA.FTZ R124, R134, R153, -R124 ;  /* 0x00000099867c7223 */ /* 0x000fe4000001087c */
[-C--:B------:R-:W-:Y:S02]  /*8790*/  FMUL.FTZ R126, R110, R135.reuse ;  /* 0x000000876e7e7220 */ /* 0x080fe40000410000 */
[----:B------:R-:W-:Y:S02]  /*87a0*/  FFMA.FTZ R147, R166, R135, -R147 ;  /* 0x00000087a6937223 */ /* 0x000fe40000010893 */
[----:B------:R-:W-:Y:S01]  /*87b0*/  FMUL.FTZ R135, R131, R156 ;  /* 0x0000009c83877220 */ /* 0x000fe20000410000 */
[----:B------:R0:W-:Y:S01]  /*87c0*/  STS [R39.X4+0x2134], R126 ;  /* 0x0021347e27007388 */ /* 0x0001e20000004800 */
[----:B------:R-:W-:-:S02]  /*87d0*/  FFMA.FTZ R120, R134, R165, R120 ;  /* 0x000000a586787223 */ /* 0x000fc40000010078 */
[----:B------:R-:W-:Y:S02]  /*87e0*/  FMUL.FTZ R167, R121, R26 ;  /* 0x0000001a79a77220 */ /* 0x000fe40000410000 */
[----:B------:R-:W-:Y:S02]  /*87f0*/  FFMA.FTZ R171, R132, R156, -R171 ;  /* 0x0000009c84ab7223 */ /* 0x000fe400000108ab */
[----:B------:R-:W-:Y:S02]  /*8800*/  FADD.FTZ R124, RZ, R124 ;  /* 0x0000007cff7c7221 */ /* 0x000fe40000010000 */
[----:B------:R-:W-:Y:S02]  /*8810*/  FMUL.FTZ R140, R128, R169 ;  /* 0x000000a9808c7220 */ /* 0x000fe40000410000 */
[----:B------:R-:W-:Y:S02]  /*8820*/  FFMA.FTZ R135, R132, R164, R135 ;  /* 0x000000a484877223 */ /* 0x000fe40000010087 */
[----:B------:R-:W-:-:S02]  /*8830*/  FADD.FTZ R120, RZ, R120 ;  /* 0x00000078ff787221 */ /* 0x000fc40000010000 */
[-C--:B0-----:R-:W-:Y:S02]  /*8840*/  FMUL.FTZ R126, R128, R167.reuse ;  /* 0x000000a7807e7220 */ /* 0x081fe40000410000 */
[----:B------:R-:W-:Y:S02]  /*8850*/  FADD.FTZ R124, R124, R171 ;  /* 0x000000ab7c7c7221 */ /* 0x000fe40000010000 */
[----:B------:R-:W-:Y:S02]  /*8860*/  FFMA.FTZ R173, R130, R167, -R140 ;  /* 0x000000a782ad7223 */ /* 0x000fe4000001088c */
[----:B------:R-:W-:Y:S02]  /*8870*/  FMUL.FTZ R171, R115, R25 ;  /* 0x0000001973ab7220 */ /* 0x000fe40000410000 */
[----:B------:R-:W-:Y:S02]  /*8880*/  FADD.FTZ R120, R120, R135 ;  /* 0x0000008778787221 */ /* 0x000fe40000010000 */
[----:B------:R-:W-:-:S02]  /*8890*/  FFMA.FTZ R135, R130, R169, R126 ;  /* 0x000000a982877223 */ /* 0x000fc4000001007e */
[----:B------:R-:W-:Y:S02]  /*88a0*/  FFMA.FTZ R126, R166, R175, R168 ;  /* 0x000000afa67e7223 */ /* 0x000fe400000100a8 */
[----:B------:R-:W-:Y:S02]  /*88b0*/  FADD.FTZ R173, R124, R173 ;  /* 0x000000ad7cad7221 */ /* 0x000fe40000010000 */
[----:B------:R-:W-:Y:S02]  /*88c0*/  FFMA.FTZ R124, R63, -R171, R214 ;  /* 0x800000ab3f7c7223 */ /* 0x000fe400000100d6 */
[-C--:B------:R-:W-:Y:S02]  /*88d0*/  FMUL.FTZ R175, R122, R25.reuse ;  /* 0x000000197aaf7220 */ /* 0x080fe40000410000 */
[----:B------:R-:W-:Y:S02]  /*88e0*/  FADD.FTZ R166, R120, R135 ;  /* 0x0000008778a67221 */ /* 0x000fe40000010000 */
[----:B------:R-:W-:-:S02]  /*88f0*/  FMUL.FTZ R177, R118, R25 ;  /* 0x0000001976b17220 */ /* 0x000fc40000410000 */
[----:B------:R-:W-:Y:S02]  /*8900*/  FFMA.FTZ R120, R62, -R171, R216 ;  /* 0x800000ab3e787223 */ /* 0x000fe400000100d8 */
[C---:B------:R-:W-:Y:S02]  /*8910*/  FMUL.FTZ R168, R124.reuse, R175 ;  /* 0x000000af7ca87220 */ /* 0x040fe40000410000 */
[----:B------:R-:W-:Y:S02]  /*8920*/  FMUL.FTZ R135, R109, R31 ;  /* 0x0000001f6d877220 */ /* 0x000fe40000410000 */
[-C--:B------:R-:W-:Y:S02]  /*8930*/  FMUL.FTZ R140, R124, R177.reuse ;  /* 0x000000b17c8c7220 */ /* 0x080fe40000410000 */
[----:B------:R-:W-:Y:S02]  /*8940*/  FFMA.FTZ R168, R120, R177, -R168 ;  /* 0x000000b178a87223 */ /* 0x000fe400000108a8 */
[----:B------:R-:W-:-:S02]  /*8950*/  FMUL.FTZ R171, R59, R162 ;  /* 0x000000a23bab7220 */ /* 0x000fc40000410000 */
[----:B------:R-:W-:Y:S02]  /*8960*/  FFMA.FTZ R174, R59, -R135, R212 ;  /* 0x800000873bae7223 */ /* 0x000fe400000100d4 */
[----:B------:R-:W-:Y:S02]  /*8970*/  FFMA.FTZ R59, R120, R175, R140 ;  /* 0x000000af783b7223 */ /* 0x000fe4000001008c */
[----:B------:R-:W-:Y:S02]  /*8980*/  FADD.FTZ R168, R173, R168 ;  /* 0x000000a8ada87221 */ /* 0x000fe40000010000 */
[C---:B------:R-:W-:Y:S02]  /*8990*/  FFMA.FTZ R172, R58.reuse, -R135, R210 ;  /* 0x800000873aac7223 */ /* 0x040fe400000100d2 */
[----:B------:R-:W-:Y:S02]  /*89a0*/  FFMA.FTZ R140, R58, R138, R171 ;  /* 0x0000008a3a8c7223 */ /* 0x000fe400000100ab */
[----:B------:R-:W-:-:S02]  /*89b0*/  FMUL.FTZ R173, R138, UR37 ;  /* 0x000000258aad7c20 */ /* 0x000fc40008410000 */
[----:B------:R-:W-:Y:S02]  /*89c0*/  FMUL.FTZ R58, R108, R32 ;  /* 0x000000206c3a7220 */ /* 0x000fe40000410000 */
[----:B------:R-:W-:Y:S02]  /*89d0*/  FADD.FTZ R166, R166, R59 ;  /* 0x0000003ba6a67221 */ /* 0x000fe40000010000 */
[C---:B------:R-:W-:Y:S02]  /*89e0*/  FMUL.FTZ R171, R162.reuse, UR37 ;  /* 0x00000025a2ab7c20 */ /* 0x040fe40008410000 */
[C---:B------:R-:W-:Y:S02]  /*89f0*/  FFMA.FTZ R173, R162.reuse, UR36, -R173 ;  /* 0x00000024a2ad7c23 */ /* 0x040fe400080108ad */
[----:B------:R-:W-:Y:S02]  /*8a00*/  FMUL.FTZ R189, R162, R31 ;  /* 0x0000001fa2bd7220 */ /* 0x000fe40000410000 */
[----:B------:R-:W-:-:S02]  /*8a10*/  FFMA.FTZ R135, R56, -R58, R213 ;  /* 0x8000003a38877223 */ /* 0x000fc400000100d5 */
[----:B------:R-:W-:Y:S02]  /*8a20*/  FFMA.FTZ R59, R57, -R58, R215 ;  /* 0x8000003a393b7223 */ /* 0x000fe400000100d7 */
[-C--:B------:R-:W-:Y:S02]  /*8a30*/  FMUL.FTZ R162, R125, R32.reuse ;  /* 0x000000207da27220 */ /* 0x080fe40000410000 */
[----:B------:R-:W-:Y:S02]  /*8a40*/  FMUL.FTZ R58, R55, R32 ;  /* 0x00000020373a7220 */ /* 0x000fe40000410000 */
[C---:B------:R-:W-:Y:S02]  /*8a50*/  FFMA.FTZ R181, R138.reuse, UR36, R171 ;  /* 0x000000248ab57c23 */ /* 0x040fe400080100ab */
[----:B------:R-:W-:Y:S02]  /*8a60*/  FMUL.FTZ R187, R138, R31 ;  /* 0x0000001f8abb7220 */ /* 0x000fe40000410000 */
[----:B------:R-:W-:-:S02]  /*8a70*/  FMUL.FTZ R138, R59, R162 ;  /* 0x000000a23b8a7220 */ /* 0x000fc40000410000 */
[-C--:B------:R-:W-:Y:S02]  /*8a80*/  FMUL.FTZ R170, R59, R58.reuse ;  /* 0x0000003a3baa7220 */ /* 0x080fe40000410000 */
[C---:B------:R-:W-:Y:S02]  /*8a90*/  FMUL.FTZ R178, R174.reuse, R189 ;  /* 0x000000bdaeb27220 */ /* 0x040fe40000410000 */
[C---:B------:R-:W-:Y:S02]  /*8aa0*/  FMUL.FTZ R176, R174.reuse, R173 ;  /* 0x000000adaeb07220 */ /* 0x040fe40000410000 */
[C---:B------:R-:W-:Y:S02]  /*8ab0*/  FFMA.FTZ R171, R135.reuse, R58, R138 ;  /* 0x0000003a87ab7223 */ /* 0x040fe4000001008a */
[----:B------:R-:W-:Y:S02]  /*8ac0*/  FMUL.FTZ R174, R174, R187 ;  /* 0x000000bbaeae7220 */ /* 0x000fe40000410000 */
[----:B------:R-:W-:-:S02]  /*8ad0*/  FFMA.FTZ R173, R135, R162, -R170 ;  /* 0x000000a287ad7223 */ /* 0x000fc400000108aa */
[----:B------:R-:W-:Y:S02]  /*8ae0*/  FFMA.FTZ R223, R172, R187, R178 ;  /* 0x000000bbacdf7223 */ /* 0x000fe400000100b2 */
[----:B------:R-:W-:Y:S02]  /*8af0*/  FADD.FTZ R166, R166, R171 ;  /* 0x000000aba6a67221 */ /* 0x000fe40000010000 */
[----:B------:R-:W-:Y:S01]  /*8b00*/  FADD.FTZ R168, R168, R173 ;  /* 0x000000ada8a87221 */ /* 0x000fe20000010000 */
[----:B------:R-:W-:Y:S01]  /*8b10*/  IADD3 R173, R150, 0x120, RZ ;  /* 0x0000012096ad7810 */ /* 0x000fe20007ffe0ff */
[----:B------:R-:W-:Y:S02]  /*8b20*/  FFMA.FTZ R171, R172, R189, -R174 ;  /* 0x000000bdacab7223 */ /* 0x000fe400000108ae */
[----:B------:R-:W-:Y:S01]  /*8b30*/  FADD.FTZ R223, R166, R223 ;  /* 0x000000dfa6df7221 */ /* 0x000fe20000010000 */
[-C--:B------:R-:W-:Y:S01]  /*8b40*/  LEA.HI.SX32 R173, R173, R150.reuse, 0x1b ;  /* 0x00000096adad7211 */ /* 0x080fe200078fdaff */
[----:B------:R-:W-:Y:S01]  /*8b50*/  FADD.FTZ R168, R168, R171 ;  /* 0x000000aba8a87221 */ /* 0x000fe20000010000 */
[C---:B------:R-:W-:Y:S01]  /*8b60*/  IADD3 R171, R150.reuse, 0x160, RZ ;  /* 0x0000016096ab7810 */ /* 0x040fe20007ffe0ff */
[----:B------:R-:W-:Y:S01]  /*8b70*/  FADD.FTZ R146, R223, R146 ;  /* 0x00000092df927221 */ /* 0x000fe20000010000 */
[----:B------:R-:W-:Y:S01]  /*8b80*/  IADD3 R223, R150, 0x300, RZ ;  /* 0x0000030096df7810 */ /* 0x000fe20007ffe0ff */
[----:B------:R-:W-:Y:S01]  /*8b90*/  FADD.FTZ R166, R168, R147 ;  /* 0x00000093a8a67221 */ /* 0x000fe20000010000 */
[----:B------:R-:W-:Y:S01]  /*8ba0*/  IADD3 R147, R150, 0x140, RZ ;  /* 0x0000014096937810 */ /* 0x000fe20007ffe0ff */
[----:B------:R-:W-:Y:S01]  /*8bb0*/  FADD.FTZ R161, R146, R161 ;  /* 0x000000a192a17221 */ /* 0x000fe20000010000 */
[-C--:B------:R-:W-:Y:S01]  /*8bc0*/  LEA.HI.SX32 R171, R171, R150.reuse, 0x1b ;  /* 0x00000096abab7211 */ /* 0x080fe200078fdaff */
        /* <DEDUP_REMOVED lines=10> */
[----:B------:R-:W-:-:S02]  /*8c70*/  FADD.FTZ R141, R160, R141 ;  /* 0x0000008da08d7221 */ /* 0x000fc40000010000 */
[----:B------:R-:W-:Y:S01]  /*8c80*/  FADD.FTZ R144, R144, R139 ;  /* 0x0000008b90907221 */ /* 0x000fe20000010000 */
[----:B------:R-:W-:Y:S01]  /*8c90*/  IADD3 R139, R150, 0x60, RZ ;  /* 0x00000060968b7810 */ /* 0x000fe20007ffe0ff */
[----:B------:R-:W-:Y:S02]  /*8ca0*/  FMUL.FTZ R58, R108, R58 ;  /* 0x0000003a6c3a7220 */ /* 0x000fe40000410000 */
[----:B------:R-:W-:Y:S01]  /*8cb0*/  FADD.FTZ R141, R141, R136 ;  /* 0x000000888d8d7221 */ /* 0x000fe20000010000 */
[----:B------:R-:W-:Y:S01]  /*8cc0*/  LEA.HI.SX32 R180, R139, R150, 0x1b ;  /* 0x000000968bb47211 */ /* 0x000fe200078fdaff */
[----:B------:R-:W-:Y:S01]  /*8cd0*/  FADD.FTZ R144, R144, R137 ;  /* 0x0000008990907221 */ /* 0x000fe20000010000 */
[----:B------:R0:W-:Y:S01]  /*8ce0*/  STS [R39.X4+0x2120], R58 ;  /* 0x0021203a27007388 */ /* 0x0001e20000004800 */
[----:B------:R-:W-:Y:S01]  /*8cf0*/  FMUL.FTZ R168, R108, R162 ;  /* 0x000000a26ca87220 */ /* 0x000fe20000410000 */
[C---:B------:R-:W-:Y:S01]  /*8d00*/  IADD3 R137, R150.reuse, 0x20, RZ ;  /* 0x0000002096897810 */ /* 0x040fe20007ffe0ff */
[----:B------:R-:W-:Y:S01]  /*8d10*/  FADD.FTZ R136, R141, R142 ;  /* 0x0000008e8d887221 */ /* 0x000fe20000010000 */
[----:B------:R-:W-:Y:S01]  /*8d20*/  IADD3 R141, R150, 0x80, RZ ;  /* 0x00000080968d7810 */ /* 0x000fe20007ffe0ff */
[----:B------:R-:W-:Y:S01]  /*8d30*/  FADD.FTZ R160, R144, R143 ;  /* 0x0000008f90a07221 */ /* 0x000fe20000010000 */
[----:B------:R-:W-:Y:S01]  /*8d40*/  STS [R39.X4+0x2124], R168 ;  /* 0x002124a827007388 */ /* 0x000fe20000004800 */
[C---:B------:R-:W-:Y:S01]  /*8d50*/  FMUL.FTZ R170, R109.reuse, R187 ;  /* 0x000000bb6daa7220 */ /* 0x040fe20000410000 */
[C---:B------:R-:W-:Y:S01]  /*8d60*/  IADD3 R143, R150.reuse, 0xc0, RZ ;  /* 0x000000c0968f7810 */ /* 0x040fe20007ffe0ff */
[----:B------:R-:W-:Y:S01]  /*8d70*/  FMUL.FTZ R174, R109, R189 ;  /* 0x000000bd6dae7220 */ /* 0x000fe20000410000 */
[C---:B------:R-:W-:Y:S01]  /*8d80*/  IADD3 R187, R150.reuse, 0x2a0, RZ ;  /* 0x000002a096bb7810 */ /* 0x040fe20007ffe0ff */
[C---:B------:R-:W-:Y:S01]  /*8d90*/  FMUL.FTZ R162, R115.reuse, R175 ;  /* 0x000000af73a27220 */ /* 0x040fe20000410000 */
[----:B------:R-:W-:Y:S01]  /*8da0*/  STS [R39.X4+0x2128], R170 ;  /* 0x002128aa27007388 */ /* 0x000fe20000004800 */
[----:B------:R-:W-:Y:S01]  /*8db0*/  FMUL.FTZ R166, R115, R177 ;  /* 0x000000b173a67220 */ /* 0x000fe20000410000 */
[----:B------:R-:W-:Y:S01]  /*8dc0*/  IADD3 R177, R150, 0xa0, RZ ;  /* 0x000000a096b17810 */ /* 0x000fe20007ffe0ff */
[C---:B0-----:R-:W-:Y:S01]  /*8dd0*/  FMUL.FTZ R58, R114.reuse, R169 ;  /* 0x000000a9723a7220 */ /* 0x041fe20000410000 */
        /* <DEDUP_REMOVED lines=15> */
[----:B------:R-:W-:Y:S01]  /*8ed0*/  FFMA.FTZ R138, R172, R181, R176 ;  /* 0x000000b5ac8a7223 */ /* 0x000fe200000100b0 */
[----:B------:R-:W-:Y:S01]  /*8ee0*/  STS [R39.X4+0x2114], R146 ;  /* 0x0021149227007388 */ /* 0x000fe20000004800 */
[----:B------:R-:W-:Y:S01]  /*8ef0*/  FADD.FTZ R136, R136, R195 ;  /* 0x000000c388887221 */ /* 0x000fe20000010000 */
[----:B------:R-:W-:Y:S01]  /*8f00*/  IADD3 R181, R150, 0x40, RZ ;  /* 0x0000004096b57810 */ /* 0x000fe20007ffe0ff */
[----:B------:R-:W-:Y:S01]  /*8f10*/  FMUL.FTZ R160, R16, R185 ;  /* 0x000000b910a07220 */ /* 0x000fe20000410000 */
[----:B------:R-:W-:Y:S01]  /*8f20*/  STS [R39.X4+0x2108], R164 ;  /* 0x002108a427007388 */ /* 0x000fe20000004800 */
[C---:B------:R-:W-:Y:S01]  /*8f30*/  IADD3 R165, R150.reuse, 0x240, RZ ;  /* 0x0000024096a57810 */ /* 0x040fe20007ffe0ff */
[----:B0-----:R-:W-:Y:S01]  /*8f40*/  FADD.FTZ R58, R157, R158 ;  /* 0x0000009e9d3a7221 */ /* 0x001fe20000010000 */
[C---:B------:R-:W-:Y:S01]  /*8f50*/  IADD3 R157, R150.reuse, 0x1c0, RZ ;  /* 0x000001c0969d7810 */ /* 0x040fe20007ffe0ff */
[----:B------:R0:W-:Y:S01]  /*8f60*/  STS [R39.X4+0x210c], R156 ;  /* 0x00210c9c27007388 */ /* 0x0001e20000004800 */
[----:B------:R-:W-:Y:S01]  /*8f70*/  IADD3 R189, R150, 0x2c0, RZ ;  /* 0x000002c096bd7810 */ /* 0x000fe20007ffe0ff */
[----:B------:R-:W-:Y:S01]  /*8f80*/  FFMA.FTZ R158, -R14, R219, -RZ ;  /* 0x000000db0e9e7223 */ /* 0x000fe200000109ff */
[----:B------:R-:W-:Y:S01]  /*8f90*/  IADD3 R195, R150, 0x2e0, RZ ;  /* 0x000002e096c37810 */ /* 0x000fe20007ffe0ff */
[----:B------:R-:W-:Y:S01]  /*8fa0*/  STS [R39.X4+0x2100], R142 ;  /* 0x0021008e27007388 */ /* 0x000fe20000004800 */
[----:B------:R-:W-:Y:S01]  /*8fb0*/  LEA.HI.SX32 R182, R137, R150, 0x1b ;  /* 0x0000009689b67211 */ /* 0x000fe200078fdaff */
[----:B------:R-:W-:Y:S01]  /*8fc0*/  FFMA.FTZ R218, -R15, R218, -RZ ;  /* 0x000000da0fda7223 */ /* 0x000fe200000109ff */
[-C--:B------:R-:W-:Y:S01]  /*8fd0*/  LEA.HI.SX32 R178, R141, R150.reuse, 0x1b ;  /* 0x000000968db27211 */ /* 0x080fe200078fdaff */
[----:B------:R1:W-:Y:S01]  /*8fe0*/  STS [R39.X4+0x2104], R144 ;  /* 0x0021049027007388 */ /* 0x0003e20000004800 */
[-C--:B------:R-:W-:Y:S01]  /*8ff0*/  LEA.HI.SX32 R176, R143, R150.reuse, 0x1b ;  /* 0x000000968fb07211 */ /* 0x080fe200078fdaff */
[----:B0-----:R-:W-:Y:S01]  /*9000*/  FFMA.FTZ R156, -R16, R221, -RZ ;  /* 0x000000dd109c7223 */ /* 0x001fe200000109ff */
[-C--:B------:R-:W-:Y:S01]  /*9010*/  LEA.HI.SX32 R174, R145, R150.reuse, 0x1b ;  /* 0x0000009691ae7211 */ /* 0x080fe200078fdaff */
[----:B------:R-:W-:Y:S01]  /*9020*/  BAR.SYNC.DEFER_BLOCKING 0x0 ;  /* 0x0000000000007b1d */ /* 0x000fe20000010000 */
[----:B------:R-:W-:Y:S01]  /*9030*/  LEA.HI.SX32 R172, R147, R150, 0x1b ;  /* 0x0000009693ac7211 */ /* 0x000fe200078fdaff */
[----:B------:R-:W-:Y:S01]  /*9040*/  FFMA.FTZ R214, -R13, R214, -RZ ;  /* 0x000000d60dd67223 */ /* 0x000fe200000109ff */
[----:B------:R-:W-:Y:S01]  /*9050*/  LEA.HI.SX32 R170, R153, R150, 0x1b ;  /* 0x0000009699aa7211 */ /* 0x000fe200078fdaff */
[----:B------:R-:W-:Y:S01]  /*9060*/  FMUL.FTZ R210, R11, R210 ;  /* 0x000000d20bd27220 */ /* 0x000fe20000410000 */
        /* <DEDUP_REMOVED lines=11> */
[----:B------:R-:W-:Y:S01]  /*9120*/  FFMA.FTZ R208, -R9, R208, -RZ ;  /* 0x000000d009d07223 */ /* 0x000fe200000109ff */
[----:B------:R-:W-:Y:S01]  /*9130*/  LEA.HI.SX32 R167, R167, R150, 0x1b ;  /* 0x00000096a7a77211 */ /* 0x000fe200078fdaff */
[----:B------:R-:W-:Y:S01]  /*9140*/  FMUL.FTZ R204, R7, R204 ;  /* 0x000000cc07cc7220 */ /* 0x000fe20000410000 */
[----:B------:R-:W-:Y:S01]  /*9150*/  LEA.HI.SX32 R166, R159, R150, 0x1b ;  /* 0x000000969fa67211 */ /* 0x000fe200078fdaff */
[----:B------:R-:W-:Y:S01]  /*9160*/  FFMA.FTZ R200, -R5, R200, -RZ ;  /* 0x000000c805c87223 */ /* 0x000fe200000109ff */
[----:B------:R-:W-:Y:S01]  /*9170*/  LEA.HI.SX32 R165, R165, R150, 0x1b ;  /* 0x00000096a5a57211 */ /* 0x000fe200078fdaff */
[----:B------:R-:W-:Y:S01]  /*9180*/  FMUL.FTZ R196, R3, R196 ;  /* 0x000000c403c47220 */ /* 0x000fe20000410000 */
[-C--:B------:R-:W-:Y:S01]  /*9190*/  LEA.HI.SX32 R164, R161, R150.reuse, 0x1b ;  /* 0x00000096a1a47211 */ /* 0x080fe200078fdaff */
[----:B------:R-:W0:Y:S01]  /*91a0*/  LDS R234, [R155.X4+0x2100] ;  /* 0x002100009bea7984 */ /* 0x000e220000004800 */
[----:B------:R-:W-:-:S02]  /*91b0*/  LEA.HI.SX32 R162, R187, R150, 0x1b ;  /* 0x00000096bba27211 */ /* 0x000fc400078fdaff */
[-C--:B------:R-:W-:Y:S01]  /*91c0*/  LEA.HI.SX32 R153, R189, R150.reuse, 0x1b ;  /* 0x00000096bd997211 */ /* 0x080fe200078fdaff */
[----:B------:R-:W2:Y:S01]  /*91d0*/  LDS R185, [R182.X4+0x2180] ;  /* 0x00218000b6b97984 */ /* 0x000ea20000004800 */
[-C--:B------:R-:W-:Y:S02]  /*91e0*/  LEA.HI.SX32 R147, R195, R150.reuse, 0x1b ;  /* 0x00000096c3937211 */ /* 0x080fe400078fdaff */
[-C--:B------:R-:W-:Y:S01]  /*91f0*/  LEA.HI.SX32 R146, R223, R150.reuse, 0x1b ;  /* 0x00000096df927211 */ /* 0x080fe200078fdaff */
[----:B------:R-:W3:Y:S01]  /*9200*/  LDS R187, [R181.X4+0x2200] ;  /* 0x00220000b5bb7984 */ /* 0x000ee20000004800 */
[-C--:B------:R-:W-:Y:S02]  /*9210*/  LEA.HI.SX32 R145, R225, R150.reuse, 0x1b ;  /* 0x00000096e1917211 */ /* 0x080fe400078fdaff */
[-C--:B-1----:R-:W-:Y:S01]  /*9220*/  LEA.HI.SX32 R144, R227, R150.reuse, 0x1b ;  /* 0x00000096e3907211 */ /* 0x082fe200078fdaff */
[----:B------:R-:W1:Y:S01]  /*9230*/  LDS R189, [R180.X4+0x2280] ;  /* 0x00228000b4bd7984 */ /* 0x000e620000004800 */
[----:B------:R-:W-:-:S02]  /*9240*/  LEA.HI.SX32 R143, R229, R150, 0x1b ;  /* 0x00000096e58f7211 */ /* 0x000fc400078fdaff */
[-C--:B------:R-:W-:Y:S01]  /*9250*/  LEA.HI.SX32 R142, R231, R150.reuse, 0x1b ;  /* 0x00000096e78e7211 */ /* 0x080fe200078fdaff */
[----:B------:R-:W4:Y:S01]  /*9260*/  LDS R195, [R178.X4+0x2300] ;  /* 0x00230000b2c37984 */ /* 0x000f220000004800 */
        /* <DEDUP_REMOVED lines=58> */
[----:B------:R-:W-:Y:S02]  /*9610*/  FMUL.FTZ R197, R122, UR37 ;  /* 0x000000257ac57c20 */ /* 0x000fe40008410000 */
[----:B--2---:R-:W-:Y:S01]  /*9620*/  FMUL.FTZ R202, R0, R179 ;  /* 0x000000b300ca7220 */ /* 0x004fe20000410000 */
[----:B------:R2:W-:Y:S01]  /*9630*/  STS [R39.X4+0x31e4], R158 ;  /* 0x0031e49e27007388 */ /* 0x0005e20000004800 */
[----:B------:R-:W-:Y:S02]  /*9640*/  FMUL.FTZ R179, R57, R125 ;  /* 0x0000007d39b37220 */ /* 0x000fe40000410000 */
[----:B-----5:R-:W-:Y:S01]  /*9650*/  FFMA.FTZ R156, -R3, R194, -RZ ;  /* 0x000000c2039c7223 */ /* 0x020fe200000109ff */
[----:B------:R-:W-:Y:S01]  /*9660*/  STS [R39.X4+0x3188], R236 ;  /* 0x003188ec27007388 */ /* 0x000fe20000004800 */
[----:B------:R-:W-:Y:S02]  /*9670*/  FMUL.FTZ R194, R55, UR37 ;  /* 0x0000002537c27c20 */ /* 0x000fe40008410000 */
[----:B-1----:R-:W-:Y:S01]  /*9680*/  FMUL.FTZ R198, R2, R193 ;  /* 0x000000c102c67220 */ /* 0x002fe20000410000 */
[----:B------:R-:W-:Y:S01]  /*9690*/  STS [R39.X4+0x3190], R238 ;  /* 0x003190ee27007388 */ /* 0x000fe20000004800 */
[----:B------:R-:W-:-:S02]  /*96a0*/  FFMA.FTZ R194, R125, UR36, -R194 ;  /* 0x000000247dc27c23 */ /* 0x000fc400080108c2 */
[----:B--2---:R-:W-:Y:S01]  /*96b0*/  FFMA.FTZ R158, -R0, R154, -RZ ;  /* 0x0000009a009e7223 */ /* 0x004fe200000109ff */
[----:B------:R-:W-:Y:S01]  /*96c0*/  STS [R39.X4+0x3198], R216 ;  /* 0x003198d827007388 */ /* 0x000fe20000004800 */
[----:B------:R-:W-:Y:S02]  /*96d0*/  FMUL.FTZ R154, R121, UR37 ;  /* 0x00000025799a7c20 */ /* 0x000fe40008410000 */
[----:B------:R-:W-:Y:S01]  /*96e0*/  FMUL.FTZ R57, R52, UR37 ;  /* 0x0000002534397c20 */ /* 0x000fe20008410000 */
[----:B------:R-:W-:Y:S01]  /*96f0*/  STS [R39.X4+0x31ac], R212 ;  /* 0x0031acd427007388 */ /* 0x000fe20000004800 */
[----:B------:R-:W-:Y:S02]  /*9700*/  FFMA.FTZ R193, R127, UR36, R154 ;  /* 0x000000247fc17c23 */ /* 0x000fe4000801009a */
        /* <DEDUP_REMOVED lines=12> */
[----:B------:R1:W-:Y:S01]  /*97d0*/  STS [R39.X4+0x31ec], R156 ;  /* 0x0031ec9c27007388 */ /* 0x0003e20000004800 */
[----:B------:R-:W-:Y:S02]  /*97e0*/  FMUL.FTZ R125, R118, UR37 ;  /* 0x00000025767d7c20 */ /* 0x000fe40008410000 */
[----:B------:R-:W-:Y:S01]  /*97f0*/  FFMA.FTZ R200, R55, UR36, R200 ;  /* 0x0000002437c87c23 */ /* 0x000fe200080100c8 */
[----:B------:R-:W-:Y:S01]  /*9800*/  STS [R39.X4+0x31f0], R198 ;  /* 0x0031f0c627007388 */ /* 0x000fe20000004800 */
[----:B------:R-:W-:Y:S02]  /*9810*/  FFMA.FTZ R125, R122, UR36, R125 ;  /* 0x000000247a7d7c23 */ /* 0x000fe4000801007d */
[----:B--2---:R-:W-:Y:S01]  /*9820*/  FMUL.FTZ R196, R129, UR37 ;  /* 0x0000002581c47c20 */ /* 0x004fe20008410000 */
[----:B------:R-:W-:Y:S01]  /*9830*/  STS [R39.X4+0x31f4], R160 ;  /* 0x0031f4a027007388 */ /* 0x000fe20000004800 */
[----:B-1----:R-:W-:-:S03]  /*9840*/  FMUL.FTZ R156, R127, UR37 ;  /* 0x000000257f9c7c20 */ /* 0x002fc60008410000 */
[----:B------:R-:W-:Y:S01]  /*9850*/  STS [R39.X4+0x31f8], R202 ;  /* 0x0031f8ca27007388 */ /* 0x000fe20000004800 */
[----:B------:R-:W-:Y:S02]  /*9860*/  FFMA.FTZ R196, R183, UR36, -R196 ;  /* 0x00000024b7c47c23 */ /* 0x000fe400080108c4 */
[----:B------:R-:W-:Y:S01]  /*9870*/  FFMA.FTZ R199, R121, UR36, -R156 ;  /* 0x0000002479c77c23 */ /* 0x000fe2000801089c */
[----:B------:R1:W-:Y:S02]  /*9880*/  STS [R39.X4+0x31fc], R158 ;  /* 0x0031fc9e27007388 */ /* 0x0003e40000004800 */
[----:B-1----:R-:W-:-:S04]  /*9890*/  FMUL.FTZ R39, R152, UR37 ;  /* 0x0000002598277c20 */ /* 0x002fc80008410000 */
[----:B------:R-:W-:Y:S02]  /*98a0*/  FFMA.FTZ R198, R52, UR36, -R39 ;  /* 0x0000002434c67c23 */ /* 0x000fe40008010827 */
        /* <DEDUP_REMOVED lines=56> */
.L_x_10876:
[----:B0--34-:R-:W-:Y:S05]  /*9c30*/  BSYNC B0 ;  /* 0x0000000000007941 */ /* 0x019fea0003800000 */
.L_x_10875:
        /* <DEDUP_REMOVED lines=67> */
.L_x_10878:
[----:B01----:R-:W-:Y:S05]  /*a070*/  BSYNC B0 ;  /* 0x0000000000007941 */ /* 0x003fea0003800000 */
.L_x_10877:
[----:B------:R-:W0:Y:S01]  /*a080*/  LDS R181, [R181.X4+0x3280] ;  /* 0x00328000b5b57984 */ /* 0x000e220000004800 */
[----:B------:R-:W-:Y:S01]  /*a090*/  BSSY B0, `(.L_x_10879) ;  /* 0x0000004000007945 */ /* 0x000fe20003800000 */
[----:B------:R-:W-:Y:S05]  /*a0a0*/  @!P1 BRA `(.L_x_10880) ;  /* 0x0000002000009947 */ /* 0x000fea0003800000 */
[----:B------:R1:W-:Y:S04]  /*a0b0*/  RED.E.ADD.F32.FTZ.RN.STRONG.GPU [R154.64+-0xf00], R187 ;  /* 0xfff100bb9a00798e */ /* 0x0003e8000c10e798 */
[----:B0-----:R1:W-:Y:S02]  /*a0c0*/  RED.E.ADD.F32.FTZ.RN.STRONG.GPU [R156.64+-0xf00], R181 ;  /* 0xfff100b59c00798e */ /* 0x0013e4000c10e798 */
.L_x_10880:
[----:B------:R-:W-:Y:S05]  /*a0d0*/  BSYNC B0 ;  /* 0x0000000000007941 */ /* 0x000fea0003800000 */
.L_x_10879:
[----:B------:R2:W3:Y:S01]  /*a0e0*/  LDS R123, [R180.X4+0x3300] ;  /* 0x00330000b47b7984 */ /* 0x0004e20000004800 */
[----:B------:R-:W-:Y:S01]  /*a0f0*/  BSSY B0, `(.L_x_10881) ;  /* 0x0000004000007945 */ /* 0x000fe20003800000 */
[----:B------:R-:W-:Y:S05]  /*a100*/  @!P2 BRA `(.L_x_10882) ;  /* 0x000000200000a947 */ /* 0x000fea0003800000 */
[----:B------:R4:W-:Y:S04]  /*a110*/  RED.E.ADD.F32.FTZ.RN.STRONG.GPU [R154.64+-0xe80], R189 ;  /* 0xfff180bd9a00798e */ /* 0x0009e8000c10e798 */
[----:B---3--:R4:W-:Y:S02]  /*a120*/  RED.E.ADD.F32.FTZ.RN.STRONG.GPU [R156.64+-0xe80], R123 ;  /* 0xfff1807b9c00798e */ /* 0x0089e4000c10e798 */
.L_x_10882:
[----:B------:R-:W-:Y:S05]  /*a130*/  BSYNC B0 ;  /* 0x0000000000007941 */ /* 0x000fea0003800000 */
.L_x_10881:
        /* <DEDUP_REMOVED lines=12> */
.L_x_10884:
[----:B---3--:R-:W-:Y:S05]  /*a200*/  BSYNC B0 ;  /* 0x0000000000007941 */ /* 0x008fea0003800000 */
.L_x_10883:
[----:B------:R-:W3:Y:S01]  /*a210*/  LDS R177, [R177.X4+0x3400] ;  /* 0x00340000b1b17984 */ /* 0x000ee20000004800 */
[----:B------:R-:W-:Y:S01]  /*a220*/  BSSY B0, `(.L_x_10885) ;  /* 0x0000004000007945 */ /* 0x000fe20003800000 */
[----:B------:R-:W-:Y:S05]  /*a230*/  @!P0 BRA `(.L_x_10886) ;  /* 0x0000002000008947 */ /* 0x000fea0003800000 */
[----:B------:R1:W-:Y:S04]  /*a240*/  RED.E.ADD.F32.FTZ.RN.STRONG.GPU [R154.64+-0xd80], R221 ;  /* 0xfff280dd9a00798e */ /* 0x0003e8000c10e798 */
[----:B---3--:R1:W-:Y:S02]  /*a250*/  RED.E.ADD.F32.FTZ.RN.STRONG.GPU [R156.64+-0xd80], R177 ;  /* 0xfff280b19c00798e */ /* 0x0083e4000c10e798 */
.L_x_10886:
[----:B------:R-:W-:Y:S05]  /*a260*/  BSYNC B0 ;  /* 0x0000000000007941 */ /* 0x000fea0003800000 */
.L_x_10885:
[----:B----4-:R4:W1:Y:S01]  /*a270*/  LDS R123, [R176.X4+0x3480] ;  /* 0x00348000b07b7984 */ /* 0x0108620000004800 */
[----:B------:R-:W-:Y:S01]  /*a280*/  BSSY B0, `(.L_x_10887) ;  /* 0x0000004000007945 */ /* 0x000fe20003800000 */
[----:B------:R-:W-:Y:S05]  /*a290*/  @!P1 BRA `(.L_x_10888) ;  /* 0x0000002000009947 */ /* 0x000fea0003800000 */
[----:B------:R2:W-:Y:S04]  /*a2a0*/  RED.E.ADD.F32.FTZ.RN.STRONG.GPU [R154.64+-0xd00], R223 ;  /* 0xfff300df9a00798e */ /* 0x0005e8000c10e798 */
[----:B-1----:R2:W-:Y:S02]  /*a2b0*/  RED.E.ADD.F32.FTZ.RN.STRONG.GPU [R156.64+-0xd00], R123 ;  /* 0xfff3007b9c00798e */ /* 0x0025e4000c10e798 */
.L_x_10888:
[----:B------:R-:W-:Y:S05]  /*a2c0*/  BSYNC B0 ;  /* 0x0000000000007941 */ /* 0x000fea0003800000 */
.L_x_10887:
[----:B------:R-:W2:Y:S01]  /*a2d0*/  LDS R175, [R175.X4+0x3500] ;  /* 0x00350000afaf7984 */ /* 0x000ea20000004800 */
[----:B------:R-:W-:Y:S01]  /*a2e0*/  BSSY B0, `(.L_x_10889) ;  /* 0x0000004000007945 */ /* 0x000fe20003800000 */
[----:B------:R-:W-:Y:S05]  /*a2f0*/  @!P2 BRA `(.L_x_10890) ;  /* 0x000000200000a947 */ /* 0x000fea0003800000 */
[----:B------:R4:W-:Y:S04]  /*a300*/  RED.E.ADD.F32.FTZ.RN.STRONG.GPU [R154.64+-0xc80], R225 ;  /* 0xfff380e19a00798e */ /* 0x0009e8000c10e798 */
[----:B--2---:R4:W-:Y:S02]  /*a310*/  RED.E.ADD.F32.FTZ.RN.STRONG.GPU [R156.64+-0xc80], R175 ;  /* 0xfff380af9c00798e */ /* 0x0049e4000c10e798 */
.L_x_10890:
[----:B------:R-:W-:Y:S05]  /*a320*/  BSYNC B0 ;  /* 0x0000000000007941 */ /* 0x000fea0003800000 */
.L_x_10889:
[----:B-12---:R1:W2:Y:S01]  /*a330*/  LDS R123, [R174.X4+0x3580] ;  /* 0x00358000ae7b7984 */ /* 0x0062a20000004800 */
[----:B------:R-:W-:Y:S01]  /*a340*/  BSSY B0, `(.L_x_10891) ;  /* 0x0000004000007945 */ /* 0x000fe20003800000 */
[----:B------:R-:W-:Y:S05]  /*a350*/  @!P3 BRA `(.L_x_10892) ;  /* 0x000000200000b947 */ /* 0x000fea0003800000 */
[----:B------:R1:W-:Y:S04]  /*a360*/  RED.E.ADD.F32.FTZ.RN.STRONG.GPU [R154.64+-0xc00], R227 ;  /* 0xfff400e39a00798e */ /* 0x0003e8000c10e798 */
[----:B--2---:R1:W-:Y:S02]  /*a370*/  RED.E.ADD.F32.FTZ.RN.STRONG.GPU [R156.64+-0xc00], R123 ;  /* 0xfff4007b9c00798e */ /* 0x0043e4000c10e798 */
.L_x_10892:
[----:B------:R-:W-:Y:S05]  /*a380*/  BSYNC B0 ;  /* 0x0000000000007941 */ /* 0x000fea0003800000 */
.L_x_10891:
[----:B------:R-:W1:Y:S01]  /*a390*/  LDS R173, [R173.X4+0x3600] ;  /* 0x00360000adad7984 */ /* 0x000e620000004800 */
[----:B------:R-:W-:Y:S01]  /*a3a0*/  BSSY B0, `(.L_x_10893) ;  /* 0x0000004000007945 */ /* 0x000fe20003800000 */
[----:B------:R-:W-:Y:S05]  /*a3b0*/  @!P4 BRA `(.L_x_10894) ;  /* 0x000000200000c947 */ /* 0x000fea0003800000 */
[----:B------:R4:W-:Y:S04]  /*a3c0*/  RED.E.ADD.F32.FTZ.RN.STRONG.GPU [R154.64+-0xb80], R229 ;  /* 0xfff480e59a00798e */ /* 0x0009e8000c10e798 */
[----:B-1----:R4:W-:Y:S02]  /*a3d0*/  RED.E.ADD.F32.FTZ.RN.STRONG.GPU [R156.64+-0xb80], R173 ;  /* 0xfff480ad9c00798e */ /* 0x0029e4000c10e798 */
.L_x_10894:
[----:B------:R-:W-:Y:S05]  /*a3e0*/  BSYNC B0 ;  /* 0x0000000000007941 */ /* 0x000fea0003800000 */
.L_x_10893:
[----:B-12---:R1:W2:Y:S01]  /*a3f0*/  LDS R123, [R172.X4+0x3680] ;  /* 0x00368000ac7b7984 */ /* 0x0062a20000004800 */
[----:B------:R-:W-:Y:S01]  /*a400*/  BSSY B0, `(.L_x_10895) ;  /* 0x0000004000007945 */ /* 0x000fe20003800000 */
[----:B------:R-:W-:Y:S05]  /*a410*/  @!P5 BRA `(.L_x_10896) ;  /* 0x000000200000d947 */ /* 0x000fea0003800000 */
[----:B------:R1:W-:Y:S04]  /*a420*/  RED.E.ADD.F32.FTZ.RN.STRONG.GPU [R154.64+-0xb00], R231 ;  /* 0xfff500e79a00798e */ /* 0x0003e8000c10e798 */
[----:B--2---:R1:W-:Y:S02]  /*a430*/  RED.E.ADD.F32.FTZ.RN.STRONG.GPU [R156.64+-0xb00], R123 ;  /* 0xfff5007b9c00798e */ /* 0x0043e4000c10e798 */
.L_x_10896:
[----:B------:R-:W-:Y:S05]  /*a440*/  BSYNC B0 ;  /* 0x0000000000007941 */ /* 0x000fea0003800000 */
.L_x_10895:
        /* <DEDUP_REMOVED lines=12> */
.L_x_10898:
[----:B------:R-:W-:Y:S05]  /*a510*/  BSYNC B0 ;  /* 0x0000000000007941 */ /* 0x000fea0003800000 */
.L_x_10897:
[----:B-12---:R1:W2:Y:S01]  /*a520*/  LDS R123, [R170.X4+0x3780] ;  /* 0x00378000aa7b7984 */ /* 0x0062a20000004800 */
[----:B------:R-:W-:Y:S01]  /*a530*/  BSSY B0, `(.L_x_10899) ;  /* 0x0000004000007945 */ /* 0x000fe20003800000 */
[----:B------:R-:W-:Y:S05]  /*a540*/  @!P0 BRA `(.L_x_10900) ;  /* 0x0000002000008947 */ /* 0x000fea0003800000 */
[----:B------:R1:W-:Y:S04]  /*a550*/  RED.E.ADD.F32.FTZ.RN.STRONG.GPU [R154.64+-0xa00], R235 ;  /* 0xfff600eb9a00798e */ /* 0x0003e8000c10e798 */
[----:B--2---:R1:W-:Y:S02]  /*a560*/  RED.E.ADD.F32.FTZ.RN.STRONG.GPU [R156.64+-0xa00], R123 ;  /* 0xfff6007b9c00798e */ /* 0x0043e4000c10e798 */
.L_x_10900:
[----:B------:R-:W-:Y:S05]  /*a570*/  BSYNC B0 ;  /* 0x0000000000007941 */ /* 0x000fea0003800000 */
.L_x_10899:
[----:B------:R-:W1:Y:S01]  /*a580*/  LDS R169, [R169.X4+0x3800] ;  /* 0x00380000a9a97984 */ /* 0x000e620000004800 */
[----:B------:R-:W-:Y:S01]  /*a590*/  BSSY B0, `(.L_x_10901) ;  /* 0x0000004000007945 */ /* 0x000fe20003800000 */
[----:B------:R-:W-:Y:S05]  /*a5a0*/  @!P1 BRA `(.L_x_10902) ;  /* 0x0000002000009947 */ /* 0x000fea0003800000 */
[----:B------:R4:W-:Y:S04]  /*a5b0*/  RED.E.ADD.F32.FTZ.RN.STRONG.GPU [R154.64+-0x980], R237 ;  /* 0xfff680ed9a00798e */ /* 0x0009e8000c10e798 */
[----:B-1----:R4:W-:Y:S02]  /*a5c0*/  RED.E.ADD.F32.FTZ.RN.STRONG.GPU [R156.64+-0x980], R169 ;  /* 0xfff680a99c00798e */ /* 0x0029e4000c10e798 */
.L_x_10902:
[----:B------:R-:W-:Y:S05]  /*a5d0*/  BSYNC B0 ;  /* 0x0000000000007941 */ /* 0x000fea0003800000 */
.L_x_10901:
[----:B-12---:R1:W2:Y:S01]  /*a5e0*/  LDS R123, [R168.X4+0x3880] ;  /* 0x00388000a87b7984 */ /* 0x0062a20000004800 */
[----:B------:R-:W-:Y:S01]  /*a5f0*/  BSSY B0, `(.L_x_10903) ;  /* 0x0000004000007945 */ /* 0x000fe20003800000 */
[----:B------:R-:W-:Y:S05]  /*a600*/  @!P2 BRA `(.L_x_10904) ;  /* 0x000000200000a947 */ /* 0x000fea0003800000 */
[----:B------:R1:W-:Y:S04]  /*a610*/  RED.E.ADD.F32.FTZ.RN.STRONG.GPU [R154.64+-0x900], R239 ;  /* 0xfff700ef9a00798e */ /* 0x0003e8000c10e798 */
[----:B--2---:R1:W-:Y:S02]  /*a620*/  RED.E.ADD.F32.FTZ.RN.STRONG.GPU [R156.64+-0x900], R123 ;  /* 0xfff7007b9c00798e */ /* 0x0043e4000c10e798 */
.L_x_10904:
[----:B------:R-:W-:Y:S05]  /*a630*/  BSYNC B0 ;  /* 0x0000000000007941 */ /* 0x000fea0003800000 */
.L_x_10903:
[----:B------:R-:W1:Y:S01]  /*a640*/  LDS R167, [R167.X4+0x3900] ;  /* 0x00390000a7a77984 */ /* 0x000e620000004800 */
[----:B------:R-:W-:Y:S01]  /*a650*/  BSSY B0, `(.L_x_10905) ;  /* 0x0000004000007945 */ /* 0x000fe20003800000 */
[----:B------:R-:W-:Y:S05]  /*a660*/  @!P3 BRA `(.L_x_10906) ;  /* 0x000000200000b947 */ /* 0x000fea0003800000 */
[----:B------:R4:W-:Y:S04]  /*a670*/  RED.E.ADD.F32.FTZ.RN.STRONG.GPU [R154.64+-0x880], R241 ;  /* 0xfff780f19a00798e */ /* 0x0009e8000c10e798 */
[----:B-1----:R4:W-:Y:S02]  /*a680*/  RED.E.ADD.F32.FTZ.RN.STRONG.GPU [R156.64+-0x880], R167 ;  /* 0xfff780a79c00798e */ /* 0x0029e4000c10e798 */
.L_x_10906:
[----:B------:R-:W-:Y:S05]  /*a690*/  BSYNC B0 ;  /* 0x0000000000007941 */ /* 0x000fea0003800000 */
.L_x_10905:
[----:B------:R-:W4:Y:S01]  /*a6a0*/  LDS R191, [R191.X4+0x3980] ;  /* 0x00398000bfbf7984 */ /* 0x000f220000004800 */
[----:B------:R-:W-:Y:S01]  /*a6b0*/  BSSY B0, `(.L_x_10907) ;  /* 0x0000004000007945 */ /* 0x000fe20003800000 */
[----:B------:R-:W-:Y:S05]  /*a6c0*/  @!P4 BRA `(.L_x_10908) ;  /* 0x000000200000c947 */ /* 0x000fea0003800000 */
[----:B------:R4:W-:Y:S04]  /*a6d0*/  RED.E.ADD.F32.FTZ.RN.STRONG.GPU [R154.64+-0x800], R243 ;  /* 0xfff800f39a00798e */ /* 0x0009e8000c10e798 */
[----:B----4-:R4:W-:Y:S02]  /*a6e0*/  RED.E.ADD.F32.FTZ.RN.STRONG.GPU [R156.64+-0x800], R191 ;  /* 0xfff800bf9c00798e */ /* 0x0109e4000c10e798 */
.L_x_10908:
[----:B------:R-:W-:Y:S05]  /*a6f0*/  BSYNC B0 ;  /* 0x0000000000007941 */ /* 0x000fea0003800000 */
.L_x_10907:
[----:B-12---:R1:W2:Y:S01]  /*a700*/  LDS R123, [R166.X4+0x3a00] ;  /* 0x003a0000a67b7984 */ /* 0x0062a20000004800 */
[----:B------:R-:W-:Y:S01]  /*a710*/  BSSY B0, `(.L_x_10909) ;  /* 0x0000004000007945 */ /* 0x000fe20003800000 */
[----:B------:R-:W-:Y:S05]  /*a720*/  @!P5 BRA `(.L_x_10910) ;  /* 0x000000200000d947 */ /* 0x000fea0003800000 */
[----:B------:R1:W-:Y:S04]  /*a730*/  RED.E.ADD.F32.FTZ.RN.STRONG.GPU [R154.64+-0x780], R245 ;  /* 0xfff880f59a00798e */ /* 0x0003e8000c10e798 */
[----:B--2---:R1:W-:Y:S02]  /*a740*/  RED.E.ADD.F32.FTZ.RN.STRONG.GPU [R156.64+-0x780], R123 ;  /* 0xfff8807b9c00798e */ /* 0x0043e4000c10e798 */
.L_x_10910:
[----:B------:R-:W-:Y:S05]  /*a750*/  BSYNC B0 ;  /* 0x0000000000007941 */ /* 0x000fea0003800000 */
.L_x_10909:
        /* <DEDUP_REMOVED lines=12> */
.L_x_10912:
[----:B------:R-:W-:Y:S05]  /*a820*/  BSYNC B0 ;  /* 0x0000000000007941 */ /* 0x000fea0003800000 */
.L_x_10911:
[----:B-12---:R1:W2:Y:S01]  /*a830*/  LDS R123, [R164.X4+0x3b00] ;  /* 0x003b0000a47b7984 */ /* 0x0062a20000004800 */
[----:B------:R-:W-:Y:S01]  /*a840*/  BSSY B0, `(.L_x_10913) ;  /* 0x0000004000007945 */ /* 0x000fe20003800000 */
[----:B------:R-:W-:Y:S05]  /*a850*/  @!P0 BRA `(.L_x_10914) ;  /* 0x0000002000008947 */ /* 0x000fea0003800000 */
[----:B------:R1:W-:Y:S04]  /*a860*/  RED.E.ADD.F32.FTZ.RN.STRONG.GPU [R154.64+-0x680], R249 ;  /* 0xfff980f99a00798e */ /* 0x0003e8000c10e798 */
[----:B--2---:R1:W-:Y:S02]  /*a870*/  RED.E.ADD.F32.FTZ.RN.STRONG.GPU [R156.64+-0x680], R123 ;  /* 0xfff9807b9c00798e */ /* 0x0043e4000c10e798 */
.L_x_10914:
[----:B------:R-:W-:Y:S05]  /*a880*/  BSYNC B0 ;  /* 0x0000000000007941 */ /* 0x000fea0003800000 */
.L_x_10913:
[----:B------:R-:W1:Y:S01]  /*a890*/  LDS R163, [R163.X4+0x3b80] ;  /* 0x003b8000a3a37984 */ /* 0x000e620000004800 */
[----:B------:R-:W-:Y:S01]  /*a8a0*/  BSSY B0, `(.L_x_10915) ;  /* 0x0000004000007945 */ /* 0x000fe20003800000 */
[----:B------:R-:W-:Y:S05]  /*a8b0*/  @!P1 BRA `(.L_x_10916) ;  /* 0x0000002000009947 */ /* 0x000fea0003800000 */
[----:B------:R4:W-:Y:S04]  /*a8c0*/  RED.E.ADD.F32.FTZ.RN.STRONG.GPU [R154.64+-0x600], R251 ;  /* 0xfffa00fb9a00798e */ /* 0x0009e8000c10e798 */
[----:B-1----:R4:W-:Y:S02]  /*a8d0*/  RED.E.ADD.F32.FTZ.RN.STRONG.GPU [R156.64+-0x600], R163 ;  /* 0xfffa00a39c00798e */ /* 0x0029e4000c10e798 */
.L_x_10916:
[----:B------:R-:W-:Y:S05]  /*a8e0*/  BSYNC B0 ;  /* 0x0000000000007941 */ /* 0x000fea0003800000 */
.L_x_10915:
[----:B-12---:R1:W2:Y:S01]  /*a8f0*/  LDS R123, [R162.X4+0x3c00] ;  /* 0x003c0000a27b7984 */ /* 0x0062a20000004800 */
[----:B------:R-:W-:Y:S01]  /*a900*/  BSSY B0, `(.L_x_10917) ;  /* 0x0000004000007945 */ /* 0x000fe20003800000 */
[----:B------:R-:W-:Y:S05]  /*a910*/  @!P2 BRA `(.L_x_10918) ;  /* 0x000000200000a947 */ /* 0x000fea0003800000 */
[----:B------:R1:W-:Y:S04]  /*a920*/  RED.E.ADD.F32.FTZ.RN.STRONG.GPU [R154.64+-0x580], R186 ;  /* 0xfffa80ba9a00798e */ /* 0x0003e8000c10e798 */
[----:B--2---:R1:W-:Y:S02]  /*a930*/  RED.E.ADD.F32.FTZ.RN.STRONG.GPU [R156.64+-0x580], R123 ;  /* 0xfffa807b9c00798e */ /* 0x0043e4000c10e798 */
.L_x_10918:
[----:B------:R-:W-:Y:S05]  /*a940*/  BSYNC B0 ;  /* 0x0000000000007941 */ /* 0x000fea0003800000 */
.L_x_10917:
[----:B------:R-:W1:Y:S01]  /*a950*/  LDS R153, [R153.X4+0x3c80] ;  /* 0x003c800099997984 */ /* 0x000e620000004800 */
[----:B------:R-:W-:Y:S01]  /*a960*/  BSSY B0, `(.L_x_10919) ;  /* 0x0000004000007945 */ /* 0x000fe20003800000 */
[----:B------:R-:W-:Y:S05]  /*a970*/  @!P3 BRA `(.L_x_10920) ;  /* 0x000000200000b947 */ /* 0x000fea0003800000 */
[----:B------:R4:W-:Y:S04]  /*a980*/  RED.E.ADD.F32.FTZ.RN.STRONG.GPU [R154.64+-0x500], R188 ;  /* 0xfffb00bc9a00798e */ /* 0x0009e8000c10e798 */
[----:B-1----:R4:W-:Y:S02]  /*a990*/  RED.E.ADD.F32.FTZ.RN.STRONG.GPU [R156.64+-0x500], R153 ;  /* 0xfffb00999c00798e */ /* 0x0029e4000c10e798 */
.L_x_10920:
[----:B------:R-:W-:Y:S05]  /*a9a0*/  BSYNC B0 ;  /* 0x0000000000007941 */ /* 0x000fea0003800000 */
.L_x_10919:
[----:B------:R-:W4:Y:S01]  /*a9b0*/  LDS R147, [R147.X4+0x3d00] ;  /* 0x003d000093937984 */ /* 0x000f220000004800 */
[----:B------:R-:W-:Y:S01]  /*a9c0*/  BSSY B0, `(.L_x_10921) ;  /* 0x0000004000007945 */ /* 0x000fe20003800000 */
[----:B------:R-:W-:Y:S05]  /*a9d0*/  @!P4 BRA `(.L_x_10922) ;  /* 0x000000200000c947 */ /* 0x000fea0003800000 */
[----:B------:R4:W-:Y:S04]  /*a9e0*/  RED.E.ADD.F32.FTZ.RN.STRONG.GPU [R154.64+-0x480], R190 ;  /* 0xfffb80be9a00798e */ /* 0x0009e8000c10e798 */
[----:B----4-:R4:W-:Y:S02]  /*a9f0*/  RED.E.ADD.F32.FTZ.RN.STRONG.GPU [R156.64+-0x480], R147 ;  /* 0xfffb80939c00798e */ /* 0x0109e4000c10e798 */
.L_x_10922:
[----:B------:R-:W-:Y:S05]  /*aa00*/  BSYNC B0 ;  /* 0x0000000000007941 */ /* 0x000fea0003800000 */
.L_x_10921:
[----:B-12---:R1:W2:Y:S01]  /*aa10*/  LDS R123, [R146.X4+0x3d80] ;  /* 0x003d8000927b7984 */ /* 0x0062a20000004800 */
[----:B------:R-:W-:Y:S01]  /*aa20*/  BSSY B0, `(.L_x_10923) ;  /* 0x0000004000007945 */ /* 0x000fe20003800000 */
[----:B------:R-:W-:Y:S05]  /*aa30*/  @!P5 BRA `(.L_x_10924) ;  /* 0x000000200000d947 */ /* 0x000fea0003800000 */
[----:B------:R1:W-:Y:S04]  /*aa40*/  RED.E.ADD.F32.FTZ.RN.STRONG.GPU [R154.64+-0x400], R192 ;  /* 0xfffc00c09a00798e */ /* 0x0003e8000c10e798 */
[----:B--2---:R1:W-:Y:S02]  /*aa50*/  RED.E.ADD.F32.FTZ.RN.STRONG.GPU [R156.64+-0x400], R123 ;  /* 0xfffc007b9c00798e */ /* 0x0043e4000c10e798 */
.L_x_10924:
[----:B------:R-:W-:Y:S05]  /*aa60*/  BSYNC B0 ;  /* 0x0000000000007941 */ /* 0x000fea0003800000 */
.L_x_10923:
        /* <DEDUP_REMOVED lines=12> */
.L_x_10926:
[----:B------:R-:W-:Y:S05]  /*ab30*/  BSYNC B0 ;  /* 0x0000000000007941 */ /* 0x000fea0003800000 */
.L_x_10925:
[----:B-12---:R1:W2:Y:S01]  /*ab40*/  LDS R123, [R144.X4+0x3e80] ;  /* 0x003e8000907b7984 */ /* 0x0062a20000004800 */
[----:B------:R-:W-:Y:S01]  /*ab50*/  BSSY B0, `(.L_x_10927) ;  /* 0x0000004000007945 */ /* 0x000fe20003800000 */
[----:B------:R-:W-:Y:S05]  /*ab60*/  @!P0 BRA `(.L_x_10928) ;  /* 0x0000002000008947 */ /* 0x000fea0003800000 */
[----:B------:R1:W-:Y:S04]  /*ab70*/  RED.E.ADD.F32.FTZ.RN.STRONG.GPU [R154.64+-0x300], R222 ;  /* 0xfffd00de9a00798e */ /* 0x0003e8000c10e798 */
[----:B--2---:R1:W-:Y:S02]  /*ab80*/  RED.E.ADD.F32.FTZ.RN.STRONG.GPU [R156.64+-0x300], R123 ;  /* 0xfffd007b9c00798e */ /* 0x0043e4000c10e798 */
.L_x_10928:
[----:B------:R-:W-:Y:S05]  /*ab90*/  BSYNC B0 ;  /* 0x0000000000007941 */ /* 0x000fea0003800000 */
.L_x_10927:
[----:B------:R-:W1:Y:S01]  /*aba0*/  LDS R143, [R143.X4+0x3f00] ;  /* 0x003f00008f8f7984 */ /* 0x000e620000004800 */
[----:B------:R-:W-:Y:S01]  /*abb0*/  BSSY B0, `(.L_x_10929) ;  /* 0x0000004000007945 */ /* 0x000fe20003800000 */
[----:B------:R-:W-:Y:S05]  /*abc0*/  @!P1 BRA `(.L_x_10930) ;  /* 0x0000002000009947 */ /* 0x000fea0003800000 */
[----:B------:R4:W-:Y:S04]  /*abd0*/  RED.E.ADD.F32.FTZ.RN.STRONG.GPU [R154.64+-0x280], R224 ;  /* 0xfffd80e09a00798e */ /* 0x0009e8000c10e798 */
[----:B-1----:R4:W-:Y:S02]  /*abe0*/  RED.E.ADD.F32.FTZ.RN.STRONG.GPU [R156.64+-0x280], R143 ;  /* 0xfffd808f9c00798e */ /* 0x0029e4000c10e798 */
.L_x_10930:
[----:B------:R-:W-:Y:S05]  /*abf0*/  BSYNC B0 ;  /* 0x0000000000007941 */ /* 0x000fea0003800000 */
.L_x_10929:
[----:B-12---:R1:W2:Y:S01]  /*ac00*/  LDS R123, [R142.X4+0x3f80] ;  /* 0x003f80008e7b7984 */ /* 0x0062a20000004800 */
[----:B------:R-:W-:Y:S01]  /*ac10*/  BSSY B0, `(.L_x_10931) ;  /* 0x0000004000007945 */ /* 0x000fe20003800000 */
[----:B------:R-:W-:Y:S05]  /*ac20*/  @!P2 BRA `(.L_x_10932) ;  /* 0x000000200000a947 */ /* 0x000fea0003800000 */
[----:B------:R1:W-:Y:S04]  /*ac30*/  RED.E.ADD.F32.FTZ.RN.STRONG.GPU [R154.64+-0x200], R226 ;  /* 0xfffe00e29a00798e */ /* 0x0003e8000c10e798 */
[----:B--2---:R1:W-:Y:S02]  /*ac40*/  RED.E.ADD.F32.FTZ.RN.STRONG.GPU [R156.64+-0x200], R123 ;  /* 0xfffe007b9c00798e */ /* 0x0043e4000c10e798 */
.L_x_10932:
[----:B------:R-:W-:Y:S05]  /*ac50*/  BSYNC B0 ;  /* 0x0000000000007941 */ /* 0x000fea0003800000 */
.L_x_10931:
[----:B------:R-:W1:Y:S01]  /*ac60*/  LDS R141, [R141.X4+0x4000] ;  /* 0x004000008d8d7984 */ /* 0x000e620000004800 */
[----:B------:R-:W-:Y:S01]  /*ac70*/  BSSY B0, `(.L_x_10933) ;  /* 0x0000004000007945 */ /* 0x000fe20003800000 */
[----:B------:R-:W-:Y:S05]  /*ac80*/  @!P3 BRA `(.L_x_10934) ;  /* 0x000000200000b947 */ /* 0x000fea0003800000 */
[----:B------:R4:W-:Y:S04]  /*ac90*/  RED.E.ADD.F32.FTZ.RN.STRONG.GPU [R154.64+-0x180], R228 ;  /* 0xfffe80e49a00798e */ /* 0x0009e8000c10e798 */
[----:B-1----:R4:W-:Y:S02]  /*aca0*/  RED.E.ADD.F32.FTZ.RN.STRONG.GPU [R156.64+-0x180], R141 ;  /* 0xfffe808d9c00798e */ /* 0x0029e4000c10e798 */
.L_x_10934:
[----:B------:R-:W-:Y:S05]  /*acb0*/  BSYNC B0 ;  /* 0x0000000000007941 */ /* 0x000fea0003800000 */
.L_x_10933:
[----:B------:R-:W4:Y:S01]  /*acc0*/  LDS R139, [R139.X4+0x4080] ;  /* 0x004080008b8b7984 */ /* 0x000f220000004800 */
[----:B------:R-:W-:Y:S01]  /*acd0*/  BSSY B0, `(.L_x_10935) ;  /* 0x0000004000007945 */ /* 0x000fe20003800000 */
[----:B------:R-:W-:Y:S05]  /*ace0*/  @!P4 BRA `(.L_x_10936) ;  /* 0x000000200000c947 */ /* 0x000fea0003800000 */
[----:B------:R4:W-:Y:S04]  /*acf0*/  RED.E.ADD.F32.FTZ.RN.STRONG.GPU [R154.64+-0x100], R230 ;  /* 0xffff00e69a00798e */ /* 0x0009e8000c10e798 */
[----:B----4-:R4:W-:Y:S02]  /*ad00*/  RED.E.ADD.F32.FTZ.RN.STRONG.GPU [R156.64+-0x100], R139 ;  /* 0xffff008b9c00798e */ /* 0x0109e4000c10e798 */
.L_x_10936:
[----:B------:R-:W-:Y:S05]  /*ad10*/  BSYNC B0 ;  /* 0x0000000000007941 */ /* 0x000fea0003800000 */
.L_x_10935:
[----:B------:R-:W4:Y:S01]  /*ad20*/  LDS R137, [R137.X4+0x4100] ;  /* 0x0041000089897984 */ /* 0x000f220000004800 */
[----:B------:R-:W-:Y:S01]  /*ad30*/  BSSY B0, `(.L_x_10937) ;  /* 0x0000004000007945 */ /* 0x000fe20003800000 */
[----:B------:R-:W-:Y:S05]  /*ad40*/  @!P5 BRA `(.L_x_10938) ;  /* 0x000000200000d947 */ /* 0x000fea0003800000 */
[----:B------:R4:W-:Y:S04]  /*ad50*/  RED.E.ADD.F32.FTZ.RN.STRONG.GPU [R154.64+-0x80], R232 ;  /* 0xffff80e89a00798e */ /* 0x0009e8000c10e798 */
[----:B----4-:R4:W-:Y:S02]  /*ad60*/  RED.E.ADD.F32.FTZ.RN.STRONG.GPU [R156.64+-0x80], R137 ;  /* 0xffff80899c00798e */ /* 0x0109e4000c10e798 */
.L_x_10938:
[----:B------:R-:W-:Y:S05]  /*ad70*/  BSYNC B0 ;  /* 0x0000000000007941 */ /* 0x000fea0003800000 */
.L_x_10937:
[----:B------:R-:W5:Y:S01]  /*ad80*/  SHFL.DOWN PT, R136, R119, 0x1, 0x1f ;  /* 0x08201f0077887f89 */ /* 0x000f6200000e0000 */
[----:B------:R-:W-:Y:S01]  /*ad90*/  ISETP.GT.AND P0, PT, R148, 0x1e, PT ;  /* 0x0000001e9400780c */ /* 0x000fe20003f04270 */
[----:B------:R-:W-:Y:S01]  /*ada0*/  FFMA.FTZ R51, R102, R37, R51 ;  /* 0x0000002566337223 */ /* 0x000fe20000010033 */
[----:B------:R-:W-:Y:S01]  /*adb0*/  ISETP.NE.AND P1, PT, R150, RZ, PT ;  /* 0x000000ff9600720c */ /* 0x000fe20003f25270 */
[----:B-12---:R-:W1:Y:S01]  /*adc0*/  SHFL.DOWN PT, R123, R58, 0x1, 0x1f ;  /* 0x08201f003a7b7f89 */ /* 0x006e6200000e0000 */
[----:B------:R-:W-:Y:S01]  /*add0*/  FFMA.FTZ R74, R37, R18, R74 ;  /* 0x00000012254a7223 */ /* 0x000fe2000001004a */
[----:B------:R-:W-:Y:S01]  /*ade0*/  BSSY B0, `(.L_x_10939) ;  /* 0x0000066000007945 */ /* 0x000fe20003800000 */
[----:B------:R-:W-:-:S02]  /*adf0*/  FFMA.FTZ R36, R107, R46, R36 ;  /* 0x0000002e6b247223 */ /* 0x000fc40000010024 */
[----:B------:R-:W-:Y:S02]  /*ae00*/  FFMA.FTZ R37, R106, R43, R44 ;  /* 0x0000002b6a257223 */ /* 0x000fe4000001002c */
[----:B------:R-:W-:Y:S02]  /*ae10*/  FMUL.FTZ R63, R63, R118 ;  /* 0x000000763f3f7220 */ /* 0x000fe40000410000 */
[----:B------:R-:W-:Y:S02]  /*ae20*/  FMUL.FTZ R197, R124, R197 ;  /* 0x000000c57cc57220 */ /* 0x000fe40000410000 */
[----:B------:R-:W-:Y:S02]  /*ae30*/  FADD.FTZ R95, R36, R95 ;  /* 0x0000005f245f7221 */ /* 0x000fe40000010000 */
[----:B------:R-:W-:Y:S02]  /*ae40*/  FADD.FTZ R94, R37, R94 ;  /* 0x0000005e255e7221 */ /* 0x000fe40000010000 */
[----:B------:R-:W-:-:S02]  /*ae50*/  FFMA.FTZ R36, R105, R50, R47 ;  /* 0x0000003269247223 */ /* 0x000fc4000001002f */
[----:B------:R-:W-:Y:S02]  /*ae60*/  FFMA.FTZ R37, R104, R49, R48 ;  /* 0x0000003168257223 */ /* 0x000fe40000010030 */
[----:B------:R-:W-:Y:S02]  /*ae70*/  FFMA.FTZ R62, R62, R122, R63 ;  /* 0x0000007a3e3e7223 */ /* 0x000fe4000001003f */
[----:B-----5:R-:W-:Y:S02]  /*ae80*/  @!P0 FADD.FTZ R119, R119, R136 ;  /* 0x0000008877778221 */ /* 0x020fe40000010000 */
[----:B------:R-:W-:Y:S02]  /*ae90*/  FFMA.FTZ R125, R120, R125, R197 ;  /* 0x0000007d787d7223 */ /* 0x000fe400000100c5 */
[----:B-1----:R-:W-:Y:S01]  /*aea0*/  @!P0 FADD.FTZ R58, R58, R123 ;  /* 0x0000007b3a3a8221 */ /* 0x002fe20000010000 */
[----:B------:R-:W1:Y:S01]  /*aeb0*/  SHFL.DOWN PT, R136, R119, 0x2, 0x1f ;  /* 0x08401f0077887f89 */ /* 0x000e6200000e0000 */
[----:B------:R-:W-:Y:S01]  /*aec0*/  ISETP.GT.AND P0, PT, R148, 0x1d, PT ;  /* 0x0000001d9400780c */ /* 0x000fe20003f04270 */
[----:B------:R-:W-:-:S02]  /*aed0*/  FMUL.FTZ R67, R67, R52 ;  /* 0x0000003443437220 */ /* 0x000fc40000410000 */
[----:B------:R-:W2:Y:S01]  /*aee0*/  SHFL.DOWN PT, R123, R58, 0x2, 0x1f ;  /* 0x08401f003a7b7f89 */ /* 0x000ea200000e0000 */
[----:B------:R-:W-:Y:S02]  /*aef0*/  FMUL.FTZ R194, R59, R194 ;  /* 0x000000c23bc27220 */ /* 0x000fe40000410000 */
[----:B------:R-:W-:Y:S02]  /*af00*/  FMUL.FTZ R61, R61, R121 ;  /* 0x000000793d3d7220 */ /* 0x000fe40000410000 */
[----:B------:R-:W-:Y:S02]  /*af10*/  FMUL.FTZ R199, R128, R199 ;  /* 0x000000c780c77220 */ /* 0x000fe40000410000 */
[----:B------:R-:W-:Y:S02]  /*af20*/  FMUL.FTZ R198, R131, R198 ;  /* 0x000000c683c67220 */ /* 0x000fe40000410000 */
[----:B------:R-:W-:Y:S02]  /*af30*/  FMUL.FTZ R65, R65, R183 ;  /* 0x000000b741417220 */ /* 0x000fe40000410000 */
[----:B------:R-:W-:-:S02]  /*af40*/  FMUL.FTZ R196, R133, R196 ;  /* 0x000000c485c47220 */ /* 0x000fc40000410000 */
[----:B------:R-:W-:Y:S02]  /*af50*/  FFMA.FTZ R52, R103, R38, R117 ;  /* 0x0000002667347223 */ /* 0x000fe40000010075 */
[----:B------:R-:W-:Y:S02]  /*af60*/  FFMA.FTZ R75, R38, R17, R75 ;  /* 0x00000011264b7223 */ /* 0x000fe4000001004b */
[----:B------:R-:W-:Y:S02]  /*af70*/  FFMA.FTZ R38, R101, R42, R45 ;  /* 0x0000002a65267223 */ /* 0x000fe4000001002d */
[----:B------:R-:W-:Y:S02]  /*af80*/  FFMA.FTZ R45, R100, R41, R40 ;  /* 0x00000029642d7223 */ /* 0x000fe40000010028 */
[----:B-1----:R-:W-:Y:S02]  /*af90*/  @!P0 FADD.FTZ R119, R119, R136 ;  /* 0x0000008877778221 */ /* 0x002fe40000010000 */
[----:B------:R-:W-:-:S02]  /*afa0*/  FFMA.FTZ R72, R41, R20, R72 ;  /* 0x0000001429487223 */ /* 0x000fc40000010048 */
[----:B--2---:R-:W-:Y:S01]  /*afb0*/  @!P0 FADD.FTZ R58, R58, R123 ;  /* 0x0000007b3a3a8221 */ /* 0x004fe20000010000 */
[----:B------:R-:W1:Y:S01]  /*afc0*/  SHFL.DOWN PT, R136, R119, 0x4, 0x1f ;  /* 0x08801f0077887f89 */ /* 0x000e6200000e0000 */
[----:B------:R-:W-:Y:S01]  /*afd0*/  ISETP.GT.AND P0, PT, R148, 0x1b, PT ;  /* 0x0000001b9400780c */ /* 0x000fe20003f04270 */
[----:B------:R-:W-:Y:S02]  /*afe0*/  FADD.FTZ R93, R36, R93 ;  /* 0x0000005d245d7221 */ /* 0x000fe40000010000 */
[----:B------:R-:W2:Y:S01]  /*aff0*/  SHFL.DOWN PT, R123, R58, 0x4, 0x1f ;  /* 0x08801f003a7b7f89 */ /* 0x000ea200000e0000 */
        /* <DEDUP_REMOVED lines=31> */
[----:B------:R-:W-:Y:S01]  /*b1f0*/  ISETP.GT.AND P0, PT, R148, 0xf, PT ;  /* 0x0000000f9400780c */ /* 0x000fe20003f04270 */
[----:B------:R-:W-:-:S02]  /*b200*/  FADD.FTZ R96, R45, R96 ;  /* 0x000000602d607221 */ /* 0x000fc40000010000 */
[----:B------:R-:W2:Y:S01]  /*b210*/  SHFL.DOWN PT, R123, R58, 0x10, 0x1f ;  /* 0x0a001f003a7b7f89 */ /* 0x000ea200000e0000 */
[----:B------:R-:W-:Y:S02]  /*b220*/  FFMA.FTZ R76, R49, R24, R76 ;  /* 0x00000018314c7223 */ /* 0x000fe4000001004c */
[----:B------:R-:W-:Y:S02]  /*b230*/  FADD.FTZ R97, R38, R97 ;  /* 0x0000006126617221 */ /* 0x000fe40000010000 */
        /* <DEDUP_REMOVED lines=8> */
[----:B-1----:R-:W-:Y:S02]  /*b2c0*/  @!P0 FADD.FTZ R119, R119, R136 ;  /* 0x0000008877778221 */ /* 0x002fe40000010000 */
[----:B------:R-:W-:-:S02]  /*b2d0*/  FFMA.FTZ R71, R62, R25, R71 ;  /* 0x000000193e477223 */ /* 0x000fc40000010047 */
[----:B--2---:R-:W-:Y:S01]  /*b2e0*/  @!P0 FADD.FTZ R58, R58, R123 ;  /* 0x0000007b3a3a8221 */ /* 0x004fe20000010000 */
        /* <DEDUP_REMOVED lines=9> */
[----:B------:R1:W-:Y:S01]  /*b380*/  @!P0 STS.64 [0x4208], R40 ;  /* 0x00420828ff008388 */ /* 0x0003e20000000a00 */
[----:B------:R-:W-:-:S03]  /*b390*/  FADD.FTZ R84, R39, R84 ;  /* 0x0000005427547221 */ /* 0x000fc60000010000 */
[----:B------:R-:W-:Y:S06]  /*b3a0*/  BAR.SYNC.DEFER_BLOCKING 0x0 ;  /* 0x0000000000007b1d */ /* 0x000fec0000010000 */
[----:B------:R-:W-:Y:S05]  /*b3b0*/  @P1 BRA `(.L_x_10940) ;  /* 0x0000008000001947 */ /* 0x000fea0003800000 */
[----:B-1----:R-:W-:Y:S02]  /*b3c0*/  ULDC UR34, c[0x0][0x174] ;  /* 0x00005d0000227ab9 */ /* 0x002fe40000000800 */
[----:B------:R-:W-:Y:S02]  /*b3d0*/  UISETP.NE.AND UP0, UPT, UR16, UR34, UPT ;  /* 0x000000221000728c */ /* 0x000fe4000bf05270 */
[----:B------:R-:W-:-:S04]  /*b3e0*/  USHF.L.U32 UR34, UR7, 0x3, URZ ;  /* 0x0000000307227899 */ /* 0x000fc8000800063f */
[----:B------:R-:W-:-:S13]  /*b3f0*/  PLOP3.LUT P0, PT, PT, PT, UP0, 0x80, 0x0 ;  /* 0x000000000000781c */ /* 0x000fda0003f0f008 */
[----:B------:R-:W1:Y:S02]  /*b400*/  @P0 LDS.64 R36, [UR34+0x6750] ;  /* 0x00675022ff240984 */ /* 0x000e640008000a00 */
[----:B-1----:R-:W-:Y:S02]  /*b410*/  @P0 FADD.FTZ R41, R41, R37 ;  /* 0x0000002529290221 */ /* 0x002fe40000010000 */
[----:B------:R-:W-:-:S05]  /*b420*/  @P0 FADD.FTZ R40, R40, R36 ;  /* 0x0000002428280221 */ /* 0x000fca0000010000 */
[----:B------:R1:W-:Y:S02]  /*b430*/  STS.64 [UR34+0x6750], R40 ;  /* 0x00675028ff007988 */ /* 0x0003e40008000a22 */
.L_x_10940:
[----:B-1----:R-:W-:Y:S05]  /*b440*/  BSYNC B0 ;  /* 0x0000000000007941 */ /* 0x002fea0003800000 */
.L_x_10939:
        /* <DEDUP_REMOVED lines=8> */
.L_x_10862:
[----:B------:R-:W-:Y:S01]  /*b4d0*/  BAR.SYNC.DEFER_BLOCKING 0x0 ;  /* 0x0000000000007b1d */ /* 0x000fe20000010000 */
[----:B------:R-:W-:Y:S01]  /*b4e0*/  HFMA2.MMA R3, -RZ, RZ, 0, 9.5367431640625e-07 ;  /* 0x00000010ff037435 */ /* 0x000fe200000001ff */
[----:B------:R-:W-:-:S04]  /*b4f0*/  UIADD3 UR7, UR16, -0x1, URZ ;  /* 0xffffffff10077890 */ /* 0x000fc8000fffe03f */
[----:B------:R-:W-:-:S05]  /*b500*/  ULDC.64 UR36, c[0x0][0x2d8] ;  /* 0x0000b60000247ab9 */ /* 0x000fca0000000a00 */
[----:B------:R-:W-:-:S05]  /*b510*/  IMAD.WIDE R2, R34, R3, UR32 ;  /* 0x0000002022027e25 */ /* 0x000fca000f8e0203 */
[----:B------:R-:W5:Y:S04]  /*b520*/  LDG.E.128 R4, [R2.64] ;  /* 0x0000001802047981 */ /* 0x000f68000c1e1d00 */
[----:B--2---:R-:W2:Y:S04]  /*b530*/  LDG.E.128 R8, [R2.64+0x200] ;  /* 0x0002001802087981 */ /* 0x004ea8000c1e1d00 */
[----:B----4-:R-:W4:Y:S04]  /*b540*/  LDG.E.128 R12, [R2.64+0x400] ;  /* 0x00040018020c7981 */ /* 0x010f28000c1e1d00 */
[----:B---3--:R-:W3:Y:S01]  /*b550*/  LDG.E.128 R16, [R2.64+0x600] ;  /* 0x0006001802107981 */ /* 0x008ee2000c1e1d00 */
[----:B------:R-:W-:-:S02]  /*b560*/  USHF.L.U32 UR8, UR7, 0x9, URZ ;  /* 0x0000000907087899 */ /* 0x000fc4000800063f */
[----:B------:R-:W-:Y:S02]  /*b570*/  UIMAD UR34, UR13, UR36, URZ ;  /* 0x000000240d2272a4 */ /* 0x000fe4000f8e023f */
        /* <DEDUP_REMOVED lines=25> */
[----:B-----5:R-:W-:Y:S04]  /*b710*/  STS.128 [R148.X16], R4 ;  /* 0x0000000494007388 */ /* 0x020fe8000000cc00 */
[----:B--2---:R-:W-:Y:S04]  /*b720*/  STS.128 [R148.X16+0x200], R8 ;  /* 0x0002000894007388 */ /* 0x004fe8000000cc00 */
[----:B----4-:R-:W-:Y:S04]  /*b730*/  STS.128 [R148.X16+0x400], R12 ;  /* 0x0004000c94007388 */ /* 0x010fe8000000cc00 */
[----:B---3--:R-:W-:Y:S01]  /*b740*/  STS.128 [R148.X16+0x600], R16 ;  /* 0x0006001094007388 */ /* 0x008fe2000000cc00 */
[----:B------:R-:W-:-:S06]  /*b750*/  NOP ;  /* 0x0000000000007918 */ /* 0x000fcc0000000000 */
[----:B------:R-:W1:Y:S04]  /*b760*/  LDS.128 R20, [R33+0x10] ;  /* 0x0000100021147984 */ /* 0x000e680000000c00 */
[----:B------:R-:W2:Y:S04]  /*b770*/  LDS.128 R24, [R33+0x20] ;  /* 0x0000200021187984 */ /* 0x000ea80000000c00 */
[----:B------:R-:W3:Y:S01]  /*b780*/  LDS.128 R4, [R33+0x30] ;  /* 0x0000300021047984 */ /* 0x000ee20000000c00 */
[----:B-1----:R-:W-:Y:S02]  /*b790*/  FADD.FTZ R20, R20, UR5 ;  /* 0x0000000514147e21 */ /* 0x002fe40008010000 */
[----:B------:R-:W-:-:S02]  /*b7a0*/  FADD.FTZ R21, R21, UR5 ;  /* 0x0000000515157e21 */ /* 0x000fc40008010000 */
        /* <DEDUP_REMOVED lines=8> */
[----:B------:R-:W-:Y:S01]  /*b830*/  FADD.FTZ R26, R26, UR5 ;  /* 0x000000051a1a7e21 */ /* 0x000fe20008010000 */
[----:B------:R-:W-:Y:S01]  /*b840*/  FSETP.GTU.FTZ.AND P6, PT, R24, 20, PT ;  /* 0x41a000001800780b */ /* 0x000fe20003fdc000 */
[----:B------:R-:W-:Y:S01]  /*b850*/  FADD.FTZ R27, R27, UR5 ;  /* 0x000000051b1b7e21 */ /* 0x000fe20008010000 */
[----:B------:R-:W-:Y:S01]  /*b860*/  FSETP.GTU.FTZ.AND P0, PT, R25, 20, PT ;  /* 0x41a000001900780b */ /* 0x000fe20003f1c000 */
[----:B---3--:R-:W-:Y:S01]  /*b870*/  FADD.FTZ R4, R4, UR5 ;  /* 0x0000000504047e21 */ /* 0x008fe20008010000 */
[----:B------:R-:W-:Y:S01]  /*b880*/  FSETP.GTU.FTZ.AND P1, PT, R26, 20, PT ;  /* 0x41a000001a00780b */ /* 0x000fe20003f3c000 */
[----:B------:R-:W-:-:S02]  /*b890*/  @!P2 FMUL.FTZ R0, R20, -1.4426950216293334961 ;  /* 0xbfb8aa3b1400a820 */ /* 0x000fc40000410000 */
[----:B------:R-:W-:Y:S02]  /*b8a0*/  @!P3 FMUL.FTZ R2, R21, -1.4426950216293334961 ;  /* 0xbfb8aa3b1502b820 */ /* 0x000fe40000410000 */
[----:B------:R-:W-:Y:S02]  /*b8b0*/  @!P5 FMUL.FTZ R8, R23, -1.4426950216293334961 ;  /* 0xbfb8aa3b1708d820 */ /* 0x000fe40000410000 */
[----:B------:R-:W1:Y:S01]  /*b8c0*/  @!P2 MUFU.EX2 R0, R0 ;  /* 0x000000000000a308 */ /* 0x000e620000000800 */
[----:B------:R-:W-:Y:S02]  /*b8d0*/  @!P4 FMUL.FTZ R3, R22, -1.4426950216293334961 ;  /* 0xbfb8aa3b1603c820 */ /* 0x000fe40000410000 */
[----:B------:R-:W-:Y:S02]  /*b8e0*/  @!P6 FMUL.FTZ R9, R24, -1.4426950216293334961 ;  /* 0xbfb8aa3b1809e820 */ /* 0x000fe40000410000 */
[----:B------:R-:W-:Y:S02]  /*b8f0*/  FADD.FTZ R5, R5, UR5 ;  /* 0x0000000505057e21 */ /* 0x000fe40008010000 */
[----:B------:R-:W-:Y:S01]  /*b900*/  FADD.FTZ R6, R6, UR5 ;  /* 0x0000000506067e21 */ /* 0x000fe20008010000 */
[----:B------:R-:W2:Y:S01]  /*b910*/  @!P3 MUFU.EX2 R2, R2 ;  /* 0x000000020002b308 */ /* 0x000ea20000000800 */
[----:B------:R-:W-:-:S07]  /*b920*/  FADD.FTZ R7, R7, UR5 ;  /* 0x0000000507077e21 */ /* 0x000fce0008010000 */
[----:B------:R-:W3:Y:S01]  /*b930*/  @!P5 MUFU.EX2 R8, R8 ;  /* 0x000000080008d308 */ /* 0x000ee20000000800 */
[----:B-1----:R-:W-:-:S07]  /*b940*/  @!P2 FADD.FTZ R0, R0, 1 ;  /* 0x3f8000000000a421 */ /* 0x002fce0000010000 */
[----:B------:R-:W1:Y:S01]  /*b950*/  @!P4 MUFU.EX2 R3, R3 ;  /* 0x000000030003c308 */ /* 0x000e620000000800 */
[----:B--2---:R-:W-:-:S07]  /*b960*/  @!P3 FADD.FTZ R2, R2, 1 ;  /* 0x3f8000000202b421 */ /* 0x004fce0000010000 */
[----:B------:R2:W4:Y:S01]  /*b970*/  @!P2 MUFU.RCP R11, R0 ;  /* 0x00000000000ba308 */ /* 0x0005220000001000 */
[----:B---3--:R-:W-:-:S07]  /*b980*/  @!P5 FADD.FTZ R8, R8, 1 ;  /* 0x3f8000000808d421 */ /* 0x008fce0000010000 */
[----:B------:R3:W5:Y:S01]  /*b990*/  @!P3 MUFU.RCP R10, R2 ;  /* 0x00000002000ab308 */ /* 0x0007620000001000 */
[----:B-1----:R-:W-:Y:S02]  /*b9a0*/  @!P4 FADD.FTZ R3, R3, 1 ;  /* 0x3f8000000303c421 */ /* 0x002fe40000010000 */
[----:B--2---:R-:W-:-:S05]  /*b9b0*/  @!P0 FMUL.FTZ R0, R25, -1.4426950216293334961 ;  /* 0xbfb8aa3b19008820 */ /* 0x004fca0000410000 */
[----:B------:R-:W1:Y:S01]  /*b9c0*/  @!P5 MUFU.RCP R8, R8 ;  /* 0x000000080008d308 */ /* 0x000e620000001000 */
[----:B----4-:R-:W-:Y:S01]  /*b9d0*/  @!P2 FMUL.FTZ R88, R88, R11 ;  /* 0x0000000b5858a220 */ /* 0x010fe20000410000 */
[----:B------:R-:W-:Y:S01]  /*b9e0*/  FSETP.GTU.FTZ.AND P2, PT, R27, 20, PT ;  /* 0x41a000001b00780b */ /* 0x000fe20003f5c000 */
[----:B---3--:R-:W-:-:S05]  /*b9f0*/  @!P1 FMUL.FTZ R2, R26, -1.4426950216293334961 ;  /* 0xbfb8aa3b1a029820 */ /* 0x008fca0000410000 */
[----:B------:R-:W2:Y:S01]  /*ba00*/  @!P4 MUFU.RCP R3, R3 ;  /* 0x000000030003c308 */ /* 0x000ea20000001000 */
[----:B-----5:R-:W-:Y:S01]  /*ba10*/  @!P3 FMUL.FTZ R89, R89, R10 ;  /* 0x0000000a5959b220 */ /* 0x020fe20000410000 */
[----:B------:R-:W-:-:S06]  /*ba20*/  FSETP.GTU.FTZ.AND P3, PT, R4, 20, PT ;  /* 0x41a000000400780b */ /* 0x000fcc0003f7c000 */
[----:B------:R3:W4:Y:S01]  /*ba30*/  @!P6 MUFU.EX2 R12, R9 ;  /* 0x00000009000ce308 */ /* 0x0007220000000800 */
[----:B-1----:R-:W-:Y:S01]  /*ba40*/  @!P5 FMUL.FTZ R91, R91, R8 ;  /* 0x000000085b5bd220 */ /* 0x002fe20000410000 */
[----:B------:R-:W-:-:S05]  /*ba50*/  FSETP.GTU.FTZ.AND P5, PT, R6, 20, PT ;  /* 0x41a000000600780b */ /* 0x000fca0003fbc000 */
[----:B------:R-:W-:Y:S01]  /*ba60*/  @!P3 FMUL.FTZ R4, R4, -1.4426950216293334961 ;  /* 0xbfb8aa3b0404b820 */ /* 0x000fe20000410000 */
[----:B------:R-:W1:Y:S01]  /*ba70*/  @!P0 MUFU.EX2 R0, R0 ;  /* 0x0000000000008308 */ /* 0x000e620000000800 */
[----:B---3--:R-:W3:Y:S01]  /*ba80*/  LDS.128 R8, [R33] ;  /* 0x0000000021087984 */ /* 0x008ee20000000c00 */
[----:B--2---:R-:W-:Y:S01]  /*ba90*/  @!P4 FMUL.FTZ R90, R90, R3 ;  /* 0x000000035a5ac220 */ /* 0x004fe20000410000 */
[----:B------:R-:W-:Y:S01]  /*baa0*/  FSETP.GTU.FTZ.AND P4, PT, R5, 20, PT ;  /* 0x41a000000500780b */ /* 0x000fe20003f9c000 */
[----:B------:R-:W-:Y:S01]  /*bab0*/  @!P2 FMUL.FTZ R3, R27, -1.4426950216293334961 ;  /* 0xbfb8aa3b1b03a820 */ /* 0x000fe20000410000 */
[----:B------:R-:W-:Y:S02]  /*bac0*/  BAR.SYNC.DEFER_BLOCKING 0x0 ;  /* 0x0000000000007b1d */ /* 0x000fe40000010000 */
[----:B------:R-:W-:Y:S02]  /*bad0*/  @!P5 FMUL.FTZ R6, R6, -1.4426950216293334961 ;  /* 0xbfb8aa3b0606d820 */ /* 0x000fe40000410000 */
[----:B----4-:R-:W-:-:S02]  /*bae0*/  @!P6 FADD.FTZ R12, R12, 1 ;  /* 0x3f8000000c0ce421 */ /* 0x010fc40000010000 */
[----:B------:R-:W2:Y:S01]  /*baf0*/  @!P1 MUFU.EX2 R2, R2 ;  /* 0x0000000200029308 */ /* 0x000ea20000000800 */
[----:B-1----:R-:W-:-:S04]  /*bb00*/  @!P0 FADD.FTZ R0, R0, 1 ;  /* 0x3f80000000008421 */ /* 0x002fc80000010000 */
[----:B------:R-:W-:-:S03]  /*bb10*/  @!P4 FMUL.FTZ R5, R5, -1.4426950216293334961 ;  /* 0xbfb8aa3b0505c820 */ /* 0x000fc60000410000 */
[----:B------:R-:W1:Y:S08]  /*bb20*/  @!P2 MUFU.EX2 R3, R3 ;  /* 0x000000030003a308 */ /* 0x000e700000000800 */
[----:B------:R-:W4:Y:S01]  /*bb30*/  @!P3 MUFU.EX2 R4, R4 ;  /* 0x000000040004b308 */ /* 0x000f220000000800 */
[----:B--2---:R-:W-:Y:S01]  /*bb40*/  @!P1 FADD.FTZ R2, R2, 1 ;  /* 0x3f80000002029421 */ /* 0x004fe20000010000 */
[----:B------:R-:W-:Y:S04]  /*bb50*/  STS.128 [R33], R68 ;  /* 0x0000004421007388 */ /* 0x000fe80000000c00 */
[----:B------:R-:W-:Y:S02]  /*bb60*/  STS.128 [R33+0x10], R80 ;  /* 0x0000105021007388 */ /* 0x000fe40000000c00 */
[----:B------:R-:W2:Y:S01]  /*bb70*/  @!P6 MUFU.RCP R15, R12 ;  /* 0x0000000c000fe308 */ /* 0x000ea20000001000 */
[----:B-1----:R-:W-:Y:S01]  /*bb80*/  @!P2 FADD.FTZ R3, R3, 1 ;  /* 0x3f8000000303a421 */ /* 0x002fe20000010000 */
[----:B------:R-:W-:Y:S01]  /*bb90*/  STS.128 [R33+0x20], R76 ;  /* 0x0000204c21007388 */ /* 0x000fe20000000c00 */
[----:B---3--:R-:W-:-:S03]  /*bba0*/  FADD.FTZ R8, R8, UR5 ;  /* 0x0000000508087e21 */ /* 0x008fc60008010000 */
[----:B------:R-:W-:Y:S01]  /*bbb0*/  STS.128 [R33+0x30], R72 ;  /* 0x0000304821007388 */ /* 0x000fe20000000c00 */
[----:B----4-:R-:W-:Y:S01]  /*bbc0*/  @!P3 FADD.FTZ R4, R4, 1 ;  /* 0x3f8000000404b421 */ /* 0x010fe20000010000 */
[----:B------:R-:W1:Y:S01]  /*bbd0*/  @!P0 MUFU.RCP R0, R0 ;  /* 0x0000000000008308 */ /* 0x000e620000001000 */
[----:B------:R-:W-:Y:S01]  /*bbe0*/  FADD.FTZ R9, R9, UR5 ;  /* 0x0000000509097e21 */ /* 0x000fe20008010000 */
[----:B------:R-:W-:-:S06]  /*bbf0*/  NOP ;  /* 0x0000000000007918 */ /* 0x000fcc0000000000 */
[----:B--2---:R-:W-:Y:S01]  /*bc00*/  @!P6 FMUL.FTZ R92, R92, R15 ;  /* 0x0000000f5c5ce220 */ /* 0x004fe20000410000 */
[----:B------:R-:W2:Y:S01]  /*bc10*/  @!P1 MUFU.RCP R17, R2 ;  /* 0x0000000200119308 */ /* 0x000ea20000001000 */
[----:B------:R-:W-:Y:S01]  /*bc20*/  FADD.FTZ R10, R10, UR5 ;  /* 0x000000050a0a7e21 */ /* 0x000fe20008010000 */
[----:B------:R-:W-:Y:S01]  /*bc30*/  LDS.128 R20, [R148.X16+0x400] ;  /* 0x0004000094147984 */ /* 0x000fe2000000cc00 */
[----:B------:R-:W-:Y:S01]  /*bc40*/  FADD.FTZ R11, R11, UR5 ;  /* 0x000000050b0b7e21 */ /* 0x000fe20008010000 */
[----:B------:R-:W-:Y:S02]  /*bc50*/  FSETP.GTU.FTZ.AND P6, PT, R7, 20, PT ;  /* 0x41a000000700780b */ /* 0x000fe40003fdc000 */
[----:B------:R-:W-:Y:S01]  /*bc60*/  LDS.128 R24, [R148.X16+0x600] ;  /* 0x0006000094187984 */ /* 0x000fe2000000cc00 */
[----:B-1----:R-:W-:Y:S01]  /*bc70*/  @!P0 FMUL.FTZ R93, R93, R0 ;  /* 0x000000005d5d8220 */ /* 0x002fe20000410000 */
[----:B------:R-:W1:Y:S01]  /*bc80*/  @!P2 MUFU.RCP R14, R3 ;  /* 0x00000003000ea308 */ /* 0x000e620000001000 */
[----:B------:R-:W-:-:S07]  /*bc90*/  FSETP.GTU.FTZ.AND P0, PT, R8, 20, PT ;  /* 0x41a000000800780b */ /* 0x000fce0003f1c000 */
[----:B------:R-:W3:Y:S01]  /*bca0*/  @!P3 MUFU.RCP R15, R4 ;  /* 0x00000004000fb308 */ /* 0x000ee20000001000 */
[----:B--2---:R-:W-:Y:S01]  /*bcb0*/  @!P1 FMUL.FTZ R94, R94, R17 ;  /* 0x000000115e5e9220 */ /* 0x004fe20000410000 */
[----:B------:R-:W-:Y:S01]  /*bcc0*/  FSETP.GTU.FTZ.AND P1, PT, R9, 20, PT ;  /* 0x41a000000900780b */ /* 0x000fe20003f3c000 */
[----:B------:R-:W-:Y:S03]  /*bcd0*/  LDS.128 R16, [R148.X16+0x200] ;  /* 0x0002000094107984 */ /* 0x000fe6000000cc00 */
[----:B------:R-:W-:Y:S02]  /*bce0*/  @!P0 FMUL.FTZ R0, R8, -1.4426950216293334961 ;  /* 0xbfb8aa3b08008820 */ /* 0x000fe40000410000 */
[----:B-1----:R-:W-:Y:S01]  /*bcf0*/  @!P2 FMUL.FTZ R95, R95, R14 ;  /* 0x0000000e5f5fa220 */ /* 0x002fe20000410000 */
[----:B------:R-:W-:Y:S01]  /*bd00*/  FSETP.GTU.FTZ.AND P2, PT, R10, 20, PT ;  /* 0x41a000000a00780b */ /* 0x000fe20003f5c000 */
[----:B------:R-:W1:Y:S05]  /*bd10*/  @!P4 MUFU.EX2 R5, R5 ;  /* 0x000000050005c308 */ /* 0x000e6a0000000800 */
[----:B------:R-:W-:-:S02]  /*bd20*/  @!P1 FMUL.FTZ R2, R9, -1.4426950216293334961 ;  /* 0xbfb8aa3b09029820 */ /* 0x000fc40000410000 */
[----:B---3--:R-:W-:Y:S01]  /*bd30*/  @!P3 FMUL.FTZ R96, R96, R15 ;  /* 0x0000000f6060b220 */ /* 0x008fe20000410000 */
[----:B------:R-:W-:Y:S01]  /*bd40*/  FSETP.GTU.FTZ.AND P3, PT, R11, 20, PT ;  /* 0x41a000000b00780b */ /* 0x000fe20003f7c000 */
[----:B------:R2:W3:Y:S03]  /*bd50*/  @!P5 MUFU.EX2 R13, R6 ;  /* 0x00000006000dd308 */ /* 0x0004e60000000800 */
[----:B------:R-:W-:Y:S02]  /*bd60*/  @!P2 FMUL.FTZ R3, R10, -1.4426950216293334961 ;  /* 0xbfb8aa3b0a03a820 */ /* 0x000fe40000410000 */
[----:B-1----:R-:W-:-:S03]  /*bd70*/  @!P4 FADD.FTZ R5, R5, 1 ;  /* 0x3f8000000505c421 */ /* 0x002fc60000010000 */
[----:B------:R-:W-:Y:S01]  /*bd80*/  @!P1 MUFU.EX2 R2, R2 ;  /* 0x0000000200029308 */ /* 0x000fe20000000800 */
[----:B--2---:R-:W-:-:S03]  /*bd90*/  @!P6 FMUL.FTZ R6, R7, -1.4426950216293334961 ;  /* 0xbfb8aa3b0706e820 */ /* 0x004fc60000410000 */
[----:B------:R-:W-:Y:S02]  /*bda0*/  @!P3 FMUL.FTZ R4, R11, -1.4426950216293334961 ;  /* 0xbfb8aa3b0b04b820 */ /* 0x000fe40000410000 */
[----:B------:R-:W1:Y:S02]  /*bdb0*/  LDS.128 R8, [R148.X16] ;  /* 0x0000000094087984 */ /* 0x000e64000000cc00 */
[----:B------:R-:W-:Y:S01]  /*bdc0*/  @!P2 MUFU.EX2 R3, R3 ;  /* 0x000000030003a308 */ /* 0x000fe20000000800 */
[----:B---3--:R-:W-:-:S07]  /*bdd0*/  @!P5 FADD.FTZ R13, R13, 1 ;  /* 0x3f8000000d0dd421 */ /* 0x008fce0000010000 */
[----:B------:R-:W2:Y:S08]  /*bde0*/  @!P0 MUFU.EX2 R0, R0 ;  /* 0x0000000000008308 */ /* 0x000eb00000000800 */
[----:B------:R-:W3:Y:S08]  /*bdf0*/  @!P6 MUFU.EX2 R7, R6 ;  /* 0x000000060007e308 */ /* 0x000ef00000000800 */
[----:B------:R4:W5:Y:S01]  /*be00*/  @!P3 MUFU.EX2 R6, R4 ;  /* 0x000000040006b308 */ /* 0x0009620000000800 */
[----:B--2---:R-:W-:-:S07]  /*be10*/  @!P0 FADD.FTZ R0, R0, 1 ;  /* 0x3f80000000008421 */ /* 0x004fce0000010000 */
[----:B------:R2:W0:Y:S01]  /*be20*/  @!P4 MUFU.RCP R12, R5 ;  /* 0x00000005000cc308 */ /* 0x0004220000001000 */
[----:B----4-:R-:W-:Y:S01]  /*be30*/  @!P1 FADD.FTZ R4, R2, 1 ;  /* 0x3f80000002049421 */ /* 0x010fe20000010000 */
[----:B------:R-:W-:Y:S01]  /*be40*/  MOV R2, UR36 ;  /* 0x0000002400027c02 */ /* 0x000fe20008000f00 */
[----:B---3--:R-:W-:Y:S01]  /*be50*/  @!P6 FADD.FTZ R7, R7, 1 ;  /* 0x3f8000000707e421 */ /* 0x008fe20000010000 */
[----:B------:R-:W-:Y:S02]  /*be60*/  UIMAD UR36, UR12, UR39, UR34 ;  /* 0x000000270c2472a4 */ /* 0x000fe4000f8e0222 */
[----:B------:R-:W-:Y:S02]  /*be70*/  UIMAD.WIDE.U32 UR34, UR12, UR38, UR8 ;  /* 0x000000260c2272a5 */ /* 0x000fe4000f8e0008 */
[----:B------:R-:W3:Y:S01]  /*be80*/  @!P0 MUFU.RCP R15, R0 ;  /* 0x00000000000f8308 */ /* 0x000ee20000001000 */
[----:B--2---:R-:W-:Y:S01]  /*be90*/  @!P2 FADD.FTZ R5, R3, 1 ;  /* 0x3f8000000305a421 */ /* 0x004fe20000010000 */
[----:B------:R-:W-:Y:S01]  /*bea0*/  MOV R3, UR37 ;  /* 0x0000002500037c02 */ /* 0x000fe20008000f00 */
[----:B-----5:R-:W-:Y:S01]  /*beb0*/  @!P3 FADD.FTZ R6, R6, 1 ;  /* 0x3f8000000606b421 */ /* 0x020fe20000010000 */
[----:B------:R-:W-:-:S02]  /*bec0*/  ULDC.64 UR8, c[0x0][0x300] ;  /* 0x0000c00000087ab9 */ /* 0x000fc40000000a00 */
[----:B------:R-:W-:Y:S01]  /*bed0*/  UIMAD UR37, UR11, UR8, URZ ;  /* 0x000000080b2572a4 */ /* 0x000fe2000f8e023f */
[----:B------:R-:W-:Y:S01]  /*bee0*/  IMAD.WIDE R2, R34, 0x10, R2 ;  /* 0x0000001022027825 */ /* 0x000fe200078e0202 */
[----:B------:R-:W2:Y:S01]  /*bef0*/  @!P1 MUFU.RCP R4, R4 ;  /* 0x0000000400049308 */ /* 0x000ea20000001000 */
[----:B------:R-:W-:Y:S02]  /*bf00*/  UIADD3 UR35, UR35, UR36, URZ ;  /* 0x0000002423237290 */ /* 0x000fe4000fffe03f */
[----:B0-----:R-:W-:Y:S01]  /*bf10*/  @!P4 FMUL.FTZ R97, R97, R12 ;  /* 0x0000000c6161c220 */ /* 0x001fe20000410000 */
[----:B-1----:R-:W-:Y:S01]  /*bf20*/  STG.E.128 [R2.64], R8 ;  /* 0x0000000802007986 */ /* 0x002fe2000c101d18 */
[----:B------:R-:W-:Y:S02]  /*bf30*/  UIMAD UR37, UR10, UR9, UR37 ;  /* 0x000000090a2572a4 */ /* 0x000fe4000f8e0225 */
[----:B------:R-:W-:Y:S01]  /*bf40*/  UIMAD.WIDE.U32 UR8, UR10, UR8, UR34 ;  /* 0x000000080a0872a5 */ /* 0x000fe2000f8e0022 */
[----:B------:R-:W-:Y:S01]  /*bf50*/  STG.E.128 [R2.64+0x200], R16 ;  /* 0x0002001002007986 */ /* 0x000fe2000c101d18 */
[----:B------:R-:W0:Y:S01]  /*bf60*/  @!P5 MUFU.RCP R13, R13 ;  /* 0x0000000d000dd308 */ /* 0x000e220000001000 */
[----:B---3--:R-:W-:Y:S01]  /*bf70*/  @!P0 FMUL.FTZ R84, R84, R15 ;  /* 0x0000000f54548220 */ /* 0x008fe20000410000 */
[----:B------:R-:W-:Y:S01]  /*bf80*/  ULDC.64 UR38, c[0x0][0x340] ;  /* 0x0000d00000267ab9 */ /* 0x000fe20000000a00 */
[----:B------:R-:W-:Y:S01]  /*bf90*/  STG.E.128 [R2.64+0x400], R20 ;  /* 0x0004001402007986 */ /* 0x000fe2000c101d18 */
[----:B------:R-:W-:Y:S01]  /*bfa0*/  UIADD3 UR34, UR9, UR37, URZ ;  /* 0x0000002509227290 */ /* 0x000fe2000fffe03f */
[----:B------:R-:W-:Y:S01]  /*bfb0*/  FADD.FTZ R0, R84, R149 ;  /* 0x0000009554007221 */ /* 0x000fe20000010000 */
[----:B------:R-:W-:Y:S01]  /*bfc0*/  ULEA UR9, UP0, UR8, UR38, 0x2 ;  /* 0x0000002608097291 */ /* 0x000fe2000f80103f */
[----:B------:R1:W-:Y:S01]  /*bfd0*/  STG.E.128 [R2.64+0x600], R24 ;  /* 0x0006001802007986 */ /* 0x0003e2000c101d18 */
[----:B------:R-:W3:Y:S01]  /*bfe0*/  @!P2 MUFU.RCP R5, R5 ;  /* 0x000000050005a308 */ /* 0x000ee20000001000 */
[----:B--2---:R-:W-:Y:S01]  /*bff0*/  @!P1 FMUL.FTZ R85, R85, R4 ;  /* 0x0000000455559220 */ /* 0x004fe20000410000 */
[----:B------:R-:W-:Y:S01]  /*c000*/  ULEA.HI.X UR8, UR8, UR39, UR34, 0x2, UP0 ;  /* 0x0000002708087291 */ /* 0x000fe200080f1422 */
[----:B------:R-:W-:Y:S01]  /*c010*/  BAR.SYNC.DEFER_BLOCKING 0x0 ;  /* 0x0000000000007b1d */ /* 0x000fe20000010000 */
[----:B------:R-:W-:Y:S01]  /*c020*/  UISETP.GT.AND UP0, UPT, UR16, 0x1, UPT ;  /* 0x000000011000788c */ /* 0x000fe2000bf04270 */
[----:B0-----:R-:W-:-:S04]  /*c030*/  @!P5 FMUL.FTZ R98, R98, R13 ;  /* 0x0000000d6262d220 */ /* 0x001fc80000410000 */
[----:B------:R-:W0:Y:S01]  /*c040*/  @!P3 MUFU.RCP R6, R6 ;  /* 0x000000060006b308 */ /* 0x000e220000001000 */
[----:B------:R-:W-:Y:S01]  /*c050*/  PLOP3.LUT P0, PT, PT, PT, UP0, 0x80, 0x0 ;  /* 0x000000000000781c */ /* 0x000fe20003f0f008 */
[----:B------:R-:W-:Y:S01]  /*c060*/  UMOV UR16, UR7 ;  /* 0x0000000700107c82 */ /* 0x000fe20008000000 */
[----:B---3--:R-:W-:-:S05]  /*c070*/  @!P2 FMUL.FTZ R86, R86, R5 ;  /* 0x000000055656a220 */ /* 0x008fca0000410000 */
[----:B------:R-:W2:Y:S01]  /*c080*/  @!P6 MUFU.RCP R14, R7 ;  /* 0x00000007000ee308 */ /* 0x000ea20000001000 */
[----:B------:R-:W-:Y:S01]  /*c090*/  FADD.FTZ R5, R0, R85 ;  /* 0x0000005500057221 */ /* 0x000fe20000010000 */
[----:B-1----:R-:W-:Y:S02]  /*c0a0*/  MOV R2, UR9 ;  /* 0x0000000900027c02 */ /* 0x002fe40008000f00 */
[----:B------:R-:W-:Y:S01]  /*c0b0*/  MOV R3, UR8 ;  /* 0x0000000800037c02 */ /* 0x000fe20008000f00 */
[----:B------:R-:W-:Y:S02]  /*c0c0*/  FADD.FTZ R0, R5, R86 ;  /* 0x0000005605007221 */ /* 0x000fe40000010000 */
[----:B0-----:R-:W-:Y:S01]  /*c0d0*/  @!P3 FMUL.FTZ R87, R87, R6 ;  /* 0x000000065757b220 */ /* 0x001fe20000410000 */
[----:B------:R-:W-:Y:S01]  /*c0e0*/  STS.128 [R33+0x10], R88 ;  /* 0x0000105821007388 */ /* 0x000fe20000000c00 */
[----:B------:R-:W-:-:S03]  /*c0f0*/  IMAD.WIDE R2, R34, 0x10, R2 ;  /* 0x0000001022027825 */ /* 0x000fc600078e0202 */
[----:B------:R0:W-:Y:S01]  /*c100*/  STS.128 [R33], R84 ;  /* 0x0000005421007388 */ /* 0x0001e20000000c00 */
[----:B--2---:R-:W-:-:S03]  /*c110*/  @!P6 FMUL.FTZ R99, R99, R14 ;  /* 0x0000000e6363e220 */ /* 0x004fc60000410000 */
[----:B------:R1:W-:Y:S04]  /*c120*/  STS.128 [R33+0x20], R92 ;  /* 0x0000205c21007388 */ /* 0x0003e80000000c00 */
[----:B------:R2:W-:Y:S01]  /*c130*/  STS.128 [R33+0x30], R96 ;  /* 0x0000306021007388 */ /* 0x0005e20000000c00 */
        /* <DEDUP_REMOVED lines=21> */
[----:B-----5:R1:W-:Y:S01]  /*c290*/  STG.E.128 [R2.64+0x600], R16 ;  /* 0x0006001002007986 */ /* 0x0203e2000c101d18 */
[----:B------:R-:W-:Y:S01]  /*c2a0*/  @!P0 CALL.REL.NOINC `(.L_x_10829) ;  /* 0x0000001000008944 */ /* 0x000fe20003c00000 */
[----:B------:R-:W-:Y:S05]  /*c2b0*/  BRA `(.L_x_10942) ;  /* 0xffff489000007947 */ /* 0x000fea000383ffff */
.L_x_10829:
        /* <DEDUP_REMOVED lines=10> */
[----:B------:R-:W1:Y:S04]  /*c360*/  SHFL.DOWN P1, R3, R0, 0x2, 0x1f ;  /* 0x08401f0000037f89 */ /* 0x000e680000020000 */
[----:B------:R-:W3:Y:S01]  /*c370*/  S2R R6, SR_TID.X ;  /* 0x0000000000067919 */ /* 0x000ee20000002100 */
[----:B-1----:R-:W-:-:S05]  /*c380*/  @P1 FADD R3, R0, R3 ;  /* 0x0000000300031221 */ /* 0x002fca0000000000 */
[----:B0-----:R-:W0:Y:S02]  /*c390*/  SHFL.DOWN P1, R2, R3, 0x4, 0x1f ;  /* 0x08801f0003027f89 */ /* 0x001e240000020000 */
        /* <DEDUP_REMOVED lines=12> */
.L_x_10944:
[----:B0-----:R-:W-:Y:S05]  /*c460*/  BSYNC B0 ;  /* 0x0000000000007941 */ /* 0x001fea0003800000 */
.L_x_10943:
        /* <DEDUP_REMOVED lines=8> */
[----:B------:R-:W1:Y:S02]  /*c4f0*/  SHFL.DOWN P0, R3, R0, 0x2, 0x1f ;  /* 0x08401f0000037f89 */ /* 0x000e640000000000 */
[----:B-1----:R-:W-:-:S05]  /*c500*/  @P0 FADD R3, R0, R3 ;  /* 0x0000000300030221 */ /* 0x002fca0000000000 */
        /* <DEDUP_REMOVED lines=15> */
.L_x_10946:
[----:B-1----:R-:W1:Y:S02]  /*c600*/  S2R R7, SR_TID.X ;  /* 0x0000000000077919 */ /* 0x002e640000002100 */
.L_x_10947:
[----:B0-----:R-:W-:Y:S05]  /*c610*/  BSYNC B0 ;  /* 0x0000000000007941 */ /* 0x001fea0003800000 */
.L_x_10945:
[----:B-1----:R-:W-:-:S13]  /*c620*/  ISETP.GE.AND P0, PT, R7, c[0x0][0x16c], PT ;  /* 0x00005b0007007a0c */ /* 0x002fda0003f06270 */
[----:B------:R-:W-:Y:S05]  /*c630*/  @P0 EXIT ;  /* 0x000000000000094d */ /* 0x000fea0003800000 */
[----:B------:R-:W-:Y:S02]  /*c640*/  ULDC.64 UR6, c[0x0][0x288] ;  /* 0x0000a20000067ab9 */ /* 0x000fe40000000a00 */
[----:B------:R-:W-:Y:S02]  /*c650*/  UIMAD UR11, UR11, UR6, URZ ;  /* 0x000000060b0b72a4 */ /* 0x000fe4000f8e023f */
[----:B--2---:R-:W-:Y:S02]  /*c660*/  UIMAD.WIDE.U32 UR4, UR10, UR6, URZ ;  /* 0x000000060a0472a5 */ /* 0x004fe4000f8e003f */
[----:B------:R-:W-:-:S04]  /*c670*/  UIMAD UR6, UR10, UR7, UR11 ;  /* 0x000000070a0672a4 */ /* 0x000fc8000f8e020b */
[----:B------:R-:W-:Y:S02]  /*c680*/  UIADD3 UR6, UR5, UR6, URZ ;  /* 0x0000000605067290 */ /* 0x000fe4000fffe03f */
.L_x_10948:
        /* <DEDUP_REMOVED lines=19> */
.L_x_10949:
        /* <DEDUP_REMOVED lines=12> */
.L_x_14721:


//--------------------- .text._Z25selective_scan_bwd_kernelI32Selective_Scan_bwd_kernel_traitsILi32ELi16ELb1ELb1ELb1ELb1ELb1EfN3c107complexIfEEEEv12SSMParamsBwd --------------------------
	.section	.text._Z25selective_scan_bwd_kernelI32Selective_Scan_bwd_kernel_traitsILi32ELi16ELb1ELb1ELb1ELb1ELb1EfN3c107complexIfEEEEv12SSMParamsBwd,"ax",@progbits
	.sectioninfo	@"SHI_REGISTERS=254"
	.align	128
        .global         _Z25selective_scan_bwd_kernelI32Selective_Scan_bwd_kernel_traitsILi32ELi16ELb1ELb1ELb1ELb1ELb1EfN3c107complexIfEEEEv12SSMParamsBwd
        .type           _Z25selective_scan_bwd_kernelI32Selective_Scan_bwd_kernel_traitsILi32ELi16ELb1ELb1ELb1ELb1ELb1EfN3c107complexIfEEEEv12SSMParamsBwd,@function
        .size           _Z25selective_scan_bwd_kernelI32Selective_Scan_bwd_kernel_traitsILi32ELi16ELb1ELb1ELb1ELb1ELb1EfN3c107complexIfEEEEv12SSMParamsBwd,(.L_x_14722 - _Z25selective_scan_bwd_kernelI32Selective_Scan_bwd_kernel_traitsILi32ELi16ELb1ELb1ELb1ELb1ELb1EfN3c107complexIfEEEEv12SSMParamsBwd)
        .other          _Z25selective_scan_bwd_kernelI32Selective_Scan_bwd_kernel_traitsILi32ELi16ELb1ELb1ELb1ELb1ELb1EfN3c107complexIfEEEEv12SSMParamsBwd,@"STO_CUDA_ENTRY STV_DEFAULT"
_Z25selective_scan_bwd_kernelI32Selective_Scan_bwd_kernel_traitsILi32ELi16ELb1ELb1ELb1ELb1ELb1EfN3c107complexIfEEEEv12SSMParamsBwd:
.text._Z25selective_scan_bwd_kernelI32Selective_Scan_bwd_kernel_traitsILi32ELi16ELb1ELb1ELb1ELb1ELb1EfN3c107complexIfEEEEv12SSMParamsBwd:
        /* <DEDUP_REMOVED lines=182> */
.L_x_11064:
        /* <DEDUP_REMOVED lines=42> */
[----:B------:R-:W2:Y:S01]  /*0e00*/  LDG.E.128 R44, [R2.64+0x600] ;  /* 0x0006001a022c7981 */ /* 0x000ea2000c1e1d00 */
[----:B----4-:R-:W-:Y:S01]  /*0e10*/  FADD.FTZ R27, R40, UR5 ;  /* 0x00000005281b7e21 */ /* 0x010fe20008010000 */
        /* <DEDUP_REMOVED lines=20> */
[----:B------:R0:W-:Y:S01]  /*0f60*/  STS.128 [R148.X16+0x600], R44 ;  /* 0x0006002c94007388 */ /* 0x0001e2000000cc00 */
        /* <DEDUP_REMOVED lines=33> */
.L_x_10952:
[----:B------:R-:W-:Y:S05]  /*1180*/  BSYNC B0 ;  /* 0x0000000000007941 */ /* 0x000fea0003800000 */
.L_x_10951:
        /* <DEDUP_REMOVED lines=35> */
.L_x_10954:
[----:B------:R-:W-:Y:S05]  /*13c0*/  BSYNC B0 ;  /* 0x0000000000007941 */ /* 0x000fea0003800000 */
.L_x_10953:
        /* <DEDUP_REMOVED lines=35> */
.L_x_10956:
[----:B------:R-:W-:Y:S05]  /*1600*/  BSYNC B0 ;  /* 0x0000000000007941 */ /* 0x000fea0003800000 */
.L_x_10955:
        /* <DEDUP_REMOVED lines=35> */
.L_x_10958:
[----:B------:R-:W-:Y:S05]  /*1840*/  BSYNC B0 ;  /* 0x0000000000007941 */ /* 0x000fea0003800000 */
.L_x_10957:
        /* <DEDUP_REMOVED lines=35> */
.L_x_10960:
[----:B------:R-:W-:Y:S05]  /*1a80*/  BSYNC B0 ;  /* 0x0000000000007941 */ /* 0x000fea0003800000 */
.L_x_10959:
        /* <DEDUP_REMOVED lines=35> */
.L_x_10962:
[----:B------:R-:W-:Y:S05]  /*1cc0*/  BSYNC B0 ;  /* 0x0000000000007941 */ /* 0x000fea0003800000 */
.L_x_10961:
        /* <DEDUP_REMOVED lines=35> */
.L_x_10964:
[----:B------:R-:W-:Y:S05]  /*1f00*/  BSYNC B0 ;  /* 0x0000000000007941 */ /* 0x000fea0003800000 */
.L_x_10963:
        /* <DEDUP_REMOVED lines=35> */
.L_x_10966:
[----:B------:R-:W-:Y:S05]  /*2140*/  BSYNC B0 ;  /* 0x0000000000007941 */ /* 0x000fea0003800000 */
.L_x_10965:
        /* <DEDUP_REMOVED lines=35> */
.L_x_10968:
[----:B------:R-:W-:Y:S05]  /*2380*/  BSYNC B0 ;  /* 0x0000000000007941 */ /* 0x000fea0003800000 */
.L_x_10967:
        /* <DEDUP_REMOVED lines=34> */
.L_x_10970:
[----:B------:R-:W-:Y:S05]  /*25b0*/  BSYNC B0 ;  /* 0x0000000000007941 */ /* 0x000fea0003800000 */
.L_x_10969:
        /* <DEDUP_REMOVED lines=33> */
.L_x_10972:
[----:B------:R-:W-:Y:S05]  /*27d0*/  BSYNC B0 ;  /* 0x0000000000007941 */ /* 0x000fea0003800000 */
.L_x_10971:
        /* <DEDUP_REMOVED lines=33> */
.L_x_10974:
[----:B------:R-:W-:Y:S05]  /*29f0*/  BSYNC B0 ;  /* 0x0000000000007941 */ /* 0x000fea0003800000 */
.L_x_10973:
        /* <DEDUP_REMOVED lines=33> */
.L_x_10976:
[----:B------:R-:W-:Y:S05]  /*2c10*/  BSYNC B0 ;  /* 0x0000000000007941 */ /* 0x000fea0003800000 */
.L_x_10975:
        /* <DEDUP_REMOVED lines=33> */
.L_x_10978:
[----:B------:R-:W-:Y:S05]  /*2e30*/  BSYNC B0 ;  /* 0x0000000000007941 */ /* 0x000fea0003800000 */
.L_x_10977:
        /* <DEDUP_REMOVED lines=33> */
.L_x_10980:
[----:B------:R-:W-:Y:S05]  /*3050*/  BSYNC B0 ;  /* 0x0000000000007941 */ /* 0x000fea0003800000 */
.L_x_10979:
        /* <DEDUP_REMOVED lines=33> */
.L_x_10982:
[----:B------:R-:W-:Y:S05]  /*3270*/  BSYNC B0 ;  /* 0x0000000000007941 */ /* 0x000fea0003800000 */
.L_x_10981:
        /* <DEDUP_REMOVED lines=49> */
[----:B------:R-:W4:Y:S01]  /*3590*/  LDS.128 R60, [R33] ;  /* 0x00000000213c7984 */ /* 0x000f220000000c00 */
[----:B------:R-:W-:Y:S02]  /*35a0*/  UIMAD UR7, UR13, UR36, URZ ;  /* 0x000000240d0772a4 */ /* 0x000fe4000f8e023f */
[----:B------:R-:W-:Y:S01]  /*35b0*/  ULDC.64 UR8, c[0x0][0x2f0] ;  /* 0x0000bc0000087ab9 */ /* 0x000fe20000000a00 */
        /* <DEDUP_REMOVED lines=14> */
[----:B------:R-:W-:Y:S01]  /*36a0*/  FMUL.FTZ R53, R63, -1.4426950216293334961 ;  /* 0xbfb8aa3b3f357820 */ /* 0x000fe20000410000 */
[----:B------:R-:W0:Y:S01]  /*36b0*/  MUFU.EX2 R0, R0 ;  /* 0x0000000000007308 */ /* 0x000e220000000800 */
[----:B------:R-:W-:Y:S01]  /*36c0*/  FMUL.FTZ R54, R56, -1.4426950216293334961 ;  /* 0xbfb8aa3b38367820 */ /* 0x000fe20000410000 */
[----:B------:R-:W-:Y:S01]  /*36d0*/  UIADD3 UR37, UR37, UR7, URZ ;  /* 0x0000000725257290 */ /* 0x000fe2000fffe03f */
[----:B-1----:R-:W-:Y:S01]  /*36e0*/  FMUL.FTZ R2, R57, -1.4426950216293334961 ;  /* 0xbfb8aa3b39027820 */ /* 0x002fe20000410000 */
[----:B------:R-:W-:Y:S01]  /*36f0*/  UIMAD UR7, UR11, UR8, URZ ;  /* 0x000000080b0772a4 */ /* 0x000fe2000f8e023f */
[----:B------:R-:W-:Y:S01]  /*3700*/  FMUL.FTZ R76, R59, -1.4426950216293334961 ;  /* 0xbfb8aa3b3b4c7820 */ /* 0x000fe20000410000 */
[----:B------:R-:W-:Y:S01]  /*3710*/  ISETP.NE.AND.EX P0, PT, RZ, c[0x0][0x274], PT, P0 ;  /* 0x00009d00ff007a0c */ /* 0x000fe20003f05300 */
[----:B------:R-:W-:Y:S01]  /*3720*/  FMUL.FTZ R3, R58, -1.4426950216293334961 ;  /* 0xbfb8aa3b3a037820 */ /* 0x000fe20000410000 */
[----:B------:R-:W1:Y:S01]  /*3730*/  MUFU.EX2 R16, R16 ;  /* 0x0000001000107308 */ /* 0x000e620000000800 */
[----:B------:R-:W-:Y:S01]  /*3740*/  FMUL.FTZ R78, R45, -1.4426950216293334961 ;  /* 0xbfb8aa3b2d4e7820 */ /* 0x000fe20000410000 */
[----:B------:R-:W-:Y:S01]  /*3750*/  UIMAD UR7, UR10, UR9, UR7 ;  /* 0x000000090a0772a4 */ /* 0x000fe2000f8e0207 */
[----:B------:R-:W-:Y:S01]  /*3760*/  FMUL.FTZ R77, R44, -1.4426950216293334961 ;  /* 0xbfb8aa3b2c4d7820 */ /* 0x000fe20000410000 */
[----:B------:R-:W-:Y:S01]  /*3770*/  UIMAD.WIDE.U32 UR8, UR10, UR8, UR36 ;  /* 0x000000080a0872a5 */ /* 0x000fe2000f8e0024 */
[----:B------:R-:W-:-:S02]  /*3780*/  FMUL.FTZ R79, R46, -1.4426950216293334961 ;  /* 0xbfb8aa3b2e4f7820 */ /* 0x000fc40000410000 */
[----:B------:R-:W-:Y:S01]  /*3790*/  FMUL.FTZ R81, R42, -1.4426950216293334961 ;  /* 0xbfb8aa3b2a517820 */ /* 0x000fe20000410000 */
[----:B------:R-:W4:Y:S01]  /*37a0*/  MUFU.EX2 R52, R52 ;  /* 0x0000003400347308 */ /* 0x000f220000000800 */
[----:B0-----:R-:W-:Y:S01]  /*37b0*/  FADD.FTZ R0, R0, 1 ;  /* 0x3f80000000007421 */ /* 0x001fe20000010000 */
[----:B------:R-:W-:Y:S02]  /*37c0*/  ULDC.64 UR36, c[0x0][0x338] ;  /* 0x0000ce0000247ab9 */ /* 0x000fe40000000a00 */
[----:B------:R-:W-:Y:S02]  /*37d0*/  UIADD3 UR9, UR9, UR7, URZ ;  /* 0x0000000709097290 */ /* 0x000fe4000fffe03f */
        /* <DEDUP_REMOVED lines=11> */
[----:B------:R1:W-:Y:S01]  /*3890*/  MUFU.EX2 R86, R78 ;  /* 0x0000004e00567308 */ /* 0x0003e20000000800 */
[----:B0-----:R-:W-:Y:S02]  /*38a0*/  FMUL.FTZ R3, R40, -1.4426950216293334961 ;  /* 0xbfb8aa3b28037820 */ /* 0x001fe40000410000 */
[----:B----4-:R-:W-:-:S05]  /*38b0*/  FADD.FTZ R82, R82, 1 ;  /* 0x3f80000052527421 */ /* 0x010fca0000010000 */
[----:B------:R-:W-:Y:S01]  /*38c0*/  MUFU.EX2 R84, R77 ;  /* 0x0000004d00547308 */ /* 0x000fe20000000800 */
[----:B-1----:R-:W-:Y:S02]  /*38d0*/  FMUL.FTZ R78, R43, -1.4426950216293334961 ;  /* 0xbfb8aa3b2b4e7820 */ /* 0x002fe40000410000 */
[----:B------:R-:W-:-:S05]  /*38e0*/  FADD.FTZ R80, R80, 1 ;  /* 0x3f80000050507421 */ /* 0x000fca0000010000 */
[----:B------:R-:W0:Y:S08]  /*38f0*/  MUFU.EX2 R92, R79 ;  /* 0x0000004f005c7308 */ /* 0x000e300000000800 */
[----:B------:R1:W4:Y:S08]  /*3900*/  MUFU.EX2 R94, R2 ;  /* 0x00000002005e7308 */ /* 0x0003300000000800 */
[----:B------:R4:W4:Y:S01]  /*3910*/  MUFU.EX2 R95, R3 ;  /* 0x00000003005f7308 */ /* 0x0009220000000800 */
[----:B-1----:R-:W-:-:S02]  /*3920*/  FADD.FTZ R2, R53, 1 ;  /* 0x3f80000035027421 */ /* 0x002fc40000010000 */
[----:B0-----:R-:W-:-:S05]  /*3930*/  FADD.FTZ R92, R92, 1 ;  /* 0x3f8000005c5c7421 */ /* 0x001fca0000010000 */
[----:B------:R0:W1:Y:S01]  /*3940*/  MUFU.EX2 R98, R78 ;  /* 0x0000004e00627308 */ /* 0x0000620000000800 */
[----:B----4-:R-:W-:Y:S02]  /*3950*/  FADD.FTZ R3, R54, 1 ;  /* 0x3f80000036037421 */ /* 0x010fe40000010000 */
[----:B------:R-:W-:-:S05]  /*3960*/  FADD.FTZ R94, R94, 1 ;  /* 0x3f8000005e5e7421 */ /* 0x000fca0000010000 */
[----:B------:R4:W-:Y:S01]  /*3970*/  MUFU.RCP R77, R0 ;  /* 0x00000000004d7308 */ /* 0x0009e20000001000 */
[----:B0-----:R-:W-:Y:S02]  /*3980*/  FADD.FTZ R78, R55, 1 ;  /* 0x3f800000374e7421 */ /* 0x001fe40000010000 */
[----:B------:R-:W-:-:S05]  /*3990*/  FADD.FTZ R95, R95, 1 ;  /* 0x3f8000005f5f7421 */ /* 0x000fca0000010000 */
[----:B------:R-:W0:Y:S01]  /*39a0*/  MUFU.RCP R79, R52 ;  /* 0x00000034004f7308 */ /* 0x000e220000001000 */
[----:B----4-:R-:W-:Y:S01]  /*39b0*/  MOV R0, c[0x0][0x16c] ;  /* 0x00005b0000007a02 */ /* 0x010fe20000000f00 */
[----:B-1----:R-:W-:-:S03]  /*39c0*/  FADD.FTZ R98, R98, 1 ;  /* 0x3f80000062627421 */ /* 0x002fc60000010000 */
[----:B------:R-:W-:-:S03]  /*39d0*/  ISETP.GE.AND P1, PT, R0, 0x1, PT ;  /* 0x000000010000780c */ /* 0x000fc60003f26270 */
[----:B------:R-:W1:Y:S08]  /*39e0*/  MUFU.RCP R16, R16 ;  /* 0x0000001000107308 */ /* 0x000e700000001000 */
[----:B------:R-:W4:Y:S01]  /*39f0*/  MUFU.EX2 R97, R81 ;  /* 0x0000005100617308 */ /* 0x000f220000000800 */
[----:B0-----:R-:W-:-:S07]  /*3a00*/  FMUL.FTZ R85, R62, R79 ;  /* 0x0000004f3e557220 */ /* 0x001fce0000410000 */
[----:B------:R0:W4:Y:S01]  /*3a10*/  MUFU.RCP R81, R3 ;  /* 0x0000000300517308 */ /* 0x0001220000001000 */
[----:B-1----:R-:W-:-:S07]  /*3a20*/  FADD.FTZ R0, -R16, 1 ;  /* 0x3f80000010007421 */ /* 0x002fce0000010100 */
[----:B------:R-:W1:Y:S01]  /*3a30*/  MUFU.EX2 R96, R76 ;  /* 0x0000004c00607308 */ /* 0x000e620000000800 */
[----:B0-----:R-:W-:Y:S02]  /*3a40*/  FADD.FTZ R3, -R77, 1 ;  /* 0x3f8000004d037421 */ /* 0x001fe40000010100 */
[----:B----4-:R-:W-:-:S05]  /*3a50*/  FADD.FTZ R97, R97, 1 ;  /* 0x3f80000061617421 */ /* 0x010fca0000010000 */
[----:B------:R0:W-:Y:S01]  /*3a60*/  MUFU.RCP R76, R2 ;  /* 0x00000002004c7308 */ /* 0x0001e20000001000 */
[----:B------:R-:W-:-:S04]  /*3a70*/  FMUL.FTZ R87, R56, R81 ;  /* 0x0000005138577220 */ /* 0x000fc80000410000 */
[----:B------:R-:W-:-:S03]  /*3a80*/  FMUL.FTZ R117, R12, R87 ;  /* 0x000000570c757220 */ /* 0x000fc60000410000 */
[----:B------:R-:W4:Y:S01]  /*3a90*/  MUFU.RCP R82, R82 ;  /* 0x0000005200527308 */ /* 0x000f220000001000 */
[----:B0-----:R-:W-:Y:S02]  /*3aa0*/  FMUL.FTZ R2, R61, R16 ;  /* 0x000000103d027220 */ /* 0x001fe40000410000 */
[----:B-1----:R-:W-:-:S05]  /*3ab0*/  FADD.FTZ R96, R96, 1 ;  /* 0x3f80000060607421 */ /* 0x002fca0000010000 */
[----:B------:R-:W-:Y:S08]  /*3ac0*/  MUFU.RCP R78, R78 ;  /* 0x0000004e004e7308 */ /* 0x000ff00000001000 */
[----:B------:R-:W0:Y:S01]  /*3ad0*/  MUFU.RCP R83, R80 ;  /* 0x0000005000537308 */ /* 0x000e220000001000 */
[----:B----4-:R-:W-:-:S04]  /*3ae0*/  FMUL.FTZ R88, R59, R82 ;  /* 0x000000523b587220 */ /* 0x010fc80000410000 */
[----:B------:R-:W-:-:S03]  /*3af0*/  FMUL.FTZ R118, R15, R88 ;  /* 0x000000580f767220 */ /* 0x000fc60000410000 */
[----:B------:R-:W-:Y:S01]  /*3b00*/  MUFU.RCP R93, R92 ;  /* 0x0000005c005d7308 */ /* 0x000fe20000001000 */
[----:B0-----:R-:W-:-:S07]  /*3b10*/  FMUL.FTZ R89, R58, R83 ;  /* 0x000000533a597220 */ /* 0x001fce0000410000 */
[----:B------:R-:W-:Y:S01]  /*3b20*/  MUFU.RCP R94, R94 ;  /* 0x0000005e005e7308 */ /* 0x000fe20000001000 */
[----:B------:R-:W-:-:S07]  /*3b30*/  FMUL.FTZ R119, R14, R89 ;  /* 0x000000590e777220 */ /* 0x000fce0000410000 */
[----:B------:R-:W-:Y:S08]  /*3b40*/  MUFU.RCP R95, R95 ;  /* 0x0000005f005f7308 */ /* 0x000ff00000001000 */
[----:B------:R-:W-:Y:S08]  /*3b50*/  MUFU.RCP R96, R96 ;  /* 0x0000006000607308 */ /* 0x000ff00000001000 */
[----:B------:R-:W-:Y:S08]  /*3b60*/  MUFU.RCP R97, R97 ;  /* 0x0000006100617308 */ /* 0x000ff00000001000 */
[----:B------:R-:W-:Y:S01]  /*3b70*/  MUFU.RCP R98, R98 ;  /* 0x0000006200627308 */ /* 0x000fe20000001000 */
[----:B-----5:R-:W-:Y:S04]  /*3b80*/  STS.128 [R148.X16], R68 ;  /* 0x0000004494007388 */ /* 0x020fe8000000cc00 */
[----:B------:R-:W-:Y:S04]  /*3b90*/  STS.128 [R148.X16+0x200], R48 ;  /* 0x0002003094007388 */ /* 0x000fe8000000cc00 */
[----:B--2---:R0:W-:Y:S04]  /*3ba0*/  STS.128 [R148.X16+0x400], R64 ;  /* 0x0004004094007388 */ /* 0x0041e8000000cc00 */
[----:B---3--:R1:W-:Y:S01]  /*3bb0*/  STS.128 [R148.X16+0x600], R72 ;  /* 0x0006004894007388 */ /* 0x0083e2000000cc00 */
[----:B------:R-:W-:-:S06]  /*3bc0*/  NOP ;  /* 0x0000000000007918 */ /* 0x000fcc0000000000 */
[----:B------:R-:W2:Y:S04]  /*3bd0*/  LDS.128 R52, [R33] ;  /* 0x0000000021347984 */ /* 0x000ea80000000c00 */
[----:B------:R-:W3:Y:S01]  /*3be0*/  LDS.128 R48, [R33+0x10] ;  /* 0x0000100021307984 */ /* 0x000ee20000000c00 */
[C---:B0-----:R-:W-:Y:S02]  /*3bf0*/  FFMA.FTZ R65, R60.reuse, R3, 1 ;  /* 0x3f8000003c417423 */ /* 0x041fe40000010003 */
[----:B------:R-:W-:Y:S02]  /*3c00*/  FMUL.FTZ R3, R60, R77 ;  /* 0x0000004d3c037220 */ /* 0x000fe40000410000 */
[----:B------:R-:W-:Y:S02]  /*3c10*/  FFMA.FTZ R60, R61, R0, 1 ;  /* 0x3f8000003d3c7423 */ /* 0x000fe40000010000 */
[----:B------:R-:W-:-:S02]  /*3c20*/  FADD.FTZ R61, -R81, 1 ;  /* 0x3f800000513d7421 */ /* 0x000fc40000010100 */
[----:B------:R-:W-:Y:S02]  /*3c30*/  FADD.FTZ R64, -R76, 1 ;  /* 0x3f8000004c407421 */ /* 0x000fe40000010100 */
[----:B------:R-:W-:Y:S02]  /*3c40*/  FFMA.FTZ R71, R56, R61, 1 ;  /* 0x3f80000038477423 */ /* 0x000fe4000001003d */
[----:B------:R-:W-:Y:S02]  /*3c50*/  FADD.FTZ R56, -R82, 1 ;  /* 0x3f80000052387421 */ /* 0x000fe40000010100 */
[----:B------:R-:W-:Y:S02]  /*3c60*/  FADD.FTZ R0, -R78, 1 ;  /* 0x3f8000004e007421 */ /* 0x000fe40000010100 */
[----:B------:R-:W-:Y:S02]  /*3c70*/  FADD.FTZ R61, -R83, 1 ;  /* 0x3f800000533d7421 */ /* 0x000fe40000010100 */
[----:B------:R-:W-:-:S02]  /*3c80*/  FFMA.FTZ R69, R63, R64, 1 ;  /* 0x3f8000003f457423 */ /* 0x000fc40000010040 */
[----:B------:R-:W-:Y:S02]  /*3c90*/  FADD.FTZ R64, R86, 1 ;  /* 0x3f80000056407421 */ /* 0x000fe40000010000 */
[C---:B------:R-:W-:Y:S02]  /*3ca0*/  FFMA.FTZ R70, R57.reuse, R0, 1 ;  /* 0x3f80000039467423 */ /* 0x040fe40000010000 */
[----:B------:R-:W-:Y:S01]  /*3cb0*/  FMUL.FTZ R86, R57, R78 ;  /* 0x0000004e39567220 */ /* 0x000fe20000410000 */
[----:B------:R0:W-:Y:S01]  /*3cc0*/  MUFU.RCP R90, R64 ;  /* 0x00000040005a7308 */ /* 0x0001e20000001000 */
[----:B-1----:R-:W-:Y:S02]  /*3cd0*/  FFMA.FTZ R75, R58, R61, 1 ;  /* 0x3f8000003a4b7423 */ /* 0x002fe4000001003d */
[----:B------:R-:W-:Y:S02]  /*3ce0*/  FFMA.FTZ R72, R59, R56, 1 ;  /* 0x3f8000003b487423 */ /* 0x000fe40000010038 */
[----:B------:R-:W1:Y:S01]  /*3cf0*/  LDS.128 R56, [R33+0x20] ;  /* 0x0000200021387984 */ /* 0x000e620000000c00 */
[----:B------:R-:W-:-:S02]  /*3d00*/  FADD.FTZ R67, -R79, 1 ;  /* 0x3f8000004f437421 */ /* 0x000fc40000010100 */
[----:B------:R-:W-:Y:S02]  /*3d10*/  FADD.FTZ R66, R84, 1 ;  /* 0x3f80000054427421 */ /* 0x000fe40000010000 */
[----:B------:R-:W-:Y:S02]  /*3d20*/  FFMA.FTZ R67, R62, R67, 1 ;  /* 0x3f8000003e437423 */ /* 0x000fe40000010043 */
[----:B--2---:R-:W-:Y:S01]  /*3d30*/  FMUL.FTZ R0, R4, R52 ;  /* 0x0000003404007220 */ /* 0x004fe20000410000 */
[----:B------:R2:W4:Y:S01]  /*3d40*/  MUFU.RCP R91, R66 ;  /* 0x00000042005b7308 */ /* 0x0005220000001000 */
[----:B------:R-:W-:Y:S02]  /*3d50*/  FMUL.FTZ R61, R5, R53 ;  /* 0x00000035053d7220 */ /* 0x000fe40000410000 */
[----:B------:R-:W-:Y:S02]  /*3d60*/  FMUL.FTZ R62, R6, R54 ;  /* 0x00000036063e7220 */ /* 0x000fe40000410000 */
[----:B------:R-:W-:-:S02]  /*3d70*/  FMUL.FTZ R84, R63, R76 ;  /* 0x0000004c3f547220 */ /* 0x000fc40000410000 */
[----:B------:R-:W-:Y:S02]  /*3d80*/  FMUL.FTZ R0, R77, R0 ;  /* 0x000000004d007220 */ /* 0x000fe40000410000 */
[----:B------:R-:W-:Y:S02]  /*3d90*/  FMUL.FTZ R61, R16, R61 ;  /* 0x0000003d103d7220 */ /* 0x000fe40000410000 */
[----:B------:R-:W-:Y:S02]  /*3da0*/  FMUL.FTZ R62, R79, R62 ;  /* 0x0000003e4f3e7220 */ /* 0x000fe40000410000 */
[----:B------:R-:W-:Y:S02]  /*3db0*/  FMUL.FTZ R63, R7, R55 ;  /* 0x00000037073f7220 */ /* 0x000fe40000410000 */
[----:B0-----:R-:W-:Y:S02]  /*3dc0*/  FMUL.FTZ R64, R0, R65 ;  /* 0x0000004100407220 */ /* 0x001fe40000410000 */
[----:B------:R-:W-:-:S02]  /*3dd0*/  FMUL.FTZ R76, R76, R63 ;  /* 0x0000003f4c4c7220 */ /* 0x000fc40000410000 */
[----:B------:R-:W-:Y:S02]  /*3de0*/  FMUL.FTZ R65, R61, R60 ;  /* 0x0000003c3d417220 */ /* 0x000fe40000410000 */
[----:B--2---:R-:W-:Y:S02]  /*3df0*/  FMUL.FTZ R66, R62, R67 ;  /* 0x000000433e427220 */ /* 0x004fe40000410000 */
[----:B------:R-:W0:Y:S01]  /*3e00*/  LDS.128 R60, [R33+0x30] ;  /* 0x00003000213c7984 */ /* 0x000e220000000c00 */
[----:B---3--:R-:W-:Y:S02]  /*3e10*/  FMUL.FTZ R73, R13, R49 ;  /* 0x000000310d497220 */ /* 0x008fe40000410000 */
[----:B------:R-:W-:Y:S02]  /*3e20*/  FMUL.FTZ R0, R14, R50 ;  /* 0x000000320e007220 */ /* 0x000fe40000410000 */
[----:B------:R-:W-:Y:S01]  /*3e30*/  FMUL.FTZ R16, R12, R48 ;  /* 0x000000300c107220 */ /* 0x000fe20000410000 */
[----:B------:R-:W-:Y:S01]  /*3e40*/  MOV R12, UR7 ;  /* 0x00000007000c7c02 */ /* 0x000fe20008000f00 */
[----:B------:R-:W-:-:S02]  /*3e50*/  FMUL.FTZ R73, R78, R73 ;  /* 0x000000494e497220 */ /* 0x000fc40000410000 */
[----:B------:R-:W-:Y:S02]  /*3e60*/  FMUL.FTZ R77, R15, R51 ;  /* 0x000000330f4d7220 */ /* 0x000fe40000410000 */
[----:B------:R-:W-:Y:S02]  /*3e70*/  FMUL.FTZ R0, R83, R0 ;  /* 0x0000000053007220 */ /* 0x000fe40000410000 */
[----:B------:R-:W-:Y:S01]  /*3e80*/  FMUL.FTZ R67, R76, R69 ;  /* 0x000000454c437220 */ /* 0x000fe20000410000 */
[----:B------:R-:W-:Y:S01]  /*3e90*/  BAR.SYNC.DEFER_BLOCKING 0x0 ;  /* 0x0000000000007b1d */ /* 0x000fe20000010000 */
[----:B------:R-:W-:Y:S02]  /*3ea0*/  FMUL.FTZ R16, R81, R16 ;  /* 0x0000001051107220 */ /* 0x000fe40000410000 */
[----:B------:R-:W-:Y:S02]  /*3eb0*/  FMUL.FTZ R69, R73, R70 ;  /* 0x0000004649457220 */ /* 0x000fe40000410000 */
[----:B------:R-:W-:-:S02]  /*3ec0*/  FMUL.FTZ R77, R82, R77 ;  /* 0x0000004d524d7220 */ /* 0x000fc40000410000 */
[----:B------:R-:W-:Y:S02]  /*3ed0*/  FMUL.FTZ R70, R0, R75 ;  /* 0x0000004b00467220 */ /* 0x000fe40000410000 */
[----:B----4-:R-:W-:Y:S02]  /*3ee0*/  FADD.FTZ R73, -R91, 1 ;  /* 0x3f8000005b497421 */ /* 0x010fe40000010100 */
[----:B-1----:R-:W-:Y:S02]  /*3ef0*/  FMUL.FTZ R0, R36, R56 ;  /* 0x0000003824007220 */ /* 0x002fe40000410000 */
[----:B------:R-:W-:Y:S02]  /*3f00*/  FMUL.FTZ R68, R16, R71 ;  /* 0x0000004710447220 */ /* 0x000fe40000410000 */
[----:B------:R-:W-:Y:S02]  /*3f10*/  FMUL.FTZ R71, R77, R72 ;  /* 0x000000484d477220 */ /* 0x000fe40000410000 */
[----:B------:R-:W-:-:S02]  /*3f20*/  FFMA.FTZ R73, R44, R73, 1 ;  /* 0x3f8000002c497423 */ /* 0x000fc40000010049 */
        /* <DEDUP_REMOVED lines=14> */
[----:B-1----:R-:W-:Y:S02]  /*4010*/  FADD.FTZ R65, -R93, 1 ;  /* 0x3f8000005d417421 */ /* 0x002fe40000010100 */
[----:B------:R-:W-:Y:S02]  /*4020*/  FFMA.FTZ R64, R47, R16, 1 ;  /* 0x3f8000002f407423 */ /* 0x000fe40000010010 */
[----:B------:R-:W-:Y:S02]  /*4030*/  FFMA.FTZ R67, R46, R65, 1 ;  /* 0x3f8000002e437423 */ /* 0x000fe40000010041 */
[----:B------:R-:W-:Y:S02]  /*4040*/  FMUL.FTZ R65, R37, R57 ;  /* 0x0000003925417220 */ /* 0x000fe40000410000 */
[----:B------:R-:W-:Y:S02]  /*4050*/  FMUL.FTZ R16, R38, R58 ;  /* 0x0000003a26107220 */ /* 0x000fe40000410000 */
[----:B--2---:R-:W-:-:S02]  /*4060*/  FMUL.FTZ R69, R39, R59 ;  /* 0x0000003b27457220 */ /* 0x004fc40000410000 */
[----:B------:R-:W-:Y:S02]  /*4070*/  FMUL.FTZ R65, R90, R65 ;  /* 0x000000415a417220 */ /* 0x000fe40000410000 */
[----:B------:R-:W-:Y:S02]  /*4080*/  FMUL.FTZ R16, R93, R16 ;  /* 0x000000105d107220 */ /* 0x000fe40000410000 */
[----:B------:R-:W-:Y:S02]  /*4090*/  FMUL.FTZ R69, R94, R69 ;  /* 0x000000455e457220 */ /* 0x000fe40000410000 */
[----:B------:R-:W-:Y:S02]  /*40a0*/  FMUL.FTZ R77, R65, R0 ;  /* 0x00000000414d7220 */ /* 0x000fe40000410000 */
[----:B------:R-:W-:Y:S02]  /*40b0*/  FMUL.FTZ R78, R16, R67 ;  /* 0x00000043104e7220 */ /* 0x000fe40000410000 */
[----:B------:R-:W-:-:S02]  /*40c0*/  FMUL.FTZ R79, R69, R64 ;  /* 0x00000040454f7220 */ /* 0x000fc40000410000 */
[----:B0-----:R-:W-:Y:S02]  /*40d0*/  FMUL.FTZ R66, R8, R60 ;  /* 0x0000003c08427220 */ /* 0x001fe40000410000 */
        /* <DEDUP_REMOVED lines=20> */
[----:B------:R-:W-:Y:S01]  /*4220*/  STS.128 [R33+0x30], R80 ;  /* 0x0000305021007388 */ /* 0x000fe20000000c00 */
[----:B------:R-:W-:-:S06]  /*4230*/  NOP ;  /* 0x0000000000007918 */ /* 0x000fcc0000000000 */
[----:B------:R-:W0:Y:S01]  /*4240*/  LDS.128 R64, [R148.X16] ;  /* 0x0000000094407984 */ /* 0x000e22000000cc00 */
[----:B------:R-:W-:Y:S02]  /*4250*/  FMUL.FTZ R5, R6, R85 ;  /* 0x0000005506057220 */ /* 0x000fe40000410000 */
[----:B------:R-:W-:Y:S01]  /*4260*/  FFMA.FTZ R151, R113, R0, R151 ;  /* 0x0000000071977223 */ /* 0x000fe20000010097 */
[----:B------:R-:W1:Y:S01]  /*4270*/  LDS.128 R68, [R148.X16+0x200] ;  /* 0x0002000094447984 */ /* 0x000e62000000cc00 */
[----:B------:R-:W-:Y:S02]  /*4280*/  FMUL.FTZ R90, R45, R90 ;  /* 0x0000005a2d5a7220 */ /* 0x000fe40000410000 */
[----:B------:R-:W-:Y:S01]  /*4290*/  FMUL.FTZ R93, R46, R93 ;  /* 0x0000005d2e5d7220 */ /* 0x000fe20000410000 */
        /* <DEDUP_REMOVED lines=56> */
[----:B------:R-:W1:Y:S01]  /*4620*/  LDS.128 R8, [R148.X16] ;  /* 0x0000000094087984 */ /* 0x000e62000000cc00 */
[----:B------:R-:W-:-:S03]  /*4630*/  ULEA UR7, UP0, UR8, UR36, 0x2 ;  /* 0x0000002408077291 */ /* 0x000fc6000f80103f */
[----:B0-----:R-:W0:Y:S01]  /*4640*/  LDS.128 R12, [R148.X16+0x200] ;  /* 0x00020000940c7984 */ /* 0x001e22000000cc00 */
[----:B------:R-:W-:Y:S02]  /*4650*/  ULEA.HI.X UR8, UR8, UR37, UR9, 0x2, UP0 ;  /* 0x0000002508087291 */ /* 0x000fe400080f1409 */
[----:B------:R-:W-:Y:S01]  /*4660*/  MOV R2, UR7 ;  /* 0x0000000700027c02 */ /* 0x000fe20008000f00 */
[----:B------:R-:W2:Y:S03]  /*4670*/  LDS.128 R52, [R148.X16+0x400] ;  /* 0x0004000094347984 */ /* 0x000ea6000000cc00 */
[----:B------:R-:W-:Y:S01]  /*4680*/  MOV R3, UR8 ;  /* 0x0000000800037c02 */ /* 0x000fe20008000f00 */
[----:B------:R-:W3:Y:S04]  /*4690*/  LDS.128 R64, [R148.X16+0x600] ;  /* 0x0006000094407984 */ /* 0x000ee8000000cc00 */
[----:B------:R-:W-:-:S05]  /*46a0*/  IMAD.WIDE R2, R34, 0x10, R2 ;  /* 0x0000001022027825 */ /* 0x000fca00078e0202 */
[----:B-1----:R1:W-:Y:S04]  /*46b0*/  STG.E.128 [R2.64], R8 ;  /* 0x0000000802007986 */ /* 0x0023e8000c101d1a */
[----:B0-----:R1:W-:Y:S04]  /*46c0*/  STG.E.128 [R2.64+0x200], R12 ;  /* 0x0002000c02007986 */ /* 0x0013e8000c101d1a */
[----:B--2---:R1:W-:Y:S04]  /*46d0*/  STG.E.128 [R2.64+0x400], R52 ;  /* 0x0004003402007986 */ /* 0x0043e8000c101d1a */
[----:B---3--:R1:W-:Y:S02]  /*46e0*/  STG.E.128 [R2.64+0x600], R64 ;  /* 0x0006004002007986 */ /* 0x0083e4000c101d1a */
.L_x_10983:
        /* <DEDUP_REMOVED lines=21> */
[----:B0-----:R-:W-:Y:S02]  /*4840*/  FMUL.FTZ R76, R117, UR4 ;  /* 0x00000004754c7c20 */ /* 0x001fe40008410000 */
        /* <DEDUP_REMOVED lines=20> */
[----:B-1----:R-:W-:Y:S01]  /*4990*/  FADD.FTZ R15, R0, R0 ;  /* 0x00000000000f7221 */ /* 0x002fe20000010000 */
        /* <DEDUP_REMOVED lines=19> */
.L_x_11063:
        /* <DEDUP_REMOVED lines=79> */
[----:B------:R-:W-:Y:S01]  /*4fc0*/  MOV R178, c[0x0][0x16c] ;  /* 0x00005b0000b27a02 */ /* 0x000fe20000000f00 */
[----:B------:R-:W-:Y:S01]  /*4fd0*/  ULEA UR36, UR25, UR7, 0x8 ;  /* 0x0000000719247291 */ /* 0x000fe2000f8e403f */
[C---:B------:R-:W-:Y:S01]  /*4fe0*/  ISETP.NE.AND P1, PT, R150.reuse, RZ, PT ;  /* 0x000000ff9600720c */ /* 0x040fe20003f25270 */
[----:B------:R-:W0:Y:S01]  /*4ff0*/  R2UR UR39, R155 ;  /* 0x000000009b2773c2 */ /* 0x000e2200000e0000 */
[C---:B------:R-:W-:Y:S01]  /*5000*/  IADD3 R191, R150.reuse, 0x200, RZ ;  /* 0x0000020096bf7810 */ /* 0x040fe20007ffe0ff */
[----:B------:R-:W-:Y:S01]  /*5010*/  CS2R R182, SRZ ;  /* 0x0000000000b67805 */ /* 0x000fe2000001ff00 */
[----:B--2---:R-:W-:-:S05]  /*5020*/  LOP3.LUT R152, R150, 0x1f, RZ, 0xc0, !PT ;  /* 0x0000001f96987812 */ /* 0x004fca00078ec0ff */
[----:B------:R-:W2:Y:S01]  /*5030*/  R2UR UR38, R154 ;  /* 0x000000009a2673c2 */ /* 0x000ea200000e0000 */
[----:B------:R-:W-:Y:S01]  /*5040*/  ISETP.NE.AND P0, PT, R152, RZ, PT ;  /* 0x000000ff9800720c */ /* 0x000fe20003f05270 */
[----:B0-----:R-:W-:Y:S02]  /*5050*/  FMUL.FTZ R36, R27, UR39 ;  /* 0x000000271b247c20 */ /* 0x001fe40008410000 */
[----:B------:R-:W-:Y:S02]  /*5060*/  FMUL.FTZ R164, R22, UR39 ;  /* 0x0000002716a47c20 */ /* 0x000fe40008410000 */
[----:B------:R-:W-:Y:S02]  /*5070*/  FMUL.RZ R37, R36, 0.15915493667125701904 ;  /* 0x3e22f98324257820 */ /* 0x000fe4000040c000 */
[----:B------:R-:W-:Y:S02]  /*5080*/  FMUL.FTZ R36, R26, UR39 ;  /* 0x000000271a247c20 */ /* 0x000fe40008410000 */
[----:B------:R-:W-:Y:S01]  /*5090*/  MUFU.SIN R185, R37 ;  /* 0x0000002500b97308 */ /* 0x000fe20000000400 */
[----:B--2---:R-:W-:Y:S01]  /*50a0*/  MOV R153, UR38 ;  /* 0x0000002600997c02 */ /* 0x004fe20008000f00 */
[----:B------:R-:W-:-:S02]  /*50b0*/  FMUL.RZ R38, R36, 0.15915493667125701904 ;  /* 0x3e22f98324267820 */ /* 0x000fc4000040c000 */
[----:B------:R-:W-:Y:S02]  /*50c0*/  FMUL.FTZ R36, R25, UR39 ;  /* 0x0000002719247c20 */ /* 0x000fe40008410000 */
[----:B------:R-:W-:Y:S02]  /*50d0*/  FMUL.FTZ R153, R153, 1.4426950216293334961 ;  /* 0x3fb8aa3b99997820 */ /* 0x000fe40000410000 */
[----:B------:R-:W-:Y:S01]  /*50e0*/  FMUL.RZ R39, R36, 0.15915493667125701904 ;  /* 0x3e22f98324277820 */ /* 0x000fe2000040c000 */
[----:B------:R0:W-:Y:S01]  /*50f0*/  MUFU.COS R179, R37 ;  /* 0x0000002500b37308 */ /* 0x0001e20000000000 */
[----:B------:R-:W-:Y:S02]  /*5100*/  FMUL.FTZ R36, R24, UR39 ;  /* 0x0000002718247c20 */ /* 0x000fe40008410000 */
[----:B------:R-:W-:Y:S02]  /*5110*/  FMUL.FTZ R154, R153, R27 ;  /* 0x0000001b999a7220 */ /* 0x000fe40000410000 */
[----:B-1----:R-:W-:-:S02]  /*5120*/  FMUL.RZ R40, R36, 0.15915493667125701904 ;  /* 0x3e22f98324287820 */ /* 0x002fc4000040c000 */
        /* <DEDUP_REMOVED lines=22> */
[----:B------:R-:W-:Y:S01]  /*5290*/  FMUL.RZ R41, R36, 0.15915493667125701904 ;  /* 0x3e22f98324297820 */ /* 0x000fe2000040c000 */
[----:B------:R0:W-:Y:S01]  /*52a0*/  MUFU.COS R176, R38 ;  /* 0x0000002600b07308 */ /* 0x0001e20000000000 */
[----:B------:R-:W-:Y:S02]  /*52b0*/  FMUL.FTZ R36, R23, UR39 ;  /* 0x0000002717247c20 */ /* 0x000fe40008410000 */
[----:B------:R-:W-:-:S05]  /*52c0*/  @!P2 IMAD R178, R37, R178, UR7 ;  /* 0x0000000725b2ae24 */ /* 0x000fca000f8e02b2 */
[----:B------:R-:W1:Y:S01]  /*52d0*/  MUFU.EX2 R154, R154 ;  /* 0x0000009a009a7308 */ /* 0x000e620000000800 */
[----:B0-----:R-:W-:Y:S01]  /*52e0*/  FMUL.RZ R38, R36, 0.15915493667125701904 ;  /* 0x3e22f98324267820 */ /* 0x001fe2000040c000 */
[----:B------:R-:W-:-:S04]  /*52f0*/  SHF.L.U32 R36, R148, 0x3, RZ ;  /* 0x0000000394247819 */ /* 0x000fc800000006ff */
[----:B------:R-:W-:Y:S02]  /*5300*/  LEA.HI.SX32 R155, R36, R36, 0x1b ;  /* 0x00000024249b7211 */ /* 0x000fe400078fdaff */
[----:B------:R-:W-:Y:S03]  /*5310*/  MUFU.SIN R173, R39 ;  /* 0x0000002700ad7308 */ /* 0x000fe60000000400 */
[----:B------:R-:W0:Y:S04]  /*5320*/  LDS.128 R64, [R155.X16] ;  /* 0x000000009b407984 */ /* 0x000e28000000cc00 */
[----:B------:R-:W2:Y:S01]  /*5330*/  LDS.128 R60, [R155.X16+0x10] ;  /* 0x000010009b3c7984 */ /* 0x000ea2000000cc00 */
[----:B------:R-:W-:Y:S01]  /*5340*/  MUFU.COS R174, R39 ;  /* 0x0000002700ae7308 */ /* 0x000fe20000000000 */
[----:B-1----:R-:W-:-:S02]  /*5350*/  FMUL.FTZ R184, R154, R179 ;  /* 0x000000b39ab87220 */ /* 0x002fc40000410000 */
[----:B------:R-:W1:Y:S01]  /*5360*/  LDS.128 R56, [R155.X16+0x20] ;  /* 0x000020009b387984 */ /* 0x000e62000000cc00 */
[----:B------:R-:W-:-:S03]  /*5370*/  FMUL.FTZ R185, R154, R185 ;  /* 0x000000b99ab97220 */ /* 0x000fc60000410000 */
[----:B------:R-:W0:Y:S01]  /*5380*/  LDS.128 R52, [R155.X16+0x30] ;  /* 0x000030009b347984 */ /* 0x000e22000000cc00 */
[----:B------:R-:W-:Y:S03]  /*5390*/  MUFU.SIN R171, R40 ;  /* 0x0000002800ab7308 */ /* 0x000fe60000000400 */
[----:B------:R-:W0:Y:S04]  /*53a0*/  LDS.128 R48, [R155.X16+0x40] ;  /* 0x000040009b307984 */ /* 0x000e28000000cc00 */
[----:B------:R-:W0:Y:S01]  /*53b0*/  LDS.128 R44, [R155.X16+0x50] ;  /* 0x000050009b2c7984 */ /* 0x000e22000000cc00 */
[----:B------:R-:W-:Y:S08]  /*53c0*/  MUFU.COS R172, R40 ;  /* 0x0000002800ac7308 */ /* 0x000ff00000000000 */
[----:B------:R-:W-:Y:S08]  /*53d0*/  MUFU.SIN R169, R41 ;  /* 0x0000002900a97308 */ /* 0x000ff00000000400 */
[----:B------:R2:W-:Y:S08]  /*53e0*/  MUFU.COS R170, R41 ;  /* 0x0000002900aa7308 */ /* 0x0005f00000000000 */
[----:B------:R-:W-:Y:S01]  /*53f0*/  MUFU.SIN R167, R38 ;  /* 0x0000002600a77308 */ /* 0x000fe20000000400 */
[----:B--2---:R-:W2:Y:S07]  /*5400*/  LDS.128 R40, [R155.X16+0x60] ;  /* 0x000060009b287984 */ /* 0x004eae000000cc00 */
[----:B------:R0:W-:Y:S08]  /*5410*/  MUFU.COS R168, R38 ;  /* 0x0000002600a87308 */ /* 0x0001f00000000000 */
[----:B------:R-:W-:Y:S01]  /*5420*/  MUFU.SIN R165, R164 ;  /* 0x000000a400a57308 */ /* 0x000fe20000000400 */
[----:B0-----:R-:W0:Y:S01]  /*5430*/  LDS.128 R36, [R155.X16+0x70] ;  /* 0x000070009b247984 */ /* 0x001e22000000cc00 */
[----:B------:R-:W-:-:S06]  /*5440*/  FMUL.FTZ R221, R65, R27 ;  /* 0x0000001b41dd7220 */ /* 0x000fcc0000410000 */
        /* <DEDUP_REMOVED lines=31> */
[----:B------:R-:W-:Y:S01]  /*5640*/  FMUL.FTZ R154, R20, UR39 ;  /* 0x00000027149a7c20 */ /* 0x000fe20008410000 */
[----:B------:R-:W-:Y:S01]  /*5650*/  ISETP.NE.AND P5, PT, R150, 0x1f, PT ;  /* 0x0000001f9600780c */ /* 0x000fe20003fa5270 */
[----:B0-----:R-:W-:Y:S01]  /*5660*/  FMUL.FTZ R189, R155, R189 ;  /* 0x000000bd9bbd7220 */ /* 0x001fe20000410000 */
[----:B------:R-:W-:Y:S01]  /*5670*/  BSSY B0, `(.L_x_10985) ;  /* 0x000010e000007945 */ /* 0x000fe20003800000 */
[----:B------:R-:W-:-:S02]  /*5680*/  FMUL.FTZ R221, R112, R221 ;  /* 0x000000dd70dd7220 */ /* 0x000fc40000410000 */
[----:B------:R-:W-:Y:S01]  /*5690*/  FMUL.RZ R178, R154, 0.15915493667125701904 ;  /* 0x3e22f9839ab27820 */ /* 0x000fe2000040c000 */
[----:B------:R0:W-:Y:S01]  /*56a0*/  MUFU.COS R164, R159 ;  /* 0x0000009f00a47308 */ /* 0x0001e20000000000 */
[C---:B---3--:R-:W-:Y:S02]  /*56b0*/  FMUL.FTZ R157, R153.reuse, R24 ;  /* 0x00000018999d7220 */ /* 0x048fe40000410000 */
[----:B------:R-:W-:Y:S02]  /*56c0*/  FMUL.FTZ R156, R153, R25 ;  /* 0x00000019999c7220 */ /* 0x000fe40000410000 */
[----:B------:R-:W-:Y:S02]  /*56d0*/  FMUL.FTZ R190, R155, R190 ;  /* 0x000000be9bbe7220 */ /* 0x000fe40000410000 */
[----:B------:R-:W-:Y:S01]  /*56e0*/  FMUL.FTZ R179, R189, R221 ;  /* 0x000000ddbdb37220 */ /* 0x000fe20000410000 */
[----:B------:R-:W3:Y:S01]  /*56f0*/  MUFU.EX2 R157, R157 ;  /* 0x0000009d009d7308 */ /* 0x000ee20000000800 */
[----:B0-----:R-:W-:-:S02]  /*5700*/  FMUL.FTZ R159, R153, R31 ;  /* 0x0000001f999f7220 */ /* 0x001fc40000410000 */
[C---:B----4-:R-:W-:Y:S02]  /*5710*/  FMUL.FTZ R180, R158.reuse, R180 ;  /* 0x000000b49eb47220 */ /* 0x050fe40000410000 */
[----:B------:R-:W-:Y:S02]  /*5720*/  FMUL.FTZ R177, R158, R177 ;  /* 0x000000b19eb17220 */ /* 0x000fe40000410000 */
[-C--:B------:R-:W-:Y:S01]  /*5730*/  FMUL.FTZ R220, R66, R26.reuse ;  /* 0x0000001a42dc7220 */ /* 0x080fe20000410000 */
[----:B------:R-:W0:Y:S01]  /*5740*/  MUFU.EX2 R156, R156 ;  /* 0x0000009c009c7308 */ /* 0x000e220000000800 */
[----:B------:R-:W-:Y:S02]  /*5750*/  FMUL.FTZ R155, R153, R29 ;  /* 0x0000001d999b7220 */ /* 0x000fe40000410000 */
[----:B------:R-:W-:Y:S02]  /*5760*/  FMUL.FTZ R218, R67, R26 ;  /* 0x0000001a43da7220 */ /* 0x000fe40000410000 */
[----:B------:R-:W-:-:S02]  /*5770*/  FMUL.FTZ R219, R61, R25 ;  /* 0x000000193ddb7220 */ /* 0x000fc40000410000 */
[----:B------:R-:W-:Y:S01]  /*5780*/  FMUL.FTZ R217, R60, R25 ;  /* 0x000000193cd97220 */ /* 0x000fe20000410000 */
[----:B------:R-:W4:Y:S01]  /*5790*/  MUFU.EX2 R159, R159 ;  /* 0x0000009f009f7308 */ /* 0x000f220000000800 */
        /* <DEDUP_REMOVED lines=12> */
[----:B----4-:R-:W-:-:S02]  /*5860*/  FMUL.FTZ R176, R159, R176 ;  /* 0x000000b09fb07220 */ /* 0x010fc40000410000 */
        /* <DEDUP_REMOVED lines=10> */
[----:B------:R-:W-:Y:S02]  /*5910*/  FFMA.FTZ R192, R188, R179, -R192 ;  /* 0x000000b3bcc07223 */ /* 0x000fe400000108c0 */
[C---:B------:R-:W-:Y:S02]  /*5920*/  FFMA.FTZ R193, R114.reuse, R219, R193 ;  /* 0x000000db72c17223 */ /* 0x040fe400000100c1 */
[----:B------:R-:W-:Y:S01]  /*5930*/  FMUL.FTZ R157, R153, R23 ;  /* 0x00000017999d7220 */ /* 0x000fe20000410000 */
[----:B------:R-:W3:Y:S01]  /*5940*/  MUFU.EX2 R156, R156 ;  /* 0x0000009c009c7308 */ /* 0x000ee20000000800 */
[----:B------:R-:W-:-:S02]  /*5950*/  FFMA.FTZ R192, R114, R217, R192 ;  /* 0x000000d972c07223 */ /* 0x000fc400000100c0 */
[----:B------:R-:W-:Y:S02]  /*5960*/  FMUL.FTZ R179, R181, R193 ;  /* 0x000000c1b5b37220 */ /* 0x000fe40000410000 */
[C---:B0-----:R-:W-:Y:S02]  /*5970*/  FMUL.FTZ R174, R178.reuse, R174 ;  /* 0x000000aeb2ae7220 */ /* 0x041fe40000410000 */
[----:B------:R-:W-:Y:S01]  /*5980*/  FMUL.FTZ R173, R178, R173 ;  /* 0x000000adb2ad7220 */ /* 0x000fe20000410000 */
[----:B------:R-:W0:Y:S01]  /*5990*/  MUFU.EX2 R157, R157 ;  /* 0x0000009d009d7308 */ /* 0x000e220000000800 */
[----:B------:R-:W-:Y:S02]  /*59a0*/  FMUL.FTZ R159, R153, R21 ;  /* 0x00000015999f7220 */ /* 0x000fe40000410000 */
[-C--:B------:R-:W-:Y:S02]  /*59b0*/  FMUL.FTZ R178, R181, R192.reuse ;  /* 0x000000c0b5b27220 */ /* 0x080fe40000410000 */
[----:B------:R-:W-:-:S02]  /*59c0*/  FFMA.FTZ R179, R186, R192, -R179 ;  /* 0x000000c0bab37223 */ /* 0x000fc400000108b3 */
[----:B------:R-:W-:Y:S01]  /*59d0*/  FMUL.FTZ R158, R153, R22 ;  /* 0x00000016999e7220 */ /* 0x000fe20000410000 */
[----:B------:R-:W4:Y:S01]  /*59e0*/  MUFU.EX2 R159, R159 ;  /* 0x0000009f009f7308 */ /* 0x000f220000000800 */
[C---:B------:R-:W-:Y:S02]  /*59f0*/  FMUL.FTZ R172, R155.reuse, R172 ;  /* 0x000000ac9bac7220 */ /* 0x040fe40000410000 */
[----:B------:R-:W-:Y:S02]  /*5a00*/  FMUL.FTZ R171, R155, R171 ;  /* 0x000000ab9bab7220 */ /* 0x000fe40000410000 */
[----:B------:R-:W-:Y:S02]  /*5a10*/  FMUL.FTZ R155, R153, R20 ;  /* 0x00000014999b7220 */ /* 0x000fe40000410000 */
[----:B------:R-:W-:Y:S01]  /*5a20*/  FFMA.FTZ R178, R186, R193, R178 ;  /* 0x000000c1bab27223 */ /* 0x000fe200000100b2 */
[----:B------:R-:W0:Y:S01]  /*5a30*/  MUFU.EX2 R158, R158 ;  /* 0x0000009e009e7308 */ /* 0x000e220000000800 */
[----:B------:R-:W-:-:S02]  /*5a40*/  FMUL.FTZ R214, R63, R24 ;  /* 0x000000183fd67220 */ /* 0x000fc40000410000 */
[----:B------:R-:W-:Y:S02]  /*5a50*/  FFMA.FTZ R179, R115, R216, R179 ;  /* 0x000000d873b37223 */ /* 0x000fe400000100b3 */
[----:B------:R-:W-:Y:S02]  /*5a60*/  FMUL.FTZ R154, R19, UR39 ;  /* 0x00000027139a7c20 */ /* 0x000fe40008410000 */
[----:B------:R-:W-:Y:S01]  /*5a70*/  FFMA.FTZ R178, R115, R214, R178 ;  /* 0x000000d673b27223 */ /* 0x000fe200000100b2 */
[----:B------:R-:W0:Y:S01]  /*5a80*/  MUFU.EX2 R155, R155 ;  /* 0x0000009b009b7308 */ /* 0x000e220000000800 */
[----:B------:R-:W-:Y:S02]  /*5a90*/  FMUL.FTZ R193, R177, R179 ;  /* 0x000000b3b1c17220 */ /* 0x000fe40000410000 */
[----:B------:R-:W-:Y:S02]  /*5aa0*/  FMUL.RZ R154, R154, 0.15915493667125701904 ;  /* 0x3e22f9839a9a7820 */ /* 0x000fe4000040c000 */
[----:B---3--:R-:W-:-:S02]  /*5ab0*/  FMUL.FTZ R170, R156, R170 ;  /* 0x000000aa9caa7220 */ /* 0x008fc40000410000 */
[----:B------:R-:W-:Y:S01]  /*5ac0*/  FMUL.FTZ R169, R156, R169 ;  /* 0x000000a99ca97220 */ /* 0x000fe20000410000 */
[----:B------:R-:W-:Y:S01]  /*5ad0*/  MUFU.COS R160, R154 ;  /* 0x0000009a00a07308 */ /* 0x000fe20000000000 */
[-C--:B------:R-:W-:Y:S02]  /*5ae0*/  FFMA.FTZ R193, R180, R178.reuse, R193 ;  /* 0x000000b2b4c17223 */ /* 0x080fe400000100c1 */
[----:B------:R-:W-:Y:S02]  /*5af0*/  FMUL.FTZ R156, R153, R19 ;  /* 0x00000013999c7220 */ /* 0x000fe40000410000 */
[----:B------:R-:W-:Y:S02]  /*5b00*/  FMUL.FTZ R178, R177, R178 ;  /* 0x000000b2b1b27220 */ /* 0x000fe40000410000 */
[----:B------:R-:W-:Y:S01]  /*5b10*/  FMUL.FTZ R215, R57, R32 ;  /* 0x0000002039d77220 */ /* 0x000fe20000410000 */
[----:B------:R-:W-:Y:S01]  /*5b20*/  MUFU.SIN R154, R154 ;  /* 0x0000009a009a7308 */ /* 0x000fe20000000400 */
[----:B0-----:R-:W-:-:S02]  /*5b30*/  FMUL.FTZ R168, R157, R168 ;  /* 0x000000a89da87220 */ /* 0x001fc40000410000 */
[----:B------:R-:W-:Y:S02]  /*5b40*/  FMUL.FTZ R167, R157, R167 ;  /* 0x000000a79da77220 */ /* 0x000fe40000410000 */
[----:B------:R-:W-:Y:S02]  /*5b50*/  FFMA.FTZ R178, R180, R179, -R178 ;  /* 0x000000b3b4b27223 */ /* 0x000fe400000108b2 */
[----:B------:R-:W-:Y:S01]  /*5b60*/  FMUL.FTZ R213, R56, R32 ;  /* 0x0000002038d57220 */ /* 0x000fe20000410000 */
[----:B------:R0:W3:Y:S01]  /*5b70*/  MUFU.EX2 R157, R156 ;  /* 0x0000009c009d7308 */ /* 0x0000e20000000800 */
[----:B------:R-:W-:Y:S02]  /*5b80*/  FFMA.FTZ R193, R108, R215, R193 ;  /* 0x000000d76cc17223 */ /* 0x000fe400000100c1 */
[C---:B----4-:R-:W-:Y:S02]  /*5b90*/  FMUL.FTZ R164, R159.reuse, R164 ;  /* 0x000000a49fa47220 */ /* 0x050fe40000410000 */
[----:B------:R-:W-:-:S02]  /*5ba0*/  FMUL.FTZ R163, R159, R163 ;  /* 0x000000a39fa37220 */ /* 0x000fc40000410000 */
[----:B------:R-:W-:Y:S02]  /*5bb0*/  FFMA.FTZ R178, R108, R213, R178 ;  /* 0x000000d56cb27223 */ /* 0x000fe400000100b2 */
[----:B------:R-:W-:Y:S02]  /*5bc0*/  FMUL.FTZ R159, R175, R193 ;  /* 0x000000c1af9f7220 */ /* 0x000fe40000410000 */
[----:B0-----:R-:W-:Y:S02]  /*5bd0*/  FMUL.FTZ R156, R184, R189 ;  /* 0x000000bdb89c7220 */ /* 0x001fe40000410000 */
[C---:B------:R-:W-:Y:S02]  /*5be0*/  FMUL.FTZ R166, R158.reuse, R166 ;  /* 0x000000a69ea67220 */ /* 0x040fe40000410000 */
[----:B------:R-:W-:Y:S02]  /*5bf0*/  FMUL.FTZ R165, R158, R165 ;  /* 0x000000a59ea57220 */ /* 0x000fe40000410000 */
[----:B------:R-:W-:-:S02]  /*5c00*/  FMUL.FTZ R162, R155, R162 ;  /* 0x000000a29ba27220 */ /* 0x000fc40000410000 */
[----:B------:R-:W-:Y:S02]  /*5c10*/  FMUL.FTZ R161, R155, R161 ;  /* 0x000000a19ba17220 */ /* 0x000fe40000410000 */
[-C--:B------:R-:W-:Y:S02]  /*5c20*/  FMUL.FTZ R158, R175, R178.reuse ;  /* 0x000000b2af9e7220 */ /* 0x080fe40000410000 */
[----:B------:R-:W-:Y:S02]  /*5c30*/  FFMA.FTZ R178, R176, R178, -R159 ;  /* 0x000000b2b0b27223 */ /* 0x000fe4000001089f */
[C---:B------:R-:W-:Y:S02]  /*5c40*/  FMUL.FTZ R155, R185.reuse, R189 ;  /* 0x000000bdb99b7220 */ /* 0x040fe40000410000 */
[----:B------:R-:W-:Y:S02]  /*5c50*/  FFMA.FTZ R156, R185, R190, R156 ;  /* 0x000000beb99c7223 */ /* 0x000fe4000001009c */
[----:B------:R-:W-:-:S02]  /*5c60*/  FMUL.FTZ R210, R58, R31 ;  /* 0x0000001f3ad27220 */ /* 0x000fc40000410000 */
[----:B------:R-:W-:Y:S02]  /*5c70*/  FFMA.FTZ R193, R176, R193, R158 ;  /* 0x000000c1b0c17223 */ /* 0x000fe4000001009e */
[----:B------:R-:W-:Y:S02]  /*5c80*/  FFMA.FTZ R155, R184, R190, -R155 ;  /* 0x000000beb89b7223 */ /* 0x000fe4000001089b */
[----:B------:R-:W-:Y:S02]  /*5c90*/  FMUL.FTZ R158, R187, R156 ;  /* 0x0000009cbb9e7220 */ /* 0x000fe40000410000 */
[----:B------:R-:W-:Y:S02]  /*5ca0*/  FMUL.FTZ R212, R59, R31 ;  /* 0x0000001f3bd47220 */ /* 0x000fe40000410000 */
[----:B------:R-:W-:Y:S02]  /*5cb0*/  FFMA.FTZ R178, R109, R210, R178 ;  /* 0x000000d26db27223 */ /* 0x000fe400000100b2 */
[----:B---3--:R-:W-:-:S02]  /*5cc0*/  FMUL.FTZ R159, R157, R154 ;  /* 0x0000009a9d9f7220 */ /* 0x008fc40000410000 */
[-C--:B------:R-:W-:Y:S02]  /*5cd0*/  FFMA.FTZ R158, R188, R155.reuse, -R158 ;  /* 0x0000009bbc9e7223 */ /* 0x080fe4000001089e */
[----:B------:R-:W-:Y:S02]  /*5ce0*/  FFMA.FTZ R193, R109, R212, R193 ;  /* 0x000000d46dc17223 */ /* 0x000fe400000100c1 */
[----:B------:R-:W-:Y:S02]  /*5cf0*/  FMUL.FTZ R154, R18, UR39 ;  /* 0x00000027129a7c20 */ /* 0x000fe40008410000 */
[----:B------:R-:W-:Y:S02]  /*5d00*/  FMUL.FTZ R179, R173, R178 ;  /* 0x000000b2adb37220 */ /* 0x000fe40000410000 */
[----:B------:R-:W-:Y:S02]  /*5d10*/  FMUL.FTZ R155, R187, R155 ;  /* 0x0000009bbb9b7220 */ /* 0x000fe40000410000 */
[----:B------:R-:W-:-:S02]  /*5d20*/  FMUL.FTZ R160, R157, R160 ;  /* 0x000000a09da07220 */ /* 0x000fc40000410000 */
[----:B------:R-:W-:Y:S02]  /*5d30*/  FMUL.RZ R194, R154, 0.15915493667125701904 ;  /* 0x3e22f9839ac27820 */ /* 0x000fe4000040c000 */
[-C--:B------:R-:W-:Y:S02]  /*5d40*/  FFMA.FTZ R179, R174, R193.reuse, R179 ;  /* 0x000000c1aeb37223 */ /* 0x080fe400000100b3 */
[----:B------:R-:W-:Y:S02]  /*5d50*/  FMUL.FTZ R211, R53, R30 ;  /* 0x0000001e35d37220 */ /* 0x000fe40000410000 */
[----:B------:R-:W-:Y:S02]  /*5d60*/  FMUL.FTZ R157, R173, R193 ;  /* 0x000000c1ad9d7220 */ /* 0x000fe40000410000 */
[----:B------:R-:W-:Y:S02]  /*5d70*/  FFMA.FTZ R155, R188, R156, R155 ;  /* 0x0000009cbc9b7223 */ /* 0x000fe4000001009b */
[----:B------:R-:W-:-:S02]  /*5d80*/  FMUL.FTZ R154, R181, R158 ;  /* 0x0000009eb59a7220 */ /* 0x000fc40000410000 */
[----:B------:R-:W-:Y:S02]  /*5d90*/  FFMA.FTZ R192, R110, R211, R179 ;  /* 0x000000d36ec07223 */ /* 0x000fe400000100b3 */
[----:B------:R-:W-:Y:S02]  /*5da0*/  FFMA.FTZ R178, R174, R178, -R157 ;  /* 0x000000b2aeb27223 */ /* 0x000fe4000001089d */
[----:B------:R-:W-:Y:S01]  /*5db0*/  FMUL.FTZ R209, R52, R30 ;  /* 0x0000001e34d17220 */ /* 0x000fe20000410000 */
[----:B------:R-:W-:Y:S01]  /*5dc0*/  MUFU.SIN R157, R194 ;  /* 0x000000c2009d7308 */ /* 0x000fe20000000400 */
[-C--:B------:R-:W-:Y:S02]  /*5dd0*/  FMUL.FTZ R179, R181, R155.reuse ;  /* 0x0000009bb5b37220 */ /* 0x080fe40000410000 */
[----:B------:R-:W-:Y:S02]  /*5de0*/  FFMA.FTZ R156, R186, R155, R154 ;  /* 0x0000009bba9c7223 */ /* 0x000fe4000001009a */
[----:B------:R-:W-:-:S02]  /*5df0*/  FFMA.FTZ R178, R110, R209, R178 ;  /* 0x000000d16eb27223 */ /* 0x000fc400000100b2 */
[----:B------:R-:W-:Y:S02]  /*5e00*/  FFMA.FTZ R179, R186, R158, -R179 ;  /* 0x0000009ebab37223 */ /* 0x000fe400000108b3 */
[----:B------:R-:W-:Y:S02]  /*5e10*/  FMUL.FTZ R154, R177, R156 ;  /* 0x0000009cb19a7220 */ /* 0x000fe40000410000 */
[C---:B------:R-:W-:Y:S02]  /*5e20*/  FMUL.FTZ R155, R171.reuse, R192 ;  /* 0x000000c0ab9b7220 */ /* 0x040fe40000410000 */
[----:B------:R-:W-:Y:S02]  /*5e30*/  FMUL.FTZ R193, R171, R178 ;  /* 0x000000b2abc17220 */ /* 0x000fe40000410000 */
[-C--:B------:R-:W-:Y:S02]  /*5e40*/  FFMA.FTZ R158, R180, R179.reuse, -R154 ;  /* 0x000000b3b49e7223 */ /* 0x080fe4000001089a */
[----:B------:R-:W-:-:S02]  /*5e50*/  FMUL.FTZ R179, R177, R179 ;  /* 0x000000b3b1b37220 */ /* 0x000fc40000410000 */
[----:B------:R-:W-:Y:S02]  /*5e60*/  FFMA.FTZ R178, R172, R178, -R155 ;  /* 0x000000b2acb27223 */ /* 0x000fe4000001089b */
        /* <DEDUP_REMOVED lines=78> */
[-C--:B--2---:R-:W-:Y:S02]  /*6350*/  FMUL.FTZ R199, R41, R20.reuse ;  /* 0x0000001429c77220 */ /* 0x084fe40000410000 */
        /* <DEDUP_REMOVED lines=63> */
.L_x_10986:
[----:B0-----:R-:W-:Y:S05]  /*6750*/  BSYNC B0 ;  /* 0x0000000000007941 */ /* 0x001fea0003800000 */
.L_x_10985:
        /* <DEDUP_REMOVED lines=371> */
.L_x_10988:
[----:B------:R-:W-:Y:S05]  /*7e90*/  BSYNC B0 ;  /* 0x0000000000007941 */ /* 0x000fea0003800000 */
.L_x_10987:
        /* <DEDUP_REMOVED lines=20> */
.L_x_10990:
[----:B------:R-:W-:Y:S05]  /*7fe0*/  BSYNC B0 ;  /* 0x0000000000007941 */ /* 0x000fea0003800000 */
.L_x_10989:
        /* <DEDUP_REMOVED lines=17> */
.L_x_10992:
[----:B------:R-:W-:Y:S05]  /*8100*/  BSYNC B0 ;  /* 0x0000000000007941 */ /* 0x000fea0003800000 */
.L_x_10991:
        /* <DEDUP_REMOVED lines=19> */
.L_x_10994:
[----:B------:R-:W-:Y:S05]  /*8240*/  BSYNC B0 ;  /* 0x0000000000007941 */ /* 0x000fea0003800000 */
.L_x_10993:
        /* <DEDUP_REMOVED lines=20> */
.L_x_10996:
[----:B------:R-:W-:Y:S05]  /*8390*/  BSYNC B0 ;  /* 0x0000000000007941 */ /* 0x000fea0003800000 */
.L_x_10995:
        /* <DEDUP_REMOVED lines=26> */
[----:B------:R-:W-:-:S02]  /*8540*/  FMUL.FTZ R240, R16, R185 ;  /* 0x000000b910f07220 */ /* 0x000fc40000410000 */
[----:B------:R-:W-:Y:S01]  /*8550*/  FMUL.FTZ R242, R14, R217 ;  /* 0x000000d90ef27220 */ /* 0x000fe20000410000 */
        /* <DEDUP_REMOVED lines=23> */
[-C--:B------:R-:W-:Y:S02]  /*86d0*/  FMUL.FTZ R119, R153, R193.reuse ;  /* 0x000000c199777220 */ /* 0x080fe40000410000 */
[----:B0-----:R-:W-:Y:S01]  /*86e0*/  FADD.FTZ R222, R146, R227 ;  /* 0x000000e392de7221 */ /* 0x001fe20000010000 */
[----:B------:R-:W-:Y:S01]  /*86f0*/  P2R R146, PR, RZ, 0x1 ;  /* 0x00000001ff927803 */ /* 0x000fe20000000000 */
[----:B------:R-:W-:Y:S01]  /*8700*/  FADD.FTZ R226, -R192, R179 ;  /* 0x000000b3c0e27221 */ /* 0x000fe20000010100 */
[----:B------:R-:W-:Y:S01]  /*8710*/  IADD3 R227, R150, 0x340, RZ ;  /* 0x0000034096e37810 */ /* 0x000fe20007ffe0ff */
[----:B------:R-:W-:-:S02]  /*8720*/  FFMA.FTZ R179, R155, R193, -R118 ;  /* 0x000000c19bb37223 */ /* 0x000fc40000010876 */
[----:B------:R-:W-:Y:S02]  /*8730*/  FFMA.FTZ R146, R155, R184, R119 ;  /* 0x000000b89b927223 */ /* 0x000fe40000010077 */
[C---:B------:R-:W-:Y:S02]  /*8740*/  FFMA.FTZ R179, R103.reuse, R156, R179 ;  /* 0x0000009c67b37223 */ /* 0x040fe400000100b3 */
[----:B------:R-:W-:Y:S02]  /*8750*/  FFMA.FTZ R154, R103, R154, R146 ;  /* 0x0000009a679a7223 */ /* 0x000fe40000010092 */
[C---:B------:R-:W-:Y:S02]  /*8760*/  FMUL.FTZ R156, R153.reuse, -R222 ;  /* 0x800000de999c7220 */ /* 0x040fe40000410000 */
[----:B------:R-:W-:Y:S02]  /*8770*/  FMUL.FTZ R146, R153, -R226 ;  /* 0x800000e299927220 */ /* 0x000fe40000410000 */
[----:B-1----:R-:W-:-:S02]  /*8780*/  FADD.FTZ R119, R195, R230 ;  /* 0x000000e6c3777221 */ /* 0x002fc40000010000 */
[C---:B------:R-:W-:Y:S01]  /*8790*/  FFMA.FTZ R178, R155.reuse, R226, R156 ;  /* 0x000000e29bb27223 */ /* 0x040fe2000001009c */
[C---:B------:R-:W-:Y:S01]  /*87a0*/  SHF.L.U32 R156, R150.reuse, 0x5, RZ ;  /* 0x00000005969c7819 */ /* 0x040fe200000006ff */
[----:B------:R-:W-:Y:S02]  /*87b0*/  FFMA.FTZ R195, R155, R222, -R146 ;  /* 0x000000de9bc37223 */ /* 0x000fe40000010892 */
[----:B------:R-:W-:Y:S01]  /*87c0*/  FFMA.FTZ R117, R229, R117, R228 ;  /* 0x00000075e5757223 */ /* 0x000fe200000100e4 */
[----:B------:R-:W-:Y:S01]  /*87d0*/  IADD3 R229, R150, 0x360, RZ ;  /* 0x0000036096e57810 */ /* 0x000fe20007ffe0ff */
[----:B--2---:R-:W-:Y:S02]  /*87e0*/  FADD.FTZ R118, R225, R224 ;  /* 0x000000e0e1767221 */ /* 0x004fe40000010000 */
[----:B------:R-:W-:Y:S02]  /*87f0*/  FADD.FTZ R225, -R145, R178 ;  /* 0x000000b291e17221 */ /* 0x000fe40000010100 */
[----:B------:R-:W-:Y:S01]  /*8800*/  FADD.FTZ R223, R144, R195 ;  /* 0x000000c390df7221 */ /* 0x000fe20000010000 */
[----:B------:R0:W-:Y:S01]  /*8810*/  @!P0 STS.128 [UR36+0x5750], R116 ;  /* 0x00575074ff008988 */ /* 0x0001e20008000c24 */
[----:B------:R-:W-:Y:S01]  /*8820*/  FMUL.FTZ R192, R103, R17 ;  /* 0x0000001167c07220 */ /* 0x000fe20000410000 */
[----:B------:R-:W-:Y:S01]  /*8830*/  ULDC UR36, c[0x0][0x174] ;  /* 0x00005d0000247ab9 */ /* 0x000fe20000000800 */
[----:B------:R-:W-:Y:S01]  /*8840*/  FMUL.FTZ R155, R39, R226 ;  /* 0x000000e2279b7220 */ /* 0x000fe20000410000 */
[----:B------:R-:W-:Y:S01]  /*8850*/  UIADD3 UR36, -UR6, UR36, URZ ;  /* 0x0000002406247290 */ /* 0x000fe2000fffe13f */
[----:B------:R-:W-:-:S02]  /*8860*/  FFMA.FTZ R146, R38, -R192, R179 ;  /* 0x800000c026927223 */ /* 0x000fc400000100b3 */
[----:B------:R-:W-:Y:S01]  /*8870*/  FFMA.FTZ R38, R38, R222, R155 ;  /* 0x000000de26267223 */ /* 0x000fe2000001009b */
[----:B------:R-:W-:Y:S01]  /*8880*/  ULEA UR36, UR36, 0xfffffe00, 0x9 ;  /* 0xfffffe0024247891 */ /* 0x000fe2000f8e483f */
[----:B------:R-:W-:Y:S02]  /*8890*/  FMUL.FTZ R155, R222, UR39 ;  /* 0x00000027de9b7c20 */ /* 0x000fe40008410000 */
[----:B------:R-:W-:Y:S01]  /*88a0*/  FFMA.FTZ R153, R39, -R192, R154 ;  /* 0x800000c027997223 */ /* 0x000fe2000001009a */
[----:B------:R-:W-:Y:S01]  /*88b0*/  LEA.HI.SX32 R39, R156, R156, 0x1b ;  /* 0x0000009c9c277211 */ /* 0x000fe200078fdaff */
[----:B------:R-:W-:Y:S01]  /*88c0*/  FMUL.FTZ R156, R226, R17 ;  /* 0x00000011e29c7220 */ /* 0x000fe20000410000 */
[----:B------:R-:W-:Y:S01]  /*88d0*/  UIADD3 UR36, -UR36, UR37, URZ ;  /* 0x0000002524247290 */ /* 0x000fe2000fffe13f */
[C---:B0-----:R-:W-:Y:S02]  /*88e0*/  FMUL.FTZ R119, R157.reuse, -R225 ;  /* 0x800000e19d777220 */ /* 0x041fe40000410000 */
[----:B------:R-:W-:-:S02]  /*88f0*/  FMUL.FTZ R157, R157, -R223 ;  /* 0x800000df9d9d7220 */ /* 0x000fc40000410000 */
[C---:B------:R-:W-:Y:S02]  /*8900*/  FFMA.FTZ R145, R158.reuse, R223, -R119 ;  /* 0x000000df9e917223 */ /* 0x040fe40000010877 */
[----:B------:R-:W-:Y:S02]  /*8910*/  FFMA.FTZ R144, R158, R225, R157 ;  /* 0x000000e19e907223 */ /* 0x000fe4000001009d */
[----:B------:R-:W-:Y:S02]  /*8920*/  FMUL.FTZ R118, R222, R17 ;  /* 0x00000011de767220 */ /* 0x000fe40000410000 */
[----:B------:R-:W-:Y:S02]  /*8930*/  FADD.FTZ R144, -R143, R144 ;  /* 0x000000908f907221 */ /* 0x000fe40000010100 */
[----:B------:R-:W-:Y:S02]  /*8940*/  FADD.FTZ R230, R142, R145 ;  /* 0x000000918ee67221 */ /* 0x000fe40000010000 */
[----:B------:R-:W-:-:S02]  /*8950*/  FFMA.FTZ R116, R226, UR38, -R155 ;  /* 0x00000026e2747c23 */ /* 0x000fc4000801089b */
[----:B------:R-:W-:Y:S02]  /*8960*/  FMUL.FTZ R192, R103, R118 ;  /* 0x0000007667c07220 */ /* 0x000fe40000410000 */
[----:B------:R-:W-:Y:S02]  /*8970*/  FMUL.FTZ R155, R102, R18 ;  /* 0x00000012669b7220 */ /* 0x000fe40000410000 */
[----:B------:R-:W-:Y:S01]  /*8980*/  FMUL.FTZ R157, R37, R225 ;  /* 0x000000e1259d7220 */ /* 0x000fe20000410000 */
[----:B------:R0:W-:Y:S01]  /*8990*/  STS [R39.X4+0x2178], R192 ;  /* 0x002178c027007388 */ /* 0x0001e20000004800 */
[C---:B------:R-:W-:Y:S02]  /*89a0*/  FMUL.FTZ R143, R159.reuse, -R144 ;  /* 0x800000909f8f7220 */ /* 0x040fe40000410000 */
[----:B------:R-:W-:Y:S02]  /*89b0*/  FMUL.FTZ R159, R159, -R230 ;  /* 0x800000e69f9f7220 */ /* 0x000fe40000410000 */
[----:B------:R-:W-:-:S02]  /*89c0*/  FMUL.FTZ R117, R226, UR39 ;  /* 0x00000027e2757c20 */ /* 0x000fc40008410000 */
[-C--:B------:R-:W-:Y:S02]  /*89d0*/  FFMA.FTZ R195, R37, -R155.reuse, R184 ;  /* 0x8000009b25c37223 */ /* 0x080fe400000100b8 */
[----:B------:R-:W-:Y:S02]  /*89e0*/  FMUL.FTZ R224, R103, R156 ;  /* 0x0000009c67e07220 */ /* 0x000fe40000410000 */
[C---:B------:R-:W-:Y:S02]  /*89f0*/  FFMA.FTZ R119, R36.reuse, -R155, R193 ;  /* 0x8000009b24777223 */ /* 0x040fe400000100c1 */
[----:B------:R-:W-:Y:S01]  /*8a00*/  FFMA.FTZ R37, R36, R223, R157 ;  /* 0x000000df24257223 */ /* 0x000fe2000001009d */
[----:B------:R1:W-:Y:S01]  /*8a10*/  STS [R39.X4+0x217c], R224 ;  /* 0x00217ce027007388 */ /* 0x0003e20000004800 */
[----:B0-----:R-:W-:Y:S02]  /*8a20*/  FMUL.FTZ R192, R225, UR39 ;  /* 0x00000027e1c07c20 */ /* 0x001fe40008410000 */
[----:B------:R-:W-:-:S02]  /*8a30*/  FFMA.FTZ R36, R160, R144, R159 ;  /* 0x00000090a0247223 */ /* 0x000fc4000001009f */
[C---:B------:R-:W-:Y:S02]  /*8a40*/  FMUL.FTZ R178, R223.reuse, R18 ;  /* 0x00000012dfb27220 */ /* 0x040fe40000410000 */
[----:B------:R-:W-:Y:S02]  /*8a50*/  FFMA.FTZ R143, R160, R230, -R143 ;  /* 0x000000e6a08f7223 */ /* 0x000fe4000001088f */
[----:B------:R-:W-:Y:S02]  /*8a60*/  FFMA.FTZ R117, R222, UR38, R117 ;  /* 0x00000026de757c23 */ /* 0x000fe40008010075 */
[C---:B------:R-:W-:Y:S02]  /*8a70*/  FMUL.FTZ R222, R223.reuse, UR39 ;  /* 0x00000027dfde7c20 */ /* 0x040fe40008410000 */
[----:B------:R-:W-:Y:S02]  /*8a80*/  FFMA.FTZ R192, R223, UR38, R192 ;  /* 0x00000026dfc07c23 */ /* 0x000fe400080100c0 */
[----:B------:R-:W-:-:S02]  /*8a90*/  FMUL.FTZ R157, R101, R19 ;  /* 0x00000013659d7220 */ /* 0x000fc40000410000 */
[----:B------:R-:W-:Y:S02]  /*8aa0*/  FADD.FTZ R223, -R141, R36 ;  /* 0x000000248ddf7221 */ /* 0x000fe40000010100 */
[----:B------:R-:W-:Y:S02]  /*8ab0*/  FMUL.FTZ R158, R225, R18 ;  /* 0x00000012e19e7220 */ /* 0x000fe40000410000 */
[----:B-1----:R-:W-:Y:S02]  /*8ac0*/  FMUL.FTZ R224, R102, R178 ;  /* 0x000000b266e07220 */ /* 0x002fe40000410000 */
[----:B------:R-:W-:Y:S02]  /*8ad0*/  FMUL.FTZ R226, R230, UR39 ;  /* 0x00000027e6e27c20 */ /* 0x000fe40008410000 */
[----:B------:R-:W-:Y:S01]  /*8ae0*/  FADD.FTZ R159, R140, R143 ;  /* 0x0000008f8c9f7221 */ /* 0x000fe20000010000 */
[----:B------:R0:W-:Y:S01]  /*8af0*/  STS [R39.X4+0x2170], R224 ;  /* 0x002170e027007388 */ /* 0x0001e20000004800 */
[----:B------:R-:W-:-:S02]  /*8b00*/  FMUL.FTZ R160, R144, R19 ;  /* 0x0000001390a07220 */ /* 0x000fc40000410000 */
[C---:B------:R-:W-:Y:S02]  /*8b10*/  FMUL.FTZ R145, R43.reuse, R144 ;  /* 0x000000902b917220 */ /* 0x040fe40000410000 */
[----:B------:R-:W-:Y:S02]  /*8b20*/  FFMA.FTZ R155, R43, -R157, R194 ;  /* 0x8000009d2b9b7223 */ /* 0x000fe400000100c2 */
[C---:B------:R-:W-:Y:S02]  /*8b30*/  FMUL.FTZ R43, R161.reuse, -R223 ;  /* 0x800000dfa12b7220 */ /* 0x040fe40000410000 */
[----:B------:R-:W-:Y:S02]  /*8b40*/  FMUL.FTZ R142, R102, R158 ;  /* 0x0000009e668e7220 */ /* 0x000fe40000410000 */
[C---:B------:R-:W-:Y:S02]  /*8b50*/  FMUL.FTZ R228, R144.reuse, UR39 ;  /* 0x0000002790e47c20 */ /* 0x040fe40008410000 */
[----:B------:R-:W-:Y:S01]  /*8b60*/  FFMA.FTZ R226, R144, UR38, -R226 ;  /* 0x0000002690e27c23 */ /* 0x000fe200080108e2 */
[----:B------:R1:W-:Y:S01]  /*8b70*/  STS [R39.X4+0x2174], R142 ;  /* 0x0021748e27007388 */ /* 0x0003e20000004800 */
[----:B------:R-:W-:-:S02]  /*8b80*/  FMUL.FTZ R161, R161, -R159 ;  /* 0x8000009fa1a17220 */ /* 0x000fc40000410000 */
[----:B------:R-:W-:Y:S02]  /*8b90*/  FMUL.FTZ R144, R101, R160 ;  /* 0x000000a065907220 */ /* 0x000fe40000410000 */
[----:B0-----:R-:W-:Y:S02]  /*8ba0*/  FMUL.FTZ R224, R230, R19 ;  /* 0x00000013e6e07220 */ /* 0x001fe40000410000 */
[----:B------:R-:W-:Y:S01]  /*8bb0*/  FMUL.FTZ R36, R100, R20 ;  /* 0x0000001464247220 */ /* 0x000fe20000410000 */
[----:B------:R0:W-:Y:S01]  /*8bc0*/  STS [R39.X4+0x216c], R144 ;  /* 0x00216c9027007388 */ /* 0x0001e20000004800 */
[C---:B------:R-:W-:Y:S02]  /*8bd0*/  FFMA.FTZ R43, R162.reuse, R159, -R43 ;  /* 0x0000009fa22b7223 */ /* 0x040fe4000001082b */
[----:B------:R-:W-:Y:S02]  /*8be0*/  FFMA.FTZ R162, R162, R223, R161 ;  /* 0x000000dfa2a27223 */ /* 0x000fe400000100a1 */
[----:B------:R-:W-:-:S02]  /*8bf0*/  FFMA.FTZ R157, R42, -R157, R196 ;  /* 0x8000009d2a9d7223 */ /* 0x000fc400000100c4 */
[----:B------:R-:W-:Y:S02]  /*8c00*/  FFMA.FTZ R42, R42, R230, R145 ;  /* 0x000000e62a2a7223 */ /* 0x000fe40000010091 */
[----:B-1----:R-:W-:Y:S02]  /*8c10*/  FMUL.FTZ R142, R101, R224 ;  /* 0x000000e0658e7220 */ /* 0x002fe40000410000 */
[-C--:B------:R-:W-:Y:S02]  /*8c20*/  FFMA.FTZ R145, R41, -R36.reuse, R199 ;  /* 0x8000002429917223 */ /* 0x080fe400000100c7 */
[----:B------:R-:W-:Y:S01]  /*8c30*/  FFMA.FTZ R143, R40, -R36, R197 ;  /* 0x80000024288f7223 */ /* 0x000fe200000100c5 */
[----:B------:R1:W-:Y:S01]  /*8c40*/  STS [R39.X4+0x2168], R142 ;  /* 0x0021688e27007388 */ /* 0x0003e20000004800 */
[----:B0-----:R-:W-:Y:S02]  /*8c50*/  FMUL.FTZ R144, R223, R20 ;  /* 0x00000014df907220 */ /* 0x001fe40000410000 */
[----:B------:R-:W-:-:S02]  /*8c60*/  FMUL.FTZ R141, R41, R223 ;  /* 0x000000df298d7220 */ /* 0x000fc40000410000 */
[----:B------:R-:W-:Y:S02]  /*8c70*/  FMUL.FTZ R36, R223, UR39 ;  /* 0x00000027df247c20 */ /* 0x000fe40008410000 */
[----:B------:R-:W-:Y:S02]  /*8c80*/  FADD.FTZ R232, -R139, R162 ;  /* 0x000000a28be87221 */ /* 0x000fe40000010100 */
[----:B------:R-:W-:Y:S02]  /*8c90*/  FADD.FTZ R234, R138, R43 ;  /* 0x0000002b8aea7221 */ /* 0x000fe40000010000 */
[----:B------:R-:W-:Y:S02]  /*8ca0*/  FMUL.FTZ R162, R100, R144 ;  /* 0x0000009064a27220 */ /* 0x000fe40000410000 */
[C---:B------:R-:W-:Y:S02]  /*8cb0*/  FMUL.FTZ R140, R159.reuse, UR39 ;  /* 0x000000279f8c7c20 */ /* 0x040fe40008410000 */
[----:B------:R-:W-:Y:S01]  /*8cc0*/  FFMA.FTZ R41, R40, R159, R141 ;  /* 0x0000009f28297223 */ /* 0x000fe2000001008d */
[----:B------:R0:W-:Y:S01]  /*8cd0*/  STS [R39.X4+0x2164], R162 ;  /* 0x002164a227007388 */ /* 0x0001e20000004800 */
[----:B-1----:R-:W-:-:S02]  /*8ce0*/  FMUL.FTZ R142, R159, R20 ;  /* 0x000000149f8e7220 */ /* 0x002fc40000410000 */
[----:B------:R-:W-:Y:S02]  /*8cf0*/  FFMA.FTZ R138, R159, UR38, R36 ;  /* 0x000000269f8a7c23 */ /* 0x000fe40008010024 */
[C---:B------:R-:W-:Y:S02]  /*8d00*/  FMUL.FTZ R43, R163.reuse, -R232 ;  /* 0x800000e8a32b7220 */ /* 0x040fe40000410000 */
[----:B------:R-:W-:Y:S02]  /*8d10*/  FMUL.FTZ R163, R163, -R234 ;  /* 0x800000eaa3a37220 */ /* 0x000fe40000410000 */
[----:B------:R-:W-:Y:S02]  /*8d20*/  FMUL.FTZ R139, R107, R21 ;  /* 0x000000156b8b7220 */ /* 0x000fe40000410000 */
[----:B------:R-:W-:Y:S02]  /*8d30*/  FMUL.FTZ R159, R234, UR39 ;  /* 0x00000027ea9f7c20 */ /* 0x000fe40008410000 */
[----:B------:R-:W-:-:S02]  /*8d40*/  FFMA.FTZ R228, R230, UR38, R228 ;  /* 0x00000026e6e47c23 */ /* 0x000fc400080100e4 */
[----:B------:R-:W-:Y:S02]  /*8d50*/  FMUL.FTZ R230, R100, R142 ;  /* 0x0000008e64e67220 */ /* 0x000fe40000410000 */
[----:B------:R-:W-:Y:S02]  /*8d60*/  FFMA.FTZ R43, R164, R234, -R43 ;  /* 0x000000eaa42b7223 */ /* 0x000fe4000001082b */
[CC--:B------:R-:W-:Y:S01]  /*8d70*/  FMUL.FTZ R141, R47.reuse, R232.reuse ;  /* 0x000000e82f8d7220 */ /* 0x0c0fe20000410000 */
[----:B------:R1:W-:Y:S01]  /*8d80*/  STS [R39.X4+0x2160], R230 ;  /* 0x002160e627007388 */ /* 0x0003e20000004800 */
[----:B------:R-:W-:Y:S02]  /*8d90*/  FMUL.FTZ R36, R232, UR39 ;  /* 0x00000027e8247c20 */ /* 0x000fe40008410000 */
[----:B------:R-:W-:Y:S02]  /*8da0*/  FFMA.FTZ R164, R164, R232, R163 ;  /* 0x000000e8a4a47223 */ /* 0x000fe400000100a3 */
[----:B------:R-:W-:-:S02]  /*8db0*/  FFMA.FTZ R47, R47, -R139, R200 ;  /* 0x8000008b2f2f7223 */ /* 0x000fc400000100c8 */
[----:B0-----:R-:W-:Y:S02]  /*8dc0*/  FFMA.FTZ R162, R232, UR38, -R159 ;  /* 0x00000026e8a27c23 */ /* 0x001fe4000801089f */
[----:B------:R-:W-:Y:S01]  /*8dd0*/  FFMA.FTZ R40, R223, UR38, -R140 ;  /* 0x00000026df287c23 */ /* 0x000fe2000801088c */
[----:B------:R-:W-:Y:S01]  /*8de0*/  IADD3 R223, R150, 0x300, RZ ;  /* 0x0000030096df7810 */ /* 0x000fe20007ffe0ff */
[----:B------:R-:W-:Y:S02]  /*8df0*/  FMUL.FTZ R232, R232, R21 ;  /* 0x00000015e8e87220 */ /* 0x000fe40000410000 */
[----:B------:R-:W-:Y:S02]  /*8e00*/  FFMA.FTZ R140, R46, -R139, R198 ;  /* 0x8000008b2e8c7223 */ /* 0x000fe400000100c6 */
[----:B------:R-:W-:Y:S02]  /*8e10*/  FFMA.FTZ R139, R234, UR38, R36 ;  /* 0x00000026ea8b7c23 */ /* 0x000fe40008010024 */
[----:B------:R-:W-:-:S02]  /*8e20*/  FADD.FTZ R238, R136, R43 ;  /* 0x0000002b88ee7221 */ /* 0x000fc40000010000 */
[C---:B------:R-:W-:Y:S02]  /*8e30*/  FMUL.FTZ R36, R47.reuse, R162 ;  /* 0x000000a22f247220 */ /* 0x040fe40000410000 */
[----:B-1----:R-:W-:Y:S02]  /*8e40*/  FMUL.FTZ R230, R234, R21 ;  /* 0x00000015eae67220 */ /* 0x002fe40000410000 */
[----:B------:R-:W-:Y:S02]  /*8e50*/  FMUL.FTZ R43, R47, R232 ;  /* 0x000000e82f2b7220 */ /* 0x000fe40000410000 */
[----:B------:R-:W-:Y:S02]  /*8e60*/  FADD.FTZ R164, -R137, R164 ;  /* 0x000000a489a47221 */ /* 0x000fe40000010100 */
[----:B------:R-:W-:Y:S02]  /*8e70*/  FFMA.FTZ R36, R140, R139, R36 ;  /* 0x0000008b8c247223 */ /* 0x000fe40000010024 */
[----:B------:R-:W-:-:S02]  /*8e80*/  FMUL.FTZ R47, R47, R230 ;  /* 0x000000e62f2f7220 */ /* 0x000fc40000410000 */
[C---:B------:R-:W-:Y:S02]  /*8e90*/  FFMA.FTZ R139, R140.reuse, R230, R43 ;  /* 0x000000e68c8b7223 */ /* 0x040fe4000001002b */
[----:B------:R-:W-:Y:S02]  /*8ea0*/  FMUL.FTZ R43, R165, -R164 ;  /* 0x800000a4a52b7220 */ /* 0x000fe40000410000 */
[----:B------:R-:W-:Y:S02]  /*8eb0*/  FFMA.FTZ R140, R140, R232, -R47 ;  /* 0x000000e88c8c7223 */ /* 0x000fe4000001082f */
[----:B------:R-:W-:Y:S02]  /*8ec0*/  FMUL.FTZ R136, R106, R22 ;  /* 0x000000166a887220 */ /* 0x000fe40000410000 */
[----:B------:R-:W-:Y:S02]  /*8ed0*/  FFMA.FTZ R47, R166, R238, -R43 ;  /* 0x000000eea62f7223 */ /* 0x000fe4000001082b */
[----:B------:R-:W-:-:S02]  /*8ee0*/  FFMA.FTZ R46, R46, R234, R141 ;  /* 0x000000ea2e2e7223 */ /* 0x000fc4000001008d */
[----:B------:R-:W-:Y:S02]  /*8ef0*/  FMUL.FTZ R43, R45, R164 ;  /* 0x000000a42d2b7220 */ /* 0x000fe40000410000 */
[----:B------:R-:W-:Y:S02]  /*8f00*/  FMUL.FTZ R165, R165, -R238 ;  /* 0x800000eea5a57220 */ /* 0x000fe40000410000 */
[----:B------:R-:W-:Y:S02]  /*8f10*/  FMUL.FTZ R141, R238, UR39 ;  /* 0x00000027ee8d7c20 */ /* 0x000fe40008410000 */
[----:B------:R-:W-:Y:S02]  /*8f20*/  FFMA.FTZ R137, R45, -R136, R203 ;  /* 0x800000882d897223 */ /* 0x000fe400000100cb */
[----:B------:R-:W-:Y:S02]  /*8f30*/  FMUL.FTZ R159, R164, R22 ;  /* 0x00000016a49f7220 */ /* 0x000fe40000410000 */
[----:B------:R-:W-:-:S02]  /*8f40*/  FFMA.FTZ R136, R44, -R136, R201 ;  /* 0x800000882c887223 */ /* 0x000fc400000100c9 */
[----:B------:R-:W-:Y:S02]  /*8f50*/  FFMA.FTZ R43, R44, R238, R43 ;  /* 0x000000ee2c2b7223 */ /* 0x000fe4000001002b */
[----:B------:R-:W-:Y:S02]  /*8f60*/  FFMA.FTZ R166, R166, R164, R165 ;  /* 0x000000a4a6a67223 */ /* 0x000fe400000100a5 */
[C---:B------:R-:W-:Y:S02]  /*8f70*/  FMUL.FTZ R45, R164.reuse, UR39 ;  /* 0x00000027a42d7c20 */ /* 0x040fe40008410000 */
[----:B------:R-:W-:Y:S02]  /*8f80*/  FFMA.FTZ R44, R164, UR38, -R141 ;  /* 0x00000026a42c7c23 */ /* 0x000fe4000801088d */
[----:B------:R-:W-:Y:S02]  /*8f90*/  FMUL.FTZ R141, R238, R22 ;  /* 0x00000016ee8d7220 */ /* 0x000fe40000410000 */
[----:B------:R-:W-:-:S02]  /*8fa0*/  FADD.FTZ R164, R134, R47 ;  /* 0x0000002f86a47221 */ /* 0x000fc40000010000 */
[----:B------:R-:W-:Y:S02]  /*8fb0*/  FMUL.FTZ R47, R137, R159 ;  /* 0x0000009f892f7220 */ /* 0x000fe40000410000 */
[----:B------:R-:W-:Y:S02]  /*8fc0*/  FADD.FTZ R166, -R135, R166 ;  /* 0x000000a687a67221 */ /* 0x000fe40000010100 */
[CC--:B------:R-:W-:Y:S02]  /*8fd0*/  FMUL.FTZ R135, R137.reuse, R141.reuse ;  /* 0x0000008d89877220 */ /* 0x0c0fe40000410000 */
[-C--:B------:R-:W-:Y:S02]  /*8fe0*/  FMUL.FTZ R134, R106, R141.reuse ;  /* 0x0000008d6a867220 */ /* 0x080fe40000410000 */
[----:B------:R-:W-:Y:S02]  /*8ff0*/  FFMA.FTZ R45, R238, UR38, R45 ;  /* 0x00000026ee2d7c23 */ /* 0x000fe4000801002d */
[----:B------:R-:W-:Y:S01]  /*9000*/  FMUL.FTZ R44, R137, R44 ;  /* 0x0000002c892c7220 */ /* 0x000fe20000410000 */
[----:B------:R0:W-:Y:S01]  /*9010*/  STS [R39.X4+0x2150], R134 ;  /* 0x0021508627007388 */ /* 0x0001e20000004800 */
[----:B------:R-:W-:-:S02]  /*9020*/  FFMA.FTZ R141, R136, R141, R47 ;  /* 0x0000008d888d7223 */ /* 0x000fc4000001002f */
[C---:B------:R-:W-:Y:S02]  /*9030*/  FMUL.FTZ R47, R145.reuse, R144 ;  /* 0x00000090912f7220 */ /* 0x040fe40000410000 */
[C---:B------:R-:W-:Y:S02]  /*9040*/  FMUL.FTZ R40, R145.reuse, R40 ;  /* 0x0000002891287220 */ /* 0x040fe40000410000 */
[----:B------:R-:W-:Y:S02]  /*9050*/  FFMA.FTZ R44, R136, R45, R44 ;  /* 0x0000002d882c7223 */ /* 0x000fe4000001002c */
[-C--:B------:R-:W-:Y:S02]  /*9060*/  FMUL.FTZ R145, R145, R142.reuse ;  /* 0x0000008e91917220 */ /* 0x080fe40000410000 */
[----:B------:R-:W-:Y:S02]  /*9070*/  FFMA.FTZ R142, R143, R142, R47 ;  /* 0x0000008e8f8e7223 */ /* 0x000fe4000001002f */
[----:B------:R-:W-:-:S02]  /*9080*/  FMUL.FTZ R45, R167, -R166 ;  /* 0x800000a6a72d7220 */ /* 0x000fc40000410000 */
[----:B------:R-:W-:Y:S02]  /*9090*/  FMUL.FTZ R47, R105, R23 ;  /* 0x00000017692f7220 */ /* 0x000fe40000410000 */
[----:B------:R-:W-:Y:S02]  /*90a0*/  FMUL.FTZ R137, R164, UR39 ;  /* 0x00000027a4897c20 */ /* 0x000fe40008410000 */
[----:B------:R-:W-:Y:S02]  /*90b0*/  FFMA.FTZ R40, R143, R138, R40 ;  /* 0x0000008a8f287223 */ /* 0x000fe40000010028 */
[----:B------:R-:W-:Y:S02]  /*90c0*/  FFMA.FTZ R45, R168, R164, -R45 ;  /* 0x000000a4a82d7223 */ /* 0x000fe4000001082d */
[----:B0-----:R-:W-:Y:S02]  /*90d0*/  FFMA.FTZ R134, R51, -R47, R202 ;  /* 0x8000002f33867223 */ /* 0x001fe400000100ca */
[----:B------:R-:W-:-:S02]  /*90e0*/  FMUL.FTZ R138, R164, R23 ;  /* 0x00000017a48a7220 */ /* 0x000fc40000410000 */
[----:B------:R-:W-:Y:S02]  /*90f0*/  FMUL.FTZ R167, R167, -R164 ;  /* 0x800000a4a7a77220 */ /* 0x000fe40000410000 */
[----:B------:R-:W-:Y:S02]  /*9100*/  FFMA.FTZ R143, R143, R144, -R145 ;  /* 0x000000908f8f7223 */ /* 0x000fe40000010891 */
[C---:B------:R-:W-:Y:S02]  /*9110*/  FFMA.FTZ R137, R166.reuse, UR38, -R137 ;  /* 0x00000026a6897c23 */ /* 0x040fe40008010889 */
[----:B------:R-:W-:Y:S02]  /*9120*/  FMUL.FTZ R144, R166, R23 ;  /* 0x00000017a6907220 */ /* 0x000fe40000410000 */
[----:B------:R-:W-:Y:S02]  /*9130*/  FMUL.FTZ R51, R51, R166 ;  /* 0x000000a633337220 */ /* 0x000fe40000410000 */
[----:B------:R-:W-:-:S02]  /*9140*/  FADD.FTZ R161, R132, R45 ;  /* 0x0000002d84a17221 */ /* 0x000fc40000010000 */
[----:B------:R-:W-:Y:S02]  /*9150*/  FFMA.FTZ R47, R50, -R47, R204 ;  /* 0x8000002f322f7223 */ /* 0x000fe400000100cc */
[----:B------:R-:W-:Y:S02]  /*9160*/  FMUL.FTZ R45, R134, R138 ;  /* 0x0000008a862d7220 */ /* 0x000fe40000410000 */
[----:B------:R-:W-:Y:S02]  /*9170*/  FFMA.FTZ R168, R168, R166, R167 ;  /* 0x000000a6a8a87223 */ /* 0x000fe400000100a7 */
[C---:B------:R-:W-:Y:S02]  /*9180*/  FMUL.FTZ R145, R134.reuse, R144 ;  /* 0x0000009086917220 */ /* 0x040fe40000410000 */
[----:B------:R-:W-:Y:S02]  /*9190*/  FMUL.FTZ R137, R134, R137 ;  /* 0x0000008986897220 */ /* 0x000fe40000410000 */
[----:B------:R-:W-:-:S02]  /*91a0*/  FFMA.FTZ R135, R136, R159, -R135 ;  /* 0x0000009f88877223 */ /* 0x000fc40000010887 */
[----:B------:R-:W-:Y:S02]  /*91b0*/  FFMA.FTZ R50, R50, R164, R51 ;  /* 0x000000a432327223 */ /* 0x000fe40000010033 */
[C---:B------:R-:W-:Y:S02]  /*91c0*/  FMUL.FTZ R134, R105.reuse, R144 ;  /* 0x0000009069867220 */ /* 0x040fe40000410000 */
[----:B------:R-:W-:Y:S02]  /*91d0*/  FMUL.FTZ R136, R166, UR39 ;  /* 0x00000027a6887c20 */ /* 0x000fe40008410000 */
[----:B------:R-:W-:Y:S01]  /*91e0*/  FMUL.FTZ R132, R105, R138 ;  /* 0x0000008a69847220 */ /* 0x000fe20000410000 */
[----:B------:R-:W-:Y:S01]  /*91f0*/  STS [R39.X4+0x214c], R134 ;  /* 0x00214c8627007388 */ /* 0x000fe20000004800 */
[----:B------:R-:W-:Y:S02]  /*9200*/  FFMA.FTZ R144, R47, R144, -R45 ;  /* 0x000000902f907223 */ /* 0x000fe4000001082d */
[----:B------:R-:W-:Y:S01]  /*9210*/  FMUL.FTZ R51, R155, R160 ;  /* 0x000000a09b337220 */ /* 0x000fe20000410000 */
[----:B------:R0:W-:Y:S01]  /*9220*/  STS [R39.X4+0x2148], R132 ;  /* 0x0021488427007388 */ /* 0x0001e20000004800 */
[----:B------:R-:W-:-:S02]  /*9230*/  FADD.FTZ R168, -R133, R168 ;  /* 0x000000a885a87221 */ /* 0x000fc40000010100 */
[C---:B------:R-:W-:Y:S02]  /*9240*/  FMUL.FTZ R45, R155.reuse, R226 ;  /* 0x000000e29b2d7220 */ /* 0x040fe40000410000 */
[-C--:B------:R-:W-:Y:S02]  /*9250*/  FMUL.FTZ R133, R155, R224.reuse ;  /* 0x000000e09b857220 */ /* 0x080fe40000410000 */
[----:B------:R-:W-:Y:S02]  /*9260*/  FFMA.FTZ R136, R164, UR38, R136 ;  /* 0x00000026a4887c23 */ /* 0x000fe40008010088 */
[C---:B------:R-:W-:Y:S02]  /*9270*/  FFMA.FTZ R155, R157.reuse, R224, R51 ;  /* 0x000000e09d9b7223 */ /* 0x040fe40000010033 */
[----:B------:R-:W-:Y:S02]  /*9280*/  FFMA.FTZ R45, R157, R228, R45 ;  /* 0x000000e49d2d7223 */ /* 0x000fe4000001002d */
[----:B------:R-:W-:-:S02]  /*9290*/  FMUL.FTZ R51, R169, -R168 ;  /* 0x800000a8a9337220 */ /* 0x000fc40000410000 */
[----:B------:R-:W-:Y:S02]  /*92a0*/  FFMA.FTZ R157, R157, R160, -R133 ;  /* 0x000000a09d9d7223 */ /* 0x000fe40000010885 */
[----:B0-----:R-:W-:Y:S02]  /*92b0*/  FMUL.FTZ R132, R104, R28 ;  /* 0x0000001c68847220 */ /* 0x001fe40000410000 */
[----:B------:R-:W-:Y:S02]  /*92c0*/  FFMA.FTZ R145, R47, R138, R145 ;  /* 0x0000008a2f917223 */ /* 0x000fe40000010091 */
[----:B------:R-:W-:Y:S02]  /*92d0*/  FMUL.FTZ R133, R49, R168 ;  /* 0x000000a831857220 */ /* 0x000fe40000410000 */
[----:B------:R-:W-:Y:S02]  /*92e0*/  FFMA.FTZ R47, R47, R136, R137 ;  /* 0x000000882f2f7223 */ /* 0x000fe40000010089 */
[----:B------:R-:W-:-:S02]  /*92f0*/  FMUL.FTZ R169, R169, -R161 ;  /* 0x800000a1a9a97220 */ /* 0x000fc40000410000 */
[----:B------:R-:W-:Y:S02]  /*9300*/  FMUL.FTZ R162, R106, R159 ;  /* 0x0000009f6aa27220 */ /* 0x000fe40000410000 */
[----:B------:R-:W-:Y:S02]  /*9310*/  FFMA.FTZ R51, R170, R161, -R51 ;  /* 0x000000a1aa337223 */ /* 0x000fe40000010833 */
[----:B------:R-:W-:Y:S01]  /*9320*/  FMUL.FTZ R137, R161, UR39 ;  /* 0x00000027a1897c20 */ /* 0x000fe20008410000 */
[----:B------:R0:W-:Y:S01]  /*9330*/  STS [R39.X4+0x2154], R162 ;  /* 0x002154a227007388 */ /* 0x0001e20000004800 */
[----:B------:R-:W-:Y:S02]  /*9340*/  FFMA.FTZ R136, R49, -R132, R207 ;  /* 0x8000008431887223 */ /* 0x000fe400000100cf */
[----:B------:R-:W-:Y:S02]  /*9350*/  FMUL.FTZ R159, R168, R28 ;  /* 0x0000001ca89f7220 */ /* 0x000fe40000410000 */
[----:B------:R-:W-:-:S02]  /*9360*/  FFMA.FTZ R134, R48, -R132, R205 ;  /* 0x8000008430867223 */ /* 0x000fc400000100cd */
[----:B------:R-:W-:Y:S02]  /*9370*/  FFMA.FTZ R49, R48, R161, R133 ;  /* 0x000000a130317223 */ /* 0x000fe40000010085 */
[----:B------:R-:W-:Y:S02]  /*9380*/  FFMA.FTZ R170, R170, R168, R169 ;  /* 0x000000a8aaaa7223 */ /* 0x000fe400000100a9 */
[C---:B------:R-:W-:Y:S02]  /*9390*/  FMUL.FTZ R48, R168.reuse, UR39 ;  /* 0x00000027a8307c20 */ /* 0x040fe40008410000 */
[----:B------:R-:W-:Y:S02]  /*93a0*/  FFMA.FTZ R137, R168, UR38, -R137 ;  /* 0x00000026a8897c23 */ /* 0x000fe40008010889 */
[----:B------:R-:W-:Y:S02]  /*93b0*/  FADD.FTZ R132, R130, R51 ;  /* 0x0000003382847221 */ /* 0x000fe40000010000 */
[----:B------:R-:W-:-:S02]  /*93c0*/  FMUL.FTZ R51, R161, R28 ;  /* 0x0000001ca1337220 */ /* 0x000fc40000410000 */
[C---:B------:R-:W-:Y:S02]  /*93d0*/  FMUL.FTZ R160, R136.reuse, R159 ;  /* 0x0000009f88a07220 */ /* 0x040fe40000410000 */
[----:B------:R-:W-:Y:S02]  /*93e0*/  FFMA.FTZ R133, R161, UR38, R48 ;  /* 0x00000026a1857c23 */ /* 0x000fe40008010030 */
[----:B------:R-:W-:Y:S02]  /*93f0*/  FADD.FTZ R170, -R131, R170 ;  /* 0x000000aa83aa7221 */ /* 0x000fe40000010100 */
[C---:B------:R-:W-:Y:S02]  /*9400*/  FMUL.FTZ R48, R136.reuse, R137 ;  /* 0x0000008988307220 */ /* 0x040fe40000410000 */
[-C--:B------:R-:W-:Y:S02]  /*9410*/  FMUL.FTZ R136, R136, R51.reuse ;  /* 0x0000003388887220 */ /* 0x080fe40000410000 */
[----:B------:R-:W-:-:S02]  /*9420*/  FFMA.FTZ R160, R134, R51, R160 ;  /* 0x0000003386a07223 */ /* 0x000fc400000100a0 */
[----:B------:R-:W-:Y:S02]  /*9430*/  FMUL.FTZ R138, R104, R51 ;  /* 0x00000033688a7220 */ /* 0x000fe40000410000 */
[C---:B------:R-:W-:Y:S02]  /*9440*/  FMUL.FTZ R51, R171.reuse, -R132 ;  /* 0x80000084ab337220 */ /* 0x040fe40000410000 */
[-C--:B------:R-:W-:Y:S01]  /*9450*/  FMUL.FTZ R171, R171, -R170.reuse ;  /* 0x800000aaabab7220 */ /* 0x080fe20000410000 */
[----:B------:R-:W-:Y:S01]  /*9460*/  STS [R39.X4+0x2140], R138 ;  /* 0x0021408a27007388 */ /* 0x000fe20000004800 */
[C---:B------:R-:W-:Y:S02]  /*9470*/  FFMA.FTZ R130, R172.reuse, R170, R51 ;  /* 0x000000aaac827223 */ /* 0x040fe40000010033 */
[----:B------:R-:W-:Y:S02]  /*9480*/  FFMA.FTZ R171, R172, R132, -R171 ;  /* 0x00000084acab7223 */ /* 0x000fe400000108ab */
[----:B------:R-:W-:-:S02]  /*9490*/  FADD.FTZ R130, -R129, R130 ;  /* 0x0000008281827221 */ /* 0x000fc40000010100 */
[----:B------:R-:W-:Y:S02]  /*94a0*/  FADD.FTZ R129, R128, R171 ;  /* 0x000000ab80817221 */ /* 0x000fe40000010000 */
[----:B0-----:R-:W-:Y:S02]  /*94b0*/  FMUL.FTZ R162, R104, R159 ;  /* 0x0000009f68a27220 */ /* 0x001fe40000410000 */
[----:B------:R-:W-:Y:S02]  /*94c0*/  FMUL.FTZ R128, R173, -R130 ;  /* 0x80000082ad807220 */ /* 0x000fe40000410000 */
[----:B------:R-:W-:Y:S01]  /*94d0*/  FFMA.FTZ R222, R225, UR38, -R222 ;  /* 0x00000026e1de7c23 */ /* 0x000fe200080108de */
[----:B------:R0:W-:Y:S01]  /*94e0*/  STS [R39.X4+0x2144], R162 ;  /* 0x002144a227007388 */ /* 0x0001e20000004800 */
[----:B------:R-:W-:Y:S01]  /*94f0*/  FMUL.FTZ R173, R173, -R129 ;  /* 0x80000081adad7220 */ /* 0x000fe20000410000 */
[----:B------:R-:W-:Y:S01]  /*9500*/  IADD3 R225, R150, 0x320, RZ ;  /* 0x0000032096e17810 */ /* 0x000fe20007ffe0ff */
[----:B------:R-:W-:-:S02]  /*9510*/  FMUL.FTZ R131, R195, R158 ;  /* 0x0000009ec3837220 */ /* 0x000fc40000410000 */
[C---:B------:R-:W-:Y:S02]  /*9520*/  FMUL.FTZ R51, R195.reuse, R222 ;  /* 0x000000dec3337220 */ /* 0x040fe40000410000 */
[----:B------:R-:W-:Y:S02]  /*9530*/  FMUL.FTZ R195, R195, R178 ;  /* 0x000000b2c3c37220 */ /* 0x000fe40000410000 */
[C---:B------:R-:W-:Y:S02]  /*9540*/  FFMA.FTZ R161, R174.reuse, R129, -R128 ;  /* 0x00000081aea17223 */ /* 0x040fe40000010880 */
[----:B0-----:R-:W-:Y:S02]  /*9550*/  FFMA.FTZ R162, R174, R130, R173 ;  /* 0x00000082aea27223 */ /* 0x001fe400000100ad */
[----:B------:R-:W-:Y:S02]  /*9560*/  FFMA.FTZ R178, R119, R178, R131 ;  /* 0x000000b277b27223 */ /* 0x000fe40000010083 */
[----:B------:R-:W-:-:S02]  /*9570*/  FMUL.FTZ R131, R111, R29 ;  /* 0x0000001d6f837220 */ /* 0x000fc40000410000 */
[----:B------:R-:W-:Y:S02]  /*9580*/  FADD.FTZ R162, -R127, R162 ;  /* 0x000000a27fa27221 */ /* 0x000fe40000010100 */
[----:B------:R-:W-:Y:S02]  /*9590*/  FADD.FTZ R161, R126, R161 ;  /* 0x000000a17ea17221 */ /* 0x000fe40000010000 */
[C---:B------:R-:W-:Y:S02]  /*95a0*/  FFMA.FTZ R51, R119.reuse, R192, R51 ;  /* 0x000000c077337223 */ /* 0x040fe40000010033 */
[----:B------:R-:W-:Y:S02]  /*95b0*/  FFMA.FTZ R158, R119, R158, -R195 ;  /* 0x0000009e779e7223 */ /* 0x000fe400000108c3 */
[C---:B------:R-:W-:Y:S02]  /*95c0*/  FFMA.FTZ R126, R55.reuse, -R131, R208 ;  /* 0x80000083377e7223 */ /* 0x040fe400000100d0 */
[----:B------:R-:W-:-:S02]  /*95d0*/  FMUL.FTZ R119, R55, R170 ;  /* 0x000000aa37777220 */ /* 0x000fc40000410000 */
[CC--:B------:R-:W-:Y:S02]  /*95e0*/  FMUL.FTZ R55, R175.reuse, -R162.reuse ;  /* 0x800000a2af377220 */ /* 0x0c0fe40000410000 */
[-C--:B------:R-:W-:Y:S02]  /*95f0*/  FMUL.FTZ R175, R175, -R161.reuse ;  /* 0x800000a1afaf7220 */ /* 0x080fe40000410000 */
[----:B------:R-:W-:Y:S02]  /*9600*/  FFMA.FTZ R55, R176, R161, -R55 ;  /* 0x000000a1b0377223 */ /* 0x000fe40000010837 */
[----:B------:R-:W-:Y:S02]  /*9610*/  FFMA.FTZ R131, R54, -R131, R206 ;  /* 0x8000008336837223 */ /* 0x000fe400000100ce */
[----:B------:R-:W-:Y:S02]  /*9620*/  FFMA.FTZ R176, R176, R162, R175 ;  /* 0x000000a2b0b07223 */ /* 0x000fe400000100af */
[----:B------:R-:W-:-:S02]  /*9630*/  FFMA.FTZ R54, R54, R132, R119 ;  /* 0x0000008436367223 */ /* 0x000fc40000010077 */
[----:B------:R-:W-:Y:S02]  /*9640*/  FMUL.FTZ R119, R170, UR39 ;  /* 0x00000027aa777c20 */ /* 0x000fe40008410000 */
[----:B------:R-:W-:Y:S02]  /*9650*/  FADD.FTZ R55, R124, R55 ;  /* 0x000000377c377221 */ /* 0x000fe40000010000 */
[C---:B------:R-:W-:Y:S02]  /*9660*/  FMUL.FTZ R127, R132.reuse, UR39 ;  /* 0x00000027847f7c20 */ /* 0x040fe40008410000 */
[----:B------:R-:W-:Y:S02]  /*9670*/  FADD.FTZ R125, -R125, R176 ;  /* 0x000000b07d7d7221 */ /* 0x000fe40000010100 */
[----:B------:R-:W-:Y:S02]  /*9680*/  FFMA.FTZ R128, R132, UR38, R119 ;  /* 0x0000002684807c23 */ /* 0x000fe40008010077 */
[----:B------:R-:W-:-:S02]  /*9690*/  FMUL.FTZ R119, R177, -R55 ;  /* 0x80000037b1777220 */ /* 0x000fc40000410000 */
[C---:B------:R-:W-:Y:S02]  /*96a0*/  FFMA.FTZ R127, R170.reuse, UR38, -R127 ;  /* 0x00000026aa7f7c23 */ /* 0x040fe4000801087f */
[----:B------:R-:W-:Y:S02]  /*96b0*/  FMUL.FTZ R164, R170, R29 ;  /* 0x0000001daaa47220 */ /* 0x000fe40000410000 */
[----:B------:R-:W-:Y:S02]  /*96c0*/  FMUL.FTZ R177, R177, -R125 ;  /* 0x8000007db1b17220 */ /* 0x000fe40000410000 */
[----:B------:R-:W-:Y:S02]  /*96d0*/  FMUL.FTZ R132, R132, R29 ;  /* 0x0000001d84847220 */ /* 0x000fe40000410000 */
[----:B------:R-:W-:Y:S02]  /*96e0*/  FFMA.FTZ R124, R180, R125, R119 ;  /* 0x0000007db47c7223 */ /* 0x000fe40000010077 */
[----:B------:R-:W-:-:S02]  /*96f0*/  FMUL.FTZ R163, R126, R164 ;  /* 0x000000a47ea37220 */ /* 0x000fc40000410000 */
[----:B------:R-:W-:Y:S02]  /*9700*/  FMUL.FTZ R127, R126, R127 ;  /* 0x0000007f7e7f7220 */ /* 0x000fe40000410000 */
[----:B------:R-:W-:Y:S01]  /*9710*/  FFMA.FTZ R119, R180, R55, -R177 ;  /* 0x00000037b4777223 */ /* 0x000fe200000108b1 */
[----:B------:R-:W-:Y:S01]  /*9720*/  LEA.HI.SX32 R180, R235, R150, 0x1b ;  /* 0x00000096ebb47211 */ /* 0x000fe200078fdaff */
[----:B------:R-:W-:Y:S02]  /*9730*/  FMUL.FTZ R126, R126, R132 ;  /* 0x000000847e7e7220 */ /* 0x000fe40000410000 */
[C---:B------:R-:W-:Y:S02]  /*9740*/  FFMA.FTZ R159, R134.reuse, R159, -R136 ;  /* 0x0000009f869f7223 */ /* 0x040fe40000010888 */
[----:B------:R-:W-:Y:S02]  /*9750*/  FFMA.FTZ R48, R134, R133, R48 ;  /* 0x0000008586307223 */ /* 0x000fe40000010030 */
[----:B------:R-:W-:-:S02]  /*9760*/  FADD.FTZ R123, -R123, R124 ;  /* 0x0000007c7b7b7221 */ /* 0x000fc40000010100 */
[-C--:B------:R-:W-:Y:S02]  /*9770*/  FMUL.FTZ R134, R111, R164.reuse ;  /* 0x000000a46f867220 */ /* 0x080fe40000410000 */
[----:B------:R-:W-:Y:S02]  /*9780*/  FADD.FTZ R119, R122, R119 ;  /* 0x000000777a777221 */ /* 0x000fe40000010000 */
[----:B------:R-:W-:Y:S01]  /*9790*/  FFMA.FTZ R164, R131, R164, -R126 ;  /* 0x000000a483a47223 */ /* 0x000fe2000001087e */
[----:B------:R0:W-:Y:S01]  /*97a0*/  STS [R39.X4+0x213c], R134 ;  /* 0x00213c8627007388 */ /* 0x0001e20000004800 */
[----:B------:R-:W-:Y:S02]  /*97b0*/  FMUL.FTZ R126, R153, R116 ;  /* 0x00000074997e7220 */ /* 0x000fe40000410000 */
[----:B------:R-:W-:Y:S02]  /*97c0*/  FFMA.FTZ R116, R131, R128, R127 ;  /* 0x0000008083747223 */ /* 0x000fe4000001007f */
[----:B------:R-:W-:-:S02]  /*97d0*/  FMUL.FTZ R122, R181, -R123 ;  /* 0x8000007bb57a7220 */ /* 0x000fc40000410000 */
[----:B------:R-:W-:Y:S02]  /*97e0*/  FMUL.FTZ R127, R153, R156 ;  /* 0x0000009c997f7220 */ /* 0x000fe40000410000 */
[----:B------:R-:W-:Y:S02]  /*97f0*/  FMUL.FTZ R181, R181, -R119 ;  /* 0x80000077b5b57220 */ /* 0x000fe40000410000 */
[-C--:B------:R-:W-:Y:S02]  /*9800*/  FMUL.FTZ R153, R153, R118.reuse ;  /* 0x0000007699997220 */ /* 0x080fe40000410000 */
[----:B------:R-:W-:Y:S02]  /*9810*/  FFMA.FTZ R118, R146, R118, R127 ;  /* 0x0000007692767223 */ /* 0x000fe4000001007f */
[C---:B------:R-:W-:Y:S02]  /*9820*/  FFMA.FTZ R124, R186.reuse, R123, R181 ;  /* 0x0000007bba7c7223 */ /* 0x040fe400000100b5 */
[----:B------:R-:W-:-:S02]  /*9830*/  FFMA.FTZ R127, R186, R119, -R122 ;  /* 0x00000077ba7f7223 */ /* 0x000fc4000001087a */
[----:B------:R-:W-:Y:S02]  /*9840*/  FADD.FTZ R124, -R121, R124 ;  /* 0x0000007c797c7221 */ /* 0x000fe40000010100 */
[----:B------:R-:W-:Y:S02]  /*9850*/  FFMA.FTZ R117, R146, R117, R126 ;  /* 0x0000007592757223 */ /* 0x000fe4000001007e */
[----:B------:R-:W-:Y:S02]  /*9860*/  FADD.FTZ R120, R120, R127 ;  /* 0x0000007f78787221 */ /* 0x000fe40000010000 */
[----:B------:R-:W-:Y:S02]  /*9870*/  FMUL.FTZ R126, R110, R30 ;  /* 0x0000001e6e7e7220 */ /* 0x000fe40000410000 */
[C---:B------:R-:W-:Y:S02]  /*9880*/  FMUL.FTZ R121, R187.reuse, -R124 ;  /* 0x8000007cbb797220 */ /* 0x040fe40000410000 */
[----:B------:R-:W-:-:S02]  /*9890*/  FMUL.FTZ R187, R187, -R120 ;  /* 0x80000078bbbb7220 */ /* 0x000fc40000410000 */
[C---:B------:R-:W-:Y:S02]  /*98a0*/  FFMA.FTZ R127, R53.reuse, -R126, R211 ;  /* 0x8000007e357f7223 */ /* 0x040fe400000100d3 */
[----:B------:R-:W-:Y:S02]  /*98b0*/  FMUL.FTZ R53, R53, R130 ;  /* 0x0000008235357220 */ /* 0x000fe40000410000 */
[C---:B------:R-:W-:Y:S02]  /*98c0*/  FFMA.FTZ R121, R188.reuse, R120, -R121 ;  /* 0x00000078bc797223 */ /* 0x040fe40000010879 */
[----:B------:R-:W-:Y:S02]  /*98d0*/  FFMA.FTZ R188, R188, R124, R187 ;  /* 0x0000007cbcbc7223 */ /* 0x000fe400000100bb */
[C---:B------:R-:W-:Y:S02]  /*98e0*/  FFMA.FTZ R168, R52.reuse, -R126, R209 ;  /* 0x8000007e34a87223 */ /* 0x040fe400000100d1 */
[----:B------:R-:W-:-:S02]  /*98f0*/  FFMA.FTZ R53, R52, R129, R53 ;  /* 0x0000008134357223 */ /* 0x000fc40000010035 */
[----:B------:R-:W-:Y:S02]  /*9900*/  FFMA.FTZ R163, R131, R132, R163 ;  /* 0x0000008483a37223 */ /* 0x000fe400000100a3 */
[----:B------:R-:W-:Y:S02]  /*9910*/  FMUL.FTZ R52, R130, UR39 ;  /* 0x0000002782347c20 */ /* 0x000fe40008410000 */
[----:B------:R-:W-:Y:S02]  /*9920*/  FMUL.FTZ R131, R129, UR39 ;  /* 0x0000002781837c20 */ /* 0x000fe40008410000 */
[----:B------:R-:W-:Y:S02]  /*9930*/  FADD.FTZ R147, -R147, R188 ;  /* 0x000000bc93937221 */ /* 0x000fe40000010100 */
[----:B------:R-:W-:Y:S02]  /*9940*/  FADD.FTZ R121, R152, R121 ;  /* 0x0000007998797221 */ /* 0x000fe40000010000 */
[----:B------:R-:W-:-:S02]  /*9950*/  FFMA.FTZ R171, R129, UR38, R52 ;  /* 0x0000002681ab7c23 */ /* 0x000fc40008010034 */
[C---:B------:R-:W-:Y:S02]  /*9960*/  FFMA.FTZ R126, R130.reuse, UR38, -R131 ;  /* 0x00000026827e7c23 */ /* 0x040fe40008010883 */
[----:B------:R-:W-:Y:S02]  /*9970*/  FMUL.FTZ R52, R189, -R147 ;  /* 0x80000093bd347220 */ /* 0x000fe40000410000 */
[-C--:B------:R-:W-:Y:S02]  /*9980*/  FMUL.FTZ R131, R130, R30.reuse ;  /* 0x0000001e82837220 */ /* 0x080fe40000410000 */
[----:B------:R-:W-:Y:S02]  /*9990*/  FMUL.FTZ R129, R129, R30 ;  /* 0x0000001e81817220 */ /* 0x000fe40000410000 */
[----:B------:R-:W-:Y:S02]  /*99a0*/  FMUL.FTZ R189, R189, -R121 ;  /* 0x80000079bdbd7220 */ /* 0x000fe40000410000 */
[----:B------:R-:W-:-:S02]  /*99b0*/  FMUL.FTZ R132, R111, R132 ;  /* 0x000000846f847220 */ /* 0x000fc40000410000 */
[----:B------:R-:W-:Y:S02]  /*99c0*/  FFMA.FTZ R122, R146, R156, -R153 ;  /* 0x0000009c927a7223 */ /* 0x000fe40000010899 */
[C---:B------:R-:W-:Y:S01]  /*99d0*/  FMUL.FTZ R146, R127.reuse, R131 ;  /* 0x000000837f927220 */ /* 0x040fe20000410000 */
[----:B------:R1:W-:Y:S01]  /*99e0*/  STS [R39.X4+0x2138], R132 ;  /* 0x0021388427007388 */ /* 0x0003e20000004800 */
[C---:B------:R-:W-:Y:S02]  /*99f0*/  FMUL.FTZ R170, R127.reuse, R126 ;  /* 0x0000007e7faa7220 */ /* 0x040fe40000410000 */
[----:B------:R-:W-:Y:S02]  /*9a00*/  FMUL.FTZ R152, R127, R129 ;  /* 0x000000817f987220 */ /* 0x000fe40000410000 */
[C---:B0-----:R-:W-:Y:S02]  /*9a10*/  FFMA.FTZ R134, R190.reuse, R147, R189 ;  /* 0x00000093be867223 */ /* 0x041fe400000100bd */
[----:B------:R-:W-:-:S02]  /*9a20*/  FFMA.FTZ R127, R190, R121, -R52 ;  /* 0x00000079be7f7223 */ /* 0x000fc40000010834 */
[----:B------:R-:W-:Y:S02]  /*9a30*/  FADD.FTZ R134, -R183, R134 ;  /* 0x00000086b7867221 */ /* 0x000fe40000010100 */
[----:B-1----:R-:W-:Y:S02]  /*9a40*/  FMUL.FTZ R132, R112, R27 ;  /* 0x0000001b70847220 */ /* 0x002fe40000410000 */
[----:B------:R-:W-:Y:S02]  /*9a50*/  FADD.FTZ R182, R182, R127 ;  /* 0x0000007fb6b67221 */ /* 0x000fe40000010000 */
[----:B------:R-:W-:Y:S02]  /*9a60*/  FMUL.FTZ R126, R110, R129 ;  /* 0x000000816e7e7220 */ /* 0x000fe40000410000 */
[----:B------:R-:W-:Y:S02]  /*9a70*/  FFMA.FTZ R133, R64, -R132, R185 ;  /* 0x8000008440857223 */ /* 0x000fe400000100b9 */
[----:B------:R-:W-:Y:S01]  /*9a80*/  FMUL.FTZ R127, R113, R26 ;  /* 0x0000001a717f7220 */ /* 0x000fe20000410000 */
[----:B------:R0:W-:Y:S01]  /*9a90*/  STS [R39.X4+0x2130], R126 ;  /* 0x0021307e27007388 */ /* 0x0001e20000004800 */
[----:B------:R-:W-:-:S02]  /*9aa0*/  FFMA.FTZ R132, R65, -R132, R221 ;  /* 0x8000008441847223 */ /* 0x000fc400000100dd */
[-C--:B------:R-:W-:Y:S02]  /*9ab0*/  FMUL.FTZ R153, R134, R27.reuse ;  /* 0x0000001b86997220 */ /* 0x080fe40000410000 */
[----:B------:R-:W-:Y:S02]  /*9ac0*/  FMUL.FTZ R165, R182, R27 ;  /* 0x0000001bb6a57220 */ /* 0x000fe40000410000 */
[----:B------:R-:W-:Y:S02]  /*9ad0*/  FMUL.FTZ R136, R110, R131 ;  /* 0x000000836e887220 */ /* 0x000fe40000410000 */
[----:B------:R-:W-:Y:S02]  /*9ae0*/  FMUL.FTZ R128, R114, R25 ;  /* 0x0000001972807220 */ /* 0x000fe40000410000 */
[----:B------:R-:W-:Y:S01]  /*9af0*/  FFMA.FTZ R130, R67, -R127, R218 ;  /* 0x8000007f43827223 */ /* 0x000fe200000100da */
[----:B------:R1:W-:Y:S01]  /*9b00*/  STS [R39.X4+0x2134], R136 ;  /* 0x0021348827007388 */ /* 0x0003e20000004800 */
[----:B------:R-:W-:-:S02]  /*9b10*/  FMUL.FTZ R156, R147, R26 ;  /* 0x0000001a939c7220 */ /* 0x000fc40000410000 */
[C---:B------:R-:W-:Y:S02]  /*9b20*/  FMUL.FTZ R52, R132.reuse, R153 ;  /* 0x0000009984347220 */ /* 0x040fe40000410000 */
[----:B------:R-:W-:Y:S02]  /*9b30*/  FMUL.FTZ R166, R121, R26 ;  /* 0x0000001a79a67220 */ /* 0x000fe40000410000 */
[----:B0-----:R-:W-:Y:S02]  /*9b40*/  FMUL.FTZ R126, R132, R165 ;  /* 0x000000a5847e7220 */ /* 0x001fe40000410000 */
[C---:B------:R-:W-:Y:S02]  /*9b50*/  FFMA.FTZ R152, R168.reuse, R131, -R152 ;  /* 0x00000083a8987223 */ /* 0x040fe40000010898 */
[----:B------:R-:W-:Y:S02]  /*9b60*/  FFMA.FTZ R146, R168, R129, R146 ;  /* 0x00000081a8927223 */ /* 0x000fe40000010092 */
[----:B------:R-:W-:-:S02]  /*9b70*/  FFMA.FTZ R131, R66, -R127, R220 ;  /* 0x8000007f42837223 */ /* 0x000fc400000100dc */
[----:B------:R-:W-:Y:S02]  /*9b80*/  FFMA.FTZ R129, R60, -R128, R217 ;  /* 0x800000803c817223 */ /* 0x000fe400000100d9 */
[----:B------:R-:W-:Y:S02]  /*9b90*/  FMUL.FTZ R127, R130, R156 ;  /* 0x0000009c827f7220 */ /* 0x000fe40000410000 */
[----:B------:R-:W-:Y:S02]  /*9ba0*/  FFMA.FTZ R52, R133, R165, R52 ;  /* 0x000000a585347223 */ /* 0x000fe40000010034 */
[----:B------:R-:W-:Y:S02]  /*9bb0*/  FFMA.FTZ R128, R61, -R128, R219 ;  /* 0x800000803d807223 */ /* 0x000fe400000100db */
[----:B------:R-:W-:Y:S02]  /*9bc0*/  FMUL.FTZ R169, R120, R25 ;  /* 0x0000001978a97220 */ /* 0x000fe40000410000 */
[----:B-1----:R-:W-:-:S02]  /*9bd0*/  FMUL.FTZ R136, R130, R166 ;  /* 0x000000a682887220 */ /* 0x002fc40000410000 */
[----:B------:R-:W-:Y:S02]  /*9be0*/  FFMA.FTZ R126, R133, R153, -R126 ;  /* 0x00000099857e7223 */ /* 0x000fe4000001087e */
[C---:B------:R-:W-:Y:S02]  /*9bf0*/  FFMA.FTZ R127, R131.reuse, R166, R127 ;  /* 0x000000a6837f7223 */ /* 0x040fe4000001007f */
[----:B------:R-:W-:Y:S02]  /*9c00*/  FADD.FTZ R52, RZ, R52 ;  /* 0x00000034ff347221 */ /* 0x000fe40000010000 */
[----:B------:R-:W-:Y:S02]  /*9c10*/  FMUL.FTZ R167, R124, R25 ;  /* 0x000000197ca77220 */ /* 0x000fe40000410000 */
[----:B------:R-:W-:Y:S02]  /*9c20*/  FFMA.FTZ R137, R131, R156, -R136 ;  /* 0x0000009c83897223 */ /* 0x000fe40000010888 */
[----:B------:R-:W-:-:S02]  /*9c30*/  FADD.FTZ R126, RZ, R126 ;  /* 0x0000007eff7e7221 */ /* 0x000fc40000010000 */
[----:B------:R-:W-:Y:S02]  /*9c40*/  FMUL.FTZ R138, R128, R169 ;  /* 0x000000a9808a7220 */ /* 0x000fe40000410000 */
[----:B------:R-:W-:Y:S02]  /*9c50*/  FADD.FTZ R52, R52, R127 ;  /* 0x0000007f34347221 */ /* 0x000fe40000010000 */
[-C--:B------:R-:W-:Y:S02]  /*9c60*/  FMUL.FTZ R136, R128, R167.reuse ;  /* 0x000000a780887220 */ /* 0x080fe40000410000 */
[----:B------:R-:W-:Y:S02]  /*9c70*/  FADD.FTZ R126, R126, R137 ;  /* 0x000000897e7e7221 */ /* 0x000fe40000010000 */
[----:B------:R-:W-:Y:S02]  /*9c80*/  FFMA.FTZ R173, R129, R167, -R138 ;  /* 0x000000a781ad7223 */ /* 0x000fe4000001088a */
[----:B------:R-:W-:-:S02]  /*9c90*/  FFMA.FTZ R127, R168, R171, R170 ;  /* 0x000000aba87f7223 */ /* 0x000fc400000100aa */
[-C--:B------:R-:W-:Y:S02]  /*9ca0*/  FMUL.FTZ R171, R115, R24.reuse ;  /* 0x0000001873ab7220 */ /* 0x080fe40000410000 */
[----:B------:R-:W-:Y:S02]  /*9cb0*/  FFMA.FTZ R137, R129, R169, R136 ;  /* 0x000000a981897223 */ /* 0x000fe40000010088 */
[----:B------:R-:W-:Y:S02]  /*9cc0*/  FADD.FTZ R173, R126, R173 ;  /* 0x000000ad7ead7221 */ /* 0x000fe40000010000 */
[----:B------:R-:W-:Y:S02]  /*9cd0*/  FFMA.FTZ R126, R63, -R171, R214 ;  /* 0x800000ab3f7e7223 */ /* 0x000fe400000100d6 */
[-C--:B------:R-:W-:Y:S02]  /*9ce0*/  FMUL.FTZ R175, R119, R24.reuse ;  /* 0x0000001877af7220 */ /* 0x080fe40000410000 */
[----:B------:R-:W-:-:S02]  /*9cf0*/  FMUL.FTZ R177, R123, R24 ;  /* 0x000000187bb17220 */ /* 0x000fc40000410000 */
[----:B------:R-:W-:Y:S02]  /*9d00*/  FADD.FTZ R168, R52, R137 ;  /* 0x0000008934a87221 */ /* 0x000fe40000010000 */
[----:B------:R-:W-:Y:S02]  /*9d10*/  FMUL.FTZ R137, R109, R31 ;  /* 0x0000001f6d897220 */ /* 0x000fe40000410000 */
[----:B------:R-:W-:Y:S02]  /*9d20*/  FFMA.FTZ R52, R62, -R171, R216 ;  /* 0x800000ab3e347223 */ /* 0x000fe400000100d8 */
[C---:B------:R-:W-:Y:S02]  /*9d30*/  FMUL.FTZ R138, R126.reuse, R175 ;  /* 0x000000af7e8a7220 */ /* 0x040fe40000410000 */
[----:B------:R-:W-:Y:S02]  /*9d40*/  FMUL.FTZ R136, R126, R177 ;  /* 0x000000b17e887220 */ /* 0x000fe40000410000 */
[----:B------:R-:W-:-:S02]  /*9d50*/  FMUL.FTZ R171, R59, R162 ;  /* 0x000000a23bab7220 */ /* 0x000fc40000410000 */
[----:B------:R-:W-:Y:S02]  /*9d60*/  FFMA.FTZ R174, R59, -R137, R212 ;  /* 0x800000893bae7223 */ /* 0x000fe400000100d4 */
[C---:B------:R-:W-:Y:S02]  /*9d70*/  FFMA.FTZ R170, R52.reuse, R177, -R138 ;  /* 0x000000b134aa7223 */ /* 0x040fe4000001088a */
[----:B------:R-:W-:Y:S02]  /*9d80*/  FFMA.FTZ R59, R52, R175, R136 ;  /* 0x000000af343b7223 */ /* 0x000fe40000010088 */
[----:B------:R-:W-:Y:S02]  /*9d90*/  FFMA.FTZ R138, R58, R161, R171 ;  /* 0x000000a13a8a7223 */ /* 0x000fe400000100ab */
[----:B------:R-:W-:Y:S02]  /*9da0*/  FMUL.FTZ R136, R108, R32 ;  /* 0x000000206c887220 */ /* 0x000fe40000410000 */
[----:B------:R-:W-:-:S02]  /*9db0*/  FMUL.FTZ R171, R161, UR39 ;  /* 0x00000027a1ab7c20 */ /* 0x000fc40008410000 */
[----:B------:R-:W-:Y:S02]  /*9dc0*/  FFMA.FTZ R172, R58, -R137, R210 ;  /* 0x800000893aac7223 */ /* 0x000fe400000100d2 */
[----:B------:R-:W-:Y:S02]  /*9dd0*/  FADD.FTZ R170, R173, R170 ;  /* 0x000000aaadaa7221 */ /* 0x000fe40000010000 */
[-C--:B------:R-:W-:Y:S02]  /*9de0*/  FFMA.FTZ R137, R56, -R136.reuse, R213 ;  /* 0x8000008838897223 */ /* 0x080fe400000100d5 */
[C---:B------:R-:W-:Y:S02]  /*9df0*/  FMUL.FTZ R58, R162.reuse, UR39 ;  /* 0x00000027a23a7c20 */ /* 0x040fe40008410000 */
[----:B------:R-:W-:Y:S02]  /*9e00*/  FFMA.FTZ R183, R162, UR38, -R171 ;  /* 0x00000026a2b77c23 */ /* 0x000fe400080108ab */
[----:B------:R-:W-:-:S02]  /*9e10*/  FFMA.FTZ R136, R57, -R136, R215 ;  /* 0x8000008839887223 */ /* 0x000fc400000100d7 */
[-C--:B------:R-:W-:Y:S02]  /*9e20*/  FMUL.FTZ R173, R125, R32.reuse ;  /* 0x000000207dad7220 */ /* 0x080fe40000410000 */
[----:B------:R-:W-:Y:S02]  /*9e30*/  FMUL.FTZ R171, R55, R32 ;  /* 0x0000002037ab7220 */ /* 0x000fe40000410000 */
[-C--:B------:R-:W-:Y:S02]  /*9e40*/  FMUL.FTZ R189, R162, R31.reuse ;  /* 0x0000001fa2bd7220 */ /* 0x080fe40000410000 */
[C---:B------:R-:W-:Y:S02]  /*9e50*/  FFMA.FTZ R181, R161.reuse, UR38, R58 ;  /* 0x00000026a1b57c23 */ /* 0x040fe4000801003a */
[----:B------:R-:W-:Y:S02]  /*9e60*/  FMUL.FTZ R187, R161, R31 ;  /* 0x0000001fa1bb7220 */ /* 0x000fe40000410000 */
[----:B------:R-:W-:-:S02]  /*9e70*/  FMUL.FTZ R58, R136, R173 ;  /* 0x000000ad883a7220 */ /* 0x000fc40000410000 */
[----:B------:R-:W-:Y:S02]  /*9e80*/  FMUL.FTZ R162, R136, R171 ;  /* 0x000000ab88a27220 */ /* 0x000fe40000410000 */
[----:B------:R-:W-:Y:S02]  /*9e90*/  FADD.FTZ R59, R168, R59 ;  /* 0x0000003ba83b7221 */ /* 0x000fe40000010000 */
[C---:B------:R-:W-:Y:S02]  /*9ea0*/  FMUL.FTZ R168, R174.reuse, R189 ;  /* 0x000000bdaea87220 */ /* 0x040fe40000410000 */
[C---:B------:R-:W-:Y:S02]  /*9eb0*/  FMUL.FTZ R183, R174.reuse, R183 ;  /* 0x000000b7aeb77220 */ /* 0x040fe40000410000 */
[----:B------:R-:W-:Y:S02]  /*9ec0*/  FMUL.FTZ R174, R174, R187 ;  /* 0x000000bbaeae7220 */ /* 0x000fe40000410000 */
[----:B------:R-:W-:-:S02]  /*9ed0*/  FFMA.FTZ R58, R137, R171, R58 ;  /* 0x000000ab893a7223 */ /* 0x000fc4000001003a */
[----:B------:R-:W-:Y:S02]  /*9ee0*/  FFMA.FTZ R161, R137, R173, -R162 ;  /* 0x000000ad89a17223 */ /* 0x000fe400000108a2 */
[----:B------:R-:W-:Y:S02]  /*9ef0*/  FFMA.FTZ R195, R172, R187, R168 ;  /* 0x000000bbacc37223 */ /* 0x000fe400000100a8 */
[----:B------:R-:W-:Y:S02]  /*9f00*/  FADD.FTZ R58, R59, R58 ;  /* 0x0000003a3b3a7221 */ /* 0x000fe40000010000 */
[----:B------:R-:W-:Y:S02]  /*9f10*/  FADD.FTZ R161, R170, R161 ;  /* 0x000000a1aaa17221 */ /* 0x000fe40000010000 */
[----:B------:R-:W-:Y:S02]  /*9f20*/  FFMA.FTZ R174, R172, R189, -R174 ;  /* 0x000000bdacae7223 */ /* 0x000fe400000108ae */
[----:B------:R-:W-:-:S02]  /*9f30*/  FADD.FTZ R195, R58, R195 ;  /* 0x000000c33ac37221 */ /* 0x000fc40000010000 */
[----:B------:R-:W-:Y:S01]  /*9f40*/  FADD.FTZ R161, R161, R174 ;  /* 0x000000aea1a17221 */ /* 0x000fe20000010000 */
[----:B------:R-:W-:Y:S01]  /*9f50*/  LEA.HI.SX32 R174, R225, R150, 0x1b ;  /* 0x00000096e1ae7211 */ /* 0x000fe200078fdaff */
[----:B------:R-:W-:Y:S01]  /*9f60*/  FADD.FTZ R146, R195, R146 ;  /* 0x00000092c3927221 */ /* 0x000fe20000010000 */
[----:B------:R-:W-:Y:S01]  /*9f70*/  IADD3 R195, R150, 0x2e0, RZ ;  /* 0x000002e096c37810 */ /* 0x000fe20007ffe0ff */
[----:B------:R-:W-:Y:S02]  /*9f80*/  FADD.FTZ R161, R161, R152 ;  /* 0x00000098a1a17221 */ /* 0x000fe40000010000 */
[----:B------:R-:W-:Y:S02]  /*9f90*/  FADD.FTZ R163, R146, R163 ;  /* 0x000000a392a37221 */ /* 0x000fe40000010000 */
[----:B------:R-:W-:Y:S01]  /*9fa0*/  FADD.FTZ R164, R161, R164 ;  /* 0x000000a4a1a47221 */ /* 0x000fe20000010000 */
[C---:B------:R-:W-:Y:S01]  /*9fb0*/  IADD3 R161, R150.reuse, 0x140, RZ ;  /* 0x0000014096a17810 */ /* 0x040fe20007ffe0ff */
[----:B------:R-:W-:Y:S01]  /*9fc0*/  FADD.FTZ R160, R163, R160 ;  /* 0x000000a0a3a07221 */ /* 0x000fe20000010000 */
[----:B------:R-:W-:Y:S01]  /*9fd0*/  IADD3 R163, R150, 0x160, RZ ;  /* 0x0000016096a37810 */ /* 0x000fe20007ffe0ff */
[----:B------:R-:W-:-:S02]  /*9fe0*/  FADD.FTZ R159, R164, R159 ;  /* 0x0000009fa49f7221 */ /* 0x000fc40000010000 */
[----:B------:R-:W-:Y:S01]  /*9ff0*/  FADD.FTZ R160, R160, R145 ;  /* 0x00000091a0a07221 */ /* 0x000fe20000010000 */
[C---:B------:R-:W-:Y:S01]  /*a000*/  IADD3 R145, R150.reuse, 0xa0, RZ ;  /* 0x000000a096917810 */ /* 0x040fe20007ffe0ff */
[----:B------:R-:W-:Y:S01]  /*a010*/  FADD.FTZ R164, R159, R144 ;  /* 0x000000909fa47221 */ /* 0x000fe20000010000 */
[----:B------:R-:W-:Y:S01]  /*a020*/  IADD3 R159, R150, 0x120, RZ ;  /* 0x00000120969f7810 */ /* 0x000fe20007ffe0ff */
[----:B------:R-:W-:Y:S01]  /*a030*/  FADD.FTZ R160, R160, R141 ;  /* 0x0000008da0a07221 */ /* 0x000fe20000010000 */
[----:B------:R-:W-:Y:S01]  /*a040*/  IADD3 R141, R150, 0x60, RZ ;  /* 0x00000060968d7810 */ /* 0x000fe20007ffe0ff */
[----:B------:R-:W-:Y:S02]  /*a050*/  FADD.FTZ R135, R164, R135 ;  /* 0x00000087a4877221 */ /* 0x000fe40000010000 */
[----:B------:R-:W-:Y:S01]  /*a060*/  FMUL.FTZ R152, R115, R175 ;  /* 0x000000af73987220 */ /* 0x000fe20000410000 */
[C---:B------:R-:W-:Y:S01]  /*a070*/  IADD3 R175, R150.reuse, 0x240, RZ ;  /* 0x0000024096af7810 */ /* 0x040fe20007ffe0ff */
[----:B------:R-:W-:Y:S01]  /*a080*/  FMUL.FTZ R162, R109, R187 ;  /* 0x000000bb6da27220 */ /* 0x000fe20000410000 */
[----:B------:R-:W-:Y:S01]  /*a090*/  IADD3 R187, R150, 0x2a0, RZ ;  /* 0x000002a096bb7810 */ /* 0x000fe20007ffe0ff */
[----:B------:R-:W-:Y:S01]  /*a0a0*/  FADD.FTZ R139, R160, R139 ;  /* 0x0000008ba08b7221 */ /* 0x000fe20000010000 */
[----:B------:R0:W-:Y:S01]  /*a0b0*/  STS [R39.X4+0x2118], R152 ;  /* 0x0021189827007388 */ /* 0x0001e20000004800 */
[----:B------:R-:W-:-:S02]  /*a0c0*/  FADD.FTZ R140, R135, R140 ;  /* 0x0000008c878c7221 */ /* 0x000fc40000010000 */
[C---:B------:R-:W-:Y:S01]  /*a0d0*/  FMUL.FTZ R234, R107.reuse, R230 ;  /* 0x000000e66bea7220 */ /* 0x040fe20000410000 */
[----:B------:R1:W-:Y:S01]  /*a0e0*/  STS [R39.X4+0x2128], R162 ;  /* 0x002128a227007388 */ /* 0x0003e20000004800 */
[----:B------:R-:W-:Y:S01]  /*a0f0*/  FADD.FTZ R160, R140, R143 ;  /* 0x0000008f8ca07221 */ /* 0x000fe20000010000 */
[C---:B------:R-:W-:Y:S01]  /*a100*/  IADD3 R143, R150.reuse, 0x80, RZ ;  /* 0x00000080968f7810 */ /* 0x040fe20007ffe0ff */
[----:B------:R-:W-:Y:S01]  /*a110*/  FMUL.FTZ R236, R107, R232 ;  /* 0x000000e86bec7220 */ /* 0x000fe20000410000 */
[----:B------:R-:W-:Y:S01]  /*a120*/  STS [R39.X4+0x2158], R234 ;  /* 0x002158ea27007388 */ /* 0x000fe20000004800 */
[----:B------:R-:W-:Y:S01]  /*a130*/  FMUL.FTZ R176, R109, R189 ;  /* 0x000000bd6db07220 */ /* 0x000fe20000410000 */
[----:B------:R-:W-:Y:S01]  /*a140*/  IADD3 R189, R150, 0x2c0, RZ ;  /* 0x000002c096bd7810 */ /* 0x000fe20007ffe0ff */
[----:B0-----:R-:W-:Y:S01]  /*a150*/  FADD.FTZ R152, R139, R142 ;  /* 0x0000008e8b987221 */ /* 0x001fe20000010000 */
[----:B------:R-:W-:Y:S01]  /*a160*/  STS [R39.X4+0x215c], R236 ;  /* 0x00215cec27007388 */ /* 0x000fe20000004800 */
[----:B------:R-:W-:Y:S01]  /*a170*/  FMUL.FTZ R168, R108, R171 ;  /* 0x000000ab6ca87220 */ /* 0x000fe20000410000 */
[----:B------:R-:W-:Y:S01]  /*a180*/  IADD3 R171, R150, 0x1e0, RZ ;  /* 0x000001e096ab7810 */ /* 0x000fe20007ffe0ff */
[----:B------:R-:W-:Y:S01]  /*a190*/  FMUL.FTZ R170, R108, R173 ;  /* 0x000000ad6caa7220 */ /* 0x000fe20000410000 */
[----:B------:R-:W-:Y:S01]  /*a1a0*/  STS [R39.X4+0x212c], R176 ;  /* 0x00212cb027007388 */ /* 0x000fe20000004800 */
[----:B-1----:R-:W-:Y:S01]  /*a1b0*/  FMUL.FTZ R162, R115, R177 ;  /* 0x000000b173a27220 */ /* 0x002fe20000410000 */
[----:B------:R-:W-:Y:S01]  /*a1c0*/  IADD3 R173, R150, 0x220, RZ ;  /* 0x0000022096ad7810 */ /* 0x000fe20007ffe0ff */
        /* <DEDUP_REMOVED lines=9> */
[----:B------:R0:W-:Y:S01]  /*a260*/  STS [R39.X4+0x211c], R162 ;  /* 0x00211ca227007388 */ /* 0x0001e20000004800 */
[----:B------:R-:W-:Y:S01]  /*a270*/  FMUL.FTZ R142, R112, R153 ;  /* 0x00000099708e7220 */ /* 0x000fe20000410000 */
[----:B------:R-:W-:Y:S01]  /*a280*/  IADD3 R165, R150, 0x180, RZ ;  /* 0x0000018096a57810 */ /* 0x000fe20007ffe0ff */
[----:B------:R-:W-:Y:S01]  /*a290*/  FFMA.FTZ R58, R172, R181, R183 ;  /* 0x000000b5ac3a7223 */ /* 0x000fe200000100b7 */
[----:B------:R-:W-:Y:S01]  /*a2a0*/  STS [R39.X4+0x2110], R144 ;  /* 0x0021109027007388 */ /* 0x000fe20000004800 */
[----:B------:R-:W-:Y:S01]  /*a2b0*/  FADD.FTZ R135, R152, R155 ;  /* 0x0000009b98877221 */ /* 0x000fe20000010000 */
[----:B------:R-:W-:Y:S01]  /*a2c0*/  IADD3 R177, R150, 0x260, RZ ;  /* 0x0000026096b17810 */ /* 0x000fe20007ffe0ff */
[----:B------:R-:W-:Y:S01]  /*a2d0*/  FADD.FTZ R59, R160, R157 ;  /* 0x0000009da03b7221 */ /* 0x000fe20000010000 */
[----:B------:R-:W-:Y:S01]  /*a2e0*/  STS [R39.X4+0x2114], R146 ;  /* 0x0021149227007388 */ /* 0x000fe20000004800 */
[C---:B------:R-:W-:Y:S01]  /*a2f0*/  IADD3 R181, R150.reuse, 0x280, RZ ;  /* 0x0000028096b57810 */ /* 0x040fe20007ffe0ff */
[----:B------:R-:W-:Y:S01]  /*a300*/  FADD.FTZ R135, R135, R178 ;  /* 0x000000b287877221 */ /* 0x000fe20000010000 */
[C---:B------:R-:W-:Y:S01]  /*a310*/  IADD3 R183, R150.reuse, 0x20, RZ ;  /* 0x0000002096b77810 */ /* 0x040fe20007ffe0ff */
[----:B------:R-:W-:Y:S01]  /*a320*/  STS [R39.X4+0x2108], R166 ;  /* 0x002108a627007388 */ /* 0x000fe20000004800 */
[C---:B------:R-:W-:Y:S01]  /*a330*/  IADD3 R139, R150.reuse, 0x40, RZ ;  /* 0x00000040968b7810 */ /* 0x040fe20007ffe0ff */
[----:B------:R-:W-:Y:S01]  /*a340*/  FADD.FTZ R59, R59, R158 ;  /* 0x0000009e3b3b7221 */ /* 0x000fe20000010000 */
[C---:B------:R-:W-:Y:S01]  /*a350*/  IADD3 R153, R150.reuse, 0xc0, RZ ;  /* 0x000000c096997810 */ /* 0x040fe20007ffe0ff */
[----:B------:R1:W-:Y:S01]  /*a360*/  STS [R39.X4+0x210c], R156 ;  /* 0x00210c9c27007388 */ /* 0x0003e20000004800 */
[----:B------:R-:W-:Y:S01]  /*a370*/  IADD3 R155, R150, 0xe0, RZ ;  /* 0x000000e0969b7810 */ /* 0x000fe20007ffe0ff */
[----:B------:R-:W-:Y:S01]  /*a380*/  FFMA.FTZ R158, -R14, R219, -RZ ;  /* 0x000000db0e9e7223 */ /* 0x000fe200000109ff */
[----:B------:R-:W-:Y:S01]  /*a390*/  IADD3 R157, R150, 0x100, RZ ;  /* 0x00000100969d7810 */ /* 0x000fe20007ffe0ff */
[----:B------:R2:W-:Y:S01]  /*a3a0*/  STS [R39.X4+0x2100], R140 ;  /* 0x0021008c27007388 */ /* 0x0005e20000004800 */
[----:B------:R-:W-:Y:S01]  /*a3b0*/  LEA.HI.SX32 R160, R161, R150, 0x1b ;  /* 0x00000096a1a07211 */ /* 0x000fe200078fdaff */
[----:B------:R-:W-:Y:S01]  /*a3c0*/  FMUL.FTZ R206, R9, R206 ;  /* 0x000000ce09ce7220 */ /* 0x000fe20000410000 */
[-C--:B------:R-:W-:Y:S01]  /*a3d0*/  LEA.HI.SX32 R161, R163, R150.reuse, 0x1b ;  /* 0x00000096a3a17211 */ /* 0x080fe200078fdaff */
[----:B------:R3:W-:Y:S01]  /*a3e0*/  STS [R39.X4+0x2104], R142 ;  /* 0x0021048e27007388 */ /* 0x0007e20000004800 */
[-C--:B0-----:R-:W-:Y:S01]  /*a3f0*/  LEA.HI.SX32 R162, R165, R150.reuse, 0x1b ;  /* 0x00000096a5a27211 */ /* 0x081fe200078fdaff */
[----:B-1----:R-:W-:Y:S01]  /*a400*/  FFMA.FTZ R156, -R16, R221, -RZ ;  /* 0x000000dd109c7223 */ /* 0x002fe200000109ff */
[-C--:B------:R-:W-:Y:S01]  /*a410*/  LEA.HI.SX32 R163, R167, R150.reuse, 0x1b ;  /* 0x00000096a7a37211 */ /* 0x080fe200078fdaff */
[----:B------:R-:W-:Y:S01]  /*a420*/  BAR.SYNC.DEFER_BLOCKING 0x0 ;  /* 0x0000000000007b1d */ /* 0x000fe20000010000 */
[----:B------:R-:W-:Y:S01]  /*a430*/  LEA.HI.SX32 R164, R169, R150, 0x1b ;  /* 0x00000096a9a47211 */ /* 0x000fe200078fdaff */
[----:B------:R-:W-:Y:S01]  /*a440*/  FFMA.FTZ R202, -R7, R202, -RZ ;  /* 0x000000ca07ca7223 */ /* 0x000fe200000109ff */
[----:B--2---:R-:W-:Y:S01]  /*a450*/  LEA.HI.SX32 R140, R141, R150, 0x1b ;  /* 0x000000968d8c7211 */ /* 0x004fe200078fdaff */
[----:B------:R-:W-:Y:S01]  /*a460*/  FFMA.FTZ R218, -R15, R218, -RZ ;  /* 0x000000da0fda7223 */ /* 0x000fe200000109ff */
[----:B------:R-:W-:Y:S01]  /*a470*/  LEA.HI.SX32 R141, R143, R150, 0x1b ;  /* 0x000000968f8d7211 */ /* 0x000fe200078fdaff */
[----:B------:R-:W-:Y:S01]  /*a480*/  FFMA.FTZ R214, -R13, R214, -RZ ;  /* 0x000000d60dd67223 */ /* 0x000fe200000109ff */
[----:B---3--:R-:W-:Y:S01]  /*a490*/  LEA.HI.SX32 R142, R145, R150, 0x1b ;  /* 0x00000096918e7211 */ /* 0x008fe200078fdaff */
        /* <DEDUP_REMOVED lines=17> */
[-C--:B------:R-:W-:Y:S01]  /*a5b0*/  LEA.HI.SX32 R143, R153, R150.reuse, 0x1b ;  /* 0x00000096998f7211 */ /* 0x080fe200078fdaff */
[----:B------:R-:W-:Y:S01]  /*a5c0*/  FMUL.FTZ R57, R57, R125 ;  /* 0x0000007d39397220 */ /* 0x000fe20000410000 */
        /* <DEDUP_REMOVED lines=53> */
[----:B------:R-:W-:Y:S02]  /*a920*/  FFMA.FTZ R198, -R4, R199, -RZ ;  /* 0x000000c704c67223 */ /* 0x000fe400000109ff */
[----:B-----5:R-:W-:Y:S01]  /*a930*/  FMUL.FTZ R202, R3, R196 ;  /* 0x000000c403ca7220 */ /* 0x020fe20000410000 */
[----:B------:R5:W-:Y:S01]  /*a940*/  STS [R39.X4+0x3180], R240 ;  /* 0x003180f027007388 */ /* 0x000be20000004800 */
[----:B------:R-:W-:Y:S02]  /*a950*/  FFMA.FTZ R196, -R0, R154, -RZ ;  /* 0x0000009a00c47223 */ /* 0x000fe400000109ff */
[----:B-1----:R-:W-:Y:S01]  /*a960*/  FFMA.FTZ R158, -R6, R203, -RZ ;  /* 0x000000cb069e7223 */ /* 0x002fe200000109ff */
[----:B------:R1:W-:Y:S01]  /*a970*/  STS [R39.X4+0x31e4], R198 ;  /* 0x0031e4c627007388 */ /* 0x0003e20000004800 */
[----:B------:R-:W-:Y:S02]  /*a980*/  FMUL.FTZ R154, R123, UR39 ;  /* 0x000000277b9a7c20 */ /* 0x000fe40008410000 */
[----:B--2---:R-:W-:Y:S01]  /*a990*/  FFMA.FTZ R156, -R8, R207, -RZ ;  /* 0x000000cf089c7223 */ /* 0x004fe200000109ff */
[----:B------:R2:W-:Y:S01]  /*a9a0*/  STS [R39.X4+0x31d4], R158 ;  /* 0x0031d49e27007388 */ /* 0x0005e20000004800 */
[----:B------:R-:W-:-:S02]  /*a9b0*/  FMUL.FTZ R199, R120, UR39 ;  /* 0x0000002778c77c20 */ /* 0x000fc40008410000 */
[----:B-----5:R-:W-:Y:S01]  /*a9c0*/  FMUL.FTZ R240, R12, R213 ;  /* 0x000000d50cf07220 */ /* 0x020fe20000410000 */
[----:B------:R5:W-:Y:S01]  /*a9d0*/  STS [R39.X4+0x31c4], R156 ;  /* 0x0031c49c27007388 */ /* 0x000be20000004800 */
[----:B------:R-:W-:Y:S02]  /*a9e0*/  FFMA.FTZ R199, R124, UR38, -R199 ;  /* 0x000000267cc77c23 */ /* 0x000fe400080108c7 */
[----:B-1----:R-:W-:Y:S01]  /*a9f0*/  FMUL.FTZ R198, R0, R179 ;  /* 0x000000b300c67220 */ /* 0x002fe20000410000 */
[----:B------:R1:W-:Y:S01]  /*aa00*/  STS [R39.X4+0x318c], R218 ;  /* 0x00318cda27007388 */ /* 0x0003e20000004800 */
[----:B--2---:R-:W-:Y:S01]  /*aa10*/  FFMA.FTZ R158, -R2, R184, -RZ ;  /* 0x000000b8029e7223 */ /* 0x004fe200000109ff */
[----:B------:R-:W-:Y:S02]  /*aa20*/  LEA R184, R153, -R150, 0x1 ;  /* 0x8000009699b87211 */ /* 0x000fe400078e08ff */
[----:B------:R2:W-:Y:S01]  /*aa30*/  STS [R39.X4+0x319c], R214 ;  /* 0x00319cd627007388 */ /* 0x0005e20000004800 */
[----:B------:R-:W-:-:S02]  /*aa40*/  FMUL.FTZ R153, R124, UR39 ;  /* 0x000000277c997c20 */ /* 0x000fc40008410000 */
[----:B-----5:R-:W-:Y:S01]  /*aa50*/  FMUL.FTZ R156, R4, R197 ;  /* 0x000000c5049c7220 */ /* 0x020fe20000410000 */
[----:B------:R-:W-:Y:S01]  /*aa60*/  ISETP.GE.AND P0, PT, R184, 0x1, PT ;  /* 0x00000001b800780c */ /* 0x000fe20003f06270 */
        /* <DEDUP_REMOVED lines=9> */
[----:B--2---:R-:W-:-:S03]  /*ab00*/  FMUL.FTZ R156, R55, UR39 ;  /* 0x00000027379c7c20 */ /* 0x004fc60008410000 */
[----:B------:R-:W-:Y:S01]  /*ab10*/  STS [R39.X4+0x3188], R220 ;  /* 0x003188dc27007388 */ /* 0x000fe20000004800 */
[C---:B------:R-:W-:Y:S02]  /*ab20*/  FFMA.FTZ R179, R125.reuse, UR38, -R156 ;  /* 0x000000267db37c23 */ /* 0x040fe4000801089c */
[----:B-----5:R-:W-:Y:S01]  /*ab30*/  FMUL.FTZ R200, R125, UR39 ;  /* 0x000000277dc87c20 */ /* 0x020fe20008410000 */
[----:B------:R-:W-:Y:S01]  /*ab40*/  STS [R39.X4+0x3190], R242 ;  /* 0x003190f227007388 */ /* 0x000fe20000004800 */
[C---:B------:R-:W-:Y:S02]  /*ab50*/  FFMA.FTZ R125, R119.reuse, UR38, R154 ;  /* 0x00000026777d7c23 */ /* 0x040fe4000801009a */
[----:B-1----:R-:W-:Y:S01]  /*ab60*/  FFMA.FTZ R198, R120, UR38, R153 ;  /* 0x0000002678c67c23 */ /* 0x002fe20008010099 */
[----:B------:R-:W-:Y:S01]  /*ab70*/  STS [R39.X4+0x3198], R216 ;  /* 0x003198d827007388 */ /* 0x000fe20000004800 */
[----:B------:R-:W-:Y:S02]  /*ab80*/  FMUL.FTZ R156, R119, UR39 ;  /* 0x00000027779c7c20 */ /* 0x000fe40008410000 */
[----:B------:R-:W-:Y:S01]  /*ab90*/  FMUL.FTZ R154, R121, UR39 ;  /* 0x00000027799a7c20 */ /* 0x000fe20008410000 */
[----:B------:R-:W-:Y:S01]  /*aba0*/  STS [R39.X4+0x31a0], R240 ;  /* 0x0031a0f027007388 */ /* 0x000fe20000004800 */
[----:B------:R-:W-:-:S02]  /*abb0*/  FMUL.FTZ R153, R134, UR39 ;  /* 0x0000002786997c20 */ /* 0x000fc40008410000 */
[----:B------:R-:W-:Y:S01]  /*abc0*/  FFMA.FTZ R200, R55, UR38, R200 ;  /* 0x0000002637c87c23 */ /* 0x000fe200080100c8 */
        /* <DEDUP_REMOVED lines=14> */
[----:B-1----:R-:W-:Y:S02]  /*acb0*/  FMUL.FTZ R196, R147, UR39 ;  /* 0x0000002793c47c20 */ /* 0x002fe40008410000 */
[----:B------:R-:W-:Y:S02]  /*acc0*/  FMUL.FTZ R39, R182, UR39 ;  /* 0x00000027b6277c20 */ /* 0x000fe40008410000 */
[----:B------:R-:W-:Y:S02]  /*acd0*/  FFMA.FTZ R196, R121, UR38, R196 ;  /* 0x0000002679c47c23 */ /* 0x000fe400080100c4 */
[----:B------:R-:W-:Y:S01]  /*ace0*/  FFMA.FTZ R39, R134, UR38, -R39 ;  /* 0x0000002686277c23 */ /* 0x000fe20008010827 */
        /* <DEDUP_REMOVED lines=55> */
.L_x_10998:
[----:B0--34-:R-:W-:Y:S05]  /*b060*/  BSYNC B0 ;  /* 0x0000000000007941 */ /* 0x019fea0003800000 */
.L_x_10997:
        /* <DEDUP_REMOVED lines=67> */
.L_x_11000:
[----:B0-----:R-:W-:Y:S05]  /*b4a0*/  BSYNC B0 ;  /* 0x0000000000007941 */ /* 0x001fea0003800000 */
.L_x_10999:
[----:B------:R-:W0:Y:S01]  /*b4b0*/  LDS R139, [R139.X4+0x3280] ;  /* 0x003280008b8b7984 */ /* 0x000e220000004800 */
[----:B------:R-:W-:Y:S01]  /*b4c0*/  BSSY B0, `(.L_x_11001) ;  /* 0x0000004000007945 */ /* 0x000fe20003800000 */
[----:B------:R-:W-:Y:S05]  /*b4d0*/  @!P1 BRA `(.L_x_11002) ;  /* 0x0000002000009947 */ /* 0x000fea0003800000 */
[----:B------:R1:W-:Y:S04]  /*b4e0*/  RED.E.ADD.F32.FTZ.RN.STRONG.GPU [R152.64+-0xf00], R187 ;  /* 0xfff100bb9800798e */ /* 0x0003e8000c10e79a */
[----:B0-----:R1:W-:Y:S02]  /*b4f0*/  RED.E.ADD.F32.FTZ.RN.STRONG.GPU [R154.64+-0xf00], R139 ;  /* 0xfff1008b9a00798e */ /* 0x0013e4000c10e79a */
.L_x_11002:
[----:B------:R-:W-:Y:S05]  /*b500*/  BSYNC B0 ;  /* 0x0000000000007941 */ /* 0x000fea0003800000 */
.L_x_11001:
[----:B------:R2:W3:Y:S01]  /*b510*/  LDS R135, [R140.X4+0x3300] ;  /* 0x003300008c877984 */ /* 0x0004e20000004800 */
[----:B------:R-:W-:Y:S01]  /*b520*/  BSSY B0, `(.L_x_11003) ;  /* 0x0000004000007945 */ /* 0x000fe20003800000 */
[----:B------:R-:W-:Y:S05]  /*b530*/  @!P2 BRA `(.L_x_11004) ;  /* 0x000000200000a947 */ /* 0x000fea0003800000 */
[----:B------:R4:W-:Y:S04]  /*b540*/  RED.E.ADD.F32.FTZ.RN.STRONG.GPU [R152.64+-0xe80], R189 ;  /* 0xfff180bd9800798e */ /* 0x0009e8000c10e79a */
[----:B---3--:R4:W-:Y:S02]  /*b550*/  RED.E.ADD.F32.FTZ.RN.STRONG.GPU [R154.64+-0xe80], R135 ;  /* 0xfff180879a00798e */ /* 0x0089e4000c10e79a */
.L_x_11004:
[----:B------:R-:W-:Y:S05]  /*b560*/  BSYNC B0 ;  /* 0x0000000000007941 */ /* 0x000fea0003800000 */
.L_x_11003:
        /* <DEDUP_REMOVED lines=12> */
.L_x_11006:
[----:B------:R-:W-:Y:S05]  /*b630*/  BSYNC B0 ;  /* 0x0000000000007941 */ /* 0x000fea0003800000 */
.L_x_11005:
[----:B---34-:R3:W4:Y:S01]  /*b640*/  LDS R135, [R142.X4+0x3400] ;  /* 0x003400008e877984 */ /* 0x0187220000004800 */
[----:B------:R-:W-:Y:S01]  /*b650*/  BSSY B0, `(.L_x_11007) ;  /* 0x0000004000007945 */ /* 0x000fe20003800000 */
[----:B------:R-:W-:Y:S05]  /*b660*/  @!P0 BRA `(.L_x_11008) ;  /* 0x0000002000008947 */ /* 0x000fea0003800000 */
[----:B------:R2:W-:Y:S04]  /*b670*/  RED.E.ADD.F32.FTZ.RN.STRONG.GPU [R152.64+-0xd80], R223 ;  /* 0xfff280df9800798e */ /* 0x0005e8000c10e79a */
[----:B----4-:R2:W-:Y:S02]  /*b680*/  RED.E.ADD.F32.FTZ.RN.STRONG.GPU [R154.64+-0xd80], R135 ;  /* 0xfff280879a00798e */ /* 0x0105e4000c10e79a */
.L_x_11008:
[----:B------:R-:W-:Y:S05]  /*b690*/  BSYNC B0 ;  /* 0x0000000000007941 */ /* 0x000fea0003800000 */
.L_x_11007:
[----:B------:R-:W2:Y:S01]  /*b6a0*/  LDS R143, [R143.X4+0x3480] ;  /* 0x003480008f8f7984 */ /* 0x000ea20000004800 */
[----:B------:R-:W-:Y:S01]  /*b6b0*/  BSSY B0, `(.L_x_11009) ;  /* 0x0000004000007945 */ /* 0x000fe20003800000 */
[----:B------:R-:W-:Y:S05]  /*b6c0*/  @!P1 BRA `(.L_x_11010) ;  /* 0x0000002000009947 */ /* 0x000fea0003800000 */
[----:B------:R3:W-:Y:S04]  /*b6d0*/  RED.E.ADD.F32.FTZ.RN.STRONG.GPU [R152.64+-0xd00], R225 ;  /* 0xfff300e19800798e */ /* 0x0007e8000c10e79a */
[----:B--2---:R3:W-:Y:S02]  /*b6e0*/  RED.E.ADD.F32.FTZ.RN.STRONG.GPU [R154.64+-0xd00], R143 ;  /* 0xfff3008f9a00798e */ /* 0x0047e4000c10e79a */
.L_x_11010:
[----:B------:R-:W-:Y:S05]  /*b6f0*/  BSYNC B0 ;  /* 0x0000000000007941 */ /* 0x000fea0003800000 */
.L_x_11009:
[----:B--2-4-:R2:W4:Y:S01]  /*b700*/  LDS R135, [R144.X4+0x3500] ;  /* 0x0035000090877984 */ /* 0x0145220000004800 */
[----:B------:R-:W-:Y:S01]  /*b710*/  BSSY B0, `(.L_x_11011) ;  /* 0x0000004000007945 */ /* 0x000fe20003800000 */
[----:B------:R-:W-:Y:S05]  /*b720*/  @!P2 BRA `(.L_x_11012) ;  /* 0x000000200000a947 */ /* 0x000fea0003800000 */
[----:B------:R2:W-:Y:S04]  /*b730*/  RED.E.ADD.F32.FTZ.RN.STRONG.GPU [R152.64+-0xc80], R227 ;  /* 0xfff380e39800798e */ /* 0x0005e8000c10e79a */
[----:B----4-:R2:W-:Y:S02]  /*b740*/  RED.E.ADD.F32.FTZ.RN.STRONG.GPU [R154.64+-0xc80], R135 ;  /* 0xfff380879a00798e */ /* 0x0105e4000c10e79a */
.L_x_11012:
[----:B------:R-:W-:Y:S05]  /*b750*/  BSYNC B0 ;  /* 0x0000000000007941 */ /* 0x000fea0003800000 */
.L_x_11011:
[----:B------:R-:W2:Y:S01]  /*b760*/  LDS R145, [R145.X4+0x3580] ;  /* 0x0035800091917984 */ /* 0x000ea20000004800 */
[----:B------:R-:W-:Y:S01]  /*b770*/  BSSY B0, `(.L_x_11013) ;  /* 0x0000004000007945 */ /* 0x000fe20003800000 */
[----:B------:R-:W-:Y:S05]  /*b780*/  @!P3 BRA `(.L_x_11014) ;  /* 0x000000200000b947 */ /* 0x000fea0003800000 */
[----:B------:R3:W-:Y:S04]  /*b790*/  RED.E.ADD.F32.FTZ.RN.STRONG.GPU [R152.64+-0xc00], R229 ;  /* 0xfff400e59800798e */ /* 0x0007e8000c10e79a */
[----:B--2---:R3:W-:Y:S02]  /*b7a0*/  RED.E.ADD.F32.FTZ.RN.STRONG.GPU [R154.64+-0xc00], R145 ;  /* 0xfff400919a00798e */ /* 0x0047e4000c10e79a */
.L_x_11014:
[----:B------:R-:W-:Y:S05]  /*b7b0*/  BSYNC B0 ;  /* 0x0000000000007941 */ /* 0x000fea0003800000 */
.L_x_11013:
[----:B--2-4-:R2:W4:Y:S01]  /*b7c0*/  LDS R135, [R146.X4+0x3600] ;  /* 0x0036000092877984 */ /* 0x0145220000004800 */
[----:B------:R-:W-:Y:S01]  /*b7d0*/  BSSY B0, `(.L_x_11015) ;  /* 0x0000004000007945 */ /* 0x000fe20003800000 */
[----:B------:R-:W-:Y:S05]  /*b7e0*/  @!P4 BRA `(.L_x_11016) ;  /* 0x000000200000c947 */ /* 0x000fea0003800000 */
[----:B------:R2:W-:Y:S04]  /*b7f0*/  RED.E.ADD.F32.FTZ.RN.STRONG.GPU [R152.64+-0xb80], R231 ;  /* 0xfff480e79800798e */ /* 0x0005e8000c10e79a */
[----:B----4-:R2:W-:Y:S02]  /*b800*/  RED.E.ADD.F32.FTZ.RN.STRONG.GPU [R154.64+-0xb80], R135 ;  /* 0xfff480879a00798e */ /* 0x0105e4000c10e79a */
.L_x_11016:
[----:B------:R-:W-:Y:S05]  /*b810*/  BSYNC B0 ;  /* 0x0000000000007941 */ /* 0x000fea0003800000 */
.L_x_11015:
[----:B--2-4-:R2:W4:Y:S01]  /*b820*/  LDS R135, [R160.X4+0x3680] ;  /* 0x00368000a0877984 */ /* 0x0145220000004800 */
[----:B------:R-:W-:Y:S01]  /*b830*/  BSSY B0, `(.L_x_11017) ;  /* 0x0000004000007945 */ /* 0x000fe20003800000 */
[----:B------:R-:W-:Y:S05]  /*b840*/  @!P5 BRA `(.L_x_11018) ;  /* 0x000000200000d947 */ /* 0x000fea0003800000 */
[----:B------:R2:W-:Y:S04]  /*b850*/  RED.E.ADD.F32.FTZ.RN.STRONG.GPU [R152.64+-0xb00], R233 ;  /* 0xfff500e99800798e */ /* 0x0005e8000c10e79a */
[----:B----4-:R2:W-:Y:S02]  /*b860*/  RED.E.ADD.F32.FTZ.RN.STRONG.GPU [R154.64+-0xb00], R135 ;  /* 0xfff500879a00798e */ /* 0x0105e4000c10e79a */
.L_x_11018:
[----:B------:R-:W-:Y:S05]  /*b870*/  BSYNC B0 ;  /* 0x0000000000007941 */ /* 0x000fea0003800000 */
.L_x_11017:
        /* <DEDUP_REMOVED lines=12> */
.L_x_11020:
[----:B------:R-:W-:Y:S05]  /*b940*/  BSYNC B0 ;  /* 0x0000000000007941 */ /* 0x000fea0003800000 */
.L_x_11019:
[----:B--2-4-:R2:W4:Y:S01]  /*b950*/  LDS R135, [R162.X4+0x3780] ;  /* 0x00378000a2877984 */ /* 0x0145220000004800 */
[----:B------:R-:W-:Y:S01]  /*b960*/  BSSY B0, `(.L_x_11021) ;  /* 0x0000004000007945 */ /* 0x000fe20003800000 */
[----:B------:R-:W-:Y:S05]  /*b970*/  @!P0 BRA `(.L_x_11022) ;  /* 0x0000002000008947 */ /* 0x000fea0003800000 */
[----:B------:R2:W-:Y:S04]  /*b980*/  RED.E.ADD.F32.FTZ.RN.STRONG.GPU [R152.64+-0xa00], R237 ;  /* 0xfff600ed9800798e */ /* 0x0005e8000c10e79a */
[----:B----4-:R2:W-:Y:S02]  /*b990*/  RED.E.ADD.F32.FTZ.RN.STRONG.GPU [R154.64+-0xa00], R135 ;  /* 0xfff600879a00798e */ /* 0x0105e4000c10e79a */
.L_x_11022:
[----:B------:R-:W-:Y:S05]  /*b9a0*/  BSYNC B0 ;  /* 0x0000000000007941 */ /* 0x000fea0003800000 */
.L_x_11021:
[----:B------:R-:W2:Y:S01]  /*b9b0*/  LDS R163, [R163.X4+0x3800] ;  /* 0x00380000a3a37984 */ /* 0x000ea20000004800 */
[----:B------:R-:W-:Y:S01]  /*b9c0*/  BSSY B0, `(.L_x_11023) ;  /* 0x0000004000007945 */ /* 0x000fe20003800000 */
[----:B------:R-:W-:Y:S05]  /*b9d0*/  @!P1 BRA `(.L_x_11024) ;  /* 0x0000002000009947 */ /* 0x000fea0003800000 */
[----:B------:R3:W-:Y:S04]  /*b9e0*/  RED.E.ADD.F32.FTZ.RN.STRONG.GPU [R152.64+-0x980], R239 ;  /* 0xfff680ef9800798e */ /* 0x0007e8000c10e79a */
[----:B--2---:R3:W-:Y:S02]  /*b9f0*/  RED.E.ADD.F32.FTZ.RN.STRONG.GPU [R154.64+-0x980], R163 ;  /* 0xfff680a39a00798e */ /* 0x0047e4000c10e79a */
.L_x_11024:
[----:B------:R-:W-:Y:S05]  /*ba00*/  BSYNC B0 ;  /* 0x0000000000007941 */ /* 0x000fea0003800000 */
.L_x_11023:
[----:B--2-4-:R2:W4:Y:S01]  /*ba10*/  LDS R135, [R164.X4+0x3880] ;  /* 0x00388000a4877984 */ /* 0x0145220000004800 */
[----:B------:R-:W-:Y:S01]  /*ba20*/  BSSY B0, `(.L_x_11025) ;  /* 0x0000004000007945 */ /* 0x000fe20003800000 */
[----:B------:R-:W-:Y:S05]  /*ba30*/  @!P2 BRA `(.L_x_11026) ;  /* 0x000000200000a947 */ /* 0x000fea0003800000 */
[----:B------:R2:W-:Y:S04]  /*ba40*/  RED.E.ADD.F32.FTZ.RN.STRONG.GPU [R152.64+-0x900], R241 ;  /* 0xfff700f19800798e */ /* 0x0005e8000c10e79a */
[----:B----4-:R2:W-:Y:S02]  /*ba50*/  RED.E.ADD.F32.FTZ.RN.STRONG.GPU [R154.64+-0x900], R135 ;  /* 0xfff700879a00798e */ /* 0x0105e4000c10e79a */
.L_x_11026:
[----:B------:R-:W-:Y:S05]  /*ba60*/  BSYNC B0 ;  /* 0x0000000000007941 */ /* 0x000fea0003800000 */
.L_x_11025:
[----:B------:R-:W2:Y:S01]  /*ba70*/  LDS R165, [R165.X4+0x3900] ;  /* 0x00390000a5a57984 */ /* 0x000ea20000004800 */
[----:B------:R-:W-:Y:S01]  /*ba80*/  BSSY B0, `(.L_x_11027) ;  /* 0x0000004000007945 */ /* 0x000fe20003800000 */
[----:B------:R-:W-:Y:S05]  /*ba90*/  @!P3 BRA `(.L_x_11028) ;  /* 0x000000200000b947 */ /* 0x000fea0003800000 */
[----:B------:R3:W-:Y:S04]  /*baa0*/  RED.E.ADD.F32.FTZ.RN.STRONG.GPU [R152.64+-0x880], R243 ;  /* 0xfff780f39800798e */ /* 0x0007e8000c10e79a */
[----:B--2---:R3:W-:Y:S02]  /*bab0*/  RED.E.ADD.F32.FTZ.RN.STRONG.GPU [R154.64+-0x880], R165 ;  /* 0xfff780a59a00798e */ /* 0x0047e4000c10e79a */
.L_x_11028:
[----:B------:R-:W-:Y:S05]  /*bac0*/  BSYNC B0 ;  /* 0x0000000000007941 */ /* 0x000fea0003800000 */
.L_x_11027:
[----:B------:R-:W3:Y:S01]  /*bad0*/  LDS R191, [R191.X4+0x3980] ;  /* 0x00398000bfbf7984 */ /* 0x000ee20000004800 */
[----:B------:R-:W-:Y:S01]  /*bae0*/  BSSY B0, `(.L_x_11029) ;  /* 0x0000004000007945 */ /* 0x000fe20003800000 */
[----:B------:R-:W-:Y:S05]  /*baf0*/  @!P4 BRA `(.L_x_11030) ;  /* 0x000000200000c947 */ /* 0x000fea0003800000 */
[----:B------:R4:W-:Y:S04]  /*bb00*/  RED.E.ADD.F32.FTZ.RN.STRONG.GPU [R152.64+-0x800], R245 ;  /* 0xfff800f59800798e */ /* 0x0009e8000c10e79a */
[----:B---3--:R4:W-:Y:S02]  /*bb10*/  RED.E.ADD.F32.FTZ.RN.STRONG.GPU [R154.64+-0x800], R191 ;  /* 0xfff800bf9a00798e */ /* 0x0089e4000c10e79a */
.L_x_11030:
[----:B------:R-:W-:Y:S05]  /*bb20*/  BSYNC B0 ;  /* 0x0000000000007941 */ /* 0x000fea0003800000 */
.L_x_11029:
[----:B--2-4-:R2:W4:Y:S01]  /*bb30*/  LDS R135, [R166.X4+0x3a00] ;  /* 0x003a0000a6877984 */ /* 0x0145220000004800 */
[----:B------:R-:W-:Y:S01]  /*bb40*/  BSSY B0, `(.L_x_11031) ;  /* 0x0000004000007945 */ /* 0x000fe20003800000 */
[----:B------:R-:W-:Y:S05]  /*bb50*/  @!P5 BRA `(.L_x_11032) ;  /* 0x000000200000d947 */ /* 0x000fea0003800000 */
[----:B------:R2:W-:Y:S04]  /*bb60*/  RED.E.ADD.F32.FTZ.RN.STRONG.GPU [R152.64+-0x780], R247 ;  /* 0xfff880f79800798e */ /* 0x0005e8000c10e79a */
[----:B----4-:R2:W-:Y:S02]  /*bb70*/  RED.E.ADD.F32.FTZ.RN.STRONG.GPU [R154.64+-0x780], R135 ;  /* 0xfff880879a00798e */ /* 0x0105e4000c10e79a */
.L_x_11032:
[----:B------:R-:W-:Y:S05]  /*bb80*/  BSYNC B0 ;  /* 0x0000000000007941 */ /* 0x000fea0003800000 */
.L_x_11031:
        /* <DEDUP_REMOVED lines=12> */
.L_x_11034:
[----:B------:R-:W-:Y:S05]  /*bc50*/  BSYNC B0 ;  /* 0x0000000000007941 */ /* 0x000fea0003800000 */
.L_x_11033:
[----:B--2-4-:R2:W4:Y:S01]  /*bc60*/  LDS R135, [R168.X4+0x3b00] ;  /* 0x003b0000a8877984 */ /* 0x0145220000004800 */
[----:B------:R-:W-:Y:S01]  /*bc70*/  BSSY B0, `(.L_x_11035) ;  /* 0x0000004000007945 */ /* 0x000fe20003800000 */
[----:B------:R-:W-:Y:S05]  /*bc80*/  @!P0 BRA `(.L_x_11036) ;  /* 0x0000002000008947 */ /* 0x000fea0003800000 */
[----:B------:R2:W-:Y:S04]  /*bc90*/  RED.E.ADD.F32.FTZ.RN.STRONG.GPU [R152.64+-0x680], R251 ;  /* 0xfff980fb9800798e */ /* 0x0005e8000c10e79a */
[----:B----4-:R2:W-:Y:S02]  /*bca0*/  RED.E.ADD.F32.FTZ.RN.STRONG.GPU [R154.64+-0x680], R135 ;  /* 0xfff980879a00798e */ /* 0x0105e4000c10e79a */
.L_x_11036:
[----:B------:R-:W-:Y:S05]  /*bcb0*/  BSYNC B0 ;  /* 0x0000000000007941 */ /* 0x000fea0003800000 */
.L_x_11035:
[----:B------:R-:W2:Y:S01]  /*bcc0*/  LDS R169, [R169.X4+0x3b80] ;  /* 0x003b8000a9a97984 */ /* 0x000ea20000004800 */
[----:B------:R-:W-:Y:S01]  /*bcd0*/  BSSY B0, `(.L_x_11037) ;  /* 0x0000004000007945 */ /* 0x000fe20003800000 */
[----:B------:R-:W-:Y:S05]  /*bce0*/  @!P1 BRA `(.L_x_11038) ;  /* 0x0000002000009947 */ /* 0x000fea0003800000 */
[----:B------:R4:W-:Y:S04]  /*bcf0*/  RED.E.ADD.F32.FTZ.RN.STRONG.GPU [R152.64+-0x600], R186 ;  /* 0xfffa00ba9800798e */ /* 0x0009e8000c10e79a */
[----:B--2---:R4:W-:Y:S02]  /*bd00*/  RED.E.ADD.F32.FTZ.RN.STRONG.GPU [R154.64+-0x600], R169 ;  /* 0xfffa00a99a00798e */ /* 0x0049e4000c10e79a */
.L_x_11038:
[----:B------:R-:W-:Y:S05]  /*bd10*/  BSYNC B0 ;  /* 0x0000000000007941 */ /* 0x000fea0003800000 */
.L_x_11037:
[----:B--2-4-:R2:W4:Y:S01]  /*bd20*/  LDS R135, [R170.X4+0x3c00] ;  /* 0x003c0000aa877984 */ /* 0x0145220000004800 */
[----:B------:R-:W-:Y:S01]  /*bd30*/  BSSY B0, `(.L_x_11039) ;  /* 0x0000004000007945 */ /* 0x000fe20003800000 */
[----:B------:R-:W-:Y:S05]  /*bd40*/  @!P2 BRA `(.L_x_11040) ;  /* 0x000000200000a947 */ /* 0x000fea0003800000 */
[----:B------:R2:W-:Y:S04]  /*bd50*/  RED.E.ADD.F32.FTZ.RN.STRONG.GPU [R152.64+-0x580], R188 ;  /* 0xfffa80bc9800798e */ /* 0x0005e8000c10e79a */
[----:B----4-:R2:W-:Y:S02]  /*bd60*/  RED.E.ADD.F32.FTZ.RN.STRONG.GPU [R154.64+-0x580], R135 ;  /* 0xfffa80879a00798e */ /* 0x0105e4000c10e79a */
.L_x_11040:
[----:B------:R-:W-:Y:S05]  /*bd70*/  BSYNC B0 ;  /* 0x0000000000007941 */ /* 0x000fea0003800000 */
.L_x_11039:
[----:B------:R-:W2:Y:S01]  /*bd80*/  LDS R171, [R171.X4+0x3c80] ;  /* 0x003c8000abab7984 */ /* 0x000ea20000004800 */
[----:B------:R-:W-:Y:S01]  /*bd90*/  BSSY B0, `(.L_x_11041) ;  /* 0x0000004000007945 */ /* 0x000fe20003800000 */
[----:B------:R-:W-:Y:S05]  /*bda0*/  @!P3 BRA `(.L_x_11042) ;  /* 0x000000200000b947 */ /* 0x000fea0003800000 */
[----:B------:R4:W-:Y:S04]  /*bdb0*/  RED.E.ADD.F32.FTZ.RN.STRONG.GPU [R152.64+-0x500], R190 ;  /* 0xfffb00be9800798e */ /* 0x0009e8000c10e79a */
[----:B--2---:R4:W-:Y:S02]  /*bdc0*/  RED.E.ADD.F32.FTZ.RN.STRONG.GPU [R154.64+-0x500], R171 ;  /* 0xfffb00ab9a00798e */ /* 0x0049e4000c10e79a */
.L_x_11042:
[----:B------:R-:W-:Y:S05]  /*bdd0*/  BSYNC B0 ;  /* 0x0000000000007941 */ /* 0x000fea0003800000 */
.L_x_11041:
[----:B--2-4-:R2:W4:Y:S01]  /*bde0*/  LDS R135, [R172.X4+0x3d00] ;  /* 0x003d0000ac877984 */ /* 0x0145220000004800 */
[----:B------:R-:W-:Y:S01]  /*bdf0*/  BSSY B0, `(.L_x_11043) ;  /* 0x0000004000007945 */ /* 0x000fe20003800000 */
[----:B------:R-:W-:Y:S05]  /*be00*/  @!P4 BRA `(.L_x_11044) ;  /* 0x000000200000c947 */ /* 0x000fea0003800000 */
[----:B------:R2:W-:Y:S04]  /*be10*/  RED.E.ADD.F32.FTZ.RN.STRONG.GPU [R152.64+-0x480], R192 ;  /* 0xfffb80c09800798e */ /* 0x0005e8000c10e79a */
[----:B----4-:R2:W-:Y:S02]  /*be20*/  RED.E.ADD.F32.FTZ.RN.STRONG.GPU [R154.64+-0x480], R135 ;  /* 0xfffb80879a00798e */ /* 0x0105e4000c10e79a */
.L_x_11044:
[----:B------:R-:W-:Y:S05]  /*be30*/  BSYNC B0 ;  /* 0x0000000000007941 */ /* 0x000fea0003800000 */
.L_x_11043:
[----:B------:R-:W2:Y:S01]  /*be40*/  LDS R173, [R173.X4+0x3d80] ;  /* 0x003d8000adad7984 */ /* 0x000ea20000004800 */
[----:B------:R-:W-:Y:S01]  /*be50*/  BSSY B0, `(.L_x_11045) ;  /* 0x0000004000007945 */ /* 0x000fe20003800000 */
[----:B------:R-:W-:Y:S05]  /*be60*/  @!P5 BRA `(.L_x_11046) ;  /* 0x000000200000d947 */ /* 0x000fea0003800000 */
[----:B------:R4:W-:Y:S04]  /*be70*/  RED.E.ADD.F32.FTZ.RN.STRONG.GPU [R152.64+-0x400], R222 ;  /* 0xfffc00de9800798e */ /* 0x0009e8000c10e79a */
[----:B--2---:R4:W-:Y:S02]  /*be80*/  RED.E.ADD.F32.FTZ.RN.STRONG.GPU [R154.64+-0x400], R173 ;  /* 0xfffc00ad9a00798e */ /* 0x0049e4000c10e79a */
.L_x_11046:
[----:B------:R-:W-:Y:S05]  /*be90*/  BSYNC B0 ;  /* 0x0000000000007941 */ /* 0x000fea0003800000 */
.L_x_11045:
        /* <DEDUP_REMOVED lines=12> */
.L_x_11048:
[----:B--2---:R-:W-:Y:S05]  /*bf60*/  BSYNC B0 ;  /* 0x0000000000007941 */ /* 0x004fea0003800000 */
.L_x_11047:
[----:B------:R-:W2:Y:S01]  /*bf70*/  LDS R175, [R175.X4+0x3e80] ;  /* 0x003e8000afaf7984 */ /* 0x000ea20000004800 */
[----:B------:R-:W-:Y:S01]  /*bf80*/  BSSY B0, `(.L_x_11049) ;  /* 0x0000004000007945 */ /* 0x000fe20003800000 */
[----:B------:R-:W-:Y:S05]  /*bf90*/  @!P0 BRA `(.L_x_11050) ;  /* 0x0000002000008947 */ /* 0x000fea0003800000 */
[----:B------:R4:W-:Y:S04]  /*bfa0*/  RED.E.ADD.F32.FTZ.RN.STRONG.GPU [R152.64+-0x300], R226 ;  /* 0xfffd00e29800798e */ /* 0x0009e8000c10e79a */
[----:B--2---:R4:W-:Y:S02]  /*bfb0*/  RED.E.ADD.F32.FTZ.RN.STRONG.GPU [R154.64+-0x300], R175 ;  /* 0xfffd00af9a00798e */ /* 0x0049e4000c10e79a */
.L_x_11050:
[----:B------:R-:W-:Y:S05]  /*bfc0*/  BSYNC B0 ;  /* 0x0000000000007941 */ /* 0x000fea0003800000 */
.L_x_11049:
[----:B----4-:R4:W3:Y:S01]  /*bfd0*/  LDS R135, [R176.X4+0x3f00] ;  /* 0x003f0000b0877984 */ /* 0x0108e20000004800 */
[----:B------:R-:W-:Y:S01]  /*bfe0*/  BSSY B0, `(.L_x_11051) ;  /* 0x0000004000007945 */ /* 0x000fe20003800000 */
[----:B------:R-:W-:Y:S05]  /*bff0*/  @!P1 BRA `(.L_x_11052) ;  /* 0x0000002000009947 */ /* 0x000fea0003800000 */
[----:B------:R4:W-:Y:S04]  /*c000*/  RED.E.ADD.F32.FTZ.RN.STRONG.GPU [R152.64+-0x280], R228 ;  /* 0xfffd80e49800798e */ /* 0x0009e8000c10e79a */
[----:B---3--:R4:W-:Y:S02]  /*c010*/  RED.E.ADD.F32.FTZ.RN.STRONG.GPU [R154.64+-0x280], R135 ;  /* 0xfffd80879a00798e */ /* 0x0089e4000c10e79a */
.L_x_11052:
[----:B------:R-:W-:Y:S05]  /*c020*/  BSYNC B0 ;  /* 0x0000000000007941 */ /* 0x000fea0003800000 */
.L_x_11051:
[----:B------:R-:W4:Y:S01]  /*c030*/  LDS R177, [R177.X4+0x3f80] ;  /* 0x003f8000b1b17984 */ /* 0x000f220000004800 */
[----:B------:R-:W-:Y:S01]  /*c040*/  BSSY B0, `(.L_x_11053) ;  /* 0x0000004000007945 */ /* 0x000fe20003800000 */
[----:B------:R-:W-:Y:S05]  /*c050*/  @!P2 BRA `(.L_x_11054) ;  /* 0x000000200000a947 */ /* 0x000fea0003800000 */
[----:B------:R4:W-:Y:S04]  /*c060*/  RED.E.ADD.F32.FTZ.RN.STRONG.GPU [R152.64+-0x200], R230 ;  /* 0xfffe00e69800798e */ /* 0x0009e8000c10e79a */
[----:B----4-:R4:W-:Y:S02]  /*c070*/  RED.E.ADD.F32.FTZ.RN.STRONG.GPU [R154.64+-0x200], R177 ;  /* 0xfffe00b19a00798e */ /* 0x0109e4000c10e79a */
.L_x_11054:
[----:B------:R-:W-:Y:S05]  /*c080*/  BSYNC B0 ;  /* 0x0000000000007941 */ /* 0x000fea0003800000 */
.L_x_11053:
[----:B---34-:R3:W4:Y:S01]  /*c090*/  LDS R135, [R178.X4+0x4000] ;  /* 0x00400000b2877984 */ /* 0x0187220000004800 */
[----:B------:R-:W-:Y:S01]  /*c0a0*/  BSSY B0, `(.L_x_11055) ;  /* 0x0000004000007945 */ /* 0x000fe20003800000 */
[----:B------:R-:W-:Y:S05]  /*c0b0*/  @!P3 BRA `(.L_x_11056) ;  /* 0x000000200000b947 */ /* 0x000fea0003800000 */
[----:B------:R3:W-:Y:S04]  /*c0c0*/  RED.E.ADD.F32.FTZ.RN.STRONG.GPU [R152.64+-0x180], R232 ;  /* 0xfffe80e89800798e */ /* 0x0007e8000c10e79a */
[----:B----4-:R3:W-:Y:S02]  /*c0d0*/  RED.E.ADD.F32.FTZ.RN.STRONG.GPU [R154.64+-0x180], R135 ;  /* 0xfffe80879a00798e */ /* 0x0107e4000c10e79a */
.L_x_11056:
[----:B------:R-:W-:Y:S05]  /*c0e0*/  BSYNC B0 ;  /* 0x0000000000007941 */ /* 0x000fea0003800000 */
.L_x_11055:
[----:B---34-:R3:W4:Y:S01]  /*c0f0*/  LDS R135, [R180.X4+0x4080] ;  /* 0x00408000b4877984 */ /* 0x0187220000004800 */
[----:B------:R-:W-:Y:S01]  /*c100*/  BSSY B0, `(.L_x_11057) ;  /* 0x0000004000007945 */ /* 0x000fe20003800000 */
[----:B------:R-:W-:Y:S05]  /*c110*/  @!P4 BRA `(.L_x_11058) ;  /* 0x000000200000c947 */ /* 0x000fea0003800000 */
[----:B------:R3:W-:Y:S04]  /*c120*/  RED.E.ADD.F32.FTZ.RN.STRONG.GPU [R152.64+-0x100], R234 ;  /* 0xffff00ea9800798e */ /* 0x0007e8000c10e79a */
[----:B----4-:R3:W-:Y:S02]  /*c130*/  RED.E.ADD.F32.FTZ.RN.STRONG.GPU [R154.64+-0x100], R135 ;  /* 0xffff00879a00798e */ /* 0x0107e4000c10e79a */
.L_x_11058:
[----:B------:R-:W-:Y:S05]  /*c140*/  BSYNC B0 ;  /* 0x0000000000007941 */ /* 0x000fea0003800000 */
.L_x_11057:
[----:B------:R-:W3:Y:S01]  /*c150*/  LDS R181, [R181.X4+0x4100] ;  /* 0x00410000b5b57984 */ /* 0x000ee20000004800 */
[----:B------:R-:W-:Y:S01]  /*c160*/  BSSY B0, `(.L_x_11059) ;  /* 0x0000004000007945 */ /* 0x000fe20003800000 */
[----:B------:R-:W-:Y:S05]  /*c170*/  @!P5 BRA `(.L_x_11060) ;  /* 0x000000200000d947 */ /* 0x000fea0003800000 */
[----:B------:R4:W-:Y:S04]  /*c180*/  RED.E.ADD.F32.FTZ.RN.STRONG.GPU [R152.64+-0x80], R236 ;  /* 0xffff80ec9800798e */ /* 0x0009e8000c10e79a */
[----:B---3--:R4:W-:Y:S02]  /*c190*/  RED.E.ADD.F32.FTZ.RN.STRONG.GPU [R154.64+-0x80], R181 ;  /* 0xffff80b59a00798e */ /* 0x0089e4000c10e79a */
.L_x_11060:
[----:B------:R-:W-:Y:S05]  /*c1a0*/  BSYNC B0 ;  /* 0x0000000000007941 */ /* 0x000fea0003800000 */
.L_x_11059:
        /* <DEDUP_REMOVED lines=8> */
[----:B------:R-:W-:Y:S02]  /*c230*/  FFMA.FTZ R51, R102, R37, R51 ;  /* 0x0000002566337223 */ /* 0x000fe40000010033 */
[----:B------:R-:W-:Y:S02]  /*c240*/  FFMA.FTZ R70, R37, R18, R70 ;  /* 0x0000001225467223 */ /* 0x000fe40000010046 */
[----:B------:R-:W-:Y:S02]  /*c250*/  FADD.FTZ R91, R36, R91 ;  /* 0x0000005b245b7221 */ /* 0x000fe40000010000 */
[----:B------:R-:W-:Y:S02]  /*c260*/  FFMA.FTZ R37, R106, R43, R44 ;  /* 0x0000002b6a257223 */ /* 0x000fe4000001002c */
[----:B------:R-:W-:Y:S02]  /*c270*/  FFMA.FTZ R36, R105, R50, R47 ;  /* 0x0000003269247223 */ /* 0x000fe4000001002f */
[----:B------:R-:W-:-:S02]  /*c280*/  FFMA.FTZ R62, R62, R119, R63 ;  /* 0x000000773e3e7223 */ /* 0x000fc4000001003f */
[----:B------:R-:W-:Y:S02]  /*c290*/  FFMA.FTZ R125, R52, R125, R197 ;  /* 0x0000007d347d7223 */ /* 0x000fe400000100c5 */
[----:B------:R-:W-:Y:S02]  /*c2a0*/  FMUL.FTZ R179, R136, R179 ;  /* 0x000000b388b37220 */ /* 0x000fe40000410000 */
[----:B---3--:R-:W-:Y:S02]  /*c2b0*/  @!P0 FADD.FTZ R118, R118, R135 ;  /* 0x0000008776768221 */ /* 0x008fe40000010000 */
        /* <DEDUP_REMOVED lines=10> */
[----:B------:R-:W-:Y:S02]  /*c360*/  FADD.FTZ R90, R37, R90 ;  /* 0x0000005a255a7221 */ /* 0x000fe40000010000 */
[----:B------:R-:W-:-:S02]  /*c370*/  FADD.FTZ R89, R36, R89 ;  /* 0x0000005924597221 */ /* 0x000fc40000010000 */
        /* <DEDUP_REMOVED lines=56> */
[----:B------:R-:W-:-:S02]  /*c700*/  FFMA.FTZ R83, R62, R24, R83 ;  /* 0x000000183e537223 */ /* 0x000fc40000010053 */
[----:B----4-:R-:W-:Y:S01]  /*c710*/  @!P0 FADD.FTZ R59, R59, R122 ;  /* 0x0000007a3b3b8221 */ /* 0x010fe20000010000 */
[----:B------:R-:W-:Y:S01]  /*c720*/  ISETP.NE.AND P0, PT, R148, RZ, PT ;  /* 0x000000ff9400720c */ /* 0x000fe20003f05270 */
[----:B------:R-:W-:Y:S02]  /*c730*/  FADD.FTZ R96, R179, R96 ;  /* 0x00000060b3607221 */ /* 0x000fe40000010000 */
        /* <DEDUP_REMOVED lines=10> */
[----:B---3--:R-:W-:Y:S02]  /*c7e0*/  ULDC UR36, c[0x0][0x174] ;  /* 0x00005d0000247ab9 */ /* 0x008fe40000000800 */
[----:B------:R-:W-:Y:S02]  /*c7f0*/  UISETP.NE.AND UP0, UPT, UR24, UR36, UPT ;  /* 0x000000241800728c */ /* 0x000fe4000bf05270 */
[----:B------:R-:W-:-:S04]  /*c800*/  USHF.L.U32 UR36, UR7, 0x3, URZ ;  /* 0x0000000307247899 */ /* 0x000fc8000800063f */
[----:B------:R-:W-:-:S13]  /*c810*/  PLOP3.LUT P0, PT, PT, PT, UP0, 0x80, 0x0 ;  /* 0x000000000000781c */ /* 0x000fda0003f0f008 */
[----:B------:R-:W3:Y:S02]  /*c820*/  @P0 LDS.64 R36, [UR36+0x6750] ;  /* 0x00675024ff240984 */ /* 0x000ee40008000a00 */
[----:B---3--:R-:W-:Y:S02]  /*c830*/  @P0 FADD.FTZ R119, R119, R37 ;  /* 0x0000002577770221 */ /* 0x008fe40000010000 */
[----:B------:R-:W-:-:S05]  /*c840*/  @P0 FADD.FTZ R118, R118, R36 ;  /* 0x0000002476760221 */ /* 0x000fca0000010000 */
[----:B------:R3:W-:Y:S02]  /*c850*/  STS.64 [UR36+0x6750], R118 ;  /* 0x00675076ff007988 */ /* 0x0007e40008000a24 */
.L_x_11062:
[----:B---3--:R-:W-:Y:S05]  /*c860*/  BSYNC B0 ;  /* 0x0000000000007941 */ /* 0x008fea0003800000 */
.L_x_11061:
        /* <DEDUP_REMOVED lines=8> */
.L_x_10984:
[----:B------:R-:W-:Y:S01]  /*c8f0*/  BAR.SYNC.DEFER_BLOCKING 0x0 ;  /* 0x0000000000007b1d */ /* 0x000fe20000010000 */
[----:B-1----:R-:W-:-:S05]  /*c900*/  HFMA2.MMA R3, -RZ, RZ, 0, 9.5367431640625e-07 ;  /* 0x00000010ff037435 */ /* 0x002fca00000001ff */
[----:B------:R-:W-:-:S05]  /*c910*/  ULDC.64 UR8, c[0x0][0x2d8] ;  /* 0x0000b60000087ab9 */ /* 0x000fca0000000a00 */
[----:B------:R-:W-:-:S05]  /*c920*/  IMAD.WIDE R2, R34, R3, UR32 ;  /* 0x0000002022027e25 */ /* 0x000fca000f8e0203 */
[----:B------:R-:W3:Y:S04]  /*c930*/  LDG.E.128 R4, [R2.64] ;  /* 0x0000001a02047981 */ /* 0x000ee8000c1e1d00 */
[----:B------:R-:W4:Y:S04]  /*c940*/  LDG.E.128 R8, [R2.64+0x200] ;  /* 0x0002001a02087981 */ /* 0x000f28000c1e1d00 */
[----:B------:R-:W5:Y:S04]  /*c950*/  LDG.E.128 R12, [R2.64+0x400] ;  /* 0x0004001a020c7981 */ /* 0x000f68000c1e1d00 */
[----:B--2---:R-:W2:Y:S01]  /*c960*/  LDG.E.128 R16, [R2.64+0x600] ;  /* 0x0006001a02107981 */ /* 0x004ea2000c1e1d00 */
        /* <DEDUP_REMOVED lines=44> */
[----:B---3--:R-:W-:Y:S01]  /*cc30*/  FADD.FTZ R4, R4, UR5 ;  /* 0x0000000504047e21 */ /* 0x008fe20008010000 */
[----:B------:R-:W-:Y:S01]  /*cc40*/  FSETP.GTU.FTZ.AND P0, PT, R25, 20, PT ;  /* 0x41a000001900780b */ /* 0x000fe20003f1c000 */
[----:B------:R-:W-:-:S02]  /*cc50*/  FADD.FTZ R26, R26, UR5 ;  /* 0x000000051a1a7e21 */ /* 0x000fc40008010000 */
[----:B------:R-:W-:Y:S02]  /*cc60*/  @!P5 FMUL.FTZ R8, R23, -1.4426950216293334961 ;  /* 0xbfb8aa3b1708d820 */ /* 0x000fe40000410000 */
[----:B------:R-:W-:Y:S01]  /*cc70*/  @!P2 FMUL.FTZ R0, R20, -1.4426950216293334961 ;  /* 0xbfb8aa3b1400a820 */ /* 0x000fe20000410000 */
[----:B------:R-:W-:Y:S01]  /*cc80*/  FSETP.GTU.FTZ.AND P1, PT, R26, 20, PT ;  /* 0x41a000001a00780b */ /* 0x000fe20003f3c000 */
[----:B------:R-:W-:Y:S02]  /*cc90*/  @!P3 FMUL.FTZ R2, R21, -1.4426950216293334961 ;  /* 0xbfb8aa3b1502b820 */ /* 0x000fe40000410000 */
[----:B------:R-:W1:Y:S01]  /*cca0*/  @!P5 MUFU.EX2 R8, R8 ;  /* 0x000000080008d308 */ /* 0x000e620000000800 */
[----:B------:R-:W-:Y:S02]  /*ccb0*/  @!P4 FMUL.FTZ R3, R22, -1.4426950216293334961 ;  /* 0xbfb8aa3b1603c820 */ /* 0x000fe40000410000 */
[----:B------:R-:W-:Y:S02]  /*ccc0*/  @!P6 FMUL.FTZ R9, R24, -1.4426950216293334961 ;  /* 0xbfb8aa3b1809e820 */ /* 0x000fe40000410000 */
[----:B------:R-:W-:-:S02]  /*ccd0*/  FADD.FTZ R5, R5, UR5 ;  /* 0x0000000505057e21 */ /* 0x000fc40008010000 */
[----:B------:R-:W-:Y:S01]  /*cce0*/  FADD.FTZ R6, R6, UR5 ;  /* 0x0000000506067e21 */ /* 0x000fe20008010000 */
[----:B------:R-:W2:Y:S01]  /*ccf0*/  @!P2 MUFU.EX2 R0, R0 ;  /* 0x000000000000a308 */ /* 0x000ea20000000800 */
[----:B------:R-:W-:-:S07]  /*cd00*/  FADD.FTZ R7, R7, UR5 ;  /* 0x0000000507077e21 */ /* 0x000fce0008010000 */
[----:B------:R-:W3:Y:S01]  /*cd10*/  @!P3 MUFU.EX2 R2, R2 ;  /* 0x000000020002b308 */ /* 0x000ee20000000800 */
[----:B-1----:R-:W-:-:S07]  /*cd20*/  @!P5 FADD.FTZ R8, R8, 1 ;  /* 0x3f8000000808d421 */ /* 0x002fce0000010000 */
[----:B------:R-:W1:Y:S01]  /*cd30*/  @!P4 MUFU.EX2 R3, R3 ;  /* 0x000000030003c308 */ /* 0x000e620000000800 */
[----:B--2---:R-:W-:Y:S02]  /*cd40*/  @!P2 FADD.FTZ R0, R0, 1 ;  /* 0x3f8000000000a421 */ /* 0x004fe40000010000 */
[----:B---3--:R-:W-:-:S05]  /*cd50*/  @!P3 FADD.FTZ R2, R2, 1 ;  /* 0x3f8000000202b421 */ /* 0x008fca0000010000 */
[----:B------:R2:W3:Y:S01]  /*cd60*/  @!P2 MUFU.RCP R11, R0 ;  /* 0x00000000000ba308 */ /* 0x0004e20000001000 */
[----:B-1----:R-:W-:-:S07]  /*cd70*/  @!P4 FADD.FTZ R3, R3, 1 ;  /* 0x3f8000000303c421 */ /* 0x002fce0000010000 */
[----:B------:R1:W4:Y:S01]  /*cd80*/  @!P3 MUFU.RCP R10, R2 ;  /* 0x00000002000ab308 */ /* 0x0003220000001000 */
[----:B--2---:R-:W-:-:S07]  /*cd90*/  @!P0 FMUL.FTZ R0, R25, -1.4426950216293334961 ;  /* 0xbfb8aa3b19008820 */ /* 0x004fce0000410000 */
[----:B------:R-:W2:Y:S01]  /*cda0*/  @!P5 MUFU.RCP R8, R8 ;  /* 0x000000080008d308 */ /* 0x000ea20000001000 */
[----:B---3--:R-:W-:Y:S01]  /*cdb0*/  @!P2 FMUL.FTZ R96, R96, R11 ;  /* 0x0000000b6060a220 */ /* 0x008fe20000410000 */
[----:B------:R-:W-:Y:S01]  /*cdc0*/  FSETP.GTU.FTZ.AND P2, PT, R27, 20, PT ;  /* 0x41a000001b00780b */ /* 0x000fe20003f5c000 */
[----:B-1----:R-:W-:-:S05]  /*cdd0*/  @!P1 FMUL.FTZ R2, R26, -1.4426950216293334961 ;  /* 0xbfb8aa3b1a029820 */ /* 0x002fca0000410000 */
[----:B------:R-:W1:Y:S01]  /*cde0*/  @!P4 MUFU.RCP R3, R3 ;  /* 0x000000030003c308 */ /* 0x000e620000001000 */
[----:B----4-:R-:W-:Y:S01]  /*cdf0*/  @!P3 FMUL.FTZ R97, R97, R10 ;  /* 0x0000000a6161b220 */ /* 0x010fe20000410000 */
[----:B------:R-:W-:-:S06]  /*ce00*/  FSETP.GTU.FTZ.AND P3, PT, R4, 20, PT ;  /* 0x41a000000400780b */ /* 0x000fcc0003f7c000 */
[----:B------:R3:W4:Y:S01]  /*ce10*/  @!P6 MUFU.EX2 R12, R9 ;  /* 0x00000009000ce308 */ /* 0x0007220000000800 */
[----:B--2---:R-:W-:Y:S01]  /*ce20*/  @!P5 FMUL.FTZ R99, R99, R8 ;  /* 0x000000086363d220 */ /* 0x004fe20000410000 */
[----:B------:R-:W-:-:S05]  /*ce30*/  FSETP.GTU.FTZ.AND P5, PT, R6, 20, PT ;  /* 0x41a000000600780b */ /* 0x000fca0003fbc000 */
[----:B------:R-:W-:Y:S01]  /*ce40*/  @!P3 FMUL.FTZ R4, R4, -1.4426950216293334961 ;  /* 0xbfb8aa3b0404b820 */ /* 0x000fe20000410000 */
[----:B------:R-:W2:Y:S01]  /*ce50*/  @!P0 MUFU.EX2 R0, R0 ;  /* 0x0000000000008308 */ /* 0x000ea20000000800 */
[----:B---3--:R-:W3:Y:S01]  /*ce60*/  LDS.128 R8, [R33] ;  /* 0x0000000021087984 */ /* 0x008ee20000000c00 */
[----:B-1----:R-:W-:Y:S01]  /*ce70*/  @!P4 FMUL.FTZ R98, R98, R3 ;  /* 0x000000036262c220 */ /* 0x002fe20000410000 */
[----:B------:R-:W-:Y:S01]  /*ce80*/  FSETP.GTU.FTZ.AND P4, PT, R5, 20, PT ;  /* 0x41a000000500780b */ /* 0x000fe20003f9c000 */
[----:B------:R-:W-:Y:S01]  /*ce90*/  @!P2 FMUL.FTZ R3, R27, -1.4426950216293334961 ;  /* 0xbfb8aa3b1b03a820 */ /* 0x000fe20000410000 */
[----:B------:R-:W-:Y:S02]  /*cea0*/  BAR.SYNC.DEFER_BLOCKING 0x0 ;  /* 0x0000000000007b1d */ /* 0x000fe40000010000 */
[----:B------:R-:W-:Y:S02]  /*ceb0*/  @!P5 FMUL.FTZ R6, R6, -1.4426950216293334961 ;  /* 0xbfb8aa3b0606d820 */ /* 0x000fe40000410000 */
[----:B----4-:R-:W-:-:S02]  /*cec0*/  @!P6 FADD.FTZ R12, R12, 1 ;  /* 0x3f8000000c0ce421 */ /* 0x010fc40000010000 */
[----:B------:R-:W1:Y:S01]  /*ced0*/  @!P2 MUFU.EX2 R3, R3 ;  /* 0x000000030003a308 */ /* 0x000e620000000800 */
[----:B--2---:R-:W-:-:S04]  /*cee0*/  @!P0 FADD.FTZ R0, R0, 1 ;  /* 0x3f80000000008421 */ /* 0x004fc80000010000 */
[----:B------:R-:W-:-:S03]  /*cef0*/  @!P4 FMUL.FTZ R5, R5, -1.4426950216293334961 ;  /* 0xbfb8aa3b0505c820 */ /* 0x000fc60000410000 */
[----:B------:R-:W2:Y:S08]  /*cf00*/  @!P3 MUFU.EX2 R4, R4 ;  /* 0x000000040004b308 */ /* 0x000eb00000000800 */
[----:B------:R-:W4:Y:S01]  /*cf10*/  @!P1 MUFU.EX2 R2, R2 ;  /* 0x0000000200029308 */ /* 0x000f220000000800 */
[----:B-1----:R-:W-:Y:S01]  /*cf20*/  @!P2 FADD.FTZ R3, R3, 1 ;  /* 0x3f8000000303a421 */ /* 0x002fe20000010000 */
[----:B------:R-:W-:Y:S04]  /*cf30*/  STS.128 [R33], R80 ;  /* 0x0000005021007388 */ /* 0x000fe80000000c00 */
[----:B------:R-:W-:Y:S01]  /*cf40*/  STS.128 [R33+0x10], R76 ;  /* 0x0000104c21007388 */ /* 0x000fe20000000c00 */
[----:B--2---:R-:W-:Y:S01]  /*cf50*/  @!P3 FADD.FTZ R4, R4, 1 ;  /* 0x3f8000000404b421 */ /* 0x004fe20000010000 */
[----:B------:R1:W2:Y:S02]  /*cf60*/  @!P6 MUFU.RCP R15, R12 ;  /* 0x0000000c000fe308 */ /* 0x0002a40000001000 */
[----:B------:R-:W-:Y:S01]  /*cf70*/  STS.128 [R33+0x20], R72 ;  /* 0x0000204821007388 */ /* 0x000fe20000000c00 */
[----:B---3--:R-:W-:-:S03]  /*cf80*/  FADD.FTZ R8, R8, UR5 ;  /* 0x0000000508087e21 */ /* 0x008fc60008010000 */
[----:B------:R-:W-:Y:S01]  /*cf90*/  STS.128 [R33+0x30], R68 ;  /* 0x0000304421007388 */ /* 0x000fe20000000c00 */
[----:B----4-:R-:W-:Y:S01]  /*cfa0*/  @!P1 FADD.FTZ R2, R2, 1 ;  /* 0x3f80000002029421 */ /* 0x010fe20000010000 */
[----:B------:R-:W3:Y:S01]  /*cfb0*/  @!P0 MUFU.RCP R0, R0 ;  /* 0x0000000000008308 */ /* 0x000ee20000001000 */
[----:B-1----:R-:W-:Y:S01]  /*cfc0*/  FADD.FTZ R12, R9, UR5 ;  /* 0x00000005090c7e21 */ /* 0x002fe20008010000 */
[----:B------:R-:W-:-:S06]  /*cfd0*/  NOP ;  /* 0x0000000000007918 */ /* 0x000fcc0000000000 */
[----:B------:R-:W1:Y:S01]  /*cfe0*/  @!P2 MUFU.RCP R14, R3 ;  /* 0x00000003000ea308 */ /* 0x000e620000001000 */
[----:B------:R-:W-:Y:S01]  /*cff0*/  FADD.FTZ R10, R10, UR5 ;  /* 0x000000050a0a7e21 */ /* 0x000fe20008010000 */
[----:B------:R-:W-:Y:S01]  /*d000*/  LDS.128 R20, [R148.X16+0x400] ;  /* 0x0004000094147984 */ /* 0x000fe2000000cc00 */
[----:B------:R-:W-:Y:S02]  /*d010*/  FADD.FTZ R11, R11, UR5 ;  /* 0x000000050b0b7e21 */ /* 0x000fe40008010000 */
[----:B--2---:R-:W-:Y:S01]  /*d020*/  @!P6 FMUL.FTZ R88, R88, R15 ;  /* 0x0000000f5858e220 */ /* 0x004fe20000410000 */
[----:B------:R-:W-:Y:S01]  /*d030*/  LDS.128 R24, [R148.X16+0x600] ;  /* 0x0006000094187984 */ /* 0x000fe2000000cc00 */
[----:B------:R-:W-:Y:S01]  /*d040*/  FSETP.GTU.FTZ.AND P6, PT, R7, 20, PT ;  /* 0x41a000000700780b */ /* 0x000fe20003fdc000 */
[----:B------:R-:W2:Y:S01]  /*d050*/  @!P3 MUFU.RCP R9, R4 ;  /* 0x000000040009b308 */ /* 0x000ea20000001000 */
[----:B---3--:R-:W-:Y:S01]  /*d060*/  @!P0 FMUL.FTZ R89, R89, R0 ;  /* 0x0000000059598220 */ /* 0x008fe20000410000 */
[----:B------:R-:W-:-:S06]  /*d070*/  FSETP.GTU.FTZ.AND P0, PT, R8, 20, PT ;  /* 0x41a000000800780b */ /* 0x000fcc0003f1c000 */
[----:B------:R-:W3:Y:S01]  /*d080*/  @!P1 MUFU.RCP R17, R2 ;  /* 0x0000000200119308 */ /* 0x000ee20000001000 */
[----:B-1----:R-:W-:Y:S01]  /*d090*/  @!P2 FMUL.FTZ R91, R91, R14 ;  /* 0x0000000e5b5ba220 */ /* 0x002fe20000410000 */
[----:B------:R-:W-:-:S05]  /*d0a0*/  FSETP.GTU.FTZ.AND P2, PT, R10, 20, PT ;  /* 0x41a000000a00780b */ /* 0x000fca0003f5c000 */
[----:B------:R-:W-:Y:S01]  /*d0b0*/  @!P0 FMUL.FTZ R0, R8, -1.4426950216293334961 ;  /* 0xbfb8aa3b08008820 */ /* 0x000fe20000410000 */
[----:B------:R-:W1:Y:S01]  /*d0c0*/  @!P4 MUFU.EX2 R5, R5 ;  /* 0x000000050005c308 */ /* 0x000e620000000800 */
[----:B--2---:R-:W-:Y:S01]  /*d0d0*/  @!P3 FMUL.FTZ R84, R84, R9 ;  /* 0x000000095454b220 */ /* 0x004fe20000410000 */
[----:B------:R-:W-:-:S05]  /*d0e0*/  FSETP.GTU.FTZ.AND P3, PT, R11, 20, PT ;  /* 0x41a000000b00780b */ /* 0x000fca0003f7c000 */
[----:B------:R-:W-:Y:S01]  /*d0f0*/  @!P2 FMUL.FTZ R3, R10, -1.4426950216293334961 ;  /* 0xbfb8aa3b0a03a820 */ /* 0x000fe20000410000 */
[----:B------:R2:W4:Y:S01]  /*d100*/  @!P5 MUFU.EX2 R13, R6 ;  /* 0x00000006000dd308 */ /* 0x0005220000000800 */
[----:B---3--:R-:W-:Y:S01]  /*d110*/  @!P1 FMUL.FTZ R90, R90, R17 ;  /* 0x000000115a5a9220 */ /* 0x008fe20000410000 */
[----:B------:R-:W-:Y:S01]  /*d120*/  FSETP.GTU.FTZ.AND P1, PT, R12, 20, PT ;  /* 0x41a000000c00780b */ /* 0x000fe20003f3c000 */
[----:B------:R-:W-:Y:S04]  /*d130*/  LDS.128 R16, [R148.X16+0x200] ;  /* 0x0002000094107984 */ /* 0x000fe8000000cc00 */
[----:B------:R-:W-:Y:S01]  /*d140*/  @!P3 FMUL.FTZ R4, R11, -1.4426950216293334961 ;  /* 0xbfb8aa3b0b04b820 */ /* 0x000fe20000410000 */
[----:B------:R-:W-:Y:S01]  /*d150*/  @!P2 MUFU.EX2 R3, R3 ;  /* 0x000000030003a308 */ /* 0x000fe20000000800 */
[----:B------:R-:W3:Y:S01]  /*d160*/  LDS.128 R8, [R148.X16] ;  /* 0x0000000094087984 */ /* 0x000ee2000000cc00 */
[----:B--2---:R-:W-:-:S02]  /*d170*/  @!P6 FMUL.FTZ R6, R7, -1.4426950216293334961 ;  /* 0xbfb8aa3b0706e820 */ /* 0x004fc40000410000 */
[----:B-1----:R-:W-:-:S03]  /*d180*/  @!P4 FADD.FTZ R5, R5, 1 ;  /* 0x3f8000000505c421 */ /* 0x002fc60000010000 */
[----:B------:R-:W-:Y:S01]  /*d190*/  @!P1 FMUL.FTZ R2, R12, -1.4426950216293334961 ;  /* 0xbfb8aa3b0c029820 */ /* 0x000fe20000410000 */
[----:B------:R-:W1:Y:S01]  /*d1a0*/  @!P0 MUFU.EX2 R0, R0 ;  /* 0x0000000000008308 */ /* 0x000e620000000800 */
[----:B----4-:R-:W-:-:S07]  /*d1b0*/  @!P5 FADD.FTZ R13, R13, 1 ;  /* 0x3f8000000d0dd421 */ /* 0x010fce0000010000 */
[----:B------:R-:W2:Y:S08]  /*d1c0*/  @!P1 MUFU.EX2 R2, R2 ;  /* 0x0000000200029308 */ /* 0x000eb00000000800 */
[----:B------:R-:W4:Y:S01]  /*d1d0*/  @!P6 MUFU.EX2 R7, R6 ;  /* 0x000000060007e308 */ /* 0x000f220000000800 */
[----:B-1----:R-:W-:-:S07]  /*d1e0*/  @!P0 FADD.FTZ R0, R0, 1 ;  /* 0x3f80000000008421 */ /* 0x002fce0000010000 */
[----:B------:R2:W1:Y:S08]  /*d1f0*/  @!P3 MUFU.EX2 R6, R4 ;  /* 0x000000040006b308 */ /* 0x0004700000000800 */
[----:B------:R5:W0:Y:S01]  /*d200*/  @!P4 MUFU.RCP R12, R5 ;  /* 0x00000005000cc308 */ /* 0x000a220000001000 */
[----:B--2---:R-:W-:Y:S01]  /*d210*/  @!P1 FADD.FTZ R4, R2, 1 ;  /* 0x3f80000002049421 */ /* 0x004fe20000010000 */
[----:B------:R-:W-:Y:S01]  /*d220*/  MOV R2, UR7 ;  /* 0x0000000700027c02 */ /* 0x000fe20008000f00 */
[----:B----4-:R-:W-:-:S05]  /*d230*/  @!P6 FADD.FTZ R7, R7, 1 ;  /* 0x3f8000000707e421 */ /* 0x010fca0000010000 */
[----:B------:R-:W2:Y:S01]  /*d240*/  @!P0 MUFU.RCP R15, R0 ;  /* 0x00000000000f8308 */ /* 0x000ea20000001000 */
[----:B-----5:R-:W-:Y:S01]  /*d250*/  @!P2 FADD.FTZ R5, R3, 1 ;  /* 0x3f8000000305a421 */ /* 0x020fe20000010000 */
[----:B------:R-:W-:Y:S01]  /*d260*/  MOV R3, UR8 ;  /* 0x0000000800037c02 */ /* 0x000fe20008000f00 */
[----:B-1----:R-:W-:Y:S01]  /*d270*/  @!P3 FADD.FTZ R6, R6, 1 ;  /* 0x3f8000000606b421 */ /* 0x002fe20000010000 */
[----:B------:R-:W-:Y:S02]  /*d280*/  ULDC.64 UR8, c[0x0][0x2f8] ;  /* 0x0000be0000087ab9 */ /* 0x000fe40000000a00 */
[----:B------:R-:W-:Y:S01]  /*d290*/  UIMAD UR7, UR13, UR8, URZ ;  /* 0x000000080d0772a4 */ /* 0x000fe2000f8e023f */
[----:B------:R-:W-:Y:S01]  /*d2a0*/  IMAD.WIDE R2, R34, 0x10, R2 ;  /* 0x0000001022027825 */ /* 0x000fe200078e0202 */
[----:B------:R-:W1:Y:S01]  /*d2b0*/  @!P1 MUFU.RCP R4, R4 ;  /* 0x0000000400049308 */ /* 0x000e620000001000 */
[----:B------:R-:W-:Y:S02]  /*d2c0*/  UIMAD.WIDE.U32 UR34, UR12, UR8, UR34 ;  /* 0x000000080c2272a5 */ /* 0x000fe4000f8e0022 */
[----:B0-----:R-:W-:Y:S01]  /*d2d0*/  @!P4 FMUL.FTZ R85, R85, R12 ;  /* 0x0000000c5555c220 */ /* 0x001fe20000410000 */
[----:B---3--:R-:W-:Y:S01]  /*d2e0*/  STG.E.128 [R2.64], R8 ;  /* 0x0000000802007986 */ /* 0x008fe2000c101d1a */
[----:B------:R-:W-:-:S02]  /*d2f0*/  UIMAD UR8, UR11, UR36, URZ ;  /* 0x000000240b0872a4 */ /* 0x000fc4000f8e023f */
[----:B------:R-:W-:Y:S01]  /*d300*/  UIMAD UR7, UR12, UR9, UR7 ;  /* 0x000000090c0772a4 */ /* 0x000fe2000f8e0207 */
[----:B------:R-:W-:Y:S01]  /*d310*/  STG.E.128 [R2.64+0x200], R16 ;  /* 0x0002001002007986 */ /* 0x000fe2000c101d1a */
[----:B------:R-:W0:Y:S01]  /*d320*/  @!P5 MUFU.RCP R13, R13 ;  /* 0x0000000d000dd308 */ /* 0x000e220000001000 */
[----:B--2---:R-:W-:Y:S01]  /*d330*/  @!P0 FMUL.FTZ R92, R92, R15 ;  /* 0x0000000f5c5c8220 */ /* 0x004fe20000410000 */
[----:B------:R-:W-:Y:S01]  /*d340*/  UIADD3 UR9, UR35, UR7, URZ ;  /* 0x0000000723097290 */ /* 0x000fe2000fffe03f */
[----:B------:R-:W-:Y:S01]  /*d350*/  STG.E.128 [R2.64+0x400], R20 ;  /* 0x0004001402007986 */ /* 0x000fe2000c101d1a */
[----:B------:R-:W-:Y:S01]  /*d360*/  UIMAD UR7, UR10, UR37, UR8 ;  /* 0x000000250a0772a4 */ /* 0x000fe2000f8e0208 */
[----:B------:R-:W-:Y:S02]  /*d370*/  FADD.FTZ R0, R92, R149 ;  /* 0x000000955c007221 */ /* 0x000fe40000010000 */
[----:B------:R2:W-:Y:S01]  /*d380*/  STG.E.128 [R2.64+0x600], R24 ;  /* 0x0006001802007986 */ /* 0x0005e2000c101d1a */
[----:B------:R-:W3:Y:S01]  /*d390*/  @!P2 MUFU.RCP R5, R5 ;  /* 0x000000050005a308 */ /* 0x000ee20000001000 */
[----:B-1----:R-:W-:Y:S01]  /*d3a0*/  @!P1 FMUL.FTZ R93, R93, R4 ;  /* 0x000000045d5d9220 */ /* 0x002fe20000410000 */
[----:B------:R-:W-:Y:S01]  /*d3b0*/  UMOV UR8, UR34 ;  /* 0x0000002200087c82 */ /* 0x000fe20008000000 */
[----:B------:R-:W-:Y:S01]  /*d3c0*/  BAR.SYNC.DEFER_BLOCKING 0x0 ;  /* 0x0000000000007b1d */ /* 0x000fe20000010000 */
[----:B------:R-:W-:Y:S01]  /*d3d0*/  UIMAD.WIDE.U32 UR8, UR10, UR36, UR8 ;  /* 0x000000240a0872a5 */ /* 0x000fe2000f8e0008 */
[----:B0-----:R-:W-:-:S04]  /*d3e0*/  @!P5 FMUL.FTZ R86, R86, R13 ;  /* 0x0000000d5656d220 */ /* 0x001fc80000410000 */
[----:B------:R-:W0:Y:S01]  /*d3f0*/  @!P3 MUFU.RCP R6, R6 ;  /* 0x000000060006b308 */ /* 0x000e220000001000 */
[----:B------:R-:W-:Y:S02]  /*d400*/  ULDC.64 UR34, c[0x0][0x340] ;  /* 0x0000d00000227ab9 */ /* 0x000fe40000000a00 */
[----:B------:R-:W-:Y:S02]  /*d410*/  UIADD3 UR9, UR9, UR7, URZ ;  /* 0x0000000709097290 */ /* 0x000fe4000fffe03f */
[----:B------:R-:W-:Y:S01]  /*d420*/  ULEA UR7, UP0, UR8, UR34, 0x2 ;  /* 0x0000002208077291 */ /* 0x000fe2000f80103f */
[----:B---3--:R-:W-:Y:S02]  /*d430*/  @!P2 FMUL.FTZ R94, R94, R5 ;  /* 0x000000055e5ea220 */ /* 0x008fe40000410000 */
[----:B------:R-:W1:Y:S01]  /*d440*/  @!P6 MUFU.RCP R14, R7 ;  /* 0x00000007000ee308 */ /* 0x000e620000001000 */
[----:B------:R-:W-:Y:S01]  /*d450*/  FADD.FTZ R5, R0, R93 ;  /* 0x0000005d00057221 */ /* 0x000fe20000010000 */
[----:B------:R-:W-:Y:S01]  /*d460*/  ULEA.HI.X UR8, UR8, UR35, UR9, 0x2, UP0 ;  /* 0x0000002308087291 */ /* 0x000fe200080f1409 */
[----:B--2---:R-:W-:Y:S01]  /*d470*/  MOV R2, UR7 ;  /* 0x0000000700027c02 */ /* 0x004fe20008000f00 */
[----:B------:R-:W-:Y:S01]  /*d480*/  UISETP.GT.AND UP0, UPT, UR24, 0x1, UPT ;  /* 0x000000011800788c */ /* 0x000fe2000bf04270 */
[----:B------:R-:W-:-:S02]  /*d490*/  FADD.FTZ R0, R5, R94 ;  /* 0x0000005e05007221 */ /* 0x000fc40000010000 */
[----:B0-----:R-:W-:Y:S01]  /*d4a0*/  @!P3 FMUL.FTZ R95, R95, R6 ;  /* 0x000000065f5fb220 */ /* 0x001fe20000410000 */
[----:B------:R-:W-:Y:S01]  /*d4b0*/  MOV R3, UR8 ;  /* 0x0000000800037c02 */ /* 0x000fe20008000f00 */
[----:B------:R-:W-:Y:S01]  /*d4c0*/  STS.128 [R33+0x10], R96 ;  /* 0x0000106021007388 */ /* 0x000fe20000000c00 */
[----:B------:R-:W-:-:S03]  /*d4d0*/  PLOP3.LUT P0, PT, PT, PT, UP0, 0x80, 0x0 ;  /* 0x000000000000781c */ /* 0x000fc60003f0f008 */
[----:B------:R0:W-:Y:S01]  /*d4e0*/  STS.128 [R33], R92 ;  /* 0x0000005c21007388 */ /* 0x0001e20000000c00 */
[----:B------:R-:W-:-:S03]  /*d4f0*/  IMAD.WIDE R2, R34, 0x10, R2 ;  /* 0x0000001022027825 */ /* 0x000fc600078e0202 */
[----:B------:R2:W-:Y:S01]  /*d500*/  STS.128 [R33+0x20], R88 ;  /* 0x0000205821007388 */ /* 0x0005e20000000c00 */
[----:B-1----:R-:W-:-:S05]  /*d510*/  @!P6 FMUL.FTZ R87, R87, R14 ;  /* 0x0000000e5757e220 */ /* 0x002fca0000410000 */
        /* <DEDUP_REMOVED lines=15> */
[----:B-1----:R-:W-:Y:S01]  /*d610*/  FADD.FTZ R84, R91, R84 ;  /* 0x000000545b547221 */ /* 0x002fe20000010000 */
        /* <DEDUP_REMOVED lines=9> */
.L_x_10950:
        /* <DEDUP_REMOVED lines=26> */
.L_x_11066:
[----:B0-----:R-:W-:Y:S05]  /*d850*/  BSYNC B0 ;  /* 0x0000000000007941 */ /* 0x001fea0003800000 */
.L_x_11065:
        /* <DEDUP_REMOVED lines=25> */
.L_x_11068:
[----:B-1----:R-:W1:Y:S02]  /*d9f0*/  S2R R7, SR_TID.X ;  /* 0x0000000000077919 */ /* 0x002e640000002100 */
.L_x_11069:
[----:B0-----:R-:W-:Y:S05]  /*da00*/  BSYNC B0 ;  /* 0x0000000000007941 */ /* 0x001fea0003800000 */
.L_x_11067:
[----:B-1----:R-:W-:-:S13]  /*da10*/  ISETP.GE.AND P0, PT, R7, c[0x0][0x16c], PT ;  /* 0x00005b0007007a0c */ /* 0x002fda0003f06270 */
[----:B------:R-:W-:Y:S05]  /*da20*/  @P0 EXIT ;  /* 0x000000000000094d */ /* 0x000fea0003800000 */
[----:B------:R-:W-:Y:S02]  /*da30*/  ULDC.64 UR6, c[0x0][0x288] ;  /* 0x0000a20000067ab9 */ /* 0x000fe40000000a00 */
[----:B------:R-:W-:Y:S02]  /*da40*/  UIMAD UR11, UR11, UR6, URZ ;  /* 0x000000060b0b72a4 */ /* 0x000fe4000f8e023f */
[----:B--2---:R-:W-:Y:S02]  /*da50*/  UIMAD.WIDE.U32 UR4, UR10, UR6, URZ ;  /* 0x000000060a0472a5 */ /* 0x004fe4000f8e003f */
[----:B------:R-:W-:-:S04]  /*da60*/  UIMAD UR6, UR10, UR7, UR11 ;  /* 0x000000070a0672a4 */ /* 0x000fc8000f8e020b */
[----:B------:R-:W-:Y:S02]  /*da70*/  UIADD3 UR6, UR5, UR6, URZ ;  /* 0x0000000605067290 */ /* 0x000fe4000fffe03f */
.L_x_11070:
        /* <DEDUP_REMOVED lines=19> */
.L_x_11071:
        /* <DEDUP_REMOVED lines=13> */
.L_x_14722:


//--------------------- .text._Z25selective_scan_bwd_kernelI32Selective_Scan_bwd_kernel_traitsILi32ELi8ELb0ELb0ELb0ELb0ELb0EfN3c107complexIfEEEEv12SSMParamsBwd --------------------------
	.section	.text._Z25selective_scan_bwd_kernelI32Selective_Scan_bwd_kernel_traitsILi32ELi8ELb0ELb0ELb0ELb0ELb0EfN3c107complexIfEEEEv12SSMParamsBwd,"ax",@progbits
	.sectioninfo	@"SHI_REGISTERS=185"
	.align	128
        .global         _Z25selective_scan_bwd_kernelI32Selective_Scan_bwd_kernel_traitsILi32ELi8ELb0ELb0ELb0ELb0ELb0EfN3c107complexIfEEEEv12SSMParamsBwd
        .type           _Z25selective_scan_bwd_kernelI32Selective_Scan_bwd_kernel_traitsILi32ELi8ELb0ELb0ELb0ELb0ELb0EfN3c107complexIfEEEEv12SSMParamsBwd,@function
        .size           _Z25selective_scan_bwd_kernelI32Selective_Scan_bwd_kernel_traitsILi32ELi8ELb0ELb0ELb0ELb0ELb0EfN3c107complexIfEEEEv12SSMParamsBwd,(.L_x_14723 - _Z25selective_scan_bwd_kernelI32Selective_Scan_bwd_kernel_traitsILi32ELi8ELb0ELb0ELb0ELb0ELb0EfN3c107complexIfEEEEv12SSMParamsBwd)
        .other          _Z25selective_scan_bwd_kernelI32Selective_Scan_bwd_kernel_traitsILi32ELi8ELb0ELb0ELb0ELb0ELb0EfN3c107complexIfEEEEv12SSMParamsBwd,@"STO_CUDA_ENTRY STV_DEFAULT"
_Z25selective_scan_bwd_kernelI32Selective_Scan_bwd_kernel_traitsILi32ELi8ELb0ELb0ELb0ELb0ELb0EfN3c107complexIfEEEEv12SSMParamsBwd:
.text._Z25selective_scan_bwd_kernelI32Selective_Scan_bwd_kernel_traitsILi32ELi8ELb0ELb0ELb0ELb0ELb0EfN3c107complexIfEEEEv12SSMParamsBwd:
[----:B------:R-:W-:Y:S02]  /*0000*/  MOV R1, c[0x0][0x28] ;  /* 0x00000a0000017a02 */ /* 0x000fe40000000f00 */
[----:B------:R-:W0:Y:S01]  /*0010*/  S2R R0, SR_CTAID.Y ;  /* 0x0000000000007919 */ /* 0x000e220000002600 */
[----:B------:R-:W-:Y:S01]  /*0020*/  ISETP.NE.U32.AND P0, PT, RZ, c[0x0][0x238], PT ;  /* 0x00008e00ff007a0c */ /* 0x000fe20003f05070 */
[----:B------:R-:W-:Y:S01]  /*0030*/  HFMA2.MMA R20, -RZ, RZ, 0, 0 ;  /* 0x00000000ff147435 */ /* 0x000fe200000001ff */
[----:B------:R-:W-:Y:S01]  /*0040*/  ISETP.NE.U32.AND P1, PT, RZ, c[0x0][0x250], PT ;  /* 0x00009400ff007a0c */ /* 0x000fe20003f25070 */
[----:B------:R-:W1:Y:S01]  /*0050*/  S2R R23, SR_CTAID.X ;  /* 0x0000000000177919 */ /* 0x000e620000002500 */
[----:B------:R-:W-:Y:S01]  /*0060*/  ISETP.NE.AND.EX P0, PT, RZ, c[0x0][0x23c], PT, P0 ;  /* 0x00008f00ff007a0c */ /* 0x000fe20003f05300 */
[----:B------:R-:W-:Y:S01]  /*0070*/  ULDC.64 UR6, c[0x0][0x118] ;  /* 0x0000460000067ab9 */ /* 0x000fe20000000a00 */
[----:B------:R-:W-:Y:S02]  /*0080*/  ISETP.NE.AND.EX P1, PT, RZ, c[0x0][0x254], PT, P1 ;  /* 0x00009500ff007a0c */ /* 0x000fe40003f25310 */
[----:B------:R-:W-:Y:S02]  /*0090*/  MOV R22, RZ ;  /* 0x000000ff00167202 */ /* 0x000fe40000000f00 */
[----:B0-----:R-:W-:-:S07]  /*00a0*/  SHF.R.S32.HI R21, RZ, 0x1f, R0 ;  /* 0x0000001fff157819 */ /* 0x001fce0000011400 */
[C---:B------:R-:W-:Y:S02]  /*00b0*/  @P0 LEA R8, P2, R0.reuse, c[0x0][0x238], 0x2 ;  /* 0x00008e0000080a11 */ /* 0x040fe400078410ff */
[----:B-1----:R-:W-:Y:S02]  /*00c0*/  SHF.R.S32.HI R24, RZ, 0x1f, R23 ;  /* 0x0000001fff187819 */ /* 0x002fe40000011417 */
[C---:B------:R-:W-:Y:S02]  /*00d0*/  @P1 LEA R10, P3, R0.reuse, c[0x0][0x250], 0x2 ;  /* 0x00009400000a1a11 */ /* 0x040fe400078610ff */
[--C-:B------:R-:W-:Y:S01]  /*00e0*/  @P0 LEA.HI.X R9, R0, c[0x0][0x23c], R21.reuse, 0x2, P2 ;  /* 0x00008f0000090a11 */ /* 0x100fe200010f1415 */
[----:B------:R-:W-:Y:S01]  /*00f0*/  IMAD R4, R24, c[0x0][0x1d0], RZ ;  /* 0x0000740018047a24 */ /* 0x000fe200078e02ff */
[----:B------:R-:W-:Y:S01]  /*0100*/  @P1 LEA.HI.X R11, R0, c[0x0][0x254], R21, 0x2, P3 ;  /* 0x00009500000b1a11 */ /* 0x000fe200018f1415 */
[C---:B------:R-:W-:Y:S02]  /*0110*/  IMAD R12, R24.reuse, c[0x0][0x1e0], RZ ;  /* 0x00007800180c7a24 */ /* 0x040fe400078e02ff */
[----:B------:R0:W5:Y:S01]  /*0120*/  @P0 LDG.E R20, [R8.64] ;  /* 0x0000000608140981 */ /* 0x000162000c1e1900 */
[----:B------:R-:W-:-:S02]  /*0130*/  IMAD R14, R24, c[0x0][0x278], RZ ;  /* 0x00009e00180e7a24 */ /* 0x000fc400078e02ff */
[C---:B------:R-:W-:Y:S01]  /*0140*/  IMAD R13, R23.reuse, c[0x0][0x1d4], R4 ;  /* 0x00007500170d7a24 */ /* 0x040fe200078e0204 */
[----:B------:R1:W5:Y:S01]  /*0150*/  @P1 LDG.E R22, [R10.64] ;  /* 0x000000060a161981 */ /* 0x000362000c1e1900 */
[C---:B------:R-:W-:Y:S01]  /*0160*/  IMAD.WIDE.U32 R2, R23.reuse, c[0x0][0x1d0], RZ ;  /* 0x0000740017027a25 */ /* 0x040fe200078e00ff */
[----:B------:R-:W-:Y:S01]  /*0170*/  ISETP.NE.U32.AND P0, PT, RZ, c[0x0][0x260], PT ;  /* 0x00009800ff007a0c */ /* 0x000fe20003f05070 */
[----:B------:R-:W-:Y:S02]  /*0180*/  CS2R R26, SRZ ;  /* 0x00000000001a7805 */ /* 0x000fe4000001ff00 */
[----:B------:R-:W-:Y:S01]  /*0190*/  IMAD.WIDE.U32 R4, R23, c[0x0][0x1e0], RZ ;  /* 0x0000780017047a25 */ /* 0x000fe200078e00ff */
[----:B------:R-:W-:Y:S02]  /*01a0*/  IADD3 R3, R3, R13, RZ ;  /* 0x0000000d03037210 */ /* 0x000fe40007ffe0ff */
[----:B------:R-:W-:Y:S01]  /*01b0*/  ISETP.NE.AND.EX P0, PT, RZ, c[0x0][0x264], PT, P0 ;  /* 0x00009900ff007a0c */ /* 0x000fe20003f05300 */
[C---:B0-----:R-:W-:Y:S01]  /*01c0*/  IMAD R9, R23.reuse, c[0x0][0x1e4], R12 ;  /* 0x0000790017097a24 */ /* 0x041fe200078e020c */
[----:B-1----:R-:W-:Y:S01]  /*01d0*/  MOV R10, c[0x0][0x174] ;  /* 0x00005d00000a7a02 */ /* 0x002fe20000000f00 */
[----:B------:R-:W-:-:S03]  /*01e0*/  IMAD.WIDE.U32 R6, R23, c[0x0][0x278], RZ ;  /* 0x00009e0017067a25 */ /* 0x000fc600078e00ff */
[----:B------:R-:W-:Y:S01]  /*01f0*/  IADD3 R5, R5, R9, RZ ;  /* 0x0000000905057210 */ /* 0x000fe20007ffe0ff */
[----:B------:R-:W-:Y:S01]  /*0200*/  IMAD R11, R23, c[0x0][0x27c], R14 ;  /* 0x00009f00170b7a24 */ /* 0x000fe200078e020e */
[C---:B------:R-:W-:Y:S01]  /*0210*/  SHF.L.U32 R25, R10.reuse, 0x8, RZ ;  /* 0x000000080a197819 */ /* 0x040fe200000006ff */
[----:B------:R-:W-:Y:S01]  /*0220*/  IMAD R13, R21, c[0x0][0x1e8], RZ ;  /* 0x00007a00150d7a24 */ /* 0x000fe200078e02ff */
[----:B------:R-:W-:Y:S01]  /*0230*/  ISETP.GE.AND P3, PT, R10, 0x1, PT ;  /* 0x000000010a00780c */ /* 0x000fe20003f66270 */
[C---:B------:R-:W-:Y:S01]  /*0240*/  IMAD.WIDE.U32 R2, R0.reuse, c[0x0][0x1d8], R2 ;  /* 0x0000760000027a25 */ /* 0x040fe200078e0002 */
[----:B------:R-:W-:Y:S02]  /*0250*/  IADD3 R7, R7, R11, RZ ;  /* 0x0000000b07077210 */ /* 0x000fe40007ffe0ff */
[----:B------:R-:W-:Y:S01]  /*0260*/  IADD3 R9, R25, -0x100, RZ ;  /* 0xffffff0019097810 */ /* 0x000fe20007ffe0ff */
[----:B------:R-:W-:Y:S01]  /*0270*/  IMAD R11, R21, c[0x0][0x1d8], RZ ;  /* 0x00007600150b7a24 */ /* 0x000fe200078e02ff */
[----:B------:R-:W-:Y:S01]  /*0280*/  @P0 MOV R17, 0x10 ;  /* 0x0000001000110802 */ /* 0x000fe20000000f00 */
[----:B------:R-:W-:Y:S01]  /*0290*/  IMAD.WIDE.U32 R4, R0, c[0x0][0x1e8], R4 ;  /* 0x00007a0000047a25 */ /* 0x000fe200078e0004 */
[----:B------:R-:W-:-:S03]  /*02a0*/  IADD3 R31, P1, R9, R2, RZ ;  /* 0x00000002091f7210 */ /* 0x000fc60007f3e0ff */
[----:B------:R-:W-:Y:S01]  /*02b0*/  IMAD R15, R21, c[0x0][0x280], RZ ;  /* 0x0000a000150f7a24 */ /* 0x000fe200078e02ff */
[----:B------:R-:W-:Y:S01]  /*02c0*/  IADD3 R33, P2, R9, R4, RZ ;  /* 0x0000000409217210 */ /* 0x000fe20007f5e0ff */
[----:B------:R-:W-:-:S03]  /*02d0*/  IMAD.WIDE.U32 R6, R0, c[0x0][0x280], R6 ;  /* 0x0000a00000067a25 */ /* 0x000fc600078e0006 */
[----:B------:R-:W-:Y:S01]  /*02e0*/  LEA R32, P5, R33, c[0x0][0x248], 0x2 ;  /* 0x0000920021207a11 */ /* 0x000fe200078a10ff */
[C---:B------:R-:W-:Y:S01]  /*02f0*/  IMAD R8, R0.reuse, c[0x0][0x1dc], R11 ;  /* 0x0000770000087a24 */ /* 0x040fe200078e020b */
[----:B------:R-:W-:Y:S01]  /*0300*/  SHF.R.S32.HI R11, RZ, 0x1f, R9 ;  /* 0x0000001fff0b7819 */ /* 0x000fe20000011409 */
[C---:B------:R-:W-:Y:S01]  /*0310*/  IMAD R13, R0.reuse, c[0x0][0x1ec], R13 ;  /* 0x00007b00000d7a24 */ /* 0x040fe200078e020d */
[----:B------:R-:W-:Y:S01]  /*0320*/  IADD3 R9, P4, R9, R6, RZ ;  /* 0x0000000609097210 */ /* 0x000fe20007f9e0ff */
[----:B------:R-:W-:Y:S01]  /*0330*/  IMAD R15, R0, c[0x0][0x284], R15 ;  /* 0x0000a100000f7a24 */ /* 0x000fe200078e020f */
[C---:B------:R-:W-:Y:S02]  /*0340*/  IADD3.X R2, R11.reuse, R3, R8, P1, !PT ;  /* 0x000000030b027210 */ /* 0x040fe40000ffe408 */
[----:B------:R-:W-:Y:S02]  /*0350*/  IADD3.X R4, R11, R5, R13, P2, !PT ;  /* 0x000000050b047210 */ /* 0x000fe400017fe40d */
[----:B------:R-:W-:Y:S01]  /*0360*/  ISETP.NE.U32.AND P1, PT, RZ, c[0x0][0x328], PT ;  /* 0x0000ca00ff007a0c */ /* 0x000fe20003f25070 */
[----:B------:R-:W-:Y:S01]  /*0370*/  CS2R R12, SRZ ;  /* 0x00000000000c7805 */ /* 0x000fe2000001ff00 */
[----:B------:R-:W-:-:S02]  /*0380*/  ISETP.NE.U32.AND P2, PT, RZ, c[0x0][0x348], PT ;  /* 0x0000d200ff007a0c */ /* 0x000fc40003f45070 */
[----:B------:R-:W-:Y:S02]  /*0390*/  IADD3.X R6, R11, R7, R15, P4, !PT ;  /* 0x000000070b067210 */ /* 0x000fe400027fe40f */
[C---:B------:R-:W-:Y:S01]  /*03a0*/  LEA R30, P4, R31.reuse, c[0x0][0x240], 0x2 ;  /* 0x000090001f1e7a11 */ /* 0x040fe200078810ff */
[----:B------:R-:W-:Y:S01]  /*03b0*/  CS2R R14, SRZ ;  /* 0x00000000000e7805 */ /* 0x000fe2000001ff00 */
[----:B------:R-:W-:Y:S02]  /*03c0*/  ISETP.NE.AND.EX P1, PT, RZ, c[0x0][0x32c], PT, P1 ;  /* 0x0000cb00ff007a0c */ /* 0x000fe40003f25310 */
[----:B------:R-:W-:Y:S02]  /*03d0*/  ISETP.NE.AND.EX P2, PT, RZ, c[0x0][0x34c], PT, P2 ;  /* 0x0000d300ff007a0c */ /* 0x000fe40003f45320 */
[----:B------:R-:W-:Y:S01]  /*03e0*/  LEA.HI.X R31, R31, c[0x0][0x244], R2, 0x2, P4 ;  /* 0x000091001f1f7a11 */ /* 0x000fe200020f1402 */
[----:B------:R-:W-:Y:S01]  /*03f0*/  @P0 IMAD R2, R23, c[0x0][0x164], R0 ;  /* 0x0000590017020a24 */ /* 0x000fe200078e0200 */
[----:B------:R-:W-:-:S02]  /*0400*/  LEA.HI.X R33, R33, c[0x0][0x24c], R4, 0x2, P5 ;  /* 0x0000930021217a11 */ /* 0x000fc400028f1404 */
[----:B------:R-:W-:Y:S01]  /*0410*/  LEA R34, P6, R9, c[0x0][0x308], 0x2 ;  /* 0x0000c20009227a11 */ /* 0x000fe200078c10ff */
[----:B------:R-:W-:-:S03]  /*0420*/  @P0 IMAD R2, R2, c[0x0][0x174], RZ ;  /* 0x00005d0002020a24 */ /* 0x000fc600078e02ff */
[----:B------:R-:W-:Y:S01]  /*0430*/  LEA.HI.X R35, R9, c[0x0][0x30c], R6, 0x2, P6 ;  /* 0x0000c30009237a11 */ /* 0x000fe200030f1406 */
[----:B------:R-:W-:Y:S01]  /*0440*/  @P0 IMAD R2, R2, c[0x0][0x16c], RZ ;  /* 0x00005b0002020a24 */ /* 0x000fe200078e02ff */
[C---:B------:R-:W-:Y:S02]  /*0450*/  @P1 LEA R14, P4, R0.reuse, c[0x0][0x328], 0x2 ;  /* 0x0000ca00000e1a11 */ /* 0x040fe400078810ff */
[----:B------:R-:W-:Y:S01]  /*0460*/  @P2 LEA R12, P5, R0, c[0x0][0x348], 0x2 ;  /* 0x0000d200000c2a11 */ /* 0x000fe200078a10ff */
[----:B------:R-:W-:Y:S01]  /*0470*/  @P0 IMAD.WIDE R16, R2, R17, c[0x0][0x260] ;  /* 0x0000980002100625 */ /* 0x000fe200078e0211 */
[C-C-:B------:R-:W-:Y:S01]  /*0480*/  @P1 LEA.HI.X R15, R0.reuse, c[0x0][0x32c], R21.reuse, 0x2, P4 ;  /* 0x0000cb00000f1a11 */ /* 0x140fe200020f1415 */
[----:B------:R-:W-:Y:S01]  /*0490*/  @!P0 CS2R R16, SRZ ;  /* 0x0000000000108805 */ /* 0x000fe2000001ff00 */
[----:B------:R-:W-:Y:S01]  /*04a0*/  @P2 LEA.HI.X R13, R0, c[0x0][0x34c], R21, 0x2, P5 ;  /* 0x0000d300000d2a11 */ /* 0x000fe200028f1415 */
[----:B------:R-:W-:Y:S05]  /*04b0*/  @!P3 BRA `(.L_x_11072) ;  /* 0x00004bc00000b947 */ /* 0x000fea0003800000 */
[----:B------:R-:W0:Y:S01]  /*04c0*/  S2R R28, SR_TID.X ;  /* 0x00000000001c7919 */ /* 0x000e220000002100 */
[----:B------:R-:W-:Y:S01]  /*04d0*/  CS2R R26, SRZ ;  /* 0x00000000001a7805 */ /* 0x000fe2000001ff00 */
[----:B------:R-:W-:-:S02]  /*04e0*/  MOV R36, RZ ;  /* 0x000000ff00247202 */ /* 0x000fc40000000f00 */
[----:B------:R-:W1:Y:S01]  /*04f0*/  S2R R29, SR_LANEID ;  /* 0x00000000001d7919 */ /* 0x000e620000000000 */
[----:B0-----:R-:W-:-:S04]  /*0500*/  SHF.L.U32 R37, R28, 0x3, RZ ;  /* 0x000000031c257819 */ /* 0x001fc800000006ff */
[----:B-1----:R-:W-:Y:S02]  /*0510*/  LOP3.LUT R37, R37, 0xffffff00, RZ, 0xc0, !PT ;  /* 0xffffff0025257812 */ /* 0x002fe400078ec0ff */
.L_x_11093:
[----:B------:R-:W-:Y:S01]  /*0520*/  IADD3 R38, -R36, c[0x0][0x174], RZ ;  /* 0x00005d0024267a10 */ /* 0x000fe20007ffe1ff */
[----:B------:R-:W-:Y:S01]  /*0530*/  BAR.SYNC.DEFER_BLOCKING 0x0 ;  /* 0x0000000000007b1d */ /* 0x000fe20000010000 */
[----:B------:R-:W-:Y:S01]  /*0540*/  LOP3.LUT R41, R37, 0x1f, R28, 0xf8, !PT ;  /* 0x0000001f25297812 */ /* 0x000fe200078ef81c */
[----:B------:R-:W-:Y:S01]  /*0550*/  CS2R R4, SRZ ;  /* 0x0000000000047805 */ /* 0x000fe2000001ff00 */
[----:B------:R-:W-:Y:S01]  /*0560*/  LEA R56, R38, 0xffffff00, 0x8 ;  /* 0xffffff0026387811 */ /* 0x000fe200078e40ff */
[----:B------:R-:W-:Y:S01]  /*0570*/  CS2R R6, SRZ ;  /* 0x0000000000067805 */ /* 0x000fe2000001ff00 */
[C---:B------:R-:W-:Y:S01]  /*0580*/  LOP3.LUT R39, R41.reuse, 0x20, RZ, 0xfc, !PT ;  /* 0x0000002029277812 */ /* 0x040fe200078efcff */
[C---:B0-----:R-:W-:Y:S01]  /*0590*/  IMAD.WIDE R2, R41.reuse, 0x4, R30 ;  /* 0x0000000429027825 */ /* 0x041fe200078e021e */
[----:B------:R-:W-:Y:S02]  /*05a0*/  IADD3 R68, -R56, c[0x0][0x168], RZ ;  /* 0x00005a0038447a10 */ /* 0x000fe40007ffe1ff */
[----:B------:R-:W-:-:S02]  /*05b0*/  LOP3.LUT R40, R41, 0x40, RZ, 0xfc, !PT ;  /* 0x0000004029287812 */ /* 0x000fc400078efcff */
[-C--:B------:R-:W-:Y:S02]  /*05c0*/  ISETP.GE.AND P3, PT, R41, R68.reuse, PT ;  /* 0x000000442900720c */ /* 0x080fe40003f66270 */
[-C--:B------:R-:W-:Y:S02]  /*05d0*/  ISETP.GE.AND P4, PT, R39, R68.reuse, PT ;  /* 0x000000442700720c */ /* 0x080fe40003f86270 */
[C---:B------:R-:W-:Y:S02]  /*05e0*/  LOP3.LUT R42, R41.reuse, 0x60, RZ, 0xfc, !PT ;  /* 0x00000060292a7812 */ /* 0x040fe400078efcff */
[C---:B------:R-:W-:Y:S02]  /*05f0*/  LOP3.LUT R43, R41.reuse, 0x80, RZ, 0xfc, !PT ;  /* 0x00000080292b7812 */ /* 0x040fe400078efcff */
[----:B------:R-:W-:Y:S02]  /*0600*/  LOP3.LUT R44, R41, 0xa0, RZ, 0xfc, !PT ;  /* 0x000000a0292c7812 */ /* 0x000fe400078efcff */
[----:B------:R-:W-:-:S02]  /*0610*/  ISETP.GE.AND P5, PT, R40, R68, PT ;  /* 0x000000442800720c */ /* 0x000fc40003fa6270 */
[C---:B------:R-:W-:Y:S01]  /*0620*/  LOP3.LUT R45, R41.reuse, 0xc0, RZ, 0xfc, !PT ;  /* 0x000000c0292d7812 */ /* 0x040fe200078efcff */
[----:B------:R0:W2:Y:S01]  /*0630*/  @!P3 LDG.E R4, [R2.64] ;  /* 0x000000060204b981 */ /* 0x0000a2000c1e1900 */
[----:B------:R-:W-:Y:S02]  /*0640*/  LOP3.LUT R46, R41, 0xe0, RZ, 0xfc, !PT ;  /* 0x000000e0292e7812 */ /* 0x000fe400078efcff */
[-C--:B------:R-:W-:Y:S01]  /*0650*/  ISETP.GE.AND P2, PT, R42, R68.reuse, PT ;  /* 0x000000442a00720c */ /* 0x080fe20003f46270 */
[----:B------:R0:W3:Y:S01]  /*0660*/  @!P4 LDG.E R5, [R2.64+0x80] ;  /* 0x000080060205c981 */ /* 0x0000e2000c1e1900 */
[-C--:B------:R-:W-:Y:S02]  /*0670*/  ISETP.GE.AND P1, PT, R43, R68.reuse, PT ;  /* 0x000000442b00720c */ /* 0x080fe40003f26270 */
[-C--:B------:R-:W-:Y:S02]  /*0680*/  ISETP.GE.AND P0, PT, R44, R68.reuse, PT ;  /* 0x000000442c00720c */ /* 0x080fe40003f06270 */
[-C--:B------:R-:W-:Y:S01]  /*0690*/  ISETP.GE.AND P3, PT, R45, R68.reuse, PT ;  /* 0x000000442d00720c */ /* 0x080fe20003f66270 */
[----:B------:R-:W-:Y:S01]  /*06a0*/  CS2R R8, SRZ ;  /* 0x0000000000087805 */ /* 0x000fe2000001ff00 */
[----:B------:R-:W-:Y:S01]  /*06b0*/  ISETP.GE.AND P4, PT, R46, R68, PT ;  /* 0x000000442e00720c */ /* 0x000fe20003f86270 */
[----:B------:R-:W-:Y:S01]  /*06c0*/  CS2R R10, SRZ ;  /* 0x00000000000a7805 */ /* 0x000fe2000001ff00 */
[----:B------:R0:W4:Y:S04]  /*06d0*/  @!P5 LDG.E R6, [R2.64+0x100] ;  /* 0x000100060206d981 */ /* 0x000128000c1e1900 */
[----:B------:R0:W4:Y:S04]  /*06e0*/  @!P2 LDG.E R7, [R2.64+0x180] ;  /* 0x000180060207a981 */ /* 0x000128000c1e1900 */
[----:B------:R0:W4:Y:S04]  /*06f0*/  @!P1 LDG.E R8, [R2.64+0x200] ;  /* 0x0002000602089981 */ /* 0x000128000c1e1900 */
[----:B------:R0:W4:Y:S04]  /*0700*/  @!P0 LDG.E R9, [R2.64+0x280] ;  /* 0x0002800602098981 */ /* 0x000128000c1e1900 */
[----:B------:R0:W4:Y:S04]  /*0710*/  @!P3 LDG.E R10, [R2.64+0x300] ;  /* 0x00030006020ab981 */ /* 0x000128000c1e1900 */
[----:B------:R0:W4:Y:S01]  /*0720*/  @!P4 LDG.E R11, [R2.64+0x380] ;  /* 0x00038006020bc981 */ /* 0x000122000c1e1900 */
[----:B------:R-:W-:-:S02]  /*0730*/  IADD3 R18, R29, 0x40, RZ ;  /* 0x000000401d127810 */ /* 0x000fc40007ffe0ff */
[C---:B------:R-:W-:Y:S02]  /*0740*/  IADD3 R48, R29.reuse, 0x20, RZ ;  /* 0x000000201d307810 */ /* 0x040fe40007ffe0ff */
[-C--:B------:R-:W-:Y:S02]  /*0750*/  LEA.HI.SX32 R49, R18, R29.reuse, 0x1b ;  /* 0x0000001d12317211 */ /* 0x080fe400078fdaff */
[C---:B------:R-:W-:Y:S02]  /*0760*/  IADD3 R50, R29.reuse, 0x60, RZ ;  /* 0x000000601d327810 */ /* 0x040fe40007ffe0ff */
[CC--:B------:R-:W-:Y:S02]  /*0770*/  LEA.HI.SX32 R47, R29.reuse, R29.reuse, 0x1b ;  /* 0x0000001d1d2f7211 */ /* 0x0c0fe400078fdaff */
[----:B------:R-:W-:Y:S02]  /*0780*/  IADD3 R18, R29, 0x80, RZ ;  /* 0x000000801d127810 */ /* 0x000fe40007ffe0ff */
[----:B------:R-:W-:-:S02]  /*0790*/  LEA.HI.SX32 R48, R48, R29, 0x1b ;  /* 0x0000001d30307211 */ /* 0x000fc400078fdaff */
[C---:B------:R-:W-:Y:S02]  /*07a0*/  IADD3 R52, R29.reuse, 0xa0, RZ ;  /* 0x000000a01d347810 */ /* 0x040fe40007ffe0ff */
[C---:B0-----:R-:W-:Y:S02]  /*07b0*/  IADD3 R2, R29.reuse, 0xc0, RZ ;  /* 0x000000c01d027810 */ /* 0x041fe40007ffe0ff */
[-C--:B------:R-:W-:Y:S02]  /*07c0*/  LEA.HI.SX32 R50, R50, R29.reuse, 0x1b ;  /* 0x0000001d32327211 */ /* 0x080fe400078fdaff */
[----:B------:R-:W-:Y:S02]  /*07d0*/  IADD3 R54, R29, 0xe0, RZ ;  /* 0x000000e01d367810 */ /* 0x000fe40007ffe0ff */
[-C--:B------:R-:W-:Y:S02]  /*07e0*/  LEA.HI.SX32 R51, R18, R29.reuse, 0x1b ;  /* 0x0000001d12337211 */ /* 0x080fe400078fdaff */
[----:B------:R-:W-:-:S02]  /*07f0*/  LEA.HI.SX32 R52, R52, R29, 0x1b ;  /* 0x0000001d34347211 */ /* 0x000fc400078fdaff */
[----:B------:R-:W-:Y:S02]  /*0800*/  SHF.L.U32 R55, R29, 0x3, RZ ;  /* 0x000000031d377819 */ /* 0x000fe400000006ff */
[-C--:B------:R-:W-:Y:S02]  /*0810*/  LEA.HI.SX32 R53, R2, R29.reuse, 0x1b ;  /* 0x0000001d02357211 */ /* 0x080fe400078fdaff */
[----:B------:R-:W-:Y:S02]  /*0820*/  LEA.HI.SX32 R54, R54, R29, 0x1b ;  /* 0x0000001d36367211 */ /* 0x000fe400078fdaff */
[----:B------:R-:W-:Y:S02]  /*0830*/  LEA.HI.SX32 R55, R55, R55, 0x1b ;  /* 0x0000003737377211 */ /* 0x000fe400078fdaff */
[CC--:B------:R-:W-:Y:S01]  /*0840*/  ISETP.GE.AND P6, PT, R41.reuse, R68.reuse, PT ;  /* 0x000000442900720c */ /* 0x0c0fe20003fc6270 */
[----:B------:R-:W-:Y:S01]  /*0850*/  IMAD.WIDE R2, R41, 0x4, R32 ;  /* 0x0000000429027825 */ /* 0x000fe200078e0220 */
[----:B------:R-:W-:-:S02]  /*0860*/  ISETP.GE.AND P5, PT, R39, R68, PT ;  /* 0x000000442700720c */ /* 0x000fc40003fa6270 */
[-C--:B------:R-:W-:Y:S02]  /*0870*/  ISETP.GE.AND P4, PT, R40, R68.reuse, PT ;  /* 0x000000442800720c */ /* 0x080fe40003f86270 */
[-C--:B------:R-:W-:Y:S02]  /*0880*/  ISETP.GE.AND P3, PT, R42, R68.reuse, PT ;  /* 0x000000442a00720c */ /* 0x080fe40003f66270 */
[-C--:B------:R-:W-:Y:S01]  /*0890*/  ISETP.GE.AND P2, PT, R43, R68.reuse, PT ;  /* 0x000000442b00720c */ /* 0x080fe20003f46270 */
[----:B------:R-:W-:Y:S01]  /*08a0*/  HFMA2.MMA R65, -RZ, RZ, 0, 0 ;  /* 0x00000000ff417435 */ /* 0x000fe200000001ff */
[-C--:B------:R-:W-:Y:S02]  /*08b0*/  ISETP.GE.AND P1, PT, R44, R68.reuse, PT ;  /* 0x000000442c00720c */ /* 0x080fe40003f26270 */
[----:B------:R-:W-:Y:S01]  /*08c0*/  ISETP.GE.AND P0, PT, R45, R68, PT ;  /* 0x000000442d00720c */ /* 0x000fe20003f06270 */
[----:B------:R-:W-:Y:S01]  /*08d0*/  CS2R R18, SRZ ;  /* 0x0000000000127805 */ /* 0x000fe2000001ff00 */
[----:B------:R-:W-:Y:S01]  /*08e0*/  MOV R66, RZ ;  /* 0x000000ff00427202 */ /* 0x000fe20000000f00 */
[----:B--2---:R-:W-:Y:S04]  /*08f0*/  STS [R47.X4], R4 ;  /* 0x000000042f007388 */ /* 0x004fe80000004800 */
[----:B---3--:R-:W-:Y:S04]  /*0900*/  STS [R48.X4+0x80], R5 ;  /* 0x0000800530007388 */ /* 0x008fe80000004800 */
[----:B----4-:R-:W-:Y:S04]  /*0910*/  STS [R49.X4+0x100], R6 ;  /* 0x0001000631007388 */ /* 0x010fe80000004800 */
        /* <DEDUP_REMOVED lines=17> */
[----:B------:R0:W3:Y:S01]  /*0a30*/  @!P6 LDG.E R6, [R2.64] ;  /* 0x000000060206e981 */ /* 0x0000e2000c1e1900 */
[----:B------:R-:W-:-:S03]  /*0a40*/  ISETP.GE.AND P6, PT, R46, R68, PT ;  /* 0x000000442e00720c */ /* 0x000fc60003fc6270 */
[----:B------:R0:W4:Y:S04]  /*0a50*/  @!P5 LDG.E R19, [R2.64+0x80] ;  /* 0x000080060213d981 */ /* 0x000128000c1e1900 */
[----:B------:R0:W4:Y:S04]  /*0a60*/  @!P4 LDG.E R18, [R2.64+0x100] ;  /* 0x000100060212c981 */ /* 0x000128000c1e1900 */
[----:B------:R0:W4:Y:S04]  /*0a70*/  @!P3 LDG.E R65, [R2.64+0x180] ;  /* 0x000180060241b981 */ /* 0x000128000c1e1900 */
[----:B------:R0:W4:Y:S04]  /*0a80*/  @!P2 LDG.E R66, [R2.64+0x200] ;  /* 0x000200060242a981 */ /* 0x000128000c1e1900 */
[----:B------:R0:W4:Y:S04]  /*0a90*/  @!P1 LDG.E R7, [R2.64+0x280] ;  /* 0x0002800602079981 */ /* 0x000128000c1e1900 */
[----:B------:R0:W4:Y:S04]  /*0aa0*/  @!P0 LDG.E R8, [R2.64+0x300] ;  /* 0x0003000602088981 */ /* 0x000128000c1e1900 */
[----:B------:R0:W4:Y:S01]  /*0ab0*/  @!P6 LDG.E R9, [R2.64+0x380] ;  /* 0x000380060209e981 */ /* 0x000122000c1e1900 */
[CC--:B------:R-:W-:Y:S01]  /*0ac0*/  ISETP.GE.AND P6, PT, R41.reuse, R68.reuse, PT ;  /* 0x000000442900720c */ /* 0x0c0fe20003fc6270 */
[----:B--2---:R-:W-:Y:S01]  /*0ad0*/  CS2R R10, SRZ ;  /* 0x00000000000a7805 */ /* 0x004fe2000001ff00 */
[----:B------:R-:W-:Y:S01]  /*0ae0*/  IMAD.WIDE R4, R41, 0x4, R34 ;  /* 0x0000000429047825 */ /* 0x000fe200078e0222 */
[----:B------:R-:W-:-:S02]  /*0af0*/  ISETP.GE.AND P5, PT, R39, R68, PT ;  /* 0x000000442700720c */ /* 0x000fc40003fa6270 */
[-C--:B------:R-:W-:Y:S02]  /*0b00*/  ISETP.GE.AND P4, PT, R40, R68.reuse, PT ;  /* 0x000000442800720c */ /* 0x080fe40003f86270 */
[-C--:B------:R-:W-:Y:S02]  /*0b10*/  ISETP.GE.AND P3, PT, R42, R68.reuse, PT ;  /* 0x000000442a00720c */ /* 0x080fe40003f66270 */
[-C--:B------:R-:W-:Y:S02]  /*0b20*/  ISETP.GE.AND P2, PT, R43, R68.reuse, PT ;  /* 0x000000442b00720c */ /* 0x080fe40003f46270 */
[-C--:B------:R-:W-:Y:S02]  /*0b30*/  ISETP.GE.AND P1, PT, R44, R68.reuse, PT ;  /* 0x000000442c00720c */ /* 0x080fe40003f26270 */
[----:B------:R-:W-:Y:S01]  /*0b40*/  ISETP.GE.AND P0, PT, R45, R68, PT ;  /* 0x000000442d00720c */ /* 0x000fe20003f06270 */
[----:B0-----:R-:W-:Y:S01]  /*0b50*/  CS2R R2, SRZ ;  /* 0x0000000000027805 */ /* 0x001fe2000001ff00 */
[----:B---3--:R-:W-:Y:S04]  /*0b60*/  STS [R47.X4], R6 ;  /* 0x000000062f007388 */ /* 0x008fe80000004800 */
[----:B----4-:R-:W-:Y:S04]  /*0b70*/  STS [R48.X4+0x80], R19 ;  /* 0x0000801330007388 */ /* 0x010fe80000004800 */
        /* <DEDUP_REMOVED lines=17> */
[----:B-1----:R-:W-:-:S04]  /*0c90*/  CS2R R8, SRZ ;  /* 0x0000000000087805 */ /* 0x002fc8000001ff00 */
[----:B------:R-:W2:Y:S01]  /*0ca0*/  @!P6 LDG.E R10, [R4.64] ;  /* 0x00000006040ae981 */ /* 0x000ea2000c1e1900 */
[----:B------:R-:W-:-:S03]  /*0cb0*/  ISETP.GE.AND P6, PT, R46, R68, PT ;  /* 0x000000442e00720c */ /* 0x000fc60003fc6270 */
[----:B------:R-:W3:Y:S04]  /*0cc0*/  @!P5 LDG.E R3, [R4.64+0x80] ;  /* 0x000080060403d981 */ /* 0x000ee8000c1e1900 */
[----:B------:R-:W4:Y:S04]  /*0cd0*/  @!P4 LDG.E R2, [R4.64+0x100] ;  /* 0x000100060402c981 */ /* 0x000f28000c1e1900 */
[----:B------:R-:W4:Y:S04]  /*0ce0*/  @!P3 LDG.E R7, [R4.64+0x180] ;  /* 0x000180060407b981 */ /* 0x000f28000c1e1900 */
[----:B------:R-:W4:Y:S04]  /*0cf0*/  @!P2 LDG.E R6, [R4.64+0x200] ;  /* 0x000200060406a981 */ /* 0x000f28000c1e1900 */
[----:B------:R-:W4:Y:S04]  /*0d00*/  @!P1 LDG.E R9, [R4.64+0x280] ;  /* 0x0002800604099981 */ /* 0x000f28000c1e1900 */
[----:B------:R-:W4:Y:S04]  /*0d10*/  @!P0 LDG.E R8, [R4.64+0x300] ;  /* 0x0003000604088981 */ /* 0x000f28000c1e1900 */
[----:B------:R-:W4:Y:S01]  /*0d20*/  @!P6 LDG.E R11, [R4.64+0x380] ;  /* 0x00038006040be981 */ /* 0x000f22000c1e1900 */
[----:B------:R-:W-:-:S02]  /*0d30*/  HFMA2.MMA R66, -RZ, RZ, 0, 0 ;  /* 0x00000000ff427435 */ /* 0x000fc400000001ff */
[----:B------:R-:W-:Y:S02]  /*0d40*/  HFMA2.MMA R72, -RZ, RZ, 0, 0 ;  /* 0x00000000ff487435 */ /* 0x000fe400000001ff */
[----:B------:R-:W-:Y:S02]  /*0d50*/  HFMA2.MMA R78, -RZ, RZ, 0, 0 ;  /* 0x00000000ff4e7435 */ /* 0x000fe400000001ff */
[----:B------:R-:W-:Y:S01]  /*0d60*/  HFMA2.MMA R74, -RZ, RZ, 0, 0 ;  /* 0x00000000ff4a7435 */ /* 0x000fe200000001ff */
[----:B------:R-:W-:Y:S02]  /*0d70*/  MOV R68, RZ ;  /* 0x000000ff00447202 */ /* 0x000fe40000000f00 */
[----:B------:R-:W-:Y:S02]  /*0d80*/  MOV R70, RZ ;  /* 0x000000ff00467202 */ /* 0x000fe40000000f00 */
[----:B------:R-:W-:Y:S02]  /*0d90*/  MOV R76, RZ ;  /* 0x000000ff004c7202 */ /* 0x000fe40000000f00 */
[----:B------:R-:W-:Y:S01]  /*0da0*/  MOV R80, RZ ;  /* 0x000000ff00507202 */ /* 0x000fe20000000f00 */
[----:B--2---:R-:W-:Y:S04]  /*0db0*/  STS [R47.X4], R10 ;  /* 0x0000000a2f007388 */ /* 0x004fe80000004800 */
[----:B---3--:R-:W-:Y:S04]  /*0dc0*/  STS [R48.X4+0x80], R3 ;  /* 0x0000800330007388 */ /* 0x008fe80000004800 */
[----:B----4-:R0:W-:Y:S04]  /*0dd0*/  STS [R49.X4+0x100], R2 ;  /* 0x0001000231007388 */ /* 0x0101e80000004800 */
[----:B------:R-:W-:Y:S04]  /*0de0*/  STS [R50.X4+0x180], R7 ;  /* 0x0001800732007388 */ /* 0x000fe80000004800 */
[----:B------:R-:W-:Y:S04]  /*0df0*/  STS [R51.X4+0x200], R6 ;  /* 0x0002000633007388 */ /* 0x000fe80000004800 */
[----:B------:R-:W-:Y:S04]  /*0e00*/  STS [R52.X4+0x280], R9 ;  /* 0x0002800934007388 */ /* 0x000fe80000004800 */
[----:B------:R-:W-:Y:S04]  /*0e10*/  STS [R53.X4+0x300], R8 ;  /* 0x0003000835007388 */ /* 0x000fe80000004800 */
[----:B------:R-:W-:Y:S01]  /*0e20*/  STS [R54.X4+0x380], R11 ;  /* 0x0003800b36007388 */ /* 0x000fe20000004800 */
[----:B------:R-:W-:-:S06]  /*0e30*/  NOP ;  /* 0x0000000000007918 */ /* 0x000fcc0000000000 */
[----:B------:R-:W1:Y:S04]  /*0e40*/  LDS R81, [R55.X4] ;  /* 0x0000000037517984 */ /* 0x000e680000004800 */
[----:B------:R-:W2:Y:S04]  /*0e50*/  LDS R83, [R55.X4+0x4] ;  /* 0x0000040037537984 */ /* 0x000ea80000004800 */
[----:B------:R-:W3:Y:S04]  /*0e60*/  LDS R85, [R55.X4+0x8] ;  /* 0x0000080037557984 */ /* 0x000ee80000004800 */
[----:B------:R-:W4:Y:S04]  /*0e70*/  LDS R87, [R55.X4+0xc] ;  /* 0x00000c0037577984 */ /* 0x000f280000004800 */
[----:B------:R-:W4:Y:S04]  /*0e80*/  LDS R89, [R55.X4+0x10] ;  /* 0x0000100037597984 */ /* 0x000f280000004800 */
[----:B------:R-:W4:Y:S04]  /*0e90*/  LDS R91, [R55.X4+0x14] ;  /* 0x00001400375b7984 */ /* 0x000f280000004800 */
[----:B------:R-:W4:Y:S04]  /*0ea0*/  LDS R93, [R55.X4+0x18] ;  /* 0x00001800375d7984 */ /* 0x000f280000004800 */
[----:B------:R-:W4:Y:S01]  /*0eb0*/  LDS R95, [R55.X4+0x1c] ;  /* 0x00001c00375f7984 */ /* 0x000f220000004800 */
[----:B0-----:R-:W-:Y:S01]  /*0ec0*/  MOV R2, c[0x0][0x16c] ;  /* 0x00005b0000027a02 */ /* 0x001fe20000000f00 */
[----:B-1----:R-:W-:-:S04]  /*0ed0*/  FFMA.FTZ R26, R57, R81, R26 ;  /* 0x00000051391a7223 */ /* 0x002fc8000001001a */
[----:B--2---:R-:W-:-:S04]  /*0ee0*/  FFMA.FTZ R26, R58, R83, R26 ;  /* 0x000000533a1a7223 */ /* 0x004fc8000001001a */
[----:B---3--:R-:W-:Y:S01]  /*0ef0*/  FFMA.FTZ R26, R59, R85, R26 ;  /* 0x000000553b1a7223 */ /* 0x008fe2000001001a */
[----:B------:R-:W-:-:S03]  /*0f00*/  ISETP.GE.AND P0, PT, R2, 0x1, PT ;  /* 0x000000010200780c */ /* 0x000fc60003f06270 */
[----:B----4-:R-:W-:-:S04]  /*0f10*/  FFMA.FTZ R26, R60, R87, R26 ;  /* 0x000000573c1a7223 */ /* 0x010fc8000001001a */
[----:B------:R-:W-:-:S04]  /*0f20*/  FFMA.FTZ R26, R61, R89, R26 ;  /* 0x000000593d1a7223 */ /* 0x000fc8000001001a */
[----:B------:R-:W-:-:S04]  /*0f30*/  FFMA.FTZ R26, R62, R91, R26 ;  /* 0x0000005b3e1a7223 */ /* 0x000fc8000001001a */
[----:B------:R-:W-:Y:S02]  /*0f40*/  FFMA.FTZ R26, R63, R93, R26 ;  /* 0x0000005d3f1a7223 */ /* 0x000fe4000001001a */
[-C--:B-----5:R-:W-:Y:S02]  /*0f50*/  FMUL.FTZ R82, R81, R20.reuse ;  /* 0x0000001451527220 */ /* 0x0a0fe40000410000 */
[-C--:B------:R-:W-:Y:S02]  /*0f60*/  FMUL.FTZ R84, R83, R20.reuse ;  /* 0x0000001453547220 */ /* 0x080fe40000410000 */
[-C--:B------:R-:W-:Y:S02]  /*0f70*/  FMUL.FTZ R86, R85, R20.reuse ;  /* 0x0000001455567220 */ /* 0x080fe40000410000 */
[-C--:B------:R-:W-:Y:S02]  /*0f80*/  FMUL.FTZ R88, R87, R20.reuse ;  /* 0x0000001457587220 */ /* 0x080fe40000410000 */
[----:B------:R-:W-:-:S02]  /*0f90*/  FMUL.FTZ R90, R89, R20 ;  /* 0x00000014595a7220 */ /* 0x000fc40000410000 */
[-C--:B------:R-:W-:Y:S02]  /*0fa0*/  FMUL.FTZ R92, R91, R20.reuse ;  /* 0x000000145b5c7220 */ /* 0x080fe40000410000 */
[-C--:B------:R-:W-:Y:S02]  /*0fb0*/  FMUL.FTZ R94, R93, R20.reuse ;  /* 0x000000145d5e7220 */ /* 0x080fe40000410000 */
[----:B------:R-:W-:Y:S02]  /*0fc0*/  FMUL.FTZ R96, R95, R20 ;  /* 0x000000145f607220 */ /* 0x000fe40000410000 */
[----:B------:R-:W-:Y:S01]  /*0fd0*/  FFMA.FTZ R26, R64, R95, R26 ;  /* 0x0000005f401a7223 */ /* 0x000fe2000001001a */
[----:B------:R-:W-:Y:S06]  /*0fe0*/  BAR.SYNC.DEFER_BLOCKING 0x0 ;  /* 0x0000000000007b1d */ /* 0x000fec0000010000 */
[----:B------:R-:W-:Y:S05]  /*0ff0*/  @!P0 BRA `(.L_x_11073) ;  /* 0x0000372000008947 */ /* 0x000fea0003800000 */
[C---:B------:R-:W-:Y:S01]  /*1000*/  IMAD R11, R21.reuse, c[0x0][0x180], RZ ;  /* 0x00006000150b7a24 */ /* 0x040fe200078e02ff */
[----:B------:R-:W-:Y:S01]  /*1010*/  IADD3 R9, R38, -0x2, RZ ;  /* 0xfffffffe26097810 */ /* 0x000fe20007ffe0ff */
[----:B------:R-:W-:Y:S01]  /*1020*/  IMAD.WIDE.U32 R2, R0, c[0x0][0x180], RZ ;  /* 0x0000600000027a25 */ /* 0x000fe200078e00ff */
[----:B------:R-:W-:Y:S01]  /*1030*/  IADD3 R8, R38, -0x1, RZ ;  /* 0xffffffff26087810 */ /* 0x000fe20007ffe0ff */
[----:B------:R-:W-:Y:S01]  /*1040*/  UMOV UR4, URZ ;  /* 0x0000003f00047c82 */ /* 0x000fe20008000000 */
[----:B------:R-:W-:Y:S01]  /*1050*/  LOP3.LUT R169, R28, 0x1f, RZ, 0xc0, !PT ;  /* 0x0000001f1ca97812 */ /* 0x000fe200078ec0ff */
[----:B------:R-:W-:Y:S01]  /*1060*/  IMAD R11, R0, c[0x0][0x184], R11 ;  /* 0x00006100000b7a24 */ /* 0x000fe200078e020b */
[----:B------:R-:W-:Y:S01]  /*1070*/  LEA R98, P0, R2, c[0x0][0x220], 0x3 ;  /* 0x0000880002627a11 */ /* 0x000fe200078018ff */
[C---:B------:R-:W-:Y:S01]  /*1080*/  IMAD R19, R21.reuse, c[0x0][0x198], RZ ;  /* 0x0000660015137a24 */ /* 0x040fe200078e02ff */
[----:B------:R-:W-:Y:S01]  /*1090*/  MOV R170, RZ ;  /* 0x000000ff00aa7202 */ /* 0x000fe20000000f00 */
[----:B------:R-:W-:Y:S01]  /*10a0*/  IMAD R97, R21, c[0x0][0x1b8], RZ ;  /* 0x00006e0015617a24 */ /* 0x000fe200078e02ff */
[----:B------:R-:W-:Y:S01]  /*10b0*/  IADD3 R99, R3, R11, RZ ;  /* 0x0000000b03637210 */ /* 0x000fe20007ffe0ff */
[----:B------:R-:W-:Y:S01]  /*10c0*/  IMAD R105, R9, c[0x0][0x16c], RZ ;  /* 0x00005b0009697a24 */ /* 0x000fe200078e02ff */
[----:B------:R-:W-:Y:S01]  /*10d0*/  LEA.HI R9, R8, R8, RZ, 0x1 ;  /* 0x0000000808097211 */ /* 0x000fe200078f08ff */
[----:B------:R-:W-:Y:S01]  /*10e0*/  IMAD.WIDE.U32 R4, R0, c[0x0][0x198], RZ ;  /* 0x0000660000047a25 */ /* 0x000fe200078e00ff */
[----:B------:R-:W-:-:S02]  /*10f0*/  LEA.HI.X R99, R2, c[0x0][0x224], R99, 0x3, P0 ;  /* 0x0000890002637a11 */ /* 0x000fc400000f1c63 */
[----:B------:R-:W-:Y:S01]  /*1100*/  LEA.HI R2, R38, R38, RZ, 0x1 ;  /* 0x0000002626027211 */ /* 0x000fe200078f08ff */
[----:B------:R-:W-:Y:S01]  /*1110*/  IMAD.WIDE.U32 R6, R0, c[0x0][0x1b8], RZ ;  /* 0x00006e0000067a25 */ /* 0x000fe200078e00ff */
[----:B------:R-:W-:Y:S02]  /*1120*/  LOP3.LUT R9, R9, 0xfffffe, RZ, 0xc0, !PT ;  /* 0x00fffffe09097812 */ /* 0x000fe400078ec0ff */
[----:B------:R-:W-:Y:S01]  /*1130*/  LOP3.LUT R3, R2, 0x1ffffe, RZ, 0xc0, !PT ;  /* 0x001ffffe02037812 */ /* 0x000fe200078ec0ff */
[----:B------:R-:W-:Y:S01]  /*1140*/  IMAD R19, R0, c[0x0][0x19c], R19 ;  /* 0x0000670000137a24 */ /* 0x000fe200078e0213 */
[----:B------:R-:W-:Y:S01]  /*1150*/  LEA R100, P1, R4, c[0x0][0x228], 0x3 ;  /* 0x00008a0004647a11 */ /* 0x000fe200078218ff */
[----:B------:R-:W-:Y:S01]  /*1160*/  IMAD R97, R0, c[0x0][0x1bc], R97 ;  /* 0x00006f0000617a24 */ /* 0x000fe200078e0261 */
[----:B------:R-:W-:Y:S01]  /*1170*/  LEA R102, P2, R6, c[0x0][0x230], 0x3 ;  /* 0x00008c0006667a11 */ /* 0x000fe200078418ff */
[----:B------:R-:W-:Y:S01]  /*1180*/  IMAD.WIDE R104, R105, 0x10, R16 ;  /* 0x0000001069687825 */ /* 0x000fe200078e0210 */
[----:B------:R-:W-:-:S02]  /*1190*/  IADD3 R101, R5, R19, RZ ;  /* 0x0000001305657210 */ /* 0x000fc40007ffe0ff */
[----:B------:R-:W-:Y:S01]  /*11a0*/  IADD3 R103, R7, R97, RZ ;  /* 0x0000006107677210 */ /* 0x000fe20007ffe0ff */
[----:B------:R-:W-:Y:S01]  /*11b0*/  FADD.FTZ R81, R81, R81 ;  /* 0x0000005151517221 */ /* 0x000fe20000010000 */
[----:B------:R-:W-:Y:S01]  /*11c0*/  IADD3 R9, R8, -R9, RZ ;  /* 0x8000000908097210 */ /* 0x000fe20007ffe0ff */
[----:B------:R-:W-:Y:S01]  /*11d0*/  FADD.FTZ R83, R83, R83 ;  /* 0x0000005353537221 */ /* 0x000fe20000010000 */
[----:B------:R-:W-:Y:S01]  /*11e0*/  IADD3 R3, R38, -R3, RZ ;  /* 0x8000000326037210 */ /* 0x000fe20007ffe0ff */
[----:B------:R-:W-:Y:S01]  /*11f0*/  FADD.FTZ R85, R85, R85 ;  /* 0x0000005555557221 */ /* 0x000fe20000010000 */
[----:B------:R-:W-:Y:S01]  /*1200*/  LEA.HI.X R101, R4, c[0x0][0x22c], R101, 0x3, P1 ;  /* 0x00008b0004657a11 */ /* 0x000fe200008f1c65 */
[----:B------:R-:W-:Y:S01]  /*1210*/  FADD.FTZ R87, R87, R87 ;  /* 0x0000005757577221 */ /* 0x000fe20000010000 */
[----:B------:R-:W-:Y:S01]  /*1220*/  LEA.HI.X R103, R6, c[0x0][0x234], R103, 0x3, P2 ;  /* 0x00008d0006677a11 */ /* 0x000fe200010f1c67 */
[----:B------:R-:W-:Y:S01]  /*1230*/  FADD.FTZ R89, R89, R89 ;  /* 0x0000005959597221 */ /* 0x000fe20000010000 */
[----:B------:R-:W-:Y:S01]  /*1240*/  MOV R66, RZ ;  /* 0x000000ff00427202 */ /* 0x000fe20000000f00 */
[----:B------:R-:W-:Y:S01]  /*1250*/  FADD.FTZ R91, R91, R91 ;  /* 0x0000005b5b5b7221 */ /* 0x000fe20000010000 */
[----:B------:R-:W-:Y:S01]  /*1260*/  MOV R113, RZ ;  /* 0x000000ff00717202 */ /* 0x000fe20000000f00 */
[----:B------:R-:W-:Y:S01]  /*1270*/  FADD.FTZ R93, R93, R93 ;  /* 0x0000005d5d5d7221 */ /* 0x000fe20000010000 */
[----:B------:R-:W-:Y:S01]  /*1280*/  MOV R68, RZ ;  /* 0x000000ff00447202 */ /* 0x000fe20000000f00 */
[----:B------:R-:W-:Y:S01]  /*1290*/  FADD.FTZ R95, R95, R95 ;  /* 0x0000005f5f5f7221 */ /* 0x000fe20000010000 */
[----:B------:R-:W-:Y:S01]  /*12a0*/  MOV R72, RZ ;  /* 0x000000ff00487202 */ /* 0x000fe20000000f00 */
[--C-:B------:R-:W-:Y:S01]  /*12b0*/  FADD.FTZ R97, R79, R22.reuse ;  /* 0x000000164f617221 */ /* 0x100fe20000010000 */
        /* <DEDUP_REMOVED lines=10> */
[----:B------:R-:W-:Y:S01]  /*1360*/  LEA R114, R3, 0x880, 0xb ;  /* 0x0000088003727811 */ /* 0x000fe200078e58ff */
[--C-:B------:R-:W-:Y:S01]  /*1370*/  FADD.FTZ R111, R67, R22.reuse ;  /* 0x00000016436f7221 */ /* 0x100fe20000010000 */
[----:B------:R-:W-:Y:S01]  /*1380*/  SHF.L.U32 R115, R9, 0x8, RZ ;  /* 0x0000000809737819 */ /* 0x000fe200000006ff */
[----:B------:R-:W-:-:S02]  /*1390*/  FADD.FTZ R112, R65, R22 ;  /* 0x0000001641707221 */ /* 0x000fc40000010000 */
.L_x_11088:
[----:B------:R-:W2:Y:S01]  /*13a0*/  LDG.E.64 R2, [R98.64] ;  /* 0x0000000662027981 */ /* 0x000ea2000c1e1b00 */
[--C-:B------:R-:W-:Y:S01]  /*13b0*/  FADD.FTZ R116, R65, R22.reuse ;  /* 0x0000001641747221 */ /* 0x100fe20000010000 */
[C---:B------:R-:W-:Y:S01]  /*13c0*/  ISETP.NE.AND P1, PT, R28.reuse, RZ, PT ;  /* 0x000000ff1c00720c */ /* 0x040fe20003f25270 */
[----:B------:R-:W-:Y:S01]  /*13d0*/  FADD.FTZ R117, R67, R22 ;  /* 0x0000001643757221 */ /* 0x000fe20000010000 */
[----:B------:R-:W-:Y:S01]  /*13e0*/  IADD3 R6, R28, 0x200, RZ ;  /* 0x000002001c067810 */ /* 0x000fe20007ffe0ff */
[----:B------:R-:W-:Y:S01]  /*13f0*/  CS2R R8, SRZ ;  /* 0x0000000000087805 */ /* 0x000fe2000001ff00 */
[----:B------:R-:W-:-:S02]  /*1400*/  ISETP.NE.AND P0, PT, R169, RZ, PT ;  /* 0x000000ffa900720c */ /* 0x000fc40003f05270 */
[----:B------:R-:W-:Y:S02]  /*1410*/  SEL R19, R115, R6, !P1 ;  /* 0x0000000673137207 */ /* 0x000fe40004800000 */
[----:B------:R-:W-:Y:S01]  /*1420*/  ISETP.LT.OR P2, PT, R38, 0x2, P0 ;  /* 0x000000022600780c */ /* 0x000fe20000741670 */
[----:B------:R-:W-:Y:S01]  /*1430*/  BSSY B0, `(.L_x_11074) ;  /* 0x00000a3000007945 */ /* 0x000fe20003800000 */
[----:B--2---:R-:W-:Y:S02]  /*1440*/  FMUL.FTZ R18, R2, 1.4426950216293334961 ;  /* 0x3fb8aa3b02127820 */ /* 0x004fe40000410000 */
[-C--:B------:R-:W-:Y:S02]  /*1450*/  FMUL.FTZ R5, R3, R116.reuse ;  /* 0x0000007403057220 */ /* 0x080fe40000410000 */
[----:B------:R-:W-:Y:S02]  /*1460*/  FMUL.FTZ R4, R18, R116 ;  /* 0x0000007412047220 */ /* 0x000fe40000410000 */
[----:B------:R-:W-:-:S04]  /*1470*/  FMUL.RZ R7, R5, 0.15915493667125701904 ;  /* 0x3e22f98305077820 */ /* 0x000fc8000040c000 */
[----:B------:R-:W-:Y:S08]  /*1480*/  MUFU.EX2 R4, R4 ;  /* 0x0000000400047308 */ /* 0x000ff00000000800 */
[----:B------:R-:W0:Y:S08]  /*1490*/  MUFU.COS R5, R7 ;  /* 0x0000000700057308 */ /* 0x000e300000000000 */
[----:B------:R1:W2:Y:S01]  /*14a0*/  MUFU.SIN R11, R7 ;  /* 0x00000007000b7308 */ /* 0x0002a20000000400 */
[----:B------:R-:W-:-:S04]  /*14b0*/  FMUL.FTZ R118, R3, R117 ;  /* 0x0000007503767220 */ /* 0x000fc80000410000 */
[----:B------:R-:W-:Y:S02]  /*14c0*/  FMUL.RZ R122, R118, 0.15915493667125701904 ;  /* 0x3e22f983767a7820 */ /* 0x000fe4000040c000 */
[--C-:B------:R-:W-:Y:S02]  /*14d0*/  FADD.FTZ R118, R69, R22.reuse ;  /* 0x0000001645767221 */ /* 0x100fe40000010000 */
[C---:B0-----:R-:W-:Y:S01]  /*14e0*/  FMUL.FTZ R10, R4.reuse, R5 ;  /* 0x00000005040a7220 */ /* 0x041fe20000410000 */
[----:B-1----:R0:W5:Y:S01]  /*14f0*/  LDG.E.64 R6, [R100.64] ;  /* 0x0000000664067981 */ /* 0x002162000c1e1b00 */
[-C--:B------:R-:W-:Y:S02]  /*1500*/  FMUL.FTZ R119, R3, R118.reuse ;  /* 0x0000007603777220 */ /* 0x080fe40000410000 */
[----:B--2---:R-:W-:Y:S02]  /*1510*/  FMUL.FTZ R11, R4, R11 ;  /* 0x0000000b040b7220 */ /* 0x004fe40000410000 */
[----:B------:R-:W-:Y:S01]  /*1520*/  FMUL.RZ R125, R119, 0.15915493667125701904 ;  /* 0x3e22f983777d7820 */ /* 0x000fe2000040c000 */
[----:B------:R-:W-:Y:S01]  /*1530*/  MUFU.SIN R126, R122 ;  /* 0x0000007a007e7308 */ /* 0x000fe20000000400 */
[----:B------:R-:W-:Y:S01]  /*1540*/  FMUL.FTZ R121, R18, R118 ;  /* 0x0000007612797220 */ /* 0x000fe20000410000 */
[----:B------:R1:W-:Y:S01]  /*1550*/  STS.64 [R19.X8+0x880], R10 ;  /* 0x0008800a13007388 */ /* 0x0003e20000008a00 */
[----:B------:R-:W-:-:S03]  /*1560*/  FADD.FTZ R119, R71, R22 ;  /* 0x0000001647777221 */ /* 0x000fc60000010000 */
[----:B------:R0:W5:Y:S01]  /*1570*/  LDG.E.64 R4, [R102.64] ;  /* 0x0000000666047981 */ /* 0x000162000c1e1b00 */
[----:B------:R-:W-:Y:S01]  /*1580*/  FMUL.FTZ R120, R3, R119 ;  /* 0x0000007703787220 */ /* 0x000fe20000410000 */
[----:B------:R2:W-:Y:S02]  /*1590*/  MUFU.COS R124, R122 ;  /* 0x0000007a007c7308 */ /* 0x0005e40000000000 */
[----:B------:R-:W-:Y:S01]  /*15a0*/  BAR.SYNC.DEFER_BLOCKING 0x0 ;  /* 0x0000000000007b1d */ /* 0x000fe20000010000 */
[----:B-1----:R-:W-:-:S05]  /*15b0*/  FMUL.FTZ R19, R18, R117 ;  /* 0x0000007512137220 */ /* 0x002fca0000410000 */
[----:B------:R1:W-:Y:S01]  /*15c0*/  MUFU.EX2 R127, R121 ;  /* 0x00000079007f7308 */ /* 0x0003e20000000800 */
[----:B--2---:R-:W-:Y:S02]  /*15d0*/  FMUL.FTZ R122, R18, R119 ;  /* 0x00000077127a7220 */ /* 0x004fe40000410000 */
[----:B------:R-:W-:-:S05]  /*15e0*/  FMUL.RZ R131, R120, 0.15915493667125701904 ;  /* 0x3e22f98378837820 */ /* 0x000fca000040c000 */
[----:B------:R-:W2:Y:S01]  /*15f0*/  MUFU.EX2 R19, R19 ;  /* 0x0000001300137308 */ /* 0x000ea20000000800 */
[--C-:B-1----:R-:W-:Y:S02]  /*1600*/  FADD.FTZ R121, R75, R22.reuse ;  /* 0x000000164b797221 */ /* 0x102fe40000010000 */
[----:B------:R-:W-:-:S05]  /*1610*/  FADD.FTZ R120, R73, R22 ;  /* 0x0000001649787221 */ /* 0x000fca0000010000 */
[----:B------:R-:W-:Y:S01]  /*1620*/  MUFU.SIN R128, R125 ;  /* 0x0000007d00807308 */ /* 0x000fe20000000400 */
[----:B------:R-:W-:Y:S01]  /*1630*/  FMUL.FTZ R123, R3, R120 ;  /* 0x00000078037b7220 */ /* 0x000fe20000410000 */
[----:B------:R0:W5:Y:S06]  /*1640*/  @!P2 LDG.E.64 R8, [R104.64+0x8] ;  /* 0x000008066808a981 */ /* 0x00016c000c1e1b00 */
[----:B------:R1:W3:Y:S01]  /*1650*/  MUFU.COS R130, R125 ;  /* 0x0000007d00827308 */ /* 0x0002e20000000000 */
[----:B------:R-:W-:-:S07]  /*1660*/  FMUL.RZ R137, R123, 0.15915493667125701904 ;  /* 0x3e22f9837b897820 */ /* 0x000fce000040c000 */
[----:B------:R4:W-:Y:S01]  /*1670*/  MUFU.EX2 R129, R122 ;  /* 0x0000007a00817308 */ /* 0x0009e20000000800 */
[----:B-1----:R-:W-:-:S04]  /*1680*/  FMUL.FTZ R125, R3, R121 ;  /* 0x00000079037d7220 */ /* 0x002fc80000410000 */
[----:B------:R-:W-:-:S03]  /*1690*/  FMUL.RZ R139, R125, 0.15915493667125701904 ;  /* 0x3e22f9837d8b7820 */ /* 0x000fc6000040c000 */
[----:B------:R-:W1:Y:S01]  /*16a0*/  MUFU.COS R134, R131 ;  /* 0x0000008300867308 */ /* 0x000e620000000000 */
[----:B----4-:R-:W-:Y:S02]  /*16b0*/  FADD.FTZ R122, R77, R22 ;  /* 0x000000164d7a7221 */ /* 0x010fe40000010000 */
[----:B------:R-:W-:Y:S02]  /*16c0*/  FMUL.FTZ R123, R18, R120 ;  /* 0x00000078127b7220 */ /* 0x000fe40000410000 */
[----:B------:R-:W-:-:S03]  /*16d0*/  FMUL.FTZ R125, R3, R122 ;  /* 0x0000007a037d7220 */ /* 0x000fc60000410000 */
[----:B------:R4:W0:Y:S01]  /*16e0*/  MUFU.SIN R132, R131 ;  /* 0x0000008300847308 */ /* 0x0008220000000400 */
[----:B------:R-:W-:Y:S02]  /*16f0*/  FMUL.RZ R141, R125, 0.15915493667125701904 ;  /* 0x3e22f9837d8d7820 */ /* 0x000fe4000040c000 */
[C---:B--2---:R-:W-:Y:S02]  /*1700*/  FMUL.FTZ R125, R19.reuse, R126 ;  /* 0x0000007e137d7220 */ /* 0x044fe40000410000 */
[----:B------:R-:W-:-:S03]  /*1710*/  FMUL.FTZ R124, R19, R124 ;  /* 0x0000007c137c7220 */ /* 0x000fc60000410000 */
[----:B------:R-:W-:Y:S01]  /*1720*/  MUFU.COS R138, R137 ;  /* 0x00000089008a7308 */ /* 0x000fe20000000000 */
[----:B----4-:R-:W-:Y:S02]  /*1730*/  FMUL.FTZ R131, R57, R112 ;  /* 0x0000007039837220 */ /* 0x010fe40000410000 */
[----:B------:R-:W-:Y:S02]  /*1740*/  FMUL.FTZ R135, R18, R121 ;  /* 0x0000007912877220 */ /* 0x000fe40000410000 */
[----:B------:R-:W-:-:S03]  /*1750*/  FMUL.FTZ R19, R125, R131 ;  /* 0x000000837d137220 */ /* 0x000fc60000410000 */
[----:B------:R-:W2:Y:S01]  /*1760*/  MUFU.EX2 R133, R123 ;  /* 0x0000007b00857308 */ /* 0x000ea20000000800 */
[C---:B---3--:R-:W-:Y:S02]  /*1770*/  FMUL.FTZ R126, R127.reuse, R130 ;  /* 0x000000827f7e7220 */ /* 0x048fe40000410000 */
[----:B------:R-:W-:-:S05]  /*1780*/  FMUL.FTZ R127, R127, R128 ;  /* 0x000000807f7f7220 */ /* 0x000fca0000410000 */
[----:B------:R3:W4:Y:S01]  /*1790*/  MUFU.SIN R136, R137 ;  /* 0x0000008900887308 */ /* 0x0007220000000400 */
[C---:B-1----:R-:W-:Y:S02]  /*17a0*/  FMUL.FTZ R128, R129.reuse, R134 ;  /* 0x0000008681807220 */ /* 0x042fe40000410000 */
[----:B------:R-:W-:Y:S02]  /*17b0*/  FMUL.FTZ R130, RZ, R125 ;  /* 0x0000007dff827220 */ /* 0x000fe40000410000 */
[----:B------:R-:W-:Y:S02]  /*17c0*/  FFMA.FTZ R134, RZ, R124, R19 ;  /* 0x0000007cff867223 */ /* 0x000fe40000010013 */
[----:B0-----:R-:W-:Y:S01]  /*17d0*/  FMUL.FTZ R129, R129, R132 ;  /* 0x0000008481817220 */ /* 0x001fe20000410000 */
[----:B------:R-:W-:Y:S01]  /*17e0*/  MUFU.COS R142, R139 ;  /* 0x0000008b008e7308 */ /* 0x000fe20000000000 */
[----:B------:R-:W-:Y:S02]  /*17f0*/  FMUL.FTZ R132, R58, R111 ;  /* 0x0000006f3a847220 */ /* 0x000fe40000410000 */
[----:B---3--:R-:W-:-:S05]  /*1800*/  FFMA.FTZ R137, R124, R131, -R130 ;  /* 0x000000837c897223 */ /* 0x008fca0000010882 */
[----:B------:R-:W0:Y:S01]  /*1810*/  MUFU.EX2 R135, R135 ;  /* 0x0000008700877308 */ /* 0x000e220000000800 */
[----:B------:R-:W-:Y:S02]  /*1820*/  FMUL.FTZ R19, R18, R122 ;  /* 0x0000007a12137220 */ /* 0x000fe40000410000 */
[----:B------:R-:W-:-:S05]  /*1830*/  FADD.FTZ R137, R132, R137 ;  /* 0x0000008984897221 */ /* 0x000fca0000010000 */
[----:B------:R1:W3:Y:S01]  /*1840*/  MUFU.SIN R140, R139 ;  /* 0x0000008b008c7308 */ /* 0x0002e20000000400 */
[----:B------:R-:W-:Y:S02]  /*1850*/  FADD.FTZ R123, R79, R22 ;  /* 0x000000164f7b7221 */ /* 0x000fe40000010000 */
[C---:B--2---:R-:W-:Y:S02]  /*1860*/  FMUL.FTZ R130, R133.reuse, R138 ;  /* 0x0000008a85827220 */ /* 0x044fe40000410000 */
[----:B-1----:R-:W-:Y:S02]  /*1870*/  FADD.FTZ R139, RZ, R134 ;  /* 0x00000086ff8b7221 */ /* 0x002fe40000010000 */
[----:B----4-:R-:W-:Y:S02]  /*1880*/  FMUL.FTZ R133, R133, R136 ;  /* 0x0000008885857220 */ /* 0x010fe40000410000 */
[C---:B------:R-:W-:Y:S02]  /*1890*/  FMUL.FTZ R134, R127.reuse, R139 ;  /* 0x0000008b7f867220 */ /* 0x040fe40000410000 */
[-C--:B------:R-:W-:Y:S01]  /*18a0*/  FMUL.FTZ R136, R127, R137.reuse ;  /* 0x000000897f887220 */ /* 0x080fe20000410000 */
[----:B------:R-:W-:Y:S01]  /*18b0*/  MUFU.SIN R144, R141 ;  /* 0x0000008d00907308 */ /* 0x000fe20000000400 */
[----:B------:R-:W-:-:S02]  /*18c0*/  FFMA.FTZ R137, R126, R137, -R134 ;  /* 0x000000897e897223 */ /* 0x000fc40000010886 */
[----:B------:R-:W-:Y:S02]  /*18d0*/  FMUL.FTZ R134, R3, R123 ;  /* 0x0000007b03867220 */ /* 0x000fe40000410000 */
[----:B------:R-:W-:-:S03]  /*18e0*/  FFMA.FTZ R136, R126, R139, R136 ;  /* 0x0000008b7e887223 */ /* 0x000fc60000010088 */
[----:B------:R1:W-:Y:S01]  /*18f0*/  MUFU.COS R146, R141 ;  /* 0x0000008d00927308 */ /* 0x0003e20000000000 */
[----:B------:R-:W-:Y:S02]  /*1900*/  FMUL.FTZ R138, R59, R110 ;  /* 0x0000006e3b8a7220 */ /* 0x000fe40000410000 */
[----:B------:R-:W-:-:S05]  /*1910*/  FMUL.RZ R148, R134, 0.15915493667125701904 ;  /* 0x3e22f98386947820 */ /* 0x000fca000040c000 */
[----:B------:R-:W2:Y:S01]  /*1920*/  MUFU.EX2 R19, R19 ;  /* 0x0000001300137308 */ /* 0x000ea20000000800 */
[C---:B0-----:R-:W-:Y:S02]  /*1930*/  FMUL.FTZ R134, R135.reuse, R142 ;  /* 0x0000008e87867220 */ /* 0x041fe40000410000 */
[----:B------:R-:W-:Y:S02]  /*1940*/  FADD.FTZ R142, RZ, R136 ;  /* 0x00000088ff8e7221 */ /* 0x000fe40000010000 */
[----:B-1----:R-:W-:Y:S02]  /*1950*/  FADD.FTZ R141, R138, R137 ;  /* 0x000000898a8d7221 */ /* 0x002fe40000010000 */
[----:B---3--:R-:W-:Y:S02]  /*1960*/  FMUL.FTZ R136, R135, R140 ;  /* 0x0000008c87887220 */ /* 0x008fe40000410000 */
[C---:B------:R-:W-:Y:S02]  /*1970*/  FMUL.FTZ R140, R129.reuse, R142 ;  /* 0x0000008e818c7220 */ /* 0x040fe40000410000 */
[----:B------:R-:W-:-:S02]  /*1980*/  FMUL.FTZ R145, R129, R141 ;  /* 0x0000008d81917220 */ /* 0x000fc40000410000 */
[C---:B------:R-:W-:Y:S02]  /*1990*/  FFMA.FTZ R143, R128.reuse, R141, -R140 ;  /* 0x0000008d808f7223 */ /* 0x040fe4000001088c */
[----:B------:R-:W-:Y:S02]  /*19a0*/  FFMA.FTZ R145, R128, R142, R145 ;  /* 0x0000008e80917223 */ /* 0x000fe40000010091 */
[----:B------:R-:W-:Y:S02]  /*19b0*/  FMUL.FTZ R140, R60, R109 ;  /* 0x0000006d3c8c7220 */ /* 0x000fe40000410000 */
[C---:B--2---:R-:W-:Y:S02]  /*19c0*/  FMUL.FTZ R135, R19.reuse, R146 ;  /* 0x0000009213877220 */ /* 0x044fe40000410000 */
[----:B------:R-:W-:Y:S02]  /*19d0*/  FMUL.FTZ R137, R19, R144 ;  /* 0x0000009013897220 */ /* 0x000fe40000410000 */
[----:B------:R-:W-:-:S02]  /*19e0*/  FMUL.FTZ R142, R10, R125 ;  /* 0x0000007d0a8e7220 */ /* 0x000fc40000410000 */
[----:B------:R-:W-:Y:S02]  /*19f0*/  FMUL.FTZ R18, R18, R123 ;  /* 0x0000007b12127220 */ /* 0x000fe40000410000 */
[C---:B------:R-:W-:Y:S02]  /*1a00*/  FMUL.FTZ R19, R11.reuse, R125 ;  /* 0x0000007d0b137220 */ /* 0x040fe40000410000 */
[----:B------:R-:W-:Y:S02]  /*1a10*/  FADD.FTZ R144, R140, R143 ;  /* 0x0000008f8c907221 */ /* 0x000fe40000010000 */
[-C--:B------:R-:W-:Y:S02]  /*1a20*/  FFMA.FTZ R142, R11, R124.reuse, R142 ;  /* 0x0000007c0b8e7223 */ /* 0x080fe4000001008e */
[----:B------:R-:W-:Y:S01]  /*1a30*/  FFMA.FTZ R19, R10, R124, -R19 ;  /* 0x0000007c0a137223 */ /* 0x000fe20000010813 */
[----:B------:R-:W-:Y:S01]  /*1a40*/  MUFU.EX2 R18, R18 ;  /* 0x0000001200127308 */ /* 0x000fe20000000800 */
[----:B------:R-:W-:-:S02]  /*1a50*/  FADD.FTZ R146, RZ, R145 ;  /* 0x00000091ff927221 */ /* 0x000fc40000010000 */
[----:B------:R-:W-:Y:S02]  /*1a60*/  FMUL.FTZ R149, R133, R144 ;  /* 0x0000009085957220 */ /* 0x000fe40000410000 */
[----:B------:R-:W-:-:S03]  /*1a70*/  FMUL.FTZ R143, R127, R142 ;  /* 0x0000008e7f8f7220 */ /* 0x000fc60000410000 */
[----:B------:R-:W0:Y:S01]  /*1a80*/  MUFU.COS R139, R148 ;  /* 0x00000094008b7308 */ /* 0x000e220000000000 */
[----:B------:R-:W-:Y:S02]  /*1a90*/  FMUL.FTZ R145, R127, R19 ;  /* 0x000000137f917220 */ /* 0x000fe40000410000 */
[----:B------:R-:W-:-:S05]  /*1aa0*/  FMUL.FTZ R147, R133, R146 ;  /* 0x0000009285937220 */ /* 0x000fca0000410000 */
[----:B------:R-:W1:Y:S01]  /*1ab0*/  MUFU.SIN R141, R148 ;  /* 0x00000094008d7308 */ /* 0x000e620000000400 */
[----:B------:R-:W-:Y:S02]  /*1ac0*/  FFMA.FTZ R149, R130, R146, R149 ;  /* 0x0000009282957223 */ /* 0x000fe40000010095 */
        /* <DEDUP_REMOVED lines=15> */
[----:B------:R-:W-:Y:S02]  /*1bc0*/  FMUL.FTZ R18, R133, R144 ;  /* 0x0000009085127220 */ /* 0x000fe40000410000 */
[----:B------:R-:W-:-:S02]  /*1bd0*/  FMUL.FTZ R143, R62, R107 ;  /* 0x0000006b3e8f7220 */ /* 0x000fc40000410000 */
[----:B------:R-:W-:Y:S02]  /*1be0*/  FMUL.FTZ R145, R133, R19 ;  /* 0x0000001385917220 */ /* 0x000fe40000410000 */
[----:B------:R-:W-:Y:S02]  /*1bf0*/  FFMA.FTZ R147, R134, R149, R147 ;  /* 0x0000009586937223 */ /* 0x000fe40000010093 */
[C---:B------:R-:W-:Y:S02]  /*1c00*/  FFMA.FTZ R19, R130.reuse, R19, -R18 ;  /* 0x0000001382137223 */ /* 0x040fe40000010812 */
[----:B------:R-:W-:Y:S02]  /*1c10*/  FADD.FTZ R146, R143, R146 ;  /* 0x000000928f927221 */ /* 0x000fe40000010000 */
[----:B------:R-:W-:Y:S02]  /*1c20*/  FFMA.FTZ R145, R130, R144, R145 ;  /* 0x0000009082917223 */ /* 0x000fe40000010091 */
[----:B------:R-:W-:-:S02]  /*1c30*/  FADD.FTZ R148, RZ, R147 ;  /* 0x00000093ff947221 */ /* 0x000fc40000010000 */
[C---:B------:R-:W-:Y:S02]  /*1c40*/  FMUL.FTZ R144, R136.reuse, R19 ;  /* 0x0000001388907220 */ /* 0x040fe40000410000 */
[C---:B------:R-:W-:Y:S02]  /*1c50*/  FMUL.FTZ R149, R137.reuse, R146 ;  /* 0x0000009289957220 */ /* 0x040fe40000410000 */
[-C--:B------:R-:W-:Y:S02]  /*1c60*/  FMUL.FTZ R18, R136, R145.reuse ;  /* 0x0000009188127220 */ /* 0x080fe40000410000 */
[-C--:B------:R-:W-:Y:S02]  /*1c70*/  FMUL.FTZ R147, R137, R148.reuse ;  /* 0x0000009489937220 */ /* 0x080fe40000410000 */
[----:B------:R-:W-:Y:S02]  /*1c80*/  FFMA.FTZ R144, R134, R145, R144 ;  /* 0x0000009186907223 */ /* 0x000fe40000010090 */
[----:B------:R-:W-:-:S02]  /*1c90*/  FFMA.FTZ R149, R135, R148, R149 ;  /* 0x0000009487957223 */ /* 0x000fc40000010095 */
[----:B------:R-:W-:Y:S01]  /*1ca0*/  FFMA.FTZ R18, R134, R19, -R18 ;  /* 0x0000001386127223 */ /* 0x000fe20000010812 */
[----:B------:R-:W-:Y:S01]  /*1cb0*/  ISETP.NE.AND P2, PT, R28, 0x1f, PT ;  /* 0x0000001f1c00780c */ /* 0x000fe20003f45270 */
[----:B------:R-:W-:Y:S02]  /*1cc0*/  FFMA.FTZ R148, R135, R146, -R147 ;  /* 0x0000009287947223 */ /* 0x000fe40000010893 */
[----:B------:R-:W-:Y:S02]  /*1cd0*/  FMUL.FTZ R145, R63, R106 ;  /* 0x0000006a3f917220 */ /* 0x000fe40000410000 */
[----:B------:R-:W-:Y:S02]  /*1ce0*/  FADD.FTZ R150, RZ, R149 ;  /* 0x00000095ff967221 */ /* 0x000fe40000010000 */
[C---:B------:R-:W-:Y:S02]  /*1cf0*/  FMUL.FTZ R19, R137.reuse, R144 ;  /* 0x0000009089137220 */ /* 0x040fe40000410000 */
[----:B------:R-:W-:-:S02]  /*1d00*/  FMUL.FTZ R146, R137, R18 ;  /* 0x0000001289927220 */ /* 0x000fc40000410000 */
[----:B------:R-:W-:Y:S02]  /*1d10*/  FADD.FTZ R148, R145, R148 ;  /* 0x0000009491947221 */ /* 0x000fe40000010000 */
[----:B------:R-:W-:Y:S02]  /*1d20*/  FMUL.FTZ R147, R141, R150 ;  /* 0x000000968d937220 */ /* 0x000fe40000410000 */
[C---:B------:R-:W-:Y:S02]  /*1d30*/  FFMA.FTZ R18, R135.reuse, R18, -R19 ;  /* 0x0000001287127223 */ /* 0x040fe40000010813 */
[----:B------:R-:W-:Y:S02]  /*1d40*/  FFMA.FTZ R146, R135, R144, R146 ;  /* 0x0000009087927223 */ /* 0x000fe40000010092 */
[-C--:B------:R-:W-:Y:S02]  /*1d50*/  FMUL.FTZ R144, R141, R148.reuse ;  /* 0x000000948d907220 */ /* 0x080fe40000410000 */
[----:B------:R-:W-:-:S02]  /*1d60*/  FFMA.FTZ R147, R139, R148, -R147 ;  /* 0x000000948b937223 */ /* 0x000fc40000010893 */
[C---:B------:R-:W-:Y:S02]  /*1d70*/  FMUL.FTZ R19, R141.reuse, R18 ;  /* 0x000000128d137220 */ /* 0x040fe40000410000 */
[-C--:B------:R-:W-:Y:S02]  /*1d80*/  FMUL.FTZ R148, R141, R146.reuse ;  /* 0x000000928d947220 */ /* 0x080fe40000410000 */
[C---:B------:R-:W-:Y:S02]  /*1d90*/  FFMA.FTZ R146, R139.reuse, R146, R19 ;  /* 0x000000928b927223 */ /* 0x040fe40000010013 */
[C---:B------:R-:W-:Y:S02]  /*1da0*/  FFMA.FTZ R148, R139.reuse, R18, -R148 ;  /* 0x000000128b947223 */ /* 0x040fe40000010894 */
[----:B------:R0:W1:Y:S01]  /*1db0*/  @P2 LDS.64 R18, [R28.X8+0x1888] ;  /* 0x001888001c122984 */ /* 0x0000620000008a00 */
[----:B------:R-:W-:Y:S02]  /*1dc0*/  FFMA.FTZ R149, R139, R150, R144 ;  /* 0x000000968b957223 */ /* 0x000fe40000010090 */
[----:B------:R-:W-:-:S02]  /*1dd0*/  FMUL.FTZ R144, R64, R97 ;  /* 0x0000006140907220 */ /* 0x000fc40000410000 */
[----:B------:R-:W-:Y:S02]  /*1de0*/  FADD.FTZ R149, RZ, R149 ;  /* 0x00000095ff957221 */ /* 0x000fe40000010000 */
[----:B------:R-:W-:Y:S01]  /*1df0*/  FADD.FTZ R150, R144, R147 ;  /* 0x0000009390967221 */ /* 0x000fe20000010000 */
[----:B------:R-:W-:Y:S05]  /*1e00*/  @P2 BRA `(.L_x_11075) ;  /* 0x0000005000002947 */ /* 0x000fea0003800000 */
[----:B0-----:R-:W-:Y:S01]  /*1e10*/  ISETP.NE.AND P3, PT, R38, c[0x0][0x174], PT ;  /* 0x00005d0026007a0c */ /* 0x001fe20003f65270 */
[----:B-1----:R-:W-:Y:S01]  /*1e20*/  HFMA2.MMA R19, -RZ, RZ, 0, 0 ;  /* 0x00000000ff137435 */ /* 0x002fe200000001ff */
[----:B------:R-:W-:-:S11]  /*1e30*/  MOV R18, 0x3f800000 ;  /* 0x3f80000000127802 */ /* 0x000fd60000000f00 */
[----:B------:R-:W-:-:S05]  /*1e40*/  @P3 IADD3 R147, R114, R113, RZ ;  /* 0x0000007172933210 */ /* 0x000fca0007ffe0ff */
[----:B------:R0:W1:Y:S02]  /*1e50*/  @P3 LDS.64 R18, [R147] ;  /* 0x0000000093123984 */ /* 0x0000640000000a00 */
.L_x_11075:
[----:B0-----:R-:W-:Y:S05]  /*1e60*/  BSYNC B0 ;  /* 0x0000000000007941 */ /* 0x001fea0003800000 */
.L_x_11074:
[----:B------:R-:W0:Y:S01]  /*1e70*/  SHFL.UP PT, R155, R150, 0x1, RZ ;  /* 0x04200000969b7989 */ /* 0x000e2200000e00ff */
[----:B------:R-:W-:Y:S01]  /*1e80*/  ISETP.GE.AND P3, PT, R29, 0x1, PT ;  /* 0x000000011d00780c */ /* 0x000fe20003f66270 */
[CC--:B-----5:R-:W-:Y:S01]  /*1e90*/  FMUL.FTZ R147, R7.reuse, R5.reuse ;  /* 0x0000000507937220 */ /* 0x0e0fe20000410000 */
[----:B------:R-:W-:Y:S01]  /*1ea0*/  ISETP.GE.OR P0, PT, R38, c[0x0][0x174], P0 ;  /* 0x00005d0026007a0c */ /* 0x000fe20000706670 */
[----:B------:R-:W2:Y:S01]  /*1eb0*/  SHFL.UP PT, R151, R148, 0x1, RZ ;  /* 0x0420000094977989 */ /* 0x000ea200000e00ff */
[-C--:B------:R-:W-:Y:S01]  /*1ec0*/  FMUL.FTZ R160, R7, R4.reuse ;  /* 0x0000000407a07220 */ /* 0x080fe20000410000 */
[----:B------:R-:W-:Y:S01]  /*1ed0*/  BSSY B0, `(.L_x_11076) ;  /* 0x00000c5000007945 */ /* 0x000fe20003800000 */
[C---:B------:R-:W-:Y:S01]  /*1ee0*/  FFMA.FTZ R154, R6.reuse, R4, -R147 ;  /* 0x00000004069a7223 */ /* 0x040fe20000010893 */
[----:B------:R-:W3:Y:S01]  /*1ef0*/  SHFL.UP PT, R157, R149, 0x1, RZ ;  /* 0x04200000959d7989 */ /* 0x000ee200000e00ff */
[----:B------:R-:W-:Y:S01]  /*1f00*/  FFMA.FTZ R160, R6, R5, R160 ;  /* 0x0000000506a07223 */ /* 0x000fe200000100a0 */
[----:B------:R-:W-:-:S02]  /*1f10*/  ISETP.GT.U32.AND P4, PT, R169, 0x1b, PT ;  /* 0x0000001ba900780c */ /* 0x000fc40003f84070 */
[----:B------:R-:W4:Y:S01]  /*1f20*/  SHFL.UP PT, R153, R146, 0x1, RZ ;  /* 0x0420000092997989 */ /* 0x000f2200000e00ff */
[----:B------:R-:W-:Y:S01]  /*1f30*/  FMUL.FTZ R158, R95, R160 ;  /* 0x000000a05f9e7220 */ /* 0x000fe20000410000 */
[----:B------:R-:W-:Y:S02]  /*1f40*/  ISETP.GT.U32.AND P5, PT, R169, 0x17, PT ;  /* 0x00000017a900780c */ /* 0x000fe40003fa4070 */
[----:B------:R-:W-:Y:S01]  /*1f50*/  SHFL.IDX PT, R8, R8, RZ, 0x1f ;  /* 0x00001fff08087589 */ /* 0x000fe200000e0000 */
[----:B------:R-:W-:Y:S01]  /*1f60*/  FMUL.FTZ R147, R141, R158 ;  /* 0x0000009e8d937220 */ /* 0x000fe20000410000 */
[----:B------:R-:W-:Y:S02]  /*1f70*/  ISETP.GT.U32.AND P6, PT, R169, 0xf, PT ;  /* 0x0000000fa900780c */ /* 0x000fe40003fc4070 */
[----:B------:R-:W-:Y:S01]  /*1f80*/  SHFL.IDX PT, R9, R9, RZ, 0x1f ;  /* 0x00001fff09097589 */ /* 0x000fe200000e0000 */
[C---:B0-----:R-:W-:Y:S02]  /*1f90*/  FMUL.FTZ R156, R146.reuse, R155 ;  /* 0x0000009b929c7220 */ /* 0x041fe40000410000 */
[----:B--2---:R-:W-:-:S02]  /*1fa0*/  FMUL.FTZ R7, R146, R151 ;  /* 0x0000009792077220 */ /* 0x004fc40000410000 */
[-C--:B---3--:R-:W-:Y:S02]  /*1fb0*/  FMUL.FTZ R152, R146, R157.reuse ;  /* 0x0000009d92987220 */ /* 0x088fe40000410000 */
[C---:B------:R-:W-:Y:S02]  /*1fc0*/  FFMA.FTZ R156, R148.reuse, R157, R156 ;  /* 0x0000009d949c7223 */ /* 0x040fe4000001009c */
[C---:B----4-:R-:W-:Y:S02]  /*1fd0*/  FFMA.FTZ R7, R148.reuse, R153, R7 ;  /* 0x0000009994077223 */ /* 0x050fe40000010007 */
[----:B------:R-:W-:Y:S02]  /*1fe0*/  FFMA.FTZ R155, R148, R155, -R152 ;  /* 0x0000009b949b7223 */ /* 0x000fe40000010898 */
[C---:B------:R-:W-:Y:S01]  /*1ff0*/  FMUL.FTZ R153, R146.reuse, R153 ;  /* 0x0000009992997220 */ /* 0x040fe20000410000 */
[----:B------:R-:W-:Y:S01]  /*2000*/  FSEL R7, R146, R7, !P3 ;  /* 0x0000000792077208 */ /* 0x000fe20005800000 */
[----:B------:R-:W-:-:S02]  /*2010*/  @P3 FADD.FTZ R149, R149, R156 ;  /* 0x0000009c95953221 */ /* 0x000fc40000010000 */
[----:B------:R-:W-:Y:S02]  /*2020*/  @P3 FADD.FTZ R150, R150, R155 ;  /* 0x0000009b96963221 */ /* 0x000fe40000010000 */
[----:B------:R-:W-:Y:S01]  /*2030*/  @P3 FFMA.FTZ R148, R148, R151, -R153 ;  /* 0x0000009794943223 */ /* 0x000fe20000010899 */
[----:B------:R-:W0:Y:S01]  /*2040*/  SHFL.UP PT, R146, R149, 0x2, RZ ;  /* 0x0440000095927989 */ /* 0x000e2200000e00ff */
[----:B------:R-:W-:Y:S01]  /*2050*/  FMUL.FTZ R156, R95, R154 ;  /* 0x0000009a5f9c7220 */ /* 0x000fe20000410000 */
[----:B------:R-:W-:Y:S01]  /*2060*/  ISETP.GE.AND P3, PT, R29, 0x2, PT ;  /* 0x000000021d00780c */ /* 0x000fe20003f66270 */
[----:B------:R-:W-:Y:S01]  /*2070*/  FMUL.FTZ R152, R139, R158 ;  /* 0x0000009e8b987220 */ /* 0x000fe20000410000 */
[----:B------:R-:W2:Y:S01]  /*2080*/  SHFL.UP PT, R6, R150, 0x2, RZ ;  /* 0x0440000096067989 */ /* 0x000ea200000e00ff */
[----:B------:R-:W-:Y:S02]  /*2090*/  FMUL.FTZ R151, R93, R160 ;  /* 0x000000a05d977220 */ /* 0x000fe40000410000 */
[----:B------:R-:W-:Y:S01]  /*20a0*/  FFMA.FTZ R162, -R141, R156, -R152 ;  /* 0x0000009c8da27223 */ /* 0x000fe20000010998 */
[----:B------:R-:W3:Y:S01]  /*20b0*/  SHFL.UP PT, R4, R148, 0x2, RZ ;  /* 0x0440000094047989 */ /* 0x000ee200000e00ff */
[----:B------:R-:W-:-:S02]  /*20c0*/  FMUL.FTZ R152, R93, R154 ;  /* 0x0000009a5d987220 */ /* 0x000fc40000410000 */
        /* <DEDUP_REMOVED lines=9> */
[CC--:B--2---:R-:W-:Y:S02]  /*2160*/  FMUL.FTZ R155, R7.reuse, R6.reuse ;  /* 0x00000006079b7220 */ /* 0x0c4fe40000410000 */
[C---:B------:R-:W-:Y:S02]  /*2170*/  FFMA.FTZ R157, R148.reuse, R6, -R147 ;  /* 0x00000006949d7223 */ /* 0x040fe40000010893 */
[----:B---3--:R-:W-:Y:S02]  /*2180*/  FMUL.FTZ R153, R7, R4 ;  /* 0x0000000407997220 */ /* 0x008fe40000410000 */
[----:B------:R-:W-:-:S02]  /*2190*/  FFMA.FTZ R146, R148, R146, R155 ;  /* 0x0000009294927223 */ /* 0x000fc4000001009b */
[-C--:B----4-:R-:W-:Y:S02]  /*21a0*/  FMUL.FTZ R147, R7, R5.reuse ;  /* 0x0000000507937220 */ /* 0x090fe40000410000 */
[C---:B------:R-:W-:Y:S02]  /*21b0*/  FFMA.FTZ R6, R148.reuse, R5, R153 ;  /* 0x0000000594067223 */ /* 0x040fe40000010099 */
[----:B------:R-:W-:Y:S02]  /*21c0*/  @P3 FFMA.FTZ R148, R148, R4, -R147 ;  /* 0x0000000494943223 */ /* 0x000fe40000010893 */
[----:B------:R-:W-:Y:S01]  /*21d0*/  @P3 FADD.FTZ R149, R149, R146 ;  /* 0x0000009295953221 */ /* 0x000fe20000010000 */
[----:B------:R-:W-:Y:S01]  /*21e0*/  FSEL R6, R7, R6, !P3 ;  /* 0x0000000607067208 */ /* 0x000fe20005800000 */
[----:B------:R-:W-:Y:S01]  /*21f0*/  @P3 FADD.FTZ R150, R150, R157 ;  /* 0x0000009d96963221 */ /* 0x000fe20000010000 */
        /* <DEDUP_REMOVED lines=8> */
[C---:B------:R-:W-:Y:S02]  /*2280*/  FMUL.FTZ R4, R136.reuse, -R163 ;  /* 0x800000a388047220 */ /* 0x040fe40000410000 */
[-C--:B------:R-:W-:Y:S01]  /*2290*/  FMUL.FTZ R146, R136, -R159.reuse ;  /* 0x8000009f88927220 */ /* 0x080fe20000410000 */
[----:B------:R-:W4:Y:S01]  /*22a0*/  SHFL.UP PT, R7, R6, 0x4, RZ ;  /* 0x0480000006077989 */ /* 0x000f2200000e00ff */
[C---:B------:R-:W-:Y:S02]  /*22b0*/  FFMA.FTZ R162, R134.reuse, R159, -R4 ;  /* 0x0000009f86a27223 */ /* 0x040fe40000010804 */
[----:B------:R-:W-:Y:S02]  /*22c0*/  FFMA.FTZ R164, R134, R163, R146 ;  /* 0x000000a386a47223 */ /* 0x000fe40000010092 */
[----:B------:R-:W-:-:S02]  /*22d0*/  FMUL.FTZ R157, R89, R160 ;  /* 0x000000a0599d7220 */ /* 0x000fc40000410000 */
[----:B------:R-:W-:Y:S02]  /*22e0*/  FMUL.FTZ R159, R89, R154 ;  /* 0x0000009a599f7220 */ /* 0x000fe40000410000 */
[C---:B-1----:R-:W-:Y:S02]  /*22f0*/  FMUL.FTZ R4, R141.reuse, R19 ;  /* 0x000000138d047220 */ /* 0x042fe40000410000 */
[-C--:B------:R-:W-:Y:S02]  /*2300*/  FMUL.FTZ R146, R141, -R18.reuse ;  /* 0x800000128d927220 */ /* 0x080fe40000410000 */
[----:B------:R-:W-:Y:S02]  /*2310*/  FADD.FTZ R165, -R157, R164 ;  /* 0x000000a49da57221 */ /* 0x000fe40000010100 */
[----:B------:R-:W-:Y:S02]  /*2320*/  FADD.FTZ R164, R159, R162 ;  /* 0x000000a29fa47221 */ /* 0x000fe40000010000 */
[----:B------:R-:W-:-:S02]  /*2330*/  FFMA.FTZ R4, R139, R18, -R4 ;  /* 0x000000128b047223 */ /* 0x000fc40000010804 */
[----:B------:R-:W-:Y:S02]  /*2340*/  FFMA.FTZ R146, R139, -R19, R146 ;  /* 0x800000138b927223 */ /* 0x000fe40000010092 */
[C---:B------:R-:W-:Y:S02]  /*2350*/  FMUL.FTZ R167, R133.reuse, -R165 ;  /* 0x800000a585a77220 */ /* 0x040fe40000410000 */
[----:B------:R-:W-:Y:S02]  /*2360*/  FMUL.FTZ R166, R133, -R164 ;  /* 0x800000a485a67220 */ /* 0x000fe40000410000 */
[C---:B------:R-:W-:Y:S02]  /*2370*/  FMUL.FTZ R163, R137.reuse, -R4 ;  /* 0x8000000489a37220 */ /* 0x040fe40000410000 */
[----:B------:R-:W-:Y:S02]  /*2380*/  FMUL.FTZ R162, R137, -R146 ;  /* 0x8000009289a27220 */ /* 0x000fe40000410000 */
[----:B------:R-:W-:-:S02]  /*2390*/  FFMA.FTZ R164, R130, R164, -R167 ;  /* 0x000000a482a47223 */ /* 0x000fc400000108a7 */
[----:B------:R-:W-:Y:S02]  /*23a0*/  FFMA.FTZ R171, R130, R165, R166 ;  /* 0x000000a582ab7223 */ /* 0x000fe400000100a6 */
[C---:B------:R-:W-:Y:S02]  /*23b0*/  FFMA.FTZ R167, R135.reuse, R146, R163 ;  /* 0x0000009287a77223 */ /* 0x040fe400000100a3 */
[----:B------:R-:W-:Y:S02]  /*23c0*/  FFMA.FTZ R165, R135, R4, -R162 ;  /* 0x0000000487a57223 */ /* 0x000fe400000108a2 */
[C---:B0-----:R-:W-:Y:S02]  /*23d0*/  FMUL.FTZ R146, R6.reuse, R5 ;  /* 0x0000000506927220 */ /* 0x041fe40000410000 */
[C---:B--2---:R-:W-:Y:S02]  /*23e0*/  FMUL.FTZ R162, R6.reuse, R161 ;  /* 0x000000a106a27220 */ /* 0x044fe40000410000 */
[----:B---3--:R-:W-:-:S02]  /*23f0*/  FMUL.FTZ R163, R6, R147 ;  /* 0x0000009306a37220 */ /* 0x008fc40000410000 */
[-C--:B----4-:R-:W-:Y:S02]  /*2400*/  FMUL.FTZ R4, R6, R7.reuse ;  /* 0x0000000706047220 */ /* 0x090fe40000410000 */
[C---:B------:R-:W-:Y:S02]  /*2410*/  FFMA.FTZ R7, R148.reuse, R7, R146 ;  /* 0x0000000794077223 */ /* 0x040fe40000010092 */
[C---:B------:R-:W-:Y:S02]  /*2420*/  FFMA.FTZ R147, R148.reuse, R147, -R162 ;  /* 0x0000009394937223 */ /* 0x040fe400000108a2 */
[----:B------:R-:W-:Y:S01]  /*2430*/  FFMA.FTZ R146, R148, R161, R163 ;  /* 0x000000a194927223 */ /* 0x000fe200000100a3 */
[----:B------:R-:W-:Y:S01]  /*2440*/  FSEL R7, R6, R7, !P3 ;  /* 0x0000000706077208 */ /* 0x000fe20005800000 */
[----:B------:R-:W-:Y:S02]  /*2450*/  @P3 FFMA.FTZ R148, R148, R5, -R4 ;  /* 0x0000000594943223 */ /* 0x000fe40000010804 */
[----:B------:R-:W-:-:S02]  /*2460*/  FMUL.FTZ R161, R87, R154 ;  /* 0x0000009a57a17220 */ /* 0x000fc40000410000 */
[----:B------:R-:W-:Y:S01]  /*2470*/  @P3 FADD.FTZ R150, R150, R147 ;  /* 0x0000009396963221 */ /* 0x000fe20000010000 */
[----:B------:R-:W0:Y:S01]  /*2480*/  SHFL.UP PT, R4, R148, 0x8, RZ ;  /* 0x0500000094047989 */ /* 0x000e2200000e00ff */
[----:B------:R-:W-:Y:S01]  /*2490*/  @P3 FADD.FTZ R149, R149, R146 ;  /* 0x0000009295953221 */ /* 0x000fe20000010000 */
[----:B------:R-:W-:Y:S01]  /*24a0*/  ISETP.GE.AND P3, PT, R29, 0x8, PT ;  /* 0x000000081d00780c */ /* 0x000fe20003f66270 */
[----:B------:R-:W-:Y:S01]  /*24b0*/  FMUL.FTZ R162, R87, R160 ;  /* 0x000000a057a27220 */ /* 0x000fe20000410000 */
[----:B------:R-:W1:Y:S01]  /*24c0*/  SHFL.UP PT, R6, R150, 0x8, RZ ;  /* 0x0500000096067989 */ /* 0x000e6200000e00ff */
[----:B------:R-:W-:Y:S02]  /*24d0*/  FADD.FTZ R164, R161, R164 ;  /* 0x000000a4a1a47221 */ /* 0x000fe40000010000 */
[----:B------:R-:W-:Y:S01]  /*24e0*/  FMUL.FTZ R147, R136, -R167 ;  /* 0x800000a788937220 */ /* 0x000fe20000410000 */
[----:B------:R-:W2:Y:S01]  /*24f0*/  SHFL.UP PT, R146, R149, 0x8, RZ ;  /* 0x0500000095927989 */ /* 0x000ea200000e00ff */
[----:B------:R-:W-:-:S02]  /*2500*/  FADD.FTZ R171, -R162, R171 ;  /* 0x000000aba2ab7221 */ /* 0x000fc40000010100 */
[-C--:B------:R-:W-:Y:S01]  /*2510*/  FMUL.FTZ R163, R136, -R165.reuse ;  /* 0x800000a588a37220 */ /* 0x080fe20000410000 */
[----:B------:R-:W3:Y:S01]  /*2520*/  SHFL.UP PT, R5, R7, 0x8, RZ ;  /* 0x0500000007057989 */ /* 0x000ee200000e00ff */
[C---:B------:R-:W-:Y:S02]  /*2530*/  FMUL.FTZ R166, R129.reuse, -R164 ;  /* 0x800000a481a67220 */ /* 0x040fe40000410000 */
[C---:B------:R-:W-:Y:S02]  /*2540*/  FFMA.FTZ R147, R134.reuse, R165, -R147 ;  /* 0x000000a586937223 */ /* 0x040fe40000010893 */
[----:B------:R-:W-:Y:S02]  /*2550*/  FMUL.FTZ R173, R129, -R171 ;  /* 0x800000ab81ad7220 */ /* 0x000fe40000410000 */
[----:B------:R-:W-:Y:S02]  /*2560*/  FFMA.FTZ R167, R134, R167, R163 ;  /* 0x000000a786a77223 */ /* 0x000fe400000100a3 */
[----:B------:R-:W-:-:S02]  /*2570*/  FFMA.FTZ R168, R128, R171, R166 ;  /* 0x000000ab80a87223 */ /* 0x000fc400000100a6 */
[----:B------:R-:W-:Y:S02]  /*2580*/  FMUL.FTZ R163, R85, R160 ;  /* 0x000000a055a37220 */ /* 0x000fe40000410000 */
[----:B------:R-:W-:Y:S02]  /*2590*/  FMUL.FTZ R166, R133, -R147 ;  /* 0x8000009385a67220 */ /* 0x000fe40000410000 */
[----:B------:R-:W-:Y:S02]  /*25a0*/  FFMA.FTZ R173, R128, R164, -R173 ;  /* 0x000000a480ad7223 */ /* 0x000fe400000108ad */
[----:B------:R-:W-:Y:S02]  /*25b0*/  FMUL.FTZ R164, R85, R154 ;  /* 0x0000009a55a47220 */ /* 0x000fe40000410000 */
[----:B------:R-:W-:Y:S02]  /*25c0*/  FMUL.FTZ R165, R133, -R167 ;  /* 0x800000a785a57220 */ /* 0x000fe40000410000 */
[----:B------:R-:W-:-:S02]  /*25d0*/  FADD.FTZ R171, -R163, R168 ;  /* 0x000000a8a3ab7221 */ /* 0x000fc40000010100 */
[----:B------:R-:W-:Y:S02]  /*25e0*/  FFMA.FTZ R168, R130, R167, R166 ;  /* 0x000000a782a87223 */ /* 0x000fe400000100a6 */
[----:B------:R-:W-:Y:S02]  /*25f0*/  FADD.FTZ R173, R164, R173 ;  /* 0x000000ada4ad7221 */ /* 0x000fe40000010000 */
[----:B------:R-:W-:Y:S02]  /*2600*/  FFMA.FTZ R165, R130, R147, -R165 ;  /* 0x0000009382a57223 */ /* 0x000fe400000108a5 */
[----:B------:R-:W-:Y:S02]  /*2610*/  FMUL.FTZ R166, R127, -R171 ;  /* 0x800000ab7fa67220 */ /* 0x000fe40000410000 */
[----:B------:R-:W-:Y:S02]  /*2620*/  FMUL.FTZ R147, R129, -R168 ;  /* 0x800000a881937220 */ /* 0x000fe40000410000 */
[----:B------:R-:W-:-:S02]  /*2630*/  FMUL.FTZ R167, R127, -R173 ;  /* 0x800000ad7fa77220 */ /* 0x000fc40000410000 */
[----:B------:R-:W-:Y:S02]  /*2640*/  FFMA.FTZ R175, R126, R173, -R166 ;  /* 0x000000ad7eaf7223 */ /* 0x000fe400000108a6 */
[----:B------:R-:W-:Y:S02]  /*2650*/  FFMA.FTZ R173, R128, R165, -R147 ;  /* 0x000000a580ad7223 */ /* 0x000fe40000010893 */
[----:B0-----:R-:W-:Y:S02]  /*2660*/  FMUL.FTZ R147, R7, R4 ;  /* 0x0000000407937220 */ /* 0x001fe40000410000 */
[----:B------:R-:W-:Y:S02]  /*2670*/  FFMA.FTZ R176, R126, R171, R167 ;  /* 0x000000ab7eb07223 */ /* 0x000fe400000100a7 */
[----:B------:R-:W-:Y:S02]  /*2680*/  FMUL.FTZ R171, R129, -R165 ;  /* 0x800000a581ab7220 */ /* 0x000fe40000410000 */
[----:B-1----:R-:W-:-:S02]  /*2690*/  FMUL.FTZ R167, R7, R6 ;  /* 0x0000000607a77220 */ /* 0x002fc40000410000 */
[CC--:B--2---:R-:W-:Y:S02]  /*26a0*/  FMUL.FTZ R165, R7.reuse, R146.reuse ;  /* 0x0000009207a57220 */ /* 0x0c4fe40000410000 */
[CC--:B---3--:R-:W-:Y:S02]  /*26b0*/  FFMA.FTZ R166, R148.reuse, R5.reuse, R147 ;  /* 0x0000000594a67223 */ /* 0x0c8fe40000010093 */
[C---:B------:R-:W-:Y:S02]  /*26c0*/  FMUL.FTZ R5, R7.reuse, R5 ;  /* 0x0000000507057220 */ /* 0x040fe40000410000 */
[C---:B------:R-:W-:Y:S01]  /*26d0*/  FFMA.FTZ R146, R148.reuse, R146, R167 ;  /* 0x0000009294927223 */ /* 0x040fe200000100a7 */
[----:B------:R-:W-:Y:S01]  /*26e0*/  FSEL R167, R7, R166, !P3 ;  /* 0x000000a607a77208 */ /* 0x000fe20005800000 */
[C---:B------:R-:W-:Y:S02]  /*26f0*/  FFMA.FTZ R165, R148.reuse, R6, -R165 ;  /* 0x0000000694a57223 */ /* 0x040fe400000108a5 */
[----:B------:R-:W-:Y:S01]  /*2700*/  @P3 FFMA.FTZ R148, R148, R4, -R5 ;  /* 0x0000000494943223 */ /* 0x000fe20000010805 */
[----:B------:R-:W-:Y:S01]  /*2710*/  HFMA2.MMA R5, -RZ, RZ, 0, 0 ;  /* 0x00000000ff057435 */ /* 0x000fe200000001ff */
[----:B------:R-:W-:Y:S01]  /*2720*/  FFMA.FTZ R6, R128, R168, R171 ;  /* 0x000000a880067223 */ /* 0x000fe200000100ab */
[----:B------:R-:W-:Y:S01]  /*2730*/  SHFL.UP PT, R147, R167, 0x10, RZ ;  /* 0x06000000a7937989 */ /* 0x000fe200000e00ff */
[----:B------:R-:W-:-:S02]  /*2740*/  @P3 FADD.FTZ R149, R149, R146 ;  /* 0x0000009295953221 */ /* 0x000fc40000010000 */
[----:B------:R-:W-:Y:S01]  /*2750*/  @P3 FADD.FTZ R150, R150, R165 ;  /* 0x000000a596963221 */ /* 0x000fe20000010000 */
[----:B------:R-:W0:Y:S01]  /*2760*/  SHFL.UP PT, R168, R148, 0x10, RZ ;  /* 0x0600000094a87989 */ /* 0x000e2200000e00ff */
[----:B------:R-:W-:Y:S01]  /*2770*/  FMUL.FTZ R4, R127, -R6 ;  /* 0x800000067f047220 */ /* 0x000fe20000410000 */
[----:B------:R-:W-:Y:S01]  /*2780*/  ISETP.GE.AND P3, PT, R29, 0x10, PT ;  /* 0x000000101d00780c */ /* 0x000fe20003f66270 */
[----:B------:R-:W-:Y:S01]  /*2790*/  FMUL.FTZ R165, R83, R160 ;  /* 0x000000a053a57220 */ /* 0x000fe20000410000 */
[----:B------:R-:W1:Y:S01]  /*27a0*/  SHFL.UP PT, R172, R149, 0x10, RZ ;  /* 0x0600000095ac7989 */ /* 0x000e6200000e00ff */
[-C--:B------:R-:W-:Y:S01]  /*27b0*/  FFMA.FTZ R174, R126, R173.reuse, -R4 ;  /* 0x000000ad7eae7223 */ /* 0x080fe20000010804 */
[----:B------:R-:W-:Y:S01]  /*27c0*/  MOV R4, 0x3f800000 ;  /* 0x3f80000000047802 */ /* 0x000fe20000000f00 */
[----:B------:R-:W-:Y:S01]  /*27d0*/  FMUL.FTZ R173, R127, -R173 ;  /* 0x800000ad7fad7220 */ /* 0x000fe20000410000 */
[----:B------:R-:W2:Y:S01]  /*27e0*/  SHFL.UP PT, R171, R150, 0x10, RZ ;  /* 0x0600000096ab7989 */ /* 0x000ea200000e00ff */
[----:B------:R-:W-:-:S02]  /*27f0*/  FMUL.FTZ R166, R83, R154 ;  /* 0x0000009a53a67220 */ /* 0x000fc40000410000 */
[----:B------:R-:W-:Y:S02]  /*2800*/  FADD.FTZ R176, -R165, R176 ;  /* 0x000000b0a5b07221 */ /* 0x000fe40000010100 */
[----:B------:R-:W-:Y:S02]  /*2810*/  FFMA.FTZ R177, R126, R6, R173 ;  /* 0x000000067eb17223 */ /* 0x000fe400000100ad */
[----:B------:R-:W-:Y:S01]  /*2820*/  FADD.FTZ R175, R166, R175 ;  /* 0x000000afa6af7221 */ /* 0x000fe20000010000 */
[----:B------:R-:W-:Y:S01]  /*2830*/  CS2R R6, SRZ ;  /* 0x0000000000067805 */ /* 0x000fe2000001ff00 */
[C---:B------:R-:W-:Y:S02]  /*2840*/  FMUL.FTZ R146, R125.reuse, -R176 ;  /* 0x800000b07d927220 */ /* 0x040fe40000410000 */
[C---:B------:R-:W-:Y:S02]  /*2850*/  FMUL.FTZ R173, R125.reuse, -R177 ;  /* 0x800000b17dad7220 */ /* 0x040fe40000410000 */
[CC--:B------:R-:W-:Y:S01]  /*2860*/  FFMA.FTZ R179, R124.reuse, R175.reuse, -R146 ;  /* 0x000000af7cb37223 */ /* 0x0c0fe20000010892 */
[----:B------:R-:W3:Y:S01]  /*2870*/  @!P0 LDS.128 R4, [UR4+0x1980] ;  /* 0x00198004ff048984 */ /* 0x000ee20008000c00 */
[----:B------:R-:W-:Y:S01]  /*2880*/  FMUL.FTZ R175, R125, -R175 ;  /* 0x800000af7daf7220 */ /* 0x000fe20000410000 */
[----:B------:R-:W-:Y:S01]  /*2890*/  ISETP.NE.AND P0, PT, R169, 0x1f, PT ;  /* 0x0000001fa900780c */ /* 0x000fe20003f05270 */
[----:B------:R-:W-:-:S02]  /*28a0*/  FFMA.FTZ R146, R124, R174, -R173 ;  /* 0x000000ae7c927223 */ /* 0x000fc400000108ad */
[----:B0-----:R-:W-:Y:S02]  /*28b0*/  FMUL.FTZ R173, R167, R168 ;  /* 0x000000a8a7ad7220 */ /* 0x001fe40000410000 */
[----:B------:R-:W-:Y:S02]  /*28c0*/  FFMA.FTZ R180, R124, R176, R175 ;  /* 0x000000b07cb47223 */ /* 0x000fe400000100af */
[----:B------:R-:W-:Y:S02]  /*28d0*/  FMUL.FTZ R178, R125, -R174 ;  /* 0x800000ae7db27220 */ /* 0x000fe40000410000 */
[C---:B-1----:R-:W-:Y:S02]  /*28e0*/  FMUL.FTZ R174, R167.reuse, R172 ;  /* 0x000000aca7ae7220 */ /* 0x042fe40000410000 */
[----:B--2---:R-:W-:Y:S02]  /*28f0*/  FMUL.FTZ R175, R167, R171 ;  /* 0x000000aba7af7220 */ /* 0x004fe40000410000 */
[----:B------:R-:W-:-:S02]  /*2900*/  FFMA.FTZ R176, R148, R147, R173 ;  /* 0x0000009394b07223 */ /* 0x000fc400000100ad */
[C---:B------:R-:W-:Y:S02]  /*2910*/  FMUL.FTZ R173, R167.reuse, R147 ;  /* 0x00000093a7ad7220 */ /* 0x040fe40000410000 */
[C---:B------:R-:W-:Y:S01]  /*2920*/  FFMA.FTZ R171, R148.reuse, R171, -R174 ;  /* 0x000000ab94ab7223 */ /* 0x040fe200000108ae */
[----:B------:R-:W-:Y:S01]  /*2930*/  FSEL R176, R167, R176, !P3 ;  /* 0x000000b0a7b07208 */ /* 0x000fe20005800000 */
[C---:B------:R-:W-:Y:S02]  /*2940*/  FFMA.FTZ R172, R148.reuse, R172, R175 ;  /* 0x000000ac94ac7223 */ /* 0x040fe400000100af */
[----:B------:R-:W-:Y:S02]  /*2950*/  @P3 FFMA.FTZ R148, R148, R168, -R173 ;  /* 0x000000a894943223 */ /* 0x000fe400000108ad */
[C---:B------:R-:W-:Y:S01]  /*2960*/  FMUL.FTZ R168, R81.reuse, R154 ;  /* 0x0000009a51a87220 */ /* 0x040fe20000410000 */
[----:B------:R-:W0:Y:S01]  /*2970*/  SHFL.UP PT, R176, R176, 0x1, RZ ;  /* 0x04200000b0b07989 */ /* 0x000e2200000e00ff */
[----:B------:R-:W-:-:S02]  /*2980*/  FMUL.FTZ R167, R81, R160 ;  /* 0x000000a051a77220 */ /* 0x000fc40000410000 */
[----:B------:R-:W-:Y:S01]  /*2990*/  @P3 FADD.FTZ R150, R150, R171 ;  /* 0x000000ab96963221 */ /* 0x000fe20000010000 */
[----:B------:R-:W1:Y:S01]  /*29a0*/  SHFL.UP PT, R148, R148, 0x1, RZ ;  /* 0x0420000094947989 */ /* 0x000e6200000e00ff */
[----:B------:R-:W-:Y:S01]  /*29b0*/  @P3 FADD.FTZ R149, R149, R172 ;  /* 0x000000ac95953221 */ /* 0x000fe20000010000 */
[----:B------:R-:W-:Y:S01]  /*29c0*/  ISETP.GT.U32.AND P3, PT, R169, 0x1d, PT ;  /* 0x0000001da900780c */ /* 0x000fe20003f64070 */
[----:B------:R-:W-:Y:S01]  /*29d0*/  FFMA.FTZ R147, R124, R177, R178 ;  /* 0x000000b17c937223 */ /* 0x000fe200000100b2 */
[----:B------:R2:W4:Y:S01]  /*29e0*/  SHFL.DOWN PT, R172, R146, 0x1, 0x1f ;  /* 0x08201f0092ac7f89 */ /* 0x00052200000e0000 */
        /* <DEDUP_REMOVED lines=8> */
[C---:B0123--:R-:W-:Y:S02]  /*2a70*/  FMUL.FTZ R171, R147.reuse, R174 ;  /* 0x000000ae93ab7220 */ /* 0x04ffe40000410000 */
[----:B------:R-:W-:-:S02]  /*2a80*/  FMUL.FTZ R173, R147, R180 ;  /* 0x000000b493ad7220 */ /* 0x000fc40000410000 */
[C---:B------:R-:W-:Y:S02]  /*2a90*/  FMUL.FTZ R175, R147.reuse, R178 ;  /* 0x000000b293af7220 */ /* 0x040fe40000410000 */
[-C--:B----4-:R-:W-:Y:S02]  /*2aa0*/  FMUL.FTZ R147, R147, R172.reuse ;  /* 0x000000ac93937220 */ /* 0x090fe40000410000 */
[C---:B------:R-:W-:Y:S02]  /*2ab0*/  FFMA.FTZ R171, R146.reuse, R172, -R171 ;  /* 0x000000ac92ab7223 */ /* 0x040fe400000108ab */
[C---:B------:R-:W-:Y:S02]  /*2ac0*/  FFMA.FTZ R173, R146.reuse, R178, -R173 ;  /* 0x000000b292ad7223 */ /* 0x040fe400000108ad */
[C---:B------:R-:W-:Y:S02]  /*2ad0*/  FFMA.FTZ R175, R146.reuse, R180, R175 ;  /* 0x000000b492af7223 */ /* 0x040fe400000100af */
[----:B------:R-:W-:Y:S01]  /*2ae0*/  FFMA.FTZ R147, R146, R174, R147 ;  /* 0x000000ae92937223 */ /* 0x000fe20000010093 */
[----:B------:R-:W-:Y:S01]  /*2af0*/  MOV R146, R171 ;  /* 0x000000ab00927202 */ /* 0x000fe20000000f00 */
[----:B------:R-:W-:-:S02]  /*2b00*/  FADD.FTZ R154, R154, R173 ;  /* 0x000000ad9a9a7221 */ /* 0x000fc40000010000 */
[----:B------:R-:W-:Y:S02]  /*2b10*/  FADD.FTZ R160, R160, R175 ;  /* 0x000000afa0a07221 */ /* 0x000fe40000010000 */
.L_x_11077:
[----:B-123--:R-:W-:Y:S05]  /*2b20*/  BSYNC B0 ;  /* 0x0000000000007941 */ /* 0x00efea0003800000 */
.L_x_11076:
[----:B----4-:R1:W2:Y:S01]  /*2b30*/  SHFL.DOWN PT, R172, R146, 0x2, 0x1f ;  /* 0x08401f0092ac7f89 */ /* 0x0102a200000e0000 */
[----:B------:R-:W-:Y:S03]  /*2b40*/  BSSY B0, `(.L_x_11078) ;  /* 0x0000010000007945 */ /* 0x000fe60003800000 */
[----:B0-----:R1:W0:Y:S04]  /*2b50*/  SHFL.DOWN PT, R174, R147, 0x2, 0x1f ;  /* 0x08401f0093ae7f89 */ /* 0x00122800000e0000 */
[----:B------:R1:W3:Y:S04]  /*2b60*/  SHFL.DOWN PT, R178, R154, 0x2, 0x1f ;  /* 0x08401f009ab27f89 */ /* 0x0002e800000e0000 */
[----:B------:R1:W4:Y:S01]  /*2b70*/  SHFL.DOWN PT, R180, R160, 0x2, 0x1f ;  /* 0x08401f00a0b47f89 */ /* 0x00032200000e0000 */
[----:B------:R-:W-:Y:S05]  /*2b80*/  @P3 BRA `(.L_x_11079) ;  /* 0x000000b000003947 */ /* 0x000fea0003800000 */
[C---:B0-----:R-:W-:Y:S02]  /*2b90*/  FMUL.FTZ R171, R147.reuse, R174 ;  /* 0x000000ae93ab7220 */ /* 0x041fe40000410000 */
[----:B----4-:R-:W-:-:S02]  /*2ba0*/  FMUL.FTZ R173, R147, R180 ;  /* 0x000000b493ad7220 */ /* 0x010fc40000410000 */
[C---:B---3--:R-:W-:Y:S02]  /*2bb0*/  FMUL.FTZ R175, R147.reuse, R178 ;  /* 0x000000b293af7220 */ /* 0x048fe40000410000 */
        /* <DEDUP_REMOVED lines=8> */
.L_x_11079:
[----:B------:R-:W-:Y:S05]  /*2c40*/  BSYNC B0 ;  /* 0x0000000000007941 */ /* 0x000fea0003800000 */
.L_x_11078:
[----:B--2---:R2:W1:Y:S01]  /*2c50*/  SHFL.DOWN PT, R172, R146, 0x4, 0x1f ;  /* 0x08801f0092ac7f89 */ /* 0x00446200000e0000 */
[----:B------:R-:W-:Y:S03]  /*2c60*/  BSSY B0, `(.L_x_11080) ;  /* 0x0000010000007945 */ /* 0x000fe60003800000 */
[----:B0-----:R2:W0:Y:S04]  /*2c70*/  SHFL.DOWN PT, R174, R147, 0x4, 0x1f ;  /* 0x08801f0093ae7f89 */ /* 0x00142800000e0000 */
[----:B---3--:R2:W3:Y:S04]  /*2c80*/  SHFL.DOWN PT, R178, R154, 0x4, 0x1f ;  /* 0x08801f009ab27f89 */ /* 0x0084e800000e0000 */
[----:B----4-:R2:W4:Y:S01]  /*2c90*/  SHFL.DOWN PT, R180, R160, 0x4, 0x1f ;  /* 0x08801f00a0b47f89 */ /* 0x01052200000e0000 */
        /* <DEDUP_REMOVED lines=12> */
.L_x_11081:
[----:B------:R-:W-:Y:S05]  /*2d60*/  BSYNC B0 ;  /* 0x0000000000007941 */ /* 0x000fea0003800000 */
.L_x_11080:
[----:B-1----:R1:W2:Y:S01]  /*2d70*/  SHFL.DOWN PT, R172, R146, 0x8, 0x1f ;  /* 0x09001f0092ac7f89 */ /* 0x0022a200000e0000 */
        /* <DEDUP_REMOVED lines=16> */
.L_x_11083:
[----:B------:R-:W-:Y:S05]  /*2e80*/  BSYNC B0 ;  /* 0x0000000000007941 */ /* 0x000fea0003800000 */
.L_x_11082:
        /* <DEDUP_REMOVED lines=17> */
.L_x_11085:
[----:B------:R-:W-:Y:S05]  /*2fa0*/  BSYNC B0 ;  /* 0x0000000000007941 */ /* 0x000fea0003800000 */
.L_x_11084:
[----:B------:R-:W-:Y:S01]  /*2fb0*/  SHFL.DOWN PT, R171, R147, 0x1, 0x1f ;  /* 0x08201f0093ab7f89 */ /* 0x000fe200000e0000 */
[----:B------:R-:W-:Y:S01]  /*2fc0*/  ISETP.GT.AND P0, PT, R29, 0x1e, PT ;  /* 0x0000001e1d00780c */ /* 0x000fe20003f04270 */
[----:B------:R-:W-:Y:S02]  /*2fd0*/  BSSY B0, `(.L_x_11086) ;  /* 0x000015f000007945 */ /* 0x000fe40003800000 */
[----:B0-----:R-:W0:Y:S04]  /*2fe0*/  SHFL.IDX PT, R174, R7, RZ, 0x1f ;  /* 0x00001fff07ae7589 */ /* 0x001e2800000e0000 */
[----:B------:R-:W5:Y:S04]  /*2ff0*/  SHFL.IDX PT, R173, R6, RZ, 0x1f ;  /* 0x00001fff06ad7589 */ /* 0x000f6800000e0000 */
[----:B------:R-:W2:Y:S04]  /*3000*/  SHFL.DOWN PT, R175, R146, 0x1, 0x1f ;  /* 0x08201f0092af7f89 */ /* 0x000ea800000e0000 */
[----:B------:R-:W4:Y:S04]  /*3010*/  SHFL.DOWN PT, R177, R154, 0x1, 0x1f ;  /* 0x08201f009ab17f89 */ /* 0x000f2800000e0000 */
[----:B---3--:R-:W3:Y:S04]  /*3020*/  SHFL.DOWN PT, R178, R160, 0x1, 0x1f ;  /* 0x08201f00a0b27f89 */ /* 0x008ee800000e0000 */
[----:B-12---:R-:W1:Y:S01]  /*3030*/  SHFL.IDX PT, R147, R147, RZ, 0x1f ;  /* 0x00001fff93937589 */ /* 0x006e6200000e0000 */
[----:B0-----:R-:W-:-:S03]  /*3040*/  @P2 FMUL.FTZ R172, R171, R174 ;  /* 0x000000aeabac2220 */ /* 0x001fc60000410000 */
[----:B------:R-:W0:Y:S01]  /*3050*/  SHFL.IDX PT, R146, R146, RZ, 0x1f ;  /* 0x00001fff92927589 */ /* 0x000e2200000e0000 */
[----:B-----5:R-:W-:-:S03]  /*3060*/  @P2 FMUL.FTZ R171, R171, R173 ;  /* 0x000000adabab2220 */ /* 0x020fc60000410000 */
[----:B------:R-:W-:Y:S01]  /*3070*/  SHFL.IDX PT, R160, R160, RZ, 0x1f ;  /* 0x00001fffa0a07589 */ /* 0x000fe200000e0000 */
[----:B------:R-:W-:-:S03]  /*3080*/  @P2 FFMA.FTZ R172, R175, R173, -R172 ;  /* 0x000000adafac2223 */ /* 0x000fc600000108ac */
[----:B------:R-:W-:Y:S01]  /*3090*/  SHFL.IDX PT, R154, R154, RZ, 0x1f ;  /* 0x00001fff9a9a7589 */ /* 0x000fe200000e0000 */
[----:B------:R-:W-:Y:S02]  /*30a0*/  @P2 FFMA.FTZ R171, R175, R174, R171 ;  /* 0x000000aeafab2223 */ /* 0x000fe400000100ab */
[----:B----4-:R-:W-:Y:S02]  /*30b0*/  @P2 FADD.FTZ R173, R177, R172 ;  /* 0x000000acb1ad2221 */ /* 0x010fe40000010000 */
[----:B------:R-:W-:Y:S02]  /*30c0*/  FMUL.FTZ R172, R176, R8 ;  /* 0x00000008b0ac7220 */ /* 0x000fe40000410000 */
[----:B---3--:R-:W-:Y:S01]  /*30d0*/  @P2 FADD.FTZ R174, R178, R171 ;  /* 0x000000abb2ae2221 */ /* 0x008fe20000010000 */
[----:B------:R-:W-:Y:S01]  /*30e0*/  ISETP.NE.AND P2, PT, R28, RZ, PT ;  /* 0x000000ff1c00720c */ /* 0x000fe20003f45270 */
[----:B------:R-:W-:Y:S02]  /*30f0*/  FMUL.FTZ R175, R173, -R19 ;  /* 0x80000013adaf7220 */ /* 0x000fe40000410000 */
[----:B------:R-:W-:-:S02]  /*3100*/  FMUL.FTZ R171, R176, R9 ;  /* 0x00000009b0ab7220 */ /* 0x000fc40000410000 */
[----:B------:R-:W-:Y:S02]  /*3110*/  FMUL.FTZ R19, R174, -R19 ;  /* 0x80000013ae137220 */ /* 0x000fe40000410000 */
[----:B------:R-:W-:Y:S02]  /*3120*/  FFMA.FTZ R172, R148, R9, R172 ;  /* 0x0000000994ac7223 */ /* 0x000fe400000100ac */
[----:B------:R-:W-:Y:S02]  /*3130*/  FFMA.FTZ R175, R174, R18, R175 ;  /* 0x00000012aeaf7223 */ /* 0x000fe400000100af */
[----:B------:R-:W-:Y:S02]  /*3140*/  FFMA.FTZ R171, R148, R8, -R171 ;  /* 0x0000000894ab7223 */ /* 0x000fe400000108ab */
[----:B------:R-:W-:Y:S02]  /*3150*/  FFMA.FTZ R173, R173, R18, -R19 ;  /* 0x00000012adad7223 */ /* 0x000fe40000010813 */
[----:B------:R-:W-:-:S02]  /*3160*/  @P1 FADD.FTZ R9, R149, R172 ;  /* 0x000000ac95091221 */ /* 0x000fc40000010000 */
[----:B------:R-:W-:Y:S02]  /*3170*/  FADD.FTZ R158, -R158, R175 ;  /* 0x000000af9e9e7221 */ /* 0x000fe40000010100 */
[----:B------:R-:W-:Y:S01]  /*3180*/  @P1 FADD.FTZ R8, R150, R171 ;  /* 0x000000ab96081221 */ /* 0x000fe20000010000 */
[----:B------:R-:W-:Y:S01]  /*3190*/  ISETP.NE.AND P1, PT, R29, RZ, PT ;  /* 0x000000ff1d00720c */ /* 0x000fe20003f25270 */
[----:B------:R-:W-:Y:S02]  /*31a0*/  FADD.FTZ R156, R156, R173 ;  /* 0x000000ad9c9c7221 */ /* 0x000fe40000010000 */
[----:B------:R-:W-:Y:S02]  /*31b0*/  FMUL.FTZ R19, R11, R9 ;  /* 0x000000090b137220 */ /* 0x000fe40000410000 */
[----:B------:R-:W-:Y:S02]  /*31c0*/  FMUL.FTZ R18, R141, -R158 ;  /* 0x8000009e8d127220 */ /* 0x000fe40000410000 */
[----:B------:R-:W-:-:S02]  /*31d0*/  FMUL.FTZ R11, R11, R8 ;  /* 0x000000080b0b7220 */ /* 0x000fc40000410000 */
[----:B------:R-:W-:Y:S02]  /*31e0*/  FMUL.FTZ R148, R141, -R156 ;  /* 0x8000009c8d947220 */ /* 0x000fe40000410000 */
[C---:B------:R-:W-:Y:S02]  /*31f0*/  FFMA.FTZ R8, R10.reuse, R8, -R19 ;  /* 0x000000080a087223 */ /* 0x040fe40000010813 */
[C---:B------:R-:W-:Y:S02]  /*3200*/  FFMA.FTZ R19, R139.reuse, R156, -R18 ;  /* 0x0000009c8b137223 */ /* 0x040fe40000010812 */
[----:B------:R-:W-:Y:S02]  /*3210*/  FFMA.FTZ R11, R10, R9, R11 ;  /* 0x000000090a0b7223 */ /* 0x000fe4000001000b */
[----:B------:R-:W-:Y:S02]  /*3220*/  FFMA.FTZ R148, R139, R158, R148 ;  /* 0x0000009e8b947223 */ /* 0x000fe40000010094 */
[----:B------:R-:W-:-:S02]  /*3230*/  FADD.FTZ R172, R131, R8 ;  /* 0x0000000883ac7221 */ /* 0x000fc40000010000 */
[----:B------:R-:W-:Y:S02]  /*3240*/  FADD.FTZ R152, R152, R19 ;  /* 0x0000001398987221 */ /* 0x000fe40000010000 */
[----:B------:R-:W-:Y:S02]  /*3250*/  FADD.FTZ R18, RZ, R11 ;  /* 0x0000000bff127221 */ /* 0x000fe40000010000 */
[----:B------:R-:W-:Y:S02]  /*3260*/  FADD.FTZ R148, -R151, R148 ;  /* 0x0000009497947221 */ /* 0x000fe40000010100 */
[----:B------:R-:W-:Y:S02]  /*3270*/  FMUL.FTZ R11, R125, R172 ;  /* 0x000000ac7d0b7220 */ /* 0x000fe40000410000 */
[----:B------:R-:W-:Y:S02]  /*3280*/  FMUL.FTZ R10, R137, -R152 ;  /* 0x80000098890a7220 */ /* 0x000fe40000410000 */
[----:B------:R-:W-:-:S02]  /*3290*/  FMUL.FTZ R9, R125, R18 ;  /* 0x000000127d097220 */ /* 0x000fc40000410000 */
[----:B------:R-:W-:Y:S02]  /*32a0*/  FMUL.FTZ R8, R137, -R148 ;  /* 0x8000009489087220 */ /* 0x000fe40000410000 */
[C---:B------:R-:W-:Y:S02]  /*32b0*/  FFMA.FTZ R11, R124.reuse, R18, R11 ;  /* 0x000000127c0b7223 */ /* 0x040fe4000001000b */
[C---:B------:R-:W-:Y:S02]  /*32c0*/  FFMA.FTZ R10, R135.reuse, R148, R10 ;  /* 0x00000094870a7223 */ /* 0x040fe4000001000a */
[----:B------:R-:W-:Y:S02]  /*32d0*/  FFMA.FTZ R9, R124, R172, -R9 ;  /* 0x000000ac7c097223 */ /* 0x000fe40000010809 */
[----:B------:R-:W-:Y:S02]  /*32e0*/  FFMA.FTZ R8, R135, R152, -R8 ;  /* 0x0000009887087223 */ /* 0x000fe40000010808 */
[----:B------:R-:W-:-:S02]  /*32f0*/  FADD.FTZ R150, RZ, R11 ;  /* 0x0000000bff967221 */ /* 0x000fc40000010000 */
[----:B------:R-:W-:Y:S02]  /*3300*/  FADD.FTZ R155, -R155, R10 ;  /* 0x0000000a9b9b7221 */ /* 0x000fe40000010100 */
[----:B------:R-:W-:Y:S02]  /*3310*/  FADD.FTZ R174, R132, R9 ;  /* 0x0000000984ae7221 */ /* 0x000fe40000010000 */
[----:B------:R-:W-:Y:S02]  /*3320*/  FADD.FTZ R153, R153, R8 ;  /* 0x0000000899997221 */ /* 0x000fe40000010000 */
[C---:B------:R-:W-:Y:S02]  /*3330*/  FMUL.FTZ R9, R127.reuse, R150 ;  /* 0x000000967f097220 */ /* 0x040fe40000410000 */
[----:B------:R-:W-:Y:S02]  /*3340*/  FMUL.FTZ R8, R136, -R155 ;  /* 0x8000009b88087220 */ /* 0x000fe40000410000 */
[----:B------:R-:W-:-:S02]  /*3350*/  FMUL.FTZ R11, R127, R174 ;  /* 0x000000ae7f0b7220 */ /* 0x000fc40000410000 */
[-C--:B------:R-:W-:Y:S02]  /*3360*/  FMUL.FTZ R10, R136, -R153.reuse ;  /* 0x80000099880a7220 */ /* 0x080fe40000410000 */
[----:B------:R-:W-:Y:S02]  /*3370*/  FFMA.FTZ R9, R126, R174, -R9 ;  /* 0x000000ae7e097223 */ /* 0x000fe40000010809 */
[----:B------:R-:W-:Y:S02]  /*3380*/  FFMA.FTZ R8, R134, R153, -R8 ;  /* 0x0000009986087223 */ /* 0x000fe40000010808 */
        /* <DEDUP_REMOVED lines=9> */
[-C--:B------:R-:W-:Y:S02]  /*3420*/  FMUL.FTZ R8, R133, -R157.reuse ;  /* 0x8000009d85087220 */ /* 0x080fe40000410000 */
[----:B------:R-:W-:Y:S02]  /*3430*/  FFMA.FTZ R11, R128, R132, R11 ;  /* 0x00000084800b7223 */ /* 0x000fe4000001000b */
[----:B------:R-:W-:Y:S02]  /*3440*/  FFMA.FTZ R19, R130, R157, R10 ;  /* 0x0000009d82137223 */ /* 0x000fe4000001000a */
[----:B------:R-:W-:Y:S02]  /*3450*/  FFMA.FTZ R9, R128, R176, -R9 ;  /* 0x000000b080097223 */ /* 0x000fe40000010809 */
[----:B------:R-:W-:Y:S02]  /*3460*/  FFMA.FTZ R8, R130, R159, -R8 ;  /* 0x0000009f82087223 */ /* 0x000fe40000010808 */
[----:B------:R-:W-:-:S02]  /*3470*/  FADD.FTZ R138, RZ, R11 ;  /* 0x0000000bff8a7221 */ /* 0x000fc40000010000 */
[----:B------:R-:W-:Y:S02]  /*3480*/  FADD.FTZ R162, -R162, R19 ;  /* 0x00000013a2a27221 */ /* 0x000fe40000010100 */
[----:B------:R-:W-:Y:S02]  /*3490*/  FADD.FTZ R178, R140, R9 ;  /* 0x000000098cb27221 */ /* 0x000fe40000010000 */
[----:B------:R-:W-:Y:S02]  /*34a0*/  FADD.FTZ R161, R161, R8 ;  /* 0x00000008a1a17221 */ /* 0x000fe40000010000 */
[----:B------:R-:W-:Y:S02]  /*34b0*/  FMUL.FTZ R9, R133, R138 ;  /* 0x0000008a85097220 */ /* 0x000fe40000410000 */
        /* <DEDUP_REMOVED lines=11> */
[C---:B------:R-:W-:Y:S02]  /*3570*/  FMUL.FTZ R8, R136.reuse, R149 ;  /* 0x0000009588087220 */ /* 0x040fe40000410000 */
[----:B------:R-:W-:Y:S02]  /*3580*/  FMUL.FTZ R10, R127, -R164 ;  /* 0x800000a47f0a7220 */ /* 0x000fe40000410000 */
[----:B------:R-:W-:-:S02]  /*3590*/  FMUL.FTZ R9, R136, R19 ;  /* 0x0000001388097220 */ /* 0x000fc40000410000 */
[----:B------:R-:W-:Y:S02]  /*35a0*/  FMUL.FTZ R127, R127, -R163 ;  /* 0x800000a37f7f7220 */ /* 0x000fe40000410000 */
        /* <DEDUP_REMOVED lines=12> */
[C---:B------:R-:W-:Y:S02]  /*3670*/  FFMA.FTZ R9, R124.reuse, R166, -R9 ;  /* 0x000000a67c097223 */ /* 0x040fe40000010809 */
[C---:B------:R-:W-:Y:S02]  /*3680*/  FFMA.FTZ R134, R135.reuse, R130, R137 ;  /* 0x0000008287867223 */ /* 0x040fe40000010089 */
[----:B------:R-:W-:Y:S02]  /*3690*/  FFMA.FTZ R124, R124, R126, R125 ;  /* 0x0000007e7c7c7223 */ /* 0x000fe4000001007d */
[----:B------:R-:W-:Y:S02]  /*36a0*/  FFMA.FTZ R8, R135, R180, -R8 ;  /* 0x000000b487087223 */ /* 0x000fe40000010808 */
[----:B------:R-:W-:-:S02]  /*36b0*/  FADD.FTZ R168, R168, R9 ;  /* 0x00000009a8a87221 */ /* 0x000fc40000010000 */
[----:B------:R-:W-:Y:S02]  /*36c0*/  FADD.FTZ R134, RZ, R134 ;  /* 0x00000086ff867221 */ /* 0x000fe40000010000 */
[----:B------:R-:W-:Y:S02]  /*36d0*/  FADD.FTZ R167, -R167, R124 ;  /* 0x0000007ca7a77221 */ /* 0x000fe40000010100 */
[----:B------:R-:W-:Y:S02]  /*36e0*/  FADD.FTZ R182, R145, R8 ;  /* 0x0000000891b67221 */ /* 0x000fe40000010000 */
[----:B------:R-:W-:Y:S02]  /*36f0*/  FFMA.FTZ R10, R81, R172, RZ ;  /* 0x000000ac510a7223 */ /* 0x000fe400000100ff */
[----:B------:R-:W-:Y:S02]  /*3700*/  FMUL.FTZ R8, R141, R134 ;  /* 0x000000868d087220 */ /* 0x000fe40000410000 */
[----:B------:R-:W-:-:S02]  /*3710*/  FMUL.FTZ R125, R168, R116 ;  /* 0x00000074a87d7220 */ /* 0x000fc40000410000 */
[----:B------:R-:W-:Y:S02]  /*3720*/  FMUL.FTZ R11, R167, R116 ;  /* 0x00000074a70b7220 */ /* 0x000fe40000410000 */
[----:B------:R-:W-:Y:S02]  /*3730*/  FFMA.FTZ R136, R83, R174, R10 ;  /* 0x000000ae53887223 */ /* 0x000fe4000001000a */
[----:B------:R-:W-:Y:S02]  /*3740*/  FFMA.FTZ R124, R57, -R116, R172 ;  /* 0x80000074397c7223 */ /* 0x000fe400000100ac */
[-C--:B------:R-:W-:Y:S02]  /*3750*/  FFMA.FTZ R128, R58, -R117.reuse, R174 ;  /* 0x800000753a807223 */ /* 0x080fe400000100ae */
[----:B------:R-:W-:Y:S02]  /*3760*/  FFMA.FTZ R9, R139, R182, -R8 ;  /* 0x000000b68b097223 */ /* 0x000fe40000010808 */
[----:B------:R-:W-:-:S02]  /*3770*/  FMUL.FTZ R127, R166, R117 ;  /* 0x00000075a67f7220 */ /* 0x000fc40000410000 */
[----:B------:R-:W-:Y:S02]  /*3780*/  FMUL.FTZ R10, R18, R125 ;  /* 0x0000007d120a7220 */ /* 0x000fe40000410000 */
[----:B------:R-:W-:Y:S02]  /*3790*/  FMUL.FTZ R117, R126, R117 ;  /* 0x000000757e757220 */ /* 0x000fe40000410000 */
[-C--:B------:R-:W-:Y:S02]  /*37a0*/  FMUL.FTZ R8, R18, R11.reuse ;  /* 0x0000000b12087220 */ /* 0x080fe40000410000 */
[----:B------:R-:W-:Y:S02]  /*37b0*/  FFMA.FTZ R10, R124, R11, -R10 ;  /* 0x0000000b7c0a7223 */ /* 0x000fe4000001080a */
[----:B------:R-:W-:Y:S02]  /*37c0*/  FMUL.FTZ R11, R150, R117 ;  /* 0x00000075960b7220 */ /* 0x000fe40000410000 */
[----:B------:R-:W-:-:S02]  /*37d0*/  FFMA.FTZ R8, R125, R124, R8 ;  /* 0x0000007c7d087223 */ /* 0x000fc40000010008 */
[----:B------:R-:W-:Y:S02]  /*37e0*/  FMUL.FTZ R116, R150, R127 ;  /* 0x0000007f96747220 */ /* 0x000fe40000410000 */
[----:B------:R-:W-:Y:S02]  /*37f0*/  FFMA.FTZ R11, R127, R128, R11 ;  /* 0x000000807f0b7223 */ /* 0x000fe4000001000b */
[----:B------:R-:W-:Y:S02]  /*3800*/  FADD.FTZ R8, RZ, R8 ;  /* 0x00000008ff087221 */ /* 0x000fe40000010000 */
[----:B------:R-:W-:Y:S02]  /*3810*/  FFMA.FTZ R129, R128, R117, -R116 ;  /* 0x0000007580817223 */ /* 0x000fe40000010874 */
[-C--:B------:R-:W-:Y:S02]  /*3820*/  FMUL.FTZ R117, R164, R118.reuse ;  /* 0x00000076a4757220 */ /* 0x080fe40000410000 */
[----:B------:R-:W-:-:S02]  /*3830*/  FFMA.FTZ R116, R59, -R118, R176 ;  /* 0x800000763b747223 */ /* 0x000fc400000100b0 */
[----:B------:R-:W-:Y:S02]  /*3840*/  FMUL.FTZ R131, R163, R118 ;  /* 0x00000076a3837220 */ /* 0x000fe40000410000 */
[----:B------:R-:W-:Y:S02]  /*3850*/  FADD.FTZ R8, R8, R11 ;  /* 0x0000000b08087221 */ /* 0x000fe40000010000 */
[-C--:B------:R-:W-:Y:S02]  /*3860*/  FFMA.FTZ R118, R60, -R119.reuse, R178 ;  /* 0x800000773c767223 */ /* 0x080fe400000100b2 */
[----:B------:R-:W-:Y:S02]  /*3870*/  FMUL.FTZ R11, R162, R119 ;  /* 0x00000077a20b7220 */ /* 0x000fe40000410000 */
[----:B------:R-:W-:Y:S02]  /*3880*/  FADD.FTZ R10, RZ, R10 ;  /* 0x0000000aff0a7221 */ /* 0x000fe40000010000 */
[----:B------:R-:W-:-:S02]  /*3890*/  FMUL.FTZ R133, R132, R117 ;  /* 0x0000007584857220 */ /* 0x000fc40000410000 */
[----:B------:R-:W-:Y:S02]  /*38a0*/  FMUL.FTZ R119, R161, R119 ;  /* 0x00000077a1777220 */ /* 0x000fe40000410000 */
[----:B------:R-:W-:Y:S02]  /*38b0*/  FFMA.FTZ R136, R85, R176, R136 ;  /* 0x000000b055887223 */ /* 0x000fe40000010088 */
[----:B------:R-:W-:Y:S02]  /*38c0*/  FADD.FTZ R10, R10, R129 ;  /* 0x000000810a0a7221 */ /* 0x000fe40000010000 */
[----:B------:R-:W-:Y:S02]  /*38d0*/  FFMA.FTZ R133, R116, R131, -R133 ;  /* 0x0000008374857223 */ /* 0x000fe40000010885 */
[----:B------:R-:W-:Y:S02]  /*38e0*/  FMUL.FTZ R129, R138, R119 ;  /* 0x000000778a817220 */ /* 0x000fe40000410000 */
[----:B------:R-:W-:-:S02]  /*38f0*/  FFMA.FTZ R140, R87, R178, R136 ;  /* 0x000000b2578c7223 */ /* 0x000fc40000010088 */
[----:B------:R-:W-:Y:S02]  /*3900*/  FMUL.FTZ R131, R132, R131 ;  /* 0x0000008384837220 */ /* 0x000fe40000410000 */
[----:B------:R-:W-:Y:S02]  /*3910*/  FMUL.FTZ R136, R159, R120 ;  /* 0x000000789f887220 */ /* 0x000fe40000410000 */
[-C--:B------:R-:W-:Y:S02]  /*3920*/  FMUL.FTZ R135, R138, R11.reuse ;  /* 0x0000000b8a877220 */ /* 0x080fe40000410000 */
[----:B------:R-:W-:Y:S02]  /*3930*/  FFMA.FTZ R11, R118, R11, -R129 ;  /* 0x0000000b760b7223 */ /* 0x000fe40000010881 */
[----:B------:R-:W-:Y:S02]  /*3940*/  FFMA.FTZ R131, R117, R116, R131 ;  /* 0x0000007475837223 */ /* 0x000fe40000010083 */
[----:B------:R-:W-:-:S02]  /*3950*/  FADD.FTZ R144, R144, R9 ;  /* 0x0000000990907221 */ /* 0x000fc40000010000 */
[----:B------:R-:W-:Y:S02]  /*3960*/  FADD.FTZ R10, R10, R133 ;  /* 0x000000850a0a7221 */ /* 0x000fe40000010000 */
[-C--:B------:R-:W-:Y:S02]  /*3970*/  FFMA.FTZ R129, R61, -R120.reuse, R149 ;  /* 0x800000783d817223 */ /* 0x080fe40000010095 */
[----:B------:R-:W-:Y:S02]  /*3980*/  FMUL.FTZ R120, R157, R120 ;  /* 0x000000789d787220 */ /* 0x000fe40000410000 */
[----:B------:R-:W-:Y:S02]  /*3990*/  FMUL.FTZ R9, R19, R136 ;  /* 0x0000008813097220 */ /* 0x000fe40000410000 */
[----:B------:R-:W-:Y:S02]  /*39a0*/  FADD.FTZ R8, R8, R131 ;  /* 0x0000008308087221 */ /* 0x000fe40000010000 */
[----:B------:R-:W-:-:S02]  /*39b0*/  FFMA.FTZ R135, R119, R118, R135 ;  /* 0x0000007677877223 */ /* 0x000fc40000010087 */
[----:B------:R-:W-:Y:S02]  /*39c0*/  FADD.FTZ R10, R10, R11 ;  /* 0x0000000b0a0a7221 */ /* 0x000fe40000010000 */
[----:B------:R-:W-:Y:S02]  /*39d0*/  FFMA.FTZ R140, R89, R149, R140 ;  /* 0x00000095598c7223 */ /* 0x000fe4000001008c */
[-C--:B------:R-:W-:Y:S02]  /*39e0*/  FFMA.FTZ R11, R129, R120.reuse, -R9 ;  /* 0x00000078810b7223 */ /* 0x080fe40000010809 */
[----:B------:R-:W-:Y:S02]  /*39f0*/  FMUL.FTZ R9, R19, R120 ;  /* 0x0000007813097220 */ /* 0x000fe40000410000 */
[-C--:B------:R-:W-:Y:S02]  /*3a00*/  FMUL.FTZ R133, R155, R121.reuse ;  /* 0x000000799b857220 */ /* 0x080fe40000410000 */
[----:B------:R-:W-:-:S02]  /*3a10*/  FMUL.FTZ R131, R153, R121 ;  /* 0x0000007999837220 */ /* 0x000fc40000410000 */
[----:B------:R-:W-:Y:S02]  /*3a20*/  FADD.FTZ R135, R8, R135 ;  /* 0x0000008708877221 */ /* 0x000fe40000010000 */
[----:B------:R-:W-:Y:S02]  /*3a30*/  FFMA.FTZ R8, R81, -R18, RZ ;  /* 0x8000001251087223 */ /* 0x000fe400000100ff */
[----:B------:R-:W-:Y:S02]  /*3a40*/  FFMA.FTZ R142, R91, R180, R140 ;  /* 0x000000b45b8e7223 */ /* 0x000fe4000001008c */
[----:B------:R-:W-:Y:S02]  /*3a50*/  FFMA.FTZ R120, R62, -R121, R180 ;  /* 0x800000793e787223 */ /* 0x000fe400000100b4 */
[----:B------:R-:W-:Y:S02]  /*3a60*/  FFMA.FTZ R140, R136, R129, R9 ;  /* 0x00000081888c7223 */ /* 0x000fe40000010009 */
[----:B------:R-:W-:-:S02]  /*3a70*/  FMUL.FTZ R9, R130, R133 ;  /* 0x0000008582097220 */ /* 0x000fc40000410000 */
[----:B------:R-:W-:Y:S02]  /*3a80*/  FMUL.FTZ R121, R130, R131 ;  /* 0x0000008382797220 */ /* 0x000fe40000410000 */
[----:B------:R-:W-:Y:S02]  /*3a90*/  FMUL.FTZ R141, R141, R182 ;  /* 0x000000b68d8d7220 */ /* 0x000fe40000410000 */
[----:B------:R-:W-:Y:S02]  /*3aa0*/  FFMA.FTZ R8, R83, -R150, R8 ;  /* 0x8000009653087223 */ /* 0x000fe40000010008 */
[----:B------:R-:W-:Y:S02]  /*3ab0*/  FADD.FTZ R135, R135, R140 ;  /* 0x0000008c87877221 */ /* 0x000fe40000010000 */
[----:B------:R-:W-:Y:S02]  /*3ac0*/  FFMA.FTZ R140, R131, R120, R9 ;  /* 0x00000078838c7223 */ /* 0x000fe40000010009 */
[----:B------:R-:W-:-:S02]  /*3ad0*/  FFMA.FTZ R121, R120, R133, -R121 ;  /* 0x0000008578797223 */ /* 0x000fc40000010879 */
[----:B------:R-:W-:Y:S02]  /*3ae0*/  FFMA.FTZ R141, R139, R134, R141 ;  /* 0x000000868b8d7223 */ /* 0x000fe4000001008d */
[----:B------:R-:W-:Y:S02]  /*3af0*/  FMUL.FTZ R133, R152, R122 ;  /* 0x0000007a98857220 */ /* 0x000fe40000410000 */
[----:B------:R-:W-:Y:S02]  /*3b00*/  FFMA.FTZ R8, R85, -R132, R8 ;  /* 0x8000008455087223 */ /* 0x000fe40000010008 */
[----:B------:R-:W-:Y:S02]  /*3b10*/  FFMA.FTZ R142, R93, R182, R142 ;  /* 0x000000b65d8e7223 */ /* 0x000fe4000001008e */
[----:B------:R-:W-:Y:S02]  /*3b20*/  FADD.FTZ R135, R135, R140 ;  /* 0x0000008c87877221 */ /* 0x000fe40000010000 */
[----:B------:R-:W-:-:S02]  /*3b30*/  FFMA.FTZ R137, R63, -R122, R182 ;  /* 0x8000007a3f897223 */ /* 0x000fc400000100b6 */
[----:B------:R-:W-:Y:S02]  /*3b40*/  FADD.FTZ R140, RZ, R141 ;  /* 0x0000008dff8c7221 */ /* 0x000fe40000010000 */
[----:B------:R-:W-:Y:S02]  /*3b50*/  FMUL.FTZ R122, R148, R122 ;  /* 0x0000007a947a7220 */ /* 0x000fe40000410000 */
[----:B------:R-:W-:Y:S02]  /*3b60*/  FMUL.FTZ R9, R134, R133 ;  /* 0x0000008586097220 */ /* 0x000fe40000410000 */
[----:B------:R-:W-:Y:S02]  /*3b70*/  FMUL.FTZ R139, R156, R123 ;  /* 0x0000007b9c8b7220 */ /* 0x000fe40000410000 */
[----:B------:R-:W-:Y:S02]  /*3b80*/  FFMA.FTZ R8, R87, -R138, R8 ;  /* 0x8000008a57087223 */ /* 0x000fe40000010008 */
[----:B------:R-:W-:-:S02]  /*3b90*/  FFMA.FTZ R142, R95, R144, R142 ;  /* 0x000000905f8e7223 */ /* 0x000fc4000001008e */
[----:B------:R-:W-:Y:S02]  /*3ba0*/  FADD.FTZ R10, R10, R11 ;  /* 0x0000000b0a0a7221 */ /* 0x000fe40000010000 */
[-C--:B------:R-:W-:Y:S02]  /*3bb0*/  FFMA.FTZ R144, R64, -R123.reuse, R144 ;  /* 0x8000007b40907223 */ /* 0x080fe40000010090 */
[----:B------:R-:W-:Y:S02]  /*3bc0*/  FFMA.FTZ R9, R137, R122, -R9 ;  /* 0x0000007a89097223 */ /* 0x000fe40000010809 */
[----:B------:R-:W-:Y:S02]  /*3bd0*/  FMUL.FTZ R123, R158, R123 ;  /* 0x0000007b9e7b7220 */ /* 0x000fe40000410000 */
[----:B------:R-:W-:Y:S02]  /*3be0*/  FMUL.FTZ R11, R140, R139 ;  /* 0x0000008b8c0b7220 */ /* 0x000fe40000410000 */
[----:B------:R-:W-:-:S02]  /*3bf0*/  FFMA.FTZ R8, R89, -R19, R8 ;  /* 0x8000001359087223 */ /* 0x000fc40000010008 */
[----:B------:R-:W-:Y:S02]  /*3c00*/  FMUL.FTZ R122, R134, R122 ;  /* 0x0000007a867a7220 */ /* 0x000fe40000410000 */
[----:B------:R-:W-:Y:S02]  /*3c10*/  FFMA.FTZ R172, R144, R123, -R11 ;  /* 0x0000007b90ac7223 */ /* 0x000fe4000001080b */
[----:B------:R-:W-:Y:S02]  /*3c20*/  FADD.FTZ R10, R10, R121 ;  /* 0x000000790a0a7221 */ /* 0x000fe40000010000 */
[----:B------:R-:W-:Y:S02]  /*3c30*/  FFMA.FTZ R122, R133, R137, R122 ;  /* 0x00000089857a7223 */ /* 0x000fe4000001007a */
[----:B------:R-:W-:Y:S02]  /*3c40*/  FFMA.FTZ R8, R91, -R130, R8 ;  /* 0x800000825b087223 */ /* 0x000fe40000010008 */
[----:B------:R-:W-:-:S02]  /*3c50*/  FMUL.FTZ R123, R140, R123 ;  /* 0x0000007b8c7b7220 */ /* 0x000fc40000410000 */
[----:B------:R-:W-:Y:S02]  /*3c60*/  FADD.FTZ R122, R135, R122 ;  /* 0x0000007a877a7221 */ /* 0x000fe40000010000 */
[----:B------:R-:W-:Y:S01]  /*3c70*/  FFMA.FTZ R8, R93, -R134, R8 ;  /* 0x800000865d087223 */ /* 0x000fe20000010008 */
[----:B------:R-:W2:Y:S01]  /*3c80*/  SHFL.DOWN PT, R135, R142, 0x1, 0x1f ;  /* 0x08201f008e877f89 */ /* 0x000ea200000e0000 */
[----:B------:R-:W-:Y:S01]  /*3c90*/  FADD.FTZ R9, R10, R9 ;  /* 0x000000090a097221 */ /* 0x000fe20000010000 */
[----:B------:R-:W-:Y:S01]  /*3ca0*/  MOV R10, R142 ;  /* 0x0000008e000a7202 */ /* 0x000fe20000000f00 */
[----:B------:R-:W-:Y:S02]  /*3cb0*/  FFMA.FTZ R123, R139, R144, R123 ;  /* 0x000000908b7b7223 */ /* 0x000fe4000001007b */
[----:B------:R-:W-:Y:S02]  /*3cc0*/  FFMA.FTZ R121, R95, -R140, R8 ;  /* 0x8000008c5f797223 */ /* 0x000fe40000010008 */
[----:B------:R-:W-:-:S02]  /*3cd0*/  FADD.FTZ R172, R9, R172 ;  /* 0x000000ac09ac7221 */ /* 0x000fc40000010000 */
[----:B------:R-:W-:Y:S01]  /*3ce0*/  FADD.FTZ R122, R122, R123 ;  /* 0x0000007b7a7a7221 */ /* 0x000fe20000010000 */
[----:B------:R1:W3:Y:S01]  /*3cf0*/  SHFL.DOWN PT, R176, R121, 0x1, 0x1f ;  /* 0x08201f0079b07f89 */ /* 0x0002e200000e0000 */
[----:B------:R-:W-:Y:S01]  /*3d00*/  MOV R11, R121 ;  /* 0x00000079000b7202 */ /* 0x000fe20000000f00 */
[----:B------:R-:W-:Y:S01]  /*3d10*/  FADD.FTZ R94, R133, R94 ;  /* 0x0000005e855e7221 */ /* 0x000fe20000010000 */
[----:B------:R-:W-:Y:S01]  /*3d20*/  MOV R9, R172 ;  /* 0x000000ac00097202 */ /* 0x000fe20000000f00 */
[----:B------:R-:W4:Y:S01]  /*3d30*/  SHFL.DOWN PT, R174, R172, 0x1, 0x1f ;  /* 0x08201f00acae7f89 */ /* 0x000f2200000e0000 */
[----:B------:R-:W-:Y:S01]  /*3d40*/  MOV R8, R122 ;  /* 0x0000007a00087202 */ /* 0x000fe20000000f00 */
[----:B------:R-:W-:Y:S02]  /*3d50*/  FADD.FTZ R96, R139, R96 ;  /* 0x000000608b607221 */ /* 0x000fe40000010000 */
[----:B------:R5:W4:Y:S01]  /*3d60*/  SHFL.DOWN PT, R123, R122, 0x1, 0x1f ;  /* 0x08201f007a7b7f89 */ /* 0x000b2200000e0000 */
[----:B-1----:R-:W-:-:S02]  /*3d70*/  FMUL.FTZ R121, R147, R7 ;  /* 0x0000000793797220 */ /* 0x002fc40000410000 */
[----:B------:R-:W-:Y:S02]  /*3d80*/  FADD.FTZ R92, R131, R92 ;  /* 0x0000005c835c7221 */ /* 0x000fe40000010000 */
[-C--:B0-----:R-:W-:Y:S02]  /*3d90*/  FFMA.FTZ R121, R146, R6.reuse, -R121 ;  /* 0x0000000692797223 */ /* 0x081fe40000010879 */
[----:B--2---:R-:W-:Y:S02]  /*3da0*/  @!P0 FADD.FTZ R10, R10, R135 ;  /* 0x000000870a0a8221 */ /* 0x004fe40000010000 */
[----:B-----5:R-:W-:Y:S02]  /*3db0*/  FMUL.FTZ R122, R147, R6 ;  /* 0x00000006937a7220 */ /* 0x020fe40000410000 */
[----:B------:R-:W-:Y:S01]  /*3dc0*/  FADD.FTZ R6, R154, R121 ;  /* 0x000000799a067221 */ /* 0x000fe20000010000 */
[----:B------:R-:W0:Y:S01]  /*3dd0*/  SHFL.DOWN PT, R141, R10, 0x2, 0x1f ;  /* 0x08401f000a8d7f89 */ /* 0x000e2200000e0000 */
[----:B------:R-:W-:-:S02]  /*3de0*/  FMUL.FTZ R121, R3, R152 ;  /* 0x0000009803797220 */ /* 0x000fc40000410000 */
[----:B------:R-:W-:Y:S02]  /*3df0*/  FADD.FTZ R90, R136, R90 ;  /* 0x0000005a885a7221 */ /* 0x000fe40000010000 */
[----:B---3--:R-:W-:Y:S02]  /*3e00*/  @!P0 FADD.FTZ R11, R11, R176 ;  /* 0x000000b00b0b8221 */ /* 0x008fe40000010000 */
[----:B------:R-:W-:Y:S02]  /*3e10*/  FFMA.FTZ R121, R2, R148, -R121 ;  /* 0x0000009402797223 */ /* 0x000fe40000010879 */
[----:B----4-:R-:W-:Y:S01]  /*3e20*/  @!P0 FADD.FTZ R9, R9, R174 ;  /* 0x000000ae09098221 */ /* 0x010fe20000010000 */
[----:B------:R-:W1:Y:S01]  /*3e30*/  SHFL.DOWN PT, R172, R11, 0x2, 0x1f ;  /* 0x08401f000bac7f89 */ /* 0x000e6200000e0000 */
[----:B------:R-:W-:Y:S02]  /*3e40*/  FMUL.FTZ R121, R134, R121 ;  /* 0x0000007986797220 */ /* 0x000fe40000410000 */
[----:B------:R-:W-:Y:S01]  /*3e50*/  @!P0 FADD.FTZ R8, R8, R123 ;  /* 0x0000007b08088221 */ /* 0x000fe20000010000 */
[----:B------:R-:W2:Y:S01]  /*3e60*/  SHFL.DOWN PT, R142, R9, 0x2, 0x1f ;  /* 0x08401f00098e7f89 */ /* 0x000ea200000e0000 */
[----:B------:R-:W-:Y:S01]  /*3e70*/  ISETP.GT.AND P0, PT, R29, 0x1d, PT ;  /* 0x0000001d1d00780c */ /* 0x000fe20003f04270 */
[----:B------:R-:W-:-:S02]  /*3e80*/  FFMA.FTZ R123, R146, R7, R122 ;  /* 0x00000007927b7223 */ /* 0x000fc4000001007a */
[----:B------:R-:W3:Y:S01]  /*3e90*/  SHFL.DOWN PT, R135, R8, 0x2, 0x1f ;  /* 0x08401f0008877f89 */ /* 0x000ee200000e0000 */
[CC--:B------:R-:W-:Y:S02]  /*3ea0*/  FMUL.FTZ R7, R147.reuse, R5.reuse ;  /* 0x0000000593077220 */ /* 0x0c0fe40000410000 */
[-C--:B------:R-:W-:Y:S02]  /*3eb0*/  FMUL.FTZ R147, R147, R4.reuse ;  /* 0x0000000493937220 */ /* 0x080fe40000410000 */
[C---:B------:R-:W-:Y:S02]  /*3ec0*/  FFMA.FTZ R4, R146.reuse, R4, -R7 ;  /* 0x0000000492047223 */ /* 0x040fe40000010807 */
[----:B------:R-:W-:Y:S02]  /*3ed0*/  FFMA.FTZ R5, R146, R5, R147 ;  /* 0x0000000592057223 */ /* 0x000fe40000010093 */
[----:B------:R-:W-:Y:S02]  /*3ee0*/  FADD.FTZ R88, R119, R88 ;  /* 0x0000005877587221 */ /* 0x000fe40000010000 */
[----:B0-----:R-:W-:-:S02]  /*3ef0*/  @!P0 FADD.FTZ R10, R10, R141 ;  /* 0x0000008d0a0a8221 */ /* 0x001fc40000010000 */
[----:B------:R-:W-:Y:S02]  /*3f00*/  FADD.FTZ R86, R117, R86 ;  /* 0x0000005675567221 */ /* 0x000fe40000010000 */
[----:B------:R-:W-:Y:S01]  /*3f10*/  FADD.FTZ R84, R127, R84 ;  /* 0x000000547f547221 */ /* 0x000fe20000010000 */
[----:B------:R-:W0:Y:S01]  /*3f20*/  SHFL.DOWN PT, R143, R10, 0x4, 0x1f ;  /* 0x08801f000a8f7f89 */ /* 0x000e2200000e0000 */
[----:B-1----:R-:W-:Y:S02]  /*3f30*/  @!P0 FADD.FTZ R11, R11, R172 ;  /* 0x000000ac0b0b8221 */ /* 0x002fe40000010000 */
[----:B------:R-:W-:Y:S02]  /*3f40*/  FADD.FTZ R82, R125, R82 ;  /* 0x000000527d527221 */ /* 0x000fe40000010000 */
[----:B--2---:R-:W-:Y:S02]  /*3f50*/  @!P0 FADD.FTZ R9, R9, R142 ;  /* 0x0000008e09098221 */ /* 0x004fe40000010000 */
[----:B------:R-:W1:Y:S01]  /*3f60*/  SHFL.DOWN PT, R142, R11, 0x4, 0x1f ;  /* 0x08801f000b8e7f89 */ /* 0x000e6200000e0000 */
[----:B---3--:R-:W-:Y:S01]  /*3f70*/  @!P0 FADD.FTZ R8, R8, R135 ;  /* 0x0000008708088221 */ /* 0x008fe20000010000 */
[----:B------:R-:W-:Y:S01]  /*3f80*/  ISETP.GT.AND P0, PT, R29, 0x1b, PT ;  /* 0x0000001b1d00780c */ /* 0x000fe20003f04270 */
[C---:B------:R-:W-:Y:S01]  /*3f90*/  FMUL.FTZ R135, R3.reuse, R156 ;  /* 0x0000009c03877220 */ /* 0x040fe20000410000 */
[----:B------:R-:W2:Y:S03]  /*3fa0*/  SHFL.DOWN PT, R122, R9, 0x4, 0x1f ;  /* 0x08801f00097a7f89 */ /* 0x000ea600000e0000 */
[-C--:B------:R-:W-:Y:S01]  /*3fb0*/  FFMA.FTZ R7, R2, R158.reuse, -R135 ;  /* 0x0000009e02077223 */ /* 0x080fe20000010887 */
[----:B------:R-:W3:Y:S01]  /*3fc0*/  SHFL.DOWN PT, R141, R8, 0x4, 0x1f ;  /* 0x08801f00088d7f89 */ /* 0x000ee200000e0000 */
[----:B------:R-:W-:-:S02]  /*3fd0*/  FMUL.FTZ R135, R3, R158 ;  /* 0x0000009e03877220 */ /* 0x000fc40000410000 */
[----:B------:R-:W-:Y:S02]  /*3fe0*/  FMUL.FTZ R140, R140, R7 ;  /* 0x000000078c8c7220 */ /* 0x000fe40000410000 */
[----:B------:R-:W-:Y:S02]  /*3ff0*/  FFMA.FTZ R135, R2, R156, R135 ;  /* 0x0000009c02877223 */ /* 0x000fe40000010087 */
[----:B------:R-:W-:Y:S02]  /*4000*/  FADD.FTZ R7, R160, R123 ;  /* 0x0000007ba0077221 */ /* 0x000fe40000010000 */
[----:B0-----:R-:W-:Y:S02]  /*4010*/  @!P0 FADD.FTZ R10, R10, R143 ;  /* 0x0000008f0a0a8221 */ /* 0x001fe40000010000 */
[----:B------:R-:W-:Y:S01]  /*4020*/  FFMA.FTZ R135, R135, R144, R140 ;  /* 0x0000009087877223 */ /* 0x000fe2000001008c */
[----:B------:R0:W-:Y:S03]  /*4030*/  @!P2 STS.128 [UR4+0x1980], R4 ;  /* 0x00198004ff00a988 */ /* 0x0001e60008000c04 */
[----:B------:R-:W-:Y:S01]  /*4040*/  FFMA.FTZ R135, R64, R156, R135 ;  /* 0x0000009c40877223 */ /* 0x000fe20000010087 */
[----:B------:R-:W4:Y:S01]  /*4050*/  SHFL.DOWN PT, R133, R10, 0x8, 0x1f ;  /* 0x09001f000a857f89 */ /* 0x000f2200000e0000 */
[----:B-1----:R-:W-:-:S02]  /*4060*/  @!P0 FADD.FTZ R11, R11, R142 ;  /* 0x0000008e0b0b8221 */ /* 0x002fc40000010000 */
[----:B------:R-:W-:Y:S02]  /*4070*/  FADD.FTZ R66, R135, R66 ;  /* 0x0000004287427221 */ /* 0x000fe40000010000 */
[----:B--2---:R-:W-:Y:S01]  /*4080*/  @!P0 FADD.FTZ R9, R9, R122 ;  /* 0x0000007a09098221 */ /* 0x004fe20000010000 */
[----:B------:R-:W1:Y:S01]  /*4090*/  SHFL.DOWN PT, R140, R11, 0x8, 0x1f ;  /* 0x09001f000b8c7f89 */ /* 0x000e6200000e0000 */
[----:B---3--:R-:W-:Y:S01]  /*40a0*/  @!P0 FADD.FTZ R8, R8, R141 ;  /* 0x0000008d08088221 */ /* 0x008fe20000010000 */
[----:B------:R-:W-:Y:S02]  /*40b0*/  ISETP.GT.AND P0, PT, R29, 0x17, PT ;  /* 0x000000171d00780c */ /* 0x000fe40003f04270 */
[----:B------:R-:W2:Y:S01]  /*40c0*/  SHFL.DOWN PT, R122, R9, 0x8, 0x1f ;  /* 0x09001f00097a7f89 */ /* 0x000ea200000e0000 */
[C---:B0-----:R-:W-:Y:S02]  /*40d0*/  FMUL.FTZ R5, R3.reuse, R148 ;  /* 0x0000009403057220 */ /* 0x041fe40000410000 */
[----:B------:R-:W-:Y:S01]  /*40e0*/  FMUL.FTZ R4, R3, R153 ;  /* 0x0000009903047220 */ /* 0x000fe20000410000 */
[----:B------:R-:W0:Y:S01]  /*40f0*/  SHFL.DOWN PT, R123, R8, 0x8, 0x1f ;  /* 0x09001f00087b7f89 */ /* 0x000e2200000e0000 */
[----:B------:R-:W-:-:S02]  /*4100*/  FFMA.FTZ R6, R2, R152, R5 ;  /* 0x0000009802067223 */ /* 0x000fc40000010005 */
[-C--:B------:R-:W-:Y:S02]  /*4110*/  FFMA.FTZ R5, R2, R155.reuse, -R4 ;  /* 0x0000009b02057223 */ /* 0x080fe40000010804 */
[C---:B------:R-:W-:Y:S02]  /*4120*/  FMUL.FTZ R155, R3.reuse, R155 ;  /* 0x0000009b039b7220 */ /* 0x040fe40000410000 */
[----:B------:R-:W-:Y:S02]  /*4130*/  FMUL.FTZ R5, R130, R5 ;  /* 0x0000000582057220 */ /* 0x000fe40000410000 */
[----:B------:R-:W-:Y:S02]  /*4140*/  FFMA.FTZ R155, R2, R153, R155 ;  /* 0x00000099029b7223 */ /* 0x000fe4000001009b */
[----:B------:R-:W-:Y:S02]  /*4150*/  FMUL.FTZ R4, R3, R159 ;  /* 0x0000009f03047220 */ /* 0x000fe40000410000 */
[----:B------:R-:W-:-:S02]  /*4160*/  FFMA.FTZ R5, R155, R120, R5 ;  /* 0x000000789b057223 */ /* 0x000fc40000010005 */
[----:B------:R-:W-:Y:S02]  /*4170*/  FFMA.FTZ R6, R6, R137, R121 ;  /* 0x0000008906067223 */ /* 0x000fe40000010079 */
[-C--:B------:R-:W-:Y:S02]  /*4180*/  FFMA.FTZ R4, R2, R157.reuse, -R4 ;  /* 0x0000009d02047223 */ /* 0x080fe40000010804 */
[----:B----4-:R-:W-:Y:S02]  /*4190*/  @!P0 FADD.FTZ R10, R10, R133 ;  /* 0x000000850a0a8221 */ /* 0x010fe40000010000 */
[----:B-1----:R-:W-:Y:S02]  /*41a0*/  @!P0 FADD.FTZ R11, R11, R140 ;  /* 0x0000008c0b0b8221 */ /* 0x002fe40000010000 */
[----:B--2---:R-:W-:Y:S02]  /*41b0*/  @!P0 FADD.FTZ R9, R9, R122 ;  /* 0x0000007a09098221 */ /* 0x004fe40000010000 */
[----:B------:R-:W-:Y:S01]  /*41c0*/  FMUL.FTZ R157, R3, R157 ;  /* 0x0000009d039d7220 */ /* 0x000fe20000410000 */
[----:B------:R-:W-:Y:S01]  /*41d0*/  SHFL.DOWN PT, R120, R11, 0x10, 0x1f ;  /* 0x0a001f000b787f89 */ /* 0x000fe200000e0000 */
[----:B0-----:R-:W-:Y:S01]  /*41e0*/  @!P0 FADD.FTZ R8, R8, R123 ;  /* 0x0000007b08088221 */ /* 0x001fe20000010000 */
[----:B------:R-:W-:Y:S01]  /*41f0*/  ISETP.GT.AND P0, PT, R29, 0xf, PT ;  /* 0x0000000f1d00780c */ /* 0x000fe20003f04270 */
[----:B------:R-:W-:Y:S01]  /*4200*/  FFMA.FTZ R153, R62, R153, R5 ;  /* 0x000000993e997223 */ /* 0x000fe20000010005 */
[----:B------:R-:W0:Y:S01]  /*4210*/  SHFL.DOWN PT, R123, R10, 0x10, 0x1f ;  /* 0x0a001f000a7b7f89 */ /* 0x000e2200000e0000 */
[----:B------:R-:W-:-:S02]  /*4220*/  FMUL.FTZ R5, R3, R161 ;  /* 0x000000a103057220 */ /* 0x000fc40000410000 */
[----:B------:R-:W-:Y:S01]  /*4230*/  FMUL.FTZ R19, R19, R4 ;  /* 0x0000000413137220 */ /* 0x000fe20000410000 */
[----:B------:R-:W-:Y:S01]  /*4240*/  SHFL.DOWN PT, R121, R8, 0x10, 0x1f ;  /* 0x0a001f0008797f89 */ /* 0x000fe200000e0000 */
[----:B------:R-:W-:Y:S02]  /*4250*/  FFMA.FTZ R7, R63, R152, R6 ;  /* 0x000000983f077223 */ /* 0x000fe40000010006 */
[C---:B------:R-:W-:Y:S01]  /*4260*/  FFMA.FTZ R4, R2.reuse, R159, R157 ;  /* 0x0000009f02047223 */ /* 0x040fe2000001009d */
[----:B------:R-:W1:Y:S01]  /*4270*/  SHFL.DOWN PT, R6, R9, 0x10, 0x1f ;  /* 0x0a001f0009067f89 */ /* 0x000e6200000e0000 */
[-C--:B------:R-:W-:Y:S02]  /*4280*/  FFMA.FTZ R5, R2, R162.reuse, -R5 ;  /* 0x000000a202057223 */ /* 0x080fe40000010805 */
[----:B------:R-:W-:Y:S02]  /*4290*/  FFMA.FTZ R4, R4, R129, R19 ;  /* 0x0000008104047223 */ /* 0x000fe40000010013 */
[----:B------:R-:W-:-:S02]  /*42a0*/  FMUL.FTZ R162, R3, R162 ;  /* 0x000000a203a27220 */ /* 0x000fc40000410000 */
[----:B------:R-:W-:Y:S02]  /*42b0*/  FMUL.FTZ R138, R138, R5 ;  /* 0x000000058a8a7220 */ /* 0x000fe40000410000 */
[----:B------:R-:W-:Y:S02]  /*42c0*/  FADD.FTZ R68, R7, R68 ;  /* 0x0000004407447221 */ /* 0x000fe40000010000 */
[----:B------:R-:W-:Y:S02]  /*42d0*/  FMUL.FTZ R5, R3, R166 ;  /* 0x000000a603057220 */ /* 0x000fe40000410000 */
[----:B------:R-:W-:Y:S02]  /*42e0*/  FFMA.FTZ R159, R61, R159, R4 ;  /* 0x0000009f3d9f7223 */ /* 0x000fe40000010004 */
[----:B------:R-:W-:Y:S02]  /*42f0*/  FFMA.FTZ R7, R2, R161, R162 ;  /* 0x000000a102077223 */ /* 0x000fe400000100a2 */
[----:B------:R-:W-:-:S02]  /*4300*/  FMUL.FTZ R4, R3, R164 ;  /* 0x000000a403047220 */ /* 0x000fc40000410000 */
[C---:B------:R-:W-:Y:S02]  /*4310*/  FFMA.FTZ R5, R2.reuse, R126, -R5 ;  /* 0x0000007e02057223 */ /* 0x040fe40000010805 */
[----:B------:R-:W-:Y:S02]  /*4320*/  FFMA.FTZ R138, R7, R118, R138 ;  /* 0x00000076078a7223 */ /* 0x000fe4000001008a */
[----:B------:R-:W-:Y:S02]  /*4330*/  FFMA.FTZ R7, R2, R163, -R4 ;  /* 0x000000a302077223 */ /* 0x000fe40000010804 */
[C---:B------:R-:W-:Y:S02]  /*4340*/  FMUL.FTZ R4, R3.reuse, R168 ;  /* 0x000000a803047220 */ /* 0x040fe40000410000 */
[----:B------:R-:W-:Y:S02]  /*4350*/  FMUL.FTZ R150, R150, R5 ;  /* 0x0000000596967220 */ /* 0x000fe40000410000 */
[----:B------:R-:W-:-:S02]  /*4360*/  FMUL.FTZ R163, R3, R163 ;  /* 0x000000a303a37220 */ /* 0x000fc40000410000 */
[C---:B------:R-:W-:Y:S02]  /*4370*/  FMUL.FTZ R5, R3.reuse, R126 ;  /* 0x0000007e03057220 */ /* 0x040fe40000410000 */
[-C--:B------:R-:W-:Y:S02]  /*4380*/  FMUL.FTZ R3, R3, R167.reuse ;  /* 0x000000a703037220 */ /* 0x080fe40000410000 */
[----:B------:R-:W-:Y:S02]  /*4390*/  FFMA.FTZ R167, R2, R167, -R4 ;  /* 0x000000a702a77223 */ /* 0x000fe40000010804 */
[----:B------:R-:W-:Y:S02]  /*43a0*/  FMUL.FTZ R7, R132, R7 ;  /* 0x0000000784077220 */ /* 0x000fe40000410000 */
[C---:B------:R-:W-:Y:S02]  /*43b0*/  FFMA.FTZ R163, R2.reuse, R164, R163 ;  /* 0x000000a402a37223 */ /* 0x040fe400000100a3 */
[----:B------:R-:W-:-:S02]  /*43c0*/  FFMA.FTZ R5, R2, R166, R5 ;  /* 0x000000a602057223 */ /* 0x000fc40000010005 */
[----:B------:R-:W-:Y:S02]  /*43d0*/  FFMA.FTZ R3, R2, R168, R3 ;  /* 0x000000a802037223 */ /* 0x000fe40000010003 */
[----:B------:R-:W-:Y:S02]  /*43e0*/  FMUL.FTZ R167, R18, R167 ;  /* 0x000000a712a77220 */ /* 0x000fe40000410000 */
[----:B0-----:R-:W-:Y:S02]  /*43f0*/  @!P0 FADD.FTZ R10, R10, R123 ;  /* 0x0000007b0a0a8221 */ /* 0x001fe40000010000 */
[----:B------:R-:W-:Y:S02]  /*4400*/  @!P0 FADD.FTZ R11, R11, R120 ;  /* 0x000000780b0b8221 */ /* 0x000fe40000010000 */
[----:B-1----:R-:W-:Y:S02]  /*4410*/  @!P0 FADD.FTZ R9, R9, R6 ;  /* 0x0000000609098221 */ /* 0x002fe40000010000 */
[----:B------:R-:W-:-:S02]  /*4420*/  @!P0 FADD.FTZ R8, R8, R121 ;  /* 0x0000007908088221 */ /* 0x000fc40000010000 */
[----:B------:R-:W-:Y:S02]  /*4430*/  FFMA.FTZ R7, R163, R116, R7 ;  /* 0x00000074a3077223 */ /* 0x000fe40000010007 */
[----:B------:R-:W-:Y:S01]  /*4440*/  FFMA.FTZ R5, R5, R128, R150 ;  /* 0x0000008005057223 */ /* 0x000fe20000010096 */
[----:B------:R0:W-:Y:S01]  /*4450*/  @!P1 STS.128 [0x440], R8 ;  /* 0x00044008ff009388 */ /* 0x0001e20000000c00 */
        /* <DEDUP_REMOVED lines=22> */
.L_x_11087:
[----:B0-----:R-:W-:Y:S05]  /*45c0*/  BSYNC B0 ;  /* 0x0000000000007941 */ /* 0x001fea0003800000 */
.L_x_11086:
[----:B------:R-:W-:Y:S01]  /*45d0*/  MOV R2, c[0x0][0x1c0] ;  /* 0x0000700000027a02 */ /* 0x000fe20000000f00 */
[----:B------:R-:W-:Y:S01]  /*45e0*/  UIADD3 UR4, UR4, 0x10, URZ ;  /* 0x0000001004047890 */ /* 0x000fe2000fffe03f */
[----:B------:R-:W-:-:S02]  /*45f0*/  MOV R3, c[0x0][0x1c4] ;  /* 0x0000710000037a02 */ /* 0x000fc40000000f00 */
[----:B------:R-:W-:Y:S02]  /*4600*/  LEA R102, P0, R2, R102, 0x3 ;  /* 0x0000006602667211 */ /* 0x000fe400078018ff */
        /* <DEDUP_REMOVED lines=17> */
.L_x_11073:
[----:B------:R-:W-:Y:S01]  /*4720*/  BAR.SYNC.DEFER_BLOCKING 0x0 ;  /* 0x0000000000007b1d */ /* 0x000fe20000010000 */
[----:B------:R-:W-:Y:S01]  /*4730*/  ISETP.NE.AND P0, PT, R28, RZ, PT ;  /* 0x000000ff1c00720c */ /* 0x000fe20003f05270 */
[----:B------:R-:W-:Y:S01]  /*4740*/  IMAD R4, R24, c[0x0][0x2d8], RZ ;  /* 0x0000b60018047a24 */ /* 0x000fe200078e02ff */
[----:B------:R-:W-:Y:S01]  /*4750*/  IADD3 R58, -R56, c[0x0][0x168], RZ ;  /* 0x00005a00383a7a10 */ /* 0x000fe20007ffe1ff */
[----:B------:R-:W-:Y:S01]  /*4760*/  IMAD.WIDE.U32 R2, R23, c[0x0][0x2d8], RZ ;  /* 0x0000b60017027a25 */ /* 0x000fe200078e00ff */
[----:B------:R-:W-:Y:S01]  /*4770*/  SHF.R.S32.HI R18, RZ, 0x1f, R41 ;  /* 0x0000001fff127819 */ /* 0x000fe20000011429 */
[----:B------:R-:W-:Y:S01]  /*4780*/  BSSY B0, `(.L_x_11089) ;  /* 0x0000030000007945 */ /* 0x000fe20003800000 */
[----:B------:R-:W-:Y:S01]  /*4790*/  LEA R9, P2, R41, c[0x0][0x330], 0x2 ;  /* 0x0000cc0029097a11 */ /* 0x000fe200078410ff */
[----:B------:R-:W-:-:S02]  /*47a0*/  IMAD R7, R23, c[0x0][0x2dc], R4 ;  /* 0x0000b70017077a24 */ /* 0x000fc400078e0204 */
[----:B------:R-:W-:Y:S02]  /*47b0*/  IMAD R5, R21, c[0x0][0x2e0], RZ ;  /* 0x0000b80015057a24 */ /* 0x000fe400078e02ff */
[----:B------:R-:W-:Y:S01]  /*47c0*/  IMAD R71, R36, -0x100, R25 ;  /* 0xffffff0024477824 */ /* 0x000fe200078e0219 */
[----:B------:R-:W-:Y:S01]  /*47d0*/  IADD3 R3, R3, R7, RZ ;  /* 0x0000000703037210 */ /* 0x000fe20007ffe0ff */
[----:B------:R-:W-:-:S03]  /*47e0*/  IMAD R5, R0, c[0x0][0x2e4], R5 ;  /* 0x0000b90000057a24 */ /* 0x000fc600078e0205 */
[----:B------:R-:W-:Y:S01]  /*47f0*/  SHF.R.S32.HI R73, RZ, 0x1f, R71 ;  /* 0x0000001fff497819 */ /* 0x000fe20000011447 */
[----:B------:R-:W-:-:S05]  /*4800*/  IMAD.WIDE.U32 R2, R0, c[0x0][0x2e0], R2 ;  /* 0x0000b80000027a25 */ /* 0x000fca00078e0002 */
[----:B------:R-:W-:Y:S01]  /*4810*/  IADD3 R2, P1, R71, R2, RZ ;  /* 0x0000000247027210 */ /* 0x000fe20007f3e0ff */
[----:B------:R-:W-:Y:S03]  /*4820*/  STS [R55.X4], R82 ;  /* 0x0000005237007388 */ /* 0x000fe60000004800 */
[----:B------:R-:W-:Y:S01]  /*4830*/  IADD3.X R3, R73, R5, R3, P1, !PT ;  /* 0x0000000549037210 */ /* 0x000fe20000ffe403 */
[----:B------:R-:W-:Y:S01]  /*4840*/  STS [R55.X4+0x4], R84 ;  /* 0x0000045437007388 */ /* 0x000fe20000004800 */
[C---:B------:R-:W-:Y:S02]  /*4850*/  LEA.HI.X R5, R41.reuse, c[0x0][0x334], R18, 0x2, P2 ;  /* 0x0000cd0029057a11 */ /* 0x040fe400010f1412 */
[----:B------:R-:W-:Y:S01]  /*4860*/  LEA R8, P4, R2, R9, 0x2 ;  /* 0x0000000902087211 */ /* 0x000fe200078810ff */
[----:B------:R-:W-:Y:S01]  /*4870*/  STS [R55.X4+0x8], R86 ;  /* 0x0000085637007388 */ /* 0x000fe20000004800 */
[----:B------:R-:W-:-:S02]  /*4880*/  IADD3 R4, P2, R41, R56, RZ ;  /* 0x0000003829047210 */ /* 0x000fc40007f5e0ff */
[----:B------:R-:W-:Y:S01]  /*4890*/  LEA.HI.X R9, R2, R5, R3, 0x2, P4 ;  /* 0x0000000502097211 */ /* 0x000fe200020f1403 */
[----:B------:R-:W-:Y:S01]  /*48a0*/  STS [R55.X4+0xc], R88 ;  /* 0x00000c5837007388 */ /* 0x000fe20000004800 */
[----:B------:R-:W-:-:S03]  /*48b0*/  LEA.HI.X.SX32 R5, R56, R18, 0x1, P2 ;  /* 0x0000001238057211 */ /* 0x000fc600010f0eff */
        /* <DEDUP_REMOVED lines=17> */
[----:B------:R-:W-:-:S11]  /*49d0*/  ISETP.GE.AND P3, PT, R40, R10, PT ;  /* 0x0000000a2800720c */ /* 0x000fd60003f66270 */
        /* <DEDUP_REMOVED lines=10> */
.L_x_11090:
[----:B------:R-:W-:Y:S05]  /*4a80*/  BSYNC B0 ;  /* 0x0000000000007941 */ /* 0x000fea0003800000 */
.L_x_11089:
[----:B------:R-:W-:Y:S01]  /*4a90*/  @!P3 STG.E [R8.64+-0x300], R57 ;  /* 0xfffd00390800b986 */ /* 0x000fe2000c101906 */
[-C--:B------:R-:W-:Y:S01]  /*4aa0*/  ISETP.GE.AND P2, PT, R42, R10.reuse, PT ;  /* 0x0000000a2a00720c */ /* 0x080fe20003f46270 */
[----:B------:R-:W-:Y:S01]  /*4ab0*/  FADD.FTZ R27, R80, R27 ;  /* 0x0000001b501b7221 */ /* 0x000fe20000010000 */
[-C--:B------:R-:W-:Y:S01]  /*4ac0*/  ISETP.GE.AND P1, PT, R43, R10.reuse, PT ;  /* 0x0000000a2b00720c */ /* 0x080fe20003f26270 */
[----:B0-----:R-:W-:Y:S01]  /*4ad0*/  IMAD R6, R24, c[0x0][0x2f8], RZ ;  /* 0x0000be0018067a24 */ /* 0x001fe200078e02ff */
[-C--:B------:R-:W-:Y:S01]  /*4ae0*/  ISETP.GE.AND P4, PT, R44, R10.reuse, PT ;  /* 0x0000000a2c00720c */ /* 0x080fe20003f86270 */
[----:B------:R-:W-:Y:S01]  /*4af0*/  FADD.FTZ R27, R27, R74 ;  /* 0x0000004a1b1b7221 */ /* 0x000fe20000010000 */
[-C--:B------:R-:W-:Y:S01]  /*4b00*/  ISETP.GE.AND P5, PT, R45, R10.reuse, PT ;  /* 0x0000000a2d00720c */ /* 0x080fe20003fa6270 */
[----:B------:R-:W-:Y:S01]  /*4b10*/  IMAD.WIDE.U32 R2, R23, c[0x0][0x2f8], RZ ;  /* 0x0000be0017027a25 */ /* 0x000fe200078e00ff */
[-C--:B------:R-:W-:Y:S01]  /*4b20*/  ISETP.GE.AND P3, PT, R39, R10.reuse, PT ;  /* 0x0000000a2700720c */ /* 0x080fe20003f66270 */
[----:B------:R-:W-:Y:S01]  /*4b30*/  BSSY B0, `(.L_x_11091) ;  /* 0x0000032000007945 */ /* 0x000fe20003800000 */
[----:B------:R-:W-:Y:S01]  /*4b40*/  ISETP.GE.AND P6, PT, R46, R10, PT ;  /* 0x0000000a2e00720c */ /* 0x000fe20003fc6270 */
[----:B------:R-:W-:-:S02]  /*4b50*/  FADD.FTZ R27, R27, R76 ;  /* 0x0000004c1b1b7221 */ /* 0x000fc40000010000 */
[----:B------:R-:W-:Y:S01]  /*4b60*/  @!P2 STG.E [R8.64+-0x280], R59 ;  /* 0xfffd803b0800a986 */ /* 0x000fe2000c101906 */
[----:B------:R-:W-:Y:S02]  /*4b70*/  IMAD R7, R23, c[0x0][0x2fc], R6 ;  /* 0x0000bf0017077a24 */ /* 0x000fe400078e0206 */
[----:B------:R-:W-:Y:S01]  /*4b80*/  FADD.FTZ R27, R27, R78 ;  /* 0x0000004e1b1b7221 */ /* 0x000fe20000010000 */
[----:B------:R-:W-:Y:S03]  /*4b90*/  @!P1 STG.E [R8.64+-0x200], R61 ;  /* 0xfffe003d08009986 */ /* 0x000fe6000c101906 */
[----:B------:R-:W-:Y:S01]  /*4ba0*/  FADD.FTZ R27, R27, R70 ;  /* 0x000000461b1b7221 */ /* 0x000fe20000010000 */
[----:B------:R-:W-:Y:S03]  /*4bb0*/  @!P4 STG.E [R8.64+-0x180], R63 ;  /* 0xfffe803f0800c986 */ /* 0x000fe6000c101906 */
[----:B------:R-:W-:Y:S01]  /*4bc0*/  FADD.FTZ R27, R27, R72 ;  /* 0x000000481b1b7221 */ /* 0x000fe20000010000 */
[----:B------:R-:W-:Y:S03]  /*4bd0*/  @!P5 STG.E [R8.64+-0x100], R65 ;  /* 0xffff00410800d986 */ /* 0x000fe6000c101906 */
[----:B------:R-:W-:Y:S01]  /*4be0*/  FADD.FTZ R27, R27, R68 ;  /* 0x000000441b1b7221 */ /* 0x000fe20000010000 */
[----:B------:R-:W-:Y:S03]  /*4bf0*/  @!P3 STG.E [R8.64+-0x380], R19 ;  /* 0xfffc80130800b986 */ /* 0x000fe6000c101906 */
[----:B------:R-:W-:Y:S01]  /*4c00*/  FADD.FTZ R27, R27, R66 ;  /* 0x000000421b1b7221 */ /* 0x000fe20000010000 */
        /* <DEDUP_REMOVED lines=11> */
[----:B------:R-:W-:Y:S01]  /*4cc0*/  LDS R47, [R47.X4] ;  /* 0x000000002f2f7984 */ /* 0x000fe20000004800 */
[----:B0-----:R-:W-:-:S03]  /*4cd0*/  IADD3 R55, R3, R7, RZ ;  /* 0x0000000703377210 */ /* 0x001fc60007ffe0ff */
        /* <DEDUP_REMOVED lines=23> */
.L_x_11092:
[----:B------:R-:W-:Y:S05]  /*4e50*/  BSYNC B0 ;  /* 0x0000000000007941 */ /* 0x000fea0003800000 */
.L_x_11091:
[----:B------:R-:W-:Y:S01]  /*4e60*/  MOV R3, R55 ;  /* 0x0000003700037202 */ /* 0x000fe20000000f00 */
[----:B------:R-:W-:Y:S01]  /*4e70*/  IMAD R5, R21, c[0x0][0x300], RZ ;  /* 0x0000c00015057a24 */ /* 0x000fe200078e02ff */
[----:B------:R-:W-:Y:S02]  /*4e80*/  LEA R4, P4, R41, c[0x0][0x340], 0x2 ;  /* 0x0000d00029047a11 */ /* 0x000fe400078810ff */
[-C--:B------:R-:W-:Y:S01]  /*4e90*/  ISETP.GE.AND P5, PT, R45, R8.reuse, PT ;  /* 0x000000082d00720c */ /* 0x080fe20003fa6270 */
[----:B------:R-:W-:Y:S01]  /*4ea0*/  IMAD.WIDE.U32 R2, R0, c[0x0][0x300], R2 ;  /* 0x0000c00000027a25 */ /* 0x000fe200078e0002 */
[-C--:B------:R-:W-:Y:S02]  /*4eb0*/  ISETP.GE.AND P0, PT, R39, R8.reuse, PT ;  /* 0x000000082700720c */ /* 0x080fe40003f06270 */
[----:B------:R-:W-:Y:S01]  /*4ec0*/  ISETP.GE.AND P1, PT, R40, R8, PT ;  /* 0x000000082800720c */ /* 0x000fe20003f26270 */
[----:B0-----:R-:W-:Y:S01]  /*4ed0*/  IMAD R7, R0, c[0x0][0x304], R5 ;  /* 0x0000c10000077a24 */ /* 0x001fe200078e0205 */
[----:B------:R-:W-:-:S02]  /*4ee0*/  IADD3 R6, P3, R71, R2, RZ ;  /* 0x0000000247067210 */ /* 0x000fc40007f7e0ff */
[----:B------:R-:W-:Y:S02]  /*4ef0*/  LEA.HI.X R5, R41, c[0x0][0x344], R18, 0x2, P4 ;  /* 0x0000d10029057a11 */ /* 0x000fe400020f1412 */
[----:B------:R-:W-:Y:S02]  /*4f00*/  IADD3.X R3, R73, R7, R3, P3, !PT ;  /* 0x0000000749037210 */ /* 0x000fe40001ffe403 */
[----:B------:R-:W-:Y:S02]  /*4f10*/  LEA R2, P6, R6, R4, 0x2 ;  /* 0x0000000406027211 */ /* 0x000fe400078c10ff */
[-C--:B------:R-:W-:Y:S02]  /*4f20*/  ISETP.GE.AND P4, PT, R44, R8.reuse, PT ;  /* 0x000000082c00720c */ /* 0x080fe40003f86270 */
[----:B------:R-:W-:Y:S02]  /*4f30*/  LEA.HI.X R3, R6, R5, R3, 0x2, P6 ;  /* 0x0000000506037211 */ /* 0x000fe400030f1403 */
[----:B------:R-:W-:-:S02]  /*4f40*/  ISETP.GE.AND P6, PT, R46, R8, PT ;  /* 0x000000082e00720c */ /* 0x000fc40003fc6270 */
[-C--:B------:R-:W-:Y:S01]  /*4f50*/  ISETP.GE.AND P2, PT, R42, R8.reuse, PT ;  /* 0x000000082a00720c */ /* 0x080fe20003f46270 */
[----:B------:R0:W-:Y:S01]  /*4f60*/  @!P5 STG.E [R2.64+0x280], R53 ;  /* 0x000280350200d986 */ /* 0x0001e2000c101906 */
[----:B------:R-:W-:Y:S02]  /*4f70*/  ISETP.GE.AND P3, PT, R43, R8, PT ;  /* 0x000000082b00720c */ /* 0x000fe40003f66270 */
[----:B------:R-:W-:Y:S01]  /*4f80*/  IADD3 R36, R36, 0x1, RZ ;  /* 0x0000000124247810 */ /* 0x000fe20007ffe0ff */
[----:B------:R0:W-:Y:S01]  /*4f90*/  @!P0 STG.E [R2.64], R9 ;  /* 0x0000000902008986 */ /* 0x0001e2000c101906 */
[----:B------:R-:W-:-:S03]  /*4fa0*/  ISETP.GT.AND P0, PT, R38, 0x1, PT ;  /* 0x000000012600780c */ /* 0x000fc60003f04270 */
[----:B------:R0:W-:Y:S04]  /*4fb0*/  @!P4 STG.E [R2.64+0x200], R19 ;  /* 0x000200130200c986 */ /* 0x0001e8000c101906 */
[----:B------:R0:W-:Y:S04]  /*4fc0*/  @!P6 STG.E [R2.64+0x300], R57 ;  /* 0x000300390200e986 */ /* 0x0001e8000c101906 */
[----:B------:R0:W-:Y:S01]  /*4fd0*/  @!P1 STG.E [R2.64+0x80], R49 ;  /* 0x0000803102009986 */ /* 0x0001e2000c101906 */
[----:B------:R-:W-:-:S03]  /*4fe0*/  IADD3 R30, P1, R30, -0x400, RZ ;  /* 0xfffffc001e1e7810 */ /* 0x000fc60007f3e0ff */
[----:B------:R0:W-:Y:S01]  /*4ff0*/  @!P2 STG.E [R2.64+0x100], R11 ;  /* 0x0001000b0200a986 */ /* 0x0001e2000c101906 */
[----:B------:R-:W-:Y:S02]  /*5000*/  IADD3 R34, P2, R34, -0x400, RZ ;  /* 0xfffffc0022227810 */ /* 0x000fe40007f5e0ff */
[----:B------:R-:W-:Y:S01]  /*5010*/  IADD3.X R31, R31, -0x1, RZ, P1, !PT ;  /* 0xffffffff1f1f7810 */ /* 0x000fe20000ffe4ff */
[----:B------:R0:W-:Y:S01]  /*5020*/  @!P3 STG.E [R2.64+0x180], R51 ;  /* 0x000180330200b986 */ /* 0x0001e2000c101906 */
[----:B------:R-:W-:Y:S02]  /*5030*/  IADD3 R32, P3, R32, -0x400, RZ ;  /* 0xfffffc0020207810 */ /* 0x000fe40007f7e0ff */
[----:B------:R-:W-:Y:S02]  /*5040*/  IADD3.X R35, R35, -0x1, RZ, P2, !PT ;  /* 0xffffffff23237810 */ /* 0x000fe400017fe4ff */
[----:B------:R-:W-:Y:S01]  /*5050*/  IADD3.X R33, R33, -0x1, RZ, P3, !PT ;  /* 0xffffffff21217810 */ /* 0x000fe20001ffe4ff */
[----:B------:R-:W-:Y:S01]  /*5060*/  @!P0 CALL.REL.NOINC `(.L_x_11072) ;  /* 0x0000001000008944 */ /* 0x000fe20003c00000 */
[----:B------:R-:W-:Y:S05]  /*5070*/  BRA `(.L_x_11093) ;  /* 0xffffb4a000007947 */ /* 0x000fea000383ffff */
.L_x_11072:
[----:B------:R-:W-:Y:S02]  /*5080*/  ISETP.NE.U32.AND P0, PT, RZ, c[0x0][0x328], PT ;  /* 0x0000ca00ff007a0c */ /* 0x000fe40003f05070 */
[----:B------:R-:W-:-:S02]  /*5090*/  ISETP.NE.U32.AND P2, PT, RZ, c[0x0][0x348], PT ;  /* 0x0000d200ff007a0c */ /* 0x000fc40003f45070 */
[----:B------:R-:W-:Y:S02]  /*50a0*/  ISETP.NE.AND.EX P1, PT, RZ, c[0x0][0x32c], PT, P0 ;  /* 0x0000cb00ff007a0c */ /* 0x000fe40003f25300 */
[----:B------:R-:W-:-:S11]  /*50b0*/  ISETP.NE.AND.EX P0, PT, RZ, c[0x0][0x34c], PT, P2 ;  /* 0x0000d300ff007a0c */ /* 0x000fd60003f05320 */
[----:B------:R-:W-:Y:S05]  /*50c0*/  @!P1 BRA `(.L_x_11094) ;  /* 0x0000014000009947 */ /* 0x000fea0003800000 */
[----:B0-----:R-:W0:Y:S01]  /*50d0*/  SHFL.DOWN P1, R3, R26, 0x1, 0x1f ;  /* 0x08201f001a037f89 */ /* 0x001e220000020000 */
        /* <DEDUP_REMOVED lines=18> */
.L_x_11095:
[----:B0-----:R-:W-:Y:S05]  /*5200*/  BSYNC B0 ;  /* 0x0000000000007941 */ /* 0x001fea0003800000 */
.L_x_11094:
[----:B------:R-:W-:Y:S01]  /*5210*/  BSSY B0, `(.L_x_11096) ;  /* 0x0000018000007945 */ /* 0x000fe20003800000 */
[----:B------:R-:W-:Y:S05]  /*5220*/  @!P0 BRA `(.L_x_11097) ;  /* 0x0000015000008947 */ /* 0x000fea0003800000 */
[----:B------:R-:W-:Y:S06]  /*5230*/  BAR.SYNC.DEFER_BLOCKING 0x0 ;  /* 0x0000000000007b1d */ /* 0x000fec0000010000 */
[----:B0-----:R-:W0:Y:S04]  /*5240*/  SHFL.DOWN P0, R2, R27, 0x1, 0x1f ;  /* 0x08201f001b027f89 */ /* 0x001e280000000000 */
[----:B------:R-:W1:Y:S04]  /*5250*/  S2R R7, SR_LANEID ;  /* 0x0000000000077919 */ /* 0x000e680000000000 */
        /* <DEDUP_REMOVED lines=15> */
[----:B0-----:R0:W-:Y:S01]  /*5350*/  RED.E.ADD.F32.FTZ.RN.STRONG.GPU [R12.64], R6 ;  /* 0x000000060c00798e */ /* 0x0011e2000c10e786 */
[----:B------:R-:W-:Y:S01]  /*5360*/  HFMA2.MMA R23, -RZ, RZ, 0, 0 ;  /* 0x00000000ff177435 */ /* 0x000fe200000001ff */
[----:B------:R-:W-:Y:S05]  /*5370*/  BRA `(.L_x_11098) ;  /* 0x0000001000007947 */ /* 0x000fea0003800000 */
.L_x_11097:
[----:B------:R-:W1:Y:S02]  /*5380*/  S2R R23, SR_TID.X ;  /* 0x0000000000177919 */ /* 0x000e640000002100 */
.L_x_11098:
[----:B0-----:R-:W-:Y:S05]  /*5390*/  BSYNC B0 ;  /* 0x0000000000007941 */ /* 0x001fea0003800000 */
.L_x_11096:
[----:B-1----:R-:W-:-:S13]  /*53a0*/  ISETP.GE.AND P0, PT, R23, c[0x0][0x16c], PT ;  /* 0x00005b0017007a0c */ /* 0x002fda0003f06270 */
        /* <DEDUP_REMOVED lines=21> */
.L_x_11099:
[----:B0----5:R-:W0:Y:S01]  /*5500*/  LDS.64 R20, [R23.X8+0x2980] ;  /* 0x0029800017147984 */ /* 0x021e220000008a00 */
        /* <DEDUP_REMOVED lines=63> */
.L_x_11100:
        /* <DEDUP_REMOVED lines=16> */
.L_x_14723:


//--------------------- .text._Z25selective_scan_bwd_kernelI32Selective_Scan_bwd_kernel_traitsILi32ELi8ELb0ELb0ELb0ELb0ELb1EfN3c107complexIfEEEEv12SSMParamsBwd --------------------------
	.section	.text._Z25selective_scan_bwd_kernelI32Selective_Scan_bwd_kernel_traitsILi32ELi8ELb0ELb0ELb0ELb0ELb1EfN3c107complexIfEEEEv12SSMParamsBwd,"ax",@progbits
	.sectioninfo	@"SHI_REGISTERS=194"
	.align	128
        .global         _Z25selective_scan_bwd_kernelI32Selective_Scan_bwd_kernel_traitsILi32ELi8ELb0ELb0ELb0ELb0ELb1EfN3c107complexIfEEEEv12SSMParamsBwd
        .type           _Z25selective_scan_bwd_kernelI32Selective_Scan_bwd_kernel_traitsILi32ELi8ELb0ELb0ELb0ELb0ELb1EfN3c107complexIfEEEEv12SSMParamsBwd,@function
        .size           _Z25selective_scan_bwd_kernelI32Selective_Scan_bwd_kernel_traitsILi32ELi8ELb0ELb0ELb0ELb0ELb1EfN3c107complexIfEEEEv12SSMParamsBwd,(.L_x_14724 - _Z25selective_scan_bwd_kernelI32Selective_Scan_bwd_kernel_traitsILi32ELi8ELb0ELb0ELb0ELb0ELb1EfN3c107complexIfEEEEv12SSMParamsBwd)
        .other          _Z25selective_scan_bwd_kernelI32Selective_Scan_bwd_kernel_traitsILi32ELi8ELb0ELb0ELb0ELb0ELb1EfN3c107complexIfEEEEv12SSMParamsBwd,@"STO_CUDA_ENTRY STV_DEFAULT"
_Z25selective_scan_bwd_kernelI32Selective_Scan_bwd_kernel_traitsILi32ELi8ELb0ELb0ELb0ELb0ELb1EfN3c107complexIfEEEEv12SSMParamsBwd:
.text._Z25selective_scan_bwd_kernelI32Selective_Scan_bwd_kernel_traitsILi32ELi8ELb0ELb0ELb0ELb0ELb1EfN3c107complexIfEEEEv12SSMParamsBwd:
[----:B------:R-:W-:Y:S02]  /*0000*/  MOV R1, c[0x0][0x28] ;  /* 0x00000a0000017a02 */ /* 0x000fe40000000f00 */
[----:B------:R-:W0:Y:S01]  /*0010*/  S2R R27, SR_CTAID.X ;  /* 0x00000000001b7919 */ /* 0x000e220000002500 */
[----:B------:R-:W-:Y:S01]  /*0020*/  ISETP.NE.U32.AND P0, PT, RZ, c[0x0][0x238], PT ;  /* 0x00008e00ff007a0c */ /* 0x000fe20003f05070 */
[----:B------:R-:W-:Y:S01]  /*0030*/  HFMA2.MMA R24, -RZ, RZ, 0, 0 ;  /* 0x00000000ff187435 */ /* 0x000fe200000001ff */
[----:B------:R-:W-:Y:S01]  /*0040*/  ISETP.NE.U32.AND P1, PT, RZ, c[0x0][0x250], PT ;  /* 0x00009400ff007a0c */ /* 0x000fe20003f25070 */
[----:B------:R-:W1:Y:S01]  /*0050*/  S2R R0, SR_CTAID.Y ;  /* 0x0000000000007919 */ /* 0x000e620000002600 */
[----:B------:R-:W-:Y:S01]  /*0060*/  ISETP.NE.AND.EX P0, PT, RZ, c[0x0][0x23c], PT, P0 ;  /* 0x00008f00ff007a0c */ /* 0x000fe20003f05300 */
[----:B------:R-:W-:Y:S01]  /*0070*/  ULDC.64 UR6, c[0x0][0x118] ;  /* 0x0000460000067ab9 */ /* 0x000fe20000000a00 */
[----:B------:R-:W-:Y:S02]  /*0080*/  ISETP.NE.AND.EX P1, PT, RZ, c[0x0][0x254], PT, P1 ;  /* 0x00009500ff007a0c */ /* 0x000fe40003f25310 */
[----:B------:R-:W-:Y:S02]  /*0090*/  MOV R26, RZ ;  /* 0x000000ff001a7202 */ /* 0x000fe40000000f00 */
[----:B0-----:R-:W-:-:S02]  /*00a0*/  SHF.R.S32.HI R28, RZ, 0x1f, R27 ;  /* 0x0000001fff1c7819 */ /* 0x001fc4000001141b */
[----:B-1----:R-:W-:-:S03]  /*00b0*/  SHF.R.S32.HI R25, RZ, 0x1f, R0 ;  /* 0x0000001fff197819 */ /* 0x002fc60000011400 */
[----:B------:R-:W-:Y:S02]  /*00c0*/  IMAD R4, R28, c[0x0][0x1d0], RZ ;  /* 0x000074001c047a24 */ /* 0x000fe400078e02ff */
[----:B------:R-:W-:Y:S01]  /*00d0*/  @P0 LEA R6, P2, R0, c[0x0][0x238], 0x2 ;  /* 0x00008e0000060a11 */ /* 0x000fe200078410ff */
[----:B------:R-:W-:Y:S01]  /*00e0*/  IMAD R10, R28, c[0x0][0x1e0], RZ ;  /* 0x000078001c0a7a24 */ /* 0x000fe200078e02ff */
[C---:B------:R-:W-:Y:S01]  /*00f0*/  @P1 LEA R8, P3, R0.reuse, c[0x0][0x250], 0x2 ;  /* 0x0000940000081a11 */ /* 0x040fe200078610ff */
[C---:B------:R-:W-:Y:S01]  /*0100*/  IMAD R11, R27.reuse, c[0x0][0x1d4], R4 ;  /* 0x000075001b0b7a24 */ /* 0x040fe200078e0204 */
[C-C-:B------:R-:W-:Y:S01]  /*0110*/  @P0 LEA.HI.X R7, R0.reuse, c[0x0][0x23c], R25.reuse, 0x2, P2 ;  /* 0x00008f0000070a11 */ /* 0x140fe200010f1419 */
[----:B------:R-:W-:Y:S01]  /*0120*/  IMAD.WIDE.U32 R2, R27, c[0x0][0x1d0], RZ ;  /* 0x000074001b027a25 */ /* 0x000fe200078e00ff */
[----:B------:R-:W-:-:S03]  /*0130*/  @P1 LEA.HI.X R9, R0, c[0x0][0x254], R25, 0x2, P3 ;  /* 0x0000950000091a11 */ /* 0x000fc600018f1419 */
[C---:B------:R-:W-:Y:S01]  /*0140*/  IMAD.WIDE.U32 R4, R27.reuse, c[0x0][0x1e0], RZ ;  /* 0x000078001b047a25 */ /* 0x040fe200078e00ff */
[----:B------:R0:W5:Y:S03]  /*0150*/  @P0 LDG.E R24, [R6.64] ;  /* 0x0000000606180981 */ /* 0x000166000c1e1900 */
[----:B------:R-:W-:Y:S01]  /*0160*/  IMAD R13, R27, c[0x0][0x1e4], R10 ;  /* 0x000079001b0d7a24 */ /* 0x000fe200078e020a */
[----:B------:R1:W5:Y:S01]  /*0170*/  @P1 LDG.E R26, [R8.64] ;  /* 0x00000006081a1981 */ /* 0x000362000c1e1900 */
[----:B------:R-:W-:Y:S01]  /*0180*/  IMAD R12, R28, c[0x0][0x278], RZ ;  /* 0x00009e001c0c7a24 */ /* 0x000fe200078e02ff */
[----:B------:R-:W-:Y:S01]  /*0190*/  IADD3 R3, R3, R11, RZ ;  /* 0x0000000b03037210 */ /* 0x000fe20007ffe0ff */
[----:B------:R-:W-:Y:S01]  /*01a0*/  IMAD R15, R25, c[0x0][0x1e8], RZ ;  /* 0x00007a00190f7a24 */ /* 0x000fe200078e02ff */
[----:B------:R-:W-:Y:S01]  /*01b0*/  IADD3 R5, R5, R13, RZ ;  /* 0x0000000d05057210 */ /* 0x000fe20007ffe0ff */
[----:B------:R-:W-:Y:S01]  /*01c0*/  IMAD R13, R25, c[0x0][0x1d8], RZ ;  /* 0x00007600190d7a24 */ /* 0x000fe200078e02ff */
[----:B------:R-:W-:Y:S01]  /*01d0*/  ISETP.NE.U32.AND P0, PT, RZ, c[0x0][0x260], PT ;  /* 0x00009800ff007a0c */ /* 0x000fe20003f05070 */
[----:B0-----:R-:W-:Y:S01]  /*01e0*/  IMAD.WIDE.U32 R6, R27, c[0x0][0x278], RZ ;  /* 0x00009e001b067a25 */ /* 0x001fe200078e00ff */
[----:B------:R-:W-:Y:S01]  /*01f0*/  HFMA2.MMA R29, -RZ, RZ, 0, 0 ;  /* 0x00000000ff1d7435 */ /* 0x000fe200000001ff */
[----:B------:R-:W-:-:S02]  /*0200*/  MOV R30, RZ ;  /* 0x000000ff001e7202 */ /* 0x000fc40000000f00 */
[----:B-1----:R-:W-:Y:S01]  /*0210*/  IMAD R9, R27, c[0x0][0x27c], R12 ;  /* 0x00009f001b097a24 */ /* 0x002fe200078e020c */
[----:B------:R-:W-:Y:S01]  /*0220*/  MOV R8, c[0x0][0x174] ;  /* 0x00005d0000087a02 */ /* 0x000fe20000000f00 */
[C---:B------:R-:W-:Y:S01]  /*0230*/  IMAD.WIDE.U32 R2, R0.reuse, c[0x0][0x1d8], R2 ;  /* 0x0000760000027a25 */ /* 0x040fe200078e0002 */
[----:B------:R-:W-:Y:S02]  /*0240*/  ISETP.NE.AND.EX P0, PT, RZ, c[0x0][0x264], PT, P0 ;  /* 0x00009900ff007a0c */ /* 0x000fe40003f05300 */
[----:B------:R-:W-:Y:S01]  /*0250*/  IADD3 R7, R7, R9, RZ ;  /* 0x0000000907077210 */ /* 0x000fe20007ffe0ff */
[----:B------:R-:W-:Y:S01]  /*0260*/  IMAD.WIDE.U32 R4, R0, c[0x0][0x1e8], R4 ;  /* 0x00007a0000047a25 */ /* 0x000fe200078e0004 */
[C---:B------:R-:W-:Y:S02]  /*0270*/  LEA R9, R8.reuse, 0xffffff00, 0x8 ;  /* 0xffffff0008097811 */ /* 0x040fe400078e40ff */
[----:B------:R-:W-:Y:S01]  /*0280*/  ISETP.GE.AND P3, PT, R8, 0x1, PT ;  /* 0x000000010800780c */ /* 0x000fe20003f66270 */
[C---:B------:R-:W-:Y:S01]  /*0290*/  IMAD R13, R0.reuse, c[0x0][0x1dc], R13 ;  /* 0x00007700000d7a24 */ /* 0x040fe200078e020d */
[----:B------:R-:W-:Y:S01]  /*02a0*/  SHF.R.S32.HI R11, RZ, 0x1f, R9 ;  /* 0x0000001fff0b7819 */ /* 0x000fe20000011409 */
[C---:B------:R-:W-:Y:S01]  /*02b0*/  IMAD R15, R0.reuse, c[0x0][0x1ec], R15 ;  /* 0x00007b00000f7a24 */ /* 0x040fe200078e020f */
[----:B------:R-:W-:Y:S01]  /*02c0*/  IADD3 R34, P1, R9, R2, RZ ;  /* 0x0000000209227210 */ /* 0x000fe20007f3e0ff */
[----:B------:R-:W-:Y:S01]  /*02d0*/  IMAD R17, R25, c[0x0][0x280], RZ ;  /* 0x0000a00019117a24 */ /* 0x000fe200078e02ff */
[----:B------:R-:W-:Y:S01]  /*02e0*/  IADD3 R36, P2, R9, R4, RZ ;  /* 0x0000000409247210 */ /* 0x000fe20007f5e0ff */
[----:B------:R-:W-:Y:S01]  /*02f0*/  IMAD.WIDE.U32 R6, R0, c[0x0][0x280], R6 ;  /* 0x0000a00000067a25 */ /* 0x000fe200078e0006 */
[----:B------:R-:W-:-:S02]  /*0300*/  IADD3.X R3, R11, R3, R13, P1, !PT ;  /* 0x000000030b037210 */ /* 0x000fc40000ffe40d */
[----:B------:R-:W-:Y:S01]  /*0310*/  IADD3.X R5, R11, R5, R15, P2, !PT ;  /* 0x000000050b057210 */ /* 0x000fe200017fe40f */
[----:B------:R-:W-:Y:S01]  /*0320*/  IMAD R17, R0, c[0x0][0x284], R17 ;  /* 0x0000a10000117a24 */ /* 0x000fe200078e0211 */
[----:B------:R-:W-:Y:S01]  /*0330*/  ISETP.NE.U32.AND P1, PT, RZ, c[0x0][0x328], PT ;  /* 0x0000ca00ff007a0c */ /* 0x000fe20003f25070 */
[----:B------:R-:W-:Y:S01]  /*0340*/  @P0 IMAD R2, R27, c[0x0][0x164], R0 ;  /* 0x000059001b020a24 */ /* 0x000fe200078e0200 */
[----:B------:R-:W-:Y:S01]  /*0350*/  ISETP.NE.U32.AND P2, PT, RZ, c[0x0][0x348], PT ;  /* 0x0000d200ff007a0c */ /* 0x000fe20003f45070 */
[----:B------:R-:W-:Y:S01]  /*0360*/  CS2R R14, SRZ ;  /* 0x00000000000e7805 */ /* 0x000fe2000001ff00 */
[----:B------:R-:W-:Y:S01]  /*0370*/  ISETP.NE.AND.EX P1, PT, RZ, c[0x0][0x32c], PT, P1 ;  /* 0x0000cb00ff007a0c */ /* 0x000fe20003f25310 */
[----:B------:R-:W-:Y:S01]  /*0380*/  @P0 IMAD R2, R2, c[0x0][0x174], RZ ;  /* 0x00005d0002020a24 */ /* 0x000fe200078e02ff */
[----:B------:R-:W-:Y:S02]  /*0390*/  ISETP.NE.AND.EX P2, PT, RZ, c[0x0][0x34c], PT, P2 ;  /* 0x0000d300ff007a0c */ /* 0x000fe40003f45320 */
[----:B------:R-:W-:Y:S01]  /*03a0*/  IADD3 R9, P4, R9, R6, RZ ;  /* 0x0000000609097210 */ /* 0x000fe20007f9e0ff */
[----:B------:R-:W-:Y:S01]  /*03b0*/  @P0 IMAD R2, R2, c[0x0][0x16c], RZ ;  /* 0x00005b0002020a24 */ /* 0x000fe200078e02ff */
[----:B------:R-:W-:-:S02]  /*03c0*/  LEA R35, P5, R36, c[0x0][0x248], 0x2 ;  /* 0x0000920024237a11 */ /* 0x000fc400078a10ff */
[----:B------:R-:W-:Y:S02]  /*03d0*/  IADD3.X R38, R11, R7, R17, P4, !PT ;  /* 0x000000070b267210 */ /* 0x000fe400027fe411 */
[C---:B------:R-:W-:Y:S01]  /*03e0*/  LEA R33, P4, R34.reuse, c[0x0][0x240], 0x2 ;  /* 0x0000900022217a11 */ /* 0x040fe200078810ff */
[----:B------:R-:W-:Y:S01]  /*03f0*/  CS2R R16, SRZ ;  /* 0x0000000000107805 */ /* 0x000fe2000001ff00 */
[----:B------:R-:W-:Y:S02]  /*0400*/  @P0 MOV R19, 0x10 ;  /* 0x0000001000130802 */ /* 0x000fe40000000f00 */
[----:B------:R-:W-:Y:S02]  /*0410*/  LEA.HI.X R34, R34, c[0x0][0x244], R3, 0x2, P4 ;  /* 0x0000910022227a11 */ /* 0x000fe400020f1403 */
[----:B------:R-:W-:Y:S01]  /*0420*/  LEA.HI.X R36, R36, c[0x0][0x24c], R5, 0x2, P5 ;  /* 0x0000930024247a11 */ /* 0x000fe200028f1405 */
[----:B------:R-:W-:Y:S01]  /*0430*/  @P0 IMAD.WIDE R18, R2, R19, c[0x0][0x260] ;  /* 0x0000980002120625 */ /* 0x000fe200078e0213 */
[----:B------:R-:W-:Y:S01]  /*0440*/  LEA R37, P6, R9, c[0x0][0x308], 0x2 ;  /* 0x0000c20009257a11 */ /* 0x000fe200078c10ff */
[----:B------:R-:W-:Y:S01]  /*0450*/  @!P0 CS2R R18, SRZ ;  /* 0x0000000000128805 */ /* 0x000fe2000001ff00 */
[----:B------:R-:W-:-:S02]  /*0460*/  @P1 LEA R16, P4, R0, c[0x0][0x328], 0x2 ;  /* 0x0000ca0000101a11 */ /* 0x000fc400078810ff */
[C---:B------:R-:W-:Y:S02]  /*0470*/  @P2 LEA R14, P5, R0.reuse, c[0x0][0x348], 0x2 ;  /* 0x0000d200000e2a11 */ /* 0x040fe400078a10ff */
[----:B------:R-:W-:Y:S02]  /*0480*/  LEA.HI.X R38, R9, c[0x0][0x30c], R38, 0x2, P6 ;  /* 0x0000c30009267a11 */ /* 0x000fe400030f1426 */
[C-C-:B------:R-:W-:Y:S02]  /*0490*/  @P1 LEA.HI.X R17, R0.reuse, c[0x0][0x32c], R25.reuse, 0x2, P4 ;  /* 0x0000cb0000111a11 */ /* 0x140fe400020f1419 */
[----:B------:R-:W-:Y:S01]  /*04a0*/  @P2 LEA.HI.X R15, R0, c[0x0][0x34c], R25, 0x2, P5 ;  /* 0x0000d300000f2a11 */ /* 0x000fe200028f1419 */
[----:B------:R-:W-:Y:S05]  /*04b0*/  @!P3 BRA `(.L_x_11101) ;  /* 0x000062600000b947 */ /* 0x000fea0003800000 */
[----:B------:R-:W0:Y:S01]  /*04c0*/  S2R R31, SR_TID.X ;  /* 0x00000000001f7919 */ /* 0x000e220000002100 */
[----:B------:R-:W-:Y:S02]  /*04d0*/  MOV R30, RZ ;  /* 0x000000ff001e7202 */ /* 0x000fe40000000f00 */
[----:B------:R-:W-:Y:S01]  /*04e0*/  MOV R40, RZ ;  /* 0x000000ff00287202 */ /* 0x000fe20000000f00 */
[----:B------:R-:W1:Y:S01]  /*04f0*/  S2R R32, SR_LANEID ;  /* 0x0000000000207919 */ /* 0x000e620000000000 */
[----:B------:R-:W-:-:S02]  /*0500*/  MOV R29, RZ ;  /* 0x000000ff001d7202 */ /* 0x000fc40000000f00 */
[C---:B0-----:R-:W-:Y:S02]  /*0510*/  SHF.L.U32 R2, R31.reuse, 0x3, RZ ;  /* 0x000000031f027819 */ /* 0x041fe400000006ff */
[----:B------:R-:W-:Y:S02]  /*0520*/  LOP3.LUT R168, R31, 0x1f, RZ, 0xc0, !PT ;  /* 0x0000001f1fa87812 */ /* 0x000fe400078ec0ff */
[----:B------:R-:W-:-:S04]  /*0530*/  LOP3.LUT R2, R2, 0xffffff00, RZ, 0xc0, !PT ;  /* 0xffffff0002027812 */ /* 0x000fc800078ec0ff */
[----:B------:R-:W-:-:S04]  /*0540*/  LOP3.LUT R39, R2, 0x1f, R31, 0xf8, !PT ;  /* 0x0000001f02277812 */ /* 0x000fc800078ef81f */
[----:B-1----:R-:W-:Y:S02]  /*0550*/  SHF.R.S32.HI R42, RZ, 0x1f, R39 ;  /* 0x0000001fff2a7819 */ /* 0x002fe40000011427 */
.L_x_11127:
[----:B------:R-:W-:Y:S01]  /*0560*/  IADD3 R41, -R40, c[0x0][0x174], RZ ;  /* 0x00005d0028297a10 */ /* 0x000fe20007ffe1ff */
[----:B------:R-:W-:Y:S01]  /*0570*/  BAR.SYNC.DEFER_BLOCKING 0x0 ;  /* 0x0000000000007b1d */ /* 0x000fe20000010000 */
[----:B0-----:R-:W-:Y:S01]  /*0580*/  LOP3.LUT R6, R39, 0x20, RZ, 0xfc, !PT ;  /* 0x0000002027067812 */ /* 0x001fe200078efcff */
[----:B-1----:R-:W-:Y:S01]  /*0590*/  HFMA2.MMA R13, -RZ, RZ, 0, 0 ;  /* 0x00000000ff0d7435 */ /* 0x002fe200000001ff */
[----:B------:R-:W-:Y:S01]  /*05a0*/  LEA R12, R41, 0xffffff00, 0x8 ;  /* 0xffffff00290c7811 */ /* 0x000fe200078e40ff */
[----:B------:R-:W-:Y:S01]  /*05b0*/  CS2R R20, SRZ ;  /* 0x0000000000147805 */ /* 0x000fe2000001ff00 */
[C---:B------:R-:W-:Y:S01]  /*05c0*/  LOP3.LUT R7, R39.reuse, 0x40, RZ, 0xfc, !PT ;  /* 0x0000004027077812 */ /* 0x040fe200078efcff */
[----:B------:R-:W-:Y:S01]  /*05d0*/  CS2R R22, SRZ ;  /* 0x0000000000167805 */ /* 0x000fe2000001ff00 */
[----:B------:R-:W-:Y:S02]  /*05e0*/  IADD3 R11, -R12, c[0x0][0x168], RZ ;  /* 0x00005a000c0b7a10 */ /* 0x000fe40007ffe1ff */
[----:B------:R-:W-:-:S02]  /*05f0*/  LEA R2, P0, R39, R33, 0x2 ;  /* 0x0000002127027211 */ /* 0x000fc400078010ff */
[-C--:B------:R-:W-:Y:S02]  /*0600*/  ISETP.GE.AND P3, PT, R39, R11.reuse, PT ;  /* 0x0000000b2700720c */ /* 0x080fe40003f66270 */
[-C--:B------:R-:W-:Y:S02]  /*0610*/  ISETP.GE.AND P4, PT, R6, R11.reuse, PT ;  /* 0x0000000b0600720c */ /* 0x080fe40003f86270 */
[----:B------:R-:W-:Y:S02]  /*0620*/  ISETP.GE.AND P2, PT, R7, R11, PT ;  /* 0x0000000b0700720c */ /* 0x000fe40003f46270 */
[C---:B------:R-:W-:Y:S02]  /*0630*/  LOP3.LUT R8, R39.reuse, 0x60, RZ, 0xfc, !PT ;  /* 0x0000006027087812 */ /* 0x040fe400078efcff */
[C---:B------:R-:W-:Y:S02]  /*0640*/  LOP3.LUT R9, R39.reuse, 0x80, RZ, 0xfc, !PT ;  /* 0x0000008027097812 */ /* 0x040fe400078efcff */
[----:B------:R-:W-:-:S02]  /*0650*/  LEA.HI.X R3, R39, R34, R42, 0x2, P0 ;  /* 0x0000002227037211 */ /* 0x000fc400000f142a */
[C---:B------:R-:W-:Y:S02]  /*0660*/  LOP3.LUT R10, R39.reuse, 0xa0, RZ, 0xfc, !PT ;  /* 0x000000a0270a7812 */ /* 0x040fe400078efcff */
[-C--:B------:R-:W-:Y:S01]  /*0670*/  ISETP.GE.AND P1, PT, R8, R11.reuse, PT ;  /* 0x0000000b0800720c */ /* 0x080fe20003f26270 */
[----:B------:R0:W2:Y:S01]  /*0680*/  @!P3 LDG.E R20, [R2.64] ;  /* 0x000000060214b981 */ /* 0x0000a2000c1e1900 */
[C---:B------:R-:W-:Y:S02]  /*0690*/  LOP3.LUT R4, R39.reuse, 0xc0, RZ, 0xfc, !PT ;  /* 0x000000c027047812 */ /* 0x040fe400078efcff */
[----:B------:R-:W-:Y:S01]  /*06a0*/  LOP3.LUT R5, R39, 0xe0, RZ, 0xfc, !PT ;  /* 0x000000e027057812 */ /* 0x000fe200078efcff */
[----:B------:R0:W3:Y:S01]  /*06b0*/  @!P4 LDG.E R13, [R2.64+0x80] ;  /* 0x00008006020dc981 */ /* 0x0000e2000c1e1900 */
[-C--:B------:R-:W-:Y:S02]  /*06c0*/  ISETP.GE.AND P0, PT, R9, R11.reuse, PT ;  /* 0x0000000b0900720c */ /* 0x080fe40003f06270 */
[-C--:B------:R-:W-:Y:S01]  /*06d0*/  ISETP.GE.AND P3, PT, R10, R11.reuse, PT ;  /* 0x0000000b0a00720c */ /* 0x080fe20003f66270 */
[----:B------:R0:W4:Y:S01]  /*06e0*/  @!P2 LDG.E R22, [R2.64+0x100] ;  /* 0x000100060216a981 */ /* 0x000122000c1e1900 */
[----:B------:R-:W-:-:S02]  /*06f0*/  ISETP.GE.AND P4, PT, R4, R11, PT ;  /* 0x0000000b0400720c */ /* 0x000fc40003f86270 */
[----:B------:R-:W-:Y:S01]  /*0700*/  ISETP.GE.AND P2, PT, R5, R11, PT ;  /* 0x0000000b0500720c */ /* 0x000fe20003f46270 */
[----:B------:R-:W-:Y:S01]  /*0710*/  HFMA2.MMA R54, -RZ, RZ, 0, 0 ;  /* 0x00000000ff367435 */ /* 0x000fe200000001ff */
[----:B------:R-:W-:Y:S01]  /*0720*/  MOV R52, RZ ;  /* 0x000000ff00347202 */ /* 0x000fe20000000f00 */
[----:B------:R0:W4:Y:S01]  /*0730*/  @!P1 LDG.E R21, [R2.64+0x180] ;  /* 0x0001800602159981 */ /* 0x000122000c1e1900 */
[----:B------:R-:W-:-:S04]  /*0740*/  MOV R56, RZ ;  /* 0x000000ff00387202 */ /* 0x000fc80000000f00 */
        /* <DEDUP_REMOVED lines=9> */
[----:B------:R-:W-:Y:S02]  /*07e0*/  LEA.HI.SX32 R45, R47, R32, 0x1b ;  /* 0x000000202f2d7211 */ /* 0x000fe400078fdaff */
[----:B------:R-:W-:-:S02]  /*07f0*/  IADD3 R47, R32, 0x80, RZ ;  /* 0x00000080202f7810 */ /* 0x000fc40007ffe0ff */
[-C--:B------:R-:W-:Y:S02]  /*0800*/  LEA.HI.SX32 R46, R49, R32.reuse, 0x1b ;  /* 0x00000020312e7211 */ /* 0x080fe400078fdaff */
[C---:B0-----:R-:W-:Y:S02]  /*0810*/  IADD3 R3, R32.reuse, 0xa0, RZ ;  /* 0x000000a020037810 */ /* 0x041fe40007ffe0ff */
[C---:B------:R-:W-:Y:S02]  /*0820*/  IADD3 R49, R32.reuse, 0xc0, RZ ;  /* 0x000000c020317810 */ /* 0x040fe40007ffe0ff */
[-C--:B------:R-:W-:Y:S02]  /*0830*/  LEA.HI.SX32 R47, R47, R32.reuse, 0x1b ;  /* 0x000000202f2f7211 */ /* 0x080fe400078fdaff */
[----:B------:R-:W-:Y:S02]  /*0840*/  IADD3 R51, R32, 0xe0, RZ ;  /* 0x000000e020337810 */ /* 0x000fe40007ffe0ff */
[----:B------:R-:W-:-:S02]  /*0850*/  LEA.HI.SX32 R48, R3, R32, 0x1b ;  /* 0x0000002003307211 */ /* 0x000fc400078fdaff */
[-C--:B------:R-:W-:Y:S02]  /*0860*/  LEA.HI.SX32 R49, R49, R32.reuse, 0x1b ;  /* 0x0000002031317211 */ /* 0x080fe400078fdaff */
[----:B------:R-:W-:Y:S02]  /*0870*/  LEA.HI.SX32 R51, R51, R32, 0x1b ;  /* 0x0000002033337211 */ /* 0x000fe400078fdaff */
[C---:B------:R-:W-:Y:S02]  /*0880*/  SHF.L.U32 R50, R39.reuse, 0x2, RZ ;  /* 0x0000000227327819 */ /* 0x040fe400000006ff */
[C---:B------:R-:W-:Y:S02]  /*0890*/  ISETP.GE.AND P6, PT, R39.reuse, R11, PT ;  /* 0x0000000b2700720c */ /* 0x040fe40003fc6270 */
[----:B------:R-:W-:Y:S02]  /*08a0*/  SHF.L.U64.HI R53, R39, 0x2, R42 ;  /* 0x0000000227357819 */ /* 0x000fe4000001022a */
[----:B------:R-:W-:-:S02]  /*08b0*/  IADD3 R2, P0, R35, R50, RZ ;  /* 0x0000003223027210 */ /* 0x000fc40007f1e0ff */
[----:B------:R-:W-:Y:S02]  /*08c0*/  ISETP.GE.AND P5, PT, R6, R11, PT ;  /* 0x0000000b0600720c */ /* 0x000fe40003fa6270 */
[----:B------:R-:W-:Y:S02]  /*08d0*/  IADD3.X R3, R36, R53, RZ, P0, !PT ;  /* 0x0000003524037210 */ /* 0x000fe400007fe4ff */
[-C--:B------:R-:W-:Y:S02]  /*08e0*/  ISETP.GE.AND P4, PT, R7, R11.reuse, PT ;  /* 0x0000000b0700720c */ /* 0x080fe40003f86270 */
[-C--:B------:R-:W-:Y:S02]  /*08f0*/  ISETP.GE.AND P3, PT, R8, R11.reuse, PT ;  /* 0x0000000b0800720c */ /* 0x080fe40003f66270 */
[-C--:B------:R-:W-:Y:S02]  /*0900*/  ISETP.GE.AND P2, PT, R9, R11.reuse, PT ;  /* 0x0000000b0900720c */ /* 0x080fe40003f46270 */
[----:B------:R-:W-:-:S02]  /*0910*/  ISETP.GE.AND P1, PT, R10, R11, PT ;  /* 0x0000000b0a00720c */ /* 0x000fc40003f26270 */
[----:B------:R-:W-:Y:S01]  /*0920*/  ISETP.GE.AND P0, PT, R4, R11, PT ;  /* 0x0000000b0400720c */ /* 0x000fe20003f06270 */
[----:B------:R-:W-:Y:S01]  /*0930*/  HFMA2.MMA R64, -RZ, RZ, 0, 0 ;  /* 0x00000000ff407435 */ /* 0x000fe200000001ff */
[----:B------:R-:W-:Y:S01]  /*0940*/  CS2R R62, SRZ ;  /* 0x00000000003e7805 */ /* 0x000fe2000001ff00 */
[----:B------:R-:W-:Y:S01]  /*0950*/  MOV R68, RZ ;  /* 0x000000ff00447202 */ /* 0x000fe20000000f00 */
[----:B--2---:R-:W-:Y:S04]  /*0960*/  STS [R43.X4], R20 ;  /* 0x000000142b007388 */ /* 0x004fe80000004800 */
[----:B---3--:R0:W-:Y:S04]  /*0970*/  STS [R44.X4+0x80], R13 ;  /* 0x0000800d2c007388 */ /* 0x0081e80000004800 */
[----:B----4-:R-:W-:Y:S01]  /*0980*/  STS [R45.X4+0x100], R22 ;  /* 0x000100162d007388 */ /* 0x010fe20000004800 */
[----:B0-----:R-:W-:-:S03]  /*0990*/  SHF.L.U32 R13, R32, 0x3, RZ ;  /* 0x00000003200d7819 */ /* 0x001fc600000006ff */
        /* <DEDUP_REMOVED lines=17> */
[----:B------:R-:W-:Y:S01]  /*0ab0*/  HFMA2.MMA R22, -RZ, RZ, 0, 0 ;  /* 0x00000000ff167435 */ /* 0x000fe200000001ff */
[----:B------:R-:W-:-:S04]  /*0ac0*/  MOV R13, RZ ;  /* 0x000000ff000d7202 */ /* 0x000fc80000000f00 */
        /* <DEDUP_REMOVED lines=9> */
[C---:B------:R-:W-:Y:S01]  /*0b60*/  ISETP.GE.AND P6, PT, R39.reuse, R11, PT ;  /* 0x0000000b2700720c */ /* 0x040fe20003fc6270 */
[----:B------:R-:W-:Y:S01]  /*0b70*/  HFMA2.MMA R66, -RZ, RZ, 0, 0 ;  /* 0x00000000ff427435 */ /* 0x000fe200000001ff */
[----:B------:R-:W-:-:S02]  /*0b80*/  LEA R78, P0, R39, R37, 0x2 ;  /* 0x00000025274e7211 */ /* 0x000fc400078010ff */
[-C--:B------:R-:W-:Y:S02]  /*0b90*/  ISETP.GE.AND P5, PT, R6, R11.reuse, PT ;  /* 0x0000000b0600720c */ /* 0x080fe40003fa6270 */
[----:B------:R-:W-:Y:S02]  /*0ba0*/  LEA.HI.X R79, R39, R38, R42, 0x2, P0 ;  /* 0x00000026274f7211 */ /* 0x000fe400000f142a */
[-C--:B------:R-:W-:Y:S02]  /*0bb0*/  ISETP.GE.AND P4, PT, R7, R11.reuse, PT ;  /* 0x0000000b0700720c */ /* 0x080fe40003f86270 */
[-C--:B------:R-:W-:Y:S02]  /*0bc0*/  ISETP.GE.AND P3, PT, R8, R11.reuse, PT ;  /* 0x0000000b0800720c */ /* 0x080fe40003f66270 */
[-C--:B------:R-:W-:Y:S02]  /*0bd0*/  ISETP.GE.AND P2, PT, R9, R11.reuse, PT ;  /* 0x0000000b0900720c */ /* 0x080fe40003f46270 */
[-C--:B------:R-:W-:Y:S01]  /*0be0*/  ISETP.GE.AND P1, PT, R10, R11.reuse, PT ;  /* 0x0000000b0a00720c */ /* 0x080fe20003f26270 */
[----:B------:R-:W-:Y:S01]  /*0bf0*/  HFMA2.MMA R70, -RZ, RZ, 0, 0 ;  /* 0x00000000ff467435 */ /* 0x000fe200000001ff */
[----:B------:R-:W-:Y:S01]  /*0c00*/  ISETP.GE.AND P0, PT, R4, R11, PT ;  /* 0x0000000b0400720c */ /* 0x000fe20003f06270 */
[----:B------:R-:W-:Y:S01]  /*0c10*/  HFMA2.MMA R72, -RZ, RZ, 0, 0 ;  /* 0x00000000ff487435 */ /* 0x000fe200000001ff */
[----:B------:R-:W-:-:S02]  /*0c20*/  MOV R83, RZ ;  /* 0x000000ff00537202 */ /* 0x000fc40000000f00 */
[----:B------:R-:W-:Y:S02]  /*0c30*/  MOV R85, RZ ;  /* 0x000000ff00557202 */ /* 0x000fe40000000f00 */
[----:B------:R-:W-:Y:S02]  /*0c40*/  MOV R87, RZ ;  /* 0x000000ff00577202 */ /* 0x000fe40000000f00 */
        /* <DEDUP_REMOVED lines=20> */
[----:B------:R0:W2:Y:S01]  /*0d90*/  @!P6 LDG.E R66, [R78.64] ;  /* 0x000000064e42e981 */ /* 0x0000a2000c1e1900 */
[----:B------:R-:W-:-:S03]  /*0da0*/  ISETP.GE.AND P6, PT, R5, R11, PT ;  /* 0x0000000b0500720c */ /* 0x000fc60003fc6270 */
[----:B------:R0:W3:Y:S04]  /*0db0*/  @!P5 LDG.E R83, [R78.64+0x80] ;  /* 0x000080064e53d981 */ /* 0x0000e8000c1e1900 */
[----:B------:R0:W4:Y:S04]  /*0dc0*/  @!P4 LDG.E R68, [R78.64+0x100] ;  /* 0x000100064e44c981 */ /* 0x000128000c1e1900 */
[----:B------:R0:W4:Y:S04]  /*0dd0*/  @!P3 LDG.E R85, [R78.64+0x180] ;  /* 0x000180064e55b981 */ /* 0x000128000c1e1900 */
[----:B------:R0:W4:Y:S04]  /*0de0*/  @!P2 LDG.E R70, [R78.64+0x200] ;  /* 0x000200064e46a981 */ /* 0x000128000c1e1900 */
[----:B------:R0:W4:Y:S04]  /*0df0*/  @!P1 LDG.E R87, [R78.64+0x280] ;  /* 0x000280064e579981 */ /* 0x000128000c1e1900 */
[----:B------:R0:W4:Y:S04]  /*0e00*/  @!P0 LDG.E R72, [R78.64+0x300] ;  /* 0x000300064e488981 */ /* 0x000128000c1e1900 */
[----:B------:R0:W4:Y:S01]  /*0e10*/  @!P6 LDG.E R76, [R78.64+0x380] ;  /* 0x000380064e4ce981 */ /* 0x000122000c1e1900 */
[----:B------:R-:W-:Y:S01]  /*0e20*/  ISETP.GE.AND P0, PT, R39, R11, PT ;  /* 0x0000000b2700720c */ /* 0x000fe20003f06270 */
[C---:B------:R-:W-:Y:S01]  /*0e30*/  IMAD R20, R28.reuse, c[0x0][0x1f0], RZ ;  /* 0x00007c001c147a24 */ /* 0x040fe200078e02ff */
[----:B------:R-:W-:Y:S01]  /*0e40*/  SHF.R.S32.HI R13, RZ, 0x1f, R12 ;  /* 0x0000001fff0d7819 */ /* 0x000fe2000001140c */
[----:B------:R-:W-:-:S02]  /*0e50*/  IMAD R62, R28, c[0x0][0x200], RZ ;  /* 0x000080001c3e7a24 */ /* 0x000fc400078e02ff */
[----:B------:R-:W-:-:S04]  /*0e60*/  IMAD.WIDE.U32 R2, R27, c[0x0][0x1f0], RZ ;  /* 0x00007c001b027a25 */ /* 0x000fc800078e00ff */
[C---:B------:R-:W-:Y:S02]  /*0e70*/  IMAD R89, R27.reuse, c[0x0][0x1f4], R20 ;  /* 0x00007d001b597a24 */ /* 0x040fe400078e0214 */
[C---:B------:R-:W-:Y:S02]  /*0e80*/  IMAD.WIDE.U32 R22, R27.reuse, c[0x0][0x200], RZ ;  /* 0x000080001b167a25 */ /* 0x040fe400078e00ff */
[----:B0-----:R-:W-:Y:S02]  /*0e90*/  @!P0 MOV R78, R12 ;  /* 0x0000000c004e8202 */ /* 0x001fe40000000f00 */
[C---:B------:R-:W-:Y:S01]  /*0ea0*/  IMAD R91, R27.reuse, c[0x0][0x204], R62 ;  /* 0x000081001b5b7a24 */ /* 0x040fe200078e023e */
[----:B------:R-:W-:Y:S01]  /*0eb0*/  @!P0 MOV R79, R13 ;  /* 0x0000000d004f8202 */ /* 0x000fe20000000f00 */
[----:B------:R-:W-:Y:S01]  /*0ec0*/  @!P0 IMAD.WIDE.U32 R20, R27, c[0x0][0x1f0], R12 ;  /* 0x00007c001b148a25 */ /* 0x000fe200078e000c */
[----:B------:R-:W-:Y:S02]  /*0ed0*/  IADD3 R3, R3, R89, RZ ;  /* 0x0000005903037210 */ /* 0x000fe40007ffe0ff */
[----:B------:R-:W-:Y:S01]  /*0ee0*/  IADD3 R62, R40, -c[0x0][0x174], RZ ;  /* 0x80005d00283e7a10 */ /* 0x000fe20007ffe0ff */
[----:B------:R-:W-:Y:S01]  /*0ef0*/  @!P0 IMAD.WIDE.U32 R78, R27, c[0x0][0x200], R78 ;  /* 0x000080001b4e8a25 */ /* 0x000fe200078e004e */
[----:B------:R-:W-:-:S02]  /*0f00*/  IADD3 R81, R23, R91, RZ ;  /* 0x0000005b17517210 */ /* 0x000fc40007ffe0ff */
[----:B------:R-:W-:Y:S01]  /*0f10*/  MOV R80, R22 ;  /* 0x0000001600507202 */ /* 0x000fe20000000f00 */
[----:B------:R-:W-:Y:S01]  /*0f20*/  IMAD R62, R62, -0x100, RZ ;  /* 0xffffff003e3e7824 */ /* 0x000fe200078e02ff */
[----:B------:R-:W-:Y:S01]  /*0f30*/  @!P0 IADD3 R21, R89, R21, RZ ;  /* 0x0000001559158210 */ /* 0x000fe20007ffe0ff */
[----:B------:R-:W-:Y:S01]  /*0f40*/  IMAD R89, R25, c[0x0][0x1f8], RZ ;  /* 0x00007e0019597a24 */ /* 0x000fe200078e02ff */
[----:B------:R-:W-:Y:S01]  /*0f50*/  @!P0 IADD3 R79, R91, R79, RZ ;  /* 0x0000004f5b4f8210 */ /* 0x000fe20007ffe0ff */
[----:B------:R-:W-:-:S04]  /*0f60*/  IMAD.WIDE.U32 R22, R0, c[0x0][0x1f8], R2 ;  /* 0x00007e0000167a25 */ /* 0x000fc800078e0002 */
[----:B------:R-:W-:Y:S02]  /*0f70*/  IMAD R93, R25, c[0x0][0x208], RZ ;  /* 0x00008200195d7a24 */ /* 0x000fe400078e02ff */
[----:B------:R-:W-:Y:S01]  /*0f80*/  IMAD.WIDE.U32 R80, R0, c[0x0][0x208], R80 ;  /* 0x0000820000507a25 */ /* 0x000fe200078e0050 */
[----:B------:R-:W-:Y:S02]  /*0f90*/  SHF.R.S32.HI R64, RZ, 0x1f, R62 ;  /* 0x0000001fff407819 */ /* 0x000fe4000001143e */
[----:B------:R-:W-:Y:S01]  /*0fa0*/  IADD3 R82, P1, R62, R22, RZ ;  /* 0x000000163e527210 */ /* 0x000fe20007f3e0ff */
[----:B------:R-:W-:Y:S01]  /*0fb0*/  IMAD R91, R0, c[0x0][0x1fc], R89 ;  /* 0x00007f00005b7a24 */ /* 0x000fe200078e0259 */
[----:B------:R-:W-:Y:S01]  /*0fc0*/  IADD3 R74, P2, R62, R80, RZ ;  /* 0x000000503e4a7210 */ /* 0x000fe20007f5e0ff */
[C---:B------:R-:W-:Y:S02]  /*0fd0*/  IMAD R93, R0.reuse, c[0x0][0x20c], R93 ;  /* 0x00008300005d7a24 */ /* 0x040fe400078e025d */
[----:B------:R-:W-:Y:S01]  /*0fe0*/  @!P0 IMAD.WIDE.U32 R2, R0, c[0x0][0x1f8], R20 ;  /* 0x00007e0000028a25 */ /* 0x000fe200078e0014 */
[----:B------:R-:W-:-:S03]  /*0ff0*/  IADD3.X R23, R64, R91, R23, P1, !PT ;  /* 0x0000005b40177210 */ /* 0x000fc60000ffe417 */
[----:B------:R-:W-:Y:S01]  /*1000*/  @!P0 IMAD.WIDE.U32 R20, R0, c[0x0][0x208], R78 ;  /* 0x0000820000148a25 */ /* 0x000fe200078e004e */
[----:B------:R-:W-:Y:S02]  /*1010*/  IADD3.X R81, R64, R93, R81, P2, !PT ;  /* 0x0000005d40517210 */ /* 0x000fe400017fe451 */
[C---:B------:R-:W-:Y:S02]  /*1020*/  @!P0 IADD3 R86, P1, R39.reuse, R2, RZ ;  /* 0x0000000227568210 */ /* 0x040fe40007f3e0ff */
[C---:B------:R-:W-:Y:S02]  /*1030*/  @!P0 IADD3 R80, P3, R39.reuse, R20, RZ ;  /* 0x0000001427508210 */ /* 0x040fe40007f7e0ff */
[C---:B------:R-:W-:Y:S02]  /*1040*/  LEA R89, P2, R39.reuse, c[0x0][0x268], 0x2 ;  /* 0x00009a0027597a11 */ /* 0x040fe400078410ff */
[----:B------:R-:W-:Y:S02]  /*1050*/  LEA R79, P4, R39, c[0x0][0x258], 0x2 ;  /* 0x00009600274f7a11 */ /* 0x000fe400078810ff */
[----:B------:R-:W-:-:S02]  /*1060*/  @!P0 IADD3.X R91, R42, R3, R91, P1, !PT ;  /* 0x000000032a5b8210 */ /* 0x000fc40000ffe45b */
[----:B------:R-:W-:Y:S02]  /*1070*/  @!P0 IADD3.X R21, R42, R21, R93, P3, !PT ;  /* 0x000000152a158210 */ /* 0x000fe40001ffe45d */
[C-C-:B------:R-:W-:Y:S02]  /*1080*/  LEA.HI.X R84, R39.reuse, c[0x0][0x26c], R42.reuse, 0x2, P2 ;  /* 0x00009b0027547a11 */ /* 0x140fe400010f142a */
[----:B------:R-:W-:Y:S02]  /*1090*/  LEA.HI.X R3, R39, c[0x0][0x25c], R42, 0x2, P4 ;  /* 0x0000970027037a11 */ /* 0x000fe400020f142a */
[----:B------:R-:W-:Y:S02]  /*10a0*/  LEA R22, P2, R82, R89, 0x2 ;  /* 0x0000005952167211 */ /* 0x000fe400078410ff */
[----:B------:R-:W-:Y:S02]  /*10b0*/  LEA R78, P4, R74, R79, 0x2 ;  /* 0x0000004f4a4e7211 */ /* 0x000fe400078810ff */
[----:B------:R-:W-:-:S02]  /*10c0*/  @!P0 LEA R20, P3, R80, c[0x0][0x258], 0x2 ;  /* 0x0000960050148a11 */ /* 0x000fc400078610ff */
[----:B------:R-:W-:Y:S02]  /*10d0*/  LEA.HI.X R23, R82, R84, R23, 0x2, P2 ;  /* 0x0000005452177211 */ /* 0x000fe400010f1417 */
[----:B------:R-:W-:Y:S02]  /*10e0*/  LEA.HI.X R79, R74, R3, R81, 0x2, P4 ;  /* 0x000000034a4f7211 */ /* 0x000fe400020f1451 */
[----:B------:R-:W-:Y:S02]  /*10f0*/  @!P0 LEA.HI.X R21, R80, c[0x0][0x25c], R21, 0x2, P3 ;  /* 0x0000970050158a11 */ /* 0x000fe400018f1415 */
[-C--:B------:R-:W-:Y:S02]  /*1100*/  ISETP.GE.AND P6, PT, R6, R11.reuse, PT ;  /* 0x0000000b0600720c */ /* 0x080fe40003fc6270 */
[----:B------:R-:W-:Y:S01]  /*1110*/  @!P0 LEA R2, P1, R86, c[0x0][0x268], 0x2 ;  /* 0x00009a0056028a11 */ /* 0x000fe200078210ff */
[----:B------:R-:W-:Y:S01]  /*1120*/  HFMA2.MMA R74, -RZ, RZ, 0, 0 ;  /* 0x00000000ff4a7435 */ /* 0x000fe200000001ff */
[----:B------:R-:W-:-:S02]  /*1130*/  ISETP.GE.AND P2, PT, R8, R11, PT ;  /* 0x0000000b0800720c */ /* 0x000fc40003f46270 */
[----:B------:R-:W-:Y:S02]  /*1140*/  @!P0 LEA.HI.X R3, R86, c[0x0][0x26c], R91, 0x2, P1 ;  /* 0x00009b0056038a11 */ /* 0x000fe400008f145b */
[-C--:B------:R-:W-:Y:S02]  /*1150*/  ISETP.GE.AND P1, PT, R7, R11.reuse, PT ;  /* 0x0000000b0700720c */ /* 0x080fe40003f26270 */
[-C--:B------:R-:W-:Y:S02]  /*1160*/  ISETP.GE.AND P3, PT, R9, R11.reuse, PT ;  /* 0x0000000b0900720c */ /* 0x080fe40003f66270 */
[-C--:B------:R-:W-:Y:S02]  /*1170*/  ISETP.GE.AND P4, PT, R10, R11.reuse, PT ;  /* 0x0000000b0a00720c */ /* 0x080fe40003f86270 */
[----:B------:R-:W-:Y:S01]  /*1180*/  ISETP.GE.AND P5, PT, R4, R11, PT ;  /* 0x0000000b0400720c */ /* 0x000fe20003fa6270 */
[----:B------:R-:W-:Y:S01]  /*1190*/  HFMA2.MMA R88, -RZ, RZ, 0, 0 ;  /* 0x00000000ff587435 */ /* 0x000fe200000001ff */
[----:B--2---:R-:W-:Y:S04]  /*11a0*/  STS [R43.X4], R66 ;  /* 0x000000422b007388 */ /* 0x004fe80000004800 */
[----:B---3--:R-:W-:Y:S04]  /*11b0*/  STS [R44.X4+0x80], R83 ;  /* 0x000080532c007388 */ /* 0x008fe80000004800 */
[----:B----4-:R-:W-:Y:S04]  /*11c0*/  STS [R45.X4+0x100], R68 ;  /* 0x000100442d007388 */ /* 0x010fe80000004800 */
[----:B------:R0:W-:Y:S04]  /*11d0*/  STS [R46.X4+0x180], R85 ;  /* 0x000180552e007388 */ /* 0x0001e80000004800 */
        /* <DEDUP_REMOVED lines=15> */
[----:B-1----:R-:W-:Y:S01]  /*12d0*/  MOV R76, RZ ;  /* 0x000000ff004c7202 */ /* 0x002fe20000000f00 */
[----:B------:R-:W-:-:S04]  /*12e0*/  CS2R R86, SRZ ;  /* 0x0000000000567805 */ /* 0x000fc8000001ff00 */
[----:B------:R0:W2:Y:S01]  /*12f0*/  @!P6 LDG.E R85, [R22.64+-0x380] ;  /* 0xfffc80061655e981 */ /* 0x0000a2000c1e1900 */
[----:B------:R-:W-:-:S03]  /*1300*/  ISETP.GE.AND P6, PT, R5, R11, PT ;  /* 0x0000000b0500720c */ /* 0x000fc60003fc6270 */
[----:B------:R1:W3:Y:S04]  /*1310*/  @!P0 LDG.E R74, [R2.64] ;  /* 0x00000006024a8981 */ /* 0x0002e8000c1e1900 */
[----:B------:R0:W4:Y:S04]  /*1320*/  @!P1 LDG.E R76, [R22.64+-0x300] ;  /* 0xfffd0006164c9981 */ /* 0x000128000c1e1900 */
[----:B------:R0:W4:Y:S01]  /*1330*/  @!P2 LDG.E R87, [R22.64+-0x280] ;  /* 0xfffd80061657a981 */ /* 0x000122000c1e1900 */
[----:B-1----:R-:W-:-:S03]  /*1340*/  CS2R R2, SRZ ;  /* 0x0000000000027805 */ /* 0x002fc6000001ff00 */
[----:B------:R0:W4:Y:S04]  /*1350*/  @!P3 LDG.E R84, [R22.64+-0x200] ;  /* 0xfffe00061654b981 */ /* 0x000128000c1e1900 */
[----:B------:R0:W4:Y:S04]  /*1360*/  @!P4 LDG.E R3, [R22.64+-0x180] ;  /* 0xfffe80061603c981 */ /* 0x000128000c1e1900 */
[----:B------:R0:W4:Y:S04]  /*1370*/  @!P5 LDG.E R2, [R22.64+-0x100] ;  /* 0xffff00061602d981 */ /* 0x000128000c1e1900 */
[----:B------:R0:W4:Y:S01]  /*1380*/  @!P6 LDG.E R88, [R22.64+-0x80] ;  /* 0xffff80061658e981 */ /* 0x000122000c1e1900 */
[----:B------:R-:W-:Y:S01]  /*1390*/  CS2R R92, SRZ ;  /* 0x00000000005c7805 */ /* 0x000fe2000001ff00 */
[----:B0-----:R-:W-:-:S02]  /*13a0*/  CS2R R22, SRZ ;  /* 0x0000000000167805 */ /* 0x001fc4000001ff00 */
[----:B---3--:R-:W-:Y:S04]  /*13b0*/  STS [R43.X4], R74 ;  /* 0x0000004a2b007388 */ /* 0x008fe80000004800 */
[----:B--2---:R-:W-:Y:S04]  /*13c0*/  STS [R44.X4+0x80], R85 ;  /* 0x000080552c007388 */ /* 0x004fe80000004800 */
[----:B----4-:R-:W-:Y:S04]  /*13d0*/  STS [R45.X4+0x100], R76 ;  /* 0x0001004c2d007388 */ /* 0x010fe80000004800 */
        /* <DEDUP_REMOVED lines=8> */
[----:B------:R-:W2:Y:S04]  /*1460*/  LDS R85, [R52.X4+0x8] ;  /* 0x0000080034557984 */ /* 0x000ea80000004800 */
[----:B------:R-:W3:Y:S04]  /*1470*/  LDS R76, [R52.X4+0xc] ;  /* 0x00000c00344c7984 */ /* 0x000ee80000004800 */
[----:B------:R-:W2:Y:S04]  /*1480*/  LDS R87, [R52.X4+0x10] ;  /* 0x0000100034577984 */ /* 0x000ea80000004800 */
[----:B------:R-:W-:Y:S04]  /*1490*/  LDS R84, [R52.X4+0x14] ;  /* 0x0000140034547984 */ /* 0x000fe80000004800 */
[----:B------:R-:W-:Y:S04]  /*14a0*/  LDS R90, [R52.X4+0x18] ;  /* 0x00001800345a7984 */ /* 0x000fe80000004800 */
[----:B------:R-:W2:Y:S04]  /*14b0*/  LDS R91, [R52.X4+0x1c] ;  /* 0x00001c00345b7984 */ /* 0x000ea80000004800 */
[----:B------:R-:W-:Y:S01]  /*14c0*/  BAR.SYNC.DEFER_BLOCKING 0x0 ;  /* 0x0000000000007b1d */ /* 0x000fe20000010000 */
[----:B0-----:R-:W-:Y:S01]  /*14d0*/  CS2R R2, SRZ ;  /* 0x0000000000027805 */ /* 0x001fe2000001ff00 */
[----:B-1----:R-:W-:-:S04]  /*14e0*/  MOV R88, RZ ;  /* 0x000000ff00587202 */ /* 0x002fc80000000f00 */
[----:B------:R0:W4:Y:S01]  /*14f0*/  @!P0 LDG.E R86, [R20.64] ;  /* 0x0000000614568981 */ /* 0x000122000c1e1900 */
[----:B------:R-:W-:-:S03]  /*1500*/  ISETP.GE.AND P0, PT, R6, R11, PT ;  /* 0x0000000b0600720c */ /* 0x000fc60003f06270 */
[----:B------:R1:W4:Y:S04]  /*1510*/  @!P1 LDG.E R2, [R78.64+-0x300] ;  /* 0xfffd00064e029981 */ /* 0x000328000c1e1900 */
[----:B------:R1:W4:Y:S04]  /*1520*/  @!P2 LDG.E R23, [R78.64+-0x280] ;  /* 0xfffd80064e17a981 */ /* 0x000328000c1e1900 */
[----:B------:R1:W4:Y:S04]  /*1530*/  @!P3 LDG.E R22, [R78.64+-0x200] ;  /* 0xfffe00064e16b981 */ /* 0x000328000c1e1900 */
[----:B------:R1:W4:Y:S04]  /*1540*/  @!P0 LDG.E R3, [R78.64+-0x380] ;  /* 0xfffc80064e038981 */ /* 0x000328000c1e1900 */
[----:B------:R1:W4:Y:S04]  /*1550*/  @!P4 LDG.E R93, [R78.64+-0x180] ;  /* 0xfffe80064e5dc981 */ /* 0x000328000c1e1900 */
[----:B------:R1:W4:Y:S04]  /*1560*/  @!P5 LDG.E R88, [R78.64+-0x100] ;  /* 0xffff00064e58d981 */ /* 0x000328000c1e1900 */
[----:B------:R1:W4:Y:S01]  /*1570*/  @!P6 LDG.E R92, [R78.64+-0x80] ;  /* 0xffff80064e5ce981 */ /* 0x000322000c1e1900 */
[----:B--2---:R-:W-:-:S04]  /*1580*/  FMUL.FTZ R94, R85, -1.4426950216293334961 ;  /* 0xbfb8aa3b555e7820 */ /* 0x004fc80000410000 */
[----:B------:R-:W2:Y:S01]  /*1590*/  MUFU.EX2 R96, R94 ;  /* 0x0000005e00607308 */ /* 0x000ea20000000800 */
[----:B---3--:R-:W-:Y:S02]  /*15a0*/  FMUL.FTZ R95, R76, -1.4426950216293334961 ;  /* 0xbfb8aa3b4c5f7820 */ /* 0x008fe40000410000 */
[----:B------:R-:W-:-:S05]  /*15b0*/  FMUL.FTZ R98, R87, -1.4426950216293334961 ;  /* 0xbfb8aa3b57627820 */ /* 0x000fca0000410000 */
[----:B------:R-:W3:Y:S01]  /*15c0*/  MUFU.EX2 R97, R95 ;  /* 0x0000005f00617308 */ /* 0x000ee20000000800 */
[----:B0-----:R-:W-:Y:S02]  /*15d0*/  FMUL.FTZ R21, R74, -1.4426950216293334961 ;  /* 0xbfb8aa3b4a157820 */ /* 0x001fe40000410000 */
[----:B------:R-:W-:Y:S02]  /*15e0*/  FMUL.FTZ R100, R91, -1.4426950216293334961 ;  /* 0xbfb8aa3b5b647820 */ /* 0x000fe40000410000 */
[----:B--2---:R-:W-:-:S03]  /*15f0*/  FADD.FTZ R96, R96, 1 ;  /* 0x3f80000060607421 */ /* 0x004fc60000010000 */
[----:B------:R-:W-:Y:S01]  /*1600*/  MUFU.EX2 R101, R98 ;  /* 0x0000006200657308 */ /* 0x000fe20000000800 */
[----:B-1----:R-:W-:Y:S02]  /*1610*/  FMUL.FTZ R78, R84, -1.4426950216293334961 ;  /* 0xbfb8aa3b544e7820 */ /* 0x002fe40000410000 */
[----:B------:R-:W-:-:S05]  /*1620*/  FMUL.FTZ R20, R89, -1.4426950216293334961 ;  /* 0xbfb8aa3b59147820 */ /* 0x000fca0000410000 */
[----:B------:R-:W-:Y:S08]  /*1630*/  MUFU.RCP R98, R96 ;  /* 0x0000006000627308 */ /* 0x000ff00000001000 */
[----:B------:R3:W-:Y:S08]  /*1640*/  MUFU.EX2 R79, R78 ;  /* 0x0000004e004f7308 */ /* 0x0007f00000000800 */
[----:B------:R-:W-:Y:S01]  /*1650*/  MUFU.EX2 R107, R100 ;  /* 0x00000064006b7308 */ /* 0x000fe20000000800 */
[----:B---3--:R-:W-:-:S07]  /*1660*/  FADD.FTZ R78, R97, 1 ;  /* 0x3f800000614e7421 */ /* 0x008fce0000010000 */
[----:B------:R-:W0:Y:S01]  /*1670*/  MUFU.EX2 R21, R21 ;  /* 0x0000001500157308 */ /* 0x000e220000000800 */
[----:B------:R-:W-:-:S07]  /*1680*/  FMUL.FTZ R99, R90, -1.4426950216293334961 ;  /* 0xbfb8aa3b5a637820 */ /* 0x000fce0000410000 */
[----:B------:R-:W1:Y:S08]  /*1690*/  MUFU.EX2 R20, R20 ;  /* 0x0000001400147308 */ /* 0x000e700000000800 */
[----:B------:R-:W2:Y:S01]  /*16a0*/  MUFU.EX2 R104, R99 ;  /* 0x0000006300687308 */ /* 0x000ea20000000800 */
[----:B0-----:R-:W-:Y:S02]  /*16b0*/  FADD.FTZ R21, R21, 1 ;  /* 0x3f80000015157421 */ /* 0x001fe40000010000 */
[----:B------:R-:W-:-:S05]  /*16c0*/  FADD.FTZ R79, R79, 1 ;  /* 0x3f8000004f4f7421 */ /* 0x000fca0000010000 */
[----:B------:R-:W-:Y:S01]  /*16d0*/  MUFU.RCP R95, R21 ;  /* 0x00000015005f7308 */ /* 0x000fe20000001000 */
[----:B-1----:R-:W-:Y:S02]  /*16e0*/  FADD.FTZ R20, R20, 1 ;  /* 0x3f80000014147421 */ /* 0x002fe40000010000 */
[----:B------:R-:W-:-:S05]  /*16f0*/  FADD.FTZ R107, R107, 1 ;  /* 0x3f8000006b6b7421 */ /* 0x000fca0000010000 */
[----:B------:R-:W-:Y:S01]  /*1700*/  MUFU.RCP R99, R78 ;  /* 0x0000004e00637308 */ /* 0x000fe20000001000 */
[----:B------:R-:W-:Y:S02]  /*1710*/  FADD.FTZ R101, R101, 1 ;  /* 0x3f80000065657421 */ /* 0x000fe40000010000 */
[----:B--2---:R-:W-:-:S05]  /*1720*/  FADD.FTZ R104, R104, 1 ;  /* 0x3f80000068687421 */ /* 0x004fca0000010000 */
[----:B------:R0:W-:Y:S08]  /*1730*/  MUFU.RCP R94, R20 ;  /* 0x00000014005e7308 */ /* 0x0001f00000001000 */
[----:B------:R-:W-:Y:S01]  /*1740*/  MUFU.RCP R103, R79 ;  /* 0x0000004f00677308 */ /* 0x000fe20000001000 */
[----:B0-----:R-:W-:-:S07]  /*1750*/  FADD.FTZ R20, -R98, 1 ;  /* 0x3f80000062147421 */ /* 0x001fce0000010100 */
[----:B------:R-:W-:Y:S08]  /*1760*/  MUFU.RCP R108, R107 ;  /* 0x0000006b006c7308 */ /* 0x000ff00000001000 */
[----:B------:R-:W-:Y:S08]  /*1770*/  MUFU.RCP R102, R101 ;  /* 0x0000006500667308 */ /* 0x000ff00000001000 */
[----:B------:R-:W0:Y:S01]  /*1780*/  MUFU.RCP R105, R104 ;  /* 0x0000006800697308 */ /* 0x000e220000001000 */
[----:B------:R-:W-:Y:S01]  /*1790*/  ISETP.NE.AND P6, PT, R31, RZ, PT ;  /* 0x000000ff1f00720c */ /* 0x000fe20003fc5270 */
[----:B0-----:R-:W-:-:S04]  /*17a0*/  FADD.FTZ R107, -R105, 1 ;  /* 0x3f800000696b7421 */ /* 0x001fc80000010100 */
[----:B------:R-:W-:Y:S01]  /*17b0*/  FFMA.FTZ R107, R90, R107, 1 ;  /* 0x3f8000005a6b7423 */ /* 0x000fe2000001006b */
[----:B----4-:R-:W-:Y:S04]  /*17c0*/  STS [R43.X4], R86 ;  /* 0x000000562b007388 */ /* 0x010fe80000004800 */
        /* <DEDUP_REMOVED lines=8> */
[----:B------:R-:W1:Y:S04]  /*1850*/  LDS R96, [R52.X4+0x4] ;  /* 0x0000040034607984 */ /* 0x000e680000004800 */
[----:B------:R-:W2:Y:S04]  /*1860*/  LDS R100, [R52.X4+0xc] ;  /* 0x00000c0034647984 */ /* 0x000ea80000004800 */
[----:B------:R-:W3:Y:S04]  /*1870*/  LDS R86, [R52.X4] ;  /* 0x0000000034567984 */ /* 0x000ee80000004800 */
[----:B------:R-:W4:Y:S04]  /*1880*/  LDS R97, [R52.X4+0x8] ;  /* 0x0000080034617984 */ /* 0x000f280000004800 */
[----:B------:R-:W4:Y:S04]  /*1890*/  LDS R88, [R52.X4+0x10] ;  /* 0x0000100034587984 */ /* 0x000f280000004800 */
[----:B------:R-:W4:Y:S04]  /*18a0*/  LDS R92, [R52.X4+0x14] ;  /* 0x00001400345c7984 */ /* 0x000f280000004800 */
[----:B------:R-:W4:Y:S04]  /*18b0*/  LDS R106, [R52.X4+0x18] ;  /* 0x00001800346a7984 */ /* 0x000f280000004800 */
[----:B------:R-:W4:Y:S01]  /*18c0*/  LDS R109, [R52.X4+0x1c] ;  /* 0x00001c00346d7984 */ /* 0x000f220000004800 */
[----:B0-----:R-:W-:-:S02]  /*18d0*/  FFMA.FTZ R22, R85, R20, 1 ;  /* 0x3f80000055167423 */ /* 0x001fc40000010014 */
[----:B------:R-:W-:Y:S02]  /*18e0*/  FADD.FTZ R3, -R95, 1 ;  /* 0x3f8000005f037421 */ /* 0x000fe40000010100 */
[----:B------:R-:W-:Y:S02]  /*18f0*/  FADD.FTZ R23, -R99, 1 ;  /* 0x3f80000063177421 */ /* 0x000fe40000010100 */
[----:B------:R-:W-:Y:S02]  /*1900*/  FFMA.FTZ R21, R74, R3, 1 ;  /* 0x3f8000004a157423 */ /* 0x000fe40000010003 */
[----:B-1----:R-:W-:Y:S02]  /*1910*/  FMUL.FTZ R20, R66, R96 ;  /* 0x0000006042147220 */ /* 0x002fe40000410000 */
[----:B------:R-:W-:Y:S02]  /*1920*/  FFMA.FTZ R79, R76, R23, 1 ;  /* 0x3f8000004c4f7423 */ /* 0x000fe40000010017 */
[----:B--2---:R-:W-:-:S02]  /*1930*/  FMUL.FTZ R78, R68, R100 ;  /* 0x00000064444e7220 */ /* 0x004fc40000410000 */
[----:B------:R-:W-:Y:S02]  /*1940*/  FMUL.FTZ R20, R95, R20 ;  /* 0x000000145f147220 */ /* 0x000fe40000410000 */
[----:B------:R-:W-:Y:S02]  /*1950*/  FADD.FTZ R2, -R94, 1 ;  /* 0x3f8000005e027421 */ /* 0x000fe40000010100 */
[----:B---3--:R-:W-:Y:S02]  /*1960*/  FMUL.FTZ R3, R80, R86 ;  /* 0x0000005650037220 */ /* 0x008fe40000410000 */
[----:B----4-:R-:W-:Y:S02]  /*1970*/  FMUL.FTZ R23, R81, R97 ;  /* 0x0000006151177220 */ /* 0x010fe40000410000 */
[----:B------:R-:W-:Y:S02]  /*1980*/  FMUL.FTZ R78, R99, R78 ;  /* 0x0000004e634e7220 */ /* 0x000fe40000410000 */
[----:B------:R-:W-:Y:S01]  /*1990*/  FMUL.FTZ R21, R20, R21 ;  /* 0x0000001514157220 */ /* 0x000fe20000410000 */
[----:B------:R-:W-:Y:S01]  /*19a0*/  BAR.SYNC.DEFER_BLOCKING 0x0 ;  /* 0x0000000000007b1d */ /* 0x000fe20000010000 */
[----:B------:R-:W-:-:S02]  /*19b0*/  FFMA.FTZ R2, R89, R2, 1 ;  /* 0x3f80000059027423 */ /* 0x000fc40000010002 */
[----:B------:R-:W-:Y:S02]  /*19c0*/  FMUL.FTZ R3, R94, R3 ;  /* 0x000000035e037220 */ /* 0x000fe40000410000 */
[----:B------:R-:W-:Y:S02]  /*19d0*/  FMUL.FTZ R23, R98, R23 ;  /* 0x0000001762177220 */ /* 0x000fe40000410000 */
[----:B------:R-:W-:Y:S02]  /*19e0*/  FADD.FTZ R93, -R103, 1 ;  /* 0x3f800000675d7421 */ /* 0x000fe40000010100 */
[----:B------:R-:W-:Y:S02]  /*19f0*/  FADD.FTZ R20, -R108, 1 ;  /* 0x3f8000006c147421 */ /* 0x000fe40000010100 */
[----:B------:R-:W-:Y:S02]  /*1a00*/  FMUL.FTZ R79, R78, R79 ;  /* 0x0000004f4e4f7220 */ /* 0x000fe40000410000 */
[----:B------:R-:W-:-:S02]  /*1a10*/  FMUL.FTZ R3, R3, R2 ;  /* 0x0000000203037220 */ /* 0x000fc40000410000 */
[----:B------:R-:W-:Y:S02]  /*1a20*/  FMUL.FTZ R23, R23, R22 ;  /* 0x0000001617177220 */ /* 0x000fe40000410000 */
[----:B------:R-:W-:Y:S02]  /*1a30*/  FFMA.FTZ R101, R84, R93, 1 ;  /* 0x3f80000054657423 */ /* 0x000fe4000001005d */
[----:B------:R-:W-:Y:S02]  /*1a40*/  FFMA.FTZ R78, R91, R20, 1 ;  /* 0x3f8000005b4e7423 */ /* 0x000fe40000010014 */
[----:B------:R-:W-:Y:S02]  /*1a50*/  FADD.FTZ R2, -R102, 1 ;  /* 0x3f80000066027421 */ /* 0x000fe40000010100 */
[----:B------:R-:W-:Y:S02]  /*1a60*/  FMUL.FTZ R93, R82, R88 ;  /* 0x00000058525d7220 */ /* 0x000fe40000410000 */
        /* <DEDUP_REMOVED lines=14> */
[----:B------:R0:W-:Y:S04]  /*1b50*/  STS [R52.X4+0x8], R23 ;  /* 0x0000081734007388 */ /* 0x0001e80000004800 */
        /* <DEDUP_REMOVED lines=18> */
[----:B------:R-:W-:Y:S01]  /*1c80*/  P2R R2, PR, RZ, 0x40 ;  /* 0x00000040ff027803 */ /* 0x000fe20000000000 */
[C---:B0-----:R-:W-:Y:S02]  /*1c90*/  IMAD R23, R27.reuse, c[0x0][0x2ec], R20 ;  /* 0x0000bb001b177a24 */ /* 0x041fe400078e0214 */
[----:B------:R-:W-:Y:S01]  /*1ca0*/  IMAD.WIDE.U32 R2, R27, c[0x0][0x2e8], RZ ;  /* 0x0000ba001b027a25 */ /* 0x000fe200078e00ff */
[----:B-1----:R-:W-:-:S04]  /*1cb0*/  LEA R79, P0, R39, c[0x0][0x338], 0x2 ;  /* 0x0000ce00274f7a11 */ /* 0x002fc800078010ff */
[----:B------:R-:W-:Y:S01]  /*1cc0*/  IADD3 R3, R3, R23, RZ ;  /* 0x0000001703037210 */ /* 0x000fe20007ffe0ff */
[----:B------:R-:W-:Y:S01]  /*1cd0*/  IMAD R21, R25, c[0x0][0x2f0], RZ ;  /* 0x0000bc0019157a24 */ /* 0x000fe200078e02ff */
[----:B------:R-:W-:-:S03]  /*1ce0*/  LEA.HI.X R20, R39, c[0x0][0x33c], R42, 0x2, P0 ;  /* 0x0000cf0027147a11 */ /* 0x000fc600000f142a */
[----:B------:R-:W-:-:S04]  /*1cf0*/  IMAD.WIDE.U32 R2, R0, c[0x0][0x2f0], R2 ;  /* 0x0000bc0000027a25 */ /* 0x000fc800078e0002 */
[----:B------:R-:W-:Y:S01]  /*1d00*/  IMAD R21, R0, c[0x0][0x2f4], R21 ;  /* 0x0000bd0000157a24 */ /* 0x000fe200078e0215 */
[----:B------:R-:W-:-:S04]  /*1d10*/  IADD3 R2, P1, R62, R2, RZ ;  /* 0x000000023e027210 */ /* 0x000fc80007f3e0ff */
[----:B------:R-:W-:Y:S02]  /*1d20*/  IADD3.X R3, R64, R21, R3, P1, !PT ;  /* 0x0000001540037210 */ /* 0x000fe40000ffe403 */
[C---:B------:R-:W-:Y:S01]  /*1d30*/  LEA R78, P1, R2.reuse, R79, 0x2 ;  /* 0x0000004f024e7211 */ /* 0x040fe200078210ff */
[----:B------:R-:W-:Y:S03]  /*1d40*/  BSSY B0, `(.L_x_11102) ;  /* 0x0000010000007945 */ /* 0x000fe60003800000 */
[----:B------:R-:W-:Y:S02]  /*1d50*/  LEA.HI.X R79, R2, R20, R3, 0x2, P1 ;  /* 0x00000014024f7211 */ /* 0x000fe400008f1403 */
[C---:B--2---:R-:W-:Y:S02]  /*1d60*/  ISETP.GE.AND P0, PT, R39.reuse, R104, PT ;  /* 0x000000682700720c */ /* 0x044fe40003f06270 */
[----:B------:R-:W-:-:S02]  /*1d70*/  IADD3 R2, P1, R39, R12, RZ ;  /* 0x0000000c27027210 */ /* 0x000fc40007f3e0ff */
[----:B------:R-:W-:Y:S02]  /*1d80*/  ISETP.GE.AND P2, PT, R7, R104, PT ;  /* 0x000000680700720c */ /* 0x000fe40003f46270 */
[----:B------:R-:W-:-:S07]  /*1d90*/  IADD3.X R3, R42, R13, RZ, P1, !PT ;  /* 0x0000000d2a037210 */ /* 0x000fce0000ffe4ff */
        /* <DEDUP_REMOVED lines=10> */
.L_x_11103:
[----:B------:R-:W-:Y:S05]  /*1e40*/  BSYNC B0 ;  /* 0x0000000000007941 */ /* 0x000fea0003800000 */
.L_x_11102:
[----:B------:R-:W-:Y:S01]  /*1e50*/  @!P2 STG.E [R78.64+-0x300], R117 ;  /* 0xfffd00754e00a986 */ /* 0x000fe2000c101906 */
[----:B------:R-:W-:Y:S01]  /*1e60*/  ISETP.GE.AND P0, PT, R9, R104, PT ;  /* 0x000000680900720c */ /* 0x000fe20003f06270 */
[----:B------:R-:W-:Y:S01]  /*1e70*/  FMUL.FTZ R89, R89, R94 ;  /* 0x0000005e59597220 */ /* 0x000fe20000410000 */
[-C--:B------:R-:W-:Y:S01]  /*1e80*/  ISETP.GE.AND P3, PT, R10, R104.reuse, PT ;  /* 0x000000680a00720c */ /* 0x080fe20003f66270 */
[----:B------:R-:W-:Y:S01]  /*1e90*/  FMUL.FTZ R95, R74, R95 ;  /* 0x0000005f4a5f7220 */ /* 0x000fe20000410000 */
[----:B------:R-:W-:Y:S01]  /*1ea0*/  ISETP.GE.AND P4, PT, R4, R104, PT ;  /* 0x000000680400720c */ /* 0x000fe20003f86270 */
[----:B------:R-:W-:Y:S01]  /*1eb0*/  FMUL.FTZ R98, R85, R98 ;  /* 0x0000006255627220 */ /* 0x000fe20000410000 */
[-C--:B------:R-:W-:Y:S01]  /*1ec0*/  ISETP.GE.AND P2, PT, R6, R104.reuse, PT ;  /* 0x000000680600720c */ /* 0x080fe20003f46270 */
[----:B------:R-:W-:Y:S01]  /*1ed0*/  FMUL.FTZ R99, R76, R99 ;  /* 0x000000634c637220 */ /* 0x000fe20000410000 */
[----:B------:R-:W-:Y:S01]  /*1ee0*/  ISETP.GE.AND P5, PT, R5, R104, PT ;  /* 0x000000680500720c */ /* 0x000fe20003fa6270 */
[----:B------:R-:W-:Y:S01]  /*1ef0*/  FMUL.FTZ R87, R87, R102 ;  /* 0x0000006657577220 */ /* 0x000fe20000410000 */
[----:B------:R-:W-:Y:S01]  /*1f00*/  ISETP.GE.AND P1, PT, R8, R104, PT ;  /* 0x000000680800720c */ /* 0x000fe20003f26270 */
[----:B------:R-:W-:-:S02]  /*1f10*/  FMUL.FTZ R103, R84, R103 ;  /* 0x0000006754677220 */ /* 0x000fc40000410000 */
[----:B------:R1:W-:Y:S01]  /*1f20*/  @!P0 STG.E [R78.64+-0x200], R121 ;  /* 0xfffe00794e008986 */ /* 0x0003e2000c101906 */
[----:B------:R-:W-:Y:S01]  /*1f30*/  ISETP.NE.U32.AND P0, PT, RZ, c[0x0][0x270], PT ;  /* 0x00009c00ff007a0c */ /* 0x000fe20003f05070 */
[----:B------:R-:W-:Y:S02]  /*1f40*/  FMUL.FTZ R90, R90, R105 ;  /* 0x000000695a5a7220 */ /* 0x000fe40000410000 */
[----:B------:R-:W-:Y:S01]  /*1f50*/  @!P3 STG.E [R78.64+-0x180], R93 ;  /* 0xfffe805d4e00b986 */ /* 0x000fe2000c101906 */
[----:B------:R-:W-:Y:S01]  /*1f60*/  ISETP.NE.AND.EX P0, PT, RZ, c[0x0][0x274], PT, P0 ;  /* 0x00009d00ff007a0c */ /* 0x000fe20003f05300 */
[----:B------:R-:W-:Y:S02]  /*1f70*/  FMUL.FTZ R91, R91, R108 ;  /* 0x0000006c5b5b7220 */ /* 0x000fe40000410000 */
[----:B------:R-:W-:Y:S01]  /*1f80*/  @!P4 STG.E [R78.64+-0x100], R101 ;  /* 0xffff00654e00c986 */ /* 0x000fe2000c101906 */
[----:B0-----:R-:W-:Y:S02]  /*1f90*/  FMUL.FTZ R23, R80, R89 ;  /* 0x0000005950177220 */ /* 0x001fe40000410000 */
[----:B------:R-:W-:Y:S01]  /*1fa0*/  FMUL.FTZ R76, R66, R95 ;  /* 0x0000005f424c7220 */ /* 0x000fe20000410000 */
[----:B------:R-:W-:Y:S01]  /*1fb0*/  @!P2 STG.E [R78.64+-0x380], R115 ;  /* 0xfffc80734e00a986 */ /* 0x000fe2000c101906 */
[----:B------:R-:W-:-:S02]  /*1fc0*/  FMUL.FTZ R80, R68, R99 ;  /* 0x0000006344507220 */ /* 0x000fc40000410000 */
[----:B-1----:R-:W-:Y:S01]  /*1fd0*/  FMUL.FTZ R121, R82, R87 ;  /* 0x0000005752797220 */ /* 0x002fe20000410000 */
[----:B------:R-:W-:Y:S01]  /*1fe0*/  @!P5 STG.E [R78.64+-0x80], R107 ;  /* 0xffff806b4e00d986 */ /* 0x000fe2000c101906 */
[----:B------:R-:W-:Y:S02]  /*1ff0*/  FMUL.FTZ R84, R70, R103 ;  /* 0x0000006746547220 */ /* 0x000fe40000410000 */
[----:B------:R-:W-:Y:S01]  /*2000*/  FMUL.FTZ R123, R83, R90 ;  /* 0x0000005a537b7220 */ /* 0x000fe20000410000 */
[----:B------:R0:W-:Y:S01]  /*2010*/  @!P1 STG.E [R78.64+-0x280], R119 ;  /* 0xfffd80774e009986 */ /* 0x0001e2000c101906 */
[----:B------:R-:W-:Y:S02]  /*2020*/  FMUL.FTZ R22, R72, R91 ;  /* 0x0000005b48167220 */ /* 0x000fe40000410000 */
[----:B0-----:R-:W-:Y:S01]  /*2030*/  FMUL.FTZ R119, R81, R98 ;  /* 0x0000006251777220 */ /* 0x001fe20000410000 */
[----:B------:R-:W-:Y:S05]  /*2040*/  @!P0 BRA `(.L_x_11104) ;  /* 0x0000047000008947 */ /* 0x000fea0003800000 */
[----:B------:R-:W-:Y:S01]  /*2050*/  BAR.SYNC.DEFER_BLOCKING 0x0 ;  /* 0x0000000000007b1d */ /* 0x000fe20000010000 */
[----:B------:R-:W-:Y:S01]  /*2060*/  FMUL.FTZ R89, R89, R86 ;  /* 0x0000005659597220 */ /* 0x000fe20000410000 */
[----:B------:R-:W-:Y:S01]  /*2070*/  LEA R70, P0, R39, c[0x0][0x270], 0x2 ;  /* 0x00009c0027467a11 */ /* 0x000fe200078010ff */
[----:B------:R-:W-:-:S02]  /*2080*/  FMUL.FTZ R95, R95, R96 ;  /* 0x000000605f5f7220 */ /* 0x000fc40000410000 */
[----:B------:R-:W-:Y:S01]  /*2090*/  FMUL.FTZ R97, R98, R97 ;  /* 0x0000006162617220 */ /* 0x000fe20000410000 */
[----:B------:R-:W-:Y:S01]  /*20a0*/  LEA.HI.X R72, R39, c[0x0][0x274], R42, 0x2, P0 ;  /* 0x00009d0027487a11 */ /* 0x000fe200000f142a */
[----:B------:R-:W-:Y:S01]  /*20b0*/  FMUL.FTZ R99, R99, R100 ;  /* 0x0000006463637220 */ /* 0x000fe20000410000 */
[----:B------:R-:W-:Y:S01]  /*20c0*/  BSSY B0, `(.L_x_11105) ;  /* 0x0000036000007945 */ /* 0x000fe20003800000 */
[----:B------:R-:W-:Y:S02]  /*20d0*/  FMUL.FTZ R87, R87, R88 ;  /* 0x0000005857577220 */ /* 0x000fe40000410000 */
[----:B------:R-:W-:Y:S02]  /*20e0*/  FMUL.FTZ R103, R103, R92 ;  /* 0x0000005c67677220 */ /* 0x000fe40000410000 */
[----:B------:R-:W-:Y:S02]  /*20f0*/  FMUL.FTZ R21, R90, R106 ;  /* 0x0000006a5a157220 */ /* 0x000fe40000410000 */
[----:B------:R-:W-:-:S02]  /*2100*/  FMUL.FTZ R91, R91, R109 ;  /* 0x0000006d5b5b7220 */ /* 0x000fc40000410000 */
[----:B------:R-:W-:Y:S01]  /*2110*/  IMAD R68, R28, c[0x0][0x210], RZ ;  /* 0x000084001c447a24 */ /* 0x000fe200078e02ff */
[----:B------:R-:W-:Y:S04]  /*2120*/  STS [R52.X4], R89 ;  /* 0x0000005934007388 */ /* 0x000fe80000004800 */
[----:B------:R-:W-:Y:S04]  /*2130*/  STS [R52.X4+0x4], R95 ;  /* 0x0000045f34007388 */ /* 0x000fe80000004800 */
[----:B------:R0:W-:Y:S04]  /*2140*/  STS [R52.X4+0x8], R97 ;  /* 0x0000086134007388 */ /* 0x0001e80000004800 */
[----:B------:R-:W-:Y:S04]  /*2150*/  STS [R52.X4+0xc], R99 ;  /* 0x00000c6334007388 */ /* 0x000fe80000004800 */
[----:B------:R-:W-:Y:S01]  /*2160*/  STS [R52.X4+0x10], R87 ;  /* 0x0000105734007388 */ /* 0x000fe20000004800 */
[----:B0-----:R-:W-:-:S03]  /*2170*/  IMAD R97, R25, c[0x0][0x218], RZ ;  /* 0x0000860019617a24 */ /* 0x001fc600078e02ff */
[----:B------:R-:W-:Y:S01]  /*2180*/  STS [R52.X4+0x14], R103 ;  /* 0x0000146734007388 */ /* 0x000fe20000004800 */
[----:B------:R-:W-:-:S03]  /*2190*/  IMAD R97, R0, c[0x0][0x21c], R97 ;  /* 0x0000870000617a24 */ /* 0x000fc600078e0261 */
[----:B------:R0:W-:Y:S04]  /*21a0*/  STS [R52.X4+0x18], R21 ;  /* 0x0000181534007388 */ /* 0x0001e80000004800 */
[----:B------:R1:W-:Y:S01]  /*21b0*/  STS [R52.X4+0x1c], R91 ;  /* 0x00001c5b34007388 */ /* 0x0003e20000004800 */
[----:B------:R-:W-:-:S06]  /*21c0*/  NOP ;  /* 0x0000000000007918 */ /* 0x000fcc0000000000 */
[----:B------:R-:W-:Y:S01]  /*21d0*/  LDS R79, [R43.X4] ;  /* 0x000000002b4f7984 */ /* 0x000fe20000004800 */
[----:B0-----:R-:W-:-:S03]  /*21e0*/  IMAD.WIDE.U32 R20, R27, c[0x0][0x210], RZ ;  /* 0x000084001b147a25 */ /* 0x001fc600078e00ff */
[----:B------:R-:W-:Y:S01]  /*21f0*/  LDS R81, [R44.X4+0x80] ;  /* 0x000080002c517984 */ /* 0x000fe20000004800 */
[----:B-1----:R-:W-:-:S03]  /*2200*/  IMAD R91, R27, c[0x0][0x214], R68 ;  /* 0x000085001b5b7a24 */ /* 0x002fc600078e0244 */
[----:B------:R-:W-:Y:S02]  /*2210*/  LDS R83, [R45.X4+0x100] ;  /* 0x000100002d537984 */ /* 0x000fe40000004800 */
[----:B------:R-:W-:Y:S02]  /*2220*/  IADD3 R21, R21, R91, RZ ;  /* 0x0000005b15157210 */ /* 0x000fe40007ffe0ff */
[----:B------:R-:W-:Y:S03]  /*2230*/  LDS R85, [R46.X4+0x180] ;  /* 0x000180002e557984 */ /* 0x000fe60000004800 */
[----:B------:R-:W-:Y:S01]  /*2240*/  IMAD.WIDE.U32 R20, R0, c[0x0][0x218], R20 ;  /* 0x0000860000147a25 */ /* 0x000fe200078e0014 */
        /* <DEDUP_REMOVED lines=29> */
.L_x_11106:
[----:B------:R-:W-:Y:S05]  /*2420*/  BSYNC B0 ;  /* 0x0000000000007941 */ /* 0x000fea0003800000 */
.L_x_11105:
[----:B------:R1:W-:Y:S01]  /*2430*/  @!P1 STG.E [R20.64+-0x380], R81 ;  /* 0xfffc805114009986 */ /* 0x0003e2000c101906 */
[-C--:B------:R-:W-:Y:S02]  /*2440*/  ISETP.GE.AND P5, PT, R4, R66.reuse, PT ;  /* 0x000000420400720c */ /* 0x080fe40003fa6270 */
[----:B------:R-:W-:Y:S01]  /*2450*/  ISETP.GE.AND P1, PT, R5, R66, PT ;  /* 0x000000420500720c */ /* 0x000fe20003f26270 */
[----:B------:R1:W-:Y:S04]  /*2460*/  @!P2 STG.E [R20.64+-0x300], R83 ;  /* 0xfffd00531400a986 */ /* 0x0003e8000c101906 */
[----:B------:R1:W-:Y:S04]  /*2470*/  @!P3 STG.E [R20.64+-0x280], R85 ;  /* 0xfffd80551400b986 */ /* 0x0003e8000c101906 */
[----:B------:R1:W-:Y:S04]  /*2480*/  @!P4 STG.E [R20.64+-0x200], R89 ;  /* 0xfffe00591400c986 */ /* 0x0003e8000c101906 */
[----:B------:R1:W-:Y:S04]  /*2490*/  @!P0 STG.E [R20.64+-0x180], R93 ;  /* 0xfffe805d14008986 */ /* 0x0003e8000c101906 */
[----:B------:R1:W-:Y:S04]  /*24a0*/  @!P5 STG.E [R20.64+-0x100], R87 ;  /* 0xffff00571400d986 */ /* 0x0003e8000c101906 */
[----:B------:R1:W-:Y:S02]  /*24b0*/  @!P1 STG.E [R20.64+-0x80], R95 ;  /* 0xffff805f14009986 */ /* 0x0003e4000c101906 */
.L_x_11104:
[----:B------:R-:W-:Y:S01]  /*24c0*/  FFMA.FTZ R29, R54, R23, R29 ;  /* 0x00000017361d7223 */ /* 0x000fe2000001001d */
[----:B------:R-:W-:Y:S01]  /*24d0*/  MOV R4, c[0x0][0x16c] ;  /* 0x00005b0000047a02 */ /* 0x000fe20000000f00 */
[----:B------:R-:W-:Y:S01]  /*24e0*/  BAR.SYNC.DEFER_BLOCKING 0x0 ;  /* 0x0000000000007b1d */ /* 0x000fe20000010000 */
[----:B-1----:R-:W-:Y:S01]  /*24f0*/  HFMA2.MMA R93, -RZ, RZ, 0, 0 ;  /* 0x00000000ff5d7435 */ /* 0x002fe200000001ff */
[----:B------:R-:W-:Y:S01]  /*2500*/  FFMA.FTZ R29, R55, R76, R29 ;  /* 0x0000004c371d7223 */ /* 0x000fe2000001001d */
[----:B------:R-:W-:Y:S01]  /*2510*/  ISETP.GE.AND P0, PT, R4, 0x1, PT ;  /* 0x000000010400780c */ /* 0x000fe20003f06270 */
[----:B------:R-:W-:Y:S01]  /*2520*/  HFMA2.MMA R81, -RZ, RZ, 0, 0 ;  /* 0x00000000ff517435 */ /* 0x000fe200000001ff */
[-C--:B-----5:R-:W-:Y:S01]  /*2530*/  FMUL.FTZ R95, R23, R24.reuse ;  /* 0x00000018175f7220 */ /* 0x0a0fe20000410000 */
[----:B------:R-:W-:Y:S01]  /*2540*/  HFMA2.MMA R85, -RZ, RZ, 0, 0 ;  /* 0x00000000ff557435 */ /* 0x000fe200000001ff */
[----:B------:R-:W-:Y:S01]  /*2550*/  FFMA.FTZ R29, R56, R119, R29 ;  /* 0x00000077381d7223 */ /* 0x000fe2000001001d */
[----:B------:R-:W-:Y:S01]  /*2560*/  HFMA2.MMA R89, -RZ, RZ, 0, 0 ;  /* 0x00000000ff597435 */ /* 0x000fe200000001ff */
[----:B------:R-:W-:Y:S01]  /*2570*/  FMUL.FTZ R97, R76, R24 ;  /* 0x000000184c617220 */ /* 0x000fe20000410000 */
[----:B0-----:R-:W-:Y:S01]  /*2580*/  MOV R79, RZ ;  /* 0x000000ff004f7202 */ /* 0x001fe20000000f00 */
[----:B------:R-:W-:Y:S01]  /*2590*/  FFMA.FTZ R29, R57, R80, R29 ;  /* 0x00000050391d7223 */ /* 0x000fe2000001001d */
[----:B------:R-:W-:Y:S01]  /*25a0*/  MOV R83, RZ ;  /* 0x000000ff00537202 */ /* 0x000fe20000000f00 */
[-C--:B------:R-:W-:Y:S01]  /*25b0*/  FMUL.FTZ R99, R119, R24.reuse ;  /* 0x0000001877637220 */ /* 0x080fe20000410000 */
[----:B------:R-:W-:Y:S01]  /*25c0*/  MOV R87, RZ ;  /* 0x000000ff00577202 */ /* 0x000fe20000000f00 */
[----:B------:R-:W-:Y:S01]  /*25d0*/  FFMA.FTZ R29, R58, R121, R29 ;  /* 0x000000793a1d7223 */ /* 0x000fe2000001001d */
[----:B------:R-:W-:Y:S01]  /*25e0*/  MOV R91, RZ ;  /* 0x000000ff005b7202 */ /* 0x000fe20000000f00 */
[----:B------:R-:W-:-:S02]  /*25f0*/  FMUL.FTZ R101, R80, R24 ;  /* 0x0000001850657220 */ /* 0x000fc40000410000 */
[----:B------:R-:W-:Y:S02]  /*2600*/  FFMA.FTZ R29, R59, R84, R29 ;  /* 0x000000543b1d7223 */ /* 0x000fe4000001001d */
[-C--:B------:R-:W-:Y:S02]  /*2610*/  FMUL.FTZ R103, R121, R24.reuse ;  /* 0x0000001879677220 */ /* 0x080fe40000410000 */
[----:B------:R-:W-:Y:S02]  /*2620*/  FFMA.FTZ R29, R60, R123, R29 ;  /* 0x0000007b3c1d7223 */ /* 0x000fe4000001001d */
[-C--:B------:R-:W-:Y:S02]  /*2630*/  FMUL.FTZ R105, R84, R24.reuse ;  /* 0x0000001854697220 */ /* 0x080fe40000410000 */
[-C--:B------:R-:W-:Y:S02]  /*2640*/  FMUL.FTZ R107, R123, R24.reuse ;  /* 0x000000187b6b7220 */ /* 0x080fe40000410000 */
[----:B------:R-:W-:-:S02]  /*2650*/  FMUL.FTZ R109, R22, R24 ;  /* 0x00000018166d7220 */ /* 0x000fc40000410000 */
[----:B------:R-:W-:Y:S01]  /*2660*/  FFMA.FTZ R29, R61, R22, R29 ;  /* 0x000000163d1d7223 */ /* 0x000fe2000001001d */
[----:B------:R-:W-:Y:S05]  /*2670*/  @!P0 BRA `(.L_x_11107) ;  /* 0x000036f000008947 */ /* 0x000fea0003800000 */
[----:B------:R-:W-:Y:S01]  /*2680*/  IMAD R21, R25, c[0x0][0x180], RZ ;  /* 0x0000600019157a24 */ /* 0x000fe200078e02ff */
[----:B------:R-:W-:Y:S01]  /*2690*/  IADD3 R11, R41, -0x2, RZ ;  /* 0xfffffffe290b7810 */ /* 0x000fe20007ffe0ff */
        /* <DEDUP_REMOVED lines=8> */
[----:B------:R-:W-:-:S02]  /*2720*/  IMAD R115, R0, c[0x0][0x1bc], R111 ;  /* 0x00006f0000737a24 */ /* 0x000fc400078e026f */
[----:B------:R-:W-:Y:S01]  /*2730*/  IMAD R93, R25, c[0x0][0x198], RZ ;  /* 0x00006600195d7a24 */ /* 0x000fe200078e02ff */
[----:B------:R-:W-:Y:S01]  /*2740*/  IADD3 R111, R5, R21, RZ ;  /* 0x00000015056f7210 */ /* 0x000fe20007ffe0ff */
[----:B------:R-:W-:Y:S01]  /*2750*/  IMAD R117, R11, c[0x0][0x16c], RZ ;  /* 0x00005b000b757a24 */ /* 0x000fe200078e02ff */
[----:B------:R-:W-:Y:S01]  /*2760*/  LEA.HI R11, R10, R10, RZ, 0x1 ;  /* 0x0000000a0a0b7211 */ /* 0x000fe200078f08ff */
[----:B------:R-:W-:Y:S01]  /*2770*/  IMAD.WIDE.U32 R6, R0, c[0x0][0x198], RZ ;  /* 0x0000660000067a25 */ /* 0x000fe200078e00ff */
[----:B------:R-:W-:Y:S02]  /*2780*/  LEA.HI.X R111, R4, c[0x0][0x224], R111, 0x3, P0 ;  /* 0x00008900046f7a11 */ /* 0x000fe400000f1c6f */
[----:B------:R-:W-:Y:S01]  /*2790*/  LEA.HI R4, R41, R41, RZ, 0x1 ;  /* 0x0000002929047211 */ /* 0x000fe200078f08ff */
[----:B------:R-:W-:Y:S01]  /*27a0*/  IMAD.WIDE.U32 R8, R0, c[0x0][0x1b8], RZ ;  /* 0x00006e0000087a25 */ /* 0x000fe200078e00ff */
[----:B------:R-:W-:Y:S02]  /*27b0*/  LOP3.LUT R11, R11, 0xfffffe, RZ, 0xc0, !PT ;  /* 0x00fffffe0b0b7812 */ /* 0x000fe400078ec0ff */
[----:B------:R-:W-:Y:S01]  /*27c0*/  LOP3.LUT R4, R4, 0x1ffffe, RZ, 0xc0, !PT ;  /* 0x001ffffe04047812 */ /* 0x000fe200078ec0ff */
[----:B------:R-:W-:Y:S01]  /*27d0*/  IMAD R93, R0, c[0x0][0x19c], R93 ;  /* 0x00006700005d7a24 */ /* 0x000fe200078e025d */
[----:B------:R-:W-:Y:S01]  /*27e0*/  LEA R68, P1, R6, c[0x0][0x228], 0x3 ;  /* 0x00008a0006447a11 */ /* 0x000fe200078218ff */
[----:B------:R-:W-:Y:S01]  /*27f0*/  IMAD.WIDE R116, R117, 0x10, R18 ;  /* 0x0000001075747825 */ /* 0x000fe200078e0212 */
[----:B------:R-:W-:-:S02]  /*2800*/  LEA R70, P2, R8, c[0x0][0x230], 0x3 ;  /* 0x00008c0008467a11 */ /* 0x000fc400078418ff */
[----:B------:R-:W-:Y:S01]  /*2810*/  IADD3 R113, R7, R93, RZ ;  /* 0x0000005d07717210 */ /* 0x000fe20007ffe0ff */
[----:B------:R-:W-:Y:S01]  /*2820*/  FADD.FTZ R78, R119, R119 ;  /* 0x00000077774e7221 */ /* 0x000fe20000010000 */
        /* <DEDUP_REMOVED lines=10> */
[----:B------:R-:W-:Y:S01]  /*28d0*/  MOV R72, R116 ;  /* 0x0000007400487202 */ /* 0x000fe20000000f00 */
[----:B------:R-:W-:Y:S01]  /*28e0*/  FADD.FTZ R84, R84, R84 ;  /* 0x0000005454547221 */ /* 0x000fe20000010000 */
[----:B------:R-:W-:Y:S01]  /*28f0*/  MOV R93, RZ ;  /* 0x000000ff005d7202 */ /* 0x000fe20000000f00 */
[----:B------:R-:W-:Y:S01]  /*2900*/  FADD.FTZ R88, R22, R22 ;  /* 0x0000001616587221 */ /* 0x000fe20000010000 */
[----:B------:R-:W-:Y:S01]  /*2910*/  LEA R127, R4, 0x880, 0xb ;  /* 0x00000880047f7811 */ /* 0x000fe200078e58ff */
[--C-:B------:R-:W-:Y:S01]  /*2920*/  FADD.FTZ R90, R77, R26.reuse ;  /* 0x0000001a4d5a7221 */ /* 0x100fe20000010000 */
[----:B------:R-:W-:Y:S01]  /*2930*/  SHF.L.U32 R100, R11, 0x8, RZ ;  /* 0x000000080b647819 */ /* 0x000fe200000006ff */
[----:B------:R-:W-:-:S02]  /*2940*/  FADD.FTZ R119, R75, R26 ;  /* 0x0000001a4b777221 */ /* 0x000fc40000010000 */
[--C-:B------:R-:W-:Y:S02]  /*2950*/  FADD.FTZ R92, R73, R26.reuse ;  /* 0x0000001a495c7221 */ /* 0x100fe40000010000 */
[--C-:B------:R-:W-:Y:S02]  /*2960*/  FADD.FTZ R121, R71, R26.reuse ;  /* 0x0000001a47797221 */ /* 0x100fe40000010000 */
[--C-:B------:R-:W-:Y:S02]  /*2970*/  FADD.FTZ R94, R69, R26.reuse ;  /* 0x0000001a455e7221 */ /* 0x100fe40000010000 */
[--C-:B------:R-:W-:Y:S02]  /*2980*/  FADD.FTZ R125, R67, R26.reuse ;  /* 0x0000001a437d7221 */ /* 0x100fe40000010000 */
[--C-:B------:R-:W-:Y:S02]  /*2990*/  FADD.FTZ R96, R65, R26.reuse ;  /* 0x0000001a41607221 */ /* 0x100fe40000010000 */
[----:B------:R-:W-:-:S02]  /*29a0*/  FADD.FTZ R123, R63, R26 ;  /* 0x0000001a3f7b7221 */ /* 0x000fc40000010000 */
.L_x_11122:
[----:B------:R-:W-:-:S05]  /*29b0*/  MOV R110, R66 ;  /* 0x00000042006e7202 */ /* 0x000fca0000000f00 */
[----:B------:R0:W2:Y:S01]  /*29c0*/  LDG.E.64 R20, [R110.64] ;  /* 0x000000066e147981 */ /* 0x0000a2000c1e1b00 */
[--C-:B------:R-:W-:Y:S01]  /*29d0*/  FADD.FTZ R102, R63, R26.reuse ;  /* 0x0000001a3f667221 */ /* 0x100fe20000010000 */
[C---:B------:R-:W-:Y:S02]  /*29e0*/  ISETP.NE.AND P0, PT, R31.reuse, RZ, PT ;  /* 0x000000ff1f00720c */ /* 0x040fe40003f05270 */
[----:B------:R-:W-:Y:S01]  /*29f0*/  IADD3 R7, R31, 0x200, RZ ;  /* 0x000002001f077810 */ /* 0x000fe20007ffe0ff */
[----:B------:R-:W-:Y:S01]  /*2a00*/  CS2R R8, SRZ ;  /* 0x0000000000087805 */ /* 0x000fe2000001ff00 */
[----:B------:R-:W-:Y:S02]  /*2a10*/  MOV R112, R68 ;  /* 0x0000004400707202 */ /* 0x000fe40000000f00 */
[----:B------:R-:W-:Y:S02]  /*2a20*/  SEL R22, R100, R7, !P0 ;  /* 0x0000000764167207 */ /* 0x000fe40004000000 */
[----:B------:R-:W-:Y:S01]  /*2a30*/  MOV R114, R70 ;  /* 0x0000004600727202 */ /* 0x000fe20000000f00 */
[----:B------:R-:W-:Y:S01]  /*2a40*/  FADD.FTZ R108, R65, R26 ;  /* 0x0000001a416c7221 */ /* 0x000fe20000010000 */
[----:B------:R-:W-:-:S04]  /*2a50*/  ISETP.NE.AND P2, PT, R168, RZ, PT ;  /* 0x000000ffa800720c */ /* 0x000fc80003f45270 */
[----:B------:R-:W-:Y:S01]  /*2a60*/  ISETP.LT.OR P1, PT, R41, 0x2, P2 ;  /* 0x000000022900780c */ /* 0x000fe20001721670 */
[----:B0-----:R-:W-:-:S12]  /*2a70*/  FADD.FTZ R110, R69, R26 ;  /* 0x0000001a456e7221 */ /* 0x001fd80000010000 */
[----:B------:R-:W-:Y:S01]  /*2a80*/  @!P1 MOV R116, R72 ;  /* 0x0000004800749202 */ /* 0x000fe20000000f00 */
        /* <DEDUP_REMOVED lines=8> */
[C---:B0-----:R-:W-:Y:S01]  /*2b10*/  FMUL.FTZ R10, R4.reuse, R5 ;  /* 0x00000005040a7220 */ /* 0x041fe20000410000 */
[----:B-1----:R0:W5:Y:S01]  /*2b20*/  LDG.E.64 R6, [R112.64] ;  /* 0x0000000670067981 */ /* 0x002162000c1e1b00 */
[----:B--2---:R-:W-:-:S03]  /*2b30*/  FMUL.FTZ R11, R4, R11 ;  /* 0x0000000b040b7220 */ /* 0x004fc60000410000 */
[----:B------:R1:W5:Y:S01]  /*2b40*/  LDG.E.64 R4, [R114.64] ;  /* 0x0000000672047981 */ /* 0x000362000c1e1b00 */
[----:B------:R-:W-:-:S03]  /*2b50*/  FMUL.FTZ R104, R21, R108 ;  /* 0x0000006c15687220 */ /* 0x000fc60000410000 */
[----:B------:R2:W-:Y:S04]  /*2b60*/  STS.64 [R22.X8+0x880], R10 ;  /* 0x0008800a16007388 */ /* 0x0005e80000008a00 */
[----:B------:R-:W-:Y:S01]  /*2b70*/  BAR.SYNC.DEFER_BLOCKING 0x0 ;  /* 0x0000000000007b1d */ /* 0x000fe20000010000 */
[----:B------:R-:W-:Y:S02]  /*2b80*/  FMUL.RZ R118, R104, 0.15915493667125701904 ;  /* 0x3e22f98368767820 */ /* 0x000fe4000040c000 */
[----:B------:R-:W-:-:S04]  /*2b90*/  FADD.FTZ R104, R67, R26 ;  /* 0x0000001a43687221 */ /* 0x000fc80000010000 */
[----:B------:R-:W-:Y:S02]  /*2ba0*/  FMUL.FTZ R106, R21, R104 ;  /* 0x00000068156a7220 */ /* 0x000fe40000410000 */
[C---:B--2---:R-:W-:Y:S02]  /*2bb0*/  FMUL.FTZ R22, R23.reuse, R108 ;  /* 0x0000006c17167220 */ /* 0x044fe40000410000 */
[----:B0-----:R-:W-:Y:S02]  /*2bc0*/  FMUL.FTZ R112, R23, R104 ;  /* 0x0000006817707220 */ /* 0x001fe40000410000 */
[----:B------:R-:W-:Y:S01]  /*2bd0*/  FMUL.RZ R120, R106, 0.15915493667125701904 ;  /* 0x3e22f9836a787820 */ /* 0x000fe2000040c000 */
[----:B------:R-:W-:Y:S01]  /*2be0*/  MUFU.COS R131, R118 ;  /* 0x0000007600837308 */ /* 0x000fe20000000000 */
[-C--:B------:R-:W-:Y:S02]  /*2bf0*/  FMUL.FTZ R106, R21, R110.reuse ;  /* 0x0000006e156a7220 */ /* 0x080fe40000410000 */
[----:B-1----:R-:W-:-:S02]  /*2c00*/  FMUL.FTZ R114, R23, R110 ;  /* 0x0000006e17727220 */ /* 0x002fc40000410000 */
[----:B------:R-:W-:-:S03]  /*2c10*/  FMUL.RZ R122, R106, 0.15915493667125701904 ;  /* 0x3e22f9836a7a7820 */ /* 0x000fc6000040c000 */
[----:B------:R-:W0:Y:S01]  /*2c20*/  MUFU.EX2 R22, R22 ;  /* 0x0000001600167308 */ /* 0x000e220000000800 */
[----:B------:R-:W-:Y:S01]  /*2c30*/  FADD.FTZ R106, R71, R26 ;  /* 0x0000001a476a7221 */ /* 0x000fe20000010000 */
[----:B------:R1:W5:Y:S06]  /*2c40*/  @!P1 LDG.E.64 R8, [R116.64+0x8] ;  /* 0x0000080674089981 */ /* 0x00036c000c1e1b00 */
[----:B------:R-:W2:Y:S08]  /*2c50*/  MUFU.SIN R129, R118 ;  /* 0x0000007600817308 */ /* 0x000eb00000000400 */
[----:B------:R3:W-:Y:S01]  /*2c60*/  MUFU.EX2 R124, R112 ;  /* 0x00000070007c7308 */ /* 0x0007e20000000800 */
[----:B-1----:R-:W-:-:S07]  /*2c70*/  FMUL.FTZ R116, R21, R106 ;  /* 0x0000006a15747220 */ /* 0x002fce0000410000 */
[----:B------:R-:W1:Y:S01]  /*2c80*/  MUFU.COS R135, R120 ;  /* 0x0000007800877308 */ /* 0x000e620000000000 */
[----:B---3--:R-:W-:-:S04]  /*2c90*/  FADD.FTZ R112, R73, R26 ;  /* 0x0000001a49707221 */ /* 0x008fc80000010000 */
[----:B------:R-:W-:-:S03]  /*2ca0*/  FMUL.FTZ R118, R21, R112 ;  /* 0x0000007015767220 */ /* 0x000fc60000410000 */
[----:B------:R3:W4:Y:S01]  /*2cb0*/  MUFU.SIN R133, R120 ;  /* 0x0000007800857308 */ /* 0x0007220000000400 */
[----:B------:R-:W-:-:S07]  /*2cc0*/  FMUL.RZ R126, R118, 0.15915493667125701904 ;  /* 0x3e22f983767e7820 */ /* 0x000fce000040c000 */
[----:B------:R0:W-:Y:S01]  /*2cd0*/  MUFU.EX2 R128, R114 ;  /* 0x0000007200807308 */ /* 0x0001e20000000800 */
[----:B---3--:R-:W-:Y:S02]  /*2ce0*/  FMUL.RZ R120, R116, 0.15915493667125701904 ;  /* 0x3e22f98374787820 */ /* 0x008fe4000040c000 */
[----:B0-----:R-:W-:-:S04]  /*2cf0*/  FADD.FTZ R114, R75, R26 ;  /* 0x0000001a4b727221 */ /* 0x001fc80000010000 */
[----:B------:R-:W-:Y:S01]  /*2d00*/  FMUL.FTZ R118, R21, R114 ;  /* 0x0000007215767220 */ /* 0x000fe20000410000 */
[----:B------:R-:W0:Y:S03]  /*2d10*/  MUFU.COS R139, R122 ;  /* 0x0000007a008b7308 */ /* 0x000e260000000000 */
[----:B------:R-:W-:Y:S02]  /*2d20*/  FMUL.RZ R136, R118, 0.15915493667125701904 ;  /* 0x3e22f98376887820 */ /* 0x000fe4000040c000 */
[----:B------:R-:W-:Y:S02]  /*2d30*/  FMUL.FTZ R118, R22, R131 ;  /* 0x0000008316767220 */ /* 0x000fe40000410000 */
[----:B------:R-:W-:Y:S01]  /*2d40*/  FMUL.FTZ R131, R54, R123 ;  /* 0x0000007b36837220 */ /* 0x000fe20000410000 */
[----:B------:R-:W-:Y:S01]  /*2d50*/  MUFU.SIN R141, R120 ;  /* 0x00000078008d7308 */ /* 0x000fe20000000400 */
[----:B------:R-:W-:-:S02]  /*2d60*/  FMUL.FTZ R116, R23, R106 ;  /* 0x0000006a17747220 */ /* 0x000fc40000410000 */
[----:B------:R-:W-:-:S05]  /*2d70*/  FMUL.FTZ R130, R23, R112 ;  /* 0x0000007017827220 */ /* 0x000fca0000410000 */
[----:B------:R2:W-:Y:S08]  /*2d80*/  MUFU.COS R143, R120 ;  /* 0x00000078008f7308 */ /* 0x0005f00000000000 */
[----:B------:R1:W3:Y:S01]  /*2d90*/  MUFU.SIN R137, R122 ;  /* 0x0000007a00897308 */ /* 0x0002e20000000400 */
[----:B--2---:R-:W-:-:S04]  /*2da0*/  FMUL.FTZ R120, R22, R129 ;  /* 0x0000008116787220 */ /* 0x004fc80000410000 */
[----:B------:R-:W-:Y:S02]  /*2db0*/  FMUL.FTZ R129, RZ, R120 ;  /* 0x00000078ff817220 */ /* 0x000fe40000410000 */
[C---:B-1----:R-:W-:Y:S02]  /*2dc0*/  FMUL.FTZ R122, R124.reuse, R135 ;  /* 0x000000877c7a7220 */ /* 0x042fe40000410000 */
[----:B----4-:R-:W-:Y:S02]  /*2dd0*/  FMUL.FTZ R124, R124, R133 ;  /* 0x000000857c7c7220 */ /* 0x010fe40000410000 */
[----:B------:R-:W-:Y:S01]  /*2de0*/  FMUL.FTZ R133, R120, R131 ;  /* 0x0000008378857220 */ /* 0x000fe20000410000 */
[----:B------:R-:W1:Y:S01]  /*2df0*/  MUFU.EX2 R132, R116 ;  /* 0x0000007400847308 */ /* 0x000e620000000800 */
[----:B------:R-:W-:Y:S02]  /*2e00*/  FMUL.FTZ R22, R23, R114 ;  /* 0x0000007217167220 */ /* 0x000fe40000410000 */
[----:B------:R-:W-:-:S02]  /*2e10*/  FFMA.FTZ R135, RZ, R118, R133 ;  /* 0x00000076ff877223 */ /* 0x000fc40000010085 */
[----:B------:R-:W-:-:S03]  /*2e20*/  FFMA.FTZ R133, R118, R131, -R129 ;  /* 0x0000008376857223 */ /* 0x000fc60000010881 */
[----:B------:R2:W-:Y:S01]  /*2e30*/  MUFU.EX2 R134, R130 ;  /* 0x0000008200867308 */ /* 0x0005e20000000800 */
[----:B------:R-:W-:Y:S02]  /*2e40*/  FADD.FTZ R135, RZ, R135 ;  /* 0x00000087ff877221 */ /* 0x000fe40000010000 */
[----:B--2---:R-:W-:-:S05]  /*2e50*/  FMUL.FTZ R130, R55, R96 ;  /* 0x0000006037827220 */ /* 0x004fca0000410000 */
[----:B------:R-:W-:Y:S01]  /*2e60*/  MUFU.SIN R145, R126 ;  /* 0x0000007e00917308 */ /* 0x000fe20000000400 */
[----:B------:R-:W-:-:S07]  /*2e70*/  FADD.FTZ R133, R130, R133 ;  /* 0x0000008582857221 */ /* 0x000fce0000010000 */
[----:B------:R0:W2:Y:S01]  /*2e80*/  MUFU.COS R147, R126 ;  /* 0x0000007e00937308 */ /* 0x0000a20000000000 */
[----:B------:R-:W-:-:S07]  /*2e90*/  FADD.FTZ R116, R77, R26 ;  /* 0x0000001a4d747221 */ /* 0x000fce0000010000 */
[----:B------:R-:W-:Y:S01]  /*2ea0*/  MUFU.EX2 R22, R22 ;  /* 0x0000001600167308 */ /* 0x000fe20000000800 */
[C---:B0-----:R-:W-:Y:S02]  /*2eb0*/  FMUL.FTZ R126, R128.reuse, R139 ;  /* 0x0000008b807e7220 */ /* 0x041fe40000410000 */
[----:B---3--:R-:W-:Y:S02]  /*2ec0*/  FMUL.FTZ R128, R128, R137 ;  /* 0x0000008980807220 */ /* 0x008fe40000410000 */
[----:B------:R-:W-:-:S03]  /*2ed0*/  FMUL.FTZ R137, R124, R133 ;  /* 0x000000857c897220 */ /* 0x000fc60000410000 */
[----:B------:R-:W0:Y:S01]  /*2ee0*/  MUFU.COS R139, R136 ;  /* 0x00000088008b7308 */ /* 0x000e220000000000 */
[----:B-1----:R-:W-:-:S07]  /*2ef0*/  FMUL.FTZ R129, R132, R143 ;  /* 0x0000008f84817220 */ /* 0x002fce0000410000 */
[----:B------:R1:W3:Y:S01]  /*2f00*/  MUFU.SIN R149, R136 ;  /* 0x0000008800957308 */ /* 0x0002e20000000400 */
[----:B------:R-:W-:Y:S02]  /*2f10*/  FMUL.FTZ R132, R132, R141 ;  /* 0x0000008d84847220 */ /* 0x000fe40000410000 */
[-C--:B-1----:R-:W-:Y:S02]  /*2f20*/  FMUL.FTZ R136, R124, R135.reuse ;  /* 0x000000877c887220 */ /* 0x082fe40000410000 */
[C---:B------:R-:W-:Y:S02]  /*2f30*/  FFMA.FTZ R135, R122.reuse, R135, R137 ;  /* 0x000000877a877223 */ /* 0x040fe40000010089 */
[----:B------:R-:W-:Y:S02]  /*2f40*/  FFMA.FTZ R136, R122, R133, -R136 ;  /* 0x000000857a887223 */ /* 0x000fe40000010888 */
[----:B------:R-:W-:Y:S02]  /*2f50*/  FMUL.FTZ R137, R56, R125 ;  /* 0x0000007d38897220 */ /* 0x000fe40000410000 */
[----:B------:R-:W-:-:S02]  /*2f60*/  FADD.FTZ R143, RZ, R135 ;  /* 0x00000087ff8f7221 */ /* 0x000fc40000010000 */
[----:B------:R-:W-:Y:S02]  /*2f70*/  FMUL.FTZ R133, R21, R116 ;  /* 0x0000007415857220 */ /* 0x000fe40000410000 */
[----:B------:R-:W-:Y:S02]  /*2f80*/  FADD.FTZ R141, R137, R136 ;  /* 0x00000088898d7221 */ /* 0x000fe40000010000 */
[----:B------:R-:W-:Y:S02]  /*2f90*/  FMUL.FTZ R140, R128, R143 ;  /* 0x0000008f808c7220 */ /* 0x000fe40000410000 */
[----:B------:R-:W-:Y:S02]  /*2fa0*/  FMUL.RZ R150, R133, 0.15915493667125701904 ;  /* 0x3e22f98385967820 */ /* 0x000fe4000040c000 */
[C---:B--2---:R-:W-:Y:S02]  /*2fb0*/  FMUL.FTZ R133, R134.reuse, R147 ;  /* 0x0000009386857220 */ /* 0x044fe40000410000 */
[----:B------:R-:W-:-:S02]  /*2fc0*/  FMUL.FTZ R135, R134, R145 ;  /* 0x0000009186877220 */ /* 0x000fc40000410000 */
[----:B0-----:R-:W-:Y:S02]  /*2fd0*/  FMUL.FTZ R134, R22, R139 ;  /* 0x0000008b16867220 */ /* 0x001fe40000410000 */
[----:B------:R-:W-:Y:S02]  /*2fe0*/  FMUL.FTZ R144, R128, R141 ;  /* 0x0000008d80907220 */ /* 0x000fe40000410000 */
[----:B---3--:R-:W-:Y:S02]  /*2ff0*/  FMUL.FTZ R136, R22, R149 ;  /* 0x0000009516887220 */ /* 0x008fe40000410000 */
[----:B------:R-:W-:Y:S02]  /*3000*/  FFMA.FTZ R142, R126, R141, -R140 ;  /* 0x0000008d7e8e7223 */ /* 0x000fe4000001088c */
[----:B------:R-:W-:Y:S02]  /*3010*/  FMUL.FTZ R139, R57, R94 ;  /* 0x0000005e398b7220 */ /* 0x000fe40000410000 */
[----:B------:R-:W-:-:S02]  /*3020*/  FMUL.FTZ R22, R10, R120 ;  /* 0x000000780a167220 */ /* 0x000fc40000410000 */
[----:B------:R-:W-:Y:S02]  /*3030*/  FMUL.FTZ R23, R23, R116 ;  /* 0x0000007417177220 */ /* 0x000fe40000410000 */
[----:B------:R-:W-:Y:S02]  /*3040*/  FMUL.FTZ R141, R11, R120 ;  /* 0x000000780b8d7220 */ /* 0x000fe40000410000 */
[----:B------:R-:W-:Y:S02]  /*3050*/  FFMA.FTZ R144, R126, R143, R144 ;  /* 0x0000008f7e907223 */ /* 0x000fe40000010090 */
        /* <DEDUP_REMOVED lines=18> */
[-C--:B------:R-:W-:Y:S02]  /*3180*/  FMUL.FTZ R22, R128, R143.reuse ;  /* 0x0000008f80167220 */ /* 0x080fe40000410000 */
        /* <DEDUP_REMOVED lines=17> */
[-C--:B------:R-:W-:Y:S02]  /*32a0*/  FMUL.FTZ R23, R135, R144.reuse ;  /* 0x0000009087177220 */ /* 0x080fe40000410000 */
[C---:B------:R-:W-:Y:S02]  /*32b0*/  FMUL.FTZ R148, R136.reuse, R145 ;  /* 0x0000009188947220 */ /* 0x040fe40000410000 */
[----:B------:R-:W-:Y:S02]  /*32c0*/  FMUL.FTZ R146, R136, R147 ;  /* 0x0000009388927220 */ /* 0x000fe40000410000 */
[C---:B------:R-:W-:Y:S02]  /*32d0*/  FFMA.FTZ R143, R133.reuse, R144, R143 ;  /* 0x00000090858f7223 */ /* 0x040fe4000001008f */
[----:B------:R-:W-:-:S02]  /*32e0*/  FFMA.FTZ R23, R133, R22, -R23 ;  /* 0x0000001685177223 */ /* 0x000fc40000010817 */
[C---:B------:R-:W-:Y:S01]  /*32f0*/  FFMA.FTZ R148, R134.reuse, R147, R148 ;  /* 0x0000009386947223 */ /* 0x040fe20000010094 */
[----:B------:R-:W-:Y:S01]  /*3300*/  ISETP.NE.AND P1, PT, R31, 0x1f, PT ;  /* 0x0000001f1f00780c */ /* 0x000fe20003f25270 */
[----:B------:R-:W-:Y:S02]  /*3310*/  FFMA.FTZ R147, R134, R145, -R146 ;  /* 0x0000009186937223 */ /* 0x000fe40000010892 */
[C---:B------:R-:W-:Y:S02]  /*3320*/  FMUL.FTZ R22, R136.reuse, R143 ;  /* 0x0000008f88167220 */ /* 0x040fe40000410000 */
[-C--:B------:R-:W-:Y:S02]  /*3330*/  FMUL.FTZ R145, R136, R23.reuse ;  /* 0x0000001788917220 */ /* 0x080fe40000410000 */
[C---:B------:R-:W-:Y:S02]  /*3340*/  FFMA.FTZ R23, R134.reuse, R23, -R22 ;  /* 0x0000001786177223 */ /* 0x040fe40000010816 */
[----:B------:R-:W-:-:S02]  /*3350*/  FFMA.FTZ R145, R134, R143, R145 ;  /* 0x0000008f86917223 */ /* 0x000fc40000010091 */
[----:B------:R-:W-:Y:S02]  /*3360*/  FADD.FTZ R149, RZ, R148 ;  /* 0x00000094ff957221 */ /* 0x000fe40000010000 */
[C---:B------:R-:W-:Y:S02]  /*3370*/  FMUL.FTZ R22, R140.reuse, R23 ;  /* 0x000000178c167220 */ /* 0x040fe40000410000 */
[-C--:B------:R-:W-:Y:S02]  /*3380*/  FMUL.FTZ R148, R140, R145.reuse ;  /* 0x000000918c947220 */ /* 0x080fe40000410000 */
[C---:B------:R-:W-:Y:S02]  /*3390*/  FFMA.FTZ R145, R138.reuse, R145, R22 ;  /* 0x000000918a917223 */ /* 0x040fe40000010016 */
[----:B------:R-:W-:Y:S02]  /*33a0*/  FFMA.FTZ R148, R138, R23, -R148 ;  /* 0x000000178a947223 */ /* 0x000fe40000010894 */
[----:B------:R0:W1:Y:S01]  /*33b0*/  @P1 LDS.64 R22, [R31.X8+0x1888] ;  /* 0x001888001f161984 */ /* 0x0000620000008a00 */
[----:B------:R-:W-:-:S04]  /*33c0*/  FMUL.FTZ R144, R60, R119 ;  /* 0x000000773c907220 */ /* 0x000fc80000410000 */
[----:B------:R-:W-:Y:S02]  /*33d0*/  FADD.FTZ R147, R144, R147 ;  /* 0x0000009390937221 */ /* 0x000fe40000010000 */
[C---:B------:R-:W-:Y:S02]  /*33e0*/  FMUL.FTZ R146, R140.reuse, R149 ;  /* 0x000000958c927220 */ /* 0x040fe40000410000 */
[-C--:B------:R-:W-:Y:S02]  /*33f0*/  FMUL.FTZ R143, R140, R147.reuse ;  /* 0x000000938c8f7220 */ /* 0x080fe40000410000 */
[C---:B------:R-:W-:Y:S02]  /*3400*/  FFMA.FTZ R146, R138.reuse, R147, -R146 ;  /* 0x000000938a927223 */ /* 0x040fe40000010892 */
        /* <DEDUP_REMOVED lines=10> */
.L_x_11109:
[----:B0-----:R-:W-:Y:S05]  /*34b0*/  BSYNC B0 ;  /* 0x0000000000007941 */ /* 0x001fea0003800000 */
.L_x_11108:
[----:B------:R-:W0:Y:S01]  /*34c0*/  SHFL.UP PT, R151, R149, 0x1, RZ ;  /* 0x0420000095977989 */ /* 0x000e2200000e00ff */
[----:B------:R-:W-:Y:S01]  /*34d0*/  ISETP.GE.AND P3, PT, R32, 0x1, PT ;  /* 0x000000012000780c */ /* 0x000fe20003f66270 */
[CC--:B-----5:R-:W-:Y:S01]  /*34e0*/  FMUL.FTZ R153, R7.reuse, R5.reuse ;  /* 0x0000000507997220 */ /* 0x0e0fe20000410000 */
[----:B------:R-:W-:Y:S01]  /*34f0*/  ISETP.NE.AND P6, PT, R168, 0x1f, PT ;  /* 0x0000001fa800780c */ /* 0x000fe20003fc5270 */
[----:B------:R-:W2:Y:S01]  /*3500*/  SHFL.UP PT, R146, R148, 0x1, RZ ;  /* 0x0420000094927989 */ /* 0x000ea200000e00ff */
[-C--:B------:R-:W-:Y:S01]  /*3510*/  FMUL.FTZ R159, R7, R4.reuse ;  /* 0x00000004079f7220 */ /* 0x080fe20000410000 */
[----:B------:R-:W-:Y:S01]  /*3520*/  ISETP.GE.OR P2, PT, R41, c[0x0][0x174], P2 ;  /* 0x00005d0029007a0c */ /* 0x000fe20001746670 */
[C---:B------:R-:W-:Y:S01]  /*3530*/  FFMA.FTZ R153, R6.reuse, R4, -R153 ;  /* 0x0000000406997223 */ /* 0x040fe20000010899 */
[----:B------:R-:W3:Y:S01]  /*3540*/  SHFL.UP PT, R152, R147, 0x1, RZ ;  /* 0x0420000093987989 */ /* 0x000ee200000e00ff */
[----:B------:R-:W-:Y:S01]  /*3550*/  FFMA.FTZ R159, R6, R5, R159 ;  /* 0x00000005069f7223 */ /* 0x000fe2000001009f */
[----:B------:R-:W-:Y:S01]  /*3560*/  BSSY B0, `(.L_x_11110) ;  /* 0x00000c1000007945 */ /* 0x000fe20003800000 */
[----:B------:R-:W-:Y:S01]  /*3570*/  ISETP.GT.U32.AND P4, PT, R168, 0x17, PT ;  /* 0x00000017a800780c */ /* 0x000fe20003f84070 */
[----:B------:R-:W4:Y:S01]  /*3580*/  SHFL.UP PT, R150, R145, 0x1, RZ ;  /* 0x0420000091967989 */ /* 0x000f2200000e00ff */
[----:B------:R-:W-:Y:S01]  /*3590*/  FMUL.FTZ R157, R88, R159 ;  /* 0x0000009f589d7220 */ /* 0x000fe20000410000 */
[----:B------:R-:W-:-:S02]  /*35a0*/  ISETP.GT.U32.AND P5, PT, R168, 0xf, PT ;  /* 0x0000000fa800780c */ /* 0x000fc40003fa4070 */
[----:B------:R-:W-:Y:S01]  /*35b0*/  SHFL.IDX PT, R8, R8, RZ, 0x1f ;  /* 0x00001fff08087589 */ /* 0x000fe200000e0000 */
[----:B------:R-:W-:-:S03]  /*35c0*/  FMUL.FTZ R6, R140, R157 ;  /* 0x0000009d8c067220 */ /* 0x000fc60000410000 */
[----:B------:R-:W-:Y:S01]  /*35d0*/  SHFL.IDX PT, R9, R9, RZ, 0x1f ;  /* 0x00001fff09097589 */ /* 0x000fe200000e0000 */
[CC--:B0-----:R-:W-:Y:S02]  /*35e0*/  FMUL.FTZ R155, R145.reuse, R151.reuse ;  /* 0x00000097919b7220 */ /* 0x0c1fe40000410000 */
[C---:B--2---:R-:W-:Y:S02]  /*35f0*/  FMUL.FTZ R7, R145.reuse, R146 ;  /* 0x0000009291077220 */ /* 0x044fe40000410000 */
[-C--:B---3--:R-:W-:Y:S02]  /*3600*/  FMUL.FTZ R154, R145, R152.reuse ;  /* 0x00000098919a7220 */ /* 0x088fe40000410000 */
[C---:B------:R-:W-:Y:S02]  /*3610*/  FFMA.FTZ R152, R148.reuse, R152, R155 ;  /* 0x0000009894987223 */ /* 0x040fe4000001009b */
[C---:B----4-:R-:W-:Y:S02]  /*3620*/  FFMA.FTZ R4, R148.reuse, R150, R7 ;  /* 0x0000009694047223 */ /* 0x050fe40000010007 */
[----:B------:R-:W-:-:S02]  /*3630*/  FFMA.FTZ R154, R148, R151, -R154 ;  /* 0x00000097949a7223 */ /* 0x000fc4000001089a */
        /* <DEDUP_REMOVED lines=11> */
[----:B------:R-:W-:Y:S01]  /*36f0*/  FFMA.FTZ R163, -R140, R155, -R146 ;  /* 0x0000009b8ca37223 */ /* 0x000fe20000010992 */
[----:B------:R-:W3:Y:S01]  /*3700*/  SHFL.UP PT, R5, R148, 0x2, RZ ;  /* 0x0440000094057989 */ /* 0x000ee200000e00ff */
[----:B------:R-:W-:Y:S02]  /*3710*/  FMUL.FTZ R151, R86, R153 ;  /* 0x0000009956977220 */ /* 0x000fe40000410000 */
        /* <DEDUP_REMOVED lines=8> */
[----:B0-----:R-:W-:Y:S02]  /*37a0*/  FMUL.FTZ R6, R4, R161 ;  /* 0x000000a104067220 */ /* 0x001fe40000410000 */
[----:B------:R-:W-:Y:S02]  /*37b0*/  FMUL.FTZ R154, R84, R159 ;  /* 0x0000009f549a7220 */ /* 0x000fe40000410000 */
[----:B--2---:R-:W-:-:S02]  /*37c0*/  FMUL.FTZ R152, R4, R145 ;  /* 0x0000009104987220 */ /* 0x004fc40000410000 */
[----:B------:R-:W-:Y:S02]  /*37d0*/  FFMA.FTZ R156, R148, R145, -R6 ;  /* 0x00000091949c7223 */ /* 0x000fe40000010806 */
[----:B---3--:R-:W-:Y:S02]  /*37e0*/  FMUL.FTZ R146, R4, R5 ;  /* 0x0000000504927220 */ /* 0x008fe40000410000 */
[----:B------:R-:W-:Y:S02]  /*37f0*/  FFMA.FTZ R158, R148, R161, R152 ;  /* 0x000000a1949e7223 */ /* 0x000fe40000010098 */
[-C--:B----4-:R-:W-:Y:S02]  /*3800*/  FMUL.FTZ R6, R4, R7.reuse ;  /* 0x0000000704067220 */ /* 0x090fe40000410000 */
[----:B------:R-:W-:Y:S02]  /*3810*/  FFMA.FTZ R7, R148, R7, R146 ;  /* 0x0000000794077223 */ /* 0x000fe40000010092 */
[----:B------:R-:W-:-:S02]  /*3820*/  @P3 FADD.FTZ R149, R149, R156 ;  /* 0x0000009c95953221 */ /* 0x000fc40000010000 */
[----:B------:R-:W-:Y:S01]  /*3830*/  @P3 FFMA.FTZ R148, R148, R5, -R6 ;  /* 0x0000000594943223 */ /* 0x000fe20000010806 */
[----:B------:R-:W-:Y:S01]  /*3840*/  FSEL R7, R4, R7, !P3 ;  /* 0x0000000704077208 */ /* 0x000fe20005800000 */
[----:B------:R-:W-:Y:S01]  /*3850*/  @P3 FADD.FTZ R147, R147, R158 ;  /* 0x0000009e93933221 */ /* 0x000fe20000010000 */
[----:B------:R-:W0:Y:S01]  /*3860*/  SHFL.UP PT, R6, R149, 0x4, RZ ;  /* 0x0480000095067989 */ /* 0x000e2200000e00ff */
[----:B------:R-:W-:Y:S01]  /*3870*/  FMUL.FTZ R152, R84, R153 ;  /* 0x0000009954987220 */ /* 0x000fe20000410000 */
[----:B------:R-:W-:Y:S01]  /*3880*/  ISETP.GE.AND P3, PT, R32, 0x4, PT ;  /* 0x000000042000780c */ /* 0x000fe20003f66270 */
[----:B------:R-:W-:Y:S01]  /*3890*/  FADD.FTZ R158, -R154, R165 ;  /* 0x000000a59a9e7221 */ /* 0x000fe20000010100 */
[----:B------:R-:W2:Y:S01]  /*38a0*/  SHFL.UP PT, R145, R147, 0x4, RZ ;  /* 0x0480000093917989 */ /* 0x000ea200000e00ff */
[----:B------:R-:W-:Y:S02]  /*38b0*/  FADD.FTZ R146, R152, R163 ;  /* 0x000000a398927221 */ /* 0x000fe40000010000 */
[C---:B------:R-:W-:Y:S01]  /*38c0*/  FMUL.FTZ R156, R135.reuse, -R158 ;  /* 0x8000009e879c7220 */ /* 0x040fe20000410000 */
[----:B------:R-:W3:Y:S01]  /*38d0*/  SHFL.UP PT, R4, R148, 0x4, RZ ;  /* 0x0480000094047989 */ /* 0x000ee200000e00ff */
[----:B------:R-:W-:-:S02]  /*38e0*/  FMUL.FTZ R160, R135, -R146 ;  /* 0x8000009287a07220 */ /* 0x000fc40000410000 */
[C---:B------:R-:W-:Y:S01]  /*38f0*/  FFMA.FTZ R163, R133.reuse, R146, -R156 ;  /* 0x0000009285a37223 */ /* 0x040fe2000001089c */
[----:B------:R-:W4:Y:S01]  /*3900*/  SHFL.UP PT, R5, R7, 0x4, RZ ;  /* 0x0480000007057989 */ /* 0x000f2200000e00ff */
[----:B------:R-:W-:Y:S02]  /*3910*/  FFMA.FTZ R165, R133, R158, R160 ;  /* 0x0000009e85a57223 */ /* 0x000fe400000100a0 */
[----:B------:R-:W-:Y:S02]  /*3920*/  FMUL.FTZ R156, R82, R159 ;  /* 0x0000009f529c7220 */ /* 0x000fe40000410000 */
[----:B-1----:R-:W-:Y:S02]  /*3930*/  FMUL.FTZ R161, R140, R23 ;  /* 0x000000178ca17220 */ /* 0x002fe40000410000 */
[----:B------:R-:W-:Y:S02]  /*3940*/  FMUL.FTZ R158, R82, R153 ;  /* 0x00000099529e7220 */ /* 0x000fe40000410000 */
[----:B------:R-:W-:-:S02]  /*3950*/  FMUL.FTZ R146, R140, -R22 ;  /* 0x800000168c927220 */ /* 0x000fc40000410000 */
[----:B------:R-:W-:Y:S02]  /*3960*/  FADD.FTZ R165, -R156, R165 ;  /* 0x000000a59ca57221 */ /* 0x000fe40000010100 */
[----:B------:R-:W-:Y:S02]  /*3970*/  FFMA.FTZ R161, R138, R22, -R161 ;  /* 0x000000168aa17223 */ /* 0x000fe400000108a1 */
[----:B------:R-:W-:Y:S02]  /*3980*/  FADD.FTZ R162, R158, R163 ;  /* 0x000000a39ea27221 */ /* 0x000fe40000010000 */
[----:B------:R-:W-:Y:S02]  /*3990*/  FFMA.FTZ R163, R138, -R23, R146 ;  /* 0x800000178aa37223 */ /* 0x000fe40000010092 */
[----:B------:R-:W-:Y:S02]  /*39a0*/  FMUL.FTZ R164, R132, -R165 ;  /* 0x800000a584a47220 */ /* 0x000fe40000410000 */
[----:B------:R-:W-:-:S02]  /*39b0*/  FMUL.FTZ R160, R136, -R161 ;  /* 0x800000a188a07220 */ /* 0x000fc40000410000 */
[-C--:B------:R-:W-:Y:S02]  /*39c0*/  FMUL.FTZ R146, R136, -R163.reuse ;  /* 0x800000a388927220 */ /* 0x080fe40000410000 */
[-C--:B------:R-:W-:Y:S02]  /*39d0*/  FFMA.FTZ R167, R129, R162.reuse, -R164 ;  /* 0x000000a281a77223 */ /* 0x080fe400000108a4 */
[----:B------:R-:W-:Y:S02]  /*39e0*/  FFMA.FTZ R164, R134, R163, R160 ;  /* 0x000000a386a47223 */ /* 0x000fe400000100a0 */
[----:B------:R-:W-:Y:S02]  /*39f0*/  FMUL.FTZ R166, R132, -R162 ;  /* 0x800000a284a67220 */ /* 0x000fe40000410000 */
[----:B0-----:R-:W-:Y:S02]  /*3a00*/  FMUL.FTZ R160, R7, R6 ;  /* 0x0000000607a07220 */ /* 0x001fe40000410000 */
[----:B------:R-:W-:-:S02]  /*3a10*/  FFMA.FTZ R162, R134, R161, -R146 ;  /* 0x000000a186a27223 */ /* 0x000fc40000010892 */
[C---:B--2---:R-:W-:Y:S02]  /*3a20*/  FMUL.FTZ R163, R7.reuse, R145 ;  /* 0x0000009107a37220 */ /* 0x044fe40000410000 */
[C---:B---3--:R-:W-:Y:S02]  /*3a30*/  FMUL.FTZ R146, R7.reuse, R4 ;  /* 0x0000000407927220 */ /* 0x048fe40000410000 */
[----:B----4-:R-:W-:Y:S02]  /*3a40*/  FMUL.FTZ R161, R7, R5 ;  /* 0x0000000507a17220 */ /* 0x010fe40000410000 */
[C---:B------:R-:W-:Y:S02]  /*3a50*/  FFMA.FTZ R160, R148.reuse, R145, R160 ;  /* 0x0000009194a07223 */ /* 0x040fe400000100a0 */
[C---:B------:R-:W-:Y:S02]  /*3a60*/  FFMA.FTZ R6, R148.reuse, R6, -R163 ;  /* 0x0000000694067223 */ /* 0x040fe400000108a3 */
[----:B------:R-:W-:-:S02]  /*3a70*/  FFMA.FTZ R146, R148, R5, R146 ;  /* 0x0000000594927223 */ /* 0x000fc40000010092 */
[----:B------:R-:W-:Y:S02]  /*3a80*/  @P3 FFMA.FTZ R148, R148, R4, -R161 ;  /* 0x0000000494943223 */ /* 0x000fe400000108a1 */
[----:B------:R-:W-:Y:S01]  /*3a90*/  @P3 FADD.FTZ R147, R147, R160 ;  /* 0x000000a093933221 */ /* 0x000fe20000010000 */
[----:B------:R-:W-:Y:S01]  /*3aa0*/  FSEL R146, R7, R146, !P3 ;  /* 0x0000009207927208 */ /* 0x000fe20005800000 */
[C---:B------:R-:W-:Y:S01]  /*3ab0*/  FMUL.FTZ R160, R80.reuse, R153 ;  /* 0x0000009950a07220 */ /* 0x040fe20000410000 */
[----:B------:R-:W0:Y:S01]  /*3ac0*/  SHFL.UP PT, R5, R148, 0x8, RZ ;  /* 0x0500000094057989 */ /* 0x000e2200000e00ff */
[----:B------:R-:W-:Y:S02]  /*3ad0*/  FFMA.FTZ R166, R129, R165, R166 ;  /* 0x000000a581a67223 */ /* 0x000fe400000100a6 */
[----:B------:R-:W-:Y:S01]  /*3ae0*/  FMUL.FTZ R161, R80, R159 ;  /* 0x0000009f50a17220 */ /* 0x000fe20000410000 */
[----:B------:R-:W-:Y:S01]  /*3af0*/  SHFL.UP PT, R165, R147, 0x8, RZ ;  /* 0x0500000093a57989 */ /* 0x000fe200000e00ff */
[----:B------:R-:W-:Y:S01]  /*3b00*/  @P3 FADD.FTZ R149, R149, R6 ;  /* 0x0000000695953221 */ /* 0x000fe20000010000 */
[----:B------:R-:W-:Y:S01]  /*3b10*/  ISETP.GE.AND P3, PT, R32, 0x8, PT ;  /* 0x000000082000780c */ /* 0x000fe20003f66270 */
[----:B------:R-:W-:Y:S01]  /*3b20*/  FADD.FTZ R167, R160, R167 ;  /* 0x000000a7a0a77221 */ /* 0x000fe20000010000 */
[----:B------:R-:W-:Y:S01]  /*3b30*/  SHFL.UP PT, R7, R146, 0x8, RZ ;  /* 0x0500000092077989 */ /* 0x000fe200000e00ff */
[----:B------:R-:W-:-:S02]  /*3b40*/  FADD.FTZ R163, -R161, R166 ;  /* 0x000000a6a1a37221 */ /* 0x000fc40000010100 */
[C---:B------:R-:W-:Y:S01]  /*3b50*/  FMUL.FTZ R4, R135.reuse, -R164 ;  /* 0x800000a487047220 */ /* 0x040fe20000410000 */
[----:B------:R-:W1:Y:S01]  /*3b60*/  SHFL.UP PT, R145, R149, 0x8, RZ ;  /* 0x0500000095917989 */ /* 0x000e6200000e00ff */
[-C--:B------:R-:W-:Y:S02]  /*3b70*/  FMUL.FTZ R6, R135, -R162.reuse ;  /* 0x800000a287067220 */ /* 0x080fe40000410000 */
[C---:B------:R-:W-:Y:S02]  /*3b80*/  FMUL.FTZ R169, R128.reuse, -R167 ;  /* 0x800000a780a97220 */ /* 0x040fe40000410000 */
[-C--:B------:R-:W-:Y:S02]  /*3b90*/  FMUL.FTZ R166, R128, -R163.reuse ;  /* 0x800000a380a67220 */ /* 0x080fe40000410000 */
[----:B------:R-:W-:Y:S02]  /*3ba0*/  FFMA.FTZ R4, R133, R162, -R4 ;  /* 0x000000a285047223 */ /* 0x000fe40000010804 */
[----:B------:R-:W-:-:S02]  /*3bb0*/  FFMA.FTZ R169, R126, R163, R169 ;  /* 0x000000a37ea97223 */ /* 0x000fc400000100a9 */
[----:B------:R-:W-:Y:S02]  /*3bc0*/  FFMA.FTZ R6, R133, R164, R6 ;  /* 0x000000a485067223 */ /* 0x000fe40000010006 */
[----:B------:R-:W-:Y:S02]  /*3bd0*/  FFMA.FTZ R172, R126, R167, -R166 ;  /* 0x000000a77eac7223 */ /* 0x000fe400000108a6 */
[C---:B------:R-:W-:Y:S02]  /*3be0*/  FMUL.FTZ R162, R78.reuse, R159 ;  /* 0x0000009f4ea27220 */ /* 0x040fe40000410000 */
[----:B------:R-:W-:Y:S02]  /*3bf0*/  FMUL.FTZ R163, R78, R153 ;  /* 0x000000994ea37220 */ /* 0x000fe40000410000 */
[C---:B------:R-:W-:Y:S02]  /*3c00*/  FMUL.FTZ R166, R132.reuse, -R4 ;  /* 0x8000000484a67220 */ /* 0x040fe40000410000 */
[----:B------:R-:W-:-:S02]  /*3c10*/  FMUL.FTZ R164, R132, -R6 ;  /* 0x8000000684a47220 */ /* 0x000fc40000410000 */
[----:B------:R-:W-:Y:S02]  /*3c20*/  FADD.FTZ R173, -R162, R169 ;  /* 0x000000a9a2ad7221 */ /* 0x000fe40000010100 */
[----:B------:R-:W-:Y:S02]  /*3c30*/  FADD.FTZ R171, R163, R172 ;  /* 0x000000aca3ab7221 */ /* 0x000fe40000010000 */
[C---:B------:R-:W-:Y:S02]  /*3c40*/  FFMA.FTZ R169, R129.reuse, R6, R166 ;  /* 0x0000000681a97223 */ /* 0x040fe400000100a6 */
[----:B------:R-:W-:Y:S02]  /*3c50*/  FFMA.FTZ R167, R129, R4, -R164 ;  /* 0x0000000481a77223 */ /* 0x000fe400000108a4 */
[----:B------:R-:W-:Y:S02]  /*3c60*/  FMUL.FTZ R164, R124, -R171 ;  /* 0x800000ab7ca47220 */ /* 0x000fe40000410000 */
[----:B------:R-:W-:-:S02]  /*3c70*/  FMUL.FTZ R4, R128, -R169 ;  /* 0x800000a980047220 */ /* 0x000fc40000410000 */
[-C--:B------:R-:W-:Y:S02]  /*3c80*/  FMUL.FTZ R6, R124, -R173.reuse ;  /* 0x800000ad7c067220 */ /* 0x080fe40000410000 */
[----:B------:R-:W-:Y:S02]  /*3c90*/  FFMA.FTZ R172, R122, R173, R164 ;  /* 0x000000ad7aac7223 */ /* 0x000fe400000100a4 */
[----:B------:R-:W-:Y:S02]  /*3ca0*/  FFMA.FTZ R173, R126, R167, -R4 ;  /* 0x000000a77ead7223 */ /* 0x000fe40000010804 */
[----:B0-----:R-:W-:Y:S02]  /*3cb0*/  FMUL.FTZ R4, R146, R5 ;  /* 0x0000000592047220 */ /* 0x001fe40000410000 */
[----:B------:R-:W-:Y:S02]  /*3cc0*/  FFMA.FTZ R175, R122, R171, -R6 ;  /* 0x000000ab7aaf7223 */ /* 0x000fe40000010806 */
[----:B------:R-:W-:-:S02]  /*3cd0*/  FMUL.FTZ R166, R128, -R167 ;  /* 0x800000a780a67220 */ /* 0x000fc40000410000 */
[C---:B-1----:R-:W-:Y:S02]  /*3ce0*/  FMUL.FTZ R164, R146.reuse, R145 ;  /* 0x0000009192a47220 */ /* 0x042fe40000410000 */
[----:B------:R-:W-:Y:S02]  /*3cf0*/  FMUL.FTZ R6, R146, R165 ;  /* 0x000000a592067220 */ /* 0x000fe40000410000 */
[-C--:B------:R-:W-:Y:S01]  /*3d00*/  FFMA.FTZ R167, R148, R7.reuse, R4 ;  /* 0x0000000794a77223 */ /* 0x080fe20000010004 */
[----:B------:R-:W-:Y:S01]  /*3d10*/  MOV R4, 0x3f800000 ;  /* 0x3f80000000047802 */ /* 0x000fe20000000f00 */
[----:B------:R-:W-:Y:S02]  /*3d20*/  FMUL.FTZ R7, R146, R7 ;  /* 0x0000000792077220 */ /* 0x000fe40000410000 */
[----:B------:R-:W-:Y:S01]  /*3d30*/  FFMA.FTZ R164, R148, R165, R164 ;  /* 0x000000a594a47223 */ /* 0x000fe200000100a4 */
[----:B------:R-:W-:Y:S01]  /*3d40*/  FSEL R167, R146, R167, !P3 ;  /* 0x000000a792a77208 */ /* 0x000fe20005800000 */
[----:B------:R-:W-:-:S02]  /*3d50*/  FFMA.FTZ R6, R148, R145, -R6 ;  /* 0x0000009194067223 */ /* 0x000fc40000010806 */
[----:B------:R-:W-:Y:S01]  /*3d60*/  @P3 FFMA.FTZ R148, R148, R5, -R7 ;  /* 0x0000000594943223 */ /* 0x000fe20000010807 */
[----:B------:R-:W-:Y:S01]  /*3d70*/  HFMA2.MMA R5, -RZ, RZ, 0, 0 ;  /* 0x00000000ff057435 */ /* 0x000fe200000001ff */
[----:B------:R-:W-:Y:S01]  /*3d80*/  FFMA.FTZ R145, R126, R169, R166 ;  /* 0x000000a97e917223 */ /* 0x000fe200000100a6 */
[----:B------:R-:W-:Y:S01]  /*3d90*/  SHFL.UP PT, R146, R167, 0x10, RZ ;  /* 0x06000000a7927989 */ /* 0x000fe200000e00ff */
        /* <DEDUP_REMOVED lines=8> */
[----:B------:R-:W-:Y:S01]  /*3e20*/  FMUL.FTZ R7, R124, -R173 ;  /* 0x800000ad7c077220 */ /* 0x000fe20000410000 */
[----:B------:R-:W2:Y:S01]  /*3e30*/  SHFL.UP PT, R169, R149, 0x10, RZ ;  /* 0x0600000095a97989 */ /* 0x000ea200000e00ff */
[----:B------:R-:W-:Y:S02]  /*3e40*/  FADD.FTZ R175, R164, R175 ;  /* 0x000000afa4af7221 */ /* 0x000fe40000010000 */
[----:B------:R-:W-:Y:S02]  /*3e50*/  FMUL.FTZ R172, R120, -R179 ;  /* 0x800000b378ac7220 */ /* 0x000fe40000410000 */
[-C--:B------:R-:W-:Y:S02]  /*3e60*/  FFMA.FTZ R177, R122, R145.reuse, R7 ;  /* 0x000000917ab17223 */ /* 0x080fe40000010007 */
[----:B------:R-:W-:Y:S01]  /*3e70*/  FMUL.FTZ R145, R124, -R145 ;  /* 0x800000917c917220 */ /* 0x000fe20000410000 */
[----:B------:R-:W-:Y:S01]  /*3e80*/  CS2R R6, SRZ ;  /* 0x0000000000067805 */ /* 0x000fe2000001ff00 */
[----:B------:R-:W-:-:S02]  /*3e90*/  FFMA.FTZ R178, R118, R175, -R172 ;  /* 0x000000af76b27223 */ /* 0x000fc400000108ac */
[----:B------:R-:W-:Y:S02]  /*3ea0*/  FMUL.FTZ R172, R120, -R175 ;  /* 0x800000af78ac7220 */ /* 0x000fe40000410000 */
[----:B------:R-:W-:Y:S01]  /*3eb0*/  FFMA.FTZ R175, R122, R173, -R145 ;  /* 0x000000ad7aaf7223 */ /* 0x000fe20000010891 */
[----:B------:R-:W3:Y:S01]  /*3ec0*/  @!P2 LDS.128 R4, [UR4+0x1980] ;  /* 0x00198004ff04a984 */ /* 0x000ee20008000c00 */
[----:B------:R-:W-:Y:S01]  /*3ed0*/  FFMA.FTZ R179, R118, R179, R172 ;  /* 0x000000b376b37223 */ /* 0x000fe200000100ac */
[----:B------:R-:W-:Y:S01]  /*3ee0*/  ISETP.GT.U32.AND P2, PT, R168, 0x1d, PT ;  /* 0x0000001da800780c */ /* 0x000fe20003f44070 */
[C---:B0-----:R-:W-:Y:S02]  /*3ef0*/  FMUL.FTZ R173, R167.reuse, R166 ;  /* 0x000000a6a7ad7220 */ /* 0x041fe40000410000 */
[----:B------:R-:W-:Y:S02]  /*3f00*/  FMUL.FTZ R145, R120, -R177 ;  /* 0x800000b178917220 */ /* 0x000fe40000410000 */
[----:B-1----:R-:W-:-:S02]  /*3f10*/  FMUL.FTZ R172, R167, R171 ;  /* 0x000000aba7ac7220 */ /* 0x002fc40000410000 */
[CC--:B------:R-:W-:Y:S02]  /*3f20*/  FFMA.FTZ R176, R148.reuse, R146.reuse, R173 ;  /* 0x0000009294b07223 */ /* 0x0c0fe400000100ad */
[CC--:B--2---:R-:W-:Y:S02]  /*3f30*/  FMUL.FTZ R174, R167.reuse, R169.reuse ;  /* 0x000000a9a7ae7220 */ /* 0x0c4fe40000410000 */
[C---:B------:R-:W-:Y:S01]  /*3f40*/  FMUL.FTZ R173, R167.reuse, R146 ;  /* 0x00000092a7ad7220 */ /* 0x040fe20000410000 */
[----:B------:R-:W-:Y:S01]  /*3f50*/  FSEL R176, R167, R176, !P3 ;  /* 0x000000b0a7b07208 */ /* 0x000fe20005800000 */
[C---:B------:R-:W-:Y:S02]  /*3f60*/  FFMA.FTZ R172, R148.reuse, R169, -R172 ;  /* 0x000000a994ac7223 */ /* 0x040fe400000108ac */
[----:B------:R-:W-:Y:S02]  /*3f70*/  FFMA.FTZ R174, R148, R171, R174 ;  /* 0x000000ab94ae7223 */ /* 0x000fe400000100ae */
[----:B------:R-:W-:Y:S01]  /*3f80*/  FFMA.FTZ R145, R118, R175, -R145 ;  /* 0x000000af76917223 */ /* 0x000fe20000010891 */
[----:B------:R-:W0:Y:S01]  /*3f90*/  SHFL.UP PT, R176, R176, 0x1, RZ ;  /* 0x04200000b0b07989 */ /* 0x000e2200000e00ff */
[----:B------:R-:W-:-:S02]  /*3fa0*/  @P3 FFMA.FTZ R148, R148, R166, -R173 ;  /* 0x000000a694943223 */ /* 0x000fc400000108ad */
[----:B------:R-:W-:Y:S01]  /*3fb0*/  FMUL.FTZ R175, R120, -R175 ;  /* 0x800000af78af7220 */ /* 0x000fe20000410000 */
[----:B------:R1:W2:Y:S01]  /*3fc0*/  SHFL.DOWN PT, R169, R145, 0x1, 0x1f ;  /* 0x08201f0091a97f89 */ /* 0x0002a200000e0000 */
[C---:B------:R-:W-:Y:S02]  /*3fd0*/  FMUL.FTZ R167, R74.reuse, R153 ;  /* 0x000000994aa77220 */ /* 0x040fe40000410000 */
[----:B------:R-:W-:Y:S01]  /*3fe0*/  FMUL.FTZ R166, R74, R159 ;  /* 0x0000009f4aa67220 */ /* 0x000fe20000410000 */
[----:B------:R-:W4:Y:S01]  /*3ff0*/  SHFL.UP PT, R148, R148, 0x1, RZ ;  /* 0x0420000094947989 */ /* 0x000f2200000e00ff */
[----:B------:R-:W-:Y:S02]  /*4000*/  @P3 FADD.FTZ R149, R149, R172 ;  /* 0x000000ac95953221 */ /* 0x000fe40000010000 */
[----:B------:R-:W-:Y:S01]  /*4010*/  @P3 FADD.FTZ R147, R147, R174 ;  /* 0x000000ae93933221 */ /* 0x000fe20000010000 */
[----:B------:R-:W-:Y:S01]  /*4020*/  ISETP.GT.U32.AND P3, PT, R168, 0x1b, PT ;  /* 0x0000001ba800780c */ /* 0x000fe20003f64070 */
[----:B------:R-:W-:-:S02]  /*4030*/  FFMA.FTZ R146, R118, R177, R175 ;  /* 0x000000b176927223 */ /* 0x000fc400000100af */
[----:B------:R-:W-:Y:S01]  /*4040*/  FADD.FTZ R153, R167, R178 ;  /* 0x000000b2a7997221 */ /* 0x000fe20000010000 */
[----:B------:R-:W0:Y:S01]  /*4050*/  SHFL.UP PT, R149, R149, 0x1, RZ ;  /* 0x0420000095957989 */ /* 0x000e2200000e00ff */
[----:B------:R-:W-:-:S03]  /*4060*/  FADD.FTZ R159, -R166, R179 ;  /* 0x000000b3a69f7221 */ /* 0x000fc60000010100 */
[----:B------:R1:W0:Y:S04]  /*4070*/  SHFL.DOWN PT, R171, R146, 0x1, 0x1f ;  /* 0x08201f0092ab7f89 */ /* 0x00022800000e0000 */
[----:B------:R1:W0:Y:S04]  /*4080*/  SHFL.DOWN PT, R173, R153, 0x1, 0x1f ;  /* 0x08201f0099ad7f89 */ /* 0x00022800000e0000 */
[----:B------:R1:W0:Y:S04]  /*4090*/  SHFL.DOWN PT, R175, R159, 0x1, 0x1f ;  /* 0x08201f009faf7f89 */ /* 0x00022800000e0000 */
[----:B------:R-:W0:Y:S01]  /*40a0*/  SHFL.UP PT, R147, R147, 0x1, RZ ;  /* 0x0420000093937989 */ /* 0x000e2200000e00ff */
[----:B------:R-:W-:Y:S05]  /*40b0*/  @!P6 BRA `(.L_x_11111) ;  /* 0x000000b00000e947 */ /* 0x000fea0003800000 */
[C---:B0-234-:R-:W-:Y:S02]  /*40c0*/  FMUL.FTZ R172, R146.reuse, R171 ;  /* 0x000000ab92ac7220 */ /* 0x05dfe40000410000 */
[----:B------:R-:W-:-:S02]  /*40d0*/  FMUL.FTZ R174, R146, R175 ;  /* 0x000000af92ae7220 */ /* 0x000fc40000410000 */
[C---:B------:R-:W-:Y:S02]  /*40e0*/  FMUL.FTZ R178, R146.reuse, R173 ;  /* 0x000000ad92b27220 */ /* 0x040fe40000410000 */
        /* <DEDUP_REMOVED lines=8> */
.L_x_11111:
[----:B--234-:R-:W-:Y:S05]  /*4170*/  BSYNC B0 ;  /* 0x0000000000007941 */ /* 0x01cfea0003800000 */
.L_x_11110:
[----:B------:R2:W3:Y:S01]  /*4180*/  SHFL.DOWN PT, R169, R145, 0x2, 0x1f ;  /* 0x08401f0091a97f89 */ /* 0x0004e200000e0000 */
[----:B------:R-:W-:Y:S03]  /*4190*/  BSSY B0, `(.L_x_11112) ;  /* 0x0000010000007945 */ /* 0x000fe60003800000 */
[----:B0-----:R2:W0:Y:S04]  /*41a0*/  SHFL.DOWN PT, R171, R146, 0x2, 0x1f ;  /* 0x08401f0092ab7f89 */ /* 0x00142800000e0000 */
[----:B------:R2:W4:Y:S04]  /*41b0*/  SHFL.DOWN PT, R173, R153, 0x2, 0x1f ;  /* 0x08401f0099ad7f89 */ /* 0x00052800000e0000 */
[----:B------:R2:W1:Y:S01]  /*41c0*/  SHFL.DOWN PT, R175, R159, 0x2, 0x1f ;  /* 0x08401f009faf7f89 */ /* 0x00046200000e0000 */
[----:B------:R-:W-:Y:S05]  /*41d0*/  @P2 BRA `(.L_x_11113) ;  /* 0x000000b000002947 */ /* 0x000fea0003800000 */
[C---:B0-----:R-:W-:Y:S02]  /*41e0*/  FMUL.FTZ R172, R146.reuse, R171 ;  /* 0x000000ab92ac7220 */ /* 0x041fe40000410000 */
[----:B-1----:R-:W-:-:S02]  /*41f0*/  FMUL.FTZ R174, R146, R175 ;  /* 0x000000af92ae7220 */ /* 0x002fc40000410000 */
[C---:B----4-:R-:W-:Y:S02]  /*4200*/  FMUL.FTZ R178, R146.reuse, R173 ;  /* 0x000000ad92b27220 */ /* 0x050fe40000410000 */
        /* <DEDUP_REMOVED lines=8> */
.L_x_11113:
[----:B------:R-:W-:Y:S05]  /*4290*/  BSYNC B0 ;  /* 0x0000000000007941 */ /* 0x000fea0003800000 */
.L_x_11112:
[----:B---3--:R3:W2:Y:S01]  /*42a0*/  SHFL.DOWN PT, R169, R145, 0x4, 0x1f ;  /* 0x08801f0091a97f89 */ /* 0x0086a200000e0000 */
[----:B------:R-:W-:Y:S03]  /*42b0*/  BSSY B0, `(.L_x_11114) ;  /* 0x0000010000007945 */ /* 0x000fe60003800000 */
[----:B0-----:R3:W0:Y:S04]  /*42c0*/  SHFL.DOWN PT, R171, R146, 0x4, 0x1f ;  /* 0x08801f0092ab7f89 */ /* 0x00162800000e0000 */
[----:B----4-:R3:W4:Y:S04]  /*42d0*/  SHFL.DOWN PT, R173, R153, 0x4, 0x1f ;  /* 0x08801f0099ad7f89 */ /* 0x01072800000e0000 */
[----:B-1----:R3:W1:Y:S01]  /*42e0*/  SHFL.DOWN PT, R175, R159, 0x4, 0x1f ;  /* 0x08801f009faf7f89 */ /* 0x00266200000e0000 */
        /* <DEDUP_REMOVED lines=12> */
.L_x_11115:
[----:B------:R-:W-:Y:S05]  /*43b0*/  BSYNC B0 ;  /* 0x0000000000007941 */ /* 0x000fea0003800000 */
.L_x_11114:
[----:B--2---:R2:W3:Y:S01]  /*43c0*/  SHFL.DOWN PT, R169, R145, 0x8, 0x1f ;  /* 0x09001f0091a97f89 */ /* 0x0044e200000e0000 */
        /* <DEDUP_REMOVED lines=16> */
.L_x_11117:
[----:B------:R-:W-:Y:S05]  /*44d0*/  BSYNC B0 ;  /* 0x0000000000007941 */ /* 0x000fea0003800000 */
.L_x_11116:
        /* <DEDUP_REMOVED lines=17> */
.L_x_11119:
[----:B------:R-:W-:Y:S05]  /*45f0*/  BSYNC B0 ;  /* 0x0000000000007941 */ /* 0x000fea0003800000 */
.L_x_11118:
[----:B--2---:R-:W-:Y:S01]  /*4600*/  SHFL.DOWN PT, R169, R146, 0x1, 0x1f ;  /* 0x08201f0092a97f89 */ /* 0x004fe200000e0000 */
[----:B------:R-:W-:Y:S01]  /*4610*/  ISETP.NE.AND P2, PT, R31, RZ, PT ;  /* 0x000000ff1f00720c */ /* 0x000fe20003f45270 */
[----:B------:R-:W-:Y:S02]  /*4620*/  BSSY B0, `(.L_x_11120) ;  /* 0x000015f000007945 */ /* 0x000fe40003800000 */
[----:B------:R-:W2:Y:S04]  /*4630*/  SHFL.IDX PT, R174, R7, RZ, 0x1f ;  /* 0x00001fff07ae7589 */ /* 0x000ea800000e0000 */
[----:B----4-:R-:W4:Y:S04]  /*4640*/  SHFL.IDX PT, R173, R6, RZ, 0x1f ;  /* 0x00001fff06ad7589 */ /* 0x010f2800000e0000 */
[----:B0-----:R-:W0:Y:S04]  /*4650*/  SHFL.DOWN PT, R171, R145, 0x1, 0x1f ;  /* 0x08201f0091ab7f89 */ /* 0x001e2800000e0000 */
[----:B-1----:R-:W1:Y:S04]  /*4660*/  SHFL.DOWN PT, R175, R153, 0x1, 0x1f ;  /* 0x08201f0099af7f89 */ /* 0x002e6800000e0000 */
[----:B------:R-:W5:Y:S04]  /*4670*/  SHFL.DOWN PT, R178, R159, 0x1, 0x1f ;  /* 0x08201f009fb27f89 */ /* 0x000f6800000e0000 */
[----:B---3--:R-:W3:Y:S01]  /*4680*/  SHFL.IDX PT, R146, R146, RZ, 0x1f ;  /* 0x00001fff92927589 */ /* 0x008ee200000e0000 */
[----:B--2---:R-:W-:-:S03]  /*4690*/  @P1 FMUL.FTZ R172, R169, R174 ;  /* 0x000000aea9ac1220 */ /* 0x004fc60000410000 */
[----:B------:R-:W2:Y:S01]  /*46a0*/  SHFL.IDX PT, R145, R145, RZ, 0x1f ;  /* 0x00001fff91917589 */ /* 0x000ea200000e0000 */
[----:B----4-:R-:W-:-:S03]  /*46b0*/  @P1 FMUL.FTZ R169, R169, R173 ;  /* 0x000000ada9a91220 */ /* 0x010fc60000410000 */
[----:B------:R-:W-:Y:S01]  /*46c0*/  SHFL.IDX PT, R153, R153, RZ, 0x1f ;  /* 0x00001fff99997589 */ /* 0x000fe200000e0000 */
[----:B0-----:R-:W-:-:S03]  /*46d0*/  @P1 FFMA.FTZ R172, R171, R173, -R172 ;  /* 0x000000adabac1223 */ /* 0x001fc600000108ac */
[----:B------:R-:W-:Y:S01]  /*46e0*/  SHFL.IDX PT, R159, R159, RZ, 0x1f ;  /* 0x00001fff9f9f7589 */ /* 0x000fe200000e0000 */
[----:B------:R-:W-:Y:S02]  /*46f0*/  @P1 FFMA.FTZ R169, R171, R174, R169 ;  /* 0x000000aeaba91223 */ /* 0x000fe400000100a9 */
[----:B-1----:R-:W-:Y:S02]  /*4700*/  @P1 FADD.FTZ R173, R175, R172 ;  /* 0x000000acafad1221 */ /* 0x002fe40000010000 */
[----:B------:R-:W-:Y:S02]  /*4710*/  FMUL.FTZ R171, R176, R8 ;  /* 0x00000008b0ab7220 */ /* 0x000fe40000410000 */
[----:B-----5:R-:W-:Y:S01]  /*4720*/  @P1 FADD.FTZ R174, R178, R169 ;  /* 0x000000a9b2ae1221 */ /* 0x020fe20000010000 */
[----:B------:R-:W-:Y:S01]  /*4730*/  ISETP.NE.AND P1, PT, R32, RZ, PT ;  /* 0x000000ff2000720c */ /* 0x000fe20003f25270 */
[----:B------:R-:W-:Y:S02]  /*4740*/  FMUL.FTZ R175, R173, -R23 ;  /* 0x80000017adaf7220 */ /* 0x000fe40000410000 */
[----:B------:R-:W-:-:S02]  /*4750*/  FMUL.FTZ R169, R176, R9 ;  /* 0x00000009b0a97220 */ /* 0x000fc40000410000 */
[----:B------:R-:W-:Y:S02]  /*4760*/  FFMA.FTZ R172, R148, R9, R171 ;  /* 0x0000000994ac7223 */ /* 0x000fe400000100ab */
[C---:B------:R-:W-:Y:S02]  /*4770*/  FMUL.FTZ R23, R174.reuse, -R23 ;  /* 0x80000017ae177220 */ /* 0x040fe40000410000 */
[----:B------:R-:W-:Y:S02]  /*4780*/  FFMA.FTZ R174, R174, R22, R175 ;  /* 0x00000016aeae7223 */ /* 0x000fe400000100af */
[----:B------:R-:W-:Y:S02]  /*4790*/  FFMA.FTZ R148, R148, R8, -R169 ;  /* 0x0000000894947223 */ /* 0x000fe400000108a9 */
[----:B------:R-:W-:Y:S02]  /*47a0*/  @P0 FADD.FTZ R9, R147, R172 ;  /* 0x000000ac93090221 */ /* 0x000fe40000010000 */
[----:B------:R-:W-:-:S02]  /*47b0*/  FFMA.FTZ R22, R173, R22, -R23 ;  /* 0x00000016ad167223 */ /* 0x000fc40000010817 */
[----:B------:R-:W-:Y:S02]  /*47c0*/  FADD.FTZ R157, -R157, R174 ;  /* 0x000000ae9d9d7221 */ /* 0x000fe40000010100 */
[----:B------:R-:W-:Y:S01]  /*47d0*/  @P0 FADD.FTZ R8, R149, R148 ;  /* 0x0000009495080221 */ /* 0x000fe20000010000 */
[----:B------:R-:W-:Y:S01]  /*47e0*/  ISETP.GT.AND P0, PT, R32, 0x1e, PT ;  /* 0x0000001e2000780c */ /* 0x000fe20003f04270 */
[----:B------:R-:W-:Y:S02]  /*47f0*/  FMUL.FTZ R23, R11, R9 ;  /* 0x000000090b177220 */ /* 0x000fe40000410000 */
[----:B------:R-:W-:Y:S02]  /*4800*/  FADD.FTZ R155, R155, R22 ;  /* 0x000000169b9b7221 */ /* 0x000fe40000010000 */
[----:B------:R-:W-:Y:S02]  /*4810*/  FMUL.FTZ R22, R140, -R157 ;  /* 0x8000009d8c167220 */ /* 0x000fe40000410000 */
[----:B------:R-:W-:-:S02]  /*4820*/  FMUL.FTZ R11, R11, R8 ;  /* 0x000000080b0b7220 */ /* 0x000fc40000410000 */
[----:B------:R-:W-:Y:S02]  /*4830*/  FFMA.FTZ R8, R10, R8, -R23 ;  /* 0x000000080a087223 */ /* 0x000fe40000010817 */
[-C--:B------:R-:W-:Y:S02]  /*4840*/  FMUL.FTZ R23, R140, -R155.reuse ;  /* 0x8000009b8c177220 */ /* 0x080fe40000410000 */
[----:B------:R-:W-:Y:S02]  /*4850*/  FFMA.FTZ R22, R138, R155, -R22 ;  /* 0x0000009b8a167223 */ /* 0x000fe40000010816 */
[----:B------:R-:W-:Y:S02]  /*4860*/  FFMA.FTZ R11, R10, R9, R11 ;  /* 0x000000090a0b7223 */ /* 0x000fe4000001000b */
[----:B------:R-:W-:Y:S02]  /*4870*/  FADD.FTZ R179, R131, R8 ;  /* 0x0000000883b37221 */ /* 0x000fe40000010000 */
[----:B------:R-:W-:-:S02]  /*4880*/  FFMA.FTZ R131, R138, R157, R23 ;  /* 0x0000009d8a837223 */ /* 0x000fc40000010017 */
[----:B------:R-:W-:Y:S02]  /*4890*/  FADD.FTZ R151, R151, R22 ;  /* 0x0000001697977221 */ /* 0x000fe40000010000 */
[----:B------:R-:W-:Y:S02]  /*48a0*/  FADD.FTZ R23, RZ, R11 ;  /* 0x0000000bff177221 */ /* 0x000fe40000010000 */
[----:B------:R-:W-:Y:S02]  /*48b0*/  FMUL.FTZ R8, R120, R179 ;  /* 0x000000b378087220 */ /* 0x000fe40000410000 */
[----:B------:R-:W-:Y:S02]  /*48c0*/  FADD.FTZ R131, -R150, R131 ;  /* 0x0000008396837221 */ /* 0x000fe40000010100 */
        /* <DEDUP_REMOVED lines=14> */
[C---:B------:R-:W-:Y:S02]  /*49b0*/  FFMA.FTZ R8, R122.reuse, R181, -R9 ;  /* 0x000000b57a087223 */ /* 0x040fe40000010809 */
[-C--:B------:R-:W-:Y:S02]  /*49c0*/  FMUL.FTZ R9, R135, -R152.reuse ;  /* 0x8000009887097220 */ /* 0x080fe40000410000 */
[C---:B------:R-:W-:Y:S02]  /*49d0*/  FFMA.FTZ R11, R133.reuse, R152, -R11 ;  /* 0x00000098850b7223 */ /* 0x040fe4000001080b */
[----:B------:R-:W-:Y:S02]  /*49e0*/  FFMA.FTZ R10, R122, R147, R10 ;  /* 0x000000937a0a7223 */ /* 0x000fe4000001000a */
[----:B------:R-:W-:Y:S02]  /*49f0*/  FFMA.FTZ R9, R133, R154, R9 ;  /* 0x0000009a85097223 */ /* 0x000fe40000010009 */
[----:B------:R-:W-:-:S02]  /*4a00*/  FADD.FTZ R149, R158, R11 ;  /* 0x0000000b9e957221 */ /* 0x000fc40000010000 */
[----:B------:R-:W-:Y:S02]  /*4a10*/  FADD.FTZ R183, R137, R8 ;  /* 0x0000000889b77221 */ /* 0x000fe40000010000 */
[----:B------:R-:W-:Y:S02]  /*4a20*/  FADD.FTZ R137, RZ, R10 ;  /* 0x0000000aff897221 */ /* 0x000fe40000010000 */
[----:B------:R-:W-:Y:S02]  /*4a30*/  FADD.FTZ R169, -R156, R9 ;  /* 0x000000099ca97221 */ /* 0x000fe40000010100 */
[----:B------:R-:W-:Y:S02]  /*4a40*/  FMUL.FTZ R22, R132, -R149 ;  /* 0x8000009584167220 */ /* 0x000fe40000410000 */
[C---:B------:R-:W-:Y:S02]  /*4a50*/  FMUL.FTZ R8, R128.reuse, R183 ;  /* 0x000000b780087220 */ /* 0x040fe40000410000 */
[----:B------:R-:W-:-:S02]  /*4a60*/  FMUL.FTZ R9, R128, R137 ;  /* 0x0000008980097220 */ /* 0x000fc40000410000 */
[-C--:B------:R-:W-:Y:S02]  /*4a70*/  FMUL.FTZ R10, R132, -R169.reuse ;  /* 0x800000a9840a7220 */ /* 0x080fe40000410000 */
[C---:B------:R-:W-:Y:S02]  /*4a80*/  FFMA.FTZ R22, R129.reuse, R169, R22 ;  /* 0x000000a981167223 */ /* 0x040fe40000010016 */
[C---:B------:R-:W-:Y:S02]  /*4a90*/  FFMA.FTZ R171, R126.reuse, R137, R8 ;  /* 0x000000897eab7223 */ /* 0x040fe40000010008 */
[----:B------:R-:W-:Y:S02]  /*4aa0*/  FFMA.FTZ R8, R126, R183, -R9 ;  /* 0x000000b77e087223 */ /* 0x000fe40000010809 */
[----:B------:R-:W-:Y:S02]  /*4ab0*/  FFMA.FTZ R9, R129, R149, -R10 ;  /* 0x0000009581097223 */ /* 0x000fe4000001080a */
[----:B------:R-:W-:-:S02]  /*4ac0*/  FADD.FTZ R161, -R161, R22 ;  /* 0x00000016a1a17221 */ /* 0x000fc40000010100 */
[----:B------:R-:W-:Y:S02]  /*4ad0*/  FADD.FTZ R171, RZ, R171 ;  /* 0x000000abffab7221 */ /* 0x000fe40000010000 */
[----:B------:R-:W-:Y:S02]  /*4ae0*/  FADD.FTZ R185, R139, R8 ;  /* 0x000000088bb97221 */ /* 0x000fe40000010000 */
[----:B------:R-:W-:Y:S02]  /*4af0*/  FADD.FTZ R139, R160, R9 ;  /* 0x00000009a08b7221 */ /* 0x000fe40000010000 */
[----:B------:R-:W-:Y:S02]  /*4b00*/  FMUL.FTZ R9, R128, -R161 ;  /* 0x800000a180097220 */ /* 0x000fe40000410000 */
[C---:B------:R-:W-:Y:S02]  /*4b10*/  FMUL.FTZ R8, R132.reuse, R171 ;  /* 0x000000ab84087220 */ /* 0x040fe40000410000 */
[----:B------:R-:W-:-:S02]  /*4b20*/  FMUL.FTZ R132, R132, R185 ;  /* 0x000000b984847220 */ /* 0x000fc40000410000 */
[-C--:B------:R-:W-:Y:S02]  /*4b30*/  FMUL.FTZ R128, R128, -R139.reuse ;  /* 0x8000008b80807220 */ /* 0x080fe40000410000 */
        /* <DEDUP_REMOVED lines=24> */
[----:B------:R-:W-:Y:S02]  /*4cc0*/  FFMA.FTZ R8, R118, R133, -R8 ;  /* 0x0000008576087223 */ /* 0x000fe40000010808 */
[----:B------:R-:W-:Y:S02]  /*4cd0*/  FFMA.FTZ R136, R134, R175, R136 ;  /* 0x000000af86887223 */ /* 0x000fe40000010088 */
[----:B------:R-:W-:Y:S02]  /*4ce0*/  FFMA.FTZ R173, R118, R165, R120 ;  /* 0x000000a576ad7223 */ /* 0x000fe40000010078 */
[----:B------:R-:W-:Y:S02]  /*4cf0*/  FADD.FTZ R167, R167, R8 ;  /* 0x00000008a7a77221 */ /* 0x000fe40000010000 */
[----:B------:R-:W-:-:S02]  /*4d00*/  FFMA.FTZ R9, R134, R189, -R9 ;  /* 0x000000bd86097223 */ /* 0x000fc40000010809 */
[----:B------:R-:W-:Y:S02]  /*4d10*/  FADD.FTZ R177, RZ, R136 ;  /* 0x00000088ffb17221 */ /* 0x000fe40000010000 */
[----:B------:R-:W-:Y:S02]  /*4d20*/  FADD.FTZ R173, -R166, R173 ;  /* 0x000000ada6ad7221 */ /* 0x000fe40000010100 */
[----:B------:R-:W-:Y:S02]  /*4d30*/  FMUL.FTZ R118, R167, R102 ;  /* 0x00000066a7767220 */ /* 0x000fe40000410000 */
[----:B------:R-:W-:Y:S02]  /*4d40*/  FMUL.FTZ R120, R133, R108 ;  /* 0x0000006c85787220 */ /* 0x000fe40000410000 */
[----:B------:R-:W-:Y:S02]  /*4d50*/  FADD.FTZ R191, R144, R9 ;  /* 0x0000000990bf7221 */ /* 0x000fe40000010000 */
[----:B------:R-:W-:-:S02]  /*4d60*/  FFMA.FTZ R135, R54, -R102, R179 ;  /* 0x8000006636877223 */ /* 0x000fc400000100b3 */
[----:B------:R-:W-:Y:S02]  /*4d70*/  FMUL.FTZ R9, R140, R177 ;  /* 0x000000b18c097220 */ /* 0x000fe40000410000 */
[----:B------:R-:W-:Y:S02]  /*4d80*/  FFMA.FTZ R141, R55, -R108, R181 ;  /* 0x8000006c378d7223 */ /* 0x000fe400000100b5 */
[----:B------:R-:W-:Y:S02]  /*4d90*/  FMUL.FTZ R102, R173, R102 ;  /* 0x00000066ad667220 */ /* 0x000fe40000410000 */
[----:B------:R-:W-:Y:S02]  /*4da0*/  FMUL.FTZ R10, R23, R118 ;  /* 0x00000076170a7220 */ /* 0x000fe40000410000 */
[----:B------:R-:W-:Y:S02]  /*4db0*/  FFMA.FTZ R11, R74, R179, RZ ;  /* 0x000000b34a0b7223 */ /* 0x000fe400000100ff */
[----:B------:R-:W-:-:S02]  /*4dc0*/  FMUL.FTZ R108, R165, R108 ;  /* 0x0000006ca56c7220 */ /* 0x000fc40000410000 */
[----:B------:R-:W-:Y:S02]  /*4dd0*/  FMUL.FTZ R122, R147, R120 ;  /* 0x00000078937a7220 */ /* 0x000fe40000410000 */
[----:B------:R-:W-:Y:S02]  /*4de0*/  FFMA.FTZ R8, R138, R191, -R9 ;  /* 0x000000bf8a087223 */ /* 0x000fe40000010809 */
[-C--:B------:R-:W-:Y:S02]  /*4df0*/  FMUL.FTZ R9, R23, R102.reuse ;  /* 0x0000006617097220 */ /* 0x080fe40000410000 */
[----:B------:R-:W-:Y:S02]  /*4e00*/  FFMA.FTZ R10, R135, R102, -R10 ;  /* 0x00000066870a7223 */ /* 0x000fe4000001080a */
[----:B------:R-:W-:Y:S02]  /*4e10*/  FFMA.FTZ R11, R76, R181, R11 ;  /* 0x000000b54c0b7223 */ /* 0x000fe4000001000b */
[----:B------:R-:W-:-:S02]  /*4e20*/  FFMA.FTZ R179, R141, R108, -R122 ;  /* 0x0000006c8db37223 */ /* 0x000fc4000001087a */
[----:B------:R-:W-:Y:S02]  /*4e30*/  FMUL.FTZ R102, R147, R108 ;  /* 0x0000006c93667220 */ /* 0x000fe40000410000 */
[-C--:B------:R-:W-:Y:S02]  /*4e40*/  FMUL.FTZ R108, R163, R104.reuse ;  /* 0x00000068a36c7220 */ /* 0x080fe40000410000 */
[----:B------:R-:W-:Y:S02]  /*4e50*/  FFMA.FTZ R9, R118, R135, R9 ;  /* 0x0000008776097223 */ /* 0x000fe40000010009 */
[----:B------:R-:W-:Y:S02]  /*4e60*/  FFMA.FTZ R11, R78, R183, R11 ;  /* 0x000000b74e0b7223 */ /* 0x000fe4000001000b */
[----:B------:R-:W-:Y:S02]  /*4e70*/  FFMA.FTZ R122, R120, R141, R102 ;  /* 0x0000008d787a7223 */ /* 0x000fe40000010066 */
[----:B------:R-:W-:-:S02]  /*4e80*/  FFMA.FTZ R102, R56, -R104, R183 ;  /* 0x8000006838667223 */ /* 0x000fc400000100b7 */
[----:B------:R-:W-:Y:S02]  /*4e90*/  FMUL.FTZ R124, R129, R104 ;  /* 0x00000068817c7220 */ /* 0x000fe40000410000 */
[C---:B------:R-:W-:Y:S02]  /*4ea0*/  FMUL.FTZ R181, R137.reuse, R108 ;  /* 0x0000006c89b57220 */ /* 0x040fe40000410000 */
[----:B------:R-:W-:Y:S02]  /*4eb0*/  FADD.FTZ R9, RZ, R9 ;  /* 0x00000009ff097221 */ /* 0x000fe40000010000 */
[----:B------:R-:W-:Y:S02]  /*4ec0*/  FFMA.FTZ R183, R80, R185, R11 ;  /* 0x000000b950b77223 */ /* 0x000fe4000001000b */
[-C--:B------:R-:W-:Y:S02]  /*4ed0*/  FFMA.FTZ R181, R102, R124.reuse, -R181 ;  /* 0x0000007c66b57223 */ /* 0x080fe400000108b5 */
[----:B------:R-:W-:-:S02]  /*4ee0*/  FMUL.FTZ R11, R137, R124 ;  /* 0x0000007c890b7220 */ /* 0x000fc40000410000 */
[-C--:B------:R-:W-:Y:S02]  /*4ef0*/  FMUL.FTZ R124, R161, R110.reuse ;  /* 0x0000006ea17c7220 */ /* 0x080fe40000410000 */
[----:B------:R-:W-:Y:S02]  /*4f00*/  FADD.FTZ R9, R9, R122 ;  /* 0x0000007a09097221 */ /* 0x000fe40000010000 */
[----:B------:R-:W-:Y:S02]  /*4f10*/  FFMA.FTZ R104, R57, -R110, R185 ;  /* 0x8000006e39687223 */ /* 0x000fe400000100b9 */
[----:B------:R-:W-:Y:S02]  /*4f20*/  FFMA.FTZ R122, R108, R102, R11 ;  /* 0x000000666c7a7223 */ /* 0x000fe4000001000b */
[----:B------:R-:W-:Y:S02]  /*4f30*/  FADD.FTZ R10, RZ, R10 ;  /* 0x0000000aff0a7221 */ /* 0x000fe40000010000 */
[----:B------:R-:W-:-:S02]  /*4f40*/  FMUL.FTZ R110, R139, R110 ;  /* 0x0000006e8b6e7220 */ /* 0x000fc40000410000 */
[----:B------:R-:W-:Y:S02]  /*4f50*/  FMUL.FTZ R11, R171, R124 ;  /* 0x0000007cab0b7220 */ /* 0x000fe40000410000 */
[----:B------:R-:W-:Y:S02]  /*4f60*/  FADD.FTZ R9, R9, R122 ;  /* 0x0000007a09097221 */ /* 0x000fe40000010000 */
[----:B------:R-:W-:Y:S02]  /*4f70*/  FADD.FTZ R10, R10, R179 ;  /* 0x000000b30a0a7221 */ /* 0x000fe40000010000 */
[----:B------:R-:W-:Y:S02]  /*4f80*/  FFMA.FTZ R122, R110, R104, R11 ;  /* 0x000000686e7a7223 */ /* 0x000fe4000001000b */
[----:B------:R-:W-:Y:S02]  /*4f90*/  FMUL.FTZ R179, R171, R110 ;  /* 0x0000006eabb37220 */ /* 0x000fe40000410000 */
[----:B------:R-:W-:-:S02]  /*4fa0*/  FADD.FTZ R134, R143, R8 ;  /* 0x000000088f867221 */ /* 0x000fc40000010000 */
[----:B------:R-:W-:Y:S02]  /*4fb0*/  FMUL.FTZ R143, R149, R106 ;  /* 0x0000006a958f7220 */ /* 0x000fe40000410000 */
[----:B------:R-:W-:Y:S02]  /*4fc0*/  FADD.FTZ R9, R9, R122 ;  /* 0x0000007a09097221 */ /* 0x000fe40000010000 */
[----:B------:R-:W-:Y:S02]  /*4fd0*/  FFMA.FTZ R179, R104, R124, -R179 ;  /* 0x0000007c68b37223 */ /* 0x000fe400000108b3 */
[----:B------:R-:W-:Y:S02]  /*4fe0*/  FADD.FTZ R10, R10, R181 ;  /* 0x000000b50a0a7221 */ /* 0x000fe40000010000 */
[-C--:B------:R-:W-:Y:S02]  /*4ff0*/  FFMA.FTZ R122, R58, -R106.reuse, R187 ;  /* 0x8000006a3a7a7223 */ /* 0x080fe400000100bb */
[----:B------:R-:W-:-:S02]  /*5000*/  FMUL.FTZ R11, R169, R106 ;  /* 0x0000006aa90b7220 */ /* 0x000fc40000410000 */
[----:B------:R-:W-:Y:S02]  /*5010*/  FMUL.FTZ R106, R22, R143 ;  /* 0x0000008f166a7220 */ /* 0x000fe40000410000 */
[----:B------:R-:W-:Y:S02]  /*5020*/  FADD.FTZ R10, R10, R179 ;  /* 0x000000b30a0a7221 */ /* 0x000fe40000010000 */
[----:B------:R-:W-:Y:S02]  /*5030*/  FFMA.FTZ R179, R122, R11, -R106 ;  /* 0x0000000b7ab37223 */ /* 0x000fe4000001086a */
[----:B------:R-:W-:Y:S02]  /*5040*/  FFMA.FTZ R8, R74, -R23, RZ ;  /* 0x800000174a087223 */ /* 0x000fe400000100ff */
[----:B------:R-:W-:Y:S02]  /*5050*/  FMUL.FTZ R11, R22, R11 ;  /* 0x0000000b160b7220 */ /* 0x000fe40000410000 */
[----:B------:R-:W-:-:S02]  /*5060*/  FMUL.FTZ R128, R154, R112 ;  /* 0x000000709a807220 */ /* 0x000fc40000410000 */
[----:B------:R-:W-:Y:S02]  /*5070*/  FFMA.FTZ R183, R82, R187, R183 ;  /* 0x000000bb52b77223 */ /* 0x000fe400000100b7 */
[----:B------:R-:W-:Y:S02]  /*5080*/  FMUL.FTZ R124, R152, R112 ;  /* 0x00000070987c7220 */ /* 0x000fe40000410000 */
[----:B------:R-:W-:Y:S02]  /*5090*/  FFMA.FTZ R8, R76, -R147, R8 ;  /* 0x800000934c087223 */ /* 0x000fe40000010008 */
[----:B------:R-:W-:Y:S02]  /*50a0*/  FFMA.FTZ R106, R143, R122, R11 ;  /* 0x0000007a8f6a7223 */ /* 0x000fe4000001000b */
[----:B------:R-:W-:Y:S02]  /*50b0*/  FFMA.FTZ R126, R59, -R112, R189 ;  /* 0x800000703b7e7223 */ /* 0x000fe400000100bd */
[----:B------:R-:W-:-:S02]  /*50c0*/  FMUL.FTZ R11, R175, R128 ;  /* 0x00000080af0b7220 */ /* 0x000fc40000410000 */
[----:B------:R-:W-:Y:S02]  /*50d0*/  FFMA.FTZ R183, R84, R189, R183 ;  /* 0x000000bd54b77223 */ /* 0x000fe400000100b7 */
[----:B------:R-:W-:Y:S02]  /*50e0*/  FMUL.FTZ R181, R175, R124 ;  /* 0x0000007cafb57220 */ /* 0x000fe40000410000 */
[----:B------:R-:W-:Y:S02]  /*50f0*/  FMUL.FTZ R140, R140, R191 ;  /* 0x000000bf8c8c7220 */ /* 0x000fe40000410000 */
[----:B------:R-:W-:Y:S02]  /*5100*/  FFMA.FTZ R8, R78, -R137, R8 ;  /* 0x800000894e087223 */ /* 0x000fe40000010008 */
[----:B------:R-:W-:Y:S02]  /*5110*/  FADD.FTZ R106, R9, R106 ;  /* 0x0000006a096a7221 */ /* 0x000fe40000010000 */
[----:B------:R-:W-:-:S02]  /*5120*/  FFMA.FTZ R11, R124, R126, R11 ;  /* 0x0000007e7c0b7223 */ /* 0x000fc4000001000b */
[----:B------:R-:W-:Y:S02]  /*5130*/  FFMA.FTZ R181, R126, R128, -R181 ;  /* 0x000000807eb57223 */ /* 0x000fe400000108b5 */
[----:B------:R-:W-:Y:S02]  /*5140*/  FFMA.FTZ R183, R86, R191, R183 ;  /* 0x000000bf56b77223 */ /* 0x000fe400000100b7 */
[-C--:B------:R-:W-:Y:S02]  /*5150*/  FMUL.FTZ R128, R151, R114.reuse ;  /* 0x0000007297807220 */ /* 0x080fe40000410000 */
[----:B------:R-:W-:Y:S02]  /*5160*/  FFMA.FTZ R130, R60, -R114, R191 ;  /* 0x800000723c827223 */ /* 0x000fe400000100bf */
[----:B------:R-:W-:Y:S02]  /*5170*/  FFMA.FTZ R140, R138, R177, R140 ;  /* 0x000000b18a8c7223 */ /* 0x000fe4000001008c */
[----:B------:R-:W-:-:S02]  /*5180*/  FFMA.FTZ R9, R80, -R171, R8 ;  /* 0x800000ab50097223 */ /* 0x000fc40000010008 */
[----:B------:R-:W-:Y:S02]  /*5190*/  FMUL.FTZ R114, R131, R114 ;  /* 0x0000007283727220 */ /* 0x000fe40000410000 */
[----:B------:R-:W-:Y:S02]  /*51a0*/  FADD.FTZ R11, R106, R11 ;  /* 0x0000000b6a0b7221 */ /* 0x000fe40000010000 */
[----:B------:R-:W-:Y:S02]  /*51b0*/  FFMA.FTZ R106, R88, R134, R183 ;  /* 0x00000086586a7223 */ /* 0x000fe400000100b7 */
[----:B------:R-:W-:Y:S02]  /*51c0*/  FADD.FTZ R10, R10, R179 ;  /* 0x000000b30a0a7221 */ /* 0x000fe40000010000 */
[-C--:B------:R-:W-:Y:S02]  /*51d0*/  FMUL.FTZ R132, R155, R116.reuse ;  /* 0x000000749b847220 */ /* 0x080fe40000410000 */
[----:B------:R-:W-:-:S02]  /*51e0*/  FFMA.FTZ R134, R61, -R116, R134 ;  /* 0x800000743d867223 */ /* 0x000fc40000010086 */
[----:B------:R-:W-:Y:S02]  /*51f0*/  FFMA.FTZ R9, R82, -R22, R9 ;  /* 0x8000001652097223 */ /* 0x000fe40000010009 */
[----:B------:R-:W-:Y:S02]  /*5200*/  FADD.FTZ R179, RZ, R140 ;  /* 0x0000008cffb37221 */ /* 0x000fe40000010000 */
[C---:B------:R-:W-:Y:S02]  /*5210*/  FMUL.FTZ R185, R177.reuse, R128 ;  /* 0x00000080b1b97220 */ /* 0x040fe40000410000 */
[----:B------:R-:W-:Y:S02]  /*5220*/  FMUL.FTZ R183, R177, R114 ;  /* 0x00000072b1b77220 */ /* 0x000fe40000410000 */
[----:B------:R-:W-:Y:S02]  /*5230*/  FMUL.FTZ R116, R157, R116 ;  /* 0x000000749d747220 */ /* 0x000fe40000410000 */
[----:B------:R-:W-:-:S02]  /*5240*/  FADD.FTZ R10, R10, R181 ;  /* 0x000000b50a0a7221 */ /* 0x000fc40000010000 */
[----:B------:R-:W-:Y:S02]  /*5250*/  FFMA.FTZ R185, R130, R114, -R185 ;  /* 0x0000007282b97223 */ /* 0x000fe400000108b9 */
[C---:B------:R-:W-:Y:S02]  /*5260*/  FMUL.FTZ R187, R179.reuse, R132 ;  /* 0x00000084b3bb7220 */ /* 0x040fe40000410000 */
[----:B------:R-:W-:Y:S02]  /*5270*/  FFMA.FTZ R8, R128, R130, R183 ;  /* 0x0000008280087223 */ /* 0x000fe400000100b7 */
[----:B------:R-:W-:Y:S02]  /*5280*/  FFMA.FTZ R9, R84, -R175, R9 ;  /* 0x800000af54097223 */ /* 0x000fe40000010009 */
[-C--:B------:R-:W-:Y:S02]  /*5290*/  FMUL.FTZ R181, R179, R116.reuse ;  /* 0x00000074b3b57220 */ /* 0x080fe40000410000 */
[----:B------:R-:W-:-:S02]  /*52a0*/  FFMA.FTZ R187, R134, R116, -R187 ;  /* 0x0000007486bb7223 */ /* 0x000fc400000108bb */
[----:B------:R-:W-:Y:S02]  /*52b0*/  FADD.FTZ R8, R11, R8 ;  /* 0x000000080b087221 */ /* 0x000fe40000010000 */
[----:B------:R-:W-:Y:S02]  /*52c0*/  FFMA.FTZ R9, R86, -R177, R9 ;  /* 0x800000b156097223 */ /* 0x000fe40000010009 */
[----:B------:R-:W-:Y:S02]  /*52d0*/  FADD.FTZ R10, R10, R185 ;  /* 0x000000b90a0a7221 */ /* 0x000fe40000010000 */
[----:B------:R-:W-:Y:S01]  /*52e0*/  FFMA.FTZ R181, R132, R134, R181 ;  /* 0x0000008684b57223 */ /* 0x000fe200000100b5 */
[----:B------:R3:W0:Y:S01]  /*52f0*/  SHFL.DOWN PT, R185, R106, 0x1, 0x1f ;  /* 0x08201f006ab97f89 */ /* 0x00062200000e0000 */
[----:B------:R-:W-:Y:S02]  /*5300*/  FFMA.FTZ R112, R88, -R179, R9 ;  /* 0x800000b358707223 */ /* 0x000fe40000010009 */
[----:B------:R-:W-:Y:S01]  /*5310*/  FADD.FTZ R187, R10, R187 ;  /* 0x000000bb0abb7221 */ /* 0x000fe20000010000 */
[----:B------:R-:W-:Y:S01]  /*5320*/  MOV R10, R106 ;  /* 0x0000006a000a7202 */ /* 0x000fe20000000f00 */
[----:B------:R-:W-:Y:S01]  /*5330*/  FADD.FTZ R181, R8, R181 ;  /* 0x000000b508b57221 */ /* 0x000fe20000010000 */
[----:B------:R-:W1:Y:S01]  /*5340*/  SHFL.DOWN PT, R116, R112, 0x1, 0x1f ;  /* 0x08201f0070747f89 */ /* 0x000e6200000e0000 */
[----:B------:R-:W-:Y:S01]  /*5350*/  MOV R11, R112 ;  /* 0x00000070000b7202 */ /* 0x000fe20000000f00 */
[----:B---3--:R-:W-:Y:S01]  /*5360*/  FMUL.FTZ R106, R146, R7 ;  /* 0x00000007926a7220 */ /* 0x008fe20000410000 */
[----:B------:R-:W-:Y:S01]  /*5370*/  MOV R9, R187 ;  /* 0x000000bb00097202 */ /* 0x000fe20000000f00 */
[----:B------:R-:W3:Y:S01]  /*5380*/  SHFL.DOWN PT, R114, R187, 0x1, 0x1f ;  /* 0x08201f00bb727f89 */ /* 0x000ee200000e0000 */
[----:B------:R-:W-:Y:S01]  /*5390*/  MOV R8, R181 ;  /* 0x000000b500087202 */ /* 0x000fe20000000f00 */
[----:B--2---:R-:W-:-:S02]  /*53a0*/  FFMA.FTZ R106, R145, R6, -R106 ;  /* 0x00000006916a7223 */ /* 0x004fc4000001086a */
[----:B------:R-:W2:Y:S01]  /*53b0*/  SHFL.DOWN PT, R183, R181, 0x1, 0x1f ;  /* 0x08201f00b5b77f89 */ /* 0x000ea200000e0000 */
[----:B------:R-:W-:Y:S02]  /*53c0*/  FADD.FTZ R109, R132, R109 ;  /* 0x0000006d846d7221 */ /* 0x000fe40000010000 */
[----:B------:R-:W-:Y:S02]  /*53d0*/  FADD.FTZ R107, R128, R107 ;  /* 0x0000006b806b7221 */ /* 0x000fe40000010000 */
[----:B------:R-:W-:Y:S02]  /*53e0*/  FADD.FTZ R105, R124, R105 ;  /* 0x000000697c697221 */ /* 0x000fe40000010000 */
[----:B------:R-:W-:Y:S02]  /*53f0*/  FADD.FTZ R103, R143, R103 ;  /* 0x000000678f677221 */ /* 0x000fe40000010000 */
[----:B------:R-:W-:Y:S02]  /*5400*/  FADD.FTZ R101, R110, R101 ;  /* 0x000000656e657221 */ /* 0x000fe40000010000 */
[----:B0-----:R-:W-:-:S02]  /*5410*/  @!P0 FADD.FTZ R10, R10, R185 ;  /* 0x000000b90a0a8221 */ /* 0x001fc40000010000 */
[----:B------:R-:W-:Y:S02]  /*5420*/  FADD.FTZ R99, R108, R99 ;  /* 0x000000636c637221 */ /* 0x000fe40000010000 */
[----:B------:R-:W-:Y:S02]  /*5430*/  FADD.FTZ R97, R120, R97 ;  /* 0x0000006178617221 */ /* 0x000fe40000010000 */
[----:B-1----:R-:W-:Y:S02]  /*5440*/  @!P0 FADD.FTZ R11, R11, R116 ;  /* 0x000000740b0b8221 */ /* 0x002fe40000010000 */
[----:B------:R-:W-:Y:S02]  /*5450*/  FADD.FTZ R95, R118, R95 ;  /* 0x0000005f765f7221 */ /* 0x000fe40000010000 */
[----:B---3--:R-:W-:Y:S02]  /*5460*/  @!P0 FADD.FTZ R9, R9, R114 ;  /* 0x0000007209098221 */ /* 0x008fe40000010000 */
[----:B------:R-:W0:Y:S01]  /*5470*/  SHFL.DOWN PT, R114, R11, 0x2, 0x1f ;  /* 0x08401f000b727f89 */ /* 0x000e2200000e0000 */
[----:B--2---:R-:W-:Y:S01]  /*5480*/  @!P0 FADD.FTZ R8, R8, R183 ;  /* 0x000000b708088221 */ /* 0x004fe20000010000 */
[----:B------:R-:W-:-:S02]  /*5490*/  ISETP.GT.AND P0, PT, R32, 0x1d, PT ;  /* 0x0000001d2000780c */ /* 0x000fc40003f04270 */
[----:B------:R-:W1:Y:S04]  /*54a0*/  SHFL.DOWN PT, R183, R10, 0x2, 0x1f ;  /* 0x08401f000ab77f89 */ /* 0x000e6800000e0000 */
[----:B------:R-:W2:Y:S04]  /*54b0*/  SHFL.DOWN PT, R112, R9, 0x2, 0x1f ;  /* 0x08401f0009707f89 */ /* 0x000ea800000e0000 */
[----:B------:R-:W3:Y:S03]  /*54c0*/  SHFL.DOWN PT, R181, R8, 0x2, 0x1f ;  /* 0x08401f0008b57f89 */ /* 0x000ee600000e0000 */
[----:B0-----:R-:W-:-:S02]  /*54d0*/  @!P0 FADD.FTZ R11, R11, R114 ;  /* 0x000000720b0b8221 */ /* 0x001fc40000010000 */
[----:B------:R-:W-:Y:S02]  /*54e0*/  FMUL.FTZ R114, R21, R155 ;  /* 0x0000009b15727220 */ /* 0x000fe40000410000 */
[----:B-1----:R-:W-:Y:S01]  /*54f0*/  @!P0 FADD.FTZ R10, R10, R183 ;  /* 0x000000b70a0a8221 */ /* 0x002fe20000010000 */
[----:B------:R-:W0:Y:S01]  /*5500*/  SHFL.DOWN PT, R136, R11, 0x4, 0x1f ;  /* 0x08801f000b887f89 */ /* 0x000e2200000e0000 */
[----:B------:R-:W-:Y:S02]  /*5510*/  FFMA.FTZ R114, R20, R157, -R114 ;  /* 0x0000009d14727223 */ /* 0x000fe40000010872 */
        /* <DEDUP_REMOVED lines=8> */
[-C--:B------:R-:W-:Y:S02]  /*55a0*/  FMUL.FTZ R146, R146, R4.reuse ;  /* 0x0000000492927220 */ /* 0x080fe40000410000 */
[C---:B------:R-:W-:Y:S02]  /*55b0*/  FFMA.FTZ R112, R145.reuse, R7, R112 ;  /* 0x0000000791707223 */ /* 0x040fe40000010070 */
[C---:B------:R-:W-:Y:S02]  /*55c0*/  FFMA.FTZ R4, R145.reuse, R4, -R6 ;  /* 0x0000000491047223 */ /* 0x040fe40000010806 */
[----:B------:R-:W-:Y:S02]  /*55d0*/  FFMA.FTZ R5, R145, R5, R146 ;  /* 0x0000000591057223 */ /* 0x000fe40000010092 */
[----:B------:R-:W-:Y:S02]  /*55e0*/  FADD.FTZ R6, R153, R106 ;  /* 0x0000006a99067221 */ /* 0x000fe40000010000 */
[----:B------:R-:W-:-:S02]  /*55f0*/  FADD.FTZ R7, R159, R112 ;  /* 0x000000709f077221 */ /* 0x000fc40000010000 */
[----:B0-----:R-:W-:Y:S02]  /*5600*/  @!P0 FADD.FTZ R11, R11, R136 ;  /* 0x000000880b0b8221 */ /* 0x001fe40000010000 */
[----:B------:R-:W-:Y:S01]  /*5610*/  FMUL.FTZ R106, R21, R151 ;  /* 0x00000097156a7220 */ /* 0x000fe20000410000 */
[----:B------:R0:W-:Y:S01]  /*5620*/  @!P2 STS.128 [UR4+0x1980], R4 ;  /* 0x00198004ff00a988 */ /* 0x0001e20008000c04 */
[----:B-1----:R-:W-:Y:S02]  /*5630*/  @!P0 FADD.FTZ R10, R10, R183 ;  /* 0x000000b70a0a8221 */ /* 0x002fe40000010000 */
[-C--:B------:R-:W-:Y:S01]  /*5640*/  FFMA.FTZ R106, R20, R131.reuse, -R106 ;  /* 0x00000083146a7223 */ /* 0x080fe2000001086a */
[----:B------:R-:W-:Y:S01]  /*5650*/  SHFL.DOWN PT, R112, R11, 0x8, 0x1f ;  /* 0x09001f000b707f89 */ /* 0x000fe200000e0000 */
[----:B--2---:R-:W-:Y:S02]  /*5660*/  @!P0 FADD.FTZ R9, R9, R116 ;  /* 0x0000007409098221 */ /* 0x004fe40000010000 */
[----:B------:R-:W-:Y:S01]  /*5670*/  FMUL.FTZ R131, R21, R131 ;  /* 0x0000008315837220 */ /* 0x000fe20000410000 */
[----:B------:R-:W1:Y:S01]  /*5680*/  SHFL.DOWN PT, R145, R10, 0x8, 0x1f ;  /* 0x09001f000a917f89 */ /* 0x000e6200000e0000 */
[----:B---3--:R-:W-:Y:S01]  /*5690*/  @!P0 FADD.FTZ R8, R8, R181 ;  /* 0x000000b508088221 */ /* 0x008fe20000010000 */
[----:B------:R-:W-:Y:S01]  /*56a0*/  ISETP.GT.AND P0, PT, R32, 0x17, PT ;  /* 0x000000172000780c */ /* 0x000fe20003f04270 */
[----:B------:R-:W-:Y:S01]  /*56b0*/  FMUL.FTZ R106, R177, R106 ;  /* 0x0000006ab16a7220 */ /* 0x000fe20000410000 */
[----:B------:R-:W2:Y:S01]  /*56c0*/  SHFL.DOWN PT, R6, R9, 0x8, 0x1f ;  /* 0x09001f0009067f89 */ /* 0x000ea200000e0000 */
[----:B------:R-:W-:-:S02]  /*56d0*/  FFMA.FTZ R131, R20, R151, R131 ;  /* 0x0000009714837223 */ /* 0x000fc40000010083 */
[----:B0-----:R-:W-:Y:S01]  /*56e0*/  FMUL.FTZ R5, R21, R152 ;  /* 0x0000009815057220 */ /* 0x001fe20000410000 */
[----:B------:R-:W0:Y:S01]  /*56f0*/  SHFL.DOWN PT, R7, R8, 0x8, 0x1f ;  /* 0x09001f0008077f89 */ /* 0x000e2200000e0000 */
[----:B------:R-:W-:Y:S02]  /*5700*/  FFMA.FTZ R106, R131, R130, R106 ;  /* 0x00000082836a7223 */ /* 0x000fe4000001006a */
[CC--:B------:R-:W-:Y:S02]  /*5710*/  FFMA.FTZ R4, R20.reuse, R154.reuse, -R5 ;  /* 0x0000009a14047223 */ /* 0x0c0fe40000010805 */
[----:B------:R-:W-:Y:S02]  /*5720*/  FMUL.FTZ R5, R21, R154 ;  /* 0x0000009a15057220 */ /* 0x000fe40000410000 */
[----:B------:R-:W-:Y:S02]  /*5730*/  FMUL.FTZ R175, R175, R4 ;  /* 0x00000004afaf7220 */ /* 0x000fe40000410000 */
[----:B------:R-:W-:-:S02]  /*5740*/  FFMA.FTZ R5, R20, R152, R5 ;  /* 0x0000009814057223 */ /* 0x000fc40000010005 */
[----:B------:R-:W-:Y:S02]  /*5750*/  FMUL.FTZ R4, R21, R149 ;  /* 0x0000009515047220 */ /* 0x000fe40000410000 */
[----:B------:R-:W-:Y:S02]  /*5760*/  FFMA.FTZ R175, R5, R126, R175 ;  /* 0x0000007e05af7223 */ /* 0x000fe400000100af */
[----:B------:R-:W-:Y:S02]  /*5770*/  FFMA.FTZ R106, R60, R151, R106 ;  /* 0x000000973c6a7223 */ /* 0x000fe4000001006a */
[----:B------:R-:W-:Y:S02]  /*5780*/  FFMA.FTZ R5, R20, R169, -R4 ;  /* 0x000000a914057223 */ /* 0x000fe40000010804 */
[----:B-1----:R-:W-:Y:S02]  /*5790*/  @!P0 FADD.FTZ R10, R10, R145 ;  /* 0x000000910a0a8221 */ /* 0x002fe40000010000 */
[----:B------:R-:W-:-:S02]  /*57a0*/  @!P0 FADD.FTZ R11, R11, R112 ;  /* 0x000000700b0b8221 */ /* 0x000fc40000010000 */
[----:B--2---:R-:W-:Y:S01]  /*57b0*/  @!P0 FADD.FTZ R9, R9, R6 ;  /* 0x0000000609098221 */ /* 0x004fe20000010000 */
[----:B------:R-:W1:Y:S01]  /*57c0*/  SHFL.DOWN PT, R131, R10, 0x10, 0x1f ;  /* 0x0a001f000a837f89 */ /* 0x000e6200000e0000 */
[----:B0-----:R-:W-:Y:S01]  /*57d0*/  @!P0 FADD.FTZ R8, R8, R7 ;  /* 0x0000000708088221 */ /* 0x001fe20000010000 */
[----:B------:R-:W-:Y:S01]  /*57e0*/  ISETP.GT.AND P0, PT, R32, 0xf, PT ;  /* 0x0000000f2000780c */ /* 0x000fe20003f04270 */
[C---:B------:R-:W-:Y:S02]  /*57f0*/  FMUL.FTZ R4, R21.reuse, R139 ;  /* 0x0000008b15047220 */ /* 0x040fe40000410000 */
[----:B------:R-:W-:Y:S01]  /*5800*/  FMUL.FTZ R169, R21, R169 ;  /* 0x000000a915a97220 */ /* 0x000fe20000410000 */
[----:B------:R-:W-:Y:S01]  /*5810*/  SHFL.DOWN PT, R7, R8, 0x10, 0x1f ;  /* 0x0a001f0008077f89 */ /* 0x000fe200000e0000 */
[----:B------:R-:W-:Y:S02]  /*5820*/  FADD.FTZ R79, R106, R79 ;  /* 0x0000004f6a4f7221 */ /* 0x000fe40000010000 */
[----:B------:R-:W-:Y:S01]  /*5830*/  FMUL.FTZ R5, R22, R5 ;  /* 0x0000000516057220 */ /* 0x000fe20000410000 */
[----:B------:R-:W0:Y:S01]  /*5840*/  SHFL.DOWN PT, R106, R11, 0x10, 0x1f ;  /* 0x0a001f000b6a7f89 */ /* 0x000e2200000e0000 */
[----:B------:R-:W-:-:S02]  /*5850*/  FFMA.FTZ R4, R20, R161, -R4 ;  /* 0x000000a114047223 */ /* 0x000fc40000010804 */
[C---:B------:R-:W-:Y:S01]  /*5860*/  FFMA.FTZ R169, R20.reuse, R149, R169 ;  /* 0x0000009514a97223 */ /* 0x040fe200000100a9 */
[----:B------:R-:W2:Y:S01]  /*5870*/  SHFL.DOWN PT, R22, R9, 0x10, 0x1f ;  /* 0x0a001f0009167f89 */ /* 0x000ea200000e0000 */
[----:B------:R-:W-:Y:S02]  /*5880*/  FMUL.FTZ R171, R171, R4 ;  /* 0x00000004abab7220 */ /* 0x000fe40000410000 */
[----:B------:R-:W-:Y:S02]  /*5890*/  FMUL.FTZ R4, R21, R133 ;  /* 0x0000008515047220 */ /* 0x000fe40000410000 */
[----:B------:R-:W-:Y:S02]  /*58a0*/  FFMA.FTZ R5, R169, R122, R5 ;  /* 0x0000007aa9057223 */ /* 0x000fe40000010005 */
[----:B------:R-:W-:Y:S02]  /*58b0*/  FFMA.FTZ R4, R20, R165, -R4 ;  /* 0x000000a514047223 */ /* 0x000fe40000010804 */
[----:B------:R-:W-:-:S02]  /*58c0*/  FFMA.FTZ R6, R58, R149, R5 ;  /* 0x000000953a067223 */ /* 0x000fc40000010005 */
[----:B------:R-:W-:Y:S02]  /*58d0*/  FMUL.FTZ R5, R21, R163 ;  /* 0x000000a315057220 */ /* 0x000fe40000410000 */
[----:B------:R-:W-:Y:S02]  /*58e0*/  FMUL.FTZ R147, R147, R4 ;  /* 0x0000000493937220 */ /* 0x000fe40000410000 */
[C---:B------:R-:W-:Y:S02]  /*58f0*/  FMUL.FTZ R4, R21.reuse, R167 ;  /* 0x000000a715047220 */ /* 0x040fe40000410000 */
[----:B------:R-:W-:Y:S02]  /*5900*/  FADD.FTZ R83, R6, R83 ;  /* 0x0000005306537221 */ /* 0x000fe40000010000 */
[----:B------:R-:W-:Y:S02]  /*5910*/  FFMA.FTZ R6, R20, R129, -R5 ;  /* 0x0000008114067223 */ /* 0x000fe40000010805 */
[----:B------:R-:W-:-:S02]  /*5920*/  FMUL.FTZ R157, R21, R157 ;  /* 0x0000009d159d7220 */ /* 0x000fc40000410000 */
[C---:B------:R-:W-:Y:S02]  /*5930*/  FMUL.FTZ R161, R21.reuse, R161 ;  /* 0x000000a115a17220 */ /* 0x040fe40000410000 */
[C---:B------:R-:W-:Y:S02]  /*5940*/  FMUL.FTZ R129, R21.reuse, R129 ;  /* 0x0000008115817220 */ /* 0x040fe40000410000 */
[C---:B------:R-:W-:Y:S02]  /*5950*/  FMUL.FTZ R165, R21.reuse, R165 ;  /* 0x000000a515a57220 */ /* 0x040fe40000410000 */
[-C--:B------:R-:W-:Y:S02]  /*5960*/  FMUL.FTZ R21, R21, R173.reuse ;  /* 0x000000ad15157220 */ /* 0x080fe40000410000 */
[----:B------:R-:W-:Y:S02]  /*5970*/  FFMA.FTZ R4, R20, R173, -R4 ;  /* 0x000000ad14047223 */ /* 0x000fe40000010804 */
[----:B------:R-:W-:-:S02]  /*5980*/  FMUL.FTZ R137, R137, R6 ;  /* 0x0000000689897220 */ /* 0x000fc40000410000 */
[C---:B------:R-:W-:Y:S02]  /*5990*/  FFMA.FTZ R157, R20.reuse, R155, R157 ;  /* 0x0000009b149d7223 */ /* 0x040fe4000001009d */
[C---:B------:R-:W-:Y:S02]  /*59a0*/  FFMA.FTZ R161, R20.reuse, R139, R161 ;  /* 0x0000008b14a17223 */ /* 0x040fe400000100a1 */
[C---:B------:R-:W-:Y:S02]  /*59b0*/  FFMA.FTZ R129, R20.reuse, R163, R129 ;  /* 0x000000a314817223 */ /* 0x040fe40000010081 */
[C---:B------:R-:W-:Y:S02]  /*59c0*/  FFMA.FTZ R6, R20.reuse, R133, R165 ;  /* 0x0000008514067223 */ /* 0x040fe400000100a5 */
[----:B------:R-:W-:Y:S02]  /*59d0*/  FMUL.FTZ R114, R179, R114 ;  /* 0x00000072b3727220 */ /* 0x000fe40000410000 */
[----:B------:R-:W-:-:S02]  /*59e0*/  FFMA.FTZ R20, R20, R167, R21 ;  /* 0x000000a714147223 */ /* 0x000fc40000010015 */
[----:B------:R-:W-:Y:S02]  /*59f0*/  FMUL.FTZ R4, R23, R4 ;  /* 0x0000000417047220 */ /* 0x000fe40000410000 */
[----:B-1----:R-:W-:Y:S02]  /*5a00*/  @!P0 FADD.FTZ R10, R10, R131 ;  /* 0x000000830a0a8221 */ /* 0x002fe40000010000 */
[----:B0-----:R-:W-:Y:S02]  /*5a10*/  @!P0 FADD.FTZ R11, R11, R106 ;  /* 0x0000006a0b0b8221 */ /* 0x001fe40000010000 */
[----:B--2---:R-:W-:Y:S02]  /*5a20*/  @!P0 FADD.FTZ R9, R9, R22 ;  /* 0x0000001609098221 */ /* 0x004fe40000010000 */
[----:B------:R-:W-:Y:S02]  /*5a30*/  @!P0 FADD.FTZ R8, R8, R7 ;  /* 0x0000000708088221 */ /* 0x000fe40000010000 */
[----:B------:R-:W-:-:S02]  /*5a40*/  FFMA.FTZ R114, R157, R134, R114 ;  /* 0x000000869d727223 */ /* 0x000fc40000010072 */
[----:B------:R-:W-:Y:S01]  /*5a50*/  FFMA.FTZ R104, R161, R104, R171 ;  /* 0x00000068a1687223 */ /* 0x000fe200000100ab */
[----:B------:R0:W-:Y:S01]  /*5a60*/  @!P1 STS.128 [0x440], R8 ;  /* 0x00044008ff009388 */ /* 0x0001e20000000c00 */
        /* <DEDUP_REMOVED lines=26> */
.L_x_11121:
[----:B0-----:R-:W-:Y:S05]  /*5c10*/  BSYNC B0 ;  /* 0x0000000000007941 */ /* 0x001fea0003800000 */
.L_x_11120:
        /* <DEDUP_REMOVED lines=21> */
.L_x_11107:
[----:B------:R-:W-:Y:S01]  /*5d70*/  BAR.SYNC.DEFER_BLOCKING 0x0 ;  /* 0x0000000000007b1d */ /* 0x000fe20000010000 */
[----:B------:R-:W-:Y:S01]  /*5d80*/  ISETP.NE.AND P6, PT, R31, RZ, PT ;  /* 0x000000ff1f00720c */ /* 0x000fe20003fc5270 */
[----:B------:R-:W-:Y:S01]  /*5d90*/  IMAD R6, R28, c[0x0][0x2d8], RZ ;  /* 0x0000b6001c067a24 */ /* 0x000fe200078e02ff */
[----:B------:R-:W-:Y:S01]  /*5da0*/  IADD3 R12, -R12, c[0x0][0x168], RZ ;  /* 0x00005a000c0c7a10 */ /* 0x000fe20007ffe1ff */
[----:B------:R-:W-:Y:S01]  /*5db0*/  IMAD.WIDE.U32 R4, R27, c[0x0][0x2d8], RZ ;  /* 0x0000b6001b047a25 */ /* 0x000fe200078e00ff */
[----:B------:R-:W-:Y:S01]  /*5dc0*/  LOP3.LUT R65, R39, 0x20, RZ, 0xfc, !PT ;  /* 0x0000002027417812 */ /* 0x000fe200078efcff */
[----:B------:R-:W-:Y:S02]  /*5dd0*/  BSSY B0, `(.L_x_11123) ;  /* 0x000002e000007945 */ /* 0x000fe40003800000 */
[----:B------:R-:W-:-:S02]  /*5de0*/  IMAD R7, R27, c[0x0][0x2dc], R6 ;  /* 0x0000b7001b077a24 */ /* 0x000fc400078e0206 */
[----:B------:R-:W-:-:S03]  /*5df0*/  IMAD R9, R25, c[0x0][0x2e0], RZ ;  /* 0x0000b80019097a24 */ /* 0x000fc600078e02ff */
[----:B------:R-:W-:Y:S01]  /*5e00*/  IADD3 R5, R5, R7, RZ ;  /* 0x0000000705057210 */ /* 0x000fe20007ffe0ff */
[----:B------:R-:W-:Y:S01]  /*5e10*/  IMAD R63, R0, c[0x0][0x2e4], R9 ;  /* 0x0000b900003f7a24 */ /* 0x000fe200078e0209 */
[----:B------:R-:W-:-:S03]  /*5e20*/  LEA R9, P2, R39, c[0x0][0x330], 0x2 ;  /* 0x0000cc0027097a11 */ /* 0x000fc600078410ff */
[----:B------:R-:W-:Y:S01]  /*5e30*/  IMAD.WIDE.U32 R4, R0, c[0x0][0x2e0], R4 ;  /* 0x0000b80000047a25 */ /* 0x000fe200078e0004 */
[----:B------:R-:W-:-:S04]  /*5e40*/  LEA.HI.X R6, R39, c[0x0][0x334], R42, 0x2, P2 ;  /* 0x0000cd0027067a11 */ /* 0x000fc800010f142a */
[----:B------:R-:W-:Y:S01]  /*5e50*/  IADD3 R4, P0, R62, R4, RZ ;  /* 0x000000043e047210 */ /* 0x000fe20007f1e0ff */
[----:B------:R-:W-:Y:S03]  /*5e60*/  STS [R52.X4], R95 ;  /* 0x0000005f34007388 */ /* 0x000fe60000004800 */
[----:B------:R-:W-:Y:S01]  /*5e70*/  IADD3.X R5, R64, R63, R5, P0, !PT ;  /* 0x0000003f40057210 */ /* 0x000fe200007fe405 */
[----:B------:R-:W-:Y:S01]  /*5e80*/  STS [R52.X4+0x4], R97 ;  /* 0x0000046134007388 */ /* 0x000fe20000004800 */
[----:B------:R-:W-:-:S03]  /*5e90*/  LEA R8, P2, R4, R9, 0x2 ;  /* 0x0000000904087211 */ /* 0x000fc600078410ff */
[----:B------:R-:W-:Y:S01]  /*5ea0*/  STS [R52.X4+0x8], R99 ;  /* 0x0000086334007388 */ /* 0x000fe20000004800 */
[----:B------:R-:W-:-:S03]  /*5eb0*/  LEA.HI.X R9, R4, R6, R5, 0x2, P2 ;  /* 0x0000000604097211 */ /* 0x000fc600010f1405 */
        /* <DEDUP_REMOVED lines=31> */
.L_x_11124:
[----:B------:R-:W-:Y:S05]  /*60b0*/  BSYNC B0 ;  /* 0x0000000000007941 */ /* 0x000fea0003800000 */
.L_x_11123:
[C---:B------:R-:W-:Y:S01]  /*60c0*/  LOP3.LUT R63, R39.reuse, 0x40, RZ, 0xfc, !PT ;  /* 0x00000040273f7812 */ /* 0x040fe200078efcff */
[----:B------:R-:W-:Y:S01]  /*60d0*/  @!P1 STG.E [R8.64+-0x380], R13 ;  /* 0xfffc800d08009986 */ /* 0x000fe2000c101906 */
[----:B------:R-:W-:Y:S01]  /*60e0*/  LOP3.LUT R67, R39, 0x60, RZ, 0xfc, !PT ;  /* 0x0000006027437812 */ /* 0x000fe200078efcff */
[----:B------:R-:W-:Y:S01]  /*60f0*/  FADD.FTZ R30, R91, R30 ;  /* 0x0000001e5b1e7221 */ /* 0x000fe20000010000 */
[C---:B------:R-:W-:Y:S01]  /*6100*/  LOP3.LUT R69, R39.reuse, 0x80, RZ, 0xfc, !PT ;  /* 0x0000008027457812 */ /* 0x040fe200078efcff */
[----:B0-----:R-:W-:Y:S01]  /*6110*/  IMAD R6, R28, c[0x0][0x2f8], RZ ;  /* 0x0000be001c067a24 */ /* 0x001fe200078e02ff */
[C---:B------:R-:W-:Y:S01]  /*6120*/  LOP3.LUT R71, R39.reuse, 0xa0, RZ, 0xfc, !PT ;  /* 0x000000a027477812 */ /* 0x040fe200078efcff */
[----:B------:R-:W-:Y:S01]  /*6130*/  FADD.FTZ R30, R30, R89 ;  /* 0x000000591e1e7221 */ /* 0x000fe20000010000 */
[----:B------:R-:W-:Y:S01]  /*6140*/  LOP3.LUT R73, R39, 0xc0, RZ, 0xfc, !PT ;  /* 0x000000c027497812 */ /* 0x000fe200078efcff */
[----:B------:R-:W-:Y:S01]  /*6150*/  IMAD.WIDE.U32 R4, R27, c[0x0][0x2f8], RZ ;  /* 0x0000be001b047a25 */ /* 0x000fe200078e00ff */
[----:B------:R-:W-:Y:S01]  /*6160*/  LOP3.LUT R75, R39, 0xe0, RZ, 0xfc, !PT ;  /* 0x000000e0274b7812 */ /* 0x000fe200078efcff */
[----:B------:R-:W-:Y:S01]  /*6170*/  BSSY B0, `(.L_x_11125) ;  /* 0x0000035000007945 */ /* 0x000fe20003800000 */
[-C--:B------:R-:W-:Y:S01]  /*6180*/  ISETP.GE.AND P0, PT, R63, R10.reuse, PT ;  /* 0x0000000a3f00720c */ /* 0x080fe20003f06270 */
[----:B------:R-:W-:Y:S01]  /*6190*/  FADD.FTZ R30, R30, R87 ;  /* 0x000000571e1e7221 */ /* 0x000fe20000010000 */
[-C--:B------:R-:W-:Y:S01]  /*61a0*/  ISETP.GE.AND P1, PT, R67, R10.reuse, PT ;  /* 0x0000000a4300720c */ /* 0x080fe20003f26270 */
[----:B------:R-:W-:Y:S01]  /*61b0*/  IMAD R7, R27, c[0x0][0x2fc], R6 ;  /* 0x0000bf001b077a24 */ /* 0x000fe200078e0206 */
[-C--:B------:R-:W-:Y:S01]  /*61c0*/  ISETP.GE.AND P2, PT, R69, R10.reuse, PT ;  /* 0x0000000a4500720c */ /* 0x080fe20003f46270 */
[----:B------:R-:W-:Y:S01]  /*61d0*/  FADD.FTZ R30, R30, R85 ;  /* 0x000000551e1e7221 */ /* 0x000fe20000010000 */
[----:B------:R-:W-:-:S02]  /*61e0*/  ISETP.GE.AND P3, PT, R71, R10, PT ;  /* 0x0000000a4700720c */ /* 0x000fc40003f66270 */
[-C--:B------:R-:W-:Y:S01]  /*61f0*/  ISETP.GE.AND P4, PT, R73, R10.reuse, PT ;  /* 0x0000000a4900720c */ /* 0x080fe20003f86270 */
[----:B------:R-:W-:Y:S01]  /*6200*/  FADD.FTZ R30, R30, R83 ;  /* 0x000000531e1e7221 */ /* 0x000fe20000010000 */
[----:B------:R-:W-:-:S03]  /*6210*/  ISETP.GE.AND P5, PT, R75, R10, PT ;  /* 0x0000000a4b00720c */ /* 0x000fc60003fa6270 */
[----:B------:R0:W-:Y:S01]  /*6220*/  @!P0 STG.E [R8.64+-0x300], R21 ;  /* 0xfffd001508008986 */ /* 0x0001e2000c101906 */
[----:B------:R-:W-:-:S03]  /*6230*/  FADD.FTZ R30, R30, R81 ;  /* 0x000000511e1e7221 */ /* 0x000fc60000010000 */
[----:B------:R-:W-:Y:S01]  /*6240*/  @!P1 STG.E [R8.64+-0x280], R23 ;  /* 0xfffd801708009986 */ /* 0x000fe2000c101906 */
[----:B------:R-:W-:-:S03]  /*6250*/  FADD.FTZ R30, R30, R79 ;  /* 0x0000004f1e1e7221 */ /* 0x000fc60000010000 */
[----:B------:R-:W-:Y:S01]  /*6260*/  @!P2 STG.E [R8.64+-0x200], R55 ;  /* 0xfffe00370800a986 */ /* 0x000fe2000c101906 */
[----:B------:R-:W-:-:S03]  /*6270*/  FADD.FTZ R30, R30, R93 ;  /* 0x0000005d1e1e7221 */ /* 0x000fc60000010000 */
[----:B------:R-:W-:Y:S01]  /*6280*/  @!P3 STG.E [R8.64+-0x180], R57 ;  /* 0xfffe80390800b986 */ /* 0x000fe2000c101906 */
[----:B0-----:R-:W-:-:S03]  /*6290*/  IADD3 R21, R5, R7, RZ ;  /* 0x0000000705157210 */ /* 0x001fc60007ffe0ff */
        /* <DEDUP_REMOVED lines=34> */
.L_x_11126:
[----:B------:R-:W-:Y:S05]  /*64c0*/  BSYNC B0 ;  /* 0x0000000000007941 */ /* 0x000fea0003800000 */
.L_x_11125:
[----:B------:R-:W-:Y:S01]  /*64d0*/  MOV R2, R4 ;  /* 0x0000000400027202 */ /* 0x000fe20000000f00 */
[----:B------:R-:W-:Y:S01]  /*64e0*/  IMAD R5, R25, c[0x0][0x300], RZ ;  /* 0x0000c00019057a24 */ /* 0x000fe200078e02ff */
[----:B------:R-:W-:Y:S02]  /*64f0*/  MOV R3, R21 ;  /* 0x0000001500037202 */ /* 0x000fe40000000f00 */
[----:B------:R-:W-:Y:S01]  /*6500*/  IADD3 R50, P1, R50, -0x380, RZ ;  /* 0xfffffc8032327810 */ /* 0x000fe20007f3e0ff */
[C---:B------:R-:W-:Y:S01]  /*6510*/  IMAD R5, R0.reuse, c[0x0][0x304], R5 ;  /* 0x0000c10000057a24 */ /* 0x040fe200078e0205 */
[-C--:B------:R-:W-:Y:S01]  /*6520*/  ISETP.GE.AND P5, PT, R73, R8.reuse, PT ;  /* 0x000000084900720c */ /* 0x080fe20003fa6270 */
[----:B------:R-:W-:Y:S01]  /*6530*/  IMAD.WIDE.U32 R2, R0, c[0x0][0x300], R2 ;  /* 0x0000c00000027a25 */ /* 0x000fe200078e0002 */
[----:B------:R-:W-:Y:S02]  /*6540*/  IADD3.X R53, R53, -0x1, RZ, P1, !PT ;  /* 0xffffffff35357810 */ /* 0x000fe40000ffe4ff */
[----:B------:R-:W-:-:S02]  /*6550*/  ISETP.GE.AND P0, PT, R65, R8, PT ;  /* 0x000000084100720c */ /* 0x000fc40003f06270 */
[----:B------:R-:W-:Y:S02]  /*6560*/  IADD3 R62, P3, R62, R2, RZ ;  /* 0x000000023e3e7210 */ /* 0x000fe40007f7e0ff */
[----:B------:R-:W-:Y:S02]  /*6570*/  IADD3 R2, P4, R50, c[0x0][0x340], RZ ;  /* 0x0000d00032027a10 */ /* 0x000fe40007f9e0ff */
[----:B------:R-:W-:Y:S02]  /*6580*/  IADD3.X R64, R64, R5, R3, P3, !PT ;  /* 0x0000000540407210 */ /* 0x000fe40001ffe403 */
[----:B------:R-:W-:Y:S02]  /*6590*/  IADD3.X R3, R53, c[0x0][0x344], RZ, P4, !PT ;  /* 0x0000d10035037a10 */ /* 0x000fe400027fe4ff */
[----:B------:R-:W-:Y:S02]  /*65a0*/  LEA R2, P6, R62, R2, 0x2 ;  /* 0x000000023e027211 */ /* 0x000fe400078c10ff */
[----:B------:R-:W-:-:S02]  /*65b0*/  ISETP.GE.AND P4, PT, R71, R8, PT ;  /* 0x000000084700720c */ /* 0x000fc40003f86270 */
[----:B------:R-:W-:Y:S02]  /*65c0*/  LEA.HI.X R3, R62, R3, R64, 0x2, P6 ;  /* 0x000000033e037211 */ /* 0x000fe400030f1440 */
[-C--:B------:R-:W-:Y:S02]  /*65d0*/  ISETP.GE.AND P6, PT, R75, R8.reuse, PT ;  /* 0x000000084b00720c */ /* 0x080fe40003fc6270 */
[-C--:B------:R-:W-:Y:S01]  /*65e0*/  ISETP.GE.AND P1, PT, R63, R8.reuse, PT ;  /* 0x000000083f00720c */ /* 0x080fe20003f26270 */
[----:B------:R1:W-:Y:S01]  /*65f0*/  @!P5 STG.E [R2.64+0x280], R49 ;  /* 0x000280310200d986 */ /* 0x0003e2000c101906 */
[-C--:B------:R-:W-:Y:S02]  /*6600*/  ISETP.GE.AND P2, PT, R67, R8.reuse, PT ;  /* 0x000000084300720c */ /* 0x080fe40003f46270 */
[----:B------:R-:W-:Y:S01]  /*6610*/  ISETP.GE.AND P3, PT, R69, R8, PT ;  /* 0x000000084500720c */ /* 0x000fe20003f66270 */
[----:B------:R1:W-:Y:S01]  /*6620*/  @!P0 STG.E [R2.64], R9 ;  /* 0x0000000902008986 */ /* 0x0003e2000c101906 */
[----:B------:R-:W-:-:S02]  /*6630*/  ISETP.GT.AND P0, PT, R41, 0x1, PT ;  /* 0x000000012900780c */ /* 0x000fc40003f04270 */
[----:B------:R-:W-:Y:S01]  /*6640*/  IADD3 R40, R40, 0x1, RZ ;  /* 0x0000000128287810 */ /* 0x000fe20007ffe0ff */
        /* <DEDUP_REMOVED lines=13> */
.L_x_11101:
[----:B------:R-:W-:Y:S02]  /*6720*/  ISETP.NE.U32.AND P0, PT, RZ, c[0x0][0x328], PT ;  /* 0x0000ca00ff007a0c */ /* 0x000fe40003f05070 */
[----:B------:R-:W-:-:S02]  /*6730*/  ISETP.NE.U32.AND P2, PT, RZ, c[0x0][0x348], PT ;  /* 0x0000d200ff007a0c */ /* 0x000fc40003f45070 */
[----:B------:R-:W-:Y:S02]  /*6740*/  ISETP.NE.AND.EX P1, PT, RZ, c[0x0][0x32c], PT, P0 ;  /* 0x0000cb00ff007a0c */ /* 0x000fe40003f25300 */
[----:B------:R-:W-:-:S11]  /*6750*/  ISETP.NE.AND.EX P0, PT, RZ, c[0x0][0x34c], PT, P2 ;  /* 0x0000d300ff007a0c */ /* 0x000fd60003f05320 */
[----:B------:R-:W-:Y:S05]  /*6760*/  @!P1 BRA `(.L_x_11128) ;  /* 0x0000014000009947 */ /* 0x000fea0003800000 */
[----:B-1----:R-:W1:Y:S01]  /*6770*/  SHFL.DOWN P1, R2, R29, 0x1, 0x1f ;  /* 0x08201f001d027f89 */ /* 0x002e620000020000 */
[----:B------:R-:W-:Y:S03]  /*6780*/  BSSY B0, `(.L_x_11128) ;  /* 0x0000012000007945 */ /* 0x000fe60003800000 */
[----:B0-----:R-:W0:Y:S01]  /*6790*/  S2R R7, SR_LANEID ;  /* 0x0000000000077919 */ /* 0x001e220000000000 */
[----:B-1----:R-:W-:Y:S01]  /*67a0*/  @P1 FADD R2, R2, R29 ;  /* 0x0000001d02021221 */ /* 0x002fe20000000000 */
[----:B0-----:R-:W-:-:S04]  /*67b0*/  ISETP.NE.AND P2, PT, R7, RZ, PT ;  /* 0x000000ff0700720c */ /* 0x001fc80003f45270 */
        /* <DEDUP_REMOVED lines=14> */
.L_x_11129:
[----:B0-----:R-:W-:Y:S05]  /*68a0*/  BSYNC B0 ;  /* 0x0000000000007941 */ /* 0x001fea0003800000 */
.L_x_11128:
[----:B------:R-:W-:Y:S01]  /*68b0*/  BSSY B0, `(.L_x_11130) ;  /* 0x0000018000007945 */ /* 0x000fe20003800000 */
[----:B------:R-:W-:Y:S05]  /*68c0*/  @!P0 BRA `(.L_x_11131) ;  /* 0x0000015000008947 */ /* 0x000fea0003800000 */
[----:B------:R-:W-:Y:S06]  /*68d0*/  BAR.SYNC.DEFER_BLOCKING 0x0 ;  /* 0x0000000000007b1d */ /* 0x000fec0000010000 */
[----:B-1----:R-:W1:Y:S04]  /*68e0*/  SHFL.DOWN P0, R3, R30, 0x1, 0x1f ;  /* 0x08201f001e037f89 */ /* 0x002e680000000000 */
[----:B0-----:R-:W0:Y:S04]  /*68f0*/  S2R R6, SR_LANEID ;  /* 0x0000000000067919 */ /* 0x001e280000000000 */
[----:B------:R-:W2:Y:S01]  /*6900*/  S2R R21, SR_TID.X ;  /* 0x0000000000157919 */ /* 0x000ea20000002100 */
[----:B-1----:R-:W-:Y:S01]  /*6910*/  @P0 FADD R3, R3, R30 ;  /* 0x0000001e03030221 */ /* 0x002fe20000000000 */
        /* <DEDUP_REMOVED lines=16> */
.L_x_11131:
[----:B------:R-:W2:Y:S02]  /*6a20*/  S2R R21, SR_TID.X ;  /* 0x0000000000157919 */ /* 0x000ea40000002100 */
.L_x_11132:
[----:B0-----:R-:W-:Y:S05]  /*6a30*/  BSYNC B0 ;  /* 0x0000000000007941 */ /* 0x001fea0003800000 */
.L_x_11130:
[----:B--2---:R-:W-:-:S13]  /*6a40*/  ISETP.GE.AND P0, PT, R21, c[0x0][0x16c], PT ;  /* 0x00005b0015007a0c */ /* 0x004fda0003f06270 */
[----:B------:R-:W-:Y:S05]  /*6a50*/  @P0 EXIT ;  /* 0x000000000000094d */ /* 0x000fea0003800000 */
[C---:B-1----:R-:W-:Y:S02]  /*6a60*/  IMAD R11, R25.reuse, c[0x0][0x198], RZ ;  /* 0x00006600190b7a24 */ /* 0x042fe400078e02ff */
        /* <DEDUP_REMOVED lines=19> */
.L_x_11133:
[----:B0-----:R-:W0:Y:S01]  /*6ba0*/  LDS.64 R22, [R21.X8+0x2980] ;  /* 0x0029800015167984 */ /* 0x001e220000008a00 */
[----:B------:R-:W-:Y:S01]  /*6bb0*/  SHF.R.S32.HI R0, RZ, 0x1f, R21 ;  /* 0x0000001fff007819 */ /* 0x000fe20000011415 */
[----:B------:R-:W-:Y:S01]  /*6bc0*/  YIELD ;  /* 0x0000000000007946 */ /* 0x000fe20003800000 */
[----:B------:R-:W-:Y:S01]  /*6bd0*/  MOV R2, R10 ;  /* 0x0000000a00027202 */ /* 0x000fe20000000f00 */
[----:B-----5:R-:W1:Y:S01]  /*6be0*/  LDS.64 R24, [R21.X8+0x3180] ;  /* 0x0031800015187984 */ /* 0x020e620000008a00 */
        /* <DEDUP_REMOVED lines=59> */
.L_x_11134:
        /* <DEDUP_REMOVED lines=14> */
.L_x_14724:


//--------------------- .text._Z25selective_scan_bwd_kernelI32Selective_Scan_bwd_kernel_traitsILi32ELi8ELb0ELb0ELb0ELb1ELb0EfN3c107complexIfEEEEv12SSMParamsBwd --------------------------
	.section	.text._Z25selective_scan_bwd_kernelI32Selective_Scan_bwd_kernel_traitsILi32ELi8ELb0ELb0ELb0ELb1ELb0EfN3c107complexIfEEEEv12SSMParamsBwd,"ax",@progbits
	.sectioninfo	@"SHI_REGISTERS=172"
	.align	128
        .global         _Z25selective_scan_bwd_kernelI32Selective_Scan_bwd_kernel_traitsILi32ELi8ELb0ELb0ELb0ELb1ELb0EfN3c107complexIfEEEEv12SSMParamsBwd
        .type           _Z25selective_scan_bwd_kernelI32Selective_Scan_bwd_kernel_traitsILi32ELi8ELb0ELb0ELb0ELb1ELb0EfN3c107complexIfEEEEv12SSMParamsBwd,@function
        .size           _Z25selective_scan_bwd_kernelI32Selective_Scan_bwd_kernel_traitsILi32ELi8ELb0ELb0ELb0ELb1ELb0EfN3c107complexIfEEEEv12SSMParamsBwd,(.L_x_14725 - _Z25selective_scan_bwd_kernelI32Selective_Scan_bwd_kernel_traitsILi32ELi8ELb0ELb0ELb0ELb1ELb0EfN3c107complexIfEEEEv12SSMParamsBwd)
        .other          _Z25selective_scan_bwd_kernelI32Selective_Scan_bwd_kernel_traitsILi32ELi8ELb0ELb0ELb0ELb1ELb0EfN3c107complexIfEEEEv12SSMParamsBwd,@"STO_CUDA_ENTRY STV_DEFAULT"
_Z25selective_scan_bwd_kernelI32Selective_Scan_bwd_kernel_traitsILi32ELi8ELb0ELb0ELb0ELb1ELb0EfN3c107complexIfEEEEv12SSMParamsBwd:
.text._Z25selective_scan_bwd_kernelI32Selective_Scan_bwd_kernel_traitsILi32ELi8ELb0ELb0ELb0ELb1ELb0EfN3c107complexIfEEEEv12SSMParamsBwd:
        /* <DEDUP_REMOVED lines=14> */
[C-C-:B------:R-:W-:Y:S01]  /*00e0*/  @P0 LEA.HI.X R9, R0.reuse, c[0x0][0x23c], R23.reuse, 0x2, P2 ;  /* 0x00008f0000090a11 */ /* 0x140fe200010f1417 */
[C---:B------:R-:W-:Y:S01]  /*00f0*/  IMAD R4, R25.reuse, c[0x0][0x1d0], RZ ;  /* 0x0000740019047a24 */ /* 0x040fe200078e02ff */
        /* <DEDUP_REMOVED lines=20> */
[----:B------:R-:W-:Y:S01]  /*0240*/  IMAD.WIDE.U32 R2, R0, c[0x0][0x1d8], R2 ;  /* 0x0000760000027a25 */ /* 0x000fe200078e0002 */
        /* <DEDUP_REMOVED lines=45> */
.L_x_11172:
        /* <DEDUP_REMOVED lines=40> */
[C---:B0-----:R-:W-:Y:S02]  /*07a0*/  IADD3 R2, R31.reuse, 0xa0, RZ ;  /* 0x000000a01f027810 */ /* 0x041fe40007ffe0ff */
[C---:B------:R-:W-:Y:S02]  /*07b0*/  IADD3 R52, R31.reuse, 0xc0, RZ ;  /* 0x000000c01f347810 */ /* 0x040fe40007ffe0ff */
        /* <DEDUP_REMOVED lines=13> */
[-C--:B------:R-:W-:Y:S02]  /*0890*/  ISETP.GE.AND P3, PT, R44, R79.reuse, PT ;  /* 0x0000004f2c00720c */ /* 0x080fe40003f66270 */
[-C--:B------:R-:W-:Y:S02]  /*08a0*/  ISETP.GE.AND P4, PT, R45, R79.reuse, PT ;  /* 0x0000004f2d00720c */ /* 0x080fe40003f86270 */
[----:B------:R-:W-:Y:S01]  /*08b0*/  ISETP.GE.AND P5, PT, R46, R79, PT ;  /* 0x0000004f2e00720c */ /* 0x000fe20003fa6270 */
[----:B------:R-:W-:Y:S01]  /*08c0*/  CS2R R18, SRZ ;  /* 0x0000000000127805 */ /* 0x000fe2000001ff00 */
[----:B------:R-:W-:Y:S01]  /*08d0*/  CS2R R20, SRZ ;  /* 0x0000000000147805 */ /* 0x000fe2000001ff00 */
[----:B------:R-:W-:Y:S01]  /*08e0*/  MOV R67, RZ ;  /* 0x000000ff00437202 */ /* 0x000fe20000000f00 */
[----:B--2---:R-:W-:Y:S04]  /*08f0*/  STS [R51.X4], R4 ;  /* 0x0000000433007388 */ /* 0x004fe80000004800 */
[----:B---3--:R-:W-:Y:S04]  /*0900*/  STS [R50.X4+0x80], R5 ;  /* 0x0000800532007388 */ /* 0x008fe80000004800 */
[----:B----4-:R-:W-:Y:S04]  /*0910*/  STS [R49.X4+0x100], R6 ;  /* 0x0001000631007388 */ /* 0x010fe80000004800 */
        /* <DEDUP_REMOVED lines=16> */
[----:B------:R-:W-:-:S05]  /*0a20*/  HFMA2.MMA R8, -RZ, RZ, 0, 0 ;  /* 0x00000000ff087435 */ /* 0x000fca00000001ff */
        /* <DEDUP_REMOVED lines=9> */
[----:B-1----:R-:W-:-:S02]  /*0ac0*/  P2R R9, PR, RZ, 0x1 ;  /* 0x00000001ff097803 */ /* 0x002fc40000000000 */
[C---:B------:R-:W-:Y:S01]  /*0ad0*/  ISETP.GE.AND P0, PT, R48.reuse, R79, PT ;  /* 0x0000004f3000720c */ /* 0x040fe20003f06270 */
[----:B------:R-:W-:Y:S01]  /*0ae0*/  HFMA2.MMA R10, -RZ, RZ, 0, 0 ;  /* 0x00000000ff0a7435 */ /* 0x000fe200000001ff */
[----:B------:R-:W-:Y:S01]  /*0af0*/  IMAD.WIDE R4, R48, 0x4, R36 ;  /* 0x0000000430047825 */ /* 0x000fe200078e0224 */
        /* <DEDUP_REMOVED lines=8> */
[----:B------:R1:W-:Y:S04]  /*0b80*/  STS [R52.X4+0x300], R7 ;  /* 0x0003000734007388 */ /* 0x0003e80000004800 */
[----:B------:R2:W-:Y:S01]  /*0b90*/  STS [R56.X4+0x380], R67 ;  /* 0x0003804338007388 */ /* 0x0005e20000004800 */
[----:B------:R-:W-:-:S06]  /*0ba0*/  NOP ;  /* 0x0000000000007918 */ /* 0x000fcc0000000000 */
[----:B------:R-:W3:Y:S04]  /*0bb0*/  LDS R69, [R58.X4] ;  /* 0x000000003a457984 */ /* 0x000ee80000004800 */
[----:B------:R-:W4:Y:S04]  /*0bc0*/  LDS R71, [R58.X4+0x4] ;  /* 0x000004003a477984 */ /* 0x000f280000004800 */
[----:B------:R-:W3:Y:S04]  /*0bd0*/  LDS R73, [R58.X4+0x8] ;  /* 0x000008003a497984 */ /* 0x000ee80000004800 */
[----:B------:R-:W-:Y:S04]  /*0be0*/  LDS R21, [R58.X4+0xc] ;  /* 0x00000c003a157984 */ /* 0x000fe80000004800 */
[----:B------:R-:W3:Y:S04]  /*0bf0*/  LDS R75, [R58.X4+0x10] ;  /* 0x000010003a4b7984 */ /* 0x000ee80000004800 */
[----:B------:R-:W3:Y:S04]  /*0c00*/  LDS R77, [R58.X4+0x14] ;  /* 0x000014003a4d7984 */ /* 0x000ee80000004800 */
[----:B------:R-:W3:Y:S04]  /*0c10*/  LDS R79, [R58.X4+0x18] ;  /* 0x000018003a4f7984 */ /* 0x000ee80000004800 */
[----:B------:R-:W3:Y:S04]  /*0c20*/  LDS R81, [R58.X4+0x1c] ;  /* 0x00001c003a517984 */ /* 0x000ee80000004800 */
[----:B------:R-:W-:Y:S01]  /*0c30*/  BAR.SYNC.DEFER_BLOCKING 0x0 ;  /* 0x0000000000007b1d */ /* 0x000fe20000010000 */
[----:B0-----:R-:W-:Y:S01]  /*0c40*/  HFMA2.MMA R18, -RZ, RZ, 0, 0 ;  /* 0x00000000ff127435 */ /* 0x001fe200000001ff */
[----:B-1----:R-:W-:Y:S01]  /*0c50*/  CS2R R6, SRZ ;  /* 0x0000000000067805 */ /* 0x002fe2000001ff00 */
[----:B------:R-:W-:Y:S01]  /*0c60*/  HFMA2.MMA R20, -RZ, RZ, 0, 0 ;  /* 0x00000000ff147435 */ /* 0x000fe200000001ff */
[----:B--2---:R-:W-:-:S02]  /*0c70*/  MOV R67, RZ ;  /* 0x000000ff00437202 */ /* 0x004fc40000000f00 */
[----:B------:R-:W2:Y:S01]  /*0c80*/  @!P0 LDG.E R10, [R4.64] ;  /* 0x00000006040a8981 */ /* 0x000ea2000c1e1900 */
[----:B------:R-:W-:-:S03]  /*0c90*/  ISETP.NE.AND P0, PT, R9, RZ, PT ;  /* 0x000000ff0900720c */ /* 0x000fc60003f05270 */
[----:B------:R-:W2:Y:S04]  /*0ca0*/  @!P1 LDG.E R6, [R4.64+0x100] ;  /* 0x0001000604069981 */ /* 0x000ea8000c1e1900 */
[----:B------:R-:W2:Y:S04]  /*0cb0*/  @!P2 LDG.E R18, [R4.64+0x180] ;  /* 0x000180060412a981 */ /* 0x000ea8000c1e1900 */
[----:B------:R-:W2:Y:S04]  /*0cc0*/  @!P3 LDG.E R67, [R4.64+0x200] ;  /* 0x000200060443b981 */ /* 0x000ea8000c1e1900 */
[----:B------:R-:W2:Y:S04]  /*0cd0*/  @!P0 LDG.E R7, [R4.64+0x80] ;  /* 0x0000800604078981 */ /* 0x000ea8000c1e1900 */
[----:B------:R-:W2:Y:S04]  /*0ce0*/  @!P4 LDG.E R20, [R4.64+0x280] ;  /* 0x000280060414c981 */ /* 0x000ea8000c1e1900 */
[----:B------:R-:W2:Y:S04]  /*0cf0*/  @!P5 LDG.E R83, [R4.64+0x300] ;  /* 0x000300060453d981 */ /* 0x000ea8000c1e1900 */
[----:B------:R-:W2:Y:S01]  /*0d00*/  @!P6 LDG.E R85, [R4.64+0x380] ;  /* 0x000380060455e981 */ /* 0x000ea2000c1e1900 */
[----:B---3-5:R-:W-:-:S05]  /*0d10*/  FADD.FTZ R74, R69, R24 ;  /* 0x00000018454a7221 */ /* 0x028fca0000010000 */
[----:B------:R-:W-:Y:S01]  /*0d20*/  FSETP.GTU.FTZ.AND P0, PT, R74, 20, PT ;  /* 0x41a000004a00780b */ /* 0x000fe20003f1c000 */
[--C-:B----4-:R-:W-:Y:S02]  /*0d30*/  FADD.FTZ R71, R71, R24.reuse ;  /* 0x0000001847477221 */ /* 0x110fe40000010000 */
[--C-:B------:R-:W-:Y:S02]  /*0d40*/  FADD.FTZ R68, R73, R24.reuse ;  /* 0x0000001849447221 */ /* 0x100fe40000010000 */
[--C-:B------:R-:W-:Y:S02]  /*0d50*/  FADD.FTZ R70, R75, R24.reuse ;  /* 0x000000184b467221 */ /* 0x100fe40000010000 */
[--C-:B------:R-:W-:Y:S01]  /*0d60*/  FADD.FTZ R69, R77, R24.reuse ;  /* 0x000000184d457221 */ /* 0x100fe20000010000 */
[----:B------:R-:W-:Y:S01]  /*0d70*/  BSSY B0, `(.L_x_11136) ;  /* 0x000003b000007945 */ /* 0x000fe20003800000 */
[----:B------:R-:W-:Y:S01]  /*0d80*/  FSETP.GTU.FTZ.AND P6, PT, R71, 20, PT ;  /* 0x41a000004700780b */ /* 0x000fe20003fdc000 */
[----:B------:R-:W-:Y:S01]  /*0d90*/  FADD.FTZ R72, R79, R24 ;  /* 0x000000184f487221 */ /* 0x000fe20000010000 */
[----:B------:R-:W-:-:S02]  /*0da0*/  FSETP.GTU.FTZ.AND P4, PT, R68, 20, PT ;  /* 0x41a000004400780b */ /* 0x000fc40003f9c000 */
[----:B------:R-:W-:Y:S02]  /*0db0*/  FSETP.GTU.FTZ.AND P2, PT, R70, 20, PT ;  /* 0x41a000004600780b */ /* 0x000fe40003f5c000 */
[----:B------:R-:W-:Y:S01]  /*0dc0*/  FSETP.GTU.FTZ.AND P1, PT, R69, 20, PT ;  /* 0x41a000004500780b */ /* 0x000fe20003f3c000 */
[----:B--2---:R-:W-:Y:S04]  /*0dd0*/  STS [R51.X4], R10 ;  /* 0x0000000a33007388 */ /* 0x004fe80000004800 */
        /* <DEDUP_REMOVED lines=11> */
[----:B------:R1:W1:Y:S04]  /*0e90*/  LDS R9, [R58.X4+0xc] ;  /* 0x00000c003a097984 */ /* 0x0002680000004800 */
[----:B------:R0:W1:Y:S04]  /*0ea0*/  LDS R6, [R58.X4+0x10] ;  /* 0x000010003a067984 */ /* 0x0000680000004800 */
[----:B------:R0:W1:Y:S04]  /*0eb0*/  LDS R7, [R58.X4+0x14] ;  /* 0x000014003a077984 */ /* 0x0000680000004800 */
[----:B------:R1:W1:Y:S04]  /*0ec0*/  LDS R4, [R58.X4+0x18] ;  /* 0x000018003a047984 */ /* 0x0002680000004800 */
[----:B------:R1:W1:Y:S01]  /*0ed0*/  LDS R5, [R58.X4+0x1c] ;  /* 0x00001c003a057984 */ /* 0x0002620000004800 */
[----:B0-----:R-:W-:Y:S01]  /*0ee0*/  FADD.FTZ R67, R21, R24 ;  /* 0x0000001815437221 */ /* 0x001fe20000010000 */
[----:B------:R-:W-:-:S04]  /*0ef0*/  MOV R10, c[0x0][0x16c] ;  /* 0x00005b00000a7a02 */ /* 0x000fc80000000f00 */
[----:B------:R-:W-:Y:S02]  /*0f00*/  ISETP.GE.AND P5, PT, R10, 0x1, PT ;  /* 0x000000010a00780c */ /* 0x000fe40003fa6270 */
        /* <DEDUP_REMOVED lines=10> */
[----:B-1----:R-:W-:Y:S02]  /*0fb0*/  IADD3 R20, -R10, 0x40800000, RZ ;  /* 0x408000000a147810 */ /* 0x002fe40007ffe1ff */
        /* <DEDUP_REMOVED lines=22> */
.L_x_11137:
[----:B------:R-:W-:Y:S05]  /*1120*/  BSYNC B0 ;  /* 0x0000000000007941 */ /* 0x000fea0003800000 */
.L_x_11136:
[----:B------:R-:W-:Y:S01]  /*1130*/  BSSY B0, `(.L_x_11138) ;  /* 0x0000026000007945 */ /* 0x000fe20003800000 */
[----:B------:R-:W-:Y:S01]  /*1140*/  HFMA2.MMA R76, -RZ, RZ, 0, 0 ;  /* 0x00000000ff4c7435 */ /* 0x000fe200000001ff */
[----:B------:R-:W-:Y:S01]  /*1150*/  FSETP.GTU.FTZ.AND P0, PT, R72, 20, PT ;  /* 0x41a000004800780b */ /* 0x000fe20003f1c000 */
[----:B------:R-:W-:Y:S01]  /*1160*/  FADD.FTZ R73, R81, R24 ;  /* 0x0000001851497221 */ /* 0x000fe20000010000 */
[----:B------:R-:W-:Y:S01]  /*1170*/  LOP3.LUT R156, R30, 0x1f, RZ, 0xc0, !PT ;  /* 0x0000001f1e9c7812 */ /* 0x000fe200078ec0ff */
[----:B--2---:R-:W-:Y:S01]  /*1180*/  FFMA.FTZ R28, R59, R19, R28 ;  /* 0x000000133b1c7223 */ /* 0x004fe2000001001c */
        /* <DEDUP_REMOVED lines=32> */
.L_x_11139:
[----:B------:R-:W-:Y:S05]  /*1390*/  BSYNC B0 ;  /* 0x0000000000007941 */ /* 0x000fea0003800000 */
.L_x_11138:
[----:B---3--:R-:W-:Y:S01]  /*13a0*/  FFMA.FTZ R28, R60, R11, R28 ;  /* 0x0000000b3c1c7223 */ /* 0x008fe2000001001c */
[----:B------:R-:W-:Y:S01]  /*13b0*/  BSSY B0, `(.L_x_11140) ;  /* 0x0000027000007945 */ /* 0x000fe20003800000 */
[----:B------:R-:W-:Y:S01]  /*13c0*/  HFMA2.MMA R75, -RZ, RZ, 0, 0 ;  /* 0x00000000ff4b7435 */ /* 0x000fe200000001ff */
[----:B------:R-:W-:Y:S01]  /*13d0*/  FSETP.GTU.FTZ.AND P6, PT, R73, 20, PT ;  /* 0x41a000004900780b */ /* 0x000fe20003fdc000 */
[----:B------:R-:W-:Y:S01]  /*13e0*/  HFMA2.MMA R79, -RZ, RZ, 0, 0 ;  /* 0x00000000ff4f7435 */ /* 0x000fe200000001ff */
[----:B------:R-:W-:Y:S01]  /*13f0*/  MOV R77, RZ ;  /* 0x000000ff004d7202 */ /* 0x000fe20000000f00 */
[----:B----4-:R-:W-:Y:S01]  /*1400*/  FFMA.FTZ R28, R61, R8, R28 ;  /* 0x000000083d1c7223 */ /* 0x010fe2000001001c */
[----:B------:R-:W-:Y:S01]  /*1410*/  MOV R81, RZ ;  /* 0x000000ff00517202 */ /* 0x000fe20000000f00 */
        /* <DEDUP_REMOVED lines=32> */
.L_x_11141:
[----:B------:R-:W-:Y:S05]  /*1620*/  BSYNC B0 ;  /* 0x0000000000007941 */ /* 0x000fea0003800000 */
.L_x_11140:
        /* <DEDUP_REMOVED lines=33> */
.L_x_11143:
[----:B------:R-:W-:Y:S05]  /*1840*/  BSYNC B0 ;  /* 0x0000000000007941 */ /* 0x000fea0003800000 */
.L_x_11142:
        /* <DEDUP_REMOVED lines=33> */
.L_x_11145:
[----:B------:R-:W-:Y:S05]  /*1a60*/  BSYNC B0 ;  /* 0x0000000000007941 */ /* 0x000fea0003800000 */
.L_x_11144:
        /* <DEDUP_REMOVED lines=33> */
.L_x_11147:
[----:B------:R-:W-:Y:S05]  /*1c80*/  BSYNC B0 ;  /* 0x0000000000007941 */ /* 0x000fea0003800000 */
.L_x_11146:
        /* <DEDUP_REMOVED lines=33> */
.L_x_11149:
[----:B------:R-:W-:Y:S05]  /*1ea0*/  BSYNC B0 ;  /* 0x0000000000007941 */ /* 0x000fea0003800000 */
.L_x_11148:
        /* <DEDUP_REMOVED lines=33> */
.L_x_11151:
[----:B------:R-:W-:Y:S05]  /*20c0*/  BSYNC B0 ;  /* 0x0000000000007941 */ /* 0x000fea0003800000 */
.L_x_11150:
[----:B-1----:R-:W-:Y:S01]  /*20d0*/  FFMA.FTZ R28, R62, R9, R28 ;  /* 0x000000093e1c7223 */ /* 0x002fe2000001001c */
[----:B------:R-:W-:Y:S01]  /*20e0*/  BAR.SYNC.DEFER_BLOCKING 0x0 ;  /* 0x0000000000007b1d */ /* 0x000fe20000010000 */
[----:B------:R-:W-:Y:S01]  /*20f0*/  HFMA2.MMA R83, -RZ, RZ, 0, 0 ;  /* 0x00000000ff537435 */ /* 0x000fe200000001ff */
[----:B------:R-:W-:Y:S01]  /*2100*/  MOV R85, RZ ;  /* 0x000000ff00557202 */ /* 0x000fe20000000f00 */
[----:B------:R-:W-:Y:S01]  /*2110*/  FFMA.FTZ R28, R63, R6, R28 ;  /* 0x000000063f1c7223 */ /* 0x000fe2000001001c */
[----:B------:R-:W-:Y:S01]  /*2120*/  HFMA2.MMA R87, -RZ, RZ, 0, 0 ;  /* 0x00000000ff577435 */ /* 0x000fe200000001ff */
[----:B------:R-:W-:Y:S01]  /*2130*/  MOV R78, RZ ;  /* 0x000000ff004e7202 */ /* 0x000fe20000000f00 */
        /* <DEDUP_REMOVED lines=9> */
[----:B------:R-:W-:Y:S02]  /*21d0*/  FMUL.FTZ R103, R5, R22 ;  /* 0x0000001605677220 */ /* 0x000fe40000410000 */
[----:B------:R-:W-:Y:S01]  /*21e0*/  FFMA.FTZ R28, R66, R5, R28 ;  /* 0x00000005421c7223 */ /* 0x000fe2000001001c */
[----:B------:R-:W-:Y:S05]  /*21f0*/  @!P5 BRA `(.L_x_11152) ;  /* 0x000036700000d947 */ /* 0x000fea0003800000 */
[C---:B------:R-:W-:Y:S01]  /*2200*/  IMAD R75, R23.reuse, c[0x0][0x180], RZ ;  /* 0x00006000174b7a24 */ /* 0x040fe200078e02ff */
[C---:B------:R-:W-:Y:S01]  /*2210*/  IADD3 R18, R38.reuse, -0x2, RZ ;  /* 0xfffffffe26127810 */ /* 0x040fe20007ffe0ff */
[C---:B------:R-:W-:Y:S01]  /*2220*/  IMAD R77, R23.reuse, c[0x0][0x198], RZ ;  /* 0x00006600174d7a24 */ /* 0x040fe200078e02ff */
[----:B------:R-:W-:Y:S01]  /*2230*/  IADD3 R10, R38, -0x1, RZ ;  /* 0xffffffff260a7810 */ /* 0x000fe20007ffe0ff */
[----:B------:R-:W-:Y:S01]  /*2240*/  IMAD R81, R23, c[0x0][0x1b8], RZ ;  /* 0x00006e0017517a24 */ /* 0x000fe200078e02ff */
[----:B------:R-:W-:Y:S01]  /*2250*/  MOV R158, RZ ;  /* 0x000000ff009e7202 */ /* 0x000fe20000000f00 */
[C---:B------:R-:W-:Y:S01]  /*2260*/  IMAD.WIDE.U32 R20, R0.reuse, c[0x0][0x180], RZ ;  /* 0x0000600000147a25 */ /* 0x040fe200078e00ff */
[----:B------:R-:W-:Y:S01]  /*2270*/  MOV R83, RZ ;  /* 0x000000ff00537202 */ /* 0x000fe20000000f00 */
[----:B------:R-:W-:Y:S01]  /*2280*/  UMOV UR4, URZ ;  /* 0x0000003f00047c82 */ /* 0x000fe20008000000 */
[----:B------:R-:W-:Y:S01]  /*2290*/  MOV R85, RZ ;  /* 0x000000ff00557202 */ /* 0x000fe20000000f00 */
[----:B------:R-:W-:Y:S01]  /*22a0*/  IMAD R75, R0, c[0x0][0x184], R75 ;  /* 0x00006100004b7a24 */ /* 0x000fe200078e024b */
[----:B------:R-:W-:Y:S01]  /*22b0*/  LEA R80, P0, R20, c[0x0][0x220], 0x3 ;  /* 0x0000880014507a11 */ /* 0x000fe200078018ff */
[----:B------:R-:W-:Y:S01]  /*22c0*/  IMAD R87, R18, c[0x0][0x16c], RZ ;  /* 0x00005b0012577a24 */ /* 0x000fe200078e02ff */
[----:B------:R-:W-:Y:S01]  /*22d0*/  LEA.HI R18, R10, R10, RZ, 0x1 ;  /* 0x0000000a0a127211 */ /* 0x000fe200078f08ff */
[----:B------:R-:W-:Y:S01]  /*22e0*/  FADD.FTZ R100, R4, R4 ;  /* 0x0000000404647221 */ /* 0x000fe20000010000 */
[----:B------:R-:W-:Y:S01]  /*22f0*/  LEA.HI R4, R38, R38, RZ, 0x1 ;  /* 0x0000002626047211 */ /* 0x000fe200078f08ff */
[----:B------:R-:W-:Y:S01]  /*2300*/  IMAD.WIDE.U32 R78, R0, c[0x0][0x198], RZ ;  /* 0x00006600004e7a25 */ /* 0x000fe200078e00ff */
[----:B------:R-:W-:-:S02]  /*2310*/  IADD3 R75, R21, R75, RZ ;  /* 0x0000004b154b7210 */ /* 0x000fc40007ffe0ff */
[----:B------:R-:W-:Y:S01]  /*2320*/  LOP3.LUT R21, R18, 0xfffffe, RZ, 0xc0, !PT ;  /* 0x00fffffe12157812 */ /* 0x000fe200078ec0ff */
[----:B------:R-:W-:Y:S01]  /*2330*/  IMAD.WIDE.U32 R104, R0, c[0x0][0x1b8], RZ ;  /* 0x00006e0000687a25 */ /* 0x000fe200078e00ff */
[----:B------:R-:W-:Y:S02]  /*2340*/  LEA R82, P1, R78, c[0x0][0x228], 0x3 ;  /* 0x00008a004e527a11 */ /* 0x000fe400078218ff */
[----:B------:R-:W-:Y:S01]  /*2350*/  IADD3 R21, R10, -R21, RZ ;  /* 0x800000150a157210 */ /* 0x000fe20007ffe0ff */
[----:B------:R-:W-:Y:S01]  /*2360*/  IMAD R77, R0, c[0x0][0x19c], R77 ;  /* 0x00006700004d7a24 */ /* 0x000fe200078e024d */
[----:B------:R-:W-:Y:S01]  /*2370*/  LEA R84, P2, R104, c[0x0][0x230], 0x3 ;  /* 0x00008c0068547a11 */ /* 0x000fe200078418ff */
[----:B------:R-:W-:Y:S01]  /*2380*/  IMAD R81, R0, c[0x0][0x1bc], R81 ;  /* 0x00006f0000517a24 */ /* 0x000fe200078e0251 */
[----:B------:R-:W-:Y:S01]  /*2390*/  SHF.L.U32 R106, R21, 0x8, RZ ;  /* 0x00000008156a7819 */ /* 0x000fe200000006ff */
[----:B------:R-:W-:Y:S01]  /*23a0*/  FADD.FTZ R102, R5, R5 ;  /* 0x0000000505667221 */ /* 0x000fe20000010000 */
[----:B------:R-:W-:Y:S01]  /*23b0*/  LOP3.LUT R5, R4, 0x1ffffe, RZ, 0xc0, !PT ;  /* 0x001ffffe04057812 */ /* 0x000fe200078ec0ff */
[----:B------:R-:W-:Y:S01]  /*23c0*/  IMAD.WIDE R86, R87, 0x10, R16 ;  /* 0x0000001057567825 */ /* 0x000fe200078e0210 */
[----:B------:R-:W-:-:S02]  /*23d0*/  IADD3 R107, R79, R77, RZ ;  /* 0x0000004d4f6b7210 */ /* 0x000fc40007ffe0ff */
[----:B------:R-:W-:Y:S01]  /*23e0*/  IADD3 R109, R105, R81, RZ ;  /* 0x00000051696d7210 */ /* 0x000fe20007ffe0ff */
[----:B------:R-:W-:Y:S01]  /*23f0*/  FADD.FTZ R88, R19, R19 ;  /* 0x0000001313587221 */ /* 0x000fe20000010000 */
[----:B------:R-:W-:Y:S01]  /*2400*/  IADD3 R5, R38, -R5, RZ ;  /* 0x8000000526057210 */ /* 0x000fe20007ffe0ff */
[----:B------:R-:W-:Y:S01]  /*2410*/  FADD.FTZ R90, R11, R11 ;  /* 0x0000000b0b5a7221 */ /* 0x000fe20000010000 */
[----:B------:R-:W-:Y:S01]  /*2420*/  LEA.HI.X R105, R20, c[0x0][0x224], R75, 0x3, P0 ;  /* 0x0000890014697a11 */ /* 0x000fe200000f1c4b */
        /* <DEDUP_REMOVED lines=8> */
[----:B------:R-:W-:Y:S01]  /*24b0*/  CS2R R78, SRZ ;  /* 0x00000000004e7805 */ /* 0x000fe2000001ff00 */
[----:B------:R-:W-:-:S02]  /*24c0*/  MOV R104, RZ ;  /* 0x000000ff00687202 */ /* 0x000fc40000000f00 */
[----:B------:R-:W-:Y:S02]  /*24d0*/  MOV R77, RZ ;  /* 0x000000ff004d7202 */ /* 0x000fe40000000f00 */
[----:B------:R-:W-:Y:S02]  /*24e0*/  MOV R81, RZ ;  /* 0x000000ff00517202 */ /* 0x000fe40000000f00 */
[----:B------:R-:W-:Y:S02]  /*24f0*/  MOV R87, RZ ;  /* 0x000000ff00577202 */ /* 0x000fe40000000f00 */
[----:B------:R-:W-:Y:S02]  /*2500*/  LEA R113, R5, 0x880, 0xb ;  /* 0x0000088005717811 */ /* 0x000fe400078e58ff */
.L_x_11167:
[----:B------:R-:W-:Y:S02]  /*2510*/  MOV R4, R80 ;  /* 0x0000005000047202 */ /* 0x000fe40000000f00 */
[----:B------:R-:W-:-:S05]  /*2520*/  MOV R5, R105 ;  /* 0x0000006900057202 */ /* 0x000fca0000000f00 */
[----:B------:R0:W2:Y:S01]  /*2530*/  LDG.E.64 R18, [R4.64] ;  /* 0x0000000604127981 */ /* 0x0000a2000c1e1b00 */
[C---:B------:R-:W-:Y:S02]  /*2540*/  ISETP.NE.AND P1, PT, R30.reuse, RZ, PT ;  /* 0x000000ff1e00720c */ /* 0x040fe40003f25270 */
[----:B------:R-:W-:Y:S02]  /*2550*/  IADD3 R9, R30, 0x200, RZ ;  /* 0x000002001e097810 */ /* 0x000fe40007ffe0ff */
[----:B------:R-:W-:Y:S02]  /*2560*/  MOV R108, R84 ;  /* 0x00000054006c7202 */ /* 0x000fe40000000f00 */
[----:B------:R-:W-:Y:S02]  /*2570*/  SEL R21, R106, R9, !P1 ;  /* 0x000000096a157207 */ /* 0x000fe40004800000 */
[----:B------:R-:W-:Y:S02]  /*2580*/  ISETP.NE.AND P0, PT, R156, RZ, PT ;  /* 0x000000ff9c00720c */ /* 0x000fe40003f05270 */
[----:B0-----:R-:W-:-:S02]  /*2590*/  MOV R4, R82 ;  /* 0x0000005200047202 */ /* 0x001fc40000000f00 */
[----:B------:R-:W-:Y:S02]  /*25a0*/  MOV R5, R107 ;  /* 0x0000006b00057202 */ /* 0x000fe40000000f00 */
[----:B------:R-:W-:-:S04]  /*25b0*/  ISETP.LT.OR P2, PT, R38, 0x2, P0 ;  /* 0x000000022600780c */ /* 0x000fc80000741670 */
[----:B------:R-:W5:Y:S09]  /*25c0*/  LDG.E.64 R4, [R4.64] ;  /* 0x0000000604047981 */ /* 0x000f72000c1e1b00 */
[----:B------:R-:W-:Y:S01]  /*25d0*/  @!P2 MOV R110, R86 ;  /* 0x00000056006ea202 */ /* 0x000fe20000000f00 */
[----:B------:R-:W-:Y:S01]  /*25e0*/  BSSY B0, `(.L_x_11153) ;  /* 0x000009d000007945 */ /* 0x000fe20003800000 */
[----:B--2---:R-:W-:-:S02]  /*25f0*/  FMUL.FTZ R20, R18, 1.4426950216293334961 ;  /* 0x3fb8aa3b12147820 */ /* 0x004fc40000410000 */
[-C--:B------:R-:W-:Y:S02]  /*2600*/  FMUL.FTZ R7, R19, R74.reuse ;  /* 0x0000004a13077220 */ /* 0x080fe40000410000 */
[----:B------:R-:W-:Y:S02]  /*2610*/  FMUL.FTZ R6, R20, R74 ;  /* 0x0000004a14067220 */ /* 0x000fe40000410000 */
[----:B------:R-:W-:-:S04]  /*2620*/  FMUL.RZ R8, R7, 0.15915493667125701904 ;  /* 0x3e22f98307087820 */ /* 0x000fc8000040c000 */
[----:B------:R-:W-:Y:S08]  /*2630*/  MUFU.EX2 R6, R6 ;  /* 0x0000000600067308 */ /* 0x000ff00000000800 */
[----:B------:R-:W0:Y:S08]  /*2640*/  MUFU.COS R7, R8 ;  /* 0x0000000800077308 */ /* 0x000e300000000000 */
[----:B------:R1:W2:Y:S01]  /*2650*/  MUFU.SIN R11, R8 ;  /* 0x00000008000b7308 */ /* 0x0002a20000000400 */
[C---:B0-----:R-:W-:Y:S01]  /*2660*/  FMUL.FTZ R10, R6.reuse, R7 ;  /* 0x00000007060a7220 */ /* 0x041fe20000410000 */
[----:B-1----:R-:W-:Y:S01]  /*2670*/  CS2R R8, SRZ ;  /* 0x0000000000087805 */ /* 0x002fe2000001ff00 */
[----:B--2---:R-:W-:-:S02]  /*2680*/  FMUL.FTZ R11, R6, R11 ;  /* 0x0000000b060b7220 */ /* 0x004fc40000410000 */
[----:B------:R0:W5:Y:S04]  /*2690*/  LDG.E.64 R6, [R108.64] ;  /* 0x000000066c067981 */ /* 0x000168000c1e1b00 */
[----:B------:R1:W-:Y:S04]  /*26a0*/  STS.64 [R21.X8+0x880], R10 ;  /* 0x0008800a15007388 */ /* 0x0003e80000008a00 */
[----:B------:R-:W-:Y:S01]  /*26b0*/  BAR.SYNC.DEFER_BLOCKING 0x0 ;  /* 0x0000000000007b1d */ /* 0x000fe20000010000 */
[----:B------:R-:W-:-:S04]  /*26c0*/  FMUL.FTZ R112, R19, R71 ;  /* 0x0000004713707220 */ /* 0x000fc80000410000 */
[----:B------:R-:W-:Y:S02]  /*26d0*/  FMUL.RZ R117, R112, 0.15915493667125701904 ;  /* 0x3e22f98370757820 */ /* 0x000fe4000040c000 */
[C---:B-1----:R-:W-:Y:S02]  /*26e0*/  FMUL.FTZ R21, R20.reuse, R71 ;  /* 0x0000004714157220 */ /* 0x042fe40000410000 */
[----:B------:R-:W-:Y:S01]  /*26f0*/  MUFU.SIN R112, R117 ;  /* 0x0000007500707308 */ /* 0x000fe20000000400 */
[-C--:B------:R-:W-:Y:S02]  /*2700*/  FMUL.FTZ R115, R19, R68.reuse ;  /* 0x0000004413737220 */ /* 0x080fe40000410000 */
[----:B0-----:R-:W-:-:S05]  /*2710*/  FMUL.FTZ R108, R20, R68 ;  /* 0x00000044146c7220 */ /* 0x001fca0000410000 */
[----:B------:R-:W0:Y:S01]  /*2720*/  MUFU.EX2 R21, R21 ;  /* 0x0000001500157308 */ /* 0x000e220000000800 */
[----:B------:R-:W-:Y:S01]  /*2730*/  FMUL.RZ R121, R115, 0.15915493667125701904 ;  /* 0x3e22f98373797820 */ /* 0x000fe2000040c000 */
[----:B------:R1:W5:Y:S06]  /*2740*/  @!P2 LDG.E.64 R8, [R110.64+0x8] ;  /* 0x000008066e08a981 */ /* 0x00036c000c1e1b00 */
[----:B------:R-:W2:Y:S01]  /*2750*/  MUFU.COS R114, R117 ;  /* 0x0000007500727308 */ /* 0x000ea20000000000 */
[C---:B------:R-:W-:Y:S02]  /*2760*/  FMUL.FTZ R119, R19.reuse, R70 ;  /* 0x0000004613777220 */ /* 0x040fe40000410000 */
[----:B-1----:R-:W-:-:S04]  /*2770*/  FMUL.FTZ R110, R19, R67 ;  /* 0x00000043136e7220 */ /* 0x002fc80000410000 */
[----:B------:R-:W-:Y:S02]  /*2780*/  FMUL.RZ R123, R110, 0.15915493667125701904 ;  /* 0x3e22f9836e7b7820 */ /* 0x000fe4000040c000 */
[C---:B------:R-:W-:Y:S01]  /*2790*/  FMUL.FTZ R110, R20.reuse, R67 ;  /* 0x00000043146e7220 */ /* 0x040fe20000410000 */
[----:B------:R-:W-:Y:S01]  /*27a0*/  MUFU.SIN R116, R121 ;  /* 0x0000007900747308 */ /* 0x000fe20000000400 */
[----:B------:R-:W-:Y:S02]  /*27b0*/  FMUL.RZ R129, R119, 0.15915493667125701904 ;  /* 0x3e22f98377817820 */ /* 0x000fe4000040c000 */
[----:B------:R-:W-:-:S05]  /*27c0*/  FMUL.FTZ R119, R20, R70 ;  /* 0x0000004614777220 */ /* 0x000fca0000410000 */
[----:B------:R1:W3:Y:S01]  /*27d0*/  MUFU.EX2 R115, R108 ;  /* 0x0000006c00737308 */ /* 0x0002e20000000800 */
[----:B------:R-:W-:-:S07]  /*27e0*/  FMUL.FTZ R127, R19, R72 ;  /* 0x00000048137f7220 */ /* 0x000fce0000410000 */
[----:B------:R-:W-:Y:S01]  /*27f0*/  MUFU.SIN R120, R123 ;  /* 0x0000007b00787308 */ /* 0x000fe20000000400 */
[----:B-1----:R-:W-:-:S07]  /*2800*/  FMUL.FTZ R108, R19, R69 ;  /* 0x00000045136c7220 */ /* 0x002fce0000410000 */
[----:B------:R0:W1:Y:S01]  /*2810*/  MUFU.EX2 R117, R110 ;  /* 0x0000006e00757308 */ /* 0x0000620000000800 */
[----:B------:R-:W-:Y:S02]  /*2820*/  FMUL.RZ R131, R108, 0.15915493667125701904 ;  /* 0x3e22f9836c837820 */ /* 0x000fe4000040c000 */
[----:B------:R-:W-:-:S05]  /*2830*/  FMUL.RZ R133, R127, 0.15915493667125701904 ;  /* 0x3e22f9837f857820 */ /* 0x000fca000040c000 */
[----:B------:R-:W4:Y:S01]  /*2840*/  MUFU.COS R118, R121 ;  /* 0x0000007900767308 */ /* 0x000f220000000000 */
[C---:B0-----:R-:W-:Y:S02]  /*2850*/  FMUL.FTZ R110, R21.reuse, R112 ;  /* 0x00000070156e7220 */ /* 0x041fe40000410000 */
[----:B--2---:R-:W-:-:S05]  /*2860*/  FMUL.FTZ R108, R21, R114 ;  /* 0x00000072156c7220 */ /* 0x004fca0000410000 */
[----:B------:R0:W-:Y:S01]  /*2870*/  MUFU.EX2 R121, R119 ;  /* 0x0000007700797308 */ /* 0x0001e20000000800 */
[----:B------:R-:W-:-:S07]  /*2880*/  FMUL.FTZ R21, RZ, R110 ;  /* 0x0000006eff157220 */ /* 0x000fce0000410000 */
[----:B------:R2:W1:Y:S01]  /*2890*/  MUFU.COS R122, R123 ;  /* 0x0000007b007a7308 */ /* 0x0004620000000000 */
[----:B0-----:R-:W-:-:S04]  /*28a0*/  FMUL.FTZ R119, R59, R74 ;  /* 0x0000004a3b777220 */ /* 0x001fc80000410000 */
[----:B------:R-:W-:-:S03]  /*28b0*/  FMUL.FTZ R127, R110, R119 ;  /* 0x000000776e7f7220 */ /* 0x000fc60000410000 */
[----:B------:R-:W-:Y:S01]  /*28c0*/  MUFU.SIN R124, R129 ;  /* 0x00000081007c7308 */ /* 0x000fe20000000400 */
[----:B--2---:R-:W-:-:S07]  /*28d0*/  FMUL.FTZ R123, R20, R69 ;  /* 0x00000045147b7220 */ /* 0x004fce0000410000 */
[----:B------:R-:W0:Y:S01]  /*28e0*/  MUFU.COS R126, R129 ;  /* 0x00000081007e7308 */ /* 0x000e220000000000 */
[----:B------:R-:W-:Y:S02]  /*28f0*/  FFMA.FTZ R127, RZ, R108, R127 ;  /* 0x0000006cff7f7223 */ /* 0x000fe4000001007f */
[----:B---3--:R-:W-:Y:S02]  /*2900*/  FMUL.FTZ R114, R115, R116 ;  /* 0x0000007473727220 */ /* 0x008fe40000410000 */
[----:B-1----:R-:W-:Y:S02]  /*2910*/  FMUL.FTZ R116, R117, R120 ;  /* 0x0000007875747220 */ /* 0x002fe40000410000 */
[----:B------:R-:W-:Y:S02]  /*2920*/  FMUL.FTZ R125, R20, R72 ;  /* 0x00000048147d7220 */ /* 0x000fe40000410000 */
[----:B------:R-:W-:Y:S02]  /*2930*/  FMUL.FTZ R120, R60, R71 ;  /* 0x000000473c787220 */ /* 0x000fe40000410000 */
[----:B------:R-:W-:Y:S01]  /*2940*/  FFMA.FTZ R21, R108, R119, -R21 ;  /* 0x000000776c157223 */ /* 0x000fe20000010815 */
[----:B------:R-:W-:Y:S01]  /*2950*/  MUFU.COS R130, R131 ;  /* 0x0000008300827308 */ /* 0x000fe20000000000 */
[----:B------:R-:W-:-:S02]  /*2960*/  FADD.FTZ R127, RZ, R127 ;  /* 0x0000007fff7f7221 */ /* 0x000fc40000010000 */
[----:B------:R-:W-:Y:S02]  /*2970*/  FADD.FTZ R21, R120, R21 ;  /* 0x0000001578157221 */ /* 0x000fe40000010000 */
[----:B----4-:R-:W-:-:S03]  /*2980*/  FMUL.FTZ R112, R115, R118 ;  /* 0x0000007673707220 */ /* 0x010fc60000410000 */
[----:B------:R-:W1:Y:S01]  /*2990*/  MUFU.EX2 R123, R123 ;  /* 0x0000007b007b7308 */ /* 0x000e620000000800 */
[----:B------:R-:W-:Y:S02]  /*29a0*/  FMUL.FTZ R115, R117, R122 ;  /* 0x0000007a75737220 */ /* 0x000fe40000410000 */
[C---:B0-----:R-:W-:Y:S02]  /*29b0*/  FMUL.FTZ R117, R121.reuse, R126 ;  /* 0x0000007e79757220 */ /* 0x041fe40000410000 */
[----:B------:R-:W-:-:S03]  /*29c0*/  FMUL.FTZ R118, R121, R124 ;  /* 0x0000007c79767220 */ /* 0x000fc60000410000 */
[----:B------:R0:W-:Y:S01]  /*29d0*/  MUFU.EX2 R129, R125 ;  /* 0x0000007d00817308 */ /* 0x0001e20000000800 */
[C---:B------:R-:W-:Y:S02]  /*29e0*/  FMUL.FTZ R121, R114.reuse, R21 ;  /* 0x0000001572797220 */ /* 0x040fe40000410000 */
[----:B0-----:R-:W-:-:S05]  /*29f0*/  FMUL.FTZ R125, R114, R127 ;  /* 0x0000007f727d7220 */ /* 0x001fca0000410000 */
[----:B------:R-:W0:Y:S01]  /*2a00*/  MUFU.SIN R128, R131 ;  /* 0x0000008300807308 */ /* 0x000e220000000400 */
[----:B------:R-:W-:Y:S02]  /*2a10*/  FFMA.FTZ R124, R112, R21, -R125 ;  /* 0x00000015707c7223 */ /* 0x000fe4000001087d */
[----:B------:R-:W-:-:S05]  /*2a20*/  FMUL.FTZ R21, R19, R73 ;  /* 0x0000004913157220 */ /* 0x000fca0000410000 */
[----:B------:R-:W-:Y:S01]  /*2a30*/  MUFU.SIN R132, R133 ;  /* 0x0000008500847308 */ /* 0x000fe20000000400 */
[----:B------:R-:W-:Y:S02]  /*2a40*/  FMUL.FTZ R125, R61, R68 ;  /* 0x000000443d7d7220 */ /* 0x000fe40000410000 */
[----:B------:R-:W-:-:S05]  /*2a50*/  FFMA.FTZ R127, R112, R127, R121 ;  /* 0x0000007f707f7223 */ /* 0x000fca0000010079 */
[----:B------:R-:W2:Y:S01]  /*2a60*/  MUFU.COS R122, R133 ;  /* 0x00000085007a7308 */ /* 0x000ea20000000000 */
[----:B------:R-:W-:Y:S02]  /*2a70*/  FMUL.RZ R137, R21, 0.15915493667125701904 ;  /* 0x3e22f98315897820 */ /* 0x000fe4000040c000 */
[----:B------:R-:W-:Y:S02]  /*2a80*/  FADD.FTZ R21, R125, R124 ;  /* 0x0000007c7d157221 */ /* 0x000fe40000010000 */
[----:B------:R-:W-:Y:S02]  /*2a90*/  FADD.FTZ R127, RZ, R127 ;  /* 0x0000007fff7f7221 */ /* 0x000fe40000010000 */
[----:B-1----:R-:W-:Y:S02]  /*2aa0*/  FMUL.FTZ R121, R123, R130 ;  /* 0x000000827b797220 */ /* 0x002fe40000410000 */
[----:B------:R-:W-:Y:S02]  /*2ab0*/  FMUL.FTZ R20, R20, R73 ;  /* 0x0000004914147220 */ /* 0x000fe40000410000 */
[----:B------:R-:W-:-:S02]  /*2ac0*/  FMUL.FTZ R130, R116, R21 ;  /* 0x0000001574827220 */ /* 0x000fc40000410000 */
[-C--:B------:R-:W-:Y:S02]  /*2ad0*/  FMUL.FTZ R126, R116, R127.reuse ;  /* 0x0000007f747e7220 */ /* 0x080fe40000410000 */
[----:B0-----:R-:W-:Y:S02]  /*2ae0*/  FMUL.FTZ R123, R123, R128 ;  /* 0x000000807b7b7220 */ /* 0x001fe40000410000 */
[C---:B------:R-:W-:Y:S01]  /*2af0*/  FFMA.FTZ R130, R115.reuse, R127, R130 ;  /* 0x0000007f73827223 */ /* 0x040fe20000010082 */
[----:B------:R-:W-:Y:S01]  /*2b00*/  MUFU.EX2 R20, R20 ;  /* 0x0000001400147308 */ /* 0x000fe20000000800 */
[----:B------:R-:W-:Y:S02]  /*2b10*/  FFMA.FTZ R128, R115, R21, -R126 ;  /* 0x0000001573807223 */ /* 0x000fe4000001087e */
[----:B------:R-:W-:Y:S02]  /*2b20*/  FMUL.FTZ R127, R62, R67 ;  /* 0x000000433e7f7220 */ /* 0x000fe40000410000 */
[----:B--2---:R-:W-:-:S02]  /*2b30*/  FMUL.FTZ R122, R129, R122 ;  /* 0x0000007a817a7220 */ /* 0x004fc40000410000 */
[----:B------:R-:W-:Y:S01]  /*2b40*/  FMUL.FTZ R124, R129, R132 ;  /* 0x00000084817c7220 */ /* 0x000fe20000410000 */
[----:B------:R-:W0:Y:S01]  /*2b50*/  MUFU.COS R131, R137 ;  /* 0x0000008900837308 */ /* 0x000e220000000000 */
[CC--:B------:R-:W-:Y:S02]  /*2b60*/  FMUL.FTZ R126, R10.reuse, R110.reuse ;  /* 0x0000006e0a7e7220 */ /* 0x0c0fe40000410000 */
[----:B------:R-:W-:Y:S02]  /*2b70*/  FMUL.FTZ R129, R11, R110 ;  /* 0x0000006e0b817220 */ /* 0x000fe40000410000 */
[----:B------:R-:W-:Y:S02]  /*2b80*/  FADD.FTZ R132, R127, R128 ;  /* 0x000000807f847221 */ /* 0x000fe40000010000 */
[-C--:B------:R-:W-:Y:S02]  /*2b90*/  FFMA.FTZ R133, R11, R108.reuse, R126 ;  /* 0x0000006c0b857223 */ /* 0x080fe4000001007e */
[----:B------:R-:W-:Y:S01]  /*2ba0*/  FFMA.FTZ R129, R10, R108, -R129 ;  /* 0x0000006c0a817223 */ /* 0x000fe20000010881 */
[----:B------:R-:W1:Y:S01]  /*2bb0*/  MUFU.SIN R21, R137 ;  /* 0x0000008900157308 */ /* 0x000e620000000400 */
[----:B------:R-:W-:-:S02]  /*2bc0*/  FADD.FTZ R134, RZ, R130 ;  /* 0x00000082ff867221 */ /* 0x000fc40000010000 */
        /* <DEDUP_REMOVED lines=9> */
[----:B------:R-:W-:Y:S02]  /*2c60*/  FADD.FTZ R136, RZ, R136 ;  /* 0x00000088ff887221 */ /* 0x000fe40000010000 */
[----:B0-----:R-:W-:Y:S02]  /*2c70*/  FMUL.FTZ R126, R20, R131 ;  /* 0x00000083147e7220 */ /* 0x001fe40000410000 */
[----:B------:R-:W-:-:S02]  /*2c80*/  FMUL.FTZ R132, R116, R130 ;  /* 0x0000008274847220 */ /* 0x000fc40000410000 */
[-C--:B------:R-:W-:Y:S02]  /*2c90*/  FMUL.FTZ R131, R116, R133.reuse ;  /* 0x0000008574837220 */ /* 0x080fe40000410000 */
[----:B------:R-:W-:Y:S02]  /*2ca0*/  FADD.FTZ R134, R129, R128 ;  /* 0x0000008081867221 */ /* 0x000fe40000010000 */
[----:B------:R-:W-:Y:S02]  /*2cb0*/  FMUL.FTZ R135, R123, R136 ;  /* 0x000000887b877220 */ /* 0x000fe40000410000 */
[C---:B------:R-:W-:Y:S02]  /*2cc0*/  FFMA.FTZ R132, R115.reuse, R133, R132 ;  /* 0x0000008573847223 */ /* 0x040fe40000010084 */
[----:B------:R-:W-:Y:S02]  /*2cd0*/  FFMA.FTZ R131, R115, R130, -R131 ;  /* 0x0000008273837223 */ /* 0x000fe40000010883 */
[----:B-1----:R-:W-:-:S02]  /*2ce0*/  FMUL.FTZ R128, R20, R21 ;  /* 0x0000001514807220 */ /* 0x002fc40000410000 */
[-C--:B------:R-:W-:Y:S02]  /*2cf0*/  FFMA.FTZ R135, R121, R134.reuse, -R135 ;  /* 0x0000008679877223 */ /* 0x080fe40000010887 */
[----:B------:R-:W-:Y:S02]  /*2d00*/  FMUL.FTZ R134, R123, R134 ;  /* 0x000000867b867220 */ /* 0x000fe40000410000 */
[C---:B------:R-:W-:Y:S02]  /*2d10*/  FMUL.FTZ R20, R118.reuse, R132 ;  /* 0x0000008476147220 */ /* 0x040fe40000410000 */
[----:B------:R-:W-:Y:S02]  /*2d20*/  FMUL.FTZ R21, R118, R131 ;  /* 0x0000008376157220 */ /* 0x000fe40000410000 */
[----:B------:R-:W-:Y:S02]  /*2d30*/  FMUL.FTZ R130, R64, R69 ;  /* 0x0000004540827220 */ /* 0x000fe40000410000 */
[----:B------:R-:W-:-:S02]  /*2d40*/  FFMA.FTZ R134, R121, R136, R134 ;  /* 0x0000008879867223 */ /* 0x000fc40000010086 */
[C---:B------:R-:W-:Y:S02]  /*2d50*/  FFMA.FTZ R20, R117.reuse, R131, -R20 ;  /* 0x0000008375147223 */ /* 0x040fe40000010814 */
[----:B------:R-:W-:Y:S02]  /*2d60*/  FFMA.FTZ R132, R117, R132, R21 ;  /* 0x0000008475847223 */ /* 0x000fe40000010015 */
[----:B------:R-:W-:Y:S02]  /*2d70*/  FADD.FTZ R135, R130, R135 ;  /* 0x0000008782877221 */ /* 0x000fe40000010000 */
[----:B------:R-:W-:Y:S02]  /*2d80*/  FADD.FTZ R133, RZ, R134 ;  /* 0x00000086ff857221 */ /* 0x000fe40000010000 */
[C---:B------:R-:W-:Y:S02]  /*2d90*/  FMUL.FTZ R131, R123.reuse, R20 ;  /* 0x000000147b837220 */ /* 0x040fe40000410000 */
[----:B------:R-:W-:-:S02]  /*2da0*/  FMUL.FTZ R21, R123, R132 ;  /* 0x000000847b157220 */ /* 0x000fc40000410000 */
[C---:B------:R-:W-:Y:S02]  /*2db0*/  FMUL.FTZ R136, R124.reuse, R135 ;  /* 0x000000877c887220 */ /* 0x040fe40000410000 */
[-C--:B------:R-:W-:Y:S02]  /*2dc0*/  FMUL.FTZ R134, R124, R133.reuse ;  /* 0x000000857c867220 */ /* 0x080fe40000410000 */
[C---:B------:R-:W-:Y:S02]  /*2dd0*/  FFMA.FTZ R131, R121.reuse, R132, R131 ;  /* 0x0000008479837223 */ /* 0x040fe40000010083 */
[----:B------:R-:W-:Y:S01]  /*2de0*/  FFMA.FTZ R21, R121, R20, -R21 ;  /* 0x0000001479157223 */ /* 0x000fe20000010815 */
[----:B------:R-:W-:Y:S01]  /*2df0*/  ISETP.NE.AND P2, PT, R30, 0x1f, PT ;  /* 0x0000001f1e00780c */ /* 0x000fe20003f45270 */
[C---:B------:R-:W-:Y:S02]  /*2e00*/  FFMA.FTZ R136, R122.reuse, R133, R136 ;  /* 0x000000857a887223 */ /* 0x040fe40000010088 */
[----:B------:R-:W-:-:S02]  /*2e10*/  FFMA.FTZ R135, R122, R135, -R134 ;  /* 0x000000877a877223 */ /* 0x000fc40000010886 */
[----:B------:R-:W-:Y:S02]  /*2e20*/  FMUL.FTZ R132, R65, R72 ;  /* 0x0000004841847220 */ /* 0x000fe40000410000 */
[C---:B------:R-:W-:Y:S02]  /*2e30*/  FMUL.FTZ R20, R124.reuse, R131 ;  /* 0x000000837c147220 */ /* 0x040fe40000410000 */
[-C--:B------:R-:W-:Y:S02]  /*2e40*/  FMUL.FTZ R133, R124, R21.reuse ;  /* 0x000000157c857220 */ /* 0x080fe40000410000 */
[----:B------:R-:W-:Y:S02]  /*2e50*/  FADD.FTZ R139, RZ, R136 ;  /* 0x00000088ff8b7221 */ /* 0x000fe40000010000 */
[----:B------:R-:W-:Y:S02]  /*2e60*/  FADD.FTZ R137, R132, R135 ;  /* 0x0000008784897221 */ /* 0x000fe40000010000 */
[----:B------:R-:W-:-:S02]  /*2e70*/  FFMA.FTZ R21, R122, R21, -R20 ;  /* 0x000000157a157223 */ /* 0x000fc40000010814 */
[----:B------:R-:W-:Y:S02]  /*2e80*/  FFMA.FTZ R135, R122, R131, R133 ;  /* 0x000000837a877223 */ /* 0x000fe40000010085 */
[C---:B------:R-:W-:Y:S02]  /*2e90*/  FMUL.FTZ R134, R128.reuse, R139 ;  /* 0x0000008b80867220 */ /* 0x040fe40000410000 */
[C---:B------:R-:W-:Y:S02]  /*2ea0*/  FMUL.FTZ R20, R128.reuse, R21 ;  /* 0x0000001580147220 */ /* 0x040fe40000410000 */
[C---:B------:R-:W-:Y:S02]  /*2eb0*/  FMUL.FTZ R133, R128.reuse, R135 ;  /* 0x0000008780857220 */ /* 0x040fe40000410000 */
[-C--:B------:R-:W-:Y:S02]  /*2ec0*/  FMUL.FTZ R131, R128, R137.reuse ;  /* 0x0000008980837220 */ /* 0x080fe40000410000 */
[----:B------:R-:W-:-:S02]  /*2ed0*/  FFMA.FTZ R136, R126, R137, -R134 ;  /* 0x000000897e887223 */ /* 0x000fc40000010886 */
[C---:B------:R-:W-:Y:S02]  /*2ee0*/  FFMA.FTZ R133, R126.reuse, R21, -R133 ;  /* 0x000000157e857223 */ /* 0x040fe40000010885 */
[C---:B------:R-:W-:Y:S02]  /*2ef0*/  FFMA.FTZ R137, R126.reuse, R135, R20 ;  /* 0x000000877e897223 */ /* 0x040fe40000010014 */
[----:B------:R0:W1:Y:S01]  /*2f00*/  @P2 LDS.64 R20, [R30.X8+0x1888] ;  /* 0x001888001e142984 */ /* 0x0000620000008a00 */
[----:B------:R-:W-:Y:S02]  /*2f10*/  FFMA.FTZ R134, R126, R139, R131 ;  /* 0x0000008b7e867223 */ /* 0x000fe40000010083 */
[----:B------:R-:W-:Y:S02]  /*2f20*/  FMUL.FTZ R131, R66, R73 ;  /* 0x0000004942837220 */ /* 0x000fe40000410000 */
        /* <DEDUP_REMOVED lines=8> */
.L_x_11154:
[----:B0-----:R-:W-:Y:S05]  /*2fb0*/  BSYNC B0 ;  /* 0x0000000000007941 */ /* 0x001fea0003800000 */
.L_x_11153:
        /* <DEDUP_REMOVED lines=12> */
[C---:B------:R-:W-:Y:S02]  /*3080*/  ISETP.GT.U32.AND P5, PT, R156.reuse, 0x17, PT ;  /* 0x000000179c00780c */ /* 0x040fe40003fa4070 */
[----:B------:R-:W-:Y:S01]  /*3090*/  ISETP.GT.U32.AND P6, PT, R156, 0xf, PT ;  /* 0x0000000f9c00780c */ /* 0x000fe20003fc4070 */
[----:B------:R-:W-:Y:S01]  /*30a0*/  SHFL.IDX PT, R8, R8, RZ, 0x1f ;  /* 0x00001fff08087589 */ /* 0x000fe200000e0000 */
[C---:B0-----:R-:W-:Y:S02]  /*30b0*/  FMUL.FTZ R143, R137.reuse, R140 ;  /* 0x0000008c898f7220 */ /* 0x041fe40000410000 */
[-C--:B--2---:R-:W-:Y:S02]  /*30c0*/  FMUL.FTZ R141, R137, R142.reuse ;  /* 0x0000008e898d7220 */ /* 0x084fe40000410000 */
[----:B------:R-:W-:Y:S02]  /*30d0*/  FFMA.FTZ R143, R133, R142, R143 ;  /* 0x0000008e858f7223 */ /* 0x000fe4000001008f */
[----:B---3--:R-:W-:-:S02]  /*30e0*/  FMUL.FTZ R5, R137, R136 ;  /* 0x0000008889057220 */ /* 0x008fc40000410000 */
[C---:B------:R-:W-:Y:S02]  /*30f0*/  FFMA.FTZ R140, R133.reuse, R140, -R141 ;  /* 0x0000008c858c7223 */ /* 0x040fe4000001088d */
[-C--:B----4-:R-:W-:Y:S02]  /*3100*/  FFMA.FTZ R6, R133, R138.reuse, R5 ;  /* 0x0000008a85067223 */ /* 0x090fe40000010005 */
[C---:B------:R-:W-:Y:S02]  /*3110*/  FMUL.FTZ R138, R137.reuse, R138 ;  /* 0x0000008a898a7220 */ /* 0x040fe40000410000 */
[----:B------:R-:W-:Y:S01]  /*3120*/  @P3 FADD.FTZ R134, R134, R143 ;  /* 0x0000008f86863221 */ /* 0x000fe20000010000 */
[----:B------:R-:W-:Y:S01]  /*3130*/  FSEL R6, R137, R6, !P3 ;  /* 0x0000000689067208 */ /* 0x000fe20005800000 */
[----:B------:R-:W-:Y:S02]  /*3140*/  @P3 FADD.FTZ R135, R135, R140 ;  /* 0x0000008c87873221 */ /* 0x000fe40000010000 */
[----:B------:R-:W-:Y:S01]  /*3150*/  @P3 FFMA.FTZ R133, R133, R136, -R138 ;  /* 0x0000008885853223 */ /* 0x000fe2000001088a */
[----:B------:R-:W-:Y:S01]  /*3160*/  ISETP.GE.AND P3, PT, R31, 0x2, PT ;  /* 0x000000021f00780c */ /* 0x000fe20003f66270 */
[----:B------:R-:W0:Y:S01]  /*3170*/  SHFL.UP PT, R138, R134, 0x2, RZ ;  /* 0x04400000868a7989 */ /* 0x000e2200000e00ff */
[----:B------:R-:W-:-:S02]  /*3180*/  FMUL.FTZ R143, R102, R145 ;  /* 0x00000091668f7220 */ /* 0x000fc40000410000 */
[----:B------:R-:W-:Y:S01]  /*3190*/  FMUL.FTZ R141, R102, R139 ;  /* 0x0000008b668d7220 */ /* 0x000fe20000410000 */
[----:B------:R-:W2:Y:S01]  /*31a0*/  SHFL.UP PT, R7, R135, 0x2, RZ ;  /* 0x0440000087077989 */ /* 0x000ea200000e00ff */
[-C--:B------:R-:W-:Y:S02]  /*31b0*/  FMUL.FTZ R137, R126, R143.reuse ;  /* 0x0000008f7e897220 */ /* 0x080fe40000410000 */
[----:B------:R-:W-:Y:S01]  /*31c0*/  FMUL.FTZ R140, R128, R143 ;  /* 0x0000008f808c7220 */ /* 0x000fe20000410000 */
[----:B------:R-:W3:Y:S01]  /*31d0*/  SHFL.UP PT, R4, R133, 0x2, RZ ;  /* 0x0440000085047989 */ /* 0x000ee200000e00ff */
[----:B------:R-:W-:Y:S02]  /*31e0*/  FMUL.FTZ R136, R100, R145 ;  /* 0x0000009164887220 */ /* 0x000fe40000410000 */
[----:B------:R-:W-:Y:S01]  /*31f0*/  FFMA.FTZ R147, -R128, R141, -R137 ;  /* 0x0000008d80937223 */ /* 0x000fe20000010989 */
[----:B------:R-:W4:Y:S01]  /*3200*/  SHFL.UP PT, R5, R6, 0x2, RZ ;  /* 0x0440000006057989 */ /* 0x000f2200000e00ff */
[----:B------:R-:W-:-:S02]  /*3210*/  FMUL.FTZ R137, R100, R139 ;  /* 0x0000008b64897220 */ /* 0x000fc40000410000 */
[----:B------:R-:W-:Y:S02]  /*3220*/  FFMA.FTZ R140, R126, R141, -R140 ;  /* 0x0000008d7e8c7223 */ /* 0x000fe4000001088c */
[----:B------:R-:W-:Y:S02]  /*3230*/  FADD.FTZ R149, -R136, R147 ;  /* 0x0000009388957221 */ /* 0x000fe40000010100 */
[----:B------:R-:W-:Y:S02]  /*3240*/  FADD.FTZ R147, R137, R140 ;  /* 0x0000008c89937221 */ /* 0x000fe40000010000 */
[C---:B------:R-:W-:Y:S02]  /*3250*/  FMUL.FTZ R140, R124.reuse, -R149 ;  /* 0x800000957c8c7220 */ /* 0x040fe40000410000 */
[----:B------:R-:W-:Y:S02]  /*3260*/  FMUL.FTZ R146, R124, -R147 ;  /* 0x800000937c927220 */ /* 0x000fe40000410000 */
[----:B0-----:R-:W-:-:S02]  /*3270*/  FMUL.FTZ R142, R6, R138 ;  /* 0x0000008a068e7220 */ /* 0x001fc40000410000 */
[----:B------:R-:W-:Y:S02]  /*3280*/  FFMA.FTZ R151, R122, R147, -R140 ;  /* 0x000000937a977223 */ /* 0x000fe4000001088c */
[CC--:B--2---:R-:W-:Y:S02]  /*3290*/  FMUL.FTZ R144, R6.reuse, R7.reuse ;  /* 0x0000000706907220 */ /* 0x0c4fe40000410000 */
[C---:B------:R-:W-:Y:S02]  /*32a0*/  FFMA.FTZ R142, R133.reuse, R7, -R142 ;  /* 0x00000007858e7223 */ /* 0x040fe4000001088e */
[C---:B---3--:R-:W-:Y:S02]  /*32b0*/  FMUL.FTZ R140, R6.reuse, R4 ;  /* 0x00000004068c7220 */ /* 0x048fe40000410000 */
[----:B------:R-:W-:Y:S02]  /*32c0*/  FFMA.FTZ R147, R133, R138, R144 ;  /* 0x0000008a85937223 */ /* 0x000fe40000010090 */
[----:B----4-:R-:W-:-:S02]  /*32d0*/  FMUL.FTZ R7, R6, R5 ;  /* 0x0000000506077220 */ /* 0x010fc40000410000 */
[C---:B------:R-:W-:Y:S02]  /*32e0*/  FFMA.FTZ R5, R133.reuse, R5, R140 ;  /* 0x0000000585057223 */ /* 0x040fe4000001008c */
[----:B------:R-:W-:Y:S02]  /*32f0*/  @P3 FADD.FTZ R134, R134, R147 ;  /* 0x0000009386863221 */ /* 0x000fe40000010000 */
[----:B------:R-:W-:Y:S01]  /*3300*/  FMUL.FTZ R138, R98, R139 ;  /* 0x0000008b628a7220 */ /* 0x000fe20000410000 */
[----:B------:R-:W-:Y:S01]  /*3310*/  FSEL R5, R6, R5, !P3 ;  /* 0x0000000506057208 */ /* 0x000fe20005800000 */
[----:B------:R-:W-:Y:S01]  /*3320*/  @P3 FFMA.FTZ R133, R133, R4, -R7 ;  /* 0x0000000485853223 */ /* 0x000fe20000010807 */
[----:B------:R-:W0:Y:S01]  /*3330*/  SHFL.UP PT, R148, R134, 0x4, RZ ;  /* 0x0480000086947989 */ /* 0x000e2200000e00ff */
[----:B------:R-:W-:Y:S01]  /*3340*/  @P3 FADD.FTZ R135, R135, R142 ;  /* 0x0000008e87873221 */ /* 0x000fe20000010000 */
        /* <DEDUP_REMOVED lines=10> */
[C---:B------:R-:W-:Y:S02]  /*33f0*/  FFMA.FTZ R151, R121.reuse, R150, R142 ;  /* 0x0000009679977223 */ /* 0x040fe4000001008e */
[----:B------:R-:W-:-:S02]  /*3400*/  FFMA.FTZ R149, R121, R144, -R7 ;  /* 0x0000009079957223 */ /* 0x000fc40000010807 */
[C---:B------:R-:W-:Y:S02]  /*3410*/  FMUL.FTZ R142, R96.reuse, R145 ;  /* 0x00000091608e7220 */ /* 0x040fe40000410000 */
[----:B------:R-:W-:Y:S02]  /*3420*/  FMUL.FTZ R144, R96, R139 ;  /* 0x0000008b60907220 */ /* 0x000fe40000410000 */
[C---:B-1----:R-:W-:Y:S02]  /*3430*/  FMUL.FTZ R147, R128.reuse, -R20 ;  /* 0x8000001480937220 */ /* 0x042fe40000410000 */
[----:B------:R-:W-:Y:S02]  /*3440*/  FMUL.FTZ R7, R128, R21 ;  /* 0x0000001580077220 */ /* 0x000fe40000410000 */
[----:B------:R-:W-:Y:S02]  /*3450*/  FADD.FTZ R152, -R142, R151 ;  /* 0x000000978e987221 */ /* 0x000fe40000010100 */
[----:B------:R-:W-:-:S02]  /*3460*/  FADD.FTZ R151, R144, R149 ;  /* 0x0000009590977221 */ /* 0x000fc40000010000 */
[C---:B------:R-:W-:Y:S02]  /*3470*/  FFMA.FTZ R147, R126.reuse, -R21, R147 ;  /* 0x800000157e937223 */ /* 0x040fe40000010093 */
[----:B------:R-:W-:Y:S02]  /*3480*/  FFMA.FTZ R7, R126, R20, -R7 ;  /* 0x000000147e077223 */ /* 0x000fe40000010807 */
[C---:B------:R-:W-:Y:S02]  /*3490*/  FMUL.FTZ R153, R118.reuse, -R151 ;  /* 0x8000009776997220 */ /* 0x040fe40000410000 */
[----:B------:R-:W-:Y:S02]  /*34a0*/  FMUL.FTZ R154, R118, -R152 ;  /* 0x80000098769a7220 */ /* 0x000fe40000410000 */
[C---:B------:R-:W-:Y:S02]  /*34b0*/  FMUL.FTZ R149, R124.reuse, -R147 ;  /* 0x800000937c957220 */ /* 0x040fe40000410000 */
[----:B------:R-:W-:-:S02]  /*34c0*/  FMUL.FTZ R150, R124, -R7 ;  /* 0x800000077c967220 */ /* 0x000fc40000410000 */
[C---:B------:R-:W-:Y:S02]  /*34d0*/  FFMA.FTZ R160, R117.reuse, R152, R153 ;  /* 0x0000009875a07223 */ /* 0x040fe40000010099 */
[----:B------:R-:W-:Y:S02]  /*34e0*/  FFMA.FTZ R151, R117, R151, -R154 ;  /* 0x0000009775977223 */ /* 0x000fe4000001089a */
[C---:B------:R-:W-:Y:S02]  /*34f0*/  FFMA.FTZ R152, R122.reuse, R7, -R149 ;  /* 0x000000077a987223 */ /* 0x040fe40000010895 */
[----:B------:R-:W-:Y:S02]  /*3500*/  FFMA.FTZ R154, R122, R147, R150 ;  /* 0x000000937a9a7223 */ /* 0x000fe40000010096 */
[C---:B0-----:R-:W-:Y:S02]  /*3510*/  FMUL.FTZ R149, R5.reuse, R148 ;  /* 0x0000009405957220 */ /* 0x041fe40000410000 */
[----:B--2---:R-:W-:-:S02]  /*3520*/  FMUL.FTZ R147, R5, R4 ;  /* 0x0000000405937220 */ /* 0x004fc40000410000 */
[C---:B---3--:R-:W-:Y:S02]  /*3530*/  FMUL.FTZ R150, R5.reuse, R146 ;  /* 0x0000009205967220 */ /* 0x048fe40000410000 */
[----:B----4-:R-:W-:Y:S02]  /*3540*/  FMUL.FTZ R7, R5, R6 ;  /* 0x0000000605077220 */ /* 0x010fe40000410000 */
[C---:B------:R-:W-:Y:S02]  /*3550*/  FFMA.FTZ R146, R133.reuse, R146, -R149 ;  /* 0x0000009285927223 */ /* 0x040fe40000010895 */
[C---:B------:R-:W-:Y:S02]  /*3560*/  FFMA.FTZ R6, R133.reuse, R6, R147 ;  /* 0x0000000685067223 */ /* 0x040fe40000010093 */
[C---:B------:R-:W-:Y:S02]  /*3570*/  FFMA.FTZ R149, R133.reuse, R148, R150 ;  /* 0x0000009485957223 */ /* 0x040fe40000010096 */
[----:B------:R-:W-:Y:S01]  /*3580*/  @P3 FFMA.FTZ R133, R133, R4, -R7 ;  /* 0x0000000485853223 */ /* 0x000fe20000010807 */
[----:B------:R-:W-:Y:S01]  /*3590*/  FSEL R6, R5, R6, !P3 ;  /* 0x0000000605067208 */ /* 0x000fe20005800000 */
[----:B------:R-:W-:-:S02]  /*35a0*/  @P3 FADD.FTZ R135, R135, R146 ;  /* 0x0000009287873221 */ /* 0x000fc40000010000 */
[----:B------:R-:W-:Y:S01]  /*35b0*/  FMUL.FTZ R146, R94, R139 ;  /* 0x0000008b5e927220 */ /* 0x000fe20000410000 */
        /* <DEDUP_REMOVED lines=12> */
[----:B------:R-:W-:Y:S02]  /*3680*/  FFMA.FTZ R152, R121, R152, -R148 ;  /* 0x0000009879987223 */ /* 0x000fe40000010894 */
[-C--:B------:R-:W-:Y:S02]  /*3690*/  FMUL.FTZ R162, R116, -R160.reuse ;  /* 0x800000a074a27220 */ /* 0x080fe40000410000 */
[----:B------:R-:W-:Y:S02]  /*36a0*/  FFMA.FTZ R155, R115, R160, R153 ;  /* 0x000000a0739b7223 */ /* 0x000fe40000010099 */
[----:B------:R-:W-:-:S02]  /*36b0*/  FFMA.FTZ R154, R121, R154, R149 ;  /* 0x0000009a799a7223 */ /* 0x000fc40000010095 */
[----:B------:R-:W-:Y:S02]  /*36c0*/  FMUL.FTZ R148, R92, R145 ;  /* 0x000000915c947220 */ /* 0x000fe40000410000 */
[C---:B------:R-:W-:Y:S02]  /*36d0*/  FMUL.FTZ R153, R118.reuse, -R152 ;  /* 0x8000009876997220 */ /* 0x040fe40000410000 */
[----:B------:R-:W-:Y:S02]  /*36e0*/  FFMA.FTZ R162, R115, R151, -R162 ;  /* 0x0000009773a27223 */ /* 0x000fe400000108a2 */
[----:B------:R-:W-:Y:S02]  /*36f0*/  FMUL.FTZ R151, R118, -R154 ;  /* 0x8000009a76977220 */ /* 0x000fe40000410000 */
[----:B------:R-:W-:Y:S02]  /*3700*/  FADD.FTZ R159, -R148, R155 ;  /* 0x0000009b949f7221 */ /* 0x000fe40000010100 */
[----:B------:R-:W-:-:S02]  /*3710*/  FMUL.FTZ R149, R92, R139 ;  /* 0x0000008b5c957220 */ /* 0x000fc40000410000 */
[C---:B------:R-:W-:Y:S02]  /*3720*/  FFMA.FTZ R155, R117.reuse, R154, R153 ;  /* 0x0000009a759b7223 */ /* 0x040fe40000010099 */
[----:B------:R-:W-:Y:S02]  /*3730*/  FFMA.FTZ R151, R117, R152, -R151 ;  /* 0x0000009875977223 */ /* 0x000fe40000010897 */
[----:B------:R-:W-:Y:S02]  /*3740*/  FADD.FTZ R157, R149, R162 ;  /* 0x000000a2959d7221 */ /* 0x000fe40000010000 */
[----:B------:R-:W-:Y:S02]  /*3750*/  FMUL.FTZ R152, R116, -R155 ;  /* 0x8000009b74987220 */ /* 0x000fe40000410000 */
[C---:B------:R-:W-:Y:S02]  /*3760*/  FMUL.FTZ R153, R114.reuse, -R159 ;  /* 0x8000009f72997220 */ /* 0x040fe40000410000 */
[----:B------:R-:W-:-:S02]  /*3770*/  FMUL.FTZ R154, R114, -R157 ;  /* 0x8000009d729a7220 */ /* 0x000fc40000410000 */
[----:B------:R-:W-:Y:S02]  /*3780*/  FFMA.FTZ R161, R115, R151, -R152 ;  /* 0x0000009773a17223 */ /* 0x000fe40000010898 */
[----:B0-----:R-:W-:Y:S02]  /*3790*/  FMUL.FTZ R152, R6, R4 ;  /* 0x0000000406987220 */ /* 0x001fe40000410000 */
[C---:B------:R-:W-:Y:S02]  /*37a0*/  FFMA.FTZ R162, R112.reuse, R157, -R153 ;  /* 0x0000009d70a27223 */ /* 0x040fe40000010899 */
[----:B------:R-:W-:Y:S02]  /*37b0*/  FFMA.FTZ R165, R112, R159, R154 ;  /* 0x0000009f70a57223 */ /* 0x000fe4000001009a */
[----:B------:R-:W-:Y:S02]  /*37c0*/  FMUL.FTZ R160, R116, -R151 ;  /* 0x8000009774a07220 */ /* 0x000fe40000410000 */
[----:B-1----:R-:W-:-:S02]  /*37d0*/  FMUL.FTZ R151, R6, R7 ;  /* 0x0000000706977220 */ /* 0x002fc40000410000 */
[CC--:B--2---:R-:W-:Y:S02]  /*37e0*/  FMUL.FTZ R154, R6.reuse, R150.reuse ;  /* 0x00000096069a7220 */ /* 0x0c4fe40000410000 */
[CC--:B---3--:R-:W-:Y:S02]  /*37f0*/  FFMA.FTZ R153, R133.reuse, R5.reuse, R152 ;  /* 0x0000000585997223 */ /* 0x0c8fe40000010098 */
[C---:B------:R-:W-:Y:S02]  /*3800*/  FMUL.FTZ R5, R6.reuse, R5 ;  /* 0x0000000506057220 */ /* 0x040fe40000410000 */
[C---:B------:R-:W-:Y:S02]  /*3810*/  FFMA.FTZ R151, R133.reuse, R150, R151 ;  /* 0x0000009685977223 */ /* 0x040fe40000010097 */
[C---:B------:R-:W-:Y:S02]  /*3820*/  FFMA.FTZ R154, R133.reuse, R7, -R154 ;  /* 0x00000007859a7223 */ /* 0x040fe4000001089a */
[----:B------:R-:W-:Y:S01]  /*3830*/  @P3 FFMA.FTZ R133, R133, R4, -R5 ;  /* 0x0000000485853223 */ /* 0x000fe20000010805 */
[----:B------:R-:W-:Y:S01]  /*3840*/  HFMA2.MMA R5, -RZ, RZ, 0, 0 ;  /* 0x00000000ff057435 */ /* 0x000fe200000001ff */
[----:B------:R-:W-:Y:S01]  /*3850*/  @P3 FADD.FTZ R135, R135, R154 ;  /* 0x0000009a87873221 */ /* 0x000fe20000010000 */
[----:B------:R-:W-:Y:S01]  /*3860*/  FSEL R154, R6, R153, !P3 ;  /* 0x00000099069a7208 */ /* 0x000fe20005800000 */
[----:B------:R-:W-:-:S02]  /*3870*/  FFMA.FTZ R7, R115, R155, R160 ;  /* 0x0000009b73077223 */ /* 0x000fc400000100a0 */
        /* <DEDUP_REMOVED lines=11> */
[----:B------:R-:W-:Y:S01]  /*3930*/  FADD.FTZ R167, -R152, R165 ;  /* 0x000000a598a77221 */ /* 0x000fe20000010100 */
[----:B------:R-:W3:Y:S01]  /*3940*/  SHFL.UP PT, R151, R154, 0x10, RZ ;  /* 0x060000009a977989 */ /* 0x000ee200000e00ff */
[----:B------:R-:W-:Y:S02]  /*3950*/  FFMA.FTZ R165, R112, R7, R161 ;  /* 0x0000000770a57223 */ /* 0x000fe400000100a1 */
[----:B------:R-:W-:Y:S01]  /*3960*/  FADD.FTZ R161, R153, R162 ;  /* 0x000000a299a17221 */ /* 0x000fe20000010000 */
[----:B------:R-:W-:Y:S01]  /*3970*/  CS2R R6, SRZ ;  /* 0x0000000000067805 */ /* 0x000fe2000001ff00 */
[----:B------:R-:W-:-:S04]  /*3980*/  FMUL.FTZ R150, R110, -R167 ;  /* 0x800000a76e967220 */ /* 0x000fc80000410000 */
[-C--:B------:R-:W-:Y:S01]  /*3990*/  FFMA.FTZ R166, R108, R161.reuse, -R150 ;  /* 0x000000a16ca67223 */ /* 0x080fe20000010896 */
[----:B------:R-:W4:Y:S01]  /*39a0*/  @!P0 LDS.128 R4, [UR4+0x1980] ;  /* 0x00198004ff048984 */ /* 0x000f220008000c00 */
[----:B------:R-:W-:Y:S01]  /*39b0*/  FMUL.FTZ R161, R110, -R161 ;  /* 0x800000a16ea17220 */ /* 0x000fe20000410000 */
[----:B------:R-:W-:Y:S01]  /*39c0*/  ISETP.NE.AND P0, PT, R156, 0x1f, PT ;  /* 0x0000001f9c00780c */ /* 0x000fe20003f05270 */
[----:B0-----:R-:W-:Y:S02]  /*39d0*/  FMUL.FTZ R160, R154, R155 ;  /* 0x0000009b9aa07220 */ /* 0x001fe40000410000 */
[----:B------:R-:W-:Y:S02]  /*39e0*/  FFMA.FTZ R167, R108, R167, R161 ;  /* 0x000000a76ca77223 */ /* 0x000fe400000100a1 */
[----:B-1----:R-:W-:Y:S02]  /*39f0*/  FMUL.FTZ R162, R154, R159 ;  /* 0x0000009f9aa27220 */ /* 0x002fe40000410000 */
[----:B------:R-:W-:-:S02]  /*3a00*/  FMUL.FTZ R150, R110, -R165 ;  /* 0x800000a56e967220 */ /* 0x000fc40000410000 */
[CC--:B--2---:R-:W-:Y:S02]  /*3a10*/  FMUL.FTZ R164, R154.reuse, R157.reuse ;  /* 0x0000009d9aa47220 */ /* 0x0c4fe40000410000 */
[C---:B------:R-:W-:Y:S02]  /*3a20*/  FFMA.FTZ R162, R133.reuse, R157, -R162 ;  /* 0x0000009d85a27223 */ /* 0x040fe400000108a2 */
[CC--:B---3--:R-:W-:Y:S02]  /*3a30*/  FFMA.FTZ R161, R133.reuse, R151.reuse, R160 ;  /* 0x0000009785a17223 */ /* 0x0c8fe400000100a0 */
[C---:B------:R-:W-:Y:S02]  /*3a40*/  FMUL.FTZ R160, R154.reuse, R151 ;  /* 0x000000979aa07220 */ /* 0x040fe40000410000 */
[----:B------:R-:W-:Y:S01]  /*3a50*/  FFMA.FTZ R159, R133, R159, R164 ;  /* 0x0000009f859f7223 */ /* 0x000fe200000100a4 */
[----:B------:R-:W-:Y:S01]  /*3a60*/  FSEL R161, R154, R161, !P3 ;  /* 0x000000a19aa17208 */ /* 0x000fe20005800000 */
[----:B------:R-:W-:-:S02]  /*3a70*/  FFMA.FTZ R150, R108, R163, -R150 ;  /* 0x000000a36c967223 */ /* 0x000fc40000010896 */
[----:B------:R-:W-:Y:S02]  /*3a80*/  @P3 FFMA.FTZ R133, R133, R155, -R160 ;  /* 0x0000009b85853223 */ /* 0x000fe400000108a0 */
[----:B------:R-:W-:Y:S01]  /*3a90*/  FMUL.FTZ R163, R110, -R163 ;  /* 0x800000a36ea37220 */ /* 0x000fe20000410000 */
[----:B------:R0:W1:Y:S01]  /*3aa0*/  SHFL.IDX PT, R160, R9, RZ, 0x1f ;  /* 0x00001fff09a07589 */ /* 0x00006200000e0000 */
[C---:B------:R-:W-:Y:S02]  /*3ab0*/  FMUL.FTZ R155, R88.reuse, R139 ;  /* 0x0000008b589b7220 */ /* 0x040fe40000410000 */
[----:B------:R-:W-:Y:S01]  /*3ac0*/  FMUL.FTZ R154, R88, R145 ;  /* 0x00000091589a7220 */ /* 0x000fe20000410000 */
[----:B------:R-:W2:Y:S01]  /*3ad0*/  SHFL.UP PT, R133, R133, 0x1, RZ ;  /* 0x0420000085857989 */ /* 0x000ea200000e00ff */
[----:B------:R-:W-:Y:S02]  /*3ae0*/  @P3 FADD.FTZ R135, R135, R162 ;  /* 0x000000a287873221 */ /* 0x000fe40000010000 */
[----:B------:R-:W-:Y:S01]  /*3af0*/  @P3 FADD.FTZ R134, R134, R159 ;  /* 0x0000009f86863221 */ /* 0x000fe20000010000 */
[----:B------:R-:W3:Y:S01]  /*3b00*/  SHFL.UP PT, R161, R161, 0x1, RZ ;  /* 0x04200000a1a17989 */ /* 0x000ee200000e00ff */
[----:B------:R-:W-:Y:S01]  /*3b10*/  FFMA.FTZ R151, R108, R165, R163 ;  /* 0x000000a56c977223 */ /* 0x000fe200000100a3 */
[----:B------:R-:W-:Y:S01]  /*3b20*/  ISETP.GT.U32.AND P3, PT, R156, 0x1d, PT ;  /* 0x0000001d9c00780c */ /* 0x000fe20003f64070 */
[----:B------:R-:W-:Y:S01]  /*3b30*/  FADD.FTZ R139, R155, R166 ;  /* 0x000000a69b8b7221 */ /* 0x000fe20000010000 */
[----:B------:R-:W0:Y:S01]  /*3b40*/  SHFL.UP PT, R135, R135, 0x1, RZ ;  /* 0x0420000087877989 */ /* 0x000e2200000e00ff */
[----:B------:R-:W-:-:S03]  /*3b50*/  FADD.FTZ R145, -R154, R167 ;  /* 0x000000a79a917221 */ /* 0x000fc60000010100 */
[----:B------:R0:W0:Y:S04]  /*3b60*/  SHFL.DOWN PT, R166, R150, 0x1, 0x1f ;  /* 0x08201f0096a67f89 */ /* 0x00002800000e0000 */
[----:B------:R0:W0:Y:S04]  /*3b70*/  SHFL.DOWN PT, R168, R151, 0x1, 0x1f ;  /* 0x08201f0097a87f89 */ /* 0x00002800000e0000 */
[----:B------:R0:W0:Y:S04]  /*3b80*/  SHFL.DOWN PT, R162, R139, 0x1, 0x1f ;  /* 0x08201f008ba27f89 */ /* 0x00002800000e0000 */
[----:B------:R0:W0:Y:S04]  /*3b90*/  SHFL.DOWN PT, R164, R145, 0x1, 0x1f ;  /* 0x08201f0091a47f89 */ /* 0x00002800000e0000 */
[----:B------:R-:W0:Y:S01]  /*3ba0*/  SHFL.UP PT, R134, R134, 0x1, RZ ;  /* 0x0420000086867989 */ /* 0x000e2200000e00ff */
[----:B------:R-:W-:Y:S05]  /*3bb0*/  @!P0 BRA `(.L_x_11156) ;  /* 0x000000b000008947 */ /* 0x000fea0003800000 */
[C---:B01234-:R-:W-:Y:S02]  /*3bc0*/  FMUL.FTZ R9, R151.reuse, R168 ;  /* 0x000000a897097220 */ /* 0x05ffe40000410000 */
        /* <DEDUP_REMOVED lines=10> */
.L_x_11156:
[----:B-1234-:R-:W-:Y:S05]  /*3c70*/  BSYNC B0 ;  /* 0x0000000000007941 */ /* 0x01efea0003800000 */
.L_x_11155:
[----:B0-----:R0:W1:Y:S01]  /*3c80*/  SHFL.DOWN PT, R166, R150, 0x2, 0x1f ;  /* 0x08401f0096a67f89 */ /* 0x00106200000e0000 */
[----:B------:R-:W-:Y:S03]  /*3c90*/  BSSY B0, `(.L_x_11157) ;  /* 0x0000010000007945 */ /* 0x000fe60003800000 */
[----:B------:R0:W2:Y:S04]  /*3ca0*/  SHFL.DOWN PT, R168, R151, 0x2, 0x1f ;  /* 0x08401f0097a87f89 */ /* 0x0000a800000e0000 */
[----:B------:R0:W3:Y:S04]  /*3cb0*/  SHFL.DOWN PT, R162, R139, 0x2, 0x1f ;  /* 0x08401f008ba27f89 */ /* 0x0000e800000e0000 */
[----:B------:R0:W4:Y:S01]  /*3cc0*/  SHFL.DOWN PT, R164, R145, 0x2, 0x1f ;  /* 0x08401f0091a47f89 */ /* 0x00012200000e0000 */
[----:B------:R-:W-:Y:S05]  /*3cd0*/  @P3 BRA `(.L_x_11158) ;  /* 0x000000b000003947 */ /* 0x000fea0003800000 */
[C---:B--2---:R-:W-:Y:S02]  /*3ce0*/  FMUL.FTZ R9, R151.reuse, R168 ;  /* 0x000000a897097220 */ /* 0x044fe40000410000 */
[----:B----4-:R-:W-:-:S02]  /*3cf0*/  FMUL.FTZ R157, R151, R164 ;  /* 0x000000a4979d7220 */ /* 0x010fc40000410000 */
[C---:B---3--:R-:W-:Y:S02]  /*3d00*/  FMUL.FTZ R159, R151.reuse, R162 ;  /* 0x000000a2979f7220 */ /* 0x048fe40000410000 */
[-C--:B01----:R-:W-:Y:S02]  /*3d10*/  FMUL.FTZ R151, R151, R166.reuse ;  /* 0x000000a697977220 */ /* 0x083fe40000410000 */
[C---:B------:R-:W-:Y:S02]  /*3d20*/  FFMA.FTZ R9, R150.reuse, R166, -R9 ;  /* 0x000000a696097223 */ /* 0x040fe40000010809 */
[C---:B------:R-:W-:Y:S02]  /*3d30*/  FFMA.FTZ R162, R150.reuse, R162, -R157 ;  /* 0x000000a296a27223 */ /* 0x040fe4000001089d */
[C---:B------:R-:W-:Y:S02]  /*3d40*/  FFMA.FTZ R164, R150.reuse, R164, R159 ;  /* 0x000000a496a47223 */ /* 0x040fe4000001009f */
[----:B------:R-:W-:Y:S01]  /*3d50*/  FFMA.FTZ R151, R150, R168, R151 ;  /* 0x000000a896977223 */ /* 0x000fe20000010097 */
[----:B------:R-:W-:Y:S01]  /*3d60*/  MOV R150, R9 ;  /* 0x0000000900967202 */ /* 0x000fe20000000f00 */
[----:B------:R-:W-:-:S02]  /*3d70*/  FADD.FTZ R139, R139, R162 ;  /* 0x000000a28b8b7221 */ /* 0x000fc40000010000 */
[----:B------:R-:W-:Y:S02]  /*3d80*/  FADD.FTZ R145, R145, R164 ;  /* 0x000000a491917221 */ /* 0x000fe40000010000 */
.L_x_11158:
[----:B------:R-:W-:Y:S05]  /*3d90*/  BSYNC B0 ;  /* 0x0000000000007941 */ /* 0x000fea0003800000 */
.L_x_11157:
[----:B-1----:R1:W0:Y:S01]  /*3da0*/  SHFL.DOWN PT, R166, R150, 0x4, 0x1f ;  /* 0x08801f0096a67f89 */ /* 0x00222200000e0000 */
[----:B------:R-:W-:Y:S03]  /*3db0*/  BSSY B0, `(.L_x_11159) ;  /* 0x0000010000007945 */ /* 0x000fe60003800000 */
[----:B--2---:R1:W2:Y:S04]  /*3dc0*/  SHFL.DOWN PT, R168, R151, 0x4, 0x1f ;  /* 0x08801f0097a87f89 */ /* 0x0042a800000e0000 */
[----:B---3--:R1:W3:Y:S04]  /*3dd0*/  SHFL.DOWN PT, R162, R139, 0x4, 0x1f ;  /* 0x08801f008ba27f89 */ /* 0x0082e800000e0000 */
[----:B----4-:R1:W4:Y:S01]  /*3de0*/  SHFL.DOWN PT, R164, R145, 0x4, 0x1f ;  /* 0x08801f0091a47f89 */ /* 0x01032200000e0000 */
        /* <DEDUP_REMOVED lines=12> */
.L_x_11160:
[----:B------:R-:W-:Y:S05]  /*3eb0*/  BSYNC B0 ;  /* 0x0000000000007941 */ /* 0x000fea0003800000 */
.L_x_11159:
[----:B0-----:R0:W1:Y:S01]  /*3ec0*/  SHFL.DOWN PT, R166, R150, 0x8, 0x1f ;  /* 0x09001f0096a67f89 */ /* 0x00106200000e0000 */
        /* <DEDUP_REMOVED lines=16> */
.L_x_11162:
[----:B------:R-:W-:Y:S05]  /*3fd0*/  BSYNC B0 ;  /* 0x0000000000007941 */ /* 0x000fea0003800000 */
.L_x_11161:
        /* <DEDUP_REMOVED lines=17> */
.L_x_11164:
[----:B------:R-:W-:Y:S05]  /*40f0*/  BSYNC B0 ;  /* 0x0000000000007941 */ /* 0x000fea0003800000 */
.L_x_11163:
[----:B----4-:R-:W-:Y:S01]  /*4100*/  SHFL.DOWN PT, R164, R151, 0x1, 0x1f ;  /* 0x08201f0097a47f89 */ /* 0x010fe200000e0000 */
[----:B------:R-:W-:Y:S01]  /*4110*/  ISETP.GT.AND P0, PT, R31, 0x1e, PT ;  /* 0x0000001e1f00780c */ /* 0x000fe20003f04270 */
[----:B------:R-:W-:Y:S02]  /*4120*/  BSSY B0, `(.L_x_11165) ;  /* 0x000015f000007945 */ /* 0x000fe40003800000 */
[----:B------:R-:W4:Y:S04]  /*4130*/  SHFL.IDX PT, R159, R7, RZ, 0x1f ;  /* 0x00001fff079f7589 */ /* 0x000f2800000e0000 */
[----:B------:R-:W5:Y:S04]  /*4140*/  SHFL.IDX PT, R157, R6, RZ, 0x1f ;  /* 0x00001fff069d7589 */ /* 0x000f6800000e0000 */
[----:B------:R-:W1:Y:S04]  /*4150*/  SHFL.DOWN PT, R9, R150, 0x1, 0x1f ;  /* 0x08201f0096097f89 */ /* 0x000e6800000e0000 */
[----:B------:R-:W3:Y:S04]  /*4160*/  SHFL.DOWN PT, R163, R139, 0x1, 0x1f ;  /* 0x08201f008ba37f89 */ /* 0x000ee800000e0000 */
[----:B------:R-:W2:Y:S04]  /*4170*/  SHFL.DOWN PT, R165, R145, 0x1, 0x1f ;  /* 0x08201f0091a57f89 */ /* 0x000ea800000e0000 */
[----:B01----:R-:W-:Y:S01]  /*4180*/  SHFL.IDX PT, R151, R151, RZ, 0x1f ;  /* 0x00001fff97977589 */ /* 0x003fe200000e0000 */
[----:B---34-:R-:W-:-:S03]  /*4190*/  @P2 FMUL.FTZ R162, R164, R159 ;  /* 0x0000009fa4a22220 */ /* 0x018fc60000410000 */
[----:B------:R-:W-:Y:S01]  /*41a0*/  SHFL.IDX PT, R150, R150, RZ, 0x1f ;  /* 0x00001fff96967589 */ /* 0x000fe200000e0000 */
[----:B-----5:R-:W-:-:S03]  /*41b0*/  @P2 FMUL.FTZ R164, R164, R157 ;  /* 0x0000009da4a42220 */ /* 0x020fc60000410000 */
[----:B------:R-:W-:Y:S01]  /*41c0*/  SHFL.IDX PT, R139, R139, RZ, 0x1f ;  /* 0x00001fff8b8b7589 */ /* 0x000fe200000e0000 */
[----:B------:R-:W-:-:S03]  /*41d0*/  @P2 FFMA.FTZ R162, R9, R157, -R162 ;  /* 0x0000009d09a22223 */ /* 0x000fc600000108a2 */
[----:B------:R-:W-:Y:S01]  /*41e0*/  SHFL.IDX PT, R145, R145, RZ, 0x1f ;  /* 0x00001fff91917589 */ /* 0x000fe200000e0000 */
[----:B------:R-:W-:Y:S02]  /*41f0*/  @P2 FFMA.FTZ R164, R9, R159, R164 ;  /* 0x0000009f09a42223 */ /* 0x000fe400000100a4 */
[----:B------:R-:W-:Y:S02]  /*4200*/  @P2 FADD.FTZ R157, R163, R162 ;  /* 0x000000a2a39d2221 */ /* 0x000fe40000010000 */
[----:B------:R-:W-:Y:S02]  /*4210*/  FMUL.FTZ R9, R161, R8 ;  /* 0x00000008a1097220 */ /* 0x000fe40000410000 */
[----:B--2---:R-:W-:Y:S01]  /*4220*/  @P2 FADD.FTZ R159, R165, R164 ;  /* 0x000000a4a59f2221 */ /* 0x004fe20000010000 */
        /* <DEDUP_REMOVED lines=9> */
[----:B------:R-:W-:Y:S01]  /*42c0*/  @P1 FADD.FTZ R8, R135, R162 ;  /* 0x000000a287081221 */ /* 0x000fe20000010000 */
[----:B------:R-:W-:Y:S01]  /*42d0*/  ISETP.NE.AND P1, PT, R31, RZ, PT ;  /* 0x000000ff1f00720c */ /* 0x000fe20003f25270 */
[----:B------:R-:W-:Y:S02]  /*42e0*/  FADD.FTZ R143, -R143, R164 ;  /* 0x000000a48f8f7221 */ /* 0x000fe40000010100 */
[----:B------:R-:W-:Y:S02]  /*42f0*/  FMUL.FTZ R9, R11, R160 ;  /* 0x000000a00b097220 */ /* 0x000fe40000410000 */
[----:B------:R-:W-:Y:S02]  /*4300*/  FADD.FTZ R141, R141, R20 ;  /* 0x000000148d8d7221 */ /* 0x000fe40000010000 */
[----:B------:R-:W-:Y:S02]  /*4310*/  FMUL.FTZ R11, R11, R8 ;  /* 0x000000080b0b7220 */ /* 0x000fe40000410000 */
[----:B------:R-:W-:-:S02]  /*4320*/  FMUL.FTZ R20, R128, -R143 ;  /* 0x8000008f80147220 */ /* 0x000fc40000410000 */
[----:B------:R-:W-:Y:S02]  /*4330*/  FFMA.FTZ R8, R10, R8, -R9 ;  /* 0x000000080a087223 */ /* 0x000fe40000010809 */
[-C--:B------:R-:W-:Y:S02]  /*4340*/  FMUL.FTZ R9, R128, -R141.reuse ;  /* 0x8000008d80097220 */ /* 0x080fe40000410000 */
[----:B------:R-:W-:Y:S02]  /*4350*/  FFMA.FTZ R11, R10, R160, R11 ;  /* 0x000000a00a0b7223 */ /* 0x000fe4000001000b */
[C---:B------:R-:W-:Y:S02]  /*4360*/  FFMA.FTZ R20, R126.reuse, R141, -R20 ;  /* 0x0000008d7e147223 */ /* 0x040fe40000010814 */
[----:B------:R-:W-:Y:S02]  /*4370*/  FADD.FTZ R159, R119, R8 ;  /* 0x00000008779f7221 */ /* 0x000fe40000010000 */
[----:B------:R-:W-:-:S02]  /*4380*/  FFMA.FTZ R9, R126, R143, R9 ;  /* 0x0000008f7e097223 */ /* 0x000fc40000010009 */
[----:B------:R-:W-:Y:S02]  /*4390*/  FADD.FTZ R21, RZ, R11 ;  /* 0x0000000bff157221 */ /* 0x000fe40000010000 */
[----:B------:R-:W-:Y:S02]  /*43a0*/  FADD.FTZ R137, R137, R20 ;  /* 0x0000001489897221 */ /* 0x000fe40000010000 */
[----:B------:R-:W-:Y:S02]  /*43b0*/  FMUL.FTZ R8, R110, R159 ;  /* 0x0000009f6e087220 */ /* 0x000fe40000410000 */
[----:B------:R-:W-:Y:S02]  /*43c0*/  FADD.FTZ R119, -R136, R9 ;  /* 0x0000000988777221 */ /* 0x000fe40000010100 */
[----:B------:R-:W-:Y:S02]  /*43d0*/  FMUL.FTZ R9, R110, R21 ;  /* 0x000000156e097220 */ /* 0x000fe40000410000 */
[----:B------:R-:W-:-:S02]  /*43e0*/  FMUL.FTZ R11, R124, -R137 ;  /* 0x800000897c0b7220 */ /* 0x000fc40000410000 */
[----:B------:R-:W-:Y:S02]  /*43f0*/  FFMA.FTZ R8, R108, R21, R8 ;  /* 0x000000156c087223 */ /* 0x000fe40000010008 */
[----:B------:R-:W-:Y:S02]  /*4400*/  FMUL.FTZ R10, R124, -R119 ;  /* 0x800000777c0a7220 */ /* 0x000fe40000410000 */
[----:B------:R-:W-:Y:S02]  /*4410*/  FFMA.FTZ R9, R108, R159, -R9 ;  /* 0x0000009f6c097223 */ /* 0x000fe40000010809 */
[C---:B------:R-:W-:Y:S02]  /*4420*/  FFMA.FTZ R135, R122.reuse, R119, R11 ;  /* 0x000000777a877223 */ /* 0x040fe4000001000b */
[----:B------:R-:W-:Y:S02]  /*4430*/  FADD.FTZ R133, RZ, R8 ;  /* 0x00000008ff857221 */ /* 0x000fe40000010000 */
[----:B------:R-:W-:-:S02]  /*4440*/  FFMA.FTZ R11, R122, R137, -R10 ;  /* 0x000000897a0b7223 */ /* 0x000fc4000001080a */
[----:B------:R-:W-:Y:S02]  /*4450*/  FADD.FTZ R161, R120, R9 ;  /* 0x0000000978a17221 */ /* 0x000fe40000010000 */
[----:B------:R-:W-:Y:S02]  /*4460*/  FADD.FTZ R140, -R140, R135 ;  /* 0x000000878c8c7221 */ /* 0x000fe40000010100 */
        /* <DEDUP_REMOVED lines=40> */
[-C--:B------:R-:W-:Y:S02]  /*46f0*/  FMUL.FTZ R114, R114, -R115.reuse ;  /* 0x8000007372727220 */ /* 0x080fe40000410000 */
        /* <DEDUP_REMOVED lines=11> */
[----:B------:R-:W-:Y:S02]  /*47b0*/  FMUL.FTZ R110, R110, -R153 ;  /* 0x800000996e6e7220 */ /* 0x000fe40000410000 */
[----:B------:R-:W-:Y:S02]  /*47c0*/  FFMA.FTZ R124, R122, R129, R124 ;  /* 0x000000817a7c7223 */ /* 0x000fe4000001007c */
[C---:B------:R-:W-:Y:S02]  /*47d0*/  FFMA.FTZ R127, R108.reuse, R117, R110 ;  /* 0x000000756c7f7223 */ /* 0x040fe4000001006e */
[----:B------:R-:W-:Y:S02]  /*47e0*/  FFMA.FTZ R8, R108, R153, -R8 ;  /* 0x000000996c087223 */ /* 0x000fe40000010808 */
[----:B------:R-:W-:Y:S02]  /*47f0*/  FFMA.FTZ R9, R122, R167, -R9 ;  /* 0x000000a77a097223 */ /* 0x000fe40000010809 */
[----:B------:R-:W-:-:S02]  /*4800*/  FADD.FTZ R147, RZ, R124 ;  /* 0x0000007cff937221 */ /* 0x000fc40000010000 */
[----:B------:R-:W-:Y:S02]  /*4810*/  FADD.FTZ R127, -R154, R127 ;  /* 0x0000007f9a7f7221 */ /* 0x000fe40000010100 */
[----:B------:R-:W-:Y:S02]  /*4820*/  FADD.FTZ R155, R155, R8 ;  /* 0x000000089b9b7221 */ /* 0x000fe40000010000 */
[----:B------:R-:W-:Y:S02]  /*4830*/  FMUL.FTZ R110, R153, R71 ;  /* 0x00000047996e7220 */ /* 0x000fe40000410000 */
[----:B------:R-:W-:Y:S02]  /*4840*/  FADD.FTZ R169, R132, R9 ;  /* 0x0000000984a97221 */ /* 0x000fe40000010000 */
[----:B------:R-:W-:Y:S02]  /*4850*/  FMUL.FTZ R9, R128, R147 ;  /* 0x0000009380097220 */ /* 0x000fe40000410000 */
[----:B------:R-:W-:-:S02]  /*4860*/  FFMA.FTZ R11, R88, R159, RZ ;  /* 0x0000009f580b7223 */ /* 0x000fc400000100ff */
[-C--:B------:R-:W-:Y:S02]  /*4870*/  FMUL.FTZ R10, R127, R74.reuse ;  /* 0x0000004a7f0a7220 */ /* 0x080fe40000410000 */
[-C--:B------:R-:W-:Y:S02]  /*4880*/  FFMA.FTZ R123, R60, -R71.reuse, R161 ;  /* 0x800000473c7b7223 */ /* 0x080fe400000100a1 */
[----:B------:R-:W-:Y:S02]  /*4890*/  FMUL.FTZ R108, R155, R74 ;  /* 0x0000004a9b6c7220 */ /* 0x000fe40000410000 */
[----:B------:R-:W-:Y:S02]  /*48a0*/  FMUL.FTZ R112, R117, R71 ;  /* 0x0000004775707220 */ /* 0x000fe40000410000 */
[----:B------:R-:W-:Y:S02]  /*48b0*/  FMUL.FTZ R114, R133, R110 ;  /* 0x0000006e85727220 */ /* 0x000fe40000410000 */
[----:B------:R-:W-:-:S02]  /*48c0*/  FFMA.FTZ R121, R59, -R74, R159 ;  /* 0x8000004a3b797223 */ /* 0x000fc4000001009f */
[----:B------:R-:W-:Y:S02]  /*48d0*/  FFMA.FTZ R8, R126, R169, -R9 ;  /* 0x000000a97e087223 */ /* 0x000fe40000010809 */
[----:B------:R-:W-:Y:S02]  /*48e0*/  FFMA.FTZ R159, R90, R161, R11 ;  /* 0x000000a15a9f7223 */ /* 0x000fe4000001000b */
[C---:B------:R-:W-:Y:S02]  /*48f0*/  FMUL.FTZ R9, R21.reuse, R10 ;  /* 0x0000000a15097220 */ /* 0x040fe40000410000 */
[----:B------:R-:W-:Y:S02]  /*4900*/  FMUL.FTZ R11, R21, R108 ;  /* 0x0000006c150b7220 */ /* 0x000fe40000410000 */
[-C--:B------:R-:W-:Y:S02]  /*4910*/  FFMA.FTZ R122, R123, R112.reuse, -R114 ;  /* 0x000000707b7a7223 */ /* 0x080fe40000010872 */
[----:B------:R-:W-:-:S02]  /*4920*/  FMUL.FTZ R112, R133, R112 ;  /* 0x0000007085707220 */ /* 0x000fc40000410000 */
[----:B------:R-:W-:Y:S02]  /*4930*/  FFMA.FTZ R9, R108, R121, R9 ;  /* 0x000000796c097223 */ /* 0x000fe40000010009 */
[----:B------:R-:W-:Y:S02]  /*4940*/  FFMA.FTZ R159, R92, R163, R159 ;  /* 0x000000a35c9f7223 */ /* 0x000fe4000001009f */
[----:B------:R-:W-:Y:S02]  /*4950*/  FMUL.FTZ R128, R128, R169 ;  /* 0x000000a980807220 */ /* 0x000fe40000410000 */
[----:B------:R-:W-:Y:S02]  /*4960*/  FFMA.FTZ R11, R121, R10, -R11 ;  /* 0x0000000a790b7223 */ /* 0x000fe4000001080b */
[-C--:B------:R-:W-:Y:S02]  /*4970*/  FMUL.FTZ R114, R149, R68.reuse ;  /* 0x0000004495727220 */ /* 0x080fe40000410000 */
[----:B------:R-:W-:-:S02]  /*4980*/  FMUL.FTZ R120, R115, R68 ;  /* 0x0000004473787220 */ /* 0x000fc40000410000 */
[----:B------:R-:W-:Y:S02]  /*4990*/  FFMA.FTZ R10, R110, R123, R112 ;  /* 0x0000007b6e0a7223 */ /* 0x000fe40000010070 */
[----:B------:R-:W-:Y:S02]  /*49a0*/  FFMA.FTZ R112, R61, -R68, R163 ;  /* 0x800000443d707223 */ /* 0x000fe400000100a3 */
[----:B------:R-:W-:Y:S02]  /*49b0*/  FADD.FTZ R9, RZ, R9 ;  /* 0x00000009ff097221 */ /* 0x000fe40000010000 */
[----:B------:R-:W-:Y:S02]  /*49c0*/  FFMA.FTZ R163, R94, R165, R159 ;  /* 0x000000a55ea37223 */ /* 0x000fe4000001009f */
[----:B------:R-:W-:Y:S02]  /*49d0*/  FFMA.FTZ R128, R126, R147, R128 ;  /* 0x000000937e807223 */ /* 0x000fe40000010080 */
[----:B------:R-:W-:-:S02]  /*49e0*/  FMUL.FTZ R161, R125, R114 ;  /* 0x000000727da17220 */ /* 0x000fc40000410000 */
[-C--:B------:R-:W-:Y:S02]  /*49f0*/  FMUL.FTZ R159, R125, R120.reuse ;  /* 0x000000787d9f7220 */ /* 0x080fe40000410000 */
[-C--:B------:R-:W-:Y:S02]  /*4a00*/  FMUL.FTZ R126, R20, R67.reuse ;  /* 0x00000043147e7220 */ /* 0x080fe40000410000 */
[----:B------:R-:W-:Y:S02]  /*4a10*/  FADD.FTZ R9, R9, R10 ;  /* 0x0000000a09097221 */ /* 0x000fe40000010000 */
[----:B------:R-:W-:Y:S02]  /*4a20*/  FFMA.FTZ R124, R112, R120, -R161 ;  /* 0x00000078707c7223 */ /* 0x000fe400000108a1 */
[----:B------:R-:W-:Y:S02]  /*4a30*/  FFMA.FTZ R10, R114, R112, R159 ;  /* 0x00000070720a7223 */ /* 0x000fe4000001009f */
[----:B------:R-:W-:-:S02]  /*4a40*/  FFMA.FTZ R118, R62, -R67, R165 ;  /* 0x800000433e767223 */ /* 0x000fc400000100a5 */
[----:B------:R-:W-:Y:S02]  /*4a50*/  FMUL.FTZ R120, R146, R67 ;  /* 0x0000004392787220 */ /* 0x000fe40000410000 */
[----:B------:R-:W-:Y:S02]  /*4a60*/  FMUL.FTZ R159, R157, R126 ;  /* 0x0000007e9d9f7220 */ /* 0x000fe40000410000 */
[----:B------:R-:W-:Y:S02]  /*4a70*/  FADD.FTZ R9, R9, R10 ;  /* 0x0000000a09097221 */ /* 0x000fe40000010000 */
[----:B------:R-:W-:Y:S02]  /*4a80*/  FADD.FTZ R11, RZ, R11 ;  /* 0x0000000bff0b7221 */ /* 0x000fe40000010000 */
[----:B------:R-:W-:Y:S02]  /*4a90*/  FFMA.FTZ R10, R120, R118, R159 ;  /* 0x00000076780a7223 */ /* 0x000fe4000001009f */
[----:B------:R-:W-:-:S02]  /*4aa0*/  FADD.FTZ R142, R131, R8 ;  /* 0x00000008838e7221 */ /* 0x000fc40000010000 */
[----:B------:R-:W-:Y:S02]  /*4ab0*/  FMUL.FTZ R131, R144, R70 ;  /* 0x0000004690837220 */ /* 0x000fe40000410000 */
[----:B------:R-:W-:Y:S02]  /*4ac0*/  FADD.FTZ R11, R11, R122 ;  /* 0x0000007a0b0b7221 */ /* 0x000fe40000010000 */
[----:B------:R-:W-:Y:S02]  /*4ad0*/  FADD.FTZ R9, R9, R10 ;  /* 0x0000000a09097221 */ /* 0x000fe40000010000 */
[----:B------:R-:W-:Y:S02]  /*4ae0*/  FMUL.FTZ R161, R157, R120 ;  /* 0x000000789da17220 */ /* 0x000fe40000410000 */
[-C--:B------:R-:W-:Y:S02]  /*4af0*/  FFMA.FTZ R122, R63, -R70.reuse, R134 ;  /* 0x800000463f7a7223 */ /* 0x080fe40000010086 */
[----:B------:R-:W-:-:S02]  /*4b00*/  FMUL.FTZ R159, R135, R70 ;  /* 0x00000046879f7220 */ /* 0x000fc40000410000 */
[----:B------:R-:W-:Y:S02]  /*4b10*/  FMUL.FTZ R10, R116, R131 ;  /* 0x00000083740a7220 */ /* 0x000fe40000410000 */
[----:B------:R-:W-:Y:S02]  /*4b20*/  FADD.FTZ R11, R11, R124 ;  /* 0x0000007c0b0b7221 */ /* 0x000fe40000010000 */
[----:B------:R-:W-:Y:S02]  /*4b30*/  FFMA.FTZ R126, R118, R126, -R161 ;  /* 0x0000007e767e7223 */ /* 0x000fe400000108a1 */
[-C--:B------:R-:W-:Y:S02]  /*4b40*/  FFMA.FTZ R124, R122, R159.reuse, -R10 ;  /* 0x0000009f7a7c7223 */ /* 0x080fe4000001080a */
[----:B------:R-:W-:Y:S02]  /*4b50*/  FMUL.FTZ R159, R116, R159 ;  /* 0x0000009f749f7220 */ /* 0x000fe40000410000 */
[----:B------:R-:W-:-:S02]  /*4b60*/  FFMA.FTZ R8, R88, -R21, RZ ;  /* 0x8000001558087223 */ /* 0x000fc400000100ff */
[-C--:B------:R-:W-:Y:S02]  /*4b70*/  FMUL.FTZ R132, R140, R69.reuse ;  /* 0x000000458c847220 */ /* 0x080fe40000410000 */
[----:B------:R-:W-:Y:S02]  /*4b80*/  FADD.FTZ R11, R11, R126 ;  /* 0x0000007e0b0b7221 */ /* 0x000fe40000010000 */
[----:B------:R-:W-:Y:S02]  /*4b90*/  FMUL.FTZ R126, R138, R69 ;  /* 0x000000458a7e7220 */ /* 0x000fe40000410000 */
[----:B------:R-:W-:Y:S02]  /*4ba0*/  FFMA.FTZ R10, R131, R122, R159 ;  /* 0x0000007a830a7223 */ /* 0x000fe4000001009f */
[----:B------:R-:W-:Y:S02]  /*4bb0*/  FFMA.FTZ R163, R96, R134, R163 ;  /* 0x0000008660a37223 */ /* 0x000fe400000100a3 */
[----:B------:R-:W-:-:S02]  /*4bc0*/  FFMA.FTZ R8, R90, -R133, R8 ;  /* 0x800000855a087223 */ /* 0x000fc40000010008 */
[----:B------:R-:W-:Y:S02]  /*4bd0*/  FFMA.FTZ R130, R64, -R69, R167 ;  /* 0x8000004540827223 */ /* 0x000fe400000100a7 */
[C---:B------:R-:W-:Y:S02]  /*4be0*/  FMUL.FTZ R159, R129.reuse, R132 ;  /* 0x00000084819f7220 */ /* 0x040fe40000410000 */
[----:B------:R-:W-:Y:S02]  /*4bf0*/  FMUL.FTZ R161, R129, R126 ;  /* 0x0000007e81a17220 */ /* 0x000fe40000410000 */
[----:B------:R-:W-:Y:S02]  /*4c00*/  FFMA.FTZ R163, R98, R167, R163 ;  /* 0x000000a762a37223 */ /* 0x000fe400000100a3 */
[----:B------:R-:W-:Y:S02]  /*4c10*/  FFMA.FTZ R8, R92, -R125, R8 ;  /* 0x8000007d5c087223 */ /* 0x000fe40000010008 */
[----:B------:R-:W-:-:S02]  /*4c20*/  FADD.FTZ R10, R9, R10 ;  /* 0x0000000a090a7221 */ /* 0x000fc40000010000 */
[----:B------:R-:W-:Y:S02]  /*4c30*/  FFMA.FTZ R159, R126, R130, R159 ;  /* 0x000000827e9f7223 */ /* 0x000fe4000001009f */
[----:B------:R-:W-:Y:S02]  /*4c40*/  FMUL.FTZ R134, R137, R72 ;  /* 0x0000004889867220 */ /* 0x000fe40000410000 */
[----:B------:R-:W-:Y:S02]  /*4c50*/  FFMA.FTZ R132, R130, R132, -R161 ;  /* 0x0000008482847223 */ /* 0x000fe400000108a1 */
[----:B------:R-:W-:Y:S02]  /*4c60*/  FFMA.FTZ R9, R94, -R157, R8 ;  /* 0x8000009d5e097223 */ /* 0x000fe40000010008 */
[----:B------:R-:W-:Y:S02]  /*4c70*/  FADD.FTZ R10, R10, R159 ;  /* 0x0000009f0a0a7221 */ /* 0x000fe40000010000 */
[----:B------:R-:W-:-:S02]  /*4c80*/  FFMA.FTZ R163, R100, R169, R163 ;  /* 0x000000a964a37223 */ /* 0x000fc400000100a3 */
[----:B------:R-:W-:Y:S02]  /*4c90*/  FADD.FTZ R161, RZ, R128 ;  /* 0x00000080ffa17221 */ /* 0x000fe40000010000 */
[-C--:B------:R-:W-:Y:S02]  /*4ca0*/  FFMA.FTZ R136, R65, -R72.reuse, R169 ;  /* 0x8000004841887223 */ /* 0x080fe400000100a9 */
[----:B------:R-:W-:Y:S02]  /*4cb0*/  FMUL.FTZ R8, R119, R72 ;  /* 0x0000004877087220 */ /* 0x000fe40000410000 */
[----:B------:R-:W-:Y:S02]  /*4cc0*/  FMUL.FTZ R159, R147, R134 ;  /* 0x00000086939f7220 */ /* 0x000fe40000410000 */
[----:B------:R-:W-:Y:S02]  /*4cd0*/  FMUL.FTZ R128, R141, R73 ;  /* 0x000000498d807220 */ /* 0x000fe40000410000 */
[----:B------:R-:W-:-:S02]  /*4ce0*/  FADD.FTZ R11, R11, R124 ;  /* 0x0000007c0b0b7221 */ /* 0x000fc40000010000 */
[----:B------:R-:W-:Y:S02]  /*4cf0*/  FFMA.FTZ R163, R102, R142, R163 ;  /* 0x0000008e66a37223 */ /* 0x000fe400000100a3 */
[-C--:B------:R-:W-:Y:S02]  /*4d00*/  FMUL.FTZ R148, R143, R73.reuse ;  /* 0x000000498f947220 */ /* 0x080fe40000410000 */
[----:B------:R-:W-:Y:S01]  /*4d10*/  FFMA.FTZ R124, R136, R8, -R159 ;  /* 0x00000008887c7223 */ /* 0x000fe2000001089f */
[----:B------:R-:W0:Y:S01]  /*4d20*/  SHFL.DOWN PT, R167, R163, 0x1, 0x1f ;  /* 0x08201f00a3a77f89 */ /* 0x000e2200000e0000 */
[----:B------:R-:W-:Y:S02]  /*4d30*/  FFMA.FTZ R142, R66, -R73, R142 ;  /* 0x80000049428e7223 */ /* 0x000fe4000001008e */
        /* <DEDUP_REMOVED lines=14> */
[----:B------:R-:W-:Y:S01]  /*4e20*/  FADD.FTZ R165, R10, R165 ;  /* 0x000000a50aa57221 */ /* 0x000fe20000010000 */
[----:B------:R1:W2:Y:S01]  /*4e30*/  SHFL.DOWN PT, R152, R124, 0x1, 0x1f ;  /* 0x08201f007c987f89 */ /* 0x0002a200000e0000 */
[----:B------:R-:W-:Y:S01]  /*4e40*/  MOV R10, R163 ;  /* 0x000000a3000a7202 */ /* 0x000fe20000000f00 */
[----:B------:R-:W-:Y:S01]  /*4e50*/  FADD.FTZ R103, R128, R103 ;  /* 0x0000006780677221 */ /* 0x000fe20000010000 */
[----:B------:R-:W-:Y:S01]  /*4e60*/  MOV R11, R124 ;  /* 0x0000007c000b7202 */ /* 0x000fe20000000f00 */
[----:B------:R-:W3:Y:S01]  /*4e70*/  SHFL.DOWN PT, R148, R132, 0x1, 0x1f ;  /* 0x08201f0084947f89 */ /* 0x000ee200000e0000 */
[----:B------:R-:W-:Y:S01]  /*4e80*/  MOV R9, R132 ;  /* 0x0000008400097202 */ /* 0x000fe20000000f00 */
[----:B0-----:R-:W-:Y:S01]  /*4e90*/  @!P0 FADD.FTZ R10, R10, R167 ;  /* 0x000000a70a0a8221 */ /* 0x001fe20000010000 */
[----:B------:R-:W-:Y:S01]  /*4ea0*/  MOV R8, R165 ;  /* 0x000000a500087202 */ /* 0x000fe20000000f00 */
[----:B------:R-:W0:Y:S01]  /*4eb0*/  SHFL.DOWN PT, R159, R165, 0x1, 0x1f ;  /* 0x08201f00a59f7f89 */ /* 0x000e2200000e0000 */
[----:B-1----:R-:W-:-:S02]  /*4ec0*/  FMUL.FTZ R124, R151, R6 ;  /* 0x00000006977c7220 */ /* 0x002fc40000410000 */
[----:B------:R-:W-:Y:S01]  /*4ed0*/  FADD.FTZ R99, R126, R99 ;  /* 0x000000637e637221 */ /* 0x000fe20000010000 */
[----:B------:R-:W1:Y:S01]  /*4ee0*/  SHFL.DOWN PT, R165, R10, 0x2, 0x1f ;  /* 0x08401f000aa57f89 */ /* 0x000e6200000e0000 */
[----:B------:R-:W-:Y:S02]  /*4ef0*/  FFMA.FTZ R124, R150, R7, R124 ;  /* 0x00000007967c7223 */ /* 0x000fe4000001007c */
[----:B------:R-:W-:Y:S02]  /*4f00*/  FADD.FTZ R101, R134, R101 ;  /* 0x0000006586657221 */ /* 0x000fe40000010000 */
[----:B------:R-:W-:Y:S02]  /*4f10*/  FADD.FTZ R97, R131, R97 ;  /* 0x0000006183617221 */ /* 0x000fe40000010000 */
[----:B------:R-:W-:Y:S02]  /*4f20*/  FADD.FTZ R95, R120, R95 ;  /* 0x0000005f785f7221 */ /* 0x000fe40000010000 */
[----:B------:R-:W-:-:S02]  /*4f30*/  FADD.FTZ R93, R114, R93 ;  /* 0x0000005d725d7221 */ /* 0x000fc40000010000 */
[----:B------:R-:W-:Y:S02]  /*4f40*/  FADD.FTZ R91, R110, R91 ;  /* 0x0000005b6e5b7221 */ /* 0x000fe40000010000 */
[----:B--2---:R-:W-:Y:S02]  /*4f50*/  @!P0 FADD.FTZ R11, R11, R152 ;  /* 0x000000980b0b8221 */ /* 0x004fe40000010000 */
[----:B------:R-:W-:Y:S02]  /*4f60*/  FADD.FTZ R89, R108, R89 ;  /* 0x000000596c597221 */ /* 0x000fe40000010000 */
[----:B---3--:R-:W-:Y:S02]  /*4f70*/  @!P0 FADD.FTZ R9, R9, R148 ;  /* 0x0000009409098221 */ /* 0x008fe40000010000 */
[----:B------:R-:W2:Y:S01]  /*4f80*/  SHFL.DOWN PT, R148, R11, 0x2, 0x1f ;  /* 0x08401f000b947f89 */ /* 0x000ea200000e0000 */
[----:B0-----:R-:W-:Y:S01]  /*4f90*/  @!P0 FADD.FTZ R8, R8, R159 ;  /* 0x0000009f08088221 */ /* 0x001fe20000010000 */
[----:B------:R-:W-:Y:S01]  /*4fa0*/  ISETP.GT.AND P0, PT, R31, 0x1d, PT ;  /* 0x0000001d1f00780c */ /* 0x000fe20003f04270 */
[C---:B------:R-:W-:Y:S01]  /*4fb0*/  FMUL.FTZ R159, R151.reuse, R7 ;  /* 0x00000007979f7220 */ /* 0x040fe20000410000 */
[----:B------:R-:W0:Y:S01]  /*4fc0*/  SHFL.DOWN PT, R132, R9, 0x2, 0x1f ;  /* 0x08401f0009847f89 */ /* 0x000e2200000e0000 */
[----:B------:R-:W-:-:S02]  /*4fd0*/  FMUL.FTZ R7, R151, R5 ;  /* 0x0000000597077220 */ /* 0x000fc40000410000 */
[C---:B------:R-:W-:Y:S01]  /*4fe0*/  FFMA.FTZ R6, R150.reuse, R6, -R159 ;  /* 0x0000000696067223 */ /* 0x040fe2000001089f */
[----:B------:R-:W3:Y:S01]  /*4ff0*/  SHFL.DOWN PT, R163, R8, 0x2, 0x1f ;  /* 0x08401f0008a37f89 */ /* 0x000ee200000e0000 */
[-C--:B------:R-:W-:Y:S02]  /*5000*/  FMUL.FTZ R151, R151, R4.reuse ;  /* 0x0000000497977220 */ /* 0x080fe40000410000 */
[C---:B------:R-:W-:Y:S02]  /*5010*/  FFMA.FTZ R4, R150.reuse, R4, -R7 ;  /* 0x0000000496047223 */ /* 0x040fe40000010807 */
[----:B------:R-:W-:Y:S02]  /*5020*/  FFMA.FTZ R5, R150, R5, R151 ;  /* 0x0000000596057223 */ /* 0x000fe40000010097 */
[----:B-1----:R-:W-:Y:S02]  /*5030*/  @!P0 FADD.FTZ R10, R10, R165 ;  /* 0x000000a50a0a8221 */ /* 0x002fe40000010000 */
[----:B------:R-:W-:-:S02]  /*5040*/  FADD.FTZ R6, R139, R6 ;  /* 0x000000068b067221 */ /* 0x000fc40000010000 */
[----:B------:R-:W-:Y:S02]  /*5050*/  FADD.FTZ R7, R145, R124 ;  /* 0x0000007c91077221 */ /* 0x000fe40000010000 */
[----:B------:R-:W-:Y:S02]  /*5060*/  FMUL.FTZ R124, R19, R137 ;  /* 0x00000089137c7220 */ /* 0x000fe40000410000 */
[----:B--2---:R-:W-:Y:S01]  /*5070*/  @!P0 FADD.FTZ R11, R11, R148 ;  /* 0x000000940b0b8221 */ /* 0x004fe20000010000 */
[----:B------:R1:W-:Y:S01]  /*5080*/  @!P2 STS.128 [UR4+0x1980], R4 ;  /* 0x00198004ff00a988 */ /* 0x0003e20008000c04 */
[-C--:B------:R-:W-:Y:S02]  /*5090*/  FFMA.FTZ R124, R18, R119.reuse, -R124 ;  /* 0x00000077127c7223 */ /* 0x080fe4000001087c */
[----:B0-----:R-:W-:Y:S01]  /*50a0*/  @!P0 FADD.FTZ R9, R9, R132 ;  /* 0x0000008409098221 */ /* 0x001fe20000010000 */
[----:B------:R-:W0:Y:S01]  /*50b0*/  SHFL.DOWN PT, R152, R11, 0x4, 0x1f ;  /* 0x08801f000b987f89 */ /* 0x000e2200000e0000 */
[----:B------:R-:W-:-:S02]  /*50c0*/  FMUL.FTZ R119, R19, R119 ;  /* 0x0000007713777220 */ /* 0x000fc40000410000 */
[----:B---3--:R-:W-:Y:S01]  /*50d0*/  @!P0 FADD.FTZ R8, R8, R163 ;  /* 0x000000a308088221 */ /* 0x008fe20000010000 */
[----:B------:R-:W2:Y:S01]  /*50e0*/  SHFL.DOWN PT, R148, R9, 0x4, 0x1f ;  /* 0x08801f0009947f89 */ /* 0x000ea200000e0000 */
[----:B------:R-:W-:Y:S01]  /*50f0*/  ISETP.GT.AND P0, PT, R31, 0x1b, PT ;  /* 0x0000001b1f00780c */ /* 0x000fe20003f04270 */
[----:B------:R-:W-:Y:S02]  /*5100*/  FMUL.FTZ R124, R147, R124 ;  /* 0x0000007c937c7220 */ /* 0x000fe40000410000 */
[----:B------:R-:W3:Y:S01]  /*5110*/  SHFL.DOWN PT, R163, R10, 0x4, 0x1f ;  /* 0x08801f000aa37f89 */ /* 0x000ee200000e0000 */
[----:B------:R-:W-:Y:S02]  /*5120*/  FFMA.FTZ R119, R18, R137, R119 ;  /* 0x0000008912777223 */ /* 0x000fe40000010077 */
[----:B-1----:R-:W-:Y:S01]  /*5130*/  FMUL.FTZ R5, R19, R138 ;  /* 0x0000008a13057220 */ /* 0x002fe20000410000 */
[----:B------:R-:W1:Y:S01]  /*5140*/  SHFL.DOWN PT, R159, R8, 0x4, 0x1f ;  /* 0x08801f00089f7f89 */ /* 0x000e6200000e0000 */
[----:B------:R-:W-:-:S02]  /*5150*/  FFMA.FTZ R124, R119, R136, R124 ;  /* 0x00000088777c7223 */ /* 0x000fc4000001007c */
[CC--:B------:R-:W-:Y:S02]  /*5160*/  FFMA.FTZ R4, R18.reuse, R140.reuse, -R5 ;  /* 0x0000008c12047223 */ /* 0x0c0fe40000010805 */
[----:B------:R-:W-:Y:S02]  /*5170*/  FMUL.FTZ R5, R19, R140 ;  /* 0x0000008c13057220 */ /* 0x000fe40000410000 */
[----:B------:R-:W-:Y:S02]  /*5180*/  FMUL.FTZ R129, R129, R4 ;  /* 0x0000000481817220 */ /* 0x000fe40000410000 */
[----:B------:R-:W-:Y:S02]  /*5190*/  FFMA.FTZ R5, R18, R138, R5 ;  /* 0x0000008a12057223 */ /* 0x000fe40000010005 */
[----:B------:R-:W-:Y:S02]  /*51a0*/  FMUL.FTZ R4, R19, R144 ;  /* 0x0000009013047220 */ /* 0x000fe40000410000 */
[----:B0-----:R-:W-:-:S02]  /*51b0*/  @!P0 FADD.FTZ R11, R11, R152 ;  /* 0x000000980b0b8221 */ /* 0x001fc40000010000 */
[----:B------:R-:W-:Y:S02]  /*51c0*/  FFMA.FTZ R129, R5, R130, R129 ;  /* 0x0000008205817223 */ /* 0x000fe40000010081 */
[----:B--2---:R-:W-:Y:S01]  /*51d0*/  @!P0 FADD.FTZ R9, R9, R148 ;  /* 0x0000009409098221 */ /* 0x004fe20000010000 */
[----:B------:R-:W0:Y:S01]  /*51e0*/  SHFL.DOWN PT, R128, R11, 0x8, 0x1f ;  /* 0x09001f000b807f89 */ /* 0x000e2200000e0000 */
[----:B------:R-:W-:Y:S02]  /*51f0*/  FFMA.FTZ R5, R18, R135, -R4 ;  /* 0x0000008712057223 */ /* 0x000fe40000010804 */
[----:B---3--:R-:W-:Y:S01]  /*5200*/  @!P0 FADD.FTZ R10, R10, R163 ;  /* 0x000000a30a0a8221 */ /* 0x008fe20000010000 */
[----:B------:R-:W2:Y:S01]  /*5210*/  SHFL.DOWN PT, R6, R9, 0x8, 0x1f ;  /* 0x09001f0009067f89 */ /* 0x000ea200000e0000 */
[----:B------:R-:W-:Y:S02]  /*5220*/  FFMA.FTZ R124, R65, R137, R124 ;  /* 0x00000089417c7223 */ /* 0x000fe4000001007c */
[----:B-1----:R-:W-:Y:S01]  /*5230*/  @!P0 FADD.FTZ R8, R8, R159 ;  /* 0x0000009f08088221 */ /* 0x002fe20000010000 */
[----:B------:R-:W1:Y:S01]  /*5240*/  SHFL.DOWN PT, R139, R10, 0x8, 0x1f ;  /* 0x09001f000a8b7f89 */ /* 0x000e6200000e0000 */
[----:B------:R-:W-:Y:S01]  /*5250*/  ISETP.GT.AND P0, PT, R31, 0x17, PT ;  /* 0x000000171f00780c */ /* 0x000fe20003f04270 */
[----:B------:R-:W-:-:S02]  /*5260*/  FMUL.FTZ R116, R116, R5 ;  /* 0x0000000574747220 */ /* 0x000fc40000410000 */
[----:B------:R-:W3:Y:S01]  /*5270*/  SHFL.DOWN PT, R7, R8, 0x8, 0x1f ;  /* 0x09001f0008077f89 */ /* 0x000ee200000e0000 */
[C---:B------:R-:W-:Y:S02]  /*5280*/  FMUL.FTZ R5, R19.reuse, R146 ;  /* 0x0000009213057220 */ /* 0x040fe40000410000 */
[----:B------:R-:W-:Y:S02]  /*5290*/  FADD.FTZ R77, R124, R77 ;  /* 0x0000004d7c4d7221 */ /* 0x000fe40000010000 */
[----:B------:R-:W-:Y:S02]  /*52a0*/  FFMA.FTZ R138, R64, R138, R129 ;  /* 0x0000008a408a7223 */ /* 0x000fe40000010081 */
[-C--:B------:R-:W-:Y:S02]  /*52b0*/  FFMA.FTZ R4, R18, R20.reuse, -R5 ;  /* 0x0000001412047223 */ /* 0x080fe40000010805 */
[----:B------:R-:W-:Y:S02]  /*52c0*/  FMUL.FTZ R5, R19, R20 ;  /* 0x0000001413057220 */ /* 0x000fe40000410000 */
[----:B------:R-:W-:-:S02]  /*52d0*/  FMUL.FTZ R157, R157, R4 ;  /* 0x000000049d9d7220 */ /* 0x000fc40000410000 */
[----:B0-----:R-:W-:Y:S02]  /*52e0*/  @!P0 FADD.FTZ R11, R11, R128 ;  /* 0x000000800b0b8221 */ /* 0x001fe40000010000 */
[----:B------:R-:W-:Y:S02]  /*52f0*/  FMUL.FTZ R4, R19, R153 ;  /* 0x0000009913047220 */ /* 0x000fe40000410000 */
[----:B--2---:R-:W-:Y:S01]  /*5300*/  @!P0 FADD.FTZ R9, R9, R6 ;  /* 0x0000000609098221 */ /* 0x004fe20000010000 */
[----:B------:R-:W-:Y:S01]  /*5310*/  SHFL.DOWN PT, R126, R11, 0x10, 0x1f ;  /* 0x0a001f000b7e7f89 */ /* 0x000fe200000e0000 */
[----:B------:R-:W-:Y:S02]  /*5320*/  FFMA.FTZ R4, R18, R117, -R4 ;  /* 0x0000007512047223 */ /* 0x000fe40000010804 */
[----:B-1----:R-:W-:Y:S01]  /*5330*/  @!P0 FADD.FTZ R10, R10, R139 ;  /* 0x0000008b0a0a8221 */ /* 0x002fe20000010000 */
[----:B------:R-:W-:Y:S01]  /*5340*/  SHFL.DOWN PT, R124, R9, 0x10, 0x1f ;  /* 0x0a001f00097c7f89 */ /* 0x000fe200000e0000 */
[----:B------:R-:W-:-:S02]  /*5350*/  FMUL.FTZ R132, R19, R141 ;  /* 0x0000008d13847220 */ /* 0x000fc40000410000 */
[----:B---3--:R-:W-:Y:S01]  /*5360*/  @!P0 FADD.FTZ R8, R8, R7 ;  /* 0x0000000708088221 */ /* 0x008fe20000010000 */
[----:B------:R-:W0:Y:S01]  /*5370*/  SHFL.DOWN PT, R129, R10, 0x10, 0x1f ;  /* 0x0a001f000a817f89 */ /* 0x000e2200000e0000 */
[C---:B------:R-:W-:Y:S01]  /*5380*/  FFMA.FTZ R7, R18.reuse, R146, R5 ;  /* 0x0000009212077223 */ /* 0x040fe20000010005 */
[----:B------:R-:W-:Y:S01]  /*5390*/  ISETP.GT.AND P0, PT, R31, 0xf, PT ;  /* 0x0000000f1f00780c */ /* 0x000fe20003f04270 */
[----:B------:R-:W-:Y:S01]  /*53a0*/  FMUL.FTZ R5, R19, R149 ;  /* 0x0000009513057220 */ /* 0x000fe20000410000 */
[----:B------:R-:W1:Y:S01]  /*53b0*/  SHFL.DOWN PT, R119, R8, 0x10, 0x1f ;  /* 0x0a001f0008777f89 */ /* 0x000e6200000e0000 */
[----:B------:R-:W-:Y:S02]  /*53c0*/  FMUL.FTZ R133, R133, R4 ;  /* 0x0000000485857220 */ /* 0x000fe40000410000 */
[----:B------:R-:W-:Y:S02]  /*53d0*/  FMUL.FTZ R4, R19, R155 ;  /* 0x0000009b13047220 */ /* 0x000fe40000410000 */
[----:B------:R-:W-:-:S02]  /*53e0*/  FFMA.FTZ R132, R18, R143, -R132 ;  /* 0x0000008f12847223 */ /* 0x000fc40000010884 */
[----:B------:R-:W-:Y:S02]  /*53f0*/  FFMA.FTZ R6, R18, R115, -R5 ;  /* 0x0000007312067223 */ /* 0x000fe40000010805 */
[C---:B------:R-:W-:Y:S02]  /*5400*/  FMUL.FTZ R143, R19.reuse, R143 ;  /* 0x0000008f138f7220 */ /* 0x040fe40000410000 */
[C---:B------:R-:W-:Y:S02]  /*5410*/  FMUL.FTZ R135, R19.reuse, R135 ;  /* 0x0000008713877220 */ /* 0x040fe40000410000 */
[C---:B------:R-:W-:Y:S02]  /*5420*/  FMUL.FTZ R115, R19.reuse, R115 ;  /* 0x0000007313737220 */ /* 0x040fe40000410000 */
[C---:B------:R-:W-:Y:S02]  /*5430*/  FMUL.FTZ R117, R19.reuse, R117 ;  /* 0x0000007513757220 */ /* 0x040fe40000410000 */
[----:B------:R-:W-:-:S02]  /*5440*/  FMUL.FTZ R19, R19, R127 ;  /* 0x0000007f13137220 */ /* 0x000fc40000410000 */
[C---:B------:R-:W-:Y:S02]  /*5450*/  FFMA.FTZ R4, R18.reuse, R127, -R4 ;  /* 0x0000007f12047223 */ /* 0x040fe40000010804 */
[----:B------:R-:W-:Y:S02]  /*5460*/  FMUL.FTZ R125, R125, R6 ;  /* 0x000000067d7d7220 */ /* 0x000fe40000410000 */
[C---:B------:R-:W-:Y:S02]  /*5470*/  FFMA.FTZ R143, R18.reuse, R141, R143 ;  /* 0x0000008d128f7223 */ /* 0x040fe4000001008f */
[C---:B------:R-:W-:Y:S02]  /*5480*/  FFMA.FTZ R135, R18.reuse, R144, R135 ;  /* 0x0000009012877223 */ /* 0x040fe40000010087 */
[C---:B------:R-:W-:Y:S02]  /*5490*/  FFMA.FTZ R115, R18.reuse, R149, R115 ;  /* 0x0000009512737223 */ /* 0x040fe40000010073 */
[----:B------:R-:W-:-:S02]  /*54a0*/  FFMA.FTZ R6, R18, R153, R117 ;  /* 0x0000009912067223 */ /* 0x000fc40000010075 */
[----:B------:R-:W-:Y:S02]  /*54b0*/  FMUL.FTZ R132, R161, R132 ;  /* 0x00000084a1847220 */ /* 0x000fe40000410000 */
[----:B------:R-:W-:Y:S02]  /*54c0*/  FFMA.FTZ R18, R18, R155, R19 ;  /* 0x0000009b12127223 */ /* 0x000fe40000010013 */
[----:B------:R-:W-:Y:S02]  /*54d0*/  FMUL.FTZ R4, R21, R4 ;  /* 0x0000000415047220 */ /* 0x000fe40000410000 */
[----:B0-----:R-:W-:Y:S02]  /*54e0*/  @!P0 FADD.FTZ R10, R10, R129 ;  /* 0x000000810a0a8221 */ /* 0x001fe40000010000 */
[----:B------:R-:W-:Y:S02]  /*54f0*/  @!P0 FADD.FTZ R11, R11, R126 ;  /* 0x0000007e0b0b8221 */ /* 0x000fe40000010000 */
[----:B------:R-:W-:-:S02]  /*5500*/  @!P0 FADD.FTZ R9, R9, R124 ;  /* 0x0000007c09098221 */ /* 0x000fc40000010000 */
[----:B-1----:R-:W-:Y:S02]  /*5510*/  @!P0 FADD.FTZ R8, R8, R119 ;  /* 0x0000007708088221 */ /* 0x002fe40000010000 */
        /* <DEDUP_REMOVED lines=31> */
.L_x_11166:
[----:B0-----:R-:W-:Y:S05]  /*5710*/  BSYNC B0 ;  /* 0x0000000000007941 */ /* 0x001fea0003800000 */
.L_x_11165:
        /* <DEDUP_REMOVED lines=21> */
.L_x_11152:
[----:B------:R-:W-:Y:S01]  /*5870*/  BAR.SYNC.DEFER_BLOCKING 0x0 ;  /* 0x0000000000007b1d */ /* 0x000fe20000010000 */
[----:B------:R-:W-:Y:S01]  /*5880*/  IADD3 R105, -R57, c[0x0][0x168], RZ ;  /* 0x00005a0039697a10 */ /* 0x000fe20007ffe1ff */
[----:B------:R-:W-:-:S03]  /*5890*/  CS2R R4, SRZ ;  /* 0x0000000000047805 */ /* 0x000fc6000001ff00 */
[-C--:B------:R-:W-:Y:S02]  /*58a0*/  ISETP.GE.AND P6, PT, R48, R105.reuse, PT ;  /* 0x000000693000720c */ /* 0x080fe40003fc6270 */
[-C--:B------:R-:W-:Y:S02]  /*58b0*/  ISETP.GE.AND P5, PT, R40, R105.reuse, PT ;  /* 0x000000692800720c */ /* 0x080fe40003fa6270 */
[-C--:B------:R-:W-:Y:S02]  /*58c0*/  ISETP.GE.AND P4, PT, R42, R105.reuse, PT ;  /* 0x000000692a00720c */ /* 0x080fe40003f86270 */
[-C--:B------:R-:W-:Y:S02]  /*58d0*/  ISETP.GE.AND P3, PT, R43, R105.reuse, PT ;  /* 0x000000692b00720c */ /* 0x080fe40003f66270 */
[-C--:B------:R-:W-:Y:S02]  /*58e0*/  ISETP.GE.AND P2, PT, R44, R105.reuse, PT ;  /* 0x000000692c00720c */ /* 0x080fe40003f46270 */
[----:B------:R-:W-:-:S02]  /*58f0*/  ISETP.GE.AND P1, PT, R45, R105, PT ;  /* 0x000000692d00720c */ /* 0x000fc40003f26270 */
[-C--:B------:R-:W-:Y:S01]  /*5900*/  ISETP.GE.AND P0, PT, R46, R105.reuse, PT ;  /* 0x000000692e00720c */ /* 0x080fe20003f06270 */
[----:B------:R-:W-:Y:S01]  /*5910*/  CS2R R6, SRZ ;  /* 0x0000000000067805 */ /* 0x000fe2000001ff00 */
[----:B------:R-:W2:Y:S01]  /*5920*/  @!P6 LDG.E R76, [R2.64] ;  /* 0x00000006024ce981 */ /* 0x000ea2000c1e1900 */
[----:B------:R-:W-:Y:S01]  /*5930*/  ISETP.GE.AND P6, PT, R47, R105, PT ;  /* 0x000000692f00720c */ /* 0x000fe20003fc6270 */
[----:B------:R-:W-:Y:S01]  /*5940*/  CS2R R8, SRZ ;  /* 0x0000000000087805 */ /* 0x000fe2000001ff00 */
[----:B------:R-:W-:Y:S01]  /*5950*/  MOV R11, RZ ;  /* 0x000000ff000b7202 */ /* 0x000fe20000000f00 */
[----:B------:R-:W3:Y:S04]  /*5960*/  @!P5 LDG.E R5, [R2.64+0x80] ;  /* 0x000080060205d981 */ /* 0x000ee8000c1e1900 */
[----:B------:R-:W4:Y:S04]  /*5970*/  @!P4 LDG.E R4, [R2.64+0x100] ;  /* 0x000100060204c981 */ /* 0x000f28000c1e1900 */
[----:B------:R-:W5:Y:S04]  /*5980*/  @!P3 LDG.E R6, [R2.64+0x180] ;  /* 0x000180060206b981 */ /* 0x000f68000c1e1900 */
[----:B------:R-:W5:Y:S04]  /*5990*/  @!P2 LDG.E R7, [R2.64+0x200] ;  /* 0x000200060207a981 */ /* 0x000f68000c1e1900 */
[----:B------:R-:W5:Y:S04]  /*59a0*/  @!P1 LDG.E R8, [R2.64+0x280] ;  /* 0x0002800602089981 */ /* 0x000f68000c1e1900 */
[----:B------:R-:W5:Y:S04]  /*59b0*/  @!P0 LDG.E R9, [R2.64+0x300] ;  /* 0x0003000602098981 */ /* 0x000f68000c1e1900 */
[----:B------:R-:W5:Y:S01]  /*59c0*/  @!P6 LDG.E R11, [R2.64+0x380] ;  /* 0x00038006020be981 */ /* 0x000f62000c1e1900 */
[----:B------:R-:W-:Y:S01]  /*59d0*/  IMAD R20, R25, c[0x0][0x2d8], RZ ;  /* 0x0000b60019147a24 */ /* 0x000fe200078e02ff */
[----:B------:R-:W-:Y:S01]  /*59e0*/  BSSY B0, `(.L_x_11168) ;  /* 0x000007d000007945 */ /* 0x000fe20003800000 */
[----:B------:R-:W-:-:S02]  /*59f0*/  IMAD R73, R39, -0x100, R26 ;  /* 0xffffff0027497824 */ /* 0x000fc400078e021a */
[----:B------:R-:W-:Y:S01]  /*5a00*/  IMAD R71, R27, c[0x0][0x2dc], R20 ;  /* 0x0000b7001b477a24 */ /* 0x000fe200078e0214 */
        /* <DEDUP_REMOVED lines=14> */
[----:B0-----:R-:W-:-:S03]  /*5af0*/  FADD.FTZ R2, R19, R24 ;  /* 0x0000001813027221 */ /* 0x001fc60000010000 */
[----:B------:R-:W0:Y:S01]  /*5b00*/  LDS R19, [R58.X4+0x14] ;  /* 0x000014003a137984 */ /* 0x000e220000004800 */
[--C-:B-1----:R-:W-:Y:S01]  /*5b10*/  FADD.FTZ R6, R3, R24.reuse ;  /* 0x0000001803067221 */ /* 0x102fe20000010000 */
[----:B------:R-:W-:Y:S02]  /*5b20*/  FSETP.GTU.FTZ.AND P5, PT, R2, 20, PT ;  /* 0x41a000000200780b */ /* 0x000fe40003fbc000 */
[----:B------:R-:W1:Y:S01]  /*5b30*/  LDS R3, [R58.X4+0x18] ;  /* 0x000018003a037984 */ /* 0x000e620000004800 */
[--C-:B--2---:R-:W-:Y:S01]  /*5b40*/  FADD.FTZ R9, R5, R24.reuse ;  /* 0x0000001805097221 */ /* 0x104fe20000010000 */
[----:B------:R-:W-:Y:S02]  /*5b50*/  FSETP.GTU.FTZ.AND P6, PT, R6, 20, PT ;  /* 0x41a000000600780b */ /* 0x000fe40003fdc000 */
[----:B------:R-:W2:Y:S01]  /*5b60*/  LDS R5, [R58.X4] ;  /* 0x000000003a057984 */ /* 0x000ea20000004800 */
[----:B---3--:R-:W-:Y:S01]  /*5b70*/  FADD.FTZ R21, R21, R24 ;  /* 0x0000001815157221 */ /* 0x008fe20000010000 */
[----:B------:R-:W-:-:S02]  /*5b80*/  FSETP.GTU.FTZ.AND P1, PT, R9, 20, PT ;  /* 0x41a000000900780b */ /* 0x000fc40003f3c000 */
[----:B------:R-:W-:Y:S01]  /*5b90*/  BAR.SYNC.DEFER_BLOCKING 0x0 ;  /* 0x0000000000007b1d */ /* 0x000fe20000010000 */
[----:B----4-:R-:W-:Y:S01]  /*5ba0*/  FADD.FTZ R7, R7, R24 ;  /* 0x0000001807077221 */ /* 0x010fe20000010000 */
[----:B------:R-:W-:Y:S01]  /*5bb0*/  FSETP.GTU.FTZ.AND P0, PT, R21, 20, PT ;  /* 0x41a000001500780b */ /* 0x000fe20003f1c000 */
[----:B------:R-:W-:-:S03]  /*5bc0*/  @!P5 FMUL.FTZ R2, R2, -1.4426950216293334961 ;  /* 0xbfb8aa3b0202d820 */ /* 0x000fc60000410000 */
[----:B------:R-:W-:Y:S01]  /*5bd0*/  FSETP.GTU.FTZ.AND P4, PT, R7, 20, PT ;  /* 0x41a000000700780b */ /* 0x000fe20003f9c000 */
[----:B------:R-:W-:Y:S02]  /*5be0*/  @!P6 FMUL.FTZ R6, R6, -1.4426950216293334961 ;  /* 0xbfb8aa3b0606e820 */ /* 0x000fe40000410000 */
[----:B------:R-:W3:Y:S02]  /*5bf0*/  @!P5 MUFU.EX2 R2, R2 ;  /* 0x000000020002d308 */ /* 0x000ee40000000800 */
[----:B------:R-:W-:-:S04]  /*5c00*/  @!P1 FMUL.FTZ R9, R9, -1.4426950216293334961 ;  /* 0xbfb8aa3b09099820 */ /* 0x000fc80000410000 */
[----:B------:R-:W-:Y:S02]  /*5c10*/  @!P0 FMUL.FTZ R8, R21, -1.4426950216293334961 ;  /* 0xbfb8aa3b15088820 */ /* 0x000fe40000410000 */
[----:B------:R-:W4:Y:S02]  /*5c20*/  @!P6 MUFU.EX2 R6, R6 ;  /* 0x000000060006e308 */ /* 0x000f240000000800 */
[----:B------:R-:W-:Y:S01]  /*5c30*/  @!P4 FMUL.FTZ R7, R7, -1.4426950216293334961 ;  /* 0xbfb8aa3b0707c820 */ /* 0x000fe20000410000 */
[----:B------:R5:W-:Y:S01]  /*5c40*/  STS [R58.X4], R89 ;  /* 0x000000593a007388 */ /* 0x000be20000004800 */
[----:B---3--:R-:W-:-:S04]  /*5c50*/  @!P5 FADD.FTZ R4, R2, 1 ;  /* 0x3f8000000204d421 */ /* 0x008fc80000010000 */
[----:B------:R-:W3:Y:S01]  /*5c60*/  @!P0 MUFU.EX2 R8, R8 ;  /* 0x0000000800088308 */ /* 0x000ee20000000800 */
[--C-:B0-----:R-:W-:Y:S01]  /*5c70*/  FADD.FTZ R19, R19, R24.reuse ;  /* 0x0000001813137221 */ /* 0x101fe20000010000 */
[----:B------:R-:W-:Y:S01]  /*5c80*/  STS [R58.X4+0x4], R91 ;  /* 0x0000045b3a007388 */ /* 0x000fe20000004800 */
[----:B-1----:R-:W-:-:S03]  /*5c90*/  FADD.FTZ R11, R3, R24 ;  /* 0x00000018030b7221 */ /* 0x002fc60000010000 */
[----:B------:R-:W-:Y:S01]  /*5ca0*/  FSETP.GTU.FTZ.AND P2, PT, R19, 20, PT ;  /* 0x41a000001300780b */ /* 0x000fe20003f5c000 */
[----:B----4-:R-:W-:Y:S01]  /*5cb0*/  @!P6 FADD.FTZ R2, R6, 1 ;  /* 0x3f8000000602e421 */ /* 0x010fe20000010000 */
[----:B------:R-:W-:Y:S01]  /*5cc0*/  STS [R58.X4+0x8], R93 ;  /* 0x0000085d3a007388 */ /* 0x000fe20000004800 */
[----:B--2---:R-:W-:Y:S01]  /*5cd0*/  FADD.FTZ R10, R5, R24 ;  /* 0x00000018050a7221 */ /* 0x004fe20000010000 */
[----:B------:R-:W-:Y:S01]  /*5ce0*/  FSETP.GTU.FTZ.AND P3, PT, R11, 20, PT ;  /* 0x41a000000b00780b */ /* 0x000fe20003f7c000 */
[----:B------:R-:W-:Y:S01]  /*5cf0*/  @!P5 MUFU.RCP R4, R4 ;  /* 0x000000040004d308 */ /* 0x000fe20000001000 */
[----:B------:R-:W-:Y:S01]  /*5d00*/  STS [R58.X4+0xc], R95 ;  /* 0x00000c5f3a007388 */ /* 0x000fe20000004800 */
[----:B-----5:R-:W-:-:S03]  /*5d10*/  SHF.R.S32.HI R89, RZ, 0x1f, R73 ;  /* 0x0000001fff597819 */ /* 0x020fc60000011449 */
[----:B------:R-:W-:Y:S01]  /*5d20*/  STS [R58.X4+0x10], R97 ;  /* 0x000010613a007388 */ /* 0x000fe20000004800 */
[----:B---3--:R-:W-:Y:S02]  /*5d30*/  @!P0 FADD.FTZ R8, R8, 1 ;  /* 0x3f80000008088421 */ /* 0x008fe40000010000 */
[----:B------:R-:W0:Y:S01]  /*5d40*/  @!P6 MUFU.RCP R2, R2 ;  /* 0x000000020002e308 */ /* 0x000e220000001000 */
[----:B------:R-:W-:Y:S01]  /*5d50*/  STS [R58.X4+0x14], R99 ;  /* 0x000014633a007388 */ /* 0x000fe20000004800 */
[----:B------:R-:W-:Y:S02]  /*5d60*/  @!P2 FMUL.FTZ R3, R19, -1.4426950216293334961 ;  /* 0xbfb8aa3b1303a820 */ /* 0x000fe40000410000 */
[----:B------:R-:W-:Y:S01]  /*5d70*/  @!P3 FMUL.FTZ R5, R11, -1.4426950216293334961 ;  /* 0xbfb8aa3b0b05b820 */ /* 0x000fe20000410000 */
[----:B------:R-:W-:Y:S03]  /*5d80*/  STS [R58.X4+0x18], R101 ;  /* 0x000018653a007388 */ /* 0x000fe60000004800 */
[----:B------:R-:W1:Y:S01]  /*5d90*/  @!P1 MUFU.EX2 R9, R9 ;  /* 0x0000000900099308 */ /* 0x000e620000000800 */
[----:B------:R-:W-:Y:S01]  /*5da0*/  STS [R58.X4+0x1c], R103 ;  /* 0x00001c673a007388 */ /* 0x000fe20000004800 */
[----:B------:R-:W-:-:S06]  /*5db0*/  NOP ;  /* 0x0000000000007918 */ /* 0x000fcc0000000000 */
[----:B0-----:R-:W-:Y:S01]  /*5dc0*/  @!P6 FMUL.FTZ R85, R85, R2 ;  /* 0x000000025555e220 */ /* 0x001fe20000410000 */
[----:B------:R-:W-:Y:S01]  /*5dd0*/  ISETP.NE.AND P6, PT, R30, RZ, PT ;  /* 0x000000ff1e00720c */ /* 0x000fe20003fc5270 */
[----:B------:R-:W-:Y:S01]  /*5de0*/  LDS R11, [R51.X4] ;  /* 0x00000000330b7984 */ /* 0x000fe20000004800 */
[----:B------:R-:W-:Y:S01]  /*5df0*/  @!P5 FMUL.FTZ R87, R87, R4 ;  /* 0x000000045757d220 */ /* 0x000fe20000410000 */
[----:B------:R-:W0:Y:S01]  /*5e00*/  @!P3 MUFU.EX2 R6, R5 ;  /* 0x000000050006b308 */ /* 0x000e220000000800 */
[----:B------:R-:W-:Y:S01]  /*5e10*/  FSETP.GTU.FTZ.AND P5, PT, R10, 20, PT ;  /* 0x41a000000a00780b */ /* 0x000fe20003fbc000 */
[----:B------:R-:W-:Y:S01]  /*5e20*/  LDS R19, [R50.X4+0x80] ;  /* 0x0000800032137984 */ /* 0x000fe20000004800 */
[----:B-1----:R-:W-:-:S03]  /*5e30*/  @!P1 FADD.FTZ R9, R9, 1 ;  /* 0x3f80000009099421 */ /* 0x002fc60000010000 */
[----:B------:R-:W-:Y:S02]  /*5e40*/  LDS R21, [R49.X4+0x100] ;  /* 0x0001000031157984 */ /* 0x000fe40000004800 */
[----:B------:R-:W1:Y:S02]  /*5e50*/  @!P2 MUFU.EX2 R3, R3 ;  /* 0x000000030003a308 */ /* 0x000e640000000800 */
[----:B------:R-:W-:Y:S04]  /*5e60*/  LDS R59, [R55.X4+0x180] ;  /* 0x00018000373b7984 */ /* 0x000fe80000004800 */
[----:B------:R-:W-:Y:S01]  /*5e70*/  LDS R61, [R54.X4+0x200] ;  /* 0x00020000363d7984 */ /* 0x000fe20000004800 */
[----:B------:R-:W-:Y:S01]  /*5e80*/  @!P5 FMUL.FTZ R2, R10, -1.4426950216293334961 ;  /* 0xbfb8aa3b0a02d820 */ /* 0x000fe20000410000 */
[----:B------:R-:W2:Y:S01]  /*5e90*/  @!P0 MUFU.RCP R8, R8 ;  /* 0x0000000800088308 */ /* 0x000ea20000001000 */
[----:B0-----:R-:W-:Y:S01]  /*5ea0*/  @!P3 FADD.FTZ R6, R6, 1 ;  /* 0x3f8000000606b421 */ /* 0x001fe20000010000 */
[----:B------:R-:W-:Y:S04]  /*5eb0*/  LDS R63, [R53.X4+0x280] ;  /* 0x00028000353f7984 */ /* 0x000fe80000004800 */
[----:B------:R-:W-:Y:S02]  /*5ec0*/  LDS R65, [R52.X4+0x300] ;  /* 0x0003000034417984 */ /* 0x000fe40000004800 */
[----:B------:R0:W3:Y:S01]  /*5ed0*/  @!P5 MUFU.EX2 R4, R2 ;  /* 0x000000020004d308 */ /* 0x0000e20000000800 */
[----:B-1----:R-:W-:Y:S01]  /*5ee0*/  @!P2 FADD.FTZ R5, R3, 1 ;  /* 0x3f8000000305a421 */ /* 0x002fe20000010000 */
[----:B------:R-:W-:Y:S04]  /*5ef0*/  LDS R67, [R56.X4+0x380] ;  /* 0x0003800038437984 */ /* 0x000fe80000004800 */
[----:B------:R-:W-:Y:S02]  /*5f00*/  @!P6 STS [0x420], R105 ;  /* 0x00042069ff00e388 */ /* 0x000fe40000000800 */
[----:B------:R1:W4:Y:S01]  /*5f10*/  @!P1 MUFU.RCP R10, R9 ;  /* 0x00000009000a9308 */ /* 0x0003220000001000 */
[----:B0-----:R-:W-:Y:S01]  /*5f20*/  IMAD.WIDE.U32 R2, R27, c[0x0][0x2d8], RZ ;  /* 0x0000b6001b027a25 */ /* 0x001fe200078e00ff */
[----:B------:R-:W-:Y:S03]  /*5f30*/  BAR.SYNC.DEFER_BLOCKING 0x0 ;  /* 0x0000000000007b1d */ /* 0x000fe60000010000 */
[----:B--2---:R-:W-:Y:S01]  /*5f40*/  @!P0 FMUL.FTZ R83, R83, R8 ;  /* 0x0000000853538220 */ /* 0x004fe20000410000 */
[----:B------:R-:W-:-:S02]  /*5f50*/  IADD3 R3, R3, R71, RZ ;  /* 0x0000004703037210 */ /* 0x000fc40007ffe0ff */
[----:B------:R-:W0:Y:S01]  /*5f60*/  @!P4 MUFU.EX2 R7, R7 ;  /* 0x000000070007c308 */ /* 0x000e220000000800 */
[----:B-1----:R-:W-:Y:S02]  /*5f70*/  IMAD R9, R23, c[0x0][0x2e0], RZ ;  /* 0x0000b80017097a24 */ /* 0x002fe400078e02ff */
[----:B---3--:R-:W-:Y:S02]  /*5f80*/  @!P5 FADD.FTZ R4, R4, 1 ;  /* 0x3f8000000404d421 */ /* 0x008fe40000010000 */
[C---:B------:R-:W-:Y:S02]  /*5f90*/  IMAD R8, R0.reuse, c[0x0][0x2e4], R9 ;  /* 0x0000b90000087a24 */ /* 0x040fe400078e0209 */
[----:B------:R-:W-:Y:S01]  /*5fa0*/  IMAD.WIDE.U32 R2, R0, c[0x0][0x2e0], R2 ;  /* 0x0000b80000027a25 */ /* 0x000fe200078e0002 */
[----:B------:R-:W1:Y:S03]  /*5fb0*/  @!P3 MUFU.RCP R6, R6 ;  /* 0x000000060006b308 */ /* 0x000e660000001000 */
[----:B----4-:R-:W-:Y:S01]  /*5fc0*/  @!P1 FMUL.FTZ R81, R81, R10 ;  /* 0x0000000a51519220 */ /* 0x010fe20000410000 */
[----:B------:R-:W-:-:S02]  /*5fd0*/  SHF.R.S32.HI R10, RZ, 0x1f, R48 ;  /* 0x0000001fff0a7819 */ /* 0x000fc40000011430 */
[----:B------:R-:W-:Y:S02]  /*5fe0*/  LEA R9, P1, R48, c[0x0][0x330], 0x2 ;  /* 0x0000cc0030097a11 */ /* 0x000fe400078210ff */
[----:B------:R-:W2:Y:S01]  /*5ff0*/  @!P2 MUFU.RCP R18, R5 ;  /* 0x000000050012a308 */ /* 0x000ea20000001000 */
[----:B0-----:R-:W-:Y:S01]  /*6000*/  @!P4 FADD.FTZ R7, R7, 1 ;  /* 0x3f8000000707c421 */ /* 0x001fe20000010000 */
[----:B------:R-:W0:Y:S01]  /*6010*/  LDS R69, [0x420] ;  /* 0x00042000ff457984 */ /* 0x000e220000000800 */
[----:B------:R-:W-:-:S04]  /*6020*/  IADD3 R2, P0, R73, R2, RZ ;  /* 0x0000000249027210 */ /* 0x000fc80007f1e0ff */
[----:B------:R-:W-:Y:S01]  /*6030*/  IADD3.X R3, R89, R8, R3, P0, !PT ;  /* 0x0000000859037210 */ /* 0x000fe200007fe403 */
[----:B------:R3:W4:Y:S01]  /*6040*/  @!P5 MUFU.RCP R5, R4 ;  /* 0x000000040005d308 */ /* 0x0007220000001000 */
[----:B-1----:R-:W-:Y:S01]  /*6050*/  @!P3 FMUL.FTZ R77, R77, R6 ;  /* 0x000000064d4db220 */ /* 0x002fe20000410000 */
[----:B------:R-:W-:Y:S02]  /*6060*/  LEA.HI.X R6, R48, c[0x0][0x334], R10, 0x2, P1 ;  /* 0x0000cd0030067a11 */ /* 0x000fe400008f140a */
[----:B------:R-:W-:-:S04]  /*6070*/  LEA R8, P3, R2, R9, 0x2 ;  /* 0x0000000902087211 */ /* 0x000fc800078610ff */
[----:B------:R-:W1:Y:S01]  /*6080*/  @!P4 MUFU.RCP R20, R7 ;  /* 0x000000070014c308 */ /* 0x000e620000001000 */
[----:B--2---:R-:W-:Y:S01]  /*6090*/  @!P2 FMUL.FTZ R79, R79, R18 ;  /* 0x000000124f4fa220 */ /* 0x004fe20000410000 */
[----:B---3--:R-:W-:Y:S02]  /*60a0*/  IADD3 R4, P2, R48, R57, RZ ;  /* 0x0000003930047210 */ /* 0x008fe40007f5e0ff */
[----:B------:R-:W-:Y:S01]  /*60b0*/  LEA.HI.X R9, R2, R6, R3, 0x2, P3 ;  /* 0x0000000602097211 */ /* 0x000fe200018f1403 */
[----:B----4-:R-:W-:Y:S01]  /*60c0*/  @!P5 FMUL.FTZ R78, R78, R5 ;  /* 0x000000054e4ed220 */ /* 0x010fe20000410000 */
[----:B------:R-:W-:Y:S01]  /*60d0*/  LEA.HI.X.SX32 R5, R57, R10, 0x1, P2 ;  /* 0x0000000a39057211 */ /* 0x000fe200010f0eff */
[----:B-1----:R-:W-:Y:S01]  /*60e0*/  @!P4 FMUL.FTZ R75, R75, R20 ;  /* 0x000000144b4bc220 */ /* 0x002fe20000410000 */
[-C--:B0-----:R-:W-:Y:S02]  /*60f0*/  ISETP.GE.AND P1, PT, R48, R69.reuse, PT ;  /* 0x000000453000720c */ /* 0x081fe40003f26270 */
        /* <DEDUP_REMOVED lines=11> */
.L_x_11169:
[----:B------:R-:W-:Y:S05]  /*61b0*/  BSYNC B0 ;  /* 0x0000000000007941 */ /* 0x000fea0003800000 */
.L_x_11168:
[----:B------:R-:W-:Y:S01]  /*61c0*/  @!P0 STG.E [R8.64+-0x300], R21 ;  /* 0xfffd001508008986 */ /* 0x000fe2000c101906 */
[-C--:B------:R-:W-:Y:S01]  /*61d0*/  ISETP.GE.AND P1, PT, R43, R69.reuse, PT ;  /* 0x000000452b00720c */ /* 0x080fe20003f26270 */
[----:B0-----:R-:W-:Y:S01]  /*61e0*/  IMAD R6, R25, c[0x0][0x2f8], RZ ;  /* 0x0000be0019067a24 */ /* 0x001fe200078e02ff */
[-C--:B------:R-:W-:Y:S01]  /*61f0*/  ISETP.GE.AND P2, PT, R44, R69.reuse, PT ;  /* 0x000000452c00720c */ /* 0x080fe20003f46270 */
[----:B------:R-:W-:Y:S01]  /*6200*/  IMAD.WIDE.U32 R2, R27, c[0x0][0x2f8], RZ ;  /* 0x0000be001b027a25 */ /* 0x000fe200078e00ff */
[-C--:B------:R-:W-:Y:S01]  /*6210*/  ISETP.GE.AND P3, PT, R45, R69.reuse, PT ;  /* 0x000000452d00720c */ /* 0x080fe20003f66270 */
[----:B------:R-:W-:Y:S01]  /*6220*/  BSSY B0, `(.L_x_11170) ;  /* 0x0000036000007945 */ /* 0x000fe20003800000 */
[-C--:B------:R-:W-:Y:S01]  /*6230*/  ISETP.GE.AND P4, PT, R46, R69.reuse, PT ;  /* 0x000000452e00720c */ /* 0x080fe20003f86270 */
[----:B------:R-:W-:Y:S01]  /*6240*/  IMAD R7, R27, c[0x0][0x2fc], R6 ;  /* 0x0000bf001b077a24 */ /* 0x000fe200078e0206 */
[-C--:B------:R-:W-:Y:S02]  /*6250*/  ISETP.GE.AND P0, PT, R40, R69.reuse, PT ;  /* 0x000000452800720c */ /* 0x080fe40003f06270 */
[----:B------:R-:W-:-:S03]  /*6260*/  ISETP.GE.AND P5, PT, R47, R69, PT ;  /* 0x000000452f00720c */ /* 0x000fc60003fa6270 */
[----:B------:R-:W-:Y:S04]  /*6270*/  @!P1 STG.E [R8.64+-0x280], R59 ;  /* 0xfffd803b08009986 */ /* 0x000fe8000c101906 */
[----:B------:R0:W-:Y:S04]  /*6280*/  @!P2 STG.E [R8.64+-0x200], R61 ;  /* 0xfffe003d0800a986 */ /* 0x0001e8000c101906 */
[----:B------:R-:W-:Y:S04]  /*6290*/  @!P3 STG.E [R8.64+-0x180], R63 ;  /* 0xfffe803f0800b986 */ /* 0x000fe8000c101906 */
[----:B------:R-:W-:Y:S04]  /*62a0*/  @!P4 STG.E [R8.64+-0x100], R65 ;  /* 0xffff00410800c986 */ /* 0x000fe8000c101906 */
[----:B------:R-:W-:Y:S01]  /*62b0*/  @!P0 STG.E [R8.64+-0x380], R19 ;  /* 0xfffc801308008986 */ /* 0x000fe2000c101906 */
[----:B0-----:R-:W-:-:S03]  /*62c0*/  IADD3 R61, R3, R7, RZ ;  /* 0x00000007033d7210 */ /* 0x001fc60007ffe0ff */
[----:B------:R-:W-:Y:S04]  /*62d0*/  @!P5 STG.E [R8.64+-0x80], R67 ;  /* 0xffff80430800d986 */ /* 0x000fe8000c101906 */
[----:B------:R-:W-:Y:S06]  /*62e0*/  BAR.SYNC.DEFER_BLOCKING 0x0 ;  /* 0x0000000000007b1d */ /* 0x000fec0000010000 */
[----:B------:R0:W-:Y:S04]  /*62f0*/  STS [R58.X4], R78 ;  /* 0x0000004e3a007388 */ /* 0x0001e80000004800 */
[----:B------:R-:W-:Y:S04]  /*6300*/  STS [R58.X4+0x4], R87 ;  /* 0x000004573a007388 */ /* 0x000fe80000004800 */
[----:B------:R-:W-:Y:S01]  /*6310*/  STS [R58.X4+0x8], R85 ;  /* 0x000008553a007388 */ /* 0x000fe20000004800 */
[----:B0-----:R-:W-:-:S03]  /*6320*/  FADD.FTZ R78, R78, R29 ;  /* 0x0000001d4e4e7221 */ /* 0x001fc60000010000 */
[----:B------:R-:W-:Y:S01]  /*6330*/  STS [R58.X4+0xc], R83 ;  /* 0x00000c533a007388 */ /* 0x000fe20000004800 */
[----:B------:R-:W-:-:S03]  /*6340*/  FADD.FTZ R78, R78, R87 ;  /* 0x000000574e4e7221 */ /* 0x000fc60000010000 */
[----:B------:R-:W-:Y:S01]  /*6350*/  STS [R58.X4+0x10], R81 ;  /* 0x000010513a007388 */ /* 0x000fe20000004800 */
[----:B------:R-:W-:-:S03]  /*6360*/  FADD.FTZ R78, R78, R85 ;  /* 0x000000554e4e7221 */ /* 0x000fc60000010000 */
[----:B------:R-:W-:Y:S01]  /*6370*/  STS [R58.X4+0x14], R79 ;  /* 0x0000144f3a007388 */ /* 0x000fe20000004800 */
[----:B------:R-:W-:-:S03]  /*6380*/  FADD.FTZ R78, R78, R83 ;  /* 0x000000534e4e7221 */ /* 0x000fc60000010000 */
[----:B------:R-:W-:Y:S01]  /*6390*/  STS [R58.X4+0x18], R77 ;  /* 0x0000184d3a007388 */ /* 0x000fe20000004800 */
[----:B------:R-:W-:-:S03]  /*63a0*/  FADD.FTZ R78, R78, R81 ;  /* 0x000000514e4e7221 */ /* 0x000fc60000010000 */
[----:B------:R-:W-:Y:S01]  /*63b0*/  STS [R58.X4+0x1c], R75 ;  /* 0x00001c4b3a007388 */ /* 0x000fe20000004800 */
[----:B------:R-:W-:-:S06]  /*63c0*/  NOP ;  /* 0x0000000000007918 */ /* 0x000fcc0000000000 */
[----:B------:R-:W-:Y:S01]  /*63d0*/  LDS R51, [R51.X4] ;  /* 0x0000000033337984 */ /* 0x000fe20000004800 */
[----:B------:R-:W-:-:S03]  /*63e0*/  FADD.FTZ R78, R78, R79 ;  /* 0x0000004f4e4e7221 */ /* 0x000fc60000010000 */
[----:B------:R-:W-:Y:S01]  /*63f0*/  LDS R9, [R50.X4+0x80] ;  /* 0x0000800032097984 */ /* 0x000fe20000004800 */
[----:B------:R-:W-:-:S03]  /*6400*/  FADD.FTZ R78, R78, R77 ;  /* 0x0000004d4e4e7221 */ /* 0x000fc60000010000 */
[----:B------:R-:W-:Y:S01]  /*6410*/  LDS R49, [R49.X4+0x100] ;  /* 0x0001000031317984 */ /* 0x000fe20000004800 */
[----:B------:R-:W-:-:S03]  /*6420*/  FADD.FTZ R29, R78, R75 ;  /* 0x0000004b4e1d7221 */ /* 0x000fc60000010000 */
        /* <DEDUP_REMOVED lines=21> */
.L_x_11171:
[----:B------:R-:W-:Y:S05]  /*6580*/  BSYNC B0 ;  /* 0x0000000000007941 */ /* 0x000fea0003800000 */
.L_x_11170:
        /* <DEDUP_REMOVED lines=11> */
[C---:B------:R-:W-:Y:S02]  /*6640*/  LEA R2, P6, R6.reuse, R4, 0x2 ;  /* 0x0000000406027211 */ /* 0x040fe400078c10ff */
[----:B------:R-:W-:Y:S02]  /*6650*/  ISETP.GE.AND P4, PT, R45, R57, PT ;  /* 0x000000392d00720c */ /* 0x000fe40003f86270 */
        /* <DEDUP_REMOVED lines=21> */
.L_x_11135:
        /* <DEDUP_REMOVED lines=24> */
.L_x_11174:
[----:B0-----:R-:W-:Y:S05]  /*6930*/  BSYNC B0 ;  /* 0x0000000000007941 */ /* 0x001fea0003800000 */
.L_x_11173:
        /* <DEDUP_REMOVED lines=23> */
.L_x_11176:
[----:B0-----:R-:W0:Y:S02]  /*6ab0*/  S2R R21, SR_TID.X ;  /* 0x0000000000157919 */ /* 0x001e240000002100 */
.L_x_11177:
[----:B0-----:R-:W-:Y:S05]  /*6ac0*/  BSYNC B0 ;  /* 0x0000000000007941 */ /* 0x001fea0003800000 */
.L_x_11175:
        /* <DEDUP_REMOVED lines=22> */
.L_x_11178:
        /* <DEDUP_REMOVED lines=64> */
.L_x_11179:
        /* <DEDUP_REMOVED lines=13> */
.L_x_14725:


//--------------------- .text._Z25selective_scan_bwd_kernelI32Selective_Scan_bwd_kernel_traitsILi32ELi8ELb0ELb0ELb0ELb1ELb1EfN3c107complexIfEEEEv12SSMParamsBwd --------------------------
	.section	.text._Z25selective_scan_bwd_kernelI32Selective_Scan_bwd_kernel_traitsILi32ELi8ELb0ELb0ELb0ELb1ELb1EfN3c107complexIfEEEEv12SSMParamsBwd,"ax",@progbits
	.sectioninfo	@"SHI_REGISTERS=168"
	.align	128
        .global         _Z25selective_scan_bwd_kernelI32Selective_Scan_bwd_kernel_traitsILi32ELi8ELb0ELb0ELb0ELb1ELb1EfN3c107complexIfEEEEv12SSMParamsBwd
        .type           _Z25selective_scan_bwd_kernelI32Selective_Scan_bwd_kernel_traitsILi32ELi8ELb0ELb0ELb0ELb1ELb1EfN3c107complexIfEEEEv12SSMParamsBwd,@function
        .size           _Z25selective_scan_bwd_kernelI32Selective_Scan_bwd_kernel_traitsILi32ELi8ELb0ELb0ELb0ELb1ELb1EfN3c107complexIfEEEEv12SSMParamsBwd,(.L_x_14726 - _Z25selective_scan_bwd_kernelI32Selective_Scan_bwd_kernel_traitsILi32ELi8ELb0ELb0ELb0ELb1ELb1EfN3c107complexIfEEEEv12SSMParamsBwd)
        .other          _Z25selective_scan_bwd_kernelI32Selective_Scan_bwd_kernel_traitsILi32ELi8ELb0ELb0ELb0ELb1ELb1EfN3c107complexIfEEEEv12SSMParamsBwd,@"STO_CUDA_ENTRY STV_DEFAULT"
_Z25selective_scan_bwd_kernelI32Selective_Scan_bwd_kernel_traitsILi32ELi8ELb0ELb0ELb0ELb1ELb1EfN3c107complexIfEEEEv12SSMParamsBwd:
.text._Z25selective_scan_bwd_kernelI32Selective_Scan_bwd_kernel_traitsILi32ELi8ELb0ELb0ELb0ELb1ELb1EfN3c107complexIfEEEEv12SSMParamsBwd:
[----:B------:R-:W-:Y:S02]  /*0000*/  MOV R1, c[0x0][0x28] ;  /* 0x00000a0000017a02 */ /* 0x000fe40000000f00 */
[----:B------:R-:W0:Y:S01]  /*0010*/  S2R R105, SR_CTAID.X ;  /* 0x0000000000697919 */ /* 0x000e220000002500 */
[----:B------:R-:W-:Y:S01]  /*0020*/  ISETP.NE.U32.AND P0, PT, RZ, c[0x0][0x238], PT ;  /* 0x00008e00ff007a0c */ /* 0x000fe20003f05070 */
[----:B------:R-:W-:Y:S01]  /*0030*/  CS2R R106, SRZ ;  /* 0x00000000006a7805 */ /* 0x000fe2000001ff00 */
[----:B------:R-:W-:Y:S01]  /*0040*/  ISETP.NE.U32.AND P1, PT, RZ, c[0x0][0x250], PT ;  /* 0x00009400ff007a0c */ /* 0x000fe20003f25070 */
[----:B------:R-:W1:Y:S01]  /*0050*/  S2R R109, SR_CTAID.Y ;  /* 0x00000000006d7919 */ /* 0x000e620000002600 */
[----:B------:R-:W-:Y:S01]  /*0060*/  ISETP.NE.AND.EX P0, PT, RZ, c[0x0][0x23c], PT, P0 ;  /* 0x00008f00ff007a0c */ /* 0x000fe20003f05300 */
[----:B------:R-:W-:Y:S01]  /*0070*/  ULDC.64 UR6, c[0x0][0x118] ;  /* 0x0000460000067ab9 */ /* 0x000fe20000000a00 */
[----:B------:R-:W-:Y:S02]  /*0080*/  ISETP.NE.AND.EX P1, PT, RZ, c[0x0][0x254], PT, P1 ;  /* 0x00009500ff007a0c */ /* 0x000fe40003f25310 */
[----:B0-----:R-:W-:Y:S02]  /*0090*/  SHF.R.S32.HI R104, RZ, 0x1f, R105 ;  /* 0x0000001fff687819 */ /* 0x001fe40000011469 */
[----:B-1----:R-:W-:-:S03]  /*00a0*/  SHF.R.S32.HI R108, RZ, 0x1f, R109 ;  /* 0x0000001fff6c7819 */ /* 0x002fc6000001146d */
[----:B------:R-:W-:-:S04]  /*00b0*/  IMAD R0, R104, c[0x0][0x1d0], RZ ;  /* 0x0000740068007a24 */ /* 0x000fc800078e02ff */
[C---:B------:R-:W-:Y:S01]  /*00c0*/  @P0 LEA R6, P2, R109.reuse, c[0x0][0x238], 0x2 ;  /* 0x00008e006d060a11 */ /* 0x040fe200078410ff */
[C---:B------:R-:W-:Y:S01]  /*00d0*/  IMAD R10, R104.reuse, c[0x0][0x1e0], RZ ;  /* 0x00007800680a7a24 */ /* 0x040fe200078e02ff */
[----:B------:R-:W-:Y:S01]  /*00e0*/  @P1 LEA R8, P3, R109, c[0x0][0x250], 0x2 ;  /* 0x000094006d081a11 */ /* 0x000fe200078610ff */
[----:B------:R-:W-:Y:S01]  /*00f0*/  IMAD.WIDE.U32 R2, R105, c[0x0][0x1d0], RZ ;  /* 0x0000740069027a25 */ /* 0x000fe200078e00ff */
[C-C-:B------:R-:W-:Y:S02]  /*0100*/  @P0 LEA.HI.X R7, R109.reuse, c[0x0][0x23c], R108.reuse, 0x2, P2 ;  /* 0x00008f006d070a11 */ /* 0x140fe400010f146c */
[----:B------:R-:W-:Y:S01]  /*0110*/  @P1 LEA.HI.X R9, R109, c[0x0][0x254], R108, 0x2, P3 ;  /* 0x000095006d091a11 */ /* 0x000fe200018f146c */
[C---:B------:R-:W-:Y:S02]  /*0120*/  IMAD R11, R105.reuse, c[0x0][0x1d4], R0 ;  /* 0x00007500690b7a24 */ /* 0x040fe400078e0200 */
[C---:B------:R-:W-:Y:S01]  /*0130*/  IMAD.WIDE.U32 R4, R105.reuse, c[0x0][0x1e0], RZ ;  /* 0x0000780069047a25 */ /* 0x040fe200078e00ff */
[----:B------:R0:W5:Y:S03]  /*0140*/  @P0 LDG.E R107, [R6.64] ;  /* 0x00000006066b0981 */ /* 0x000166000c1e1900 */
[----:B------:R-:W-:Y:S01]  /*0150*/  IMAD R13, R105, c[0x0][0x1e4], R10 ;  /* 0x00007900690d7a24 */ /* 0x000fe200078e020a */
[----:B------:R1:W5:Y:S01]  /*0160*/  @P1 LDG.E R106, [R8.64] ;  /* 0x00000006086a1981 */ /* 0x000362000c1e1900 */
[----:B------:R-:W-:Y:S01]  /*0170*/  IMAD R12, R104, c[0x0][0x278], RZ ;  /* 0x00009e00680c7a24 */ /* 0x000fe200078e02ff */
[----:B------:R-:W-:Y:S01]  /*0180*/  IADD3 R3, R3, R11, RZ ;  /* 0x0000000b03037210 */ /* 0x000fe20007ffe0ff */
[C---:B------:R-:W-:Y:S01]  /*0190*/  IMAD R0, R108.reuse, c[0x0][0x1d8], RZ ;  /* 0x000076006c007a24 */ /* 0x040fe200078e02ff */
[----:B------:R-:W-:Y:S01]  /*01a0*/  IADD3 R5, R5, R13, RZ ;  /* 0x0000000d05057210 */ /* 0x000fe20007ffe0ff */
[C---:B------:R-:W-:Y:S01]  /*01b0*/  IMAD R10, R108.reuse, c[0x0][0x280], RZ ;  /* 0x0000a0006c0a7a24 */ /* 0x040fe200078e02ff */
[----:B------:R-:W-:Y:S01]  /*01c0*/  ISETP.NE.U32.AND P0, PT, RZ, c[0x0][0x260], PT ;  /* 0x00009800ff007a0c */ /* 0x000fe20003f05070 */
[C---:B0-----:R-:W-:Y:S01]  /*01d0*/  IMAD.WIDE.U32 R6, R105.reuse, c[0x0][0x278], RZ ;  /* 0x00009e0069067a25 */ /* 0x041fe200078e00ff */
[----:B------:R-:W-:Y:S01]  /*01e0*/  CS2R R14, SRZ ;  /* 0x00000000000e7805 */ /* 0x000fe2000001ff00 */
[----:B------:R-:W-:Y:S01]  /*01f0*/  CS2R R102, SRZ ;  /* 0x0000000000667805 */ /* 0x000fe2000001ff00 */
[----:B------:R-:W-:Y:S01]  /*0200*/  ISETP.NE.AND.EX P0, PT, RZ, c[0x0][0x264], PT, P0 ;  /* 0x00009900ff007a0c */ /* 0x000fe20003f05300 */
[----:B-1----:R-:W-:Y:S01]  /*0210*/  IMAD R9, R105, c[0x0][0x27c], R12 ;  /* 0x00009f0069097a24 */ /* 0x002fe200078e020c */
[----:B------:R-:W-:Y:S01]  /*0220*/  MOV R12, c[0x0][0x174] ;  /* 0x00005d00000c7a02 */ /* 0x000fe20000000f00 */
[----:B------:R-:W-:-:S02]  /*0230*/  IMAD R8, R108, c[0x0][0x1e8], RZ ;  /* 0x00007a006c087a24 */ /* 0x000fc400078e02ff */
[----:B------:R-:W-:Y:S01]  /*0240*/  IMAD.WIDE.U32 R2, R109, c[0x0][0x1d8], R2 ;  /* 0x000076006d027a25 */ /* 0x000fe200078e0002 */
[----:B------:R-:W-:Y:S02]  /*0250*/  IADD3 R7, R7, R9, RZ ;  /* 0x0000000907077210 */ /* 0x000fe40007ffe0ff */
[C---:B------:R-:W-:Y:S01]  /*0260*/  LEA R9, R12.reuse, 0xffffff00, 0x8 ;  /* 0xffffff000c097811 */ /* 0x040fe200078e40ff */
[C---:B------:R-:W-:Y:S01]  /*0270*/  IMAD.WIDE.U32 R4, R109.reuse, c[0x0][0x1e8], R4 ;  /* 0x00007a006d047a25 */ /* 0x040fe200078e0004 */
[----:B------:R-:W-:Y:S02]  /*0280*/  ISETP.GE.AND P3, PT, R12, 0x1, PT ;  /* 0x000000010c00780c */ /* 0x000fe40003f66270 */
[----:B------:R-:W-:Y:S01]  /*0290*/  SHF.R.S32.HI R11, RZ, 0x1f, R9 ;  /* 0x0000001fff0b7819 */ /* 0x000fe20000011409 */
[----:B------:R-:W-:Y:S01]  /*02a0*/  IMAD R0, R109, c[0x0][0x1dc], R0 ;  /* 0x000077006d007a24 */ /* 0x000fe200078e0200 */
[----:B------:R-:W-:Y:S01]  /*02b0*/  IADD3 R98, P1, R9, R2, RZ ;  /* 0x0000000209627210 */ /* 0x000fe20007f3e0ff */
[----:B------:R-:W-:Y:S01]  /*02c0*/  IMAD R8, R109, c[0x0][0x1ec], R8 ;  /* 0x00007b006d087a24 */ /* 0x000fe200078e0208 */
[----:B------:R-:W-:Y:S01]  /*02d0*/  IADD3 R96, P2, R9, R4, RZ ;  /* 0x0000000409607210 */ /* 0x000fe20007f5e0ff */
[----:B------:R-:W-:Y:S01]  /*02e0*/  IMAD.WIDE.U32 R6, R109, c[0x0][0x280], R6 ;  /* 0x0000a0006d067a25 */ /* 0x000fe200078e0006 */
[C---:B------:R-:W-:Y:S01]  /*02f0*/  IADD3.X R3, R11.reuse, R3, R0, P1, !PT ;  /* 0x000000030b037210 */ /* 0x040fe20000ffe400 */
[----:B------:R-:W-:Y:S01]  /*0300*/  CS2R R12, SRZ ;  /* 0x00000000000c7805 */ /* 0x000fe2000001ff00 */
[----:B------:R-:W-:Y:S01]  /*0310*/  IADD3.X R5, R11, R5, R8, P2, !PT ;  /* 0x000000050b057210 */ /* 0x000fe200017fe408 */
[----:B------:R-:W-:Y:S01]  /*0320*/  IMAD R10, R109, c[0x0][0x284], R10 ;  /* 0x0000a1006d0a7a24 */ /* 0x000fe200078e020a */
[----:B------:R-:W-:Y:S01]  /*0330*/  ISETP.NE.U32.AND P1, PT, RZ, c[0x0][0x328], PT ;  /* 0x0000ca00ff007a0c */ /* 0x000fe20003f25070 */
[----:B------:R-:W-:Y:S01]  /*0340*/  @P0 IMAD R0, R105, c[0x0][0x164], R109 ;  /* 0x0000590069000a24 */ /* 0x000fe200078e026d */
[----:B------:R-:W-:-:S02]  /*0350*/  ISETP.NE.U32.AND P2, PT, RZ, c[0x0][0x348], PT ;  /* 0x0000d200ff007a0c */ /* 0x000fc40003f45070 */
[----:B------:R-:W-:Y:S01]  /*0360*/  ISETP.NE.AND.EX P1, PT, RZ, c[0x0][0x32c], PT, P1 ;  /* 0x0000cb00ff007a0c */ /* 0x000fe20003f25310 */
[----:B------:R-:W-:Y:S01]  /*0370*/  @P0 IMAD R0, R0, c[0x0][0x174], RZ ;  /* 0x00005d0000000a24 */ /* 0x000fe200078e02ff */
[----:B------:R-:W-:Y:S02]  /*0380*/  ISETP.NE.AND.EX P2, PT, RZ, c[0x0][0x34c], PT, P2 ;  /* 0x0000d300ff007a0c */ /* 0x000fe40003f45320 */
[----:B------:R-:W-:Y:S01]  /*0390*/  IADD3 R9, P4, R9, R6, RZ ;  /* 0x0000000609097210 */ /* 0x000fe20007f9e0ff */
[----:B------:R-:W-:Y:S01]  /*03a0*/  @P0 IMAD R0, R0, c[0x0][0x16c], RZ ;  /* 0x00005b0000000a24 */ /* 0x000fe200078e02ff */
[----:B------:R-:W-:Y:S02]  /*03b0*/  LEA R97, P5, R96, c[0x0][0x248], 0x2 ;  /* 0x0000920060617a11 */ /* 0x000fe400078a10ff */
[----:B------:R-:W-:Y:S02]  /*03c0*/  IADD3.X R6, R11, R7, R10, P4, !PT ;  /* 0x000000070b067210 */ /* 0x000fe400027fe40a */
[----:B------:R-:W-:-:S02]  /*03d0*/  LEA R99, P4, R98, c[0x0][0x240], 0x2 ;  /* 0x0000900062637a11 */ /* 0x000fc400078810ff */
[----:B------:R-:W-:Y:S02]  /*03e0*/  @P0 MOV R17, 0x10 ;  /* 0x0000001000110802 */ /* 0x000fe40000000f00 */
[----:B------:R-:W-:Y:S02]  /*03f0*/  LEA.HI.X R98, R98, c[0x0][0x244], R3, 0x2, P4 ;  /* 0x0000910062627a11 */ /* 0x000fe400020f1403 */
[----:B------:R-:W-:Y:S01]  /*0400*/  LEA.HI.X R96, R96, c[0x0][0x24c], R5, 0x2, P5 ;  /* 0x0000930060607a11 */ /* 0x000fe200028f1405 */
[----:B------:R-:W-:Y:S01]  /*0410*/  @P0 IMAD.WIDE R16, R0, R17, c[0x0][0x260] ;  /* 0x0000980000100625 */ /* 0x000fe200078e0211 */
[----:B------:R-:W-:Y:S01]  /*0420*/  LEA R95, P6, R9, c[0x0][0x308], 0x2 ;  /* 0x0000c200095f7a11 */ /* 0x000fe200078c10ff */
[----:B------:R-:W-:Y:S01]  /*0430*/  @!P0 CS2R R16, SRZ ;  /* 0x0000000000108805 */ /* 0x000fe2000001ff00 */
[C---:B------:R-:W-:Y:S02]  /*0440*/  @P1 LEA R14, P4, R109.reuse, c[0x0][0x328], 0x2 ;  /* 0x0000ca006d0e1a11 */ /* 0x040fe400078810ff */
[----:B------:R-:W-:-:S02]  /*0450*/  @P2 LEA R12, P5, R109, c[0x0][0x348], 0x2 ;  /* 0x0000d2006d0c2a11 */ /* 0x000fc400078a10ff */
[----:B------:R-:W-:Y:S02]  /*0460*/  LEA.HI.X R93, R9, c[0x0][0x30c], R6, 0x2, P6 ;  /* 0x0000c300095d7a11 */ /* 0x000fe400030f1406 */
[C-C-:B------:R-:W-:Y:S02]  /*0470*/  @P1 LEA.HI.X R15, R109.reuse, c[0x0][0x32c], R108.reuse, 0x2, P4 ;  /* 0x0000cb006d0f1a11 */ /* 0x140fe400020f146c */
[----:B------:R-:W-:Y:S01]  /*0480*/  @P2 LEA.HI.X R13, R109, c[0x0][0x34c], R108, 0x2, P5 ;  /* 0x0000d3006d0d2a11 */ /* 0x000fe200028f146c */
[----:B------:R-:W-:Y:S05]  /*0490*/  @!P3 BRA `(.L_x_11180) ;  /* 0x000079200000b947 */ /* 0x000fea0003800000 */
[----:B------:R-:W0:Y:S01]  /*04a0*/  S2R R101, SR_TID.X ;  /* 0x0000000000657919 */ /* 0x000e220000002100 */
[----:B------:R-:W-:Y:S01]  /*04b0*/  HFMA2.MMA R92, -RZ, RZ, 0, 0 ;  /* 0x00000000ff5c7435 */ /* 0x000fe200000001ff */
[----:B------:R-:W-:Y:S02]  /*04c0*/  CS2R R102, SRZ ;  /* 0x0000000000667805 */ /* 0x000fe4000001ff00 */
[----:B------:R-:W1:Y:S01]  /*04d0*/  S2R R100, SR_LANEID ;  /* 0x0000000000647919 */ /* 0x000e620000000000 */
[----:B0-----:R-:W-:-:S02]  /*04e0*/  SHF.L.U32 R0, R101, 0x3, RZ ;  /* 0x0000000365007819 */ /* 0x001fc400000006ff */
[----:B------:R-:W-:Y:S02]  /*04f0*/  LOP3.LUT R141, R101, 0x1f, RZ, 0xc0, !PT ;  /* 0x0000001f658d7812 */ /* 0x000fe400078ec0ff */
[----:B------:R-:W-:-:S04]  /*0500*/  LOP3.LUT R0, R0, 0xffffff00, RZ, 0xc0, !PT ;  /* 0xffffff0000007812 */ /* 0x000fc800078ec0ff */
[----:B------:R-:W-:-:S04]  /*0510*/  LOP3.LUT R94, R0, 0x1f, R101, 0xf8, !PT ;  /* 0x0000001f005e7812 */ /* 0x000fc800078ef865 */
[----:B-1----:R-:W-:Y:S02]  /*0520*/  SHF.R.S32.HI R91, RZ, 0x1f, R94 ;  /* 0x0000001fff5b7819 */ /* 0x002fe4000001145e */
.L_x_11222:
[----:B------:R-:W-:Y:S01]  /*0530*/  IADD3 R90, -R92, c[0x0][0x174], RZ ;  /* 0x00005d005c5a7a10 */ /* 0x000fe20007ffe1ff */
[----:B------:R-:W-:Y:S01]  /*0540*/  BAR.SYNC.DEFER_BLOCKING 0x0 ;  /* 0x0000000000007b1d */ /* 0x000fe20000010000 */
[----:B------:R-:W-:Y:S01]  /*0550*/  LOP3.LUT R0, R94, 0x20, RZ, 0xfc, !PT ;  /* 0x000000205e007812 */ /* 0x000fe200078efcff */
[----:B-1----:R-:W-:Y:S01]  /*0560*/  CS2R R6, SRZ ;  /* 0x0000000000067805 */ /* 0x002fe2000001ff00 */
[----:B------:R-:W-:Y:S01]  /*0570*/  LEA R2, R90, 0xffffff00, 0x8 ;  /* 0xffffff005a027811 */ /* 0x000fe200078e40ff */
[----:B------:R-:W-:Y:S01]  /*0580*/  CS2R R8, SRZ ;  /* 0x0000000000087805 */ /* 0x000fe2000001ff00 */
[----:B------:R-:W-:Y:S02]  /*0590*/  LEA R4, P0, R94, R99, 0x2 ;  /* 0x000000635e047211 */ /* 0x000fe400078010ff */
[----:B------:R-:W-:Y:S02]  /*05a0*/  IADD3 R27, -R2, c[0x0][0x168], RZ ;  /* 0x00005a00021b7a10 */ /* 0x000fe40007ffe1ff */
[----:B------:R-:W-:-:S02]  /*05b0*/  LOP3.LUT R10, R94, 0x40, RZ, 0xfc, !PT ;  /* 0x000000405e0a7812 */ /* 0x000fc400078efcff */
[-C--:B------:R-:W-:Y:S02]  /*05c0*/  ISETP.GE.AND P3, PT, R94, R27.reuse, PT ;  /* 0x0000001b5e00720c */ /* 0x080fe40003f66270 */
[----:B------:R-:W-:Y:S02]  /*05d0*/  ISETP.GE.AND P4, PT, R0, R27, PT ;  /* 0x0000001b0000720c */ /* 0x000fe40003f86270 */
[C---:B------:R-:W-:Y:S02]  /*05e0*/  LOP3.LUT R11, R94.reuse, 0x60, RZ, 0xfc, !PT ;  /* 0x000000605e0b7812 */ /* 0x040fe400078efcff */
[----:B------:R-:W-:Y:S02]  /*05f0*/  MOV R3, RZ ;  /* 0x000000ff00037202 */ /* 0x000fe40000000f00 */
[C---:B------:R-:W-:Y:S02]  /*0600*/  LEA.HI.X R5, R94.reuse, R98, R91, 0x2, P0 ;  /* 0x000000625e057211 */ /* 0x040fe400000f145b */
[----:B------:R-:W-:-:S02]  /*0610*/  LOP3.LUT R22, R94, 0x80, RZ, 0xfc, !PT ;  /* 0x000000805e167812 */ /* 0x000fc400078efcff */
[----:B------:R-:W-:Y:S01]  /*0620*/  LOP3.LUT R23, R94, 0xa0, RZ, 0xfc, !PT ;  /* 0x000000a05e177812 */ /* 0x000fe200078efcff */
[----:B0-----:R0:W2:Y:S01]  /*0630*/  @!P3 LDG.E R6, [R4.64] ;  /* 0x000000060406b981 */ /* 0x0010a2000c1e1900 */
[-C--:B------:R-:W-:Y:S02]  /*0640*/  ISETP.GE.AND P5, PT, R10, R27.reuse, PT ;  /* 0x0000001b0a00720c */ /* 0x080fe40003fa6270 */
[C---:B------:R-:W-:Y:S01]  /*0650*/  LOP3.LUT R24, R94.reuse, 0xc0, RZ, 0xfc, !PT ;  /* 0x000000c05e187812 */ /* 0x040fe200078efcff */
[----:B------:R0:W3:Y:S01]  /*0660*/  @!P4 LDG.E R3, [R4.64+0x80] ;  /* 0x000080060403c981 */ /* 0x0000e2000c1e1900 */
[----:B------:R-:W-:Y:S02]  /*0670*/  LOP3.LUT R25, R94, 0xe0, RZ, 0xfc, !PT ;  /* 0x000000e05e197812 */ /* 0x000fe400078efcff */
[-C--:B------:R-:W-:Y:S02]  /*0680*/  ISETP.GE.AND P2, PT, R11, R27.reuse, PT ;  /* 0x0000001b0b00720c */ /* 0x080fe40003f46270 */
[----:B------:R-:W-:-:S02]  /*0690*/  ISETP.GE.AND P1, PT, R22, R27, PT ;  /* 0x0000001b1600720c */ /* 0x000fc40003f26270 */
[-C--:B------:R-:W-:Y:S02]  /*06a0*/  ISETP.GE.AND P0, PT, R23, R27.reuse, PT ;  /* 0x0000001b1700720c */ /* 0x080fe40003f06270 */
[-C--:B------:R-:W-:Y:S02]  /*06b0*/  ISETP.GE.AND P3, PT, R24, R27.reuse, PT ;  /* 0x0000001b1800720c */ /* 0x080fe40003f66270 */
[----:B------:R-:W-:Y:S01]  /*06c0*/  MOV R18, RZ ;  /* 0x000000ff00127202 */ /* 0x000fe20000000f00 */
[----:B------:R-:W-:Y:S01]  /*06d0*/  CS2R R20, SRZ ;  /* 0x0000000000147805 */ /* 0x000fe2000001ff00 */
[----:B------:R-:W-:Y:S01]  /*06e0*/  ISETP.GE.AND P4, PT, R25, R27, PT ;  /* 0x0000001b1900720c */ /* 0x000fe20003f86270 */
        /* <DEDUP_REMOVED lines=10> */
[C---:B------:R-:W-:Y:S02]  /*0790*/  LEA.HI.SX32 R89, R100.reuse, R100, 0x1b ;  /* 0x0000006464597211 */ /* 0x040fe400078fdaff */
[C---:B------:R-:W-:Y:S02]  /*07a0*/  IADD3 R85, R100.reuse, 0x80, RZ ;  /* 0x0000008064557810 */ /* 0x040fe40007ffe0ff */
[----:B0-----:R-:W-:-:S02]  /*07b0*/  IADD3 R5, R100, 0xa0, RZ ;  /* 0x000000a064057810 */ /* 0x001fc40007ffe0ff */
[-C--:B------:R-:W-:Y:S02]  /*07c0*/  LEA.HI.SX32 R87, R87, R100.reuse, 0x1b ;  /* 0x0000006457577211 */ /* 0x080fe400078fdaff */
        /* <DEDUP_REMOVED lines=9> */
[C---:B------:R-:W-:Y:S02]  /*0860*/  SHF.L.U32 R80, R94.reuse, 0x2, RZ ;  /* 0x000000025e507819 */ /* 0x040fe400000006ff */
[----:B------:R-:W-:-:S02]  /*0870*/  ISETP.GE.AND P6, PT, R94, R27, PT ;  /* 0x0000001b5e00720c */ /* 0x000fc40003fc6270 */
[----:B------:R-:W-:Y:S01]  /*0880*/  SHF.L.U64.HI R81, R94, 0x2, R91 ;  /* 0x000000025e517819 */ /* 0x000fe2000001025b */
[----:B------:R-:W-:Y:S01]  /*0890*/  CS2R R4, SRZ ;  /* 0x0000000000047805 */ /* 0x000fe2000001ff00 */
[-C--:B------:R-:W-:Y:S02]  /*08a0*/  ISETP.GE.AND P2, PT, R11, R27.reuse, PT ;  /* 0x0000001b0b00720c */ /* 0x080fe40003f46270 */
[-C--:B------:R-:W-:Y:S02]  /*08b0*/  ISETP.GE.AND P3, PT, R22, R27.reuse, PT ;  /* 0x0000001b1600720c */ /* 0x080fe40003f66270 */
[-C--:B------:R-:W-:Y:S02]  /*08c0*/  ISETP.GE.AND P4, PT, R23, R27.reuse, PT ;  /* 0x0000001b1700720c */ /* 0x080fe40003f86270 */
[----:B------:R-:W-:Y:S02]  /*08d0*/  ISETP.GE.AND P5, PT, R24, R27, PT ;  /* 0x0000001b1800720c */ /* 0x000fe40003fa6270 */
[----:B------:R-:W-:Y:S01]  /*08e0*/  MOV R26, RZ ;  /* 0x000000ff001a7202 */ /* 0x000fe20000000f00 */
[----:B--2---:R-:W-:Y:S04]  /*08f0*/  STS [R89.X4], R6 ;  /* 0x0000000659007388 */ /* 0x004fe80000004800 */
[----:B---3--:R-:W-:Y:S04]  /*0900*/  STS [R88.X4+0x80], R3 ;  /* 0x0000800358007388 */ /* 0x008fe80000004800 */
[----:B----4-:R-:W-:Y:S04]  /*0910*/  STS [R87.X4+0x100], R8 ;  /* 0x0001000857007388 */ /* 0x010fe80000004800 */
        /* <DEDUP_REMOVED lines=13> */
[----:B------:R-:W-:Y:S01]  /*09f0*/  LDS R65, [R78.X4+0x1c] ;  /* 0x00001c004e417984 */ /* 0x000fe20000004800 */
[----:B0-----:R-:W-:-:S02]  /*0a00*/  IADD3 R18, P0, R97, R80, RZ ;  /* 0x0000005061127210 */ /* 0x001fc40007f1e0ff */
[----:B------:R-:W-:Y:S02]  /*0a10*/  LEA R8, P1, R94, R95, 0x2 ;  /* 0x0000005f5e087211 */ /* 0x000fe400078210ff */
[----:B------:R-:W-:Y:S01]  /*0a20*/  IADD3.X R19, R96, R81, RZ, P0, !PT ;  /* 0x0000005160137210 */ /* 0x000fe200007fe4ff */
[----:B------:R-:W-:Y:S01]  /*0a30*/  BAR.SYNC.DEFER_BLOCKING 0x0 ;  /* 0x0000000000007b1d */ /* 0x000fe20000010000 */
[----:B-1----:R-:W-:Y:S02]  /*0a40*/  LEA.HI.X R9, R94, R93, R91, 0x2, P1 ;  /* 0x0000005d5e097211 */ /* 0x002fe400008f145b */
[-C--:B------:R-:W-:Y:S02]  /*0a50*/  ISETP.GE.AND P0, PT, R0, R27.reuse, PT ;  /* 0x0000001b0000720c */ /* 0x080fe40003f06270 */
[-C--:B------:R-:W-:Y:S01]  /*0a60*/  ISETP.GE.AND P1, PT, R10, R27.reuse, PT ;  /* 0x0000001b0a00720c */ /* 0x080fe20003f26270 */
[----:B------:R-:W-:Y:S01]  /*0a70*/  CS2R R6, SRZ ;  /* 0x0000000000067805 */ /* 0x000fe2000001ff00 */
[----:B------:R-:W-:Y:S01]  /*0a80*/  MOV R3, RZ ;  /* 0x000000ff00037202 */ /* 0x000fe20000000f00 */
[----:B--2---:R-:W-:Y:S01]  /*0a90*/  CS2R R20, SRZ ;  /* 0x0000000000147805 */ /* 0x004fe2000001ff00 */
[----:B------:R-:W2:Y:S01]  /*0aa0*/  @!P6 LDG.E R4, [R18.64] ;  /* 0x000000061204e981 */ /* 0x000ea2000c1e1900 */
[----:B------:R-:W-:-:S06]  /*0ab0*/  ISETP.GE.AND P6, PT, R25, R27, PT ;  /* 0x0000001b1900720c */ /* 0x000fcc0003fc6270 */
[----:B------:R-:W3:Y:S04]  /*0ac0*/  @!P0 LDG.E R3, [R18.64+0x80] ;  /* 0x0000800612038981 */ /* 0x000ee8000c1e1900 */
[----:B------:R-:W4:Y:S04]  /*0ad0*/  @!P1 LDG.E R6, [R18.64+0x100] ;  /* 0x0001000612069981 */ /* 0x000f28000c1e1900 */
[----:B------:R-:W4:Y:S04]  /*0ae0*/  @!P2 LDG.E R5, [R18.64+0x180] ;  /* 0x000180061205a981 */ /* 0x000f28000c1e1900 */
[----:B------:R-:W4:Y:S04]  /*0af0*/  @!P3 LDG.E R26, [R18.64+0x200] ;  /* 0x00020006121ab981 */ /* 0x000f28000c1e1900 */
[----:B------:R-:W4:Y:S04]  /*0b00*/  @!P4 LDG.E R7, [R18.64+0x280] ;  /* 0x000280061207c981 */ /* 0x000f28000c1e1900 */
[----:B------:R-:W4:Y:S04]  /*0b10*/  @!P5 LDG.E R20, [R18.64+0x300] ;  /* 0x000300061214d981 */ /* 0x000f28000c1e1900 */
[----:B------:R-:W4:Y:S01]  /*0b20*/  @!P6 LDG.E R21, [R18.64+0x380] ;  /* 0x000380061215e981 */ /* 0x000f22000c1e1900 */
[----:B------:R-:W-:-:S02]  /*0b30*/  P2R R29, PR, RZ, 0x1 ;  /* 0x00000001ff1d7803 */ /* 0x000fc40000000000 */
[----:B------:R-:W-:Y:S02]  /*0b40*/  ISETP.GE.AND P0, PT, R94, R27, PT ;  /* 0x0000001b5e00720c */ /* 0x000fe40003f06270 */
[----:B------:R-:W-:Y:S01]  /*0b50*/  MOV R28, RZ ;  /* 0x000000ff001c7202 */ /* 0x000fe20000000f00 */
[----:B------:R-:W-:Y:S01]  /*0b60*/  CS2R R30, SRZ ;  /* 0x00000000001e7805 */ /* 0x000fe2000001ff00 */
[----:B------:R-:W-:Y:S02]  /*0b70*/  MOV R51, RZ ;  /* 0x000000ff00337202 */ /* 0x000fe40000000f00 */
[----:B------:R-:W-:Y:S02]  /*0b80*/  MOV R36, RZ ;  /* 0x000000ff00247202 */ /* 0x000fe40000000f00 */
        /* <DEDUP_REMOVED lines=8> */
[----:B------:R2:W-:Y:S01]  /*0c10*/  STS [R82.X4+0x380], R21 ;  /* 0x0003801552007388 */ /* 0x0005e20000004800 */
[----:B------:R-:W-:-:S06]  /*0c20*/  NOP ;  /* 0x0000000000007918 */ /* 0x000fcc0000000000 */
[----:B------:R-:W3:Y:S04]  /*0c30*/  LDS R37, [R78.X4] ;  /* 0x000000004e257984 */ /* 0x000ee80000004800 */
[----:B------:R-:W2:Y:S04]  /*0c40*/  LDS R39, [R78.X4+0x4] ;  /* 0x000004004e277984 */ /* 0x000ea80000004800 */
[----:B------:R-:W1:Y:S04]  /*0c50*/  LDS R41, [R78.X4+0x8] ;  /* 0x000008004e297984 */ /* 0x000e680000004800 */
[----:B------:R-:W1:Y:S04]  /*0c60*/  LDS R43, [R78.X4+0xc] ;  /* 0x00000c004e2b7984 */ /* 0x000e680000004800 */
[----:B------:R-:W1:Y:S04]  /*0c70*/  LDS R45, [R78.X4+0x10] ;  /* 0x000010004e2d7984 */ /* 0x000e680000004800 */
[----:B------:R-:W1:Y:S04]  /*0c80*/  LDS R47, [R78.X4+0x14] ;  /* 0x000014004e2f7984 */ /* 0x000e680000004800 */
[----:B------:R-:W1:Y:S04]  /*0c90*/  LDS R49, [R78.X4+0x18] ;  /* 0x000018004e317984 */ /* 0x000e680000004800 */
[----:B------:R-:W1:Y:S04]  /*0ca0*/  LDS R35, [R78.X4+0x1c] ;  /* 0x00001c004e237984 */ /* 0x000e680000004800 */
[----:B------:R-:W-:Y:S01]  /*0cb0*/  BAR.SYNC.DEFER_BLOCKING 0x0 ;  /* 0x0000000000007b1d */ /* 0x000fe20000010000 */
[----:B0-----:R-:W-:-:S05]  /*0cc0*/  MOV R26, RZ ;  /* 0x000000ff001a7202 */ /* 0x001fca0000000f00 */
[----:B------:R0:W4:Y:S01]  /*0cd0*/  @!P0 LDG.E R28, [R8.64] ;  /* 0x00000006081c8981 */ /* 0x000122000c1e1900 */
[----:B------:R-:W-:Y:S02]  /*0ce0*/  ISETP.NE.AND P0, PT, R29, RZ, PT ;  /* 0x000000ff1d00720c */ /* 0x000fe40003f05270 */
        /* <DEDUP_REMOVED lines=8> */
[----:B------:R-:W-:Y:S01]  /*0d70*/  ISETP.GE.AND P0, PT, R94, R27, PT ;  /* 0x0000001b5e00720c */ /* 0x000fe20003f06270 */
[----:B------:R-:W-:-:S02]  /*0d80*/  IMAD R6, R104, c[0x0][0x1f0], RZ ;  /* 0x00007c0068067a24 */ /* 0x000fc400078e02ff */
[----:B------:R-:W-:Y:S01]  /*0d90*/  IMAD.WIDE.U32 R4, R105, c[0x0][0x1f0], RZ ;  /* 0x00007c0069047a25 */ /* 0x000fe200078e00ff */
[----:B------:R-:W-:-:S03]  /*0da0*/  SHF.R.S32.HI R3, RZ, 0x1f, R2 ;  /* 0x0000001fff037819 */ /* 0x000fc60000011402 */
[----:B------:R-:W-:Y:S02]  /*0db0*/  IMAD R33, R105, c[0x0][0x1f4], R6 ;  /* 0x00007d0069217a24 */ /* 0x000fe400078e0206 */
[----:B-1----:R-:W-:Y:S02]  /*0dc0*/  IMAD R20, R104, c[0x0][0x200], RZ ;  /* 0x0000800068147a24 */ /* 0x002fe400078e02ff */
[----:B0-----:R-:W-:Y:S01]  /*0dd0*/  IMAD R8, R108, c[0x0][0x1f8], RZ ;  /* 0x00007e006c087a24 */ /* 0x001fe200078e02ff */
[----:B------:R-:W-:Y:S01]  /*0de0*/  IADD3 R5, R5, R33, RZ ;  /* 0x0000002105057210 */ /* 0x000fe20007ffe0ff */
[C---:B------:R-:W-:Y:S01]  /*0df0*/  IMAD R55, R105.reuse, c[0x0][0x204], R20 ;  /* 0x0000810069377a24 */ /* 0x040fe200078e0214 */
[----:B------:R-:W-:Y:S01]  /*0e00*/  IADD3 R63, R92, -c[0x0][0x174], RZ ;  /* 0x80005d005c3f7a10 */ /* 0x000fe20007ffe0ff */
[----:B------:R-:W-:-:S04]  /*0e10*/  IMAD.WIDE.U32 R6, R105, c[0x0][0x200], RZ ;  /* 0x0000800069067a25 */ /* 0x000fc800078e00ff */
[----:B------:R-:W-:Y:S02]  /*0e20*/  IMAD R20, R108, c[0x0][0x208], RZ ;  /* 0x000082006c147a24 */ /* 0x000fe400078e02ff */
[----:B------:R-:W-:Y:S02]  /*0e30*/  IMAD R44, R109, c[0x0][0x1fc], R8 ;  /* 0x00007f006d2c7a24 */ /* 0x000fe400078e0208 */
[----:B------:R-:W-:Y:S01]  /*0e40*/  @!P0 IMAD.WIDE.U32 R8, R105, c[0x0][0x1f0], R2 ;  /* 0x00007c0069088a25 */ /* 0x000fe200078e0002 */
[----:B------:R-:W-:-:S03]  /*0e50*/  IADD3 R7, R7, R55, RZ ;  /* 0x0000003707077210 */ /* 0x000fc60007ffe0ff */
[----:B------:R-:W-:Y:S02]  /*0e60*/  IMAD R63, R63, -0x100, RZ ;  /* 0xffffff003f3f7824 */ /* 0x000fe400078e02ff */
[----:B------:R-:W-:Y:S01]  /*0e70*/  IMAD.WIDE.U32 R4, R109, c[0x0][0x1f8], R4 ;  /* 0x00007e006d047a25 */ /* 0x000fe200078e0004 */
[----:B--2---:R-:W-:-:S03]  /*0e80*/  @!P0 MOV R21, R3 ;  /* 0x0000000300158202 */ /* 0x004fc60000000f00 */
[----:B------:R-:W-:Y:S01]  /*0e90*/  IMAD R46, R109, c[0x0][0x20c], R20 ;  /* 0x000083006d2e7a24 */ /* 0x000fe200078e0214 */
[----:B------:R-:W-:Y:S02]  /*0ea0*/  @!P0 MOV R20, R2 ;  /* 0x0000000200148202 */ /* 0x000fe40000000f00 */
[----:B------:R-:W-:Y:S02]  /*0eb0*/  @!P0 IADD3 R9, R33, R9, RZ ;  /* 0x0000000921098210 */ /* 0x000fe40007ffe0ff */
[----:B------:R-:W-:Y:S02]  /*0ec0*/  SHF.R.S32.HI R61, RZ, 0x1f, R63 ;  /* 0x0000001fff3d7819 */ /* 0x000fe4000001143f */
[----:B------:R-:W-:Y:S01]  /*0ed0*/  IADD3 R40, P1, R63, R4, RZ ;  /* 0x000000043f287210 */ /* 0x000fe20007f3e0ff */
[----:B------:R-:W-:-:S04]  /*0ee0*/  IMAD.WIDE.U32 R6, R109, c[0x0][0x208], R6 ;  /* 0x000082006d067a25 */ /* 0x000fc800078e0006 */
[----:B------:R-:W-:Y:S01]  /*0ef0*/  @!P0 IMAD.WIDE.U32 R20, R105, c[0x0][0x200], R20 ;  /* 0x0000800069148a25 */ /* 0x000fe200078e0014 */
[----:B------:R-:W-:-:S03]  /*0f00*/  IADD3.X R57, R61, R44, R5, P1, !PT ;  /* 0x0000002c3d397210 */ /* 0x000fc60000ffe405 */
[----:B------:R-:W-:Y:S01]  /*0f10*/  @!P0 IMAD.WIDE.U32 R4, R109, c[0x0][0x1f8], R8 ;  /* 0x00007e006d048a25 */ /* 0x000fe200078e0008 */
[----:B------:R-:W-:Y:S02]  /*0f20*/  IADD3 R38, P2, R63, R6, RZ ;  /* 0x000000063f267210 */ /* 0x000fe40007f5e0ff */
[----:B------:R-:W-:Y:S02]  /*0f30*/  @!P0 IADD3 R21, R55, R21, RZ ;  /* 0x0000001537158210 */ /* 0x000fe40007ffe0ff */
[C---:B------:R-:W-:Y:S02]  /*0f40*/  @!P0 IADD3 R42, P1, R94.reuse, R4, RZ ;  /* 0x000000045e2a8210 */ /* 0x040fe40007f3e0ff */
[----:B------:R-:W-:Y:S01]  /*0f50*/  IADD3.X R55, R61, R46, R7, P2, !PT ;  /* 0x0000002e3d377210 */ /* 0x000fe200017fe407 */
[----:B------:R-:W-:Y:S01]  /*0f60*/  @!P0 IMAD.WIDE.U32 R6, R109, c[0x0][0x208], R20 ;  /* 0x000082006d068a25 */ /* 0x000fe200078e0014 */
[----:B------:R-:W-:-:S03]  /*0f70*/  LEA R9, P4, R94, c[0x0][0x258], 0x2 ;  /* 0x000096005e097a11 */ /* 0x000fc600078810ff */
[--C-:B---3-5:R-:W-:Y:S01]  /*0f80*/  FADD.FTZ R76, R37, R106.reuse ;  /* 0x0000006a254c7221 */ /* 0x128fe20000010000 */
[----:B------:R-:W-:Y:S01]  /*0f90*/  LEA R21, P2, R94, c[0x0][0x268], 0x2 ;  /* 0x00009a005e157a11 */ /* 0x000fe200078410ff */
[--C-:B------:R-:W-:Y:S02]  /*0fa0*/  FADD.FTZ R74, R39, R106.reuse ;  /* 0x0000006a274a7221 */ /* 0x100fe40000010000 */
[--C-:B------:R-:W-:Y:S02]  /*0fb0*/  FADD.FTZ R72, R41, R106.reuse ;  /* 0x0000006a29487221 */ /* 0x100fe40000010000 */
[--C-:B------:R-:W-:Y:S02]  /*0fc0*/  FADD.FTZ R70, R43, R106.reuse ;  /* 0x0000006a2b467221 */ /* 0x100fe40000010000 */
[--C-:B------:R-:W-:Y:S02]  /*0fd0*/  FADD.FTZ R68, R45, R106.reuse ;  /* 0x0000006a2d447221 */ /* 0x100fe40000010000 */
[--C-:B------:R-:W-:Y:S01]  /*0fe0*/  FADD.FTZ R66, R47, R106.reuse ;  /* 0x0000006a2f427221 */ /* 0x100fe20000010000 */
[----:B------:R-:W-:Y:S01]  /*0ff0*/  BSSY B0, `(.L_x_11181) ;  /* 0x0000046000007945 */ /* 0x000fe20003800000 */
[----:B------:R-:W-:Y:S01]  /*1000*/  FSETP.GTU.FTZ.AND P6, PT, R74, 20, PT ;  /* 0x41a000004a00780b */ /* 0x000fe20003fdc000 */
[----:B------:R-:W-:Y:S01]  /*1010*/  FADD.FTZ R64, R49, R106 ;  /* 0x0000006a31407221 */ /* 0x000fe20000010000 */
[----:B------:R-:W-:Y:S01]  /*1020*/  FSETP.GTU.FTZ.AND P5, PT, R72, 20, PT ;  /* 0x41a000004800780b */ /* 0x000fe20003fbc000 */
[----:B----4-:R-:W-:Y:S04]  /*1030*/  STS [R89.X4], R28 ;  /* 0x0000001c59007388 */ /* 0x010fe80000004800 */
        /* <DEDUP_REMOVED lines=16> */
[----:B0-----:R-:W-:-:S02]  /*1140*/  @!P0 IADD3.X R53, R91, R5, R44, P1, !PT ;  /* 0x000000055b358210 */ /* 0x001fc40000ffe42c */
[----:B------:R-:W-:Y:S02]  /*1150*/  @!P0 LEA R8, P1, R42, c[0x0][0x268], 0x2 ;  /* 0x00009a002a088a11 */ /* 0x000fe400078210ff */
[C---:B------:R-:W-:Y:S02]  /*1160*/  @!P0 IADD3 R36, P3, R94.reuse, R6, RZ ;  /* 0x000000065e248210 */ /* 0x040fe40007f7e0ff */
[----:B------:R-:W-:Y:S02]  /*1170*/  LEA.HI.X R5, R94, c[0x0][0x25c], R91, 0x2, P4 ;  /* 0x000097005e057a11 */ /* 0x000fe400020f145b */
[----:B------:R-:W-:Y:S02]  /*1180*/  LEA R6, P4, R38, R9, 0x2 ;  /* 0x0000000926067211 */ /* 0x000fe400078810ff */
[----:B------:R-:W-:Y:S02]  /*1190*/  @!P0 LEA.HI.X R9, R42, c[0x0][0x26c], R53, 0x2, P1 ;  /* 0x00009b002a098a11 */ /* 0x000fe400008f1435 */
[----:B------:R-:W-:-:S02]  /*11a0*/  FSETP.GTU.FTZ.AND P1, PT, R76, 20, PT ;  /* 0x41a000004c00780b */ /* 0x000fc40003f3c000 */
[----:B------:R-:W-:Y:S02]  /*11b0*/  @!P0 IADD3.X R51, R91, R7, R46, P3, !PT ;  /* 0x000000075b338210 */ /* 0x000fe40001ffe42e */
[----:B------:R-:W-:Y:S02]  /*11c0*/  LEA.HI.X R7, R94, c[0x0][0x26c], R91, 0x2, P2 ;  /* 0x00009b005e077a11 */ /* 0x000fe400010f145b */
[----:B------:R-:W-:Y:S02]  /*11d0*/  LEA R20, P2, R40, R21, 0x2 ;  /* 0x0000001528147211 */ /* 0x000fe400078410ff */
[----:B------:R-:W-:Y:S02]  /*11e0*/  @!P0 LEA R4, P3, R36, c[0x0][0x258], 0x2 ;  /* 0x0000960024048a11 */ /* 0x000fe400078610ff */
[----:B------:R-:W-:Y:S02]  /*11f0*/  LEA.HI.X R21, R40, R7, R57, 0x2, P2 ;  /* 0x0000000728157211 */ /* 0x000fe400010f1439 */
[----:B------:R-:W-:-:S02]  /*1200*/  LEA.HI.X R7, R38, R5, R55, 0x2, P4 ;  /* 0x0000000526077211 */ /* 0x000fc400020f1437 */
[----:B------:R-:W-:Y:S02]  /*1210*/  @!P0 LEA.HI.X R5, R36, c[0x0][0x25c], R51, 0x2, P3 ;  /* 0x0000970024058a11 */ /* 0x000fe400018f1433 */
[----:B------:R-:W-:Y:S02]  /*1220*/  FSETP.GTU.FTZ.AND P4, PT, R70, 20, PT ;  /* 0x41a000004600780b */ /* 0x000fe40003f9c000 */
[----:B------:R-:W-:Y:S02]  /*1230*/  FSETP.GTU.FTZ.AND P3, PT, R68, 20, PT ;  /* 0x41a000004400780b */ /* 0x000fe40003f7c000 */
[----:B------:R-:W-:Y:S01]  /*1240*/  FSETP.GTU.FTZ.AND P2, PT, R66, 20, PT ;  /* 0x41a000004200780b */ /* 0x000fe20003f5c000 */
[----:B------:R-:W-:Y:S07]  /*1250*/  @P1 BRA `(.L_x_11182) ;  /* 0x000001f000001947 */ /* 0x000fee0003800000 */
[----:B--234-:R-:W-:Y:S01]  /*1260*/  FMUL.FTZ R76, R76, 1.4426950216293334961 ;  /* 0x3fb8aa3b4c4c7820 */ /* 0x01cfe20000410000 */
[----:B------:R-:W-:Y:S01]  /*1270*/  MOV R39, 0x3e800000 ;  /* 0x3e80000000277802 */ /* 0x000fe20000000f00 */
        /* <DEDUP_REMOVED lines=29> */
.L_x_11182:
[----:B--234-:R-:W-:Y:S05]  /*1450*/  BSYNC B0 ;  /* 0x0000000000007941 */ /* 0x01cfea0003800000 */
.L_x_11181:
[----:B------:R-:W-:Y:S01]  /*1460*/  BSSY B0, `(.L_x_11183) ;  /* 0x0000023000007945 */ /* 0x000fe20003800000 */
[----:B------:R-:W-:Y:S01]  /*1470*/  FSETP.GTU.FTZ.AND P1, PT, R64, 20, PT ;  /* 0x41a000004000780b */ /* 0x000fe20003f3c000 */
[----:B------:R-:W-:Y:S01]  /*1480*/  FADD.FTZ R62, R35, R106 ;  /* 0x0000006a233e7221 */ /* 0x000fe20000010000 */
[----:B------:R-:W-:Y:S06]  /*1490*/  @P6 BRA `(.L_x_11184) ;  /* 0x000001f000006947 */ /* 0x000fec0003800000 */
[----:B------:R-:W-:Y:S01]  /*14a0*/  FMUL.FTZ R74, R74, 1.4426950216293334961 ;  /* 0x3fb8aa3b4a4a7820 */ /* 0x000fe20000410000 */
        /* <DEDUP_REMOVED lines=30> */
.L_x_11184:
[----:B------:R-:W-:Y:S05]  /*1690*/  BSYNC B0 ;  /* 0x0000000000007941 */ /* 0x000fea0003800000 */
.L_x_11183:
[----:B------:R-:W-:Y:S01]  /*16a0*/  BSSY B0, `(.L_x_11185) ;  /* 0x0000023000007945 */ /* 0x000fe20003800000 */
[----:B------:R-:W-:Y:S02]  /*16b0*/  FSETP.GTU.FTZ.AND P6, PT, R62, 20, PT ;  /* 0x41a000003e00780b */ /* 0x000fe40003fdc000 */
[----:B------:R-:W-:Y:S01]  /*16c0*/  MOV R36, RZ ;  /* 0x000000ff00247202 */ /* 0x000fe20000000f00 */
        /* <DEDUP_REMOVED lines=32> */
.L_x_11186:
[----:B------:R-:W-:Y:S05]  /*18d0*/  BSYNC B0 ;  /* 0x0000000000007941 */ /* 0x000fea0003800000 */
.L_x_11185:
        /* <DEDUP_REMOVED lines=33> */
.L_x_11188:
[----:B------:R-:W-:Y:S05]  /*1af0*/  BSYNC B0 ;  /* 0x0000000000007941 */ /* 0x000fea0003800000 */
.L_x_11187:
        /* <DEDUP_REMOVED lines=33> */
.L_x_11190:
[----:B------:R-:W-:Y:S05]  /*1d10*/  BSYNC B0 ;  /* 0x0000000000007941 */ /* 0x000fea0003800000 */
.L_x_11189:
        /* <DEDUP_REMOVED lines=33> */
.L_x_11192:
[----:B------:R-:W-:Y:S05]  /*1f30*/  BSYNC B0 ;  /* 0x0000000000007941 */ /* 0x000fea0003800000 */
.L_x_11191:
        /* <DEDUP_REMOVED lines=33> */
.L_x_11194:
[----:B------:R-:W-:Y:S05]  /*2150*/  BSYNC B0 ;  /* 0x0000000000007941 */ /* 0x000fea0003800000 */
.L_x_11193:
        /* <DEDUP_REMOVED lines=33> */
.L_x_11196:
[----:B------:R-:W-:Y:S05]  /*2370*/  BSYNC B0 ;  /* 0x0000000000007941 */ /* 0x000fea0003800000 */
.L_x_11195:
[----:B------:R-:W-:Y:S01]  /*2380*/  BAR.SYNC.DEFER_BLOCKING 0x0 ;  /* 0x0000000000007b1d */ /* 0x000fe20000010000 */
[-C--:B------:R-:W-:Y:S01]  /*2390*/  ISETP.GE.AND P6, PT, R0, R27.reuse, PT ;  /* 0x0000001b0000720c */ /* 0x080fe20003fc6270 */
[----:B------:R-:W-:Y:S01]  /*23a0*/  HFMA2.MMA R35, -RZ, RZ, 0, 0 ;  /* 0x00000000ff237435 */ /* 0x000fe200000001ff */
[-C--:B------:R-:W-:Y:S02]  /*23b0*/  ISETP.GE.AND P1, PT, R10, R27.reuse, PT ;  /* 0x0000001b0a00720c */ /* 0x080fe40003f26270 */
[-C--:B------:R-:W-:Y:S02]  /*23c0*/  ISETP.GE.AND P2, PT, R11, R27.reuse, PT ;  /* 0x0000001b0b00720c */ /* 0x080fe40003f46270 */
[-C--:B------:R-:W-:Y:S01]  /*23d0*/  ISETP.GE.AND P3, PT, R22, R27.reuse, PT ;  /* 0x0000001b1600720c */ /* 0x080fe20003f66270 */
[----:B------:R-:W-:Y:S01]  /*23e0*/  HFMA2.MMA R37, -RZ, RZ, 0, 0 ;  /* 0x00000000ff257435 */ /* 0x000fe200000001ff */
[-C--:B------:R-:W-:Y:S02]  /*23f0*/  ISETP.GE.AND P4, PT, R23, R27.reuse, PT ;  /* 0x0000001b1700720c */ /* 0x080fe40003f86270 */
[----:B------:R-:W-:Y:S01]  /*2400*/  ISETP.GE.AND P5, PT, R24, R27, PT ;  /* 0x0000001b1800720c */ /* 0x000fe20003fa6270 */
[----:B------:R-:W-:Y:S01]  /*2410*/  HFMA2.MMA R43, -RZ, RZ, 0, 0 ;  /* 0x00000000ff2b7435 */ /* 0x000fe200000001ff */
[----:B------:R-:W-:-:S02]  /*2420*/  MOV R38, RZ ;  /* 0x000000ff00267202 */ /* 0x000fc40000000f00 */
[----:B------:R-:W-:Y:S01]  /*2430*/  MOV R44, RZ ;  /* 0x000000ff002c7202 */ /* 0x000fe20000000f00 */
[----:B------:R0:W2:Y:S01]  /*2440*/  @!P6 LDG.E R35, [R20.64+-0x380] ;  /* 0xfffc80061423e981 */ /* 0x0000a2000c1e1900 */
[----:B------:R-:W-:-:S03]  /*2450*/  ISETP.GE.AND P6, PT, R25, R27, PT ;  /* 0x0000001b1900720c */ /* 0x000fc60003fc6270 */
[----:B------:R3:W4:Y:S04]  /*2460*/  @!P0 LDG.E R36, [R8.64] ;  /* 0x0000000608248981 */ /* 0x000728000c1e1900 */
[----:B------:R0:W5:Y:S04]  /*2470*/  @!P1 LDG.E R38, [R20.64+-0x300] ;  /* 0xfffd000614269981 */ /* 0x000168000c1e1900 */
[----:B------:R0:W5:Y:S01]  /*2480*/  @!P2 LDG.E R37, [R20.64+-0x280] ;  /* 0xfffd80061425a981 */ /* 0x000162000c1e1900 */
[----:B---3--:R-:W-:-:S03]  /*2490*/  CS2R R8, SRZ ;  /* 0x0000000000087805 */ /* 0x008fc6000001ff00 */
[----:B------:R0:W3:Y:S04]  /*24a0*/  @!P3 LDG.E R44, [R20.64+-0x200] ;  /* 0xfffe0006142cb981 */ /* 0x0000e8000c1e1900 */
[----:B------:R0:W3:Y:S04]  /*24b0*/  @!P4 LDG.E R9, [R20.64+-0x180] ;  /* 0xfffe80061409c981 */ /* 0x0000e8000c1e1900 */
[----:B------:R0:W3:Y:S04]  /*24c0*/  @!P5 LDG.E R8, [R20.64+-0x100] ;  /* 0xffff00061408d981 */ /* 0x0000e8000c1e1900 */
[----:B------:R0:W3:Y:S01]  /*24d0*/  @!P6 LDG.E R43, [R20.64+-0x80] ;  /* 0xffff8006142be981 */ /* 0x0000e2000c1e1900 */
[----:B------:R-:W-:Y:S01]  /*24e0*/  MOV R46, RZ ;  /* 0x000000ff002e7202 */ /* 0x000fe20000000f00 */
[----:B------:R-:W-:Y:S01]  /*24f0*/  HFMA2.MMA R53, -RZ, RZ, 0, 0 ;  /* 0x00000000ff357435 */ /* 0x000fe200000001ff */
[----:B------:R-:W-:Y:S01]  /*2500*/  CS2R R50, SRZ ;  /* 0x0000000000327805 */ /* 0x000fe2000001ff00 */
[----:B0-----:R-:W-:Y:S01]  /*2510*/  CS2R R20, SRZ ;  /* 0x0000000000147805 */ /* 0x001fe2000001ff00 */
[----:B----4-:R-:W-:Y:S04]  /*2520*/  STS [R89.X4], R36 ;  /* 0x0000002459007388 */ /* 0x010fe80000004800 */
[----:B--2---:R-:W-:Y:S04]  /*2530*/  STS [R88.X4+0x80], R35 ;  /* 0x0000802358007388 */ /* 0x004fe80000004800 */
[----:B-----5:R-:W-:Y:S04]  /*2540*/  STS [R87.X4+0x100], R38 ;  /* 0x0001002657007388 */ /* 0x020fe80000004800 */
[----:B------:R-:W-:Y:S04]  /*2550*/  STS [R86.X4+0x180], R37 ;  /* 0x0001802556007388 */ /* 0x000fe80000004800 */
[----:B---3--:R-:W-:Y:S04]  /*2560*/  STS [R85.X4+0x200], R44 ;  /* 0x0002002c55007388 */ /* 0x008fe80000004800 */
[----:B------:R-:W-:Y:S04]  /*2570*/  STS [R84.X4+0x280], R9 ;  /* 0x0002800954007388 */ /* 0x000fe80000004800 */
[----:B------:R0:W-:Y:S04]  /*2580*/  STS [R83.X4+0x300], R8 ;  /* 0x0003000853007388 */ /* 0x0001e80000004800 */
[----:B------:R-:W-:Y:S01]  /*2590*/  STS [R82.X4+0x380], R43 ;  /* 0x0003802b52007388 */ /* 0x000fe20000004800 */
[----:B------:R-:W-:-:S06]  /*25a0*/  NOP ;  /* 0x0000000000007918 */ /* 0x000fcc0000000000 */
[----:B------:R-:W-:Y:S04]  /*25b0*/  LDS R42, [R78.X4] ;  /* 0x000000004e2a7984 */ /* 0x000fe80000004800 */
[----:B------:R-:W-:Y:S04]  /*25c0*/  LDS R41, [R78.X4+0x4] ;  /* 0x000004004e297984 */ /* 0x000fe80000004800 */
[----:B------:R-:W2:Y:S04]  /*25d0*/  LDS R40, [R78.X4+0x8] ;  /* 0x000008004e287984 */ /* 0x000ea80000004800 */
[----:B------:R-:W3:Y:S04]  /*25e0*/  LDS R39, [R78.X4+0xc] ;  /* 0x00000c004e277984 */ /* 0x000ee80000004800 */
[----:B------:R-:W4:Y:S04]  /*25f0*/  LDS R35, [R78.X4+0x10] ;  /* 0x000010004e237984 */ /* 0x000f280000004800 */
[----:B------:R-:W-:Y:S04]  /*2600*/  LDS R36, [R78.X4+0x14] ;  /* 0x000014004e247984 */ /* 0x000fe80000004800 */
[----:B------:R-:W-:Y:S04]  /*2610*/  LDS R37, [R78.X4+0x18] ;  /* 0x000018004e257984 */ /* 0x000fe80000004800 */
[----:B------:R-:W2:Y:S04]  /*2620*/  LDS R38, [R78.X4+0x1c] ;  /* 0x00001c004e267984 */ /* 0x000ea80000004800 */
[----:B------:R-:W-:Y:S01]  /*2630*/  BAR.SYNC.DEFER_BLOCKING 0x0 ;  /* 0x0000000000007b1d */ /* 0x000fe20000010000 */
[----:B0-----:R-:W-:-:S05]  /*2640*/  CS2R R8, SRZ ;  /* 0x0000000000087805 */ /* 0x001fca000001ff00 */
[----:B------:R0:W5:Y:S01]  /*2650*/  @!P0 LDG.E R46, [R4.64] ;  /* 0x00000006042e8981 */ /* 0x000162000c1e1900 */
[----:B------:R-:W-:-:S03]  /*2660*/  ISETP.GE.AND P0, PT, R0, R27, PT ;  /* 0x0000001b0000720c */ /* 0x000fc60003f06270 */
[----:B------:R1:W5:Y:S04]  /*2670*/  @!P1 LDG.E R8, [R6.64+-0x300] ;  /* 0xfffd000606089981 */ /* 0x000368000c1e1900 */
[----:B------:R1:W5:Y:S04]  /*2680*/  @!P2 LDG.E R21, [R6.64+-0x280] ;  /* 0xfffd80060615a981 */ /* 0x000368000c1e1900 */
[----:B------:R1:W5:Y:S04]  /*2690*/  @!P3 LDG.E R20, [R6.64+-0x200] ;  /* 0xfffe00060614b981 */ /* 0x000368000c1e1900 */
[----:B------:R1:W5:Y:S04]  /*26a0*/  @!P0 LDG.E R9, [R6.64+-0x380] ;  /* 0xfffc800606098981 */ /* 0x000368000c1e1900 */
[----:B------:R1:W5:Y:S04]  /*26b0*/  @!P4 LDG.E R51, [R6.64+-0x180] ;  /* 0xfffe80060633c981 */ /* 0x000368000c1e1900 */
[----:B------:R1:W5:Y:S04]  /*26c0*/  @!P5 LDG.E R50, [R6.64+-0x100] ;  /* 0xffff00060632d981 */ /* 0x000368000c1e1900 */
[----:B------:R1:W5:Y:S01]  /*26d0*/  @!P6 LDG.E R53, [R6.64+-0x80] ;  /* 0xffff80060635e981 */ /* 0x000362000c1e1900 */
[----:B--2---:R-:W-:-:S04]  /*26e0*/  FMUL.FTZ R43, R40, -1.4426950216293334961 ;  /* 0xbfb8aa3b282b7820 */ /* 0x004fc80000410000 */
[----:B------:R-:W2:Y:S01]  /*26f0*/  MUFU.EX2 R44, R43 ;  /* 0x0000002b002c7308 */ /* 0x000ea20000000800 */
[----:B---3--:R-:W-:-:S07]  /*2700*/  FMUL.FTZ R45, R39, -1.4426950216293334961 ;  /* 0xbfb8aa3b272d7820 */ /* 0x008fce0000410000 */
[----:B------:R-:W3:Y:S01]  /*2710*/  MUFU.EX2 R45, R45 ;  /* 0x0000002d002d7308 */ /* 0x000ee20000000800 */
[----:B0-----:R-:W-:Y:S02]  /*2720*/  FMUL.FTZ R5, R41, -1.4426950216293334961 ;  /* 0xbfb8aa3b29057820 */ /* 0x001fe40000410000 */
[----:B----4-:R-:W-:Y:S02]  /*2730*/  FMUL.FTZ R47, R35, -1.4426950216293334961 ;  /* 0xbfb8aa3b232f7820 */ /* 0x010fe40000410000 */
[----:B--2---:R-:W-:Y:S02]  /*2740*/  FADD.FTZ R44, R44, 1 ;  /* 0x3f8000002c2c7421 */ /* 0x004fe40000010000 */
[----:B------:R-:W-:Y:S02]  /*2750*/  FMUL.FTZ R52, R38, -1.4426950216293334961 ;  /* 0xbfb8aa3b26347820 */ /* 0x000fe40000410000 */
[----:B------:R-:W-:Y:S01]  /*2760*/  MUFU.RCP R49, R44 ;  /* 0x0000002c00317308 */ /* 0x000fe20000001000 */
[----:B------:R-:W-:-:S02]  /*2770*/  FMUL.FTZ R4, R42, -1.4426950216293334961 ;  /* 0xbfb8aa3b2a047820 */ /* 0x000fc40000410000 */
[----:B-1----:R-:W-:-:S05]  /*2780*/  FMUL.FTZ R7, R37, -1.4426950216293334961 ;  /* 0xbfb8aa3b25077820 */ /* 0x002fca0000410000 */
[----:B------:R-:W-:Y:S01]  /*2790*/  MUFU.EX2 R54, R47 ;  /* 0x0000002f00367308 */ /* 0x000fe20000000800 */
[----:B------:R-:W-:-:S07]  /*27a0*/  FMUL.FTZ R6, R36, -1.4426950216293334961 ;  /* 0xbfb8aa3b24067820 */ /* 0x000fce0000410000 */
[----:B------:R3:W-:Y:S08]  /*27b0*/  MUFU.EX2 R58, R52 ;  /* 0x00000034003a7308 */ /* 0x0007f00000000800 */
[----:B------:R-:W0:Y:S01]  /*27c0*/  MUFU.EX2 R5, R5 ;  /* 0x0000000500057308 */ /* 0x000e220000000800 */
[----:B---3--:R-:W-:-:S07]  /*27d0*/  FADD.FTZ R52, R45, 1 ;  /* 0x3f8000002d347421 */ /* 0x008fce0000010000 */
[----:B------:R-:W1:Y:S08]  /*27e0*/  MUFU.EX2 R4, R4 ;  /* 0x0000000400047308 */ /* 0x000e700000000800 */
[----:B------:R-:W2:Y:S01]  /*27f0*/  MUFU.EX2 R7, R7 ;  /* 0x0000000700077308 */ /* 0x000ea20000000800 */
[----:B0-----:R-:W-:-:S07]  /*2800*/  FADD.FTZ R5, R5, 1 ;  /* 0x3f80000005057421 */ /* 0x001fce0000010000 */
[----:B------:R-:W0:Y:S01]  /*2810*/  MUFU.EX2 R6, R6 ;  /* 0x0000000600067308 */ /* 0x000e220000000800 */
[----:B-1----:R-:W-:-:S07]  /*2820*/  FADD.FTZ R4, R4, 1 ;  /* 0x3f80000004047421 */ /* 0x002fce0000010000 */
[----:B------:R-:W-:Y:S01]  /*2830*/  MUFU.RCP R52, R52 ;  /* 0x0000003400347308 */ /* 0x000fe20000001000 */
[----:B--2---:R-:W-:Y:S02]  /*2840*/  FADD.FTZ R56, R7, 1 ;  /* 0x3f80000007387421 */ /* 0x004fe40000010000 */
[----:B------:R-:W-:-:S05]  /*2850*/  FADD.FTZ R58, R58, 1 ;  /* 0x3f8000003a3a7421 */ /* 0x000fca0000010000 */
[----:B------:R-:W1:Y:S01]  /*2860*/  MUFU.RCP R48, R5 ;  /* 0x0000000500307308 */ /* 0x000e620000001000 */
[----:B0-----:R-:W-:Y:S02]  /*2870*/  FADD.FTZ R6, R6, 1 ;  /* 0x3f80000006067421 */ /* 0x001fe40000010000 */
[----:B------:R-:W-:-:S05]  /*2880*/  FADD.FTZ R54, R54, 1 ;  /* 0x3f80000036367421 */ /* 0x000fca0000010000 */
[----:B------:R1:W0:Y:S01]  /*2890*/  MUFU.RCP R43, R4 ;  /* 0x00000004002b7308 */ /* 0x0002220000001000 */
[----:B------:R-:W-:-:S07]  /*28a0*/  FADD.FTZ R7, -R49, 1 ;  /* 0x3f80000031077421 */ /* 0x000fce0000010100 */
[----:B------:R2:W3:Y:S01]  /*28b0*/  MUFU.RCP R57, R6 ;  /* 0x0000000600397308 */ /* 0x0004e20000001000 */
[----:B-1----:R-:W-:-:S07]  /*28c0*/  FADD.FTZ R4, -R48, 1 ;  /* 0x3f80000030047421 */ /* 0x002fce0000010100 */
[----:B------:R-:W-:Y:S08]  /*28d0*/  MUFU.RCP R56, R56 ;  /* 0x0000003800387308 */ /* 0x000ff00000001000 */
[----:B------:R-:W1:Y:S01]  /*28e0*/  MUFU.RCP R59, R58 ;  /* 0x0000003a003b7308 */ /* 0x000e620000001000 */
[----:B--2---:R-:W-:-:S07]  /*28f0*/  FFMA.FTZ R6, R41, R4, 1 ;  /* 0x3f80000029067423 */ /* 0x004fce0000010004 */
[----:B------:R-:W2:Y:S01]  /*2900*/  MUFU.RCP R54, R54 ;  /* 0x0000003600367308 */ /* 0x000ea20000001000 */
[----:B0-----:R-:W-:Y:S02]  /*2910*/  FADD.FTZ R5, -R43, 1 ;  /* 0x3f8000002b057421 */ /* 0x001fe40000010100 */
[----:B---3--:R-:W-:Y:S02]  /*2920*/  FADD.FTZ R111, -R57, 1 ;  /* 0x3f800000396f7421 */ /* 0x008fe40000010100 */
[----:B------:R-:W-:Y:S02]  /*2930*/  FFMA.FTZ R5, R42, R5, 1 ;  /* 0x3f8000002a057423 */ /* 0x000fe40000010005 */
[----:B-1----:R-:W-:Y:S02]  /*2940*/  FADD.FTZ R115, -R59, 1 ;  /* 0x3f8000003b737421 */ /* 0x002fe40000010100 */
[----:B------:R-:W-:Y:S02]  /*2950*/  FFMA.FTZ R113, R36, R111, 1 ;  /* 0x3f80000024717423 */ /* 0x000fe4000001006f */
[----:B------:R-:W-:Y:S01]  /*2960*/  FFMA.FTZ R117, R38, R115, 1 ;  /* 0x3f80000026757423 */ /* 0x000fe20000010073 */
[----:B------:R-:W-:Y:S01]  /*2970*/  ISETP.NE.AND P6, PT, R101, RZ, PT ;  /* 0x000000ff6500720c */ /* 0x000fe20003fc5270 */
[----:B-----5:R-:W-:Y:S04]  /*2980*/  STS [R89.X4], R46 ;  /* 0x0000002e59007388 */ /* 0x020fe80000004800 */
        /* <DEDUP_REMOVED lines=8> */
[----:B------:R-:W3:Y:S04]  /*2a10*/  LDS R44, [R78.X4+0x4] ;  /* 0x000004004e2c7984 */ /* 0x000ee80000004800 */
[----:B------:R-:W4:Y:S04]  /*2a20*/  LDS R47, [R78.X4+0x8] ;  /* 0x000008004e2f7984 */ /* 0x000f280000004800 */
[----:B------:R-:W5:Y:S04]  /*2a30*/  LDS R45, [R78.X4] ;  /* 0x000000004e2d7984 */ /* 0x000f680000004800 */
[----:B------:R-:W2:Y:S04]  /*2a40*/  LDS R46, [R78.X4+0xc] ;  /* 0x00000c004e2e7984 */ /* 0x000ea80000004800 */
[----:B------:R-:W2:Y:S04]  /*2a50*/  LDS R51, [R78.X4+0x10] ;  /* 0x000010004e337984 */ /* 0x000ea80000004800 */
[----:B------:R-:W2:Y:S04]  /*2a60*/  LDS R50, [R78.X4+0x14] ;  /* 0x000014004e327984 */ /* 0x000ea80000004800 */
[----:B------:R-:W2:Y:S04]  /*2a70*/  LDS R53, [R78.X4+0x18] ;  /* 0x000018004e357984 */ /* 0x000ea80000004800 */
[----:B------:R-:W2:Y:S01]  /*2a80*/  LDS R55, [R78.X4+0x1c] ;  /* 0x00001c004e377984 */ /* 0x000ea20000004800 */
[----:B0-----:R-:W-:-:S02]  /*2a90*/  FADD.FTZ R8, -R52, 1 ;  /* 0x3f80000034087421 */ /* 0x001fc40000010100 */
[----:B------:R-:W-:Y:S02]  /*2aa0*/  FFMA.FTZ R9, R40, R7, 1 ;  /* 0x3f80000028097423 */ /* 0x000fe40000010007 */
[----:B-1----:R-:W-:Y:S02]  /*2ab0*/  FFMA.FTZ R20, R39, R8, 1 ;  /* 0x3f80000027147423 */ /* 0x002fe40000010008 */
[----:B---3--:R-:W-:Y:S02]  /*2ac0*/  FMUL.FTZ R7, R33, R44 ;  /* 0x0000002c21077220 */ /* 0x008fe40000410000 */
[----:B----4-:R-:W-:Y:S02]  /*2ad0*/  FMUL.FTZ R8, R32, R47 ;  /* 0x0000002f20087220 */ /* 0x010fe40000410000 */
[----:B------:R-:W-:Y:S02]  /*2ae0*/  FMUL.FTZ R7, R48, R7 ;  /* 0x0000000730077220 */ /* 0x000fe40000410000 */
[----:B-----5:R-:W-:-:S02]  /*2af0*/  FMUL.FTZ R4, R34, R45 ;  /* 0x0000002d22047220 */ /* 0x020fc40000410000 */
[----:B--2---:R-:W-:Y:S02]  /*2b00*/  FMUL.FTZ R21, R31, R46 ;  /* 0x0000002e1f157220 */ /* 0x004fe40000410000 */
[----:B------:R-:W-:Y:S02]  /*2b10*/  FMUL.FTZ R8, R49, R8 ;  /* 0x0000000831087220 */ /* 0x000fe40000410000 */
[----:B------:R-:W-:Y:S01]  /*2b20*/  FMUL.FTZ R7, R7, R6 ;  /* 0x0000000607077220 */ /* 0x000fe20000410000 */
[----:B------:R-:W-:Y:S01]  /*2b30*/  BAR.SYNC.DEFER_BLOCKING 0x0 ;  /* 0x0000000000007b1d */ /* 0x000fe20000010000 */
[----:B------:R-:W-:Y:S02]  /*2b40*/  FMUL.FTZ R4, R43, R4 ;  /* 0x000000042b047220 */ /* 0x000fe40000410000 */
[----:B------:R-:W-:Y:S02]  /*2b50*/  FMUL.FTZ R21, R52, R21 ;  /* 0x0000001534157220 */ /* 0x000fe40000410000 */
[----:B------:R-:W-:-:S02]  /*2b60*/  FADD.FTZ R6, -R56, 1 ;  /* 0x3f80000038067421 */ /* 0x000fc40000010100 */
[----:B------:R-:W-:Y:S02]  /*2b70*/  FMUL.FTZ R9, R8, R9 ;  /* 0x0000000908097220 */ /* 0x000fe40000410000 */
[----:B------:R-:W-:Y:S02]  /*2b80*/  FMUL.FTZ R5, R4, R5 ;  /* 0x0000000504057220 */ /* 0x000fe40000410000 */
[----:B------:R-:W-:Y:S02]  /*2b90*/  FMUL.FTZ R21, R21, R20 ;  /* 0x0000001415157220 */ /* 0x000fe40000410000 */
[----:B------:R-:W-:Y:S02]  /*2ba0*/  FFMA.FTZ R8, R37, R6, 1 ;  /* 0x3f80000025087423 */ /* 0x000fe40000010006 */
[----:B------:R-:W-:Y:S02]  /*2bb0*/  FADD.FTZ R4, -R54, 1 ;  /* 0x3f80000036047421 */ /* 0x000fe40000010100 */
[----:B------:R-:W-:-:S02]  /*2bc0*/  FMUL.FTZ R111, R30, R51 ;  /* 0x000000331e6f7220 */ /* 0x000fc40000410000 */
        /* <DEDUP_REMOVED lines=32> */
[----:B------:R-:W1:Y:S01]  /*2dd0*/  LDS R117, [0x420] ;  /* 0x00042000ff757984 */ /* 0x000e620000000800 */
[----:B------:R-:W-:Y:S01]  /*2de0*/  P2R R4, PR, RZ, 0x40 ;  /* 0x00000040ff047803 */ /* 0x000fe20000000000 */
[C---:B0-----:R-:W-:Y:S02]  /*2df0*/  IMAD R9, R105.reuse, c[0x0][0x2ec], R6 ;  /* 0x0000bb0069097a24 */ /* 0x041fe400078e0206 */
[----:B------:R-:W-:Y:S01]  /*2e00*/  IMAD.WIDE.U32 R4, R105, c[0x0][0x2e8], RZ ;  /* 0x0000ba0069047a25 */ /* 0x000fe200078e00ff */
[----:B------:R-:W-:-:S04]  /*2e10*/  LEA R7, P0, R94, c[0x0][0x338], 0x2 ;  /* 0x0000ce005e077a11 */ /* 0x000fc800078010ff */
        /* <DEDUP_REMOVED lines=10> */
[C---:B-1----:R-:W-:Y:S02]  /*2ec0*/  ISETP.GE.AND P0, PT, R94.reuse, R117, PT ;  /* 0x000000755e00720c */ /* 0x042fe40003f06270 */
        /* <DEDUP_REMOVED lines=13> */
.L_x_11198:
[----:B------:R-:W-:Y:S05]  /*2fa0*/  BSYNC B0 ;  /* 0x0000000000007941 */ /* 0x000fea0003800000 */
.L_x_11197:
[-C--:B------:R-:W-:Y:S01]  /*2fb0*/  ISETP.GE.AND P0, PT, R22, R117.reuse, PT ;  /* 0x000000751600720c */ /* 0x080fe20003f06270 */
[----:B------:R-:W-:Y:S01]  /*2fc0*/  @!P2 STG.E [R4.64+-0x300], R123 ;  /* 0xfffd007b0400a986 */ /* 0x000fe2000c101906 */
[----:B------:R-:W-:Y:S01]  /*2fd0*/  ISETP.GE.AND P1, PT, R11, R117, PT ;  /* 0x000000750b00720c */ /* 0x000fe20003f26270 */
[----:B------:R-:W-:Y:S01]  /*2fe0*/  FMUL.FTZ R42, R42, R43 ;  /* 0x0000002b2a2a7220 */ /* 0x000fe20000410000 */
[----:B------:R-:W-:Y:S01]  /*2ff0*/  ISETP.GE.AND P3, PT, R23, R117, PT ;  /* 0x000000751700720c */ /* 0x000fe20003f66270 */
[----:B------:R-:W-:Y:S01]  /*3000*/  FMUL.FTZ R40, R40, R49 ;  /* 0x0000003128287220 */ /* 0x000fe20000410000 */
[-C--:B------:R-:W-:Y:S01]  /*3010*/  ISETP.GE.AND P4, PT, R24, R117.reuse, PT ;  /* 0x000000751800720c */ /* 0x080fe20003f86270 */
[----:B------:R-:W-:Y:S01]  /*3020*/  FMUL.FTZ R35, R35, R54 ;  /* 0x0000003623237220 */ /* 0x000fe20000410000 */
[-C--:B------:R-:W-:Y:S01]  /*3030*/  ISETP.GE.AND P2, PT, R0, R117.reuse, PT ;  /* 0x000000750000720c */ /* 0x080fe20003f46270 */
[----:B------:R-:W-:Y:S01]  /*3040*/  FMUL.FTZ R41, R41, R48 ;  /* 0x0000003029297220 */ /* 0x000fe20000410000 */
[----:B------:R-:W-:Y:S01]  /*3050*/  ISETP.GE.AND P5, PT, R25, R117, PT ;  /* 0x000000751900720c */ /* 0x000fe20003fa6270 */
[----:B------:R-:W-:-:S02]  /*3060*/  FMUL.FTZ R39, R39, R52 ;  /* 0x0000003427277220 */ /* 0x000fc40000410000 */
[----:B------:R-:W-:Y:S01]  /*3070*/  @!P0 STG.E [R4.64+-0x200], R127 ;  /* 0xfffe007f04008986 */ /* 0x000fe2000c101906 */
[----:B------:R-:W-:Y:S01]  /*3080*/  ISETP.NE.U32.AND P0, PT, RZ, c[0x0][0x270], PT ;  /* 0x00009c00ff007a0c */ /* 0x000fe20003f05070 */
[----:B------:R-:W-:Y:S02]  /*3090*/  FMUL.FTZ R36, R36, R57 ;  /* 0x0000003924247220 */ /* 0x000fe40000410000 */
[----:B------:R-:W-:Y:S01]  /*30a0*/  FMUL.FTZ R37, R37, R56 ;  /* 0x0000003825257220 */ /* 0x000fe20000410000 */
[----:B------:R-:W-:Y:S01]  /*30b0*/  ISETP.NE.AND.EX P0, PT, RZ, c[0x0][0x274], PT, P0 ;  /* 0x00009d00ff007a0c */ /* 0x000fe20003f05300 */
[----:B------:R-:W-:Y:S01]  /*30c0*/  FMUL.FTZ R38, R38, R59 ;  /* 0x0000003b26267220 */ /* 0x000fe20000410000 */
[----:B------:R-:W-:Y:S01]  /*30d0*/  @!P1 STG.E [R4.64+-0x280], R125 ;  /* 0xfffd807d04009986 */ /* 0x000fe2000c101906 */
[----:B0-----:R-:W-:Y:S02]  /*30e0*/  FMUL.FTZ R8, R34, R42 ;  /* 0x0000002a22087220 */ /* 0x001fe40000410000 */
[----:B------:R-:W-:Y:S01]  /*30f0*/  FMUL.FTZ R6, R32, R40 ;  /* 0x0000002820067220 */ /* 0x000fe20000410000 */
[----:B------:R-:W-:Y:S01]  /*3100*/  @!P3 STG.E [R4.64+-0x180], R111 ;  /* 0xfffe806f0400b986 */ /* 0x000fe2000c101906 */
[----:B------:R-:W-:-:S02]  /*3110*/  FMUL.FTZ R34, R33, R41 ;  /* 0x0000002921227220 */ /* 0x000fc40000410000 */
[----:B------:R-:W-:Y:S01]  /*3120*/  FMUL.FTZ R32, R31, R39 ;  /* 0x000000271f207220 */ /* 0x000fe20000410000 */
[----:B------:R-:W-:Y:S01]  /*3130*/  @!P4 STG.E [R4.64+-0x100], R113 ;  /* 0xffff00710400c986 */ /* 0x000fe2000c101906 */
[----:B------:R-:W-:Y:S02]  /*3140*/  FMUL.FTZ R28, R28, R37 ;  /* 0x000000251c1c7220 */ /* 0x000fe40000410000 */
[----:B------:R-:W-:Y:S01]  /*3150*/  FMUL.FTZ R26, R26, R38 ;  /* 0x000000261a1a7220 */ /* 0x000fe20000410000 */
[----:B------:R-:W-:Y:S04]  /*3160*/  @!P2 STG.E [R4.64+-0x380], R121 ;  /* 0xfffc80790400a986 */ /* 0x000fe8000c101906 */
[----:B------:R0:W-:Y:S02]  /*3170*/  @!P5 STG.E [R4.64+-0x80], R115 ;  /* 0xffff80730400d986 */ /* 0x0001e4000c101906 */
[----:B0-----:R-:W-:-:S02]  /*3180*/  FMUL.FTZ R4, R30, R35 ;  /* 0x000000231e047220 */ /* 0x001fc40000410000 */
[----:B------:R-:W-:Y:S01]  /*3190*/  FMUL.FTZ R30, R29, R36 ;  /* 0x000000241d1e7220 */ /* 0x000fe20000410000 */
[----:B------:R-:W-:Y:S05]  /*31a0*/  @!P0 BRA `(.L_x_11199) ;  /* 0x0000047000008947 */ /* 0x000fea0003800000 */
[----:B------:R-:W-:Y:S01]  /*31b0*/  BAR.SYNC.DEFER_BLOCKING 0x0 ;  /* 0x0000000000007b1d */ /* 0x000fe20000010000 */
[----:B------:R-:W-:Y:S02]  /*31c0*/  FMUL.FTZ R45, R42, R45 ;  /* 0x0000002d2a2d7220 */ /* 0x000fe40000410000 */
[----:B------:R-:W-:Y:S02]  /*31d0*/  FMUL.FTZ R41, R41, R44 ;  /* 0x0000002c29297220 */ /* 0x000fe40000410000 */
[----:B------:R-:W-:Y:S01]  /*31e0*/  FMUL.FTZ R47, R40, R47 ;  /* 0x0000002f282f7220 */ /* 0x000fe20000410000 */
[C---:B------:R-:W-:Y:S01]  /*31f0*/  LEA R40, P0, R94.reuse, c[0x0][0x270], 0x2 ;  /* 0x00009c005e287a11 */ /* 0x040fe200078010ff */
[----:B------:R-:W-:Y:S01]  /*3200*/  FMUL.FTZ R39, R39, R46 ;  /* 0x0000002e27277220 */ /* 0x000fe20000410000 */
[----:B------:R-:W-:Y:S01]  /*3210*/  BSSY B0, `(.L_x_11200) ;  /* 0x0000037000007945 */ /* 0x000fe20003800000 */
[----:B------:R-:W-:Y:S01]  /*3220*/  FMUL.FTZ R35, R35, R51 ;  /* 0x0000003323237220 */ /* 0x000fe20000410000 */
[----:B------:R-:W-:Y:S01]  /*3230*/  LEA.HI.X R42, R94, c[0x0][0x274], R91, 0x2, P0 ;  /* 0x00009d005e2a7a11 */ /* 0x000fe200000f145b */
[----:B------:R-:W-:-:S02]  /*3240*/  FMUL.FTZ R5, R36, R50 ;  /* 0x0000003224057220 */ /* 0x000fc40000410000 */
[----:B------:R-:W-:Y:S02]  /*3250*/  FMUL.FTZ R37, R37, R53 ;  /* 0x0000003525257220 */ /* 0x000fe40000410000 */
[----:B------:R-:W-:Y:S02]  /*3260*/  FMUL.FTZ R55, R38, R55 ;  /* 0x0000003726377220 */ /* 0x000fe40000410000 */
[----:B------:R-:W-:-:S04]  /*3270*/  IMAD R38, R104, c[0x0][0x210], RZ ;  /* 0x0000840068267a24 */ /* 0x000fc800078e02ff */
[----:B------:R-:W-:Y:S02]  /*3280*/  IMAD R43, R105, c[0x0][0x214], R38 ;  /* 0x00008500692b7a24 */ /* 0x000fe400078e0226 */
[----:B------:R-:W-:Y:S01]  /*3290*/  IMAD R38, R108, c[0x0][0x218], RZ ;  /* 0x000086006c267a24 */ /* 0x000fe200078e02ff */
[----:B------:R-:W-:Y:S03]  /*32a0*/  STS [R78.X4], R45 ;  /* 0x0000002d4e007388 */ /* 0x000fe60000004800 */
[----:B------:R-:W-:Y:S01]  /*32b0*/  IMAD R38, R109, c[0x0][0x21c], R38 ;  /* 0x000087006d267a24 */ /* 0x000fe200078e0226 */
        /* <DEDUP_REMOVED lines=8> */
[----:B------:R-:W-:Y:S01]  /*3340*/  LDS R7, [R89.X4] ;  /* 0x0000000059077984 */ /* 0x000fe20000004800 */
[----:B0-----:R-:W-:-:S03]  /*3350*/  IMAD.WIDE.U32 R36, R105, c[0x0][0x210], RZ ;  /* 0x0000840069247a25 */ /* 0x001fc600078e00ff */
        /* <DEDUP_REMOVED lines=34> */
.L_x_11201:
[----:B------:R-:W-:Y:S05]  /*3580*/  BSYNC B0 ;  /* 0x0000000000007941 */ /* 0x000fea0003800000 */
.L_x_11200:
        /* <DEDUP_REMOVED lines=9> */
.L_x_11199:
[----:B------:R-:W-:Y:S01]  /*3620*/  FFMA.FTZ R102, R79, R8, R102 ;  /* 0x000000084f667223 */ /* 0x000fe20000010066 */
[----:B------:R-:W-:Y:S01]  /*3630*/  MOV R0, c[0x0][0x16c] ;  /* 0x00005b0000007a02 */ /* 0x000fe20000000f00 */
[----:B------:R-:W-:Y:S01]  /*3640*/  BAR.SYNC.DEFER_BLOCKING 0x0 ;  /* 0x0000000000007b1d */ /* 0x000fe20000010000 */
[----:B------:R-:W-:Y:S01]  /*3650*/  HFMA2.MMA R52, -RZ, RZ, 0, 0 ;  /* 0x00000000ff347435 */ /* 0x000fe200000001ff */
[----:B------:R-:W-:Y:S01]  /*3660*/  FFMA.FTZ R102, R77, R34, R102 ;  /* 0x000000224d667223 */ /* 0x000fe20000010066 */
[----:B------:R-:W-:Y:S01]  /*3670*/  ISETP.GE.AND P0, PT, R0, 0x1, PT ;  /* 0x000000010000780c */ /* 0x000fe20003f06270 */
[-C--:B------:R-:W-:Y:S01]  /*3680*/  FMUL.FTZ R60, R8, R107.reuse ;  /* 0x0000006b083c7220 */ /* 0x080fe20000410000 */
[----:B------:R-:W-:Y:S01]  /*3690*/  CS2R R50, SRZ ;  /* 0x0000000000327805 */ /* 0x000fe2000001ff00 */
[----:B------:R-:W-:Y:S01]  /*36a0*/  FFMA.FTZ R102, R75, R6, R102 ;  /* 0x000000064b667223 */ /* 0x000fe20000010066 */
[----:B------:R-:W-:Y:S01]  /*36b0*/  CS2R R48, SRZ ;  /* 0x0000000000307805 */ /* 0x000fe2000001ff00 */
[-C--:B------:R-:W-:Y:S01]  /*36c0*/  FMUL.FTZ R59, R34, R107.reuse ;  /* 0x0000006b223b7220 */ /* 0x080fe20000410000 */
[----:B------:R-:W-:Y:S01]  /*36d0*/  CS2R R46, SRZ ;  /* 0x00000000002e7805 */ /* 0x000fe2000001ff00 */
[----:B------:R-:W-:Y:S01]  /*36e0*/  FFMA.FTZ R102, R73, R32, R102 ;  /* 0x0000002049667223 */ /* 0x000fe20000010066 */
[----:B------:R-:W-:Y:S01]  /*36f0*/  CS2R R44, SRZ ;  /* 0x00000000002c7805 */ /* 0x000fe2000001ff00 */
[----:B------:R-:W-:-:S02]  /*3700*/  FMUL.FTZ R58, R6, R107 ;  /* 0x0000006b063a7220 */ /* 0x000fc40000410000 */
[----:B------:R-:W-:Y:S02]  /*3710*/  FFMA.FTZ R102, R71, R4, R102 ;  /* 0x0000000447667223 */ /* 0x000fe40000010066 */
[-C--:B------:R-:W-:Y:S02]  /*3720*/  FMUL.FTZ R57, R32, R107.reuse ;  /* 0x0000006b20397220 */ /* 0x080fe40000410000 */
[----:B------:R-:W-:Y:S02]  /*3730*/  FFMA.FTZ R102, R69, R30, R102 ;  /* 0x0000001e45667223 */ /* 0x000fe40000010066 */
[-C--:B------:R-:W-:Y:S02]  /*3740*/  FMUL.FTZ R56, R4, R107.reuse ;  /* 0x0000006b04387220 */ /* 0x080fe40000410000 */
[----:B------:R-:W-:Y:S02]  /*3750*/  FFMA.FTZ R102, R67, R28, R102 ;  /* 0x0000001c43667223 */ /* 0x000fe40000010066 */
[----:B------:R-:W-:-:S02]  /*3760*/  FMUL.FTZ R55, R30, R107 ;  /* 0x0000006b1e377220 */ /* 0x000fc40000410000 */
[-C--:B------:R-:W-:Y:S02]  /*3770*/  FMUL.FTZ R54, R28, R107.reuse ;  /* 0x0000006b1c367220 */ /* 0x080fe40000410000 */
[----:B------:R-:W-:Y:S02]  /*3780*/  FMUL.FTZ R53, R26, R107 ;  /* 0x0000006b1a357220 */ /* 0x000fe40000410000 */
[----:B------:R-:W-:Y:S01]  /*3790*/  FFMA.FTZ R102, R65, R26, R102 ;  /* 0x0000001a41667223 */ /* 0x000fe20000010066 */
[----:B------:R-:W-:Y:S05]  /*37a0*/  @!P0 BRA `(.L_x_11202) ;  /* 0x0000365000008947 */ /* 0x000fea0003800000 */
[----:B-1----:R-:W-:Y:S01]  /*37b0*/  IADD3 R5, R90, -0x2, RZ ;  /* 0xfffffffe5a057810 */ /* 0x002fe20007ffe0ff */
[----:B------:R-:W-:Y:S01]  /*37c0*/  IMAD R24, R108, c[0x0][0x180], RZ ;  /* 0x000060006c187a24 */ /* 0x000fe200078e02ff */
[----:B------:R-:W-:Y:S01]  /*37d0*/  IADD3 R0, R90, -0x1, RZ ;  /* 0xffffffff5a007810 */ /* 0x000fe20007ffe0ff */
[----:B------:R-:W-:Y:S01]  /*37e0*/  IMAD R36, R108, c[0x0][0x198], RZ ;  /* 0x000066006c247a24 */ /* 0x000fe200078e02ff */
[----:B------:R-:W-:Y:S01]  /*37f0*/  MOV R140, RZ ;  /* 0x000000ff008c7202 */ /* 0x000fe20000000f00 */
[----:B------:R-:W-:Y:S01]  /*3800*/  IMAD R37, R5, c[0x0][0x16c], RZ ;  /* 0x00005b0005257a24 */ /* 0x000fe200078e02ff */
[----:B------:R-:W-:Y:S01]  /*3810*/  LEA.HI R5, R0, R0, RZ, 0x1 ;  /* 0x0000000000057211 */ /* 0x000fe200078f08ff */
[----:B------:R-:W-:Y:S01]  /*3820*/  IMAD R40, R108, c[0x0][0x1b8], RZ ;  /* 0x00006e006c287a24 */ /* 0x000fe200078e02ff */
[----:B------:R-:W-:Y:S01]  /*3830*/  CS2R R50, SRZ ;  /* 0x0000000000327805 */ /* 0x000fe2000001ff00 */
[----:B------:R-:W-:Y:S01]  /*3840*/  FADD.FTZ R31, R4, R4 ;  /* 0x00000004041f7221 */ /* 0x000fe20000010000 */
[----:B------:R-:W-:Y:S01]  /*3850*/  LOP3.LUT R5, R5, 0xfffffe, RZ, 0xc0, !PT ;  /* 0x00fffffe05057812 */ /* 0x000fe200078ec0ff */
[C---:B0-----:R-:W-:Y:S01]  /*3860*/  IMAD.WIDE.U32 R22, R109.reuse, c[0x0][0x180], RZ ;  /* 0x000060006d167a25 */ /* 0x041fe200078e00ff */
[----:B------:R-:W-:Y:S01]  /*3870*/  LEA.HI R4, R90, R90, RZ, 0x1 ;  /* 0x0000005a5a047211 */ /* 0x000fe200078f08ff */
[----:B------:R-:W-:Y:S01]  /*3880*/  CS2R R48, SRZ ;  /* 0x0000000000307805 */ /* 0x000fe2000001ff00 */
[----:B------:R-:W-:Y:S01]  /*3890*/  IADD3 R0, R0, -R5, RZ ;  /* 0x8000000500007210 */ /* 0x000fe20007ffe0ff */
[C---:B------:R-:W-:Y:S01]  /*38a0*/  IMAD R7, R109.reuse, c[0x0][0x184], R24 ;  /* 0x000061006d077a24 */ /* 0x040fe200078e0218 */
[----:B------:R-:W-:Y:S01]  /*38b0*/  LOP3.LUT R5, R4, 0x1ffffe, RZ, 0xc0, !PT ;  /* 0x001ffffe04057812 */ /* 0x000fe200078ec0ff */
[----:B------:R-:W-:Y:S01]  /*38c0*/  IMAD.WIDE.U32 R10, R109, c[0x0][0x198], RZ ;  /* 0x000066006d0a7a25 */ /* 0x000fe200078e00ff */
[----:B------:R-:W-:Y:S01]  /*38d0*/  LEA R43, P0, R22, c[0x0][0x220], 0x3 ;  /* 0x00008800162b7a11 */ /* 0x000fe200078018ff */
[----:B------:R-:W-:Y:S01]  /*38e0*/  CS2R R46, SRZ ;  /* 0x00000000002e7805 */ /* 0x000fe2000001ff00 */
[----:B------:R-:W-:Y:S01]  /*38f0*/  IADD3 R23, R23, R7, RZ ;  /* 0x0000000717177210 */ /* 0x000fe20007ffe0ff */
[C---:B------:R-:W-:Y:S01]  /*3900*/  IMAD.WIDE.U32 R38, R109.reuse, c[0x0][0x1b8], RZ ;  /* 0x00006e006d267a25 */ /* 0x040fe200078e00ff */
[----:B------:R-:W-:Y:S01]  /*3910*/  LEA R42, P1, R10, c[0x0][0x228], 0x3 ;  /* 0x00008a000a2a7a11 */ /* 0x000fe200078218ff */
[----:B------:R-:W-:Y:S01]  /*3920*/  CS2R R44, SRZ ;  /* 0x00000000002c7805 */ /* 0x000fe2000001ff00 */
[----:B------:R-:W-:Y:S01]  /*3930*/  IADD3 R5, R90, -R5, RZ ;  /* 0x800000055a057210 */ /* 0x000fe20007ffe0ff */
[C---:B------:R-:W-:Y:S01]  /*3940*/  IMAD R9, R109.reuse, c[0x0][0x19c], R36 ;  /* 0x000067006d097a24 */ /* 0x040fe200078e0224 */
[----:B------:R-:W-:Y:S01]  /*3950*/  LEA R41, P2, R38, c[0x0][0x230], 0x3 ;  /* 0x00008c0026297a11 */ /* 0x000fe200078418ff */
[----:B------:R-:W-:Y:S01]  /*3960*/  IMAD R25, R109, c[0x0][0x1bc], R40 ;  /* 0x00006f006d197a24 */ /* 0x000fe200078e0228 */
[----:B------:R-:W-:Y:S01]  /*3970*/  LEA.HI.X R40, R22, c[0x0][0x224], R23, 0x3, P0 ;  /* 0x0000890016287a11 */ /* 0x000fe200000f1c17 */
[----:B------:R-:W-:Y:S01]  /*3980*/  FADD.FTZ R29, R28, R28 ;  /* 0x0000001c1c1d7221 */ /* 0x000fe20000010000 */
[----:B------:R-:W-:Y:S01]  /*3990*/  IADD3 R9, R11, R9, RZ ;  /* 0x000000090b097210 */ /* 0x000fe20007ffe0ff */
[----:B------:R-:W-:Y:S01]  /*39a0*/  FADD.FTZ R28, R26, R26 ;  /* 0x0000001a1a1c7221 */ /* 0x000fe20000010000 */
[----:B------:R-:W-:Y:S01]  /*39b0*/  IADD3 R7, R39, R25, RZ ;  /* 0x0000001927077210 */ /* 0x000fe20007ffe0ff */
[----:B------:R-:W-:Y:S01]  /*39c0*/  IMAD.WIDE R36, R37, 0x10, R16 ;  /* 0x0000001025247825 */ /* 0x000fe200078e0210 */
[----:B------:R-:W-:Y:S01]  /*39d0*/  LEA.HI.X R39, R10, c[0x0][0x22c], R9, 0x3, P1 ;  /* 0x00008b000a277a11 */ /* 0x000fe200008f1c09 */
[----:B------:R-:W-:Y:S01]  /*39e0*/  UMOV UR4, URZ ;  /* 0x0000003f00047c82 */ /* 0x000fe20008000000 */
[----:B------:R-:W-:Y:S01]  /*39f0*/  LEA.HI.X R38, R38, c[0x0][0x234], R7, 0x3, P2 ;  /* 0x00008d0026267a11 */ /* 0x000fe200010f1c07 */
[----:B------:R-:W-:Y:S01]  /*3a00*/  FADD.FTZ R35, R8, R8 ;  /* 0x0000000808237221 */ /* 0x000fe20000010000 */
[----:B------:R-:W-:Y:S01]  /*3a10*/  MOV R27, RZ ;  /* 0x000000ff001b7202 */ /* 0x000fe20000000f00 */
[----:B------:R-:W-:Y:S01]  /*3a20*/  FADD.FTZ R34, R34, R34 ;  /* 0x0000002222227221 */ /* 0x000fe20000010000 */
[----:B------:R-:W-:Y:S01]  /*3a30*/  LEA R26, R5, 0x880, 0xb ;  /* 0x00000880051a7811 */ /* 0x000fe200078e58ff */
[----:B------:R-:W-:Y:S01]  /*3a40*/  FADD.FTZ R33, R6, R6 ;  /* 0x0000000606217221 */ /* 0x000fe20000010000 */
[----:B------:R-:W-:Y:S01]  /*3a50*/  SHF.L.U32 R0, R0, 0x8, RZ ;  /* 0x0000000800007819 */ /* 0x000fe200000006ff */
[----:B------:R-:W-:-:S02]  /*3a60*/  FADD.FTZ R32, R32, R32 ;  /* 0x0000002020207221 */ /* 0x000fc40000010000 */
[----:B------:R-:W-:Y:S02]  /*3a70*/  FADD.FTZ R30, R30, R30 ;  /* 0x0000001e1e1e7221 */ /* 0x000fe40000010000 */
.L_x_11217:
[----:B------:R-:W-:Y:S02]  /*3a80*/  MOV R4, R43 ;  /* 0x0000002b00047202 */ /* 0x000fe40000000f00 */
[----:B------:R-:W-:-:S05]  /*3a90*/  MOV R5, R40 ;  /* 0x0000002800057202 */ /* 0x000fca0000000f00 */
[----:B------:R0:W2:Y:S01]  /*3aa0*/  LDG.E.64 R22, [R4.64] ;  /* 0x0000000604167981 */ /* 0x0000a2000c1e1b00 */
[C---:B------:R-:W-:Y:S02]  /*3ab0*/  ISETP.NE.AND P0, PT, R101.reuse, RZ, PT ;  /* 0x000000ff6500720c */ /* 0x040fe40003f05270 */
[----:B------:R-:W-:Y:S02]  /*3ac0*/  IADD3 R11, R101, 0x200, RZ ;  /* 0x00000200650b7810 */ /* 0x000fe40007ffe0ff */
[----:B------:R-:W-:Y:S02]  /*3ad0*/  ISETP.NE.AND P2, PT, R141, RZ, PT ;  /* 0x000000ff8d00720c */ /* 0x000fe40003f45270 */
[----:B------:R-:W-:Y:S02]  /*3ae0*/  SEL R24, R0, R11, !P0 ;  /* 0x0000000b00187207 */ /* 0x000fe40004000000 */
[----:B------:R-:W-:Y:S02]  /*3af0*/  ISETP.LT.OR P1, PT, R90, 0x2, P2 ;  /* 0x000000025a00780c */ /* 0x000fe40001721670 */
[----:B0-----:R-:W-:-:S02]  /*3b00*/  MOV R4, R42 ;  /* 0x0000002a00047202 */ /* 0x001fc40000000f00 */
[----:B------:R-:W-:-:S06]  /*3b10*/  MOV R5, R39 ;  /* 0x0000002700057202 */ /* 0x000fcc0000000f00 */
[----:B------:R-:W5:Y:S03]  /*3b20*/  LDG.E.64 R4, [R4.64] ;  /* 0x0000000604047981 */ /* 0x000f66000c1e1b00 */
[----:B------:R-:W-:Y:S01]  /*3b30*/  @!P1 MOV R25, R37 ;  /* 0x0000002500199202 */ /* 0x000fe20000000f00 */
[----:B------:R-:W-:Y:S02]  /*3b40*/  FMUL.FTZ R134, R79, R76 ;  /* 0x0000004c4f867220 */ /* 0x000fe40000410000 */
[----:B------:R-:W-:Y:S02]  /*3b50*/  FMUL.FTZ R129, R77, R74 ;  /* 0x0000004a4d817220 */ /* 0x000fe40000410000 */
[----:B------:R-:W-:Y:S01]  /*3b60*/  FMUL.FTZ R126, R75, R72 ;  /* 0x000000484b7e7220 */ /* 0x000fe20000410000 */
        /* <DEDUP_REMOVED lines=9> */
[----:B------:R-:W-:Y:S01]  /*3c00*/  MOV R7, R38 ;  /* 0x0000002600077202 */ /* 0x000fe20000000f00 */
[----:B------:R-:W-:Y:S01]  /*3c10*/  FMUL.FTZ R110, R23, R74 ;  /* 0x0000004a176e7220 */ /* 0x000fe20000410000 */
[----:B-1----:R-:W-:Y:S01]  /*3c20*/  CS2R R10, SRZ ;  /* 0x00000000000a7805 */ /* 0x002fe2000001ff00 */
[----:B--2---:R-:W-:Y:S01]  /*3c30*/  FMUL.FTZ R9, R6, R9 ;  /* 0x0000000906097220 */ /* 0x004fe20000410000 */
[----:B------:R-:W-:-:S04]  /*3c40*/  MOV R6, R41 ;  /* 0x0000002900067202 */ /* 0x000fc80000000f00 */
[----:B------:R0:W-:Y:S04]  /*3c50*/  STS.64 [R24.X8+0x880], R8 ;  /* 0x0008800818007388 */ /* 0x0001e80000008a00 */
[----:B------:R-:W5:Y:S01]  /*3c60*/  LDG.E.64 R6, [R6.64] ;  /* 0x0000000606067981 */ /* 0x000f62000c1e1b00 */
[----:B------:R-:W-:Y:S02]  /*3c70*/  FMUL.RZ R114, R110, 0.15915493667125701904 ;  /* 0x3e22f9836e727820 */ /* 0x000fe4000040c000 */
[----:B------:R-:W-:Y:S01]  /*3c80*/  FMUL.FTZ R110, R111, R74 ;  /* 0x0000004a6f6e7220 */ /* 0x000fe20000410000 */
[----:B0-----:R-:W-:Y:S01]  /*3c90*/  @!P1 MOV R24, R36 ;  /* 0x0000002400189202 */ /* 0x001fe20000000f00 */
[----:B------:R-:W-:Y:S01]  /*3ca0*/  BAR.SYNC.DEFER_BLOCKING 0x0 ;  /* 0x0000000000007b1d */ /* 0x000fe20000010000 */
[----:B------:R-:W-:-:S04]  /*3cb0*/  FMUL.FTZ R112, R23, R72 ;  /* 0x0000004817707220 */ /* 0x000fc80000410000 */
[----:B------:R-:W-:Y:S01]  /*3cc0*/  FMUL.RZ R115, R112, 0.15915493667125701904 ;  /* 0x3e22f98370737820 */ /* 0x000fe2000040c000 */
[----:B------:R-:W-:Y:S08]  /*3cd0*/  MUFU.SIN R135, R114 ;  /* 0x0000007200877308 */ /* 0x000ff00000000400 */
[----:B------:R-:W0:Y:S01]  /*3ce0*/  MUFU.EX2 R110, R110 ;  /* 0x0000006e006e7308 */ /* 0x000e220000000800 */
[----:B------:R1:W5:Y:S07]  /*3cf0*/  @!P1 LDG.E.64 R10, [R24.64+0x8] ;  /* 0x00000806180a9981 */ /* 0x00036e000c1e1b00 */
[----:B------:R-:W2:Y:S01]  /*3d00*/  MUFU.COS R137, R114 ;  /* 0x0000007200897308 */ /* 0x000ea20000000000 */
[----:B-1----:R-:W-:-:S07]  /*3d10*/  FMUL.FTZ R24, R111, R72 ;  /* 0x000000486f187220 */ /* 0x002fce0000410000 */
[----:B------:R-:W-:Y:S01]  /*3d20*/  MUFU.SIN R113, R115 ;  /* 0x0000007300717308 */ /* 0x000fe20000000400 */
[----:B------:R-:W-:-:S07]  /*3d30*/  FMUL.FTZ R25, R23, R70 ;  /* 0x0000004617197220 */ /* 0x000fce0000410000 */
[----:B------:R-:W-:Y:S01]  /*3d40*/  MUFU.COS R133, R115 ;  /* 0x0000007300857308 */ /* 0x000fe20000000000 */
[----:B------:R-:W-:Y:S02]  /*3d50*/  FMUL.RZ R117, R25, 0.15915493667125701904 ;  /* 0x3e22f98319757820 */ /* 0x000fe4000040c000 */
[----:B------:R-:W-:-:S05]  /*3d60*/  FMUL.FTZ R25, R111, R70 ;  /* 0x000000466f197220 */ /* 0x000fca0000410000 */
[----:B------:R-:W1:Y:S01]  /*3d70*/  MUFU.EX2 R24, R24 ;  /* 0x0000001800187308 */ /* 0x000e620000000800 */
[C---:B0-----:R-:W-:Y:S02]  /*3d80*/  FMUL.FTZ R135, R110.reuse, R135 ;  /* 0x000000876e877220 */ /* 0x041fe40000410000 */
[----:B--2---:R-:W-:-:S05]  /*3d90*/  FMUL.FTZ R137, R110, R137 ;  /* 0x000000896e897220 */ /* 0x004fca0000410000 */
[----:B------:R-:W-:Y:S01]  /*3da0*/  MUFU.SIN R130, R117 ;  /* 0x0000007500827308 */ /* 0x000fe20000000400 */
[----:B------:R-:W-:-:S07]  /*3db0*/  FMUL.FTZ R110, R135, R134 ;  /* 0x00000086876e7220 */ /* 0x000fce0000410000 */
[----:B------:R-:W-:Y:S01]  /*3dc0*/  MUFU.COS R112, R117 ;  /* 0x0000007500707308 */ /* 0x000fe20000000000 */
[C---:B-1----:R-:W-:Y:S02]  /*3dd0*/  FMUL.FTZ R133, R24.reuse, R133 ;  /* 0x0000008518857220 */ /* 0x042fe40000410000 */
[----:B------:R-:W-:-:S05]  /*3de0*/  FMUL.FTZ R132, R24, R113 ;  /* 0x0000007118847220 */ /* 0x000fca0000410000 */
[----:B------:R-:W0:Y:S01]  /*3df0*/  MUFU.EX2 R25, R25 ;  /* 0x0000001900197308 */ /* 0x000e220000000800 */
[----:B------:R-:W-:Y:S02]  /*3e00*/  FMUL.FTZ R24, RZ, R135 ;  /* 0x00000087ff187220 */ /* 0x000fe40000410000 */
[----:B------:R-:W-:Y:S02]  /*3e10*/  FFMA.FTZ R110, RZ, R137, R110 ;  /* 0x00000089ff6e7223 */ /* 0x000fe4000001006e */
[----:B------:R-:W-:Y:S02]  /*3e20*/  FFMA.FTZ R24, R137, R134, -R24 ;  /* 0x0000008689187223 */ /* 0x000fe40000010818 */
[C---:B------:R-:W-:Y:S02]  /*3e30*/  FMUL.FTZ R114, R23.reuse, R68 ;  /* 0x0000004417727220 */ /* 0x040fe40000410000 */
[----:B------:R-:W-:Y:S02]  /*3e40*/  FMUL.FTZ R116, R23, R66 ;  /* 0x0000004217747220 */ /* 0x000fe40000410000 */
[----:B------:R-:W-:-:S02]  /*3e50*/  FMUL.FTZ R118, R111, R64 ;  /* 0x000000406f767220 */ /* 0x000fc40000410000 */
[----:B------:R-:W-:Y:S02]  /*3e60*/  FADD.FTZ R110, RZ, R110 ;  /* 0x0000006eff6e7221 */ /* 0x000fe40000010000 */
[----:B------:R-:W-:Y:S01]  /*3e70*/  FADD.FTZ R24, R129, R24 ;  /* 0x0000001881187221 */ /* 0x000fe20000010000 */
[----:B------:R1:W-:Y:S01]  /*3e80*/  MUFU.EX2 R122, R118 ;  /* 0x00000076007a7308 */ /* 0x0003e20000000800 */
[----:B------:R-:W-:Y:S02]  /*3e90*/  FMUL.RZ R120, R114, 0.15915493667125701904 ;  /* 0x3e22f98372787820 */ /* 0x000fe4000040c000 */
[----:B------:R-:W-:Y:S02]  /*3ea0*/  FMUL.RZ R121, R116, 0.15915493667125701904 ;  /* 0x3e22f98374797820 */ /* 0x000fe4000040c000 */
[----:B------:R-:W-:Y:S02]  /*3eb0*/  FMUL.FTZ R119, R23, R64 ;  /* 0x0000004017777220 */ /* 0x000fe40000410000 */
[----:B0-----:R-:W-:-:S02]  /*3ec0*/  FMUL.FTZ R131, R25, R112 ;  /* 0x0000007019837220 */ /* 0x001fc40000410000 */
[----:B------:R-:W-:Y:S02]  /*3ed0*/  FMUL.FTZ R130, R25, R130 ;  /* 0x0000008219827220 */ /* 0x000fe40000410000 */
[C---:B------:R-:W-:Y:S02]  /*3ee0*/  FMUL.FTZ R114, R111.reuse, R68 ;  /* 0x000000446f727220 */ /* 0x040fe40000410000 */
[C---:B------:R-:W-:Y:S02]  /*3ef0*/  FMUL.FTZ R116, R111.reuse, R66 ;  /* 0x000000426f747220 */ /* 0x040fe40000410000 */
[C---:B------:R-:W-:Y:S02]  /*3f00*/  FMUL.FTZ R25, R132.reuse, R110 ;  /* 0x0000006e84197220 */ /* 0x040fe40000410000 */
[----:B-1----:R-:W-:Y:S02]  /*3f10*/  FMUL.FTZ R118, R111, R62 ;  /* 0x0000003e6f767220 */ /* 0x002fe40000410000 */
[----:B------:R-:W-:-:S02]  /*3f20*/  FMUL.FTZ R111, R132, R24 ;  /* 0x00000018846f7220 */ /* 0x000fc40000410000 */
[----:B------:R-:W-:Y:S02]  /*3f30*/  FMUL.RZ R119, R119, 0.15915493667125701904 ;  /* 0x3e22f98377777820 */ /* 0x000fe4000040c000 */
[C---:B------:R-:W-:Y:S02]  /*3f40*/  FFMA.FTZ R25, R133.reuse, R24, -R25 ;  /* 0x0000001885197223 */ /* 0x040fe40000010819 */
[----:B------:R-:W-:Y:S01]  /*3f50*/  FFMA.FTZ R111, R133, R110, R111 ;  /* 0x0000006e856f7223 */ /* 0x000fe2000001006f */
[----:B------:R-:W-:Y:S01]  /*3f60*/  MUFU.SIN R127, R120 ;  /* 0x00000078007f7308 */ /* 0x000fe20000000400 */
[----:B------:R-:W-:Y:S02]  /*3f70*/  FMUL.FTZ R24, R23, R62 ;  /* 0x0000003e17187220 */ /* 0x000fe40000410000 */
[----:B------:R-:W-:Y:S02]  /*3f80*/  FADD.FTZ R25, R126, R25 ;  /* 0x000000197e197221 */ /* 0x000fe40000010000 */
[----:B------:R-:W-:-:S03]  /*3f90*/  FADD.FTZ R111, RZ, R111 ;  /* 0x0000006fff6f7221 */ /* 0x000fc60000010000 */
[----:B------:R0:W-:Y:S01]  /*3fa0*/  MUFU.COS R115, R120 ;  /* 0x0000007800737308 */ /* 0x0001e20000000000 */
[----:B------:R-:W-:-:S07]  /*3fb0*/  FMUL.FTZ R110, R130, R25 ;  /* 0x00000019826e7220 */ /* 0x000fce0000410000 */
[----:B------:R-:W1:Y:S01]  /*3fc0*/  MUFU.EX2 R114, R114 ;  /* 0x0000007200727308 */ /* 0x000e620000000800 */
[----:B0-----:R-:W-:-:S07]  /*3fd0*/  FMUL.RZ R120, R24, 0.15915493667125701904 ;  /* 0x3e22f98318787820 */ /* 0x001fce000040c000 */
[----:B------:R-:W0:Y:S01]  /*3fe0*/  MUFU.COS R123, R119 ;  /* 0x00000077007b7308 */ /* 0x000e220000000000 */
[----:B------:R-:W-:-:S07]  /*3ff0*/  FMUL.FTZ R24, R130, R111 ;  /* 0x0000006f82187220 */ /* 0x000fce0000410000 */
[----:B------:R-:W2:Y:S01]  /*4000*/  MUFU.SIN R113, R119 ;  /* 0x0000007700717308 */ /* 0x000ea20000000400 */
[C---:B------:R-:W-:Y:S02]  /*4010*/  FFMA.FTZ R111, R131.reuse, R111, R110 ;  /* 0x0000006f836f7223 */ /* 0x040fe4000001006e */
[----:B------:R-:W-:Y:S02]  /*4020*/  FFMA.FTZ R112, R131, R25, -R24 ;  /* 0x0000001983707223 */ /* 0x000fe40000010818 */
[CC--:B------:R-:W-:Y:S02]  /*4030*/  FMUL.FTZ R110, R8.reuse, R135.reuse ;  /* 0x00000087086e7220 */ /* 0x0c0fe40000410000 */
[C---:B------:R-:W-:Y:S01]  /*4040*/  FMUL.FTZ R24, R9.reuse, R135 ;  /* 0x0000008709187220 */ /* 0x040fe20000410000 */
[----:B------:R-:W-:Y:S01]  /*4050*/  MUFU.SIN R117, R121 ;  /* 0x0000007900757308 */ /* 0x000fe20000000400 */
[-C--:B------:R-:W-:Y:S02]  /*4060*/  FFMA.FTZ R110, R9, R137.reuse, R110 ;  /* 0x00000089096e7223 */ /* 0x080fe4000001006e */
[----:B------:R-:W-:-:S02]  /*4070*/  FFMA.FTZ R24, R8, R137, -R24 ;  /* 0x0000008908187223 */ /* 0x000fc40000010818 */
[----:B-1----:R-:W-:-:S03]  /*4080*/  FMUL.FTZ R128, R114, R115 ;  /* 0x0000007372807220 */ /* 0x002fc60000410000 */
[----:B------:R1:W-:Y:S01]  /*4090*/  MUFU.COS R125, R121 ;  /* 0x00000079007d7308 */ /* 0x0003e20000000000 */
[----:B------:R-:W-:Y:S02]  /*40a0*/  FMUL.FTZ R127, R114, R127 ;  /* 0x0000007f727f7220 */ /* 0x000fe40000410000 */
[C---:B0-----:R-:W-:Y:S02]  /*40b0*/  FMUL.FTZ R123, R122.reuse, R123 ;  /* 0x0000007b7a7b7220 */ /* 0x041fe40000410000 */
[----:B--2---:R-:W-:Y:S02]  /*40c0*/  FMUL.FTZ R122, R122, R113 ;  /* 0x000000717a7a7220 */ /* 0x004fe40000410000 */
[----:B-1----:R-:W-:Y:S01]  /*40d0*/  FMUL.FTZ R121, R73, R70 ;  /* 0x0000004649797220 */ /* 0x002fe20000410000 */
[----:B------:R-:W-:Y:S01]  /*40e0*/  MUFU.EX2 R118, R118 ;  /* 0x0000007600767308 */ /* 0x000fe20000000800 */
[----:B------:R-:W-:Y:S02]  /*40f0*/  FADD.FTZ R114, RZ, R111 ;  /* 0x0000006fff727221 */ /* 0x000fe40000010000 */
[----:B------:R-:W-:-:S02]  /*4100*/  FADD.FTZ R113, R121, R112 ;  /* 0x0000007079717221 */ /* 0x000fc40000010000 */
[----:B------:R-:W-:-:S03]  /*4110*/  FMUL.FTZ R111, R132, R110 ;  /* 0x0000006e846f7220 */ /* 0x000fc60000410000 */
[----:B------:R-:W0:Y:S01]  /*4120*/  MUFU.COS R119, R120 ;  /* 0x0000007800777308 */ /* 0x000e220000000000 */
[-C--:B------:R-:W-:Y:S02]  /*4130*/  FMUL.FTZ R112, R132, R24.reuse ;  /* 0x0000001884707220 */ /* 0x080fe40000410000 */
[----:B------:R-:W-:-:S05]  /*4140*/  FFMA.FTZ R111, R133, R24, -R111 ;  /* 0x00000018856f7223 */ /* 0x000fca000001086f */
[----:B------:R-:W1:Y:S01]  /*4150*/  MUFU.EX2 R116, R116 ;  /* 0x0000007400747308 */ /* 0x000e620000000800 */
[----:B------:R-:W-:-:S07]  /*4160*/  FFMA.FTZ R112, R133, R110, R112 ;  /* 0x0000006e85707223 */ /* 0x000fce0000010070 */
[----:B------:R-:W2:Y:S01]  /*4170*/  MUFU.SIN R25, R120 ;  /* 0x0000007800197308 */ /* 0x000ea20000000400 */
[CC--:B------:R-:W-:Y:S02]  /*4180*/  FMUL.FTZ R110, R130.reuse, R111.reuse ;  /* 0x0000006f826e7220 */ /* 0x0c0fe40000410000 */
[----:B------:R-:W-:Y:S02]  /*4190*/  FMUL.FTZ R24, R130, R112 ;  /* 0x0000007082187220 */ /* 0x000fe40000410000 */
[----:B------:R-:W-:Y:S02]  /*41a0*/  FMUL.FTZ R115, R127, R114 ;  /* 0x000000727f737220 */ /* 0x000fe40000410000 */
[C---:B------:R-:W-:Y:S02]  /*41b0*/  FFMA.FTZ R110, R131.reuse, R112, R110 ;  /* 0x00000070836e7223 */ /* 0x040fe4000001006e */
[----:B------:R-:W-:Y:S02]  /*41c0*/  FFMA.FTZ R24, R131, R111, -R24 ;  /* 0x0000006f83187223 */ /* 0x000fe40000010818 */
[----:B0-----:R-:W-:-:S02]  /*41d0*/  FMUL.FTZ R119, R118, R119 ;  /* 0x0000007776777220 */ /* 0x001fc40000410000 */
[----:B-1----:R-:W-:Y:S02]  /*41e0*/  FMUL.FTZ R124, R116, R117 ;  /* 0x00000075747c7220 */ /* 0x002fe40000410000 */
[----:B------:R-:W-:Y:S02]  /*41f0*/  FMUL.FTZ R117, R127, R113 ;  /* 0x000000717f757220 */ /* 0x000fe40000410000 */
[----:B--2---:R-:W-:Y:S02]  /*4200*/  FMUL.FTZ R118, R118, R25 ;  /* 0x0000001976767220 */ /* 0x004fe40000410000 */
[----:B------:R-:W-:Y:S02]  /*4210*/  FFMA.FTZ R115, R128, R113, -R115 ;  /* 0x0000007180737223 */ /* 0x000fe40000010873 */
[----:B------:R-:W-:Y:S02]  /*4220*/  FMUL.FTZ R120, R71, R68 ;  /* 0x0000004447787220 */ /* 0x000fe40000410000 */
[----:B------:R-:W-:-:S02]  /*4230*/  FMUL.FTZ R25, R127, R110 ;  /* 0x0000006e7f197220 */ /* 0x000fc40000410000 */
[----:B------:R-:W-:Y:S02]  /*4240*/  FMUL.FTZ R111, R127, R24 ;  /* 0x000000187f6f7220 */ /* 0x000fe40000410000 */
[----:B------:R-:W-:Y:S02]  /*4250*/  FFMA.FTZ R117, R128, R114, R117 ;  /* 0x0000007280757223 */ /* 0x000fe40000010075 */
[----:B------:R-:W-:Y:S02]  /*4260*/  FADD.FTZ R115, R120, R115 ;  /* 0x0000007378737221 */ /* 0x000fe40000010000 */
[C---:B------:R-:W-:Y:S02]  /*4270*/  FFMA.FTZ R25, R128.reuse, R24, -R25 ;  /* 0x0000001880197223 */ /* 0x040fe40000010819 */
[----:B------:R-:W-:Y:S02]  /*4280*/  FFMA.FTZ R111, R128, R110, R111 ;  /* 0x0000006e806f7223 */ /* 0x000fe4000001006f */
[----:B------:R-:W-:-:S02]  /*4290*/  FMUL.FTZ R125, R116, R125 ;  /* 0x0000007d747d7220 */ /* 0x000fc40000410000 */
[----:B------:R-:W-:Y:S02]  /*42a0*/  FADD.FTZ R113, RZ, R117 ;  /* 0x00000075ff717221 */ /* 0x000fe40000010000 */
[C---:B------:R-:W-:Y:S02]  /*42b0*/  FMUL.FTZ R112, R124.reuse, R115 ;  /* 0x000000737c707220 */ /* 0x040fe40000410000 */
[C---:B------:R-:W-:Y:S02]  /*42c0*/  FMUL.FTZ R110, R124.reuse, R25 ;  /* 0x000000197c6e7220 */ /* 0x040fe40000410000 */
[C---:B------:R-:W-:Y:S02]  /*42d0*/  FMUL.FTZ R24, R124.reuse, R111 ;  /* 0x0000006f7c187220 */ /* 0x040fe40000410000 */
[-C--:B------:R-:W-:Y:S02]  /*42e0*/  FMUL.FTZ R114, R124, R113.reuse ;  /* 0x000000717c727220 */ /* 0x080fe40000410000 */
[----:B------:R-:W-:-:S02]  /*42f0*/  FFMA.FTZ R112, R125, R113, R112 ;  /* 0x000000717d707223 */ /* 0x000fc40000010070 */
[C---:B------:R-:W-:Y:S02]  /*4300*/  FFMA.FTZ R110, R125.reuse, R111, R110 ;  /* 0x0000006f7d6e7223 */ /* 0x040fe4000001006e */
[----:B------:R-:W-:Y:S01]  /*4310*/  FFMA.FTZ R24, R125, R25, -R24 ;  /* 0x000000197d187223 */ /* 0x000fe20000010818 */
[----:B------:R-:W-:Y:S01]  /*4320*/  ISETP.NE.AND P1, PT, R101, 0x1f, PT ;  /* 0x0000001f6500780c */ /* 0x000fe20003f25270 */
[----:B------:R-:W-:Y:S02]  /*4330*/  FFMA.FTZ R114, R125, R115, -R114 ;  /* 0x000000737d727223 */ /* 0x000fe40000010872 */
[----:B------:R-:W-:Y:S02]  /*4340*/  FMUL.FTZ R117, R69, R66 ;  /* 0x0000004245757220 */ /* 0x000fe40000410000 */
[----:B------:R-:W-:Y:S02]  /*4350*/  FADD.FTZ R112, RZ, R112 ;  /* 0x00000070ff707221 */ /* 0x000fe40000010000 */
[----:B------:R-:W-:-:S02]  /*4360*/  FMUL.FTZ R25, R122, R110 ;  /* 0x0000006e7a197220 */ /* 0x000fc40000410000 */
[C---:B------:R-:W-:Y:S02]  /*4370*/  FMUL.FTZ R111, R122.reuse, R24 ;  /* 0x000000187a6f7220 */ /* 0x040fe40000410000 */
[----:B------:R-:W-:Y:S02]  /*4380*/  FADD.FTZ R114, R117, R114 ;  /* 0x0000007275727221 */ /* 0x000fe40000010000 */
[C---:B------:R-:W-:Y:S02]  /*4390*/  FMUL.FTZ R113, R122.reuse, R112 ;  /* 0x000000707a717220 */ /* 0x040fe40000410000 */
[C---:B------:R-:W-:Y:S02]  /*43a0*/  FFMA.FTZ R25, R123.reuse, R24, -R25 ;  /* 0x000000187b197223 */ /* 0x040fe40000010819 */
[----:B------:R-:W-:Y:S02]  /*43b0*/  FFMA.FTZ R111, R123, R110, R111 ;  /* 0x0000006e7b6f7223 */ /* 0x000fe4000001006f */
[----:B------:R-:W-:-:S02]  /*43c0*/  FMUL.FTZ R115, R122, R114 ;  /* 0x000000727a737220 */ /* 0x000fc40000410000 */
[----:B------:R-:W-:Y:S02]  /*43d0*/  FFMA.FTZ R113, R123, R114, -R113 ;  /* 0x000000727b717223 */ /* 0x000fe40000010871 */
[C---:B------:R-:W-:Y:S02]  /*43e0*/  FMUL.FTZ R24, R118.reuse, R25 ;  /* 0x0000001976187220 */ /* 0x040fe40000410000 */
[-C--:B------:R-:W-:Y:S02]  /*43f0*/  FMUL.FTZ R114, R118, R111.reuse ;  /* 0x0000006f76727220 */ /* 0x080fe40000410000 */
[C---:B------:R-:W-:Y:S02]  /*4400*/  FFMA.FTZ R111, R119.reuse, R111, R24 ;  /* 0x0000006f776f7223 */ /* 0x040fe40000010018 */
[----:B------:R-:W-:Y:S02]  /*4410*/  FFMA.FTZ R114, R119, R25, -R114 ;  /* 0x0000001977727223 */ /* 0x000fe40000010872 */
[----:B------:R0:W1:Y:S01]  /*4420*/  @P1 LDS.64 R24, [R101.X8+0x1888] ;  /* 0x0018880065181984 */ /* 0x0000620000008a00 */
[----:B------:R-:W-:-:S02]  /*4430*/  FMUL.FTZ R116, R67, R64 ;  /* 0x0000004043747220 */ /* 0x000fc40000410000 */
[----:B------:R-:W-:Y:S02]  /*4440*/  FFMA.FTZ R115, R123, R112, R115 ;  /* 0x000000707b737223 */ /* 0x000fe40000010073 */
[----:B------:R-:W-:Y:S02]  /*4450*/  FADD.FTZ R113, R116, R113 ;  /* 0x0000007174717221 */ /* 0x000fe40000010000 */
[----:B------:R-:W-:Y:S02]  /*4460*/  FADD.FTZ R115, RZ, R115 ;  /* 0x00000073ff737221 */ /* 0x000fe40000010000 */
[C---:B------:R-:W-:Y:S02]  /*4470*/  FMUL.FTZ R110, R118.reuse, R113 ;  /* 0x00000071766e7220 */ /* 0x040fe40000410000 */
[-C--:B------:R-:W-:Y:S02]  /*4480*/  FMUL.FTZ R112, R118, R115.reuse ;  /* 0x0000007376707220 */ /* 0x080fe40000410000 */
[----:B------:R-:W-:-:S02]  /*4490*/  FFMA.FTZ R110, R119, R115, R110 ;  /* 0x00000073776e7223 */ /* 0x000fc4000001006e */
[----:B------:R-:W-:Y:S02]  /*44a0*/  FFMA.FTZ R112, R119, R113, -R112 ;  /* 0x0000007177707223 */ /* 0x000fe40000010870 */
        /* <DEDUP_REMOVED lines=9> */
.L_x_11204:
[----:B0-----:R-:W-:Y:S05]  /*4540*/  BSYNC B0 ;  /* 0x0000000000007941 */ /* 0x001fea0003800000 */
.L_x_11203:
[----:B------:R-:W0:Y:S01]  /*4550*/  SHFL.UP PT, R138, R112, 0x1, RZ ;  /* 0x04200000708a7989 */ /* 0x000e2200000e00ff */
[----:B------:R-:W-:Y:S01]  /*4560*/  ISETP.GE.AND P3, PT, R100, 0x1, PT ;  /* 0x000000016400780c */ /* 0x000fe20003f66270 */
[-C--:B-----5:R-:W-:Y:S01]  /*4570*/  FMUL.FTZ R151, R5, R7.reuse ;  /* 0x0000000705977220 */ /* 0x0a0fe20000410000 */
        /* <DEDUP_REMOVED lines=8> */
[C---:B------:R-:W-:Y:S01]  /*4600*/  FMUL.FTZ R152, R28.reuse, R151 ;  /* 0x000000971c987220 */ /* 0x040fe20000410000 */
[----:B------:R-:W4:Y:S01]  /*4610*/  SHFL.UP PT, R136, R111, 0x1, RZ ;  /* 0x042000006f887989 */ /* 0x000f2200000e00ff */
[-C--:B------:R-:W-:Y:S01]  /*4620*/  FMUL.FTZ R153, R28, R156.reuse ;  /* 0x0000009c1c997220 */ /* 0x080fe20000410000 */
[----:B------:R-:W-:Y:S01]  /*4630*/  ISETP.GT.U32.AND P4, PT, R141, 0x17, PT ;  /* 0x000000178d00780c */ /* 0x000fe20003f84070 */
[----:B------:R-:W-:Y:S01]  /*4640*/  FMUL.FTZ R144, R29, R156 ;  /* 0x0000009c1d907220 */ /* 0x000fe20000410000 */
[----:B------:R-:W-:Y:S01]  /*4650*/  SHFL.IDX PT, R10, R10, RZ, 0x1f ;  /* 0x00001fff0a0a7589 */ /* 0x000fe200000e0000 */
[----:B------:R-:W-:Y:S01]  /*4660*/  FMUL.FTZ R4, R118, R153 ;  /* 0x0000009976047220 */ /* 0x000fe20000410000 */
[----:B------:R-:W-:Y:S01]  /*4670*/  ISETP.GT.U32.AND P5, PT, R141, 0xf, PT ;  /* 0x0000000f8d00780c */ /* 0x000fe20003fa4070 */
[----:B------:R-:W-:Y:S01]  /*4680*/  FMUL.FTZ R150, R29, R151 ;  /* 0x000000971d967220 */ /* 0x000fe20000410000 */
[----:B------:R-:W-:Y:S01]  /*4690*/  SHFL.IDX PT, R11, R11, RZ, 0x1f ;  /* 0x00001fff0b0b7589 */ /* 0x000fe200000e0000 */
[----:B0-----:R-:W-:-:S02]  /*46a0*/  FMUL.FTZ R142, R111, R138 ;  /* 0x0000008a6f8e7220 */ /* 0x001fc40000410000 */
[C---:B--2---:R-:W-:Y:S02]  /*46b0*/  FMUL.FTZ R5, R111.reuse, R110 ;  /* 0x0000006e6f057220 */ /* 0x044fe40000410000 */
[CC--:B---3--:R-:W-:Y:S02]  /*46c0*/  FMUL.FTZ R143, R111.reuse, R139.reuse ;  /* 0x0000008b6f8f7220 */ /* 0x0c8fe40000410000 */
        /* <DEDUP_REMOVED lines=9> */
[C---:B------:R-:W-:Y:S01]  /*4760*/  FMUL.FTZ R143, R119.reuse, R153 ;  /* 0x00000099778f7220 */ /* 0x040fe20000410000 */
[----:B------:R-:W-:Y:S02]  /*4770*/  ISETP.GE.AND P3, PT, R100, 0x2, PT ;  /* 0x000000026400780c */ /* 0x000fe40003f66270 */
[----:B------:R-:W2:Y:S01]  /*4780*/  SHFL.UP PT, R111, R112, 0x2, RZ ;  /* 0x04400000706f7989 */ /* 0x000ea200000e00ff */
[-C--:B------:R-:W-:Y:S02]  /*4790*/  FFMA.FTZ R145, -R118, R152.reuse, -R143 ;  /* 0x0000009876917223 */ /* 0x080fe4000001098f */
[----:B------:R-:W-:Y:S01]  /*47a0*/  FFMA.FTZ R143, R119, R152, -R4 ;  /* 0x00000098778f7223 */ /* 0x000fe20000010804 */
[----:B------:R-:W3:Y:S01]  /*47b0*/  SHFL.UP PT, R5, R114, 0x2, RZ ;  /* 0x0440000072057989 */ /* 0x000ee200000e00ff */
[----:B------:R-:W-:-:S02]  /*47c0*/  FADD.FTZ R145, -R144, R145 ;  /* 0x0000009190917221 */ /* 0x000fc40000010100 */
[----:B------:R-:W-:Y:S01]  /*47d0*/  FADD.FTZ R143, R150, R143 ;  /* 0x0000008f968f7221 */ /* 0x000fe20000010000 */
[----:B------:R-:W4:Y:S01]  /*47e0*/  SHFL.UP PT, R7, R6, 0x2, RZ ;  /* 0x0440000006077989 */ /* 0x000f2200000e00ff */
[C---:B------:R-:W-:Y:S02]  /*47f0*/  FMUL.FTZ R4, R122.reuse, -R145 ;  /* 0x800000917a047220 */ /* 0x040fe40000410000 */
[-C--:B------:R-:W-:Y:S02]  /*4800*/  FMUL.FTZ R110, R122, -R143.reuse ;  /* 0x8000008f7a6e7220 */ /* 0x080fe40000410000 */
[C---:B------:R-:W-:Y:S02]  /*4810*/  FFMA.FTZ R143, R123.reuse, R143, -R4 ;  /* 0x0000008f7b8f7223 */ /* 0x040fe40000010804 */
[----:B------:R-:W-:Y:S02]  /*4820*/  FFMA.FTZ R142, R123, R145, R110 ;  /* 0x000000917b8e7223 */ /* 0x000fe4000001006e */
[----:B------:R-:W-:-:S02]  /*4830*/  FMUL.FTZ R145, R31, R156 ;  /* 0x0000009c1f917220 */ /* 0x000fc40000410000 */
[C---:B0-----:R-:W-:Y:S02]  /*4840*/  FMUL.FTZ R4, R6.reuse, R139 ;  /* 0x0000008b06047220 */ /* 0x041fe40000410000 */
        /* <DEDUP_REMOVED lines=15> */
[----:B------:R-:W-:-:S02]  /*4940*/  FADD.FTZ R142, -R139, R142 ;  /* 0x0000008e8b8e7221 */ /* 0x000fc40000010100 */
[----:B------:R-:W-:Y:S01]  /*4950*/  FADD.FTZ R143, R136, R143 ;  /* 0x0000008f888f7221 */ /* 0x000fe20000010000 */
[----:B------:R-:W2:Y:S01]  /*4960*/  SHFL.UP PT, R111, R112, 0x4, RZ ;  /* 0x04800000706f7989 */ /* 0x000ea200000e00ff */
[CC--:B------:R-:W-:Y:S02]  /*4970*/  FMUL.FTZ R4, R124.reuse, -R142.reuse ;  /* 0x8000008e7c047220 */ /* 0x0c0fe40000410000 */
[-C--:B------:R-:W-:Y:S01]  /*4980*/  FMUL.FTZ R6, R124, -R143.reuse ;  /* 0x8000008f7c067220 */ /* 0x080fe20000410000 */
[----:B------:R-:W3:Y:S01]  /*4990*/  SHFL.UP PT, R110, R157, 0x4, RZ ;  /* 0x048000009d6e7989 */ /* 0x000ee200000e00ff */
[C---:B------:R-:W-:Y:S02]  /*49a0*/  FFMA.FTZ R143, R125.reuse, R143, -R4 ;  /* 0x0000008f7d8f7223 */ /* 0x040fe40000010804 */
[----:B------:R-:W-:Y:S02]  /*49b0*/  FFMA.FTZ R138, R125, R142, R6 ;  /* 0x0000008e7d8a7223 */ /* 0x000fe40000010006 */
[----:B------:R-:W-:-:S02]  /*49c0*/  FMUL.FTZ R142, R31, R151 ;  /* 0x000000971f8e7220 */ /* 0x000fc40000410000 */
[CC--:B-1----:R-:W-:Y:S02]  /*49d0*/  FMUL.FTZ R4, R118.reuse, R25.reuse ;  /* 0x0000001976047220 */ /* 0x0c2fe40000410000 */
[-C--:B------:R-:W-:Y:S02]  /*49e0*/  FMUL.FTZ R6, R118, -R24.reuse ;  /* 0x8000001876067220 */ /* 0x080fe40000410000 */
[----:B------:R-:W-:Y:S02]  /*49f0*/  FADD.FTZ R147, -R145, R138 ;  /* 0x0000008a91937221 */ /* 0x000fe40000010100 */
[----:B------:R-:W-:Y:S02]  /*4a00*/  FADD.FTZ R143, R142, R143 ;  /* 0x0000008f8e8f7221 */ /* 0x000fe40000010000 */
[C---:B------:R-:W-:Y:S02]  /*4a10*/  FFMA.FTZ R4, R119.reuse, R24, -R4 ;  /* 0x0000001877047223 */ /* 0x040fe40000010804 */
[----:B------:R-:W-:-:S02]  /*4a20*/  FFMA.FTZ R6, R119, -R25, R6 ;  /* 0x8000001977067223 */ /* 0x000fc40000010006 */
[C---:B------:R-:W-:Y:S02]  /*4a30*/  FMUL.FTZ R148, R127.reuse, -R147 ;  /* 0x800000937f947220 */ /* 0x040fe40000410000 */
[-C--:B------:R-:W-:Y:S02]  /*4a40*/  FMUL.FTZ R149, R127, -R143.reuse ;  /* 0x8000008f7f957220 */ /* 0x080fe40000410000 */
[C---:B------:R-:W-:Y:S02]  /*4a50*/  FMUL.FTZ R146, R122.reuse, -R4 ;  /* 0x800000047a927220 */ /* 0x040fe40000410000 */
[----:B------:R-:W-:Y:S02]  /*4a60*/  FMUL.FTZ R138, R122, -R6 ;  /* 0x800000067a8a7220 */ /* 0x000fe40000410000 */
[C---:B------:R-:W-:Y:S02]  /*4a70*/  FFMA.FTZ R143, R128.reuse, R143, -R148 ;  /* 0x0000008f808f7223 */ /* 0x040fe40000010894 */
[----:B------:R-:W-:-:S02]  /*4a80*/  FFMA.FTZ R149, R128, R147, R149 ;  /* 0x0000009380957223 */ /* 0x000fc40000010095 */
[C---:B------:R-:W-:Y:S02]  /*4a90*/  FFMA.FTZ R6, R123.reuse, R6, R146 ;  /* 0x000000067b067223 */ /* 0x040fe40000010092 */
[----:B------:R-:W-:Y:S02]  /*4aa0*/  FFMA.FTZ R4, R123, R4, -R138 ;  /* 0x000000047b047223 */ /* 0x000fe4000001088a */
[C---:B0-----:R-:W-:Y:S02]  /*4ab0*/  FMUL.FTZ R146, R157.reuse, R7 ;  /* 0x000000079d927220 */ /* 0x041fe40000410000 */
[C---:B------:R-:W-:Y:S02]  /*4ac0*/  FMUL.FTZ R147, R157.reuse, R5 ;  /* 0x000000059d937220 */ /* 0x040fe40000410000 */
[C---:B--2---:R-:W-:Y:S02]  /*4ad0*/  FMUL.FTZ R148, R157.reuse, R111 ;  /* 0x0000006f9d947220 */ /* 0x044fe40000410000 */
[----:B---3--:R-:W-:-:S02]  /*4ae0*/  FMUL.FTZ R138, R157, R110 ;  /* 0x0000006e9d8a7220 */ /* 0x008fc40000410000 */
[C---:B------:R-:W-:Y:S02]  /*4af0*/  FFMA.FTZ R111, R114.reuse, R111, -R146 ;  /* 0x0000006f726f7223 */ /* 0x040fe40000010892 */
[C---:B------:R-:W-:Y:S02]  /*4b00*/  FFMA.FTZ R110, R114.reuse, R110, R147 ;  /* 0x0000006e726e7223 */ /* 0x040fe40000010093 */
[C---:B------:R-:W-:Y:S02]  /*4b10*/  FFMA.FTZ R148, R114.reuse, R7, R148 ;  /* 0x0000000772947223 */ /* 0x040fe40000010094 */
        /* <DEDUP_REMOVED lines=9> */
[----:B------:R-:W-:-:S02]  /*4bb0*/  FADD.FTZ R147, R148, R143 ;  /* 0x0000008f94937221 */ /* 0x000fc40000010000 */
[----:B------:R-:W-:Y:S01]  /*4bc0*/  FADD.FTZ R149, -R138, R149 ;  /* 0x000000958a957221 */ /* 0x000fe20000010100 */
        /* <DEDUP_REMOVED lines=22> */
[C---:B------:R-:W-:Y:S02]  /*4d30*/  FFMA.FTZ R154, R133.reuse, R154, -R6 ;  /* 0x0000009a859a7223 */ /* 0x040fe40000010806 */
[----:B------:R-:W-:Y:S02]  /*4d40*/  FFMA.FTZ R6, R133, R159, R160 ;  /* 0x0000009f85067223 */ /* 0x000fe400000100a0 */
[----:B------:R-:W-:-:S02]  /*4d50*/  FFMA.FTZ R111, R131, R155, -R158 ;  /* 0x0000009b836f7223 */ /* 0x000fc4000001089e */
[----:B------:R-:W-:Y:S02]  /*4d60*/  FMUL.FTZ R160, R130, -R155 ;  /* 0x8000009b82a07220 */ /* 0x000fe40000410000 */
[C---:B-1----:R-:W-:Y:S02]  /*4d70*/  FMUL.FTZ R159, R157.reuse, R7 ;  /* 0x000000079d9f7220 */ /* 0x042fe40000410000 */
[CC--:B--2---:R-:W-:Y:S02]  /*4d80*/  FMUL.FTZ R155, R157.reuse, R110.reuse ;  /* 0x0000006e9d9b7220 */ /* 0x0c4fe40000410000 */
[CC--:B---3--:R-:W-:Y:S02]  /*4d90*/  FFMA.FTZ R158, R114.reuse, R143.reuse, R149 ;  /* 0x0000008f729e7223 */ /* 0x0c8fe40000010095 */
[C---:B------:R-:W-:Y:S02]  /*4da0*/  FMUL.FTZ R143, R157.reuse, R143 ;  /* 0x0000008f9d8f7220 */ /* 0x040fe40000410000 */
[C---:B------:R-:W-:Y:S01]  /*4db0*/  FFMA.FTZ R110, R114.reuse, R110, R159 ;  /* 0x0000006e726e7223 */ /* 0x040fe2000001009f */
[----:B------:R-:W-:Y:S01]  /*4dc0*/  FSEL R157, R157, R158, !P3 ;  /* 0x0000009e9d9d7208 */ /* 0x000fe20005800000 */
[----:B------:R-:W-:-:S02]  /*4dd0*/  FFMA.FTZ R155, R114, R7, -R155 ;  /* 0x00000007729b7223 */ /* 0x000fc4000001089b */
[----:B------:R-:W-:Y:S01]  /*4de0*/  @P3 FFMA.FTZ R114, R114, R5, -R143 ;  /* 0x0000000572723223 */ /* 0x000fe2000001088f */
[----:B------:R-:W-:Y:S01]  /*4df0*/  HFMA2.MMA R5, -RZ, RZ, 0, 0 ;  /* 0x00000000ff057435 */ /* 0x000fe200000001ff */
[----:B------:R-:W-:Y:S01]  /*4e00*/  @P3 FADD.FTZ R113, R113, R110 ;  /* 0x0000006e71713221 */ /* 0x000fe20000010000 */
[----:B------:R-:W-:Y:S01]  /*4e10*/  SHFL.UP PT, R159, R157, 0x10, RZ ;  /* 0x060000009d9f7989 */ /* 0x000fe200000e00ff */
[----:B------:R-:W-:Y:S01]  /*4e20*/  @P3 FADD.FTZ R112, R112, R155 ;  /* 0x0000009b70703221 */ /* 0x000fe20000010000 */
[----:B------:R-:W-:Y:S01]  /*4e30*/  ISETP.GE.AND P3, PT, R100, 0x10, PT ;  /* 0x000000106400780c */ /* 0x000fe20003f66270 */
[C---:B------:R-:W-:Y:S01]  /*4e40*/  FMUL.FTZ R149, R34.reuse, R156 ;  /* 0x0000009c22957220 */ /* 0x040fe20000410000 */
[----:B------:R-:W0:Y:S01]  /*4e50*/  SHFL.UP PT, R158, R114, 0x10, RZ ;  /* 0x06000000729e7989 */ /* 0x000e2200000e00ff */
[----:B------:R-:W-:Y:S01]  /*4e60*/  FFMA.FTZ R7, R131, R4, R160 ;  /* 0x0000000483077223 */ /* 0x000fe200000100a0 */
[----:B------:R-:W-:Y:S01]  /*4e70*/  MOV R4, 0x3f800000 ;  /* 0x3f80000000047802 */ /* 0x000fe20000000f00 */
[----:B------:R-:W-:Y:S01]  /*4e80*/  FMUL.FTZ R143, R34, R151 ;  /* 0x00000097228f7220 */ /* 0x000fe20000410000 */
[----:B------:R-:W1:Y:S01]  /*4e90*/  SHFL.UP PT, R110, R113, 0x10, RZ ;  /* 0x06000000716e7989 */ /* 0x000e6200000e00ff */
[----:B------:R-:W-:-:S02]  /*4ea0*/  FADD.FTZ R160, -R149, R6 ;  /* 0x0000000695a07221 */ /* 0x000fc40000010100 */
[C---:B------:R-:W-:Y:S01]  /*4eb0*/  FMUL.FTZ R162, R132.reuse, -R111 ;  /* 0x8000006f84a27220 */ /* 0x040fe20000410000 */
[----:B------:R-:W2:Y:S01]  /*4ec0*/  SHFL.UP PT, R161, R112, 0x10, RZ ;  /* 0x0600000070a17989 */ /* 0x000ea200000e00ff */
[----:B------:R-:W-:Y:S02]  /*4ed0*/  FADD.FTZ R154, R143, R154 ;  /* 0x0000009a8f9a7221 */ /* 0x000fe40000010000 */
[----:B------:R-:W-:Y:S02]  /*4ee0*/  FMUL.FTZ R155, R135, -R160 ;  /* 0x800000a0879b7220 */ /* 0x000fe40000410000 */
[-C--:B------:R-:W-:Y:S02]  /*4ef0*/  FMUL.FTZ R164, R132, -R7.reuse ;  /* 0x8000000784a47220 */ /* 0x080fe40000410000 */
[----:B------:R-:W-:Y:S02]  /*4f00*/  FFMA.FTZ R162, R133, R7, R162 ;  /* 0x0000000785a27223 */ /* 0x000fe400000100a2 */
[-C--:B------:R-:W-:Y:S01]  /*4f10*/  FFMA.FTZ R155, R137, R154.reuse, -R155 ;  /* 0x0000009a899b7223 */ /* 0x080fe2000001089b */
[----:B------:R-:W-:Y:S01]  /*4f20*/  CS2R R6, SRZ ;  /* 0x0000000000067805 */ /* 0x000fe2000001ff00 */
[----:B------:R-:W-:-:S02]  /*4f30*/  FMUL.FTZ R154, R135, -R154 ;  /* 0x8000009a879a7220 */ /* 0x000fc40000410000 */
[----:B------:R-:W-:Y:S02]  /*4f40*/  FFMA.FTZ R164, R133, R111, -R164 ;  /* 0x0000006f85a47223 */ /* 0x000fe400000108a4 */
[----:B------:R-:W-:Y:S01]  /*4f50*/  FMUL.FTZ R111, R135, -R162 ;  /* 0x800000a2876f7220 */ /* 0x000fe20000410000 */
[----:B------:R-:W3:Y:S01]  /*4f60*/  @!P2 LDS.128 R4, [UR4+0x1980] ;  /* 0x00198004ff04a984 */ /* 0x000ee20008000c00 */
[----:B------:R-:W-:Y:S01]  /*4f70*/  FFMA.FTZ R154, R137, R160, R154 ;  /* 0x000000a0899a7223 */ /* 0x000fe2000001009a */
[----:B------:R-:W-:Y:S01]  /*4f80*/  ISETP.GT.U32.AND P2, PT, R141, 0x1d, PT ;  /* 0x0000001d8d00780c */ /* 0x000fe20003f44070 */
[----:B0-----:R-:W-:Y:S02]  /*4f90*/  FMUL.FTZ R160, R157, R158 ;  /* 0x0000009e9da07220 */ /* 0x001fe40000410000 */
[-C--:B------:R-:W-:Y:S02]  /*4fa0*/  FFMA.FTZ R111, R137, R164.reuse, -R111 ;  /* 0x000000a4896f7223 */ /* 0x080fe4000001086f */
[----:B------:R-:W-:-:S02]  /*4fb0*/  FMUL.FTZ R163, R135, -R164 ;  /* 0x800000a487a37220 */ /* 0x000fc40000410000 */
[C---:B-1----:R-:W-:Y:S02]  /*4fc0*/  FMUL.FTZ R164, R157.reuse, R110 ;  /* 0x0000006e9da47220 */ /* 0x042fe40000410000 */
[C---:B--2---:R-:W-:Y:S02]  /*4fd0*/  FMUL.FTZ R165, R157.reuse, R161 ;  /* 0x000000a19da57220 */ /* 0x044fe40000410000 */
[CC--:B------:R-:W-:Y:S02]  /*4fe0*/  FFMA.FTZ R160, R114.reuse, R159.reuse, R160 ;  /* 0x0000009f72a07223 */ /* 0x0c0fe400000100a0 */
[C---:B------:R-:W-:Y:S02]  /*4ff0*/  FMUL.FTZ R159, R157.reuse, R159 ;  /* 0x0000009f9d9f7220 */ /* 0x040fe40000410000 */
[C---:B------:R-:W-:Y:S01]  /*5000*/  FFMA.FTZ R161, R114.reuse, R161, -R164 ;  /* 0x000000a172a17223 */ /* 0x040fe200000108a4 */
[----:B------:R-:W-:Y:S01]  /*5010*/  FSEL R160, R157, R160, !P3 ;  /* 0x000000a09da07208 */ /* 0x000fe20005800000 */
[----:B------:R-:W-:-:S02]  /*5020*/  FFMA.FTZ R164, R114, R110, R165 ;  /* 0x0000006e72a47223 */ /* 0x000fc400000100a5 */
[----:B------:R-:W-:Y:S02]  /*5030*/  @P3 FFMA.FTZ R114, R114, R158, -R159 ;  /* 0x0000009e72723223 */ /* 0x000fe4000001089f */
[C---:B------:R-:W-:Y:S01]  /*5040*/  FMUL.FTZ R158, R35.reuse, R151 ;  /* 0x00000097239e7220 */ /* 0x040fe20000410000 */
[----:B------:R-:W0:Y:S01]  /*5050*/  SHFL.UP PT, R160, R160, 0x1, RZ ;  /* 0x04200000a0a07989 */ /* 0x000e2200000e00ff */
[----:B------:R-:W-:Y:S02]  /*5060*/  FMUL.FTZ R157, R35, R156 ;  /* 0x0000009c239d7220 */ /* 0x000fe40000410000 */
[----:B------:R-:W-:Y:S01]  /*5070*/  @P3 FADD.FTZ R112, R112, R161 ;  /* 0x000000a170703221 */ /* 0x000fe20000010000 */
[----:B------:R1:W2:Y:S01]  /*5080*/  SHFL.DOWN PT, R156, R111, 0x1, 0x1f ;  /* 0x08201f006f9c7f89 */ /* 0x0002a200000e0000 */
[----:B------:R-:W-:Y:S01]  /*5090*/  @P3 FADD.FTZ R113, R113, R164 ;  /* 0x000000a471713221 */ /* 0x000fe20000010000 */
[----:B------:R-:W-:Y:S01]  /*50a0*/  ISETP.GT.U32.AND P3, PT, R141, 0x1b, PT ;  /* 0x0000001b8d00780c */ /* 0x000fe20003f64070 */
[----:B------:R-:W-:Y:S01]  /*50b0*/  FFMA.FTZ R110, R137, R162, R163 ;  /* 0x000000a2896e7223 */ /* 0x000fe200000100a3 */
[----:B------:R-:W4:Y:S01]  /*50c0*/  SHFL.UP PT, R114, R114, 0x1, RZ ;  /* 0x0420000072727989 */ /* 0x000f2200000e00ff */
[----:B------:R-:W-:-:S02]  /*50d0*/  FADD.FTZ R151, R158, R155 ;  /* 0x0000009b9e977221 */ /* 0x000fc40000010000 */
        /* <DEDUP_REMOVED lines=9> */
[CC--:B------:R-:W-:Y:S02]  /*5170*/  FMUL.FTZ R162, R110.reuse, R161.reuse ;  /* 0x000000a16ea27220 */ /* 0x0c0fe40000410000 */
        /* <DEDUP_REMOVED lines=8> */
.L_x_11206:
[----:B-123--:R-:W-:Y:S05]  /*5200*/  BSYNC B0 ;  /* 0x0000000000007941 */ /* 0x00efea0003800000 */
.L_x_11205:
[----:B------:R1:W2:Y:S01]  /*5210*/  SHFL.DOWN PT, R156, R111, 0x2, 0x1f ;  /* 0x08401f006f9c7f89 */ /* 0x0002a200000e0000 */
[----:B------:R-:W-:Y:S03]  /*5220*/  BSSY B0, `(.L_x_11207) ;  /* 0x0000010000007945 */ /* 0x000fe60003800000 */
[----:B0-----:R1:W0:Y:S04]  /*5230*/  SHFL.DOWN PT, R155, R110, 0x2, 0x1f ;  /* 0x08401f006e9b7f89 */ /* 0x00122800000e0000 */
[----:B------:R1:W3:Y:S04]  /*5240*/  SHFL.DOWN PT, R163, R151, 0x2, 0x1f ;  /* 0x08401f0097a37f89 */ /* 0x0002e800000e0000 */
[----:B------:R1:W4:Y:S01]  /*5250*/  SHFL.DOWN PT, R161, R154, 0x2, 0x1f ;  /* 0x08401f009aa17f89 */ /* 0x00032200000e0000 */
[----:B------:R-:W-:Y:S05]  /*5260*/  @P2 BRA `(.L_x_11208) ;  /* 0x000000b000002947 */ /* 0x000fea0003800000 */
[C---:B0-----:R-:W-:Y:S02]  /*5270*/  FMUL.FTZ R159, R110.reuse, R155 ;  /* 0x0000009b6e9f7220 */ /* 0x041fe40000410000 */
[----:B----4-:R-:W-:-:S02]  /*5280*/  FMUL.FTZ R162, R110, R161 ;  /* 0x000000a16ea27220 */ /* 0x010fc40000410000 */
[CC--:B---3--:R-:W-:Y:S02]  /*5290*/  FMUL.FTZ R164, R110.reuse, R163.reuse ;  /* 0x000000a36ea47220 */ /* 0x0c8fe40000410000 */
        /* <DEDUP_REMOVED lines=8> */
.L_x_11208:
[----:B------:R-:W-:Y:S05]  /*5320*/  BSYNC B0 ;  /* 0x0000000000007941 */ /* 0x000fea0003800000 */
.L_x_11207:
        /* <DEDUP_REMOVED lines=17> */
.L_x_11210:
[----:B------:R-:W-:Y:S05]  /*5440*/  BSYNC B0 ;  /* 0x0000000000007941 */ /* 0x000fea0003800000 */
.L_x_11209:
        /* <DEDUP_REMOVED lines=17> */
.L_x_11212:
[----:B------:R-:W-:Y:S05]  /*5560*/  BSYNC B0 ;  /* 0x0000000000007941 */ /* 0x000fea0003800000 */
.L_x_11211:
        /* <DEDUP_REMOVED lines=17> */
.L_x_11214:
[----:B------:R-:W-:Y:S05]  /*5680*/  BSYNC B0 ;  /* 0x0000000000007941 */ /* 0x000fea0003800000 */
.L_x_11213:
[----:B------:R-:W-:Y:S01]  /*5690*/  SHFL.DOWN PT, R165, R110, 0x1, 0x1f ;  /* 0x08201f006ea57f89 */ /* 0x000fe200000e0000 */
[----:B------:R-:W-:Y:S01]  /*56a0*/  ISETP.NE.AND P2, PT, R101, RZ, PT ;  /* 0x000000ff6500720c */ /* 0x000fe20003f45270 */
[----:B------:R-:W-:Y:S02]  /*56b0*/  BSSY B0, `(.L_x_11215) ;  /* 0x000015f000007945 */ /* 0x000fe40003800000 */
[----:B-1----:R-:W1:Y:S04]  /*56c0*/  SHFL.IDX PT, R156, R7, RZ, 0x1f ;  /* 0x00001fff079c7589 */ /* 0x002e6800000e0000 */
[----:B0-----:R-:W0:Y:S04]  /*56d0*/  SHFL.IDX PT, R155, R6, RZ, 0x1f ;  /* 0x00001fff069b7589 */ /* 0x001e2800000e0000 */
[----:B------:R-:W5:Y:S04]  /*56e0*/  SHFL.DOWN PT, R162, R111, 0x1, 0x1f ;  /* 0x08201f006fa27f89 */ /* 0x000f6800000e0000 */
[----:B----4-:R-:W4:Y:S04]  /*56f0*/  SHFL.DOWN PT, R161, R151, 0x1, 0x1f ;  /* 0x08201f0097a17f89 */ /* 0x010f2800000e0000 */
[----:B------:R-:W2:Y:S04]  /*5700*/  SHFL.DOWN PT, R159, R154, 0x1, 0x1f ;  /* 0x08201f009a9f7f89 */ /* 0x000ea800000e0000 */
[----:B--2---:R-:W-:Y:S01]  /*5710*/  SHFL.IDX PT, R111, R111, RZ, 0x1f ;  /* 0x00001fff6f6f7589 */ /* 0x004fe200000e0000 */
[----:B-1-3--:R-:W-:-:S03]  /*5720*/  @P1 FMUL.FTZ R163, R165, R156 ;  /* 0x0000009ca5a31220 */ /* 0x00afc60000410000 */
[----:B------:R-:W-:Y:S01]  /*5730*/  SHFL.IDX PT, R151, R151, RZ, 0x1f ;  /* 0x00001fff97977589 */ /* 0x000fe200000e0000 */
[----:B0-----:R-:W-:-:S03]  /*5740*/  @P1 FMUL.FTZ R165, R165, R155 ;  /* 0x0000009ba5a51220 */ /* 0x001fc60000410000 */
[----:B------:R-:W-:Y:S01]  /*5750*/  SHFL.IDX PT, R154, R154, RZ, 0x1f ;  /* 0x00001fff9a9a7589 */ /* 0x000fe200000e0000 */
[C---:B-----5:R-:W-:Y:S02]  /*5760*/  @P1 FFMA.FTZ R164, R162.reuse, R155, -R163 ;  /* 0x0000009ba2a41223 */ /* 0x060fe400000108a3 */
[----:B------:R-:W-:Y:S02]  /*5770*/  @P1 FFMA.FTZ R162, R162, R156, R165 ;  /* 0x0000009ca2a21223 */ /* 0x000fe400000100a5 */
[----:B----4-:R-:W-:Y:S02]  /*5780*/  @P1 FADD.FTZ R155, R161, R164 ;  /* 0x000000a4a19b1221 */ /* 0x010fe40000010000 */
[----:B------:R-:W-:Y:S02]  /*5790*/  FMUL.FTZ R161, R160, R10 ;  /* 0x0000000aa0a17220 */ /* 0x000fe40000410000 */
[----:B------:R-:W-:Y:S01]  /*57a0*/  @P1 FADD.FTZ R156, R159, R162 ;  /* 0x000000a29f9c1221 */ /* 0x000fe20000010000 */
[----:B------:R-:W-:Y:S01]  /*57b0*/  ISETP.NE.AND P1, PT, R100, RZ, PT ;  /* 0x000000ff6400720c */ /* 0x000fe20003f25270 */
[----:B------:R-:W-:-:S02]  /*57c0*/  FMUL.FTZ R163, R155, -R25 ;  /* 0x800000199ba37220 */ /* 0x000fc40000410000 */
[-C--:B------:R-:W-:Y:S02]  /*57d0*/  FMUL.FTZ R159, R160, R11.reuse ;  /* 0x0000000ba09f7220 */ /* 0x080fe40000410000 */
[----:B------:R-:W-:Y:S02]  /*57e0*/  FFMA.FTZ R160, R114, R11, R161 ;  /* 0x0000000b72a07223 */ /* 0x000fe400000100a1 */
[C---:B------:R-:W-:Y:S02]  /*57f0*/  FMUL.FTZ R25, R156.reuse, -R25 ;  /* 0x800000199c197220 */ /* 0x040fe40000410000 */
[----:B------:R-:W-:Y:S02]  /*5800*/  FFMA.FTZ R156, R156, R24, R163 ;  /* 0x000000189c9c7223 */ /* 0x000fe400000100a3 */
[----:B------:R-:W-:Y:S02]  /*5810*/  FFMA.FTZ R159, R114, R10, -R159 ;  /* 0x0000000a729f7223 */ /* 0x000fe4000001089f */
[----:B------:R-:W-:-:S02]  /*5820*/  @P0 FADD.FTZ R11, R113, R160 ;  /* 0x000000a0710b0221 */ /* 0x000fc40000010000 */
[----:B------:R-:W-:Y:S02]  /*5830*/  FFMA.FTZ R155, R155, R24, -R25 ;  /* 0x000000189b9b7223 */ /* 0x000fe40000010819 */
[----:B------:R-:W-:Y:S02]  /*5840*/  FADD.FTZ R153, -R153, R156 ;  /* 0x0000009c99997221 */ /* 0x000fe40000010100 */
[----:B------:R-:W-:Y:S01]  /*5850*/  @P0 FADD.FTZ R10, R112, R159 ;  /* 0x0000009f700a0221 */ /* 0x000fe20000010000 */
[----:B------:R-:W-:Y:S01]  /*5860*/  ISETP.GT.AND P0, PT, R100, 0x1e, PT ;  /* 0x0000001e6400780c */ /* 0x000fe20003f04270 */
[----:B------:R-:W-:Y:S02]  /*5870*/  FMUL.FTZ R25, R9, R11 ;  /* 0x0000000b09197220 */ /* 0x000fe40000410000 */
[----:B------:R-:W-:Y:S02]  /*5880*/  FADD.FTZ R152, R152, R155 ;  /* 0x0000009b98987221 */ /* 0x000fe40000010000 */
        /* <DEDUP_REMOVED lines=8> */
[----:B------:R-:W-:Y:S02]  /*5910*/  FADD.FTZ R150, R150, R113 ;  /* 0x0000007196967221 */ /* 0x000fe40000010000 */
[----:B------:R-:W-:Y:S02]  /*5920*/  FADD.FTZ R24, RZ, R9 ;  /* 0x00000009ff187221 */ /* 0x000fe40000010000 */
[----:B------:R-:W-:Y:S02]  /*5930*/  FMUL.FTZ R9, R135, R134 ;  /* 0x0000008687097220 */ /* 0x000fe40000410000 */
[----:B------:R-:W-:Y:S02]  /*5940*/  FADD.FTZ R113, -R144, R11 ;  /* 0x0000000b90717221 */ /* 0x000fe40000010100 */
        /* <DEDUP_REMOVED lines=8> */
[----:B------:R-:W-:Y:S02]  /*59d0*/  FADD.FTZ R139, -R139, R112 ;  /* 0x000000708b8b7221 */ /* 0x000fe40000010100 */
[----:B------:R-:W-:Y:S02]  /*59e0*/  FADD.FTZ R9, R129, R8 ;  /* 0x0000000881097221 */ /* 0x000fe40000010000 */
        /* <DEDUP_REMOVED lines=8> */
[----:B------:R-:W-:-:S02]  /*5a70*/  FFMA.FTZ R8, R125, R139, R8 ;  /* 0x0000008b7d087223 */ /* 0x000fc40000010008 */
[----:B------:R-:W-:Y:S02]  /*5a80*/  FADD.FTZ R126, R126, R11 ;  /* 0x0000000b7e7e7221 */ /* 0x000fe40000010000 */
[----:B------:R-:W-:Y:S02]  /*5a90*/  FADD.FTZ R142, R142, R129 ;  /* 0x000000818e8e7221 */ /* 0x000fe40000010000 */
[----:B------:R-:W-:Y:S02]  /*5aa0*/  FADD.FTZ R112, RZ, R10 ;  /* 0x0000000aff707221 */ /* 0x000fe40000010000 */
[----:B------:R-:W-:Y:S02]  /*5ab0*/  FADD.FTZ R145, -R145, R8 ;  /* 0x0000000891917221 */ /* 0x000fe40000010100 */
[----:B------:R-:W-:Y:S02]  /*5ac0*/  FMUL.FTZ R10, R130, R126 ;  /* 0x0000007e820a7220 */ /* 0x000fe40000410000 */
[----:B------:R-:W-:-:S02]  /*5ad0*/  FMUL.FTZ R114, R127, -R142 ;  /* 0x8000008e7f727220 */ /* 0x000fc40000410000 */
[-C--:B------:R-:W-:Y:S02]  /*5ae0*/  FMUL.FTZ R8, R130, R112.reuse ;  /* 0x0000007082087220 */ /* 0x080fe40000410000 */
[-C--:B------:R-:W-:Y:S02]  /*5af0*/  FMUL.FTZ R11, R127, -R145.reuse ;  /* 0x800000917f0b7220 */ /* 0x080fe40000410000 */
[C---:B------:R-:W-:Y:S02]  /*5b00*/  FFMA.FTZ R10, R131.reuse, R112, R10 ;  /* 0x00000070830a7223 */ /* 0x040fe4000001000a */
[C---:B------:R-:W-:Y:S02]  /*5b10*/  FFMA.FTZ R155, R128.reuse, R145, R114 ;  /* 0x00000091809b7223 */ /* 0x040fe40000010072 */
[----:B------:R-:W-:Y:S02]  /*5b20*/  FFMA.FTZ R8, R131, R126, -R8 ;  /* 0x0000007e83087223 */ /* 0x000fe40000010808 */
[----:B------:R-:W-:-:S02]  /*5b30*/  FFMA.FTZ R11, R128, R142, -R11 ;  /* 0x0000008e800b7223 */ /* 0x000fc4000001080b */
[----:B------:R-:W-:Y:S02]  /*5b40*/  FADD.FTZ R129, RZ, R10 ;  /* 0x0000000aff817221 */ /* 0x000fe40000010000 */
[----:B------:R-:W-:Y:S02]  /*5b50*/  FADD.FTZ R155, -R138, R155 ;  /* 0x0000009b8a9b7221 */ /* 0x000fe40000010100 */
[----:B------:R-:W-:Y:S02]  /*5b60*/  FADD.FTZ R121, R121, R8 ;  /* 0x0000000879797221 */ /* 0x000fe40000010000 */
[----:B------:R-:W-:Y:S02]  /*5b70*/  FADD.FTZ R148, R148, R11 ;  /* 0x0000000b94947221 */ /* 0x000fe40000010000 */
[----:B------:R-:W-:Y:S02]  /*5b80*/  FMUL.FTZ R8, R127, R129 ;  /* 0x000000817f087220 */ /* 0x000fe40000410000 */
[----:B------:R-:W-:-:S02]  /*5b90*/  FMUL.FTZ R10, R130, -R155 ;  /* 0x8000009b820a7220 */ /* 0x000fc40000410000 */
[-C--:B------:R-:W-:Y:S02]  /*5ba0*/  FMUL.FTZ R127, R127, R121.reuse ;  /* 0x000000797f7f7220 */ /* 0x080fe40000410000 */
[-C--:B------:R-:W-:Y:S02]  /*5bb0*/  FMUL.FTZ R130, R130, -R148.reuse ;  /* 0x8000009482827220 */ /* 0x080fe40000410000 */
[C---:B------:R-:W-:Y:S02]  /*5bc0*/  FFMA.FTZ R11, R128.reuse, R121, -R8 ;  /* 0x00000079800b7223 */ /* 0x040fe40000010808 */
[C---:B------:R-:W-:Y:S02]  /*5bd0*/  FFMA.FTZ R159, R131.reuse, R148, -R10 ;  /* 0x00000094839f7223 */ /* 0x040fe4000001080a */
        /* <DEDUP_REMOVED lines=10> */
[----:B------:R-:W-:Y:S02]  /*5c80*/  FFMA.FTZ R10, R125, R114, R10 ;  /* 0x000000727d0a7223 */ /* 0x000fe4000001000a */
[----:B------:R-:W-:Y:S02]  /*5c90*/  FFMA.FTZ R120, R133, R147, R120 ;  /* 0x0000009385787223 */ /* 0x000fe40000010078 */
        /* <DEDUP_REMOVED lines=10> */
[----:B------:R-:W-:Y:S02]  /*5d40*/  FFMA.FTZ R117, R123, R11, -R10 ;  /* 0x0000000b7b757223 */ /* 0x000fe4000001080a */
[----:B------:R-:W-:Y:S02]  /*5d50*/  FFMA.FTZ R127, R137, R124, -R127 ;  /* 0x0000007c897f7223 */ /* 0x000fe4000001087f */
[----:B------:R-:W-:Y:S02]  /*5d60*/  FFMA.FTZ R122, R123, R125, R122 ;  /* 0x0000007d7b7a7223 */ /* 0x000fe4000001007a */
[----:B------:R-:W-:-:S02]  /*5d70*/  FFMA.FTZ R128, R137, R120, R135 ;  /* 0x0000007889807223 */ /* 0x000fc40000010087 */
[----:B------:R-:W-:Y:S02]  /*5d80*/  FADD.FTZ R10, R116, R117 ;  /* 0x00000075740a7221 */ /* 0x000fe40000010000 */
[----:B------:R-:W-:Y:S02]  /*5d90*/  FADD.FTZ R158, R158, R127 ;  /* 0x0000007f9e9e7221 */ /* 0x000fe40000010000 */
[----:B------:R-:W-:Y:S02]  /*5da0*/  FADD.FTZ R116, RZ, R122 ;  /* 0x0000007aff747221 */ /* 0x000fe40000010000 */
[----:B------:R-:W-:Y:S02]  /*5db0*/  FFMA.FTZ R117, R35, R134, RZ ;  /* 0x0000008623757223 */ /* 0x000fe400000100ff */
[----:B------:R-:W-:Y:S02]  /*5dc0*/  FADD.FTZ R157, -R157, R128 ;  /* 0x000000809d9d7221 */ /* 0x000fe40000010100 */
[----:B------:R-:W-:-:S02]  /*5dd0*/  FMUL.FTZ R128, R118, R116 ;  /* 0x0000007476807220 */ /* 0x000fc40000410000 */
[----:B------:R-:W-:Y:S02]  /*5de0*/  FFMA.FTZ R127, R34, R9, R117 ;  /* 0x00000009227f7223 */ /* 0x000fe40000010075 */
[----:B------:R-:W-:Y:S02]  /*5df0*/  FMUL.FTZ R135, R118, R10 ;  /* 0x0000000a76877220 */ /* 0x000fe40000410000 */
[----:B------:R-:W-:Y:S02]  /*5e00*/  FMUL.FTZ R123, R158, R76 ;  /* 0x0000004c9e7b7220 */ /* 0x000fe40000410000 */
[-C--:B------:R-:W-:Y:S02]  /*5e10*/  FFMA.FTZ R117, R77, -R74.reuse, R9 ;  /* 0x8000004a4d757223 */ /* 0x080fe40000010009 */
[----:B------:R-:W-:Y:S02]  /*5e20*/  FMUL.FTZ R118, R124, R74 ;  /* 0x0000004a7c767220 */ /* 0x000fe40000410000 */
[----:B------:R-:W-:-:S02]  /*5e30*/  FMUL.FTZ R9, R157, R76 ;  /* 0x0000004c9d097220 */ /* 0x000fc40000410000 */
[----:B------:R-:W-:Y:S02]  /*5e40*/  FFMA.FTZ R134, R79, -R76, R134 ;  /* 0x8000004c4f867223 */ /* 0x000fe40000010086 */
[----:B------:R-:W-:Y:S02]  /*5e50*/  FMUL.FTZ R122, R24, R123 ;  /* 0x0000007b187a7220 */ /* 0x000fe40000410000 */
[----:B------:R-:W-:Y:S02]  /*5e60*/  FFMA.FTZ R128, R119, R10, -R128 ;  /* 0x0000000a77807223 */ /* 0x000fe40000010880 */
[----:B------:R-:W-:Y:S02]  /*5e70*/  FMUL.FTZ R132, R120, R74 ;  /* 0x0000004a78847220 */ /* 0x000fe40000410000 */
[----:B------:R-:W-:Y:S02]  /*5e80*/  FMUL.FTZ R131, R25, R118 ;  /* 0x0000007619837220 */ /* 0x000fe40000410000 */
[----:B------:R-:W-:-:S02]  /*5e90*/  FFMA.FTZ R135, R119, R116, R135 ;  /* 0x0000007477877223 */ /* 0x000fc40000010087 */
[-C--:B------:R-:W-:Y:S02]  /*5ea0*/  FMUL.FTZ R119, R24, R9.reuse ;  /* 0x0000000918777220 */ /* 0x080fe40000410000 */
[----:B------:R-:W-:Y:S02]  /*5eb0*/  FFMA.FTZ R130, R134, R9, -R122 ;  /* 0x0000000986827223 */ /* 0x000fe4000001087a */
[-C--:B------:R-:W-:Y:S02]  /*5ec0*/  FFMA.FTZ R9, R117, R132.reuse, -R131 ;  /* 0x0000008475097223 */ /* 0x080fe40000010883 */
[----:B------:R-:W-:Y:S02]  /*5ed0*/  FMUL.FTZ R132, R25, R132 ;  /* 0x0000008419847220 */ /* 0x000fe40000410000 */
[----:B------:R-:W-:Y:S02]  /*5ee0*/  FFMA.FTZ R122, R123, R134, R119 ;  /* 0x000000867b7a7223 */ /* 0x000fe40000010077 */
[----:B------:R-:W-:-:S02]  /*5ef0*/  FMUL.FTZ R119, R146, R72 ;  /* 0x0000004892777220 */ /* 0x000fc40000410000 */
[----:B------:R-:W-:Y:S02]  /*5f00*/  FFMA.FTZ R133, R33, R126, R127 ;  /* 0x0000007e21857223 */ /* 0x000fe4000001007f */
[----:B------:R-:W-:Y:S02]  /*5f10*/  FFMA.FTZ R127, R118, R117, R132 ;  /* 0x00000075767f7223 */ /* 0x000fe40000010084 */
[-C--:B------:R-:W-:Y:S02]  /*5f20*/  FFMA.FTZ R126, R75, -R72.reuse, R126 ;  /* 0x800000484b7e7223 */ /* 0x080fe4000001007e */
[----:B------:R-:W-:Y:S02]  /*5f30*/  FMUL.FTZ R137, R147, R72 ;  /* 0x0000004893897220 */ /* 0x000fe40000410000 */
[----:B------:R-:W-:Y:S02]  /*5f40*/  FMUL.FTZ R132, R112, R119 ;  /* 0x0000007770847220 */ /* 0x000fe40000410000 */
[----:B------:R-:W-:-:S02]  /*5f50*/  FADD.FTZ R122, RZ, R122 ;  /* 0x0000007aff7a7221 */ /* 0x000fc40000010000 */
[-C--:B------:R-:W-:Y:S02]  /*5f60*/  FFMA.FTZ R138, R126, R137.reuse, -R132 ;  /* 0x000000897e8a7223 */ /* 0x080fe40000010884 */
[----:B------:R-:W-:Y:S02]  /*5f70*/  FMUL.FTZ R144, R155, R70 ;  /* 0x000000469b907220 */ /* 0x000fe40000410000 */
[----:B------:R-:W-:Y:S02]  /*5f80*/  FMUL.FTZ R137, R112, R137 ;  /* 0x0000008970897220 */ /* 0x000fe40000410000 */
[----:B------:R-:W-:Y:S02]  /*5f90*/  FADD.FTZ R131, R122, R127 ;  /* 0x0000007f7a837221 */ /* 0x000fe40000010000 */
[----:B------:R-:W-:Y:S02]  /*5fa0*/  FFMA.FTZ R127, R32, R121, R133 ;  /* 0x00000079207f7223 */ /* 0x000fe40000010085 */
[----:B------:R-:W-:-:S02]  /*5fb0*/  FADD.FTZ R130, RZ, R130 ;  /* 0x00000082ff827221 */ /* 0x000fc40000010000 */
[-C--:B------:R-:W-:Y:S02]  /*5fc0*/  FFMA.FTZ R121, R73, -R70.reuse, R121 ;  /* 0x8000004649797223 */ /* 0x080fe40000010079 */
[----:B------:R-:W-:Y:S02]  /*5fd0*/  FMUL.FTZ R122, R148, R70 ;  /* 0x00000046947a7220 */ /* 0x000fe40000410000 */
[----:B------:R-:W-:Y:S02]  /*5fe0*/  FMUL.FTZ R133, R129, R144 ;  /* 0x0000009081857220 */ /* 0x000fe40000410000 */
[----:B------:R-:W-:Y:S02]  /*5ff0*/  FFMA.FTZ R132, R119, R126, R137 ;  /* 0x0000007e77847223 */ /* 0x000fe40000010089 */
[----:B------:R-:W-:Y:S02]  /*6000*/  FADD.FTZ R9, R130, R9 ;  /* 0x0000000982097221 */ /* 0x000fe40000010000 */
[----:B------:R-:W-:-:S02]  /*6010*/  FFMA.FTZ R130, R122, R121, R133 ;  /* 0x000000797a827223 */ /* 0x000fc40000010085 */
[----:B------:R-:W-:Y:S02]  /*6020*/  FMUL.FTZ R137, R129, R122 ;  /* 0x0000007a81897220 */ /* 0x000fe40000410000 */
[----:B------:R-:W-:Y:S02]  /*6030*/  FADD.FTZ R131, R131, R132 ;  /* 0x0000008483837221 */ /* 0x000fe40000010000 */
[----:B------:R-:W-:Y:S02]  /*6040*/  FADD.FTZ R133, R115, R128 ;  /* 0x0000008073857221 */ /* 0x000fe40000010000 */
[----:B------:R-:W-:Y:S02]  /*6050*/  FMUL.FTZ R115, R142, R68 ;  /* 0x000000448e737220 */ /* 0x000fe40000410000 */
[----:B------:R-:W-:Y:S02]  /*6060*/  FADD.FTZ R138, R9, R138 ;  /* 0x0000008a098a7221 */ /* 0x000fe40000010000 */
[----:B------:R-:W-:-:S02]  /*6070*/  FFMA.FTZ R137, R121, R144, -R137 ;  /* 0x0000009079897223 */ /* 0x000fc40000010889 */
[----:B------:R-:W-:Y:S02]  /*6080*/  FADD.FTZ R9, R131, R130 ;  /* 0x0000008283097221 */ /* 0x000fe40000010000 */
[----:B------:R-:W-:Y:S02]  /*6090*/  FFMA.FTZ R130, R35, -R24, RZ ;  /* 0x8000001823827223 */ /* 0x000fe400000100ff */
[-C--:B------:R-:W-:Y:S02]  /*60a0*/  FFMA.FTZ R128, R71, -R68.reuse, R8 ;  /* 0x8000004447807223 */ /* 0x080fe40000010008 */
[----:B------:R-:W-:Y:S02]  /*60b0*/  FMUL.FTZ R143, R145, R68 ;  /* 0x00000044918f7220 */ /* 0x000fe40000410000 */
[----:B------:R-:W-:Y:S02]  /*60c0*/  FMUL.FTZ R144, R114, R115 ;  /* 0x0000007372907220 */ /* 0x000fe40000410000 */
[----:B------:R-:W-:-:S02]  /*60d0*/  FFMA.FTZ R132, R34, -R25, R130 ;  /* 0x8000001922847223 */ /* 0x000fc40000010082 */
[-C--:B------:R-:W-:Y:S02]  /*60e0*/  FFMA.FTZ R144, R128, R143.reuse, -R144 ;  /* 0x0000008f80907223 */ /* 0x080fe40000010890 */
[----:B------:R-:W-:Y:S02]  /*60f0*/  FFMA.FTZ R127, R31, R8, R127 ;  /* 0x000000081f7f7223 */ /* 0x000fe4000001007f */
[----:B------:R-:W-:Y:S02]  /*6100*/  FMUL.FTZ R143, R114, R143 ;  /* 0x0000008f728f7220 */ /* 0x000fe40000410000 */
[-C--:B------:R-:W-:Y:S02]  /*6110*/  FMUL.FTZ R156, R139, R66.reuse ;  /* 0x000000428b9c7220 */ /* 0x080fe40000410000 */
[----:B------:R-:W-:Y:S02]  /*6120*/  FADD.FTZ R131, R138, R137 ;  /* 0x000000898a837221 */ /* 0x000fe40000010000 */
[----:B------:R-:W-:-:S02]  /*6130*/  FMUL.FTZ R130, R136, R66 ;  /* 0x0000004288827220 */ /* 0x000fc40000410000 */
[----:B------:R-:W-:Y:S02]  /*6140*/  FFMA.FTZ R132, R33, -R112, R132 ;  /* 0x8000007021847223 */ /* 0x000fe40000010084 */
[----:B------:R-:W-:Y:S02]  /*6150*/  FFMA.FTZ R8, R30, R11, R127 ;  /* 0x0000000b1e087223 */ /* 0x000fe4000001007f */
[----:B------:R-:W-:Y:S02]  /*6160*/  FFMA.FTZ R138, R115, R128, R143 ;  /* 0x00000080738a7223 */ /* 0x000fe4000001008f */
[----:B------:R-:W-:Y:S02]  /*6170*/  FFMA.FTZ R127, R69, -R66, R11 ;  /* 0x80000042457f7223 */ /* 0x000fe4000001000b */
[C---:B------:R-:W-:Y:S02]  /*6180*/  FMUL.FTZ R137, R125.reuse, R156 ;  /* 0x0000009c7d897220 */ /* 0x040fe40000410000 */
[----:B------:R-:W-:-:S02]  /*6190*/  FMUL.FTZ R143, R125, R130 ;  /* 0x000000827d8f7220 */ /* 0x000fc40000410000 */
[----:B------:R-:W-:Y:S02]  /*61a0*/  FFMA.FTZ R132, R32, -R129, R132 ;  /* 0x8000008120847223 */ /* 0x000fe40000010084 */
[----:B------:R-:W-:Y:S02]  /*61b0*/  FADD.FTZ R144, R131, R144 ;  /* 0x0000009083907221 */ /* 0x000fe40000010000 */
[----:B------:R-:W-:Y:S02]  /*61c0*/  FADD.FTZ R11, R9, R138 ;  /* 0x0000008a090b7221 */ /* 0x000fe40000010000 */
[----:B------:R-:W-:Y:S02]  /*61d0*/  FMUL.FTZ R131, R150, R64 ;  /* 0x0000004096837220 */ /* 0x000fe40000410000 */
[----:B------:R-:W-:Y:S02]  /*61e0*/  FFMA.FTZ R138, R130, R127, R137 ;  /* 0x0000007f828a7223 */ /* 0x000fe40000010089 */
[----:B------:R-:W-:-:S02]  /*61f0*/  FFMA.FTZ R9, R127, R156, -R143 ;  /* 0x0000009c7f097223 */ /* 0x000fc4000001088f */
[----:B------:R-:W-:Y:S02]  /*6200*/  FFMA.FTZ R137, R31, -R114, R132 ;  /* 0x800000721f897223 */ /* 0x000fe40000010084 */
[----:B------:R-:W-:Y:S02]  /*6210*/  FFMA.FTZ R8, R29, R10, R8 ;  /* 0x0000000a1d087223 */ /* 0x000fe40000010008 */
[-C--:B------:R-:W-:Y:S02]  /*6220*/  FFMA.FTZ R132, R67, -R64.reuse, R10 ;  /* 0x8000004043847223 */ /* 0x080fe4000001000a */
[----:B------:R-:W-:Y:S02]  /*6230*/  FMUL.FTZ R149, R113, R64 ;  /* 0x0000004071957220 */ /* 0x000fe40000410000 */
[----:B------:R-:W-:Y:S02]  /*6240*/  FMUL.FTZ R156, R116, R131 ;  /* 0x00000083749c7220 */ /* 0x000fe40000410000 */
[----:B------:R-:W-:-:S02]  /*6250*/  FADD.FTZ R11, R11, R138 ;  /* 0x0000008a0b0b7221 */ /* 0x000fc40000010000 */
[----:B------:R-:W-:Y:S02]  /*6260*/  FADD.FTZ R135, RZ, R135 ;  /* 0x00000087ff877221 */ /* 0x000fe40000010000 */
[-C--:B------:R-:W-:Y:S02]  /*6270*/  FMUL.FTZ R138, R152, R62.reuse ;  /* 0x0000003e988a7220 */ /* 0x080fe40000410000 */
[----:B------:R-:W-:Y:S02]  /*6280*/  FFMA.FTZ R143, R28, R133, R8 ;  /* 0x000000851c8f7223 */ /* 0x000fe40000010008 */
[-C--:B------:R-:W-:Y:S02]  /*6290*/  FFMA.FTZ R8, R132, R149.reuse, -R156 ;  /* 0x0000009584087223 */ /* 0x080fe4000001089c */
[----:B------:R-:W-:Y:S01]  /*62a0*/  FMUL.FTZ R149, R116, R149 ;  /* 0x0000009574957220 */ /* 0x000fe20000410000 */
[----:B------:R-:W0:Y:S01]  /*62b0*/  SHFL.DOWN PT, R161, R143, 0x1, 0x1f ;  /* 0x08201f008fa17f89 */ /* 0x000e2200000e0000 */
[----:B------:R-:W-:-:S02]  /*62c0*/  FMUL.FTZ R10, R153, R62 ;  /* 0x0000003e990a7220 */ /* 0x000fc40000410000 */
[----:B------:R-:W-:Y:S02]  /*62d0*/  FFMA.FTZ R133, R65, -R62, R133 ;  /* 0x8000003e41857223 */ /* 0x000fe40000010085 */
[----:B------:R-:W-:Y:S02]  /*62e0*/  FMUL.FTZ R156, R135, R138 ;  /* 0x0000008a879c7220 */ /* 0x000fe40000410000 */
[----:B------:R-:W-:Y:S02]  /*62f0*/  FADD.FTZ R9, R144, R9 ;  /* 0x0000000990097221 */ /* 0x000fe40000010000 */
[----:B------:R-:W-:Y:S02]  /*6300*/  FFMA.FTZ R144, R131, R132, R149 ;  /* 0x0000008483907223 */ /* 0x000fe40000010095 */
[----:B------:R-:W-:Y:S02]  /*6310*/  FFMA.FTZ R149, R133, R10, -R156 ;  /* 0x0000000a85957223 */ /* 0x000fe4000001089c */
[----:B------:R-:W-:-:S02]  /*6320*/  FFMA.FTZ R137, R30, -R125, R137 ;  /* 0x8000007d1e897223 */ /* 0x000fc40000010089 */
[----:B------:R-:W-:Y:S02]  /*6330*/  FMUL.FTZ R10, R135, R10 ;  /* 0x0000000a870a7220 */ /* 0x000fe40000410000 */
[----:B------:R-:W-:Y:S02]  /*6340*/  FADD.FTZ R11, R11, R144 ;  /* 0x000000900b0b7221 */ /* 0x000fe40000010000 */
[----:B------:R-:W-:Y:S02]  /*6350*/  FFMA.FTZ R137, R29, -R116, R137 ;  /* 0x800000741d897223 */ /* 0x000fe40000010089 */
[----:B------:R-:W-:Y:S02]  /*6360*/  FADD.FTZ R8, R9, R8 ;  /* 0x0000000809087221 */ /* 0x000fe40000010000 */
[----:B------:R-:W-:Y:S02]  /*6370*/  FFMA.FTZ R10, R138, R133, R10 ;  /* 0x000000858a0a7223 */ /* 0x000fe4000001000a */
[----:B------:R-:W-:-:S02]  /*6380*/  FFMA.FTZ R137, R28, -R135, R137 ;  /* 0x800000871c897223 */ /* 0x000fc40000010089 */
[----:B------:R-:W-:Y:S02]  /*6390*/  FADD.FTZ R149, R8, R149 ;  /* 0x0000009508957221 */ /* 0x000fe40000010000 */
[----:B------:R-:W-:Y:S01]  /*63a0*/  FADD.FTZ R144, R11, R10 ;  /* 0x0000000a0b907221 */ /* 0x000fe20000010000 */
[----:B------:R-:W1:Y:S01]  /*63b0*/  SHFL.DOWN PT, R160, R137, 0x1, 0x1f ;  /* 0x08201f0089a07f89 */ /* 0x000e6200000e0000 */
[----:B------:R-:W-:Y:S01]  /*63c0*/  MOV R10, R143 ;  /* 0x0000008f000a7202 */ /* 0x000fe20000000f00 */
[----:B------:R-:W-:Y:S01]  /*63d0*/  FADD.FTZ R53, R138, R53 ;  /* 0x000000358a357221 */ /* 0x000fe20000010000 */
[----:B------:R-:W-:Y:S01]  /*63e0*/  MOV R11, R137 ;  /* 0x00000089000b7202 */ /* 0x000fe20000000f00 */
[----:B------:R-:W2:Y:S01]  /*63f0*/  SHFL.DOWN PT, R156, R149, 0x1, 0x1f ;  /* 0x08201f00959c7f89 */ /* 0x000ea200000e0000 */
[----:B------:R-:W-:Y:S01]  /*6400*/  MOV R9, R149 ;  /* 0x0000009500097202 */ /* 0x000fe20000000f00 */
[----:B0-----:R-:W-:Y:S01]  /*6410*/  @!P0 FADD.FTZ R10, R10, R161 ;  /* 0x000000a10a0a8221 */ /* 0x001fe20000010000 */
[----:B------:R-:W-:Y:S01]  /*6420*/  MOV R8, R144 ;  /* 0x0000009000087202 */ /* 0x000fe20000000f00 */
[----:B------:R-:W0:Y:S01]  /*6430*/  SHFL.DOWN PT, R159, R144, 0x1, 0x1f ;  /* 0x08201f00909f7f89 */ /* 0x000e2200000e0000 */
[----:B------:R-:W-:-:S02]  /*6440*/  FADD.FTZ R54, R131, R54 ;  /* 0x0000003683367221 */ /* 0x000fc40000010000 */
[----:B------:R-:W-:Y:S01]  /*6450*/  FADD.FTZ R55, R130, R55 ;  /* 0x0000003782377221 */ /* 0x000fe20000010000 */
[----:B------:R-:W-:Y:S01]  /*6460*/  SHFL.DOWN PT, R143, R10, 0x2, 0x1f ;  /* 0x08401f000a8f7f89 */ /* 0x000fe200000e0000 */
[----:B------:R-:W-:Y:S02]  /*6470*/  FADD.FTZ R56, R115, R56 ;  /* 0x0000003873387221 */ /* 0x000fe40000010000 */
[----:B------:R-:W-:Y:S01]  /*6480*/  FADD.FTZ R57, R122, R57 ;  /* 0x000000397a397221 */ /* 0x000fe20000010000 */
[----:B------:R-:W3:Y:S01]  /*6490*/  SHFL.IDX PT, R149, R110, RZ, 0x1f ;  /* 0x00001fff6e957589 */ /* 0x000ee200000e0000 */
[----:B------:R-:W-:Y:S02]  /*64a0*/  FADD.FTZ R58, R119, R58 ;  /* 0x0000003a773a7221 */ /* 0x000fe40000010000 */
[----:B------:R-:W-:Y:S02]  /*64b0*/  FADD.FTZ R59, R118, R59 ;  /* 0x0000003b763b7221 */ /* 0x000fe40000010000 */
[----:B------:R-:W-:-:S02]  /*64c0*/  FADD.FTZ R60, R123, R60 ;  /* 0x0000003c7b3c7221 */ /* 0x000fc40000010000 */
[----:B-1----:R-:W-:Y:S02]  /*64d0*/  @!P0 FADD.FTZ R11, R11, R160 ;  /* 0x000000a00b0b8221 */ /* 0x002fe40000010000 */
[----:B--2---:R-:W-:-:S03]  /*64e0*/  @!P0 FADD.FTZ R9, R9, R156 ;  /* 0x0000009c09098221 */ /* 0x004fc60000010000 */
[----:B------:R-:W1:Y:S01]  /*64f0*/  SHFL.DOWN PT, R160, R11, 0x2, 0x1f ;  /* 0x08401f000ba07f89 */ /* 0x000e6200000e0000 */
[----:B0-----:R-:W-:-:S03]  /*6500*/  @!P0 FADD.FTZ R8, R8, R159 ;  /* 0x0000009f08088221 */ /* 0x001fc60000010000 */
[----:B------:R-:W0:Y:S01]  /*6510*/  SHFL.DOWN PT, R144, R9, 0x2, 0x1f ;  /* 0x08401f0009907f89 */ /* 0x000e2200000e0000 */
[----:B------:R-:W-:Y:S01]  /*6520*/  ISETP.GT.AND P0, PT, R100, 0x1d, PT ;  /* 0x0000001d6400780c */ /* 0x000fe20003f04270 */
[----:B------:R-:W-:Y:S02]  /*6530*/  FMUL.FTZ R159, R23, R152 ;  /* 0x00000098179f7220 */ /* 0x000fe40000410000 */
[----:B------:R-:W2:Y:S01]  /*6540*/  SHFL.DOWN PT, R137, R8, 0x2, 0x1f ;  /* 0x08401f0008897f89 */ /* 0x000ea200000e0000 */
[C---:B---3--:R-:W-:Y:S02]  /*6550*/  FMUL.FTZ R156, R149.reuse, R7 ;  /* 0x00000007959c7220 */ /* 0x048fe40000410000 */
[-C--:B------:R-:W-:Y:S02]  /*6560*/  FMUL.FTZ R162, R149, R6.reuse ;  /* 0x0000000695a27220 */ /* 0x080fe40000410000 */
[----:B------:R-:W-:Y:S02]  /*6570*/  FFMA.FTZ R156, R111, R6, -R156 ;  /* 0x000000066f9c7223 */ /* 0x000fe4000001089c */
[----:B------:R-:W-:-:S03]  /*6580*/  FMUL.FTZ R6, R149, R5 ;  /* 0x0000000595067220 */ /* 0x000fc60000410000 */
[----:B------:R-:W-:Y:S02]  /*6590*/  @!P0 FADD.FTZ R10, R10, R143 ;  /* 0x0000008f0a0a8221 */ /* 0x000fe40000010000 */
[----:B------:R-:W-:Y:S02]  /*65a0*/  FFMA.FTZ R7, R111, R7, R162 ;  /* 0x000000076f077223 */ /* 0x000fe400000100a2 */
[----:B-1----:R-:W-:Y:S01]  /*65b0*/  @!P0 FADD.FTZ R11, R11, R160 ;  /* 0x000000a00b0b8221 */ /* 0x002fe20000010000 */
[----:B------:R-:W1:Y:S01]  /*65c0*/  SHFL.DOWN PT, R143, R10, 0x4, 0x1f ;  /* 0x08801f000a8f7f89 */ /* 0x000e6200000e0000 */
[-C--:B------:R-:W-:Y:S02]  /*65d0*/  FMUL.FTZ R160, R149, R4.reuse ;  /* 0x0000000495a07220 */ /* 0x080fe40000410000 */
[----:B0-----:R-:W-:Y:S02]  /*65e0*/  @!P0 FADD.FTZ R9, R9, R144 ;  /* 0x0000009009098221 */ /* 0x001fe40000010000 */
[----:B------:R-:W0:Y:S01]  /*65f0*/  SHFL.DOWN PT, R144, R11, 0x4, 0x1f ;  /* 0x08801f000b907f89 */ /* 0x000e2200000e0000 */
[----:B------:R-:W-:-:S02]  /*6600*/  FFMA.FTZ R4, R111, R4, -R6 ;  /* 0x000000046f047223 */ /* 0x000fc40000010806 */
[----:B--2---:R-:W-:Y:S01]  /*6610*/  @!P0 FADD.FTZ R8, R8, R137 ;  /* 0x0000008908088221 */ /* 0x004fe20000010000 */
[----:B------:R-:W2:Y:S01]  /*6620*/  SHFL.DOWN PT, R110, R9, 0x4, 0x1f ;  /* 0x08801f00096e7f89 */ /* 0x000ea200000e0000 */
[----:B------:R-:W-:Y:S01]  /*6630*/  ISETP.GT.AND P0, PT, R100, 0x1b, PT ;  /* 0x0000001b6400780c */ /* 0x000fe20003f04270 */
[----:B------:R-:W-:Y:S02]  /*6640*/  FFMA.FTZ R6, R22, R153, -R159 ;  /* 0x0000009916067223 */ /* 0x000fe4000001089f */
[----:B------:R-:W3:Y:S01]  /*6650*/  SHFL.DOWN PT, R137, R8, 0x4, 0x1f ;  /* 0x08801f0008897f89 */ /* 0x000ee200000e0000 */
[----:B------:R-:W-:Y:S02]  /*6660*/  FFMA.FTZ R5, R111, R5, R160 ;  /* 0x000000056f057223 */ /* 0x000fe400000100a0 */
[----:B------:R-:W-:Y:S02]  /*6670*/  FMUL.FTZ R135, R135, R6 ;  /* 0x0000000687877220 */ /* 0x000fe40000410000 */
[----:B------:R-:W-:-:S02]  /*6680*/  FADD.FTZ R6, R151, R156 ;  /* 0x0000009c97067221 */ /* 0x000fc40000010000 */
[----:B------:R-:W-:Y:S02]  /*6690*/  FADD.FTZ R7, R154, R7 ;  /* 0x000000079a077221 */ /* 0x000fe40000010000 */
[C---:B------:R-:W-:Y:S02]  /*66a0*/  FMUL.FTZ R111, R23.reuse, R150 ;  /* 0x00000096176f7220 */ /* 0x040fe40000410000 */
[----:B-1----:R-:W-:Y:S01]  /*66b0*/  @!P0 FADD.FTZ R10, R10, R143 ;  /* 0x0000008f0a0a8221 */ /* 0x002fe20000010000 */
[----:B------:R1:W-:Y:S01]  /*66c0*/  @!P2 STS.128 [UR4+0x1980], R4 ;  /* 0x00198004ff00a988 */ /* 0x0003e20008000c04 */
[-C--:B------:R-:W-:Y:S02]  /*66d0*/  FFMA.FTZ R111, R22, R113.reuse, -R111 ;  /* 0x00000071166f7223 */ /* 0x080fe4000001086f */
[----:B------:R-:W-:Y:S01]  /*66e0*/  FMUL.FTZ R113, R23, R113 ;  /* 0x0000007117717220 */ /* 0x000fe20000410000 */
[----:B------:R-:W4:Y:S01]  /*66f0*/  SHFL.DOWN PT, R131, R10, 0x8, 0x1f ;  /* 0x09001f000a837f89 */ /* 0x000f2200000e0000 */
[----:B0-----:R-:W-:-:S02]  /*6700*/  @!P0 FADD.FTZ R11, R11, R144 ;  /* 0x000000900b0b8221 */ /* 0x001fc40000010000 */
[----:B------:R-:W-:Y:S02]  /*6710*/  FMUL.FTZ R111, R116, R111 ;  /* 0x0000006f746f7220 */ /* 0x000fe40000410000 */
[----:B--2---:R-:W-:Y:S01]  /*6720*/  @!P0 FADD.FTZ R9, R9, R110 ;  /* 0x0000006e09098221 */ /* 0x004fe20000010000 */
[----:B------:R-:W0:Y:S01]  /*6730*/  SHFL.DOWN PT, R138, R11, 0x8, 0x1f ;  /* 0x09001f000b8a7f89 */ /* 0x000e2200000e0000 */
[----:B------:R-:W-:Y:S02]  /*6740*/  FFMA.FTZ R113, R22, R150, R113 ;  /* 0x0000009616717223 */ /* 0x000fe40000010071 */
[----:B---3--:R-:W-:Y:S01]  /*6750*/  @!P0 FADD.FTZ R8, R8, R137 ;  /* 0x0000008908088221 */ /* 0x008fe20000010000 */
[----:B------:R-:W2:Y:S01]  /*6760*/  SHFL.DOWN PT, R110, R9, 0x8, 0x1f ;  /* 0x09001f00096e7f89 */ /* 0x000ea200000e0000 */
[----:B-1----:R-:W-:Y:S01]  /*6770*/  FMUL.FTZ R4, R23, R136 ;  /* 0x0000008817047220 */ /* 0x002fe20000410000 */
[----:B------:R-:W-:Y:S01]  /*6780*/  ISETP.GT.AND P0, PT, R100, 0x17, PT ;  /* 0x000000176400780c */ /* 0x000fe20003f04270 */
[----:B------:R-:W-:Y:S01]  /*6790*/  FFMA.FTZ R111, R113, R132, R111 ;  /* 0x00000084716f7223 */ /* 0x000fe2000001006f */
[----:B------:R-:W1:Y:S01]  /*67a0*/  SHFL.DOWN PT, R7, R8, 0x8, 0x1f ;  /* 0x09001f0008077f89 */ /* 0x000e6200000e0000 */
[----:B------:R-:W-:-:S02]  /*67b0*/  FFMA.FTZ R4, R22, R139, -R4 ;  /* 0x0000008b16047223 */ /* 0x000fc40000010804 */
[----:B------:R-:W-:Y:S02]  /*67c0*/  FFMA.FTZ R111, R67, R150, R111 ;  /* 0x00000096436f7223 */ /* 0x000fe4000001006f */
[----:B------:R-:W-:Y:S02]  /*67d0*/  FMUL.FTZ R125, R125, R4 ;  /* 0x000000047d7d7220 */ /* 0x000fe40000410000 */
[----:B------:R-:W-:Y:S02]  /*67e0*/  FMUL.FTZ R4, R23, R142 ;  /* 0x0000008e17047220 */ /* 0x000fe40000410000 */
[----:B------:R-:W-:Y:S02]  /*67f0*/  FADD.FTZ R50, R111, R50 ;  /* 0x000000326f327221 */ /* 0x000fe40000010000 */
[-C--:B------:R-:W-:Y:S02]  /*6800*/  FFMA.FTZ R5, R22, R145.reuse, -R4 ;  /* 0x0000009116057223 */ /* 0x080fe40000010804 */
[----:B------:R-:W-:-:S02]  /*6810*/  FMUL.FTZ R145, R23, R145 ;  /* 0x0000009117917220 */ /* 0x000fc40000410000 */
[----:B------:R-:W-:Y:S02]  /*6820*/  FMUL.FTZ R5, R114, R5 ;  /* 0x0000000572057220 */ /* 0x000fe40000410000 */
[----:B------:R-:W-:Y:S02]  /*6830*/  FFMA.FTZ R145, R22, R142, R145 ;  /* 0x0000008e16917223 */ /* 0x000fe40000010091 */
[----:B------:R-:W-:Y:S02]  /*6840*/  FMUL.FTZ R4, R23, R148 ;  /* 0x0000009417047220 */ /* 0x000fe40000410000 */
[----:B----4-:R-:W-:Y:S02]  /*6850*/  @!P0 FADD.FTZ R10, R10, R131 ;  /* 0x000000830a0a8221 */ /* 0x010fe40000010000 */
[----:B0-----:R-:W-:Y:S02]  /*6860*/  @!P0 FADD.FTZ R11, R11, R138 ;  /* 0x0000008a0b0b8221 */ /* 0x001fe40000010000 */
[----:B--2---:R-:W-:Y:S01]  /*6870*/  @!P0 FADD.FTZ R9, R9, R110 ;  /* 0x0000006e09098221 */ /* 0x004fe20000010000 */
[----:B------:R-:W0:Y:S01]  /*6880*/  SHFL.DOWN PT, R113, R10, 0x10, 0x1f ;  /* 0x0a001f000a717f89 */ /* 0x000e2200000e0000 */
[----:B-1----:R-:W-:Y:S01]  /*6890*/  @!P0 FADD.FTZ R8, R8, R7 ;  /* 0x0000000708088221 */ /* 0x002fe20000010000 */
[----:B------:R-:W-:Y:S01]  /*68a0*/  ISETP.GT.AND P0, PT, R100, 0xf, PT ;  /* 0x0000000f6400780c */ /* 0x000fe20003f04270 */
[----:B------:R-:W-:Y:S01]  /*68b0*/  FFMA.FTZ R5, R145, R128, R5 ;  /* 0x0000008091057223 */ /* 0x000fe20000010005 */
[----:B------:R-:W1:Y:S01]  /*68c0*/  SHFL.DOWN PT, R114, R11, 0x10, 0x1f ;  /* 0x0a001f000b727f89 */ /* 0x000e6200000e0000 */
[----:B------:R-:W-:-:S02]  /*68d0*/  FFMA.FTZ R4, R22, R155, -R4 ;  /* 0x0000009b16047223 */ /* 0x000fc40000010804 */
[----:B------:R-:W-:Y:S01]  /*68e0*/  FFMA.FTZ R5, R71, R142, R5 ;  /* 0x0000008e47057223 */ /* 0x000fe20000010005 */
[----:B------:R-:W2:Y:S01]  /*68f0*/  SHFL.DOWN PT, R110, R9, 0x10, 0x1f ;  /* 0x0a001f00096e7f89 */ /* 0x000ea200000e0000 */
[----:B------:R-:W-:Y:S02]  /*6900*/  FMUL.FTZ R129, R129, R4 ;  /* 0x0000000481817220 */ /* 0x000fe40000410000 */
[----:B------:R-:W-:Y:S01]  /*6910*/  FADD.FTZ R48, R5, R48 ;  /* 0x0000003005307221 */ /* 0x000fe20000010000 */
[----:B------:R-:W3:Y:S01]  /*6920*/  SHFL.DOWN PT, R111, R8, 0x10, 0x1f ;  /* 0x0a001f00086f7f89 */ /* 0x000ee200000e0000 */
[C---:B------:R-:W-:Y:S02]  /*6930*/  FMUL.FTZ R4, R23.reuse, R146 ;  /* 0x0000009217047220 */ /* 0x040fe40000410000 */
[C---:B------:R-:W-:Y:S02]  /*6940*/  FMUL.FTZ R139, R23.reuse, R139 ;  /* 0x0000008b178b7220 */ /* 0x040fe40000410000 */
[----:B------:R-:W-:-:S02]  /*6950*/  FMUL.FTZ R5, R23, R124 ;  /* 0x0000007c17057220 */ /* 0x000fc40000410000 */
[C---:B------:R-:W-:Y:S02]  /*6960*/  FFMA.FTZ R7, R22.reuse, R147, -R4 ;  /* 0x0000009316077223 */ /* 0x040fe40000010804 */
[C---:B------:R-:W-:Y:S02]  /*6970*/  FFMA.FTZ R6, R22.reuse, R136, R139 ;  /* 0x0000008816067223 */ /* 0x040fe4000001008b */
[----:B------:R-:W-:Y:S02]  /*6980*/  FFMA.FTZ R4, R22, R120, -R5 ;  /* 0x0000007816047223 */ /* 0x000fe40000010805 */
[----:B------:R-:W-:Y:S02]  /*6990*/  FFMA.FTZ R6, R6, R127, R125 ;  /* 0x0000007f06067223 */ /* 0x000fe4000001007d */
[----:B------:R-:W-:Y:S02]  /*69a0*/  FMUL.FTZ R25, R25, R4 ;  /* 0x0000000419197220 */ /* 0x000fe40000410000 */
[----:B------:R-:W-:-:S02]  /*69b0*/  FMUL.FTZ R4, R23, R158 ;  /* 0x0000009e17047220 */ /* 0x000fc40000410000 */
[C---:B------:R-:W-:Y:S02]  /*69c0*/  FMUL.FTZ R153, R23.reuse, R153 ;  /* 0x0000009917997220 */ /* 0x040fe40000410000 */
[C---:B------:R-:W-:Y:S02]  /*69d0*/  FMUL.FTZ R155, R23.reuse, R155 ;  /* 0x0000009b179b7220 */ /* 0x040fe40000410000 */
[C---:B------:R-:W-:Y:S02]  /*69e0*/  FMUL.FTZ R147, R23.reuse, R147 ;  /* 0x0000009317937220 */ /* 0x040fe40000410000 */
[----:B------:R-:W-:Y:S02]  /*69f0*/  FMUL.FTZ R5, R23, R120 ;  /* 0x0000007817057220 */ /* 0x000fe40000410000 */
[----:B------:R-:W-:Y:S02]  /*6a00*/  FFMA.FTZ R6, R69, R136, R6 ;  /* 0x0000008845067223 */ /* 0x000fe40000010006 */
[----:B------:R-:W-:-:S02]  /*6a10*/  FMUL.FTZ R23, R23, R157 ;  /* 0x0000009d17177220 */ /* 0x000fc40000410000 */
[----:B------:R-:W-:Y:S02]  /*6a20*/  FFMA.FTZ R157, R22, R157, -R4 ;  /* 0x0000009d169d7223 */ /* 0x000fe40000010804 */
[----:B------:R-:W-:Y:S02]  /*6a30*/  FADD.FTZ R49, R6, R49 ;  /* 0x0000003106317221 */ /* 0x000fe40000010000 */
[C---:B------:R-:W-:Y:S02]  /*6a40*/  FFMA.FTZ R154, R22.reuse, R152, R153 ;  /* 0x00000098169a7223 */ /* 0x040fe40000010099 */
[----:B------:R-:W-:Y:S02]  /*6a50*/  FFMA.FTZ R6, R22, R148, R155 ;  /* 0x0000009416067223 */ /* 0x000fe4000001009b */
[----:B------:R-:W-:Y:S02]  /*6a60*/  FMUL.FTZ R7, R112, R7 ;  /* 0x0000000770077220 */ /* 0x000fe40000410000 */
[----:B------:R-:W-:-:S02]  /*6a70*/  FFMA.FTZ R147, R22, R146, R147 ;  /* 0x0000009216937223 */ /* 0x000fc40000010093 */
[C---:B------:R-:W-:Y:S02]  /*6a80*/  FFMA.FTZ R4, R22.reuse, R124, R5 ;  /* 0x0000007c16047223 */ /* 0x040fe40000010005 */
[----:B------:R-:W-:Y:S02]  /*6a90*/  FFMA.FTZ R23, R22, R158, R23 ;  /* 0x0000009e16177223 */ /* 0x000fe40000010017 */
[----:B------:R-:W-:Y:S02]  /*6aa0*/  FMUL.FTZ R157, R24, R157 ;  /* 0x0000009d189d7220 */ /* 0x000fe40000410000 */
[----:B0-----:R-:W-:Y:S02]  /*6ab0*/  @!P0 FADD.FTZ R10, R10, R113 ;  /* 0x000000710a0a8221 */ /* 0x001fe40000010000 */
[----:B-1----:R-:W-:Y:S02]  /*6ac0*/  @!P0 FADD.FTZ R11, R11, R114 ;  /* 0x000000720b0b8221 */ /* 0x002fe40000010000 */
[----:B--2---:R-:W-:-:S02]  /*6ad0*/  @!P0 FADD.FTZ R9, R9, R110 ;  /* 0x0000006e09098221 */ /* 0x004fc40000010000 */
        /* <DEDUP_REMOVED lines=28> */
.L_x_11216:
[----:B0-----:R-:W-:Y:S05]  /*6ca0*/  BSYNC B0 ;  /* 0x0000000000007941 */ /* 0x001fea0003800000 */
.L_x_11215:
        /* <DEDUP_REMOVED lines=21> */
.L_x_11202:
[----:B------:R-:W-:Y:S01]  /*6e00*/  BAR.SYNC.DEFER_BLOCKING 0x0 ;  /* 0x0000000000007b1d */ /* 0x000fe20000010000 */
[----:B-1----:R-:W-:Y:S01]  /*6e10*/  IADD3 R9, -R2, c[0x0][0x168], RZ ;  /* 0x00005a0002097a10 */ /* 0x002fe20007ffe1ff */
[----:B------:R-:W-:Y:S01]  /*6e20*/  CS2R R10, SRZ ;  /* 0x00000000000a7805 */ /* 0x000fe2000001ff00 */
[----:B0-----:R-:W-:-:S02]  /*6e30*/  LOP3.LUT R7, R94, 0x20, RZ, 0xfc, !PT ;  /* 0x000000205e077812 */ /* 0x001fc400078efcff */
[CC--:B------:R-:W-:Y:S02]  /*6e40*/  ISETP.GE.AND P5, PT, R94.reuse, R9.reuse, PT ;  /* 0x000000095e00720c */ /* 0x0c0fe40003fa6270 */
[----:B------:R-:W-:Y:S02]  /*6e50*/  ISETP.GE.AND P0, PT, R7, R9, PT ;  /* 0x000000090700720c */ /* 0x000fe40003f06270 */
[C---:B------:R-:W-:Y:S02]  /*6e60*/  LOP3.LUT R6, R94.reuse, 0x40, RZ, 0xfc, !PT ;  /* 0x000000405e067812 */ /* 0x040fe400078efcff */
[C---:B------:R-:W-:Y:S02]  /*6e70*/  LOP3.LUT R5, R94.reuse, 0x60, RZ, 0xfc, !PT ;  /* 0x000000605e057812 */ /* 0x040fe400078efcff */
[C---:B------:R-:W-:Y:S02]  /*6e80*/  LOP3.LUT R4, R94.reuse, 0x80, RZ, 0xfc, !PT ;  /* 0x000000805e047812 */ /* 0x040fe400078efcff */
[----:B------:R-:W-:-:S02]  /*6e90*/  LOP3.LUT R3, R94, 0xa0, RZ, 0xfc, !PT ;  /* 0x000000a05e037812 */ /* 0x000fc400078efcff */
[----:B------:R-:W-:Y:S02]  /*6ea0*/  LOP3.LUT R2, R94, 0xc0, RZ, 0xfc, !PT ;  /* 0x000000c05e027812 */ /* 0x000fe400078efcff */
[-C--:B------:R-:W-:Y:S02]  /*6eb0*/  ISETP.GE.AND P1, PT, R6, R9.reuse, PT ;  /* 0x000000090600720c */ /* 0x080fe40003f26270 */
[----:B------:R-:W-:Y:S02]  /*6ec0*/  LOP3.LUT R0, R94, 0xe0, RZ, 0xfc, !PT ;  /* 0x000000e05e007812 */ /* 0x000fe400078efcff */
[-C--:B------:R-:W-:Y:S01]  /*6ed0*/  ISETP.GE.AND P2, PT, R5, R9.reuse, PT ;  /* 0x000000090500720c */ /* 0x080fe20003f46270 */
[----:B------:R-:W2:Y:S01]  /*6ee0*/  @!P5 LDG.E R52, [R18.64] ;  /* 0x000000061234d981 */ /* 0x000ea2000c1e1900 */
[-C--:B------:R-:W-:Y:S02]  /*6ef0*/  ISETP.GE.AND P3, PT, R4, R9.reuse, PT ;  /* 0x000000090400720c */ /* 0x080fe40003f66270 */
[-C--:B------:R-:W-:Y:S01]  /*6f00*/  ISETP.GE.AND P4, PT, R3, R9.reuse, PT ;  /* 0x000000090300720c */ /* 0x080fe20003f86270 */
[----:B------:R-:W3:Y:S01]  /*6f10*/  @!P0 LDG.E R11, [R18.64+0x80] ;  /* 0x00008006120b8981 */ /* 0x000ee2000c1e1900 */
[----:B------:R-:W-:-:S02]  /*6f20*/  ISETP.GE.AND P5, PT, R2, R9, PT ;  /* 0x000000090200720c */ /* 0x000fc40003fa6270 */
[----:B------:R-:W-:Y:S01]  /*6f30*/  ISETP.GE.AND P0, PT, R0, R9, PT ;  /* 0x000000090000720c */ /* 0x000fe20003f06270 */
[----:B------:R-:W-:Y:S01]  /*6f40*/  CS2R R22, SRZ ;  /* 0x0000000000167805 */ /* 0x000fe2000001ff00 */
[----:B------:R-:W-:Y:S02]  /*6f50*/  MOV R8, RZ ;  /* 0x000000ff00087202 */ /* 0x000fe40000000f00 */
[----:B------:R-:W-:Y:S02]  /*6f60*/  MOV R25, RZ ;  /* 0x000000ff00197202 */ /* 0x000fe40000000f00 */
[----:B------:R-:W-:Y:S01]  /*6f70*/  MOV R27, RZ ;  /* 0x000000ff001b7202 */ /* 0x000fe20000000f00 */
[----:B------:R-:W4:Y:S04]  /*6f80*/  @!P2 LDG.E R23, [R18.64+0x180] ;  /* 0x000180061217a981 */ /* 0x000f28000c1e1900 */
[----:B------:R-:W5:Y:S04]  /*6f90*/  @!P1 LDG.E R8, [R18.64+0x100] ;  /* 0x0001000612089981 */ /* 0x000f68000c1e1900 */
[----:B------:R-:W4:Y:S04]  /*6fa0*/  @!P3 LDG.E R10, [R18.64+0x200] ;  /* 0x00020006120ab981 */ /* 0x000f28000c1e1900 */
[----:B------:R-:W4:Y:S04]  /*6fb0*/  @!P4 LDG.E R25, [R18.64+0x280] ;  /* 0x000280061219c981 */ /* 0x000f28000c1e1900 */
[----:B------:R-:W4:Y:S04]  /*6fc0*/  @!P5 LDG.E R22, [R18.64+0x300] ;  /* 0x000300061216d981 */ /* 0x000f28000c1e1900 */
[----:B------:R-:W4:Y:S01]  /*6fd0*/  @!P0 LDG.E R27, [R18.64+0x380] ;  /* 0x00038006121b8981 */ /* 0x000f22000c1e1900 */
[----:B------:R-:W-:Y:S01]  /*6fe0*/  ISETP.NE.AND P6, PT, R101, RZ, PT ;  /* 0x000000ff6500720c */ /* 0x000fe20003fc5270 */
[----:B------:R-:W-:Y:S01]  /*6ff0*/  IMAD R28, R104, c[0x0][0x2d8], RZ ;  /* 0x0000b600681c7a24 */ /* 0x000fe200078e02ff */
[----:B------:R-:W-:Y:S01]  /*7000*/  BSSY B0, `(.L_x_11218) ;  /* 0x0000079000007945 */ /* 0x000fe20003800000 */
[----:B--2---:R-:W-:Y:S04]  /*7010*/  STS [R89.X4], R52 ;  /* 0x0000003459007388 */ /* 0x004fe80000004800 */
[----:B---3--:R-:W-:Y:S04]  /*7020*/  STS [R88.X4+0x80], R11 ;  /* 0x0000800b58007388 */ /* 0x008fe80000004800 */
[----:B-----5:R-:W-:Y:S04]  /*7030*/  STS [R87.X4+0x100], R8 ;  /* 0x0001000857007388 */ /* 0x020fe80000004800 */
[----:B----4-:R-:W-:Y:S04]  /*7040*/  STS [R86.X4+0x180], R23 ;  /* 0x0001801756007388 */ /* 0x010fe80000004800 */
        /* <DEDUP_REMOVED lines=8> */
[----:B------:R-:W-:Y:S04]  /*70d0*/  LDS R31, [R78.X4+0xc] ;  /* 0x00000c004e1f7984 */ /* 0x000fe80000004800 */
[----:B------:R-:W-:Y:S04]  /*70e0*/  LDS R25, [R78.X4+0x1c] ;  /* 0x00001c004e197984 */ /* 0x000fe80000004800 */
[----:B------:R-:W-:Y:S04]  /*70f0*/  LDS R27, [R78.X4] ;  /* 0x000000004e1b7984 */ /* 0x000fe80000004800 */
[----:B------:R-:W-:Y:S01]  /*7100*/  LDS R11, [R78.X4+0x10] ;  /* 0x000010004e0b7984 */ /* 0x000fe20000004800 */
[----:B0-----:R-:W-:-:S02]  /*7110*/  FADD.FTZ R29, R29, R106 ;  /* 0x0000006a1d1d7221 */ /* 0x001fc40000010000 */
[----:B-1----:R-:W-:-:S03]  /*7120*/  FADD.FTZ R18, R19, R106 ;  /* 0x0000006a13127221 */ /* 0x002fc60000010000 */
[----:B------:R-:W-:Y:S01]  /*7130*/  FSETP.GTU.FTZ.AND P4, PT, R29, 20, PT ;  /* 0x41a000001d00780b */ /* 0x000fe20003f9c000 */
[----:B------:R-:W0:Y:S01]  /*7140*/  LDS R19, [R78.X4+0x18] ;  /* 0x000018004e137984 */ /* 0x000e220000004800 */
[----:B------:R-:W-:Y:S01]  /*7150*/  FSETP.GTU.FTZ.AND P5, PT, R18, 20, PT ;  /* 0x41a000001200780b */ /* 0x000fe20003fbc000 */
[----:B--2---:R-:W-:Y:S02]  /*7160*/  FADD.FTZ R24, R23, R106 ;  /* 0x0000006a17187221 */ /* 0x004fe40000010000 */
[----:B------:R-:W-:Y:S08]  /*7170*/  BAR.SYNC.DEFER_BLOCKING 0x0 ;  /* 0x0000000000007b1d */ /* 0x000ff00000010000 */
[----:B------:R-:W-:-:S02]  /*7180*/  @!P4 FMUL.FTZ R8, R29, -1.4426950216293334961 ;  /* 0xbfb8aa3b1d08c820 */ /* 0x000fc40000410000 */
[----:B------:R-:W-:-:S04]  /*7190*/  @!P5 FMUL.FTZ R18, R18, -1.4426950216293334961 ;  /* 0xbfb8aa3b1212d820 */ /* 0x000fc80000410000 */
[----:B------:R-:W1:Y:S08]  /*71a0*/  @!P4 MUFU.EX2 R8, R8 ;  /* 0x000000080008c308 */ /* 0x000e700000000800 */
[----:B------:R-:W2:Y:S01]  /*71b0*/  @!P5 MUFU.EX2 R18, R18 ;  /* 0x000000120012d308 */ /* 0x000ea20000000800 */
[----:B-1----:R-:W-:Y:S02]  /*71c0*/  @!P4 FADD.FTZ R10, R8, 1 ;  /* 0x3f800000080ac421 */ /* 0x002fe40000010000 */
[----:B--2---:R-:W-:-:S05]  /*71d0*/  @!P5 FADD.FTZ R8, R18, 1 ;  /* 0x3f8000001208d421 */ /* 0x004fca0000010000 */
[----:B------:R-:W1:Y:S08]  /*71e0*/  @!P4 MUFU.RCP R10, R10 ;  /* 0x0000000a000ac308 */ /* 0x000e700000001000 */
[----:B------:R-:W2:Y:S01]  /*71f0*/  @!P5 MUFU.RCP R23, R8 ;  /* 0x000000080017d308 */ /* 0x000ea20000001000 */
[--C-:B0-----:R-:W-:Y:S02]  /*7200*/  FADD.FTZ R19, R19, R106.reuse ;  /* 0x0000006a13137221 */ /* 0x101fe40000010000 */
[----:B------:R-:W-:-:S02]  /*7210*/  FADD.FTZ R31, R31, R106 ;  /* 0x0000006a1f1f7221 */ /* 0x000fc40000010000 */
[--C-:B------:R-:W-:Y:S02]  /*7220*/  FADD.FTZ R25, R25, R106.reuse ;  /* 0x0000006a19197221 */ /* 0x100fe40000010000 */
[--C-:B------:R-:W-:Y:S01]  /*7230*/  FADD.FTZ R27, R27, R106.reuse ;  /* 0x0000006a1b1b7221 */ /* 0x100fe20000010000 */
[----:B------:R-:W-:Y:S01]  /*7240*/  FSETP.GTU.FTZ.AND P3, PT, R19, 20, PT ;  /* 0x41a000001300780b */ /* 0x000fe20003f7c000 */
[----:B-1----:R-:W-:Y:S01]  /*7250*/  @!P4 FMUL.FTZ R45, R45, R10 ;  /* 0x0000000a2d2dc220 */ /* 0x002fe20000410000 */
[----:B------:R-:W-:Y:S02]  /*7260*/  FSETP.GTU.FTZ.AND P0, PT, R31, 20, PT ;  /* 0x41a000001f00780b */ /* 0x000fe40003f1c000 */
[----:B------:R-:W-:Y:S01]  /*7270*/  FSETP.GTU.FTZ.AND P4, PT, R25, 20, PT ;  /* 0x41a000001900780b */ /* 0x000fe20003f9c000 */
[----:B--2---:R-:W-:Y:S01]  /*7280*/  @!P5 FMUL.FTZ R46, R46, R23 ;  /* 0x000000172e2ed220 */ /* 0x004fe20000410000 */
[----:B------:R-:W-:Y:S01]  /*7290*/  FSETP.GTU.FTZ.AND P5, PT, R27, 20, PT ;  /* 0x41a000001b00780b */ /* 0x000fe20003fbc000 */
[----:B------:R-:W-:Y:S01]  /*72a0*/  STS [R78.X4], R60 ;  /* 0x0000003c4e007388 */ /* 0x000fe20000004800 */
[----:B------:R-:W-:-:S05]  /*72b0*/  FADD.FTZ R11, R11, R106 ;  /* 0x0000006a0b0b7221 */ /* 0x000fca0000010000 */
[----:B------:R-:W-:Y:S01]  /*72c0*/  @!P3 FMUL.FTZ R18, R19, -1.4426950216293334961 ;  /* 0xbfb8aa3b1312b820 */ /* 0x000fe20000410000 */
[----:B------:R-:W-:Y:S01]  /*72d0*/  STS [R78.X4+0x4], R59 ;  /* 0x0000043b4e007388 */ /* 0x000fe20000004800 */
[----:B------:R-:W-:Y:S02]  /*72e0*/  @!P0 FMUL.FTZ R22, R31, -1.4426950216293334961 ;  /* 0xbfb8aa3b1f168820 */ /* 0x000fe40000410000 */
[----:B------:R-:W-:Y:S01]  /*72f0*/  @!P4 FMUL.FTZ R19, R25, -1.4426950216293334961 ;  /* 0xbfb8aa3b1913c820 */ /* 0x000fe20000410000 */
[----:B------:R-:W-:Y:S04]  /*7300*/  STS [R78.X4+0x8], R58 ;  /* 0x0000083a4e007388 */ /* 0x000fe80000004800 */
[----:B------:R-:W-:Y:S01]  /*7310*/  STS [R78.X4+0xc], R57 ;  /* 0x00000c394e007388 */ /* 0x000fe20000004800 */
[----:B------:R-:W-:-:S03]  /*7320*/  @!P5 FMUL.FTZ R8, R27, -1.4426950216293334961 ;  /* 0xbfb8aa3b1b08d820 */ /* 0x000fc60000410000 */
        /* <DEDUP_REMOVED lines=17> */
[----:B------:R-:W2:Y:S08]  /*7440*/  @!P0 MUFU.EX2 R22, R22 ;  /* 0x0000001600168308 */ /* 0x000eb00000000800 */
[----:B------:R-:W-:Y:S02]  /*7450*/  @!P1 FMUL.FTZ R11, R11, -1.4426950216293334961 ;  /* 0xbfb8aa3b0b0b9820 */ /* 0x000fe40000410000 */
[----:B------:R-:W-:-:S04]  /*7460*/  @!P2 FMUL.FTZ R10, R24, -1.4426950216293334961 ;  /* 0xbfb8aa3b180aa820 */ /* 0x000fc80000410000 */
[----:B------:R-:W3:Y:S01]  /*7470*/  @!P1 MUFU.EX2 R11, R11 ;  /* 0x0000000b000b9308 */ /* 0x000ee20000000800 */
[----:B------:R-:W4:Y:S07]  /*7480*/  LDS R41, [0x420] ;  /* 0x00042000ff297984 */ /* 0x000f2e0000000800 */
[----:B------:R-:W5:Y:S01]  /*7490*/  @!P2 MUFU.EX2 R10, R10 ;  /* 0x0000000a000aa308 */ /* 0x000f620000000800 */
[----:B--2---:R-:W-:-:S07]  /*74a0*/  @!P0 FADD.FTZ R22, R22, 1 ;  /* 0x3f80000016168421 */ /* 0x004fce0000010000 */
[----:B------:R3:W2:Y:S01]  /*74b0*/  @!P3 MUFU.EX2 R23, R18 ;  /* 0x000000120017b308 */ /* 0x0006a20000000800 */
[----:B0-----:R-:W-:Y:S02]  /*74c0*/  IMAD R55, R105, c[0x0][0x2dc], R28 ;  /* 0x0000b70069377a24 */ /* 0x001fe400078e021c */
[----:B---3--:R-:W-:-:S05]  /*74d0*/  @!P1 FADD.FTZ R18, R11, 1 ;  /* 0x3f8000000b129421 */ /* 0x008fca0000010000 */
[----:B------:R5:W0:Y:S08]  /*74e0*/  @!P4 MUFU.EX2 R24, R19 ;  /* 0x000000130018c308 */ /* 0x000a300000000800 */
[----:B------:R-:W3:Y:S01]  /*74f0*/  @!P0 MUFU.RCP R22, R22 ;  /* 0x0000001600168308 */ /* 0x000ee20000001000 */
[----:B-----5:R-:W-:Y:S02]  /*7500*/  @!P2 FADD.FTZ R19, R10, 1 ;  /* 0x3f8000000a13a421 */ /* 0x020fe40000010000 */
[----:B------:R-:W-:-:S05]  /*7510*/  IMAD.WIDE.U32 R10, R105, c[0x0][0x2d8], RZ ;  /* 0x0000b600690a7a25 */ /* 0x000fca00078e00ff */
[----:B------:R5:W0:Y:S01]  /*7520*/  @!P1 MUFU.RCP R43, R18 ;  /* 0x00000012002b9308 */ /* 0x000a220000001000 */
[----:B------:R-:W-:-:S07]  /*7530*/  IADD3 R11, R11, R55, RZ ;  /* 0x000000370b0b7210 */ /* 0x000fce0007ffe0ff */
[----:B------:R-:W1:Y:S01]  /*7540*/  @!P5 MUFU.EX2 R8, R8 ;  /* 0x000000080008d308 */ /* 0x000e620000000800 */
[----:B-----5:R-:W-:Y:S02]  /*7550*/  IMAD R18, R108, c[0x0][0x2e0], RZ ;  /* 0x0000b8006c127a24 */ /* 0x020fe400078e02ff */
[----:B------:R-:W-:-:S04]  /*7560*/  IMAD.WIDE.U32 R10, R109, c[0x0][0x2e0], R10 ;  /* 0x0000b8006d0a7a25 */ /* 0x000fc800078e000a */
[----:B--2---:R-:W-:Y:S01]  /*7570*/  @!P3 FADD.FTZ R23, R23, 1 ;  /* 0x3f8000001717b421 */ /* 0x004fe20000010000 */
[----:B------:R-:W2:Y:S01]  /*7580*/  @!P2 MUFU.RCP R26, R19 ;  /* 0x00000013001aa308 */ /* 0x000ea20000001000 */
[----:B0-----:R-:W-:Y:S02]  /*7590*/  @!P4 FADD.FTZ R24, R24, 1 ;  /* 0x3f8000001818c421 */ /* 0x001fe40000010000 */
[----:B---3--:R-:W-:Y:S01]  /*75a0*/  @!P0 FMUL.FTZ R47, R47, R22 ;  /* 0x000000162f2f8220 */ /* 0x008fe20000410000 */
[----:B------:R-:W-:Y:S01]  /*75b0*/  IADD3 R10, P0, R63, R10, RZ ;  /* 0x0000000a3f0a7210 */ /* 0x000fe20007f1e0ff */
[----:B------:R-:W-:Y:S02]  /*75c0*/  IMAD R18, R109, c[0x0][0x2e4], R18 ;  /* 0x0000b9006d127a24 */ /* 0x000fe400078e0212 */
[----:B------:R-:W-:Y:S01]  /*75d0*/  @!P1 FMUL.FTZ R48, R48, R43 ;  /* 0x0000002b30309220 */ /* 0x000fe20000410000 */
[----:B-1----:R0:W1:Y:S01]  /*75e0*/  @!P3 MUFU.RCP R53, R23 ;  /* 0x000000170035b308 */ /* 0x0020620000001000 */
[----:B------:R-:W-:Y:S01]  /*75f0*/  @!P5 FADD.FTZ R8, R8, 1 ;  /* 0x3f8000000808d421 */ /* 0x000fe20000010000 */
[----:B------:R-:W-:-:S02]  /*7600*/  IADD3.X R11, R61, R18, R11, P0, !PT ;  /* 0x000000123d0b7210 */ /* 0x000fc400007fe40b */
[----:B0-----:R-:W-:-:S04]  /*7610*/  LEA R23, P1, R94, c[0x0][0x330], 0x2 ;  /* 0x0000cc005e177a11 */ /* 0x001fc800078210ff */
[----:B------:R-:W0:Y:S01]  /*7620*/  @!P4 MUFU.RCP R24, R24 ;  /* 0x000000180018c308 */ /* 0x000e220000001000 */
[C---:B------:R-:W-:Y:S02]  /*7630*/  LEA.HI.X R18, R94.reuse, c[0x0][0x334], R91, 0x2, P1 ;  /* 0x0000cd005e127a11 */ /* 0x040fe400008f145b */
[----:B----4-:R-:W-:-:S05]  /*7640*/  ISETP.GE.AND P1, PT, R94, R41, PT ;  /* 0x000000295e00720c */ /* 0x010fca0003f26270 */
[----:B------:R-:W3:Y:S01]  /*7650*/  @!P5 MUFU.RCP R19, R8 ;  /* 0x000000080013d308 */ /* 0x000ee20000001000 */
[----:B--2---:R-:W-:Y:S01]  /*7660*/  @!P2 FMUL.FTZ R49, R49, R26 ;  /* 0x0000001a3131a220 */ /* 0x004fe20000410000 */
[----:B------:R-:W-:Y:S01]  /*7670*/  LEA R22, P2, R10, R23, 0x2 ;  /* 0x000000170a167211 */ /* 0x000fe200078410ff */
[----:B-1----:R-:W-:Y:S01]  /*7680*/  @!P3 FMUL.FTZ R50, R50, R53 ;  /* 0x000000353232b220 */ /* 0x002fe20000410000 */
[----:B------:R-:W-:Y:S02]  /*7690*/  ISETP.GE.AND P0, PT, R6, R41, PT ;  /* 0x000000290600720c */ /* 0x000fe40003f06270 */
[----:B------:R-:W-:Y:S01]  /*76a0*/  LEA.HI.X R23, R10, R18, R11, 0x2, P2 ;  /* 0x000000120a177211 */ /* 0x000fe200010f140b */
[----:B0-----:R-:W-:Y:S02]  /*76b0*/  @!P4 FMUL.FTZ R51, R51, R24 ;  /* 0x000000183333c220 */ /* 0x001fe40000410000 */
[----:B---3--:R-:W-:Y:S01]  /*76c0*/  @!P5 FMUL.FTZ R44, R44, R19 ;  /* 0x000000132c2cd220 */ /* 0x008fe20000410000 */
        /* <DEDUP_REMOVED lines=12> */
.L_x_11219:
[----:B------:R-:W-:Y:S05]  /*7790*/  BSYNC B0 ;  /* 0x0000000000007941 */ /* 0x000fea0003800000 */
.L_x_11218:
[----:B------:R-:W-:Y:S01]  /*77a0*/  @!P0 STG.E [R22.64+-0x300], R29 ;  /* 0xfffd001d16008986 */ /* 0x000fe2000c101906 */
[-C--:B------:R-:W-:Y:S01]  /*77b0*/  ISETP.GE.AND P1, PT, R5, R41.reuse, PT ;  /* 0x000000290500720c */ /* 0x080fe20003f26270 */
[----:B------:R-:W-:Y:S01]  /*77c0*/  IMAD R8, R104, c[0x0][0x2f8], RZ ;  /* 0x0000be0068087a24 */ /* 0x000fe200078e02ff */
[-C--:B------:R-:W-:Y:S01]  /*77d0*/  ISETP.GE.AND P2, PT, R4, R41.reuse, PT ;  /* 0x000000290400720c */ /* 0x080fe20003f46270 */
[----:B------:R-:W-:Y:S01]  /*77e0*/  IMAD.WIDE.U32 R10, R105, c[0x0][0x2f8], RZ ;  /* 0x0000be00690a7a25 */ /* 0x000fe200078e00ff */
[-C--:B------:R-:W-:Y:S01]  /*77f0*/  ISETP.GE.AND P3, PT, R3, R41.reuse, PT ;  /* 0x000000290300720c */ /* 0x080fe20003f66270 */
[----:B------:R-:W-:Y:S01]  /*7800*/  BSSY B0, `(.L_x_11220) ;  /* 0x0000036000007945 */ /* 0x000fe20003800000 */
[-C--:B------:R-:W-:Y:S01]  /*7810*/  ISETP.GE.AND P4, PT, R2, R41.reuse, PT ;  /* 0x000000290200720c */ /* 0x080fe20003f86270 */
[----:B0-----:R-:W-:Y:S01]  /*7820*/  IMAD R19, R105, c[0x0][0x2fc], R8 ;  /* 0x0000bf0069137a24 */ /* 0x001fe200078e0208 */
        /* <DEDUP_REMOVED lines=51> */
.L_x_11221:
[----:B------:R-:W-:Y:S05]  /*7b60*/  BSYNC B0 ;  /* 0x0000000000007941 */ /* 0x000fea0003800000 */
.L_x_11220:
[----:B------:R-:W-:Y:S01]  /*7b70*/  MOV R8, R10 ;  /* 0x0000000a00087202 */ /* 0x000fe20000000f00 */
[----:B------:R-:W-:Y:S01]  /*7b80*/  IMAD R10, R108, c[0x0][0x300], RZ ;  /* 0x0000c0006c0a7a24 */ /* 0x000fe200078e02ff */
[----:B------:R-:W-:Y:S02]  /*7b90*/  MOV R9, R33 ;  /* 0x0000002100097202 */ /* 0x000fe40000000f00 */
[----:B------:R-:W-:Y:S01]  /*7ba0*/  IADD3 R80, P1, R80, -0x380, RZ ;  /* 0xfffffc8050507810 */ /* 0x000fe20007f3e0ff */
[----:B------:R-:W-:Y:S01]  /*7bb0*/  IMAD R10, R109, c[0x0][0x304], R10 ;  /* 0x0000c1006d0a7a24 */ /* 0x000fe200078e020a */
[----:B------:R-:W-:Y:S01]  /*7bc0*/  ISETP.GE.AND P0, PT, R7, R31, PT ;  /* 0x0000001f0700720c */ /* 0x000fe20003f06270 */
[----:B------:R-:W-:Y:S01]  /*7bd0*/  IMAD.WIDE.U32 R8, R109, c[0x0][0x300], R8 ;  /* 0x0000c0006d087a25 */ /* 0x000fe200078e0008 */
[----:B------:R-:W-:Y:S02]  /*7be0*/  IADD3.X R81, R81, -0x1, RZ, P1, !PT ;  /* 0xffffffff51517810 */ /* 0x000fe40000ffe4ff */
[----:B------:R-:W-:-:S02]  /*7bf0*/  IADD3 R7, P4, R80, c[0x0][0x340], RZ ;  /* 0x0000d00050077a10 */ /* 0x000fc40007f9e0ff */
[----:B------:R-:W-:Y:S02]  /*7c00*/  IADD3 R8, P3, R63, R8, RZ ;  /* 0x000000083f087210 */ /* 0x000fe40007f7e0ff */
[-C--:B------:R-:W-:Y:S02]  /*7c10*/  ISETP.GE.AND P1, PT, R6, R31.reuse, PT ;  /* 0x0000001f0600720c */ /* 0x080fe40003f26270 */
[----:B------:R-:W-:Y:S02]  /*7c20*/  ISETP.GE.AND P2, PT, R5, R31, PT ;  /* 0x0000001f0500720c */ /* 0x000fe40003f46270 */
[----:B------:R-:W-:Y:S02]  /*7c30*/  IADD3.X R9, R61, R10, R9, P3, !PT ;  /* 0x0000000a3d097210 */ /* 0x000fe40001ffe409 */
[----:B------:R-:W-:Y:S02]  /*7c40*/  IADD3.X R5, R81, c[0x0][0x344], RZ, P4, !PT ;  /* 0x0000d10051057a10 */ /* 0x000fe400027fe4ff */
[----:B------:R-:W-:-:S02]  /*7c50*/  LEA R6, P6, R8, R7, 0x2 ;  /* 0x0000000708067211 */ /* 0x000fc400078c10ff */
[----:B------:R-:W-:Y:S02]  /*7c60*/  ISETP.GE.AND P4, PT, R3, R31, PT ;  /* 0x0000001f0300720c */ /* 0x000fe40003f86270 */
[----:B------:R-:W-:Y:S02]  /*7c70*/  LEA.HI.X R7, R8, R5, R9, 0x2, P6 ;  /* 0x0000000508077211 */ /* 0x000fe400030f1409 */
[-C--:B------:R-:W-:Y:S02]  /*7c80*/  ISETP.GE.AND P5, PT, R2, R31.reuse, PT ;  /* 0x0000001f0200720c */ /* 0x080fe40003fa6270 */
[-C--:B------:R-:W-:Y:S01]  /*7c90*/  ISETP.GE.AND P6, PT, R0, R31.reuse, PT ;  /* 0x0000001f0000720c */ /* 0x080fe20003fc6270 */
[----:B------:R1:W-:Y:S01]  /*7ca0*/  @!P0 STG.E [R6.64], R23 ;  /* 0x0000001706008986 */ /* 0x0003e2000c101906 */
[----:B------:R-:W-:Y:S02]  /*7cb0*/  ISETP.GE.AND P3, PT, R4, R31, PT ;  /* 0x0000001f0400720c */ /* 0x000fe40003f66270 */
[----:B------:R-:W-:Y:S01]  /*7cc0*/  ISETP.GT.AND P0, PT, R90, 0x1, PT ;  /* 0x000000015a00780c */ /* 0x000fe20003f04270 */
[----:B------:R1:W-:Y:S01]  /*7cd0*/  @!P1 STG.E [R6.64+0x80], R87 ;  /* 0x0000805706009986 */ /* 0x0003e2000c101906 */
[----:B------:R-:W-:-:S02]  /*7ce0*/  IADD3 R97, P1, R97, -0x400, RZ ;  /* 0xfffffc0061617810 */ /* 0x000fc40007f3e0ff */
[----:B------:R-:W-:Y:S01]  /*7cf0*/  IADD3 R92, R92, 0x1, RZ ;  /* 0x000000015c5c7810 */ /* 0x000fe20007ffe0ff */
[----:B------:R1:W-:Y:S01]  /*7d00*/  @!P4 STG.E [R6.64+0x200], R27 ;  /* 0x0002001b0600c986 */ /* 0x0003e2000c101906 */
[----:B------:R-:W-:-:S03]  /*7d10*/  IADD3.X R96, R96, -0x1, RZ, P1, !PT ;  /* 0xffffffff60607810 */ /* 0x000fc60000ffe4ff */
[----:B------:R1:W-:Y:S04]  /*7d20*/  @!P5 STG.E [R6.64+0x280], R83 ;  /* 0x000280530600d986 */ /* 0x0003e8000c101906 */
[----:B------:R1:W-:Y:S04]  /*7d30*/  @!P6 STG.E [R6.64+0x300], R29 ;  /* 0x0003001d0600e986 */ /* 0x0003e8000c101906 */
[----:B------:R1:W-:Y:S01]  /*7d40*/  @!P2 STG.E [R6.64+0x100], R25 ;  /* 0x000100190600a986 */ /* 0x0003e2000c101906 */
[----:B------:R-:W-:-:S03]  /*7d50*/  IADD3 R99, P2, R99, -0x400, RZ ;  /* 0xfffffc0063637810 */ /* 0x000fc60007f5e0ff */
[----:B------:R1:W-:Y:S01]  /*7d60*/  @!P3 STG.E [R6.64+0x180], R85 ;  /* 0x000180550600b986 */ /* 0x0003e2000c101906 */
[----:B------:R-:W-:Y:S02]  /*7d70*/  IADD3 R95, P3, R95, -0x400, RZ ;  /* 0xfffffc005f5f7810 */ /* 0x000fe40007f7e0ff */
[----:B------:R-:W-:Y:S02]  /*7d80*/  IADD3.X R98, R98, -0x1, RZ, P2, !PT ;  /* 0xffffffff62627810 */ /* 0x000fe400017fe4ff */
[----:B------:R-:W-:Y:S01]  /*7d90*/  IADD3.X R93, R93, -0x1, RZ, P3, !PT ;  /* 0xffffffff5d5d7810 */ /* 0x000fe20001ffe4ff */
[----:B------:R-:W-:Y:S01]  /*7da0*/  @!P0 CALL.REL.NOINC `(.L_x_11180) ;  /* 0x0000001000008944 */ /* 0x000fe20003c00000 */
[----:B------:R-:W-:Y:S05]  /*7db0*/  BRA `(.L_x_11222) ;  /* 0xffff877000007947 */ /* 0x000fea000383ffff */
.L_x_11180:
[----:B------:R-:W-:Y:S02]  /*7dc0*/  ISETP.NE.U32.AND P0, PT, RZ, c[0x0][0x328], PT ;  /* 0x0000ca00ff007a0c */ /* 0x000fe40003f05070 */
[----:B------:R-:W-:Y:S02]  /*7dd0*/  ISETP.NE.U32.AND P2, PT, RZ, c[0x0][0x348], PT ;  /* 0x0000d200ff007a0c */ /* 0x000fe40003f45070 */
[----:B------:R-:W-:-:S02]  /*7de0*/  ISETP.NE.AND.EX P1, PT, RZ, c[0x0][0x32c], PT, P0 ;  /* 0x0000cb00ff007a0c */ /* 0x000fc40003f25300 */
        /* <DEDUP_REMOVED lines=14> */
[----:B-1----:R-:W1:Y:S02]  /*7ed0*/  SHFL.DOWN P1, R7, R2, 0x10, 0x1f ;  /* 0x0a001f0002077f89 */ /* 0x002e640000020000 */
[----:B-1----:R-:W-:Y:S01]  /*7ee0*/  @P1 FADD R7, R2, R7 ;  /* 0x0000000702071221 */ /* 0x002fe20000000000 */
[----:B---3--:R-:W-:-:S04]  /*7ef0*/  ISETP.NE.AND P1, PT, R4, RZ, PT ;  /* 0x000000ff0400720c */ /* 0x008fc80003f25270 */
[----:B------:R1:W-:Y:S04]  /*7f00*/  @!P2 STS [0x434], R7 ;  /* 0x00043407ff00a388 */ /* 0x0003e80000000800 */
[----:B------:R-:W-:Y:S06]  /*7f10*/  BAR.SYNC.DEFER_BLOCKING 0x0 ;  /* 0x0000000000007b1d */ /* 0x000fec0000010000 */
[----:B------:R-:W-:Y:S05]  /*7f20*/  @P1 BRA `(.L_x_11224) ;  /* 0x0000001000001947 */ /* 0x000fea0003800000 */
[----:B-1----:R1:W-:Y:S02]  /*7f30*/  RED.E.ADD.F32.FTZ.RN.STRONG.GPU [R14.64], R7 ;  /* 0x000000070e00798e */ /* 0x0023e4000c10e786 */
.L_x_11224:
[----:B-1----:R-:W-:Y:S05]  /*7f40*/  BSYNC B0 ;  /* 0x0000000000007941 */ /* 0x002fea0003800000 */
.L_x_11223:
[----:B------:R-:W-:Y:S01]  /*7f50*/  BSSY B0, `(.L_x_11225) ;  /* 0x0000018000007945 */ /* 0x000fe20003800000 */
[----:B------:R-:W-:Y:S05]  /*7f60*/  @!P0 BRA `(.L_x_11226) ;  /* 0x0000015000008947 */ /* 0x000fea0003800000 */
[----:B------:R-:W-:Y:S06]  /*7f70*/  BAR.SYNC.DEFER_BLOCKING 0x0 ;  /* 0x0000000000007b1d */ /* 0x000fec0000010000 */
[----:B------:R-:W2:Y:S04]  /*7f80*/  SHFL.DOWN P0, R0, R103, 0x1, 0x1f ;  /* 0x08201f0067007f89 */ /* 0x000ea80000000000 */
[----:B-1----:R-:W1:Y:S04]  /*7f90*/  S2R R6, SR_LANEID ;  /* 0x0000000000067919 */ /* 0x002e680000000000 */
[----:B------:R-:W3:Y:S01]  /*7fa0*/  S2R R21, SR_TID.X ;  /* 0x0000000000157919 */ /* 0x000ee20000002100 */
[----:B--2---:R-:W-:Y:S01]  /*7fb0*/  @P0 FADD R0, R0, R103 ;  /* 0x0000006700000221 */ /* 0x004fe20000000000 */
[----:B-1----:R-:W-:-:S04]  /*7fc0*/  ISETP.NE.AND P1, PT, R6, RZ, PT ;  /* 0x000000ff0600720c */ /* 0x002fc80003f25270 */
        /* <DEDUP_REMOVED lines=8> */
[----:B---3--:R-:W-:-:S04]  /*8050*/  ISETP.NE.AND P0, PT, R21, RZ, PT ;  /* 0x000000ff1500720c */ /* 0x008fc80003f05270 */
[----:B------:R1:W-:Y:S04]  /*8060*/  @!P1 STS [0x434], R4 ;  /* 0x00043404ff009388 */ /* 0x0003e80000000800 */
[----:B------:R-:W-:Y:S06]  /*8070*/  BAR.SYNC.DEFER_BLOCKING 0x0 ;  /* 0x0000000000007b1d */ /* 0x000fec0000010000 */
[----:B------:R-:W-:Y:S05]  /*8080*/  @P0 BRA `(.L_x_11227) ;  /* 0x0000004000000947 */ /* 0x000fea0003800000 */
[----:B-1----:R1:W-:Y:S01]  /*8090*/  RED.E.ADD.F32.FTZ.RN.STRONG.GPU [R12.64], R4 ;  /* 0x000000040c00798e */ /* 0x0023e2000c10e786 */
[----:B------:R-:W-:Y:S01]  /*80a0*/  HFMA2.MMA R21, -RZ, RZ, 0, 0 ;  /* 0x00000000ff157435 */ /* 0x000fe200000001ff */
[----:B------:R-:W-:Y:S05]  /*80b0*/  BRA `(.L_x_11227) ;  /* 0x0000001000007947 */ /* 0x000fea0003800000 */
.L_x_11226:
[----:B------:R-:W2:Y:S02]  /*80c0*/  S2R R21, SR_TID.X ;  /* 0x0000000000157919 */ /* 0x000ea40000002100 */
.L_x_11227:
[----:B-1----:R-:W-:Y:S05]  /*80d0*/  BSYNC B0 ;  /* 0x0000000000007941 */ /* 0x002fea0003800000 */
.L_x_11225:
[----:B--2---:R-:W-:-:S13]  /*80e0*/  ISETP.GE.AND P0, PT, R21, c[0x0][0x16c], PT ;  /* 0x00005b0015007a0c */ /* 0x004fda0003f06270 */
        /* <DEDUP_REMOVED lines=8> */
[----:B------:R-:W-:-:S04]  /*8170*/  IMAD.WIDE.U32 R6, R109, c[0x0][0x2a8], RZ ;  /* 0x0000aa006d067a25 */ /* 0x000fc800078e00ff */
[----:B0-----:R-:W-:-:S04]  /*8180*/  IMAD.WIDE.U32 R18, R109, c[0x0][0x1b8], RZ ;  /* 0x00006e006d127a25 */ /* 0x001fc800078e00ff */
[----:B------:R-:W-:Y:S01]  /*8190*/  IMAD.WIDE.U32 R8, R109, c[0x0][0x2c8], RZ ;  /* 0x0000b2006d087a25 */ /* 0x000fe200078e00ff */
[----:B------:R-:W-:-:S03]  /*81a0*/  IADD3 R41, R19, R5, RZ ;  /* 0x0000000513297210 */ /* 0x000fc60007ffe0ff */
[C---:B------:R-:W-:Y:S02]  /*81b0*/  IMAD R3, R109.reuse, c[0x0][0x19c], R4 ;  /* 0x000067006d037a24 */ /* 0x040fe400078e0204 */
[C---:B------:R-:W-:Y:S02]  /*81c0*/  IMAD R33, R109.reuse, c[0x0][0x2ac], R0 ;  /* 0x0000ab006d217a24 */ /* 0x040fe400078e0200 */
[----:B------:R-:W-:Y:S01]  /*81d0*/  IMAD R31, R109, c[0x0][0x2cc], R2 ;  /* 0x0000b3006d1f7a24 */ /* 0x000fe200078e0202 */
[----:B------:R-:W-:Y:S01]  /*81e0*/  IADD3 R39, R17, R3, RZ ;  /* 0x0000000311277210 */ /* 0x000fe20007ffe0ff */
[----:B------:R-:W-:Y:S01]  /*81f0*/  IMAD R29, R109, c[0x0][0x28c], R108 ;  /* 0x0000a3006d1d7a24 */ /* 0x000fe200078e026c */
[----:B------:R-:W-:Y:S01]  /*8200*/  IADD3 R33, R7, R33, RZ ;  /* 0x0000002107217210 */ /* 0x000fe20007ffe0ff */
[----:B------:R-:W-:Y:S01]  /*8210*/  IMAD.WIDE.U32 R10, R109, c[0x0][0x288], RZ ;  /* 0x0000a2006d0a7a25 */ /* 0x000fe200078e00ff */
[----:B------:R-:W-:-:S04]  /*8220*/  IADD3 R31, R9, R31, RZ ;  /* 0x0000001f091f7210 */ /* 0x000fc80007ffe0ff */
[----:B------:R-:W-:Y:S02]  /*8230*/  IADD3 R29, R11, R29, RZ ;  /* 0x0000001d0b1d7210 */ /* 0x000fe40007ffe0ff */
.L_x_11228:
        /* <DEDUP_REMOVED lines=64> */
.L_x_11229:
        /* <DEDUP_REMOVED lines=12> */
.L_x_14726:


//--------------------- .text._Z25selective_scan_bwd_kernelI32Selective_Scan_bwd_kernel_traitsILi32ELi8ELb0ELb0ELb1ELb0ELb0EfN3c107complexIfEEEEv12SSMParamsBwd --------------------------
	.section	.text._Z25selective_scan_bwd_kernelI32Selective_Scan_bwd_kernel_traitsILi32ELi8ELb0ELb0ELb1ELb0ELb0EfN3c107complexIfEEEEv12SSMParamsBwd,"ax",@progbits
	.sectioninfo	@"SHI_REGISTERS=204"
	.align	128
        .global         _Z25selective_scan_bwd_kernelI32Selective_Scan_bwd_kernel_traitsILi32ELi8ELb0ELb0ELb1ELb0ELb0EfN3c107complexIfEEEEv12SSMParamsBwd
        .type           _Z25selective_scan_bwd_kernelI32Selective_Scan_bwd_kernel_traitsILi32ELi8ELb0ELb0ELb1ELb0ELb0EfN3c107complexIfEEEEv12SSMParamsBwd,@function
        .size           _Z25selective_scan_bwd_kernelI32Selective_Scan_bwd_kernel_traitsILi32ELi8ELb0ELb0ELb1ELb0ELb0EfN3c107complexIfEEEEv12SSMParamsBwd,(.L_x_14727 - _Z25selective_scan_bwd_kernelI32Selective_Scan_bwd_kernel_traitsILi32ELi8ELb0ELb0ELb1ELb0ELb0EfN3c107complexIfEEEEv12SSMParamsBwd)
        .other          _Z25selective_scan_bwd_kernelI32Selective_Scan_bwd_kernel_traitsILi32ELi8ELb0ELb0ELb1ELb0ELb0EfN3c107complexIfEEEEv12SSMParamsBwd,@"STO_CUDA_ENTRY STV_DEFAULT"
_Z25selective_scan_bwd_kernelI32Selective_Scan_bwd_kernel_traitsILi32ELi8ELb0ELb0ELb1ELb0ELb0EfN3c107complexIfEEEEv12SSMParamsBwd:
.text._Z25selective_scan_bwd_kernelI32Selective_Scan_bwd_kernel_traitsILi32ELi8ELb0ELb0ELb1ELb0ELb0EfN3c107complexIfEEEEv12SSMParamsBwd:
[----:B------:R-:W-:Y:S02]  /*0000*/  MOV R1, c[0x0][0x28] ;  /* 0x00000a0000017a02 */ /* 0x000fe40000000f00 */
[----:B------:R-:W-:Y:S01]  /*0010*/  IABS R11, c[0x0][0x178] ;  /* 0x00005e00000b7a13 */ /* 0x000fe20000000000 */
[----:B------:R-:W0:Y:S01]  /*0020*/  S2R R103, SR_CTAID.Y ;  /* 0x0000000000677919 */ /* 0x000e220000002600 */
[----:B------:R-:W-:Y:S01]  /*0030*/  ISETP.NE.U32.AND P0, PT, RZ, c[0x0][0x238], PT ;  /* 0x00008e00ff007a0c */ /* 0x000fe20003f05070 */
[----:B------:R-:W-:Y:S01]  /*0040*/  CS2R R100, SRZ ;  /* 0x0000000000647805 */ /* 0x000fe2000001ff00 */
[----:B------:R-:W1:Y:S01]  /*0050*/  I2F.RP R0, R11 ;  /* 0x0000000b00007306 */ /* 0x000e620000209400 */
[----:B------:R-:W-:Y:S01]  /*0060*/  ULDC.64 UR6, c[0x0][0x118] ;  /* 0x0000460000067ab9 */ /* 0x000fe20000000a00 */
[----:B------:R-:W-:Y:S02]  /*0070*/  ISETP.NE.AND.EX P0, PT, RZ, c[0x0][0x23c], PT, P0 ;  /* 0x00008f00ff007a0c */ /* 0x000fe40003f05300 */
[----:B------:R-:W-:Y:S01]  /*0080*/  ISETP.NE.U32.AND P1, PT, RZ, c[0x0][0x250], PT ;  /* 0x00009400ff007a0c */ /* 0x000fe20003f25070 */
[----:B------:R-:W2:Y:S03]  /*0090*/  S2R R99, SR_CTAID.X ;  /* 0x0000000000637919 */ /* 0x000ea60000002500 */
[----:B------:R-:W-:Y:S01]  /*00a0*/  ISETP.NE.AND.EX P1, PT, RZ, c[0x0][0x254], PT, P1 ;  /* 0x00009500ff007a0c */ /* 0x000fe20003f25310 */
[----:B-1----:R-:W1:Y:S01]  /*00b0*/  MUFU.RCP R0, R0 ;  /* 0x0000000000007308 */ /* 0x002e620000001000 */
[----:B0-----:R-:W-:-:S05]  /*00c0*/  SHF.R.S32.HI R102, RZ, 0x1f, R103 ;  /* 0x0000001fff667819 */ /* 0x001fca0000011467 */
[----:B------:R-:W-:-:S06]  /*00d0*/  @P0 LEA R2, P2, R103, c[0x0][0x238], 0x2 ;  /* 0x00008e0067020a11 */ /* 0x000fcc00078410ff */
[C---:B------:R-:W-:Y:S02]  /*00e0*/  @P1 LEA R4, P3, R103.reuse, c[0x0][0x250], 0x2 ;  /* 0x0000940067041a11 */ /* 0x040fe400078610ff */
[C-C-:B------:R-:W-:Y:S02]  /*00f0*/  @P0 LEA.HI.X R3, R103.reuse, c[0x0][0x23c], R102.reuse, 0x2, P2 ;  /* 0x00008f0067030a11 */ /* 0x140fe400010f1466 */
[C---:B------:R-:W-:Y:S02]  /*0100*/  @P1 LEA.HI.X R5, R103.reuse, c[0x0][0x254], R102, 0x2, P3 ;  /* 0x0000950067051a11 */ /* 0x040fe400018f1466 */
[----:B-1----:R-:W-:Y:S01]  /*0110*/  IADD3 R6, R0, 0xffffffe, RZ ;  /* 0x0ffffffe00067810 */ /* 0x002fe20007ffe0ff */
[----:B------:R0:W5:Y:S03]  /*0120*/  @P0 LDG.E R101, [R2.64] ;  /* 0x0000000602650981 */ /* 0x000166000c1e1900 */
[----:B------:R1:W3:Y:S01]  /*0130*/  F2I.FTZ.U32.TRUNC.NTZ R7, R6 ;  /* 0x0000000600077305 */ /* 0x0002e2000021f000 */
[----:B------:R4:W5:Y:S01]  /*0140*/  @P1 LDG.E R100, [R4.64] ;  /* 0x0000000604641981 */ /* 0x000962000c1e1900 */
[----:B--2---:R-:W-:Y:S01]  /*0150*/  SHF.R.S32.HI R98, RZ, 0x1f, R99 ;  /* 0x0000001fff627819 */ /* 0x004fe20000011463 */
[----:B------:R-:W-:Y:S01]  /*0160*/  IMAD R12, R102, c[0x0][0x280], RZ ;  /* 0x0000a000660c7a24 */ /* 0x000fe200078e02ff */
[----:B------:R-:W-:Y:S01]  /*0170*/  MOV R14, c[0x0][0x174] ;  /* 0x00005d00000e7a02 */ /* 0x000fe20000000f00 */
[----:B------:R-:W-:Y:S01]  /*0180*/  HFMA2.MMA R96, -RZ, RZ, 0, 0 ;  /* 0x00000000ff607435 */ /* 0x000fe200000001ff */
[----:B------:R-:W-:Y:S01]  /*0190*/  MOV R94, RZ ;  /* 0x000000ff005e7202 */ /* 0x000fe20000000f00 */
[----:B------:R-:W-:Y:S01]  /*01a0*/  IMAD R10, R98, c[0x0][0x1b0], RZ ;  /* 0x00006c00620a7a24 */ /* 0x000fe200078e02ff */
[----:B0-----:R-:W-:Y:S01]  /*01b0*/  IABS R2, R103 ;  /* 0x0000006700027213 */ /* 0x001fe20000000000 */
[----:B-1----:R-:W-:Y:S01]  /*01c0*/  HFMA2.MMA R6, -RZ, RZ, 0, 0 ;  /* 0x00000000ff067435 */ /* 0x002fe200000001ff */
[----:B------:R-:W-:-:S02]  /*01d0*/  IMAD R12, R103, c[0x0][0x284], R12 ;  /* 0x0000a100670c7a24 */ /* 0x000fc400078e020c */
[----:B----4-:R-:W-:Y:S02]  /*01e0*/  IMAD R4, R98, c[0x0][0x1d0], RZ ;  /* 0x0000740062047a24 */ /* 0x010fe400078e02ff */
[----:B------:R-:W-:Y:S01]  /*01f0*/  IMAD R15, R99, c[0x0][0x1b4], R10 ;  /* 0x00006d00630f7a24 */ /* 0x000fe200078e020a */
[----:B---3--:R-:W-:Y:S01]  /*0200*/  IADD3 R8, RZ, -R7, RZ ;  /* 0x80000007ff087210 */ /* 0x008fe20007ffe0ff */
[----:B------:R-:W-:-:S04]  /*0210*/  IMAD R10, R102, c[0x0][0x1e8], RZ ;  /* 0x00007a00660a7a24 */ /* 0x000fc800078e02ff */
[----:B------:R-:W-:Y:S02]  /*0220*/  IMAD R3, R8, R11, RZ ;  /* 0x0000000b08037224 */ /* 0x000fe400078e02ff */
[----:B------:R-:W-:Y:S02]  /*0230*/  IMAD R10, R103, c[0x0][0x1ec], R10 ;  /* 0x00007b00670a7a24 */ /* 0x000fe400078e020a */
[----:B------:R-:W-:-:S04]  /*0240*/  IMAD.HI.U32 R7, R7, R3, R6 ;  /* 0x0000000307077227 */ /* 0x000fc800078e0006 */
[----:B------:R-:W-:Y:S02]  /*0250*/  IMAD R6, R98, c[0x0][0x1e0], RZ ;  /* 0x0000780062067a24 */ /* 0x000fe400078e02ff */
[----:B------:R-:W-:-:S04]  /*0260*/  IMAD.HI.U32 R97, R7, R2, RZ ;  /* 0x0000000207617227 */ /* 0x000fc800078e00ff */
[----:B------:R-:W-:Y:S01]  /*0270*/  IMAD R7, R99, c[0x0][0x1d4], R4 ;  /* 0x0000750063077a24 */ /* 0x000fe200078e0204 */
[----:B------:R-:W-:Y:S01]  /*0280*/  IADD3 R0, -R97, RZ, RZ ;  /* 0x000000ff61007210 */ /* 0x000fe20007ffe1ff */
[----:B------:R-:W-:Y:S01]  /*0290*/  IMAD R9, R99, c[0x0][0x1e4], R6 ;  /* 0x0000790063097a24 */ /* 0x000fe200078e0206 */
[----:B------:R-:W-:Y:S01]  /*02a0*/  LOP3.LUT R6, R103, c[0x0][0x178], RZ, 0x3c, !PT ;  /* 0x00005e0067067a12 */ /* 0x000fe200078e3cff */
[----:B------:R-:W-:-:S03]  /*02b0*/  IMAD.WIDE.U32 R4, R99, c[0x0][0x1e0], RZ ;  /* 0x0000780063047a25 */ /* 0x000fc600078e00ff */
[----:B------:R-:W-:Y:S01]  /*02c0*/  ISETP.GE.AND P2, PT, R6, RZ, PT ;  /* 0x000000ff0600720c */ /* 0x000fe20003f46270 */
[----:B------:R-:W-:Y:S01]  /*02d0*/  IMAD R0, R11, R0, R2 ;  /* 0x000000000b007224 */ /* 0x000fe200078e0202 */
[----:B------:R-:W-:Y:S01]  /*02e0*/  IADD3 R5, R5, R9, RZ ;  /* 0x0000000905057210 */ /* 0x000fe20007ffe0ff */
[----:B------:R-:W-:-:S03]  /*02f0*/  IMAD.WIDE.U32 R2, R99, c[0x0][0x1d0], RZ ;  /* 0x0000740063027a25 */ /* 0x000fc600078e00ff */
[----:B------:R-:W-:Y:S01]  /*0300*/  ISETP.GT.U32.AND P1, PT, R11, R0, PT ;  /* 0x000000000b00720c */ /* 0x000fe20003f24070 */
[----:B------:R-:W-:Y:S01]  /*0310*/  IMAD.WIDE.U32 R8, R99, c[0x0][0x1b0], RZ ;  /* 0x00006c0063087a25 */ /* 0x000fe200078e00ff */
[----:B------:R-:W-:-:S03]  /*0320*/  IADD3 R3, R3, R7, RZ ;  /* 0x0000000703037210 */ /* 0x000fc60007ffe0ff */
[----:B------:R-:W-:Y:S01]  /*0330*/  IMAD.WIDE.U32 R6, R99, c[0x0][0x278], RZ ;  /* 0x00009e0063067a25 */ /* 0x000fe200078e00ff */
[----:B------:R-:W-:-:S03]  /*0340*/  IADD3 R9, R9, R15, RZ ;  /* 0x0000000f09097210 */ /* 0x000fc60007ffe0ff */
[----:B------:R-:W-:-:S04]  /*0350*/  IMAD.WIDE.U32 R2, R103, c[0x0][0x1d8], R2 ;  /* 0x0000760067027a25 */ /* 0x000fc800078e0002 */
[-C--:B------:R-:W-:Y:S02]  /*0360*/  @!P1 IADD3 R0, R0, -R11.reuse, RZ ;  /* 0x8000000b00009210 */ /* 0x080fe40007ffe0ff */
[----:B------:R-:W-:Y:S02]  /*0370*/  @!P1 IADD3 R97, R97, 0x1, RZ ;  /* 0x0000000161619810 */ /* 0x000fe40007ffe0ff */
[----:B------:R-:W-:Y:S01]  /*0380*/  ISETP.GE.U32.AND P0, PT, R0, R11, PT ;  /* 0x0000000b0000720c */ /* 0x000fe20003f06070 */
[----:B------:R-:W-:Y:S01]  /*0390*/  IMAD R0, R98, c[0x0][0x278], RZ ;  /* 0x00009e0062007a24 */ /* 0x000fe200078e02ff */
[----:B------:R-:W-:Y:S02]  /*03a0*/  LEA R11, R14, 0xffffff00, 0x8 ;  /* 0xffffff000e0b7811 */ /* 0x000fe400078e40ff */
[----:B------:R-:W-:Y:S01]  /*03b0*/  ISETP.NE.AND P1, PT, RZ, c[0x0][0x178], PT ;  /* 0x00005e00ff007a0c */ /* 0x000fe20003f25270 */
[----:B------:R-:W-:Y:S01]  /*03c0*/  IMAD R13, R99, c[0x0][0x27c], R0 ;  /* 0x00009f00630d7a24 */ /* 0x000fe200078e0200 */
[----:B------:R-:W-:Y:S01]  /*03d0*/  IADD3 R91, P3, R11, R2, RZ ;  /* 0x000000020b5b7210 */ /* 0x000fe20007f7e0ff */
[----:B------:R-:W-:-:S03]  /*03e0*/  IMAD R0, R102, c[0x0][0x1d8], RZ ;  /* 0x0000760066007a24 */ /* 0x000fc600078e02ff */
[----:B------:R-:W-:Y:S01]  /*03f0*/  IADD3 R7, R7, R13, RZ ;  /* 0x0000000d07077210 */ /* 0x000fe20007ffe0ff */
[----:B------:R-:W-:Y:S01]  /*0400*/  IMAD R0, R103, c[0x0][0x1dc], R0 ;  /* 0x0000770067007a24 */ /* 0x000fe200078e0200 */
[----:B------:R-:W-:Y:S02]  /*0410*/  SHF.R.S32.HI R13, RZ, 0x1f, R11 ;  /* 0x0000001fff0d7819 */ /* 0x000fe4000001140b */
[----:B------:R-:W-:Y:S02]  /*0420*/  @P0 IADD3 R97, R97, 0x1, RZ ;  /* 0x0000000161610810 */ /* 0x000fe40007ffe0ff */
[----:B------:R-:W-:Y:S01]  /*0430*/  IADD3.X R0, R13, R3, R0, P3, !PT ;  /* 0x000000030d007210 */ /* 0x000fe20001ffe400 */
[----:B------:R-:W-:Y:S01]  /*0440*/  IMAD.WIDE.U32 R2, R103, c[0x0][0x1e8], R4 ;  /* 0x00007a0067027a25 */ /* 0x000fe200078e0004 */
[----:B------:R-:W-:Y:S02]  /*0450*/  @!P2 IADD3 R97, -R97, RZ, RZ ;  /* 0x000000ff6161a210 */ /* 0x000fe40007ffe1ff */
[----:B------:R-:W-:Y:S01]  /*0460*/  @!P1 LOP3.LUT R97, RZ, c[0x0][0x178], RZ, 0x33, !PT ;  /* 0x00005e00ff619a12 */ /* 0x000fe200078e33ff */
[----:B------:R-:W-:Y:S01]  /*0470*/  IMAD.WIDE.U32 R4, R103, c[0x0][0x280], R6 ;  /* 0x0000a00067047a25 */ /* 0x000fe200078e0006 */
[----:B------:R-:W-:-:S02]  /*0480*/  IADD3 R89, P0, R11, R2, RZ ;  /* 0x000000020b597210 */ /* 0x000fc40007f1e0ff */
[----:B------:R-:W-:Y:S01]  /*0490*/  SHF.R.S32.HI R183, RZ, 0x1f, R97 ;  /* 0x0000001fffb77819 */ /* 0x000fe20000011461 */
[----:B------:R-:W-:Y:S01]  /*04a0*/  IMAD.WIDE.U32 R8, R97, c[0x0][0x1c8], R8 ;  /* 0x0000720061087a25 */ /* 0x000fe200078e0008 */
[----:B------:R-:W-:Y:S02]  /*04b0*/  IADD3.X R2, R13, R3, R10, P0, !PT ;  /* 0x000000030d027210 */ /* 0x000fe400007fe40a */
[----:B------:R-:W-:Y:S02]  /*04c0*/  LEA R92, P0, R91, c[0x0][0x240], 0x2 ;  /* 0x000090005b5c7a11 */ /* 0x000fe400078010ff */
[----:B------:R-:W-:Y:S02]  /*04d0*/  IADD3 R11, P2, R11, R4, RZ ;  /* 0x000000040b0b7210 */ /* 0x000fe40007f5e0ff */
[----:B------:R-:W-:Y:S01]  /*04e0*/  LEA.HI.X R91, R91, c[0x0][0x244], R0, 0x2, P0 ;  /* 0x000091005b5b7a11 */ /* 0x000fe200000f1400 */
[----:B------:R-:W-:Y:S01]  /*04f0*/  IMAD R0, R183, c[0x0][0x1c8], RZ ;  /* 0x00007200b7007a24 */ /* 0x000fe200078e02ff */
[----:B------:R-:W-:-:S02]  /*0500*/  ISETP.NE.U32.AND P0, PT, RZ, c[0x0][0x260], PT ;  /* 0x00009800ff007a0c */ /* 0x000fc40003f05070 */
[----:B------:R-:W-:Y:S02]  /*0510*/  LEA R90, P1, R89, c[0x0][0x248], 0x2 ;  /* 0x00009200595a7a11 */ /* 0x000fe400078210ff */
[----:B------:R-:W-:Y:S02]  /*0520*/  ISETP.NE.AND.EX P0, PT, RZ, c[0x0][0x264], PT, P0 ;  /* 0x00009900ff007a0c */ /* 0x000fe40003f05300 */
[----:B------:R-:W-:Y:S01]  /*0530*/  IADD3.X R4, R13, R5, R12, P2, !PT ;  /* 0x000000050d047210 */ /* 0x000fe200017fe40c */
[----:B------:R-:W-:Y:S01]  /*0540*/  IMAD R5, R97, c[0x0][0x1cc], R0 ;  /* 0x0000730061057a24 */ /* 0x000fe200078e0200 */
[----:B------:R-:W-:Y:S01]  /*0550*/  LEA.HI.X R89, R89, c[0x0][0x24c], R2, 0x2, P1 ;  /* 0x0000930059597a11 */ /* 0x000fe200008f1402 */
[----:B------:R-:W-:Y:S01]  /*0560*/  CS2R R12, SRZ ;  /* 0x00000000000c7805 */ /* 0x000fe2000001ff00 */
[----:B------:R-:W-:Y:S02]  /*0570*/  ISETP.NE.U32.AND P1, PT, RZ, c[0x0][0x328], PT ;  /* 0x0000ca00ff007a0c */ /* 0x000fe40003f25070 */
[----:B------:R-:W-:-:S02]  /*0580*/  ISETP.NE.U32.AND P2, PT, RZ, c[0x0][0x348], PT ;  /* 0x0000d200ff007a0c */ /* 0x000fc40003f45070 */
[----:B------:R-:W-:Y:S02]  /*0590*/  ISETP.NE.AND.EX P1, PT, RZ, c[0x0][0x32c], PT, P1 ;  /* 0x0000cb00ff007a0c */ /* 0x000fe40003f25310 */
[----:B------:R-:W-:Y:S01]  /*05a0*/  ISETP.NE.AND.EX P2, PT, RZ, c[0x0][0x34c], PT, P2 ;  /* 0x0000d300ff007a0c */ /* 0x000fe20003f45320 */
[----:B------:R-:W-:Y:S01]  /*05b0*/  @P0 IMAD R0, R99, c[0x0][0x164], R103 ;  /* 0x0000590063000a24 */ /* 0x000fe200078e0267 */
[C---:B------:R-:W-:Y:S02]  /*05c0*/  ISETP.GE.AND P3, PT, R14.reuse, 0x1, PT ;  /* 0x000000010e00780c */ /* 0x040fe40003f66270 */
[----:B------:R-:W-:Y:S01]  /*05d0*/  LEA R3, R14, 0xfffffe00, 0x9 ;  /* 0xfffffe000e037811 */ /* 0x000fe200078e48ff */
[----:B------:R-:W-:Y:S01]  /*05e0*/  @P0 IMAD R0, R0, c[0x0][0x174], RZ ;  /* 0x00005d0000000a24 */ /* 0x000fe200078e02ff */
[----:B------:R-:W-:Y:S02]  /*05f0*/  LEA R88, P4, R11, c[0x0][0x308], 0x2 ;  /* 0x0000c2000b587a11 */ /* 0x000fe400078810ff */
[----:B------:R-:W-:Y:S01]  /*0600*/  IADD3 R85, P5, R3, R8, RZ ;  /* 0x0000000803557210 */ /* 0x000fe20007fbe0ff */
[----:B------:R-:W-:Y:S01]  /*0610*/  @P0 IMAD R0, R0, c[0x0][0x16c], RZ ;  /* 0x00005b0000000a24 */ /* 0x000fe200078e02ff */
[----:B------:R-:W-:-:S02]  /*0620*/  IADD3 R2, R9, R5, RZ ;  /* 0x0000000509027210 */ /* 0x000fc40007ffe0ff */
[----:B------:R-:W-:Y:S02]  /*0630*/  LEA.HI.X R87, R11, c[0x0][0x30c], R4, 0x2, P4 ;  /* 0x0000c3000b577a11 */ /* 0x000fe400020f1404 */
[----:B------:R-:W-:Y:S01]  /*0640*/  CS2R R10, SRZ ;  /* 0x00000000000a7805 */ /* 0x000fe2000001ff00 */
[----:B------:R-:W-:Y:S02]  /*0650*/  @P0 MOV R9, 0x10 ;  /* 0x0000001000090802 */ /* 0x000fe40000000f00 */
[----:B------:R-:W-:Y:S02]  /*0660*/  LEA.HI.X.SX32 R2, R3, R2, 0x1, P5 ;  /* 0x0000000203027211 */ /* 0x000fe400028f0eff */
[----:B------:R-:W-:Y:S01]  /*0670*/  LEA R86, P6, R85, c[0x0][0x230], 0x2 ;  /* 0x00008c0055567a11 */ /* 0x000fe200078c10ff */
[----:B------:R-:W-:Y:S01]  /*0680*/  @P0 IMAD.WIDE R8, R0, R9, c[0x0][0x260] ;  /* 0x0000980000080625 */ /* 0x000fe200078e0209 */
[C---:B------:R-:W-:Y:S01]  /*0690*/  @P1 LEA R10, P4, R103.reuse, c[0x0][0x328], 0x2 ;  /* 0x0000ca00670a1a11 */ /* 0x040fe200078810ff */
[----:B------:R-:W-:Y:S01]  /*06a0*/  @!P0 CS2R R8, SRZ ;  /* 0x0000000000088805 */ /* 0x000fe2000001ff00 */
[----:B------:R-:W-:-:S02]  /*06b0*/  @P2 LEA R12, P5, R103, c[0x0][0x348], 0x2 ;  /* 0x0000d200670c2a11 */ /* 0x000fc400078a10ff */
        /* <DEDUP_REMOVED lines=9> */
[----:B0-----:R-:W-:-:S04]  /*0750*/  SHF.L.U32 R84, R95, 0x3, RZ ;  /* 0x000000035f547819 */ /* 0x001fc800000006ff */
[----:B-1----:R-:W-:Y:S02]  /*0760*/  LOP3.LUT R84, R84, 0xffffff00, RZ, 0xc0, !PT ;  /* 0xffffff0054547812 */ /* 0x002fe400078ec0ff */
.L_x_11283:
[----:B------:R-:W-:Y:S01]  /*0770*/  IADD3 R182, -R83, c[0x0][0x174], RZ ;  /* 0x00005d0053b67a10 */ /* 0x000fe20007ffe1ff */
[----:B------:R-:W-:Y:S01]  /*0780*/  BAR.SYNC.DEFER_BLOCKING 0x0 ;  /* 0x0000000000007b1d */ /* 0x000fe20000010000 */
[----:B------:R-:W-:Y:S01]  /*0790*/  LOP3.LUT R81, R84, 0x1f, R95, 0xf8, !PT ;  /* 0x0000001f54517812 */ /* 0x000fe200078ef85f */
[----:B------:R-:W-:Y:S01]  /*07a0*/  HFMA2.MMA R0, -RZ, RZ, 0, 0 ;  /* 0x00000000ff007435 */ /* 0x000fe200000001ff */
[----:B------:R-:W-:Y:S01]  /*07b0*/  LEA R82, R182, 0xffffff00, 0x8 ;  /* 0xffffff00b6527811 */ /* 0x000fe200078e40ff */
[----:B------:R-:W-:Y:S01]  /*07c0*/  CS2R R6, SRZ ;  /* 0x0000000000067805 */ /* 0x000fe2000001ff00 */
[----:B------:R-:W-:Y:S02]  /*07d0*/  LOP3.LUT R5, R81, 0x20, RZ, 0xfc, !PT ;  /* 0x0000002051057812 */ /* 0x000fe400078efcff */
[----:B------:R-:W-:Y:S02]  /*07e0*/  IADD3 R80, -R82, c[0x0][0x168], RZ ;  /* 0x00005a0052507a10 */ /* 0x000fe40007ffe1ff */
[----:B0-----:R-:W-:-:S02]  /*07f0*/  MOV R2, R92 ;  /* 0x0000005c00027202 */ /* 0x001fc40000000f00 */
[-C--:B------:R-:W-:Y:S02]  /*0800*/  ISETP.GE.AND P3, PT, R81, R80.reuse, PT ;  /* 0x000000505100720c */ /* 0x080fe40003f66270 */
[----:B------:R-:W-:Y:S02]  /*0810*/  ISETP.GE.AND P4, PT, R5, R80, PT ;  /* 0x000000500500720c */ /* 0x000fe40003f86270 */
[----:B------:R-:W-:Y:S02]  /*0820*/  MOV R3, R91 ;  /* 0x0000005b00037202 */ /* 0x000fe40000000f00 */
[C---:B------:R-:W-:Y:S02]  /*0830*/  LOP3.LUT R15, R81.reuse, 0x40, RZ, 0xfc, !PT ;  /* 0x00000040510f7812 */ /* 0x040fe400078efcff */
[C---:B------:R-:W-:Y:S01]  /*0840*/  LOP3.LUT R17, R81.reuse, 0x60, RZ, 0xfc, !PT ;  /* 0x0000006051117812 */ /* 0x040fe200078efcff */
[C---:B------:R-:W-:Y:S01]  /*0850*/  IMAD.WIDE R2, R81.reuse, 0x4, R2 ;  /* 0x0000000451027825 */ /* 0x040fe200078e0202 */
[----:B------:R-:W-:-:S02]  /*0860*/  LOP3.LUT R21, R81, 0x80, RZ, 0xfc, !PT ;  /* 0x0000008051157812 */ /* 0x000fc400078efcff */
[----:B------:R-:W-:Y:S02]  /*0870*/  LOP3.LUT R23, R81, 0xa0, RZ, 0xfc, !PT ;  /* 0x000000a051177812 */ /* 0x000fe400078efcff */
[-C--:B------:R-:W-:Y:S01]  /*0880*/  ISETP.GE.AND P5, PT, R15, R80.reuse, PT ;  /* 0x000000500f00720c */ /* 0x080fe20003fa6270 */
[----:B------:R0:W2:Y:S01]  /*0890*/  @!P3 LDG.E R0, [R2.64] ;  /* 0x000000060200b981 */ /* 0x0000a2000c1e1900 */
[C---:B------:R-:W-:Y:S02]  /*08a0*/  LOP3.LUT R27, R81.reuse, 0xc0, RZ, 0xfc, !PT ;  /* 0x000000c0511b7812 */ /* 0x040fe400078efcff */
[----:B------:R-:W-:Y:S01]  /*08b0*/  LOP3.LUT R29, R81, 0xe0, RZ, 0xfc, !PT ;  /* 0x000000e0511d7812 */ /* 0x000fe200078efcff */
[----:B------:R0:W3:Y:S01]  /*08c0*/  @!P4 LDG.E R7, [R2.64+0x80] ;  /* 0x000080060207c981 */ /* 0x0000e2000c1e1900 */
[-C--:B------:R-:W-:Y:S02]  /*08d0*/  ISETP.GE.AND P2, PT, R17, R80.reuse, PT ;  /* 0x000000501100720c */ /* 0x080fe40003f46270 */
[-C--:B------:R-:W-:Y:S01]  /*08e0*/  ISETP.GE.AND P1, PT, R21, R80.reuse, PT ;  /* 0x000000501500720c */ /* 0x080fe20003f26270 */
[----:B------:R-:W-:Y:S01]  /*08f0*/  HFMA2.MMA R19, -RZ, RZ, 0, 0 ;  /* 0x00000000ff137435 */ /* 0x000fe200000001ff */
[----:B------:R-:W-:-:S02]  /*0900*/  ISETP.GE.AND P0, PT, R23, R80, PT ;  /* 0x000000501700720c */ /* 0x000fc40003f06270 */
[-C--:B------:R-:W-:Y:S02]  /*0910*/  ISETP.GE.AND P3, PT, R27, R80.reuse, PT ;  /* 0x000000501b00720c */ /* 0x080fe40003f66270 */
[----:B------:R-:W-:Y:S01]  /*0920*/  ISETP.GE.AND P4, PT, R29, R80, PT ;  /* 0x000000501d00720c */ /* 0x000fe20003f86270 */
[----:B------:R-:W-:Y:S01]  /*0930*/  HFMA2.MMA R14, -RZ, RZ, 0, 0 ;  /* 0x00000000ff0e7435 */ /* 0x000fe200000001ff */
        /* <DEDUP_REMOVED lines=26> */
[----:B------:R-:W-:Y:S02]  /*0ae0*/  ISETP.GE.AND P6, PT, R81, R80, PT ;  /* 0x000000505100720c */ /* 0x000fe40003fc6270 */
[----:B------:R-:W-:-:S02]  /*0af0*/  MOV R2, R90 ;  /* 0x0000005a00027202 */ /* 0x000fc40000000f00 */
[----:B------:R-:W-:Y:S02]  /*0b00*/  MOV R3, R89 ;  /* 0x0000005900037202 */ /* 0x000fe40000000f00 */
[-C--:B------:R-:W-:Y:S02]  /*0b10*/  ISETP.GE.AND P5, PT, R5, R80.reuse, PT ;  /* 0x000000500500720c */ /* 0x080fe40003fa6270 */
[-C--:B------:R-:W-:Y:S01]  /*0b20*/  ISETP.GE.AND P4, PT, R15, R80.reuse, PT ;  /* 0x000000500f00720c */ /* 0x080fe20003f86270 */
[----:B------:R-:W-:Y:S01]  /*0b30*/  IMAD.WIDE R2, R81, 0x4, R2 ;  /* 0x0000000451027825 */ /* 0x000fe200078e0202 */
[-C--:B------:R-:W-:Y:S02]  /*0b40*/  ISETP.GE.AND P3, PT, R17, R80.reuse, PT ;  /* 0x000000501100720c */ /* 0x080fe40003f66270 */
[-C--:B------:R-:W-:Y:S02]  /*0b50*/  ISETP.GE.AND P2, PT, R21, R80.reuse, PT ;  /* 0x000000501500720c */ /* 0x080fe40003f46270 */
[----:B------:R-:W-:-:S02]  /*0b60*/  ISETP.GE.AND P1, PT, R23, R80, PT ;  /* 0x000000501700720c */ /* 0x000fc40003f26270 */
[----:B------:R-:W-:Y:S01]  /*0b70*/  ISETP.GE.AND P0, PT, R27, R80, PT ;  /* 0x000000501b00720c */ /* 0x000fe20003f06270 */
[----:B--2---:R0:W-:Y:S04]  /*0b80*/  STS [R79.X4], R0 ;  /* 0x000000004f007388 */ /* 0x0041e80000004800 */
[----:B---3--:R-:W-:Y:S04]  /*0b90*/  STS [R78.X4+0x80], R7 ;  /* 0x000080074e007388 */ /* 0x008fe80000004800 */
[----:B----4-:R1:W-:Y:S04]  /*0ba0*/  STS [R77.X4+0x100], R4 ;  /* 0x000100044d007388 */ /* 0x0103e80000004800 */
        /* <DEDUP_REMOVED lines=16> */
[----:B-1----:R-:W-:Y:S01]  /*0cb0*/  HFMA2.MMA R4, -RZ, RZ, 0, 0 ;  /* 0x00000000ff047435 */ /* 0x002fe200000001ff */
[----:B--2---:R-:W-:Y:S01]  /*0cc0*/  CS2R R6, SRZ ;  /* 0x0000000000067805 */ /* 0x004fe2000001ff00 */
[----:B---3--:R-:W-:Y:S01]  /*0cd0*/  HFMA2.MMA R25, -RZ, RZ, 0, 0 ;  /* 0x00000000ff197435 */ /* 0x008fe200000001ff */
[----:B------:R-:W-:Y:S01]  /*0ce0*/  MOV R19, RZ ;  /* 0x000000ff00137202 */ /* 0x000fe20000000f00 */
[----:B----4-:R-:W-:Y:S01]  /*0cf0*/  HFMA2.MMA R31, -RZ, RZ, 0, 0 ;  /* 0x00000000ff1f7435 */ /* 0x010fe200000001ff */
[----:B------:R-:W-:Y:S01]  /*0d00*/  MOV R14, RZ ;  /* 0x000000ff000e7202 */ /* 0x000fe20000000f00 */
        /* <DEDUP_REMOVED lines=9> */
[----:B------:R-:W-:-:S02]  /*0da0*/  ISETP.GE.AND P6, PT, R81, R80, PT ;  /* 0x000000505100720c */ /* 0x000fc40003fc6270 */
[----:B------:R-:W-:Y:S02]  /*0db0*/  ISETP.GE.AND P3, PT, R17, R80, PT ;  /* 0x000000501100720c */ /* 0x000fe40003f66270 */
[----:B------:R-:W-:Y:S01]  /*0dc0*/  CS2R R16, SRZ ;  /* 0x0000000000107805 */ /* 0x000fe2000001ff00 */
[----:B0-----:R-:W-:Y:S02]  /*0dd0*/  MOV R2, R88 ;  /* 0x0000005800027202 */ /* 0x001fe40000000f00 */
[----:B------:R-:W-:Y:S02]  /*0de0*/  MOV R3, R87 ;  /* 0x0000005700037202 */ /* 0x000fe40000000f00 */
[-C--:B------:R-:W-:Y:S02]  /*0df0*/  ISETP.GE.AND P5, PT, R5, R80.reuse, PT ;  /* 0x000000500500720c */ /* 0x080fe40003fa6270 */
[-C--:B------:R-:W-:Y:S01]  /*0e00*/  ISETP.GE.AND P4, PT, R15, R80.reuse, PT ;  /* 0x000000500f00720c */ /* 0x080fe20003f86270 */
[----:B------:R-:W-:Y:S01]  /*0e10*/  IMAD.WIDE R2, R81, 0x4, R2 ;  /* 0x0000000451027825 */ /* 0x000fe200078e0202 */
[----:B------:R-:W-:-:S02]  /*0e20*/  ISETP.GE.AND P2, PT, R21, R80, PT ;  /* 0x000000501500720c */ /* 0x000fc40003f46270 */
[-C--:B------:R-:W-:Y:S02]  /*0e30*/  ISETP.GE.AND P1, PT, R23, R80.reuse, PT ;  /* 0x000000501700720c */ /* 0x080fe40003f26270 */
[----:B------:R-:W-:Y:S02]  /*0e40*/  ISETP.GE.AND P0, PT, R27, R80, PT ;  /* 0x000000501b00720c */ /* 0x000fe40003f06270 */
[----:B------:R-:W-:Y:S02]  /*0e50*/  MOV R5, RZ ;  /* 0x000000ff00057202 */ /* 0x000fe40000000f00 */
[----:B------:R-:W-:Y:S01]  /*0e60*/  MOV R15, RZ ;  /* 0x000000ff000f7202 */ /* 0x000fe20000000f00 */
[----:B--2---:R0:W-:Y:S04]  /*0e70*/  STS [R79.X4], R0 ;  /* 0x000000004f007388 */ /* 0x0041e80000004800 */
[----:B---3--:R-:W-:Y:S04]  /*0e80*/  STS [R78.X4+0x80], R7 ;  /* 0x000080074e007388 */ /* 0x008fe80000004800 */
[----:B----4-:R1:W-:Y:S04]  /*0e90*/  STS [R77.X4+0x100], R4 ;  /* 0x000100044d007388 */ /* 0x0103e80000004800 */
        /* <DEDUP_REMOVED lines=15> */
[----:B0-----:R-:W-:-:S02]  /*0f90*/  HFMA2.MMA R0, -RZ, RZ, 0, 0 ;  /* 0x00000000ff007435 */ /* 0x001fc400000001ff */
[----:B-1----:R-:W-:Y:S01]  /*0fa0*/  HFMA2.MMA R4, -RZ, RZ, 0, 0 ;  /* 0x00000000ff047435 */ /* 0x002fe200000001ff */
[----:B--2---:R-:W-:Y:S02]  /*0fb0*/  CS2R R6, SRZ ;  /* 0x0000000000067805 */ /* 0x004fe4000001ff00 */
        /* <DEDUP_REMOVED lines=9> */
[----:B------:R-:W-:Y:S01]  /*1050*/  HFMA2.MMA R46, -RZ, RZ, 0, 0 ;  /* 0x00000000ff2e7435 */ /* 0x000fe200000001ff */
[----:B------:R-:W-:Y:S01]  /*1060*/  CS2R R44, SRZ ;  /* 0x00000000002c7805 */ /* 0x000fe2000001ff00 */
[----:B------:R-:W-:Y:S01]  /*1070*/  CS2R R42, SRZ ;  /* 0x00000000002a7805 */ /* 0x000fe2000001ff00 */
[----:B------:R-:W-:Y:S01]  /*1080*/  CS2R R40, SRZ ;  /* 0x0000000000287805 */ /* 0x000fe2000001ff00 */
        /* <DEDUP_REMOVED lines=38> */
[----:B------:R-:W-:Y:S01]  /*12f0*/  IADD3 R29, R182, -0x1, RZ ;  /* 0xffffffffb61d7810 */ /* 0x000fe20007ffe0ff */
[--C-:B------:R-:W-:Y:S01]  /*1300*/  FADD.FTZ R30, R55, R100.reuse ;  /* 0x00000064371e7221 */ /* 0x100fe20000010000 */
[----:B------:R-:W-:Y:S01]  /*1310*/  LOP3.LUT R181, R95, 0x1f, RZ, 0xc0, !PT ;  /* 0x0000001f5fb57812 */ /* 0x000fe200078ec0ff */
[--C-:B------:R-:W-:Y:S01]  /*1320*/  FADD.FTZ R28, R56, R100.reuse ;  /* 0x00000064381c7221 */ /* 0x100fe20000010000 */
[----:B------:R-:W-:Y:S01]  /*1330*/  LEA.HI R0, R29, R29, RZ, 0x1 ;  /* 0x0000001d1d007211 */ /* 0x000fe200078f08ff */
[--C-:B------:R-:W-:Y:S01]  /*1340*/  FADD.FTZ R27, R57, R100.reuse ;  /* 0x00000064391b7221 */ /* 0x100fe20000010000 */
[----:B------:R-:W-:Y:S01]  /*1350*/  CS2R R20, SRZ ;  /* 0x0000000000147805 */ /* 0x000fe2000001ff00 */
[--C-:B------:R-:W-:Y:S01]  /*1360*/  FADD.FTZ R26, R58, R100.reuse ;  /* 0x000000643a1a7221 */ /* 0x100fe20000010000 */
[----:B------:R-:W-:Y:S01]  /*1370*/  LOP3.LUT R0, R0, 0xfffffe, RZ, 0xc0, !PT ;  /* 0x00fffffe00007812 */ /* 0x000fe200078ec0ff */
[--C-:B------:R-:W-:Y:S01]  /*1380*/  FADD.FTZ R25, R59, R100.reuse ;  /* 0x000000643b197221 */ /* 0x100fe20000010000 */
[----:B------:R-:W-:Y:S01]  /*1390*/  MOV R46, RZ ;  /* 0x000000ff002e7202 */ /* 0x000fe20000000f00 */
[--C-:B------:R-:W-:Y:S01]  /*13a0*/  FADD.FTZ R24, R60, R100.reuse ;  /* 0x000000643c187221 */ /* 0x100fe20000010000 */
[----:B------:R-:W-:Y:S01]  /*13b0*/  IADD3 R29, R29, -R0, RZ ;  /* 0x800000001d1d7210 */ /* 0x000fe20007ffe0ff */
[--C-:B------:R-:W-:Y:S01]  /*13c0*/  FADD.FTZ R23, R61, R100.reuse ;  /* 0x000000643d177221 */ /* 0x100fe20000010000 */
[----:B------:R-:W-:Y:S01]  /*13d0*/  MOV R0, RZ ;  /* 0x000000ff00007202 */ /* 0x000fe20000000f00 */
[----:B------:R-:W-:Y:S01]  /*13e0*/  FADD.FTZ R22, R62, R100 ;  /* 0x000000643e167221 */ /* 0x000fe20000010000 */
[----:B------:R-:W-:Y:S01]  /*13f0*/  CS2R R44, SRZ ;  /* 0x00000000002c7805 */ /* 0x000fe2000001ff00 */
[----:B------:R-:W-:Y:S01]  /*1400*/  CS2R R42, SRZ ;  /* 0x00000000002a7805 */ /* 0x000fe2000001ff00 */
[----:B------:R-:W-:Y:S01]  /*1410*/  CS2R R40, SRZ ;  /* 0x0000000000287805 */ /* 0x000fe2000001ff00 */
[----:B------:R-:W-:-:S02]  /*1420*/  MOV R39, RZ ;  /* 0x000000ff00277202 */ /* 0x000fc40000000f00 */
.L_x_11278:
[----:B------:R-:W-:Y:S01]  /*1430*/  IADD3 R80, -R82, c[0x0][0x168], RZ ;  /* 0x00005a0052507a10 */ /* 0x000fe20007ffe1ff */
[----:B------:R-:W-:Y:S01]  /*1440*/  IMAD R16, R102, c[0x0][0x180], RZ ;  /* 0x0000600066107a24 */ /* 0x000fe200078e02ff */
[----:B------:R-:W-:Y:S01]  /*1450*/  IADD3 R6, R84, R81, RZ ;  /* 0x0000005154067210 */ /* 0x000fe20007ffe0ff */
[----:B------:R-:W-:Y:S01]  /*1460*/  CS2R R18, SRZ ;  /* 0x0000000000127805 */ /* 0x000fe2000001ff00 */
[----:B------:R-:W-:-:S02]  /*1470*/  SHF.L.U32 R17, R80, 0x1, RZ ;  /* 0x0000000150117819 */ /* 0x000fc400000006ff */
[----:B------:R-:W-:Y:S02]  /*1480*/  IADD3 R2, R6, 0x20, RZ ;  /* 0x0000002006027810 */ /* 0x000fe40007ffe0ff */
[----:B------:R-:W-:Y:S02]  /*1490*/  SHF.R.S32.HI R104, RZ, 0x1f, R20 ;  /* 0x0000001fff687819 */ /* 0x000fe40000011414 */
[-C--:B------:R-:W-:Y:S02]  /*14a0*/  ISETP.GE.AND P5, PT, R2, R17.reuse, PT ;  /* 0x000000110200720c */ /* 0x080fe40003fa6270 */
[----:B------:R-:W-:Y:S01]  /*14b0*/  IADD3 R2, R6, 0x60, RZ ;  /* 0x0000006006027810 */ /* 0x000fe20007ffe0ff */
[----:B------:R-:W-:Y:S01]  /*14c0*/  IMAD R5, R104, c[0x0][0x1c0], RZ ;  /* 0x0000700068057a24 */ /* 0x000fe200078e02ff */
[--C-:B------:R-:W-:Y:S02]  /*14d0*/  SHF.R.S32.HI R7, RZ, 0x1f, R6.reuse ;  /* 0x0000001fff077819 */ /* 0x100fe40000011406 */
[----:B------:R-:W-:Y:S01]  /*14e0*/  ISETP.GE.AND P0, PT, R2, R17, PT ;  /* 0x000000110200720c */ /* 0x000fe20003f06270 */
[----:B------:R-:W-:Y:S01]  /*14f0*/  IMAD R5, R20, c[0x0][0x1c4], R5 ;  /* 0x0000710014057a24 */ /* 0x000fe200078e0205 */
[----:B------:R-:W-:Y:S01]  /*1500*/  IADD3 R2, R6, 0x80, RZ ;  /* 0x0000008006027810 */ /* 0x000fe20007ffe0ff */
[----:B------:R-:W-:Y:S01]  /*1510*/  IMAD.WIDE.U32 R14, R20, c[0x0][0x1c0], R6 ;  /* 0x00007000140e7a25 */ /* 0x000fe200078e0006 */
[----:B------:R-:W-:-:S02]  /*1520*/  IADD3 R3, R6, 0x40, RZ ;  /* 0x0000004006037810 */ /* 0x000fc40007ffe0ff */
[-C--:B------:R-:W-:Y:S02]  /*1530*/  ISETP.GE.AND P1, PT, R2, R17.reuse, PT ;  /* 0x000000110200720c */ /* 0x080fe40003f26270 */
[----:B------:R-:W-:Y:S02]  /*1540*/  IADD3 R2, R6, 0xa0, RZ ;  /* 0x000000a006027810 */ /* 0x000fe40007ffe0ff */
[----:B------:R-:W-:Y:S02]  /*1550*/  ISETP.GE.AND P6, PT, R3, R17, PT ;  /* 0x000000110300720c */ /* 0x000fe40003fc6270 */
[----:B------:R-:W-:Y:S01]  /*1560*/  IADD3 R5, R15, R5, RZ ;  /* 0x000000050f057210 */ /* 0x000fe20007ffe0ff */
[C---:B------:R-:W-:Y:S01]  /*1570*/  IMAD R15, R103.reuse, c[0x0][0x184], R16 ;  /* 0x00006100670f7a24 */ /* 0x040fe200078e0210 */
[-C--:B------:R-:W-:Y:S01]  /*1580*/  ISETP.GE.AND P2, PT, R2, R17.reuse, PT ;  /* 0x000000110200720c */ /* 0x080fe20003f46270 */
[----:B------:R-:W-:Y:S01]  /*1590*/  IMAD.WIDE.U32 R2, R103, c[0x0][0x180], RZ ;  /* 0x0000600067027a25 */ /* 0x000fe200078e00ff */
[----:B------:R-:W-:-:S02]  /*15a0*/  ISETP.GE.AND P4, PT, R6, R17, PT ;  /* 0x000000110600720c */ /* 0x000fc40003f86270 */
[----:B------:R-:W-:Y:S02]  /*15b0*/  LEA R4, P3, R14, R86, 0x2 ;  /* 0x000000560e047211 */ /* 0x000fe400078610ff */
[----:B------:R-:W-:Y:S01]  /*15c0*/  IADD3 R3, R3, R15, RZ ;  /* 0x0000000f03037210 */ /* 0x000fe20007ffe0ff */
[----:B------:R-:W-:Y:S01]  /*15d0*/  IMAD R15, R104, c[0x0][0x188], RZ ;  /* 0x00006200680f7a24 */ /* 0x000fe200078e02ff */
[----:B------:R-:W-:Y:S01]  /*15e0*/  LEA.HI.X R5, R14, R85, R5, 0x2, P3 ;  /* 0x000000550e057211 */ /* 0x000fe200018f1405 */
[----:B------:R-:W-:Y:S01]  /*15f0*/  CS2R R108, SRZ ;  /* 0x00000000006c7805 */ /* 0x000fe2000001ff00 */
[----:B------:R-:W-:Y:S01]  /*1600*/  IADD3 R7, R6, 0xc0, RZ ;  /* 0x000000c006077810 */ /* 0x000fe20007ffe0ff */
[----:B------:R-:W-:Y:S01]  /*1610*/  IMAD R15, R20, c[0x0][0x18c], R15 ;  /* 0x00006300140f7a24 */ /* 0x000fe200078e020f */
[----:B------:R-:W-:Y:S01]  /*1620*/  IADD3 R14, R6, 0xe0, RZ ;  /* 0x000000e0060e7810 */ /* 0x000fe20007ffe0ff */
[----:B------:R-:W-:Y:S01]  /*1630*/  IMAD.WIDE.U32 R2, R20, c[0x0][0x188], R2 ;  /* 0x0000620014027a25 */ /* 0x000fe200078e0002 */
[----:B------:R-:W-:Y:S01]  /*1640*/  HFMA2.MMA R105, -RZ, RZ, 0, 0 ;  /* 0x00000000ff697435 */ /* 0x000fe200000001ff */
[----:B------:R-:W-:Y:S01]  /*1650*/  ISETP.GE.AND P3, PT, R7, R17, PT ;  /* 0x000000110700720c */ /* 0x000fe20003f66270 */
[----:B------:R0:W2:Y:S01]  /*1660*/  @!P4 LDG.E R18, [R4.64] ;  /* 0x000000060412c981 */ /* 0x0000a2000c1e1900 */
[----:B------:R-:W-:-:S02]  /*1670*/  IADD3 R7, R6, 0x100, RZ ;  /* 0x0000010006077810 */ /* 0x000fc40007ffe0ff */
[----:B------:R-:W-:Y:S01]  /*1680*/  ISETP.GE.AND P4, PT, R14, R17, PT ;  /* 0x000000110e00720c */ /* 0x000fe20003f86270 */
[----:B------:R0:W3:Y:S01]  /*1690*/  @!P6 LDG.E R108, [R4.64+0x100] ;  /* 0x00010006046ce981 */ /* 0x0000e2000c1e1900 */
[----:B------:R-:W-:Y:S02]  /*16a0*/  IADD3 R3, R3, R15, RZ ;  /* 0x0000000f03037210 */ /* 0x000fe40007ffe0ff */
[----:B------:R-:W-:Y:S01]  /*16b0*/  LEA R14, P6, R2, c[0x0][0x220], 0x3 ;  /* 0x00008800020e7a11 */ /* 0x000fe200078c18ff */
[----:B------:R0:W4:Y:S01]  /*16c0*/  @!P5 LDG.E R19, [R4.64+0x80] ;  /* 0x000080060413d981 */ /* 0x000122000c1e1900 */
[----:B------:R-:W-:Y:S02]  /*16d0*/  ISETP.GE.AND P5, PT, R7, R17, PT ;  /* 0x000000110700720c */ /* 0x000fe40003fa6270 */
[----:B------:R-:W-:Y:S01]  /*16e0*/  IADD3 R7, R6, 0x120, RZ ;  /* 0x0000012006077810 */ /* 0x000fe20007ffe0ff */
[----:B------:R0:W3:Y:S01]  /*16f0*/  @!P0 LDG.E R105, [R4.64+0x180] ;  /* 0x0001800604698981 */ /* 0x0000e2000c1e1900 */
[----:B------:R-:W-:-:S02]  /*1700*/  LEA.HI.X R15, R2, c[0x0][0x224], R3, 0x3, P6 ;  /* 0x00008900020f7a11 */ /* 0x000fc400030f1c03 */
[----:B------:R-:W-:Y:S02]  /*1710*/  MOV R107, RZ ;  /* 0x000000ff006b7202 */ /* 0x000fe40000000f00 */
[----:B------:R-:W-:Y:S01]  /*1720*/  ISETP.GE.AND P0, PT, R7, R17, PT ;  /* 0x000000110700720c */ /* 0x000fe20003f06270 */
[----:B------:R1:W3:Y:S01]  /*1730*/  LDG.E.64 R2, [R14.64] ;  /* 0x000000060e027981 */ /* 0x0002e2000c1e1b00 */
[----:B------:R-:W-:-:S03]  /*1740*/  IADD3 R7, R6, 0x140, RZ ;  /* 0x0000014006077810 */ /* 0x000fc60007ffe0ff */
[----:B------:R0:W3:Y:S01]  /*1750*/  @!P2 LDG.E R107, [R4.64+0x280] ;  /* 0x00028006046ba981 */ /* 0x0000e2000c1e1900 */
[----:B------:R-:W-:Y:S01]  /*1760*/  ISETP.GE.AND P2, PT, R7, R17, PT ;  /* 0x000000110700720c */ /* 0x000fe20003f46270 */
[----:B------:R-:W-:Y:S01]  /*1770*/  CS2R R110, SRZ ;  /* 0x00000000006e7805 */ /* 0x000fe2000001ff00 */
[----:B------:R-:W-:Y:S01]  /*1780*/  CS2R R114, SRZ ;  /* 0x0000000000727805 */ /* 0x000fe2000001ff00 */
[----:B------:R-:W-:Y:S01]  /*1790*/  CS2R R112, SRZ ;  /* 0x0000000000707805 */ /* 0x000fe2000001ff00 */
[C---:B------:R-:W-:Y:S01]  /*17a0*/  IADD3 R16, R6.reuse, 0x160, RZ ;  /* 0x0000016006107810 */ /* 0x040fe20007ffe0ff */
[----:B------:R0:W3:Y:S01]  /*17b0*/  @!P5 LDG.E R109, [R4.64+0x400] ;  /* 0x00040006046dd981 */ /* 0x0000e2000c1e1900 */
[C---:B------:R-:W-:Y:S02]  /*17c0*/  IADD3 R7, R6.reuse, 0x180, RZ ;  /* 0x0000018006077810 */ /* 0x040fe40007ffe0ff */
[C---:B-1----:R-:W-:Y:S01]  /*17d0*/  IADD3 R14, R6.reuse, 0x1a0, RZ ;  /* 0x000001a0060e7810 */ /* 0x042fe20007ffe0ff */
[----:B------:R0:W3:Y:S01]  /*17e0*/  @!P1 LDG.E R110, [R4.64+0x200] ;  /* 0x00020006046e9981 */ /* 0x0000e2000c1e1900 */
[----:B------:R-:W-:-:S02]  /*17f0*/  IADD3 R15, R6, 0x1c0, RZ ;  /* 0x000001c0060f7810 */ /* 0x000fc40007ffe0ff */
[-C--:B------:R-:W-:Y:S01]  /*1800*/  ISETP.GE.AND P1, PT, R16, R17.reuse, PT ;  /* 0x000000111000720c */ /* 0x080fe20003f26270 */
[----:B------:R0:W3:Y:S01]  /*1810*/  @!P0 LDG.E R114, [R4.64+0x480] ;  /* 0x0004800604728981 */ /* 0x0000e2000c1e1900 */
[----:B------:R-:W-:Y:S02]  /*1820*/  IADD3 R6, R6, 0x1e0, RZ ;  /* 0x000001e006067810 */ /* 0x000fe40007ffe0ff */
[-C--:B------:R-:W-:Y:S01]  /*1830*/  ISETP.GE.AND P0, PT, R7, R17.reuse, PT ;  /* 0x000000110700720c */ /* 0x080fe20003f06270 */
[----:B------:R0:W3:Y:S01]  /*1840*/  @!P2 LDG.E R113, [R4.64+0x500] ;  /* 0x000500060471a981 */ /* 0x0000e2000c1e1900 */
[----:B------:R-:W-:-:S03]  /*1850*/  ISETP.GE.AND P2, PT, R14, R17, PT ;  /* 0x000000110e00720c */ /* 0x000fc60003f46270 */
[----:B------:R0:W3:Y:S01]  /*1860*/  @!P3 LDG.E R112, [R4.64+0x300] ;  /* 0x000300060470b981 */ /* 0x0000e2000c1e1900 */
[----:B------:R-:W-:-:S03]  /*1870*/  ISETP.GE.AND P3, PT, R15, R17, PT ;  /* 0x000000110f00720c */ /* 0x000fc60003f66270 */
[----:B------:R0:W3:Y:S01]  /*1880*/  @!P4 LDG.E R111, [R4.64+0x380] ;  /* 0x00038006046fc981 */ /* 0x0000e2000c1e1900 */
[----:B------:R-:W-:Y:S01]  /*1890*/  ISETP.GE.AND P4, PT, R6, R17, PT ;  /* 0x000000110600720c */ /* 0x000fe20003f86270 */
[----:B------:R-:W-:Y:S01]  /*18a0*/  CS2R R14, SRZ ;  /* 0x00000000000e7805 */ /* 0x000fe2000001ff00 */
[----:B------:R-:W-:-:S05]  /*18b0*/  CS2R R116, SRZ ;  /* 0x0000000000747805 */ /* 0x000fca000001ff00 */
[----:B------:R0:W3:Y:S04]  /*18c0*/  @!P1 LDG.E R15, [R4.64+0x580] ;  /* 0x00058006040f9981 */ /* 0x0000e8000c1e1900 */
[----:B------:R0:W3:Y:S04]  /*18d0*/  @!P0 LDG.E R14, [R4.64+0x600] ;  /* 0x00060006040e8981 */ /* 0x0000e8000c1e1900 */
[----:B------:R0:W3:Y:S04]  /*18e0*/  @!P2 LDG.E R116, [R4.64+0x680] ;  /* 0x000680060474a981 */ /* 0x0000e8000c1e1900 */
[----:B------:R0:W3:Y:S04]  /*18f0*/  @!P3 LDG.E R115, [R4.64+0x700] ;  /* 0x000700060473b981 */ /* 0x0000e8000c1e1900 */
[----:B------:R0:W3:Y:S01]  /*1900*/  @!P4 LDG.E R117, [R4.64+0x780] ;  /* 0x000780060475c981 */ /* 0x0000e2000c1e1900 */
[----:B------:R-:W-:-:S02]  /*1910*/  IMAD R16, R102, c[0x0][0x198], RZ ;  /* 0x0000660066107a24 */ /* 0x000fc400078e02ff */
[----:B------:R-:W-:-:S04]  /*1920*/  IMAD.WIDE.U32 R6, R103, c[0x0][0x198], RZ ;  /* 0x0000660067067a25 */ /* 0x000fc800078e00ff */
[----:B------:R-:W-:-:S05]  /*1930*/  IMAD R17, R103, c[0x0][0x19c], R16 ;  /* 0x0000670067117a24 */ /* 0x000fca00078e0210 */
[----:B------:R-:W-:Y:S01]  /*1940*/  IADD3 R7, R7, R17, RZ ;  /* 0x0000001107077210 */ /* 0x000fe20007ffe0ff */
[----:B------:R-:W-:-:S04]  /*1950*/  IMAD R17, R104, c[0x0][0x1a0], RZ ;  /* 0x0000680068117a24 */ /* 0x000fc800078e02ff */
[C---:B------:R-:W-:Y:S02]  /*1960*/  IMAD R17, R20.reuse, c[0x0][0x1a4], R17 ;  /* 0x0000690014117a24 */ /* 0x040fe400078e0211 */
[----:B------:R-:W-:-:S04]  /*1970*/  IMAD.WIDE.U32 R6, R20, c[0x0][0x1a0], R6 ;  /* 0x0000680014067a25 */ /* 0x000fc800078e0006 */
[----:B------:R-:W-:Y:S01]  /*1980*/  FADD.FTZ R106, R62, R100 ;  /* 0x000000643e6a7221 */ /* 0x000fe20000010000 */
[----:B------:R-:W-:Y:S02]  /*1990*/  IADD3 R7, R7, R17, RZ ;  /* 0x0000001107077210 */ /* 0x000fe40007ffe0ff */
[----:B------:R-:W-:-:S04]  /*19a0*/  LEA R16, P0, R6, c[0x0][0x228], 0x3 ;  /* 0x00008a0006107a11 */ /* 0x000fc800078018ff */
[----:B------:R-:W-:Y:S02]  /*19b0*/  LEA.HI.X R17, R6, c[0x0][0x22c], R7, 0x3, P0 ;  /* 0x00008b0006117a11 */ /* 0x000fe400000f1c07 */
[----:B0-----:R-:W-:Y:S02]  /*19c0*/  IADD3 R4, R93, 0x100, RZ ;  /* 0x000001005d047810 */ /* 0x001fe40007ffe0ff */
[----:B------:R-:W-:Y:S02]  /*19d0*/  ISETP.NE.AND P2, PT, R95, RZ, PT ;  /* 0x000000ff5f00720c */ /* 0x000fe40003f45270 */
[----:B------:R-:W-:Y:S01]  /*19e0*/  IADD3 R6, R93, 0x120, RZ ;  /* 0x000001205d067810 */ /* 0x000fe20007ffe0ff */
[----:B------:R-:W5:Y:S01]  /*19f0*/  LDG.E.64 R16, [R16.64] ;  /* 0x0000000610107981 */ /* 0x000f62000c1e1b00 */
[-C--:B------:R-:W-:Y:S02]  /*1a00*/  LEA.HI.SX32 R4, R4, R93.reuse, 0x1b ;  /* 0x0000005d04047211 */ /* 0x080fe400078fdaff */
[----:B------:R-:W-:-:S02]  /*1a10*/  LEA.HI.SX32 R5, R6, R93, 0x1b ;  /* 0x0000005d06057211 */ /* 0x000fc400078fdaff */
[----:B------:R-:W-:Y:S02]  /*1a20*/  IADD3 R6, R93, 0x160, RZ ;  /* 0x000001605d067810 */ /* 0x000fe40007ffe0ff */
[----:B------:R-:W-:-:S04]  /*1a30*/  ISETP.NE.AND P0, PT, R181, RZ, PT ;  /* 0x000000ffb500720c */ /* 0x000fc80003f05270 */
[----:B------:R-:W-:Y:S01]  /*1a40*/  ISETP.LT.OR P1, PT, R182, 0x2, P0 ;  /* 0x00000002b600780c */ /* 0x000fe20000721670 */
[----:B------:R-:W-:Y:S02]  /*1a50*/  FMUL.FTZ R156, R66, R25 ;  /* 0x00000019429c7220 */ /* 0x000fe40000410000 */
[----:B------:R-:W-:Y:S02]  /*1a60*/  FMUL.FTZ R155, R67, R26 ;  /* 0x0000001a439b7220 */ /* 0x000fe40000410000 */
[----:B------:R-:W-:Y:S01]  /*1a70*/  FMUL.FTZ R153, R64, R27 ;  /* 0x0000001b40997220 */ /* 0x000fe20000410000 */
[----:B--2---:R-:W-:Y:S04]  /*1a80*/  STS [R79.X4], R18 ;  /* 0x000000124f007388 */ /* 0x004fe80000004800 */
[----:B----4-:R-:W-:Y:S04]  /*1a90*/  STS [R78.X4+0x80], R19 ;  /* 0x000080134e007388 */ /* 0x010fe80000004800 */
[----:B---3--:R-:W-:Y:S01]  /*1aa0*/  STS [R77.X4+0x100], R108 ;  /* 0x0001006c4d007388 */ /* 0x008fe20000004800 */
[----:B------:R-:W-:-:S02]  /*1ab0*/  FMUL.FTZ R139, R2, 1.4426950216293334961 ;  /* 0x3fb8aa3b028b7820 */ /* 0x000fc40000410000 */
[-C--:B------:R-:W-:Y:S02]  /*1ac0*/  FMUL.FTZ R7, R3, R106.reuse ;  /* 0x0000006a03077220 */ /* 0x080fe40000410000 */
[----:B------:R-:W-:Y:S02]  /*1ad0*/  FMUL.FTZ R118, R139, R106 ;  /* 0x0000006a8b767220 */ /* 0x000fe40000410000 */
[----:B------:R-:W-:Y:S01]  /*1ae0*/  FMUL.RZ R7, R7, 0.15915493667125701904 ;  /* 0x3e22f98307077820 */ /* 0x000fe2000040c000 */
[----:B------:R0:W-:Y:S03]  /*1af0*/  STS [R76.X4+0x180], R105 ;  /* 0x000180694c007388 */ /* 0x0001e60000004800 */
[----:B------:R-:W-:Y:S08]  /*1b00*/  MUFU.COS R122, R7 ;  /* 0x00000007007a7308 */ /* 0x000ff00000000000 */
[----:B0-----:R0:W1:Y:S08]  /*1b10*/  MUFU.EX2 R105, R118 ;  /* 0x0000007600697308 */ /* 0x0010700000000800 */
[----:B------:R-:W2:Y:S01]  /*1b20*/  MUFU.SIN R120, R7 ;  /* 0x0000000700787308 */ /* 0x000ea20000000400 */
[C---:B------:R-:W-:Y:S01]  /*1b30*/  IADD3 R18, R93.reuse, 0x140, RZ ;  /* 0x000001405d127810 */ /* 0x040fe20007ffe0ff */
[----:B------:R3:W-:Y:S01]  /*1b40*/  STS [R75.X4+0x200], R110 ;  /* 0x0002006e4b007388 */ /* 0x0007e20000004800 */
[----:B0-----:R-:W-:-:S03]  /*1b50*/  IADD3 R118, R93, 0x1c0, RZ ;  /* 0x000001c05d767810 */ /* 0x001fc60007ffe0ff */
[----:B------:R-:W-:Y:S01]  /*1b60*/  STS [R74.X4+0x280], R107 ;  /* 0x0002806b4a007388 */ /* 0x000fe20000004800 */
[----:B------:R-:W-:-:S03]  /*1b70*/  LEA.HI.SX32 R18, R18, R93, 0x1b ;  /* 0x0000005d12127211 */ /* 0x000fc600078fdaff */
[----:B------:R0:W-:Y:S01]  /*1b80*/  STS [R73.X4+0x300], R112 ;  /* 0x0003007049007388 */ /* 0x0001e20000004800 */
[----:B---3--:R-:W-:-:S03]  /*1b90*/  IADD3 R110, R93, 0x180, RZ ;  /* 0x000001805d6e7810 */ /* 0x008fc60007ffe0ff */
[----:B------:R-:W-:Y:S01]  /*1ba0*/  STS [R72.X4+0x380], R111 ;  /* 0x0003806f48007388 */ /* 0x000fe20000004800 */
[-C--:B------:R-:W-:Y:S01]  /*1bb0*/  LEA.HI.SX32 R108, R6, R93.reuse, 0x1b ;  /* 0x0000005d066c7211 */ /* 0x080fe200078fdaff */
[----:B-1----:R-:W-:Y:S02]  /*1bc0*/  FMUL.FTZ R6, R105, R122 ;  /* 0x0000007a69067220 */ /* 0x002fe40000410000 */
[----:B------:R1:W-:Y:S01]  /*1bd0*/  STS [R4.X4+0x400], R109 ;  /* 0x0004006d04007388 */ /* 0x0003e20000004800 */
[----:B0-----:R-:W-:Y:S01]  /*1be0*/  IADD3 R112, R93, 0x1a0, RZ ;  /* 0x000001a05d707810 */ /* 0x001fe20007ffe0ff */
[----:B--2---:R-:W-:Y:S02]  /*1bf0*/  FMUL.FTZ R7, R105, R120 ;  /* 0x0000007869077220 */ /* 0x004fe40000410000 */
[----:B------:R0:W-:Y:S01]  /*1c00*/  STS [R5.X4+0x480], R114 ;  /* 0x0004807205007388 */ /* 0x0001e20000004800 */
[----:B------:R-:W-:Y:S02]  /*1c10*/  LEA R107, R29, R20, 0x8 ;  /* 0x000000141d6b7211 */ /* 0x000fe400078e40ff */
[----:B------:R-:W-:-:S02]  /*1c20*/  LEA.HI.SX32 R19, R112, R93, 0x1b ;  /* 0x0000005d70137211 */ /* 0x000fc400078fdaff */
[C---:B-1----:R-:W-:Y:S01]  /*1c30*/  IADD3 R4, R93.reuse, 0x1e0, RZ ;  /* 0x000001e05d047810 */ /* 0x042fe20007ffe0ff */
[----:B------:R1:W-:Y:S01]  /*1c40*/  STS [R18.X4+0x500], R113 ;  /* 0x0005007112007388 */ /* 0x0003e20000004800 */
[----:B------:R-:W-:Y:S02]  /*1c50*/  SHF.L.U32 R105, R93, 0x4, RZ ;  /* 0x000000045d697819 */ /* 0x000fe400000006ff */
[-C--:B0-----:R-:W-:Y:S02]  /*1c60*/  LEA.HI.SX32 R5, R110, R93.reuse, 0x1b ;  /* 0x0000005d6e057211 */ /* 0x081fe400078fdaff */
[-C--:B------:R-:W-:Y:S02]  /*1c70*/  LEA.HI.SX32 R118, R118, R93.reuse, 0x1b ;  /* 0x0000005d76767211 */ /* 0x080fe400078fdaff */
[----:B------:R-:W-:Y:S01]  /*1c80*/  @P2 IADD3 R107, R95, 0x200, RZ ;  /* 0x000002005f6b2810 */ /* 0x000fe20007ffe0ff */
[----:B------:R0:W-:Y:S01]  /*1c90*/  STS [R108.X4+0x580], R15 ;  /* 0x0005800f6c007388 */ /* 0x0001e20000004800 */
[----:B-1----:R-:W-:-:S03]  /*1ca0*/  LEA.HI.SX32 R18, R4, R93, 0x1b ;  /* 0x0000005d04127211 */ /* 0x002fc600078fdaff */
[----:B------:R1:W-:Y:S01]  /*1cb0*/  STS [R5.X4+0x600], R14 ;  /* 0x0006000e05007388 */ /* 0x0003e20000004800 */
[----:B------:R-:W-:Y:S02]  /*1cc0*/  LEA.HI.SX32 R105, R105, R105, 0x1b ;  /* 0x0000006969697211 */ /* 0x000fe400078fdaff */
[----:B------:R-:W-:Y:S01]  /*1cd0*/  SHF.L.U32 R107, R107, 0x3, RZ ;  /* 0x000000036b6b7819 */ /* 0x000fe200000006ff */
[----:B------:R-:W-:Y:S04]  /*1ce0*/  STS [R19.X4+0x680], R116 ;  /* 0x0006807413007388 */ /* 0x000fe80000004800 */
[----:B------:R-:W-:Y:S04]  /*1cf0*/  STS [R118.X4+0x700], R115 ;  /* 0x0007007376007388 */ /* 0x000fe80000004800 */
[----:B------:R2:W-:Y:S01]  /*1d00*/  STS [R18.X4+0x780], R117 ;  /* 0x0007807512007388 */ /* 0x0005e20000004800 */
[----:B------:R-:W-:-:S06]  /*1d10*/  NOP ;  /* 0x0000000000007918 */ /* 0x000fcc0000000000 */
[----:B------:R-:W3:Y:S04]  /*1d20*/  LDS R150, [R105.X4] ;  /* 0x0000000069967984 */ /* 0x000ee80000004800 */
[----:B------:R-:W4:Y:S04]  /*1d30*/  LDS R152, [R105.X4+0x4] ;  /* 0x0000040069987984 */ /* 0x000f280000004800 */
[----:B------:R-:W0:Y:S04]  /*1d40*/  LDS R144, [R105.X4+0x8] ;  /* 0x0000080069907984 */ /* 0x000e280000004800 */
[----:B------:R-:W0:Y:S04]  /*1d50*/  LDS R146, [R105.X4+0xc] ;  /* 0x00000c0069927984 */ /* 0x000e280000004800 */
[----:B------:R-:W0:Y:S04]  /*1d60*/  LDS R116, [R105.X4+0x10] ;  /* 0x0000100069747984 */ /* 0x000e280000004800 */
[----:B------:R-:W0:Y:S04]  /*1d70*/  LDS R142, [R105.X4+0x14] ;  /* 0x00001400698e7984 */ /* 0x000e280000004800 */
[----:B------:R-:W0:Y:S04]  /*1d80*/  LDS R135, [R105.X4+0x18] ;  /* 0x0000180069877984 */ /* 0x000e280000004800 */
[----:B------:R-:W0:Y:S04]  /*1d90*/  LDS R137, [R105.X4+0x1c] ;  /* 0x00001c0069897984 */ /* 0x000e280000004800 */
[----:B------:R-:W1:Y:S04]  /*1da0*/  LDS R133, [R105.X4+0x20] ;  /* 0x0000200069857984 */ /* 0x000e680000004800 */
[----:B------:R-:W2:Y:S04]  /*1db0*/  LDS R134, [R105.X4+0x24] ;  /* 0x0000240069867984 */ /* 0x000ea80000004800 */
[----:B------:R-:W3:Y:S04]  /*1dc0*/  LDS R131, [R105.X4+0x28] ;  /* 0x0000280069837984 */ /* 0x000ee80000004800 */
[----:B------:R-:W3:Y:S04]  /*1dd0*/  LDS R132, [R105.X4+0x2c] ;  /* 0x00002c0069847984 */ /* 0x000ee80000004800 */
[----:B------:R-:W3:Y:S04]  /*1de0*/  LDS R127, [R105.X4+0x30] ;  /* 0x00003000697f7984 */ /* 0x000ee80000004800 */
[----:B------:R-:W3:Y:S04]  /*1df0*/  LDS R129, [R105.X4+0x34] ;  /* 0x0000340069817984 */ /* 0x000ee80000004800 */
[----:B------:R-:W3:Y:S04]  /*1e00*/  LDS R117, [R105.X4+0x38] ;  /* 0x0000380069757984 */ /* 0x000ee80000004800 */
[----:B------:R0:W3:Y:S04]  /*1e10*/  LDS R119, [R105.X4+0x3c] ;  /* 0x00003c0069777984 */ /* 0x0000e80000004800 */
[----:B------:R2:W-:Y:S01]  /*1e20*/  STS.64 [R107+0x14d0], R6 ;  /* 0x0014d0066b007388 */ /* 0x0005e20000000a00 */
[----:B------:R-:W-:-:S05]  /*1e30*/  @!P1 IADD3 R109, R182, -0x2, RZ ;  /* 0xfffffffeb66d9810 */ /* 0x000fca0007ffe0ff */
[----:B0-----:R-:W-:Y:S02]  /*1e40*/  @!P1 IMAD R15, R109, c[0x0][0x16c], R20 ;  /* 0x00005b006d0f9a24 */ /* 0x001fe400078e0214 */
[--C-:B------:R-:W-:Y:S01]  /*1e50*/  FADD.FTZ R109, R61, R100.reuse ;  /* 0x000000643d6d7221 */ /* 0x100fe20000010000 */
[----:B-1----:R-:W-:Y:S01]  /*1e60*/  CS2R R4, SRZ ;  /* 0x0000000000047805 */ /* 0x002fe2000001ff00 */
[----:B------:R-:W-:Y:S02]  /*1e70*/  FADD.FTZ R114, R60, R100 ;  /* 0x000000643c727221 */ /* 0x000fe40000010000 */
[----:B--2---:R-:W-:Y:S02]  /*1e80*/  FMUL.FTZ R18, R3, R109 ;  /* 0x0000006d03127220 */ /* 0x004fe40000410000 */
[----:B------:R-:W-:Y:S01]  /*1e90*/  @!P1 IMAD.WIDE R14, R15, 0x10, R8 ;  /* 0x000000100f0e9825 */ /* 0x000fe200078e0208 */
[----:B------:R-:W-:Y:S03]  /*1ea0*/  BAR.SYNC.DEFER_BLOCKING 0x0 ;  /* 0x0000000000007b1d */ /* 0x000fe60000010000 */
[----:B------:R-:W-:-:S02]  /*1eb0*/  FMUL.RZ R108, R18, 0.15915493667125701904 ;  /* 0x3e22f983126c7820 */ /* 0x000fc4000040c000 */
[----:B------:R-:W-:Y:S02]  /*1ec0*/  FMUL.FTZ R105, R3, R114 ;  /* 0x0000007203697220 */ /* 0x000fe40000410000 */
[----:B------:R-:W-:Y:S02]  /*1ed0*/  FMUL.FTZ R18, R139, R109 ;  /* 0x0000006d8b127220 */ /* 0x000fe40000410000 */
[--C-:B------:R-:W-:Y:S02]  /*1ee0*/  FADD.FTZ R107, R59, R100.reuse ;  /* 0x000000643b6b7221 */ /* 0x100fe40000010000 */
[----:B------:R-:W-:Y:S02]  /*1ef0*/  FMUL.RZ R110, R105, 0.15915493667125701904 ;  /* 0x3e22f983696e7820 */ /* 0x000fe4000040c000 */
[----:B------:R-:W-:Y:S01]  /*1f00*/  FMUL.FTZ R105, R3, R107 ;  /* 0x0000006b03697220 */ /* 0x000fe20000410000 */
[----:B------:R-:W-:Y:S01]  /*1f10*/  MUFU.COS R111, R108 ;  /* 0x0000006c006f7308 */ /* 0x000fe20000000000 */
[----:B------:R-:W-:-:S02]  /*1f20*/  FADD.FTZ R112, R58, R100 ;  /* 0x000000643a707221 */ /* 0x000fc40000010000 */
[----:B------:R-:W-:Y:S01]  /*1f30*/  FMUL.RZ R118, R105, 0.15915493667125701904 ;  /* 0x3e22f98369767820 */ /* 0x000fe2000040c000 */
[----:B------:R0:W5:Y:S04]  /*1f40*/  @!P1 LDG.E.64 R4, [R14.64+0x8] ;  /* 0x000008060e049981 */ /* 0x000168000c1e1b00 */
[----:B------:R-:W1:Y:S01]  /*1f50*/  MUFU.EX2 R18, R18 ;  /* 0x0000001200127308 */ /* 0x000e620000000800 */
[----:B------:R-:W-:Y:S02]  /*1f60*/  FMUL.FTZ R105, R3, R112 ;  /* 0x0000007003697220 */ /* 0x000fe40000410000 */
[----:B0-----:R-:W-:-:S05]  /*1f70*/  FMUL.FTZ R14, R139, R114 ;  /* 0x000000728b0e7220 */ /* 0x001fca0000410000 */
[----:B------:R0:W-:Y:S01]  /*1f80*/  MUFU.SIN R19, R108 ;  /* 0x0000006c00137308 */ /* 0x0001e20000000400 */
[----:B------:R-:W-:Y:S02]  /*1f90*/  FMUL.RZ R122, R105, 0.15915493667125701904 ;  /* 0x3e22f983697a7820 */ /* 0x000fe4000040c000 */
[----:B------:R-:W-:-:S05]  /*1fa0*/  FADD.FTZ R105, R57, R100 ;  /* 0x0000006439697221 */ /* 0x000fca0000010000 */
[----:B------:R-:W-:Y:S01]  /*1fb0*/  MUFU.SIN R15, R110 ;  /* 0x0000006e000f7308 */ /* 0x000fe20000000400 */
[----:B0-----:R-:W-:-:S07]  /*1fc0*/  FMUL.FTZ R108, R139, R107 ;  /* 0x0000006b8b6c7220 */ /* 0x001fce0000410000 */
[----:B------:R-:W0:Y:S01]  /*1fd0*/  MUFU.EX2 R14, R14 ;  /* 0x0000000e000e7308 */ /* 0x000e220000000800 */
[----:B------:R-:W-:-:S07]  /*1fe0*/  FMUL.FTZ R123, R139, R112 ;  /* 0x000000708b7b7220 */ /* 0x000fce0000410000 */
[----:B------:R2:W0:Y:S01]  /*1ff0*/  MUFU.COS R113, R110 ;  /* 0x0000006e00717308 */ /* 0x0004220000000000 */
[----:B------:R-:W-:Y:S02]  /*2000*/  FMUL.FTZ R125, R139, R105 ;  /* 0x000000698b7d7220 */ /* 0x000fe40000410000 */
[----:B-1----:R-:W-:-:S05]  /*2010*/  FMUL.FTZ R120, R18, R111 ;  /* 0x0000006f12787220 */ /* 0x002fca0000410000 */
[----:B------:R-:W-:Y:S01]  /*2020*/  MUFU.SIN R115, R118 ;  /* 0x0000007600737308 */ /* 0x000fe20000000400 */
[----:B--2---:R-:W-:Y:S02]  /*2030*/  FMUL.FTZ R110, R3, R105 ;  /* 0x00000069036e7220 */ /* 0x004fe40000410000 */
[----:B------:R-:W-:-:S05]  /*2040*/  FMUL.FTZ R111, R71, R22 ;  /* 0x00000016476f7220 */ /* 0x000fca0000410000 */
[----:B------:R-:W1:Y:S01]  /*2050*/  MUFU.EX2 R108, R108 ;  /* 0x0000006c006c7308 */ /* 0x000e620000000800 */
[----:B------:R-:W-:Y:S02]  /*2060*/  FMUL.RZ R140, R110, 0.15915493667125701904 ;  /* 0x3e22f9836e8c7820 */ /* 0x000fe4000040c000 */
[----:B0-----:R-:W-:-:S05]  /*2070*/  FMUL.FTZ R124, R14, R15 ;  /* 0x0000000f0e7c7220 */ /* 0x001fca0000410000 */
[----:B------:R0:W2:Y:S01]  /*2080*/  MUFU.COS R121, R118 ;  /* 0x0000007600797308 */ /* 0x0000a20000000000 */
[----:B------:R-:W-:-:S07]  /*2090*/  FADD.FTZ R110, R56, R100 ;  /* 0x00000064386e7221 */ /* 0x000fce0000010000 */
[----:B------:R-:W-:Y:S01]  /*20a0*/  MUFU.COS R136, R122 ;  /* 0x0000007a00887308 */ /* 0x000fe20000000000 */
[----:B0-----:R-:W-:-:S04]  /*20b0*/  FMUL.FTZ R118, R18, R19 ;  /* 0x0000001312767220 */ /* 0x001fc80000410000 */
[----:B------:R-:W-:-:S03]  /*20c0*/  FMUL.FTZ R19, R118, R111 ;  /* 0x0000006f76137220 */ /* 0x000fc60000410000 */
[----:B------:R-:W0:Y:S01]  /*20d0*/  MUFU.EX2 R123, R123 ;  /* 0x0000007b007b7308 */ /* 0x000e220000000800 */
[----:B------:R-:W-:-:S07]  /*20e0*/  FMUL.FTZ R18, RZ, R118 ;  /* 0x00000076ff127220 */ /* 0x000fce0000410000 */
[----:B------:R0:W1:Y:S01]  /*20f0*/  MUFU.SIN R130, R122 ;  /* 0x0000007a00827308 */ /* 0x0000620000000400 */
[----:B------:R-:W-:Y:S02]  /*2100*/  FFMA.FTZ R19, RZ, R120, R19 ;  /* 0x00000078ff137223 */ /* 0x000fe40000010013 */
[----:B------:R-:W-:-:S05]  /*2110*/  FFMA.FTZ R18, R120, R111, -R18 ;  /* 0x0000006f78127223 */ /* 0x000fca0000010812 */
[----:B------:R-:W-:Y:S01]  /*2120*/  MUFU.EX2 R138, R125 ;  /* 0x0000007d008a7308 */ /* 0x000fe20000000800 */
[----:B0-----:R-:W-:Y:S02]  /*2130*/  FMUL.FTZ R122, R14, R113 ;  /* 0x000000710e7a7220 */ /* 0x001fe40000410000 */
[----:B------:R-:W-:-:S05]  /*2140*/  FMUL.FTZ R113, R68, R23 ;  /* 0x0000001744717220 */ /* 0x000fca0000410000 */
[----:B------:R-:W0:Y:S08]  /*2150*/  MUFU.COS R141, R140 ;  /* 0x0000008c008d7308 */ /* 0x000e300000000000 */
[----:B------:R-:W0:Y:S01]  /*2160*/  MUFU.SIN R15, R140 ;  /* 0x0000008c000f7308 */ /* 0x000e220000000400 */
[----:B-1----:R-:W-:Y:S02]  /*2170*/  FMUL.FTZ R128, R108, R115 ;  /* 0x000000736c807220 */ /* 0x002fe40000410000 */
[----:B------:R-:W-:-:S02]  /*2180*/  FMUL.FTZ R14, R3, R110 ;  /* 0x0000006e030e7220 */ /* 0x000fc40000410000 */
[----:B------:R-:W-:Y:S02]  /*2190*/  FADD.FTZ R143, RZ, R19 ;  /* 0x00000013ff8f7221 */ /* 0x000fe40000010000 */
[----:B------:R-:W-:Y:S02]  /*21a0*/  FADD.FTZ R115, R113, R18 ;  /* 0x0000001271737221 */ /* 0x000fe40000010000 */
[----:B--2---:R-:W-:Y:S02]  /*21b0*/  FMUL.FTZ R126, R108, R121 ;  /* 0x000000796c7e7220 */ /* 0x004fe40000410000 */
[----:B------:R-:W-:Y:S02]  /*21c0*/  FMUL.RZ R148, R14, 0.15915493667125701904 ;  /* 0x3e22f9830e947820 */ /* 0x000fe4000040c000 */
[C---:B------:R-:W-:Y:S02]  /*21d0*/  FMUL.FTZ R18, R124.reuse, R143 ;  /* 0x0000008f7c127220 */ /* 0x040fe40000410000 */
[----:B------:R-:W-:-:S02]  /*21e0*/  FMUL.FTZ R108, R124, R115 ;  /* 0x000000737c6c7220 */ /* 0x000fc40000410000 */
[C---:B------:R-:W-:Y:S02]  /*21f0*/  FMUL.FTZ R121, R123.reuse, R136 ;  /* 0x000000887b797220 */ /* 0x040fe40000410000 */
[----:B------:R-:W-:Y:S02]  /*2200*/  FMUL.FTZ R14, R6, R118 ;  /* 0x00000076060e7220 */ /* 0x000fe40000410000 */
[----:B------:R-:W-:Y:S02]  /*2210*/  FMUL.FTZ R123, R123, R130 ;  /* 0x000000827b7b7220 */ /* 0x000fe40000410000 */
[C---:B0-----:R-:W-:Y:S02]  /*2220*/  FMUL.FTZ R125, R138.reuse, R141 ;  /* 0x0000008d8a7d7220 */ /* 0x041fe40000410000 */
[----:B------:R-:W-:Y:S02]  /*2230*/  FMUL.FTZ R130, R138, R15 ;  /* 0x0000000f8a827220 */ /* 0x000fe40000410000 */
[----:B------:R-:W-:-:S02]  /*2240*/  FFMA.FTZ R136, R122, R115, -R18 ;  /* 0x000000737a887223 */ /* 0x000fc40000010812 */
[----:B------:R-:W-:Y:S02]  /*2250*/  FFMA.FTZ R138, R122, R143, R108 ;  /* 0x0000008f7a8a7223 */ /* 0x000fe4000001006c */
[C---:B------:R-:W-:Y:S02]  /*2260*/  FMUL.FTZ R115, R7.reuse, R118 ;  /* 0x0000007607737220 */ /* 0x040fe40000410000 */
[-C--:B------:R-:W-:Y:S02]  /*2270*/  FFMA.FTZ R143, R7, R120.reuse, R14 ;  /* 0x00000078078f7223 */ /* 0x080fe4000001000e */
[----:B------:R-:W-:Y:S02]  /*2280*/  FFMA.FTZ R141, R6, R120, -R115 ;  /* 0x00000078068d7223 */ /* 0x000fe40000010873 */
[----:B------:R-:W-:Y:S02]  /*2290*/  FMUL.FTZ R18, R124, R143 ;  /* 0x0000008f7c127220 */ /* 0x000fe40000410000 */
[----:B------:R-:W-:-:S02]  /*22a0*/  FMUL.FTZ R115, R69, R24 ;  /* 0x0000001845737220 */ /* 0x000fc40000410000 */
[-C--:B------:R-:W-:Y:S02]  /*22b0*/  FFMA.FTZ R145, R122, R141.reuse, -R18 ;  /* 0x0000008d7a917223 */ /* 0x080fe40000010812 */
[----:B------:R-:W-:Y:S02]  /*22c0*/  FMUL.FTZ R141, R124, R141 ;  /* 0x0000008d7c8d7220 */ /* 0x000fe40000410000 */
[----:B------:R-:W-:Y:S02]  /*22d0*/  FADD.FTZ R147, R115, R136 ;  /* 0x0000008873937221 */ /* 0x000fe40000010000 */
[----:B------:R-:W-:Y:S02]  /*22e0*/  FADD.FTZ R149, RZ, R138 ;  /* 0x0000008aff957221 */ /* 0x000fe40000010000 */
[----:B------:R-:W-:Y:S02]  /*22f0*/  FFMA.FTZ R141, R122, R143, R141 ;  /* 0x0000008f7a8d7223 */ /* 0x000fe4000001008d */
[----:B------:R-:W-:-:S02]  /*2300*/  FMUL.FTZ R138, R128, R147 ;  /* 0x00000093808a7220 */ /* 0x000fc40000410000 */
[C---:B------:R-:W-:Y:S02]  /*2310*/  FMUL.FTZ R18, R128.reuse, R149 ;  /* 0x0000009580127220 */ /* 0x040fe40000410000 */
[----:B------:R-:W-:Y:S02]  /*2320*/  FADD.FTZ R108, R55, R100 ;  /* 0x00000064376c7221 */ /* 0x000fe40000010000 */
[----:B------:R-:W-:Y:S02]  /*2330*/  FMUL.FTZ R14, R139, R110 ;  /* 0x0000006e8b0e7220 */ /* 0x000fe40000410000 */
[----:B------:R-:W-:Y:S02]  /*2340*/  FMUL.FTZ R136, R128, R141 ;  /* 0x0000008d80887220 */ /* 0x000fe40000410000 */
[C---:B------:R-:W-:Y:S02]  /*2350*/  FFMA.FTZ R138, R126.reuse, R149, R138 ;  /* 0x000000957e8a7223 */ /* 0x040fe4000001008a */
[----:B------:R-:W-:Y:S01]  /*2360*/  FFMA.FTZ R147, R126, R147, -R18 ;  /* 0x000000937e937223 */ /* 0x000fe20000010812 */
[----:B------:R-:W-:Y:S01]  /*2370*/  MUFU.SIN R19, R148 ;  /* 0x0000009400137308 */ /* 0x000fe20000000400 */
[----:B------:R-:W-:-:S02]  /*2380*/  FMUL.FTZ R18, R3, R108 ;  /* 0x0000006c03127220 */ /* 0x000fc40000410000 */
[-C--:B------:R-:W-:Y:S02]  /*2390*/  FFMA.FTZ R136, R126, R145.reuse, -R136 ;  /* 0x000000917e887223 */ /* 0x080fe40000010888 */
[----:B------:R-:W-:-:S03]  /*23a0*/  FMUL.FTZ R145, R128, R145 ;  /* 0x0000009180917220 */ /* 0x000fc60000410000 */
[----:B------:R0:W-:Y:S01]  /*23b0*/  MUFU.COS R15, R148 ;  /* 0x00000094000f7308 */ /* 0x0001e20000000000 */
[----:B------:R-:W-:Y:S02]  /*23c0*/  FMUL.RZ R149, R18, 0.15915493667125701904 ;  /* 0x3e22f98312957820 */ /* 0x000fe4000040c000 */
[----:B------:R-:W-:-:S05]  /*23d0*/  FFMA.FTZ R18, R126, R141, R145 ;  /* 0x0000008d7e127223 */ /* 0x000fca0000010091 */
[----:B------:R-:W1:Y:S01]  /*23e0*/  MUFU.EX2 R14, R14 ;  /* 0x0000000e000e7308 */ /* 0x000e620000000800 */
[----:B0-----:R-:W-:Y:S02]  /*23f0*/  FADD.FTZ R148, RZ, R138 ;  /* 0x0000008aff947221 */ /* 0x001fe40000010000 */
[----:B------:R-:W-:Y:S02]  /*2400*/  FADD.FTZ R138, R156, R147 ;  /* 0x000000939c8a7221 */ /* 0x000fe40000010000 */
[----:B------:R-:W-:Y:S02]  /*2410*/  FMUL.FTZ R145, R123, R148 ;  /* 0x000000947b917220 */ /* 0x000fe40000410000 */
[----:B------:R-:W-:Y:S02]  /*2420*/  FMUL.FTZ R139, R139, R108 ;  /* 0x0000006c8b8b7220 */ /* 0x000fe40000410000 */
[-C--:B------:R-:W-:Y:S02]  /*2430*/  FFMA.FTZ R154, R121, R138.reuse, -R145 ;  /* 0x0000008a799a7223 */ /* 0x080fe40000010891 */
[----:B------:R-:W-:-:S02]  /*2440*/  FMUL.FTZ R138, R123, R138 ;  /* 0x0000008a7b8a7220 */ /* 0x000fc40000410000 */
[C---:B------:R-:W-:Y:S02]  /*2450*/  FMUL.FTZ R141, R123.reuse, R18 ;  /* 0x000000127b8d7220 */ /* 0x040fe40000410000 */
[----:B------:R-:W-:Y:S02]  /*2460*/  FMUL.FTZ R143, R123, R136 ;  /* 0x000000887b8f7220 */ /* 0x000fe40000410000 */
[C---:B------:R-:W-:Y:S01]  /*2470*/  FFMA.FTZ R138, R121.reuse, R148, R138 ;  /* 0x00000094798a7223 */ /* 0x040fe2000001008a */
[----:B------:R-:W-:Y:S01]  /*2480*/  MUFU.EX2 R139, R139 ;  /* 0x0000008b008b7308 */ /* 0x000fe20000000800 */
[C---:B------:R-:W-:Y:S02]  /*2490*/  FFMA.FTZ R141, R121.reuse, R136, -R141 ;  /* 0x00000088798d7223 */ /* 0x040fe4000001088d */
[----:B------:R-:W-:Y:S02]  /*24a0*/  FFMA.FTZ R143, R121, R18, R143 ;  /* 0x00000012798f7223 */ /* 0x000fe4000001008f */
[----:B-1----:R-:W-:-:S02]  /*24b0*/  FMUL.FTZ R136, R14, R15 ;  /* 0x0000000f0e887220 */ /* 0x002fc40000410000 */
[----:B------:R-:W-:Y:S01]  /*24c0*/  FADD.FTZ R15, RZ, R138 ;  /* 0x0000008aff0f7221 */ /* 0x000fe20000010000 */
[----:B------:R-:W0:Y:S01]  /*24d0*/  MUFU.SIN R18, R149 ;  /* 0x0000009500127308 */ /* 0x000e220000000400 */
[----:B------:R-:W-:Y:S02]  /*24e0*/  FADD.FTZ R154, R155, R154 ;  /* 0x0000009a9b9a7221 */ /* 0x000fe40000010000 */
[----:B------:R-:W-:Y:S02]  /*24f0*/  FMUL.FTZ R138, R14, R19 ;  /* 0x000000130e8a7220 */ /* 0x000fe40000410000 */
[C---:B------:R-:W-:Y:S02]  /*2500*/  FMUL.FTZ R19, R130.reuse, R15 ;  /* 0x0000000f82137220 */ /* 0x040fe40000410000 */
[-C--:B------:R-:W-:Y:S02]  /*2510*/  FMUL.FTZ R158, R130, R154.reuse ;  /* 0x0000009a829e7220 */ /* 0x080fe40000410000 */
[----:B------:R-:W-:-:S02]  /*2520*/  FFMA.FTZ R154, R125, R154, -R19 ;  /* 0x0000009a7d9a7223 */ /* 0x000fc40000010813 */
[----:B------:R-:W-:Y:S02]  /*2530*/  FFMA.FTZ R158, R125, R15, R158 ;  /* 0x0000000f7d9e7223 */ /* 0x000fe4000001009e */
[C---:B------:R-:W-:Y:S01]  /*2540*/  FMUL.FTZ R148, R130.reuse, R143 ;  /* 0x0000008f82947220 */ /* 0x040fe20000410000 */
[----:B------:R-:W1:Y:S01]  /*2550*/  MUFU.COS R140, R149 ;  /* 0x00000095008c7308 */ /* 0x000e620000000000 */
[----:B------:R-:W-:Y:S02]  /*2560*/  FADD.FTZ R19, R153, R154 ;  /* 0x0000009a99137221 */ /* 0x000fe40000010000 */
[----:B------:R-:W-:Y:S02]  /*2570*/  FADD.FTZ R145, RZ, R158 ;  /* 0x0000009eff917221 */ /* 0x000fe40000010000 */
[-C--:B------:R-:W-:Y:S02]  /*2580*/  FFMA.FTZ R15, R125, R141.reuse, -R148 ;  /* 0x0000008d7d0f7223 */ /* 0x080fe40000010894 */
[----:B------:R-:W-:-:S02]  /*2590*/  FMUL.FTZ R14, R130, R141 ;  /* 0x0000008d820e7220 */ /* 0x000fc40000410000 */
[----:B0-----:R-:W-:Y:S02]  /*25a0*/  FMUL.FTZ R141, R139, R18 ;  /* 0x000000128b8d7220 */ /* 0x001fe40000410000 */
[C---:B------:R-:W-:Y:S02]  /*25b0*/  FMUL.FTZ R18, R138.reuse, R19 ;  /* 0x000000138a127220 */ /* 0x040fe40000410000 */
[-C--:B------:R-:W-:Y:S01]  /*25c0*/  FMUL.FTZ R147, R138, R145.reuse ;  /* 0x000000918a937220 */ /* 0x080fe20000410000 */
[----:B------:R-:W-:Y:S01]  /*25d0*/  ISETP.NE.AND P1, PT, R95, 0x1f, PT ;  /* 0x0000001f5f00780c */ /* 0x000fe20003f25270 */
[C---:B------:R-:W-:Y:S02]  /*25e0*/  FFMA.FTZ R18, R136.reuse, R145, R18 ;  /* 0x0000009188127223 */ /* 0x040fe40000010012 */
[----:B------:R-:W-:Y:S02]  /*25f0*/  FFMA.FTZ R147, R136, R19, -R147 ;  /* 0x0000001388937223 */ /* 0x000fe40000010893 */
[----:B------:R-:W-:-:S02]  /*2600*/  FMUL.FTZ R154, R65, R28 ;  /* 0x0000001c419a7220 */ /* 0x000fc40000410000 */
[----:B------:R-:W-:Y:S02]  /*2610*/  FADD.FTZ R18, RZ, R18 ;  /* 0x00000012ff127221 */ /* 0x000fe40000010000 */
[----:B------:R-:W-:Y:S02]  /*2620*/  FADD.FTZ R147, R154, R147 ;  /* 0x000000939a937221 */ /* 0x000fe40000010000 */
[----:B-1----:R-:W-:Y:S02]  /*2630*/  FMUL.FTZ R140, R139, R140 ;  /* 0x0000008c8b8c7220 */ /* 0x002fe40000410000 */
[C---:B------:R-:W-:Y:S02]  /*2640*/  FMUL.FTZ R19, R141.reuse, R18 ;  /* 0x000000128d137220 */ /* 0x040fe40000410000 */
[-C--:B------:R-:W-:Y:S02]  /*2650*/  FMUL.FTZ R139, R141, R147.reuse ;  /* 0x000000938d8b7220 */ /* 0x080fe40000410000 */
[----:B------:R-:W-:-:S02]  /*2660*/  FFMA.FTZ R162, R140, R147, -R19 ;  /* 0x000000938ca27223 */ /* 0x000fc40000010813 */
[----:B------:R-:W-:Y:S02]  /*2670*/  FFMA.FTZ R139, R140, R18, R139 ;  /* 0x000000128c8b7223 */ /* 0x000fe4000001008b */
[----:B------:R0:W1:Y:S01]  /*2680*/  @P1 LDS.64 R18, [R95.X8+0x24d8] ;  /* 0x0024d8005f121984 */ /* 0x0000620000008a00 */
[----:B------:R-:W-:Y:S02]  /*2690*/  FFMA.FTZ R143, R125, R143, R14 ;  /* 0x0000008f7d8f7223 */ /* 0x000fe4000001000e */
[----:B------:R-:W-:-:S04]  /*26a0*/  FMUL.FTZ R14, R138, R15 ;  /* 0x0000000f8a0e7220 */ /* 0x000fc80000410000 */
[-C--:B------:R-:W-:Y:S02]  /*26b0*/  FFMA.FTZ R14, R136, R143.reuse, R14 ;  /* 0x0000008f880e7223 */ /* 0x080fe4000001000e */
[----:B------:R-:W-:-:S04]  /*26c0*/  FMUL.FTZ R143, R138, R143 ;  /* 0x0000008f8a8f7220 */ /* 0x000fc80000410000 */
[----:B------:R-:W-:Y:S02]  /*26d0*/  FFMA.FTZ R143, R136, R15, -R143 ;  /* 0x0000000f888f7223 */ /* 0x000fe4000001088f */
[CC--:B------:R-:W-:Y:S01]  /*26e0*/  FMUL.FTZ R159, R141.reuse, R14.reuse ;  /* 0x0000000e8d9f7220 */ /* 0x0c0fe20000410000 */
[----:B------:R-:W-:Y:S01]  /*26f0*/  BSSY B0, `(.L_x_11232) ;  /* 0x000000f000007945 */ /* 0x000fe20003800000 */
[-C--:B------:R-:W-:Y:S02]  /*2700*/  FMUL.FTZ R15, R141, R143.reuse ;  /* 0x0000008f8d0f7220 */ /* 0x080fe40000410000 */
[C---:B------:R-:W-:Y:S02]  /*2710*/  FFMA.FTZ R159, R140.reuse, R143, -R159 ;  /* 0x0000008f8c9f7223 */ /* 0x040fe4000001089f */
[----:B------:R-:W-:Y:S02]  /*2720*/  FFMA.FTZ R143, R140, R14, R15 ;  /* 0x0000000e8c8f7223 */ /* 0x000fe4000001000f */
[----:B------:R-:W-:Y:S01]  /*2730*/  FMUL.FTZ R149, R63, R30 ;  /* 0x0000001e3f957220 */ /* 0x000fe20000410000 */
[----:B------:R-:W-:Y:S05]  /*2740*/  @P1 BRA `(.L_x_11233) ;  /* 0x0000009000001947 */ /* 0x000fea0003800000 */
[----:B0--34-:R-:W-:Y:S02]  /*2750*/  ISETP.NE.AND P3, PT, R182, c[0x0][0x174], PT ;  /* 0x00005d00b6007a0c */ /* 0x019fe40003f65270 */
[----:B-1----:R-:W-:-:S02]  /*2760*/  MOV R19, RZ ;  /* 0x000000ff00137202 */ /* 0x002fc40000000f00 */
[----:B------:R-:W-:-:S09]  /*2770*/  MOV R18, 0x3f800000 ;  /* 0x3f80000000127802 */ /* 0x000fd20000000f00 */
[----:B------:R-:W-:-:S04]  /*2780*/  @P3 IADD3 R15, -R83, c[0x0][0x174], RZ ;  /* 0x00005d00530f3a10 */ /* 0x000fc80007ffe1ff */
[----:B------:R-:W-:-:S04]  /*2790*/  @P3 LEA.HI R14, R15, R15, RZ, 0x1 ;  /* 0x0000000f0f0e3211 */ /* 0x000fc800078f08ff */
[----:B------:R-:W-:-:S04]  /*27a0*/  @P3 LOP3.LUT R14, R14, 0xfffffe, RZ, 0xc0, !PT ;  /* 0x00fffffe0e0e3812 */ /* 0x000fc800078ec0ff */
[----:B------:R-:W-:-:S04]  /*27b0*/  @P3 IADD3 R15, -R14, R15, RZ ;  /* 0x0000000f0e0f3210 */ /* 0x000fc80007ffe1ff */
[----:B------:R-:W-:-:S05]  /*27c0*/  @P3 LEA R15, R15, R20, 0x8 ;  /* 0x000000140f0f3211 */ /* 0x000fca00078e40ff */
[----:B------:R0:W1:Y:S02]  /*27d0*/  @P3 LDS.64 R18, [R15.X8+0x14d0] ;  /* 0x0014d0000f123984 */ /* 0x0000640000008a00 */
.L_x_11233:
[----:B0--34-:R-:W-:Y:S05]  /*27e0*/  BSYNC B0 ;  /* 0x0000000000007941 */ /* 0x019fea0003800000 */
.L_x_11232:
[----:B------:R-:W-:Y:S01]  /*27f0*/  FADD.FTZ R162, R149, R162 ;  /* 0x000000a295a27221 */ /* 0x000fe20000010000 */
[----:B------:R-:W0:Y:S01]  /*2800*/  SHFL.UP PT, R148, R159, 0x1, RZ ;  /* 0x042000009f947989 */ /* 0x000e2200000e00ff */
[----:B------:R-:W-:Y:S01]  /*2810*/  FADD.FTZ R161, RZ, R139 ;  /* 0x0000008bffa17221 */ /* 0x000fe20000010000 */
[----:B------:R-:W-:Y:S01]  /*2820*/  MOV R15, c[0x0][0x2bc] ;  /* 0x0000af00000f7a02 */ /* 0x000fe20000000f00 */
[----:B-----5:R-:W-:Y:S01]  /*2830*/  FMUL.FTZ R147, R17, R119 ;  /* 0x0000007711937220 */ /* 0x020fe20000410000 */
[----:B------:R-:W2:Y:S01]  /*2840*/  SHFL.UP PT, R160, R162, 0x1, RZ ;  /* 0x04200000a2a07989 */ /* 0x000ea200000e00ff */
[----:B------:R-:W-:Y:S01]  /*2850*/  MOV R14, c[0x0][0x2b8] ;  /* 0x0000ae00000e7a02 */ /* 0x000fe20000000f00 */
[----:B------:R-:W-:Y:S01]  /*2860*/  BSSY B0, `(.L_x_11234) ;  /* 0x0000104000007945 */ /* 0x000fe20003800000 */
[--C-:B------:R-:W-:Y:S01]  /*2870*/  SHF.R.U32.HI R166, RZ, 0x1, R15.reuse ;  /* 0x00000001ffa67819 */ /* 0x100fe2000001160f */
[----:B------:R-:W3:Y:S01]  /*2880*/  SHFL.UP PT, R158, R143, 0x1, RZ ;  /* 0x042000008f9e7989 */ /* 0x000ee200000e00ff */
[----:B------:R-:W-:-:S02]  /*2890*/  SHF.R.U64 R14, R14, 0x1, R15 ;  /* 0x000000010e0e7819 */ /* 0x000fc4000000120f */
[----:B------:R-:W-:Y:S01]  /*28a0*/  ISETP.GE.AND P3, PT, R93, 0x1, PT ;  /* 0x000000015d00780c */ /* 0x000fe20003f66270 */
[----:B------:R-:W4:Y:S01]  /*28b0*/  SHFL.UP PT, R164, R161, 0x1, RZ ;  /* 0x04200000a1a47989 */ /* 0x000f2200000e00ff */
[----:B------:R-:W-:-:S04]  /*28c0*/  IMAD R15, R166, R99, RZ ;  /* 0x00000063a60f7224 */ /* 0x000fc800078e02ff */
[----:B------:R-:W-:Y:S02]  /*28d0*/  IMAD R145, R98, R14, R15 ;  /* 0x0000000e62917224 */ /* 0x000fe400078e020f */
[----:B------:R-:W-:-:S04]  /*28e0*/  IMAD.WIDE.U32 R14, R14, R99, RZ ;  /* 0x000000630e0e7225 */ /* 0x000fc800078e00ff */
[----:B0-----:R-:W-:Y:S01]  /*28f0*/  FMUL.FTZ R139, R143, R148 ;  /* 0x000000948f8b7220 */ /* 0x001fe20000410000 */
[----:B------:R-:W-:Y:S01]  /*2900*/  IADD3 R15, R145, R15, RZ ;  /* 0x0000000f910f7210 */ /* 0x000fe20007ffe0ff */
[----:B--2---:R-:W-:-:S04]  /*2910*/  FMUL.FTZ R145, R143, R160 ;  /* 0x000000a08f917220 */ /* 0x004fc80000410000 */
[----:B------:R-:W-:-:S04]  /*2920*/  IMAD.WIDE.U32 R14, R97, c[0x0][0x2c0], R14 ;  /* 0x0000b000610e7a25 */ /* 0x000fc800078e000e */
[----:B---3--:R-:W-:Y:S01]  /*2930*/  FFMA.FTZ R166, R159, R158, R139 ;  /* 0x0000009e9fa67223 */ /* 0x008fe2000001008b */
[----:B------:R-:W-:Y:S01]  /*2940*/  LEA R168, P4, R14, c[0x0][0x320], 0x3 ;  /* 0x0000c8000ea87a11 */ /* 0x000fe200078818ff */
[-C--:B----4-:R-:W-:Y:S02]  /*2950*/  FMUL.FTZ R139, R143, R164.reuse ;  /* 0x000000a48f8b7220 */ /* 0x090fe40000410000 */
[----:B------:R-:W-:Y:S01]  /*2960*/  FFMA.FTZ R164, R159, R164, R145 ;  /* 0x000000a49fa47223 */ /* 0x000fe20000010091 */
[C---:B------:R-:W-:Y:S01]  /*2970*/  FSEL R166, R143.reuse, R166, !P3 ;  /* 0x000000a68fa67208 */ /* 0x040fe20005800000 */
[----:B------:R-:W-:Y:S02]  /*2980*/  FMUL.FTZ R158, R143, R158 ;  /* 0x0000009e8f9e7220 */ /* 0x000fe40000410000 */
[----:B------:R-:W-:Y:S02]  /*2990*/  FFMA.FTZ R139, R159, R160, -R139 ;  /* 0x000000a09f8b7223 */ /* 0x000fe4000001088b */
[----:B------:R-:W-:-:S02]  /*29a0*/  @P3 FADD.FTZ R161, R161, R164 ;  /* 0x000000a4a1a13221 */ /* 0x000fc40000010000 */
[----:B------:R-:W-:Y:S01]  /*29b0*/  @P3 FFMA.FTZ R159, R159, R148, -R158 ;  /* 0x000000949f9f3223 */ /* 0x000fe2000001089e */
[----:B------:R-:W-:Y:S01]  /*29c0*/  SHFL.UP PT, R164, R166, 0x2, RZ ;  /* 0x04400000a6a47989 */ /* 0x000fe200000e00ff */
[----:B------:R-:W-:Y:S01]  /*29d0*/  @P3 FADD.FTZ R162, R162, R139 ;  /* 0x0000008ba2a23221 */ /* 0x000fe20000010000 */
[----:B------:R-:W-:Y:S01]  /*29e0*/  ISETP.GE.AND P3, PT, R93, 0x2, PT ;  /* 0x000000025d00780c */ /* 0x000fe20003f66270 */
[----:B------:R-:W-:Y:S01]  /*29f0*/  FMUL.FTZ R158, R16, R119 ;  /* 0x00000077109e7220 */ /* 0x000fe20000410000 */
[----:B------:R-:W0:Y:S01]  /*2a00*/  SHFL.UP PT, R167, R161, 0x2, RZ ;  /* 0x04400000a1a77989 */ /* 0x000e2200000e00ff */
[----:B------:R-:W-:Y:S02]  /*2a10*/  IMAD R148, R183, c[0x0][0x2c0], RZ ;  /* 0x0000b000b7947a24 */ /* 0x000fe400078e02ff */
[----:B------:R-:W-:Y:S01]  /*2a20*/  FADD.FTZ R139, R47, R47 ;  /* 0x0000002f2f8b7221 */ /* 0x000fe20000010000 */
[----:B------:R-:W2:Y:S01]  /*2a30*/  SHFL.UP PT, R165, R162, 0x2, RZ ;  /* 0x04400000a2a57989 */ /* 0x000ea200000e00ff */
[----:B------:R-:W-:-:S02]  /*2a40*/  FFMA.FTZ R158, R17, R117, R158 ;  /* 0x00000075119e7223 */ /* 0x000fc4000001009e */
[----:B------:R-:W-:Y:S01]  /*2a50*/  IMAD R173, R97, c[0x0][0x2c4], R148 ;  /* 0x0000b10061ad7a24 */ /* 0x000fe200078e0294 */
[----:B------:R-:W3:Y:S01]  /*2a60*/  SHFL.UP PT, R163, R159, 0x2, RZ ;  /* 0x044000009fa37989 */ /* 0x000ee200000e00ff */
[C---:B------:R-:W-:Y:S02]  /*2a70*/  FFMA.FTZ R160, R16.reuse, R117, -R147 ;  /* 0x0000007510a07223 */ /* 0x040fe40000010893 */
[----:B------:R-:W-:Y:S01]  /*2a80*/  FMUL.FTZ R148, R16, R129 ;  /* 0x0000008110947220 */ /* 0x000fe20000410000 */
[----:B------:R-:W-:Y:S01]  /*2a90*/  IADD3 R173, R173, R15, RZ ;  /* 0x0000000fadad7210 */ /* 0x000fe20007ffe0ff */
[----:B------:R-:W-:Y:S02]  /*2aa0*/  FMUL.FTZ R151, R139, R158 ;  /* 0x0000009e8b977220 */ /* 0x000fe40000410000 */
[----:B------:R-:W-:Y:S01]  /*2ab0*/  FMUL.FTZ R143, R17, R129 ;  /* 0x00000081118f7220 */ /* 0x000fe20000410000 */
[----:B------:R-:W-:Y:S01]  /*2ac0*/  LEA.HI.X R172, R14, c[0x0][0x324], R173, 0x3, P4 ;  /* 0x0000c9000eac7a11 */ /* 0x000fe200020f1cad */
[----:B------:R-:W-:-:S02]  /*2ad0*/  FMUL.FTZ R157, R139, R160 ;  /* 0x000000a08b9d7220 */ /* 0x000fc40000410000 */
[----:B------:R-:W-:Y:S02]  /*2ae0*/  FADD.FTZ R145, R48, R48 ;  /* 0x0000003030917221 */ /* 0x000fe40000010000 */
[----:B------:R-:W-:Y:S02]  /*2af0*/  FFMA.FTZ R158, R17, R127, R148 ;  /* 0x0000007f119e7223 */ /* 0x000fe40000010094 */
[----:B------:R-:W-:Y:S02]  /*2b00*/  FMUL.FTZ R160, R140, R151 ;  /* 0x000000978ca07220 */ /* 0x000fe40000410000 */
[----:B------:R-:W-:Y:S02]  /*2b10*/  FFMA.FTZ R148, R16, R127, -R143 ;  /* 0x0000007f10947223 */ /* 0x000fe4000001088f */
[----:B------:R-:W-:Y:S02]  /*2b20*/  FMUL.FTZ R147, R145, R158 ;  /* 0x0000009e91937220 */ /* 0x000fe40000410000 */
[----:B------:R-:W-:-:S02]  /*2b30*/  FMUL.FTZ R143, R141, R151 ;  /* 0x000000978d8f7220 */ /* 0x000fc40000410000 */
[-C--:B------:R-:W-:Y:S02]  /*2b40*/  FFMA.FTZ R160, -R141, R157.reuse, -R160 ;  /* 0x0000009d8da07223 */ /* 0x080fe400000109a0 */
[----:B------:R-:W-:Y:S02]  /*2b50*/  FMUL.FTZ R148, R145, R148 ;  /* 0x0000009491947220 */ /* 0x000fe40000410000 */
[----:B------:R-:W-:Y:S02]  /*2b60*/  FFMA.FTZ R143, R140, R157, -R143 ;  /* 0x0000009d8c8f7223 */ /* 0x000fe4000001088f */
[----:B------:R-:W-:Y:S02]  /*2b70*/  FADD.FTZ R171, -R147, R160 ;  /* 0x000000a093ab7221 */ /* 0x000fe40000010100 */
[----:B------:R-:W-:Y:S02]  /*2b80*/  FADD.FTZ R169, R148, R143 ;  /* 0x0000008f94a97221 */ /* 0x000fe40000010000 */
[----:B------:R-:W-:-:S02]  /*2b90*/  FMUL.FTZ R15, R138, -R171 ;  /* 0x800000ab8a0f7220 */ /* 0x000fc40000410000 */
[----:B0-----:R-:W-:Y:S02]  /*2ba0*/  FMUL.FTZ R158, R166, R167 ;  /* 0x000000a7a69e7220 */ /* 0x001fe40000410000 */
[----:B------:R-:W-:Y:S02]  /*2bb0*/  FFMA.FTZ R173, R136, R169, -R15 ;  /* 0x000000a988ad7223 */ /* 0x000fe4000001080f */
[-C--:B--2---:R-:W-:Y:S02]  /*2bc0*/  FFMA.FTZ R143, R159, R165.reuse, -R158 ;  /* 0x000000a59f8f7223 */ /* 0x084fe4000001089e */
[C---:B------:R-:W-:Y:S02]  /*2bd0*/  FMUL.FTZ R158, R166.reuse, R165 ;  /* 0x000000a5a69e7220 */ /* 0x040fe40000410000 */
[C---:B---3--:R-:W-:Y:S02]  /*2be0*/  FMUL.FTZ R15, R166.reuse, R163 ;  /* 0x000000a3a60f7220 */ /* 0x048fe40000410000 */
[----:B------:R-:W-:-:S02]  /*2bf0*/  FMUL.FTZ R14, R166, R164 ;  /* 0x000000a4a60e7220 */ /* 0x000fc40000410000 */
[C---:B------:R-:W-:Y:S02]  /*2c00*/  FFMA.FTZ R158, R159.reuse, R167, R158 ;  /* 0x000000a79f9e7223 */ /* 0x040fe4000001009e */
[C---:B------:R-:W-:Y:S02]  /*2c10*/  FFMA.FTZ R15, R159.reuse, R164, R15 ;  /* 0x000000a49f0f7223 */ /* 0x040fe4000001000f */
[----:B------:R-:W-:Y:S02]  /*2c20*/  FMUL.FTZ R169, R138, -R169 ;  /* 0x800000a98aa97220 */ /* 0x000fe40000410000 */
[----:B------:R-:W-:Y:S01]  /*2c30*/  @P3 FFMA.FTZ R159, R159, R163, -R14 ;  /* 0x000000a39f9f3223 */ /* 0x000fe2000001080e */
[----:B------:R-:W-:Y:S01]  /*2c40*/  FSEL R166, R166, R15, !P3 ;  /* 0x0000000fa6a67208 */ /* 0x000fe20005800000 */
[----:B------:R-:W-:Y:S02]  /*2c50*/  @P3 FADD.FTZ R161, R161, R158 ;  /* 0x0000009ea1a13221 */ /* 0x000fe40000010000 */
[----:B------:R-:W-:Y:S01]  /*2c60*/  @P3 FADD.FTZ R162, R162, R143 ;  /* 0x0000008fa2a23221 */ /* 0x000fe20000010000 */
[----:B------:R-:W-:Y:S01]  /*2c70*/  LEA R14, P3, R95, R168, 0x2 ;  /* 0x000000a85f0e7211 */ /* 0x000fe200078610ff */
[----:B------:R-:W-:Y:S01]  /*2c80*/  FFMA.FTZ R170, R136, R171, R169 ;  /* 0x000000ab88aa7223 */ /* 0x000fe200000100a9 */
[----:B------:R-:W-:Y:S01]  /*2c90*/  SHFL.UP PT, R164, R159, 0x4, RZ ;  /* 0x048000009fa47989 */ /* 0x000fe200000e00ff */
[-C--:B------:R-:W-:Y:S01]  /*2ca0*/  FMUL.FTZ R143, R17, R132.reuse ;  /* 0x00000084118f7220 */ /* 0x080fe20000410000 */
[----:B------:R-:W-:Y:S01]  /*2cb0*/  IADD3 R171, R83, -c[0x0][0x174], RZ ;  /* 0x80005d0053ab7a10 */ /* 0x000fe20007ffe0ff */
[C---:B------:R-:W-:Y:S01]  /*2cc0*/  FMUL.FTZ R158, R16.reuse, R132 ;  /* 0x00000084109e7220 */ /* 0x040fe20000410000 */
[----:B------:R-:W0:Y:S01]  /*2cd0*/  SHFL.UP PT, R169, R161, 0x4, RZ ;  /* 0x04800000a1a97989 */ /* 0x000e2200000e00ff */
[----:B------:R-:W-:Y:S01]  /*2ce0*/  FADD.FTZ R160, R49, R49 ;  /* 0x0000003131a07221 */ /* 0x000fe20000010000 */
[----:B------:R-:W-:Y:S01]  /*2cf0*/  LEA.HI.X R15, R95, R172, RZ, 0x2, P3 ;  /* 0x000000ac5f0f7211 */ /* 0x000fe200018f14ff */
[-C--:B------:R-:W-:Y:S01]  /*2d00*/  FFMA.FTZ R165, R17, R131.reuse, R158 ;  /* 0x0000008311a57223 */ /* 0x080fe2000001009e */
[----:B------:R-:W2:Y:S01]  /*2d10*/  SHFL.UP PT, R168, R162, 0x4, RZ ;  /* 0x04800000a2a87989 */ /* 0x000ea200000e00ff */
[----:B------:R-:W-:Y:S01]  /*2d20*/  FFMA.FTZ R163, R16, R131, -R143 ;  /* 0x0000008310a37223 */ /* 0x000fe2000001088f */
[----:B------:R-:W-:Y:S01]  /*2d30*/  SHF.L.U64.HI R172, R21, 0x2, R0 ;  /* 0x0000000215ac7819 */ /* 0x000fe20000010200 */
[C---:B------:R-:W-:Y:S01]  /*2d40*/  FMUL.FTZ R143, R160.reuse, R165 ;  /* 0x000000a5a08f7220 */ /* 0x040fe20000410000 */
[----:B------:R-:W3:Y:S01]  /*2d50*/  SHFL.UP PT, R167, R166, 0x4, RZ ;  /* 0x04800000a6a77989 */ /* 0x000ee200000e00ff */
[----:B------:R-:W-:Y:S01]  /*2d60*/  FMUL.FTZ R158, R160, R163 ;  /* 0x000000a3a09e7220 */ /* 0x000fe20000410000 */
[----:B------:R-:W-:Y:S01]  /*2d70*/  ISETP.GE.AND P3, PT, R93, 0x4, PT ;  /* 0x000000045d00780c */ /* 0x000fe20003f66270 */
[----:B------:R-:W-:Y:S01]  /*2d80*/  IMAD R171, R171, -0x200, RZ ;  /* 0xfffffe00abab7824 */ /* 0x000fe200078e02ff */
[----:B------:R-:W-:Y:S01]  /*2d90*/  SHF.L.U32 R165, R21, 0x2, RZ ;  /* 0x0000000215a57819 */ /* 0x000fe200000006ff */
[----:B------:R-:W-:-:S02]  /*2da0*/  FADD.FTZ R170, -R143, R170 ;  /* 0x000000aa8faa7221 */ /* 0x000fc40000010100 */
[----:B------:R-:W-:Y:S02]  /*2db0*/  FADD.FTZ R173, R158, R173 ;  /* 0x000000ad9ead7221 */ /* 0x000fe40000010000 */
[----:B------:R-:W-:-:S04]  /*2dc0*/  IMAD.WIDE R14, R171, 0x4, R14 ;  /* 0x00000004ab0e7825 */ /* 0x000fc800078e020e */
[----:B------:R-:W-:Y:S02]  /*2dd0*/  IMAD R174, R172, c[0x0][0x2d0], RZ ;  /* 0x0000b400acae7a24 */ /* 0x000fe400078e02ff */
[C---:B------:R-:W-:Y:S02]  /*2de0*/  FMUL.FTZ R172, R130.reuse, -R170 ;  /* 0x800000aa82ac7220 */ /* 0x040fe40000410000 */
[----:B------:R-:W-:Y:S02]  /*2df0*/  FMUL.FTZ R163, R130, -R173 ;  /* 0x800000ad82a37220 */ /* 0x000fe40000410000 */
[C---:B------:R-:W-:Y:S02]  /*2e00*/  IMAD R177, R165.reuse, c[0x0][0x2d4], R174 ;  /* 0x0000b500a5b17a24 */ /* 0x040fe400078e02ae */
[----:B------:R-:W-:-:S04]  /*2e10*/  IMAD.WIDE.U32 R14, R165, c[0x0][0x2d0], R14 ;  /* 0x0000b400a50e7a25 */ /* 0x000fc800078e000e */
[----:B------:R-:W-:Y:S01]  /*2e20*/  FFMA.FTZ R173, R125, R173, -R172 ;  /* 0x000000ad7dad7223 */ /* 0x000fe200000108ac */
[----:B------:R-:W-:Y:S01]  /*2e30*/  IADD3 R15, R15, R177, RZ ;  /* 0x000000b10f0f7210 */ /* 0x000fe20007ffe0ff */
[----:B------:R-:W-:Y:S02]  /*2e40*/  FFMA.FTZ R174, R125, R170, R163 ;  /* 0x000000aa7dae7223 */ /* 0x000fe400000100a3 */
        /* <DEDUP_REMOVED lines=9> */
[----:B------:R-:W-:Y:S02]  /*2ee0*/  FMUL.FTZ R164, R16, R134 ;  /* 0x0000008610a47220 */ /* 0x000fe40000410000 */
[----:B------:R-:W-:-:S02]  /*2ef0*/  @P3 FADD.FTZ R162, R162, R165 ;  /* 0x000000a5a2a23221 */ /* 0x000fc40000010000 */
[C---:B------:R-:W-:Y:S02]  /*2f00*/  FMUL.FTZ R163, R17.reuse, R134 ;  /* 0x0000008611a37220 */ /* 0x040fe40000410000 */
[----:B------:R-:W-:Y:S01]  /*2f10*/  FADD.FTZ R168, R50, R50 ;  /* 0x0000003232a87221 */ /* 0x000fe20000010000 */
[----:B------:R-:W0:Y:S01]  /*2f20*/  SHFL.UP PT, R176, R162, 0x8, RZ ;  /* 0x05000000a2b07989 */ /* 0x000e2200000e00ff */
[-C--:B------:R-:W-:Y:S02]  /*2f30*/  FFMA.FTZ R165, R17, R133.reuse, R164 ;  /* 0x0000008511a57223 */ /* 0x080fe400000100a4 */
[----:B------:R-:W-:Y:S01]  /*2f40*/  @P3 FADD.FTZ R161, R161, R172 ;  /* 0x000000aca1a13221 */ /* 0x000fe20000010000 */
[----:B------:R-:W-:Y:S01]  /*2f50*/  ISETP.GE.AND P3, PT, R93, 0x8, PT ;  /* 0x000000085d00780c */ /* 0x000fe20003f66270 */
[----:B------:R-:W-:Y:S01]  /*2f60*/  FFMA.FTZ R163, R16, R133, -R163 ;  /* 0x0000008510a37223 */ /* 0x000fe200000108a3 */
[----:B------:R-:W-:Y:S01]  /*2f70*/  SHFL.UP PT, R172, R159, 0x8, RZ ;  /* 0x050000009fac7989 */ /* 0x000fe200000e00ff */
[----:B------:R-:W-:-:S02]  /*2f80*/  FMUL.FTZ R165, R168, R165 ;  /* 0x000000a5a8a57220 */ /* 0x000fc40000410000 */
[----:B------:R-:W-:Y:S01]  /*2f90*/  FMUL.FTZ R164, R168, R163 ;  /* 0x000000a3a8a47220 */ /* 0x000fe20000410000 */
[----:B------:R-:W2:Y:S01]  /*2fa0*/  SHFL.UP PT, R178, R161, 0x8, RZ ;  /* 0x05000000a1b27989 */ /* 0x000ea200000e00ff */
[----:B------:R-:W-:Y:S02]  /*2fb0*/  FADD.FTZ R184, -R165, R174 ;  /* 0x000000aea5b87221 */ /* 0x000fe40000010100 */
[-C--:B------:R-:W-:Y:S01]  /*2fc0*/  FMUL.FTZ R163, R17, R137.reuse ;  /* 0x0000008911a37220 */ /* 0x080fe20000410000 */
[----:B------:R-:W3:Y:S01]  /*2fd0*/  SHFL.UP PT, R174, R171, 0x8, RZ ;  /* 0x05000000abae7989 */ /* 0x000ee200000e00ff */
[----:B------:R-:W-:Y:S02]  /*2fe0*/  FMUL.FTZ R166, R16, R137 ;  /* 0x0000008910a67220 */ /* 0x000fe40000410000 */
[----:B------:R-:W-:Y:S02]  /*2ff0*/  FADD.FTZ R180, R164, R173 ;  /* 0x000000ada4b47221 */ /* 0x000fe40000010000 */
[----:B------:R-:W-:-:S02]  /*3000*/  FADD.FTZ R170, R51, R51 ;  /* 0x0000003333aa7221 */ /* 0x000fc40000010000 */
[C---:B------:R-:W-:Y:S02]  /*3010*/  FMUL.FTZ R173, R123.reuse, -R184 ;  /* 0x800000b87bad7220 */ /* 0x040fe40000410000 */
[-C--:B------:R-:W-:Y:S02]  /*3020*/  FMUL.FTZ R175, R123, -R180.reuse ;  /* 0x800000b47baf7220 */ /* 0x080fe40000410000 */
[-C--:B------:R-:W-:Y:S02]  /*3030*/  FFMA.FTZ R169, R17, R135.reuse, R166 ;  /* 0x0000008711a97223 */ /* 0x080fe400000100a6 */
[----:B------:R-:W-:Y:S02]  /*3040*/  FFMA.FTZ R167, R16, R135, -R163 ;  /* 0x0000008710a77223 */ /* 0x000fe400000108a3 */
        /* <DEDUP_REMOVED lines=8> */
[C---:B------:R-:W-:Y:S02]  /*30d0*/  FFMA.FTZ R186, R126.reuse, R173, -R169 ;  /* 0x000000ad7eba7223 */ /* 0x040fe400000108a9 */
[----:B------:R-:W-:Y:S02]  /*30e0*/  FFMA.FTZ R188, R126, R167, R175 ;  /* 0x000000a77ebc7223 */ /* 0x000fe400000100af */
[C---:B0-----:R-:W-:Y:S02]  /*30f0*/  FMUL.FTZ R175, R171.reuse, R176 ;  /* 0x000000b0abaf7220 */ /* 0x041fe40000410000 */
[C---:B--2---:R-:W-:Y:S02]  /*3100*/  FMUL.FTZ R173, R171.reuse, R178 ;  /* 0x000000b2abad7220 */ /* 0x044fe40000410000 */
[C---:B------:R-:W-:Y:S02]  /*3110*/  FMUL.FTZ R169, R171.reuse, R172 ;  /* 0x000000acaba97220 */ /* 0x040fe40000410000 */
[----:B---3--:R-:W-:-:S02]  /*3120*/  FMUL.FTZ R167, R171, R174 ;  /* 0x000000aeaba77220 */ /* 0x008fc40000410000 */
[C---:B------:R-:W-:Y:S02]  /*3130*/  FFMA.FTZ R178, R159.reuse, R178, R175 ;  /* 0x000000b29fb27223 */ /* 0x040fe400000100af */
[C---:B------:R-:W-:Y:S02]  /*3140*/  FFMA.FTZ R173, R159.reuse, R176, -R173 ;  /* 0x000000b09fad7223 */ /* 0x040fe400000108ad */
[C---:B------:R-:W-:Y:S02]  /*3150*/  FFMA.FTZ R174, R159.reuse, R174, R169 ;  /* 0x000000ae9fae7223 */ /* 0x040fe400000100a9 */
[----:B------:R-:W-:Y:S02]  /*3160*/  @P3 FFMA.FTZ R159, R159, R172, -R167 ;  /* 0x000000ac9f9f3223 */ /* 0x000fe400000108a7 */
[----:B-1----:R-:W-:Y:S01]  /*3170*/  FMUL.FTZ R167, R141, -R18 ;  /* 0x800000128da77220 */ /* 0x002fe20000410000 */
[----:B------:R-:W-:Y:S01]  /*3180*/  FSEL R171, R171, R174, !P3 ;  /* 0x000000aeabab7208 */ /* 0x000fe20005800000 */
[----:B------:R-:W-:Y:S01]  /*3190*/  FMUL.FTZ R169, R141, R19 ;  /* 0x000000138da97220 */ /* 0x000fe20000410000 */
[----:B------:R-:W0:Y:S01]  /*31a0*/  SHFL.UP PT, R176, R159, 0x10, RZ ;  /* 0x060000009fb07989 */ /* 0x000e2200000e00ff */
[----:B------:R-:W-:-:S02]  /*31b0*/  @P3 FADD.FTZ R161, R161, R178 ;  /* 0x000000b2a1a13221 */ /* 0x000fc40000010000 */
[C---:B------:R-:W-:Y:S01]  /*31c0*/  FFMA.FTZ R177, R140.reuse, -R19, R167 ;  /* 0x800000138cb17223 */ /* 0x040fe200000100a7 */
[----:B------:R-:W-:Y:S01]  /*31d0*/  SHFL.UP PT, R178, R171, 0x10, RZ ;  /* 0x06000000abb27989 */ /* 0x000fe200000e00ff */
[----:B------:R-:W-:Y:S02]  /*31e0*/  FFMA.FTZ R175, R140, R18, -R169 ;  /* 0x000000128caf7223 */ /* 0x000fe400000108a9 */
[-C--:B------:R-:W-:Y:S01]  /*31f0*/  FMUL.FTZ R167, R17, R142.reuse ;  /* 0x0000008e11a77220 */ /* 0x080fe20000410000 */
[----:B------:R-:W1:Y:S01]  /*3200*/  SHFL.UP PT, R184, R161, 0x10, RZ ;  /* 0x06000000a1b87989 */ /* 0x000e6200000e00ff */
[----:B------:R-:W-:Y:S02]  /*3210*/  FMUL.FTZ R169, R16, R142 ;  /* 0x0000008e10a97220 */ /* 0x000fe40000410000 */
[----:B------:R-:W-:Y:S01]  /*3220*/  @P3 FADD.FTZ R162, R162, R173 ;  /* 0x000000ada2a23221 */ /* 0x000fe20000010000 */
[----:B------:R-:W-:Y:S01]  /*3230*/  ISETP.GE.AND P3, PT, R93, 0x10, PT ;  /* 0x000000105d00780c */ /* 0x000fe20003f66270 */
[----:B------:R-:W-:-:S02]  /*3240*/  FMUL.FTZ R179, R138, -R177 ;  /* 0x800000b18ab37220 */ /* 0x000fc40000410000 */
[-C--:B------:R-:W-:Y:S01]  /*3250*/  FMUL.FTZ R185, R138, -R175.reuse ;  /* 0x800000af8ab97220 */ /* 0x080fe20000410000 */
[----:B------:R-:W2:Y:S01]  /*3260*/  SHFL.UP PT, R180, R162, 0x10, RZ ;  /* 0x06000000a2b47989 */ /* 0x000ea200000e00ff */
[----:B------:R-:W-:Y:S02]  /*3270*/  FADD.FTZ R173, R52, R52 ;  /* 0x0000003434ad7221 */ /* 0x000fe40000010000 */
[-C--:B------:R-:W-:Y:S02]  /*3280*/  FFMA.FTZ R174, R17, R116.reuse, R169 ;  /* 0x0000007411ae7223 */ /* 0x080fe400000100a9 */
[----:B------:R-:W-:Y:S02]  /*3290*/  FFMA.FTZ R172, R16, R116, -R167 ;  /* 0x0000007410ac7223 */ /* 0x000fe400000108a7 */
[C---:B------:R-:W-:Y:S02]  /*32a0*/  FFMA.FTZ R179, R136.reuse, R175, -R179 ;  /* 0x000000af88b37223 */ /* 0x040fe400000108b3 */
[----:B------:R-:W-:-:S02]  /*32b0*/  FFMA.FTZ R185, R136, R177, R185 ;  /* 0x000000b188b97223 */ /* 0x000fc400000100b9 */
[C---:B------:R-:W-:Y:S02]  /*32c0*/  FMUL.FTZ R167, R173.reuse, R174 ;  /* 0x000000aeada77220 */ /* 0x040fe40000410000 */
[----:B------:R-:W-:Y:S02]  /*32d0*/  FMUL.FTZ R169, R173, R172 ;  /* 0x000000acada97220 */ /* 0x000fe40000410000 */
[C---:B------:R-:W-:Y:S02]  /*32e0*/  FMUL.FTZ R174, R130.reuse, -R179 ;  /* 0x800000b382ae7220 */ /* 0x040fe40000410000 */
[----:B------:R-:W-:Y:S02]  /*32f0*/  FMUL.FTZ R172, R130, -R185 ;  /* 0x800000b982ac7220 */ /* 0x000fe40000410000 */
[----:B------:R-:W-:Y:S02]  /*3300*/  FADD.FTZ R177, -R167, R188 ;  /* 0x000000bca7b17221 */ /* 0x000fe40000010100 */
[----:B------:R-:W-:-:S02]  /*3310*/  FADD.FTZ R175, R169, R186 ;  /* 0x000000baa9af7221 */ /* 0x000fc40000010000 */
[C---:B------:R-:W-:Y:S02]  /*3320*/  FFMA.FTZ R186, R125.reuse, R185, R174 ;  /* 0x000000b97dba7223 */ /* 0x040fe400000100ae */
[----:B------:R-:W-:Y:S02]  /*3330*/  FFMA.FTZ R174, R125, R179, -R172 ;  /* 0x000000b37dae7223 */ /* 0x000fe400000108ac */
[C---:B------:R-:W-:Y:S02]  /*3340*/  FMUL.FTZ R179, R124.reuse, -R177 ;  /* 0x800000b17cb37220 */ /* 0x040fe40000410000 */
[----:B------:R-:W-:Y:S02]  /*3350*/  FMUL.FTZ R172, R123, -R186 ;  /* 0x800000ba7bac7220 */ /* 0x000fe40000410000 */
[-C--:B------:R-:W-:Y:S02]  /*3360*/  FMUL.FTZ R185, R124, -R175.reuse ;  /* 0x800000af7cb97220 */ /* 0x080fe40000410000 */
[----:B------:R-:W-:-:S02]  /*3370*/  FFMA.FTZ R188, R122, R175, -R179 ;  /* 0x000000af7abc7223 */ /* 0x000fc400000108b3 */
[----:B------:R-:W-:Y:S02]  /*3380*/  FFMA.FTZ R179, R121, R174, -R172 ;  /* 0x000000ae79b37223 */ /* 0x000fe400000108ac */
[----:B0-----:R-:W-:Y:S02]  /*3390*/  FMUL.FTZ R172, R171, R176 ;  /* 0x000000b0abac7220 */ /* 0x001fe40000410000 */
[----:B------:R-:W-:Y:S02]  /*33a0*/  FFMA.FTZ R187, R122, R177, R185 ;  /* 0x000000b17abb7223 */ /* 0x000fe400000100b9 */
[----:B------:R-:W-:Y:S02]  /*33b0*/  FMUL.FTZ R185, R123, -R174 ;  /* 0x800000ae7bb97220 */ /* 0x000fe40000410000 */
[----:B-1----:R-:W-:Y:S02]  /*33c0*/  FMUL.FTZ R174, R171, R184 ;  /* 0x000000b8abae7220 */ /* 0x002fe40000410000 */
[----:B------:R-:W-:-:S02]  /*33d0*/  FFMA.FTZ R172, R159, R178, R172 ;  /* 0x000000b29fac7223 */ /* 0x000fc400000100ac */
[-C--:B--2---:R-:W-:Y:S02]  /*33e0*/  FMUL.FTZ R177, R171, R180.reuse ;  /* 0x000000b4abb17220 */ /* 0x084fe40000410000 */
[----:B------:R-:W-:Y:S01]  /*33f0*/  FFMA.FTZ R175, R159, R180, -R174 ;  /* 0x000000b49faf7223 */ /* 0x000fe200000108ae */
[C---:B------:R-:W-:Y:S01]  /*3400*/  FSEL R174, R171.reuse, R172, !P3 ;  /* 0x000000acabae7208 */ /* 0x040fe20005800000 */
[----:B------:R-:W-:Y:S02]  /*3410*/  FMUL.FTZ R178, R171, R178 ;  /* 0x000000b2abb27220 */ /* 0x000fe40000410000 */
[C---:B------:R-:W-:Y:S02]  /*3420*/  FFMA.FTZ R184, R159.reuse, R184, R177 ;  /* 0x000000b89fb87223 */ /* 0x040fe400000100b1 */
[----:B------:R-:W-:Y:S01]  /*3430*/  @P3 FFMA.FTZ R159, R159, R176, -R178 ;  /* 0x000000b09f9f3223 */ /* 0x000fe200000108b2 */
[----:B------:R0:W-:Y:S01]  /*3440*/  SHFL.IDX PT, R177, R5, RZ, 0x1f ;  /* 0x00001fff05b17589 */ /* 0x0001e200000e0000 */
[----:B------:R-:W-:-:S02]  /*3450*/  FMUL.FTZ R172, R16, R146 ;  /* 0x0000009210ac7220 */ /* 0x000fc40000410000 */
[----:B------:R-:W-:Y:S01]  /*3460*/  @P3 FADD.FTZ R162, R162, R175 ;  /* 0x000000afa2a23221 */ /* 0x000fe20000010000 */
[----:B------:R-:W1:Y:S01]  /*3470*/  SHFL.UP PT, R174, R174, 0x1, RZ ;  /* 0x04200000aeae7989 */ /* 0x000e6200000e00ff */
[----:B------:R-:W-:Y:S02]  /*3480*/  FFMA.FTZ R185, R121, R186, R185 ;  /* 0x000000ba79b97223 */ /* 0x000fe400000100b9 */
[----:B------:R-:W-:Y:S01]  /*3490*/  FADD.FTZ R180, R53, R53 ;  /* 0x0000003535b47221 */ /* 0x000fe20000010000 */
[----:B------:R-:W2:Y:S01]  /*34a0*/  SHFL.IDX PT, R176, R4, RZ, 0x1f ;  /* 0x00001fff04b07589 */ /* 0x000ea200000e0000 */
[----:B------:R-:W-:Y:S02]  /*34b0*/  FFMA.FTZ R175, R17, R144, R172 ;  /* 0x0000009011af7223 */ /* 0x000fe400000100ac */
[----:B------:R-:W-:Y:S01]  /*34c0*/  @P3 FADD.FTZ R161, R161, R184 ;  /* 0x000000b8a1a13221 */ /* 0x000fe20000010000 */
[----:B------:R-:W3:Y:S01]  /*34d0*/  SHFL.UP PT, R159, R159, 0x1, RZ ;  /* 0x042000009f9f7989 */ /* 0x000ee200000e00ff */
[----:B------:R-:W-:-:S02]  /*34e0*/  FMUL.FTZ R172, R180, R175 ;  /* 0x000000afb4ac7220 */ /* 0x000fc40000410000 */
[C---:B0-----:R-:W-:Y:S01]  /*34f0*/  FMUL.FTZ R5, R128.reuse, -R185 ;  /* 0x800000b980057220 */ /* 0x041fe20000410000 */
[----:B------:R0:W4:Y:S01]  /*3500*/  SHFL.UP PT, R4, R162, 0x1, RZ ;  /* 0x04200000a2047989 */ /* 0x00012200000e00ff */
[-C--:B------:R-:W-:Y:S02]  /*3510*/  FMUL.FTZ R175, R128, -R179.reuse ;  /* 0x800000b380af7220 */ /* 0x080fe40000410000 */
[----:B------:R-:W-:Y:S01]  /*3520*/  FMUL.FTZ R171, R17, R146 ;  /* 0x0000009211ab7220 */ /* 0x000fe20000410000 */
[----:B------:R-:W0:Y:S01]  /*3530*/  SHFL.UP PT, R161, R161, 0x1, RZ ;  /* 0x04200000a1a17989 */ /* 0x000e2200000e00ff */
[C---:B------:R-:W-:Y:S02]  /*3540*/  FFMA.FTZ R5, R126.reuse, R179, -R5 ;  /* 0x000000b37e057223 */ /* 0x040fe40000010805 */
[----:B------:R-:W-:Y:S02]  /*3550*/  FFMA.FTZ R175, R126, R185, R175 ;  /* 0x000000b97eaf7223 */ /* 0x000fe400000100af */
[----:B------:R-:W-:-:S02]  /*3560*/  FFMA.FTZ R171, R16, R144, -R171 ;  /* 0x0000009010ab7223 */ /* 0x000fc400000108ab */
[C---:B------:R-:W-:Y:S02]  /*3570*/  FMUL.FTZ R179, R124.reuse, -R5 ;  /* 0x800000057cb37220 */ /* 0x040fe40000410000 */
[----:B------:R-:W-:Y:S02]  /*3580*/  FMUL.FTZ R178, R124, -R175 ;  /* 0x800000af7cb27220 */ /* 0x000fe40000410000 */
[----:B------:R-:W-:Y:S02]  /*3590*/  FMUL.FTZ R171, R180, R171 ;  /* 0x000000abb4ab7220 */ /* 0x000fe40000410000 */
[C---:B------:R-:W-:Y:S02]  /*35a0*/  FFMA.FTZ R179, R122.reuse, R175, R179 ;  /* 0x000000af7ab37223 */ /* 0x040fe400000100b3 */
[----:B------:R-:W-:Y:S02]  /*35b0*/  FFMA.FTZ R175, R122, R5, -R178 ;  /* 0x000000057aaf7223 */ /* 0x000fe400000108b2 */
[----:B-1----:R-:W-:-:S02]  /*35c0*/  FMUL.FTZ R5, R174, R177 ;  /* 0x000000b1ae057220 */ /* 0x002fc40000410000 */
[----:B------:R-:W-:Y:S02]  /*35d0*/  FADD.FTZ R185, R171, R188 ;  /* 0x000000bcabb97221 */ /* 0x000fe40000010000 */
[-C--:B--2---:R-:W-:Y:S02]  /*35e0*/  FMUL.FTZ R178, R174, R176.reuse ;  /* 0x000000b0aeb27220 */ /* 0x084fe40000410000 */
[C---:B---3--:R-:W-:Y:S02]  /*35f0*/  FFMA.FTZ R5, R159.reuse, R176, -R5 ;  /* 0x000000b09f057223 */ /* 0x048fe40000010805 */
[----:B------:R-:W-:Y:S02]  /*3600*/  FADD.FTZ R187, -R172, R187 ;  /* 0x000000bbacbb7221 */ /* 0x000fe40000010100 */
[----:B0-----:R-:W-:Y:S02]  /*3610*/  FMUL.FTZ R162, R118, -R185 ;  /* 0x800000b976a27220 */ /* 0x001fe40000410000 */
[----:B------:R-:W-:-:S02]  /*3620*/  FFMA.FTZ R178, R159, R177, R178 ;  /* 0x000000b19fb27223 */ /* 0x000fc400000100b2 */
[----:B----4-:R-:W-:Y:S02]  /*3630*/  @P2 FADD.FTZ R176, R4, R5 ;  /* 0x0000000504b02221 */ /* 0x010fe40000010000 */
[-C--:B------:R-:W-:Y:S02]  /*3640*/  FMUL.FTZ R5, R17, R152.reuse ;  /* 0x0000009811057220 */ /* 0x080fe40000410000 */
[----:B------:R-:W-:Y:S02]  /*3650*/  FMUL.FTZ R159, R16, R152 ;  /* 0x00000098109f7220 */ /* 0x000fe40000410000 */
[-C--:B------:R-:W-:Y:S02]  /*3660*/  FMUL.FTZ R184, R118, -R187.reuse ;  /* 0x800000bb76b87220 */ /* 0x080fe40000410000 */
[----:B------:R-:W-:Y:S02]  /*3670*/  FFMA.FTZ R188, R120, R187, R162 ;  /* 0x000000bb78bc7223 */ /* 0x000fe400000100a2 */
[----:B------:R-:W-:-:S02]  /*3680*/  FMUL.FTZ R162, R118, -R179 ;  /* 0x800000b376a27220 */ /* 0x000fc40000410000 */
[----:B------:R-:W-:Y:S01]  /*3690*/  @P2 FADD.FTZ R177, R161, R178 ;  /* 0x000000b2a1b12221 */ /* 0x000fe20000010000 */
[----:B------:R-:W-:Y:S01]  /*36a0*/  ISETP.NE.AND P2, PT, R181, 0x1f, PT ;  /* 0x0000001fb500780c */ /* 0x000fe20003f45270 */
[----:B------:R-:W-:Y:S02]  /*36b0*/  FADD.FTZ R4, R54, R54 ;  /* 0x0000003636047221 */ /* 0x000fe40000010000 */
[-C--:B------:R-:W-:Y:S02]  /*36c0*/  FFMA.FTZ R5, R16, R150.reuse, -R5 ;  /* 0x0000009610057223 */ /* 0x080fe40000010805 */
[----:B------:R-:W-:Y:S02]  /*36d0*/  FFMA.FTZ R159, R17, R150, R159 ;  /* 0x00000096119f7223 */ /* 0x000fe4000001009f */
[----:B------:R-:W-:Y:S02]  /*36e0*/  FFMA.FTZ R186, R120, R185, -R184 ;  /* 0x000000b978ba7223 */ /* 0x000fe400000108b8 */
[----:B------:R-:W-:-:S02]  /*36f0*/  FMUL.FTZ R184, R118, -R175 ;  /* 0x800000af76b87220 */ /* 0x000fc40000410000 */
[----:B------:R-:W-:Y:S02]  /*3700*/  FFMA.FTZ R162, R120, R175, -R162 ;  /* 0x000000af78a27223 */ /* 0x000fe400000108a2 */
[C---:B------:R-:W-:Y:S02]  /*3710*/  FMUL.FTZ R175, R7.reuse, R177 ;  /* 0x000000b107af7220 */ /* 0x040fe40000410000 */
[C---:B------:R-:W-:Y:S01]  /*3720*/  FMUL.FTZ R161, R4.reuse, R5 ;  /* 0x0000000504a17220 */ /* 0x040fe20000410000 */
[----:B------:R0:W1:Y:S01]  /*3730*/  SHFL.DOWN PT, R185, R162, 0x1, 0x1f ;  /* 0x08201f00a2b97f89 */ /* 0x00006200000e0000 */
[----:B------:R-:W-:Y:S02]  /*3740*/  FMUL.FTZ R159, R4, R159 ;  /* 0x0000009f049f7220 */ /* 0x000fe40000410000 */
[----:B------:R-:W-:Y:S02]  /*3750*/  FFMA.FTZ R174, R120, R179, R184 ;  /* 0x000000b378ae7223 */ /* 0x000fe400000100b8 */
[----:B------:R-:W-:-:S02]  /*3760*/  FMUL.FTZ R7, R7, R176 ;  /* 0x000000b007077220 */ /* 0x000fc40000410000 */
[C---:B------:R-:W-:Y:S01]  /*3770*/  FFMA.FTZ R184, R6.reuse, R176, -R175 ;  /* 0x000000b006b87223 */ /* 0x040fe200000108af */
[----:B------:R0:W2:Y:S01]  /*3780*/  SHFL.DOWN PT, R187, R174, 0x1, 0x1f ;  /* 0x08201f00aebb7f89 */ /* 0x0000a200000e0000 */
[----:B------:R-:W-:Y:S02]  /*3790*/  FADD.FTZ R176, R161, R186 ;  /* 0x000000baa1b07221 */ /* 0x000fe40000010000 */
[----:B------:R-:W-:Y:S02]  /*37a0*/  FADD.FTZ R178, -R159, R188 ;  /* 0x000000bc9fb27221 */ /* 0x000fe40000010100 */
[----:B------:R-:W-:Y:S02]  /*37b0*/  FFMA.FTZ R7, R6, R177, R7 ;  /* 0x000000b106077223 */ /* 0x000fe40000010007 */
[----:B------:R0:W3:Y:S04]  /*37c0*/  SHFL.DOWN PT, R177, R176, 0x1, 0x1f ;  /* 0x08201f00b0b17f89 */ /* 0x0000e800000e0000 */
[----:B------:R0:W4:Y:S01]  /*37d0*/  SHFL.DOWN PT, R189, R178, 0x1, 0x1f ;  /* 0x08201f00b2bd7f89 */ /* 0x00012200000e0000 */
[----:B------:R-:W-:Y:S05]  /*37e0*/  @!P2 BRA `(.L_x_11235) ;  /* 0x000000b00000a947 */ /* 0x000fea0003800000 */
[C---:B----4-:R-:W-:Y:S02]  /*37f0*/  FMUL.FTZ R175, R174.reuse, R189 ;  /* 0x000000bdaeaf7220 */ /* 0x050fe40000410000 */
[----:B--2---:R-:W-:-:S02]  /*3800*/  FMUL.FTZ R5, R174, R187 ;  /* 0x000000bbae057220 */ /* 0x004fc40000410000 */
[-C--:B---3--:R-:W-:Y:S02]  /*3810*/  FMUL.FTZ R179, R174, R177.reuse ;  /* 0x000000b1aeb37220 */ /* 0x088fe40000410000 */
[----:B------:R-:W-:Y:S02]  /*3820*/  FFMA.FTZ R177, R162, R177, -R175 ;  /* 0x000000b1a2b17223 */ /* 0x000fe400000108af */
[-C--:B-1----:R-:W-:Y:S02]  /*3830*/  FMUL.FTZ R175, R174, R185.reuse ;  /* 0x000000b9aeaf7220 */ /* 0x082fe40000410000 */
[C---:B------:R-:W-:Y:S02]  /*3840*/  FFMA.FTZ R5, R162.reuse, R185, -R5 ;  /* 0x000000b9a2057223 */ /* 0x040fe40000010805 */
[C---:B------:R-:W-:Y:S02]  /*3850*/  FFMA.FTZ R179, R162.reuse, R189, R179 ;  /* 0x000000bda2b37223 */ /* 0x040fe400000100b3 */
[----:B0-----:R-:W-:Y:S01]  /*3860*/  FFMA.FTZ R174, R162, R187, R175 ;  /* 0x000000bba2ae7223 */ /* 0x001fe200000100af */
[----:B------:R-:W-:Y:S01]  /*3870*/  MOV R162, R5 ;  /* 0x0000000500a27202 */ /* 0x000fe20000000f00 */
[----:B------:R-:W-:-:S02]  /*3880*/  FADD.FTZ R176, R176, R177 ;  /* 0x000000b1b0b07221 */ /* 0x000fc40000010000 */
[----:B------:R-:W-:Y:S02]  /*3890*/  FADD.FTZ R178, R178, R179 ;  /* 0x000000b3b2b27221 */ /* 0x000fe40000010000 */
.L_x_11235:
[----:B------:R-:W-:Y:S05]  /*38a0*/  BSYNC B0 ;  /* 0x0000000000007941 */ /* 0x000fea0003800000 */
.L_x_11234:
[----:B------:R-:W-:Y:S01]  /*38b0*/  ISETP.GT.U32.AND P2, PT, R181, 0x1d, PT ;  /* 0x0000001db500780c */ /* 0x000fe20003f44070 */
[----:B------:R-:W-:Y:S01]  /*38c0*/  FADD.FTZ R175, R111, R184 ;  /* 0x000000b86faf7221 */ /* 0x000fe20000010000 */
[----:B-1----:R1:W0:Y:S01]  /*38d0*/  SHFL.DOWN PT, R185, R162, 0x2, 0x1f ;  /* 0x08401f00a2b97f89 */ /* 0x00222200000e0000 */
[----:B------:R-:W-:Y:S01]  /*38e0*/  FADD.FTZ R111, RZ, R7 ;  /* 0x00000007ff6f7221 */ /* 0x000fe20000010000 */
[----:B------:R-:W-:Y:S02]  /*38f0*/  BSSY B0, `(.L_x_11236) ;  /* 0x0000014000007945 */ /* 0x000fe40003800000 */
[----:B--2---:R1:W2:Y:S01]  /*3900*/  SHFL.DOWN PT, R187, R174, 0x2, 0x1f ;  /* 0x08401f00aebb7f89 */ /* 0x0042a200000e0000 */
[-C--:B------:R-:W-:Y:S02]  /*3910*/  FMUL.FTZ R5, R118, R111.reuse ;  /* 0x0000006f76057220 */ /* 0x080fe40000410000 */
[C---:B------:R-:W-:Y:S01]  /*3920*/  FMUL.FTZ R184, R152.reuse, R111 ;  /* 0x0000006f98b87220 */ /* 0x040fe20000410000 */
[----:B---3--:R1:W3:Y:S01]  /*3930*/  SHFL.DOWN PT, R177, R176, 0x2, 0x1f ;  /* 0x08401f00b0b17f89 */ /* 0x0082e200000e0000 */
[----:B------:R-:W-:-:S02]  /*3940*/  FMUL.FTZ R152, R152, R175 ;  /* 0x000000af98987220 */ /* 0x000fc40000410000 */
[----:B------:R-:W-:Y:S01]  /*3950*/  FFMA.FTZ R6, R120, R175, -R5 ;  /* 0x000000af78067223 */ /* 0x000fe20000010805 */
[----:B----4-:R1:W4:Y:S01]  /*3960*/  SHFL.DOWN PT, R189, R178, 0x2, 0x1f ;  /* 0x08401f00b2bd7f89 */ /* 0x01032200000e0000 */
[----:B------:R-:W-:Y:S05]  /*3970*/  @P2 BRA `(.L_x_11237) ;  /* 0x000000b000002947 */ /* 0x000fea0003800000 */
[C---:B----4-:R-:W-:Y:S02]  /*3980*/  FMUL.FTZ R7, R174.reuse, R189 ;  /* 0x000000bdae077220 */ /* 0x050fe40000410000 */
[C---:B--2---:R-:W-:Y:S02]  /*3990*/  FMUL.FTZ R5, R174.reuse, R187 ;  /* 0x000000bbae057220 */ /* 0x044fe40000410000 */
[-C--:B---3--:R-:W-:Y:S02]  /*39a0*/  FMUL.FTZ R179, R174, R177.reuse ;  /* 0x000000b1aeb37220 */ /* 0x088fe40000410000 */
[----:B------:R-:W-:Y:S02]  /*39b0*/  FFMA.FTZ R177, R162, R177, -R7 ;  /* 0x000000b1a2b17223 */ /* 0x000fe40000010807 */
[----:B0-----:R-:W-:-:S02]  /*39c0*/  FMUL.FTZ R7, R174, R185 ;  /* 0x000000b9ae077220 */ /* 0x001fc40000410000 */
[C---:B------:R-:W-:Y:S02]  /*39d0*/  FFMA.FTZ R5, R162.reuse, R185, -R5 ;  /* 0x000000b9a2057223 */ /* 0x040fe40000010805 */
[C---:B------:R-:W-:Y:S02]  /*39e0*/  FFMA.FTZ R179, R162.reuse, R189, R179 ;  /* 0x000000bda2b37223 */ /* 0x040fe400000100b3 */
[----:B-1----:R-:W-:Y:S01]  /*39f0*/  FFMA.FTZ R174, R162, R187, R7 ;  /* 0x000000bba2ae7223 */ /* 0x002fe20000010007 */
[----:B------:R-:W-:Y:S01]  /*3a00*/  MOV R162, R5 ;  /* 0x0000000500a27202 */ /* 0x000fe20000000f00 */
[----:B------:R-:W-:Y:S02]  /*3a10*/  FADD.FTZ R176, R176, R177 ;  /* 0x000000b1b0b07221 */ /* 0x000fe40000010000 */
[----:B------:R-:W-:Y:S02]  /*3a20*/  FADD.FTZ R178, R178, R179 ;  /* 0x000000b3b2b27221 */ /* 0x000fe40000010000 */
.L_x_11237:
[----:B------:R-:W-:Y:S05]  /*3a30*/  BSYNC B0 ;  /* 0x0000000000007941 */ /* 0x000fea0003800000 */
.L_x_11236:
[----:B------:R-:W-:Y:S01]  /*3a40*/  ISETP.GT.U32.AND P2, PT, R181, 0x1b, PT ;  /* 0x0000001bb500780c */ /* 0x000fe20003f44070 */
[----:B---3--:R-:W-:Y:S01]  /*3a50*/  FADD.FTZ R177, R113, R6 ;  /* 0x0000000671b17221 */ /* 0x008fe20000010000 */
[----:B------:R3:W1:Y:S01]  /*3a60*/  SHFL.DOWN PT, R191, R162, 0x4, 0x1f ;  /* 0x08801f00a2bf7f89 */ /* 0x00066200000e0000 */
[----:B------:R-:W-:Y:S01]  /*3a70*/  FMUL.FTZ R6, R17, R111 ;  /* 0x0000006f11067220 */ /* 0x000fe20000410000 */
[----:B------:R-:W-:Y:S01]  /*3a80*/  BSSY B0, `(.L_x_11238) ;  /* 0x000001d000007945 */ /* 0x000fe20003800000 */
[-C--:B------:R-:W-:Y:S01]  /*3a90*/  FMUL.FTZ R5, R118, R175.reuse ;  /* 0x000000af76057220 */ /* 0x080fe20000410000 */
[----:B------:R3:W4:Y:S01]  /*3aa0*/  SHFL.DOWN PT, R193, R174, 0x4, 0x1f ;  /* 0x08801f00aec17f89 */ /* 0x00072200000e0000 */
[----:B------:R-:W-:-:S02]  /*3ab0*/  FFMA.FTZ R7, R150, R175, -R184 ;  /* 0x000000af96077223 */ /* 0x000fc400000108b8 */
[-C--:B------:R-:W-:Y:S01]  /*3ac0*/  FFMA.FTZ R179, R150, R111.reuse, R152 ;  /* 0x0000006f96b37223 */ /* 0x080fe20000010098 */
[----:B------:R3:W2:Y:S01]  /*3ad0*/  SHFL.DOWN PT, R195, R178, 0x4, 0x1f ;  /* 0x08801f00b2c37f89 */ /* 0x0006a200000e0000 */
[C---:B------:R-:W-:Y:S02]  /*3ae0*/  FMUL.FTZ R150, R16.reuse, R111 ;  /* 0x0000006f10967220 */ /* 0x040fe40000410000 */
[----:B------:R-:W-:Y:S02]  /*3af0*/  FFMA.FTZ R113, R16, R175, -R6 ;  /* 0x000000af10717223 */ /* 0x000fe40000010806 */
[----:B------:R-:W-:Y:S02]  /*3b00*/  FFMA.FTZ R5, R120, R111, R5 ;  /* 0x0000006f78057223 */ /* 0x000fe40000010005 */
[----:B0-----:R-:W-:Y:S02]  /*3b10*/  FFMA.FTZ R185, R17, R175, R150 ;  /* 0x000000af11b97223 */ /* 0x001fe40000010096 */
[----:B------:R-:W-:-:S02]  /*3b20*/  FMUL.FTZ R150, R4, R113 ;  /* 0x0000007104967220 */ /* 0x000fc40000410000 */
[C---:B----4-:R-:W-:Y:S02]  /*3b30*/  FFMA.FTZ R189, -R4.reuse, R179, RZ ;  /* 0x000000b304bd7223 */ /* 0x050fe400000101ff */
[----:B------:R-:W-:Y:S01]  /*3b40*/  FADD.FTZ R113, RZ, R5 ;  /* 0x00000005ff717221 */ /* 0x000fe20000010000 */
[----:B------:R3:W0:Y:S01]  /*3b50*/  SHFL.DOWN PT, R179, R176, 0x4, 0x1f ;  /* 0x08801f00b0b37f89 */ /* 0x00062200000e0000 */
[C---:B--2---:R-:W-:Y:S02]  /*3b60*/  FFMA.FTZ R187, R4.reuse, R7, RZ ;  /* 0x0000000704bb7223 */ /* 0x044fe400000100ff */
[----:B------:R-:W-:Y:S02]  /*3b70*/  FFMA.FTZ R152, -R4, R185, -RZ ;  /* 0x000000b904987223 */ /* 0x000fe400000109ff */
[----:B------:R-:W-:Y:S01]  /*3b80*/  FMUL.FTZ R4, R124, R113 ;  /* 0x000000717c047220 */ /* 0x000fe20000410000 */
[----:B------:R-:W-:Y:S05]  /*3b90*/  @P2 BRA `(.L_x_11239) ;  /* 0x000000b000002947 */ /* 0x000fea0003800000 */
[C---:B-1----:R-:W-:Y:S02]  /*3ba0*/  FMUL.FTZ R7, R174.reuse, R195 ;  /* 0x000000c3ae077220 */ /* 0x042fe40000410000 */
[----:B------:R-:W-:-:S02]  /*3bb0*/  FMUL.FTZ R5, R174, R193 ;  /* 0x000000c1ae057220 */ /* 0x000fc40000410000 */
[-C--:B0-----:R-:W-:Y:S02]  /*3bc0*/  FMUL.FTZ R185, R174, R179.reuse ;  /* 0x000000b3aeb97220 */ /* 0x081fe40000410000 */
[----:B------:R-:W-:Y:S02]  /*3bd0*/  FFMA.FTZ R179, R162, R179, -R7 ;  /* 0x000000b3a2b37223 */ /* 0x000fe40000010807 */
[-C--:B------:R-:W-:Y:S02]  /*3be0*/  FMUL.FTZ R7, R174, R191.reuse ;  /* 0x000000bfae077220 */ /* 0x080fe40000410000 */
[C---:B------:R-:W-:Y:S02]  /*3bf0*/  FFMA.FTZ R5, R162.reuse, R191, -R5 ;  /* 0x000000bfa2057223 */ /* 0x040fe40000010805 */
[C---:B------:R-:W-:Y:S02]  /*3c00*/  FFMA.FTZ R185, R162.reuse, R195, R185 ;  /* 0x000000c3a2b97223 */ /* 0x040fe400000100b9 */
[----:B---3--:R-:W-:Y:S01]  /*3c10*/  FFMA.FTZ R174, R162, R193, R7 ;  /* 0x000000c1a2ae7223 */ /* 0x008fe20000010007 */
[----:B------:R-:W-:Y:S01]  /*3c20*/  MOV R162, R5 ;  /* 0x0000000500a27202 */ /* 0x000fe20000000f00 */
[----:B------:R-:W-:-:S02]  /*3c30*/  FADD.FTZ R176, R176, R179 ;  /* 0x000000b3b0b07221 */ /* 0x000fc40000010000 */
[----:B------:R-:W-:Y:S02]  /*3c40*/  FADD.FTZ R178, R178, R185 ;  /* 0x000000b9b2b27221 */ /* 0x000fe40000010000 */
.L_x_11239:
[----:B-1----:R-:W-:Y:S05]  /*3c50*/  BSYNC B0 ;  /* 0x0000000000007941 */ /* 0x002fea0003800000 */
.L_x_11238:
[----:B------:R-:W-:Y:S01]  /*3c60*/  FMUL.FTZ R6, R146, R113 ;  /* 0x0000007192067220 */ /* 0x000fe20000410000 */
[----:B------:R-:W-:Y:S01]  /*3c70*/  ISETP.GT.U32.AND P2, PT, R181, 0x17, PT ;  /* 0x00000017b500780c */ /* 0x000fe20003f44070 */
[-C--:B------:R-:W-:Y:S01]  /*3c80*/  FMUL.FTZ R5, R124, R177.reuse ;  /* 0x000000b17c057220 */ /* 0x080fe20000410000 */
[----:B------:R1:W2:Y:S01]  /*3c90*/  SHFL.DOWN PT, R195, R162, 0x8, 0x1f ;  /* 0x09001f00a2c37f89 */ /* 0x0002a200000e0000 */
[-C--:B------:R-:W-:Y:S01]  /*3ca0*/  FFMA.FTZ R4, R122, R177.reuse, -R4 ;  /* 0x000000b17a047223 */ /* 0x080fe20000010804 */
[----:B------:R-:W-:Y:S01]  /*3cb0*/  BSSY B0, `(.L_x_11240) ;  /* 0x0000029000007945 */ /* 0x000fe20003800000 */
[----:B------:R-:W-:Y:S01]  /*3cc0*/  FFMA.FTZ R6, R144, R177, -R6 ;  /* 0x000000b190067223 */ /* 0x000fe20000010806 */
[----:B------:R1:W4:Y:S01]  /*3cd0*/  SHFL.DOWN PT, R197, R174, 0x8, 0x1f ;  /* 0x09001f00aec57f89 */ /* 0x00032200000e0000 */
[----:B------:R-:W-:Y:S01]  /*3ce0*/  FFMA.FTZ R5, R122, R113, R5 ;  /* 0x000000717a057223 */ /* 0x000fe20000010005 */
[----:B------:R-:W-:Y:S01]  /*3cf0*/  ISETP.GE.OR P0, PT, R182, c[0x0][0x174], P0 ;  /* 0x00005d00b6007a0c */ /* 0x000fe20000706670 */
[----:B0-----:R-:W-:Y:S01]  /*3d00*/  FADD.FTZ R179, R115, R4 ;  /* 0x0000000473b37221 */ /* 0x001fe20000010000 */
[----:B------:R1:W0:Y:S01]  /*3d10*/  SHFL.DOWN PT, R191, R176, 0x8, 0x1f ;  /* 0x09001f00b0bf7f89 */ /* 0x00022200000e0000 */
[----:B------:R-:W-:-:S02]  /*3d20*/  FFMA.FTZ R184, R180, R6, R187 ;  /* 0x00000006b4b87223 */ /* 0x000fc400000100bb */
[CC--:B------:R-:W-:Y:S01]  /*3d30*/  FMUL.FTZ R4, R17.reuse, R113.reuse ;  /* 0x0000007111047220 */ /* 0x0c0fe20000410000 */
[----:B------:R1:W3:Y:S01]  /*3d40*/  SHFL.DOWN PT, R199, R178, 0x8, 0x1f ;  /* 0x09001f00b2c77f89 */ /* 0x0002e200000e0000 */
[----:B------:R-:W-:Y:S02]  /*3d50*/  FMUL.FTZ R6, R16, R113 ;  /* 0x0000007110067220 */ /* 0x000fe40000410000 */
[----:B------:R-:W-:Y:S02]  /*3d60*/  FADD.FTZ R115, RZ, R5 ;  /* 0x00000005ff737221 */ /* 0x000fe40000010000 */
[-C--:B------:R-:W-:Y:S02]  /*3d70*/  FMUL.FTZ R146, R146, R177.reuse ;  /* 0x000000b192927220 */ /* 0x080fe40000410000 */
[-C--:B------:R-:W-:Y:S02]  /*3d80*/  FFMA.FTZ R5, R16, R177.reuse, -R4 ;  /* 0x000000b110057223 */ /* 0x080fe40000010804 */
[----:B------:R-:W-:-:S02]  /*3d90*/  FFMA.FTZ R7, R17, R177, R6 ;  /* 0x000000b111077223 */ /* 0x000fc40000010006 */
[C---:B------:R-:W-:Y:S02]  /*3da0*/  FMUL.FTZ R4, R142.reuse, R115 ;  /* 0x000000738e047220 */ /* 0x040fe40000410000 */
[----:B------:R-:W-:Y:S02]  /*3db0*/  FMUL.FTZ R6, R142, R179 ;  /* 0x000000b38e067220 */ /* 0x000fe40000410000 */
[----:B------:R-:W-:Y:S02]  /*3dc0*/  FFMA.FTZ R146, R144, R113, R146 ;  /* 0x0000007190927223 */ /* 0x000fe40000010092 */
[C---:B------:R-:W-:Y:S01]  /*3dd0*/  FFMA.FTZ R186, R116.reuse, R179, -R4 ;  /* 0x000000b374ba7223 */ /* 0x040fe20000010804 */
[----:B------:R-:W-:Y:S01]  /*3de0*/  MOV R4, 0x3f800000 ;  /* 0x3f80000000047802 */ /* 0x000fe20000000f00 */
[-C--:B------:R-:W-:Y:S02]  /*3df0*/  FFMA.FTZ R188, R116, R115.reuse, R6 ;  /* 0x0000007374bc7223 */ /* 0x080fe40000010006 */
[----:B------:R-:W-:-:S02]  /*3e00*/  FMUL.FTZ R116, R128, R115 ;  /* 0x0000007380747220 */ /* 0x000fc40000410000 */
[C---:B------:R-:W-:Y:S01]  /*3e10*/  FMUL.FTZ R142, R180.reuse, R5 ;  /* 0x00000005b48e7220 */ /* 0x040fe20000410000 */
[----:B------:R-:W-:Y:S01]  /*3e20*/  HFMA2.MMA R5, -RZ, RZ, 0, 0 ;  /* 0x00000000ff057435 */ /* 0x000fe200000001ff */
[C---:B------:R-:W-:Y:S02]  /*3e30*/  FFMA.FTZ R146, -R180.reuse, R146, R189 ;  /* 0x00000092b4927223 */ /* 0x040fe400000101bd */
[----:B------:R-:W-:Y:S02]  /*3e40*/  FFMA.FTZ R180, -R180, R7, -RZ ;  /* 0x00000007b4b47223 */ /* 0x000fe400000109ff */
[----:B------:R-:W-:Y:S01]  /*3e50*/  CS2R R6, SRZ ;  /* 0x0000000000067805 */ /* 0x000fe2000001ff00 */
[-C--:B------:R-:W-:Y:S02]  /*3e60*/  FMUL.FTZ R144, R128, R179.reuse ;  /* 0x000000b380907220 */ /* 0x080fe40000410000 */
[----:B------:R-:W-:Y:S01]  /*3e70*/  FFMA.FTZ R185, R126, R179, -R116 ;  /* 0x000000b37eb97223 */ /* 0x000fe20000010874 */
[----:B------:R-:W-:Y:S05]  /*3e80*/  @P2 BRA `(.L_x_11241) ;  /* 0x000000b000002947 */ /* 0x000fea0003800000 */
[C---:B01234-:R-:W-:Y:S02]  /*3e90*/  FMUL.FTZ R189, R174.reuse, R199 ;  /* 0x000000c7aebd7220 */ /* 0x05ffe40000410000 */
[----:B------:R-:W-:-:S02]  /*3ea0*/  FMUL.FTZ R187, R174, R197 ;  /* 0x000000c5aebb7220 */ /* 0x000fc40000410000 */
        /* <DEDUP_REMOVED lines=9> */
.L_x_11241:
[----:B01234-:R-:W-:Y:S05]  /*3f40*/  BSYNC B0 ;  /* 0x0000000000007941 */ /* 0x01ffea0003800000 */
.L_x_11240:
[----:B------:R-:W-:Y:S01]  /*3f50*/  FFMA.FTZ R116, R126, R115, R144 ;  /* 0x000000737e747223 */ /* 0x000fe20000010090 */
[----:B------:R0:W1:Y:S01]  /*3f60*/  @!P0 LDS.128 R4, [R20.X16+0x25d0] ;  /* 0x0025d00014048984 */ /* 0x000062000000cc00 */
[----:B------:R-:W-:Y:S01]  /*3f70*/  FADD.FTZ R156, R156, R185 ;  /* 0x000000b99c9c7221 */ /* 0x000fe20000010000 */
[----:B------:R-:W-:Y:S01]  /*3f80*/  ISETP.GT.U32.AND P0, PT, R181, 0xf, PT ;  /* 0x0000000fb500780c */ /* 0x000fe20003f04070 */
[----:B------:R-:W-:Y:S01]  /*3f90*/  FADD.FTZ R116, RZ, R116 ;  /* 0x00000074ff747221 */ /* 0x000fe20000010000 */
[----:B------:R0:W2:Y:S01]  /*3fa0*/  SHFL.DOWN PT, R197, R162, 0x10, 0x1f ;  /* 0x0a001f00a2c57f89 */ /* 0x0000a200000e0000 */
[----:B------:R-:W-:Y:S01]  /*3fb0*/  FFMA.FTZ R185, R173, R186, R184 ;  /* 0x000000baadb97223 */ /* 0x000fe200000100b8 */
[----:B------:R-:W-:Y:S01]  /*3fc0*/  BSSY B0, `(.L_x_11242) ;  /* 0x0000029000007945 */ /* 0x000fe20003800000 */
[----:B------:R-:W-:Y:S01]  /*3fd0*/  FMUL.FTZ R186, R137, R116 ;  /* 0x0000007489ba7220 */ /* 0x000fe20000410000 */
[----:B------:R0:W3:Y:S01]  /*3fe0*/  SHFL.DOWN PT, R199, R174, 0x10, 0x1f ;  /* 0x0a001f00aec77f89 */ /* 0x0000e200000e0000 */
[----:B------:R-:W-:-:S02]  /*3ff0*/  FFMA.FTZ R187, -R173, R188, R146 ;  /* 0x000000bcadbb7223 */ /* 0x000fc40000010192 */
[----:B------:R-:W-:Y:S01]  /*4000*/  FMUL.FTZ R137, R137, R156 ;  /* 0x0000009c89897220 */ /* 0x000fe20000410000 */
[----:B------:R0:W4:Y:S01]  /*4010*/  SHFL.DOWN PT, R189, R176, 0x10, 0x1f ;  /* 0x0a001f00b0bd7f89 */ /* 0x00012200000e0000 */
[----:B------:R-:W-:Y:S02]  /*4020*/  FMUL.FTZ R146, R123, R116 ;  /* 0x000000747b927220 */ /* 0x000fe40000410000 */
[C---:B------:R-:W-:Y:S01]  /*4030*/  FFMA.FTZ R186, R135.reuse, R156, -R186 ;  /* 0x0000009c87ba7223 */ /* 0x040fe200000108ba */
[----:B------:R0:W0:Y:S01]  /*4040*/  SHFL.DOWN PT, R201, R178, 0x10, 0x1f ;  /* 0x0a001f00b2c97f89 */ /* 0x00002200000e0000 */
[----:B------:R-:W-:Y:S02]  /*4050*/  FFMA.FTZ R137, R135, R116, R137 ;  /* 0x0000007487897223 */ /* 0x000fe40000010089 */
[----:B------:R-:W-:Y:S02]  /*4060*/  FFMA.FTZ R146, R121, R156, -R146 ;  /* 0x0000009c79927223 */ /* 0x000fe40000010892 */
[----:B------:R-:W-:-:S02]  /*4070*/  FMUL.FTZ R135, R17, R116 ;  /* 0x0000007411877220 */ /* 0x000fc40000410000 */
[----:B------:R-:W-:Y:S02]  /*4080*/  FFMA.FTZ R195, -R170, R137, R187 ;  /* 0x00000089aac37223 */ /* 0x000fe400000101bb */
[-C--:B------:R-:W-:Y:S02]  /*4090*/  FMUL.FTZ R144, R17, R115.reuse ;  /* 0x0000007311907220 */ /* 0x080fe40000410000 */
[----:B------:R-:W-:Y:S02]  /*40a0*/  FADD.FTZ R155, R155, R146 ;  /* 0x000000929b9b7221 */ /* 0x000fe40000010000 */
[C---:B------:R-:W-:Y:S02]  /*40b0*/  FFMA.FTZ R137, R16.reuse, R156, -R135 ;  /* 0x0000009c10897223 */ /* 0x040fe40000010887 */
[C---:B------:R-:W-:Y:S02]  /*40c0*/  FMUL.FTZ R184, R16.reuse, R115 ;  /* 0x0000007310b87220 */ /* 0x040fe40000410000 */
[----:B------:R-:W-:-:S02]  /*40d0*/  FMUL.FTZ R146, R16, R116 ;  /* 0x0000007410927220 */ /* 0x000fc40000410000 */
[----:B------:R-:W-:Y:S02]  /*40e0*/  FMUL.FTZ R135, R123, R156 ;  /* 0x0000009c7b877220 */ /* 0x000fe40000410000 */
[-C--:B------:R-:W-:Y:S02]  /*40f0*/  FFMA.FTZ R144, R16, R179.reuse, -R144 ;  /* 0x000000b310907223 */ /* 0x080fe40000010890 */
[----:B------:R-:W-:Y:S02]  /*4100*/  FFMA.FTZ R193, R170, R186, R185 ;  /* 0x000000baaac17223 */ /* 0x000fe400000100b9 */
[C---:B------:R-:W-:Y:S02]  /*4110*/  FFMA.FTZ R184, R17.reuse, R179, R184 ;  /* 0x000000b311b87223 */ /* 0x040fe400000100b8 */
[----:B------:R-:W-:Y:S02]  /*4120*/  FFMA.FTZ R185, R17, R156, R146 ;  /* 0x0000009c11b97223 */ /* 0x000fe40000010092 */
[----:B------:R-:W-:-:S02]  /*4130*/  FFMA.FTZ R135, R121, R116, R135 ;  /* 0x0000007479877223 */ /* 0x000fc40000010087 */
[C---:B------:R-:W-:Y:S02]  /*4140*/  FMUL.FTZ R144, R173.reuse, R144 ;  /* 0x00000090ad907220 */ /* 0x040fe40000410000 */
[C---:B------:R-:W-:Y:S02]  /*4150*/  FMUL.FTZ R137, R170.reuse, R137 ;  /* 0x00000089aa897220 */ /* 0x040fe40000410000 */
[----:B------:R-:W-:Y:S02]  /*4160*/  FFMA.FTZ R173, -R173, R184, -RZ ;  /* 0x000000b8adad7223 */ /* 0x000fe400000109ff */
[----:B------:R-:W-:Y:S02]  /*4170*/  FFMA.FTZ R170, -R170, R185, -RZ ;  /* 0x000000b9aaaa7223 */ /* 0x000fe400000109ff */
[----:B------:R-:W-:Y:S01]  /*4180*/  FADD.FTZ R135, RZ, R135 ;  /* 0x00000087ff877221 */ /* 0x000fe20000010000 */
        /* <DEDUP_REMOVED lines=12> */
.L_x_11243:
[----:B01234-:R-:W-:Y:S05]  /*4250*/  BSYNC B0 ;  /* 0x0000000000007941 */ /* 0x01ffea0003800000 */
.L_x_11242:
[C---:B------:R-:W-:Y:S01]  /*4260*/  FMUL.FTZ R184, R134.reuse, R135 ;  /* 0x0000008786b87220 */ /* 0x040fe20000410000 */
[----:B------:R-:W-:Y:S01]  /*4270*/  SHFL.DOWN PT, R191, R174, 0x1, 0x1f ;  /* 0x08201f00aebf7f89 */ /* 0x000fe200000e0000 */
[-C--:B------:R-:W-:Y:S01]  /*4280*/  FMUL.FTZ R186, R134, R155.reuse ;  /* 0x0000009b86ba7220 */ /* 0x080fe20000410000 */
[----:B------:R-:W-:Y:S01]  /*4290*/  ISETP.NE.AND P0, PT, R95, RZ, PT ;  /* 0x000000ff5f00720c */ /* 0x000fe20003f05270 */
[CC--:B------:R-:W-:Y:S01]  /*42a0*/  FFMA.FTZ R184, R133.reuse, R155.reuse, -R184 ;  /* 0x0000009b85b87223 */ /* 0x0c0fe200000108b8 */
[----:B------:R-:W-:Y:S01]  /*42b0*/  SHFL.DOWN PT, R192, R162, 0x1, 0x1f ;  /* 0x08201f00a2c07f89 */ /* 0x000fe200000e0000 */
[C---:B------:R-:W-:Y:S01]  /*42c0*/  FMUL.FTZ R146, R130.reuse, R155 ;  /* 0x0000009b82927220 */ /* 0x040fe20000410000 */
[----:B------:R-:W-:Y:S01]  /*42d0*/  BSSY B0, `(.L_x_11244) ;  /* 0x0000102000007945 */ /* 0x000fe20003800000 */
[-C--:B------:R-:W-:Y:S01]  /*42e0*/  FMUL.FTZ R134, R130, R135.reuse ;  /* 0x0000008782867220 */ /* 0x080fe20000410000 */
[----:B------:R-:W-:Y:S01]  /*42f0*/  SHFL.DOWN PT, R194, R178, 0x1, 0x1f ;  /* 0x08201f00b2c27f89 */ /* 0x000fe200000e0000 */
[----:B------:R-:W-:-:S02]  /*4300*/  FFMA.FTZ R185, R133, R135, R186 ;  /* 0x0000008785b97223 */ /* 0x000fc400000100ba */
[C---:B------:R-:W-:Y:S01]  /*4310*/  FFMA.FTZ R133, R125.reuse, R135, R146 ;  /* 0x000000877d857223 */ /* 0x040fe20000010092 */
[----:B------:R-:W-:Y:S01]  /*4320*/  SHFL.IDX PT, R186, R7, RZ, 0x1f ;  /* 0x00001fff07ba7589 */ /* 0x000fe200000e0000 */
[----:B------:R-:W-:Y:S02]  /*4330*/  FFMA.FTZ R193, R168, R184, R193 ;  /* 0x000000b8a8c17223 */ /* 0x000fe400000100c1 */
[----:B------:R-:W-:Y:S01]  /*4340*/  FFMA.FTZ R134, R125, R155, -R134 ;  /* 0x0000009b7d867223 */ /* 0x000fe20000010886 */
[----:B------:R-:W0:Y:S01]  /*4350*/  SHFL.IDX PT, R184, R6, RZ, 0x1f ;  /* 0x00001fff06b87589 */ /* 0x000e2200000e0000 */
[----:B------:R-:W-:Y:S02]  /*4360*/  FADD.FTZ R133, RZ, R133 ;  /* 0x00000085ff857221 */ /* 0x000fe40000010000 */
[----:B------:R-:W-:Y:S01]  /*4370*/  FADD.FTZ R153, R153, R134 ;  /* 0x0000008699997221 */ /* 0x000fe20000010000 */
[----:B------:R-:W1:Y:S01]  /*4380*/  SHFL.DOWN PT, R197, R176, 0x1, 0x1f ;  /* 0x08201f00b0c57f89 */ /* 0x000e6200000e0000 */
[----:B------:R-:W-:-:S02]  /*4390*/  FMUL.FTZ R134, R132, R133 ;  /* 0x0000008584867220 */ /* 0x000fc40000410000 */
[-C--:B------:R-:W-:Y:S01]  /*43a0*/  FMUL.FTZ R132, R132, R153.reuse ;  /* 0x0000009984847220 */ /* 0x080fe20000410000 */
[----:B------:R-:W2:Y:S01]  /*43b0*/  SHFL.IDX PT, R174, R174, RZ, 0x1f ;  /* 0x00001fffaeae7589 */ /* 0x000ea200000e0000 */
[C---:B------:R-:W-:Y:S02]  /*43c0*/  FFMA.FTZ R146, R131.reuse, R153, -R134 ;  /* 0x0000009983927223 */ /* 0x040fe40000010886 */
[----:B------:R-:W-:Y:S01]  /*43d0*/  FFMA.FTZ R188, R131, R133, R132 ;  /* 0x0000008583bc7223 */ /* 0x000fe20000010084 */
[----:B------:R-:W3:Y:S01]  /*43e0*/  SHFL.IDX PT, R162, R162, RZ, 0x1f ;  /* 0x00001fffa2a27589 */ /* 0x000ee200000e0000 */
[-C--:B------:R-:W-:Y:S02]  /*43f0*/  FMUL.FTZ R132, R17, R135.reuse ;  /* 0x0000008711847220 */ /* 0x080fe40000410000 */
[----:B------:R-:W-:Y:S01]  /*4400*/  FMUL.FTZ R134, R16, R135 ;  /* 0x0000008710867220 */ /* 0x000fe20000410000 */
[----:B------:R-:W4:Y:S01]  /*4410*/  SHFL.IDX PT, R176, R176, RZ, 0x1f ;  /* 0x00001fffb0b07589 */ /* 0x000f2200000e0000 */
[----:B------:R-:W-:-:S02]  /*4420*/  FMUL.FTZ R131, R138, R133 ;  /* 0x000000858a837220 */ /* 0x000fc40000410000 */
[----:B------:R-:W-:Y:S01]  /*4430*/  FFMA.FTZ R187, R16, R155, -R132 ;  /* 0x0000009b10bb7223 */ /* 0x000fe20000010884 */
[----:B------:R-:W5:Y:S01]  /*4440*/  SHFL.IDX PT, R178, R178, RZ, 0x1f ;  /* 0x00001fffb2b27589 */ /* 0x000f6200000e0000 */
[----:B------:R-:W-:Y:S02]  /*4450*/  FMUL.FTZ R132, R138, R153 ;  /* 0x000000998a847220 */ /* 0x000fe40000410000 */
[----:B------:R-:W-:Y:S02]  /*4460*/  FFMA.FTZ R195, -R168, R185, R195 ;  /* 0x000000b9a8c37223 */ /* 0x000fe400000101c3 */
[C---:B------:R-:W-:Y:S02]  /*4470*/  FFMA.FTZ R189, R17.reuse, R155, R134 ;  /* 0x0000009b11bd7223 */ /* 0x040fe40000010086 */
[----:B------:R-:W-:Y:S02]  /*4480*/  FFMA.FTZ R185, R136, R153, -R131 ;  /* 0x0000009988b97223 */ /* 0x000fe40000010883 */
[----:B------:R-:W-:-:S02]  /*4490*/  FMUL.FTZ R134, R17, R133 ;  /* 0x0000008511867220 */ /* 0x000fc40000410000 */
[----:B------:R-:W-:Y:S02]  /*44a0*/  FFMA.FTZ R132, R136, R133, R132 ;  /* 0x0000008588847223 */ /* 0x000fe40000010084 */
[----:B------:R-:W-:Y:S02]  /*44b0*/  FMUL.FTZ R131, R168, R187 ;  /* 0x000000bba8837220 */ /* 0x000fe40000410000 */
[----:B------:R-:W-:Y:S02]  /*44c0*/  FFMA.FTZ R190, R160, R146, R193 ;  /* 0x00000092a0be7223 */ /* 0x000fe400000100c1 */
[----:B------:R-:W-:Y:S02]  /*44d0*/  FFMA.FTZ R168, -R168, R189, -RZ ;  /* 0x000000bda8a87223 */ /* 0x000fe400000109ff */
[----:B------:R-:W-:Y:S02]  /*44e0*/  FADD.FTZ R154, R154, R185 ;  /* 0x000000b99a9a7221 */ /* 0x000fe40000010000 */
[----:B------:R-:W-:-:S02]  /*44f0*/  FMUL.FTZ R146, R16, R133 ;  /* 0x0000008510927220 */ /* 0x000fc40000410000 */
[C---:B0-----:R-:W-:Y:S02]  /*4500*/  @P1 FMUL.FTZ R187, R191.reuse, R184 ;  /* 0x000000b8bfbb1220 */ /* 0x041fe40000410000 */
[-C--:B------:R-:W-:Y:S02]  /*4510*/  @P1 FMUL.FTZ R185, R191, R186.reuse ;  /* 0x000000babfb91220 */ /* 0x080fe40000410000 */
[-C--:B------:R-:W-:Y:S02]  /*4520*/  FFMA.FTZ R189, R16, R153.reuse, -R134 ;  /* 0x0000009910bd7223 */ /* 0x080fe40000010886 */
[----:B------:R-:W-:Y:S02]  /*4530*/  FADD.FTZ R132, RZ, R132 ;  /* 0x00000084ff847221 */ /* 0x000fe40000010000 */
[----:B------:R-:W-:Y:S02]  /*4540*/  FFMA.FTZ R191, R17, R153, R146 ;  /* 0x0000009911bf7223 */ /* 0x000fe40000010092 */
[----:B------:R-:W-:-:S02]  /*4550*/  @P1 FFMA.FTZ R187, R192, R186, R187 ;  /* 0x000000bac0bb1223 */ /* 0x000fc400000100bb */
[----:B------:R-:W-:Y:S02]  /*4560*/  @P1 FFMA.FTZ R134, R192, R184, -R185 ;  /* 0x000000b8c0861223 */ /* 0x000fe400000108b9 */
[----:B------:R-:W-:Y:S02]  /*4570*/  FMUL.FTZ R146, R160, R189 ;  /* 0x000000bda0927220 */ /* 0x000fe40000410000 */
[C---:B------:R-:W-:Y:S02]  /*4580*/  FMUL.FTZ R189, R129.reuse, R132 ;  /* 0x0000008481bd7220 */ /* 0x040fe40000410000 */
[----:B------:R-:W-:Y:S02]  /*4590*/  FMUL.FTZ R129, R129, R154 ;  /* 0x0000009a81817220 */ /* 0x000fe40000410000 */
[----:B------:R-:W-:Y:S02]  /*45a0*/  @P1 FADD.FTZ R186, R194, R187 ;  /* 0x000000bbc2ba1221 */ /* 0x000fe40000010000 */
[----:B-1----:R-:W-:-:S02]  /*45b0*/  @P1 FADD.FTZ R184, R197, R134 ;  /* 0x00000086c5b81221 */ /* 0x002fc40000010000 */
[C---:B------:R-:W-:Y:S02]  /*45c0*/  FFMA.FTZ R189, R127.reuse, R154, -R189 ;  /* 0x0000009a7fbd7223 */ /* 0x040fe400000108bd */
[----:B------:R-:W-:Y:S02]  /*45d0*/  FFMA.FTZ R129, R127, R132, R129 ;  /* 0x000000847f817223 */ /* 0x000fe40000010081 */
[-C--:B------:R-:W-:Y:S02]  /*45e0*/  FMUL.FTZ R127, R186, -R19.reuse ;  /* 0x80000013ba7f7220 */ /* 0x080fe40000410000 */
[C---:B------:R-:W-:Y:S02]  /*45f0*/  FMUL.FTZ R19, R184.reuse, -R19 ;  /* 0x80000013b8137220 */ /* 0x040fe40000410000 */
[-C--:B------:R-:W-:Y:S02]  /*4600*/  FFMA.FTZ R184, R184, R18.reuse, -R127 ;  /* 0x00000012b8b87223 */ /* 0x080fe4000001087f */
[----:B------:R-:W-:-:S02]  /*4610*/  FFMA.FTZ R18, R186, R18, R19 ;  /* 0x00000012ba127223 */ /* 0x000fc40000010013 */
[C---:B------:R-:W-:Y:S02]  /*4620*/  FMUL.FTZ R19, R141.reuse, R154 ;  /* 0x0000009a8d137220 */ /* 0x040fe40000410000 */
[-C--:B------:R-:W-:Y:S02]  /*4630*/  FMUL.FTZ R185, R141, R132.reuse ;  /* 0x000000848db97220 */ /* 0x080fe40000410000 */
[C---:B------:R-:W-:Y:S02]  /*4640*/  FFMA.FTZ R19, R140.reuse, R132, R19 ;  /* 0x000000848c137223 */ /* 0x040fe40000010013 */
[----:B------:R-:W-:Y:S02]  /*4650*/  FADD.FTZ R151, -R151, R18 ;  /* 0x0000001297977221 */ /* 0x000fe40000010100 */
[----:B------:R-:W-:Y:S02]  /*4660*/  FFMA.FTZ R134, R140, R154, -R185 ;  /* 0x0000009a8c867223 */ /* 0x000fe400000108b9 */
[----:B------:R-:W-:-:S02]  /*4670*/  FADD.FTZ R157, R157, R184 ;  /* 0x000000b89d9d7221 */ /* 0x000fc40000010000 */
[----:B------:R-:W-:Y:S02]  /*4680*/  FADD.FTZ R18, RZ, R19 ;  /* 0x00000013ff127221 */ /* 0x000fe40000010000 */
[----:B------:R-:W-:Y:S02]  /*4690*/  FMUL.FTZ R19, R141, -R151 ;  /* 0x800000978d137220 */ /* 0x000fe40000410000 */
[----:B------:R-:W-:Y:S02]  /*46a0*/  FADD.FTZ R134, R149, R134 ;  /* 0x0000008695867221 */ /* 0x000fe40000010000 */
[----:B------:R-:W-:Y:S02]  /*46b0*/  FMUL.FTZ R141, R141, -R157 ;  /* 0x8000009d8d8d7220 */ /* 0x000fe40000410000 */
[-C--:B------:R-:W-:Y:S02]  /*46c0*/  FMUL.FTZ R127, R17, R132.reuse ;  /* 0x00000084117f7220 */ /* 0x080fe40000410000 */
[----:B------:R-:W-:-:S02]  /*46d0*/  FMUL.FTZ R149, R16, R132 ;  /* 0x0000008410957220 */ /* 0x000fc40000410000 */
[C---:B------:R-:W-:Y:S02]  /*46e0*/  FFMA.FTZ R19, R140.reuse, R157, -R19 ;  /* 0x0000009d8c137223 */ /* 0x040fe40000010813 */
[----:B------:R-:W-:Y:S02]  /*46f0*/  FFMA.FTZ R140, R140, R151, R141 ;  /* 0x000000978c8c7223 */ /* 0x000fe4000001008d */
[----:B------:R-:W-:Y:S02]  /*4700*/  FFMA.FTZ R188, -R160, R188, R195 ;  /* 0x000000bca0bc7223 */ /* 0x000fe400000101c3 */
[-C--:B------:R-:W-:Y:S02]  /*4710*/  FFMA.FTZ R184, R16, R154.reuse, -R127 ;  /* 0x0000009a10b87223 */ /* 0x080fe4000001087f */
[----:B------:R-:W-:Y:S02]  /*4720*/  FFMA.FTZ R186, R17, R154, R149 ;  /* 0x0000009a11ba7223 */ /* 0x000fe40000010095 */
[----:B------:R-:W-:-:S02]  /*4730*/  FMUL.FTZ R149, R119, R18 ;  /* 0x0000001277957220 */ /* 0x000fc40000410000 */
[----:B------:R-:W-:Y:S02]  /*4740*/  FMUL.FTZ R119, R119, R134 ;  /* 0x0000008677777220 */ /* 0x000fe40000410000 */
[----:B------:R-:W-:Y:S02]  /*4750*/  FADD.FTZ R147, -R147, R140 ;  /* 0x0000008c93937221 */ /* 0x000fe40000010100 */
[C---:B------:R-:W-:Y:S02]  /*4760*/  FFMA.FTZ R189, R145.reuse, R189, R190 ;  /* 0x000000bd91bd7223 */ /* 0x040fe400000100be */
[C---:B------:R-:W-:Y:S02]  /*4770*/  FFMA.FTZ R129, -R145.reuse, R129, R188 ;  /* 0x0000008191817223 */ /* 0x040fe400000101bc */
[----:B------:R-:W-:Y:S02]  /*4780*/  FMUL.FTZ R127, R145, R184 ;  /* 0x000000b8917f7220 */ /* 0x000fe40000410000 */
[----:B------:R-:W-:-:S02]  /*4790*/  FADD.FTZ R19, R148, R19 ;  /* 0x0000001394137221 */ /* 0x000fc40000010000 */
[----:B------:R-:W-:Y:S02]  /*47a0*/  FFMA.FTZ R145, -R145, R186, -RZ ;  /* 0x000000ba91917223 */ /* 0x000fe400000109ff */
[C---:B------:R-:W-:Y:S02]  /*47b0*/  FFMA.FTZ R184, R117.reuse, R134, -R149 ;  /* 0x0000008675b87223 */ /* 0x040fe40000010895 */
[-C--:B------:R-:W-:Y:S02]  /*47c0*/  FFMA.FTZ R186, R117, R18.reuse, R119 ;  /* 0x0000001275ba7223 */ /* 0x080fe40000010077 */
[----:B------:R-:W-:Y:S02]  /*47d0*/  FMUL.FTZ R119, R17, R18 ;  /* 0x0000001211777220 */ /* 0x000fe40000410000 */
[C---:B------:R-:W-:Y:S02]  /*47e0*/  FMUL.FTZ R117, R138.reuse, -R147 ;  /* 0x800000938a757220 */ /* 0x040fe40000410000 */
[----:B------:R-:W-:-:S02]  /*47f0*/  FMUL.FTZ R138, R138, -R19 ;  /* 0x800000138a8a7220 */ /* 0x000fc40000410000 */
[C---:B------:R-:W-:Y:S02]  /*4800*/  FMUL.FTZ R141, R16.reuse, R18 ;  /* 0x00000012108d7220 */ /* 0x040fe40000410000 */
[----:B------:R-:W-:Y:S02]  /*4810*/  FFMA.FTZ R140, R16, R134, -R119 ;  /* 0x00000086108c7223 */ /* 0x000fe40000010877 */
[C---:B------:R-:W-:Y:S02]  /*4820*/  FFMA.FTZ R117, R136.reuse, R19, -R117 ;  /* 0x0000001388757223 */ /* 0x040fe40000010875 */
[----:B------:R-:W-:Y:S02]  /*4830*/  FFMA.FTZ R16, R136, R147, R138 ;  /* 0x0000009388107223 */ /* 0x000fe4000001008a */
[----:B------:R-:W-:Y:S02]  /*4840*/  FADD.FTZ R158, R158, R117 ;  /* 0x000000759e9e7221 */ /* 0x000fe40000010000 */
[----:B------:R-:W-:-:S02]  /*4850*/  FADD.FTZ R16, -R143, R16 ;  /* 0x000000108f107221 */ /* 0x000fc40000010100 */
[C---:B------:R-:W-:Y:S02]  /*4860*/  FMUL.FTZ R119, R130.reuse, -R158 ;  /* 0x8000009e82777220 */ /* 0x040fe40000410000 */
[----:B------:R-:W-:Y:S02]  /*4870*/  FMUL.FTZ R130, R130, -R16 ;  /* 0x8000001082827220 */ /* 0x000fe40000410000 */
[----:B------:R-:W-:Y:S02]  /*4880*/  FFMA.FTZ R148, R17, R134, R141 ;  /* 0x0000008611947223 */ /* 0x000fe4000001008d */
[C---:B------:R-:W-:Y:S02]  /*4890*/  FFMA.FTZ R138, R125.reuse, R16, R119 ;  /* 0x000000107d8a7223 */ /* 0x040fe40000010077 */
[----:B------:R-:W-:Y:S02]  /*48a0*/  FFMA.FTZ R141, R125, R158, -R130 ;  /* 0x0000009e7d8d7223 */ /* 0x000fe40000010882 */
[----:B--2---:R-:W-:-:S02]  /*48b0*/  FMUL.FTZ R117, R174, R7 ;  /* 0x00000007ae757220 */ /* 0x004fc40000410000 */
[----:B------:R-:W-:Y:S02]  /*48c0*/  FADD.FTZ R130, -R165, R138 ;  /* 0x0000008aa5827221 */ /* 0x000fe40000010100 */
[----:B------:R-:W-:Y:S02]  /*48d0*/  FADD.FTZ R164, R164, R141 ;  /* 0x0000008da4a47221 */ /* 0x000fe40000010000 */
[-C--:B------:R-:W-:Y:S02]  /*48e0*/  FMUL.FTZ R125, R174, R6.reuse ;  /* 0x00000006ae7d7220 */ /* 0x080fe40000410000 */
[----:B---3--:R-:W-:Y:S01]  /*48f0*/  FFMA.FTZ R119, R162, R6, -R117 ;  /* 0x00000006a2777223 */ /* 0x008fe20000010875 */
[----:B------:R-:W-:Y:S01]  /*4900*/  P2R R117, PR, RZ, 0x1 ;  /* 0x00000001ff757803 */ /* 0x000fe20000000000 */
[C---:B------:R-:W-:Y:S02]  /*4910*/  FMUL.FTZ R6, R123.reuse, -R130 ;  /* 0x800000827b067220 */ /* 0x040fe40000410000 */
[----:B------:R-:W-:-:S02]  /*4920*/  FMUL.FTZ R123, R123, -R164 ;  /* 0x800000a47b7b7220 */ /* 0x000fc40000410000 */
[C---:B------:R-:W-:Y:S02]  /*4930*/  FFMA.FTZ R117, R121.reuse, R164, -R6 ;  /* 0x000000a479757223 */ /* 0x040fe40000010806 */
[----:B------:R-:W-:Y:S01]  /*4940*/  FFMA.FTZ R6, R121, R130, R123 ;  /* 0x0000008279067223 */ /* 0x000fe2000001007b */
[----:B------:R-:W-:Y:S01]  /*4950*/  SHF.L.U32 R121, R95, 0x4, RZ ;  /* 0x000000045f797819 */ /* 0x000fe200000006ff */
[----:B------:R-:W-:Y:S02]  /*4960*/  FADD.FTZ R117, R166, R117 ;  /* 0x00000075a6757221 */ /* 0x000fe40000010000 */
[----:B------:R-:W-:Y:S02]  /*4970*/  FADD.FTZ R163, -R163, R6 ;  /* 0x00000006a3a37221 */ /* 0x000fe40000010100 */
[----:B----4-:R-:W-:Y:S02]  /*4980*/  FADD.FTZ R6, R176, R119 ;  /* 0x00000077b0067221 */ /* 0x010fe40000010000 */
[----:B------:R-:W-:-:S02]  /*4990*/  FMUL.FTZ R119, R128, -R163 ;  /* 0x800000a380777220 */ /* 0x000fc40000410000 */
[-C--:B------:R-:W-:Y:S02]  /*49a0*/  FMUL.FTZ R123, R128, -R117.reuse ;  /* 0x80000075807b7220 */ /* 0x080fe40000410000 */
[C---:B------:R-:W-:Y:S02]  /*49b0*/  FFMA.FTZ R128, R126.reuse, R117, -R119 ;  /* 0x000000757e807223 */ /* 0x040fe40000010877 */
[----:B------:R-:W-:Y:S02]  /*49c0*/  FFMA.FTZ R126, R126, R163, R123 ;  /* 0x000000a37e7e7223 */ /* 0x000fe4000001007b */
[----:B------:R-:W-:Y:S01]  /*49d0*/  FADD.FTZ R169, R169, R128 ;  /* 0x00000080a9a97221 */ /* 0x000fe20000010000 */
[----:B------:R-:W-:Y:S01]  /*49e0*/  LEA R128, R80, -R95, 0x1 ;  /* 0x8000005f50807211 */ /* 0x000fe200078e08ff */
[----:B------:R-:W-:Y:S02]  /*49f0*/  FADD.FTZ R167, -R167, R126 ;  /* 0x0000007ea7a77221 */ /* 0x000fe40000010100 */
[----:B------:R-:W-:Y:S01]  /*4a00*/  FFMA.FTZ R125, R162, R7, R125 ;  /* 0x00000007a27d7223 */ /* 0x000fe2000001007d */
[----:B------:R-:W-:Y:S01]  /*4a10*/  ISETP.GE.AND P1, PT, R128, 0x21, PT ;  /* 0x000000218000780c */ /* 0x000fe20003f26270 */
[----:B------:R-:W-:-:S02]  /*4a20*/  FMUL.FTZ R119, R124, -R169 ;  /* 0x800000a97c777220 */ /* 0x000fc40000410000 */
[----:B------:R-:W-:Y:S02]  /*4a30*/  FMUL.FTZ R7, R174, R5 ;  /* 0x00000005ae077220 */ /* 0x000fe40000410000 */
[-C--:B------:R-:W-:Y:S02]  /*4a40*/  FMUL.FTZ R124, R124, -R167.reuse ;  /* 0x800000a77c7c7220 */ /* 0x080fe40000410000 */
[-C--:B------:R-:W-:Y:S02]  /*4a50*/  FMUL.FTZ R174, R174, R4.reuse ;  /* 0x00000004aeae7220 */ /* 0x080fe40000410000 */
[----:B------:R-:W-:Y:S02]  /*4a60*/  FFMA.FTZ R119, R122, R167, R119 ;  /* 0x000000a77a777223 */ /* 0x000fe40000010077 */
[----:B------:R-:W-:Y:S02]  /*4a70*/  FFMA.FTZ R4, R162, R4, -R7 ;  /* 0x00000004a2047223 */ /* 0x000fe40000010807 */
[----:B------:R-:W-:-:S02]  /*4a80*/  FFMA.FTZ R124, R122, R169, -R124 ;  /* 0x000000a97a7c7223 */ /* 0x000fc4000001087c */
[----:B------:R-:W-:Y:S02]  /*4a90*/  FFMA.FTZ R5, R162, R5, R174 ;  /* 0x00000005a2057223 */ /* 0x000fe400000100ae */
[----:B-----5:R-:W-:Y:S01]  /*4aa0*/  FADD.FTZ R7, R178, R125 ;  /* 0x0000007db2077221 */ /* 0x020fe20000010000 */
[----:B------:R-:W-:Y:S01]  /*4ab0*/  LEA.HI.SX32 R125, R121, R121, 0x1b ;  /* 0x00000079797d7211 */ /* 0x000fe200078fdaff */
[----:B------:R-:W-:Y:S02]  /*4ac0*/  FADD.FTZ R119, -R172, R119 ;  /* 0x00000077ac777221 */ /* 0x000fe40000010100 */
[----:B------:R-:W-:Y:S01]  /*4ad0*/  FADD.FTZ R171, R171, R124 ;  /* 0x0000007cabab7221 */ /* 0x000fe20000010000 */
[----:B------:R0:W-:Y:S01]  /*4ae0*/  @!P0 STS.128 [R20.X16+0x25d0], R4 ;  /* 0x0025d00414008388 */ /* 0x0001e2000000cc00 */
[----:B------:R-:W-:Y:S01]  /*4af0*/  FFMA.FTZ R177, R68, -R109, R177 ;  /* 0x8000006d44b17223 */ /* 0x000fe200000100b1 */
[----:B------:R-:W-:Y:S01]  /*4b00*/  ISETP.GE.AND P0, PT, R128, 0x1, PT ;  /* 0x000000018000780c */ /* 0x000fe20003f06270 */
[----:B------:R-:W-:Y:S01]  /*4b10*/  FFMA.FTZ R175, R71, -R106, R175 ;  /* 0x8000006a47af7223 */ /* 0x000fe200000100af */
[----:B------:R1:W-:Y:S01]  /*4b20*/  STS [R125.X4+0x860], R131 ;  /* 0x000860837d007388 */ /* 0x0003e20000004800 */
[----:B------:R-:W-:-:S02]  /*4b30*/  FMUL.FTZ R122, R167, R114 ;  /* 0x00000072a77a7220 */ /* 0x000fc40000410000 */
[-C--:B------:R-:W-:Y:S01]  /*4b40*/  FFMA.FTZ R179, R69, -R114.reuse, R179 ;  /* 0x8000007245b37223 */ /* 0x080fe200000100b3 */
[----:B------:R2:W-:Y:S01]  /*4b50*/  STS [R125.X4+0x840], R150 ;  /* 0x000840967d007388 */ /* 0x0005e20000004800 */
[----:B------:R-:W-:Y:S02]  /*4b60*/  FMUL.FTZ R114, R169, R114 ;  /* 0x00000072a9727220 */ /* 0x000fe40000410000 */
[----:B------:R-:W-:Y:S01]  /*4b70*/  FFMA.FTZ R156, R66, -R107, R156 ;  /* 0x8000006b429c7223 */ /* 0x000fe2000001009c */
[----:B------:R2:W-:Y:S01]  /*4b80*/  STS [R125.X4+0x844], R152 ;  /* 0x000844987d007388 */ /* 0x0005e20000004800 */
[----:B------:R-:W-:Y:S02]  /*4b90*/  FFMA.FTZ R155, R67, -R112, R155 ;  /* 0x80000070439b7223 */ /* 0x000fe4000001009b */
[----:B------:R-:W-:Y:S01]  /*4ba0*/  FMUL.FTZ R124, R16, R105 ;  /* 0x00000069107c7220 */ /* 0x000fe20000410000 */
[----:B------:R2:W-:Y:S01]  /*4bb0*/  STS [R125.X4+0x848], R142 ;  /* 0x0008488e7d007388 */ /* 0x0005e20000004800 */
[----:B0-----:R-:W-:-:S02]  /*4bc0*/  FMUL.FTZ R4, R118, -R119 ;  /* 0x8000007776047220 */ /* 0x001fc40000410000 */
        /* <DEDUP_REMOVED lines=8> */
[----:B------:R-:W-:-:S02]  /*4c50*/  FMUL.FTZ R118, R171, R109 ;  /* 0x0000006dab767220 */ /* 0x000fc40000410000 */
[----:B------:R-:W-:Y:S01]  /*4c60*/  FMUL.FTZ R6, R119, R109 ;  /* 0x0000006d77067220 */ /* 0x000fe20000410000 */
[----:B------:R2:W-:Y:S01]  /*4c70*/  STS [R125.X4+0x858], R137 ;  /* 0x000858897d007388 */ /* 0x0005e20000004800 */
[----:B------:R-:W-:Y:S02]  /*4c80*/  FMUL.FTZ R7, R113, R118 ;  /* 0x0000007671077220 */ /* 0x000fe40000410000 */
[-C--:B------:R-:W-:Y:S01]  /*4c90*/  FMUL.FTZ R4, R159, R106.reuse ;  /* 0x0000006a9f047220 */ /* 0x080fe20000410000 */
[----:B------:R2:W-:Y:S01]  /*4ca0*/  STS [R125.X4+0x85c], R170 ;  /* 0x00085caa7d007388 */ /* 0x0005e20000004800 */
[----:B------:R-:W-:Y:S02]  /*4cb0*/  FMUL.FTZ R106, R161, R106 ;  /* 0x0000006aa16a7220 */ /* 0x000fe40000410000 */
[-C--:B------:R-:W-:Y:S01]  /*4cc0*/  FFMA.FTZ R109, R177, R6.reuse, -R7 ;  /* 0x00000006b16d7223 */ /* 0x080fe20000010807 */
[----:B------:R2:W-:Y:S01]  /*4cd0*/  STS [R125.X4+0x864], R168 ;  /* 0x000864a87d007388 */ /* 0x0005e20000004800 */
[----:B------:R-:W-:-:S02]  /*4ce0*/  FMUL.FTZ R7, R113, R6 ;  /* 0x0000000671077220 */ /* 0x000fc40000410000 */
[C---:B------:R-:W-:Y:S01]  /*4cf0*/  FMUL.FTZ R5, R111.reuse, R4 ;  /* 0x000000046f057220 */ /* 0x040fe20000410000 */
[----:B------:R2:W-:Y:S01]  /*4d00*/  STS [R125.X4+0x868], R146 ;  /* 0x000868927d007388 */ /* 0x0005e20000004800 */
[----:B------:R-:W-:Y:S02]  /*4d10*/  FMUL.FTZ R6, R111, R106 ;  /* 0x0000006a6f067220 */ /* 0x000fe40000410000 */
[----:B------:R-:W-:Y:S01]  /*4d20*/  FFMA.FTZ R5, R106, R175, R5 ;  /* 0x000000af6a057223 */ /* 0x000fe20000010005 */
[----:B------:R2:W-:Y:S01]  /*4d30*/  STS [R125.X4+0x870], R127 ;  /* 0x0008707f7d007388 */ /* 0x0005e20000004800 */
[----:B------:R-:W-:Y:S02]  /*4d40*/  FFMA.FTZ R6, R175, R4, -R6 ;  /* 0x00000004af067223 */ /* 0x000fe40000010806 */
[----:B------:R-:W-:Y:S01]  /*4d50*/  FFMA.FTZ R120, R118, R177, R7 ;  /* 0x000000b176787223 */ /* 0x000fe20000010007 */
[----:B------:R2:W-:Y:S01]  /*4d60*/  STS [R125.X4+0x874], R145 ;  /* 0x000874917d007388 */ /* 0x0005e20000004800 */
[----:B------:R-:W-:-:S02]  /*4d70*/  FADD.FTZ R5, RZ, R5 ;  /* 0x00000005ff057221 */ /* 0x000fc40000010000 */
[----:B------:R-:W-:Y:S02]  /*4d80*/  FMUL.FTZ R4, R115, R122 ;  /* 0x0000007a73047220 */ /* 0x000fe40000410000 */
[----:B------:R-:W-:Y:S02]  /*4d90*/  FADD.FTZ R6, RZ, R6 ;  /* 0x00000006ff067221 */ /* 0x000fe40000010000 */
[----:B------:R-:W-:Y:S02]  /*4da0*/  FADD.FTZ R5, R5, R120 ;  /* 0x0000007805057221 */ /* 0x000fe40000010000 */
[----:B------:R-:W-:Y:S02]  /*4db0*/  FFMA.FTZ R4, R114, R179, R4 ;  /* 0x000000b372047223 */ /* 0x000fe40000010004 */
[----:B------:R-:W-:Y:S02]  /*4dc0*/  FADD.FTZ R6, R6, R109 ;  /* 0x0000006d06067221 */ /* 0x000fe40000010000 */
[----:B------:R-:W-:-:S02]  /*4dd0*/  FMUL.FTZ R109, R117, R107 ;  /* 0x0000006b756d7220 */ /* 0x000fc40000410000 */
[----:B------:R-:W-:Y:S02]  /*4de0*/  FADD.FTZ R4, R5, R4 ;  /* 0x0000000405047221 */ /* 0x000fe40000010000 */
[----:B------:R-:W-:Y:S02]  /*4df0*/  FMUL.FTZ R7, R115, R114 ;  /* 0x0000007273077220 */ /* 0x000fe40000410000 */
[----:B------:R-:W-:Y:S02]  /*4e00*/  FMUL.FTZ R107, R163, R107 ;  /* 0x0000006ba36b7220 */ /* 0x000fe40000410000 */
[----:B------:R-:W-:Y:S02]  /*4e10*/  FMUL.FTZ R5, R116, R109 ;  /* 0x0000006d74057220 */ /* 0x000fe40000410000 */
[----:B------:R-:W-:Y:S02]  /*4e20*/  FMUL.FTZ R120, R164, R112 ;  /* 0x00000070a4787220 */ /* 0x000fe40000410000 */
[----:B------:R-:W-:-:S02]  /*4e30*/  FFMA.FTZ R7, R179, R122, -R7 ;  /* 0x0000007ab3077223 */ /* 0x000fc40000010807 */
[-C--:B------:R-:W-:Y:S02]  /*4e40*/  FFMA.FTZ R5, R156, R107.reuse, -R5 ;  /* 0x0000006b9c057223 */ /* 0x080fe40000010805 */
[----:B------:R-:W-:Y:S02]  /*4e50*/  FMUL.FTZ R112, R130, R112 ;  /* 0x0000007082707220 */ /* 0x000fe40000410000 */
[----:B------:R-:W-:Y:S02]  /*4e60*/  FMUL.FTZ R107, R116, R107 ;  /* 0x0000006b746b7220 */ /* 0x000fe40000410000 */
[----:B------:R-:W-:Y:S02]  /*4e70*/  FMUL.FTZ R122, R135, R120 ;  /* 0x00000078877a7220 */ /* 0x000fe40000410000 */
[----:B------:R-:W-:Y:S02]  /*4e80*/  FADD.FTZ R6, R6, R7 ;  /* 0x0000000706067221 */ /* 0x000fe40000010000 */
[----:B------:R-:W-:-:S02]  /*4e90*/  FFMA.FTZ R107, R109, R156, R107 ;  /* 0x0000009c6d6b7223 */ /* 0x000fc4000001006b */
[-C--:B------:R-:W-:Y:S02]  /*4ea0*/  FMUL.FTZ R7, R135, R112.reuse ;  /* 0x0000007087077220 */ /* 0x080fe40000410000 */
[----:B------:R-:W-:Y:S02]  /*4eb0*/  FFMA.FTZ R122, R155, R112, -R122 ;  /* 0x000000709b7a7223 */ /* 0x000fe4000001087a */
[-C--:B------:R-:W-:Y:S02]  /*4ec0*/  FFMA.FTZ R153, R64, -R105.reuse, R153 ;  /* 0x8000006940997223 */ /* 0x080fe40000010099 */
[----:B------:R-:W-:Y:S02]  /*4ed0*/  FMUL.FTZ R112, R158, R105 ;  /* 0x000000699e707220 */ /* 0x000fe40000410000 */
[----:B------:R-:W-:Y:S02]  /*4ee0*/  FADD.FTZ R4, R4, R107 ;  /* 0x0000006b04047221 */ /* 0x000fe40000010000 */
[----:B------:R-:W-:-:S02]  /*4ef0*/  FFMA.FTZ R7, R120, R155, R7 ;  /* 0x0000009b78077223 */ /* 0x000fc40000010007 */
[C---:B------:R-:W-:Y:S02]  /*4f00*/  FMUL.FTZ R105, R133.reuse, R124 ;  /* 0x0000007c85697220 */ /* 0x040fe40000410000 */
[----:B------:R-:W-:Y:S02]  /*4f10*/  FADD.FTZ R4, R4, R7 ;  /* 0x0000000704047221 */ /* 0x000fe40000010000 */
[----:B------:R-:W-:Y:S02]  /*4f20*/  FFMA.FTZ R105, R112, R153, R105 ;  /* 0x0000009970697223 */ /* 0x000fe40000010069 */
[----:B------:R-:W-:Y:S02]  /*4f30*/  FMUL.FTZ R107, R133, R112 ;  /* 0x00000070856b7220 */ /* 0x000fe40000410000 */
[----:B------:R-:W-:Y:S02]  /*4f40*/  FADD.FTZ R4, R4, R105 ;  /* 0x0000006904047221 */ /* 0x000fe40000010000 */
[----:B------:R-:W-:-:S02]  /*4f50*/  FMUL.FTZ R105, R19, R110 ;  /* 0x0000006e13697220 */ /* 0x000fc40000410000 */
[----:B------:R-:W-:Y:S02]  /*4f60*/  FADD.FTZ R5, R6, R5 ;  /* 0x0000000506057221 */ /* 0x000fe40000010000 */
[----:B------:R-:W-:Y:S02]  /*4f70*/  FFMA.FTZ R124, R153, R124, -R107 ;  /* 0x0000007c997c7223 */ /* 0x000fe4000001086b */
[-C--:B------:R-:W-:Y:S02]  /*4f80*/  FFMA.FTZ R154, R65, -R110.reuse, R154 ;  /* 0x8000006e419a7223 */ /* 0x080fe4000001009a */
[----:B------:R-:W-:Y:S02]  /*4f90*/  FMUL.FTZ R7, R147, R110 ;  /* 0x0000006e93077220 */ /* 0x000fe40000410000 */
[----:B------:R-:W-:Y:S02]  /*4fa0*/  FMUL.FTZ R6, R132, R105 ;  /* 0x0000006984067220 */ /* 0x000fe40000410000 */
[----:B------:R-:W-:-:S02]  /*4fb0*/  FMUL.FTZ R107, R157, R108 ;  /* 0x0000006c9d6b7220 */ /* 0x000fc40000410000 */
[C---:B------:R-:W-:Y:S02]  /*4fc0*/  FMUL.FTZ R184, R139.reuse, R184 ;  /* 0x000000b88bb87220 */ /* 0x040fe40000410000 */
[C---:B------:R-:W-:Y:S02]  /*4fd0*/  FMUL.FTZ R186, R139.reuse, R186 ;  /* 0x000000ba8bba7220 */ /* 0x040fe40000410000 */
[----:B------:R-:W-:Y:S02]  /*4fe0*/  FMUL.FTZ R136, R139, R140 ;  /* 0x0000008c8b887220 */ /* 0x000fe40000410000 */
[-C--:B------:R-:W-:Y:S02]  /*4ff0*/  FFMA.FTZ R134, R63, -R108.reuse, R134 ;  /* 0x8000006c3f867223 */ /* 0x080fe40000010086 */
[----:B------:R-:W-:Y:S01]  /*5000*/  FMUL.FTZ R123, R151, R108 ;  /* 0x0000006c977b7220 */ /* 0x000fe20000410000 */
[----:B------:R2:W-:Y:S01]  /*5010*/  STS [R125.X4+0x878], R136 ;  /* 0x000878887d007388 */ /* 0x0005e20000004800 */
[----:B------:R-:W-:-:S02]  /*5020*/  FFMA.FTZ R160, -R160, R191, -RZ ;  /* 0x000000bfa0a07223 */ /* 0x000fc400000109ff */
[----:B------:R-:W-:Y:S02]  /*5030*/  FFMA.FTZ R139, -R139, R148, -RZ ;  /* 0x000000948b8b7223 */ /* 0x000fe400000109ff */
[----:B------:R-:W-:Y:S01]  /*5040*/  FFMA.FTZ R6, R154, R7, -R6 ;  /* 0x000000079a067223 */ /* 0x000fe20000010806 */
[----:B------:R2:W-:Y:S01]  /*5050*/  STS [R125.X4+0x86c], R160 ;  /* 0x00086ca07d007388 */ /* 0x0005e20000004800 */
[----:B------:R-:W-:Y:S02]  /*5060*/  FMUL.FTZ R108, R18, R107 ;  /* 0x0000006b126c7220 */ /* 0x000fe40000410000 */
[----:B------:R-:W-:Y:S01]  /*5070*/  FADD.FTZ R5, R5, R122 ;  /* 0x0000007a05057221 */ /* 0x000fe20000010000 */
[----:B------:R2:W-:Y:S01]  /*5080*/  STS [R125.X4+0x87c], R139 ;  /* 0x00087c8b7d007388 */ /* 0x0005e20000004800 */
[----:B------:R-:W-:Y:S02]  /*5090*/  FMUL.FTZ R7, R132, R7 ;  /* 0x0000000784077220 */ /* 0x000fe40000410000 */
[----:B-1----:R-:W-:Y:S01]  /*50a0*/  FFMA.FTZ R131, R134, R123, -R108 ;  /* 0x0000007b86837223 */ /* 0x002fe2000001086c */
[----:B------:R-:W-:Y:S01]  /*50b0*/  IADD3 R108, R95, 0x20, RZ ;  /* 0x000000205f6c7810 */ /* 0x000fe20007ffe0ff */
[----:B------:R-:W-:-:S02]  /*50c0*/  FADD.FTZ R5, R5, R124 ;  /* 0x0000007c05057221 */ /* 0x000fc40000010000 */
[----:B------:R-:W-:Y:S02]  /*50d0*/  FFMA.FTZ R7, R105, R154, R7 ;  /* 0x0000009a69077223 */ /* 0x000fe40000010007 */
[----:B------:R-:W-:Y:S02]  /*50e0*/  FMUL.FTZ R123, R18, R123 ;  /* 0x0000007b127b7220 */ /* 0x000fe40000410000 */
[----:B------:R-:W-:Y:S02]  /*50f0*/  FADD.FTZ R121, R129, -R186 ;  /* 0x800000ba81797221 */ /* 0x000fe40000010000 */
[----:B------:R-:W-:Y:S02]  /*5100*/  FADD.FTZ R17, R189, R184 ;  /* 0x000000b8bd117221 */ /* 0x000fe40000010000 */
[----:B------:R-:W-:Y:S02]  /*5110*/  FADD.FTZ R124, R4, R7 ;  /* 0x00000007047c7221 */ /* 0x000fe40000010000 */
[----:B------:R-:W-:-:S02]  /*5120*/  FADD.FTZ R126, R5, R6 ;  /* 0x00000006057e7221 */ /* 0x000fc40000010000 */
[----:B------:R-:W-:Y:S01]  /*5130*/  FFMA.FTZ R129, R107, R134, R123 ;  /* 0x000000866b817223 */ /* 0x000fe2000001007b */
[----:B------:R-:W-:Y:S06]  /*5140*/  BAR.SYNC.DEFER_BLOCKING 0x0 ;  /* 0x0000000000007b1d */ /* 0x000fec0000010000 */
[----:B------:R-:W-:Y:S05]  /*5150*/  @!P0 BRA `(.L_x_11245) ;  /* 0x0000019000008947 */ /* 0x000fea0003800000 */
[-C--:B--2---:R-:W-:Y:S01]  /*5160*/  LEA.HI.SX32 R110, R95, R95.reuse, 0x1b ;  /* 0x0000005f5f6e7211 */ /* 0x084fe200078fdaff */
[----:B------:R-:W-:Y:S01]  /*5170*/  IMAD R4, R183, c[0x0][0x2c0], RZ ;  /* 0x0000b000b7047a24 */ /* 0x000fe200078e02ff */
[----:B------:R-:W-:Y:S01]  /*5180*/  ULDC.64 UR4, c[0x0][0x2b8] ;  /* 0x0000ae0000047ab9 */ /* 0x000fe20000000a00 */
[C---:B------:R-:W-:Y:S01]  /*5190*/  IMAD.WIDE.U32 R6, R97.reuse, c[0x0][0x2c0], RZ ;  /* 0x0000b00061067a25 */ /* 0x040fe200078e00ff */
[----:B------:R-:W-:Y:S01]  /*51a0*/  USHF.R.U32.HI UR8, URZ, 0x1, UR5 ;  /* 0x000000013f087899 */ /* 0x000fe20008011605 */
[----:B------:R-:W0:Y:S01]  /*51b0*/  LDS R123, [R110.X4+0x840] ;  /* 0x000840006e7b7984 */ /* 0x000e220000004800 */
[----:B------:R-:W-:Y:S01]  /*51c0*/  LEA R122, R182, 0xfffffe00, 0x9 ;  /* 0xfffffe00b67a7811 */ /* 0x000fe200078e48ff */
[----:B------:R-:W-:Y:S01]  /*51d0*/  IMAD R5, R97, c[0x0][0x2c4], R4 ;  /* 0x0000b10061057a24 */ /* 0x000fe200078e0204 */
[----:B------:R-:W-:Y:S01]  /*51e0*/  USHF.R.U64 UR4, UR4, 0x1, UR5 ;  /* 0x0000000104047899 */ /* 0x000fe20008001205 */
[----:B------:R-:W-:Y:S01]  /*51f0*/  IMAD R127, R104, c[0x0][0x2d0], RZ ;  /* 0x0000b400687f7a24 */ /* 0x000fe200078e02ff */
[----:B------:R-:W-:Y:S01]  /*5200*/  IADD3 R4, P0, R122, R95, RZ ;  /* 0x0000005f7a047210 */ /* 0x000fe20007f1e0ff */
[----:B------:R-:W-:Y:S01]  /*5210*/  IMAD R125, R99, UR8, RZ ;  /* 0x00000008637d7c24 */ /* 0x000fe2000f8e02ff */
[----:B------:R-:W-:Y:S01]  /*5220*/  IADD3 R7, R7, R5, RZ ;  /* 0x0000000507077210 */ /* 0x000fe20007ffe0ff */
[----:B------:R-:W-:Y:S01]  /*5230*/  IMAD R127, R20, c[0x0][0x2d4], R127 ;  /* 0x0000b500147f7a24 */ /* 0x000fe200078e027f */
[----:B------:R-:W-:Y:S01]  /*5240*/  LEA.HI.X.SX32 R5, R122, RZ, 0x1, P0 ;  /* 0x000000ff7a057211 */ /* 0x000fe200000f0eff */
[----:B------:R-:W-:-:S02]  /*5250*/  IMAD R125, R98, UR4, R125 ;  /* 0x00000004627d7c24 */ /* 0x000fc4000f8e027d */
[----:B------:R-:W-:-:S04]  /*5260*/  IMAD.WIDE.U32 R6, R99, UR4, R6 ;  /* 0x0000000463067c25 */ /* 0x000fc8000f8e0006 */
[----:B------:R-:W-:Y:S01]  /*5270*/  IMAD.WIDE.U32 R4, R20, c[0x0][0x2d0], R4 ;  /* 0x0000b40014047a25 */ /* 0x000fe200078e0004 */
[----:B------:R-:W-:Y:S02]  /*5280*/  IADD3 R125, R7, R125, RZ ;  /* 0x0000007d077d7210 */ /* 0x000fe40007ffe0ff */
[C---:B------:R-:W-:Y:S02]  /*5290*/  LEA R7, P0, R6.reuse, c[0x0][0x320], 0x3 ;  /* 0x0000c80006077a11 */ /* 0x040fe400078018ff */
[----:B------:R-:W-:Y:S02]  /*52a0*/  IADD3 R5, R5, R127, RZ ;  /* 0x0000007f05057210 */ /* 0x000fe40007ffe0ff */
[----:B------:R-:W-:Y:S02]  /*52b0*/  LEA.HI.X R104, R6, c[0x0][0x324], R125, 0x3, P0 ;  /* 0x0000c90006687a11 */ /* 0x000fe400000f1c7d */
[----:B------:R-:W-:-:S04]  /*52c0*/  LEA R6, P0, R4, R7, 0x2 ;  /* 0x0000000704067211 */ /* 0x000fc800078010ff */
[----:B------:R-:W-:-:S05]  /*52d0*/  LEA.HI.X R7, R4, R104, R5, 0x2, P0 ;  /* 0x0000006804077211 */ /* 0x000fca00000f1405 */
[----:B0-----:R0:W-:Y:S04]  /*52e0*/  RED.E.ADD.F32.FTZ.RN.STRONG.GPU [R6.64], R123 ;  /* 0x0000007b0600798e */ /* 0x0011e8000c10e786 */
.L_x_11245:
[----:B--2---:R-:W-:Y:S05]  /*52f0*/  BSYNC B0 ;  /* 0x0000000000007941 */ /* 0x004fea0003800000 */
.L_x_11244:
[----:B------:R-:W-:Y:S01]  /*5300*/  LEA.HI.SX32 R108, R108, R95, 0x1b ;  /* 0x0000005f6c6c7211 */ /* 0x000fe200078fdaff */
[----:B------:R-:W-:Y:S01]  /*5310*/  BSSY B0, `(.L_x_11246) ;  /* 0x0000008000007945 */ /* 0x000fe20003800000 */
[----:B------:R-:W-:Y:S01]  /*5320*/  FADD.FTZ R110, R124, R129 ;  /* 0x000000817c6e7221 */ /* 0x000fe20000010000 */
[C---:B------:R-:W-:Y:S01]  /*5330*/  IADD3 R4, R95.reuse, 0x40, RZ ;  /* 0x000000405f047810 */ /* 0x040fe20007ffe0ff */
[----:B------:R-:W-:Y:S01]  /*5340*/  FADD.FTZ R122, R126, R131 ;  /* 0x000000837e7a7221 */ /* 0x000fe20000010000 */
[----:B------:R1:W2:Y:S01]  /*5350*/  LDS R5, [R108.X4+0x8c0] ;  /* 0x0008c0006c057984 */ /* 0x0002a20000004800 */
[----:B0-----:R-:W-:Y:S01]  /*5360*/  IADD3 R6, R95, 0x60, RZ ;  /* 0x000000605f067810 */ /* 0x001fe20007ffe0ff */
[----:B------:R-:W-:Y:S05]  /*5370*/  @!P1 BRA `(.L_x_11247) ;  /* 0x0000001000009947 */ /* 0x000fea0003800000 */
[----:B--2---:R0:W-:Y:S02]  /*5380*/  RED.E.ADD.F32.FTZ.RN.STRONG.GPU [R14.64+-0x780], R5 ;  /* 0xfff880050e00798e */ /* 0x0041e4000c10e786 */
.L_x_11247:
[----:B------:R-:W-:Y:S05]  /*5390*/  BSYNC B0 ;  /* 0x0000000000007941 */ /* 0x000fea0003800000 */
.L_x_11246:
[-C--:B------:R-:W-:Y:S01]  /*53a0*/  LEA.HI.SX32 R4, R4, R95.reuse, 0x1b ;  /* 0x0000005f04047211 */ /* 0x080fe200078fdaff */
[----:B------:R-:W-:Y:S01]  /*53b0*/  BSSY B0, `(.L_x_11248) ;  /* 0x000000d000007945 */ /* 0x000fe20003800000 */
[----:B------:R-:W-:Y:S02]  /*53c0*/  ISETP.GE.AND P6, PT, R128, 0x41, PT ;  /* 0x000000418000780c */ /* 0x000fe40003fc6270 */
[----:B------:R-:W-:Y:S01]  /*53d0*/  IADD3 R104, R95, 0x80, RZ ;  /* 0x000000805f687810 */ /* 0x000fe20007ffe0ff */
[----:B0-2---:R0:W2:Y:S01]  /*53e0*/  LDS R5, [R4.X4+0x940] ;  /* 0x0009400004057984 */ /* 0x0050a20000004800 */
        /* <DEDUP_REMOVED lines=8> */
[----:B0-2---:R0:W-:Y:S02]  /*5470*/  RED.E.ADD.F32.FTZ.RN.STRONG.GPU [R14.64+-0x700], R5 ;  /* 0xfff900050e00798e */ /* 0x0051e4000c10e786 */
.L_x_11249:
[----:B0-----:R-:W-:Y:S05]  /*5480*/  BSYNC B0 ;  /* 0x0000000000007941 */ /* 0x001fea0003800000 */
.L_x_11248:
[----:B--2---:R0:W2:Y:S01]  /*5490*/  LDS R5, [R6.X4+0x9c0] ;  /* 0x0009c00006057984 */ /* 0x0040a20000004800 */
[----:B------:R-:W-:Y:S01]  /*54a0*/  BSSY B0, `(.L_x_11250) ;  /* 0x0000005000007945 */ /* 0x000fe20003800000 */
[----:B------:R-:W-:-:S02]  /*54b0*/  IADD3 R4, R95, 0xa0, RZ ;  /* 0x000000a05f047810 */ /* 0x000fc40007ffe0ff */
[----:B------:R-:W-:Y:S01]  /*54c0*/  LEA.HI.SX32 R104, R104, R95, 0x1b ;  /* 0x0000005f68687211 */ /* 0x000fe200078fdaff */
[----:B------:R-:W-:Y:S05]  /*54d0*/  @!P0 BRA `(.L_x_11251) ;  /* 0x0000001000008947 */ /* 0x000fea0003800000 */
[----:B--2---:R2:W-:Y:S02]  /*54e0*/  RED.E.ADD.F32.FTZ.RN.STRONG.GPU [R14.64+-0x680], R5 ;  /* 0xfff980050e00798e */ /* 0x0045e4000c10e786 */
.L_x_11251:
[----:B------:R-:W-:Y:S05]  /*54f0*/  BSYNC B0 ;  /* 0x0000000000007941 */ /* 0x000fea0003800000 */
.L_x_11250:
[----:B--2---:R2:W3:Y:S01]  /*5500*/  LDS R5, [R104.X4+0xa40] ;  /* 0x000a400068057984 */ /* 0x0044e20000004800 */
[----:B------:R-:W-:Y:S01]  /*5510*/  BSSY B0, `(.L_x_11252) ;  /* 0x0000005000007945 */ /* 0x000fe20003800000 */
[----:B0-----:R-:W-:Y:S02]  /*5520*/  IADD3 R6, R95, 0xc0, RZ ;  /* 0x000000c05f067810 */ /* 0x001fe40007ffe0ff */
[----:B------:R-:W-:Y:S01]  /*5530*/  LEA.HI.SX32 R4, R4, R95, 0x1b ;  /* 0x0000005f04047211 */ /* 0x000fe200078fdaff */
[----:B------:R-:W-:Y:S05]  /*5540*/  @!P1 BRA `(.L_x_11253) ;  /* 0x0000001000009947 */ /* 0x000fea0003800000 */
[----:B---3--:R0:W-:Y:S02]  /*5550*/  RED.E.ADD.F32.FTZ.RN.STRONG.GPU [R14.64+-0x600], R5 ;  /* 0xfffa00050e00798e */ /* 0x0081e4000c10e786 */
.L_x_11253:
[----:B------:R-:W-:Y:S05]  /*5560*/  BSYNC B0 ;  /* 0x0000000000007941 */ /* 0x000fea0003800000 */
.L_x_11252:
[----:B0--3--:R0:W3:Y:S01]  /*5570*/  LDS R5, [R4.X4+0xac0] ;  /* 0x000ac00004057984 */ /* 0x0090e20000004800 */
[----:B------:R-:W-:Y:S01]  /*5580*/  BSSY B0, `(.L_x_11254) ;  /* 0x0000005000007945 */ /* 0x000fe20003800000 */
[----:B--2---:R-:W-:Y:S02]  /*5590*/  IADD3 R104, R95, 0xe0, RZ ;  /* 0x000000e05f687810 */ /* 0x004fe40007ffe0ff */
[----:B------:R-:W-:Y:S01]  /*55a0*/  LEA.HI.SX32 R6, R6, R95, 0x1b ;  /* 0x0000005f06067211 */ /* 0x000fe200078fdaff */
[----:B------:R-:W-:Y:S05]  /*55b0*/  @!P2 BRA `(.L_x_11255) ;  /* 0x000000100000a947 */ /* 0x000fea0003800000 */
[----:B---3--:R2:W-:Y:S02]  /*55c0*/  RED.E.ADD.F32.FTZ.RN.STRONG.GPU [R14.64+-0x580], R5 ;  /* 0xfffa80050e00798e */ /* 0x0085e4000c10e786 */
.L_x_11255:
[----:B------:R-:W-:Y:S05]  /*55d0*/  BSYNC B0 ;  /* 0x0000000000007941 */ /* 0x000fea0003800000 */
.L_x_11254:
[----:B--23--:R2:W3:Y:S01]  /*55e0*/  LDS R5, [R6.X4+0xb40] ;  /* 0x000b400006057984 */ /* 0x00c4e20000004800 */
[----:B------:R-:W-:Y:S01]  /*55f0*/  BSSY B0, `(.L_x_11256) ;  /* 0x0000005000007945 */ /* 0x000fe20003800000 */
[----:B0-----:R-:W-:-:S02]  /*5600*/  IADD3 R4, R95, 0x100, RZ ;  /* 0x000001005f047810 */ /* 0x001fc40007ffe0ff */
[----:B------:R-:W-:Y:S01]  /*5610*/  LEA.HI.SX32 R104, R104, R95, 0x1b ;  /* 0x0000005f68687211 */ /* 0x000fe200078fdaff */
[----:B------:R-:W-:Y:S05]  /*5620*/  @!P3 BRA `(.L_x_11257) ;  /* 0x000000100000b947 */ /* 0x000fea0003800000 */
[----:B---3--:R0:W-:Y:S02]  /*5630*/  RED.E.ADD.F32.FTZ.RN.STRONG.GPU [R14.64+-0x500], R5 ;  /* 0xfffb00050e00798e */ /* 0x0081e4000c10e786 */
.L_x_11257:
[----:B------:R-:W-:Y:S05]  /*5640*/  BSYNC B0 ;  /* 0x0000000000007941 */ /* 0x000fea0003800000 */
.L_x_11256:
[----:B0--3--:R0:W3:Y:S01]  /*5650*/  LDS R5, [R104.X4+0xbc0] ;  /* 0x000bc00068057984 */ /* 0x0090e20000004800 */
[----:B------:R-:W-:Y:S01]  /*5660*/  BSSY B0, `(.L_x_11258) ;  /* 0x0000004000007945 */ /* 0x000fe20003800000 */
[----:B------:R-:W-:Y:S01]  /*5670*/  LEA.HI.SX32 R4, R4, R95, 0x1b ;  /* 0x0000005f04047211 */ /* 0x000fe200078fdaff */
[----:B------:R-:W-:Y:S05]  /*5680*/  @!P4 BRA `(.L_x_11259) ;  /* 0x000000100000c947 */ /* 0x000fea0003800000 */
[----:B---3--:R3:W-:Y:S02]  /*5690*/  RED.E.ADD.F32.FTZ.RN.STRONG.GPU [R14.64+-0x480], R5 ;  /* 0xfffb80050e00798e */ /* 0x0087e4000c10e786 */
.L_x_11259:
[----:B------:R-:W-:Y:S05]  /*56a0*/  BSYNC B0 ;  /* 0x0000000000007941 */ /* 0x000fea0003800000 */
.L_x_11258:
[----:B---3--:R3:W4:Y:S01]  /*56b0*/  LDS R5, [R4.X4+0xc40] ;  /* 0x000c400004057984 */ /* 0x0087220000004800 */
[----:B------:R-:W-:Y:S01]  /*56c0*/  BSSY B0, `(.L_x_11260) ;  /* 0x0000005000007945 */ /* 0x000fe20003800000 */
[C---:B--2---:R-:W-:Y:S02]  /*56d0*/  IADD3 R6, R95.reuse, 0x120, RZ ;  /* 0x000001205f067810 */ /* 0x044fe40007ffe0ff */
[----:B0-----:R-:W-:Y:S01]  /*56e0*/  IADD3 R104, R95, 0x140, RZ ;  /* 0x000001405f687810 */ /* 0x001fe20007ffe0ff */
[----:B------:R-:W-:Y:S05]  /*56f0*/  @!P5 BRA `(.L_x_11261) ;  /* 0x000000100000d947 */ /* 0x000fea0003800000 */
[----:B----4-:R0:W-:Y:S02]  /*5700*/  RED.E.ADD.F32.FTZ.RN.STRONG.GPU [R14.64+-0x400], R5 ;  /* 0xfffc00050e00798e */ /* 0x0101e4000c10e786 */
.L_x_11261:
[----:B------:R-:W-:Y:S05]  /*5710*/  BSYNC B0 ;  /* 0x0000000000007941 */ /* 0x000fea0003800000 */
.L_x_11260:
[----:B------:R-:W-:Y:S01]  /*5720*/  LEA.HI.SX32 R6, R6, R95, 0x1b ;  /* 0x0000005f06067211 */ /* 0x000fe200078fdaff */
[----:B------:R-:W-:Y:S01]  /*5730*/  BSSY B0, `(.L_x_11262) ;  /* 0x000000d000007945 */ /* 0x000fe20003800000 */
[----:B------:R-:W-:-:S02]  /*5740*/  ISETP.GE.AND P6, PT, R128, 0x121, PT ;  /* 0x000001218000780c */ /* 0x000fc40003fc6270 */
[----:B---3--:R-:W-:Y:S01]  /*5750*/  IADD3 R4, R95, 0x160, RZ ;  /* 0x000001605f047810 */ /* 0x008fe20007ffe0ff */
[----:B0---4-:R0:W2:Y:S01]  /*5760*/  LDS R5, [R6.X4+0xcc0] ;  /* 0x000cc00006057984 */ /* 0x0110a20000004800 */
        /* <DEDUP_REMOVED lines=8> */
[----:B0-2---:R0:W-:Y:S02]  /*57f0*/  RED.E.ADD.F32.FTZ.RN.STRONG.GPU [R14.64+-0x380], R5 ;  /* 0xfffc80050e00798e */ /* 0x0051e4000c10e786 */
.L_x_11263:
[----:B0-----:R-:W-:Y:S05]  /*5800*/  BSYNC B0 ;  /* 0x0000000000007941 */ /* 0x001fea0003800000 */
.L_x_11262:
[----:B--2---:R0:W2:Y:S01]  /*5810*/  LDS R5, [R104.X4+0xd40] ;  /* 0x000d400068057984 */ /* 0x0040a20000004800 */
[----:B------:R-:W-:Y:S01]  /*5820*/  BSSY B0, `(.L_x_11264) ;  /* 0x0000005000007945 */ /* 0x000fe20003800000 */
[----:B------:R-:W-:Y:S02]  /*5830*/  IADD3 R6, R95, 0x180, RZ ;  /* 0x000001805f067810 */ /* 0x000fe40007ffe0ff */
[----:B------:R-:W-:Y:S01]  /*5840*/  LEA.HI.SX32 R4, R4, R95, 0x1b ;  /* 0x0000005f04047211 */ /* 0x000fe200078fdaff */
[----:B------:R-:W-:Y:S05]  /*5850*/  @!P0 BRA `(.L_x_11265) ;  /* 0x0000001000008947 */ /* 0x000fea0003800000 */
[----:B--2---:R2:W-:Y:S02]  /*5860*/  RED.E.ADD.F32.FTZ.RN.STRONG.GPU [R14.64+-0x300], R5 ;  /* 0xfffd00050e00798e */ /* 0x0045e4000c10e786 */
.L_x_11265:
[----:B------:R-:W-:Y:S05]  /*5870*/  BSYNC B0 ;  /* 0x0000000000007941 */ /* 0x000fea0003800000 */
.L_x_11264:
[----:B--2---:R2:W3:Y:S01]  /*5880*/  LDS R5, [R4.X4+0xdc0] ;  /* 0x000dc00004057984 */ /* 0x0044e20000004800 */
[----:B------:R-:W-:Y:S01]  /*5890*/  BSSY B0, `(.L_x_11266) ;  /* 0x0000005000007945 */ /* 0x000fe20003800000 */
[----:B0-----:R-:W-:-:S02]  /*58a0*/  IADD3 R104, R95, 0x1a0, RZ ;  /* 0x000001a05f687810 */ /* 0x001fc40007ffe0ff */
[----:B------:R-:W-:Y:S01]  /*58b0*/  LEA.HI.SX32 R6, R6, R95, 0x1b ;  /* 0x0000005f06067211 */ /* 0x000fe200078fdaff */
[----:B------:R-:W-:Y:S05]  /*58c0*/  @!P1 BRA `(.L_x_11267) ;  /* 0x0000001000009947 */ /* 0x000fea0003800000 */
[----:B---3--:R0:W-:Y:S02]  /*58d0*/  RED.E.ADD.F32.FTZ.RN.STRONG.GPU [R14.64+-0x280], R5 ;  /* 0xfffd80050e00798e */ /* 0x0081e4000c10e786 */
.L_x_11267:
[----:B------:R-:W-:Y:S05]  /*58e0*/  BSYNC B0 ;  /* 0x0000000000007941 */ /* 0x000fea0003800000 */
.L_x_11266:
[----:B0--3--:R0:W3:Y:S01]  /*58f0*/  LDS R5, [R6.X4+0xe40] ;  /* 0x000e400006057984 */ /* 0x0090e20000004800 */
[----:B------:R-:W-:Y:S01]  /*5900*/  BSSY B0, `(.L_x_11268) ;  /* 0x0000005000007945 */ /* 0x000fe20003800000 */
[----:B--2---:R-:W-:Y:S02]  /*5910*/  IADD3 R4, R95, 0x1c0, RZ ;  /* 0x000001c05f047810 */ /* 0x004fe40007ffe0ff */
[----:B------:R-:W-:Y:S01]  /*5920*/  LEA.HI.SX32 R104, R104, R95, 0x1b ;  /* 0x0000005f68687211 */ /* 0x000fe200078fdaff */
[----:B------:R-:W-:Y:S05]  /*5930*/  @!P2 BRA `(.L_x_11269) ;  /* 0x000000100000a947 */ /* 0x000fea0003800000 */
[----:B---3--:R2:W-:Y:S02]  /*5940*/  RED.E.ADD.F32.FTZ.RN.STRONG.GPU [R14.64+-0x200], R5 ;  /* 0xfffe00050e00798e */ /* 0x0085e4000c10e786 */
.L_x_11269:
[----:B------:R-:W-:Y:S05]  /*5950*/  BSYNC B0 ;  /* 0x0000000000007941 */ /* 0x000fea0003800000 */
.L_x_11268:
[----:B--23--:R2:W3:Y:S01]  /*5960*/  LDS R5, [R104.X4+0xec0] ;  /* 0x000ec00068057984 */ /* 0x00c4e20000004800 */
[----:B------:R-:W-:Y:S01]  /*5970*/  BSSY B0, `(.L_x_11270) ;  /* 0x0000005000007945 */ /* 0x000fe20003800000 */
[----:B0-----:R-:W-:Y:S02]  /*5980*/  IADD3 R6, R95, 0x1e0, RZ ;  /* 0x000001e05f067810 */ /* 0x001fe40007ffe0ff */
[----:B------:R-:W-:Y:S01]  /*5990*/  LEA.HI.SX32 R4, R4, R95, 0x1b ;  /* 0x0000005f04047211 */ /* 0x000fe200078fdaff */
[----:B------:R-:W-:Y:S05]  /*59a0*/  @!P3 BRA `(.L_x_11271) ;  /* 0x000000100000b947 */ /* 0x000fea0003800000 */
[----:B---3--:R0:W-:Y:S02]  /*59b0*/  RED.E.ADD.F32.FTZ.RN.STRONG.GPU [R14.64+-0x180], R5 ;  /* 0xfffe80050e00798e */ /* 0x0081e4000c10e786 */
.L_x_11271:
[----:B------:R-:W-:Y:S05]  /*59c0*/  BSYNC B0 ;  /* 0x0000000000007941 */ /* 0x000fea0003800000 */
.L_x_11270:
[----:B0--3--:R0:W3:Y:S01]  /*59d0*/  LDS R5, [R4.X4+0xf40] ;  /* 0x000f400004057984 */ /* 0x0090e20000004800 */
[----:B------:R-:W-:Y:S01]  /*59e0*/  BSSY B0, `(.L_x_11272) ;  /* 0x0000004000007945 */ /* 0x000fe20003800000 */
[----:B------:R-:W-:Y:S01]  /*59f0*/  LEA.HI.SX32 R6, R6, R95, 0x1b ;  /* 0x0000005f06067211 */ /* 0x000fe200078fdaff */
[----:B------:R-:W-:Y:S05]  /*5a00*/  @!P4 BRA `(.L_x_11273) ;  /* 0x000000100000c947 */ /* 0x000fea0003800000 */
[----:B---3--:R3:W-:Y:S02]  /*5a10*/  RED.E.ADD.F32.FTZ.RN.STRONG.GPU [R14.64+-0x100], R5 ;  /* 0xffff00050e00798e */ /* 0x0087e4000c10e786 */
.L_x_11273:
[----:B------:R-:W-:Y:S05]  /*5a20*/  BSYNC B0 ;  /* 0x0000000000007941 */ /* 0x000fea0003800000 */
.L_x_11272:
[----:B---3--:R3:W4:Y:S01]  /*5a30*/  LDS R5, [R6.X4+0xfc0] ;  /* 0x000fc00006057984 */ /* 0x0087220000004800 */
[----:B------:R-:W-:Y:S01]  /*5a40*/  BSSY B0, `(.L_x_11274) ;  /* 0x0000003000007945 */ /* 0x000fe20003800000 */
[----:B------:R-:W-:Y:S05]  /*5a50*/  @!P5 BRA `(.L_x_11275) ;  /* 0x000000100000d947 */ /* 0x000fea0003800000 */
[----:B----4-:R4:W-:Y:S02]  /*5a60*/  RED.E.ADD.F32.FTZ.RN.STRONG.GPU [R14.64+-0x80], R5 ;  /* 0xffff80050e00798e */ /* 0x0109e4000c10e786 */
.L_x_11275:
[----:B------:R-:W-:Y:S05]  /*5a70*/  BSYNC B0 ;  /* 0x0000000000007941 */ /* 0x000fea0003800000 */
.L_x_11274:
[----:B----4-:R-:W4:Y:S01]  /*5a80*/  SHFL.DOWN PT, R14, R122, 0x1, 0x1f ;  /* 0x08201f007a0e7f89 */ /* 0x010f2200000e0000 */
[----:B------:R-:W-:Y:S01]  /*5a90*/  ISETP.GT.AND P0, PT, R93, 0x1e, PT ;  /* 0x0000001e5d00780c */ /* 0x000fe20003f04270 */
[----:B------:R-:W-:Y:S01]  /*5aa0*/  FADD.FTZ R31, R107, R31 ;  /* 0x0000001f6b1f7221 */ /* 0x000fe20000010000 */
[----:B------:R-:W-:Y:S01]  /*5ab0*/  MOV R5, R122 ;  /* 0x0000007a00057202 */ /* 0x000fe20000000f00 */
[----:B--2---:R-:W2:Y:S01]  /*5ac0*/  SHFL.DOWN PT, R104, R121, 0x1, 0x1f ;  /* 0x08201f0079687f89 */ /* 0x004ea200000e0000 */
[----:B------:R-:W-:Y:S01]  /*5ad0*/  MOV R7, R121 ;  /* 0x0000007900077202 */ /* 0x000fe20000000f00 */
[----:B------:R-:W-:Y:S01]  /*5ae0*/  FADD.FTZ R32, R105, R32 ;  /* 0x0000002069207221 */ /* 0x000fe20000010000 */
[----:B---3--:R-:W-:Y:S01]  /*5af0*/  MOV R6, R17 ;  /* 0x0000001100067202 */ /* 0x008fe20000000f00 */
[----:B------:R-:W3:Y:S01]  /*5b00*/  SHFL.DOWN PT, R123, R17, 0x1, 0x1f ;  /* 0x08201f00117b7f89 */ /* 0x000ee200000e0000 */
[----:B0-----:R-:W-:Y:S01]  /*5b10*/  MOV R4, R110 ;  /* 0x0000006e00047202 */ /* 0x001fe20000000f00 */
[----:B------:R-:W-:Y:S01]  /*5b20*/  BSSY B0, `(.L_x_11276) ;  /* 0x000007f000007945 */ /* 0x000fe20003800000 */
[----:B------:R-:W-:Y:S01]  /*5b30*/  ISETP.NE.AND P1, PT, R93, RZ, PT ;  /* 0x000000ff5d00720c */ /* 0x000fe20003f25270 */
[----:B------:R-:W0:Y:S01]  /*5b40*/  SHFL.DOWN PT, R15, R110, 0x1, 0x1f ;  /* 0x08201f006e0f7f89 */ /* 0x000e2200000e0000 */
[----:B------:R-:W-:Y:S01]  /*5b50*/  ISETP.NE.AND P2, PT, R95, RZ, PT ;  /* 0x000000ff5f00720c */ /* 0x000fe20003f45270 */
[----:B------:R-:W-:-:S02]  /*5b60*/  FADD.FTZ R33, R112, R33 ;  /* 0x0000002170217221 */ /* 0x000fc40000010000 */
[----:B------:R-:W-:Y:S02]  /*5b70*/  FADD.FTZ R34, R120, R34 ;  /* 0x0000002278227221 */ /* 0x000fe40000010000 */
[----:B------:R-:W-:Y:S02]  /*5b80*/  FADD.FTZ R35, R109, R35 ;  /* 0x000000236d237221 */ /* 0x000fe40000010000 */
[----:B------:R-:W-:Y:S02]  /*5b90*/  FADD.FTZ R36, R114, R36 ;  /* 0x0000002472247221 */ /* 0x000fe40000010000 */
[----:B------:R-:W-:Y:S02]  /*5ba0*/  FADD.FTZ R37, R118, R37 ;  /* 0x0000002576257221 */ /* 0x000fe40000010000 */
[----:B----4-:R-:W-:Y:S02]  /*5bb0*/  @!P0 FADD.FTZ R5, R5, R14 ;  /* 0x0000000e05058221 */ /* 0x010fe40000010000 */
[----:B------:R-:W-:-:S02]  /*5bc0*/  FADD.FTZ R38, R106, R38 ;  /* 0x000000266a267221 */ /* 0x000fc40000010000 */
[----:B--2---:R-:W-:Y:S01]  /*5bd0*/  @!P0 FADD.FTZ R7, R7, R104 ;  /* 0x0000006807078221 */ /* 0x004fe20000010000 */
[----:B------:R-:W2:Y:S01]  /*5be0*/  SHFL.DOWN PT, R14, R5, 0x2, 0x1f ;  /* 0x08401f00050e7f89 */ /* 0x000ea200000e0000 */
[----:B---3--:R-:W-:-:S03]  /*5bf0*/  @!P0 FADD.FTZ R6, R6, R123 ;  /* 0x0000007b06068221 */ /* 0x008fc60000010000 */
[----:B------:R-:W3:Y:S01]  /*5c00*/  SHFL.DOWN PT, R104, R7, 0x2, 0x1f ;  /* 0x08401f0007687f89 */ /* 0x000ee200000e0000 */
[----:B0-----:R-:W-:-:S03]  /*5c10*/  @!P0 FADD.FTZ R4, R4, R15 ;  /* 0x0000000f04048221 */ /* 0x001fc60000010000 */
[----:B------:R-:W0:Y:S01]  /*5c20*/  SHFL.DOWN PT, R17, R6, 0x2, 0x1f ;  /* 0x08401f0006117f89 */ /* 0x000e2200000e0000 */
[----:B------:R-:W-:-:S03]  /*5c30*/  ISETP.GT.AND P0, PT, R93, 0x1d, PT ;  /* 0x0000001d5d00780c */ /* 0x000fc60003f04270 */
[----:B------:R-:W4:Y:S10]  /*5c40*/  SHFL.DOWN PT, R15, R4, 0x2, 0x1f ;  /* 0x08401f00040f7f89 */ /* 0x000f3400000e0000 */
[----:B--2---:R-:W-:-:S02]  /*5c50*/  @!P0 FADD.FTZ R5, R5, R14 ;  /* 0x0000000e05058221 */ /* 0x004fc40000010000 */
[----:B------:R-:W-:Y:S02]  /*5c60*/  FMUL.FTZ R14, R3, R157 ;  /* 0x0000009d030e7220 */ /* 0x000fe40000410000 */
[----:B---3--:R-:W-:Y:S02]  /*5c70*/  @!P0 FADD.FTZ R7, R7, R104 ;  /* 0x0000006807078221 */ /* 0x008fe40000010000 */
[----:B------:R-:W2:Y:S01]  /*5c80*/  SHFL.DOWN PT, R104, R5, 0x4, 0x1f ;  /* 0x08801f0005687f89 */ /* 0x000ea200000e0000 */
[----:B0-----:R-:W-:-:S03]  /*5c90*/  @!P0 FADD.FTZ R6, R6, R17 ;  /* 0x0000001106068221 */ /* 0x001fc60000010000 */
[----:B-1----:R-:W0:Y:S01]  /*5ca0*/  SHFL.DOWN PT, R108, R7, 0x4, 0x1f ;  /* 0x08801f00076c7f89 */ /* 0x002e2200000e0000 */
[----:B----4-:R-:W-:Y:S01]  /*5cb0*/  @!P0 FADD.FTZ R4, R4, R15 ;  /* 0x0000000f04048221 */ /* 0x010fe20000010000 */
[----:B------:R-:W-:Y:S02]  /*5cc0*/  ISETP.GT.AND P0, PT, R93, 0x1b, PT ;  /* 0x0000001b5d00780c */ /* 0x000fe40003f04270 */
[----:B------:R-:W1:Y:S01]  /*5cd0*/  SHFL.DOWN PT, R121, R6, 0x4, 0x1f ;  /* 0x08801f0006797f89 */ /* 0x000e6200000e0000 */
[-C--:B------:R-:W-:Y:S02]  /*5ce0*/  FFMA.FTZ R15, R2, R151.reuse, -R14 ;  /* 0x00000097020f7223 */ /* 0x080fe4000001080e */
[----:B------:R-:W-:Y:S01]  /*5cf0*/  FMUL.FTZ R151, R3, R151 ;  /* 0x0000009703977220 */ /* 0x000fe20000410000 */
[----:B------:R-:W3:Y:S01]  /*5d00*/  SHFL.DOWN PT, R17, R4, 0x4, 0x1f ;  /* 0x08801f0004117f89 */ /* 0x000ee200000e0000 */
[----:B------:R-:W-:Y:S02]  /*5d10*/  FMUL.FTZ R15, R18, R15 ;  /* 0x0000000f120f7220 */ /* 0x000fe40000410000 */
[----:B------:R-:W-:-:S02]  /*5d20*/  FFMA.FTZ R151, R2, R157, R151 ;  /* 0x0000009d02977223 */ /* 0x000fc40000010097 */
[----:B------:R-:W-:Y:S02]  /*5d30*/  FMUL.FTZ R14, R3, R19 ;  /* 0x00000013030e7220 */ /* 0x000fe40000410000 */
[----:B------:R-:W-:Y:S02]  /*5d40*/  FFMA.FTZ R134, R151, R134, R15 ;  /* 0x0000008697867223 */ /* 0x000fe4000001000f */
[----:B------:R-:W-:Y:S02]  /*5d50*/  FMUL.FTZ R15, R3, R158 ;  /* 0x0000009e030f7220 */ /* 0x000fe40000410000 */
[----:B------:R-:W-:Y:S02]  /*5d60*/  FFMA.FTZ R157, R63, R157, R134 ;  /* 0x0000009d3f9d7223 */ /* 0x000fe40000010086 */
[----:B--2---:R-:W-:Y:S02]  /*5d70*/  @!P0 FADD.FTZ R5, R5, R104 ;  /* 0x0000006805058221 */ /* 0x004fe40000010000 */
[----:B------:R-:W-:-:S02]  /*5d80*/  FADD.FTZ R46, R157, R46 ;  /* 0x0000002e9d2e7221 */ /* 0x000fc40000010000 */
[----:B0-----:R-:W-:Y:S01]  /*5d90*/  @!P0 FADD.FTZ R7, R7, R108 ;  /* 0x0000006c07078221 */ /* 0x001fe20000010000 */
[----:B------:R-:W0:Y:S01]  /*5da0*/  SHFL.DOWN PT, R18, R5, 0x8, 0x1f ;  /* 0x09001f0005127f89 */ /* 0x000e2200000e0000 */
[----:B-1----:R-:W-:-:S03]  /*5db0*/  @!P0 FADD.FTZ R6, R6, R121 ;  /* 0x0000007906068221 */ /* 0x002fc60000010000 */
[----:B------:R-:W-:Y:S01]  /*5dc0*/  SHFL.DOWN PT, R104, R7, 0x8, 0x1f ;  /* 0x09001f0007687f89 */ /* 0x000fe200000e0000 */
[----:B---3--:R-:W-:Y:S01]  /*5dd0*/  @!P0 FADD.FTZ R4, R4, R17 ;  /* 0x0000001104048221 */ /* 0x008fe20000010000 */
[----:B------:R-:W-:Y:S02]  /*5de0*/  ISETP.GT.AND P0, PT, R93, 0x17, PT ;  /* 0x000000175d00780c */ /* 0x000fe40003f04270 */
[----:B------:R-:W1:Y:S01]  /*5df0*/  SHFL.DOWN PT, R107, R6, 0x8, 0x1f ;  /* 0x09001f00066b7f89 */ /* 0x000e6200000e0000 */
[CC--:B------:R-:W-:Y:S02]  /*5e00*/  FFMA.FTZ R17, R2.reuse, R147.reuse, -R14 ;  /* 0x0000009302117223 */ /* 0x0c0fe4000001080e */
[-C--:B------:R-:W-:Y:S01]  /*5e10*/  FFMA.FTZ R14, R2, R16.reuse, -R15 ;  /* 0x00000010020e7223 */ /* 0x080fe2000001080f */
[----:B------:R-:W2:Y:S01]  /*5e20*/  SHFL.DOWN PT, R105, R4, 0x8, 0x1f ;  /* 0x09001f0004697f89 */ /* 0x000ea200000e0000 */
[C---:B------:R-:W-:Y:S02]  /*5e30*/  FMUL.FTZ R15, R3.reuse, R16 ;  /* 0x00000010030f7220 */ /* 0x040fe40000410000 */
[----:B------:R-:W-:-:S02]  /*5e40*/  FMUL.FTZ R147, R3, R147 ;  /* 0x0000009303937220 */ /* 0x000fc40000410000 */
[----:B------:R-:W-:Y:S02]  /*5e50*/  FMUL.FTZ R133, R133, R14 ;  /* 0x0000000e85857220 */ /* 0x000fe40000410000 */
[----:B------:R-:W-:Y:S02]  /*5e60*/  FFMA.FTZ R14, R2, R158, R15 ;  /* 0x0000009e020e7223 */ /* 0x000fe4000001000f */
[----:B------:R-:W-:Y:S02]  /*5e70*/  FMUL.FTZ R15, R3, R164 ;  /* 0x000000a4030f7220 */ /* 0x000fe40000410000 */
[----:B------:R-:W-:Y:S02]  /*5e80*/  FMUL.FTZ R17, R132, R17 ;  /* 0x0000001184117220 */ /* 0x000fe40000410000 */
[----:B0-----:R-:W-:Y:S02]  /*5e90*/  @!P0 FADD.FTZ R5, R5, R18 ;  /* 0x0000001205058221 */ /* 0x001fe40000010000 */
[----:B------:R-:W-:-:S02]  /*5ea0*/  FFMA.FTZ R147, R2, R19, R147 ;  /* 0x0000001302937223 */ /* 0x000fc40000010093 */
[----:B------:R-:W-:Y:S01]  /*5eb0*/  FFMA.FTZ R133, R14, R153, R133 ;  /* 0x000000990e857223 */ /* 0x000fe20000010085 */
[----:B------:R-:W0:Y:S01]  /*5ec0*/  SHFL.DOWN PT, R18, R5, 0x10, 0x1f ;  /* 0x0a001f0005127f89 */ /* 0x000e2200000e0000 */
[----:B------:R-:W-:Y:S02]  /*5ed0*/  FFMA.FTZ R14, R2, R130, -R15 ;  /* 0x00000082020e7223 */ /* 0x000fe4000001080f */
[----:B------:R-:W-:Y:S02]  /*5ee0*/  FFMA.FTZ R154, R147, R154, R17 ;  /* 0x0000009a939a7223 */ /* 0x000fe40000010011 */
[----:B-1----:R-:W-:Y:S02]  /*5ef0*/  @!P0 FADD.FTZ R6, R6, R107 ;  /* 0x0000006b06068221 */ /* 0x002fe40000010000 */
[----:B------:R-:W-:Y:S02]  /*5f00*/  @!P0 FADD.FTZ R7, R7, R104 ;  /* 0x0000006807078221 */ /* 0x000fe40000010000 */
[----:B--2---:R-:W-:Y:S01]  /*5f10*/  @!P0 FADD.FTZ R4, R4, R105 ;  /* 0x0000006904048221 */ /* 0x004fe20000010000 */
[----:B------:R-:W-:Y:S01]  /*5f20*/  ISETP.GT.AND P0, PT, R93, 0xf, PT ;  /* 0x0000000f5d00780c */ /* 0x000fe20003f04270 */
[----:B------:R-:W-:Y:S01]  /*5f30*/  FMUL.FTZ R135, R135, R14 ;  /* 0x0000000e87877220 */ /* 0x000fe20000410000 */
[----:B------:R-:W-:Y:S01]  /*5f40*/  SHFL.DOWN PT, R104, R7, 0x10, 0x1f ;  /* 0x0a001f0007687f89 */ /* 0x000fe200000e0000 */
[----:B------:R-:W-:-:S02]  /*5f50*/  FMUL.FTZ R15, R3, R130 ;  /* 0x00000082030f7220 */ /* 0x000fc40000410000 */
[----:B------:R-:W-:Y:S01]  /*5f60*/  FFMA.FTZ R154, R65, R19, R154 ;  /* 0x00000013419a7223 */ /* 0x000fe2000001009a */
[----:B------:R-:W-:Y:S01]  /*5f70*/  SHFL.DOWN PT, R17, R4, 0x10, 0x1f ;  /* 0x0a001f0004117f89 */ /* 0x000fe200000e0000 */
[C---:B------:R-:W-:Y:S02]  /*5f80*/  FMUL.FTZ R14, R3.reuse, R117 ;  /* 0x00000075030e7220 */ /* 0x040fe40000410000 */
[C---:B------:R-:W-:Y:S01]  /*5f90*/  FFMA.FTZ R16, R2.reuse, R164, R15 ;  /* 0x000000a402107223 */ /* 0x040fe2000001000f */
[----:B------:R-:W1:Y:S01]  /*5fa0*/  SHFL.DOWN PT, R19, R6, 0x10, 0x1f ;  /* 0x0a001f0006137f89 */ /* 0x000e6200000e0000 */
[----:B------:R-:W-:Y:S02]  /*5fb0*/  FFMA.FTZ R15, R2, R163, -R14 ;  /* 0x000000a3020f7223 */ /* 0x000fe4000001080e */
[----:B------:R-:W-:Y:S02]  /*5fc0*/  FMUL.FTZ R14, R3, R171 ;  /* 0x000000ab030e7220 */ /* 0x000fe40000410000 */
[----:B------:R-:W-:-:S02]  /*5fd0*/  FFMA.FTZ R16, R16, R155, R135 ;  /* 0x0000009b10107223 */ /* 0x000fc40000010087 */
[----:B------:R-:W-:Y:S02]  /*5fe0*/  FFMA.FTZ R14, R2, R119, -R14 ;  /* 0x00000077020e7223 */ /* 0x000fe4000001080e */
[----:B------:R-:W-:Y:S02]  /*5ff0*/  FFMA.FTZ R16, R67, R164, R16 ;  /* 0x000000a443107223 */ /* 0x000fe40000010010 */
[----:B------:R-:W-:Y:S02]  /*6000*/  FMUL.FTZ R116, R116, R15 ;  /* 0x0000000f74747220 */ /* 0x000fe40000410000 */
[----:B------:R-:W-:Y:S02]  /*6010*/  FMUL.FTZ R15, R3, R169 ;  /* 0x000000a9030f7220 */ /* 0x000fe40000410000 */
[----:B------:R-:W-:Y:S02]  /*6020*/  FMUL.FTZ R113, R113, R14 ;  /* 0x0000000e71717220 */ /* 0x000fe40000410000 */
[----:B------:R-:W-:-:S02]  /*6030*/  FMUL.FTZ R14, R3, R161 ;  /* 0x000000a1030e7220 */ /* 0x000fc40000410000 */
[----:B------:R-:W-:Y:S02]  /*6040*/  FADD.FTZ R43, R16, R43 ;  /* 0x0000002b102b7221 */ /* 0x000fe40000010000 */
[----:B------:R-:W-:Y:S02]  /*6050*/  FFMA.FTZ R16, R2, R167, -R15 ;  /* 0x000000a702107223 */ /* 0x000fe4000001080f */
[C---:B------:R-:W-:Y:S02]  /*6060*/  FMUL.FTZ R163, R3.reuse, R163 ;  /* 0x000000a303a37220 */ /* 0x040fe40000410000 */
[C---:B------:R-:W-:Y:S02]  /*6070*/  FMUL.FTZ R167, R3.reuse, R167 ;  /* 0x000000a703a77220 */ /* 0x040fe40000410000 */
[C---:B------:R-:W-:Y:S02]  /*6080*/  FMUL.FTZ R119, R3.reuse, R119 ;  /* 0x0000007703777220 */ /* 0x040fe40000410000 */
[----:B------:R-:W-:-:S02]  /*6090*/  FMUL.FTZ R3, R3, R159 ;  /* 0x0000009f03037220 */ /* 0x000fc40000410000 */
[C---:B------:R-:W-:Y:S02]  /*60a0*/  FFMA.FTZ R14, R2.reuse, R159, -R14 ;  /* 0x0000009f020e7223 */ /* 0x040fe4000001080e */
[----:B------:R-:W-:Y:S02]  /*60b0*/  FMUL.FTZ R115, R115, R16 ;  /* 0x0000001073737220 */ /* 0x000fe40000410000 */
[----:B0-----:R-:W-:Y:S02]  /*60c0*/  @!P0 FADD.FTZ R5, R5, R18 ;  /* 0x0000001205058221 */ /* 0x001fe40000010000 */
[C---:B------:R-:W-:Y:S02]  /*60d0*/  FFMA.FTZ R163, R2.reuse, R117, R163 ;  /* 0x0000007502a37223 */ /* 0x040fe400000100a3 */
[C---:B------:R-:W-:Y:S02]  /*60e0*/  FFMA.FTZ R18, R2.reuse, R169, R167 ;  /* 0x000000a902127223 */ /* 0x040fe400000100a7 */
[----:B------:R-:W-:-:S02]  /*60f0*/  FFMA.FTZ R16, R2, R171, R119 ;  /* 0x000000ab02107223 */ /* 0x000fc40000010077 */
[----:B------:R-:W-:Y:S02]  /*6100*/  FFMA.FTZ R2, R2, R161, R3 ;  /* 0x000000a102027223 */ /* 0x000fe40000010003 */
[----:B------:R-:W-:Y:S02]  /*6110*/  FMUL.FTZ R14, R111, R14 ;  /* 0x0000000e6f0e7220 */ /* 0x000fe40000410000 */
[----:B-1----:R-:W-:Y:S02]  /*6120*/  @!P0 FADD.FTZ R6, R6, R19 ;  /* 0x0000001306068221 */ /* 0x002fe40000010000 */
[----:B------:R-:W-:Y:S02]  /*6130*/  @!P0 FADD.FTZ R7, R7, R104 ;  /* 0x0000006807078221 */ /* 0x000fe40000010000 */
        /* <DEDUP_REMOVED lines=19> */
[----:B0-----:R-:W-:Y:S02]  /*6270*/  ISETP.NE.AND P0, PT, R182, c[0x0][0x174], PT ;  /* 0x00005d00b6007a0c */ /* 0x001fe40003f05270 */
[----:B------:R-:W-:-:S11]  /*6280*/  SHF.L.U32 R16, R20, 0x3, RZ ;  /* 0x0000000314107819 */ /* 0x000fd600000006ff */
        /* <DEDUP_REMOVED lines=8> */
.L_x_11277:
[----:B0-----:R-:W-:Y:S05]  /*6310*/  BSYNC B0 ;  /* 0x0000000000007941 */ /* 0x001fea0003800000 */
.L_x_11276:
[----:B------:R-:W-:Y:S02]  /*6320*/  IADD3 R20, R20, 0x1, RZ ;  /* 0x0000000114147810 */ /* 0x000fe40007ffe0ff */
[----:B------:R-:W-:-:S02]  /*6330*/  IADD3 R21, P1, R21, 0x1, RZ ;  /* 0x0000000115157810 */ /* 0x000fc40007f3e0ff */
[----:B------:R-:W-:Y:S02]  /*6340*/  ISETP.GE.AND P0, PT, R20, c[0x0][0x16c], PT ;  /* 0x00005b0014007a0c */ /* 0x000fe40003f06270 */
[----:B------:R-:W-:-:S11]  /*6350*/  IADD3.X R0, RZ, R0, RZ, P1, !PT ;  /* 0x00000000ff007210 */ /* 0x000fd60000ffe4ff */
[----:B------:R-:W-:Y:S01]  /*6360*/  @P0 CALL.REL.NOINC `(.L_x_11231) ;  /* 0x0000001000000944 */ /* 0x000fe20003c00000 */
[----:B------:R-:W-:Y:S05]  /*6370*/  BRA `(.L_x_11278) ;  /* 0xffffb0b000007947 */ /* 0x000fea000383ffff */
.L_x_11231:
[----:B------:R-:W-:Y:S01]  /*6380*/  BAR.SYNC.DEFER_BLOCKING 0x0 ;  /* 0x0000000000007b1d */ /* 0x000fe20000010000 */
[----:B------:R-:W-:Y:S01]  /*6390*/  ISETP.NE.AND P0, PT, R95, RZ, PT ;  /* 0x000000ff5f00720c */ /* 0x000fe20003f05270 */
[----:B------:R-:W-:Y:S01]  /*63a0*/  IMAD R4, R98, c[0x0][0x2d8], RZ ;  /* 0x0000b60062047a24 */ /* 0x000fe200078e02ff */
[----:B------:R-:W-:Y:S01]  /*63b0*/  SHF.R.S32.HI R16, RZ, 0x1f, R81 ;  /* 0x0000001fff107819 */ /* 0x000fe20000011451 */
[----:B------:R-:W-:Y:S01]  /*63c0*/  IMAD.WIDE.U32 R2, R99, c[0x0][0x2d8], RZ ;  /* 0x0000b60063027a25 */ /* 0x000fe200078e00ff */
[----:B------:R-:W-:Y:S01]  /*63d0*/  LEA R15, P3, R81, c[0x0][0x330], 0x2 ;  /* 0x0000cc00510f7a11 */ /* 0x000fe200078610ff */
[----:B------:R-:W-:Y:S02]  /*63e0*/  BSSY B0, `(.L_x_11279) ;  /* 0x0000031000007945 */ /* 0x000fe40003800000 */
[----:B------:R-:W-:Y:S01]  /*63f0*/  IMAD R7, R99, c[0x0][0x2dc], R4 ;  /* 0x0000b70063077a24 */ /* 0x000fe200078e0204 */
[----:B------:R-:W-:Y:S01]  /*6400*/  LEA.HI.X R5, R81, c[0x0][0x334], R16, 0x2, P3 ;  /* 0x0000cd0051057a11 */ /* 0x000fe200018f1410 */
[----:B------:R-:W-:-:S03]  /*6410*/  IMAD R4, R102, c[0x0][0x2e0], RZ ;  /* 0x0000b80066047a24 */ /* 0x000fc600078e02ff */
[----:B------:R-:W-:Y:S01]  /*6420*/  IADD3 R3, R3, R7, RZ ;  /* 0x0000000703037210 */ /* 0x000fe20007ffe0ff */
[----:B------:R-:W-:-:S04]  /*6430*/  IMAD R4, R103, c[0x0][0x2e4], R4 ;  /* 0x0000b90067047a24 */ /* 0x000fc800078e0204 */
[----:B------:R-:W-:Y:S01]  /*6440*/  IMAD.WIDE.U32 R2, R103, c[0x0][0x2e0], R2 ;  /* 0x0000b80067027a25 */ /* 0x000fe200078e0002 */
[----:B------:R-:W-:Y:S04]  /*6450*/  STS [R70.X4], R38 ;  /* 0x0000002646007388 */ /* 0x000fe80000004800 */
[----:B------:R0:W-:Y:S04]  /*6460*/  STS [R70.X4+0x4], R37 ;  /* 0x0000042546007388 */ /* 0x0001e80000004800 */
[----:B------:R-:W-:Y:S04]  /*6470*/  STS [R70.X4+0x8], R36 ;  /* 0x0000082446007388 */ /* 0x000fe80000004800 */
[----:B------:R-:W-:Y:S01]  /*6480*/  STS [R70.X4+0xc], R35 ;  /* 0x00000c2346007388 */ /* 0x000fe20000004800 */
[----:B0-----:R-:W-:-:S03]  /*6490*/  LOP3.LUT R37, R81, 0x20, RZ, 0xfc, !PT ;  /* 0x0000002051257812 */ /* 0x001fc600078efcff */
[----:B------:R-:W-:Y:S04]  /*64a0*/  STS [R70.X4+0x10], R34 ;  /* 0x0000102246007388 */ /* 0x000fe80000004800 */
[----:B------:R-:W-:Y:S04]  /*64b0*/  STS [R70.X4+0x14], R33 ;  /* 0x0000142146007388 */ /* 0x000fe80000004800 */
[----:B------:R-:W-:Y:S04]  /*64c0*/  STS [R70.X4+0x18], R32 ;  /* 0x0000182046007388 */ /* 0x000fe80000004800 */
[----:B------:R0:W-:Y:S01]  /*64d0*/  STS [R70.X4+0x1c], R31 ;  /* 0x00001c1f46007388 */ /* 0x0001e20000004800 */
[----:B------:R-:W-:-:S06]  /*64e0*/  NOP ;  /* 0x0000000000007918 */ /* 0x000fcc0000000000 */
[----:B------:R-:W-:Y:S01]  /*64f0*/  LDS R17, [R79.X4] ;  /* 0x000000004f117984 */ /* 0x000fe20000004800 */
[----:B0-----:R-:W-:-:S03]  /*6500*/  IADD3 R31, R83, -c[0x0][0x174], RZ ;  /* 0x80005d00531f7a10 */ /* 0x001fc60007ffe0ff */
[----:B------:R-:W-:Y:S04]  /*6510*/  LDS R19, [R78.X4+0x80] ;  /* 0x000080004e137984 */ /* 0x000fe80000004800 */
[----:B------:R-:W-:Y:S01]  /*6520*/  LDS R21, [R77.X4+0x100] ;  /* 0x000100004d157984 */ /* 0x000fe20000004800 */
[----:B------:R-:W-:-:S03]  /*6530*/  IMAD R31, R31, -0x100, RZ ;  /* 0xffffff001f1f7824 */ /* 0x000fc600078e02ff */
[----:B------:R-:W-:Y:S02]  /*6540*/  LDS R23, [R76.X4+0x180] ;  /* 0x000180004c177984 */ /* 0x000fe40000004800 */
[----:B------:R-:W-:Y:S02]  /*6550*/  SHF.R.S32.HI R35, RZ, 0x1f, R31 ;  /* 0x0000001fff237819 */ /* 0x000fe4000001141f */
[----:B------:R-:W-:Y:S01]  /*6560*/  LDS R25, [R75.X4+0x200] ;  /* 0x000200004b197984 */ /* 0x000fe20000004800 */
[----:B------:R-:W-:-:S03]  /*6570*/  IADD3 R2, P1, R31, R2, RZ ;  /* 0x000000021f027210 */ /* 0x000fc60007f3e0ff */
[----:B------:R-:W-:Y:S01]  /*6580*/  LDS R27, [R74.X4+0x280] ;  /* 0x000280004a1b7984 */ /* 0x000fe20000004800 */
[----:B------:R-:W-:Y:S02]  /*6590*/  IADD3.X R3, R35, R4, R3, P1, !PT ;  /* 0x0000000423037210 */ /* 0x000fe40000ffe403 */
[C---:B------:R-:W-:Y:S01]  /*65a0*/  LEA R14, P4, R2.reuse, R15, 0x2 ;  /* 0x0000000f020e7211 */ /* 0x040fe200078810ff */
[----:B------:R-:W-:Y:S01]  /*65b0*/  LDS R29, [R73.X4+0x300] ;  /* 0x00030000491d7984 */ /* 0x000fe20000004800 */
[----:B------:R-:W-:Y:S02]  /*65c0*/  IADD3 R4, P3, R81, R82, RZ ;  /* 0x0000005251047210 */ /* 0x000fe40007f7e0ff */
[----:B------:R-:W-:Y:S01]  /*65d0*/  LEA.HI.X R15, R2, R5, R3, 0x2, P4 ;  /* 0x00000005020f7211 */ /* 0x000fe200020f1403 */
[----:B------:R-:W-:Y:S01]  /*65e0*/  LDS R33, [R72.X4+0x380] ;  /* 0x0003800048217984 */ /* 0x000fe20000004800 */
[----:B------:R-:W-:-:S03]  /*65f0*/  LEA.HI.X.SX32 R5, R82, R16, 0x1, P3 ;  /* 0x0000001052057211 */ /* 0x000fc600018f0eff */
        /* <DEDUP_REMOVED lines=15> */
.L_x_11280:
[----:B------:R-:W-:Y:S05]  /*66f0*/  BSYNC B0 ;  /* 0x0000000000007941 */ /* 0x000fea0003800000 */
.L_x_11279:
[C---:B------:R-:W-:Y:S01]  /*6700*/  LOP3.LUT R47, R81.reuse, 0x40, RZ, 0xfc, !PT ;  /* 0x00000040512f7812 */ /* 0x040fe200078efcff */
[----:B------:R-:W-:Y:S01]  /*6710*/  @!P2 STG.E [R14.64+-0x380], R19 ;  /* 0xfffc80130e00a986 */ /* 0x000fe2000c101906 */
[C---:B------:R-:W-:Y:S01]  /*6720*/  LOP3.LUT R49, R81.reuse, 0x60, RZ, 0xfc, !PT ;  /* 0x0000006051317812 */ /* 0x040fe200078efcff */
[----:B0-----:R-:W-:Y:S01]  /*6730*/  IMAD R6, R98, c[0x0][0x2f8], RZ ;  /* 0x0000be0062067a24 */ /* 0x001fe200078e02ff */
[----:B------:R-:W-:Y:S01]  /*6740*/  LOP3.LUT R51, R81, 0x80, RZ, 0xfc, !PT ;  /* 0x0000008051337812 */ /* 0x000fe200078efcff */
[----:B------:R-:W-:Y:S01]  /*6750*/  IMAD.WIDE.U32 R2, R99, c[0x0][0x2f8], RZ ;  /* 0x0000be0063027a25 */ /* 0x000fe200078e00ff */
[C---:B------:R-:W-:Y:S01]  /*6760*/  LOP3.LUT R53, R81.reuse, 0xa0, RZ, 0xfc, !PT ;  /* 0x000000a051357812 */ /* 0x040fe200078efcff */
[----:B------:R-:W-:Y:S01]  /*6770*/  BSSY B0, `(.L_x_11281) ;  /* 0x000003b000007945 */ /* 0x000fe20003800000 */
[----:B------:R-:W-:Y:S01]  /*6780*/  LOP3.LUT R55, R81, 0xc0, RZ, 0xfc, !PT ;  /* 0x000000c051377812 */ /* 0x000fe200078efcff */
[----:B------:R-:W-:Y:S01]  /*6790*/  IMAD R7, R99, c[0x0][0x2fc], R6 ;  /* 0x0000bf0063077a24 */ /* 0x000fe200078e0206 */
[----:B------:R-:W-:-:S02]  /*67a0*/  LOP3.LUT R57, R81, 0xe0, RZ, 0xfc, !PT ;  /* 0x000000e051397812 */ /* 0x000fc400078efcff */
[-C--:B------:R-:W-:Y:S02]  /*67b0*/  ISETP.GE.AND P1, PT, R47, R0.reuse, PT ;  /* 0x000000002f00720c */ /* 0x080fe40003f26270 */
[-C--:B------:R-:W-:Y:S02]  /*67c0*/  ISETP.GE.AND P2, PT, R49, R0.reuse, PT ;  /* 0x000000003100720c */ /* 0x080fe40003f46270 */
[-C--:B------:R-:W-:Y:S02]  /*67d0*/  ISETP.GE.AND P3, PT, R51, R0.reuse, PT ;  /* 0x000000003300720c */ /* 0x080fe40003f66270 */
[-C--:B------:R-:W-:Y:S02]  /*67e0*/  ISETP.GE.AND P4, PT, R53, R0.reuse, PT ;  /* 0x000000003500720c */ /* 0x080fe40003f86270 */
        /* <DEDUP_REMOVED lines=51> */
.L_x_11282:
[----:B------:R-:W-:Y:S05]  /*6b20*/  BSYNC B0 ;  /* 0x0000000000007941 */ /* 0x000fea0003800000 */
.L_x_11281:
[----:B------:R-:W-:Y:S01]  /*6b30*/  MOV R3, R23 ;  /* 0x0000001700037202 */ /* 0x000fe20000000f00 */
[----:B0-----:R-:W-:Y:S01]  /*6b40*/  IMAD R6, R102, c[0x0][0x300], RZ ;  /* 0x0000c00066067a24 */ /* 0x001fe200078e02ff */
[----:B------:R-:W-:Y:S02]  /*6b50*/  LEA R4, P4, R81, c[0x0][0x340], 0x2 ;  /* 0x0000d00051047a11 */ /* 0x000fe400078810ff */
[-C--:B------:R-:W-:Y:S01]  /*6b60*/  ISETP.GE.AND P5, PT, R55, R0.reuse, PT ;  /* 0x000000003700720c */ /* 0x080fe20003fa6270 */
[----:B------:R-:W-:Y:S01]  /*6b70*/  IMAD.WIDE.U32 R2, R103, c[0x0][0x300], R2 ;  /* 0x0000c00067027a25 */ /* 0x000fe200078e0002 */
[----:B------:R-:W-:Y:S02]  /*6b80*/  LEA.HI.X R5, R81, c[0x0][0x344], R16, 0x2, P4 ;  /* 0x0000d10051057a11 */ /* 0x000fe400020f1410 */
[----:B------:R-:W-:Y:S01]  /*6b90*/  ISETP.GE.AND P0, PT, R37, R0, PT ;  /* 0x000000002500720c */ /* 0x000fe20003f06270 */
[----:B------:R-:W-:Y:S01]  /*6ba0*/  IMAD R7, R103, c[0x0][0x304], R6 ;  /* 0x0000c10067077a24 */ /* 0x000fe200078e0206 */
[----:B------:R-:W-:-:S02]  /*6bb0*/  IADD3 R6, P3, R31, R2, RZ ;  /* 0x000000021f067210 */ /* 0x000fc40007f7e0ff */
[----:B------:R-:W-:Y:S02]  /*6bc0*/  ISETP.GE.AND P1, PT, R47, R0, PT ;  /* 0x000000002f00720c */ /* 0x000fe40003f26270 */
[----:B------:R-:W-:Y:S02]  /*6bd0*/  IADD3.X R3, R35, R7, R3, P3, !PT ;  /* 0x0000000723037210 */ /* 0x000fe40001ffe403 */
[C---:B------:R-:W-:Y:S02]  /*6be0*/  LEA R2, P6, R6.reuse, R4, 0x2 ;  /* 0x0000000406027211 */ /* 0x040fe400078c10ff */
        /* <DEDUP_REMOVED lines=9> */
[----:B------:R0:W-:Y:S01]  /*6c80*/  @!P1 STG.E [R2.64+0x80], R77 ;  /* 0x0000804d02009986 */ /* 0x0001e2000c101906 */
[----:B------:R-:W-:-:S03]  /*6c90*/  IADD3 R86, P1, R86, -0x800, RZ ;  /* 0xfffff80056567810 */ /* 0x000fc60007f3e0ff */
[----:B------:R0:W-:Y:S01]  /*6ca0*/  @!P6 STG.E [R2.64+0x300], R21 ;  /* 0x000300150200e986 */ /* 0x0001e2000c101906 */
[----:B------:R-:W-:-:S03]  /*6cb0*/  IADD3.X R85, R85, -0x1, RZ, P1, !PT ;  /* 0xffffffff55557810 */ /* 0x000fc60000ffe4ff */
        /* <DEDUP_REMOVED lines=11> */
.L_x_11230:
        /* <DEDUP_REMOVED lines=24> */
.L_x_11285:
[----:B0-----:R-:W-:Y:S05]  /*6ef0*/  BSYNC B0 ;  /* 0x0000000000007941 */ /* 0x001fea0003800000 */
.L_x_11284:
        /* <DEDUP_REMOVED lines=23> */
.L_x_11287:
[----:B0-----:R-:W0:Y:S02]  /*7070*/  S2R R15, SR_TID.X ;  /* 0x00000000000f7919 */ /* 0x001e240000002100 */
.L_x_11288:
[----:B0-----:R-:W-:Y:S05]  /*7080*/  BSYNC B0 ;  /* 0x0000000000007941 */ /* 0x001fea0003800000 */
.L_x_11286:
[----:B------:R-:W-:-:S13]  /*7090*/  ISETP.GE.AND P0, PT, R15, c[0x0][0x16c], PT ;  /* 0x00005b000f007a0c */ /* 0x000fda0003f06270 */
[----:B------:R-:W-:Y:S05]  /*70a0*/  @P0 EXIT ;  /* 0x000000000000094d */ /* 0x000fea0003800000 */
[C---:B------:R-:W-:Y:S02]  /*70b0*/  IMAD R0, R102.reuse, c[0x0][0x2a8], RZ ;  /* 0x0000aa0066007a24 */ /* 0x040fe400078e02ff */
[----:B------:R-:W-:Y:S02]  /*70c0*/  IMAD R102, R102, c[0x0][0x288], RZ ;  /* 0x0000a20066667a24 */ /* 0x000fe400078e02ff */
[----:B------:R-:W-:-:S04]  /*70d0*/  IMAD.WIDE.U32 R6, R103, c[0x0][0x2a8], RZ ;  /* 0x0000aa0067067a25 */ /* 0x000fc800078e00ff */
[C---:B------:R-:W-:Y:S02]  /*70e0*/  IMAD R23, R103.reuse, c[0x0][0x2ac], R0 ;  /* 0x0000ab0067177a24 */ /* 0x040fe400078e0200 */
[C---:B------:R-:W-:Y:S02]  /*70f0*/  IMAD R21, R103.reuse, c[0x0][0x28c], R102 ;  /* 0x0000a30067157a24 */ /* 0x040fe400078e0266 */
[----:B------:R-:W-:Y:S01]  /*7100*/  IMAD.WIDE.U32 R8, R103, c[0x0][0x288], RZ ;  /* 0x0000a20067087a25 */ /* 0x000fe200078e00ff */
[----:B------:R-:W-:-:S04]  /*7110*/  IADD3 R23, R7, R23, RZ ;  /* 0x0000001707177210 */ /* 0x000fc80007ffe0ff */
[----:B------:R-:W-:Y:S02]  /*7120*/  IADD3 R21, R9, R21, RZ ;  /* 0x0000001509157210 */ /* 0x000fe40007ffe0ff */
.L_x_11289:
[----:B0-----:R-:W0:Y:S01]  /*7130*/  LDS.64 R16, [R15.X8+0x35d0] ;  /* 0x0035d0000f107984 */ /* 0x001e220000008a00 */
[----:B------:R-:W-:Y:S01]  /*7140*/  SHF.R.S32.HI R0, RZ, 0x1f, R15 ;  /* 0x0000001fff007819 */ /* 0x000fe2000001140f */
[----:B------:R-:W-:Y:S01]  /*7150*/  YIELD ;  /* 0x0000000000007946 */ /* 0x000fe20003800000 */
[----:B------:R-:W-:Y:S01]  /*7160*/  MOV R2, R8 ;  /* 0x0000000800027202 */ /* 0x000fe20000000f00 */
[----:B------:R1:W2:Y:S01]  /*7170*/  LDS.64 R18, [R15.X8+0x3dd0] ;  /* 0x003dd0000f127984 */ /* 0x0002a20000008a00 */
        /* <DEDUP_REMOVED lines=10> */
[C---:B------:R-:W-:Y:S01]  /*7220*/  IMAD R5, R15.reuse, c[0x0][0x2b4], R0 ;  /* 0x0000ad000f057a24 */ /* 0x040fe200078e0200 */
[----:B-1----:R-:W-:Y:S02]  /*7230*/  IADD3 R15, R15, c[0x0][0x0], RZ ;  /* 0x000000000f0f7a10 */ /* 0x002fe40007ffe0ff */
[----:B------:R-:W-:Y:S02]  /*7240*/  LEA.HI.X R3, R10, c[0x0][0x314], R3, 0x3, P0 ;  /* 0x0000c5000a037a11 */ /* 0x000fe400000f1c03 */
[----:B------:R-:W-:Y:S02]  /*7250*/  ISETP.GE.AND P0, PT, R15, c[0x0][0x16c], PT ;  /* 0x00005b000f007a0c */ /* 0x000fe40003f06270 */
[----:B------:R-:W-:Y:S02]  /*7260*/  LEA R4, P1, R12, c[0x0][0x318], 0x3 ;  /* 0x0000c6000c047a11 */ /* 0x000fe400078218ff */
[----:B------:R-:W-:-:S04]  /*7270*/  IADD3 R5, R13, R5, RZ ;  /* 0x000000050d057210 */ /* 0x000fc80007ffe0ff */
[----:B------:R-:W-:Y:S01]  /*7280*/  LEA.HI.X R5, R12, c[0x0][0x31c], R5, 0x3, P1 ;  /* 0x0000c7000c057a11 */ /* 0x000fe200008f1c05 */
[----:B0-----:R0:W-:Y:S04]  /*7290*/  RED.E.ADD.F32.FTZ.RN.STRONG.GPU [R2.64], R16 ;  /* 0x000000100200798e */ /* 0x0011e8000c10e786 */
[----:B------:R0:W-:Y:S04]  /*72a0*/  RED.E.ADD.F32.FTZ.RN.STRONG.GPU [R2.64+0x4], R17 ;  /* 0x000004110200798e */ /* 0x0001e8000c10e786 */
[----:B--2---:R0:W-:Y:S04]  /*72b0*/  RED.E.ADD.F32.FTZ.RN.STRONG.GPU [R4.64], R18 ;  /* 0x000000120400798e */ /* 0x0041e8000c10e786 */
[----:B------:R0:W-:Y:S01]  /*72c0*/  RED.E.ADD.F32.FTZ.RN.STRONG.GPU [R4.64+0x4], R19 ;  /* 0x000004130400798e */ /* 0x0001e2000c10e786 */
[----:B------:R-:W-:Y:S05]  /*72d0*/  @!P0 BRA `(.L_x_11289) ;  /* 0xfffffe5000008947 */ /* 0x000fea000383ffff */
[----:B------:R-:W-:Y:S05]  /*72e0*/  EXIT ;  /* 0x000000000000794d */ /* 0x000fea0003800000 */
.L_x_11290:
        /* <DEDUP_REMOVED lines=9> */
.L_x_14727:


//--------------------- .text._Z25selective_scan_bwd_kernelI32Selective_Scan_bwd_kernel_traitsILi32ELi8ELb0ELb0ELb1ELb0ELb1EfN3c107complexIfEEEEv12SSMParamsBwd --------------------------
	.section	.text._Z25selective_scan_bwd_kernelI32Selective_Scan_bwd_kernel_traitsILi32ELi8ELb0ELb0ELb1ELb0ELb1EfN3c107complexIfEEEEv12SSMParamsBwd,"ax",@progbits
	.sectioninfo	@"SHI_REGISTERS=208"
	.align	128
        .global         _Z25selective_scan_bwd_kernelI32Selective_Scan_bwd_kernel_traitsILi32ELi8ELb0ELb0ELb1ELb0ELb1EfN3c107complexIfEEEEv12SSMParamsBwd
        .type           _Z25selective_scan_bwd_kernelI32Selective_Scan_bwd_kernel_traitsILi32ELi8ELb0ELb0ELb1ELb0ELb1EfN3c107complexIfEEEEv12SSMParamsBwd,@function
        .size           _Z25selective_scan_bwd_kernelI32Selective_Scan_bwd_kernel_traitsILi32ELi8ELb0ELb0ELb1ELb0ELb1EfN3c107complexIfEEEEv12SSMParamsBwd,(.L_x_14728 - _Z25selective_scan_bwd_kernelI32Selective_Scan_bwd_kernel_traitsILi32ELi8ELb0ELb0ELb1ELb0ELb1EfN3c107complexIfEEEEv12SSMParamsBwd)
        .other          _Z25selective_scan_bwd_kernelI32Selective_Scan_bwd_kernel_traitsILi32ELi8ELb0ELb0ELb1ELb0ELb1EfN3c107complexIfEEEEv12SSMParamsBwd,@"STO_CUDA_ENTRY STV_DEFAULT"
_Z25selective_scan_bwd_kernelI32Selective_Scan_bwd_kernel_traitsILi32ELi8ELb0ELb0ELb1ELb0ELb1EfN3c107complexIfEEEEv12SSMParamsBwd:
.text._Z25selective_scan_bwd_kernelI32Selective_Scan_bwd_kernel_traitsILi32ELi8ELb0ELb0ELb1ELb0ELb1EfN3c107complexIfEEEEv12SSMParamsBwd:
        /* <DEDUP_REMOVED lines=16> */
[----:B------:R-:W-:Y:S02]  /*0100*/  @P1 LEA.HI.X R5, R83, c[0x0][0x254], R82, 0x2, P3 ;  /* 0x0000950053051a11 */ /* 0x000fe400018f1452 */
[----:B-1----:R-:W-:Y:S01]  /*0110*/  IADD3 R6, R0, 0xffffffe, RZ ;  /* 0x0ffffffe00067810 */ /* 0x002fe20007ffe0ff */
[----:B------:R0:W5:Y:S03]  /*0120*/  @P0 LDG.E R81, [R2.64] ;  /* 0x0000000602510981 */ /* 0x000166000c1e1900 */
[----:B------:R1:W3:Y:S01]  /*0130*/  F2I.FTZ.U32.TRUNC.NTZ R7, R6 ;  /* 0x0000000600077305 */ /* 0x0002e2000021f000 */
[----:B------:R4:W5:Y:S01]  /*0140*/  @P1 LDG.E R80, [R4.64] ;  /* 0x0000000604501981 */ /* 0x000962000c1e1900 */
[----:B--2---:R-:W-:Y:S01]  /*0150*/  SHF.R.S32.HI R78, RZ, 0x1f, R79 ;  /* 0x0000001fff4e7819 */ /* 0x004fe2000001144f */
[----:B------:R-:W-:Y:S01]  /*0160*/  HFMA2.MMA R76, -RZ, RZ, 0, 0 ;  /* 0x00000000ff4c7435 */ /* 0x000fe200000001ff */
[----:B------:R-:W-:-:S02]  /*0170*/  MOV R12, c[0x0][0x174] ;  /* 0x00005d00000c7a02 */ /* 0x000fc40000000f00 */
[----:B------:R-:W-:Y:S01]  /*0180*/  MOV R74, RZ ;  /* 0x000000ff004a7202 */ /* 0x000fe20000000f00 */
[C---:B------:R-:W-:Y:S01]  /*0190*/  IMAD R10, R78.reuse, c[0x0][0x1b0], RZ ;  /* 0x00006c004e0a7a24 */ /* 0x040fe200078e02ff */
[----:B0-----:R-:W-:Y:S01]  /*01a0*/  IABS R2, R83 ;  /* 0x0000005300027213 */ /* 0x001fe20000000000 */
[----:B-1----:R-:W-:Y:S01]  /*01b0*/  HFMA2.MMA R6, -RZ, RZ, 0, 0 ;  /* 0x00000000ff067435 */ /* 0x002fe200000001ff */
[----:B----4-:R-:W-:Y:S02]  /*01c0*/  IMAD R4, R78, c[0x0][0x1d0], RZ ;  /* 0x000074004e047a24 */ /* 0x010fe400078e02ff */
[----:B------:R-:W-:Y:S02]  /*01d0*/  IMAD R15, R79, c[0x0][0x1b4], R10 ;  /* 0x00006d004f0f7a24 */ /* 0x000fe400078e020a */
[----:B------:R-:W-:Y:S01]  /*01e0*/  IMAD R10, R82, c[0x0][0x280], RZ ;  /* 0x0000a000520a7a24 */ /* 0x000fe200078e02ff */
[----:B---3--:R-:W-:-:S03]  /*01f0*/  IADD3 R8, RZ, -R7, RZ ;  /* 0x80000007ff087210 */ /* 0x008fc60007ffe0ff */
[----:B------:R-:W-:Y:S02]  /*0200*/  IMAD R10, R83, c[0x0][0x284], R10 ;  /* 0x0000a100530a7a24 */ /* 0x000fe400078e020a */
[----:B------:R-:W-:-:S04]  /*0210*/  IMAD R3, R8, R11, RZ ;  /* 0x0000000b08037224 */ /* 0x000fc800078e02ff */
        /* <DEDUP_REMOVED lines=32> */
[----:B------:R-:W-:Y:S01]  /*0420*/  IMAD R0, R82, c[0x0][0x1e8], RZ ;  /* 0x00007a0052007a24 */ /* 0x000fe200078e02ff */
[----:B------:R-:W-:Y:S01]  /*0430*/  @!P2 IADD3 R77, -R77, RZ, RZ ;  /* 0x000000ff4d4da210 */ /* 0x000fe20007ffe1ff */
[----:B------:R-:W-:Y:S01]  /*0440*/  IMAD.WIDE.U32 R2, R83, c[0x0][0x1e8], R4 ;  /* 0x00007a0053027a25 */ /* 0x000fe200078e0004 */
[----:B------:R-:W-:-:S02]  /*0450*/  @!P1 LOP3.LUT R77, RZ, c[0x0][0x178], RZ, 0x33, !PT ;  /* 0x00005e00ff4d9a12 */ /* 0x000fc400078e33ff */
[----:B------:R-:W-:Y:S01]  /*0460*/  ISETP.GE.AND P3, PT, R12, 0x1, PT ;  /* 0x000000010c00780c */ /* 0x000fe20003f66270 */
[----:B------:R-:W-:Y:S01]  /*0470*/  IMAD R0, R83, c[0x0][0x1ec], R0 ;  /* 0x00007b0053007a24 */ /* 0x000fe200078e0200 */
[----:B------:R-:W-:Y:S01]  /*0480*/  IADD3 R71, P0, R11, R2, RZ ;  /* 0x000000020b477210 */ /* 0x000fe20007f1e0ff */
[----:B------:R-:W-:Y:S01]  /*0490*/  IMAD.WIDE.U32 R4, R83, c[0x0][0x280], R6 ;  /* 0x0000a00053047a25 */ /* 0x000fe200078e0006 */
[----:B------:R-:W-:Y:S02]  /*04a0*/  SHF.R.S32.HI R192, RZ, 0x1f, R77 ;  /* 0x0000001fffc07819 */ /* 0x000fe4000001144d */
[----:B------:R-:W-:Y:S01]  /*04b0*/  IADD3.X R2, R13, R3, R0, P0, !PT ;  /* 0x000000030d027210 */ /* 0x000fe200007fe400 */
[----:B------:R-:W-:Y:S01]  /*04c0*/  IMAD.WIDE.U32 R8, R77, c[0x0][0x1c8], R8 ;  /* 0x000072004d087a25 */ /* 0x000fe200078e0008 */
[----:B------:R-:W-:Y:S02]  /*04d0*/  LEA R75, P0, R68, c[0x0][0x240], 0x2 ;  /* 0x00009000444b7a11 */ /* 0x000fe400078010ff */
[----:B------:R-:W-:Y:S01]  /*04e0*/  IADD3 R11, P2, R11, R4, RZ ;  /* 0x000000040b0b7210 */ /* 0x000fe20007f5e0ff */
[----:B------:R-:W-:Y:S01]  /*04f0*/  IMAD R0, R192, c[0x0][0x1c8], RZ ;  /* 0x00007200c0007a24 */ /* 0x000fe200078e02ff */
[----:B------:R-:W-:-:S02]  /*0500*/  LEA.HI.X R68, R68, c[0x0][0x244], R15, 0x2, P0 ;  /* 0x0000910044447a11 */ /* 0x000fc400000f140f */
[----:B------:R-:W-:Y:S02]  /*0510*/  ISETP.NE.U32.AND P0, PT, RZ, c[0x0][0x260], PT ;  /* 0x00009800ff007a0c */ /* 0x000fe40003f05070 */
[----:B------:R-:W-:Y:S02]  /*0520*/  LEA R73, P1, R71, c[0x0][0x248], 0x2 ;  /* 0x0000920047497a11 */ /* 0x000fe400078210ff */
[----:B------:R-:W-:Y:S02]  /*0530*/  ISETP.NE.AND.EX P0, PT, RZ, c[0x0][0x264], PT, P0 ;  /* 0x00009900ff007a0c */ /* 0x000fe40003f05300 */
[----:B------:R-:W-:Y:S01]  /*0540*/  IADD3.X R66, R13, R5, R10, P2, !PT ;  /* 0x000000050d427210 */ /* 0x000fe200017fe40a */
[----:B------:R-:W-:Y:S01]  /*0550*/  IMAD R5, R77, c[0x0][0x1cc], R0 ;  /* 0x000073004d057a24 */ /* 0x000fe200078e0200 */
[----:B------:R-:W-:Y:S02]  /*0560*/  LEA.HI.X R71, R71, c[0x0][0x24c], R2, 0x2, P1 ;  /* 0x0000930047477a11 */ /* 0x000fe400008f1402 */
[----:B------:R-:W-:-:S02]  /*0570*/  ISETP.NE.U32.AND P1, PT, RZ, c[0x0][0x328], PT ;  /* 0x0000ca00ff007a0c */ /* 0x000fc40003f25070 */
[----:B------:R-:W-:Y:S02]  /*0580*/  ISETP.NE.U32.AND P2, PT, RZ, c[0x0][0x348], PT ;  /* 0x0000d200ff007a0c */ /* 0x000fe40003f45070 */
[----:B------:R-:W-:Y:S02]  /*0590*/  ISETP.NE.AND.EX P1, PT, RZ, c[0x0][0x32c], PT, P1 ;  /* 0x0000cb00ff007a0c */ /* 0x000fe40003f25310 */
[----:B------:R-:W-:Y:S01]  /*05a0*/  ISETP.NE.AND.EX P2, PT, RZ, c[0x0][0x34c], PT, P2 ;  /* 0x0000d300ff007a0c */ /* 0x000fe20003f45320 */
[----:B------:R-:W-:Y:S01]  /*05b0*/  @P0 IMAD R0, R79, c[0x0][0x164], R83 ;  /* 0x000059004f000a24 */ /* 0x000fe200078e0253 */
[----:B------:R-:W-:Y:S02]  /*05c0*/  LEA R3, R12, 0xfffffe00, 0x9 ;  /* 0xfffffe000c037811 */ /* 0x000fe400078e48ff */
[----:B------:R-:W-:Y:S01]  /*05d0*/  LEA R69, P4, R11, c[0x0][0x308], 0x2 ;  /* 0x0000c2000b457a11 */ /* 0x000fe200078810ff */
[----:B------:R-:W-:Y:S01]  /*05e0*/  @P0 IMAD R0, R0, c[0x0][0x174], RZ ;  /* 0x00005d0000000a24 */ /* 0x000fe200078e02ff */
[----:B------:R-:W-:-:S02]  /*05f0*/  IADD3 R63, P5, R3, R8, RZ ;  /* 0x00000008033f7210 */ /* 0x000fc40007fbe0ff */
[----:B------:R-:W-:Y:S01]  /*0600*/  IADD3 R2, R9, R5, RZ ;  /* 0x0000000509027210 */ /* 0x000fe20007ffe0ff */
[----:B------:R-:W-:Y:S01]  /*0610*/  @P0 IMAD R0, R0, c[0x0][0x16c], RZ ;  /* 0x00005b0000000a24 */ /* 0x000fe200078e02ff */
[----:B------:R-:W-:Y:S01]  /*0620*/  LEA.HI.X R66, R11, c[0x0][0x30c], R66, 0x2, P4 ;  /* 0x0000c3000b427a11 */ /* 0x000fe200020f1442 */
[----:B------:R-:W-:Y:S01]  /*0630*/  CS2R R8, SRZ ;  /* 0x0000000000087805 */ /* 0x000fe2000001ff00 */
[----:B------:R-:W-:Y:S01]  /*0640*/  LEA.HI.X.SX32 R2, R3, R2, 0x1, P5 ;  /* 0x0000000203027211 */ /* 0x000fe200028f0eff */
[----:B------:R-:W-:Y:S01]  /*0650*/  CS2R R10, SRZ ;  /* 0x00000000000a7805 */ /* 0x000fe2000001ff00 */
[----:B------:R-:W-:Y:S02]  /*0660*/  @P0 MOV R3, 0x10 ;  /* 0x0000001000030802 */ /* 0x000fe40000000f00 */
[----:B------:R-:W-:Y:S02]  /*0670*/  LEA R65, P6, R63, c[0x0][0x230], 0x2 ;  /* 0x00008c003f417a11 */ /* 0x000fe400078c10ff */
[----:B------:R-:W-:-:S02]  /*0680*/  @P1 LEA R8, P4, R83, c[0x0][0x328], 0x2 ;  /* 0x0000ca0053081a11 */ /* 0x000fc400078810ff */
[----:B------:R-:W-:Y:S02]  /*0690*/  @P2 LEA R10, P5, R83, c[0x0][0x348], 0x2 ;  /* 0x0000d200530a2a11 */ /* 0x000fe400078a10ff */
[----:B------:R-:W-:Y:S01]  /*06a0*/  LEA.HI.X R63, R63, c[0x0][0x234], R2, 0x2, P6 ;  /* 0x00008d003f3f7a11 */ /* 0x000fe200030f1402 */
[----:B------:R-:W-:Y:S01]  /*06b0*/  @P0 IMAD.WIDE R2, R0, R3, c[0x0][0x260] ;  /* 0x0000980000020625 */ /* 0x000fe200078e0203 */
[C-C-:B------:R-:W-:Y:S01]  /*06c0*/  @P1 LEA.HI.X R9, R83.reuse, c[0x0][0x32c], R82.reuse, 0x2, P4 ;  /* 0x0000cb0053091a11 */ /* 0x140fe200020f1452 */
[----:B------:R-:W-:Y:S01]  /*06d0*/  @!P0 CS2R R2, SRZ ;  /* 0x0000000000028805 */ /* 0x000fe2000001ff00 */
        /* <DEDUP_REMOVED lines=12> */
.L_x_11349:
[----:B------:R-:W-:Y:S01]  /*07a0*/  IADD3 R189, -R62, c[0x0][0x174], RZ ;  /* 0x00005d003ebd7a10 */ /* 0x000fe20007ffe1ff */
[----:B------:R-:W-:Y:S01]  /*07b0*/  BAR.SYNC.DEFER_BLOCKING 0x0 ;  /* 0x0000000000007b1d */ /* 0x000fe20000010000 */
[C---:B-1----:R-:W-:Y:S01]  /*07c0*/  LOP3.LUT R17, R64.reuse, 0x20, RZ, 0xfc, !PT ;  /* 0x0000002040117812 */ /* 0x042fe200078efcff */
[----:B------:R-:W-:Y:S01]  /*07d0*/  HFMA2.MMA R0, -RZ, RZ, 0, 0 ;  /* 0x00000000ff007435 */ /* 0x000fe200000001ff */
[----:B0-----:R-:W-:Y:S01]  /*07e0*/  LEA R12, R189, 0xffffff00, 0x8 ;  /* 0xffffff00bd0c7811 */ /* 0x001fe200078e40ff */
[----:B------:R-:W-:Y:S01]  /*07f0*/  HFMA2.MMA R4, -RZ, RZ, 0, 0 ;  /* 0x00000000ff047435 */ /* 0x000fe200000001ff */
[----:B------:R-:W-:Y:S02]  /*0800*/  LOP3.LUT R19, R64, 0x40, RZ, 0xfc, !PT ;  /* 0x0000004040137812 */ /* 0x000fe400078efcff */
[----:B------:R-:W-:Y:S02]  /*0810*/  IADD3 R60, -R12, c[0x0][0x168], RZ ;  /* 0x00005a000c3c7a10 */ /* 0x000fe40007ffe1ff */
[----:B------:R-:W-:-:S02]  /*0820*/  LEA R14, P0, R64, R75, 0x2 ;  /* 0x0000004b400e7211 */ /* 0x000fc400078010ff */
[CC--:B------:R-:W-:Y:S02]  /*0830*/  ISETP.GE.AND P3, PT, R64.reuse, R60.reuse, PT ;  /* 0x0000003c4000720c */ /* 0x0c0fe40003f66270 */
[-C--:B------:R-:W-:Y:S02]  /*0840*/  ISETP.GE.AND P4, PT, R17, R60.reuse, PT ;  /* 0x0000003c1100720c */ /* 0x080fe40003f86270 */
[----:B------:R-:W-:Y:S02]  /*0850*/  ISETP.GE.AND P2, PT, R19, R60, PT ;  /* 0x0000003c1300720c */ /* 0x000fe40003f46270 */
[----:B------:R-:W-:Y:S02]  /*0860*/  MOV R13, RZ ;  /* 0x000000ff000d7202 */ /* 0x000fe40000000f00 */
[C---:B------:R-:W-:Y:S02]  /*0870*/  LOP3.LUT R21, R64.reuse, 0x60, RZ, 0xfc, !PT ;  /* 0x0000006040157812 */ /* 0x040fe400078efcff */
[----:B------:R-:W-:-:S02]  /*0880*/  LEA.HI.X R15, R64, R68, R61, 0x2, P0 ;  /* 0x00000044400f7211 */ /* 0x000fc400000f143d */
[C---:B------:R-:W-:Y:S02]  /*0890*/  LOP3.LUT R23, R64.reuse, 0x80, RZ, 0xfc, !PT ;  /* 0x0000008040177812 */ /* 0x040fe400078efcff */
[C---:B------:R-:W-:Y:S01]  /*08a0*/  LOP3.LUT R85, R64.reuse, 0xa0, RZ, 0xfc, !PT ;  /* 0x000000a040557812 */ /* 0x040fe200078efcff */
[----:B------:R0:W2:Y:S01]  /*08b0*/  @!P3 LDG.E R0, [R14.64] ;  /* 0x000000060e00b981 */ /* 0x0000a2000c1e1900 */
[C---:B------:R-:W-:Y:S02]  /*08c0*/  LOP3.LUT R5, R64.reuse, 0xc0, RZ, 0xfc, !PT ;  /* 0x000000c040057812 */ /* 0x040fe400078efcff */
[-C--:B------:R-:W-:Y:S01]  /*08d0*/  ISETP.GE.AND P1, PT, R21, R60.reuse, PT ;  /* 0x0000003c1500720c */ /* 0x080fe20003f26270 */
[----:B------:R0:W3:Y:S01]  /*08e0*/  @!P4 LDG.E R13, [R14.64+0x80] ;  /* 0x000080060e0dc981 */ /* 0x0000e2000c1e1900 */
[----:B------:R-:W-:Y:S02]  /*08f0*/  LOP3.LUT R7, R64, 0xe0, RZ, 0xfc, !PT ;  /* 0x000000e040077812 */ /* 0x000fe400078efcff */
[-C--:B------:R-:W-:Y:S01]  /*0900*/  ISETP.GE.AND P0, PT, R23, R60.reuse, PT ;  /* 0x0000003c1700720c */ /* 0x080fe20003f06270 */
[----:B------:R0:W4:Y:S01]  /*0910*/  @!P2 LDG.E R4, [R14.64+0x100] ;  /* 0x000100060e04a981 */ /* 0x000122000c1e1900 */
[-C--:B------:R-:W-:Y:S01]  /*0920*/  ISETP.GE.AND P3, PT, R85, R60.reuse, PT ;  /* 0x0000003c5500720c */ /* 0x080fe20003f66270 */
[----:B------:R-:W-:Y:S01]  /*0930*/  HFMA2.MMA R6, -RZ, RZ, 0, 0 ;  /* 0x00000000ff067435 */ /* 0x000fe200000001ff */
[----:B------:R-:W-:-:S02]  /*0940*/  ISETP.GE.AND P4, PT, R5, R60, PT ;  /* 0x0000003c0500720c */ /* 0x000fc40003f86270 */
[----:B------:R-:W-:Y:S01]  /*0950*/  ISETP.GE.AND P2, PT, R7, R60, PT ;  /* 0x0000003c0700720c */ /* 0x000fe20003f46270 */
[----:B------:R-:W-:Y:S01]  /*0960*/  HFMA2.MMA R16, -RZ, RZ, 0, 0 ;  /* 0x00000000ff107435 */ /* 0x000fe200000001ff */
[----:B------:R-:W-:Y:S02]  /*0970*/  MOV R25, RZ ;  /* 0x000000ff00197202 */ /* 0x000fe40000000f00 */
[----:B------:R-:W-:Y:S02]  /*0980*/  MOV R27, RZ ;  /* 0x000000ff001b7202 */ /* 0x000fe40000000f00 */
[----:B------:R-:W-:Y:S01]  /*0990*/  MOV R18, RZ ;  /* 0x000000ff00127202 */ /* 0x000fe20000000f00 */
        /* <DEDUP_REMOVED lines=24> */
[----:B------:R-:W-:Y:S02]  /*0b20*/  SHF.L.U64.HI R50, R64, 0x2, R61 ;  /* 0x0000000240327819 */ /* 0x000fe4000001023d */
[----:B------:R-:W-:Y:S02]  /*0b30*/  IADD3 R14, P0, R73, R52, RZ ;  /* 0x00000034490e7210 */ /* 0x000fe40007f1e0ff */
[----:B------:R-:W-:Y:S02]  /*0b40*/  ISETP.GE.AND P5, PT, R17, R60, PT ;  /* 0x0000003c1100720c */ /* 0x000fe40003fa6270 */
[----:B------:R-:W-:Y:S02]  /*0b50*/  IADD3.X R15, R71, R50, RZ, P0, !PT ;  /* 0x00000032470f7210 */ /* 0x000fe400007fe4ff */
[-C--:B------:R-:W-:Y:S02]  /*0b60*/  ISETP.GE.AND P4, PT, R19, R60.reuse, PT ;  /* 0x0000003c1300720c */ /* 0x080fe40003f86270 */
[----:B------:R-:W-:-:S02]  /*0b70*/  ISETP.GE.AND P3, PT, R21, R60, PT ;  /* 0x0000003c1500720c */ /* 0x000fc40003f66270 */
[-C--:B------:R-:W-:Y:S02]  /*0b80*/  ISETP.GE.AND P2, PT, R23, R60.reuse, PT ;  /* 0x0000003c1700720c */ /* 0x080fe40003f46270 */
[-C--:B------:R-:W-:Y:S02]  /*0b90*/  ISETP.GE.AND P1, PT, R85, R60.reuse, PT ;  /* 0x0000003c5500720c */ /* 0x080fe40003f26270 */
[----:B------:R-:W-:Y:S02]  /*0ba0*/  ISETP.GE.AND P0, PT, R5, R60, PT ;  /* 0x0000003c0500720c */ /* 0x000fe40003f06270 */
[----:B------:R-:W-:Y:S01]  /*0bb0*/  MOV R20, RZ ;  /* 0x000000ff00147202 */ /* 0x000fe20000000f00 */
[----:B--2---:R0:W-:Y:S04]  /*0bc0*/  STS [R59.X4], R0 ;  /* 0x000000003b007388 */ /* 0x0041e80000004800 */
[----:B---3--:R-:W-:Y:S04]  /*0bd0*/  STS [R58.X4+0x80], R13 ;  /* 0x0000800d3a007388 */ /* 0x008fe80000004800 */
[----:B----4-:R1:W-:Y:S04]  /*0be0*/  STS [R57.X4+0x100], R4 ;  /* 0x0001000439007388 */ /* 0x0103e80000004800 */
        /* <DEDUP_REMOVED lines=17> */
[----:B------:R-:W-:Y:S01]  /*0d00*/  MOV R13, RZ ;  /* 0x000000ff000d7202 */ /* 0x000fe20000000f00 */
[----:B--2---:R-:W-:Y:S01]  /*0d10*/  HFMA2.MMA R6, -RZ, RZ, 0, 0 ;  /* 0x00000000ff067435 */ /* 0x004fe200000001ff */
[----:B------:R-:W-:Y:S01]  /*0d20*/  MOV R25, RZ ;  /* 0x000000ff00197202 */ /* 0x000fe20000000f00 */
[----:B---3--:R-:W-:Y:S01]  /*0d30*/  HFMA2.MMA R16, -RZ, RZ, 0, 0 ;  /* 0x00000000ff107435 */ /* 0x008fe200000001ff */
[----:B------:R-:W-:Y:S01]  /*0d40*/  MOV R27, RZ ;  /* 0x000000ff001b7202 */ /* 0x000fe20000000f00 */
[----:B------:R-:W2:Y:S01]  /*0d50*/  @!P6 LDG.E R0, [R14.64] ;  /* 0x000000060e00e981 */ /* 0x000ea2000c1e1900 */
[----:B------:R-:W-:-:S03]  /*0d60*/  ISETP.GE.AND P6, PT, R7, R60, PT ;  /* 0x0000003c0700720c */ /* 0x000fc60003fc6270 */
[----:B------:R-:W3:Y:S04]  /*0d70*/  @!P5 LDG.E R13, [R14.64+0x80] ;  /* 0x000080060e0dd981 */ /* 0x000ee8000c1e1900 */
[----:B------:R-:W3:Y:S04]  /*0d80*/  @!P4 LDG.E R4, [R14.64+0x100] ;  /* 0x000100060e04c981 */ /* 0x000ee8000c1e1900 */
[----:B------:R-:W3:Y:S04]  /*0d90*/  @!P3 LDG.E R25, [R14.64+0x180] ;  /* 0x000180060e19b981 */ /* 0x000ee8000c1e1900 */
[----:B------:R-:W3:Y:S04]  /*0da0*/  @!P2 LDG.E R6, [R14.64+0x200] ;  /* 0x000200060e06a981 */ /* 0x000ee8000c1e1900 */
[----:B------:R-:W3:Y:S04]  /*0db0*/  @!P1 LDG.E R27, [R14.64+0x280] ;  /* 0x000280060e1b9981 */ /* 0x000ee8000c1e1900 */
[----:B------:R-:W3:Y:S04]  /*0dc0*/  @!P0 LDG.E R16, [R14.64+0x300] ;  /* 0x000300060e108981 */ /* 0x000ee8000c1e1900 */
[----:B------:R-:W3:Y:S01]  /*0dd0*/  @!P6 LDG.E R20, [R14.64+0x380] ;  /* 0x000380060e14e981 */ /* 0x000ee2000c1e1900 */
[C---:B------:R-:W-:Y:S01]  /*0de0*/  ISETP.GE.AND P6, PT, R64.reuse, R60, PT ;  /* 0x0000003c4000720c */ /* 0x040fe20003fc6270 */
[----:B----4-:R-:W-:Y:S01]  /*0df0*/  HFMA2.MMA R18, -RZ, RZ, 0, 0 ;  /* 0x00000000ff127435 */ /* 0x010fe200000001ff */
[----:B------:R-:W-:-:S02]  /*0e00*/  LEA R28, P0, R64, R69, 0x2 ;  /* 0x00000045401c7211 */ /* 0x000fc400078010ff */
[----:B------:R-:W-:Y:S02]  /*0e10*/  ISETP.GE.AND P5, PT, R17, R60, PT ;  /* 0x0000003c1100720c */ /* 0x000fe40003fa6270 */
[----:B------:R-:W-:Y:S02]  /*0e20*/  LEA.HI.X R29, R64, R66, R61, 0x2, P0 ;  /* 0x00000042401d7211 */ /* 0x000fe400000f143d */
[-C--:B------:R-:W-:Y:S02]  /*0e30*/  ISETP.GE.AND P4, PT, R19, R60.reuse, PT ;  /* 0x0000003c1300720c */ /* 0x080fe40003f86270 */
[-C--:B------:R-:W-:Y:S02]  /*0e40*/  ISETP.GE.AND P3, PT, R21, R60.reuse, PT ;  /* 0x0000003c1500720c */ /* 0x080fe40003f66270 */
[-C--:B------:R-:W-:Y:S02]  /*0e50*/  ISETP.GE.AND P2, PT, R23, R60.reuse, PT ;  /* 0x0000003c1700720c */ /* 0x080fe40003f46270 */
[----:B------:R-:W-:-:S02]  /*0e60*/  ISETP.GE.AND P1, PT, R85, R60, PT ;  /* 0x0000003c5500720c */ /* 0x000fc40003f26270 */
[----:B------:R-:W-:Y:S02]  /*0e70*/  ISETP.GE.AND P0, PT, R5, R60, PT ;  /* 0x0000003c0500720c */ /* 0x000fe40003f06270 */
[----:B------:R-:W-:Y:S01]  /*0e80*/  MOV R89, RZ ;  /* 0x000000ff00597202 */ /* 0x000fe20000000f00 */
[----:B------:R-:W-:Y:S01]  /*0e90*/  CS2R R90, SRZ ;  /* 0x00000000005a7805 */ /* 0x000fe2000001ff00 */
[----:B------:R-:W-:Y:S01]  /*0ea0*/  CS2R R92, SRZ ;  /* 0x00000000005c7805 */ /* 0x000fe2000001ff00 */
[----:B--2---:R0:W-:Y:S04]  /*0eb0*/  STS [R59.X4], R0 ;  /* 0x000000003b007388 */ /* 0x0041e80000004800 */
[----:B---3--:R-:W-:Y:S04]  /*0ec0*/  STS [R58.X4+0x80], R13 ;  /* 0x0000800d3a007388 */ /* 0x008fe80000004800 */
        /* <DEDUP_REMOVED lines=18> */
[----:B------:R-:W-:Y:S02]  /*0ff0*/  MOV R4, RZ ;  /* 0x000000ff00047202 */ /* 0x000fe40000000f00 */
[----:B--2---:R-:W-:Y:S01]  /*1000*/  MOV R20, RZ ;  /* 0x000000ff00147202 */ /* 0x004fe20000000f00 */
        /* <DEDUP_REMOVED lines=17> */
[----:B------:R-:W-:Y:S01]  /*1120*/  @!P0 MOV R29, R13 ;  /* 0x0000000d001d8202 */ /* 0x000fe20000000f00 */
[----:B------:R-:W-:Y:S01]  /*1130*/  IMAD R95, R79, c[0x0][0x204], R22 ;  /* 0x000081004f5f7a24 */ /* 0x000fe200078e0216 */
[----:B------:R-:W-:Y:S01]  /*1140*/  IADD3 R15, R15, R31, RZ ;  /* 0x0000001f0f0f7210 */ /* 0x000fe20007ffe0ff */
[----:B------:R-:W-:Y:S01]  /*1150*/  @!P0 IMAD.WIDE.U32 R24, R79, c[0x0][0x1f0], R12 ;  /* 0x00007c004f188a25 */ /* 0x000fe200078e000c */
[----:B------:R-:W-:-:S02]  /*1160*/  IADD3 R32, R62, -c[0x0][0x174], RZ ;  /* 0x80005d003e207a10 */ /* 0x000fc40007ffe0ff */
[----:B------:R-:W-:Y:S01]  /*1170*/  IADD3 R87, R27, R95, RZ ;  /* 0x0000005f1b577210 */ /* 0x000fe20007ffe0ff */
[----:B------:R-:W-:Y:S01]  /*1180*/  @!P0 IMAD.WIDE.U32 R28, R79, c[0x0][0x200], R28 ;  /* 0x000080004f1c8a25 */ /* 0x000fe200078e001c */
[----:B------:R-:W-:Y:S02]  /*1190*/  MOV R86, R26 ;  /* 0x0000001a00567202 */ /* 0x000fe40000000f00 */
[----:B------:R-:W-:Y:S01]  /*11a0*/  @!P0 IADD3 R25, R31, R25, RZ ;  /* 0x000000191f198210 */ /* 0x000fe20007ffe0ff */
[----:B------:R-:W-:Y:S01]  /*11b0*/  IMAD R16, R82, c[0x0][0x1f8], RZ ;  /* 0x00007e0052107a24 */ /* 0x000fe200078e02ff */
[----:B------:R-:W-:Y:S01]  /*11c0*/  @!P0 IADD3 R29, R95, R29, RZ ;  /* 0x0000001d5f1d8210 */ /* 0x000fe20007ffe0ff */
[----:B------:R-:W-:Y:S02]  /*11d0*/  IMAD R32, R32, -0x100, RZ ;  /* 0xffffff0020207824 */ /* 0x000fe400078e02ff */
[----:B------:R-:W-:-:S04]  /*11e0*/  IMAD.WIDE.U32 R26, R83, c[0x0][0x1f8], R14 ;  /* 0x00007e00531a7a25 */ /* 0x000fc800078e000e */
[----:B------:R-:W-:Y:S02]  /*11f0*/  IMAD R22, R82, c[0x0][0x208], RZ ;  /* 0x0000820052167a24 */ /* 0x000fe400078e02ff */
[C---:B------:R-:W-:Y:S01]  /*1200*/  IMAD.WIDE.U32 R86, R83.reuse, c[0x0][0x208], R86 ;  /* 0x0000820053567a25 */ /* 0x040fe200078e0056 */
[----:B------:R-:W-:Y:S02]  /*1210*/  SHF.R.S32.HI R31, RZ, 0x1f, R32 ;  /* 0x0000001fff1f7819 */ /* 0x000fe40000011420 */
[C---:B------:R-:W-:Y:S01]  /*1220*/  IADD3 R30, P1, R32.reuse, R26, RZ ;  /* 0x0000001a201e7210 */ /* 0x040fe20007f3e0ff */
[C---:B------:R-:W-:Y:S02]  /*1230*/  IMAD R97, R83.reuse, c[0x0][0x1fc], R16 ;  /* 0x00007f0053617a24 */ /* 0x040fe400078e0210 */
[----:B------:R-:W-:Y:S01]  /*1240*/  @!P0 IMAD.WIDE.U32 R14, R83, c[0x0][0x1f8], R24 ;  /* 0x00007e00530e8a25 */ /* 0x000fe200078e0018 */
[----:B------:R-:W-:-:S03]  /*1250*/  IADD3 R16, P2, R32, R86, RZ ;  /* 0x0000005620107210 */ /* 0x000fc60007f5e0ff */
[C---:B------:R-:W-:Y:S02]  /*1260*/  IMAD R84, R83.reuse, c[0x0][0x20c], R22 ;  /* 0x0000830053547a24 */ /* 0x040fe400078e0216 */
[----:B------:R-:W-:Y:S01]  /*1270*/  @!P0 IMAD.WIDE.U32 R24, R83, c[0x0][0x208], R28 ;  /* 0x0000820053188a25 */ /* 0x000fe200078e001c */
[C---:B------:R-:W-:Y:S02]  /*1280*/  IADD3.X R27, R31.reuse, R97, R27, P1, !PT ;  /* 0x000000611f1b7210 */ /* 0x040fe40000ffe41b */
[C---:B------:R-:W-:Y:S02]  /*1290*/  @!P0 IADD3 R86, P1, R64.reuse, R14, RZ ;  /* 0x0000000e40568210 */ /* 0x040fe40007f3e0ff */
[----:B------:R-:W-:Y:S02]  /*12a0*/  IADD3.X R87, R31, R84, R87, P2, !PT ;  /* 0x000000541f577210 */ /* 0x000fe400017fe457 */
[C---:B------:R-:W-:Y:S02]  /*12b0*/  @!P0 IADD3 R22, P3, R64.reuse, R24, RZ ;  /* 0x0000001840168210 */ /* 0x040fe40007f7e0ff */
[----:B------:R-:W-:-:S02]  /*12c0*/  LEA R29, P4, R64, c[0x0][0x258], 0x2 ;  /* 0x00009600401d7a11 */ /* 0x000fc400078810ff */
[C---:B------:R-:W-:Y:S02]  /*12d0*/  LEA R95, P2, R64.reuse, c[0x0][0x268], 0x2 ;  /* 0x00009a00405f7a11 */ /* 0x040fe400078410ff */
[C---:B------:R-:W-:Y:S02]  /*12e0*/  @!P0 IADD3.X R97, R61.reuse, R15, R97, P1, !PT ;  /* 0x0000000f3d618210 */ /* 0x040fe40000ffe461 */
[----:B------:R-:W-:Y:S02]  /*12f0*/  @!P0 IADD3.X R25, R61, R25, R84, P3, !PT ;  /* 0x000000193d198210 */ /* 0x000fe40001ffe454 */
        /* <DEDUP_REMOVED lines=10> */
[-C--:B------:R-:W-:Y:S01]  /*13a0*/  ISETP.GE.AND P6, PT, R17, R60.reuse, PT ;  /* 0x0000003c1100720c */ /* 0x080fe20003fc6270 */
[----:B------:R-:W-:Y:S01]  /*13b0*/  HFMA2.MMA R16, -RZ, RZ, 0, 0 ;  /* 0x00000000ff107435 */ /* 0x000fe200000001ff */
[----:B------:R-:W-:Y:S02]  /*13c0*/  MOV R87, RZ ;  /* 0x000000ff00577202 */ /* 0x000fe40000000f00 */
[-C--:B------:R-:W-:Y:S02]  /*13d0*/  ISETP.GE.AND P1, PT, R19, R60.reuse, PT ;  /* 0x0000003c1300720c */ /* 0x080fe40003f26270 */
[-C--:B------:R-:W-:Y:S02]  /*13e0*/  ISETP.GE.AND P2, PT, R21, R60.reuse, PT ;  /* 0x0000003c1500720c */ /* 0x080fe40003f46270 */
[----:B------:R-:W-:-:S02]  /*13f0*/  ISETP.GE.AND P3, PT, R23, R60, PT ;  /* 0x0000003c1700720c */ /* 0x000fc40003f66270 */
[-C--:B------:R-:W-:Y:S02]  /*1400*/  ISETP.GE.AND P4, PT, R85, R60.reuse, PT ;  /* 0x0000003c5500720c */ /* 0x080fe40003f86270 */
[----:B------:R-:W-:Y:S01]  /*1410*/  ISETP.GE.AND P5, PT, R5, R60, PT ;  /* 0x0000003c0500720c */ /* 0x000fe20003fa6270 */
        /* <DEDUP_REMOVED lines=18> */
[----:B0-----:R-:W-:Y:S01]  /*1540*/  HFMA2.MMA R20, -RZ, RZ, 0, 0 ;  /* 0x00000000ff147435 */ /* 0x001fe200000001ff */
        /* <DEDUP_REMOVED lines=11> */
[----:B------:R-:W-:Y:S01]  /*1600*/  HFMA2.MMA R95, -RZ, RZ, 0, 0 ;  /* 0x00000000ff5f7435 */ /* 0x000fe200000001ff */
[----:B------:R-:W-:Y:S01]  /*1610*/  MOV R96, RZ ;  /* 0x000000ff00607202 */ /* 0x000fe20000000f00 */
[----:B0-----:R-:W-:Y:S01]  /*1620*/  HFMA2.MMA R27, -RZ, RZ, 0, 0 ;  /* 0x00000000ff1b7435 */ /* 0x001fe200000001ff */
[----:B------:R-:W-:Y:S01]  /*1630*/  MOV R26, RZ ;  /* 0x000000ff001a7202 */ /* 0x000fe20000000f00 */
        /* <DEDUP_REMOVED lines=13> */
[----:B------:R-:W-:Y:S04]  /*1710*/  LDS R89, [R48.X4+0x10] ;  /* 0x0000100030597984 */ /* 0x000fe80000004800 */
[----:B------:R-:W2:Y:S04]  /*1720*/  LDS R88, [R48.X4+0x14] ;  /* 0x0000140030587984 */ /* 0x000ea80000004800 */
[----:B------:R-:W2:Y:S04]  /*1730*/  LDS R93, [R48.X4+0x18] ;  /* 0x00001800305d7984 */ /* 0x000ea80000004800 */
        /* <DEDUP_REMOVED lines=15> */
[----:B---3--:R-:W-:-:S07]  /*1830*/  FMUL.FTZ R100, R20, -1.4426950216293334961 ;  /* 0xbfb8aa3b14647820 */ /* 0x008fce0000410000 */
[----:B------:R-:W3:Y:S01]  /*1840*/  MUFU.EX2 R101, R100 ;  /* 0x0000006400657308 */ /* 0x000ee20000000800 */
[----:B0-----:R-:W-:Y:S02]  /*1850*/  FMUL.FTZ R25, R16, -1.4426950216293334961 ;  /* 0xbfb8aa3b10197820 */ /* 0x001fe40000410000 */
[----:B-1----:R-:W-:Y:S02]  /*1860*/  FMUL.FTZ R28, R88, -1.4426950216293334961 ;  /* 0xbfb8aa3b581c7820 */ /* 0x002fe40000410000 */
[----:B--2---:R-:W-:Y:S02]  /*1870*/  FADD.FTZ R99, R99, 1 ;  /* 0x3f80000063637421 */ /* 0x004fe40000010000 */
[----:B------:R-:W-:Y:S02]  /*1880*/  FMUL.FTZ R102, R89, -1.4426950216293334961 ;  /* 0xbfb8aa3b59667820 */ /* 0x000fe40000410000 */
[----:B------:R-:W-:Y:S01]  /*1890*/  MUFU.RCP R100, R99 ;  /* 0x0000006300647308 */ /* 0x000fe20000001000 */
[----:B------:R-:W-:-:S02]  /*18a0*/  FMUL.FTZ R24, R91, -1.4426950216293334961 ;  /* 0xbfb8aa3b5b187820 */ /* 0x000fc40000410000 */
[----:B------:R-:W-:-:S05]  /*18b0*/  FMUL.FTZ R103, R93, -1.4426950216293334961 ;  /* 0xbfb8aa3b5d677820 */ /* 0x000fca0000410000 */
[----:B------:R3:W-:Y:S01]  /*18c0*/  MUFU.EX2 R29, R28 ;  /* 0x0000001c001d7308 */ /* 0x0007e20000000800 */
[----:B------:R-:W-:-:S07]  /*18d0*/  FMUL.FTZ R105, R94, -1.4426950216293334961 ;  /* 0xbfb8aa3b5e697820 */ /* 0x000fce0000410000 */
[----:B------:R-:W0:Y:S01]  /*18e0*/  MUFU.EX2 R25, R25 ;  /* 0x0000001900197308 */ /* 0x000e220000000800 */
[----:B---3--:R-:W-:-:S07]  /*18f0*/  FADD.FTZ R28, R101, 1 ;  /* 0x3f800000651c7421 */ /* 0x008fce0000010000 */
[----:B------:R-:W-:Y:S08]  /*1900*/  MUFU.EX2 R104, R102 ;  /* 0x0000006600687308 */ /* 0x000ff00000000800 */
        /* <DEDUP_REMOVED lines=8> */
[----:B------:R-:W-:Y:S01]  /*1990*/  MUFU.RCP R97, R25 ;  /* 0x0000001900617308 */ /* 0x000fe20000001000 */
[----:B0-----:R-:W-:Y:S02]  /*19a0*/  FADD.FTZ R107, R107, 1 ;  /* 0x3f8000006b6b7421 */ /* 0x001fe40000010000 */
[----:B------:R-:W-:-:S05]  /*19b0*/  FADD.FTZ R104, R104, 1 ;  /* 0x3f80000068687421 */ /* 0x000fca0000010000 */
[----:B------:R0:W-:Y:S08]  /*19c0*/  MUFU.RCP R98, R24 ;  /* 0x0000001800627308 */ /* 0x0001f00000001000 */
[----:B------:R-:W-:Y:S01]  /*19d0*/  MUFU.RCP R105, R29 ;  /* 0x0000001d00697308 */ /* 0x000fe20000001000 */
[----:B0-----:R-:W-:-:S07]  /*19e0*/  FADD.FTZ R24, -R100, 1 ;  /* 0x3f80000064187421 */ /* 0x001fce0000010100 */
[----:B------:R-:W-:Y:S08]  /*19f0*/  MUFU.RCP R106, R106 ;  /* 0x0000006a006a7308 */ /* 0x000ff00000001000 */
[----:B------:R-:W0:Y:S08]  /*1a00*/  MUFU.RCP R111, R107 ;  /* 0x0000006b006f7308 */ /* 0x000e300000001000 */
[----:B------:R-:W1:Y:S01]  /*1a10*/  MUFU.RCP R104, R104 ;  /* 0x0000006800687308 */ /* 0x000e620000001000 */
[----:B0-----:R-:W-:-:S04]  /*1a20*/  FADD.FTZ R109, -R111, 1 ;  /* 0x3f8000006f6d7421 */ /* 0x001fc80000010100 */
[----:B------:R-:W-:Y:S01]  /*1a30*/  FFMA.FTZ R113, R94, R109, 1 ;  /* 0x3f8000005e717423 */ /* 0x000fe2000001006d */
[----:B------:R-:W-:Y:S01]  /*1a40*/  ISETP.NE.AND P6, PT, R72, RZ, PT ;  /* 0x000000ff4800720c */ /* 0x000fe20003fc5270 */
[----:B----4-:R-:W-:Y:S04]  /*1a50*/  STS [R59.X4], R90 ;  /* 0x0000005a3b007388 */ /* 0x010fe80000004800 */
[----:B------:R-:W-:Y:S04]  /*1a60*/  STS [R58.X4+0x80], R15 ;  /* 0x0000800f3a007388 */ /* 0x000fe80000004800 */
[----:B------:R-:W-:Y:S04]  /*1a70*/  STS [R57.X4+0x100], R14 ;  /* 0x0001000e39007388 */ /* 0x000fe80000004800 */
[----:B------:R0:W-:Y:S04]  /*1a80*/  STS [R56.X4+0x180], R27 ;  /* 0x0001801b38007388 */ /* 0x0001e80000004800 */
[----:B------:R2:W-:Y:S04]  /*1a90*/  STS [R55.X4+0x200], R26 ;  /* 0x0002001a37007388 */ /* 0x0005e80000004800 */
[----:B------:R-:W-:Y:S04]  /*1aa0*/  STS [R54.X4+0x280], R95 ;  /* 0x0002805f36007388 */ /* 0x000fe80000004800 */
[----:B------:R-:W-:Y:S04]  /*1ab0*/  STS [R53.X4+0x300], R92 ;  /* 0x0003005c35007388 */ /* 0x000fe80000004800 */
[----:B------:R-:W-:Y:S01]  /*1ac0*/  STS [R51.X4+0x380], R96 ;  /* 0x0003806033007388 */ /* 0x000fe20000004800 */
[----:B------:R-:W-:-:S06]  /*1ad0*/  NOP ;  /* 0x0000000000007918 */ /* 0x000fcc0000000000 */
[----:B------:R-:W3:Y:S04]  /*1ae0*/  LDS R99, [R48.X4+0x4] ;  /* 0x0000040030637984 */ /* 0x000ee80000004800 */
[----:B------:R-:W4:Y:S04]  /*1af0*/  LDS R101, [R48.X4+0x8] ;  /* 0x0000080030657984 */ /* 0x000f280000004800 */
[----:B------:R-:W1:Y:S04]  /*1b00*/  LDS R90, [R48.X4] ;  /* 0x00000000305a7984 */ /* 0x000e680000004800 */
[----:B------:R-:W1:Y:S04]  /*1b10*/  LDS R102, [R48.X4+0xc] ;  /* 0x00000c0030667984 */ /* 0x000e680000004800 */
[----:B------:R-:W1:Y:S04]  /*1b20*/  LDS R92, [R48.X4+0x10] ;  /* 0x00001000305c7984 */ /* 0x000e680000004800 */
[----:B------:R-:W1:Y:S04]  /*1b30*/  LDS R96, [R48.X4+0x14] ;  /* 0x0000140030607984 */ /* 0x000e680000004800 */
[----:B------:R-:W1:Y:S04]  /*1b40*/  LDS R108, [R48.X4+0x18] ;  /* 0x00001800306c7984 */ /* 0x000e680000004800 */
[----:B------:R-:W1:Y:S01]  /*1b50*/  LDS R110, [R48.X4+0x1c] ;  /* 0x00001c00306e7984 */ /* 0x000e620000004800 */
[----:B0-----:R-:W-:-:S02]  /*1b60*/  FADD.FTZ R27, -R103, 1 ;  /* 0x3f800000671b7421 */ /* 0x001fc40000010100 */
[----:B--2---:R-:W-:Y:S02]  /*1b70*/  FFMA.FTZ R26, R87, R24, 1 ;  /* 0x3f800000571a7423 */ /* 0x004fe40000010018 */
[----:B------:R-:W-:Y:S02]  /*1b80*/  FADD.FTZ R15, -R97, 1 ;  /* 0x3f800000610f7421 */ /* 0x000fe40000010100 */
[----:B------:R-:W-:Y:S02]  /*1b90*/  FFMA.FTZ R29, R20, R27, 1 ;  /* 0x3f800000141d7423 */ /* 0x000fe4000001001b */
[----:B---3--:R-:W-:Y:S02]  /*1ba0*/  FMUL.FTZ R24, R18, R99 ;  /* 0x0000006312187220 */ /* 0x008fe40000410000 */
[----:B------:R-:W-:Y:S02]  /*1bb0*/  FFMA.FTZ R25, R16, R15, 1 ;  /* 0x3f80000010197423 */ /* 0x000fe4000001000f */
[----:B----4-:R-:W-:-:S02]  /*1bc0*/  FMUL.FTZ R27, R22, R101 ;  /* 0x00000065161b7220 */ /* 0x010fc40000410000 */
[----:B------:R-:W-:Y:S02]  /*1bd0*/  FMUL.FTZ R24, R97, R24 ;  /* 0x0000001861187220 */ /* 0x000fe40000410000 */
[----:B------:R-:W-:Y:S02]  /*1be0*/  FADD.FTZ R14, -R98, 1 ;  /* 0x3f800000620e7421 */ /* 0x000fe40000010100 */
[----:B-1----:R-:W-:Y:S02]  /*1bf0*/  FMUL.FTZ R15, R30, R90 ;  /* 0x0000005a1e0f7220 */ /* 0x002fe40000410000 */
[----:B------:R-:W-:Y:S02]  /*1c00*/  FMUL.FTZ R28, R0, R102 ;  /* 0x00000066001c7220 */ /* 0x000fe40000410000 */
        /* <DEDUP_REMOVED lines=53> */
[----:B------:R-:W-:-:S04]  /*1f60*/  IMAD R24, R82, c[0x0][0x2f0], RZ ;  /* 0x0000bc0052187a24 */ /* 0x000fc800078e02ff */
[----:B------:R-:W-:-:S04]  /*1f70*/  IMAD.WIDE.U32 R14, R83, c[0x0][0x2f0], R14 ;  /* 0x0000bc00530e7a25 */ /* 0x000fc800078e000e */
[----:B------:R-:W-:Y:S01]  /*1f80*/  IMAD R25, R83, c[0x0][0x2f4], R24 ;  /* 0x0000bd0053197a24 */ /* 0x000fe200078e0218 */
[----:B------:R-:W-:Y:S02]  /*1f90*/  LEA.HI.X R24, R64, c[0x0][0x33c], R61, 0x2, P0 ;  /* 0x0000cf0040187a11 */ /* 0x000fe400000f143d */
[----:B------:R-:W-:-:S04]  /*1fa0*/  IADD3 R14, P1, R32, R14, RZ ;  /* 0x0000000e200e7210 */ /* 0x000fc80007f3e0ff */
[----:B------:R-:W-:Y:S02]  /*1fb0*/  IADD3.X R15, R31, R25, R15, P1, !PT ;  /* 0x000000191f0f7210 */ /* 0x000fe40000ffe40f */
[----:B------:R-:W-:Y:S01]  /*1fc0*/  LEA R28, P1, R14, R29, 0x2 ;  /* 0x0000001d0e1c7211 */ /* 0x000fe200078210ff */
[----:B------:R-:W-:Y:S01]  /*1fd0*/  BSSY B0, `(.L_x_11292) ;  /* 0x0000010000007945 */ /* 0x000fe20003800000 */
[----:B--2---:R-:W-:Y:S02]  /*1fe0*/  ISETP.GE.AND P0, PT, R64, R112, PT ;  /* 0x000000704000720c */ /* 0x004fe40003f06270 */
[----:B------:R-:W-:Y:S02]  /*1ff0*/  LEA.HI.X R29, R14, R24, R15, 0x2, P1 ;  /* 0x000000180e1d7211 */ /* 0x000fe400008f140f */
[----:B------:R-:W-:Y:S02]  /*2000*/  IADD3 R14, P1, R64, R12, RZ ;  /* 0x0000000c400e7210 */ /* 0x000fe40007f3e0ff */
[----:B------:R-:W-:-:S02]  /*2010*/  ISETP.GE.AND P2, PT, R19, R112, PT ;  /* 0x000000701300720c */ /* 0x000fc40003f46270 */
[----:B------:R-:W-:-:S05]  /*2020*/  IADD3.X R15, R61, R13, RZ, P1, !PT ;  /* 0x0000000d3d0f7210 */ /* 0x000fca0000ffe4ff */
        /* <DEDUP_REMOVED lines=10> */
.L_x_11293:
[----:B------:R-:W-:Y:S05]  /*20d0*/  BSYNC B0 ;  /* 0x0000000000007941 */ /* 0x000fea0003800000 */
.L_x_11292:
[-C--:B------:R-:W-:Y:S01]  /*20e0*/  ISETP.GE.AND P0, PT, R23, R112.reuse, PT ;  /* 0x000000701700720c */ /* 0x080fe20003f06270 */
[----:B------:R-:W-:Y:S01]  /*20f0*/  @!P2 STG.E [R28.64+-0x300], R119 ;  /* 0xfffd00771c00a986 */ /* 0x000fe2000c101906 */
        /* <DEDUP_REMOVED lines=46> */
[----:B------:R0:W-:Y:S04]  /*23e0*/  STS [R48.X4+0x8], R87 ;  /* 0x0000085730007388 */ /* 0x0001e80000004800 */
[----:B------:R-:W-:Y:S04]  /*23f0*/  STS [R48.X4+0xc], R103 ;  /* 0x00000c6730007388 */ /* 0x000fe80000004800 */
[----:B------:R-:W-:Y:S01]  /*2400*/  STS [R48.X4+0x10], R89 ;  /* 0x0000105930007388 */ /* 0x000fe20000004800 */
[----:B0-----:R-:W-:-:S03]  /*2410*/  IMAD.WIDE.U32 R86, R79, c[0x0][0x210], RZ ;  /* 0x000084004f567a25 */ /* 0x001fc600078e00ff */
[----:B------:R-:W-:Y:S02]  /*2420*/  STS [R48.X4+0x14], R105 ;  /* 0x0000146930007388 */ /* 0x000fe40000004800 */
[----:B------:R-:W-:Y:S02]  /*2430*/  IADD3 R87, R87, R107, RZ ;  /* 0x0000006b57577210 */ /* 0x000fe40007ffe0ff */
[----:B------:R0:W-:Y:S04]  /*2440*/  STS [R48.X4+0x18], R93 ;  /* 0x0000185d30007388 */ /* 0x0001e80000004800 */
[----:B------:R-:W-:Y:S01]  /*2450*/  STS [R48.X4+0x1c], R111 ;  /* 0x00001c6f30007388 */ /* 0x000fe20000004800 */
[----:B------:R-:W-:-:S06]  /*2460*/  NOP ;  /* 0x0000000000007918 */ /* 0x000fcc0000000000 */
[----:B------:R-:W-:Y:S01]  /*2470*/  LDS R95, [R59.X4] ;  /* 0x000000003b5f7984 */ /* 0x000fe20000004800 */
[----:B------:R-:W-:Y:S01]  /*2480*/  IMAD.WIDE.U32 R86, R83, c[0x0][0x218], R86 ;  /* 0x0000860053567a25 */ /* 0x000fe200078e0056 */
[----:B0-----:R-:W-:Y:S02]  /*2490*/  LEA R93, P0, R64, c[0x0][0x270], 0x2 ;  /* 0x00009c00405d7a11 */ /* 0x001fe400078010ff */
[----:B------:R-:W-:Y:S02]  /*24a0*/  LDS R99, [R58.X4+0x80] ;  /* 0x000080003a637984 */ /* 0x000fe40000004800 */
[----:B------:R-:W-:Y:S02]  /*24b0*/  IADD3 R6, P1, R32, R86, RZ ;  /* 0x0000005620067210 */ /* 0x000fe40007f3e0ff */
[----:B------:R-:W-:Y:S01]  /*24c0*/  LDS R91, [R57.X4+0x100] ;  /* 0x00010000395b7984 */ /* 0x000fe20000004800 */
[----:B------:R-:W-:Y:S02]  /*24d0*/  LEA.HI.X R16, R64, c[0x0][0x274], R61, 0x2, P0 ;  /* 0x00009d0040107a11 */ /* 0x000fe400000f143d */
[----:B------:R-:W-:Y:S01]  /*24e0*/  IADD3.X R87, R31, R18, R87, P1, !PT ;  /* 0x000000121f577210 */ /* 0x000fe20000ffe457 */
[----:B------:R-:W-:Y:S01]  /*24f0*/  LDS R97, [R56.X4+0x180] ;  /* 0x0001800038617984 */ /* 0x000fe20000004800 */
[----:B------:R-:W-:-:S03]  /*2500*/  LEA R86, P0, R6, R93, 0x2 ;  /* 0x0000005d06567211 */ /* 0x000fc600078010ff */
[----:B------:R-:W-:Y:S01]  /*2510*/  LDS R101, [R55.X4+0x200] ;  /* 0x0002000037657984 */ /* 0x000fe20000004800 */
[----:B------:R-:W-:-:S03]  /*2520*/  LEA.HI.X R87, R6, R16, R87, 0x2, P0 ;  /* 0x0000001006577211 */ /* 0x000fc600000f1457 */
[----:B------:R-:W-:Y:S04]  /*2530*/  LDS R103, [R54.X4+0x280] ;  /* 0x0002800036677984 */ /* 0x000fe80000004800 */
[----:B------:R-:W-:Y:S04]  /*2540*/  LDS R89, [R53.X4+0x300] ;  /* 0x0003000035597984 */ /* 0x000fe80000004800 */
[----:B------:R-:W-:Y:S04]  /*2550*/  LDS R105, [R51.X4+0x380] ;  /* 0x0003800033697984 */ /* 0x000fe80000004800 */
[----:B------:R-:W-:Y:S04]  /*2560*/  @!P6 STS [0x420], R60 ;  /* 0x0004203cff00e388 */ /* 0x000fe80000000800 */
[----:B------:R-:W-:Y:S06]  /*2570*/  BAR.SYNC.DEFER_BLOCKING 0x0 ;  /* 0x0000000000007b1d */ /* 0x000fec0000010000 */
[----:B------:R-:W0:Y:S02]  /*2580*/  LDS R4, [0x420] ;  /* 0x00042000ff047984 */ /* 0x000e240000000800 */
[----:B0-----:R-:W-:-:S02]  /*2590*/  ISETP.GE.AND P5, PT, R64, R4, PT ;  /* 0x000000044000720c */ /* 0x001fc40003fa6270 */
[-C--:B------:R-:W-:Y:S02]  /*25a0*/  ISETP.GE.AND P1, PT, R17, R4.reuse, PT ;  /* 0x000000041100720c */ /* 0x080fe40003f26270 */
[-C--:B------:R-:W-:Y:S02]  /*25b0*/  ISETP.GE.AND P2, PT, R19, R4.reuse, PT ;  /* 0x000000041300720c */ /* 0x080fe40003f46270 */
[-C--:B------:R-:W-:Y:S02]  /*25c0*/  ISETP.GE.AND P3, PT, R21, R4.reuse, PT ;  /* 0x000000041500720c */ /* 0x080fe40003f66270 */
[-C--:B------:R-:W-:Y:S02]  /*25d0*/  ISETP.GE.AND P4, PT, R23, R4.reuse, PT ;  /* 0x000000041700720c */ /* 0x080fe40003f86270 */
        /* <DEDUP_REMOVED lines=13> */
.L_x_11296:
[----:B------:R-:W-:Y:S05]  /*26b0*/  BSYNC B0 ;  /* 0x0000000000007941 */ /* 0x000fea0003800000 */
.L_x_11295:
        /* <DEDUP_REMOVED lines=9> */
.L_x_11294:
[----:B------:R-:W-:Y:S01]  /*2750*/  FFMA.FTZ R76, R49, R30, R76 ;  /* 0x0000001e314c7223 */ /* 0x000fe2000001004c */
[----:B------:R-:W-:Y:S01]  /*2760*/  MOV R4, c[0x0][0x16c] ;  /* 0x00005b0000047a02 */ /* 0x000fe20000000f00 */
[----:B------:R-:W-:Y:S01]  /*2770*/  BAR.SYNC.DEFER_BLOCKING 0x0 ;  /* 0x0000000000007b1d */ /* 0x000fe20000010000 */
[----:B------:R-:W-:Y:S01]  /*2780*/  HFMA2.MMA R109, -RZ, RZ, 0, 0 ;  /* 0x00000000ff6d7435 */ /* 0x000fe200000001ff */
[----:B------:R-:W-:Y:S01]  /*2790*/  FFMA.FTZ R76, R46, R29, R76 ;  /* 0x0000001d2e4c7223 */ /* 0x000fe2000001004c */
[----:B------:R-:W-:Y:S01]  /*27a0*/  ISETP.GE.AND P0, PT, R4, 0x1, PT ;  /* 0x000000010400780c */ /* 0x000fe20003f06270 */
[----:B-1----:R-:W-:Y:S01]  /*27b0*/  HFMA2.MMA R105, -RZ, RZ, 0, 0 ;  /* 0x00000000ff697435 */ /* 0x002fe200000001ff */
[-C--:B-----5:R-:W-:Y:S01]  /*27c0*/  FMUL.FTZ R125, R30, R81.reuse ;  /* 0x000000511e7d7220 */ /* 0x0a0fe20000410000 */
[----:B------:R-:W-:Y:S01]  /*27d0*/  HFMA2.MMA R101, -RZ, RZ, 0, 0 ;  /* 0x00000000ff657435 */ /* 0x000fe200000001ff */
[----:B------:R-:W-:Y:S01]  /*27e0*/  FFMA.FTZ R76, R47, R28, R76 ;  /* 0x0000001c2f4c7223 */ /* 0x000fe2000001004c */
[----:B------:R-:W-:Y:S01]  /*27f0*/  HFMA2.MMA R97, -RZ, RZ, 0, 0 ;  /* 0x00000000ff617435 */ /* 0x000fe200000001ff */
[----:B------:R-:W-:Y:S01]  /*2800*/  FMUL.FTZ R123, R29, R81 ;  /* 0x000000511d7b7220 */ /* 0x000fe20000410000 */
[----:B------:R-:W-:Y:S01]  /*2810*/  MOV R107, RZ ;  /* 0x000000ff006b7202 */ /* 0x000fe20000000f00 */
[----:B------:R-:W-:Y:S01]  /*2820*/  FFMA.FTZ R76, R44, R27, R76 ;  /* 0x0000001b2c4c7223 */ /* 0x000fe2000001004c */
[----:B------:R-:W-:Y:S01]  /*2830*/  MOV R103, RZ ;  /* 0x000000ff00677202 */ /* 0x000fe20000000f00 */
[-C--:B------:R-:W-:Y:S01]  /*2840*/  FMUL.FTZ R121, R28, R81.reuse ;  /* 0x000000511c797220 */ /* 0x080fe20000410000 */
[----:B------:R-:W-:Y:S01]  /*2850*/  MOV R99, RZ ;  /* 0x000000ff00637202 */ /* 0x000fe20000000f00 */
[----:B------:R-:W-:Y:S01]  /*2860*/  FFMA.FTZ R76, R45, R26, R76 ;  /* 0x0000001a2d4c7223 */ /* 0x000fe2000001004c */
[----:B0-----:R-:W-:Y:S01]  /*2870*/  MOV R95, RZ ;  /* 0x000000ff005f7202 */ /* 0x001fe20000000f00 */
        /* <DEDUP_REMOVED lines=9> */
[----:B------:R-:W-:Y:S01]  /*2910*/  IADD3 R93, R189, -0x1, RZ ;  /* 0xffffffffbd5d7810 */ /* 0x000fe20007ffe0ff */
[--C-:B------:R-:W-:Y:S01]  /*2920*/  FADD.FTZ R96, R33, R80.reuse ;  /* 0x0000005021607221 */ /* 0x100fe20000010000 */
[----:B------:R-:W-:Y:S01]  /*2930*/  MOV R86, RZ ;  /* 0x000000ff00567202 */ /* 0x000fe20000000f00 */
[--C-:B------:R-:W-:Y:S01]  /*2940*/  FADD.FTZ R94, R34, R80.reuse ;  /* 0x00000050225e7221 */ /* 0x100fe20000010000 */
[----:B------:R-:W-:Y:S01]  /*2950*/  LEA.HI R4, R93, R93, RZ, 0x1 ;  /* 0x0000005d5d047211 */ /* 0x000fe200078f08ff */
[--C-:B------:R-:W-:Y:S01]  /*2960*/  FADD.FTZ R91, R35, R80.reuse ;  /* 0x00000050235b7221 */ /* 0x100fe20000010000 */
[----:B------:R-:W-:Y:S01]  /*2970*/  MOV R109, RZ ;  /* 0x000000ff006d7202 */ /* 0x000fe20000000f00 */
[--C-:B------:R-:W-:Y:S01]  /*2980*/  FADD.FTZ R92, R36, R80.reuse ;  /* 0x00000050245c7221 */ /* 0x100fe20000010000 */
[----:B------:R-:W-:Y:S01]  /*2990*/  LOP3.LUT R4, R4, 0xfffffe, RZ, 0xc0, !PT ;  /* 0x00fffffe04047812 */ /* 0x000fe200078ec0ff */
[--C-:B------:R-:W-:Y:S01]  /*29a0*/  FADD.FTZ R89, R37, R80.reuse ;  /* 0x0000005025597221 */ /* 0x100fe20000010000 */
[----:B------:R-:W-:Y:S01]  /*29b0*/  CS2R R84, SRZ ;  /* 0x0000000000547805 */ /* 0x000fe2000001ff00 */
[--C-:B------:R-:W-:Y:S01]  /*29c0*/  FADD.FTZ R90, R38, R80.reuse ;  /* 0x00000050265a7221 */ /* 0x100fe20000010000 */
[----:B------:R-:W-:Y:S01]  /*29d0*/  IADD3 R93, R93, -R4, RZ ;  /* 0x800000045d5d7210 */ /* 0x000fe20007ffe0ff */
[----:B------:R-:W-:-:S02]  /*29e0*/  FADD.FTZ R87, R39, R80 ;  /* 0x0000005027577221 */ /* 0x000fc40000010000 */
[----:B------:R-:W-:Y:S02]  /*29f0*/  FADD.FTZ R88, R40, R80 ;  /* 0x0000005028587221 */ /* 0x000fe40000010000 */
.L_x_11344:
[----:B------:R-:W-:Y:S01]  /*2a00*/  SHF.R.S32.HI R98, RZ, 0x1f, R86 ;  /* 0x0000001fff627819 */ /* 0x000fe20000011456 */
[----:B------:R-:W-:Y:S01]  /*2a10*/  IMAD R20, R82, c[0x0][0x180], RZ ;  /* 0x0000600052147a24 */ /* 0x000fe200078e02ff */
[----:B------:R-:W-:Y:S01]  /*2a20*/  IADD3 R60, -R12, c[0x0][0x168], RZ ;  /* 0x00005a000c3c7a10 */ /* 0x000fe20007ffe1ff */
[----:B------:R-:W-:Y:S01]  /*2a30*/  CS2R R22, SRZ ;  /* 0x0000000000167805 */ /* 0x000fe2000001ff00 */
[----:B------:R-:W-:Y:S01]  /*2a40*/  IADD3 R4, R67, R64, RZ ;  /* 0x0000004043047210 */ /* 0x000fe20007ffe0ff */
[----:B------:R-:W-:Y:S01]  /*2a50*/  IMAD R17, R98, c[0x0][0x1c0], RZ ;  /* 0x0000700062117a24 */ /* 0x000fe200078e02ff */
[----:B------:R-:W-:Y:S02]  /*2a60*/  SHF.L.U32 R21, R60, 0x1, RZ ;  /* 0x000000013c157819 */ /* 0x000fe400000006ff */
[----:B------:R-:W-:Y:S01]  /*2a70*/  IADD3 R6, R4, 0x20, RZ ;  /* 0x0000002004067810 */ /* 0x000fe20007ffe0ff */
[----:B------:R-:W-:Y:S01]  /*2a80*/  IMAD R19, R86, c[0x0][0x1c4], R17 ;  /* 0x0000710056137a24 */ /* 0x000fe200078e0211 */
[----:B------:R-:W-:-:S02]  /*2a90*/  SHF.R.S32.HI R5, RZ, 0x1f, R4 ;  /* 0x0000001fff057819 */ /* 0x000fc40000011404 */
[-C--:B------:R-:W-:Y:S02]  /*2aa0*/  ISETP.GE.AND P4, PT, R6, R21.reuse, PT ;  /* 0x000000150600720c */ /* 0x080fe40003f86270 */
[----:B------:R-:W-:Y:S01]  /*2ab0*/  IADD3 R6, R4, 0x40, RZ ;  /* 0x0000004004067810 */ /* 0x000fe20007ffe0ff */
[----:B------:R-:W-:Y:S01]  /*2ac0*/  IMAD.WIDE.U32 R16, R86, c[0x0][0x1c0], R4 ;  /* 0x0000700056107a25 */ /* 0x000fe200078e0004 */
[C---:B------:R-:W-:Y:S02]  /*2ad0*/  IADD3 R7, R4.reuse, 0x60, RZ ;  /* 0x0000006004077810 */ /* 0x040fe40007ffe0ff */
[-C--:B------:R-:W-:Y:S02]  /*2ae0*/  ISETP.GE.AND P3, PT, R4, R21.reuse, PT ;  /* 0x000000150400720c */ /* 0x080fe40003f66270 */
[-C--:B------:R-:W-:Y:S02]  /*2af0*/  ISETP.GE.AND P5, PT, R6, R21.reuse, PT ;  /* 0x000000150600720c */ /* 0x080fe40003fa6270 */
[----:B------:R-:W-:-:S02]  /*2b00*/  ISETP.GE.AND P0, PT, R7, R21, PT ;  /* 0x000000150700720c */ /* 0x000fc40003f06270 */
[----:B------:R-:W-:Y:S01]  /*2b10*/  IADD3 R7, R17, R19, RZ ;  /* 0x0000001311077210 */ /* 0x000fe20007ffe0ff */
[C---:B------:R-:W-:Y:S01]  /*2b20*/  IMAD R19, R83.reuse, c[0x0][0x184], R20 ;  /* 0x0000610053137a24 */ /* 0x040fe200078e0214 */
[----:B------:R-:W-:Y:S02]  /*2b30*/  LEA R6, P2, R16, R65, 0x2 ;  /* 0x0000004110067211 */ /* 0x000fe400078410ff */
[----:B------:R-:W-:Y:S02]  /*2b40*/  IADD3 R5, R4, 0x80, RZ ;  /* 0x0000008004057810 */ /* 0x000fe40007ffe0ff */
[----:B------:R-:W-:Y:S01]  /*2b50*/  LEA.HI.X R7, R16, R63, R7, 0x2, P2 ;  /* 0x0000003f10077211 */ /* 0x000fe200010f1407 */
[----:B------:R-:W-:Y:S01]  /*2b60*/  IMAD.WIDE.U32 R16, R83, c[0x0][0x180], RZ ;  /* 0x0000600053107a25 */ /* 0x000fe200078e00ff */
[----:B------:R-:W-:Y:S02]  /*2b70*/  ISETP.GE.AND P1, PT, R5, R21, PT ;  /* 0x000000150500720c */ /* 0x000fe40003f26270 */
[C---:B------:R-:W-:Y:S01]  /*2b80*/  IADD3 R5, R4.reuse, 0xc0, RZ ;  /* 0x000000c004057810 */ /* 0x040fe20007ffe0ff */
[----:B------:R0:W2:Y:S01]  /*2b90*/  @!P3 LDG.E R22, [R6.64] ;  /* 0x000000060616b981 */ /* 0x0000a2000c1e1900 */
[----:B------:R-:W-:Y:S01]  /*2ba0*/  HFMA2.MMA R102, -RZ, RZ, 0, 0 ;  /* 0x00000000ff667435 */ /* 0x000fe200000001ff */
[----:B------:R-:W-:-:S02]  /*2bb0*/  IADD3 R18, R4, 0xa0, RZ ;  /* 0x000000a004127810 */ /* 0x000fc40007ffe0ff */
[----:B------:R-:W-:Y:S01]  /*2bc0*/  IADD3 R17, R17, R19, RZ ;  /* 0x0000001311117210 */ /* 0x000fe20007ffe0ff */
[----:B------:R-:W-:Y:S01]  /*2bd0*/  HFMA2.MMA R104, -RZ, RZ, 0, 0 ;  /* 0x00000000ff687435 */ /* 0x000fe200000001ff */
[-C--:B------:R-:W-:Y:S01]  /*2be0*/  ISETP.GE.AND P3, PT, R5, R21.reuse, PT ;  /* 0x000000150500720c */ /* 0x080fe20003f66270 */
[----:B------:R-:W-:Y:S01]  /*2bf0*/  IMAD R5, R98, c[0x0][0x188], RZ ;  /* 0x0000620062057a24 */ /* 0x000fe200078e02ff */
[-C--:B------:R-:W-:Y:S01]  /*2c00*/  ISETP.GE.AND P2, PT, R18, R21.reuse, PT ;  /* 0x000000151200720c */ /* 0x080fe20003f46270 */
[----:B------:R-:W-:Y:S01]  /*2c10*/  IMAD.WIDE.U32 R16, R86, c[0x0][0x188], R16 ;  /* 0x0000620056107a25 */ /* 0x000fe200078e0010 */
[----:B------:R-:W-:Y:S01]  /*2c20*/  IADD3 R18, R4, 0xe0, RZ ;  /* 0x000000e004127810 */ /* 0x000fe20007ffe0ff */
[----:B------:R0:W3:Y:S02]  /*2c30*/  @!P4 LDG.E R23, [R6.64+0x80] ;  /* 0x000080060617c981 */ /* 0x0000e4000c1e1900 */
[----:B------:R-:W-:Y:S01]  /*2c40*/  IMAD R19, R86, c[0x0][0x18c], R5 ;  /* 0x0000630056137a24 */ /* 0x000fe200078e0205 */
[----:B------:R-:W-:Y:S01]  /*2c50*/  ISETP.GE.AND P4, PT, R18, R21, PT ;  /* 0x000000151200720c */ /* 0x000fe20003f86270 */
[----:B------:R0:W4:Y:S01]  /*2c60*/  @!P5 LDG.E R102, [R6.64+0x100] ;  /* 0x000100060666d981 */ /* 0x000122000c1e1900 */
[----:B------:R-:W-:-:S02]  /*2c70*/  LEA R18, P5, R16, c[0x0][0x220], 0x3 ;  /* 0x0000880010127a11 */ /* 0x000fc400078a18ff */
[----:B------:R-:W-:Y:S01]  /*2c80*/  IADD3 R19, R17, R19, RZ ;  /* 0x0000001311137210 */ /* 0x000fe20007ffe0ff */
[----:B------:R-:W-:Y:S01]  /*2c90*/  HFMA2.MMA R106, -RZ, RZ, 0, 0 ;  /* 0x00000000ff6a7435 */ /* 0x000fe200000001ff */
[----:B------:R-:W-:Y:S01]  /*2ca0*/  MOV R127, RZ ;  /* 0x000000ff007f7202 */ /* 0x000fe20000000f00 */
[----:B------:R0:W4:Y:S01]  /*2cb0*/  @!P1 LDG.E R104, [R6.64+0x200] ;  /* 0x0002000606689981 */ /* 0x000122000c1e1900 */
[C---:B------:R-:W-:Y:S02]  /*2cc0*/  IADD3 R17, R4.reuse, 0x120, RZ ;  /* 0x0000012004117810 */ /* 0x040fe40007ffe0ff */
[----:B------:R-:W-:Y:S02]  /*2cd0*/  IADD3 R5, R4, 0x100, RZ ;  /* 0x0000010004057810 */ /* 0x000fe40007ffe0ff */
[----:B------:R-:W-:Y:S01]  /*2ce0*/  LEA.HI.X R19, R16, c[0x0][0x224], R19, 0x3, P5 ;  /* 0x0000890010137a11 */ /* 0x000fe200028f1c13 */
[----:B------:R0:W4:Y:S01]  /*2cf0*/  @!P0 LDG.E R127, [R6.64+0x180] ;  /* 0x00018006067f8981 */ /* 0x000122000c1e1900 */
[----:B------:R-:W-:-:S02]  /*2d00*/  ISETP.GE.AND P0, PT, R5, R21, PT ;  /* 0x000000150500720c */ /* 0x000fc40003f06270 */
[----:B------:R-:W-:Y:S01]  /*2d10*/  ISETP.GE.AND P1, PT, R17, R21, PT ;  /* 0x000000151100720c */ /* 0x000fe20003f26270 */
[----:B------:R0:W4:Y:S01]  /*2d20*/  @!P3 LDG.E R106, [R6.64+0x300] ;  /* 0x00030006066ab981 */ /* 0x000122000c1e1900 */
[----:B------:R-:W-:-:S03]  /*2d30*/  IADD3 R5, R4, 0x140, RZ ;  /* 0x0000014004057810 */ /* 0x000fc60007ffe0ff */
[----:B------:R1:W4:Y:S01]  /*2d40*/  LDG.E.64 R16, [R18.64] ;  /* 0x0000000612107981 */ /* 0x000322000c1e1b00 */
[----:B------:R-:W-:Y:S01]  /*2d50*/  ISETP.GE.AND P3, PT, R5, R21, PT ;  /* 0x000000150500720c */ /* 0x000fe20003f66270 */
[----:B------:R-:W-:Y:S01]  /*2d60*/  HFMA2.MMA R108, -RZ, RZ, 0, 0 ;  /* 0x00000000ff6c7435 */ /* 0x000fe200000001ff */
[----:B------:R-:W-:Y:S01]  /*2d70*/  MOV R129, RZ ;  /* 0x000000ff00817202 */ /* 0x000fe20000000f00 */
[----:B------:R-:W-:Y:S01]  /*2d80*/  HFMA2.MMA R112, -RZ, RZ, 0, 0 ;  /* 0x00000000ff707435 */ /* 0x000fe200000001ff */
[----:B------:R-:W-:Y:S02]  /*2d90*/  MOV R114, RZ ;  /* 0x000000ff00727202 */ /* 0x000fe40000000f00 */
[C---:B------:R-:W-:Y:S02]  /*2da0*/  IADD3 R20, R4.reuse, 0x160, RZ ;  /* 0x0000016004147810 */ /* 0x040fe40007ffe0ff */
[----:B------:R-:W-:Y:S01]  /*2db0*/  MOV R110, RZ ;  /* 0x000000ff006e7202 */ /* 0x000fe20000000f00 */
[----:B------:R0:W4:Y:S01]  /*2dc0*/  @!P2 LDG.E R129, [R6.64+0x280] ;  /* 0x000280060681a981 */ /* 0x000122000c1e1900 */
[----:B------:R-:W-:-:S02]  /*2dd0*/  IADD3 R5, R4, 0x180, RZ ;  /* 0x0000018004057810 */ /* 0x000fc40007ffe0ff */
[C---:B-1----:R-:W-:Y:S01]  /*2de0*/  IADD3 R18, R4.reuse, 0x1a0, RZ ;  /* 0x000001a004127810 */ /* 0x042fe20007ffe0ff */
[----:B------:R0:W4:Y:S01]  /*2df0*/  @!P0 LDG.E R108, [R6.64+0x400] ;  /* 0x00040006066c8981 */ /* 0x000122000c1e1900 */
[----:B------:R-:W-:Y:S02]  /*2e00*/  IADD3 R19, R4, 0x1c0, RZ ;  /* 0x000001c004137810 */ /* 0x000fe40007ffe0ff */
[-C--:B------:R-:W-:Y:S01]  /*2e10*/  ISETP.GE.AND P2, PT, R20, R21.reuse, PT ;  /* 0x000000151400720c */ /* 0x080fe20003f46270 */
[----:B------:R0:W4:Y:S01]  /*2e20*/  @!P1 LDG.E R114, [R6.64+0x480] ;  /* 0x0004800606729981 */ /* 0x000122000c1e1900 */
[----:B------:R-:W-:Y:S02]  /*2e30*/  IADD3 R4, R4, 0x1e0, RZ ;  /* 0x000001e004047810 */ /* 0x000fe40007ffe0ff */
[-C--:B------:R-:W-:Y:S01]  /*2e40*/  ISETP.GE.AND P0, PT, R5, R21.reuse, PT ;  /* 0x000000150500720c */ /* 0x080fe20003f06270 */
[----:B------:R0:W4:Y:S01]  /*2e50*/  @!P3 LDG.E R112, [R6.64+0x500] ;  /* 0x000500060670b981 */ /* 0x000122000c1e1900 */
[----:B------:R-:W-:-:S02]  /*2e60*/  ISETP.GE.AND P1, PT, R18, R21, PT ;  /* 0x000000151200720c */ /* 0x000fc40003f26270 */
[-C--:B------:R-:W-:Y:S01]  /*2e70*/  ISETP.GE.AND P3, PT, R19, R21.reuse, PT ;  /* 0x000000151300720c */ /* 0x080fe20003f66270 */
[----:B------:R0:W4:Y:S01]  /*2e80*/  @!P4 LDG.E R110, [R6.64+0x380] ;  /* 0x00038006066ec981 */ /* 0x000122000c1e1900 */
[----:B------:R-:W-:Y:S01]  /*2e90*/  ISETP.GE.AND P4, PT, R4, R21, PT ;  /* 0x000000150400720c */ /* 0x000fe20003f86270 */
[----:B------:R-:W-:Y:S01]  /*2ea0*/  HFMA2.MMA R116, -RZ, RZ, 0, 0 ;  /* 0x00000000ff747435 */ /* 0x000fe200000001ff */
[----:B------:R-:W-:Y:S01]  /*2eb0*/  CS2R R18, SRZ ;  /* 0x0000000000127805 */ /* 0x000fe2000001ff00 */
[----:B------:R-:W-:Y:S02]  /*2ec0*/  MOV R118, RZ ;  /* 0x000000ff00767202 */ /* 0x000fe40000000f00 */
[----:B------:R-:W-:-:S03]  /*2ed0*/  MOV R120, RZ ;  /* 0x000000ff00787202 */ /* 0x000fc60000000f00 */
[----:B------:R0:W4:Y:S04]  /*2ee0*/  @!P2 LDG.E R19, [R6.64+0x580] ;  /* 0x000580060613a981 */ /* 0x000128000c1e1900 */
[----:B------:R0:W4:Y:S04]  /*2ef0*/  @!P0 LDG.E R18, [R6.64+0x600] ;  /* 0x0006000606128981 */ /* 0x000128000c1e1900 */
[----:B------:R0:W4:Y:S04]  /*2f00*/  @!P1 LDG.E R118, [R6.64+0x680] ;  /* 0x0006800606769981 */ /* 0x000128000c1e1900 */
[----:B------:R0:W4:Y:S04]  /*2f10*/  @!P3 LDG.E R116, [R6.64+0x700] ;  /* 0x000700060674b981 */ /* 0x000128000c1e1900 */
[----:B------:R0:W4:Y:S01]  /*2f20*/  @!P4 LDG.E R120, [R6.64+0x780] ;  /* 0x000780060678c981 */ /* 0x000122000c1e1900 */
        /* <DEDUP_REMOVED lines=11> */
[----:B------:R-:W-:Y:S02]  /*2fe0*/  IADD3 R5, R70, 0x100, RZ ;  /* 0x0000010046057810 */ /* 0x000fe40007ffe0ff */
[----:B------:R-:W-:Y:S02]  /*2ff0*/  ISETP.NE.AND P2, PT, R72, RZ, PT ;  /* 0x000000ff4800720c */ /* 0x000fe40003f45270 */
[----:B0-----:R-:W-:Y:S01]  /*3000*/  IADD3 R7, R70, 0x120, RZ ;  /* 0x0000012046077810 */ /* 0x001fe20007ffe0ff */
[----:B------:R-:W5:Y:S01]  /*3010*/  LDG.E.64 R20, [R20.64] ;  /* 0x0000000614147981 */ /* 0x000f62000c1e1b00 */
[-C--:B------:R-:W-:Y:S02]  /*3020*/  LEA.HI.SX32 R5, R5, R70.reuse, 0x1b ;  /* 0x0000004605057211 */ /* 0x080fe400078fdaff */
[----:B------:R-:W-:-:S02]  /*3030*/  LEA.HI.SX32 R7, R7, R70, 0x1b ;  /* 0x0000004607077211 */ /* 0x000fc400078fdaff */
[C---:B------:R-:W-:Y:S02]  /*3040*/  IADD3 R131, R70.reuse, 0x1a0, RZ ;  /* 0x000001a046837810 */ /* 0x040fe40007ffe0ff */
[----:B------:R-:W-:Y:S02]  /*3050*/  IADD3 R133, R70, 0x1c0, RZ ;  /* 0x000001c046857810 */ /* 0x000fe40007ffe0ff */
[-C--:B------:R-:W-:Y:S02]  /*3060*/  LEA.HI.SX32 R131, R131, R70.reuse, 0x1b ;  /* 0x0000004683837211 */ /* 0x080fe400078fdaff */
[----:B------:R-:W-:Y:S02]  /*3070*/  LEA.HI.SX32 R133, R133, R70, 0x1b ;  /* 0x0000004685857211 */ /* 0x000fe400078fdaff */
[----:B------:R-:W-:-:S04]  /*3080*/  ISETP.NE.AND P0, PT, R191, RZ, PT ;  /* 0x000000ffbf00720c */ /* 0x000fc80003f05270 */
[----:B------:R-:W-:Y:S01]  /*3090*/  ISETP.LT.OR P1, PT, R189, 0x2, P0 ;  /* 0x00000002bd00780c */ /* 0x000fe20000721670 */
[----:B------:R-:W-:Y:S02]  /*30a0*/  FADD.FTZ R122, R39, R80 ;  /* 0x00000050277a7221 */ /* 0x000fe40000010000 */
[----:B------:R-:W-:Y:S02]  /*30b0*/  FMUL.FTZ R172, R47, R90 ;  /* 0x0000005a2fac7220 */ /* 0x000fe40000410000 */
[----:B------:R-:W-:Y:S02]  /*30c0*/  FMUL.FTZ R171, R44, R89 ;  /* 0x000000592cab7220 */ /* 0x000fe40000410000 */
[----:B------:R-:W-:Y:S02]  /*30d0*/  FMUL.FTZ R170, R45, R92 ;  /* 0x0000005c2daa7220 */ /* 0x000fe40000410000 */
[----:B------:R-:W-:Y:S01]  /*30e0*/  FMUL.FTZ R168, R42, R91 ;  /* 0x0000005b2aa87220 */ /* 0x000fe20000410000 */
[----:B--2---:R-:W-:Y:S04]  /*30f0*/  STS [R59.X4], R22 ;  /* 0x000000163b007388 */ /* 0x004fe80000004800 */
[----:B---3--:R-:W-:Y:S04]  /*3100*/  STS [R58.X4+0x80], R23 ;  /* 0x000080173a007388 */ /* 0x008fe80000004800 */
[----:B----4-:R0:W-:Y:S01]  /*3110*/  STS [R57.X4+0x100], R102 ;  /* 0x0001006639007388 */ /* 0x0101e20000004800 */
[----:B------:R-:W-:-:S02]  /*3120*/  FMUL.FTZ R143, R16, 1.4426950216293334961 ;  /* 0x3fb8aa3b108f7820 */ /* 0x000fc40000410000 */
[-C--:B------:R-:W-:Y:S02]  /*3130*/  FMUL.FTZ R4, R17, R100.reuse ;  /* 0x0000006411047220 */ /* 0x080fe40000410000 */
[----:B------:R-:W-:Y:S02]  /*3140*/  FMUL.FTZ R6, R143, R100 ;  /* 0x000000648f067220 */ /* 0x000fe40000410000 */
[----:B------:R-:W-:Y:S02]  /*3150*/  FMUL.RZ R4, R4, 0.15915493667125701904 ;  /* 0x3e22f98304047820 */ /* 0x000fe4000040c000 */
[----:B0-----:R-:W-:Y:S08]  /*3160*/  MUFU.EX2 R102, R6 ;  /* 0x0000000600667308 */ /* 0x001ff00000000800 */
[----:B------:R-:W0:Y:S08]  /*3170*/  MUFU.COS R137, R4 ;  /* 0x0000000400897308 */ /* 0x000e300000000000 */
[----:B------:R-:W1:Y:S01]  /*3180*/  MUFU.SIN R135, R4 ;  /* 0x0000000400877308 */ /* 0x000e620000000400 */
[----:B------:R2:W-:Y:S01]  /*3190*/  STS [R56.X4+0x180], R127 ;  /* 0x0001807f38007388 */ /* 0x0005e20000004800 */
[----:B------:R-:W-:-:S03]  /*31a0*/  IADD3 R23, R70, 0x140, RZ ;  /* 0x0000014046177810 */ /* 0x000fc60007ffe0ff */
[----:B------:R-:W-:Y:S01]  /*31b0*/  STS [R55.X4+0x200], R104 ;  /* 0x0002006837007388 */ /* 0x000fe20000004800 */
[----:B------:R-:W-:-:S03]  /*31c0*/  LEA.HI.SX32 R23, R23, R70, 0x1b ;  /* 0x0000004617177211 */ /* 0x000fc600078fdaff */
[----:B------:R3:W-:Y:S01]  /*31d0*/  STS [R54.X4+0x280], R129 ;  /* 0x0002808136007388 */ /* 0x0007e20000004800 */
[----:B--2---:R-:W-:-:S03]  /*31e0*/  IADD3 R127, R70, 0x160, RZ ;  /* 0x00000160467f7810 */ /* 0x004fc60007ffe0ff */
[----:B------:R-:W-:Y:S01]  /*31f0*/  STS [R53.X4+0x300], R106 ;  /* 0x0003006a35007388 */ /* 0x000fe20000004800 */
[----:B0-----:R-:W-:Y:S01]  /*3200*/  FMUL.FTZ R6, R102, R137 ;  /* 0x0000008966067220 */ /* 0x001fe20000410000 */
[----:B------:R-:W-:Y:S02]  /*3210*/  LEA.HI.SX32 R22, R127, R70, 0x1b ;  /* 0x000000467f167211 */ /* 0x000fe400078fdaff */
[----:B------:R-:W-:Y:S01]  /*3220*/  STS [R51.X4+0x380], R110 ;  /* 0x0003806e33007388 */ /* 0x000fe20000004800 */
[----:B---3--:R-:W-:-:S03]  /*3230*/  IADD3 R129, R70, 0x180, RZ ;  /* 0x0000018046817810 */ /* 0x008fc60007ffe0ff */
[----:B------:R0:W-:Y:S01]  /*3240*/  STS [R5.X4+0x400], R108 ;  /* 0x0004006c05007388 */ /* 0x0001e20000004800 */
[----:B------:R-:W-:Y:S02]  /*3250*/  LEA R104, R93, R86, 0x8 ;  /* 0x000000565d687211 */ /* 0x000fe400078e40ff */
[----:B------:R-:W-:Y:S01]  /*3260*/  LEA.HI.SX32 R129, R129, R70, 0x1b ;  /* 0x0000004681817211 */ /* 0x000fe200078fdaff */
[----:B------:R1:W-:Y:S01]  /*3270*/  STS [R7.X4+0x480], R114 ;  /* 0x0004807207007388 */ /* 0x0003e20000004800 */
[----:B------:R-:W-:Y:S02]  /*3280*/  @P2 IADD3 R104, R72, 0x200, RZ ;  /* 0x0000020048682810 */ /* 0x000fe40007ffe0ff */
[----:B0-----:R-:W-:Y:S01]  /*3290*/  IADD3 R5, R70, 0x1e0, RZ ;  /* 0x000001e046057810 */ /* 0x001fe20007ffe0ff */
[----:B------:R0:W-:Y:S01]  /*32a0*/  STS [R23.X4+0x500], R112 ;  /* 0x0005007017007388 */ /* 0x0001e20000004800 */
[----:B-1----:R-:W-:Y:S01]  /*32b0*/  FMUL.FTZ R7, R102, R135 ;  /* 0x0000008766077220 */ /* 0x002fe20000410000 */
[----:B------:R-:W-:-:S02]  /*32c0*/  SHF.L.U32 R102, R70, 0x4, RZ ;  /* 0x0000000446667819 */ /* 0x000fc400000006ff */
[----:B------:R-:W-:Y:S01]  /*32d0*/  STS [R22.X4+0x580], R19 ;  /* 0x0005801316007388 */ /* 0x000fe20000004800 */
[----:B------:R-:W-:Y:S02]  /*32e0*/  SHF.L.U32 R104, R104, 0x3, RZ ;  /* 0x0000000368687819 */ /* 0x000fe400000006ff */
[----:B------:R-:W-:Y:S02]  /*32f0*/  LEA.HI.SX32 R102, R102, R102, 0x1b ;  /* 0x0000006666667211 */ /* 0x000fe400078fdaff */
[----:B0-----:R-:W-:Y:S01]  /*3300*/  LEA.HI.SX32 R23, R5, R70, 0x1b ;  /* 0x0000004605177211 */ /* 0x001fe200078fdaff */
[----:B------:R-:W-:Y:S04]  /*3310*/  STS [R129.X4+0x600], R18 ;  /* 0x0006001281007388 */ /* 0x000fe80000004800 */
[----:B------:R-:W-:Y:S04]  /*3320*/  STS [R131.X4+0x680], R118 ;  /* 0x0006807683007388 */ /* 0x000fe80000004800 */
[----:B------:R-:W-:Y:S04]  /*3330*/  STS [R133.X4+0x700], R116 ;  /* 0x0007007485007388 */ /* 0x000fe80000004800 */
[----:B------:R0:W-:Y:S01]  /*3340*/  STS [R23.X4+0x780], R120 ;  /* 0x0007807817007388 */ /* 0x0001e20000004800 */
[----:B------:R-:W-:-:S06]  /*3350*/  NOP ;  /* 0x0000000000007918 */ /* 0x000fcc0000000000 */
[----:B------:R-:W1:Y:S04]  /*3360*/  LDS R128, [R102.X4] ;  /* 0x0000000066807984 */ /* 0x000e680000004800 */
[----:B------:R-:W2:Y:S04]  /*3370*/  LDS R130, [R102.X4+0x4] ;  /* 0x0000040066827984 */ /* 0x000ea80000004800 */
[----:B------:R-:W3:Y:S04]  /*3380*/  LDS R124, [R102.X4+0x8] ;  /* 0x00000800667c7984 */ /* 0x000ee80000004800 */
[----:B------:R-:W4:Y:S04]  /*3390*/  LDS R126, [R102.X4+0xc] ;  /* 0x00000c00667e7984 */ /* 0x000f280000004800 */
        /* <DEDUP_REMOVED lines=11> */
[----:B------:R2:W1:Y:S04]  /*3450*/  LDS R134, [R102.X4+0x3c] ;  /* 0x00003c0066867984 */ /* 0x0004680000004800 */
[----:B------:R1:W-:Y:S01]  /*3460*/  STS.64 [R104+0x14d0], R6 ;  /* 0x0014d00668007388 */ /* 0x0003e20000000a00 */
[----:B------:R-:W-:Y:S01]  /*3470*/  @!P1 IADD3 R5, R189, -0x2, RZ ;  /* 0xfffffffebd059810 */ /* 0x000fe20007ffe0ff */
[----:B0-----:R-:W-:-:S04]  /*3480*/  FADD.FTZ R120, R38, R80 ;  /* 0x0000005026787221 */ /* 0x001fc80000010000 */
[----:B------:R-:W-:Y:S02]  /*3490*/  @!P1 IMAD R19, R5, c[0x0][0x16c], R86 ;  /* 0x00005b0005139a24 */ /* 0x000fe400078e0256 */
[----:B------:R-:W-:Y:S01]  /*34a0*/  CS2R R4, SRZ ;  /* 0x0000000000047805 */ /* 0x000fe2000001ff00 */
[----:B------:R-:W-:Y:S02]  /*34b0*/  FMUL.FTZ R22, R17, R122 ;  /* 0x0000007a11167220 */ /* 0x000fe40000410000 */
[----:B------:R-:W-:Y:S01]  /*34c0*/  @!P1 IMAD.WIDE R18, R19, 0x10, R2 ;  /* 0x0000001013129825 */ /* 0x000fe200078e0202 */
[----:B------:R-:W-:Y:S03]  /*34d0*/  BAR.SYNC.DEFER_BLOCKING 0x0 ;  /* 0x0000000000007b1d */ /* 0x000fe60000010000 */
[----:B--2---:R-:W-:Y:S02]  /*34e0*/  FMUL.FTZ R102, R17, R120 ;  /* 0x0000007811667220 */ /* 0x004fe40000410000 */
[----:B------:R-:W-:-:S02]  /*34f0*/  FMUL.RZ R106, R22, 0.15915493667125701904 ;  /* 0x3e22f983166a7820 */ /* 0x000fc4000040c000 */
[----:B------:R-:W-:Y:S02]  /*3500*/  FMUL.FTZ R22, R143, R122 ;  /* 0x0000007a8f167220 */ /* 0x000fe40000410000 */
[----:B------:R-:W-:Y:S01]  /*3510*/  FMUL.RZ R108, R102, 0.15915493667125701904 ;  /* 0x3e22f983666c7820 */ /* 0x000fe2000040c000 */
[----:B------:R-:W-:Y:S01]  /*3520*/  MUFU.COS R127, R106 ;  /* 0x0000006a007f7308 */ /* 0x000fe20000000000 */
[--C-:B------:R-:W-:Y:S02]  /*3530*/  FADD.FTZ R116, R36, R80.reuse ;  /* 0x0000005024747221 */ /* 0x100fe40000010000 */
[----:B------:R-:W-:Y:S01]  /*3540*/  FADD.FTZ R118, R37, R80 ;  /* 0x0000005025767221 */ /* 0x000fe20000010000 */
[----:B------:R0:W5:Y:S04]  /*3550*/  @!P1 LDG.E.64 R4, [R18.64+0x8] ;  /* 0x0000080612049981 */ /* 0x000168000c1e1b00 */
[----:B------:R-:W2:Y:S01]  /*3560*/  MUFU.EX2 R22, R22 ;  /* 0x0000001600167308 */ /* 0x000ea20000000800 */
[----:B0-----:R-:W-:-:S07]  /*3570*/  FMUL.FTZ R18, R143, R120 ;  /* 0x000000788f127220 */ /* 0x001fce0000410000 */
[----:B------:R-:W-:Y:S01]  /*3580*/  MUFU.SIN R19, R108 ;  /* 0x0000006c00137308 */ /* 0x000fe20000000400 */
[----:B-1----:R-:W-:Y:S02]  /*3590*/  FMUL.FTZ R104, R17, R116 ;  /* 0x0000007411687220 */ /* 0x002fe40000410000 */
[----:B------:R-:W-:-:S05]  /*35a0*/  FADD.FTZ R114, R35, R80 ;  /* 0x0000005023727221 */ /* 0x000fca0000010000 */
[----:B------:R0:W-:Y:S01]  /*35b0*/  MUFU.COS R129, R108 ;  /* 0x0000006c00817308 */ /* 0x0001e20000000000 */
[----:B------:R-:W-:-:S07]  /*35c0*/  FMUL.FTZ R102, R17, R118 ;  /* 0x0000007611667220 */ /* 0x000fce0000410000 */
[----:B------:R-:W-:Y:S01]  /*35d0*/  MUFU.EX2 R18, R18 ;  /* 0x0000001200127308 */ /* 0x000fe20000000800 */
[----:B0-----:R-:W-:-:S07]  /*35e0*/  FMUL.RZ R108, R104, 0.15915493667125701904 ;  /* 0x3e22f983686c7820 */ /* 0x001fce000040c000 */
[----:B------:R0:W1:Y:S01]  /*35f0*/  MUFU.SIN R23, R106 ;  /* 0x0000006a00177308 */ /* 0x0000620000000400 */
[-C--:B------:R-:W-:Y:S02]  /*3600*/  FMUL.FTZ R104, R17, R114.reuse ;  /* 0x0000007211687220 */ /* 0x080fe40000410000 */
[C---:B------:R-:W-:Y:S02]  /*3610*/  FMUL.FTZ R139, R143.reuse, R114 ;  /* 0x000000728f8b7220 */ /* 0x040fe40000410000 */
[----:B------:R-:W-:Y:S02]  /*3620*/  FMUL.RZ R145, R104, 0.15915493667125701904 ;  /* 0x3e22f98368917820 */ /* 0x000fe4000040c000 */
[----:B0-----:R-:W-:Y:S02]  /*3630*/  FMUL.RZ R106, R102, 0.15915493667125701904 ;  /* 0x3e22f983666a7820 */ /* 0x001fe4000040c000 */
[C---:B------:R-:W-:Y:S01]  /*3640*/  FMUL.FTZ R102, R143.reuse, R118 ;  /* 0x000000768f667220 */ /* 0x040fe20000410000 */
[----:B------:R-:W-:Y:S01]  /*3650*/  MUFU.SIN R136, R108 ;  /* 0x0000006c00887308 */ /* 0x000fe20000000400 */
[----:B------:R-:W-:-:S02]  /*3660*/  FMUL.FTZ R135, R143, R116 ;  /* 0x000000748f877220 */ /* 0x000fc40000410000 */
[C---:B--2---:R-:W-:Y:S02]  /*3670*/  FMUL.FTZ R112, R22.reuse, R127 ;  /* 0x0000007f16707220 */ /* 0x044fe40000410000 */
[----:B-1----:R-:W-:-:S03]  /*3680*/  FMUL.FTZ R110, R22, R23 ;  /* 0x00000017166e7220 */ /* 0x002fc60000410000 */
[----:B------:R-:W-:Y:S01]  /*3690*/  MUFU.SIN R133, R106 ;  /* 0x0000006a00857308 */ /* 0x000fe20000000400 */
[----:B------:R-:W-:Y:S02]  /*36a0*/  FMUL.FTZ R127, R49, R88 ;  /* 0x00000058317f7220 */ /* 0x000fe40000410000 */
[----:B------:R-:W-:-:S05]  /*36b0*/  FADD.FTZ R104, R34, R80 ;  /* 0x0000005022687221 */ /* 0x000fca0000010000 */
[----:B------:R0:W-:Y:S01]  /*36c0*/  MUFU.COS R131, R106 ;  /* 0x0000006a00837308 */ /* 0x0001e20000000000 */
[----:B------:R-:W-:-:S07]  /*36d0*/  FMUL.FTZ R23, R110, R127 ;  /* 0x0000007f6e177220 */ /* 0x000fce0000410000 */
[----:B------:R1:W-:Y:S01]  /*36e0*/  MUFU.COS R138, R108 ;  /* 0x0000006c008a7308 */ /* 0x0003e20000000000 */
[----:B0-----:R-:W-:Y:S02]  /*36f0*/  FMUL.FTZ R106, R18, R19 ;  /* 0x00000013126a7220 */ /* 0x001fe40000410000 */
[----:B------:R-:W-:-:S05]  /*3700*/  FMUL.FTZ R22, RZ, R110 ;  /* 0x0000006eff167220 */ /* 0x000fca0000410000 */
[----:B------:R-:W0:Y:S01]  /*3710*/  MUFU.EX2 R102, R102 ;  /* 0x0000006600667308 */ /* 0x000e220000000800 */
[----:B-1----:R-:W-:-:S07]  /*3720*/  FMUL.FTZ R108, R18, R129 ;  /* 0x00000081126c7220 */ /* 0x002fce0000410000 */
[----:B------:R-:W-:Y:S08]  /*3730*/  MUFU.EX2 R141, R139 ;  /* 0x0000008b008d7308 */ /* 0x000ff00000000800 */
[----:B------:R-:W1:Y:S01]  /*3740*/  MUFU.COS R144, R145 ;  /* 0x0000009100907308 */ /* 0x000e620000000000 */
[----:B------:R-:W-:-:S07]  /*3750*/  FMUL.FTZ R19, R17, R104 ;  /* 0x0000006811137220 */ /* 0x000fce0000410000 */
[----:B------:R-:W2:Y:S01]  /*3760*/  MUFU.SIN R18, R145 ;  /* 0x0000009100127308 */ /* 0x000ea20000000400 */
[----:B------:R-:W-:-:S07]  /*3770*/  FMUL.FTZ R129, R46, R87 ;  /* 0x000000572e817220 */ /* 0x000fce0000410000 */
[----:B------:R-:W2:Y:S01]  /*3780*/  MUFU.EX2 R137, R135 ;  /* 0x0000008700897308 */ /* 0x000ea20000000800 */
[----:B------:R-:W-:Y:S02]  /*3790*/  FFMA.FTZ R23, RZ, R112, R23 ;  /* 0x00000070ff177223 */ /* 0x000fe40000010017 */
[----:B------:R-:W-:Y:S02]  /*37a0*/  FFMA.FTZ R22, R112, R127, -R22 ;  /* 0x0000007f70167223 */ /* 0x000fe40000010816 */
[----:B------:R-:W-:Y:S02]  /*37b0*/  FMUL.RZ R148, R19, 0.15915493667125701904 ;  /* 0x3e22f98313947820 */ /* 0x000fe4000040c000 */
[----:B------:R-:W-:Y:S02]  /*37c0*/  FADD.FTZ R23, RZ, R23 ;  /* 0x00000017ff177221 */ /* 0x000fe40000010000 */
[----:B------:R-:W-:Y:S02]  /*37d0*/  FADD.FTZ R19, R129, R22 ;  /* 0x0000001681137221 */ /* 0x000fe40000010000 */
[----:B0-----:R-:W-:-:S02]  /*37e0*/  FMUL.FTZ R131, R102, R131 ;  /* 0x0000008366837220 */ /* 0x001fc40000410000 */
[----:B------:R-:W-:Y:S02]  /*37f0*/  FMUL.FTZ R133, R102, R133 ;  /* 0x0000008566857220 */ /* 0x000fe40000410000 */
[C---:B-1----:R-:W-:Y:S02]  /*3800*/  FMUL.FTZ R139, R141.reuse, R144 ;  /* 0x000000908d8b7220 */ /* 0x042fe40000410000 */
[C---:B------:R-:W-:Y:S02]  /*3810*/  FMUL.FTZ R22, R106.reuse, R23 ;  /* 0x000000176a167220 */ /* 0x040fe40000410000 */
[----:B------:R-:W-:Y:S02]  /*3820*/  FMUL.FTZ R102, R106, R19 ;  /* 0x000000136a667220 */ /* 0x000fe40000410000 */
[----:B--2---:R-:W-:Y:S02]  /*3830*/  FMUL.FTZ R141, R141, R18 ;  /* 0x000000128d8d7220 */ /* 0x004fe40000410000 */
[----:B------:R-:W-:-:S02]  /*3840*/  FMUL.FTZ R18, R6, R110 ;  /* 0x0000006e06127220 */ /* 0x000fc40000410000 */
[C---:B------:R-:W-:Y:S02]  /*3850*/  FMUL.FTZ R135, R137.reuse, R138 ;  /* 0x0000008a89877220 */ /* 0x040fe40000410000 */
[----:B------:R-:W-:Y:S02]  /*3860*/  FMUL.FTZ R137, R137, R136 ;  /* 0x0000008889897220 */ /* 0x000fe40000410000 */
[C---:B------:R-:W-:Y:S02]  /*3870*/  FFMA.FTZ R161, R108.reuse, R19, -R22 ;  /* 0x000000136ca17223 */ /* 0x040fe40000010816 */
[----:B------:R-:W-:Y:S02]  /*3880*/  FFMA.FTZ R136, R108, R23, R102 ;  /* 0x000000176c887223 */ /* 0x000fe40000010066 */
[C---:B------:R-:W-:Y:S02]  /*3890*/  FMUL.FTZ R19, R7.reuse, R110 ;  /* 0x0000006e07137220 */ /* 0x040fe40000410000 */
[----:B------:R-:W-:-:S02]  /*38a0*/  FFMA.FTZ R23, R7, R112, R18 ;  /* 0x0000007007177223 */ /* 0x000fc40000010012 */
[----:B------:R-:W-:Y:S02]  /*38b0*/  FFMA.FTZ R19, R6, R112, -R19 ;  /* 0x0000007006137223 */ /* 0x000fe40000010813 */
[----:B------:R-:W-:-:S04]  /*38c0*/  FMUL.FTZ R22, R106, R23 ;  /* 0x000000176a167220 */ /* 0x000fc80000410000 */
[-C--:B------:R-:W-:Y:S02]  /*38d0*/  FFMA.FTZ R22, R108, R19.reuse, -R22 ;  /* 0x000000136c167223 */ /* 0x080fe40000010816 */
[----:B------:R-:W-:Y:S02]  /*38e0*/  FMUL.FTZ R19, R106, R19 ;  /* 0x000000136a137220 */ /* 0x000fe40000410000 */
[----:B------:R-:W-:Y:S02]  /*38f0*/  FADD.FTZ R138, R172, R161 ;  /* 0x000000a1ac8a7221 */ /* 0x000fe40000010000 */
[----:B------:R-:W-:Y:S02]  /*3900*/  FADD.FTZ R144, RZ, R136 ;  /* 0x00000088ff907221 */ /* 0x000fe40000010000 */
[----:B------:R-:W-:Y:S02]  /*3910*/  FFMA.FTZ R136, R108, R23, R19 ;  /* 0x000000176c887223 */ /* 0x000fe40000010013 */
[----:B------:R-:W-:-:S02]  /*3920*/  FMUL.FTZ R19, R133, R138 ;  /* 0x0000008a85137220 */ /* 0x000fc40000410000 */
[C---:B------:R-:W-:Y:S02]  /*3930*/  FMUL.FTZ R146, R133.reuse, R144 ;  /* 0x0000009085927220 */ /* 0x040fe40000410000 */
[----:B------:R-:W-:Y:S02]  /*3940*/  FMUL.FTZ R23, R133, R136 ;  /* 0x0000008885177220 */ /* 0x000fe40000410000 */
[C---:B------:R-:W-:Y:S02]  /*3950*/  FFMA.FTZ R144, R131.reuse, R144, R19 ;  /* 0x0000009083907223 */ /* 0x040fe40000010013 */
[C---:B------:R-:W-:Y:S02]  /*3960*/  FFMA.FTZ R146, R131.reuse, R138, -R146 ;  /* 0x0000008a83927223 */ /* 0x040fe40000010892 */
[-C--:B------:R-:W-:Y:S02]  /*3970*/  FFMA.FTZ R138, R131, R22.reuse, -R23 ;  /* 0x00000016838a7223 */ /* 0x080fe40000010817 */
[----:B------:R-:W-:-:S02]  /*3980*/  FMUL.FTZ R22, R133, R22 ;  /* 0x0000001685167220 */ /* 0x000fc40000410000 */
[----:B------:R-:W-:Y:S02]  /*3990*/  FMUL.FTZ R18, R143, R104 ;  /* 0x000000688f127220 */ /* 0x000fe40000410000 */
[----:B------:R-:W-:Y:S02]  /*39a0*/  FADD.FTZ R144, RZ, R144 ;  /* 0x00000090ff907221 */ /* 0x000fe40000010000 */
[----:B------:R-:W-:Y:S02]  /*39b0*/  FFMA.FTZ R22, R131, R136, R22 ;  /* 0x0000008883167223 */ /* 0x000fe40000010016 */
[----:B------:R-:W-:Y:S02]  /*39c0*/  FADD.FTZ R146, R171, R146 ;  /* 0x00000092ab927221 */ /* 0x000fe40000010000 */
[----:B------:R-:W-:Y:S01]  /*39d0*/  FMUL.FTZ R136, R137, R144 ;  /* 0x0000009089887220 */ /* 0x000fe20000410000 */
[----:B------:R-:W-:Y:S01]  /*39e0*/  MUFU.SIN R147, R148 ;  /* 0x0000009400937308 */ /* 0x000fe20000000400 */
[----:B------:R-:W-:-:S02]  /*39f0*/  FADD.FTZ R102, R33, R80 ;  /* 0x0000005021667221 */ /* 0x000fc40000010000 */
[----:B------:R-:W-:Y:S02]  /*3a00*/  FFMA.FTZ R161, R135, R146, -R136 ;  /* 0x0000009287a17223 */ /* 0x000fe40000010888 */
[----:B------:R-:W-:-:S03]  /*3a10*/  FMUL.FTZ R19, R17, R102 ;  /* 0x0000006611137220 */ /* 0x000fc60000410000 */
[----:B------:R-:W-:Y:S01]  /*3a20*/  MUFU.COS R145, R148 ;  /* 0x0000009400917308 */ /* 0x000fe20000000000 */
[C---:B------:R-:W-:Y:S02]  /*3a30*/  FMUL.FTZ R146, R137.reuse, R146 ;  /* 0x0000009289927220 */ /* 0x040fe40000410000 */
[----:B------:R-:W-:-:S05]  /*3a40*/  FMUL.FTZ R23, R137, R138 ;  /* 0x0000008a89177220 */ /* 0x000fca0000410000 */
[----:B------:R-:W0:Y:S01]  /*3a50*/  MUFU.EX2 R18, R18 ;  /* 0x0000001200127308 */ /* 0x000e220000000800 */
[----:B------:R-:W-:Y:S02]  /*3a60*/  FMUL.RZ R152, R19, 0.15915493667125701904 ;  /* 0x3e22f98313987820 */ /* 0x000fe4000040c000 */
[----:B------:R-:W-:Y:S02]  /*3a70*/  FFMA.FTZ R146, R135, R144, R146 ;  /* 0x0000009087927223 */ /* 0x000fe40000010092 */
[-C--:B------:R-:W-:Y:S02]  /*3a80*/  FMUL.FTZ R19, R137, R22.reuse ;  /* 0x0000001689137220 */ /* 0x080fe40000410000 */
[----:B------:R-:W-:Y:S02]  /*3a90*/  FFMA.FTZ R22, R135, R22, R23 ;  /* 0x0000001687167223 */ /* 0x000fe40000010017 */
[----:B------:R-:W-:Y:S02]  /*3aa0*/  FADD.FTZ R146, RZ, R146 ;  /* 0x00000092ff927221 */ /* 0x000fe40000010000 */
[----:B------:R-:W-:-:S02]  /*3ab0*/  FMUL.FTZ R143, R143, R102 ;  /* 0x000000668f8f7220 */ /* 0x000fc40000410000 */
[----:B------:R-:W-:Y:S02]  /*3ac0*/  FFMA.FTZ R138, R135, R138, -R19 ;  /* 0x0000008a878a7223 */ /* 0x000fe40000010813 */
[C---:B------:R-:W-:Y:S02]  /*3ad0*/  FMUL.FTZ R19, R141.reuse, R22 ;  /* 0x000000168d137220 */ /* 0x040fe40000410000 */
[----:B------:R-:W-:Y:S02]  /*3ae0*/  FADD.FTZ R136, R170, R161 ;  /* 0x000000a1aa887221 */ /* 0x000fe40000010000 */
[----:B------:R-:W-:Y:S02]  /*3af0*/  FMUL.FTZ R23, R141, R146 ;  /* 0x000000928d177220 */ /* 0x000fe40000410000 */
[C---:B0-----:R-:W-:Y:S02]  /*3b00*/  FMUL.FTZ R145, R18.reuse, R145 ;  /* 0x0000009112917220 */ /* 0x041fe40000410000 */
[----:B------:R-:W-:Y:S01]  /*3b10*/  FMUL.FTZ R147, R18, R147 ;  /* 0x0000009312937220 */ /* 0x000fe20000410000 */
[----:B------:R-:W-:Y:S01]  /*3b20*/  MUFU.EX2 R143, R143 ;  /* 0x0000008f008f7308 */ /* 0x000fe20000000800 */
[----:B------:R-:W-:-:S02]  /*3b30*/  FFMA.FTZ R18, R139, R138, -R19 ;  /* 0x0000008a8b127223 */ /* 0x000fc40000010813 */
[C---:B------:R-:W-:Y:S02]  /*3b40*/  FMUL.FTZ R144, R141.reuse, R136 ;  /* 0x000000888d907220 */ /* 0x040fe40000410000 */
[----:B------:R-:W-:Y:S02]  /*3b50*/  FMUL.FTZ R138, R141, R138 ;  /* 0x0000008a8d8a7220 */ /* 0x000fe40000410000 */
[C---:B------:R-:W-:Y:S01]  /*3b60*/  FFMA.FTZ R23, R139.reuse, R136, -R23 ;  /* 0x000000888b177223 */ /* 0x040fe20000010817 */
[----:B------:R-:W0:Y:S01]  /*3b70*/  MUFU.COS R148, R152 ;  /* 0x0000009800947308 */ /* 0x000e220000000000 */
[C---:B------:R-:W-:Y:S02]  /*3b80*/  FFMA.FTZ R144, R139.reuse, R146, R144 ;  /* 0x000000928b907223 */ /* 0x040fe40000010090 */
[----:B------:R-:W-:-:S05]  /*3b90*/  FFMA.FTZ R138, R139, R22, R138 ;  /* 0x000000168b8a7223 */ /* 0x000fca000001008a */
[----:B------:R-:W1:Y:S01]  /*3ba0*/  MUFU.SIN R150, R152 ;  /* 0x0000009800967308 */ /* 0x000e620000000400 */
[----:B------:R-:W-:Y:S02]  /*3bb0*/  FADD.FTZ R22, R168, R23 ;  /* 0x00000017a8167221 */ /* 0x000fe40000010000 */
[C---:B------:R-:W-:Y:S02]  /*3bc0*/  FMUL.FTZ R19, R147.reuse, R18 ;  /* 0x0000001293137220 */ /* 0x040fe40000410000 */
[----:B------:R-:W-:Y:S02]  /*3bd0*/  FADD.FTZ R144, RZ, R144 ;  /* 0x00000090ff907221 */ /* 0x000fe40000010000 */
[----:B------:R-:W-:Y:S02]  /*3be0*/  FMUL.FTZ R136, R147, R22 ;  /* 0x0000001693887220 */ /* 0x000fe40000410000 */
[----:B------:R-:W-:Y:S01]  /*3bf0*/  FFMA.FTZ R19, R145, R138, R19 ;  /* 0x0000008a91137223 */ /* 0x000fe20000010013 */
[----:B------:R-:W-:Y:S01]  /*3c00*/  ISETP.NE.AND P1, PT, R72, 0x1f, PT ;  /* 0x0000001f4800780c */ /* 0x000fe20003f25270 */
[----:B------:R-:W-:-:S02]  /*3c10*/  FMUL.FTZ R23, R147, R144 ;  /* 0x0000009093177220 */ /* 0x000fc40000410000 */
[----:B------:R-:W-:Y:S02]  /*3c20*/  FMUL.FTZ R138, R147, R138 ;  /* 0x0000008a938a7220 */ /* 0x000fe40000410000 */
[----:B------:R-:W-:Y:S02]  /*3c30*/  FFMA.FTZ R136, R145, R144, R136 ;  /* 0x0000009091887223 */ /* 0x000fe40000010088 */
[C---:B0-----:R-:W-:Y:S02]  /*3c40*/  FMUL.FTZ R148, R143.reuse, R148 ;  /* 0x000000948f947220 */ /* 0x041fe40000410000 */
[----:B-1----:R-:W-:Y:S02]  /*3c50*/  FMUL.FTZ R150, R143, R150 ;  /* 0x000000968f967220 */ /* 0x002fe40000410000 */
[----:B------:R-:W-:Y:S02]  /*3c60*/  FFMA.FTZ R23, R145, R22, -R23 ;  /* 0x0000001691177223 */ /* 0x000fe40000010817 */
[----:B------:R-:W-:-:S02]  /*3c70*/  FMUL.FTZ R166, R43, R94 ;  /* 0x0000005e2ba67220 */ /* 0x000fc40000410000 */
[----:B------:R-:W-:Y:S02]  /*3c80*/  FFMA.FTZ R173, R145, R18, -R138 ;  /* 0x0000001291ad7223 */ /* 0x000fe4000001088a */
[----:B------:R-:W-:Y:S02]  /*3c90*/  FADD.FTZ R143, RZ, R136 ;  /* 0x00000088ff8f7221 */ /* 0x000fe40000010000 */
[----:B------:R-:W-:Y:S02]  /*3ca0*/  FADD.FTZ R23, R166, R23 ;  /* 0x00000017a6177221 */ /* 0x000fe40000010000 */
[C---:B------:R-:W-:Y:S02]  /*3cb0*/  FMUL.FTZ R22, R150.reuse, R173 ;  /* 0x000000ad96167220 */ /* 0x040fe40000410000 */
[C---:B------:R-:W-:Y:S02]  /*3cc0*/  FMUL.FTZ R136, R150.reuse, R143 ;  /* 0x0000008f96887220 */ /* 0x040fe40000410000 */
[----:B------:R-:W-:-:S02]  /*3cd0*/  FMUL.FTZ R138, R150, R23 ;  /* 0x00000017968a7220 */ /* 0x000fc40000410000 */
[C---:B------:R-:W-:Y:S02]  /*3ce0*/  FFMA.FTZ R144, R148.reuse, R19, R22 ;  /* 0x0000001394907223 */ /* 0x040fe40000010016 */
[----:B------:R-:W-:Y:S02]  /*3cf0*/  FFMA.FTZ R161, R148, R23, -R136 ;  /* 0x0000001794a17223 */ /* 0x000fe40000010888 */
[----:B------:R0:W1:Y:S01]  /*3d00*/  @P1 LDS.64 R22, [R72.X8+0x24d8] ;  /* 0x0024d80048161984 */ /* 0x0000620000008a00 */
[----:B------:R-:W-:Y:S01]  /*3d10*/  FMUL.FTZ R18, R150, R19 ;  /* 0x0000001396127220 */ /* 0x000fe20000410000 */
[----:B------:R-:W-:Y:S01]  /*3d20*/  BSSY B0, `(.L_x_11298) ;  /* 0x000000e000007945 */ /* 0x000fe20003800000 */
[C---:B------:R-:W-:Y:S02]  /*3d30*/  FFMA.FTZ R138, R148.reuse, R143, R138 ;  /* 0x0000008f948a7223 */ /* 0x040fe4000001008a */
[----:B------:R-:W-:Y:S02]  /*3d40*/  FFMA.FTZ R173, R148, R173, -R18 ;  /* 0x000000ad94ad7223 */ /* 0x000fe40000010812 */
        /* <DEDUP_REMOVED lines=11> */
.L_x_11299:
[----:B0--34-:R-:W-:Y:S05]  /*3e00*/  BSYNC B0 ;  /* 0x0000000000007941 */ /* 0x019fea0003800000 */
.L_x_11298:
[----:B------:R-:W-:Y:S01]  /*3e10*/  FADD.FTZ R176, R164, R161 ;  /* 0x000000a1a4b07221 */ /* 0x000fe20000010000 */
[----:B------:R-:W0:Y:S01]  /*3e20*/  SHFL.UP PT, R136, R173, 0x1, RZ ;  /* 0x04200000ad887989 */ /* 0x000e2200000e00ff */
[----:B------:R-:W-:Y:S01]  /*3e30*/  FADD.FTZ R175, RZ, R138 ;  /* 0x0000008affaf7221 */ /* 0x000fe20000010000 */
[----:B------:R-:W-:Y:S01]  /*3e40*/  MOV R19, c[0x0][0x2bc] ;  /* 0x0000af0000137a02 */ /* 0x000fe20000000f00 */
[----:B-----5:R-:W-:Y:S01]  /*3e50*/  FMUL.FTZ R167, R21, R134 ;  /* 0x0000008615a77220 */ /* 0x020fe20000410000 */
[----:B------:R-:W2:Y:S01]  /*3e60*/  SHFL.UP PT, R143, R176, 0x1, RZ ;  /* 0x04200000b08f7989 */ /* 0x000ea200000e00ff */
[----:B------:R-:W-:Y:S01]  /*3e70*/  MOV R18, c[0x0][0x2b8] ;  /* 0x0000ae0000127a02 */ /* 0x000fe20000000f00 */
[----:B------:R-:W-:Y:S01]  /*3e80*/  FADD.FTZ R174, R25, R25 ;  /* 0x0000001919ae7221 */ /* 0x000fe20000010000 */
[--C-:B------:R-:W-:Y:S01]  /*3e90*/  SHF.R.U32.HI R152, RZ, 0x1, R19.reuse ;  /* 0x00000001ff987819 */ /* 0x100fe20000011613 */
[----:B------:R-:W3:Y:S01]  /*3ea0*/  SHFL.UP PT, R138, R144, 0x1, RZ ;  /* 0x04200000908a7989 */ /* 0x000ee200000e00ff */
[----:B------:R-:W-:Y:S01]  /*3eb0*/  SHF.R.U64 R18, R18, 0x1, R19 ;  /* 0x0000000112127819 */ /* 0x000fe20000001213 */
[----:B------:R-:W-:Y:S01]  /*3ec0*/  BSSY B0, `(.L_x_11300) ;  /* 0x0000100000007945 */ /* 0x000fe20003800000 */
[----:B------:R-:W-:Y:S01]  /*3ed0*/  ISETP.GE.AND P3, PT, R70, 0x1, PT ;  /* 0x000000014600780c */ /* 0x000fe20003f66270 */
[----:B------:R-:W4:Y:S01]  /*3ee0*/  SHFL.UP PT, R146, R175, 0x1, RZ ;  /* 0x04200000af927989 */ /* 0x000f2200000e00ff */
[----:B------:R-:W-:Y:S01]  /*3ef0*/  IMAD R19, R152, R79, RZ ;  /* 0x0000004f98137224 */ /* 0x000fe200078e02ff */
[----:B------:R-:W-:-:S03]  /*3f00*/  SHF.L.U64.HI R180, R85, 0x2, R84 ;  /* 0x0000000255b47819 */ /* 0x000fc60000010254 */
[----:B------:R-:W-:Y:S02]  /*3f10*/  IMAD R161, R78, R18, R19 ;  /* 0x000000124ea17224 */ /* 0x000fe400078e0213 */
[----:B------:R-:W-:-:S04]  /*3f20*/  IMAD.WIDE.U32 R18, R18, R79, RZ ;  /* 0x0000004f12127225 */ /* 0x000fc800078e00ff */
[----:B------:R-:W-:Y:S01]  /*3f30*/  IMAD R180, R180, c[0x0][0x2d0], RZ ;  /* 0x0000b400b4b47a24 */ /* 0x000fe200078e02ff */
[----:B------:R-:W-:Y:S01]  /*3f40*/  IADD3 R19, R161, R19, RZ ;  /* 0x00000013a1137210 */ /* 0x000fe20007ffe0ff */
[C---:B0-----:R-:W-:Y:S02]  /*3f50*/  FMUL.FTZ R152, R144.reuse, R136 ;  /* 0x0000008890987220 */ /* 0x041fe40000410000 */
[----:B--2---:R-:W-:Y:S02]  /*3f60*/  FMUL.FTZ R154, R144, R143 ;  /* 0x0000008f909a7220 */ /* 0x004fe40000410000 */
[----:B------:R-:W-:-:S04]  /*3f70*/  IMAD.WIDE.U32 R18, R77, c[0x0][0x2c0], R18 ;  /* 0x0000b0004d127a25 */ /* 0x000fc800078e0012 */
[C---:B---3--:R-:W-:Y:S01]  /*3f80*/  FFMA.FTZ R161, R173.reuse, R138, R152 ;  /* 0x0000008aada17223 */ /* 0x048fe20000010098 */
[----:B------:R-:W-:Y:S01]  /*3f90*/  LEA R179, P4, R18, c[0x0][0x320], 0x3 ;  /* 0x0000c80012b37a11 */ /* 0x000fe200078818ff */
[CC--:B----4-:R-:W-:Y:S02]  /*3fa0*/  FMUL.FTZ R152, R144.reuse, R146.reuse ;  /* 0x0000009290987220 */ /* 0x0d0fe40000410000 */
[C---:B------:R-:W-:Y:S02]  /*3fb0*/  FFMA.FTZ R154, R173.reuse, R146, R154 ;  /* 0x00000092ad9a7223 */ /* 0x040fe4000001009a */
[C---:B------:R-:W-:Y:S02]  /*3fc0*/  FMUL.FTZ R138, R144.reuse, R138 ;  /* 0x0000008a908a7220 */ /* 0x040fe40000410000 */
[----:B------:R-:W-:Y:S01]  /*3fd0*/  FFMA.FTZ R143, R173, R143, -R152 ;  /* 0x0000008fad8f7223 */ /* 0x000fe20000010898 */
[----:B------:R-:W-:Y:S01]  /*3fe0*/  FSEL R152, R144, R161, !P3 ;  /* 0x000000a190987208 */ /* 0x000fe20005800000 */
[----:B------:R-:W-:-:S02]  /*3ff0*/  @P3 FADD.FTZ R175, R175, R154 ;  /* 0x0000009aafaf3221 */ /* 0x000fc40000010000 */
[----:B------:R-:W-:Y:S02]  /*4000*/  @P3 FFMA.FTZ R173, R173, R136, -R138 ;  /* 0x00000088adad3223 */ /* 0x000fe4000001088a */
[----:B------:R-:W-:Y:S01]  /*4010*/  @P3 FADD.FTZ R176, R176, R143 ;  /* 0x0000008fb0b03221 */ /* 0x000fe20000010000 */
[----:B------:R-:W0:Y:S01]  /*4020*/  SHFL.UP PT, R160, R175, 0x2, RZ ;  /* 0x04400000afa07989 */ /* 0x000e2200000e00ff */
[----:B------:R-:W-:Y:S01]  /*4030*/  FMUL.FTZ R138, R20, R134 ;  /* 0x00000086148a7220 */ /* 0x000fe20000410000 */
[----:B------:R-:W-:Y:S01]  /*4040*/  ISETP.GE.AND P3, PT, R70, 0x2, PT ;  /* 0x000000024600780c */ /* 0x000fe20003f66270 */
[----:B------:R-:W-:Y:S01]  /*4050*/  FADD.FTZ R143, R0, R0 ;  /* 0x00000000008f7221 */ /* 0x000fe20000010000 */
[----:B------:R-:W2:Y:S01]  /*4060*/  SHFL.UP PT, R158, R176, 0x2, RZ ;  /* 0x04400000b09e7989 */ /* 0x000ea200000e00ff */
[-C--:B------:R-:W-:Y:S02]  /*4070*/  FFMA.FTZ R144, R21, R132.reuse, R138 ;  /* 0x0000008415907223 */ /* 0x080fe4000001008a */
[----:B------:R-:W-:Y:S01]  /*4080*/  FFMA.FTZ R138, R20, R132, -R167 ;  /* 0x00000084148a7223 */ /* 0x000fe200000108a7 */
[----:B------:R-:W3:Y:S01]  /*4090*/  SHFL.UP PT, R146, R173, 0x2, RZ ;  /* 0x04400000ad927989 */ /* 0x000ee200000e00ff */
[----:B------:R-:W-:-:S02]  /*40a0*/  FMUL.FTZ R167, R143, R144 ;  /* 0x000000908fa77220 */ /* 0x000fc40000410000 */
[----:B------:R-:W-:Y:S01]  /*40b0*/  IMAD R136, R192, c[0x0][0x2c0], RZ ;  /* 0x0000b000c0887a24 */ /* 0x000fe200078e02ff */
[----:B------:R-:W4:Y:S01]  /*40c0*/  SHFL.UP PT, R144, R152, 0x2, RZ ;  /* 0x0440000098907989 */ /* 0x000f2200000e00ff */
[----:B------:R-:W-:Y:S02]  /*40d0*/  FADD.FTZ R154, R24, R24 ;  /* 0x00000018189a7221 */ /* 0x000fe40000010000 */
[----:B------:R-:W-:Y:S02]  /*40e0*/  IMAD R185, R77, c[0x0][0x2c4], R136 ;  /* 0x0000b1004db97a24 */ /* 0x000fe400078e0288 */
[----:B------:R-:W-:Y:S02]  /*40f0*/  FMUL.FTZ R136, R20, R142 ;  /* 0x0000008e14887220 */ /* 0x000fe40000410000 */
[----:B------:R-:W-:Y:S01]  /*4100*/  FMUL.FTZ R169, R143, R138 ;  /* 0x0000008a8fa97220 */ /* 0x000fe20000410000 */
[----:B------:R-:W-:Y:S01]  /*4110*/  IADD3 R185, R185, R19, RZ ;  /* 0x00000013b9b97210 */ /* 0x000fe20007ffe0ff */
[----:B------:R-:W-:-:S02]  /*4120*/  FFMA.FTZ R177, R21, R140, R136 ;  /* 0x0000008c15b17223 */ /* 0x000fc40000010088 */
[----:B------:R-:W-:Y:S01]  /*4130*/  FMUL.FTZ R138, R148, R167 ;  /* 0x000000a7948a7220 */ /* 0x000fe20000410000 */
[----:B------:R-:W-:Y:S01]  /*4140*/  LEA.HI.X R185, R18, c[0x0][0x324], R185, 0x3, P4 ;  /* 0x0000c90012b97a11 */ /* 0x000fe200020f1cb9 */
[----:B------:R-:W-:Y:S02]  /*4150*/  FMUL.FTZ R156, R154, R177 ;  /* 0x000000b19a9c7220 */ /* 0x000fe40000410000 */
[----:B------:R-:W-:Y:S02]  /*4160*/  FMUL.FTZ R161, R21, R142 ;  /* 0x0000008e15a17220 */ /* 0x000fe40000410000 */
[----:B------:R-:W-:Y:S02]  /*4170*/  FFMA.FTZ R177, -R150, R169, -R138 ;  /* 0x000000a996b17223 */ /* 0x000fe4000001098a */
[----:B0-----:R-:W-:Y:S02]  /*4180*/  FMUL.FTZ R19, R152, R160 ;  /* 0x000000a098137220 */ /* 0x001fe40000410000 */
[----:B------:R-:W-:-:S02]  /*4190*/  FFMA.FTZ R161, R20, R140, -R161 ;  /* 0x0000008c14a17223 */ /* 0x000fc400000108a1 */
[----:B------:R-:W-:Y:S02]  /*41a0*/  FMUL.FTZ R136, R150, R167 ;  /* 0x000000a796887220 */ /* 0x000fe40000410000 */
[----:B------:R-:W-:Y:S02]  /*41b0*/  FADD.FTZ R138, -R156, R177 ;  /* 0x000000b19c8a7221 */ /* 0x000fe40000010100 */
[-C--:B--2---:R-:W-:Y:S02]  /*41c0*/  FFMA.FTZ R177, R173, R158.reuse, -R19 ;  /* 0x0000009eadb17223 */ /* 0x084fe40000010813 */
[C---:B------:R-:W-:Y:S02]  /*41d0*/  FMUL.FTZ R158, R152.reuse, R158 ;  /* 0x0000009e989e7220 */ /* 0x040fe40000410000 */
[----:B---3--:R-:W-:Y:S02]  /*41e0*/  FMUL.FTZ R19, R152, R146 ;  /* 0x0000009298137220 */ /* 0x008fe40000410000 */
[----:B------:R-:W-:-:S02]  /*41f0*/  FMUL.FTZ R161, R154, R161 ;  /* 0x000000a19aa17220 */ /* 0x000fc40000410000 */
[----:B------:R-:W-:Y:S02]  /*4200*/  FFMA.FTZ R136, R148, R169, -R136 ;  /* 0x000000a994887223 */ /* 0x000fe40000010888 */
[C---:B----4-:R-:W-:Y:S02]  /*4210*/  FMUL.FTZ R18, R152.reuse, R144 ;  /* 0x0000009098127220 */ /* 0x050fe40000410000 */
[C---:B------:R-:W-:Y:S02]  /*4220*/  FFMA.FTZ R158, R173.reuse, R160, R158 ;  /* 0x000000a0ad9e7223 */ /* 0x040fe4000001009e */
[----:B------:R-:W-:Y:S02]  /*4230*/  FFMA.FTZ R19, R173, R144, R19 ;  /* 0x00000090ad137223 */ /* 0x000fe40000010013 */
[----:B------:R-:W-:Y:S02]  /*4240*/  FADD.FTZ R136, R161, R136 ;  /* 0x00000088a1887221 */ /* 0x000fe40000010000 */
[----:B------:R-:W-:Y:S01]  /*4250*/  FMUL.FTZ R162, R147, -R138 ;  /* 0x8000008a93a27220 */ /* 0x000fe20000410000 */
[----:B------:R-:W-:Y:S01]  /*4260*/  FSEL R152, R152, R19, !P3 ;  /* 0x0000001398987208 */ /* 0x000fe20005800000 */
[----:B------:R-:W-:-:S02]  /*4270*/  @P3 FFMA.FTZ R173, R173, R146, -R18 ;  /* 0x00000092adad3223 */ /* 0x000fc40000010812 */
[----:B------:R-:W-:Y:S01]  /*4280*/  @P3 FADD.FTZ R175, R175, R158 ;  /* 0x0000009eafaf3221 */ /* 0x000fe20000010000 */
[----:B------:R-:W-:Y:S01]  /*4290*/  IADD3 R158, R62, -c[0x0][0x174], RZ ;  /* 0x80005d003e9e7a10 */ /* 0x000fe20007ffe0ff */
[----:B------:R-:W-:Y:S01]  /*42a0*/  @P3 FADD.FTZ R176, R176, R177 ;  /* 0x000000b1b0b03221 */ /* 0x000fe20000010000 */
[----:B------:R-:W-:Y:S01]  /*42b0*/  SHFL.UP PT, R144, R173, 0x4, RZ ;  /* 0x04800000ad907989 */ /* 0x000fe200000e00ff */
[-C--:B------:R-:W-:Y:S01]  /*42c0*/  FFMA.FTZ R181, R145, R136.reuse, -R162 ;  /* 0x0000008891b57223 */ /* 0x080fe200000108a2 */
[C---:B------:R-:W-:Y:S01]  /*42d0*/  LEA R18, P3, R72.reuse, R179, 0x2 ;  /* 0x000000b348127211 */ /* 0x040fe200078610ff */
[----:B------:R-:W-:Y:S01]  /*42e0*/  FMUL.FTZ R136, R147, -R136 ;  /* 0x8000008893887220 */ /* 0x000fe20000410000 */
[----:B------:R-:W0:Y:S02]  /*42f0*/  SHFL.UP PT, R178, R175, 0x4, RZ ;  /* 0x04800000afb27989 */ /* 0x000e2400000e00ff */
[----:B------:R-:W-:Y:S01]  /*4300*/  LEA.HI.X R19, R72, R185, RZ, 0x2, P3 ;  /* 0x000000b948137211 */ /* 0x000fe200018f14ff */
[----:B------:R-:W-:Y:S01]  /*4310*/  FFMA.FTZ R183, R145, R138, R136 ;  /* 0x0000008a91b77223 */ /* 0x000fe20000010088 */
[----:B------:R-:W2:Y:S01]  /*4320*/  SHFL.UP PT, R160, R176, 0x4, RZ ;  /* 0x04800000b0a07989 */ /* 0x000ea200000e00ff */
[-C--:B------:R-:W-:Y:S01]  /*4330*/  FMUL.FTZ R136, R21, R151.reuse ;  /* 0x0000009715887220 */ /* 0x080fe20000410000 */
[----:B------:R-:W-:Y:S01]  /*4340*/  ISETP.GE.AND P3, PT, R70, 0x4, PT ;  /* 0x000000044600780c */ /* 0x000fe20003f66270 */
[C---:B------:R-:W-:Y:S01]  /*4350*/  FMUL.FTZ R138, R20.reuse, R151 ;  /* 0x00000097148a7220 */ /* 0x040fe20000410000 */
[----:B------:R-:W3:Y:S01]  /*4360*/  SHFL.UP PT, R146, R152, 0x4, RZ ;  /* 0x0480000098927989 */ /* 0x000ee200000e00ff */
[----:B------:R-:W-:-:S02]  /*4370*/  FFMA.FTZ R177, R20, R149, -R136 ;  /* 0x0000009514b17223 */ /* 0x000fc40000010888 */
[----:B------:R-:W-:Y:S02]  /*4380*/  FFMA.FTZ R179, R21, R149, R138 ;  /* 0x0000009515b37223 */ /* 0x000fe4000001008a */
[----:B------:R-:W-:Y:S02]  /*4390*/  IMAD R185, R158, -0x200, RZ ;  /* 0xfffffe009eb97824 */ /* 0x000fe400078e02ff */
[C---:B------:R-:W-:Y:S02]  /*43a0*/  FMUL.FTZ R158, R174.reuse, R179 ;  /* 0x000000b3ae9e7220 */ /* 0x040fe40000410000 */
[----:B------:R-:W-:Y:S02]  /*43b0*/  FMUL.FTZ R162, R174, R177 ;  /* 0x000000b1aea27220 */ /* 0x000fe40000410000 */
[----:B------:R-:W-:Y:S02]  /*43c0*/  FADD.FTZ R138, -R158, R183 ;  /* 0x000000b79e8a7221 */ /* 0x000fe40000010100 */
[----:B------:R-:W-:-:S02]  /*43d0*/  FADD.FTZ R136, R162, R181 ;  /* 0x000000b5a2887221 */ /* 0x000fc40000010000 */
[----:B------:R-:W-:Y:S01]  /*43e0*/  IMAD.WIDE R18, R185, 0x4, R18 ;  /* 0x00000004b9127825 */ /* 0x000fe200078e0212 */
[----:B------:R-:W-:-:S03]  /*43f0*/  SHF.L.U32 R185, R85, 0x2, RZ ;  /* 0x0000000255b97819 */ /* 0x000fc600000006ff */
        /* <DEDUP_REMOVED lines=16> */
[-C--:B------:R-:W-:Y:S02]  /*4500*/  FMUL.FTZ R138, R20, R155.reuse ;  /* 0x0000009b148a7220 */ /* 0x080fe40000410000 */
[----:B------:R-:W-:Y:S01]  /*4510*/  FMUL.FTZ R136, R21, R155 ;  /* 0x0000009b15887220 */ /* 0x000fe20000410000 */
[----:B------:R-:W-:Y:S01]  /*4520*/  SHFL.UP PT, R182, R173, 0x8, RZ ;  /* 0x05000000adb67989 */ /* 0x000fe200000e00ff */
[----:B------:R-:W-:-:S02]  /*4530*/  @P3 FADD.FTZ R176, R176, R177 ;  /* 0x000000b1b0b03221 */ /* 0x000fc40000010000 */
[----:B------:R-:W-:Y:S02]  /*4540*/  FADD.FTZ R177, R26, R26 ;  /* 0x0000001a1ab17221 */ /* 0x000fe40000010000 */
[-C--:B------:R-:W-:Y:S01]  /*4550*/  FFMA.FTZ R138, R21, R153.reuse, R138 ;  /* 0x00000099158a7223 */ /* 0x080fe2000001008a */
[----:B------:R-:W0:Y:S01]  /*4560*/  SHFL.UP PT, R184, R176, 0x8, RZ ;  /* 0x05000000b0b87989 */ /* 0x000e2200000e00ff */
[----:B------:R-:W-:Y:S02]  /*4570*/  FFMA.FTZ R136, R20, R153, -R136 ;  /* 0x0000009914887223 */ /* 0x000fe40000010888 */
[----:B------:R-:W-:Y:S01]  /*4580*/  @P3 FADD.FTZ R175, R175, R178 ;  /* 0x000000b2afaf3221 */ /* 0x000fe20000010000 */
[----:B------:R-:W-:Y:S01]  /*4590*/  ISETP.GE.AND P3, PT, R70, 0x8, PT ;  /* 0x000000084600780c */ /* 0x000fe20003f66270 */
[C---:B------:R-:W-:Y:S02]  /*45a0*/  FMUL.FTZ R160, R177.reuse, R138 ;  /* 0x0000008ab1a07220 */ /* 0x040fe40000410000 */
[----:B------:R-:W-:-:S02]  /*45b0*/  FMUL.FTZ R152, R177, R136 ;  /* 0x00000088b1987220 */ /* 0x000fc40000410000 */
[----:B------:R-:W-:Y:S02]  /*45c0*/  FADD.FTZ R146, -R160, R185 ;  /* 0x000000b9a0927221 */ /* 0x000fe40000010100 */
[----:B------:R-:W-:Y:S01]  /*45d0*/  FADD.FTZ R144, R152, R183 ;  /* 0x000000b798907221 */ /* 0x000fe20000010000 */
[----:B------:R-:W2:Y:S01]  /*45e0*/  SHFL.UP PT, R185, R175, 0x8, RZ ;  /* 0x05000000afb97989 */ /* 0x000ea200000e00ff */
[-C--:B------:R-:W-:Y:S02]  /*45f0*/  FMUL.FTZ R136, R21, R159.reuse ;  /* 0x0000009f15887220 */ /* 0x080fe40000410000 */
[----:B------:R-:W-:Y:S01]  /*4600*/  FMUL.FTZ R138, R20, R159 ;  /* 0x0000009f148a7220 */ /* 0x000fe20000410000 */
[----:B------:R-:W3:Y:S01]  /*4610*/  SHFL.UP PT, R183, R180, 0x8, RZ ;  /* 0x05000000b4b77989 */ /* 0x000ee200000e00ff */
[C---:B------:R-:W-:Y:S02]  /*4620*/  FMUL.FTZ R186, R137.reuse, -R146 ;  /* 0x8000009289ba7220 */ /* 0x040fe40000410000 */
[----:B------:R-:W-:-:S02]  /*4630*/  FMUL.FTZ R188, R137, -R144 ;  /* 0x8000009089bc7220 */ /* 0x000fc40000410000 */
[----:B------:R-:W-:Y:S02]  /*4640*/  FADD.FTZ R178, R27, R27 ;  /* 0x0000001b1bb27221 */ /* 0x000fe40000010000 */
[-C--:B------:R-:W-:Y:S02]  /*4650*/  FFMA.FTZ R181, R21, R157.reuse, R138 ;  /* 0x0000009d15b57223 */ /* 0x080fe4000001008a */
[----:B------:R-:W-:Y:S02]  /*4660*/  FFMA.FTZ R179, R20, R157, -R136 ;  /* 0x0000009d14b37223 */ /* 0x000fe40000010888 */
        /* <DEDUP_REMOVED lines=12> */
[C---:B------:R-:W-:Y:S02]  /*4730*/  FMUL.FTZ R138, R180.reuse, R182 ;  /* 0x000000b6b48a7220 */ /* 0x040fe40000410000 */
[----:B---3--:R-:W-:Y:S02]  /*4740*/  FMUL.FTZ R136, R180, R183 ;  /* 0x000000b7b4887220 */ /* 0x008fe40000410000 */
[----:B------:R-:W-:-:S02]  /*4750*/  FFMA.FTZ R186, R173, R185, R186 ;  /* 0x000000b9adba7223 */ /* 0x000fc400000100ba */
[C---:B------:R-:W-:Y:S02]  /*4760*/  FFMA.FTZ R179, R173.reuse, R184, -R179 ;  /* 0x000000b8adb37223 */ /* 0x040fe400000108b3 */
[C---:B------:R-:W-:Y:S02]  /*4770*/  FFMA.FTZ R183, R173.reuse, R183, R138 ;  /* 0x000000b7adb77223 */ /* 0x040fe4000001008a */
[----:B------:R-:W-:Y:S02]  /*4780*/  @P3 FFMA.FTZ R173, R173, R182, -R136 ;  /* 0x000000b6adad3223 */ /* 0x000fe40000010888 */
[----:B-1----:R-:W-:Y:S01]  /*4790*/  FMUL.FTZ R136, R150, -R22 ;  /* 0x8000001696887220 */ /* 0x002fe20000410000 */
[----:B------:R-:W-:Y:S01]  /*47a0*/  FSEL R183, R180, R183, !P3 ;  /* 0x000000b7b4b77208 */ /* 0x000fe20005800000 */
[----:B------:R-:W-:Y:S01]  /*47b0*/  @P3 FADD.FTZ R176, R176, R179 ;  /* 0x000000b3b0b03221 */ /* 0x000fe20000010000 */
[----:B------:R-:W0:Y:S01]  /*47c0*/  SHFL.UP PT, R182, R173, 0x10, RZ ;  /* 0x06000000adb67989 */ /* 0x000e2200000e00ff */
[----:B------:R-:W-:-:S02]  /*47d0*/  FMUL.FTZ R179, R150, R23 ;  /* 0x0000001796b37220 */ /* 0x000fc40000410000 */
[----:B------:R-:W-:Y:S01]  /*47e0*/  @P3 FADD.FTZ R175, R175, R186 ;  /* 0x000000baafaf3221 */ /* 0x000fe20000010000 */
[----:B------:R-:W-:Y:S01]  /*47f0*/  SHFL.UP PT, R184, R183, 0x10, RZ ;  /* 0x06000000b7b87989 */ /* 0x000fe200000e00ff */
[----:B------:R-:W-:Y:S01]  /*4800*/  FFMA.FTZ R194, R148, -R23, R136 ;  /* 0x8000001794c27223 */ /* 0x000fe20000010088 */
[----:B------:R-:W-:Y:S01]  /*4810*/  ISETP.GE.AND P3, PT, R70, 0x10, PT ;  /* 0x000000104600780c */ /* 0x000fe20003f66270 */
[----:B------:R-:W-:Y:S01]  /*4820*/  FFMA.FTZ R190, R148, R22, -R179 ;  /* 0x0000001694be7223 */ /* 0x000fe200000108b3 */
[----:B------:R-:W1:Y:S01]  /*4830*/  SHFL.UP PT, R188, R175, 0x10, RZ ;  /* 0x06000000afbc7989 */ /* 0x000e6200000e00ff */
[-C--:B------:R-:W-:Y:S02]  /*4840*/  FMUL.FTZ R138, R20, R165.reuse ;  /* 0x000000a5148a7220 */ /* 0x080fe40000410000 */
[----:B------:R-:W-:Y:S01]  /*4850*/  FMUL.FTZ R179, R147, -R194 ;  /* 0x800000c293b37220 */ /* 0x000fe20000410000 */
[----:B------:R-:W2:Y:S01]  /*4860*/  SHFL.UP PT, R186, R176, 0x10, RZ ;  /* 0x06000000b0ba7989 */ /* 0x000ea200000e00ff */
[----:B------:R-:W-:-:S02]  /*4870*/  FMUL.FTZ R136, R21, R165 ;  /* 0x000000a515887220 */ /* 0x000fc40000410000 */
[----:B------:R-:W-:Y:S02]  /*4880*/  FADD.FTZ R181, R28, R28 ;  /* 0x0000001c1cb57221 */ /* 0x000fe40000010000 */
[-C--:B------:R-:W-:Y:S02]  /*4890*/  FMUL.FTZ R185, R147, -R190.reuse ;  /* 0x800000be93b97220 */ /* 0x080fe40000410000 */
[-C--:B------:R-:W-:Y:S02]  /*48a0*/  FFMA.FTZ R180, R21, R163.reuse, R138 ;  /* 0x000000a315b47223 */ /* 0x080fe4000001008a */
[C---:B------:R-:W-:Y:S02]  /*48b0*/  FFMA.FTZ R190, R145.reuse, R190, -R179 ;  /* 0x000000be91be7223 */ /* 0x040fe400000108b3 */
[----:B------:R-:W-:Y:S02]  /*48c0*/  FFMA.FTZ R138, R20, R163, -R136 ;  /* 0x000000a3148a7223 */ /* 0x000fe40000010888 */
[----:B------:R-:W-:-:S02]  /*48d0*/  FFMA.FTZ R194, R145, R194, R185 ;  /* 0x000000c291c27223 */ /* 0x000fc400000100b9 */
[----:B------:R-:W-:Y:S02]  /*48e0*/  FMUL.FTZ R136, R181, R180 ;  /* 0x000000b4b5887220 */ /* 0x000fe40000410000 */
[C---:B------:R-:W-:Y:S02]  /*48f0*/  FMUL.FTZ R180, R141.reuse, -R190 ;  /* 0x800000be8db47220 */ /* 0x040fe40000410000 */
[----:B------:R-:W-:Y:S02]  /*4900*/  FMUL.FTZ R179, R141, -R194 ;  /* 0x800000c28db37220 */ /* 0x000fe40000410000 */
[----:B------:R-:W-:Y:S02]  /*4910*/  FMUL.FTZ R138, R181, R138 ;  /* 0x0000008ab58a7220 */ /* 0x000fe40000410000 */
[----:B------:R-:W-:Y:S02]  /*4920*/  FFMA.FTZ R194, R139, R194, R180 ;  /* 0x000000c28bc27223 */ /* 0x000fe400000100b4 */
[----:B------:R-:W-:-:S02]  /*4930*/  FADD.FTZ R193, -R136, R193 ;  /* 0x000000c188c17221 */ /* 0x000fc40000010100 */
[----:B------:R-:W-:Y:S02]  /*4940*/  FFMA.FTZ R190, R139, R190, -R179 ;  /* 0x000000be8bbe7223 */ /* 0x000fe400000108b3 */
[----:B------:R-:W-:Y:S02]  /*4950*/  FADD.FTZ R187, R138, R187 ;  /* 0x000000bb8abb7221 */ /* 0x000fe40000010000 */
[----:B------:R-:W-:Y:S02]  /*4960*/  FMUL.FTZ R179, R137, -R194 ;  /* 0x800000c289b37220 */ /* 0x000fe40000410000 */
[C---:B------:R-:W-:Y:S02]  /*4970*/  FMUL.FTZ R180, R106.reuse, -R193 ;  /* 0x800000c16ab47220 */ /* 0x040fe40000410000 */
[----:B------:R-:W-:Y:S02]  /*4980*/  FMUL.FTZ R185, R106, -R187 ;  /* 0x800000bb6ab97220 */ /* 0x000fe40000410000 */
[----:B------:R-:W-:-:S02]  /*4990*/  FFMA.FTZ R196, R135, R190, -R179 ;  /* 0x000000be87c47223 */ /* 0x000fc400000108b3 */
[----:B0-----:R-:W-:Y:S02]  /*49a0*/  FMUL.FTZ R179, R183, R182 ;  /* 0x000000b6b7b37220 */ /* 0x001fe40000410000 */
[C---:B------:R-:W-:Y:S02]  /*49b0*/  FFMA.FTZ R198, R108.reuse, R187, -R180 ;  /* 0x000000bb6cc67223 */ /* 0x040fe400000108b4 */
[----:B------:R-:W-:Y:S02]  /*49c0*/  FFMA.FTZ R193, R108, R193, R185 ;  /* 0x000000c16cc17223 */ /* 0x000fe400000100b9 */
[----:B------:R-:W-:Y:S02]  /*49d0*/  FMUL.FTZ R187, R137, -R190 ;  /* 0x800000be89bb7220 */ /* 0x000fe40000410000 */
[C---:B-1----:R-:W-:Y:S02]  /*49e0*/  FMUL.FTZ R180, R183.reuse, R188 ;  /* 0x000000bcb7b47220 */ /* 0x042fe40000410000 */
[----:B--2---:R-:W-:-:S02]  /*49f0*/  FMUL.FTZ R185, R183, R186 ;  /* 0x000000bab7b97220 */ /* 0x004fc40000410000 */
[-C--:B------:R-:W-:Y:S02]  /*4a00*/  FFMA.FTZ R190, R173, R184.reuse, R179 ;  /* 0x000000b8adbe7223 */ /* 0x080fe400000100b3 */
[----:B------:R-:W-:Y:S02]  /*4a10*/  FMUL.FTZ R184, R183, R184 ;  /* 0x000000b8b7b87220 */ /* 0x000fe40000410000 */
[C---:B------:R-:W-:Y:S02]  /*4a20*/  FFMA.FTZ R179, R173.reuse, R186, -R180 ;  /* 0x000000baadb37223 */ /* 0x040fe400000108b4 */
[C---:B------:R-:W-:Y:S02]  /*4a30*/  FFMA.FTZ R188, R173.reuse, R188, R185 ;  /* 0x000000bcadbc7223 */ /* 0x040fe400000100b9 */
[----:B------:R-:W-:Y:S01]  /*4a40*/  @P3 FFMA.FTZ R173, R173, R182, -R184 ;  /* 0x000000b6adad3223 */ /* 0x000fe200000108b8 */
[----:B------:R-:W-:Y:S01]  /*4a50*/  FSEL R182, R183, R190, !P3 ;  /* 0x000000beb7b67208 */ /* 0x000fe20005800000 */
[----:B------:R0:W-:Y:S01]  /*4a60*/  SHFL.IDX PT, R185, R5, RZ, 0x1f ;  /* 0x00001fff05b97589 */ /* 0x0001e200000e0000 */
[----:B------:R-:W-:-:S02]  /*4a70*/  FMUL.FTZ R180, R20, R126 ;  /* 0x0000007e14b47220 */ /* 0x000fc40000410000 */
[----:B------:R-:W-:Y:S01]  /*4a80*/  @P3 FADD.FTZ R176, R176, R179 ;  /* 0x000000b3b0b03221 */ /* 0x000fe20000010000 */
[----:B------:R-:W-:Y:S01]  /*4a90*/  SHFL.IDX PT, R184, R4, RZ, 0x1f ;  /* 0x00001fff04b87589 */ /* 0x000fe200000e0000 */
[----:B------:R-:W-:Y:S02]  /*4aa0*/  FFMA.FTZ R194, R135, R194, R187 ;  /* 0x000000c287c27223 */ /* 0x000fe400000100bb */
[----:B------:R-:W-:Y:S01]  /*4ab0*/  FADD.FTZ R190, R29, R29 ;  /* 0x0000001d1dbe7221 */ /* 0x000fe20000010000 */
[----:B------:R-:W1:Y:S01]  /*4ac0*/  SHFL.UP PT, R182, R182, 0x1, RZ ;  /* 0x04200000b6b67989 */ /* 0x000e6200000e00ff */
[----:B------:R-:W-:Y:S02]  /*4ad0*/  FFMA.FTZ R183, R21, R124, R180 ;  /* 0x0000007c15b77223 */ /* 0x000fe400000100b4 */
[----:B------:R-:W-:Y:S01]  /*4ae0*/  @P3 FADD.FTZ R175, R175, R188 ;  /* 0x000000bcafaf3221 */ /* 0x000fe20000010000 */
[----:B------:R-:W2:Y:S01]  /*4af0*/  SHFL.UP PT, R173, R173, 0x1, RZ ;  /* 0x04200000adad7989 */ /* 0x000ea200000e00ff */
[----:B------:R-:W-:-:S02]  /*4b00*/  FMUL.FTZ R180, R190, R183 ;  /* 0x000000b7beb47220 */ /* 0x000fc40000410000 */
[C---:B0-----:R-:W-:Y:S01]  /*4b10*/  FMUL.FTZ R5, R133.reuse, -R194 ;  /* 0x800000c285057220 */ /* 0x041fe20000410000 */
[----:B------:R0:W3:Y:S01]  /*4b20*/  SHFL.UP PT, R4, R176, 0x1, RZ ;  /* 0x04200000b0047989 */ /* 0x0000e200000e00ff */
[----:B------:R-:W-:Y:S02]  /*4b30*/  FMUL.FTZ R183, R133, -R196 ;  /* 0x800000c485b77220 */ /* 0x000fe40000410000 */
[----:B------:R-:W-:Y:S01]  /*4b40*/  FMUL.FTZ R179, R21, R126 ;  /* 0x0000007e15b37220 */ /* 0x000fe20000410000 */
[----:B------:R-:W4:Y:S01]  /*4b50*/  SHFL.UP PT, R175, R175, 0x1, RZ ;  /* 0x04200000afaf7989 */ /* 0x000f2200000e00ff */
[C---:B------:R-:W-:Y:S02]  /*4b60*/  FFMA.FTZ R5, R131.reuse, R196, -R5 ;  /* 0x000000c483057223 */ /* 0x040fe40000010805 */
[----:B------:R-:W-:Y:S02]  /*4b70*/  FFMA.FTZ R183, R131, R194, R183 ;  /* 0x000000c283b77223 */ /* 0x000fe400000100b7 */
[----:B------:R-:W-:-:S02]  /*4b80*/  FFMA.FTZ R179, R20, R124, -R179 ;  /* 0x0000007c14b37223 */ /* 0x000fc400000108b3 */
[C---:B------:R-:W-:Y:S02]  /*4b90*/  FMUL.FTZ R187, R106.reuse, -R5 ;  /* 0x800000056abb7220 */ /* 0x040fe40000410000 */
[----:B------:R-:W-:Y:S02]  /*4ba0*/  FMUL.FTZ R186, R106, -R183 ;  /* 0x800000b76aba7220 */ /* 0x000fe40000410000 */
[----:B------:R-:W-:Y:S02]  /*4bb0*/  FMUL.FTZ R179, R190, R179 ;  /* 0x000000b3beb37220 */ /* 0x000fe40000410000 */
[----:B------:R-:W-:Y:S02]  /*4bc0*/  FFMA.FTZ R187, R108, R183, R187 ;  /* 0x000000b76cbb7223 */ /* 0x000fe400000100bb */
[----:B------:R-:W-:Y:S02]  /*4bd0*/  FADD.FTZ R195, -R180, R193 ;  /* 0x000000c1b4c37221 */ /* 0x000fe40000010100 */
[----:B------:R-:W-:-:S02]  /*4be0*/  FFMA.FTZ R183, R108, R5, -R186 ;  /* 0x000000056cb77223 */ /* 0x000fc400000108ba */
[----:B-1----:R-:W-:Y:S02]  /*4bf0*/  FMUL.FTZ R5, R182, R185 ;  /* 0x000000b9b6057220 */ /* 0x002fe40000410000 */
[----:B------:R-:W-:Y:S02]  /*4c00*/  FADD.FTZ R193, R179, R198 ;  /* 0x000000c6b3c17221 */ /* 0x000fe40000010000 */
[----:B------:R-:W-:Y:S02]  /*4c10*/  FMUL.FTZ R188, R110, -R195 ;  /* 0x800000c36ebc7220 */ /* 0x000fe40000410000 */
[-C--:B------:R-:W-:Y:S02]  /*4c20*/  FMUL.FTZ R186, R182, R184.reuse ;  /* 0x000000b8b6ba7220 */ /* 0x080fe40000410000 */
[----:B--2---:R-:W-:Y:S02]  /*4c30*/  FFMA.FTZ R5, R173, R184, -R5 ;  /* 0x000000b8ad057223 */ /* 0x004fe40000010805 */
[----:B0-----:R-:W-:-:S02]  /*4c40*/  FMUL.FTZ R176, R110, -R193 ;  /* 0x800000c16eb07220 */ /* 0x001fc40000410000 */
[----:B------:R-:W-:Y:S02]  /*4c50*/  FFMA.FTZ R194, R112, R193, -R188 ;  /* 0x000000c170c27223 */ /* 0x000fe400000108bc */
[----:B------:R-:W-:Y:S02]  /*4c60*/  FMUL.FTZ R188, R110, -R183 ;  /* 0x800000b76ebc7220 */ /* 0x000fe40000410000 */
[----:B------:R-:W-:Y:S02]  /*4c70*/  FFMA.FTZ R186, R173, R185, R186 ;  /* 0x000000b9adba7223 */ /* 0x000fe400000100ba */
[----:B---3--:R-:W-:Y:S02]  /*4c80*/  @P2 FADD.FTZ R184, R4, R5 ;  /* 0x0000000504b82221 */ /* 0x008fe40000010000 */
[-C--:B------:R-:W-:Y:S02]  /*4c90*/  FMUL.FTZ R5, R21, R130.reuse ;  /* 0x0000008215057220 */ /* 0x080fe40000410000 */
[----:B------:R-:W-:-:S02]  /*4ca0*/  FMUL.FTZ R4, R20, R130 ;  /* 0x0000008214047220 */ /* 0x000fc40000410000 */
[----:B------:R-:W-:Y:S02]  /*4cb0*/  FFMA.FTZ R196, R112, R195, R176 ;  /* 0x000000c370c47223 */ /* 0x000fe400000100b0 */
[-C--:B------:R-:W-:Y:S02]  /*4cc0*/  FMUL.FTZ R176, R110, -R187.reuse ;  /* 0x800000bb6eb07220 */ /* 0x080fe40000410000 */
[----:B------:R-:W-:Y:S02]  /*4cd0*/  FFMA.FTZ R182, R112, R187, R188 ;  /* 0x000000bb70b67223 */ /* 0x000fe400000100bc */
[----:B----4-:R-:W-:Y:S01]  /*4ce0*/  @P2 FADD.FTZ R185, R175, R186 ;  /* 0x000000baafb92221 */ /* 0x010fe20000010000 */
[----:B------:R-:W-:Y:S01]  /*4cf0*/  ISETP.NE.AND P2, PT, R191, 0x1f, PT ;  /* 0x0000001fbf00780c */ /* 0x000fe20003f45270 */
[----:B------:R-:W-:Y:S01]  /*4d00*/  FADD.FTZ R188, R30, R30 ;  /* 0x0000001e1ebc7221 */ /* 0x000fe20000010000 */
[----:B------:R0:W1:Y:S01]  /*4d10*/  SHFL.DOWN PT, R197, R182, 0x1, 0x1f ;  /* 0x08201f00b6c57f89 */ /* 0x00006200000e0000 */
[----:B------:R-:W-:-:S02]  /*4d20*/  FFMA.FTZ R5, R20, R128, -R5 ;  /* 0x0000008014057223 */ /* 0x000fc40000010805 */
[----:B------:R-:W-:Y:S02]  /*4d30*/  FFMA.FTZ R175, R21, R128, R4 ;  /* 0x0000008015af7223 */ /* 0x000fe40000010004 */
[----:B------:R-:W-:Y:S02]  /*4d40*/  FFMA.FTZ R176, R112, R183, -R176 ;  /* 0x000000b770b07223 */ /* 0x000fe400000108b0 */
[C---:B------:R-:W-:Y:S02]  /*4d50*/  FMUL.FTZ R183, R7.reuse, R185 ;  /* 0x000000b907b77220 */ /* 0x040fe40000410000 */
[C---:B------:R-:W-:Y:S01]  /*4d60*/  FMUL.FTZ R173, R188.reuse, R5 ;  /* 0x00000005bcad7220 */ /* 0x040fe20000410000 */
[----:B------:R0:W2:Y:S01]  /*4d70*/  SHFL.DOWN PT, R195, R176, 0x1, 0x1f ;  /* 0x08201f00b0c37f89 */ /* 0x0000a200000e0000 */
[----:B------:R-:W-:Y:S02]  /*4d80*/  FMUL.FTZ R175, R188, R175 ;  /* 0x000000afbcaf7220 */ /* 0x000fe40000410000 */
[----:B------:R-:W-:-:S02]  /*4d90*/  FMUL.FTZ R7, R7, R184 ;  /* 0x000000b807077220 */ /* 0x000fc40000410000 */
[C---:B------:R-:W-:Y:S02]  /*4da0*/  FFMA.FTZ R4, R6.reuse, R184, -R183 ;  /* 0x000000b806047223 */ /* 0x040fe400000108b7 */
[----:B------:R-:W-:Y:S02]  /*4db0*/  FADD.FTZ R184, R173, R194 ;  /* 0x000000c2adb87221 */ /* 0x000fe40000010000 */
[----:B------:R-:W-:Y:S02]  /*4dc0*/  FADD.FTZ R187, -R175, R196 ;  /* 0x000000c4afbb7221 */ /* 0x000fe40000010100 */
[----:B------:R-:W-:Y:S02]  /*4dd0*/  FFMA.FTZ R7, R6, R185, R7 ;  /* 0x000000b906077223 */ /* 0x000fe40000010007 */
[----:B------:R0:W3:Y:S04]  /*4de0*/  SHFL.DOWN PT, R185, R184, 0x1, 0x1f ;  /* 0x08201f00b8b97f89 */ /* 0x0000e800000e0000 */
[----:B------:R0:W4:Y:S01]  /*4df0*/  SHFL.DOWN PT, R199, R187, 0x1, 0x1f ;  /* 0x08201f00bbc77f89 */ /* 0x00012200000e0000 */
[----:B------:R-:W-:Y:S05]  /*4e00*/  @!P2 BRA `(.L_x_11301) ;  /* 0x000000b00000a947 */ /* 0x000fea0003800000 */
[C---:B-1--4-:R-:W-:Y:S02]  /*4e10*/  FMUL.FTZ R183, R182.reuse, R199 ;  /* 0x000000c7b6b77220 */ /* 0x052fe40000410000 */
[----:B------:R-:W-:-:S02]  /*4e20*/  FMUL.FTZ R5, R182, R197 ;  /* 0x000000c5b6057220 */ /* 0x000fc40000410000 */
[-C--:B---3--:R-:W-:Y:S02]  /*4e30*/  FMUL.FTZ R193, R182, R185.reuse ;  /* 0x000000b9b6c17220 */ /* 0x088fe40000410000 */
[----:B------:R-:W-:Y:S02]  /*4e40*/  FFMA.FTZ R185, R176, R185, -R183 ;  /* 0x000000b9b0b97223 */ /* 0x000fe400000108b7 */
[-C--:B--2---:R-:W-:Y:S02]  /*4e50*/  FMUL.FTZ R183, R182, R195.reuse ;  /* 0x000000c3b6b77220 */ /* 0x084fe40000410000 */
[C---:B------:R-:W-:Y:S02]  /*4e60*/  FFMA.FTZ R5, R176.reuse, R195, -R5 ;  /* 0x000000c3b0057223 */ /* 0x040fe40000010805 */
[C---:B------:R-:W-:Y:S02]  /*4e70*/  FFMA.FTZ R6, R176.reuse, R199, R193 ;  /* 0x000000c7b0067223 */ /* 0x040fe400000100c1 */
[----:B0-----:R-:W-:Y:S01]  /*4e80*/  FFMA.FTZ R182, R176, R197, R183 ;  /* 0x000000c5b0b67223 */ /* 0x001fe200000100b7 */
[----:B------:R-:W-:Y:S01]  /*4e90*/  MOV R176, R5 ;  /* 0x0000000500b07202 */ /* 0x000fe20000000f00 */
[----:B------:R-:W-:-:S02]  /*4ea0*/  FADD.FTZ R184, R184, R185 ;  /* 0x000000b9b8b87221 */ /* 0x000fc40000010000 */
[----:B------:R-:W-:Y:S02]  /*4eb0*/  FADD.FTZ R187, R187, R6 ;  /* 0x00000006bbbb7221 */ /* 0x000fe40000010000 */
.L_x_11301:
[----:B-1----:R-:W-:Y:S05]  /*4ec0*/  BSYNC B0 ;  /* 0x0000000000007941 */ /* 0x002fea0003800000 */
.L_x_11300:
[----:B------:R-:W-:Y:S01]  /*4ed0*/  ISETP.GT.U32.AND P2, PT, R191, 0x1d, PT ;  /* 0x0000001dbf00780c */ /* 0x000fe20003f44070 */
[----:B------:R-:W-:Y:S01]  /*4ee0*/  FADD.FTZ R183, R127, R4 ;  /* 0x000000047fb77221 */ /* 0x000fe20000010000 */
[----:B--2---:R1:W2:Y:S01]  /*4ef0*/  SHFL.DOWN PT, R195, R176, 0x2, 0x1f ;  /* 0x08401f00b0c37f89 */ /* 0x0042a200000e0000 */
[----:B------:R-:W-:Y:S01]  /*4f00*/  FADD.FTZ R127, RZ, R7 ;  /* 0x00000007ff7f7221 */ /* 0x000fe20000010000 */
[----:B------:R-:W-:Y:S02]  /*4f10*/  BSSY B0, `(.L_x_11302) ;  /* 0x0000013000007945 */ /* 0x000fe40003800000 */
[----:B------:R1:W0:Y:S01]  /*4f20*/  SHFL.DOWN PT, R197, R182, 0x2, 0x1f ;  /* 0x08401f00b6c57f89 */ /* 0x00022200000e0000 */
[C---:B------:R-:W-:Y:S02]  /*4f30*/  FMUL.FTZ R186, R130.reuse, R127 ;  /* 0x0000007f82ba7220 */ /* 0x040fe40000410000 */
[----:B------:R-:W-:Y:S01]  /*4f40*/  FMUL.FTZ R130, R130, R183 ;  /* 0x000000b782827220 */ /* 0x000fe20000410000 */
[----:B---3--:R1:W3:Y:S01]  /*4f50*/  SHFL.DOWN PT, R185, R184, 0x2, 0x1f ;  /* 0x08401f00b8b97f89 */ /* 0x0082e200000e0000 */
[----:B------:R-:W-:-:S03]  /*4f60*/  FMUL.FTZ R4, R110, R127 ;  /* 0x0000007f6e047220 */ /* 0x000fc60000410000 */
[----:B----4-:R1:W4:Y:S01]  /*4f70*/  SHFL.DOWN PT, R199, R187, 0x2, 0x1f ;  /* 0x08401f00bbc77f89 */ /* 0x01032200000e0000 */
[----:B------:R-:W-:Y:S05]  /*4f80*/  @P2 BRA `(.L_x_11303) ;  /* 0x000000b000002947 */ /* 0x000fea0003800000 */
[C---:B----4-:R-:W-:Y:S02]  /*4f90*/  FMUL.FTZ R7, R182.reuse, R199 ;  /* 0x000000c7b6077220 */ /* 0x050fe40000410000 */
[C---:B0-----:R-:W-:Y:S02]  /*4fa0*/  FMUL.FTZ R5, R182.reuse, R197 ;  /* 0x000000c5b6057220 */ /* 0x041fe40000410000 */
[-C--:B---3--:R-:W-:Y:S02]  /*4fb0*/  FMUL.FTZ R193, R182, R185.reuse ;  /* 0x000000b9b6c17220 */ /* 0x088fe40000410000 */
[----:B------:R-:W-:Y:S02]  /*4fc0*/  FFMA.FTZ R185, R176, R185, -R7 ;  /* 0x000000b9b0b97223 */ /* 0x000fe40000010807 */
[-C--:B--2---:R-:W-:Y:S02]  /*4fd0*/  FMUL.FTZ R7, R182, R195.reuse ;  /* 0x000000c3b6077220 */ /* 0x084fe40000410000 */
[----:B------:R-:W-:-:S02]  /*4fe0*/  FFMA.FTZ R5, R176, R195, -R5 ;  /* 0x000000c3b0057223 */ /* 0x000fc40000010805 */
[C---:B------:R-:W-:Y:S02]  /*4ff0*/  FFMA.FTZ R6, R176.reuse, R199, R193 ;  /* 0x000000c7b0067223 */ /* 0x040fe400000100c1 */
[----:B-1----:R-:W-:Y:S01]  /*5000*/  FFMA.FTZ R182, R176, R197, R7 ;  /* 0x000000c5b0b67223 */ /* 0x002fe20000010007 */
[----:B------:R-:W-:Y:S01]  /*5010*/  MOV R176, R5 ;  /* 0x0000000500b07202 */ /* 0x000fe20000000f00 */
[----:B------:R-:W-:Y:S02]  /*5020*/  FADD.FTZ R184, R184, R185 ;  /* 0x000000b9b8b87221 */ /* 0x000fe40000010000 */
[----:B------:R-:W-:Y:S02]  /*5030*/  FADD.FTZ R187, R187, R6 ;  /* 0x00000006bbbb7221 */ /* 0x000fe40000010000 */
.L_x_11303:
[----:B------:R-:W-:Y:S05]  /*5040*/  BSYNC B0 ;  /* 0x0000000000007941 */ /* 0x000fea0003800000 */
.L_x_11302:
[----:B------:R-:W-:Y:S01]  /*5050*/  FFMA.FTZ R4, R112, R183, -R4 ;  /* 0x000000b770047223 */ /* 0x000fe20000010804 */
[----:B------:R-:W-:Y:S01]  /*5060*/  ISETP.GT.U32.AND P2, PT, R191, 0x1b, PT ;  /* 0x0000001bbf00780c */ /* 0x000fe20003f44070 */
[----:B------:R-:W-:Y:S01]  /*5070*/  FMUL.FTZ R6, R21, R127 ;  /* 0x0000007f15067220 */ /* 0x000fe20000410000 */
[----:B------:R1:W4:Y:S01]  /*5080*/  SHFL.DOWN PT, R201, R176, 0x4, 0x1f ;  /* 0x08801f00b0c97f89 */ /* 0x00032200000e0000 */
[-C--:B------:R-:W-:Y:S01]  /*5090*/  FMUL.FTZ R5, R110, R183.reuse ;  /* 0x000000b76e057220 */ /* 0x080fe20000410000 */
[----:B------:R-:W-:Y:S01]  /*50a0*/  BSSY B0, `(.L_x_11304) ;  /* 0x000001f000007945 */ /* 0x000fe20003800000 */
[----:B---3--:R-:W-:Y:S01]  /*50b0*/  FADD.FTZ R185, R129, R4 ;  /* 0x0000000481b97221 */ /* 0x008fe20000010000 */
[----:B------:R1:W3:Y:S01]  /*50c0*/  SHFL.DOWN PT, R203, R182, 0x4, 0x1f ;  /* 0x08801f00b6cb7f89 */ /* 0x0002e200000e0000 */
[----:B------:R-:W-:-:S02]  /*50d0*/  FFMA.FTZ R129, R20, R183, -R6 ;  /* 0x000000b714817223 */ /* 0x000fc40000010806 */
[C---:B------:R-:W-:Y:S01]  /*50e0*/  FFMA.FTZ R7, R128.reuse, R183, -R186 ;  /* 0x000000b780077223 */ /* 0x040fe200000108ba */
[----:B------:R1:W2:Y:S01]  /*50f0*/  SHFL.DOWN PT, R205, R187, 0x4, 0x1f ;  /* 0x08801f00bbcd7f89 */ /* 0x0002a200000e0000 */
[-C--:B------:R-:W-:Y:S02]  /*5100*/  FFMA.FTZ R193, R128, R127.reuse, R130 ;  /* 0x0000007f80c17223 */ /* 0x080fe40000010082 */
[-C--:B------:R-:W-:Y:S02]  /*5110*/  FFMA.FTZ R5, R112, R127.reuse, R5 ;  /* 0x0000007f70057223 */ /* 0x080fe40000010005 */
[----:B------:R-:W-:Y:S02]  /*5120*/  FMUL.FTZ R128, R20, R127 ;  /* 0x0000007f14807220 */ /* 0x000fe40000410000 */
[----:B------:R-:W-:Y:S02]  /*5130*/  FMUL.FTZ R186, R188, R129 ;  /* 0x00000081bcba7220 */ /* 0x000fe40000410000 */
[----:B------:R-:W-:-:S02]  /*5140*/  FADD.FTZ R129, RZ, R5 ;  /* 0x00000005ff817221 */ /* 0x000fc40000010000 */
[----:B--2---:R-:W-:Y:S02]  /*5150*/  FFMA.FTZ R195, R21, R183, R128 ;  /* 0x000000b715c37223 */ /* 0x004fe40000010080 */
[C---:B----4-:R-:W-:Y:S02]  /*5160*/  FFMA.FTZ R199, -R188.reuse, R193, RZ ;  /* 0x000000c1bcc77223 */ /* 0x050fe400000101ff */
[----:B------:R1:W2:Y:S01]  /*5170*/  SHFL.DOWN PT, R193, R184, 0x4, 0x1f ;  /* 0x08801f00b8c17f89 */ /* 0x0002a200000e0000 */
[----:B0-----:R-:W-:Y:S02]  /*5180*/  FFMA.FTZ R197, R188, R7, RZ ;  /* 0x00000007bcc57223 */ /* 0x001fe400000100ff */
[----:B------:R-:W-:Y:S02]  /*5190*/  FMUL.FTZ R128, R126, R129 ;  /* 0x000000817e807220 */ /* 0x000fe40000410000 */
[----:B------:R-:W-:Y:S02]  /*51a0*/  FFMA.FTZ R188, -R188, R195, -RZ ;  /* 0x000000c3bcbc7223 */ /* 0x000fe400000109ff */
[----:B------:R-:W-:-:S02]  /*51b0*/  FMUL.FTZ R126, R126, R185 ;  /* 0x000000b97e7e7220 */ /* 0x000fc40000410000 */
[----:B------:R-:W-:Y:S01]  /*51c0*/  FMUL.FTZ R4, R106, R129 ;  /* 0x000000816a047220 */ /* 0x000fe20000410000 */
[----:B------:R-:W-:Y:S05]  /*51d0*/  @P2 BRA `(.L_x_11305) ;  /* 0x000000b000002947 */ /* 0x000fea0003800000 */
[C---:B-1-3--:R-:W-:Y:S02]  /*51e0*/  FMUL.FTZ R7, R182.reuse, R205 ;  /* 0x000000cdb6077220 */ /* 0x04afe40000410000 */
[C---:B------:R-:W-:Y:S02]  /*51f0*/  FMUL.FTZ R5, R182.reuse, R203 ;  /* 0x000000cbb6057220 */ /* 0x040fe40000410000 */
[-C--:B--2---:R-:W-:Y:S02]  /*5200*/  FMUL.FTZ R195, R182, R193.reuse ;  /* 0x000000c1b6c37220 */ /* 0x084fe40000410000 */
[----:B------:R-:W-:Y:S02]  /*5210*/  FFMA.FTZ R193, R176, R193, -R7 ;  /* 0x000000c1b0c17223 */ /* 0x000fe40000010807 */
[-C--:B------:R-:W-:Y:S02]  /*5220*/  FMUL.FTZ R7, R182, R201.reuse ;  /* 0x000000c9b6077220 */ /* 0x080fe40000410000 */
[----:B------:R-:W-:-:S02]  /*5230*/  FFMA.FTZ R5, R176, R201, -R5 ;  /* 0x000000c9b0057223 */ /* 0x000fc40000010805 */
[C---:B------:R-:W-:Y:S02]  /*5240*/  FFMA.FTZ R6, R176.reuse, R205, R195 ;  /* 0x000000cdb0067223 */ /* 0x040fe400000100c3 */
[----:B------:R-:W-:Y:S01]  /*5250*/  FFMA.FTZ R182, R176, R203, R7 ;  /* 0x000000cbb0b67223 */ /* 0x000fe20000010007 */
[----:B------:R-:W-:Y:S01]  /*5260*/  MOV R176, R5 ;  /* 0x0000000500b07202 */ /* 0x000fe20000000f00 */
[----:B------:R-:W-:Y:S02]  /*5270*/  FADD.FTZ R184, R184, R193 ;  /* 0x000000c1b8b87221 */ /* 0x000fe40000010000 */
[----:B------:R-:W-:Y:S02]  /*5280*/  FADD.FTZ R187, R187, R6 ;  /* 0x00000006bbbb7221 */ /* 0x000fe40000010000 */
.L_x_11305:
[----:B-1-3--:R-:W-:Y:S05]  /*5290*/  BSYNC B0 ;  /* 0x0000000000007941 */ /* 0x00afea0003800000 */
.L_x_11304:
[-C--:B------:R-:W-:Y:S01]  /*52a0*/  FFMA.FTZ R5, R108, R185.reuse, -R4 ;  /* 0x000000b96c057223 */ /* 0x080fe20000010804 */
[----:B------:R-:W-:Y:S01]  /*52b0*/  ISETP.GT.U32.AND P2, PT, R191, 0x17, PT ;  /* 0x00000017bf00780c */ /* 0x000fe20003f44070 */
[-C--:B------:R-:W-:Y:S01]  /*52c0*/  FMUL.FTZ R4, R106, R185.reuse ;  /* 0x000000b96a047220 */ /* 0x080fe20000410000 */
[----:B------:R0:W1:Y:S01]  /*52d0*/  SHFL.DOWN PT, R201, R187, 0x8, 0x1f ;  /* 0x09001f00bbc97f89 */ /* 0x00006200000e0000 */
[----:B------:R-:W-:Y:S01]  /*52e0*/  FFMA.FTZ R128, R124, R185, -R128 ;  /* 0x000000b97c807223 */ /* 0x000fe20000010880 */
[----:B------:R-:W-:Y:S01]  /*52f0*/  BSSY B0, `(.L_x_11306) ;  /* 0x0000022000007945 */ /* 0x000fe20003800000 */
[-C--:B------:R-:W-:Y:S01]  /*5300*/  FFMA.FTZ R4, R108, R129.reuse, R4 ;  /* 0x000000816c047223 */ /* 0x080fe20000010004 */
[----:B------:R-:W-:Y:S01]  /*5310*/  ISETP.GE.OR P0, PT, R189, c[0x0][0x174], P0 ;  /* 0x00005d00bd007a0c */ /* 0x000fe20000706670 */
[----:B------:R-:W-:-:S02]  /*5320*/  FFMA.FTZ R126, R124, R129, R126 ;  /* 0x000000817c7e7223 */ /* 0x000fc4000001007e */
[----:B------:R-:W-:Y:S02]  /*5330*/  FADD.FTZ R124, RZ, R4 ;  /* 0x00000004ff7c7221 */ /* 0x000fe40000010000 */
[----:B------:R-:W-:Y:S02]  /*5340*/  FADD.FTZ R172, R172, R5 ;  /* 0x00000005acac7221 */ /* 0x000fe40000010000 */
[----:B------:R-:W-:Y:S02]  /*5350*/  FMUL.FTZ R4, R165, R124 ;  /* 0x0000007ca5047220 */ /* 0x000fe40000410000 */
[-C--:B------:R-:W-:Y:S02]  /*5360*/  FMUL.FTZ R5, R21, R129.reuse ;  /* 0x0000008115057220 */ /* 0x080fe40000410000 */
[----:B------:R-:W-:Y:S02]  /*5370*/  FMUL.FTZ R6, R20, R129 ;  /* 0x0000008114067220 */ /* 0x000fe40000410000 */
[----:B------:R-:W-:-:S02]  /*5380*/  FMUL.FTZ R165, R165, R172 ;  /* 0x000000aca5a57220 */ /* 0x000fc40000410000 */
[----:B------:R-:W-:Y:S02]  /*5390*/  FFMA.FTZ R128, R190, R128, R197 ;  /* 0x00000080be807223 */ /* 0x000fe400000100c5 */
[-C--:B------:R-:W-:Y:S01]  /*53a0*/  FFMA.FTZ R5, R20, R185.reuse, -R5 ;  /* 0x000000b914057223 */ /* 0x080fe20000010805 */
[----:B------:R0:W3:Y:S01]  /*53b0*/  SHFL.DOWN PT, R197, R176, 0x8, 0x1f ;  /* 0x09001f00b0c57f89 */ /* 0x0000e200000e0000 */
[----:B------:R-:W-:Y:S02]  /*53c0*/  FFMA.FTZ R7, R21, R185, R6 ;  /* 0x000000b915077223 */ /* 0x000fe40000010006 */
[----:B------:R-:W-:Y:S02]  /*53d0*/  FFMA.FTZ R130, -R190, R126, R199 ;  /* 0x0000007ebe827223 */ /* 0x000fe400000101c7 */
[C---:B------:R-:W-:Y:S01]  /*53e0*/  FFMA.FTZ R195, R163.reuse, R172, -R4 ;  /* 0x000000aca3c37223 */ /* 0x040fe20000010804 */
[----:B------:R0:W4:Y:S01]  /*53f0*/  SHFL.DOWN PT, R199, R182, 0x8, 0x1f ;  /* 0x09001f00b6c77f89 */ /* 0x00012200000e0000 */
[----:B------:R-:W-:-:S02]  /*5400*/  FFMA.FTZ R196, R163, R124, R165 ;  /* 0x0000007ca3c47223 */ /* 0x000fc400000100a5 */
[C---:B--2---:R-:W-:Y:S01]  /*5410*/  FMUL.FTZ R193, R190.reuse, R5 ;  /* 0x00000005bec17220 */ /* 0x044fe20000410000 */
[----:B------:R0:W2:Y:S01]  /*5420*/  SHFL.DOWN PT, R163, R184, 0x8, 0x1f ;  /* 0x09001f00b8a37f89 */ /* 0x0000a200000e0000 */
[----:B------:R-:W-:Y:S02]  /*5430*/  FFMA.FTZ R194, -R190, R7, -RZ ;  /* 0x00000007bec27223 */ /* 0x000fe400000109ff */
[----:B------:R-:W-:Y:S01]  /*5440*/  FMUL.FTZ R6, R133, R124 ;  /* 0x0000007c85067220 */ /* 0x000fe20000410000 */
[----:B------:R-:W-:Y:S05]  /*5450*/  @P2 BRA `(.L_x_11307) ;  /* 0x000000b000002947 */ /* 0x000fea0003800000 */
[C---:B-1----:R-:W-:Y:S02]  /*5460*/  FMUL.FTZ R7, R182.reuse, R201 ;  /* 0x000000c9b6077220 */ /* 0x042fe40000410000 */
[C---:B----4-:R-:W-:Y:S02]  /*5470*/  FMUL.FTZ R5, R182.reuse, R199 ;  /* 0x000000c7b6057220 */ /* 0x050fe40000410000 */
[-C--:B--2---:R-:W-:Y:S02]  /*5480*/  FMUL.FTZ R165, R182, R163.reuse ;  /* 0x000000a3b6a57220 */ /* 0x084fe40000410000 */
[----:B------:R-:W-:-:S02]  /*5490*/  FFMA.FTZ R163, R176, R163, -R7 ;  /* 0x000000a3b0a37223 */ /* 0x000fc40000010807 */
[-C--:B---3--:R-:W-:Y:S02]  /*54a0*/  FMUL.FTZ R7, R182, R197.reuse ;  /* 0x000000c5b6077220 */ /* 0x088fe40000410000 */
[C---:B------:R-:W-:Y:S02]  /*54b0*/  FFMA.FTZ R5, R176.reuse, R197, -R5 ;  /* 0x000000c5b0057223 */ /* 0x040fe40000010805 */
[C---:B------:R-:W-:Y:S02]  /*54c0*/  FFMA.FTZ R4, R176.reuse, R201, R165 ;  /* 0x000000c9b0047223 */ /* 0x040fe400000100a5 */
[----:B0-----:R-:W-:Y:S01]  /*54d0*/  FFMA.FTZ R182, R176, R199, R7 ;  /* 0x000000c7b0b67223 */ /* 0x001fe20000010007 */
[----:B------:R-:W-:Y:S01]  /*54e0*/  MOV R176, R5 ;  /* 0x0000000500b07202 */ /* 0x000fe20000000f00 */
[----:B------:R-:W-:Y:S02]  /*54f0*/  FADD.FTZ R184, R184, R163 ;  /* 0x000000a3b8b87221 */ /* 0x000fe40000010000 */
[----:B------:R-:W-:-:S02]  /*5500*/  FADD.FTZ R187, R187, R4 ;  /* 0x00000004bbbb7221 */ /* 0x000fc40000010000 */
.L_x_11307:
[----:B-1----:R-:W-:Y:S05]  /*5510*/  BSYNC B0 ;  /* 0x0000000000007941 */ /* 0x002fea0003800000 */
.L_x_11306:
[----:B------:R-:W-:Y:S01]  /*5520*/  FMUL.FTZ R126, R133, R172 ;  /* 0x000000ac857e7220 */ /* 0x000fe20000410000 */
[----:B------:R-:W-:Y:S01]  /*5530*/  HFMA2.MMA R5, -RZ, RZ, 0, 0 ;  /* 0x00000000ff057435 */ /* 0x000fe200000001ff */
[----:B------:R-:W-:Y:S01]  /*5540*/  FFMA.FTZ R195, R181, R195, R128 ;  /* 0x000000c3b5c37223 */ /* 0x000fe20000010080 */
[----:B------:R-:W-:Y:S01]  /*5550*/  MOV R4, 0x3f800000 ;  /* 0x3f80000000047802 */ /* 0x000fe20000000f00 */
[C---:B------:R-:W-:Y:S01]  /*5560*/  FFMA.FTZ R126, R131.reuse, R124, R126 ;  /* 0x0000007c837e7223 */ /* 0x040fe2000001007e */
[----:B------:R1:W0:Y:S01]  /*5570*/  SHFL.DOWN PT, R201, R176, 0x10, 0x1f ;  /* 0x0a001f00b0c97f89 */ /* 0x00022200000e0000 */
[----:B------:R-:W-:Y:S01]  /*5580*/  FFMA.FTZ R190, R131, R172, -R6 ;  /* 0x000000ac83be7223 */ /* 0x000fe20000010806 */
[----:B------:R-:W-:Y:S01]  /*5590*/  BSSY B0, `(.L_x_11308) ;  /* 0x0000032000007945 */ /* 0x000fe20003800000 */
[----:B------:R-:W-:Y:S01]  /*55a0*/  FMUL.FTZ R128, R20, R124 ;  /* 0x0000007c14807220 */ /* 0x000fe20000410000 */
[----:B------:R-:W-:Y:S01]  /*55b0*/  CS2R R6, SRZ ;  /* 0x0000000000067805 */ /* 0x000fe2000001ff00 */
[----:B------:R-:W-:Y:S01]  /*55c0*/  FADD.FTZ R126, RZ, R126 ;  /* 0x0000007eff7e7221 */ /* 0x000fe20000010000 */
[----:B------:R1:W4:Y:S01]  /*55d0*/  SHFL.DOWN PT, R203, R182, 0x10, 0x1f ;  /* 0x0a001f00b6cb7f89 */ /* 0x00032200000e0000 */
[----:B------:R-:W-:-:S02]  /*55e0*/  FFMA.FTZ R165, -R181, R196, R130 ;  /* 0x000000c4b5a57223 */ /* 0x000fc40000010182 */
[----:B------:R-:W-:Y:S01]  /*55f0*/  FADD.FTZ R190, R171, R190 ;  /* 0x000000beabbe7221 */ /* 0x000fe20000010000 */
[----:B------:R1:W3:Y:S01]  /*5600*/  @!P0 LDS.128 R4, [R86.X16+0x25d0] ;  /* 0x0025d00056048984 */ /* 0x0002e2000000cc00 */
[----:B------:R-:W-:Y:S01]  /*5610*/  FFMA.FTZ R130, R21, R172, R128 ;  /* 0x000000ac15827223 */ /* 0x000fe20000010080 */
[----:B------:R-:W-:Y:S01]  /*5620*/  ISETP.GT.U32.AND P0, PT, R191, 0xf, PT ;  /* 0x0000000fbf00780c */ /* 0x000fe20003f04070 */
[----:B------:R-:W-:Y:S01]  /*5630*/  FMUL.FTZ R128, R137, R126 ;  /* 0x0000007e89807220 */ /* 0x000fe20000410000 */
[----:B------:R1:W2:Y:S02]  /*5640*/  SHFL.DOWN PT, R205, R187, 0x10, 0x1f ;  /* 0x0a001f00bbcd7f89 */ /* 0x0002a400000e0000 */
[----:B--2---:R-:W-:Y:S02]  /*5650*/  FMUL.FTZ R163, R21, R124 ;  /* 0x0000007c15a37220 */ /* 0x004fe40000410000 */
[C---:B------:R-:W-:Y:S02]  /*5660*/  FMUL.FTZ R171, R159.reuse, R126 ;  /* 0x0000007e9fab7220 */ /* 0x040fe40000410000 */
[----:B------:R-:W-:-:S02]  /*5670*/  FMUL.FTZ R196, R159, R190 ;  /* 0x000000be9fc47220 */ /* 0x000fc40000410000 */
[-C--:B------:R-:W-:Y:S02]  /*5680*/  FFMA.FTZ R159, R135, R190.reuse, -R128 ;  /* 0x000000be879f7223 */ /* 0x080fe40000010880 */
[----:B------:R-:W-:Y:S02]  /*5690*/  FMUL.FTZ R128, R137, R190 ;  /* 0x000000be89807220 */ /* 0x000fe40000410000 */
[----:B------:R-:W-:Y:S02]  /*56a0*/  FFMA.FTZ R198, R20, R172, -R163 ;  /* 0x000000ac14c67223 */ /* 0x000fe400000108a3 */
[----:B------:R-:W-:Y:S02]  /*56b0*/  FFMA.FTZ R128, R135, R126, R128 ;  /* 0x0000007e87807223 */ /* 0x000fe40000010080 */
[C---:B------:R-:W-:Y:S02]  /*56c0*/  FMUL.FTZ R163, R181.reuse, R198 ;  /* 0x000000c6b5a37220 */ /* 0x040fe40000410000 */
[----:B------:R-:W-:-:S02]  /*56d0*/  FFMA.FTZ R181, -R181, R130, -RZ ;  /* 0x00000082b5b57223 */ /* 0x000fc400000109ff */
[C---:B------:R-:W-:Y:S02]  /*56e0*/  FFMA.FTZ R171, R157.reuse, R190, -R171 ;  /* 0x000000be9dab7223 */ /* 0x040fe400000108ab */
[-C--:B------:R-:W-:Y:S02]  /*56f0*/  FFMA.FTZ R196, R157, R126.reuse, R196 ;  /* 0x0000007e9dc47223 */ /* 0x080fe400000100c4 */
[-C--:B------:R-:W-:Y:S02]  /*5700*/  FMUL.FTZ R157, R21, R126.reuse ;  /* 0x0000007e159d7220 */ /* 0x080fe40000410000 */
[----:B------:R-:W-:Y:S02]  /*5710*/  FMUL.FTZ R130, R20, R126 ;  /* 0x0000007e14827220 */ /* 0x000fe40000410000 */
[----:B------:R-:W-:Y:S02]  /*5720*/  FADD.FTZ R128, RZ, R128 ;  /* 0x00000080ff807221 */ /* 0x000fe40000010000 */
[----:B------:R-:W-:-:S02]  /*5730*/  FADD.FTZ R170, R170, R159 ;  /* 0x0000009faaaa7221 */ /* 0x000fc40000010000 */
[-C--:B------:R-:W-:Y:S02]  /*5740*/  FFMA.FTZ R157, R20, R190.reuse, -R157 ;  /* 0x000000be149d7223 */ /* 0x080fe4000001089d */
[----:B------:R-:W-:Y:S02]  /*5750*/  FFMA.FTZ R159, R21, R190, R130 ;  /* 0x000000be159f7223 */ /* 0x000fe40000010082 */
[C---:B------:R-:W-:Y:S02]  /*5760*/  FFMA.FTZ R198, R178.reuse, R171, R195 ;  /* 0x000000abb2c67223 */ /* 0x040fe400000100c3 */
[----:B------:R-:W-:Y:S01]  /*5770*/  FMUL.FTZ R130, R141, R128 ;  /* 0x000000808d827220 */ /* 0x000fe20000410000 */
[----:B------:R1:W2:Y:S01]  /*5780*/  SHFL.DOWN PT, R171, R184, 0x10, 0x1f ;  /* 0x0a001f00b8ab7f89 */ /* 0x0002a200000e0000 */
[C---:B------:R-:W-:Y:S02]  /*5790*/  FFMA.FTZ R196, -R178.reuse, R196, R165 ;  /* 0x000000c4b2c47223 */ /* 0x040fe400000101a5 */
[----:B------:R-:W-:-:S02]  /*57a0*/  FMUL.FTZ R157, R178, R157 ;  /* 0x0000009db29d7220 */ /* 0x000fc40000410000 */
[C---:B---3--:R-:W-:Y:S02]  /*57b0*/  FMUL.FTZ R197, R155.reuse, R128 ;  /* 0x000000809bc57220 */ /* 0x048fe40000410000 */
[-C--:B----4-:R-:W-:Y:S02]  /*57c0*/  FMUL.FTZ R199, R155, R170.reuse ;  /* 0x000000aa9bc77220 */ /* 0x090fe40000410000 */
[----:B------:R-:W-:Y:S02]  /*57d0*/  FFMA.FTZ R178, -R178, R159, -RZ ;  /* 0x0000009fb2b27223 */ /* 0x000fe400000109ff */
[----:B------:R-:W-:Y:S01]  /*57e0*/  FFMA.FTZ R155, R139, R170, -R130 ;  /* 0x000000aa8b9b7223 */ /* 0x000fe20000010882 */
[----:B------:R-:W-:Y:S05]  /*57f0*/  @P0 BRA `(.L_x_11309) ;  /* 0x000000b000000947 */ /* 0x000fea0003800000 */
[C---:B01----:R-:W-:Y:S02]  /*5800*/  FMUL.FTZ R165, R182.reuse, R205 ;  /* 0x000000cdb6a57220 */ /* 0x043fe40000410000 */
[C---:B------:R-:W-:Y:S02]  /*5810*/  FMUL.FTZ R159, R182.reuse, R203 ;  /* 0x000000cbb69f7220 */ /* 0x040fe40000410000 */
[----:B--2---:R-:W-:-:S02]  /*5820*/  FMUL.FTZ R195, R182, R171 ;  /* 0x000000abb6c37220 */ /* 0x004fc40000410000 */
        /* <DEDUP_REMOVED lines=8> */
.L_x_11309:
[----:B01----:R-:W-:Y:S05]  /*58b0*/  BSYNC B0 ;  /* 0x0000000000007941 */ /* 0x003fea0003800000 */
.L_x_11308:
[----:B------:R-:W-:Y:S01]  /*58c0*/  SHFL.DOWN PT, R202, R182, 0x1, 0x1f ;  /* 0x08201f00b6ca7f89 */ /* 0x000fe200000e0000 */
[-C--:B------:R-:W-:Y:S01]  /*58d0*/  FMUL.FTZ R130, R141, R170.reuse ;  /* 0x000000aa8d827220 */ /* 0x080fe20000410000 */
[----:B------:R-:W-:Y:S01]  /*58e0*/  ISETP.NE.AND P0, PT, R72, RZ, PT ;  /* 0x000000ff4800720c */ /* 0x000fe20003f05270 */
[----:B------:R-:W-:Y:S01]  /*58f0*/  FFMA.FTZ R197, R153, R170, -R197 ;  /* 0x000000aa99c57223 */ /* 0x000fe200000108c5 */
[----:B------:R-:W0:Y:S01]  /*5900*/  SHFL.IDX PT, R165, R6, RZ, 0x1f ;  /* 0x00001fff06a57589 */ /* 0x000e2200000e0000 */
[-C--:B------:R-:W-:Y:S01]  /*5910*/  FFMA.FTZ R130, R139, R128.reuse, R130 ;  /* 0x000000808b827223 */ /* 0x080fe20000010082 */
[----:B------:R-:W-:Y:S01]  /*5920*/  BSSY B0, `(.L_x_11310) ;  /* 0x00000fe000007945 */ /* 0x000fe20003800000 */
[-C--:B------:R-:W-:Y:S01]  /*5930*/  FFMA.FTZ R199, R153, R128.reuse, R199 ;  /* 0x0000008099c77223 */ /* 0x080fe200000100c7 */
[----:B--2---:R-:W1:Y:S01]  /*5940*/  SHFL.IDX PT, R171, R7, RZ, 0x1f ;  /* 0x00001fff07ab7589 */ /* 0x004e6200000e0000 */
[----:B------:R-:W-:Y:S02]  /*5950*/  FADD.FTZ R168, R168, R155 ;  /* 0x0000009ba8a87221 */ /* 0x000fe40000010000 */
[-C--:B------:R-:W-:Y:S01]  /*5960*/  FMUL.FTZ R153, R21, R128.reuse ;  /* 0x0000008015997220 */ /* 0x080fe20000410000 */
[----:B------:R-:W2:Y:S01]  /*5970*/  SHFL.DOWN PT, R200, R176, 0x1, 0x1f ;  /* 0x08201f00b0c87f89 */ /* 0x000ea200000e0000 */
[----:B------:R-:W-:-:S02]  /*5980*/  FMUL.FTZ R155, R20, R128 ;  /* 0x00000080149b7220 */ /* 0x000fc40000410000 */
[----:B------:R-:W-:Y:S01]  /*5990*/  FADD.FTZ R130, RZ, R130 ;  /* 0x00000082ff827221 */ /* 0x000fe20000010000 */
[----:B------:R-:W3:Y:S01]  /*59a0*/  SHFL.DOWN PT, R203, R187, 0x1, 0x1f ;  /* 0x08201f00bbcb7f89 */ /* 0x000ee200000e0000 */
[C---:B------:R-:W-:Y:S02]  /*59b0*/  FFMA.FTZ R199, -R177.reuse, R199, R196 ;  /* 0x000000c7b1c77223 */ /* 0x040fe400000101c4 */
[----:B------:R-:W-:Y:S01]  /*59c0*/  FFMA.FTZ R197, R177, R197, R198 ;  /* 0x000000c5b1c57223 */ /* 0x000fe200000100c6 */
[----:B------:R-:W4:Y:S01]  /*59d0*/  SHFL.DOWN PT, R201, R184, 0x1, 0x1f ;  /* 0x08201f00b8c97f89 */ /* 0x000f2200000e0000 */
[-C--:B------:R-:W-:Y:S02]  /*59e0*/  FFMA.FTZ R196, R20, R170.reuse, -R153 ;  /* 0x000000aa14c47223 */ /* 0x080fe40000010899 */
[----:B------:R-:W-:Y:S01]  /*59f0*/  FFMA.FTZ R198, R21, R170, R155 ;  /* 0x000000aa15c67223 */ /* 0x000fe2000001009b */
[----:B------:R-:W5:Y:S01]  /*5a00*/  SHFL.IDX PT, R182, R182, RZ, 0x1f ;  /* 0x00001fffb6b67589 */ /* 0x000f6200000e0000 */
[----:B------:R-:W-:-:S02]  /*5a10*/  FMUL.FTZ R153, R147, R130 ;  /* 0x0000008293997220 */ /* 0x000fc40000410000 */
[C---:B------:R-:W-:Y:S01]  /*5a20*/  FMUL.FTZ R155, R151.reuse, R130 ;  /* 0x00000082979b7220 */ /* 0x040fe20000410000 */
[----:B------:R-:W1:Y:S01]  /*5a30*/  SHFL.IDX PT, R176, R176, RZ, 0x1f ;  /* 0x00001fffb0b07589 */ /* 0x000e6200000e0000 */
[-C--:B------:R-:W-:Y:S02]  /*5a40*/  FMUL.FTZ R159, R151, R168.reuse ;  /* 0x000000a8979f7220 */ /* 0x080fe40000410000 */
[-C--:B------:R-:W-:Y:S01]  /*5a50*/  FFMA.FTZ R151, R145, R168.reuse, -R153 ;  /* 0x000000a891977223 */ /* 0x080fe20000010899 */
[----:B------:R-:W2:Y:S01]  /*5a60*/  SHFL.IDX PT, R184, R184, RZ, 0x1f ;  /* 0x00001fffb8b87589 */ /* 0x000ea200000e0000 */
[C---:B------:R-:W-:Y:S02]  /*5a70*/  FFMA.FTZ R153, R149.reuse, R168, -R155 ;  /* 0x000000a895997223 */ /* 0x040fe4000001089b */
[----:B------:R-:W-:Y:S01]  /*5a80*/  FFMA.FTZ R159, R149, R130, R159 ;  /* 0x00000082959f7223 */ /* 0x000fe2000001009f */
[----:B------:R-:W3:Y:S01]  /*5a90*/  SHFL.IDX PT, R187, R187, RZ, 0x1f ;  /* 0x00001fffbbbb7589 */ /* 0x000ee200000e0000 */
[----:B------:R-:W-:-:S02]  /*5aa0*/  FMUL.FTZ R149, R147, R168 ;  /* 0x000000a893957220 */ /* 0x000fc40000410000 */
[----:B------:R-:W-:Y:S02]  /*5ab0*/  FFMA.FTZ R197, R174, R153, R197 ;  /* 0x00000099aec57223 */ /* 0x000fe400000100c5 */
[----:B------:R-:W-:Y:S02]  /*5ac0*/  FMUL.FTZ R155, R177, R196 ;  /* 0x000000c4b19b7220 */ /* 0x000fe40000410000 */
[-C--:B------:R-:W-:Y:S02]  /*5ad0*/  FMUL.FTZ R153, R21, R130.reuse ;  /* 0x0000008215997220 */ /* 0x080fe40000410000 */
[----:B------:R-:W-:Y:S02]  /*5ae0*/  FADD.FTZ R151, R166, R151 ;  /* 0x00000097a6977221 */ /* 0x000fe40000010000 */
[----:B0-----:R-:W-:Y:S02]  /*5af0*/  @P1 FMUL.FTZ R196, R202, R165 ;  /* 0x000000a5cac41220 */ /* 0x001fe40000410000 */
[----:B------:R-:W-:-:S02]  /*5b00*/  FFMA.FTZ R149, R145, R130, R149 ;  /* 0x0000008291957223 */ /* 0x000fc40000010095 */
[----:B------:R-:W-:Y:S02]  /*5b10*/  FFMA.FTZ R199, -R174, R159, R199 ;  /* 0x0000009faec77223 */ /* 0x000fe400000101c7 */
[-C--:B-1----:R-:W-:Y:S02]  /*5b20*/  @P1 FMUL.FTZ R166, R202, R171.reuse ;  /* 0x000000abcaa61220 */ /* 0x082fe40000410000 */
[C---:B------:R-:W-:Y:S02]  /*5b30*/  FMUL.FTZ R159, R20.reuse, R130 ;  /* 0x00000082149f7220 */ /* 0x040fe40000410000 */
[----:B------:R-:W-:Y:S02]  /*5b40*/  FFMA.FTZ R153, R20, R168, -R153 ;  /* 0x000000a814997223 */ /* 0x000fe40000010899 */
[----:B--2---:R-:W-:Y:S02]  /*5b50*/  @P1 FFMA.FTZ R196, R200, R171, R196 ;  /* 0x000000abc8c41223 */ /* 0x004fe400000100c4 */
[----:B------:R-:W-:-:S02]  /*5b60*/  FADD.FTZ R149, RZ, R149 ;  /* 0x00000095ff957221 */ /* 0x000fc40000010000 */
[----:B------:R-:W-:Y:S02]  /*5b70*/  @P1 FFMA.FTZ R166, R200, R165, -R166 ;  /* 0x000000a5c8a61223 */ /* 0x000fe400000108a6 */
[----:B------:R-:W-:Y:S02]  /*5b80*/  FFMA.FTZ R195, R21, R168, R159 ;  /* 0x000000a815c37223 */ /* 0x000fe4000001009f */
[----:B------:R-:W-:Y:S02]  /*5b90*/  FMUL.FTZ R159, R174, R153 ;  /* 0x00000099ae9f7220 */ /* 0x000fe40000410000 */
[----:B------:R-:W-:Y:S02]  /*5ba0*/  FMUL.FTZ R153, R150, R149 ;  /* 0x0000009596997220 */ /* 0x000fe40000410000 */
[----:B---3--:R-:W-:Y:S02]  /*5bb0*/  @P1 FADD.FTZ R171, R203, R196 ;  /* 0x000000c4cbab1221 */ /* 0x008fe40000010000 */
[----:B----4-:R-:W-:-:S02]  /*5bc0*/  @P1 FADD.FTZ R165, R201, R166 ;  /* 0x000000a6c9a51221 */ /* 0x010fc40000010000 */
[----:B------:R-:W-:Y:S02]  /*5bd0*/  FFMA.FTZ R174, -R174, R195, -RZ ;  /* 0x000000c3aeae7223 */ /* 0x000fe400000109ff */
[C---:B------:R-:W-:Y:S02]  /*5be0*/  FMUL.FTZ R166, R142.reuse, R149 ;  /* 0x000000958ea67220 */ /* 0x040fe40000410000 */
[-C--:B------:R-:W-:Y:S02]  /*5bf0*/  FMUL.FTZ R195, R142, R151.reuse ;  /* 0x000000978ec37220 */ /* 0x080fe40000410000 */
[----:B------:R-:W-:Y:S02]  /*5c00*/  FFMA.FTZ R153, R148, R151, -R153 ;  /* 0x0000009794997223 */ /* 0x000fe40000010899 */
[-C--:B------:R-:W-:Y:S02]  /*5c10*/  FMUL.FTZ R142, R171, -R23.reuse ;  /* 0x80000017ab8e7220 */ /* 0x080fe40000410000 */
[----:B------:R-:W-:-:S02]  /*5c20*/  FMUL.FTZ R23, R165, -R23 ;  /* 0x80000017a5177220 */ /* 0x000fc40000410000 */
[----:B------:R-:W-:Y:S02]  /*5c30*/  FADD.FTZ R153, R164, R153 ;  /* 0x00000099a4997221 */ /* 0x000fe40000010000 */
[C---:B------:R-:W-:Y:S02]  /*5c40*/  FFMA.FTZ R166, R140.reuse, R151, -R166 ;  /* 0x000000978ca67223 */ /* 0x040fe400000108a6 */
[----:B------:R-:W-:Y:S02]  /*5c50*/  FFMA.FTZ R195, R140, R149, R195 ;  /* 0x000000958cc37223 */ /* 0x000fe400000100c3 */
[-C--:B------:R-:W-:Y:S02]  /*5c60*/  FFMA.FTZ R164, R171, R22.reuse, R23 ;  /* 0x00000016aba47223 */ /* 0x080fe40000010017 */
[----:B------:R-:W-:Y:S02]  /*5c70*/  FFMA.FTZ R140, R165, R22, -R142 ;  /* 0x00000016a58c7223 */ /* 0x000fe4000001088e */
[----:B------:R-:W-:-:S02]  /*5c80*/  FMUL.FTZ R22, R150, R151 ;  /* 0x0000009796167220 */ /* 0x000fc40000410000 */
[-C--:B------:R-:W-:Y:S02]  /*5c90*/  FMUL.FTZ R23, R21, R149.reuse ;  /* 0x0000009515177220 */ /* 0x080fe40000410000 */
[----:B------:R-:W-:Y:S02]  /*5ca0*/  FADD.FTZ R167, -R167, R164 ;  /* 0x000000a4a7a77221 */ /* 0x000fe40000010100 */
[----:B------:R-:W-:Y:S02]  /*5cb0*/  FADD.FTZ R169, R169, R140 ;  /* 0x0000008ca9a97221 */ /* 0x000fe40000010000 */
[-C--:B------:R-:W-:Y:S02]  /*5cc0*/  FMUL.FTZ R140, R20, R149.reuse ;  /* 0x00000095148c7220 */ /* 0x080fe40000410000 */
[----:B------:R-:W-:Y:S02]  /*5cd0*/  FFMA.FTZ R164, R148, R149, R22 ;  /* 0x0000009594a47223 */ /* 0x000fe40000010016 */
[----:B------:R-:W-:-:S02]  /*5ce0*/  FFMA.FTZ R165, R20, R151, -R23 ;  /* 0x0000009714a57223 */ /* 0x000fc40000010817 */
[C---:B------:R-:W-:Y:S02]  /*5cf0*/  FMUL.FTZ R22, R150.reuse, -R167 ;  /* 0x800000a796167220 */ /* 0x040fe40000410000 */
[----:B------:R-:W-:Y:S02]  /*5d00*/  FMUL.FTZ R150, R150, -R169 ;  /* 0x800000a996967220 */ /* 0x000fe40000410000 */
[----:B------:R-:W-:Y:S02]  /*5d10*/  FFMA.FTZ R171, R21, R151, R140 ;  /* 0x0000009715ab7223 */ /* 0x000fe4000001008c */
[----:B------:R-:W-:Y:S02]  /*5d20*/  FADD.FTZ R23, RZ, R164 ;  /* 0x000000a4ff177221 */ /* 0x000fe40000010000 */
[----:B------:R-:W-:Y:S02]  /*5d30*/  FMUL.FTZ R140, R154, R165 ;  /* 0x000000a59a8c7220 */ /* 0x000fe40000410000 */
[----:B------:R-:W-:-:S02]  /*5d40*/  FFMA.FTZ R165, R148, R167, R150 ;  /* 0x000000a794a57223 */ /* 0x000fc40000010096 */
[----:B------:R-:W-:Y:S02]  /*5d50*/  FFMA.FTZ R22, R148, R169, -R22 ;  /* 0x000000a994167223 */ /* 0x000fe40000010816 */
[C---:B------:R-:W-:Y:S02]  /*5d60*/  FMUL.FTZ R148, R134.reuse, R23 ;  /* 0x0000001786947220 */ /* 0x040fe40000410000 */
[-C--:B------:R-:W-:Y:S02]  /*5d70*/  FMUL.FTZ R134, R134, R153.reuse ;  /* 0x0000009986867220 */ /* 0x080fe40000410000 */
[----:B------:R-:W-:Y:S02]  /*5d80*/  FADD.FTZ R156, -R156, R165 ;  /* 0x000000a59c9c7221 */ /* 0x000fe40000010100 */
[----:B------:R-:W-:Y:S02]  /*5d90*/  FADD.FTZ R22, R161, R22 ;  /* 0x00000016a1167221 */ /* 0x000fe40000010000 */
[----:B------:R-:W-:-:S02]  /*5da0*/  FFMA.FTZ R148, R132, R153, -R148 ;  /* 0x0000009984947223 */ /* 0x000fc40000010894 */
[-C--:B------:R-:W-:Y:S02]  /*5db0*/  FFMA.FTZ R150, R132, R23.reuse, R134 ;  /* 0x0000001784967223 */ /* 0x080fe40000010086 */
[C---:B------:R-:W-:Y:S02]  /*5dc0*/  FMUL.FTZ R132, R147.reuse, -R156 ;  /* 0x8000009c93847220 */ /* 0x040fe40000410000 */
[-C--:B------:R-:W-:Y:S02]  /*5dd0*/  FMUL.FTZ R134, R147, -R22.reuse ;  /* 0x8000001693867220 */ /* 0x080fe40000410000 */
[C---:B------:R-:W-:Y:S02]  /*5de0*/  FFMA.FTZ R147, R145.reuse, R22, -R132 ;  /* 0x0000001691937223 */ /* 0x040fe40000010884 */
[----:B------:R-:W-:Y:S02]  /*5df0*/  FFMA.FTZ R145, R145, R156, R134 ;  /* 0x0000009c91917223 */ /* 0x000fe40000010086 */
[----:B------:R-:W-:-:S02]  /*5e00*/  FMUL.FTZ R164, R20, R23 ;  /* 0x0000001714a47220 */ /* 0x000fc40000410000 */
[----:B------:R-:W-:Y:S02]  /*5e10*/  FADD.FTZ R162, R162, R147 ;  /* 0x00000093a2a27221 */ /* 0x000fe40000010000 */
[----:B------:R-:W-:Y:S02]  /*5e20*/  FADD.FTZ R158, -R158, R145 ;  /* 0x000000919e9e7221 */ /* 0x000fe40000010100 */
[C---:B------:R-:W-:Y:S02]  /*5e30*/  FMUL.FTZ R161, R21.reuse, R23 ;  /* 0x0000001715a17220 */ /* 0x040fe40000410000 */
[----:B------:R-:W-:Y:S02]  /*5e40*/  FFMA.FTZ R164, R21, R153, R164 ;  /* 0x0000009915a47223 */ /* 0x000fe400000100a4 */
[----:B------:R-:W-:Y:S02]  /*5e50*/  FMUL.FTZ R21, R141, -R162 ;  /* 0x800000a28d157220 */ /* 0x000fe40000410000 */
[----:B------:R-:W-:-:S02]  /*5e60*/  FFMA.FTZ R166, R154, R166, R197 ;  /* 0x000000a69aa67223 */ /* 0x000fc400000100c5 */
[----:B------:R-:W-:Y:S02]  /*5e70*/  FMUL.FTZ R145, R143, R148 ;  /* 0x000000948f917220 */ /* 0x000fe40000410000 */
[----:B------:R-:W-:Y:S02]  /*5e80*/  FMUL.FTZ R141, R141, -R158 ;  /* 0x8000009e8d8d7220 */ /* 0x000fe40000410000 */
[----:B------:R-:W-:Y:S02]  /*5e90*/  FFMA.FTZ R134, R20, R153, -R161 ;  /* 0x0000009914867223 */ /* 0x000fe400000108a1 */
[----:B------:R-:W-:Y:S02]  /*5ea0*/  FADD.FTZ R20, R166, R145 ;  /* 0x00000091a6147221 */ /* 0x000fe40000010000 */
[C---:B------:R-:W-:Y:S02]  /*5eb0*/  FFMA.FTZ R141, R139.reuse, R162, -R141 ;  /* 0x000000a28b8d7223 */ /* 0x040fe4000001088d */
[----:B------:R-:W-:-:S02]  /*5ec0*/  FFMA.FTZ R145, R139, R158, R21 ;  /* 0x0000009e8b917223 */ /* 0x000fc40000010015 */
[----:B-----5:R-:W-:Y:S02]  /*5ed0*/  FMUL.FTZ R21, R182, R7 ;  /* 0x00000007b6157220 */ /* 0x020fe40000410000 */
[----:B------:R-:W-:Y:S02]  /*5ee0*/  FADD.FTZ R152, R152, R141 ;  /* 0x0000008d98987221 */ /* 0x000fe40000010000 */
[----:B------:R-:W-:Y:S02]  /*5ef0*/  FADD.FTZ R160, -R160, R145 ;  /* 0x00000091a0a07221 */ /* 0x000fe40000010100 */
[-C--:B------:R-:W-:Y:S02]  /*5f00*/  FMUL.FTZ R132, R182, R6.reuse ;  /* 0x00000006b6847220 */ /* 0x080fe40000410000 */
[----:B------:R-:W-:Y:S02]  /*5f10*/  FFMA.FTZ R21, R176, R6, -R21 ;  /* 0x00000006b0157223 */ /* 0x000fe40000010815 */
[----:B------:R-:W-:-:S02]  /*5f20*/  FMUL.FTZ R139, R137, -R152 ;  /* 0x80000098898b7220 */ /* 0x000fc40000410000 */
[-C--:B------:R-:W-:Y:S02]  /*5f30*/  FMUL.FTZ R6, R137, -R160.reuse ;  /* 0x800000a089067220 */ /* 0x080fe40000410000 */
[C---:B------:R-:W-:Y:S02]  /*5f40*/  FFMA.FTZ R139, R135.reuse, R160, R139 ;  /* 0x000000a0878b7223 */ /* 0x040fe4000001008b */
[----:B------:R-:W-:Y:S01]  /*5f50*/  FFMA.FTZ R137, R135, R152, -R6 ;  /* 0x0000009887897223 */ /* 0x000fe20000010806 */
[----:B------:R-:W-:Y:S01]  /*5f60*/  SHF.L.U32 R135, R72, 0x4, RZ ;  /* 0x0000000448877819 */ /* 0x000fe200000006ff */
[----:B------:R-:W-:Y:S02]  /*5f70*/  FADD.FTZ R144, -R144, R139 ;  /* 0x0000008b90907221 */ /* 0x000fe40000010100 */
[----:B------:R-:W-:Y:S01]  /*5f80*/  FADD.FTZ R146, R146, R137 ;  /* 0x0000008992927221 */ /* 0x000fe20000010000 */
[----:B------:R-:W-:Y:S01]  /*5f90*/  LEA.HI.SX32 R148, R135, R135, 0x1b ;  /* 0x0000008787947211 */ /* 0x000fe200078fdaff */
[----:B------:R-:W-:-:S02]  /*5fa0*/  FADD.FTZ R6, R184, R21 ;  /* 0x00000015b8067221 */ /* 0x000fc40000010000 */
[C---:B------:R-:W-:Y:S02]  /*5fb0*/  FMUL.FTZ R21, R133.reuse, -R144 ;  /* 0x8000009085157220 */ /* 0x040fe40000410000 */
[-C--:B------:R-:W-:Y:S02]  /*5fc0*/  FMUL.FTZ R133, R133, -R146.reuse ;  /* 0x8000009285857220 */ /* 0x080fe40000410000 */
[C---:B------:R-:W-:Y:S02]  /*5fd0*/  FFMA.FTZ R21, R131.reuse, R146, -R21 ;  /* 0x0000009283157223 */ /* 0x040fe40000010815 */
[----:B------:R-:W-:Y:S02]  /*5fe0*/  FFMA.FTZ R131, R131, R144, R133 ;  /* 0x0000009083837223 */ /* 0x000fe40000010085 */
[----:B------:R-:W-:Y:S02]  /*5ff0*/  FADD.FTZ R21, R138, R21 ;  /* 0x000000158a157221 */ /* 0x000fe40000010000 */
[----:B------:R-:W-:-:S02]  /*6000*/  FADD.FTZ R131, -R136, R131 ;  /* 0x0000008388837221 */ /* 0x000fc40000010100 */
[----:B------:R-:W-:Y:S02]  /*6010*/  FFMA.FTZ R132, R176, R7, R132 ;  /* 0x00000007b0847223 */ /* 0x000fe40000010084 */
[----:B------:R-:W-:Y:S02]  /*6020*/  FMUL.FTZ R133, R106, -R21 ;  /* 0x800000156a857220 */ /* 0x000fe40000410000 */
[----:B------:R-:W-:Y:S02]  /*6030*/  FMUL.FTZ R7, R182, R5 ;  /* 0x00000005b6077220 */ /* 0x000fe40000410000 */
[-C--:B------:R-:W-:Y:S02]  /*6040*/  FMUL.FTZ R106, R106, -R131.reuse ;  /* 0x800000836a6a7220 */ /* 0x080fe40000410000 */
[----:B------:R-:W-:Y:S02]  /*6050*/  FMUL.FTZ R182, R182, R4 ;  /* 0x00000004b6b67220 */ /* 0x000fe40000410000 */
[----:B------:R-:W-:-:S02]  /*6060*/  FFMA.FTZ R133, R108, R131, R133 ;  /* 0x000000836c857223 */ /* 0x000fc40000010085 */
[----:B------:R-:W-:Y:S02]  /*6070*/  FFMA.FTZ R4, R176, R4, -R7 ;  /* 0x00000004b0047223 */ /* 0x000fe40000010807 */
[----:B------:R-:W-:Y:S02]  /*6080*/  FFMA.FTZ R106, R108, R21, -R106 ;  /* 0x000000156c6a7223 */ /* 0x000fe4000001086a */
[----:B------:R-:W-:Y:S02]  /*6090*/  FFMA.FTZ R5, R176, R5, R182 ;  /* 0x00000005b0057223 */ /* 0x000fe400000100b6 */
[----:B------:R-:W-:Y:S02]  /*60a0*/  FADD.FTZ R7, R187, R132 ;  /* 0x00000084bb077221 */ /* 0x000fe40000010000 */
[----:B------:R-:W-:Y:S02]  /*60b0*/  FADD.FTZ R133, -R180, R133 ;  /* 0x00000085b4857221 */ /* 0x000fe40000010100 */
[----:B------:R-:W-:Y:S01]  /*60c0*/  FADD.FTZ R179, R179, R106 ;  /* 0x0000006ab3b37221 */ /* 0x000fe20000010000 */
[----:B------:R0:W-:Y:S01]  /*60d0*/  @!P0 STS.128 [R86.X16+0x25d0], R4 ;  /* 0x0025d00456008388 */ /* 0x0001e2000000cc00 */
[----:B------:R-:W-:-:S02]  /*60e0*/  FFMA.FTZ R185, R46, -R122, R185 ;  /* 0x8000007a2eb97223 */ /* 0x000fc400000100b9 */
[----:B------:R-:W-:Y:S01]  /*60f0*/  FMUL.FTZ R106, R179, R122 ;  /* 0x0000007ab36a7220 */ /* 0x000fe20000410000 */
[----:B------:R1:W-:Y:S01]  /*6100*/  STS [R148.X4+0x860], R155 ;  /* 0x0008609b94007388 */ /* 0x0003e20000004800 */
[----:B------:R-:W-:Y:S02]  /*6110*/  FFMA.FTZ R183, R49, -R100, R183 ;  /* 0x8000006431b77223 */ /* 0x000fe400000100b7 */
[----:B------:R-:W-:Y:S01]  /*6120*/  FMUL.FTZ R122, R133, R122 ;  /* 0x0000007a857a7220 */ /* 0x000fe20000410000 */
[----:B------:R2:W-:Y:S01]  /*6130*/  STS [R148.X4+0x868], R159 ;  /* 0x0008689f94007388 */ /* 0x0005e20000004800 */
[-C--:B------:R-:W-:Y:S02]  /*6140*/  FMUL.FTZ R137, R131, R120.reuse ;  /* 0x0000007883897220 */ /* 0x080fe40000410000 */
[-C--:B------:R-:W-:Y:S01]  /*6150*/  FMUL.FTZ R135, R21, R120.reuse ;  /* 0x0000007815877220 */ /* 0x080fe20000410000 */
[----:B------:R-:W-:Y:S01]  /*6160*/  STS [R148.X4+0x840], R186 ;  /* 0x000840ba94007388 */ /* 0x000fe20000004800 */
[----:B------:R-:W-:-:S02]  /*6170*/  FFMA.FTZ R172, R47, -R120, R172 ;  /* 0x800000782fac7223 */ /* 0x000fc400000100ac */
[----:B------:R-:W-:Y:S01]  /*6180*/  FMUL.FTZ R108, R124, R135 ;  /* 0x000000877c6c7220 */ /* 0x000fe20000410000 */
[----:B------:R-:W-:Y:S01]  /*6190*/  STS [R148.X4+0x844], R188 ;  /* 0x000844bc94007388 */ /* 0x000fe20000004800 */
[C---:B0-----:R-:W-:Y:S02]  /*61a0*/  FMUL.FTZ R4, R110.reuse, -R133 ;  /* 0x800000856e047220 */ /* 0x041fe40000410000 */
        /* <DEDUP_REMOVED lines=8> */
[----:B------:R-:W-:Y:S02]  /*6230*/  FMUL.FTZ R6, R129, R106 ;  /* 0x0000006a81067220 */ /* 0x000fe40000410000 */
[-C--:B------:R-:W-:Y:S01]  /*6240*/  FMUL.FTZ R4, R175, R100.reuse ;  /* 0x00000064af047220 */ /* 0x080fe20000410000 */
        /* <DEDUP_REMOVED lines=10> */
[----:B------:R-:W-:Y:S02]  /*62f0*/  FFMA.FTZ R6, R183, R4, -R6 ;  /* 0x00000004b7067223 */ /* 0x000fe40000010806 */
[----:B------:R-:W-:Y:S01]  /*6300*/  FFMA.FTZ R122, R106, R185, R122 ;  /* 0x000000b96a7a7223 */ /* 0x000fe2000001007a */
[----:B------:R-:W-:Y:S01]  /*6310*/  STS [R148.X4+0x870], R140 ;  /* 0x0008708c94007388 */ /* 0x000fe20000004800 */
[----:B------:R-:W-:-:S02]  /*6320*/  FADD.FTZ R5, RZ, R5 ;  /* 0x00000005ff057221 */ /* 0x000fc40000010000 */
[-C--:B------:R-:W-:Y:S02]  /*6330*/  FMUL.FTZ R4, R124, R137.reuse ;  /* 0x000000897c047220 */ /* 0x080fe40000410000 */
[----:B------:R-:W-:Y:S02]  /*6340*/  FADD.FTZ R5, R5, R122 ;  /* 0x0000007a05057221 */ /* 0x000fe40000010000 */
[----:B------:R-:W-:Y:S02]  /*6350*/  FADD.FTZ R6, RZ, R6 ;  /* 0x00000006ff067221 */ /* 0x000fe40000010000 */
[----:B------:R-:W-:Y:S02]  /*6360*/  FFMA.FTZ R4, R135, R172, R4 ;  /* 0x000000ac87047223 */ /* 0x000fe40000010004 */
[----:B------:R-:W-:Y:S02]  /*6370*/  FFMA.FTZ R141, R172, R137, -R108 ;  /* 0x00000089ac8d7223 */ /* 0x000fe4000001086c */
[----:B------:R-:W-:-:S02]  /*6380*/  FMUL.FTZ R137, R146, R118 ;  /* 0x0000007692897220 */ /* 0x000fc40000410000 */
[----:B------:R-:W-:Y:S02]  /*6390*/  FADD.FTZ R6, R6, R7 ;  /* 0x0000000706067221 */ /* 0x000fe40000010000 */
[----:B------:R-:W-:Y:S02]  /*63a0*/  FADD.FTZ R4, R5, R4 ;  /* 0x0000000405047221 */ /* 0x000fe40000010000 */
[-C--:B------:R-:W-:Y:S02]  /*63b0*/  FFMA.FTZ R190, R44, -R118.reuse, R190 ;  /* 0x800000762cbe7223 */ /* 0x080fe400000100be */
[----:B------:R-:W-:Y:S02]  /*63c0*/  FMUL.FTZ R5, R144, R118 ;  /* 0x0000007690057220 */ /* 0x000fe40000410000 */
[----:B------:R-:W-:Y:S02]  /*63d0*/  FMUL.FTZ R7, R126, R137 ;  /* 0x000000897e077220 */ /* 0x000fe40000410000 */
[----:B------:R-:W-:-:S02]  /*63e0*/  FMUL.FTZ R139, R152, R116 ;  /* 0x00000074988b7220 */ /* 0x000fc40000410000 */
[----:B------:R-:W-:Y:S02]  /*63f0*/  FFMA.FTZ R142, -R154, R195, R199 ;  /* 0x000000c39a8e7223 */ /* 0x000fe400000101c7 */
[----:B------:R-:W-:Y:S02]  /*6400*/  FMUL.FTZ R147, R143, R150 ;  /* 0x000000968f937220 */ /* 0x000fe40000410000 */
[----:B------:R-:W-:Y:S02]  /*6410*/  FFMA.FTZ R7, R190, R5, -R7 ;  /* 0x00000005be077223 */ /* 0x000fe40000010807 */
[-C--:B------:R-:W-:Y:S02]  /*6420*/  FFMA.FTZ R170, R45, -R116.reuse, R170 ;  /* 0x800000742daa7223 */ /* 0x080fe400000100aa */
[----:B------:R-:W-:Y:S02]  /*6430*/  FMUL.FTZ R145, R160, R116 ;  /* 0x00000074a0917220 */ /* 0x000fe40000410000 */
[----:B------:R-:W-:-:S02]  /*6440*/  FMUL.FTZ R108, R128, R139 ;  /* 0x0000008b806c7220 */ /* 0x000fc40000410000 */
[----:B------:R-:W-:Y:S02]  /*6450*/  FMUL.FTZ R5, R126, R5 ;  /* 0x000000057e057220 */ /* 0x000fe40000410000 */
[----:B------:R-:W-:Y:S02]  /*6460*/  FADD.FTZ R132, R142, -R147 ;  /* 0x800000938e847221 */ /* 0x000fe40000010000 */
[----:B------:R-:W-:Y:S02]  /*6470*/  FADD.FTZ R6, R6, R141 ;  /* 0x0000008d06067221 */ /* 0x000fe40000010000 */
[-C--:B------:R-:W-:Y:S02]  /*6480*/  FFMA.FTZ R147, R170, R145.reuse, -R108 ;  /* 0x00000091aa937223 */ /* 0x080fe4000001086c */
[----:B------:R-:W-:Y:S02]  /*6490*/  FFMA.FTZ R5, R137, R190, R5 ;  /* 0x000000be89057223 */ /* 0x000fe40000010005 */
[----:B------:R-:W-:-:S02]  /*64a0*/  FMUL.FTZ R145, R128, R145 ;  /* 0x0000009180917220 */ /* 0x000fc40000410000 */
[-C--:B-1----:R-:W-:Y:S02]  /*64b0*/  FMUL.FTZ R155, R158, R114.reuse ;  /* 0x000000729e9b7220 */ /* 0x082fe40000410000 */
[-C--:B------:R-:W-:Y:S02]  /*64c0*/  FMUL.FTZ R141, R162, R114.reuse ;  /* 0x00000072a28d7220 */ /* 0x080fe40000410000 */
[----:B------:R-:W-:Y:S02]  /*64d0*/  FADD.FTZ R4, R4, R5 ;  /* 0x0000000504047221 */ /* 0x000fe40000010000 */
[----:B------:R-:W-:Y:S01]  /*64e0*/  FFMA.FTZ R168, R42, -R114, R168 ;  /* 0x800000722aa87223 */ /* 0x000fe200000100a8 */
[----:B------:R-:W-:Y:S01]  /*64f0*/  LEA R114, R60, -R72, 0x1 ;  /* 0x800000483c727211 */ /* 0x000fe200078e08ff */
[----:B------:R-:W-:Y:S02]  /*6500*/  FFMA.FTZ R145, R139, R170, R145 ;  /* 0x000000aa8b917223 */ /* 0x000fe40000010091 */
[----:B------:R-:W-:Y:S01]  /*6510*/  FMUL.FTZ R5, R130, R155 ;  /* 0x0000009b82057220 */ /* 0x000fe20000410000 */
[----:B------:R-:W-:Y:S01]  /*6520*/  ISETP.GE.AND P0, PT, R114, 0x1, PT ;  /* 0x000000017200780c */ /* 0x000fe20003f06270 */
[----:B------:R-:W-:Y:S01]  /*6530*/  FMUL.FTZ R108, R130, R141 ;  /* 0x0000008d826c7220 */ /* 0x000fe20000410000 */
[----:B------:R-:W-:Y:S01]  /*6540*/  ISETP.GE.AND P1, PT, R114, 0x21, PT ;  /* 0x000000217200780c */ /* 0x000fe20003f26270 */
[----:B------:R-:W-:-:S02]  /*6550*/  FADD.FTZ R4, R4, R145 ;  /* 0x0000009104047221 */ /* 0x000fc40000010000 */
[----:B------:R-:W-:Y:S02]  /*6560*/  FFMA.FTZ R5, R141, R168, R5 ;  /* 0x000000a88d057223 */ /* 0x000fe40000010005 */
[----:B------:R-:W-:Y:S02]  /*6570*/  FFMA.FTZ R155, R168, R155, -R108 ;  /* 0x0000009ba89b7223 */ /* 0x000fe4000001086c */
[-C--:B------:R-:W-:Y:S02]  /*6580*/  FMUL.FTZ R108, R22, R104.reuse ;  /* 0x00000068166c7220 */ /* 0x080fe40000410000 */
[----:B------:R-:W-:Y:S02]  /*6590*/  FADD.FTZ R4, R4, R5 ;  /* 0x0000000504047221 */ /* 0x000fe40000010000 */
[-C--:B------:R-:W-:Y:S02]  /*65a0*/  FFMA.FTZ R151, R43, -R104.reuse, R151 ;  /* 0x800000682b977223 */ /* 0x080fe40000010097 */
[----:B------:R-:W-:-:S02]  /*65b0*/  FMUL.FTZ R110, R156, R104 ;  /* 0x000000689c6e7220 */ /* 0x000fc40000410000 */
[----:B------:R-:W-:Y:S02]  /*65c0*/  FMUL.FTZ R5, R149, R108 ;  /* 0x0000006c95057220 */ /* 0x000fe40000410000 */
[----:B------:R-:W-:Y:S02]  /*65d0*/  FMUL.FTZ R104, R169, R102 ;  /* 0x00000066a9687220 */ /* 0x000fe40000410000 */
[----:B------:R-:W-:Y:S02]  /*65e0*/  FADD.FTZ R6, R6, R7 ;  /* 0x0000000706067221 */ /* 0x000fe40000010000 */
[----:B------:R-:W-:Y:S02]  /*65f0*/  FMUL.FTZ R134, R143, R134 ;  /* 0x000000868f867220 */ /* 0x000fe40000410000 */
[----:B------:R-:W-:Y:S02]  /*6600*/  FFMA.FTZ R153, R41, -R102, R153 ;  /* 0x8000006629997223 */ /* 0x000fe40000010099 */
[----:B------:R-:W-:Y:S01]  /*6610*/  FFMA.FTZ R177, -R177, R198, -RZ ;  /* 0x000000c6b1b17223 */ /* 0x000fe200000109ff */
[----:B------:R-:W-:Y:S01]  /*6620*/  STS [R148.X4+0x878], R134 ;  /* 0x0008788694007388 */ /* 0x000fe20000004800 */
[----:B------:R-:W-:-:S02]  /*6630*/  FFMA.FTZ R154, -R154, R171, -RZ ;  /* 0x000000ab9a9a7223 */ /* 0x000fc400000109ff */
[----:B------:R-:W-:Y:S01]  /*6640*/  FFMA.FTZ R143, -R143, R164, -RZ ;  /* 0x000000a48f8f7223 */ /* 0x000fe200000109ff */
[----:B------:R-:W-:Y:S01]  /*6650*/  STS [R148.X4+0x864], R177 ;  /* 0x000864b194007388 */ /* 0x000fe20000004800 */
[----:B------:R-:W-:Y:S02]  /*6660*/  FFMA.FTZ R7, R151, R110, -R5 ;  /* 0x0000006e97077223 */ /* 0x000fe40000010805 */
[----:B------:R-:W-:Y:S01]  /*6670*/  FMUL.FTZ R102, R167, R102 ;  /* 0x00000066a7667220 */ /* 0x000fe20000410000 */
[----:B------:R-:W-:Y:S01]  /*6680*/  STS [R148.X4+0x874], R154 ;  /* 0x0008749a94007388 */ /* 0x000fe20000004800 */
[----:B------:R-:W-:Y:S02]  /*6690*/  FMUL.FTZ R112, R23, R104 ;  /* 0x0000006817707220 */ /* 0x000fe40000410000 */
[----:B------:R-:W-:Y:S01]  /*66a0*/  FADD.FTZ R6, R6, R147 ;  /* 0x0000009306067221 */ /* 0x000fe20000010000 */
[----:B------:R0:W-:Y:S01]  /*66b0*/  STS [R148.X4+0x87c], R143 ;  /* 0x00087c8f94007388 */ /* 0x0001e20000004800 */
[----:B------:R-:W-:-:S02]  /*66c0*/  FMUL.FTZ R110, R149, R110 ;  /* 0x0000006e956e7220 */ /* 0x000fc40000410000 */
[-C--:B--2---:R-:W-:Y:S02]  /*66d0*/  FFMA.FTZ R159, R153, R102.reuse, -R112 ;  /* 0x00000066999f7223 */ /* 0x084fe40000010870 */
[----:B------:R-:W-:Y:S02]  /*66e0*/  FADD.FTZ R6, R6, R155 ;  /* 0x0000009b06067221 */ /* 0x000fe40000010000 */
[----:B------:R-:W-:Y:S02]  /*66f0*/  FFMA.FTZ R5, R108, R151, R110 ;  /* 0x000000976c057223 */ /* 0x000fe4000001006e */
[----:B------:R-:W-:Y:S01]  /*6700*/  FMUL.FTZ R102, R23, R102 ;  /* 0x0000006617667220 */ /* 0x000fe20000410000 */
[----:B0-----:R-:W-:Y:S01]  /*6710*/  IADD3 R143, R72, 0x20, RZ ;  /* 0x00000020488f7810 */ /* 0x001fe20007ffe0ff */
[----:B------:R-:W-:Y:S02]  /*6720*/  FADD.FTZ R110, R4, R5 ;  /* 0x00000005046e7221 */ /* 0x000fe40000010000 */
[----:B------:R-:W-:-:S02]  /*6730*/  FADD.FTZ R112, R6, R7 ;  /* 0x0000000706707221 */ /* 0x000fc40000010000 */
[----:B------:R-:W-:Y:S01]  /*6740*/  FFMA.FTZ R157, R104, R153, R102 ;  /* 0x00000099689d7223 */ /* 0x000fe20000010066 */
[----:B------:R-:W-:Y:S06]  /*6750*/  BAR.SYNC.DEFER_BLOCKING 0x0 ;  /* 0x0000000000007b1d */ /* 0x000fec0000010000 */
[----:B------:R-:W-:Y:S05]  /*6760*/  @!P0 BRA `(.L_x_11311) ;  /* 0x0000019000008947 */ /* 0x000fea0003800000 */
[-C--:B------:R-:W-:Y:S01]  /*6770*/  LEA.HI.SX32 R102, R72, R72.reuse, 0x1b ;  /* 0x0000004848667211 */ /* 0x080fe200078fdaff */
[----:B------:R-:W-:Y:S01]  /*6780*/  IMAD R4, R192, c[0x0][0x2c0], RZ ;  /* 0x0000b000c0047a24 */ /* 0x000fe200078e02ff */
[----:B------:R-:W-:Y:S01]  /*6790*/  ULDC.64 UR4, c[0x0][0x2b8] ;  /* 0x0000ae0000047ab9 */ /* 0x000fe20000000a00 */
[----:B------:R-:W-:Y:S01]  /*67a0*/  IMAD.WIDE.U32 R6, R77, c[0x0][0x2c0], RZ ;  /* 0x0000b0004d067a25 */ /* 0x000fe200078e00ff */
[----:B------:R-:W-:Y:S01]  /*67b0*/  USHF.R.U32.HI UR8, URZ, 0x1, UR5 ;  /* 0x000000013f087899 */ /* 0x000fe20008011605 */
[----:B------:R-:W0:Y:S01]  /*67c0*/  LDS R145, [R102.X4+0x840] ;  /* 0x0008400066917984 */ /* 0x000e220000004800 */
[----:B------:R-:W-:Y:S01]  /*67d0*/  LEA R5, R189, 0xfffffe00, 0x9 ;  /* 0xfffffe00bd057811 */ /* 0x000fe200078e48ff */
[----:B------:R-:W-:Y:S01]  /*67e0*/  IMAD R147, R77, c[0x0][0x2c4], R4 ;  /* 0x0000b1004d937a24 */ /* 0x000fe200078e0204 */
[----:B------:R-:W-:Y:S01]  /*67f0*/  USHF.R.U64 UR4, UR4, 0x1, UR5 ;  /* 0x0000000104047899 */ /* 0x000fe20008001205 */
[----:B------:R-:W-:Y:S01]  /*6800*/  IMAD R155, R98, c[0x0][0x2d0], RZ ;  /* 0x0000b400629b7a24 */ /* 0x000fe200078e02ff */
[----:B------:R-:W-:-:S02]  /*6810*/  IADD3 R4, P0, R5, R72, RZ ;  /* 0x0000004805047210 */ /* 0x000fc40007f1e0ff */
[----:B------:R-:W-:Y:S01]  /*6820*/  IADD3 R7, R7, R147, RZ ;  /* 0x0000009307077210 */ /* 0x000fe20007ffe0ff */
[----:B------:R-:W-:Y:S01]  /*6830*/  IMAD R147, R79, UR8, RZ ;  /* 0x000000084f937c24 */ /* 0x000fe2000f8e02ff */
[----:B------:R-:W-:Y:S01]  /*6840*/  LEA.HI.X.SX32 R5, R5, RZ, 0x1, P0 ;  /* 0x000000ff05057211 */ /* 0x000fe200000f0eff */
[----:B------:R-:W-:Y:S02]  /*6850*/  IMAD R155, R86, c[0x0][0x2d4], R155 ;  /* 0x0000b500569b7a24 */ /* 0x000fe400078e029b */
[----:B------:R-:W-:Y:S02]  /*6860*/  IMAD R147, R78, UR4, R147 ;  /* 0x000000044e937c24 */ /* 0x000fe4000f8e0293 */
        /* <DEDUP_REMOVED lines=9> */
.L_x_11311:
[----:B------:R-:W-:Y:S05]  /*6900*/  BSYNC B0 ;  /* 0x0000000000007941 */ /* 0x000fea0003800000 */
.L_x_11310:
[----:B------:R-:W-:Y:S01]  /*6910*/  LEA.HI.SX32 R143, R143, R72, 0x1b ;  /* 0x000000488f8f7211 */ /* 0x000fe200078fdaff */
[----:B------:R-:W-:Y:S01]  /*6920*/  BSSY B0, `(.L_x_11312) ;  /* 0x0000008000007945 */ /* 0x000fe20003800000 */
[----:B------:R-:W-:Y:S01]  /*6930*/  FADD.FTZ R98, R110, R157 ;  /* 0x0000009d6e627221 */ /* 0x000fe20000010000 */
[----:B------:R-:W-:Y:S01]  /*6940*/  IADD3 R5, R72, 0x40, RZ ;  /* 0x0000004048057810 */ /* 0x000fe20007ffe0ff */
[----:B------:R-:W-:Y:S01]  /*6950*/  FADD.FTZ R102, R112, R159 ;  /* 0x0000009f70667221 */ /* 0x000fe20000010000 */
[----:B0-----:R-:W-:Y:S01]  /*6960*/  IADD3 R7, R72, 0x60, RZ ;  /* 0x0000006048077810 */ /* 0x001fe20007ffe0ff */
[----:B------:R-:W0:Y:S01]  /*6970*/  LDS R143, [R143.X4+0x8c0] ;  /* 0x0008c0008f8f7984 */ /* 0x000e220000004800 */
[----:B------:R-:W-:Y:S05]  /*6980*/  @!P1 BRA `(.L_x_11313) ;  /* 0x0000001000009947 */ /* 0x000fea0003800000 */
[----:B0-----:R0:W-:Y:S02]  /*6990*/  RED.E.ADD.F32.FTZ.RN.STRONG.GPU [R18.64+-0x780], R143 ;  /* 0xfff8808f1200798e */ /* 0x0011e4000c10e786 */
.L_x_11313:
[----:B------:R-:W-:Y:S05]  /*69a0*/  BSYNC B0 ;  /* 0x0000000000007941 */ /* 0x000fea0003800000 */
.L_x_11312:
[----:B------:R-:W-:Y:S01]  /*69b0*/  LEA.HI.SX32 R5, R5, R72, 0x1b ;  /* 0x0000004805057211 */ /* 0x000fe200078fdaff */
[----:B------:R-:W-:Y:S01]  /*69c0*/  BSSY B0, `(.L_x_11314) ;  /* 0x000000d000007945 */ /* 0x000fe20003800000 */
[----:B------:R-:W-:Y:S02]  /*69d0*/  ISETP.GE.AND P6, PT, R114, 0x41, PT ;  /* 0x000000417200780c */ /* 0x000fe40003fc6270 */
[----:B0-----:R-:W-:-:S02]  /*69e0*/  IADD3 R143, R72, 0x80, RZ ;  /* 0x00000080488f7810 */ /* 0x001fc40007ffe0ff */
[----:B------:R-:W0:Y:S01]  /*69f0*/  LDS R5, [R5.X4+0x940] ;  /* 0x0009400005057984 */ /* 0x000e220000004800 */
        /* <DEDUP_REMOVED lines=8> */
[----:B0-----:R0:W-:Y:S02]  /*6a80*/  RED.E.ADD.F32.FTZ.RN.STRONG.GPU [R18.64+-0x700], R5 ;  /* 0xfff900051200798e */ /* 0x0011e4000c10e786 */
.L_x_11315:
[----:B------:R-:W-:Y:S05]  /*6a90*/  BSYNC B0 ;  /* 0x0000000000007941 */ /* 0x000fea0003800000 */
.L_x_11314:
[----:B------:R-:W1:Y:S01]  /*6aa0*/  LDS R7, [R7.X4+0x9c0] ;  /* 0x0009c00007077984 */ /* 0x000e620000004800 */
[----:B------:R-:W-:Y:S01]  /*6ab0*/  BSSY B0, `(.L_x_11316) ;  /* 0x0000005000007945 */ /* 0x000fe20003800000 */
[----:B0-----:R-:W-:Y:S02]  /*6ac0*/  IADD3 R5, R72, 0xa0, RZ ;  /* 0x000000a048057810 */ /* 0x001fe40007ffe0ff */
[----:B------:R-:W-:Y:S01]  /*6ad0*/  LEA.HI.SX32 R143, R143, R72, 0x1b ;  /* 0x000000488f8f7211 */ /* 0x000fe200078fdaff */
[----:B------:R-:W-:Y:S05]  /*6ae0*/  @!P0 BRA `(.L_x_11317) ;  /* 0x0000001000008947 */ /* 0x000fea0003800000 */
[----:B-1----:R0:W-:Y:S02]  /*6af0*/  RED.E.ADD.F32.FTZ.RN.STRONG.GPU [R18.64+-0x680], R7 ;  /* 0xfff980071200798e */ /* 0x0021e4000c10e786 */
.L_x_11317:
[----:B------:R-:W-:Y:S05]  /*6b00*/  BSYNC B0 ;  /* 0x0000000000007941 */ /* 0x000fea0003800000 */
.L_x_11316:
[----:B------:R-:W2:Y:S01]  /*6b10*/  LDS R143, [R143.X4+0xa40] ;  /* 0x000a40008f8f7984 */ /* 0x000ea20000004800 */
[----:B------:R-:W-:Y:S01]  /*6b20*/  BSSY B0, `(.L_x_11318) ;  /* 0x0000005000007945 */ /* 0x000fe20003800000 */
[----:B01----:R-:W-:Y:S02]  /*6b30*/  IADD3 R7, R72, 0xc0, RZ ;  /* 0x000000c048077810 */ /* 0x003fe40007ffe0ff */
[----:B------:R-:W-:Y:S01]  /*6b40*/  LEA.HI.SX32 R5, R5, R72, 0x1b ;  /* 0x0000004805057211 */ /* 0x000fe200078fdaff */
[----:B------:R-:W-:Y:S05]  /*6b50*/  @!P1 BRA `(.L_x_11319) ;  /* 0x0000001000009947 */ /* 0x000fea0003800000 */
[----:B--2---:R0:W-:Y:S02]  /*6b60*/  RED.E.ADD.F32.FTZ.RN.STRONG.GPU [R18.64+-0x600], R143 ;  /* 0xfffa008f1200798e */ /* 0x0041e4000c10e786 */
.L_x_11319:
[----:B------:R-:W-:Y:S05]  /*6b70*/  BSYNC B0 ;  /* 0x0000000000007941 */ /* 0x000fea0003800000 */
.L_x_11318:
[----:B------:R-:W1:Y:S01]  /*6b80*/  LDS R5, [R5.X4+0xac0] ;  /* 0x000ac00005057984 */ /* 0x000e620000004800 */
[----:B------:R-:W-:Y:S01]  /*6b90*/  BSSY B0, `(.L_x_11320) ;  /* 0x0000005000007945 */ /* 0x000fe20003800000 */
[----:B0-2---:R-:W-:-:S02]  /*6ba0*/  IADD3 R143, R72, 0xe0, RZ ;  /* 0x000000e0488f7810 */ /* 0x005fc40007ffe0ff */
[----:B------:R-:W-:Y:S01]  /*6bb0*/  LEA.HI.SX32 R7, R7, R72, 0x1b ;  /* 0x0000004807077211 */ /* 0x000fe200078fdaff */
[----:B------:R-:W-:Y:S05]  /*6bc0*/  @!P2 BRA `(.L_x_11321) ;  /* 0x000000100000a947 */ /* 0x000fea0003800000 */
[----:B-1----:R0:W-:Y:S02]  /*6bd0*/  RED.E.ADD.F32.FTZ.RN.STRONG.GPU [R18.64+-0x580], R5 ;  /* 0xfffa80051200798e */ /* 0x0021e4000c10e786 */
.L_x_11321:
[----:B------:R-:W-:Y:S05]  /*6be0*/  BSYNC B0 ;  /* 0x0000000000007941 */ /* 0x000fea0003800000 */
.L_x_11320:
[----:B------:R-:W2:Y:S01]  /*6bf0*/  LDS R7, [R7.X4+0xb40] ;  /* 0x000b400007077984 */ /* 0x000ea20000004800 */
[----:B------:R-:W-:Y:S01]  /*6c00*/  BSSY B0, `(.L_x_11322) ;  /* 0x0000005000007945 */ /* 0x000fe20003800000 */
[----:B01----:R-:W-:Y:S02]  /*6c10*/  IADD3 R5, R72, 0x100, RZ ;  /* 0x0000010048057810 */ /* 0x003fe40007ffe0ff */
[----:B------:R-:W-:Y:S01]  /*6c20*/  LEA.HI.SX32 R143, R143, R72, 0x1b ;  /* 0x000000488f8f7211 */ /* 0x000fe200078fdaff */
[----:B------:R-:W-:Y:S05]  /*6c30*/  @!P3 BRA `(.L_x_11323) ;  /* 0x000000100000b947 */ /* 0x000fea0003800000 */
[----:B--2---:R0:W-:Y:S02]  /*6c40*/  RED.E.ADD.F32.FTZ.RN.STRONG.GPU [R18.64+-0x500], R7 ;  /* 0xfffb00071200798e */ /* 0x0041e4000c10e786 */
.L_x_11323:
[----:B------:R-:W-:Y:S05]  /*6c50*/  BSYNC B0 ;  /* 0x0000000000007941 */ /* 0x000fea0003800000 */
.L_x_11322:
[----:B------:R-:W1:Y:S01]  /*6c60*/  LDS R143, [R143.X4+0xbc0] ;  /* 0x000bc0008f8f7984 */ /* 0x000e620000004800 */
[----:B------:R-:W-:Y:S01]  /*6c70*/  BSSY B0, `(.L_x_11324) ;  /* 0x0000004000007945 */ /* 0x000fe20003800000 */
[----:B------:R-:W-:Y:S01]  /*6c80*/  LEA.HI.SX32 R5, R5, R72, 0x1b ;  /* 0x0000004805057211 */ /* 0x000fe200078fdaff */
[----:B------:R-:W-:Y:S05]  /*6c90*/  @!P4 BRA `(.L_x_11325) ;  /* 0x000000100000c947 */ /* 0x000fea0003800000 */
[----:B-1----:R1:W-:Y:S02]  /*6ca0*/  RED.E.ADD.F32.FTZ.RN.STRONG.GPU [R18.64+-0x480], R143 ;  /* 0xfffb808f1200798e */ /* 0x0023e4000c10e786 */
.L_x_11325:
[----:B------:R-:W-:Y:S05]  /*6cb0*/  BSYNC B0 ;  /* 0x0000000000007941 */ /* 0x000fea0003800000 */
.L_x_11324:
[----:B------:R-:W3:Y:S01]  /*6cc0*/  LDS R5, [R5.X4+0xc40] ;  /* 0x000c400005057984 */ /* 0x000ee20000004800 */
[----:B------:R-:W-:Y:S01]  /*6cd0*/  BSSY B0, `(.L_x_11326) ;  /* 0x0000005000007945 */ /* 0x000fe20003800000 */
[----:B0-2---:R-:W-:-:S02]  /*6ce0*/  IADD3 R7, R72, 0x120, RZ ;  /* 0x0000012048077810 */ /* 0x005fc40007ffe0ff */
[----:B-1----:R-:W-:Y:S01]  /*6cf0*/  IADD3 R143, R72, 0x140, RZ ;  /* 0x00000140488f7810 */ /* 0x002fe20007ffe0ff */
[----:B------:R-:W-:Y:S05]  /*6d00*/  @!P5 BRA `(.L_x_11327) ;  /* 0x000000100000d947 */ /* 0x000fea0003800000 */
[----:B---3--:R0:W-:Y:S02]  /*6d10*/  RED.E.ADD.F32.FTZ.RN.STRONG.GPU [R18.64+-0x400], R5 ;  /* 0xfffc00051200798e */ /* 0x0081e4000c10e786 */
.L_x_11327:
[----:B------:R-:W-:Y:S05]  /*6d20*/  BSYNC B0 ;  /* 0x0000000000007941 */ /* 0x000fea0003800000 */
.L_x_11326:
        /* <DEDUP_REMOVED lines=14> */
.L_x_11329:
[----:B------:R-:W-:Y:S05]  /*6e10*/  BSYNC B0 ;  /* 0x0000000000007941 */ /* 0x000fea0003800000 */
.L_x_11328:
[----:B------:R-:W1:Y:S01]  /*6e20*/  LDS R143, [R143.X4+0xd40] ;  /* 0x000d40008f8f7984 */ /* 0x000e620000004800 */
[----:B------:R-:W-:Y:S01]  /*6e30*/  BSSY B0, `(.L_x_11330) ;  /* 0x0000005000007945 */ /* 0x000fe20003800000 */
[----:B0-----:R-:W-:-:S02]  /*6e40*/  IADD3 R7, R72, 0x180, RZ ;  /* 0x0000018048077810 */ /* 0x001fc40007ffe0ff */
[----:B------:R-:W-:Y:S01]  /*6e50*/  LEA.HI.SX32 R5, R5, R72, 0x1b ;  /* 0x0000004805057211 */ /* 0x000fe200078fdaff */
[----:B------:R-:W-:Y:S05]  /*6e60*/  @!P0 BRA `(.L_x_11331) ;  /* 0x0000001000008947 */ /* 0x000fea0003800000 */
[----:B-1----:R0:W-:Y:S02]  /*6e70*/  RED.E.ADD.F32.FTZ.RN.STRONG.GPU [R18.64+-0x300], R143 ;  /* 0xfffd008f1200798e */ /* 0x0021e4000c10e786 */
.L_x_11331:
[----:B------:R-:W-:Y:S05]  /*6e80*/  BSYNC B0 ;  /* 0x0000000000007941 */ /* 0x000fea0003800000 */
.L_x_11330:
[----:B------:R-:W2:Y:S01]  /*6e90*/  LDS R5, [R5.X4+0xdc0] ;  /* 0x000dc00005057984 */ /* 0x000ea20000004800 */
[----:B------:R-:W-:Y:S01]  /*6ea0*/  BSSY B0, `(.L_x_11332) ;  /* 0x0000005000007945 */ /* 0x000fe20003800000 */
[----:B01----:R-:W-:Y:S02]  /*6eb0*/  IADD3 R143, R72, 0x1a0, RZ ;  /* 0x000001a0488f7810 */ /* 0x003fe40007ffe0ff */
[----:B------:R-:W-:Y:S01]  /*6ec0*/  LEA.HI.SX32 R7, R7, R72, 0x1b ;  /* 0x0000004807077211 */ /* 0x000fe200078fdaff */
[----:B------:R-:W-:Y:S05]  /*6ed0*/  @!P1 BRA `(.L_x_11333) ;  /* 0x0000001000009947 */ /* 0x000fea0003800000 */
[----:B--2---:R0:W-:Y:S02]  /*6ee0*/  RED.E.ADD.F32.FTZ.RN.STRONG.GPU [R18.64+-0x280], R5 ;  /* 0xfffd80051200798e */ /* 0x0041e4000c10e786 */
.L_x_11333:
[----:B------:R-:W-:Y:S05]  /*6ef0*/  BSYNC B0 ;  /* 0x0000000000007941 */ /* 0x000fea0003800000 */
.L_x_11332:
[----:B------:R-:W1:Y:S01]  /*6f00*/  LDS R7, [R7.X4+0xe40] ;  /* 0x000e400007077984 */ /* 0x000e620000004800 */
[----:B------:R-:W-:Y:S01]  /*6f10*/  BSSY B0, `(.L_x_11334) ;  /* 0x0000005000007945 */ /* 0x000fe20003800000 */
[----:B0-2---:R-:W-:Y:S02]  /*6f20*/  IADD3 R5, R72, 0x1c0, RZ ;  /* 0x000001c048057810 */ /* 0x005fe40007ffe0ff */
[----:B------:R-:W-:Y:S01]  /*6f30*/  LEA.HI.SX32 R143, R143, R72, 0x1b ;  /* 0x000000488f8f7211 */ /* 0x000fe200078fdaff */
[----:B------:R-:W-:Y:S05]  /*6f40*/  @!P2 BRA `(.L_x_11335) ;  /* 0x000000100000a947 */ /* 0x000fea0003800000 */
[----:B-1----:R0:W-:Y:S02]  /*6f50*/  RED.E.ADD.F32.FTZ.RN.STRONG.GPU [R18.64+-0x200], R7 ;  /* 0xfffe00071200798e */ /* 0x0021e4000c10e786 */
.L_x_11335:
[----:B------:R-:W-:Y:S05]  /*6f60*/  BSYNC B0 ;  /* 0x0000000000007941 */ /* 0x000fea0003800000 */
.L_x_11334:
[----:B------:R-:W2:Y:S01]  /*6f70*/  LDS R143, [R143.X4+0xec0] ;  /* 0x000ec0008f8f7984 */ /* 0x000ea20000004800 */
[----:B------:R-:W-:Y:S01]  /*6f80*/  BSSY B0, `(.L_x_11336) ;  /* 0x0000005000007945 */ /* 0x000fe20003800000 */
[----:B01----:R-:W-:-:S02]  /*6f90*/  IADD3 R7, R72, 0x1e0, RZ ;  /* 0x000001e048077810 */ /* 0x003fc40007ffe0ff */
[----:B------:R-:W-:Y:S01]  /*6fa0*/  LEA.HI.SX32 R5, R5, R72, 0x1b ;  /* 0x0000004805057211 */ /* 0x000fe200078fdaff */
[----:B------:R-:W-:Y:S05]  /*6fb0*/  @!P3 BRA `(.L_x_11337) ;  /* 0x000000100000b947 */ /* 0x000fea0003800000 */
[----:B--2---:R0:W-:Y:S02]  /*6fc0*/  RED.E.ADD.F32.FTZ.RN.STRONG.GPU [R18.64+-0x180], R143 ;  /* 0xfffe808f1200798e */ /* 0x0041e4000c10e786 */
.L_x_11337:
[----:B------:R-:W-:Y:S05]  /*6fd0*/  BSYNC B0 ;  /* 0x0000000000007941 */ /* 0x000fea0003800000 */
.L_x_11336:
[----:B------:R-:W1:Y:S01]  /*6fe0*/  LDS R5, [R5.X4+0xf40] ;  /* 0x000f400005057984 */ /* 0x000e620000004800 */
[----:B------:R-:W-:Y:S01]  /*6ff0*/  BSSY B0, `(.L_x_11338) ;  /* 0x0000004000007945 */ /* 0x000fe20003800000 */
[----:B------:R-:W-:Y:S01]  /*7000*/  LEA.HI.SX32 R7, R7, R72, 0x1b ;  /* 0x0000004807077211 */ /* 0x000fe200078fdaff */
[----:B------:R-:W-:Y:S05]  /*7010*/  @!P4 BRA `(.L_x_11339) ;  /* 0x000000100000c947 */ /* 0x000fea0003800000 */
[----:B-1----:R1:W-:Y:S02]  /*7020*/  RED.E.ADD.F32.FTZ.RN.STRONG.GPU [R18.64+-0x100], R5 ;  /* 0xffff00051200798e */ /* 0x0023e4000c10e786 */
.L_x_11339:
[----:B------:R-:W-:Y:S05]  /*7030*/  BSYNC B0 ;  /* 0x0000000000007941 */ /* 0x000fea0003800000 */
.L_x_11338:
[----:B------:R-:W3:Y:S01]  /*7040*/  LDS R7, [R7.X4+0xfc0] ;  /* 0x000fc00007077984 */ /* 0x000ee20000004800 */
[----:B------:R-:W-:Y:S01]  /*7050*/  BSSY B0, `(.L_x_11340) ;  /* 0x0000003000007945 */ /* 0x000fe20003800000 */
[----:B------:R-:W-:Y:S05]  /*7060*/  @!P5 BRA `(.L_x_11341) ;  /* 0x000000100000d947 */ /* 0x000fea0003800000 */
[----:B---3--:R3:W-:Y:S02]  /*7070*/  RED.E.ADD.F32.FTZ.RN.STRONG.GPU [R18.64+-0x80], R7 ;  /* 0xffff80071200798e */ /* 0x0087e4000c10e786 */
.L_x_11341:
[----:B------:R-:W-:Y:S05]  /*7080*/  BSYNC B0 ;  /* 0x0000000000007941 */ /* 0x000fea0003800000 */
.L_x_11340:
[----:B01-3--:R-:W0:Y:S01]  /*7090*/  SHFL.DOWN PT, R18, R102, 0x1, 0x1f ;  /* 0x08201f0066127f89 */ /* 0x00be2200000e0000 */
[C---:B------:R-:W-:Y:S01]  /*70a0*/  ISETP.GT.AND P0, PT, R70.reuse, 0x1e, PT ;  /* 0x0000001e4600780c */ /* 0x040fe20003f04270 */
[----:B------:R-:W-:Y:S01]  /*70b0*/  FADD.FTZ R115, R141, R115 ;  /* 0x000000738d737221 */ /* 0x000fe20000010000 */
[----:B------:R-:W-:Y:S01]  /*70c0*/  MOV R5, R102 ;  /* 0x0000006600057202 */ /* 0x000fe20000000f00 */
[----:B--2---:R-:W1:Y:S01]  /*70d0*/  SHFL.DOWN PT, R143, R20, 0x1, 0x1f ;  /* 0x08201f00148f7f89 */ /* 0x004e6200000e0000 */
[----:B------:R-:W-:Y:S01]  /*70e0*/  MOV R6, R20 ;  /* 0x0000001400067202 */ /* 0x000fe20000000f00 */
[----:B------:R-:W-:Y:S01]  /*70f0*/  FADD.FTZ R117, R139, R117 ;  /* 0x000000758b757221 */ /* 0x000fe20000010000 */
[----:B------:R-:W-:Y:S01]  /*7100*/  MOV R7, R132 ;  /* 0x0000008400077202 */ /* 0x000fe20000000f00 */
[----:B------:R-:W2:Y:S01]  /*7110*/  SHFL.DOWN PT, R110, R132, 0x1, 0x1f ;  /* 0x08201f00846e7f89 */ /* 0x000ea200000e0000 */
[----:B------:R-:W-:Y:S01]  /*7120*/  MOV R4, R98 ;  /* 0x0000006200047202 */ /* 0x000fe20000000f00 */
[----:B------:R-:W-:Y:S01]  /*7130*/  BSSY B0, `(.L_x_11342) ;  /* 0x000007f000007945 */ /* 0x000fe20003800000 */
[----:B------:R-:W-:Y:S01]  /*7140*/  ISETP.NE.AND P1, PT, R70, RZ, PT ;  /* 0x000000ff4600720c */ /* 0x000fe20003f25270 */
[----:B------:R-:W3:Y:S01]  /*7150*/  SHFL.DOWN PT, R19, R98, 0x1, 0x1f ;  /* 0x08201f0062137f89 */ /* 0x000ee200000e0000 */
[----:B------:R-:W-:Y:S01]  /*7160*/  ISETP.NE.AND P2, PT, R72, RZ, PT ;  /* 0x000000ff4800720c */ /* 0x000fe20003f45270 */
[----:B------:R-:W-:-:S02]  /*7170*/  FADD.FTZ R111, R104, R111 ;  /* 0x0000006f686f7221 */ /* 0x000fc40000010000 */
[----:B------:R-:W-:Y:S02]  /*7180*/  FADD.FTZ R113, R108, R113 ;  /* 0x000000716c717221 */ /* 0x000fe40000010000 */
[----:B------:R-:W-:Y:S02]  /*7190*/  FADD.FTZ R119, R137, R119 ;  /* 0x0000007789777221 */ /* 0x000fe40000010000 */
[----:B------:R-:W-:Y:S02]  /*71a0*/  FADD.FTZ R121, R135, R121 ;  /* 0x0000007987797221 */ /* 0x000fe40000010000 */
[----:B------:R-:W-:Y:S02]  /*71b0*/  FADD.FTZ R123, R106, R123 ;  /* 0x0000007b6a7b7221 */ /* 0x000fe40000010000 */
[----:B0-----:R-:W-:Y:S02]  /*71c0*/  @!P0 FADD.FTZ R5, R5, R18 ;  /* 0x0000001205058221 */ /* 0x001fe40000010000 */
[----:B------:R-:W-:-:S02]  /*71d0*/  FADD.FTZ R125, R100, R125 ;  /* 0x0000007d647d7221 */ /* 0x000fc40000010000 */
[----:B-1----:R-:W-:Y:S01]  /*71e0*/  @!P0 FADD.FTZ R6, R6, R143 ;  /* 0x0000008f06068221 */ /* 0x002fe20000010000 */
[----:B------:R-:W0:Y:S01]  /*71f0*/  SHFL.DOWN PT, R18, R5, 0x2, 0x1f ;  /* 0x08401f0005127f89 */ /* 0x000e2200000e0000 */
[----:B--2---:R-:W-:-:S03]  /*7200*/  @!P0 FADD.FTZ R7, R7, R110 ;  /* 0x0000006e07078221 */ /* 0x004fc60000010000 */
[----:B------:R-:W1:Y:S01]  /*7210*/  SHFL.DOWN PT, R143, R6, 0x2, 0x1f ;  /* 0x08401f00068f7f89 */ /* 0x000e6200000e0000 */
[----:B---3--:R-:W-:-:S03]  /*7220*/  @!P0 FADD.FTZ R4, R4, R19 ;  /* 0x0000001304048221 */ /* 0x008fc60000010000 */
[----:B------:R-:W2:Y:S01]  /*7230*/  SHFL.DOWN PT, R20, R7, 0x2, 0x1f ;  /* 0x08401f0007147f89 */ /* 0x000ea200000e0000 */
[----:B------:R-:W-:-:S03]  /*7240*/  ISETP.GT.AND P0, PT, R70, 0x1d, PT ;  /* 0x0000001d4600780c */ /* 0x000fc60003f04270 */
[----:B------:R-:W3:Y:S10]  /*7250*/  SHFL.DOWN PT, R19, R4, 0x2, 0x1f ;  /* 0x08401f0004137f89 */ /* 0x000ef400000e0000 */
[----:B0-----:R-:W-:-:S02]  /*7260*/  @!P0 FADD.FTZ R5, R5, R18 ;  /* 0x0000001205058221 */ /* 0x001fc40000010000 */
[----:B------:R-:W-:Y:S02]  /*7270*/  FMUL.FTZ R18, R17, R169 ;  /* 0x000000a911127220 */ /* 0x000fe40000410000 */
[----:B-1----:R-:W-:Y:S01]  /*7280*/  @!P0 FADD.FTZ R6, R6, R143 ;  /* 0x0000008f06068221 */ /* 0x002fe20000010000 */
[----:B------:R-:W0:Y:S01]  /*7290*/  SHFL.DOWN PT, R98, R5, 0x4, 0x1f ;  /* 0x08801f0005627f89 */ /* 0x000e2200000e0000 */
[-C--:B------:R-:W-:Y:S02]  /*72a0*/  FFMA.FTZ R18, R16, R167.reuse, -R18 ;  /* 0x000000a710127223 */ /* 0x080fe40000010812 */
        /* <DEDUP_REMOVED lines=9> */
[C---:B------:R-:W-:Y:S02]  /*7340*/  FMUL.FTZ R19, R17.reuse, R22 ;  /* 0x0000001611137220 */ /* 0x040fe40000410000 */
[----:B------:R-:W-:Y:S02]  /*7350*/  FFMA.FTZ R18, R18, R153, R23 ;  /* 0x0000009912127223 */ /* 0x000fe40000010017 */
[-C--:B------:R-:W-:Y:S02]  /*7360*/  FMUL.FTZ R23, R17, R156.reuse ;  /* 0x0000009c11177220 */ /* 0x080fe40000410000 */
[----:B------:R-:W-:Y:S02]  /*7370*/  FFMA.FTZ R20, R41, R169, R18 ;  /* 0x000000a929147223 */ /* 0x000fe40000010012 */
[----:B------:R-:W-:-:S02]  /*7380*/  FFMA.FTZ R18, R16, R156, -R19 ;  /* 0x0000009c10127223 */ /* 0x000fc40000010813 */
[----:B0-----:R-:W-:Y:S02]  /*7390*/  @!P0 FADD.FTZ R5, R5, R98 ;  /* 0x0000006205058221 */ /* 0x001fe40000010000 */
[----:B------:R-:W-:Y:S02]  /*73a0*/  FMUL.FTZ R19, R17, R162 ;  /* 0x000000a211137220 */ /* 0x000fe40000410000 */
[----:B-1----:R-:W-:Y:S01]  /*73b0*/  @!P0 FADD.FTZ R6, R6, R145 ;  /* 0x0000009106068221 */ /* 0x002fe20000010000 */
[----:B------:R-:W0:Y:S01]  /*73c0*/  SHFL.DOWN PT, R98, R5, 0x8, 0x1f ;  /* 0x09001f0005627f89 */ /* 0x000e2200000e0000 */
[----:B------:R-:W-:Y:S02]  /*73d0*/  FMUL.FTZ R149, R149, R18 ;  /* 0x0000001295957220 */ /* 0x000fe40000410000 */
[----:B--2---:R-:W-:Y:S01]  /*73e0*/  @!P0 FADD.FTZ R7, R7, R102 ;  /* 0x0000006607078221 */ /* 0x004fe20000010000 */
[----:B------:R-:W1:Y:S01]  /*73f0*/  SHFL.DOWN PT, R145, R6, 0x8, 0x1f ;  /* 0x09001f0006917f89 */ /* 0x000e6200000e0000 */
[----:B------:R-:W-:-:S02]  /*7400*/  FFMA.FTZ R18, R16, R22, R23 ;  /* 0x0000001610127223 */ /* 0x000fc40000010017 */
[----:B---3--:R-:W-:Y:S01]  /*7410*/  @!P0 FADD.FTZ R4, R4, R143 ;  /* 0x0000008f04048221 */ /* 0x008fe20000010000 */
[----:B------:R-:W2:Y:S01]  /*7420*/  SHFL.DOWN PT, R102, R7, 0x8, 0x1f ;  /* 0x09001f0007667f89 */ /* 0x000ea200000e0000 */
[----:B------:R-:W-:Y:S01]  /*7430*/  ISETP.GT.AND P0, PT, R70, 0x17, PT ;  /* 0x000000174600780c */ /* 0x000fe20003f04270 */
[-C--:B------:R-:W-:Y:S02]  /*7440*/  FFMA.FTZ R23, R16, R158.reuse, -R19 ;  /* 0x0000009e10177223 */ /* 0x080fe40000010813 */
[----:B------:R-:W3:Y:S01]  /*7450*/  SHFL.DOWN PT, R143, R4, 0x8, 0x1f ;  /* 0x09001f00048f7f89 */ /* 0x000ee200000e0000 */
[----:B------:R-:W-:Y:S02]  /*7460*/  FMUL.FTZ R19, R17, R158 ;  /* 0x0000009e11137220 */ /* 0x000fe40000410000 */
[----:B------:R-:W-:Y:S02]  /*7470*/  FMUL.FTZ R130, R130, R23 ;  /* 0x0000001782827220 */ /* 0x000fe40000410000 */
[----:B------:R-:W-:-:S02]  /*7480*/  FFMA.FTZ R23, R16, R162, R19 ;  /* 0x000000a210177223 */ /* 0x000fc40000010013 */
[----:B------:R-:W-:Y:S02]  /*7490*/  FMUL.FTZ R19, R17, R152 ;  /* 0x0000009811137220 */ /* 0x000fe40000410000 */
[----:B------:R-:W-:Y:S02]  /*74a0*/  FADD.FTZ R109, R20, R109 ;  /* 0x0000006d146d7221 */ /* 0x000fe40000010000 */
[----:B------:R-:W-:Y:S02]  /*74b0*/  FFMA.FTZ R19, R16, R160, -R19 ;  /* 0x000000a010137223 */ /* 0x000fe40000010813 */
[----:B0-----:R-:W-:Y:S02]  /*74c0*/  @!P0 FADD.FTZ R5, R5, R98 ;  /* 0x0000006205058221 */ /* 0x001fe40000010000 */
[----:B------:R-:W-:Y:S02]  /*74d0*/  FFMA.FTZ R18, R18, R151, R149 ;  /* 0x0000009712127223 */ /* 0x000fe40000010095 */
[----:B------:R-:W-:Y:S01]  /*74e0*/  FFMA.FTZ R23, R23, R168, R130 ;  /* 0x000000a817177223 */ /* 0x000fe20000010082 */
[----:B------:R-:W0:Y:S01]  /*74f0*/  SHFL.DOWN PT, R20, R5, 0x10, 0x1f ;  /* 0x0a001f0005147f89 */ /* 0x000e2200000e0000 */
[----:B------:R-:W-:-:S02]  /*7500*/  FMUL.FTZ R128, R128, R19 ;  /* 0x0000001380807220 */ /* 0x000fc40000410000 */
[----:B-1----:R-:W-:Y:S02]  /*7510*/  @!P0 FADD.FTZ R6, R6, R145 ;  /* 0x0000009106068221 */ /* 0x002fe40000010000 */
[----:B--2---:R-:W-:Y:S02]  /*7520*/  @!P0 FADD.FTZ R7, R7, R102 ;  /* 0x0000006607078221 */ /* 0x004fe40000010000 */
[----:B---3--:R-:W-:Y:S01]  /*7530*/  @!P0 FADD.FTZ R4, R4, R143 ;  /* 0x0000008f04048221 */ /* 0x008fe20000010000 */
[----:B------:R-:W1:Y:S01]  /*7540*/  SHFL.DOWN PT, R141, R6, 0x10, 0x1f ;  /* 0x0a001f00068d7f89 */ /* 0x000e6200000e0000 */
[----:B------:R-:W-:Y:S01]  /*7550*/  FMUL.FTZ R19, R17, R160 ;  /* 0x000000a011137220 */ /* 0x000fe20000410000 */
[----:B------:R-:W-:Y:S01]  /*7560*/  ISETP.GT.AND P0, PT, R70, 0xf, PT ;  /* 0x0000000f4600780c */ /* 0x000fe20003f04270 */
[----:B------:R-:W-:Y:S01]  /*7570*/  FFMA.FTZ R18, R43, R22, R18 ;  /* 0x000000162b127223 */ /* 0x000fe20000010012 */
[----:B------:R-:W-:Y:S01]  /*7580*/  SHFL.DOWN PT, R139, R4, 0x10, 0x1f ;  /* 0x0a001f00048b7f89 */ /* 0x000fe200000e0000 */
[----:B------:R-:W-:-:S02]  /*7590*/  FFMA.FTZ R162, R42, R162, R23 ;  /* 0x000000a22aa27223 */ /* 0x000fc40000010017 */
[----:B------:R-:W-:Y:S01]  /*75a0*/  FFMA.FTZ R23, R16, R152, R19 ;  /* 0x0000009810177223 */ /* 0x000fe20000010013 */
[----:B------:R-:W2:Y:S01]  /*75b0*/  SHFL.DOWN PT, R22, R7, 0x10, 0x1f ;  /* 0x0a001f0007167f89 */ /* 0x000ea200000e0000 */
[----:B------:R-:W-:Y:S02]  /*75c0*/  FMUL.FTZ R19, R17, R146 ;  /* 0x0000009211137220 */ /* 0x000fe40000410000 */
[----:B------:R-:W-:Y:S02]  /*75d0*/  FADD.FTZ R107, R18, R107 ;  /* 0x0000006b126b7221 */ /* 0x000fe40000010000 */
[----:B------:R-:W-:Y:S02]  /*75e0*/  FFMA.FTZ R128, R23, R170, R128 ;  /* 0x000000aa17807223 */ /* 0x000fe40000010080 */
[----:B------:R-:W-:Y:S02]  /*75f0*/  FMUL.FTZ R18, R17, R179 ;  /* 0x000000b311127220 */ /* 0x000fe40000410000 */
[----:B------:R-:W-:-:S02]  /*7600*/  FFMA.FTZ R23, R16, R144, -R19 ;  /* 0x0000009010177223 */ /* 0x000fc40000010813 */
[C---:B------:R-:W-:Y:S02]  /*7610*/  FMUL.FTZ R19, R17.reuse, R144 ;  /* 0x0000009011137220 */ /* 0x040fe40000410000 */
[----:B------:R-:W-:Y:S02]  /*7620*/  FFMA.FTZ R18, R16, R133, -R18 ;  /* 0x0000008510127223 */ /* 0x000fe40000010812 */
[----:B------:R-:W-:Y:S02]  /*7630*/  FMUL.FTZ R126, R126, R23 ;  /* 0x000000177e7e7220 */ /* 0x000fe40000410000 */
[----:B------:R-:W-:Y:S02]  /*7640*/  FFMA.FTZ R23, R16, R146, R19 ;  /* 0x0000009210177223 */ /* 0x000fe40000010013 */
[----:B------:R-:W-:Y:S02]  /*7650*/  FMUL.FTZ R19, R17, R21 ;  /* 0x0000001511137220 */ /* 0x000fe40000410000 */
[----:B------:R-:W-:-:S02]  /*7660*/  FMUL.FTZ R129, R129, R18 ;  /* 0x0000001281817220 */ /* 0x000fc40000410000 */
[C---:B------:R-:W-:Y:S02]  /*7670*/  FMUL.FTZ R18, R17.reuse, R173 ;  /* 0x000000ad11127220 */ /* 0x040fe40000410000 */
[CC--:B------:R-:W-:Y:S02]  /*7680*/  FFMA.FTZ R19, R16.reuse, R131.reuse, -R19 ;  /* 0x0000008310137223 */ /* 0x0c0fe40000010813 */
[C---:B------:R-:W-:Y:S02]  /*7690*/  FMUL.FTZ R131, R17.reuse, R131 ;  /* 0x0000008311837220 */ /* 0x040fe40000410000 */
[C---:B------:R-:W-:Y:S02]  /*76a0*/  FMUL.FTZ R133, R17.reuse, R133 ;  /* 0x0000008511857220 */ /* 0x040fe40000410000 */
[-C--:B------:R-:W-:Y:S02]  /*76b0*/  FMUL.FTZ R17, R17, R175.reuse ;  /* 0x000000af11117220 */ /* 0x080fe40000410000 */
[----:B------:R-:W-:-:S02]  /*76c0*/  FFMA.FTZ R18, R16, R175, -R18 ;  /* 0x000000af10127223 */ /* 0x000fc40000010812 */
[----:B0-----:R-:W-:Y:S02]  /*76d0*/  @!P0 FADD.FTZ R5, R5, R20 ;  /* 0x0000001405058221 */ /* 0x001fe40000010000 */
[C---:B------:R-:W-:Y:S02]  /*76e0*/  FFMA.FTZ R131, R16.reuse, R21, R131 ;  /* 0x0000001510837223 */ /* 0x040fe40000010083 */
[----:B------:R-:W-:Y:S02]  /*76f0*/  FFMA.FTZ R20, R16, R179, R133 ;  /* 0x000000b310147223 */ /* 0x000fe40000010085 */
[----:B------:R-:W-:Y:S02]  /*7700*/  FMUL.FTZ R19, R124, R19 ;  /* 0x000000137c137220 */ /* 0x000fe40000410000 */
[----:B------:R-:W-:Y:S02]  /*7710*/  FFMA.FTZ R16, R16, R173, R17 ;  /* 0x000000ad10107223 */ /* 0x000fe40000010011 */
[----:B------:R-:W-:-:S02]  /*7720*/  FMUL.FTZ R18, R127, R18 ;  /* 0x000000127f127220 */ /* 0x000fc40000410000 */
[----:B-1----:R-:W-:Y:S02]  /*7730*/  @!P0 FADD.FTZ R6, R6, R141 ;  /* 0x0000008d06068221 */ /* 0x002fe40000010000 */
[----:B--2---:R-:W-:Y:S02]  /*7740*/  @!P0 FADD.FTZ R7, R7, R22 ;  /* 0x0000001607078221 */ /* 0x004fe40000010000 */
        /* <DEDUP_REMOVED lines=29> */
.L_x_11343:
[----:B0-----:R-:W-:Y:S05]  /*7920*/  BSYNC B0 ;  /* 0x0000000000007941 */ /* 0x001fea0003800000 */
.L_x_11342:
[----:B------:R-:W-:Y:S02]  /*7930*/  IADD3 R86, R86, 0x1, RZ ;  /* 0x0000000156567810 */ /* 0x000fe40007ffe0ff */
[----:B------:R-:W-:-:S02]  /*7940*/  IADD3 R85, P1, R85, 0x1, RZ ;  /* 0x0000000155557810 */ /* 0x000fc40007f3e0ff */
[----:B------:R-:W-:Y:S02]  /*7950*/  ISETP.GE.AND P0, PT, R86, c[0x0][0x16c], PT ;  /* 0x00005b0056007a0c */ /* 0x000fe40003f06270 */
[----:B------:R-:W-:-:S11]  /*7960*/  IADD3.X R84, RZ, R84, RZ, P1, !PT ;  /* 0x00000054ff547210 */ /* 0x000fd60000ffe4ff */
[----:B------:R-:W-:Y:S01]  /*7970*/  @P0 CALL.REL.NOINC `(.L_x_11297) ;  /* 0x0000001000000944 */ /* 0x000fe20003c00000 */
[----:B------:R-:W-:Y:S05]  /*7980*/  BRA `(.L_x_11344) ;  /* 0xffffb07000007947 */ /* 0x000fea000383ffff */
.L_x_11297:
[----:B------:R-:W-:Y:S01]  /*7990*/  BAR.SYNC.DEFER_BLOCKING 0x0 ;  /* 0x0000000000007b1d */ /* 0x000fe20000010000 */
[----:B------:R-:W-:Y:S01]  /*79a0*/  ISETP.NE.AND P6, PT, R72, RZ, PT ;  /* 0x000000ff4800720c */ /* 0x000fe20003fc5270 */
[----:B------:R-:W-:Y:S01]  /*79b0*/  IMAD R0, R78, c[0x0][0x2d8], RZ ;  /* 0x0000b6004e007a24 */ /* 0x000fe200078e02ff */
[C---:B------:R-:W-:Y:S01]  /*79c0*/  LEA R13, P2, R64.reuse, c[0x0][0x330], 0x2 ;  /* 0x0000cc00400d7a11 */ /* 0x040fe200078410ff */
[C---:B------:R-:W-:Y:S01]  /*79d0*/  IMAD.WIDE.U32 R4, R79.reuse, c[0x0][0x2d8], RZ ;  /* 0x0000b6004f047a25 */ /* 0x040fe200078e00ff */
[----:B------:R-:W-:Y:S01]  /*79e0*/  LOP3.LUT R16, R64, 0x20, RZ, 0xfc, !PT ;  /* 0x0000002040107812 */ /* 0x000fe200078efcff */
[----:B------:R-:W-:Y:S02]  /*79f0*/  BSSY B0, `(.L_x_11345) ;  /* 0x000002d000007945 */ /* 0x000fe40003800000 */
[----:B------:R-:W-:Y:S02]  /*7a00*/  IMAD R7, R79, c[0x0][0x2dc], R0 ;  /* 0x0000b7004f077a24 */ /* 0x000fe400078e0200 */
[----:B------:R-:W-:-:S03]  /*7a10*/  IMAD R0, R82, c[0x0][0x2e0], RZ ;  /* 0x0000b80052007a24 */ /* 0x000fc600078e02ff */
[----:B------:R-:W-:Y:S01]  /*7a20*/  IADD3 R5, R5, R7, RZ ;  /* 0x0000000705057210 */ /* 0x000fe20007ffe0ff */
[----:B------:R-:W-:-:S04]  /*7a30*/  IMAD R6, R83, c[0x0][0x2e4], R0 ;  /* 0x0000b90053067a24 */ /* 0x000fc800078e0200 */
[----:B------:R-:W-:-:S05]  /*7a40*/  IMAD.WIDE.U32 R4, R83, c[0x0][0x2e0], R4 ;  /* 0x0000b80053047a25 */ /* 0x000fca00078e0004 */
[----:B------:R-:W-:Y:S01]  /*7a50*/  IADD3 R0, P0, R32, R4, RZ ;  /* 0x0000000420007210 */ /* 0x000fe20007f1e0ff */
[----:B------:R-:W-:Y:S01]  /*7a60*/  STS [R48.X4], R125 ;  /* 0x0000007d30007388 */ /* 0x000fe20000004800 */
[----:B------:R-:W-:Y:S02]  /*7a70*/  LEA.HI.X R4, R64, c[0x0][0x334], R61, 0x2, P2 ;  /* 0x0000cd0040047a11 */ /* 0x000fe400010f143d */
        /* <DEDUP_REMOVED lines=36> */
.L_x_11346:
[----:B------:R-:W-:Y:S05]  /*7cc0*/  BSYNC B0 ;  /* 0x0000000000007941 */ /* 0x000fea0003800000 */
.L_x_11345:
[C---:B------:R-:W-:Y:S01]  /*7cd0*/  LOP3.LUT R18, R64.reuse, 0x40, RZ, 0xfc, !PT ;  /* 0x0000004040127812 */ /* 0x040fe200078efcff */
[----:B------:R-:W-:Y:S01]  /*7ce0*/  @!P1 STG.E [R12.64+-0x380], R19 ;  /* 0xfffc80130c009986 */ /* 0x000fe2000c101906 */
[C---:B------:R-:W-:Y:S01]  /*7cf0*/  LOP3.LUT R20, R64.reuse, 0x60, RZ, 0xfc, !PT ;  /* 0x0000006040147812 */ /* 0x040fe200078efcff */
[----:B------:R-:W-:Y:S01]  /*7d00*/  FADD.FTZ R74, R95, R74 ;  /* 0x0000004a5f4a7221 */ /* 0x000fe20000010000 */
[----:B------:R-:W-:Y:S01]  /*7d10*/  LOP3.LUT R22, R64, 0x80, RZ, 0xfc, !PT ;  /* 0x0000008040167812 */ /* 0x000fe200078efcff */
[----:B------:R-:W-:Y:S01]  /*7d20*/  IMAD R0, R78, c[0x0][0x2f8], RZ ;  /* 0x0000be004e007a24 */ /* 0x000fe200078e02ff */
[----:B------:R-:W-:Y:S01]  /*7d30*/  LOP3.LUT R24, R64, 0xa0, RZ, 0xfc, !PT ;  /* 0x000000a040187812 */ /* 0x000fe200078efcff */
[----:B------:R-:W-:Y:S01]  /*7d40*/  FADD.FTZ R74, R74, R97 ;  /* 0x000000614a4a7221 */ /* 0x000fe20000010000 */
[C---:B------:R-:W-:Y:S01]  /*7d50*/  LOP3.LUT R26, R64.reuse, 0xc0, RZ, 0xfc, !PT ;  /* 0x000000c0401a7812 */ /* 0x040fe200078efcff */
[----:B------:R-:W-:Y:S01]  /*7d60*/  IMAD.WIDE.U32 R4, R79, c[0x0][0x2f8], RZ ;  /* 0x0000be004f047a25 */ /* 0x000fe200078e00ff */
[----:B------:R-:W-:Y:S01]  /*7d70*/  LOP3.LUT R28, R64, 0xe0, RZ, 0xfc, !PT ;  /* 0x000000e0401c7812 */ /* 0x000fe200078efcff */
[----:B------:R-:W-:Y:S01]  /*7d80*/  BSSY B0, `(.L_x_11347) ;  /* 0x0000037000007945 */ /* 0x000fe20003800000 */
[-C--:B------:R-:W-:Y:S01]  /*7d90*/  ISETP.GE.AND P0, PT, R18, R35.reuse, PT ;  /* 0x000000231200720c */ /* 0x080fe20003f06270 */
[----:B------:R-:W-:Y:S01]  /*7da0*/  FADD.FTZ R74, R74, R99 ;  /* 0x000000634a4a7221 */ /* 0x000fe20000010000 */
[----:B------:R-:W-:-:S02]  /*7db0*/  ISETP.GE.AND P1, PT, R20, R35, PT ;  /* 0x000000231400720c */ /* 0x000fc40003f26270 */
[-C--:B------:R-:W-:Y:S01]  /*7dc0*/  ISETP.GE.AND P2, PT, R22, R35.reuse, PT ;  /* 0x000000231600720c */ /* 0x080fe20003f46270 */
[----:B------:R-:W-:Y:S01]  /*7dd0*/  FADD.FTZ R74, R74, R101 ;  /* 0x000000654a4a7221 */ /* 0x000fe20000010000 */
[-C--:B------:R-:W-:Y:S02]  /*7de0*/  ISETP.GE.AND P3, PT, R24, R35.reuse, PT ;  /* 0x000000231800720c */ /* 0x080fe40003f66270 */
[-C--:B------:R-:W-:Y:S01]  /*7df0*/  ISETP.GE.AND P4, PT, R26, R35.reuse, PT ;  /* 0x000000231a00720c */ /* 0x080fe20003f86270 */
[----:B------:R-:W-:Y:S01]  /*7e00*/  FADD.FTZ R74, R74, R103 ;  /* 0x000000674a4a7221 */ /* 0x000fe20000010000 */
[----:B------:R-:W-:-:S03]  /*7e10*/  ISETP.GE.AND P5, PT, R28, R35, PT ;  /* 0x000000231c00720c */ /* 0x000fc60003fa6270 */
[----:B------:R-:W-:Y:S01]  /*7e20*/  @!P0 STG.E [R12.64+-0x300], R21 ;  /* 0xfffd00150c008986 */ /* 0x000fe2000c101906 */
[----:B------:R-:W-:-:S03]  /*7e30*/  FADD.FTZ R74, R74, R105 ;  /* 0x000000694a4a7221 */ /* 0x000fc60000010000 */
[----:B------:R-:W-:Y:S01]  /*7e40*/  @!P1 STG.E [R12.64+-0x280], R23 ;  /* 0xfffd80170c009986 */ /* 0x000fe2000c101906 */
[----:B------:R-:W-:-:S03]  /*7e50*/  FADD.FTZ R74, R74, R107 ;  /* 0x0000006b4a4a7221 */ /* 0x000fc60000010000 */
[----:B------:R-:W-:Y:S01]  /*7e60*/  @!P2 STG.E [R12.64+-0x200], R25 ;  /* 0xfffe00190c00a986 */ /* 0x000fe2000c101906 */
[----:B------:R-:W-:-:S03]  /*7e70*/  FADD.FTZ R74, R74, R109 ;  /* 0x0000006d4a4a7221 */ /* 0x000fc60000010000 */
[----:B------:R-:W-:Y:S04]  /*7e80*/  @!P3 STG.E [R12.64+-0x180], R27 ;  /* 0xfffe801b0c00b986 */ /* 0x000fe8000c101906 */
[----:B------:R-:W-:Y:S04]  /*7e90*/  @!P4 STG.E [R12.64+-0x100], R29 ;  /* 0xffff001d0c00c986 */ /* 0x000fe8000c101906 */
[----:B------:R1:W-:Y:S04]  /*7ea0*/  @!P5 STG.E [R12.64+-0x80], R33 ;  /* 0xffff80210c00d986 */ /* 0x0003e8000c101906 */
[----:B------:R-:W-:Y:S01]  /*7eb0*/  BAR.SYNC.DEFER_BLOCKING 0x0 ;  /* 0x0000000000007b1d */ /* 0x000fe20000010000 */
[----:B-1----:R-:W-:-:S05]  /*7ec0*/  IMAD R13, R79, c[0x0][0x2fc], R0 ;  /* 0x0000bf004f0d7a24 */ /* 0x002fca00078e0200 */
[----:B------:R-:W-:Y:S01]  /*7ed0*/  IADD3 R25, R5, R13, RZ ;  /* 0x0000000d05197210 */ /* 0x000fe20007ffe0ff */
        /* <DEDUP_REMOVED lines=33> */
.L_x_11348:
[----:B------:R-:W-:Y:S05]  /*80f0*/  BSYNC B0 ;  /* 0x0000000000007941 */ /* 0x000fea0003800000 */
.L_x_11347:
[----:B------:R-:W-:Y:S01]  /*8100*/  MOV R5, R25 ;  /* 0x0000001900057202 */ /* 0x000fe20000000f00 */
[----:B------:R-:W-:Y:S01]  /*8110*/  IMAD R0, R82, c[0x0][0x300], RZ ;  /* 0x0000c00052007a24 */ /* 0x000fe200078e02ff */
[----:B------:R-:W-:Y:S02]  /*8120*/  IADD3 R52, P1, R52, -0x380, RZ ;  /* 0xfffffc8034347810 */ /* 0x000fe40007f3e0ff */
[-C--:B------:R-:W-:Y:S01]  /*8130*/  ISETP.GE.AND P5, PT, R26, R23.reuse, PT ;  /* 0x000000171a00720c */ /* 0x080fe20003fa6270 */
[C---:B------:R-:W-:Y:S01]  /*8140*/  IMAD.WIDE.U32 R4, R83.reuse, c[0x0][0x300], R4 ;  /* 0x0000c00053047a25 */ /* 0x040fe200078e0004 */
[-C--:B------:R-:W-:Y:S02]  /*8150*/  ISETP.GE.AND P0, PT, R16, R23.reuse, PT ;  /* 0x000000171000720c */ /* 0x080fe40003f06270 */
[----:B------:R-:W-:Y:S01]  /*8160*/  ISETP.GE.AND P2, PT, R20, R23, PT ;  /* 0x000000171400720c */ /* 0x000fe20003f46270 */
[----:B------:R-:W-:Y:S01]  /*8170*/  IMAD R6, R83, c[0x0][0x304], R0 ;  /* 0x0000c10053067a24 */ /* 0x000fe200078e0200 */
[----:B------:R-:W-:-:S02]  /*8180*/  IADD3 R7, P3, R32, R4, RZ ;  /* 0x0000000420077210 */ /* 0x000fc40007f7e0ff */
[----:B------:R-:W-:Y:S02]  /*8190*/  IADD3.X R0, R50, -0x1, RZ, P1, !PT ;  /* 0xffffffff32007810 */ /* 0x000fe40000ffe4ff */
        /* <DEDUP_REMOVED lines=28> */
.L_x_11291:
[----:B------:R-:W-:Y:S02]  /*8360*/  ISETP.NE.U32.AND P0, PT, RZ, c[0x0][0x328], PT ;  /* 0x0000ca00ff007a0c */ /* 0x000fe40003f05070 */
[----:B------:R-:W-:-:S02]  /*8370*/  ISETP.NE.U32.AND P2, PT, RZ, c[0x0][0x348], PT ;  /* 0x0000d200ff007a0c */ /* 0x000fc40003f45070 */
[----:B------:R-:W-:Y:S02]  /*8380*/  ISETP.NE.AND.EX P1, PT, RZ, c[0x0][0x32c], PT, P0 ;  /* 0x0000cb00ff007a0c */ /* 0x000fe40003f25300 */
[----:B------:R-:W-:-:S11]  /*8390*/  ISETP.NE.AND.EX P0, PT, RZ, c[0x0][0x34c], PT, P2 ;  /* 0x0000d300ff007a0c */ /* 0x000fd60003f05320 */
[----:B------:R-:W-:Y:S05]  /*83a0*/  @!P1 BRA `(.L_x_11350) ;  /* 0x0000014000009947 */ /* 0x000fea0003800000 */
[----:B------:R-:W2:Y:S01]  /*83b0*/  SHFL.DOWN P1, R3, R76, 0x1, 0x1f ;  /* 0x08201f004c037f89 */ /* 0x000ea20000020000 */
[----:B------:R-:W-:Y:S03]  /*83c0*/  BSSY B0, `(.L_x_11350) ;  /* 0x0000012000007945 */ /* 0x000fe60003800000 */
[----:B-1----:R-:W1:Y:S01]  /*83d0*/  S2R R4, SR_LANEID ;  /* 0x0000000000047919 */ /* 0x002e620000000000 */
[----:B--2---:R-:W-:Y:S01]  /*83e0*/  @P1 FADD R3, R3, R76 ;  /* 0x0000004c03031221 */ /* 0x004fe20000000000 */
[----:B-1----:R-:W-:-:S04]  /*83f0*/  ISETP.NE.AND P2, PT, R4, RZ, PT ;  /* 0x000000ff0400720c */ /* 0x002fc80003f45270 */
[----:B------:R-:W1:Y:S04]  /*8400*/  SHFL.DOWN P1, R0, R3, 0x2, 0x1f ;  /* 0x08401f0003007f89 */ /* 0x000e680000020000 */
[----:B------:R-:W2:Y:S01]  /*8410*/  S2R R4, SR_TID.X ;  /* 0x0000000000047919 */ /* 0x000ea20000002100 */
[----:B-1----:R-:W-:-:S05]  /*8420*/  @P1 FADD R0, R3, R0 ;  /* 0x0000000003001221 */ /* 0x002fca0000000000 */
[----:B------:R-:W1:Y:S02]  /*8430*/  SHFL.DOWN P1, R5, R0, 0x4, 0x1f ;  /* 0x08801f0000057f89 */ /* 0x000e640000020000 */
[----:B-1----:R-:W-:-:S05]  /*8440*/  @P1 FADD R5, R0, R5 ;  /* 0x0000000500051221 */ /* 0x002fca0000000000 */
[----:B------:R-:W1:Y:S02]  /*8450*/  SHFL.DOWN P1, R2, R5, 0x8, 0x1f ;  /* 0x09001f0005027f89 */ /* 0x000e640000020000 */
[----:B-1----:R-:W-:-:S05]  /*8460*/  @P1 FADD R2, R5, R2 ;  /* 0x0000000205021221 */ /* 0x002fca0000000000 */
[----:B------:R-:W1:Y:S02]  /*8470*/  SHFL.DOWN P1, R7, R2, 0x10, 0x1f ;  /* 0x0a001f0002077f89 */ /* 0x000e640000020000 */
[----:B-1----:R-:W-:Y:S01]  /*8480*/  @P1 FADD R7, R2, R7 ;  /* 0x0000000702071221 */ /* 0x002fe20000000000 */
[----:B--2---:R-:W-:-:S04]  /*8490*/  ISETP.NE.AND P1, PT, R4, RZ, PT ;  /* 0x000000ff0400720c */ /* 0x004fc80003f25270 */
[----:B------:R1:W-:Y:S04]  /*84a0*/  @!P2 STS [0x1084], R7 ;  /* 0x00108407ff00a388 */ /* 0x0003e80000000800 */
[----:B------:R-:W-:Y:S06]  /*84b0*/  BAR.SYNC.DEFER_BLOCKING 0x0 ;  /* 0x0000000000007b1d */ /* 0x000fec0000010000 */
[----:B------:R-:W-:Y:S05]  /*84c0*/  @P1 BRA `(.L_x_11351) ;  /* 0x0000001000001947 */ /* 0x000fea0003800000 */
[----:B-1----:R1:W-:Y:S02]  /*84d0*/  RED.E.ADD.F32.FTZ.RN.STRONG.GPU [R8.64], R7 ;  /* 0x000000070800798e */ /* 0x0023e4000c10e786 */
.L_x_11351:
[----:B-1----:R-:W-:Y:S05]  /*84e0*/  BSYNC B0 ;  /* 0x0000000000007941 */ /* 0x002fea0003800000 */
.L_x_11350:
        /* <DEDUP_REMOVED lines=23> */
.L_x_11353:
[----:B------:R-:W2:Y:S02]  /*8660*/  S2R R15, SR_TID.X ;  /* 0x00000000000f7919 */ /* 0x000ea40000002100 */
.L_x_11354:
[----:B-1----:R-:W-:Y:S05]  /*8670*/  BSYNC B0 ;  /* 0x0000000000007941 */ /* 0x002fea0003800000 */
.L_x_11352:
[----:B--2---:R-:W-:-:S13]  /*8680*/  ISETP.GE.AND P0, PT, R15, c[0x0][0x16c], PT ;  /* 0x00005b000f007a0c */ /* 0x004fda0003f06270 */
        /* <DEDUP_REMOVED lines=9> */
.L_x_11355:
[----:B0-----:R-:W1:Y:S01]  /*8720*/  LDS.64 R16, [R15.X8+0x35d0] ;  /* 0x0035d0000f107984 */ /* 0x001e620000008a00 */
[----:B------:R-:W-:Y:S01]  /*8730*/  SHF.R.S32.HI R0, RZ, 0x1f, R15 ;  /* 0x0000001fff007819 */ /* 0x000fe2000001140f */
[----:B------:R-:W-:Y:S01]  /*8740*/  YIELD ;  /* 0x0000000000007946 */ /* 0x000fe20003800000 */
[----:B------:R-:W-:Y:S01]  /*8750*/  MOV R2, R8 ;  /* 0x0000000800027202 */ /* 0x000fe20000000f00 */
[----:B------:R2:W3:Y:S01]  /*8760*/  LDS.64 R18, [R15.X8+0x3dd0] ;  /* 0x003dd0000f127984 */ /* 0x0004e20000008a00 */
        /* <DEDUP_REMOVED lines=8> */
[----:B0-----:R-:W-:-:S03]  /*87f0*/  IMAD.WIDE.U32 R12, R15, c[0x0][0x2b0], R4 ;  /* 0x0000ac000f0c7a25 */ /* 0x001fc600078e0004 */
[----:B------:R-:W-:Y:S01]  /*8800*/  IADD3 R3, R11, R3, RZ ;  /* 0x000000030b037210 */ /* 0x000fe20007ffe0ff */
[C---:B------:R-:W-:Y:S01]  /*8810*/  IMAD R5, R15.reuse, c[0x0][0x2b4], R0 ;  /* 0x0000ad000f057a24 */ /* 0x040fe200078e0200 */
[----:B--2---:R-:W-:Y:S02]  /*8820*/  IADD3 R15, R15, c[0x0][0x0], RZ ;  /* 0x000000000f0f7a10 */ /* 0x004fe40007ffe0ff */
[----:B------:R-:W-:Y:S02]  /*8830*/  LEA.HI.X R3, R10, c[0x0][0x314], R3, 0x3, P0 ;  /* 0x0000c5000a037a11 */ /* 0x000fe400000f1c03 */
[----:B------:R-:W-:Y:S02]  /*8840*/  ISETP.GE.AND P0, PT, R15, c[0x0][0x16c], PT ;  /* 0x00005b000f007a0c */ /* 0x000fe40003f06270 */
[----:B------:R-:W-:Y:S02]  /*8850*/  LEA R4, P1, R12, c[0x0][0x318], 0x3 ;  /* 0x0000c6000c047a11 */ /* 0x000fe400078218ff */
[----:B------:R-:W-:-:S04]  /*8860*/  IADD3 R5, R13, R5, RZ ;  /* 0x000000050d057210 */ /* 0x000fc80007ffe0ff */
[----:B------:R-:W-:Y:S01]  /*8870*/  LEA.HI.X R5, R12, c[0x0][0x31c], R5, 0x3, P1 ;  /* 0x0000c7000c057a11 */ /* 0x000fe200008f1c05 */
[----:B-1----:R0:W-:Y:S04]  /*8880*/  RED.E.ADD.F32.FTZ.RN.STRONG.GPU [R2.64], R16 ;  /* 0x000000100200798e */ /* 0x0021e8000c10e786 */
[----:B------:R0:W-:Y:S04]  /*8890*/  RED.E.ADD.F32.FTZ.RN.STRONG.GPU [R2.64+0x4], R17 ;  /* 0x000004110200798e */ /* 0x0001e8000c10e786 */
[----:B---3--:R0:W-:Y:S04]  /*88a0*/  RED.E.ADD.F32.FTZ.RN.STRONG.GPU [R4.64], R18 ;  /* 0x000000120400798e */ /* 0x0081e8000c10e786 */
[----:B------:R0:W-:Y:S01]  /*88b0*/  RED.E.ADD.F32.FTZ.RN.STRONG.GPU [R4.64+0x4], R19 ;  /* 0x000004130400798e */ /* 0x0001e2000c10e786 */
[----:B------:R-:W-:Y:S05]  /*88c0*/  @!P0 BRA `(.L_x_11355) ;  /* 0xfffffe5000008947 */ /* 0x000fea000383ffff */
[----:B------:R-:W-:Y:S05]  /*88d0*/  EXIT ;  /* 0x000000000000794d */ /* 0x000fea0003800000 */
.L_x_11356:
        /* <DEDUP_REMOVED lines=10> */
.L_x_14728:


//--------------------- .text._Z25selective_scan_bwd_kernelI32Selective_Scan_bwd_kernel_traitsILi32ELi8ELb0ELb0ELb1ELb1ELb0EfN3c107complexIfEEEEv12SSMParamsBwd --------------------------
	.section	.text._Z25selective_scan_bwd_kernelI32Selective_Scan_bwd_kernel_traitsILi32ELi8ELb0ELb0ELb1ELb1ELb0EfN3c107complexIfEEEEv12SSMParamsBwd,"ax",@progbits
	.sectioninfo	@"SHI_REGISTERS=186"
	.align	128
        .global         _Z25selective_scan_bwd_kernelI32Selective_Scan_bwd_kernel_traitsILi32ELi8ELb0ELb0ELb1ELb1ELb0EfN3c107complexIfEEEEv12SSMParamsBwd
        .type           _Z25selective_scan_bwd_kernelI32Selective_Scan_bwd_kernel_traitsILi32ELi8ELb0ELb0ELb1ELb1ELb0EfN3c107complexIfEEEEv12SSMParamsBwd,@function
        .size           _Z25selective_scan_bwd_kernelI32Selective_Scan_bwd_kernel_traitsILi32ELi8ELb0ELb0ELb1ELb1ELb0EfN3c107complexIfEEEEv12SSMParamsBwd,(.L_x_14729 - _Z25selective_scan_bwd_kernelI32Selective_Scan_bwd_kernel_traitsILi32ELi8ELb0ELb0ELb1ELb1ELb0EfN3c107complexIfEEEEv12SSMParamsBwd)
        .other          _Z25selective_scan_bwd_kernelI32Selective_Scan_bwd_kernel_traitsILi32ELi8ELb0ELb0ELb1ELb1ELb0EfN3c107complexIfEEEEv12SSMParamsBwd,@"STO_CUDA_ENTRY STV_DEFAULT"
_Z25selective_scan_bwd_kernelI32Selective_Scan_bwd_kernel_traitsILi32ELi8ELb0ELb0ELb1ELb1ELb0EfN3c107complexIfEEEEv12SSMParamsBwd:
.text._Z25selective_scan_bwd_kernelI32Selective_Scan_bwd_kernel_traitsILi32ELi8ELb0ELb0ELb1ELb1ELb0EfN3c107complexIfEEEEv12SSMParamsBwd:
[----:B------:R-:W-:Y:S02]  /*0000*/  MOV R1, c[0x0][0x28] ;  /* 0x00000a0000017a02 */ /* 0x000fe40000000f00 */
[----:B------:R-:W-:Y:S01]  /*0010*/  IABS R11, c[0x0][0x178] ;  /* 0x00005e00000b7a13 */ /* 0x000fe20000000000 */
[----:B------:R-:W0:Y:S01]  /*0020*/  S2R R100, SR_CTAID.Y ;  /* 0x0000000000647919 */ /* 0x000e220000002600 */
[----:B------:R-:W-:Y:S01]  /*0030*/  ISETP.NE.U32.AND P0, PT, RZ, c[0x0][0x238], PT ;  /* 0x00008e00ff007a0c */ /* 0x000fe20003f05070 */
[----:B------:R-:W-:Y:S01]  /*0040*/  HFMA2.MMA R98, -RZ, RZ, 0, 0 ;  /* 0x00000000ff627435 */ /* 0x000fe200000001ff */
[----:B------:R-:W1:Y:S01]  /*0050*/  I2F.RP R0, R11 ;  /* 0x0000000b00007306 */ /* 0x000e620000209400 */
[----:B------:R-:W-:Y:S01]  /*0060*/  ULDC.64 UR6, c[0x0][0x118] ;  /* 0x0000460000067ab9 */ /* 0x000fe20000000a00 */
[----:B------:R-:W-:Y:S02]  /*0070*/  ISETP.NE.AND.EX P0, PT, RZ, c[0x0][0x23c], PT, P0 ;  /* 0x00008f00ff007a0c */ /* 0x000fe40003f05300 */
[----:B------:R-:W-:Y:S01]  /*0080*/  ISETP.NE.U32.AND P1, PT, RZ, c[0x0][0x250], PT ;  /* 0x00009400ff007a0c */ /* 0x000fe20003f25070 */
[----:B------:R-:W2:Y:S01]  /*0090*/  S2R R96, SR_CTAID.X ;  /* 0x0000000000607919 */ /* 0x000ea20000002500 */
[----:B------:R-:W-:-:S02]  /*00a0*/  MOV R97, RZ ;  /* 0x000000ff00617202 */ /* 0x000fc40000000f00 */
        /* <DEDUP_REMOVED lines=10> */
[----:B--2---:R-:W-:Y:S01]  /*0150*/  SHF.R.S32.HI R95, RZ, 0x1f, R96 ;  /* 0x0000001fff5f7819 */ /* 0x004fe20000011460 */
[----:B------:R2:W5:Y:S01]  /*0160*/  @P1 LDG.E R97, [R4.64] ;  /* 0x0000000604611981 */ /* 0x000562000c1e1900 */
[----:B------:R-:W-:Y:S01]  /*0170*/  MOV R10, c[0x0][0x174] ;  /* 0x00005d00000a7a02 */ /* 0x000fe20000000f00 */
[----:B------:R-:W-:Y:S01]  /*0180*/  HFMA2.MMA R94, -RZ, RZ, 0, 0 ;  /* 0x00000000ff5e7435 */ /* 0x000fe200000001ff */
[----:B------:R-:W-:Y:S01]  /*0190*/  MOV R92, RZ ;  /* 0x000000ff005c7202 */ /* 0x000fe20000000f00 */
[C---:B------:R-:W-:Y:S01]  /*01a0*/  IMAD R9, R95.reuse, c[0x0][0x1e0], RZ ;  /* 0x000078005f097a24 */ /* 0x040fe200078e02ff */
[----:B0-----:R-:W-:Y:S01]  /*01b0*/  IABS R2, R100 ;  /* 0x0000006400027213 */ /* 0x001fe20000000000 */
[----:B------:R-:W-:Y:S01]  /*01c0*/  IMAD R15, R95, c[0x0][0x1b0], RZ ;  /* 0x00006c005f0f7a24 */ /* 0x000fe200078e02ff */
[----:B-1----:R-:W-:Y:S01]  /*01d0*/  HFMA2.MMA R6, -RZ, RZ, 0, 0 ;  /* 0x00000000ff067435 */ /* 0x002fe200000001ff */
[----:B------:R-:W-:-:S02]  /*01e0*/  IMAD R9, R96, c[0x0][0x1e4], R9 ;  /* 0x0000790060097a24 */ /* 0x000fc400078e0209 */
[----:B--2---:R-:W-:Y:S02]  /*01f0*/  IMAD R5, R95, c[0x0][0x1d0], RZ ;  /* 0x000074005f057a24 */ /* 0x004fe400078e02ff */
[----:B------:R-:W-:Y:S01]  /*0200*/  IMAD R17, R96, c[0x0][0x1b4], R15 ;  /* 0x00006d0060117a24 */ /* 0x000fe200078e020f */
[----:B---3--:R-:W-:Y:S01]  /*0210*/  IADD3 R8, RZ, -R7, RZ ;  /* 0x80000007ff087210 */ /* 0x008fe20007ffe0ff */
[----:B------:R-:W-:-:S04]  /*0220*/  IMAD R15, R99, c[0x0][0x1d8], RZ ;  /* 0x00007600630f7a24 */ /* 0x000fc800078e02ff */
[----:B------:R-:W-:-:S04]  /*0230*/  IMAD R3, R8, R11, RZ ;  /* 0x0000000b08037224 */ /* 0x000fc800078e02ff */
[----:B------:R-:W-:Y:S01]  /*0240*/  IMAD.HI.U32 R7, R7, R3, R6 ;  /* 0x0000000307077227 */ /* 0x000fe200078e0006 */
[----:B------:R-:W-:-:S04]  /*0250*/  LOP3.LUT R6, R100, c[0x0][0x178], RZ, 0x3c, !PT ;  /* 0x00005e0064067a12 */ /* 0x000fc800078e3cff */
[----:B------:R-:W-:Y:S01]  /*0260*/  ISETP.GE.AND P2, PT, R6, RZ, PT ;  /* 0x000000ff0600720c */ /* 0x000fe20003f46270 */
[----:B------:R-:W-:-:S04]  /*0270*/  IMAD.HI.U32 R93, R7, R2, RZ ;  /* 0x00000002075d7227 */ /* 0x000fc800078e00ff */
[C---:B------:R-:W-:Y:S01]  /*0280*/  IMAD R7, R96.reuse, c[0x0][0x1d4], R5 ;  /* 0x0000750060077a24 */ /* 0x040fe200078e0205 */
[----:B------:R-:W-:Y:S01]  /*0290*/  IADD3 R0, -R93, RZ, RZ ;  /* 0x000000ff5d007210 */ /* 0x000fe20007ffe1ff */
[----:B------:R-:W-:-:S04]  /*02a0*/  IMAD.WIDE.U32 R4, R96, c[0x0][0x1e0], RZ ;  /* 0x0000780060047a25 */ /* 0x000fc800078e00ff */
[----:B------:R-:W-:Y:S01]  /*02b0*/  IMAD R0, R11, R0, R2 ;  /* 0x000000000b007224 */ /* 0x000fe200078e0202 */
[----:B------:R-:W-:Y:S01]  /*02c0*/  IADD3 R5, R5, R9, RZ ;  /* 0x0000000905057210 */ /* 0x000fe20007ffe0ff */
[----:B------:R-:W-:-:S03]  /*02d0*/  IMAD.WIDE.U32 R2, R96, c[0x0][0x1d0], RZ ;  /* 0x0000740060027a25 */ /* 0x000fc600078e00ff */
[----:B------:R-:W-:Y:S01]  /*02e0*/  ISETP.GT.U32.AND P1, PT, R11, R0, PT ;  /* 0x000000000b00720c */ /* 0x000fe20003f24070 */
[----:B------:R-:W-:Y:S01]  /*02f0*/  IMAD R9, R95, c[0x0][0x278], RZ ;  /* 0x00009e005f097a24 */ /* 0x000fe200078e02ff */
[----:B------:R-:W-:Y:S01]  /*0300*/  IADD3 R3, R3, R7, RZ ;  /* 0x0000000703037210 */ /* 0x000fe20007ffe0ff */
[----:B------:R-:W-:-:S04]  /*0310*/  IMAD.WIDE.U32 R6, R96, c[0x0][0x278], RZ ;  /* 0x00009e0060067a25 */ /* 0x000fc800078e00ff */
[----:B------:R-:W-:Y:S02]  /*0320*/  IMAD R13, R96, c[0x0][0x27c], R9 ;  /* 0x00009f00600d7a24 */ /* 0x000fe400078e0209 */
[----:B------:R-:W-:-:S03]  /*0330*/  IMAD.WIDE.U32 R2, R100, c[0x0][0x1d8], R2 ;  /* 0x0000760064027a25 */ /* 0x000fc600078e0002 */
[----:B------:R-:W-:Y:S01]  /*0340*/  IADD3 R7, R7, R13, RZ ;  /* 0x0000000d07077210 */ /* 0x000fe20007ffe0ff */
[----:B------:R-:W-:Y:S01]  /*0350*/  IMAD.WIDE.U32 R8, R96, c[0x0][0x1b0], RZ ;  /* 0x00006c0060087a25 */ /* 0x000fe200078e00ff */
[-C--:B------:R-:W-:Y:S02]  /*0360*/  @!P1 IADD3 R0, R0, -R11.reuse, RZ ;  /* 0x8000000b00009210 */ /* 0x080fe40007ffe0ff */
[----:B------:R-:W-:Y:S02]  /*0370*/  @!P1 IADD3 R93, R93, 0x1, RZ ;  /* 0x000000015d5d9810 */ /* 0x000fe40007ffe0ff */
[----:B------:R-:W-:Y:S01]  /*0380*/  ISETP.GE.U32.AND P0, PT, R0, R11, PT ;  /* 0x0000000b0000720c */ /* 0x000fe20003f06070 */
[----:B------:R-:W-:Y:S01]  /*0390*/  IMAD R0, R100, c[0x0][0x1dc], R15 ;  /* 0x0000770064007a24 */ /* 0x000fe200078e020f */
[----:B------:R-:W-:Y:S01]  /*03a0*/  LEA R11, R10, 0xffffff00, 0x8 ;  /* 0xffffff000a0b7811 */ /* 0x000fe200078e40ff */
[----:B------:R-:W-:Y:S01]  /*03b0*/  IMAD R15, R99, c[0x0][0x1e8], RZ ;  /* 0x00007a00630f7a24 */ /* 0x000fe200078e02ff */
[----:B------:R-:W-:-:S02]  /*03c0*/  ISETP.NE.AND P1, PT, RZ, c[0x0][0x178], PT ;  /* 0x00005e00ff007a0c */ /* 0x000fc40003f25270 */
[----:B------:R-:W-:Y:S01]  /*03d0*/  SHF.R.S32.HI R13, RZ, 0x1f, R11 ;  /* 0x0000001fff0d7819 */ /* 0x000fe2000001140b */
[C---:B------:R-:W-:Y:S01]  /*03e0*/  IMAD R15, R100.reuse, c[0x0][0x1ec], R15 ;  /* 0x00007b00640f7a24 */ /* 0x040fe200078e020f */
[----:B------:R-:W-:Y:S02]  /*03f0*/  IADD3 R89, P3, R11, R2, RZ ;  /* 0x000000020b597210 */ /* 0x000fe40007f7e0ff */
[----:B------:R-:W-:Y:S01]  /*0400*/  IADD3 R9, R9, R17, RZ ;  /* 0x0000001109097210 */ /* 0x000fe20007ffe0ff */
[----:B------:R-:W-:Y:S01]  /*0410*/  IMAD R17, R99, c[0x0][0x280], RZ ;  /* 0x0000a00063117a24 */ /* 0x000fe200078e02ff */
[----:B------:R-:W-:Y:S01]  /*0420*/  IADD3.X R0, R13, R3, R0, P3, !PT ;  /* 0x000000030d007210 */ /* 0x000fe20001ffe400 */
[----:B------:R-:W-:Y:S01]  /*0430*/  IMAD.WIDE.U32 R2, R100, c[0x0][0x1e8], R4 ;  /* 0x00007a0064027a25 */ /* 0x000fe200078e0004 */
[----:B------:R-:W-:Y:S02]  /*0440*/  @P0 IADD3 R93, R93, 0x1, RZ ;  /* 0x000000015d5d0810 */ /* 0x000fe40007ffe0ff */
[----:B------:R-:W-:Y:S01]  /*0450*/  ISETP.GE.AND P3, PT, R10, 0x1, PT ;  /* 0x000000010a00780c */ /* 0x000fe20003f66270 */
[----:B------:R-:W-:Y:S01]  /*0460*/  IMAD.WIDE.U32 R4, R100, c[0x0][0x280], R6 ;  /* 0x0000a00064047a25 */ /* 0x000fe200078e0006 */
[----:B------:R-:W-:-:S02]  /*0470*/  IADD3 R87, P0, R11, R2, RZ ;  /* 0x000000020b577210 */ /* 0x000fc40007f1e0ff */
[----:B------:R-:W-:Y:S01]  /*0480*/  @!P2 IADD3 R93, -R93, RZ, RZ ;  /* 0x000000ff5d5da210 */ /* 0x000fe20007ffe1ff */
[----:B------:R-:W-:Y:S01]  /*0490*/  IMAD R17, R100, c[0x0][0x284], R17 ;  /* 0x0000a10064117a24 */ /* 0x000fe200078e0211 */
[----:B------:R-:W-:Y:S02]  /*04a0*/  IADD3.X R2, R13, R3, R15, P0, !PT ;  /* 0x000000030d027210 */ /* 0x000fe400007fe40f */
[C---:B------:R-:W-:Y:S02]  /*04b0*/  LEA R88, P0, R89.reuse, c[0x0][0x240], 0x2 ;  /* 0x0000900059587a11 */ /* 0x040fe400078010ff */
[----:B------:R-:W-:Y:S02]  /*04c0*/  @!P1 LOP3.LUT R93, RZ, c[0x0][0x178], RZ, 0x33, !PT ;  /* 0x00005e00ff5d9a12 */ /* 0x000fe400078e33ff */
[----:B------:R-:W-:Y:S02]  /*04d0*/  LEA.HI.X R89, R89, c[0x0][0x244], R0, 0x2, P0 ;  /* 0x0000910059597a11 */ /* 0x000fe400000f1400 */
[----:B------:R-:W-:Y:S01]  /*04e0*/  ISETP.NE.U32.AND P0, PT, RZ, c[0x0][0x260], PT ;  /* 0x00009800ff007a0c */ /* 0x000fe20003f05070 */
[----:B------:R-:W-:Y:S01]  /*04f0*/  IMAD.WIDE.U32 R8, R93, c[0x0][0x1c8], R8 ;  /* 0x000072005d087a25 */ /* 0x000fe200078e0008 */
[----:B------:R-:W-:-:S02]  /*0500*/  IADD3 R11, P2, R11, R4, RZ ;  /* 0x000000040b0b7210 */ /* 0x000fc40007f5e0ff */
[----:B------:R-:W-:Y:S02]  /*0510*/  LEA R86, P1, R87, c[0x0][0x248], 0x2 ;  /* 0x0000920057567a11 */ /* 0x000fe400078210ff */
[----:B------:R-:W-:Y:S02]  /*0520*/  ISETP.NE.AND.EX P0, PT, RZ, c[0x0][0x264], PT, P0 ;  /* 0x00009900ff007a0c */ /* 0x000fe40003f05300 */
[----:B------:R-:W-:Y:S02]  /*0530*/  SHF.R.S32.HI R169, RZ, 0x1f, R93 ;  /* 0x0000001fffa97819 */ /* 0x000fe4000001145d */
[----:B------:R-:W-:Y:S02]  /*0540*/  IADD3.X R4, R13, R5, R17, P2, !PT ;  /* 0x000000050d047210 */ /* 0x000fe400017fe411 */
[----:B------:R-:W-:Y:S01]  /*0550*/  LEA.HI.X R87, R87, c[0x0][0x24c], R2, 0x2, P1 ;  /* 0x0000930057577a11 */ /* 0x000fe200008f1402 */
[----:B------:R-:W-:Y:S01]  /*0560*/  IMAD R0, R169, c[0x0][0x1c8], RZ ;  /* 0x00007200a9007a24 */ /* 0x000fe200078e02ff */
[----:B------:R-:W-:Y:S01]  /*0570*/  ISETP.NE.U32.AND P1, PT, RZ, c[0x0][0x328], PT ;  /* 0x0000ca00ff007a0c */ /* 0x000fe20003f25070 */
[----:B------:R-:W-:Y:S01]  /*0580*/  CS2R R12, SRZ ;  /* 0x00000000000c7805 */ /* 0x000fe2000001ff00 */
[----:B------:R-:W-:Y:S01]  /*0590*/  ISETP.NE.U32.AND P2, PT, RZ, c[0x0][0x348], PT ;  /* 0x0000d200ff007a0c */ /* 0x000fe20003f45070 */
[----:B------:R-:W-:Y:S01]  /*05a0*/  IMAD R5, R93, c[0x0][0x1cc], R0 ;  /* 0x000073005d057a24 */ /* 0x000fe200078e0200 */
[----:B------:R-:W-:Y:S01]  /*05b0*/  ISETP.NE.AND.EX P1, PT, RZ, c[0x0][0x32c], PT, P1 ;  /* 0x0000cb00ff007a0c */ /* 0x000fe20003f25310 */
[----:B------:R-:W-:Y:S01]  /*05c0*/  @P0 IMAD R0, R96, c[0x0][0x164], R100 ;  /* 0x0000590060000a24 */ /* 0x000fe200078e0264 */
[----:B------:R-:W-:-:S02]  /*05d0*/  ISETP.NE.AND.EX P2, PT, RZ, c[0x0][0x34c], PT, P2 ;  /* 0x0000d300ff007a0c */ /* 0x000fc40003f45320 */
[----:B------:R-:W-:Y:S01]  /*05e0*/  LEA R3, R10, 0xfffffe00, 0x9 ;  /* 0xfffffe000a037811 */ /* 0x000fe200078e48ff */
[----:B------:R-:W-:Y:S01]  /*05f0*/  @P0 IMAD R0, R0, c[0x0][0x174], RZ ;  /* 0x00005d0000000a24 */ /* 0x000fe200078e02ff */
[----:B------:R-:W-:Y:S02]  /*0600*/  LEA R84, P4, R11, c[0x0][0x308], 0x2 ;  /* 0x0000c2000b547a11 */ /* 0x000fe400078810ff */
[----:B------:R-:W-:Y:S01]  /*0610*/  IADD3 R82, P5, R3, R8, RZ ;  /* 0x0000000803527210 */ /* 0x000fe20007fbe0ff */
[----:B------:R-:W-:Y:S01]  /*0620*/  @P0 IMAD R0, R0, c[0x0][0x16c], RZ ;  /* 0x00005b0000000a24 */ /* 0x000fe200078e02ff */
[----:B------:R-:W-:Y:S02]  /*0630*/  IADD3 R8, R9, R5, RZ ;  /* 0x0000000509087210 */ /* 0x000fe40007ffe0ff */
[----:B------:R-:W-:Y:S02]  /*0640*/  LEA.HI.X R85, R11, c[0x0][0x30c], R4, 0x2, P4 ;  /* 0x0000c3000b557a11 */ /* 0x000fe400020f1404 */
[----:B------:R-:W-:Y:S01]  /*0650*/  CS2R R10, SRZ ;  /* 0x00000000000a7805 */ /* 0x000fe2000001ff00 */
[----:B------:R-:W-:-:S02]  /*0660*/  @P0 MOV R15, 0x10 ;  /* 0x00000010000f0802 */ /* 0x000fc40000000f00 */
[----:B------:R-:W-:Y:S02]  /*0670*/  LEA.HI.X.SX32 R3, R3, R8, 0x1, P5 ;  /* 0x0000000803037211 */ /* 0x000fe400028f0eff */
[----:B------:R-:W-:Y:S01]  /*0680*/  LEA R83, P6, R82, c[0x0][0x230], 0x2 ;  /* 0x00008c0052537a11 */ /* 0x000fe200078c10ff */
[----:B------:R-:W-:Y:S01]  /*0690*/  @P0 IMAD.WIDE R14, R0, R15, c[0x0][0x260] ;  /* 0x00009800000e0625 */ /* 0x000fe200078e020f */
[C---:B------:R-:W-:Y:S01]  /*06a0*/  @P1 LEA R12, P4, R100.reuse, c[0x0][0x328], 0x2 ;  /* 0x0000ca00640c1a11 */ /* 0x040fe200078810ff */
[----:B------:R-:W-:Y:S01]  /*06b0*/  @!P0 CS2R R14, SRZ ;  /* 0x00000000000e8805 */ /* 0x000fe2000001ff00 */
[----:B------:R-:W-:Y:S02]  /*06c0*/  @P2 LEA R10, P5, R100, c[0x0][0x348], 0x2 ;  /* 0x0000d200640a2a11 */ /* 0x000fe400078a10ff */
[----:B------:R-:W-:Y:S02]  /*06d0*/  LEA.HI.X R82, R82, c[0x0][0x234], R3, 0x2, P6 ;  /* 0x00008d0052527a11 */ /* 0x000fe400030f1403 */
[----:B------:R-:W-:-:S02]  /*06e0*/  @P1 LEA.HI.X R13, R100, c[0x0][0x32c], R99, 0x2, P4 ;  /* 0x0000cb00640d1a11 */ /* 0x000fc400020f1463 */
[----:B------:R-:W-:Y:S01]  /*06f0*/  @P2 LEA.HI.X R11, R100, c[0x0][0x34c], R99, 0x2, P5 ;  /* 0x0000d300640b2a11 */ /* 0x000fe200028f1463 */
[----:B------:R-:W-:Y:S05]  /*0700*/  @!P3 BRA `(.L_x_11357) ;  /* 0x00007d400000b947 */ /* 0x000fea0003800000 */
[----:B------:R-:W0:Y:S01]  /*0710*/  S2R R91, SR_TID.X ;  /* 0x00000000005b7919 */ /* 0x000e220000002100 */
[----:B------:R-:W-:Y:S02]  /*0720*/  MOV R92, RZ ;  /* 0x000000ff005c7202 */ /* 0x000fe40000000f00 */
[----:B------:R-:W-:Y:S01]  /*0730*/  MOV R81, RZ ;  /* 0x000000ff00517202 */ /* 0x000fe20000000f00 */
[----:B------:R-:W1:Y:S01]  /*0740*/  S2R R90, SR_LANEID ;  /* 0x00000000005a7919 */ /* 0x000e620000000000 */
[----:B------:R-:W-:Y:S02]  /*0750*/  MOV R94, RZ ;  /* 0x000000ff005e7202 */ /* 0x000fe40000000f00 */
[----:B0-----:R-:W-:-:S04]  /*0760*/  SHF.L.U32 R80, R91, 0x3, RZ ;  /* 0x000000035b507819 */ /* 0x001fc800000006ff */
[----:B-1----:R-:W-:Y:S02]  /*0770*/  LOP3.LUT R80, R80, 0xffffff00, RZ, 0xc0, !PT ;  /* 0xffffff0050507812 */ /* 0x002fe400078ec0ff */
.L_x_11426:
[----:B------:R-:W-:Y:S01]  /*0780*/  IADD3 R168, -R81, c[0x0][0x174], RZ ;  /* 0x00005d0051a87a10 */ /* 0x000fe20007ffe1ff */
[----:B------:R-:W-:Y:S01]  /*0790*/  BAR.SYNC.DEFER_BLOCKING 0x0 ;  /* 0x0000000000007b1d */ /* 0x000fe20000010000 */
[----:B------:R-:W-:Y:S01]  /*07a0*/  LOP3.LUT R79, R80, 0x1f, R91, 0xf8, !PT ;  /* 0x0000001f504f7812 */ /* 0x000fe200078ef85b */
[----:B------:R-:W-:Y:S01]  /*07b0*/  HFMA2.MMA R5, -RZ, RZ, 0, 0 ;  /* 0x00000000ff057435 */ /* 0x000fe200000001ff */
[----:B------:R-:W-:Y:S01]  /*07c0*/  LEA R78, R168, 0xffffff00, 0x8 ;  /* 0xffffff00a84e7811 */ /* 0x000fe200078e40ff */
[----:B------:R-:W-:Y:S01]  /*07d0*/  HFMA2.MMA R9, -RZ, RZ, 0, 0 ;  /* 0x00000000ff097435 */ /* 0x000fe200000001ff */
[C---:B------:R-:W-:Y:S01]  /*07e0*/  LOP3.LUT R7, R79.reuse, 0x20, RZ, 0xfc, !PT ;  /* 0x000000204f077812 */ /* 0x040fe200078efcff */
[C---:B0-----:R-:W-:Y:S01]  /*07f0*/  IMAD.WIDE R2, R79.reuse, 0x4, R88 ;  /* 0x000000044f027825 */ /* 0x041fe200078e0258 */
[----:B------:R-:W-:Y:S02]  /*0800*/  IADD3 R76, -R78, c[0x0][0x168], RZ ;  /* 0x00005a004e4c7a10 */ /* 0x000fe40007ffe1ff */
[----:B------:R-:W-:-:S02]  /*0810*/  LOP3.LUT R19, R79, 0x40, RZ, 0xfc, !PT ;  /* 0x000000404f137812 */ /* 0x000fc400078efcff */
[-C--:B------:R-:W-:Y:S02]  /*0820*/  ISETP.GE.AND P3, PT, R79, R76.reuse, PT ;  /* 0x0000004c4f00720c */ /* 0x080fe40003f66270 */
[----:B------:R-:W-:Y:S02]  /*0830*/  ISETP.GE.AND P4, PT, R7, R76, PT ;  /* 0x0000004c0700720c */ /* 0x000fe40003f86270 */
[C---:B------:R-:W-:Y:S02]  /*0840*/  LOP3.LUT R21, R79.reuse, 0x60, RZ, 0xfc, !PT ;  /* 0x000000604f157812 */ /* 0x040fe400078efcff */
[----:B------:R-:W-:Y:S02]  /*0850*/  MOV R17, RZ ;  /* 0x000000ff00117202 */ /* 0x000fe40000000f00 */
[C---:B------:R-:W-:Y:S02]  /*0860*/  LOP3.LUT R27, R79.reuse, 0x80, RZ, 0xfc, !PT ;  /* 0x000000804f1b7812 */ /* 0x040fe400078efcff */
[----:B------:R-:W-:-:S02]  /*0870*/  LOP3.LUT R29, R79, 0xa0, RZ, 0xfc, !PT ;  /* 0x000000a04f1d7812 */ /* 0x000fc400078efcff */
[-C--:B------:R-:W-:Y:S01]  /*0880*/  ISETP.GE.AND P5, PT, R19, R76.reuse, PT ;  /* 0x0000004c1300720c */ /* 0x080fe20003fa6270 */
[----:B------:R0:W2:Y:S01]  /*0890*/  @!P3 LDG.E R5, [R2.64] ;  /* 0x000000060205b981 */ /* 0x0000a2000c1e1900 */
[C---:B------:R-:W-:Y:S02]  /*08a0*/  LOP3.LUT R35, R79.reuse, 0xc0, RZ, 0xfc, !PT ;  /* 0x000000c04f237812 */ /* 0x040fe400078efcff */
[----:B------:R-:W-:Y:S01]  /*08b0*/  LOP3.LUT R37, R79, 0xe0, RZ, 0xfc, !PT ;  /* 0x000000e04f257812 */ /* 0x000fe200078efcff */
[----:B------:R0:W3:Y:S01]  /*08c0*/  @!P4 LDG.E R17, [R2.64+0x80] ;  /* 0x000080060211c981 */ /* 0x0000e2000c1e1900 */
        /* <DEDUP_REMOVED lines=16> */
[----:B------:R-:W-:-:S02]  /*09d0*/  ISETP.GE.AND P5, PT, R7, R76, PT ;  /* 0x0000004c0700720c */ /* 0x000fc40003fa6270 */
[----:B------:R-:W-:Y:S02]  /*09e0*/  ISETP.GE.AND P4, PT, R19, R76, PT ;  /* 0x0000004c1300720c */ /* 0x000fe40003f86270 */
[C---:B------:R-:W-:Y:S02]  /*09f0*/  IADD3 R7, R90.reuse, 0x20, RZ ;  /* 0x000000205a077810 */ /* 0x040fe40007ffe0ff */
[C---:B------:R-:W-:Y:S02]  /*0a00*/  IADD3 R19, R90.reuse, 0x40, RZ ;  /* 0x000000405a137810 */ /* 0x040fe40007ffe0ff */
[-C--:B------:R-:W-:Y:S02]  /*0a10*/  LEA.HI.SX32 R72, R7, R90.reuse, 0x1b ;  /* 0x0000005a07487211 */ /* 0x080fe400078fdaff */
[C---:B0-----:R-:W-:Y:S02]  /*0a20*/  IADD3 R3, R90.reuse, 0x60, RZ ;  /* 0x000000605a037810 */ /* 0x041fe40007ffe0ff */
[----:B------:R-:W-:-:S02]  /*0a30*/  LEA.HI.SX32 R74, R90, R90, 0x1b ;  /* 0x0000005a5a4a7211 */ /* 0x000fc400078fdaff */
[----:B------:R-:W-:Y:S02]  /*0a40*/  LEA.HI.SX32 R70, R19, R90, 0x1b ;  /* 0x0000005a13467211 */ /* 0x000fe400078fdaff */
[C---:B------:R-:W-:Y:S02]  /*0a50*/  IADD3 R7, R90.reuse, 0x80, RZ ;  /* 0x000000805a077810 */ /* 0x040fe40007ffe0ff */
[-C--:B------:R-:W-:Y:S02]  /*0a60*/  ISETP.GE.AND P3, PT, R21, R76.reuse, PT ;  /* 0x0000004c1500720c */ /* 0x080fe40003f66270 */
[C---:B------:R-:W-:Y:S02]  /*0a70*/  IADD3 R19, R90.reuse, 0xa0, RZ ;  /* 0x000000a05a137810 */ /* 0x040fe40007ffe0ff */
[----:B------:R-:W-:Y:S02]  /*0a80*/  ISETP.GE.AND P2, PT, R27, R76, PT ;  /* 0x0000004c1b00720c */ /* 0x000fe40003f46270 */
[----:B------:R-:W-:-:S02]  /*0a90*/  IADD3 R21, R90, 0xc0, RZ ;  /* 0x000000c05a157810 */ /* 0x000fc40007ffe0ff */
[C---:B------:R-:W-:Y:S02]  /*0aa0*/  IADD3 R27, R90.reuse, 0xe0, RZ ;  /* 0x000000e05a1b7810 */ /* 0x040fe40007ffe0ff */
[-C--:B------:R-:W-:Y:S02]  /*0ab0*/  LEA.HI.SX32 R68, R3, R90.reuse, 0x1b ;  /* 0x0000005a03447211 */ /* 0x080fe400078fdaff */
[-C--:B------:R-:W-:Y:S02]  /*0ac0*/  LEA.HI.SX32 R66, R7, R90.reuse, 0x1b ;  /* 0x0000005a07427211 */ /* 0x080fe400078fdaff */
[-C--:B------:R-:W-:Y:S02]  /*0ad0*/  LEA.HI.SX32 R64, R19, R90.reuse, 0x1b ;  /* 0x0000005a13407211 */ /* 0x080fe400078fdaff */
[----:B------:R-:W-:Y:S02]  /*0ae0*/  SHF.L.U32 R77, R90, 0x3, RZ ;  /* 0x000000035a4d7819 */ /* 0x000fe400000006ff */
[----:B------:R-:W-:-:S02]  /*0af0*/  LEA.HI.SX32 R62, R21, R90, 0x1b ;  /* 0x0000005a153e7211 */ /* 0x000fc400078fdaff */
[----:B------:R-:W-:Y:S02]  /*0b00*/  LEA.HI.SX32 R60, R27, R90, 0x1b ;  /* 0x0000005a1b3c7211 */ /* 0x000fe400078fdaff */
[----:B------:R-:W-:Y:S02]  /*0b10*/  LEA.HI.SX32 R77, R77, R77, 0x1b ;  /* 0x0000004d4d4d7211 */ /* 0x000fe400078fdaff */
[-C--:B------:R-:W-:Y:S01]  /*0b20*/  ISETP.GE.AND P6, PT, R79, R76.reuse, PT ;  /* 0x0000004c4f00720c */ /* 0x080fe20003fc6270 */
[----:B------:R-:W-:Y:S01]  /*0b30*/  HFMA2.MMA R7, -RZ, RZ, 0, 0 ;  /* 0x00000000ff077435 */ /* 0x000fe200000001ff */
[-C--:B------:R-:W-:Y:S01]  /*0b40*/  ISETP.GE.AND P1, PT, R29, R76.reuse, PT ;  /* 0x0000004c1d00720c */ /* 0x080fe20003f26270 */
[----:B------:R-:W-:Y:S01]  /*0b50*/  HFMA2.MMA R19, -RZ, RZ, 0, 0 ;  /* 0x00000000ff137435 */ /* 0x000fe200000001ff */
[----:B------:R-:W-:Y:S02]  /*0b60*/  ISETP.GE.AND P0, PT, R35, R76, PT ;  /* 0x0000004c2300720c */ /* 0x000fe40003f06270 */
[----:B------:R-:W-:-:S02]  /*0b70*/  MOV R21, RZ ;  /* 0x000000ff00157202 */ /* 0x000fc40000000f00 */
        /* <DEDUP_REMOVED lines=18> */
[----:B0-----:R-:W-:Y:S01]  /*0ca0*/  HFMA2.MMA R5, -RZ, RZ, 0, 0 ;  /* 0x00000000ff057435 */ /* 0x001fe200000001ff */
[----:B-1----:R-:W-:-:S02]  /*0cb0*/  IMAD.WIDE R8, R79, 0x4, R86 ;  /* 0x000000044f087825 */ /* 0x002fc400078e0256 */
[----:B------:R-:W-:Y:S01]  /*0cc0*/  BAR.SYNC.DEFER_BLOCKING 0x0 ;  /* 0x0000000000007b1d */ /* 0x000fe20000010000 */
[----:B------:R-:W-:Y:S01]  /*0cd0*/  MOV R17, RZ ;  /* 0x000000ff00117202 */ /* 0x000fe20000000f00 */
[----:B--2---:R-:W-:Y:S01]  /*0ce0*/  HFMA2.MMA R23, -RZ, RZ, 0, 0 ;  /* 0x00000000ff177435 */ /* 0x004fe200000001ff */
        /* <DEDUP_REMOVED lines=11> */
[C---:B------:R-:W-:Y:S01]  /*0da0*/  ISETP.GE.AND P5, PT, R79.reuse, R76, PT ;  /* 0x0000004c4f00720c */ /* 0x040fe20003fa6270 */
[----:B------:R-:W-:Y:S01]  /*0db0*/  HFMA2.MMA R27, -RZ, RZ, 0, 0 ;  /* 0x00000000ff1b7435 */ /* 0x000fe200000001ff */
[----:B------:R-:W-:Y:S01]  /*0dc0*/  IMAD.WIDE R2, R79, 0x4, R84 ;  /* 0x000000044f027825 */ /* 0x000fe200078e0254 */
[----:B--2---:R-:W-:Y:S04]  /*0dd0*/  STS [R74.X4], R5 ;  /* 0x000000054a007388 */ /* 0x004fe80000004800 */
[----:B---3--:R-:W-:Y:S04]  /*0de0*/  STS [R72.X4+0x80], R17 ;  /* 0x0000801148007388 */ /* 0x008fe80000004800 */
[----:B----4-:R0:W-:Y:S04]  /*0df0*/  STS [R70.X4+0x100], R7 ;  /* 0x0001000746007388 */ /* 0x0101e80000004800 */
[----:B------:R-:W-:Y:S04]  /*0e00*/  STS [R68.X4+0x180], R21 ;  /* 0x0001801544007388 */ /* 0x000fe80000004800 */
[----:B------:R1:W-:Y:S04]  /*0e10*/  STS [R66.X4+0x200], R19 ;  /* 0x0002001342007388 */ /* 0x0003e80000004800 */
[----:B------:R-:W-:Y:S04]  /*0e20*/  STS [R64.X4+0x280], R25 ;  /* 0x0002801940007388 */ /* 0x000fe80000004800 */
[----:B------:R2:W-:Y:S04]  /*0e30*/  STS [R62.X4+0x300], R23 ;  /* 0x000300173e007388 */ /* 0x0005e80000004800 */
[----:B------:R-:W-:Y:S01]  /*0e40*/  STS [R60.X4+0x380], R29 ;  /* 0x0003801d3c007388 */ /* 0x000fe20000004800 */
[----:B------:R-:W-:-:S06]  /*0e50*/  NOP ;  /* 0x0000000000007918 */ /* 0x000fcc0000000000 */
[----:B------:R-:W3:Y:S04]  /*0e60*/  LDS R58, [R77.X4] ;  /* 0x000000004d3a7984 */ /* 0x000ee80000004800 */
[----:B------:R-:W4:Y:S04]  /*0e70*/  LDS R56, [R77.X4+0x4] ;  /* 0x000004004d387984 */ /* 0x000f280000004800 */
[----:B------:R-:W3:Y:S04]  /*0e80*/  LDS R54, [R77.X4+0x8] ;  /* 0x000008004d367984 */ /* 0x000ee80000004800 */
[----:B------:R-:W3:Y:S04]  /*0e90*/  LDS R52, [R77.X4+0xc] ;  /* 0x00000c004d347984 */ /* 0x000ee80000004800 */
[----:B------:R-:W3:Y:S04]  /*0ea0*/  LDS R50, [R77.X4+0x10] ;  /* 0x000010004d327984 */ /* 0x000ee80000004800 */
[----:B------:R-:W3:Y:S04]  /*0eb0*/  LDS R48, [R77.X4+0x14] ;  /* 0x000014004d307984 */ /* 0x000ee80000004800 */
[----:B------:R-:W3:Y:S04]  /*0ec0*/  LDS R46, [R77.X4+0x18] ;  /* 0x000018004d2e7984 */ /* 0x000ee80000004800 */
[----:B------:R2:W3:Y:S04]  /*0ed0*/  LDS R44, [R77.X4+0x1c] ;  /* 0x00001c004d2c7984 */ /* 0x0004e80000004800 */
[----:B------:R-:W-:Y:S01]  /*0ee0*/  BAR.SYNC.DEFER_BLOCKING 0x0 ;  /* 0x0000000000007b1d */ /* 0x000fe20000010000 */
[----:B0-----:R-:W-:-:S02]  /*0ef0*/  HFMA2.MMA R7, -RZ, RZ, 0, 0 ;  /* 0x00000000ff077435 */ /* 0x001fc400000001ff */
[----:B-1----:R-:W-:Y:S01]  /*0f00*/  HFMA2.MMA R19, -RZ, RZ, 0, 0 ;  /* 0x00000000ff137435 */ /* 0x002fe200000001ff */
[----:B------:R-:W-:Y:S01]  /*0f10*/  MOV R5, RZ ;  /* 0x000000ff00057202 */ /* 0x000fe20000000f00 */
[----:B--2---:R-:W-:Y:S01]  /*0f20*/  HFMA2.MMA R23, -RZ, RZ, 0, 0 ;  /* 0x00000000ff177435 */ /* 0x004fe200000001ff */
[----:B------:R-:W-:Y:S02]  /*0f30*/  MOV R17, RZ ;  /* 0x000000ff00117202 */ /* 0x000fe40000000f00 */
[----:B------:R-:W-:Y:S02]  /*0f40*/  MOV R21, RZ ;  /* 0x000000ff00157202 */ /* 0x000fe40000000f00 */
[----:B------:R-:W-:Y:S01]  /*0f50*/  MOV R25, RZ ;  /* 0x000000ff00197202 */ /* 0x000fe20000000f00 */
        /* <DEDUP_REMOVED lines=11> */
[--C-:B----4-:R-:W-:Y:S01]  /*1010*/  FADD.FTZ R56, R56, R97.reuse ;  /* 0x0000006138387221 */ /* 0x110fe20000010000 */
[----:B------:R-:W-:Y:S01]  /*1020*/  MOV R0, c[0x0][0x16c] ;  /* 0x00005b0000007a02 */ /* 0x000fe20000000f00 */
[--C-:B------:R-:W-:Y:S02]  /*1030*/  FADD.FTZ R54, R54, R97.reuse ;  /* 0x0000006136367221 */ /* 0x100fe40000010000 */
[--C-:B------:R-:W-:Y:S02]  /*1040*/  FADD.FTZ R52, R52, R97.reuse ;  /* 0x0000006134347221 */ /* 0x100fe40000010000 */
[--C-:B------:R-:W-:Y:S02]  /*1050*/  FADD.FTZ R50, R50, R97.reuse ;  /* 0x0000006132327221 */ /* 0x100fe40000010000 */
[--C-:B------:R-:W-:Y:S01]  /*1060*/  FADD.FTZ R48, R48, R97.reuse ;  /* 0x0000006130307221 */ /* 0x100fe20000010000 */
[----:B------:R-:W-:Y:S01]  /*1070*/  BSSY B0, `(.L_x_11358) ;  /* 0x0000039000007945 */ /* 0x000fe20003800000 */
[----:B------:R-:W-:Y:S01]  /*1080*/  ISETP.GE.AND P5, PT, R0, 0x1, PT ;  /* 0x000000010000780c */ /* 0x000fe20003fa6270 */
[----:B------:R-:W-:Y:S01]  /*1090*/  FADD.FTZ R46, R46, R97 ;  /* 0x000000612e2e7221 */ /* 0x000fe20000010000 */
        /* <DEDUP_REMOVED lines=14> */
[----:B------:R0:W1:Y:S04]  /*1180*/  LDS R59, [R77.X4] ;  /* 0x000000004d3b7984 */ /* 0x0000680000004800 */
[----:B------:R0:W2:Y:S04]  /*1190*/  LDS R57, [R77.X4+0x4] ;  /* 0x000004004d397984 */ /* 0x0000a80000004800 */
[----:B------:R0:W3:Y:S04]  /*11a0*/  LDS R55, [R77.X4+0x8] ;  /* 0x000008004d377984 */ /* 0x0000e80000004800 */
[----:B------:R0:W4:Y:S04]  /*11b0*/  LDS R53, [R77.X4+0xc] ;  /* 0x00000c004d357984 */ /* 0x0001280000004800 */
[----:B------:R0:W0:Y:S04]  /*11c0*/  LDS R51, [R77.X4+0x10] ;  /* 0x000010004d337984 */ /* 0x0000280000004800 */
[----:B------:R0:W0:Y:S04]  /*11d0*/  LDS R49, [R77.X4+0x14] ;  /* 0x000014004d317984 */ /* 0x0000280000004800 */
[----:B------:R0:W0:Y:S04]  /*11e0*/  LDS R47, [R77.X4+0x18] ;  /* 0x000018004d2f7984 */ /* 0x0000280000004800 */
[----:B------:R0:W0:Y:S01]  /*11f0*/  LDS R45, [R77.X4+0x1c] ;  /* 0x00001c004d2d7984 */ /* 0x0000220000004800 */
[----:B------:R-:W-:Y:S05]  /*1200*/  @P0 BRA `(.L_x_11359) ;  /* 0x000001f000000947 */ /* 0x000fea0003800000 */
[----:B------:R-:W-:Y:S01]  /*1210*/  FMUL.FTZ R58, R58, 1.4426950216293334961 ;  /* 0x3fb8aa3b3a3a7820 */ /* 0x000fe20000410000 */
[----:B------:R-:W-:-:S02]  /*1220*/  MOV R4, 0x3e800000 ;  /* 0x3e80000000047802 */ /* 0x000fc40000000f00 */
        /* <DEDUP_REMOVED lines=29> */
.L_x_11359:
[----:B------:R-:W-:Y:S05]  /*1400*/  BSYNC B0 ;  /* 0x0000000000007941 */ /* 0x000fea0003800000 */
.L_x_11358:
[----:B------:R-:W-:Y:S01]  /*1410*/  BSSY B0, `(.L_x_11360) ;  /* 0x0000025000007945 */ /* 0x000fe20003800000 */
[----:B------:R-:W-:Y:S01]  /*1420*/  HFMA2.MMA R43, -RZ, RZ, 0, 0 ;  /* 0x00000000ff2b7435 */ /* 0x000fe200000001ff */
[----:B------:R-:W-:Y:S01]  /*1430*/  FSETP.GTU.FTZ.AND P0, PT, R46, 20, PT ;  /* 0x41a000002e00780b */ /* 0x000fe20003f1c000 */
[----:B------:R-:W-:Y:S02]  /*1440*/  FADD.FTZ R44, R44, R97 ;  /* 0x000000612c2c7221 */ /* 0x000fe40000010000 */
[----:B-1----:R-:W-:Y:S01]  /*1450*/  FFMA.FTZ R94, R75, R59, R94 ;  /* 0x0000003b4b5e7223 */ /* 0x002fe2000001005e */
        /* <DEDUP_REMOVED lines=32> */
.L_x_11361:
[----:B------:R-:W-:Y:S05]  /*1660*/  BSYNC B0 ;  /* 0x0000000000007941 */ /* 0x000fea0003800000 */
.L_x_11360:
[----:B--2---:R-:W-:Y:S01]  /*1670*/  FFMA.FTZ R94, R73, R57, R94 ;  /* 0x00000039495e7223 */ /* 0x004fe2000001005e */
[----:B------:R-:W-:Y:S01]  /*1680*/  BSSY B0, `(.L_x_11362) ;  /* 0x0000026000007945 */ /* 0x000fe20003800000 */
[----:B------:R-:W-:Y:S01]  /*1690*/  HFMA2.MMA R42, -RZ, RZ, 0, 0 ;  /* 0x00000000ff2a7435 */ /* 0x000fe200000001ff */
[----:B------:R-:W-:Y:S01]  /*16a0*/  FSETP.GTU.FTZ.AND P6, PT, R44, 20, PT ;  /* 0x41a000002c00780b */ /* 0x000fe20003fdc000 */
[----:B------:R-:W-:Y:S01]  /*16b0*/  CS2R R40, SRZ ;  /* 0x0000000000287805 */ /* 0x000fe2000001ff00 */
[----:B------:R-:W-:Y:S01]  /*16c0*/  MOV R39, RZ ;  /* 0x000000ff00277202 */ /* 0x000fe20000000f00 */
[----:B---3--:R-:W-:Y:S01]  /*16d0*/  FFMA.FTZ R94, R71, R55, R94 ;  /* 0x00000037475e7223 */ /* 0x008fe2000001005e */
        /* <DEDUP_REMOVED lines=32> */
.L_x_11363:
[----:B------:R-:W-:Y:S05]  /*18e0*/  BSYNC B0 ;  /* 0x0000000000007941 */ /* 0x000fea0003800000 */
.L_x_11362:
[----:B------:R-:W-:Y:S01]  /*18f0*/  BSSY B0, `(.L_x_11364) ;  /* 0x0000021000007945 */ /* 0x000fe20003800000 */
[----:B------:R-:W-:Y:S05]  /*1900*/  @P3 BRA `(.L_x_11365) ;  /* 0x000001f000003947 */ /* 0x000fea0003800000 */
        /* <DEDUP_REMOVED lines=31> */
.L_x_11365:
[----:B------:R-:W-:Y:S05]  /*1b00*/  BSYNC B0 ;  /* 0x0000000000007941 */ /* 0x000fea0003800000 */
.L_x_11364:
        /* <DEDUP_REMOVED lines=33> */
.L_x_11367:
[----:B------:R-:W-:Y:S05]  /*1d20*/  BSYNC B0 ;  /* 0x0000000000007941 */ /* 0x000fea0003800000 */
.L_x_11366:
        /* <DEDUP_REMOVED lines=33> */
.L_x_11369:
[----:B------:R-:W-:Y:S05]  /*1f40*/  BSYNC B0 ;  /* 0x0000000000007941 */ /* 0x000fea0003800000 */
.L_x_11368:
        /* <DEDUP_REMOVED lines=33> */
.L_x_11371:
[----:B------:R-:W-:Y:S05]  /*2160*/  BSYNC B0 ;  /* 0x0000000000007941 */ /* 0x000fea0003800000 */
.L_x_11370:
        /* <DEDUP_REMOVED lines=33> */
.L_x_11373:
[----:B------:R-:W-:Y:S05]  /*2380*/  BSYNC B0 ;  /* 0x0000000000007941 */ /* 0x000fea0003800000 */
.L_x_11372:
[----:B----4-:R-:W-:Y:S01]  /*2390*/  FFMA.FTZ R94, R69, R53, R94 ;  /* 0x00000035455e7223 */ /* 0x010fe2000001005e */
[----:B------:R-:W-:Y:S01]  /*23a0*/  BAR.SYNC.DEFER_BLOCKING 0x0 ;  /* 0x0000000000007b1d */ /* 0x000fe20000010000 */
[----:B------:R-:W-:Y:S01]  /*23b0*/  HFMA2.MMA R38, -RZ, RZ, 0, 0 ;  /* 0x00000000ff267435 */ /* 0x000fe200000001ff */
[----:B------:R-:W-:Y:S01]  /*23c0*/  CS2R R36, SRZ ;  /* 0x0000000000247805 */ /* 0x000fe2000001ff00 */
[----:B0-----:R-:W-:Y:S01]  /*23d0*/  FFMA.FTZ R94, R67, R51, R94 ;  /* 0x00000033435e7223 */ /* 0x001fe2000001005e */
        /* <DEDUP_REMOVED lines=13> */
[----:B------:R-:W-:Y:S01]  /*24b0*/  IADD3 R24, R168, -0x1, RZ ;  /* 0xffffffffa8187810 */ /* 0x000fe20007ffe0ff */
[----:B------:R-:W-:Y:S01]  /*24c0*/  CS2R R40, SRZ ;  /* 0x0000000000287805 */ /* 0x000fe2000001ff00 */
[----:B------:R-:W-:Y:S01]  /*24d0*/  MOV R27, RZ ;  /* 0x000000ff001b7202 */ /* 0x000fe20000000f00 */
[----:B------:R-:W-:Y:S01]  /*24e0*/  CS2R R38, SRZ ;  /* 0x0000000000267805 */ /* 0x000fe2000001ff00 */
[----:B------:R-:W-:Y:S01]  /*24f0*/  LEA.HI R0, R24, R24, RZ, 0x1 ;  /* 0x0000001818007211 */ /* 0x000fe200078f08ff */
[----:B------:R-:W-:Y:S01]  /*2500*/  CS2R R36, SRZ ;  /* 0x0000000000247805 */ /* 0x000fe2000001ff00 */
[----:B------:R-:W-:Y:S02]  /*2510*/  MOV R42, RZ ;  /* 0x000000ff002a7202 */ /* 0x000fe40000000f00 */
[----:B------:R-:W-:-:S02]  /*2520*/  LOP3.LUT R3, R0, 0xfffffe, RZ, 0xc0, !PT ;  /* 0x00fffffe00037812 */ /* 0x000fc400078ec0ff */
[----:B------:R-:W-:Y:S02]  /*2530*/  MOV R25, RZ ;  /* 0x000000ff00197202 */ /* 0x000fe40000000f00 */
[----:B------:R-:W-:Y:S02]  /*2540*/  IADD3 R24, R24, -R3, RZ ;  /* 0x8000000318187210 */ /* 0x000fe40007ffe0ff */
[----:B------:R-:W-:Y:S02]  /*2550*/  MOV R0, RZ ;  /* 0x000000ff00007202 */ /* 0x000fe40000000f00 */
[----:B------:R-:W-:Y:S02]  /*2560*/  MOV R35, RZ ;  /* 0x000000ff00237202 */ /* 0x000fe40000000f00 */
.L_x_11421:
[----:B------:R-:W-:Y:S01]  /*2570*/  LOP3.LUT R79, R80, 0x1f, R91, 0xf8, !PT ;  /* 0x0000001f504f7812 */ /* 0x000fe200078ef85b */
[----:B------:R-:W-:Y:S01]  /*2580*/  IMAD R7, R99, c[0x0][0x180], RZ ;  /* 0x0000600063077a24 */ /* 0x000fe200078e02ff */
[----:B------:R-:W-:Y:S01]  /*2590*/  IADD3 R76, -R78, c[0x0][0x168], RZ ;  /* 0x00005a004e4c7a10 */ /* 0x000fe20007ffe1ff */
[----:B------:R-:W-:Y:S01]  /*25a0*/  CS2R R102, SRZ ;  /* 0x0000000000667805 */ /* 0x000fe2000001ff00 */
[----:B------:R-:W-:Y:S01]  /*25b0*/  IADD3 R4, R80, R79, RZ ;  /* 0x0000004f50047210 */ /* 0x000fe20007ffe0ff */
[----:B------:R-:W-:Y:S01]  /*25c0*/  IMAD R19, R100, c[0x0][0x184], R7 ;  /* 0x0000610064137a24 */ /* 0x000fe200078e0207 */
[----:B------:R-:W-:-:S02]  /*25d0*/  SHF.R.S32.HI R101, RZ, 0x1f, R27 ;  /* 0x0000001fff657819 */ /* 0x000fc4000001141b */
[----:B------:R-:W-:Y:S02]  /*25e0*/  SHF.L.U32 R20, R76, 0x1, RZ ;  /* 0x000000014c147819 */ /* 0x000fe400000006ff */
[C---:B------:R-:W-:Y:S01]  /*25f0*/  IADD3 R2, R4.reuse, 0x20, RZ ;  /* 0x0000002004027810 */ /* 0x040fe20007ffe0ff */
[----:B------:R-:W-:Y:S01]  /*2600*/  IMAD R6, R101, c[0x0][0x1c0], RZ ;  /* 0x0000700065067a24 */ /* 0x000fe200078e02ff */
[----:B------:R-:W-:Y:S02]  /*2610*/  IADD3 R3, R4, 0x40, RZ ;  /* 0x0000004004037810 */ /* 0x000fe40007ffe0ff */
[----:B------:R-:W-:Y:S01]  /*2620*/  SHF.R.S32.HI R5, RZ, 0x1f, R4 ;  /* 0x0000001fff057819 */ /* 0x000fe20000011404 */
[----:B------:R-:W-:Y:S01]  /*2630*/  IMAD R21, R27, c[0x0][0x1c4], R6 ;  /* 0x000071001b157a24 */ /* 0x000fe200078e0206 */
[-C--:B------:R-:W-:Y:S02]  /*2640*/  ISETP.GE.AND P5, PT, R2, R20.reuse, PT ;  /* 0x000000140200720c */ /* 0x080fe40003fa6270 */
[----:B------:R-:W-:Y:S01]  /*2650*/  ISETP.GE.AND P6, PT, R3, R20, PT ;  /* 0x000000140300720c */ /* 0x000fe20003fc6270 */
[----:B------:R-:W-:Y:S01]  /*2660*/  IMAD.WIDE.U32 R16, R27, c[0x0][0x1c0], R4 ;  /* 0x000070001b107a25 */ /* 0x000fe200078e0004 */
[----:B------:R-:W-:-:S02]  /*2670*/  IADD3 R2, R4, 0x60, RZ ;  /* 0x0000006004027810 */ /* 0x000fc40007ffe0ff */
[----:B------:R-:W-:Y:S02]  /*2680*/  IADD3 R3, R4, 0x80, RZ ;  /* 0x0000008004037810 */ /* 0x000fe40007ffe0ff */
[-C--:B------:R-:W-:Y:S02]  /*2690*/  ISETP.GE.AND P0, PT, R2, R20.reuse, PT ;  /* 0x000000140200720c */ /* 0x080fe40003f06270 */
[-C--:B------:R-:W-:Y:S01]  /*26a0*/  ISETP.GE.AND P1, PT, R3, R20.reuse, PT ;  /* 0x000000140300720c */ /* 0x080fe20003f26270 */
[----:B------:R-:W-:Y:S01]  /*26b0*/  IMAD.WIDE.U32 R2, R100, c[0x0][0x180], RZ ;  /* 0x0000600064027a25 */ /* 0x000fe200078e00ff */
[----:B------:R-:W-:Y:S02]  /*26c0*/  IADD3 R7, R17, R21, RZ ;  /* 0x0000001511077210 */ /* 0x000fe40007ffe0ff */
[----:B------:R-:W-:Y:S02]  /*26d0*/  LEA R6, P3, R16, R83, 0x2 ;  /* 0x0000005310067211 */ /* 0x000fe400078610ff */
[----:B------:R-:W-:-:S02]  /*26e0*/  ISETP.GE.AND P4, PT, R4, R20, PT ;  /* 0x000000140400720c */ /* 0x000fc40003f86270 */
[----:B------:R-:W-:Y:S02]  /*26f0*/  IADD3 R17, R4, 0xc0, RZ ;  /* 0x000000c004117810 */ /* 0x000fe40007ffe0ff */
[----:B------:R-:W-:Y:S02]  /*2700*/  IADD3 R3, R3, R19, RZ ;  /* 0x0000001303037210 */ /* 0x000fe40007ffe0ff */
[----:B------:R-:W-:Y:S01]  /*2710*/  LEA.HI.X R7, R16, R82, R7, 0x2, P3 ;  /* 0x0000005210077211 */ /* 0x000fe200018f1407 */
[----:B------:R-:W-:Y:S01]  /*2720*/  IMAD R16, R101, c[0x0][0x188], RZ ;  /* 0x0000620065107a24 */ /* 0x000fe200078e02ff */
[C---:B------:R-:W-:Y:S01]  /*2730*/  IADD3 R5, R4.reuse, 0xa0, RZ ;  /* 0x000000a004057810 */ /* 0x040fe20007ffe0ff */
[----:B------:R-:W-:Y:S01]  /*2740*/  CS2R R18, SRZ ;  /* 0x0000000000127805 */ /* 0x000fe2000001ff00 */
[-C--:B------:R-:W-:Y:S01]  /*2750*/  ISETP.GE.AND P3, PT, R17, R20.reuse, PT ;  /* 0x000000141100720c */ /* 0x080fe20003f66270 */
[----:B------:R-:W-:Y:S01]  /*2760*/  IMAD R17, R27, c[0x0][0x18c], R16 ;  /* 0x000063001b117a24 */ /* 0x000fe200078e0210 */
[----:B------:R-:W-:Y:S01]  /*2770*/  ISETP.GE.AND P2, PT, R5, R20, PT ;  /* 0x000000140500720c */ /* 0x000fe20003f46270 */
[----:B------:R-:W-:Y:S01]  /*2780*/  IMAD.WIDE.U32 R2, R27, c[0x0][0x188], R2 ;  /* 0x000062001b027a25 */ /* 0x000fe200078e0002 */
[----:B------:R-:W-:Y:S01]  /*2790*/  IADD3 R5, R4, 0xe0, RZ ;  /* 0x000000e004057810 */ /* 0x000fe20007ffe0ff */
[----:B------:R0:W2:Y:S01]  /*27a0*/  @!P5 LDG.E R103, [R6.64+0x80] ;  /* 0x000080060667d981 */ /* 0x0000a2000c1e1900 */
[----:B------:R-:W-:-:S02]  /*27b0*/  CS2R R22, SRZ ;  /* 0x0000000000167805 */ /* 0x000fc4000001ff00 */
[----:B------:R-:W-:Y:S01]  /*27c0*/  IADD3 R17, R3, R17, RZ ;  /* 0x0000001103117210 */ /* 0x000fe20007ffe0ff */
[----:B------:R0:W3:Y:S01]  /*27d0*/  @!P4 LDG.E R19, [R6.64] ;  /* 0x000000060613c981 */ /* 0x0000e2000c1e1900 */
[----:B------:R-:W-:Y:S02]  /*27e0*/  LEA R16, P5, R2, c[0x0][0x220], 0x3 ;  /* 0x0000880002107a11 */ /* 0x000fe400078a18ff */
[-C--:B------:R-:W-:Y:S01]  /*27f0*/  ISETP.GE.AND P4, PT, R5, R20.reuse, PT ;  /* 0x000000140500720c */ /* 0x080fe20003f86270 */
[----:B------:R-:W-:Y:S01]  /*2800*/  CS2R R104, SRZ ;  /* 0x0000000000687805 */ /* 0x000fe2000001ff00 */
[C---:B------:R-:W-:Y:S01]  /*2810*/  IADD3 R5, R4.reuse, 0x100, RZ ;  /* 0x0000010004057810 */ /* 0x040fe20007ffe0ff */
[----:B------:R0:W4:Y:S01]  /*2820*/  @!P6 LDG.E R23, [R6.64+0x100] ;  /* 0x000100060617e981 */ /* 0x000122000c1e1900 */
[----:B------:R-:W-:Y:S02]  /*2830*/  IADD3 R3, R4, 0x120, RZ ;  /* 0x0000012004037810 */ /* 0x000fe40007ffe0ff */
[----:B------:R-:W-:Y:S01]  /*2840*/  LEA.HI.X R17, R2, c[0x0][0x224], R17, 0x3, P5 ;  /* 0x0000890002117a11 */ /* 0x000fe200028f1c11 */
[----:B------:R-:W-:Y:S01]  /*2850*/  CS2R R106, SRZ ;  /* 0x00000000006a7805 */ /* 0x000fe2000001ff00 */
[-C--:B------:R-:W-:Y:S01]  /*2860*/  ISETP.GE.AND P6, PT, R5, R20.reuse, PT ;  /* 0x000000140500720c */ /* 0x080fe20003fc6270 */
[----:B------:R-:W-:Y:S01]  /*2870*/  CS2R R110, SRZ ;  /* 0x00000000006e7805 */ /* 0x000fe2000001ff00 */
[----:B------:R-:W-:Y:S01]  /*2880*/  ISETP.GE.AND P5, PT, R3, R20, PT ;  /* 0x000000140300720c */ /* 0x000fe20003fa6270 */
[----:B------:R0:W4:Y:S01]  /*2890*/  @!P1 LDG.E R105, [R6.64+0x200] ;  /* 0x0002000606699981 */ /* 0x000122000c1e1900 */
[----:B------:R-:W-:-:S03]  /*28a0*/  IADD3 R5, R4, 0x140, RZ ;  /* 0x0000014004057810 */ /* 0x000fc60007ffe0ff */
[----:B------:R1:W4:Y:S01]  /*28b0*/  LDG.E.64 R2, [R16.64] ;  /* 0x0000000610027981 */ /* 0x000322000c1e1b00 */
[----:B------:R-:W-:Y:S01]  /*28c0*/  CS2R R108, SRZ ;  /* 0x00000000006c7805 */ /* 0x000fe2000001ff00 */
[----:B------:R-:W-:Y:S02]  /*28d0*/  ISETP.GE.AND P1, PT, R5, R20, PT ;  /* 0x000000140500720c */ /* 0x000fe40003f26270 */
[----:B------:R0:W4:Y:S01]  /*28e0*/  @!P0 LDG.E R107, [R6.64+0x180] ;  /* 0x00018006066b8981 */ /* 0x000122000c1e1900 */
[----:B------:R-:W-:-:S03]  /*28f0*/  IADD3 R5, R4, 0x160, RZ ;  /* 0x0000016004057810 */ /* 0x000fc60007ffe0ff */
[----:B------:R0:W4:Y:S01]  /*2900*/  @!P2 LDG.E R111, [R6.64+0x280] ;  /* 0x00028006066fa981 */ /* 0x000122000c1e1900 */
[----:B------:R-:W-:-:S03]  /*2910*/  ISETP.GE.AND P0, PT, R5, R20, PT ;  /* 0x000000140500720c */ /* 0x000fc60003f06270 */
[----:B------:R0:W4:Y:S01]  /*2920*/  @!P3 LDG.E R109, [R6.64+0x300] ;  /* 0x00030006066db981 */ /* 0x000122000c1e1900 */
[C---:B------:R-:W-:Y:S01]  /*2930*/  IADD3 R5, R4.reuse, 0x180, RZ ;  /* 0x0000018004057810 */ /* 0x040fe20007ffe0ff */
[----:B------:R-:W-:Y:S01]  /*2940*/  CS2R R112, SRZ ;  /* 0x0000000000707805 */ /* 0x000fe2000001ff00 */
[C---:B-1----:R-:W-:Y:S01]  /*2950*/  IADD3 R16, R4.reuse, 0x1a0, RZ ;  /* 0x000001a004107810 */ /* 0x042fe20007ffe0ff */
[----:B------:R0:W4:Y:S01]  /*2960*/  @!P1 LDG.E R22, [R6.64+0x500] ;  /* 0x0005000606169981 */ /* 0x000122000c1e1900 */
[C---:B------:R-:W-:Y:S02]  /*2970*/  IADD3 R17, R4.reuse, 0x1c0, RZ ;  /* 0x000001c004117810 */ /* 0x040fe40007ffe0ff */
[----:B------:R-:W-:Y:S01]  /*2980*/  IADD3 R4, R4, 0x1e0, RZ ;  /* 0x000001e004047810 */ /* 0x000fe20007ffe0ff */
[----:B------:R0:W4:Y:S01]  /*2990*/  @!P4 LDG.E R113, [R6.64+0x380] ;  /* 0x000380060671c981 */ /* 0x000122000c1e1900 */
[-C--:B------:R-:W-:Y:S02]  /*29a0*/  ISETP.GE.AND P1, PT, R5, R20.reuse, PT ;  /* 0x000000140500720c */ /* 0x080fe40003f26270 */
[-C--:B------:R-:W-:Y:S01]  /*29b0*/  ISETP.GE.AND P2, PT, R16, R20.reuse, PT ;  /* 0x000000141000720c */ /* 0x080fe20003f46270 */
[----:B------:R0:W4:Y:S01]  /*29c0*/  @!P6 LDG.E R18, [R6.64+0x400] ;  /* 0x000400060612e981 */ /* 0x000122000c1e1900 */
[----:B------:R-:W-:-:S02]  /*29d0*/  ISETP.GE.AND P3, PT, R17, R20, PT ;  /* 0x000000141100720c */ /* 0x000fc40003f66270 */
[----:B------:R-:W-:Y:S01]  /*29e0*/  ISETP.GE.AND P4, PT, R4, R20, PT ;  /* 0x000000140400720c */ /* 0x000fe20003f86270 */
[----:B------:R0:W4:Y:S04]  /*29f0*/  @!P5 LDG.E R102, [R6.64+0x480] ;  /* 0x000480060666d981 */ /* 0x000128000c1e1900 */
[----:B------:R0:W4:Y:S04]  /*2a00*/  @!P0 LDG.E R106, [R6.64+0x580] ;  /* 0x00058006066a8981 */ /* 0x000128000c1e1900 */
[----:B------:R0:W4:Y:S04]  /*2a10*/  @!P1 LDG.E R104, [R6.64+0x600] ;  /* 0x0006000606689981 */ /* 0x000128000c1e1900 */
[----:B------:R0:W4:Y:S04]  /*2a20*/  @!P2 LDG.E R110, [R6.64+0x680] ;  /* 0x00068006066ea981 */ /* 0x000128000c1e1900 */
[----:B------:R0:W4:Y:S04]  /*2a30*/  @!P3 LDG.E R108, [R6.64+0x700] ;  /* 0x00070006066cb981 */ /* 0x000128000c1e1900 */
[----:B------:R0:W4:Y:S01]  /*2a40*/  @!P4 LDG.E R112, [R6.64+0x780] ;  /* 0x000780060670c981 */ /* 0x000122000c1e1900 */
[----:B------:R-:W-:-:S02]  /*2a50*/  IMAD R17, R99, c[0x0][0x198], RZ ;  /* 0x0000660063117a24 */ /* 0x000fc400078e02ff */
        /* <DEDUP_REMOVED lines=8> */
[----:B------:R-:W-:Y:S02]  /*2ae0*/  LEA.HI.X R21, R4, c[0x0][0x22c], R5, 0x3, P0 ;  /* 0x00008b0004157a11 */ /* 0x000fe400000f1c05 */
[----:B------:R-:W-:-:S04]  /*2af0*/  LOP3.LUT R131, R91, 0x1f, RZ, 0xc0, !PT ;  /* 0x0000001f5b837812 */ /* 0x000fc800078ec0ff */
[----:B------:R-:W-:Y:S01]  /*2b00*/  ISETP.NE.AND P0, PT, R131, RZ, PT ;  /* 0x000000ff8300720c */ /* 0x000fe20003f05270 */
[----:B------:R-:W5:Y:S01]  /*2b10*/  LDG.E.64 R20, [R20.64] ;  /* 0x0000000614147981 */ /* 0x000f62000c1e1b00 */
[----:B------:R-:W-:Y:S02]  /*2b20*/  IADD3 R5, R90, 0x100, RZ ;  /* 0x000001005a057810 */ /* 0x000fe40007ffe0ff */
[----:B------:R-:W-:Y:S02]  /*2b30*/  ISETP.LT.OR P1, PT, R168, 0x2, P0 ;  /* 0x00000002a800780c */ /* 0x000fe40000721670 */
[C---:B0-----:R-:W-:Y:S02]  /*2b40*/  IADD3 R7, R90.reuse, 0x120, RZ ;  /* 0x000001205a077810 */ /* 0x041fe40007ffe0ff */
[----:B------:R-:W-:Y:S02]  /*2b50*/  ISETP.NE.AND P2, PT, R91, RZ, PT ;  /* 0x000000ff5b00720c */ /* 0x000fe40003f45270 */
[----:B------:R-:W-:-:S02]  /*2b60*/  IADD3 R17, R90, 0x140, RZ ;  /* 0x000001405a117810 */ /* 0x000fc40007ffe0ff */
[-C--:B------:R-:W-:Y:S02]  /*2b70*/  LEA.HI.SX32 R5, R5, R90.reuse, 0x1b ;  /* 0x0000005a05057211 */ /* 0x080fe400078fdaff */
[-C--:B------:R-:W-:Y:S02]  /*2b80*/  LEA.HI.SX32 R7, R7, R90.reuse, 0x1b ;  /* 0x0000005a07077211 */ /* 0x080fe400078fdaff */
[----:B------:R-:W-:Y:S01]  /*2b90*/  LEA.HI.SX32 R17, R17, R90, 0x1b ;  /* 0x0000005a11117211 */ /* 0x000fe200078fdaff */
[----:B---3--:R-:W-:Y:S04]  /*2ba0*/  STS [R74.X4], R19 ;  /* 0x000000134a007388 */ /* 0x008fe80000004800 */
[----:B--2---:R-:W-:Y:S04]  /*2bb0*/  STS [R72.X4+0x80], R103 ;  /* 0x0000806748007388 */ /* 0x004fe80000004800 */
[----:B----4-:R-:W-:Y:S01]  /*2bc0*/  STS [R70.X4+0x100], R23 ;  /* 0x0001001746007388 */ /* 0x010fe20000004800 */
[----:B------:R-:W-:-:S02]  /*2bd0*/  FMUL.FTZ R117, R2, 1.4426950216293334961 ;  /* 0x3fb8aa3b02757820 */ /* 0x000fc40000410000 */
[-C--:B------:R-:W-:Y:S02]  /*2be0*/  FMUL.FTZ R4, R3, R58.reuse ;  /* 0x0000003a03047220 */ /* 0x080fe40000410000 */
[----:B------:R-:W-:Y:S01]  /*2bf0*/  FMUL.FTZ R6, R117, R58 ;  /* 0x0000003a75067220 */ /* 0x000fe20000410000 */
[----:B------:R0:W-:Y:S01]  /*2c00*/  STS [R68.X4+0x180], R107 ;  /* 0x0001806b44007388 */ /* 0x0001e20000004800 */
[----:B------:R-:W-:-:S03]  /*2c10*/  FMUL.RZ R4, R4, 0.15915493667125701904 ;  /* 0x3e22f98304047820 */ /* 0x000fc6000040c000 */
[----:B------:R-:W-:Y:S01]  /*2c20*/  STS [R66.X4+0x200], R105 ;  /* 0x0002006942007388 */ /* 0x000fe20000004800 */
[----:B------:R-:W-:Y:S03]  /*2c30*/  MUFU.EX2 R6, R6 ;  /* 0x0000000600067308 */ /* 0x000fe60000000800 */
[----:B------:R-:W-:Y:S04]  /*2c40*/  STS [R64.X4+0x280], R111 ;  /* 0x0002806f40007388 */ /* 0x000fe80000004800 */
[----:B------:R1:W-:Y:S01]  /*2c50*/  STS [R62.X4+0x300], R109 ;  /* 0x0003006d3e007388 */ /* 0x0003e20000004800 */
[----:B0-----:R-:W-:Y:S08]  /*2c60*/  MUFU.SIN R107, R4 ;  /* 0x00000004006b7308 */ /* 0x001ff00000000400 */
[----:B-1----:R-:W0:Y:S01]  /*2c70*/  MUFU.COS R109, R4 ;  /* 0x00000004006d7308 */ /* 0x002e220000000000 */
[C---:B------:R-:W-:Y:S01]  /*2c80*/  IADD3 R19, R90.reuse, 0x160, RZ ;  /* 0x000001605a137810 */ /* 0x040fe20007ffe0ff */
[----:B------:R-:W-:Y:S01]  /*2c90*/  STS [R60.X4+0x380], R113 ;  /* 0x000380713c007388 */ /* 0x000fe20000004800 */
[----:B------:R-:W-:-:S02]  /*2ca0*/  IADD3 R23, R90, 0x180, RZ ;  /* 0x000001805a177810 */ /* 0x000fc40007ffe0ff */
[C---:B------:R-:W-:Y:S01]  /*2cb0*/  IADD3 R103, R90.reuse, 0x1a0, RZ ;  /* 0x000001a05a677810 */ /* 0x040fe20007ffe0ff */
[----:B------:R1:W-:Y:S01]  /*2cc0*/  STS [R5.X4+0x400], R18 ;  /* 0x0004001205007388 */ /* 0x0003e20000004800 */
[C---:B------:R-:W-:Y:S02]  /*2cd0*/  IADD3 R105, R90.reuse, 0x1c0, RZ ;  /* 0x000001c05a697810 */ /* 0x040fe40007ffe0ff */
[-C--:B------:R-:W-:Y:S01]  /*2ce0*/  LEA.HI.SX32 R19, R19, R90.reuse, 0x1b ;  /* 0x0000005a13137211 */ /* 0x080fe200078fdaff */
[----:B------:R-:W-:Y:S01]  /*2cf0*/  STS [R7.X4+0x480], R102 ;  /* 0x0004806607007388 */ /* 0x000fe20000004800 */
[-C--:B------:R-:W-:Y:S02]  /*2d00*/  LEA.HI.SX32 R23, R23, R90.reuse, 0x1b ;  /* 0x0000005a17177211 */ /* 0x080fe400078fdaff */
[-C--:B------:R-:W-:Y:S01]  /*2d10*/  LEA.HI.SX32 R103, R103, R90.reuse, 0x1b ;  /* 0x0000005a67677211 */ /* 0x080fe200078fdaff */
[----:B------:R2:W-:Y:S01]  /*2d20*/  STS [R17.X4+0x500], R22 ;  /* 0x0005001611007388 */ /* 0x0005e20000004800 */
[----:B-1----:R-:W-:Y:S01]  /*2d30*/  IADD3 R5, R90, 0x1e0, RZ ;  /* 0x000001e05a057810 */ /* 0x002fe20007ffe0ff */
[----:B0-----:R-:W-:Y:S01]  /*2d40*/  FMUL.FTZ R16, R6, R109 ;  /* 0x0000006d06107220 */ /* 0x001fe20000410000 */
[----:B------:R-:W-:Y:S01]  /*2d50*/  @!P1 IADD3 R18, R168, -0x2, RZ ;  /* 0xfffffffea8129810 */ /* 0x000fe20007ffe0ff */
[----:B------:R0:W-:Y:S01]  /*2d60*/  STS [R19.X4+0x580], R106 ;  /* 0x0005806a13007388 */ /* 0x0001e20000004800 */
[----:B------:R-:W-:Y:S01]  /*2d70*/  LEA.HI.SX32 R105, R105, R90, 0x1b ;  /* 0x0000005a69697211 */ /* 0x000fe200078fdaff */
[----:B--2---:R-:W-:Y:S01]  /*2d80*/  FMUL.FTZ R17, R6, R107 ;  /* 0x0000006b06117220 */ /* 0x004fe20000410000 */
[----:B------:R-:W-:-:S02]  /*2d90*/  LEA R22, R24, R27, 0x8 ;  /* 0x0000001b18167211 */ /* 0x000fc400078e40ff */
[----:B------:R-:W-:Y:S02]  /*2da0*/  SHF.L.U32 R6, R90, 0x4, RZ ;  /* 0x000000045a067819 */ /* 0x000fe400000006ff */
[----:B------:R-:W-:Y:S01]  /*2db0*/  @P2 IADD3 R22, R91, 0x200, RZ ;  /* 0x000002005b162810 */ /* 0x000fe20007ffe0ff */
[----:B------:R-:W-:Y:S01]  /*2dc0*/  STS [R23.X4+0x600], R104 ;  /* 0x0006006817007388 */ /* 0x000fe20000004800 */
[----:B------:R-:W-:Y:S01]  /*2dd0*/  LEA.HI.SX32 R7, R5, R90, 0x1b ;  /* 0x0000005a05077211 */ /* 0x000fe200078fdaff */
[----:B0-----:R-:W-:Y:S01]  /*2de0*/  @!P1 IMAD R19, R18, c[0x0][0x16c], R27 ;  /* 0x00005b0012139a24 */ /* 0x001fe200078e021b */
[----:B------:R-:W-:Y:S01]  /*2df0*/  LEA.HI.SX32 R18, R6, R6, 0x1b ;  /* 0x0000000606127211 */ /* 0x000fe200078fdaff */
[----:B------:R0:W-:Y:S04]  /*2e00*/  STS [R103.X4+0x680], R110 ;  /* 0x0006806e67007388 */ /* 0x0001e80000004800 */
[----:B------:R-:W-:Y:S04]  /*2e10*/  STS [R105.X4+0x700], R108 ;  /* 0x0007006c69007388 */ /* 0x000fe80000004800 */
[----:B------:R1:W-:Y:S01]  /*2e20*/  STS [R7.X4+0x780], R112 ;  /* 0x0007807007007388 */ /* 0x0003e20000004800 */
[----:B------:R-:W-:-:S06]  /*2e30*/  NOP ;  /* 0x0000000000007918 */ /* 0x000fcc0000000000 */
[----:B0-----:R-:W-:Y:S01]  /*2e40*/  SHF.L.U32 R103, R22, 0x3, RZ ;  /* 0x0000000316677819 */ /* 0x001fe200000006ff */
[----:B------:R-:W0:Y:S04]  /*2e50*/  LDS R126, [R18.X4] ;  /* 0x00000000127e7984 */ /* 0x000e280000004800 */
[----:B------:R-:W2:Y:S04]  /*2e60*/  LDS R127, [R18.X4+0x4] ;  /* 0x00000400127f7984 */ /* 0x000ea80000004800 */
[----:B------:R-:W3:Y:S04]  /*2e70*/  LDS R123, [R18.X4+0x8] ;  /* 0x00000800127b7984 */ /* 0x000ee80000004800 */
        /* <DEDUP_REMOVED lines=14> */
[----:B-1----:R-:W-:-:S04]  /*2f60*/  @!P1 IMAD.WIDE R6, R19, 0x10, R14 ;  /* 0x0000001013069825 */ /* 0x002fc800078e020e */
[----:B------:R-:W-:-:S04]  /*2f70*/  FMUL.FTZ R19, R3, R56 ;  /* 0x0000003803137220 */ /* 0x000fc80000410000 */
[----:B------:R-:W-:Y:S02]  /*2f80*/  FMUL.RZ R104, R19, 0.15915493667125701904 ;  /* 0x3e22f98313687820 */ /* 0x000fe4000040c000 */
[----:B------:R-:W-:Y:S01]  /*2f90*/  FMUL.FTZ R19, R117, R56 ;  /* 0x0000003875137220 */ /* 0x000fe20000410000 */
[----:B------:R-:W-:Y:S01]  /*2fa0*/  CS2R R4, SRZ ;  /* 0x0000000000047805 */ /* 0x000fe2000001ff00 */
[----:B------:R-:W-:Y:S01]  /*2fb0*/  BAR.SYNC.DEFER_BLOCKING 0x0 ;  /* 0x0000000000007b1d */ /* 0x000fe20000010000 */
[----:B------:R-:W-:-:S05]  /*2fc0*/  FMUL.FTZ R23, R3, R54 ;  /* 0x0000003603177220 */ /* 0x000fca0000410000 */
[----:B------:R-:W-:Y:S01]  /*2fd0*/  MUFU.SIN R102, R104 ;  /* 0x0000006800667308 */ /* 0x000fe20000000400 */
[----:B------:R-:W-:-:S07]  /*2fe0*/  FMUL.RZ R111, R23, 0.15915493667125701904 ;  /* 0x3e22f983176f7820 */ /* 0x000fce000040c000 */
[----:B------:R-:W1:Y:S01]  /*2ff0*/  MUFU.EX2 R19, R19 ;  /* 0x0000001300137308 */ /* 0x000e620000000800 */
[----:B--2---:R-:W-:-:S07]  /*3000*/  FMUL.FTZ R103, R3, R50 ;  /* 0x0000003203677220 */ /* 0x004fce0000410000 */
[----:B------:R2:W0:Y:S01]  /*3010*/  MUFU.COS R22, R104 ;  /* 0x0000006800167308 */ /* 0x0004220000000000 */
[----:B------:R1:W5:Y:S01]  /*3020*/  @!P1 LDG.E.64 R4, [R6.64+0x8] ;  /* 0x0000080606049981 */ /* 0x000362000c1e1b00 */
[----:B------:R-:W-:Y:S02]  /*3030*/  FMUL.RZ R133, R103, 0.15915493667125701904 ;  /* 0x3e22f98367857820 */ /* 0x000fe4000040c000 */
[----:B-1----:R-:W-:Y:S02]  /*3040*/  FMUL.FTZ R6, R117, R54 ;  /* 0x0000003675067220 */ /* 0x002fe40000410000 */
[C---:B------:R-:W-:Y:S02]  /*3050*/  FMUL.FTZ R7, R3.reuse, R52 ;  /* 0x0000003403077220 */ /* 0x040fe40000410000 */
[----:B------:R-:W-:Y:S01]  /*3060*/  MUFU.COS R23, R111 ;  /* 0x0000006f00177308 */ /* 0x000fe20000000000 */
[----:B--2---:R-:W-:Y:S02]  /*3070*/  FMUL.FTZ R104, R3, R48 ;  /* 0x0000003003687220 */ /* 0x004fe40000410000 */
[----:B------:R-:W-:-:S02]  /*3080*/  FMUL.RZ R125, R7, 0.15915493667125701904 ;  /* 0x3e22f983077d7820 */ /* 0x000fc4000040c000 */
[----:B------:R-:W-:-:S03]  /*3090*/  FMUL.RZ R134, R104, 0.15915493667125701904 ;  /* 0x3e22f98368867820 */ /* 0x000fc6000040c000 */
[----:B------:R-:W1:Y:S01]  /*30a0*/  MUFU.EX2 R6, R6 ;  /* 0x0000000600067308 */ /* 0x000e620000000800 */
[C---:B------:R-:W-:Y:S02]  /*30b0*/  FMUL.FTZ R103, R117.reuse, R50 ;  /* 0x0000003275677220 */ /* 0x040fe40000410000 */
[----:B------:R-:W-:-:S05]  /*30c0*/  FMUL.FTZ R104, R117, R48 ;  /* 0x0000003075687220 */ /* 0x000fca0000410000 */
[----:B------:R-:W2:Y:S01]  /*30d0*/  MUFU.SIN R105, R111 ;  /* 0x0000006f00697308 */ /* 0x000ea20000000400 */
[----:B------:R-:W-:Y:S02]  /*30e0*/  FMUL.FTZ R102, R19, R102 ;  /* 0x0000006613667220 */ /* 0x000fe40000410000 */
[----:B------:R-:W-:-:S05]  /*30f0*/  FMUL.FTZ R7, R117, R52 ;  /* 0x0000003475077220 */ /* 0x000fca0000410000 */
[----:B------:R-:W-:Y:S08]  /*3100*/  MUFU.SIN R122, R133 ;  /* 0x00000085007a7308 */ /* 0x000ff00000000400 */
[----:B------:R0:W-:Y:S08]  /*3110*/  MUFU.COS R128, R133 ;  /* 0x0000008500807308 */ /* 0x0001f00000000000 */
[----:B------:R-:W-:Y:S01]  /*3120*/  MUFU.SIN R110, R125 ;  /* 0x0000007d006e7308 */ /* 0x000fe20000000400 */
[----:B0-----:R-:W-:-:S04]  /*3130*/  FMUL.FTZ R133, R75, R58 ;  /* 0x0000003a4b857220 */ /* 0x001fc80000410000 */
[----:B------:R-:W-:-:S03]  /*3140*/  FMUL.FTZ R136, R102, R133 ;  /* 0x0000008566887220 */ /* 0x000fc60000410000 */
[----:B------:R-:W-:Y:S01]  /*3150*/  MUFU.COS R18, R125 ;  /* 0x0000007d00127308 */ /* 0x000fe20000000000 */
[----:B------:R-:W-:-:S07]  /*3160*/  FMUL.FTZ R129, R117, R46 ;  /* 0x0000002e75817220 */ /* 0x000fce0000410000 */
[----:B------:R0:W-:Y:S08]  /*3170*/  MUFU.EX2 R119, R103 ;  /* 0x0000006700777308 */ /* 0x0001f00000000800 */
[----:B------:R1:W-:Y:S01]  /*3180*/  MUFU.EX2 R125, R104 ;  /* 0x00000068007d7308 */ /* 0x0003e20000000800 */
[----:B0-----:R-:W-:Y:S02]  /*3190*/  FMUL.FTZ R103, R19, R22 ;  /* 0x0000001613677220 */ /* 0x001fe40000410000 */
[----:B-1----:R-:W-:-:S05]  /*31a0*/  FMUL.FTZ R104, RZ, R102 ;  /* 0x00000066ff687220 */ /* 0x002fca0000410000 */
[----:B------:R-:W-:Y:S01]  /*31b0*/  MUFU.SIN R130, R134 ;  /* 0x0000008600827308 */ /* 0x000fe20000000400 */
[----:B------:R-:W-:Y:S02]  /*31c0*/  FFMA.FTZ R136, RZ, R103, R136 ;  /* 0x00000067ff887223 */ /* 0x000fe40000010088 */
[----:B------:R-:W-:-:S05]  /*31d0*/  FFMA.FTZ R19, R103, R133, -R104 ;  /* 0x0000008567137223 */ /* 0x000fca0000010868 */
[----:B------:R0:W-:Y:S01]  /*31e0*/  MUFU.COS R132, R134 ;  /* 0x0000008600847308 */ /* 0x0001e20000000000 */
[----:B------:R-:W-:Y:S02]  /*31f0*/  FMUL.FTZ R117, R117, R44 ;  /* 0x0000002c75757220 */ /* 0x000fe40000410000 */
[----:B------:R-:W-:-:S05]  /*3200*/  FMUL.FTZ R104, R6, R23 ;  /* 0x0000001706687220 */ /* 0x000fca0000410000 */
[----:B------:R-:W1:Y:S01]  /*3210*/  MUFU.EX2 R7, R7 ;  /* 0x0000000700077308 */ /* 0x000e620000000800 */
[----:B0-----:R-:W-:Y:S02]  /*3220*/  FMUL.FTZ R134, R73, R56 ;  /* 0x0000003849867220 */ /* 0x001fe40000410000 */
[----:B------:R-:W-:Y:S02]  /*3230*/  FMUL.FTZ R111, R3, R46 ;  /* 0x0000002e036f7220 */ /* 0x000fe40000410000 */
[----:B--2---:R-:W-:Y:S02]  /*3240*/  FMUL.FTZ R105, R6, R105 ;  /* 0x0000006906697220 */ /* 0x004fe40000410000 */
[----:B------:R-:W-:Y:S02]  /*3250*/  FADD.FTZ R23, R134, R19 ;  /* 0x0000001386177221 */ /* 0x000fe40000010000 */
[----:B------:R-:W-:Y:S01]  /*3260*/  FADD.FTZ R136, RZ, R136 ;  /* 0x00000088ff887221 */ /* 0x000fe20000010000 */
[----:B------:R0:W-:Y:S01]  /*3270*/  MUFU.EX2 R137, R117 ;  /* 0x0000007500897308 */ /* 0x0001e20000000800 */
[----:B------:R-:W-:-:S02]  /*3280*/  FMUL.RZ R135, R111, 0.15915493667125701904 ;  /* 0x3e22f9836f877820 */ /* 0x000fc4000040c000 */
[----:B------:R-:W-:Y:S02]  /*3290*/  FMUL.FTZ R111, R105, R136 ;  /* 0x00000088696f7220 */ /* 0x000fe40000410000 */
[----:B------:R-:W-:Y:S02]  /*32a0*/  FMUL.FTZ R19, R3, R44 ;  /* 0x0000002c03137220 */ /* 0x000fe40000410000 */
[-C--:B0-----:R-:W-:Y:S02]  /*32b0*/  FMUL.FTZ R117, R105, R23.reuse ;  /* 0x0000001769757220 */ /* 0x081fe40000410000 */
[C---:B------:R-:W-:Y:S02]  /*32c0*/  FFMA.FTZ R23, R104.reuse, R23, -R111 ;  /* 0x0000001768177223 */ /* 0x040fe4000001086f */
[----:B------:R-:W-:Y:S02]  /*32d0*/  FFMA.FTZ R117, R104, R136, R117 ;  /* 0x0000008868757223 */ /* 0x000fe40000010075 */
[----:B------:R-:W-:Y:S01]  /*32e0*/  FMUL.FTZ R136, R71, R54 ;  /* 0x0000003647887220 */ /* 0x000fe20000410000 */
[----:B------:R-:W-:Y:S01]  /*32f0*/  MUFU.EX2 R129, R129 ;  /* 0x0000008100817308 */ /* 0x000fe20000000800 */
[----:B------:R-:W-:-:S02]  /*3300*/  FMUL.RZ R139, R19, 0.15915493667125701904 ;  /* 0x3e22f983138b7820 */ /* 0x000fc4000040c000 */
[C---:B-1----:R-:W-:Y:S02]  /*3310*/  FMUL.FTZ R110, R7.reuse, R110 ;  /* 0x0000006e076e7220 */ /* 0x042fe40000410000 */
[----:B------:R-:W-:Y:S02]  /*3320*/  FADD.FTZ R19, RZ, R117 ;  /* 0x00000075ff137221 */ /* 0x000fe40000010000 */
[----:B------:R-:W-:Y:S01]  /*3330*/  FADD.FTZ R23, R136, R23 ;  /* 0x0000001788177221 */ /* 0x000fe20000010000 */
[----:B------:R-:W0:Y:S01]  /*3340*/  MUFU.COS R6, R135 ;  /* 0x0000008700067308 */ /* 0x000e220000000000 */
[----:B------:R-:W-:Y:S02]  /*3350*/  FMUL.FTZ R111, R7, R18 ;  /* 0x00000012076f7220 */ /* 0x000fe40000410000 */
[C---:B------:R-:W-:Y:S02]  /*3360*/  FMUL.FTZ R140, R110.reuse, R19 ;  /* 0x000000136e8c7220 */ /* 0x040fe40000410000 */
[----:B------:R-:W-:-:S03]  /*3370*/  FMUL.FTZ R142, R110, R23 ;  /* 0x000000176e8e7220 */ /* 0x000fc60000410000 */
[----:B------:R-:W1:Y:S01]  /*3380*/  MUFU.SIN R138, R139 ;  /* 0x0000008b008a7308 */ /* 0x000e620000000400 */
[C---:B------:R-:W-:Y:S02]  /*3390*/  FFMA.FTZ R140, R111.reuse, R23, -R140 ;  /* 0x000000176f8c7223 */ /* 0x040fe4000001088c */
[----:B------:R-:W-:-:S05]  /*33a0*/  FFMA.FTZ R142, R111, R19, R142 ;  /* 0x000000136f8e7223 */ /* 0x000fca000001008e */
[----:B------:R2:W-:Y:S01]  /*33b0*/  MUFU.SIN R22, R135 ;  /* 0x0000008700167308 */ /* 0x0005e20000000400 */
[C---:B------:R-:W-:Y:S02]  /*33c0*/  FMUL.FTZ R117, R119.reuse, R128 ;  /* 0x0000008077757220 */ /* 0x040fe40000410000 */
[----:B------:R-:W-:Y:S02]  /*33d0*/  FMUL.FTZ R119, R119, R122 ;  /* 0x0000007a77777220 */ /* 0x000fe40000410000 */
[----:B--2---:R-:W-:-:S03]  /*33e0*/  FMUL.FTZ R135, R69, R52 ;  /* 0x0000003445877220 */ /* 0x004fc60000410000 */
[----:B------:R-:W2:Y:S01]  /*33f0*/  MUFU.COS R18, R139 ;  /* 0x0000008b00127308 */ /* 0x000ea20000000000 */
[----:B------:R-:W-:Y:S02]  /*3400*/  FADD.FTZ R142, RZ, R142 ;  /* 0x0000008eff8e7221 */ /* 0x000fe40000010000 */
[----:B------:R-:W-:Y:S02]  /*3410*/  FADD.FTZ R140, R135, R140 ;  /* 0x0000008c878c7221 */ /* 0x000fe40000010000 */
[----:B0-----:R-:W-:Y:S02]  /*3420*/  FMUL.FTZ R128, R129, R6 ;  /* 0x0000000681807220 */ /* 0x001fe40000410000 */
[C---:B------:R-:W-:Y:S02]  /*3430*/  FMUL.FTZ R7, R119.reuse, R140 ;  /* 0x0000008c77077220 */ /* 0x040fe40000410000 */
[----:B------:R-:W-:Y:S02]  /*3440*/  FMUL.FTZ R6, R119, R142 ;  /* 0x0000008e77067220 */ /* 0x000fe40000410000 */
[----:B------:R-:W-:-:S02]  /*3450*/  FMUL.FTZ R122, R125, R132 ;  /* 0x000000847d7a7220 */ /* 0x000fc40000410000 */
[----:B------:R-:W-:Y:S02]  /*3460*/  FFMA.FTZ R142, R117, R142, R7 ;  /* 0x0000008e758e7223 */ /* 0x000fe40000010007 */
[----:B-1----:R-:W-:Y:S02]  /*3470*/  FMUL.FTZ R132, R137, R138 ;  /* 0x0000008a89847220 */ /* 0x002fe40000410000 */
[----:B------:R-:W-:Y:S02]  /*3480*/  FFMA.FTZ R7, R117, R140, -R6 ;  /* 0x0000008c75077223 */ /* 0x000fe40000010806 */
[----:B------:R-:W-:Y:S02]  /*3490*/  FMUL.FTZ R138, R67, R50 ;  /* 0x00000032438a7220 */ /* 0x000fe40000410000 */
[----:B------:R-:W-:Y:S02]  /*34a0*/  FMUL.FTZ R125, R125, R130 ;  /* 0x000000827d7d7220 */ /* 0x000fe40000410000 */
[----:B------:R-:W-:-:S02]  /*34b0*/  FADD.FTZ R142, RZ, R142 ;  /* 0x0000008eff8e7221 */ /* 0x000fc40000010000 */
[----:B------:R-:W-:Y:S02]  /*34c0*/  FMUL.FTZ R6, R17, R102 ;  /* 0x0000006611067220 */ /* 0x000fe40000410000 */
[----:B------:R-:W-:Y:S02]  /*34d0*/  FADD.FTZ R7, R138, R7 ;  /* 0x000000078a077221 */ /* 0x000fe40000010000 */
[----:B--2---:R-:W-:Y:S02]  /*34e0*/  FMUL.FTZ R130, R137, R18 ;  /* 0x0000001289827220 */ /* 0x004fe40000410000 */
[C---:B------:R-:W-:Y:S02]  /*34f0*/  FMUL.FTZ R18, R16.reuse, R102 ;  /* 0x0000006610127220 */ /* 0x040fe40000410000 */
[----:B------:R-:W-:Y:S02]  /*3500*/  FMUL.FTZ R19, R125, R142 ;  /* 0x0000008e7d137220 */ /* 0x000fe40000410000 */
[----:B------:R-:W-:-:S02]  /*3510*/  FFMA.FTZ R6, R16, R103, -R6 ;  /* 0x0000006710067223 */ /* 0x000fc40000010806 */
[----:B------:R-:W-:Y:S02]  /*3520*/  FMUL.FTZ R23, R125, R7 ;  /* 0x000000077d177220 */ /* 0x000fe40000410000 */
[----:B------:R-:W-:Y:S02]  /*3530*/  FMUL.FTZ R129, R129, R22 ;  /* 0x0000001681817220 */ /* 0x000fe40000410000 */
[----:B------:R-:W-:Y:S02]  /*3540*/  FFMA.FTZ R18, R17, R103, R18 ;  /* 0x0000006711127223 */ /* 0x000fe40000010012 */
[C---:B------:R-:W-:Y:S02]  /*3550*/  FFMA.FTZ R22, R122.reuse, R7, -R19 ;  /* 0x000000077a167223 */ /* 0x040fe40000010813 */
[----:B------:R-:W-:Y:S02]  /*3560*/  FMUL.FTZ R19, R105, R6 ;  /* 0x0000000669137220 */ /* 0x000fe40000410000 */
[----:B------:R-:W-:-:S02]  /*3570*/  FFMA.FTZ R23, R122, R142, R23 ;  /* 0x0000008e7a177223 */ /* 0x000fc40000010017 */
[----:B------:R-:W-:Y:S02]  /*3580*/  FMUL.FTZ R137, R65, R48 ;  /* 0x0000003041897220 */ /* 0x000fe40000410000 */
[-C--:B------:R-:W-:Y:S02]  /*3590*/  FMUL.FTZ R7, R105, R18.reuse ;  /* 0x0000001269077220 */ /* 0x080fe40000410000 */
[C---:B------:R-:W-:Y:S02]  /*35a0*/  FFMA.FTZ R19, R104.reuse, R18, R19 ;  /* 0x0000001268137223 */ /* 0x040fe40000010013 */
[----:B------:R-:W-:Y:S02]  /*35b0*/  FADD.FTZ R23, RZ, R23 ;  /* 0x00000017ff177221 */ /* 0x000fe40000010000 */
[----:B------:R-:W-:Y:S02]  /*35c0*/  FADD.FTZ R22, R137, R22 ;  /* 0x0000001689167221 */ /* 0x000fe40000010000 */
[----:B------:R-:W-:-:S02]  /*35d0*/  FFMA.FTZ R7, R104, R6, -R7 ;  /* 0x0000000668077223 */ /* 0x000fc40000010807 */
[C---:B------:R-:W-:Y:S02]  /*35e0*/  FMUL.FTZ R6, R110.reuse, R19 ;  /* 0x000000136e067220 */ /* 0x040fe40000410000 */
[C---:B------:R-:W-:Y:S02]  /*35f0*/  FMUL.FTZ R139, R129.reuse, R23 ;  /* 0x00000017818b7220 */ /* 0x040fe40000410000 */
[-C--:B------:R-:W-:Y:S02]  /*3600*/  FMUL.FTZ R140, R129, R22.reuse ;  /* 0x00000016818c7220 */ /* 0x080fe40000410000 */
[-C--:B------:R-:W-:Y:S02]  /*3610*/  FMUL.FTZ R18, R110, R7.reuse ;  /* 0x000000076e127220 */ /* 0x080fe40000410000 */
[----:B------:R-:W-:Y:S02]  /*3620*/  FFMA.FTZ R6, R111, R7, -R6 ;  /* 0x000000076f067223 */ /* 0x000fe40000010806 */
[----:B------:R-:W-:-:S02]  /*3630*/  FFMA.FTZ R22, R128, R22, -R139 ;  /* 0x0000001680167223 */ /* 0x000fc4000001088b */
[----:B------:R-:W-:Y:S02]  /*3640*/  FFMA.FTZ R140, R128, R23, R140 ;  /* 0x00000017808c7223 */ /* 0x000fe4000001008c */
[----:B------:R-:W-:Y:S02]  /*3650*/  FMUL.FTZ R139, R63, R46 ;  /* 0x0000002e3f8b7220 */ /* 0x000fe40000410000 */
[----:B------:R-:W-:Y:S02]  /*3660*/  FFMA.FTZ R18, R111, R19, R18 ;  /* 0x000000136f127223 */ /* 0x000fe40000010012 */
[----:B------:R-:W-:Y:S01]  /*3670*/  FMUL.FTZ R19, R119, R6 ;  /* 0x0000000677137220 */ /* 0x000fe20000410000 */
[----:B------:R-:W-:Y:S01]  /*3680*/  ISETP.NE.AND P1, PT, R91, 0x1f, PT ;  /* 0x0000001f5b00780c */ /* 0x000fe20003f25270 */
[----:B------:R-:W-:Y:S02]  /*3690*/  FADD.FTZ R141, RZ, R140 ;  /* 0x0000008cff8d7221 */ /* 0x000fe40000010000 */
[----:B------:R-:W-:-:S02]  /*36a0*/  FADD.FTZ R23, R139, R22 ;  /* 0x000000168b177221 */ /* 0x000fc40000010000 */
[-C--:B------:R-:W-:Y:S02]  /*36b0*/  FMUL.FTZ R7, R119, R18.reuse ;  /* 0x0000001277077220 */ /* 0x080fe40000410000 */
[----:B------:R-:W-:Y:S02]  /*36c0*/  FFMA.FTZ R19, R117, R18, R19 ;  /* 0x0000001275137223 */ /* 0x000fe40000010013 */
[C---:B------:R-:W-:Y:S02]  /*36d0*/  FMUL.FTZ R18, R132.reuse, R141 ;  /* 0x0000008d84127220 */ /* 0x040fe40000410000 */
[-C--:B------:R-:W-:Y:S02]  /*36e0*/  FMUL.FTZ R22, R132, R23.reuse ;  /* 0x0000001784167220 */ /* 0x080fe40000410000 */
[C---:B------:R-:W-:Y:S02]  /*36f0*/  FFMA.FTZ R23, R130.reuse, R23, -R18 ;  /* 0x0000001782177223 */ /* 0x040fe40000010812 */
[----:B------:R-:W-:-:S02]  /*3700*/  FFMA.FTZ R22, R130, R141, R22 ;  /* 0x0000008d82167223 */ /* 0x000fc40000010016 */
[----:B------:R-:W-:Y:S02]  /*3710*/  FMUL.FTZ R140, R61, R44 ;  /* 0x0000002c3d8c7220 */ /* 0x000fe40000410000 */
[----:B------:R-:W-:Y:S02]  /*3720*/  FADD.FTZ R147, RZ, R22 ;  /* 0x00000016ff937221 */ /* 0x000fe40000010000 */
[----:B------:R-:W-:Y:S02]  /*3730*/  FADD.FTZ R18, R140, R23 ;  /* 0x000000178c127221 */ /* 0x000fe40000010000 */
[----:B------:R0:W1:Y:S01]  /*3740*/  @P1 LDS.64 R22, [R91.X8+0x24d8] ;  /* 0x0024d8005b161984 */ /* 0x0000620000008a00 */
[----:B------:R-:W-:Y:S02]  /*3750*/  FFMA.FTZ R7, R117, R6, -R7 ;  /* 0x0000000675077223 */ /* 0x000fe40000010807 */
[----:B------:R-:W-:Y:S01]  /*3760*/  FMUL.FTZ R6, R125, R19 ;  /* 0x000000137d067220 */ /* 0x000fe20000410000 */
[----:B------:R-:W-:Y:S03]  /*3770*/  BSSY B0, `(.L_x_11375) ;  /* 0x000000d000007945 */ /* 0x000fe60003800000 */
[----:B------:R-:W-:-:S02]  /*3780*/  FFMA.FTZ R141, R122, R7, -R6 ;  /* 0x000000077a8d7223 */ /* 0x000fc40000010806 */
[----:B------:R-:W-:Y:S01]  /*3790*/  FMUL.FTZ R7, R125, R7 ;  /* 0x000000077d077220 */ /* 0x000fe20000410000 */
[----:B------:R-:W-:Y:S05]  /*37a0*/  @P1 BRA `(.L_x_11376) ;  /* 0x0000009000001947 */ /* 0x000fea0003800000 */
[----:B0--34-:R-:W-:Y:S02]  /*37b0*/  ISETP.NE.AND P3, PT, R168, c[0x0][0x174], PT ;  /* 0x00005d00a8007a0c */ /* 0x019fe40003f65270 */
[----:B-1----:R-:W-:-:S11]  /*37c0*/  MOV R22, 0x3f800000 ;  /* 0x3f80000000167802 */ /* 0x002fd60000000f00 */
[----:B------:R-:W-:-:S04]  /*37d0*/  @P3 IADD3 R23, -R81, c[0x0][0x174], RZ ;  /* 0x00005d0051173a10 */ /* 0x000fc80007ffe1ff */
[----:B------:R-:W-:-:S04]  /*37e0*/  @P3 LEA.HI R6, R23, R23, RZ, 0x1 ;  /* 0x0000001717063211 */ /* 0x000fc800078f08ff */
[----:B------:R-:W-:-:S04]  /*37f0*/  @P3 LOP3.LUT R6, R6, 0xfffffe, RZ, 0xc0, !PT ;  /* 0x00fffffe06063812 */ /* 0x000fc800078ec0ff */
[----:B------:R-:W-:Y:S01]  /*3800*/  @P3 IADD3 R6, -R6, R23, RZ ;  /* 0x0000001706063210 */ /* 0x000fe20007ffe1ff */
[----:B------:R-:W-:-:S03]  /*3810*/  HFMA2.MMA R23, -RZ, RZ, 0, 0 ;  /* 0x00000000ff177435 */ /* 0x000fc600000001ff */
[----:B------:R-:W-:-:S07]  /*3820*/  @P3 LEA R6, R6, R27, 0x8 ;  /* 0x0000001b06063211 */ /* 0x000fce00078e40ff */
[----:B------:R0:W1:Y:S02]  /*3830*/  @P3 LDS.64 R22, [R6.X8+0x14d0] ;  /* 0x0014d00006163984 */ /* 0x0000640000008a00 */
.L_x_11376:
[----:B0--34-:R-:W-:Y:S05]  /*3840*/  BSYNC B0 ;  /* 0x0000000000007941 */ /* 0x019fea0003800000 */
.L_x_11375:
[----:B------:R-:W-:Y:S01]  /*3850*/  FFMA.FTZ R7, R122, R19, R7 ;  /* 0x000000137a077223 */ /* 0x000fe20000010007 */
[----:B------:R-:W0:Y:S01]  /*3860*/  SHFL.UP PT, R144, R18, 0x1, RZ ;  /* 0x0420000012907989 */ /* 0x000e2200000e00ff */
[C---:B------:R-:W-:Y:S01]  /*3870*/  FMUL.FTZ R19, R129.reuse, R141 ;  /* 0x0000008d81137220 */ /* 0x040fe20000410000 */
[----:B------:R-:W-:Y:S01]  /*3880*/  ISETP.GE.AND P3, PT, R90, 0x1, PT ;  /* 0x000000015a00780c */ /* 0x000fe20003f66270 */
[-C--:B------:R-:W-:Y:S01]  /*3890*/  FMUL.FTZ R6, R129, R7.reuse ;  /* 0x0000000781067220 */ /* 0x080fe20000410000 */
[----:B------:R-:W2:Y:S01]  /*38a0*/  SHFL.UP PT, R146, R147, 0x1, RZ ;  /* 0x0420000093927989 */ /* 0x000ea200000e00ff */
[C---:B------:R-:W-:Y:S01]  /*38b0*/  FFMA.FTZ R7, R128.reuse, R7, R19 ;  /* 0x0000000780077223 */ /* 0x040fe20000010013 */
[----:B------:R-:W-:Y:S01]  /*38c0*/  MOV R150, c[0x0][0x2bc] ;  /* 0x0000af0000967a02 */ /* 0x000fe20000000f00 */
[----:B------:R-:W-:Y:S01]  /*38d0*/  FFMA.FTZ R141, R128, R141, -R6 ;  /* 0x0000008d808d7223 */ /* 0x000fe20000010806 */
[----:B------:R-:W-:Y:S01]  /*38e0*/  IADD3 R161, R81, -c[0x0][0x174], RZ ;  /* 0x80005d0051a17a10 */ /* 0x000fe20007ffe0ff */
[----:B------:R-:W-:Y:S01]  /*38f0*/  FMUL.FTZ R19, R132, R7 ;  /* 0x0000000784137220 */ /* 0x000fe20000410000 */
[----:B------:R-:W-:Y:S01]  /*3900*/  ISETP.NE.AND P6, PT, R131, 0x1f, PT ;  /* 0x0000001f8300780c */ /* 0x000fe20003fc5270 */
[----:B------:R-:W-:Y:S01]  /*3910*/  FADD.FTZ R167, R57, R57 ;  /* 0x0000003939a77221 */ /* 0x000fe20000010000 */
[C---:B------:R-:W-:Y:S01]  /*3920*/  ISETP.GT.U32.AND P4, PT, R131.reuse, 0x17, PT ;  /* 0x000000178300780c */ /* 0x040fe20003f84070 */
[-C--:B------:R-:W-:Y:S01]  /*3930*/  FFMA.FTZ R19, R130, R141.reuse, -R19 ;  /* 0x0000008d82137223 */ /* 0x080fe20000010813 */
[----:B------:R-:W-:Y:S01]  /*3940*/  ISETP.GT.U32.AND P5, PT, R131, 0xf, PT ;  /* 0x0000000f8300780c */ /* 0x000fe20003fa4070 */
[----:B------:R-:W-:Y:S01]  /*3950*/  FMUL.FTZ R141, R132, R141 ;  /* 0x0000008d848d7220 */ /* 0x000fe20000410000 */
[----:B------:R-:W-:Y:S01]  /*3960*/  ISETP.GE.OR P0, PT, R168, c[0x0][0x174], P0 ;  /* 0x00005d00a8007a0c */ /* 0x000fe20000706670 */
[----:B------:R-:W-:Y:S01]  /*3970*/  IMAD R161, R161, -0x200, RZ ;  /* 0xfffffe00a1a17824 */ /* 0x000fe200078e02ff */
[----:B------:R-:W3:Y:S01]  /*3980*/  SHFL.UP PT, R6, R19, 0x1, RZ ;  /* 0x0420000013067989 */ /* 0x000ee200000e00ff */
[----:B------:R-:W-:Y:S01]  /*3990*/  FFMA.FTZ R141, R130, R7, R141 ;  /* 0x00000007828d7223 */ /* 0x000fe2000001008d */
[----:B------:R-:W-:Y:S01]  /*39a0*/  BSSY B0, `(.L_x_11377) ;  /* 0x0000106000007945 */ /* 0x000fe20003800000 */
[----:B------:R-:W-:-:S03]  /*39b0*/  FADD.FTZ R170, R59, R59 ;  /* 0x0000003b3baa7221 */ /* 0x000fc60000010000 */
[----:B------:R-:W4:Y:S01]  /*39c0*/  SHFL.UP PT, R142, R141, 0x1, RZ ;  /* 0x042000008d8e7989 */ /* 0x000f2200000e00ff */
[C---:B0-----:R-:W-:Y:S02]  /*39d0*/  FMUL.FTZ R143, R141.reuse, R144 ;  /* 0x000000908d8f7220 */ /* 0x041fe40000410000 */
[-C--:B--2---:R-:W-:Y:S02]  /*39e0*/  FMUL.FTZ R7, R141, R146.reuse ;  /* 0x000000928d077220 */ /* 0x084fe40000410000 */
[C---:B------:R-:W-:Y:S02]  /*39f0*/  FFMA.FTZ R146, R19.reuse, R146, R143 ;  /* 0x0000009213927223 */ /* 0x040fe4000001008f */
[----:B------:R-:W-:Y:S02]  /*3a00*/  FFMA.FTZ R7, R19, R144, -R7 ;  /* 0x0000009013077223 */ /* 0x000fe40000010807 */
[----:B------:R-:W-:Y:S02]  /*3a10*/  @P3 FADD.FTZ R147, R147, R146 ;  /* 0x0000009293933221 */ /* 0x000fe40000010000 */
[----:B------:R-:W-:-:S03]  /*3a20*/  @P3 FADD.FTZ R18, R18, R7 ;  /* 0x0000000712123221 */ /* 0x000fc60000010000 */
[----:B------:R-:W0:Y:S01]  /*3a30*/  SHFL.UP PT, R145, R147, 0x2, RZ ;  /* 0x0440000093917989 */ /* 0x000e2200000e00ff */
[----:B---3--:R-:W-:-:S03]  /*3a40*/  FMUL.FTZ R7, R141, R6 ;  /* 0x000000068d077220 */ /* 0x008fc60000410000 */
[----:B------:R-:W2:Y:S01]  /*3a50*/  SHFL.UP PT, R143, R18, 0x2, RZ ;  /* 0x04400000128f7989 */ /* 0x000ea200000e00ff */
[-C--:B----4-:R-:W-:Y:S02]  /*3a60*/  FFMA.FTZ R144, R19, R142.reuse, R7 ;  /* 0x0000008e13907223 */ /* 0x090fe40000010007 */
[----:B------:R-:W-:-:S03]  /*3a70*/  FMUL.FTZ R142, R141, R142 ;  /* 0x0000008e8d8e7220 */ /* 0x000fc60000410000 */
[----:B------:R-:W-:Y:S01]  /*3a80*/  FSEL R144, R141, R144, !P3 ;  /* 0x000000908d907208 */ /* 0x000fe20005800000 */
[----:B------:R-:W-:Y:S01]  /*3a90*/  @P3 FFMA.FTZ R19, R19, R6, -R142 ;  /* 0x0000000613133223 */ /* 0x000fe2000001088e */
[----:B------:R-:W-:-:S03]  /*3aa0*/  ISETP.GE.AND P3, PT, R90, 0x2, PT ;  /* 0x000000025a00780c */ /* 0x000fc60003f66270 */
[----:B------:R-:W-:Y:S04]  /*3ab0*/  SHFL.UP PT, R7, R144, 0x2, RZ ;  /* 0x0440000090077989 */ /* 0x000fe800000e00ff */
[----:B------:R-:W3:Y:S01]  /*3ac0*/  SHFL.UP PT, R6, R19, 0x2, RZ ;  /* 0x0440000013067989 */ /* 0x000ee200000e00ff */
[C---:B0-----:R-:W-:Y:S02]  /*3ad0*/  FMUL.FTZ R142, R144.reuse, R145 ;  /* 0x00000091908e7220 */ /* 0x041fe40000410000 */
[-C--:B--2---:R-:W-:Y:S02]  /*3ae0*/  FMUL.FTZ R146, R144, R143.reuse ;  /* 0x0000008f90927220 */ /* 0x084fe40000410000 */
[C---:B------:R-:W-:Y:S02]  /*3af0*/  FFMA.FTZ R143, R19.reuse, R143, -R142 ;  /* 0x0000008f138f7223 */ /* 0x040fe4000001088e */
[----:B------:R-:W-:Y:S01]  /*3b00*/  FFMA.FTZ R146, R19, R145, R146 ;  /* 0x0000009113927223 */ /* 0x000fe20000010092 */
[----:B------:R-:W-:Y:S01]  /*3b10*/  SHF.R.U32.HI R145, RZ, 0x1, R150 ;  /* 0x00000001ff917819 */ /* 0x000fe20000011696 */
[----:B------:R-:W-:Y:S01]  /*3b20*/  @P3 FADD.FTZ R18, R18, R143 ;  /* 0x0000008f12123221 */ /* 0x000fe20000010000 */
[----:B------:R-:W-:Y:S01]  /*3b30*/  MOV R143, c[0x0][0x2b8] ;  /* 0x0000ae00008f7a02 */ /* 0x000fe20000000f00 */
[----:B------:R-:W-:-:S03]  /*3b40*/  @P3 FADD.FTZ R147, R147, R146 ;  /* 0x0000009293933221 */ /* 0x000fc60000010000 */
[----:B------:R-:W0:Y:S01]  /*3b50*/  SHFL.UP PT, R146, R18, 0x4, RZ ;  /* 0x0480000012927989 */ /* 0x000e2200000e00ff */
[----:B------:R-:W-:-:S03]  /*3b60*/  SHF.R.U64 R143, R143, 0x1, R150 ;  /* 0x000000018f8f7819 */ /* 0x000fc60000001296 */
[----:B------:R-:W2:Y:S01]  /*3b70*/  SHFL.UP PT, R148, R147, 0x4, RZ ;  /* 0x0480000093947989 */ /* 0x000ea200000e00ff */
[----:B---3--:R-:W-:-:S04]  /*3b80*/  FMUL.FTZ R142, R144, R6 ;  /* 0x00000006908e7220 */ /* 0x008fc80000410000 */
[-C--:B------:R-:W-:Y:S02]  /*3b90*/  FFMA.FTZ R141, R19, R7.reuse, R142 ;  /* 0x00000007138d7223 */ /* 0x080fe4000001008e */
[----:B------:R-:W-:-:S03]  /*3ba0*/  FMUL.FTZ R7, R144, R7 ;  /* 0x0000000790077220 */ /* 0x000fc60000410000 */
[----:B------:R-:W-:Y:S01]  /*3bb0*/  FSEL R141, R144, R141, !P3 ;  /* 0x0000008d908d7208 */ /* 0x000fe20005800000 */
[----:B------:R-:W-:Y:S01]  /*3bc0*/  @P3 FFMA.FTZ R19, R19, R6, -R7 ;  /* 0x0000000613133223 */ /* 0x000fe20000010807 */
[----:B------:R-:W-:-:S03]  /*3bd0*/  ISETP.GE.AND P3, PT, R90, 0x4, PT ;  /* 0x000000045a00780c */ /* 0x000fc60003f66270 */
[----:B------:R-:W3:Y:S01]  /*3be0*/  SHFL.UP PT, R144, R141, 0x4, RZ ;  /* 0x048000008d907989 */ /* 0x000ee200000e00ff */
[----:B0-----:R-:W-:-:S03]  /*3bf0*/  FMUL.FTZ R6, R141, R146 ;  /* 0x000000928d067220 */ /* 0x001fc60000410000 */
[----:B------:R-:W0:Y:S01]  /*3c00*/  SHFL.UP PT, R142, R19, 0x4, RZ ;  /* 0x04800000138e7989 */ /* 0x000e2200000e00ff */
[-C--:B--2---:R-:W-:Y:S02]  /*3c10*/  FFMA.FTZ R6, R19, R148.reuse, R6 ;  /* 0x0000009413067223 */ /* 0x084fe40000010006 */
[----:B------:R-:W-:-:S03]  /*3c20*/  FMUL.FTZ R148, R141, R148 ;  /* 0x000000948d947220 */ /* 0x000fc60000410000 */
[----:B------:R-:W-:Y:S02]  /*3c30*/  @P3 FADD.FTZ R147, R147, R6 ;  /* 0x0000000693933221 */ /* 0x000fe40000010000 */
[----:B------:R-:W-:Y:S02]  /*3c40*/  FFMA.FTZ R7, R19, R146, -R148 ;  /* 0x0000009213077223 */ /* 0x000fe40000010894 */
[-C--:B------:R-:W-:Y:S01]  /*3c50*/  IMAD R6, R145, R96.reuse, RZ ;  /* 0x0000006091067224 */ /* 0x080fe200078e02ff */
[----:B------:R-:W2:Y:S01]  /*3c60*/  SHFL.UP PT, R149, R147, 0x8, RZ ;  /* 0x0500000093957989 */ /* 0x000ea200000e00ff */
[----:B------:R-:W-:Y:S02]  /*3c70*/  @P3 FADD.FTZ R18, R18, R7 ;  /* 0x0000000712123221 */ /* 0x000fe40000010000 */
[----:B------:R-:W-:Y:S02]  /*3c80*/  IMAD R145, R95, R143, R6 ;  /* 0x0000008f5f917224 */ /* 0x000fe400078e0206 */
[----:B------:R-:W-:Y:S01]  /*3c90*/  IMAD.WIDE.U32 R6, R143, R96, RZ ;  /* 0x000000608f067225 */ /* 0x000fe200078e00ff */
[----:B------:R-:W4:Y:S03]  /*3ca0*/  SHFL.UP PT, R146, R18, 0x8, RZ ;  /* 0x0500000012927989 */ /* 0x000f2600000e00ff */
[----:B---3--:R-:W-:Y:S01]  /*3cb0*/  FMUL.FTZ R143, R141, R144 ;  /* 0x000000908d8f7220 */ /* 0x008fe20000410000 */
[----:B------:R-:W-:Y:S01]  /*3cc0*/  IADD3 R7, R145, R7, RZ ;  /* 0x0000000791077210 */ /* 0x000fe20007ffe0ff */
[----:B------:R-:W-:-:S02]  /*3cd0*/  IMAD R148, R169, c[0x0][0x2c0], RZ ;  /* 0x0000b000a9947a24 */ /* 0x000fc400078e02ff */
[----:B0-----:R-:W-:Y:S02]  /*3ce0*/  FMUL.FTZ R145, R141, R142 ;  /* 0x0000008e8d917220 */ /* 0x001fe40000410000 */
[----:B------:R-:W-:-:S04]  /*3cf0*/  IMAD.WIDE.U32 R6, R93, c[0x0][0x2c0], R6 ;  /* 0x0000b0005d067a25 */ /* 0x000fc800078e0006 */
[C---:B------:R-:W-:Y:S02]  /*3d00*/  FFMA.FTZ R144, R19.reuse, R144, R145 ;  /* 0x0000009013907223 */ /* 0x040fe40000010091 */
[----:B------:R-:W-:Y:S02]  /*3d10*/  @P3 FFMA.FTZ R19, R19, R142, -R143 ;  /* 0x0000008e13133223 */ /* 0x000fe4000001088f */
[----:B------:R-:W-:Y:S01]  /*3d20*/  IMAD R143, R93, c[0x0][0x2c4], R148 ;  /* 0x0000b1005d8f7a24 */ /* 0x000fe200078e0294 */
[----:B------:R-:W-:Y:S02]  /*3d30*/  FSEL R148, R141, R144, !P3 ;  /* 0x000000908d947208 */ /* 0x000fe40005800000 */
[----:B------:R-:W0:Y:S01]  /*3d40*/  SHFL.UP PT, R150, R19, 0x8, RZ ;  /* 0x0500000013967989 */ /* 0x000e2200000e00ff */
[----:B------:R-:W-:Y:S02]  /*3d50*/  LEA R160, P3, R6, c[0x0][0x320], 0x3 ;  /* 0x0000c80006a07a11 */ /* 0x000fe400078618ff */
[----:B------:R-:W-:Y:S01]  /*3d60*/  IADD3 R141, R143, R7, RZ ;  /* 0x000000078f8d7210 */ /* 0x000fe20007ffe0ff */
[----:B------:R-:W3:Y:S01]  /*3d70*/  SHFL.UP PT, R151, R148, 0x8, RZ ;  /* 0x0500000094977989 */ /* 0x000ee200000e00ff */
[----:B--2---:R-:W-:-:S02]  /*3d80*/  FMUL.FTZ R7, R148, R149 ;  /* 0x0000009594077220 */ /* 0x004fc40000410000 */
[----:B------:R-:W-:Y:S01]  /*3d90*/  LEA.HI.X R162, R6, c[0x0][0x324], R141, 0x3, P3 ;  /* 0x0000c90006a27a11 */ /* 0x000fe200018f1c8d */
[-C--:B-----5:R-:W-:Y:S01]  /*3da0*/  FMUL.FTZ R6, R20, R107.reuse ;  /* 0x0000006b14067220 */ /* 0x0a0fe20000410000 */
[----:B------:R-:W-:Y:S01]  /*3db0*/  ISETP.GE.AND P3, PT, R90, 0x8, PT ;  /* 0x000000085a00780c */ /* 0x000fe20003f66270 */
[-C--:B----4-:R-:W-:Y:S02]  /*3dc0*/  FMUL.FTZ R142, R148, R146.reuse ;  /* 0x00000092948e7220 */ /* 0x090fe40000410000 */
[----:B------:R-:W-:Y:S02]  /*3dd0*/  FFMA.FTZ R153, R19, R146, -R7 ;  /* 0x0000009213997223 */ /* 0x000fe40000010807 */
[C---:B------:R-:W-:Y:S02]  /*3de0*/  FMUL.FTZ R143, R21.reuse, R107 ;  /* 0x0000006b158f7220 */ /* 0x040fe40000410000 */
[----:B------:R-:W-:Y:S02]  /*3df0*/  FFMA.FTZ R146, R21, R106, R6 ;  /* 0x0000006a15927223 */ /* 0x000fe40000010006 */
[----:B------:R-:W-:-:S02]  /*3e00*/  FADD.FTZ R141, R45, R45 ;  /* 0x0000002d2d8d7221 */ /* 0x000fc40000010000 */
[C---:B------:R-:W-:Y:S02]  /*3e10*/  FMUL.FTZ R6, R20.reuse, R109 ;  /* 0x0000006d14067220 */ /* 0x040fe40000410000 */
[----:B------:R-:W-:Y:S02]  /*3e20*/  FFMA.FTZ R152, R19, R149, R142 ;  /* 0x0000009513987223 */ /* 0x000fe4000001008e */
[----:B------:R-:W-:Y:S02]  /*3e30*/  FFMA.FTZ R144, R20, R106, -R143 ;  /* 0x0000006a14907223 */ /* 0x000fe4000001088f */
[----:B------:R-:W-:Y:S02]  /*3e40*/  FADD.FTZ R142, R47, R47 ;  /* 0x0000002f2f8e7221 */ /* 0x000fe40000010000 */
[----:B------:R-:W-:Y:S02]  /*3e50*/  FMUL.FTZ R143, R141, R146 ;  /* 0x000000928d8f7220 */ /* 0x000fe40000410000 */
[----:B------:R-:W-:-:S02]  /*3e60*/  FFMA.FTZ R149, R21, R108, R6 ;  /* 0x0000006c15957223 */ /* 0x000fc40000010006 */
[----:B0-----:R-:W-:Y:S02]  /*3e70*/  FMUL.FTZ R6, R148, R150 ;  /* 0x0000009694067220 */ /* 0x001fe40000410000 */
[----:B------:R-:W-:Y:S02]  /*3e80*/  FMUL.FTZ R7, R21, R109 ;  /* 0x0000006d15077220 */ /* 0x000fe40000410000 */
[----:B------:R-:W-:Y:S02]  /*3e90*/  FMUL.FTZ R145, R141, R144 ;  /* 0x000000908d917220 */ /* 0x000fe40000410000 */
[----:B------:R-:W-:Y:S02]  /*3ea0*/  FMUL.FTZ R146, R130, R143 ;  /* 0x0000008f82927220 */ /* 0x000fe40000410000 */
[----:B------:R-:W-:Y:S02]  /*3eb0*/  FMUL.FTZ R144, R142, R149 ;  /* 0x000000958e907220 */ /* 0x000fe40000410000 */
[----:B---3--:R-:W-:-:S02]  /*3ec0*/  FFMA.FTZ R149, R19, R151, R6 ;  /* 0x0000009713957223 */ /* 0x008fc40000010006 */
[----:B------:R-:W-:Y:S02]  /*3ed0*/  FMUL.FTZ R151, R148, R151 ;  /* 0x0000009794977220 */ /* 0x000fe40000410000 */
[----:B------:R-:W-:Y:S02]  /*3ee0*/  FFMA.FTZ R7, R20, R108, -R7 ;  /* 0x0000006c14077223 */ /* 0x000fe40000010807 */
[C---:B------:R-:W-:Y:S02]  /*3ef0*/  FMUL.FTZ R154, R132.reuse, R143 ;  /* 0x0000008f849a7220 */ /* 0x040fe40000410000 */
[----:B------:R-:W-:Y:S02]  /*3f00*/  FFMA.FTZ R155, -R132, R145, -R146 ;  /* 0x00000091849b7223 */ /* 0x000fe40000010992 */
[----:B------:R-:W-:Y:S02]  /*3f10*/  @P3 FFMA.FTZ R19, R19, R150, -R151 ;  /* 0x0000009613133223 */ /* 0x000fe40000010897 */
[----:B------:R-:W-:-:S02]  /*3f20*/  FMUL.FTZ R146, R142, R7 ;  /* 0x000000078e927220 */ /* 0x000fc40000410000 */
[----:B------:R-:W-:Y:S02]  /*3f30*/  FFMA.FTZ R7, R130, R145, -R154 ;  /* 0x0000009182077223 */ /* 0x000fe4000001089a */
[----:B------:R-:W-:Y:S01]  /*3f40*/  FADD.FTZ R157, -R144, R155 ;  /* 0x0000009b909d7221 */ /* 0x000fe20000010100 */
[----:B------:R-:W0:Y:S01]  /*3f50*/  SHFL.UP PT, R154, R19, 0x10, RZ ;  /* 0x06000000139a7989 */ /* 0x000e2200000e00ff */
[----:B------:R-:W-:Y:S01]  /*3f60*/  @P3 FADD.FTZ R147, R147, R152 ;  /* 0x0000009893933221 */ /* 0x000fe20000010000 */
[----:B------:R-:W-:Y:S01]  /*3f70*/  FSEL R152, R148, R149, !P3 ;  /* 0x0000009594987208 */ /* 0x000fe20005800000 */
[----:B------:R-:W-:Y:S02]  /*3f80*/  FADD.FTZ R7, R146, R7 ;  /* 0x0000000792077221 */ /* 0x000fe40000010000 */
[----:B------:R-:W-:Y:S01]  /*3f90*/  FMUL.FTZ R6, R129, -R157 ;  /* 0x8000009d81067220 */ /* 0x000fe20000410000 */
[----:B------:R-:W-:Y:S01]  /*3fa0*/  SHFL.UP PT, R156, R147, 0x10, RZ ;  /* 0x06000000939c7989 */ /* 0x000fe200000e00ff */
[----:B------:R-:W-:-:S02]  /*3fb0*/  @P3 FADD.FTZ R18, R18, R153 ;  /* 0x0000009912123221 */ /* 0x000fc40000010000 */
[-C--:B------:R-:W-:Y:S01]  /*3fc0*/  FFMA.FTZ R158, R128, R7.reuse, -R6 ;  /* 0x00000007809e7223 */ /* 0x080fe20000010806 */
[----:B------:R-:W2:Y:S01]  /*3fd0*/  SHFL.UP PT, R153, R152, 0x10, RZ ;  /* 0x0600000098997989 */ /* 0x000ea200000e00ff */
[----:B------:R-:W-:Y:S02]  /*3fe0*/  FMUL.FTZ R7, R129, -R7 ;  /* 0x8000000781077220 */ /* 0x000fe40000410000 */
[----:B------:R-:W-:Y:S01]  /*3ff0*/  FMUL.FTZ R6, R20, R113 ;  /* 0x0000007114067220 */ /* 0x000fe20000410000 */
[----:B------:R-:W3:Y:S01]  /*4000*/  SHFL.UP PT, R155, R18, 0x10, RZ ;  /* 0x06000000129b7989 */ /* 0x000ee200000e00ff */
[----:B------:R-:W-:Y:S02]  /*4010*/  FFMA.FTZ R157, R128, R157, R7 ;  /* 0x0000009d809d7223 */ /* 0x000fe40000010007 */
[----:B------:R-:W-:Y:S02]  /*4020*/  FMUL.FTZ R7, R21, R113 ;  /* 0x0000007115077220 */ /* 0x000fe40000410000 */
[----:B------:R-:W-:-:S02]  /*4030*/  FADD.FTZ R150, R49, R49 ;  /* 0x0000003131967221 */ /* 0x000fc40000010000 */
[----:B------:R-:W-:Y:S01]  /*4040*/  FFMA.FTZ R151, R21, R112, R6 ;  /* 0x0000007015977223 */ /* 0x000fe20000010006 */
[C---:B------:R-:W-:Y:S01]  /*4050*/  LEA R6, P3, R91.reuse, R160, 0x2 ;  /* 0x000000a05b067211 */ /* 0x040fe200078610ff */
[----:B------:R-:W-:Y:S02]  /*4060*/  FFMA.FTZ R149, R20, R112, -R7 ;  /* 0x0000007014957223 */ /* 0x000fe40000010807 */
[C---:B------:R-:W-:Y:S01]  /*4070*/  FMUL.FTZ R148, R150.reuse, R151 ;  /* 0x0000009796947220 */ /* 0x040fe20000410000 */
[----:B------:R-:W-:Y:S01]  /*4080*/  LEA.HI.X R7, R91, R162, RZ, 0x2, P3 ;  /* 0x000000a25b077211 */ /* 0x000fe200018f14ff */
[----:B------:R-:W-:Y:S01]  /*4090*/  FMUL.FTZ R149, R150, R149 ;  /* 0x0000009596957220 */ /* 0x000fe20000410000 */
[----:B------:R-:W-:Y:S01]  /*40a0*/  ISETP.GE.AND P3, PT, R90, 0x10, PT ;  /* 0x000000105a00780c */ /* 0x000fe20003f66270 */
[----:B------:R-:W-:Y:S02]  /*40b0*/  FADD.FTZ R159, -R148, R157 ;  /* 0x0000009d949f7221 */ /* 0x000fe40000010100 */
[----:B------:R-:W-:-:S02]  /*40c0*/  FADD.FTZ R151, R149, R158 ;  /* 0x0000009e95977221 */ /* 0x000fc40000010000 */
[----:B------:R-:W-:Y:S02]  /*40d0*/  FMUL.FTZ R157, R125, -R159 ;  /* 0x8000009f7d9d7220 */ /* 0x000fe40000410000 */
[----:B0-----:R-:W-:Y:S02]  /*40e0*/  FMUL.FTZ R158, R152, R154 ;  /* 0x0000009a989e7220 */ /* 0x001fe40000410000 */
[----:B------:R-:W-:Y:S02]  /*40f0*/  FFMA.FTZ R163, R122, R151, -R157 ;  /* 0x000000977aa37223 */ /* 0x000fe4000001089d */
[----:B--2---:R-:W-:Y:S02]  /*4100*/  FFMA.FTZ R157, R19, R153, R158 ;  /* 0x00000099139d7223 */ /* 0x004fe4000001009e */
[----:B------:R-:W-:Y:S02]  /*4110*/  FMUL.FTZ R160, R125, -R151 ;  /* 0x800000977da07220 */ /* 0x000fe40000410000 */
[C---:B------:R-:W-:Y:S01]  /*4120*/  FMUL.FTZ R158, R152.reuse, R156 ;  /* 0x0000009c989e7220 */ /* 0x040fe20000410000 */
[C---:B------:R-:W-:Y:S01]  /*4130*/  FSEL R157, R152.reuse, R157, !P3 ;  /* 0x0000009d989d7208 */ /* 0x040fe20005800000 */
[----:B---3--:R-:W-:-:S02]  /*4140*/  FMUL.FTZ R151, R152, R155 ;  /* 0x0000009b98977220 */ /* 0x008fc40000410000 */
[----:B------:R-:W-:Y:S02]  /*4150*/  FMUL.FTZ R153, R152, R153 ;  /* 0x0000009998997220 */ /* 0x000fe40000410000 */
[C---:B------:R-:W-:Y:S01]  /*4160*/  FFMA.FTZ R155, R19.reuse, R155, -R158 ;  /* 0x0000009b139b7223 */ /* 0x040fe2000001089e */
[----:B------:R-:W-:Y:S01]  /*4170*/  SHFL.UP PT, R157, R157, 0x1, RZ ;  /* 0x042000009d9d7989 */ /* 0x000fe200000e00ff */
[----:B------:R-:W-:Y:S01]  /*4180*/  FFMA.FTZ R156, R19, R156, R151 ;  /* 0x0000009c139c7223 */ /* 0x000fe20000010097 */
[----:B------:R-:W-:Y:S01]  /*4190*/  SHF.L.U64.HI R158, R25, 0x2, R0 ;  /* 0x00000002199e7819 */ /* 0x000fe20000010200 */
[----:B------:R-:W-:Y:S02]  /*41a0*/  FFMA.FTZ R162, R122, R159, R160 ;  /* 0x0000009f7aa27223 */ /* 0x000fe400000100a0 */
[----:B------:R-:W-:Y:S01]  /*41b0*/  @P3 FFMA.FTZ R19, R19, R154, -R153 ;  /* 0x0000009a13133223 */ /* 0x000fe20000010899 */
[----:B------:R0:W2:Y:S01]  /*41c0*/  SHFL.IDX PT, R159, R5, RZ, 0x1f ;  /* 0x00001fff059f7589 */ /* 0x0000a200000e0000 */
[----:B------:R-:W-:-:S02]  /*41d0*/  @P3 FADD.FTZ R18, R18, R155 ;  /* 0x0000009b12123221 */ /* 0x000fc40000010000 */
[CC--:B------:R-:W-:Y:S01]  /*41e0*/  FMUL.FTZ R152, R20.reuse, R115.reuse ;  /* 0x0000007314987220 */ /* 0x0c0fe20000410000 */
[----:B------:R2:W-:Y:S01]  /*41f0*/  SHFL.IDX PT, R160, R4, RZ, 0x1f ;  /* 0x00001fff04a07589 */ /* 0x0005e200000e0000 */
[C---:B------:R-:W-:Y:S02]  /*4200*/  FMUL.FTZ R151, R21.reuse, R115 ;  /* 0x0000007315977220 */ /* 0x040fe40000410000 */
[-C--:B------:R-:W-:Y:S01]  /*4210*/  FFMA.FTZ R154, R21, R114.reuse, R152 ;  /* 0x00000072159a7223 */ /* 0x080fe20000010098 */
[----:B------:R-:W3:Y:S01]  /*4220*/  SHFL.UP PT, R155, R19, 0x1, RZ ;  /* 0x04200000139b7989 */ /* 0x000ee200000e00ff */
[----:B------:R-:W-:Y:S01]  /*4230*/  FADD.FTZ R153, R51, R51 ;  /* 0x0000003333997221 */ /* 0x000fe20000010000 */
[----:B0-----:R-:W-:Y:S01]  /*4240*/  SHF.L.U32 R5, R25, 0x2, RZ ;  /* 0x0000000219057819 */ /* 0x001fe200000006ff */
[----:B------:R-:W-:Y:S02]  /*4250*/  FFMA.FTZ R152, R20, R114, -R151 ;  /* 0x0000007214987223 */ /* 0x000fe40000010897 */
[----:B------:R-:W-:-:S04]  /*4260*/  IMAD.WIDE R6, R161, 0x4, R6 ;  /* 0x00000004a1067825 */ /* 0x000fc800078e0206 */
[C---:B------:R-:W-:Y:S02]  /*4270*/  FMUL.FTZ R152, R153.reuse, R152 ;  /* 0x0000009899987220 */ /* 0x040fe40000410000 */
[----:B------:R-:W-:Y:S02]  /*4280*/  FMUL.FTZ R151, R153, R154 ;  /* 0x0000009a99977220 */ /* 0x000fe40000410000 */
[----:B------:R-:W-:Y:S02]  /*4290*/  FADD.FTZ R154, R152, R163 ;  /* 0x000000a3989a7221 */ /* 0x000fe40000010000 */
[----:B------:R-:W-:Y:S01]  /*42a0*/  @P3 FADD.FTZ R147, R147, R156 ;  /* 0x0000009c93933221 */ /* 0x000fe20000010000 */
[----:B------:R-:W-:Y:S01]  /*42b0*/  ISETP.GT.U32.AND P3, PT, R131, 0x1b, PT ;  /* 0x0000001b8300780c */ /* 0x000fe20003f64070 */
[----:B------:R0:W4:Y:S01]  /*42c0*/  SHFL.UP PT, R156, R18, 0x1, RZ ;  /* 0x04200000129c7989 */ /* 0x00012200000e00ff */
[----:B------:R-:W-:Y:S02]  /*42d0*/  IMAD R158, R158, c[0x0][0x2d0], RZ ;  /* 0x0000b4009e9e7a24 */ /* 0x000fe400078e02ff */
[----:B------:R-:W-:Y:S01]  /*42e0*/  FADD.FTZ R162, -R151, R162 ;  /* 0x000000a297a27221 */ /* 0x000fe20000010100 */
[----:B------:R1:W1:Y:S01]  /*42f0*/  SHFL.UP PT, R161, R147, 0x1, RZ ;  /* 0x0420000093a17989 */ /* 0x00026200000e00ff */
[----:B--2---:R-:W-:-:S02]  /*4300*/  FMUL.FTZ R4, R157, R159 ;  /* 0x0000009f9d047220 */ /* 0x004fc40000410000 */
[C---:B------:R-:W-:Y:S02]  /*4310*/  IMAD R163, R5.reuse, c[0x0][0x2d4], R158 ;  /* 0x0000b50005a37a24 */ /* 0x040fe400078e029e */
[----:B0-----:R-:W-:-:S04]  /*4320*/  IMAD.WIDE.U32 R18, R5, c[0x0][0x2d0], R6 ;  /* 0x0000b40005127a25 */ /* 0x001fc800078e0006 */
[----:B------:R-:W-:Y:S01]  /*4330*/  FMUL.FTZ R7, R119, -R154 ;  /* 0x8000009a77077220 */ /* 0x000fe20000410000 */
[----:B------:R-:W-:Y:S01]  /*4340*/  IADD3 R19, R19, R163, RZ ;  /* 0x000000a313137210 */ /* 0x000fe20007ffe0ff */
[-C--:B------:R-:W-:Y:S02]  /*4350*/  FMUL.FTZ R5, R119, -R162.reuse ;  /* 0x800000a277057220 */ /* 0x080fe40000410000 */
[----:B------:R-:W-:Y:S02]  /*4360*/  FFMA.FTZ R162, R117, R162, R7 ;  /* 0x000000a275a27223 */ /* 0x000fe40000010007 */
[-C--:B---3--:R-:W-:Y:S02]  /*4370*/  FFMA.FTZ R7, R155, R160.reuse, -R4 ;  /* 0x000000a09b077223 */ /* 0x088fe40000010804 */
[----:B------:R-:W-:Y:S02]  /*4380*/  FMUL.FTZ R6, R157, R160 ;  /* 0x000000a09d067220 */ /* 0x000fe40000410000 */
[----:B------:R-:W-:-:S02]  /*4390*/  FMUL.FTZ R4, R20, R118 ;  /* 0x0000007614047220 */ /* 0x000fc40000410000 */
[----:B------:R-:W-:Y:S02]  /*43a0*/  FFMA.FTZ R157, R117, R154, -R5 ;  /* 0x0000009a759d7223 */ /* 0x000fe40000010805 */
[----:B------:R-:W-:Y:S02]  /*43b0*/  FMUL.FTZ R5, R21, R118 ;  /* 0x0000007615057220 */ /* 0x000fe40000410000 */
[----:B------:R-:W-:Y:S02]  /*43c0*/  FADD.FTZ R158, R53, R53 ;  /* 0x00000035359e7221 */ /* 0x000fe40000010000 */
[-C--:B-1----:R-:W-:Y:S02]  /*43d0*/  FFMA.FTZ R147, R21, R116.reuse, R4 ;  /* 0x0000007415937223 */ /* 0x082fe40000010004 */
[----:B------:R-:W-:Y:S02]  /*43e0*/  FFMA.FTZ R5, R20, R116, -R5 ;  /* 0x0000007414057223 */ /* 0x000fe40000010805 */
[----:B------:R-:W-:-:S02]  /*43f0*/  FMUL.FTZ R147, R158, R147 ;  /* 0x000000939e937220 */ /* 0x000fc40000410000 */
[----:B------:R-:W-:Y:S02]  /*4400*/  FMUL.FTZ R154, R158, R5 ;  /* 0x000000059e9a7220 */ /* 0x000fe40000410000 */
[----:B------:R-:W-:Y:S02]  /*4410*/  FADD.FTZ R162, -R147, R162 ;  /* 0x000000a293a27221 */ /* 0x000fe40000010100 */
[----:B------:R-:W-:Y:S02]  /*4420*/  FADD.FTZ R157, R154, R157 ;  /* 0x0000009d9a9d7221 */ /* 0x000fe40000010000 */
[C---:B------:R-:W-:Y:S02]  /*4430*/  FMUL.FTZ R4, R110.reuse, -R162 ;  /* 0x800000a26e047220 */ /* 0x040fe40000410000 */
[----:B------:R-:W-:Y:S02]  /*4440*/  FFMA.FTZ R6, R155, R159, R6 ;  /* 0x0000009f9b067223 */ /* 0x000fe40000010006 */
[----:B------:R-:W-:-:S02]  /*4450*/  FMUL.FTZ R5, R110, -R157 ;  /* 0x8000009d6e057220 */ /* 0x000fc40000410000 */
[----:B----4-:R-:W-:Y:S02]  /*4460*/  @P2 FADD.FTZ R160, R156, R7 ;  /* 0x000000079ca02221 */ /* 0x010fe40000010000 */
[----:B------:R-:W-:Y:S02]  /*4470*/  FFMA.FTZ R156, R111, R157, -R4 ;  /* 0x0000009d6f9c7223 */ /* 0x000fe40000010804 */
[----:B------:R-:W-:Y:S02]  /*4480*/  FMUL.FTZ R4, R20, R121 ;  /* 0x0000007914047220 */ /* 0x000fe40000410000 */
[----:B------:R-:W-:Y:S01]  /*4490*/  @P2 FADD.FTZ R159, R161, R6 ;  /* 0x00000006a19f2221 */ /* 0x000fe20000010000 */
[----:B------:R-:W-:Y:S01]  /*44a0*/  ISETP.GT.U32.AND P2, PT, R131, 0x1d, PT ;  /* 0x0000001d8300780c */ /* 0x000fe20003f44070 */
[----:B------:R-:W-:Y:S02]  /*44b0*/  FFMA.FTZ R162, R111, R162, R5 ;  /* 0x000000a26fa27223 */ /* 0x000fe40000010005 */
[----:B------:R-:W-:-:S02]  /*44c0*/  FMUL.FTZ R7, R132, R23 ;  /* 0x0000001784077220 */ /* 0x000fc40000410000 */
[----:B------:R-:W-:Y:S02]  /*44d0*/  FMUL.FTZ R5, R21, R121 ;  /* 0x0000007915057220 */ /* 0x000fe40000410000 */
[----:B------:R-:W-:Y:S02]  /*44e0*/  FMUL.FTZ R131, R132, -R22 ;  /* 0x8000001684837220 */ /* 0x000fe40000410000 */
[----:B------:R-:W-:Y:S02]  /*44f0*/  FADD.FTZ R163, R55, R55 ;  /* 0x0000003737a37221 */ /* 0x000fe40000010000 */
[----:B------:R-:W-:Y:S02]  /*4500*/  FFMA.FTZ R6, R21, R120, R4 ;  /* 0x0000007815067223 */ /* 0x000fe40000010004 */
[----:B------:R-:W-:Y:S02]  /*4510*/  FFMA.FTZ R7, R130, R22, -R7 ;  /* 0x0000001682077223 */ /* 0x000fe40000010807 */
[----:B------:R-:W-:-:S02]  /*4520*/  FFMA.FTZ R4, R20, R120, -R5 ;  /* 0x0000007814047223 */ /* 0x000fc40000010805 */
[----:B------:R-:W-:Y:S02]  /*4530*/  FFMA.FTZ R5, R130, -R23, R131 ;  /* 0x8000001782057223 */ /* 0x000fe40000010083 */
[----:B------:R-:W-:Y:S02]  /*4540*/  FMUL.FTZ R131, R163, R6 ;  /* 0x00000006a3837220 */ /* 0x000fe40000410000 */
[----:B------:R-:W-:Y:S02]  /*4550*/  FMUL.FTZ R6, R129, -R7 ;  /* 0x8000000781067220 */ /* 0x000fe40000410000 */
[----:B------:R-:W-:Y:S02]  /*4560*/  FMUL.FTZ R155, R163, R4 ;  /* 0x00000004a39b7220 */ /* 0x000fe40000410000 */
[-C--:B------:R-:W-:Y:S02]  /*4570*/  FMUL.FTZ R4, R129, -R5.reuse ;  /* 0x8000000581047220 */ /* 0x080fe40000410000 */
[----:B------:R-:W-:-:S02]  /*4580*/  FFMA.FTZ R6, R128, R5, R6 ;  /* 0x0000000580067223 */ /* 0x000fc40000010006 */
[----:B------:R-:W-:Y:S02]  /*4590*/  FADD.FTZ R162, -R131, R162 ;  /* 0x000000a283a27221 */ /* 0x000fe40000010100 */
[----:B------:R-:W-:Y:S02]  /*45a0*/  FFMA.FTZ R4, R128, R7, -R4 ;  /* 0x0000000780047223 */ /* 0x000fe40000010804 */
[----:B------:R-:W-:Y:S02]  /*45b0*/  FMUL.FTZ R5, R125, -R6 ;  /* 0x800000067d057220 */ /* 0x000fe40000410000 */
[----:B------:R-:W-:Y:S02]  /*45c0*/  FADD.FTZ R156, R155, R156 ;  /* 0x0000009c9b9c7221 */ /* 0x000fe40000010000 */
[----:B------:R-:W-:Y:S02]  /*45d0*/  FMUL.FTZ R157, R105, -R162 ;  /* 0x800000a2699d7220 */ /* 0x000fe40000410000 */
[----:B------:R-:W-:-:S02]  /*45e0*/  FMUL.FTZ R7, R125, -R4 ;  /* 0x800000047d077220 */ /* 0x000fc40000410000 */
[----:B------:R-:W-:Y:S01]  /*45f0*/  FFMA.FTZ R164, R122, R4, -R5 ;  /* 0x000000047aa47223 */ /* 0x000fe20000010805 */
[----:B------:R-:W-:Y:S01]  /*4600*/  HFMA2.MMA R5, -RZ, RZ, 0, 0 ;  /* 0x00000000ff057435 */ /* 0x000fe200000001ff */
[-C--:B------:R-:W-:Y:S01]  /*4610*/  FMUL.FTZ R161, R105, -R156.reuse ;  /* 0x8000009c69a17220 */ /* 0x080fe20000410000 */
[----:B------:R-:W-:Y:S01]  /*4620*/  MOV R4, 0x3f800000 ;  /* 0x3f80000000047802 */ /* 0x000fe20000000f00 */
[----:B------:R-:W-:Y:S02]  /*4630*/  FFMA.FTZ R173, R104, R156, -R157 ;  /* 0x0000009c68ad7223 */ /* 0x000fe4000001089d */
[----:B------:R-:W-:Y:S02]  /*4640*/  FFMA.FTZ R156, R122, R6, R7 ;  /* 0x000000067a9c7223 */ /* 0x000fe40000010007 */
[----:B------:R-:W-:Y:S02]  /*4650*/  FMUL.FTZ R7, R119, -R164 ;  /* 0x800000a477077220 */ /* 0x000fe40000410000 */
[----:B------:R-:W-:-:S02]  /*4660*/  FFMA.FTZ R166, R104, R162, R161 ;  /* 0x000000a268a67223 */ /* 0x000fc400000100a1 */
[----:B------:R-:W-:Y:S02]  /*4670*/  FMUL.FTZ R162, R20, R124 ;  /* 0x0000007c14a27220 */ /* 0x000fe40000410000 */
[-C--:B------:R-:W-:Y:S02]  /*4680*/  FFMA.FTZ R161, R117, R156.reuse, R7 ;  /* 0x0000009c75a17223 */ /* 0x080fe40000010007 */
[----:B------:R-:W-:Y:S01]  /*4690*/  FMUL.FTZ R157, R119, -R156 ;  /* 0x8000009c779d7220 */ /* 0x000fe20000410000 */
[----:B------:R-:W-:Y:S01]  /*46a0*/  CS2R R6, SRZ ;  /* 0x0000000000067805 */ /* 0x000fe2000001ff00 */
[C---:B------:R-:W-:Y:S02]  /*46b0*/  FMUL.FTZ R156, R21.reuse, R124 ;  /* 0x0000007c159c7220 */ /* 0x040fe40000410000 */
[----:B------:R-:W-:Y:S02]  /*46c0*/  FFMA.FTZ R162, R21, R123, R162 ;  /* 0x0000007b15a27223 */ /* 0x000fe400000100a2 */
[----:B------:R-:W-:Y:S01]  /*46d0*/  FFMA.FTZ R164, R117, R164, -R157 ;  /* 0x000000a475a47223 */ /* 0x000fe2000001089d */
[----:B------:R0:W1:Y:S01]  /*46e0*/  @!P0 LDS.128 R4, [R27.X16+0x25d0] ;  /* 0x0025d0001b048984 */ /* 0x000062000000cc00 */
[----:B------:R-:W-:-:S02]  /*46f0*/  FMUL.FTZ R165, R110, -R161 ;  /* 0x800000a16ea57220 */ /* 0x000fc40000410000 */
[----:B------:R-:W-:Y:S02]  /*4700*/  FFMA.FTZ R156, R20, R123, -R156 ;  /* 0x0000007b149c7223 */ /* 0x000fe4000001089c */
[----:B------:R-:W-:Y:S02]  /*4710*/  FMUL.FTZ R157, R167, R162 ;  /* 0x000000a2a79d7220 */ /* 0x000fe40000410000 */
[-C--:B------:R-:W-:Y:S02]  /*4720*/  FMUL.FTZ R162, R110, -R164.reuse ;  /* 0x800000a46ea27220 */ /* 0x080fe40000410000 */
[----:B------:R-:W-:Y:S02]  /*4730*/  FFMA.FTZ R165, R111, R164, -R165 ;  /* 0x000000a46fa57223 */ /* 0x000fe400000108a5 */
[----:B------:R-:W-:Y:S02]  /*4740*/  FMUL.FTZ R156, R167, R156 ;  /* 0x0000009ca79c7220 */ /* 0x000fe40000410000 */
[----:B------:R-:W-:-:S02]  /*4750*/  FADD.FTZ R166, -R157, R166 ;  /* 0x000000a69da67221 */ /* 0x000fc40000010100 */
[----:B------:R-:W-:Y:S02]  /*4760*/  FFMA.FTZ R162, R111, R161, R162 ;  /* 0x000000a16fa27223 */ /* 0x000fe400000100a2 */
[C---:B------:R-:W-:Y:S02]  /*4770*/  FMUL.FTZ R171, R105.reuse, -R165 ;  /* 0x800000a569ab7220 */ /* 0x040fe40000410000 */
[----:B------:R-:W-:Y:S02]  /*4780*/  FADD.FTZ R173, R156, R173 ;  /* 0x000000ad9cad7221 */ /* 0x000fe40000010000 */
[----:B------:R-:W-:Y:S02]  /*4790*/  FMUL.FTZ R164, R102, -R166 ;  /* 0x800000a666a47220 */ /* 0x000fe40000410000 */
[-C--:B------:R-:W-:Y:S02]  /*47a0*/  FMUL.FTZ R161, R105, -R162.reuse ;  /* 0x800000a269a17220 */ /* 0x080fe40000410000 */
[----:B------:R-:W-:-:S02]  /*47b0*/  FFMA.FTZ R171, R104, R162, R171 ;  /* 0x000000a268ab7223 */ /* 0x000fc400000100ab */
[-C--:B------:R-:W-:Y:S02]  /*47c0*/  FMUL.FTZ R162, R102, -R173.reuse ;  /* 0x800000ad66a27220 */ /* 0x080fe40000410000 */
[C---:B------:R-:W-:Y:S02]  /*47d0*/  FFMA.FTZ R173, R103.reuse, R173, -R164 ;  /* 0x000000ad67ad7223 */ /* 0x040fe400000108a4 */
[----:B------:R-:W-:Y:S02]  /*47e0*/  FFMA.FTZ R165, R104, R165, -R161 ;  /* 0x000000a568a57223 */ /* 0x000fe400000108a1 */
[----:B------:R-:W-:Y:S02]  /*47f0*/  FMUL.FTZ R164, R102, -R171 ;  /* 0x800000ab66a47220 */ /* 0x000fe40000410000 */
[----:B------:R-:W-:Y:S02]  /*4800*/  FFMA.FTZ R174, R103, R166, R162 ;  /* 0x000000a667ae7223 */ /* 0x000fe400000100a2 */
[----:B------:R-:W-:-:S02]  /*4810*/  FMUL.FTZ R161, R21, R127 ;  /* 0x0000007f15a17220 */ /* 0x000fc40000410000 */
[----:B------:R-:W-:Y:S02]  /*4820*/  FMUL.FTZ R162, R20, R127 ;  /* 0x0000007f14a27220 */ /* 0x000fe40000410000 */
[-C--:B------:R-:W-:Y:S02]  /*4830*/  FMUL.FTZ R166, R102, -R165.reuse ;  /* 0x800000a566a67220 */ /* 0x080fe40000410000 */
[----:B------:R-:W-:Y:S02]  /*4840*/  FFMA.FTZ R164, R103, R165, -R164 ;  /* 0x000000a567a47223 */ /* 0x000fe400000108a4 */
[-C--:B------:R-:W-:Y:S02]  /*4850*/  FFMA.FTZ R161, R20, R126.reuse, -R161 ;  /* 0x0000007e14a17223 */ /* 0x080fe400000108a1 */
[----:B------:R-:W-:Y:S01]  /*4860*/  FFMA.FTZ R165, R21, R126, R162 ;  /* 0x0000007e15a57223 */ /* 0x000fe200000100a2 */
[----:B------:R0:W2:Y:S01]  /*4870*/  SHFL.DOWN PT, R175, R164, 0x1, 0x1f ;  /* 0x08201f00a4af7f89 */ /* 0x0000a200000e0000 */
[----:B------:R-:W-:-:S02]  /*4880*/  FFMA.FTZ R166, R103, R171, R166 ;  /* 0x000000ab67a67223 */ /* 0x000fc400000100a6 */
[C---:B------:R-:W-:Y:S02]  /*4890*/  FMUL.FTZ R171, R17.reuse, R159 ;  /* 0x0000009f11ab7220 */ /* 0x040fe40000410000 */
[C---:B------:R-:W-:Y:S01]  /*48a0*/  FMUL.FTZ R162, R170.reuse, R161 ;  /* 0x000000a1aaa27220 */ /* 0x040fe20000410000 */
[----:B------:R0:W3:Y:S01]  /*48b0*/  SHFL.DOWN PT, R177, R166, 0x1, 0x1f ;  /* 0x08201f00a6b17f89 */ /* 0x0000e200000e0000 */
[----:B------:R-:W-:Y:S02]  /*48c0*/  FMUL.FTZ R161, R170, R165 ;  /* 0x000000a5aaa17220 */ /* 0x000fe40000410000 */
[-C--:B------:R-:W-:Y:S02]  /*48d0*/  FMUL.FTZ R17, R17, R160.reuse ;  /* 0x000000a011117220 */ /* 0x080fe40000410000 */
[----:B------:R-:W-:Y:S02]  /*48e0*/  FFMA.FTZ R172, R16, R160, -R171 ;  /* 0x000000a010ac7223 */ /* 0x000fe400000108ab */
[----:B------:R-:W-:-:S02]  /*48f0*/  FADD.FTZ R160, R162, R173 ;  /* 0x000000ada2a07221 */ /* 0x000fc40000010000 */
[----:B------:R-:W-:Y:S02]  /*4900*/  FADD.FTZ R165, -R161, R174 ;  /* 0x000000aea1a57221 */ /* 0x000fe40000010100 */
[----:B------:R-:W-:Y:S01]  /*4910*/  FFMA.FTZ R16, R16, R159, R17 ;  /* 0x0000009f10107223 */ /* 0x000fe20000010011 */
[----:B------:R0:W4:Y:S04]  /*4920*/  SHFL.DOWN PT, R171, R160, 0x1, 0x1f ;  /* 0x08201f00a0ab7f89 */ /* 0x00012800000e0000 */
[----:B------:R0:W0:Y:S01]  /*4930*/  SHFL.DOWN PT, R179, R165, 0x1, 0x1f ;  /* 0x08201f00a5b37f89 */ /* 0x00002200000e0000 */
[----:B------:R-:W-:Y:S05]  /*4940*/  @!P6 BRA `(.L_x_11378) ;  /* 0x000000b00000e947 */ /* 0x000fea0003800000 */
[C---:B01----:R-:W-:Y:S02]  /*4950*/  FMUL.FTZ R159, R166.reuse, R179 ;  /* 0x000000b3a69f7220 */ /* 0x043fe40000410000 */
[----:B---3--:R-:W-:-:S02]  /*4960*/  FMUL.FTZ R17, R166, R177 ;  /* 0x000000b1a6117220 */ /* 0x008fc40000410000 */
[-C--:B----4-:R-:W-:Y:S02]  /*4970*/  FMUL.FTZ R173, R166, R171.reuse ;  /* 0x000000aba6ad7220 */ /* 0x090fe40000410000 */
[----:B------:R-:W-:Y:S02]  /*4980*/  FFMA.FTZ R171, R164, R171, -R159 ;  /* 0x000000aba4ab7223 */ /* 0x000fe4000001089f */
[-C--:B--2---:R-:W-:Y:S02]  /*4990*/  FMUL.FTZ R159, R166, R175.reuse ;  /* 0x000000afa69f7220 */ /* 0x084fe40000410000 */
[C---:B------:R-:W-:Y:S02]  /*49a0*/  FFMA.FTZ R17, R164.reuse, R175, -R17 ;  /* 0x000000afa4117223 */ /* 0x040fe40000010811 */
[C---:B------:R-:W-:Y:S02]  /*49b0*/  FFMA.FTZ R174, R164.reuse, R179, R173 ;  /* 0x000000b3a4ae7223 */ /* 0x040fe400000100ad */
[----:B------:R-:W-:Y:S01]  /*49c0*/  FFMA.FTZ R166, R164, R177, R159 ;  /* 0x000000b1a4a67223 */ /* 0x000fe2000001009f */
[----:B------:R-:W-:Y:S01]  /*49d0*/  MOV R164, R17 ;  /* 0x0000001100a47202 */ /* 0x000fe20000000f00 */
[----:B------:R-:W-:-:S02]  /*49e0*/  FADD.FTZ R160, R160, R171 ;  /* 0x000000aba0a07221 */ /* 0x000fc40000010000 */
[----:B------:R-:W-:Y:S02]  /*49f0*/  FADD.FTZ R165, R165, R174 ;  /* 0x000000aea5a57221 */ /* 0x000fe40000010000 */
.L_x_11378:
[----:B-1----:R-:W-:Y:S05]  /*4a00*/  BSYNC B0 ;  /* 0x0000000000007941 */ /* 0x002fea0003800000 */
.L_x_11377:
[----:B------:R-:W-:Y:S01]  /*4a10*/  FADD.FTZ R133, R133, R172 ;  /* 0x000000ac85857221 */ /* 0x000fe20000010000 */
[----:B---3--:R1:W3:Y:S01]  /*4a20*/  SHFL.DOWN PT, R177, R164, 0x2, 0x1f ;  /* 0x08401f00a4b17f89 */ /* 0x0082e200000e0000 */
[----:B------:R-:W-:Y:S01]  /*4a30*/  FADD.FTZ R16, RZ, R16 ;  /* 0x00000010ff107221 */ /* 0x000fe20000010000 */
[----:B------:R-:W-:Y:S01]  /*4a40*/  BSSY B0, `(.L_x_11379) ;  /* 0x0000013000007945 */ /* 0x000fe20003800000 */
[C---:B--2---:R-:W-:Y:S01]  /*4a50*/  FMUL.FTZ R175, R127.reuse, R133 ;  /* 0x000000857faf7220 */ /* 0x044fe20000410000 */
[----:B0-----:R1:W0:Y:S01]  /*4a60*/  SHFL.DOWN PT, R179, R166, 0x2, 0x1f ;  /* 0x08401f00a6b37f89 */ /* 0x00122200000e0000 */
[-C--:B------:R-:W-:Y:S02]  /*4a70*/  FMUL.FTZ R173, R127, R16.reuse ;  /* 0x000000107fad7220 */ /* 0x080fe40000410000 */
[----:B------:R-:W-:Y:S01]  /*4a80*/  FMUL.FTZ R172, R102, R16 ;  /* 0x0000001066ac7220 */ /* 0x000fe20000410000 */
[----:B------:R1:W2:Y:S04]  /*4a90*/  SHFL.DOWN PT, R159, R160, 0x2, 0x1f ;  /* 0x08401f00a09f7f89 */ /* 0x0002a800000e0000 */
[----:B------:R1:W4:Y:S01]  /*4aa0*/  SHFL.DOWN PT, R181, R165, 0x2, 0x1f ;  /* 0x08401f00a5b57f89 */ /* 0x00032200000e0000 */
[----:B------:R-:W-:Y:S05]  /*4ab0*/  @P2 BRA `(.L_x_11380) ;  /* 0x000000b000002947 */ /* 0x000fea0003800000 */
[C---:B----4-:R-:W-:Y:S02]  /*4ac0*/  FMUL.FTZ R127, R166.reuse, R181 ;  /* 0x000000b5a67f7220 */ /* 0x050fe40000410000 */
[----:B0-----:R-:W-:-:S02]  /*4ad0*/  FMUL.FTZ R17, R166, R179 ;  /* 0x000000b3a6117220 */ /* 0x001fc40000410000 */
[-C--:B--2---:R-:W-:Y:S02]  /*4ae0*/  FMUL.FTZ R171, R166, R159.reuse ;  /* 0x0000009fa6ab7220 */ /* 0x084fe40000410000 */
[----:B------:R-:W-:Y:S02]  /*4af0*/  FFMA.FTZ R159, R164, R159, -R127 ;  /* 0x0000009fa49f7223 */ /* 0x000fe4000001087f */
[-C--:B---3--:R-:W-:Y:S02]  /*4b00*/  FMUL.FTZ R127, R166, R177.reuse ;  /* 0x000000b1a67f7220 */ /* 0x088fe40000410000 */
[C---:B------:R-:W-:Y:S02]  /*4b10*/  FFMA.FTZ R17, R164.reuse, R177, -R17 ;  /* 0x000000b1a4117223 */ /* 0x040fe40000010811 */
[C---:B------:R-:W-:Y:S02]  /*4b20*/  FFMA.FTZ R174, R164.reuse, R181, R171 ;  /* 0x000000b5a4ae7223 */ /* 0x040fe400000100ab */
[----:B-1----:R-:W-:Y:S01]  /*4b30*/  FFMA.FTZ R166, R164, R179, R127 ;  /* 0x000000b3a4a67223 */ /* 0x002fe2000001007f */
[----:B------:R-:W-:Y:S01]  /*4b40*/  MOV R164, R17 ;  /* 0x0000001100a47202 */ /* 0x000fe20000000f00 */
[----:B------:R-:W-:-:S02]  /*4b50*/  FADD.FTZ R160, R160, R159 ;  /* 0x0000009fa0a07221 */ /* 0x000fc40000010000 */
[----:B------:R-:W-:Y:S02]  /*4b60*/  FADD.FTZ R165, R165, R174 ;  /* 0x000000aea5a57221 */ /* 0x000fe40000010000 */
.L_x_11380:
[----:B------:R-:W-:Y:S05]  /*4b70*/  BSYNC B0 ;  /* 0x0000000000007941 */ /* 0x000fea0003800000 */
.L_x_11379:
[CC--:B------:R-:W-:Y:S01]  /*4b80*/  FFMA.FTZ R173, R126.reuse, R133.reuse, -R173 ;  /* 0x000000857ead7223 */ /* 0x0c0fe200000108ad */
[----:B0-----:R0:W1:Y:S01]  /*4b90*/  SHFL.DOWN PT, R179, R164, 0x4, 0x1f ;  /* 0x08801f00a4b37f89 */ /* 0x00106200000e0000 */
[-C--:B------:R-:W-:Y:S01]  /*4ba0*/  FFMA.FTZ R175, R126, R16.reuse, R175 ;  /* 0x000000107eaf7223 */ /* 0x080fe200000100af */
[----:B------:R-:W-:Y:S01]  /*4bb0*/  BSSY B0, `(.L_x_11381) ;  /* 0x000001e000007945 */ /* 0x000fe20003800000 */
[-C--:B------:R-:W-:Y:S01]  /*4bc0*/  FFMA.FTZ R17, R103, R133.reuse, -R172 ;  /* 0x0000008567117223 */ /* 0x080fe200000108ac */
[----:B----4-:R0:W4:Y:S01]  /*4bd0*/  SHFL.DOWN PT, R181, R166, 0x4, 0x1f ;  /* 0x08801f00a6b57f89 */ /* 0x01012200000e0000 */
[----:B------:R-:W-:Y:S02]  /*4be0*/  FMUL.FTZ R126, R102, R133 ;  /* 0x00000085667e7220 */ /* 0x000fe40000410000 */
[-C--:B------:R-:W-:Y:S01]  /*4bf0*/  FMUL.FTZ R127, R21, R16.reuse ;  /* 0x00000010157f7220 */ /* 0x080fe20000410000 */
[----:B------:R0:W3:Y:S01]  /*4c00*/  SHFL.DOWN PT, R183, R165, 0x4, 0x1f ;  /* 0x08801f00a5b77f89 */ /* 0x0000e200000e0000 */
[----:B------:R-:W-:-:S02]  /*4c10*/  FMUL.FTZ R172, R20, R16 ;  /* 0x0000001014ac7220 */ /* 0x000fc40000410000 */
[----:B------:R-:W-:Y:S02]  /*4c20*/  FADD.FTZ R134, R134, R17 ;  /* 0x0000001186867221 */ /* 0x000fe40000010000 */
[----:B------:R-:W-:Y:S02]  /*4c30*/  FFMA.FTZ R17, R103, R16, R126 ;  /* 0x0000001067117223 */ /* 0x000fe4000001007e */
[-C--:B------:R-:W-:Y:S02]  /*4c40*/  FFMA.FTZ R127, R20, R133.reuse, -R127 ;  /* 0x00000085147f7223 */ /* 0x080fe4000001087f */
[----:B--2---:R-:W-:Y:S02]  /*4c50*/  FFMA.FTZ R159, R21, R133, R172 ;  /* 0x00000085159f7223 */ /* 0x004fe400000100ac */
[C---:B------:R-:W-:Y:S02]  /*4c60*/  FFMA.FTZ R174, -R170.reuse, R175, RZ ;  /* 0x000000afaaae7223 */ /* 0x040fe400000101ff */
[----:B------:R-:W-:Y:S01]  /*4c70*/  FADD.FTZ R17, RZ, R17 ;  /* 0x00000011ff117221 */ /* 0x000fe20000010000 */
[----:B------:R0:W2:Y:S01]  /*4c80*/  SHFL.DOWN PT, R175, R160, 0x4, 0x1f ;  /* 0x08801f00a0af7f89 */ /* 0x0000a200000e0000 */
[----:B------:R-:W-:-:S02]  /*4c90*/  FMUL.FTZ R126, R170, R127 ;  /* 0x0000007faa7e7220 */ /* 0x000fc40000410000 */
[C---:B------:R-:W-:Y:S02]  /*4ca0*/  FFMA.FTZ R127, -R170.reuse, R159, -RZ ;  /* 0x0000009faa7f7223 */ /* 0x040fe400000109ff */
[----:B------:R-:W-:Y:S02]  /*4cb0*/  FFMA.FTZ R172, R170, R173, RZ ;  /* 0x000000adaaac7223 */ /* 0x000fe400000100ff */
[----:B------:R-:W-:Y:S01]  /*4cc0*/  FMUL.FTZ R159, R105, R17 ;  /* 0x00000011699f7220 */ /* 0x000fe20000410000 */
[----:B------:R-:W-:Y:S05]  /*4cd0*/  @P3 BRA `(.L_x_11382) ;  /* 0x000000b000003947 */ /* 0x000fea0003800000 */
[C---:B01-34-:R-:W-:Y:S02]  /*4ce0*/  FMUL.FTZ R173, R166.reuse, R183 ;  /* 0x000000b7a6ad7220 */ /* 0x05bfe40000410000 */
[C---:B------:R-:W-:Y:S02]  /*4cf0*/  FMUL.FTZ R171, R166.reuse, R181 ;  /* 0x000000b5a6ab7220 */ /* 0x040fe40000410000 */
[-C--:B--2---:R-:W-:Y:S02]  /*4d00*/  FMUL.FTZ R177, R166, R175.reuse ;  /* 0x000000afa6b17220 */ /* 0x084fe40000410000 */
[----:B------:R-:W-:-:S02]  /*4d10*/  FFMA.FTZ R175, R164, R175, -R173 ;  /* 0x000000afa4af7223 */ /* 0x000fc400000108ad */
[-C--:B------:R-:W-:Y:S02]  /*4d20*/  FMUL.FTZ R173, R166, R179.reuse ;  /* 0x000000b3a6ad7220 */ /* 0x080fe40000410000 */
[C---:B------:R-:W-:Y:S02]  /*4d30*/  FFMA.FTZ R171, R164.reuse, R179, -R171 ;  /* 0x000000b3a4ab7223 */ /* 0x040fe400000108ab */
[C---:B------:R-:W-:Y:S02]  /*4d40*/  FFMA.FTZ R170, R164.reuse, R183, R177 ;  /* 0x000000b7a4aa7223 */ /* 0x040fe400000100b1 */
[----:B------:R-:W-:Y:S01]  /*4d50*/  FFMA.FTZ R166, R164, R181, R173 ;  /* 0x000000b5a4a67223 */ /* 0x000fe200000100ad */
[----:B------:R-:W-:Y:S01]  /*4d60*/  MOV R164, R171 ;  /* 0x000000ab00a47202 */ /* 0x000fe20000000f00 */
[----:B------:R-:W-:Y:S02]  /*4d70*/  FADD.FTZ R160, R160, R175 ;  /* 0x000000afa0a07221 */ /* 0x000fe40000010000 */
[----:B------:R-:W-:-:S02]  /*4d80*/  FADD.FTZ R165, R165, R170 ;  /* 0x000000aaa5a57221 */ /* 0x000fc40000010000 */
.L_x_11382:
[----:B01--4-:R-:W-:Y:S05]  /*4d90*/  BSYNC B0 ;  /* 0x0000000000007941 */ /* 0x013fea0003800000 */
.L_x_11381:
[C---:B------:R-:W-:Y:S01]  /*4da0*/  FMUL.FTZ R170, R124.reuse, R17 ;  /* 0x000000117caa7220 */ /* 0x040fe20000410000 */
[----:B---3--:R0:W1:Y:S01]  /*4db0*/  SHFL.DOWN PT, R177, R164, 0x8, 0x1f ;  /* 0x09001f00a4b17f89 */ /* 0x00806200000e0000 */
[-C--:B------:R-:W-:Y:S01]  /*4dc0*/  FMUL.FTZ R176, R124, R134.reuse ;  /* 0x000000867cb07220 */ /* 0x080fe20000410000 */
[----:B------:R-:W-:Y:S01]  /*4dd0*/  BSSY B0, `(.L_x_11383) ;  /* 0x0000026000007945 */ /* 0x000fe20003800000 */
[-C--:B------:R-:W-:Y:S01]  /*4de0*/  FMUL.FTZ R124, R105, R134.reuse ;  /* 0x00000086697c7220 */ /* 0x080fe20000410000 */
[----:B------:R0:W3:Y:S01]  /*4df0*/  SHFL.DOWN PT, R179, R166, 0x8, 0x1f ;  /* 0x09001f00a6b37f89 */ /* 0x0000e200000e0000 */
[----:B------:R-:W-:-:S02]  /*4e00*/  FFMA.FTZ R159, R104, R134, -R159 ;  /* 0x00000086689f7223 */ /* 0x000fc4000001089f */
[C---:B------:R-:W-:Y:S01]  /*4e10*/  FFMA.FTZ R170, R123.reuse, R134, -R170 ;  /* 0x000000867baa7223 */ /* 0x040fe200000108aa */
[----:B------:R0:W4:Y:S01]  /*4e20*/  SHFL.DOWN PT, R181, R165, 0x8, 0x1f ;  /* 0x09001f00a5b57f89 */ /* 0x00012200000e0000 */
[-C--:B------:R-:W-:Y:S02]  /*4e30*/  FFMA.FTZ R176, R123, R17.reuse, R176 ;  /* 0x000000117bb07223 */ /* 0x080fe400000100b0 */
[-C--:B------:R-:W-:Y:S02]  /*4e40*/  FFMA.FTZ R123, R104, R17.reuse, R124 ;  /* 0x00000011687b7223 */ /* 0x080fe4000001007c */
[----:B------:R-:W-:Y:S02]  /*4e50*/  FADD.FTZ R136, R136, R159 ;  /* 0x0000009f88887221 */ /* 0x000fe40000010000 */
[----:B------:R-:W-:Y:S02]  /*4e60*/  FMUL.FTZ R159, R21, R17 ;  /* 0x00000011159f7220 */ /* 0x000fe40000410000 */
[----:B------:R-:W-:-:S02]  /*4e70*/  FADD.FTZ R123, RZ, R123 ;  /* 0x0000007bff7b7221 */ /* 0x000fc40000010000 */
[----:B------:R-:W-:Y:S02]  /*4e80*/  FFMA.FTZ R178, R167, R170, R172 ;  /* 0x000000aaa7b27223 */ /* 0x000fe400000100ac */
[C---:B------:R-:W-:Y:S02]  /*4e90*/  FFMA.FTZ R124, R20.reuse, R134, -R159 ;  /* 0x00000086147c7223 */ /* 0x040fe4000001089f */
[----:B------:R-:W-:Y:S02]  /*4ea0*/  FMUL.FTZ R170, R20, R17 ;  /* 0x0000001114aa7220 */ /* 0x000fe40000410000 */
[C---:B------:R-:W-:Y:S02]  /*4eb0*/  FMUL.FTZ R159, R121.reuse, R123 ;  /* 0x0000007b799f7220 */ /* 0x040fe40000410000 */
[----:B------:R-:W-:Y:S02]  /*4ec0*/  FMUL.FTZ R171, R121, R136 ;  /* 0x0000008879ab7220 */ /* 0x000fe40000410000 */
[----:B------:R-:W-:-:S02]  /*4ed0*/  FFMA.FTZ R174, -R167, R176, R174 ;  /* 0x000000b0a7ae7223 */ /* 0x000fc400000101ae */
[----:B------:R-:W-:Y:S02]  /*4ee0*/  FFMA.FTZ R170, R21, R134, R170 ;  /* 0x0000008615aa7223 */ /* 0x000fe400000100aa */
[C---:B--2---:R-:W-:Y:S02]  /*4ef0*/  FFMA.FTZ R175, R120.reuse, R136, -R159 ;  /* 0x0000008878af7223 */ /* 0x044fe4000001089f */
[-C--:B------:R-:W-:Y:S02]  /*4f00*/  FFMA.FTZ R176, R120, R123.reuse, R171 ;  /* 0x0000007b78b07223 */ /* 0x080fe400000100ab */
[----:B------:R-:W-:Y:S01]  /*4f10*/  FMUL.FTZ R120, R110, R123 ;  /* 0x0000007b6e787220 */ /* 0x000fe20000410000 */
[----:B------:R0:W2:Y:S01]  /*4f20*/  SHFL.DOWN PT, R171, R160, 0x8, 0x1f ;  /* 0x09001f00a0ab7f89 */ /* 0x0000a200000e0000 */
[C---:B------:R-:W-:Y:S02]  /*4f30*/  FMUL.FTZ R121, R167.reuse, R124 ;  /* 0x0000007ca7797220 */ /* 0x040fe40000410000 */
[----:B------:R-:W-:-:S02]  /*4f40*/  FFMA.FTZ R124, -R167, R170, -RZ ;  /* 0x000000aaa77c7223 */ /* 0x000fc400000109ff */
[-C--:B------:R-:W-:Y:S02]  /*4f50*/  FMUL.FTZ R170, R110, R136.reuse ;  /* 0x000000886eaa7220 */ /* 0x080fe40000410000 */
[----:B------:R-:W-:Y:S01]  /*4f60*/  FFMA.FTZ R120, R111, R136, -R120 ;  /* 0x000000886f787223 */ /* 0x000fe20000010878 */
[----:B------:R-:W-:Y:S05]  /*4f70*/  @P4 BRA `(.L_x_11384) ;  /* 0x000000b000004947 */ /* 0x000fea0003800000 */
[C---:B01-34-:R-:W-:Y:S02]  /*4f80*/  FMUL.FTZ R167, R166.reuse, R181 ;  /* 0x000000b5a6a77220 */ /* 0x05bfe40000410000 */
[C---:B------:R-:W-:Y:S02]  /*4f90*/  FMUL.FTZ R159, R166.reuse, R179 ;  /* 0x000000b3a69f7220 */ /* 0x040fe40000410000 */
[-C--:B--2---:R-:W-:Y:S02]  /*4fa0*/  FMUL.FTZ R173, R166, R171.reuse ;  /* 0x000000aba6ad7220 */ /* 0x084fe40000410000 */
[----:B------:R-:W-:Y:S02]  /*4fb0*/  FFMA.FTZ R171, R164, R171, -R167 ;  /* 0x000000aba4ab7223 */ /* 0x000fe400000108a7 */
[----:B------:R-:W-:-:S02]  /*4fc0*/  FMUL.FTZ R167, R166, R177 ;  /* 0x000000b1a6a77220 */ /* 0x000fc40000410000 */
[C---:B------:R-:W-:Y:S02]  /*4fd0*/  FFMA.FTZ R159, R164.reuse, R177, -R159 ;  /* 0x000000b1a49f7223 */ /* 0x040fe4000001089f */
[C---:B------:R-:W-:Y:S02]  /*4fe0*/  FFMA.FTZ R172, R164.reuse, R181, R173 ;  /* 0x000000b5a4ac7223 */ /* 0x040fe400000100ad */
[----:B------:R-:W-:Y:S01]  /*4ff0*/  FFMA.FTZ R166, R164, R179, R167 ;  /* 0x000000b3a4a67223 */ /* 0x000fe200000100a7 */
[----:B------:R-:W-:Y:S01]  /*5000*/  MOV R164, R159 ;  /* 0x0000009f00a47202 */ /* 0x000fe20000000f00 */
[----:B------:R-:W-:Y:S02]  /*5010*/  FADD.FTZ R160, R160, R171 ;  /* 0x000000aba0a07221 */ /* 0x000fe40000010000 */
[----:B------:R-:W-:Y:S02]  /*5020*/  FADD.FTZ R165, R165, R172 ;  /* 0x000000aca5a57221 */ /* 0x000fe40000010000 */
.L_x_11384:
[----:B01-34-:R-:W-:Y:S05]  /*5030*/  BSYNC B0 ;  /* 0x0000000000007941 */ /* 0x01bfea0003800000 */
.L_x_11383:
[----:B------:R-:W-:Y:S01]  /*5040*/  FADD.FTZ R135, R135, R120 ;  /* 0x0000007887877221 */ /* 0x000fe20000010000 */
[----:B------:R0:W1:Y:S01]  /*5050*/  SHFL.DOWN PT, R179, R166, 0x10, 0x1f ;  /* 0x0a001f00a6b37f89 */ /* 0x00006200000e0000 */
[-C--:B------:R-:W-:Y:S01]  /*5060*/  FMUL.FTZ R159, R21, R123.reuse ;  /* 0x0000007b159f7220 */ /* 0x080fe20000410000 */
[----:B------:R-:W-:Y:S01]  /*5070*/  BSSY B0, `(.L_x_11385) ;  /* 0x000002b000007945 */ /* 0x000fe20003800000 */
[----:B------:R-:W-:Y:S01]  /*5080*/  FFMA.FTZ R120, R111, R123, R170 ;  /* 0x0000007b6f787223 */ /* 0x000fe200000100aa */
[----:B------:R0:W3:Y:S01]  /*5090*/  SHFL.DOWN PT, R181, R165, 0x10, 0x1f ;  /* 0x0a001f00a5b57f89 */ /* 0x0000e200000e0000 */
[----:B------:R-:W-:-:S02]  /*50a0*/  FFMA.FTZ R170, R20, R136, -R159 ;  /* 0x0000008814aa7223 */ /* 0x000fc4000001089f */
[----:B------:R-:W-:Y:S02]  /*50b0*/  FADD.FTZ R120, RZ, R120 ;  /* 0x00000078ff787221 */ /* 0x000fe40000010000 */
[----:B------:R-:W-:Y:S02]  /*50c0*/  FMUL.FTZ R167, R20, R123 ;  /* 0x0000007b14a77220 */ /* 0x000fe40000410000 */
[----:B------:R-:W-:Y:S02]  /*50d0*/  FMUL.FTZ R159, R163, R170 ;  /* 0x000000aaa39f7220 */ /* 0x000fe40000410000 */
[-C--:B------:R-:W-:Y:S02]  /*50e0*/  FMUL.FTZ R170, R119, R120.reuse ;  /* 0x0000007877aa7220 */ /* 0x080fe40000410000 */
[C---:B------:R-:W-:Y:S02]  /*50f0*/  FMUL.FTZ R173, R118.reuse, R120 ;  /* 0x0000007876ad7220 */ /* 0x040fe40000410000 */
[----:B------:R-:W-:-:S02]  /*5100*/  FMUL.FTZ R177, R118, R135 ;  /* 0x0000008776b17220 */ /* 0x000fc40000410000 */
[----:B------:R-:W-:Y:S02]  /*5110*/  FFMA.FTZ R172, R21, R136, R167 ;  /* 0x0000008815ac7223 */ /* 0x000fe400000100a7 */
[----:B------:R-:W-:Y:S02]  /*5120*/  FFMA.FTZ R175, R163, R175, R178 ;  /* 0x000000afa3af7223 */ /* 0x000fe400000100b2 */
[-C--:B------:R-:W-:Y:S02]  /*5130*/  FFMA.FTZ R167, R117, R135.reuse, -R170 ;  /* 0x0000008775a77223 */ /* 0x080fe400000108aa */
[C---:B------:R-:W-:Y:S02]  /*5140*/  FFMA.FTZ R173, R116.reuse, R135, -R173 ;  /* 0x0000008774ad7223 */ /* 0x040fe400000108ad */
[-C--:B------:R-:W-:Y:S02]  /*5150*/  FFMA.FTZ R177, R116, R120.reuse, R177 ;  /* 0x0000007874b17223 */ /* 0x080fe400000100b1 */
[----:B------:R-:W-:-:S02]  /*5160*/  FMUL.FTZ R116, R21, R120 ;  /* 0x0000007815747220 */ /* 0x000fc40000410000 */
[----:B------:R-:W-:Y:S02]  /*5170*/  FMUL.FTZ R118, R20, R120 ;  /* 0x0000007814767220 */ /* 0x000fe40000410000 */
[----:B--2---:R-:W-:Y:S02]  /*5180*/  FFMA.FTZ R171, -R163, R176, R174 ;  /* 0x000000b0a3ab7223 */ /* 0x004fe400000101ae */
[----:B------:R-:W-:Y:S02]  /*5190*/  FADD.FTZ R138, R138, R167 ;  /* 0x000000a78a8a7221 */ /* 0x000fe40000010000 */
[----:B------:R-:W-:Y:S02]  /*51a0*/  FFMA.FTZ R174, R158, R173, R175 ;  /* 0x000000ad9eae7223 */ /* 0x000fe400000100af */
[-C--:B------:R-:W-:Y:S02]  /*51b0*/  FFMA.FTZ R167, R20, R135.reuse, -R116 ;  /* 0x0000008714a77223 */ /* 0x080fe40000010874 */
[----:B------:R-:W-:-:S02]  /*51c0*/  FFMA.FTZ R173, R21, R135, R118 ;  /* 0x0000008715ad7223 */ /* 0x000fc40000010076 */
[----:B------:R-:W-:Y:S02]  /*51d0*/  FMUL.FTZ R116, R119, R135 ;  /* 0x0000008777747220 */ /* 0x000fe40000410000 */
[C---:B------:R-:W-:Y:S02]  /*51e0*/  FFMA.FTZ R176, -R158.reuse, R177, R171 ;  /* 0x000000b19eb07223 */ /* 0x040fe400000101ab */
[C---:B------:R-:W-:Y:S01]  /*51f0*/  FMUL.FTZ R118, R158.reuse, R167 ;  /* 0x000000a79e767220 */ /* 0x040fe20000410000 */
[----:B------:R0:W2:Y:S01]  /*5200*/  SHFL.DOWN PT, R177, R164, 0x10, 0x1f ;  /* 0x0a001f00a4b17f89 */ /* 0x0000a200000e0000 */
[----:B------:R-:W-:Y:S02]  /*5210*/  FFMA.FTZ R158, -R158, R173, -RZ ;  /* 0x000000ad9e9e7223 */ /* 0x000fe400000109ff */
[----:B------:R-:W-:Y:S01]  /*5220*/  FFMA.FTZ R116, R117, R120, R116 ;  /* 0x0000007875747223 */ /* 0x000fe20000010074 */
[----:B------:R0:W4:Y:S01]  /*5230*/  SHFL.DOWN PT, R173, R160, 0x10, 0x1f ;  /* 0x0a001f00a0ad7f89 */ /* 0x00012200000e0000 */
[----:B------:R-:W-:-:S02]  /*5240*/  FFMA.FTZ R163, -R163, R172, -RZ ;  /* 0x000000aca3a37223 */ /* 0x000fc400000109ff */
[----:B------:R-:W-:Y:S01]  /*5250*/  FADD.FTZ R116, RZ, R116 ;  /* 0x00000074ff747221 */ /* 0x000fe20000010000 */
[----:B------:R-:W-:Y:S05]  /*5260*/  @P5 BRA `(.L_x_11386) ;  /* 0x000000b000005947 */ /* 0x000fea0003800000 */
[C---:B-1-3--:R-:W-:Y:S02]  /*5270*/  FMUL.FTZ R171, R166.reuse, R181 ;  /* 0x000000b5a6ab7220 */ /* 0x04afe40000410000 */
[C---:B------:R-:W-:Y:S02]  /*5280*/  FMUL.FTZ R167, R166.reuse, R179 ;  /* 0x000000b3a6a77220 */ /* 0x040fe40000410000 */
[-C--:B----4-:R-:W-:Y:S02]  /*5290*/  FMUL.FTZ R175, R166, R173.reuse ;  /* 0x000000ada6af7220 */ /* 0x090fe40000410000 */
[----:B------:R-:W-:Y:S02]  /*52a0*/  FFMA.FTZ R173, R164, R173, -R171 ;  /* 0x000000ada4ad7223 */ /* 0x000fe400000108ab */
[-C--:B--2---:R-:W-:Y:S02]  /*52b0*/  FMUL.FTZ R171, R166, R177.reuse ;  /* 0x000000b1a6ab7220 */ /* 0x084fe40000410000 */
[----:B------:R-:W-:-:S02]  /*52c0*/  FFMA.FTZ R167, R164, R177, -R167 ;  /* 0x000000b1a4a77223 */ /* 0x000fc400000108a7 */
[C---:B------:R-:W-:Y:S02]  /*52d0*/  FFMA.FTZ R170, R164.reuse, R181, R175 ;  /* 0x000000b5a4aa7223 */ /* 0x040fe400000100af */
[----:B0-----:R-:W-:Y:S01]  /*52e0*/  FFMA.FTZ R166, R164, R179, R171 ;  /* 0x000000b3a4a67223 */ /* 0x001fe200000100ab */
[----:B------:R-:W-:Y:S01]  /*52f0*/  MOV R164, R167 ;  /* 0x000000a700a47202 */ /* 0x000fe20000000f00 */
[----:B------:R-:W-:Y:S02]  /*5300*/  FADD.FTZ R160, R160, R173 ;  /* 0x000000ada0a07221 */ /* 0x000fe40000010000 */
[----:B------:R-:W-:Y:S02]  /*5310*/  FADD.FTZ R165, R165, R170 ;  /* 0x000000aaa5a57221 */ /* 0x000fe40000010000 */
.L_x_11386:
[----:B-1-3--:R-:W-:Y:S05]  /*5320*/  BSYNC B0 ;  /* 0x0000000000007941 */ /* 0x00afea0003800000 */
.L_x_11385:
[C---:B------:R-:W-:Y:S01]  /*5330*/  FMUL.FTZ R171, R115.reuse, R116 ;  /* 0x0000007473ab7220 */ /* 0x040fe20000410000 */
[----:B------:R-:W-:Y:S01]  /*5340*/  SHFL.DOWN PT, R179, R166, 0x1, 0x1f ;  /* 0x08201f00a6b37f89 */ /* 0x000fe200000e0000 */
[-C--:B----4-:R-:W-:Y:S01]  /*5350*/  FMUL.FTZ R173, R115, R138.reuse ;  /* 0x0000008a73ad7220 */ /* 0x090fe20000410000 */
[----:B------:R-:W-:Y:S01]  /*5360*/  ISETP.NE.AND P0, PT, R91, RZ, PT ;  /* 0x000000ff5b00720c */ /* 0x000fe20003f05270 */
[C---:B------:R-:W-:Y:S01]  /*5370*/  FMUL.FTZ R167, R125.reuse, R138 ;  /* 0x0000008a7da77220 */ /* 0x040fe20000410000 */
[----:B------:R-:W1:Y:S01]  /*5380*/  SHFL.IDX PT, R172, R7, RZ, 0x1f ;  /* 0x00001fff07ac7589 */ /* 0x000e6200000e0000 */
[----:B------:R-:W-:Y:S01]  /*5390*/  FMUL.FTZ R115, R125, R116 ;  /* 0x000000747d737220 */ /* 0x000fe20000410000 */
[----:B------:R-:W-:Y:S01]  /*53a0*/  BSSY B0, `(.L_x_11387) ;  /* 0x0000102000007945 */ /* 0x000fe20003800000 */
[C---:B------:R-:W-:Y:S01]  /*53b0*/  FFMA.FTZ R171, R114.reuse, R138, -R171 ;  /* 0x0000008a72ab7223 */ /* 0x040fe200000108ab */
[----:B------:R-:W-:Y:S01]  /*53c0*/  SHFL.DOWN PT, R178, R164, 0x1, 0x1f ;  /* 0x08201f00a4b27f89 */ /* 0x000fe200000e0000 */
[----:B------:R-:W-:-:S02]  /*53d0*/  FFMA.FTZ R173, R114, R116, R173 ;  /* 0x0000007472ad7223 */ /* 0x000fc400000100ad */
[C---:B------:R-:W-:Y:S01]  /*53e0*/  FFMA.FTZ R114, R122.reuse, R116, R167 ;  /* 0x000000747a727223 */ /* 0x040fe200000100a7 */
[----:B------:R-:W-:Y:S01]  /*53f0*/  SHFL.DOWN PT, R181, R160, 0x1, 0x1f ;  /* 0x08201f00a0b57f89 */ /* 0x000fe200000e0000 */
[----:B------:R-:W-:Y:S02]  /*5400*/  FFMA.FTZ R170, R122, R138, -R115 ;  /* 0x0000008a7aaa7223 */ /* 0x000fe40000010873 */
[----:B------:R-:W-:Y:S01]  /*5410*/  FFMA.FTZ R115, R153, R171, R174 ;  /* 0x000000ab99737223 */ /* 0x000fe200000100ae */
[----:B------:R-:W-:Y:S01]  /*5420*/  SHFL.DOWN PT, R180, R165, 0x1, 0x1f ;  /* 0x08201f00a5b47f89 */ /* 0x000fe200000e0000 */
[----:B------:R-:W-:Y:S02]  /*5430*/  FADD.FTZ R114, RZ, R114 ;  /* 0x00000072ff727221 */ /* 0x000fe40000010000 */
[----:B------:R-:W-:Y:S01]  /*5440*/  FADD.FTZ R137, R137, R170 ;  /* 0x000000aa89897221 */ /* 0x000fe20000010000 */
[----:B------:R-:W3:Y:S01]  /*5450*/  SHFL.IDX PT, R171, R6, RZ, 0x1f ;  /* 0x00001fff06ab7589 */ /* 0x000ee200000e0000 */
[----:B------:R-:W-:-:S02]  /*5460*/  FMUL.FTZ R167, R113, R114 ;  /* 0x0000007271a77220 */ /* 0x000fc40000410000 */
[-C--:B------:R-:W-:Y:S01]  /*5470*/  FMUL.FTZ R113, R113, R137.reuse ;  /* 0x0000008971717220 */ /* 0x080fe20000410000 */
[----:B0-----:R-:W0:Y:S01]  /*5480*/  SHFL.IDX PT, R166, R166, RZ, 0x1f ;  /* 0x00001fffa6a67589 */ /* 0x001e2200000e0000 */
[C---:B------:R-:W-:Y:S02]  /*5490*/  FFMA.FTZ R175, R112.reuse, R137, -R167 ;  /* 0x0000008970af7223 */ /* 0x040fe400000108a7 */
[----:B--2---:R-:W-:Y:S01]  /*54a0*/  FFMA.FTZ R177, R112, R114, R113 ;  /* 0x0000007270b17223 */ /* 0x004fe20000010071 */
[----:B------:R-:W2:Y:S01]  /*54b0*/  SHFL.IDX PT, R164, R164, RZ, 0x1f ;  /* 0x00001fffa4a47589 */ /* 0x000ea200000e0000 */
[----:B------:R-:W-:Y:S02]  /*54c0*/  FMUL.FTZ R113, R21, R116 ;  /* 0x0000007415717220 */ /* 0x000fe40000410000 */
[----:B------:R-:W-:Y:S01]  /*54d0*/  FMUL.FTZ R112, R129, R114 ;  /* 0x0000007281707220 */ /* 0x000fe20000410000 */
[----:B------:R-:W4:Y:S01]  /*54e0*/  SHFL.IDX PT, R165, R165, RZ, 0x1f ;  /* 0x00001fffa5a57589 */ /* 0x000f2200000e0000 */
[----:B------:R-:W-:-:S02]  /*54f0*/  FFMA.FTZ R174, R20, R138, -R113 ;  /* 0x0000008a14ae7223 */ /* 0x000fc40000010871 */
[----:B------:R-:W-:Y:S01]  /*5500*/  FFMA.FTZ R170, R128, R137, -R112 ;  /* 0x0000008980aa7223 */ /* 0x000fe20000010870 */
[----:B------:R-:W5:Y:S01]  /*5510*/  SHFL.IDX PT, R160, R160, RZ, 0x1f ;  /* 0x00001fffa0a07589 */ /* 0x000f6200000e0000 */
[----:B------:R-:W-:Y:S02]  /*5520*/  FFMA.FTZ R175, R150, R175, R115 ;  /* 0x000000af96af7223 */ /* 0x000fe40000010073 */
[C---:B------:R-:W-:Y:S02]  /*5530*/  FFMA.FTZ R173, -R153.reuse, R173, R176 ;  /* 0x000000ad99ad7223 */ /* 0x040fe400000101b0 */
[----:B------:R-:W-:Y:S02]  /*5540*/  FMUL.FTZ R112, R153, R174 ;  /* 0x000000ae99707220 */ /* 0x000fe40000410000 */
[----:B------:R-:W-:Y:S02]  /*5550*/  FMUL.FTZ R113, R129, R137 ;  /* 0x0000008981717220 */ /* 0x000fe40000410000 */
[----:B------:R-:W-:-:S02]  /*5560*/  FMUL.FTZ R115, R21, R114 ;  /* 0x0000007215737220 */ /* 0x000fc40000410000 */
[C---:B------:R-:W-:Y:S02]  /*5570*/  FMUL.FTZ R167, R20.reuse, R116 ;  /* 0x0000007414a77220 */ /* 0x040fe40000410000 */
[----:B------:R-:W-:Y:S02]  /*5580*/  FMUL.FTZ R174, R20, R114 ;  /* 0x0000007214ae7220 */ /* 0x000fe40000410000 */
[----:B------:R-:W-:Y:S02]  /*5590*/  FADD.FTZ R139, R139, R170 ;  /* 0x000000aa8b8b7221 */ /* 0x000fe40000010000 */
[----:B-1----:R-:W-:Y:S02]  /*55a0*/  @P1 FMUL.FTZ R170, R179, R172 ;  /* 0x000000acb3aa1220 */ /* 0x002fe40000410000 */
[----:B------:R-:W-:Y:S02]  /*55b0*/  FFMA.FTZ R177, -R150, R177, R173 ;  /* 0x000000b196b17223 */ /* 0x000fe400000101ad */
[----:B------:R-:W-:-:S02]  /*55c0*/  FFMA.FTZ R113, R128, R114, R113 ;  /* 0x0000007280717223 */ /* 0x000fc40000010071 */
[-C--:B------:R-:W-:Y:S02]  /*55d0*/  FFMA.FTZ R115, R20, R137.reuse, -R115 ;  /* 0x0000008914737223 */ /* 0x080fe40000010873 */
[C---:B------:R-:W-:Y:S02]  /*55e0*/  FFMA.FTZ R176, R21.reuse, R138, R167 ;  /* 0x0000008a15b07223 */ /* 0x040fe400000100a7 */
[----:B------:R-:W-:Y:S02]  /*55f0*/  FFMA.FTZ R173, R21, R137, R174 ;  /* 0x0000008915ad7223 */ /* 0x000fe400000100ae */
[-C--:B---3--:R-:W-:Y:S02]  /*5600*/  @P1 FMUL.FTZ R167, R179, R171.reuse ;  /* 0x000000abb3a71220 */ /* 0x088fe40000410000 */
[----:B------:R-:W-:Y:S02]  /*5610*/  @P1 FFMA.FTZ R170, R178, R171, -R170 ;  /* 0x000000abb2aa1223 */ /* 0x000fe400000108aa */
[----:B------:R-:W-:-:S02]  /*5620*/  FADD.FTZ R113, RZ, R113 ;  /* 0x00000071ff717221 */ /* 0x000fc40000010000 */
[C---:B------:R-:W-:Y:S02]  /*5630*/  FMUL.FTZ R115, R150.reuse, R115 ;  /* 0x0000007396737220 */ /* 0x040fe40000410000 */
[----:B------:R-:W-:Y:S02]  /*5640*/  FFMA.FTZ R150, -R150, R173, -RZ ;  /* 0x000000ad96967223 */ /* 0x000fe400000109ff */
[----:B------:R-:W-:Y:S02]  /*5650*/  @P1 FFMA.FTZ R173, R178, R172, R167 ;  /* 0x000000acb2ad1223 */ /* 0x000fe400000100a7 */
[----:B------:R-:W-:Y:S02]  /*5660*/  @P1 FADD.FTZ R171, R181, R170 ;  /* 0x000000aab5ab1221 */ /* 0x000fe40000010000 */
[C---:B------:R-:W-:Y:S02]  /*5670*/  FMUL.FTZ R170, R109.reuse, R113 ;  /* 0x000000716daa7220 */ /* 0x040fe40000410000 */
[----:B------:R-:W-:-:S02]  /*5680*/  FMUL.FTZ R109, R109, R139 ;  /* 0x0000008b6d6d7220 */ /* 0x000fc40000410000 */
[----:B------:R-:W-:Y:S02]  /*5690*/  @P1 FADD.FTZ R172, R180, R173 ;  /* 0x000000adb4ac1221 */ /* 0x000fe40000010000 */
[C---:B------:R-:W-:Y:S02]  /*56a0*/  FFMA.FTZ R170, R108.reuse, R139, -R170 ;  /* 0x0000008b6caa7223 */ /* 0x040fe400000108aa */
[----:B------:R-:W-:Y:S02]  /*56b0*/  FFMA.FTZ R109, R108, R113, R109 ;  /* 0x000000716c6d7223 */ /* 0x000fe4000001006d */
[-C--:B------:R-:W-:Y:S02]  /*56c0*/  FMUL.FTZ R108, R172, -R23.reuse ;  /* 0x80000017ac6c7220 */ /* 0x080fe40000410000 */
[----:B------:R-:W-:Y:S02]  /*56d0*/  FMUL.FTZ R23, R171, -R23 ;  /* 0x80000017ab177220 */ /* 0x000fe40000410000 */
[----:B------:R-:W-:-:S02]  /*56e0*/  FMUL.FTZ R167, R132, R113 ;  /* 0x0000007184a77220 */ /* 0x000fc40000410000 */
[-C--:B------:R-:W-:Y:S02]  /*56f0*/  FFMA.FTZ R172, R172, R22.reuse, R23 ;  /* 0x00000016acac7223 */ /* 0x080fe40000010017 */
[----:B------:R-:W-:Y:S02]  /*5700*/  FFMA.FTZ R108, R171, R22, -R108 ;  /* 0x00000016ab6c7223 */ /* 0x000fe4000001086c */
[----:B------:R-:W-:Y:S02]  /*5710*/  FMUL.FTZ R23, R21, R113 ;  /* 0x0000007115177220 */ /* 0x000fe40000410000 */
[-C--:B------:R-:W-:Y:S02]  /*5720*/  FMUL.FTZ R22, R132, R139.reuse ;  /* 0x0000008b84167220 */ /* 0x080fe40000410000 */
[----:B------:R-:W-:Y:S02]  /*5730*/  FFMA.FTZ R167, R130, R139, -R167 ;  /* 0x0000008b82a77223 */ /* 0x000fe400000108a7 */
[----:B------:R-:W-:-:S02]  /*5740*/  FFMA.FTZ R175, R142, R170, R175 ;  /* 0x000000aa8eaf7223 */ /* 0x000fc400000100af */
[C---:B------:R-:W-:Y:S02]  /*5750*/  FMUL.FTZ R170, R20.reuse, R113 ;  /* 0x0000007114aa7220 */ /* 0x040fe40000410000 */
[----:B------:R-:W-:Y:S02]  /*5760*/  FFMA.FTZ R23, R20, R139, -R23 ;  /* 0x0000008b14177223 */ /* 0x000fe40000010817 */
[----:B------:R-:W-:Y:S02]  /*5770*/  FFMA.FTZ R22, R130, R113, R22 ;  /* 0x0000007182167223 */ /* 0x000fe40000010016 */
[----:B------:R-:W-:Y:S02]  /*5780*/  FADD.FTZ R143, -R143, R172 ;  /* 0x000000ac8f8f7221 */ /* 0x000fe40000010100 */
[----:B------:R-:W-:Y:S02]  /*5790*/  FADD.FTZ R145, R145, R108 ;  /* 0x0000006c91917221 */ /* 0x000fe40000010000 */
[----:B------:R-:W-:-:S02]  /*57a0*/  FADD.FTZ R140, R140, R167 ;  /* 0x000000a78c8c7221 */ /* 0x000fc40000010000 */
[C---:B------:R-:W-:Y:S02]  /*57b0*/  FFMA.FTZ R177, -R142.reuse, R109, R177 ;  /* 0x0000006d8eb17223 */ /* 0x040fe400000101b1 */
[----:B------:R-:W-:Y:S02]  /*57c0*/  FFMA.FTZ R109, R21, R139, R170 ;  /* 0x0000008b156d7223 */ /* 0x000fe400000100aa */
[----:B------:R-:W-:Y:S02]  /*57d0*/  FMUL.FTZ R167, R142, R23 ;  /* 0x000000178ea77220 */ /* 0x000fe40000410000 */
[----:B------:R-:W-:Y:S02]  /*57e0*/  FADD.FTZ R22, RZ, R22 ;  /* 0x00000016ff167221 */ /* 0x000fe40000010000 */
[C---:B------:R-:W-:Y:S02]  /*57f0*/  FMUL.FTZ R23, R132.reuse, -R143 ;  /* 0x8000008f84177220 */ /* 0x040fe40000410000 */
[----:B------:R-:W-:-:S02]  /*5800*/  FMUL.FTZ R132, R132, -R145 ;  /* 0x8000009184847220 */ /* 0x000fc40000410000 */
[----:B------:R-:W-:Y:S02]  /*5810*/  FFMA.FTZ R142, -R142, R109, -RZ ;  /* 0x0000006d8e8e7223 */ /* 0x000fe400000109ff */
[C---:B------:R-:W-:Y:S02]  /*5820*/  FMUL.FTZ R109, R107.reuse, R22 ;  /* 0x000000166b6d7220 */ /* 0x040fe40000410000 */
[----:B------:R-:W-:Y:S02]  /*5830*/  FMUL.FTZ R171, R107, R140 ;  /* 0x0000008c6bab7220 */ /* 0x000fe40000410000 */
[C---:B------:R-:W-:Y:S02]  /*5840*/  FFMA.FTZ R23, R130.reuse, R145, -R23 ;  /* 0x0000009182177223 */ /* 0x040fe40000010817 */
[----:B------:R-:W-:Y:S02]  /*5850*/  FFMA.FTZ R107, R130, R143, R132 ;  /* 0x0000008f826b7223 */ /* 0x000fe40000010084 */
[----:B------:R-:W-:-:S02]  /*5860*/  FADD.FTZ R146, R146, R23 ;  /* 0x0000001792927221 */ /* 0x000fc40000010000 */
[----:B------:R-:W-:Y:S02]  /*5870*/  FADD.FTZ R23, -R144, R107 ;  /* 0x0000006b90177221 */ /* 0x000fe40000010100 */
[----:B------:R-:W-:Y:S02]  /*5880*/  FFMA.FTZ R108, R106, R140, -R109 ;  /* 0x0000008c6a6c7223 */ /* 0x000fe4000001086d */
[-C--:B------:R-:W-:Y:S02]  /*5890*/  FMUL.FTZ R109, R21, R22.reuse ;  /* 0x00000016156d7220 */ /* 0x080fe40000410000 */
[----:B------:R-:W-:Y:S02]  /*58a0*/  FMUL.FTZ R132, R20, R22 ;  /* 0x0000001614847220 */ /* 0x000fe40000410000 */
[C---:B------:R-:W-:Y:S02]  /*58b0*/  FMUL.FTZ R107, R129.reuse, -R23 ;  /* 0x80000017816b7220 */ /* 0x040fe40000410000 */
[----:B------:R-:W-:-:S02]  /*58c0*/  FMUL.FTZ R129, R129, -R146 ;  /* 0x8000009281817220 */ /* 0x000fc40000410000 */
[-C--:B------:R-:W-:Y:S01]  /*58d0*/  FFMA.FTZ R130, R20, R140.reuse, -R109 ;  /* 0x0000008c14827223 */ /* 0x080fe2000001086d */
[----:B------:R-:W-:Y:S01]  /*58e0*/  P2R R109, PR, RZ, 0x1 ;  /* 0x00000001ff6d7803 */ /* 0x000fe20000000000 */
[----:B------:R-:W-:Y:S02]  /*58f0*/  FFMA.FTZ R132, R21, R140, R132 ;  /* 0x0000008c15847223 */ /* 0x000fe40000010084 */
[C---:B------:R-:W-:Y:S02]  /*5900*/  FFMA.FTZ R20, R128.reuse, R146, -R107 ;  /* 0x0000009280147223 */ /* 0x040fe4000001086b */
[----:B------:R-:W-:Y:S02]  /*5910*/  FFMA.FTZ R21, R128, R23, R129 ;  /* 0x0000001780157223 */ /* 0x000fe40000010081 */
[----:B------:R-:W-:Y:S02]  /*5920*/  FFMA.FTZ R106, R106, R22, R171 ;  /* 0x000000166a6a7223 */ /* 0x000fe400000100ab */
[----:B------:R-:W-:-:S02]  /*5930*/  FADD.FTZ R149, R149, R20 ;  /* 0x0000001495957221 */ /* 0x000fc40000010000 */
[----:B------:R-:W-:Y:S02]  /*5940*/  FADD.FTZ R21, -R148, R21 ;  /* 0x0000001594157221 */ /* 0x000fe40000010100 */
[----:B------:R-:W-:Y:S02]  /*5950*/  FMUL.FTZ R128, R141, R106 ;  /* 0x0000006a8d807220 */ /* 0x000fe40000410000 */
[C---:B------:R-:W-:Y:S02]  /*5960*/  FMUL.FTZ R106, R125.reuse, -R149 ;  /* 0x800000957d6a7220 */ /* 0x040fe40000410000 */
[-C--:B------:R-:W-:Y:S02]  /*5970*/  FMUL.FTZ R125, R125, -R21.reuse ;  /* 0x800000157d7d7220 */ /* 0x080fe40000410000 */
[C---:B------:R-:W-:Y:S02]  /*5980*/  FFMA.FTZ R106, R122.reuse, R21, R106 ;  /* 0x000000157a6a7223 */ /* 0x040fe4000001006a */
[----:B------:R-:W-:-:S02]  /*5990*/  FFMA.FTZ R125, R122, R149, -R125 ;  /* 0x000000957a7d7223 */ /* 0x000fc4000001087d */
[----:B------:R-:W-:Y:S02]  /*59a0*/  FMUL.FTZ R108, R141, R108 ;  /* 0x0000006c8d6c7220 */ /* 0x000fe40000410000 */
[----:B0-----:R-:W-:Y:S02]  /*59b0*/  FMUL.FTZ R107, R166, R7 ;  /* 0x00000007a66b7220 */ /* 0x001fe40000410000 */
[----:B------:R-:W-:Y:S02]  /*59c0*/  FADD.FTZ R106, -R151, R106 ;  /* 0x0000006a976a7221 */ /* 0x000fe40000010100 */
[----:B------:R-:W-:Y:S02]  /*59d0*/  FADD.FTZ R152, R152, R125 ;  /* 0x0000007d98987221 */ /* 0x000fe40000010000 */
[----:B------:R-:W-:Y:S02]  /*59e0*/  FADD.FTZ R20, R175, R108 ;  /* 0x0000006caf147221 */ /* 0x000fe40000010000 */
[----:B------:R-:W-:-:S02]  /*59f0*/  FMUL.FTZ R108, R166, R6 ;  /* 0x00000006a66c7220 */ /* 0x000fc40000410000 */
[C---:B--2---:R-:W-:Y:S02]  /*5a00*/  FFMA.FTZ R107, R164.reuse, R6, -R107 ;  /* 0x00000006a46b7223 */ /* 0x044fe4000001086b */
[C---:B------:R-:W-:Y:S02]  /*5a10*/  FMUL.FTZ R6, R119.reuse, -R106 ;  /* 0x8000006a77067220 */ /* 0x040fe40000410000 */
[-C--:B------:R-:W-:Y:S02]  /*5a20*/  FMUL.FTZ R119, R119, -R152.reuse ;  /* 0x8000009877777220 */ /* 0x080fe40000410000 */
[C---:B------:R-:W-:Y:S02]  /*5a30*/  FFMA.FTZ R109, R117.reuse, R152, -R6 ;  /* 0x00000098756d7223 */ /* 0x040fe40000010806 */
[----:B------:R-:W-:Y:S02]  /*5a40*/  FFMA.FTZ R6, R117, R106, R119 ;  /* 0x0000006a75067223 */ /* 0x000fe40000010077 */
[----:B------:R-:W-:-:S02]  /*5a50*/  FFMA.FTZ R108, R164, R7, R108 ;  /* 0x00000007a46c7223 */ /* 0x000fc4000001006c */
[C---:B------:R-:W-:Y:S02]  /*5a60*/  FMUL.FTZ R7, R166.reuse, R5 ;  /* 0x00000005a6077220 */ /* 0x040fe40000410000 */
[----:B------:R-:W-:Y:S02]  /*5a70*/  FADD.FTZ R147, -R147, R6 ;  /* 0x0000000693937221 */ /* 0x000fe40000010100 */
[-C--:B------:R-:W-:Y:S02]  /*5a80*/  FMUL.FTZ R166, R166, R4.reuse ;  /* 0x00000004a6a67220 */ /* 0x080fe40000410000 */
[----:B------:R-:W-:Y:S01]  /*5a90*/  FADD.FTZ R154, R154, R109 ;  /* 0x0000006d9a9a7221 */ /* 0x000fe20000010000 */
[----:B------:R-:W-:Y:S01]  /*5aa0*/  SHF.L.U32 R109, R91, 0x4, RZ ;  /* 0x000000045b6d7819 */ /* 0x000fe200000006ff */
[----:B------:R-:W-:Y:S02]  /*5ab0*/  FFMA.FTZ R4, R164, R4, -R7 ;  /* 0x00000004a4047223 */ /* 0x000fe40000010807 */
[----:B----4-:R-:W-:Y:S01]  /*5ac0*/  FADD.FTZ R7, R165, R108 ;  /* 0x0000006ca5077221 */ /* 0x010fe20000010000 */
[----:B------:R-:W-:Y:S01]  /*5ad0*/  LEA.HI.SX32 R119, R109, R109, 0x1b ;  /* 0x0000006d6d777211 */ /* 0x000fe200078fdaff */
        /* <DEDUP_REMOVED lines=10> */
[----:B------:R-:W-:Y:S02]  /*5b80*/  FFMA.FTZ R5, R164, R5, R166 ;  /* 0x00000005a4057223 */ /* 0x000fe400000100a6 */
[----:B-----5:R-:W-:Y:S02]  /*5b90*/  FADD.FTZ R6, R160, R107 ;  /* 0x0000006ba0067221 */ /* 0x020fe40000010000 */
[----:B------:R-:W-:-:S02]  /*5ba0*/  FADD.FTZ R157, -R157, R108 ;  /* 0x0000006c9d9d7221 */ /* 0x000fc40000010100 */
[----:B------:R-:W-:Y:S01]  /*5bb0*/  FADD.FTZ R156, R156, R105 ;  /* 0x000000699c9c7221 */ /* 0x000fe20000010000 */
[----:B------:R0:W-:Y:S01]  /*5bc0*/  @!P0 STS.128 [R27.X16+0x25d0], R4 ;  /* 0x0025d0041b008388 */ /* 0x0001e2000000cc00 */
[-C--:B------:R-:W-:Y:S02]  /*5bd0*/  FFMA.FTZ R105, R73, -R56.reuse, R134 ;  /* 0x8000003849697223 */ /* 0x080fe40000010086 */
[----:B------:R-:W-:Y:S01]  /*5be0*/  FMUL.FTZ R108, R157, R56 ;  /* 0x000000389d6c7220 */ /* 0x000fe20000410000 */
[----:B------:R-:W-:Y:S01]  /*5bf0*/  STS [R119.X4+0x868], R115 ;  /* 0x0008687377007388 */ /* 0x000fe20000004800 */
[----:B------:R-:W-:Y:S02]  /*5c00*/  FFMA.FTZ R104, R75, -R58, R133 ;  /* 0x8000003a4b687223 */ /* 0x000fe40000010085 */
[-C--:B------:R-:W-:Y:S01]  /*5c10*/  FMUL.FTZ R110, R131, R54.reuse ;  /* 0x00000036836e7220 */ /* 0x080fe20000410000 */
[----:B------:R-:W-:Y:S01]  /*5c20*/  STS [R119.X4+0x860], R112 ;  /* 0x0008607077007388 */ /* 0x000fe20000004800 */
[----:B------:R-:W-:-:S02]  /*5c30*/  FMUL.FTZ R109, R155, R54 ;  /* 0x000000369b6d7220 */ /* 0x000fc40000410000 */
[----:B------:R-:W-:Y:S01]  /*5c40*/  FFMA.FTZ R136, R71, -R54, R136 ;  /* 0x8000003647887223 */ /* 0x000fe20000010088 */
[----:B------:R1:W-:Y:S01]  /*5c50*/  STS [R119.X4+0x844], R127 ;  /* 0x0008447f77007388 */ /* 0x0003e20000004800 */
[----:B------:R-:W-:Y:S02]  /*5c60*/  FMUL.FTZ R111, R123, R109 ;  /* 0x0000006d7b6f7220 */ /* 0x000fe40000410000 */
[----:B------:R-:W-:Y:S01]  /*5c70*/  FFMA.FTZ R135, R69, -R52, R135 ;  /* 0x8000003445877223 */ /* 0x000fe20000010087 */
[----:B------:R2:W-:Y:S01]  /*5c80*/  STS [R119.X4+0x858], R118 ;  /* 0x0008587677007388 */ /* 0x0005e20000004800 */
[C---:B0-----:R-:W-:Y:S02]  /*5c90*/  FMUL.FTZ R4, R102.reuse, -R157 ;  /* 0x8000009d66047220 */ /* 0x041fe40000410000 */
[-C--:B------:R-:W-:Y:S01]  /*5ca0*/  FMUL.FTZ R102, R102, -R156.reuse ;  /* 0x8000009c66667220 */ /* 0x080fe20000410000 */
[----:B------:R-:W-:Y:S01]  /*5cb0*/  STS [R119.X4+0x840], R126 ;  /* 0x0008407e77007388 */ /* 0x000fe20000004800 */
[C---:B------:R-:W-:Y:S01]  /*5cc0*/  FFMA.FTZ R5, R103.reuse, R156, -R4 ;  /* 0x0000009c67057223 */ /* 0x040fe20000010804 */
[----:B-1----:R-:W-:Y:S01]  /*5cd0*/  LEA R127, R76, -R91, 0x1 ;  /* 0x8000005b4c7f7211 */ /* 0x002fe200078e08ff */
[----:B------:R-:W-:Y:S01]  /*5ce0*/  FFMA.FTZ R102, R103, R157, R102 ;  /* 0x0000009d67667223 */ /* 0x000fe20000010066 */
[----:B------:R-:W-:Y:S01]  /*5cf0*/  STS [R119.X4+0x848], R121 ;  /* 0x0008487977007388 */ /* 0x000fe20000004800 */
[----:B------:R-:W-:Y:S01]  /*5d00*/  FADD.FTZ R162, R162, R5 ;  /* 0x00000005a2a27221 */ /* 0x000fe20000010000 */
[----:B------:R-:W-:Y:S01]  /*5d10*/  ISETP.GE.AND P0, PT, R127, 0x1, PT ;  /* 0x000000017f00780c */ /* 0x000fe20003f06270 */
[----:B------:R-:W-:Y:S01]  /*5d20*/  FADD.FTZ R161, -R161, R102 ;  /* 0x00000066a1a17221 */ /* 0x000fe20000010100 */
[----:B------:R-:W-:Y:S01]  /*5d30*/  STS [R119.X4+0x84c], R124 ;  /* 0x00084c7c77007388 */ /* 0x000fe20000004800 */
[----:B------:R-:W-:Y:S01]  /*5d40*/  FMUL.FTZ R102, R156, R56 ;  /* 0x000000389c667220 */ /* 0x000fe20000410000 */
[----:B------:R-:W-:Y:S01]  /*5d50*/  ISETP.GE.AND P1, PT, R127, 0x21, PT ;  /* 0x000000217f00780c */ /* 0x000fe20003f26270 */
[-C--:B------:R-:W-:Y:S01]  /*5d60*/  FMUL.FTZ R5, R161, R58.reuse ;  /* 0x0000003aa1057220 */ /* 0x080fe20000410000 */
[----:B------:R-:W-:Y:S01]  /*5d70*/  STS [R119.X4+0x850], R159 ;  /* 0x0008509f77007388 */ /* 0x000fe20000004800 */
[----:B------:R-:W-:-:S02]  /*5d80*/  FMUL.FTZ R103, R162, R58 ;  /* 0x0000003aa2677220 */ /* 0x000fc40000410000 */
[----:B------:R-:W-:Y:S01]  /*5d90*/  FMUL.FTZ R7, R17, R102 ;  /* 0x0000006611077220 */ /* 0x000fe20000410000 */
[----:B------:R-:W-:Y:S01]  /*5da0*/  STS [R119.X4+0x854], R163 ;  /* 0x000854a377007388 */ /* 0x000fe20000004800 */
[C---:B------:R-:W-:Y:S02]  /*5db0*/  FMUL.FTZ R4, R16.reuse, R5 ;  /* 0x0000000510047220 */ /* 0x040fe40000410000 */
[----:B------:R-:W-:Y:S01]  /*5dc0*/  FMUL.FTZ R6, R16, R103 ;  /* 0x0000006710067220 */ /* 0x000fe20000410000 */
[----:B------:R-:W-:Y:S01]  /*5dd0*/  STS [R119.X4+0x85c], R158 ;  /* 0x00085c9e77007388 */ /* 0x000fe20000004800 */
[-C--:B------:R-:W-:Y:S02]  /*5de0*/  FFMA.FTZ R7, R105, R108.reuse, -R7 ;  /* 0x0000006c69077223 */ /* 0x080fe40000010807 */
[----:B------:R-:W-:Y:S01]  /*5df0*/  FMUL.FTZ R108, R17, R108 ;  /* 0x0000006c116c7220 */ /* 0x000fe20000410000 */
[----:B------:R-:W-:Y:S01]  /*5e00*/  STS [R119.X4+0x86c], R150 ;  /* 0x00086c9677007388 */ /* 0x000fe20000004800 */
[----:B------:R-:W-:-:S02]  /*5e10*/  FFMA.FTZ R4, R103, R104, R4 ;  /* 0x0000006867047223 */ /* 0x000fc40000010004 */
[----:B------:R-:W-:Y:S01]  /*5e20*/  FFMA.FTZ R6, R104, R5, -R6 ;  /* 0x0000000568067223 */ /* 0x000fe20000010806 */
[----:B------:R-:W-:Y:S01]  /*5e30*/  STS [R119.X4+0x870], R167 ;  /* 0x000870a777007388 */ /* 0x000fe20000004800 */
[----:B------:R-:W-:Y:S02]  /*5e40*/  FFMA.FTZ R5, R102, R105, R108 ;  /* 0x0000006966057223 */ /* 0x000fe4000001006c */
[----:B------:R-:W-:Y:S01]  /*5e50*/  FADD.FTZ R4, RZ, R4 ;  /* 0x00000004ff047221 */ /* 0x000fe20000010000 */
[----:B------:R-:W-:Y:S01]  /*5e60*/  STS [R119.X4+0x874], R142 ;  /* 0x0008748e77007388 */ /* 0x000fe20000004800 */
[----:B------:R-:W-:Y:S02]  /*5e70*/  FMUL.FTZ R108, R123, R110 ;  /* 0x0000006e7b6c7220 */ /* 0x000fe40000410000 */
[----:B------:R-:W-:Y:S02]  /*5e80*/  FADD.FTZ R4, R4, R5 ;  /* 0x0000000504047221 */ /* 0x000fe40000010000 */
[----:B------:R-:W-:-:S02]  /*5e90*/  FFMA.FTZ R5, R109, R136, R108 ;  /* 0x000000886d057223 */ /* 0x000fc4000001006c */
[----:B------:R-:W-:Y:S02]  /*5ea0*/  FADD.FTZ R6, RZ, R6 ;  /* 0x00000006ff067221 */ /* 0x000fe40000010000 */
[----:B------:R-:W-:Y:S02]  /*5eb0*/  FADD.FTZ R4, R4, R5 ;  /* 0x0000000504047221 */ /* 0x000fe40000010000 */
[----:B------:R-:W-:Y:S02]  /*5ec0*/  FMUL.FTZ R5, R147, R52 ;  /* 0x0000003493057220 */ /* 0x000fe40000410000 */
[----:B------:R-:W-:Y:S02]  /*5ed0*/  FFMA.FTZ R115, R136, R110, -R111 ;  /* 0x0000006e88737223 */ /* 0x000fe4000001086f */
[----:B------:R-:W-:Y:S02]  /*5ee0*/  FADD.FTZ R6, R6, R7 ;  /* 0x0000000706067221 */ /* 0x000fe40000010000 */
[----:B------:R-:W-:-:S02]  /*5ef0*/  FMUL.FTZ R108, R154, R52 ;  /* 0x000000349a6c7220 */ /* 0x000fc40000410000 */
[----:B------:R-:W-:Y:S02]  /*5f00*/  FMUL.FTZ R7, R120, R5 ;  /* 0x0000000578077220 */ /* 0x000fe40000410000 */
[-C--:B------:R-:W-:Y:S02]  /*5f10*/  FMUL.FTZ R111, R152, R50.reuse ;  /* 0x00000032986f7220 */ /* 0x080fe40000410000 */
[-C--:B------:R-:W-:Y:S02]  /*5f20*/  FFMA.FTZ R138, R67, -R50.reuse, R138 ;  /* 0x80000032438a7223 */ /* 0x080fe4000001008a */
[----:B------:R-:W-:Y:S02]  /*5f30*/  FMUL.FTZ R117, R106, R50 ;  /* 0x000000326a757220 */ /* 0x000fe40000410000 */
[----:B------:R-:W-:Y:S02]  /*5f40*/  FFMA.FTZ R7, R108, R135, R7 ;  /* 0x000000876c077223 */ /* 0x000fe40000010007 */
[----:B------:R-:W-:-:S02]  /*5f50*/  FMUL.FTZ R112, R116, R111 ;  /* 0x0000006f74707220 */ /* 0x000fc40000410000 */
[----:B------:R-:W-:Y:S02]  /*5f60*/  FMUL.FTZ R110, R120, R108 ;  /* 0x0000006c786e7220 */ /* 0x000fe40000410000 */
[----:B------:R-:W-:Y:S02]  /*5f70*/  FADD.FTZ R4, R4, R7 ;  /* 0x0000000704047221 */ /* 0x000fe40000010000 */
[----:B------:R-:W-:Y:S02]  /*5f80*/  FFMA.FTZ R112, R138, R117, -R112 ;  /* 0x000000758a707223 */ /* 0x000fe40000010870 */
[----:B------:R-:W-:Y:S02]  /*5f90*/  FFMA.FTZ R5, R135, R5, -R110 ;  /* 0x0000000587057223 */ /* 0x000fe4000001086e */
        /* <DEDUP_REMOVED lines=8> */
[----:B--2---:R-:W-:Y:S02]  /*6020*/  FMUL.FTZ R118, R114, R110 ;  /* 0x0000006e72767220 */ /* 0x004fe40000410000 */
[----:B------:R-:W-:Y:S02]  /*6030*/  FADD.FTZ R4, R4, R117 ;  /* 0x0000007504047221 */ /* 0x000fe40000010000 */
[----:B------:R-:W-:Y:S02]  /*6040*/  FFMA.FTZ R115, R110, R137, R115 ;  /* 0x000000896e737223 */ /* 0x000fe40000010073 */
[----:B------:R-:W-:Y:S02]  /*6050*/  FADD.FTZ R5, R5, R112 ;  /* 0x0000007005057221 */ /* 0x000fe40000010000 */
[----:B------:R-:W-:Y:S02]  /*6060*/  FMUL.FTZ R112, R146, R46 ;  /* 0x0000002e92707220 */ /* 0x000fe40000410000 */
[----:B------:R-:W-:-:S02]  /*6070*/  FMUL.FTZ R130, R141, R130 ;  /* 0x000000828d827220 */ /* 0x000fc40000410000 */
[----:B------:R-:W-:Y:S02]  /*6080*/  FFMA.FTZ R153, -R153, R176, -RZ ;  /* 0x000000b099997223 */ /* 0x000fe400000109ff */
[----:B------:R-:W-:Y:S01]  /*6090*/  FFMA.FTZ R141, -R141, R132, -RZ ;  /* 0x000000848d8d7223 */ /* 0x000fe200000109ff */
[----:B------:R-:W-:Y:S01]  /*60a0*/  STS [R119.X4+0x878], R130 ;  /* 0x0008788277007388 */ /* 0x000fe20000004800 */
[----:B------:R-:W-:Y:S02]  /*60b0*/  FFMA.FTZ R118, R137, R7, -R118 ;  /* 0x0000000789767223 */ /* 0x000fe40000010876 */
[----:B------:R-:W-:Y:S01]  /*60c0*/  FADD.FTZ R4, R4, R115 ;  /* 0x0000007304047221 */ /* 0x000fe20000010000 */
[----:B------:R-:W-:Y:S01]  /*60d0*/  STS [R119.X4+0x864], R153 ;  /* 0x0008649977007388 */ /* 0x000fe20000004800 */
[-C--:B------:R-:W-:Y:S02]  /*60e0*/  FFMA.FTZ R139, R63, -R46.reuse, R139 ;  /* 0x8000002e3f8b7223 */ /* 0x080fe4000001008b */
[----:B------:R-:W-:Y:S01]  /*60f0*/  FMUL.FTZ R6, R23, R46 ;  /* 0x0000002e17067220 */ /* 0x000fe20000410000 */
[----:B------:R0:W-:Y:S01]  /*6100*/  STS [R119.X4+0x87c], R141 ;  /* 0x00087c8d77007388 */ /* 0x0001e20000004800 */
[----:B------:R-:W-:-:S02]  /*6110*/  FMUL.FTZ R7, R113, R112 ;  /* 0x0000007071077220 */ /* 0x000fc40000410000 */
[-C--:B------:R-:W-:Y:S02]  /*6120*/  FMUL.FTZ R115, R145, R44.reuse ;  /* 0x0000002c91737220 */ /* 0x080fe40000410000 */
[----:B------:R-:W-:Y:S02]  /*6130*/  FADD.FTZ R5, R5, R118 ;  /* 0x0000007605057221 */ /* 0x000fe40000010000 */
[----:B------:R-:W-:Y:S02]  /*6140*/  FMUL.FTZ R117, R143, R44 ;  /* 0x0000002c8f757220 */ /* 0x000fe40000410000 */
[----:B------:R-:W-:Y:S02]  /*6150*/  FFMA.FTZ R118, R139, R6, -R7 ;  /* 0x000000068b767223 */ /* 0x000fe40000010807 */
[----:B------:R-:W-:Y:S02]  /*6160*/  FFMA.FTZ R140, R61, -R44, R140 ;  /* 0x8000002c3d8c7223 */ /* 0x000fe4000001008c */
[----:B0-----:R-:W-:-:S02]  /*6170*/  FMUL.FTZ R119, R22, R115 ;  /* 0x0000007316777220 */ /* 0x001fc40000410000 */
[----:B------:R-:W-:Y:S02]  /*6180*/  FMUL.FTZ R6, R113, R6 ;  /* 0x0000000671067220 */ /* 0x000fe40000410000 */
[----:B------:R-:W-:Y:S02]  /*6190*/  FFMA.FTZ R130, R140, R117, -R119 ;  /* 0x000000758c827223 */ /* 0x000fe40000010877 */
[----:B------:R-:W-:Y:S02]  /*61a0*/  FFMA.FTZ R7, R112, R139, R6 ;  /* 0x0000008b70077223 */ /* 0x000fe40000010006 */
[----:B------:R-:W-:Y:S02]  /*61b0*/  FMUL.FTZ R117, R22, R117 ;  /* 0x0000007516757220 */ /* 0x000fe40000410000 */
[----:B------:R-:W-:Y:S02]  /*61c0*/  FADD.FTZ R107, R177, -R128 ;  /* 0x80000080b16b7221 */ /* 0x000fe40000010000 */
[----:B------:R-:W-:Y:S01]  /*61d0*/  FADD.FTZ R125, R5, R118 ;  /* 0x00000076057d7221 */ /* 0x000fe20000010000 */
[----:B------:R-:W-:Y:S01]  /*61e0*/  IADD3 R118, R91, 0x20, RZ ;  /* 0x000000205b767810 */ /* 0x000fe20007ffe0ff */
[----:B------:R-:W-:-:S02]  /*61f0*/  FADD.FTZ R121, R4, R7 ;  /* 0x0000000704797221 */ /* 0x000fc40000010000 */
[----:B------:R-:W-:Y:S01]  /*6200*/  FFMA.FTZ R128, R115, R140, R117 ;  /* 0x0000008c73807223 */ /* 0x000fe20000010075 */
[----:B------:R-:W-:Y:S06]  /*6210*/  BAR.SYNC.DEFER_BLOCKING 0x0 ;  /* 0x0000000000007b1d */ /* 0x000fec0000010000 */
[----:B------:R-:W-:Y:S05]  /*6220*/  @!P0 BRA `(.L_x_11388) ;  /* 0x0000019000008947 */ /* 0x000fea0003800000 */
[-C--:B------:R-:W-:Y:S01]  /*6230*/  LEA.HI.SX32 R117, R91, R91.reuse, 0x1b ;  /* 0x0000005b5b757211 */ /* 0x080fe200078fdaff */
[----:B------:R-:W-:Y:S01]  /*6240*/  IMAD R4, R169, c[0x0][0x2c0], RZ ;  /* 0x0000b000a9047a24 */ /* 0x000fe200078e02ff */
[----:B------:R-:W-:Y:S01]  /*6250*/  ULDC.64 UR4, c[0x0][0x2b8] ;  /* 0x0000ae0000047ab9 */ /* 0x000fe20000000a00 */
[C---:B------:R-:W-:Y:S01]  /*6260*/  IMAD.WIDE.U32 R6, R93.reuse, c[0x0][0x2c0], RZ ;  /* 0x0000b0005d067a25 */ /* 0x040fe200078e00ff */
[----:B------:R-:W-:Y:S01]  /*6270*/  USHF.R.U32.HI UR8, URZ, 0x1, UR5 ;  /* 0x000000013f087899 */ /* 0x000fe20008011605 */
[----:B------:R-:W-:Y:S01]  /*6280*/  LEA R122, R168, 0xfffffe00, 0x9 ;  /* 0xfffffe00a87a7811 */ /* 0x000fe200078e48ff */
[----:B------:R-:W0:Y:S01]  /*6290*/  LDS R117, [R117.X4+0x840] ;  /* 0x0008400075757984 */ /* 0x000e220000004800 */
[----:B------:R-:W-:Y:S01]  /*62a0*/  IMAD R5, R93, c[0x0][0x2c4], R4 ;  /* 0x0000b1005d057a24 */ /* 0x000fe200078e0204 */
[----:B------:R-:W-:Y:S01]  /*62b0*/  USHF.R.U64 UR4, UR4, 0x1, UR5 ;  /* 0x0000000104047899 */ /* 0x000fe20008001205 */
[----:B------:R-:W-:Y:S01]  /*62c0*/  IADD3 R4, P0, R122, R91, RZ ;  /* 0x0000005b7a047210 */ /* 0x000fe20007f1e0ff */
[----:B------:R-:W-:-:S02]  /*62d0*/  IMAD R124, R96, UR8, RZ ;  /* 0x00000008607c7c24 */ /* 0x000fc4000f8e02ff */
[----:B------:R-:W-:Y:S01]  /*62e0*/  IADD3 R7, R7, R5, RZ ;  /* 0x0000000507077210 */ /* 0x000fe20007ffe0ff */
[----:B------:R-:W-:Y:S01]  /*62f0*/  IMAD R126, R101, c[0x0][0x2d0], RZ ;  /* 0x0000b400657e7a24 */ /* 0x000fe200078e02ff */
[----:B------:R-:W-:Y:S01]  /*6300*/  LEA.HI.X.SX32 R5, R122, RZ, 0x1, P0 ;  /* 0x000000ff7a057211 */ /* 0x000fe200000f0eff */
[----:B------:R-:W-:Y:S02]  /*6310*/  IMAD R101, R95, UR4, R124 ;  /* 0x000000045f657c24 */ /* 0x000fe4000f8e027c */
[----:B------:R-:W-:-:S04]  /*6320*/  IMAD.WIDE.U32 R6, R96, UR4, R6 ;  /* 0x0000000460067c25 */ /* 0x000fc8000f8e0006 */
[----:B------:R-:W-:Y:S01]  /*6330*/  IMAD R119, R27, c[0x0][0x2d4], R126 ;  /* 0x0000b5001b777a24 */ /* 0x000fe200078e027e */
[----:B------:R-:W-:Y:S01]  /*6340*/  IADD3 R101, R7, R101, RZ ;  /* 0x0000006507657210 */ /* 0x000fe20007ffe0ff */
[----:B------:R-:W-:Y:S01]  /*6350*/  IMAD.WIDE.U32 R4, R27, c[0x0][0x2d0], R4 ;  /* 0x0000b4001b047a25 */ /* 0x000fe200078e0004 */
[----:B------:R-:W-:-:S04]  /*6360*/  LEA R7, P0, R6, c[0x0][0x320], 0x3 ;  /* 0x0000c80006077a11 */ /* 0x000fc800078018ff */
[----:B------:R-:W-:Y:S02]  /*6370*/  LEA.HI.X R101, R6, c[0x0][0x324], R101, 0x3, P0 ;  /* 0x0000c90006657a11 */ /* 0x000fe400000f1c65 */
[----:B------:R-:W-:Y:S02]  /*6380*/  IADD3 R5, R5, R119, RZ ;  /* 0x0000007705057210 */ /* 0x000fe40007ffe0ff */
[----:B------:R-:W-:-:S04]  /*6390*/  LEA R6, P0, R4, R7, 0x2 ;  /* 0x0000000704067211 */ /* 0x000fc800078010ff */
[----:B------:R-:W-:-:S05]  /*63a0*/  LEA.HI.X R7, R4, R101, R5, 0x2, P0 ;  /* 0x0000006504077211 */ /* 0x000fca00000f1405 */
[----:B0-----:R0:W-:Y:S04]  /*63b0*/  RED.E.ADD.F32.FTZ.RN.STRONG.GPU [R6.64], R117 ;  /* 0x000000750600798e */ /* 0x0011e8000c10e786 */
.L_x_11388:
[----:B------:R-:W-:Y:S05]  /*63c0*/  BSYNC B0 ;  /* 0x0000000000007941 */ /* 0x000fea0003800000 */
.L_x_11387:
[----:B------:R-:W-:Y:S01]  /*63d0*/  LEA.HI.SX32 R118, R118, R91, 0x1b ;  /* 0x0000005b76767211 */ /* 0x000fe200078fdaff */
[----:B------:R-:W-:Y:S01]  /*63e0*/  BSSY B0, `(.L_x_11389) ;  /* 0x0000008000007945 */ /* 0x000fe20003800000 */
[----:B------:R-:W-:Y:S01]  /*63f0*/  FADD.FTZ R101, R121, R128 ;  /* 0x0000008079657221 */ /* 0x000fe20000010000 */
[----:B------:R-:W-:Y:S01]  /*6400*/  IADD3 R4, R91, 0x40, RZ ;  /* 0x000000405b047810 */ /* 0x000fe20007ffe0ff */
[----:B0-----:R-:W-:Y:S01]  /*6410*/  FADD.FTZ R117, R125, R130 ;  /* 0x000000827d757221 */ /* 0x001fe20000010000 */
[----:B------:R0:W1:Y:S01]  /*6420*/  LDS R5, [R118.X4+0x8c0] ;  /* 0x0008c00076057984 */ /* 0x0000620000004800 */
[----:B------:R-:W-:Y:S01]  /*6430*/  IADD3 R6, R91, 0x60, RZ ;  /* 0x000000605b067810 */ /* 0x000fe20007ffe0ff */
[----:B------:R-:W-:Y:S05]  /*6440*/  @!P1 BRA `(.L_x_11390) ;  /* 0x0000001000009947 */ /* 0x000fea0003800000 */
[----:B-1----:R1:W-:Y:S02]  /*6450*/  RED.E.ADD.F32.FTZ.RN.STRONG.GPU [R18.64+-0x780], R5 ;  /* 0xfff880051200798e */ /* 0x0023e4000c10e786 */
.L_x_11390:
[----:B------:R-:W-:Y:S05]  /*6460*/  BSYNC B0 ;  /* 0x0000000000007941 */ /* 0x000fea0003800000 */
.L_x_11389:
[-C--:B------:R-:W-:Y:S01]  /*6470*/  LEA.HI.SX32 R4, R4, R91.reuse, 0x1b ;  /* 0x0000005b04047211 */ /* 0x080fe200078fdaff */
[----:B------:R-:W-:Y:S01]  /*6480*/  BSSY B0, `(.L_x_11391) ;  /* 0x000000d000007945 */ /* 0x000fe20003800000 */
[----:B------:R-:W-:Y:S02]  /*6490*/  ISETP.GE.AND P6, PT, R127, 0x41, PT ;  /* 0x000000417f00780c */ /* 0x000fe40003fc6270 */
[----:B0-----:R-:W-:Y:S01]  /*64a0*/  IADD3 R118, R91, 0x80, RZ ;  /* 0x000000805b767810 */ /* 0x001fe20007ffe0ff */
[----:B-1----:R0:W1:Y:S01]  /*64b0*/  LDS R5, [R4.X4+0x940] ;  /* 0x0009400004057984 */ /* 0x0020620000004800 */
        /* <DEDUP_REMOVED lines=8> */
[----:B01----:R0:W-:Y:S02]  /*6540*/  RED.E.ADD.F32.FTZ.RN.STRONG.GPU [R18.64+-0x700], R5 ;  /* 0xfff900051200798e */ /* 0x0031e4000c10e786 */
.L_x_11392:
[----:B0-----:R-:W-:Y:S05]  /*6550*/  BSYNC B0 ;  /* 0x0000000000007941 */ /* 0x001fea0003800000 */
.L_x_11391:
[----:B-1----:R0:W1:Y:S01]  /*6560*/  LDS R5, [R6.X4+0x9c0] ;  /* 0x0009c00006057984 */ /* 0x0020620000004800 */
[----:B------:R-:W-:Y:S01]  /*6570*/  BSSY B0, `(.L_x_11393) ;  /* 0x0000005000007945 */ /* 0x000fe20003800000 */
[----:B------:R-:W-:-:S02]  /*6580*/  IADD3 R4, R91, 0xa0, RZ ;  /* 0x000000a05b047810 */ /* 0x000fc40007ffe0ff */
[----:B------:R-:W-:Y:S01]  /*6590*/  LEA.HI.SX32 R118, R118, R91, 0x1b ;  /* 0x0000005b76767211 */ /* 0x000fe200078fdaff */
[----:B------:R-:W-:Y:S05]  /*65a0*/  @!P0 BRA `(.L_x_11394) ;  /* 0x0000001000008947 */ /* 0x000fea0003800000 */
[----:B-1----:R1:W-:Y:S02]  /*65b0*/  RED.E.ADD.F32.FTZ.RN.STRONG.GPU [R18.64+-0x680], R5 ;  /* 0xfff980051200798e */ /* 0x0023e4000c10e786 */
.L_x_11394:
[----:B------:R-:W-:Y:S05]  /*65c0*/  BSYNC B0 ;  /* 0x0000000000007941 */ /* 0x000fea0003800000 */
.L_x_11393:
[----:B-1----:R1:W2:Y:S01]  /*65d0*/  LDS R5, [R118.X4+0xa40] ;  /* 0x000a400076057984 */ /* 0x0022a20000004800 */
[----:B------:R-:W-:Y:S01]  /*65e0*/  BSSY B0, `(.L_x_11395) ;  /* 0x0000005000007945 */ /* 0x000fe20003800000 */
[----:B0-----:R-:W-:Y:S02]  /*65f0*/  IADD3 R6, R91, 0xc0, RZ ;  /* 0x000000c05b067810 */ /* 0x001fe40007ffe0ff */
[----:B------:R-:W-:Y:S01]  /*6600*/  LEA.HI.SX32 R4, R4, R91, 0x1b ;  /* 0x0000005b04047211 */ /* 0x000fe200078fdaff */
[----:B------:R-:W-:Y:S05]  /*6610*/  @!P1 BRA `(.L_x_11396) ;  /* 0x0000001000009947 */ /* 0x000fea0003800000 */
[----:B--2---:R0:W-:Y:S02]  /*6620*/  RED.E.ADD.F32.FTZ.RN.STRONG.GPU [R18.64+-0x600], R5 ;  /* 0xfffa00051200798e */ /* 0x0041e4000c10e786 */
.L_x_11396:
[----:B------:R-:W-:Y:S05]  /*6630*/  BSYNC B0 ;  /* 0x0000000000007941 */ /* 0x000fea0003800000 */
.L_x_11395:
[----:B0-2---:R0:W2:Y:S01]  /*6640*/  LDS R5, [R4.X4+0xac0] ;  /* 0x000ac00004057984 */ /* 0x0050a20000004800 */
[----:B------:R-:W-:Y:S01]  /*6650*/  BSSY B0, `(.L_x_11397) ;  /* 0x0000005000007945 */ /* 0x000fe20003800000 */
[----:B-1----:R-:W-:Y:S02]  /*6660*/  IADD3 R118, R91, 0xe0, RZ ;  /* 0x000000e05b767810 */ /* 0x002fe40007ffe0ff */
[----:B------:R-:W-:Y:S01]  /*6670*/  LEA.HI.SX32 R6, R6, R91, 0x1b ;  /* 0x0000005b06067211 */ /* 0x000fe200078fdaff */
[----:B------:R-:W-:Y:S05]  /*6680*/  @!P2 BRA `(.L_x_11398) ;  /* 0x000000100000a947 */ /* 0x000fea0003800000 */
[----:B--2---:R1:W-:Y:S02]  /*6690*/  RED.E.ADD.F32.FTZ.RN.STRONG.GPU [R18.64+-0x580], R5 ;  /* 0xfffa80051200798e */ /* 0x0043e4000c10e786 */
.L_x_11398:
[----:B------:R-:W-:Y:S05]  /*66a0*/  BSYNC B0 ;  /* 0x0000000000007941 */ /* 0x000fea0003800000 */
.L_x_11397:
[----:B-12---:R1:W2:Y:S01]  /*66b0*/  LDS R5, [R6.X4+0xb40] ;  /* 0x000b400006057984 */ /* 0x0062a20000004800 */
[----:B------:R-:W-:Y:S01]  /*66c0*/  BSSY B0, `(.L_x_11399) ;  /* 0x0000005000007945 */ /* 0x000fe20003800000 */
[----:B0-----:R-:W-:-:S02]  /*66d0*/  IADD3 R4, R91, 0x100, RZ ;  /* 0x000001005b047810 */ /* 0x001fc40007ffe0ff */
[----:B------:R-:W-:Y:S01]  /*66e0*/  LEA.HI.SX32 R118, R118, R91, 0x1b ;  /* 0x0000005b76767211 */ /* 0x000fe200078fdaff */
[----:B------:R-:W-:Y:S05]  /*66f0*/  @!P3 BRA `(.L_x_11400) ;  /* 0x000000100000b947 */ /* 0x000fea0003800000 */
[----:B--2---:R0:W-:Y:S02]  /*6700*/  RED.E.ADD.F32.FTZ.RN.STRONG.GPU [R18.64+-0x500], R5 ;  /* 0xfffb00051200798e */ /* 0x0041e4000c10e786 */
.L_x_11400:
[----:B------:R-:W-:Y:S05]  /*6710*/  BSYNC B0 ;  /* 0x0000000000007941 */ /* 0x000fea0003800000 */
.L_x_11399:
[----:B0-2---:R0:W2:Y:S01]  /*6720*/  LDS R5, [R118.X4+0xbc0] ;  /* 0x000bc00076057984 */ /* 0x0050a20000004800 */
[----:B------:R-:W-:Y:S01]  /*6730*/  BSSY B0, `(.L_x_11401) ;  /* 0x0000004000007945 */ /* 0x000fe20003800000 */
[----:B------:R-:W-:Y:S01]  /*6740*/  LEA.HI.SX32 R4, R4, R91, 0x1b ;  /* 0x0000005b04047211 */ /* 0x000fe200078fdaff */
[----:B------:R-:W-:Y:S05]  /*6750*/  @!P4 BRA `(.L_x_11402) ;  /* 0x000000100000c947 */ /* 0x000fea0003800000 */
[----:B--2---:R2:W-:Y:S02]  /*6760*/  RED.E.ADD.F32.FTZ.RN.STRONG.GPU [R18.64+-0x480], R5 ;  /* 0xfffb80051200798e */ /* 0x0045e4000c10e786 */
.L_x_11402:
[----:B------:R-:W-:Y:S05]  /*6770*/  BSYNC B0 ;  /* 0x0000000000007941 */ /* 0x000fea0003800000 */
.L_x_11401:
[----:B--2---:R2:W3:Y:S01]  /*6780*/  LDS R5, [R4.X4+0xc40] ;  /* 0x000c400004057984 */ /* 0x0044e20000004800 */
[----:B------:R-:W-:Y:S01]  /*6790*/  BSSY B0, `(.L_x_11403) ;  /* 0x0000005000007945 */ /* 0x000fe20003800000 */
[C---:B-1----:R-:W-:Y:S02]  /*67a0*/  IADD3 R6, R91.reuse, 0x120, RZ ;  /* 0x000001205b067810 */ /* 0x042fe40007ffe0ff */
[----:B0-----:R-:W-:Y:S01]  /*67b0*/  IADD3 R118, R91, 0x140, RZ ;  /* 0x000001405b767810 */ /* 0x001fe20007ffe0ff */
[----:B------:R-:W-:Y:S05]  /*67c0*/  @!P5 BRA `(.L_x_11404) ;  /* 0x000000100000d947 */ /* 0x000fea0003800000 */
[----:B---3--:R0:W-:Y:S02]  /*67d0*/  RED.E.ADD.F32.FTZ.RN.STRONG.GPU [R18.64+-0x400], R5 ;  /* 0xfffc00051200798e */ /* 0x0081e4000c10e786 */
.L_x_11404:
[----:B------:R-:W-:Y:S05]  /*67e0*/  BSYNC B0 ;  /* 0x0000000000007941 */ /* 0x000fea0003800000 */
.L_x_11403:
        /* <DEDUP_REMOVED lines=14> */
.L_x_11406:
[----:B0-----:R-:W-:Y:S05]  /*68d0*/  BSYNC B0 ;  /* 0x0000000000007941 */ /* 0x001fea0003800000 */
.L_x_11405:
[----:B-1----:R0:W1:Y:S01]  /*68e0*/  LDS R5, [R118.X4+0xd40] ;  /* 0x000d400076057984 */ /* 0x0020620000004800 */
[----:B------:R-:W-:Y:S01]  /*68f0*/  BSSY B0, `(.L_x_11407) ;  /* 0x0000005000007945 */ /* 0x000fe20003800000 */
[----:B------:R-:W-:Y:S02]  /*6900*/  IADD3 R6, R91, 0x180, RZ ;  /* 0x000001805b067810 */ /* 0x000fe40007ffe0ff */
[----:B------:R-:W-:Y:S01]  /*6910*/  LEA.HI.SX32 R4, R4, R91, 0x1b ;  /* 0x0000005b04047211 */ /* 0x000fe200078fdaff */
[----:B------:R-:W-:Y:S05]  /*6920*/  @!P0 BRA `(.L_x_11408) ;  /* 0x0000001000008947 */ /* 0x000fea0003800000 */
[----:B-1----:R1:W-:Y:S02]  /*6930*/  RED.E.ADD.F32.FTZ.RN.STRONG.GPU [R18.64+-0x300], R5 ;  /* 0xfffd00051200798e */ /* 0x0023e4000c10e786 */
.L_x_11408:
[----:B------:R-:W-:Y:S05]  /*6940*/  BSYNC B0 ;  /* 0x0000000000007941 */ /* 0x000fea0003800000 */
.L_x_11407:
[----:B-1----:R1:W2:Y:S01]  /*6950*/  LDS R5, [R4.X4+0xdc0] ;  /* 0x000dc00004057984 */ /* 0x0022a20000004800 */
[----:B------:R-:W-:Y:S01]  /*6960*/  BSSY B0, `(.L_x_11409) ;  /* 0x0000005000007945 */ /* 0x000fe20003800000 */
[----:B0-----:R-:W-:-:S02]  /*6970*/  IADD3 R118, R91, 0x1a0, RZ ;  /* 0x000001a05b767810 */ /* 0x001fc40007ffe0ff */
[----:B------:R-:W-:Y:S01]  /*6980*/  LEA.HI.SX32 R6, R6, R91, 0x1b ;  /* 0x0000005b06067211 */ /* 0x000fe200078fdaff */
[----:B------:R-:W-:Y:S05]  /*6990*/  @!P1 BRA `(.L_x_11410) ;  /* 0x0000001000009947 */ /* 0x000fea0003800000 */
[----:B--2---:R0:W-:Y:S02]  /*69a0*/  RED.E.ADD.F32.FTZ.RN.STRONG.GPU [R18.64+-0x280], R5 ;  /* 0xfffd80051200798e */ /* 0x0041e4000c10e786 */
.L_x_11410:
[----:B------:R-:W-:Y:S05]  /*69b0*/  BSYNC B0 ;  /* 0x0000000000007941 */ /* 0x000fea0003800000 */
.L_x_11409:
[----:B0-2---:R0:W2:Y:S01]  /*69c0*/  LDS R5, [R6.X4+0xe40] ;  /* 0x000e400006057984 */ /* 0x0050a20000004800 */
[----:B------:R-:W-:Y:S01]  /*69d0*/  BSSY B0, `(.L_x_11411) ;  /* 0x0000005000007945 */ /* 0x000fe20003800000 */
[----:B-1----:R-:W-:Y:S02]  /*69e0*/  IADD3 R4, R91, 0x1c0, RZ ;  /* 0x000001c05b047810 */ /* 0x002fe40007ffe0ff */
[----:B------:R-:W-:Y:S01]  /*69f0*/  LEA.HI.SX32 R118, R118, R91, 0x1b ;  /* 0x0000005b76767211 */ /* 0x000fe200078fdaff */
[----:B------:R-:W-:Y:S05]  /*6a00*/  @!P2 BRA `(.L_x_11412) ;  /* 0x000000100000a947 */ /* 0x000fea0003800000 */
[----:B--2---:R1:W-:Y:S02]  /*6a10*/  RED.E.ADD.F32.FTZ.RN.STRONG.GPU [R18.64+-0x200], R5 ;  /* 0xfffe00051200798e */ /* 0x0043e4000c10e786 */
.L_x_11412:
[----:B------:R-:W-:Y:S05]  /*6a20*/  BSYNC B0 ;  /* 0x0000000000007941 */ /* 0x000fea0003800000 */
.L_x_11411:
[----:B-12---:R1:W2:Y:S01]  /*6a30*/  LDS R5, [R118.X4+0xec0] ;  /* 0x000ec00076057984 */ /* 0x0062a20000004800 */
[----:B------:R-:W-:Y:S01]  /*6a40*/  BSSY B0, `(.L_x_11413) ;  /* 0x0000005000007945 */ /* 0x000fe20003800000 */
[----:B0-----:R-:W-:Y:S02]  /*6a50*/  IADD3 R6, R91, 0x1e0, RZ ;  /* 0x000001e05b067810 */ /* 0x001fe40007ffe0ff */
[----:B------:R-:W-:Y:S01]  /*6a60*/  LEA.HI.SX32 R4, R4, R91, 0x1b ;  /* 0x0000005b04047211 */ /* 0x000fe200078fdaff */
[----:B------:R-:W-:Y:S05]  /*6a70*/  @!P3 BRA `(.L_x_11414) ;  /* 0x000000100000b947 */ /* 0x000fea0003800000 */
[----:B--2---:R0:W-:Y:S02]  /*6a80*/  RED.E.ADD.F32.FTZ.RN.STRONG.GPU [R18.64+-0x180], R5 ;  /* 0xfffe80051200798e */ /* 0x0041e4000c10e786 */
.L_x_11414:
[----:B------:R-:W-:Y:S05]  /*6a90*/  BSYNC B0 ;  /* 0x0000000000007941 */ /* 0x000fea0003800000 */
.L_x_11413:
[----:B0-2---:R0:W2:Y:S01]  /*6aa0*/  LDS R5, [R4.X4+0xf40] ;  /* 0x000f400004057984 */ /* 0x0050a20000004800 */
[----:B------:R-:W-:Y:S01]  /*6ab0*/  BSSY B0, `(.L_x_11415) ;  /* 0x0000004000007945 */ /* 0x000fe20003800000 */
[----:B------:R-:W-:Y:S01]  /*6ac0*/  LEA.HI.SX32 R6, R6, R91, 0x1b ;  /* 0x0000005b06067211 */ /* 0x000fe200078fdaff */
[----:B------:R-:W-:Y:S05]  /*6ad0*/  @!P4 BRA `(.L_x_11416) ;  /* 0x000000100000c947 */ /* 0x000fea0003800000 */
[----:B--2---:R2:W-:Y:S02]  /*6ae0*/  RED.E.ADD.F32.FTZ.RN.STRONG.GPU [R18.64+-0x100], R5 ;  /* 0xffff00051200798e */ /* 0x0045e4000c10e786 */
.L_x_11416:
[----:B------:R-:W-:Y:S05]  /*6af0*/  BSYNC B0 ;  /* 0x0000000000007941 */ /* 0x000fea0003800000 */
.L_x_11415:
[----:B--2---:R2:W3:Y:S01]  /*6b00*/  LDS R5, [R6.X4+0xfc0] ;  /* 0x000fc00006057984 */ /* 0x0044e20000004800 */
[----:B------:R-:W-:Y:S01]  /*6b10*/  BSSY B0, `(.L_x_11417) ;  /* 0x0000003000007945 */ /* 0x000fe20003800000 */
[----:B------:R-:W-:Y:S05]  /*6b20*/  @!P5 BRA `(.L_x_11418) ;  /* 0x000000100000d947 */ /* 0x000fea0003800000 */
[----:B---3--:R3:W-:Y:S02]  /*6b30*/  RED.E.ADD.F32.FTZ.RN.STRONG.GPU [R18.64+-0x80], R5 ;  /* 0xffff80051200798e */ /* 0x0087e4000c10e786 */
.L_x_11418:
[----:B------:R-:W-:Y:S05]  /*6b40*/  BSYNC B0 ;  /* 0x0000000000007941 */ /* 0x000fea0003800000 */
.L_x_11417:
[----:B---3--:R-:W3:Y:S01]  /*6b50*/  SHFL.DOWN PT, R18, R117, 0x1, 0x1f ;  /* 0x08201f0075127f89 */ /* 0x008ee200000e0000 */
[----:B------:R-:W-:Y:S01]  /*6b60*/  ISETP.GT.AND P0, PT, R90, 0x1e, PT ;  /* 0x0000001e5a00780c */ /* 0x000fe20003f04270 */
[----:B------:R-:W-:Y:S01]  /*6b70*/  FADD.FTZ R28, R112, R28 ;  /* 0x0000001c701c7221 */ /* 0x000fe20000010000 */
[----:B------:R-:W-:Y:S01]  /*6b80*/  MOV R5, R117 ;  /* 0x0000007500057202 */ /* 0x000fe20000000f00 */
[----:B------:R-:W4:Y:S01]  /*6b90*/  SHFL.DOWN PT, R119, R20, 0x1, 0x1f ;  /* 0x08201f0014777f89 */ /* 0x000f2200000e0000 */
[----:B--2---:R-:W-:Y:S01]  /*6ba0*/  MOV R6, R20 ;  /* 0x0000001400067202 */ /* 0x004fe20000000f00 */
[----:B------:R-:W-:Y:S01]  /*6bb0*/  BSSY B0, `(.L_x_11419) ;  /* 0x0000083000007945 */ /* 0x000fe20003800000 */
[----:B------:R-:W-:Y:S01]  /*6bc0*/  MOV R7, R107 ;  /* 0x0000006b00077202 */ /* 0x000fe20000000f00 */
[----:B-1----:R-:W1:Y:S01]  /*6bd0*/  SHFL.DOWN PT, R118, R107, 0x1, 0x1f ;  /* 0x08201f006b767f89 */ /* 0x002e6200000e0000 */
[----:B0-----:R-:W-:Y:S01]  /*6be0*/  MOV R4, R101 ;  /* 0x0000006500047202 */ /* 0x001fe20000000f00 */
[----:B------:R-:W-:Y:S01]  /*6bf0*/  FADD.FTZ R26, R115, R26 ;  /* 0x0000001a731a7221 */ /* 0x000fe20000010000 */
        /* <DEDUP_REMOVED lines=8> */
[----:B---3--:R-:W-:Y:S02]  /*6c80*/  @!P0 FADD.FTZ R5, R5, R18 ;  /* 0x0000001205058221 */ /* 0x008fe40000010000 */
[----:B------:R-:W-:-:S02]  /*6c90*/  FADD.FTZ R34, R103, R34 ;  /* 0x0000002267227221 */ /* 0x000fc40000010000 */
[----:B----4-:R-:W-:Y:S01]  /*6ca0*/  @!P0 FADD.FTZ R6, R6, R119 ;  /* 0x0000007706068221 */ /* 0x010fe20000010000 */
[----:B------:R-:W2:Y:S01]  /*6cb0*/  SHFL.DOWN PT, R18, R5, 0x2, 0x1f ;  /* 0x08401f0005127f89 */ /* 0x000ea200000e0000 */
[----:B-1----:R-:W-:-:S03]  /*6cc0*/  @!P0 FADD.FTZ R7, R7, R118 ;  /* 0x0000007607078221 */ /* 0x002fc60000010000 */
[----:B------:R-:W1:Y:S01]  /*6cd0*/  SHFL.DOWN PT, R101, R6, 0x2, 0x1f ;  /* 0x08401f0006657f89 */ /* 0x000e6200000e0000 */
[----:B0-----:R-:W-:-:S03]  /*6ce0*/  @!P0 FADD.FTZ R4, R4, R19 ;  /* 0x0000001304048221 */ /* 0x001fc60000010000 */
[----:B------:R-:W0:Y:S01]  /*6cf0*/  SHFL.DOWN PT, R20, R7, 0x2, 0x1f ;  /* 0x08401f0007147f89 */ /* 0x000e2200000e0000 */
[----:B------:R-:W-:-:S03]  /*6d00*/  ISETP.GT.AND P0, PT, R90, 0x1d, PT ;  /* 0x0000001d5a00780c */ /* 0x000fc60003f04270 */
[----:B------:R-:W3:Y:S10]  /*6d10*/  SHFL.DOWN PT, R19, R4, 0x2, 0x1f ;  /* 0x08401f0004137f89 */ /* 0x000ef400000e0000 */
[----:B--2---:R-:W-:-:S02]  /*6d20*/  @!P0 FADD.FTZ R5, R5, R18 ;  /* 0x0000001205058221 */ /* 0x004fc40000010000 */
[----:B------:R-:W-:Y:S02]  /*6d30*/  FMUL.FTZ R18, R3, R145 ;  /* 0x0000009103127220 */ /* 0x000fe40000410000 */
[----:B-1----:R-:W-:Y:S02]  /*6d40*/  @!P0 FADD.FTZ R6, R6, R101 ;  /* 0x0000006506068221 */ /* 0x002fe40000010000 */
[----:B0-----:R-:W-:-:S03]  /*6d50*/  @!P0 FADD.FTZ R7, R7, R20 ;  /* 0x0000001407078221 */ /* 0x001fc60000010000 */
[----:B------:R-:W0:Y:S01]  /*6d60*/  SHFL.DOWN PT, R107, R6, 0x4, 0x1f ;  /* 0x08801f00066b7f89 */ /* 0x000e2200000e0000 */
[----:B---3--:R-:W-:-:S03]  /*6d70*/  @!P0 FADD.FTZ R4, R4, R19 ;  /* 0x0000001304048221 */ /* 0x008fc60000010000 */
[----:B------:R-:W1:Y:S01]  /*6d80*/  SHFL.DOWN PT, R20, R5, 0x4, 0x1f ;  /* 0x08801f0005147f89 */ /* 0x000e6200000e0000 */
[----:B------:R-:W-:Y:S01]  /*6d90*/  ISETP.GT.AND P0, PT, R90, 0x1b, PT ;  /* 0x0000001b5a00780c */ /* 0x000fe20003f04270 */
[-C--:B------:R-:W-:Y:S02]  /*6da0*/  FFMA.FTZ R19, R2, R143.reuse, -R18 ;  /* 0x0000008f02137223 */ /* 0x080fe40000010812 */
[----:B------:R-:W2:Y:S01]  /*6db0*/  SHFL.DOWN PT, R118, R7, 0x4, 0x1f ;  /* 0x08801f0007767f89 */ /* 0x000ea200000e0000 */
[C---:B------:R-:W-:Y:S02]  /*6dc0*/  FMUL.FTZ R143, R3.reuse, R143 ;  /* 0x0000008f038f7220 */ /* 0x040fe40000410000 */
[----:B------:R-:W-:Y:S01]  /*6dd0*/  FMUL.FTZ R18, R3, R146 ;  /* 0x0000009203127220 */ /* 0x000fe20000410000 */
[----:B------:R-:W3:Y:S01]  /*6de0*/  SHFL.DOWN PT, R101, R4, 0x4, 0x1f ;  /* 0x08801f0004657f89 */ /* 0x000ee200000e0000 */
[----:B------:R-:W-:Y:S02]  /*6df0*/  FMUL.FTZ R19, R22, R19 ;  /* 0x0000001316137220 */ /* 0x000fe40000410000 */
[----:B------:R-:W-:-:S04]  /*6e00*/  FFMA.FTZ R143, R2, R145, R143 ;  /* 0x00000091028f7223 */ /* 0x000fc8000001008f */
[----:B------:R-:W-:-:S04]  /*6e10*/  FFMA.FTZ R140, R143, R140, R19 ;  /* 0x0000008c8f8c7223 */ /* 0x000fc80000010013 */
[----:B------:R-:W-:Y:S02]  /*6e20*/  FFMA.FTZ R145, R61, R145, R140 ;  /* 0x000000913d917223 */ /* 0x000fe4000001008c */
[----:B0-----:R-:W-:Y:S02]  /*6e30*/  @!P0 FADD.FTZ R6, R6, R107 ;  /* 0x0000006b06068221 */ /* 0x001fe40000010000 */
[----:B------:R-:W-:Y:S02]  /*6e40*/  FADD.FTZ R42, R145, R42 ;  /* 0x0000002a912a7221 */ /* 0x000fe40000010000 */
[----:B-1----:R-:W-:Y:S01]  /*6e50*/  @!P0 FADD.FTZ R5, R5, R20 ;  /* 0x0000001405058221 */ /* 0x002fe20000010000 */
[----:B------:R-:W-:Y:S01]  /*6e60*/  SHFL.DOWN PT, R107, R6, 0x8, 0x1f ;  /* 0x09001f00066b7f89 */ /* 0x000fe200000e0000 */
[----:B------:R-:W-:Y:S02]  /*6e70*/  FFMA.FTZ R20, R2, R23, -R18 ;  /* 0x0000001702147223 */ /* 0x000fe40000010812 */
[----:B--2---:R-:W-:Y:S01]  /*6e80*/  @!P0 FADD.FTZ R7, R7, R118 ;  /* 0x0000007607078221 */ /* 0x004fe20000010000 */
[----:B------:R-:W0:Y:S01]  /*6e90*/  SHFL.DOWN PT, R22, R5, 0x8, 0x1f ;  /* 0x09001f0005167f89 */ /* 0x000e2200000e0000 */
[----:B------:R-:W-:-:S02]  /*6ea0*/  FMUL.FTZ R18, R3, R149 ;  /* 0x0000009503127220 */ /* 0x000fc40000410000 */
[----:B---3--:R-:W-:Y:S01]  /*6eb0*/  @!P0 FADD.FTZ R4, R4, R101 ;  /* 0x0000006504048221 */ /* 0x008fe20000010000 */
[----:B------:R-:W1:Y:S01]  /*6ec0*/  SHFL.DOWN PT, R112, R7, 0x8, 0x1f ;  /* 0x09001f0007707f89 */ /* 0x000e6200000e0000 */
[-C--:B------:R-:W-:Y:S01]  /*6ed0*/  FFMA.FTZ R19, R2, R21.reuse, -R18 ;  /* 0x0000001502137223 */ /* 0x080fe20000010812 */
[----:B------:R-:W-:Y:S01]  /*6ee0*/  ISETP.GT.AND P0, PT, R90, 0x17, PT ;  /* 0x000000175a00780c */ /* 0x000fe20003f04270 */
[C---:B------:R-:W-:Y:S01]  /*6ef0*/  FMUL.FTZ R21, R3.reuse, R21 ;  /* 0x0000001503157220 */ /* 0x040fe20000410000 */
[----:B------:R-:W2:Y:S01]  /*6f00*/  SHFL.DOWN PT, R101, R4, 0x8, 0x1f ;  /* 0x09001f0004657f89 */ /* 0x000ea200000e0000 */
        /* <DEDUP_REMOVED lines=9> */
[----:B------:R-:W-:Y:S02]  /*6fa0*/  FFMA.FTZ R20, R2, R146, R23 ;  /* 0x0000009202147223 */ /* 0x000fe40000010017 */
        /* <DEDUP_REMOVED lines=8> */
[----:B------:R-:W-:-:S02]  /*7030*/  FFMA.FTZ R19, R2, R152, R19 ;  /* 0x0000009802137223 */ /* 0x000fc40000010013 */
[----:B------:R-:W-:Y:S01]  /*7040*/  FFMA.FTZ R20, R20, R139, R113 ;  /* 0x0000008b14147223 */ /* 0x000fe20000010071 */
[----:B------:R-:W2:Y:S01]  /*7050*/  SHFL.DOWN PT, R106, R7, 0x10, 0x1f ;  /* 0x0a001f00076a7f89 */ /* 0x000ea200000e0000 */
[----:B------:R-:W-:Y:S02]  /*7060*/  FMUL.FTZ R18, R3, R154 ;  /* 0x0000009a03127220 */ /* 0x000fe40000410000 */
[----:B------:R-:W-:Y:S01]  /*7070*/  FFMA.FTZ R116, R19, R138, R116 ;  /* 0x0000008a13747223 */ /* 0x000fe20000010074 */
[----:B------:R-:W3:Y:S01]  /*7080*/  SHFL.DOWN PT, R23, R4, 0x10, 0x1f ;  /* 0x0a001f0004177f89 */ /* 0x000ee200000e0000 */
[----:B------:R-:W-:Y:S02]  /*7090*/  FFMA.FTZ R20, R63, R146, R20 ;  /* 0x000000923f147223 */ /* 0x000fe40000010014 */
[-C--:B------:R-:W-:Y:S02]  /*70a0*/  FFMA.FTZ R19, R2, R147.reuse, -R18 ;  /* 0x0000009302137223 */ /* 0x080fe40000010812 */
[----:B------:R-:W-:-:S02]  /*70b0*/  FMUL.FTZ R147, R3, R147 ;  /* 0x0000009303937220 */ /* 0x000fc40000410000 */
[C---:B------:R-:W-:Y:S02]  /*70c0*/  FMUL.FTZ R18, R3.reuse, R156 ;  /* 0x0000009c03127220 */ /* 0x040fe40000410000 */
[----:B------:R-:W-:Y:S02]  /*70d0*/  FADD.FTZ R41, R20, R41 ;  /* 0x0000002914297221 */ /* 0x000fe40000010000 */
[----:B------:R-:W-:Y:S02]  /*70e0*/  FMUL.FTZ R120, R120, R19 ;  /* 0x0000001378787220 */ /* 0x000fe40000410000 */
[C---:B------:R-:W-:Y:S02]  /*70f0*/  FFMA.FTZ R20, R2.reuse, R154, R147 ;  /* 0x0000009a02147223 */ /* 0x040fe40000010093 */
[----:B------:R-:W-:Y:S02]  /*7100*/  FMUL.FTZ R19, R3, R155 ;  /* 0x0000009b03137220 */ /* 0x000fe40000410000 */
[----:B------:R-:W-:-:S02]  /*7110*/  FFMA.FTZ R18, R2, R157, -R18 ;  /* 0x0000009d02127223 */ /* 0x000fc40000010812 */
[----:B------:R-:W-:Y:S02]  /*7120*/  FFMA.FTZ R120, R20, R135, R120 ;  /* 0x0000008714787223 */ /* 0x000fe40000010078 */
[-C--:B------:R-:W-:Y:S02]  /*7130*/  FFMA.FTZ R20, R2, R131.reuse, -R19 ;  /* 0x0000008302147223 */ /* 0x080fe40000010813 */
[----:B------:R-:W-:Y:S02]  /*7140*/  FMUL.FTZ R19, R17, R18 ;  /* 0x0000001211137220 */ /* 0x000fe40000410000 */
[C---:B------:R-:W-:Y:S02]  /*7150*/  FMUL.FTZ R17, R3.reuse, R162 ;  /* 0x000000a203117220 */ /* 0x040fe40000410000 */
[C---:B------:R-:W-:Y:S02]  /*7160*/  FMUL.FTZ R131, R3.reuse, R131 ;  /* 0x0000008303837220 */ /* 0x040fe40000410000 */
[----:B------:R-:W-:-:S02]  /*7170*/  FMUL.FTZ R157, R3, R157 ;  /* 0x0000009d039d7220 */ /* 0x000fc40000410000 */
[-C--:B------:R-:W-:Y:S02]  /*7180*/  FMUL.FTZ R3, R3, R161.reuse ;  /* 0x000000a103037220 */ /* 0x080fe40000410000 */
[C---:B------:R-:W-:Y:S02]  /*7190*/  FFMA.FTZ R17, R2.reuse, R161, -R17 ;  /* 0x000000a102117223 */ /* 0x040fe40000010811 */
[----:B------:R-:W-:Y:S02]  /*71a0*/  FMUL.FTZ R20, R123, R20 ;  /* 0x000000147b147220 */ /* 0x000fe40000410000 */
[C---:B------:R-:W-:Y:S02]  /*71b0*/  FFMA.FTZ R131, R2.reuse, R155, R131 ;  /* 0x0000009b02837223 */ /* 0x040fe40000010083 */
[C---:B------:R-:W-:Y:S02]  /*71c0*/  FFMA.FTZ R18, R2.reuse, R156, R157 ;  /* 0x0000009c02127223 */ /* 0x040fe4000001009d */
[----:B------:R-:W-:-:S02]  /*71d0*/  FFMA.FTZ R3, R2, R162, R3 ;  /* 0x000000a202037223 */ /* 0x000fc40000010003 */
[----:B------:R-:W-:Y:S02]  /*71e0*/  FMUL.FTZ R17, R16, R17 ;  /* 0x0000001110117220 */ /* 0x000fe40000410000 */
[----:B0-----:R-:W-:Y:S02]  /*71f0*/  @!P0 FADD.FTZ R5, R5, R22 ;  /* 0x0000001605058221 */ /* 0x001fe40000010000 */
[----:B-1----:R-:W-:Y:S02]  /*7200*/  @!P0 FADD.FTZ R6, R6, R101 ;  /* 0x0000006506068221 */ /* 0x002fe40000010000 */
[----:B--2---:R-:W-:Y:S02]  /*7210*/  @!P0 FADD.FTZ R7, R7, R106 ;  /* 0x0000006a07078221 */ /* 0x004fe40000010000 */
[----:B---3--:R-:W-:Y:S02]  /*7220*/  @!P0 FADD.FTZ R4, R4, R23 ;  /* 0x0000001704048221 */ /* 0x008fe40000010000 */
        /* <DEDUP_REMOVED lines=27> */
.L_x_11420:
[----:B0-----:R-:W-:Y:S05]  /*73e0*/  BSYNC B0 ;  /* 0x0000000000007941 */ /* 0x001fea0003800000 */
.L_x_11419:
[----:B------:R-:W-:Y:S02]  /*73f0*/  IADD3 R27, R27, 0x1, RZ ;  /* 0x000000011b1b7810 */ /* 0x000fe40007ffe0ff */
[----:B------:R-:W-:-:S02]  /*7400*/  IADD3 R25, P1, R25, 0x1, RZ ;  /* 0x0000000119197810 */ /* 0x000fc40007f3e0ff */
[----:B------:R-:W-:Y:S02]  /*7410*/  ISETP.GE.AND P0, PT, R27, c[0x0][0x16c], PT ;  /* 0x00005b001b007a0c */ /* 0x000fe40003f06270 */
[----:B------:R-:W-:-:S11]  /*7420*/  IADD3.X R0, RZ, R0, RZ, P1, !PT ;  /* 0x00000000ff007210 */ /* 0x000fd60000ffe4ff */
[----:B------:R-:W-:Y:S01]  /*7430*/  @P0 CALL.REL.NOINC `(.L_x_11374) ;  /* 0x0000001000000944 */ /* 0x000fe20003c00000 */
[----:B------:R-:W-:Y:S05]  /*7440*/  BRA `(.L_x_11421) ;  /* 0xffffb12000007947 */ /* 0x000fea000383ffff */
.L_x_11374:
[----:B------:R-:W-:Y:S01]  /*7450*/  BAR.SYNC.DEFER_BLOCKING 0x0 ;  /* 0x0000000000007b1d */ /* 0x000fe20000010000 */
[C---:B------:R-:W-:Y:S02]  /*7460*/  ISETP.GE.AND P0, PT, R79.reuse, R76, PT ;  /* 0x0000004c4f00720c */ /* 0x040fe40003f06270 */
[C---:B------:R-:W-:Y:S02]  /*7470*/  LOP3.LUT R49, R79.reuse, 0x20, RZ, 0xfc, !PT ;  /* 0x000000204f317812 */ /* 0x040fe400078efcff */
[C---:B------:R-:W-:Y:S02]  /*7480*/  LOP3.LUT R51, R79.reuse, 0x40, RZ, 0xfc, !PT ;  /* 0x000000404f337812 */ /* 0x040fe400078efcff */
[C---:B------:R-:W-:Y:S02]  /*7490*/  LOP3.LUT R53, R79.reuse, 0x60, RZ, 0xfc, !PT ;  /* 0x000000604f357812 */ /* 0x040fe400078efcff */
[C---:B------:R-:W-:Y:S02]  /*74a0*/  LOP3.LUT R55, R79.reuse, 0x80, RZ, 0xfc, !PT ;  /* 0x000000804f377812 */ /* 0x040fe400078efcff */
[----:B------:R-:W-:-:S02]  /*74b0*/  LOP3.LUT R57, R79, 0xa0, RZ, 0xfc, !PT ;  /* 0x000000a04f397812 */ /* 0x000fc400078efcff */
[----:B------:R-:W-:Y:S02]  /*74c0*/  LOP3.LUT R59, R79, 0xc0, RZ, 0xfc, !PT ;  /* 0x000000c04f3b7812 */ /* 0x000fe400078efcff */
[-C--:B------:R-:W-:Y:S02]  /*74d0*/  ISETP.GE.AND P1, PT, R51, R76.reuse, PT ;  /* 0x0000004c3300720c */ /* 0x080fe40003f26270 */
[----:B------:R-:W-:Y:S02]  /*74e0*/  LOP3.LUT R61, R79, 0xe0, RZ, 0xfc, !PT ;  /* 0x000000e04f3d7812 */ /* 0x000fe400078efcff */
[-C--:B------:R-:W-:Y:S02]  /*74f0*/  ISETP.GE.AND P2, PT, R53, R76.reuse, PT ;  /* 0x0000004c3500720c */ /* 0x080fe40003f46270 */
[----:B------:R-:W-:Y:S01]  /*7500*/  MOV R5, RZ ;  /* 0x000000ff00057202 */ /* 0x000fe20000000f00 */
[----:B------:R-:W2:Y:S01]  /*7510*/  @!P0 LDG.E R43, [R8.64] ;  /* 0x00000006082b8981 */ /* 0x000ea2000c1e1900 */
[----:B------:R-:W-:-:S02]  /*7520*/  ISETP.GE.AND P0, PT, R49, R76, PT ;  /* 0x0000004c3100720c */ /* 0x000fc40003f06270 */
[-C--:B------:R-:W-:Y:S02]  /*7530*/  ISETP.GE.AND P3, PT, R55, R76.reuse, PT ;  /* 0x0000004c3700720c */ /* 0x080fe40003f66270 */
[-C--:B------:R-:W-:Y:S02]  /*7540*/  ISETP.GE.AND P4, PT, R57, R76.reuse, PT ;  /* 0x0000004c3900720c */ /* 0x080fe40003f86270 */
[-C--:B------:R-:W-:Y:S02]  /*7550*/  ISETP.GE.AND P5, PT, R59, R76.reuse, PT ;  /* 0x0000004c3b00720c */ /* 0x080fe40003fa6270 */
[----:B------:R-:W-:Y:S02]  /*7560*/  ISETP.GE.AND P6, PT, R61, R76, PT ;  /* 0x0000004c3d00720c */ /* 0x000fe40003fc6270 */
[----:B------:R-:W-:Y:S02]  /*7570*/  MOV R3, RZ ;  /* 0x000000ff00037202 */ /* 0x000fe40000000f00 */
[----:B------:R-:W-:Y:S01]  /*7580*/  MOV R17, RZ ;  /* 0x000000ff00117202 */ /* 0x000fe20000000f00 */
[----:B------:R-:W3:Y:S01]  /*7590*/  @!P0 LDG.E R5, [R8.64+0x80] ;  /* 0x0000800608058981 */ /* 0x000ee2000c1e1900 */
[----:B------:R-:W-:-:S02]  /*75a0*/  MOV R7, RZ ;  /* 0x000000ff00077202 */ /* 0x000fc40000000f00 */
[----:B------:R-:W-:Y:S01]  /*75b0*/  MOV R21, RZ ;  /* 0x000000ff00157202 */ /* 0x000fe20000000f00 */
[----:B------:R-:W4:Y:S01]  /*75c0*/  @!P1 LDG.E R3, [R8.64+0x100] ;  /* 0x0001000608039981 */ /* 0x000f22000c1e1900 */
[----:B------:R-:W-:Y:S02]  /*75d0*/  MOV R19, RZ ;  /* 0x000000ff00137202 */ /* 0x000fe40000000f00 */
[----:B------:R-:W-:Y:S01]  /*75e0*/  MOV R23, RZ ;  /* 0x000000ff00177202 */ /* 0x000fe20000000f00 */
[----:B------:R-:W5:Y:S04]  /*75f0*/  @!P2 LDG.E R17, [R8.64+0x180] ;  /* 0x000180060811a981 */ /* 0x000f68000c1e1900 */
[----:B------:R-:W5:Y:S04]  /*7600*/  @!P3 LDG.E R7, [R8.64+0x200] ;  /* 0x000200060807b981 */ /* 0x000f68000c1e1900 */
[----:B------:R-:W5:Y:S04]  /*7610*/  @!P4 LDG.E R21, [R8.64+0x280] ;  /* 0x000280060815c981 */ /* 0x000f68000c1e1900 */
[----:B------:R-:W5:Y:S04]  /*7620*/  @!P5 LDG.E R19, [R8.64+0x300] ;  /* 0x000300060813d981 */ /* 0x000f68000c1e1900 */
[----:B------:R-:W5:Y:S01]  /*7630*/  @!P6 LDG.E R23, [R8.64+0x380] ;  /* 0x000380060817e981 */ /* 0x000f62000c1e1900 */
[----:B------:R-:W-:-:S02]  /*7640*/  SHF.R.S32.HI R20, RZ, 0x1f, R79 ;  /* 0x0000001fff147819 */ /* 0x000fc4000001144f */
[----:B------:R-:W-:Y:S01]  /*7650*/  IADD3 R45, R81, -c[0x0][0x174], RZ ;  /* 0x80005d00512d7a10 */ /* 0x000fe20007ffe0ff */
[----:B------:R-:W-:-:S04]  /*7660*/  IMAD R47, R99, c[0x0][0x2e0], RZ ;  /* 0x0000b800632f7a24 */ /* 0x000fc800078e02ff */
[----:B------:R-:W-:Y:S01]  /*7670*/  IMAD R45, R45, -0x100, RZ ;  /* 0xffffff002d2d7824 */ /* 0x000fe200078e02ff */
[----:B------:R-:W-:Y:S01]  /*7680*/  BSSY B0, `(.L_x_11422) ;  /* 0x000007b000007945 */ /* 0x000fe20003800000 */
        /* <DEDUP_REMOVED lines=13> */
[----:B0-----:R-:W-:-:S03]  /*7760*/  FADD.FTZ R5, R2, R97 ;  /* 0x0000006102057221 */ /* 0x001fc60000010000 */
[----:B------:R-:W0:Y:S02]  /*7770*/  LDS R2, [R77.X4+0x18] ;  /* 0x000018004d027984 */ /* 0x000e240000004800 */
[C---:B------:R-:W-:Y:S01]  /*7780*/  FSETP.GTU.FTZ.AND P6, PT, R5.reuse, 20, PT ;  /* 0x41a000000500780b */ /* 0x040fe20003fdc000 */
[----:B-1----:R-:W-:Y:S02]  /*7790*/  FADD.FTZ R3, R0, R97 ;  /* 0x0000006100037221 */ /* 0x002fe40000010000 */
[----:B------:R-:W1:Y:S10]  /*77a0*/  LDS R0, [R77.X4+0x14] ;  /* 0x000014004d007984 */ /* 0x000e740000004800 */
[----:B------:R-:W-:-:S06]  /*77b0*/  @!P6 FMUL.FTZ R5, R5, -1.4426950216293334961 ;  /* 0xbfb8aa3b0505e820 */ /* 0x000fcc0000410000 */
[----:B------:R-:W4:Y:S01]  /*77c0*/  @!P6 MUFU.EX2 R5, R5 ;  /* 0x000000050005e308 */ /* 0x000f220000000800 */
[----:B------:R-:W-:Y:S01]  /*77d0*/  FSETP.GTU.FTZ.AND P5, PT, R3, 20, PT ;  /* 0x41a000000300780b */ /* 0x000fe20003fbc000 */
[--C-:B--2---:R-:W-:Y:S02]  /*77e0*/  FADD.FTZ R7, R4, R97.reuse ;  /* 0x0000006104077221 */ /* 0x104fe40000010000 */
[----:B------:R-:W2:Y:S01]  /*77f0*/  LDS R4, [R77.X4+0x1c] ;  /* 0x00001c004d047984 */ /* 0x000ea20000004800 */
[----:B---3--:R-:W-:-:S03]  /*7800*/  FADD.FTZ R8, R6, R97 ;  /* 0x0000006106087221 */ /* 0x008fc60000010000 */
[----:B------:R-:W3:Y:S04]  /*7810*/  LDS R6, [R77.X4] ;  /* 0x000000004d067984 */ /* 0x000ee80000004800 */
[----:B------:R-:W-:Y:S01]  /*7820*/  BAR.SYNC.DEFER_BLOCKING 0x0 ;  /* 0x0000000000007b1d */ /* 0x000fe20000010000 */
[----:B0-----:R-:W-:Y:S02]  /*7830*/  FADD.FTZ R17, R2, R97 ;  /* 0x0000006102117221 */ /* 0x001fe40000010000 */
[----:B----4-:R-:W-:Y:S02]  /*7840*/  @!P6 FADD.FTZ R2, R5, 1 ;  /* 0x3f8000000502e421 */ /* 0x010fe40000010000 */
[----:B------:R-:W-:-:S04]  /*7850*/  @!P5 FMUL.FTZ R3, R3, -1.4426950216293334961 ;  /* 0xbfb8aa3b0303d820 */ /* 0x000fc80000410000 */
[----:B------:R-:W0:Y:S08]  /*7860*/  @!P6 MUFU.RCP R2, R2 ;  /* 0x000000020002e308 */ /* 0x000e300000001000 */
[----:B------:R-:W4:Y:S01]  /*7870*/  @!P5 MUFU.EX2 R3, R3 ;  /* 0x000000030003d308 */ /* 0x000f220000000800 */
[----:B------:R-:W-:Y:S01]  /*7880*/  FSETP.GTU.FTZ.AND P3, PT, R17, 20, PT ;  /* 0x41a000001100780b */ /* 0x000fe20003f7c000 */
[----:B-1----:R-:W-:-:S02]  /*7890*/  FADD.FTZ R16, R0, R97 ;  /* 0x0000006100107221 */ /* 0x002fc40000010000 */
[----:B0-----:R-:W-:Y:S01]  /*78a0*/  @!P6 FMUL.FTZ R37, R37, R2 ;  /* 0x000000022525e220 */ /* 0x001fe20000410000 */
[----:B------:R-:W-:Y:S02]  /*78b0*/  ISETP.NE.AND P6, PT, R91, RZ, PT ;  /* 0x000000ff5b00720c */ /* 0x000fe40003fc5270 */
[----:B------:R-:W-:Y:S01]  /*78c0*/  FSETP.GTU.FTZ.AND P2, PT, R16, 20, PT ;  /* 0x41a000001000780b */ /* 0x000fe20003f5c000 */
[----:B----4-:R-:W-:Y:S01]  /*78d0*/  @!P5 FADD.FTZ R0, R3, 1 ;  /* 0x3f8000000300d421 */ /* 0x010fe20000010000 */
[----:B------:R-:W-:Y:S03]  /*78e0*/  STS [R77.X4], R34 ;  /* 0x000000224d007388 */ /* 0x000fe60000004800 */
[----:B------:R-:W0:Y:S01]  /*78f0*/  @!P5 MUFU.RCP R9, R0 ;  /* 0x000000000009d308 */ /* 0x000e220000001000 */
[----:B--2---:R-:W-:Y:S01]  /*7900*/  FADD.FTZ R18, R4, R97 ;  /* 0x0000006104127221 */ /* 0x004fe20000010000 */
[----:B------:R1:W-:Y:S01]  /*7910*/  STS [R77.X4+0x4], R33 ;  /* 0x000004214d007388 */ /* 0x0003e20000004800 */
[----:B------:R-:W-:-:S03]  /*7920*/  @!P3 FMUL.FTZ R4, R17, -1.4426950216293334961 ;  /* 0xbfb8aa3b1104b820 */ /* 0x000fc60000410000 */
        /* <DEDUP_REMOVED lines=17> */
[----:B------:R-:W-:-:S02]  /*7a40*/  @!P2 FMUL.FTZ R3, R16, -1.4426950216293334961 ;  /* 0xbfb8aa3b1003a820 */ /* 0x000fc40000410000 */
[----:B---3--:R-:W-:Y:S02]  /*7a50*/  FADD.FTZ R16, R6, R97 ;  /* 0x0000006106107221 */ /* 0x008fe40000010000 */
[----:B0-----:R-:W-:Y:S01]  /*7a60*/  @!P5 FMUL.FTZ R36, R36, R9 ;  /* 0x000000092424d220 */ /* 0x001fe20000410000 */
[----:B------:R-:W-:Y:S02]  /*7a70*/  BAR.SYNC.DEFER_BLOCKING 0x0 ;  /* 0x0000000000007b1d */ /* 0x000fe40000010000 */
[----:B------:R-:W-:Y:S02]  /*7a80*/  FSETP.GTU.FTZ.AND P5, PT, R16, 20, PT ;  /* 0x41a000001000780b */ /* 0x000fe40003fbc000 */
[----:B------:R-:W-:Y:S01]  /*7a90*/  FSETP.GTU.FTZ.AND P0, PT, R7, 20, PT ;  /* 0x41a000000700780b */ /* 0x000fe20003f1c000 */
[----:B------:R-:W-:Y:S01]  /*7aa0*/  @!P1 FMUL.FTZ R8, R8, -1.4426950216293334961 ;  /* 0xbfb8aa3b08089820 */ /* 0x000fe20000410000 */
[----:B------:R-:W-:-:S05]  /*7ab0*/  FSETP.GTU.FTZ.AND P4, PT, R18, 20, PT ;  /* 0x41a000001200780b */ /* 0x000fca0003f9c000 */
[----:B------:R-:W0:Y:S04]  /*7ac0*/  @!P1 MUFU.EX2 R8, R8 ;  /* 0x0000000800089308 */ /* 0x000e280000000800 */
[----:B------:R-:W-:Y:S02]  /*7ad0*/  @!P5 FMUL.FTZ R0, R16, -1.4426950216293334961 ;  /* 0xbfb8aa3b1000d820 */ /* 0x000fe40000410000 */
[----:B------:R-:W-:Y:S01]  /*7ae0*/  @!P0 FMUL.FTZ R7, R7, -1.4426950216293334961 ;  /* 0xbfb8aa3b07078820 */ /* 0x000fe20000410000 */
[----:B------:R-:W2:Y:S05]  /*7af0*/  LDS R16, [0x420] ;  /* 0x00042000ff107984 */ /* 0x000eaa0000000800 */
[----:B------:R-:W3:Y:S01]  /*7b00*/  @!P0 MUFU.EX2 R7, R7 ;  /* 0x0000000700078308 */ /* 0x000ee20000000800 */
[----:B0-----:R-:W-:-:S02]  /*7b10*/  @!P1 FADD.FTZ R8, R8, 1 ;  /* 0x3f80000008089421 */ /* 0x001fc40000010000 */
[----:B------:R-:W-:-:S05]  /*7b20*/  @!P4 FMUL.FTZ R2, R18, -1.4426950216293334961 ;  /* 0xbfb8aa3b1202c820 */ /* 0x000fca0000410000 */
[----:B------:R-:W0:Y:S08]  /*7b30*/  @!P2 MUFU.EX2 R3, R3 ;  /* 0x000000030003a308 */ /* 0x000e300000000800 */
[----:B------:R0:W4:Y:S01]  /*7b40*/  @!P3 MUFU.EX2 R5, R4 ;  /* 0x000000040005b308 */ /* 0x0001220000000800 */
[----:B---3--:R-:W-:-:S07]  /*7b50*/  @!P0 FADD.FTZ R7, R7, 1 ;  /* 0x3f80000007078421 */ /* 0x008fce0000010000 */
[----:B------:R-:W3:Y:S08]  /*7b60*/  @!P5 MUFU.EX2 R0, R0 ;  /* 0x000000000000d308 */ /* 0x000ef00000000800 */
[----:B------:R5:W2:Y:S08]  /*7b70*/  @!P4 MUFU.EX2 R6, R2 ;  /* 0x000000020006c308 */ /* 0x000ab00000000800 */
[----:B------:R-:W2:Y:S01]  /*7b80*/  @!P1 MUFU.RCP R8, R8 ;  /* 0x0000000800089308 */ /* 0x000ea20000001000 */
[----:B-1----:R-:W-:-:S02]  /*7b90*/  IMAD R33, R95, c[0x0][0x2d8], RZ ;  /* 0x0000b6005f217a24 */ /* 0x002fc400078e02ff */
[----:B0-----:R-:W-:Y:S02]  /*7ba0*/  @!P2 FADD.FTZ R4, R3, 1 ;  /* 0x3f8000000304a421 */ /* 0x001fe40000010000 */
[----:B----4-:R-:W-:-:S03]  /*7bb0*/  @!P3 FADD.FTZ R5, R5, 1 ;  /* 0x3f8000000505b421 */ /* 0x010fc60000010000 */
[----:B------:R-:W0:Y:S01]  /*7bc0*/  @!P0 MUFU.RCP R7, R7 ;  /* 0x0000000700078308 */ /* 0x000e220000001000 */
[----:B-----5:R-:W-:-:S04]  /*7bd0*/  IMAD.WIDE.U32 R2, R96, c[0x0][0x2d8], RZ ;  /* 0x0000b60060027a25 */ /* 0x020fc800078e00ff */
[----:B------:R-:W-:Y:S02]  /*7be0*/  IMAD R43, R96, c[0x0][0x2dc], R33 ;  /* 0x0000b700602b7a24 */ /* 0x000fe400078e0221 */
[----:B---3--:R-:W-:Y:S01]  /*7bf0*/  @!P5 FADD.FTZ R0, R0, 1 ;  /* 0x3f8000000000d421 */ /* 0x008fe20000010000 */
[----:B------:R-:W1:Y:S01]  /*7c00*/  @!P2 MUFU.RCP R9, R4 ;  /* 0x000000040009a308 */ /* 0x000e620000001000 */
[----:B--2---:R-:W-:Y:S02]  /*7c10*/  @!P4 FADD.FTZ R6, R6, 1 ;  /* 0x3f8000000606c421 */ /* 0x004fe40000010000 */
[----:B------:R-:W-:Y:S01]  /*7c20*/  @!P1 FMUL.FTZ R39, R39, R8 ;  /* 0x0000000827279220 */ /* 0x000fe20000410000 */
[----:B------:R-:W-:-:S04]  /*7c30*/  IADD3 R3, R3, R43, RZ ;  /* 0x0000002b03037210 */ /* 0x000fc80007ffe0ff */
[----:B------:R2:W3:Y:S01]  /*7c40*/  @!P3 MUFU.RCP R18, R5 ;  /* 0x000000050012b308 */ /* 0x0004e20000001000 */
[----:B------:R-:W-:Y:S01]  /*7c50*/  IMAD.WIDE.U32 R2, R100, c[0x0][0x2e0], R2 ;  /* 0x0000b80064027a25 */ /* 0x000fe200078e0002 */
[----:B--2---:R-:W-:-:S06]  /*7c60*/  LEA R5, P1, R79, c[0x0][0x330], 0x2 ;  /* 0x0000cc004f057a11 */ /* 0x004fcc00078210ff */
[----:B------:R2:W4:Y:S01]  /*7c70*/  @!P4 MUFU.RCP R33, R6 ;  /* 0x000000060021c308 */ /* 0x0005220000001000 */
[----:B0-----:R-:W-:-:S07]  /*7c80*/  @!P0 FMUL.FTZ R38, R38, R7 ;  /* 0x0000000726268220 */ /* 0x001fce0000410000 */
[----:B------:R-:W0:Y:S01]  /*7c90*/  @!P5 MUFU.RCP R0, R0 ;  /* 0x000000000000d308 */ /* 0x000e220000001000 */
[C---:B--2---:R-:W-:Y:S02]  /*7ca0*/  LEA.HI.X R6, R79.reuse, c[0x0][0x334], R20, 0x2, P1 ;  /* 0x0000cd004f067a11 */ /* 0x044fe400008f1414 */
[----:B------:R-:W-:Y:S01]  /*7cb0*/  ISETP.GE.AND P1, PT, R79, R16, PT ;  /* 0x000000104f00720c */ /* 0x000fe20003f26270 */
[----:B------:R-:W-:Y:S01]  /*7cc0*/  IMAD R4, R100, c[0x0][0x2e4], R47 ;  /* 0x0000b90064047a24 */ /* 0x000fe200078e022f */
[----:B------:R-:W-:Y:S02]  /*7cd0*/  SHF.R.S32.HI R47, RZ, 0x1f, R45 ;  /* 0x0000001fff2f7819 */ /* 0x000fe4000001142d */
[----:B------:R-:W-:Y:S01]  /*7ce0*/  IADD3 R2, P0, R45, R2, RZ ;  /* 0x000000022d027210 */ /* 0x000fe20007f1e0ff */
[----:B-1----:R-:W-:Y:S02]  /*7cf0*/  @!P2 FMUL.FTZ R40, R40, R9 ;  /* 0x000000092828a220 */ /* 0x002fe40000410000 */
[----:B---3--:R-:W-:Y:S01]  /*7d00*/  @!P3 FMUL.FTZ R41, R41, R18 ;  /* 0x000000122929b220 */ /* 0x008fe20000410000 */
[----:B------:R-:W-:-:S02]  /*7d10*/  IADD3.X R3, R47, R4, R3, P0, !PT ;  /* 0x000000042f037210 */ /* 0x000fc400007fe403 */
[----:B------:R-:W-:Y:S02]  /*7d20*/  LEA R8, P3, R2, R5, 0x2 ;  /* 0x0000000502087211 */ /* 0x000fe400078610ff */
[----:B------:R-:W-:Y:S01]  /*7d30*/  IADD3 R4, P2, R79, R78, RZ ;  /* 0x0000004e4f047210 */ /* 0x000fe20007f5e0ff */
[----:B----4-:R-:W-:Y:S01]  /*7d40*/  @!P4 FMUL.FTZ R42, R42, R33 ;  /* 0x000000212a2ac220 */ /* 0x010fe20000410000 */
[----:B------:R-:W-:Y:S01]  /*7d50*/  ISETP.GE.AND P0, PT, R51, R16, PT ;  /* 0x000000103300720c */ /* 0x000fe20003f06270 */
[----:B0-----:R-:W-:Y:S01]  /*7d60*/  @!P5 FMUL.FTZ R35, R35, R0 ;  /* 0x000000002323d220 */ /* 0x001fe20000410000 */
        /* <DEDUP_REMOVED lines=12> */
.L_x_11423:
[----:B------:R-:W-:Y:S05]  /*7e30*/  BSYNC B0 ;  /* 0x0000000000007941 */ /* 0x000fea0003800000 */
.L_x_11422:
[----:B------:R-:W-:Y:S01]  /*7e40*/  @!P0 STG.E [R8.64+-0x300], R21 ;  /* 0xfffd001508008986 */ /* 0x000fe2000c101906 */
[-C--:B------:R-:W-:Y:S01]  /*7e50*/  ISETP.GE.AND P1, PT, R53, R16.reuse, PT ;  /* 0x000000103500720c */ /* 0x080fe20003f26270 */
[----:B0-----:R-:W-:Y:S01]  /*7e60*/  IMAD R7, R95, c[0x0][0x2f8], RZ ;  /* 0x0000be005f077a24 */ /* 0x001fe200078e02ff */
[-C--:B------:R-:W-:Y:S01]  /*7e70*/  ISETP.GE.AND P2, PT, R55, R16.reuse, PT ;  /* 0x000000103700720c */ /* 0x080fe20003f46270 */
[C---:B------:R-:W-:Y:S01]  /*7e80*/  IMAD.WIDE.U32 R2, R96.reuse, c[0x0][0x2f8], RZ ;  /* 0x0000be0060027a25 */ /* 0x040fe200078e00ff */
[-C--:B------:R-:W-:Y:S01]  /*7e90*/  ISETP.GE.AND P3, PT, R57, R16.reuse, PT ;  /* 0x000000103900720c */ /* 0x080fe20003f66270 */
[----:B------:R-:W-:Y:S01]  /*7ea0*/  BSSY B0, `(.L_x_11424) ;  /* 0x0000036000007945 */ /* 0x000fe20003800000 */
[-C--:B------:R-:W-:Y:S01]  /*7eb0*/  ISETP.GE.AND P4, PT, R59, R16.reuse, PT ;  /* 0x000000103b00720c */ /* 0x080fe20003f86270 */
[----:B------:R-:W-:Y:S01]  /*7ec0*/  IMAD R7, R96, c[0x0][0x2fc], R7 ;  /* 0x0000bf0060077a24 */ /* 0x000fe200078e0207 */
[-C--:B------:R-:W-:Y:S02]  /*7ed0*/  ISETP.GE.AND P0, PT, R49, R16.reuse, PT ;  /* 0x000000103100720c */ /* 0x080fe40003f06270 */
        /* <DEDUP_REMOVED lines=8> */
[----:B0-----:R-:W-:-:S05]  /*7f60*/  IADD3 R31, R3, R7, RZ ;  /* 0x00000007031f7210 */ /* 0x001fca0007ffe0ff */
        /* <DEDUP_REMOVED lines=41> */
.L_x_11425:
[----:B------:R-:W-:Y:S05]  /*8200*/  BSYNC B0 ;  /* 0x0000000000007941 */ /* 0x000fea0003800000 */
.L_x_11424:
[----:B------:R-:W-:Y:S01]  /*8210*/  MOV R3, R31 ;  /* 0x0000001f00037202 */ /* 0x000fe20000000f00 */
[----:B------:R-:W-:Y:S01]  /*8220*/  IMAD R5, R99, c[0x0][0x300], RZ ;  /* 0x0000c00063057a24 */ /* 0x000fe200078e02ff */
[----:B------:R-:W-:Y:S02]  /*8230*/  LEA R4, P4, R79, c[0x0][0x340], 0x2 ;  /* 0x0000d0004f047a11 */ /* 0x000fe400078810ff */
[-C--:B------:R-:W-:Y:S01]  /*8240*/  ISETP.GE.AND P5, PT, R59, R0.reuse, PT ;  /* 0x000000003b00720c */ /* 0x080fe20003fa6270 */
[C---:B------:R-:W-:Y:S01]  /*8250*/  IMAD.WIDE.U32 R2, R100.reuse, c[0x0][0x300], R2 ;  /* 0x0000c00064027a25 */ /* 0x040fe200078e0002 */
[-C--:B------:R-:W-:Y:S02]  /*8260*/  ISETP.GE.AND P0, PT, R49, R0.reuse, PT ;  /* 0x000000003100720c */ /* 0x080fe40003f06270 */
[----:B------:R-:W-:Y:S01]  /*8270*/  ISETP.GE.AND P1, PT, R51, R0, PT ;  /* 0x000000003300720c */ /* 0x000fe20003f26270 */
[----:B0-----:R-:W-:Y:S01]  /*8280*/  IMAD R7, R100, c[0x0][0x304], R5 ;  /* 0x0000c10064077a24 */ /* 0x001fe200078e0205 */
[----:B------:R-:W-:-:S02]  /*8290*/  IADD3 R6, P3, R45, R2, RZ ;  /* 0x000000022d067210 */ /* 0x000fc40007f7e0ff */
[----:B------:R-:W-:Y:S02]  /*82a0*/  LEA.HI.X R5, R79, c[0x0][0x344], R20, 0x2, P4 ;  /* 0x0000d1004f057a11 */ /* 0x000fe400020f1414 */
        /* <DEDUP_REMOVED lines=26> */
.L_x_11357:
        /* <DEDUP_REMOVED lines=24> */
.L_x_11428:
[----:B0-----:R-:W-:Y:S05]  /*85d0*/  BSYNC B0 ;  /* 0x0000000000007941 */ /* 0x001fea0003800000 */
.L_x_11427:
        /* <DEDUP_REMOVED lines=23> */
.L_x_11430:
[----:B------:R-:W1:Y:S02]  /*8750*/  S2R R13, SR_TID.X ;  /* 0x00000000000d7919 */ /* 0x000e640000002100 */
.L_x_11431:
[----:B0-----:R-:W-:Y:S05]  /*8760*/  BSYNC B0 ;  /* 0x0000000000007941 */ /* 0x001fea0003800000 */
.L_x_11429:
[----:B-1----:R-:W-:-:S13]  /*8770*/  ISETP.GE.AND P0, PT, R13, c[0x0][0x16c], PT ;  /* 0x00005b000d007a0c */ /* 0x002fda0003f06270 */
        /* <DEDUP_REMOVED lines=9> */
.L_x_11432:
        /* <DEDUP_REMOVED lines=28> */
.L_x_11433:
        /* <DEDUP_REMOVED lines=11> */
.L_x_14729:


//--------------------- .text._Z25selective_scan_bwd_kernelI32Selective_Scan_bwd_kernel_traitsILi32ELi8ELb0ELb0ELb1ELb1ELb1EfN3c107complexIfEEEEv12SSMParamsBwd --------------------------
	.section	.text._Z25selective_scan_bwd_kernelI32Selective_Scan_bwd_kernel_traitsILi32ELi8ELb0ELb0ELb1ELb1ELb1EfN3c107complexIfEEEEv12SSMParamsBwd,"ax",@progbits
	.sectioninfo	@"SHI_REGISTERS=194"
	.align	128
        .global         _Z25selective_scan_bwd_kernelI32Selective_Scan_bwd_kernel_traitsILi32ELi8ELb0ELb0ELb1ELb1ELb1EfN3c107complexIfEEEEv12SSMParamsBwd
        .type           _Z25selective_scan_bwd_kernelI32Selective_Scan_bwd_kernel_traitsILi32ELi8ELb0ELb0ELb1ELb1ELb1EfN3c107complexIfEEEEv12SSMParamsBwd,@function
        .size           _Z25selective_scan_bwd_kernelI32Selective_Scan_bwd_kernel_traitsILi32ELi8ELb0ELb0ELb1ELb1ELb1EfN3c107complexIfEEEEv12SSMParamsBwd,(.L_x_14730 - _Z25selective_scan_bwd_kernelI32Selective_Scan_bwd_kernel_traitsILi32ELi8ELb0ELb0ELb1ELb1ELb1EfN3c107complexIfEEEEv12SSMParamsBwd)
        .other          _Z25selective_scan_bwd_kernelI32Selective_Scan_bwd_kernel_traitsILi32ELi8ELb0ELb0ELb1ELb1ELb1EfN3c107complexIfEEEEv12SSMParamsBwd,@"STO_CUDA_ENTRY STV_DEFAULT"
_Z25selective_scan_bwd_kernelI32Selective_Scan_bwd_kernel_traitsILi32ELi8ELb0ELb0ELb1ELb1ELb1EfN3c107complexIfEEEEv12SSMParamsBwd:
.text._Z25selective_scan_bwd_kernelI32Selective_Scan_bwd_kernel_traitsILi32ELi8ELb0ELb0ELb1ELb1ELb1EfN3c107complexIfEEEEv12SSMParamsBwd:
        /* <DEDUP_REMOVED lines=77> */
[C---:B------:R-:W-:Y:S02]  /*04d0*/  LEA R69, P0, R62.reuse, c[0x0][0x240], 0x2 ;  /* 0x000090003e457a11 */ /* 0x040fe400078010ff */
        /* <DEDUP_REMOVED lines=44> */
.L_x_11508:
[----:B------:R-:W-:Y:S01]  /*07a0*/  IADD3 R175, -R56, c[0x0][0x174], RZ ;  /* 0x00005d0038af7a10 */ /* 0x000fe20007ffe1ff */
[----:B------:R-:W-:Y:S01]  /*07b0*/  BAR.SYNC.DEFER_BLOCKING 0x0 ;  /* 0x0000000000007b1d */ /* 0x000fe20000010000 */
[C---:B------:R-:W-:Y:S01]  /*07c0*/  LOP3.LUT R25, R58.reuse, 0x20, RZ, 0xfc, !PT ;  /* 0x000000203a197812 */ /* 0x040fe200078efcff */
[----:B------:R-:W-:Y:S01]  /*07d0*/  HFMA2.MMA R0, -RZ, RZ, 0, 0 ;  /* 0x00000000ff007435 */ /* 0x000fe200000001ff */
[----:B-1----:R-:W-:Y:S01]  /*07e0*/  LEA R2, R175, 0xffffff00, 0x8 ;  /* 0xffffff00af027811 */ /* 0x002fe200078e40ff */
[----:B0-----:R-:W-:Y:S01]  /*07f0*/  CS2R R6, SRZ ;  /* 0x0000000000067805 */ /* 0x001fe2000001ff00 */
[----:B------:R-:W-:Y:S02]  /*0800*/  LEA R4, P0, R58, R69, 0x2 ;  /* 0x000000453a047211 */ /* 0x000fe400078010ff */
[----:B------:R-:W-:Y:S02]  /*0810*/  IADD3 R54, -R2, c[0x0][0x168], RZ ;  /* 0x00005a0002367a10 */ /* 0x000fe40007ffe1ff */
[----:B------:R-:W-:-:S02]  /*0820*/  LOP3.LUT R79, R58, 0x40, RZ, 0xfc, !PT ;  /* 0x000000403a4f7812 */ /* 0x000fc400078efcff */
[CC--:B------:R-:W-:Y:S02]  /*0830*/  ISETP.GE.AND P3, PT, R58.reuse, R54.reuse, PT ;  /* 0x000000363a00720c */ /* 0x0c0fe40003f66270 */
[----:B------:R-:W-:Y:S02]  /*0840*/  ISETP.GE.AND P4, PT, R25, R54, PT ;  /* 0x000000361900720c */ /* 0x000fe40003f86270 */
[C---:B------:R-:W-:Y:S02]  /*0850*/  LOP3.LUT R81, R58.reuse, 0x60, RZ, 0xfc, !PT ;  /* 0x000000603a517812 */ /* 0x040fe400078efcff */
[----:B------:R-:W-:Y:S02]  /*0860*/  MOV R3, RZ ;  /* 0x000000ff00037202 */ /* 0x000fe40000000f00 */
[C---:B------:R-:W-:Y:S02]  /*0870*/  LEA.HI.X R5, R58.reuse, R62, R55, 0x2, P0 ;  /* 0x0000003e3a057211 */ /* 0x040fe400000f1437 */
[----:B------:R-:W-:-:S02]  /*0880*/  LOP3.LUT R83, R58, 0x80, RZ, 0xfc, !PT ;  /* 0x000000803a537812 */ /* 0x000fc400078efcff */
[C---:B------:R-:W-:Y:S01]  /*0890*/  LOP3.LUT R85, R58.reuse, 0xa0, RZ, 0xfc, !PT ;  /* 0x000000a03a557812 */ /* 0x040fe200078efcff */
[----:B------:R0:W2:Y:S01]  /*08a0*/  @!P3 LDG.E R0, [R4.64] ;  /* 0x000000060400b981 */ /* 0x0000a2000c1e1900 */
[-C--:B------:R-:W-:Y:S02]  /*08b0*/  ISETP.GE.AND P5, PT, R79, R54.reuse, PT ;  /* 0x000000364f00720c */ /* 0x080fe40003fa6270 */
[C---:B------:R-:W-:Y:S01]  /*08c0*/  LOP3.LUT R21, R58.reuse, 0xc0, RZ, 0xfc, !PT ;  /* 0x000000c03a157812 */ /* 0x040fe200078efcff */
[----:B------:R0:W3:Y:S01]  /*08d0*/  @!P4 LDG.E R3, [R4.64+0x80] ;  /* 0x000080060403c981 */ /* 0x0000e2000c1e1900 */
[----:B------:R-:W-:Y:S02]  /*08e0*/  LOP3.LUT R23, R58, 0xe0, RZ, 0xfc, !PT ;  /* 0x000000e03a177812 */ /* 0x000fe400078efcff */
[-C--:B------:R-:W-:Y:S02]  /*08f0*/  ISETP.GE.AND P2, PT, R81, R54.reuse, PT ;  /* 0x000000365100720c */ /* 0x080fe40003f46270 */
[----:B------:R-:W-:-:S02]  /*0900*/  ISETP.GE.AND P1, PT, R83, R54, PT ;  /* 0x000000365300720c */ /* 0x000fc40003f26270 */
[-C--:B------:R-:W-:Y:S01]  /*0910*/  ISETP.GE.AND P0, PT, R85, R54.reuse, PT ;  /* 0x000000365500720c */ /* 0x080fe20003f06270 */
[----:B------:R-:W-:Y:S01]  /*0920*/  HFMA2.MMA R14, -RZ, RZ, 0, 0 ;  /* 0x00000000ff0e7435 */ /* 0x000fe200000001ff */
        /* <DEDUP_REMOVED lines=30> */
[-C--:B------:R-:W-:Y:S02]  /*0b10*/  ISETP.GE.AND P2, PT, R81, R54.reuse, PT ;  /* 0x000000365100720c */ /* 0x080fe40003f46270 */
[-C--:B------:R-:W-:Y:S02]  /*0b20*/  ISETP.GE.AND P3, PT, R83, R54.reuse, PT ;  /* 0x000000365300720c */ /* 0x080fe40003f66270 */
[-C--:B------:R-:W-:Y:S02]  /*0b30*/  ISETP.GE.AND P4, PT, R85, R54.reuse, PT ;  /* 0x000000365500720c */ /* 0x080fe40003f86270 */
[----:B------:R-:W-:Y:S01]  /*0b40*/  ISETP.GE.AND P5, PT, R21, R54, PT ;  /* 0x000000361500720c */ /* 0x000fe20003fa6270 */
[----:B------:R-:W-:Y:S01]  /*0b50*/  CS2R R4, SRZ ;  /* 0x0000000000047805 */ /* 0x000fe2000001ff00 */
        /* <DEDUP_REMOVED lines=18> */
[C---:B-1----:R-:W-:Y:S02]  /*0c80*/  LEA R16, P1, R58.reuse, R63, 0x2 ;  /* 0x0000003f3a107211 */ /* 0x042fe400078210ff */
[----:B------:R-:W-:Y:S02]  /*0c90*/  MOV R0, RZ ;  /* 0x000000ff00007202 */ /* 0x000fe40000000f00 */
[----:B------:R-:W-:Y:S01]  /*0ca0*/  IADD3.X R15, R65, R44, RZ, P0, !PT ;  /* 0x0000002c410f7210 */ /* 0x000fe200007fe4ff */
[----:B------:R-:W-:Y:S01]  /*0cb0*/  BAR.SYNC.DEFER_BLOCKING 0x0 ;  /* 0x0000000000007b1d */ /* 0x000fe20000010000 */
[----:B------:R-:W-:Y:S02]  /*0cc0*/  LEA.HI.X R17, R58, R60, R55, 0x2, P1 ;  /* 0x0000003c3a117211 */ /* 0x000fe400008f1437 */
[-C--:B------:R-:W-:Y:S02]  /*0cd0*/  ISETP.GE.AND P0, PT, R25, R54.reuse, PT ;  /* 0x000000361900720c */ /* 0x080fe40003f06270 */
[-C--:B------:R-:W-:Y:S01]  /*0ce0*/  ISETP.GE.AND P1, PT, R79, R54.reuse, PT ;  /* 0x000000364f00720c */ /* 0x080fe20003f26270 */
[----:B------:R-:W-:Y:S01]  /*0cf0*/  HFMA2.MMA R3, -RZ, RZ, 0, 0 ;  /* 0x00000000ff037435 */ /* 0x000fe200000001ff */
[----:B------:R-:W-:Y:S01]  /*0d00*/  CS2R R6, SRZ ;  /* 0x0000000000067805 */ /* 0x000fe2000001ff00 */
[----:B--2---:R-:W-:Y:S01]  /*0d10*/  MOV R19, RZ ;  /* 0x000000ff00137202 */ /* 0x004fe20000000f00 */
        /* <DEDUP_REMOVED lines=10> */
[----:B------:R-:W-:Y:S01]  /*0dc0*/  ISETP.GE.AND P0, PT, R58, R54, PT ;  /* 0x000000363a00720c */ /* 0x000fe20003f06270 */
[----:B------:R-:W-:Y:S02]  /*0dd0*/  HFMA2.MMA R20, -RZ, RZ, 0, 0 ;  /* 0x00000000ff147435 */ /* 0x000fe400000001ff */
[----:B------:R-:W-:Y:S02]  /*0de0*/  HFMA2.MMA R103, -RZ, RZ, 0, 0 ;  /* 0x00000000ff677435 */ /* 0x000fe400000001ff */
[----:B------:R-:W-:Y:S02]  /*0df0*/  HFMA2.MMA R105, -RZ, RZ, 0, 0 ;  /* 0x00000000ff697435 */ /* 0x000fe400000001ff */
[----:B------:R-:W-:Y:S01]  /*0e00*/  HFMA2.MMA R107, -RZ, RZ, 0, 0 ;  /* 0x00000000ff6b7435 */ /* 0x000fe200000001ff */
[----:B------:R-:W-:Y:S02]  /*0e10*/  MOV R24, RZ ;  /* 0x000000ff00187202 */ /* 0x000fe40000000f00 */
[----:B------:R-:W-:Y:S01]  /*0e20*/  MOV R109, RZ ;  /* 0x000000ff006d7202 */ /* 0x000fe20000000f00 */
[----:B--2---:R0:W-:Y:S04]  /*0e30*/  STS [R53.X4], R0 ;  /* 0x0000000035007388 */ /* 0x0041e80000004800 */
        /* <DEDUP_REMOVED lines=8> */
[----:B------:R-:W2:Y:S04]  /*0ec0*/  LDS R87, [R40.X4] ;  /* 0x0000000028577984 */ /* 0x000ea80000004800 */
[----:B------:R-:W1:Y:S04]  /*0ed0*/  LDS R89, [R40.X4+0x4] ;  /* 0x0000040028597984 */ /* 0x000e680000004800 */
[----:B------:R-:W-:Y:S04]  /*0ee0*/  LDS R91, [R40.X4+0x8] ;  /* 0x00000800285b7984 */ /* 0x000fe80000004800 */
        /* <DEDUP_REMOVED lines=17> */
[----:B-1----:R-:W-:Y:S01]  /*1000*/  IMAD R6, R72, c[0x0][0x1f0], RZ ;  /* 0x00007c0048067a24 */ /* 0x002fe200078e02ff */
[----:B------:R-:W-:Y:S01]  /*1010*/  ISETP.GE.AND P0, PT, R58, R54, PT ;  /* 0x000000363a00720c */ /* 0x000fe20003f06270 */
[----:B--2---:R-:W-:-:S02]  /*1020*/  IMAD R18, R72, c[0x0][0x200], RZ ;  /* 0x0000800048127a24 */ /* 0x004fc400078e02ff */
[C---:B------:R-:W-:Y:S02]  /*1030*/  IMAD R111, R73.reuse, c[0x0][0x1f4], R6 ;  /* 0x00007d00496f7a24 */ /* 0x040fe400078e0206 */
[----:B------:R-:W-:-:S04]  /*1040*/  IMAD.WIDE.U32 R6, R73, c[0x0][0x200], RZ ;  /* 0x0000800049067a25 */ /* 0x000fc800078e00ff */
[----:B------:R-:W-:Y:S01]  /*1050*/  IMAD.WIDE.U32 R4, R73, c[0x0][0x1f0], RZ ;  /* 0x00007c0049047a25 */ /* 0x000fe200078e00ff */
[----:B------:R-:W-:-:S03]  /*1060*/  SHF.R.S32.HI R3, RZ, 0x1f, R2 ;  /* 0x0000001fff037819 */ /* 0x000fc60000011402 */
[----:B------:R-:W-:Y:S01]  /*1070*/  IMAD R113, R73, c[0x0][0x204], R18 ;  /* 0x0000810049717a24 */ /* 0x000fe200078e0212 */
[----:B------:R-:W-:Y:S01]  /*1080*/  MOV R18, R6 ;  /* 0x0000000600127202 */ /* 0x000fe20000000f00 */
[C---:B------:R-:W-:Y:S01]  /*1090*/  IMAD R6, R76.reuse, c[0x0][0x208], RZ ;  /* 0x000082004c067a24 */ /* 0x040fe200078e02ff */
[----:B------:R-:W-:Y:S01]  /*10a0*/  IADD3 R5, R5, R111, RZ ;  /* 0x0000006f05057210 */ /* 0x000fe20007ffe0ff */
[----:B0-----:R-:W-:Y:S01]  /*10b0*/  IMAD R16, R76, c[0x0][0x1f8], RZ ;  /* 0x00007e004c107a24 */ /* 0x001fe200078e02ff */
[----:B---3--:R-:W-:Y:S01]  /*10c0*/  IADD3 R19, R7, R113, RZ ;  /* 0x0000007107137210 */ /* 0x008fe20007ffe0ff */
[C---:B------:R-:W-:Y:S01]  /*10d0*/  IMAD R34, R77.reuse, c[0x0][0x20c], R6 ;  /* 0x000083004d227a24 */ /* 0x040fe200078e0206 */
[----:B------:R-:W-:Y:S01]  /*10e0*/  IADD3 R29, R56, -c[0x0][0x174], RZ ;  /* 0x80005d00381d7a10 */ /* 0x000fe20007ffe0ff */
[----:B------:R-:W-:Y:S01]  /*10f0*/  IMAD.WIDE.U32 R6, R77, c[0x0][0x1f8], R4 ;  /* 0x00007e004d067a25 */ /* 0x000fe200078e0004 */
[----:B------:R-:W-:-:S03]  /*1100*/  @!P0 MOV R17, R3 ;  /* 0x0000000300118202 */ /* 0x000fc60000000f00 */
[----:B------:R-:W-:-:S04]  /*1110*/  @!P0 IMAD.WIDE.U32 R4, R73, c[0x0][0x1f0], R2 ;  /* 0x00007c0049048a25 */ /* 0x000fc800078e0002 */
[----:B------:R-:W-:Y:S01]  /*1120*/  IMAD R32, R77, c[0x0][0x1fc], R16 ;  /* 0x00007f004d207a24 */ /* 0x000fe200078e0210 */
[----:B------:R-:W-:Y:S01]  /*1130*/  @!P0 MOV R16, R2 ;  /* 0x0000000200108202 */ /* 0x000fe20000000f00 */
[----:B------:R-:W-:Y:S01]  /*1140*/  IMAD R29, R29, -0x100, RZ ;  /* 0xffffff001d1d7824 */ /* 0x000fe200078e02ff */
[----:B------:R-:W-:-:S03]  /*1150*/  @!P0 IADD3 R5, R111, R5, RZ ;  /* 0x000000056f058210 */ /* 0x000fc60007ffe0ff */
[----:B------:R-:W-:Y:S01]  /*1160*/  @!P0 IMAD.WIDE.U32 R16, R73, c[0x0][0x200], R16 ;  /* 0x0000800049108a25 */ /* 0x000fe200078e0010 */
[----:B------:R-:W-:Y:S02]  /*1170*/  SHF.R.S32.HI R27, RZ, 0x1f, R29 ;  /* 0x0000001fff1b7819 */ /* 0x000fe4000001141d */
[----:B------:R-:W-:Y:S01]  /*1180*/  IADD3 R28, P1, R29, R6, RZ ;  /* 0x000000061d1c7210 */ /* 0x000fe20007f3e0ff */
[----:B------:R-:W-:Y:S01]  /*1190*/  @!P0 IMAD.WIDE.U32 R4, R77, c[0x0][0x1f8], R4 ;  /* 0x00007e004d048a25 */ /* 0x000fe200078e0004 */
[----:B------:R-:W-:Y:S02]  /*11a0*/  @!P0 IADD3 R17, R113, R17, RZ ;  /* 0x0000001171118210 */ /* 0x000fe40007ffe0ff */
[----:B------:R-:W-:Y:S01]  /*11b0*/  IADD3.X R111, R27, R32, R7, P1, !PT ;  /* 0x000000201b6f7210 */ /* 0x000fe20000ffe407 */
[----:B------:R-:W-:Y:S01]  /*11c0*/  IMAD.WIDE.U32 R18, R77, c[0x0][0x208], R18 ;  /* 0x000082004d127a25 */ /* 0x000fe200078e0012 */
[----:B------:R-:W-:-:S03]  /*11d0*/  @!P0 IADD3 R30, P1, R58, R4, RZ ;  /* 0x000000043a1e8210 */ /* 0x000fc60007f3e0ff */
[----:B------:R-:W-:Y:S01]  /*11e0*/  @!P0 IMAD.WIDE.U32 R6, R77, c[0x0][0x208], R16 ;  /* 0x000082004d068a25 */ /* 0x000fe200078e0010 */
[----:B------:R-:W-:Y:S02]  /*11f0*/  LEA R17, P4, R58, c[0x0][0x258], 0x2 ;  /* 0x000096003a117a11 */ /* 0x000fe400078810ff */
[----:B------:R-:W-:Y:S01]  /*1200*/  IADD3 R26, P2, R29, R18, RZ ;  /* 0x000000121d1a7210 */ /* 0x000fe20007f5e0ff */
[----:B-----5:R-:W-:-:S03]  /*1210*/  FADD.FTZ R38, R87, R74 ;  /* 0x0000004a57267221 */ /* 0x020fc60000010000 */
[----:B------:R-:W-:Y:S01]  /*1220*/  IADD3.X R19, R27, R34, R19, P2, !PT ;  /* 0x000000221b137210 */ /* 0x000fe200017fe413 */
[----:B------:R-:W-:Y:S01]  /*1230*/  FADD.FTZ R36, R89, R74 ;  /* 0x0000004a59247221 */ /* 0x000fe20000010000 */
[----:B------:R-:W-:Y:S04]  /*1240*/  BSSY B0, `(.L_x_11435) ;  /* 0x000004b000007945 */ /* 0x000fe80003800000 */
[----:B------:R-:W-:Y:S01]  /*1250*/  FSETP.GTU.FTZ.AND P6, PT, R36, 20, PT ;  /* 0x41a000002400780b */ /* 0x000fe20003fdc000 */
[----:B----4-:R-:W-:Y:S04]  /*1260*/  STS [R53.X4], R20 ;  /* 0x0000001435007388 */ /* 0x010fe80000004800 */
        /* <DEDUP_REMOVED lines=22> */
[----:B------:R-:W-:-:S02]  /*13d0*/  LEA R105, P2, R58, c[0x0][0x268], 0x2 ;  /* 0x00009a003a697a11 */ /* 0x000fc400078410ff */
[----:B------:R-:W-:Y:S02]  /*13e0*/  FSETP.GTU.FTZ.AND P1, PT, R38, 20, PT ;  /* 0x41a000002600780b */ /* 0x000fe40003f3c000 */
[----:B------:R-:W-:Y:S02]  /*13f0*/  LEA.HI.X R5, R58, c[0x0][0x26c], R55, 0x2, P2 ;  /* 0x00009b003a057a11 */ /* 0x000fe400010f1437 */
[C---:B------:R-:W-:Y:S01]  /*1400*/  LEA R4, P2, R28.reuse, R105, 0x2 ;  /* 0x000000691c047211 */ /* 0x040fe200078410ff */
[----:B------:R-:W-:Y:S01]  /*1410*/  FADD.FTZ R32, R93, R74 ;  /* 0x0000004a5d207221 */ /* 0x000fe20000010000 */
[----:B------:R-:W-:Y:S01]  /*1420*/  @!P0 IADD3.X R103, R55, R7, R34, P3, !PT ;  /* 0x0000000737678210 */ /* 0x000fe20001ffe422 */
[--C-:B------:R-:W-:Y:S01]  /*1430*/  FADD.FTZ R34, R91, R74.reuse ;  /* 0x0000004a5b227221 */ /* 0x100fe20000010000 */
[----:B------:R-:W-:Y:S01]  /*1440*/  LEA.HI.X R5, R28, R5, R111, 0x2, P2 ;  /* 0x000000051c057211 */ /* 0x000fe200010f146f */
[--C-:B------:R-:W-:Y:S01]  /*1450*/  FADD.FTZ R30, R95, R74.reuse ;  /* 0x0000004a5f1e7221 */ /* 0x100fe20000010000 */
[----:B------:R-:W-:Y:S01]  /*1460*/  @!P0 LEA R18, P3, R20, c[0x0][0x258], 0x2 ;  /* 0x0000960014128a11 */ /* 0x000fe200078610ff */
[--C-:B------:R-:W-:Y:S01]  /*1470*/  FADD.FTZ R28, R97, R74.reuse ;  /* 0x0000004a611c7221 */ /* 0x100fe20000010000 */
[----:B------:R-:W-:Y:S01]  /*1480*/  LEA.HI.X R7, R26, R0, R19, 0x2, P4 ;  /* 0x000000001a077211 */ /* 0x000fe200020f1413 */
[----:B------:R-:W-:Y:S01]  /*1490*/  FADD.FTZ R26, R99, R74 ;  /* 0x0000004a631a7221 */ /* 0x000fe20000010000 */
[----:B------:R-:W-:-:S02]  /*14a0*/  @!P0 LEA.HI.X R19, R20, c[0x0][0x25c], R103, 0x2, P3 ;  /* 0x0000970014138a11 */ /* 0x000fc400018f1467 */
[----:B------:R-:W-:Y:S02]  /*14b0*/  FSETP.GTU.FTZ.AND P5, PT, R34, 20, PT ;  /* 0x41a000002200780b */ /* 0x000fe40003fbc000 */
[----:B------:R-:W-:Y:S02]  /*14c0*/  FSETP.GTU.FTZ.AND P4, PT, R32, 20, PT ;  /* 0x41a000002000780b */ /* 0x000fe40003f9c000 */
[----:B------:R-:W-:Y:S02]  /*14d0*/  FSETP.GTU.FTZ.AND P3, PT, R30, 20, PT ;  /* 0x41a000001e00780b */ /* 0x000fe40003f7c000 */
[----:B------:R-:W-:Y:S01]  /*14e0*/  FSETP.GTU.FTZ.AND P2, PT, R28, 20, PT ;  /* 0x41a000001c00780b */ /* 0x000fe20003f5c000 */
[----:B------:R-:W-:Y:S07]  /*14f0*/  @P1 BRA `(.L_x_11436) ;  /* 0x000001f000001947 */ /* 0x000fee0003800000 */
[----:B--234-:R-:W-:Y:S01]  /*1500*/  FMUL.FTZ R38, R38, 1.4426950216293334961 ;  /* 0x3fb8aa3b26267820 */ /* 0x01cfe20000410000 */
        /* <DEDUP_REMOVED lines=30> */
.L_x_11436:
[----:B--234-:R-:W-:Y:S05]  /*16f0*/  BSYNC B0 ;  /* 0x0000000000007941 */ /* 0x01cfea0003800000 */
.L_x_11435:
[----:B------:R-:W-:Y:S01]  /*1700*/  BSSY B0, `(.L_x_11437) ;  /* 0x0000023000007945 */ /* 0x000fe20003800000 */
[----:B------:R-:W-:Y:S01]  /*1710*/  FSETP.GTU.FTZ.AND P1, PT, R26, 20, PT ;  /* 0x41a000001a00780b */ /* 0x000fe20003f3c000 */
[----:B------:R-:W-:Y:S01]  /*1720*/  FADD.FTZ R0, R101, R74 ;  /* 0x0000004a65007221 */ /* 0x000fe20000010000 */
        /* <DEDUP_REMOVED lines=32> */
.L_x_11438:
[----:B------:R-:W-:Y:S05]  /*1930*/  BSYNC B0 ;  /* 0x0000000000007941 */ /* 0x000fea0003800000 */
.L_x_11437:
        /* <DEDUP_REMOVED lines=35> */
.L_x_11440:
[----:B------:R-:W-:Y:S05]  /*1b70*/  BSYNC B0 ;  /* 0x0000000000007941 */ /* 0x000fea0003800000 */
.L_x_11439:
        /* <DEDUP_REMOVED lines=33> */
.L_x_11442:
[----:B------:R-:W-:Y:S05]  /*1d90*/  BSYNC B0 ;  /* 0x0000000000007941 */ /* 0x000fea0003800000 */
.L_x_11441:
        /* <DEDUP_REMOVED lines=33> */
.L_x_11444:
[----:B------:R-:W-:Y:S05]  /*1fb0*/  BSYNC B0 ;  /* 0x0000000000007941 */ /* 0x000fea0003800000 */
.L_x_11443:
        /* <DEDUP_REMOVED lines=33> */
.L_x_11446:
[----:B------:R-:W-:Y:S05]  /*21d0*/  BSYNC B0 ;  /* 0x0000000000007941 */ /* 0x000fea0003800000 */
.L_x_11445:
        /* <DEDUP_REMOVED lines=33> */
.L_x_11448:
[----:B------:R-:W-:Y:S05]  /*23f0*/  BSYNC B0 ;  /* 0x0000000000007941 */ /* 0x000fea0003800000 */
.L_x_11447:
        /* <DEDUP_REMOVED lines=33> */
.L_x_11450:
[----:B------:R-:W-:Y:S05]  /*2610*/  BSYNC B0 ;  /* 0x0000000000007941 */ /* 0x000fea0003800000 */
.L_x_11449:
        /* <DEDUP_REMOVED lines=22> */
[----:B------:R-:W-:Y:S01]  /*2780*/  CS2R R96, SRZ ;  /* 0x0000000000607805 */ /* 0x000fe2000001ff00 */
[----:B------:R-:W-:Y:S01]  /*2790*/  HFMA2.MMA R98, -RZ, RZ, 0, 0 ;  /* 0x00000000ff627435 */ /* 0x000fe200000001ff */
        /* <DEDUP_REMOVED lines=8> */
[----:B------:R2:W-:Y:S01]  /*2820*/  STS [R46.X4+0x380], R91 ;  /* 0x0003805b2e007388 */ /* 0x0005e20000004800 */
[----:B------:R-:W-:-:S06]  /*2830*/  NOP ;  /* 0x0000000000007918 */ /* 0x000fcc0000000000 */
[----:B-1----:R-:W-:Y:S04]  /*2840*/  LDS R24, [R40.X4] ;  /* 0x0000000028187984 */ /* 0x002fe80000004800 */
[----:B------:R-:W-:Y:S04]  /*2850*/  LDS R93, [R40.X4+0x4] ;  /* 0x00000400285d7984 */ /* 0x000fe80000004800 */
[----:B------:R-:W1:Y:S04]  /*2860*/  LDS R87, [R40.X4+0x8] ;  /* 0x0000080028577984 */ /* 0x000e680000004800 */
[----:B------:R-:W3:Y:S04]  /*2870*/  LDS R20, [R40.X4+0xc] ;  /* 0x00000c0028147984 */ /* 0x000ee80000004800 */
[----:B------:R-:W4:Y:S04]  /*2880*/  LDS R89, [R40.X4+0x10] ;  /* 0x0000100028597984 */ /* 0x000f280000004800 */
[----:B------:R-:W-:Y:S04]  /*2890*/  LDS R22, [R40.X4+0x14] ;  /* 0x0000140028167984 */ /* 0x000fe80000004800 */
[----:B------:R-:W5:Y:S04]  /*28a0*/  LDS R94, [R40.X4+0x18] ;  /* 0x00001800285e7984 */ /* 0x000f680000004800 */
[----:B------:R-:W1:Y:S04]  /*28b0*/  LDS R95, [R40.X4+0x1c] ;  /* 0x00001c00285f7984 */ /* 0x000e680000004800 */
[----:B------:R-:W-:Y:S01]  /*28c0*/  BAR.SYNC.DEFER_BLOCKING 0x0 ;  /* 0x0000000000007b1d */ /* 0x000fe20000010000 */
[----:B0-----:R-:W-:Y:S01]  /*28d0*/  CS2R R16, SRZ ;  /* 0x0000000000107805 */ /* 0x001fe2000001ff00 */
[----:B--2---:R-:W-:-:S04]  /*28e0*/  MOV R91, RZ ;  /* 0x000000ff005b7202 */ /* 0x004fc80000000f00 */
[----:B------:R0:W2:Y:S01]  /*28f0*/  @!P0 LDG.E R96, [R18.64] ;  /* 0x0000000612608981 */ /* 0x0000a2000c1e1900 */
[----:B------:R-:W-:-:S03]  /*2900*/  ISETP.GE.AND P0, PT, R25, R54, PT ;  /* 0x000000361900720c */ /* 0x000fc60003f06270 */
[----:B------:R0:W2:Y:S04]  /*2910*/  @!P1 LDG.E R4, [R6.64+-0x300] ;  /* 0xfffd000606049981 */ /* 0x0000a8000c1e1900 */
[----:B------:R0:W2:Y:S04]  /*2920*/  @!P2 LDG.E R17, [R6.64+-0x280] ;  /* 0xfffd80060611a981 */ /* 0x0000a8000c1e1900 */
[----:B------:R0:W2:Y:S04]  /*2930*/  @!P3 LDG.E R16, [R6.64+-0x200] ;  /* 0xfffe00060610b981 */ /* 0x0000a8000c1e1900 */
[----:B------:R0:W2:Y:S04]  /*2940*/  @!P0 LDG.E R5, [R6.64+-0x380] ;  /* 0xfffc800606058981 */ /* 0x0000a8000c1e1900 */
[----:B------:R0:W2:Y:S04]  /*2950*/  @!P4 LDG.E R91, [R6.64+-0x180] ;  /* 0xfffe8006065bc981 */ /* 0x0000a8000c1e1900 */
[----:B------:R0:W2:Y:S04]  /*2960*/  @!P5 LDG.E R98, [R6.64+-0x100] ;  /* 0xffff00060662d981 */ /* 0x0000a8000c1e1900 */
[----:B------:R0:W2:Y:S01]  /*2970*/  @!P6 LDG.E R97, [R6.64+-0x80] ;  /* 0xffff80060661e981 */ /* 0x0000a2000c1e1900 */
[----:B-1----:R-:W-:-:S04]  /*2980*/  FMUL.FTZ R99, R87, -1.4426950216293334961 ;  /* 0xbfb8aa3b57637820 */ /* 0x002fc80000410000 */
[----:B------:R-:W1:Y:S01]  /*2990*/  MUFU.EX2 R101, R99 ;  /* 0x0000006300657308 */ /* 0x000e620000000800 */
[----:B---3--:R-:W-:Y:S02]  /*29a0*/  FMUL.FTZ R100, R20, -1.4426950216293334961 ;  /* 0xbfb8aa3b14647820 */ /* 0x008fe40000410000 */
[----:B----4-:R-:W-:-:S05]  /*29b0*/  FMUL.FTZ R102, R89, -1.4426950216293334961 ;  /* 0xbfb8aa3b59667820 */ /* 0x010fca0000410000 */
[----:B------:R-:W3:Y:S01]  /*29c0*/  MUFU.EX2 R103, R100 ;  /* 0x0000006400677308 */ /* 0x000ee20000000800 */
[----:B0-----:R-:W-:Y:S02]  /*29d0*/  FMUL.FTZ R19, R93, -1.4426950216293334961 ;  /* 0xbfb8aa3b5d137820 */ /* 0x001fe40000410000 */
[----:B-----5:R-:W-:Y:S02]  /*29e0*/  FMUL.FTZ R104, R94, -1.4426950216293334961 ;  /* 0xbfb8aa3b5e687820 */ /* 0x020fe40000410000 */
[----:B-1----:R-:W-:-:S03]  /*29f0*/  FADD.FTZ R101, R101, 1 ;  /* 0x3f80000065657421 */ /* 0x002fc60000010000 */
[----:B------:R-:W-:Y:S01]  /*2a00*/  MUFU.EX2 R106, R102 ;  /* 0x00000066006a7308 */ /* 0x000fe20000000800 */
[----:B------:R-:W-:Y:S02]  /*2a10*/  FMUL.FTZ R6, R22, -1.4426950216293334961 ;  /* 0xbfb8aa3b16067820 */ /* 0x000fe40000410000 */
[----:B------:R-:W-:-:S05]  /*2a20*/  FMUL.FTZ R18, R24, -1.4426950216293334961 ;  /* 0xbfb8aa3b18127820 */ /* 0x000fca0000410000 */
[----:B------:R-:W-:Y:S01]  /*2a30*/  MUFU.RCP R102, R101 ;  /* 0x0000006500667308 */ /* 0x000fe20000001000 */
[----:B------:R-:W-:-:S07]  /*2a40*/  FMUL.FTZ R105, R95, -1.4426950216293334961 ;  /* 0xbfb8aa3b5f697820 */ /* 0x000fce0000410000 */
[----:B------:R3:W-:Y:S08]  /*2a50*/  MUFU.EX2 R7, R6 ;  /* 0x0000000600077308 */ /* 0x0007f00000000800 */
[----:B------:R-:W-:Y:S01]  /*2a60*/  MUFU.EX2 R108, R104 ;  /* 0x00000068006c7308 */ /* 0x000fe20000000800 */
[----:B---3--:R-:W-:-:S07]  /*2a70*/  FADD.FTZ R6, R103, 1 ;  /* 0x3f80000067067421 */ /* 0x008fce0000010000 */
[----:B------:R-:W0:Y:S08]  /*2a80*/  MUFU.EX2 R19, R19 ;  /* 0x0000001300137308 */ /* 0x000e300000000800 */
[----:B------:R-:W1:Y:S08]  /*2a90*/  MUFU.EX2 R18, R18 ;  /* 0x0000001200127308 */ /* 0x000e700000000800 */
[----:B------:R-:W3:Y:S01]  /*2aa0*/  MUFU.EX2 R109, R105 ;  /* 0x00000069006d7308 */ /* 0x000ee20000000800 */
[----:B0-----:R-:W-:-:S07]  /*2ab0*/  FADD.FTZ R19, R19, 1 ;  /* 0x3f80000013137421 */ /* 0x001fce0000010000 */
[----:B------:R-:W0:Y:S01]  /*2ac0*/  MUFU.RCP R105, R6 ;  /* 0x0000000600697308 */ /* 0x000e220000001000 */
[----:B-1----:R-:W-:Y:S02]  /*2ad0*/  FADD.FTZ R18, R18, 1 ;  /* 0x3f80000012127421 */ /* 0x002fe40000010000 */
[----:B------:R-:W-:-:S05]  /*2ae0*/  FADD.FTZ R7, R7, 1 ;  /* 0x3f80000007077421 */ /* 0x000fca0000010000 */
[----:B------:R-:W-:Y:S01]  /*2af0*/  MUFU.RCP R100, R19 ;  /* 0x0000001300647308 */ /* 0x000fe20000001000 */
[----:B---3--:R-:W-:Y:S02]  /*2b00*/  FADD.FTZ R109, R109, 1 ;  /* 0x3f8000006d6d7421 */ /* 0x008fe40000010000 */
[----:B------:R-:W-:-:S05]  /*2b10*/  FADD.FTZ R106, R106, 1 ;  /* 0x3f8000006a6a7421 */ /* 0x000fca0000010000 */
[----:B------:R-:W-:Y:S01]  /*2b20*/  MUFU.RCP R99, R18 ;  /* 0x0000001200637308 */ /* 0x000fe20000001000 */
[----:B------:R-:W-:-:S07]  /*2b30*/  FADD.FTZ R108, R108, 1 ;  /* 0x3f8000006c6c7421 */ /* 0x000fce0000010000 */
[----:B------:R0:W-:Y:S08]  /*2b40*/  MUFU.RCP R107, R7 ;  /* 0x00000007006b7308 */ /* 0x0001f00000001000 */
[----:B------:R-:W-:Y:S01]  /*2b50*/  MUFU.RCP R112, R109 ;  /* 0x0000006d00707308 */ /* 0x000fe20000001000 */
[----:B0-----:R-:W-:-:S04]  /*2b60*/  FADD.FTZ R7, -R105, 1 ;  /* 0x3f80000069077421 */ /* 0x001fc80000010100 */
[----:B------:R-:W-:-:S03]  /*2b70*/  FFMA.FTZ R19, R20, R7, 1 ;  /* 0x3f80000014137423 */ /* 0x000fc60000010007 */
[----:B------:R-:W-:Y:S08]  /*2b80*/  MUFU.RCP R106, R106 ;  /* 0x0000006a006a7308 */ /* 0x000ff00000001000 */
[----:B------:R-:W0:Y:S01]  /*2b90*/  MUFU.RCP R111, R108 ;  /* 0x0000006c006f7308 */ /* 0x000e220000001000 */
[----:B------:R-:W-:Y:S01]  /*2ba0*/  ISETP.NE.AND P6, PT, R66, RZ, PT ;  /* 0x000000ff4200720c */ /* 0x000fe20003fc5270 */
[----:B0-----:R-:W-:-:S04]  /*2bb0*/  FADD.FTZ R113, -R111, 1 ;  /* 0x3f8000006f717421 */ /* 0x001fc80000010100 */
[----:B------:R-:W-:Y:S01]  /*2bc0*/  FFMA.FTZ R113, R94, R113, 1 ;  /* 0x3f8000005e717423 */ /* 0x000fe20000010071 */
[----:B--2---:R-:W-:Y:S04]  /*2bd0*/  STS [R53.X4], R96 ;  /* 0x0000006035007388 */ /* 0x004fe80000004800 */
        /* <DEDUP_REMOVED lines=8> */
[----:B------:R-:W2:Y:S04]  /*2c60*/  LDS R101, [R40.X4+0x4] ;  /* 0x0000040028657984 */ /* 0x000ea80000004800 */
[----:B------:R-:W3:Y:S04]  /*2c70*/  LDS R104, [R40.X4+0xc] ;  /* 0x00000c0028687984 */ /* 0x000ee80000004800 */
[----:B------:R-:W4:Y:S04]  /*2c80*/  LDS R96, [R40.X4] ;  /* 0x0000000028607984 */ /* 0x000f280000004800 */
[----:B------:R-:W5:Y:S04]  /*2c90*/  LDS R103, [R40.X4+0x8] ;  /* 0x0000080028677984 */ /* 0x000f680000004800 */
[----:B------:R-:W5:Y:S04]  /*2ca0*/  LDS R91, [R40.X4+0x10] ;  /* 0x00001000285b7984 */ /* 0x000f680000004800 */
[----:B------:R-:W5:Y:S04]  /*2cb0*/  LDS R98, [R40.X4+0x14] ;  /* 0x0000140028627984 */ /* 0x000f680000004800 */
[----:B------:R-:W5:Y:S04]  /*2cc0*/  LDS R110, [R40.X4+0x18] ;  /* 0x00001800286e7984 */ /* 0x000f680000004800 */
[----:B------:R-:W5:Y:S01]  /*2cd0*/  LDS R114, [R40.X4+0x1c] ;  /* 0x00001c0028727984 */ /* 0x000f620000004800 */
[----:B0-----:R-:W-:-:S02]  /*2ce0*/  FADD.FTZ R4, -R100, 1 ;  /* 0x3f80000064047421 */ /* 0x001fc40000010100 */
[----:B------:R-:W-:Y:S02]  /*2cf0*/  FADD.FTZ R5, -R99, 1 ;  /* 0x3f80000063057421 */ /* 0x000fe40000010100 */
[----:B------:R-:W-:Y:S02]  /*2d00*/  FFMA.FTZ R6, R93, R4, 1 ;  /* 0x3f8000005d067423 */ /* 0x000fe40000010004 */
[----:B-1----:R-:W-:Y:S02]  /*2d10*/  FADD.FTZ R16, -R102, 1 ;  /* 0x3f80000066107421 */ /* 0x002fe40000010100 */
[----:B--2---:R-:W-:Y:S02]  /*2d20*/  FMUL.FTZ R7, R80, R101 ;  /* 0x0000006550077220 */ /* 0x004fe40000410000 */
[----:B---3--:R-:W-:Y:S02]  /*2d30*/  FMUL.FTZ R18, R84, R104 ;  /* 0x0000006854127220 */ /* 0x008fe40000410000 */
[----:B------:R-:W-:-:S02]  /*2d40*/  FMUL.FTZ R7, R100, R7 ;  /* 0x0000000764077220 */ /* 0x000fc40000410000 */
[----:B----4-:R-:W-:Y:S02]  /*2d50*/  FMUL.FTZ R4, R78, R96 ;  /* 0x000000604e047220 */ /* 0x010fe40000410000 */
[----:B-----5:R-:W-:Y:S02]  /*2d60*/  FMUL.FTZ R17, R82, R103 ;  /* 0x0000006752117220 */ /* 0x020fe40000410000 */
[----:B------:R-:W-:Y:S02]  /*2d70*/  FMUL.FTZ R18, R105, R18 ;  /* 0x0000001269127220 */ /* 0x000fe40000410000 */
[----:B------:R-:W-:Y:S01]  /*2d80*/  FMUL.FTZ R7, R7, R6 ;  /* 0x0000000607077220 */ /* 0x000fe20000410000 */
[----:B------:R-:W-:Y:S01]  /*2d90*/  BAR.SYNC.DEFER_BLOCKING 0x0 ;  /* 0x0000000000007b1d */ /* 0x000fe20000010000 */
[----:B------:R-:W-:Y:S02]  /*2da0*/  FFMA.FTZ R5, R24, R5, 1 ;  /* 0x3f80000018057423 */ /* 0x000fe40000010005 */
        /* <DEDUP_REMOVED lines=25> */
[----:B------:R0:W-:Y:S04]  /*2f40*/  STS [R40.X4+0x4], R7 ;  /* 0x0000040728007388 */ /* 0x0001e80000004800 */
        /* <DEDUP_REMOVED lines=47> */
.L_x_11452:
[----:B------:R-:W-:Y:S05]  /*3240*/  BSYNC B0 ;  /* 0x0000000000007941 */ /* 0x000fea0003800000 */
.L_x_11451:
[----:B------:R1:W-:Y:S01]  /*3250*/  @!P2 STG.E [R18.64+-0x300], R121 ;  /* 0xfffd00791200a986 */ /* 0x0003e2000c101906 */
[-C--:B------:R-:W-:Y:S01]  /*3260*/  ISETP.GE.AND P1, PT, R81, R108.reuse, PT ;  /* 0x0000006c5100720c */ /* 0x080fe20003f26270 */
[----:B------:R-:W-:Y:S01]  /*3270*/  FMUL.FTZ R99, R24, R99 ;  /* 0x0000006318637220 */ /* 0x000fe20000410000 */
[----:B------:R-:W-:Y:S01]  /*3280*/  ISETP.GE.AND P0, PT, R83, R108, PT ;  /* 0x0000006c5300720c */ /* 0x000fe20003f06270 */
        /* <DEDUP_REMOVED lines=10> */
[----:B------:R-:W-:Y:S02]  /*3330*/  FMUL.FTZ R111, R94, R111 ;  /* 0x0000006f5e6f7220 */ /* 0x000fe40000410000 */
[----:B------:R-:W-:Y:S01]  /*3340*/  FMUL.FTZ R95, R95, R112 ;  /* 0x000000705f5f7220 */ /* 0x000fe20000410000 */
[----:B------:R1:W-:Y:S01]  /*3350*/  @!P0 STG.E [R18.64+-0x200], R125 ;  /* 0xfffe007d12008986 */ /* 0x0003e2000c101906 */
[----:B------:R-:W-:Y:S01]  /*3360*/  ISETP.NE.U32.AND P0, PT, RZ, c[0x0][0x270], PT ;  /* 0x00009c00ff007a0c */ /* 0x000fe20003f05070 */
[----:B------:R-:W-:Y:S02]  /*3370*/  FMUL.FTZ R78, R78, R99 ;  /* 0x000000634e4e7220 */ /* 0x000fe40000410000 */
[----:B------:R1:W-:Y:S01]  /*3380*/  @!P3 STG.E [R18.64+-0x180], R97 ;  /* 0xfffe80611200b986 */ /* 0x0003e2000c101906 */
[----:B------:R-:W-:Y:S01]  /*3390*/  ISETP.NE.AND.EX P0, PT, RZ, c[0x0][0x274], PT, P0 ;  /* 0x00009d00ff007a0c */ /* 0x000fe20003f05300 */
[----:B------:R-:W-:-:S02]  /*33a0*/  FMUL.FTZ R80, R80, R93 ;  /* 0x0000005d50507220 */ /* 0x000fc40000410000 */
[----:B------:R1:W-:Y:S01]  /*33b0*/  @!P4 STG.E [R18.64+-0x100], R109 ;  /* 0xffff006d1200c986 */ /* 0x0003e2000c101906 */
[----:B------:R-:W-:Y:S02]  /*33c0*/  FMUL.FTZ R82, R82, R87 ;  /* 0x0000005752527220 */ /* 0x000fe40000410000 */
[----:B------:R-:W-:Y:S01]  /*33d0*/  FMUL.FTZ R84, R84, R105 ;  /* 0x0000006954547220 */ /* 0x000fe20000410000 */
[----:B------:R1:W-:Y:S01]  /*33e0*/  @!P2 STG.E [R18.64+-0x380], R119 ;  /* 0xfffc80771200a986 */ /* 0x0003e2000c101906 */
[----:B------:R-:W-:Y:S02]  /*33f0*/  FMUL.FTZ R86, R86, R89 ;  /* 0x0000005956567220 */ /* 0x000fe40000410000 */
[----:B------:R-:W-:Y:S01]  /*3400*/  FMUL.FTZ R88, R88, R107 ;  /* 0x0000006b58587220 */ /* 0x000fe20000410000 */
[----:B------:R1:W-:Y:S01]  /*3410*/  @!P5 STG.E [R18.64+-0x80], R113 ;  /* 0xffff80711200d986 */ /* 0x0003e2000c101906 */
[----:B------:R-:W-:Y:S02]  /*3420*/  FMUL.FTZ R90, R90, R111 ;  /* 0x0000006f5a5a7220 */ /* 0x000fe40000410000 */
[----:B------:R-:W-:Y:S01]  /*3430*/  FMUL.FTZ R92, R92, R95 ;  /* 0x0000005f5c5c7220 */ /* 0x000fe20000410000 */
[----:B------:R-:W-:Y:S05]  /*3440*/  @!P0 BRA `(.L_x_11453) ;  /* 0x0000047000008947 */ /* 0x000fea0003800000 */
[----:B------:R-:W-:Y:S01]  /*3450*/  BAR.SYNC.DEFER_BLOCKING 0x0 ;  /* 0x0000000000007b1d */ /* 0x000fe20000010000 */
[----:B------:R-:W-:Y:S01]  /*3460*/  FMUL.FTZ R99, R99, R96 ;  /* 0x0000006063637220 */ /* 0x000fe20000410000 */
[----:B-1----:R-:W-:Y:S01]  /*3470*/  LEA R19, P0, R58, c[0x0][0x270], 0x2 ;  /* 0x00009c003a137a11 */ /* 0x002fe200078010ff */
[----:B------:R-:W-:-:S02]  /*3480*/  FMUL.FTZ R93, R93, R101 ;  /* 0x000000655d5d7220 */ /* 0x000fc40000410000 */
[----:B------:R-:W-:Y:S01]  /*3490*/  FMUL.FTZ R87, R87, R103 ;  /* 0x0000006757577220 */ /* 0x000fe20000410000 */
[----:B------:R-:W-:Y:S01]  /*34a0*/  BSSY B0, `(.L_x_11454) ;  /* 0x0000038000007945 */ /* 0x000fe20003800000 */
[----:B------:R-:W-:Y:S02]  /*34b0*/  FMUL.FTZ R105, R105, R104 ;  /* 0x0000006869697220 */ /* 0x000fe40000410000 */
[----:B------:R-:W-:Y:S02]  /*34c0*/  FMUL.FTZ R89, R89, R91 ;  /* 0x0000005b59597220 */ /* 0x000fe40000410000 */
[----:B------:R-:W-:Y:S02]  /*34d0*/  FMUL.FTZ R107, R107, R98 ;  /* 0x000000626b6b7220 */ /* 0x000fe40000410000 */
[----:B------:R-:W-:Y:S02]  /*34e0*/  FMUL.FTZ R111, R111, R110 ;  /* 0x0000006e6f6f7220 */ /* 0x000fe40000410000 */
[----:B------:R-:W-:-:S02]  /*34f0*/  FMUL.FTZ R95, R95, R114 ;  /* 0x000000725f5f7220 */ /* 0x000fc40000410000 */
[----:B0-----:R-:W-:Y:S02]  /*3500*/  IMAD R6, R72, c[0x0][0x210], RZ ;  /* 0x0000840048067a24 */ /* 0x001fe400078e02ff */
[----:B------:R-:W-:-:S04]  /*3510*/  IMAD.WIDE.U32 R4, R73, c[0x0][0x210], RZ ;  /* 0x0000840049047a25 */ /* 0x000fc800078e00ff */
[----:B------:R-:W-:Y:S01]  /*3520*/  IMAD R7, R73, c[0x0][0x214], R6 ;  /* 0x0000850049077a24 */ /* 0x000fe200078e0206 */
[----:B------:R-:W-:Y:S01]  /*3530*/  STS [R40.X4], R99 ;  /* 0x0000006328007388 */ /* 0x000fe20000004800 */
[----:B------:R-:W-:-:S03]  /*3540*/  IMAD R6, R76, c[0x0][0x218], RZ ;  /* 0x000086004c067a24 */ /* 0x000fc600078e02ff */
[----:B------:R-:W-:Y:S01]  /*3550*/  STS [R40.X4+0x4], R93 ;  /* 0x0000045d28007388 */ /* 0x000fe20000004800 */
[----:B------:R-:W-:Y:S01]  /*3560*/  IADD3 R5, R5, R7, RZ ;  /* 0x0000000705057210 */ /* 0x000fe20007ffe0ff */
[C---:B------:R-:W-:Y:S01]  /*3570*/  IMAD R18, R77.reuse, c[0x0][0x21c], R6 ;  /* 0x000087004d127a24 */ /* 0x040fe200078e0206 */
[----:B------:R-:W-:Y:S01]  /*3580*/  LEA.HI.X R6, R58, c[0x0][0x274], R55, 0x2, P0 ;  /* 0x00009d003a067a11 */ /* 0x000fe200000f1437 */
[----:B------:R-:W-:Y:S02]  /*3590*/  STS [R40.X4+0x8], R87 ;  /* 0x0000085728007388 */ /* 0x000fe40000004800 */
[----:B------:R-:W-:Y:S02]  /*35a0*/  IMAD.WIDE.U32 R4, R77, c[0x0][0x218], R4 ;  /* 0x000086004d047a25 */ /* 0x000fe400078e0004 */
[----:B------:R-:W-:Y:S03]  /*35b0*/  STS [R40.X4+0xc], R105 ;  /* 0x00000c6928007388 */ /* 0x000fe60000004800 */
[----:B------:R-:W-:Y:S01]  /*35c0*/  IADD3 R4, P1, R29, R4, RZ ;  /* 0x000000041d047210 */ /* 0x000fe20007f3e0ff */
[----:B------:R-:W-:Y:S03]  /*35d0*/  STS [R40.X4+0x10], R89 ;  /* 0x0000105928007388 */ /* 0x000fe60000004800 */
[----:B------:R-:W-:Y:S01]  /*35e0*/  IADD3.X R5, R27, R18, R5, P1, !PT ;  /* 0x000000121b057210 */ /* 0x000fe20000ffe405 */
[----:B------:R-:W-:Y:S01]  /*35f0*/  STS [R40.X4+0x14], R107 ;  /* 0x0000146b28007388 */ /* 0x000fe20000004800 */
[----:B------:R-:W-:-:S03]  /*3600*/  LEA R18, P0, R4, R19, 0x2 ;  /* 0x0000001304127211 */ /* 0x000fc600078010ff */
[----:B------:R-:W-:Y:S01]  /*3610*/  STS [R40.X4+0x18], R111 ;  /* 0x0000186f28007388 */ /* 0x000fe20000004800 */
[----:B------:R-:W-:-:S03]  /*3620*/  LEA.HI.X R19, R4, R6, R5, 0x2, P0 ;  /* 0x0000000604137211 */ /* 0x000fc600000f1405 */
        /* <DEDUP_REMOVED lines=31> */
.L_x_11455:
[----:B------:R-:W-:Y:S05]  /*3820*/  BSYNC B0 ;  /* 0x0000000000007941 */ /* 0x000fea0003800000 */
.L_x_11454:
        /* <DEDUP_REMOVED lines=9> */
.L_x_11453:
[----:B------:R-:W-:Y:S01]  /*38c0*/  FFMA.FTZ R70, R45, R78, R70 ;  /* 0x0000004e2d467223 */ /* 0x000fe20000010046 */
[----:B------:R-:W-:Y:S01]  /*38d0*/  MOV R4, c[0x0][0x16c] ;  /* 0x00005b0000047a02 */ /* 0x000fe20000000f00 */
[----:B------:R-:W-:Y:S01]  /*38e0*/  BAR.SYNC.DEFER_BLOCKING 0x0 ;  /* 0x0000000000007b1d */ /* 0x000fe20000010000 */
[----:B------:R-:W-:Y:S01]  /*38f0*/  HFMA2.MMA R98, -RZ, RZ, 0, 0 ;  /* 0x00000000ff627435 */ /* 0x000fe200000001ff */
[----:B------:R-:W-:Y:S01]  /*3900*/  FFMA.FTZ R70, R43, R80, R70 ;  /* 0x000000502b467223 */ /* 0x000fe20000010046 */
[----:B------:R-:W-:Y:S01]  /*3910*/  ISETP.GE.AND P0, PT, R4, 0x1, PT ;  /* 0x000000010400780c */ /* 0x000fe20003f06270 */
[----:B------:R-:W-:Y:S01]  /*3920*/  HFMA2.MMA R95, -RZ, RZ, 0, 0 ;  /* 0x00000000ff5f7435 */ /* 0x000fe200000001ff */
[-C--:B-1----:R-:W-:Y:S01]  /*3930*/  FMUL.FTZ R113, R78, R75.reuse ;  /* 0x0000004b4e717220 */ /* 0x082fe20000410000 */
[----:B0-----:R-:W-:Y:S01]  /*3940*/  HFMA2.MMA R91, -RZ, RZ, 0, 0 ;  /* 0x00000000ff5b7435 */ /* 0x001fe200000001ff */
[----:B------:R-:W-:Y:S01]  /*3950*/  FFMA.FTZ R70, R41, R82, R70 ;  /* 0x0000005229467223 */ /* 0x000fe20000010046 */
[----:B------:R-:W-:Y:S01]  /*3960*/  HFMA2.MMA R87, -RZ, RZ, 0, 0 ;  /* 0x00000000ff577435 */ /* 0x000fe200000001ff */
[-C--:B------:R-:W-:Y:S01]  /*3970*/  FMUL.FTZ R111, R80, R75.reuse ;  /* 0x0000004b506f7220 */ /* 0x080fe20000410000 */
[----:B------:R-:W-:Y:S01]  /*3980*/  HFMA2.MMA R83, -RZ, RZ, 0, 0 ;  /* 0x00000000ff537435 */ /* 0x000fe200000001ff */
[----:B------:R-:W-:Y:S01]  /*3990*/  FFMA.FTZ R70, R39, R84, R70 ;  /* 0x0000005427467223 */ /* 0x000fe20000010046 */
[----:B------:R-:W-:Y:S01]  /*39a0*/  MOV R97, RZ ;  /* 0x000000ff00617202 */ /* 0x000fe20000000f00 */
[-C--:B------:R-:W-:Y:S01]  /*39b0*/  FMUL.FTZ R109, R82, R75.reuse ;  /* 0x0000004b526d7220 */ /* 0x080fe20000410000 */
[----:B------:R-:W-:Y:S01]  /*39c0*/  MOV R93, RZ ;  /* 0x000000ff005d7202 */ /* 0x000fe20000000f00 */
[----:B------:R-:W-:Y:S01]  /*39d0*/  FFMA.FTZ R70, R37, R86, R70 ;  /* 0x0000005625467223 */ /* 0x000fe20000010046 */
[----:B------:R-:W-:Y:S01]  /*39e0*/  MOV R89, RZ ;  /* 0x000000ff00597202 */ /* 0x000fe20000000f00 */
[----:B------:R-:W-:Y:S01]  /*39f0*/  FMUL.FTZ R107, R84, R75 ;  /* 0x0000004b546b7220 */ /* 0x000fe20000410000 */
[----:B------:R-:W-:Y:S01]  /*3a00*/  MOV R85, RZ ;  /* 0x000000ff00557202 */ /* 0x000fe20000000f00 */
[----:B------:R-:W-:-:S02]  /*3a10*/  FFMA.FTZ R70, R35, R88, R70 ;  /* 0x0000005823467223 */ /* 0x000fc40000010046 */
[-C--:B------:R-:W-:Y:S02]  /*3a20*/  FMUL.FTZ R105, R86, R75.reuse ;  /* 0x0000004b56697220 */ /* 0x080fe40000410000 */
[----:B------:R-:W-:Y:S02]  /*3a30*/  FFMA.FTZ R70, R33, R90, R70 ;  /* 0x0000005a21467223 */ /* 0x000fe40000010046 */
[-C--:B------:R-:W-:Y:S02]  /*3a40*/  FMUL.FTZ R103, R88, R75.reuse ;  /* 0x0000004b58677220 */ /* 0x080fe40000410000 */
[-C--:B------:R-:W-:Y:S02]  /*3a50*/  FMUL.FTZ R101, R90, R75.reuse ;  /* 0x0000004b5a657220 */ /* 0x080fe40000410000 */
[----:B------:R-:W-:Y:S02]  /*3a60*/  FMUL.FTZ R99, R92, R75 ;  /* 0x0000004b5c637220 */ /* 0x000fe40000410000 */
[----:B------:R-:W-:Y:S01]  /*3a70*/  FFMA.FTZ R70, R31, R92, R70 ;  /* 0x0000005c1f467223 */ /* 0x000fe20000010046 */
[----:B------:R-:W-:Y:S05]  /*3a80*/  @!P0 BRA `(.L_x_11456) ;  /* 0x00004fc000008947 */ /* 0x000fea0003800000 */
[----:B------:R-:W-:Y:S01]  /*3a90*/  IADD3 R81, R175, -0x1, RZ ;  /* 0xffffffffaf517810 */ /* 0x000fe20007ffe0ff */
[----:B------:R-:W-:Y:S01]  /*3aa0*/  CS2R R96, SRZ ;  /* 0x0000000000607805 */ /* 0x000fe2000001ff00 */
[----:B------:R-:W-:Y:S01]  /*3ab0*/  CS2R R94, SRZ ;  /* 0x00000000005e7805 */ /* 0x000fe2000001ff00 */
[----:B------:R-:W-:-:S02]  /*3ac0*/  MOV R79, RZ ;  /* 0x000000ff004f7202 */ /* 0x000fc40000000f00 */
[C---:B------:R-:W-:Y:S02]  /*3ad0*/  LEA.HI R4, R81.reuse, R81, RZ, 0x1 ;  /* 0x0000005151047211 */ /* 0x040fe400078f08ff */
[----:B------:R-:W-:Y:S02]  /*3ae0*/  MOV R93, RZ ;  /* 0x000000ff005d7202 */ /* 0x000fe40000000f00 */
[----:B------:R-:W-:Y:S02]  /*3af0*/  LOP3.LUT R4, R4, 0xfffffe, RZ, 0xc0, !PT ;  /* 0x00fffffe04047812 */ /* 0x000fe400078ec0ff */
[----:B------:R-:W-:Y:S02]  /*3b00*/  MOV R91, RZ ;  /* 0x000000ff005b7202 */ /* 0x000fe40000000f00 */
[----:B------:R-:W-:Y:S02]  /*3b10*/  IADD3 R81, R81, -R4, RZ ;  /* 0x8000000451517210 */ /* 0x000fe40007ffe0ff */
[----:B------:R-:W-:-:S02]  /*3b20*/  MOV R89, RZ ;  /* 0x000000ff00597202 */ /* 0x000fc40000000f00 */
[----:B------:R-:W-:Y:S02]  /*3b30*/  MOV R87, RZ ;  /* 0x000000ff00577202 */ /* 0x000fe40000000f00 */
[----:B------:R-:W-:Y:S02]  /*3b40*/  MOV R85, RZ ;  /* 0x000000ff00557202 */ /* 0x000fe40000000f00 */
[----:B------:R-:W-:Y:S02]  /*3b50*/  MOV R83, RZ ;  /* 0x000000ff00537202 */ /* 0x000fe40000000f00 */
.L_x_11503:
[----:B------:R-:W-:Y:S01]  /*3b60*/  SHF.R.S32.HI R100, RZ, 0x1f, R96 ;  /* 0x0000001fff647819 */ /* 0x000fe20000011460 */
[----:B------:R-:W-:Y:S01]  /*3b70*/  IMAD R20, R76, c[0x0][0x180], RZ ;  /* 0x000060004c147a24 */ /* 0x000fe200078e02ff */
[----:B------:R-:W-:Y:S01]  /*3b80*/  IADD3 R54, -R2, c[0x0][0x168], RZ ;  /* 0x00005a0002367a10 */ /* 0x000fe20007ffe1ff */
[----:B------:R-:W-:Y:S01]  /*3b90*/  CS2R R24, SRZ ;  /* 0x0000000000187805 */ /* 0x000fe2000001ff00 */
[----:B------:R-:W-:Y:S01]  /*3ba0*/  IADD3 R6, R61, R58, RZ ;  /* 0x0000003a3d067210 */ /* 0x000fe20007ffe0ff */
[----:B------:R-:W-:Y:S01]  /*3bb0*/  IMAD R19, R100, c[0x0][0x1c0], RZ ;  /* 0x0000700064137a24 */ /* 0x000fe200078e02ff */
[----:B------:R-:W-:-:S02]  /*3bc0*/  SHF.L.U32 R114, R54, 0x1, RZ ;  /* 0x0000000136727819 */ /* 0x000fc400000006ff */
[----:B------:R-:W-:Y:S01]  /*3bd0*/  IADD3 R4, R6, 0x20, RZ ;  /* 0x0000002006047810 */ /* 0x000fe20007ffe0ff */
[----:B------:R-:W-:Y:S01]  /*3be0*/  IMAD R21, R96, c[0x0][0x1c4], R19 ;  /* 0x0000710060157a24 */ /* 0x000fe200078e0213 */
[--C-:B------:R-:W-:Y:S02]  /*3bf0*/  SHF.R.S32.HI R7, RZ, 0x1f, R6.reuse ;  /* 0x0000001fff077819 */ /* 0x100fe40000011406 */
[-C--:B------:R-:W-:Y:S02]  /*3c00*/  ISETP.GE.AND P4, PT, R4, R114.reuse, PT ;  /* 0x000000720400720c */ /* 0x080fe40003f86270 */
[----:B------:R-:W-:Y:S01]  /*3c10*/  IADD3 R5, R6, 0x60, RZ ;  /* 0x0000006006057810 */ /* 0x000fe20007ffe0ff */
[----:B------:R-:W-:Y:S01]  /*3c20*/  IMAD.WIDE.U32 R18, R96, c[0x0][0x1c0], R6 ;  /* 0x0000700060127a25 */ /* 0x000fe200078e0006 */
[C---:B------:R-:W-:Y:S02]  /*3c30*/  IADD3 R4, R6.reuse, 0x40, RZ ;  /* 0x0000004006047810 */ /* 0x040fe40007ffe0ff */
[----:B------:R-:W-:-:S02]  /*3c40*/  ISETP.GE.AND P3, PT, R6, R114, PT ;  /* 0x000000720600720c */ /* 0x000fc40003f66270 */
[-C--:B------:R-:W-:Y:S02]  /*3c50*/  ISETP.GE.AND P0, PT, R5, R114.reuse, PT ;  /* 0x000000720500720c */ /* 0x080fe40003f06270 */
[----:B------:R-:W-:Y:S02]  /*3c60*/  ISETP.GE.AND P5, PT, R4, R114, PT ;  /* 0x000000720400720c */ /* 0x000fe40003fa6270 */
[----:B------:R-:W-:Y:S02]  /*3c70*/  IADD3 R5, R6, 0x80, RZ ;  /* 0x0000008006057810 */ /* 0x000fe40007ffe0ff */
[----:B------:R-:W-:Y:S01]  /*3c80*/  IADD3 R19, R19, R21, RZ ;  /* 0x0000001513137210 */ /* 0x000fe20007ffe0ff */
[----:B------:R-:W-:Y:S01]  /*3c90*/  IMAD R21, R77, c[0x0][0x184], R20 ;  /* 0x000061004d157a24 */ /* 0x000fe200078e0214 */
[----:B------:R-:W-:Y:S02]  /*3ca0*/  LEA R4, P2, R18, R59, 0x2 ;  /* 0x0000003b12047211 */ /* 0x000fe400078410ff */
[----:B------:R-:W-:-:S02]  /*3cb0*/  IADD3 R7, R6, 0xa0, RZ ;  /* 0x000000a006077810 */ /* 0x000fc40007ffe0ff */
[-C--:B------:R-:W-:Y:S02]  /*3cc0*/  ISETP.GE.AND P1, PT, R5, R114.reuse, PT ;  /* 0x000000720500720c */ /* 0x080fe40003f26270 */
[----:B------:R-:W-:Y:S01]  /*3cd0*/  LEA.HI.X R5, R18, R57, R19, 0x2, P2 ;  /* 0x0000003912057211 */ /* 0x000fe200010f1413 */
[----:B------:R-:W-:Y:S01]  /*3ce0*/  IMAD.WIDE.U32 R18, R77, c[0x0][0x180], RZ ;  /* 0x000060004d127a25 */ /* 0x000fe200078e00ff */
[-C--:B------:R-:W-:Y:S02]  /*3cf0*/  ISETP.GE.AND P2, PT, R7, R114.reuse, PT ;  /* 0x000000720700720c */ /* 0x080fe40003f46270 */
[----:B------:R-:W-:Y:S01]  /*3d00*/  IADD3 R7, R6, 0xc0, RZ ;  /* 0x000000c006077810 */ /* 0x000fe20007ffe0ff */
[----:B------:R0:W2:Y:S01]  /*3d10*/  @!P3 LDG.E R24, [R4.64] ;  /* 0x000000060418b981 */ /* 0x0000a2000c1e1900 */
[----:B------:R-:W-:Y:S02]  /*3d20*/  IADD3 R19, R19, R21, RZ ;  /* 0x0000001513137210 */ /* 0x000fe40007ffe0ff */
[-C--:B------:R-:W-:Y:S01]  /*3d30*/  ISETP.GE.AND P3, PT, R7, R114.reuse, PT ;  /* 0x000000720700720c */ /* 0x080fe20003f66270 */
[----:B------:R-:W-:Y:S01]  /*3d40*/  IMAD R7, R100, c[0x0][0x188], RZ ;  /* 0x0000620064077a24 */ /* 0x000fe200078e02ff */
[----:B------:R-:W-:Y:S01]  /*3d50*/  MOV R102, RZ ;  /* 0x000000ff00667202 */ /* 0x000fe20000000f00 */
[----:B------:R-:W-:Y:S01]  /*3d60*/  IMAD.WIDE.U32 R18, R96, c[0x0][0x188], R18 ;  /* 0x0000620060127a25 */ /* 0x000fe200078e0012 */
[----:B------:R-:W-:Y:S01]  /*3d70*/  IADD3 R20, R6, 0xe0, RZ ;  /* 0x000000e006147810 */ /* 0x000fe20007ffe0ff */
[----:B------:R-:W-:Y:S01]  /*3d80*/  HFMA2.MMA R115, -RZ, RZ, 0, 0 ;  /* 0x00000000ff737435 */ /* 0x000fe200000001ff */
[----:B------:R0:W3:Y:S01]  /*3d90*/  @!P4 LDG.E R25, [R4.64+0x80] ;  /* 0x000080060419c981 */ /* 0x0000e2000c1e1900 */
[----:B------:R-:W-:Y:S01]  /*3da0*/  IMAD R21, R96, c[0x0][0x18c], R7 ;  /* 0x0000630060157a24 */ /* 0x000fe200078e0207 */
[----:B------:R-:W-:-:S02]  /*3db0*/  ISETP.GE.AND P4, PT, R20, R114, PT ;  /* 0x000000721400720c */ /* 0x000fc40003f86270 */
[----:B------:R0:W4:Y:S01]  /*3dc0*/  @!P5 LDG.E R102, [R4.64+0x100] ;  /* 0x000100060466d981 */ /* 0x000122000c1e1900 */
[----:B------:R-:W-:Y:S02]  /*3dd0*/  LEA R20, P5, R18, c[0x0][0x220], 0x3 ;  /* 0x0000880012147a11 */ /* 0x000fe400078a18ff */
        /* <DEDUP_REMOVED lines=8> */
[-C--:B------:R-:W-:Y:S01]  /*3e60*/  ISETP.GE.AND P0, PT, R7, R114.reuse, PT ;  /* 0x000000720700720c */ /* 0x080fe20003f06270 */
[----:B------:R-:W-:Y:S01]  /*3e70*/  CS2R R116, SRZ ;  /* 0x0000000000747805 */ /* 0x000fe2000001ff00 */
[----:B------:R-:W-:Y:S01]  /*3e80*/  ISETP.GE.AND P1, PT, R19, R114, PT ;  /* 0x000000721300720c */ /* 0x000fe20003f26270 */
[----:B------:R-:W-:Y:S01]  /*3e90*/  CS2R R118, SRZ ;  /* 0x0000000000767805 */ /* 0x000fe2000001ff00 */
[----:B------:R-:W-:Y:S01]  /*3ea0*/  IADD3 R7, R6, 0x140, RZ ;  /* 0x0000014006077810 */ /* 0x000fe20007ffe0ff */
[----:B------:R1:W4:Y:S01]  /*3eb0*/  LDG.E.64 R18, [R20.64] ;  /* 0x0000000614127981 */ /* 0x000322000c1e1b00 */
[----:B------:R-:W-:-:S03]  /*3ec0*/  HFMA2.MMA R112, -RZ, RZ, 0, 0 ;  /* 0x00000000ff707435 */ /* 0x000fc600000001ff */
[----:B------:R0:W4:Y:S01]  /*3ed0*/  @!P3 LDG.E R106, [R4.64+0x300] ;  /* 0x00030006046ab981 */ /* 0x000122000c1e1900 */
[----:B------:R-:W-:-:S03]  /*3ee0*/  ISETP.GE.AND P3, PT, R7, R114, PT ;  /* 0x000000720700720c */ /* 0x000fc60003f66270 */
[----:B------:R0:W4:Y:S01]  /*3ef0*/  @!P2 LDG.E R117, [R4.64+0x280] ;  /* 0x000280060475a981 */ /* 0x000122000c1e1900 */
[----:B------:R-:W-:-:S03]  /*3f00*/  MOV R108, RZ ;  /* 0x000000ff006c7202 */ /* 0x000fc60000000f00 */
[----:B------:R0:W4:Y:S01]  /*3f10*/  @!P4 LDG.E R119, [R4.64+0x380] ;  /* 0x000380060477c981 */ /* 0x000122000c1e1900 */
[C---:B------:R-:W-:Y:S02]  /*3f20*/  IADD3 R22, R6.reuse, 0x160, RZ ;  /* 0x0000016006167810 */ /* 0x040fe40007ffe0ff */
[----:B------:R-:W-:Y:S01]  /*3f30*/  MOV R110, RZ ;  /* 0x000000ff006e7202 */ /* 0x000fe20000000f00 */
[----:B------:R0:W4:Y:S01]  /*3f40*/  @!P0 LDG.E R108, [R4.64+0x400] ;  /* 0x00040006046c8981 */ /* 0x000122000c1e1900 */
[C---:B------:R-:W-:Y:S02]  /*3f50*/  IADD3 R7, R6.reuse, 0x180, RZ ;  /* 0x0000018006077810 */ /* 0x040fe40007ffe0ff */
[C---:B-1----:R-:W-:Y:S01]  /*3f60*/  IADD3 R20, R6.reuse, 0x1a0, RZ ;  /* 0x000001a006147810 */ /* 0x042fe20007ffe0ff */
[----:B------:R0:W4:Y:S01]  /*3f70*/  @!P1 LDG.E R112, [R4.64+0x480] ;  /* 0x0004800604709981 */ /* 0x000122000c1e1900 */
[----:B------:R-:W-:Y:S02]  /*3f80*/  IADD3 R21, R6, 0x1c0, RZ ;  /* 0x000001c006157810 */ /* 0x000fe40007ffe0ff */
[----:B------:R-:W-:Y:S01]  /*3f90*/  ISETP.GE.AND P2, PT, R22, R114, PT ;  /* 0x000000721600720c */ /* 0x000fe20003f46270 */
[----:B------:R0:W4:Y:S01]  /*3fa0*/  @!P3 LDG.E R110, [R4.64+0x500] ;  /* 0x00050006046eb981 */ /* 0x000122000c1e1900 */
[----:B------:R-:W-:-:S02]  /*3fb0*/  IADD3 R6, R6, 0x1e0, RZ ;  /* 0x000001e006067810 */ /* 0x000fc40007ffe0ff */
[-C--:B------:R-:W-:Y:S02]  /*3fc0*/  ISETP.GE.AND P0, PT, R7, R114.reuse, PT ;  /* 0x000000720700720c */ /* 0x080fe40003f06270 */
[-C--:B------:R-:W-:Y:S02]  /*3fd0*/  ISETP.GE.AND P1, PT, R20, R114.reuse, PT ;  /* 0x000000721400720c */ /* 0x080fe40003f26270 */
[-C--:B------:R-:W-:Y:S02]  /*3fe0*/  ISETP.GE.AND P3, PT, R21, R114.reuse, PT ;  /* 0x000000721500720c */ /* 0x080fe40003f66270 */
[----:B------:R-:W-:Y:S01]  /*3ff0*/  ISETP.GE.AND P4, PT, R6, R114, PT ;  /* 0x000000720600720c */ /* 0x000fe20003f86270 */
[----:B------:R-:W-:Y:S01]  /*4000*/  HFMA2.MMA R114, -RZ, RZ, 0, 0 ;  /* 0x00000000ff727435 */ /* 0x000fe200000001ff */
[----:B------:R-:W-:-:S06]  /*4010*/  CS2R R20, SRZ ;  /* 0x0000000000147805 */ /* 0x000fcc000001ff00 */
        /* <DEDUP_REMOVED lines=11> */
[----:B------:R-:W-:-:S05]  /*40d0*/  IMAD.WIDE.U32 R6, R96, c[0x0][0x1a0], R6 ;  /* 0x0000680060067a25 */ /* 0x000fca00078e0006 */
[----:B------:R-:W-:Y:S02]  /*40e0*/  IADD3 R7, R7, R23, RZ ;  /* 0x0000001707077210 */ /* 0x000fe40007ffe0ff */
[----:B------:R-:W-:-:S04]  /*40f0*/  LEA R22, P0, R6, c[0x0][0x228], 0x3 ;  /* 0x00008a0006167a11 */ /* 0x000fc800078018ff */
[----:B------:R-:W-:Y:S02]  /*4100*/  LEA.HI.X R23, R6, c[0x0][0x22c], R7, 0x3, P0 ;  /* 0x00008b0006177a11 */ /* 0x000fe400000f1c07 */
[----:B0-----:R-:W-:Y:S02]  /*4110*/  IADD3 R5, R64, 0x100, RZ ;  /* 0x0000010040057810 */ /* 0x001fe40007ffe0ff */
[----:B------:R-:W-:Y:S02]  /*4120*/  ISETP.NE.AND P2, PT, R66, RZ, PT ;  /* 0x000000ff4200720c */ /* 0x000fe40003f45270 */
[C---:B------:R-:W-:Y:S01]  /*4130*/  IADD3 R7, R64.reuse, 0x120, RZ ;  /* 0x0000012040077810 */ /* 0x040fe20007ffe0ff */
[----:B------:R-:W5:Y:S01]  /*4140*/  LDG.E.64 R22, [R22.64] ;  /* 0x0000000616167981 */ /* 0x000f62000c1e1b00 */
[----:B------:R-:W-:Y:S02]  /*4150*/  LEA.HI.SX32 R5, R5, R64, 0x1b ;  /* 0x0000004005057211 */ /* 0x000fe400078fdaff */
[----:B------:R-:W-:-:S02]  /*4160*/  IADD3 R121, R64, 0x140, RZ ;  /* 0x0000014040797810 */ /* 0x000fc40007ffe0ff */
[-C--:B------:R-:W-:Y:S02]  /*4170*/  LEA.HI.SX32 R7, R7, R64.reuse, 0x1b ;  /* 0x0000004007077211 */ /* 0x080fe400078fdaff */
[----:B------:R-:W-:Y:S02]  /*4180*/  LEA.HI.SX32 R121, R121, R64, 0x1b ;  /* 0x0000004079797211 */ /* 0x000fe400078fdaff */
[----:B------:R-:W-:-:S04]  /*4190*/  IADD3 R123, R64, 0x1c0, RZ ;  /* 0x000001c0407b7810 */ /* 0x000fc80007ffe0ff */
[----:B------:R-:W-:Y:S02]  /*41a0*/  LEA.HI.SX32 R123, R123, R64, 0x1b ;  /* 0x000000407b7b7211 */ /* 0x000fe400078fdaff */
[----:B------:R-:W-:-:S04]  /*41b0*/  ISETP.NE.AND P0, PT, R176, RZ, PT ;  /* 0x000000ffb000720c */ /* 0x000fc80003f05270 */
[----:B------:R-:W-:Y:S01]  /*41c0*/  ISETP.LT.OR P1, PT, R175, 0x2, P0 ;  /* 0x00000002af00780c */ /* 0x000fe20000721670 */
[----:B------:R-:W-:Y:S02]  /*41d0*/  FMUL.FTZ R144, R41, R34 ;  /* 0x0000002229907220 */ /* 0x000fe40000410000 */
[----:B------:R-:W-:Y:S01]  /*41e0*/  FMUL.FTZ R146, R39, R32 ;  /* 0x0000002027927220 */ /* 0x000fe20000410000 */
[----:B--2---:R-:W-:Y:S04]  /*41f0*/  STS [R53.X4], R24 ;  /* 0x0000001835007388 */ /* 0x004fe80000004800 */
[----:B---3--:R-:W-:Y:S04]  /*4200*/  STS [R52.X4+0x80], R25 ;  /* 0x0000801934007388 */ /* 0x008fe80000004800 */
[----:B----4-:R0:W-:Y:S04]  /*4210*/  STS [R51.X4+0x100], R102 ;  /* 0x0001006633007388 */ /* 0x0101e80000004800 */
[----:B------:R-:W-:Y:S04]  /*4220*/  STS [R50.X4+0x180], R115 ;  /* 0x0001807332007388 */ /* 0x000fe80000004800 */
[----:B------:R-:W-:Y:S01]  /*4230*/  STS [R49.X4+0x200], R104 ;  /* 0x0002006831007388 */ /* 0x000fe20000004800 */
[----:B------:R-:W-:-:S02]  /*4240*/  FMUL.FTZ R141, R18, 1.4426950216293334961 ;  /* 0x3fb8aa3b128d7820 */ /* 0x000fc40000410000 */
[-C--:B------:R-:W-:Y:S02]  /*4250*/  FMUL.FTZ R4, R19, R38.reuse ;  /* 0x0000002613047220 */ /* 0x080fe40000410000 */
[----:B------:R-:W-:Y:S02]  /*4260*/  FMUL.FTZ R6, R141, R38 ;  /* 0x000000268d067220 */ /* 0x000fe40000410000 */
[----:B------:R-:W-:Y:S01]  /*4270*/  FMUL.RZ R4, R4, 0.15915493667125701904 ;  /* 0x3e22f98304047820 */ /* 0x000fe2000040c000 */
[----:B------:R-:W-:Y:S01]  /*4280*/  STS [R48.X4+0x280], R117 ;  /* 0x0002807530007388 */ /* 0x000fe20000004800 */
[----:B0-----:R-:W-:Y:S03]  /*4290*/  MUFU.EX2 R102, R6 ;  /* 0x0000000600667308 */ /* 0x001fe60000000800 */
[----:B------:R-:W-:Y:S04]  /*42a0*/  STS [R47.X4+0x300], R106 ;  /* 0x0003006a2f007388 */ /* 0x000fe80000004800 */
[----:B------:R0:W-:Y:S01]  /*42b0*/  STS [R46.X4+0x380], R119 ;  /* 0x000380772e007388 */ /* 0x0001e20000004800 */
[----:B------:R-:W1:Y:S08]  /*42c0*/  MUFU.COS R125, R4 ;  /* 0x00000004007d7308 */ /* 0x000e700000000000 */
[----:B0-----:R-:W0:Y:S01]  /*42d0*/  MUFU.SIN R119, R4 ;  /* 0x0000000400777308 */ /* 0x001e220000000400 */
[----:B------:R-:W-:-:S02]  /*42e0*/  IADD3 R25, R64, 0x160, RZ ;  /* 0x0000016040197810 */ /* 0x000fc40007ffe0ff */
[C---:B------:R-:W-:Y:S01]  /*42f0*/  IADD3 R115, R64.reuse, 0x180, RZ ;  /* 0x0000018040737810 */ /* 0x040fe20007ffe0ff */
[----:B------:R2:W-:Y:S01]  /*4300*/  STS [R5.X4+0x400], R108 ;  /* 0x0004006c05007388 */ /* 0x0005e20000004800 */
[----:B------:R-:W-:Y:S02]  /*4310*/  IADD3 R117, R64, 0x1a0, RZ ;  /* 0x000001a040757810 */ /* 0x000fe40007ffe0ff */
[-C--:B------:R-:W-:Y:S01]  /*4320*/  LEA.HI.SX32 R24, R25, R64.reuse, 0x1b ;  /* 0x0000004019187211 */ /* 0x080fe200078fdaff */
[----:B------:R0:W-:Y:S01]  /*4330*/  STS [R7.X4+0x480], R112 ;  /* 0x0004807007007388 */ /* 0x0001e20000004800 */
[-C--:B------:R-:W-:Y:S01]  /*4340*/  LEA.HI.SX32 R115, R115, R64.reuse, 0x1b ;  /* 0x0000004073737211 */ /* 0x080fe200078fdaff */
[----:B-1----:R-:W-:Y:S01]  /*4350*/  FMUL.FTZ R6, R102, R125 ;  /* 0x0000007d66067220 */ /* 0x002fe20000410000 */
[----:B------:R-:W-:Y:S02]  /*4360*/  LEA.HI.SX32 R117, R117, R64, 0x1b ;  /* 0x0000004075757211 */ /* 0x000fe400078fdaff */
[----:B--2---:R-:W-:-:S02]  /*4370*/  IADD3 R5, R64, 0x1e0, RZ ;  /* 0x000001e040057810 */ /* 0x004fc40007ffe0ff */
[----:B------:R-:W-:Y:S01]  /*4380*/  LEA R104, R81, R96, 0x8 ;  /* 0x0000006051687211 */ /* 0x000fe200078e40ff */
[----:B0-----:R-:W-:Y:S01]  /*4390*/  FMUL.FTZ R7, R102, R119 ;  /* 0x0000007766077220 */ /* 0x001fe20000410000 */
[----:B------:R-:W-:Y:S01]  /*43a0*/  SHF.L.U32 R102, R64, 0x4, RZ ;  /* 0x0000000440667819 */ /* 0x000fe200000006ff */
[----:B------:R-:W-:Y:S01]  /*43b0*/  STS [R121.X4+0x500], R110 ;  /* 0x0005006e79007388 */ /* 0x000fe20000004800 */
[----:B------:R-:W-:Y:S02]  /*43c0*/  @P2 IADD3 R104, R66, 0x200, RZ ;  /* 0x0000020042682810 */ /* 0x000fe40007ffe0ff */
[----:B------:R-:W-:Y:S01]  /*43d0*/  LEA.HI.SX32 R25, R5, R64, 0x1b ;  /* 0x0000004005197211 */ /* 0x000fe200078fdaff */
[----:B------:R0:W-:Y:S01]  /*43e0*/  STS [R24.X4+0x580], R21 ;  /* 0x0005801518007388 */ /* 0x0001e20000004800 */
[----:B------:R-:W-:Y:S02]  /*43f0*/  LEA.HI.SX32 R102, R102, R102, 0x1b ;  /* 0x0000006666667211 */ /* 0x000fe400078fdaff */
[----:B------:R-:W-:Y:S01]  /*4400*/  SHF.L.U32 R104, R104, 0x3, RZ ;  /* 0x0000000368687819 */ /* 0x000fe200000006ff */
[----:B------:R1:W-:Y:S04]  /*4410*/  STS [R115.X4+0x600], R20 ;  /* 0x0006001473007388 */ /* 0x0003e80000004800 */
        /* <DEDUP_REMOVED lines=15> */
[----:B------:R-:W3:Y:S04]  /*4510*/  LDS R120, [R102.X4+0x2c] ;  /* 0x00002c0066787984 */ /* 0x000ee80000004800 */
[----:B------:R-:W3:Y:S04]  /*4520*/  LDS R112, [R102.X4+0x30] ;  /* 0x0000300066707984 */ /* 0x000ee80000004800 */
[----:B------:R-:W3:Y:S04]  /*4530*/  LDS R114, [R102.X4+0x34] ;  /* 0x0000340066727984 */ /* 0x000ee80000004800 */
[----:B------:R-:W3:Y:S04]  /*4540*/  LDS R106, [R102.X4+0x38] ;  /* 0x00003800666a7984 */ /* 0x000ee80000004800 */
[----:B------:R1:W3:Y:S04]  /*4550*/  LDS R110, [R102.X4+0x3c] ;  /* 0x00003c00666e7984 */ /* 0x0002e80000004800 */
[----:B------:R2:W-:Y:S01]  /*4560*/  STS.64 [R104+0x14d0], R6 ;  /* 0x0014d00668007388 */ /* 0x0005e20000000a00 */
[----:B------:R-:W-:Y:S01]  /*4570*/  @!P1 IADD3 R5, R175, -0x2, RZ ;  /* 0xfffffffeaf059810 */ /* 0x000fe20007ffe0ff */
[----:B0-----:R-:W-:-:S04]  /*4580*/  FMUL.FTZ R24, R19, R36 ;  /* 0x0000002413187220 */ /* 0x001fc80000410000 */
[----:B------:R-:W-:Y:S02]  /*4590*/  @!P1 IMAD R21, R5, c[0x0][0x16c], R96 ;  /* 0x00005b0005159a24 */ /* 0x000fe400078e0260 */
[----:B------:R-:W-:Y:S02]  /*45a0*/  CS2R R4, SRZ ;  /* 0x0000000000047805 */ /* 0x000fe4000001ff00 */
[----:B-1----:R-:W-:Y:S01]  /*45b0*/  @!P1 IMAD.WIDE R20, R21, 0x10, R12 ;  /* 0x0000001015149825 */ /* 0x002fe200078e020c */
[----:B------:R-:W-:Y:S03]  /*45c0*/  BAR.SYNC.DEFER_BLOCKING 0x0 ;  /* 0x0000000000007b1d */ /* 0x000fe60000010000 */
[----:B------:R-:W-:Y:S02]  /*45d0*/  FMUL.RZ R108, R24, 0.15915493667125701904 ;  /* 0x3e22f983186c7820 */ /* 0x000fe4000040c000 */
[----:B------:R-:W-:-:S02]  /*45e0*/  FMUL.FTZ R24, R141, R36 ;  /* 0x000000248d187220 */ /* 0x000fc40000410000 */
[----:B--2---:R-:W-:Y:S01]  /*45f0*/  FMUL.FTZ R25, R19, R34 ;  /* 0x0000002213197220 */ /* 0x004fe20000410000 */
[----:B------:R-:W-:Y:S03]  /*4600*/  MUFU.SIN R117, R108 ;  /* 0x0000006c00757308 */ /* 0x000fe60000000400 */
[----:B------:R-:W-:Y:S02]  /*4610*/  FMUL.RZ R102, R25, 0.15915493667125701904 ;  /* 0x3e22f98319667820 */ /* 0x000fe4000040c000 */
[----:B------:R-:W-:-:S03]  /*4620*/  FMUL.FTZ R25, R19, R30 ;  /* 0x0000001e13197220 */ /* 0x000fc60000410000 */
[----:B------:R-:W0:Y:S01]  /*4630*/  MUFU.EX2 R24, R24 ;  /* 0x0000001800187308 */ /* 0x000e220000000800 */
[----:B------:R1:W5:Y:S07]  /*4640*/  @!P1 LDG.E.64 R4, [R20.64+0x8] ;  /* 0x0000080614049981 */ /* 0x00036e000c1e1b00 */
[----:B------:R-:W-:Y:S01]  /*4650*/  MUFU.SIN R121, R102 ;  /* 0x0000006600797308 */ /* 0x000fe20000000400 */
[----:B------:R-:W-:Y:S02]  /*4660*/  FMUL.RZ R132, R25, 0.15915493667125701904 ;  /* 0x3e22f98319847820 */ /* 0x000fe4000040c000 */
[----:B-1----:R-:W-:-:S05]  /*4670*/  FMUL.FTZ R20, R141, R34 ;  /* 0x000000228d147220 */ /* 0x002fca0000410000 */
[----:B------:R1:W-:Y:S01]  /*4680*/  MUFU.COS R119, R102 ;  /* 0x0000006600777308 */ /* 0x0003e20000000000 */
[----:B------:R-:W-:-:S07]  /*4690*/  FMUL.FTZ R25, R141, R30 ;  /* 0x0000001e8d197220 */ /* 0x000fce0000410000 */
[----:B------:R-:W2:Y:S01]  /*46a0*/  MUFU.EX2 R20, R20 ;  /* 0x0000001400147308 */ /* 0x000ea20000000800 */
[----:B------:R-:W-:-:S07]  /*46b0*/  FMUL.FTZ R21, R19, R32 ;  /* 0x0000002013157220 */ /* 0x000fce0000410000 */
[----:B------:R-:W0:Y:S01]  /*46c0*/  MUFU.COS R115, R108 ;  /* 0x0000006c00737308 */ /* 0x000e220000000000 */
[----:B-1----:R-:W-:Y:S02]  /*46d0*/  FMUL.FTZ R102, R19, R28 ;  /* 0x0000001c13667220 */ /* 0x002fe40000410000 */
[----:B------:R-:W-:-:S05]  /*46e0*/  FMUL.RZ R128, R21, 0.15915493667125701904 ;  /* 0x3e22f98315807820 */ /* 0x000fca000040c000 */
[----:B------:R-:W-:Y:S01]  /*46f0*/  MUFU.SIN R104, R132 ;  /* 0x0000008400687308 */ /* 0x000fe20000000400 */
[----:B------:R-:W-:Y:S02]  /*4700*/  FMUL.FTZ R125, R141, R28 ;  /* 0x0000001c8d7d7220 */ /* 0x000fe40000410000 */
[----:B------:R-:W-:-:S05]  /*4710*/  FMUL.RZ R134, R102, 0.15915493667125701904 ;  /* 0x3e22f98366867820 */ /* 0x000fca000040c000 */
[----:B------:R1:W-:Y:S01]  /*4720*/  MUFU.COS R124, R132 ;  /* 0x00000084007c7308 */ /* 0x0003e20000000000 */
[----:B0-----:R-:W-:-:S07]  /*4730*/  FMUL.FTZ R117, R24, R117 ;  /* 0x0000007518757220 */ /* 0x001fce0000410000 */
[----:B------:R-:W0:Y:S01]  /*4740*/  MUFU.EX2 R25, R25 ;  /* 0x0000001900197308 */ /* 0x000e220000000800 */
[----:B------:R-:W-:Y:S02]  /*4750*/  FMUL.FTZ R102, R45, R38 ;  /* 0x000000262d667220 */ /* 0x000fe40000410000 */
[C---:B--2---:R-:W-:Y:S02]  /*4760*/  FMUL.FTZ R119, R20.reuse, R119 ;  /* 0x0000007714777220 */ /* 0x044fe40000410000 */
[----:B------:R-:W-:-:S03]  /*4770*/  FMUL.FTZ R121, R20, R121 ;  /* 0x0000007914797220 */ /* 0x000fc60000410000 */
[----:B------:R-:W-:Y:S01]  /*4780*/  MUFU.SIN R116, R128 ;  /* 0x0000008000747308 */ /* 0x000fe20000000400 */
[----:B------:R-:W-:Y:S02]  /*4790*/  FMUL.FTZ R115, R24, R115 ;  /* 0x0000007318737220 */ /* 0x000fe40000410000 */
[----:B-1----:R-:W-:-:S05]  /*47a0*/  FMUL.FTZ R132, R117, R102 ;  /* 0x0000006675847220 */ /* 0x002fca0000410000 */
[----:B------:R-:W-:Y:S01]  /*47b0*/  MUFU.COS R108, R128 ;  /* 0x00000080006c7308 */ /* 0x000fe20000000000 */
[----:B------:R-:W-:-:S07]  /*47c0*/  FMUL.FTZ R24, RZ, R117 ;  /* 0x00000075ff187220 */ /* 0x000fce0000410000 */
[----:B------:R1:W-:Y:S01]  /*47d0*/  MUFU.EX2 R131, R125 ;  /* 0x0000007d00837308 */ /* 0x0003e20000000800 */
[----:B------:R-:W-:-:S07]  /*47e0*/  FMUL.FTZ R21, R141, R32 ;  /* 0x000000208d157220 */ /* 0x000fce0000410000 */
[----:B------:R-:W2:Y:S01]  /*47f0*/  MUFU.COS R128, R134 ;  /* 0x0000008600807308 */ /* 0x000ea20000000000 */
[----:B------:R-:W-:-:S07]  /*4800*/  FFMA.FTZ R132, RZ, R115, R132 ;  /* 0x00000073ff847223 */ /* 0x000fce0000010084 */
[----:B------:R-:W3:Y:S01]  /*4810*/  MUFU.SIN R20, R134 ;  /* 0x0000008600147308 */ /* 0x000ee20000000400 */
[C---:B0-----:R-:W-:Y:S02]  /*4820*/  FMUL.FTZ R124, R25.reuse, R124 ;  /* 0x0000007c197c7220 */ /* 0x041fe40000410000 */
[----:B-1----:R-:W-:Y:S02]  /*4830*/  FMUL.FTZ R125, R25, R104 ;  /* 0x00000068197d7220 */ /* 0x002fe40000410000 */
[----:B------:R-:W-:Y:S02]  /*4840*/  FMUL.FTZ R104, R43, R36 ;  /* 0x000000242b687220 */ /* 0x000fe40000410000 */
[----:B------:R-:W-:Y:S02]  /*4850*/  FFMA.FTZ R25, R115, R102, -R24 ;  /* 0x0000006673197223 */ /* 0x000fe40000010818 */
[----:B------:R-:W-:Y:S01]  /*4860*/  FADD.FTZ R132, RZ, R132 ;  /* 0x00000084ff847221 */ /* 0x000fe20000010000 */
[----:B------:R-:W0:Y:S01]  /*4870*/  MUFU.EX2 R21, R21 ;  /* 0x0000001500157308 */ /* 0x000e220000000800 */
[----:B------:R-:W-:-:S02]  /*4880*/  FADD.FTZ R24, R104, R25 ;  /* 0x0000001968187221 */ /* 0x000fc40000010000 */
[----:B------:R-:W-:Y:S02]  /*4890*/  FMUL.FTZ R25, R121, R132 ;  /* 0x0000008479197220 */ /* 0x000fe40000410000 */
[C---:B--2---:R-:W-:Y:S02]  /*48a0*/  FMUL.FTZ R128, R131.reuse, R128 ;  /* 0x0000008083807220 */ /* 0x044fe40000410000 */
[----:B---3--:R-:W-:Y:S02]  /*48b0*/  FMUL.FTZ R131, R131, R20 ;  /* 0x0000001483837220 */ /* 0x008fe40000410000 */
[----:B------:R-:W-:Y:S02]  /*48c0*/  FMUL.FTZ R134, R121, R24 ;  /* 0x0000001879867220 */ /* 0x000fe40000410000 */
[----:B------:R-:W-:Y:S02]  /*48d0*/  FMUL.FTZ R20, R19, R26 ;  /* 0x0000001a13147220 */ /* 0x000fe40000410000 */
[----:B------:R-:W-:-:S02]  /*48e0*/  FFMA.FTZ R25, R119, R24, -R25 ;  /* 0x0000001877197223 */ /* 0x000fc40000010819 */
[-C--:B------:R-:W-:Y:S02]  /*48f0*/  FMUL.FTZ R24, R7, R117.reuse ;  /* 0x0000007507187220 */ /* 0x080fe40000410000 */
[----:B------:R-:W-:Y:S02]  /*4900*/  FFMA.FTZ R132, R119, R132, R134 ;  /* 0x0000008477847223 */ /* 0x000fe40000010086 */
[----:B------:R-:W-:Y:S02]  /*4910*/  FMUL.RZ R140, R20, 0.15915493667125701904 ;  /* 0x3e22f983148c7820 */ /* 0x000fe4000040c000 */
[C---:B------:R-:W-:Y:S02]  /*4920*/  FMUL.FTZ R20, R6.reuse, R117 ;  /* 0x0000007506147220 */ /* 0x040fe40000410000 */
[----:B------:R-:W-:Y:S02]  /*4930*/  FFMA.FTZ R24, R6, R115, -R24 ;  /* 0x0000007306187223 */ /* 0x000fe40000010818 */
[----:B------:R-:W-:-:S02]  /*4940*/  FADD.FTZ R147, RZ, R132 ;  /* 0x00000084ff937221 */ /* 0x000fc40000010000 */
[----:B------:R-:W-:Y:S02]  /*4950*/  FFMA.FTZ R20, R7, R115, R20 ;  /* 0x0000007307147223 */ /* 0x000fe40000010014 */
[----:B------:R-:W-:Y:S02]  /*4960*/  FMUL.FTZ R132, R121, R24 ;  /* 0x0000001879847220 */ /* 0x000fe40000410000 */
[----:B0-----:R-:W-:Y:S02]  /*4970*/  FMUL.FTZ R116, R21, R116 ;  /* 0x0000007415747220 */ /* 0x001fe40000410000 */
[----:B------:R-:W-:Y:S02]  /*4980*/  FADD.FTZ R145, R144, R25 ;  /* 0x0000001990917221 */ /* 0x000fe40000010000 */
[-C--:B------:R-:W-:Y:S02]  /*4990*/  FMUL.FTZ R25, R121, R20.reuse ;  /* 0x0000001479197220 */ /* 0x080fe40000410000 */
[----:B------:R-:W-:-:S02]  /*49a0*/  FFMA.FTZ R143, R119, R20, R132 ;  /* 0x00000014778f7223 */ /* 0x000fc40000010084 */
[----:B------:R-:W-:Y:S02]  /*49b0*/  FMUL.FTZ R108, R21, R108 ;  /* 0x0000006c156c7220 */ /* 0x000fe40000410000 */
[C---:B------:R-:W-:Y:S02]  /*49c0*/  FMUL.FTZ R20, R116.reuse, R145 ;  /* 0x0000009174147220 */ /* 0x040fe40000410000 */
[-C--:B------:R-:W-:Y:S02]  /*49d0*/  FMUL.FTZ R136, R116, R147.reuse ;  /* 0x0000009374887220 */ /* 0x080fe40000410000 */
[C---:B------:R-:W-:Y:S02]  /*49e0*/  FFMA.FTZ R147, R108.reuse, R147, R20 ;  /* 0x000000936c937223 */ /* 0x040fe40000010014 */
[----:B------:R-:W-:Y:S02]  /*49f0*/  FFMA.FTZ R145, R108, R145, -R136 ;  /* 0x000000916c917223 */ /* 0x000fe40000010888 */
[----:B------:R-:W-:-:S02]  /*4a00*/  FADD.FTZ R147, RZ, R147 ;  /* 0x00000093ff937221 */ /* 0x000fc40000010000 */
[----:B------:R-:W-:Y:S02]  /*4a10*/  FMUL.FTZ R21, R141, R26 ;  /* 0x0000001a8d157220 */ /* 0x000fe40000410000 */
[----:B------:R-:W-:Y:S02]  /*4a20*/  FFMA.FTZ R25, R119, R24, -R25 ;  /* 0x0000001877197223 */ /* 0x000fe40000010819 */
[----:B------:R-:W-:Y:S02]  /*4a30*/  FMUL.FTZ R24, R116, R143 ;  /* 0x0000008f74187220 */ /* 0x000fe40000410000 */
[----:B------:R-:W-:Y:S01]  /*4a40*/  FADD.FTZ R145, R146, R145 ;  /* 0x0000009192917221 */ /* 0x000fe20000010000 */
[----:B------:R-:W-:Y:S01]  /*4a50*/  MUFU.SIN R134, R140 ;  /* 0x0000008c00867308 */ /* 0x000fe20000000400 */
[----:B------:R-:W-:Y:S02]  /*4a60*/  FMUL.FTZ R136, R125, R147 ;  /* 0x000000937d887220 */ /* 0x000fe40000410000 */
[----:B------:R-:W-:-:S02]  /*4a70*/  FFMA.FTZ R24, R108, R25, -R24 ;  /* 0x000000196c187223 */ /* 0x000fc40000010818 */
[----:B------:R-:W-:-:S03]  /*4a80*/  FMUL.FTZ R20, R19, R0 ;  /* 0x0000000013147220 */ /* 0x000fc60000410000 */
[----:B------:R0:W-:Y:S01]  /*4a90*/  MUFU.COS R132, R140 ;  /* 0x0000008c00847308 */ /* 0x0001e20000000000 */
[----:B------:R-:W-:Y:S02]  /*4aa0*/  FMUL.FTZ R25, R116, R25 ;  /* 0x0000001974197220 */ /* 0x000fe40000410000 */
[----:B------:R-:W-:-:S05]  /*4ab0*/  FFMA.FTZ R136, R124, R145, -R136 ;  /* 0x000000917c887223 */ /* 0x000fca0000010888 */
[----:B------:R-:W1:Y:S01]  /*4ac0*/  MUFU.EX2 R21, R21 ;  /* 0x0000001500157308 */ /* 0x000e620000000800 */
[----:B0-----:R-:W-:Y:S02]  /*4ad0*/  FMUL.FTZ R140, R125, R145 ;  /* 0x000000917d8c7220 */ /* 0x001fe40000410000 */
[----:B------:R-:W-:Y:S02]  /*4ae0*/  FMUL.FTZ R145, R37, R30 ;  /* 0x0000001e25917220 */ /* 0x000fe40000410000 */
[----:B------:R-:W-:Y:S02]  /*4af0*/  FFMA.FTZ R147, R124, R147, R140 ;  /* 0x000000937c937223 */ /* 0x000fe4000001008c */
[----:B------:R-:W-:Y:S02]  /*4b00*/  FMUL.RZ R148, R20, 0.15915493667125701904 ;  /* 0x3e22f98314947820 */ /* 0x000fe4000040c000 */
[----:B------:R-:W-:Y:S02]  /*4b10*/  FFMA.FTZ R25, R108, R143, R25 ;  /* 0x0000008f6c197223 */ /* 0x000fe40000010019 */
[----:B------:R-:W-:-:S02]  /*4b20*/  FMUL.FTZ R20, R125, R24 ;  /* 0x000000187d147220 */ /* 0x000fc40000410000 */
[----:B------:R-:W-:Y:S02]  /*4b30*/  FADD.FTZ R136, R145, R136 ;  /* 0x0000008891887221 */ /* 0x000fe40000010000 */
[----:B------:R-:W-:Y:S02]  /*4b40*/  FADD.FTZ R147, RZ, R147 ;  /* 0x00000093ff937221 */ /* 0x000fe40000010000 */
[-C--:B------:R-:W-:Y:S02]  /*4b50*/  FMUL.FTZ R143, R125, R25.reuse ;  /* 0x000000197d8f7220 */ /* 0x080fe40000410000 */
[----:B------:R-:W-:Y:S02]  /*4b60*/  FMUL.FTZ R141, R141, R0 ;  /* 0x000000008d8d7220 */ /* 0x000fe40000410000 */
[----:B------:R-:W-:Y:S02]  /*4b70*/  FFMA.FTZ R20, R124, R25, R20 ;  /* 0x000000197c147223 */ /* 0x000fe40000010014 */
[----:B------:R-:W-:-:S02]  /*4b80*/  FMUL.FTZ R142, R131, R136 ;  /* 0x00000088838e7220 */ /* 0x000fc40000410000 */
[CC--:B------:R-:W-:Y:S02]  /*4b90*/  FMUL.FTZ R25, R131.reuse, R147.reuse ;  /* 0x0000009383197220 */ /* 0x0c0fe40000410000 */
[----:B------:R-:W-:Y:S02]  /*4ba0*/  FFMA.FTZ R143, R124, R24, -R143 ;  /* 0x000000187c8f7223 */ /* 0x000fe4000001088f */
[----:B------:R-:W-:Y:S01]  /*4bb0*/  FMUL.FTZ R24, R131, R20 ;  /* 0x0000001483187220 */ /* 0x000fe20000410000 */
[----:B------:R-:W-:Y:S01]  /*4bc0*/  MUFU.EX2 R141, R141 ;  /* 0x0000008d008d7308 */ /* 0x000fe20000000800 */
[C---:B------:R-:W-:Y:S02]  /*4bd0*/  FFMA.FTZ R142, R128.reuse, R147, R142 ;  /* 0x00000093808e7223 */ /* 0x040fe4000001008e */
[----:B------:R-:W-:Y:S02]  /*4be0*/  FFMA.FTZ R136, R128, R136, -R25 ;  /* 0x0000008880887223 */ /* 0x000fe40000010819 */
[----:B------:R-:W-:-:S02]  /*4bf0*/  FMUL.FTZ R147, R35, R28 ;  /* 0x0000001c23937220 */ /* 0x000fc40000410000 */
[C---:B-1----:R-:W-:Y:S01]  /*4c00*/  FMUL.FTZ R132, R21.reuse, R132 ;  /* 0x0000008415847220 */ /* 0x042fe20000410000 */
[----:B------:R-:W0:Y:S01]  /*4c10*/  MUFU.SIN R140, R148 ;  /* 0x00000094008c7308 */ /* 0x000e220000000400 */
[----:B------:R-:W-:Y:S02]  /*4c20*/  FMUL.FTZ R134, R21, R134 ;  /* 0x0000008615867220 */ /* 0x000fe40000410000 */
[-C--:B------:R-:W-:Y:S02]  /*4c30*/  FFMA.FTZ R21, R128, R143.reuse, -R24 ;  /* 0x0000008f80157223 */ /* 0x080fe40000010818 */
[----:B------:R-:W-:Y:S02]  /*4c40*/  FMUL.FTZ R143, R131, R143 ;  /* 0x0000008f838f7220 */ /* 0x000fe40000410000 */
[----:B------:R-:W-:Y:S01]  /*4c50*/  FADD.FTZ R149, RZ, R142 ;  /* 0x0000008eff957221 */ /* 0x000fe20000010000 */
[----:B------:R-:W1:Y:S01]  /*4c60*/  MUFU.COS R138, R148 ;  /* 0x00000094008a7308 */ /* 0x000e620000000000 */
[----:B------:R-:W-:-:S02]  /*4c70*/  FADD.FTZ R25, R147, R136 ;  /* 0x0000008893197221 */ /* 0x000fc40000010000 */
[----:B------:R-:W-:Y:S02]  /*4c80*/  FFMA.FTZ R143, R128, R20, R143 ;  /* 0x00000014808f7223 */ /* 0x000fe4000001008f */
[C---:B------:R-:W-:Y:S02]  /*4c90*/  FMUL.FTZ R24, R134.reuse, R149 ;  /* 0x0000009586187220 */ /* 0x040fe40000410000 */
[C---:B------:R-:W-:Y:S02]  /*4ca0*/  FMUL.FTZ R20, R134.reuse, R21 ;  /* 0x0000001586147220 */ /* 0x040fe40000410000 */
[-C--:B------:R-:W-:Y:S02]  /*4cb0*/  FMUL.FTZ R136, R134, R25.reuse ;  /* 0x0000001986887220 */ /* 0x080fe40000410000 */
[----:B------:R-:W-:Y:S01]  /*4cc0*/  FFMA.FTZ R24, R132, R25, -R24 ;  /* 0x0000001984187223 */ /* 0x000fe20000010818 */
[----:B------:R-:W-:Y:S01]  /*4cd0*/  ISETP.NE.AND P1, PT, R66, 0x1f, PT ;  /* 0x0000001f4200780c */ /* 0x000fe20003f25270 */
[----:B------:R-:W-:-:S02]  /*4ce0*/  FFMA.FTZ R25, R132, R143, R20 ;  /* 0x0000008f84197223 */ /* 0x000fc40000010014 */
[----:B------:R-:W-:Y:S02]  /*4cf0*/  FFMA.FTZ R136, R132, R149, R136 ;  /* 0x0000009584887223 */ /* 0x000fe40000010088 */
[----:B------:R-:W-:Y:S02]  /*4d00*/  FMUL.FTZ R20, R134, R143 ;  /* 0x0000008f86147220 */ /* 0x000fe40000410000 */
[----:B------:R-:W-:Y:S02]  /*4d10*/  FMUL.FTZ R143, R33, R26 ;  /* 0x0000001a218f7220 */ /* 0x000fe40000410000 */
[----:B0-----:R-:W-:Y:S02]  /*4d20*/  FMUL.FTZ R140, R141, R140 ;  /* 0x0000008c8d8c7220 */ /* 0x001fe40000410000 */
[----:B------:R-:W-:Y:S02]  /*4d30*/  FADD.FTZ R149, RZ, R136 ;  /* 0x00000088ff957221 */ /* 0x000fe40000010000 */
[----:B------:R-:W-:-:S02]  /*4d40*/  FFMA.FTZ R21, R132, R21, -R20 ;  /* 0x0000001584157223 */ /* 0x000fc40000010814 */
[----:B-1----:R-:W-:Y:S02]  /*4d50*/  FMUL.FTZ R138, R141, R138 ;  /* 0x0000008a8d8a7220 */ /* 0x002fe40000410000 */
[----:B------:R-:W-:Y:S02]  /*4d60*/  FADD.FTZ R141, R143, R24 ;  /* 0x000000188f8d7221 */ /* 0x000fe40000010000 */
[C---:B------:R-:W-:Y:S02]  /*4d70*/  FMUL.FTZ R24, R140.reuse, R149 ;  /* 0x000000958c187220 */ /* 0x040fe40000410000 */
[C---:B------:R-:W-:Y:S02]  /*4d80*/  FMUL.FTZ R20, R140.reuse, R21 ;  /* 0x000000158c147220 */ /* 0x040fe40000410000 */
[C---:B------:R-:W-:Y:S02]  /*4d90*/  FMUL.FTZ R136, R140.reuse, R141 ;  /* 0x0000008d8c887220 */ /* 0x040fe40000410000 */
[----:B------:R-:W-:-:S02]  /*4da0*/  FMUL.FTZ R152, R140, R25 ;  /* 0x000000198c987220 */ /* 0x000fc40000410000 */
[C---:B------:R-:W-:Y:S02]  /*4db0*/  FFMA.FTZ R148, R138.reuse, R25, R20 ;  /* 0x000000198a947223 */ /* 0x040fe40000010014 */
[C---:B------:R-:W-:Y:S02]  /*4dc0*/  FFMA.FTZ R141, R138.reuse, R141, -R24 ;  /* 0x0000008d8a8d7223 */ /* 0x040fe40000010818 */
[----:B------:R0:W1:Y:S01]  /*4dd0*/  @P1 LDS.64 R24, [R66.X8+0x24d8] ;  /* 0x0024d80042181984 */ /* 0x0000620000008a00 */
[----:B------:R-:W-:Y:S01]  /*4de0*/  BSSY B0, `(.L_x_11457) ;  /* 0x000000e000007945 */ /* 0x000fe20003800000 */
[C---:B------:R-:W-:Y:S02]  /*4df0*/  FFMA.FTZ R152, R138.reuse, R21, -R152 ;  /* 0x000000158a987223 */ /* 0x040fe40000010898 */
[----:B------:R-:W-:Y:S02]  /*4e00*/  FFMA.FTZ R136, R138, R149, R136 ;  /* 0x000000958a887223 */ /* 0x000fe40000010088 */
[----:B------:R-:W-:Y:S01]  /*4e10*/  FMUL.FTZ R142, R31, R0 ;  /* 0x000000001f8e7220 */ /* 0x000fe20000410000 */
[----:B------:R-:W-:Y:S05]  /*4e20*/  @P1 BRA `(.L_x_11458) ;  /* 0x0000009000001947 */ /* 0x000fea0003800000 */
[----:B----4-:R-:W-:Y:S02]  /*4e30*/  ISETP.NE.AND P3, PT, R175, c[0x0][0x174], PT ;  /* 0x00005d00af007a0c */ /* 0x010fe40003f65270 */
[----:B-1----:R-:W-:-:S02]  /*4e40*/  MOV R25, RZ ;  /* 0x000000ff00197202 */ /* 0x002fc40000000f00 */
[----:B------:R-:W-:-:S09]  /*4e50*/  MOV R24, 0x3f800000 ;  /* 0x3f80000000187802 */ /* 0x000fd20000000f00 */
[----:B------:R-:W-:-:S04]  /*4e60*/  @P3 IADD3 R21, -R56, c[0x0][0x174], RZ ;  /* 0x00005d0038153a10 */ /* 0x000fc80007ffe1ff */
[----:B------:R-:W-:-:S04]  /*4e70*/  @P3 LEA.HI R20, R21, R21, RZ, 0x1 ;  /* 0x0000001515143211 */ /* 0x000fc800078f08ff */
[----:B------:R-:W-:-:S04]  /*4e80*/  @P3 LOP3.LUT R20, R20, 0xfffffe, RZ, 0xc0, !PT ;  /* 0x00fffffe14143812 */ /* 0x000fc800078ec0ff */
[----:B------:R-:W-:-:S04]  /*4e90*/  @P3 IADD3 R21, -R20, R21, RZ ;  /* 0x0000001514153210 */ /* 0x000fc80007ffe1ff */
[----:B------:R-:W-:-:S05]  /*4ea0*/  @P3 LEA R21, R21, R96, 0x8 ;  /* 0x0000006015153211 */ /* 0x000fca00078e40ff */
[----:B------:R1:W2:Y:S02]  /*4eb0*/  @P3 LDS.64 R24, [R21.X8+0x14d0] ;  /* 0x0014d00015183984 */ /* 0x0002a40000008a00 */
.L_x_11458:
[----:B----4-:R-:W-:Y:S05]  /*4ec0*/  BSYNC B0 ;  /* 0x0000000000007941 */ /* 0x010fea0003800000 */
.L_x_11457:
[----:B------:R-:W-:Y:S01]  /*4ed0*/  FADD.FTZ R157, R142, R141 ;  /* 0x0000008d8e9d7221 */ /* 0x000fe20000010000 */
[----:B------:R-:W3:Y:S01]  /*4ee0*/  SHFL.UP PT, R149, R152, 0x1, RZ ;  /* 0x0420000098957989 */ /* 0x000ee200000e00ff */
[----:B------:R-:W-:Y:S01]  /*4ef0*/  FADD.FTZ R156, RZ, R136 ;  /* 0x00000088ff9c7221 */ /* 0x000fe20000010000 */
[----:B-1----:R-:W-:Y:S01]  /*4f00*/  MOV R21, c[0x0][0x2bc] ;  /* 0x0000af0000157a02 */ /* 0x002fe20000000f00 */
[----:B------:R-:W-:Y:S01]  /*4f10*/  BSSY B0, `(.L_x_11459) ;  /* 0x0000107000007945 */ /* 0x000fe20003800000 */
[----:B------:R-:W1:Y:S01]  /*4f20*/  SHFL.UP PT, R151, R157, 0x1, RZ ;  /* 0x042000009d977989 */ /* 0x000e6200000e00ff */
[----:B------:R-:W-:Y:S02]  /*4f30*/  MOV R20, c[0x0][0x2b8] ;  /* 0x0000ae0000147a02 */ /* 0x000fe40000000f00 */
[--C-:B------:R-:W-:Y:S01]  /*4f40*/  SHF.R.U32.HI R136, RZ, 0x1, R21.reuse ;  /* 0x00000001ff887819 */ /* 0x100fe20000011615 */
[----:B------:R-:W4:Y:S01]  /*4f50*/  SHFL.UP PT, R141, R148, 0x1, RZ ;  /* 0x04200000948d7989 */ /* 0x000f2200000e00ff */
[----:B------:R-:W-:-:S02]  /*4f60*/  SHF.R.U64 R20, R20, 0x1, R21 ;  /* 0x0000000114147819 */ /* 0x000fc40000001215 */
[----:B------:R-:W-:Y:S01]  /*4f70*/  ISETP.GE.AND P3, PT, R64, 0x1, PT ;  /* 0x000000014000780c */ /* 0x000fe20003f66270 */
[----:B------:R-:W0:Y:S01]  /*4f80*/  SHFL.UP PT, R153, R156, 0x1, RZ ;  /* 0x042000009c997989 */ /* 0x000e2200000e00ff */
[-C--:B------:R-:W-:Y:S01]  /*4f90*/  IMAD R21, R136, R73.reuse, RZ ;  /* 0x0000004988157224 */ /* 0x080fe200078e02ff */
[----:B------:R-:W-:Y:S02]  /*4fa0*/  IADD3 R166, R56, -c[0x0][0x174], RZ ;  /* 0x80005d0038a67a10 */ /* 0x000fe40007ffe0ff */
[----:B------:R-:W-:Y:S01]  /*4fb0*/  SHF.L.U64.HI R164, R94, 0x2, R79 ;  /* 0x000000025ea47819 */ /* 0x000fe2000001024f */
[----:B------:R-:W-:Y:S02]  /*4fc0*/  IMAD R155, R72, R20, R21 ;  /* 0x00000014489b7224 */ /* 0x000fe400078e0215 */
[----:B------:R-:W-:-:S04]  /*4fd0*/  IMAD.WIDE.U32 R20, R20, R73, RZ ;  /* 0x0000004914147225 */ /* 0x000fc800078e00ff */
[----:B------:R-:W-:Y:S01]  /*4fe0*/  IMAD R164, R164, c[0x0][0x2d0], RZ ;  /* 0x0000b400a4a47a24 */ /* 0x000fe200078e02ff */
[----:B------:R-:W-:Y:S01]  /*4ff0*/  IADD3 R21, R155, R21, RZ ;  /* 0x000000159b157210 */ /* 0x000fe20007ffe0ff */
[C---:B---3--:R-:W-:Y:S02]  /*5000*/  FMUL.FTZ R136, R148.reuse, R149 ;  /* 0x0000009594887220 */ /* 0x048fe40000410000 */
[----:B-1----:R-:W-:Y:S02]  /*5010*/  FMUL.FTZ R150, R148, R151 ;  /* 0x0000009794967220 */ /* 0x002fe40000410000 */
[----:B------:R-:W-:-:S04]  /*5020*/  IMAD.WIDE.U32 R20, R71, c[0x0][0x2c0], R20 ;  /* 0x0000b00047147a25 */ /* 0x000fc800078e0014 */
[----:B----4-:R-:W-:Y:S01]  /*5030*/  FFMA.FTZ R155, R152, R141, R136 ;  /* 0x0000008d989b7223 */ /* 0x010fe20000010088 */
[----:B------:R-:W-:Y:S01]  /*5040*/  LEA R169, P4, R20, c[0x0][0x320], 0x3 ;  /* 0x0000c80014a97a11 */ /* 0x000fe200078818ff */
[-C--:B0-----:R-:W-:Y:S02]  /*5050*/  FMUL.FTZ R136, R148, R153.reuse ;  /* 0x0000009994887220 */ /* 0x081fe40000410000 */
[----:B------:R-:W-:Y:S01]  /*5060*/  FFMA.FTZ R153, R152, R153, R150 ;  /* 0x0000009998997223 */ /* 0x000fe20000010096 */
[----:B------:R-:W-:Y:S01]  /*5070*/  FSEL R154, R148, R155, !P3 ;  /* 0x0000009b949a7208 */ /* 0x000fe20005800000 */
[----:B------:R-:W-:Y:S02]  /*5080*/  FFMA.FTZ R136, R152, R151, -R136 ;  /* 0x0000009798887223 */ /* 0x000fe40000010888 */
[----:B------:R-:W-:Y:S02]  /*5090*/  @P3 FADD.FTZ R156, R156, R153 ;  /* 0x000000999c9c3221 */ /* 0x000fe40000010000 */
[----:B------:R-:W-:-:S02]  /*50a0*/  FMUL.FTZ R141, R148, R141 ;  /* 0x0000008d948d7220 */ /* 0x000fc40000410000 */
[----:B------:R-:W-:Y:S01]  /*50b0*/  @P3 FADD.FTZ R157, R157, R136 ;  /* 0x000000889d9d3221 */ /* 0x000fe20000010000 */
[----:B------:R-:W0:Y:S01]  /*50c0*/  SHFL.UP PT, R163, R156, 0x2, RZ ;  /* 0x044000009ca37989 */ /* 0x000e2200000e00ff */
[-C--:B-----5:R-:W-:Y:S02]  /*50d0*/  FMUL.FTZ R150, R22, R110.reuse ;  /* 0x0000006e16967220 */ /* 0x0a0fe40000410000 */
[----:B------:R-:W-:Y:S01]  /*50e0*/  @P3 FFMA.FTZ R152, R152, R149, -R141 ;  /* 0x0000009598983223 */ /* 0x000fe2000001088d */
[----:B------:R-:W1:Y:S01]  /*50f0*/  SHFL.UP PT, R161, R157, 0x2, RZ ;  /* 0x044000009da17989 */ /* 0x000e6200000e00ff */
[----:B------:R-:W-:Y:S01]  /*5100*/  IMAD R148, R177, c[0x0][0x2c0], RZ ;  /* 0x0000b000b1947a24 */ /* 0x000fe200078e02ff */
[----:B------:R-:W-:Y:S01]  /*5110*/  ISETP.GE.AND P3, PT, R64, 0x2, PT ;  /* 0x000000024000780c */ /* 0x000fe20003f66270 */
[----:B------:R-:W-:Y:S01]  /*5120*/  FMUL.FTZ R149, R23, R110 ;  /* 0x0000006e17957220 */ /* 0x000fe20000410000 */
[----:B------:R-:W3:Y:S01]  /*5130*/  SHFL.UP PT, R159, R152, 0x2, RZ ;  /* 0x04400000989f7989 */ /* 0x000ee200000e00ff */
[----:B------:R-:W-:-:S02]  /*5140*/  FADD.FTZ R136, R92, R92 ;  /* 0x0000005c5c887221 */ /* 0x000fc40000010000 */
[-C--:B------:R-:W-:Y:S02]  /*5150*/  FFMA.FTZ R155, R23, R106.reuse, R150 ;  /* 0x0000006a179b7223 */ /* 0x080fe40000010096 */
[----:B------:R-:W-:Y:S02]  /*5160*/  IMAD R171, R71, c[0x0][0x2c4], R148 ;  /* 0x0000b10047ab7a24 */ /* 0x000fe400078e0294 */
[C---:B------:R-:W-:Y:S02]  /*5170*/  FFMA.FTZ R151, R22.reuse, R106, -R149 ;  /* 0x0000006a16977223 */ /* 0x040fe40000010895 */
[-C--:B------:R-:W-:Y:S01]  /*5180*/  FMUL.FTZ R148, R22, R114.reuse ;  /* 0x0000007216947220 */ /* 0x080fe20000410000 */
[----:B------:R-:W-:Y:S01]  /*5190*/  IADD3 R171, R171, R21, RZ ;  /* 0x00000015abab7210 */ /* 0x000fe20007ffe0ff */
[----:B------:R-:W-:Y:S02]  /*51a0*/  FMUL.FTZ R149, R136, R155 ;  /* 0x0000009b88957220 */ /* 0x000fe40000410000 */
[C---:B------:R-:W-:Y:S01]  /*51b0*/  FMUL.FTZ R153, R23.reuse, R114 ;  /* 0x0000007217997220 */ /* 0x040fe20000410000 */
[----:B------:R-:W4:Y:S01]  /*51c0*/  SHFL.UP PT, R155, R154, 0x2, RZ ;  /* 0x044000009a9b7989 */ /* 0x000f2200000e00ff */
[----:B------:R-:W-:Y:S01]  /*51d0*/  FADD.FTZ R141, R90, R90 ;  /* 0x0000005a5a8d7221 */ /* 0x000fe20000010000 */
[----:B------:R-:W-:Y:S01]  /*51e0*/  LEA.HI.X R171, R20, c[0x0][0x324], R171, 0x3, P4 ;  /* 0x0000c90014ab7a11 */ /* 0x000fe200020f1cab */
[----:B------:R-:W-:-:S02]  /*51f0*/  FFMA.FTZ R148, R23, R112, R148 ;  /* 0x0000007017947223 */ /* 0x000fc40000010094 */
[----:B------:R-:W-:Y:S02]  /*5200*/  FMUL.FTZ R151, R136, R151 ;  /* 0x0000009788977220 */ /* 0x000fe40000410000 */
[-C--:B------:R-:W-:Y:S02]  /*5210*/  FMUL.FTZ R158, R138, R149.reuse ;  /* 0x000000958a9e7220 */ /* 0x080fe40000410000 */
[----:B------:R-:W-:Y:S02]  /*5220*/  FFMA.FTZ R150, R22, R112, -R153 ;  /* 0x0000007016967223 */ /* 0x000fe40000010899 */
[----:B------:R-:W-:Y:S02]  /*5230*/  FMUL.FTZ R148, R141, R148 ;  /* 0x000000948d947220 */ /* 0x000fe40000410000 */
[C---:B------:R-:W-:Y:S02]  /*5240*/  FMUL.FTZ R153, R140.reuse, R149 ;  /* 0x000000958c997220 */ /* 0x040fe40000410000 */
[----:B------:R-:W-:-:S02]  /*5250*/  FFMA.FTZ R165, -R140, R151, -R158 ;  /* 0x000000978ca57223 */ /* 0x000fc4000001099e */
[----:B------:R-:W-:Y:S02]  /*5260*/  FMUL.FTZ R150, R141, R150 ;  /* 0x000000968d967220 */ /* 0x000fe40000410000 */
[----:B------:R-:W-:Y:S02]  /*5270*/  FFMA.FTZ R153, R138, R151, -R153 ;  /* 0x000000978a997223 */ /* 0x000fe40000010899 */
[----:B------:R-:W-:Y:S02]  /*5280*/  FADD.FTZ R165, -R148, R165 ;  /* 0x000000a594a57221 */ /* 0x000fe40000010100 */
[----:B------:R-:W-:Y:S02]  /*5290*/  FADD.FTZ R153, R150, R153 ;  /* 0x0000009996997221 */ /* 0x000fe40000010000 */
[----:B------:R-:W-:Y:S02]  /*52a0*/  FMUL.FTZ R158, R134, -R165 ;  /* 0x800000a5869e7220 */ /* 0x000fe40000410000 */
[----:B0-----:R-:W-:-:S02]  /*52b0*/  FMUL.FTZ R21, R154, R163 ;  /* 0x000000a39a157220 */ /* 0x001fc40000410000 */
[----:B------:R-:W-:Y:S02]  /*52c0*/  FFMA.FTZ R167, R132, R153, -R158 ;  /* 0x0000009984a77223 */ /* 0x000fe4000001089e */
[-C--:B-1----:R-:W-:Y:S02]  /*52d0*/  FFMA.FTZ R158, R152, R161.reuse, -R21 ;  /* 0x000000a1989e7223 */ /* 0x082fe40000010815 */
[C---:B------:R-:W-:Y:S02]  /*52e0*/  FMUL.FTZ R161, R154.reuse, R161 ;  /* 0x000000a19aa17220 */ /* 0x040fe40000410000 */
[----:B---3--:R-:W-:Y:S02]  /*52f0*/  FMUL.FTZ R21, R154, R159 ;  /* 0x0000009f9a157220 */ /* 0x008fe40000410000 */
[----:B------:R-:W-:Y:S02]  /*5300*/  FFMA.FTZ R161, R152, R163, R161 ;  /* 0x000000a398a17223 */ /* 0x000fe400000100a1 */
[----:B----4-:R-:W-:-:S02]  /*5310*/  FMUL.FTZ R20, R154, R155 ;  /* 0x0000009b9a147220 */ /* 0x010fc40000410000 */
[----:B------:R-:W-:Y:S02]  /*5320*/  FFMA.FTZ R21, R152, R155, R21 ;  /* 0x0000009b98157223 */ /* 0x000fe40000010015 */
[----:B------:R-:W-:Y:S02]  /*5330*/  FMUL.FTZ R153, R134, -R153 ;  /* 0x8000009986997220 */ /* 0x000fe40000410000 */
[----:B------:R-:W-:Y:S01]  /*5340*/  @P3 FADD.FTZ R156, R156, R161 ;  /* 0x000000a19c9c3221 */ /* 0x000fe20000010000 */
[----:B------:R-:W-:Y:S01]  /*5350*/  FSEL R160, R154, R21, !P3 ;  /* 0x000000159aa07208 */ /* 0x000fe20005800000 */
[----:B------:R-:W-:Y:S02]  /*5360*/  @P3 FFMA.FTZ R152, R152, R159, -R20 ;  /* 0x0000009f98983223 */ /* 0x000fe40000010814 */
[----:B------:R-:W-:Y:S01]  /*5370*/  @P3 FADD.FTZ R157, R157, R158 ;  /* 0x0000009e9d9d3221 */ /* 0x000fe20000010000 */
[----:B------:R-:W-:Y:S01]  /*5380*/  LEA R20, P3, R66, R169, 0x2 ;  /* 0x000000a942147211 */ /* 0x000fe200078610ff */
[----:B------:R-:W-:Y:S01]  /*5390*/  FFMA.FTZ R162, R132, R165, R153 ;  /* 0x000000a584a27223 */ /* 0x000fe20000010099 */
[----:B------:R-:W-:Y:S01]  /*53a0*/  SHFL.UP PT, R159, R152, 0x4, RZ ;  /* 0x04800000989f7989 */ /* 0x000fe200000e00ff */
[-C--:B------:R-:W-:Y:S01]  /*53b0*/  FMUL.FTZ R154, R22, R120.reuse ;  /* 0x00000078169a7220 */ /* 0x080fe20000410000 */
[----:B------:R-:W-:Y:S01]  /*53c0*/  LEA.HI.X R21, R66, R171, RZ, 0x2, P3 ;  /* 0x000000ab42157211 */ /* 0x000fe200018f14ff */
[C---:B------:R-:W-:Y:S01]  /*53d0*/  FMUL.FTZ R153, R23.reuse, R120 ;  /* 0x0000007817997220 */ /* 0x040fe20000410000 */
[----:B------:R-:W0:Y:S01]  /*53e0*/  SHFL.UP PT, R165, R156, 0x4, RZ ;  /* 0x048000009ca57989 */ /* 0x000e2200000e00ff */
[-C--:B------:R-:W-:Y:S01]  /*53f0*/  FFMA.FTZ R158, R23, R118.reuse, R154 ;  /* 0x00000076179e7223 */ /* 0x080fe2000001009a */
[----:B------:R-:W-:Y:S01]  /*5400*/  ISETP.GE.AND P3, PT, R64, 0x4, PT ;  /* 0x000000044000780c */ /* 0x000fe20003f66270 */
[----:B------:R-:W-:Y:S01]  /*5410*/  FADD.FTZ R155, R88, R88 ;  /* 0x00000058589b7221 */ /* 0x000fe20000010000 */
[----:B------:R-:W1:Y:S01]  /*5420*/  SHFL.UP PT, R163, R157, 0x4, RZ ;  /* 0x048000009da37989 */ /* 0x000e6200000e00ff */
[----:B------:R-:W-:Y:S01]  /*5430*/  FFMA.FTZ R154, R22, R118, -R153 ;  /* 0x00000076169a7223 */ /* 0x000fe20000010899 */
[----:B------:R-:W-:Y:S01]  /*5440*/  SHF.L.U32 R171, R94, 0x2, RZ ;  /* 0x000000025eab7819 */ /* 0x000fe200000006ff */
[C---:B------:R-:W-:Y:S01]  /*5450*/  FMUL.FTZ R153, R155.reuse, R158 ;  /* 0x0000009e9b997220 */ /* 0x040fe20000410000 */
[----:B------:R-:W3:Y:S01]  /*5460*/  SHFL.UP PT, R161, R160, 0x4, RZ ;  /* 0x04800000a0a17989 */ /* 0x000ee200000e00ff */
[----:B------:R-:W-:-:S02]  /*5470*/  FMUL.FTZ R154, R155, R154 ;  /* 0x0000009a9b9a7220 */ /* 0x000fc40000410000 */
[----:B------:R-:W-:Y:S02]  /*5480*/  IMAD R169, R166, -0x200, RZ ;  /* 0xfffffe00a6a97824 */ /* 0x000fe400078e02ff */
[----:B------:R-:W-:Y:S02]  /*5490*/  FADD.FTZ R167, R154, R167 ;  /* 0x000000a79aa77221 */ /* 0x000fe40000010000 */
[----:B------:R-:W-:Y:S02]  /*54a0*/  FADD.FTZ R162, -R153, R162 ;  /* 0x000000a299a27221 */ /* 0x000fe40000010100 */
[----:B------:R-:W-:-:S04]  /*54b0*/  IMAD.WIDE R20, R169, 0x4, R20 ;  /* 0x00000004a9147825 */ /* 0x000fc800078e0214 */
[C---:B------:R-:W-:Y:S02]  /*54c0*/  FMUL.FTZ R169, R131.reuse, -R167 ;  /* 0x800000a783a97220 */ /* 0x040fe40000410000 */
[-C--:B------:R-:W-:Y:S02]  /*54d0*/  FMUL.FTZ R158, R131, -R162.reuse ;  /* 0x800000a2839e7220 */ /* 0x080fe40000410000 */
[----:B------:R-:W-:Y:S02]  /*54e0*/  IMAD R181, R171, c[0x0][0x2d4], R164 ;  /* 0x0000b500abb57a24 */ /* 0x000fe400078e02a4 */
[----:B------:R-:W-:Y:S02]  /*54f0*/  FFMA.FTZ R169, R128, R162, R169 ;  /* 0x000000a280a97223 */ /* 0x000fe400000100a9 */
[----:B0-----:R-:W-:Y:S02]  /*5500*/  FMUL.FTZ R164, R160, R165 ;  /* 0x000000a5a0a47220 */ /* 0x001fe40000410000 */
[----:B------:R-:W-:-:S02]  /*5510*/  FFMA.FTZ R167, R128, R167, -R158 ;  /* 0x000000a780a77223 */ /* 0x000fc4000001089e */
[C---:B------:R-:W-:Y:S02]  /*5520*/  FMUL.FTZ R162, R160.reuse, R159 ;  /* 0x0000009fa0a27220 */ /* 0x040fe40000410000 */
[C---:B-1----:R-:W-:Y:S02]  /*5530*/  FMUL.FTZ R166, R160.reuse, R163 ;  /* 0x000000a3a0a67220 */ /* 0x042fe40000410000 */
[----:B---3--:R-:W-:Y:S02]  /*5540*/  FMUL.FTZ R158, R160, R161 ;  /* 0x000000a1a09e7220 */ /* 0x008fe40000410000 */
[C---:B------:R-:W-:Y:S02]  /*5550*/  FFMA.FTZ R164, R152.reuse, R163, -R164 ;  /* 0x000000a398a47223 */ /* 0x040fe400000108a4 */
[C---:B------:R-:W-:Y:S02]  /*5560*/  FFMA.FTZ R163, R152.reuse, R161, R162 ;  /* 0x000000a198a37223 */ /* 0x040fe400000100a2 */
[----:B------:R-:W-:-:S02]  /*5570*/  FFMA.FTZ R165, R152, R165, R166 ;  /* 0x000000a598a57223 */ /* 0x000fc400000100a6 */
[----:B------:R-:W-:Y:S01]  /*5580*/  @P3 FFMA.FTZ R152, R152, R159, -R158 ;  /* 0x0000009f98983223 */ /* 0x000fe2000001089e */
[----:B------:R-:W-:Y:S01]  /*5590*/  FSEL R163, R160, R163, !P3 ;  /* 0x000000a3a0a37208 */ /* 0x000fe20005800000 */
[CC--:B------:R-:W-:Y:S02]  /*55a0*/  FMUL.FTZ R159, R23.reuse, R123.reuse ;  /* 0x0000007b179f7220 */ /* 0x0c0fe40000410000 */
[----:B------:R-:W-:Y:S02]  /*55b0*/  FMUL.FTZ R158, R22, R123 ;  /* 0x0000007b169e7220 */ /* 0x000fe40000410000 */
[----:B------:R-:W-:Y:S01]  /*55c0*/  FADD.FTZ R162, R86, R86 ;  /* 0x0000005656a27221 */ /* 0x000fe20000010000 */
[----:B------:R-:W-:Y:S01]  /*55d0*/  SHFL.UP PT, R168, R163, 0x8, RZ ;  /* 0x05000000a3a87989 */ /* 0x000fe200000e00ff */
[-C--:B------:R-:W-:Y:S02]  /*55e0*/  FFMA.FTZ R159, R22, R122.reuse, -R159 ;  /* 0x0000007a169f7223 */ /* 0x080fe4000001089f */
[----:B------:R-:W-:-:S02]  /*55f0*/  FFMA.FTZ R161, R23, R122, R158 ;  /* 0x0000007a17a17223 */ /* 0x000fc4000001009e */
[----:B------:R-:W-:Y:S02]  /*5600*/  @P3 FADD.FTZ R157, R157, R164 ;  /* 0x000000a49d9d3221 */ /* 0x000fe40000010000 */
[----:B------:R-:W-:Y:S01]  /*5610*/  @P3 FADD.FTZ R156, R156, R165 ;  /* 0x000000a59c9c3221 */ /* 0x000fe20000010000 */
[----:B------:R-:W-:Y:S01]  /*5620*/  ISETP.GE.AND P3, PT, R64, 0x8, PT ;  /* 0x000000084000780c */ /* 0x000fe20003f66270 */
[C---:B------:R-:W-:Y:S02]  /*5630*/  FMUL.FTZ R158, R162.reuse, R159 ;  /* 0x0000009fa29e7220 */ /* 0x040fe40000410000 */
[----:B------:R-:W-:Y:S01]  /*5640*/  FMUL.FTZ R160, R162, R161 ;  /* 0x000000a1a2a07220 */ /* 0x000fe20000410000 */
[----:B------:R-:W-:Y:S01]  /*5650*/  SHFL.UP PT, R170, R156, 0x8, RZ ;  /* 0x050000009caa7989 */ /* 0x000fe200000e00ff */
[----:B------:R-:W-:-:S04]  /*5660*/  IMAD.WIDE.U32 R20, R171, c[0x0][0x2d0], R20 ;  /* 0x0000b400ab147a25 */ /* 0x000fc800078e0014 */
[----:B------:R-:W-:Y:S01]  /*5670*/  FADD.FTZ R171, R158, R167 ;  /* 0x000000a79eab7221 */ /* 0x000fe20000010000 */
[----:B------:R-:W-:Y:S01]  /*5680*/  IADD3 R21, R21, R181, RZ ;  /* 0x000000b515157210 */ /* 0x000fe20007ffe0ff */
[----:B------:R-:W-:Y:S01]  /*5690*/  FADD.FTZ R172, -R160, R169 ;  /* 0x000000a9a0ac7221 */ /* 0x000fe20000010100 */
[----:B------:R-:W-:Y:S01]  /*56a0*/  SHFL.UP PT, R167, R152, 0x8, RZ ;  /* 0x0500000098a77989 */ /* 0x000fe200000e00ff */
[-C--:B------:R-:W-:Y:S02]  /*56b0*/  FMUL.FTZ R159, R23, R127.reuse ;  /* 0x0000007f179f7220 */ /* 0x080fe40000410000 */
[----:B------:R-:W-:Y:S01]  /*56c0*/  FMUL.FTZ R161, R22, R127 ;  /* 0x0000007f16a17220 */ /* 0x000fe20000410000 */
[----:B------:R-:W0:Y:S01]  /*56d0*/  SHFL.UP PT, R169, R157, 0x8, RZ ;  /* 0x050000009da97989 */ /* 0x000e2200000e00ff */
[----:B------:R-:W-:Y:S02]  /*56e0*/  FADD.FTZ R165, R84, R84 ;  /* 0x0000005454a57221 */ /* 0x000fe40000010000 */
[----:B------:R-:W-:-:S02]  /*56f0*/  FMUL.FTZ R173, R125, -R172 ;  /* 0x800000ac7dad7220 */ /* 0x000fc40000410000 */
[-C--:B------:R-:W-:Y:S02]  /*5700*/  FMUL.FTZ R179, R125, -R171.reuse ;  /* 0x800000ab7db37220 */ /* 0x080fe40000410000 */
        /* <DEDUP_REMOVED lines=14> */
[C---:B------:R-:W-:Y:S02]  /*57f0*/  FMUL.FTZ R171, R163.reuse, R167 ;  /* 0x000000a7a3ab7220 */ /* 0x040fe40000410000 */
[----:B------:R-:W-:Y:S02]  /*5800*/  FMUL.FTZ R164, R163, R168 ;  /* 0x000000a8a3a47220 */ /* 0x000fe40000410000 */
[----:B------:R-:W-:-:S02]  /*5810*/  FFMA.FTZ R173, R152, R170, R173 ;  /* 0x000000aa98ad7223 */ /* 0x000fc400000100ad */
[C---:B------:R-:W-:Y:S02]  /*5820*/  FFMA.FTZ R166, R152.reuse, R169, -R166 ;  /* 0x000000a998a67223 */ /* 0x040fe400000108a6 */
[C---:B------:R-:W-:Y:S02]  /*5830*/  FFMA.FTZ R168, R152.reuse, R168, R171 ;  /* 0x000000a898a87223 */ /* 0x040fe400000100ab */
[----:B------:R-:W-:Y:S02]  /*5840*/  @P3 FFMA.FTZ R152, R152, R167, -R164 ;  /* 0x000000a798983223 */ /* 0x000fe400000108a4 */
[C---:B--2---:R-:W-:Y:S01]  /*5850*/  FMUL.FTZ R167, R140.reuse, R25 ;  /* 0x000000198ca77220 */ /* 0x044fe20000410000 */
[----:B------:R-:W-:Y:S01]  /*5860*/  FSEL R168, R163, R168, !P3 ;  /* 0x000000a8a3a87208 */ /* 0x000fe20005800000 */
[-C--:B------:R-:W-:Y:S02]  /*5870*/  FMUL.FTZ R164, R140, -R24.reuse ;  /* 0x800000188ca47220 */ /* 0x080fe40000410000 */
[----:B------:R-:W-:-:S02]  /*5880*/  FFMA.FTZ R181, R138, R24, -R167 ;  /* 0x000000188ab57223 */ /* 0x000fc400000108a7 */
[----:B------:R-:W-:Y:S01]  /*5890*/  FFMA.FTZ R183, R138, -R25, R164 ;  /* 0x800000198ab77223 */ /* 0x000fe200000100a4 */
[----:B------:R-:W0:Y:S01]  /*58a0*/  SHFL.UP PT, R167, R152, 0x10, RZ ;  /* 0x0600000098a77989 */ /* 0x000e2200000e00ff */
[----:B------:R-:W-:Y:S02]  /*58b0*/  @P3 FADD.FTZ R156, R156, R173 ;  /* 0x000000ad9c9c3221 */ /* 0x000fe40000010000 */
[----:B------:R-:W-:Y:S01]  /*58c0*/  @P3 FADD.FTZ R157, R157, R166 ;  /* 0x000000a69d9d3221 */ /* 0x000fe20000010000 */
[----:B------:R-:W1:Y:S01]  /*58d0*/  SHFL.UP PT, R171, R168, 0x10, RZ ;  /* 0x06000000a8ab7989 */ /* 0x000e6200000e00ff */
[----:B------:R-:W-:Y:S01]  /*58e0*/  FMUL.FTZ R170, R134, -R183 ;  /* 0x800000b786aa7220 */ /* 0x000fe20000410000 */
[----:B------:R-:W-:Y:S01]  /*58f0*/  ISETP.GE.AND P3, PT, R64, 0x10, PT ;  /* 0x000000104000780c */ /* 0x000fe20003f66270 */
[----:B------:R-:W-:Y:S01]  /*5900*/  FMUL.FTZ R164, R22, R130 ;  /* 0x0000008216a47220 */ /* 0x000fe20000410000 */
[----:B------:R-:W2:Y:S01]  /*5910*/  SHFL.UP PT, R179, R156, 0x10, RZ ;  /* 0x060000009cb37989 */ /* 0x000ea200000e00ff */
[----:B------:R-:W-:-:S02]  /*5920*/  FMUL.FTZ R172, R134, -R181 ;  /* 0x800000b586ac7220 */ /* 0x000fc40000410000 */
[----:B------:R-:W-:Y:S01]  /*5930*/  FFMA.FTZ R170, R132, R181, -R170 ;  /* 0x000000b584aa7223 */ /* 0x000fe200000108aa */
[----:B------:R-:W3:Y:S01]  /*5940*/  SHFL.UP PT, R173, R157, 0x10, RZ ;  /* 0x060000009dad7989 */ /* 0x000ee200000e00ff */
[C---:B------:R-:W-:Y:S02]  /*5950*/  FMUL.FTZ R163, R23.reuse, R130 ;  /* 0x0000008217a37220 */ /* 0x040fe40000410000 */
[----:B------:R-:W-:Y:S02]  /*5960*/  FADD.FTZ R169, R82, R82 ;  /* 0x0000005252a97221 */ /* 0x000fe40000010000 */
[----:B------:R-:W-:Y:S02]  /*5970*/  FFMA.FTZ R166, R23, R129, R164 ;  /* 0x0000008117a67223 */ /* 0x000fe400000100a4 */
[----:B------:R-:W-:Y:S02]  /*5980*/  FFMA.FTZ R172, R132, R183, R172 ;  /* 0x000000b784ac7223 */ /* 0x000fe400000100ac */
[----:B------:R-:W-:-:S02]  /*5990*/  FMUL.FTZ R183, R131, -R170 ;  /* 0x800000aa83b77220 */ /* 0x000fc40000410000 */
[----:B------:R-:W-:Y:S02]  /*59a0*/  FFMA.FTZ R164, R22, R129, -R163 ;  /* 0x0000008116a47223 */ /* 0x000fe400000108a3 */
[----:B------:R-:W-:Y:S02]  /*59b0*/  FMUL.FTZ R163, R169, R166 ;  /* 0x000000a6a9a37220 */ /* 0x000fe40000410000 */
[-C--:B------:R-:W-:Y:S02]  /*59c0*/  FMUL.FTZ R181, R131, -R172.reuse ;  /* 0x800000ac83b57220 */ /* 0x080fe40000410000 */
[----:B------:R-:W-:Y:S02]  /*59d0*/  FFMA.FTZ R183, R128, R172, R183 ;  /* 0x000000ac80b77223 */ /* 0x000fe400000100b7 */
[----:B------:R-:W-:Y:S02]  /*59e0*/  FMUL.FTZ R164, R169, R164 ;  /* 0x000000a4a9a47220 */ /* 0x000fe40000410000 */
[----:B------:R-:W-:-:S02]  /*59f0*/  FADD.FTZ R178, -R163, R174 ;  /* 0x000000aea3b27221 */ /* 0x000fc40000010100 */
[----:B------:R-:W-:Y:S02]  /*5a00*/  FFMA.FTZ R181, R128, R170, -R181 ;  /* 0x000000aa80b57223 */ /* 0x000fe400000108b5 */
[----:B------:R-:W-:Y:S02]  /*5a10*/  FMUL.FTZ R166, R125, -R183 ;  /* 0x800000b77da67220 */ /* 0x000fe40000410000 */
[----:B------:R-:W-:Y:S02]  /*5a20*/  FADD.FTZ R174, R164, R185 ;  /* 0x000000b9a4ae7221 */ /* 0x000fe40000010000 */
[----:B------:R-:W-:Y:S02]  /*5a30*/  FMUL.FTZ R170, R121, -R178 ;  /* 0x800000b279aa7220 */ /* 0x000fe40000410000 */
[----:B------:R-:W-:Y:S02]  /*5a40*/  FFMA.FTZ R185, R124, R181, -R166 ;  /* 0x000000b57cb97223 */ /* 0x000fe400000108a6 */
[----:B0-----:R-:W-:-:S02]  /*5a50*/  FMUL.FTZ R166, R168, R167 ;  /* 0x000000a7a8a67220 */ /* 0x001fc40000410000 */
[-C--:B------:R-:W-:Y:S02]  /*5a60*/  FMUL.FTZ R172, R121, -R174.reuse ;  /* 0x800000ae79ac7220 */ /* 0x080fe40000410000 */
[----:B------:R-:W-:Y:S02]  /*5a70*/  FFMA.FTZ R187, R119, R174, -R170 ;  /* 0x000000ae77bb7223 */ /* 0x000fe400000108aa */
[----:B------:R-:W-:Y:S02]  /*5a80*/  FMUL.FTZ R174, R125, -R181 ;  /* 0x800000b57dae7220 */ /* 0x000fe40000410000 */
[----:B-1----:R-:W-:Y:S02]  /*5a90*/  FFMA.FTZ R181, R152, R171, R166 ;  /* 0x000000ab98b57223 */ /* 0x002fe400000100a6 */
[----:B------:R-:W-:Y:S02]  /*5aa0*/  FFMA.FTZ R178, R119, R178, R172 ;  /* 0x000000b277b27223 */ /* 0x000fe400000100ac */
[C---:B--2---:R-:W-:Y:S01]  /*5ab0*/  FMUL.FTZ R170, R168.reuse, R179 ;  /* 0x000000b3a8aa7220 */ /* 0x044fe20000410000 */
[C---:B------:R-:W-:Y:S01]  /*5ac0*/  FSEL R181, R168.reuse, R181, !P3 ;  /* 0x000000b5a8b57208 */ /* 0x040fe20005800000 */
[----:B---3--:R-:W-:-:S02]  /*5ad0*/  FMUL.FTZ R172, R168, R173 ;  /* 0x000000ada8ac7220 */ /* 0x008fc40000410000 */
[----:B------:R-:W-:Y:S02]  /*5ae0*/  FMUL.FTZ R171, R168, R171 ;  /* 0x000000aba8ab7220 */ /* 0x000fe40000410000 */
[C---:B------:R-:W-:Y:S01]  /*5af0*/  FFMA.FTZ R170, R152.reuse, R173, -R170 ;  /* 0x000000ad98aa7223 */ /* 0x040fe200000108aa */
[----:B------:R-:W-:Y:S01]  /*5b00*/  SHFL.UP PT, R181, R181, 0x1, RZ ;  /* 0x04200000b5b57989 */ /* 0x000fe200000e00ff */
[C---:B------:R-:W-:Y:S02]  /*5b10*/  FFMA.FTZ R179, R152.reuse, R179, R172 ;  /* 0x000000b398b37223 */ /* 0x040fe400000100ac */
[----:B------:R-:W-:Y:S01]  /*5b20*/  @P3 FFMA.FTZ R152, R152, R167, -R171 ;  /* 0x000000a798983223 */ /* 0x000fe200000108ab */
[----:B------:R-:W-:Y:S01]  /*5b30*/  SHFL.IDX PT, R172, R4, RZ, 0x1f ;  /* 0x00001fff04ac7589 */ /* 0x000fe200000e0000 */
[----:B------:R-:W-:Y:S02]  /*5b40*/  FFMA.FTZ R183, R124, R183, R174 ;  /* 0x000000b77cb77223 */ /* 0x000fe400000100ae */
[----:B------:R-:W-:Y:S01]  /*5b50*/  @P3 FADD.FTZ R157, R157, R170 ;  /* 0x000000aa9d9d3221 */ /* 0x000fe20000010000 */
[----:B------:R0:W1:Y:S01]  /*5b60*/  SHFL.IDX PT, R174, R5, RZ, 0x1f ;  /* 0x00001fff05ae7589 */ /* 0x00006200000e0000 */
[----:B------:R-:W-:-:S02]  /*5b70*/  @P3 FADD.FTZ R156, R156, R179 ;  /* 0x000000b39c9c3221 */ /* 0x000fc40000010000 */
[----:B------:R-:W-:Y:S01]  /*5b80*/  FMUL.FTZ R168, R22, R135 ;  /* 0x0000008716a87220 */ /* 0x000fe20000410000 */
[----:B------:R-:W2:Y:S01]  /*5b90*/  SHFL.UP PT, R152, R152, 0x1, RZ ;  /* 0x0420000098987989 */ /* 0x000ea200000e00ff */
[----:B------:R-:W-:Y:S02]  /*5ba0*/  FMUL.FTZ R170, R116, -R185 ;  /* 0x800000b974aa7220 */ /* 0x000fe40000410000 */
[----:B------:R-:W-:Y:S01]  /*5bb0*/  FADD.FTZ R173, R80, R80 ;  /* 0x0000005050ad7221 */ /* 0x000fe20000010000 */
[----:B------:R3:W4:Y:S01]  /*5bc0*/  SHFL.UP PT, R4, R157, 0x1, RZ ;  /* 0x042000009d047989 */ /* 0x00072200000e00ff */
[C---:B------:R-:W-:Y:S02]  /*5bd0*/  FFMA.FTZ R168, R23.reuse, R133, R168 ;  /* 0x0000008517a87223 */ /* 0x040fe400000100a8 */
[----:B------:R-:W-:Y:S01]  /*5be0*/  FMUL.FTZ R166, R23, R135 ;  /* 0x0000008717a67220 */ /* 0x000fe20000410000 */
[----:B------:R-:W2:Y:S01]  /*5bf0*/  SHFL.UP PT, R156, R156, 0x1, RZ ;  /* 0x042000009c9c7989 */ /* 0x000ea200000e00ff */
[----:B0-----:R-:W-:-:S02]  /*5c00*/  FMUL.FTZ R5, R116, -R183 ;  /* 0x800000b774057220 */ /* 0x001fc40000410000 */
[----:B------:R-:W-:Y:S02]  /*5c10*/  FFMA.FTZ R170, R108, R183, R170 ;  /* 0x000000b76caa7223 */ /* 0x000fe400000100aa */
[----:B------:R-:W-:Y:S02]  /*5c20*/  FMUL.FTZ R167, R173, R168 ;  /* 0x000000a8ada77220 */ /* 0x000fe40000410000 */
[----:B------:R-:W-:Y:S02]  /*5c30*/  FFMA.FTZ R166, R22, R133, -R166 ;  /* 0x0000008516a67223 */ /* 0x000fe400000108a6 */
[----:B------:R-:W-:Y:S02]  /*5c40*/  FFMA.FTZ R168, R108, R185, -R5 ;  /* 0x000000b96ca87223 */ /* 0x000fe40000010805 */
[----:B------:R-:W-:Y:S02]  /*5c50*/  FMUL.FTZ R5, R121, -R170 ;  /* 0x800000aa79057220 */ /* 0x000fe40000410000 */
[----:B------:R-:W-:-:S02]  /*5c60*/  FMUL.FTZ R166, R173, R166 ;  /* 0x000000a6ada67220 */ /* 0x000fc40000410000 */
[-C--:B------:R-:W-:Y:S02]  /*5c70*/  FMUL.FTZ R171, R121, -R168.reuse ;  /* 0x800000a879ab7220 */ /* 0x080fe40000410000 */
[----:B------:R-:W-:Y:S02]  /*5c80*/  FFMA.FTZ R168, R119, R168, -R5 ;  /* 0x000000a877a87223 */ /* 0x000fe40000010805 */
[----:B-1----:R-:W-:Y:S02]  /*5c90*/  FMUL.FTZ R5, R181, R174 ;  /* 0x000000aeb5057220 */ /* 0x002fe40000410000 */
[----:B------:R-:W-:Y:S02]  /*5ca0*/  FADD.FTZ R180, -R167, R178 ;  /* 0x000000b2a7b47221 */ /* 0x000fe40000010100 */
[----:B------:R-:W-:Y:S02]  /*5cb0*/  FADD.FTZ R178, R166, R187 ;  /* 0x000000bba6b27221 */ /* 0x000fe40000010000 */
[----:B------:R-:W-:-:S02]  /*5cc0*/  FMUL.FTZ R181, R181, R172 ;  /* 0x000000acb5b57220 */ /* 0x000fc40000410000 */
[C---:B--2---:R-:W-:Y:S02]  /*5cd0*/  FFMA.FTZ R5, R152.reuse, R172, -R5 ;  /* 0x000000ac98057223 */ /* 0x044fe40000010805 */
[----:B---3--:R-:W-:Y:S02]  /*5ce0*/  FMUL.FTZ R157, R117, -R178 ;  /* 0x800000b2759d7220 */ /* 0x008fe40000410000 */
[----:B------:R-:W-:Y:S02]  /*5cf0*/  FFMA.FTZ R170, R119, R170, R171 ;  /* 0x000000aa77aa7223 */ /* 0x000fe400000100ab */
[----:B------:R-:W-:Y:S02]  /*5d00*/  FMUL.FTZ R171, R117, -R168 ;  /* 0x800000a875ab7220 */ /* 0x000fe40000410000 */
[----:B------:R-:W-:Y:S02]  /*5d10*/  FFMA.FTZ R181, R152, R174, R181 ;  /* 0x000000ae98b57223 */ /* 0x000fe400000100b5 */
[----:B----4-:R-:W-:-:S02]  /*5d20*/  @P2 FADD.FTZ R172, R4, R5 ;  /* 0x0000000504ac2221 */ /* 0x010fc40000010000 */
[-C--:B------:R-:W-:Y:S02]  /*5d30*/  FMUL.FTZ R5, R23, R139.reuse ;  /* 0x0000008b17057220 */ /* 0x080fe40000410000 */
[----:B------:R-:W-:Y:S02]  /*5d40*/  FMUL.FTZ R152, R22, R139 ;  /* 0x0000008b16987220 */ /* 0x000fe40000410000 */
[-C--:B------:R-:W-:Y:S02]  /*5d50*/  FFMA.FTZ R185, R115, R180.reuse, R157 ;  /* 0x000000b473b97223 */ /* 0x080fe4000001009d */
[C---:B------:R-:W-:Y:S02]  /*5d60*/  FMUL.FTZ R179, R117.reuse, -R180 ;  /* 0x800000b475b37220 */ /* 0x040fe40000410000 */
[-C--:B------:R-:W-:Y:S02]  /*5d70*/  FMUL.FTZ R157, R117, -R170.reuse ;  /* 0x800000aa759d7220 */ /* 0x080fe40000410000 */
[----:B------:R-:W-:-:S02]  /*5d80*/  FFMA.FTZ R170, R115, R170, R171 ;  /* 0x000000aa73aa7223 */ /* 0x000fc400000100ab */
[----:B------:R-:W-:Y:S01]  /*5d90*/  @P2 FADD.FTZ R174, R156, R181 ;  /* 0x000000b59cae2221 */ /* 0x000fe20000010000 */
[----:B------:R-:W-:Y:S01]  /*5da0*/  ISETP.NE.AND P2, PT, R176, 0x1f, PT ;  /* 0x0000001fb000780c */ /* 0x000fe20003f45270 */
[----:B------:R-:W-:Y:S02]  /*5db0*/  FADD.FTZ R4, R78, R78 ;  /* 0x0000004e4e047221 */ /* 0x000fe40000010000 */
[-C--:B------:R-:W-:Y:S02]  /*5dc0*/  FFMA.FTZ R5, R22, R137.reuse, -R5 ;  /* 0x0000008916057223 */ /* 0x080fe40000010805 */
[----:B------:R-:W-:Y:S02]  /*5dd0*/  FFMA.FTZ R171, R23, R137, R152 ;  /* 0x0000008917ab7223 */ /* 0x000fe40000010098 */
[----:B------:R-:W-:Y:S02]  /*5de0*/  FFMA.FTZ R183, R115, R178, -R179 ;  /* 0x000000b273b77223 */ /* 0x000fe400000108b3 */
[----:B------:R-:W-:-:S02]  /*5df0*/  FMUL.FTZ R179, R7, R174 ;  /* 0x000000ae07b37220 */ /* 0x000fc40000410000 */
[C---:B------:R-:W-:Y:S02]  /*5e00*/  FMUL.FTZ R156, R4.reuse, R5 ;  /* 0x00000005049c7220 */ /* 0x040fe40000410000 */
[----:B------:R-:W-:Y:S02]  /*5e10*/  FMUL.FTZ R152, R4, R171 ;  /* 0x000000ab04987220 */ /* 0x000fe40000410000 */
[-C--:B------:R-:W-:Y:S02]  /*5e20*/  FMUL.FTZ R7, R7, R172.reuse ;  /* 0x000000ac07077220 */ /* 0x080fe40000410000 */
[----:B------:R-:W-:Y:S02]  /*5e30*/  FFMA.FTZ R179, R6, R172, -R179 ;  /* 0x000000ac06b37223 */ /* 0x000fe400000108b3 */
[----:B------:R-:W-:Y:S02]  /*5e40*/  FFMA.FTZ R157, R115, R168, -R157 ;  /* 0x000000a8739d7223 */ /* 0x000fe4000001089d */
[----:B------:R-:W-:-:S02]  /*5e50*/  FADD.FTZ R171, R156, R183 ;  /* 0x000000b79cab7221 */ /* 0x000fc40000010000 */
[----:B------:R-:W-:Y:S01]  /*5e60*/  FADD.FTZ R172, -R152, R185 ;  /* 0x000000b998ac7221 */ /* 0x000fe20000010100 */
[----:B------:R0:W1:Y:S01]  /*5e70*/  SHFL.DOWN PT, R181, R157, 0x1, 0x1f ;  /* 0x08201f009db57f89 */ /* 0x00006200000e0000 */
[----:B------:R-:W-:-:S03]  /*5e80*/  FFMA.FTZ R7, R6, R174, R7 ;  /* 0x000000ae06077223 */ /* 0x000fc60000010007 */
[----:B------:R0:W2:Y:S04]  /*5e90*/  SHFL.DOWN PT, R183, R170, 0x1, 0x1f ;  /* 0x08201f00aab77f89 */ /* 0x0000a800000e0000 */
[----:B------:R0:W3:Y:S04]  /*5ea0*/  SHFL.DOWN PT, R5, R171, 0x1, 0x1f ;  /* 0x08201f00ab057f89 */ /* 0x0000e800000e0000 */
[----:B------:R0:W4:Y:S01]  /*5eb0*/  SHFL.DOWN PT, R185, R172, 0x1, 0x1f ;  /* 0x08201f00acb97f89 */ /* 0x00012200000e0000 */
[----:B------:R-:W-:Y:S05]  /*5ec0*/  @!P2 BRA `(.L_x_11460) ;  /* 0x000000b00000a947 */ /* 0x000fea0003800000 */
[C---:B----4-:R-:W-:Y:S02]  /*5ed0*/  FMUL.FTZ R168, R170.reuse, R185 ;  /* 0x000000b9aaa87220 */ /* 0x050fe40000410000 */
[----:B--2---:R-:W-:-:S02]  /*5ee0*/  FMUL.FTZ R6, R170, R183 ;  /* 0x000000b7aa067220 */ /* 0x004fc40000410000 */
[CC--:B---3--:R-:W-:Y:S02]  /*5ef0*/  FMUL.FTZ R174, R170.reuse, R5.reuse ;  /* 0x00000005aaae7220 */ /* 0x0c8fe40000410000 */
        /* <DEDUP_REMOVED lines=8> */
.L_x_11460:
[----:B------:R-:W-:Y:S05]  /*5f80*/  BSYNC B0 ;  /* 0x0000000000007941 */ /* 0x000fea0003800000 */
.L_x_11459:
[----:B------:R-:W-:Y:S01]  /*5f90*/  ISETP.GT.U32.AND P2, PT, R176, 0x1d, PT ;  /* 0x0000001db000780c */ /* 0x000fe20003f44070 */
[----:B------:R-:W-:Y:S01]  /*5fa0*/  FADD.FTZ R168, R102, R179 ;  /* 0x000000b366a87221 */ /* 0x000fe20000010000 */
[----:B-1----:R1:W0:Y:S01]  /*5fb0*/  SHFL.DOWN PT, R181, R157, 0x2, 0x1f ;  /* 0x08401f009db57f89 */ /* 0x00222200000e0000 */
[----:B------:R-:W-:Y:S01]  /*5fc0*/  FADD.FTZ R102, RZ, R7 ;  /* 0x00000007ff667221 */ /* 0x000fe20000010000 */
[----:B------:R-:W-:Y:S02]  /*5fd0*/  BSSY B0, `(.L_x_11461) ;  /* 0x0000013000007945 */ /* 0x000fe40003800000 */
[----:B--2---:R1:W2:Y:S01]  /*5fe0*/  SHFL.DOWN PT, R183, R170, 0x2, 0x1f ;  /* 0x08401f00aab77f89 */ /* 0x0042a200000e0000 */
[C---:B------:R-:W-:Y:S02]  /*5ff0*/  FMUL.FTZ R179, R139.reuse, R102 ;  /* 0x000000668bb37220 */ /* 0x040fe40000410000 */
[----:B------:R-:W-:Y:S01]  /*6000*/  FMUL.FTZ R139, R139, R168 ;  /* 0x000000a88b8b7220 */ /* 0x000fe20000410000 */
[----:B------:R1:W4:Y:S01]  /*6010*/  SHFL.DOWN PT, R7, R171, 0x2, 0x1f ;  /* 0x08401f00ab077f89 */ /* 0x00032200000e0000 */
[----:B---3--:R-:W-:-:S03]  /*6020*/  FMUL.FTZ R5, R117, R102 ;  /* 0x0000006675057220 */ /* 0x008fc60000410000 */
[----:B----4-:R1:W3:Y:S01]  /*6030*/  SHFL.DOWN PT, R185, R172, 0x2, 0x1f ;  /* 0x08401f00acb97f89 */ /* 0x0102e200000e0000 */
[----:B------:R-:W-:Y:S05]  /*6040*/  @P2 BRA `(.L_x_11462) ;  /* 0x000000b000002947 */ /* 0x000fea0003800000 */
[C---:B---3--:R-:W-:Y:S02]  /*6050*/  FMUL.FTZ R174, R170.reuse, R185 ;  /* 0x000000b9aaae7220 */ /* 0x048fe40000410000 */
[C---:B--2---:R-:W-:Y:S02]  /*6060*/  FMUL.FTZ R6, R170.reuse, R183 ;  /* 0x000000b7aa067220 */ /* 0x044fe40000410000 */
[CC--:B------:R-:W-:Y:S02]  /*6070*/  FMUL.FTZ R178, R170.reuse, R7.reuse ;  /* 0x00000007aab27220 */ /* 0x0c0fe40000410000 */
        /* <DEDUP_REMOVED lines=8> */
.L_x_11462:
[----:B------:R-:W-:Y:S05]  /*6100*/  BSYNC B0 ;  /* 0x0000000000007941 */ /* 0x000fea0003800000 */
.L_x_11461:
[-C--:B------:R-:W-:Y:S01]  /*6110*/  FMUL.FTZ R6, R117, R168.reuse ;  /* 0x000000a875067220 */ /* 0x080fe20000410000 */
[----:B------:R-:W-:Y:S01]  /*6120*/  ISETP.GT.U32.AND P2, PT, R176, 0x1b, PT ;  /* 0x0000001bb000780c */ /* 0x000fe20003f44070 */
[C---:B------:R-:W-:Y:S01]  /*6130*/  FFMA.FTZ R179, R137.reuse, R168, -R179 ;  /* 0x000000a889b37223 */ /* 0x040fe200000108b3 */
[----:B0-----:R0:W4:Y:S01]  /*6140*/  SHFL.DOWN PT, R181, R157, 0x4, 0x1f ;  /* 0x08801f009db57f89 */ /* 0x00112200000e0000 */
[----:B------:R-:W-:Y:S01]  /*6150*/  FFMA.FTZ R139, R137, R102, R139 ;  /* 0x00000066898b7223 */ /* 0x000fe2000001008b */
[----:B------:R-:W-:Y:S01]  /*6160*/  BSSY B0, `(.L_x_11463) ;  /* 0x000001f000007945 */ /* 0x000fe20003800000 */
[----:B------:R-:W-:Y:S01]  /*6170*/  FFMA.FTZ R5, R115, R168, -R5 ;  /* 0x000000a873057223 */ /* 0x000fe20000010805 */
[----:B--2---:R0:W2:Y:S01]  /*6180*/  SHFL.DOWN PT, R183, R170, 0x4, 0x1f ;  /* 0x08801f00aab77f89 */ /* 0x0040a200000e0000 */
[----:B------:R-:W-:-:S02]  /*6190*/  FMUL.FTZ R7, R23, R102 ;  /* 0x0000006617077220 */ /* 0x000fc40000410000 */
[-C--:B------:R-:W-:Y:S02]  /*61a0*/  FMUL.FTZ R137, R22, R102.reuse ;  /* 0x0000006616897220 */ /* 0x080fe40000410000 */
[----:B------:R-:W-:Y:S02]  /*61b0*/  FFMA.FTZ R6, R115, R102, R6 ;  /* 0x0000006673067223 */ /* 0x000fe40000010006 */
[----:B------:R-:W-:Y:S02]  /*61c0*/  FADD.FTZ R174, R104, R5 ;  /* 0x0000000568ae7221 */ /* 0x000fe40000010000 */
[-C--:B------:R-:W-:Y:S02]  /*61d0*/  FFMA.FTZ R7, R22, R168.reuse, -R7 ;  /* 0x000000a816077223 */ /* 0x080fe40000010807 */
[----:B------:R-:W-:Y:S02]  /*61e0*/  FFMA.FTZ R5, R23, R168, R137 ;  /* 0x000000a817057223 */ /* 0x000fe40000010089 */
[----:B------:R-:W-:-:S02]  /*61f0*/  FADD.FTZ R104, RZ, R6 ;  /* 0x00000006ff687221 */ /* 0x000fc40000010000 */
[C---:B------:R-:W-:Y:S02]  /*6200*/  FFMA.FTZ R182, R4.reuse, R179, RZ ;  /* 0x000000b304b67223 */ /* 0x040fe400000100ff */
[C---:B------:R-:W-:Y:S02]  /*6210*/  FFMA.FTZ R184, -R4.reuse, R139, RZ ;  /* 0x0000008b04b87223 */ /* 0x040fe400000101ff */
[C---:B------:R-:W-:Y:S02]  /*6220*/  FMUL.FTZ R137, R4.reuse, R7 ;  /* 0x0000000704897220 */ /* 0x040fe40000410000 */
[----:B------:R-:W-:Y:S02]  /*6230*/  FFMA.FTZ R139, -R4, R5, -RZ ;  /* 0x00000005048b7223 */ /* 0x000fe400000109ff */
[C---:B------:R-:W-:Y:S01]  /*6240*/  FMUL.FTZ R7, R135.reuse, R104 ;  /* 0x0000006887077220 */ /* 0x040fe20000410000 */
[----:B------:R0:W1:Y:S01]  /*6250*/  SHFL.DOWN PT, R5, R171, 0x4, 0x1f ;  /* 0x08801f00ab057f89 */ /* 0x00006200000e0000 */
[----:B------:R-:W-:-:S02]  /*6260*/  FMUL.FTZ R179, R135, R174 ;  /* 0x000000ae87b37220 */ /* 0x000fc40000410000 */
[----:B------:R-:W-:Y:S01]  /*6270*/  FMUL.FTZ R4, R121, R104 ;  /* 0x0000006879047220 */ /* 0x000fe20000410000 */
[----:B------:R0:W3:Y:S01]  /*6280*/  SHFL.DOWN PT, R135, R172, 0x4, 0x1f ;  /* 0x08801f00ac877f89 */ /* 0x0000e200000e0000 */
[----:B------:R-:W-:Y:S05]  /*6290*/  @P2 BRA `(.L_x_11464) ;  /* 0x000000b000002947 */ /* 0x000fea0003800000 */
[C---:B--234-:R-:W-:Y:S02]  /*62a0*/  FMUL.FTZ R178, R170.reuse, R135 ;  /* 0x00000087aab27220 */ /* 0x05cfe40000410000 */
[C---:B------:R-:W-:Y:S02]  /*62b0*/  FMUL.FTZ R6, R170.reuse, R183 ;  /* 0x000000b7aa067220 */ /* 0x040fe40000410000 */
[CC--:B-1----:R-:W-:Y:S02]  /*62c0*/  FMUL.FTZ R180, R170.reuse, R5.reuse ;  /* 0x00000005aab47220 */ /* 0x0c2fe40000410000 */
[----:B------:R-:W-:Y:S02]  /*62d0*/  FFMA.FTZ R178, R157, R5, -R178 ;  /* 0x000000059db27223 */ /* 0x000fe400000108b2 */
[----:B0-----:R-:W-:-:S02]  /*62e0*/  FMUL.FTZ R170, R170, R181 ;  /* 0x000000b5aaaa7220 */ /* 0x001fc40000410000 */
[C---:B------:R-:W-:Y:S02]  /*62f0*/  FFMA.FTZ R6, R157.reuse, R181, -R6 ;  /* 0x000000b59d067223 */ /* 0x040fe40000010806 */
[C---:B------:R-:W-:Y:S02]  /*6300*/  FFMA.FTZ R5, R157.reuse, R135, R180 ;  /* 0x000000879d057223 */ /* 0x040fe400000100b4 */
[----:B------:R-:W-:Y:S01]  /*6310*/  FFMA.FTZ R170, R157, R183, R170 ;  /* 0x000000b79daa7223 */ /* 0x000fe200000100aa */
[----:B------:R-:W-:Y:S01]  /*6320*/  MOV R157, R6 ;  /* 0x00000006009d7202 */ /* 0x000fe20000000f00 */
[----:B------:R-:W-:Y:S02]  /*6330*/  FADD.FTZ R171, R171, R178 ;  /* 0x000000b2abab7221 */ /* 0x000fe40000010000 */
[----:B------:R-:W-:Y:S02]  /*6340*/  FADD.FTZ R172, R172, R5 ;  /* 0x00000005acac7221 */ /* 0x000fe40000010000 */
.L_x_11464:
[----:B--2-4-:R-:W-:Y:S05]  /*6350*/  BSYNC B0 ;  /* 0x0000000000007941 */ /* 0x014fea0003800000 */
.L_x_11463:
[-C--:B---3--:R-:W-:Y:S01]  /*6360*/  FFMA.FTZ R135, R119, R174.reuse, -R4 ;  /* 0x000000ae77877223 */ /* 0x088fe20000010804 */
[----:B------:R-:W-:Y:S01]  /*6370*/  ISETP.GT.U32.AND P2, PT, R176, 0x17, PT ;  /* 0x00000017b000780c */ /* 0x000fe20003f44070 */
[-C--:B------:R-:W-:Y:S01]  /*6380*/  FMUL.FTZ R4, R121, R174.reuse ;  /* 0x000000ae79047220 */ /* 0x080fe20000410000 */
[----:B------:R2:W3:Y:S01]  /*6390*/  SHFL.DOWN PT, R181, R172, 0x8, 0x1f ;  /* 0x09001f00acb57f89 */ /* 0x0004e200000e0000 */
[----:B------:R-:W-:Y:S01]  /*63a0*/  FFMA.FTZ R7, R133, R174, -R7 ;  /* 0x000000ae85077223 */ /* 0x000fe20000010807 */
[----:B------:R-:W-:Y:S01]  /*63b0*/  BSSY B0, `(.L_x_11465) ;  /* 0x0000022000007945 */ /* 0x000fe20003800000 */
[-C--:B------:R-:W-:Y:S01]  /*63c0*/  FFMA.FTZ R4, R119, R104.reuse, R4 ;  /* 0x0000006877047223 */ /* 0x080fe20000010004 */
[----:B------:R-:W-:Y:S01]  /*63d0*/  ISETP.GE.OR P0, PT, R175, c[0x0][0x174], P0 ;  /* 0x00005d00af007a0c */ /* 0x000fe20000706670 */
[----:B------:R-:W-:-:S02]  /*63e0*/  FFMA.FTZ R179, R133, R104, R179 ;  /* 0x0000006885b37223 */ /* 0x000fc400000100b3 */
[----:B------:R-:W-:Y:S02]  /*63f0*/  FADD.FTZ R133, RZ, R4 ;  /* 0x00000004ff857221 */ /* 0x000fe40000010000 */
[----:B------:R-:W-:Y:S02]  /*6400*/  FADD.FTZ R135, R144, R135 ;  /* 0x0000008790877221 */ /* 0x000fe40000010000 */
[-C--:B-1----:R-:W-:Y:S02]  /*6410*/  FMUL.FTZ R5, R23, R104.reuse ;  /* 0x0000006817057220 */ /* 0x082fe40000410000 */
[----:B------:R-:W-:Y:S02]  /*6420*/  FMUL.FTZ R6, R22, R104 ;  /* 0x0000006816067220 */ /* 0x000fe40000410000 */
[C---:B------:R-:W-:Y:S02]  /*6430*/  FMUL.FTZ R4, R130.reuse, R133 ;  /* 0x0000008582047220 */ /* 0x040fe40000410000 */
[----:B------:R-:W-:-:S02]  /*6440*/  FMUL.FTZ R130, R130, R135 ;  /* 0x0000008782827220 */ /* 0x000fc40000410000 */
[-C--:B------:R-:W-:Y:S02]  /*6450*/  FFMA.FTZ R144, R22, R174.reuse, -R5 ;  /* 0x000000ae16907223 */ /* 0x080fe40000010805 */
[----:B------:R-:W-:Y:S01]  /*6460*/  FFMA.FTZ R6, R23, R174, R6 ;  /* 0x000000ae17067223 */ /* 0x000fe20000010006 */
[----:B------:R2:W1:Y:S01]  /*6470*/  SHFL.DOWN PT, R5, R171, 0x8, 0x1f ;  /* 0x09001f00ab057f89 */ /* 0x00046200000e0000 */
[C---:B------:R-:W-:Y:S02]  /*6480*/  FFMA.FTZ R184, -R173.reuse, R179, R184 ;  /* 0x000000b3adb87223 */ /* 0x040fe400000101b8 */
[----:B------:R-:W-:Y:S02]  /*6490*/  FFMA.FTZ R182, R173, R7, R182 ;  /* 0x00000007adb67223 */ /* 0x000fe400000100b6 */
[C---:B------:R-:W-:Y:S01]  /*64a0*/  FFMA.FTZ R179, R129.reuse, R135, -R4 ;  /* 0x0000008781b37223 */ /* 0x040fe20000010804 */
[----:B------:R2:W4:Y:S01]  /*64b0*/  SHFL.DOWN PT, R7, R157, 0x8, 0x1f ;  /* 0x09001f009d077f89 */ /* 0x00052200000e0000 */
[----:B------:R-:W-:-:S02]  /*64c0*/  FFMA.FTZ R180, R129, R133, R130 ;  /* 0x0000008581b47223 */ /* 0x000fc40000010082 */
[C---:B------:R-:W-:Y:S01]  /*64d0*/  FMUL.FTZ R144, R173.reuse, R144 ;  /* 0x00000090ad907220 */ /* 0x040fe20000410000 */
[----:B------:R2:W0:Y:S01]  /*64e0*/  SHFL.DOWN PT, R129, R170, 0x8, 0x1f ;  /* 0x09001f00aa817f89 */ /* 0x00042200000e0000 */
[----:B------:R-:W-:Y:S02]  /*64f0*/  FFMA.FTZ R173, -R173, R6, -RZ ;  /* 0x00000006adad7223 */ /* 0x000fe400000109ff */
[----:B------:R-:W-:Y:S01]  /*6500*/  FMUL.FTZ R6, R116, R133 ;  /* 0x0000008574067220 */ /* 0x000fe20000410000 */
[----:B------:R-:W-:Y:S05]  /*6510*/  @P2 BRA `(.L_x_11466) ;  /* 0x000000b000002947 */ /* 0x000fea0003800000 */
[C---:B---3--:R-:W-:Y:S02]  /*6520*/  FMUL.FTZ R130, R170.reuse, R181 ;  /* 0x000000b5aa827220 */ /* 0x048fe40000410000 */
[C---:B0-----:R-:W-:Y:S02]  /*6530*/  FMUL.FTZ R4, R170.reuse, R129 ;  /* 0x00000081aa047220 */ /* 0x041fe40000410000 */
[-C--:B-1----:R-:W-:Y:S02]  /*6540*/  FMUL.FTZ R178, R170, R5.reuse ;  /* 0x00000005aab27220 */ /* 0x082fe40000410000 */
[----:B------:R-:W-:-:S02]  /*6550*/  FFMA.FTZ R130, R157, R5, -R130 ;  /* 0x000000059d827223 */ /* 0x000fc40000010882 */
[-C--:B--2-4-:R-:W-:Y:S02]  /*6560*/  FMUL.FTZ R170, R170, R7.reuse ;  /* 0x00000007aaaa7220 */ /* 0x094fe40000410000 */
[C---:B------:R-:W-:Y:S02]  /*6570*/  FFMA.FTZ R4, R157.reuse, R7, -R4 ;  /* 0x000000079d047223 */ /* 0x040fe40000010804 */
[C---:B------:R-:W-:Y:S02]  /*6580*/  FFMA.FTZ R5, R157.reuse, R181, R178 ;  /* 0x000000b59d057223 */ /* 0x040fe400000100b2 */
[----:B------:R-:W-:Y:S01]  /*6590*/  FFMA.FTZ R170, R157, R129, R170 ;  /* 0x000000819daa7223 */ /* 0x000fe200000100aa */
[----:B------:R-:W-:Y:S01]  /*65a0*/  MOV R157, R4 ;  /* 0x00000004009d7202 */ /* 0x000fe20000000f00 */
[----:B------:R-:W-:Y:S02]  /*65b0*/  FADD.FTZ R171, R171, R130 ;  /* 0x00000082abab7221 */ /* 0x000fe40000010000 */
[----:B------:R-:W-:-:S02]  /*65c0*/  FADD.FTZ R172, R172, R5 ;  /* 0x00000005acac7221 */ /* 0x000fc40000010000 */
.L_x_11466:
[----:B---3--:R-:W-:Y:S05]  /*65d0*/  BSYNC B0 ;  /* 0x0000000000007941 */ /* 0x008fea0003800000 */
.L_x_11465:
[-C--:B0-----:R-:W-:Y:S01]  /*65e0*/  FFMA.FTZ R129, R108, R135.reuse, -R6 ;  /* 0x000000876c817223 */ /* 0x081fe20000010806 */
[----:B-1----:R-:W-:Y:S01]  /*65f0*/  HFMA2.MMA R5, -RZ, RZ, 0, 0 ;  /* 0x00000000ff057435 */ /* 0x002fe200000001ff */
[----:B------:R-:W-:Y:S01]  /*6600*/  FMUL.FTZ R130, R116, R135 ;  /* 0x0000008774827220 */ /* 0x000fe20000410000 */
[----:B------:R-:W-:Y:S01]  /*6610*/  MOV R4, 0x3f800000 ;  /* 0x3f80000000047802 */ /* 0x000fe20000000f00 */
[----:B------:R-:W-:Y:S01]  /*6620*/  FADD.FTZ R146, R146, R129 ;  /* 0x0000008192927221 */ /* 0x000fe20000010000 */
[----:B----4-:R-:W-:Y:S01]  /*6630*/  CS2R R6, SRZ ;  /* 0x0000000000067805 */ /* 0x010fe2000001ff00 */
[----:B------:R-:W-:Y:S01]  /*6640*/  FFMA.FTZ R129, R108, R133, R130 ;  /* 0x000000856c817223 */ /* 0x000fe20000010082 */
[----:B------:R0:W1:Y:S01]  /*6650*/  SHFL.DOWN PT, R187, R157, 0x10, 0x1f ;  /* 0x0a001f009dbb7f89 */ /* 0x00006200000e0000 */
[----:B------:R-:W-:Y:S01]  /*6660*/  FFMA.FTZ R182, R169, R179, R182 ;  /* 0x000000b3a9b67223 */ /* 0x000fe200000100b6 */
[----:B------:R-:W-:Y:S01]  /*6670*/  BSSY B0, `(.L_x_11467) ;  /* 0x0000030000007945 */ /* 0x000fe20003800000 */
[----:B------:R-:W-:Y:S01]  /*6680*/  FADD.FTZ R129, RZ, R129 ;  /* 0x00000081ff817221 */ /* 0x000fe20000010000 */
[----:B------:R0:W3:Y:S01]  /*6690*/  @!P0 LDS.128 R4, [R96.X16+0x25d0] ;  /* 0x0025d00060048984 */ /* 0x0000e2000000cc00 */
[----:B------:R-:W-:Y:S01]  /*66a0*/  FMUL.FTZ R178, R22, R133 ;  /* 0x0000008516b27220 */ /* 0x000fe20000410000 */
[----:B------:R-:W-:Y:S01]  /*66b0*/  ISETP.GT.U32.AND P0, PT, R176, 0xf, PT ;  /* 0x0000000fb000780c */ /* 0x000fe20003f04070 */
[C---:B------:R-:W-:Y:S01]  /*66c0*/  FMUL.FTZ R181, R127.reuse, R129 ;  /* 0x000000817fb57220 */ /* 0x040fe20000410000 */
[----:B------:R0:W4:Y:S01]  /*66d0*/  SHFL.DOWN PT, R189, R170, 0x10, 0x1f ;  /* 0x0a001f00aabd7f89 */ /* 0x00012200000e0000 */
[----:B------:R-:W-:-:S02]  /*66e0*/  FMUL.FTZ R127, R127, R146 ;  /* 0x000000927f7f7220 */ /* 0x000fc40000410000 */
[CC--:B------:R-:W-:Y:S01]  /*66f0*/  FFMA.FTZ R181, R126.reuse, R146.reuse, -R181 ;  /* 0x000000927eb57223 */ /* 0x0c0fe200000108b5 */
[----:B------:R0:W2:Y:S01]  /*6700*/  SHFL.DOWN PT, R191, R171, 0x10, 0x1f ;  /* 0x0a001f00abbf7f89 */ /* 0x0000a200000e0000 */
[-C--:B------:R-:W-:Y:S02]  /*6710*/  FFMA.FTZ R127, R126, R129.reuse, R127 ;  /* 0x000000817e7f7223 */ /* 0x080fe4000001007f */
[C---:B------:R-:W-:Y:S02]  /*6720*/  FMUL.FTZ R179, R125.reuse, R129 ;  /* 0x000000817db37220 */ /* 0x040fe40000410000 */
[----:B------:R-:W-:Y:S02]  /*6730*/  FMUL.FTZ R126, R125, R146 ;  /* 0x000000927d7e7220 */ /* 0x000fe40000410000 */
[----:B------:R-:W-:Y:S02]  /*6740*/  FFMA.FTZ R180, -R169, R180, R184 ;  /* 0x000000b4a9b47223 */ /* 0x000fe400000101b8 */
[----:B------:R-:W-:-:S02]  /*6750*/  FFMA.FTZ R184, R23, R135, R178 ;  /* 0x0000008717b87223 */ /* 0x000fc400000100b2 */
[C---:B------:R-:W-:Y:S02]  /*6760*/  FFMA.FTZ R178, R124.reuse, R146, -R179 ;  /* 0x000000927cb27223 */ /* 0x040fe400000108b3 */
[-C--:B------:R-:W-:Y:S02]  /*6770*/  FFMA.FTZ R126, R124, R129.reuse, R126 ;  /* 0x000000817c7e7223 */ /* 0x080fe4000001007e */
[----:B------:R-:W-:Y:S02]  /*6780*/  FMUL.FTZ R183, R22, R129 ;  /* 0x0000008116b77220 */ /* 0x000fe40000410000 */
[C---:B------:R-:W-:Y:S02]  /*6790*/  FMUL.FTZ R130, R23.reuse, R133 ;  /* 0x0000008517827220 */ /* 0x040fe40000410000 */
[----:B------:R-:W-:Y:S02]  /*67a0*/  FMUL.FTZ R179, R23, R129 ;  /* 0x0000008117b37220 */ /* 0x000fe40000410000 */
[----:B------:R-:W-:-:S02]  /*67b0*/  FADD.FTZ R145, R145, R178 ;  /* 0x000000b291917221 */ /* 0x000fc40000010000 */
[----:B------:R-:W-:Y:S02]  /*67c0*/  FADD.FTZ R126, RZ, R126 ;  /* 0x0000007eff7e7221 */ /* 0x000fe40000010000 */
[----:B------:R-:W-:Y:S02]  /*67d0*/  FFMA.FTZ R181, R165, R181, R182 ;  /* 0x000000b5a5b57223 */ /* 0x000fe400000100b6 */
[-C--:B------:R-:W-:Y:S02]  /*67e0*/  FFMA.FTZ R182, R23, R146.reuse, R183 ;  /* 0x0000009217b67223 */ /* 0x080fe400000100b7 */
[C---:B------:R-:W-:Y:S02]  /*67f0*/  FFMA.FTZ R130, R22.reuse, R135, -R130 ;  /* 0x0000008716827223 */ /* 0x040fe40000010882 */
[----:B------:R-:W-:Y:S02]  /*6800*/  FFMA.FTZ R178, R22, R146, -R179 ;  /* 0x0000009216b27223 */ /* 0x000fe400000108b3 */
[----:B------:R-:W-:-:S02]  /*6810*/  FFMA.FTZ R183, -R165, R127, R180 ;  /* 0x0000007fa5b77223 */ /* 0x000fc400000101b4 */
[-C--:B------:R-:W-:Y:S02]  /*6820*/  FMUL.FTZ R127, R131, R126.reuse ;  /* 0x0000007e837f7220 */ /* 0x080fe40000410000 */
[C---:B------:R-:W-:Y:S02]  /*6830*/  FMUL.FTZ R179, R123.reuse, R126 ;  /* 0x0000007e7bb37220 */ /* 0x040fe40000410000 */
[----:B------:R-:W-:Y:S02]  /*6840*/  FMUL.FTZ R185, R123, R145 ;  /* 0x000000917bb97220 */ /* 0x000fe40000410000 */
[----:B------:R0:W0:Y:S01]  /*6850*/  SHFL.DOWN PT, R123, R172, 0x10, 0x1f ;  /* 0x0a001f00ac7b7f89 */ /* 0x00002200000e0000 */
[----:B------:R-:W-:Y:S02]  /*6860*/  FMUL.FTZ R130, R169, R130 ;  /* 0x00000082a9827220 */ /* 0x000fe40000410000 */
[----:B------:R-:W-:Y:S02]  /*6870*/  FMUL.FTZ R178, R165, R178 ;  /* 0x000000b2a5b27220 */ /* 0x000fe40000410000 */
[----:B------:R-:W-:-:S02]  /*6880*/  FFMA.FTZ R169, -R169, R184, -RZ ;  /* 0x000000b8a9a97223 */ /* 0x000fc400000109ff */
[----:B------:R-:W-:Y:S02]  /*6890*/  FFMA.FTZ R165, -R165, R182, -RZ ;  /* 0x000000b6a5a57223 */ /* 0x000fe400000109ff */
[----:B------:R-:W-:Y:S01]  /*68a0*/  FFMA.FTZ R180, R128, R145, -R127 ;  /* 0x0000009180b47223 */ /* 0x000fe2000001087f */
[----:B------:R-:W-:Y:S05]  /*68b0*/  @P0 BRA `(.L_x_11468) ;  /* 0x000000b000000947 */ /* 0x000fea0003800000 */
[C---:B-1234-:R-:W-:Y:S02]  /*68c0*/  FMUL.FTZ R182, R170.reuse, R189 ;  /* 0x000000bdaab67220 */ /* 0x05efe40000410000 */
[C---:B0-----:R-:W-:Y:S02]  /*68d0*/  FMUL.FTZ R184, R170.reuse, R123 ;  /* 0x0000007baab87220 */ /* 0x041fe40000410000 */
        /* <DEDUP_REMOVED lines=8> */
[----:B------:R-:W-:Y:S02]  /*6960*/  FADD.FTZ R172, R172, R123 ;  /* 0x0000007bacac7221 */ /* 0x000fe40000010000 */
.L_x_11468:
[----:B-1234-:R-:W-:Y:S05]  /*6970*/  BSYNC B0 ;  /* 0x0000000000007941 */ /* 0x01efea0003800000 */
.L_x_11467:
[----:B------:R-:W-:Y:S01]  /*6980*/  FADD.FTZ R147, R147, R180 ;  /* 0x000000b493937221 */ /* 0x000fe20000010000 */
[----:B------:R-:W-:Y:S01]  /*6990*/  SHFL.DOWN PT, R188, R170, 0x1, 0x1f ;  /* 0x08201f00aabc7f89 */ /* 0x000fe200000e0000 */
[-C--:B------:R-:W-:Y:S01]  /*69a0*/  FFMA.FTZ R127, R122, R145.reuse, -R179 ;  /* 0x000000917a7f7223 */ /* 0x080fe200000108b3 */
[----:B------:R-:W-:Y:S01]  /*69b0*/  ISETP.NE.AND P0, PT, R66, RZ, PT ;  /* 0x000000ff4200720c */ /* 0x000fe20003f05270 */
[----:B0-----:R-:W-:Y:S01]  /*69c0*/  FMUL.FTZ R123, R131, R145 ;  /* 0x00000091837b7220 */ /* 0x001fe20000410000 */
[----:B------:R-:W0:Y:S01]  /*69d0*/  SHFL.IDX PT, R180, R7, RZ, 0x1f ;  /* 0x00001fff07b47589 */ /* 0x000e2200000e0000 */
[-C--:B------:R-:W-:Y:S01]  /*69e0*/  FFMA.FTZ R185, R122, R126.reuse, R185 ;  /* 0x0000007e7ab97223 */ /* 0x080fe200000100b9 */
[----:B------:R-:W-:Y:S01]  /*69f0*/  BSSY B0, `(.L_x_11469) ;  /* 0x00000fd000007945 */ /* 0x000fe20003800000 */
[----:B------:R-:W-:Y:S01]  /*6a00*/  FFMA.FTZ R123, R128, R126, R123 ;  /* 0x0000007e807b7223 */ /* 0x000fe2000001007b */
[----:B------:R-:W1:Y:S01]  /*6a10*/  SHFL.IDX PT, R179, R6, RZ, 0x1f ;  /* 0x00001fff06b37589 */ /* 0x000e6200000e0000 */
[----:B------:R-:W-:-:S02]  /*6a20*/  FFMA.FTZ R184, -R162, R185, R183 ;  /* 0x000000b9a2b87223 */ /* 0x000fc400000101b7 */
[----:B------:R-:W-:Y:S01]  /*6a30*/  FMUL.FTZ R122, R23, R126 ;  /* 0x0000007e177a7220 */ /* 0x000fe20000410000 */
[----:B------:R-:W2:Y:S01]  /*6a40*/  SHFL.DOWN PT, R187, R157, 0x1, 0x1f ;  /* 0x08201f009dbb7f89 */ /* 0x000ea200000e0000 */
[----:B------:R-:W-:Y:S02]  /*6a50*/  FADD.FTZ R123, RZ, R123 ;  /* 0x0000007bff7b7221 */ /* 0x000fe40000010000 */
[----:B------:R-:W-:Y:S01]  /*6a60*/  FFMA.FTZ R182, R162, R127, R181 ;  /* 0x0000007fa2b67223 */ /* 0x000fe200000100b5 */
[----:B------:R-:W3:Y:S01]  /*6a70*/  SHFL.DOWN PT, R185, R172, 0x1, 0x1f ;  /* 0x08201f00acb97f89 */ /* 0x000ee200000e0000 */
[----:B------:R-:W-:Y:S02]  /*6a80*/  FFMA.FTZ R127, R22, R145, -R122 ;  /* 0x00000091167f7223 */ /* 0x000fe4000001087a */
[-C--:B------:R-:W-:Y:S01]  /*6a90*/  FMUL.FTZ R122, R134, R123.reuse ;  /* 0x0000007b867a7220 */ /* 0x080fe20000410000 */
[----:B------:R-:W4:Y:S01]  /*6aa0*/  SHFL.DOWN PT, R190, R171, 0x1, 0x1f ;  /* 0x08201f00abbe7f89 */ /* 0x000f2200000e0000 */
[----:B------:R-:W-:-:S02]  /*6ab0*/  FMUL.FTZ R183, R120, R123 ;  /* 0x0000007b78b77220 */ /* 0x000fc40000410000 */
[-C--:B------:R-:W-:Y:S01]  /*6ac0*/  FMUL.FTZ R120, R120, R147.reuse ;  /* 0x0000009378787220 */ /* 0x080fe20000410000 */
[----:B------:R-:W5:Y:S01]  /*6ad0*/  SHFL.IDX PT, R170, R170, RZ, 0x1f ;  /* 0x00001fffaaaa7589 */ /* 0x000f6200000e0000 */
[----:B------:R-:W-:Y:S02]  /*6ae0*/  FMUL.FTZ R186, R22, R126 ;  /* 0x0000007e16ba7220 */ /* 0x000fe40000410000 */
[-C--:B------:R-:W-:Y:S01]  /*6af0*/  FFMA.FTZ R122, R132, R147.reuse, -R122 ;  /* 0x00000093847a7223 */ /* 0x080fe2000001087a */
[----:B------:R-:W2:Y:S01]  /*6b00*/  SHFL.IDX PT, R157, R157, RZ, 0x1f ;  /* 0x00001fff9d9d7589 */ /* 0x000ea200000e0000 */
[C---:B------:R-:W-:Y:S02]  /*6b10*/  FFMA.FTZ R183, R118.reuse, R147, -R183 ;  /* 0x0000009376b77223 */ /* 0x040fe400000108b7 */
[----:B------:R-:W-:Y:S01]  /*6b20*/  FFMA.FTZ R120, R118, R123, R120 ;  /* 0x0000007b76787223 */ /* 0x000fe20000010078 */
[----:B------:R-:W3:Y:S01]  /*6b30*/  SHFL.IDX PT, R171, R171, RZ, 0x1f ;  /* 0x00001fffabab7589 */ /* 0x000ee200000e0000 */
[----:B------:R-:W-:-:S02]  /*6b40*/  FFMA.FTZ R181, R23, R145, R186 ;  /* 0x0000009117b57223 */ /* 0x000fc400000100ba */
[----:B------:R-:W-:Y:S01]  /*6b50*/  FADD.FTZ R143, R143, R122 ;  /* 0x0000007a8f8f7221 */ /* 0x000fe20000010000 */
[----:B------:R-:W3:Y:S01]  /*6b60*/  SHFL.IDX PT, R172, R172, RZ, 0x1f ;  /* 0x00001fffacac7589 */ /* 0x000ee200000e0000 */
[C---:B------:R-:W-:Y:S02]  /*6b70*/  FFMA.FTZ R186, R155.reuse, R183, R182 ;  /* 0x000000b79bba7223 */ /* 0x040fe400000100b6 */
[----:B------:R-:W-:Y:S02]  /*6b80*/  FFMA.FTZ R184, -R155, R120, R184 ;  /* 0x000000789bb87223 */ /* 0x000fe400000101b8 */
[----:B0-----:R-:W-:Y:S02]  /*6b90*/  @P1 FMUL.FTZ R122, R188, R180 ;  /* 0x000000b4bc7a1220 */ /* 0x001fe40000410000 */
[----:B------:R-:W-:Y:S02]  /*6ba0*/  FMUL.FTZ R118, R162, R127 ;  /* 0x0000007fa2767220 */ /* 0x000fe40000410000 */
[----:B------:R-:W-:-:S02]  /*6bb0*/  FMUL.FTZ R120, R134, R147 ;  /* 0x0000009386787220 */ /* 0x000fc40000410000 */
[----:B------:R-:W-:Y:S02]  /*6bc0*/  FMUL.FTZ R182, R23, R123 ;  /* 0x0000007b17b67220 */ /* 0x000fe40000410000 */
[----:B-1----:R-:W-:Y:S02]  /*6bd0*/  @P1 FMUL.FTZ R127, R188, R179 ;  /* 0x000000b3bc7f1220 */ /* 0x002fe40000410000 */
[----:B------:R-:W-:Y:S02]  /*6be0*/  FFMA.FTZ R162, -R162, R181, -RZ ;  /* 0x000000b5a2a27223 */ /* 0x000fe400000109ff */
[----:B--2---:R-:W-:Y:S02]  /*6bf0*/  @P1 FFMA.FTZ R181, R187, R179, -R122 ;  /* 0x000000b3bbb51223 */ /* 0x004fe4000001087a */
[----:B------:R-:W-:Y:S02]  /*6c00*/  FFMA.FTZ R120, R132, R123, R120 ;  /* 0x0000007b84787223 */ /* 0x000fe40000010078 */
[----:B------:R-:W-:-:S02]  /*6c10*/  FFMA.FTZ R122, R22, R147, -R182 ;  /* 0x00000093167a7223 */ /* 0x000fc400000108b6 */
[----:B------:R-:W-:Y:S02]  /*6c20*/  @P1 FFMA.FTZ R182, R187, R180, R127 ;  /* 0x000000b4bbb61223 */ /* 0x000fe4000001007f */
[----:B------:R-:W-:Y:S02]  /*6c30*/  FMUL.FTZ R188, R22, R123 ;  /* 0x0000007b16bc7220 */ /* 0x000fe40000410000 */
[----:B------:R-:W-:Y:S02]  /*6c40*/  FADD.FTZ R127, RZ, R120 ;  /* 0x00000078ff7f7221 */ /* 0x000fe40000010000 */
[----:B---3--:R-:W-:Y:S02]  /*6c50*/  @P1 FADD.FTZ R180, R185, R182 ;  /* 0x000000b6b9b41221 */ /* 0x008fe40000010000 */
[----:B----4-:R-:W-:Y:S02]  /*6c60*/  @P1 FADD.FTZ R179, R190, R181 ;  /* 0x000000b5beb31221 */ /* 0x010fe40000010000 */
[----:B------:R-:W-:-:S02]  /*6c70*/  FFMA.FTZ R188, R23, R147, R188 ;  /* 0x0000009317bc7223 */ /* 0x000fc400000100bc */
[C---:B------:R-:W-:Y:S02]  /*6c80*/  FMUL.FTZ R181, R114.reuse, R127 ;  /* 0x0000007f72b57220 */ /* 0x040fe40000410000 */
[----:B------:R-:W-:Y:S02]  /*6c90*/  FMUL.FTZ R182, R114, R143 ;  /* 0x0000008f72b67220 */ /* 0x000fe40000410000 */
[-C--:B------:R-:W-:Y:S02]  /*6ca0*/  FMUL.FTZ R114, R180, -R25.reuse ;  /* 0x80000019b4727220 */ /* 0x080fe40000410000 */
[----:B------:R-:W-:Y:S02]  /*6cb0*/  FMUL.FTZ R120, R155, R122 ;  /* 0x0000007a9b787220 */ /* 0x000fe40000410000 */
[----:B------:R-:W-:Y:S02]  /*6cc0*/  FMUL.FTZ R25, R179, -R25 ;  /* 0x80000019b3197220 */ /* 0x000fe40000410000 */
[----:B------:R-:W-:-:S02]  /*6cd0*/  FFMA.FTZ R122, -R155, R188, -RZ ;  /* 0x000000bc9b7a7223 */ /* 0x000fc400000109ff */
[----:B------:R-:W-:Y:S02]  /*6ce0*/  FMUL.FTZ R155, R140, R127 ;  /* 0x0000007f8c9b7220 */ /* 0x000fe40000410000 */
[-C--:B------:R-:W-:Y:S02]  /*6cf0*/  FFMA.FTZ R180, R180, R24.reuse, R25 ;  /* 0x00000018b4b47223 */ /* 0x080fe40000010019 */
[----:B------:R-:W-:Y:S02]  /*6d00*/  FFMA.FTZ R114, R179, R24, -R114 ;  /* 0x00000018b3727223 */ /* 0x000fe40000010872 */
[-C--:B------:R-:W-:Y:S02]  /*6d10*/  FFMA.FTZ R155, R138, R143.reuse, -R155 ;  /* 0x0000008f8a9b7223 */ /* 0x080fe4000001089b */
[----:B------:R-:W-:Y:S02]  /*6d20*/  FMUL.FTZ R24, R140, R143 ;  /* 0x0000008f8c187220 */ /* 0x000fe40000410000 */
[----:B------:R-:W-:-:S02]  /*6d30*/  FADD.FTZ R149, -R149, R180 ;  /* 0x000000b495957221 */ /* 0x000fc40000010100 */
[----:B------:R-:W-:Y:S02]  /*6d40*/  FADD.FTZ R151, R151, R114 ;  /* 0x0000007297977221 */ /* 0x000fe40000010000 */
[----:B------:R-:W-:Y:S02]  /*6d50*/  FADD.FTZ R155, R142, R155 ;  /* 0x0000009b8e9b7221 */ /* 0x000fe40000010000 */
[C---:B------:R-:W-:Y:S02]  /*6d60*/  FFMA.FTZ R181, R112.reuse, R143, -R181 ;  /* 0x0000008f70b57223 */ /* 0x040fe400000108b5 */
[-C--:B------:R-:W-:Y:S02]  /*6d70*/  FFMA.FTZ R182, R112, R127.reuse, R182 ;  /* 0x0000007f70b67223 */ /* 0x080fe400000100b6 */
[-C--:B------:R-:W-:Y:S02]  /*6d80*/  FMUL.FTZ R25, R23, R127.reuse ;  /* 0x0000007f17197220 */ /* 0x080fe40000410000 */
[----:B------:R-:W-:-:S02]  /*6d90*/  FMUL.FTZ R142, R22, R127 ;  /* 0x0000007f168e7220 */ /* 0x000fc40000410000 */
[----:B------:R-:W-:Y:S02]  /*6da0*/  FFMA.FTZ R24, R138, R127, R24 ;  /* 0x0000007f8a187223 */ /* 0x000fe40000010018 */
[C---:B------:R-:W-:Y:S02]  /*6db0*/  FMUL.FTZ R112, R140.reuse, -R149 ;  /* 0x800000958c707220 */ /* 0x040fe40000410000 */
[----:B------:R-:W-:Y:S02]  /*6dc0*/  FMUL.FTZ R140, R140, -R151 ;  /* 0x800000978c8c7220 */ /* 0x000fe40000410000 */
[-C--:B------:R-:W-:Y:S02]  /*6dd0*/  FFMA.FTZ R114, R22, R143.reuse, -R25 ;  /* 0x0000008f16727223 */ /* 0x080fe40000010819 */
[----:B------:R-:W-:Y:S02]  /*6de0*/  FFMA.FTZ R142, R23, R143, R142 ;  /* 0x0000008f178e7223 */ /* 0x000fe4000001008e */
[----:B------:R-:W-:-:S02]  /*6df0*/  FFMA.FTZ R186, R141, R181, R186 ;  /* 0x000000b58dba7223 */ /* 0x000fc400000100ba */
[----:B------:R-:W-:Y:S02]  /*6e00*/  FADD.FTZ R25, RZ, R24 ;  /* 0x00000018ff197221 */ /* 0x000fe40000010000 */
[C---:B------:R-:W-:Y:S02]  /*6e10*/  FFMA.FTZ R179, R138.reuse, R151, -R112 ;  /* 0x000000978ab37223 */ /* 0x040fe40000010870 */
[----:B------:R-:W-:Y:S02]  /*6e20*/  FFMA.FTZ R181, R138, R149, R140 ;  /* 0x000000958ab57223 */ /* 0x000fe4000001008c */
[C---:B------:R-:W-:Y:S02]  /*6e30*/  FFMA.FTZ R182, -R141.reuse, R182, R184 ;  /* 0x000000b68db67223 */ /* 0x040fe400000101b8 */
[C---:B------:R-:W-:Y:S02]  /*6e40*/  FMUL.FTZ R180, R141.reuse, R114 ;  /* 0x000000728db47220 */ /* 0x040fe40000410000 */
[----:B------:R-:W-:-:S02]  /*6e50*/  FFMA.FTZ R142, -R141, R142, -RZ ;  /* 0x0000008e8d8e7223 */ /* 0x000fc400000109ff */
[----:B------:R-:W-:Y:S02]  /*6e60*/  FADD.FTZ R141, R150, R179 ;  /* 0x000000b3968d7221 */ /* 0x000fe40000010000 */
[----:B------:R-:W-:Y:S02]  /*6e70*/  FMUL.FTZ R24, R110, R25 ;  /* 0x000000196e187220 */ /* 0x000fe40000410000 */
[----:B------:R-:W-:Y:S02]  /*6e80*/  FADD.FTZ R179, -R148, R181 ;  /* 0x000000b594b37221 */ /* 0x000fe40000010100 */
[----:B------:R-:W-:Y:S02]  /*6e90*/  FFMA.FTZ R183, R106, R155, -R24 ;  /* 0x0000009b6ab77223 */ /* 0x000fe40000010818 */
[C---:B------:R-:W-:Y:S02]  /*6ea0*/  FMUL.FTZ R24, R134.reuse, -R179 ;  /* 0x800000b386187220 */ /* 0x040fe40000410000 */
[----:B------:R-:W-:-:S02]  /*6eb0*/  FMUL.FTZ R134, R134, -R141 ;  /* 0x8000008d86867220 */ /* 0x000fc40000410000 */
[----:B------:R-:W-:Y:S02]  /*6ec0*/  FMUL.FTZ R110, R110, R155 ;  /* 0x0000009b6e6e7220 */ /* 0x000fe40000410000 */
[C---:B------:R-:W-:Y:S02]  /*6ed0*/  FFMA.FTZ R181, R132.reuse, R141, -R24 ;  /* 0x0000008d84b57223 */ /* 0x040fe40000010818 */
[----:B------:R-:W-:Y:S02]  /*6ee0*/  FFMA.FTZ R134, R132, R179, R134 ;  /* 0x000000b384867223 */ /* 0x000fe40000010086 */
[-C--:B------:R-:W-:Y:S02]  /*6ef0*/  FFMA.FTZ R185, R106, R25.reuse, R110 ;  /* 0x000000196ab97223 */ /* 0x080fe4000001006e */
[----:B------:R-:W-:Y:S02]  /*6f00*/  FMUL.FTZ R110, R22, R25 ;  /* 0x00000019166e7220 */ /* 0x000fe40000410000 */
[----:B------:R-:W-:-:S02]  /*6f10*/  FADD.FTZ R154, R154, R181 ;  /* 0x000000b59a9a7221 */ /* 0x000fc40000010000 */
[----:B------:R-:W-:Y:S01]  /*6f20*/  FADD.FTZ R153, -R153, R134 ;  /* 0x0000008699997221 */ /* 0x000fe20000010100 */
[----:B------:R-:W-:Y:S01]  /*6f30*/  LEA R134, R54, -R66, 0x1 ;  /* 0x8000004236867211 */ /* 0x000fe200078e08ff */
[C---:B------:R-:W-:Y:S02]  /*6f40*/  FMUL.FTZ R106, R23.reuse, R25 ;  /* 0x00000019176a7220 */ /* 0x040fe40000410000 */
[----:B------:R-:W-:Y:S01]  /*6f50*/  FFMA.FTZ R189, R23, R155, R110 ;  /* 0x0000009b17bd7223 */ /* 0x000fe2000001006e */
[----:B------:R-:W-:Y:S01]  /*6f60*/  ISETP.GE.AND P1, PT, R134, 0x21, PT ;  /* 0x000000218600780c */ /* 0x000fe20003f26270 */
[C---:B------:R-:W-:Y:S02]  /*6f70*/  FMUL.FTZ R23, R131.reuse, -R154 ;  /* 0x8000009a83177220 */ /* 0x040fe40000410000 */
[-C--:B------:R-:W-:Y:S02]  /*6f80*/  FMUL.FTZ R131, R131, -R153.reuse ;  /* 0x8000009983837220 */ /* 0x080fe40000410000 */
[----:B------:R-:W-:-:S02]  /*6f90*/  FFMA.FTZ R23, R128, R153, R23 ;  /* 0x0000009980177223 */ /* 0x000fc40000010017 */
[----:B------:R-:W-:Y:S02]  /*6fa0*/  FFMA.FTZ R131, R128, R154, -R131 ;  /* 0x0000009a80837223 */ /* 0x000fe40000010883 */
[----:B------:R-:W-:Y:S02]  /*6fb0*/  FADD.FTZ R23, -R160, R23 ;  /* 0x00000017a0177221 */ /* 0x000fe40000010100 */
[----:B------:R-:W-:Y:S02]  /*6fc0*/  FADD.FTZ R158, R158, R131 ;  /* 0x000000839e9e7221 */ /* 0x000fe40000010000 */
[----:B------:R-:W-:Y:S02]  /*6fd0*/  FFMA.FTZ R187, R22, R155, -R106 ;  /* 0x0000009b16bb7223 */ /* 0x000fe4000001086a */
[----:B-----5:R-:W-:Y:S02]  /*6fe0*/  FMUL.FTZ R106, R170, R6 ;  /* 0x00000006aa6a7220 */ /* 0x020fe40000410000 */
[----:B------:R-:W-:-:S02]  /*6ff0*/  FMUL.FTZ R131, R125, -R23 ;  /* 0x800000177d837220 */ /* 0x000fc40000410000 */
[-C--:B------:R-:W-:Y:S02]  /*7000*/  FMUL.FTZ R125, R125, -R158.reuse ;  /* 0x8000009e7d7d7220 */ /* 0x080fe40000410000 */
[-C--:B------:R-:W-:Y:S02]  /*7010*/  FMUL.FTZ R24, R170, R7.reuse ;  /* 0x00000007aa187220 */ /* 0x080fe40000410000 */
[C---:B------:R-:W-:Y:S02]  /*7020*/  FFMA.FTZ R7, R157.reuse, R7, R106 ;  /* 0x000000079d077223 */ /* 0x040fe4000001006a */
[C---:B------:R-:W-:Y:S02]  /*7030*/  FFMA.FTZ R106, R124.reuse, R158, -R131 ;  /* 0x0000009e7c6a7223 */ /* 0x040fe40000010883 */
[----:B------:R-:W-:Y:S02]  /*7040*/  FFMA.FTZ R124, R124, R23, R125 ;  /* 0x000000177c7c7223 */ /* 0x000fe4000001007d */
[----:B------:R-:W-:-:S02]  /*7050*/  FFMA.FTZ R24, R157, R6, -R24 ;  /* 0x000000069d187223 */ /* 0x000fc40000010818 */
[C---:B------:R-:W-:Y:S02]  /*7060*/  FMUL.FTZ R6, R170.reuse, R5 ;  /* 0x00000005aa067220 */ /* 0x040fe40000410000 */
[----:B------:R-:W-:Y:S02]  /*7070*/  FADD.FTZ R159, -R159, R124 ;  /* 0x0000007c9f9f7221 */ /* 0x000fe40000010100 */
[-C--:B------:R-:W-:Y:S02]  /*7080*/  FMUL.FTZ R170, R170, R4.reuse ;  /* 0x00000004aaaa7220 */ /* 0x080fe40000410000 */
[----:B------:R-:W-:Y:S01]  /*7090*/  FADD.FTZ R161, R161, R106 ;  /* 0x0000006aa1a17221 */ /* 0x000fe20000010000 */
[----:B------:R-:W-:Y:S01]  /*70a0*/  SHF.L.U32 R106, R66, 0x4, RZ ;  /* 0x00000004426a7819 */ /* 0x000fe200000006ff */
[----:B------:R-:W-:Y:S02]  /*70b0*/  FFMA.FTZ R4, R157, R4, -R6 ;  /* 0x000000049d047223 */ /* 0x000fe40000010806 */
[----:B------:R-:W-:Y:S01]  /*70c0*/  FADD.FTZ R6, R171, R24 ;  /* 0x00000018ab067221 */ /* 0x000fe20000010000 */
        /* <DEDUP_REMOVED lines=12> */
[----:B------:R-:W-:Y:S02]  /*7190*/  FADD.FTZ R7, R172, R7 ;  /* 0x00000007ac077221 */ /* 0x000fe40000010000 */
[----:B------:R-:W-:-:S02]  /*71a0*/  FADD.FTZ R106, -R167, R106 ;  /* 0x0000006aa76a7221 */ /* 0x000fc40000010100 */
[----:B------:R-:W-:Y:S01]  /*71b0*/  FADD.FTZ R166, R166, R121 ;  /* 0x00000079a6a67221 */ /* 0x000fe20000010000 */
[----:B------:R-:W-:Y:S01]  /*71c0*/  @!P0 STS.128 [R96.X16+0x25d0], R4 ;  /* 0x0025d00460008388 */ /* 0x000fe2000000cc00 */
[----:B------:R-:W-:Y:S01]  /*71d0*/  FMUL.FTZ R116, R24, R34 ;  /* 0x0000002218747220 */ /* 0x000fe20000410000 */
[----:B------:R-:W-:Y:S01]  /*71e0*/  ISETP.GE.AND P0, PT, R134, 0x1, PT ;  /* 0x000000018600780c */ /* 0x000fe20003f06270 */
[----:B------:R-:W-:Y:S01]  /*71f0*/  FMUL.FTZ R110, R166, R36 ;  /* 0x00000024a66e7220 */ /* 0x000fe20000410000 */
[----:B------:R0:W-:Y:S01]  /*7200*/  STS [R131.X4+0x860], R118 ;  /* 0x0008607683007388 */ /* 0x0001e20000004800 */
[----:B------:R-:W-:Y:S02]  /*7210*/  FFMA.FTZ R135, R41, -R34, R135 ;  /* 0x8000002229877223 */ /* 0x000fe40000010087 */
[----:B------:R-:W-:Y:S01]  /*7220*/  FMUL.FTZ R114, R104, R110 ;  /* 0x0000006e68727220 */ /* 0x000fe20000410000 */
[----:B------:R1:W-:Y:S01]  /*7230*/  STS [R131.X4+0x868], R120 ;  /* 0x0008687883007388 */ /* 0x0003e20000004800 */
[----:B------:R-:W-:-:S02]  /*7240*/  FFMA.FTZ R145, R37, -R30, R145 ;  /* 0x8000001e25917223 */ /* 0x000fc40000010091 */
[----:B------:R-:W-:Y:S01]  /*7250*/  FMUL.FTZ R124, R23, R30 ;  /* 0x0000001e177c7220 */ /* 0x000fe20000410000 */
[----:B------:R2:W-:Y:S01]  /*7260*/  STS [R131.X4+0x86c], R122 ;  /* 0x00086c7a83007388 */ /* 0x0005e20000004800 */
[----:B------:R-:W-:Y:S02]  /*7270*/  FFMA.FTZ R146, R39, -R32, R146 ;  /* 0x8000002027927223 */ /* 0x000fe40000010092 */
[----:B0-----:R-:W-:Y:S01]  /*7280*/  FMUL.FTZ R118, R158, R30 ;  /* 0x0000001e9e767220 */ /* 0x001fe20000410000 */
[----:B------:R0:W-:Y:S01]  /*7290*/  STS [R131.X4+0x850], R130 ;  /* 0x0008508283007388 */ /* 0x0001e20000004800 */
[C---:B------:R-:W-:Y:S02]  /*72a0*/  FMUL.FTZ R4, R117.reuse, -R106 ;  /* 0x8000006a75047220 */ /* 0x040fe40000410000 */
[-C--:B------:R-:W-:Y:S01]  /*72b0*/  FMUL.FTZ R117, R117, -R166.reuse ;  /* 0x800000a675757220 */ /* 0x080fe20000410000 */
[----:B------:R-:W-:Y:S01]  /*72c0*/  STS [R131.X4+0x840], R137 ;  /* 0x0008408983007388 */ /* 0x000fe20000004800 */
[----:B------:R-:W-:-:S02]  /*72d0*/  FFMA.FTZ R5, R115, R166, -R4 ;  /* 0x000000a673057223 */ /* 0x000fc40000010804 */
[----:B------:R-:W-:Y:S01]  /*72e0*/  FFMA.FTZ R117, R115, R106, R117 ;  /* 0x0000006a73757223 */ /* 0x000fe20000010075 */
[----:B------:R3:W-:Y:S01]  /*72f0*/  STS [R131.X4+0x844], R139 ;  /* 0x0008448b83007388 */ /* 0x0007e20000004800 */
[----:B------:R-:W-:Y:S02]  /*7300*/  FADD.FTZ R156, R156, R5 ;  /* 0x000000059c9c7221 */ /* 0x000fe40000010000 */
[----:B------:R-:W-:Y:S01]  /*7310*/  FADD.FTZ R119, -R152, R117 ;  /* 0x0000007598777221 */ /* 0x000fe20000010100 */
[----:B------:R4:W-:Y:S01]  /*7320*/  STS [R131.X4+0x848], R144 ;  /* 0x0008489083007388 */ /* 0x0009e20000004800 */
[----:B------:R-:W-:Y:S02]  /*7330*/  FFMA.FTZ R117, R43, -R36, R174 ;  /* 0x800000242b757223 */ /* 0x000fe400000100ae */
[----:B------:R-:W-:Y:S01]  /*7340*/  FMUL.FTZ R4, R119, R38 ;  /* 0x0000002677047220 */ /* 0x000fe20000410000 */
[----:B------:R4:W-:Y:S01]  /*7350*/  STS [R131.X4+0x84c], R173 ;  /* 0x00084cad83007388 */ /* 0x0009e20000004800 */
[----:B------:R-:W-:-:S02]  /*7360*/  FMUL.FTZ R7, R106, R36 ;  /* 0x000000246a077220 */ /* 0x000fc40000410000 */
[-C--:B------:R-:W-:Y:S01]  /*7370*/  FMUL.FTZ R108, R156, R38.reuse ;  /* 0x000000269c6c7220 */ /* 0x080fe20000410000 */
[----:B------:R4:W-:Y:S01]  /*7380*/  STS [R131.X4+0x854], R169 ;  /* 0x000854a983007388 */ /* 0x0009e20000004800 */
[----:B------:R-:W-:Y:S02]  /*7390*/  FFMA.FTZ R115, R45, -R38, R168 ;  /* 0x800000262d737223 */ /* 0x000fe400000100a8 */
[C---:B------:R-:W-:Y:S01]  /*73a0*/  FMUL.FTZ R5, R102.reuse, R4 ;  /* 0x0000000466057220 */ /* 0x040fe20000410000 */
[----:B------:R4:W-:Y:S01]  /*73b0*/  STS [R131.X4+0x858], R178 ;  /* 0x000858b283007388 */ /* 0x0009e20000004800 */
[----:B------:R-:W-:Y:S02]  /*73c0*/  FMUL.FTZ R6, R102, R108 ;  /* 0x0000006c66067220 */ /* 0x000fe40000410000 */
[-C--:B------:R-:W-:Y:S01]  /*73d0*/  FFMA.FTZ R121, R117, R7.reuse, -R114 ;  /* 0x0000000775797223 */ /* 0x080fe20000010872 */
[----:B------:R4:W-:Y:S01]  /*73e0*/  STS [R131.X4+0x85c], R165 ;  /* 0x00085ca583007388 */ /* 0x0009e20000004800 */
[----:B------:R-:W-:-:S02]  /*73f0*/  FMUL.FTZ R7, R104, R7 ;  /* 0x0000000768077220 */ /* 0x000fc40000410000 */
[----:B------:R-:W-:Y:S01]  /*7400*/  FFMA.FTZ R5, R108, R115, R5 ;  /* 0x000000736c057223 */ /* 0x000fe20000010005 */
[----:B------:R4:W-:Y:S01]  /*7410*/  STS [R131.X4+0x864], R162 ;  /* 0x000864a283007388 */ /* 0x0009e20000004800 */
[----:B------:R-:W-:Y:S02]  /*7420*/  FFMA.FTZ R6, R115, R4, -R6 ;  /* 0x0000000473067223 */ /* 0x000fe40000010806 */
[----:B------:R-:W-:Y:S01]  /*7430*/  FFMA.FTZ R4, R110, R117, R7 ;  /* 0x000000756e047223 */ /* 0x000fe20000010007 */
[----:B------:R4:W-:Y:S01]  /*7440*/  STS [R131.X4+0x870], R180 ;  /* 0x000870b483007388 */ /* 0x0009e20000004800 */
[----:B------:R-:W-:Y:S02]  /*7450*/  FADD.FTZ R5, RZ, R5 ;  /* 0x00000005ff057221 */ /* 0x000fe40000010000 */
[----:B------:R-:W-:Y:S01]  /*7460*/  FMUL.FTZ R114, R164, R34 ;  /* 0x00000022a4727220 */ /* 0x000fe20000410000 */
[----:B------:R4:W-:Y:S01]  /*7470*/  STS [R131.X4+0x874], R142 ;  /* 0x0008748e83007388 */ /* 0x0009e20000004800 */
[----:B------:R-:W-:-:S02]  /*7480*/  FADD.FTZ R4, R5, R4 ;  /* 0x0000000405047221 */ /* 0x000fc40000010000 */
[C---:B------:R-:W-:Y:S02]  /*7490*/  FMUL.FTZ R7, R133.reuse, R116 ;  /* 0x0000007485077220 */ /* 0x040fe40000410000 */
[----:B------:R-:W-:Y:S02]  /*74a0*/  FMUL.FTZ R5, R133, R114 ;  /* 0x0000007285057220 */ /* 0x000fe40000410000 */
[----:B------:R-:W-:Y:S02]  /*74b0*/  FADD.FTZ R6, RZ, R6 ;  /* 0x00000006ff067221 */ /* 0x000fe40000010000 */
[----:B------:R-:W-:Y:S02]  /*74c0*/  FFMA.FTZ R7, R114, R135, R7 ;  /* 0x0000008772077223 */ /* 0x000fe40000010007 */
[----:B------:R-:W-:Y:S02]  /*74d0*/  FFMA.FTZ R5, R135, R116, -R5 ;  /* 0x0000007487057223 */ /* 0x000fe40000010805 */
[----:B------:R-:W-:-:S02]  /*74e0*/  FMUL.FTZ R116, R161, R32 ;  /* 0x00000020a1747220 */ /* 0x000fc40000410000 */
[----:B------:R-:W-:Y:S02]  /*74f0*/  FADD.FTZ R6, R6, R121 ;  /* 0x0000007906067221 */ /* 0x000fe40000010000 */
[----:B------:R-:W-:Y:S02]  /*7500*/  FADD.FTZ R4, R4, R7 ;  /* 0x0000000704047221 */ /* 0x000fe40000010000 */
[----:B------:R-:W-:Y:S02]  /*7510*/  FMUL.FTZ R125, R126, R118 ;  /* 0x000000767e7d7220 */ /* 0x000fe40000410000 */
[----:B------:R-:W-:Y:S02]  /*7520*/  FMUL.FTZ R7, R159, R32 ;  /* 0x000000209f077220 */ /* 0x000fe40000410000 */
[----:B-1----:R-:W-:Y:S02]  /*7530*/  FMUL.FTZ R120, R129, R116 ;  /* 0x0000007481787220 */ /* 0x002fe40000410000 */
[----:B------:R-:W-:-:S02]  /*7540*/  FADD.FTZ R5, R6, R5 ;  /* 0x0000000506057221 */ /* 0x000fc40000010000 */
[-C--:B------:R-:W-:Y:S02]  /*7550*/  FFMA.FTZ R6, R145, R124.reuse, -R125 ;  /* 0x0000007c91067223 */ /* 0x080fe4000001087d */
[-C--:B------:R-:W-:Y:S02]  /*7560*/  FMUL.FTZ R121, R129, R7.reuse ;  /* 0x0000000781797220 */ /* 0x080fe40000410000 */
[----:B--2---:R-:W-:Y:S02]  /*7570*/  FFMA.FTZ R122, R146, R7, -R120 ;  /* 0x00000007927a7223 */ /* 0x004fe40000010878 */
[----:B------:R-:W-:Y:S02]  /*7580*/  FMUL.FTZ R124, R126, R124 ;  /* 0x0000007c7e7c7220 */ /* 0x000fe40000410000 */
[----:B------:R-:W-:Y:S02]  /*7590*/  FMUL.FTZ R120, R154, R28 ;  /* 0x0000001c9a787220 */ /* 0x000fe40000410000 */
[----:B------:R-:W-:-:S02]  /*75a0*/  FFMA.FTZ R121, R116, R146, R121 ;  /* 0x0000009274797223 */ /* 0x000fc40000010079 */
[----:B------:R-:W-:Y:S02]  /*75b0*/  FFMA.FTZ R7, R118, R145, R124 ;  /* 0x0000009176077223 */ /* 0x000fe4000001007c */
[-C--:B------:R-:W-:Y:S02]  /*75c0*/  FMUL.FTZ R128, R153, R28.reuse ;  /* 0x0000001c99807220 */ /* 0x080fe40000410000 */
[----:B------:R-:W-:Y:S02]  /*75d0*/  FFMA.FTZ R147, R35, -R28, R147 ;  /* 0x8000001c23937223 */ /* 0x000fe40000010093 */
[----:B------:R-:W-:Y:S02]  /*75e0*/  FMUL.FTZ R124, R123, R120 ;  /* 0x000000787b7c7220 */ /* 0x000fe40000410000 */
[----:B------:R-:W-:Y:S02]  /*75f0*/  FADD.FTZ R5, R5, R122 ;  /* 0x0000007a05057221 */ /* 0x000fe40000010000 */
        /* <DEDUP_REMOVED lines=13> */
[C---:B------:R-:W-:Y:S02]  /*76d0*/  FMUL.FTZ R185, R136.reuse, R185 ;  /* 0x000000b988b97220 */ /* 0x040fe40000410000 */
[----:B------:R-:W-:Y:S02]  /*76e0*/  FMUL.FTZ R187, R136, R187 ;  /* 0x000000bb88bb7220 */ /* 0x000fe40000410000 */
[----:B------:R-:W-:Y:S02]  /*76f0*/  FADD.FTZ R4, R4, R121 ;  /* 0x0000007904047221 */ /* 0x000fe40000010000 */
[----:B------:R-:W-:Y:S01]  /*7700*/  FFMA.FTZ R136, -R136, R189, -RZ ;  /* 0x000000bd88887223 */ /* 0x000fe200000109ff */
[----:B------:R4:W-:Y:S01]  /*7710*/  STS [R131.X4+0x878], R187 ;  /* 0x000878bb83007388 */ /* 0x0009e20000004800 */
[----:B0-----:R-:W-:Y:S02]  /*7720*/  FMUL.FTZ R130, R149, R0 ;  /* 0x0000000095827220 */ /* 0x001fe40000410000 */
[----:B------:R-:W-:Y:S01]  /*7730*/  FFMA.FTZ R128, R143, R6, -R7 ;  /* 0x000000068f807223 */ /* 0x000fe20000010807 */
[----:B------:R4:W-:Y:S01]  /*7740*/  STS [R131.X4+0x87c], R136 ;  /* 0x00087c8883007388 */ /* 0x0009e20000004800 */
[----:B------:R-:W-:-:S02]  /*7750*/  FFMA.FTZ R155, R31, -R0, R155 ;  /* 0x800000001f9b7223 */ /* 0x000fc4000001009b */
[----:B------:R-:W-:Y:S02]  /*7760*/  FMUL.FTZ R121, R25, R124 ;  /* 0x0000007c19797220 */ /* 0x000fe40000410000 */
[----:B------:R-:W-:Y:S02]  /*7770*/  FMUL.FTZ R6, R127, R6 ;  /* 0x000000067f067220 */ /* 0x000fe40000410000 */
[-C--:B------:R-:W-:Y:S01]  /*7780*/  FFMA.FTZ R157, R155, R130.reuse, -R121 ;  /* 0x000000829b9d7223 */ /* 0x080fe20000010879 */
[----:B------:R-:W-:Y:S01]  /*7790*/  IADD3 R121, R66, 0x20, RZ ;  /* 0x0000002042797810 */ /* 0x000fe20007ffe0ff */
[----:B------:R-:W-:Y:S02]  /*77a0*/  FFMA.FTZ R7, R122, R143, R6 ;  /* 0x0000008f7a077223 */ /* 0x000fe40000010006 */
[----:B------:R-:W-:Y:S02]  /*77b0*/  FMUL.FTZ R130, R25, R130 ;  /* 0x0000008219827220 */ /* 0x000fe40000410000 */
[----:B------:R-:W-:-:S02]  /*77c0*/  FADD.FTZ R22, R186, R183 ;  /* 0x000000b7ba167221 */ /* 0x000fc40000010000 */
[----:B------:R-:W-:Y:S02]  /*77d0*/  FADD.FTZ R112, R182, -R185 ;  /* 0x800000b9b6707221 */ /* 0x000fe40000010000 */
[----:B------:R-:W-:Y:S02]  /*77e0*/  FADD.FTZ R132, R4, R7 ;  /* 0x0000000704847221 */ /* 0x000fe40000010000 */
[----:B------:R-:W-:Y:S02]  /*77f0*/  FADD.FTZ R128, R5, R128 ;  /* 0x0000008005807221 */ /* 0x000fe40000010000 */
[----:B---3--:R-:W-:Y:S01]  /*7800*/  FFMA.FTZ R139, R124, R155, R130 ;  /* 0x0000009b7c8b7223 */ /* 0x008fe20000010082 */
[----:B------:R-:W-:Y:S06]  /*7810*/  BAR.SYNC.DEFER_BLOCKING 0x0 ;  /* 0x0000000000007b1d */ /* 0x000fec0000010000 */
[----:B------:R-:W-:Y:S05]  /*7820*/  @!P0 BRA `(.L_x_11470) ;  /* 0x0000019000008947 */ /* 0x000fea0003800000 */
[-C--:B----4-:R-:W-:Y:S01]  /*7830*/  LEA.HI.SX32 R125, R66, R66.reuse, 0x1b ;  /* 0x00000042427d7211 */ /* 0x090fe200078fdaff */
[----:B------:R-:W-:Y:S01]  /*7840*/  IMAD R4, R177, c[0x0][0x2c0], RZ ;  /* 0x0000b000b1047a24 */ /* 0x000fe200078e02ff */
[----:B------:R-:W-:Y:S01]  /*7850*/  ULDC.64 UR4, c[0x0][0x2b8] ;  /* 0x0000ae0000047ab9 */ /* 0x000fe20000000a00 */
[----:B------:R-:W-:Y:S01]  /*7860*/  IMAD.WIDE.U32 R6, R71, c[0x0][0x2c0], RZ ;  /* 0x0000b00047067a25 */ /* 0x000fe200078e00ff */
[----:B------:R-:W-:Y:S01]  /*7870*/  USHF.R.U32.HI UR8, URZ, 0x1, UR5 ;  /* 0x000000013f087899 */ /* 0x000fe20008011605 */
[----:B------:R-:W-:Y:S01]  /*7880*/  LEA R5, R175, 0xfffffe00, 0x9 ;  /* 0xfffffe00af057811 */ /* 0x000fe200078e48ff */
[----:B------:R-:W0:Y:S01]  /*7890*/  LDS R125, [R125.X4+0x840] ;  /* 0x000840007d7d7984 */ /* 0x000e220000004800 */
[----:B------:R-:W-:Y:S01]  /*78a0*/  IMAD R131, R71, c[0x0][0x2c4], R4 ;  /* 0x0000b10047837a24 */ /* 0x000fe200078e0204 */
[----:B------:R-:W-:Y:S01]  /*78b0*/  USHF.R.U64 UR4, UR4, 0x1, UR5 ;  /* 0x0000000104047899 */ /* 0x000fe20008001205 */
[----:B------:R-:W-:Y:S01]  /*78c0*/  IADD3 R4, P0, R5, R66, RZ ;  /* 0x0000004205047210 */ /* 0x000fe20007f1e0ff */
[----:B------:R-:W-:-:S02]  /*78d0*/  IMAD R137, R100, c[0x0][0x2d0], RZ ;  /* 0x0000b40064897a24 */ /* 0x000fc400078e02ff */
        /* <DEDUP_REMOVED lines=14> */
.L_x_11470:
[----:B----4-:R-:W-:Y:S05]  /*79c0*/  BSYNC B0 ;  /* 0x0000000000007941 */ /* 0x010fea0003800000 */
.L_x_11469:
[----:B------:R-:W-:Y:S01]  /*79d0*/  LEA.HI.SX32 R121, R121, R66, 0x1b ;  /* 0x0000004279797211 */ /* 0x000fe200078fdaff */
[----:B------:R-:W-:Y:S01]  /*79e0*/  BSSY B0, `(.L_x_11471) ;  /* 0x0000008000007945 */ /* 0x000fe20003800000 */
[----:B------:R-:W-:Y:S01]  /*79f0*/  FADD.FTZ R100, R132, R139 ;  /* 0x0000008b84647221 */ /* 0x000fe20000010000 */
[----:B------:R-:W-:Y:S01]  /*7a00*/  IADD3 R5, R66, 0x40, RZ ;  /* 0x0000004042057810 */ /* 0x000fe20007ffe0ff */
[----:B0-----:R-:W-:Y:S01]  /*7a10*/  FADD.FTZ R125, R128, R157 ;  /* 0x0000009d807d7221 */ /* 0x001fe20000010000 */
[----:B------:R-:W-:Y:S01]  /*7a20*/  IADD3 R7, R66, 0x60, RZ ;  /* 0x0000006042077810 */ /* 0x000fe20007ffe0ff */
[----:B------:R-:W0:Y:S01]  /*7a30*/  LDS R121, [R121.X4+0x8c0] ;  /* 0x0008c00079797984 */ /* 0x000e220000004800 */
[----:B------:R-:W-:Y:S05]  /*7a40*/  @!P1 BRA `(.L_x_11472) ;  /* 0x0000001000009947 */ /* 0x000fea0003800000 */
[----:B0-----:R0:W-:Y:S02]  /*7a50*/  RED.E.ADD.F32.FTZ.RN.STRONG.GPU [R20.64+-0x780], R121 ;  /* 0xfff880791400798e */ /* 0x0011e4000c10e786 */
.L_x_11472:
[----:B------:R-:W-:Y:S05]  /*7a60*/  BSYNC B0 ;  /* 0x0000000000007941 */ /* 0x000fea0003800000 */
.L_x_11471:
        /* <DEDUP_REMOVED lines=14> */
.L_x_11474:
[----:B------:R-:W-:Y:S05]  /*7b50*/  BSYNC B0 ;  /* 0x0000000000007941 */ /* 0x000fea0003800000 */
.L_x_11473:
[----:B------:R-:W1:Y:S01]  /*7b60*/  LDS R7, [R7.X4+0x9c0] ;  /* 0x0009c00007077984 */ /* 0x000e620000004800 */
[----:B------:R-:W-:Y:S01]  /*7b70*/  BSSY B0, `(.L_x_11475) ;  /* 0x0000005000007945 */ /* 0x000fe20003800000 */
[----:B0-----:R-:W-:Y:S02]  /*7b80*/  IADD3 R5, R66, 0xa0, RZ ;  /* 0x000000a042057810 */ /* 0x001fe40007ffe0ff */
[----:B------:R-:W-:Y:S01]  /*7b90*/  LEA.HI.SX32 R121, R121, R66, 0x1b ;  /* 0x0000004279797211 */ /* 0x000fe200078fdaff */
[----:B------:R-:W-:Y:S05]  /*7ba0*/  @!P0 BRA `(.L_x_11476) ;  /* 0x0000001000008947 */ /* 0x000fea0003800000 */
[----:B-1----:R0:W-:Y:S02]  /*7bb0*/  RED.E.ADD.F32.FTZ.RN.STRONG.GPU [R20.64+-0x680], R7 ;  /* 0xfff980071400798e */ /* 0x0021e4000c10e786 */
.L_x_11476:
[----:B------:R-:W-:Y:S05]  /*7bc0*/  BSYNC B0 ;  /* 0x0000000000007941 */ /* 0x000fea0003800000 */
.L_x_11475:
[----:B------:R-:W2:Y:S01]  /*7bd0*/  LDS R121, [R121.X4+0xa40] ;  /* 0x000a400079797984 */ /* 0x000ea20000004800 */
[----:B------:R-:W-:Y:S01]  /*7be0*/  BSSY B0, `(.L_x_11477) ;  /* 0x0000005000007945 */ /* 0x000fe20003800000 */
[----:B01----:R-:W-:Y:S02]  /*7bf0*/  IADD3 R7, R66, 0xc0, RZ ;  /* 0x000000c042077810 */ /* 0x003fe40007ffe0ff */
[----:B------:R-:W-:Y:S01]  /*7c00*/  LEA.HI.SX32 R5, R5, R66, 0x1b ;  /* 0x0000004205057211 */ /* 0x000fe200078fdaff */
[----:B------:R-:W-:Y:S05]  /*7c10*/  @!P1 BRA `(.L_x_11478) ;  /* 0x0000001000009947 */ /* 0x000fea0003800000 */
[----:B--2---:R0:W-:Y:S02]  /*7c20*/  RED.E.ADD.F32.FTZ.RN.STRONG.GPU [R20.64+-0x600], R121 ;  /* 0xfffa00791400798e */ /* 0x0041e4000c10e786 */
.L_x_11478:
[----:B------:R-:W-:Y:S05]  /*7c30*/  BSYNC B0 ;  /* 0x0000000000007941 */ /* 0x000fea0003800000 */
.L_x_11477:
[----:B------:R-:W1:Y:S01]  /*7c40*/  LDS R5, [R5.X4+0xac0] ;  /* 0x000ac00005057984 */ /* 0x000e620000004800 */
[----:B------:R-:W-:Y:S01]  /*7c50*/  BSSY B0, `(.L_x_11479) ;  /* 0x0000005000007945 */ /* 0x000fe20003800000 */
[----:B0-2---:R-:W-:-:S02]  /*7c60*/  IADD3 R121, R66, 0xe0, RZ ;  /* 0x000000e042797810 */ /* 0x005fc40007ffe0ff */
[----:B------:R-:W-:Y:S01]  /*7c70*/  LEA.HI.SX32 R7, R7, R66, 0x1b ;  /* 0x0000004207077211 */ /* 0x000fe200078fdaff */
[----:B------:R-:W-:Y:S05]  /*7c80*/  @!P2 BRA `(.L_x_11480) ;  /* 0x000000100000a947 */ /* 0x000fea0003800000 */
[----:B-1----:R0:W-:Y:S02]  /*7c90*/  RED.E.ADD.F32.FTZ.RN.STRONG.GPU [R20.64+-0x580], R5 ;  /* 0xfffa80051400798e */ /* 0x0021e4000c10e786 */
.L_x_11480:
[----:B------:R-:W-:Y:S05]  /*7ca0*/  BSYNC B0 ;  /* 0x0000000000007941 */ /* 0x000fea0003800000 */
.L_x_11479:
[----:B------:R-:W2:Y:S01]  /*7cb0*/  LDS R7, [R7.X4+0xb40] ;  /* 0x000b400007077984 */ /* 0x000ea20000004800 */
[----:B------:R-:W-:Y:S01]  /*7cc0*/  BSSY B0, `(.L_x_11481) ;  /* 0x0000005000007945 */ /* 0x000fe20003800000 */
[----:B01----:R-:W-:Y:S02]  /*7cd0*/  IADD3 R5, R66, 0x100, RZ ;  /* 0x0000010042057810 */ /* 0x003fe40007ffe0ff */
[----:B------:R-:W-:Y:S01]  /*7ce0*/  LEA.HI.SX32 R121, R121, R66, 0x1b ;  /* 0x0000004279797211 */ /* 0x000fe200078fdaff */
[----:B------:R-:W-:Y:S05]  /*7cf0*/  @!P3 BRA `(.L_x_11482) ;  /* 0x000000100000b947 */ /* 0x000fea0003800000 */
[----:B--2---:R0:W-:Y:S02]  /*7d00*/  RED.E.ADD.F32.FTZ.RN.STRONG.GPU [R20.64+-0x500], R7 ;  /* 0xfffb00071400798e */ /* 0x0041e4000c10e786 */
.L_x_11482:
[----:B------:R-:W-:Y:S05]  /*7d10*/  BSYNC B0 ;  /* 0x0000000000007941 */ /* 0x000fea0003800000 */
.L_x_11481:
[----:B------:R-:W1:Y:S01]  /*7d20*/  LDS R121, [R121.X4+0xbc0] ;  /* 0x000bc00079797984 */ /* 0x000e620000004800 */
[----:B------:R-:W-:Y:S01]  /*7d30*/  BSSY B0, `(.L_x_11483) ;  /* 0x0000004000007945 */ /* 0x000fe20003800000 */
[----:B------:R-:W-:Y:S01]  /*7d40*/  LEA.HI.SX32 R5, R5, R66, 0x1b ;  /* 0x0000004205057211 */ /* 0x000fe200078fdaff */
[----:B------:R-:W-:Y:S05]  /*7d50*/  @!P4 BRA `(.L_x_11484) ;  /* 0x000000100000c947 */ /* 0x000fea0003800000 */
[----:B-1----:R1:W-:Y:S02]  /*7d60*/  RED.E.ADD.F32.FTZ.RN.STRONG.GPU [R20.64+-0x480], R121 ;  /* 0xfffb80791400798e */ /* 0x0023e4000c10e786 */
.L_x_11484:
[----:B------:R-:W-:Y:S05]  /*7d70*/  BSYNC B0 ;  /* 0x0000000000007941 */ /* 0x000fea0003800000 */
.L_x_11483:
[----:B------:R-:W3:Y:S01]  /*7d80*/  LDS R5, [R5.X4+0xc40] ;  /* 0x000c400005057984 */ /* 0x000ee20000004800 */
[----:B------:R-:W-:Y:S01]  /*7d90*/  BSSY B0, `(.L_x_11485) ;  /* 0x0000005000007945 */ /* 0x000fe20003800000 */
[----:B0-2---:R-:W-:-:S02]  /*7da0*/  IADD3 R7, R66, 0x120, RZ ;  /* 0x0000012042077810 */ /* 0x005fc40007ffe0ff */
[----:B-1----:R-:W-:Y:S01]  /*7db0*/  IADD3 R121, R66, 0x140, RZ ;  /* 0x0000014042797810 */ /* 0x002fe20007ffe0ff */
[----:B------:R-:W-:Y:S05]  /*7dc0*/  @!P5 BRA `(.L_x_11486) ;  /* 0x000000100000d947 */ /* 0x000fea0003800000 */
[----:B---3--:R0:W-:Y:S02]  /*7dd0*/  RED.E.ADD.F32.FTZ.RN.STRONG.GPU [R20.64+-0x400], R5 ;  /* 0xfffc00051400798e */ /* 0x0081e4000c10e786 */
.L_x_11486:
[----:B------:R-:W-:Y:S05]  /*7de0*/  BSYNC B0 ;  /* 0x0000000000007941 */ /* 0x000fea0003800000 */
.L_x_11485:
        /* <DEDUP_REMOVED lines=14> */
.L_x_11488:
[----:B------:R-:W-:Y:S05]  /*7ed0*/  BSYNC B0 ;  /* 0x0000000000007941 */ /* 0x000fea0003800000 */
.L_x_11487:
[----:B------:R-:W1:Y:S01]  /*7ee0*/  LDS R121, [R121.X4+0xd40] ;  /* 0x000d400079797984 */ /* 0x000e620000004800 */
[----:B------:R-:W-:Y:S01]  /*7ef0*/  BSSY B0, `(.L_x_11489) ;  /* 0x0000005000007945 */ /* 0x000fe20003800000 */
[----:B0-----:R-:W-:-:S02]  /*7f00*/  IADD3 R7, R66, 0x180, RZ ;  /* 0x0000018042077810 */ /* 0x001fc40007ffe0ff */
[----:B------:R-:W-:Y:S01]  /*7f10*/  LEA.HI.SX32 R5, R5, R66, 0x1b ;  /* 0x0000004205057211 */ /* 0x000fe200078fdaff */
[----:B------:R-:W-:Y:S05]  /*7f20*/  @!P0 BRA `(.L_x_11490) ;  /* 0x0000001000008947 */ /* 0x000fea0003800000 */
[----:B-1----:R0:W-:Y:S02]  /*7f30*/  RED.E.ADD.F32.FTZ.RN.STRONG.GPU [R20.64+-0x300], R121 ;  /* 0xfffd00791400798e */ /* 0x0021e4000c10e786 */
.L_x_11490:
[----:B------:R-:W-:Y:S05]  /*7f40*/  BSYNC B0 ;  /* 0x0000000000007941 */ /* 0x000fea0003800000 */
.L_x_11489:
[----:B------:R-:W2:Y:S01]  /*7f50*/  LDS R5, [R5.X4+0xdc0] ;  /* 0x000dc00005057984 */ /* 0x000ea20000004800 */
[----:B------:R-:W-:Y:S01]  /*7f60*/  BSSY B0, `(.L_x_11491) ;  /* 0x0000005000007945 */ /* 0x000fe20003800000 */
[----:B01----:R-:W-:Y:S02]  /*7f70*/  IADD3 R121, R66, 0x1a0, RZ ;  /* 0x000001a042797810 */ /* 0x003fe40007ffe0ff */
[----:B------:R-:W-:Y:S01]  /*7f80*/  LEA.HI.SX32 R7, R7, R66, 0x1b ;  /* 0x0000004207077211 */ /* 0x000fe200078fdaff */
[----:B------:R-:W-:Y:S05]  /*7f90*/  @!P1 BRA `(.L_x_11492) ;  /* 0x0000001000009947 */ /* 0x000fea0003800000 */
[----:B--2---:R0:W-:Y:S02]  /*7fa0*/  RED.E.ADD.F32.FTZ.RN.STRONG.GPU [R20.64+-0x280], R5 ;  /* 0xfffd80051400798e */ /* 0x0041e4000c10e786 */
.L_x_11492:
[----:B------:R-:W-:Y:S05]  /*7fb0*/  BSYNC B0 ;  /* 0x0000000000007941 */ /* 0x000fea0003800000 */
.L_x_11491:
[----:B------:R-:W1:Y:S01]  /*7fc0*/  LDS R7, [R7.X4+0xe40] ;  /* 0x000e400007077984 */ /* 0x000e620000004800 */
[----:B------:R-:W-:Y:S01]  /*7fd0*/  BSSY B0, `(.L_x_11493) ;  /* 0x0000005000007945 */ /* 0x000fe20003800000 */
[----:B0-2---:R-:W-:Y:S02]  /*7fe0*/  IADD3 R5, R66, 0x1c0, RZ ;  /* 0x000001c042057810 */ /* 0x005fe40007ffe0ff */
[----:B------:R-:W-:Y:S01]  /*7ff0*/  LEA.HI.SX32 R121, R121, R66, 0x1b ;  /* 0x0000004279797211 */ /* 0x000fe200078fdaff */
[----:B------:R-:W-:Y:S05]  /*8000*/  @!P2 BRA `(.L_x_11494) ;  /* 0x000000100000a947 */ /* 0x000fea0003800000 */
[----:B-1----:R0:W-:Y:S02]  /*8010*/  RED.E.ADD.F32.FTZ.RN.STRONG.GPU [R20.64+-0x200], R7 ;  /* 0xfffe00071400798e */ /* 0x0021e4000c10e786 */
.L_x_11494:
[----:B------:R-:W-:Y:S05]  /*8020*/  BSYNC B0 ;  /* 0x0000000000007941 */ /* 0x000fea0003800000 */
.L_x_11493:
[----:B------:R-:W2:Y:S01]  /*8030*/  LDS R121, [R121.X4+0xec0] ;  /* 0x000ec00079797984 */ /* 0x000ea20000004800 */
[----:B------:R-:W-:Y:S01]  /*8040*/  BSSY B0, `(.L_x_11495) ;  /* 0x0000005000007945 */ /* 0x000fe20003800000 */
[----:B01----:R-:W-:-:S02]  /*8050*/  IADD3 R7, R66, 0x1e0, RZ ;  /* 0x000001e042077810 */ /* 0x003fc40007ffe0ff */
[----:B------:R-:W-:Y:S01]  /*8060*/  LEA.HI.SX32 R5, R5, R66, 0x1b ;  /* 0x0000004205057211 */ /* 0x000fe200078fdaff */
[----:B------:R-:W-:Y:S05]  /*8070*/  @!P3 BRA `(.L_x_11496) ;  /* 0x000000100000b947 */ /* 0x000fea0003800000 */
[----:B--2---:R0:W-:Y:S02]  /*8080*/  RED.E.ADD.F32.FTZ.RN.STRONG.GPU [R20.64+-0x180], R121 ;  /* 0xfffe80791400798e */ /* 0x0041e4000c10e786 */
.L_x_11496:
[----:B------:R-:W-:Y:S05]  /*8090*/  BSYNC B0 ;  /* 0x0000000000007941 */ /* 0x000fea0003800000 */
.L_x_11495:
[----:B------:R-:W1:Y:S01]  /*80a0*/  LDS R5, [R5.X4+0xf40] ;  /* 0x000f400005057984 */ /* 0x000e620000004800 */
[----:B------:R-:W-:Y:S01]  /*80b0*/  BSSY B0, `(.L_x_11497) ;  /* 0x0000004000007945 */ /* 0x000fe20003800000 */
[----:B------:R-:W-:Y:S01]  /*80c0*/  LEA.HI.SX32 R7, R7, R66, 0x1b ;  /* 0x0000004207077211 */ /* 0x000fe200078fdaff */
[----:B------:R-:W-:Y:S05]  /*80d0*/  @!P4 BRA `(.L_x_11498) ;  /* 0x000000100000c947 */ /* 0x000fea0003800000 */
[----:B-1----:R1:W-:Y:S02]  /*80e0*/  RED.E.ADD.F32.FTZ.RN.STRONG.GPU [R20.64+-0x100], R5 ;  /* 0xffff00051400798e */ /* 0x0023e4000c10e786 */
.L_x_11498:
[----:B------:R-:W-:Y:S05]  /*80f0*/  BSYNC B0 ;  /* 0x0000000000007941 */ /* 0x000fea0003800000 */
.L_x_11497:
[----:B------:R-:W3:Y:S01]  /*8100*/  LDS R7, [R7.X4+0xfc0] ;  /* 0x000fc00007077984 */ /* 0x000ee20000004800 */
[----:B------:R-:W-:Y:S01]  /*8110*/  BSSY B0, `(.L_x_11499) ;  /* 0x0000003000007945 */ /* 0x000fe20003800000 */
[----:B------:R-:W-:Y:S05]  /*8120*/  @!P5 BRA `(.L_x_11500) ;  /* 0x000000100000d947 */ /* 0x000fea0003800000 */
[----:B---3--:R3:W-:Y:S02]  /*8130*/  RED.E.ADD.F32.FTZ.RN.STRONG.GPU [R20.64+-0x80], R7 ;  /* 0xffff80071400798e */ /* 0x0087e4000c10e786 */
.L_x_11500:
[----:B------:R-:W-:Y:S05]  /*8140*/  BSYNC B0 ;  /* 0x0000000000007941 */ /* 0x000fea0003800000 */
.L_x_11499:
[----:B01-3--:R-:W0:Y:S01]  /*8150*/  SHFL.DOWN PT, R20, R125, 0x1, 0x1f ;  /* 0x08201f007d147f89 */ /* 0x00be2200000e0000 */
[----:B------:R-:W-:Y:S01]  /*8160*/  ISETP.GT.AND P0, PT, R64, 0x1e, PT ;  /* 0x0000001e4000780c */ /* 0x000fe20003f04270 */
[----:B------:R-:W-:Y:S01]  /*8170*/  FADD.FTZ R101, R122, R101 ;  /* 0x000000657a657221 */ /* 0x000fe20000010000 */
[----:B------:R-:W-:Y:S01]  /*8180*/  MOV R5, R125 ;  /* 0x0000007d00057202 */ /* 0x000fe20000000f00 */
[----:B--2---:R-:W1:Y:S01]  /*8190*/  SHFL.DOWN PT, R121, R22, 0x1, 0x1f ;  /* 0x08201f0016797f89 */ /* 0x004e6200000e0000 */
[----:B------:R-:W-:Y:S01]  /*81a0*/  MOV R6, R22 ;  /* 0x0000001600067202 */ /* 0x000fe20000000f00 */
[----:B------:R-:W-:Y:S01]  /*81b0*/  BSSY B0, `(.L_x_11501) ;  /* 0x0000083000007945 */ /* 0x000fe20003800000 */
[----:B------:R-:W-:Y:S01]  /*81c0*/  MOV R7, R112 ;  /* 0x0000007000077202 */ /* 0x000fe20000000f00 */
[----:B------:R-:W2:Y:S01]  /*81d0*/  SHFL.DOWN PT, R128, R112, 0x1, 0x1f ;  /* 0x08201f0070807f89 */ /* 0x000ea200000e0000 */
[----:B------:R-:W-:Y:S01]  /*81e0*/  MOV R4, R100 ;  /* 0x0000006400047202 */ /* 0x000fe20000000f00 */
[----:B------:R-:W-:Y:S01]  /*81f0*/  FADD.FTZ R99, R124, R99 ;  /* 0x000000637c637221 */ /* 0x000fe20000010000 */
        /* <DEDUP_REMOVED lines=20> */
[----:B-1----:R-:W-:Y:S02]  /*8340*/  @!P0 FADD.FTZ R6, R6, R121 ;  /* 0x0000007906068221 */ /* 0x002fe40000010000 */
[-C--:B------:R-:W-:Y:S02]  /*8350*/  FFMA.FTZ R20, R18, R149.reuse, -R20 ;  /* 0x0000009512147223 */ /* 0x080fe40000010814 */
        /* <DEDUP_REMOVED lines=8> */
[----:B------:R-:W-:-:S03]  /*83e0*/  FFMA.FTZ R149, R18, R151, R149 ;  /* 0x0000009712957223 */ /* 0x000fc60000010095 */
[----:B------:R-:W3:Y:S01]  /*83f0*/  SHFL.DOWN PT, R21, R4, 0x4, 0x1f ;  /* 0x08801f0004157f89 */ /* 0x000ee200000e0000 */
[----:B------:R-:W-:-:S04]  /*8400*/  FFMA.FTZ R20, R149, R155, R20 ;  /* 0x0000009b95147223 */ /* 0x000fc80000010014 */
[----:B------:R-:W-:Y:S02]  /*8410*/  FFMA.FTZ R100, R31, R151, R20 ;  /* 0x000000971f647223 */ /* 0x000fe40000010014 */
[----:B------:R-:W-:Y:S02]  /*8420*/  FMUL.FTZ R20, R19, R141 ;  /* 0x0000008d13147220 */ /* 0x000fe40000410000 */
[----:B------:R-:W-:Y:S02]  /*8430*/  FADD.FTZ R97, R100, R97 ;  /* 0x0000006164617221 */ /* 0x000fe40000010000 */
[----:B0-----:R-:W-:Y:S02]  /*8440*/  @!P0 FADD.FTZ R6, R6, R121 ;  /* 0x0000007906068221 */ /* 0x001fe40000010000 */
[----:B-1----:R-:W-:-:S03]  /*8450*/  @!P0 FADD.FTZ R5, R5, R22 ;  /* 0x0000001605058221 */ /* 0x002fc60000010000 */
[----:B------:R-:W-:Y:S01]  /*8460*/  SHFL.DOWN PT, R121, R6, 0x8, 0x1f ;  /* 0x09001f0006797f89 */ /* 0x000fe200000e0000 */
[-C--:B------:R-:W-:Y:S02]  /*8470*/  FFMA.FTZ R22, R18, R179.reuse, -R20 ;  /* 0x000000b312167223 */ /* 0x080fe40000010814 */
[----:B--2---:R-:W-:Y:S02]  /*8480*/  @!P0 FADD.FTZ R7, R7, R112 ;  /* 0x0000007007078221 */ /* 0x004fe40000010000 */
[----:B------:R-:W0:Y:S01]  /*8490*/  SHFL.DOWN PT, R112, R5, 0x8, 0x1f ;  /* 0x09001f0005707f89 */ /* 0x000e2200000e0000 */
[C---:B------:R-:W-:Y:S02]  /*84a0*/  FMUL.FTZ R179, R19.reuse, R179 ;  /* 0x000000b313b37220 */ /* 0x040fe40000410000 */
[----:B---3--:R-:W-:Y:S01]  /*84b0*/  @!P0 FADD.FTZ R4, R4, R21 ;  /* 0x0000001504048221 */ /* 0x008fe20000010000 */
[----:B------:R-:W1:Y:S01]  /*84c0*/  SHFL.DOWN PT, R122, R7, 0x8, 0x1f ;  /* 0x09001f00077a7f89 */ /* 0x000e6200000e0000 */
[----:B------:R-:W-:Y:S01]  /*84d0*/  FMUL.FTZ R20, R19, R154 ;  /* 0x0000009a13147220 */ /* 0x000fe20000410000 */
[----:B------:R-:W-:Y:S01]  /*84e0*/  ISETP.GT.AND P0, PT, R64, 0x17, PT ;  /* 0x000000174000780c */ /* 0x000fe20003f04270 */
[----:B------:R-:W-:Y:S01]  /*84f0*/  FMUL.FTZ R127, R127, R22 ;  /* 0x000000167f7f7220 */ /* 0x000fe20000410000 */
[----:B------:R-:W2:Y:S01]  /*8500*/  SHFL.DOWN PT, R25, R4, 0x8, 0x1f ;  /* 0x09001f0004197f89 */ /* 0x000ea200000e0000 */
[----:B------:R-:W-:-:S02]  /*8510*/  FFMA.FTZ R22, R18, R141, R179 ;  /* 0x0000008d12167223 */ /* 0x000fc400000100b3 */
[-C--:B------:R-:W-:Y:S02]  /*8520*/  FFMA.FTZ R20, R18, R153.reuse, -R20 ;  /* 0x0000009912147223 */ /* 0x080fe40000010814 */
[----:B------:R-:W-:Y:S02]  /*8530*/  FMUL.FTZ R153, R19, R153 ;  /* 0x0000009913997220 */ /* 0x000fe40000410000 */
[----:B------:R-:W-:Y:S02]  /*8540*/  FFMA.FTZ R100, R22, R143, R127 ;  /* 0x0000008f16647223 */ /* 0x000fe4000001007f */
[----:B------:R-:W-:Y:S02]  /*8550*/  FMUL.FTZ R123, R123, R20 ;  /* 0x000000147b7b7220 */ /* 0x000fe40000410000 */
[----:B------:R-:W-:Y:S02]  /*8560*/  FFMA.FTZ R22, R18, R154, R153 ;  /* 0x0000009a12167223 */ /* 0x000fe40000010099 */
[----:B------:R-:W-:-:S02]  /*8570*/  FMUL.FTZ R20, R19, R158 ;  /* 0x0000009e13147220 */ /* 0x000fc40000410000 */
[----:B------:R-:W-:Y:S02]  /*8580*/  FFMA.FTZ R22, R22, R147, R123 ;  /* 0x0000009316167223 */ /* 0x000fe4000001007b */
[-C--:B------:R-:W-:Y:S02]  /*8590*/  FFMA.FTZ R21, R18, R23.reuse, -R20 ;  /* 0x0000001712157223 */ /* 0x080fe40000010814 */
[----:B------:R-:W-:Y:S02]  /*85a0*/  FMUL.FTZ R23, R19, R23 ;  /* 0x0000001713177220 */ /* 0x000fe40000410000 */
[----:B------:R-:W-:Y:S02]  /*85b0*/  FFMA.FTZ R100, R33, R141, R100 ;  /* 0x0000008d21647223 */ /* 0x000fe40000010064 */
[----:B------:R-:W-:Y:S02]  /*85c0*/  FMUL.FTZ R20, R19, R161 ;  /* 0x000000a113147220 */ /* 0x000fe40000410000 */
[----:B0-----:R-:W-:-:S02]  /*85d0*/  @!P0 FADD.FTZ R5, R5, R112 ;  /* 0x0000007005058221 */ /* 0x001fc40000010000 */
[----:B------:R-:W-:Y:S02]  /*85e0*/  @!P0 FADD.FTZ R6, R6, R121 ;  /* 0x0000007906068221 */ /* 0x000fe40000010000 */
[----:B-1----:R-:W-:Y:S02]  /*85f0*/  @!P0 FADD.FTZ R7, R7, R122 ;  /* 0x0000007a07078221 */ /* 0x002fe40000010000 */
[----:B--2---:R-:W-:Y:S01]  /*8600*/  @!P0 FADD.FTZ R4, R4, R25 ;  /* 0x0000001904048221 */ /* 0x004fe20000010000 */
[----:B------:R-:W-:Y:S01]  /*8610*/  SHFL.DOWN PT, R121, R6, 0x10, 0x1f ;  /* 0x0a001f0006797f89 */ /* 0x000fe200000e0000 */
[----:B------:R-:W-:Y:S01]  /*8620*/  FFMA.FTZ R154, R35, R154, R22 ;  /* 0x0000009a239a7223 */ /* 0x000fe20000010016 */
[----:B------:R-:W-:Y:S01]  /*8630*/  ISETP.GT.AND P0, PT, R64, 0xf, PT ;  /* 0x0000000f4000780c */ /* 0x000fe20003f04270 */
[----:B------:R-:W-:Y:S01]  /*8640*/  FMUL.FTZ R21, R126, R21 ;  /* 0x000000157e157220 */ /* 0x000fe20000410000 */
[----:B------:R-:W-:Y:S01]  /*8650*/  SHFL.DOWN PT, R112, R7, 0x10, 0x1f ;  /* 0x0a001f0007707f89 */ /* 0x000fe200000e0000 */
[----:B------:R-:W-:-:S02]  /*8660*/  FFMA.FTZ R22, R18, R158, R23 ;  /* 0x0000009e12167223 */ /* 0x000fc40000010017 */
[-C--:B------:R-:W-:Y:S01]  /*8670*/  FFMA.FTZ R20, R18, R159.reuse, -R20 ;  /* 0x0000009f12147223 */ /* 0x080fe20000010814 */
[----:B------:R-:W-:Y:S01]  /*8680*/  SHFL.DOWN PT, R25, R4, 0x10, 0x1f ;  /* 0x0a001f0004197f89 */ /* 0x000fe200000e0000 */
[----:B------:R-:W-:Y:S02]  /*8690*/  FADD.FTZ R95, R100, R95 ;  /* 0x0000005f645f7221 */ /* 0x000fe40000010000 */
[----:B------:R-:W-:Y:S01]  /*86a0*/  FMUL.FTZ R159, R19, R159 ;  /* 0x0000009f139f7220 */ /* 0x000fe20000410000 */
[----:B------:R-:W0:Y:S01]  /*86b0*/  SHFL.DOWN PT, R100, R5, 0x10, 0x1f ;  /* 0x0a001f0005647f89 */ /* 0x000e2200000e0000 */
[----:B------:R-:W-:Y:S02]  /*86c0*/  FFMA.FTZ R21, R22, R145, R21 ;  /* 0x0000009116157223 */ /* 0x000fe40000010015 */
[----:B------:R-:W-:Y:S02]  /*86d0*/  FMUL.FTZ R20, R129, R20 ;  /* 0x0000001481147220 */ /* 0x000fe40000410000 */
[----:B------:R-:W-:-:S02]  /*86e0*/  FFMA.FTZ R159, R18, R161, R159 ;  /* 0x000000a1129f7223 */ /* 0x000fc4000001009f */
[----:B------:R-:W-:Y:S02]  /*86f0*/  FMUL.FTZ R23, R19, R164 ;  /* 0x000000a413177220 */ /* 0x000fe40000410000 */
[----:B------:R-:W-:Y:S02]  /*8700*/  FFMA.FTZ R158, R37, R158, R21 ;  /* 0x0000009e259e7223 */ /* 0x000fe40000010015 */
[----:B------:R-:W-:Y:S02]  /*8710*/  FMUL.FTZ R21, R19, R166 ;  /* 0x000000a613157220 */ /* 0x000fe40000410000 */
[----:B------:R-:W-:Y:S02]  /*8720*/  FFMA.FTZ R146, R159, R146, R20 ;  /* 0x000000929f927223 */ /* 0x000fe40000010014 */
[C---:B------:R-:W-:Y:S02]  /*8730*/  FFMA.FTZ R20, R18.reuse, R24, -R23 ;  /* 0x0000001812147223 */ /* 0x040fe40000010817 */
[----:B------:R-:W-:-:S02]  /*8740*/  FFMA.FTZ R21, R18, R106, -R21 ;  /* 0x0000006a12157223 */ /* 0x000fc40000010815 */
[----:B------:R-:W-:Y:S02]  /*8750*/  FMUL.FTZ R133, R133, R20 ;  /* 0x0000001485857220 */ /* 0x000fe40000410000 */
[C---:B------:R-:W-:Y:S02]  /*8760*/  FMUL.FTZ R20, R19.reuse, R156 ;  /* 0x0000009c13147220 */ /* 0x040fe40000410000 */
[----:B------:R-:W-:Y:S02]  /*8770*/  FMUL.FTZ R104, R104, R21 ;  /* 0x0000001568687220 */ /* 0x000fe40000410000 */
[C---:B------:R-:W-:Y:S02]  /*8780*/  FMUL.FTZ R23, R19.reuse, R24 ;  /* 0x0000001813177220 */ /* 0x040fe40000410000 */
[C---:B------:R-:W-:Y:S02]  /*8790*/  FMUL.FTZ R21, R19.reuse, R106 ;  /* 0x0000006a13157220 */ /* 0x040fe40000410000 */
[----:B------:R-:W-:-:S02]  /*87a0*/  FMUL.FTZ R19, R19, R119 ;  /* 0x0000007713137220 */ /* 0x000fc40000410000 */
[C---:B------:R-:W-:Y:S02]  /*87b0*/  FFMA.FTZ R119, R18.reuse, R119, -R20 ;  /* 0x0000007712777223 */ /* 0x040fe40000010814 */
[C---:B------:R-:W-:Y:S02]  /*87c0*/  FFMA.FTZ R22, R18.reuse, R164, R23 ;  /* 0x000000a412167223 */ /* 0x040fe40000010017 */
[C---:B------:R-:W-:Y:S02]  /*87d0*/  FFMA.FTZ R20, R18.reuse, R166, R21 ;  /* 0x000000a612147223 */ /* 0x040fe40000010015 */
[----:B------:R-:W-:Y:S02]  /*87e0*/  FFMA.FTZ R18, R18, R156, R19 ;  /* 0x0000009c12127223 */ /* 0x000fe40000010013 */
[----:B------:R-:W-:Y:S02]  /*87f0*/  FMUL.FTZ R119, R102, R119 ;  /* 0x0000007766777220 */ /* 0x000fe40000410000 */
[----:B0-----:R-:W-:-:S02]  /*8800*/  @!P0 FADD.FTZ R5, R5, R100 ;  /* 0x0000006405058221 */ /* 0x001fc40000010000 */
[----:B------:R-:W-:Y:S02]  /*8810*/  @!P0 FADD.FTZ R6, R6, R121 ;  /* 0x0000007906068221 */ /* 0x000fe40000010000 */
        /* <DEDUP_REMOVED lines=28> */
.L_x_11502:
[----:B0-----:R-:W-:Y:S05]  /*89e0*/  BSYNC B0 ;  /* 0x0000000000007941 */ /* 0x001fea0003800000 */
.L_x_11501:
[----:B------:R-:W-:Y:S02]  /*89f0*/  IADD3 R96, R96, 0x1, RZ ;  /* 0x0000000160607810 */ /* 0x000fe40007ffe0ff */
[----:B------:R-:W-:-:S02]  /*8a00*/  IADD3 R94, P1, R94, 0x1, RZ ;  /* 0x000000015e5e7810 */ /* 0x000fc40007f3e0ff */
[----:B------:R-:W-:Y:S02]  /*8a10*/  ISETP.GE.AND P0, PT, R96, c[0x0][0x16c], PT ;  /* 0x00005b0060007a0c */ /* 0x000fe40003f06270 */
[----:B------:R-:W-:-:S11]  /*8a20*/  IADD3.X R79, RZ, R79, RZ, P1, !PT ;  /* 0x0000004fff4f7210 */ /* 0x000fd60000ffe4ff */
[----:B------:R-:W-:Y:S01]  /*8a30*/  @P0 CALL.REL.NOINC `(.L_x_11456) ;  /* 0x0000001000000944 */ /* 0x000fe20003c00000 */
[----:B------:R-:W-:Y:S05]  /*8a40*/  BRA `(.L_x_11503) ;  /* 0xffffb11000007947 */ /* 0x000fea000383ffff */
.L_x_11456:
[----:B------:R-:W-:Y:S01]  /*8a50*/  BAR.SYNC.DEFER_BLOCKING 0x0 ;  /* 0x0000000000007b1d */ /* 0x000fe20000010000 */
[C---:B------:R-:W-:Y:S01]  /*8a60*/  LOP3.LUT R22, R58.reuse, 0x20, RZ, 0xfc, !PT ;  /* 0x000000203a167812 */ /* 0x040fe200078efcff */
[----:B------:R-:W-:Y:S01]  /*8a70*/  CS2R R2, SRZ ;  /* 0x0000000000027805 */ /* 0x000fe2000001ff00 */
[-C--:B------:R-:W-:Y:S02]  /*8a80*/  ISETP.GE.AND P1, PT, R58, R54.reuse, PT ;  /* 0x000000363a00720c */ /* 0x080fe40003f26270 */
[----:B------:R-:W-:Y:S02]  /*8a90*/  ISETP.GE.AND P0, PT, R22, R54, PT ;  /* 0x000000361600720c */ /* 0x000fe40003f06270 */
[C---:B------:R-:W-:Y:S02]  /*8aa0*/  LOP3.LUT R24, R58.reuse, 0x40, RZ, 0xfc, !PT ;  /* 0x000000403a187812 */ /* 0x040fe400078efcff */
[C---:B------:R-:W-:Y:S02]  /*8ab0*/  LOP3.LUT R26, R58.reuse, 0x60, RZ, 0xfc, !PT ;  /* 0x000000603a1a7812 */ /* 0x040fe400078efcff */
[----:B------:R-:W-:-:S02]  /*8ac0*/  LOP3.LUT R28, R58, 0x80, RZ, 0xfc, !PT ;  /* 0x000000803a1c7812 */ /* 0x000fc400078efcff */
[C---:B------:R-:W-:Y:S02]  /*8ad0*/  LOP3.LUT R30, R58.reuse, 0xa0, RZ, 0xfc, !PT ;  /* 0x000000a03a1e7812 */ /* 0x040fe400078efcff */
[----:B------:R-:W-:Y:S02]  /*8ae0*/  LOP3.LUT R32, R58, 0xc0, RZ, 0xfc, !PT ;  /* 0x000000c03a207812 */ /* 0x000fe400078efcff */
[-C--:B------:R-:W-:Y:S02]  /*8af0*/  ISETP.GE.AND P5, PT, R24, R54.reuse, PT ;  /* 0x000000361800720c */ /* 0x080fe40003fa6270 */
[----:B------:R-:W-:Y:S02]  /*8b00*/  LOP3.LUT R34, R58, 0xe0, RZ, 0xfc, !PT ;  /* 0x000000e03a227812 */ /* 0x000fe400078efcff */
[-C--:B------:R-:W-:Y:S02]  /*8b10*/  ISETP.GE.AND P4, PT, R26, R54.reuse, PT ;  /* 0x000000361a00720c */ /* 0x080fe40003f86270 */
[-C--:B------:R-:W-:Y:S01]  /*8b20*/  ISETP.GE.AND P3, PT, R28, R54.reuse, PT ;  /* 0x000000361c00720c */ /* 0x080fe20003f66270 */
[----:B------:R-:W2:Y:S01]  /*8b30*/  @!P1 LDG.E R98, [R14.64] ;  /* 0x000000060e629981 */ /* 0x000ea2000c1e1900 */
[----:B------:R-:W-:-:S02]  /*8b40*/  ISETP.GE.AND P2, PT, R30, R54, PT ;  /* 0x000000361e00720c */ /* 0x000fc40003f46270 */
[-C--:B------:R-:W-:Y:S01]  /*8b50*/  ISETP.GE.AND P1, PT, R32, R54.reuse, PT ;  /* 0x000000362000720c */ /* 0x080fe20003f26270 */
[----:B------:R-:W3:Y:S01]  /*8b60*/  @!P0 LDG.E R3, [R14.64+0x80] ;  /* 0x000080060e038981 */ /* 0x000ee2000c1e1900 */
        /* <DEDUP_REMOVED lines=12> */
[----:B------:R-:W-:-:S04]  /*8c30*/  IMAD R20, R72, c[0x0][0x2d8], RZ ;  /* 0x0000b60048147a24 */ /* 0x000fc800078e02ff */
[----:B------:R-:W-:Y:S02]  /*8c40*/  IMAD R39, R73, c[0x0][0x2dc], R20 ;  /* 0x0000b70049277a24 */ /* 0x000fe400078e0214 */
[----:B------:R-:W-:-:S04]  /*8c50*/  IMAD R36, R76, c[0x0][0x2e0], RZ ;  /* 0x0000b8004c247a24 */ /* 0x000fc800078e02ff */
[----:B------:R-:W-:Y:S01]  /*8c60*/  IMAD R36, R77, c[0x0][0x2e4], R36 ;  /* 0x0000b9004d247a24 */ /* 0x000fe200078e0224 */
        /* <DEDUP_REMOVED lines=14> */
[----:B------:R-:W-:Y:S04]  /*8d50*/  LDS R19, [R40.X4] ;  /* 0x0000000028137984 */ /* 0x000fe80000004800 */
[----:B------:R-:W-:Y:S04]  /*8d60*/  LDS R3, [R40.X4+0x10] ;  /* 0x0000100028037984 */ /* 0x000fe80000004800 */
[----:B------:R-:W-:Y:S01]  /*8d70*/  LDS R7, [R40.X4+0x18] ;  /* 0x0000180028077984 */ /* 0x000fe20000004800 */
[----:B0-----:R-:W-:-:S02]  /*8d80*/  FADD.FTZ R21, R21, R74 ;  /* 0x0000004a15157221 */ /* 0x001fc40000010000 */
[----:B-1----:R-:W-:-:S03]  /*8d90*/  FADD.FTZ R2, R15, R74 ;  /* 0x0000004a0f027221 */ /* 0x002fc60000010000 */
[----:B------:R-:W-:Y:S01]  /*8da0*/  FSETP.GTU.FTZ.AND P4, PT, R21, 20, PT ;  /* 0x41a000001500780b */ /* 0x000fe20003f9c000 */
[----:B------:R-:W0:Y:S01]  /*8db0*/  LDS R15, [R40.X4+0x1c] ;  /* 0x00001c00280f7984 */ /* 0x000e220000004800 */
[----:B------:R-:W-:-:S03]  /*8dc0*/  FSETP.GTU.FTZ.AND P5, PT, R2, 20, PT ;  /* 0x41a000000200780b */ /* 0x000fc60003fbc000 */
[----:B------:R-:W-:Y:S08]  /*8dd0*/  BAR.SYNC.DEFER_BLOCKING 0x0 ;  /* 0x0000000000007b1d */ /* 0x000ff00000010000 */
[----:B------:R-:W-:Y:S02]  /*8de0*/  @!P4 FMUL.FTZ R0, R21, -1.4426950216293334961 ;  /* 0xbfb8aa3b1500c820 */ /* 0x000fe40000410000 */
[----:B------:R-:W-:-:S04]  /*8df0*/  @!P5 FMUL.FTZ R4, R2, -1.4426950216293334961 ;  /* 0xbfb8aa3b0204d820 */ /* 0x000fc80000410000 */
[----:B------:R-:W1:Y:S08]  /*8e00*/  @!P4 MUFU.EX2 R0, R0 ;  /* 0x000000000000c308 */ /* 0x000e700000000800 */
[----:B------:R-:W4:Y:S01]  /*8e10*/  @!P5 MUFU.EX2 R4, R4 ;  /* 0x000000040004d308 */ /* 0x000f220000000800 */
[----:B-1----:R-:W-:Y:S02]  /*8e20*/  @!P4 FADD.FTZ R2, R0, 1 ;  /* 0x3f8000000002c421 */ /* 0x002fe40000010000 */
[----:B----4-:R-:W-:-:S05]  /*8e30*/  @!P5 FADD.FTZ R0, R4, 1 ;  /* 0x3f8000000400d421 */ /* 0x010fca0000010000 */
[----:B------:R-:W1:Y:S08]  /*8e40*/  @!P4 MUFU.RCP R2, R2 ;  /* 0x000000020002c308 */ /* 0x000e700000001000 */
[----:B------:R-:W4:Y:S01]  /*8e50*/  @!P5 MUFU.RCP R0, R0 ;  /* 0x000000000000d308 */ /* 0x000f220000001000 */
[--C-:B--2---:R-:W-:Y:S02]  /*8e60*/  FADD.FTZ R5, R5, R74.reuse ;  /* 0x0000004a05057221 */ /* 0x104fe40000010000 */
[----:B---3--:R-:W-:-:S02]  /*8e70*/  FADD.FTZ R23, R23, R74 ;  /* 0x0000004a17177221 */ /* 0x008fc40000010000 */
[--C-:B0-----:R-:W-:Y:S02]  /*8e80*/  FADD.FTZ R15, R15, R74.reuse ;  /* 0x0000004a0f0f7221 */ /* 0x101fe40000010000 */
[--C-:B------:R-:W-:Y:S01]  /*8e90*/  FADD.FTZ R19, R19, R74.reuse ;  /* 0x0000004a13137221 */ /* 0x100fe20000010000 */
[----:B------:R-:W-:Y:S01]  /*8ea0*/  FSETP.GTU.FTZ.AND P2, PT, R5, 20, PT ;  /* 0x41a000000500780b */ /* 0x000fe20003f5c000 */
[----:B-1----:R-:W-:Y:S01]  /*8eb0*/  @!P4 FMUL.FTZ R85, R85, R2 ;  /* 0x000000025555c220 */ /* 0x002fe20000410000 */
[----:B------:R-:W-:Y:S02]  /*8ec0*/  FSETP.GTU.FTZ.AND P0, PT, R23, 20, PT ;  /* 0x41a000001700780b */ /* 0x000fe40003f1c000 */
[----:B------:R-:W-:Y:S01]  /*8ed0*/  FSETP.GTU.FTZ.AND P4, PT, R15, 20, PT ;  /* 0x41a000000f00780b */ /* 0x000fe20003f9c000 */
[----:B----4-:R-:W-:Y:S01]  /*8ee0*/  @!P5 FMUL.FTZ R87, R87, R0 ;  /* 0x000000005757d220 */ /* 0x010fe20000410000 */
[----:B------:R-:W-:Y:S01]  /*8ef0*/  FSETP.GTU.FTZ.AND P5, PT, R19, 20, PT ;  /* 0x41a000001300780b */ /* 0x000fe20003fbc000 */
[----:B------:R-:W-:Y:S01]  /*8f00*/  FADD.FTZ R3, R3, R74 ;  /* 0x0000004a03037221 */ /* 0x000fe20000010000 */
[----:B------:R-:W-:Y:S05]  /*8f10*/  STS [R40.X4], R113 ;  /* 0x0000007128007388 */ /* 0x000fea0000004800 */
[----:B------:R-:W-:Y:S01]  /*8f20*/  @!P2 FMUL.FTZ R2, R5, -1.4426950216293334961 ;  /* 0xbfb8aa3b0502a820 */ /* 0x000fe20000410000 */
[----:B------:R-:W-:Y:S01]  /*8f30*/  STS [R40.X4+0x4], R111 ;  /* 0x0000046f28007388 */ /* 0x000fe20000004800 */
[----:B------:R-:W-:-:S02]  /*8f40*/  @!P0 FMUL.FTZ R6, R23, -1.4426950216293334961 ;  /* 0xbfb8aa3b17068820 */ /* 0x000fc40000410000 */
[----:B------:R-:W-:Y:S01]  /*8f50*/  @!P4 FMUL.FTZ R5, R15, -1.4426950216293334961 ;  /* 0xbfb8aa3b0f05c820 */ /* 0x000fe20000410000 */
[----:B------:R-:W-:Y:S01]  /*8f60*/  STS [R40.X4+0x8], R109 ;  /* 0x0000086d28007388 */ /* 0x000fe20000004800 */
[----:B------:R-:W-:-:S03]  /*8f70*/  @!P5 FMUL.FTZ R0, R19, -1.4426950216293334961 ;  /* 0xbfb8aa3b1300d820 */ /* 0x000fc60000410000 */
        /* <DEDUP_REMOVED lines=17> */
[----:B------:R-:W-:-:S02]  /*9090*/  FADD.FTZ R7, R7, R74 ;  /* 0x0000004a07077221 */ /* 0x000fc40000010000 */
[----:B------:R-:W-:-:S03]  /*90a0*/  @!P1 FMUL.FTZ R3, R3, -1.4426950216293334961 ;  /* 0xbfb8aa3b03039820 */ /* 0x000fc60000410000 */
[----:B------:R-:W-:-:S03]  /*90b0*/  FSETP.GTU.FTZ.AND P3, PT, R7, 20, PT ;  /* 0x41a000000700780b */ /* 0x000fc60003f7c000 */
[----:B------:R-:W0:Y:S01]  /*90c0*/  @!P1 MUFU.EX2 R3, R3 ;  /* 0x0000000300039308 */ /* 0x000e220000000800 */
[----:B------:R-:W1:Y:S09]  /*90d0*/  LDS R37, [0x420] ;  /* 0x00042000ff257984 */ /* 0x000e720000000800 */
[----:B------:R-:W-:Y:S01]  /*90e0*/  @!P3 FMUL.FTZ R4, R7, -1.4426950216293334961 ;  /* 0xbfb8aa3b0704b820 */ /* 0x000fe20000410000 */
[----:B------:R-:W2:Y:S08]  /*90f0*/  @!P0 MUFU.EX2 R6, R6 ;  /* 0x0000000600068308 */ /* 0x000eb00000000800 */
[----:B------:R0:W-:Y:S02]  /*9100*/  @!P3 MUFU.EX2 R7, R4 ;  /* 0x000000040007b308 */ /* 0x0001e40000000800 */
[----:B0-----:R-:W-:-:S06]  /*9110*/  @!P1 FADD.FTZ R4, R3, 1 ;  /* 0x3f80000003049421 */ /* 0x001fcc0000010000 */
[----:B------:R-:W0:Y:S01]  /*9120*/  @!P2 MUFU.EX2 R2, R2 ;  /* 0x000000020002a308 */ /* 0x000e220000000800 */
[----:B--2---:R-:W-:-:S07]  /*9130*/  @!P0 FADD.FTZ R6, R6, 1 ;  /* 0x3f80000006068421 */ /* 0x004fce0000010000 */
[----:B------:R0:W2:Y:S08]  /*9140*/  @!P4 MUFU.EX2 R14, R5 ;  /* 0x00000005000ec308 */ /* 0x0000b00000000800 */
[----:B------:R-:W3:Y:S08]  /*9150*/  @!P5 MUFU.EX2 R0, R0 ;  /* 0x000000000000d308 */ /* 0x000ef00000000800 */
[----:B------:R-:W4:Y:S01]  /*9160*/  @!P1 MUFU.RCP R4, R4 ;  /* 0x0000000400049308 */ /* 0x000f220000001000 */
[----:B0-----:R-:W-:-:S02]  /*9170*/  @!P2 FADD.FTZ R5, R2, 1 ;  /* 0x3f8000000205a421 */ /* 0x001fc40000010000 */
[----:B------:R-:W-:Y:S02]  /*9180*/  @!P3 FADD.FTZ R7, R7, 1 ;  /* 0x3f8000000707b421 */ /* 0x000fe40000010000 */
[----:B------:R-:W-:-:S03]  /*9190*/  IMAD.WIDE.U32 R2, R73, c[0x0][0x2d8], RZ ;  /* 0x0000b60049027a25 */ /* 0x000fc600078e00ff */
[----:B------:R-:W0:Y:S01]  /*91a0*/  @!P0 MUFU.RCP R6, R6 ;  /* 0x0000000600068308 */ /* 0x000e220000001000 */
[----:B--2---:R-:W-:Y:S02]  /*91b0*/  @!P4 FADD.FTZ R14, R14, 1 ;  /* 0x3f8000000e0ec421 */ /* 0x004fe40000010000 */
[----:B---3--:R-:W-:Y:S01]  /*91c0*/  @!P5 FADD.FTZ R0, R0, 1 ;  /* 0x3f8000000000d421 */ /* 0x008fe20000010000 */
[----:B------:R-:W-:-:S04]  /*91d0*/  IADD3 R3, R3, R39, RZ ;  /* 0x0000002703037210 */ /* 0x000fc80007ffe0ff */
[----:B------:R-:W2:Y:S01]  /*91e0*/  @!P2 MUFU.RCP R18, R5 ;  /* 0x000000050012a308 */ /* 0x000ea20000001000 */
[----:B----4-:R-:W-:-:S07]  /*91f0*/  @!P1 FMUL.FTZ R91, R91, R4 ;  /* 0x000000045b5b9220 */ /* 0x010fce0000410000 */
[----:B------:R3:W4:Y:S01]  /*9200*/  @!P3 MUFU.RCP R20, R7 ;  /* 0x000000070014b308 */ /* 0x0007220000001000 */
[----:B------:R-:W-:Y:S01]  /*9210*/  IMAD.WIDE.U32 R2, R77, c[0x0][0x2e0], R2 ;  /* 0x0000b8004d027a25 */ /* 0x000fe200078e0002 */
[----:B---3--:R-:W-:-:S06]  /*9220*/  LEA R7, P1, R58, c[0x0][0x330], 0x2 ;  /* 0x0000cc003a077a11 */ /* 0x008fcc00078210ff */
[----:B------:R-:W3:Y:S01]  /*9230*/  @!P4 MUFU.RCP R14, R14 ;  /* 0x0000000e000ec308 */ /* 0x000ee20000001000 */
[C---:B------:R-:W-:Y:S02]  /*9240*/  LEA.HI.X R4, R58.reuse, c[0x0][0x334], R55, 0x2, P1 ;  /* 0x0000cd003a047a11 */ /* 0x040fe400008f1437 */
[----:B-1----:R-:W-:-:S05]  /*9250*/  ISETP.GE.AND P1, PT, R58, R37, PT ;  /* 0x000000253a00720c */ /* 0x002fca0003f26270 */
[----:B------:R-:W1:Y:S01]  /*9260*/  @!P5 MUFU.RCP R0, R0 ;  /* 0x000000000000d308 */ /* 0x000e620000001000 */
[----:B0-----:R-:W-:Y:S01]  /*9270*/  @!P0 FMUL.FTZ R89, R89, R6 ;  /* 0x0000000659598220 */ /* 0x001fe20000410000 */
[----:B------:R-:W-:Y:S01]  /*9280*/  IADD3 R2, P0, R29, R2, RZ ;  /* 0x000000021d027210 */ /* 0x000fe20007f1e0ff */
[----:B--2---:R-:W-:-:S03]  /*9290*/  @!P2 FMUL.FTZ R93, R93, R18 ;  /* 0x000000125d5da220 */ /* 0x004fc60000410000 */
[----:B------:R-:W-:Y:S02]  /*92a0*/  IADD3.X R3, R27, R36, R3, P0, !PT ;  /* 0x000000241b037210 */ /* 0x000fe400007fe403 */
[----:B------:R-:W-:Y:S01]  /*92b0*/  LEA R6, P2, R2, R7, 0x2 ;  /* 0x0000000702067211 */ /* 0x000fe200078410ff */
[----:B----4-:R-:W-:Y:S01]  /*92c0*/  @!P3 FMUL.FTZ R95, R95, R20 ;  /* 0x000000145f5fb220 */ /* 0x010fe20000410000 */
[----:B------:R-:W-:Y:S01]  /*92d0*/  ISETP.GE.AND P0, PT, R24, R37, PT ;  /* 0x000000251800720c */ /* 0x000fe20003f06270 */
[----:B---3--:R-:W-:Y:S01]  /*92e0*/  @!P4 FMUL.FTZ R97, R97, R14 ;  /* 0x0000000e6161c220 */ /* 0x008fe20000410000 */
[----:B------:R-:W-:Y:S01]  /*92f0*/  LEA.HI.X R7, R2, R4, R3, 0x2, P2 ;  /* 0x0000000402077211 */ /* 0x000fe200010f1403 */
[----:B-1----:R-:W-:Y:S01]  /*9300*/  @!P5 FMUL.FTZ R83, R83, R0 ;  /* 0x000000005353d220 */ /* 0x002fe20000410000 */
        /* <DEDUP_REMOVED lines=12> */
.L_x_11505:
[----:B------:R-:W-:Y:S05]  /*93d0*/  BSYNC B0 ;  /* 0x0000000000007941 */ /* 0x000fea0003800000 */
.L_x_11504:
[----:B------:R-:W-:Y:S01]  /*93e0*/  @!P0 STG.E [R6.64+-0x300], R21 ;  /* 0xfffd001506008986 */ /* 0x000fe2000c101906 */
[-C--:B------:R-:W-:Y:S01]  /*93f0*/  ISETP.GE.AND P1, PT, R26, R37.reuse, PT ;  /* 0x000000251a00720c */ /* 0x080fe20003f26270 */
[----:B------:R-:W-:Y:S01]  /*9400*/  FADD.FTZ R68, R83, R68 ;  /* 0x0000004453447221 */ /* 0x000fe20000010000 */
[-C--:B------:R-:W-:Y:S01]  /*9410*/  ISETP.GE.AND P2, PT, R28, R37.reuse, PT ;  /* 0x000000251c00720c */ /* 0x080fe20003f46270 */
[----:B------:R-:W-:Y:S01]  /*9420*/  IMAD R0, R72, c[0x0][0x2f8], RZ ;  /* 0x0000be0048007a24 */ /* 0x000fe200078e02ff */
        /* <DEDUP_REMOVED lines=55> */
.L_x_11507:
[----:B------:R-:W-:Y:S05]  /*97a0*/  BSYNC B0 ;  /* 0x0000000000007941 */ /* 0x000fea0003800000 */
.L_x_11506:
        /* <DEDUP_REMOVED lines=38> */
.L_x_11434:
[----:B------:R-:W-:Y:S02]  /*9a10*/  ISETP.NE.U32.AND P0, PT, RZ, c[0x0][0x328], PT ;  /* 0x0000ca00ff007a0c */ /* 0x000fe40003f05070 */
[----:B------:R-:W-:-:S02]  /*9a20*/  ISETP.NE.U32.AND P2, PT, RZ, c[0x0][0x348], PT ;  /* 0x0000d200ff007a0c */ /* 0x000fc40003f45070 */
[----:B------:R-:W-:Y:S02]  /*9a30*/  ISETP.NE.AND.EX P1, PT, RZ, c[0x0][0x32c], PT, P0 ;  /* 0x0000cb00ff007a0c */ /* 0x000fe40003f25300 */
[----:B------:R-:W-:-:S11]  /*9a40*/  ISETP.NE.AND.EX P0, PT, RZ, c[0x0][0x34c], PT, P2 ;  /* 0x0000d300ff007a0c */ /* 0x000fd60003f05320 */
[----:B------:R-:W-:Y:S05]  /*9a50*/  @!P1 BRA `(.L_x_11509) ;  /* 0x0000014000009947 */ /* 0x000fea0003800000 */
[----:B-1----:R-:W1:Y:S01]  /*9a60*/  SHFL.DOWN P1, R3, R70, 0x1, 0x1f ;  /* 0x08201f0046037f89 */ /* 0x002e620000020000 */
[----:B------:R-:W-:Y:S03]  /*9a70*/  BSSY B0, `(.L_x_11509) ;  /* 0x0000012000007945 */ /* 0x000fe60003800000 */
[----:B------:R-:W2:Y:S01]  /*9a80*/  S2R R4, SR_LANEID ;  /* 0x0000000000047919 */ /* 0x000ea20000000000 */
[----:B-1----:R-:W-:Y:S01]  /*9a90*/  @P1 FADD R3, R3, R70 ;  /* 0x0000004603031221 */ /* 0x002fe20000000000 */
[----:B--2---:R-:W-:-:S04]  /*9aa0*/  ISETP.NE.AND P2, PT, R4, RZ, PT ;  /* 0x000000ff0400720c */ /* 0x004fc80003f45270 */
[----:B------:R-:W1:Y:S04]  /*9ab0*/  SHFL.DOWN P1, R0, R3, 0x2, 0x1f ;  /* 0x08401f0003007f89 */ /* 0x000e680000020000 */
[----:B------:R-:W2:Y:S01]  /*9ac0*/  S2R R4, SR_TID.X ;  /* 0x0000000000047919 */ /* 0x000ea20000002100 */
[----:B-1----:R-:W-:-:S05]  /*9ad0*/  @P1 FADD R0, R3, R0 ;  /* 0x0000000003001221 */ /* 0x002fca0000000000 */
[----:B------:R-:W1:Y:S02]  /*9ae0*/  SHFL.DOWN P1, R5, R0, 0x4, 0x1f ;  /* 0x08801f0000057f89 */ /* 0x000e640000020000 */
[----:B-1----:R-:W-:-:S05]  /*9af0*/  @P1 FADD R5, R0, R5 ;  /* 0x0000000500051221 */ /* 0x002fca0000000000 */
[----:B------:R-:W1:Y:S02]  /*9b00*/  SHFL.DOWN P1, R2, R5, 0x8, 0x1f ;  /* 0x09001f0005027f89 */ /* 0x000e640000020000 */
[----:B-1----:R-:W-:-:S05]  /*9b10*/  @P1 FADD R2, R5, R2 ;  /* 0x0000000205021221 */ /* 0x002fca0000000000 */
[----:B0-----:R-:W0:Y:S02]  /*9b20*/  SHFL.DOWN P1, R7, R2, 0x10, 0x1f ;  /* 0x0a001f0002077f89 */ /* 0x001e240000020000 */
[----:B0-----:R-:W-:Y:S01]  /*9b30*/  @P1 FADD R7, R2, R7 ;  /* 0x0000000702071221 */ /* 0x001fe20000000000 */
[----:B--2---:R-:W-:-:S04]  /*9b40*/  ISETP.NE.AND P1, PT, R4, RZ, PT ;  /* 0x000000ff0400720c */ /* 0x004fc80003f25270 */
[----:B------:R0:W-:Y:S04]  /*9b50*/  @!P2 STS [0x1084], R7 ;  /* 0x00108407ff00a388 */ /* 0x0001e80000000800 */
[----:B------:R-:W-:Y:S06]  /*9b60*/  BAR.SYNC.DEFER_BLOCKING 0x0 ;  /* 0x0000000000007b1d */ /* 0x000fec0000010000 */
[----:B------:R-:W-:Y:S05]  /*9b70*/  @P1 BRA `(.L_x_11510) ;  /* 0x0000001000001947 */ /* 0x000fea0003800000 */
[----:B0-----:R0:W-:Y:S02]  /*9b80*/  RED.E.ADD.F32.FTZ.RN.STRONG.GPU [R10.64], R7 ;  /* 0x000000070a00798e */ /* 0x0011e4000c10e786 */
.L_x_11510:
[----:B0-----:R-:W-:Y:S05]  /*9b90*/  BSYNC B0 ;  /* 0x0000000000007941 */ /* 0x001fea0003800000 */
.L_x_11509:
[----:B------:R-:W-:Y:S01]  /*9ba0*/  BSSY B0, `(.L_x_11511) ;  /* 0x0000018000007945 */ /* 0x000fe20003800000 */
[----:B------:R-:W-:Y:S05]  /*9bb0*/  @!P0 BRA `(.L_x_11512) ;  /* 0x0000015000008947 */ /* 0x000fea0003800000 */
[----:B------:R-:W-:Y:S06]  /*9bc0*/  BAR.SYNC.DEFER_BLOCKING 0x0 ;  /* 0x0000000000007b1d */ /* 0x000fec0000010000 */
[----:B-1----:R-:W1:Y:S04]  /*9bd0*/  SHFL.DOWN P0, R3, R68, 0x1, 0x1f ;  /* 0x08201f0044037f89 */ /* 0x002e680000000000 */
[----:B------:R-:W2:Y:S04]  /*9be0*/  S2R R4, SR_LANEID ;  /* 0x0000000000047919 */ /* 0x000ea80000000000 */
[----:B------:R-:W3:Y:S01]  /*9bf0*/  S2R R15, SR_TID.X ;  /* 0x00000000000f7919 */ /* 0x000ee20000002100 */
[----:B-1----:R-:W-:Y:S01]  /*9c00*/  @P0 FADD R3, R3, R68 ;  /* 0x0000004403030221 */ /* 0x002fe20000000000 */
[----:B--2---:R-:W-:-:S04]  /*9c10*/  ISETP.NE.AND P1, PT, R4, RZ, PT ;  /* 0x000000ff0400720c */ /* 0x004fc80003f25270 */
[----:B------:R-:W1:Y:S02]  /*9c20*/  SHFL.DOWN P0, R0, R3, 0x2, 0x1f ;  /* 0x08401f0003007f89 */ /* 0x000e640000000000 */
[----:B-1----:R-:W-:-:S05]  /*9c30*/  @P0 FADD R0, R3, R0 ;  /* 0x0000000003000221 */ /* 0x002fca0000000000 */
[----:B------:R-:W1:Y:S02]  /*9c40*/  SHFL.DOWN P0, R5, R0, 0x4, 0x1f ;  /* 0x08801f0000057f89 */ /* 0x000e640000000000 */
[----:B-1----:R-:W-:-:S05]  /*9c50*/  @P0 FADD R5, R0, R5 ;  /* 0x0000000500050221 */ /* 0x002fca0000000000 */
[----:B------:R-:W1:Y:S02]  /*9c60*/  SHFL.DOWN P0, R2, R5, 0x8, 0x1f ;  /* 0x09001f0005027f89 */ /* 0x000e640000000000 */
[----:B-1----:R-:W-:-:S05]  /*9c70*/  @P0 FADD R2, R5, R2 ;  /* 0x0000000205020221 */ /* 0x002fca0000000000 */
[----:B0-----:R-:W0:Y:S02]  /*9c80*/  SHFL.DOWN P0, R7, R2, 0x10, 0x1f ;  /* 0x0a001f0002077f89 */ /* 0x001e240000000000 */
        /* <DEDUP_REMOVED lines=8> */
.L_x_11512:
[----:B-1----:R-:W1:Y:S02]  /*9d10*/  S2R R15, SR_TID.X ;  /* 0x00000000000f7919 */ /* 0x002e640000002100 */
.L_x_11513:
[----:B0-----:R-:W-:Y:S05]  /*9d20*/  BSYNC B0 ;  /* 0x0000000000007941 */ /* 0x001fea0003800000 */
.L_x_11511:
        /* <DEDUP_REMOVED lines=10> */
.L_x_11514:
        /* <DEDUP_REMOVED lines=28> */
.L_x_11515:
        /* <DEDUP_REMOVED lines=15> */
.L_x_14730:


//--------------------- .text._Z25selective_scan_bwd_kernelI32Selective_Scan_bwd_kernel_traitsILi32ELi8ELb0ELb1ELb0ELb0ELb0EfN3c107complexIfEEEEv12SSMParamsBwd --------------------------
	.section	.text._Z25selective_scan_bwd_kernelI32Selective_Scan_bwd_kernel_traitsILi32ELi8ELb0ELb1ELb0ELb0ELb0EfN3c107complexIfEEEEv12SSMParamsBwd,"ax",@progbits
	.sectioninfo	@"SHI_REGISTERS=189"
	.align	128
        .global         _Z25selective_scan_bwd_kernelI32Selective_Scan_bwd_kernel_traitsILi32ELi8ELb0ELb1ELb0ELb0ELb0EfN3c107complexIfEEEEv12SSMParamsBwd
        .type           _Z25selective_scan_bwd_kernelI32Selective_Scan_bwd_kernel_traitsILi32ELi8ELb0ELb1ELb0ELb0ELb0EfN3c107complexIfEEEEv12SSMParamsBwd,@function
        .size           _Z25selective_scan_bwd_kernelI32Selective_Scan_bwd_kernel_traitsILi32ELi8ELb0ELb1ELb0ELb0ELb0EfN3c107complexIfEEEEv12SSMParamsBwd,(.L_x_14731 - _Z25selective_scan_bwd_kernelI32Selective_Scan_bwd_kernel_traitsILi32ELi8ELb0ELb1ELb0ELb0ELb0EfN3c107complexIfEEEEv12SSMParamsBwd)
        .other          _Z25selective_scan_bwd_kernelI32Selective_Scan_bwd_kernel_traitsILi32ELi8ELb0ELb1ELb0ELb0ELb0EfN3c107complexIfEEEEv12SSMParamsBwd,@"STO_CUDA_ENTRY STV_DEFAULT"
_Z25selective_scan_bwd_kernelI32Selective_Scan_bwd_kernel_traitsILi32ELi8ELb0ELb1ELb0ELb0ELb0EfN3c107complexIfEEEEv12SSMParamsBwd:
.text._Z25selective_scan_bwd_kernelI32Selective_Scan_bwd_kernel_traitsILi32ELi8ELb0ELb1ELb0ELb0ELb0EfN3c107complexIfEEEEv12SSMParamsBwd:
        /* <DEDUP_REMOVED lines=23> */
[----:B------:R-:W-:Y:S01]  /*0170*/  IMAD R15, R25, c[0x0][0x1d8], RZ ;  /* 0x00007600190f7a24 */ /* 0x000fe200078e02ff */
[----:B------:R-:W-:Y:S01]  /*0180*/  MOV R12, c[0x0][0x174] ;  /* 0x00005d00000c7a02 */ /* 0x000fe20000000f00 */
[----:B------:R-:W-:Y:S01]  /*0190*/  CS2R R30, SRZ ;  /* 0x00000000001e7805 */ /* 0x000fe2000001ff00 */
[----:B0-----:R-:W-:Y:S01]  /*01a0*/  IABS R2, R0 ;  /* 0x0000000000027213 */ /* 0x001fe20000000000 */
[C---:B------:R-:W-:Y:S01]  /*01b0*/  IMAD R8, R28.reuse, c[0x0][0x1e0], RZ ;  /* 0x000078001c087a24 */ /* 0x040fe200078e02ff */
[----:B-1----:R-:W-:Y:S01]  /*01c0*/  HFMA2.MMA R6, -RZ, RZ, 0, 0 ;  /* 0x00000000ff067435 */ /* 0x002fe200000001ff */
[----:B----4-:R-:W-:-:S02]  /*01d0*/  IMAD R4, R28, c[0x0][0x1d0], RZ ;  /* 0x000074001c047a24 */ /* 0x010fc400078e02ff */
[----:B------:R-:W-:Y:S01]  /*01e0*/  IMAD R9, R27, c[0x0][0x1e4], R8 ;  /* 0x000079001b097a24 */ /* 0x000fe200078e0208 */
[----:B------:R-:W-:Y:S02]  /*01f0*/  LOP3.LUT R8, R0, c[0x0][0x178], RZ, 0x3c, !PT ;  /* 0x00005e0000087a12 */ /* 0x000fe400078e3cff */
[----:B---3--:R-:W-:Y:S02]  /*0200*/  IADD3 R10, RZ, -R7, RZ ;  /* 0x80000007ff0a7210 */ /* 0x008fe40007ffe0ff */
[----:B------:R-:W-:Y:S01]  /*0210*/  ISETP.GE.AND P2, PT, R8, RZ, PT ;  /* 0x000000ff0800720c */ /* 0x000fe20003f46270 */
[----:B------:R-:W-:Y:S02]  /*0220*/  IMAD R8, R28, c[0x0][0x278], RZ ;  /* 0x00009e001c087a24 */ /* 0x000fe400078e02ff */
[----:B------:R-:W-:Y:S02]  /*0230*/  IMAD R3, R10, R11, RZ ;  /* 0x0000000b0a037224 */ /* 0x000fe400078e02ff */
[----:B------:R-:W-:-:S02]  /*0240*/  IMAD R10, R28, c[0x0][0x190], RZ ;  /* 0x000064001c0a7a24 */ /* 0x000fc400078e02ff */
[----:B------:R-:W-:-:S04]  /*0250*/  IMAD.HI.U32 R7, R7, R3, R6 ;  /* 0x0000000307077227 */ /* 0x000fc800078e0006 */
[----:B------:R-:W-:Y:S02]  /*0260*/  IMAD R13, R27, c[0x0][0x27c], R8 ;  /* 0x00009f001b0d7a24 */ /* 0x000fe400078e0208 */
[----:B------:R-:W-:-:S04]  /*0270*/  IMAD.HI.U32 R29, R7, R2, RZ ;  /* 0x00000002071d7227 */ /* 0x000fc800078e00ff */
[----:B------:R-:W-:Y:S01]  /*0280*/  IMAD R7, R27, c[0x0][0x1d4], R4 ;  /* 0x000075001b077a24 */ /* 0x000fe200078e0204 */
[----:B------:R-:W-:Y:S01]  /*0290*/  IADD3 R3, -R29, RZ, RZ ;  /* 0x000000ff1d037210 */ /* 0x000fe20007ffe1ff */
[----:B------:R-:W-:-:S04]  /*02a0*/  IMAD.WIDE.U32 R4, R27, c[0x0][0x1e0], RZ ;  /* 0x000078001b047a25 */ /* 0x000fc800078e00ff */
[----:B------:R-:W-:Y:S01]  /*02b0*/  IMAD R6, R11, R3, R2 ;  /* 0x000000030b067224 */ /* 0x000fe200078e0202 */
[----:B------:R-:W-:Y:S01]  /*02c0*/  IADD3 R5, R5, R9, RZ ;  /* 0x0000000905057210 */ /* 0x000fe20007ffe0ff */
[----:B------:R-:W-:-:S03]  /*02d0*/  IMAD.WIDE.U32 R2, R27, c[0x0][0x1d0], RZ ;  /* 0x000074001b027a25 */ /* 0x000fc600078e00ff */
[----:B------:R-:W-:Y:S01]  /*02e0*/  ISETP.GT.U32.AND P1, PT, R11, R6, PT ;  /* 0x000000060b00720c */ /* 0x000fe20003f24070 */
[----:B------:R-:W-:Y:S01]  /*02f0*/  IMAD R17, R27, c[0x0][0x194], R10 ;  /* 0x000065001b117a24 */ /* 0x000fe200078e020a */
[----:B------:R-:W-:Y:S01]  /*0300*/  IADD3 R3, R3, R7, RZ ;  /* 0x0000000703037210 */ /* 0x000fe20007ffe0ff */
[C---:B------:R-:W-:Y:S02]  /*0310*/  IMAD R10, R0.reuse, c[0x0][0x1dc], R15 ;  /* 0x00007700000a7a24 */ /* 0x040fe400078e020f */
[----:B------:R-:W-:Y:S02]  /*0320*/  IMAD R15, R25, c[0x0][0x1e8], RZ ;  /* 0x00007a00190f7a24 */ /* 0x000fe400078e02ff */
[----:B------:R-:W-:-:S04]  /*0330*/  IMAD.WIDE.U32 R2, R0, c[0x0][0x1d8], R2 ;  /* 0x0000760000027a25 */ /* 0x000fc800078e0002 */
[----:B------:R-:W-:Y:S02]  /*0340*/  IMAD R15, R0, c[0x0][0x1ec], R15 ;  /* 0x00007b00000f7a24 */ /* 0x000fe400078e020f */
[-C--:B------:R-:W-:Y:S01]  /*0350*/  @!P1 IADD3 R6, R6, -R11.reuse, RZ ;  /* 0x8000000b06069210 */ /* 0x080fe20007ffe0ff */
[----:B------:R-:W-:Y:S01]  /*0360*/  IMAD.WIDE.U32 R8, R27, c[0x0][0x190], RZ ;  /* 0x000064001b087a25 */ /* 0x000fe200078e00ff */
[----:B------:R-:W-:Y:S02]  /*0370*/  @!P1 IADD3 R29, R29, 0x1, RZ ;  /* 0x000000011d1d9810 */ /* 0x000fe40007ffe0ff */
[----:B------:R-:W-:Y:S01]  /*0380*/  ISETP.GE.U32.AND P0, PT, R6, R11, PT ;  /* 0x0000000b0600720c */ /* 0x000fe20003f06070 */
[----:B------:R-:W-:Y:S01]  /*0390*/  IMAD.WIDE.U32 R6, R27, c[0x0][0x278], RZ ;  /* 0x00009e001b067a25 */ /* 0x000fe200078e00ff */
[----:B------:R-:W-:Y:S02]  /*03a0*/  LEA R11, R12, 0xffffff00, 0x8 ;  /* 0xffffff000c0b7811 */ /* 0x000fe400078e40ff */
[----:B------:R-:W-:-:S02]  /*03b0*/  ISETP.NE.AND P1, PT, RZ, c[0x0][0x178], PT ;  /* 0x00005e00ff007a0c */ /* 0x000fc40003f25270 */
[----:B------:R-:W-:Y:S02]  /*03c0*/  IADD3 R7, R7, R13, RZ ;  /* 0x0000000d07077210 */ /* 0x000fe40007ffe0ff */
[----:B------:R-:W-:Y:S02]  /*03d0*/  SHF.R.S32.HI R13, RZ, 0x1f, R11 ;  /* 0x0000001fff0d7819 */ /* 0x000fe4000001140b */
[----:B------:R-:W-:Y:S02]  /*03e0*/  IADD3 R35, P3, R11, R2, RZ ;  /* 0x000000020b237210 */ /* 0x000fe40007f7e0ff */
[----:B------:R-:W-:Y:S01]  /*03f0*/  IADD3 R9, R9, R17, RZ ;  /* 0x0000001109097210 */ /* 0x000fe20007ffe0ff */
[----:B------:R-:W-:Y:S01]  /*0400*/  IMAD R17, R25, c[0x0][0x280], RZ ;  /* 0x0000a00019117a24 */ /* 0x000fe200078e02ff */
[----:B------:R-:W-:Y:S01]  /*0410*/  IADD3.X R10, R13, R3, R10, P3, !PT ;  /* 0x000000030d0a7210 */ /* 0x000fe20001ffe40a */
[----:B------:R-:W-:Y:S01]  /*0420*/  IMAD.WIDE.U32 R2, R0, c[0x0][0x1e8], R4 ;  /* 0x00007a0000027a25 */ /* 0x000fe200078e0004 */
[----:B------:R-:W-:-:S02]  /*0430*/  @P0 IADD3 R29, R29, 0x1, RZ ;  /* 0x000000011d1d0810 */ /* 0x000fc40007ffe0ff */
[----:B------:R-:W-:Y:S01]  /*0440*/  ISETP.GE.AND P3, PT, R12, 0x1, PT ;  /* 0x000000010c00780c */ /* 0x000fe20003f66270 */
[C---:B------:R-:W-:Y:S01]  /*0450*/  IMAD.WIDE.U32 R4, R0.reuse, c[0x0][0x280], R6 ;  /* 0x0000a00000047a25 */ /* 0x040fe200078e0006 */
[----:B------:R-:W-:Y:S02]  /*0460*/  IADD3 R37, P0, R11, R2, RZ ;  /* 0x000000020b257210 */ /* 0x000fe40007f1e0ff */
[----:B------:R-:W-:Y:S01]  /*0470*/  @!P2 IADD3 R29, -R29, RZ, RZ ;  /* 0x000000ff1d1da210 */ /* 0x000fe20007ffe1ff */
[----:B------:R-:W-:Y:S01]  /*0480*/  IMAD R17, R0, c[0x0][0x284], R17 ;  /* 0x0000a10000117a24 */ /* 0x000fe200078e0211 */
[----:B------:R-:W-:Y:S02]  /*0490*/  IADD3.X R2, R13, R3, R15, P0, !PT ;  /* 0x000000030d027210 */ /* 0x000fe400007fe40f */
[----:B------:R-:W-:Y:S02]  /*04a0*/  LEA R34, P0, R35, c[0x0][0x240], 0x2 ;  /* 0x0000900023227a11 */ /* 0x000fe400078010ff */
[----:B------:R-:W-:-:S02]  /*04b0*/  @!P1 LOP3.LUT R29, RZ, c[0x0][0x178], RZ, 0x33, !PT ;  /* 0x00005e00ff1d9a12 */ /* 0x000fc400078e33ff */
[----:B------:R-:W-:Y:S02]  /*04c0*/  LEA.HI.X R35, R35, c[0x0][0x244], R10, 0x2, P0 ;  /* 0x0000910023237a11 */ /* 0x000fe400000f140a */
[----:B------:R-:W-:Y:S01]  /*04d0*/  ISETP.NE.U32.AND P0, PT, RZ, c[0x0][0x260], PT ;  /* 0x00009800ff007a0c */ /* 0x000fe20003f05070 */
[----:B------:R-:W-:Y:S01]  /*04e0*/  IMAD.WIDE.U32 R8, R29, c[0x0][0x1a8], R8 ;  /* 0x00006a001d087a25 */ /* 0x000fe200078e0008 */
[----:B------:R-:W-:Y:S02]  /*04f0*/  IADD3 R11, P2, R11, R4, RZ ;  /* 0x000000040b0b7210 */ /* 0x000fe40007f5e0ff */
[----:B------:R-:W-:Y:S02]  /*0500*/  LEA R36, P1, R37, c[0x0][0x248], 0x2 ;  /* 0x0000920025247a11 */ /* 0x000fe400078210ff */
[----:B------:R-:W-:Y:S02]  /*0510*/  ISETP.NE.AND.EX P0, PT, RZ, c[0x0][0x264], PT, P0 ;  /* 0x00009900ff007a0c */ /* 0x000fe40003f05300 */
[----:B------:R-:W-:-:S02]  /*0520*/  SHF.R.S32.HI R173, RZ, 0x1f, R29 ;  /* 0x0000001fffad7819 */ /* 0x000fc4000001141d */
[----:B------:R-:W-:Y:S02]  /*0530*/  IADD3.X R4, R13, R5, R17, P2, !PT ;  /* 0x000000050d047210 */ /* 0x000fe400017fe411 */
[----:B------:R-:W-:Y:S01]  /*0540*/  LEA.HI.X R37, R37, c[0x0][0x24c], R2, 0x2, P1 ;  /* 0x0000930025257a11 */ /* 0x000fe200008f1402 */
[----:B------:R-:W-:Y:S01]  /*0550*/  IMAD R2, R173, c[0x0][0x1a8], RZ ;  /* 0x00006a00ad027a24 */ /* 0x000fe200078e02ff */
[----:B------:R-:W-:Y:S02]  /*0560*/  ISETP.NE.U32.AND P1, PT, RZ, c[0x0][0x328], PT ;  /* 0x0000ca00ff007a0c */ /* 0x000fe40003f25070 */
        /* <DEDUP_REMOVED lines=12> */
[----:B------:R-:W-:Y:S01]  /*0630*/  LEA.HI.X.SX32 R4, R3, R8, 0x1, P5 ;  /* 0x0000000803047211 */ /* 0x000fe200028f0eff */
[----:B------:R-:W-:Y:S01]  /*0640*/  CS2R R10, SRZ ;  /* 0x00000000000a7805 */ /* 0x000fe2000001ff00 */
[----:B------:R-:W-:Y:S01]  /*0650*/  CS2R R8, SRZ ;  /* 0x0000000000087805 */ /* 0x000fe2000001ff00 */
[----:B------:R-:W-:-:S02]  /*0660*/  @P0 MOV R13, 0x10 ;  /* 0x00000010000d0802 */ /* 0x000fc40000000f00 */
[C---:B------:R-:W-:Y:S02]  /*0670*/  LEA R40, P6, R41.reuse, c[0x0][0x228], 0x2 ;  /* 0x00008a0029287a11 */ /* 0x040fe400078c10ff */
[----:B------:R-:W-:Y:S01]  /*0680*/  @P1 LEA R10, P4, R0, c[0x0][0x328], 0x2 ;  /* 0x0000ca00000a1a11 */ /* 0x000fe200078810ff */
[----:B------:R-:W-:Y:S01]  /*0690*/  @P0 IMAD.WIDE R12, R2, R13, c[0x0][0x260] ;  /* 0x00009800020c0625 */ /* 0x000fe200078e020d */
[C---:B------:R-:W-:Y:S01]  /*06a0*/  @P2 LEA R8, P5, R0.reuse, c[0x0][0x348], 0x2 ;  /* 0x0000d20000082a11 */ /* 0x040fe200078a10ff */
[----:B------:R-:W-:Y:S01]  /*06b0*/  @!P0 CS2R R12, SRZ ;  /* 0x00000000000c8805 */ /* 0x000fe2000001ff00 */
[----:B------:R-:W-:Y:S02]  /*06c0*/  LEA.HI.X R41, R41, c[0x0][0x22c], R4, 0x2, P6 ;  /* 0x00008b0029297a11 */ /* 0x000fe400030f1404 */
[C-C-:B------:R-:W-:Y:S02]  /*06d0*/  @P1 LEA.HI.X R11, R0.reuse, c[0x0][0x32c], R25.reuse, 0x2, P4 ;  /* 0x0000cb00000b1a11 */ /* 0x140fe400020f1419 */
        /* <DEDUP_REMOVED lines=8> */
.L_x_11569:
[----:B------:R-:W-:Y:S01]  /*0760*/  IADD3 R174, -R42, c[0x0][0x174], RZ ;  /* 0x00005d002aae7a10 */ /* 0x000fe20007ffe1ff */
[----:B------:R-:W-:Y:S01]  /*0770*/  BAR.SYNC.DEFER_BLOCKING 0x0 ;  /* 0x0000000000007b1d */ /* 0x000fe20000010000 */
[----:B------:R-:W-:Y:S01]  /*0780*/  LOP3.LUT R45, R43, 0x1f, R32, 0xf8, !PT ;  /* 0x0000001f2b2d7812 */ /* 0x000fe200078ef820 */
[----:B------:R-:W-:Y:S01]  /*0790*/  HFMA2.MMA R4, -RZ, RZ, 0, 0 ;  /* 0x00000000ff047435 */ /* 0x000fe200000001ff */
        /* <DEDUP_REMOVED lines=59> */
[----:B--2---:R0:W-:Y:S04]  /*0b50*/  STS [R47.X4], R4 ;  /* 0x000000042f007388 */ /* 0x0041e80000004800 */
[----:B---3--:R-:W-:Y:S04]  /*0b60*/  STS [R48.X4+0x80], R7 ;  /* 0x0000800730007388 */ /* 0x008fe80000004800 */
[----:B----4-:R1:W-:Y:S04]  /*0b70*/  STS [R49.X4+0x100], R6 ;  /* 0x0001000631007388 */ /* 0x0103e80000004800 */
        /* <DEDUP_REMOVED lines=16> */
[----:B-1----:R-:W-:Y:S01]  /*0c80*/  CS2R R6, SRZ ;  /* 0x0000000000067805 */ /* 0x002fe2000001ff00 */
[----:B--2---:R-:W-:Y:S01]  /*0c90*/  HFMA2.MMA R16, -RZ, RZ, 0, 0 ;  /* 0x00000000ff107435 */ /* 0x004fe200000001ff */
[----:B------:R-:W-:Y:S01]  /*0ca0*/  CS2R R18, SRZ ;  /* 0x0000000000127805 */ /* 0x000fe2000001ff00 */
[----:B------:R-:W-:-:S06]  /*0cb0*/  MOV R14, RZ ;  /* 0x000000ff000e7202 */ /* 0x000fcc0000000f00 */
        /* <DEDUP_REMOVED lines=10> */
[-C--:B------:R-:W-:Y:S02]  /*0d60*/  ISETP.GE.AND P6, PT, R45, R46.reuse, PT ;  /* 0x0000002e2d00720c */ /* 0x080fe40003fc6270 */
[-C--:B------:R-:W-:Y:S02]  /*0d70*/  ISETP.GE.AND P5, PT, R5, R46.reuse, PT ;  /* 0x0000002e0500720c */ /* 0x080fe40003fa6270 */
[-C--:B------:R-:W-:Y:S01]  /*0d80*/  ISETP.GE.AND P4, PT, R15, R46.reuse, PT ;  /* 0x0000002e0f00720c */ /* 0x080fe20003f86270 */
[----:B0-----:R-:W-:Y:S01]  /*0d90*/  IMAD.WIDE R2, R45, 0x4, R38 ;  /* 0x000000042d027825 */ /* 0x001fe200078e0226 */
[-C--:B------:R-:W-:Y:S02]  /*0da0*/  ISETP.GE.AND P3, PT, R17, R46.reuse, PT ;  /* 0x0000002e1100720c */ /* 0x080fe40003f66270 */
[-C--:B------:R-:W-:Y:S02]  /*0db0*/  ISETP.GE.AND P2, PT, R21, R46.reuse, PT ;  /* 0x0000002e1500720c */ /* 0x080fe40003f46270 */
[----:B------:R-:W-:-:S02]  /*0dc0*/  ISETP.GE.AND P1, PT, R23, R46, PT ;  /* 0x0000002e1700720c */ /* 0x000fc40003f26270 */
        /* <DEDUP_REMOVED lines=20> */
[----:B-1----:R-:W-:Y:S01]  /*0f10*/  CS2R R6, SRZ ;  /* 0x0000000000067805 */ /* 0x002fe2000001ff00 */
[----:B--2---:R-:W-:-:S03]  /*0f20*/  CS2R R14, SRZ ;  /* 0x00000000000e7805 */ /* 0x004fc6000001ff00 */
        /* <DEDUP_REMOVED lines=8> */
[----:B------:R0:W4:Y:S02]  /*0fb0*/  @!P6 LDG.E R17, [R2.64+0x380] ;  /* 0x000380060211e981 */ /* 0x000124000c1e1900 */
[----:B0-----:R-:W-:-:S04]  /*0fc0*/  MOV R2, c[0x0][0x16c] ;  /* 0x00005b0000027a02 */ /* 0x001fc80000000f00 */
[----:B------:R-:W-:Y:S01]  /*0fd0*/  ISETP.GE.AND P0, PT, R2, 0x1, PT ;  /* 0x000000010200780c */ /* 0x000fe20003f06270 */
[----:B------:R-:W-:Y:S02]  /*0fe0*/  HFMA2.MMA R64, -RZ, RZ, 0, 0 ;  /* 0x00000000ff407435 */ /* 0x000fe400000001ff */
[----:B------:R-:W-:Y:S02]  /*0ff0*/  HFMA2.MMA R68, -RZ, RZ, 0, 0 ;  /* 0x00000000ff447435 */ /* 0x000fe400000001ff */
[----:B------:R-:W-:Y:S01]  /*1000*/  HFMA2.MMA R76, -RZ, RZ, 0, 0 ;  /* 0x00000000ff4c7435 */ /* 0x000fe200000001ff */
        /* <DEDUP_REMOVED lines=17> */
[----:B------:R-:W4:Y:S04]  /*1120*/  LDS R93, [R55.X4+0x14] ;  /* 0x00001400375d7984 */ /* 0x000f280000004800 */
[----:B------:R-:W4:Y:S04]  /*1130*/  LDS R95, [R55.X4+0x18] ;  /* 0x00001800375f7984 */ /* 0x000f280000004800 */
[----:B------:R-:W4:Y:S01]  /*1140*/  LDS R96, [R55.X4+0x1c] ;  /* 0x00001c0037607984 */ /* 0x000f220000004800 */
[----:B0-----:R-:W-:-:S04]  /*1150*/  FFMA.FTZ R30, R57, R81, R30 ;  /* 0x00000051391e7223 */ /* 0x001fc8000001001e */
[----:B-1----:R-:W-:-:S04]  /*1160*/  FFMA.FTZ R30, R56, R83, R30 ;  /* 0x00000053381e7223 */ /* 0x002fc8000001001e */
[----:B--2---:R-:W-:-:S04]  /*1170*/  FFMA.FTZ R30, R58, R87, R30 ;  /* 0x000000573a1e7223 */ /* 0x004fc8000001001e */
[----:B---3--:R-:W-:-:S04]  /*1180*/  FFMA.FTZ R30, R59, R89, R30 ;  /* 0x000000593b1e7223 */ /* 0x008fc8000001001e */
[----:B----4-:R-:W-:-:S04]  /*1190*/  FFMA.FTZ R30, R60, R91, R30 ;  /* 0x0000005b3c1e7223 */ /* 0x010fc8000001001e */
        /* <DEDUP_REMOVED lines=14> */
[----:B------:R-:W-:Y:S01]  /*1280*/  FADD.FTZ R81, R81, R81 ;  /* 0x0000005151517221 */ /* 0x000fe20000010000 */
[----:B------:R-:W-:Y:S01]  /*1290*/  LOP3.LUT R175, R32, 0x1f, RZ, 0xc0, !PT ;  /* 0x0000001f20af7812 */ /* 0x000fe200078ec0ff */
[----:B------:R-:W-:Y:S01]  /*12a0*/  FADD.FTZ R83, R83, R83 ;  /* 0x0000005353537221 */ /* 0x000fe20000010000 */
[----:B------:R-:W-:Y:S01]  /*12b0*/  LEA.HI R2, R85, R85, RZ, 0x1 ;  /* 0x0000005555027211 */ /* 0x000fe200078f08ff */
[----:B------:R-:W-:Y:S01]  /*12c0*/  FADD.FTZ R87, R87, R87 ;  /* 0x0000005757577221 */ /* 0x000fe20000010000 */
[----:B------:R-:W-:Y:S01]  /*12d0*/  MOV R97, RZ ;  /* 0x000000ff00617202 */ /* 0x000fe20000000f00 */
[----:B------:R-:W-:Y:S01]  /*12e0*/  FADD.FTZ R89, R89, R89 ;  /* 0x0000005959597221 */ /* 0x000fe20000010000 */
[----:B------:R-:W-:Y:S01]  /*12f0*/  LOP3.LUT R2, R2, 0xfffffe, RZ, 0xc0, !PT ;  /* 0x00fffffe02027812 */ /* 0x000fe200078ec0ff */
[----:B------:R-:W-:Y:S01]  /*1300*/  FADD.FTZ R91, R91, R91 ;  /* 0x0000005b5b5b7221 */ /* 0x000fe20000010000 */
[----:B------:R-:W-:Y:S01]  /*1310*/  MOV R64, RZ ;  /* 0x000000ff00407202 */ /* 0x000fe20000000f00 */
[----:B------:R-:W-:Y:S01]  /*1320*/  FADD.FTZ R93, R93, R93 ;  /* 0x0000005d5d5d7221 */ /* 0x000fe20000010000 */
[----:B------:R-:W-:Y:S01]  /*1330*/  IADD3 R85, R85, -R2, RZ ;  /* 0x8000000255557210 */ /* 0x000fe20007ffe0ff */
[----:B------:R-:W-:Y:S01]  /*1340*/  FADD.FTZ R95, R95, R95 ;  /* 0x0000005f5f5f7221 */ /* 0x000fe20000010000 */
[----:B------:R-:W-:Y:S01]  /*1350*/  CS2R R98, SRZ ;  /* 0x0000000000627805 */ /* 0x000fe2000001ff00 */
[----:B------:R-:W-:Y:S01]  /*1360*/  FADD.FTZ R96, R96, R96 ;  /* 0x0000006060607221 */ /* 0x000fe20000010000 */
[----:B------:R-:W-:-:S02]  /*1370*/  MOV R66, RZ ;  /* 0x000000ff00427202 */ /* 0x000fc40000000f00 */
[----:B------:R-:W-:Y:S02]  /*1380*/  MOV R68, RZ ;  /* 0x000000ff00447202 */ /* 0x000fe40000000f00 */
[----:B------:R-:W-:Y:S02]  /*1390*/  MOV R70, RZ ;  /* 0x000000ff00467202 */ /* 0x000fe40000000f00 */
[----:B------:R-:W-:Y:S02]  /*13a0*/  MOV R72, RZ ;  /* 0x000000ff00487202 */ /* 0x000fe40000000f00 */
[----:B------:R-:W-:Y:S02]  /*13b0*/  MOV R74, RZ ;  /* 0x000000ff004a7202 */ /* 0x000fe40000000f00 */
[----:B------:R-:W-:Y:S02]  /*13c0*/  MOV R76, RZ ;  /* 0x000000ff004c7202 */ /* 0x000fe40000000f00 */
[----:B------:R-:W-:-:S02]  /*13d0*/  MOV R78, RZ ;  /* 0x000000ff004e7202 */ /* 0x000fc40000000f00 */
.L_x_11564:
[----:B------:R-:W-:Y:S01]  /*13e0*/  IADD3 R46, -R44, c[0x0][0x168], RZ ;  /* 0x00005a002c2e7a10 */ /* 0x000fe20007ffe1ff */
[----:B------:R-:W-:Y:S01]  /*13f0*/  IMAD R7, R25, c[0x0][0x180], RZ ;  /* 0x0000600019077a24 */ /* 0x000fe200078e02ff */
[----:B------:R-:W-:Y:S01]  /*1400*/  IADD3 R4, R43, R45, RZ ;  /* 0x0000002d2b047210 */ /* 0x000fe20007ffe0ff */
[----:B------:R-:W-:Y:S01]  /*1410*/  CS2R R16, SRZ ;  /* 0x0000000000107805 */ /* 0x000fe2000001ff00 */
[----:B------:R-:W-:-:S02]  /*1420*/  SHF.L.U32 R21, R46, 0x1, RZ ;  /* 0x000000012e157819 */ /* 0x000fc400000006ff */
[----:B------:R-:W-:Y:S02]  /*1430*/  IADD3 R2, R4, 0x20, RZ ;  /* 0x0000002004027810 */ /* 0x000fe40007ffe0ff */
[----:B------:R-:W-:Y:S02]  /*1440*/  SHF.R.S32.HI R116, RZ, 0x1f, R97 ;  /* 0x0000001fff747819 */ /* 0x000fe40000011461 */
[----:B------:R-:W-:Y:S02]  /*1450*/  ISETP.GE.AND P5, PT, R2, R21, PT ;  /* 0x000000150200720c */ /* 0x000fe40003fa6270 */
[----:B------:R-:W-:Y:S01]  /*1460*/  IADD3 R3, R4, 0x40, RZ ;  /* 0x0000004004037810 */ /* 0x000fe20007ffe0ff */
[----:B------:R-:W-:Y:S01]  /*1470*/  IMAD R6, R116, c[0x0][0x1a0], RZ ;  /* 0x0000680074067a24 */ /* 0x000fe200078e02ff */
[----:B------:R-:W-:Y:S02]  /*1480*/  IADD3 R2, R4, 0x60, RZ ;  /* 0x0000006004027810 */ /* 0x000fe40007ffe0ff */
[----:B------:R-:W-:-:S02]  /*1490*/  SHF.R.S32.HI R5, RZ, 0x1f, R4 ;  /* 0x0000001fff057819 */ /* 0x000fc40000011404 */
[-C--:B------:R-:W-:Y:S01]  /*14a0*/  ISETP.GE.AND P6, PT, R3, R21.reuse, PT ;  /* 0x000000150300720c */ /* 0x080fe20003fc6270 */
[C---:B------:R-:W-:Y:S01]  /*14b0*/  IMAD R3, R97.reuse, c[0x0][0x1a4], R6 ;  /* 0x0000690061037a24 */ /* 0x040fe200078e0206 */
[-C--:B------:R-:W-:Y:S01]  /*14c0*/  ISETP.GE.AND P0, PT, R2, R21.reuse, PT ;  /* 0x000000150200720c */ /* 0x080fe20003f06270 */
[----:B------:R-:W-:Y:S01]  /*14d0*/  IMAD.WIDE.U32 R14, R97, c[0x0][0x1a0], R4 ;  /* 0x00006800610e7a25 */ /* 0x000fe200078e0004 */
[C---:B------:R-:W-:Y:S02]  /*14e0*/  IADD3 R2, R4.reuse, 0x80, RZ ;  /* 0x0000008004027810 */ /* 0x040fe40007ffe0ff */
[-C--:B------:R-:W-:Y:S02]  /*14f0*/  ISETP.GE.AND P4, PT, R4, R21.reuse, PT ;  /* 0x000000150400720c */ /* 0x080fe40003f86270 */
[----:B------:R-:W-:Y:S02]  /*1500*/  ISETP.GE.AND P1, PT, R2, R21, PT ;  /* 0x000000150200720c */ /* 0x000fe40003f26270 */
[----:B------:R-:W-:-:S02]  /*1510*/  IADD3 R2, R4, 0xa0, RZ ;  /* 0x000000a004027810 */ /* 0x000fc40007ffe0ff */
[----:B------:R-:W-:Y:S01]  /*1520*/  IADD3 R5, R15, R3, RZ ;  /* 0x000000030f057210 */ /* 0x000fe20007ffe0ff */
[----:B------:R-:W-:Y:S01]  /*1530*/  IMAD R15, R0, c[0x0][0x184], R7 ;  /* 0x00006100000f7a24 */ /* 0x000fe200078e0207 */
[----:B------:R-:W-:Y:S02]  /*1540*/  LEA R6, P3, R14, R40, 0x2 ;  /* 0x000000280e067211 */ /* 0x000fe400078610ff */
[----:B------:R-:W-:Y:S01]  /*1550*/  ISETP.GE.AND P2, PT, R2, R21, PT ;  /* 0x000000150200720c */ /* 0x000fe20003f46270 */
[----:B------:R-:W-:Y:S01]  /*1560*/  IMAD.WIDE.U32 R2, R0, c[0x0][0x180], RZ ;  /* 0x0000600000027a25 */ /* 0x000fe200078e00ff */
[----:B------:R-:W-:Y:S02]  /*1570*/  LEA.HI.X R7, R14, R41, R5, 0x2, P3 ;  /* 0x000000290e077211 */ /* 0x000fe400018f1405 */
[C---:B------:R-:W-:Y:S02]  /*1580*/  IADD3 R5, R4.reuse, 0xc0, RZ ;  /* 0x000000c004057810 */ /* 0x040fe40007ffe0ff */
[----:B------:R-:W-:Y:S01]  /*1590*/  IADD3 R14, R4, 0xe0, RZ ;  /* 0x000000e0040e7810 */ /* 0x000fe20007ffe0ff */
[----:B------:R0:W2:Y:S01]  /*15a0*/  @!P4 LDG.E R16, [R6.64] ;  /* 0x000000060610c981 */ /* 0x0000a2000c1e1900 */
[----:B------:R-:W-:-:S02]  /*15b0*/  ISETP.GE.AND P3, PT, R5, R21, PT ;  /* 0x000000150500720c */ /* 0x000fc40003f66270 */
[----:B------:R-:W-:Y:S01]  /*15c0*/  IADD3 R3, R3, R15, RZ ;  /* 0x0000000f03037210 */ /* 0x000fe20007ffe0ff */
[----:B------:R-:W-:Y:S01]  /*15d0*/  CS2R R18, SRZ ;  /* 0x0000000000127805 */ /* 0x000fe2000001ff00 */
[-C--:B------:R-:W-:Y:S01]  /*15e0*/  ISETP.GE.AND P4, PT, R14, R21.reuse, PT ;  /* 0x000000150e00720c */ /* 0x080fe20003f86270 */
[----:B------:R-:W-:Y:S01]  /*15f0*/  IMAD R14, R116, c[0x0][0x188], RZ ;  /* 0x00006200740e7a24 */ /* 0x000fe200078e02ff */
[C---:B------:R-:W-:Y:S01]  /*1600*/  IADD3 R5, R4.reuse, 0x100, RZ ;  /* 0x0000010004057810 */ /* 0x040fe20007ffe0ff */
[----:B------:R0:W3:Y:S01]  /*1610*/  @!P5 LDG.E R17, [R6.64+0x80] ;  /* 0x000080060611d981 */ /* 0x0000e2000c1e1900 */
[----:B------:R-:W-:Y:S02]  /*1620*/  IMAD.WIDE.U32 R2, R97, c[0x0][0x188], R2 ;  /* 0x0000620061027a25 */ /* 0x000fe400078e0002 */
[-C--:B------:R-:W-:Y:S01]  /*1630*/  ISETP.GE.AND P5, PT, R5, R21.reuse, PT ;  /* 0x000000150500720c */ /* 0x080fe20003fa6270 */
[----:B------:R-:W-:Y:S01]  /*1640*/  CS2R R22, SRZ ;  /* 0x0000000000167805 */ /* 0x000fe2000001ff00 */
[----:B------:R-:W-:Y:S01]  /*1650*/  IMAD R15, R97, c[0x0][0x18c], R14 ;  /* 0x00006300610f7a24 */ /* 0x000fe200078e020e */
[----:B------:R-:W-:Y:S01]  /*1660*/  IADD3 R5, R4, 0x120, RZ ;  /* 0x0000012004057810 */ /* 0x000fe20007ffe0ff */
[----:B------:R0:W4:Y:S03]  /*1670*/  @!P0 LDG.E R19, [R6.64+0x180] ;  /* 0x0001800606138981 */ /* 0x000126000c1e1900 */
[----:B------:R-:W-:Y:S01]  /*1680*/  ISETP.GE.AND P0, PT, R5, R21, PT ;  /* 0x000000150500720c */ /* 0x000fe20003f06270 */
[----:B------:R0:W4:Y:S01]  /*1690*/  @!P6 LDG.E R18, [R6.64+0x100] ;  /* 0x000100060612e981 */ /* 0x000122000c1e1900 */
[----:B------:R-:W-:-:S02]  /*16a0*/  IADD3 R3, R3, R15, RZ ;  /* 0x0000000f03037210 */ /* 0x000fc40007ffe0ff */
[----:B------:R-:W-:Y:S01]  /*16b0*/  LEA R14, P6, R2, c[0x0][0x220], 0x3 ;  /* 0x00008800020e7a11 */ /* 0x000fe200078c18ff */
[----:B------:R0:W4:Y:S01]  /*16c0*/  @!P2 LDG.E R23, [R6.64+0x280] ;  /* 0x000280060617a981 */ /* 0x000122000c1e1900 */
[----:B------:R-:W-:Y:S02]  /*16d0*/  IADD3 R5, R4, 0x140, RZ ;  /* 0x0000014004057810 */ /* 0x000fe40007ffe0ff */
[----:B------:R-:W-:Y:S01]  /*16e0*/  LEA.HI.X R15, R2, c[0x0][0x224], R3, 0x3, P6 ;  /* 0x00008900020f7a11 */ /* 0x000fe200030f1c03 */
[----:B------:R-:W-:Y:S01]  /*16f0*/  CS2R R104, SRZ ;  /* 0x0000000000687805 */ /* 0x000fe2000001ff00 */
[----:B------:R-:W-:Y:S01]  /*1700*/  ISETP.GE.AND P2, PT, R5, R21, PT ;  /* 0x000000150500720c */ /* 0x000fe20003f46270 */
[----:B------:R-:W-:Y:S01]  /*1710*/  CS2R R102, SRZ ;  /* 0x0000000000667805 */ /* 0x000fe2000001ff00 */
[C---:B------:R-:W-:Y:S01]  /*1720*/  IADD3 R20, R4.reuse, 0x160, RZ ;  /* 0x0000016004147810 */ /* 0x040fe20007ffe0ff */
[----:B------:R1:W4:Y:S01]  /*1730*/  LDG.E.64 R2, [R14.64] ;  /* 0x000000060e027981 */ /* 0x000322000c1e1b00 */
[----:B------:R-:W-:Y:S01]  /*1740*/  HFMA2.MMA R101, -RZ, RZ, 0, 0 ;  /* 0x00000000ff657435 */ /* 0x000fe200000001ff */
[----:B------:R-:W-:-:S02]  /*1750*/  IADD3 R5, R4, 0x180, RZ ;  /* 0x0000018004057810 */ /* 0x000fc40007ffe0ff */
[----:B------:R0:W4:Y:S01]  /*1760*/  @!P1 LDG.E R22, [R6.64+0x200] ;  /* 0x0002000606169981 */ /* 0x000122000c1e1900 */
[----:B------:R-:W-:-:S03]  /*1770*/  ISETP.GE.AND P1, PT, R20, R21, PT ;  /* 0x000000151400720c */ /* 0x000fc60003f26270 */
[----:B------:R0:W4:Y:S01]  /*1780*/  @!P0 LDG.E R105, [R6.64+0x480] ;  /* 0x0004800606698981 */ /* 0x000122000c1e1900 */
[C---:B-1----:R-:W-:Y:S02]  /*1790*/  IADD3 R14, R4.reuse, 0x1a0, RZ ;  /* 0x000001a0040e7810 */ /* 0x042fe40007ffe0ff */
[C---:B------:R-:W-:Y:S01]  /*17a0*/  IADD3 R15, R4.reuse, 0x1c0, RZ ;  /* 0x000001c0040f7810 */ /* 0x040fe20007ffe0ff */
[----:B------:R0:W4:Y:S01]  /*17b0*/  @!P2 LDG.E R104, [R6.64+0x500] ;  /* 0x000500060668a981 */ /* 0x000122000c1e1900 */
[----:B------:R-:W-:Y:S02]  /*17c0*/  IADD3 R4, R4, 0x1e0, RZ ;  /* 0x000001e004047810 */ /* 0x000fe40007ffe0ff */
[-C--:B------:R-:W-:Y:S01]  /*17d0*/  ISETP.GE.AND P0, PT, R5, R21.reuse, PT ;  /* 0x000000150500720c */ /* 0x080fe20003f06270 */
[----:B------:R0:W4:Y:S01]  /*17e0*/  @!P3 LDG.E R102, [R6.64+0x300] ;  /* 0x000300060666b981 */ /* 0x000122000c1e1900 */
[-C--:B------:R-:W-:Y:S02]  /*17f0*/  ISETP.GE.AND P2, PT, R14, R21.reuse, PT ;  /* 0x000000150e00720c */ /* 0x080fe40003f46270 */
[-C--:B------:R-:W-:Y:S01]  /*1800*/  ISETP.GE.AND P3, PT, R15, R21.reuse, PT ;  /* 0x000000150f00720c */ /* 0x080fe20003f66270 */
[----:B------:R0:W4:Y:S01]  /*1810*/  @!P4 LDG.E R103, [R6.64+0x380] ;  /* 0x000380060667c981 */ /* 0x000122000c1e1900 */
[----:B------:R-:W-:Y:S01]  /*1820*/  ISETP.GE.AND P4, PT, R4, R21, PT ;  /* 0x000000150400720c */ /* 0x000fe20003f86270 */
[----:B------:R-:W-:-:S02]  /*1830*/  CS2R R14, SRZ ;  /* 0x00000000000e7805 */ /* 0x000fc4000001ff00 */
[----:B------:R0:W4:Y:S01]  /*1840*/  @!P5 LDG.E R101, [R6.64+0x400] ;  /* 0x000400060665d981 */ /* 0x000122000c1e1900 */
[----:B------:R-:W-:Y:S01]  /*1850*/  CS2R R106, SRZ ;  /* 0x00000000006a7805 */ /* 0x000fe2000001ff00 */
[----:B------:R-:W-:Y:S02]  /*1860*/  MOV R108, RZ ;  /* 0x000000ff006c7202 */ /* 0x000fe40000000f00 */
        /* <DEDUP_REMOVED lines=10> */
[----:B------:R-:W-:Y:S02]  /*1910*/  IMAD R21, R97, c[0x0][0x1c4], R20 ;  /* 0x0000710061157a24 */ /* 0x000fe400078e0214 */
[----:B------:R-:W-:Y:S02]  /*1920*/  FADD.FTZ R100, R65, R26 ;  /* 0x0000001a41647221 */ /* 0x000fe40000010000 */
[----:B------:R-:W-:-:S05]  /*1930*/  IMAD.WIDE.U32 R4, R97, c[0x0][0x1c0], R4 ;  /* 0x0000700061047a25 */ /* 0x000fca00078e0004 */
[----:B------:R-:W-:Y:S02]  /*1940*/  IADD3 R5, R5, R21, RZ ;  /* 0x0000001505057210 */ /* 0x000fe40007ffe0ff */
[C---:B------:R-:W-:Y:S02]  /*1950*/  LEA R20, P0, R4.reuse, c[0x0][0x230], 0x3 ;  /* 0x00008c0004147a11 */ /* 0x040fe400078018ff */
[C---:B0-----:R-:W-:Y:S02]  /*1960*/  IADD3 R6, R33.reuse, 0x120, RZ ;  /* 0x0000012021067810 */ /* 0x041fe40007ffe0ff */
[----:B------:R-:W-:Y:S02]  /*1970*/  LEA.HI.X R21, R4, c[0x0][0x234], R5, 0x3, P0 ;  /* 0x00008d0004157a11 */ /* 0x000fe400000f1c05 */
[----:B------:R-:W-:Y:S02]  /*1980*/  IADD3 R4, R33, 0x100, RZ ;  /* 0x0000010021047810 */ /* 0x000fe40007ffe0ff */
[----:B------:R-:W-:-:S02]  /*1990*/  ISETP.NE.AND P0, PT, R175, RZ, PT ;  /* 0x000000ffaf00720c */ /* 0x000fc40003f05270 */
[----:B------:R-:W-:Y:S02]  /*19a0*/  ISETP.NE.AND P1, PT, R32, RZ, PT ;  /* 0x000000ff2000720c */ /* 0x000fe40003f25270 */
[-C--:B------:R-:W-:Y:S02]  /*19b0*/  LEA.HI.SX32 R4, R4, R33.reuse, 0x1b ;  /* 0x0000002104047211 */ /* 0x080fe400078fdaff */
[----:B------:R-:W-:Y:S02]  /*19c0*/  LEA.HI.SX32 R6, R6, R33, 0x1b ;  /* 0x0000002106067211 */ /* 0x000fe400078fdaff */
[----:B------:R-:W-:Y:S02]  /*19d0*/  ISETP.LT.OR P2, PT, R174, 0x2, P0 ;  /* 0x00000002ae00780c */ /* 0x000fe40000741670 */
[----:B------:R-:W-:Y:S01]  /*19e0*/  IADD3 R110, R33, 0x1e0, RZ ;  /* 0x000001e0216e7810 */ /* 0x000fe20007ffe0ff */
[--C-:B------:R-:W-:Y:S02]  /*19f0*/  FADD.FTZ R119, R67, R26.reuse ;  /* 0x0000001a43777221 */ /* 0x100fe40000010000 */
[----:B------:R-:W-:-:S02]  /*1a00*/  FADD.FTZ R121, R69, R26 ;  /* 0x0000001a45797221 */ /* 0x000fc40000010000 */
[--C-:B------:R-:W-:Y:S02]  /*1a10*/  FADD.FTZ R125, R73, R26.reuse ;  /* 0x0000001a497d7221 */ /* 0x100fe40000010000 */
[----:B------:R-:W-:Y:S01]  /*1a20*/  FADD.FTZ R120, R71, R26 ;  /* 0x0000001a47787221 */ /* 0x000fe20000010000 */
[----:B--2---:R0:W-:Y:S04]  /*1a30*/  STS [R47.X4], R16 ;  /* 0x000000102f007388 */ /* 0x0041e80000004800 */
[----:B---3--:R1:W-:Y:S01]  /*1a40*/  STS [R48.X4+0x80], R17 ;  /* 0x0000801130007388 */ /* 0x0083e20000004800 */
[----:B0-----:R-:W-:-:S04]  /*1a50*/  IADD3 R16, R33, 0x140, RZ ;  /* 0x0000014021107810 */ /* 0x001fc80007ffe0ff */
[----:B------:R-:W-:Y:S01]  /*1a60*/  LEA.HI.SX32 R5, R16, R33, 0x1b ;  /* 0x0000002110057211 */ /* 0x000fe200078fdaff */
[----:B----4-:R0:W-:Y:S01]  /*1a70*/  STS [R49.X4+0x100], R18 ;  /* 0x0001001231007388 */ /* 0x0101e20000004800 */
[----:B------:R-:W-:-:S03]  /*1a80*/  IADD3 R16, R33, 0x160, RZ ;  /* 0x0000016021107810 */ /* 0x000fc60007ffe0ff */
[----:B------:R-:W-:Y:S01]  /*1a90*/  STS [R50.X4+0x180], R19 ;  /* 0x0001801332007388 */ /* 0x000fe20000004800 */
[----:B------:R-:W-:Y:S02]  /*1aa0*/  FMUL.FTZ R131, R2, 1.4426950216293334961 ;  /* 0x3fb8aa3b02837820 */ /* 0x000fe40000410000 */
[----:B-1----:R-:W-:Y:S02]  /*1ab0*/  FMUL.FTZ R17, R3, R100 ;  /* 0x0000006403117220 */ /* 0x002fe40000410000 */
[----:B------:R-:W-:Y:S02]  /*1ac0*/  FMUL.FTZ R7, R100, R131 ;  /* 0x0000008364077220 */ /* 0x000fe40000410000 */
[----:B------:R-:W-:Y:S01]  /*1ad0*/  FMUL.RZ R17, R17, 0.15915493667125701904 ;  /* 0x3e22f98311117820 */ /* 0x000fe2000040c000 */
[----:B------:R1:W-:Y:S01]  /*1ae0*/  STS [R51.X4+0x200], R22 ;  /* 0x0002001633007388 */ /* 0x0003e20000004800 */
[----:B------:R2:W-:Y:S01]  /*1af0*/  MUFU.EX2 R109, R7 ;  /* 0x00000007006d7308 */ /* 0x0005e20000000800 */
[----:B0-----:R-:W-:-:S02]  /*1b00*/  IADD3 R18, R33, 0x180, RZ ;  /* 0x0000018021127810 */ /* 0x001fc40007ffe0ff */
[----:B------:R-:W-:Y:S05]  /*1b10*/  STS [R52.X4+0x280], R23 ;  /* 0x0002801734007388 */ /* 0x000fea0000004800 */
[----:B------:R-:W0:Y:S01]  /*1b20*/  MUFU.COS R114, R17 ;  /* 0x0000001100727308 */ /* 0x000e220000000000 */
[----:B------:R3:W-:Y:S01]  /*1b30*/  STS [R53.X4+0x300], R102 ;  /* 0x0003006635007388 */ /* 0x0007e20000004800 */
[----:B-1----:R-:W-:-:S06]  /*1b40*/  IADD3 R22, R33, 0x1a0, RZ ;  /* 0x000001a021167810 */ /* 0x002fcc0007ffe0ff */
[----:B------:R-:W1:Y:S01]  /*1b50*/  MUFU.SIN R112, R17 ;  /* 0x0000001100707308 */ /* 0x000e620000000400 */
[----:B------:R-:W-:Y:S01]  /*1b60*/  STS [R54.X4+0x380], R103 ;  /* 0x0003806736007388 */ /* 0x000fe20000004800 */
[----:B---3--:R-:W-:-:S03]  /*1b70*/  IADD3 R102, R33, 0x1c0, RZ ;  /* 0x000001c021667810 */ /* 0x008fc60007ffe0ff */
[----:B------:R3:W-:Y:S04]  /*1b80*/  STS [R4.X4+0x400], R101 ;  /* 0x0004006504007388 */ /* 0x0007e80000004800 */
[----:B------:R4:W-:Y:S01]  /*1b90*/  STS [R6.X4+0x480], R105 ;  /* 0x0004806906007388 */ /* 0x0009e20000004800 */
[----:B--2---:R-:W-:-:S03]  /*1ba0*/  LEA.HI.SX32 R7, R102, R33, 0x1b ;  /* 0x0000002166077211 */ /* 0x004fc600078fdaff */
[----:B------:R2:W-:Y:S01]  /*1bb0*/  STS [R5.X4+0x500], R104 ;  /* 0x0005006805007388 */ /* 0x0005e20000004800 */
[-C--:B---3--:R-:W-:Y:S02]  /*1bc0*/  LEA.HI.SX32 R4, R16, R33.reuse, 0x1b ;  /* 0x0000002110047211 */ /* 0x088fe400078fdaff */
[-C--:B------:R-:W-:Y:S02]  /*1bd0*/  LEA.HI.SX32 R19, R110, R33.reuse, 0x1b ;  /* 0x000000216e137211 */ /* 0x080fe400078fdaff */
[-C--:B----4-:R-:W-:Y:S02]  /*1be0*/  LEA.HI.SX32 R6, R22, R33.reuse, 0x1b ;  /* 0x0000002116067211 */ /* 0x090fe400078fdaff */
[----:B--2---:R-:W-:Y:S02]  /*1bf0*/  LEA.HI.SX32 R5, R18, R33, 0x1b ;  /* 0x0000002112057211 */ /* 0x004fe400078fdaff */
[----:B------:R-:W-:Y:S01]  /*1c00*/  SHF.L.U32 R18, R33, 0x4, RZ ;  /* 0x0000000421127819 */ /* 0x000fe200000006ff */
[----:B------:R-:W-:Y:S01]  /*1c10*/  STS [R4.X4+0x580], R15 ;  /* 0x0005800f04007388 */ /* 0x000fe20000004800 */
[----:B------:R-:W-:-:S02]  /*1c20*/  LEA R101, R85, R97, 0x8 ;  /* 0x0000006155657211 */ /* 0x000fc400078e40ff */
[----:B------:R-:W-:Y:S01]  /*1c30*/  @P1 IADD3 R101, R32, 0x200, RZ ;  /* 0x0000020020651810 */ /* 0x000fe20007ffe0ff */
[----:B------:R2:W-:Y:S01]  /*1c40*/  STS [R5.X4+0x600], R14 ;  /* 0x0006000e05007388 */ /* 0x0005e20000004800 */
[----:B------:R-:W-:Y:S02]  /*1c50*/  LEA.HI.SX32 R18, R18, R18, 0x1b ;  /* 0x0000001212127211 */ /* 0x000fe400078fdaff */
[----:B------:R-:W-:Y:S01]  /*1c60*/  @!P2 IADD3 R102, R174, -0x2, RZ ;  /* 0xfffffffeae66a810 */ /* 0x000fe20007ffe0ff */
[----:B------:R3:W-:Y:S01]  /*1c70*/  STS [R6.X4+0x680], R107 ;  /* 0x0006806b06007388 */ /* 0x0007e20000004800 */
[C---:B0-----:R-:W-:Y:S02]  /*1c80*/  FMUL.FTZ R16, R109.reuse, R114 ;  /* 0x000000726d107220 */ /* 0x041fe40000410000 */
[----:B-1----:R-:W-:Y:S01]  /*1c90*/  FMUL.FTZ R17, R109, R112 ;  /* 0x000000706d117220 */ /* 0x002fe20000410000 */
[----:B------:R-:W-:Y:S01]  /*1ca0*/  STS [R7.X4+0x700], R106 ;  /* 0x0007006a07007388 */ /* 0x000fe20000004800 */
[----:B--2---:R-:W-:-:S03]  /*1cb0*/  SHF.L.U32 R14, R101, 0x3, RZ ;  /* 0x00000003650e7819 */ /* 0x004fc600000006ff */
[----:B------:R0:W-:Y:S01]  /*1cc0*/  STS [R19.X4+0x780], R108 ;  /* 0x0007806c13007388 */ /* 0x0001e20000004800 */
[----:B------:R-:W-:-:S06]  /*1cd0*/  NOP ;  /* 0x0000000000007918 */ /* 0x000fcc0000000000 */
[----:B------:R-:W-:Y:S01]  /*1ce0*/  LDS R115, [R18.X4] ;  /* 0x0000000012737984 */ /* 0x000fe20000004800 */
[----:B------:R-:W-:-:S03]  /*1cf0*/  @!P2 IMAD R5, R102, c[0x0][0x16c], R97 ;  /* 0x00005b006605aa24 */ /* 0x000fc600078e0261 */
[----:B------:R-:W1:Y:S04]  /*1d00*/  LDS R117, [R18.X4+0x4] ;  /* 0x0000040012757984 */ /* 0x000e680000004800 */
[----:B------:R-:W-:Y:S04]  /*1d10*/  LDS R101, [R18.X4+0x8] ;  /* 0x0000080012657984 */ /* 0x000fe80000004800 */
[----:B------:R-:W2:Y:S04]  /*1d20*/  LDS R102, [R18.X4+0xc] ;  /* 0x00000c0012667984 */ /* 0x000ea80000004800 */
[----:B------:R-:W4:Y:S04]  /*1d30*/  LDS R103, [R18.X4+0x10] ;  /* 0x0000100012677984 */ /* 0x000f280000004800 */
        /* <DEDUP_REMOVED lines=9> */
[----:B------:R-:W1:Y:S04]  /*1dd0*/  LDS R113, [R18.X4+0x38] ;  /* 0x0000380012717984 */ /* 0x000e680000004800 */
[----:B------:R-:W1:Y:S04]  /*1de0*/  LDS R114, [R18.X4+0x3c] ;  /* 0x00003c0012727984 */ /* 0x000e680000004800 */
[----:B------:R2:W-:Y:S04]  /*1df0*/  STS.64 [R14+0x14d0], R16 ;  /* 0x0014d0100e007388 */ /* 0x0005e80000000a00 */
[----:B------:R-:W5:Y:S01]  /*1e00*/  LDG.E.64 R20, [R20.64] ;  /* 0x0000000614147981 */ /* 0x000f62000c1e1b00 */
[----:B---3--:R-:W-:-:S04]  /*1e10*/  FMUL.FTZ R6, R3, R119 ;  /* 0x0000007703067220 */ /* 0x008fc80000410000 */
[----:B0-----:R-:W-:Y:S02]  /*1e20*/  FMUL.RZ R19, R6, 0.15915493667125701904 ;  /* 0x3e22f98306137820 */ /* 0x001fe4000040c000 */
[----:B------:R-:W-:Y:S01]  /*1e30*/  FMUL.FTZ R6, R119, R131 ;  /* 0x0000008377067220 */ /* 0x000fe20000410000 */
[----:B------:R-:W-:Y:S01]  /*1e40*/  CS2R R22, SRZ ;  /* 0x0000000000167805 */ /* 0x000fe2000001ff00 */
[----:B------:R-:W-:Y:S01]  /*1e50*/  @!P2 IMAD.WIDE R4, R5, 0x10, R12 ;  /* 0x000000100504a825 */ /* 0x000fe200078e020c */
[----:B------:R-:W-:Y:S06]  /*1e60*/  BAR.SYNC.DEFER_BLOCKING 0x0 ;  /* 0x0000000000007b1d */ /* 0x000fec0000010000 */
[----:B------:R-:W-:Y:S01]  /*1e70*/  MUFU.SIN R7, R19 ;  /* 0x0000001300077308 */ /* 0x000fe20000000400 */
[----:B--2---:R-:W-:-:S07]  /*1e80*/  FMUL.FTZ R14, R3, R121 ;  /* 0x00000079030e7220 */ /* 0x004fce0000410000 */
[----:B------:R-:W-:Y:S01]  /*1e90*/  MUFU.COS R15, R19 ;  /* 0x00000013000f7308 */ /* 0x000fe20000000000 */
[----:B------:R-:W-:-:S07]  /*1ea0*/  FMUL.FTZ R18, R3, R125 ;  /* 0x0000007d03127220 */ /* 0x000fce0000410000 */
[----:B------:R-:W0:Y:S01]  /*1eb0*/  MUFU.EX2 R6, R6 ;  /* 0x0000000600067308 */ /* 0x000e220000000800 */
[----:B------:R2:W5:Y:S01]  /*1ec0*/  @!P2 LDG.E.64 R22, [R4.64+0x8] ;  /* 0x000008060416a981 */ /* 0x000562000c1e1b00 */
[----:B------:R-:W-:Y:S02]  /*1ed0*/  FMUL.RZ R118, R14, 0.15915493667125701904 ;  /* 0x3e22f9830e767820 */ /* 0x000fe4000040c000 */
[----:B------:R-:W-:Y:S02]  /*1ee0*/  FMUL.FTZ R14, R3, R120 ;  /* 0x00000078030e7220 */ /* 0x000fe40000410000 */
[----:B------:R-:W-:Y:S02]  /*1ef0*/  FMUL.RZ R124, R18, 0.15915493667125701904 ;  /* 0x3e22f983127c7820 */ /* 0x000fe4000040c000 */
[----:B--2---:R-:W-:Y:S01]  /*1f00*/  FMUL.FTZ R4, R121, R131 ;  /* 0x0000008379047220 */ /* 0x004fe20000410000 */
[----:B------:R-:W-:Y:S01]  /*1f10*/  MUFU.SIN R5, R118 ;  /* 0x0000007600057308 */ /* 0x000fe20000000400 */
[----:B------:R-:W-:-:S02]  /*1f20*/  FMUL.RZ R123, R14, 0.15915493667125701904 ;  /* 0x3e22f9830e7b7820 */ /* 0x000fc4000040c000 */
[----:B------:R-:W-:-:S05]  /*1f30*/  FMUL.FTZ R14, R120, R131 ;  /* 0x00000083780e7220 */ /* 0x000fca0000410000 */
[----:B------:R2:W-:Y:S01]  /*1f40*/  MUFU.COS R127, R118 ;  /* 0x00000076007f7308 */ /* 0x0005e20000000000 */
[----:B0-----:R-:W-:-:S07]  /*1f50*/  FMUL.FTZ R126, R6, R7 ;  /* 0x00000007067e7220 */ /* 0x001fce0000410000 */
[----:B------:R-:W0:Y:S01]  /*1f60*/  MUFU.EX2 R4, R4 ;  /* 0x0000000400047308 */ /* 0x000e220000000800 */
[----:B--2---:R-:W-:Y:S02]  /*1f70*/  FADD.FTZ R118, R75, R26 ;  /* 0x0000001a4b767221 */ /* 0x004fe40000010000 */
[----:B-1----:R-:W-:-:S05]  /*1f80*/  FMUL.FTZ R132, R100, R117 ;  /* 0x0000007564847220 */ /* 0x002fca0000410000 */
[----:B------:R-:W-:Y:S01]  /*1f90*/  MUFU.SIN R133, R124 ;  /* 0x0000007c00857308 */ /* 0x000fe20000000400 */
[----:B------:R-:W-:-:S07]  /*1fa0*/  FMUL.FTZ R122, R3, R118 ;  /* 0x00000076037a7220 */ /* 0x000fce0000410000 */
[----:B------:R1:W-:Y:S01]  /*1fb0*/  MUFU.COS R135, R124 ;  /* 0x0000007c00877308 */ /* 0x0003e20000000000 */
[----:B------:R-:W-:Y:S02]  /*1fc0*/  FMUL.FTZ R139, R57, R132 ;  /* 0x00000084398b7220 */ /* 0x000fe40000410000 */
[----:B-1----:R-:W-:Y:S02]  /*1fd0*/  FMUL.FTZ R124, R6, R15 ;  /* 0x0000000f067c7220 */ /* 0x002fe40000410000 */
[----:B------:R-:W-:-:S03]  /*1fe0*/  FMUL.FTZ R6, R100, R115 ;  /* 0x0000007364067220 */ /* 0x000fc60000410000 */
[----:B------:R-:W-:Y:S01]  /*1ff0*/  MUFU.SIN R19, R123 ;  /* 0x0000007b00137308 */ /* 0x000fe20000000400 */
[----:B------:R-:W-:Y:S02]  /*2000*/  FMUL.RZ R128, R122, 0.15915493667125701904 ;  /* 0x3e22f9837a807820 */ /* 0x000fe4000040c000 */
[----:B------:R-:W-:-:S05]  /*2010*/  FMUL.FTZ R137, R57, R6 ;  /* 0x0000000639897220 */ /* 0x000fca0000410000 */
[----:B------:R-:W-:Y:S01]  /*2020*/  MUFU.EX2 R14, R14 ;  /* 0x0000000e000e7308 */ /* 0x000fe20000000800 */
[C---:B------:R-:W-:Y:S02]  /*2030*/  FMUL.FTZ R15, R126.reuse, R137 ;  /* 0x000000897e0f7220 */ /* 0x040fe40000410000 */
[----:B------:R-:W-:-:S05]  /*2040*/  FMUL.FTZ R6, R126, R139 ;  /* 0x0000008b7e067220 */ /* 0x000fca0000410000 */
[----:B------:R1:W2:Y:S01]  /*2050*/  MUFU.COS R129, R123 ;  /* 0x0000007b00817308 */ /* 0x0002a20000000000 */
[----:B------:R-:W-:Y:S02]  /*2060*/  FMUL.FTZ R18, R125, R131 ;  /* 0x000000837d127220 */ /* 0x000fe40000410000 */
[----:B0-----:R-:W-:Y:S02]  /*2070*/  FMUL.FTZ R127, R4, R127 ;  /* 0x0000007f047f7220 */ /* 0x001fe40000410000 */
[----:B-1----:R-:W-:-:S03]  /*2080*/  FADD.FTZ R123, R77, R26 ;  /* 0x0000001a4d7b7221 */ /* 0x002fc60000010000 */
[----:B------:R-:W-:Y:S01]  /*2090*/  MUFU.SIN R149, R128 ;  /* 0x0000008000957308 */ /* 0x000fe20000000400 */
[----:B------:R-:W-:Y:S02]  /*20a0*/  FMUL.FTZ R143, R119, R102 ;  /* 0x00000066778f7220 */ /* 0x000fe40000410000 */
[----:B------:R-:W-:Y:S02]  /*20b0*/  FMUL.FTZ R122, R3, R123 ;  /* 0x0000007b037a7220 */ /* 0x000fe40000410000 */
[----:B------:R-:W-:-:S03]  /*20c0*/  FFMA.FTZ R15, R124, R139, R15 ;  /* 0x0000008b7c0f7223 */ /* 0x000fc6000001000f */
[----:B------:R0:W-:Y:S01]  /*20d0*/  MUFU.COS R151, R128 ;  /* 0x0000008000977308 */ /* 0x0001e20000000000 */
[----:B------:R-:W-:Y:S02]  /*20e0*/  FMUL.FTZ R141, R119, R101 ;  /* 0x00000065778d7220 */ /* 0x000fe40000410000 */
[----:B------:R-:W-:Y:S02]  /*20f0*/  FFMA.FTZ R6, R124, R137, -R6 ;  /* 0x000000897c067223 */ /* 0x000fe40000010806 */
[----:B------:R-:W-:Y:S02]  /*2100*/  FMUL.RZ R136, R122, 0.15915493667125701904 ;  /* 0x3e22f9837a887820 */ /* 0x000fe4000040c000 */
[----:B0-----:R-:W-:Y:S02]  /*2110*/  FMUL.FTZ R128, R4, R5 ;  /* 0x0000000504807220 */ /* 0x001fe40000410000 */
[-C--:B------:R-:W-:Y:S01]  /*2120*/  FMUL.FTZ R4, R123, R131.reuse ;  /* 0x000000837b047220 */ /* 0x080fe20000410000 */
[----:B------:R-:W0:Y:S01]  /*2130*/  MUFU.EX2 R18, R18 ;  /* 0x0000001200127308 */ /* 0x000e220000000800 */
[----:B------:R-:W-:-:S02]  /*2140*/  FMUL.FTZ R130, R118, R131 ;  /* 0x0000008376827220 */ /* 0x000fc40000410000 */
[C---:B------:R-:W-:Y:S02]  /*2150*/  FFMA.FTZ R132, R56.reuse, R143, R15 ;  /* 0x0000008f38847223 */ /* 0x040fe4000001000f */
[----:B------:R-:W-:Y:S02]  /*2160*/  FFMA.FTZ R15, R56, R141, R6 ;  /* 0x0000008d380f7223 */ /* 0x000fe40000010006 */
[----:B------:R-:W-:Y:S01]  /*2170*/  FADD.FTZ R122, R79, R26 ;  /* 0x0000001a4f7a7221 */ /* 0x000fe20000010000 */
[----:B------:R-:W-:Y:S01]  /*2180*/  MUFU.SIN R7, R136 ;  /* 0x0000008800077308 */ /* 0x000fe20000000400 */
[----:B--2---:R-:W-:-:S07]  /*2190*/  FMUL.FTZ R129, R14, R129 ;  /* 0x000000810e817220 */ /* 0x004fce0000410000 */
[----:B------:R-:W1:Y:S01]  /*21a0*/  MUFU.EX2 R4, R4 ;  /* 0x0000000400047308 */ /* 0x000e620000000800 */
[----:B----4-:R-:W-:-:S07]  /*21b0*/  FMUL.FTZ R147, R121, R103 ;  /* 0x0000006779937220 */ /* 0x010fce0000410000 */
[----:B------:R2:W-:Y:S01]  /*21c0*/  MUFU.EX2 R134, R130 ;  /* 0x0000008200867308 */ /* 0x0005e20000000800 */
[----:B------:R-:W-:-:S07]  /*21d0*/  FMUL.FTZ R145, R121, R104 ;  /* 0x0000006879917220 */ /* 0x000fce0000410000 */
[----:B------:R3:W4:Y:S01]  /*21e0*/  MUFU.COS R5, R136 ;  /* 0x0000008800057308 */ /* 0x0007220000000000 */
[----:B--2---:R-:W-:Y:S02]  /*21f0*/  FMUL.FTZ R130, R14, R19 ;  /* 0x000000130e827220 */ /* 0x004fe40000410000 */
[CC--:B------:R-:W-:Y:S02]  /*2200*/  FMUL.FTZ R19, R128.reuse, R15.reuse ;  /* 0x0000000f80137220 */ /* 0x0c0fe40000410000 */
[----:B------:R-:W-:Y:S02]  /*2210*/  FMUL.FTZ R14, R3, R122 ;  /* 0x0000007a030e7220 */ /* 0x000fe40000410000 */
[-C--:B---3--:R-:W-:Y:S02]  /*2220*/  FMUL.FTZ R136, R128, R132.reuse ;  /* 0x0000008480887220 */ /* 0x088fe40000410000 */
[C---:B------:R-:W-:Y:S02]  /*2230*/  FFMA.FTZ R19, R127.reuse, R132, R19 ;  /* 0x000000847f137223 */ /* 0x040fe40000010013 */
[----:B------:R-:W-:-:S02]  /*2240*/  FFMA.FTZ R136, R127, R15, -R136 ;  /* 0x0000000f7f887223 */ /* 0x000fc40000010888 */
[----:B------:R-:W-:Y:S02]  /*2250*/  FMUL.RZ R144, R14, 0.15915493667125701904 ;  /* 0x3e22f9830e907820 */ /* 0x000fe4000040c000 */
[C---:B------:R-:W-:Y:S02]  /*2260*/  FFMA.FTZ R14, R58.reuse, R147, R136 ;  /* 0x000000933a0e7223 */ /* 0x040fe40000010088 */
[----:B------:R-:W-:Y:S02]  /*2270*/  FFMA.FTZ R19, R58, R145, R19 ;  /* 0x000000913a137223 */ /* 0x000fe40000010013 */
[----:B------:R-:W-:Y:S02]  /*2280*/  FMUL.FTZ R6, R122, R131 ;  /* 0x000000837a067220 */ /* 0x000fe40000410000 */
[C---:B0-----:R-:W-:Y:S02]  /*2290*/  FMUL.FTZ R131, R18.reuse, R135 ;  /* 0x0000008712837220 */ /* 0x041fe40000410000 */
[----:B------:R-:W-:-:S02]  /*22a0*/  FMUL.FTZ R132, R18, R133 ;  /* 0x0000008512847220 */ /* 0x000fc40000410000 */
[C---:B------:R-:W-:Y:S02]  /*22b0*/  FMUL.FTZ R138, R130.reuse, R14 ;  /* 0x0000000e828a7220 */ /* 0x040fe40000410000 */
[----:B------:R-:W-:Y:S02]  /*22c0*/  FMUL.FTZ R18, R130, R19 ;  /* 0x0000001382127220 */ /* 0x000fe40000410000 */
[C---:B-1----:R-:W-:Y:S02]  /*22d0*/  FMUL.FTZ R136, R4.reuse, R7 ;  /* 0x0000000704887220 */ /* 0x042fe40000410000 */
[----:B----4-:R-:W-:Y:S02]  /*22e0*/  FMUL.FTZ R135, R4, R5 ;  /* 0x0000000504877220 */ /* 0x010fe40000410000 */
[----:B------:R-:W-:Y:S02]  /*22f0*/  FMUL.FTZ R7, R17, R126 ;  /* 0x0000007e11077220 */ /* 0x000fe40000410000 */
[----:B------:R-:W-:-:S02]  /*2300*/  FFMA.FTZ R19, R129, R19, R138 ;  /* 0x0000001381137223 */ /* 0x000fc4000001008a */
[----:B------:R-:W-:Y:S02]  /*2310*/  FMUL.FTZ R4, R16, R126 ;  /* 0x0000007e10047220 */ /* 0x000fe40000410000 */
[C---:B------:R-:W-:Y:S02]  /*2320*/  FMUL.FTZ R140, R120.reuse, R106 ;  /* 0x0000006a788c7220 */ /* 0x040fe40000410000 */
[----:B------:R-:W-:Y:S02]  /*2330*/  FFMA.FTZ R18, R129, R14, -R18 ;  /* 0x0000000e81127223 */ /* 0x000fe40000010812 */
[----:B------:R-:W-:Y:S02]  /*2340*/  FMUL.FTZ R138, R120, R105 ;  /* 0x00000069788a7220 */ /* 0x000fe40000410000 */
[-C--:B------:R-:W-:Y:S02]  /*2350*/  FFMA.FTZ R7, R16, R124.reuse, -R7 ;  /* 0x0000007c10077223 */ /* 0x080fe40000010807 */
[----:B------:R-:W-:-:S02]  /*2360*/  FFMA.FTZ R4, R17, R124, R4 ;  /* 0x0000007c11047223 */ /* 0x000fc40000010004 */
[C---:B------:R-:W-:Y:S02]  /*2370*/  FFMA.FTZ R142, R59.reuse, R140, R19 ;  /* 0x0000008c3b8e7223 */ /* 0x040fe40000010013 */
[----:B------:R-:W-:Y:S01]  /*2380*/  FFMA.FTZ R19, R59, R138, R18 ;  /* 0x0000008a3b137223 */ /* 0x000fe20000010012 */
[----:B------:R-:W-:Y:S01]  /*2390*/  MUFU.EX2 R6, R6 ;  /* 0x0000000600067308 */ /* 0x000fe20000000800 */
[C---:B------:R-:W-:Y:S02]  /*23a0*/  FMUL.FTZ R18, R128.reuse, R7 ;  /* 0x0000000780127220 */ /* 0x040fe40000410000 */
[----:B------:R-:W-:Y:S02]  /*23b0*/  FMUL.FTZ R14, R128, R4 ;  /* 0x00000004800e7220 */ /* 0x000fe40000410000 */
[----:B------:R-:W-:-:S03]  /*23c0*/  FMUL.FTZ R146, R132, R19 ;  /* 0x0000001384927220 */ /* 0x000fc60000410000 */
[----:B------:R-:W0:Y:S01]  /*23d0*/  MUFU.COS R5, R144 ;  /* 0x0000009000057308 */ /* 0x000e220000000000 */
[C---:B------:R-:W-:Y:S02]  /*23e0*/  FMUL.FTZ R133, R134.reuse, R151 ;  /* 0x0000009786857220 */ /* 0x040fe40000410000 */
[C---:B------:R-:W-:Y:S02]  /*23f0*/  FFMA.FTZ R18, R127.reuse, R4, R18 ;  /* 0x000000047f127223 */ /* 0x040fe40000010012 */
[----:B------:R-:W-:Y:S02]  /*2400*/  FMUL.FTZ R134, R134, R149 ;  /* 0x0000009586867220 */ /* 0x000fe40000410000 */
[----:B------:R-:W-:Y:S01]  /*2410*/  FFMA.FTZ R14, R127, R7, -R14 ;  /* 0x000000077f0e7223 */ /* 0x000fe2000001080e */
[----:B------:R1:W2:Y:S01]  /*2420*/  MUFU.SIN R15, R144 ;  /* 0x00000090000f7308 */ /* 0x0002a20000000400 */
[----:B------:R-:W-:Y:S02]  /*2430*/  FFMA.FTZ R146, R131, R142, R146 ;  /* 0x0000008e83927223 */ /* 0x000fe40000010092 */
[----:B------:R-:W-:-:S02]  /*2440*/  FMUL.FTZ R149, R125, R108 ;  /* 0x0000006c7d957220 */ /* 0x000fc40000410000 */
[----:B------:R-:W-:Y:S02]  /*2450*/  FMUL.FTZ R4, R130, R18 ;  /* 0x0000001282047220 */ /* 0x000fe40000410000 */
[----:B-1----:R-:W-:Y:S02]  /*2460*/  FMUL.FTZ R144, R132, R142 ;  /* 0x0000008e84907220 */ /* 0x002fe40000410000 */
[----:B------:R-:W-:Y:S02]  /*2470*/  FMUL.FTZ R7, R130, R14 ;  /* 0x0000000e82077220 */ /* 0x000fe40000410000 */
[----:B------:R-:W-:Y:S02]  /*2480*/  FFMA.FTZ R144, R131, R19, -R144 ;  /* 0x0000001383907223 */ /* 0x000fe40000010890 */
[----:B------:R-:W-:Y:S02]  /*2490*/  FMUL.FTZ R151, R125, R107 ;  /* 0x0000006b7d977220 */ /* 0x000fe40000410000 */
[----:B------:R-:W-:-:S02]  /*24a0*/  FFMA.FTZ R19, R60, R149, R146 ;  /* 0x000000953c137223 */ /* 0x000fc40000010092 */
[C---:B------:R-:W-:Y:S02]  /*24b0*/  FFMA.FTZ R4, R129.reuse, R14, -R4 ;  /* 0x0000000e81047223 */ /* 0x040fe40000010804 */
[----:B------:R-:W-:Y:S02]  /*24c0*/  FFMA.FTZ R7, R129, R18, R7 ;  /* 0x0000001281077223 */ /* 0x000fe40000010007 */
[----:B------:R-:W-:Y:S02]  /*24d0*/  FFMA.FTZ R18, R60, R151, R144 ;  /* 0x000000973c127223 */ /* 0x000fe40000010090 */
[----:B------:R-:W-:Y:S02]  /*24e0*/  FMUL.FTZ R146, R134, R19 ;  /* 0x0000001386927220 */ /* 0x000fe40000410000 */
[----:B------:R-:W-:Y:S02]  /*24f0*/  FMUL.FTZ R14, R132, R4 ;  /* 0x00000004840e7220 */ /* 0x000fe40000410000 */
[----:B0-----:R-:W-:-:S02]  /*2500*/  FMUL.FTZ R142, R6, R5 ;  /* 0x00000005068e7220 */ /* 0x001fc40000410000 */
[-C--:B------:R-:W-:Y:S02]  /*2510*/  FFMA.FTZ R5, R133, R18.reuse, -R146 ;  /* 0x0000001285057223 */ /* 0x080fe40000010892 */
[----:B------:R-:W-:Y:S02]  /*2520*/  FMUL.FTZ R18, R134, R18 ;  /* 0x0000001286127220 */ /* 0x000fe40000410000 */
[----:B------:R-:W-:Y:S02]  /*2530*/  FMUL.FTZ R146, R118, R109 ;  /* 0x0000006d76927220 */ /* 0x000fe40000410000 */
[-C--:B------:R-:W-:Y:S02]  /*2540*/  FFMA.FTZ R14, R131, R7.reuse, R14 ;  /* 0x00000007830e7223 */ /* 0x080fe4000001000e */
[----:B------:R-:W-:Y:S02]  /*2550*/  FMUL.FTZ R7, R132, R7 ;  /* 0x0000000784077220 */ /* 0x000fe40000410000 */
[----:B--2---:R-:W-:-:S02]  /*2560*/  FMUL.FTZ R144, R6, R15 ;  /* 0x0000000f06907220 */ /* 0x004fc40000410000 */
[----:B------:R-:W-:Y:S02]  /*2570*/  FFMA.FTZ R18, R133, R19, R18 ;  /* 0x0000001385127223 */ /* 0x000fe40000010012 */
[----:B------:R-:W-:Y:S02]  /*2580*/  FMUL.FTZ R148, R118, R110 ;  /* 0x0000006e76947220 */ /* 0x000fe40000410000 */
[----:B------:R-:W-:Y:S02]  /*2590*/  FFMA.FTZ R6, R61, R146, R5 ;  /* 0x000000923d067223 */ /* 0x000fe40000010005 */
[----:B------:R-:W-:Y:S02]  /*25a0*/  FFMA.FTZ R7, R131, R4, -R7 ;  /* 0x0000000483077223 */ /* 0x000fe40000010807 */
[----:B------:R-:W-:Y:S02]  /*25b0*/  FMUL.FTZ R4, R134, R14 ;  /* 0x0000000e86047220 */ /* 0x000fe40000410000 */
[----:B------:R-:W-:-:S02]  /*25c0*/  FFMA.FTZ R18, R61, R148, R18 ;  /* 0x000000943d127223 */ /* 0x000fc40000010012 */
[----:B------:R-:W-:Y:S02]  /*25d0*/  FMUL.FTZ R15, R136, R6 ;  /* 0x00000006880f7220 */ /* 0x000fe40000410000 */
[-C--:B------:R-:W-:Y:S02]  /*25e0*/  FMUL.FTZ R5, R134, R7.reuse ;  /* 0x0000000786057220 */ /* 0x080fe40000410000 */
[----:B------:R-:W-:Y:S02]  /*25f0*/  FFMA.FTZ R4, R133, R7, -R4 ;  /* 0x0000000785047223 */ /* 0x000fe40000010804 */
[-C--:B------:R-:W-:Y:S02]  /*2600*/  FMUL.FTZ R7, R136, R18.reuse ;  /* 0x0000001288077220 */ /* 0x080fe40000410000 */
[----:B------:R-:W-:Y:S02]  /*2610*/  FFMA.FTZ R15, R135, R18, R15 ;  /* 0x00000012870f7223 */ /* 0x000fe4000001000f */
[----:B------:R-:W-:Y:S01]  /*2620*/  FMUL.FTZ R153, R123, R112 ;  /* 0x000000707b997220 */ /* 0x000fe20000410000 */
[----:B------:R-:W-:Y:S01]  /*2630*/  ISETP.NE.AND P2, PT, R32, 0x1f, PT ;  /* 0x0000001f2000780c */ /* 0x000fe20003f45270 */
[----:B------:R-:W-:-:S02]  /*2640*/  FFMA.FTZ R7, R135, R6, -R7 ;  /* 0x0000000687077223 */ /* 0x000fc40000010807 */
[----:B------:R-:W-:Y:S02]  /*2650*/  FMUL.FTZ R155, R123, R111 ;  /* 0x0000006f7b9b7220 */ /* 0x000fe40000410000 */
[----:B------:R-:W-:Y:S02]  /*2660*/  FFMA.FTZ R19, R62, R153, R15 ;  /* 0x000000993e137223 */ /* 0x000fe4000001000f */
[----:B------:R-:W-:Y:S02]  /*2670*/  FFMA.FTZ R5, R133, R14, R5 ;  /* 0x0000000e85057223 */ /* 0x000fe40000010005 */
[----:B------:R-:W-:Y:S02]  /*2680*/  FMUL.FTZ R14, R136, R4 ;  /* 0x00000004880e7220 */ /* 0x000fe40000410000 */
[----:B------:R-:W-:Y:S02]  /*2690*/  FFMA.FTZ R15, R62, R155, R7 ;  /* 0x0000009b3e0f7223 */ /* 0x000fe40000010007 */
[----:B------:R-:W-:-:S02]  /*26a0*/  FMUL.FTZ R18, R144, R19 ;  /* 0x0000001390127220 */ /* 0x000fc40000410000 */
[----:B------:R-:W-:Y:S02]  /*26b0*/  FFMA.FTZ R7, R135, R5, R14 ;  /* 0x0000000587077223 */ /* 0x000fe4000001000e */
[-C--:B------:R-:W-:Y:S02]  /*26c0*/  FFMA.FTZ R18, R142, R15.reuse, -R18 ;  /* 0x0000000f8e127223 */ /* 0x080fe40000010812 */
[----:B------:R-:W-:Y:S02]  /*26d0*/  FMUL.FTZ R14, R144, R15 ;  /* 0x0000000f900e7220 */ /* 0x000fe40000410000 */
[----:B------:R-:W-:Y:S02]  /*26e0*/  FMUL.FTZ R150, R122, R113 ;  /* 0x000000717a967220 */ /* 0x000fe40000410000 */
[----:B------:R-:W-:Y:S02]  /*26f0*/  FFMA.FTZ R14, R142, R19, R14 ;  /* 0x000000138e0e7223 */ /* 0x000fe4000001000e */
[----:B------:R-:W-:-:S02]  /*2700*/  FFMA.FTZ R156, R63, R150, R18 ;  /* 0x000000963f9c7223 */ /* 0x000fc40000010012 */
[----:B------:R0:W1:Y:S01]  /*2710*/  @P2 LDS.64 R18, [R32.X8+0x24d8] ;  /* 0x0024d80020122984 */ /* 0x0000620000008a00 */
[----:B------:R-:W-:Y:S02]  /*2720*/  FMUL.FTZ R6, R136, R5 ;  /* 0x0000000588067220 */ /* 0x000fe40000410000 */
[----:B------:R-:W-:Y:S02]  /*2730*/  FMUL.FTZ R154, R144, R7 ;  /* 0x00000007909a7220 */ /* 0x000fe40000410000 */
[----:B------:R-:W-:Y:S01]  /*2740*/  FFMA.FTZ R5, R135, R4, -R6 ;  /* 0x0000000487057223 */ /* 0x000fe20000010806 */
[----:B------:R-:W-:Y:S01]  /*2750*/  BSSY B0, `(.L_x_11518) ;  /* 0x000000f000007945 */ /* 0x000fe20003800000 */
[----:B------:R-:W-:Y:S02]  /*2760*/  FMUL.FTZ R152, R122, R114 ;  /* 0x000000727a987220 */ /* 0x000fe40000410000 */
[-C--:B------:R-:W-:Y:S02]  /*2770*/  FFMA.FTZ R154, R142, R5.reuse, -R154 ;  /* 0x000000058e9a7223 */ /* 0x080fe4000001089a */
[----:B------:R-:W-:-:S02]  /*2780*/  FMUL.FTZ R5, R144, R5 ;  /* 0x0000000590057220 */ /* 0x000fc40000410000 */
[----:B------:R-:W-:Y:S01]  /*2790*/  FFMA.FTZ R157, R63, R152, R14 ;  /* 0x000000983f9d7223 */ /* 0x000fe2000001000e */
[----:B------:R-:W-:Y:S05]  /*27a0*/  @P2 BRA `(.L_x_11519) ;  /* 0x0000009000002947 */ /* 0x000fea0003800000 */
[----:B0-----:R-:W-:Y:S02]  /*27b0*/  ISETP.NE.AND P3, PT, R174, c[0x0][0x174], PT ;  /* 0x00005d00ae007a0c */ /* 0x001fe40003f65270 */
[----:B-1----:R-:W-:Y:S02]  /*27c0*/  MOV R19, RZ ;  /* 0x000000ff00137202 */ /* 0x002fe40000000f00 */
[----:B------:R-:W-:-:S09]  /*27d0*/  MOV R18, 0x3f800000 ;  /* 0x3f80000000127802 */ /* 0x000fd20000000f00 */
[----:B------:R-:W-:-:S04]  /*27e0*/  @P3 IADD3 R15, -R42, c[0x0][0x174], RZ ;  /* 0x00005d002a0f3a10 */ /* 0x000fc80007ffe1ff */
[----:B------:R-:W-:-:S04]  /*27f0*/  @P3 LEA.HI R4, R15, R15, RZ, 0x1 ;  /* 0x0000000f0f043211 */ /* 0x000fc800078f08ff */
[----:B------:R-:W-:-:S04]  /*2800*/  @P3 LOP3.LUT R4, R4, 0xfffffe, RZ, 0xc0, !PT ;  /* 0x00fffffe04043812 */ /* 0x000fc800078ec0ff */
[----:B------:R-:W-:-:S04]  /*2810*/  @P3 IADD3 R4, -R4, R15, RZ ;  /* 0x0000000f04043210 */ /* 0x000fc80007ffe1ff */
[----:B------:R-:W-:-:S05]  /*2820*/  @P3 LEA R4, R4, R97, 0x8 ;  /* 0x0000006104043211 */ /* 0x000fca00078e40ff */
[----:B------:R0:W1:Y:S02]  /*2830*/  @P3 LDS.64 R18, [R4.X8+0x14d0] ;  /* 0x0014d00004123984 */ /* 0x0000640000008a00 */
.L_x_11519:
[----:B0-----:R-:W-:Y:S05]  /*2840*/  BSYNC B0 ;  /* 0x0000000000007941 */ /* 0x001fea0003800000 */
.L_x_11518:
[----:B------:R-:W0:Y:S01]  /*2850*/  SHFL.UP PT, R14, R156, 0x1, RZ ;  /* 0x042000009c0e7989 */ /* 0x000e2200000e00ff */
[----:B------:R-:W-:Y:S01]  /*2860*/  FFMA.FTZ R5, R142, R7, R5 ;  /* 0x000000078e057223 */ /* 0x000fe20000010005 */
[----:B------:R-:W-:Y:S01]  /*2870*/  ISETP.GE.AND P3, PT, R33, 0x1, PT ;  /* 0x000000012100780c */ /* 0x000fe20003f66270 */
[----:B------:R-:W-:Y:S01]  /*2880*/  BSSY B0, `(.L_x_11520) ;  /* 0x00000e4000007945 */ /* 0x000fe20003800000 */
[----:B------:R-:W2:Y:S01]  /*2890*/  SHFL.UP PT, R15, R157, 0x1, RZ ;  /* 0x042000009d0f7989 */ /* 0x000ea200000e00ff */
[----:B------:R-:W-:Y:S02]  /*28a0*/  IADD3 R171, R42, -c[0x0][0x174], RZ ;  /* 0x80005d002aab7a10 */ /* 0x000fe40007ffe0ff */
[----:B------:R-:W-:Y:S01]  /*28b0*/  ISETP.GE.OR P0, PT, R174, c[0x0][0x174], P0 ;  /* 0x00005d00ae007a0c */ /* 0x000fe20000706670 */
[----:B------:R-:W3:Y:S02]  /*28c0*/  SHFL.UP PT, R4, R154, 0x1, RZ ;  /* 0x042000009a047989 */ /* 0x000ee400000e00ff */
[----:B------:R-:W-:-:S02]  /*28d0*/  IMAD R171, R171, -0x200, RZ ;  /* 0xfffffe00abab7824 */ /* 0x000fc400078e02ff */
[----:B------:R-:W4:Y:S04]  /*28e0*/  SHFL.UP PT, R6, R5, 0x1, RZ ;  /* 0x0420000005067989 */ /* 0x000f2800000e00ff */
[----:B-----5:R-:W-:Y:S01]  /*28f0*/  SHFL.IDX PT, R23, R23, RZ, 0x1f ;  /* 0x00001fff17177589 */ /* 0x020fe200000e0000 */
[CC--:B0-----:R-:W-:Y:S02]  /*2900*/  FMUL.FTZ R158, R5.reuse, R14.reuse ;  /* 0x0000000e059e7220 */ /* 0x0c1fe40000410000 */
[-C--:B--2---:R-:W-:Y:S02]  /*2910*/  FMUL.FTZ R7, R5, R15.reuse ;  /* 0x0000000f05077220 */ /* 0x084fe40000410000 */
[C---:B------:R-:W-:Y:S02]  /*2920*/  FFMA.FTZ R158, R154.reuse, R15, R158 ;  /* 0x0000000f9a9e7223 */ /* 0x040fe4000001009e */
[----:B------:R-:W-:-:S02]  /*2930*/  FFMA.FTZ R15, R154, R14, -R7 ;  /* 0x0000000e9a0f7223 */ /* 0x000fc40000010807 */
[----:B---3--:R-:W-:Y:S02]  /*2940*/  FMUL.FTZ R7, R5, R4 ;  /* 0x0000000405077220 */ /* 0x008fe40000410000 */
[----:B------:R-:W-:Y:S02]  /*2950*/  @P3 FADD.FTZ R157, R157, R158 ;  /* 0x0000009e9d9d3221 */ /* 0x000fe40000010000 */
[-C--:B----4-:R-:W-:Y:S02]  /*2960*/  FFMA.FTZ R14, R154, R6.reuse, R7 ;  /* 0x000000069a0e7223 */ /* 0x090fe40000010007 */
[----:B------:R-:W-:Y:S01]  /*2970*/  FMUL.FTZ R7, R5, R6 ;  /* 0x0000000605077220 */ /* 0x000fe20000410000 */
[----:B------:R-:W0:Y:S01]  /*2980*/  SHFL.UP PT, R161, R157, 0x2, RZ ;  /* 0x044000009da17989 */ /* 0x000e2200000e00ff */
[----:B------:R-:W-:Y:S01]  /*2990*/  @P3 FADD.FTZ R156, R156, R15 ;  /* 0x0000000f9c9c3221 */ /* 0x000fe20000010000 */
[----:B------:R-:W-:Y:S01]  /*29a0*/  MOV R15, c[0x0][0x29c] ;  /* 0x0000a700000f7a02 */ /* 0x000fe20000000f00 */
[----:B------:R-:W-:Y:S01]  /*29b0*/  @P3 FFMA.FTZ R154, R154, R4, -R7 ;  /* 0x000000049a9a3223 */ /* 0x000fe20000010807 */
[----:B------:R-:W-:Y:S01]  /*29c0*/  MOV R6, c[0x0][0x298] ;  /* 0x0000a60000067a02 */ /* 0x000fe20000000f00 */
[----:B------:R-:W-:Y:S01]  /*29d0*/  IMAD R158, R173, c[0x0][0x2a0], RZ ;  /* 0x0000a800ad9e7a24 */ /* 0x000fe200078e02ff */
[----:B------:R-:W2:Y:S01]  /*29e0*/  SHFL.UP PT, R159, R156, 0x2, RZ ;  /* 0x044000009c9f7989 */ /* 0x000ea200000e00ff */
[----:B------:R-:W-:-:S02]  /*29f0*/  FSEL R14, R5, R14, !P3 ;  /* 0x0000000e050e7208 */ /* 0x000fc40005800000 */
[--C-:B------:R-:W-:Y:S01]  /*2a00*/  SHF.R.U32.HI R4, RZ, 0x1, R15.reuse ;  /* 0x00000001ff047819 */ /* 0x100fe2000001160f */
[----:B------:R-:W3:Y:S01]  /*2a10*/  SHFL.UP PT, R7, R154, 0x2, RZ ;  /* 0x044000009a077989 */ /* 0x000ee200000e00ff */
[----:B------:R-:W-:Y:S01]  /*2a20*/  SHF.R.U64 R6, R6, 0x1, R15 ;  /* 0x0000000106067819 */ /* 0x000fe2000000120f */
[----:B------:R-:W-:Y:S01]  /*2a30*/  IMAD R177, R29, c[0x0][0x2a4], R158 ;  /* 0x0000a9001db17a24 */ /* 0x000fe200078e029e */
[----:B------:R-:W-:Y:S01]  /*2a40*/  ISETP.GE.AND P3, PT, R33, 0x2, PT ;  /* 0x000000022100780c */ /* 0x000fe20003f66270 */
[----:B------:R-:W4:Y:S01]  /*2a50*/  SHFL.UP PT, R15, R14, 0x2, RZ ;  /* 0x044000000e0f7989 */ /* 0x000f2200000e00ff */
[----:B------:R-:W-:-:S04]  /*2a60*/  IMAD R5, R4, R27, RZ ;  /* 0x0000001b04057224 */ /* 0x000fc800078e02ff */
[----:B------:R-:W-:Y:S02]  /*2a70*/  IMAD R163, R28, R6, R5 ;  /* 0x000000061ca37224 */ /* 0x000fe400078e0205 */
[----:B------:R-:W-:-:S04]  /*2a80*/  IMAD.WIDE.U32 R4, R6, R27, RZ ;  /* 0x0000001b06047225 */ /* 0x000fc800078e00ff */
[----:B0-----:R-:W-:Y:S01]  /*2a90*/  FMUL.FTZ R6, R14, R161 ;  /* 0x000000a10e067220 */ /* 0x001fe20000410000 */
[----:B------:R-:W-:-:S03]  /*2aa0*/  IADD3 R5, R163, R5, RZ ;  /* 0x00000005a3057210 */ /* 0x000fc60007ffe0ff */
[----:B--2---:R-:W-:Y:S02]  /*2ab0*/  FFMA.FTZ R163, R154, R159, -R6 ;  /* 0x0000009f9aa37223 */ /* 0x004fe40000010806 */
[----:B------:R-:W-:-:S04]  /*2ac0*/  IMAD.WIDE.U32 R4, R29, c[0x0][0x2a0], R4 ;  /* 0x0000a8001d047a25 */ /* 0x000fc800078e0004 */
[C---:B---3--:R-:W-:Y:S01]  /*2ad0*/  FMUL.FTZ R6, R14.reuse, R7 ;  /* 0x000000070e067220 */ /* 0x048fe20000410000 */
[----:B------:R-:W-:Y:S01]  /*2ae0*/  IADD3 R177, R177, R5, RZ ;  /* 0x00000005b1b17210 */ /* 0x000fe20007ffe0ff */
[----:B------:R-:W-:Y:S01]  /*2af0*/  FMUL.FTZ R159, R14, R159 ;  /* 0x0000009f0e9f7220 */ /* 0x000fe20000410000 */
[----:B------:R-:W-:Y:S01]  /*2b00*/  LEA R169, P4, R4, c[0x0][0x318], 0x3 ;  /* 0x0000c60004a97a11 */ /* 0x000fe200078818ff */
[C---:B----4-:R-:W-:Y:S02]  /*2b10*/  FFMA.FTZ R5, R154.reuse, R15, R6 ;  /* 0x0000000f9a057223 */ /* 0x050fe40000010006 */
[----:B------:R-:W-:Y:S01]  /*2b20*/  FFMA.FTZ R158, R154, R161, R159 ;  /* 0x000000a19a9e7223 */ /* 0x000fe2000001009f */
[----:B------:R-:W-:Y:S01]  /*2b30*/  LEA.HI.X R177, R4, c[0x0][0x31c], R177, 0x3, P4 ;  /* 0x0000c70004b17a11 */ /* 0x000fe200020f1cb1 */
[C---:B------:R-:W-:Y:S01]  /*2b40*/  FMUL.FTZ R15, R14.reuse, R15 ;  /* 0x0000000f0e0f7220 */ /* 0x040fe20000410000 */
[----:B------:R-:W-:Y:S01]  /*2b50*/  FSEL R14, R14, R5, !P3 ;  /* 0x000000050e0e7208 */ /* 0x000fe20005800000 */
[----:B------:R-:W-:-:S02]  /*2b60*/  @P3 FADD.FTZ R156, R156, R163 ;  /* 0x000000a39c9c3221 */ /* 0x000fc40000010000 */
[----:B------:R-:W-:Y:S02]  /*2b70*/  @P3 FADD.FTZ R157, R157, R158 ;  /* 0x0000009e9d9d3221 */ /* 0x000fe40000010000 */
[----:B------:R-:W-:Y:S01]  /*2b80*/  @P3 FFMA.FTZ R154, R154, R7, -R15 ;  /* 0x000000079a9a3223 */ /* 0x000fe2000001080f */
[----:B------:R-:W0:Y:S01]  /*2b90*/  SHFL.UP PT, R165, R156, 0x4, RZ ;  /* 0x048000009ca57989 */ /* 0x000e2200000e00ff */
[----:B------:R-:W-:Y:S01]  /*2ba0*/  FMUL.FTZ R163, R96, R21 ;  /* 0x0000001560a37220 */ /* 0x000fe20000410000 */
[----:B------:R-:W-:Y:S01]  /*2bb0*/  LEA R4, P3, R32, R169, 0x2 ;  /* 0x000000a920047211 */ /* 0x000fe200078610ff */
[----:B------:R-:W-:Y:S01]  /*2bc0*/  FMUL.FTZ R161, R96, R20 ;  /* 0x0000001460a17220 */ /* 0x000fe20000410000 */
[----:B------:R-:W2:Y:S01]  /*2bd0*/  SHFL.UP PT, R167, R157, 0x4, RZ ;  /* 0x048000009da77989 */ /* 0x000ea200000e00ff */
[-C--:B------:R-:W-:Y:S02]  /*2be0*/  FMUL.FTZ R6, R142, R163.reuse ;  /* 0x000000a38e067220 */ /* 0x080fe40000410000 */
[C---:B------:R-:W-:Y:S01]  /*2bf0*/  FMUL.FTZ R5, R144.reuse, R163 ;  /* 0x000000a390057220 */ /* 0x040fe20000410000 */
[----:B------:R-:W3:Y:S01]  /*2c00*/  SHFL.UP PT, R7, R154, 0x4, RZ ;  /* 0x048000009a077989 */ /* 0x000ee200000e00ff */
[----:B------:R-:W-:-:S02]  /*2c10*/  FFMA.FTZ R169, -R144, R161, -R6 ;  /* 0x000000a190a97223 */ /* 0x000fc40000010906 */
[C---:B------:R-:W-:Y:S01]  /*2c20*/  FMUL.FTZ R159, R95.reuse, R20 ;  /* 0x000000145f9f7220 */ /* 0x040fe20000410000 */
[----:B------:R-:W4:Y:S01]  /*2c30*/  SHFL.UP PT, R15, R14, 0x4, RZ ;  /* 0x048000000e0f7989 */ /* 0x000f2200000e00ff */
[----:B------:R-:W-:Y:S02]  /*2c40*/  FMUL.FTZ R158, R95, R21 ;  /* 0x000000155f9e7220 */ /* 0x000fe40000410000 */
[----:B------:R-:W-:Y:S01]  /*2c50*/  FFMA.FTZ R6, R142, R161, -R5 ;  /* 0x000000a18e067223 */ /* 0x000fe20000010805 */
[----:B------:R-:W-:Y:S01]  /*2c60*/  LEA.HI.X R5, R32, R177, RZ, 0x2, P3 ;  /* 0x000000b120057211 */ /* 0x000fe200018f14ff */
[----:B------:R-:W-:Y:S01]  /*2c70*/  FADD.FTZ R169, -R158, R169 ;  /* 0x000000a99ea97221 */ /* 0x000fe20000010100 */
[----:B------:R-:W-:Y:S01]  /*2c80*/  ISETP.GE.AND P3, PT, R33, 0x4, PT ;  /* 0x000000042100780c */ /* 0x000fe20003f66270 */
[----:B------:R-:W-:Y:S02]  /*2c90*/  FADD.FTZ R6, R159, R6 ;  /* 0x000000069f067221 */ /* 0x000fe40000010000 */
[----:B------:R-:W-:-:S02]  /*2ca0*/  FMUL.FTZ R160, R136, -R169 ;  /* 0x800000a988a07220 */ /* 0x000fc40000410000 */
[-C--:B------:R-:W-:Y:S02]  /*2cb0*/  FMUL.FTZ R162, R136, -R6.reuse ;  /* 0x8000000688a27220 */ /* 0x080fe40000410000 */
[C---:B------:R-:W-:Y:S02]  /*2cc0*/  FFMA.FTZ R166, R135.reuse, R6, -R160 ;  /* 0x0000000687a67223 */ /* 0x040fe400000108a0 */
[----:B------:R-:W-:Y:S02]  /*2cd0*/  FFMA.FTZ R169, R135, R169, R162 ;  /* 0x000000a987a97223 */ /* 0x000fe400000100a2 */
[C---:B0-----:R-:W-:Y:S02]  /*2ce0*/  FMUL.FTZ R164, R14.reuse, R165 ;  /* 0x000000a50ea47220 */ /* 0x041fe40000410000 */
[C---:B--2---:R-:W-:Y:S02]  /*2cf0*/  FMUL.FTZ R162, R14.reuse, R167 ;  /* 0x000000a70ea27220 */ /* 0x044fe40000410000 */
[----:B---3--:R-:W-:-:S02]  /*2d00*/  FMUL.FTZ R160, R14, R7 ;  /* 0x000000070ea07220 */ /* 0x008fc40000410000 */
[----:B------:R-:W-:Y:S02]  /*2d10*/  FFMA.FTZ R164, R154, R167, R164 ;  /* 0x000000a79aa47223 */ /* 0x000fe400000100a4 */
[----:B----4-:R-:W-:Y:S02]  /*2d20*/  FMUL.FTZ R6, R14, R15 ;  /* 0x0000000f0e067220 */ /* 0x010fe40000410000 */
[C---:B------:R-:W-:Y:S02]  /*2d30*/  FFMA.FTZ R165, R154.reuse, R165, -R162 ;  /* 0x000000a59aa57223 */ /* 0x040fe400000108a2 */
[C---:B------:R-:W-:Y:S02]  /*2d40*/  FFMA.FTZ R15, R154.reuse, R15, R160 ;  /* 0x0000000f9a0f7223 */ /* 0x040fe400000100a0 */
[----:B------:R-:W-:Y:S01]  /*2d50*/  @P3 FFMA.FTZ R154, R154, R7, -R6 ;  /* 0x000000079a9a3223 */ /* 0x000fe20000010806 */
[----:B------:R-:W-:Y:S01]  /*2d60*/  SHF.L.U64.HI R7, R98, 0x2, R99 ;  /* 0x0000000262077819 */ /* 0x000fe20000010263 */
[----:B------:R-:W-:Y:S01]  /*2d70*/  @P3 FADD.FTZ R157, R157, R164 ;  /* 0x000000a49d9d3221 */ /* 0x000fe20000010000 */
[----:B------:R-:W-:Y:S01]  /*2d80*/  FSEL R6, R14, R15, !P3 ;  /* 0x0000000f0e067208 */ /* 0x000fe20005800000 */
[----:B------:R-:W-:Y:S01]  /*2d90*/  @P3 FADD.FTZ R156, R156, R165 ;  /* 0x000000a59c9c3221 */ /* 0x000fe20000010000 */
[----:B------:R-:W-:Y:S01]  /*2da0*/  SHF.L.U32 R15, R98, 0x2, RZ ;  /* 0x00000002620f7819 */ /* 0x000fe200000006ff */
[----:B------:R-:W-:Y:S01]  /*2db0*/  FMUL.FTZ R164, R93, R21 ;  /* 0x000000155da47220 */ /* 0x000fe20000410000 */
[----:B------:R-:W-:Y:S01]  /*2dc0*/  ISETP.GE.AND P3, PT, R33, 0x8, PT ;  /* 0x000000082100780c */ /* 0x000fe20003f66270 */
[----:B------:R-:W-:Y:S01]  /*2dd0*/  FMUL.FTZ R165, R93, R20 ;  /* 0x000000145da57220 */ /* 0x000fe20000410000 */
[----:B------:R-:W-:Y:S01]  /*2de0*/  SHFL.UP PT, R167, R6, 0x8, RZ ;  /* 0x0500000006a77989 */ /* 0x000fe200000e00ff */
[----:B------:R-:W-:-:S03]  /*2df0*/  IMAD.WIDE R4, R171, 0x4, R4 ;  /* 0x00000004ab047825 */ /* 0x000fc600078e0204 */
[----:B------:R-:W0:Y:S01]  /*2e00*/  SHFL.UP PT, R171, R157, 0x8, RZ ;  /* 0x050000009dab7989 */ /* 0x000e2200000e00ff */
[----:B------:R-:W-:Y:S02]  /*2e10*/  IMAD R14, R7, c[0x0][0x2b0], RZ ;  /* 0x0000ac00070e7a24 */ /* 0x000fe400078e02ff */
[----:B------:R-:W-:Y:S01]  /*2e20*/  FADD.FTZ R160, -R164, R169 ;  /* 0x000000a9a4a07221 */ /* 0x000fe20000010100 */
[----:B------:R-:W-:Y:S01]  /*2e30*/  SHFL.UP PT, R7, R154, 0x8, RZ ;  /* 0x050000009a077989 */ /* 0x000fe200000e00ff */
[----:B------:R-:W-:Y:S02]  /*2e40*/  FADD.FTZ R166, R165, R166 ;  /* 0x000000a6a5a67221 */ /* 0x000fe40000010000 */
[C---:B------:R-:W-:Y:S01]  /*2e50*/  FMUL.FTZ R162, R134.reuse, -R160 ;  /* 0x800000a086a27220 */ /* 0x040fe20000410000 */
[----:B------:R-:W2:Y:S01]  /*2e60*/  SHFL.UP PT, R169, R156, 0x8, RZ ;  /* 0x050000009ca97989 */ /* 0x000ea200000e00ff */
[----:B------:R-:W-:Y:S02]  /*2e70*/  FMUL.FTZ R168, R134, -R166 ;  /* 0x800000a686a87220 */ /* 0x000fe40000410000 */
[----:B------:R-:W-:-:S02]  /*2e80*/  IMAD R179, R15, c[0x0][0x2b4], R14 ;  /* 0x0000ad000fb37a24 */ /* 0x000fc400078e020e */
[----:B------:R-:W-:-:S04]  /*2e90*/  IMAD.WIDE.U32 R14, R15, c[0x0][0x2b0], R4 ;  /* 0x0000ac000f0e7a25 */ /* 0x000fc800078e0004 */
[----:B------:R-:W-:Y:S01]  /*2ea0*/  FFMA.FTZ R177, R133, R160, R168 ;  /* 0x000000a085b17223 */ /* 0x000fe200000100a8 */
[----:B------:R-:W-:Y:S01]  /*2eb0*/  IADD3 R15, R15, R179, RZ ;  /* 0x000000b30f0f7210 */ /* 0x000fe20007ffe0ff */
[----:B------:R-:W-:Y:S02]  /*2ec0*/  FFMA.FTZ R5, R133, R166, -R162 ;  /* 0x000000a685057223 */ /* 0x000fe400000108a2 */
[C---:B------:R-:W-:Y:S02]  /*2ed0*/  FMUL.FTZ R160, R91.reuse, R20 ;  /* 0x000000145ba07220 */ /* 0x040fe40000410000 */
        /* <DEDUP_REMOVED lines=8> */
[----:B--2---:R-:W-:-:S02]  /*2f60*/  FMUL.FTZ R168, R6, R169 ;  /* 0x000000a906a87220 */ /* 0x004fc40000410000 */
[C---:B------:R-:W-:Y:S02]  /*2f70*/  FMUL.FTZ R5, R6.reuse, R7 ;  /* 0x0000000706057220 */ /* 0x040fe40000410000 */
[----:B------:R-:W-:Y:S02]  /*2f80*/  FMUL.FTZ R4, R6, R167 ;  /* 0x000000a706047220 */ /* 0x000fe40000410000 */
[C---:B------:R-:W-:Y:S02]  /*2f90*/  FFMA.FTZ R169, R154.reuse, R169, -R166 ;  /* 0x000000a99aa97223 */ /* 0x040fe400000108a6 */
[C---:B------:R-:W-:Y:S02]  /*2fa0*/  FFMA.FTZ R168, R154.reuse, R171, R168 ;  /* 0x000000ab9aa87223 */ /* 0x040fe400000100a8 */
[C---:B------:R-:W-:Y:S02]  /*2fb0*/  FFMA.FTZ R5, R154.reuse, R167, R5 ;  /* 0x000000a79a057223 */ /* 0x040fe40000010005 */
[----:B------:R-:W-:-:S02]  /*2fc0*/  @P3 FFMA.FTZ R154, R154, R7, -R4 ;  /* 0x000000079a9a3223 */ /* 0x000fc40000010804 */
[----:B-1----:R-:W-:Y:S01]  /*2fd0*/  FMUL.FTZ R4, R144, -R18 ;  /* 0x8000001290047220 */ /* 0x002fe20000410000 */
[----:B------:R-:W-:Y:S01]  /*2fe0*/  FSEL R5, R6, R5, !P3 ;  /* 0x0000000506057208 */ /* 0x000fe20005800000 */
[----:B------:R-:W-:Y:S02]  /*2ff0*/  @P3 FADD.FTZ R156, R156, R169 ;  /* 0x000000a99c9c3221 */ /* 0x000fe40000010000 */
[----:B------:R-:W-:Y:S01]  /*3000*/  @P3 FADD.FTZ R157, R157, R168 ;  /* 0x000000a89d9d3221 */ /* 0x000fe20000010000 */
[----:B------:R-:W-:Y:S01]  /*3010*/  ISETP.GE.AND P3, PT, R33, 0x10, PT ;  /* 0x000000102100780c */ /* 0x000fe20003f66270 */
[C---:B------:R-:W-:Y:S01]  /*3020*/  FMUL.FTZ R169, R89.reuse, R21 ;  /* 0x0000001559a97220 */ /* 0x040fe20000410000 */
[----:B------:R-:W-:Y:S01]  /*3030*/  SHFL.UP PT, R6, R5, 0x10, RZ ;  /* 0x0600000005067989 */ /* 0x000fe200000e00ff */
[----:B------:R-:W-:Y:S02]  /*3040*/  FMUL.FTZ R7, R144, R19 ;  /* 0x0000001390077220 */ /* 0x000fe40000410000 */
[----:B------:R-:W-:-:S02]  /*3050*/  FMUL.FTZ R168, R89, R20 ;  /* 0x0000001459a87220 */ /* 0x000fc40000410000 */
[C---:B------:R-:W-:Y:S02]  /*3060*/  FFMA.FTZ R167, R142.reuse, -R19, R4 ;  /* 0x800000138ea77223 */ /* 0x040fe40000010004 */
[----:B------:R-:W-:Y:S01]  /*3070*/  FADD.FTZ R176, -R169, R170 ;  /* 0x000000aaa9b07221 */ /* 0x000fe20000010100 */
[----:B------:R-:W0:Y:S01]  /*3080*/  SHFL.UP PT, R4, R154, 0x10, RZ ;  /* 0x060000009a047989 */ /* 0x000e2200000e00ff */
[----:B------:R-:W-:Y:S02]  /*3090*/  FFMA.FTZ R166, R142, R18, -R7 ;  /* 0x000000128ea67223 */ /* 0x000fe40000010807 */
[----:B------:R-:W-:Y:S01]  /*30a0*/  FADD.FTZ R179, R168, R179 ;  /* 0x000000b3a8b37221 */ /* 0x000fe20000010000 */
[----:B------:R-:W1:Y:S01]  /*30b0*/  SHFL.UP PT, R7, R156, 0x10, RZ ;  /* 0x060000009c077989 */ /* 0x000e6200000e00ff */
[----:B------:R-:W-:Y:S02]  /*30c0*/  FMUL.FTZ R171, R136, -R167 ;  /* 0x800000a788ab7220 */ /* 0x000fe40000410000 */
[----:B------:R-:W-:Y:S01]  /*30d0*/  FMUL.FTZ R178, R130, -R176 ;  /* 0x800000b082b27220 */ /* 0x000fe20000410000 */
[----:B------:R-:W2:Y:S01]  /*30e0*/  SHFL.UP PT, R170, R157, 0x10, RZ ;  /* 0x060000009daa7989 */ /* 0x000ea200000e00ff */
[----:B------:R-:W-:-:S02]  /*30f0*/  FMUL.FTZ R172, R136, -R166 ;  /* 0x800000a688ac7220 */ /* 0x000fc40000410000 */
[-C--:B------:R-:W-:Y:S02]  /*3100*/  FMUL.FTZ R177, R130, -R179.reuse ;  /* 0x800000b382b17220 */ /* 0x080fe40000410000 */
[----:B------:R-:W-:Y:S02]  /*3110*/  FFMA.FTZ R171, R135, R166, -R171 ;  /* 0x000000a687ab7223 */ /* 0x000fe400000108ab */
[C---:B------:R-:W-:Y:S02]  /*3120*/  FFMA.FTZ R178, R129.reuse, R179, -R178 ;  /* 0x000000b381b27223 */ /* 0x040fe400000108b2 */
[----:B------:R-:W-:Y:S02]  /*3130*/  FFMA.FTZ R179, R129, R176, R177 ;  /* 0x000000b081b37223 */ /* 0x000fe400000100b1 */
[----:B------:R-:W-:Y:S02]  /*3140*/  FFMA.FTZ R172, R135, R167, R172 ;  /* 0x000000a787ac7223 */ /* 0x000fe400000100ac */
[----:B------:R-:W-:-:S02]  /*3150*/  FMUL.FTZ R166, R87, R21 ;  /* 0x0000001557a67220 */ /* 0x000fc40000410000 */
[----:B------:R-:W-:Y:S02]  /*3160*/  FMUL.FTZ R167, R87, R20 ;  /* 0x0000001457a77220 */ /* 0x000fe40000410000 */
[----:B------:R-:W-:Y:S02]  /*3170*/  FMUL.FTZ R177, R134, -R171 ;  /* 0x800000ab86b17220 */ /* 0x000fe40000410000 */
[----:B------:R-:W-:Y:S02]  /*3180*/  FADD.FTZ R180, -R166, R179 ;  /* 0x000000b3a6b47221 */ /* 0x000fe40000010100 */
[-C--:B------:R-:W-:Y:S02]  /*3190*/  FMUL.FTZ R176, R134, -R172.reuse ;  /* 0x800000ac86b07220 */ /* 0x080fe40000410000 */
[----:B------:R-:W-:Y:S02]  /*31a0*/  FADD.FTZ R179, R167, R178 ;  /* 0x000000b2a7b37221 */ /* 0x000fe40000010000 */
[----:B------:R-:W-:-:S02]  /*31b0*/  FFMA.FTZ R178, R133, R172, R177 ;  /* 0x000000ac85b27223 */ /* 0x000fc400000100b1 */
[----:B------:R-:W-:Y:S02]  /*31c0*/  FFMA.FTZ R176, R133, R171, -R176 ;  /* 0x000000ab85b07223 */ /* 0x000fe400000108b0 */
[----:B------:R-:W-:Y:S02]  /*31d0*/  FMUL.FTZ R177, R128, -R179 ;  /* 0x800000b380b17220 */ /* 0x000fe40000410000 */
[----:B------:R-:W-:Y:S02]  /*31e0*/  FMUL.FTZ R171, R132, -R178 ;  /* 0x800000b284ab7220 */ /* 0x000fe40000410000 */
[-C--:B------:R-:W-:Y:S02]  /*31f0*/  FMUL.FTZ R172, R128, -R180.reuse ;  /* 0x800000b480ac7220 */ /* 0x080fe40000410000 */
[----:B------:R-:W-:Y:S02]  /*3200*/  FFMA.FTZ R181, R127, R180, R177 ;  /* 0x000000b47fb57223 */ /* 0x000fe400000100b1 */
[----:B------:R-:W-:-:S02]  /*3210*/  FFMA.FTZ R180, R131, R176, -R171 ;  /* 0x000000b083b47223 */ /* 0x000fc400000108ab */
[----:B0-----:R-:W-:Y:S02]  /*3220*/  FMUL.FTZ R171, R5, R4 ;  /* 0x0000000405ab7220 */ /* 0x001fe40000410000 */
[----:B------:R-:W-:Y:S02]  /*3230*/  FFMA.FTZ R182, R127, R179, -R172 ;  /* 0x000000b37fb67223 */ /* 0x000fe400000108ac */
[----:B------:R-:W-:Y:S02]  /*3240*/  FMUL.FTZ R179, R132, -R176 ;  /* 0x800000b084b37220 */ /* 0x000fe40000410000 */
[C---:B------:R-:W-:Y:S02]  /*3250*/  FFMA.FTZ R176, R154.reuse, R6, R171 ;  /* 0x000000069ab07223 */ /* 0x040fe400000100ab */
[C---:B-1----:R-:W-:Y:S02]  /*3260*/  FMUL.FTZ R177, R5.reuse, R7 ;  /* 0x0000000705b17220 */ /* 0x042fe40000410000 */
[C---:B--2---:R-:W-:Y:S01]  /*3270*/  FMUL.FTZ R172, R5.reuse, R170 ;  /* 0x000000aa05ac7220 */ /* 0x044fe20000410000 */
[C---:B------:R-:W-:Y:S01]  /*3280*/  FSEL R176, R5.reuse, R176, !P3 ;  /* 0x000000b005b07208 */ /* 0x040fe20005800000 */
[----:B------:R-:W-:Y:S01]  /*3290*/  FMUL.FTZ R171, R5, R6 ;  /* 0x0000000605ab7220 */ /* 0x000fe20000410000 */
[----:B------:R-:W-:Y:S01]  /*32a0*/  HFMA2.MMA R5, -RZ, RZ, 0, 0 ;  /* 0x00000000ff057435 */ /* 0x000fe200000001ff */
[----:B------:R-:W-:-:S02]  /*32b0*/  FFMA.FTZ R170, R154, R170, R177 ;  /* 0x000000aa9aaa7223 */ /* 0x000fc400000100b1 */
[C---:B------:R-:W-:Y:S01]  /*32c0*/  FFMA.FTZ R177, R154.reuse, R7, -R172 ;  /* 0x000000079ab17223 */ /* 0x040fe200000108ac */
[----:B------:R-:W-:Y:S01]  /*32d0*/  SHFL.UP PT, R176, R176, 0x1, RZ ;  /* 0x04200000b0b07989 */ /* 0x000fe200000e00ff */
[----:B------:R-:W-:Y:S01]  /*32e0*/  FFMA.FTZ R178, R131, R178, R179 ;  /* 0x000000b283b27223 */ /* 0x000fe200000100b3 */
[----:B------:R-:W-:Y:S01]  /*32f0*/  CS2R R6, SRZ ;  /* 0x0000000000067805 */ /* 0x000fe2000001ff00 */
[----:B------:R-:W-:Y:S01]  /*3300*/  @P3 FFMA.FTZ R154, R154, R4, -R171 ;  /* 0x000000049a9a3223 */ /* 0x000fe200000108ab */
[----:B------:R0:W1:Y:S01]  /*3310*/  SHFL.IDX PT, R179, R22, RZ, 0x1f ;  /* 0x00001fff16b37589 */ /* 0x00006200000e0000 */
[----:B------:R-:W-:Y:S01]  /*3320*/  @P3 FADD.FTZ R157, R157, R170 ;  /* 0x000000aa9d9d3221 */ /* 0x000fe20000010000 */
[----:B------:R-:W-:Y:S01]  /*3330*/  MOV R4, 0x3f800000 ;  /* 0x3f80000000047802 */ /* 0x000fe20000000f00 */
[----:B------:R-:W-:Y:S02]  /*3340*/  @P3 FADD.FTZ R156, R156, R177 ;  /* 0x000000b19c9c3221 */ /* 0x000fe40000010000 */
[----:B------:R-:W2:Y:S01]  /*3350*/  SHFL.UP PT, R154, R154, 0x1, RZ ;  /* 0x042000009a9a7989 */ /* 0x000ea200000e00ff */
[----:B------:R-:W-:-:S02]  /*3360*/  FMUL.FTZ R170, R83, R21 ;  /* 0x0000001553aa7220 */ /* 0x000fc40000410000 */
[----:B0-----:R-:W-:Y:S01]  /*3370*/  FMUL.FTZ R22, R130, -R178 ;  /* 0x800000b282167220 */ /* 0x001fe20000410000 */
[----:B------:R-:W0:Y:S01]  /*3380*/  SHFL.UP PT, R157, R157, 0x1, RZ ;  /* 0x042000009d9d7989 */ /* 0x000e2200000e00ff */
[----:B------:R-:W-:Y:S02]  /*3390*/  FMUL.FTZ R171, R83, R20 ;  /* 0x0000001453ab7220 */ /* 0x000fe40000410000 */
[----:B------:R-:W-:Y:S01]  /*33a0*/  FADD.FTZ R181, -R170, R181 ;  /* 0x000000b5aab57221 */ /* 0x000fe20000010100 */
[----:B------:R-:W3:Y:S01]  /*33b0*/  SHFL.UP PT, R156, R156, 0x1, RZ ;  /* 0x042000009c9c7989 */ /* 0x000ee200000e00ff */
[-C--:B------:R-:W-:Y:S02]  /*33c0*/  FMUL.FTZ R172, R130, -R180.reuse ;  /* 0x800000b482ac7220 */ /* 0x080fe40000410000 */
[----:B------:R-:W-:Y:S01]  /*33d0*/  FFMA.FTZ R180, R129, R180, -R22 ;  /* 0x000000b481b47223 */ /* 0x000fe20000010816 */
[----:B------:R4:W3:Y:S01]  /*33e0*/  @!P0 LDS.128 R4, [R97.X16+0x25d0] ;  /* 0x0025d00061048984 */ /* 0x0008e2000000cc00 */
[----:B------:R-:W-:Y:S01]  /*33f0*/  FADD.FTZ R177, R171, R182 ;  /* 0x000000b6abb17221 */ /* 0x000fe20000010000 */
[----:B------:R-:W-:Y:S01]  /*3400*/  ISETP.NE.AND P0, PT, R175, 0x1f, PT ;  /* 0x0000001faf00780c */ /* 0x000fe20003f05270 */
[----:B------:R-:W-:-:S02]  /*3410*/  FMUL.FTZ R182, R126, -R181 ;  /* 0x800000b57eb67220 */ /* 0x000fc40000410000 */
[----:B------:R-:W-:Y:S02]  /*3420*/  FFMA.FTZ R172, R129, R178, R172 ;  /* 0x000000b281ac7223 */ /* 0x000fe400000100ac */
[----:B------:R-:W-:Y:S02]  /*3430*/  FMUL.FTZ R22, R128, -R180 ;  /* 0x800000b480167220 */ /* 0x000fe40000410000 */
[-C--:B------:R-:W-:Y:S02]  /*3440*/  FMUL.FTZ R178, R126, -R177.reuse ;  /* 0x800000b17eb27220 */ /* 0x080fe40000410000 */
[----:B------:R-:W-:Y:S02]  /*3450*/  FFMA.FTZ R185, R124, R177, -R182 ;  /* 0x000000b17cb97223 */ /* 0x000fe400000108b6 */
[-C--:B------:R-:W-:Y:S02]  /*3460*/  FMUL.FTZ R177, R128, -R172.reuse ;  /* 0x800000ac80b17220 */ /* 0x080fe40000410000 */
[----:B------:R-:W-:-:S02]  /*3470*/  FFMA.FTZ R183, R127, R172, R22 ;  /* 0x000000ac7fb77223 */ /* 0x000fc40000010016 */
[----:B-1----:R-:W-:Y:S02]  /*3480*/  FMUL.FTZ R22, R176, R179 ;  /* 0x000000b3b0167220 */ /* 0x002fe40000410000 */
[----:B------:R-:W-:Y:S02]  /*3490*/  FFMA.FTZ R182, R124, R181, R178 ;  /* 0x000000b57cb67223 */ /* 0x000fe400000100b2 */
[----:B------:R-:W-:Y:S02]  /*34a0*/  FMUL.FTZ R176, R176, R23 ;  /* 0x00000017b0b07220 */ /* 0x000fe40000410000 */
[----:B------:R-:W-:Y:S02]  /*34b0*/  FFMA.FTZ R181, R127, R180, -R177 ;  /* 0x000000b47fb57223 */ /* 0x000fe400000108b1 */
[----:B------:R-:W-:Y:S02]  /*34c0*/  FMUL.FTZ R172, R126, -R183 ;  /* 0x800000b77eac7220 */ /* 0x000fe40000410000 */
[----:B--2---:R-:W-:-:S02]  /*34d0*/  FFMA.FTZ R22, R154, R23, R22 ;  /* 0x000000179a167223 */ /* 0x004fc40000010016 */
[----:B------:R-:W-:Y:S02]  /*34e0*/  FFMA.FTZ R177, R154, R179, -R176 ;  /* 0x000000b39ab17223 */ /* 0x000fe400000108b0 */
[----:B------:R-:W-:Y:S02]  /*34f0*/  FMUL.FTZ R178, R126, -R181 ;  /* 0x800000b57eb27220 */ /* 0x000fe40000410000 */
[C---:B------:R-:W-:Y:S02]  /*3500*/  FMUL.FTZ R20, R81.reuse, R20 ;  /* 0x0000001451147220 */ /* 0x040fe40000410000 */
[----:B------:R-:W-:Y:S02]  /*3510*/  FMUL.FTZ R21, R81, R21 ;  /* 0x0000001551157220 */ /* 0x000fe40000410000 */
[----:B------:R-:W-:Y:S02]  /*3520*/  FFMA.FTZ R154, R124, R181, -R172 ;  /* 0x000000b57c9a7223 */ /* 0x000fe400000108ac */
[----:B0-----:R-:W-:-:S02]  /*3530*/  @P1 FADD.FTZ R23, R157, R22 ;  /* 0x000000169d171221 */ /* 0x001fc40000010000 */
[----:B---3--:R-:W-:Y:S01]  /*3540*/  @P1 FADD.FTZ R179, R156, R177 ;  /* 0x000000b19cb31221 */ /* 0x008fe20000010000 */
[----:B------:R4:W0:Y:S01]  /*3550*/  SHFL.DOWN PT, R181, R154, 0x1, 0x1f ;  /* 0x08201f009ab57f89 */ /* 0x00082200000e0000 */
[----:B------:R-:W-:Y:S02]  /*3560*/  FFMA.FTZ R172, R124, R183, R178 ;  /* 0x000000b77cac7223 */ /* 0x000fe400000100b2 */
[----:B------:R-:W-:Y:S02]  /*3570*/  FADD.FTZ R156, R20, R185 ;  /* 0x000000b9149c7221 */ /* 0x000fe40000010000 */
[----:B------:R-:W-:Y:S01]  /*3580*/  FADD.FTZ R157, -R21, R182 ;  /* 0x000000b6159d7221 */ /* 0x000fe20000010100 */
[----:B------:R4:W1:Y:S01]  /*3590*/  SHFL.DOWN PT, R183, R172, 0x1, 0x1f ;  /* 0x08201f00acb77f89 */ /* 0x00086200000e0000 */
[C---:B------:R-:W-:Y:S02]  /*35a0*/  FMUL.FTZ R22, R17.reuse, R23 ;  /* 0x0000001711167220 */ /* 0x040fe40000410000 */
[-C--:B------:R-:W-:Y:S01]  /*35b0*/  FMUL.FTZ R17, R17, R179.reuse ;  /* 0x000000b311117220 */ /* 0x080fe20000410000 */
[----:B------:R4:W2:Y:S01]  /*35c0*/  SHFL.DOWN PT, R177, R156, 0x1, 0x1f ;  /* 0x08201f009cb17f89 */ /* 0x0008a200000e0000 */
[----:B------:R-:W-:-:S02]  /*35d0*/  FFMA.FTZ R22, R16, R179, -R22 ;  /* 0x000000b310167223 */ /* 0x000fc40000010816 */
[----:B------:R-:W-:Y:S01]  /*35e0*/  FFMA.FTZ R16, R16, R23, R17 ;  /* 0x0000001710107223 */ /* 0x000fe20000010011 */
[----:B------:R4:W3:Y:S01]  /*35f0*/  SHFL.DOWN PT, R185, R157, 0x1, 0x1f ;  /* 0x08201f009db97f89 */ /* 0x0008e200000e0000 */
[----:B------:R-:W-:Y:S05]  /*3600*/  @!P0 BRA `(.L_x_11521) ;  /* 0x000000b000008947 */ /* 0x000fea0003800000 */
[C---:B---3--:R-:W-:Y:S02]  /*3610*/  FMUL.FTZ R23, R172.reuse, R185 ;  /* 0x000000b9ac177220 */ /* 0x048fe40000410000 */
[C---:B-1----:R-:W-:Y:S02]  /*3620*/  FMUL.FTZ R17, R172.reuse, R183 ;  /* 0x000000b7ac117220 */ /* 0x042fe40000410000 */
[-C--:B--2---:R-:W-:Y:S02]  /*3630*/  FMUL.FTZ R179, R172, R177.reuse ;  /* 0x000000b1acb37220 */ /* 0x084fe40000410000 */
[----:B------:R-:W-:Y:S02]  /*3640*/  FFMA.FTZ R177, R154, R177, -R23 ;  /* 0x000000b19ab17223 */ /* 0x000fe40000010817 */
[----:B0-----:R-:W-:-:S02]  /*3650*/  FMUL.FTZ R23, R172, R181 ;  /* 0x000000b5ac177220 */ /* 0x001fc40000410000 */
[C---:B------:R-:W-:Y:S02]  /*3660*/  FFMA.FTZ R17, R154.reuse, R181, -R17 ;  /* 0x000000b59a117223 */ /* 0x040fe40000010811 */
[C---:B------:R-:W-:Y:S02]  /*3670*/  FFMA.FTZ R176, R154.reuse, R185, R179 ;  /* 0x000000b99ab07223 */ /* 0x040fe400000100b3 */
[----:B----4-:R-:W-:Y:S01]  /*3680*/  FFMA.FTZ R172, R154, R183, R23 ;  /* 0x000000b79aac7223 */ /* 0x010fe20000010017 */
[----:B------:R-:W-:Y:S01]  /*3690*/  MOV R154, R17 ;  /* 0x00000011009a7202 */ /* 0x000fe20000000f00 */
[----:B------:R-:W-:Y:S02]  /*36a0*/  FADD.FTZ R156, R156, R177 ;  /* 0x000000b19c9c7221 */ /* 0x000fe40000010000 */
[----:B------:R-:W-:Y:S02]  /*36b0*/  FADD.FTZ R157, R157, R176 ;  /* 0x000000b09d9d7221 */ /* 0x000fe40000010000 */
.L_x_11521:
[----:B------:R-:W-:Y:S05]  /*36c0*/  BSYNC B0 ;  /* 0x0000000000007941 */ /* 0x000fea0003800000 */
.L_x_11520:
[----:B------:R-:W-:Y:S01]  /*36d0*/  ISETP.GT.U32.AND P0, PT, R175, 0x1d, PT ;  /* 0x0000001daf00780c */ /* 0x000fe20003f04070 */
[----:B------:R-:W-:Y:S01]  /*36e0*/  FADD.FTZ R180, R139, R16 ;  /* 0x000000108bb47221 */ /* 0x000fe20000010000 */
[----:B0-----:R0:W4:Y:S01]  /*36f0*/  SHFL.DOWN PT, R181, R154, 0x2, 0x1f ;  /* 0x08401f009ab57f89 */ /* 0x00112200000e0000 */
[----:B------:R-:W-:Y:S01]  /*3700*/  FADD.FTZ R178, R137, R22 ;  /* 0x0000001689b27221 */ /* 0x000fe20000010000 */
[----:B------:R-:W-:Y:S01]  /*3710*/  BSSY B0, `(.L_x_11522) ;  /* 0x0000014000007945 */ /* 0x000fe20003800000 */
[C---:B------:R-:W-:Y:S01]  /*3720*/  FMUL.FTZ R17, R126.reuse, R180 ;  /* 0x000000b47e117220 */ /* 0x040fe20000410000 */
[----:B-1----:R0:W1:Y:S01]  /*3730*/  SHFL.DOWN PT, R183, R172, 0x2, 0x1f ;  /* 0x08401f00acb77f89 */ /* 0x00206200000e0000 */
[----:B------:R-:W-:-:S02]  /*3740*/  FMUL.FTZ R23, R126, R178 ;  /* 0x000000b27e177220 */ /* 0x000fc40000410000 */
[C---:B------:R-:W-:Y:S01]  /*3750*/  FFMA.FTZ R17, R124.reuse, R178, -R17 ;  /* 0x000000b27c117223 */ /* 0x040fe20000010811 */
[----:B--2---:R0:W2:Y:S01]  /*3760*/  SHFL.DOWN PT, R177, R156, 0x2, 0x1f ;  /* 0x08401f009cb17f89 */ /* 0x0040a200000e0000 */
[----:B------:R-:W-:-:S03]  /*3770*/  FFMA.FTZ R23, R124, R180, R23 ;  /* 0x000000b47c177223 */ /* 0x000fc60000010017 */
[----:B---3--:R0:W3:Y:S01]  /*3780*/  SHFL.DOWN PT, R185, R157, 0x2, 0x1f ;  /* 0x08401f009db97f89 */ /* 0x0080e200000e0000 */
[----:B------:R-:W-:Y:S05]  /*3790*/  @P0 BRA `(.L_x_11523) ;  /* 0x000000b000000947 */ /* 0x000fea0003800000 */
[C---:B---3--:R-:W-:Y:S02]  /*37a0*/  FMUL.FTZ R139, R172.reuse, R185 ;  /* 0x000000b9ac8b7220 */ /* 0x048fe40000410000 */
[C---:B-1----:R-:W-:Y:S02]  /*37b0*/  FMUL.FTZ R137, R172.reuse, R183 ;  /* 0x000000b7ac897220 */ /* 0x042fe40000410000 */
[-C--:B--2---:R-:W-:Y:S02]  /*37c0*/  FMUL.FTZ R179, R172, R177.reuse ;  /* 0x000000b1acb37220 */ /* 0x084fe40000410000 */
[----:B------:R-:W-:Y:S02]  /*37d0*/  FFMA.FTZ R177, R154, R177, -R139 ;  /* 0x000000b19ab17223 */ /* 0x000fe4000001088b */
[-C--:B----4-:R-:W-:Y:S02]  /*37e0*/  FMUL.FTZ R139, R172, R181.reuse ;  /* 0x000000b5ac8b7220 */ /* 0x090fe40000410000 */
[----:B------:R-:W-:-:S02]  /*37f0*/  FFMA.FTZ R137, R154, R181, -R137 ;  /* 0x000000b59a897223 */ /* 0x000fc40000010889 */
[C---:B------:R-:W-:Y:S02]  /*3800*/  FFMA.FTZ R16, R154.reuse, R185, R179 ;  /* 0x000000b99a107223 */ /* 0x040fe400000100b3 */
[----:B0-----:R-:W-:Y:S01]  /*3810*/  FFMA.FTZ R172, R154, R183, R139 ;  /* 0x000000b79aac7223 */ /* 0x001fe2000001008b */
[----:B------:R-:W-:Y:S01]  /*3820*/  MOV R154, R137 ;  /* 0x00000089009a7202 */ /* 0x000fe20000000f00 */
[----:B------:R-:W-:Y:S02]  /*3830*/  FADD.FTZ R156, R156, R177 ;  /* 0x000000b19c9c7221 */ /* 0x000fe40000010000 */
[----:B------:R-:W-:Y:S02]  /*3840*/  FADD.FTZ R157, R157, R16 ;  /* 0x000000109d9d7221 */ /* 0x000fe40000010000 */
.L_x_11523:
[----:B------:R-:W-:Y:S05]  /*3850*/  BSYNC B0 ;  /* 0x0000000000007941 */ /* 0x000fea0003800000 */
.L_x_11522:
[----:B------:R-:W-:Y:S01]  /*3860*/  FMUL.FTZ R22, R57, R100 ;  /* 0x0000006439167220 */ /* 0x000fe20000410000 */
[----:B------:R-:W-:Y:S01]  /*3870*/  ISETP.GT.U32.AND P0, PT, R175, 0x1b, PT ;  /* 0x0000001baf00780c */ /* 0x000fe20003f04070 */
[C---:B------:R-:W-:Y:S01]  /*3880*/  FFMA.FTZ R143, R56.reuse, R143, R23 ;  /* 0x0000008f388f7223 */ /* 0x040fe20000010017 */
[----:B------:R0:W4:Y:S01]  /*3890*/  SHFL.DOWN PT, R179, R154, 0x4, 0x1f ;  /* 0x08801f009ab37f89 */ /* 0x00012200000e0000 */
[----:B------:R-:W-:Y:S01]  /*38a0*/  FFMA.FTZ R184, R56, R141, R17 ;  /* 0x0000008d38b87223 */ /* 0x000fe20000010011 */
[----:B------:R-:W-:Y:S01]  /*38b0*/  BSSY B0, `(.L_x_11524) ;  /* 0x000001d000007945 */ /* 0x000fe20003800000 */
[----:B------:R-:W-:Y:S01]  /*38c0*/  FFMA.FTZ R176, R81, R178, RZ ;  /* 0x000000b251b07223 */ /* 0x000fe200000100ff */
[----:B----4-:R0:W4:Y:S01]  /*38d0*/  SHFL.DOWN PT, R181, R172, 0x4, 0x1f ;  /* 0x08801f00acb57f89 */ /* 0x01012200000e0000 */
[----:B------:R-:W-:-:S02]  /*38e0*/  FFMA.FTZ R16, R115, -R22, R178 ;  /* 0x8000001673107223 */ /* 0x000fc400000100b2 */
[----:B------:R-:W-:Y:S01]  /*38f0*/  FFMA.FTZ R17, R117, -R22, R180 ;  /* 0x8000001675117223 */ /* 0x000fe200000100b4 */
[----:B-1----:R0:W1:Y:S01]  /*3900*/  SHFL.DOWN PT, R183, R157, 0x4, 0x1f ;  /* 0x08801f009db77f89 */ /* 0x00206200000e0000 */
[----:B------:R-:W-:Y:S02]  /*3910*/  FFMA.FTZ R178, R81, -R180, RZ ;  /* 0x800000b451b27223 */ /* 0x000fe400000100ff */
[----:B------:R-:W-:Y:S02]  /*3920*/  FMUL.FTZ R22, R128, R143 ;  /* 0x0000008f80167220 */ /* 0x000fe40000410000 */
[----:B------:R-:W-:Y:S02]  /*3930*/  FMUL.FTZ R23, R56, R119 ;  /* 0x0000007738177220 */ /* 0x000fe40000410000 */
[-C--:B------:R-:W-:Y:S02]  /*3940*/  FFMA.FTZ R180, R83, R184.reuse, R176 ;  /* 0x000000b853b47223 */ /* 0x080fe400000100b0 */
[----:B------:R-:W-:-:S02]  /*3950*/  FMUL.FTZ R176, R128, R184 ;  /* 0x000000b880b07220 */ /* 0x000fc40000410000 */
[----:B------:R-:W-:Y:S02]  /*3960*/  FFMA.FTZ R137, R127, R184, -R22 ;  /* 0x000000b87f897223 */ /* 0x000fe40000010816 */
[----:B------:R-:W-:Y:S02]  /*3970*/  FFMA.FTZ R22, R101, -R23, R184 ;  /* 0x8000001765167223 */ /* 0x000fe400000100b8 */
[----:B------:R-:W-:Y:S02]  /*3980*/  FFMA.FTZ R182, R83, -R143, R178 ;  /* 0x8000008f53b67223 */ /* 0x000fe400000100b2 */
[----:B------:R-:W-:Y:S02]  /*3990*/  FFMA.FTZ R23, R102, -R23, R143 ;  /* 0x8000001766177223 */ /* 0x000fe4000001008f */
[----:B------:R-:W-:Y:S02]  /*39a0*/  FFMA.FTZ R176, R127, R143, R176 ;  /* 0x0000008f7fb07223 */ /* 0x000fe400000100b0 */
[----:B------:R0:W3:Y:S01]  /*39b0*/  SHFL.DOWN PT, R143, R156, 0x4, 0x1f ;  /* 0x08801f009c8f7f89 */ /* 0x0000e200000e0000 */
[----:B------:R-:W-:Y:S05]  /*39c0*/  @P0 BRA `(.L_x_11525) ;  /* 0x000000b000000947 */ /* 0x000fea0003800000 */
[C---:B-1--4-:R-:W-:Y:S02]  /*39d0*/  FMUL.FTZ R141, R172.reuse, R183 ;  /* 0x000000b7ac8d7220 */ /* 0x052fe40000410000 */
[----:B------:R-:W-:-:S02]  /*39e0*/  FMUL.FTZ R139, R172, R181 ;  /* 0x000000b5ac8b7220 */ /* 0x000fc40000410000 */
[-C--:B--23--:R-:W-:Y:S02]  /*39f0*/  FMUL.FTZ R177, R172, R143.reuse ;  /* 0x0000008facb17220 */ /* 0x08cfe40000410000 */
[----:B------:R-:W-:Y:S02]  /*3a00*/  FFMA.FTZ R143, R154, R143, -R141 ;  /* 0x0000008f9a8f7223 */ /* 0x000fe4000001088d */
[-C--:B------:R-:W-:Y:S02]  /*3a10*/  FMUL.FTZ R141, R172, R179.reuse ;  /* 0x000000b3ac8d7220 */ /* 0x080fe40000410000 */
[C---:B------:R-:W-:Y:S02]  /*3a20*/  FFMA.FTZ R139, R154.reuse, R179, -R139 ;  /* 0x000000b39a8b7223 */ /* 0x040fe4000001088b */
[C---:B------:R-:W-:Y:S02]  /*3a30*/  FFMA.FTZ R178, R154.reuse, R183, R177 ;  /* 0x000000b79ab27223 */ /* 0x040fe400000100b1 */
[----:B0-----:R-:W-:Y:S01]  /*3a40*/  FFMA.FTZ R172, R154, R181, R141 ;  /* 0x000000b59aac7223 */ /* 0x001fe2000001008d */
[----:B------:R-:W-:Y:S01]  /*3a50*/  MOV R154, R139 ;  /* 0x0000008b009a7202 */ /* 0x000fe20000000f00 */
[----:B------:R-:W-:-:S02]  /*3a60*/  FADD.FTZ R156, R156, R143 ;  /* 0x0000008f9c9c7221 */ /* 0x000fc40000010000 */
[----:B------:R-:W-:Y:S02]  /*3a70*/  FADD.FTZ R157, R157, R178 ;  /* 0x000000b29d9d7221 */ /* 0x000fe40000010000 */
.L_x_11525:
[----:B----4-:R-:W-:Y:S05]  /*3a80*/  BSYNC B0 ;  /* 0x0000000000007941 */ /* 0x010fea0003800000 */
.L_x_11524:
[----:B------:R-:W-:Y:S01]  /*3a90*/  ISETP.GT.U32.AND P0, PT, R175, 0x17, PT ;  /* 0x00000017af00780c */ /* 0x000fe20003f04070 */
[C---:B------:R-:W-:Y:S01]  /*3aa0*/  FFMA.FTZ R186, R58.reuse, R147, R137 ;  /* 0x000000933aba7223 */ /* 0x040fe20000010089 */
[----:B--2---:R2:W4:Y:S01]  /*3ab0*/  SHFL.DOWN PT, R177, R154, 0x8, 0x1f ;  /* 0x09001f009ab17f89 */ /* 0x00452200000e0000 */
[C---:B------:R-:W-:Y:S01]  /*3ac0*/  FFMA.FTZ R145, R58.reuse, R145, R176 ;  /* 0x000000913a917223 */ /* 0x040fe200000100b0 */
[----:B------:R-:W-:Y:S01]  /*3ad0*/  BSSY B0, `(.L_x_11526) ;  /* 0x0000019000007945 */ /* 0x000fe20003800000 */
[----:B------:R-:W-:Y:S01]  /*3ae0*/  FMUL.FTZ R139, R58, R121 ;  /* 0x000000793a8b7220 */ /* 0x000fe20000410000 */
[----:B------:R2:W0:Y:S01]  /*3af0*/  SHFL.DOWN PT, R179, R172, 0x8, 0x1f ;  /* 0x09001f00acb37f89 */ /* 0x00042200000e0000 */
[C---:B------:R-:W-:Y:S02]  /*3b00*/  FMUL.FTZ R178, R130.reuse, R186 ;  /* 0x000000ba82b27220 */ /* 0x040fe40000410000 */
[----:B------:R-:W-:Y:S01]  /*3b10*/  FFMA.FTZ R137, R103, -R139, R186 ;  /* 0x8000008b67897223 */ /* 0x000fe200000100ba */
[----:B------:R2:W3:Y:S01]  /*3b20*/  SHFL.DOWN PT, R181, R157, 0x8, 0x1f ;  /* 0x09001f009db57f89 */ /* 0x0004e200000e0000 */
[----:B------:R-:W-:-:S02]  /*3b30*/  FMUL.FTZ R176, R130, R145 ;  /* 0x0000009182b07220 */ /* 0x000fc40000410000 */
[----:B------:R-:W-:Y:S02]  /*3b40*/  FFMA.FTZ R182, R87, -R145, R182 ;  /* 0x8000009157b67223 */ /* 0x000fe400000100b6 */
[----:B------:R-:W-:Y:S02]  /*3b50*/  FFMA.FTZ R139, R104, -R139, R145 ;  /* 0x8000008b688b7223 */ /* 0x000fe40000010091 */
[----:B------:R-:W-:Y:S02]  /*3b60*/  FFMA.FTZ R178, R129, R145, R178 ;  /* 0x0000009181b27223 */ /* 0x000fe400000100b2 */
[----:B------:R2:W1:Y:S01]  /*3b70*/  SHFL.DOWN PT, R145, R156, 0x8, 0x1f ;  /* 0x09001f009c917f89 */ /* 0x00046200000e0000 */
[-C--:B------:R-:W-:Y:S02]  /*3b80*/  FFMA.FTZ R184, R87, R186.reuse, R180 ;  /* 0x000000ba57b87223 */ /* 0x080fe400000100b4 */
[----:B------:R-:W-:Y:S01]  /*3b90*/  FFMA.FTZ R176, R129, R186, -R176 ;  /* 0x000000ba81b07223 */ /* 0x000fe200000108b0 */
[----:B------:R-:W-:Y:S05]  /*3ba0*/  @P0 BRA `(.L_x_11527) ;  /* 0x000000b000000947 */ /* 0x000fea0003800000 */
[C---:B---3--:R-:W-:Y:S02]  /*3bb0*/  FMUL.FTZ R143, R172.reuse, R181 ;  /* 0x000000b5ac8f7220 */ /* 0x048fe40000410000 */
[----:B0-----:R-:W-:-:S02]  /*3bc0*/  FMUL.FTZ R141, R172, R179 ;  /* 0x000000b3ac8d7220 */ /* 0x001fc40000410000 */
[-C--:B-1----:R-:W-:Y:S02]  /*3bd0*/  FMUL.FTZ R147, R172, R145.reuse ;  /* 0x00000091ac937220 */ /* 0x082fe40000410000 */
[----:B------:R-:W-:Y:S02]  /*3be0*/  FFMA.FTZ R145, R154, R145, -R143 ;  /* 0x000000919a917223 */ /* 0x000fe4000001088f */
[-C--:B----4-:R-:W-:Y:S02]  /*3bf0*/  FMUL.FTZ R143, R172, R177.reuse ;  /* 0x000000b1ac8f7220 */ /* 0x090fe40000410000 */
[C---:B------:R-:W-:Y:S02]  /*3c00*/  FFMA.FTZ R141, R154.reuse, R177, -R141 ;  /* 0x000000b19a8d7223 */ /* 0x040fe4000001088d */
[C---:B------:R-:W-:Y:S02]  /*3c10*/  FFMA.FTZ R180, R154.reuse, R181, R147 ;  /* 0x000000b59ab47223 */ /* 0x040fe40000010093 */
[----:B--2---:R-:W-:Y:S01]  /*3c20*/  FFMA.FTZ R172, R154, R179, R143 ;  /* 0x000000b39aac7223 */ /* 0x004fe2000001008f */
[----:B------:R-:W-:Y:S01]  /*3c30*/  MOV R154, R141 ;  /* 0x0000008d009a7202 */ /* 0x000fe20000000f00 */
[----:B------:R-:W-:-:S02]  /*3c40*/  FADD.FTZ R156, R156, R145 ;  /* 0x000000919c9c7221 */ /* 0x000fc40000010000 */
[----:B------:R-:W-:Y:S02]  /*3c50*/  FADD.FTZ R157, R157, R180 ;  /* 0x000000b49d9d7221 */ /* 0x000fe40000010000 */
.L_x_11527:
[----:B------:R-:W-:Y:S05]  /*3c60*/  BSYNC B0 ;  /* 0x0000000000007941 */ /* 0x000fea0003800000 */
.L_x_11526:
[----:B------:R-:W-:Y:S01]  /*3c70*/  FFMA.FTZ R147, R59, R140, R178 ;  /* 0x0000008c3b937223 */ /* 0x000fe200000100b2 */
[----:B------:R-:W-:Y:S01]  /*3c80*/  ISETP.GT.U32.AND P0, PT, R175, 0xf, PT ;  /* 0x0000000faf00780c */ /* 0x000fe20003f04070 */
[C---:B------:R-:W-:Y:S01]  /*3c90*/  FFMA.FTZ R176, R59.reuse, R138, R176 ;  /* 0x0000008a3bb07223 */ /* 0x040fe200000100b0 */
[----:B----4-:R4:W2:Y:S01]  /*3ca0*/  SHFL.DOWN PT, R177, R172, 0x10, 0x1f ;  /* 0x0a001f00acb17f89 */ /* 0x0108a200000e0000 */
[C---:B------:R-:W-:Y:S01]  /*3cb0*/  FMUL.FTZ R138, R132.reuse, R147 ;  /* 0x00000093848a7220 */ /* 0x040fe20000410000 */
[----:B------:R-:W-:Y:S01]  /*3cc0*/  BSSY B0, `(.L_x_11528) ;  /* 0x000001a000007945 */ /* 0x000fe20003800000 */
[----:B-1----:R-:W-:Y:S01]  /*3cd0*/  FMUL.FTZ R145, R59, R120 ;  /* 0x000000783b917220 */ /* 0x002fe20000410000 */
[----:B0-----:R4:W0:Y:S01]  /*3ce0*/  SHFL.DOWN PT, R179, R157, 0x10, 0x1f ;  /* 0x0a001f009db37f89 */ /* 0x00182200000e0000 */
[-C--:B------:R-:W-:Y:S02]  /*3cf0*/  FMUL.FTZ R140, R132, R176.reuse ;  /* 0x000000b0848c7220 */ /* 0x080fe40000410000 */
[----:B------:R-:W-:-:S02]  /*3d00*/  FFMA.FTZ R141, R131, R176, -R138 ;  /* 0x000000b0838d7223 */ /* 0x000fc4000001088a */
[----:B---3--:R-:W-:Y:S02]  /*3d10*/  FFMA.FTZ R143, R131, R147, R140 ;  /* 0x00000093838f7223 */ /* 0x008fe4000001008c */
[-C--:B------:R-:W-:Y:S02]  /*3d20*/  FFMA.FTZ R138, R105, -R145.reuse, R176 ;  /* 0x80000091698a7223 */ /* 0x080fe400000100b0 */
[----:B------:R-:W-:Y:S02]  /*3d30*/  FFMA.FTZ R140, R106, -R145, R147 ;  /* 0x800000916a8c7223 */ /* 0x000fe40000010093 */
[C---:B------:R-:W-:Y:S01]  /*3d40*/  FFMA.FTZ R180, R60.reuse, R151, R141 ;  /* 0x000000973cb47223 */ /* 0x040fe2000001008d */
[----:B------:R4:W1:Y:S01]  /*3d50*/  SHFL.DOWN PT, R145, R156, 0x10, 0x1f ;  /* 0x0a001f009c917f89 */ /* 0x00086200000e0000 */
[C---:B------:R-:W-:Y:S02]  /*3d60*/  FFMA.FTZ R184, R89.reuse, R176, R184 ;  /* 0x000000b059b87223 */ /* 0x040fe400000100b8 */
[----:B------:R-:W-:Y:S01]  /*3d70*/  FFMA.FTZ R182, R89, -R147, R182 ;  /* 0x8000009359b67223 */ /* 0x000fe200000100b6 */
[----:B------:R4:W3:Y:S01]  /*3d80*/  SHFL.DOWN PT, R151, R154, 0x10, 0x1f ;  /* 0x0a001f009a977f89 */ /* 0x0008e200000e0000 */
[----:B------:R-:W-:Y:S01]  /*3d90*/  FFMA.FTZ R149, R60, R149, R143 ;  /* 0x000000953c957223 */ /* 0x000fe2000001008f */
[----:B------:R-:W-:Y:S05]  /*3da0*/  @P0 BRA `(.L_x_11529) ;  /* 0x000000b000000947 */ /* 0x000fea0003800000 */
[C---:B0-----:R-:W-:Y:S02]  /*3db0*/  FMUL.FTZ R143, R172.reuse, R179 ;  /* 0x000000b3ac8f7220 */ /* 0x041fe40000410000 */
[----:B--2---:R-:W-:-:S02]  /*3dc0*/  FMUL.FTZ R141, R172, R177 ;  /* 0x000000b1ac8d7220 */ /* 0x004fc40000410000 */
[-C--:B-1----:R-:W-:Y:S02]  /*3dd0*/  FMUL.FTZ R147, R172, R145.reuse ;  /* 0x00000091ac937220 */ /* 0x082fe40000410000 */
[----:B------:R-:W-:Y:S02]  /*3de0*/  FFMA.FTZ R145, R154, R145, -R143 ;  /* 0x000000919a917223 */ /* 0x000fe4000001088f */
[-C--:B---3--:R-:W-:Y:S02]  /*3df0*/  FMUL.FTZ R143, R172, R151.reuse ;  /* 0x00000097ac8f7220 */ /* 0x088fe40000410000 */
[C---:B------:R-:W-:Y:S02]  /*3e00*/  FFMA.FTZ R141, R154.reuse, R151, -R141 ;  /* 0x000000979a8d7223 */ /* 0x040fe4000001088d */
[C---:B------:R-:W-:Y:S02]  /*3e10*/  FFMA.FTZ R176, R154.reuse, R179, R147 ;  /* 0x000000b39ab07223 */ /* 0x040fe40000010093 */
[----:B----4-:R-:W-:Y:S01]  /*3e20*/  FFMA.FTZ R172, R154, R177, R143 ;  /* 0x000000b19aac7223 */ /* 0x010fe2000001008f */
[----:B------:R-:W-:Y:S01]  /*3e30*/  MOV R154, R141 ;  /* 0x0000008d009a7202 */ /* 0x000fe20000000f00 */
[----:B------:R-:W-:-:S02]  /*3e40*/  FADD.FTZ R156, R156, R145 ;  /* 0x000000919c9c7221 */ /* 0x000fc40000010000 */
[----:B------:R-:W-:Y:S02]  /*3e50*/  FADD.FTZ R157, R157, R176 ;  /* 0x000000b09d9d7221 */ /* 0x000fe40000010000 */
.L_x_11529:
[----:B------:R-:W-:Y:S05]  /*3e60*/  BSYNC B0 ;  /* 0x0000000000007941 */ /* 0x000fea0003800000 */
.L_x_11528:
[CC--:B------:R-:W-:Y:S01]  /*3e70*/  FMUL.FTZ R178, R134.reuse, R180.reuse ;  /* 0x000000b486b27220 */ /* 0x0c0fe20000410000 */
[----:B------:R-:W-:Y:S01]  /*3e80*/  SHFL.DOWN PT, R181, R172, 0x1, 0x1f ;  /* 0x08201f00acb57f89 */ /* 0x000fe200000e0000 */
[-C--:B------:R-:W-:Y:S01]  /*3e90*/  FMUL.FTZ R176, R134, R149.reuse ;  /* 0x0000009586b07220 */ /* 0x080fe20000410000 */
[----:B------:R-:W-:Y:S01]  /*3ea0*/  ISETP.NE.AND P0, PT, R32, RZ, PT ;  /* 0x000000ff2000720c */ /* 0x000fe20003f05270 */
[C---:B------:R-:W-:Y:S01]  /*3eb0*/  FFMA.FTZ R178, R133.reuse, R149, R178 ;  /* 0x0000009585b27223 */ /* 0x040fe200000100b2 */
[----:B0-----:R-:W-:Y:S01]  /*3ec0*/  SHFL.IDX PT, R179, R7, RZ, 0x1f ;  /* 0x00001fff07b37589 */ /* 0x001fe200000e0000 */
[----:B------:R-:W-:Y:S01]  /*3ed0*/  FMUL.FTZ R143, R60, R125 ;  /* 0x0000007d3c8f7220 */ /* 0x000fe20000410000 */
[----:B------:R-:W-:Y:S01]  /*3ee0*/  BSSY B0, `(.L_x_11530) ;  /* 0x00000ee000007945 */ /* 0x000fe20003800000 */
[----:B------:R-:W-:Y:S01]  /*3ef0*/  FFMA.FTZ R176, R133, R180, -R176 ;  /* 0x000000b485b07223 */ /* 0x000fe200000108b0 */
[----:B--2---:R-:W-:Y:S01]  /*3f00*/  SHFL.IDX PT, R177, R172, RZ, 0x1f ;  /* 0x00001fffacb17589 */ /* 0x004fe200000e0000 */
[----:B---3--:R-:W-:-:S02]  /*3f10*/  FFMA.FTZ R151, R61, R148, R178 ;  /* 0x000000943d977223 */ /* 0x008fc400000100b2 */
[----:B------:R-:W-:Y:S01]  /*3f20*/  FFMA.FTZ R184, R91, R180, R184 ;  /* 0x000000b45bb87223 */ /* 0x000fe200000100b8 */
[----:B------:R-:W0:Y:S01]  /*3f30*/  SHFL.IDX PT, R178, R6, RZ, 0x1f ;  /* 0x00001fff06b27589 */ /* 0x000e2200000e0000 */
[----:B------:R-:W-:Y:S02]  /*3f40*/  FFMA.FTZ R141, R107, -R143, R180 ;  /* 0x8000008f6b8d7223 */ /* 0x000fe400000100b4 */
[----:B------:R-:W-:Y:S01]  /*3f50*/  FFMA.FTZ R180, R61, R146, R176 ;  /* 0x000000923db47223 */ /* 0x000fe200000100b0 */
[----:B------:R-:W-:Y:S01]  /*3f60*/  SHFL.DOWN PT, R183, R157, 0x1, 0x1f ;  /* 0x08201f009db77f89 */ /* 0x000fe200000e0000 */
[C---:B------:R-:W-:Y:S02]  /*3f70*/  FMUL.FTZ R146, R136.reuse, R151 ;  /* 0x0000009788927220 */ /* 0x040fe40000410000 */
[-C--:B------:R-:W-:Y:S01]  /*3f80*/  FMUL.FTZ R148, R136, R180.reuse ;  /* 0x000000b488947220 */ /* 0x080fe20000410000 */
[----:B------:R-:W-:Y:S01]  /*3f90*/  SHFL.IDX PT, R176, R154, RZ, 0x1f ;  /* 0x00001fff9ab07589 */ /* 0x000fe200000e0000 */
[----:B------:R-:W-:-:S02]  /*3fa0*/  FFMA.FTZ R147, R135, R180, -R146 ;  /* 0x000000b487937223 */ /* 0x000fc40000010892 */
[----:B------:R-:W-:Y:S01]  /*3fb0*/  FFMA.FTZ R182, R91, -R149, R182 ;  /* 0x800000955bb67223 */ /* 0x000fe200000100b6 */
[----:B----4-:R-:W2:Y:S01]  /*3fc0*/  SHFL.DOWN PT, R154, R154, 0x1, 0x1f ;  /* 0x08201f009a9a7f89 */ /* 0x010ea200000e0000 */
[----:B------:R-:W-:Y:S02]  /*3fd0*/  FFMA.FTZ R143, R108, -R143, R149 ;  /* 0x8000008f6c8f7223 */ /* 0x000fe40000010095 */
[----:B------:R-:W-:Y:S01]  /*3fe0*/  FFMA.FTZ R148, R135, R151, R148 ;  /* 0x0000009787947223 */ /* 0x000fe20000010094 */
[----:B------:R-:W3:Y:S01]  /*3ff0*/  SHFL.DOWN PT, R172, R156, 0x1, 0x1f ;  /* 0x08201f009cac7f89 */ /* 0x000ee200000e0000 */
[----:B------:R-:W-:Y:S02]  /*4000*/  FMUL.FTZ R149, R61, R118 ;  /* 0x000000763d957220 */ /* 0x000fe40000410000 */
[C---:B------:R-:W-:Y:S01]  /*4010*/  FFMA.FTZ R155, R62.reuse, R155, R147 ;  /* 0x0000009b3e9b7223 */ /* 0x040fe20000010093 */
[----:B------:R-:W4:Y:S01]  /*4020*/  SHFL.IDX PT, R157, R157, RZ, 0x1f ;  /* 0x00001fff9d9d7589 */ /* 0x000f2200000e0000 */
[----:B------:R-:W-:-:S02]  /*4030*/  FFMA.FTZ R153, R62, R153, R148 ;  /* 0x000000993e997223 */ /* 0x000fc40000010094 */
[C---:B------:R-:W-:Y:S01]  /*4040*/  FFMA.FTZ R182, R93.reuse, -R151, R182 ;  /* 0x800000975db67223 */ /* 0x040fe200000100b6 */
[----:B------:R-:W5:Y:S01]  /*4050*/  SHFL.IDX PT, R156, R156, RZ, 0x1f ;  /* 0x00001fff9c9c7589 */ /* 0x000f6200000e0000 */
[----:B------:R-:W-:Y:S02]  /*4060*/  FFMA.FTZ R146, R110, -R149, R151 ;  /* 0x800000956e927223 */ /* 0x000fe40000010097 */
[C---:B------:R-:W-:Y:S02]  /*4070*/  FMUL.FTZ R151, R144.reuse, R155 ;  /* 0x0000009b90977220 */ /* 0x040fe40000410000 */
[----:B------:R-:W-:Y:S02]  /*4080*/  FMUL.FTZ R147, R144, R153 ;  /* 0x0000009990937220 */ /* 0x000fe40000410000 */
[----:B------:R-:W-:Y:S02]  /*4090*/  FFMA.FTZ R184, R93, R180, R184 ;  /* 0x000000b45db87223 */ /* 0x000fe400000100b8 */
[----:B------:R-:W-:-:S02]  /*40a0*/  FMUL.FTZ R148, R62, R123 ;  /* 0x0000007b3e947220 */ /* 0x000fc40000410000 */
[C---:B------:R-:W-:Y:S02]  /*40b0*/  FFMA.FTZ R151, R142.reuse, R153, R151 ;  /* 0x000000998e977223 */ /* 0x040fe40000010097 */
[----:B-1----:R-:W-:Y:S02]  /*40c0*/  FFMA.FTZ R145, R109, -R149, R180 ;  /* 0x800000956d917223 */ /* 0x002fe400000100b4 */
[-C--:B------:R-:W-:Y:S02]  /*40d0*/  FFMA.FTZ R149, R142, R155.reuse, -R147 ;  /* 0x0000009b8e957223 */ /* 0x080fe40000010893 */
[----:B------:R-:W-:Y:S02]  /*40e0*/  FFMA.FTZ R184, R95, R155, R184 ;  /* 0x0000009b5fb87223 */ /* 0x000fe400000100b8 */
[----:B------:R-:W-:Y:S02]  /*40f0*/  FFMA.FTZ R147, R111, -R148, R155 ;  /* 0x800000946f937223 */ /* 0x000fe4000001009b */
[----:B------:R-:W-:-:S02]  /*4100*/  FFMA.FTZ R155, R63, R152, R151 ;  /* 0x000000983f9b7223 */ /* 0x000fc40000010097 */
[----:B------:R-:W-:Y:S02]  /*4110*/  FFMA.FTZ R182, R95, -R153, R182 ;  /* 0x800000995fb67223 */ /* 0x000fe400000100b6 */
[----:B------:R-:W-:Y:S02]  /*4120*/  FFMA.FTZ R148, R112, -R148, R153 ;  /* 0x8000009470947223 */ /* 0x000fe40000010099 */
[----:B0-----:R-:W-:Y:S02]  /*4130*/  @P2 FMUL.FTZ R152, R181, R178 ;  /* 0x000000b2b5982220 */ /* 0x001fe40000410000 */
[----:B------:R-:W-:Y:S02]  /*4140*/  FFMA.FTZ R153, R63, R150, R149 ;  /* 0x000000963f997223 */ /* 0x000fe40000010095 */
[----:B------:R-:W-:Y:S02]  /*4150*/  @P2 FMUL.FTZ R151, R181, R179 ;  /* 0x000000b3b5972220 */ /* 0x000fe40000410000 */
[----:B------:R-:W-:-:S02]  /*4160*/  FMUL.FTZ R150, R177, R6 ;  /* 0x00000006b1967220 */ /* 0x000fc40000410000 */
[C---:B--2---:R-:W-:Y:S02]  /*4170*/  @P2 FFMA.FTZ R152, R154.reuse, R179, R152 ;  /* 0x000000b39a982223 */ /* 0x044fe40000010098 */
[----:B------:R-:W-:Y:S02]  /*4180*/  @P2 FFMA.FTZ R151, R154, R178, -R151 ;  /* 0x000000b29a972223 */ /* 0x000fe40000010897 */
[CC--:B------:R-:W-:Y:S02]  /*4190*/  FMUL.FTZ R149, R177.reuse, R7.reuse ;  /* 0x00000007b1957220 */ /* 0x0c0fe40000410000 */
[----:B------:R-:W-:Y:S02]  /*41a0*/  FFMA.FTZ R150, R176, R7, R150 ;  /* 0x00000007b0967223 */ /* 0x000fe40000010096 */
[----:B------:R-:W-:Y:S02]  /*41b0*/  FMUL.FTZ R7, R177, R5 ;  /* 0x00000005b1077220 */ /* 0x000fe40000410000 */
[----:B------:R-:W-:-:S02]  /*41c0*/  @P2 FADD.FTZ R179, R183, R152 ;  /* 0x00000098b7b32221 */ /* 0x000fc40000010000 */
[----:B---3--:R-:W-:Y:S02]  /*41d0*/  @P2 FADD.FTZ R178, R172, R151 ;  /* 0x00000097acb22221 */ /* 0x008fe40000010000 */
[-C--:B------:R-:W-:Y:S02]  /*41e0*/  FMUL.FTZ R177, R177, R4.reuse ;  /* 0x00000004b1b17220 */ /* 0x080fe40000410000 */
[----:B------:R-:W-:Y:S02]  /*41f0*/  FFMA.FTZ R4, R176, R4, -R7 ;  /* 0x00000004b0047223 */ /* 0x000fe40000010807 */
[CC--:B------:R-:W-:Y:S02]  /*4200*/  FMUL.FTZ R7, R179.reuse, -R19.reuse ;  /* 0x80000013b3077220 */ /* 0x0c0fe40000410000 */
[C---:B------:R-:W-:Y:S02]  /*4210*/  FMUL.FTZ R19, R178.reuse, -R19 ;  /* 0x80000013b2137220 */ /* 0x040fe40000410000 */
[-C--:B------:R-:W-:Y:S01]  /*4220*/  FFMA.FTZ R178, R178, R18.reuse, -R7 ;  /* 0x00000012b2b27223 */ /* 0x080fe20000010807 */
[----:B------:R-:W-:Y:S01]  /*4230*/  P2R R7, PR, RZ, 0x1 ;  /* 0x00000001ff077803 */ /* 0x000fe20000000000 */
[----:B------:R-:W-:-:S02]  /*4240*/  FFMA.FTZ R152, R179, R18, R19 ;  /* 0x00000012b3987223 */ /* 0x000fc40000010013 */
[----:B------:R-:W-:Y:S02]  /*4250*/  FFMA.FTZ R149, R176, R6, -R149 ;  /* 0x00000006b0957223 */ /* 0x000fe40000010895 */
[----:B------:R-:W-:Y:S02]  /*4260*/  FMUL.FTZ R151, R96, R153 ;  /* 0x0000009960977220 */ /* 0x000fe40000410000 */
[----:B------:R-:W-:Y:S02]  /*4270*/  FADD.FTZ R161, R161, R178 ;  /* 0x000000b2a1a17221 */ /* 0x000fe40000010000 */
[----:B------:R-:W-:Y:S02]  /*4280*/  FMUL.FTZ R6, R63, R122 ;  /* 0x0000007a3f067220 */ /* 0x000fe40000410000 */
[----:B------:R-:W-:Y:S02]  /*4290*/  FADD.FTZ R163, -R163, R152 ;  /* 0x00000098a3a37221 */ /* 0x000fe40000010100 */
[----:B----4-:R-:W-:-:S02]  /*42a0*/  FADD.FTZ R7, R157, R150 ;  /* 0x000000969d077221 */ /* 0x010fc40000010000 */
[----:B------:R-:W-:Y:S02]  /*42b0*/  FADD.FTZ R150, R184, R151 ;  /* 0x00000097b8967221 */ /* 0x000fe40000010000 */
[----:B------:R-:W-:Y:S02]  /*42c0*/  FMUL.FTZ R152, R144, -R161 ;  /* 0x800000a190987220 */ /* 0x000fe40000410000 */
[-C--:B------:R-:W-:Y:S02]  /*42d0*/  FFMA.FTZ R18, R113, -R6.reuse, R153 ;  /* 0x8000000671127223 */ /* 0x080fe40000010099 */
[----:B------:R-:W-:Y:S02]  /*42e0*/  FFMA.FTZ R19, R114, -R6, R155 ;  /* 0x8000000672137223 */ /* 0x000fe4000001009b */
[----:B------:R-:W-:Y:S02]  /*42f0*/  FMUL.FTZ R151, R144, -R163 ;  /* 0x800000a390977220 */ /* 0x000fe40000410000 */
[----:B------:R-:W-:-:S02]  /*4300*/  FFMA.FTZ R5, R176, R5, R177 ;  /* 0x00000005b0057223 */ /* 0x000fc400000100b1 */
[----:B-----5:R-:W-:Y:S02]  /*4310*/  FADD.FTZ R6, R156, R149 ;  /* 0x000000959c067221 */ /* 0x020fe40000010000 */
[-C--:B------:R-:W-:Y:S02]  /*4320*/  FMUL.FTZ R156, R122, R163.reuse ;  /* 0x000000a37a9c7220 */ /* 0x080fe40000410000 */
[C---:B------:R-:W-:Y:S01]  /*4330*/  FFMA.FTZ R153, R142.reuse, R163, R152 ;  /* 0x000000a38e997223 */ /* 0x040fe20000010098 */
[----:B------:R0:W-:Y:S01]  /*4340*/  @!P0 STS.128 [R97.X16+0x25d0], R4 ;  /* 0x0025d00461008388 */ /* 0x0001e2000000cc00 */
[-C--:B------:R-:W-:Y:S02]  /*4350*/  FFMA.FTZ R144, R142, R161.reuse, -R151 ;  /* 0x000000a18e907223 */ /* 0x080fe40000010897 */
[----:B------:R-:W-:Y:S02]  /*4360*/  FMUL.FTZ R154, R122, R161 ;  /* 0x000000a17a9a7220 */ /* 0x000fe40000410000 */
[----:B------:R-:W-:-:S02]  /*4370*/  FADD.FTZ R158, -R158, R153 ;  /* 0x000000999e9e7221 */ /* 0x000fc40000010100 */
[----:B------:R-:W-:Y:S02]  /*4380*/  FADD.FTZ R142, R159, R144 ;  /* 0x000000909f8e7221 */ /* 0x000fe40000010000 */
[----:B------:R-:W-:Y:S02]  /*4390*/  FMUL.FTZ R153, R123, R158 ;  /* 0x0000009e7b997220 */ /* 0x000fe40000410000 */
[----:B------:R-:W-:Y:S02]  /*43a0*/  FMUL.FTZ R155, R96, R155 ;  /* 0x0000009b609b7220 */ /* 0x000fe40000410000 */
[----:B------:R-:W-:Y:S02]  /*43b0*/  FMUL.FTZ R152, R63, R154 ;  /* 0x0000009a3f987220 */ /* 0x000fe40000410000 */
[----:B------:R-:W-:Y:S01]  /*43c0*/  FADD.FTZ R149, R182, -R155 ;  /* 0x8000009bb6957221 */ /* 0x000fe20000010000 */
[----:B------:R-:W-:Y:S01]  /*43d0*/  SHF.L.U32 R155, R32, 0x4, RZ ;  /* 0x00000004209b7819 */ /* 0x000fe200000006ff */
[----:B0-----:R-:W-:-:S02]  /*43e0*/  FMUL.FTZ R5, R19, R156 ;  /* 0x0000009c13057220 */ /* 0x001fc40000410000 */
[----:B------:R-:W-:Y:S01]  /*43f0*/  FMUL.FTZ R4, R136, -R158 ;  /* 0x8000009e88047220 */ /* 0x000fe20000410000 */
[----:B------:R-:W-:Y:S01]  /*4400*/  LEA.HI.SX32 R151, R155, R155, 0x1b ;  /* 0x0000009b9b977211 */ /* 0x000fe200078fdaff */
[----:B------:R-:W-:Y:S02]  /*4410*/  FFMA.FTZ R144, R18, R154, R5 ;  /* 0x0000009a12907223 */ /* 0x000fe40000010005 */
[----:B------:R-:W-:Y:S02]  /*4420*/  FMUL.FTZ R5, R136, -R142 ;  /* 0x8000008e88057220 */ /* 0x000fe40000410000 */
[----:B------:R-:W-:Y:S01]  /*4430*/  FMUL.FTZ R7, R19, R154 ;  /* 0x0000009a13077220 */ /* 0x000fe20000410000 */
[----:B------:R0:W-:Y:S01]  /*4440*/  STS [R151.X4+0x878], R152 ;  /* 0x0008789897007388 */ /* 0x0001e20000004800 */
[C---:B------:R-:W-:Y:S02]  /*4450*/  FFMA.FTZ R4, R135.reuse, R142, -R4 ;  /* 0x0000008e87047223 */ /* 0x040fe40000010804 */
[----:B------:R-:W-:-:S02]  /*4460*/  FFMA.FTZ R135, R135, R158, R5 ;  /* 0x0000009e87877223 */ /* 0x000fc40000010005 */
[----:B------:R-:W-:Y:S02]  /*4470*/  FFMA.FTZ R136, R18, R156, -R7 ;  /* 0x0000009c12887223 */ /* 0x000fe40000010807 */
[----:B------:R-:W-:Y:S02]  /*4480*/  FMUL.FTZ R7, R123, R142 ;  /* 0x0000008e7b077220 */ /* 0x000fe40000410000 */
[----:B------:R-:W-:Y:S02]  /*4490*/  FMUL.FTZ R6, R148, R153 ;  /* 0x0000009994067220 */ /* 0x000fe40000410000 */
[----:B------:R-:W-:Y:S02]  /*44a0*/  FADD.FTZ R165, R165, R4 ;  /* 0x00000004a5a57221 */ /* 0x000fe40000010000 */
[----:B------:R-:W-:Y:S02]  /*44b0*/  FADD.FTZ R135, -R164, R135 ;  /* 0x00000087a4877221 */ /* 0x000fe40000010100 */
[----:B------:R-:W-:-:S02]  /*44c0*/  FFMA.FTZ R5, R147, R7, R6 ;  /* 0x0000000793057223 */ /* 0x000fc40000010006 */
[C---:B------:R-:W-:Y:S02]  /*44d0*/  FMUL.FTZ R6, R134.reuse, -R165 ;  /* 0x800000a586067220 */ /* 0x040fe40000410000 */
[----:B------:R-:W-:Y:S02]  /*44e0*/  FMUL.FTZ R134, R134, -R135 ;  /* 0x8000008786867220 */ /* 0x000fe40000410000 */
[-C--:B------:R-:W-:Y:S02]  /*44f0*/  FMUL.FTZ R4, R148, R7.reuse ;  /* 0x0000000794047220 */ /* 0x080fe40000410000 */
[----:B------:R-:W-:Y:S02]  /*4500*/  FMUL.FTZ R154, R62, R7 ;  /* 0x000000073e9a7220 */ /* 0x000fe40000410000 */
[C---:B------:R-:W-:Y:S02]  /*4510*/  FFMA.FTZ R7, R133.reuse, R135, R6 ;  /* 0x0000008785077223 */ /* 0x040fe40000010006 */
[----:B------:R-:W-:Y:S01]  /*4520*/  FFMA.FTZ R133, R133, R165, -R134 ;  /* 0x000000a585857223 */ /* 0x000fe20000010886 */
[----:B------:R1:W-:Y:S01]  /*4530*/  STS [R151.X4+0x870], R154 ;  /* 0x0008709a97007388 */ /* 0x0003e20000004800 */
[----:B------:R-:W-:-:S02]  /*4540*/  FADD.FTZ R162, -R162, R7 ;  /* 0x00000007a2a27221 */ /* 0x000fc40000010100 */
[----:B0-----:R-:W-:Y:S02]  /*4550*/  FMUL.FTZ R152, R118, R135 ;  /* 0x0000008776987220 */ /* 0x001fe40000410000 */
[----:B------:R-:W-:Y:S02]  /*4560*/  FADD.FTZ R160, R160, R133 ;  /* 0x00000085a0a07221 */ /* 0x000fe40000010000 */
[----:B------:R-:W-:Y:S02]  /*4570*/  FMUL.FTZ R6, R132, -R162 ;  /* 0x800000a284067220 */ /* 0x000fe40000410000 */
[----:B------:R-:W-:Y:S02]  /*4580*/  FMUL.FTZ R134, R118, R165 ;  /* 0x000000a576867220 */ /* 0x000fe40000410000 */
[----:B------:R-:W-:Y:S02]  /*4590*/  FMUL.FTZ R7, R146, R152 ;  /* 0x0000009892077220 */ /* 0x000fe40000410000 */
        /* <DEDUP_REMOVED lines=10> */
[-C--:B------:R-:W-:Y:S02]  /*4640*/  FMUL.FTZ R133, R146, R134.reuse ;  /* 0x0000008692857220 */ /* 0x080fe40000410000 */
[----:B-1----:R-:W-:Y:S02]  /*4650*/  FMUL.FTZ R154, R61, R134 ;  /* 0x000000863d9a7220 */ /* 0x002fe40000410000 */
[----:B------:R-:W-:-:S02]  /*4660*/  FMUL.FTZ R134, R125, R162 ;  /* 0x000000a27d867220 */ /* 0x000fc40000410000 */
[----:B------:R-:W-:Y:S01]  /*4670*/  FADD.FTZ R166, -R166, R129 ;  /* 0x00000081a6a67221 */ /* 0x000fe20000010100 */
[----:B------:R-:W-:Y:S01]  /*4680*/  STS [R151.X4+0x868], R154 ;  /* 0x0008689a97007388 */ /* 0x000fe20000004800 */
[----:B------:R-:W-:Y:S02]  /*4690*/  FMUL.FTZ R172, R63, R156 ;  /* 0x0000009c3fac7220 */ /* 0x000fe40000410000 */
[----:B------:R-:W-:Y:S02]  /*46a0*/  FADD.FTZ R130, R167, R6 ;  /* 0x00000006a7827221 */ /* 0x000fe40000010000 */
[----:B------:R-:W-:Y:S01]  /*46b0*/  FMUL.FTZ R132, R125, R160 ;  /* 0x000000a07d847220 */ /* 0x000fe20000410000 */
[----:B------:R0:W-:Y:S01]  /*46c0*/  STS [R151.X4+0x87c], R172 ;  /* 0x00087cac97007388 */ /* 0x0001e20000004800 */
[----:B------:R-:W-:Y:S02]  /*46d0*/  FMUL.FTZ R7, R143, R134 ;  /* 0x000000868f077220 */ /* 0x000fe40000410000 */
[----:B------:R-:W-:-:S02]  /*46e0*/  FMUL.FTZ R6, R128, -R166 ;  /* 0x800000a680067220 */ /* 0x000fc40000410000 */
[-C--:B------:R-:W-:Y:S02]  /*46f0*/  FMUL.FTZ R128, R128, -R130.reuse ;  /* 0x8000008280807220 */ /* 0x080fe40000410000 */
[----:B------:R-:W-:Y:S02]  /*4700*/  FFMA.FTZ R6, R127, R130, -R6 ;  /* 0x000000827f067223 */ /* 0x000fe40000010806 */
[----:B------:R-:W-:Y:S02]  /*4710*/  FMUL.FTZ R156, R62, R153 ;  /* 0x000000993e9c7220 */ /* 0x000fe40000410000 */
[----:B0-----:R-:W-:Y:S02]  /*4720*/  FFMA.FTZ R172, R141, R132, R7 ;  /* 0x000000848dac7223 */ /* 0x001fe40000010007 */
[----:B------:R-:W-:Y:S01]  /*4730*/  FMUL.FTZ R7, R120, R168 ;  /* 0x000000a878077220 */ /* 0x000fe20000410000 */
[----:B------:R0:W-:Y:S01]  /*4740*/  STS [R151.X4+0x874], R156 ;  /* 0x0008749c97007388 */ /* 0x0001e20000004800 */
[----:B------:R-:W-:-:S02]  /*4750*/  FFMA.FTZ R127, R127, R166, R128 ;  /* 0x000000a67f7f7223 */ /* 0x000fc40000010080 */
[----:B------:R-:W-:Y:S02]  /*4760*/  FADD.FTZ R171, R171, R6 ;  /* 0x00000006abab7221 */ /* 0x000fe40000010000 */
[----:B------:R-:W-:Y:S02]  /*4770*/  FMUL.FTZ R129, R120, R169 ;  /* 0x000000a978817220 */ /* 0x000fe40000410000 */
[----:B------:R-:W-:Y:S02]  /*4780*/  FMUL.FTZ R6, R140, R7 ;  /* 0x000000078c067220 */ /* 0x000fe40000410000 */
[----:B------:R-:W-:Y:S02]  /*4790*/  FADD.FTZ R127, -R170, R127 ;  /* 0x0000007faa7f7221 */ /* 0x000fe40000010100 */
[----:B0-----:R-:W-:Y:S02]  /*47a0*/  FMUL.FTZ R156, R61, R152 ;  /* 0x000000983d9c7220 */ /* 0x001fe40000410000 */
[----:B------:R-:W-:-:S02]  /*47b0*/  FMUL.FTZ R128, R140, R129 ;  /* 0x000000818c807220 */ /* 0x000fc40000410000 */
[----:B------:R-:W-:Y:S01]  /*47c0*/  FFMA.FTZ R164, R138, R129, -R6 ;  /* 0x000000818aa47223 */ /* 0x000fe20000010806 */
[----:B------:R0:W-:Y:S01]  /*47d0*/  STS [R151.X4+0x86c], R156 ;  /* 0x00086c9c97007388 */ /* 0x0001e20000004800 */
[C---:B------:R-:W-:Y:S02]  /*47e0*/  FMUL.FTZ R6, R126.reuse, -R171 ;  /* 0x800000ab7e067220 */ /* 0x040fe40000410000 */
[-C--:B------:R-:W-:Y:S02]  /*47f0*/  FMUL.FTZ R126, R126, -R127.reuse ;  /* 0x8000007f7e7e7220 */ /* 0x080fe40000410000 */
[----:B------:R-:W-:Y:S02]  /*4800*/  FFMA.FTZ R6, R124, R127, R6 ;  /* 0x0000007f7c067223 */ /* 0x000fe40000010006 */
[----:B------:R-:W-:Y:S02]  /*4810*/  FMUL.FTZ R131, R143, R132 ;  /* 0x000000848f837220 */ /* 0x000fe40000410000 */
[----:B------:R-:W-:-:S02]  /*4820*/  FADD.FTZ R21, -R21, R6 ;  /* 0x0000000615157221 */ /* 0x000fc40000010100 */
[-C--:B0-----:R-:W-:Y:S02]  /*4830*/  FFMA.FTZ R156, R138, R7.reuse, R128 ;  /* 0x000000078a9c7223 */ /* 0x081fe40000010080 */
[----:B------:R-:W-:Y:S02]  /*4840*/  FMUL.FTZ R128, R59, R7 ;  /* 0x000000073b807220 */ /* 0x000fe40000410000 */
[----:B------:R-:W-:Y:S02]  /*4850*/  FFMA.FTZ R7, R124, R171, -R126 ;  /* 0x000000ab7c077223 */ /* 0x000fe4000001087e */
[----:B------:R-:W-:Y:S01]  /*4860*/  FMUL.FTZ R124, R100, R21 ;  /* 0x00000015647c7220 */ /* 0x000fe20000410000 */
[----:B------:R-:W-:Y:S01]  /*4870*/  STS [R151.X4+0x858], R128 ;  /* 0x0008588097007388 */ /* 0x000fe20000004800 */
[----:B------:R-:W-:Y:S02]  /*4880*/  FADD.FTZ R20, R20, R7 ;  /* 0x0000000714147221 */ /* 0x000fe40000010000 */
[----:B------:R-:W-:-:S02]  /*4890*/  FMUL.FTZ R132, R60, R132 ;  /* 0x000000843c847220 */ /* 0x000fc40000410000 */
[----:B------:R-:W-:Y:S02]  /*48a0*/  FMUL.FTZ R6, R100, R20 ;  /* 0x0000001464067220 */ /* 0x000fe40000410000 */
[----:B------:R-:W-:Y:S01]  /*48b0*/  FFMA.FTZ R180, R145, R152, -R133 ;  /* 0x0000009891b47223 */ /* 0x000fe20000010885 */
[----:B------:R0:W-:Y:S01]  /*48c0*/  STS [R151.X4+0x860], R132 ;  /* 0x0008608497007388 */ /* 0x0001e20000004800 */
[----:B------:R-:W-:Y:S02]  /*48d0*/  FFMA.FTZ R176, R141, R134, -R131 ;  /* 0x000000868db07223 */ /* 0x000fe40000010883 */
[----:B------:R-:W-:Y:S02]  /*48e0*/  FMUL.FTZ R154, R59, R129 ;  /* 0x000000813b9a7220 */ /* 0x000fe40000410000 */
[C---:B------:R-:W-:Y:S02]  /*48f0*/  FMUL.FTZ R133, R119.reuse, R127 ;  /* 0x0000007f77857220 */ /* 0x040fe40000410000 */
[----:B------:R-:W-:Y:S01]  /*4900*/  FMUL.FTZ R131, R119, R171 ;  /* 0x000000ab77837220 */ /* 0x000fe20000410000 */
[----:B------:R-:W-:Y:S01]  /*4910*/  STS [R151.X4+0x85c], R154 ;  /* 0x00085c9a97007388 */ /* 0x000fe20000004800 */
[----:B------:R-:W-:-:S02]  /*4920*/  FMUL.FTZ R7, R17, R124 ;  /* 0x0000007c11077220 */ /* 0x000fc40000410000 */
[----:B------:R-:W-:Y:S02]  /*4930*/  FMUL.FTZ R129, R17, R6 ;  /* 0x0000000611817220 */ /* 0x000fe40000410000 */
[----:B------:R-:W-:Y:S02]  /*4940*/  FMUL.FTZ R152, R60, R134 ;  /* 0x000000863c987220 */ /* 0x000fe40000410000 */
[C---:B------:R-:W-:Y:S02]  /*4950*/  FMUL.FTZ R134, R121.reuse, R166 ;  /* 0x000000a679867220 */ /* 0x040fe40000410000 */
[----:B0-----:R-:W-:Y:S01]  /*4960*/  FMUL.FTZ R132, R121, R130 ;  /* 0x0000008279847220 */ /* 0x001fe20000410000 */
[----:B------:R0:W-:Y:S01]  /*4970*/  STS [R151.X4+0x864], R152 ;  /* 0x0008649897007388 */ /* 0x0001e20000004800 */
[C---:B------:R-:W-:Y:S02]  /*4980*/  FMUL.FTZ R126, R23.reuse, R133 ;  /* 0x00000085177e7220 */ /* 0x040fe40000410000 */
[----:B------:R-:W-:-:S02]  /*4990*/  FMUL.FTZ R128, R23, R131 ;  /* 0x0000008317807220 */ /* 0x000fc40000410000 */
[C---:B------:R-:W-:Y:S02]  /*49a0*/  FFMA.FTZ R7, R16.reuse, R6, R7 ;  /* 0x0000000610077223 */ /* 0x040fe40000010007 */
[----:B------:R-:W-:Y:S02]  /*49b0*/  FFMA.FTZ R129, R16, R124, -R129 ;  /* 0x0000007c10817223 */ /* 0x000fe40000010881 */
[----:B------:R-:W-:Y:S02]  /*49c0*/  FFMA.FTZ R4, R147, R153, -R4 ;  /* 0x0000009993047223 */ /* 0x000fe40000010804 */
[C---:B0-----:R-:W-:Y:S02]  /*49d0*/  FMUL.FTZ R152, R139.reuse, R134 ;  /* 0x000000868b987220 */ /* 0x041fe40000410000 */
[----:B------:R-:W-:Y:S02]  /*49e0*/  FMUL.FTZ R153, R139, R132 ;  /* 0x000000848b997220 */ /* 0x000fe40000410000 */
[----:B------:R-:W-:-:S02]  /*49f0*/  FFMA.FTZ R126, R22, R131, R126 ;  /* 0x00000083167e7223 */ /* 0x000fc4000001007e */
[----:B------:R-:W-:Y:S02]  /*4a00*/  FFMA.FTZ R128, R22, R133, -R128 ;  /* 0x0000008516807223 */ /* 0x000fe40000010880 */
[----:B------:R-:W-:Y:S02]  /*4a10*/  FADD.FTZ R7, RZ, R7 ;  /* 0x00000007ff077221 */ /* 0x000fe40000010000 */
[----:B------:R-:W-:Y:S02]  /*4a20*/  FADD.FTZ R129, RZ, R129 ;  /* 0x00000081ff817221 */ /* 0x000fe40000010000 */
[-C--:B------:R-:W-:Y:S02]  /*4a30*/  FMUL.FTZ R154, R58, R132.reuse ;  /* 0x000000843a9a7220 */ /* 0x080fe40000410000 */
[----:B------:R-:W-:Y:S01]  /*4a40*/  FFMA.FTZ R152, R137, R132, R152 ;  /* 0x0000008489987223 */ /* 0x000fe20000010098 */
[----:B------:R-:W-:Y:S01]  /*4a50*/  LEA R132, R46, -R32, 0x1 ;  /* 0x800000202e847211 */ /* 0x000fe200078e08ff */
[----:B------:R-:W-:Y:S01]  /*4a60*/  FADD.FTZ R7, R7, R126 ;  /* 0x0000007e07077221 */ /* 0x000fe20000010000 */
[----:B------:R0:W-:Y:S01]  /*4a70*/  STS [R151.X4+0x850], R154 ;  /* 0x0008509a97007388 */ /* 0x0001e20000004800 */
[----:B------:R-:W-:Y:S01]  /*4a80*/  FADD.FTZ R128, R129, R128 ;  /* 0x0000008081807221 */ /* 0x000fe20000010000 */
[C---:B------:R-:W-:Y:S01]  /*4a90*/  ISETP.GE.AND P0, PT, R132.reuse, 0x1, PT ;  /* 0x000000018400780c */ /* 0x040fe20003f06270 */
[----:B------:R-:W-:Y:S01]  /*4aa0*/  FFMA.FTZ R153, R137, R134, -R153 ;  /* 0x0000008689997223 */ /* 0x000fe20000010899 */
[----:B------:R-:W-:Y:S01]  /*4ab0*/  ISETP.GE.AND P1, PT, R132, 0x21, PT ;  /* 0x000000218400780c */ /* 0x000fe20003f26270 */
[----:B------:R-:W-:Y:S01]  /*4ac0*/  FADD.FTZ R7, R7, R152 ;  /* 0x0000009807077221 */ /* 0x000fe20000010000 */
[----:B------:R-:W-:Y:S01]  /*4ad0*/  IADD3 R129, R32, 0x20, RZ ;  /* 0x0000002020817810 */ /* 0x000fe20007ffe0ff */
[----:B------:R-:W-:-:S02]  /*4ae0*/  FADD.FTZ R153, R128, R153 ;  /* 0x0000009980997221 */ /* 0x000fc40000010000 */
[----:B------:R-:W-:Y:S02]  /*4af0*/  FADD.FTZ R7, R7, R156 ;  /* 0x0000009c07077221 */ /* 0x000fe40000010000 */
[----:B------:R-:W-:Y:S02]  /*4b00*/  FADD.FTZ R153, R153, R164 ;  /* 0x000000a499997221 */ /* 0x000fe40000010000 */
[----:B------:R-:W-:Y:S02]  /*4b10*/  FMUL.FTZ R134, R58, R134 ;  /* 0x000000863a867220 */ /* 0x000fe40000410000 */
[C---:B------:R-:W-:Y:S02]  /*4b20*/  FMUL.FTZ R126, R56.reuse, R131 ;  /* 0x00000083387e7220 */ /* 0x040fe40000410000 */
[----:B------:R-:W-:Y:S01]  /*4b30*/  FMUL.FTZ R128, R56, R133 ;  /* 0x0000008538807220 */ /* 0x000fe20000410000 */
[----:B------:R0:W-:Y:S01]  /*4b40*/  STS [R151.X4+0x854], R134 ;  /* 0x0008548697007388 */ /* 0x0001e20000004800 */
[----:B------:R-:W-:-:S02]  /*4b50*/  FMUL.FTZ R6, R57, R6 ;  /* 0x0000000639067220 */ /* 0x000fc40000410000 */
[----:B------:R-:W-:Y:S01]  /*4b60*/  FMUL.FTZ R124, R57, R124 ;  /* 0x0000007c397c7220 */ /* 0x000fe20000410000 */
[----:B------:R0:W-:Y:S01]  /*4b70*/  STS [R151.X4+0x848], R126 ;  /* 0x0008487e97007388 */ /* 0x0001e20000004800 */
[----:B------:R-:W-:Y:S02]  /*4b80*/  FADD.FTZ R7, R7, R172 ;  /* 0x000000ac07077221 */ /* 0x000fe40000010000 */
[----:B------:R-:W-:Y:S01]  /*4b90*/  FADD.FTZ R153, R153, R176 ;  /* 0x000000b099997221 */ /* 0x000fe20000010000 */
[----:B------:R0:W-:Y:S01]  /*4ba0*/  STS [R151.X4+0x84c], R128 ;  /* 0x00084c8097007388 */ /* 0x0001e20000004800 */
[----:B------:R-:W-:Y:S02]  /*4bb0*/  FADD.FTZ R178, R7, R178 ;  /* 0x000000b207b27221 */ /* 0x000fe40000010000 */
[----:B------:R-:W-:Y:S01]  /*4bc0*/  FADD.FTZ R153, R153, R180 ;  /* 0x000000b499997221 */ /* 0x000fe20000010000 */
[----:B------:R0:W-:Y:S01]  /*4bd0*/  STS [R151.X4+0x840], R6 ;  /* 0x0008400697007388 */ /* 0x0001e20000004800 */
[----:B------:R-:W-:-:S02]  /*4be0*/  FADD.FTZ R155, R178, R5 ;  /* 0x00000005b29b7221 */ /* 0x000fc40000010000 */
[----:B------:R-:W-:Y:S01]  /*4bf0*/  FADD.FTZ R153, R153, R4 ;  /* 0x0000000499997221 */ /* 0x000fe20000010000 */
[----:B------:R0:W-:Y:S04]  /*4c00*/  STS [R151.X4+0x844], R124 ;  /* 0x0008447c97007388 */ /* 0x0001e80000004800 */
[----:B------:R-:W-:Y:S06]  /*4c10*/  BAR.SYNC.DEFER_BLOCKING 0x0 ;  /* 0x0000000000007b1d */ /* 0x000fec0000010000 */
[----:B------:R-:W-:Y:S05]  /*4c20*/  @!P0 BRA `(.L_x_11531) ;  /* 0x0000019000008947 */ /* 0x000fea0003800000 */
[-C--:B0-----:R-:W-:Y:S01]  /*4c30*/  LEA.HI.SX32 R124, R32, R32.reuse, 0x1b ;  /* 0x00000020207c7211 */ /* 0x081fe200078fdaff */
        /* <DEDUP_REMOVED lines=24> */
.L_x_11531:
[----:B0-----:R-:W-:Y:S05]  /*4dc0*/  BSYNC B0 ;  /* 0x0000000000007941 */ /* 0x001fea0003800000 */
.L_x_11530:
[----:B------:R-:W-:Y:S01]  /*4dd0*/  LEA.HI.SX32 R129, R129, R32, 0x1b ;  /* 0x0000002081817211 */ /* 0x000fe200078fdaff */
[----:B------:R-:W-:Y:S01]  /*4de0*/  BSSY B0, `(.L_x_11532) ;  /* 0x0000008000007945 */ /* 0x000fe20003800000 */
[----:B------:R-:W-:Y:S01]  /*4df0*/  FADD.FTZ R144, R155, R144 ;  /* 0x000000909b907221 */ /* 0x000fe20000010000 */
[C---:B------:R-:W-:Y:S01]  /*4e00*/  IADD3 R5, R32.reuse, 0x40, RZ ;  /* 0x0000004020057810 */ /* 0x040fe20007ffe0ff */
[----:B------:R-:W-:Y:S01]  /*4e10*/  FADD.FTZ R136, R153, R136 ;  /* 0x0000008899887221 */ /* 0x000fe20000010000 */
[----:B------:R-:W-:Y:S01]  /*4e20*/  IADD3 R7, R32, 0x60, RZ ;  /* 0x0000006020077810 */ /* 0x000fe20007ffe0ff */
[----:B------:R-:W0:Y:S01]  /*4e30*/  LDS R129, [R129.X4+0x8c0] ;  /* 0x0008c00081817984 */ /* 0x000e220000004800 */
[----:B------:R-:W-:Y:S05]  /*4e40*/  @!P1 BRA `(.L_x_11533) ;  /* 0x0000001000009947 */ /* 0x000fea0003800000 */
[----:B0-----:R0:W-:Y:S02]  /*4e50*/  RED.E.ADD.F32.FTZ.RN.STRONG.GPU [R14.64+-0x780], R129 ;  /* 0xfff880810e00798e */ /* 0x0011e4000c10e786 */
.L_x_11533:
[----:B------:R-:W-:Y:S05]  /*4e60*/  BSYNC B0 ;  /* 0x0000000000007941 */ /* 0x000fea0003800000 */
.L_x_11532:
        /* <DEDUP_REMOVED lines=14> */
.L_x_11535:
[----:B------:R-:W-:Y:S05]  /*4f50*/  BSYNC B0 ;  /* 0x0000000000007941 */ /* 0x000fea0003800000 */
.L_x_11534:
[----:B------:R-:W1:Y:S01]  /*4f60*/  LDS R7, [R7.X4+0x9c0] ;  /* 0x0009c00007077984 */ /* 0x000e620000004800 */
[----:B------:R-:W-:Y:S01]  /*4f70*/  BSSY B0, `(.L_x_11536) ;  /* 0x0000005000007945 */ /* 0x000fe20003800000 */
[----:B0-----:R-:W-:Y:S02]  /*4f80*/  IADD3 R5, R32, 0xa0, RZ ;  /* 0x000000a020057810 */ /* 0x001fe40007ffe0ff */
[----:B------:R-:W-:Y:S01]  /*4f90*/  LEA.HI.SX32 R129, R129, R32, 0x1b ;  /* 0x0000002081817211 */ /* 0x000fe200078fdaff */
[----:B------:R-:W-:Y:S05]  /*4fa0*/  @!P0 BRA `(.L_x_11537) ;  /* 0x0000001000008947 */ /* 0x000fea0003800000 */
[----:B-1----:R0:W-:Y:S02]  /*4fb0*/  RED.E.ADD.F32.FTZ.RN.STRONG.GPU [R14.64+-0x680], R7 ;  /* 0xfff980070e00798e */ /* 0x0021e4000c10e786 */
.L_x_11537:
[----:B------:R-:W-:Y:S05]  /*4fc0*/  BSYNC B0 ;  /* 0x0000000000007941 */ /* 0x000fea0003800000 */
.L_x_11536:
[----:B------:R-:W2:Y:S01]  /*4fd0*/  LDS R129, [R129.X4+0xa40] ;  /* 0x000a400081817984 */ /* 0x000ea20000004800 */
[----:B------:R-:W-:Y:S01]  /*4fe0*/  BSSY B0, `(.L_x_11538) ;  /* 0x0000005000007945 */ /* 0x000fe20003800000 */
[----:B01----:R-:W-:Y:S02]  /*4ff0*/  IADD3 R7, R32, 0xc0, RZ ;  /* 0x000000c020077810 */ /* 0x003fe40007ffe0ff */
[----:B------:R-:W-:Y:S01]  /*5000*/  LEA.HI.SX32 R5, R5, R32, 0x1b ;  /* 0x0000002005057211 */ /* 0x000fe200078fdaff */
[----:B------:R-:W-:Y:S05]  /*5010*/  @!P1 BRA `(.L_x_11539) ;  /* 0x0000001000009947 */ /* 0x000fea0003800000 */
[----:B--2---:R0:W-:Y:S02]  /*5020*/  RED.E.ADD.F32.FTZ.RN.STRONG.GPU [R14.64+-0x600], R129 ;  /* 0xfffa00810e00798e */ /* 0x0041e4000c10e786 */
.L_x_11539:
[----:B------:R-:W-:Y:S05]  /*5030*/  BSYNC B0 ;  /* 0x0000000000007941 */ /* 0x000fea0003800000 */
.L_x_11538:
[----:B------:R-:W1:Y:S01]  /*5040*/  LDS R5, [R5.X4+0xac0] ;  /* 0x000ac00005057984 */ /* 0x000e620000004800 */
[----:B------:R-:W-:Y:S01]  /*5050*/  BSSY B0, `(.L_x_11540) ;  /* 0x0000005000007945 */ /* 0x000fe20003800000 */
[----:B0-2---:R-:W-:-:S02]  /*5060*/  IADD3 R129, R32, 0xe0, RZ ;  /* 0x000000e020817810 */ /* 0x005fc40007ffe0ff */
[----:B------:R-:W-:Y:S01]  /*5070*/  LEA.HI.SX32 R7, R7, R32, 0x1b ;  /* 0x0000002007077211 */ /* 0x000fe200078fdaff */
[----:B------:R-:W-:Y:S05]  /*5080*/  @!P2 BRA `(.L_x_11541) ;  /* 0x000000100000a947 */ /* 0x000fea0003800000 */
[----:B-1----:R0:W-:Y:S02]  /*5090*/  RED.E.ADD.F32.FTZ.RN.STRONG.GPU [R14.64+-0x580], R5 ;  /* 0xfffa80050e00798e */ /* 0x0021e4000c10e786 */
.L_x_11541:
[----:B------:R-:W-:Y:S05]  /*50a0*/  BSYNC B0 ;  /* 0x0000000000007941 */ /* 0x000fea0003800000 */
.L_x_11540:
[----:B------:R-:W2:Y:S01]  /*50b0*/  LDS R7, [R7.X4+0xb40] ;  /* 0x000b400007077984 */ /* 0x000ea20000004800 */
[----:B------:R-:W-:Y:S01]  /*50c0*/  BSSY B0, `(.L_x_11542) ;  /* 0x0000005000007945 */ /* 0x000fe20003800000 */
[----:B01----:R-:W-:Y:S02]  /*50d0*/  IADD3 R5, R32, 0x100, RZ ;  /* 0x0000010020057810 */ /* 0x003fe40007ffe0ff */
[----:B------:R-:W-:Y:S01]  /*50e0*/  LEA.HI.SX32 R129, R129, R32, 0x1b ;  /* 0x0000002081817211 */ /* 0x000fe200078fdaff */
[----:B------:R-:W-:Y:S05]  /*50f0*/  @!P3 BRA `(.L_x_11543) ;  /* 0x000000100000b947 */ /* 0x000fea0003800000 */
[----:B--2---:R0:W-:Y:S02]  /*5100*/  RED.E.ADD.F32.FTZ.RN.STRONG.GPU [R14.64+-0x500], R7 ;  /* 0xfffb00070e00798e */ /* 0x0041e4000c10e786 */
.L_x_11543:
[----:B------:R-:W-:Y:S05]  /*5110*/  BSYNC B0 ;  /* 0x0000000000007941 */ /* 0x000fea0003800000 */
.L_x_11542:
[----:B------:R-:W1:Y:S01]  /*5120*/  LDS R129, [R129.X4+0xbc0] ;  /* 0x000bc00081817984 */ /* 0x000e620000004800 */
[----:B------:R-:W-:Y:S01]  /*5130*/  BSSY B0, `(.L_x_11544) ;  /* 0x0000004000007945 */ /* 0x000fe20003800000 */
[----:B------:R-:W-:Y:S01]  /*5140*/  LEA.HI.SX32 R5, R5, R32, 0x1b ;  /* 0x0000002005057211 */ /* 0x000fe200078fdaff */
[----:B------:R-:W-:Y:S05]  /*5150*/  @!P4 BRA `(.L_x_11545) ;  /* 0x000000100000c947 */ /* 0x000fea0003800000 */
[----:B-1----:R1:W-:Y:S02]  /*5160*/  RED.E.ADD.F32.FTZ.RN.STRONG.GPU [R14.64+-0x480], R129 ;  /* 0xfffb80810e00798e */ /* 0x0023e4000c10e786 */
.L_x_11545:
[----:B------:R-:W-:Y:S05]  /*5170*/  BSYNC B0 ;  /* 0x0000000000007941 */ /* 0x000fea0003800000 */
.L_x_11544:
[----:B------:R-:W3:Y:S01]  /*5180*/  LDS R5, [R5.X4+0xc40] ;  /* 0x000c400005057984 */ /* 0x000ee20000004800 */
[----:B------:R-:W-:Y:S01]  /*5190*/  BSSY B0, `(.L_x_11546) ;  /* 0x0000005000007945 */ /* 0x000fe20003800000 */
[----:B0-2---:R-:W-:-:S02]  /*51a0*/  IADD3 R7, R32, 0x120, RZ ;  /* 0x0000012020077810 */ /* 0x005fc40007ffe0ff */
[----:B-1----:R-:W-:Y:S01]  /*51b0*/  IADD3 R129, R32, 0x140, RZ ;  /* 0x0000014020817810 */ /* 0x002fe20007ffe0ff */
[----:B------:R-:W-:Y:S05]  /*51c0*/  @!P5 BRA `(.L_x_11547) ;  /* 0x000000100000d947 */ /* 0x000fea0003800000 */
[----:B---3--:R0:W-:Y:S02]  /*51d0*/  RED.E.ADD.F32.FTZ.RN.STRONG.GPU [R14.64+-0x400], R5 ;  /* 0xfffc00050e00798e */ /* 0x0081e4000c10e786 */
.L_x_11547:
[----:B------:R-:W-:Y:S05]  /*51e0*/  BSYNC B0 ;  /* 0x0000000000007941 */ /* 0x000fea0003800000 */
.L_x_11546:
        /* <DEDUP_REMOVED lines=14> */
.L_x_11549:
[----:B------:R-:W-:Y:S05]  /*52d0*/  BSYNC B0 ;  /* 0x0000000000007941 */ /* 0x000fea0003800000 */
.L_x_11548:
[----:B------:R-:W1:Y:S01]  /*52e0*/  LDS R129, [R129.X4+0xd40] ;  /* 0x000d400081817984 */ /* 0x000e620000004800 */
[----:B------:R-:W-:Y:S01]  /*52f0*/  BSSY B0, `(.L_x_11550) ;  /* 0x0000005000007945 */ /* 0x000fe20003800000 */
[----:B0-----:R-:W-:-:S02]  /*5300*/  IADD3 R7, R32, 0x180, RZ ;  /* 0x0000018020077810 */ /* 0x001fc40007ffe0ff */
[----:B------:R-:W-:Y:S01]  /*5310*/  LEA.HI.SX32 R5, R5, R32, 0x1b ;  /* 0x0000002005057211 */ /* 0x000fe200078fdaff */
[----:B------:R-:W-:Y:S05]  /*5320*/  @!P0 BRA `(.L_x_11551) ;  /* 0x0000001000008947 */ /* 0x000fea0003800000 */
[----:B-1----:R0:W-:Y:S02]  /*5330*/  RED.E.ADD.F32.FTZ.RN.STRONG.GPU [R14.64+-0x300], R129 ;  /* 0xfffd00810e00798e */ /* 0x0021e4000c10e786 */
.L_x_11551:
[----:B------:R-:W-:Y:S05]  /*5340*/  BSYNC B0 ;  /* 0x0000000000007941 */ /* 0x000fea0003800000 */
.L_x_11550:
[----:B------:R-:W2:Y:S01]  /*5350*/  LDS R5, [R5.X4+0xdc0] ;  /* 0x000dc00005057984 */ /* 0x000ea20000004800 */
[----:B------:R-:W-:Y:S01]  /*5360*/  BSSY B0, `(.L_x_11552) ;  /* 0x0000005000007945 */ /* 0x000fe20003800000 */
[----:B01----:R-:W-:Y:S02]  /*5370*/  IADD3 R129, R32, 0x1a0, RZ ;  /* 0x000001a020817810 */ /* 0x003fe40007ffe0ff */
[----:B------:R-:W-:Y:S01]  /*5380*/  LEA.HI.SX32 R7, R7, R32, 0x1b ;  /* 0x0000002007077211 */ /* 0x000fe200078fdaff */
[----:B------:R-:W-:Y:S05]  /*5390*/  @!P1 BRA `(.L_x_11553) ;  /* 0x0000001000009947 */ /* 0x000fea0003800000 */
[----:B--2---:R0:W-:Y:S02]  /*53a0*/  RED.E.ADD.F32.FTZ.RN.STRONG.GPU [R14.64+-0x280], R5 ;  /* 0xfffd80050e00798e */ /* 0x0041e4000c10e786 */
.L_x_11553:
[----:B------:R-:W-:Y:S05]  /*53b0*/  BSYNC B0 ;  /* 0x0000000000007941 */ /* 0x000fea0003800000 */
.L_x_11552:
[----:B------:R-:W1:Y:S01]  /*53c0*/  LDS R7, [R7.X4+0xe40] ;  /* 0x000e400007077984 */ /* 0x000e620000004800 */
[----:B------:R-:W-:Y:S01]  /*53d0*/  BSSY B0, `(.L_x_11554) ;  /* 0x0000005000007945 */ /* 0x000fe20003800000 */
[----:B0-2---:R-:W-:Y:S02]  /*53e0*/  IADD3 R5, R32, 0x1c0, RZ ;  /* 0x000001c020057810 */ /* 0x005fe40007ffe0ff */
[----:B------:R-:W-:Y:S01]  /*53f0*/  LEA.HI.SX32 R129, R129, R32, 0x1b ;  /* 0x0000002081817211 */ /* 0x000fe200078fdaff */
[----:B------:R-:W-:Y:S05]  /*5400*/  @!P2 BRA `(.L_x_11555) ;  /* 0x000000100000a947 */ /* 0x000fea0003800000 */
[----:B-1----:R0:W-:Y:S02]  /*5410*/  RED.E.ADD.F32.FTZ.RN.STRONG.GPU [R14.64+-0x200], R7 ;  /* 0xfffe00070e00798e */ /* 0x0021e4000c10e786 */
.L_x_11555:
[----:B------:R-:W-:Y:S05]  /*5420*/  BSYNC B0 ;  /* 0x0000000000007941 */ /* 0x000fea0003800000 */
.L_x_11554:
[----:B------:R-:W2:Y:S01]  /*5430*/  LDS R129, [R129.X4+0xec0] ;  /* 0x000ec00081817984 */ /* 0x000ea20000004800 */
[----:B------:R-:W-:Y:S01]  /*5440*/  BSSY B0, `(.L_x_11556) ;  /* 0x0000005000007945 */ /* 0x000fe20003800000 */
[----:B01----:R-:W-:-:S02]  /*5450*/  IADD3 R7, R32, 0x1e0, RZ ;  /* 0x000001e020077810 */ /* 0x003fc40007ffe0ff */
[----:B------:R-:W-:Y:S01]  /*5460*/  LEA.HI.SX32 R5, R5, R32, 0x1b ;  /* 0x0000002005057211 */ /* 0x000fe200078fdaff */
[----:B------:R-:W-:Y:S05]  /*5470*/  @!P3 BRA `(.L_x_11557) ;  /* 0x000000100000b947 */ /* 0x000fea0003800000 */
[----:B--2---:R0:W-:Y:S02]  /*5480*/  RED.E.ADD.F32.FTZ.RN.STRONG.GPU [R14.64+-0x180], R129 ;  /* 0xfffe80810e00798e */ /* 0x0041e4000c10e786 */
.L_x_11557:
[----:B------:R-:W-:Y:S05]  /*5490*/  BSYNC B0 ;  /* 0x0000000000007941 */ /* 0x000fea0003800000 */
.L_x_11556:
[----:B------:R-:W1:Y:S01]  /*54a0*/  LDS R5, [R5.X4+0xf40] ;  /* 0x000f400005057984 */ /* 0x000e620000004800 */
[----:B------:R-:W-:Y:S01]  /*54b0*/  BSSY B0, `(.L_x_11558) ;  /* 0x0000004000007945 */ /* 0x000fe20003800000 */
[----:B------:R-:W-:Y:S01]  /*54c0*/  LEA.HI.SX32 R7, R7, R32, 0x1b ;  /* 0x0000002007077211 */ /* 0x000fe200078fdaff */
[----:B------:R-:W-:Y:S05]  /*54d0*/  @!P4 BRA `(.L_x_11559) ;  /* 0x000000100000c947 */ /* 0x000fea0003800000 */
[----:B-1----:R1:W-:Y:S02]  /*54e0*/  RED.E.ADD.F32.FTZ.RN.STRONG.GPU [R14.64+-0x100], R5 ;  /* 0xffff00050e00798e */ /* 0x0023e4000c10e786 */
.L_x_11559:
[----:B------:R-:W-:Y:S05]  /*54f0*/  BSYNC B0 ;  /* 0x0000000000007941 */ /* 0x000fea0003800000 */
.L_x_11558:
[----:B------:R-:W3:Y:S01]  /*5500*/  LDS R7, [R7.X4+0xfc0] ;  /* 0x000fc00007077984 */ /* 0x000ee20000004800 */
[----:B------:R-:W-:Y:S01]  /*5510*/  BSSY B0, `(.L_x_11560) ;  /* 0x0000003000007945 */ /* 0x000fe20003800000 */
[----:B------:R-:W-:Y:S05]  /*5520*/  @!P5 BRA `(.L_x_11561) ;  /* 0x000000100000d947 */ /* 0x000fea0003800000 */
[----:B---3--:R3:W-:Y:S02]  /*5530*/  RED.E.ADD.F32.FTZ.RN.STRONG.GPU [R14.64+-0x80], R7 ;  /* 0xffff80070e00798e */ /* 0x0087e4000c10e786 */
.L_x_11561:
[----:B------:R-:W-:Y:S05]  /*5540*/  BSYNC B0 ;  /* 0x0000000000007941 */ /* 0x000fea0003800000 */
.L_x_11560:
        /* <DEDUP_REMOVED lines=10> */
[----:B------:R-:W-:Y:S01]  /*55f0*/  FFMA.FTZ R94, R122, R113, R94 ;  /* 0x000000717a5e7223 */ /* 0x000fe2000001005e */
[----:B------:R-:W-:Y:S01]  /*5600*/  ISETP.NE.AND P1, PT, R33, RZ, PT ;  /* 0x000000ff2100720c */ /* 0x000fe20003f25270 */
[----:B------:R-:W3:Y:S01]  /*5610*/  SHFL.DOWN PT, R15, R144, 0x1, 0x1f ;  /* 0x08201f00900f7f89 */ /* 0x000ee200000e0000 */
        /* <DEDUP_REMOVED lines=9> */
[----:B------:R-:W-:Y:S02]  /*56b0*/  FMUL.FTZ R14, R3, R163 ;  /* 0x000000a3030e7220 */ /* 0x000fe40000410000 */
[----:B-1----:R-:W-:-:S02]  /*56c0*/  @!P0 FADD.FTZ R6, R6, R129 ;  /* 0x0000008106068221 */ /* 0x002fc40000010000 */
[----:B------:R-:W-:Y:S02]  /*56d0*/  FMUL.FTZ R108, R108, R162 ;  /* 0x000000a26c6c7220 */ /* 0x000fe40000410000 */
[----:B--2---:R-:W-:Y:S01]  /*56e0*/  @!P0 FADD.FTZ R7, R7, R116 ;  /* 0x0000007407078221 */ /* 0x004fe20000010000 */
[----:B------:R-:W0:Y:S01]  /*56f0*/  SHFL.DOWN PT, R131, R6, 0x2, 0x1f ;  /* 0x08401f0006837f89 */ /* 0x000e2200000e0000 */
[----:B------:R-:W-:Y:S02]  /*5700*/  FFMA.FTZ R90, R118, R109, R90 ;  /* 0x0000006d765a7223 */ /* 0x000fe4000001005a */
[----:B---3--:R-:W-:Y:S01]  /*5710*/  @!P0 FADD.FTZ R4, R4, R15 ;  /* 0x0000000f04048221 */ /* 0x008fe20000010000 */
[----:B------:R-:W1:Y:S01]  /*5720*/  SHFL.DOWN PT, R116, R5, 0x2, 0x1f ;  /* 0x08401f0005747f89 */ /* 0x000e6200000e0000 */
[----:B------:R-:W-:Y:S01]  /*5730*/  ISETP.GT.AND P0, PT, R33, 0x1d, PT ;  /* 0x0000001d2100780c */ /* 0x000fe20003f04270 */
[-C--:B------:R-:W-:Y:S02]  /*5740*/  FMUL.FTZ R15, R3, R161.reuse ;  /* 0x000000a1030f7220 */ /* 0x080fe40000410000 */
[----:B------:R-:W2:Y:S01]  /*5750*/  SHFL.DOWN PT, R124, R7, 0x2, 0x1f ;  /* 0x08401f00077c7f89 */ /* 0x000ea200000e0000 */
[----:B------:R-:W-:-:S02]  /*5760*/  FFMA.FTZ R161, R2, R161, R14 ;  /* 0x000000a102a17223 */ /* 0x000fc4000001000e */
[----:B------:R-:W-:Y:S01]  /*5770*/  FFMA.FTZ R114, R2, R163, -R15 ;  /* 0x000000a302727223 */ /* 0x000fe2000001080f */
[----:B------:R-:W3:Y:S01]  /*5780*/  SHFL.DOWN PT, R129, R4, 0x2, 0x1f ;  /* 0x08401f0004817f89 */ /* 0x000ee200000e0000 */
[----:B------:R-:W-:Y:S02]  /*5790*/  FMUL.FTZ R15, R3, R158 ;  /* 0x0000009e030f7220 */ /* 0x000fe40000410000 */
[----:B------:R-:W-:Y:S02]  /*57a0*/  FMUL.FTZ R114, R19, R114 ;  /* 0x0000007213727220 */ /* 0x000fe40000410000 */
[----:B------:R-:W-:Y:S02]  /*57b0*/  FMUL.FTZ R19, R3, R142 ;  /* 0x0000008e03137220 */ /* 0x000fe40000410000 */
[----:B------:R-:W-:Y:S02]  /*57c0*/  FFMA.FTZ R114, R18, R161, R114 ;  /* 0x000000a112727223 */ /* 0x000fe40000010072 */
[----:B------:R-:W-:-:S02]  /*57d0*/  FFMA.FTZ R19, R2, R158, -R19 ;  /* 0x0000009e02137223 */ /* 0x000fc40000010813 */
[----:B------:R-:W-:Y:S02]  /*57e0*/  FFMA.FTZ R142, R2, R142, R15 ;  /* 0x0000008e028e7223 */ /* 0x000fe4000001000f */
[----:B0-----:R-:W-:Y:S02]  /*57f0*/  @!P0 FADD.FTZ R6, R6, R131 ;  /* 0x0000008306068221 */ /* 0x001fe40000010000 */
[----:B------:R-:W-:Y:S02]  /*5800*/  FMUL.FTZ R19, R148, R19 ;  /* 0x0000001394137220 */ /* 0x000fe40000410000 */
        /* <DEDUP_REMOVED lines=9> */
[----:B------:R-:W-:Y:S02]  /*58a0*/  FADD.FTZ R64, R113, R64 ;  /* 0x0000004071407221 */ /* 0x000fe40000010000 */
[----:B------:R-:W3:Y:S01]  /*58b0*/  SHFL.DOWN PT, R129, R4, 0x4, 0x1f ;  /* 0x08801f0004817f89 */ /* 0x000ee200000e0000 */
[----:B------:R-:W-:Y:S02]  /*58c0*/  FFMA.FTZ R19, R62, R111, R19 ;  /* 0x0000006f3e137223 */ /* 0x000fe40000010013 */
[C---:B------:R-:W-:Y:S02]  /*58d0*/  FMUL.FTZ R15, R3.reuse, R165 ;  /* 0x000000a5030f7220 */ /* 0x040fe40000410000 */
[----:B------:R-:W-:-:S02]  /*58e0*/  FMUL.FTZ R14, R3, R135 ;  /* 0x00000087030e7220 */ /* 0x000fc40000410000 */
[C---:B------:R-:W-:Y:S02]  /*58f0*/  FFMA.FTZ R15, R2.reuse, R135, -R15 ;  /* 0x00000087020f7223 */ /* 0x040fe4000001080f */
        /* <DEDUP_REMOVED lines=9> */
[----:B------:R-:W-:Y:S02]  /*5990*/  FFMA.FTZ R109, R61, R109, R14 ;  /* 0x0000006d3d6d7223 */ /* 0x000fe4000001000e */
[----:B---3--:R-:W-:Y:S01]  /*59a0*/  @!P0 FADD.FTZ R4, R4, R129 ;  /* 0x0000008104048221 */ /* 0x008fe20000010000 */
[----:B------:R-:W2:Y:S01]  /*59b0*/  SHFL.DOWN PT, R110, R7, 0x8, 0x1f ;  /* 0x09001f00076e7f89 */ /* 0x000ea200000e0000 */
[----:B------:R-:W-:Y:S01]  /*59c0*/  ISETP.GT.AND P0, PT, R33, 0x17, PT ;  /* 0x000000172100780c */ /* 0x000fe20003f04270 */
[----:B------:R-:W-:Y:S02]  /*59d0*/  FADD.FTZ R66, R19, R66 ;  /* 0x0000004213427221 */ /* 0x000fe40000010000 */
[----:B------:R-:W3:Y:S01]  /*59e0*/  SHFL.DOWN PT, R111, R4, 0x8, 0x1f ;  /* 0x09001f00046f7f89 */ /* 0x000ee200000e0000 */
[----:B------:R-:W-:-:S02]  /*59f0*/  FMUL.FTZ R14, R3, R168 ;  /* 0x000000a8030e7220 */ /* 0x000fc40000410000 */
[----:B------:R-:W-:Y:S02]  /*5a00*/  FFMA.FTZ R105, R105, R168, R106 ;  /* 0x000000a869697223 */ /* 0x000fe4000001006a */
[-C--:B------:R-:W-:Y:S02]  /*5a10*/  FMUL.FTZ R19, R3, R160.reuse ;  /* 0x000000a003137220 */ /* 0x080fe40000410000 */
[-C--:B------:R-:W-:Y:S02]  /*5a20*/  FFMA.FTZ R107, R107, R160.reuse, R108 ;  /* 0x000000a06b6b7223 */ /* 0x080fe4000001006c */
[----:B------:R-:W-:Y:S02]  /*5a30*/  FFMA.FTZ R160, R2, R160, R15 ;  /* 0x000000a002a07223 */ /* 0x000fe4000001000f */
[----:B------:R-:W-:Y:S02]  /*5a40*/  FMUL.FTZ R15, R3, R169 ;  /* 0x000000a9030f7220 */ /* 0x000fe40000410000 */
[----:B0-----:R-:W-:-:S02]  /*5a50*/  @!P0 FADD.FTZ R6, R6, R113 ;  /* 0x0000007106068221 */ /* 0x001fc40000010000 */
[C---:B------:R-:W-:Y:S02]  /*5a60*/  FFMA.FTZ R169, R2.reuse, R169, -R14 ;  /* 0x000000a902a97223 */ /* 0x040fe4000001080e */
[----:B-1----:R-:W-:Y:S01]  /*5a70*/  @!P0 FADD.FTZ R5, R5, R18 ;  /* 0x0000001205058221 */ /* 0x002fe20000010000 */
[----:B------:R-:W-:Y:S01]  /*5a80*/  SHFL.DOWN PT, R113, R6, 0x10, 0x1f ;  /* 0x0a001f0006717f89 */ /* 0x000fe200000e0000 */
[----:B------:R-:W-:Y:S02]  /*5a90*/  FMUL.FTZ R14, R3, R171 ;  /* 0x000000ab030e7220 */ /* 0x000fe40000410000 */
[----:B--2---:R-:W-:Y:S01]  /*5aa0*/  @!P0 FADD.FTZ R7, R7, R110 ;  /* 0x0000006e07078221 */ /* 0x004fe20000010000 */
[----:B------:R-:W0:Y:S01]  /*5ab0*/  SHFL.DOWN PT, R18, R5, 0x10, 0x1f ;  /* 0x0a001f0005127f89 */ /* 0x000e2200000e0000 */
[----:B------:R-:W-:Y:S02]  /*5ac0*/  FFMA.FTZ R14, R2, R127, -R14 ;  /* 0x0000007f020e7223 */ /* 0x000fe4000001080e */
[----:B---3--:R-:W-:Y:S01]  /*5ad0*/  @!P0 FADD.FTZ R4, R4, R111 ;  /* 0x0000006f04048221 */ /* 0x008fe20000010000 */
[----:B------:R-:W1:Y:S01]  /*5ae0*/  SHFL.DOWN PT, R106, R7, 0x10, 0x1f ;  /* 0x0a001f00076a7f89 */ /* 0x000e6200000e0000 */
[----:B------:R-:W-:Y:S01]  /*5af0*/  FFMA.FTZ R15, R2, R168, R15 ;  /* 0x000000a8020f7223 */ /* 0x000fe2000001000f */
[----:B------:R-:W-:Y:S01]  /*5b00*/  ISETP.GT.AND P0, PT, R33, 0xf, PT ;  /* 0x0000000f2100780c */ /* 0x000fe20003f04270 */
[----:B------:R-:W-:Y:S01]  /*5b10*/  FMUL.FTZ R169, R140, R169 ;  /* 0x000000a98ca97220 */ /* 0x000fe20000410000 */
[----:B------:R-:W2:Y:S01]  /*5b20*/  SHFL.DOWN PT, R111, R4, 0x10, 0x1f ;  /* 0x0a001f00046f7f89 */ /* 0x000ea200000e0000 */
[----:B------:R-:W-:-:S02]  /*5b30*/  FFMA.FTZ R162, R2, R162, -R19 ;  /* 0x000000a202a27223 */ /* 0x000fc40000010813 */
[----:B------:R-:W-:Y:S02]  /*5b40*/  FMUL.FTZ R23, R23, R14 ;  /* 0x0000000e17177220 */ /* 0x000fe40000410000 */
[C---:B------:R-:W-:Y:S02]  /*5b50*/  FMUL.FTZ R19, R3.reuse, R130 ;  /* 0x0000008203137220 */ /* 0x040fe40000410000 */
[----:B------:R-:W-:Y:S02]  /*5b60*/  FMUL.FTZ R14, R3, R20 ;  /* 0x00000014030e7220 */ /* 0x000fe40000410000 */
[----:B------:R-:W-:Y:S02]  /*5b70*/  FFMA.FTZ R138, R138, R15, R169 ;  /* 0x0000000f8a8a7223 */ /* 0x000fe400000100a9 */
[----:B------:R-:W-:Y:S02]  /*5b80*/  FMUL.FTZ R102, R102, R127 ;  /* 0x0000007f66667220 */ /* 0x000fe40000410000 */
[----:B------:R-:W-:-:S02]  /*5b90*/  FMUL.FTZ R104, R104, R166 ;  /* 0x000000a668687220 */ /* 0x000fc40000410000 */
[CC--:B------:R-:W-:Y:S02]  /*5ba0*/  FMUL.FTZ R15, R3.reuse, R166.reuse ;  /* 0x000000a6030f7220 */ /* 0x0c0fe40000410000 */
[C---:B------:R-:W-:Y:S02]  /*5bb0*/  FMUL.FTZ R127, R3.reuse, R127 ;  /* 0x0000007f037f7220 */ /* 0x040fe40000410000 */
[C---:B------:R-:W-:Y:S02]  /*5bc0*/  FFMA.FTZ R166, R2.reuse, R166, -R19 ;  /* 0x000000a602a67223 */ /* 0x040fe40000010813 */
[-C--:B------:R-:W-:Y:S02]  /*5bd0*/  FMUL.FTZ R3, R3, R21.reuse ;  /* 0x0000001503037220 */ /* 0x080fe40000410000 */
[----:B------:R-:W-:Y:S02]  /*5be0*/  FFMA.FTZ R14, R2, R21, -R14 ;  /* 0x00000015020e7223 */ /* 0x000fe4000001080e */
[----:B------:R-:W-:-:S02]  /*5bf0*/  FFMA.FTZ R103, R103, R130, R104 ;  /* 0x0000008267677223 */ /* 0x000fc40000010068 */
[----:B------:R-:W-:Y:S02]  /*5c00*/  FMUL.FTZ R162, R143, R162 ;  /* 0x000000a28fa27220 */ /* 0x000fe40000410000 */
[C---:B------:R-:W-:Y:S02]  /*5c10*/  FFMA.FTZ R130, R2.reuse, R130, R15 ;  /* 0x0000008202827223 */ /* 0x040fe4000001000f */
[----:B------:R-:W-:Y:S02]  /*5c20*/  FMUL.FTZ R166, R139, R166 ;  /* 0x000000a68ba67220 */ /* 0x000fe40000410000 */
[----:B------:R-:W-:Y:S02]  /*5c30*/  FMUL.FTZ R21, R117, R21 ;  /* 0x0000001575157220 */ /* 0x000fe40000410000 */
[C---:B------:R-:W-:Y:S02]  /*5c40*/  FFMA.FTZ R127, R2.reuse, R171, R127 ;  /* 0x000000ab027f7223 */ /* 0x040fe4000001007f */
[----:B------:R-:W-:-:S02]  /*5c50*/  FFMA.FTZ R3, R2, R20, R3 ;  /* 0x0000001402037223 */ /* 0x000fc40000010003 */
[----:B------:R-:W-:Y:S02]  /*5c60*/  FMUL.FTZ R14, R17, R14 ;  /* 0x0000000e110e7220 */ /* 0x000fe40000410000 */
[----:B0-----:R-:W-:Y:S02]  /*5c70*/  @!P0 FADD.FTZ R5, R5, R18 ;  /* 0x0000001205058221 */ /* 0x001fe40000010000 */
[----:B------:R-:W-:Y:S02]  /*5c80*/  @!P0 FADD.FTZ R6, R6, R113 ;  /* 0x0000007106068221 */ /* 0x000fe40000010000 */
[----:B-1----:R-:W-:Y:S02]  /*5c90*/  @!P0 FADD.FTZ R7, R7, R106 ;  /* 0x0000006a07078221 */ /* 0x002fe40000010000 */
[----:B--2---:R-:W-:Y:S02]  /*5ca0*/  @!P0 FADD.FTZ R4, R4, R111 ;  /* 0x0000006f04048221 */ /* 0x004fe40000010000 */
        /* <DEDUP_REMOVED lines=35> */
.L_x_11563:
[----:B0-----:R-:W-:Y:S05]  /*5ee0*/  BSYNC B0 ;  /* 0x0000000000007941 */ /* 0x001fea0003800000 */
.L_x_11562:
[----:B------:R-:W-:Y:S02]  /*5ef0*/  IADD3 R97, R97, 0x1, RZ ;  /* 0x0000000161617810 */ /* 0x000fe40007ffe0ff */
[----:B------:R-:W-:-:S02]  /*5f00*/  IADD3 R98, P1, R98, 0x1, RZ ;  /* 0x0000000162627810 */ /* 0x000fc40007f3e0ff */
[----:B------:R-:W-:Y:S02]  /*5f10*/  ISETP.GE.AND P0, PT, R97, c[0x0][0x16c], PT ;  /* 0x00005b0061007a0c */ /* 0x000fe40003f06270 */
[----:B------:R-:W-:-:S11]  /*5f20*/  IADD3.X R99, RZ, R99, RZ, P1, !PT ;  /* 0x00000063ff637210 */ /* 0x000fd60000ffe4ff */
[----:B------:R-:W-:Y:S01]  /*5f30*/  @P0 CALL.REL.NOINC `(.L_x_11517) ;  /* 0x0000001000000944 */ /* 0x000fe20003c00000 */
[----:B------:R-:W-:Y:S05]  /*5f40*/  BRA `(.L_x_11564) ;  /* 0xffffb49000007947 */ /* 0x000fea000383ffff */
.L_x_11517:
[----:B------:R-:W-:Y:S01]  /*5f50*/  BAR.SYNC.DEFER_BLOCKING 0x0 ;  /* 0x0000000000007b1d */ /* 0x000fe20000010000 */
[----:B------:R-:W-:Y:S01]  /*5f60*/  ISETP.NE.AND P0, PT, R32, RZ, PT ;  /* 0x000000ff2000720c */ /* 0x000fe20003f05270 */
[----:B------:R-:W-:Y:S01]  /*5f70*/  IMAD R4, R28, c[0x0][0x2d8], RZ ;  /* 0x0000b6001c047a24 */ /* 0x000fe200078e02ff */
[----:B------:R-:W-:Y:S01]  /*5f80*/  IADD3 R67, R42, -c[0x0][0x174], RZ ;  /* 0x80005d002a437a10 */ /* 0x000fe20007ffe0ff */
[----:B------:R-:W-:Y:S01]  /*5f90*/  IMAD.WIDE.U32 R2, R27, c[0x0][0x2d8], RZ ;  /* 0x0000b6001b027a25 */ /* 0x000fe200078e00ff */
[----:B------:R-:W-:Y:S01]  /*5fa0*/  SHF.R.S32.HI R18, RZ, 0x1f, R45 ;  /* 0x0000001fff127819 */ /* 0x000fe2000001142d */
[----:B------:R-:W-:Y:S01]  /*5fb0*/  BSSY B0, `(.L_x_11565) ;  /* 0x0000031000007945 */ /* 0x000fe20003800000 */
[----:B------:R-:W-:Y:S01]  /*5fc0*/  LEA R15, P3, R45, c[0x0][0x330], 0x2 ;  /* 0x0000cc002d0f7a11 */ /* 0x000fe200078610ff */
[----:B------:R-:W-:Y:S01]  /*5fd0*/  IMAD R7, R27, c[0x0][0x2dc], R4 ;  /* 0x0000b7001b077a24 */ /* 0x000fe200078e0204 */
[----:B------:R-:W-:Y:S01]  /*5fe0*/  LOP3.LUT R71, R45, 0x20, RZ, 0xfc, !PT ;  /* 0x000000202d477812 */ /* 0x000fe200078efcff */
[----:B------:R-:W-:-:S02]  /*5ff0*/  IMAD R5, R25, c[0x0][0x2e0], RZ ;  /* 0x0000b80019057a24 */ /* 0x000fc400078e02ff */
[----:B------:R-:W-:Y:S01]  /*6000*/  IMAD R67, R67, -0x100, RZ ;  /* 0xffffff0043437824 */ /* 0x000fe200078e02ff */
        /* <DEDUP_REMOVED lines=43> */
.L_x_11566:
[----:B------:R-:W-:Y:S05]  /*62c0*/  BSYNC B0 ;  /* 0x0000000000007941 */ /* 0x000fea0003800000 */
.L_x_11565:
[C---:B------:R-:W-:Y:S01]  /*62d0*/  LOP3.LUT R65, R45.reuse, 0x40, RZ, 0xfc, !PT ;  /* 0x000000402d417812 */ /* 0x040fe200078efcff */
[----:B------:R-:W-:Y:S01]  /*62e0*/  @!P2 STG.E [R14.64+-0x380], R19 ;  /* 0xfffc80130e00a986 */ /* 0x000fe2000c101906 */
[C---:B------:R-:W-:Y:S01]  /*62f0*/  LOP3.LUT R73, R45.reuse, 0x60, RZ, 0xfc, !PT ;  /* 0x000000602d497812 */ /* 0x040fe200078efcff */
[----:B------:R-:W-:Y:S01]  /*6300*/  FADD.FTZ R31, R78, R31 ;  /* 0x0000001f4e1f7221 */ /* 0x000fe20000010000 */
[C---:B------:R-:W-:Y:S01]  /*6310*/  LOP3.LUT R75, R45.reuse, 0x80, RZ, 0xfc, !PT ;  /* 0x000000802d4b7812 */ /* 0x040fe200078efcff */
[----:B0-----:R-:W-:Y:S01]  /*6320*/  IMAD R6, R28, c[0x0][0x2f8], RZ ;  /* 0x0000be001c067a24 */ /* 0x001fe200078e02ff */
[----:B------:R-:W-:Y:S01]  /*6330*/  LOP3.LUT R77, R45, 0xa0, RZ, 0xfc, !PT ;  /* 0x000000a02d4d7812 */ /* 0x000fe200078efcff */
        /* <DEDUP_REMOVED lines=15> */
[----:B------:R-:W-:Y:S01]  /*6430*/  @!P1 STG.E [R14.64+-0x300], R21 ;  /* 0xfffd00150e009986 */ /* 0x000fe2000c101906 */
[----:B------:R-:W-:-:S03]  /*6440*/  FADD.FTZ R31, R31, R68 ;  /* 0x000000441f1f7221 */ /* 0x000fc60000010000 */
[----:B------:R0:W-:Y:S01]  /*6450*/  @!P2 STG.E [R14.64+-0x280], R23 ;  /* 0xfffd80170e00a986 */ /* 0x0001e2000c101906 */
[----:B------:R-:W-:-:S03]  /*6460*/  FADD.FTZ R31, R31, R66 ;  /* 0x000000421f1f7221 */ /* 0x000fc60000010000 */
[----:B------:R-:W-:Y:S01]  /*6470*/  @!P3 STG.E [R14.64+-0x200], R57 ;  /* 0xfffe00390e00b986 */ /* 0x000fe2000c101906 */
[----:B------:R-:W-:-:S03]  /*6480*/  FADD.FTZ R31, R31, R64 ;  /* 0x000000401f1f7221 */ /* 0x000fc60000010000 */
[----:B------:R-:W-:Y:S04]  /*6490*/  @!P4 STG.E [R14.64+-0x180], R59 ;  /* 0xfffe803b0e00c986 */ /* 0x000fe8000c101906 */
[----:B------:R-:W-:Y:S01]  /*64a0*/  @!P5 STG.E [R14.64+-0x100], R61 ;  /* 0xffff003d0e00d986 */ /* 0x000fe2000c101906 */
[----:B0-----:R-:W-:-:S03]  /*64b0*/  IADD3 R23, R3, R7, RZ ;  /* 0x0000000703177210 */ /* 0x001fc60007ffe0ff */
        /* <DEDUP_REMOVED lines=35> */
.L_x_11568:
[----:B------:R-:W-:Y:S05]  /*66f0*/  BSYNC B0 ;  /* 0x0000000000007941 */ /* 0x000fea0003800000 */
.L_x_11567:
        /* <DEDUP_REMOVED lines=36> */
.L_x_11516:
        /* <DEDUP_REMOVED lines=24> */
.L_x_11571:
[----:B0-----:R-:W-:Y:S05]  /*6ac0*/  BSYNC B0 ;  /* 0x0000000000007941 */ /* 0x001fea0003800000 */
.L_x_11570:
        /* <DEDUP_REMOVED lines=23> */
.L_x_11573:
[----:B0-----:R-:W0:Y:S02]  /*6c40*/  S2R R15, SR_TID.X ;  /* 0x00000000000f7919 */ /* 0x001e240000002100 */
.L_x_11574:
[----:B0-----:R-:W-:Y:S05]  /*6c50*/  BSYNC B0 ;  /* 0x0000000000007941 */ /* 0x001fea0003800000 */
.L_x_11572:
        /* <DEDUP_REMOVED lines=10> */
.L_x_11575:
        /* <DEDUP_REMOVED lines=28> */
.L_x_11576:
        /* <DEDUP_REMOVED lines=12> */
.L_x_14731:


//--------------------- .text._Z25selective_scan_bwd_kernelI32Selective_Scan_bwd_kernel_traitsILi32ELi8ELb0ELb1ELb0ELb0ELb1EfN3c107complexIfEEEEv12SSMParamsBwd --------------------------
	.section	.text._Z25selective_scan_bwd_kernelI32Selective_Scan_bwd_kernel_traitsILi32ELi8ELb0ELb1ELb0ELb0ELb1EfN3c107complexIfEEEEv12SSMParamsBwd,"ax",@progbits
	.sectioninfo	@"SHI_REGISTERS=198"
	.align	128
        .global         _Z25selective_scan_bwd_kernelI32Selective_Scan_bwd_kernel_traitsILi32ELi8ELb0ELb1ELb0ELb0ELb1EfN3c107complexIfEEEEv12SSMParamsBwd
        .type           _Z25selective_scan_bwd_kernelI32Selective_Scan_bwd_kernel_traitsILi32ELi8ELb0ELb1ELb0ELb0ELb1EfN3c107complexIfEEEEv12SSMParamsBwd,@function
        .size           _Z25selective_scan_bwd_kernelI32Selective_Scan_bwd_kernel_traitsILi32ELi8ELb0ELb1ELb0ELb0ELb1EfN3c107complexIfEEEEv12SSMParamsBwd,(.L_x_14732 - _Z25selective_scan_bwd_kernelI32Selective_Scan_bwd_kernel_traitsILi32ELi8ELb0ELb1ELb0ELb0ELb1EfN3c107complexIfEEEEv12SSMParamsBwd)
        .other          _Z25selective_scan_bwd_kernelI32Selective_Scan_bwd_kernel_traitsILi32ELi8ELb0ELb1ELb0ELb0ELb1EfN3c107complexIfEEEEv12SSMParamsBwd,@"STO_CUDA_ENTRY STV_DEFAULT"
_Z25selective_scan_bwd_kernelI32Selective_Scan_bwd_kernel_traitsILi32ELi8ELb0ELb1ELb0ELb0ELb1EfN3c107complexIfEEEEv12SSMParamsBwd:
.text._Z25selective_scan_bwd_kernelI32Selective_Scan_bwd_kernel_traitsILi32ELi8ELb0ELb1ELb0ELb0ELb1EfN3c107complexIfEEEEv12SSMParamsBwd:
        /* <DEDUP_REMOVED lines=82> */
[----:B------:R-:W-:Y:S01]  /*0520*/  ISETP.NE.U32.AND P0, PT, RZ, c[0x0][0x260], PT ;  /* 0x00009800ff007a0c */ /* 0x000fe20003f05070 */
[----:B------:R-:W-:Y:S01]  /*0530*/  CS2R R14, SRZ ;  /* 0x00000000000e7805 */ /* 0x000fe2000001ff00 */
        /* <DEDUP_REMOVED lines=13> */
[----:B------:R-:W-:Y:S01]  /*0610*/  IADD3 R59, P5, R3, R8, RZ ;  /* 0x00000008033b7210 */ /* 0x000fe20007fbe0ff */
[----:B------:R-:W-:Y:S01]  /*0620*/  CS2R R12, SRZ ;  /* 0x00000000000c7805 */ /* 0x000fe2000001ff00 */
[----:B------:R-:W-:Y:S01]  /*0630*/  IADD3 R2, R9, R5, RZ ;  /* 0x0000000509027210 */ /* 0x000fe20007ffe0ff */
[----:B------:R-:W-:Y:S01]  /*0640*/  @P0 IMAD R0, R0, c[0x0][0x16c], RZ ;  /* 0x00005b0000000a24 */ /* 0x000fe200078e02ff */
[----:B------:R-:W-:-:S02]  /*0650*/  @P0 MOV R17, 0x10 ;  /* 0x0000001000110802 */ /* 0x000fc40000000f00 */
[----:B------:R-:W-:Y:S02]  /*0660*/  LEA.HI.X R62, R11, c[0x0][0x30c], R62, 0x2, P4 ;  /* 0x0000c3000b3e7a11 */ /* 0x000fe400020f143e */
[----:B------:R-:W-:Y:S01]  /*0670*/  LEA.HI.X.SX32 R2, R3, R2, 0x1, P5 ;  /* 0x0000000203027211 */ /* 0x000fe200028f0eff */
[----:B------:R-:W-:Y:S01]  /*0680*/  @P0 IMAD.WIDE R16, R0, R17, c[0x0][0x260] ;  /* 0x0000980000100625 */ /* 0x000fe200078e0211 */
[----:B------:R-:W-:Y:S01]  /*0690*/  LEA R61, P6, R59, c[0x0][0x228], 0x2 ;  /* 0x00008a003b3d7a11 */ /* 0x000fe200078c10ff */
[----:B------:R-:W-:Y:S01]  /*06a0*/  @!P0 CS2R R16, SRZ ;  /* 0x0000000000108805 */ /* 0x000fe2000001ff00 */
[C---:B------:R-:W-:Y:S02]  /*06b0*/  @P1 LEA R14, P4, R79.reuse, c[0x0][0x328], 0x2 ;  /* 0x0000ca004f0e1a11 */ /* 0x040fe400078810ff */
[----:B------:R-:W-:Y:S02]  /*06c0*/  @P2 LEA R12, P5, R79, c[0x0][0x348], 0x2 ;  /* 0x0000d2004f0c2a11 */ /* 0x000fe400078a10ff */
[----:B------:R-:W-:-:S02]  /*06d0*/  LEA.HI.X R59, R59, c[0x0][0x22c], R2, 0x2, P6 ;  /* 0x00008b003b3b7a11 */ /* 0x000fc400030f1402 */
[C-C-:B------:R-:W-:Y:S02]  /*06e0*/  @P1 LEA.HI.X R15, R79.reuse, c[0x0][0x32c], R78.reuse, 0x2, P4 ;  /* 0x0000cb004f0f1a11 */ /* 0x140fe400020f144e */
[----:B------:R-:W-:Y:S01]  /*06f0*/  @P2 LEA.HI.X R13, R79, c[0x0][0x34c], R78, 0x2, P5 ;  /* 0x0000d3004f0d2a11 */ /* 0x000fe200028f144e */
[----:B------:R-:W-:Y:S05]  /*0700*/  @!P3 BRA `(.L_x_11577) ;  /* 0x000078600000b947 */ /* 0x000fea0003800000 */
[----:B------:R-:W0:Y:S01]  /*0710*/  S2R R68, SR_TID.X ;  /* 0x0000000000447919 */ /* 0x000e220000002100 */
[----:B------:R-:W-:Y:S02]  /*0720*/  MOV R70, RZ ;  /* 0x000000ff00467202 */ /* 0x000fe40000000f00 */
[----:B------:R-:W-:Y:S01]  /*0730*/  MOV R58, RZ ;  /* 0x000000ff003a7202 */ /* 0x000fe20000000f00 */
[----:B------:R-:W1:Y:S01]  /*0740*/  S2R R66, SR_LANEID ;  /* 0x0000000000427919 */ /* 0x000e620000000000 */
[----:B------:R-:W-:Y:S02]  /*0750*/  MOV R73, RZ ;  /* 0x000000ff00497202 */ /* 0x000fe40000000f00 */
[----:B0-----:R-:W-:-:S02]  /*0760*/  SHF.L.U32 R63, R68, 0x3, RZ ;  /* 0x00000003443f7819 */ /* 0x001fc400000006ff */
[----:B------:R-:W-:Y:S02]  /*0770*/  LOP3.LUT R182, R68, 0x1f, RZ, 0xc0, !PT ;  /* 0x0000001f44b67812 */ /* 0x000fe400078ec0ff */
[----:B------:R-:W-:-:S04]  /*0780*/  LOP3.LUT R63, R63, 0xffffff00, RZ, 0xc0, !PT ;  /* 0xffffff003f3f7812 */ /* 0x000fc800078ec0ff */
[----:B------:R-:W-:-:S04]  /*0790*/  LOP3.LUT R60, R63, 0x1f, R68, 0xf8, !PT ;  /* 0x0000001f3f3c7812 */ /* 0x000fc800078ef844 */
[----:B-1----:R-:W-:Y:S02]  /*07a0*/  SHF.R.S32.HI R57, RZ, 0x1f, R60 ;  /* 0x0000001fff397819 */ /* 0x002fe4000001143c */
.L_x_11635:
[----:B------:R-:W-:Y:S01]  /*07b0*/  IADD3 R181, -R58, c[0x0][0x174], RZ ;  /* 0x00005d003ab57a10 */ /* 0x000fe20007ffe1ff */
[----:B------:R-:W-:Y:S01]  /*07c0*/  BAR.SYNC.DEFER_BLOCKING 0x0 ;  /* 0x0000000000007b1d */ /* 0x000fe20000010000 */
[C---:B------:R-:W-:Y:S01]  /*07d0*/  LOP3.LUT R25, R60.reuse, 0x20, RZ, 0xfc, !PT ;  /* 0x000000203c197812 */ /* 0x040fe200078efcff */
[----:B------:R-:W-:Y:S01]  /*07e0*/  HFMA2.MMA R0, -RZ, RZ, 0, 0 ;  /* 0x00000000ff007435 */ /* 0x000fe200000001ff */
[----:B------:R-:W-:Y:S01]  /*07f0*/  LEA R10, R181, 0xffffff00, 0x8 ;  /* 0xffffff00b50a7811 */ /* 0x000fe200078e40ff */
[----:B0-----:R-:W-:Y:S01]  /*0800*/  HFMA2.MMA R2, -RZ, RZ, 0, 0 ;  /* 0x00000000ff027435 */ /* 0x001fe200000001ff */
        /* <DEDUP_REMOVED lines=105> */
[----:B------:R-:W-:Y:S01]  /*0ea0*/  HFMA2.MMA R22, -RZ, RZ, 0, 0 ;  /* 0x00000000ff167435 */ /* 0x000fe200000001ff */
[----:B------:R-:W-:Y:S01]  /*0eb0*/  MOV R89, RZ ;  /* 0x000000ff00597202 */ /* 0x000fe20000000f00 */
[----:B------:R-:W-:Y:S01]  /*0ec0*/  CS2R R90, SRZ ;  /* 0x00000000005a7805 */ /* 0x000fe2000001ff00 */
[----:B--2---:R-:W-:Y:S04]  /*0ed0*/  STS [R55.X4], R0 ;  /* 0x0000000037007388 */ /* 0x004fe80000004800 */
[----:B---3--:R-:W-:Y:S04]  /*0ee0*/  STS [R54.X4+0x80], R11 ;  /* 0x0000800b36007388 */ /* 0x008fe80000004800 */
        /* <DEDUP_REMOVED lines=18> */
[----:B--2---:R-:W-:Y:S02]  /*1010*/  MOV R6, RZ ;  /* 0x000000ff00067202 */ /* 0x004fe40000000f00 */
[----:B------:R0:W2:Y:S01]  /*1020*/  @!P6 LDG.E R18, [R82.64] ;  /* 0x000000065212e981 */ /* 0x0000a2000c1e1900 */
        /* <DEDUP_REMOVED lines=11> */
[----:B---3--:R-:W-:-:S02]  /*10e0*/  IMAD R20, R72, c[0x0][0x200], RZ ;  /* 0x0000800048147a24 */ /* 0x008fc400078e02ff */
        /* <DEDUP_REMOVED lines=12> */
[----:B------:R-:W-:Y:S01]  /*11b0*/  IMAD R0, R78, c[0x0][0x1f8], RZ ;  /* 0x00007e004e007a24 */ /* 0x000fe200078e02ff */
[----:B------:R-:W-:Y:S01]  /*11c0*/  @!P0 IADD3 R27, R93, R27, RZ ;  /* 0x0000001b5d1b8210 */ /* 0x000fe20007ffe0ff */
[----:B------:R-:W-:Y:S01]  /*11d0*/  IMAD R28, R28, -0x100, RZ ;  /* 0xffffff001c1c7824 */ /* 0x000fe200078e02ff */
[----:B------:R-:W-:Y:S01]  /*11e0*/  @!P0 IADD3 R83, R95, R83, RZ ;  /* 0x000000535f538210 */ /* 0x000fe20007ffe0ff */
[----:B------:R-:W-:-:S04]  /*11f0*/  IMAD.WIDE.U32 R80, R79, c[0x0][0x1f8], R8 ;  /* 0x00007e004f507a25 */ /* 0x000fc800078e0008 */
[----:B------:R-:W-:Y:S02]  /*1200*/  IMAD R20, R78, c[0x0][0x208], RZ ;  /* 0x000082004e147a24 */ /* 0x000fe400078e02ff */
[----:B------:R-:W-:Y:S01]  /*1210*/  IMAD.WIDE.U32 R84, R79, c[0x0][0x208], R84 ;  /* 0x000082004f547a25 */ /* 0x000fe200078e0054 */
[----:B------:R-:W-:-:S03]  /*1220*/  IADD3 R86, P1, R28, R80, RZ ;  /* 0x000000501c567210 */ /* 0x000fc60007f3e0ff */
[C---:B------:R-:W-:Y:S01]  /*1230*/  IMAD R95, R79.reuse, c[0x0][0x1fc], R0 ;  /* 0x00007f004f5f7a24 */ /* 0x040fe200078e0200 */
[----:B------:R-:W-:Y:S01]  /*1240*/  SHF.R.S32.HI R0, RZ, 0x1f, R28 ;  /* 0x0000001fff007819 */ /* 0x000fe2000001141c */
[C---:B------:R-:W-:Y:S01]  /*1250*/  IMAD R97, R79.reuse, c[0x0][0x20c], R20 ;  /* 0x000083004f617a24 */ /* 0x040fe200078e0214 */
[----:B------:R-:W-:Y:S01]  /*1260*/  IADD3 R20, P2, R28, R84, RZ ;  /* 0x000000541c147210 */ /* 0x000fe20007f5e0ff */
        /* <DEDUP_REMOVED lines=26> */
[----:B------:R-:W-:Y:S02]  /*1410*/  ISETP.GE.AND P5, PT, R5, R56, PT ;  /* 0x000000380500720c */ /* 0x000fe40003fa6270 */
[----:B------:R-:W-:Y:S01]  /*1420*/  MOV R92, RZ ;  /* 0x000000ff005c7202 */ /* 0x000fe20000000f00 */
[----:B--2---:R-:W-:Y:S04]  /*1430*/  STS [R55.X4], R18 ;  /* 0x0000001237007388 */ /* 0x004fe80000004800 */
[----:B----4-:R0:W-:Y:S04]  /*1440*/  STS [R54.X4+0x80], R87 ;  /* 0x0000805736007388 */ /* 0x0101e80000004800 */
        /* <DEDUP_REMOVED lines=16> */
[----:B0-----:R-:W-:Y:S01]  /*1550*/  MOV R87, RZ ;  /* 0x000000ff00577202 */ /* 0x001fe20000000f00 */
[----:B-1----:R-:W-:Y:S01]  /*1560*/  HFMA2.MMA R22, -RZ, RZ, 0, 0 ;  /* 0x00000000ff167435 */ /* 0x002fe200000001ff */
        /* <DEDUP_REMOVED lines=13> */
[----:B0-----:R-:W-:Y:S01]  /*1640*/  CS2R R80, SRZ ;  /* 0x0000000000507805 */ /* 0x001fe2000001ff00 */
        /* <DEDUP_REMOVED lines=14> */
[----:B------:R-:W-:Y:S04]  /*1730*/  LDS R88, [R45.X4+0x14] ;  /* 0x000014002d587984 */ /* 0x000fe80000004800 */
[----:B------:R-:W2:Y:S04]  /*1740*/  LDS R93, [R45.X4+0x18] ;  /* 0x000018002d5d7984 */ /* 0x000ea80000004800 */
[----:B------:R-:W2:Y:S04]  /*1750*/  LDS R94, [R45.X4+0x1c] ;  /* 0x00001c002d5e7984 */ /* 0x000ea80000004800 */
[----:B------:R-:W-:Y:S01]  /*1760*/  BAR.SYNC.DEFER_BLOCKING 0x0 ;  /* 0x0000000000007b1d */ /* 0x000fe20000010000 */
[----:B0-----:R-:W-:Y:S01]  /*1770*/  CS2R R8, SRZ ;  /* 0x0000000000087805 */ /* 0x001fe2000001ff00 */
[----:B-1----:R-:W-:-:S04]  /*1780*/  HFMA2.MMA R92, -RZ, RZ, 0, 0 ;  /* 0x00000000ff5c7435 */ /* 0x002fc800000001ff */
        /* <DEDUP_REMOVED lines=9> */
[----:B--2---:R-:W-:-:S02]  /*1820*/  FMUL.FTZ R97, R87, -1.4426950216293334961 ;  /* 0xbfb8aa3b57617820 */ /* 0x004fc40000410000 */
[----:B---3--:R-:W-:Y:S02]  /*1830*/  FMUL.FTZ R100, R22, -1.4426950216293334961 ;  /* 0xbfb8aa3b16647820 */ /* 0x008fe40000410000 */
[----:B------:R-:W2:Y:S01]  /*1840*/  MUFU.EX2 R99, R97 ;  /* 0x0000006100637308 */ /* 0x000ea20000000800 */
[----:B0-----:R-:W-:-:S07]  /*1850*/  FMUL.FTZ R27, R20, -1.4426950216293334961 ;  /* 0xbfb8aa3b141b7820 */ /* 0x001fce0000410000 */
[----:B------:R-:W0:Y:S01]  /*1860*/  MUFU.EX2 R101, R100 ;  /* 0x0000006400657308 */ /* 0x000e220000000800 */
[----:B------:R-:W-:Y:S02]  /*1870*/  FMUL.FTZ R103, R93, -1.4426950216293334961 ;  /* 0xbfb8aa3b5d677820 */ /* 0x000fe40000410000 */
[----:B-1----:R-:W-:-:S05]  /*1880*/  FMUL.FTZ R82, R88, -1.4426950216293334961 ;  /* 0xbfb8aa3b58527820 */ /* 0x002fca0000410000 */
[----:B------:R-:W1:Y:S01]  /*1890*/  MUFU.EX2 R27, R27 ;  /* 0x0000001b001b7308 */ /* 0x000e620000000800 */
[----:B------:R-:W-:Y:S02]  /*18a0*/  FMUL.FTZ R26, R91, -1.4426950216293334961 ;  /* 0xbfb8aa3b5b1a7820 */ /* 0x000fe40000410000 */
[----:B------:R-:W-:Y:S02]  /*18b0*/  FMUL.FTZ R102, R89, -1.4426950216293334961 ;  /* 0xbfb8aa3b59667820 */ /* 0x000fe40000410000 */
[----:B--2---:R-:W-:-:S03]  /*18c0*/  FADD.FTZ R99, R99, 1 ;  /* 0x3f80000063637421 */ /* 0x004fc60000010000 */
[----:B------:R-:W2:Y:S08]  /*18d0*/  MUFU.EX2 R105, R103 ;  /* 0x0000006700697308 */ /* 0x000eb00000000800 */
[----:B------:R0:W-:Y:S01]  /*18e0*/  MUFU.EX2 R83, R82 ;  /* 0x0000005200537308 */ /* 0x0001e20000000800 */
[----:B------:R-:W-:Y:S02]  /*18f0*/  FMUL.FTZ R106, R94, -1.4426950216293334961 ;  /* 0xbfb8aa3b5e6a7820 */ /* 0x000fe40000410000 */
[----:B0-----:R-:W-:-:S05]  /*1900*/  FADD.FTZ R82, R101, 1 ;  /* 0x3f80000065527421 */ /* 0x001fca0000010000 */
[----:B------:R-:W-:Y:S01]  /*1910*/  MUFU.EX2 R104, R102 ;  /* 0x0000006600687308 */ /* 0x000fe20000000800 */
[----:B-1----:R-:W-:-:S07]  /*1920*/  FADD.FTZ R27, R27, 1 ;  /* 0x3f8000001b1b7421 */ /* 0x002fce0000010000 */
[----:B------:R-:W-:Y:S08]  /*1930*/  MUFU.RCP R100, R99 ;  /* 0x0000006300647308 */ /* 0x000ff00000001000 */
[----:B------:R-:W0:Y:S08]  /*1940*/  MUFU.EX2 R26, R26 ;  /* 0x0000001a001a7308 */ /* 0x000e300000000800 */
[----:B------:R2:W-:Y:S08]  /*1950*/  MUFU.RCP R97, R27 ;  /* 0x0000001b00617308 */ /* 0x0005f00000001000 */
[----:B------:R-:W1:Y:S01]  /*1960*/  MUFU.EX2 R106, R106 ;  /* 0x0000006a006a7308 */ /* 0x000e620000000800 */
[----:B--2---:R-:W-:-:S02]  /*1970*/  FADD.FTZ R27, R105, 1 ;  /* 0x3f800000691b7421 */ /* 0x004fc40000010000 */
[----:B0-----:R-:W-:-:S05]  /*1980*/  FADD.FTZ R26, R26, 1 ;  /* 0x3f8000001a1a7421 */ /* 0x001fca0000010000 */
[----:B------:R-:W-:Y:S01]  /*1990*/  MUFU.RCP R103, R82 ;  /* 0x0000005200677308 */ /* 0x000fe20000001000 */
[----:B------:R-:W-:-:S07]  /*19a0*/  FADD.FTZ R83, R83, 1 ;  /* 0x3f80000053537421 */ /* 0x000fce0000010000 */
[----:B------:R0:W-:Y:S01]  /*19b0*/  MUFU.RCP R98, R26 ;  /* 0x0000001a00627308 */ /* 0x0001e20000001000 */
[----:B-1----:R-:W-:Y:S02]  /*19c0*/  FADD.FTZ R106, R106, 1 ;  /* 0x3f8000006a6a7421 */ /* 0x002fe40000010000 */
[----:B------:R-:W-:-:S05]  /*19d0*/  FADD.FTZ R104, R104, 1 ;  /* 0x3f80000068687421 */ /* 0x000fca0000010000 */
[----:B------:R-:W1:Y:S01]  /*19e0*/  MUFU.RCP R108, R27 ;  /* 0x0000001b006c7308 */ /* 0x000e620000001000 */
[----:B0-----:R-:W-:-:S07]  /*19f0*/  FADD.FTZ R26, -R100, 1 ;  /* 0x3f800000641a7421 */ /* 0x001fce0000010100 */
[----:B------:R1:W-:Y:S08]  /*1a00*/  MUFU.RCP R109, R106 ;  /* 0x0000006a006d7308 */ /* 0x0003f00000001000 */
[----:B------:R-:W-:Y:S01]  /*1a10*/  MUFU.RCP R104, R104 ;  /* 0x0000006800687308 */ /* 0x000fe20000001000 */
[----:B-1----:R-:W-:-:S04]  /*1a20*/  FADD.FTZ R106, -R108, 1 ;  /* 0x3f8000006c6a7421 */ /* 0x002fc80000010100 */
[----:B------:R-:W-:Y:S01]  /*1a30*/  FFMA.FTZ R110, R93, R106, 1 ;  /* 0x3f8000005d6e7423 */ /* 0x000fe2000001006a */
[----:B------:R-:W-:Y:S01]  /*1a40*/  ISETP.NE.AND P6, PT, R68, RZ, PT ;  /* 0x000000ff4400720c */ /* 0x000fe20003fc5270 */
[----:B----4-:R-:W-:Y:S04]  /*1a50*/  STS [R55.X4], R90 ;  /* 0x0000005a37007388 */ /* 0x010fe80000004800 */
        /* <DEDUP_REMOVED lines=16> */
[----:B0-----:R0:W3:Y:S01]  /*1b60*/  MUFU.RCP R95, R83 ;  /* 0x00000053005f7308 */ /* 0x0010e20000001000 */
[----:B------:R-:W-:-:S02]  /*1b70*/  FADD.FTZ R9, -R97, 1 ;  /* 0x3f80000061097421 */ /* 0x000fc40000010100 */
[----:B------:R-:W-:Y:S02]  /*1b80*/  FADD.FTZ R81, -R103, 1 ;  /* 0x3f80000067517421 */ /* 0x000fe40000010100 */
[----:B------:R-:W-:Y:S02]  /*1b90*/  FFMA.FTZ R27, R20, R9, 1 ;  /* 0x3f800000141b7423 */ /* 0x000fe40000010009 */
[----:B------:R-:W-:Y:S02]  /*1ba0*/  FADD.FTZ R8, -R98, 1 ;  /* 0x3f80000062087421 */ /* 0x000fe40000010100 */
[----:B0-----:R-:W-:Y:S02]  /*1bb0*/  FFMA.FTZ R83, R22, R81, 1 ;  /* 0x3f80000016537423 */ /* 0x001fe40000010051 */
[----:B-1----:R-:W-:Y:S02]  /*1bc0*/  FMUL.FTZ R9, R24, R90 ;  /* 0x0000005a18097220 */ /* 0x002fe40000410000 */
[----:B--2---:R-:W-:-:S02]  /*1bd0*/  FMUL.FTZ R81, R84, R101 ;  /* 0x0000006554517220 */ /* 0x004fc40000410000 */
[----:B------:R-:W-:Y:S02]  /*1be0*/  FFMA.FTZ R80, R87, R26, 1 ;  /* 0x3f80000057507423 */ /* 0x000fe4000001001a */
[----:B------:R-:W-:Y:S02]  /*1bf0*/  FFMA.FTZ R8, R91, R8, 1 ;  /* 0x3f8000005b087423 */ /* 0x000fe40000010008 */
[----:B---3--:R-:W-:Y:S02]  /*1c00*/  FMUL.FTZ R26, R18, R99 ;  /* 0x00000063121a7220 */ /* 0x008fe40000410000 */
[----:B----4-:R-:W-:Y:S02]  /*1c10*/  FMUL.FTZ R82, R2, R102 ;  /* 0x0000006602527220 */ /* 0x010fe40000410000 */
[----:B------:R-:W-:Y:S02]  /*1c20*/  FMUL.FTZ R9, R98, R9 ;  /* 0x0000000962097220 */ /* 0x000fe40000410000 */
[----:B------:R-:W-:-:S02]  /*1c30*/  FMUL.FTZ R81, R100, R81 ;  /* 0x0000005164517220 */ /* 0x000fc40000410000 */
[----:B------:R-:W-:Y:S02]  /*1c40*/  FMUL.FTZ R26, R97, R26 ;  /* 0x0000001a611a7220 */ /* 0x000fe40000410000 */
[----:B------:R-:W-:Y:S02]  /*1c50*/  FMUL.FTZ R82, R103, R82 ;  /* 0x0000005267527220 */ /* 0x000fe40000410000 */
[----:B------:R-:W-:Y:S01]  /*1c60*/  FMUL.FTZ R8, R9, R8 ;  /* 0x0000000809087220 */ /* 0x000fe20000410000 */
[----:B------:R-:W-:Y:S01]  /*1c70*/  BAR.SYNC.DEFER_BLOCKING 0x0 ;  /* 0x0000000000007b1d */ /* 0x000fe20000010000 */
[----:B------:R-:W-:Y:S02]  /*1c80*/  FMUL.FTZ R80, R81, R80 ;  /* 0x0000005051507220 */ /* 0x000fe40000410000 */
[----:B------:R-:W-:Y:S02]  /*1c90*/  FADD.FTZ R9, -R95, 1 ;  /* 0x3f8000005f097421 */ /* 0x000fe40000010100 */
[----:B------:R-:W-:-:S02]  /*1ca0*/  FADD.FTZ R81, -R109, 1 ;  /* 0x3f8000006d517421 */ /* 0x000fc40000010100 */
[----:B------:R-:W-:Y:S02]  /*1cb0*/  FMUL.FTZ R26, R26, R27 ;  /* 0x0000001b1a1a7220 */ /* 0x000fe40000410000 */
[----:B------:R-:W-:Y:S02]  /*1cc0*/  FMUL.FTZ R82, R82, R83 ;  /* 0x0000005352527220 */ /* 0x000fe40000410000 */
[----:B------:R-:W-:Y:S02]  /*1cd0*/  FFMA.FTZ R27, R88, R9, 1 ;  /* 0x3f800000581b7423 */ /* 0x000fe40000010009 */
        /* <DEDUP_REMOVED lines=36> */
[----:B------:R-:W-:Y:S01]  /*1f20*/  P2R R8, PR, RZ, 0x40 ;  /* 0x00000040ff087803 */ /* 0x000fe20000000000 */
[C---:B------:R-:W-:Y:S02]  /*1f30*/  IMAD R81, R77.reuse, c[0x0][0x2ec], R26 ;  /* 0x0000bb004d517a24 */ /* 0x040fe400078e021a */
[----:B------:R-:W-:Y:S01]  /*1f40*/  IMAD.WIDE.U32 R8, R77, c[0x0][0x2e8], RZ ;  /* 0x0000ba004d087a25 */ /* 0x000fe200078e00ff */
[----:B------:R-:W-:-:S04]  /*1f50*/  LEA R83, P0, R60, c[0x0][0x338], 0x2 ;  /* 0x0000ce003c537a11 */ /* 0x000fc800078010ff */
[----:B------:R-:W-:Y:S01]  /*1f60*/  IADD3 R9, R9, R81, RZ ;  /* 0x0000005109097210 */ /* 0x000fe20007ffe0ff */
[----:B------:R-:W-:-:S04]  /*1f70*/  IMAD R26, R78, c[0x0][0x2f0], RZ ;  /* 0x0000bc004e1a7a24 */ /* 0x000fc800078e02ff */
[----:B------:R-:W-:-:S04]  /*1f80*/  IMAD.WIDE.U32 R8, R79, c[0x0][0x2f0], R8 ;  /* 0x0000bc004f087a25 */ /* 0x000fc800078e0008 */
[----:B------:R-:W-:Y:S01]  /*1f90*/  IMAD R27, R79, c[0x0][0x2f4], R26 ;  /* 0x0000bd004f1b7a24 */ /* 0x000fe200078e021a */
[----:B------:R-:W-:Y:S02]  /*1fa0*/  LEA.HI.X R26, R60, c[0x0][0x33c], R57, 0x2, P0 ;  /* 0x0000cf003c1a7a11 */ /* 0x000fe400000f1439 */
[----:B------:R-:W-:-:S04]  /*1fb0*/  IADD3 R8, P1, R28, R8, RZ ;  /* 0x000000081c087210 */ /* 0x000fc80007f3e0ff */
[----:B------:R-:W-:Y:S02]  /*1fc0*/  IADD3.X R9, R0, R27, R9, P1, !PT ;  /* 0x0000001b00097210 */ /* 0x000fe40000ffe409 */
[----:B-1----:R-:W-:Y:S01]  /*1fd0*/  LEA R82, P1, R8, R83, 0x2 ;  /* 0x0000005308527211 */ /* 0x002fe200078210ff */
[----:B------:R-:W-:Y:S01]  /*1fe0*/  BSSY B0, `(.L_x_11578) ;  /* 0x0000010000007945 */ /* 0x000fe20003800000 */
[----:B0-----:R-:W-:Y:S02]  /*1ff0*/  ISETP.GE.AND P0, PT, R60, R96, PT ;  /* 0x000000603c00720c */ /* 0x001fe40003f06270 */
        /* <DEDUP_REMOVED lines=14> */
.L_x_11579:
[----:B------:R-:W-:Y:S05]  /*20e0*/  BSYNC B0 ;  /* 0x0000000000007941 */ /* 0x000fea0003800000 */
.L_x_11578:
[-C--:B------:R-:W-:Y:S01]  /*20f0*/  ISETP.GE.AND P0, PT, R19, R96.reuse, PT ;  /* 0x000000601300720c */ /* 0x080fe20003f06270 */
        /* <DEDUP_REMOVED lines=38> */
[----:B------:R-:W-:Y:S01]  /*2360*/  FMUL.FTZ R20, R95, R105 ;  /* 0x000000695f147220 */ /* 0x000fe20000410000 */
[----:B------:R-:W-:Y:S01]  /*2370*/  LEA R105, P0, R60, c[0x0][0x270], 0x2 ;  /* 0x00009c003c697a11 */ /* 0x000fe200078010ff */
[----:B------:R-:W-:Y:S02]  /*2380*/  FMUL.FTZ R22, R93, R107 ;  /* 0x0000006b5d167220 */ /* 0x000fe40000410000 */
[----:B------:R-:W-:Y:S02]  /*2390*/  FMUL.FTZ R24, R27, R111 ;  /* 0x0000006f1b187220 */ /* 0x000fe40000410000 */
[----:B------:R-:W-:Y:S01]  /*23a0*/  IMAD.WIDE.U32 R26, R77, c[0x0][0x210], RZ ;  /* 0x000084004d1a7a25 */ /* 0x000fe200078e00ff */
[----:B------:R-:W-:Y:S04]  /*23b0*/  STS [R45.X4], R90 ;  /* 0x0000005a2d007388 */ /* 0x000fe80000004800 */
[----:B------:R0:W-:Y:S04]  /*23c0*/  STS [R45.X4+0x4], R6 ;  /* 0x000004062d007388 */ /* 0x0001e80000004800 */
[----:B------:R1:W-:Y:S04]  /*23d0*/  STS [R45.X4+0x8], R18 ;  /* 0x000008122d007388 */ /* 0x0003e80000004800 */
[----:B------:R-:W-:Y:S01]  /*23e0*/  STS [R45.X4+0xc], R102 ;  /* 0x00000c662d007388 */ /* 0x000fe20000004800 */
[----:B0-----:R-:W-:-:S03]  /*23f0*/  IMAD R6, R72, c[0x0][0x210], RZ ;  /* 0x0000840048067a24 */ /* 0x001fc600078e02ff */
[----:B------:R-:W-:Y:S01]  /*2400*/  STS [R45.X4+0x10], R92 ;  /* 0x0000105c2d007388 */ /* 0x000fe20000004800 */
[----:B------:R-:W-:Y:S01]  /*2410*/  IMAD R107, R77, c[0x0][0x214], R6 ;  /* 0x000085004d6b7a24 */ /* 0x000fe200078e0206 */
[----:B-1----:R-:W-:Y:S02]  /*2420*/  LEA.HI.X R18, R60, c[0x0][0x274], R57, 0x2, P0 ;  /* 0x00009d003c127a11 */ /* 0x002fe400000f1439 */
        /* <DEDUP_REMOVED lines=41> */
.L_x_11582:
[----:B------:R-:W-:Y:S05]  /*26c0*/  BSYNC B0 ;  /* 0x0000000000007941 */ /* 0x000fea0003800000 */
.L_x_11581:
        /* <DEDUP_REMOVED lines=9> */
.L_x_11580:
[----:B------:R-:W-:Y:S01]  /*2760*/  FFMA.FTZ R6, R44, R81, R73 ;  /* 0x000000512c067223 */ /* 0x000fe20000010049 */
[----:B------:R-:W-:Y:S01]  /*2770*/  MOV R3, c[0x0][0x16c] ;  /* 0x00005b0000037a02 */ /* 0x000fe20000000f00 */
[----:B------:R-:W-:Y:S01]  /*2780*/  BAR.SYNC.DEFER_BLOCKING 0x0 ;  /* 0x0000000000007b1d */ /* 0x000fe20000010000 */
[----:B------:R-:W-:Y:S01]  /*2790*/  HFMA2.MMA R106, -RZ, RZ, 0, 0 ;  /* 0x00000000ff6a7435 */ /* 0x000fe200000001ff */
        /* <DEDUP_REMOVED lines=25> */
[----:B-1----:R-:W-:Y:S01]  /*2930*/  FADD.FTZ R91, R81, R81 ;  /* 0x00000051515b7221 */ /* 0x002fe20000010000 */
[----:B------:R-:W-:Y:S01]  /*2940*/  MOV R106, RZ ;  /* 0x000000ff006a7202 */ /* 0x000fe20000000f00 */
[----:B------:R-:W-:Y:S01]  /*2950*/  FADD.FTZ R88, R83, R83 ;  /* 0x0000005353587221 */ /* 0x000fe20000010000 */
[----:B------:R-:W-:Y:S01]  /*2960*/  LEA.HI R3, R90, R90, RZ, 0x1 ;  /* 0x0000005a5a037211 */ /* 0x000fe200078f08ff */
[----:B------:R-:W-:Y:S01]  /*2970*/  FADD.FTZ R86, R85, R85 ;  /* 0x0000005555567221 */ /* 0x000fe20000010000 */
[----:B------:R-:W-:Y:S01]  /*2980*/  MOV R83, RZ ;  /* 0x000000ff00537202 */ /* 0x000fe20000000f00 */
[----:B------:R-:W-:Y:S01]  /*2990*/  FADD.FTZ R89, R89, R89 ;  /* 0x0000005959597221 */ /* 0x000fe20000010000 */
[----:B------:R-:W-:Y:S01]  /*29a0*/  LOP3.LUT R3, R3, 0xfffffe, RZ, 0xc0, !PT ;  /* 0x00fffffe03037812 */ /* 0x000fe200078ec0ff */
[----:B0-----:R-:W-:Y:S01]  /*29b0*/  FADD.FTZ R87, R2, R2 ;  /* 0x0000000202577221 */ /* 0x001fe20000010000 */
[----:B------:R-:W-:Y:S01]  /*29c0*/  CS2R R80, SRZ ;  /* 0x0000000000507805 */ /* 0x000fe2000001ff00 */
[----:B------:R-:W-:Y:S01]  /*29d0*/  FADD.FTZ R85, R4, R4 ;  /* 0x0000000404557221 */ /* 0x000fe20000010000 */
[----:B------:R-:W-:Y:S01]  /*29e0*/  IADD3 R90, R90, -R3, RZ ;  /* 0x800000035a5a7210 */ /* 0x000fe20007ffe0ff */
[----:B------:R-:W-:-:S02]  /*29f0*/  FADD.FTZ R84, R109, R109 ;  /* 0x0000006d6d547221 */ /* 0x000fc40000010000 */
[----:B------:R-:W-:Y:S02]  /*2a00*/  FADD.FTZ R82, R82, R82 ;  /* 0x0000005252527221 */ /* 0x000fe40000010000 */
.L_x_11630:
[----:B------:R-:W-:Y:S01]  /*2a10*/  IADD3 R56, -R10, c[0x0][0x168], RZ ;  /* 0x00005a000a387a10 */ /* 0x000fe20007ffe1ff */
[----:B------:R-:W-:Y:S01]  /*2a20*/  CS2R R20, SRZ ;  /* 0x0000000000147805 */ /* 0x000fe2000001ff00 */
[----:B------:R-:W-:Y:S02]  /*2a30*/  IADD3 R6, R63, R60, RZ ;  /* 0x0000003c3f067210 */ /* 0x000fe40007ffe0ff */
[----:B------:R-:W-:Y:S02]  /*2a40*/  SHF.R.S32.HI R125, RZ, 0x1f, R83 ;  /* 0x0000001fff7d7819 */ /* 0x000fe40000011453 */
[----:B------:R-:W-:Y:S02]  /*2a50*/  SHF.L.U32 R124, R56, 0x1, RZ ;  /* 0x00000001387c7819 */ /* 0x000fe400000006ff */
[----:B------:R-:W-:Y:S01]  /*2a60*/  IADD3 R2, R6, 0x20, RZ ;  /* 0x0000002006027810 */ /* 0x000fe20007ffe0ff */
[----:B------:R-:W-:Y:S01]  /*2a70*/  IMAD R18, R125, c[0x0][0x1a0], RZ ;  /* 0x000068007d127a24 */ /* 0x000fe200078e02ff */
[----:B------:R-:W-:-:S02]  /*2a80*/  SHF.R.S32.HI R7, RZ, 0x1f, R6 ;  /* 0x0000001fff077819 */ /* 0x000fc40000011406 */
[-C--:B------:R-:W-:Y:S01]  /*2a90*/  ISETP.GE.AND P4, PT, R2, R124.reuse, PT ;  /* 0x0000007c0200720c */ /* 0x080fe20003f86270 */
[C---:B------:R-:W-:Y:S01]  /*2aa0*/  IMAD R19, R83.reuse, c[0x0][0x1a4], R18 ;  /* 0x0000690053137a24 */ /* 0x040fe200078e0212 */
[C---:B------:R-:W-:Y:S01]  /*2ab0*/  IADD3 R5, R6.reuse, 0x60, RZ ;  /* 0x0000006006057810 */ /* 0x040fe20007ffe0ff */
[----:B------:R-:W-:Y:S01]  /*2ac0*/  IMAD.WIDE.U32 R2, R83, c[0x0][0x1a0], R6 ;  /* 0x0000680053027a25 */ /* 0x000fe200078e0006 */
[----:B------:R-:W-:Y:S02]  /*2ad0*/  IADD3 R4, R6, 0x40, RZ ;  /* 0x0000004006047810 */ /* 0x000fe40007ffe0ff */
[-C--:B------:R-:W-:Y:S01]  /*2ae0*/  ISETP.GE.AND P0, PT, R5, R124.reuse, PT ;  /* 0x0000007c0500720c */ /* 0x080fe20003f06270 */
[----:B------:R-:W-:Y:S01]  /*2af0*/  IMAD R18, R78, c[0x0][0x180], RZ ;  /* 0x000060004e127a24 */ /* 0x000fe200078e02ff */
[----:B------:R-:W-:Y:S02]  /*2b00*/  ISETP.GE.AND P5, PT, R4, R124, PT ;  /* 0x0000007c0400720c */ /* 0x000fe40003fa6270 */
[----:B------:R-:W-:-:S02]  /*2b10*/  IADD3 R5, R6, 0x80, RZ ;  /* 0x0000008006057810 */ /* 0x000fc40007ffe0ff */
[----:B------:R-:W-:Y:S01]  /*2b20*/  IADD3 R3, R3, R19, RZ ;  /* 0x0000001303037210 */ /* 0x000fe20007ffe0ff */
[----:B------:R-:W-:Y:S01]  /*2b30*/  IMAD R19, R79, c[0x0][0x184], R18 ;  /* 0x000061004f137a24 */ /* 0x000fe200078e0212 */
[----:B------:R-:W-:Y:S02]  /*2b40*/  LEA R4, P2, R2, R61, 0x2 ;  /* 0x0000003d02047211 */ /* 0x000fe400078410ff */
[-C--:B------:R-:W-:Y:S02]  /*2b50*/  ISETP.GE.AND P3, PT, R6, R124.reuse, PT ;  /* 0x0000007c0600720c */ /* 0x080fe40003f66270 */
[----:B------:R-:W-:Y:S02]  /*2b60*/  ISETP.GE.AND P1, PT, R5, R124, PT ;  /* 0x0000007c0500720c */ /* 0x000fe40003f26270 */
[----:B------:R-:W-:Y:S01]  /*2b70*/  LEA.HI.X R5, R2, R59, R3, 0x2, P2 ;  /* 0x0000003b02057211 */ /* 0x000fe200010f1403 */
[----:B------:R-:W-:Y:S01]  /*2b80*/  IMAD.WIDE.U32 R2, R79, c[0x0][0x180], RZ ;  /* 0x000060004f027a25 */ /* 0x000fe200078e00ff */
[----:B------:R-:W-:-:S02]  /*2b90*/  IADD3 R7, R6, 0xa0, RZ ;  /* 0x000000a006077810 */ /* 0x000fc40007ffe0ff */
[C---:B------:R-:W-:Y:S01]  /*2ba0*/  IADD3 R18, R6.reuse, 0xe0, RZ ;  /* 0x000000e006127810 */ /* 0x040fe20007ffe0ff */
[----:B------:R-:W-:Y:S01]  /*2bb0*/  IMAD R22, R125, c[0x0][0x188], RZ ;  /* 0x000062007d167a24 */ /* 0x000fe200078e02ff */
[-C--:B------:R-:W-:Y:S01]  /*2bc0*/  ISETP.GE.AND P2, PT, R7, R124.reuse, PT ;  /* 0x0000007c0700720c */ /* 0x080fe20003f46270 */
[----:B------:R-:W-:Y:S01]  /*2bd0*/  HFMA2.MMA R126, -RZ, RZ, 0, 0 ;  /* 0x00000000ff7e7435 */ /* 0x000fe200000001ff */
[----:B------:R-:W-:Y:S01]  /*2be0*/  IADD3 R7, R6, 0xc0, RZ ;  /* 0x000000c006077810 */ /* 0x000fe20007ffe0ff */
[----:B------:R0:W2:Y:S01]  /*2bf0*/  @!P3 LDG.E R20, [R4.64] ;  /* 0x000000060414b981 */ /* 0x0000a2000c1e1900 */
[----:B------:R-:W-:Y:S01]  /*2c00*/  IADD3 R3, R3, R19, RZ ;  /* 0x0000001303037210 */ /* 0x000fe20007ffe0ff */
[----:B------:R-:W-:Y:S01]  /*2c10*/  IMAD R19, R83, c[0x0][0x18c], R22 ;  /* 0x0000630053137a24 */ /* 0x000fe200078e0216 */
[-C--:B------:R-:W-:Y:S01]  /*2c20*/  ISETP.GE.AND P3, PT, R7, R124.reuse, PT ;  /* 0x0000007c0700720c */ /* 0x080fe20003f66270 */
[----:B------:R-:W-:Y:S01]  /*2c30*/  CS2R R22, SRZ ;  /* 0x0000000000167805 */ /* 0x000fe2000001ff00 */
[----:B------:R0:W3:Y:S01]  /*2c40*/  @!P4 LDG.E R21, [R4.64+0x80] ;  /* 0x000080060415c981 */ /* 0x0000e2000c1e1900 */
[----:B------:R-:W-:Y:S01]  /*2c50*/  IMAD.WIDE.U32 R2, R83, c[0x0][0x188], R2 ;  /* 0x0000620053027a25 */ /* 0x000fe200078e0002 */
[----:B------:R-:W-:Y:S01]  /*2c60*/  CS2R R26, SRZ ;  /* 0x00000000001a7805 */ /* 0x000fe2000001ff00 */
[----:B------:R-:W-:-:S02]  /*2c70*/  ISETP.GE.AND P4, PT, R18, R124, PT ;  /* 0x0000007c1200720c */ /* 0x000fc40003f86270 */
[----:B------:R-:W-:Y:S01]  /*2c80*/  IADD3 R7, R6, 0x100, RZ ;  /* 0x0000010006077810 */ /* 0x000fe20007ffe0ff */
[----:B------:R0:W4:Y:S01]  /*2c90*/  @!P5 LDG.E R22, [R4.64+0x100] ;  /* 0x000100060416d981 */ /* 0x000122000c1e1900 */
[----:B------:R-:W-:Y:S02]  /*2ca0*/  IADD3 R19, R3, R19, RZ ;  /* 0x0000001303137210 */ /* 0x000fe40007ffe0ff */
[----:B------:R-:W-:Y:S01]  /*2cb0*/  LEA R18, P5, R2, c[0x0][0x220], 0x3 ;  /* 0x0000880002127a11 */ /* 0x000fe200078a18ff */
[----:B------:R0:W4:Y:S01]  /*2cc0*/  @!P0 LDG.E R23, [R4.64+0x180] ;  /* 0x0001800604178981 */ /* 0x000122000c1e1900 */
[----:B------:R-:W-:Y:S02]  /*2cd0*/  IADD3 R3, R6, 0x120, RZ ;  /* 0x0000012006037810 */ /* 0x000fe40007ffe0ff */
[----:B------:R-:W-:Y:S01]  /*2ce0*/  ISETP.GE.AND P0, PT, R7, R124, PT ;  /* 0x0000007c0700720c */ /* 0x000fe20003f06270 */
[----:B------:R0:W4:Y:S01]  /*2cf0*/  @!P1 LDG.E R26, [R4.64+0x200] ;  /* 0x00020006041a9981 */ /* 0x000122000c1e1900 */
[----:B------:R-:W-:-:S02]  /*2d00*/  LEA.HI.X R19, R2, c[0x0][0x224], R19, 0x3, P5 ;  /* 0x0000890002137a11 */ /* 0x000fc400028f1c13 */
[C---:B------:R-:W-:Y:S01]  /*2d10*/  IADD3 R7, R6.reuse, 0x140, RZ ;  /* 0x0000014006077810 */ /* 0x040fe20007ffe0ff */
[----:B------:R0:W4:Y:S01]  /*2d20*/  @!P3 LDG.E R126, [R4.64+0x300] ;  /* 0x00030006047eb981 */ /* 0x000122000c1e1900 */
[-C--:B------:R-:W-:Y:S01]  /*2d30*/  ISETP.GE.AND P1, PT, R3, R124.reuse, PT ;  /* 0x0000007c0300720c */ /* 0x080fe20003f26270 */
[----:B------:R-:W-:Y:S01]  /*2d40*/  HFMA2.MMA R93, -RZ, RZ, 0, 0 ;  /* 0x00000000ff5d7435 */ /* 0x000fe200000001ff */
[----:B------:R-:W-:Y:S01]  /*2d50*/  ISETP.GE.AND P3, PT, R7, R124, PT ;  /* 0x0000007c0700720c */ /* 0x000fe20003f66270 */
[----:B------:R1:W4:Y:S01]  /*2d60*/  LDG.E.64 R2, [R18.64] ;  /* 0x0000000612027981 */ /* 0x000322000c1e1b00 */
[----:B------:R-:W-:Y:S01]  /*2d70*/  HFMA2.MMA R95, -RZ, RZ, 0, 0 ;  /* 0x00000000ff5f7435 */ /* 0x000fe200000001ff */
[----:B------:R-:W-:Y:S02]  /*2d80*/  MOV R97, RZ ;  /* 0x000000ff00617202 */ /* 0x000fe40000000f00 */
[C---:B------:R-:W-:Y:S01]  /*2d90*/  IADD3 R24, R6.reuse, 0x160, RZ ;  /* 0x0000016006187810 */ /* 0x040fe20007ffe0ff */
[----:B------:R0:W4:Y:S01]  /*2da0*/  @!P2 LDG.E R27, [R4.64+0x280] ;  /* 0x00028006041ba981 */ /* 0x000122000c1e1900 */
[----:B------:R-:W-:-:S02]  /*2db0*/  IADD3 R7, R6, 0x180, RZ ;  /* 0x0000018006077810 */ /* 0x000fc40007ffe0ff */
[----:B------:R-:W-:Y:S01]  /*2dc0*/  MOV R128, RZ ;  /* 0x000000ff00807202 */ /* 0x000fe20000000f00 */
[----:B------:R0:W4:Y:S01]  /*2dd0*/  @!P0 LDG.E R93, [R4.64+0x400] ;  /* 0x00040006045d8981 */ /* 0x000122000c1e1900 */
[----:B-1----:R-:W-:Y:S02]  /*2de0*/  IADD3 R18, R6, 0x1a0, RZ ;  /* 0x000001a006127810 */ /* 0x002fe40007ffe0ff */
[-C--:B------:R-:W-:Y:S01]  /*2df0*/  ISETP.GE.AND P2, PT, R24, R124.reuse, PT ;  /* 0x0000007c1800720c */ /* 0x080fe20003f46270 */
[----:B------:R0:W4:Y:S01]  /*2e00*/  @!P1 LDG.E R97, [R4.64+0x480] ;  /* 0x0004800604619981 */ /* 0x000122000c1e1900 */
[C---:B------:R-:W-:Y:S02]  /*2e10*/  IADD3 R19, R6.reuse, 0x1c0, RZ ;  /* 0x000001c006137810 */ /* 0x040fe40007ffe0ff */
[----:B------:R-:W-:Y:S01]  /*2e20*/  ISETP.GE.AND P0, PT, R7, R124, PT ;  /* 0x0000007c0700720c */ /* 0x000fe20003f06270 */
[----:B------:R0:W4:Y:S01]  /*2e30*/  @!P3 LDG.E R95, [R4.64+0x500] ;  /* 0x00050006045fb981 */ /* 0x000122000c1e1900 */
[----:B------:R-:W-:-:S02]  /*2e40*/  IADD3 R6, R6, 0x1e0, RZ ;  /* 0x000001e006067810 */ /* 0x000fc40007ffe0ff */
[-C--:B------:R-:W-:Y:S01]  /*2e50*/  ISETP.GE.AND P1, PT, R18, R124.reuse, PT ;  /* 0x0000007c1200720c */ /* 0x080fe20003f26270 */
[----:B------:R0:W4:Y:S01]  /*2e60*/  @!P4 LDG.E R128, [R4.64+0x380] ;  /* 0x000380060480c981 */ /* 0x000122000c1e1900 */
[-C--:B------:R-:W-:Y:S02]  /*2e70*/  ISETP.GE.AND P3, PT, R19, R124.reuse, PT ;  /* 0x0000007c1300720c */ /* 0x080fe40003f66270 */
[----:B------:R-:W-:Y:S01]  /*2e80*/  ISETP.GE.AND P4, PT, R6, R124, PT ;  /* 0x0000007c0600720c */ /* 0x000fe20003f86270 */
[----:B------:R-:W-:Y:S01]  /*2e90*/  CS2R R18, SRZ ;  /* 0x0000000000127805 */ /* 0x000fe2000001ff00 */
[----:B------:R-:W-:Y:S01]  /*2ea0*/  HFMA2.MMA R99, -RZ, RZ, 0, 0 ;  /* 0x00000000ff637435 */ /* 0x000fe200000001ff */
[----:B------:R-:W-:Y:S02]  /*2eb0*/  MOV R101, RZ ;  /* 0x000000ff00657202 */ /* 0x000fe40000000f00 */
        /* <DEDUP_REMOVED lines=11> */
[C---:B------:R-:W-:Y:S02]  /*2f70*/  IMAD R25, R83.reuse, c[0x0][0x1c4], R24 ;  /* 0x0000710053197a24 */ /* 0x040fe400078e0218 */
[----:B------:R-:W-:Y:S02]  /*2f80*/  FADD.FTZ R124, R36, R74 ;  /* 0x0000004a247c7221 */ /* 0x000fe40000010000 */
[----:B------:R-:W-:Y:S01]  /*2f90*/  IMAD.WIDE.U32 R6, R83, c[0x0][0x1c0], R6 ;  /* 0x0000700053067a25 */ /* 0x000fe200078e0006 */
[----:B0-----:R-:W-:-:S04]  /*2fa0*/  IADD3 R5, R66, 0x100, RZ ;  /* 0x0000010042057810 */ /* 0x001fc80007ffe0ff */
[----:B------:R-:W-:Y:S02]  /*2fb0*/  IADD3 R7, R7, R25, RZ ;  /* 0x0000001907077210 */ /* 0x000fe40007ffe0ff */
[----:B------:R-:W-:Y:S02]  /*2fc0*/  LEA R24, P0, R6, c[0x0][0x230], 0x3 ;  /* 0x00008c0006187a11 */ /* 0x000fe400078018ff */
[----:B------:R-:W-:Y:S02]  /*2fd0*/  ISETP.NE.AND P1, PT, R68, RZ, PT ;  /* 0x000000ff4400720c */ /* 0x000fe40003f25270 */
[----:B------:R-:W-:Y:S02]  /*2fe0*/  LEA.HI.X R25, R6, c[0x0][0x234], R7, 0x3, P0 ;  /* 0x00008d0006197a11 */ /* 0x000fe400000f1c07 */
[----:B------:R-:W-:Y:S02]  /*2ff0*/  IADD3 R7, R66, 0x120, RZ ;  /* 0x0000012042077810 */ /* 0x000fe40007ffe0ff */
[----:B------:R-:W-:-:S02]  /*3000*/  LEA.HI.SX32 R4, R5, R66, 0x1b ;  /* 0x0000004205047211 */ /* 0x000fc400078fdaff */
[-C--:B------:R-:W-:Y:S02]  /*3010*/  LEA.HI.SX32 R6, R7, R66.reuse, 0x1b ;  /* 0x0000004207067211 */ /* 0x080fe400078fdaff */
[C---:B------:R-:W-:Y:S02]  /*3020*/  IADD3 R5, R66.reuse, 0x160, RZ ;  /* 0x0000016042057810 */ /* 0x040fe40007ffe0ff */
[----:B------:R-:W-:Y:S02]  /*3030*/  IADD3 R7, R66, 0x180, RZ ;  /* 0x0000018042077810 */ /* 0x000fe40007ffe0ff */
[----:B------:R-:W-:Y:S02]  /*3040*/  ISETP.NE.AND P0, PT, R182, RZ, PT ;  /* 0x000000ffb600720c */ /* 0x000fe40003f05270 */
[----:B------:R-:W-:Y:S02]  /*3050*/  LEA.HI.SX32 R7, R7, R66, 0x1b ;  /* 0x0000004207077211 */ /* 0x000fe400078fdaff */
[----:B------:R-:W-:Y:S01]  /*3060*/  ISETP.LT.OR P2, PT, R181, 0x2, P0 ;  /* 0x00000002b500780c */ /* 0x000fe20000741670 */
[----:B------:R-:W-:-:S02]  /*3070*/  FADD.FTZ R138, R35, R74 ;  /* 0x0000004a238a7221 */ /* 0x000fc40000010000 */
[--C-:B------:R-:W-:Y:S02]  /*3080*/  FADD.FTZ R136, R34, R74.reuse ;  /* 0x0000004a22887221 */ /* 0x100fe40000010000 */
[--C-:B------:R-:W-:Y:S02]  /*3090*/  FADD.FTZ R134, R33, R74.reuse ;  /* 0x0000004a21867221 */ /* 0x100fe40000010000 */
[--C-:B------:R-:W-:Y:S02]  /*30a0*/  FADD.FTZ R130, R31, R74.reuse ;  /* 0x0000004a1f827221 */ /* 0x100fe40000010000 */
[----:B------:R-:W-:Y:S01]  /*30b0*/  FADD.FTZ R132, R32, R74 ;  /* 0x0000004a20847221 */ /* 0x000fe20000010000 */
[----:B--2---:R-:W-:Y:S04]  /*30c0*/  STS [R55.X4], R20 ;  /* 0x0000001437007388 */ /* 0x004fe80000004800 */
[----:B---3--:R0:W-:Y:S04]  /*30d0*/  STS [R54.X4+0x80], R21 ;  /* 0x0000801536007388 */ /* 0x0081e80000004800 */
[----:B----4-:R1:W-:Y:S04]  /*30e0*/  STS [R53.X4+0x100], R22 ;  /* 0x0001001635007388 */ /* 0x0103e80000004800 */
[----:B------:R-:W-:Y:S01]  /*30f0*/  STS [R52.X4+0x180], R23 ;  /* 0x0001801734007388 */ /* 0x000fe20000004800 */
[----:B0-----:R-:W-:Y:S01]  /*3100*/  IADD3 R21, R66, 0x140, RZ ;  /* 0x0000014042157810 */ /* 0x001fe20007ffe0ff */
[----:B------:R-:W-:-:S02]  /*3110*/  FMUL.FTZ R139, R2, 1.4426950216293334961 ;  /* 0x3fb8aa3b028b7820 */ /* 0x000fc40000410000 */
[----:B-1----:R-:W-:Y:S02]  /*3120*/  FMUL.FTZ R22, R3, R124 ;  /* 0x0000007c03167220 */ /* 0x002fe40000410000 */
[----:B------:R-:W-:Y:S02]  /*3130*/  FMUL.FTZ R105, R124, R139 ;  /* 0x0000008b7c697220 */ /* 0x000fe40000410000 */
[----:B------:R-:W-:Y:S01]  /*3140*/  FMUL.RZ R107, R22, 0.15915493667125701904 ;  /* 0x3e22f983166b7820 */ /* 0x000fe2000040c000 */
[----:B------:R0:W-:Y:S03]  /*3150*/  STS [R51.X4+0x200], R26 ;  /* 0x0002001a33007388 */ /* 0x0001e60000004800 */
[----:B------:R-:W-:Y:S01]  /*3160*/  MUFU.EX2 R105, R105 ;  /* 0x0000006900697308 */ /* 0x000fe20000000800 */
[----:B------:R1:W-:Y:S01]  /*3170*/  STS [R50.X4+0x280], R27 ;  /* 0x0002801b32007388 */ /* 0x0003e20000004800 */
[----:B------:R-:W-:-:S02]  /*3180*/  LEA.HI.SX32 R20, R21, R66, 0x1b ;  /* 0x0000004215147211 */ /* 0x000fc400078fdaff */
[C---:B------:R-:W-:Y:S01]  /*3190*/  IADD3 R21, R66.reuse, 0x1a0, RZ ;  /* 0x000001a042157810 */ /* 0x040fe20007ffe0ff */
[----:B------:R-:W-:Y:S03]  /*31a0*/  STS [R49.X4+0x300], R126 ;  /* 0x0003007e31007388 */ /* 0x000fe60000004800 */
[----:B------:R-:W2:Y:S01]  /*31b0*/  MUFU.COS R22, R107 ;  /* 0x0000006b00167308 */ /* 0x000ea20000000000 */
[----:B------:R-:W-:Y:S07]  /*31c0*/  STS [R47.X4+0x380], R128 ;  /* 0x000380802f007388 */ /* 0x000fee0000004800 */
[----:B0-----:R-:W0:Y:S01]  /*31d0*/  MUFU.SIN R26, R107 ;  /* 0x0000006b001a7308 */ /* 0x001e220000000400 */
[----:B------:R3:W-:Y:S01]  /*31e0*/  STS [R4.X4+0x400], R93 ;  /* 0x0004005d04007388 */ /* 0x0007e20000004800 */
[----:B------:R-:W-:-:S02]  /*31f0*/  IADD3 R23, R66, 0x1c0, RZ ;  /* 0x000001c042177810 */ /* 0x000fc40007ffe0ff */
[----:B-1----:R-:W-:Y:S01]  /*3200*/  IADD3 R27, R66, 0x1e0, RZ ;  /* 0x000001e0421b7810 */ /* 0x002fe20007ffe0ff */
[----:B------:R1:W-:Y:S01]  /*3210*/  STS [R6.X4+0x480], R97 ;  /* 0x0004806106007388 */ /* 0x0003e20000004800 */
[----:B---3--:R-:W-:-:S03]  /*3220*/  LEA.HI.SX32 R4, R5, R66, 0x1b ;  /* 0x0000004205047211 */ /* 0x008fc600078fdaff */
[----:B------:R3:W-:Y:S01]  /*3230*/  STS [R20.X4+0x500], R95 ;  /* 0x0005005f14007388 */ /* 0x0007e20000004800 */
[----:B------:R-:W-:Y:S02]  /*3240*/  SHF.L.U32 R5, R66, 0x4, RZ ;  /* 0x0000000442057819 */ /* 0x000fe400000006ff */
[-C--:B-1----:R-:W-:Y:S01]  /*3250*/  LEA.HI.SX32 R6, R21, R66.reuse, 0x1b ;  /* 0x0000004215067211 */ /* 0x082fe200078fdaff */
[----:B------:R-:W-:Y:S01]  /*3260*/  STS [R4.X4+0x580], R19 ;  /* 0x0005801304007388 */ /* 0x000fe20000004800 */
[----:B------:R-:W-:Y:S02]  /*3270*/  LEA R21, R90, R83, 0x8 ;  /* 0x000000535a157211 */ /* 0x000fe400078e40ff */
[-C--:B------:R-:W-:Y:S01]  /*3280*/  LEA.HI.SX32 R126, R27, R66.reuse, 0x1b ;  /* 0x000000421b7e7211 */ /* 0x080fe200078fdaff */
[----:B------:R-:W-:Y:S01]  /*3290*/  STS [R7.X4+0x600], R18 ;  /* 0x0006001207007388 */ /* 0x000fe20000004800 */
[----:B------:R-:W-:Y:S02]  /*32a0*/  @P1 IADD3 R21, R68, 0x200, RZ ;  /* 0x0000020044151810 */ /* 0x000fe40007ffe0ff */
[----:B---3--:R-:W-:Y:S01]  /*32b0*/  LEA.HI.SX32 R20, R23, R66, 0x1b ;  /* 0x0000004217147211 */ /* 0x008fe200078fdaff */
[----:B------:R1:W-:Y:S01]  /*32c0*/  STS [R6.X4+0x680], R101 ;  /* 0x0006806506007388 */ /* 0x0003e20000004800 */
[----:B--2---:R-:W-:Y:S01]  /*32d0*/  FMUL.FTZ R22, R105, R22 ;  /* 0x0000001669167220 */ /* 0x004fe20000410000 */
[----:B------:R-:W-:Y:S01]  /*32e0*/  SHF.L.U32 R21, R21, 0x3, RZ ;  /* 0x0000000315157819 */ /* 0x000fe200000006ff */
[----:B0-----:R-:W-:Y:S01]  /*32f0*/  FMUL.FTZ R23, R105, R26 ;  /* 0x0000001a69177220 */ /* 0x001fe20000410000 */
[----:B------:R-:W-:Y:S01]  /*3300*/  STS [R20.X4+0x700], R99 ;  /* 0x0007006314007388 */ /* 0x000fe20000004800 */
[----:B-1----:R-:W-:-:S03]  /*3310*/  LEA.HI.SX32 R6, R5, R5, 0x1b ;  /* 0x0000000505067211 */ /* 0x002fc600078fdaff */
        /* <DEDUP_REMOVED lines=17> */
[----:B------:R0:W1:Y:S04]  /*3430*/  LDS R95, [R6.X4] ;  /* 0x00000000065f7984 */ /* 0x0000680000004800 */
[----:B------:R2:W-:Y:S04]  /*3440*/  STS.64 [R21+0x14d0], R22 ;  /* 0x0014d01615007388 */ /* 0x0005e80000000a00 */
[----:B------:R-:W5:Y:S01]  /*3450*/  LDG.E.64 R24, [R24.64] ;  /* 0x0000000618187981 */ /* 0x000f62000c1e1b00 */
[----:B------:R-:W-:-:S05]  /*3460*/  @!P2 IADD3 R128, R181, -0x2, RZ ;  /* 0xfffffffeb580a810 */ /* 0x000fca0007ffe0ff */
[----:B------:R-:W-:-:S04]  /*3470*/  @!P2 IMAD R7, R128, c[0x0][0x16c], R83 ;  /* 0x00005b008007aa24 */ /* 0x000fc800078e0253 */
[----:B------:R-:W-:-:S04]  /*3480*/  @!P2 IMAD.WIDE R4, R7, 0x10, R16 ;  /* 0x000000100704a825 */ /* 0x000fc800078e0210 */
[----:B------:R-:W-:Y:S01]  /*3490*/  FMUL.FTZ R7, R3, R138 ;  /* 0x0000008a03077220 */ /* 0x000fe20000410000 */
[----:B------:R-:W-:Y:S01]  /*34a0*/  CS2R R26, SRZ ;  /* 0x00000000001a7805 */ /* 0x000fe2000001ff00 */
[----:B------:R-:W-:Y:S01]  /*34b0*/  BAR.SYNC.DEFER_BLOCKING 0x0 ;  /* 0x0000000000007b1d */ /* 0x000fe20000010000 */
[----:B0-----:R-:W-:Y:S02]  /*34c0*/  FMUL.FTZ R6, R138, R139 ;  /* 0x0000008b8a067220 */ /* 0x001fe40000410000 */
[----:B------:R-:W-:Y:S02]  /*34d0*/  FMUL.RZ R18, R7, 0.15915493667125701904 ;  /* 0x3e22f98307127820 */ /* 0x000fe4000040c000 */
[----:B------:R-:W-:Y:S02]  /*34e0*/  FMUL.FTZ R7, R3, R136 ;  /* 0x0000008803077220 */ /* 0x000fe40000410000 */
[----:B------:R-:W-:Y:S02]  /*34f0*/  MUFU.SIN R129, R18 ;  /* 0x0000001200817308 */ /* 0x000fe40000000400 */
[----:B------:R-:W-:-:S06]  /*3500*/  FMUL.RZ R19, R7, 0.15915493667125701904 ;  /* 0x3e22f98307137820 */ /* 0x000fcc000040c000 */
[----:B------:R-:W0:Y:S01]  /*3510*/  MUFU.EX2 R6, R6 ;  /* 0x0000000600067308 */ /* 0x000e220000000800 */
[----:B------:R3:W5:Y:S07]  /*3520*/  @!P2 LDG.E.64 R26, [R4.64+0x8] ;  /* 0x00000806041aa981 */ /* 0x00076e000c1e1b00 */
[----:B------:R-:W-:Y:S01]  /*3530*/  MUFU.SIN R133, R19 ;  /* 0x0000001300857308 */ /* 0x000fe20000000400 */
[----:B---3--:R-:W-:-:S07]  /*3540*/  FMUL.FTZ R5, R3, R134 ;  /* 0x0000008603057220 */ /* 0x008fce0000410000 */
[----:B------:R3:W-:Y:S01]  /*3550*/  MUFU.COS R131, R19 ;  /* 0x0000001300837308 */ /* 0x0007e20000000000 */
[-C--:B------:R-:W-:Y:S02]  /*3560*/  FMUL.FTZ R4, R136, R139.reuse ;  /* 0x0000008b88047220 */ /* 0x080fe40000410000 */
[----:B--2---:R-:W-:Y:S02]  /*3570*/  FMUL.RZ R21, R5, 0.15915493667125701904 ;  /* 0x3e22f98305157820 */ /* 0x004fe4000040c000 */
[----:B------:R-:W-:-:S03]  /*3580*/  FMUL.FTZ R5, R134, R139 ;  /* 0x0000008b86057220 */ /* 0x000fc60000410000 */
[----:B------:R-:W2:Y:S01]  /*3590*/  MUFU.COS R127, R18 ;  /* 0x00000012007f7308 */ /* 0x000ea20000000000 */
[----:B---3--:R-:W-:-:S04]  /*35a0*/  FMUL.FTZ R19, R3, R130 ;  /* 0x0000008203137220 */ /* 0x008fc80000410000 */
[----:B------:R-:W-:-:S03]  /*35b0*/  FMUL.RZ R137, R19, 0.15915493667125701904 ;  /* 0x3e22f98313897820 */ /* 0x000fc6000040c000 */
[----:B------:R-:W3:Y:S01]  /*35c0*/  MUFU.EX2 R4, R4 ;  /* 0x0000000400047308 */ /* 0x000ee20000000800 */
[----:B-1----:R-:W-:Y:S02]  /*35d0*/  FMUL.FTZ R135, R124, R95 ;  /* 0x0000005f7c877220 */ /* 0x002fe40000410000 */
[----:B------:R-:W-:-:S05]  /*35e0*/  FMUL.FTZ R7, R3, R132 ;  /* 0x0000008403077220 */ /* 0x000fca0000410000 */
[----:B------:R-:W-:Y:S01]  /*35f0*/  MUFU.COS R20, R21 ;  /* 0x0000001500147308 */ /* 0x000fe20000000000 */
[----:B0-----:R-:W-:-:S07]  /*3600*/  FMUL.FTZ R129, R6, R129 ;  /* 0x0000008106817220 */ /* 0x001fce0000410000 */
[----:B------:R-:W0:Y:S01]  /*3610*/  MUFU.EX2 R5, R5 ;  /* 0x0000000500057308 */ /* 0x000e220000000800 */
[----:B------:R-:W-:-:S07]  /*3620*/  FMUL.FTZ R146, R44, R135 ;  /* 0x000000872c927220 */ /* 0x000fce0000410000 */
[----:B------:R-:W-:Y:S08]  /*3630*/  MUFU.SIN R144, R137 ;  /* 0x0000008900907308 */ /* 0x000ff00000000400 */
[----:B------:R1:W-:Y:S01]  /*3640*/  MUFU.COS R154, R137 ;  /* 0x00000089009a7308 */ /* 0x0003e20000000000 */
[----:B--2---:R-:W-:Y:S02]  /*3650*/  FMUL.FTZ R127, R6, R127 ;  /* 0x0000007f067f7220 */ /* 0x004fe40000410000 */
[----:B-1----:R-:W-:-:S05]  /*3660*/  FMUL.FTZ R137, R124, R93 ;  /* 0x0000005d7c897220 */ /* 0x002fca0000410000 */
[----:B------:R1:W2:Y:S01]  /*3670*/  MUFU.SIN R18, R21 ;  /* 0x0000001500127308 */ /* 0x0002a20000000400 */
[----:B------:R-:W-:Y:S02]  /*3680*/  FMUL.FTZ R148, R44, R137 ;  /* 0x000000892c947220 */ /* 0x000fe40000410000 */
[----:B------:R-:W-:Y:S02]  /*3690*/  FMUL.RZ R126, R7, 0.15915493667125701904 ;  /* 0x3e22f983077e7820 */ /* 0x000fe4000040c000 */
[C---:B------:R-:W-:Y:S02]  /*36a0*/  FMUL.FTZ R6, R129.reuse, R148 ;  /* 0x0000009481067220 */ /* 0x040fe40000410000 */
[----:B------:R-:W-:Y:S02]  /*36b0*/  FMUL.FTZ R7, R132, R139 ;  /* 0x0000008b84077220 */ /* 0x000fe40000410000 */
[----:B------:R-:W-:Y:S02]  /*36c0*/  FMUL.FTZ R135, R129, R146 ;  /* 0x0000009281877220 */ /* 0x000fe40000410000 */
[----:B------:R-:W-:-:S02]  /*36d0*/  FADD.FTZ R128, R30, R74 ;  /* 0x0000004a1e807221 */ /* 0x000fc40000010000 */
[----:B------:R-:W-:Y:S02]  /*36e0*/  FMUL.FTZ R150, R138, R123 ;  /* 0x0000007b8a967220 */ /* 0x000fe40000410000 */
[C---:B------:R-:W-:Y:S01]  /*36f0*/  FFMA.FTZ R6, R127.reuse, R146, -R6 ;  /* 0x000000927f067223 */ /* 0x040fe20000010806 */
[----:B------:R-:W-:Y:S01]  /*3700*/  MUFU.SIN R140, R126 ;  /* 0x0000007e008c7308 */ /* 0x000fe20000000400 */
[----:B------:R-:W-:Y:S02]  /*3710*/  FMUL.FTZ R19, R130, R139 ;  /* 0x0000008b82137220 */ /* 0x000fe40000410000 */
[----:B------:R-:W-:Y:S02]  /*3720*/  FMUL.FTZ R152, R138, R121 ;  /* 0x000000798a987220 */ /* 0x000fe40000410000 */
[----:B------:R-:W-:Y:S02]  /*3730*/  FFMA.FTZ R137, R127, R148, R135 ;  /* 0x000000947f897223 */ /* 0x000fe40000010087 */
[----:B-1----:R-:W-:Y:S01]  /*3740*/  FMUL.FTZ R21, R3, R128 ;  /* 0x0000008003157220 */ /* 0x002fe20000410000 */
[----:B------:R1:W-:Y:S01]  /*3750*/  MUFU.COS R142, R126 ;  /* 0x0000007e008e7308 */ /* 0x0003e20000000000 */
[----:B---3--:R-:W-:-:S02]  /*3760*/  FMUL.FTZ R131, R4, R131 ;  /* 0x0000008304837220 */ /* 0x008fc40000410000 */
[----:B------:R-:W-:Y:S02]  /*3770*/  FMUL.FTZ R133, R4, R133 ;  /* 0x0000008504857220 */ /* 0x000fe40000410000 */
[----:B0-----:R-:W-:Y:S02]  /*3780*/  FMUL.FTZ R135, R5, R20 ;  /* 0x0000001405877220 */ /* 0x001fe40000410000 */
[----:B------:R-:W-:Y:S01]  /*3790*/  FMUL.FTZ R4, R128, R139 ;  /* 0x0000008b80047220 */ /* 0x000fe20000410000 */
[----:B------:R-:W0:Y:S01]  /*37a0*/  MUFU.EX2 R7, R7 ;  /* 0x0000000700077308 */ /* 0x000e220000000800 */
[----:B-1----:R-:W-:Y:S02]  /*37b0*/  FADD.FTZ R126, R29, R74 ;  /* 0x0000004a1d7e7221 */ /* 0x002fe40000010000 */
[C---:B------:R-:W-:Y:S02]  /*37c0*/  FFMA.FTZ R20, R43.reuse, R150, R6 ;  /* 0x000000962b147223 */ /* 0x040fe40000010006 */
[----:B------:R-:W-:-:S02]  /*37d0*/  FFMA.FTZ R156, R43, R152, R137 ;  /* 0x000000982b9c7223 */ /* 0x000fc40000010089 */
[----:B------:R-:W-:Y:S01]  /*37e0*/  FMUL.RZ R141, R21, 0.15915493667125701904 ;  /* 0x3e22f983158d7820 */ /* 0x000fe2000040c000 */
[----:B------:R-:W1:Y:S01]  /*37f0*/  MUFU.EX2 R19, R19 ;  /* 0x0000001300137308 */ /* 0x000e620000000800 */
[----:B--2---:R-:W-:Y:S02]  /*3800*/  FMUL.FTZ R137, R5, R18 ;  /* 0x0000001205897220 */ /* 0x004fe40000410000 */
[----:B------:R-:W-:Y:S02]  /*3810*/  FMUL.FTZ R5, R126, R139 ;  /* 0x0000008b7e057220 */ /* 0x000fe40000410000 */
[C---:B------:R-:W-:Y:S02]  /*3820*/  FMUL.FTZ R139, R133.reuse, R20 ;  /* 0x00000014858b7220 */ /* 0x040fe40000410000 */
[-C--:B------:R-:W-:Y:S01]  /*3830*/  FMUL.FTZ R18, R133, R156.reuse ;  /* 0x0000009c85127220 */ /* 0x080fe20000410000 */
[----:B------:R-:W-:Y:S01]  /*3840*/  MUFU.SIN R21, R141 ;  /* 0x0000008d00157308 */ /* 0x000fe20000000400 */
[----:B------:R-:W-:-:S02]  /*3850*/  FFMA.FTZ R156, R131, R156, R139 ;  /* 0x0000009c839c7223 */ /* 0x000fc4000001008b */
[----:B------:R-:W-:-:S05]  /*3860*/  FMUL.FTZ R145, R136, R117 ;  /* 0x0000007588917220 */ /* 0x000fca0000410000 */
[----:B------:R-:W2:Y:S01]  /*3870*/  MUFU.EX2 R4, R4 ;  /* 0x0000000400047308 */ /* 0x000ea20000000800 */
[----:B------:R-:W-:Y:S02]  /*3880*/  FFMA.FTZ R18, R131, R20, -R18 ;  /* 0x0000001483127223 */ /* 0x000fe40000010812 */
[----:B------:R-:W-:Y:S02]  /*3890*/  FMUL.FTZ R147, R136, R119 ;  /* 0x0000007788937220 */ /* 0x000fe40000410000 */
[----:B------:R-:W-:-:S03]  /*38a0*/  FFMA.FTZ R156, R42, R145, R156 ;  /* 0x000000912a9c7223 */ /* 0x000fc6000001009c */
[----:B------:R1:W3:Y:S01]  /*38b0*/  MUFU.COS R143, R141 ;  /* 0x0000008d008f7308 */ /* 0x0002e20000000000 */
[C---:B0-----:R-:W-:Y:S02]  /*38c0*/  FMUL.FTZ R139, R7.reuse, R142 ;  /* 0x0000008e078b7220 */ /* 0x041fe40000410000 */
[----:B------:R-:W-:Y:S02]  /*38d0*/  FMUL.FTZ R140, R7, R140 ;  /* 0x0000008c078c7220 */ /* 0x000fe40000410000 */
[----:B------:R-:W-:Y:S02]  /*38e0*/  FFMA.FTZ R18, R42, R147, R18 ;  /* 0x000000932a127223 */ /* 0x000fe40000010012 */
[----:B------:R-:W-:Y:S02]  /*38f0*/  FMUL.FTZ R7, R137, R156 ;  /* 0x0000009c89077220 */ /* 0x000fe40000410000 */
[C---:B-1----:R-:W-:Y:S02]  /*3900*/  FMUL.FTZ R141, R19.reuse, R154 ;  /* 0x0000009a138d7220 */ /* 0x042fe40000410000 */
[----:B------:R-:W-:-:S02]  /*3910*/  FMUL.FTZ R142, R19, R144 ;  /* 0x00000090138e7220 */ /* 0x000fc40000410000 */
[-C--:B------:R-:W-:Y:S02]  /*3920*/  FMUL.FTZ R20, R137, R18.reuse ;  /* 0x0000001289147220 */ /* 0x080fe40000410000 */
[----:B------:R-:W-:Y:S02]  /*3930*/  FFMA.FTZ R19, R135, R18, -R7 ;  /* 0x0000001287137223 */ /* 0x000fe40000010807 */
[----:B------:R-:W-:Y:S02]  /*3940*/  FMUL.FTZ R6, R3, R126 ;  /* 0x0000007e03067220 */ /* 0x000fe40000410000 */
[----:B------:R-:W-:Y:S02]  /*3950*/  FMUL.FTZ R18, R22, R129 ;  /* 0x0000008116127220 */ /* 0x000fe40000410000 */
[----:B--2---:R-:W-:Y:S02]  /*3960*/  FMUL.FTZ R144, R4, R21 ;  /* 0x0000001504907220 */ /* 0x004fe40000410000 */
[----:B------:R-:W-:-:S02]  /*3970*/  FMUL.FTZ R7, R23, R129 ;  /* 0x0000008117077220 */ /* 0x000fc40000410000 */
[----:B------:R-:W-:Y:S02]  /*3980*/  FFMA.FTZ R21, R135, R156, R20 ;  /* 0x0000009c87157223 */ /* 0x000fe40000010014 */
[----:B------:R-:W-:Y:S02]  /*3990*/  FMUL.FTZ R156, R134, R113 ;  /* 0x00000071869c7220 */ /* 0x000fe40000410000 */
[----:B------:R-:W-:Y:S02]  /*39a0*/  FMUL.RZ R151, R6, 0.15915493667125701904 ;  /* 0x3e22f98306977820 */ /* 0x000fe4000040c000 */
[----:B------:R-:W-:Y:S02]  /*39b0*/  FMUL.FTZ R154, R134, R115 ;  /* 0x00000073869a7220 */ /* 0x000fe40000410000 */
[-C--:B------:R-:W-:Y:S02]  /*39c0*/  FFMA.FTZ R20, R23, R127.reuse, R18 ;  /* 0x0000007f17147223 */ /* 0x080fe40000010012 */
[----:B------:R-:W-:Y:S01]  /*39d0*/  FFMA.FTZ R18, R22, R127, -R7 ;  /* 0x0000007f16127223 */ /* 0x000fe20000010807 */
[----:B------:R-:W-:Y:S01]  /*39e0*/  MUFU.EX2 R5, R5 ;  /* 0x0000000500057308 */ /* 0x000fe20000000800 */
[----:B---3--:R-:W-:-:S02]  /*39f0*/  FMUL.FTZ R143, R4, R143 ;  /* 0x0000008f048f7220 */ /* 0x008fc40000410000 */
[C---:B------:R-:W-:Y:S02]  /*3a00*/  FFMA.FTZ R149, R41.reuse, R156, R21 ;  /* 0x0000009c29957223 */ /* 0x040fe40000010015 */
[----:B------:R-:W-:Y:S02]  /*3a10*/  FFMA.FTZ R21, R41, R154, R19 ;  /* 0x0000009a29157223 */ /* 0x000fe40000010013 */
[C---:B------:R-:W-:Y:S01]  /*3a20*/  FMUL.FTZ R19, R133.reuse, R18 ;  /* 0x0000001285137220 */ /* 0x040fe20000410000 */
[----:B------:R-:W0:Y:S01]  /*3a30*/  MUFU.COS R4, R151 ;  /* 0x0000009700047308 */ /* 0x000e220000000000 */
[-C--:B------:R-:W-:Y:S02]  /*3a40*/  FMUL.FTZ R7, R133, R20.reuse ;  /* 0x0000001485077220 */ /* 0x080fe40000410000 */
[----:B------:R-:W-:Y:S02]  /*3a50*/  FFMA.FTZ R20, R131, R20, R19 ;  /* 0x0000001483147223 */ /* 0x000fe40000010013 */
[----:B------:R-:W-:-:S03]  /*3a60*/  FMUL.FTZ R160, R140, R21 ;  /* 0x000000158ca07220 */ /* 0x000fc60000410000 */
[----:B------:R-:W1:Y:S01]  /*3a70*/  MUFU.SIN R6, R151 ;  /* 0x0000009700067308 */ /* 0x000e620000000400 */
[----:B------:R-:W-:Y:S02]  /*3a80*/  FFMA.FTZ R18, R131, R18, -R7 ;  /* 0x0000001283127223 */ /* 0x000fe40000010807 */
[-C--:B------:R-:W-:Y:S02]  /*3a90*/  FMUL.FTZ R158, R140, R149.reuse ;  /* 0x000000958c9e7220 */ /* 0x080fe40000410000 */
[----:B------:R-:W-:Y:S02]  /*3aa0*/  FMUL.FTZ R7, R137, R20 ;  /* 0x0000001489077220 */ /* 0x000fe40000410000 */
[C---:B------:R-:W-:Y:S02]  /*3ab0*/  FFMA.FTZ R160, R139.reuse, R149, R160 ;  /* 0x000000958ba07223 */ /* 0x040fe400000100a0 */
[----:B------:R-:W-:Y:S02]  /*3ac0*/  FMUL.FTZ R153, R132, R109 ;  /* 0x0000006d84997220 */ /* 0x000fe40000410000 */
[----:B------:R-:W-:-:S02]  /*3ad0*/  FFMA.FTZ R158, R139, R21, -R158 ;  /* 0x000000158b9e7223 */ /* 0x000fc4000001089e */
[-C--:B------:R-:W-:Y:S02]  /*3ae0*/  FMUL.FTZ R19, R137, R18.reuse ;  /* 0x0000001289137220 */ /* 0x080fe40000410000 */
[----:B------:R-:W-:Y:S02]  /*3af0*/  FMUL.FTZ R155, R132, R111 ;  /* 0x0000006f849b7220 */ /* 0x000fe40000410000 */
[----:B------:R-:W-:Y:S02]  /*3b00*/  FFMA.FTZ R7, R135, R18, -R7 ;  /* 0x0000001287077223 */ /* 0x000fe40000010807 */
[----:B------:R-:W-:Y:S02]  /*3b10*/  FFMA.FTZ R160, R40, R153, R160 ;  /* 0x0000009928a07223 */ /* 0x000fe400000100a0 */
[----:B0-----:R-:W-:Y:S02]  /*3b20*/  FMUL.FTZ R149, R5, R4 ;  /* 0x0000000405957220 */ /* 0x001fe40000410000 */
[----:B------:R-:W-:-:S02]  /*3b30*/  FFMA.FTZ R19, R135, R20, R19 ;  /* 0x0000001487137223 */ /* 0x000fc40000010013 */
[----:B------:R-:W-:Y:S02]  /*3b40*/  FFMA.FTZ R158, R40, R155, R158 ;  /* 0x0000009b289e7223 */ /* 0x000fe4000001009e */
[----:B------:R-:W-:Y:S02]  /*3b50*/  FMUL.FTZ R4, R140, R7 ;  /* 0x000000078c047220 */ /* 0x000fe40000410000 */
[C---:B------:R-:W-:Y:S02]  /*3b60*/  FMUL.FTZ R18, R142.reuse, R160 ;  /* 0x000000a08e127220 */ /* 0x040fe40000410000 */
[----:B-1----:R-:W-:Y:S02]  /*3b70*/  FMUL.FTZ R151, R5, R6 ;  /* 0x0000000605977220 */ /* 0x002fe40000410000 */
[----:B------:R-:W-:Y:S02]  /*3b80*/  FMUL.FTZ R6, R142, R158 ;  /* 0x0000009e8e067220 */ /* 0x000fe40000410000 */
[----:B------:R-:W-:-:S02]  /*3b90*/  FFMA.FTZ R5, R139, R19, R4 ;  /* 0x000000138b057223 */ /* 0x000fc40000010004 */
[C---:B------:R-:W-:Y:S02]  /*3ba0*/  FFMA.FTZ R18, R141.reuse, R158, -R18 ;  /* 0x0000009e8d127223 */ /* 0x040fe40000010812 */
[----:B------:R-:W-:Y:S02]  /*3bb0*/  FMUL.FTZ R4, R140, R19 ;  /* 0x000000138c047220 */ /* 0x000fe40000410000 */
[C---:B------:R-:W-:Y:S02]  /*3bc0*/  FMUL.FTZ R158, R130.reuse, R107 ;  /* 0x0000006b829e7220 */ /* 0x040fe40000410000 */
[----:B------:R-:W-:Y:S02]  /*3bd0*/  FFMA.FTZ R19, R141, R160, R6 ;  /* 0x000000a08d137223 */ /* 0x000fe40000010006 */
[----:B------:R-:W-:Y:S02]  /*3be0*/  FMUL.FTZ R160, R130, R105 ;  /* 0x0000006982a07220 */ /* 0x000fe40000410000 */
[----:B------:R-:W-:-:S02]  /*3bf0*/  FFMA.FTZ R4, R139, R7, -R4 ;  /* 0x000000078b047223 */ /* 0x000fc40000010804 */
[C---:B------:R-:W-:Y:S02]  /*3c00*/  FFMA.FTZ R7, R39.reuse, R158, R18 ;  /* 0x0000009e27077223 */ /* 0x040fe40000010012 */
[----:B------:R-:W-:Y:S02]  /*3c10*/  FMUL.FTZ R6, R142, R5 ;  /* 0x000000058e067220 */ /* 0x000fe40000410000 */
[----:B------:R-:W-:Y:S02]  /*3c20*/  FFMA.FTZ R19, R39, R160, R19 ;  /* 0x000000a027137223 */ /* 0x000fe40000010013 */
[----:B------:R-:W-:Y:S02]  /*3c30*/  FMUL.FTZ R20, R144, R7 ;  /* 0x0000000790147220 */ /* 0x000fe40000410000 */
[-C--:B------:R-:W-:Y:S02]  /*3c40*/  FMUL.FTZ R18, R142, R4.reuse ;  /* 0x000000048e127220 */ /* 0x080fe40000410000 */
[----:B------:R-:W-:Y:S01]  /*3c50*/  FFMA.FTZ R6, R141, R4, -R6 ;  /* 0x000000048d067223 */ /* 0x000fe20000010806 */
[----:B------:R-:W-:Y:S01]  /*3c60*/  ISETP.NE.AND P2, PT, R68, 0x1f, PT ;  /* 0x0000001f4400780c */ /* 0x000fe20003f45270 */
[----:B------:R-:W-:-:S02]  /*3c70*/  FMUL.FTZ R4, R144, R19 ;  /* 0x0000001390047220 */ /* 0x000fc40000410000 */
[C---:B------:R-:W-:Y:S02]  /*3c80*/  FFMA.FTZ R20, R143.reuse, R19, R20 ;  /* 0x000000138f147223 */ /* 0x040fe40000010014 */
[C---:B------:R-:W-:Y:S02]  /*3c90*/  FMUL.FTZ R157, R128.reuse, R101 ;  /* 0x00000065809d7220 */ /* 0x040fe40000410000 */
[----:B------:R-:W-:Y:S02]  /*3ca0*/  FFMA.FTZ R4, R143, R7, -R4 ;  /* 0x000000078f047223 */ /* 0x000fe40000010804 */
[----:B------:R-:W-:Y:S02]  /*3cb0*/  FMUL.FTZ R159, R128, R103 ;  /* 0x00000067809f7220 */ /* 0x000fe40000410000 */
[----:B------:R-:W-:Y:S02]  /*3cc0*/  FFMA.FTZ R162, R38, R157, R20 ;  /* 0x0000009d26a27223 */ /* 0x000fe40000010014 */
[----:B------:R-:W-:-:S02]  /*3cd0*/  FFMA.FTZ R18, R141, R5, R18 ;  /* 0x000000058d127223 */ /* 0x000fc40000010012 */
[----:B------:R-:W-:Y:S02]  /*3ce0*/  FMUL.FTZ R5, R144, R6 ;  /* 0x0000000690057220 */ /* 0x000fe40000410000 */
[----:B------:R-:W-:Y:S02]  /*3cf0*/  FFMA.FTZ R20, R38, R159, R4 ;  /* 0x0000009f26147223 */ /* 0x000fe40000010004 */
[----:B------:R-:W-:Y:S02]  /*3d00*/  FMUL.FTZ R7, R151, R162 ;  /* 0x000000a297077220 */ /* 0x000fe40000410000 */
[-C--:B------:R-:W-:Y:S02]  /*3d10*/  FMUL.FTZ R4, R144, R18.reuse ;  /* 0x0000001290047220 */ /* 0x080fe40000410000 */
[----:B------:R-:W-:Y:S02]  /*3d20*/  FFMA.FTZ R18, R143, R18, R5 ;  /* 0x000000128f127223 */ /* 0x000fe40000010005 */
[----:B------:R-:W-:-:S02]  /*3d30*/  FMUL.FTZ R5, R151, R20 ;  /* 0x0000001497057220 */ /* 0x000fc40000410000 */
[C---:B------:R-:W-:Y:S02]  /*3d40*/  FFMA.FTZ R7, R149.reuse, R20, -R7 ;  /* 0x0000001495077223 */ /* 0x040fe40000010807 */
[----:B------:R0:W1:Y:S01]  /*3d50*/  @P2 LDS.64 R20, [R68.X8+0x24d8] ;  /* 0x0024d80044142984 */ /* 0x0000620000008a00 */
[----:B------:R-:W-:Y:S01]  /*3d60*/  FFMA.FTZ R165, R149, R162, R5 ;  /* 0x000000a295a57223 */ /* 0x000fe20000010005 */
[----:B------:R-:W-:Y:S01]  /*3d70*/  BSSY B0, `(.L_x_11584) ;  /* 0x0000013000007945 */ /* 0x000fe20003800000 */
[----:B------:R-:W-:Y:S02]  /*3d80*/  FFMA.FTZ R4, R143, R6, -R4 ;  /* 0x000000068f047223 */ /* 0x000fe40000010804 */
[----:B------:R-:W-:Y:S02]  /*3d90*/  FMUL.FTZ R163, R151, R18 ;  /* 0x0000001297a37220 */ /* 0x000fe40000410000 */
[C---:B------:R-:W-:Y:S02]  /*3da0*/  FMUL.FTZ R162, R126.reuse, R99 ;  /* 0x000000637ea27220 */ /* 0x040fe40000410000 */
[----:B------:R-:W-:-:S02]  /*3db0*/  FMUL.FTZ R164, R126, R97 ;  /* 0x000000617ea47220 */ /* 0x000fc40000410000 */
[-C--:B------:R-:W-:Y:S02]  /*3dc0*/  FFMA.FTZ R163, R149, R4.reuse, -R163 ;  /* 0x0000000495a37223 */ /* 0x080fe400000108a3 */
[----:B------:R-:W-:Y:S02]  /*3dd0*/  FMUL.FTZ R5, R151, R4 ;  /* 0x0000000497057220 */ /* 0x000fe40000410000 */
[C---:B------:R-:W-:Y:S02]  /*3de0*/  FFMA.FTZ R161, R37.reuse, R162, R7 ;  /* 0x000000a225a17223 */ /* 0x040fe40000010007 */
        /* <DEDUP_REMOVED lines=11> */
.L_x_11585:
[----:B0-----:R-:W-:Y:S05]  /*3ea0*/  BSYNC B0 ;  /* 0x0000000000007941 */ /* 0x001fea0003800000 */
.L_x_11584:
        /* <DEDUP_REMOVED lines=11> */
[C---:B0-----:R-:W-:Y:S02]  /*3f60*/  FMUL.FTZ R18, R5.reuse, R166 ;  /* 0x000000a605127220 */ /* 0x041fe40000410000 */
[-C--:B--2---:R-:W-:Y:S02]  /*3f70*/  FMUL.FTZ R7, R5, R168.reuse ;  /* 0x000000a805077220 */ /* 0x084fe40000410000 */
[C---:B------:R-:W-:Y:S01]  /*3f80*/  FFMA.FTZ R18, R163.reuse, R168, R18 ;  /* 0x000000a8a3127223 */ /* 0x040fe20000010012 */
[----:B------:R-:W-:Y:S01]  /*3f90*/  MOV R168, c[0x0][0x29c] ;  /* 0x0000a70000a87a02 */ /* 0x000fe20000000f00 */
[----:B------:R-:W-:-:S02]  /*3fa0*/  FFMA.FTZ R166, R163, R166, -R7 ;  /* 0x000000a6a3a67223 */ /* 0x000fc40000010807 */
[----:B---3--:R-:W-:Y:S01]  /*3fb0*/  FMUL.FTZ R7, R5, R4 ;  /* 0x0000000405077220 */ /* 0x008fe20000410000 */
[----:B------:R-:W-:Y:S01]  /*3fc0*/  SHF.R.U32.HI R170, RZ, 0x1, R168 ;  /* 0x00000001ffaa7819 */ /* 0x000fe200000116a8 */
[----:B------:R-:W-:Y:S02]  /*3fd0*/  @P3 FADD.FTZ R165, R165, R18 ;  /* 0x00000012a5a53221 */ /* 0x000fe40000010000 */
[-C--:B----4-:R-:W-:Y:S01]  /*3fe0*/  FFMA.FTZ R18, R163, R6.reuse, R7 ;  /* 0x00000006a3127223 */ /* 0x090fe20000010007 */
[----:B------:R-:W-:Y:S01]  /*3ff0*/  MOV R7, c[0x0][0x298] ;  /* 0x0000a60000077a02 */ /* 0x000fe20000000f00 */
[----:B------:R-:W-:Y:S02]  /*4000*/  FMUL.FTZ R6, R5, R6 ;  /* 0x0000000605067220 */ /* 0x000fe40000410000 */
[----:B------:R-:W-:Y:S01]  /*4010*/  @P3 FADD.FTZ R161, R161, R166 ;  /* 0x000000a6a1a13221 */ /* 0x000fe20000010000 */
[----:B------:R-:W-:Y:S01]  /*4020*/  FSEL R18, R5, R18, !P3 ;  /* 0x0000001205127208 */ /* 0x000fe20005800000 */
[----:B------:R-:W0:Y:S01]  /*4030*/  SHFL.UP PT, R166, R165, 0x2, RZ ;  /* 0x04400000a5a67989 */ /* 0x000e2200000e00ff */
[----:B------:R-:W-:Y:S01]  /*4040*/  @P3 FFMA.FTZ R163, R163, R4, -R6 ;  /* 0x00000004a3a33223 */ /* 0x000fe20000010806 */
[----:B------:R-:W-:Y:S01]  /*4050*/  SHF.R.U64 R4, R7, 0x1, R168 ;  /* 0x0000000107047819 */ /* 0x000fe200000012a8 */
[-C--:B------:R-:W-:Y:S01]  /*4060*/  IMAD R5, R170, R77.reuse, RZ ;  /* 0x0000004daa057224 */ /* 0x080fe200078e02ff */
[----:B------:R-:W2:Y:S01]  /*4070*/  SHFL.UP PT, R19, R161, 0x2, RZ ;  /* 0x04400000a1137989 */ /* 0x000ea200000e00ff */
[----:B------:R-:W-:Y:S01]  /*4080*/  IMAD R170, R183, c[0x0][0x2a0], RZ ;  /* 0x0000a800b7aa7a24 */ /* 0x000fe200078e02ff */
[----:B------:R-:W-:Y:S01]  /*4090*/  ISETP.GE.AND P3, PT, R66, 0x2, PT ;  /* 0x000000024200780c */ /* 0x000fe20003f66270 */
[----:B------:R-:W-:Y:S01]  /*40a0*/  IMAD R167, R72, R4, R5 ;  /* 0x0000000448a77224 */ /* 0x000fe200078e0205 */
[----:B------:R-:W3:Y:S01]  /*40b0*/  SHFL.UP PT, R6, R163, 0x2, RZ ;  /* 0x04400000a3067989 */ /* 0x000ee200000e00ff */
[----:B------:R-:W-:-:S03]  /*40c0*/  IMAD.WIDE.U32 R4, R4, R77, RZ ;  /* 0x0000004d04047225 */ /* 0x000fc600078e00ff */
[----:B------:R-:W4:Y:S01]  /*40d0*/  SHFL.UP PT, R7, R18, 0x2, RZ ;  /* 0x0440000012077989 */ /* 0x000f2200000e00ff */
[----:B------:R-:W-:Y:S01]  /*40e0*/  IMAD R173, R75, c[0x0][0x2a4], R170 ;  /* 0x0000a9004bad7a24 */ /* 0x000fe200078e02aa */
[----:B------:R-:W-:-:S05]  /*40f0*/  IADD3 R5, R167, R5, RZ ;  /* 0x00000005a7057210 */ /* 0x000fca0007ffe0ff */
[----:B------:R-:W-:-:S04]  /*4100*/  IMAD.WIDE.U32 R4, R75, c[0x0][0x2a0], R4 ;  /* 0x0000a8004b047a25 */ /* 0x000fc800078e0004 */
[----:B0-----:R-:W-:Y:S01]  /*4110*/  FMUL.FTZ R168, R18, R166 ;  /* 0x000000a612a87220 */ /* 0x001fe20000410000 */
[----:B------:R-:W-:Y:S02]  /*4120*/  IADD3 R173, R173, R5, RZ ;  /* 0x00000005adad7210 */ /* 0x000fe40007ffe0ff */
[----:B------:R-:W-:Y:S01]  /*4130*/  LEA R167, P4, R4, c[0x0][0x318], 0x3 ;  /* 0x0000c60004a77a11 */ /* 0x000fe200078818ff */
[CC--:B--2---:R-:W-:Y:S02]  /*4140*/  FFMA.FTZ R170, R163.reuse, R19.reuse, -R168 ;  /* 0x00000013a3aa7223 */ /* 0x0c4fe400000108a8 */
[----:B------:R-:W-:Y:S01]  /*4150*/  FMUL.FTZ R19, R18, R19 ;  /* 0x0000001312137220 */ /* 0x000fe20000410000 */
[----:B------:R-:W-:Y:S01]  /*4160*/  LEA.HI.X R173, R4, c[0x0][0x31c], R173, 0x3, P4 ;  /* 0x0000c70004ad7a11 */ /* 0x000fe200020f1cad */
[----:B---3--:R-:W-:Y:S02]  /*4170*/  FMUL.FTZ R168, R18, R6 ;  /* 0x0000000612a87220 */ /* 0x008fe40000410000 */
[----:B------:R-:W-:-:S02]  /*4180*/  FFMA.FTZ R166, R163, R166, R19 ;  /* 0x000000a6a3a67223 */ /* 0x000fc40000010013 */
[-C--:B----4-:R-:W-:Y:S02]  /*4190*/  FFMA.FTZ R5, R163, R7.reuse, R168 ;  /* 0x00000007a3057223 */ /* 0x090fe400000100a8 */
[C---:B------:R-:W-:Y:S02]  /*41a0*/  FMUL.FTZ R7, R18.reuse, R7 ;  /* 0x0000000712077220 */ /* 0x040fe40000410000 */
[----:B------:R-:W-:Y:S01]  /*41b0*/  @P3 FADD.FTZ R161, R161, R170 ;  /* 0x000000aaa1a13221 */ /* 0x000fe20000010000 */
[----:B------:R-:W-:Y:S01]  /*41c0*/  FSEL R18, R18, R5, !P3 ;  /* 0x0000000512127208 */ /* 0x000fe20005800000 */
[----:B------:R-:W-:Y:S02]  /*41d0*/  @P3 FADD.FTZ R165, R165, R166 ;  /* 0x000000a6a5a53221 */ /* 0x000fe40000010000 */
[----:B------:R-:W-:Y:S01]  /*41e0*/  @P3 FFMA.FTZ R163, R163, R6, -R7 ;  /* 0x00000006a3a33223 */ /* 0x000fe20000010807 */
[----:B------:R-:W0:Y:S01]  /*41f0*/  SHFL.UP PT, R19, R161, 0x4, RZ ;  /* 0x04800000a1137989 */ /* 0x000e2200000e00ff */
[----:B------:R-:W-:Y:S01]  /*4200*/  FMUL.FTZ R170, R82, R25 ;  /* 0x0000001952aa7220 */ /* 0x000fe20000410000 */
[----:B------:R-:W-:Y:S01]  /*4210*/  LEA R4, P3, R68, R167, 0x2 ;  /* 0x000000a744047211 */ /* 0x000fe200078610ff */
[----:B------:R-:W-:Y:S01]  /*4220*/  FMUL.FTZ R168, R82, R24 ;  /* 0x0000001852a87220 */ /* 0x000fe20000410000 */
[----:B------:R-:W2:Y:S01]  /*4230*/  SHFL.UP PT, R169, R165, 0x4, RZ ;  /* 0x04800000a5a97989 */ /* 0x000ea200000e00ff */
[----:B------:R-:W-:-:S02]  /*4240*/  FMUL.FTZ R171, R149, R170 ;  /* 0x000000aa95ab7220 */ /* 0x000fc40000410000 */
[C---:B------:R-:W-:Y:S01]  /*4250*/  FMUL.FTZ R5, R151.reuse, R170 ;  /* 0x000000aa97057220 */ /* 0x040fe20000410000 */
[----:B------:R-:W3:Y:S01]  /*4260*/  SHFL.UP PT, R6, R163, 0x4, RZ ;  /* 0x04800000a3067989 */ /* 0x000ee200000e00ff */
[C---:B------:R-:W-:Y:S02]  /*4270*/  FMUL.FTZ R167, R84.reuse, R24 ;  /* 0x0000001854a77220 */ /* 0x040fe40000410000 */
[----:B------:R-:W-:Y:S01]  /*4280*/  FMUL.FTZ R166, R84, R25 ;  /* 0x0000001954a67220 */ /* 0x000fe20000410000 */
[----:B------:R-:W4:Y:S01]  /*4290*/  SHFL.UP PT, R7, R18, 0x4, RZ ;  /* 0x0480000012077989 */ /* 0x000f2200000e00ff */
[-C--:B------:R-:W-:Y:S02]  /*42a0*/  FFMA.FTZ R171, -R151, R168.reuse, -R171 ;  /* 0x000000a897ab7223 */ /* 0x080fe400000109ab */
[----:B------:R-:W-:Y:S01]  /*42b0*/  FFMA.FTZ R172, R149, R168, -R5 ;  /* 0x000000a895ac7223 */ /* 0x000fe20000010805 */
[----:B------:R-:W-:Y:S01]  /*42c0*/  LEA.HI.X R5, R68, R173, RZ, 0x2, P3 ;  /* 0x000000ad44057211 */ /* 0x000fe200018f14ff */
[----:B------:R-:W-:Y:S01]  /*42d0*/  FADD.FTZ R171, -R166, R171 ;  /* 0x000000aba6ab7221 */ /* 0x000fe20000010100 */
[----:B------:R-:W-:Y:S01]  /*42e0*/  ISETP.GE.AND P3, PT, R66, 0x4, PT ;  /* 0x000000044200780c */ /* 0x000fe20003f66270 */
[----:B------:R-:W-:-:S02]  /*42f0*/  FADD.FTZ R172, R167, R172 ;  /* 0x000000aca7ac7221 */ /* 0x000fc40000010000 */
[C---:B------:R-:W-:Y:S02]  /*4300*/  FMUL.FTZ R173, R144.reuse, -R171 ;  /* 0x800000ab90ad7220 */ /* 0x040fe40000410000 */
[----:B------:R-:W-:Y:S02]  /*4310*/  FMUL.FTZ R174, R144, -R172 ;  /* 0x800000ac90ae7220 */ /* 0x000fe40000410000 */
[----:B------:R-:W-:-:S04]  /*4320*/  IMAD.WIDE R4, R175, 0x4, R4 ;  /* 0x00000004af047825 */ /* 0x000fc800078e0204 */
[C---:B------:R-:W-:Y:S02]  /*4330*/  FFMA.FTZ R178, R143.reuse, R172, -R173 ;  /* 0x000000ac8fb27223 */ /* 0x040fe400000108ad */
[----:B------:R-:W-:Y:S02]  /*4340*/  FFMA.FTZ R175, R143, R171, R174 ;  /* 0x000000ab8faf7223 */ /* 0x000fe400000100ae */
[C---:B0-----:R-:W-:Y:S02]  /*4350*/  FMUL.FTZ R176, R18.reuse, R19 ;  /* 0x0000001312b07220 */ /* 0x041fe40000410000 */
[C---:B--2---:R-:W-:Y:S02]  /*4360*/  FMUL.FTZ R174, R18.reuse, R169 ;  /* 0x000000a912ae7220 */ /* 0x044fe40000410000 */
[C---:B---3--:R-:W-:Y:S02]  /*4370*/  FMUL.FTZ R172, R18.reuse, R6 ;  /* 0x0000000612ac7220 */ /* 0x048fe40000410000 */
[----:B----4-:R-:W-:-:S02]  /*4380*/  FMUL.FTZ R171, R18, R7 ;  /* 0x0000000712ab7220 */ /* 0x010fc40000410000 */
[C---:B------:R-:W-:Y:S02]  /*4390*/  FFMA.FTZ R176, R163.reuse, R169, R176 ;  /* 0x000000a9a3b07223 */ /* 0x040fe400000100b0 */
[----:B------:R-:W-:Y:S01]  /*43a0*/  FFMA.FTZ R174, R163, R19, -R174 ;  /* 0x00000013a3ae7223 */ /* 0x000fe200000108ae */
[----:B------:R-:W-:Y:S01]  /*43b0*/  SHF.L.U32 R19, R81, 0x2, RZ ;  /* 0x0000000251137819 */ /* 0x000fe200000006ff */
[C---:B------:R-:W-:Y:S02]  /*43c0*/  FFMA.FTZ R7, R163.reuse, R7, R172 ;  /* 0x00000007a3077223 */ /* 0x040fe400000100ac */
[----:B------:R-:W-:Y:S01]  /*43d0*/  @P3 FFMA.FTZ R163, R163, R6, -R171 ;  /* 0x00000006a3a33223 */ /* 0x000fe200000108ab */
[----:B------:R-:W-:Y:S01]  /*43e0*/  SHF.L.U64.HI R6, R81, 0x2, R80 ;  /* 0x0000000251067819 */ /* 0x000fe20000010250 */
[----:B------:R-:W-:Y:S01]  /*43f0*/  @P3 FADD.FTZ R165, R165, R176 ;  /* 0x000000b0a5a53221 */ /* 0x000fe20000010000 */
[----:B------:R-:W-:Y:S01]  /*4400*/  FSEL R7, R18, R7, !P3 ;  /* 0x0000000712077208 */ /* 0x000fe20005800000 */
[----:B------:R-:W-:Y:S01]  /*4410*/  @P3 FADD.FTZ R161, R161, R174 ;  /* 0x000000aea1a13221 */ /* 0x000fe20000010000 */
[----:B------:R-:W-:Y:S01]  /*4420*/  ISETP.GE.AND P3, PT, R66, 0x8, PT ;  /* 0x000000084200780c */ /* 0x000fe20003f66270 */
[----:B------:R-:W-:-:S02]  /*4430*/  FMUL.FTZ R173, R85, R24 ;  /* 0x0000001855ad7220 */ /* 0x000fc40000410000 */
[----:B------:R-:W-:Y:S01]  /*4440*/  FMUL.FTZ R172, R85, R25 ;  /* 0x0000001955ac7220 */ /* 0x000fe20000410000 */
[----:B------:R-:W0:Y:S01]  /*4450*/  SHFL.UP PT, R176, R161, 0x8, RZ ;  /* 0x05000000a1b07989 */ /* 0x000e2200000e00ff */
[----:B------:R-:W-:Y:S02]  /*4460*/  IMAD R18, R6, c[0x0][0x2b0], RZ ;  /* 0x0000ac0006127a24 */ /* 0x000fe400078e02ff */
[----:B------:R-:W-:Y:S01]  /*4470*/  FADD.FTZ R169, R173, R178 ;  /* 0x000000b2ada97221 */ /* 0x000fe20000010000 */
[----:B------:R-:W-:Y:S01]  /*4480*/  SHFL.UP PT, R6, R163, 0x8, RZ ;  /* 0x05000000a3067989 */ /* 0x000fe200000e00ff */
[----:B------:R-:W-:Y:S02]  /*4490*/  FADD.FTZ R175, -R172, R175 ;  /* 0x000000afacaf7221 */ /* 0x000fe40000010100 */
[C---:B------:R-:W-:Y:S01]  /*44a0*/  FMUL.FTZ R184, R142.reuse, -R169 ;  /* 0x800000a98eb87220 */ /* 0x040fe20000410000 */
[----:B------:R-:W2:Y:S01]  /*44b0*/  SHFL.UP PT, R178, R165, 0x8, RZ ;  /* 0x05000000a5b27989 */ /* 0x000ea200000e00ff */
[----:B------:R-:W-:-:S02]  /*44c0*/  FMUL.FTZ R180, R142, -R175 ;  /* 0x800000af8eb47220 */ /* 0x000fc40000410000 */
[C---:B------:R-:W-:Y:S01]  /*44d0*/  FFMA.FTZ R184, R141.reuse, R175, R184 ;  /* 0x000000af8db87223 */ /* 0x040fe200000100b8 */
[----:B------:R-:W3:Y:S01]  /*44e0*/  SHFL.UP PT, R174, R7, 0x8, RZ ;  /* 0x0500000007ae7989 */ /* 0x000ee200000e00ff */
[----:B------:R-:W-:Y:S02]  /*44f0*/  FFMA.FTZ R180, R141, R169, -R180 ;  /* 0x000000a98db47223 */ /* 0x000fe400000108b4 */
[C---:B------:R-:W-:Y:S02]  /*4500*/  FMUL.FTZ R169, R86.reuse, R24 ;  /* 0x0000001856a97220 */ /* 0x040fe40000410000 */
[----:B------:R-:W-:Y:S02]  /*4510*/  FMUL.FTZ R171, R86, R25 ;  /* 0x0000001956ab7220 */ /* 0x000fe40000410000 */
[----:B------:R-:W-:Y:S02]  /*4520*/  FADD.FTZ R180, R169, R180 ;  /* 0x000000b4a9b47221 */ /* 0x000fe40000010000 */
[----:B------:R-:W-:-:S02]  /*4530*/  FADD.FTZ R184, -R171, R184 ;  /* 0x000000b8abb87221 */ /* 0x000fc40000010100 */
[C---:B------:R-:W-:Y:S02]  /*4540*/  IMAD R177, R19.reuse, c[0x0][0x2b4], R18 ;  /* 0x0000ad0013b17a24 */ /* 0x040fe400078e0212 */
[----:B------:R-:W-:-:S04]  /*4550*/  IMAD.WIDE.U32 R18, R19, c[0x0][0x2b0], R4 ;  /* 0x0000ac0013127a25 */ /* 0x000fc800078e0004 */
[C---:B------:R-:W-:Y:S01]  /*4560*/  FMUL.FTZ R5, R140.reuse, -R180 ;  /* 0x800000b48c057220 */ /* 0x040fe20000410000 */
[----:B------:R-:W-:Y:S01]  /*4570*/  IADD3 R19, R19, R177, RZ ;  /* 0x000000b113137210 */ /* 0x000fe20007ffe0ff */
[-C--:B------:R-:W-:Y:S02]  /*4580*/  FMUL.FTZ R4, R140, -R184.reuse ;  /* 0x800000b88c047220 */ /* 0x080fe40000410000 */
[C---:B------:R-:W-:Y:S02]  /*4590*/  FFMA.FTZ R184, R139.reuse, R184, R5 ;  /* 0x000000b88bb87223 */ /* 0x040fe40000010005 */
[----:B------:R-:W-:Y:S02]  /*45a0*/  FFMA.FTZ R179, R139, R180, -R4 ;  /* 0x000000b48bb37223 */ /* 0x000fe40000010804 */
[C---:B0-----:R-:W-:Y:S02]  /*45b0*/  FMUL.FTZ R177, R7.reuse, R176 ;  /* 0x000000b007b17220 */ /* 0x041fe40000410000 */
[----:B--2---:R-:W-:-:S02]  /*45c0*/  FMUL.FTZ R175, R7, R178 ;  /* 0x000000b207af7220 */ /* 0x004fc40000410000 */
[C---:B------:R-:W-:Y:S02]  /*45d0*/  FMUL.FTZ R5, R7.reuse, R6 ;  /* 0x0000000607057220 */ /* 0x040fe40000410000 */
[----:B---3--:R-:W-:Y:S02]  /*45e0*/  FMUL.FTZ R4, R7, R174 ;  /* 0x000000ae07047220 */ /* 0x008fe40000410000 */
[C---:B------:R-:W-:Y:S02]  /*45f0*/  FFMA.FTZ R178, R163.reuse, R178, R177 ;  /* 0x000000b2a3b27223 */ /* 0x040fe400000100b1 */
[C---:B------:R-:W-:Y:S02]  /*4600*/  FFMA.FTZ R176, R163.reuse, R176, -R175 ;  /* 0x000000b0a3b07223 */ /* 0x040fe400000108af */
[C---:B------:R-:W-:Y:S02]  /*4610*/  FFMA.FTZ R174, R163.reuse, R174, R5 ;  /* 0x000000aea3ae7223 */ /* 0x040fe40000010005 */
[----:B------:R-:W-:-:S02]  /*4620*/  @P3 FFMA.FTZ R163, R163, R6, -R4 ;  /* 0x00000006a3a33223 */ /* 0x000fc40000010804 */
[----:B-1----:R-:W-:Y:S01]  /*4630*/  FMUL.FTZ R4, R151, R21 ;  /* 0x0000001597047220 */ /* 0x002fe20000410000 */
[----:B------:R-:W-:Y:S01]  /*4640*/  FSEL R7, R7, R174, !P3 ;  /* 0x000000ae07077208 */ /* 0x000fe20005800000 */
[----:B------:R-:W-:Y:S02]  /*4650*/  FMUL.FTZ R6, R151, -R20 ;  /* 0x8000001497067220 */ /* 0x000fe40000410000 */
[----:B------:R-:W-:Y:S02]  /*4660*/  @P3 FADD.FTZ R161, R161, R176 ;  /* 0x000000b0a1a13221 */ /* 0x000fe40000010000 */
[----:B------:R-:W-:Y:S02]  /*4670*/  FMUL.FTZ R176, R87, R24 ;  /* 0x0000001857b07220 */ /* 0x000fe40000410000 */
[----:B------:R-:W-:Y:S02]  /*4680*/  FFMA.FTZ R5, R149, R20, -R4 ;  /* 0x0000001495057223 */ /* 0x000fe40000010804 */
[----:B------:R-:W-:Y:S01]  /*4690*/  FMUL.FTZ R177, R87, R25 ;  /* 0x0000001957b17220 */ /* 0x000fe20000410000 */
[----:B------:R-:W0:Y:S01]  /*46a0*/  SHFL.UP PT, R4, R163, 0x10, RZ ;  /* 0x06000000a3047989 */ /* 0x000e2200000e00ff */
[----:B------:R-:W-:-:S02]  /*46b0*/  FFMA.FTZ R174, R149, -R21, R6 ;  /* 0x8000001595ae7223 */ /* 0x000fc40000010006 */
[----:B------:R-:W-:Y:S01]  /*46c0*/  @P3 FADD.FTZ R165, R165, R178 ;  /* 0x000000b2a5a53221 */ /* 0x000fe20000010000 */
[----:B------:R-:W1:Y:S01]  /*46d0*/  SHFL.UP PT, R6, R7, 0x10, RZ ;  /* 0x0600000007067989 */ /* 0x000e6200000e00ff */
[----:B------:R-:W-:Y:S01]  /*46e0*/  FADD.FTZ R186, R176, R179 ;  /* 0x000000b3b0ba7221 */ /* 0x000fe20000010000 */
[----:B------:R-:W-:Y:S01]  /*46f0*/  ISETP.GE.AND P3, PT, R66, 0x10, PT ;  /* 0x000000104200780c */ /* 0x000fe20003f66270 */
[----:B------:R-:W-:Y:S01]  /*4700*/  FADD.FTZ R188, -R177, R184 ;  /* 0x000000b8b1bc7221 */ /* 0x000fe20000010100 */
[----:B------:R-:W2:Y:S01]  /*4710*/  SHFL.UP PT, R178, R161, 0x10, RZ ;  /* 0x06000000a1b27989 */ /* 0x000ea200000e00ff */
[C---:B------:R-:W-:Y:S02]  /*4720*/  FMUL.FTZ R184, R144.reuse, -R174 ;  /* 0x800000ae90b87220 */ /* 0x040fe40000410000 */
[----:B------:R-:W-:Y:S01]  /*4730*/  FMUL.FTZ R175, R144, -R5 ;  /* 0x8000000590af7220 */ /* 0x000fe20000410000 */
[----:B------:R-:W3:Y:S01]  /*4740*/  SHFL.UP PT, R180, R165, 0x10, RZ ;  /* 0x06000000a5b47989 */ /* 0x000ee200000e00ff */
[----:B------:R-:W-:-:S02]  /*4750*/  FMUL.FTZ R185, R137, -R186 ;  /* 0x800000ba89b97220 */ /* 0x000fc40000410000 */
[----:B------:R-:W-:Y:S02]  /*4760*/  FMUL.FTZ R179, R137, -R188 ;  /* 0x800000bc89b37220 */ /* 0x000fe40000410000 */
[C---:B------:R-:W-:Y:S02]  /*4770*/  FFMA.FTZ R184, R143.reuse, R5, -R184 ;  /* 0x000000058fb87223 */ /* 0x040fe400000108b8 */
[----:B------:R-:W-:Y:S02]  /*4780*/  FFMA.FTZ R5, R143, R174, R175 ;  /* 0x000000ae8f057223 */ /* 0x000fe400000100af */
[C---:B------:R-:W-:Y:S02]  /*4790*/  FFMA.FTZ R185, R135.reuse, R188, R185 ;  /* 0x000000bc87b97223 */ /* 0x040fe400000100b9 */
[----:B------:R-:W-:Y:S02]  /*47a0*/  FMUL.FTZ R174, R88, R25 ;  /* 0x0000001958ae7220 */ /* 0x000fe40000410000 */
[----:B------:R-:W-:-:S02]  /*47b0*/  FFMA.FTZ R190, R135, R186, -R179 ;  /* 0x000000ba87be7223 */ /* 0x000fc400000108b3 */
[----:B------:R-:W-:Y:S02]  /*47c0*/  FMUL.FTZ R186, R142, -R184 ;  /* 0x800000b88eba7220 */ /* 0x000fe40000410000 */
[----:B------:R-:W-:Y:S02]  /*47d0*/  FMUL.FTZ R175, R88, R24 ;  /* 0x0000001858af7220 */ /* 0x000fe40000410000 */
[----:B------:R-:W-:Y:S02]  /*47e0*/  FADD.FTZ R188, -R174, R185 ;  /* 0x000000b9aebc7221 */ /* 0x000fe40000010100 */
[-C--:B------:R-:W-:Y:S02]  /*47f0*/  FMUL.FTZ R179, R142, -R5.reuse ;  /* 0x800000058eb37220 */ /* 0x080fe40000410000 */
[----:B------:R-:W-:Y:S02]  /*4800*/  FFMA.FTZ R185, R141, R5, R186 ;  /* 0x000000058db97223 */ /* 0x000fe400000100ba */
[----:B------:R-:W-:-:S02]  /*4810*/  FADD.FTZ R190, R175, R190 ;  /* 0x000000beafbe7221 */ /* 0x000fc40000010000 */
[C---:B------:R-:W-:Y:S02]  /*4820*/  FMUL.FTZ R5, R133.reuse, -R188 ;  /* 0x800000bc85057220 */ /* 0x040fe40000410000 */
[-C--:B------:R-:W-:Y:S02]  /*4830*/  FMUL.FTZ R186, R133, -R190.reuse ;  /* 0x800000be85ba7220 */ /* 0x080fe40000410000 */
[----:B------:R-:W-:Y:S02]  /*4840*/  FFMA.FTZ R192, R131, R190, -R5 ;  /* 0x000000be83c07223 */ /* 0x000fe40000010805 */
[----:B0-----:R-:W-:Y:S02]  /*4850*/  FMUL.FTZ R5, R7, R4 ;  /* 0x0000000407057220 */ /* 0x001fe40000410000 */
[----:B------:R-:W-:Y:S02]  /*4860*/  FFMA.FTZ R179, R141, R184, -R179 ;  /* 0x000000b88db37223 */ /* 0x000fe400000108b3 */
[----:B------:R-:W-:-:S02]  /*4870*/  FMUL.FTZ R184, R140, -R185 ;  /* 0x800000b98cb87220 */ /* 0x000fc40000410000 */
[----:B------:R-:W-:Y:S02]  /*4880*/  FFMA.FTZ R187, R131, R188, R186 ;  /* 0x000000bc83bb7223 */ /* 0x000fe400000100ba */
[----:B-1----:R-:W-:Y:S01]  /*4890*/  FFMA.FTZ R186, R163, R6, R5 ;  /* 0x00000006a3ba7223 */ /* 0x002fe20000010005 */
[----:B------:R-:W-:Y:S01]  /*48a0*/  HFMA2.MMA R5, -RZ, RZ, 0, 0 ;  /* 0x00000000ff057435 */ /* 0x000fe200000001ff */
[-C--:B------:R-:W-:Y:S02]  /*48b0*/  FFMA.FTZ R188, R139, R179.reuse, -R184 ;  /* 0x000000b38bbc7223 */ /* 0x080fe400000108b8 */
[----:B------:R-:W-:Y:S01]  /*48c0*/  FMUL.FTZ R190, R140, -R179 ;  /* 0x800000b38cbe7220 */ /* 0x000fe20000410000 */
[C---:B------:R-:W-:Y:S01]  /*48d0*/  FSEL R186, R7.reuse, R186, !P3 ;  /* 0x000000ba07ba7208 */ /* 0x040fe20005800000 */
[C---:B--2---:R-:W-:Y:S02]  /*48e0*/  FMUL.FTZ R184, R7.reuse, R178 ;  /* 0x000000b207b87220 */ /* 0x044fe40000410000 */
[----:B---3--:R-:W-:-:S02]  /*48f0*/  FMUL.FTZ R179, R7, R180 ;  /* 0x000000b407b37220 */ /* 0x008fc40000410000 */
[----:B------:R-:W-:Y:S01]  /*4900*/  FMUL.FTZ R6, R7, R6 ;  /* 0x0000000607067220 */ /* 0x000fe20000410000 */
[----:B------:R-:W0:Y:S01]  /*4910*/  SHFL.UP PT, R186, R186, 0x1, RZ ;  /* 0x04200000baba7989 */ /* 0x000e2200000e00ff */
[C---:B------:R-:W-:Y:S02]  /*4920*/  FFMA.FTZ R184, R163.reuse, R180, R184 ;  /* 0x000000b4a3b87223 */ /* 0x040fe400000100b8 */
[C---:B------:R-:W-:Y:S02]  /*4930*/  FFMA.FTZ R178, R163.reuse, R178, -R179 ;  /* 0x000000b2a3b27223 */ /* 0x040fe400000108b3 */
[----:B------:R-:W-:Y:S01]  /*4940*/  @P3 FFMA.FTZ R163, R163, R4, -R6 ;  /* 0x00000004a3a33223 */ /* 0x000fe20000010806 */
[----:B------:R-:W-:Y:S01]  /*4950*/  MOV R4, 0x3f800000 ;  /* 0x3f80000000047802 */ /* 0x000fe20000000f00 */
[----:B------:R-:W-:Y:S01]  /*4960*/  @P3 FADD.FTZ R165, R165, R184 ;  /* 0x000000b8a5a53221 */ /* 0x000fe20000010000 */
[----:B------:R-:W-:Y:S01]  /*4970*/  CS2R R6, SRZ ;  /* 0x0000000000067805 */ /* 0x000fe2000001ff00 */
[----:B------:R1:W2:Y:S01]  /*4980*/  SHFL.IDX PT, R184, R27, RZ, 0x1f ;  /* 0x00001fff1bb87589 */ /* 0x0002a200000e0000 */
[----:B------:R-:W-:-:S02]  /*4990*/  @P3 FADD.FTZ R161, R161, R178 ;  /* 0x000000b2a1a13221 */ /* 0x000fc40000010000 */
[----:B------:R-:W-:Y:S01]  /*49a0*/  FFMA.FTZ R190, R139, R185, R190 ;  /* 0x000000b98bbe7223 */ /* 0x000fe200000100be */
[----:B------:R-:W3:Y:S01]  /*49b0*/  SHFL.UP PT, R163, R163, 0x1, RZ ;  /* 0x04200000a3a37989 */ /* 0x000ee200000e00ff */
[----:B------:R-:W-:Y:S02]  /*49c0*/  FMUL.FTZ R178, R89, R25 ;  /* 0x0000001959b27220 */ /* 0x000fe40000410000 */
[C---:B------:R-:W-:Y:S01]  /*49d0*/  FMUL.FTZ R180, R137.reuse, -R188 ;  /* 0x800000bc89b47220 */ /* 0x040fe20000410000 */
[----:B------:R-:W4:Y:S01]  /*49e0*/  SHFL.UP PT, R165, R165, 0x1, RZ ;  /* 0x04200000a5a57989 */ /* 0x000f2200000e00ff */
[----:B-1----:R-:W-:Y:S02]  /*49f0*/  FMUL.FTZ R27, R137, -R190 ;  /* 0x800000be891b7220 */ /* 0x002fe40000410000 */
[----:B------:R-:W-:Y:S01]  /*4a00*/  FMUL.FTZ R179, R89, R24 ;  /* 0x0000001859b37220 */ /* 0x000fe20000410000 */
[----:B------:R-:W1:Y:S01]  /*4a10*/  SHFL.UP PT, R161, R161, 0x1, RZ ;  /* 0x04200000a1a17989 */ /* 0x000e6200000e00ff */
[----:B------:R-:W-:-:S02]  /*4a20*/  FADD.FTZ R194, -R178, R187 ;  /* 0x000000bbb2c27221 */ /* 0x000fc40000010100 */
[----:B------:R-:W-:Y:S01]  /*4a30*/  FFMA.FTZ R188, R135, R188, -R27 ;  /* 0x000000bc87bc7223 */ /* 0x000fe2000001081b */
[----:B------:R0:W1:Y:S01]  /*4a40*/  @!P0 LDS.128 R4, [R83.X16+0x25d0] ;  /* 0x0025d00053048984 */ /* 0x000062000000cc00 */
[----:B------:R-:W-:Y:S01]  /*4a50*/  FADD.FTZ R192, R179, R192 ;  /* 0x000000c0b3c07221 */ /* 0x000fe20000010000 */
[----:B------:R-:W-:Y:S01]  /*4a60*/  ISETP.NE.AND P0, PT, R182, 0x1f, PT ;  /* 0x0000001fb600780c */ /* 0x000fe20003f05270 */
[----:B------:R-:W-:Y:S02]  /*4a70*/  FMUL.FTZ R185, R129, -R194 ;  /* 0x800000c281b97220 */ /* 0x000fe40000410000 */
[----:B------:R-:W-:Y:S02]  /*4a80*/  FFMA.FTZ R180, R135, R190, R180 ;  /* 0x000000be87b47223 */ /* 0x000fe400000100b4 */
[----:B------:R-:W-:Y:S02]  /*4a90*/  FMUL.FTZ R27, R133, -R188 ;  /* 0x800000bc851b7220 */ /* 0x000fe40000410000 */
[----:B------:R-:W-:-:S02]  /*4aa0*/  FFMA.FTZ R187, R127, R192, -R185 ;  /* 0x000000c07fbb7223 */ /* 0x000fc400000108b9 */
[-C--:B------:R-:W-:Y:S02]  /*4ab0*/  FFMA.FTZ R190, R131, R180.reuse, R27 ;  /* 0x000000b483be7223 */ /* 0x080fe4000001001b */
[----:B------:R-:W-:Y:S02]  /*4ac0*/  FMUL.FTZ R185, R133, -R180 ;  /* 0x800000b485b97220 */ /* 0x000fe40000410000 */
[C---:B0-----:R-:W-:Y:S02]  /*4ad0*/  FMUL.FTZ R27, R186.reuse, R26 ;  /* 0x0000001aba1b7220 */ /* 0x041fe40000410000 */
[----:B--2---:R-:W-:Y:S02]  /*4ae0*/  FMUL.FTZ R186, R186, R184 ;  /* 0x000000b8baba7220 */ /* 0x004fe40000410000 */
[----:B------:R-:W-:Y:S02]  /*4af0*/  FFMA.FTZ R188, R131, R188, -R185 ;  /* 0x000000bc83bc7223 */ /* 0x000fe400000108b9 */
[----:B---3--:R-:W-:-:S02]  /*4b00*/  FFMA.FTZ R180, R163, R184, R27 ;  /* 0x000000b8a3b47223 */ /* 0x008fc4000001001b */
[----:B------:R-:W-:Y:S02]  /*4b10*/  FFMA.FTZ R186, R163, R26, -R186 ;  /* 0x0000001aa3ba7223 */ /* 0x000fe400000108ba */
[----:B------:R-:W-:Y:S02]  /*4b20*/  FMUL.FTZ R27, R129, -R188 ;  /* 0x800000bc811b7220 */ /* 0x000fe40000410000 */
[----:B----4-:R-:W-:Y:S02]  /*4b30*/  @P1 FADD.FTZ R184, R165, R180 ;  /* 0x000000b4a5b81221 */ /* 0x010fe40000010000 */
[----:B------:R-:W-:Y:S02]  /*4b40*/  FMUL.FTZ R189, R129, -R192 ;  /* 0x800000c081bd7220 */ /* 0x000fe40000410000 */
[----:B-1----:R-:W-:Y:S02]  /*4b50*/  @P1 FADD.FTZ R26, R161, R186 ;  /* 0x000000baa11a1221 */ /* 0x002fe40000010000 */
[----:B------:R-:W-:-:S02]  /*4b60*/  FFMA.FTZ R180, R127, R190, R27 ;  /* 0x000000be7fb47223 */ /* 0x000fc4000001001b */
[----:B------:R-:W-:Y:S02]  /*4b70*/  FMUL.FTZ R161, R23, R184 ;  /* 0x000000b817a17220 */ /* 0x000fe40000410000 */
[----:B------:R-:W-:Y:S02]  /*4b80*/  FFMA.FTZ R194, R127, R194, R189 ;  /* 0x000000c27fc27223 */ /* 0x000fe400000100bd */
[----:B------:R-:W-:Y:S02]  /*4b90*/  FMUL.FTZ R185, R129, -R190 ;  /* 0x800000be81b97220 */ /* 0x000fe40000410000 */
[C---:B------:R-:W-:Y:S02]  /*4ba0*/  FMUL.FTZ R24, R91.reuse, R24 ;  /* 0x000000185b187220 */ /* 0x040fe40000410000 */
[----:B------:R-:W-:Y:S02]  /*4bb0*/  FMUL.FTZ R27, R91, R25 ;  /* 0x000000195b1b7220 */ /* 0x000fe40000410000 */
[----:B------:R-:W-:-:S02]  /*4bc0*/  FMUL.FTZ R25, R23, R26 ;  /* 0x0000001a17197220 */ /* 0x000fc40000410000 */
[----:B------:R-:W-:Y:S02]  /*4bd0*/  FFMA.FTZ R23, R22, R26, -R161 ;  /* 0x0000001a16177223 */ /* 0x000fe400000108a1 */
[----:B------:R-:W-:Y:S02]  /*4be0*/  FFMA.FTZ R163, R127, R188, -R185 ;  /* 0x000000bc7fa37223 */ /* 0x000fe400000108b9 */
[----:B------:R-:W-:Y:S02]  /*4bf0*/  FADD.FTZ R161, R24, R187 ;  /* 0x000000bb18a17221 */ /* 0x000fe40000010000 */
[----:B------:R-:W-:Y:S01]  /*4c00*/  FADD.FTZ R165, -R27, R194 ;  /* 0x000000c21ba57221 */ /* 0x000fe20000010100 */
[----:B------:R0:W1:Y:S01]  /*4c10*/  SHFL.DOWN PT, R185, R163, 0x1, 0x1f ;  /* 0x08201f00a3b97f89 */ /* 0x00006200000e0000 */
[----:B------:R-:W-:-:S03]  /*4c20*/  FFMA.FTZ R25, R22, R184, R25 ;  /* 0x000000b816197223 */ /* 0x000fc60000010019 */
[----:B------:R0:W2:Y:S04]  /*4c30*/  SHFL.DOWN PT, R187, R180, 0x1, 0x1f ;  /* 0x08201f00b4bb7f89 */ /* 0x0000a800000e0000 */
[----:B------:R0:W3:Y:S04]  /*4c40*/  SHFL.DOWN PT, R189, R161, 0x1, 0x1f ;  /* 0x08201f00a1bd7f89 */ /* 0x0000e800000e0000 */
[----:B------:R0:W4:Y:S01]  /*4c50*/  SHFL.DOWN PT, R191, R165, 0x1, 0x1f ;  /* 0x08201f00a5bf7f89 */ /* 0x00012200000e0000 */
[----:B------:R-:W-:Y:S05]  /*4c60*/  @!P0 BRA `(.L_x_11587) ;  /* 0x000000b000008947 */ /* 0x000fea0003800000 */
        /* <DEDUP_REMOVED lines=11> */
.L_x_11587:
[----:B------:R-:W-:Y:S05]  /*4d20*/  BSYNC B0 ;  /* 0x0000000000007941 */ /* 0x000fea0003800000 */
.L_x_11586:
[----:B------:R-:W-:Y:S01]  /*4d30*/  ISETP.GT.U32.AND P0, PT, R182, 0x1d, PT ;  /* 0x0000001db600780c */ /* 0x000fe20003f04070 */
[----:B------:R-:W-:Y:S01]  /*4d40*/  FADD.FTZ R188, R148, R25 ;  /* 0x0000001994bc7221 */ /* 0x000fe20000010000 */
[----:B-1----:R1:W0:Y:S01]  /*4d50*/  SHFL.DOWN PT, R185, R161, 0x2, 0x1f ;  /* 0x08401f00a1b97f89 */ /* 0x00222200000e0000 */
[----:B------:R-:W-:Y:S01]  /*4d60*/  FADD.FTZ R186, R146, R23 ;  /* 0x0000001792ba7221 */ /* 0x000fe20000010000 */
[----:B------:R-:W-:Y:S01]  /*4d70*/  BSSY B0, `(.L_x_11588) ;  /* 0x0000014000007945 */ /* 0x000fe20003800000 */
[C---:B------:R-:W-:Y:S01]  /*4d80*/  FMUL.FTZ R22, R129.reuse, R188 ;  /* 0x000000bc81167220 */ /* 0x040fe20000410000 */
[----:B------:R1:W4:Y:S01]  /*4d90*/  SHFL.DOWN PT, R23, R163, 0x2, 0x1f ;  /* 0x08401f00a3177f89 */ /* 0x00032200000e0000 */
[-C--:B------:R-:W-:Y:S02]  /*4da0*/  FMUL.FTZ R26, R129, R186.reuse ;  /* 0x000000ba811a7220 */ /* 0x080fe40000410000 */
[C---:B------:R-:W-:Y:S01]  /*4db0*/  FFMA.FTZ R22, R127.reuse, R186, -R22 ;  /* 0x000000ba7f167223 */ /* 0x040fe20000010816 */
[----:B------:R1:W3:Y:S01]  /*4dc0*/  SHFL.DOWN PT, R25, R180, 0x2, 0x1f ;  /* 0x08401f00b4197f89 */ /* 0x0002e200000e0000 */
[----:B------:R-:W-:-:S03]  /*4dd0*/  FFMA.FTZ R26, R127, R188, R26 ;  /* 0x000000bc7f1a7223 */ /* 0x000fc6000001001a */
[----:B--2---:R1:W2:Y:S01]  /*4de0*/  SHFL.DOWN PT, R187, R165, 0x2, 0x1f ;  /* 0x08401f00a5bb7f89 */ /* 0x0042a200000e0000 */
[----:B------:R-:W-:Y:S05]  /*4df0*/  @P0 BRA `(.L_x_11589) ;  /* 0x000000b000000947 */ /* 0x000fea0003800000 */
[C---:B---3--:R-:W-:Y:S02]  /*4e00*/  FMUL.FTZ R146, R180.reuse, R25 ;  /* 0x00000019b4927220 */ /* 0x048fe40000410000 */
[C---:B--2---:R-:W-:Y:S02]  /*4e10*/  FMUL.FTZ R148, R180.reuse, R187 ;  /* 0x000000bbb4947220 */ /* 0x044fe40000410000 */
        /* <DEDUP_REMOVED lines=9> */
.L_x_11589:
[----:B------:R-:W-:Y:S05]  /*4eb0*/  BSYNC B0 ;  /* 0x0000000000007941 */ /* 0x000fea0003800000 */
.L_x_11588:
[----:B------:R-:W-:Y:S01]  /*4ec0*/  ISETP.GT.U32.AND P0, PT, R182, 0x1b, PT ;  /* 0x0000001bb600780c */ /* 0x000fe20003f04070 */
[----:B------:R-:W-:Y:S01]  /*4ed0*/  FMUL.FTZ R146, R44, R124 ;  /* 0x0000007c2c927220 */ /* 0x000fe20000410000 */
[----:B---3--:R3:W1:Y:S01]  /*4ee0*/  SHFL.DOWN PT, R189, R163, 0x4, 0x1f ;  /* 0x08801f00a3bd7f89 */ /* 0x00866200000e0000 */
[C---:B------:R-:W-:Y:S01]  /*4ef0*/  FFMA.FTZ R184, R43.reuse, R150, R22 ;  /* 0x000000962bb87223 */ /* 0x040fe20000010016 */
[----:B------:R-:W-:Y:S01]  /*4f00*/  BSSY B0, `(.L_x_11590) ;  /* 0x000001e000007945 */ /* 0x000fe20003800000 */
[----:B------:R-:W-:Y:S01]  /*4f10*/  FFMA.FTZ R152, R43, R152, R26 ;  /* 0x000000982b987223 */ /* 0x000fe2000001001a */
[----:B----4-:R3:W4:Y:S01]  /*4f20*/  SHFL.DOWN PT, R191, R180, 0x4, 0x1f ;  /* 0x08801f00b4bf7f89 */ /* 0x01072200000e0000 */
[----:B------:R-:W-:-:S02]  /*4f30*/  FFMA.FTZ R148, R91, R186, RZ ;  /* 0x000000ba5b947223 */ /* 0x000fc400000100ff */
[-C--:B------:R-:W-:Y:S01]  /*4f40*/  FFMA.FTZ R22, R95, -R146.reuse, R186 ;  /* 0x800000925f167223 */ /* 0x080fe200000100ba */
[----:B------:R3:W2:Y:S01]  /*4f50*/  SHFL.DOWN PT, R193, R161, 0x4, 0x1f ;  /* 0x08801f00a1c17f89 */ /* 0x0006a200000e0000 */
[----:B------:R-:W-:Y:S02]  /*4f60*/  FFMA.FTZ R23, R93, -R146, R188 ;  /* 0x800000925d177223 */ /* 0x000fe400000100bc */
[----:B------:R-:W-:Y:S01]  /*4f70*/  FFMA.FTZ R146, R91, -R188, RZ ;  /* 0x800000bc5b927223 */ /* 0x000fe200000100ff */
[----:B------:R3:W0:Y:S01]  /*4f80*/  SHFL.DOWN PT, R195, R165, 0x4, 0x1f ;  /* 0x08801f00a5c37f89 */ /* 0x00062200000e0000 */
[----:B------:R-:W-:Y:S02]  /*4f90*/  FMUL.FTZ R26, R133, R152 ;  /* 0x00000098851a7220 */ /* 0x000fe40000410000 */
[----:B0-----:R-:W-:Y:S02]  /*4fa0*/  FFMA.FTZ R185, R89, R184, R148 ;  /* 0x000000b859b97223 */ /* 0x001fe40000010094 */
[----:B------:R-:W-:-:S02]  /*4fb0*/  FMUL.FTZ R150, R43, R138 ;  /* 0x0000008a2b967220 */ /* 0x000fc40000410000 */
[----:B------:R-:W-:Y:S02]  /*4fc0*/  FMUL.FTZ R148, R133, R184 ;  /* 0x000000b885947220 */ /* 0x000fe40000410000 */
[----:B--2---:R-:W-:Y:S02]  /*4fd0*/  FFMA.FTZ R187, R89, -R152, R146 ;  /* 0x8000009859bb7223 */ /* 0x004fe40000010092 */
[----:B------:R-:W-:Y:S02]  /*4fe0*/  FFMA.FTZ R146, R131, R184, -R26 ;  /* 0x000000b883927223 */ /* 0x000fe4000001081a */
[-C--:B------:R-:W-:Y:S02]  /*4ff0*/  FFMA.FTZ R25, R123, -R150.reuse, R184 ;  /* 0x800000967b197223 */ /* 0x080fe400000100b8 */
[----:B------:R-:W-:Y:S02]  /*5000*/  FFMA.FTZ R26, R121, -R150, R152 ;  /* 0x80000096791a7223 */ /* 0x000fe40000010098 */
[----:B------:R-:W-:Y:S01]  /*5010*/  FFMA.FTZ R148, R131, R152, R148 ;  /* 0x0000009883947223 */ /* 0x000fe20000010094 */
[----:B------:R-:W-:Y:S05]  /*5020*/  @P0 BRA `(.L_x_11591) ;  /* 0x000000b000000947 */ /* 0x000fea0003800000 */
[C---:B-1-34-:R-:W-:Y:S02]  /*5030*/  FMUL.FTZ R150, R180.reuse, R191 ;  /* 0x000000bfb4967220 */ /* 0x05afe40000410000 */
        /* <DEDUP_REMOVED lines=10> */
.L_x_11591:
[----:B-1-34-:R-:W-:Y:S05]  /*50e0*/  BSYNC B0 ;  /* 0x0000000000007941 */ /* 0x01afea0003800000 */
.L_x_11590:
[----:B------:R-:W-:Y:S01]  /*50f0*/  ISETP.GT.U32.AND P0, PT, R182, 0x17, PT ;  /* 0x00000017b600780c */ /* 0x000fe20003f04070 */
[C---:B------:R-:W-:Y:S01]  /*5100*/  FFMA.FTZ R184, R42.reuse, R145, R148 ;  /* 0x000000912ab87223 */ /* 0x040fe20000010094 */
[----:B------:R0:W1:Y:S01]  /*5110*/  SHFL.DOWN PT, R189, R161, 0x8, 0x1f ;  /* 0x09001f00a1bd7f89 */ /* 0x00006200000e0000 */
[C---:B------:R-:W-:Y:S01]  /*5120*/  FFMA.FTZ R152, R42.reuse, R147, R146 ;  /* 0x000000932a987223 */ /* 0x040fe20000010092 */
[----:B------:R-:W-:Y:S01]  /*5130*/  BSSY B0, `(.L_x_11592) ;  /* 0x0000019000007945 */ /* 0x000fe20003800000 */
[C---:B------:R-:W-:Y:S01]  /*5140*/  FMUL.FTZ R146, R137.reuse, R184 ;  /* 0x000000b889927220 */ /* 0x040fe20000410000 */
[----:B------:R0:W2:Y:S01]  /*5150*/  SHFL.DOWN PT, R191, R165, 0x8, 0x1f ;  /* 0x09001f00a5bf7f89 */ /* 0x0000a200000e0000 */
[----:B------:R-:W-:Y:S02]  /*5160*/  FMUL.FTZ R150, R42, R136 ;  /* 0x000000882a967220 */ /* 0x000fe40000410000 */
[C---:B------:R-:W-:Y:S02]  /*5170*/  FFMA.FTZ R186, R88.reuse, R152, R185 ;  /* 0x0000009858ba7223 */ /* 0x040fe400000100b9 */
[----:B------:R-:W-:Y:S01]  /*5180*/  FFMA.FTZ R188, R88, -R184, R187 ;  /* 0x800000b858bc7223 */ /* 0x000fe200000100bb */
[----:B------:R0:W3:Y:S01]  /*5190*/  SHFL.DOWN PT, R185, R163, 0x8, 0x1f ;  /* 0x09001f00a3b97f89 */ /* 0x0000e200000e0000 */
[----:B------:R-:W-:-:S02]  /*51a0*/  FMUL.FTZ R148, R137, R152 ;  /* 0x0000009889947220 */ /* 0x000fc40000410000 */
[----:B------:R-:W-:Y:S01]  /*51b0*/  FFMA.FTZ R147, R135, R152, -R146 ;  /* 0x0000009887937223 */ /* 0x000fe20000010892 */
[----:B------:R0:W4:Y:S01]  /*51c0*/  SHFL.DOWN PT, R187, R180, 0x8, 0x1f ;  /* 0x09001f00b4bb7f89 */ /* 0x00012200000e0000 */
[-C--:B------:R-:W-:Y:S02]  /*51d0*/  FFMA.FTZ R145, R119, -R150.reuse, R152 ;  /* 0x8000009677917223 */ /* 0x080fe40000010098 */
[----:B------:R-:W-:Y:S02]  /*51e0*/  FFMA.FTZ R146, R117, -R150, R184 ;  /* 0x8000009675927223 */ /* 0x000fe400000100b8 */
[----:B------:R-:W-:Y:S01]  /*51f0*/  FFMA.FTZ R148, R135, R184, R148 ;  /* 0x000000b887947223 */ /* 0x000fe20000010094 */
[----:B------:R-:W-:Y:S05]  /*5200*/  @P0 BRA `(.L_x_11593) ;  /* 0x000000b000000947 */ /* 0x000fea0003800000 */
[C---:B----4-:R-:W-:Y:S02]  /*5210*/  FMUL.FTZ R150, R180.reuse, R187 ;  /* 0x000000bbb4967220 */ /* 0x050fe40000410000 */
[C---:B--2---:R-:W-:Y:S02]  /*5220*/  FMUL.FTZ R152, R180.reuse, R191 ;  /* 0x000000bfb4987220 */ /* 0x044fe40000410000 */
[----:B-1----:R-:W-:-:S02]  /*5230*/  FMUL.FTZ R184, R180, R189 ;  /* 0x000000bdb4b87220 */ /* 0x002fc40000410000 */
[-C--:B0--3--:R-:W-:Y:S02]  /*5240*/  FMUL.FTZ R180, R180, R185.reuse ;  /* 0x000000b9b4b47220 */ /* 0x089fe40000410000 */
[C---:B------:R-:W-:Y:S02]  /*5250*/  FFMA.FTZ R150, R163.reuse, R185, -R150 ;  /* 0x000000b9a3967223 */ /* 0x040fe40000010896 */
[C---:B------:R-:W-:Y:S02]  /*5260*/  FFMA.FTZ R152, R163.reuse, R189, -R152 ;  /* 0x000000bda3987223 */ /* 0x040fe40000010898 */
[C---:B------:R-:W-:Y:S02]  /*5270*/  FFMA.FTZ R184, R163.reuse, R191, R184 ;  /* 0x000000bfa3b87223 */ /* 0x040fe400000100b8 */
[----:B------:R-:W-:Y:S01]  /*5280*/  FFMA.FTZ R180, R163, R187, R180 ;  /* 0x000000bba3b47223 */ /* 0x000fe200000100b4 */
[----:B------:R-:W-:Y:S01]  /*5290*/  MOV R163, R150 ;  /* 0x0000009600a37202 */ /* 0x000fe20000000f00 */
[----:B------:R-:W-:-:S02]  /*52a0*/  FADD.FTZ R161, R161, R152 ;  /* 0x00000098a1a17221 */ /* 0x000fc40000010000 */
[----:B------:R-:W-:Y:S02]  /*52b0*/  FADD.FTZ R165, R165, R184 ;  /* 0x000000b8a5a57221 */ /* 0x000fe40000010000 */
.L_x_11593:
[----:B------:R-:W-:Y:S05]  /*52c0*/  BSYNC B0 ;  /* 0x0000000000007941 */ /* 0x000fea0003800000 */
.L_x_11592:
[C---:B------:R-:W-:Y:S01]  /*52d0*/  FFMA.FTZ R147, R41.reuse, R154, R147 ;  /* 0x0000009a29937223 */ /* 0x040fe20000010093 */
[----:B------:R-:W-:Y:S01]  /*52e0*/  ISETP.GT.U32.AND P0, PT, R182, 0xf, PT ;  /* 0x0000000fb600780c */ /* 0x000fe20003f04070 */
[C---:B-1----:R-:W-:Y:S01]  /*52f0*/  FFMA.FTZ R189, R41.reuse, R156, R148 ;  /* 0x0000009c29bd7223 */ /* 0x042fe20000010094 */
[----:B--2---:R1:W2:Y:S01]  /*5300*/  SHFL.DOWN PT, R191, R180, 0x10, 0x1f ;  /* 0x0a001f00b4bf7f89 */ /* 0x0042a200000e0000 */
[C---:B------:R-:W-:Y:S01]  /*5310*/  FMUL.FTZ R152, R140.reuse, R147 ;  /* 0x000000938c987220 */ /* 0x040fe20000410000 */
[----:B------:R-:W-:Y:S01]  /*5320*/  BSSY B0, `(.L_x_11594) ;  /* 0x000001a000007945 */ /* 0x000fe20003800000 */
[-C--:B------:R-:W-:Y:S01]  /*5330*/  FMUL.FTZ R148, R140, R189.reuse ;  /* 0x000000bd8c947220 */ /* 0x080fe20000410000 */
[----:B------:R1:W0:Y:S01]  /*5340*/  SHFL.DOWN PT, R193, R161, 0x10, 0x1f ;  /* 0x0a001f00a1c17f89 */ /* 0x00022200000e0000 */
[----:B------:R-:W-:Y:S02]  /*5350*/  FMUL.FTZ R154, R41, R134 ;  /* 0x00000086299a7220 */ /* 0x000fe40000410000 */
[C---:B------:R-:W-:Y:S01]  /*5360*/  FFMA.FTZ R152, R139.reuse, R189, R152 ;  /* 0x000000bd8b987223 */ /* 0x040fe20000010098 */
[----:B------:R1:W4:Y:S01]  /*5370*/  SHFL.DOWN PT, R195, R165, 0x10, 0x1f ;  /* 0x0a001f00a5c37f89 */ /* 0x00032200000e0000 */
[----:B------:R-:W-:-:S02]  /*5380*/  FFMA.FTZ R150, R139, R147, -R148 ;  /* 0x000000938b967223 */ /* 0x000fc40000010894 */
[----:B----4-:R-:W-:Y:S02]  /*5390*/  FFMA.FTZ R187, R87, -R189, R188 ;  /* 0x800000bd57bb7223 */ /* 0x010fe400000100bc */
[-C--:B------:R-:W-:Y:S02]  /*53a0*/  FFMA.FTZ R148, R113, -R154.reuse, R189 ;  /* 0x8000009a71947223 */ /* 0x080fe400000100bd */
[C---:B------:R-:W-:Y:S02]  /*53b0*/  FFMA.FTZ R189, R40.reuse, R153, R152 ;  /* 0x0000009928bd7223 */ /* 0x040fe40000010098 */
[----:B------:R1:W4:Y:S01]  /*53c0*/  SHFL.DOWN PT, R153, R163, 0x10, 0x1f ;  /* 0x0a001f00a3997f89 */ /* 0x00032200000e0000 */
[----:B---3--:R-:W-:Y:S02]  /*53d0*/  FFMA.FTZ R185, R87, R147, R186 ;  /* 0x0000009357b97223 */ /* 0x008fe400000100ba */
[----:B------:R-:W-:Y:S02]  /*53e0*/  FFMA.FTZ R147, R115, -R154, R147 ;  /* 0x8000009a73937223 */ /* 0x000fe40000010093 */
[----:B------:R-:W-:Y:S01]  /*53f0*/  FFMA.FTZ R155, R40, R155, R150 ;  /* 0x0000009b289b7223 */ /* 0x000fe20000010096 */
[----:B------:R-:W-:Y:S05]  /*5400*/  @P0 BRA `(.L_x_11595) ;  /* 0x000000b000000947 */ /* 0x000fea0003800000 */
[C---:B--2---:R-:W-:Y:S02]  /*5410*/  FMUL.FTZ R150, R180.reuse, R191 ;  /* 0x000000bfb4967220 */ /* 0x044fe40000410000 */
[----:B------:R-:W-:-:S02]  /*5420*/  FMUL.FTZ R152, R180, R195 ;  /* 0x000000c3b4987220 */ /* 0x000fc40000410000 */
[C---:B0-----:R-:W-:Y:S02]  /*5430*/  FMUL.FTZ R154, R180.reuse, R193 ;  /* 0x000000c1b49a7220 */ /* 0x041fe40000410000 */
        /* <DEDUP_REMOVED lines=8> */
.L_x_11595:
[----:B------:R-:W-:Y:S05]  /*54c0*/  BSYNC B0 ;  /* 0x0000000000007941 */ /* 0x000fea0003800000 */
.L_x_11594:
[C---:B------:R-:W-:Y:S01]  /*54d0*/  FMUL.FTZ R152, R142.reuse, R155 ;  /* 0x0000009b8e987220 */ /* 0x040fe20000410000 */
[----:B0-----:R-:W-:Y:S01]  /*54e0*/  SHFL.DOWN PT, R193, R180, 0x1, 0x1f ;  /* 0x08201f00b4c17f89 */ /* 0x001fe200000e0000 */
[-C--:B------:R-:W-:Y:S01]  /*54f0*/  FMUL.FTZ R150, R142, R189.reuse ;  /* 0x000000bd8e967220 */ /* 0x080fe20000410000 */
[----:B------:R-:W-:Y:S01]  /*5500*/  ISETP.NE.AND P0, PT, R68, RZ, PT ;  /* 0x000000ff4400720c */ /* 0x000fe20003f05270 */
[C---:B------:R-:W-:Y:S01]  /*5510*/  FFMA.FTZ R154, R141.reuse, R189, R152 ;  /* 0x000000bd8d9a7223 */ /* 0x040fe20000010098 */
[----:B------:R-:W-:Y:S01]  /*5520*/  SHFL.IDX PT, R186, R7, RZ, 0x1f ;  /* 0x00001fff07ba7589 */ /* 0x000fe200000e0000 */
[-C--:B----4-:R-:W-:Y:S01]  /*5530*/  FFMA.FTZ R153, R141, R155.reuse, -R150 ;  /* 0x0000009b8d997223 */ /* 0x090fe20000010896 */
[----:B------:R-:W-:Y:S01]  /*5540*/  BSSY B0, `(.L_x_11596) ;  /* 0x00000ed000007945 */ /* 0x000fe20003800000 */
[----:B------:R-:W-:Y:S01]  /*5550*/  FMUL.FTZ R156, R40, R132 ;  /* 0x00000084289c7220 */ /* 0x000fe20000410000 */
[----:B------:R-:W-:Y:S01]  /*5560*/  SHFL.IDX PT, R184, R180, RZ, 0x1f ;  /* 0x00001fffb4b87589 */ /* 0x000fe200000e0000 */
[----:B------:R-:W-:-:S02]  /*5570*/  FFMA.FTZ R188, R86, R155, R185 ;  /* 0x0000009b56bc7223 */ /* 0x000fc400000100b9 */
[C---:B--2---:R-:W-:Y:S01]  /*5580*/  FFMA.FTZ R191, R39.reuse, R160, R154 ;  /* 0x000000a027bf7223 */ /* 0x044fe2000001009a */
[----:B------:R-:W0:Y:S01]  /*5590*/  SHFL.IDX PT, R185, R6, RZ, 0x1f ;  /* 0x00001fff06b97589 */ /* 0x000e2200000e0000 */
[----:B------:R-:W-:Y:S02]  /*55a0*/  FFMA.FTZ R153, R39, R158, R153 ;  /* 0x0000009e27997223 */ /* 0x000fe40000010099 */
[-C--:B------:R-:W-:Y:S01]  /*55b0*/  FFMA.FTZ R150, R111, -R156.reuse, R155 ;  /* 0x8000009c6f967223 */ /* 0x080fe2000001009b */
[----:B------:R-:W2:Y:S01]  /*55c0*/  SHFL.DOWN PT, R192, R163, 0x1, 0x1f ;  /* 0x08201f00a3c07f89 */ /* 0x000ea200000e0000 */
[----:B------:R-:W-:Y:S02]  /*55d0*/  FFMA.FTZ R152, R109, -R156, R189 ;  /* 0x8000009c6d987223 */ /* 0x000fe400000100bd */
[----:B------:R-:W-:Y:S01]  /*55e0*/  FMUL.FTZ R154, R144, R191 ;  /* 0x000000bf909a7220 */ /* 0x000fe20000410000 */
[----:B------:R3:W4:Y:S01]  /*55f0*/  SHFL.IDX PT, R160, R163, RZ, 0x1f ;  /* 0x00001fffa3a07589 */ /* 0x00072200000e0000 */
[----:B------:R-:W-:-:S02]  /*5600*/  FFMA.FTZ R190, R86, -R189, R187 ;  /* 0x800000bd56be7223 */ /* 0x000fc400000100bb */
[----:B------:R-:W-:Y:S01]  /*5610*/  FMUL.FTZ R158, R39, R130 ;  /* 0x00000082279e7220 */ /* 0x000fe20000410000 */
[----:B------:R-:W5:Y:S01]  /*5620*/  SHFL.DOWN PT, R194, R165, 0x1, 0x1f ;  /* 0x08201f00a5c27f89 */ /* 0x000f6200000e0000 */
[-C--:B------:R-:W-:Y:S02]  /*5630*/  FMUL.FTZ R156, R144, R153.reuse ;  /* 0x00000099909c7220 */ /* 0x080fe40000410000 */
[----:B------:R-:W-:Y:S01]  /*5640*/  FFMA.FTZ R155, R143, R153, -R154 ;  /* 0x000000998f9b7223 */ /* 0x000fe2000001089a */
[----:B-1----:R-:W-:Y:S01]  /*5650*/  SHFL.IDX PT, R165, R165, RZ, 0x1f ;  /* 0x00001fffa5a57589 */ /* 0x002fe200000e0000 */
[-C--:B------:R-:W-:Y:S02]  /*5660*/  FFMA.FTZ R189, R85, -R191.reuse, R190 ;  /* 0x800000bf55bd7223 */ /* 0x080fe400000100be */
[----:B------:R-:W-:Y:S02]  /*5670*/  FFMA.FTZ R156, R143, R191, R156 ;  /* 0x000000bf8f9c7223 */ /* 0x000fe4000001009c */
[----:B------:R-:W-:-:S02]  /*5680*/  FFMA.FTZ R154, R105, -R158, R191 ;  /* 0x8000009e699a7223 */ /* 0x000fc400000100bf */
[----:B------:R-:W1:Y:S01]  /*5690*/  SHFL.DOWN PT, R191, R161, 0x1, 0x1f ;  /* 0x08201f00a1bf7f89 */ /* 0x000e6200000e0000 */
[----:B------:R-:W-:Y:S02]  /*56a0*/  FFMA.FTZ R187, R85, R153, R188 ;  /* 0x0000009955bb7223 */ /* 0x000fe400000100bc */
[C---:B------:R-:W-:Y:S01]  /*56b0*/  FFMA.FTZ R190, R38.reuse, R157, R156 ;  /* 0x0000009d26be7223 */ /* 0x040fe2000001009c */
[----:B------:R-:W1:Y:S01]  /*56c0*/  SHFL.IDX PT, R161, R161, RZ, 0x1f ;  /* 0x00001fffa1a17589 */ /* 0x000e6200000e0000 */
[----:B------:R-:W-:Y:S02]  /*56d0*/  FFMA.FTZ R188, R38, R159, R155 ;  /* 0x0000009f26bc7223 */ /* 0x000fe4000001009b */
[----:B------:R-:W-:Y:S02]  /*56e0*/  FFMA.FTZ R153, R107, -R158, R153 ;  /* 0x8000009e6b997223 */ /* 0x000fe40000010099 */
[C---:B------:R-:W-:Y:S02]  /*56f0*/  FMUL.FTZ R156, R151.reuse, R190 ;  /* 0x000000be979c7220 */ /* 0x040fe40000410000 */
[----:B------:R-:W-:-:S02]  /*5700*/  FMUL.FTZ R158, R151, R188 ;  /* 0x000000bc979e7220 */ /* 0x000fc40000410000 */
[C---:B------:R-:W-:Y:S02]  /*5710*/  FFMA.FTZ R157, R149.reuse, R188, -R156 ;  /* 0x000000bc959d7223 */ /* 0x040fe4000001089c */
[----:B------:R-:W-:Y:S02]  /*5720*/  FFMA.FTZ R158, R149, R190, R158 ;  /* 0x000000be959e7223 */ /* 0x000fe4000001009e */
[----:B------:R-:W-:Y:S02]  /*5730*/  FFMA.FTZ R195, R84, R188, R187 ;  /* 0x000000bc54c37223 */ /* 0x000fe400000100bb */
[----:B---3--:R-:W-:Y:S02]  /*5740*/  FFMA.FTZ R163, R37, R162, R157 ;  /* 0x000000a225a37223 */ /* 0x008fe4000001009d */
[----:B0-----:R-:W-:Y:S02]  /*5750*/  @P2 FMUL.FTZ R159, R193, R185 ;  /* 0x000000b9c19f2220 */ /* 0x001fe40000410000 */
[----:B------:R-:W-:-:S02]  /*5760*/  FFMA.FTZ R187, R37, R164, R158 ;  /* 0x000000a425bb7223 */ /* 0x000fc4000001009e */
[----:B------:R-:W-:Y:S02]  /*5770*/  @P2 FMUL.FTZ R162, R193, R186 ;  /* 0x000000bac1a22220 */ /* 0x000fe40000410000 */
[----:B------:R-:W-:Y:S02]  /*5780*/  FMUL.FTZ R158, R184, R6 ;  /* 0x00000006b89e7220 */ /* 0x000fe40000410000 */
[C---:B--2---:R-:W-:Y:S02]  /*5790*/  @P2 FFMA.FTZ R159, R192.reuse, R186, R159 ;  /* 0x000000bac09f2223 */ /* 0x044fe4000001009f */
[----:B------:R-:W-:Y:S02]  /*57a0*/  @P2 FFMA.FTZ R162, R192, R185, -R162 ;  /* 0x000000b9c0a22223 */ /* 0x000fe400000108a2 */
[-C--:B------:R-:W-:Y:S02]  /*57b0*/  FMUL.FTZ R157, R184, R7.reuse ;  /* 0x00000007b89d7220 */ /* 0x080fe40000410000 */
[----:B----4-:R-:W-:-:S02]  /*57c0*/  FFMA.FTZ R158, R160, R7, R158 ;  /* 0x00000007a09e7223 */ /* 0x010fc4000001009e */
[----:B------:R-:W-:Y:S02]  /*57d0*/  FMUL.FTZ R7, R184, R5 ;  /* 0x00000005b8077220 */ /* 0x000fe40000410000 */
[----:B-----5:R-:W-:Y:S02]  /*57e0*/  @P2 FADD.FTZ R186, R194, R159 ;  /* 0x0000009fc2ba2221 */ /* 0x020fe40000010000 */
[----:B-1----:R-:W-:Y:S02]  /*57f0*/  @P2 FADD.FTZ R185, R191, R162 ;  /* 0x000000a2bfb92221 */ /* 0x002fe40000010000 */
[-C--:B------:R-:W-:Y:S02]  /*5800*/  FMUL.FTZ R184, R184, R4.reuse ;  /* 0x00000004b8b87220 */ /* 0x080fe40000410000 */
[----:B------:R-:W-:Y:S02]  /*5810*/  FFMA.FTZ R4, R160, R4, -R7 ;  /* 0x00000004a0047223 */ /* 0x000fe40000010807 */
[----:B------:R-:W-:-:S02]  /*5820*/  FMUL.FTZ R7, R186, -R21 ;  /* 0x80000015ba077220 */ /* 0x000fc40000410000 */
[C---:B------:R-:W-:Y:S02]  /*5830*/  FMUL.FTZ R21, R185.reuse, -R21 ;  /* 0x80000015b9157220 */ /* 0x040fe40000410000 */
[----:B------:R-:W-:Y:S02]  /*5840*/  FFMA.FTZ R6, R160, R6, -R157 ;  /* 0x00000006a0067223 */ /* 0x000fe4000001089d */
[-C--:B------:R-:W-:Y:S02]  /*5850*/  FFMA.FTZ R159, R186, R20.reuse, R21 ;  /* 0x00000014ba9f7223 */ /* 0x080fe40000010015 */
[----:B------:R-:W-:Y:S02]  /*5860*/  FFMA.FTZ R5, R160, R5, R184 ;  /* 0x00000005a0057223 */ /* 0x000fe400000100b8 */
[----:B------:R-:W-:Y:S02]  /*5870*/  FFMA.FTZ R185, R185, R20, -R7 ;  /* 0x00000014b9b97223 */ /* 0x000fe40000010807 */
[----:B------:R-:W-:-:S02]  /*5880*/  FMUL.FTZ R160, R37, R126 ;  /* 0x0000007e25a07220 */ /* 0x000fc40000410000 */
[----:B------:R-:W-:Y:S02]  /*5890*/  FADD.FTZ R170, -R170, R159 ;  /* 0x0000009faaaa7221 */ /* 0x000fe40000010100 */
[----:B------:R-:W-:Y:S02]  /*58a0*/  FADD.FTZ R168, R168, R185 ;  /* 0x000000b9a8a87221 */ /* 0x000fe40000010000 */
[-C--:B------:R-:W-:Y:S02]  /*58b0*/  FFMA.FTZ R20, R99, -R160.reuse, R163 ;  /* 0x800000a063147223 */ /* 0x080fe400000100a3 */
[----:B------:R-:W-:Y:S02]  /*58c0*/  FFMA.FTZ R21, R97, -R160, R187 ;  /* 0x800000a061157223 */ /* 0x000fe400000100bb */
[----:B------:R-:W-:Y:S02]  /*58d0*/  FFMA.FTZ R189, R84, -R190, R189 ;  /* 0x800000be54bd7223 */ /* 0x000fe400000100bd */
[----:B------:R-:W-:-:S02]  /*58e0*/  FMUL.FTZ R160, R82, R187 ;  /* 0x000000bb52a07220 */ /* 0x000fc40000410000 */
[C---:B------:R-:W-:Y:S02]  /*58f0*/  FMUL.FTZ R159, R151.reuse, -R170 ;  /* 0x800000aa979f7220 */ /* 0x040fe40000410000 */
[-C--:B------:R-:W-:Y:S02]  /*5900*/  FMUL.FTZ R151, R151, -R168.reuse ;  /* 0x800000a897977220 */ /* 0x080fe40000410000 */
[----:B------:R-:W-:Y:S02]  /*5910*/  FADD.FTZ R157, R189, -R160 ;  /* 0x800000a0bd9d7221 */ /* 0x000fe40000010000 */
[C---:B------:R-:W-:Y:S02]  /*5920*/  FFMA.FTZ R160, R149.reuse, R168, -R159 ;  /* 0x000000a895a07223 */ /* 0x040fe4000001089f */
[----:B------:R-:W-:Y:S02]  /*5930*/  FFMA.FTZ R149, R149, R170, R151 ;  /* 0x000000aa95957223 */ /* 0x000fe40000010097 */
[----:B------:R-:W-:-:S02]  /*5940*/  FMUL.FTZ R162, R82, R163 ;  /* 0x000000a352a27220 */ /* 0x000fc40000410000 */
[----:B------:R-:W-:Y:S01]  /*5950*/  FADD.FTZ R6, R161, R6 ;  /* 0x00000006a1067221 */ /* 0x000fe20000010000 */
[----:B------:R-:W-:Y:S01]  /*5960*/  SHF.L.U32 R161, R68, 0x4, RZ ;  /* 0x0000000444a17819 */ /* 0x000fe200000006ff */
[----:B------:R-:W-:Y:S02]  /*5970*/  FADD.FTZ R7, R165, R158 ;  /* 0x0000009ea5077221 */ /* 0x000fe40000010000 */
[----:B------:R-:W-:Y:S01]  /*5980*/  FADD.FTZ R166, -R166, R149 ;  /* 0x00000095a6a67221 */ /* 0x000fe20000010100 */
[----:B------:R-:W-:Y:S01]  /*5990*/  LEA.HI.SX32 R151, R161, R161, 0x1b ;  /* 0x000000a1a1977211 */ /* 0x000fe200078fdaff */
[----:B------:R-:W-:Y:S01]  /*59a0*/  FADD.FTZ R158, R195, R162 ;  /* 0x000000a2c39e7221 */ /* 0x000fe20000010000 */
[----:B------:R0:W-:Y:S01]  /*59b0*/  @!P0 STS.128 [R83.X16+0x25d0], R4 ;  /* 0x0025d00453008388 */ /* 0x0001e2000000cc00 */
[----:B------:R-:W-:Y:S02]  /*59c0*/  FADD.FTZ R167, R167, R160 ;  /* 0x000000a0a7a77221 */ /* 0x000fe40000010000 */
[----:B------:R-:W-:-:S02]  /*59d0*/  FMUL.FTZ R162, R126, R168 ;  /* 0x000000a87ea27220 */ /* 0x000fc40000410000 */
[----:B------:R-:W-:Y:S02]  /*59e0*/  FMUL.FTZ R180, R38, R128 ;  /* 0x0000008026b47220 */ /* 0x000fe40000410000 */
[----:B------:R-:W-:Y:S02]  /*59f0*/  FMUL.FTZ R164, R126, R170 ;  /* 0x000000aa7ea47220 */ /* 0x000fe40000410000 */
[----:B------:R-:W-:Y:S02]  /*5a00*/  FFMA.FTZ R156, R101, -R180, R190 ;  /* 0x800000b4659c7223 */ /* 0x000fe400000100be */
[----:B------:R-:W-:Y:S02]  /*5a10*/  FMUL.FTZ R159, R128, R166 ;  /* 0x000000a6809f7220 */ /* 0x000fe40000410000 */
[----:B------:R-:W-:Y:S02]  /*5a20*/  FFMA.FTZ R155, R103, -R180, R188 ;  /* 0x800000b4679b7223 */ /* 0x000fe400000100bc */
[----:B------:R-:W-:-:S02]  /*5a30*/  FMUL.FTZ R149, R21, R164 ;  /* 0x000000a415957220 */ /* 0x000fc40000410000 */
[C---:B0-----:R-:W-:Y:S02]  /*5a40*/  FMUL.FTZ R4, R144.reuse, -R166 ;  /* 0x800000a690047220 */ /* 0x041fe40000410000 */
[-C--:B------:R-:W-:Y:S02]  /*5a50*/  FMUL.FTZ R5, R144, -R167.reuse ;  /* 0x800000a790057220 */ /* 0x080fe40000410000 */
[----:B------:R-:W-:Y:S02]  /*5a60*/  FMUL.FTZ R7, R21, R162 ;  /* 0x000000a215077220 */ /* 0x000fe40000410000 */
[C---:B------:R-:W-:Y:S02]  /*5a70*/  FFMA.FTZ R4, R143.reuse, R167, -R4 ;  /* 0x000000a78f047223 */ /* 0x040fe40000010804 */
[----:B------:R-:W-:Y:S02]  /*5a80*/  FFMA.FTZ R5, R143, R166, R5 ;  /* 0x000000a68f057223 */ /* 0x000fe40000010005 */
[----:B------:R-:W-:-:S02]  /*5a90*/  FFMA.FTZ R144, R20, R164, -R7 ;  /* 0x000000a414907223 */ /* 0x000fc40000010807 */
[----:B------:R-:W-:Y:S02]  /*5aa0*/  FMUL.FTZ R7, R128, R167 ;  /* 0x000000a780077220 */ /* 0x000fe40000410000 */
        /* <DEDUP_REMOVED lines=8> */
[-C--:B------:R-:W-:Y:S02]  /*5b30*/  FMUL.FTZ R180, R37, R162.reuse ;  /* 0x000000a225b47220 */ /* 0x080fe40000410000 */
[----:B------:R-:W-:Y:S02]  /*5b40*/  FFMA.FTZ R149, R20, R162, R149 ;  /* 0x000000a214957223 */ /* 0x000fe40000010095 */
[----:B------:R-:W-:Y:S01]  /*5b50*/  FADD.FTZ R171, -R171, R6 ;  /* 0x00000006abab7221 */ /* 0x000fe20000010100 */
[----:B------:R-:W-:Y:S01]  /*5b60*/  STS [R151.X4+0x878], R180 ;  /* 0x000878b497007388 */ /* 0x000fe20000004800 */
[----:B------:R-:W-:-:S02]  /*5b70*/  FMUL.FTZ R162, R130, R172 ;  /* 0x000000ac82a27220 */ /* 0x000fc40000410000 */
[----:B------:R-:W-:Y:S02]  /*5b80*/  FADD.FTZ R169, R169, R142 ;  /* 0x0000008ea9a97221 */ /* 0x000fe40000010000 */
[----:B------:R-:W-:Y:S02]  /*5b90*/  FMUL.FTZ R184, R37, R164 ;  /* 0x000000a425b87220 */ /* 0x000fe40000410000 */
[-C--:B------:R-:W-:Y:S02]  /*5ba0*/  FMUL.FTZ R4, R156, R7.reuse ;  /* 0x000000079c047220 */ /* 0x080fe40000410000 */
[----:B------:R-:W-:Y:S01]  /*5bb0*/  FMUL.FTZ R164, R38, R7 ;  /* 0x0000000726a47220 */ /* 0x000fe20000410000 */
[----:B------:R-:W-:Y:S01]  /*5bc0*/  STS [R151.X4+0x87c], R184 ;  /* 0x00087cb897007388 */ /* 0x000fe20000004800 */
[----:B------:R-:W-:Y:S02]  /*5bd0*/  FMUL.FTZ R6, R140, -R171 ;  /* 0x800000ab8c067220 */ /* 0x000fe40000410000 */
[----:B------:R-:W-:Y:S01]  /*5be0*/  FMUL.FTZ R160, R130, R173 ;  /* 0x000000ad82a07220 */ /* 0x000fe20000410000 */
[----:B------:R-:W-:Y:S01]  /*5bf0*/  STS [R151.X4+0x870], R164 ;  /* 0x000870a497007388 */ /* 0x000fe20000004800 */
[----:B------:R-:W-:-:S02]  /*5c00*/  FMUL.FTZ R7, R154, R162 ;  /* 0x000000a29a077220 */ /* 0x000fc40000410000 */
[----:B------:R-:W-:Y:S02]  /*5c10*/  FMUL.FTZ R140, R140, -R169 ;  /* 0x800000a98c8c7220 */ /* 0x000fe40000410000 */
[-C--:B------:R-:W-:Y:S02]  /*5c20*/  FFMA.FTZ R143, R153, R160.reuse, R7 ;  /* 0x000000a0998f7223 */ /* 0x080fe40000010007 */
[C---:B------:R-:W-:Y:S02]  /*5c30*/  FFMA.FTZ R140, R139.reuse, R171, R140 ;  /* 0x000000ab8b8c7223 */ /* 0x040fe4000001008c */
[----:B------:R-:W-:Y:S02]  /*5c40*/  FFMA.FTZ R7, R139, R169, -R6 ;  /* 0x000000a98b077223 */ /* 0x000fe40000010806 */
[-C--:B------:R-:W-:Y:S02]  /*5c50*/  FMUL.FTZ R141, R154, R160.reuse ;  /* 0x000000a09a8d7220 */ /* 0x080fe40000410000 */
[----:B------:R-:W-:-:S02]  /*5c60*/  FMUL.FTZ R142, R39, R160 ;  /* 0x000000a0278e7220 */ /* 0x000fc40000410000 */
[----:B------:R-:W-:Y:S02]  /*5c70*/  FADD.FTZ R160, -R177, R140 ;  /* 0x0000008cb1a07221 */ /* 0x000fe40000010100 */
[----:B------:R-:W-:Y:S01]  /*5c80*/  FADD.FTZ R176, R176, R7 ;  /* 0x00000007b0b07221 */ /* 0x000fe20000010000 */
[----:B------:R0:W-:Y:S01]  /*5c90*/  STS [R151.X4+0x868], R142 ;  /* 0x0008688e97007388 */ /* 0x0001e20000004800 */
[C---:B------:R-:W-:Y:S02]  /*5ca0*/  FMUL.FTZ R6, R137.reuse, -R160 ;  /* 0x800000a089067220 */ /* 0x040fe40000410000 */
[-C--:B------:R-:W-:Y:S02]  /*5cb0*/  FMUL.FTZ R137, R137, -R176.reuse ;  /* 0x800000b089897220 */ /* 0x080fe40000410000 */
[C---:B------:R-:W-:Y:S02]  /*5cc0*/  FFMA.FTZ R6, R135.reuse, R176, -R6 ;  /* 0x000000b087067223 */ /* 0x040fe40000010806 */
[----:B------:R-:W-:-:S02]  /*5cd0*/  FFMA.FTZ R137, R135, R160, R137 ;  /* 0x000000a087897223 */ /* 0x000fc40000010089 */
[----:B------:R-:W-:Y:S02]  /*5ce0*/  FMUL.FTZ R139, R132, R171 ;  /* 0x000000ab848b7220 */ /* 0x000fe40000410000 */
[----:B------:R-:W-:Y:S02]  /*5cf0*/  FADD.FTZ R174, -R174, R137 ;  /* 0x00000089aeae7221 */ /* 0x000fe40000010100 */
[----:B0-----:R-:W-:Y:S02]  /*5d00*/  FADD.FTZ R142, R175, R6 ;  /* 0x00000006af8e7221 */ /* 0x001fe40000010000 */
[----:B------:R-:W-:Y:S02]  /*5d10*/  FMUL.FTZ R6, R133, -R174 ;  /* 0x800000ae85067220 */ /* 0x000fe40000410000 */
[----:B------:R-:W-:Y:S02]  /*5d20*/  FMUL.FTZ R164, R39, R162 ;  /* 0x000000a227a47220 */ /* 0x000fe40000410000 */
[----:B------:R-:W-:-:S02]  /*5d30*/  FMUL.FTZ R7, R132, R169 ;  /* 0x000000a984077220 */ /* 0x000fc40000410000 */
[----:B------:R-:W-:Y:S01]  /*5d40*/  FMUL.FTZ R140, R152, R139 ;  /* 0x0000008b988c7220 */ /* 0x000fe20000410000 */
[----:B------:R0:W-:Y:S01]  /*5d50*/  STS [R151.X4+0x86c], R164 ;  /* 0x00086ca497007388 */ /* 0x0001e20000004800 */
[----:B------:R-:W-:Y:S02]  /*5d60*/  FFMA.FTZ R194, R153, R162, -R141 ;  /* 0x000000a299c27223 */ /* 0x000fe4000001088d */
[----:B------:R-:W-:Y:S02]  /*5d70*/  FFMA.FTZ R6, R131, R142, -R6 ;  /* 0x0000008e83067223 */ /* 0x000fe40000010806 */
[----:B------:R-:W-:Y:S02]  /*5d80*/  FMUL.FTZ R162, R134, R176 ;  /* 0x000000b086a27220 */ /* 0x000fe40000410000 */
[----:B------:R-:W-:Y:S02]  /*5d90*/  FMUL.FTZ R133, R133, -R142 ;  /* 0x8000008e85857220 */ /* 0x000fe40000410000 */
[----:B------:R-:W-:-:S02]  /*5da0*/  FFMA.FTZ R141, R150, R7, R140 ;  /* 0x00000007968d7223 */ /* 0x000fc4000001008c */
[----:B------:R-:W-:Y:S02]  /*5db0*/  FADD.FTZ R140, R179, R6 ;  /* 0x00000006b38c7221 */ /* 0x000fe40000010000 */
[----:B0-----:R-:W-:Y:S02]  /*5dc0*/  FMUL.FTZ R164, R134, R160 ;  /* 0x000000a086a47220 */ /* 0x001fe40000410000 */
[----:B------:R-:W-:Y:S02]  /*5dd0*/  FMUL.FTZ R6, R148, R162 ;  /* 0x000000a294067220 */ /* 0x000fe40000410000 */
[----:B------:R-:W-:Y:S02]  /*5de0*/  FFMA.FTZ R133, R131, R174, R133 ;  /* 0x000000ae83857223 */ /* 0x000fe40000010085 */
[----:B------:R-:W-:Y:S02]  /*5df0*/  FFMA.FTZ R190, R147, R164, -R6 ;  /* 0x000000a493be7223 */ /* 0x000fe40000010806 */
[----:B------:R-:W-:-:S02]  /*5e00*/  FADD.FTZ R178, -R178, R133 ;  /* 0x00000085b2b27221 */ /* 0x000fc40000010100 */
[C---:B------:R-:W-:Y:S02]  /*5e10*/  FMUL.FTZ R6, R129.reuse, -R140 ;  /* 0x8000008c81067220 */ /* 0x040fe40000410000 */
[----:B------:R-:W-:Y:S02]  /*5e20*/  FMUL.FTZ R180, R38, R159 ;  /* 0x0000009f26b47220 */ /* 0x000fe40000410000 */
[-C--:B------:R-:W-:Y:S02]  /*5e30*/  FMUL.FTZ R129, R129, -R178.reuse ;  /* 0x800000b281817220 */ /* 0x080fe40000410000 */
[C---:B------:R-:W-:Y:S01]  /*5e40*/  FFMA.FTZ R6, R127.reuse, R178, R6 ;  /* 0x000000b27f067223 */ /* 0x040fe20000010006 */
[----:B------:R0:W-:Y:S01]  /*5e50*/  STS [R151.X4+0x874], R180 ;  /* 0x000874b497007388 */ /* 0x0001e20000004800 */
[----:B------:R-:W-:Y:S02]  /*5e60*/  FMUL.FTZ R135, R152, R7 ;  /* 0x0000000798877220 */ /* 0x000fe40000410000 */
[----:B------:R-:W-:-:S02]  /*5e70*/  FFMA.FTZ R129, R127, R140, -R129 ;  /* 0x0000008c7f817223 */ /* 0x000fc40000010881 */
[----:B------:R-:W-:Y:S02]  /*5e80*/  FADD.FTZ R27, -R27, R6 ;  /* 0x000000061b1b7221 */ /* 0x000fe40000010100 */
[-C--:B------:R-:W-:Y:S02]  /*5e90*/  FMUL.FTZ R184, R40, R139.reuse ;  /* 0x0000008b28b87220 */ /* 0x080fe40000410000 */
[----:B------:R-:W-:Y:S02]  /*5ea0*/  FFMA.FTZ R192, R150, R139, -R135 ;  /* 0x0000008b96c07223 */ /* 0x000fe40000010887 */
[----:B0-----:R-:W-:Y:S01]  /*5eb0*/  FMUL.FTZ R180, R40, R7 ;  /* 0x0000000728b47220 */ /* 0x001fe20000410000 */
[----:B------:R-:W-:Y:S01]  /*5ec0*/  STS [R151.X4+0x864], R184 ;  /* 0x000864b897007388 */ /* 0x000fe20000004800 */
[----:B------:R-:W-:Y:S02]  /*5ed0*/  FMUL.FTZ R7, R148, R164 ;  /* 0x000000a494077220 */ /* 0x000fe40000410000 */
[----:B------:R-:W-:Y:S01]  /*5ee0*/  FADD.FTZ R24, R24, R129 ;  /* 0x0000008118187221 */ /* 0x000fe20000010000 */
[----:B------:R0:W-:Y:S01]  /*5ef0*/  STS [R151.X4+0x860], R180 ;  /* 0x000860b497007388 */ /* 0x0001e20000004800 */
[----:B------:R-:W-:-:S02]  /*5f00*/  FMUL.FTZ R127, R124, R27 ;  /* 0x0000001b7c7f7220 */ /* 0x000fc40000410000 */
[-C--:B------:R-:W-:Y:S02]  /*5f10*/  FFMA.FTZ R139, R147, R162.reuse, R7 ;  /* 0x000000a2938b7223 */ /* 0x080fe40000010007 */
[----:B------:R-:W-:Y:S02]  /*5f20*/  FMUL.FTZ R162, R41, R162 ;  /* 0x000000a229a27220 */ /* 0x000fe40000410000 */
[----:B------:R-:W-:Y:S02]  /*5f30*/  FMUL.FTZ R7, R124, R24 ;  /* 0x000000187c077220 */ /* 0x000fe40000410000 */
[----:B------:R-:W-:Y:S01]  /*5f40*/  FMUL.FTZ R6, R23, R127 ;  /* 0x0000007f17067220 */ /* 0x000fe20000410000 */
[----:B------:R1:W-:Y:S01]  /*5f50*/  STS [R151.X4+0x858], R162 ;  /* 0x000858a297007388 */ /* 0x0003e20000004800 */
[----:B0-----:R-:W-:Y:S02]  /*5f60*/  FMUL.FTZ R180, R41, R164 ;  /* 0x000000a429b47220 */ /* 0x001fe40000410000 */
[----:B------:R-:W-:-:S02]  /*5f70*/  FMUL.FTZ R164, R138, R178 ;  /* 0x000000b28aa47220 */ /* 0x000fc40000410000 */
[----:B------:R-:W-:Y:S01]  /*5f80*/  FMUL.FTZ R137, R136, R174 ;  /* 0x000000ae88897220 */ /* 0x000fe20000410000 */
[----:B------:R0:W-:Y:S01]  /*5f90*/  STS [R151.X4+0x85c], R180 ;  /* 0x00085cb497007388 */ /* 0x0001e20000004800 */
[----:B------:R-:W-:Y:S02]  /*5fa0*/  FMUL.FTZ R131, R26, R164 ;  /* 0x000000a41a837220 */ /* 0x000fe40000410000 */
[-C--:B------:R-:W-:Y:S02]  /*5fb0*/  FFMA.FTZ R6, R22, R7.reuse, R6 ;  /* 0x0000000716067223 */ /* 0x080fe40000010006 */
[----:B-1----:R-:W-:Y:S02]  /*5fc0*/  FMUL.FTZ R162, R138, R140 ;  /* 0x0000008c8aa27220 */ /* 0x002fe40000410000 */
[----:B------:R-:W-:Y:S02]  /*5fd0*/  FMUL.FTZ R129, R23, R7 ;  /* 0x0000000717817220 */ /* 0x000fe40000410000 */
[----:B------:R-:W-:-:S02]  /*5fe0*/  FMUL.FTZ R135, R136, R142 ;  /* 0x0000008e88877220 */ /* 0x000fc40000410000 */
[----:B------:R-:W-:Y:S02]  /*5ff0*/  FMUL.FTZ R184, R146, R137 ;  /* 0x0000008992b87220 */ /* 0x000fe40000410000 */
[-C--:B------:R-:W-:Y:S02]  /*6000*/  FFMA.FTZ R131, R25, R162.reuse, R131 ;  /* 0x000000a219837223 */ /* 0x080fe40000010083 */
[----:B------:R-:W-:Y:S02]  /*6010*/  FADD.FTZ R6, RZ, R6 ;  /* 0x00000006ff067221 */ /* 0x000fe40000010000 */
[----:B------:R-:W-:Y:S02]  /*6020*/  FMUL.FTZ R133, R26, R162 ;  /* 0x000000a21a857220 */ /* 0x000fe40000410000 */
[----:B------:R-:W-:Y:S02]  /*6030*/  FFMA.FTZ R129, R22, R127, -R129 ;  /* 0x0000007f16817223 */ /* 0x000fe40000010881 */
[----:B------:R-:W-:-:S02]  /*6040*/  FMUL.FTZ R186, R146, R135 ;  /* 0x0000008792ba7220 */ /* 0x000fc40000410000 */
[-C--:B------:R-:W-:Y:S02]  /*6050*/  FMUL.FTZ R188, R42, R135.reuse ;  /* 0x000000872abc7220 */ /* 0x080fe40000410000 */
[----:B------:R-:W-:Y:S02]  /*6060*/  FFMA.FTZ R135, R145, R135, R184 ;  /* 0x0000008791877223 */ /* 0x000fe400000100b8 */
[----:B------:R-:W-:Y:S01]  /*6070*/  FADD.FTZ R6, R6, R131 ;  /* 0x0000008306067221 */ /* 0x000fe20000010000 */
[----:B------:R1:W-:Y:S01]  /*6080*/  STS [R151.X4+0x850], R188 ;  /* 0x000850bc97007388 */ /* 0x0003e20000004800 */
[----:B0-----:R-:W-:Y:S02]  /*6090*/  FFMA.FTZ R180, R25, R164, -R133 ;  /* 0x000000a419b47223 */ /* 0x001fe40000010885 */
[----:B------:R-:W-:Y:S02]  /*60a0*/  FADD.FTZ R129, RZ, R129 ;  /* 0x00000081ff817221 */ /* 0x000fe40000010000 */
[----:B------:R-:W-:Y:S01]  /*60b0*/  FADD.FTZ R6, R6, R135 ;  /* 0x0000008706067221 */ /* 0x000fe20000010000 */
[----:B------:R-:W-:Y:S01]  /*60c0*/  LEA R135, R56, -R68, 0x1 ;  /* 0x8000004438877211 */ /* 0x000fe200078e08ff */
[----:B------:R-:W-:-:S02]  /*60d0*/  FADD.FTZ R129, R129, R180 ;  /* 0x000000b481817221 */ /* 0x000fc40000010000 */
[----:B------:R-:W-:Y:S01]  /*60e0*/  FFMA.FTZ R186, R145, R137, -R186 ;  /* 0x0000008991ba7223 */ /* 0x000fe200000108ba */
[C---:B------:R-:W-:Y:S01]  /*60f0*/  ISETP.GE.AND P0, PT, R135.reuse, 0x1, PT ;  /* 0x000000018700780c */ /* 0x040fe20003f06270 */
[----:B------:R-:W-:Y:S01]  /*6100*/  FADD.FTZ R6, R6, R139 ;  /* 0x0000008b06067221 */ /* 0x000fe20000010000 */
[----:B------:R-:W-:Y:S01]  /*6110*/  ISETP.GE.AND P1, PT, R135, 0x21, PT ;  /* 0x000000218700780c */ /* 0x000fe20003f26270 */
[----:B------:R-:W-:Y:S02]  /*6120*/  FADD.FTZ R129, R129, R186 ;  /* 0x000000ba81817221 */ /* 0x000fe40000010000 */
[----:B------:R-:W-:Y:S02]  /*6130*/  FADD.FTZ R6, R6, R141 ;  /* 0x0000008d06067221 */ /* 0x000fe40000010000 */
[----:B------:R-:W-:Y:S02]  /*6140*/  FADD.FTZ R129, R129, R190 ;  /* 0x000000be81817221 */ /* 0x000fe40000010000 */
[----:B------:R-:W-:-:S02]  /*6150*/  FMUL.FTZ R180, R43, R162 ;  /* 0x000000a22bb47220 */ /* 0x000fc40000410000 */
[----:B------:R-:W-:Y:S02]  /*6160*/  FADD.FTZ R186, R6, R143 ;  /* 0x0000008f06ba7221 */ /* 0x000fe40000010000 */
[----:B------:R-:W-:Y:S01]  /*6170*/  FMUL.FTZ R184, R42, R137 ;  /* 0x000000892ab87220 */ /* 0x000fe20000410000 */
[----:B------:R1:W-:Y:S01]  /*6180*/  STS [R151.X4+0x848], R180 ;  /* 0x000848b497007388 */ /* 0x0003e20000004800 */
[----:B------:R-:W-:Y:S02]  /*6190*/  FMUL.FTZ R164, R43, R164 ;  /* 0x000000a42ba47220 */ /* 0x000fe40000410000 */
[C---:B------:R-:W-:Y:S01]  /*61a0*/  FMUL.FTZ R6, R44.reuse, R7 ;  /* 0x000000072c067220 */ /* 0x040fe20000410000 */
[----:B------:R1:W-:Y:S01]  /*61b0*/  STS [R151.X4+0x854], R184 ;  /* 0x000854b897007388 */ /* 0x0003e20000004800 */
[----:B------:R-:W-:Y:S01]  /*61c0*/  FMUL.FTZ R162, R44, R127 ;  /* 0x0000007f2ca27220 */ /* 0x000fe20000410000 */
[----:B------:R-:W-:Y:S01]  /*61d0*/  IADD3 R127, R68, 0x20, RZ ;  /* 0x00000020447f7810 */ /* 0x000fe20007ffe0ff */
[----:B------:R-:W-:Y:S01]  /*61e0*/  FADD.FTZ R129, R129, R192 ;  /* 0x000000c081817221 */ /* 0x000fe20000010000 */
[----:B------:R1:W-:Y:S01]  /*61f0*/  STS [R151.X4+0x84c], R164 ;  /* 0x00084ca497007388 */ /* 0x0003e20000004800 */
[----:B------:R-:W-:-:S02]  /*6200*/  FFMA.FTZ R4, R155, R159, -R4 ;  /* 0x0000009f9b047223 */ /* 0x000fc40000010804 */
[----:B------:R-:W-:Y:S01]  /*6210*/  FADD.FTZ R129, R129, R194 ;  /* 0x000000c281817221 */ /* 0x000fe20000010000 */
[----:B------:R1:W-:Y:S01]  /*6220*/  STS [R151.X4+0x840], R6 ;  /* 0x0008400697007388 */ /* 0x0003e20000004800 */
[----:B------:R-:W-:Y:S02]  /*6230*/  FADD.FTZ R186, R186, R5 ;  /* 0x00000005baba7221 */ /* 0x000fe40000010000 */
[----:B------:R-:W-:Y:S01]  /*6240*/  FADD.FTZ R133, R129, R4 ;  /* 0x0000000481857221 */ /* 0x000fe20000010000 */
[----:B------:R1:W-:Y:S04]  /*6250*/  STS [R151.X4+0x844], R162 ;  /* 0x000844a297007388 */ /* 0x0003e80000004800 */
[----:B------:R-:W-:Y:S06]  /*6260*/  BAR.SYNC.DEFER_BLOCKING 0x0 ;  /* 0x0000000000007b1d */ /* 0x000fec0000010000 */
[----:B------:R-:W-:Y:S05]  /*6270*/  @!P0 BRA `(.L_x_11597) ;  /* 0x0000019000008947 */ /* 0x000fea0003800000 */
[-C--:B-1----:R-:W-:Y:S01]  /*6280*/  LEA.HI.SX32 R129, R68, R68.reuse, 0x1b ;  /* 0x0000004444817211 */ /* 0x082fe200078fdaff */
        /* <DEDUP_REMOVED lines=12> */
[----:B------:R-:W-:-:S03]  /*6350*/  LEA.HI.X.SX32 R5, R5, RZ, 0x1, P0 ;  /* 0x000000ff05057211 */ /* 0x000fc600000f0eff */
        /* <DEDUP_REMOVED lines=11> */
.L_x_11597:
[----:B-1----:R-:W-:Y:S05]  /*6410*/  BSYNC B0 ;  /* 0x0000000000007941 */ /* 0x002fea0003800000 */
.L_x_11596:
[----:B------:R-:W-:Y:S01]  /*6420*/  LEA.HI.SX32 R127, R127, R68, 0x1b ;  /* 0x000000447f7f7211 */ /* 0x000fe200078fdaff */
[----:B------:R-:W-:Y:S01]  /*6430*/  BSSY B0, `(.L_x_11598) ;  /* 0x0000008000007945 */ /* 0x000fe20003800000 */
[----:B------:R-:W-:Y:S01]  /*6440*/  FADD.FTZ R149, R186, R149 ;  /* 0x00000095ba957221 */ /* 0x000fe20000010000 */
[C---:B------:R-:W-:Y:S01]  /*6450*/  IADD3 R5, R68.reuse, 0x40, RZ ;  /* 0x0000004044057810 */ /* 0x040fe20007ffe0ff */
[----:B------:R-:W-:Y:S01]  /*6460*/  FADD.FTZ R144, R133, R144 ;  /* 0x0000009085907221 */ /* 0x000fe20000010000 */
[----:B0-----:R-:W-:Y:S01]  /*6470*/  IADD3 R7, R68, 0x60, RZ ;  /* 0x0000006044077810 */ /* 0x001fe20007ffe0ff */
[----:B------:R-:W0:Y:S01]  /*6480*/  LDS R127, [R127.X4+0x8c0] ;  /* 0x0008c0007f7f7984 */ /* 0x000e220000004800 */
[----:B------:R-:W-:Y:S05]  /*6490*/  @!P1 BRA `(.L_x_11599) ;  /* 0x0000001000009947 */ /* 0x000fea0003800000 */
[----:B0-----:R0:W-:Y:S02]  /*64a0*/  RED.E.ADD.F32.FTZ.RN.STRONG.GPU [R18.64+-0x780], R127 ;  /* 0xfff8807f1200798e */ /* 0x0011e4000c10e786 */
.L_x_11599:
[----:B------:R-:W-:Y:S05]  /*64b0*/  BSYNC B0 ;  /* 0x0000000000007941 */ /* 0x000fea0003800000 */
.L_x_11598:
[----:B------:R-:W-:Y:S01]  /*64c0*/  LEA.HI.SX32 R5, R5, R68, 0x1b ;  /* 0x0000004405057211 */ /* 0x000fe200078fdaff */
[----:B------:R-:W-:Y:S01]  /*64d0*/  BSSY B0, `(.L_x_11600) ;  /* 0x000000d000007945 */ /* 0x000fe20003800000 */
[----:B------:R-:W-:Y:S02]  /*64e0*/  ISETP.GE.AND P6, PT, R135, 0x41, PT ;  /* 0x000000418700780c */ /* 0x000fe40003fc6270 */
[----:B------:R-:W-:-:S02]  /*64f0*/  IADD3 R125, R68, 0x80, RZ ;  /* 0x00000080447d7810 */ /* 0x000fc40007ffe0ff */
[----:B------:R-:W1:Y:S01]  /*6500*/  LDS R5, [R5.X4+0x940] ;  /* 0x0009400005057984 */ /* 0x000e620000004800 */
        /* <DEDUP_REMOVED lines=9> */
.L_x_11601:
[----:B------:R-:W-:Y:S05]  /*65a0*/  BSYNC B0 ;  /* 0x0000000000007941 */ /* 0x000fea0003800000 */
.L_x_11600:
[----:B------:R-:W2:Y:S01]  /*65b0*/  LDS R7, [R7.X4+0x9c0] ;  /* 0x0009c00007077984 */ /* 0x000ea20000004800 */
[----:B------:R-:W-:Y:S01]  /*65c0*/  BSSY B0, `(.L_x_11602) ;  /* 0x0000005000007945 */ /* 0x000fe20003800000 */
[----:B-1----:R-:W-:Y:S02]  /*65d0*/  IADD3 R5, R68, 0xa0, RZ ;  /* 0x000000a044057810 */ /* 0x002fe40007ffe0ff */
[----:B------:R-:W-:Y:S01]  /*65e0*/  LEA.HI.SX32 R125, R125, R68, 0x1b ;  /* 0x000000447d7d7211 */ /* 0x000fe200078fdaff */
[----:B------:R-:W-:Y:S05]  /*65f0*/  @!P0 BRA `(.L_x_11603) ;  /* 0x0000001000008947 */ /* 0x000fea0003800000 */
[----:B--2---:R1:W-:Y:S02]  /*6600*/  RED.E.ADD.F32.FTZ.RN.STRONG.GPU [R18.64+-0x680], R7 ;  /* 0xfff980071200798e */ /* 0x0043e4000c10e786 */
.L_x_11603:
[----:B------:R-:W-:Y:S05]  /*6610*/  BSYNC B0 ;  /* 0x0000000000007941 */ /* 0x000fea0003800000 */
.L_x_11602:
[----:B------:R-:W3:Y:S01]  /*6620*/  LDS R125, [R125.X4+0xa40] ;  /* 0x000a40007d7d7984 */ /* 0x000ee20000004800 */
[----:B------:R-:W-:Y:S01]  /*6630*/  BSSY B0, `(.L_x_11604) ;  /* 0x0000005000007945 */ /* 0x000fe20003800000 */
[----:B-12---:R-:W-:Y:S02]  /*6640*/  IADD3 R7, R68, 0xc0, RZ ;  /* 0x000000c044077810 */ /* 0x006fe40007ffe0ff */
[----:B------:R-:W-:Y:S01]  /*6650*/  LEA.HI.SX32 R5, R5, R68, 0x1b ;  /* 0x0000004405057211 */ /* 0x000fe200078fdaff */
[----:B------:R-:W-:Y:S05]  /*6660*/  @!P1 BRA `(.L_x_11605) ;  /* 0x0000001000009947 */ /* 0x000fea0003800000 */
[----:B---3--:R1:W-:Y:S02]  /*6670*/  RED.E.ADD.F32.FTZ.RN.STRONG.GPU [R18.64+-0x600], R125 ;  /* 0xfffa007d1200798e */ /* 0x0083e4000c10e786 */
.L_x_11605:
[----:B------:R-:W-:Y:S05]  /*6680*/  BSYNC B0 ;  /* 0x0000000000007941 */ /* 0x000fea0003800000 */
.L_x_11604:
[----:B------:R-:W2:Y:S01]  /*6690*/  LDS R5, [R5.X4+0xac0] ;  /* 0x000ac00005057984 */ /* 0x000ea20000004800 */
[----:B------:R-:W-:Y:S01]  /*66a0*/  BSSY B0, `(.L_x_11606) ;  /* 0x0000005000007945 */ /* 0x000fe20003800000 */
[----:B-1-3--:R-:W-:-:S02]  /*66b0*/  IADD3 R125, R68, 0xe0, RZ ;  /* 0x000000e0447d7810 */ /* 0x00afc40007ffe0ff */
[----:B------:R-:W-:Y:S01]  /*66c0*/  LEA.HI.SX32 R7, R7, R68, 0x1b ;  /* 0x0000004407077211 */ /* 0x000fe200078fdaff */
[----:B------:R-:W-:Y:S05]  /*66d0*/  @!P2 BRA `(.L_x_11607) ;  /* 0x000000100000a947 */ /* 0x000fea0003800000 */
[----:B--2---:R1:W-:Y:S02]  /*66e0*/  RED.E.ADD.F32.FTZ.RN.STRONG.GPU [R18.64+-0x580], R5 ;  /* 0xfffa80051200798e */ /* 0x0043e4000c10e786 */
.L_x_11607:
[----:B------:R-:W-:Y:S05]  /*66f0*/  BSYNC B0 ;  /* 0x0000000000007941 */ /* 0x000fea0003800000 */
.L_x_11606:
[----:B------:R-:W3:Y:S01]  /*6700*/  LDS R7, [R7.X4+0xb40] ;  /* 0x000b400007077984 */ /* 0x000ee20000004800 */
[----:B------:R-:W-:Y:S01]  /*6710*/  BSSY B0, `(.L_x_11608) ;  /* 0x0000005000007945 */ /* 0x000fe20003800000 */
[----:B-12---:R-:W-:Y:S02]  /*6720*/  IADD3 R5, R68, 0x100, RZ ;  /* 0x0000010044057810 */ /* 0x006fe40007ffe0ff */
[----:B------:R-:W-:Y:S01]  /*6730*/  LEA.HI.SX32 R125, R125, R68, 0x1b ;  /* 0x000000447d7d7211 */ /* 0x000fe200078fdaff */
[----:B------:R-:W-:Y:S05]  /*6740*/  @!P3 BRA `(.L_x_11609) ;  /* 0x000000100000b947 */ /* 0x000fea0003800000 */
[----:B---3--:R1:W-:Y:S02]  /*6750*/  RED.E.ADD.F32.FTZ.RN.STRONG.GPU [R18.64+-0x500], R7 ;  /* 0xfffb00071200798e */ /* 0x0083e4000c10e786 */
.L_x_11609:
[----:B------:R-:W-:Y:S05]  /*6760*/  BSYNC B0 ;  /* 0x0000000000007941 */ /* 0x000fea0003800000 */
.L_x_11608:
[----:B------:R-:W2:Y:S01]  /*6770*/  LDS R125, [R125.X4+0xbc0] ;  /* 0x000bc0007d7d7984 */ /* 0x000ea20000004800 */
[----:B------:R-:W-:Y:S01]  /*6780*/  BSSY B0, `(.L_x_11610) ;  /* 0x0000004000007945 */ /* 0x000fe20003800000 */
[----:B------:R-:W-:Y:S01]  /*6790*/  LEA.HI.SX32 R5, R5, R68, 0x1b ;  /* 0x0000004405057211 */ /* 0x000fe200078fdaff */
[----:B------:R-:W-:Y:S05]  /*67a0*/  @!P4 BRA `(.L_x_11611) ;  /* 0x000000100000c947 */ /* 0x000fea0003800000 */
[----:B--2---:R2:W-:Y:S02]  /*67b0*/  RED.E.ADD.F32.FTZ.RN.STRONG.GPU [R18.64+-0x480], R125 ;  /* 0xfffb807d1200798e */ /* 0x0045e4000c10e786 */
.L_x_11611:
[----:B------:R-:W-:Y:S05]  /*67c0*/  BSYNC B0 ;  /* 0x0000000000007941 */ /* 0x000fea0003800000 */
.L_x_11610:
[----:B------:R-:W4:Y:S01]  /*67d0*/  LDS R5, [R5.X4+0xc40] ;  /* 0x000c400005057984 */ /* 0x000f220000004800 */
[----:B------:R-:W-:Y:S01]  /*67e0*/  BSSY B0, `(.L_x_11612) ;  /* 0x0000005000007945 */ /* 0x000fe20003800000 */
[----:B-1-3--:R-:W-:-:S02]  /*67f0*/  IADD3 R7, R68, 0x120, RZ ;  /* 0x0000012044077810 */ /* 0x00afc40007ffe0ff */
[----:B--2---:R-:W-:Y:S01]  /*6800*/  IADD3 R125, R68, 0x140, RZ ;  /* 0x00000140447d7810 */ /* 0x004fe20007ffe0ff */
[----:B------:R-:W-:Y:S05]  /*6810*/  @!P5 BRA `(.L_x_11613) ;  /* 0x000000100000d947 */ /* 0x000fea0003800000 */
[----:B----4-:R1:W-:Y:S02]  /*6820*/  RED.E.ADD.F32.FTZ.RN.STRONG.GPU [R18.64+-0x400], R5 ;  /* 0xfffc00051200798e */ /* 0x0103e4000c10e786 */
.L_x_11613:
[----:B------:R-:W-:Y:S05]  /*6830*/  BSYNC B0 ;  /* 0x0000000000007941 */ /* 0x000fea0003800000 */
.L_x_11612:
        /* <DEDUP_REMOVED lines=14> */
.L_x_11615:
[----:B------:R-:W-:Y:S05]  /*6920*/  BSYNC B0 ;  /* 0x0000000000007941 */ /* 0x000fea0003800000 */
.L_x_11614:
[----:B------:R-:W2:Y:S01]  /*6930*/  LDS R125, [R125.X4+0xd40] ;  /* 0x000d40007d7d7984 */ /* 0x000ea20000004800 */
[----:B------:R-:W-:Y:S01]  /*6940*/  BSSY B0, `(.L_x_11616) ;  /* 0x0000005000007945 */ /* 0x000fe20003800000 */
[----:B-1----:R-:W-:-:S02]  /*6950*/  IADD3 R7, R68, 0x180, RZ ;  /* 0x0000018044077810 */ /* 0x002fc40007ffe0ff */
[----:B------:R-:W-:Y:S01]  /*6960*/  LEA.HI.SX32 R5, R5, R68, 0x1b ;  /* 0x0000004405057211 */ /* 0x000fe200078fdaff */
[----:B------:R-:W-:Y:S05]  /*6970*/  @!P0 BRA `(.L_x_11617) ;  /* 0x0000001000008947 */ /* 0x000fea0003800000 */
[----:B--2---:R1:W-:Y:S02]  /*6980*/  RED.E.ADD.F32.FTZ.RN.STRONG.GPU [R18.64+-0x300], R125 ;  /* 0xfffd007d1200798e */ /* 0x0043e4000c10e786 */
.L_x_11617:
[----:B------:R-:W-:Y:S05]  /*6990*/  BSYNC B0 ;  /* 0x0000000000007941 */ /* 0x000fea0003800000 */
.L_x_11616:
[----:B------:R-:W3:Y:S01]  /*69a0*/  LDS R5, [R5.X4+0xdc0] ;  /* 0x000dc00005057984 */ /* 0x000ee20000004800 */
[----:B------:R-:W-:Y:S01]  /*69b0*/  BSSY B0, `(.L_x_11618) ;  /* 0x0000005000007945 */ /* 0x000fe20003800000 */
[----:B-12---:R-:W-:Y:S02]  /*69c0*/  IADD3 R125, R68, 0x1a0, RZ ;  /* 0x000001a0447d7810 */ /* 0x006fe40007ffe0ff */
[----:B------:R-:W-:Y:S01]  /*69d0*/  LEA.HI.SX32 R7, R7, R68, 0x1b ;  /* 0x0000004407077211 */ /* 0x000fe200078fdaff */
[----:B------:R-:W-:Y:S05]  /*69e0*/  @!P1 BRA `(.L_x_11619) ;  /* 0x0000001000009947 */ /* 0x000fea0003800000 */
[----:B---3--:R1:W-:Y:S02]  /*69f0*/  RED.E.ADD.F32.FTZ.RN.STRONG.GPU [R18.64+-0x280], R5 ;  /* 0xfffd80051200798e */ /* 0x0083e4000c10e786 */
.L_x_11619:
[----:B------:R-:W-:Y:S05]  /*6a00*/  BSYNC B0 ;  /* 0x0000000000007941 */ /* 0x000fea0003800000 */
.L_x_11618:
[----:B------:R-:W2:Y:S01]  /*6a10*/  LDS R7, [R7.X4+0xe40] ;  /* 0x000e400007077984 */ /* 0x000ea20000004800 */
[----:B------:R-:W-:Y:S01]  /*6a20*/  BSSY B0, `(.L_x_11620) ;  /* 0x0000005000007945 */ /* 0x000fe20003800000 */
[----:B-1-3--:R-:W-:Y:S02]  /*6a30*/  IADD3 R5, R68, 0x1c0, RZ ;  /* 0x000001c044057810 */ /* 0x00afe40007ffe0ff */
[----:B------:R-:W-:Y:S01]  /*6a40*/  LEA.HI.SX32 R125, R125, R68, 0x1b ;  /* 0x000000447d7d7211 */ /* 0x000fe200078fdaff */
[----:B------:R-:W-:Y:S05]  /*6a50*/  @!P2 BRA `(.L_x_11621) ;  /* 0x000000100000a947 */ /* 0x000fea0003800000 */
[----:B--2---:R1:W-:Y:S02]  /*6a60*/  RED.E.ADD.F32.FTZ.RN.STRONG.GPU [R18.64+-0x200], R7 ;  /* 0xfffe00071200798e */ /* 0x0043e4000c10e786 */
.L_x_11621:
[----:B------:R-:W-:Y:S05]  /*6a70*/  BSYNC B0 ;  /* 0x0000000000007941 */ /* 0x000fea0003800000 */
.L_x_11620:
[----:B------:R-:W3:Y:S01]  /*6a80*/  LDS R125, [R125.X4+0xec0] ;  /* 0x000ec0007d7d7984 */ /* 0x000ee20000004800 */
[----:B------:R-:W-:Y:S01]  /*6a90*/  BSSY B0, `(.L_x_11622) ;  /* 0x0000005000007945 */ /* 0x000fe20003800000 */
[----:B-12---:R-:W-:-:S02]  /*6aa0*/  IADD3 R7, R68, 0x1e0, RZ ;  /* 0x000001e044077810 */ /* 0x006fc40007ffe0ff */
[----:B------:R-:W-:Y:S01]  /*6ab0*/  LEA.HI.SX32 R5, R5, R68, 0x1b ;  /* 0x0000004405057211 */ /* 0x000fe200078fdaff */
[----:B------:R-:W-:Y:S05]  /*6ac0*/  @!P3 BRA `(.L_x_11623) ;  /* 0x000000100000b947 */ /* 0x000fea0003800000 */
[----:B---3--:R1:W-:Y:S02]  /*6ad0*/  RED.E.ADD.F32.FTZ.RN.STRONG.GPU [R18.64+-0x180], R125 ;  /* 0xfffe807d1200798e */ /* 0x0083e4000c10e786 */
.L_x_11623:
[----:B------:R-:W-:Y:S05]  /*6ae0*/  BSYNC B0 ;  /* 0x0000000000007941 */ /* 0x000fea0003800000 */
.L_x_11622:
[----:B------:R-:W2:Y:S01]  /*6af0*/  LDS R5, [R5.X4+0xf40] ;  /* 0x000f400005057984 */ /* 0x000ea20000004800 */
[----:B------:R-:W-:Y:S01]  /*6b00*/  BSSY B0, `(.L_x_11624) ;  /* 0x0000004000007945 */ /* 0x000fe20003800000 */
[----:B------:R-:W-:Y:S01]  /*6b10*/  LEA.HI.SX32 R7, R7, R68, 0x1b ;  /* 0x0000004407077211 */ /* 0x000fe200078fdaff */
[----:B------:R-:W-:Y:S05]  /*6b20*/  @!P4 BRA `(.L_x_11625) ;  /* 0x000000100000c947 */ /* 0x000fea0003800000 */
[----:B--2---:R2:W-:Y:S02]  /*6b30*/  RED.E.ADD.F32.FTZ.RN.STRONG.GPU [R18.64+-0x100], R5 ;  /* 0xffff00051200798e */ /* 0x0045e4000c10e786 */
.L_x_11625:
[----:B------:R-:W-:Y:S05]  /*6b40*/  BSYNC B0 ;  /* 0x0000000000007941 */ /* 0x000fea0003800000 */
.L_x_11624:
[----:B------:R-:W4:Y:S01]  /*6b50*/  LDS R7, [R7.X4+0xfc0] ;  /* 0x000fc00007077984 */ /* 0x000f220000004800 */
[----:B------:R-:W-:Y:S01]  /*6b60*/  BSSY B0, `(.L_x_11626) ;  /* 0x0000003000007945 */ /* 0x000fe20003800000 */
[----:B------:R-:W-:Y:S05]  /*6b70*/  @!P5 BRA `(.L_x_11627) ;  /* 0x000000100000d947 */ /* 0x000fea0003800000 */
[----:B----4-:R4:W-:Y:S02]  /*6b80*/  RED.E.ADD.F32.FTZ.RN.STRONG.GPU [R18.64+-0x80], R7 ;  /* 0xffff80071200798e */ /* 0x0109e4000c10e786 */
.L_x_11627:
[----:B------:R-:W-:Y:S05]  /*6b90*/  BSYNC B0 ;  /* 0x0000000000007941 */ /* 0x000fea0003800000 */
.L_x_11626:
[----:B012-4-:R-:W0:Y:S01]  /*6ba0*/  SHFL.DOWN PT, R18, R144, 0x1, 0x1f ;  /* 0x08201f0090127f89 */ /* 0x017e2200000e0000 */
[----:B------:R-:W-:Y:S01]  /*6bb0*/  ISETP.GT.AND P0, PT, R66, 0x1e, PT ;  /* 0x0000001e4200780c */ /* 0x000fe20003f04270 */
[----:B------:R-:W-:Y:S01]  /*6bc0*/  FMUL.FTZ R97, R97, R170 ;  /* 0x000000aa61617220 */ /* 0x000fe20000410000 */
[----:B------:R-:W-:Y:S01]  /*6bd0*/  MOV R5, R144 ;  /* 0x0000009000057202 */ /* 0x000fe20000000f00 */
[----:B------:R-:W1:Y:S01]  /*6be0*/  SHFL.DOWN PT, R162, R157, 0x1, 0x1f ;  /* 0x08201f009da27f89 */ /* 0x000e6200000e0000 */
[----:B------:R-:W-:Y:S01]  /*6bf0*/  MOV R7, R157 ;  /* 0x0000009d00077202 */ /* 0x000fe20000000f00 */
[----:B------:R-:W-:Y:S01]  /*6c00*/  FFMA.FTZ R97, R99, R168, R97 ;  /* 0x000000a863617223 */ /* 0x000fe20000010061 */
[----:B------:R-:W-:Y:S01]  /*6c10*/  MOV R6, R158 ;  /* 0x0000009e00067202 */ /* 0x000fe20000000f00 */
[----:B---3--:R-:W2:Y:S01]  /*6c20*/  SHFL.DOWN PT, R125, R158, 0x1, 0x1f ;  /* 0x08201f009e7d7f89 */ /* 0x008ea200000e0000 */
        /* <DEDUP_REMOVED lines=10> */
[----:B------:R-:W-:Y:S02]  /*6cd0*/  FMUL.FTZ R121, R121, R178 ;  /* 0x000000b279797220 */ /* 0x000fe40000410000 */
        /* <DEDUP_REMOVED lines=8> */
[C---:B------:R-:W-:Y:S02]  /*6d60*/  FMUL.FTZ R125, R3.reuse, R168 ;  /* 0x000000a8037d7220 */ /* 0x040fe40000410000 */
[----:B---3--:R-:W-:Y:S01]  /*6d70*/  @!P0 FADD.FTZ R4, R4, R19 ;  /* 0x0000001304048221 */ /* 0x008fe20000010000 */
[----:B------:R-:W-:Y:S01]  /*6d80*/  ISETP.GT.AND P0, PT, R66, 0x1d, PT ;  /* 0x0000001d4200780c */ /* 0x000fe20003f04270 */
[----:B------:R-:W2:Y:S01]  /*6d90*/  SHFL.DOWN PT, R129, R6, 0x2, 0x1f ;  /* 0x08401f0006817f89 */ /* 0x000ea200000e0000 */
[-C--:B------:R-:W-:Y:S02]  /*6da0*/  FMUL.FTZ R19, R3, R170.reuse ;  /* 0x000000aa03137220 */ /* 0x080fe40000410000 */
[C---:B------:R-:W-:Y:S01]  /*6db0*/  FFMA.FTZ R170, R2.reuse, R170, -R125 ;  /* 0x000000aa02aa7223 */ /* 0x040fe2000001087d */
[----:B------:R-:W3:Y:S01]  /*6dc0*/  SHFL.DOWN PT, R127, R4, 0x2, 0x1f ;  /* 0x08401f00047f7f89 */ /* 0x000ee200000e0000 */
[----:B------:R-:W-:-:S02]  /*6dd0*/  FFMA.FTZ R99, R2, R168, R19 ;  /* 0x000000a802637223 */ /* 0x000fc40000010013 */
[----:B------:R-:W-:Y:S02]  /*6de0*/  FMUL.FTZ R170, R21, R170 ;  /* 0x000000aa15aa7220 */ /* 0x000fe40000410000 */
[----:B------:R-:W-:Y:S02]  /*6df0*/  FMUL.FTZ R21, R3, R167 ;  /* 0x000000a703157220 */ /* 0x000fe40000410000 */
[----:B------:R-:W-:Y:S02]  /*6e00*/  FFMA.FTZ R170, R20, R99, R170 ;  /* 0x0000006314aa7223 */ /* 0x000fe400000100aa */
[-C--:B------:R-:W-:Y:S02]  /*6e10*/  FFMA.FTZ R21, R2, R166.reuse, -R21 ;  /* 0x000000a602157223 */ /* 0x080fe40000010815 */
[----:B0-----:R-:W-:Y:S02]  /*6e20*/  @!P0 FADD.FTZ R5, R5, R18 ;  /* 0x0000001205058221 */ /* 0x001fe40000010000 */
[----:B------:R-:W-:-:S02]  /*6e30*/  FMUL.FTZ R18, R101, R166 ;  /* 0x000000a665127220 */ /* 0x000fc40000410000 */
[----:B-1----:R-:W-:Y:S02]  /*6e40*/  @!P0 FADD.FTZ R7, R7, R144 ;  /* 0x0000009007078221 */ /* 0x002fe40000010000 */
[----:B------:R-:W0:Y:S01]  /*6e50*/  SHFL.DOWN PT, R144, R5, 0x4, 0x1f ;  /* 0x08801f0005907f89 */ /* 0x000e2200000e0000 */
[----:B------:R-:W-:Y:S02]  /*6e60*/  FFMA.FTZ R103, R103, R167, R18 ;  /* 0x000000a767677223 */ /* 0x000fe40000010012 */
[----:B--2---:R-:W-:Y:S01]  /*6e70*/  @!P0 FADD.FTZ R6, R6, R129 ;  /* 0x0000008106068221 */ /* 0x004fe20000010000 */
[----:B------:R-:W1:Y:S01]  /*6e80*/  SHFL.DOWN PT, R158, R7, 0x4, 0x1f ;  /* 0x08801f00079e7f89 */ /* 0x000e6200000e0000 */
[----:B------:R-:W-:Y:S02]  /*6e90*/  FFMA.FTZ R110, R128, R103, R110 ;  /* 0x00000067806e7223 */ /* 0x000fe4000001006e */
[----:B---3--:R-:W-:Y:S01]  /*6ea0*/  @!P0 FADD.FTZ R4, R4, R127 ;  /* 0x0000007f04048221 */ /* 0x008fe20000010000 */
[----:B------:R-:W-:Y:S01]  /*6eb0*/  ISETP.GT.AND P0, PT, R66, 0x1b, PT ;  /* 0x0000001b4200780c */ /* 0x000fe20003f04270 */
[----:B------:R-:W2:Y:S01]  /*6ec0*/  SHFL.DOWN PT, R125, R6, 0x4, 0x1f ;  /* 0x08801f00067d7f89 */ /* 0x000ea200000e0000 */
[----:B------:R-:W-:-:S02]  /*6ed0*/  FMUL.FTZ R18, R105, R172 ;  /* 0x000000ac69127220 */ /* 0x000fc40000410000 */
[----:B------:R-:W-:Y:S01]  /*6ee0*/  FFMA.FTZ R97, R37, R97, R170 ;  /* 0x0000006125617223 */ /* 0x000fe200000100aa */
[----:B------:R-:W3:Y:S01]  /*6ef0*/  SHFL.DOWN PT, R101, R4, 0x4, 0x1f ;  /* 0x08801f0004657f89 */ /* 0x000ee200000e0000 */
[----:B------:R-:W-:Y:S02]  /*6f00*/  FFMA.FTZ R107, R107, R173, R18 ;  /* 0x000000ad6b6b7223 */ /* 0x000fe40000010012 */
[----:B------:R-:W-:Y:S02]  /*6f10*/  FADD.FTZ R106, R97, R106 ;  /* 0x0000006a616a7221 */ /* 0x000fe40000010000 */
[----:B------:R-:W-:Y:S02]  /*6f20*/  FFMA.FTZ R112, R130, R107, R112 ;  /* 0x0000006b82707223 */ /* 0x000fe40000010070 */
[----:B------:R-:W-:Y:S02]  /*6f30*/  FMUL.FTZ R19, R3, R166 ;  /* 0x000000a603137220 */ /* 0x000fe40000410000 */
[----:B------:R-:W-:-:S02]  /*6f40*/  FMUL.FTZ R156, R156, R21 ;  /* 0x000000159c9c7220 */ /* 0x000fc40000410000 */
[----:B0-----:R-:W-:Y:S02]  /*6f50*/  @!P0 FADD.FTZ R5, R5, R144 ;  /* 0x0000009005058221 */ /* 0x001fe40000010000 */
[----:B------:R-:W-:Y:S02]  /*6f60*/  FMUL.FTZ R21, R3, R173 ;  /* 0x000000ad03157220 */ /* 0x000fe40000410000 */
[----:B-1----:R-:W-:Y:S01]  /*6f70*/  @!P0 FADD.FTZ R7, R7, R158 ;  /* 0x0000009e07078221 */ /* 0x002fe20000010000 */
[----:B------:R-:W0:Y:S01]  /*6f80*/  SHFL.DOWN PT, R128, R5, 0x8, 0x1f ;  /* 0x09001f0005807f89 */ /* 0x000e2200000e0000 */
[----:B------:R-:W-:Y:S02]  /*6f90*/  FFMA.FTZ R20, R2, R167, R19 ;  /* 0x000000a702147223 */ /* 0x000fe40000010013 */
[----:B------:R-:W-:Y:S01]  /*6fa0*/  FMUL.FTZ R18, R109, R171 ;  /* 0x000000ab6d127220 */ /* 0x000fe20000410000 */
[----:B------:R-:W1:Y:S01]  /*6fb0*/  SHFL.DOWN PT, R130, R7, 0x8, 0x1f ;  /* 0x09001f0007827f89 */ /* 0x000e6200000e0000 */
[----:B--2---:R-:W-:-:S02]  /*6fc0*/  @!P0 FADD.FTZ R6, R6, R125 ;  /* 0x0000007d06068221 */ /* 0x004fc40000010000 */
[-C--:B------:R-:W-:Y:S02]  /*6fd0*/  FMUL.FTZ R19, R3, R172.reuse ;  /* 0x000000ac03137220 */ /* 0x080fe40000410000 */
[----:B---3--:R-:W-:Y:S01]  /*6fe0*/  @!P0 FADD.FTZ R4, R4, R101 ;  /* 0x0000006504048221 */ /* 0x008fe20000010000 */
[----:B------:R-:W-:Y:S01]  /*6ff0*/  ISETP.GT.AND P0, PT, R66, 0x17, PT ;  /* 0x000000174200780c */ /* 0x000fe20003f04270 */
[----:B------:R-:W2:Y:S01]  /*7000*/  SHFL.DOWN PT, R99, R6, 0x8, 0x1f ;  /* 0x09001f0006637f89 */ /* 0x000ea200000e0000 */
[C---:B------:R-:W-:Y:S02]  /*7010*/  FFMA.FTZ R21, R2.reuse, R172, -R21 ;  /* 0x000000ac02157223 */ /* 0x040fe40000010815 */
[----:B------:R-:W-:Y:S01]  /*7020*/  FFMA.FTZ R20, R155, R20, R156 ;  /* 0x000000149b147223 */ /* 0x000fe2000001009c */
[----:B------:R-:W3:Y:S01]  /*7030*/  SHFL.DOWN PT, R97, R4, 0x8, 0x1f ;  /* 0x09001f0004617f89 */ /* 0x000ee200000e0000 */
[----:B------:R-:W-:Y:S02]  /*7040*/  FFMA.FTZ R126, R2, R173, R19 ;  /* 0x000000ad027e7223 */ /* 0x000fe40000010013 */
[----:B------:R-:W-:-:S02]  /*7050*/  FMUL.FTZ R21, R154, R21 ;  /* 0x000000159a157220 */ /* 0x000fc40000410000 */
[----:B------:R-:W-:Y:S02]  /*7060*/  FFMA.FTZ R111, R111, R169, R18 ;  /* 0x000000a96f6f7223 */ /* 0x000fe40000010012 */
[----:B------:R-:W-:Y:S02]  /*7070*/  FFMA.FTZ R103, R38, R103, R20 ;  /* 0x0000006726677223 */ /* 0x000fe40000010014 */
[----:B0-----:R-:W-:Y:S02]  /*7080*/  @!P0 FADD.FTZ R5, R5, R128 ;  /* 0x0000008005058221 */ /* 0x001fe40000010000 */
[----:B------:R-:W-:Y:S02]  /*7090*/  FMUL.FTZ R20, R3, R169 ;  /* 0x000000a903147220 */ /* 0x000fe40000410000 */
[----:B------:R-:W-:Y:S01]  /*70a0*/  FFMA.FTZ R126, R153, R126, R21 ;  /* 0x0000007e997e7223 */ /* 0x000fe20000010015 */
[----:B------:R-:W0:Y:S01]  /*70b0*/  SHFL.DOWN PT, R18, R5, 0x10, 0x1f ;  /* 0x0a001f0005127f89 */ /* 0x000e2200000e0000 */
[----:B------:R-:W-:-:S02]  /*70c0*/  FMUL.FTZ R19, R3, R171 ;  /* 0x000000ab03137220 */ /* 0x000fc40000410000 */
[----:B-1----:R-:W-:Y:S02]  /*70d0*/  @!P0 FADD.FTZ R7, R7, R130 ;  /* 0x0000008207078221 */ /* 0x002fe40000010000 */
[C---:B------:R-:W-:Y:S02]  /*70e0*/  FMUL.FTZ R21, R3.reuse, R176 ;  /* 0x000000b003157220 */ /* 0x040fe40000410000 */
[C---:B------:R-:W-:Y:S02]  /*70f0*/  FFMA.FTZ R171, R2.reuse, R171, -R20 ;  /* 0x000000ab02ab7223 */ /* 0x040fe40000010814 */
[----:B------:R-:W-:Y:S01]  /*7100*/  FFMA.FTZ R169, R2, R169, R19 ;  /* 0x000000a902a97223 */ /* 0x000fe20000010013 */
[----:B------:R-:W1:Y:S01]  /*7110*/  SHFL.DOWN PT, R20, R7, 0x10, 0x1f ;  /* 0x0a001f0007147f89 */ /* 0x000e6200000e0000 */
[----:B--2---:R-:W-:Y:S02]  /*7120*/  @!P0 FADD.FTZ R6, R6, R99 ;  /* 0x0000006306068221 */ /* 0x004fe40000010000 */
[----:B---3--:R-:W-:Y:S01]  /*7130*/  @!P0 FADD.FTZ R4, R4, R97 ;  /* 0x0000006104048221 */ /* 0x008fe20000010000 */
[----:B------:R-:W-:Y:S01]  /*7140*/  ISETP.GT.AND P0, PT, R66, 0xf, PT ;  /* 0x0000000f4200780c */ /* 0x000fe20003f04270 */
[-C--:B------:R-:W-:Y:S01]  /*7150*/  FMUL.FTZ R19, R3, R160.reuse ;  /* 0x000000a003137220 */ /* 0x080fe20000410000 */
[----:B------:R-:W2:Y:S01]  /*7160*/  SHFL.DOWN PT, R99, R6, 0x10, 0x1f ;  /* 0x0a001f0006637f89 */ /* 0x000ea200000e0000 */
[----:B------:R-:W-:-:S02]  /*7170*/  FFMA.FTZ R21, R2, R160, -R21 ;  /* 0x000000a002157223 */ /* 0x000fc40000010815 */
[----:B------:R-:W-:Y:S01]  /*7180*/  FFMA.FTZ R176, R2, R176, R19 ;  /* 0x000000b002b07223 */ /* 0x000fe20000010013 */
[----:B------:R-:W3:Y:S01]  /*7190*/  SHFL.DOWN PT, R97, R4, 0x10, 0x1f ;  /* 0x0a001f0004617f89 */ /* 0x000ee200000e0000 */
[----:B------:R-:W-:Y:S02]  /*71a0*/  FMUL.FTZ R21, R148, R21 ;  /* 0x0000001594157220 */ /* 0x000fe40000410000 */
[----:B------:R-:W-:Y:S02]  /*71b0*/  FMUL.FTZ R19, R3, R174 ;  /* 0x000000ae03137220 */ /* 0x000fe40000410000 */
[----:B------:R-:W-:Y:S02]  /*71c0*/  FFMA.FTZ R176, R147, R176, R21 ;  /* 0x000000b093b07223 */ /* 0x000fe40000010015 */
[-C--:B------:R-:W-:Y:S02]  /*71d0*/  FMUL.FTZ R21, R3, R142.reuse ;  /* 0x0000008e03157220 */ /* 0x080fe40000410000 */
[----:B------:R-:W-:-:S02]  /*71e0*/  FFMA.FTZ R142, R2, R142, R19 ;  /* 0x0000008e028e7223 */ /* 0x000fc40000010013 */
[----:B------:R-:W-:Y:S02]  /*71f0*/  FMUL.FTZ R19, R3, R140 ;  /* 0x0000008c03137220 */ /* 0x000fe40000410000 */
[----:B0-----:R-:W-:Y:S02]  /*7200*/  @!P0 FADD.FTZ R5, R5, R18 ;  /* 0x0000001205058221 */ /* 0x001fe40000010000 */
[----:B------:R-:W-:Y:S02]  /*7210*/  FFMA.FTZ R19, R2, R178, -R19 ;  /* 0x000000b202137223 */ /* 0x000fe40000010813 */
[C---:B------:R-:W-:Y:S02]  /*7220*/  FMUL.FTZ R18, R3.reuse, R24 ;  /* 0x0000001803127220 */ /* 0x040fe40000410000 */
[----:B------:R-:W-:Y:S02]  /*7230*/  FMUL.FTZ R26, R26, R19 ;  /* 0x000000131a1a7220 */ /* 0x000fe40000410000 */
[----:B------:R-:W-:-:S02]  /*7240*/  FMUL.FTZ R19, R3, R178 ;  /* 0x000000b203137220 */ /* 0x000fc40000410000 */
[C---:B------:R-:W-:Y:S02]  /*7250*/  FFMA.FTZ R21, R2.reuse, R174, -R21 ;  /* 0x000000ae02157223 */ /* 0x040fe40000010815 */
[-C--:B------:R-:W-:Y:S02]  /*7260*/  FMUL.FTZ R3, R3, R27.reuse ;  /* 0x0000001b03037220 */ /* 0x080fe40000410000 */
[----:B------:R-:W-:Y:S02]  /*7270*/  FFMA.FTZ R18, R2, R27, -R18 ;  /* 0x0000001b02127223 */ /* 0x000fe40000010812 */
[----:B-1----:R-:W-:Y:S02]  /*7280*/  @!P0 FADD.FTZ R7, R7, R20 ;  /* 0x0000001407078221 */ /* 0x002fe40000010000 */
[----:B------:R-:W-:Y:S02]  /*7290*/  FMUL.FTZ R171, R152, R171 ;  /* 0x000000ab98ab7220 */ /* 0x000fe40000410000 */
[----:B------:R-:W-:-:S02]  /*72a0*/  FMUL.FTZ R21, R146, R21 ;  /* 0x0000001592157220 */ /* 0x000fc40000410000 */
[----:B------:R-:W-:Y:S02]  /*72b0*/  FMUL.FTZ R27, R93, R27 ;  /* 0x0000001b5d1b7220 */ /* 0x000fe40000410000 */
[C---:B------:R-:W-:Y:S02]  /*72c0*/  FFMA.FTZ R20, R2.reuse, R140, R19 ;  /* 0x0000008c02147223 */ /* 0x040fe40000010013 */
[----:B------:R-:W-:Y:S02]  /*72d0*/  FFMA.FTZ R3, R2, R24, R3 ;  /* 0x0000001802037223 */ /* 0x000fe40000010003 */
[----:B------:R-:W-:Y:S02]  /*72e0*/  FMUL.FTZ R18, R23, R18 ;  /* 0x0000001217127220 */ /* 0x000fe40000410000 */
[----:B--2---:R-:W-:Y:S02]  /*72f0*/  @!P0 FADD.FTZ R6, R6, R99 ;  /* 0x0000006306068221 */ /* 0x004fe40000010000 */
[----:B---3--:R-:W-:-:S02]  /*7300*/  @!P0 FADD.FTZ R4, R4, R97 ;  /* 0x0000006104048221 */ /* 0x008fc40000010000 */
        /* <DEDUP_REMOVED lines=34> */
.L_x_11629:
[----:B0-----:R-:W-:Y:S05]  /*7530*/  BSYNC B0 ;  /* 0x0000000000007941 */ /* 0x001fea0003800000 */
.L_x_11628:
[----:B------:R-:W-:Y:S02]  /*7540*/  IADD3 R83, R83, 0x1, RZ ;  /* 0x0000000153537810 */ /* 0x000fe40007ffe0ff */
[----:B------:R-:W-:-:S02]  /*7550*/  IADD3 R81, P1, R81, 0x1, RZ ;  /* 0x0000000151517810 */ /* 0x000fc40007f3e0ff */
[----:B------:R-:W-:Y:S02]  /*7560*/  ISETP.GE.AND P0, PT, R83, c[0x0][0x16c], PT ;  /* 0x00005b0053007a0c */ /* 0x000fe40003f06270 */
[----:B------:R-:W-:-:S11]  /*7570*/  IADD3.X R80, RZ, R80, RZ, P1, !PT ;  /* 0x00000050ff507210 */ /* 0x000fd60000ffe4ff */
[----:B------:R-:W-:Y:S01]  /*7580*/  @P0 CALL.REL.NOINC `(.L_x_11583) ;  /* 0x0000001000000944 */ /* 0x000fe20003c00000 */
[----:B------:R-:W-:Y:S05]  /*7590*/  BRA `(.L_x_11630) ;  /* 0xffffb47000007947 */ /* 0x000fea000383ffff */
.L_x_11583:
        /* <DEDUP_REMOVED lines=10> */
[----:B------:R-:W-:Y:S01]  /*7640*/  IMAD R35, R79, c[0x0][0x2e4], R4 ;  /* 0x0000b9004f237a24 */ /* 0x000fe200078e0204 */
[----:B------:R-:W-:-:S03]  /*7650*/  LEA.HI.X R4, R60, c[0x0][0x334], R57, 0x2, P2 ;  /* 0x0000cd003c047a11 */ /* 0x000fc600010f1439 */
[----:B------:R-:W-:-:S05]  /*7660*/  IMAD.WIDE.U32 R2, R79, c[0x0][0x2e0], R2 ;  /* 0x0000b8004f027a25 */ /* 0x000fca00078e0002 */
        /* <DEDUP_REMOVED lines=18> */
[----:B-1----:R-:W-:Y:S04]  /*7790*/  LDS R27, [R50.X4+0x280] ;  /* 0x00028000321b7984 */ /* 0x002fe80000004800 */
        /* <DEDUP_REMOVED lines=19> */
.L_x_11632:
[----:B------:R-:W-:Y:S05]  /*78d0*/  BSYNC B0 ;  /* 0x0000000000007941 */ /* 0x000fea0003800000 */
.L_x_11631:
[C---:B------:R-:W-:Y:S01]  /*78e0*/  LOP3.LUT R18, R60.reuse, 0x40, RZ, 0xfc, !PT ;  /* 0x000000403c127812 */ /* 0x040fe200078efcff */
[----:B------:R-:W-:Y:S01]  /*78f0*/  @!P1 STG.E [R6.64+-0x380], R19 ;  /* 0xfffc801306009986 */ /* 0x000fe2000c101906 */
[----:B------:R-:W-:Y:S01]  /*7900*/  LOP3.LUT R20, R60, 0x60, RZ, 0xfc, !PT ;  /* 0x000000603c147812 */ /* 0x000fe200078efcff */
[----:B------:R-:W-:Y:S01]  /*7910*/  FADD.FTZ R3, R92, R70 ;  /* 0x000000465c037221 */ /* 0x000fe20000010000 */
[----:B------:R-:W-:Y:S01]  /*7920*/  LOP3.LUT R22, R60, 0x80, RZ, 0xfc, !PT ;  /* 0x000000803c167812 */ /* 0x000fe200078efcff */
[----:B0-----:R-:W-:Y:S01]  /*7930*/  IMAD R4, R72, c[0x0][0x2f8], RZ ;  /* 0x0000be0048047a24 */ /* 0x001fe200078e02ff */
[C---:B------:R-:W-:Y:S01]  /*7940*/  LOP3.LUT R24, R60.reuse, 0xa0, RZ, 0xfc, !PT ;  /* 0x000000a03c187812 */ /* 0x040fe200078efcff */
[----:B------:R-:W-:Y:S01]  /*7950*/  FADD.FTZ R3, R3, R94 ;  /* 0x0000005e03037221 */ /* 0x000fe20000010000 */
[C---:B------:R-:W-:Y:S01]  /*7960*/  LOP3.LUT R26, R60.reuse, 0xc0, RZ, 0xfc, !PT ;  /* 0x000000c03c1a7812 */ /* 0x040fe200078efcff */
[----:B------:R-:W-:Y:S01]  /*7970*/  BSSY B0, `(.L_x_11633) ;  /* 0x0000039000007945 */ /* 0x000fe20003800000 */
[----:B------:R-:W-:Y:S01]  /*7980*/  LOP3.LUT R30, R60, 0xe0, RZ, 0xfc, !PT ;  /* 0x000000e03c1e7812 */ /* 0x000fe200078efcff */
[----:B------:R-:W-:Y:S01]  /*7990*/  FADD.FTZ R3, R3, R96 ;  /* 0x0000006003037221 */ /* 0x000fe20000010000 */
[----:B------:R-:W-:-:S02]  /*79a0*/  ISETP.GE.AND P0, PT, R18, R33, PT ;  /* 0x000000211200720c */ /* 0x000fc40003f06270 */
[-C--:B------:R-:W-:Y:S01]  /*79b0*/  ISETP.GE.AND P1, PT, R20, R33.reuse, PT ;  /* 0x000000211400720c */ /* 0x080fe20003f26270 */
[----:B------:R-:W-:Y:S01]  /*79c0*/  FADD.FTZ R3, R3, R98 ;  /* 0x0000006203037221 */ /* 0x000fe20000010000 */
[-C--:B------:R-:W-:Y:S02]  /*79d0*/  ISETP.GE.AND P2, PT, R22, R33.reuse, PT ;  /* 0x000000211600720c */ /* 0x080fe40003f46270 */
[-C--:B------:R-:W-:Y:S01]  /*79e0*/  ISETP.GE.AND P3, PT, R24, R33.reuse, PT ;  /* 0x000000211800720c */ /* 0x080fe20003f66270 */
[----:B------:R-:W-:Y:S01]  /*79f0*/  FADD.FTZ R3, R3, R100 ;  /* 0x0000006403037221 */ /* 0x000fe20000010000 */
[-C--:B------:R-:W-:Y:S02]  /*7a00*/  ISETP.GE.AND P4, PT, R26, R33.reuse, PT ;  /* 0x000000211a00720c */ /* 0x080fe40003f86270 */
[----:B------:R-:W-:Y:S01]  /*7a10*/  ISETP.GE.AND P5, PT, R30, R33, PT ;  /* 0x000000211e00720c */ /* 0x000fe20003fa6270 */
[----:B------:R-:W-:Y:S02]  /*7a20*/  FADD.FTZ R5, R3, R102 ;  /* 0x0000006603057221 */ /* 0x000fe40000010000 */
[----:B------:R-:W-:Y:S01]  /*7a30*/  @!P0 STG.E [R6.64+-0x300], R21 ;  /* 0xfffd001506008986 */ /* 0x000fe2000c101906 */
[----:B------:R-:W-:-:S03]  /*7a40*/  IMAD.WIDE.U32 R2, R77, c[0x0][0x2f8], RZ ;  /* 0x0000be004d027a25 */ /* 0x000fc600078e00ff */
        /* <DEDUP_REMOVED lines=8> */
[----:B0-----:R-:W-:-:S05]  /*7ad0*/  IMAD R7, R77, c[0x0][0x2fc], R4 ;  /* 0x0000bf004d077a24 */ /* 0x001fca00078e0204 */
        /* <DEDUP_REMOVED lines=34> */
.L_x_11634:
[----:B------:R-:W-:Y:S05]  /*7d00*/  BSYNC B0 ;  /* 0x0000000000007941 */ /* 0x000fea0003800000 */
.L_x_11633:
[----:B------:R-:W-:Y:S01]  /*7d10*/  MOV R3, R25 ;  /* 0x0000001900037202 */ /* 0x000fe20000000f00 */
[----:B------:R-:W-:Y:S01]  /*7d20*/  IMAD R4, R78, c[0x0][0x300], RZ ;  /* 0x0000c0004e047a24 */ /* 0x000fe200078e02ff */
[----:B------:R-:W-:Y:S02]  /*7d30*/  IADD3 R48, P1, R48, -0x380, RZ ;  /* 0xfffffc8030307810 */ /* 0x000fe40007f3e0ff */
[-C--:B------:R-:W-:Y:S01]  /*7d40*/  ISETP.GE.AND P5, PT, R26, R23.reuse, PT ;  /* 0x000000171a00720c */ /* 0x080fe20003fa6270 */
[C---:B------:R-:W-:Y:S01]  /*7d50*/  IMAD.WIDE.U32 R2, R79.reuse, c[0x0][0x300], R2 ;  /* 0x0000c0004f027a25 */ /* 0x040fe200078e0002 */
[----:B------:R-:W-:Y:S02]  /*7d60*/  IADD3.X R46, R46, -0x1, RZ, P1, !PT ;  /* 0xffffffff2e2e7810 */ /* 0x000fe40000ffe4ff */
[----:B------:R-:W-:Y:S01]  /*7d70*/  ISETP.GE.AND P0, PT, R10, R23, PT ;  /* 0x000000170a00720c */ /* 0x000fe20003f06270 */
[----:B0-----:R-:W-:Y:S01]  /*7d80*/  IMAD R7, R79, c[0x0][0x304], R4 ;  /* 0x0000c1004f077a24 */ /* 0x001fe200078e0204 */
[----:B------:R-:W-:-:S02]  /*7d90*/  IADD3 R5, P3, R28, R2, RZ ;  /* 0x000000021c057210 */ /* 0x000fc40007f7e0ff */
[----:B------:R-:W-:Y:S02]  /*7da0*/  IADD3 R2, P4, R48, c[0x0][0x340], RZ ;  /* 0x0000d00030027a10 */ /* 0x000fe40007f9e0ff */
[----:B------:R-:W-:Y:S02]  /*7db0*/  IADD3.X R3, R0, R7, R3, P3, !PT ;  /* 0x0000000700037210 */ /* 0x000fe40001ffe403 */
[----:B------:R-:W-:Y:S02]  /*7dc0*/  IADD3.X R0, R46, c[0x0][0x344], RZ, P4, !PT ;  /* 0x0000d1002e007a10 */ /* 0x000fe400027fe4ff */
[C---:B------:R-:W-:Y:S02]  /*7dd0*/  LEA R2, P6, R5.reuse, R2, 0x2 ;  /* 0x0000000205027211 */ /* 0x040fe400078c10ff */
[----:B------:R-:W-:Y:S02]  /*7de0*/  ISETP.GE.AND P1, PT, R18, R23, PT ;  /* 0x000000171200720c */ /* 0x000fe40003f26270 */
[----:B------:R-:W-:-:S02]  /*7df0*/  LEA.HI.X R3, R5, R0, R3, 0x2, P6 ;  /* 0x0000000005037211 */ /* 0x000fc400030f1403 */
[-C--:B------:R-:W-:Y:S02]  /*7e00*/  ISETP.GE.AND P6, PT, R30, R23.reuse, PT ;  /* 0x000000171e00720c */ /* 0x080fe40003fc6270 */
[-C--:B------:R-:W-:Y:S01]  /*7e10*/  ISETP.GE.AND P2, PT, R20, R23.reuse, PT ;  /* 0x000000171400720c */ /* 0x080fe20003f46270 */
[----:B------:R0:W-:Y:S01]  /*7e20*/  @!P5 STG.E [R2.64+0x280], R49 ;  /* 0x000280310200d986 */ /* 0x0001e2000c101906 */
[-C--:B------:R-:W-:Y:S02]  /*7e30*/  ISETP.GE.AND P3, PT, R22, R23.reuse, PT ;  /* 0x000000171600720c */ /* 0x080fe40003f66270 */
[----:B------:R-:W-:Y:S01]  /*7e40*/  ISETP.GE.AND P4, PT, R24, R23, PT ;  /* 0x000000171800720c */ /* 0x000fe20003f86270 */
[----:B------:R0:W-:Y:S01]  /*7e50*/  @!P0 STG.E [R2.64], R11 ;  /* 0x0000000b02008986 */ /* 0x0001e2000c101906 */
[----:B------:R-:W-:Y:S02]  /*7e60*/  ISETP.GT.AND P0, PT, R181, 0x1, PT ;  /* 0x00000001b500780c */ /* 0x000fe40003f04270 */
[----:B------:R-:W-:Y:S01]  /*7e70*/  IADD3 R58, R58, 0x1, RZ ;  /* 0x000000013a3a7810 */ /* 0x000fe20007ffe0ff */
        /* <DEDUP_REMOVED lines=15> */
.L_x_11577:
[----:B------:R-:W-:Y:S02]  /*7f70*/  ISETP.NE.U32.AND P0, PT, RZ, c[0x0][0x328], PT ;  /* 0x0000ca00ff007a0c */ /* 0x000fe40003f05070 */
[----:B------:R-:W-:-:S02]  /*7f80*/  ISETP.NE.U32.AND P2, PT, RZ, c[0x0][0x348], PT ;  /* 0x0000d200ff007a0c */ /* 0x000fc40003f45070 */
[----:B------:R-:W-:Y:S02]  /*7f90*/  ISETP.NE.AND.EX P1, PT, RZ, c[0x0][0x32c], PT, P0 ;  /* 0x0000cb00ff007a0c */ /* 0x000fe40003f25300 */
[----:B------:R-:W-:-:S11]  /*7fa0*/  ISETP.NE.AND.EX P0, PT, RZ, c[0x0][0x34c], PT, P2 ;  /* 0x0000d300ff007a0c */ /* 0x000fd60003f05320 */
[----:B------:R-:W-:Y:S05]  /*7fb0*/  @!P1 BRA `(.L_x_11636) ;  /* 0x0000014000009947 */ /* 0x000fea0003800000 */
[----:B------:R-:W1:Y:S01]  /*7fc0*/  SHFL.DOWN P1, R0, R73, 0x1, 0x1f ;  /* 0x08201f0049007f89 */ /* 0x000e620000020000 */
[----:B------:R-:W-:Y:S03]  /*7fd0*/  BSSY B0, `(.L_x_11636) ;  /* 0x0000012000007945 */ /* 0x000fe60003800000 */
[----:B------:R-:W2:Y:S01]  /*7fe0*/  S2R R6, SR_LANEID ;  /* 0x0000000000067919 */ /* 0x000ea20000000000 */
[----:B-1----:R-:W-:Y:S01]  /*7ff0*/  @P1 FADD R0, R0, R73 ;  /* 0x0000004900001221 */ /* 0x002fe20000000000 */
[----:B--2---:R-:W-:-:S04]  /*8000*/  ISETP.NE.AND P2, PT, R6, RZ, PT ;  /* 0x000000ff0600720c */ /* 0x004fc80003f45270 */
        /* <DEDUP_REMOVED lines=14> */
.L_x_11637:
[----:B0-----:R-:W-:Y:S05]  /*80f0*/  BSYNC B0 ;  /* 0x0000000000007941 */ /* 0x001fea0003800000 */
.L_x_11636:
        /* <DEDUP_REMOVED lines=23> */
.L_x_11639:
[----:B------:R-:W1:Y:S02]  /*8270*/  S2R R15, SR_TID.X ;  /* 0x00000000000f7919 */ /* 0x000e640000002100 */
.L_x_11640:
[----:B0-----:R-:W-:Y:S05]  /*8280*/  BSYNC B0 ;  /* 0x0000000000007941 */ /* 0x001fea0003800000 */
.L_x_11638:
        /* <DEDUP_REMOVED lines=10> */
.L_x_11641:
        /* <DEDUP_REMOVED lines=28> */
.L_x_11642:
        /* <DEDUP_REMOVED lines=9> */
.L_x_14732:


//--------------------- .text._Z25selective_scan_bwd_kernelI32Selective_Scan_bwd_kernel_traitsILi32ELi8ELb0ELb1ELb0ELb1ELb0EfN3c107complexIfEEEEv12SSMParamsBwd --------------------------
	.section	.text._Z25selective_scan_bwd_kernelI32Selective_Scan_bwd_kernel_traitsILi32ELi8ELb0ELb1ELb0ELb1ELb0EfN3c107complexIfEEEEv12SSMParamsBwd,"ax",@progbits
	.sectioninfo	@"SHI_REGISTERS=186"
	.align	128
        .global         _Z25selective_scan_bwd_kernelI32Selective_Scan_bwd_kernel_traitsILi32ELi8ELb0ELb1ELb0ELb1ELb0EfN3c107complexIfEEEEv12SSMParamsBwd
        .type           _Z25selective_scan_bwd_kernelI32Selective_Scan_bwd_kernel_traitsILi32ELi8ELb0ELb1ELb0ELb1ELb0EfN3c107complexIfEEEEv12SSMParamsBwd,@function
        .size           _Z25selective_scan_bwd_kernelI32Selective_Scan_bwd_kernel_traitsILi32ELi8ELb0ELb1ELb0ELb1ELb0EfN3c107complexIfEEEEv12SSMParamsBwd,(.L_x_14733 - _Z25selective_scan_bwd_kernelI32Selective_Scan_bwd_kernel_traitsILi32ELi8ELb0ELb1ELb0ELb1ELb0EfN3c107complexIfEEEEv12SSMParamsBwd)
        .other          _Z25selective_scan_bwd_kernelI32Selective_Scan_bwd_kernel_traitsILi32ELi8ELb0ELb1ELb0ELb1ELb0EfN3c107complexIfEEEEv12SSMParamsBwd,@"STO_CUDA_ENTRY STV_DEFAULT"
_Z25selective_scan_bwd_kernelI32Selective_Scan_bwd_kernel_traitsILi32ELi8ELb0ELb1ELb0ELb1ELb0EfN3c107complexIfEEEEv12SSMParamsBwd:
.text._Z25selective_scan_bwd_kernelI32Selective_Scan_bwd_kernel_traitsILi32ELi8ELb0ELb1ELb0ELb1ELb0EfN3c107complexIfEEEEv12SSMParamsBwd:
        /* <DEDUP_REMOVED lines=31> */
[----:B---3--:R-:W-:-:S05]  /*01f0*/  IADD3 R8, RZ, -R7, RZ ;  /* 0x80000007ff087210 */ /* 0x008fca0007ffe0ff */
[----:B------:R-:W-:-:S04]  /*0200*/  IMAD R3, R8, R11, RZ ;  /* 0x0000000b08037224 */ /* 0x000fc800078e02ff */
[----:B------:R-:W-:-:S04]  /*0210*/  IMAD.HI.U32 R7, R7, R3, R6 ;  /* 0x0000000307077227 */ /* 0x000fc800078e0006 */
[----:B------:R-:W-:Y:S02]  /*0220*/  IMAD R6, R82, c[0x0][0x1e0], RZ ;  /* 0x0000780052067a24 */ /* 0x000fe400078e02ff */
[----:B------:R-:W-:-:S04]  /*0230*/  IMAD.HI.U32 R83, R7, R2, RZ ;  /* 0x0000000207537227 */ /* 0x000fc800078e00ff */
[----:B------:R-:W-:Y:S01]  /*0240*/  IMAD R7, R85, c[0x0][0x1d4], R4 ;  /* 0x0000750055077a24 */ /* 0x000fe200078e0204 */
[----:B------:R-:W-:Y:S01]  /*0250*/  IADD3 R0, -R83, RZ, RZ ;  /* 0x000000ff53007210 */ /* 0x000fe20007ffe1ff */
[C---:B------:R-:W-:Y:S01]  /*0260*/  IMAD R9, R85.reuse, c[0x0][0x1e4], R6 ;  /* 0x0000790055097a24 */ /* 0x040fe200078e0206 */
        /* <DEDUP_REMOVED lines=12> */
[-C--:B------:R-:W-:Y:S01]  /*0330*/  @!P1 IADD3 R0, R0, -R11.reuse, RZ ;  /* 0x8000000b00009210 */ /* 0x080fe20007ffe0ff */
[----:B------:R-:W-:Y:S01]  /*0340*/  IMAD R17, R87, c[0x0][0x280], RZ ;  /* 0x0000a00057117a24 */ /* 0x000fe200078e02ff */
[----:B------:R-:W-:Y:S02]  /*0350*/  @!P1 IADD3 R83, R83, 0x1, RZ ;  /* 0x0000000153539810 */ /* 0x000fe40007ffe0ff */
[----:B------:R-:W-:Y:S01]  /*0360*/  ISETP.GE.U32.AND P0, PT, R0, R11, PT ;  /* 0x0000000b0000720c */ /* 0x000fe20003f06070 */
[----:B------:R-:W-:Y:S01]  /*0370*/  IMAD R0, R82, c[0x0][0x278], RZ ;  /* 0x00009e0052007a24 */ /* 0x000fe200078e02ff */
[----:B------:R-:W-:Y:S01]  /*0380*/  LEA R11, R12, 0xffffff00, 0x8 ;  /* 0xffffff000c0b7811 */ /* 0x000fe200078e40ff */
[C---:B------:R-:W-:Y:S01]  /*0390*/  IMAD R17, R88.reuse, c[0x0][0x284], R17 ;  /* 0x0000a10058117a24 */ /* 0x040fe200078e0211 */
[----:B------:R-:W-:Y:S01]  /*03a0*/  ISETP.NE.AND P1, PT, RZ, c[0x0][0x178], PT ;  /* 0x00005e00ff007a0c */ /* 0x000fe20003f25270 */
[----:B------:R-:W-:Y:S01]  /*03b0*/  IMAD R13, R85, c[0x0][0x27c], R0 ;  /* 0x00009f00550d7a24 */ /* 0x000fe200078e0200 */
[----:B------:R-:W-:Y:S01]  /*03c0*/  IADD3 R77, P3, R11, R2, RZ ;  /* 0x000000020b4d7210 */ /* 0x000fe20007f7e0ff */
[----:B------:R-:W-:-:S02]  /*03d0*/  IMAD R0, R88, c[0x0][0x1dc], R15 ;  /* 0x0000770058007a24 */ /* 0x000fc400078e020f */
[----:B------:R-:W-:Y:S01]  /*03e0*/  IMAD R15, R87, c[0x0][0x1e8], RZ ;  /* 0x00007a00570f7a24 */ /* 0x000fe200078e02ff */
[----:B------:R-:W-:Y:S02]  /*03f0*/  IADD3 R7, R7, R13, RZ ;  /* 0x0000000d07077210 */ /* 0x000fe40007ffe0ff */
[----:B------:R-:W-:Y:S01]  /*0400*/  SHF.R.S32.HI R13, RZ, 0x1f, R11 ;  /* 0x0000001fff0d7819 */ /* 0x000fe2000001140b */
[C---:B------:R-:W-:Y:S01]  /*0410*/  IMAD R15, R88.reuse, c[0x0][0x1ec], R15 ;  /* 0x00007b00580f7a24 */ /* 0x040fe200078e020f */
[----:B------:R-:W-:Y:S02]  /*0420*/  @P0 IADD3 R83, R83, 0x1, RZ ;  /* 0x0000000153530810 */ /* 0x000fe40007ffe0ff */
[----:B------:R-:W-:Y:S01]  /*0430*/  IADD3.X R0, R13, R3, R0, P3, !PT ;  /* 0x000000030d007210 */ /* 0x000fe20001ffe400 */
[C---:B------:R-:W-:Y:S01]  /*0440*/  IMAD.WIDE.U32 R2, R88.reuse, c[0x0][0x1e8], R4 ;  /* 0x00007a0058027a25 */ /* 0x040fe200078e0004 */
        /* <DEDUP_REMOVED lines=16> */
[----:B------:R-:W-:Y:S02]  /*0550*/  LEA.HI.X R75, R75, c[0x0][0x24c], R2, 0x2, P1 ;  /* 0x000093004b4b7a11 */ /* 0x000fe400008f1402 */
[----:B------:R-:W-:Y:S02]  /*0560*/  ISETP.NE.U32.AND P1, PT, RZ, c[0x0][0x328], PT ;  /* 0x0000ca00ff007a0c */ /* 0x000fe40003f25070 */
[----:B------:R-:W-:-:S02]  /*0570*/  ISETP.NE.U32.AND P2, PT, RZ, c[0x0][0x348], PT ;  /* 0x0000d200ff007a0c */ /* 0x000fc40003f45070 */
[----:B------:R-:W-:Y:S02]  /*0580*/  ISETP.NE.AND.EX P1, PT, RZ, c[0x0][0x32c], PT, P1 ;  /* 0x0000cb00ff007a0c */ /* 0x000fe40003f25310 */
[----:B------:R-:W-:Y:S01]  /*0590*/  ISETP.NE.AND.EX P2, PT, RZ, c[0x0][0x34c], PT, P2 ;  /* 0x0000d300ff007a0c */ /* 0x000fe20003f45320 */
[----:B------:R-:W-:Y:S01]  /*05a0*/  @P0 IMAD R0, R85, c[0x0][0x164], R88 ;  /* 0x0000590055000a24 */ /* 0x000fe200078e0258 */
[C---:B------:R-:W-:Y:S02]  /*05b0*/  LEA R3, R12.reuse, 0xfffffe00, 0x9 ;  /* 0xfffffe000c037811 */ /* 0x040fe400078e48ff */
[----:B------:R-:W-:Y:S01]  /*05c0*/  ISETP.GE.AND P3, PT, R12, 0x1, PT ;  /* 0x000000010c00780c */ /* 0x000fe20003f66270 */
[----:B------:R-:W-:Y:S01]  /*05d0*/  @P0 IMAD R0, R0, c[0x0][0x174], RZ ;  /* 0x00005d0000000a24 */ /* 0x000fe200078e02ff */
[----:B------:R-:W-:Y:S02]  /*05e0*/  IADD3 R70, P5, R3, R8, RZ ;  /* 0x0000000803467210 */ /* 0x000fe40007fbe0ff */
[----:B------:R-:W-:Y:S01]  /*05f0*/  LEA R72, P4, R11, c[0x0][0x308], 0x2 ;  /* 0x0000c2000b487a11 */ /* 0x000fe200078810ff */
[----:B------:R-:W-:Y:S01]  /*0600*/  @P0 IMAD R0, R0, c[0x0][0x16c], RZ ;  /* 0x00005b0000000a24 */ /* 0x000fe200078e02ff */
[----:B------:R-:W-:-:S02]  /*0610*/  IADD3 R8, R9, R5, RZ ;  /* 0x0000000509087210 */ /* 0x000fc40007ffe0ff */
[----:B------:R-:W-:Y:S02]  /*0620*/  LEA.HI.X R73, R11, c[0x0][0x30c], R4, 0x2, P4 ;  /* 0x0000c3000b497a11 */ /* 0x000fe400020f1404 */
[----:B------:R-:W-:Y:S01]  /*0630*/  LEA.HI.X.SX32 R3, R3, R8, 0x1, P5 ;  /* 0x0000000803037211 */ /* 0x000fe200028f0eff */
[----:B------:R-:W-:Y:S01]  /*0640*/  CS2R R10, SRZ ;  /* 0x00000000000a7805 */ /* 0x000fe2000001ff00 */
[----:B------:R-:W-:Y:S01]  /*0650*/  CS2R R8, SRZ ;  /* 0x0000000000087805 */ /* 0x000fe2000001ff00 */
[----:B------:R-:W-:Y:S02]  /*0660*/  @P0 MOV R13, 0x10 ;  /* 0x00000010000d0802 */ /* 0x000fe40000000f00 */
[----:B------:R-:W-:Y:S02]  /*0670*/  LEA R71, P6, R70, c[0x0][0x228], 0x2 ;  /* 0x00008a0046477a11 */ /* 0x000fe400078c10ff */
[----:B------:R-:W-:Y:S01]  /*0680*/  @P1 LEA R10, P4, R88, c[0x0][0x328], 0x2 ;  /* 0x0000ca00580a1a11 */ /* 0x000fe200078810ff */
[----:B------:R-:W-:Y:S01]  /*0690*/  @P0 IMAD.WIDE R12, R0, R13, c[0x0][0x260] ;  /* 0x00009800000c0625 */ /* 0x000fe200078e020d */
[----:B------:R-:W-:Y:S01]  /*06a0*/  @P2 LEA R8, P5, R88, c[0x0][0x348], 0x2 ;  /* 0x0000d20058082a11 */ /* 0x000fe200078a10ff */
[----:B------:R-:W-:Y:S01]  /*06b0*/  @!P0 CS2R R12, SRZ ;  /* 0x00000000000c8805 */ /* 0x000fe2000001ff00 */
[----:B------:R-:W-:-:S02]  /*06c0*/  LEA.HI.X R70, R70, c[0x0][0x22c], R3, 0x2, P6 ;  /* 0x00008b0046467a11 */ /* 0x000fc400030f1403 */
[C-C-:B------:R-:W-:Y:S02]  /*06d0*/  @P1 LEA.HI.X R11, R88.reuse, c[0x0][0x32c], R87.reuse, 0x2, P4 ;  /* 0x0000cb00580b1a11 */ /* 0x140fe400020f1457 */
[----:B------:R-:W-:Y:S01]  /*06e0*/  @P2 LEA.HI.X R9, R88, c[0x0][0x34c], R87, 0x2, P5 ;  /* 0x0000d30058092a11 */ /* 0x000fe200028f1457 */
[----:B------:R-:W-:Y:S05]  /*06f0*/  @!P3 BRA `(.L_x_11643) ;  /* 0x000079400000b947 */ /* 0x000fea0003800000 */
[----:B------:R-:W0:Y:S01]  /*0700*/  S2R R79, SR_TID.X ;  /* 0x00000000004f7919 */ /* 0x000e220000002100 */
[----:B------:R-:W-:Y:S01]  /*0710*/  CS2R R80, SRZ ;  /* 0x0000000000507805 */ /* 0x000fe2000001ff00 */
[----:B------:R-:W-:Y:S02]  /*0720*/  MOV R69, RZ ;  /* 0x000000ff00457202 */ /* 0x000fe40000000f00 */
[----:B------:R-:W1:Y:S01]  /*0730*/  S2R R78, SR_LANEID ;  /* 0x00000000004e7919 */ /* 0x000e620000000000 */
[----:B0-----:R-:W-:-:S04]  /*0740*/  SHF.L.U32 R68, R79, 0x3, RZ ;  /* 0x000000034f447819 */ /* 0x001fc800000006ff */
[----:B-1----:R-:W-:Y:S02]  /*0750*/  LOP3.LUT R68, R68, 0xffffff00, RZ, 0xc0, !PT ;  /* 0xffffff0044447812 */ /* 0x002fe400078ec0ff */
.L_x_11712:
        /* <DEDUP_REMOVED lines=23> */
[----:B------:R-:W-:-:S02]  /*08d0*/  ISETP.GE.AND P0, PT, R23, R64, PT ;  /* 0x000000401700720c */ /* 0x000fc40003f06270 */
[-C--:B------:R-:W-:Y:S01]  /*08e0*/  ISETP.GE.AND P3, PT, R27, R64.reuse, PT ;  /* 0x000000401b00720c */ /* 0x080fe20003f66270 */
[----:B------:R-:W-:Y:S01]  /*08f0*/  HFMA2.MMA R14, -RZ, RZ, 0, 0 ;  /* 0x00000000ff0e7435 */ /* 0x000fe200000001ff */
[-C--:B------:R-:W-:Y:S01]  /*0900*/  ISETP.GE.AND P4, PT, R29, R64.reuse, PT ;  /* 0x000000401d00720c */ /* 0x080fe20003f86270 */
[----:B------:R-:W-:Y:S01]  /*0910*/  HFMA2.MMA R16, -RZ, RZ, 0, 0 ;  /* 0x00000000ff107435 */ /* 0x000fe200000001ff */
[----:B------:R-:W-:Y:S01]  /*0920*/  CS2R R18, SRZ ;  /* 0x0000000000127805 */ /* 0x000fe2000001ff00 */
[----:B------:R-:W-:Y:S01]  /*0930*/  MOV R25, RZ ;  /* 0x000000ff00197202 */ /* 0x000fe20000000f00 */
[----:B------:R0:W4:Y:S04]  /*0940*/  @!P5 LDG.E R7, [R2.64+0x100] ;  /* 0x000100060207d981 */ /* 0x000128000c1e1900 */
        /* <DEDUP_REMOVED lines=9> */
[CC--:B------:R-:W-:Y:S02]  /*09e0*/  LEA.HI.SX32 R65, R78.reuse, R78.reuse, 0x1b ;  /* 0x0000004e4e417211 */ /* 0x0c0fe400078fdaff */
[----:B0-----:R-:W-:Y:S02]  /*09f0*/  IADD3 R3, R78, 0x80, RZ ;  /* 0x000000804e037810 */ /* 0x001fe40007ffe0ff */
[----:B------:R-:W-:-:S02]  /*0a00*/  LEA.HI.SX32 R63, R63, R78, 0x1b ;  /* 0x0000004e3f3f7211 */ /* 0x000fc400078fdaff */
[-C--:B------:R-:W-:Y:S02]  /*0a10*/  LEA.HI.SX32 R62, R5, R78.reuse, 0x1b ;  /* 0x0000004e053e7211 */ /* 0x080fe400078fdaff */
[C---:B------:R-:W-:Y:S02]  /*0a20*/  IADD3 R59, R78.reuse, 0xa0, RZ ;  /* 0x000000a04e3b7810 */ /* 0x040fe40007ffe0ff */
[C---:B------:R-:W-:Y:S02]  /*0a30*/  IADD3 R5, R78.reuse, 0xc0, RZ ;  /* 0x000000c04e057810 */ /* 0x040fe40007ffe0ff */
[----:B------:R-:W-:Y:S02]  /*0a40*/  IADD3 R57, R78, 0xe0, RZ ;  /* 0x000000e04e397810 */ /* 0x000fe40007ffe0ff */
[-C--:B------:R-:W-:Y:S02]  /*0a50*/  LEA.HI.SX32 R61, R61, R78.reuse, 0x1b ;  /* 0x0000004e3d3d7211 */ /* 0x080fe400078fdaff */
[----:B------:R-:W-:-:S02]  /*0a60*/  LEA.HI.SX32 R60, R3, R78, 0x1b ;  /* 0x0000004e033c7211 */ /* 0x000fc400078fdaff */
[-C--:B------:R-:W-:Y:S02]  /*0a70*/  LEA.HI.SX32 R59, R59, R78.reuse, 0x1b ;  /* 0x0000004e3b3b7211 */ /* 0x080fe400078fdaff */
        /* <DEDUP_REMOVED lines=8> */
[-C--:B------:R-:W-:Y:S01]  /*0b00*/  ISETP.GE.AND P2, PT, R21, R64.reuse, PT ;  /* 0x000000401500720c */ /* 0x080fe20003f46270 */
[----:B------:R-:W-:Y:S01]  /*0b10*/  HFMA2.MMA R20, -RZ, RZ, 0, 0 ;  /* 0x00000000ff147435 */ /* 0x000fe200000001ff */
[-C--:B------:R-:W-:Y:S02]  /*0b20*/  ISETP.GE.AND P1, PT, R23, R64.reuse, PT ;  /* 0x000000401700720c */ /* 0x080fe40003f26270 */
[----:B------:R-:W-:Y:S01]  /*0b30*/  ISETP.GE.AND P0, PT, R27, R64, PT ;  /* 0x000000401b00720c */ /* 0x000fe20003f06270 */
[----:B------:R-:W-:Y:S01]  /*0b40*/  HFMA2.MMA R17, -RZ, RZ, 0, 0 ;  /* 0x00000000ff117435 */ /* 0x000fe200000001ff */
[----:B------:R-:W-:Y:S02]  /*0b50*/  MOV R15, RZ ;  /* 0x000000ff000f7202 */ /* 0x000fe40000000f00 */
[----:B------:R-:W-:Y:S01]  /*0b60*/  MOV R22, RZ ;  /* 0x000000ff00167202 */ /* 0x000fe20000000f00 */
[----:B--2---:R0:W-:Y:S04]  /*0b70*/  STS [R65.X4], R0 ;  /* 0x0000000041007388 */ /* 0x0041e80000004800 */
        /* <DEDUP_REMOVED lines=18> */
[----:B-1----:R-:W-:-:S05]  /*0ca0*/  CS2R R6, SRZ ;  /* 0x0000000000067805 */ /* 0x002fca000001ff00 */
[----:B------:R-:W3:Y:S01]  /*0cb0*/  @!P6 LDG.E R0, [R2.64] ;  /* 0x000000060200e981 */ /* 0x000ee2000c1e1900 */
[----:B------:R-:W-:-:S03]  /*0cc0*/  ISETP.GE.AND P6, PT, R29, R64, PT ;  /* 0x000000401d00720c */ /* 0x000fc60003fc6270 */
[----:B------:R-:W4:Y:S04]  /*0cd0*/  @!P5 LDG.E R18, [R2.64+0x80] ;  /* 0x000080060212d981 */ /* 0x000f28000c1e1900 */
[----:B------:R-:W4:Y:S04]  /*0ce0*/  @!P4 LDG.E R7, [R2.64+0x100] ;  /* 0x000100060207c981 */ /* 0x000f28000c1e1900 */
[----:B------:R-:W4:Y:S04]  /*0cf0*/  @!P3 LDG.E R20, [R2.64+0x180] ;  /* 0x000180060214b981 */ /* 0x000f28000c1e1900 */
[----:B------:R-:W4:Y:S04]  /*0d00*/  @!P2 LDG.E R15, [R2.64+0x200] ;  /* 0x00020006020fa981 */ /* 0x000f28000c1e1900 */
[----:B------:R-:W4:Y:S04]  /*0d10*/  @!P1 LDG.E R6, [R2.64+0x280] ;  /* 0x0002800602069981 */ /* 0x000f28000c1e1900 */
[----:B------:R-:W4:Y:S04]  /*0d20*/  @!P0 LDG.E R17, [R2.64+0x300] ;  /* 0x0003000602118981 */ /* 0x000f28000c1e1900 */
[----:B------:R-:W4:Y:S01]  /*0d30*/  @!P6 LDG.E R22, [R2.64+0x380] ;  /* 0x000380060216e981 */ /* 0x000f22000c1e1900 */
[----:B--2---:R-:W-:-:S02]  /*0d40*/  P2R R16, PR, RZ, 0x20 ;  /* 0x00000020ff107803 */ /* 0x004fc40000000000 */
[C---:B------:R-:W-:Y:S01]  /*0d50*/  ISETP.GE.AND P5, PT, R67.reuse, R64, PT ;  /* 0x000000404300720c */ /* 0x040fe20003fa6270 */
[----:B------:R-:W-:Y:S01]  /*0d60*/  HFMA2.MMA R14, -RZ, RZ, 0, 0 ;  /* 0x00000000ff0e7435 */ /* 0x000fe200000001ff */
[----:B------:R-:W-:Y:S01]  /*0d70*/  IMAD.WIDE R4, R67, 0x4, R72 ;  /* 0x0000000443047825 */ /* 0x000fe200078e0248 */
[----:B------:R-:W-:Y:S01]  /*0d80*/  HFMA2.MMA R25, -RZ, RZ, 0, 0 ;  /* 0x00000000ff197435 */ /* 0x000fe200000001ff */
[----:B---3--:R0:W-:Y:S04]  /*0d90*/  STS [R65.X4], R0 ;  /* 0x0000000041007388 */ /* 0x0081e80000004800 */
[----:B----4-:R-:W-:Y:S04]  /*0da0*/  STS [R63.X4+0x80], R18 ;  /* 0x000080123f007388 */ /* 0x010fe80000004800 */
[----:B------:R-:W-:Y:S04]  /*0db0*/  STS [R62.X4+0x100], R7 ;  /* 0x000100073e007388 */ /* 0x000fe80000004800 */
[----:B------:R-:W-:Y:S04]  /*0dc0*/  STS [R61.X4+0x180], R20 ;  /* 0x000180143d007388 */ /* 0x000fe80000004800 */
[----:B------:R-:W-:Y:S04]  /*0dd0*/  STS [R60.X4+0x200], R15 ;  /* 0x0002000f3c007388 */ /* 0x000fe80000004800 */
[----:B------:R1:W-:Y:S04]  /*0de0*/  STS [R59.X4+0x280], R6 ;  /* 0x000280063b007388 */ /* 0x0003e80000004800 */
[----:B------:R2:W-:Y:S04]  /*0df0*/  STS [R58.X4+0x300], R17 ;  /* 0x000300113a007388 */ /* 0x0005e80000004800 */
[----:B------:R-:W-:Y:S01]  /*0e00*/  STS [R57.X4+0x380], R22 ;  /* 0x0003801639007388 */ /* 0x000fe20000004800 */
[----:B------:R-:W-:-:S06]  /*0e10*/  NOP ;  /* 0x0000000000007918 */ /* 0x000fcc0000000000 */
[----:B------:R-:W3:Y:S04]  /*0e20*/  LDS R47, [R55.X4] ;  /* 0x00000000372f7984 */ /* 0x000ee80000004800 */
[----:B------:R-:W2:Y:S04]  /*0e30*/  LDS R19, [R55.X4+0x4] ;  /* 0x0000040037137984 */ /* 0x000ea80000004800 */
[----:B------:R-:W2:Y:S04]  /*0e40*/  LDS R45, [R55.X4+0x8] ;  /* 0x00000800372d7984 */ /* 0x000ea80000004800 */
[----:B------:R-:W2:Y:S04]  /*0e50*/  LDS R21, [R55.X4+0xc] ;  /* 0x00000c0037157984 */ /* 0x000ea80000004800 */
[----:B------:R-:W2:Y:S04]  /*0e60*/  LDS R43, [R55.X4+0x10] ;  /* 0x00001000372b7984 */ /* 0x000ea80000004800 */
[----:B------:R-:W3:Y:S04]  /*0e70*/  LDS R23, [R55.X4+0x14] ;  /* 0x0000140037177984 */ /* 0x000ee80000004800 */
[----:B------:R-:W3:Y:S04]  /*0e80*/  LDS R41, [R55.X4+0x18] ;  /* 0x0000180037297984 */ /* 0x000ee80000004800 */
[----:B------:R-:W3:Y:S04]  /*0e90*/  LDS R39, [R55.X4+0x1c] ;  /* 0x00001c0037277984 */ /* 0x000ee80000004800 */
[----:B------:R-:W-:Y:S01]  /*0ea0*/  BAR.SYNC.DEFER_BLOCKING 0x0 ;  /* 0x0000000000007b1d */ /* 0x000fe20000010000 */
[----:B0-----:R-:W-:Y:S01]  /*0eb0*/  MOV R0, RZ ;  /* 0x000000ff00007202 */ /* 0x001fe20000000f00 */
[----:B-1----:R-:W-:Y:S01]  /*0ec0*/  CS2R R6, SRZ ;  /* 0x0000000000067805 */ /* 0x002fe2000001ff00 */
[----:B------:R-:W-:-:S03]  /*0ed0*/  MOV R18, RZ ;  /* 0x000000ff00127202 */ /* 0x000fc60000000f00 */
[----:B------:R-:W4:Y:S01]  /*0ee0*/  @!P5 LDG.E R14, [R4.64] ;  /* 0x00000006040ed981 */ /* 0x000f22000c1e1900 */
[----:B------:R-:W-:Y:S02]  /*0ef0*/  ISETP.NE.AND P5, PT, R16, RZ, PT ;  /* 0x000000ff1000720c */ /* 0x000fe40003fa5270 */
[----:B--2---:R-:W-:Y:S01]  /*0f00*/  CS2R R16, SRZ ;  /* 0x0000000000107805 */ /* 0x004fe2000001ff00 */
        /* <DEDUP_REMOVED lines=19> */
[----:B------:R-:W-:Y:S02]  /*1040*/  FSETP.GTU.FTZ.AND P2, PT, R43, 20, PT ;  /* 0x41a000002b00780b */ /* 0x000fe40003f5c000 */
[----:B------:R-:W-:Y:S01]  /*1050*/  FSETP.GTU.FTZ.AND P1, PT, R42, 20, PT ;  /* 0x41a000002a00780b */ /* 0x000fe20003f3c000 */
[----:B----4-:R-:W-:Y:S04]  /*1060*/  STS [R65.X4], R14 ;  /* 0x0000000e41007388 */ /* 0x010fe80000004800 */
[----:B--2---:R0:W-:Y:S04]  /*1070*/  STS [R63.X4+0x80], R0 ;  /* 0x000080003f007388 */ /* 0x0041e80000004800 */
        /* <DEDUP_REMOVED lines=49> */
.L_x_11645:
[----:B------:R-:W-:Y:S05]  /*1390*/  BSYNC B0 ;  /* 0x0000000000007941 */ /* 0x000fea0003800000 */
.L_x_11644:
[----:B------:R-:W-:Y:S01]  /*13a0*/  BSSY B0, `(.L_x_11646) ;  /* 0x0000025000007945 */ /* 0x000fe20003800000 */
[----:B------:R-:W-:Y:S01]  /*13b0*/  HFMA2.MMA R40, -RZ, RZ, 0, 0 ;  /* 0x00000000ff287435 */ /* 0x000fe200000001ff */
[----:B------:R-:W-:Y:S01]  /*13c0*/  FSETP.GTU.FTZ.AND P0, PT, R41, 20, PT ;  /* 0x41a000002900780b */ /* 0x000fe20003f1c000 */
[----:B------:R-:W-:Y:S02]  /*13d0*/  FADD.FTZ R39, R39, R84 ;  /* 0x0000005427277221 */ /* 0x000fe40000010000 */
[----:B--2---:R-:W-:Y:S01]  /*13e0*/  FFMA.FTZ R81, R56, R89, R81 ;  /* 0x0000005938517223 */ /* 0x004fe20000010051 */
        /* <DEDUP_REMOVED lines=32> */
.L_x_11647:
[----:B------:R-:W-:Y:S05]  /*15f0*/  BSYNC B0 ;  /* 0x0000000000007941 */ /* 0x000fea0003800000 */
.L_x_11646:
[----:B---3--:R-:W-:Y:S01]  /*1600*/  FFMA.FTZ R81, R53, R90, R81 ;  /* 0x0000005a35517223 */ /* 0x008fe20000010051 */
[----:B------:R-:W-:Y:S01]  /*1610*/  BSSY B0, `(.L_x_11648) ;  /* 0x0000026000007945 */ /* 0x000fe20003800000 */
[----:B------:R-:W-:Y:S01]  /*1620*/  HFMA2.MMA R38, -RZ, RZ, 0, 0 ;  /* 0x00000000ff267435 */ /* 0x000fe200000001ff */
[----:B------:R-:W-:Y:S01]  /*1630*/  FSETP.GTU.FTZ.AND P6, PT, R39, 20, PT ;  /* 0x41a000002700780b */ /* 0x000fe20003fdc000 */
[----:B------:R-:W-:Y:S01]  /*1640*/  CS2R R36, SRZ ;  /* 0x0000000000247805 */ /* 0x000fe2000001ff00 */
[----:B------:R-:W-:Y:S01]  /*1650*/  MOV R35, RZ ;  /* 0x000000ff00237202 */ /* 0x000fe20000000f00 */
[----:B----4-:R-:W-:Y:S01]  /*1660*/  FFMA.FTZ R14, R54, R15, R81 ;  /* 0x0000000f360e7223 */ /* 0x010fe20000010051 */
        /* <DEDUP_REMOVED lines=32> */
.L_x_11649:
[----:B------:R-:W-:Y:S05]  /*1870*/  BSYNC B0 ;  /* 0x0000000000007941 */ /* 0x000fea0003800000 */
.L_x_11648:
        /* <DEDUP_REMOVED lines=33> */
.L_x_11651:
[----:B------:R-:W-:Y:S05]  /*1a90*/  BSYNC B0 ;  /* 0x0000000000007941 */ /* 0x000fea0003800000 */
.L_x_11650:
        /* <DEDUP_REMOVED lines=33> */
.L_x_11653:
[----:B------:R-:W-:Y:S05]  /*1cb0*/  BSYNC B0 ;  /* 0x0000000000007941 */ /* 0x000fea0003800000 */
.L_x_11652:
        /* <DEDUP_REMOVED lines=33> */
.L_x_11655:
[----:B------:R-:W-:Y:S05]  /*1ed0*/  BSYNC B0 ;  /* 0x0000000000007941 */ /* 0x000fea0003800000 */
.L_x_11654:
        /* <DEDUP_REMOVED lines=33> */
.L_x_11657:
[----:B------:R-:W-:Y:S05]  /*20f0*/  BSYNC B0 ;  /* 0x0000000000007941 */ /* 0x000fea0003800000 */
.L_x_11656:
        /* <DEDUP_REMOVED lines=33> */
.L_x_11659:
[----:B------:R-:W-:Y:S05]  /*2310*/  BSYNC B0 ;  /* 0x0000000000007941 */ /* 0x000fea0003800000 */
.L_x_11658:
[----:B-1----:R-:W-:Y:S01]  /*2320*/  FFMA.FTZ R14, R51, R93, R14 ;  /* 0x0000005d330e7223 */ /* 0x002fe2000001000e */
[----:B------:R-:W-:Y:S01]  /*2330*/  BAR.SYNC.DEFER_BLOCKING 0x0 ;  /* 0x0000000000007b1d */ /* 0x000fe20000010000 */
[----:B------:R-:W-:Y:S01]  /*2340*/  HFMA2.MMA R34, -RZ, RZ, 0, 0 ;  /* 0x00000000ff227435 */ /* 0x000fe200000001ff */
[----:B------:R-:W-:Y:S01]  /*2350*/  CS2R R32, SRZ ;  /* 0x0000000000207805 */ /* 0x000fe2000001ff00 */
[----:B------:R-:W-:Y:S01]  /*2360*/  FFMA.FTZ R14, R52, R7, R14 ;  /* 0x00000007340e7223 */ /* 0x000fe2000001000e */
        /* <DEDUP_REMOVED lines=14> */
[----:B------:R-:W-:Y:S01]  /*2450*/  FADD.FTZ R89, R89, R89 ;  /* 0x0000005959597221 */ /* 0x000fe20000010000 */
[----:B------:R-:W-:Y:S01]  /*2460*/  CS2R R98, SRZ ;  /* 0x0000000000627805 */ /* 0x000fe2000001ff00 */
        /* <DEDUP_REMOVED lines=13> */
[----:B------:R-:W-:Y:S01]  /*2540*/  CS2R R34, SRZ ;  /* 0x0000000000227805 */ /* 0x000fe2000001ff00 */
[----:B------:R-:W-:Y:S01]  /*2550*/  CS2R R32, SRZ ;  /* 0x0000000000207805 */ /* 0x000fe2000001ff00 */
[----:B------:R-:W-:-:S02]  /*2560*/  MOV R31, RZ ;  /* 0x000000ff001f7202 */ /* 0x000fc40000000f00 */
.L_x_11707:
[----:B------:R-:W-:Y:S02]  /*2570*/  LOP3.LUT R67, R68, 0x1f, R79, 0xf8, !PT ;  /* 0x0000001f44437812 */ /* 0x000fe400078ef84f */
[----:B------:R-:W-:-:S02]  /*2580*/  IADD3 R64, -R66, c[0x0][0x168], RZ ;  /* 0x00005a0042407a10 */ /* 0x000fc40007ffe1ff */
[----:B------:R-:W-:Y:S02]  /*2590*/  IADD3 R4, R68, R67, RZ ;  /* 0x0000004344047210 */ /* 0x000fe40007ffe0ff */
[----:B------:R-:W-:Y:S02]  /*25a0*/  SHF.L.U32 R22, R64, 0x1, RZ ;  /* 0x0000000140167819 */ /* 0x000fe400000006ff */
[C---:B------:R-:W-:Y:S02]  /*25b0*/  IADD3 R5, R4.reuse, 0x20, RZ ;  /* 0x0000002004057810 */ /* 0x040fe40007ffe0ff */
[----:B------:R-:W-:Y:S02]  /*25c0*/  SHF.R.S32.HI R101, RZ, 0x1f, R98 ;  /* 0x0000001fff657819 */ /* 0x000fe40000011462 */
[----:B------:R-:W-:Y:S02]  /*25d0*/  ISETP.GE.AND P5, PT, R5, R22, PT ;  /* 0x000000160500720c */ /* 0x000fe40003fa6270 */
[C---:B------:R-:W-:Y:S01]  /*25e0*/  IADD3 R7, R4.reuse, 0x80, RZ ;  /* 0x0000008004077810 */ /* 0x040fe20007ffe0ff */
[----:B------:R-:W-:Y:S01]  /*25f0*/  IMAD R15, R101, c[0x0][0x1a0], RZ ;  /* 0x00006800650f7a24 */ /* 0x000fe200078e02ff */
[----:B------:R-:W-:-:S02]  /*2600*/  IADD3 R6, R4, 0x40, RZ ;  /* 0x0000004004067810 */ /* 0x000fc40007ffe0ff */
[--C-:B------:R-:W-:Y:S01]  /*2610*/  SHF.R.S32.HI R5, RZ, 0x1f, R4.reuse ;  /* 0x0000001fff057819 */ /* 0x100fe20000011404 */
[----:B------:R-:W-:Y:S01]  /*2620*/  IMAD R21, R98, c[0x0][0x1a4], R15 ;  /* 0x0000690062157a24 */ /* 0x000fe200078e020f */
[-C--:B------:R-:W-:Y:S01]  /*2630*/  ISETP.GE.AND P1, PT, R7, R22.reuse, PT ;  /* 0x000000160700720c */ /* 0x080fe20003f26270 */
[----:B------:R-:W-:Y:S01]  /*2640*/  IMAD R7, R87, c[0x0][0x180], RZ ;  /* 0x0000600057077a24 */ /* 0x000fe200078e02ff */
[-C--:B------:R-:W-:Y:S01]  /*2650*/  ISETP.GE.AND P6, PT, R6, R22.reuse, PT ;  /* 0x000000160600720c */ /* 0x080fe20003fc6270 */
[----:B------:R-:W-:Y:S01]  /*2660*/  IMAD.WIDE.U32 R16, R98, c[0x0][0x1a0], R4 ;  /* 0x0000680062107a25 */ /* 0x000fe200078e0004 */
[C---:B------:R-:W-:Y:S02]  /*2670*/  IADD3 R6, R4.reuse, 0x60, RZ ;  /* 0x0000006004067810 */ /* 0x040fe40007ffe0ff */
[----:B------:R-:W-:Y:S01]  /*2680*/  ISETP.GE.AND P4, PT, R4, R22, PT ;  /* 0x000000160400720c */ /* 0x000fe20003f86270 */
[----:B------:R-:W-:Y:S01]  /*2690*/  IMAD.WIDE.U32 R14, R88, c[0x0][0x180], RZ ;  /* 0x00006000580e7a25 */ /* 0x000fe200078e00ff */
[----:B------:R-:W-:-:S02]  /*26a0*/  IADD3 R5, R4, 0xa0, RZ ;  /* 0x000000a004057810 */ /* 0x000fc40007ffe0ff */
[-C--:B------:R-:W-:Y:S01]  /*26b0*/  ISETP.GE.AND P0, PT, R6, R22.reuse, PT ;  /* 0x000000160600720c */ /* 0x080fe20003f06270 */
[----:B------:R-:W-:Y:S01]  /*26c0*/  IMAD R19, R88, c[0x0][0x184], R7 ;  /* 0x0000610058137a24 */ /* 0x000fe200078e0207 */
[----:B------:R-:W-:Y:S02]  /*26d0*/  IADD3 R7, R17, R21, RZ ;  /* 0x0000001511077210 */ /* 0x000fe40007ffe0ff */
[----:B------:R-:W-:Y:S01]  /*26e0*/  LEA R6, P3, R16, R71, 0x2 ;  /* 0x0000004710067211 */ /* 0x000fe200078610ff */
[----:B------:R-:W-:Y:S01]  /*26f0*/  CS2R R20, SRZ ;  /* 0x0000000000147805 */ /* 0x000fe2000001ff00 */
[----:B------:R-:W-:Y:S02]  /*2700*/  IADD3 R17, R4, 0xc0, RZ ;  /* 0x000000c004117810 */ /* 0x000fe40007ffe0ff */
[----:B------:R-:W-:Y:S01]  /*2710*/  ISETP.GE.AND P2, PT, R5, R22, PT ;  /* 0x000000160500720c */ /* 0x000fe20003f46270 */
[----:B------:R-:W-:Y:S01]  /*2720*/  IMAD R5, R101, c[0x0][0x188], RZ ;  /* 0x0000620065057a24 */ /* 0x000fe200078e02ff */
[----:B------:R-:W-:-:S02]  /*2730*/  IADD3 R15, R15, R19, RZ ;  /* 0x000000130f0f7210 */ /* 0x000fc40007ffe0ff */
[----:B------:R-:W-:Y:S01]  /*2740*/  LEA.HI.X R7, R16, R70, R7, 0x2, P3 ;  /* 0x0000004610077211 */ /* 0x000fe200018f1407 */
[----:B------:R-:W-:Y:S01]  /*2750*/  CS2R R18, SRZ ;  /* 0x0000000000127805 */ /* 0x000fe2000001ff00 */
[-C--:B------:R-:W-:Y:S01]  /*2760*/  ISETP.GE.AND P3, PT, R17, R22.reuse, PT ;  /* 0x000000161100720c */ /* 0x080fe20003f66270 */
[----:B------:R-:W-:Y:S01]  /*2770*/  IMAD R17, R98, c[0x0][0x18c], R5 ;  /* 0x0000630062117a24 */ /* 0x000fe200078e0205 */
[----:B------:R-:W-:Y:S01]  /*2780*/  IADD3 R5, R4, 0xe0, RZ ;  /* 0x000000e004057810 */ /* 0x000fe20007ffe0ff */
[----:B------:R-:W-:Y:S01]  /*2790*/  IMAD.WIDE.U32 R14, R98, c[0x0][0x188], R14 ;  /* 0x00006200620e7a25 */ /* 0x000fe200078e000e */
[----:B------:R0:W2:Y:S04]  /*27a0*/  @!P5 LDG.E R20, [R6.64+0x80] ;  /* 0x000080060614d981 */ /* 0x0000a8000c1e1900 */
[----:B------:R0:W3:Y:S01]  /*27b0*/  @!P4 LDG.E R18, [R6.64] ;  /* 0x000000060612c981 */ /* 0x0000e2000c1e1900 */
[----:B------:R-:W-:-:S02]  /*27c0*/  ISETP.GE.AND P4, PT, R5, R22, PT ;  /* 0x000000160500720c */ /* 0x000fc40003f86270 */
[C---:B------:R-:W-:Y:S01]  /*27d0*/  IADD3 R5, R4.reuse, 0x100, RZ ;  /* 0x0000010004057810 */ /* 0x040fe20007ffe0ff */
[----:B------:R0:W4:Y:S01]  /*27e0*/  @!P6 LDG.E R19, [R6.64+0x100] ;  /* 0x000100060613e981 */ /* 0x000122000c1e1900 */
[----:B------:R-:W-:Y:S02]  /*27f0*/  IADD3 R17, R15, R17, RZ ;  /* 0x000000110f117210 */ /* 0x000fe40007ffe0ff */
[----:B------:R-:W-:Y:S01]  /*2800*/  ISETP.GE.AND P6, PT, R5, R22, PT ;  /* 0x000000160500720c */ /* 0x000fe20003fc6270 */
[----:B------:R0:W4:Y:S01]  /*2810*/  @!P1 LDG.E R21, [R6.64+0x200] ;  /* 0x0002000606159981 */ /* 0x000122000c1e1900 */
[----:B------:R-:W-:Y:S02]  /*2820*/  IADD3 R5, R4, 0x140, RZ ;  /* 0x0000014004057810 */ /* 0x000fe40007ffe0ff */
[----:B------:R-:W-:Y:S01]  /*2830*/  LEA R16, P5, R14, c[0x0][0x220], 0x3 ;  /* 0x000088000e107a11 */ /* 0x000fe200078a18ff */
[----:B------:R-:W-:Y:S01]  /*2840*/  CS2R R102, SRZ ;  /* 0x0000000000667805 */ /* 0x000fe2000001ff00 */
[----:B------:R-:W-:-:S02]  /*2850*/  IADD3 R15, R4, 0x120, RZ ;  /* 0x00000120040f7810 */ /* 0x000fc40007ffe0ff */
[-C--:B------:R-:W-:Y:S02]  /*2860*/  ISETP.GE.AND P1, PT, R5, R22.reuse, PT ;  /* 0x000000160500720c */ /* 0x080fe40003f26270 */
[----:B------:R-:W-:Y:S01]  /*2870*/  LEA.HI.X R17, R14, c[0x0][0x224], R17, 0x3, P5 ;  /* 0x000089000e117a11 */ /* 0x000fe200028f1c11 */
[----:B------:R-:W-:Y:S01]  /*2880*/  CS2R R104, SRZ ;  /* 0x0000000000687805 */ /* 0x000fe2000001ff00 */
[-C--:B------:R-:W-:Y:S01]  /*2890*/  ISETP.GE.AND P5, PT, R15, R22.reuse, PT ;  /* 0x000000160f00720c */ /* 0x080fe20003fa6270 */
[----:B------:R0:W4:Y:S01]  /*28a0*/  @!P0 LDG.E R102, [R6.64+0x180] ;  /* 0x0001800606668981 */ /* 0x000122000c1e1900 */
[----:B------:R-:W-:Y:S01]  /*28b0*/  IADD3 R5, R4, 0x160, RZ ;  /* 0x0000016004057810 */ /* 0x000fe20007ffe0ff */
[----:B------:R-:W-:Y:S02]  /*28c0*/  CS2R R106, SRZ ;  /* 0x00000000006a7805 */ /* 0x000fe4000001ff00 */
[----:B------:R1:W4:Y:S01]  /*28d0*/  LDG.E.64 R14, [R16.64] ;  /* 0x00000006100e7981 */ /* 0x000322000c1e1b00 */
[----:B------:R-:W-:-:S02]  /*28e0*/  ISETP.GE.AND P0, PT, R5, R22, PT ;  /* 0x000000160500720c */ /* 0x000fc40003f06270 */
[----:B------:R-:W-:Y:S01]  /*28f0*/  IADD3 R5, R4, 0x180, RZ ;  /* 0x0000018004057810 */ /* 0x000fe20007ffe0ff */
[----:B------:R0:W4:Y:S01]  /*2900*/  @!P2 LDG.E R104, [R6.64+0x280] ;  /* 0x000280060668a981 */ /* 0x000122000c1e1900 */
[----:B------:R-:W-:-:S03]  /*2910*/  CS2R R108, SRZ ;  /* 0x00000000006c7805 */ /* 0x000fc6000001ff00 */
[----:B------:R0:W4:Y:S01]  /*2920*/  @!P1 LDG.E R107, [R6.64+0x500] ;  /* 0x00050006066b9981 */ /* 0x000122000c1e1900 */
[C---:B-1----:R-:W-:Y:S02]  /*2930*/  IADD3 R16, R4.reuse, 0x1a0, RZ ;  /* 0x000001a004107810 */ /* 0x042fe40007ffe0ff */
[----:B------:R-:W-:Y:S01]  /*2940*/  IADD3 R17, R4, 0x1c0, RZ ;  /* 0x000001c004117810 */ /* 0x000fe20007ffe0ff */
[----:B------:R0:W4:Y:S01]  /*2950*/  @!P3 LDG.E R103, [R6.64+0x300] ;  /* 0x000300060667b981 */ /* 0x000122000c1e1900 */
[-C--:B------:R-:W-:Y:S02]  /*2960*/  ISETP.GE.AND P1, PT, R5, R22.reuse, PT ;  /* 0x000000160500720c */ /* 0x080fe40003f26270 */
[-C--:B------:R-:W-:Y:S01]  /*2970*/  ISETP.GE.AND P2, PT, R16, R22.reuse, PT ;  /* 0x000000161000720c */ /* 0x080fe20003f46270 */
[----:B------:R0:W4:Y:S01]  /*2980*/  @!P4 LDG.E R106, [R6.64+0x380] ;  /* 0x00038006066ac981 */ /* 0x000122000c1e1900 */
[----:B------:R-:W-:Y:S02]  /*2990*/  IADD3 R4, R4, 0x1e0, RZ ;  /* 0x000001e004047810 */ /* 0x000fe40007ffe0ff */
[-C--:B------:R-:W-:Y:S01]  /*29a0*/  ISETP.GE.AND P3, PT, R17, R22.reuse, PT ;  /* 0x000000161100720c */ /* 0x080fe20003f66270 */
[----:B------:R0:W4:Y:S01]  /*29b0*/  @!P6 LDG.E R105, [R6.64+0x400] ;  /* 0x000400060669e981 */ /* 0x000122000c1e1900 */
[----:B------:R-:W-:Y:S01]  /*29c0*/  ISETP.GE.AND P4, PT, R4, R22, PT ;  /* 0x000000160400720c */ /* 0x000fe20003f86270 */
[----:B------:R-:W-:-:S02]  /*29d0*/  CS2R R110, SRZ ;  /* 0x00000000006e7805 */ /* 0x000fc4000001ff00 */
[----:B------:R0:W4:Y:S01]  /*29e0*/  @!P5 LDG.E R108, [R6.64+0x480] ;  /* 0x00048006066cd981 */ /* 0x000122000c1e1900 */
[----:B------:R-:W-:-:S03]  /*29f0*/  CS2R R112, SRZ ;  /* 0x0000000000707805 */ /* 0x000fc6000001ff00 */
        /* <DEDUP_REMOVED lines=15> */
[----:B------:R-:W-:Y:S02]  /*2af0*/  IADD3 R5, R78, 0x100, RZ ;  /* 0x000001004e057810 */ /* 0x000fe40007ffe0ff */
[----:B------:R-:W-:Y:S02]  /*2b00*/  LOP3.LUT R124, R79, 0x1f, RZ, 0xc0, !PT ;  /* 0x0000001f4f7c7812 */ /* 0x000fe400078ec0ff */
[----:B------:R-:W-:Y:S02]  /*2b10*/  LEA.HI.SX32 R4, R5, R78, 0x1b ;  /* 0x0000004e05047211 */ /* 0x000fe400078fdaff */
[----:B------:R-:W-:Y:S02]  /*2b20*/  ISETP.NE.AND P0, PT, R124, RZ, PT ;  /* 0x000000ff7c00720c */ /* 0x000fe40003f05270 */
[----:B0-----:R-:W-:-:S02]  /*2b30*/  IADD3 R7, R78, 0x120, RZ ;  /* 0x000001204e077810 */ /* 0x001fc40007ffe0ff */
[----:B------:R-:W-:Y:S02]  /*2b40*/  ISETP.LT.OR P1, PT, R166, 0x2, P0 ;  /* 0x00000002a600780c */ /* 0x000fe40000721670 */
[C---:B------:R-:W-:Y:S02]  /*2b50*/  IADD3 R17, R78.reuse, 0x140, RZ ;  /* 0x000001404e117810 */ /* 0x040fe40007ffe0ff */
[----:B------:R-:W-:Y:S02]  /*2b60*/  ISETP.NE.AND P2, PT, R79, RZ, PT ;  /* 0x000000ff4f00720c */ /* 0x000fe40003f45270 */
[-C--:B------:R-:W-:Y:S02]  /*2b70*/  LEA.HI.SX32 R7, R7, R78.reuse, 0x1b ;  /* 0x0000004e07077211 */ /* 0x080fe400078fdaff */
[----:B------:R-:W-:Y:S02]  /*2b80*/  LEA.HI.SX32 R6, R17, R78, 0x1b ;  /* 0x0000004e11067211 */ /* 0x000fe400078fdaff */
[----:B------:R-:W-:Y:S01]  /*2b90*/  IADD3 R17, R78, 0x180, RZ ;  /* 0x000001804e117810 */ /* 0x000fe20007ffe0ff */
[----:B---3--:R-:W-:Y:S04]  /*2ba0*/  STS [R65.X4], R18 ;  /* 0x0000001241007388 */ /* 0x008fe80000004800 */
[----:B--2---:R-:W-:Y:S04]  /*2bb0*/  STS [R63.X4+0x80], R20 ;  /* 0x000080143f007388 */ /* 0x004fe80000004800 */
[----:B----4-:R-:W-:Y:S04]  /*2bc0*/  STS [R62.X4+0x100], R19 ;  /* 0x000100133e007388 */ /* 0x010fe80000004800 */
[----:B------:R0:W-:Y:S01]  /*2bd0*/  STS [R61.X4+0x180], R102 ;  /* 0x000180663d007388 */ /* 0x0001e20000004800 */
[----:B------:R-:W-:-:S02]  /*2be0*/  FMUL.FTZ R128, R14, 1.4426950216293334961 ;  /* 0x3fb8aa3b0e807820 */ /* 0x000fc40000410000 */
[-C--:B------:R-:W-:Y:S01]  /*2bf0*/  FMUL.FTZ R5, R15, R47.reuse ;  /* 0x0000002f0f057220 */ /* 0x080fe20000410000 */
[----:B------:R-:W-:Y:S01]  /*2c00*/  STS [R60.X4+0x200], R21 ;  /* 0x000200153c007388 */ /* 0x000fe20000004800 */
[----:B------:R-:W-:-:S03]  /*2c10*/  FMUL.FTZ R16, R128, R47 ;  /* 0x0000002f80107220 */ /* 0x000fc60000410000 */
[----:B------:R1:W-:Y:S01]  /*2c20*/  STS [R59.X4+0x280], R104 ;  /* 0x000280683b007388 */ /* 0x0003e20000004800 */
[----:B0-----:R-:W-:Y:S03]  /*2c30*/  MUFU.EX2 R102, R16 ;  /* 0x0000001000667308 */ /* 0x001fe60000000800 */
[----:B------:R0:W-:Y:S01]  /*2c40*/  STS [R58.X4+0x300], R103 ;  /* 0x000300673a007388 */ /* 0x0001e20000004800 */
[----:B-1----:R-:W-:Y:S01]  /*2c50*/  FMUL.RZ R104, R5, 0.15915493667125701904 ;  /* 0x3e22f98305687820 */ /* 0x002fe2000040c000 */
[----:B------:R-:W-:-:S03]  /*2c60*/  IADD3 R5, R78, 0x160, RZ ;  /* 0x000001604e057810 */ /* 0x000fc60007ffe0ff */
[----:B------:R-:W1:Y:S01]  /*2c70*/  MUFU.COS R115, R104 ;  /* 0x0000006800737308 */ /* 0x000e620000000000 */
[----:B------:R-:W-:Y:S01]  /*2c80*/  STS [R57.X4+0x380], R106 ;  /* 0x0003806a39007388 */ /* 0x000fe20000004800 */
[----:B------:R-:W-:-:S06]  /*2c90*/  IADD3 R19, R78, 0x1a0, RZ ;  /* 0x000001a04e137810 */ /* 0x000fcc0007ffe0ff */
[----:B0-----:R-:W0:Y:S01]  /*2ca0*/  MUFU.SIN R103, R104 ;  /* 0x0000006800677308 */ /* 0x001e220000000400 */
[----:B------:R2:W-:Y:S01]  /*2cb0*/  STS [R4.X4+0x400], R105 ;  /* 0x0004006904007388 */ /* 0x0005e20000004800 */
[----:B------:R-:W-:Y:S02]  /*2cc0*/  IADD3 R21, R78, 0x1c0, RZ ;  /* 0x000001c04e157810 */ /* 0x000fe40007ffe0ff */
[-C--:B------:R-:W-:Y:S01]  /*2cd0*/  LEA.HI.SX32 R5, R5, R78.reuse, 0x1b ;  /* 0x0000004e05057211 */ /* 0x080fe200078fdaff */
[----:B------:R3:W-:Y:S01]  /*2ce0*/  STS [R7.X4+0x480], R108 ;  /* 0x0004806c07007388 */ /* 0x0007e20000004800 */
[----:B------:R-:W-:-:S03]  /*2cf0*/  LEA.HI.SX32 R19, R19, R78, 0x1b ;  /* 0x0000004e13137211 */ /* 0x000fc600078fdaff */
[----:B------:R4:W-:Y:S01]  /*2d00*/  STS [R6.X4+0x500], R107 ;  /* 0x0005006b06007388 */ /* 0x0009e20000004800 */
[-C--:B------:R-:W-:Y:S02]  /*2d10*/  LEA.HI.SX32 R18, R21, R78.reuse, 0x1b ;  /* 0x0000004e15127211 */ /* 0x080fe400078fdaff */
[----:B--2---:R-:W-:Y:S02]  /*2d20*/  @!P1 IADD3 R105, R166, -0x2, RZ ;  /* 0xfffffffea6699810 */ /* 0x004fe40007ffe0ff */
[C---:B---3--:R-:W-:Y:S02]  /*2d30*/  IADD3 R7, R78.reuse, 0x1e0, RZ ;  /* 0x000001e04e077810 */ /* 0x048fe40007ffe0ff */
[-C--:B----4-:R-:W-:Y:S01]  /*2d40*/  LEA.HI.SX32 R6, R17, R78.reuse, 0x1b ;  /* 0x0000004e11067211 */ /* 0x090fe200078fdaff */
[----:B------:R-:W-:Y:S01]  /*2d50*/  STS [R5.X4+0x580], R110 ;  /* 0x0005806e05007388 */ /* 0x000fe20000004800 */
[----:B------:R-:W-:Y:S02]  /*2d60*/  LEA.HI.SX32 R20, R7, R78, 0x1b ;  /* 0x0000004e07147211 */ /* 0x000fe400078fdaff */
[----:B------:R-:W-:Y:S01]  /*2d70*/  LEA R21, R91, R98, 0x8 ;  /* 0x000000625b157211 */ /* 0x000fe200078e40ff */
[----:B------:R-:W-:Y:S01]  /*2d80*/  STS [R6.X4+0x600], R109 ;  /* 0x0006006d06007388 */ /* 0x000fe20000004800 */
[----:B------:R-:W-:-:S02]  /*2d90*/  SHF.L.U32 R7, R78, 0x4, RZ ;  /* 0x000000044e077819 */ /* 0x000fc400000006ff */
[----:B------:R-:W-:Y:S01]  /*2da0*/  @P2 IADD3 R21, R79, 0x200, RZ ;  /* 0x000002004f152810 */ /* 0x000fe20007ffe0ff */
[----:B------:R-:W-:Y:S01]  /*2db0*/  STS [R19.X4+0x680], R112 ;  /* 0x0006807013007388 */ /* 0x000fe20000004800 */
[----:B------:R-:W-:Y:S02]  /*2dc0*/  @!P1 IMAD R105, R105, c[0x0][0x16c], R98 ;  /* 0x00005b0069699a24 */ /* 0x000fe400078e0262 */
[C---:B-1----:R-:W-:Y:S01]  /*2dd0*/  FMUL.FTZ R16, R102.reuse, R115 ;  /* 0x0000007366107220 */ /* 0x042fe20000410000 */
[----:B------:R1:W-:Y:S01]  /*2de0*/  STS [R18.X4+0x700], R111 ;  /* 0x0007006f12007388 */ /* 0x0003e20000004800 */
[----:B0-----:R-:W-:Y:S01]  /*2df0*/  FMUL.FTZ R17, R102, R103 ;  /* 0x0000006766117220 */ /* 0x001fe20000410000 */
[----:B------:R-:W-:Y:S02]  /*2e00*/  SHF.L.U32 R115, R21, 0x3, RZ ;  /* 0x0000000315737819 */ /* 0x000fe400000006ff */
[----:B------:R-:W-:Y:S01]  /*2e10*/  STS [R20.X4+0x780], R113 ;  /* 0x0007807114007388 */ /* 0x000fe20000004800 */
[----:B------:R-:W-:-:S06]  /*2e20*/  NOP ;  /* 0x0000000000007918 */ /* 0x000fcc0000000000 */
[----:B-1----:R-:W-:Y:S01]  /*2e30*/  LEA.HI.SX32 R18, R7, R7, 0x1b ;  /* 0x0000000707127211 */ /* 0x002fe200078fdaff */
[----:B------:R-:W-:Y:S01]  /*2e40*/  @!P1 IMAD.WIDE R6, R105, 0x10, R12 ;  /* 0x0000001069069825 */ /* 0x000fe200078e020c */
[----:B------:R-:W5:Y:S04]  /*2e50*/  LDG.E.64 R22, [R22.64] ;  /* 0x0000000616167981 */ /* 0x000f68000c1e1b00 */
        /* <DEDUP_REMOVED lines=14> */
[----:B------:R-:W0:Y:S04]  /*2f40*/  LDS R118, [R18.X4] ;  /* 0x0000000012767984 */ /* 0x000e280000004800 */
[----:B------:R-:W1:Y:S04]  /*2f50*/  LDS R120, [R18.X4+0x4] ;  /* 0x0000040012787984 */ /* 0x000e680000004800 */
[----:B------:R2:W-:Y:S01]  /*2f60*/  STS.64 [R115+0x14d0], R16 ;  /* 0x0014d01073007388 */ /* 0x0005e20000000a00 */
[----:B------:R-:W-:-:S03]  /*2f70*/  CS2R R4, SRZ ;  /* 0x0000000000047805 */ /* 0x000fc6000001ff00 */
[----:B------:R-:W-:Y:S01]  /*2f80*/  BAR.SYNC.DEFER_BLOCKING 0x0 ;  /* 0x0000000000007b1d */ /* 0x000fe20000010000 */
[CC--:B------:R-:W-:Y:S02]  /*2f90*/  FMUL.FTZ R19, R15.reuse, R46.reuse ;  /* 0x0000002e0f137220 */ /* 0x0c0fe40000410000 */
[----:B------:R-:W-:Y:S02]  /*2fa0*/  FMUL.FTZ R21, R15, R45 ;  /* 0x0000002d0f157220 */ /* 0x000fe40000410000 */
[----:B------:R-:W-:Y:S02]  /*2fb0*/  FMUL.RZ R117, R19, 0.15915493667125701904 ;  /* 0x3e22f98313757820 */ /* 0x000fe4000040c000 */
[----:B------:R-:W-:Y:S02]  /*2fc0*/  FMUL.FTZ R19, R128, R46 ;  /* 0x0000002e80137220 */ /* 0x000fe40000410000 */
[----:B--2---:R-:W-:Y:S01]  /*2fd0*/  FMUL.RZ R115, R21, 0.15915493667125701904 ;  /* 0x3e22f98315737820 */ /* 0x004fe2000040c000 */
[----:B------:R-:W-:Y:S01]  /*2fe0*/  MUFU.SIN R20, R117 ;  /* 0x0000007500147308 */ /* 0x000fe20000000400 */
[----:B------:R-:W-:-:S07]  /*2ff0*/  FMUL.FTZ R21, R15, R43 ;  /* 0x0000002b0f157220 */ /* 0x000fce0000410000 */
[----:B------:R-:W2:Y:S01]  /*3000*/  MUFU.EX2 R19, R19 ;  /* 0x0000001300137308 */ /* 0x000ea20000000800 */
[----:B------:R3:W5:Y:S07]  /*3010*/  @!P1 LDG.E.64 R4, [R6.64+0x8] ;  /* 0x0000080606049981 */ /* 0x00076e000c1e1b00 */
[----:B------:R-:W-:Y:S01]  /*3020*/  MUFU.SIN R121, R115 ;  /* 0x0000007300797308 */ /* 0x000fe20000000400 */
[----:B---3--:R-:W-:-:S07]  /*3030*/  FMUL.FTZ R6, R128, R45 ;  /* 0x0000002d80067220 */ /* 0x008fce0000410000 */
[----:B------:R3:W-:Y:S01]  /*3040*/  MUFU.COS R119, R115 ;  /* 0x0000007300777308 */ /* 0x0007e20000000000 */
[----:B------:R-:W-:-:S07]  /*3050*/  FMUL.FTZ R7, R15, R44 ;  /* 0x0000002c0f077220 */ /* 0x000fce0000410000 */
[----:B------:R-:W4:Y:S01]  /*3060*/  MUFU.EX2 R6, R6 ;  /* 0x0000000600067308 */ /* 0x000f220000000800 */
[----:B------:R-:W-:Y:S02]  /*3070*/  FMUL.RZ R123, R7, 0.15915493667125701904 ;  /* 0x3e22f983077b7820 */ /* 0x000fe4000040c000 */
[----:B------:R-:W-:-:S05]  /*3080*/  FMUL.FTZ R7, R128, R44 ;  /* 0x0000002c80077220 */ /* 0x000fca0000410000 */
[----:B------:R2:W0:Y:S01]  /*3090*/  MUFU.COS R122, R117 ;  /* 0x00000075007a7308 */ /* 0x0004220000000000 */
[----:B------:R-:W-:Y:S02]  /*30a0*/  FMUL.RZ R125, R21, 0.15915493667125701904 ;  /* 0x3e22f983157d7820 */ /* 0x000fe4000040c000 */
[----:B------:R-:W-:-:S05]  /*30b0*/  FMUL.FTZ R21, R128, R43 ;  /* 0x0000002b80157220 */ /* 0x000fca0000410000 */
[----:B------:R-:W-:Y:S01]  /*30c0*/  MUFU.SIN R18, R123 ;  /* 0x0000007b00127308 */ /* 0x000fe20000000400 */
[----:B---3--:R-:W-:Y:S02]  /*30d0*/  FMUL.FTZ R115, R15, R42 ;  /* 0x0000002a0f737220 */ /* 0x008fe40000410000 */
[----:B--2---:R-:W-:-:S05]  /*30e0*/  FMUL.FTZ R117, R19, R20 ;  /* 0x0000001413757220 */ /* 0x004fca0000410000 */
[----:B------:R0:W-:Y:S01]  /*30f0*/  MUFU.COS R126, R123 ;  /* 0x0000007b007e7308 */ /* 0x0001e20000000000 */
[----:B----4-:R-:W-:-:S07]  /*3100*/  FMUL.FTZ R119, R6, R119 ;  /* 0x0000007706777220 */ /* 0x010fce0000410000 */
[----:B------:R-:W-:Y:S01]  /*3110*/  MUFU.SIN R138, R125 ;  /* 0x0000007d008a7308 */ /* 0x000fe20000000400 */
[----:B0-----:R-:W-:-:S07]  /*3120*/  FMUL.FTZ R123, R118, R47 ;  /* 0x0000002f767b7220 */ /* 0x001fce0000410000 */
[----:B------:R1:W-:Y:S01]  /*3130*/  MUFU.COS R140, R125 ;  /* 0x0000007d008c7308 */ /* 0x0003e20000000000 */
[----:B------:R-:W-:Y:S02]  /*3140*/  FMUL.FTZ R132, R56, R123 ;  /* 0x0000007b38847220 */ /* 0x000fe40000410000 */
[----:B------:R-:W-:-:S05]  /*3150*/  FMUL.FTZ R121, R6, R121 ;  /* 0x0000007906797220 */ /* 0x000fca0000410000 */
[----:B------:R-:W0:Y:S01]  /*3160*/  MUFU.EX2 R7, R7 ;  /* 0x0000000700077308 */ /* 0x000e220000000800 */
[----:B-1----:R-:W-:Y:S02]  /*3170*/  FMUL.FTZ R125, R120, R47 ;  /* 0x0000002f787d7220 */ /* 0x002fe40000410000 */
[----:B------:R-:W-:Y:S02]  /*3180*/  FMUL.RZ R129, R115, 0.15915493667125701904 ;  /* 0x3e22f98373817820 */ /* 0x000fe4000040c000 */
[----:B------:R-:W-:-:S03]  /*3190*/  FMUL.FTZ R130, R56, R125 ;  /* 0x0000007d38827220 */ /* 0x000fc60000410000 */
[----:B------:R-:W1:Y:S01]  /*31a0*/  MUFU.EX2 R21, R21 ;  /* 0x0000001500157308 */ /* 0x000e620000000800 */
[----:B------:R-:W-:Y:S02]  /*31b0*/  FMUL.FTZ R6, R128, R42 ;  /* 0x0000002a80067220 */ /* 0x000fe40000410000 */
[----:B------:R-:W-:Y:S02]  /*31c0*/  FMUL.FTZ R115, R19, R122 ;  /* 0x0000007a13737220 */ /* 0x000fe40000410000 */
[C---:B------:R-:W-:Y:S02]  /*31d0*/  FMUL.FTZ R123, R117.reuse, R132 ;  /* 0x00000084757b7220 */ /* 0x040fe40000410000 */
[----:B------:R-:W-:Y:S01]  /*31e0*/  FMUL.FTZ R20, R117, R130 ;  /* 0x0000008275147220 */ /* 0x000fe20000410000 */
[----:B------:R-:W-:Y:S01]  /*31f0*/  MUFU.SIN R133, R129 ;  /* 0x0000008100857308 */ /* 0x000fe20000000400 */
[----:B------:R-:W-:Y:S02]  /*3200*/  FMUL.FTZ R136, R105, R46 ;  /* 0x0000002e69887220 */ /* 0x000fe40000410000 */
[----:B------:R-:W-:-:S02]  /*3210*/  FFMA.FTZ R125, R115, R130, R123 ;  /* 0x00000082737d7223 */ /* 0x000fc4000001007b */
[----:B------:R-:W-:Y:S02]  /*3220*/  FMUL.FTZ R134, R103, R46 ;  /* 0x0000002e67867220 */ /* 0x000fe40000410000 */
[----:B------:R-:W-:Y:S01]  /*3230*/  FFMA.FTZ R20, R115, R132, -R20 ;  /* 0x0000008473147223 */ /* 0x000fe20000010814 */
[----:B------:R-:W2:Y:S01]  /*3240*/  MUFU.EX2 R6, R6 ;  /* 0x0000000600067308 */ /* 0x000ea20000000800 */
[C---:B------:R-:W-:Y:S02]  /*3250*/  FFMA.FTZ R142, R53.reuse, R136, R125 ;  /* 0x00000088358e7223 */ /* 0x040fe4000001007d */
[----:B------:R-:W-:Y:S02]  /*3260*/  FFMA.FTZ R20, R53, R134, R20 ;  /* 0x0000008635147223 */ /* 0x000fe40000010014 */
[----:B0-----:R-:W-:Y:S02]  /*3270*/  FMUL.FTZ R122, R7, R126 ;  /* 0x0000007e077a7220 */ /* 0x001fe40000410000 */
[C---:B-1----:R-:W-:Y:S01]  /*3280*/  FMUL.FTZ R125, R21.reuse, R140 ;  /* 0x0000008c157d7220 */ /* 0x042fe20000410000 */
[----:B------:R0:W1:Y:S01]  /*3290*/  MUFU.COS R127, R129 ;  /* 0x00000081007f7308 */ /* 0x0000620000000000 */
[----:B------:R-:W-:-:S02]  /*32a0*/  FMUL.FTZ R126, R21, R138 ;  /* 0x0000008a157e7220 */ /* 0x000fc40000410000 */
[----:B------:R-:W-:Y:S02]  /*32b0*/  FMUL.FTZ R21, R121, R142 ;  /* 0x0000008e79157220 */ /* 0x000fe40000410000 */
[----:B------:R-:W-:Y:S02]  /*32c0*/  FMUL.FTZ R123, R7, R18 ;  /* 0x00000012077b7220 */ /* 0x000fe40000410000 */
[-C--:B0-----:R-:W-:Y:S02]  /*32d0*/  FMUL.FTZ R129, R121, R20.reuse ;  /* 0x0000001479817220 */ /* 0x081fe40000410000 */
[C---:B------:R-:W-:Y:S02]  /*32e0*/  FFMA.FTZ R21, R119.reuse, R20, -R21 ;  /* 0x0000001477157223 */ /* 0x040fe40000010815 */
[----:B------:R-:W-:Y:S02]  /*32f0*/  FFMA.FTZ R20, R119, R142, R129 ;  /* 0x0000008e77147223 */ /* 0x000fe40000010081 */
[----:B------:R-:W-:-:S02]  /*3300*/  FMUL.FTZ R7, R15, R41 ;  /* 0x000000290f077220 */ /* 0x000fc40000410000 */
[----:B------:R-:W-:Y:S02]  /*3310*/  FMUL.FTZ R129, R104, R45 ;  /* 0x0000002d68817220 */ /* 0x000fe40000410000 */
[C---:B------:R-:W-:Y:S02]  /*3320*/  FMUL.FTZ R19, R128.reuse, R41 ;  /* 0x0000002980137220 */ /* 0x040fe40000410000 */
[----:B------:R-:W-:Y:S02]  /*3330*/  FMUL.FTZ R18, R128, R39 ;  /* 0x0000002780127220 */ /* 0x000fe40000410000 */
[----:B------:R-:W-:Y:S02]  /*3340*/  FMUL.FTZ R131, R102, R45 ;  /* 0x0000002d66837220 */ /* 0x000fe40000410000 */
[----:B--2---:R-:W-:Y:S02]  /*3350*/  FMUL.FTZ R128, R6, R133 ;  /* 0x0000008506807220 */ /* 0x004fe40000410000 */
[----:B------:R-:W-:-:S02]  /*3360*/  FMUL.RZ R139, R7, 0.15915493667125701904 ;  /* 0x3e22f983078b7820 */ /* 0x000fc4000040c000 */
[C---:B------:R-:W-:Y:S02]  /*3370*/  FFMA.FTZ R133, R54.reuse, R129, R20 ;  /* 0x0000008136857223 */ /* 0x040fe40000010014 */
[----:B------:R-:W-:Y:S02]  /*3380*/  FMUL.FTZ R7, R17, R117 ;  /* 0x0000007511077220 */ /* 0x000fe40000410000 */
[----:B------:R-:W-:Y:S01]  /*3390*/  FFMA.FTZ R21, R54, R131, R21 ;  /* 0x0000008336157223 */ /* 0x000fe20000010015 */
[----:B------:R0:W-:Y:S01]  /*33a0*/  MUFU.EX2 R142, R18 ;  /* 0x00000012008e7308 */ /* 0x0001e20000000800 */
[C---:B------:R-:W-:Y:S02]  /*33b0*/  FMUL.FTZ R135, R123.reuse, R133 ;  /* 0x000000857b877220 */ /* 0x040fe40000410000 */
[----:B------:R-:W-:Y:S02]  /*33c0*/  FFMA.FTZ R20, R16, R115, -R7 ;  /* 0x0000007310147223 */ /* 0x000fe40000010807 */
[----:B------:R-:W-:-:S02]  /*33d0*/  FMUL.FTZ R137, R123, R21 ;  /* 0x000000157b897220 */ /* 0x000fc40000410000 */
[----:B0-----:R-:W-:Y:S02]  /*33e0*/  FMUL.FTZ R18, R16, R117 ;  /* 0x0000007510127220 */ /* 0x001fe40000410000 */
[C---:B------:R-:W-:Y:S02]  /*33f0*/  FFMA.FTZ R135, R122.reuse, R21, -R135 ;  /* 0x000000157a877223 */ /* 0x040fe40000010887 */
[----:B------:R-:W-:Y:S02]  /*3400*/  FFMA.FTZ R144, R17, R115, R18 ;  /* 0x0000007311907223 */ /* 0x000fe40000010012 */
[----:B------:R-:W-:Y:S02]  /*3410*/  FMUL.FTZ R21, R121, R20 ;  /* 0x0000001479157220 */ /* 0x000fe40000410000 */
[----:B------:R-:W-:Y:S02]  /*3420*/  FFMA.FTZ R137, R122, R133, R137 ;  /* 0x000000857a897223 */ /* 0x000fe40000010089 */
[----:B------:R-:W-:Y:S01]  /*3430*/  FMUL.FTZ R138, R109, R44 ;  /* 0x0000002c6d8a7220 */ /* 0x000fe20000410000 */
[----:B------:R-:W-:Y:S01]  /*3440*/  MUFU.EX2 R19, R19 ;  /* 0x0000001300137308 */ /* 0x000fe20000000800 */
[----:B------:R-:W-:-:S02]  /*3450*/  FMUL.FTZ R7, R15, R39 ;  /* 0x000000270f077220 */ /* 0x000fc40000410000 */
[----:B------:R-:W-:Y:S02]  /*3460*/  FFMA.FTZ R21, R119, R144, R21 ;  /* 0x0000009077157223 */ /* 0x000fe40000010015 */
[----:B------:R-:W-:Y:S02]  /*3470*/  FMUL.FTZ R140, R107, R44 ;  /* 0x0000002c6b8c7220 */ /* 0x000fe40000410000 */
[----:B------:R-:W-:Y:S01]  /*3480*/  FFMA.FTZ R133, R51, R138, R137 ;  /* 0x0000008a33857223 */ /* 0x000fe20000010089 */
[----:B------:R-:W0:Y:S01]  /*3490*/  MUFU.COS R18, R139 ;  /* 0x0000008b00127308 */ /* 0x000e220000000000 */
[----:B------:R-:W-:Y:S02]  /*34a0*/  FMUL.FTZ R144, R121, R144 ;  /* 0x0000009079907220 */ /* 0x000fe40000410000 */
[----:B------:R-:W-:Y:S02]  /*34b0*/  FMUL.RZ R145, R7, 0.15915493667125701904 ;  /* 0x3e22f98307917820 */ /* 0x000fe4000040c000 */
[----:B------:R-:W-:-:S02]  /*34c0*/  FFMA.FTZ R135, R51, R140, R135 ;  /* 0x0000008c33877223 */ /* 0x000fc40000010087 */
[C---:B------:R-:W-:Y:S02]  /*34d0*/  FMUL.FTZ R146, R126.reuse, R133 ;  /* 0x000000857e927220 */ /* 0x040fe40000410000 */
[----:B------:R-:W-:Y:S02]  /*34e0*/  FFMA.FTZ R144, R119, R20, -R144 ;  /* 0x0000001477907223 */ /* 0x000fe40000010890 */
[----:B------:R-:W-:Y:S02]  /*34f0*/  FMUL.FTZ R7, R123, R21 ;  /* 0x000000157b077220 */ /* 0x000fe40000410000 */
[-C--:B------:R-:W-:Y:S02]  /*3500*/  FFMA.FTZ R146, R125, R135.reuse, -R146 ;  /* 0x000000877d927223 */ /* 0x080fe40000010892 */
[----:B------:R-:W-:Y:S02]  /*3510*/  FMUL.FTZ R148, R126, R135 ;  /* 0x000000877e947220 */ /* 0x000fe40000410000 */
[----:B------:R-:W-:-:S02]  /*3520*/  FFMA.FTZ R20, R122, R144, -R7 ;  /* 0x000000907a147223 */ /* 0x000fc40000010807 */
[----:B------:R-:W-:Y:S02]  /*3530*/  FMUL.FTZ R137, R106, R43 ;  /* 0x0000002b6a897220 */ /* 0x000fe40000410000 */
[----:B------:R-:W-:Y:S02]  /*3540*/  FMUL.FTZ R144, R123, R144 ;  /* 0x000000907b907220 */ /* 0x000fe40000410000 */
[----:B-1----:R-:W-:Y:S02]  /*3550*/  FMUL.FTZ R127, R6, R127 ;  /* 0x0000007f067f7220 */ /* 0x002fe40000410000 */
[----:B------:R1:W2:Y:S01]  /*3560*/  MUFU.SIN R6, R139 ;  /* 0x0000008b00067308 */ /* 0x0002a20000000400 */
[----:B------:R-:W-:Y:S02]  /*3570*/  FFMA.FTZ R148, R125, R133, R148 ;  /* 0x000000857d947223 */ /* 0x000fe40000010094 */
[----:B------:R-:W-:Y:S02]  /*3580*/  FFMA.FTZ R146, R52, R137, R146 ;  /* 0x0000008934927223 */ /* 0x000fe40000010092 */
[----:B------:R-:W-:-:S02]  /*3590*/  FFMA.FTZ R21, R122, R21, R144 ;  /* 0x000000157a157223 */ /* 0x000fc40000010090 */
[----:B-1----:R-:W-:Y:S01]  /*35a0*/  FMUL.FTZ R139, R108, R43 ;  /* 0x0000002b6c8b7220 */ /* 0x002fe20000410000 */
[----:B------:R-:W1:Y:S01]  /*35b0*/  MUFU.COS R141, R145 ;  /* 0x00000091008d7308 */ /* 0x000e620000000000 */
[----:B------:R-:W-:Y:S02]  /*35c0*/  FMUL.FTZ R143, R128, R146 ;  /* 0x00000092808f7220 */ /* 0x000fe40000410000 */
[----:B------:R-:W-:Y:S02]  /*35d0*/  FFMA.FTZ R148, R52, R139, R148 ;  /* 0x0000008b34947223 */ /* 0x000fe40000010094 */
[----:B0-----:R-:W-:Y:S02]  /*35e0*/  FMUL.FTZ R133, R19, R18 ;  /* 0x0000001213857220 */ /* 0x001fe40000410000 */
[----:B------:R-:W-:Y:S01]  /*35f0*/  FMUL.FTZ R18, R126, R21 ;  /* 0x000000157e127220 */ /* 0x000fe20000410000 */
[----:B------:R-:W0:Y:S01]  /*3600*/  MUFU.SIN R7, R145 ;  /* 0x0000009100077308 */ /* 0x000e220000000400 */
[----:B------:R-:W-:-:S02]  /*3610*/  FFMA.FTZ R143, R127, R148, R143 ;  /* 0x000000947f8f7223 */ /* 0x000fc4000001008f */
[----:B------:R-:W-:Y:S02]  /*3620*/  FMUL.FTZ R148, R128, R148 ;  /* 0x0000009480947220 */ /* 0x000fe40000410000 */
[-C--:B------:R-:W-:Y:S02]  /*3630*/  FFMA.FTZ R18, R125, R20.reuse, -R18 ;  /* 0x000000147d127223 */ /* 0x080fe40000010812 */
[----:B------:R-:W-:Y:S02]  /*3640*/  FMUL.FTZ R20, R126, R20 ;  /* 0x000000147e147220 */ /* 0x000fe40000410000 */
[----:B------:R-:W-:Y:S02]  /*3650*/  FFMA.FTZ R148, R127, R146, -R148 ;  /* 0x000000927f947223 */ /* 0x000fe40000010894 */
[----:B------:R-:W-:Y:S02]  /*3660*/  FMUL.FTZ R146, R111, R42 ;  /* 0x0000002a6f927220 */ /* 0x000fe40000410000 */
[----:B------:R-:W-:-:S02]  /*3670*/  FFMA.FTZ R20, R125, R21, R20 ;  /* 0x000000157d147223 */ /* 0x000fc40000010014 */
[----:B--2---:R-:W-:Y:S02]  /*3680*/  FMUL.FTZ R135, R19, R6 ;  /* 0x0000000613877220 */ /* 0x004fe40000410000 */
[----:B------:R-:W-:Y:S02]  /*3690*/  FMUL.FTZ R144, R113, R42 ;  /* 0x0000002a71907220 */ /* 0x000fe40000410000 */
[C---:B------:R-:W-:Y:S02]  /*36a0*/  FFMA.FTZ R148, R49.reuse, R146, R148 ;  /* 0x0000009231947223 */ /* 0x040fe40000010094 */
[----:B------:R-:W-:Y:S02]  /*36b0*/  FMUL.FTZ R6, R128, R20 ;  /* 0x0000001480067220 */ /* 0x000fe40000410000 */
[----:B-1----:R-:W-:Y:S02]  /*36c0*/  FMUL.FTZ R141, R142, R141 ;  /* 0x0000008d8e8d7220 */ /* 0x002fe40000410000 */
[----:B------:R-:W-:-:S02]  /*36d0*/  FFMA.FTZ R150, R49, R144, R143 ;  /* 0x0000009031967223 */ /* 0x000fc4000001008f */
[----:B0-----:R-:W-:Y:S02]  /*36e0*/  FMUL.FTZ R142, R142, R7 ;  /* 0x000000078e8e7220 */ /* 0x001fe40000410000 */
[----:B------:R-:W-:Y:S02]  /*36f0*/  FMUL.FTZ R7, R135, R148 ;  /* 0x0000009487077220 */ /* 0x000fe40000410000 */
[-C--:B------:R-:W-:Y:S02]  /*3700*/  FFMA.FTZ R6, R127, R18.reuse, -R6 ;  /* 0x000000127f067223 */ /* 0x080fe40000010806 */
[----:B------:R-:W-:Y:S02]  /*3710*/  FMUL.FTZ R18, R128, R18 ;  /* 0x0000001280127220 */ /* 0x000fe40000410000 */
[-C--:B------:R-:W-:Y:S02]  /*3720*/  FMUL.FTZ R19, R135, R150.reuse ;  /* 0x0000009687137220 */ /* 0x080fe40000410000 */
[----:B------:R-:W-:-:S02]  /*3730*/  FFMA.FTZ R7, R133, R150, R7 ;  /* 0x0000009685077223 */ /* 0x000fc40000010007 */
[-C--:B------:R-:W-:Y:S02]  /*3740*/  FMUL.FTZ R143, R112, R41.reuse ;  /* 0x00000029708f7220 */ /* 0x080fe40000410000 */
[----:B------:R-:W-:Y:S02]  /*3750*/  FFMA.FTZ R18, R127, R20, R18 ;  /* 0x000000147f127223 */ /* 0x000fe40000010012 */
[----:B------:R-:W-:Y:S02]  /*3760*/  FFMA.FTZ R19, R133, R148, -R19 ;  /* 0x0000009485137223 */ /* 0x000fe40000010813 */
[----:B------:R-:W-:Y:S02]  /*3770*/  FMUL.FTZ R145, R110, R41 ;  /* 0x000000296e917220 */ /* 0x000fe40000410000 */
[----:B------:R-:W-:Y:S01]  /*3780*/  FFMA.FTZ R21, R50, R143, R7 ;  /* 0x0000008f32157223 */ /* 0x000fe20000010007 */
[----:B------:R-:W-:Y:S01]  /*3790*/  ISETP.NE.AND P1, PT, R79, 0x1f, PT ;  /* 0x0000001f4f00780c */ /* 0x000fe20003f25270 */
[----:B------:R-:W-:-:S02]  /*37a0*/  FMUL.FTZ R7, R135, R18 ;  /* 0x0000001287077220 */ /* 0x000fc40000410000 */
[----:B------:R-:W-:Y:S02]  /*37b0*/  FFMA.FTZ R20, R50, R145, R19 ;  /* 0x0000009132147223 */ /* 0x000fe40000010013 */
[-C--:B------:R-:W-:Y:S02]  /*37c0*/  FMUL.FTZ R19, R135, R6.reuse ;  /* 0x0000000687137220 */ /* 0x080fe40000410000 */
[C---:B------:R-:W-:Y:S02]  /*37d0*/  FFMA.FTZ R7, R133.reuse, R6, -R7 ;  /* 0x0000000685077223 */ /* 0x040fe40000010807 */
[----:B------:R-:W-:Y:S02]  /*37e0*/  FFMA.FTZ R19, R133, R18, R19 ;  /* 0x0000001285137223 */ /* 0x000fe40000010013 */
[C---:B------:R-:W-:Y:S02]  /*37f0*/  FMUL.FTZ R18, R142.reuse, R7 ;  /* 0x000000078e127220 */ /* 0x040fe40000410000 */
[----:B------:R-:W-:-:S02]  /*3800*/  FMUL.FTZ R6, R142, R19 ;  /* 0x000000138e067220 */ /* 0x000fc40000410000 */
[C---:B------:R-:W-:Y:S02]  /*3810*/  FFMA.FTZ R150, R141.reuse, R19, R18 ;  /* 0x000000138d967223 */ /* 0x040fe40000010012 */
[----:B------:R0:W1:Y:S01]  /*3820*/  @P1 LDS.64 R18, [R79.X8+0x24d8] ;  /* 0x0024d8004f121984 */ /* 0x0000620000008a00 */
[C---:B------:R-:W-:Y:S02]  /*3830*/  FMUL.FTZ R147, R142.reuse, R21 ;  /* 0x000000158e937220 */ /* 0x040fe40000410000 */
[-C--:B------:R-:W-:Y:S02]  /*3840*/  FMUL.FTZ R148, R142, R20.reuse ;  /* 0x000000148e947220 */ /* 0x080fe40000410000 */
[C---:B------:R-:W-:Y:S02]  /*3850*/  FFMA.FTZ R20, R141.reuse, R20, -R147 ;  /* 0x000000148d147223 */ /* 0x040fe40000010893 */
[----:B------:R-:W-:Y:S01]  /*3860*/  FMUL.FTZ R147, R114, R39 ;  /* 0x0000002772937220 */ /* 0x000fe20000410000 */
[----:B------:R-:W-:Y:S01]  /*3870*/  BSSY B0, `(.L_x_11661) ;  /* 0x0000010000007945 */ /* 0x000fe20003800000 */
[----:B------:R-:W-:-:S02]  /*3880*/  FFMA.FTZ R148, R141, R21, R148 ;  /* 0x000000158d947223 */ /* 0x000fc40000010094 */
[----:B------:R-:W-:Y:S02]  /*3890*/  FMUL.FTZ R149, R116, R39 ;  /* 0x0000002774957220 */ /* 0x000fe40000410000 */
[C---:B------:R-:W-:Y:S02]  /*38a0*/  FFMA.FTZ R21, R48.reuse, R147, R20 ;  /* 0x0000009330157223 */ /* 0x040fe40000010014 */
[----:B------:R-:W-:Y:S02]  /*38b0*/  FFMA.FTZ R153, R141, R7, -R6 ;  /* 0x000000078d997223 */ /* 0x000fe40000010806 */
[----:B------:R-:W-:Y:S01]  /*38c0*/  FFMA.FTZ R20, R48, R149, R148 ;  /* 0x0000009530147223 */ /* 0x000fe20000010094 */
[----:B------:R-:W-:Y:S05]  /*38d0*/  @P1 BRA `(.L_x_11662) ;  /* 0x0000009000001947 */ /* 0x000fea0003800000 */
[----:B0-----:R-:W-:Y:S01]  /*38e0*/  ISETP.NE.AND P3, PT, R166, c[0x0][0x174], PT ;  /* 0x00005d00a6007a0c */ /* 0x001fe20003f65270 */
[----:B-1----:R-:W-:Y:S01]  /*38f0*/  HFMA2.MMA R19, -RZ, RZ, 0, 0 ;  /* 0x00000000ff137435 */ /* 0x002fe200000001ff */
[----:B------:R-:W-:-:S11]  /*3900*/  MOV R18, 0x3f800000 ;  /* 0x3f80000000127802 */ /* 0x000fd60000000f00 */
[----:B------:R-:W-:-:S04]  /*3910*/  @P3 IADD3 R7, -R69, c[0x0][0x174], RZ ;  /* 0x00005d0045073a10 */ /* 0x000fc80007ffe1ff */
[----:B------:R-:W-:-:S04]  /*3920*/  @P3 LEA.HI R6, R7, R7, RZ, 0x1 ;  /* 0x0000000707063211 */ /* 0x000fc800078f08ff */
[----:B------:R-:W-:-:S04]  /*3930*/  @P3 LOP3.LUT R6, R6, 0xfffffe, RZ, 0xc0, !PT ;  /* 0x00fffffe06063812 */ /* 0x000fc800078ec0ff */
[----:B------:R-:W-:-:S04]  /*3940*/  @P3 IADD3 R7, -R6, R7, RZ ;  /* 0x0000000706073210 */ /* 0x000fc80007ffe1ff */
[----:B------:R-:W-:-:S05]  /*3950*/  @P3 LEA R7, R7, R98, 0x8 ;  /* 0x0000006207073211 */ /* 0x000fca00078e40ff */
[----:B------:R0:W1:Y:S02]  /*3960*/  @P3 LDS.64 R18, [R7.X8+0x14d0] ;  /* 0x0014d00007123984 */ /* 0x0000640000008a00 */
.L_x_11662:
[----:B0-----:R-:W-:Y:S05]  /*3970*/  BSYNC B0 ;  /* 0x0000000000007941 */ /* 0x001fea0003800000 */
.L_x_11661:
[----:B------:R-:W0:Y:S01]  /*3980*/  SHFL.UP PT, R151, R20, 0x1, RZ ;  /* 0x0420000014977989 */ /* 0x000e2200000e00ff */
[----:B------:R-:W-:Y:S01]  /*3990*/  ISETP.GE.AND P3, PT, R78, 0x1, PT ;  /* 0x000000014e00780c */ /* 0x000fe20003f66270 */
[----:B------:R-:W-:Y:S01]  /*39a0*/  BSSY B0, `(.L_x_11663) ;  /* 0x00000ea000007945 */ /* 0x000fe20003800000 */
[----:B------:R-:W-:Y:S01]  /*39b0*/  IADD3 R159, R69, -c[0x0][0x174], RZ ;  /* 0x80005d00459f7a10 */ /* 0x000fe20007ffe0ff */
[----:B------:R-:W2:Y:S01]  /*39c0*/  SHFL.UP PT, R148, R21, 0x1, RZ ;  /* 0x0420000015947989 */ /* 0x000ea200000e00ff */
[----:B------:R-:W-:Y:S02]  /*39d0*/  SHF.L.U64.HI R161, R99, 0x2, R100 ;  /* 0x0000000263a17819 */ /* 0x000fe40000010264 */
[C---:B------:R-:W-:Y:S01]  /*39e0*/  ISETP.NE.AND P6, PT, R124.reuse, 0x1f, PT ;  /* 0x0000001f7c00780c */ /* 0x040fe20003fc5270 */
[----:B------:R-:W3:Y:S01]  /*39f0*/  SHFL.UP PT, R6, R153, 0x1, RZ ;  /* 0x0420000099067989 */ /* 0x000ee200000e00ff */
[----:B------:R-:W-:Y:S01]  /*3a00*/  IMAD R159, R159, -0x200, RZ ;  /* 0xfffffe009f9f7824 */ /* 0x000fe200078e02ff */
[----:B------:R-:W-:-:S02]  /*3a10*/  ISETP.GT.U32.AND P5, PT, R124, 0xf, PT ;  /* 0x0000000f7c00780c */ /* 0x000fc40003fa4070 */
[----:B------:R-:W4:Y:S01]  /*3a20*/  SHFL.UP PT, R7, R150, 0x1, RZ ;  /* 0x0420000096077989 */ /* 0x000f2200000e00ff */
[----:B------:R-:W-:-:S03]  /*3a30*/  ISETP.GE.OR P0, PT, R166, c[0x0][0x174], P0 ;  /* 0x00005d00a6007a0c */ /* 0x000fc60000706670 */
[----:B-----5:R-:W-:Y:S04]  /*3a40*/  SHFL.IDX PT, R162, R5, RZ, 0x1f ;  /* 0x00001fff05a27589 */ /* 0x020fe800000e0000 */
[----:B------:R-:W-:Y:S01]  /*3a50*/  SHFL.IDX PT, R163, R4, RZ, 0x1f ;  /* 0x00001fff04a37589 */ /* 0x000fe200000e0000 */
[C---:B0-----:R-:W-:Y:S02]  /*3a60*/  FMUL.FTZ R154, R150.reuse, R151 ;  /* 0x00000097969a7220 */ /* 0x041fe40000410000 */
[CC--:B--2---:R-:W-:Y:S02]  /*3a70*/  FMUL.FTZ R156, R150.reuse, R148.reuse ;  /* 0x00000094969c7220 */ /* 0x0c4fe40000410000 */
[----:B------:R-:W-:Y:S02]  /*3a80*/  FFMA.FTZ R154, R153, R148, -R154 ;  /* 0x00000094999a7223 */ /* 0x000fe4000001089a */
[----:B---3--:R-:W-:-:S02]  /*3a90*/  FMUL.FTZ R152, R150, R6 ;  /* 0x0000000696987220 */ /* 0x008fc40000410000 */
[C---:B------:R-:W-:Y:S02]  /*3aa0*/  FFMA.FTZ R151, R153.reuse, R151, R156 ;  /* 0x0000009799977223 */ /* 0x040fe4000001009c */
[-C--:B----4-:R-:W-:Y:S02]  /*3ab0*/  FFMA.FTZ R155, R153, R7.reuse, R152 ;  /* 0x00000007999b7223 */ /* 0x090fe40000010098 */
        /* <DEDUP_REMOVED lines=29> */
[C---:B------:R-:W-:Y:S02]  /*3c90*/  FFMA.FTZ R151, R153.reuse, R151, R156 ;  /* 0x0000009799977223 */ /* 0x040fe4000001009c */
[CC--:B----4-:R-:W-:Y:S02]  /*3ca0*/  FFMA.FTZ R155, R153.reuse, R7.reuse, R152 ;  /* 0x00000007999b7223 */ /* 0x0d0fe40000010098 */
[C---:B------:R-:W-:Y:S02]  /*3cb0*/  FMUL.FTZ R7, R148.reuse, R7 ;  /* 0x0000000794077220 */ /* 0x040fe40000410000 */
[C---:B------:R-:W-:Y:S01]  /*3cc0*/  FFMA.FTZ R154, R153.reuse, R150, -R154 ;  /* 0x00000096999a7223 */ /* 0x040fe2000001089a */
[----:B------:R-:W-:Y:S01]  /*3cd0*/  FSEL R155, R148, R155, !P3 ;  /* 0x0000009b949b7208 */ /* 0x000fe20005800000 */
[----:B------:R-:W-:Y:S01]  /*3ce0*/  @P3 FFMA.FTZ R153, R153, R6, -R7 ;  /* 0x0000000699993223 */ /* 0x000fe20000010807 */
[----:B------:R-:W-:Y:S01]  /*3cf0*/  MOV R7, c[0x0][0x298] ;  /* 0x0000a60000077a02 */ /* 0x000fe20000000f00 */
[----:B------:R-:W-:-:S02]  /*3d00*/  @P3 FADD.FTZ R20, R20, R151 ;  /* 0x0000009714143221 */ /* 0x000fc40000010000 */
[----:B------:R-:W-:Y:S01]  /*3d10*/  @P3 FADD.FTZ R21, R21, R154 ;  /* 0x0000009a15153221 */ /* 0x000fe20000010000 */
[----:B------:R-:W0:Y:S01]  /*3d20*/  SHFL.UP PT, R6, R153, 0x8, RZ ;  /* 0x0500000099067989 */ /* 0x000e2200000e00ff */
[----:B------:R-:W-:Y:S02]  /*3d30*/  ISETP.GE.AND P3, PT, R78, 0x8, PT ;  /* 0x000000084e00780c */ /* 0x000fe40003f66270 */
[----:B------:R-:W-:Y:S01]  /*3d40*/  MOV R154, c[0x0][0x29c] ;  /* 0x0000a700009a7a02 */ /* 0x000fe20000000f00 */
[----:B------:R-:W2:Y:S03]  /*3d50*/  SHFL.UP PT, R152, R20, 0x8, RZ ;  /* 0x0500000014987989 */ /* 0x000ea600000e00ff */
[--C-:B------:R-:W-:Y:S01]  /*3d60*/  SHF.R.U64 R157, R7, 0x1, R154.reuse ;  /* 0x00000001079d7819 */ /* 0x100fe2000000129a */
[----:B------:R-:W3:Y:S01]  /*3d70*/  SHFL.UP PT, R150, R21, 0x8, RZ ;  /* 0x0500000015967989 */ /* 0x000ee200000e00ff */
[----:B------:R-:W-:-:S03]  /*3d80*/  SHF.R.U32.HI R158, RZ, 0x1, R154 ;  /* 0x00000001ff9e7819 */ /* 0x000fc6000001169a */
[----:B------:R-:W4:Y:S02]  /*3d90*/  SHFL.UP PT, R148, R155, 0x8, RZ ;  /* 0x050000009b947989 */ /* 0x000f2400000e00ff */
[----:B------:R-:W-:Y:S02]  /*3da0*/  IMAD R158, R158, R85, RZ ;  /* 0x000000559e9e7224 */ /* 0x000fe400078e02ff */
[C---:B0-----:R-:W-:Y:S02]  /*3db0*/  FMUL.FTZ R151, R155.reuse, R6 ;  /* 0x000000069b977220 */ /* 0x041fe40000410000 */
[C---:B--2---:R-:W-:Y:S02]  /*3dc0*/  FMUL.FTZ R154, R155.reuse, R152 ;  /* 0x000000989b9a7220 */ /* 0x044fe40000410000 */
[-C--:B---3--:R-:W-:Y:S02]  /*3dd0*/  FMUL.FTZ R156, R155, R150.reuse ;  /* 0x000000969b9c7220 */ /* 0x088fe40000410000 */
[----:B------:R-:W-:-:S02]  /*3de0*/  FFMA.FTZ R154, R153, R150, -R154 ;  /* 0x00000096999a7223 */ /* 0x000fc4000001089a */
[-C--:B----4-:R-:W-:Y:S02]  /*3df0*/  FMUL.FTZ R7, R155, R148.reuse ;  /* 0x000000949b077220 */ /* 0x090fe40000410000 */
[C---:B------:R-:W-:Y:S02]  /*3e00*/  FFMA.FTZ R148, R153.reuse, R148, R151 ;  /* 0x0000009499947223 */ /* 0x040fe40000010097 */
[C---:B------:R-:W-:Y:S02]  /*3e10*/  FFMA.FTZ R151, R153.reuse, R152, R156 ;  /* 0x0000009899977223 */ /* 0x040fe4000001009c */
[----:B------:R-:W-:Y:S01]  /*3e20*/  @P3 FFMA.FTZ R153, R153, R6, -R7 ;  /* 0x0000000699993223 */ /* 0x000fe20000010807 */
[----:B------:R-:W-:Y:S01]  /*3e30*/  FSEL R148, R155, R148, !P3 ;  /* 0x000000949b947208 */ /* 0x000fe20005800000 */
[----:B------:R-:W-:Y:S02]  /*3e40*/  @P3 FADD.FTZ R21, R21, R154 ;  /* 0x0000009a15153221 */ /* 0x000fe40000010000 */
[----:B------:R-:W-:Y:S01]  /*3e50*/  @P3 FADD.FTZ R20, R20, R151 ;  /* 0x0000009714143221 */ /* 0x000fe20000010000 */
[----:B------:R-:W0:Y:S01]  /*3e60*/  SHFL.UP PT, R150, R153, 0x10, RZ ;  /* 0x0600000099967989 */ /* 0x000e2200000e00ff */
[----:B------:R-:W-:Y:S01]  /*3e70*/  IMAD R155, R82, R157, R158 ;  /* 0x0000009d529b7224 */ /* 0x000fe200078e029e */
[----:B------:R-:W-:Y:S01]  /*3e80*/  ISETP.GE.AND P3, PT, R78, 0x10, PT ;  /* 0x000000104e00780c */ /* 0x000fe20003f66270 */
[----:B------:R-:W-:Y:S01]  /*3e90*/  IMAD.WIDE.U32 R6, R157, R85, RZ ;  /* 0x000000559d067225 */ /* 0x000fe200078e00ff */
[----:B------:R-:W2:Y:S03]  /*3ea0*/  SHFL.UP PT, R151, R148, 0x10, RZ ;  /* 0x0600000094977989 */ /* 0x000ea600000e00ff */
[----:B------:R-:W-:Y:S01]  /*3eb0*/  IMAD R156, R167, c[0x0][0x2a0], RZ ;  /* 0x0000a800a79c7a24 */ /* 0x000fe200078e02ff */
[----:B------:R-:W3:Y:S01]  /*3ec0*/  SHFL.UP PT, R152, R21, 0x10, RZ ;  /* 0x0600000015987989 */ /* 0x000ee200000e00ff */
[----:B------:R-:W-:-:S02]  /*3ed0*/  IADD3 R7, R155, R7, RZ ;  /* 0x000000079b077210 */ /* 0x000fc40007ffe0ff */
[C---:B------:R-:W-:Y:S01]  /*3ee0*/  IMAD R155, R83.reuse, c[0x0][0x2a4], R156 ;  /* 0x0000a900539b7a24 */ /* 0x040fe200078e029c */
[----:B------:R-:W4:Y:S02]  /*3ef0*/  SHFL.UP PT, R154, R20, 0x10, RZ ;  /* 0x06000000149a7989 */ /* 0x000f2400000e00ff */
[----:B------:R-:W-:-:S05]  /*3f00*/  IMAD.WIDE.U32 R6, R83, c[0x0][0x2a0], R6 ;  /* 0x0000a80053067a25 */ /* 0x000fca00078e0006 */
[----:B------:R-:W-:Y:S02]  /*3f10*/  IADD3 R7, R155, R7, RZ ;  /* 0x000000079b077210 */ /* 0x000fe40007ffe0ff */
[----:B------:R-:W-:Y:S01]  /*3f20*/  LEA R158, P4, R6, c[0x0][0x318], 0x3 ;  /* 0x0000c600069e7a11 */ /* 0x000fe200078818ff */
[----:B0-----:R-:W-:-:S03]  /*3f30*/  FMUL.FTZ R156, R148, R150 ;  /* 0x00000096949c7220 */ /* 0x001fc60000410000 */
[----:B------:R-:W-:Y:S02]  /*3f40*/  LEA.HI.X R160, R6, c[0x0][0x31c], R7, 0x3, P4 ;  /* 0x0000c70006a07a11 */ /* 0x000fe400020f1c07 */
[----:B------:R-:W-:Y:S01]  /*3f50*/  ISETP.GT.U32.AND P4, PT, R124, 0x17, PT ;  /* 0x000000177c00780c */ /* 0x000fe20003f84070 */
[CC--:B--2---:R-:W-:Y:S02]  /*3f60*/  FMUL.FTZ R6, R148.reuse, R151.reuse ;  /* 0x0000009794067220 */ /* 0x0c4fe40000410000 */
[C---:B------:R-:W-:Y:S02]  /*3f70*/  FFMA.FTZ R151, R153.reuse, R151, R156 ;  /* 0x0000009799977223 */ /* 0x040fe4000001009c */
[C---:B---3--:R-:W-:Y:S02]  /*3f80*/  FMUL.FTZ R155, R148.reuse, R152 ;  /* 0x00000098949b7220 */ /* 0x048fe40000410000 */
[CC--:B----4-:R-:W-:Y:S02]  /*3f90*/  FMUL.FTZ R7, R148.reuse, R154.reuse ;  /* 0x0000009a94077220 */ /* 0x0d0fe40000410000 */
[C---:B------:R-:W-:Y:S01]  /*3fa0*/  FFMA.FTZ R155, R153.reuse, R154, R155 ;  /* 0x0000009a999b7223 */ /* 0x040fe2000001009b */
[----:B------:R-:W-:Y:S01]  /*3fb0*/  FSEL R154, R148, R151, !P3 ;  /* 0x00000097949a7208 */ /* 0x000fe20005800000 */
[----:B------:R-:W-:-:S02]  /*3fc0*/  FFMA.FTZ R152, R153, R152, -R7 ;  /* 0x0000009899987223 */ /* 0x000fc40000010807 */
[----:B------:R-:W-:Y:S02]  /*3fd0*/  @P3 FADD.FTZ R20, R20, R155 ;  /* 0x0000009b14143221 */ /* 0x000fe40000010000 */
[----:B------:R-:W-:Y:S01]  /*3fe0*/  @P3 FADD.FTZ R21, R21, R152 ;  /* 0x0000009815153221 */ /* 0x000fe20000010000 */
[----:B------:R0:W2:Y:S01]  /*3ff0*/  SHFL.UP PT, R155, R154, 0x1, RZ ;  /* 0x042000009a9b7989 */ /* 0x0000a200000e00ff */
[----:B------:R-:W-:Y:S02]  /*4000*/  FMUL.FTZ R152, R97, R23 ;  /* 0x0000001761987220 */ /* 0x000fe40000410000 */
[----:B------:R-:W-:Y:S01]  /*4010*/  @P3 FFMA.FTZ R153, R153, R150, -R6 ;  /* 0x0000009699993223 */ /* 0x000fe20000010806 */
[----:B------:R-:W-:Y:S01]  /*4020*/  LEA R6, P3, R79, R158, 0x2 ;  /* 0x0000009e4f067211 */ /* 0x000fe200078610ff */
[----:B------:R-:W-:Y:S02]  /*4030*/  FMUL.FTZ R156, R142, R152 ;  /* 0x000000988e9c7220 */ /* 0x000fe40000410000 */
[----:B------:R-:W-:Y:S01]  /*4040*/  FMUL.FTZ R151, R97, R22 ;  /* 0x0000001661977220 */ /* 0x000fe20000410000 */
[----:B------:R3:W4:Y:S01]  /*4050*/  SHFL.UP PT, R4, R153, 0x1, RZ ;  /* 0x0420000099047989 */ /* 0x00072200000e00ff */
[----:B------:R-:W-:-:S02]  /*4060*/  FMUL.FTZ R7, R141, R152 ;  /* 0x000000988d077220 */ /* 0x000fc40000410000 */
[----:B------:R-:W-:Y:S02]  /*4070*/  FFMA.FTZ R5, R141, R151, -R156 ;  /* 0x000000978d057223 */ /* 0x000fe4000001089c */
[C---:B------:R-:W-:Y:S01]  /*4080*/  FMUL.FTZ R148, R96.reuse, R22 ;  /* 0x0000001660947220 */ /* 0x040fe20000410000 */
[----:B------:R-:W1:Y:S01]  /*4090*/  SHFL.UP PT, R156, R20, 0x1, RZ ;  /* 0x04200000149c7989 */ /* 0x000e6200000e00ff */
[----:B------:R-:W-:Y:S02]  /*40a0*/  FMUL.FTZ R150, R96, R23 ;  /* 0x0000001760967220 */ /* 0x000fe40000410000 */
[----:B------:R-:W-:Y:S01]  /*40b0*/  FFMA.FTZ R157, -R142, R151, -R7 ;  /* 0x000000978e9d7223 */ /* 0x000fe20000010907 */
[----:B------:R-:W-:Y:S01]  /*40c0*/  LEA.HI.X R7, R79, R160, RZ, 0x2, P3 ;  /* 0x000000a04f077211 */ /* 0x000fe200018f14ff */
[----:B------:R-:W-:Y:S01]  /*40d0*/  FADD.FTZ R158, R148, R5 ;  /* 0x00000005949e7221 */ /* 0x000fe20000010000 */
[----:B------:R-:W-:Y:S01]  /*40e0*/  ISETP.GT.U32.AND P3, PT, R124, 0x1b, PT ;  /* 0x0000001b7c00780c */ /* 0x000fe20003f64070 */
[----:B------:R-:W-:Y:S01]  /*40f0*/  FADD.FTZ R160, -R150, R157 ;  /* 0x0000009d96a07221 */ /* 0x000fe20000010100 */
[----:B------:R1:W4:Y:S01]  /*4100*/  SHFL.UP PT, R5, R21, 0x1, RZ ;  /* 0x0420000015057989 */ /* 0x00032200000e00ff */
[----:B------:R-:W-:Y:S01]  /*4110*/  IMAD.WIDE R6, R159, 0x4, R6 ;  /* 0x000000049f067825 */ /* 0x000fe200078e0206 */
[----:B------:R-:W-:-:S03]  /*4120*/  SHF.L.U32 R159, R99, 0x2, RZ ;  /* 0x00000002639f7819 */ /* 0x000fc600000006ff */
[C---:B0-----:R-:W-:Y:S02]  /*4130*/  FMUL.FTZ R154, R135.reuse, -R158 ;  /* 0x8000009e879a7220 */ /* 0x041fe40000410000 */
[-C--:B------:R-:W-:Y:S02]  /*4140*/  FMUL.FTZ R157, R135, -R160.reuse ;  /* 0x800000a0879d7220 */ /* 0x080fe40000410000 */
[C---:B------:R-:W-:Y:S02]  /*4150*/  FFMA.FTZ R160, R133.reuse, R160, R154 ;  /* 0x000000a085a07223 */ /* 0x040fe4000001009a */
[----:B------:R-:W-:Y:S02]  /*4160*/  FFMA.FTZ R157, R133, R158, -R157 ;  /* 0x0000009e859d7223 */ /* 0x000fe4000001089d */
[C---:B------:R-:W-:Y:S02]  /*4170*/  FMUL.FTZ R154, R95.reuse, R22 ;  /* 0x000000165f9a7220 */ /* 0x040fe40000410000 */
[----:B---3--:R-:W-:-:S02]  /*4180*/  FMUL.FTZ R153, R95, R23 ;  /* 0x000000175f997220 */ /* 0x008fc40000410000 */
[----:B-1----:R-:W-:-:S04]  /*4190*/  IMAD.WIDE.U32 R20, R159, c[0x0][0x2b0], R6 ;  /* 0x0000ac009f147a25 */ /* 0x002fc800078e0006 */
[CC--:B--2---:R-:W-:Y:S02]  /*41a0*/  FMUL.FTZ R6, R155.reuse, R162.reuse ;  /* 0x000000a29b067220 */ /* 0x0c4fe40000410000 */
[----:B------:R-:W-:Y:S02]  /*41b0*/  FMUL.FTZ R155, R155, R163 ;  /* 0x000000a39b9b7220 */ /* 0x000fe40000410000 */
[----:B------:R-:W-:Y:S02]  /*41c0*/  IMAD R158, R161, c[0x0][0x2b0], RZ ;  /* 0x0000ac00a19e7a24 */ /* 0x000fe400078e02ff */
[----:B------:R-:W-:Y:S02]  /*41d0*/  FADD.FTZ R157, R154, R157 ;  /* 0x0000009d9a9d7221 */ /* 0x000fe40000010000 */
[----:B------:R-:W-:Y:S02]  /*41e0*/  FADD.FTZ R160, -R153, R160 ;  /* 0x000000a099a07221 */ /* 0x000fe40000010100 */
[----:B----4-:R-:W-:-:S02]  /*41f0*/  FFMA.FTZ R155, R4, R162, R155 ;  /* 0x000000a2049b7223 */ /* 0x010fc4000001009b */
[----:B------:R-:W-:Y:S02]  /*4200*/  IMAD R161, R159, c[0x0][0x2b4], R158 ;  /* 0x0000ad009fa17a24 */ /* 0x000fe400078e029e */
[C---:B------:R-:W-:Y:S02]  /*4210*/  FMUL.FTZ R7, R128.reuse, -R157 ;  /* 0x8000009d80077220 */ /* 0x040fe40000410000 */
[-C--:B------:R-:W-:Y:S01]  /*4220*/  FMUL.FTZ R158, R128, -R160.reuse ;  /* 0x800000a0809e7220 */ /* 0x080fe20000410000 */
[----:B------:R-:W-:Y:S01]  /*4230*/  IADD3 R21, R21, R161, RZ ;  /* 0x000000a115157210 */ /* 0x000fe20007ffe0ff */
[----:B------:R-:W-:Y:S02]  /*4240*/  @P2 FADD.FTZ R162, R156, R155 ;  /* 0x0000009b9ca22221 */ /* 0x000fe40000010000 */
[----:B------:R-:W-:Y:S02]  /*4250*/  FFMA.FTZ R7, R127, R160, R7 ;  /* 0x000000a07f077223 */ /* 0x000fe40000010007 */
[----:B------:R-:W-:-:S02]  /*4260*/  FMUL.FTZ R156, R94, R23 ;  /* 0x000000175e9c7220 */ /* 0x000fc40000410000 */
[----:B------:R-:W-:Y:S02]  /*4270*/  FFMA.FTZ R158, R127, R157, -R158 ;  /* 0x0000009d7f9e7223 */ /* 0x000fe4000001089e */
[----:B------:R-:W-:Y:S02]  /*4280*/  FMUL.FTZ R155, R94, R22 ;  /* 0x000000165e9b7220 */ /* 0x000fe40000410000 */
[----:B------:R-:W-:Y:S02]  /*4290*/  FFMA.FTZ R6, R4, R163, -R6 ;  /* 0x000000a304067223 */ /* 0x000fe40000010806 */
[----:B------:R-:W-:Y:S02]  /*42a0*/  FADD.FTZ R7, -R156, R7 ;  /* 0x000000079c077221 */ /* 0x000fe40000010100 */
[----:B------:R-:W-:Y:S02]  /*42b0*/  FADD.FTZ R158, R155, R158 ;  /* 0x0000009e9b9e7221 */ /* 0x000fe40000010000 */
[----:B------:R-:W-:Y:S01]  /*42c0*/  @P2 FADD.FTZ R163, R5, R6 ;  /* 0x0000000605a32221 */ /* 0x000fe20000010000 */
[----:B------:R-:W-:Y:S01]  /*42d0*/  ISETP.GT.U32.AND P2, PT, R124, 0x1d, PT ;  /* 0x0000001d7c00780c */ /* 0x000fe20003f44070 */
[----:B------:R-:W-:-:S02]  /*42e0*/  FMUL.FTZ R5, R126, -R7 ;  /* 0x800000077e057220 */ /* 0x000fc40000410000 */
[----:B------:R-:W-:Y:S02]  /*42f0*/  FMUL.FTZ R124, R126, -R158 ;  /* 0x8000009e7e7c7220 */ /* 0x000fe40000410000 */
[C---:B------:R-:W-:Y:S02]  /*4300*/  FMUL.FTZ R4, R142.reuse, R19 ;  /* 0x000000138e047220 */ /* 0x040fe40000410000 */
[----:B------:R-:W-:Y:S02]  /*4310*/  FMUL.FTZ R6, R142, -R18 ;  /* 0x800000128e067220 */ /* 0x000fe40000410000 */
[C---:B------:R-:W-:Y:S02]  /*4320*/  FFMA.FTZ R159, R125.reuse, R158, -R5 ;  /* 0x0000009e7d9f7223 */ /* 0x040fe40000010805 */
[----:B------:R-:W-:Y:S02]  /*4330*/  FFMA.FTZ R158, R125, R7, R124 ;  /* 0x000000077d9e7223 */ /* 0x000fe4000001007c */
[----:B------:R-:W-:-:S02]  /*4340*/  FFMA.FTZ R4, R141, R18, -R4 ;  /* 0x000000128d047223 */ /* 0x000fc40000010804 */
[----:B------:R-:W-:Y:S02]  /*4350*/  FMUL.FTZ R124, R93, R22 ;  /* 0x000000165d7c7220 */ /* 0x000fe40000410000 */
[----:B------:R-:W-:Y:S02]  /*4360*/  FFMA.FTZ R6, R141, -R19, R6 ;  /* 0x800000138d067223 */ /* 0x000fe40000010006 */
[----:B------:R-:W-:Y:S02]  /*4370*/  FMUL.FTZ R157, R93, R23 ;  /* 0x000000175d9d7220 */ /* 0x000fe40000410000 */
[C---:B------:R-:W-:Y:S02]  /*4380*/  FMUL.FTZ R7, R135.reuse, -R4 ;  /* 0x8000000487077220 */ /* 0x040fe40000410000 */
[----:B------:R-:W-:Y:S02]  /*4390*/  FADD.FTZ R159, R124, R159 ;  /* 0x0000009f7c9f7221 */ /* 0x000fe40000010000 */
[----:B------:R-:W-:-:S02]  /*43a0*/  FMUL.FTZ R5, R135, -R6 ;  /* 0x8000000687057220 */ /* 0x000fc40000410000 */
[----:B------:R-:W-:Y:S02]  /*43b0*/  FADD.FTZ R158, -R157, R158 ;  /* 0x0000009e9d9e7221 */ /* 0x000fe40000010100 */
[----:B------:R-:W-:Y:S02]  /*43c0*/  FFMA.FTZ R7, R133, R6, R7 ;  /* 0x0000000685077223 */ /* 0x000fe40000010007 */
[----:B------:R-:W-:Y:S02]  /*43d0*/  FMUL.FTZ R161, R123, -R159 ;  /* 0x8000009f7ba17220 */ /* 0x000fe40000410000 */
[----:B------:R-:W-:Y:S02]  /*43e0*/  FFMA.FTZ R5, R133, R4, -R5 ;  /* 0x0000000485057223 */ /* 0x000fe40000010805 */
[----:B------:R-:W-:Y:S02]  /*43f0*/  FMUL.FTZ R160, R123, -R158 ;  /* 0x8000009e7ba07220 */ /* 0x000fe40000410000 */
[----:B------:R-:W-:-:S02]  /*4400*/  FMUL.FTZ R4, R128, -R7 ;  /* 0x8000000780047220 */ /* 0x000fc40000410000 */
[----:B------:R-:W-:Y:S02]  /*4410*/  FFMA.FTZ R165, R122, R158, R161 ;  /* 0x0000009e7aa57223 */ /* 0x000fe400000100a1 */
[----:B------:R-:W-:Y:S02]  /*4420*/  FMUL.FTZ R158, R92, R23 ;  /* 0x000000175c9e7220 */ /* 0x000fe40000410000 */
[----:B------:R-:W-:Y:S02]  /*4430*/  FMUL.FTZ R6, R128, -R5 ;  /* 0x8000000580067220 */ /* 0x000fe40000410000 */
[----:B------:R-:W-:Y:S02]  /*4440*/  FFMA.FTZ R170, R122, R159, -R160 ;  /* 0x0000009f7aaa7223 */ /* 0x000fe400000108a0 */
[----:B------:R-:W-:Y:S01]  /*4450*/  FFMA.FTZ R160, R127, R5, -R4 ;  /* 0x000000057fa07223 */ /* 0x000fe20000010804 */
[----:B------:R-:W-:Y:S01]  /*4460*/  HFMA2.MMA R5, -RZ, RZ, 0, 0 ;  /* 0x00000000ff057435 */ /* 0x000fe200000001ff */
[----:B------:R-:W-:Y:S01]  /*4470*/  FMUL.FTZ R159, R92, R22 ;  /* 0x000000165c9f7220 */ /* 0x000fe20000410000 */
[----:B------:R-:W-:Y:S01]  /*4480*/  MOV R4, 0x3f800000 ;  /* 0x3f80000000047802 */ /* 0x000fe20000000f00 */
[----:B------:R-:W-:-:S02]  /*4490*/  FADD.FTZ R172, -R158, R165 ;  /* 0x000000a59eac7221 */ /* 0x000fc40000010100 */
[----:B------:R-:W-:Y:S02]  /*44a0*/  FFMA.FTZ R161, R127, R7, R6 ;  /* 0x000000077fa17223 */ /* 0x000fe40000010006 */
[C---:B------:R-:W-:Y:S01]  /*44b0*/  FMUL.FTZ R168, R126.reuse, -R160 ;  /* 0x800000a07ea87220 */ /* 0x040fe20000410000 */
[----:B------:R-:W-:Y:S01]  /*44c0*/  CS2R R6, SRZ ;  /* 0x0000000000067805 */ /* 0x000fe2000001ff00 */
[----:B------:R-:W-:Y:S02]  /*44d0*/  FADD.FTZ R170, R159, R170 ;  /* 0x000000aa9faa7221 */ /* 0x000fe40000010000 */
[----:B------:R-:W-:Y:S02]  /*44e0*/  FMUL.FTZ R165, R121, -R172 ;  /* 0x800000ac79a57220 */ /* 0x000fe40000410000 */
[-C--:B------:R-:W-:Y:S01]  /*44f0*/  FMUL.FTZ R164, R126, -R161.reuse ;  /* 0x800000a17ea47220 */ /* 0x080fe20000410000 */
[----:B------:R0:W1:Y:S01]  /*4500*/  @!P0 LDS.128 R4, [R98.X16+0x25d0] ;  /* 0x0025d00062048984 */ /* 0x000062000000cc00 */
[----:B------:R-:W-:-:S02]  /*4510*/  FFMA.FTZ R168, R125, R161, R168 ;  /* 0x000000a17da87223 */ /* 0x000fc400000100a8 */
[----:B------:R-:W-:Y:S02]  /*4520*/  FFMA.FTZ R174, R119, R170, -R165 ;  /* 0x000000aa77ae7223 */ /* 0x000fe400000108a5 */
[----:B------:R-:W-:Y:S02]  /*4530*/  FFMA.FTZ R164, R125, R160, -R164 ;  /* 0x000000a07da47223 */ /* 0x000fe400000108a4 */
[----:B------:R-:W-:Y:S02]  /*4540*/  FMUL.FTZ R170, R121, -R170 ;  /* 0x800000aa79aa7220 */ /* 0x000fe40000410000 */
[C---:B------:R-:W-:Y:S02]  /*4550*/  FMUL.FTZ R161, R123.reuse, -R168 ;  /* 0x800000a87ba17220 */ /* 0x040fe40000410000 */
[----:B------:R-:W-:Y:S02]  /*4560*/  FMUL.FTZ R165, R123, -R164 ;  /* 0x800000a47ba57220 */ /* 0x000fe40000410000 */
[----:B------:R-:W-:-:S02]  /*4570*/  FFMA.FTZ R169, R119, R172, R170 ;  /* 0x000000ac77a97223 */ /* 0x000fc400000100aa */
[----:B------:R-:W-:Y:S02]  /*4580*/  FMUL.FTZ R160, R90, R23 ;  /* 0x000000175aa07220 */ /* 0x000fe40000410000 */
[----:B------:R-:W-:Y:S02]  /*4590*/  FFMA.FTZ R164, R122, R164, -R161 ;  /* 0x000000a47aa47223 */ /* 0x000fe400000108a1 */
[----:B------:R-:W-:Y:S02]  /*45a0*/  FMUL.FTZ R161, R90, R22 ;  /* 0x000000165aa17220 */ /* 0x000fe40000410000 */
[----:B------:R-:W-:Y:S02]  /*45b0*/  FADD.FTZ R172, -R160, R169 ;  /* 0x000000a9a0ac7221 */ /* 0x000fe40000010100 */
[----:B------:R-:W-:Y:S02]  /*45c0*/  FFMA.FTZ R168, R122, R168, R165 ;  /* 0x000000a87aa87223 */ /* 0x000fe400000100a5 */
[----:B------:R-:W-:-:S02]  /*45d0*/  FMUL.FTZ R169, R121, -R164 ;  /* 0x800000a479a97220 */ /* 0x000fc40000410000 */
[----:B------:R-:W-:Y:S02]  /*45e0*/  FADD.FTZ R174, R161, R174 ;  /* 0x000000aea1ae7221 */ /* 0x000fe40000010000 */
[-C--:B------:R-:W-:Y:S02]  /*45f0*/  FMUL.FTZ R165, R121, -R168.reuse ;  /* 0x800000a879a57220 */ /* 0x080fe40000410000 */
[----:B------:R-:W-:Y:S02]  /*4600*/  FFMA.FTZ R170, R119, R168, R169 ;  /* 0x000000a877aa7223 */ /* 0x000fe400000100a9 */
[C---:B------:R-:W-:Y:S02]  /*4610*/  FMUL.FTZ R168, R117.reuse, -R174 ;  /* 0x800000ae75a87220 */ /* 0x040fe40000410000 */
[----:B------:R-:W-:Y:S02]  /*4620*/  FMUL.FTZ R171, R117, -R172 ;  /* 0x800000ac75ab7220 */ /* 0x000fe40000410000 */
[----:B------:R-:W-:-:S02]  /*4630*/  FFMA.FTZ R164, R119, R164, -R165 ;  /* 0x000000a477a47223 */ /* 0x000fc400000108a5 */
[----:B------:R-:W-:Y:S02]  /*4640*/  FFMA.FTZ R172, R115, R172, R168 ;  /* 0x000000ac73ac7223 */ /* 0x000fe400000100a8 */
[----:B------:R-:W-:Y:S02]  /*4650*/  FMUL.FTZ R168, R17, R162 ;  /* 0x000000a211a87220 */ /* 0x000fe40000410000 */
[C---:B------:R-:W-:Y:S02]  /*4660*/  FMUL.FTZ R165, R117.reuse, -R170 ;  /* 0x800000aa75a57220 */ /* 0x040fe40000410000 */
[----:B------:R-:W-:Y:S02]  /*4670*/  FMUL.FTZ R169, R117, -R164 ;  /* 0x800000a475a97220 */ /* 0x000fe40000410000 */
[-C--:B------:R-:W-:Y:S02]  /*4680*/  FMUL.FTZ R17, R17, R163.reuse ;  /* 0x000000a311117220 */ /* 0x080fe40000410000 */
[----:B------:R-:W-:-:S02]  /*4690*/  FFMA.FTZ R163, R16, R163, -R168 ;  /* 0x000000a310a37223 */ /* 0x000fc400000108a8 */
[----:B------:R-:W-:Y:S02]  /*46a0*/  FFMA.FTZ R171, R115, R174, -R171 ;  /* 0x000000ae73ab7223 */ /* 0x000fe400000108ab */
[C---:B------:R-:W-:Y:S02]  /*46b0*/  FMUL.FTZ R22, R89.reuse, R22 ;  /* 0x0000001659167220 */ /* 0x040fe40000410000 */
[----:B------:R-:W-:Y:S02]  /*46c0*/  FMUL.FTZ R23, R89, R23 ;  /* 0x0000001759177220 */ /* 0x000fe40000410000 */
[C---:B------:R-:W-:Y:S02]  /*46d0*/  FFMA.FTZ R164, R115.reuse, R164, -R165 ;  /* 0x000000a473a47223 */ /* 0x040fe400000108a5 */
[----:B------:R-:W-:Y:S02]  /*46e0*/  FFMA.FTZ R165, R115, R170, R169 ;  /* 0x000000aa73a57223 */ /* 0x000fe400000100a9 */
[----:B------:R-:W-:-:S02]  /*46f0*/  FFMA.FTZ R17, R16, R162, R17 ;  /* 0x000000a210117223 */ /* 0x000fc40000010011 */
[----:B------:R-:W-:Y:S02]  /*4700*/  FADD.FTZ R170, R132, R163 ;  /* 0x000000a384aa7221 */ /* 0x000fe40000010000 */
        /* <DEDUP_REMOVED lines=8> */
[C---:B01----:R-:W-:Y:S02]  /*4790*/  FMUL.FTZ R169, R165.reuse, R168 ;  /* 0x000000a8a5a97220 */ /* 0x043fe40000410000 */
[----:B--2---:R-:W-:-:S02]  /*47a0*/  FMUL.FTZ R17, R165, R132 ;  /* 0x00000084a5117220 */ /* 0x004fc40000410000 */
[CC--:B---3--:R-:W-:Y:S02]  /*47b0*/  FMUL.FTZ R171, R165.reuse, R16.reuse ;  /* 0x00000010a5ab7220 */ /* 0x0c8fe40000410000 */
[C---:B------:R-:W-:Y:S02]  /*47c0*/  FFMA.FTZ R169, R164.reuse, R16, -R169 ;  /* 0x00000010a4a97223 */ /* 0x040fe400000108a9 */
[-C--:B----4-:R-:W-:Y:S02]  /*47d0*/  FMUL.FTZ R165, R165, R130.reuse ;  /* 0x00000082a5a57220 */ /* 0x090fe40000410000 */
[C---:B------:R-:W-:Y:S02]  /*47e0*/  FFMA.FTZ R17, R164.reuse, R130, -R17 ;  /* 0x00000082a4117223 */ /* 0x040fe40000010811 */
[C---:B------:R-:W-:Y:S02]  /*47f0*/  FFMA.FTZ R16, R164.reuse, R168, R171 ;  /* 0x000000a8a4107223 */ /* 0x040fe400000100ab */
[----:B------:R-:W-:Y:S01]  /*4800*/  FFMA.FTZ R165, R164, R132, R165 ;  /* 0x00000084a4a57223 */ /* 0x000fe200000100a5 */
[----:B------:R-:W-:Y:S01]  /*4810*/  MOV R164, R17 ;  /* 0x0000001100a47202 */ /* 0x000fe20000000f00 */
[----:B------:R-:W-:-:S02]  /*4820*/  FADD.FTZ R162, R162, R169 ;  /* 0x000000a9a2a27221 */ /* 0x000fc40000010000 */
[----:B------:R-:W-:Y:S02]  /*4830*/  FADD.FTZ R163, R163, R16 ;  /* 0x00000010a3a37221 */ /* 0x000fe40000010000 */
.L_x_11664:
[----:B-1----:R-:W-:Y:S05]  /*4840*/  BSYNC B0 ;  /* 0x0000000000007941 */ /* 0x002fea0003800000 */
.L_x_11663:
[C---:B---3--:R-:W-:Y:S01]  /*4850*/  FMUL.FTZ R16, R117.reuse, R172 ;  /* 0x000000ac75107220 */ /* 0x048fe20000410000 */
[----:B0-----:R0:W1:Y:S01]  /*4860*/  SHFL.DOWN PT, R168, R164, 0x2, 0x1f ;  /* 0x08401f00a4a87f89 */ /* 0x00106200000e0000 */
[-C--:B----4-:R-:W-:Y:S01]  /*4870*/  FMUL.FTZ R130, R117, R170.reuse ;  /* 0x000000aa75827220 */ /* 0x090fe20000410000 */
[----:B------:R-:W-:Y:S01]  /*4880*/  BSSY B0, `(.L_x_11665) ;  /* 0x0000012000007945 */ /* 0x000fe20003800000 */
[C---:B------:R-:W-:Y:S01]  /*4890*/  FFMA.FTZ R16, R115.reuse, R170, -R16 ;  /* 0x000000aa73107223 */ /* 0x040fe20000010810 */
[----:B------:R0:W3:Y:S01]  /*48a0*/  SHFL.DOWN PT, R174, R165, 0x2, 0x1f ;  /* 0x08401f00a5ae7f89 */ /* 0x0000e200000e0000 */
[----:B------:R-:W-:-:S03]  /*48b0*/  FFMA.FTZ R130, R115, R172, R130 ;  /* 0x000000ac73827223 */ /* 0x000fc60000010082 */
[----:B--2---:R0:W2:Y:S04]  /*48c0*/  SHFL.DOWN PT, R132, R162, 0x2, 0x1f ;  /* 0x08401f00a2847f89 */ /* 0x0040a800000e0000 */
[----:B------:R0:W4:Y:S01]  /*48d0*/  SHFL.DOWN PT, R176, R163, 0x2, 0x1f ;  /* 0x08401f00a3b07f89 */ /* 0x00012200000e0000 */
[----:B------:R-:W-:Y:S05]  /*48e0*/  @P2 BRA `(.L_x_11666) ;  /* 0x000000b000002947 */ /* 0x000fea0003800000 */
[C---:B----4-:R-:W-:Y:S02]  /*48f0*/  FMUL.FTZ R169, R165.reuse, R176 ;  /* 0x000000b0a5a97220 */ /* 0x050fe40000410000 */
[C---:B---3--:R-:W-:Y:S02]  /*4900*/  FMUL.FTZ R17, R165.reuse, R174 ;  /* 0x000000aea5117220 */ /* 0x048fe40000410000 */
[-C--:B--2---:R-:W-:Y:S02]  /*4910*/  FMUL.FTZ R171, R165, R132.reuse ;  /* 0x00000084a5ab7220 */ /* 0x084fe40000410000 */
        /* <DEDUP_REMOVED lines=8> */
.L_x_11666:
[----:B------:R-:W-:Y:S05]  /*49a0*/  BSYNC B0 ;  /* 0x0000000000007941 */ /* 0x000fea0003800000 */
.L_x_11665:
[C---:B---3--:R-:W-:Y:S01]  /*49b0*/  FFMA.FTZ R174, R53.reuse, R134, R16 ;  /* 0x0000008635ae7223 */ /* 0x048fe20000010010 */
[----:B------:R-:W-:Y:S01]  /*49c0*/  BSSY B0, `(.L_x_11667) ;  /* 0x0000022000007945 */ /* 0x000fe20003800000 */
[----:B----4-:R-:W-:-:S02]  /*49d0*/  FFMA.FTZ R176, R53, R136, R130 ;  /* 0x0000008835b07223 */ /* 0x010fc40000010082 */
[C---:B--2---:R-:W-:Y:S02]  /*49e0*/  FMUL.FTZ R132, R121.reuse, R174 ;  /* 0x000000ae79847220 */ /* 0x044fe40000410000 */
[----:B------:R-:W-:Y:S02]  /*49f0*/  FMUL.FTZ R130, R121, R176 ;  /* 0x000000b079827220 */ /* 0x000fe40000410000 */
[----:B------:R-:W-:Y:S02]  /*4a00*/  FMUL.FTZ R17, R56, R47 ;  /* 0x0000002f38117220 */ /* 0x000fe40000410000 */
[----:B-1----:R-:W-:Y:S02]  /*4a10*/  FMUL.FTZ R168, R53, R46 ;  /* 0x0000002e35a87220 */ /* 0x002fe40000410000 */
[----:B------:R-:W-:Y:S02]  /*4a20*/  FFMA.FTZ R169, R89, R170, RZ ;  /* 0x000000aa59a97223 */ /* 0x000fe400000100ff */
[----:B------:R-:W-:-:S02]  /*4a30*/  FFMA.FTZ R134, R119, R174, -R130 ;  /* 0x000000ae77867223 */ /* 0x000fc40000010882 */
[----:B------:R-:W-:Y:S02]  /*4a40*/  FFMA.FTZ R136, R119, R176, R132 ;  /* 0x000000b077887223 */ /* 0x000fe40000010084 */
[-C--:B------:R-:W-:Y:S02]  /*4a50*/  FFMA.FTZ R16, R118, -R17.reuse, R170 ;  /* 0x8000001176107223 */ /* 0x080fe400000100aa */
[----:B------:R-:W-:Y:S01]  /*4a60*/  FFMA.FTZ R173, R90, R174, R169 ;  /* 0x000000ae5aad7223 */ /* 0x000fe200000100a9 */
[----:B------:R1:W2:Y:S01]  /*4a70*/  SHFL.DOWN PT, R170, R165, 0x4, 0x1f ;  /* 0x08801f00a5aa7f89 */ /* 0x0002a200000e0000 */
[-C--:B------:R-:W-:Y:S02]  /*4a80*/  FFMA.FTZ R130, R103, -R168.reuse, R174 ;  /* 0x800000a867827223 */ /* 0x080fe400000100ae */
[----:B------:R-:W-:Y:S02]  /*4a90*/  FFMA.FTZ R132, R105, -R168, R176 ;  /* 0x800000a869847223 */ /* 0x000fe400000100b0 */
[----:B------:R-:W-:-:S02]  /*4aa0*/  FFMA.FTZ R17, R120, -R17, R172 ;  /* 0x8000001178117223 */ /* 0x000fc400000100ac */
[----:B------:R-:W-:Y:S02]  /*4ab0*/  FFMA.FTZ R171, R89, -R172, RZ ;  /* 0x800000ac59ab7223 */ /* 0x000fe400000100ff */
[C---:B------:R-:W-:Y:S01]  /*4ac0*/  FFMA.FTZ R168, R54.reuse, R131, R134 ;  /* 0x0000008336a87223 */ /* 0x040fe20000010086 */
[----:B------:R1:W3:Y:S01]  /*4ad0*/  SHFL.DOWN PT, R172, R163, 0x4, 0x1f ;  /* 0x08801f00a3ac7f89 */ /* 0x0002e200000e0000 */
[----:B------:R-:W-:Y:S02]  /*4ae0*/  FFMA.FTZ R174, R54, R129, R136 ;  /* 0x0000008136ae7223 */ /* 0x000fe40000010088 */
[----:B------:R-:W-:Y:S01]  /*4af0*/  FFMA.FTZ R171, R90, -R176, R171 ;  /* 0x800000b05aab7223 */ /* 0x000fe200000100ab */
[----:B------:R1:W4:Y:S04]  /*4b00*/  SHFL.DOWN PT, R136, R164, 0x4, 0x1f ;  /* 0x08801f00a4887f89 */ /* 0x00032800000e0000 */
[----:B------:R1:W0:Y:S01]  /*4b10*/  SHFL.DOWN PT, R134, R162, 0x4, 0x1f ;  /* 0x08801f00a2867f89 */ /* 0x00022200000e0000 */
[----:B------:R-:W-:Y:S05]  /*4b20*/  @P3 BRA `(.L_x_11668) ;  /* 0x000000b000003947 */ /* 0x000fea0003800000 */
[C---:B---3--:R-:W-:Y:S02]  /*4b30*/  FMUL.FTZ R131, R165.reuse, R172 ;  /* 0x000000aca5837220 */ /* 0x048fe40000410000 */
[----:B--2---:R-:W-:-:S02]  /*4b40*/  FMUL.FTZ R129, R165, R170 ;  /* 0x000000aaa5817220 */ /* 0x004fc40000410000 */
[CC--:B0-----:R-:W-:Y:S02]  /*4b50*/  FMUL.FTZ R169, R165.reuse, R134.reuse ;  /* 0x00000086a5a97220 */ /* 0x0c1fe40000410000 */
[C---:B------:R-:W-:Y:S02]  /*4b60*/  FFMA.FTZ R131, R164.reuse, R134, -R131 ;  /* 0x00000086a4837223 */ /* 0x040fe40000010883 */
[-C--:B-1--4-:R-:W-:Y:S02]  /*4b70*/  FMUL.FTZ R165, R165, R136.reuse ;  /* 0x00000088a5a57220 */ /* 0x092fe40000410000 */
[C---:B------:R-:W-:Y:S02]  /*4b80*/  FFMA.FTZ R129, R164.reuse, R136, -R129 ;  /* 0x00000088a4817223 */ /* 0x040fe40000010881 */
[C---:B------:R-:W-:Y:S02]  /*4b90*/  FFMA.FTZ R134, R164.reuse, R172, R169 ;  /* 0x000000aca4867223 */ /* 0x040fe400000100a9 */
[----:B------:R-:W-:Y:S01]  /*4ba0*/  FFMA.FTZ R165, R164, R170, R165 ;  /* 0x000000aaa4a57223 */ /* 0x000fe200000100a5 */
[----:B------:R-:W-:Y:S01]  /*4bb0*/  MOV R164, R129 ;  /* 0x0000008100a47202 */ /* 0x000fe20000000f00 */
[----:B------:R-:W-:-:S02]  /*4bc0*/  FADD.FTZ R162, R162, R131 ;  /* 0x00000083a2a27221 */ /* 0x000fc40000010000 */
[----:B------:R-:W-:Y:S02]  /*4bd0*/  FADD.FTZ R163, R163, R134 ;  /* 0x00000086a3a37221 */ /* 0x000fe40000010000 */
.L_x_11668:
[----:B------:R-:W-:Y:S05]  /*4be0*/  BSYNC B0 ;  /* 0x0000000000007941 */ /* 0x000fea0003800000 */
.L_x_11667:
[C---:B------:R-:W-:Y:S01]  /*4bf0*/  FMUL.FTZ R129, R123.reuse, R174 ;  /* 0x000000ae7b817220 */ /* 0x040fe20000410000 */
[----:B------:R-:W-:Y:S01]  /*4c00*/  BSSY B0, `(.L_x_11669) ;  /* 0x000001b000007945 */ /* 0x000fe20003800000 */
[-C--:B------:R-:W-:Y:S02]  /*4c10*/  FMUL.FTZ R131, R123, R168.reuse ;  /* 0x000000a87b837220 */ /* 0x080fe40000410000 */
[C---:B0-----:R-:W-:Y:S02]  /*4c20*/  FFMA.FTZ R134, R122.reuse, R168, -R129 ;  /* 0x000000a87a867223 */ /* 0x041fe40000010881 */
[----:B----4-:R-:W-:Y:S02]  /*4c30*/  FFMA.FTZ R136, R122, R174, R131 ;  /* 0x000000ae7a887223 */ /* 0x010fe40000010083 */
[----:B------:R-:W-:Y:S02]  /*4c40*/  FMUL.FTZ R169, R54, R45 ;  /* 0x0000002d36a97220 */ /* 0x000fe40000410000 */
[----:B------:R-:W-:-:S02]  /*4c50*/  FFMA.FTZ R175, R51, R140, R134 ;  /* 0x0000008c33af7223 */ /* 0x000fc40000010086 */
[----:B------:R-:W-:Y:S01]  /*4c60*/  FFMA.FTZ R177, R51, R138, R136 ;  /* 0x0000008a33b17223 */ /* 0x000fe20000010088 */
[----:B------:R0:W4:Y:S01]  /*4c70*/  SHFL.DOWN PT, R134, R162, 0x8, 0x1f ;  /* 0x09001f00a2867f89 */ /* 0x00012200000e0000 */
[C---:B--2---:R-:W-:Y:S02]  /*4c80*/  FFMA.FTZ R170, R92.reuse, R168, R173 ;  /* 0x000000a85caa7223 */ /* 0x044fe400000100ad */
[----:B---3--:R-:W-:Y:S01]  /*4c90*/  FFMA.FTZ R172, R92, -R174, R171 ;  /* 0x800000ae5cac7223 */ /* 0x008fe200000100ab */
[----:B------:R0:W2:Y:S01]  /*4ca0*/  SHFL.DOWN PT, R136, R164, 0x8, 0x1f ;  /* 0x09001f00a4887f89 */ /* 0x0000a200000e0000 */
[-C--:B------:R-:W-:Y:S02]  /*4cb0*/  FFMA.FTZ R129, R102, -R169.reuse, R168 ;  /* 0x800000a966817223 */ /* 0x080fe400000100a8 */
[----:B------:R-:W-:Y:S01]  /*4cc0*/  FFMA.FTZ R131, R104, -R169, R174 ;  /* 0x800000a968837223 */ /* 0x000fe200000100ae */
[----:B------:R0:W3:Y:S04]  /*4cd0*/  SHFL.DOWN PT, R138, R165, 0x8, 0x1f ;  /* 0x09001f00a58a7f89 */ /* 0x0000e800000e0000 */
[----:B------:R0:W1:Y:S01]  /*4ce0*/  SHFL.DOWN PT, R140, R163, 0x8, 0x1f ;  /* 0x09001f00a38c7f89 */ /* 0x00006200000e0000 */
[----:B------:R-:W-:Y:S05]  /*4cf0*/  @P4 BRA `(.L_x_11670) ;  /* 0x000000b000004947 */ /* 0x000fea0003800000 */
[C---:B-1----:R-:W-:Y:S02]  /*4d00*/  FMUL.FTZ R171, R165.reuse, R140 ;  /* 0x0000008ca5ab7220 */ /* 0x042fe40000410000 */
[----:B---3--:R-:W-:-:S02]  /*4d10*/  FMUL.FTZ R169, R165, R138 ;  /* 0x0000008aa5a97220 */ /* 0x008fc40000410000 */
[CC--:B----4-:R-:W-:Y:S02]  /*4d20*/  FMUL.FTZ R173, R165.reuse, R134.reuse ;  /* 0x00000086a5ad7220 */ /* 0x0d0fe40000410000 */
        /* <DEDUP_REMOVED lines=8> */
.L_x_11670:
[----:B------:R-:W-:Y:S05]  /*4db0*/  BSYNC B0 ;  /* 0x0000000000007941 */ /* 0x000fea0003800000 */
.L_x_11669:
[C---:B----4-:R-:W-:Y:S01]  /*4dc0*/  FMUL.FTZ R134, R126.reuse, R177 ;  /* 0x000000b17e867220 */ /* 0x050fe20000410000 */
[----:B------:R-:W-:Y:S01]  /*4dd0*/  BSSY B0, `(.L_x_11671) ;  /* 0x000001b000007945 */ /* 0x000fe20003800000 */
[-C--:B--2---:R-:W-:Y:S02]  /*4de0*/  FMUL.FTZ R136, R126, R175.reuse ;  /* 0x000000af7e887220 */ /* 0x084fe40000410000 */
[----:B------:R-:W-:Y:S02]  /*4df0*/  FMUL.FTZ R168, R51, R44 ;  /* 0x0000002c33a87220 */ /* 0x000fe40000410000 */
[C---:B---3--:R-:W-:Y:S02]  /*4e00*/  FFMA.FTZ R138, R125.reuse, R175, -R134 ;  /* 0x000000af7d8a7223 */ /* 0x048fe40000010886 */
[----:B-1----:R-:W-:Y:S02]  /*4e10*/  FFMA.FTZ R140, R125, R177, R136 ;  /* 0x000000b17d8c7223 */ /* 0x002fe40000010088 */
[----:B------:R-:W-:-:S02]  /*4e20*/  FFMA.FTZ R171, R93, R175, R170 ;  /* 0x000000af5dab7223 */ /* 0x000fc400000100aa */
[----:B------:R-:W-:Y:S01]  /*4e30*/  FFMA.FTZ R173, R93, -R177, R172 ;  /* 0x800000b15dad7223 */ /* 0x000fe200000100ac */
[----:B------:R1:W2:Y:S01]  /*4e40*/  SHFL.DOWN PT, R170, R163, 0x10, 0x1f ;  /* 0x0a001f00a3aa7f89 */ /* 0x0002a200000e0000 */
[-C--:B------:R-:W-:Y:S02]  /*4e50*/  FFMA.FTZ R134, R107, -R168.reuse, R175 ;  /* 0x800000a86b867223 */ /* 0x080fe400000100af */
[----:B------:R-:W-:Y:S02]  /*4e60*/  FFMA.FTZ R136, R109, -R168, R177 ;  /* 0x800000a86d887223 */ /* 0x000fe400000100b1 */
[C---:B------:R-:W-:Y:S01]  /*4e70*/  FFMA.FTZ R175, R52.reuse, R137, R138 ;  /* 0x0000008934af7223 */ /* 0x040fe2000001008a */
[----:B------:R1:W3:Y:S01]  /*4e80*/  SHFL.DOWN PT, R168, R165, 0x10, 0x1f ;  /* 0x0a001f00a5a87f89 */ /* 0x0002e200000e0000 */
[----:B------:R-:W-:-:S03]  /*4e90*/  FFMA.FTZ R177, R52, R139, R140 ;  /* 0x0000008b34b17223 */ /* 0x000fc6000001008c */
[----:B------:R1:W4:Y:S04]  /*4ea0*/  SHFL.DOWN PT, R140, R164, 0x10, 0x1f ;  /* 0x0a001f00a48c7f89 */ /* 0x00032800000e0000 */
[----:B------:R1:W0:Y:S01]  /*4eb0*/  SHFL.DOWN PT, R138, R162, 0x10, 0x1f ;  /* 0x0a001f00a28a7f89 */ /* 0x00022200000e0000 */
[----:B------:R-:W-:Y:S05]  /*4ec0*/  @P5 BRA `(.L_x_11672) ;  /* 0x000000b000005947 */ /* 0x000fea0003800000 */
[C---:B--2---:R-:W-:Y:S02]  /*4ed0*/  FMUL.FTZ R139, R165.reuse, R170 ;  /* 0x000000aaa58b7220 */ /* 0x044fe40000410000 */
[C---:B---3--:R-:W-:Y:S02]  /*4ee0*/  FMUL.FTZ R137, R165.reuse, R168 ;  /* 0x000000a8a5897220 */ /* 0x048fe40000410000 */
[-C--:B0-----:R-:W-:Y:S02]  /*4ef0*/  FMUL.FTZ R169, R165, R138.reuse ;  /* 0x0000008aa5a97220 */ /* 0x081fe40000410000 */
[----:B------:R-:W-:-:S02]  /*4f00*/  FFMA.FTZ R139, R164, R138, -R139 ;  /* 0x0000008aa48b7223 */ /* 0x000fc4000001088b */
[-C--:B-1--4-:R-:W-:Y:S02]  /*4f10*/  FMUL.FTZ R165, R165, R140.reuse ;  /* 0x0000008ca5a57220 */ /* 0x092fe40000410000 */
[C---:B------:R-:W-:Y:S02]  /*4f20*/  FFMA.FTZ R137, R164.reuse, R140, -R137 ;  /* 0x0000008ca4897223 */ /* 0x040fe40000010889 */
[C---:B------:R-:W-:Y:S02]  /*4f30*/  FFMA.FTZ R138, R164.reuse, R170, R169 ;  /* 0x000000aaa48a7223 */ /* 0x040fe400000100a9 */
[----:B------:R-:W-:Y:S01]  /*4f40*/  FFMA.FTZ R165, R164, R168, R165 ;  /* 0x000000a8a4a57223 */ /* 0x000fe200000100a5 */
[----:B------:R-:W-:Y:S01]  /*4f50*/  MOV R164, R137 ;  /* 0x0000008900a47202 */ /* 0x000fe20000000f00 */
[----:B------:R-:W-:Y:S02]  /*4f60*/  FADD.FTZ R162, R162, R139 ;  /* 0x0000008ba2a27221 */ /* 0x000fe40000010000 */
[----:B------:R-:W-:-:S02]  /*4f70*/  FADD.FTZ R163, R163, R138 ;  /* 0x0000008aa3a37221 */ /* 0x000fc40000010000 */
.L_x_11672:
[----:B------:R-:W-:Y:S05]  /*4f80*/  BSYNC B0 ;  /* 0x0000000000007941 */ /* 0x000fea0003800000 */
.L_x_11671:
[C---:B----4-:R-:W-:Y:S01]  /*4f90*/  FMUL.FTZ R140, R128.reuse, R175 ;  /* 0x000000af808c7220 */ /* 0x050fe20000410000 */
[----:B------:R-:W-:Y:S01]  /*4fa0*/  SHFL.DOWN PT, R181, R165, 0x1, 0x1f ;  /* 0x08201f00a5b57f89 */ /* 0x000fe200000e0000 */
[-C--:B0-----:R-:W-:Y:S01]  /*4fb0*/  FMUL.FTZ R138, R128, R177.reuse ;  /* 0x000000b1808a7220 */ /* 0x081fe20000410000 */
[----:B------:R-:W-:Y:S01]  /*4fc0*/  ISETP.NE.AND P0, PT, R79, RZ, PT ;  /* 0x000000ff4f00720c */ /* 0x000fe20003f05270 */
[C---:B------:R-:W-:Y:S01]  /*4fd0*/  FFMA.FTZ R140, R127.reuse, R177, R140 ;  /* 0x000000b17f8c7223 */ /* 0x040fe2000001008c */
[----:B--2---:R-:W0:Y:S01]  /*4fe0*/  SHFL.IDX PT, R170, R6, RZ, 0x1f ;  /* 0x00001fff06aa7589 */ /* 0x004e2200000e0000 */
[----:B------:R-:W-:Y:S01]  /*4ff0*/  FMUL.FTZ R169, R52, R43 ;  /* 0x0000002b34a97220 */ /* 0x000fe20000410000 */
[----:B------:R-:W-:Y:S01]  /*5000*/  BSSY B0, `(.L_x_11673) ;  /* 0x00000ee000007945 */ /* 0x000fe20003800000 */
[----:B------:R-:W-:Y:S01]  /*5010*/  FFMA.FTZ R139, R127, R175, -R138 ;  /* 0x000000af7f8b7223 */ /* 0x000fe2000001088a */
[----:B---3--:R-:W-:Y:S01]  /*5020*/  SHFL.IDX PT, R168, R164, RZ, 0x1f ;  /* 0x00001fffa4a87589 */ /* 0x008fe200000e0000 */
[----:B------:R-:W-:-:S02]  /*5030*/  FFMA.FTZ R176, R94, -R177, R173 ;  /* 0x800000b15eb07223 */ /* 0x000fc400000100ad */
[C---:B------:R-:W-:Y:S01]  /*5040*/  FFMA.FTZ R180, R49.reuse, R144, R140 ;  /* 0x0000009031b47223 */ /* 0x040fe2000001008c */
[----:B------:R-:W-:Y:S01]  /*5050*/  SHFL.DOWN PT, R183, R163, 0x1, 0x1f ;  /* 0x08201f00a3b77f89 */ /* 0x000fe200000e0000 */
[----:B------:R-:W-:Y:S02]  /*5060*/  FFMA.FTZ R174, R94, R175, R171 ;  /* 0x000000af5eae7223 */ /* 0x000fe400000100ab */
[----:B------:R-:W-:Y:S01]  /*5070*/  FFMA.FTZ R178, R49, R146, R139 ;  /* 0x0000009231b27223 */ /* 0x000fe2000001008b */
[----:B------:R-:W2:Y:S01]  /*5080*/  SHFL.IDX PT, R171, R7, RZ, 0x1f ;  /* 0x00001fff07ab7589 */ /* 0x000ea200000e0000 */
[-C--:B------:R-:W-:Y:S02]  /*5090*/  FFMA.FTZ R137, R106, -R169.reuse, R175 ;  /* 0x800000a96a897223 */ /* 0x080fe400000100af */
[----:B------:R-:W-:Y:S01]  /*50a0*/  FFMA.FTZ R138, R108, -R169, R177 ;  /* 0x800000a96c8a7223 */ /* 0x000fe200000100b1 */
[----:B-1----:R-:W-:Y:S01]  /*50b0*/  SHFL.IDX PT, R163, R163, RZ, 0x1f ;  /* 0x00001fffa3a37589 */ /* 0x002fe200000e0000 */
[----:B------:R-:W-:-:S02]  /*50c0*/  FFMA.FTZ R175, R95, -R180, R176 ;  /* 0x800000b45faf7223 */ /* 0x000fc400000100b0 */
[----:B------:R-:W-:Y:S01]  /*50d0*/  FMUL.FTZ R172, R49, R42 ;  /* 0x0000002a31ac7220 */ /* 0x000fe20000410000 */
[----:B------:R-:W1:Y:S01]  /*50e0*/  SHFL.IDX PT, R169, R165, RZ, 0x1f ;  /* 0x00001fffa5a97589 */ /* 0x000e6200000e0000 */
[C---:B------:R-:W-:Y:S02]  /*50f0*/  FMUL.FTZ R140, R135.reuse, R180 ;  /* 0x000000b4878c7220 */ /* 0x040fe40000410000 */
[-C--:B------:R-:W-:Y:S01]  /*5100*/  FMUL.FTZ R146, R135, R178.reuse ;  /* 0x000000b287927220 */ /* 0x080fe20000410000 */
[----:B------:R0:W3:Y:S01]  /*5110*/  SHFL.DOWN PT, R176, R164, 0x1, 0x1f ;  /* 0x08201f00a4b07f89 */ /* 0x0000e200000e0000 */
[-C--:B------:R-:W-:Y:S02]  /*5120*/  FFMA.FTZ R173, R95, R178.reuse, R174 ;  /* 0x000000b25fad7223 */ /* 0x080fe400000100ae */
[----:B------:R-:W-:Y:S02]  /*5130*/  FFMA.FTZ R144, R133, R178, -R140 ;  /* 0x000000b285907223 */ /* 0x000fe4000001088c */
[----:B------:R-:W-:-:S02]  /*5140*/  FFMA.FTZ R139, R111, -R172, R178 ;  /* 0x800000ac6f8b7223 */ /* 0x000fc400000100b2 */
[----:B------:R-:W-:Y:S01]  /*5150*/  FFMA.FTZ R146, R133, R180, R146 ;  /* 0x000000b485927223 */ /* 0x000fe20000010092 */
[----:B------:R-:W4:Y:S01]  /*5160*/  SHFL.DOWN PT, R178, R162, 0x1, 0x1f ;  /* 0x08201f00a2b27f89 */ /* 0x000f2200000e0000 */
[C---:B------:R-:W-:Y:S02]  /*5170*/  FFMA.FTZ R177, R50.reuse, R145, R144 ;  /* 0x0000009132b17223 */ /* 0x040fe40000010090 */
[----:B------:R-:W-:Y:S01]  /*5180*/  FFMA.FTZ R179, R50, R143, R146 ;  /* 0x0000008f32b37223 */ /* 0x000fe20000010092 */
[----:B------:R-:W5:Y:S01]  /*5190*/  SHFL.IDX PT, R162, R162, RZ, 0x1f ;  /* 0x00001fffa2a27589 */ /* 0x000f6200000e0000 */
[C---:B------:R-:W-:Y:S02]  /*51a0*/  FMUL.FTZ R146, R142.reuse, R177 ;  /* 0x000000b18e927220 */ /* 0x040fe40000410000 */
[-C--:B------:R-:W-:Y:S02]  /*51b0*/  FMUL.FTZ R144, R142, R179.reuse ;  /* 0x000000b38e907220 */ /* 0x080fe40000410000 */
[----:B------:R-:W-:-:S02]  /*51c0*/  FFMA.FTZ R146, R141, R179, R146 ;  /* 0x000000b38d927223 */ /* 0x000fc40000010092 */
[----:B------:R-:W-:Y:S02]  /*51d0*/  FFMA.FTZ R145, R141, R177, -R144 ;  /* 0x000000b18d917223 */ /* 0x000fe40000010890 */
[----:B------:R-:W-:Y:S02]  /*51e0*/  FFMA.FTZ R140, R113, -R172, R180 ;  /* 0x800000ac718c7223 */ /* 0x000fe400000100b4 */
[C---:B------:R-:W-:Y:S02]  /*51f0*/  FFMA.FTZ R172, R48.reuse, R147, R145 ;  /* 0x0000009330ac7223 */ /* 0x040fe40000010091 */
[C---:B0-----:R-:W-:Y:S02]  /*5200*/  @P1 FMUL.FTZ R164, R181.reuse, R170 ;  /* 0x000000aab5a41220 */ /* 0x041fe40000410000 */
[----:B------:R-:W-:Y:S02]  /*5210*/  FFMA.FTZ R174, R48, R149, R146 ;  /* 0x0000009530ae7223 */ /* 0x000fe40000010092 */
[----:B--2---:R-:W-:-:S02]  /*5220*/  @P1 FMUL.FTZ R147, R181, R171 ;  /* 0x000000abb5931220 */ /* 0x004fc40000410000 */
[C---:B-1----:R-:W-:Y:S02]  /*5230*/  FMUL.FTZ R146, R169.reuse, R6 ;  /* 0x00000006a9927220 */ /* 0x042fe40000410000 */
[C---:B---3--:R-:W-:Y:S02]  /*5240*/  @P1 FFMA.FTZ R164, R176.reuse, R171, R164 ;  /* 0x000000abb0a41223 */ /* 0x048fe400000100a4 */
[----:B------:R-:W-:Y:S02]  /*5250*/  @P1 FFMA.FTZ R147, R176, R170, -R147 ;  /* 0x000000aab0931223 */ /* 0x000fe40000010893 */
[CC--:B------:R-:W-:Y:S02]  /*5260*/  FMUL.FTZ R145, R169.reuse, R7.reuse ;  /* 0x00000007a9917220 */ /* 0x0c0fe40000410000 */
[----:B------:R-:W-:Y:S02]  /*5270*/  FFMA.FTZ R146, R168, R7, R146 ;  /* 0x00000007a8927223 */ /* 0x000fe40000010092 */
[----:B------:R-:W-:-:S02]  /*5280*/  FMUL.FTZ R7, R169, R5 ;  /* 0x00000005a9077220 */ /* 0x000fc40000410000 */
[----:B------:R-:W-:Y:S02]  /*5290*/  @P1 FADD.FTZ R171, R183, R164 ;  /* 0x000000a4b7ab1221 */ /* 0x000fe40000010000 */
[----:B----4-:R-:W-:Y:S02]  /*52a0*/  @P1 FADD.FTZ R170, R178, R147 ;  /* 0x00000093b2aa1221 */ /* 0x010fe40000010000 */
[-C--:B------:R-:W-:Y:S02]  /*52b0*/  FMUL.FTZ R169, R169, R4.reuse ;  /* 0x00000004a9a97220 */ /* 0x080fe40000410000 */
[----:B------:R-:W-:Y:S02]  /*52c0*/  FFMA.FTZ R4, R168, R4, -R7 ;  /* 0x00000004a8047223 */ /* 0x000fe40000010807 */
[-C--:B------:R-:W-:Y:S02]  /*52d0*/  FMUL.FTZ R7, R171, -R19.reuse ;  /* 0x80000013ab077220 */ /* 0x080fe40000410000 */
[----:B------:R-:W-:-:S02]  /*52e0*/  FMUL.FTZ R19, R170, -R19 ;  /* 0x80000013aa137220 */ /* 0x000fc40000410000 */
[-C--:B------:R-:W-:Y:S02]  /*52f0*/  FFMA.FTZ R170, R170, R18.reuse, -R7 ;  /* 0x00000012aaaa7223 */ /* 0x080fe40000010807 */
[----:B------:R-:W-:Y:S02]  /*5300*/  FFMA.FTZ R171, R171, R18, R19 ;  /* 0x00000012abab7223 */ /* 0x000fe40000010013 */
[----:B------:R-:W-:Y:S01]  /*5310*/  FFMA.FTZ R145, R168, R6, -R145 ;  /* 0x00000006a8917223 */ /* 0x000fe20000010891 */
[----:B------:R-:W-:Y:S01]  /*5320*/  P2R R6, PR, RZ, 0x1 ;  /* 0x00000001ff067803 */ /* 0x000fe20000000000 */
[----:B------:R-:W-:Y:S02]  /*5330*/  FADD.FTZ R152, -R152, R171 ;  /* 0x000000ab98987221 */ /* 0x000fe40000010100 */
[----:B------:R-:W-:Y:S02]  /*5340*/  FADD.FTZ R151, R151, R170 ;  /* 0x000000aa97977221 */ /* 0x000fe40000010000 */
[----:B------:R-:W-:-:S02]  /*5350*/  FMUL.FTZ R147, R48, R39 ;  /* 0x0000002730937220 */ /* 0x000fc40000410000 */
[----:B-----5:R-:W-:Y:S02]  /*5360*/  FADD.FTZ R6, R162, R145 ;  /* 0x00000091a2067221 */ /* 0x020fe40000010000 */
[C---:B------:R-:W-:Y:S02]  /*5370*/  FMUL.FTZ R162, R142.reuse, -R152 ;  /* 0x800000988ea27220 */ /* 0x040fe40000410000 */
[----:B------:R-:W-:Y:S02]  /*5380*/  FMUL.FTZ R142, R142, -R151 ;  /* 0x800000978e8e7220 */ /* 0x000fe40000410000 */
[-C--:B------:R-:W-:Y:S02]  /*5390*/  FFMA.FTZ R18, R114, -R147.reuse, R172 ;  /* 0x8000009372127223 */ /* 0x080fe400000100ac */
[----:B------:R-:W-:Y:S02]  /*53a0*/  FFMA.FTZ R19, R116, -R147, R174 ;  /* 0x8000009374137223 */ /* 0x000fe400000100ae */
[----:B------:R-:W-:-:S02]  /*53b0*/  FFMA.FTZ R147, R141, R151, -R162 ;  /* 0x000000978d937223 */ /* 0x000fc400000108a2 */
[----:B------:R-:W-:Y:S02]  /*53c0*/  FFMA.FTZ R5, R168, R5, R169 ;  /* 0x00000005a8057223 */ /* 0x000fe400000100a9 */
[----:B------:R-:W-:Y:S02]  /*53d0*/  FADD.FTZ R7, R163, R146 ;  /* 0x00000092a3077221 */ /* 0x000fe40000010000 */
[----:B------:R-:W-:Y:S02]  /*53e0*/  FFMA.FTZ R141, R141, R152, R142 ;  /* 0x000000988d8d7223 */ /* 0x000fe4000001008e */
[----:B------:R-:W-:Y:S01]  /*53f0*/  FADD.FTZ R148, R148, R147 ;  /* 0x0000009394947221 */ /* 0x000fe20000010000 */
[----:B------:R0:W-:Y:S01]  /*5400*/  @!P0 STS.128 [R98.X16+0x25d0], R4 ;  /* 0x0025d00462008388 */ /* 0x0001e2000000cc00 */
[----:B------:R-:W-:Y:S02]  /*5410*/  FMUL.FTZ R149, R151, R39 ;  /* 0x0000002797957220 */ /* 0x000fe40000410000 */
[----:B------:R-:W-:-:S02]  /*5420*/  FADD.FTZ R150, -R150, R141 ;  /* 0x0000008d96967221 */ /* 0x000fc40000010100 */
[----:B------:R-:W-:Y:S02]  /*5430*/  FMUL.FTZ R165, R50, R41 ;  /* 0x0000002932a57220 */ /* 0x000fe40000410000 */
[----:B------:R-:W-:Y:S02]  /*5440*/  FMUL.FTZ R163, R152, R39 ;  /* 0x0000002798a37220 */ /* 0x000fe40000410000 */
[----:B------:R-:W-:Y:S02]  /*5450*/  FFMA.FTZ R144, R112, -R165, R179 ;  /* 0x800000a570907223 */ /* 0x000fe400000100b3 */
[----:B------:R-:W-:Y:S02]  /*5460*/  FFMA.FTZ R175, R96, -R179, R175 ;  /* 0x800000b360af7223 */ /* 0x000fe400000100af */
[----:B------:R-:W-:Y:S02]  /*5470*/  FMUL.FTZ R174, R97, R174 ;  /* 0x000000ae61ae7220 */ /* 0x000fe40000410000 */
[----:B------:R-:W-:-:S02]  /*5480*/  FFMA.FTZ R143, R110, -R165, R177 ;  /* 0x800000a56e8f7223 */ /* 0x000fc400000100b1 */
[----:B0-----:R-:W-:Y:S02]  /*5490*/  FMUL.FTZ R6, R135, -R148 ;  /* 0x8000009487067220 */ /* 0x001fe40000410000 */
[----:B------:R-:W-:Y:S02]  /*54a0*/  FMUL.FTZ R5, R19, R149 ;  /* 0x0000009513057220 */ /* 0x000fe40000410000 */
[-C--:B------:R-:W-:Y:S02]  /*54b0*/  FMUL.FTZ R4, R135, -R150.reuse ;  /* 0x8000009687047220 */ /* 0x080fe40000410000 */
[----:B------:R-:W-:Y:S02]  /*54c0*/  FFMA.FTZ R6, R133, R150, R6 ;  /* 0x0000009685067223 */ /* 0x000fe40000010006 */
[----:B------:R-:W-:Y:S02]  /*54d0*/  FFMA.FTZ R135, R18, R163, -R5 ;  /* 0x000000a312877223 */ /* 0x000fe40000010805 */
[----:B------:R-:W-:-:S02]  /*54e0*/  FMUL.FTZ R7, R148, R41 ;  /* 0x0000002994077220 */ /* 0x000fc40000410000 */
[----:B------:R-:W-:Y:S02]  /*54f0*/  FFMA.FTZ R5, R133, R148, -R4 ;  /* 0x0000009485057223 */ /* 0x000fe40000010804 */
[----:B------:R-:W-:Y:S02]  /*5500*/  FADD.FTZ R153, -R153, R6 ;  /* 0x0000000699997221 */ /* 0x000fe40000010100 */
[----:B------:R-:W-:Y:S02]  /*5510*/  FMUL.FTZ R147, R150, R41 ;  /* 0x0000002996937220 */ /* 0x000fe40000410000 */
[----:B------:R-:W-:Y:S02]  /*5520*/  FMUL.FTZ R6, R144, R7 ;  /* 0x0000000790067220 */ /* 0x000fe40000410000 */
[----:B------:R-:W-:Y:S02]  /*5530*/  FADD.FTZ R154, R154, R5 ;  /* 0x000000059a9a7221 */ /* 0x000fe40000010000 */
[----:B------:R-:W-:-:S02]  /*5540*/  FADD.FTZ R145, R175, -R174 ;  /* 0x800000aeaf917221 */ /* 0x000fc40000010000 */
[----:B------:R-:W-:Y:S02]  /*5550*/  FFMA.FTZ R173, R96, R177, R173 ;  /* 0x000000b160ad7223 */ /* 0x000fe400000100ad */
[----:B------:R-:W-:Y:S02]  /*5560*/  FMUL.FTZ R164, R97, R172 ;  /* 0x000000ac61a47220 */ /* 0x000fe40000410000 */
[----:B------:R-:W-:Y:S02]  /*5570*/  FFMA.FTZ R174, R143, R147, -R6 ;  /* 0x000000938fae7223 */ /* 0x000fe40000010806 */
[C---:B------:R-:W-:Y:S02]  /*5580*/  FMUL.FTZ R6, R128.reuse, -R154 ;  /* 0x8000009a80067220 */ /* 0x040fe40000410000 */
[-C--:B------:R-:W-:Y:S02]  /*5590*/  FMUL.FTZ R128, R128, -R153.reuse ;  /* 0x8000009980807220 */ /* 0x080fe40000410000 */
[----:B------:R-:W-:Y:S01]  /*55a0*/  FADD.FTZ R146, R173, R164 ;  /* 0x000000a4ad927221 */ /* 0x000fe20000010000 */
[----:B------:R-:W-:Y:S01]  /*55b0*/  SHF.L.U32 R164, R79, 0x4, RZ ;  /* 0x000000044fa47819 */ /* 0x000fe200000006ff */
[----:B------:R-:W-:-:S02]  /*55c0*/  FFMA.FTZ R5, R127, R153, R6 ;  /* 0x000000997f057223 */ /* 0x000fc40000010006 */
[----:B------:R-:W-:Y:S01]  /*55d0*/  FFMA.FTZ R128, R127, R154, -R128 ;  /* 0x0000009a7f807223 */ /* 0x000fe20000010880 */
[----:B------:R-:W-:Y:S01]  /*55e0*/  LEA.HI.SX32 R142, R164, R164, 0x1b ;  /* 0x000000a4a48e7211 */ /* 0x000fe200078fdaff */
[----:B------:R-:W-:Y:S02]  /*55f0*/  FMUL.FTZ R141, R19, R163 ;  /* 0x000000a3138d7220 */ /* 0x000fe40000410000 */
[----:B------:R-:W-:Y:S02]  /*5600*/  FADD.FTZ R156, -R156, R5 ;  /* 0x000000059c9c7221 */ /* 0x000fe40000010100 */
[----:B------:R-:W-:Y:S02]  /*5610*/  FMUL.FTZ R164, R153, R42 ;  /* 0x0000002a99a47220 */ /* 0x000fe40000410000 */
[----:B------:R-:W-:Y:S02]  /*5620*/  FADD.FTZ R155, R155, R128 ;  /* 0x000000809b9b7221 */ /* 0x000fe40000010000 */
[----:B------:R-:W-:-:S02]  /*5630*/  FMUL.FTZ R165, R48, R149 ;  /* 0x0000009530a57220 */ /* 0x000fc40000410000 */
[----:B------:R-:W-:Y:S02]  /*5640*/  FFMA.FTZ R141, R18, R149, R141 ;  /* 0x00000095128d7223 */ /* 0x000fe4000001008d */
[----:B------:R-:W-:Y:S01]  /*5650*/  FMUL.FTZ R149, R50, R147 ;  /* 0x0000009332957220 */ /* 0x000fe20000410000 */
[----:B------:R-:W-:Y:S01]  /*5660*/  STS [R142.X4+0x878], R165 ;  /* 0x000878a58e007388 */ /* 0x000fe20000004800 */
[----:B------:R-:W-:Y:S02]  /*5670*/  FMUL.FTZ R6, R126, -R156 ;  /* 0x8000009c7e067220 */ /* 0x000fe40000410000 */
[----:B------:R-:W-:Y:S01]  /*5680*/  FMUL.FTZ R162, R154, R42 ;  /* 0x0000002a9aa27220 */ /* 0x000fe20000410000 */
[----:B------:R0:W-:Y:S01]  /*5690*/  STS [R142.X4+0x874], R149 ;  /* 0x000874958e007388 */ /* 0x0001e20000004800 */
[----:B------:R-:W-:Y:S02]  /*56a0*/  FMUL.FTZ R5, R140, R164 ;  /* 0x000000a48c057220 */ /* 0x000fe40000410000 */
[----:B------:R-:W-:-:S02]  /*56b0*/  FMUL.FTZ R126, R126, -R155 ;  /* 0x8000009b7e7e7220 */ /* 0x000fc40000410000 */
[----:B------:R-:W-:Y:S02]  /*56c0*/  FMUL.FTZ R4, R144, R147 ;  /* 0x0000009390047220 */ /* 0x000fe40000410000 */
[----:B------:R-:W-:Y:S02]  /*56d0*/  FFMA.FTZ R126, R125, R156, R126 ;  /* 0x0000009c7d7e7223 */ /* 0x000fe4000001007e */
[----:B------:R-:W-:Y:S02]  /*56e0*/  FFMA.FTZ R4, R143, R7, R4 ;  /* 0x000000078f047223 */ /* 0x000fe40000010004 */
[----:B0-----:R-:W-:Y:S02]  /*56f0*/  FFMA.FTZ R149, R139, R162, R5 ;  /* 0x000000a28b957223 */ /* 0x001fe40000010005 */
[----:B------:R-:W-:Y:S02]  /*5700*/  FFMA.FTZ R5, R125, R155, -R6 ;  /* 0x0000009b7d057223 */ /* 0x000fe40000010806 */
[----:B------:R-:W-:-:S02]  /*5710*/  FADD.FTZ R157, -R157, R126 ;  /* 0x0000007e9d9d7221 */ /* 0x000fc40000010100 */
[----:B------:R-:W-:Y:S02]  /*5720*/  FADD.FTZ R124, R124, R5 ;  /* 0x000000057c7c7221 */ /* 0x000fe40000010000 */
[C---:B------:R-:W-:Y:S02]  /*5730*/  FMUL.FTZ R5, R123.reuse, -R157 ;  /* 0x8000009d7b057220 */ /* 0x040fe40000410000 */
[----:B------:R-:W-:Y:S02]  /*5740*/  FMUL.FTZ R123, R123, -R124 ;  /* 0x8000007c7b7b7220 */ /* 0x000fe40000410000 */
[----:B------:R-:W-:Y:S02]  /*5750*/  FMUL.FTZ R133, R50, R7 ;  /* 0x0000000732857220 */ /* 0x000fe40000410000 */
[----:B------:R-:W-:Y:S02]  /*5760*/  FMUL.FTZ R7, R140, R162 ;  /* 0x000000a28c077220 */ /* 0x000fe40000410000 */
[C---:B------:R-:W-:Y:S01]  /*5770*/  FFMA.FTZ R123, R122.reuse, R157, R123 ;  /* 0x0000009d7a7b7223 */ /* 0x040fe2000001007b */
[----:B------:R-:W-:Y:S01]  /*5780*/  STS [R142.X4+0x870], R133 ;  /* 0x000870858e007388 */ /* 0x000fe20000004800 */
[----:B------:R-:W-:-:S02]  /*5790*/  FFMA.FTZ R126, R122, R124, -R5 ;  /* 0x0000007c7a7e7223 */ /* 0x000fc40000010805 */
[----:B------:R-:W-:Y:S02]  /*57a0*/  FFMA.FTZ R172, R139, R164, -R7 ;  /* 0x000000a48bac7223 */ /* 0x000fe40000010807 */
[-C--:B------:R-:W-:Y:S02]  /*57b0*/  FMUL.FTZ R125, R156, R43.reuse ;  /* 0x0000002b9c7d7220 */ /* 0x080fe40000410000 */
[----:B------:R-:W-:Y:S02]  /*57c0*/  FMUL.FTZ R7, R155, R43 ;  /* 0x0000002b9b077220 */ /* 0x000fe40000410000 */
[----:B------:R-:W-:Y:S02]  /*57d0*/  FMUL.FTZ R127, R49, R162 ;  /* 0x000000a2317f7220 */ /* 0x000fe40000410000 */
[----:B------:R-:W-:Y:S02]  /*57e0*/  FADD.FTZ R158, -R158, R123 ;  /* 0x0000007b9e9e7221 */ /* 0x000fe40000010100 */
[----:B------:R-:W-:Y:S01]  /*57f0*/  FADD.FTZ R126, R159, R126 ;  /* 0x0000007e9f7e7221 */ /* 0x000fe20000010000 */
[----:B------:R0:W-:Y:S01]  /*5800*/  STS [R142.X4+0x868], R127 ;  /* 0x0008687f8e007388 */ /* 0x0001e20000004800 */
[----:B------:R-:W-:-:S02]  /*5810*/  FMUL.FTZ R6, R138, R125 ;  /* 0x0000007d8a067220 */ /* 0x000fc40000410000 */
[-C--:B------:R-:W-:Y:S02]  /*5820*/  FMUL.FTZ R122, R138, R7.reuse ;  /* 0x000000078a7a7220 */ /* 0x080fe40000410000 */
[C---:B------:R-:W-:Y:S02]  /*5830*/  FMUL.FTZ R5, R121.reuse, -R158 ;  /* 0x8000009e79057220 */ /* 0x040fe40000410000 */
[----:B------:R-:W-:Y:S02]  /*5840*/  FMUL.FTZ R121, R121, -R126 ;  /* 0x8000007e79797220 */ /* 0x000fe40000410000 */
[CC--:B------:R-:W-:Y:S02]  /*5850*/  FFMA.FTZ R147, R137.reuse, R7.reuse, R6 ;  /* 0x0000000789937223 */ /* 0x0c0fe40000010006 */
[----:B0-----:R-:W-:Y:S02]  /*5860*/  FMUL.FTZ R127, R52, R7 ;  /* 0x00000007347f7220 */ /* 0x001fe40000410000 */
[----:B------:R-:W-:-:S02]  /*5870*/  FFMA.FTZ R170, R137, R125, -R122 ;  /* 0x0000007d89aa7223 */ /* 0x000fc4000001087a */
[----:B------:R-:W-:Y:S01]  /*5880*/  FMUL.FTZ R7, R157, R44 ;  /* 0x0000002c9d077220 */ /* 0x000fe20000410000 */
[----:B------:R-:W-:Y:S01]  /*5890*/  STS [R142.X4+0x860], R127 ;  /* 0x0008607f8e007388 */ /* 0x000fe20000004800 */
[----:B------:R-:W-:Y:S02]  /*58a0*/  FFMA.FTZ R122, R119, R126, -R5 ;  /* 0x0000007e777a7223 */ /* 0x000fe40000010805 */
[----:B------:R-:W-:Y:S02]  /*58b0*/  FMUL.FTZ R133, R49, R164 ;  /* 0x000000a431857220 */ /* 0x000fe40000410000 */
[----:B------:R-:W-:Y:S02]  /*58c0*/  FFMA.FTZ R121, R119, R158, R121 ;  /* 0x0000009e77797223 */ /* 0x000fe40000010079 */
[----:B------:R-:W-:Y:S01]  /*58d0*/  FMUL.FTZ R5, R124, R44 ;  /* 0x0000002c7c057220 */ /* 0x000fe20000410000 */
[----:B------:R0:W-:Y:S01]  /*58e0*/  STS [R142.X4+0x86c], R133 ;  /* 0x00086c858e007388 */ /* 0x0001e20000004800 */
[----:B------:R-:W-:-:S02]  /*58f0*/  FMUL.FTZ R6, R136, R7 ;  /* 0x0000000788067220 */ /* 0x000fc40000410000 */
[----:B------:R-:W-:Y:S02]  /*5900*/  FADD.FTZ R122, R161, R122 ;  /* 0x0000007aa17a7221 */ /* 0x000fe40000010000 */
[----:B------:R-:W-:Y:S02]  /*5910*/  FADD.FTZ R160, -R160, R121 ;  /* 0x00000079a0a07221 */ /* 0x000fe40000010100 */
[-C--:B------:R-:W-:Y:S02]  /*5920*/  FMUL.FTZ R119, R136, R5.reuse ;  /* 0x0000000588777220 */ /* 0x080fe40000410000 */
[-C--:B------:R-:W-:Y:S02]  /*5930*/  FMUL.FTZ R121, R51, R5.reuse ;  /* 0x0000000533797220 */ /* 0x080fe40000410000 */
[----:B0-----:R-:W-:Y:S02]  /*5940*/  FFMA.FTZ R133, R134, R5, R6 ;  /* 0x0000000586857223 */ /* 0x001fe40000010006 */
[C---:B------:R-:W-:Y:S01]  /*5950*/  FMUL.FTZ R5, R117.reuse, -R122 ;  /* 0x8000007a75057220 */ /* 0x040fe20000410000 */
[----:B------:R-:W-:Y:S01]  /*5960*/  STS [R142.X4+0x858], R121 ;  /* 0x000858798e007388 */ /* 0x000fe20000004800 */
[----:B------:R-:W-:-:S02]  /*5970*/  FMUL.FTZ R117, R117, -R160 ;  /* 0x800000a075757220 */ /* 0x000fc40000410000 */
[C---:B------:R-:W-:Y:S02]  /*5980*/  FFMA.FTZ R6, R115.reuse, R160, R5 ;  /* 0x000000a073067223 */ /* 0x040fe40000010005 */
[----:B------:R-:W-:Y:S02]  /*5990*/  FFMA.FTZ R117, R115, R122, -R117 ;  /* 0x0000007a73757223 */ /* 0x000fe40000010875 */
[----:B------:R-:W-:Y:S02]  /*59a0*/  FMUL.FTZ R123, R52, R125 ;  /* 0x0000007d347b7220 */ /* 0x000fe40000410000 */
[----:B------:R-:W-:Y:S02]  /*59b0*/  FADD.FTZ R22, R22, R117 ;  /* 0x0000007516167221 */ /* 0x000fe40000010000 */
[----:B------:R-:W-:Y:S01]  /*59c0*/  FADD.FTZ R23, -R23, R6 ;  /* 0x0000000617177221 */ /* 0x000fe20000010100 */
[----:B------:R0:W-:Y:S01]  /*59d0*/  STS [R142.X4+0x864], R123 ;  /* 0x0008647b8e007388 */ /* 0x0001e20000004800 */
[----:B------:R-:W-:-:S02]  /*59e0*/  FFMA.FTZ R168, R134, R7, -R119 ;  /* 0x0000000786a87223 */ /* 0x000fc40000010877 */
[----:B------:R-:W-:Y:S02]  /*59f0*/  FMUL.FTZ R5, R22, R47 ;  /* 0x0000002f16057220 */ /* 0x000fe40000410000 */
[-C--:B------:R-:W-:Y:S02]  /*5a00*/  FMUL.FTZ R117, R122, R46.reuse ;  /* 0x0000002e7a757220 */ /* 0x080fe40000410000 */
[----:B------:R-:W-:Y:S02]  /*5a10*/  FMUL.FTZ R115, R17, R5 ;  /* 0x0000000511737220 */ /* 0x000fe40000410000 */
[----:B------:R-:W-:Y:S02]  /*5a20*/  FMUL.FTZ R119, R160, R46 ;  /* 0x0000002ea0777220 */ /* 0x000fe40000410000 */
[----:B0-----:R-:W-:Y:S02]  /*5a30*/  FMUL.FTZ R123, R51, R7 ;  /* 0x00000007337b7220 */ /* 0x001fe40000410000 */
[----:B------:R-:W-:-:S02]  /*5a40*/  FMUL.FTZ R7, R23, R47 ;  /* 0x0000002f17077220 */ /* 0x000fc40000410000 */
[----:B------:R-:W-:Y:S01]  /*5a50*/  FMUL.FTZ R162, R126, R45 ;  /* 0x0000002d7ea27220 */ /* 0x000fe20000410000 */
[----:B------:R0:W-:Y:S01]  /*5a60*/  STS [R142.X4+0x85c], R123 ;  /* 0x00085c7b8e007388 */ /* 0x0001e20000004800 */
[-C--:B------:R-:W-:Y:S02]  /*5a70*/  FMUL.FTZ R6, R17, R7.reuse ;  /* 0x0000000711067220 */ /* 0x080fe40000410000 */
[----:B------:R-:W-:Y:S02]  /*5a80*/  FFMA.FTZ R115, R16, R7, -R115 ;  /* 0x0000000710737223 */ /* 0x000fe40000010873 */
[----:B------:R-:W-:Y:S02]  /*5a90*/  FMUL.FTZ R164, R158, R45 ;  /* 0x0000002d9ea47220 */ /* 0x000fe40000410000 */
[----:B------:R-:W-:Y:S02]  /*5aa0*/  FMUL.FTZ R121, R132, R119 ;  /* 0x0000007784797220 */ /* 0x000fe40000410000 */
[----:B------:R-:W-:-:S02]  /*5ab0*/  FFMA.FTZ R6, R16, R5, R6 ;  /* 0x0000000510067223 */ /* 0x000fc40000010006 */
[----:B0-----:R-:W-:Y:S02]  /*5ac0*/  FMUL.FTZ R123, R132, R117 ;  /* 0x00000075847b7220 */ /* 0x001fe40000410000 */
[----:B------:R-:W-:Y:S02]  /*5ad0*/  FADD.FTZ R115, RZ, R115 ;  /* 0x00000073ff737221 */ /* 0x000fe40000010000 */
[----:B------:R-:W-:Y:S02]  /*5ae0*/  FFMA.FTZ R128, R130, R119, -R123 ;  /* 0x0000007782807223 */ /* 0x000fe4000001087b */
[----:B------:R-:W-:Y:S02]  /*5af0*/  FMUL.FTZ R123, R54, R162 ;  /* 0x000000a2367b7220 */ /* 0x000fe40000410000 */
[C---:B------:R-:W-:Y:S02]  /*5b00*/  FMUL.FTZ R125, R131.reuse, R164 ;  /* 0x000000a4837d7220 */ /* 0x040fe40000410000 */
[----:B------:R-:W-:Y:S01]  /*5b10*/  FMUL.FTZ R127, R131, R162 ;  /* 0x000000a2837f7220 */ /* 0x000fe20000410000 */
[----:B------:R0:W-:Y:S01]  /*5b20*/  STS [R142.X4+0x850], R123 ;  /* 0x0008507b8e007388 */ /* 0x0001e20000004800 */
[----:B------:R-:W-:-:S02]  /*5b30*/  FFMA.FTZ R121, R130, R117, R121 ;  /* 0x0000007582797223 */ /* 0x000fc40000010079 */
[----:B------:R-:W-:Y:S02]  /*5b40*/  FADD.FTZ R6, RZ, R6 ;  /* 0x00000006ff067221 */ /* 0x000fe40000010000 */
[----:B------:R-:W-:Y:S02]  /*5b50*/  FADD.FTZ R115, R115, R128 ;  /* 0x0000008073737221 */ /* 0x000fe40000010000 */
[C---:B------:R-:W-:Y:S02]  /*5b60*/  FFMA.FTZ R125, R129.reuse, R162, R125 ;  /* 0x000000a2817d7223 */ /* 0x040fe4000001007d */
[----:B------:R-:W-:Y:S01]  /*5b70*/  FADD.FTZ R6, R6, R121 ;  /* 0x0000007906067221 */ /* 0x000fe20000010000 */
[----:B0-----:R-:W-:Y:S01]  /*5b80*/  LEA R123, R64, -R79, 0x1 ;  /* 0x8000004f407b7211 */ /* 0x001fe200078e08ff */
[----:B------:R-:W-:Y:S02]  /*5b90*/  FFMA.FTZ R128, R129, R164, -R127 ;  /* 0x000000a481807223 */ /* 0x000fe4000001087f */
[----:B------:R-:W-:Y:S01]  /*5ba0*/  FADD.FTZ R6, R6, R125 ;  /* 0x0000007d06067221 */ /* 0x000fe20000010000 */
[----:B------:R-:W-:Y:S01]  /*5bb0*/  ISETP.GE.AND P0, PT, R123, 0x1, PT ;  /* 0x000000017b00780c */ /* 0x000fe20003f06270 */
[----:B------:R-:W-:Y:S01]  /*5bc0*/  FADD.FTZ R115, R115, R128 ;  /* 0x0000008073737221 */ /* 0x000fe20000010000 */
[----:B------:R-:W-:Y:S01]  /*5bd0*/  ISETP.GE.AND P1, PT, R123, 0x21, PT ;  /* 0x000000217b00780c */ /* 0x000fe20003f26270 */
[----:B------:R-:W-:Y:S01]  /*5be0*/  FADD.FTZ R6, R6, R133 ;  /* 0x0000008506067221 */ /* 0x000fe20000010000 */
[----:B------:R-:W-:Y:S01]  /*5bf0*/  IADD3 R128, R79, 0x20, RZ ;  /* 0x000000204f807810 */ /* 0x000fe20007ffe0ff */
[----:B------:R-:W-:-:S02]  /*5c00*/  FADD.FTZ R115, R115, R168 ;  /* 0x000000a873737221 */ /* 0x000fc40000010000 */
[----:B------:R-:W-:Y:S02]  /*5c10*/  FMUL.FTZ R169, R48, R163 ;  /* 0x000000a330a97220 */ /* 0x000fe40000410000 */
[----:B------:R-:W-:Y:S02]  /*5c20*/  FMUL.FTZ R121, R54, R164 ;  /* 0x000000a436797220 */ /* 0x000fe40000410000 */
[C---:B------:R-:W-:Y:S01]  /*5c30*/  FMUL.FTZ R117, R53.reuse, R117 ;  /* 0x0000007535757220 */ /* 0x040fe20000410000 */
[----:B------:R0:W-:Y:S01]  /*5c40*/  STS [R142.X4+0x87c], R169 ;  /* 0x00087ca98e007388 */ /* 0x0001e20000004800 */
[----:B------:R-:W-:Y:S02]  /*5c50*/  FMUL.FTZ R119, R53, R119 ;  /* 0x0000007735777220 */ /* 0x000fe40000410000 */
[C---:B------:R-:W-:Y:S01]  /*5c60*/  FMUL.FTZ R5, R56.reuse, R5 ;  /* 0x0000000538057220 */ /* 0x040fe20000410000 */
[----:B------:R0:W-:Y:S01]  /*5c70*/  STS [R142.X4+0x854], R121 ;  /* 0x000854798e007388 */ /* 0x0001e20000004800 */
[----:B------:R-:W-:-:S02]  /*5c80*/  FMUL.FTZ R7, R56, R7 ;  /* 0x0000000738077220 */ /* 0x000fc40000410000 */
[----:B------:R-:W-:Y:S01]  /*5c90*/  FADD.FTZ R6, R6, R147 ;  /* 0x0000009306067221 */ /* 0x000fe20000010000 */
[----:B------:R0:W-:Y:S01]  /*5ca0*/  STS [R142.X4+0x848], R117 ;  /* 0x000848758e007388 */ /* 0x0001e20000004800 */
[----:B------:R-:W-:Y:S02]  /*5cb0*/  FADD.FTZ R115, R115, R170 ;  /* 0x000000aa73737221 */ /* 0x000fe40000010000 */
[----:B------:R-:W-:Y:S01]  /*5cc0*/  FADD.FTZ R149, R6, R149 ;  /* 0x0000009506957221 */ /* 0x000fe20000010000 */
[----:B------:R0:W-:Y:S01]  /*5cd0*/  STS [R142.X4+0x84c], R119 ;  /* 0x00084c778e007388 */ /* 0x0001e20000004800 */
[----:B------:R-:W-:Y:S02]  /*5ce0*/  FADD.FTZ R115, R115, R172 ;  /* 0x000000ac73737221 */ /* 0x000fe40000010000 */
[----:B------:R-:W-:Y:S01]  /*5cf0*/  FADD.FTZ R162, R149, R4 ;  /* 0x0000000495a27221 */ /* 0x000fe20000010000 */
[----:B------:R0:W-:Y:S01]  /*5d00*/  STS [R142.X4+0x840], R5 ;  /* 0x000840058e007388 */ /* 0x0001e20000004800 */
[----:B------:R-:W-:-:S03]  /*5d10*/  FADD.FTZ R174, R115, R174 ;  /* 0x000000ae73ae7221 */ /* 0x000fc60000010000 */
        /* <DEDUP_REMOVED lines=19> */
[C---:B------:R-:W-:Y:S01]  /*5e50*/  IMAD R119, R98.reuse, c[0x0][0x2b4], R119 ;  /* 0x0000ad0062777a24 */ /* 0x040fe200078e0277 */
        /* <DEDUP_REMOVED lines=8> */
.L_x_11674:
[----:B0-----:R-:W-:Y:S05]  /*5ee0*/  BSYNC B0 ;  /* 0x0000000000007941 */ /* 0x001fea0003800000 */
.L_x_11673:
[----:B------:R-:W-:Y:S01]  /*5ef0*/  LEA.HI.SX32 R128, R128, R79, 0x1b ;  /* 0x0000004f80807211 */ /* 0x000fe200078fdaff */
[----:B------:R-:W-:Y:S01]  /*5f00*/  BSSY B0, `(.L_x_11675) ;  /* 0x0000008000007945 */ /* 0x000fe20003800000 */
[----:B------:R-:W-:Y:S01]  /*5f10*/  FADD.FTZ R141, R162, R141 ;  /* 0x0000008da28d7221 */ /* 0x000fe20000010000 */
[C---:B------:R-:W-:Y:S01]  /*5f20*/  IADD3 R4, R79.reuse, 0x40, RZ ;  /* 0x000000404f047810 */ /* 0x040fe20007ffe0ff */
[----:B------:R-:W-:Y:S01]  /*5f30*/  FADD.FTZ R135, R174, R135 ;  /* 0x00000087ae877221 */ /* 0x000fe20000010000 */
[----:B------:R0:W1:Y:S01]  /*5f40*/  LDS R5, [R128.X4+0x8c0] ;  /* 0x0008c00080057984 */ /* 0x0000620000004800 */
[----:B------:R-:W-:Y:S01]  /*5f50*/  IADD3 R6, R79, 0x60, RZ ;  /* 0x000000604f067810 */ /* 0x000fe20007ffe0ff */
[----:B------:R-:W-:Y:S05]  /*5f60*/  @!P1 BRA `(.L_x_11676) ;  /* 0x0000001000009947 */ /* 0x000fea0003800000 */
[----:B-1----:R1:W-:Y:S02]  /*5f70*/  RED.E.ADD.F32.FTZ.RN.STRONG.GPU [R20.64+-0x780], R5 ;  /* 0xfff880051400798e */ /* 0x0023e4000c10e786 */
.L_x_11676:
[----:B------:R-:W-:Y:S05]  /*5f80*/  BSYNC B0 ;  /* 0x0000000000007941 */ /* 0x000fea0003800000 */
.L_x_11675:
        /* <DEDUP_REMOVED lines=14> */
.L_x_11678:
[----:B0-----:R-:W-:Y:S05]  /*6070*/  BSYNC B0 ;  /* 0x0000000000007941 */ /* 0x001fea0003800000 */
.L_x_11677:
[----:B-1----:R0:W1:Y:S01]  /*6080*/  LDS R5, [R6.X4+0x9c0] ;  /* 0x0009c00006057984 */ /* 0x0020620000004800 */
[----:B------:R-:W-:Y:S01]  /*6090*/  BSSY B0, `(.L_x_11679) ;  /* 0x0000005000007945 */ /* 0x000fe20003800000 */
[----:B------:R-:W-:-:S02]  /*60a0*/  IADD3 R4, R79, 0xa0, RZ ;  /* 0x000000a04f047810 */ /* 0x000fc40007ffe0ff */
[----:B------:R-:W-:Y:S01]  /*60b0*/  LEA.HI.SX32 R128, R128, R79, 0x1b ;  /* 0x0000004f80807211 */ /* 0x000fe200078fdaff */
[----:B------:R-:W-:Y:S05]  /*60c0*/  @!P0 BRA `(.L_x_11680) ;  /* 0x0000001000008947 */ /* 0x000fea0003800000 */
[----:B-1----:R1:W-:Y:S02]  /*60d0*/  RED.E.ADD.F32.FTZ.RN.STRONG.GPU [R20.64+-0x680], R5 ;  /* 0xfff980051400798e */ /* 0x0023e4000c10e786 */
.L_x_11680:
[----:B------:R-:W-:Y:S05]  /*60e0*/  BSYNC B0 ;  /* 0x0000000000007941 */ /* 0x000fea0003800000 */
.L_x_11679:
[----:B-1----:R1:W2:Y:S01]  /*60f0*/  LDS R5, [R128.X4+0xa40] ;  /* 0x000a400080057984 */ /* 0x0022a20000004800 */
[----:B------:R-:W-:Y:S01]  /*6100*/  BSSY B0, `(.L_x_11681) ;  /* 0x0000005000007945 */ /* 0x000fe20003800000 */
[----:B0-----:R-:W-:Y:S02]  /*6110*/  IADD3 R6, R79, 0xc0, RZ ;  /* 0x000000c04f067810 */ /* 0x001fe40007ffe0ff */
[----:B------:R-:W-:Y:S01]  /*6120*/  LEA.HI.SX32 R4, R4, R79, 0x1b ;  /* 0x0000004f04047211 */ /* 0x000fe200078fdaff */
[----:B------:R-:W-:Y:S05]  /*6130*/  @!P1 BRA `(.L_x_11682) ;  /* 0x0000001000009947 */ /* 0x000fea0003800000 */
[----:B--2---:R0:W-:Y:S02]  /*6140*/  RED.E.ADD.F32.FTZ.RN.STRONG.GPU [R20.64+-0x600], R5 ;  /* 0xfffa00051400798e */ /* 0x0041e4000c10e786 */
.L_x_11682:
[----:B------:R-:W-:Y:S05]  /*6150*/  BSYNC B0 ;  /* 0x0000000000007941 */ /* 0x000fea0003800000 */
.L_x_11681:
[----:B0-2---:R0:W2:Y:S01]  /*6160*/  LDS R5, [R4.X4+0xac0] ;  /* 0x000ac00004057984 */ /* 0x0050a20000004800 */
[----:B------:R-:W-:Y:S01]  /*6170*/  BSSY B0, `(.L_x_11683) ;  /* 0x0000005000007945 */ /* 0x000fe20003800000 */
[----:B-1----:R-:W-:Y:S02]  /*6180*/  IADD3 R128, R79, 0xe0, RZ ;  /* 0x000000e04f807810 */ /* 0x002fe40007ffe0ff */
[----:B------:R-:W-:Y:S01]  /*6190*/  LEA.HI.SX32 R6, R6, R79, 0x1b ;  /* 0x0000004f06067211 */ /* 0x000fe200078fdaff */
[----:B------:R-:W-:Y:S05]  /*61a0*/  @!P2 BRA `(.L_x_11684) ;  /* 0x000000100000a947 */ /* 0x000fea0003800000 */
[----:B--2---:R1:W-:Y:S02]  /*61b0*/  RED.E.ADD.F32.FTZ.RN.STRONG.GPU [R20.64+-0x580], R5 ;  /* 0xfffa80051400798e */ /* 0x0043e4000c10e786 */
.L_x_11684:
[----:B------:R-:W-:Y:S05]  /*61c0*/  BSYNC B0 ;  /* 0x0000000000007941 */ /* 0x000fea0003800000 */
.L_x_11683:
[----:B-12---:R1:W2:Y:S01]  /*61d0*/  LDS R5, [R6.X4+0xb40] ;  /* 0x000b400006057984 */ /* 0x0062a20000004800 */
[----:B------:R-:W-:Y:S01]  /*61e0*/  BSSY B0, `(.L_x_11685) ;  /* 0x0000005000007945 */ /* 0x000fe20003800000 */
[----:B0-----:R-:W-:-:S02]  /*61f0*/  IADD3 R4, R79, 0x100, RZ ;  /* 0x000001004f047810 */ /* 0x001fc40007ffe0ff */
[----:B------:R-:W-:Y:S01]  /*6200*/  LEA.HI.SX32 R128, R128, R79, 0x1b ;  /* 0x0000004f80807211 */ /* 0x000fe200078fdaff */
[----:B------:R-:W-:Y:S05]  /*6210*/  @!P3 BRA `(.L_x_11686) ;  /* 0x000000100000b947 */ /* 0x000fea0003800000 */
[----:B--2---:R0:W-:Y:S02]  /*6220*/  RED.E.ADD.F32.FTZ.RN.STRONG.GPU [R20.64+-0x500], R5 ;  /* 0xfffb00051400798e */ /* 0x0041e4000c10e786 */
.L_x_11686:
[----:B------:R-:W-:Y:S05]  /*6230*/  BSYNC B0 ;  /* 0x0000000000007941 */ /* 0x000fea0003800000 */
.L_x_11685:
[----:B0-2---:R0:W2:Y:S01]  /*6240*/  LDS R5, [R128.X4+0xbc0] ;  /* 0x000bc00080057984 */ /* 0x0050a20000004800 */
[----:B------:R-:W-:Y:S01]  /*6250*/  BSSY B0, `(.L_x_11687) ;  /* 0x0000004000007945 */ /* 0x000fe20003800000 */
[----:B------:R-:W-:Y:S01]  /*6260*/  LEA.HI.SX32 R4, R4, R79, 0x1b ;  /* 0x0000004f04047211 */ /* 0x000fe200078fdaff */
[----:B------:R-:W-:Y:S05]  /*6270*/  @!P4 BRA `(.L_x_11688) ;  /* 0x000000100000c947 */ /* 0x000fea0003800000 */
[----:B--2---:R2:W-:Y:S02]  /*6280*/  RED.E.ADD.F32.FTZ.RN.STRONG.GPU [R20.64+-0x480], R5 ;  /* 0xfffb80051400798e */ /* 0x0045e4000c10e786 */
.L_x_11688:
[----:B------:R-:W-:Y:S05]  /*6290*/  BSYNC B0 ;  /* 0x0000000000007941 */ /* 0x000fea0003800000 */
.L_x_11687:
[----:B--2---:R2:W3:Y:S01]  /*62a0*/  LDS R5, [R4.X4+0xc40] ;  /* 0x000c400004057984 */ /* 0x0044e20000004800 */
[----:B------:R-:W-:Y:S01]  /*62b0*/  BSSY B0, `(.L_x_11689) ;  /* 0x0000005000007945 */ /* 0x000fe20003800000 */
[C---:B-1----:R-:W-:Y:S02]  /*62c0*/  IADD3 R6, R79.reuse, 0x120, RZ ;  /* 0x000001204f067810 */ /* 0x042fe40007ffe0ff */
[----:B0-----:R-:W-:Y:S01]  /*62d0*/  IADD3 R128, R79, 0x140, RZ ;  /* 0x000001404f807810 */ /* 0x001fe20007ffe0ff */
[----:B------:R-:W-:Y:S05]  /*62e0*/  @!P5 BRA `(.L_x_11690) ;  /* 0x000000100000d947 */ /* 0x000fea0003800000 */
[----:B---3--:R0:W-:Y:S02]  /*62f0*/  RED.E.ADD.F32.FTZ.RN.STRONG.GPU [R20.64+-0x400], R5 ;  /* 0xfffc00051400798e */ /* 0x0081e4000c10e786 */
.L_x_11690:
[----:B------:R-:W-:Y:S05]  /*6300*/  BSYNC B0 ;  /* 0x0000000000007941 */ /* 0x000fea0003800000 */
.L_x_11689:
        /* <DEDUP_REMOVED lines=14> */
.L_x_11692:
[----:B0-----:R-:W-:Y:S05]  /*63f0*/  BSYNC B0 ;  /* 0x0000000000007941 */ /* 0x001fea0003800000 */
.L_x_11691:
[----:B-1----:R0:W1:Y:S01]  /*6400*/  LDS R5, [R128.X4+0xd40] ;  /* 0x000d400080057984 */ /* 0x0020620000004800 */
[----:B------:R-:W-:Y:S01]  /*6410*/  BSSY B0, `(.L_x_11693) ;  /* 0x0000005000007945 */ /* 0x000fe20003800000 */
[----:B------:R-:W-:Y:S02]  /*6420*/  IADD3 R6, R79, 0x180, RZ ;  /* 0x000001804f067810 */ /* 0x000fe40007ffe0ff */
[----:B------:R-:W-:Y:S01]  /*6430*/  LEA.HI.SX32 R4, R4, R79, 0x1b ;  /* 0x0000004f04047211 */ /* 0x000fe200078fdaff */
[----:B------:R-:W-:Y:S05]  /*6440*/  @!P0 BRA `(.L_x_11694) ;  /* 0x0000001000008947 */ /* 0x000fea0003800000 */
[----:B-1----:R1:W-:Y:S02]  /*6450*/  RED.E.ADD.F32.FTZ.RN.STRONG.GPU [R20.64+-0x300], R5 ;  /* 0xfffd00051400798e */ /* 0x0023e4000c10e786 */
.L_x_11694:
[----:B------:R-:W-:Y:S05]  /*6460*/  BSYNC B0 ;  /* 0x0000000000007941 */ /* 0x000fea0003800000 */
.L_x_11693:
[----:B-1----:R1:W2:Y:S01]  /*6470*/  LDS R5, [R4.X4+0xdc0] ;  /* 0x000dc00004057984 */ /* 0x0022a20000004800 */
[----:B------:R-:W-:Y:S01]  /*6480*/  BSSY B0, `(.L_x_11695) ;  /* 0x0000005000007945 */ /* 0x000fe20003800000 */
[----:B0-----:R-:W-:-:S02]  /*6490*/  IADD3 R128, R79, 0x1a0, RZ ;  /* 0x000001a04f807810 */ /* 0x001fc40007ffe0ff */
[----:B------:R-:W-:Y:S01]  /*64a0*/  LEA.HI.SX32 R6, R6, R79, 0x1b ;  /* 0x0000004f06067211 */ /* 0x000fe200078fdaff */
[----:B------:R-:W-:Y:S05]  /*64b0*/  @!P1 BRA `(.L_x_11696) ;  /* 0x0000001000009947 */ /* 0x000fea0003800000 */
[----:B--2---:R0:W-:Y:S02]  /*64c0*/  RED.E.ADD.F32.FTZ.RN.STRONG.GPU [R20.64+-0x280], R5 ;  /* 0xfffd80051400798e */ /* 0x0041e4000c10e786 */
.L_x_11696:
[----:B------:R-:W-:Y:S05]  /*64d0*/  BSYNC B0 ;  /* 0x0000000000007941 */ /* 0x000fea0003800000 */
.L_x_11695:
[----:B0-2---:R0:W2:Y:S01]  /*64e0*/  LDS R5, [R6.X4+0xe40] ;  /* 0x000e400006057984 */ /* 0x0050a20000004800 */
[----:B------:R-:W-:Y:S01]  /*64f0*/  BSSY B0, `(.L_x_11697) ;  /* 0x0000005000007945 */ /* 0x000fe20003800000 */
[----:B-1----:R-:W-:Y:S02]  /*6500*/  IADD3 R4, R79, 0x1c0, RZ ;  /* 0x000001c04f047810 */ /* 0x002fe40007ffe0ff */
[----:B------:R-:W-:Y:S01]  /*6510*/  LEA.HI.SX32 R128, R128, R79, 0x1b ;  /* 0x0000004f80807211 */ /* 0x000fe200078fdaff */
[----:B------:R-:W-:Y:S05]  /*6520*/  @!P2 BRA `(.L_x_11698) ;  /* 0x000000100000a947 */ /* 0x000fea0003800000 */
[----:B--2---:R1:W-:Y:S02]  /*6530*/  RED.E.ADD.F32.FTZ.RN.STRONG.GPU [R20.64+-0x200], R5 ;  /* 0xfffe00051400798e */ /* 0x0043e4000c10e786 */
.L_x_11698:
[----:B------:R-:W-:Y:S05]  /*6540*/  BSYNC B0 ;  /* 0x0000000000007941 */ /* 0x000fea0003800000 */
.L_x_11697:
[----:B-12---:R1:W2:Y:S01]  /*6550*/  LDS R5, [R128.X4+0xec0] ;  /* 0x000ec00080057984 */ /* 0x0062a20000004800 */
[----:B------:R-:W-:Y:S01]  /*6560*/  BSSY B0, `(.L_x_11699) ;  /* 0x0000005000007945 */ /* 0x000fe20003800000 */
[----:B0-----:R-:W-:Y:S02]  /*6570*/  IADD3 R6, R79, 0x1e0, RZ ;  /* 0x000001e04f067810 */ /* 0x001fe40007ffe0ff */
[----:B------:R-:W-:Y:S01]  /*6580*/  LEA.HI.SX32 R4, R4, R79, 0x1b ;  /* 0x0000004f04047211 */ /* 0x000fe200078fdaff */
[----:B------:R-:W-:Y:S05]  /*6590*/  @!P3 BRA `(.L_x_11700) ;  /* 0x000000100000b947 */ /* 0x000fea0003800000 */
[----:B--2---:R0:W-:Y:S02]  /*65a0*/  RED.E.ADD.F32.FTZ.RN.STRONG.GPU [R20.64+-0x180], R5 ;  /* 0xfffe80051400798e */ /* 0x0041e4000c10e786 */
.L_x_11700:
[----:B------:R-:W-:Y:S05]  /*65b0*/  BSYNC B0 ;  /* 0x0000000000007941 */ /* 0x000fea0003800000 */
.L_x_11699:
[----:B0-2---:R0:W2:Y:S01]  /*65c0*/  LDS R5, [R4.X4+0xf40] ;  /* 0x000f400004057984 */ /* 0x0050a20000004800 */
[----:B------:R-:W-:Y:S01]  /*65d0*/  BSSY B0, `(.L_x_11701) ;  /* 0x0000004000007945 */ /* 0x000fe20003800000 */
[----:B------:R-:W-:Y:S01]  /*65e0*/  LEA.HI.SX32 R6, R6, R79, 0x1b ;  /* 0x0000004f06067211 */ /* 0x000fe200078fdaff */
[----:B------:R-:W-:Y:S05]  /*65f0*/  @!P4 BRA `(.L_x_11702) ;  /* 0x000000100000c947 */ /* 0x000fea0003800000 */
[----:B--2---:R2:W-:Y:S02]  /*6600*/  RED.E.ADD.F32.FTZ.RN.STRONG.GPU [R20.64+-0x100], R5 ;  /* 0xffff00051400798e */ /* 0x0045e4000c10e786 */
.L_x_11702:
[----:B------:R-:W-:Y:S05]  /*6610*/  BSYNC B0 ;  /* 0x0000000000007941 */ /* 0x000fea0003800000 */
.L_x_11701:
[----:B--2---:R2:W3:Y:S01]  /*6620*/  LDS R5, [R6.X4+0xfc0] ;  /* 0x000fc00006057984 */ /* 0x0044e20000004800 */
[----:B------:R-:W-:Y:S01]  /*6630*/  BSSY B0, `(.L_x_11703) ;  /* 0x0000003000007945 */ /* 0x000fe20003800000 */
[----:B------:R-:W-:Y:S05]  /*6640*/  @!P5 BRA `(.L_x_11704) ;  /* 0x000000100000d947 */ /* 0x000fea0003800000 */
[----:B---3--:R3:W-:Y:S02]  /*6650*/  RED.E.ADD.F32.FTZ.RN.STRONG.GPU [R20.64+-0x80], R5 ;  /* 0xffff80051400798e */ /* 0x0087e4000c10e786 */
.L_x_11704:
[----:B------:R-:W-:Y:S05]  /*6660*/  BSYNC B0 ;  /* 0x0000000000007941 */ /* 0x000fea0003800000 */
.L_x_11703:
[----:B---3--:R-:W3:Y:S01]  /*6670*/  SHFL.DOWN PT, R20, R135, 0x1, 0x1f ;  /* 0x08201f0087147f89 */ /* 0x008ee200000e0000 */
[----:B------:R-:W-:Y:S01]  /*6680*/  ISETP.GT.AND P0, PT, R78, 0x1e, PT ;  /* 0x0000001e4e00780c */ /* 0x000fe20003f04270 */
[----:B------:R-:W-:Y:S01]  /*6690*/  FMUL.FTZ R116, R116, R152 ;  /* 0x0000009874747220 */ /* 0x000fe20000410000 */
[----:B------:R-:W-:Y:S01]  /*66a0*/  MOV R5, R135 ;  /* 0x0000008700057202 */ /* 0x000fe20000000f00 */
[----:B-1----:R-:W1:Y:S01]  /*66b0*/  SHFL.DOWN PT, R128, R145, 0x1, 0x1f ;  /* 0x08201f0091807f89 */ /* 0x002e6200000e0000 */
[----:B------:R-:W-:Y:S01]  /*66c0*/  MOV R7, R145 ;  /* 0x0000009100077202 */ /* 0x000fe20000000f00 */
[----:B------:R-:W-:Y:S01]  /*66d0*/  FMUL.FTZ R113, R113, R153 ;  /* 0x0000009971717220 */ /* 0x000fe20000410000 */
[----:B--2---:R-:W-:Y:S01]  /*66e0*/  MOV R6, R146 ;  /* 0x0000009200067202 */ /* 0x004fe20000000f00 */
[----:B------:R-:W2:Y:S01]  /*66f0*/  SHFL.DOWN PT, R101, R146, 0x1, 0x1f ;  /* 0x08201f0092657f89 */ /* 0x000ea200000e0000 */
[----:B0-----:R-:W-:Y:S01]  /*6700*/  MOV R4, R141 ;  /* 0x0000008d00047202 */ /* 0x001fe20000000f00 */
[----:B------:R-:W-:Y:S01]  /*6710*/  FMUL.FTZ R109, R109, R157 ;  /* 0x0000009d6d6d7220 */ /* 0x000fe20000410000 */
[----:B------:R-:W-:Y:S01]  /*6720*/  ISETP.NE.AND P1, PT, R78, RZ, PT ;  /* 0x000000ff4e00720c */ /* 0x000fe20003f25270 */
[----:B------:R-:W0:Y:S01]  /*6730*/  SHFL.DOWN PT, R21, R141, 0x1, 0x1f ;  /* 0x08201f008d157f89 */ /* 0x000e2200000e0000 */
[----:B------:R-:W-:Y:S01]  /*6740*/  FMUL.FTZ R108, R108, R156 ;  /* 0x0000009c6c6c7220 */ /* 0x000fe20000410000 */
[----:B------:R-:W-:Y:S01]  /*6750*/  ISETP.NE.AND P2, PT, R79, RZ, PT ;  /* 0x000000ff4f00720c */ /* 0x000fe20003f45270 */
[----:B------:R-:W-:Y:S01]  /*6760*/  FMUL.FTZ R105, R105, R160 ;  /* 0x000000a069697220 */ /* 0x000fe20000410000 */
[----:B------:R-:W-:Y:S01]  /*6770*/  BSSY B0, `(.L_x_11705) ;  /* 0x0000089000007945 */ /* 0x000fe20003800000 */
[----:B---3--:R-:W-:-:S02]  /*6780*/  @!P0 FADD.FTZ R5, R5, R20 ;  /* 0x0000001405058221 */ /* 0x008fc40000010000 */
[----:B-1----:R-:W-:-:S03]  /*6790*/  @!P0 FADD.FTZ R7, R7, R128 ;  /* 0x0000008007078221 */ /* 0x002fc60000010000 */
[----:B------:R-:W1:Y:S01]  /*67a0*/  SHFL.DOWN PT, R128, R5, 0x2, 0x1f ;  /* 0x08401f0005807f89 */ /* 0x000e6200000e0000 */
[----:B--2---:R-:W-:-:S03]  /*67b0*/  @!P0 FADD.FTZ R6, R6, R101 ;  /* 0x0000006506068221 */ /* 0x004fc60000010000 */
[----:B------:R-:W2:Y:S01]  /*67c0*/  SHFL.DOWN PT, R142, R7, 0x2, 0x1f ;  /* 0x08401f00078e7f89 */ /* 0x000ea200000e0000 */
[----:B0-----:R-:W-:Y:S01]  /*67d0*/  @!P0 FADD.FTZ R4, R4, R21 ;  /* 0x0000001504048221 */ /* 0x001fe20000010000 */
[----:B------:R-:W-:Y:S02]  /*67e0*/  ISETP.GT.AND P0, PT, R78, 0x1d, PT ;  /* 0x0000001d4e00780c */ /* 0x000fe40003f04270 */
[----:B------:R-:W0:Y:S01]  /*67f0*/  SHFL.DOWN PT, R115, R6, 0x2, 0x1f ;  /* 0x08401f0006737f89 */ /* 0x000e2200000e0000 */
[----:B------:R-:W-:-:S03]  /*6800*/  FMUL.FTZ R21, R15, R151 ;  /* 0x000000970f157220 */ /* 0x000fc60000410000 */
[----:B------:R-:W3:Y:S01]  /*6810*/  SHFL.DOWN PT, R101, R4, 0x2, 0x1f ;  /* 0x08401f0004657f89 */ /* 0x000ee200000e0000 */
[CC--:B------:R-:W-:Y:S02]  /*6820*/  FFMA.FTZ R20, R14.reuse, R152.reuse, -R21 ;  /* 0x000000980e147223 */ /* 0x0c0fe40000010815 */
[----:B------:R-:W-:Y:S02]  /*6830*/  FMUL.FTZ R152, R15, R152 ;  /* 0x000000980f987220 */ /* 0x000fe40000410000 */
[----:B------:R-:W-:Y:S02]  /*6840*/  FMUL.FTZ R20, R19, R20 ;  /* 0x0000001413147220 */ /* 0x000fe40000410000 */
[----:B------:R-:W-:Y:S02]  /*6850*/  FFMA.FTZ R19, R14, R151, R152 ;  /* 0x000000970e137223 */ /* 0x000fe40000010098 */
[----:B------:R-:W-:Y:S02]  /*6860*/  FMUL.FTZ R21, R15, R148 ;  /* 0x000000940f157220 */ /* 0x000fe40000410000 */
[----:B------:R-:W-:-:S02]  /*6870*/  FFMA.FTZ R20, R18, R19, R20 ;  /* 0x0000001312147223 */ /* 0x000fc40000010014 */
[----:B-1----:R-:W-:Y:S02]  /*6880*/  @!P0 FADD.FTZ R5, R5, R128 ;  /* 0x0000008005058221 */ /* 0x002fe40000010000 */
[----:B------:R-:W-:Y:S02]  /*6890*/  FMUL.FTZ R19, R112, R150 ;  /* 0x0000009670137220 */ /* 0x000fe40000410000 */
[----:B--2---:R-:W-:Y:S01]  /*68a0*/  @!P0 FADD.FTZ R7, R7, R142 ;  /* 0x0000008e07078221 */ /* 0x004fe20000010000 */
[----:B------:R-:W1:Y:S01]  /*68b0*/  SHFL.DOWN PT, R128, R5, 0x4, 0x1f ;  /* 0x08801f0005807f89 */ /* 0x000e6200000e0000 */
[----:B------:R-:W-:Y:S02]  /*68c0*/  FMUL.FTZ R18, R15, R154 ;  /* 0x0000009a0f127220 */ /* 0x000fe40000410000 */
[----:B0-----:R-:W-:Y:S01]  /*68d0*/  @!P0 FADD.FTZ R6, R6, R115 ;  /* 0x0000007306068221 */ /* 0x001fe20000010000 */
[----:B------:R-:W0:Y:S01]  /*68e0*/  SHFL.DOWN PT, R142, R7, 0x4, 0x1f ;  /* 0x08801f00078e7f89 */ /* 0x000e2200000e0000 */
[----:B------:R-:W-:-:S02]  /*68f0*/  FFMA.FTZ R115, R14, R150, -R21 ;  /* 0x000000960e737223 */ /* 0x000fc40000010815 */
[----:B---3--:R-:W-:Y:S01]  /*6900*/  @!P0 FADD.FTZ R4, R4, R101 ;  /* 0x0000006504048221 */ /* 0x008fe20000010000 */
[----:B------:R-:W-:Y:S01]  /*6910*/  ISETP.GT.AND P0, PT, R78, 0x1b, PT ;  /* 0x0000001b4e00780c */ /* 0x000fe20003f04270 */
[----:B------:R-:W2:Y:S01]  /*6920*/  SHFL.DOWN PT, R119, R6, 0x4, 0x1f ;  /* 0x08801f0006777f89 */ /* 0x000ea200000e0000 */
[C---:B------:R-:W-:Y:S02]  /*6930*/  FMUL.FTZ R101, R15.reuse, R150 ;  /* 0x000000960f657220 */ /* 0x040fe40000410000 */
[-C--:B------:R-:W-:Y:S01]  /*6940*/  FFMA.FTZ R21, R110, R148.reuse, R19 ;  /* 0x000000946e157223 */ /* 0x080fe20000010013 */
[----:B------:R-:W3:Y:S01]  /*6950*/  SHFL.DOWN PT, R117, R4, 0x4, 0x1f ;  /* 0x08801f0004757f89 */ /* 0x000ee200000e0000 */
[----:B------:R-:W-:Y:S02]  /*6960*/  FFMA.FTZ R148, R14, R148, R101 ;  /* 0x000000940e947223 */ /* 0x000fe40000010065 */
[----:B------:R-:W-:Y:S02]  /*6970*/  FMUL.FTZ R115, R144, R115 ;  /* 0x0000007390737220 */ /* 0x000fe40000410000 */
[----:B------:R-:W-:-:S02]  /*6980*/  FMUL.FTZ R19, R15, R153 ;  /* 0x000000990f137220 */ /* 0x000fc40000410000 */
[----:B------:R-:W-:Y:S02]  /*6990*/  FFMA.FTZ R115, R143, R148, R115 ;  /* 0x000000948f737223 */ /* 0x000fe40000010073 */
[----:B------:R-:W-:Y:S02]  /*69a0*/  FFMA.FTZ R153, R14, R153, -R18 ;  /* 0x000000990e997223 */ /* 0x000fe40000010812 */
[----:B-1----:R-:W-:Y:S02]  /*69b0*/  @!P0 FADD.FTZ R5, R5, R128 ;  /* 0x0000008005058221 */ /* 0x002fe40000010000 */
[----:B------:R-:W-:Y:S02]  /*69c0*/  FFMA.FTZ R151, R114, R151, R116 ;  /* 0x0000009772977223 */ /* 0x000fe40000010074 */
[----:B0-----:R-:W-:Y:S01]  /*69d0*/  @!P0 FADD.FTZ R7, R7, R142 ;  /* 0x0000008e07078221 */ /* 0x001fe20000010000 */
[----:B------:R-:W0:Y:S01]  /*69e0*/  SHFL.DOWN PT, R112, R5, 0x8, 0x1f ;  /* 0x09001f0005707f89 */ /* 0x000e2200000e0000 */
[----:B------:R-:W-:-:S02]  /*69f0*/  FFMA.FTZ R24, R21, R41, R24 ;  /* 0x0000002915187223 */ /* 0x000fc40000010018 */
[----:B------:R-:W-:Y:S01]  /*6a00*/  FFMA.FTZ R18, R50, R21, R115 ;  /* 0x0000001532127223 */ /* 0x000fe20000010073 */
[----:B------:R-:W-:Y:S01]  /*6a10*/  SHFL.DOWN PT, R114, R7, 0x8, 0x1f ;  /* 0x09001f0007727f89 */ /* 0x000fe200000e0000 */
[----:B--2---:R-:W-:Y:S02]  /*6a20*/  @!P0 FADD.FTZ R6, R6, R119 ;  /* 0x0000007706068221 */ /* 0x004fe40000010000 */
[-C--:B------:R-:W-:Y:S02]  /*6a30*/  FFMA.FTZ R110, R111, R154.reuse, R113 ;  /* 0x0000009a6f6e7223 */ /* 0x080fe40000010071 */
[----:B---3--:R-:W-:Y:S01]  /*6a40*/  @!P0 FADD.FTZ R4, R4, R117 ;  /* 0x0000007504048221 */ /* 0x008fe20000010000 */
[----:B------:R-:W-:Y:S01]  /*6a50*/  ISETP.GT.AND P0, PT, R78, 0x17, PT ;  /* 0x000000174e00780c */ /* 0x000fe20003f04270 */
[----:B------:R-:W1:Y:S01]  /*6a60*/  SHFL.DOWN PT, R101, R6, 0x8, 0x1f ;  /* 0x09001f0006657f89 */ /* 0x000e6200000e0000 */
[----:B------:R-:W-:Y:S02]  /*6a70*/  FFMA.FTZ R154, R14, R154, R19 ;  /* 0x0000009a0e9a7223 */ /* 0x000fe40000010013 */
[----:B------:R-:W-:Y:S01]  /*6a80*/  FMUL.FTZ R19, R15, R155 ;  /* 0x0000009b0f137220 */ /* 0x000fe20000410000 */
[----:B------:R-:W2:Y:S01]  /*6a90*/  SHFL.DOWN PT, R21, R4, 0x8, 0x1f ;  /* 0x09001f0004157f89 */ /* 0x000ea200000e0000 */
[----:B------:R-:W-:-:S02]  /*6aa0*/  FADD.FTZ R37, R18, R37 ;  /* 0x0000002512257221 */ /* 0x000fc40000010000 */
[-C--:B------:R-:W-:Y:S02]  /*6ab0*/  FMUL.FTZ R18, R15, R156.reuse ;  /* 0x0000009c0f127220 */ /* 0x080fe40000410000 */
[----:B------:R-:W-:Y:S02]  /*6ac0*/  FFMA.FTZ R19, R14, R156, -R19 ;  /* 0x0000009c0e137223 */ /* 0x000fe40000010813 */
[----:B------:R-:W-:Y:S02]  /*6ad0*/  FFMA.FTZ R0, R151, R39, R0 ;  /* 0x0000002797007223 */ /* 0x000fe40000010000 */
[----:B------:R-:W-:Y:S02]  /*6ae0*/  FFMA.FTZ R151, R48, R151, R20 ;  /* 0x0000009730977223 */ /* 0x000fe40000010014 */
[----:B------:R-:W-:Y:S02]  /*6af0*/  FFMA.FTZ R20, R14, R155, R18 ;  /* 0x0000009b0e147223 */ /* 0x000fe40000010012 */
[----:B------:R-:W-:-:S02]  /*6b00*/  FMUL.FTZ R19, R138, R19 ;  /* 0x000000138a137220 */ /* 0x000fc40000410000 */
[----:B------:R-:W-:Y:S02]  /*6b10*/  FMUL.FTZ R18, R15, R124 ;  /* 0x0000007c0f127220 */ /* 0x000fe40000410000 */
[----:B0-----:R-:W-:Y:S02]  /*6b20*/  @!P0 FADD.FTZ R5, R5, R112 ;  /* 0x0000007005058221 */ /* 0x001fe40000010000 */
[----:B------:R-:W-:Y:S02]  /*6b30*/  FFMA.FTZ R20, R137, R20, R19 ;  /* 0x0000001489147223 */ /* 0x000fe40000010013 */
[-C--:B------:R-:W-:Y:S02]  /*6b40*/  FFMA.FTZ R19, R14, R157.reuse, -R18 ;  /* 0x0000009d0e137223 */ /* 0x080fe40000010812 */
[----:B------:R-:W0:Y:S01]  /*6b50*/  SHFL.DOWN PT, R18, R5, 0x10, 0x1f ;  /* 0x0a001f0005127f89 */ /* 0x000e2200000e0000 */
[----:B------:R-:W-:Y:S02]  /*6b60*/  FMUL.FTZ R157, R15, R157 ;  /* 0x0000009d0f9d7220 */ /* 0x000fe40000410000 */
[----:B-1----:R-:W-:-:S02]  /*6b70*/  @!P0 FADD.FTZ R6, R6, R101 ;  /* 0x0000006506068221 */ /* 0x002fc40000010000 */
[----:B------:R-:W-:Y:S02]  /*6b80*/  @!P0 FADD.FTZ R7, R7, R114 ;  /* 0x0000007207078221 */ /* 0x000fe40000010000 */
[----:B--2---:R-:W-:Y:S01]  /*6b90*/  @!P0 FADD.FTZ R4, R4, R21 ;  /* 0x0000001504048221 */ /* 0x004fe20000010000 */
[----:B------:R-:W-:Y:S01]  /*6ba0*/  ISETP.GT.AND P0, PT, R78, 0xf, PT ;  /* 0x0000000f4e00780c */ /* 0x000fe20003f04270 */
[----:B------:R-:W-:Y:S01]  /*6bb0*/  FMUL.FTZ R19, R136, R19 ;  /* 0x0000001388137220 */ /* 0x000fe20000410000 */
[----:B------:R-:W1:Y:S01]  /*6bc0*/  SHFL.DOWN PT, R113, R6, 0x10, 0x1f ;  /* 0x0a001f0006717f89 */ /* 0x000e6200000e0000 */
[----:B------:R-:W-:Y:S02]  /*6bd0*/  FFMA.FTZ R157, R14, R124, R157 ;  /* 0x0000007c0e9d7223 */ /* 0x000fe4000001009d */
[----:B------:R-:W-:Y:S01]  /*6be0*/  FFMA.FTZ R155, R106, R155, R108 ;  /* 0x0000009b6a9b7223 */ /* 0x000fe2000001006c */
[----:B------:R-:W-:Y:S01]  /*6bf0*/  SHFL.DOWN PT, R111, R4, 0x10, 0x1f ;  /* 0x0a001f00046f7f89 */ /* 0x000fe200000e0000 */
[----:B------:R-:W-:-:S02]  /*6c00*/  FFMA.FTZ R157, R134, R157, R19 ;  /* 0x0000009d869d7223 */ /* 0x000fc40000010013 */
[----:B------:R-:W-:Y:S01]  /*6c10*/  FMUL.FTZ R19, R104, R158 ;  /* 0x0000009e68137220 */ /* 0x000fe20000410000 */
[----:B------:R-:W2:Y:S01]  /*6c20*/  SHFL.DOWN PT, R106, R7, 0x10, 0x1f ;  /* 0x0a001f00076a7f89 */ /* 0x000ea200000e0000 */
[----:B------:R-:W-:Y:S02]  /*6c30*/  FFMA.FTZ R124, R107, R124, R109 ;  /* 0x0000007c6b7c7223 */ /* 0x000fe4000001006d */
[----:B------:R-:W-:Y:S02]  /*6c40*/  FFMA.FTZ R21, R102, R126, R19 ;  /* 0x0000007e66157223 */ /* 0x000fe40000010013 */
[----:B------:R-:W-:Y:S02]  /*6c50*/  FMUL.FTZ R19, R15, R122 ;  /* 0x0000007a0f137220 */ /* 0x000fe40000410000 */
[----:B0-----:R-:W-:Y:S02]  /*6c60*/  @!P0 FADD.FTZ R5, R5, R18 ;  /* 0x0000001205058221 */ /* 0x001fe40000010000 */
[----:B------:R-:W-:-:S02]  /*6c70*/  FFMA.FTZ R19, R14, R160, -R19 ;  /* 0x000000a00e137223 */ /* 0x000fc40000010813 */
[C---:B------:R-:W-:Y:S02]  /*6c80*/  FMUL.FTZ R107, R15.reuse, R126 ;  /* 0x0000007e0f6b7220 */ /* 0x040fe40000410000 */
[C---:B------:R-:W-:Y:S02]  /*6c90*/  FMUL.FTZ R18, R15.reuse, R22 ;  /* 0x000000160f127220 */ /* 0x040fe40000410000 */
[----:B------:R-:W-:Y:S02]  /*6ca0*/  FMUL.FTZ R132, R132, R19 ;  /* 0x0000001384847220 */ /* 0x000fe40000410000 */
[C---:B------:R-:W-:Y:S02]  /*6cb0*/  FMUL.FTZ R101, R15.reuse, R158 ;  /* 0x0000009e0f657220 */ /* 0x040fe40000410000 */
[----:B------:R-:W-:Y:S02]  /*6cc0*/  FMUL.FTZ R19, R15, R160 ;  /* 0x000000a00f137220 */ /* 0x000fe40000410000 */
[----:B------:R-:W-:-:S02]  /*6cd0*/  FFMA.FTZ R158, R14, R158, -R107 ;  /* 0x0000009e0e9e7223 */ /* 0x000fc4000001086b */
[-C--:B------:R-:W-:Y:S02]  /*6ce0*/  FMUL.FTZ R15, R15, R23.reuse ;  /* 0x000000170f0f7220 */ /* 0x080fe40000410000 */
[----:B------:R-:W-:Y:S02]  /*6cf0*/  FFMA.FTZ R18, R14, R23, -R18 ;  /* 0x000000170e127223 */ /* 0x000fe40000010812 */
[----:B------:R-:W-:Y:S02]  /*6d00*/  FMUL.FTZ R153, R140, R153 ;  /* 0x000000998c997220 */ /* 0x000fe40000410000 */
[----:B------:R-:W-:Y:S02]  /*6d10*/  FFMA.FTZ R126, R14, R126, R101 ;  /* 0x0000007e0e7e7223 */ /* 0x000fe40000010065 */
[----:B------:R-:W-:Y:S02]  /*6d20*/  FMUL.FTZ R158, R131, R158 ;  /* 0x0000009e839e7220 */ /* 0x000fe40000410000 */
[----:B------:R-:W-:-:S02]  /*6d30*/  FMUL.FTZ R23, R120, R23 ;  /* 0x0000001778177220 */ /* 0x000fc40000410000 */
[C---:B------:R-:W-:Y:S02]  /*6d40*/  FFMA.FTZ R19, R14.reuse, R122, R19 ;  /* 0x0000007a0e137223 */ /* 0x040fe40000010013 */
[----:B------:R-:W-:Y:S02]  /*6d50*/  FFMA.FTZ R15, R14, R22, R15 ;  /* 0x000000160e0f7223 */ /* 0x000fe4000001000f */
[----:B------:R-:W-:Y:S02]  /*6d60*/  FMUL.FTZ R18, R17, R18 ;  /* 0x0000001211127220 */ /* 0x000fe40000410000 */
[----:B-1----:R-:W-:Y:S02]  /*6d70*/  @!P0 FADD.FTZ R6, R6, R113 ;  /* 0x0000007106068221 */ /* 0x002fe40000010000 */
[----:B--2---:R-:W-:Y:S02]  /*6d80*/  @!P0 FADD.FTZ R7, R7, R106 ;  /* 0x0000006a07078221 */ /* 0x004fe40000010000 */
        /* <DEDUP_REMOVED lines=18> */
[----:B------:R-:W-:Y:S02]  /*6eb0*/  FADD.FTZ R35, R20, R35 ;  /* 0x0000002314237221 */ /* 0x000fe40000010000 */
[----:B------:R-:W-:-:S02]  /*6ec0*/  FFMA.FTZ R27, R124, R44, R27 ;  /* 0x0000002c7c1b7223 */ /* 0x000fc4000001001b */
[----:B------:R-:W-:Y:S02]  /*6ed0*/  FADD.FTZ R34, R157, R34 ;  /* 0x000000229d227221 */ /* 0x000fe40000010000 */
        /* <DEDUP_REMOVED lines=18> */
.L_x_11706:
[----:B0-----:R-:W-:Y:S05]  /*7000*/  BSYNC B0 ;  /* 0x0000000000007941 */ /* 0x001fea0003800000 */
.L_x_11705:
[----:B------:R-:W-:Y:S02]  /*7010*/  IADD3 R98, R98, 0x1, RZ ;  /* 0x0000000162627810 */ /* 0x000fe40007ffe0ff */
[----:B------:R-:W-:-:S02]  /*7020*/  IADD3 R99, P1, R99, 0x1, RZ ;  /* 0x0000000163637810 */ /* 0x000fc40007f3e0ff */
[----:B------:R-:W-:Y:S02]  /*7030*/  ISETP.GE.AND P0, PT, R98, c[0x0][0x16c], PT ;  /* 0x00005b0062007a0c */ /* 0x000fe40003f06270 */
[----:B------:R-:W-:-:S11]  /*7040*/  IADD3.X R100, RZ, R100, RZ, P1, !PT ;  /* 0x00000064ff647210 */ /* 0x000fd60000ffe4ff */
[----:B------:R-:W-:Y:S01]  /*7050*/  @P0 CALL.REL.NOINC `(.L_x_11660) ;  /* 0x0000001000000944 */ /* 0x000fe20003c00000 */
[----:B------:R-:W-:Y:S05]  /*7060*/  BRA `(.L_x_11707) ;  /* 0xffffb50000007947 */ /* 0x000fea000383ffff */
.L_x_11660:
[----:B------:R-:W-:Y:S01]  /*7070*/  BAR.SYNC.DEFER_BLOCKING 0x0 ;  /* 0x0000000000007b1d */ /* 0x000fe20000010000 */
[C---:B------:R-:W-:Y:S01]  /*7080*/  ISETP.GE.AND P0, PT, R67.reuse, R64, PT ;  /* 0x000000404300720c */ /* 0x040fe20003f06270 */
[----:B------:R-:W-:Y:S01]  /*7090*/  CS2R R4, SRZ ;  /* 0x0000000000047805 */ /* 0x000fe2000001ff00 */
        /* <DEDUP_REMOVED lines=10> */
[-C--:B------:R-:W-:Y:S01]  /*7140*/  ISETP.GE.AND P0, PT, R49, R64.reuse, PT ;  /* 0x000000403100720c */ /* 0x080fe20003f06270 */
[----:B------:R-:W-:Y:S01]  /*7150*/  CS2R R6, SRZ ;  /* 0x0000000000067805 */ /* 0x000fe2000001ff00 */
[-C--:B------:R-:W-:Y:S01]  /*7160*/  ISETP.GE.AND P3, PT, R89, R64.reuse, PT ;  /* 0x000000405900720c */ /* 0x080fe20003f66270 */
[----:B------:R-:W-:Y:S01]  /*7170*/  CS2R R14, SRZ ;  /* 0x00000000000e7805 */ /* 0x000fe2000001ff00 */
[----:B------:R-:W-:-:S03]  /*7180*/  ISETP.GE.AND P4, PT, R91, R64, PT ;  /* 0x000000405b00720c */ /* 0x000fc60003f86270 */
[----:B------:R-:W3:Y:S01]  /*7190*/  @!P1 LDG.E R5, [R2.64+0x100] ;  /* 0x0001000602059981 */ /* 0x000ee2000c1e1900 */
[-C--:B------:R-:W-:Y:S02]  /*71a0*/  ISETP.GE.AND P5, PT, R93, R64.reuse, PT ;  /* 0x000000405d00720c */ /* 0x080fe40003fa6270 */
[----:B------:R-:W-:Y:S01]  /*71b0*/  ISETP.GE.AND P6, PT, R95, R64, PT ;  /* 0x000000405f00720c */ /* 0x000fe20003fc6270 */
[----:B------:R-:W4:Y:S01]  /*71c0*/  @!P2 LDG.E R6, [R2.64+0x180] ;  /* 0x000180060206a981 */ /* 0x000f22000c1e1900 */
[----:B------:R-:W-:-:S03]  /*71d0*/  MOV R16, RZ ;  /* 0x000000ff00107202 */ /* 0x000fc60000000f00 */
[----:B------:R-:W5:Y:S04]  /*71e0*/  @!P0 LDG.E R4, [R2.64+0x80] ;  /* 0x0000800602048981 */ /* 0x000f68000c1e1900 */
[----:B------:R-:W3:Y:S04]  /*71f0*/  @!P3 LDG.E R7, [R2.64+0x200] ;  /* 0x000200060207b981 */ /* 0x000ee8000c1e1900 */
[----:B------:R-:W4:Y:S04]  /*7200*/  @!P4 LDG.E R14, [R2.64+0x280] ;  /* 0x00028006020ec981 */ /* 0x000f28000c1e1900 */
[----:B------:R-:W4:Y:S04]  /*7210*/  @!P5 LDG.E R15, [R2.64+0x300] ;  /* 0x00030006020fd981 */ /* 0x000f28000c1e1900 */
[----:B------:R-:W4:Y:S01]  /*7220*/  @!P6 LDG.E R16, [R2.64+0x380] ;  /* 0x000380060210e981 */ /* 0x000f22000c1e1900 */
[----:B------:R-:W-:Y:S01]  /*7230*/  IADD3 R45, R69, -c[0x0][0x174], RZ ;  /* 0x80005d00452d7a10 */ /* 0x000fe20007ffe0ff */
[----:B------:R-:W-:-:S04]  /*7240*/  IMAD R47, R87, c[0x0][0x2e0], RZ ;  /* 0x0000b800572f7a24 */ /* 0x000fc800078e02ff */
[----:B------:R-:W-:Y:S01]  /*7250*/  IMAD R45, R45, -0x100, RZ ;  /* 0xffffff002d2d7824 */ /* 0x000fe200078e02ff */
[----:B------:R-:W-:Y:S01]  /*7260*/  BSSY B0, `(.L_x_11708) ;  /* 0x000007c000007945 */ /* 0x000fe20003800000 */
[----:B--2---:R-:W-:Y:S04]  /*7270*/  STS [R65.X4], R40 ;  /* 0x0000002841007388 */ /* 0x004fe80000004800 */
[----:B-----5:R-:W-:Y:S04]  /*7280*/  STS [R63.X4+0x80], R4 ;  /* 0x000080043f007388 */ /* 0x020fe80000004800 */
[----:B---3--:R-:W-:Y:S04]  /*7290*/  STS [R62.X4+0x100], R5 ;  /* 0x000100053e007388 */ /* 0x008fe80000004800 */
        /* <DEDUP_REMOVED lines=10> */
[----:B------:R-:W4:Y:S04]  /*7340*/  LDS R5, [R55.X4+0x14] ;  /* 0x0000140037057984 */ /* 0x000f280000004800 */
[----:B------:R-:W-:Y:S04]  /*7350*/  LDS R7, [R55.X4+0x1c] ;  /* 0x00001c0037077984 */ /* 0x000fe80000004800 */
[----:B------:R-:W-:Y:S01]  /*7360*/  LDS R15, [R55.X4] ;  /* 0x00000000370f7984 */ /* 0x000fe20000004800 */
        /* <DEDUP_REMOVED lines=9> */
[----:B------:R-:W5:Y:S01]  /*7400*/  @!P6 MUFU.EX2 R6, R6 ;  /* 0x000000060006e308 */ /* 0x000f620000000800 */
[----:B-1----:R-:W-:Y:S02]  /*7410*/  @!P5 FADD.FTZ R4, R2, 1 ;  /* 0x3f8000000204d421 */ /* 0x002fe40000010000 */
[----:B-----5:R-:W-:-:S06]  /*7420*/  @!P6 FADD.FTZ R2, R6, 1 ;  /* 0x3f8000000602e421 */ /* 0x020fcc0000010000 */
[----:B------:R-:W1:Y:S01]  /*7430*/  @!P6 MUFU.RCP R2, R2 ;  /* 0x000000020002e308 */ /* 0x000e620000001000 */
[--C-:B--2---:R-:W-:Y:S02]  /*7440*/  FADD.FTZ R19, R19, R84.reuse ;  /* 0x0000005413137221 */ /* 0x104fe40000010000 */
[----:B---3--:R-:W-:-:S05]  /*7450*/  FADD.FTZ R21, R21, R84 ;  /* 0x0000005415157221 */ /* 0x008fca0000010000 */
[----:B------:R-:W2:Y:S01]  /*7460*/  @!P5 MUFU.RCP R17, R4 ;  /* 0x000000040011d308 */ /* 0x000ea20000001000 */
[----:B------:R-:W-:Y:S02]  /*7470*/  FSETP.GTU.FTZ.AND P0, PT, R19, 20, PT ;  /* 0x41a000001300780b */ /* 0x000fe40003f1c000 */
[----:B------:R-:W-:Y:S01]  /*7480*/  FSETP.GTU.FTZ.AND P1, PT, R21, 20, PT ;  /* 0x41a000001500780b */ /* 0x000fe20003f3c000 */
[----:B-1----:R-:W-:Y:S01]  /*7490*/  @!P6 FMUL.FTZ R33, R33, R2 ;  /* 0x000000022121e220 */ /* 0x002fe20000410000 */
[----:B------:R-:W-:Y:S01]  /*74a0*/  ISETP.NE.AND P6, PT, R79, RZ, PT ;  /* 0x000000ff4f00720c */ /* 0x000fe20003fc5270 */
[----:B------:R-:W-:Y:S04]  /*74b0*/  STS [R55.X4], R30 ;  /* 0x0000001e37007388 */ /* 0x000fe80000004800 */
[----:B------:R-:W-:Y:S04]  /*74c0*/  STS [R55.X4+0x4], R29 ;  /* 0x0000041d37007388 */ /* 0x000fe80000004800 */
[----:B------:R-:W-:-:S02]  /*74d0*/  @!P0 FMUL.FTZ R14, R19, -1.4426950216293334961 ;  /* 0xbfb8aa3b130e8820 */ /* 0x000fc40000410000 */
[----:B------:R-:W-:Y:S01]  /*74e0*/  @!P1 FMUL.FTZ R16, R21, -1.4426950216293334961 ;  /* 0xbfb8aa3b15109820 */ /* 0x000fe20000410000 */
[----:B------:R-:W-:Y:S01]  /*74f0*/  STS [R55.X4+0x8], R28 ;  /* 0x0000081c37007388 */ /* 0x000fe20000004800 */
[----:B--2---:R-:W-:-:S03]  /*7500*/  @!P5 FMUL.FTZ R32, R32, R17 ;  /* 0x000000112020d220 */ /* 0x004fc60000410000 */
        /* <DEDUP_REMOVED lines=15> */
[----:B----4-:R-:W-:-:S02]  /*7600*/  FADD.FTZ R5, R5, R84 ;  /* 0x0000005405057221 */ /* 0x010fc40000010000 */
[--C-:B0-----:R-:W-:Y:S01]  /*7610*/  FADD.FTZ R18, R3, R84.reuse ;  /* 0x0000005403127221 */ /* 0x101fe20000010000 */
[----:B------:R-:W-:Y:S02]  /*7620*/  BAR.SYNC.DEFER_BLOCKING 0x0 ;  /* 0x0000000000007b1d */ /* 0x000fe40000010000 */
[----:B------:R-:W-:Y:S02]  /*7630*/  FSETP.GTU.FTZ.AND P2, PT, R5, 20, PT ;  /* 0x41a000000500780b */ /* 0x000fe40003f5c000 */
[----:B------:R-:W-:Y:S01]  /*7640*/  FSETP.GTU.FTZ.AND P3, PT, R18, 20, PT ;  /* 0x41a000001200780b */ /* 0x000fe20003f7c000 */
[--C-:B------:R-:W-:Y:S01]  /*7650*/  FADD.FTZ R7, R7, R84.reuse ;  /* 0x0000005407077221 */ /* 0x100fe20000010000 */
[----:B------:R-:W0:Y:S01]  /*7660*/  @!P1 MUFU.EX2 R16, R16 ;  /* 0x0000001000109308 */ /* 0x000e220000000800 */
[----:B------:R-:W-:-:S03]  /*7670*/  FADD.FTZ R15, R15, R84 ;  /* 0x000000540f0f7221 */ /* 0x000fc60000010000 */
[----:B------:R-:W-:-:S05]  /*7680*/  FSETP.GTU.FTZ.AND P4, PT, R7, 20, PT ;  /* 0x41a000000700780b */ /* 0x000fca0003f9c000 */
[----:B------:R-:W-:Y:S02]  /*7690*/  @!P2 FMUL.FTZ R3, R5, -1.4426950216293334961 ;  /* 0xbfb8aa3b0503a820 */ /* 0x000fe40000410000 */
[----:B------:R-:W-:Y:S01]  /*76a0*/  @!P3 FMUL.FTZ R5, R18, -1.4426950216293334961 ;  /* 0xbfb8aa3b1205b820 */ /* 0x000fe20000410000 */
[----:B------:R-:W-:Y:S01]  /*76b0*/  FSETP.GTU.FTZ.AND P5, PT, R15, 20, PT ;  /* 0x41a000000f00780b */ /* 0x000fe20003fbc000 */
[----:B------:R-:W2:Y:S01]  /*76c0*/  LDS R18, [0x420] ;  /* 0x00042000ff127984 */ /* 0x000ea20000000800 */
[----:B------:R-:W3:Y:S03]  /*76d0*/  @!P0 MUFU.EX2 R14, R14 ;  /* 0x0000000e000e8308 */ /* 0x000ee60000000800 */
[----:B------:R-:W-:Y:S02]  /*76e0*/  @!P4 FMUL.FTZ R6, R7, -1.4426950216293334961 ;  /* 0xbfb8aa3b0706c820 */ /* 0x000fe40000410000 */
[----:B0-----:R-:W-:-:S06]  /*76f0*/  @!P1 FADD.FTZ R16, R16, 1 ;  /* 0x3f80000010109421 */ /* 0x001fcc0000010000 */
[----:B------:R-:W-:Y:S01]  /*7700*/  @!P5 FMUL.FTZ R2, R15, -1.4426950216293334961 ;  /* 0xbfb8aa3b0f02d820 */ /* 0x000fe20000410000 */
[----:B------:R-:W1:Y:S08]  /*7710*/  @!P2 MUFU.EX2 R3, R3 ;  /* 0x000000030003a308 */ /* 0x000e700000000800 */
[----:B------:R-:W0:Y:S01]  /*7720*/  @!P3 MUFU.EX2 R5, R5 ;  /* 0x000000050005b308 */ /* 0x000e220000000800 */
[----:B---3--:R-:W-:-:S07]  /*7730*/  @!P0 FADD.FTZ R14, R14, 1 ;  /* 0x3f8000000e0e8421 */ /* 0x008fce0000010000 */
[----:B------:R-:W3:Y:S08]  /*7740*/  @!P4 MUFU.EX2 R6, R6 ;  /* 0x000000060006c308 */ /* 0x000ef00000000800 */
[----:B------:R-:W4:Y:S08]  /*7750*/  @!P1 MUFU.RCP R16, R16 ;  /* 0x0000001000109308 */ /* 0x000f300000001000 */
[----:B------:R5:W2:Y:S01]  /*7760*/  @!P5 MUFU.EX2 R4, R2 ;  /* 0x000000020004d308 */ /* 0x000aa20000000800 */
[----:B-1----:R-:W-:-:S02]  /*7770*/  @!P2 FADD.FTZ R0, R3, 1 ;  /* 0x3f8000000300a421 */ /* 0x002fc40000010000 */
[----:B0-----:R-:W-:-:S05]  /*7780*/  @!P3 FADD.FTZ R5, R5, 1 ;  /* 0x3f8000000505b421 */ /* 0x001fca0000010000 */
[----:B------:R0:W1:Y:S01]  /*7790*/  @!P0 MUFU.RCP R7, R14 ;  /* 0x0000000e00078308 */ /* 0x0000620000001000 */
[----:B-----5:R-:W-:-:S04]  /*77a0*/  IMAD.WIDE.U32 R2, R85, c[0x0][0x2d8], RZ ;  /* 0x0000b60055027a25 */ /* 0x020fc800078e00ff */
[----:B0-----:R-:W-:-:S03]  /*77b0*/  IMAD R14, R82, c[0x0][0x2d8], RZ ;  /* 0x0000b600520e7a24 */ /* 0x001fc600078e02ff */
[----:B------:R-:W0:Y:S01]  /*77c0*/  @!P2 MUFU.RCP R15, R0 ;  /* 0x00000000000fa308 */ /* 0x000e220000001000 */
[----:B---3--:R-:W-:Y:S02]  /*77d0*/  @!P4 FADD.FTZ R6, R6, 1 ;  /* 0x3f8000000606c421 */ /* 0x008fe40000010000 */
[----:B------:R-:W-:Y:S02]  /*77e0*/  IMAD R43, R85, c[0x0][0x2dc], R14 ;  /* 0x0000b700552b7a24 */ /* 0x000fe400078e020e */
[----:B----4-:R-:W-:Y:S01]  /*77f0*/  @!P1 FMUL.FTZ R35, R35, R16 ;  /* 0x0000001023239220 */ /* 0x010fe20000410000 */
[----:B------:R-:W-:Y:S01]  /*7800*/  SHF.R.S32.HI R16, RZ, 0x1f, R67 ;  /* 0x0000001fff107819 */ /* 0x000fe20000011443 */
[----:B--2---:R-:W-:Y:S01]  /*7810*/  @!P5 FADD.FTZ R4, R4, 1 ;  /* 0x3f8000000404d421 */ /* 0x004fe20000010000 */
[----:B------:R2:W3:Y:S01]  /*7820*/  @!P3 MUFU.RCP R14, R5 ;  /* 0x00000005000eb308 */ /* 0x0004e20000001000 */
[----:B------:R-:W-:Y:S02]  /*7830*/  IADD3 R3, R3, R43, RZ ;  /* 0x0000002b03037210 */ /* 0x000fe40007ffe0ff */
[----:B--2---:R-:W-:-:S05]  /*7840*/  LEA R5, P1, R67, c[0x0][0x330], 0x2 ;  /* 0x0000cc0043057a11 */ /* 0x004fca00078210ff */
[----:B------:R2:W4:Y:S01]  /*7850*/  @!P4 MUFU.RCP R41, R6 ;  /* 0x000000060029c308 */ /* 0x0005220000001000 */
[----:B------:R-:W-:-:S07]  /*7860*/  IMAD.WIDE.U32 R2, R88, c[0x0][0x2e0], R2 ;  /* 0x0000b80058027a25 */ /* 0x000fce00078e0002 */
[----:B------:R5:W4:Y:S01]  /*7870*/  @!P5 MUFU.RCP R0, R4 ;  /* 0x000000040000d308 */ /* 0x000b220000001000 */
[C---:B--2---:R-:W-:Y:S02]  /*7880*/  LEA.HI.X R6, R67.reuse, c[0x0][0x334], R16, 0x2, P1 ;  /* 0x0000cd0043067a11 */ /* 0x044fe400008f1410 */
[----:B------:R-:W-:Y:S01]  /*7890*/  ISETP.GE.AND P1, PT, R67, R18, PT ;  /* 0x000000124300720c */ /* 0x000fe20003f26270 */
[----:B-1----:R-:W-:Y:S01]  /*78a0*/  @!P0 FMUL.FTZ R34, R34, R7 ;  /* 0x0000000722228220 */ /* 0x002fe20000410000 */
[----:B------:R-:W-:Y:S01]  /*78b0*/  IADD3 R2, P0, R45, R2, RZ ;  /* 0x000000022d027210 */ /* 0x000fe20007f1e0ff */
[----:B------:R-:W-:Y:S01]  /*78c0*/  IMAD R7, R88, c[0x0][0x2e4], R47 ;  /* 0x0000b90058077a24 */ /* 0x000fe200078e022f */
[----:B------:R-:W-:Y:S01]  /*78d0*/  SHF.R.S32.HI R47, RZ, 0x1f, R45 ;  /* 0x0000001fff2f7819 */ /* 0x000fe2000001142d */
[----:B0-----:R-:W-:Y:S01]  /*78e0*/  @!P2 FMUL.FTZ R36, R36, R15 ;  /* 0x0000000f2424a220 */ /* 0x001fe20000410000 */
[----:B-----5:R-:W-:Y:S01]  /*78f0*/  IADD3 R4, P2, R67, R66, RZ ;  /* 0x0000004243047210 */ /* 0x020fe20007f5e0ff */
[----:B---3--:R-:W-:Y:S01]  /*7900*/  @!P3 FMUL.FTZ R37, R37, R14 ;  /* 0x0000000e2525b220 */ /* 0x008fe20000410000 */
[----:B------:R-:W-:-:S02]  /*7910*/  IADD3.X R3, R47, R7, R3, P0, !PT ;  /* 0x000000072f037210 */ /* 0x000fc400007fe403 */
[----:B------:R-:W-:Y:S01]  /*7920*/  LEA R14, P3, R2, R5, 0x2 ;  /* 0x00000005020e7211 */ /* 0x000fe200078610ff */
[----:B----4-:R-:W-:Y:S01]  /*7930*/  @!P4 FMUL.FTZ R38, R38, R41 ;  /* 0x000000292626c220 */ /* 0x010fe20000410000 */
[----:B------:R-:W-:Y:S01]  /*7940*/  ISETP.GE.AND P0, PT, R51, R18, PT ;  /* 0x000000123300720c */ /* 0x000fe20003f06270 */
[----:B------:R-:W-:Y:S01]  /*7950*/  @!P5 FMUL.FTZ R31, R31, R0 ;  /* 0x000000001f1fd220 */ /* 0x000fe20000410000 */
        /* <DEDUP_REMOVED lines=12> */
.L_x_11709:
[----:B------:R-:W-:Y:S05]  /*7a20*/  BSYNC B0 ;  /* 0x0000000000007941 */ /* 0x000fea0003800000 */
.L_x_11708:
[----:B------:R1:W-:Y:S01]  /*7a30*/  @!P0 STG.E [R14.64+-0x300], R21 ;  /* 0xfffd00150e008986 */ /* 0x0003e2000c101906 */
        /* <DEDUP_REMOVED lines=9> */
[----:B------:R-:W-:-:S02]  /*7ad0*/  ISETP.GE.AND P5, PT, R95, R18, PT ;  /* 0x000000125f00720c */ /* 0x000fc40003fa6270 */
[----:B-1----:R-:W-:Y:S01]  /*7ae0*/  IADD3 R21, R3, R7, RZ ;  /* 0x0000000703157210 */ /* 0x002fe20007ffe0ff */
        /* <DEDUP_REMOVED lines=48> */
.L_x_11711:
[----:B------:R-:W-:Y:S05]  /*7df0*/  BSYNC B0 ;  /* 0x0000000000007941 */ /* 0x000fea0003800000 */
.L_x_11710:
        /* <DEDUP_REMOVED lines=36> */
.L_x_11643:
        /* <DEDUP_REMOVED lines=24> */
.L_x_11714:
[----:B0-----:R-:W-:Y:S05]  /*81c0*/  BSYNC B0 ;  /* 0x0000000000007941 */ /* 0x001fea0003800000 */
.L_x_11713:
        /* <DEDUP_REMOVED lines=23> */
.L_x_11716:
[----:B------:R-:W1:Y:S02]  /*8340*/  S2R R13, SR_TID.X ;  /* 0x00000000000d7919 */ /* 0x000e640000002100 */
.L_x_11717:
[----:B0-----:R-:W-:Y:S05]  /*8350*/  BSYNC B0 ;  /* 0x0000000000007941 */ /* 0x001fea0003800000 */
.L_x_11715:
        /* <DEDUP_REMOVED lines=10> */
.L_x_11718:
        /* <DEDUP_REMOVED lines=28> */
.L_x_11719:
        /* <DEDUP_REMOVED lines=12> */
.L_x_14733:


//--------------------- .text._Z25selective_scan_bwd_kernelI32Selective_Scan_bwd_kernel_traitsILi32ELi8ELb0ELb1ELb0ELb1ELb1EfN3c107complexIfEEEEv12SSMParamsBwd --------------------------
	.section	.text._Z25selective_scan_bwd_kernelI32Selective_Scan_bwd_kernel_traitsILi32ELi8ELb0ELb1ELb0ELb1ELb1EfN3c107complexIfEEEEv12SSMParamsBwd,"ax",@progbits
	.sectioninfo	@"SHI_REGISTERS=206"
	.align	128
        .global         _Z25selective_scan_bwd_kernelI32Selective_Scan_bwd_kernel_traitsILi32ELi8ELb0ELb1ELb0ELb1ELb1EfN3c107complexIfEEEEv12SSMParamsBwd
        .type           _Z25selective_scan_bwd_kernelI32Selective_Scan_bwd_kernel_traitsILi32ELi8ELb0ELb1ELb0ELb1ELb1EfN3c107complexIfEEEEv12SSMParamsBwd,@function
        .size           _Z25selective_scan_bwd_kernelI32Selective_Scan_bwd_kernel_traitsILi32ELi8ELb0ELb1ELb0ELb1ELb1EfN3c107complexIfEEEEv12SSMParamsBwd,(.L_x_14734 - _Z25selective_scan_bwd_kernelI32Selective_Scan_bwd_kernel_traitsILi32ELi8ELb0ELb1ELb0ELb1ELb1EfN3c107complexIfEEEEv12SSMParamsBwd)
        .other          _Z25selective_scan_bwd_kernelI32Selective_Scan_bwd_kernel_traitsILi32ELi8ELb0ELb1ELb0ELb1ELb1EfN3c107complexIfEEEEv12SSMParamsBwd,@"STO_CUDA_ENTRY STV_DEFAULT"
_Z25selective_scan_bwd_kernelI32Selective_Scan_bwd_kernel_traitsILi32ELi8ELb0ELb1ELb0ELb1ELb1EfN3c107complexIfEEEEv12SSMParamsBwd:
.text._Z25selective_scan_bwd_kernelI32Selective_Scan_bwd_kernel_traitsILi32ELi8ELb0ELb1ELb0ELb1ELb1EfN3c107complexIfEEEEv12SSMParamsBwd:
        /* <DEDUP_REMOVED lines=22> */
[----:B------:R-:W-:Y:S01]  /*0160*/  CS2R R16, SRZ ;  /* 0x0000000000107805 */ /* 0x000fe2000001ff00 */
[----:B------:R-:W-:Y:S01]  /*0170*/  MOV R12, c[0x0][0x174] ;  /* 0x00005d00000c7a02 */ /* 0x000fe20000000f00 */
[----:B------:R-:W-:Y:S01]  /*0180*/  HFMA2.MMA R74, -RZ, RZ, 0, 0 ;  /* 0x00000000ff4a7435 */ /* 0x000fe200000001ff */
[----:B------:R-:W-:Y:S01]  /*0190*/  MOV R72, RZ ;  /* 0x000000ff00487202 */ /* 0x000fe20000000f00 */
[C---:B------:R-:W-:Y:S01]  /*01a0*/  IMAD R10, R76.reuse, c[0x0][0x190], RZ ;  /* 0x000064004c0a7a24 */ /* 0x040fe200078e02ff */
[----:B0-----:R-:W-:Y:S01]  /*01b0*/  IABS R2, R81 ;  /* 0x0000005100027213 */ /* 0x001fe20000000000 */
[----:B-1----:R-:W-:Y:S01]  /*01c0*/  HFMA2.MMA R6, -RZ, RZ, 0, 0 ;  /* 0x00000000ff067435 */ /* 0x002fe200000001ff */
[----:B----4-:R-:W-:-:S02]  /*01d0*/  IMAD R4, R76, c[0x0][0x1d0], RZ ;  /* 0x000074004c047a24 */ /* 0x010fc400078e02ff */
        /* <DEDUP_REMOVED lines=70> */
[----:B------:R-:W-:Y:S02]  /*0640*/  @P0 MOV R19, 0x10 ;  /* 0x0000001000130802 */ /* 0x000fe40000000f00 */
[----:B------:R-:W-:Y:S02]  /*0650*/  LEA.HI.X R64, R11, c[0x0][0x30c], R64, 0x2, P4 ;  /* 0x0000c3000b407a11 */ /* 0x000fe400020f1440 */
[----:B------:R-:W-:Y:S01]  /*0660*/  LEA.HI.X.SX32 R2, R3, R2, 0x1, P5 ;  /* 0x0000000203027211 */ /* 0x000fe200028f0eff */
[----:B------:R-:W-:Y:S01]  /*0670*/  @P0 IMAD.WIDE R18, R0, R19, c[0x0][0x260] ;  /* 0x0000980000120625 */ /* 0x000fe200078e0213 */
[----:B------:R-:W-:Y:S01]  /*0680*/  LEA R63, P6, R61, c[0x0][0x228], 0x2 ;  /* 0x00008a003d3f7a11 */ /* 0x000fe200078c10ff */
[----:B------:R-:W-:Y:S01]  /*0690*/  @!P0 CS2R R18, SRZ ;  /* 0x0000000000128805 */ /* 0x000fe2000001ff00 */
[----:B------:R-:W-:-:S02]  /*06a0*/  @P1 LEA R16, P4, R81, c[0x0][0x328], 0x2 ;  /* 0x0000ca0051101a11 */ /* 0x000fc400078810ff */
[----:B------:R-:W-:Y:S02]  /*06b0*/  @P2 LEA R14, P5, R81, c[0x0][0x348], 0x2 ;  /* 0x0000d200510e2a11 */ /* 0x000fe400078a10ff */
        /* <DEDUP_REMOVED lines=14> */
.L_x_11794:
[----:B------:R-:W-:Y:S01]  /*07a0*/  IADD3 R175, -R60, c[0x0][0x174], RZ ;  /* 0x00005d003caf7a10 */ /* 0x000fe20007ffe1ff */
[----:B------:R-:W-:Y:S01]  /*07b0*/  BAR.SYNC.DEFER_BLOCKING 0x0 ;  /* 0x0000000000007b1d */ /* 0x000fe20000010000 */
[C---:B------:R-:W-:Y:S01]  /*07c0*/  LOP3.LUT R25, R62.reuse, 0x20, RZ, 0xfc, !PT ;  /* 0x000000203e197812 */ /* 0x040fe200078efcff */
[----:B------:R-:W-:Y:S01]  /*07d0*/  HFMA2.MMA R0, -RZ, RZ, 0, 0 ;  /* 0x00000000ff007435 */ /* 0x000fe200000001ff */
[----:B------:R-:W-:Y:S01]  /*07e0*/  LEA R12, R175, 0xffffff00, 0x8 ;  /* 0xffffff00af0c7811 */ /* 0x000fe200078e40ff */
[----:B------:R-:W-:Y:S01]  /*07f0*/  CS2R R4, SRZ ;  /* 0x0000000000047805 */ /* 0x000fe2000001ff00 */
[----:B-1----:R-:W-:Y:S02]  /*0800*/  LEA R2, P0, R62, R73, 0x2 ;  /* 0x000000493e027211 */ /* 0x002fe400078010ff */
[----:B------:R-:W-:Y:S02]  /*0810*/  IADD3 R58, -R12, c[0x0][0x168], RZ ;  /* 0x00005a000c3a7a10 */ /* 0x000fe40007ffe1ff */
[----:B------:R-:W-:-:S02]  /*0820*/  LOP3.LUT R27, R62, 0x40, RZ, 0xfc, !PT ;  /* 0x000000403e1b7812 */ /* 0x000fc400078efcff */
[CC--:B------:R-:W-:Y:S02]  /*0830*/  ISETP.GE.AND P3, PT, R62.reuse, R58.reuse, PT ;  /* 0x0000003a3e00720c */ /* 0x0c0fe40003f66270 */
[----:B------:R-:W-:Y:S02]  /*0840*/  ISETP.GE.AND P4, PT, R25, R58, PT ;  /* 0x0000003a1900720c */ /* 0x000fe40003f86270 */
[C---:B------:R-:W-:Y:S02]  /*0850*/  LOP3.LUT R29, R62.reuse, 0x60, RZ, 0xfc, !PT ;  /* 0x000000603e1d7812 */ /* 0x040fe400078efcff */
[C---:B------:R-:W-:Y:S02]  /*0860*/  LEA.HI.X R3, R62.reuse, R66, R59, 0x2, P0 ;  /* 0x000000423e037211 */ /* 0x040fe400000f143b */
[C---:B------:R-:W-:Y:S02]  /*0870*/  LOP3.LUT R83, R62.reuse, 0x80, RZ, 0xfc, !PT ;  /* 0x000000803e537812 */ /* 0x040fe400078efcff */
[----:B------:R-:W-:-:S02]  /*0880*/  LOP3.LUT R85, R62, 0xa0, RZ, 0xfc, !PT ;  /* 0x000000a03e557812 */ /* 0x000fc400078efcff */
[-C--:B------:R-:W-:Y:S01]  /*0890*/  ISETP.GE.AND P5, PT, R27, R58.reuse, PT ;  /* 0x0000003a1b00720c */ /* 0x080fe20003fa6270 */
[----:B0-----:R0:W2:Y:S01]  /*08a0*/  @!P3 LDG.E R0, [R2.64] ;  /* 0x000000060200b981 */ /* 0x0010a2000c1e1900 */
[C---:B------:R-:W-:Y:S02]  /*08b0*/  LOP3.LUT R21, R62.reuse, 0xc0, RZ, 0xfc, !PT ;  /* 0x000000c03e157812 */ /* 0x040fe400078efcff */
[----:B------:R-:W-:Y:S01]  /*08c0*/  LOP3.LUT R23, R62, 0xe0, RZ, 0xfc, !PT ;  /* 0x000000e03e177812 */ /* 0x000fe200078efcff */
[----:B------:R0:W3:Y:S01]  /*08d0*/  @!P4 LDG.E R5, [R2.64+0x80] ;  /* 0x000080060205c981 */ /* 0x0000e2000c1e1900 */
[-C--:B------:R-:W-:Y:S02]  /*08e0*/  ISETP.GE.AND P2, PT, R29, R58.reuse, PT ;  /* 0x0000003a1d00720c */ /* 0x080fe40003f46270 */
[-C--:B------:R-:W-:Y:S02]  /*08f0*/  ISETP.GE.AND P1, PT, R83, R58.reuse, PT ;  /* 0x0000003a5300720c */ /* 0x080fe40003f26270 */
[----:B------:R-:W-:-:S02]  /*0900*/  ISETP.GE.AND P0, PT, R85, R58, PT ;  /* 0x0000003a5500720c */ /* 0x000fc40003f06270 */
[-C--:B------:R-:W-:Y:S01]  /*0910*/  ISETP.GE.AND P3, PT, R21, R58.reuse, PT ;  /* 0x0000003a1500720c */ /* 0x080fe20003f66270 */
[----:B------:R-:W-:Y:S01]  /*0920*/  CS2R R6, SRZ ;  /* 0x0000000000067805 */ /* 0x000fe2000001ff00 */
[----:B------:R-:W-:Y:S01]  /*0930*/  ISETP.GE.AND P4, PT, R23, R58, PT ;  /* 0x0000003a1700720c */ /* 0x000fe20003f86270 */
        /* <DEDUP_REMOVED lines=28> */
[----:B------:R-:W-:-:S04]  /*0b00*/  IADD3 R10, P0, R71, R46, RZ ;  /* 0x0000002e470a7210 */ /* 0x000fc80007f1e0ff */
[----:B------:R-:W-:Y:S02]  /*0b10*/  IADD3.X R11, R69, R48, RZ, P0, !PT ;  /* 0x00000030450b7210 */ /* 0x000fe400007fe4ff */
[-C--:B------:R-:W-:Y:S02]  /*0b20*/  ISETP.GE.AND P0, PT, R25, R58.reuse, PT ;  /* 0x0000003a1900720c */ /* 0x080fe40003f06270 */
[-C--:B------:R-:W-:Y:S02]  /*0b30*/  ISETP.GE.AND P2, PT, R29, R58.reuse, PT ;  /* 0x0000003a1d00720c */ /* 0x080fe40003f46270 */
[-C--:B------:R-:W-:Y:S02]  /*0b40*/  ISETP.GE.AND P3, PT, R83, R58.reuse, PT ;  /* 0x0000003a5300720c */ /* 0x080fe40003f66270 */
[-C--:B------:R-:W-:Y:S02]  /*0b50*/  ISETP.GE.AND P4, PT, R85, R58.reuse, PT ;  /* 0x0000003a5500720c */ /* 0x080fe40003f86270 */
[----:B------:R-:W-:Y:S01]  /*0b60*/  ISETP.GE.AND P5, PT, R21, R58, PT ;  /* 0x0000003a1500720c */ /* 0x000fe20003fa6270 */
[----:B------:R-:W-:Y:S01]  /*0b70*/  CS2R R2, SRZ ;  /* 0x0000000000027805 */ /* 0x000fe2000001ff00 */
        /* <DEDUP_REMOVED lines=19> */
[----:B-1----:R-:W-:-:S04]  /*0cb0*/  LEA R6, P1, R62, R67, 0x2 ;  /* 0x000000433e067211 */ /* 0x002fc800078210ff */
[----:B------:R-:W-:Y:S02]  /*0cc0*/  LEA.HI.X R7, R62, R64, R59, 0x2, P1 ;  /* 0x000000403e077211 */ /* 0x000fe400008f143b */
[-C--:B------:R-:W-:Y:S01]  /*0cd0*/  ISETP.GE.AND P1, PT, R27, R58.reuse, PT ;  /* 0x0000003a1b00720c */ /* 0x080fe20003f26270 */
[----:B------:R-:W-:Y:S01]  /*0ce0*/  CS2R R4, SRZ ;  /* 0x0000000000047805 */ /* 0x000fe2000001ff00 */
[----:B--2---:R-:W-:Y:S01]  /*0cf0*/  CS2R R8, SRZ ;  /* 0x0000000000087805 */ /* 0x004fe2000001ff00 */
[----:B---3--:R-:W-:Y:S01]  /*0d00*/  MOV R13, RZ ;  /* 0x000000ff000d7202 */ /* 0x008fe20000000f00 */
[----:B------:R-:W2:Y:S01]  /*0d10*/  @!P6 LDG.E R0, [R10.64] ;  /* 0x000000060a00e981 */ /* 0x000ea2000c1e1900 */
[----:B------:R-:W-:-:S03]  /*0d20*/  ISETP.GE.AND P6, PT, R23, R58, PT ;  /* 0x0000003a1700720c */ /* 0x000fc60003fc6270 */
[----:B------:R-:W3:Y:S05]  /*0d30*/  @!P0 LDG.E R3, [R10.64+0x80] ;  /* 0x000080060a038981 */ /* 0x000eea000c1e1900 */
        /* <DEDUP_REMOVED lines=13> */
[----:B------:R-:W-:-:S02]  /*0e10*/  MOV R30, RZ ;  /* 0x000000ff001e7202 */ /* 0x000fc40000000f00 */
        /* <DEDUP_REMOVED lines=21> */
[----:B------:R-:W-:-:S03]  /*0f70*/  ISETP.NE.AND P0, PT, R22, RZ, PT ;  /* 0x000000ff1600720c */ /* 0x000fc60003f05270 */
        /* <DEDUP_REMOVED lines=13> */
[----:B---3--:R-:W-:-:S03]  /*1050*/  SHF.R.S32.HI R13, RZ, 0x1f, R12 ;  /* 0x0000001fff0d7819 */ /* 0x008fc6000001140c */
[----:B------:R-:W-:Y:S01]  /*1060*/  IMAD R113, R77, c[0x0][0x204], R8 ;  /* 0x000081004d717a24 */ /* 0x000fe200078e0208 */
[----:B------:R-:W-:Y:S01]  /*1070*/  MOV R8, R4 ;  /* 0x0000000400087202 */ /* 0x000fe20000000f00 */
[C---:B------:R-:W-:Y:S01]  /*1080*/  IMAD R4, R80.reuse, c[0x0][0x208], RZ ;  /* 0x0000820050047a24 */ /* 0x040fe200078e02ff */
[----:B------:R-:W-:Y:S01]  /*1090*/  IADD3 R3, R3, R111, RZ ;  /* 0x0000006f03037210 */ /* 0x000fe20007ffe0ff */
[----:B0-----:R-:W-:Y:S01]  /*10a0*/  IMAD R6, R80, c[0x0][0x1f8], RZ ;  /* 0x00007e0050067a24 */ /* 0x001fe200078e02ff */
[----:B------:R-:W-:Y:S01]  /*10b0*/  IADD3 R9, R5, R113, RZ ;  /* 0x0000007105097210 */ /* 0x000fe20007ffe0ff */
        /* <DEDUP_REMOVED lines=22> */
[----:B------:R-:W-:Y:S01]  /*1220*/  BSSY B0, `(.L_x_11721) ;  /* 0x000004c000007945 */ /* 0x000fe20003800000 */
        /* <DEDUP_REMOVED lines=11> */
[----:B------:R2:W2:Y:S04]  /*12e0*/  LDS R24, [R44.X4+0x8] ;  /* 0x000008002c187984 */ /* 0x0004a80000004800 */
[----:B------:R0:W2:Y:S04]  /*12f0*/  LDS R26, [R44.X4+0xc] ;  /* 0x00000c002c1a7984 */ /* 0x0000a80000004800 */
[----:B------:R0:W2:Y:S04]  /*1300*/  LDS R28, [R44.X4+0x10] ;  /* 0x000010002c1c7984 */ /* 0x0000a80000004800 */
[----:B------:R0:W2:Y:S04]  /*1310*/  LDS R82, [R44.X4+0x14] ;  /* 0x000014002c527984 */ /* 0x0000a80000004800 */
[----:B------:R1:W2:Y:S04]  /*1320*/  LDS R84, [R44.X4+0x18] ;  /* 0x000018002c547984 */ /* 0x0002a80000004800 */
[----:B------:R2:W2:Y:S01]  /*1330*/  LDS R86, [R44.X4+0x1c] ;  /* 0x00001c002c567984 */ /* 0x0004a20000004800 */
[----:B0-----:R-:W-:-:S02]  /*1340*/  @!P0 IADD3.X R107, R59, R3, R38, P1, !PT ;  /* 0x000000033b6b8210 */ /* 0x001fc40000ffe426 */
[----:B------:R-:W-:Y:S02]  /*1350*/  @!P0 LEA R6, P1, R36, c[0x0][0x268], 0x2 ;  /* 0x00009a0024068a11 */ /* 0x000fe400078210ff */
[C---:B-1----:R-:W-:Y:S02]  /*1360*/  @!P0 IADD3 R30, P3, R62.reuse, R4, RZ ;  /* 0x000000043e1e8210 */ /* 0x042fe40007f7e0ff */
[----:B------:R-:W-:Y:S02]  /*1370*/  LEA.HI.X R0, R62, c[0x0][0x25c], R59, 0x2, P4 ;  /* 0x000097003e007a11 */ /* 0x000fe400020f143b */
[----:B------:R-:W-:Y:S02]  /*1380*/  LEA R4, P4, R32, R7, 0x2 ;  /* 0x0000000720047211 */ /* 0x000fe400078810ff */
[----:B------:R-:W-:Y:S02]  /*1390*/  @!P0 LEA.HI.X R7, R36, c[0x0][0x26c], R107, 0x2, P1 ;  /* 0x00009b0024078a11 */ /* 0x000fe400008f146b */
[----:B------:R-:W-:-:S02]  /*13a0*/  LEA R105, P2, R62, c[0x0][0x268], 0x2 ;  /* 0x00009a003e697a11 */ /* 0x000fc400078410ff */
[----:B------:R-:W-:Y:S02]  /*13b0*/  FSETP.GTU.FTZ.AND P1, PT, R42, 20, PT ;  /* 0x41a000002a00780b */ /* 0x000fe40003f3c000 */
[----:B------:R-:W-:Y:S02]  /*13c0*/  LEA.HI.X R3, R62, c[0x0][0x26c], R59, 0x2, P2 ;  /* 0x00009b003e037a11 */ /* 0x000fe400010f143b */
[C---:B------:R-:W-:Y:S02]  /*13d0*/  LEA R2, P2, R34.reuse, R105, 0x2 ;  /* 0x0000006922027211 */ /* 0x040fe400078410ff */
[----:B------:R-:W-:Y:S01]  /*13e0*/  @!P0 IADD3.X R103, R59, R5, R40, P3, !PT ;  /* 0x000000053b678210 */ /* 0x000fe20001ffe428 */
[--C-:B------:R-:W-:Y:S01]  /*13f0*/  FADD.FTZ R40, R89, R78.reuse ;  /* 0x0000004e59287221 */ /* 0x100fe20000010000 */
[----:B------:R-:W-:Y:S01]  /*1400*/  LEA.HI.X R3, R34, R3, R111, 0x2, P2 ;  /* 0x0000000322037211 */ /* 0x000fe200010f146f */
[--C-:B------:R-:W-:Y:S01]  /*1410*/  FADD.FTZ R38, R91, R78.reuse ;  /* 0x0000004e5b267221 */ /* 0x100fe20000010000 */
[----:B------:R-:W-:Y:S01]  /*1420*/  LEA.HI.X R5, R32, R0, R9, 0x2, P4 ;  /* 0x0000000020057211 */ /* 0x000fe200020f1409 */
[--C-:B------:R-:W-:Y:S01]  /*1430*/  FADD.FTZ R36, R93, R78.reuse ;  /* 0x0000004e5d247221 */ /* 0x100fe20000010000 */
[----:B------:R-:W-:Y:S01]  /*1440*/  @!P0 LEA R8, P3, R30, c[0x0][0x258], 0x2 ;  /* 0x000096001e088a11 */ /* 0x000fe200078610ff */
[----:B------:R-:W-:-:S02]  /*1450*/  FADD.FTZ R34, R95, R78 ;  /* 0x0000004e5f227221 */ /* 0x000fc40000010000 */
[--C-:B------:R-:W-:Y:S01]  /*1460*/  FADD.FTZ R32, R97, R78.reuse ;  /* 0x0000004e61207221 */ /* 0x100fe20000010000 */
[----:B------:R-:W-:Y:S01]  /*1470*/  @!P0 LEA.HI.X R9, R30, c[0x0][0x25c], R103, 0x2, P3 ;  /* 0x000097001e098a11 */ /* 0x000fe200018f1467 */
[----:B------:R-:W-:Y:S01]  /*1480*/  FADD.FTZ R30, R99, R78 ;  /* 0x0000004e631e7221 */ /* 0x000fe20000010000 */
[----:B------:R-:W-:Y:S02]  /*1490*/  FSETP.GTU.FTZ.AND P6, PT, R40, 20, PT ;  /* 0x41a000002800780b */ /* 0x000fe40003fdc000 */
[----:B------:R-:W-:Y:S02]  /*14a0*/  FSETP.GTU.FTZ.AND P5, PT, R38, 20, PT ;  /* 0x41a000002600780b */ /* 0x000fe40003fbc000 */
[----:B------:R-:W-:Y:S02]  /*14b0*/  FSETP.GTU.FTZ.AND P4, PT, R36, 20, PT ;  /* 0x41a000002400780b */ /* 0x000fe40003f9c000 */
[----:B------:R-:W-:Y:S02]  /*14c0*/  FSETP.GTU.FTZ.AND P3, PT, R34, 20, PT ;  /* 0x41a000002200780b */ /* 0x000fe40003f7c000 */
[----:B------:R-:W-:Y:S01]  /*14d0*/  FSETP.GTU.FTZ.AND P2, PT, R32, 20, PT ;  /* 0x41a000002000780b */ /* 0x000fe20003f5c000 */
[----:B------:R-:W-:Y:S07]  /*14e0*/  @P1 BRA `(.L_x_11722) ;  /* 0x000001f000001947 */ /* 0x000fee0003800000 */
[----:B--234-:R-:W-:Y:S01]  /*14f0*/  FMUL.FTZ R42, R42, 1.4426950216293334961 ;  /* 0x3fb8aa3b2a2a7820 */ /* 0x01cfe20000410000 */
        /* <DEDUP_REMOVED lines=30> */
.L_x_11722:
[----:B--234-:R-:W-:Y:S05]  /*16e0*/  BSYNC B0 ;  /* 0x0000000000007941 */ /* 0x01cfea0003800000 */
.L_x_11721:
        /* <DEDUP_REMOVED lines=35> */
.L_x_11724:
[----:B------:R-:W-:Y:S05]  /*1920*/  BSYNC B0 ;  /* 0x0000000000007941 */ /* 0x000fea0003800000 */
.L_x_11723:
        /* <DEDUP_REMOVED lines=35> */
.L_x_11726:
[----:B------:R-:W-:Y:S05]  /*1b60*/  BSYNC B0 ;  /* 0x0000000000007941 */ /* 0x000fea0003800000 */
.L_x_11725:
        /* <DEDUP_REMOVED lines=33> */
.L_x_11728:
[----:B------:R-:W-:Y:S05]  /*1d80*/  BSYNC B0 ;  /* 0x0000000000007941 */ /* 0x000fea0003800000 */
.L_x_11727:
        /* <DEDUP_REMOVED lines=33> */
.L_x_11730:
[----:B------:R-:W-:Y:S05]  /*1fa0*/  BSYNC B0 ;  /* 0x0000000000007941 */ /* 0x000fea0003800000 */
.L_x_11729:
        /* <DEDUP_REMOVED lines=33> */
.L_x_11732:
[----:B------:R-:W-:Y:S05]  /*21c0*/  BSYNC B0 ;  /* 0x0000000000007941 */ /* 0x000fea0003800000 */
.L_x_11731:
        /* <DEDUP_REMOVED lines=33> */
.L_x_11734:
[----:B------:R-:W-:Y:S05]  /*23e0*/  BSYNC B0 ;  /* 0x0000000000007941 */ /* 0x000fea0003800000 */
.L_x_11733:
        /* <DEDUP_REMOVED lines=33> */
.L_x_11736:
[----:B------:R-:W-:Y:S05]  /*2600*/  BSYNC B0 ;  /* 0x0000000000007941 */ /* 0x000fea0003800000 */
.L_x_11735:
[----:B------:R-:W-:Y:S01]  /*2610*/  BAR.SYNC.DEFER_BLOCKING 0x0 ;  /* 0x0000000000007b1d */ /* 0x000fe20000010000 */
[-C--:B------:R-:W-:Y:S01]  /*2620*/  ISETP.GE.AND P6, PT, R25, R58.reuse, PT ;  /* 0x0000003a1900720c */ /* 0x080fe20003fc6270 */
[----:B------:R-:W-:Y:S01]  /*2630*/  HFMA2.MMA R87, -RZ, RZ, 0, 0 ;  /* 0x00000000ff577435 */ /* 0x000fe200000001ff */
[-C--:B------:R-:W-:Y:S02]  /*2640*/  ISETP.GE.AND P1, PT, R27, R58.reuse, PT ;  /* 0x0000003a1b00720c */ /* 0x080fe40003f26270 */
[-C--:B------:R-:W-:Y:S02]  /*2650*/  ISETP.GE.AND P2, PT, R29, R58.reuse, PT ;  /* 0x0000003a1d00720c */ /* 0x080fe40003f46270 */
[-C--:B------:R-:W-:Y:S02]  /*2660*/  ISETP.GE.AND P3, PT, R83, R58.reuse, PT ;  /* 0x0000003a5300720c */ /* 0x080fe40003f66270 */
[-C--:B------:R-:W-:Y:S02]  /*2670*/  ISETP.GE.AND P4, PT, R85, R58.reuse, PT ;  /* 0x0000003a5500720c */ /* 0x080fe40003f86270 */
[-C--:B------:R-:W-:Y:S01]  /*2680*/  ISETP.GE.AND P5, PT, R21, R58.reuse, PT ;  /* 0x0000003a1500720c */ /* 0x080fe20003fa6270 */
[----:B------:R-:W-:Y:S01]  /*2690*/  CS2R R88, SRZ ;  /* 0x0000000000587805 */ /* 0x000fe2000001ff00 */
[----:B------:R-:W-:Y:S01]  /*26a0*/  HFMA2.MMA R91, -RZ, RZ, 0, 0 ;  /* 0x00000000ff5b7435 */ /* 0x000fe200000001ff */
[----:B------:R-:W-:Y:S01]  /*26b0*/  MOV R92, RZ ;  /* 0x000000ff005c7202 */ /* 0x000fe20000000f00 */
[----:B------:R0:W2:Y:S01]  /*26c0*/  @!P6 LDG.E R87, [R2.64+-0x380] ;  /* 0xfffc80060257e981 */ /* 0x0000a2000c1e1900 */
[----:B------:R-:W-:-:S03]  /*26d0*/  ISETP.GE.AND P6, PT, R23, R58, PT ;  /* 0x0000003a1700720c */ /* 0x000fc60003fc6270 */
[----:B------:R1:W3:Y:S04]  /*26e0*/  @!P0 LDG.E R90, [R6.64] ;  /* 0x00000006065a8981 */ /* 0x0002e8000c1e1900 */
[----:B------:R0:W4:Y:S04]  /*26f0*/  @!P1 LDG.E R88, [R2.64+-0x300] ;  /* 0xfffd000602589981 */ /* 0x000128000c1e1900 */
[----:B------:R0:W5:Y:S01]  /*2700*/  @!P2 LDG.E R89, [R2.64+-0x280] ;  /* 0xfffd80060259a981 */ /* 0x000162000c1e1900 */
[----:B-1----:R-:W-:-:S03]  /*2710*/  CS2R R6, SRZ ;  /* 0x0000000000067805 */ /* 0x002fc6000001ff00 */
[----:B------:R0:W5:Y:S04]  /*2720*/  @!P3 LDG.E R92, [R2.64+-0x200] ;  /* 0xfffe0006025cb981 */ /* 0x000168000c1e1900 */
[----:B------:R0:W5:Y:S04]  /*2730*/  @!P4 LDG.E R7, [R2.64+-0x180] ;  /* 0xfffe80060207c981 */ /* 0x000168000c1e1900 */
[----:B------:R0:W5:Y:S04]  /*2740*/  @!P5 LDG.E R6, [R2.64+-0x100] ;  /* 0xffff00060206d981 */ /* 0x000168000c1e1900 */
[----:B------:R0:W5:Y:S01]  /*2750*/  @!P6 LDG.E R91, [R2.64+-0x80] ;  /* 0xffff8006025be981 */ /* 0x000162000c1e1900 */
[----:B------:R-:W-:Y:S01]  /*2760*/  CS2R R96, SRZ ;  /* 0x0000000000607805 */ /* 0x000fe2000001ff00 */
[----:B------:R-:W-:Y:S01]  /*2770*/  HFMA2.MMA R98, -RZ, RZ, 0, 0 ;  /* 0x00000000ff627435 */ /* 0x000fe200000001ff */
[----:B0-----:R-:W-:Y:S01]  /*2780*/  CS2R R2, SRZ ;  /* 0x0000000000027805 */ /* 0x001fe2000001ff00 */
[----:B---3--:R-:W-:Y:S04]  /*2790*/  STS [R57.X4], R90 ;  /* 0x0000005a39007388 */ /* 0x008fe80000004800 */
[----:B--2---:R-:W-:Y:S04]  /*27a0*/  STS [R56.X4+0x80], R87 ;  /* 0x0000805738007388 */ /* 0x004fe80000004800 */
[----:B----4-:R-:W-:Y:S04]  /*27b0*/  STS [R55.X4+0x100], R88 ;  /* 0x0001005837007388 */ /* 0x010fe80000004800 */
[----:B-----5:R-:W-:Y:S04]  /*27c0*/  STS [R54.X4+0x180], R89 ;  /* 0x0001805936007388 */ /* 0x020fe80000004800 */
        /* <DEDUP_REMOVED lines=9> */
[----:B------:R-:W4:Y:S04]  /*2860*/  LDS R89, [R44.X4+0x10] ;  /* 0x000010002c597984 */ /* 0x000f280000004800 */
[----:B------:R-:W2:Y:S04]  /*2870*/  LDS R92, [R44.X4+0x14] ;  /* 0x000014002c5c7984 */ /* 0x000ea80000004800 */
[----:B------:R-:W-:Y:S04]  /*2880*/  LDS R94, [R44.X4+0x18] ;  /* 0x000018002c5e7984 */ /* 0x000fe80000004800 */
[----:B------:R-:W2:Y:S04]  /*2890*/  LDS R95, [R44.X4+0x1c] ;  /* 0x00001c002c5f7984 */ /* 0x000ea80000004800 */
[----:B------:R-:W-:Y:S01]  /*28a0*/  BAR.SYNC.DEFER_BLOCKING 0x0 ;  /* 0x0000000000007b1d */ /* 0x000fe20000010000 */
[----:B0-----:R-:W-:Y:S01]  /*28b0*/  CS2R R6, SRZ ;  /* 0x0000000000067805 */ /* 0x001fe2000001ff00 */
[----:B-1----:R-:W-:-:S04]  /*28c0*/  MOV R91, RZ ;  /* 0x000000ff005b7202 */ /* 0x002fc80000000f00 */
        /* <DEDUP_REMOVED lines=16> */
[----:B-1----:R-:W-:Y:S02]  /*29d0*/  FMUL.FTZ R4, R92, -1.4426950216293334961 ;  /* 0xbfb8aa3b5c047820 */ /* 0x002fe40000410000 */
[----:B------:R-:W-:Y:S01]  /*29e0*/  MUFU.RCP R102, R101 ;  /* 0x0000006500667308 */ /* 0x000fe20000001000 */
[----:B------:R-:W-:-:S07]  /*29f0*/  FMUL.FTZ R8, R93, -1.4426950216293334961 ;  /* 0xbfb8aa3b5d087820 */ /* 0x000fce0000410000 */
[----:B------:R-:W-:Y:S01]  /*2a00*/  MUFU.EX2 R106, R104 ;  /* 0x00000068006a7308 */ /* 0x000fe20000000800 */
[----:B------:R-:W-:-:S07]  /*2a10*/  FMUL.FTZ R107, R95, -1.4426950216293334961 ;  /* 0xbfb8aa3b5f6b7820 */ /* 0x000fce0000410000 */
[----:B------:R3:W-:Y:S08]  /*2a20*/  MUFU.EX2 R5, R4 ;  /* 0x0000000400057308 */ /* 0x0007f00000000800 */
[----:B------:R-:W0:Y:S01]  /*2a30*/  MUFU.EX2 R9, R9 ;  /* 0x0000000900097308 */ /* 0x000e220000000800 */
[----:B---3--:R-:W-:Y:S02]  /*2a40*/  FADD.FTZ R4, R103, 1 ;  /* 0x3f80000067047421 */ /* 0x008fe40000010000 */
[----:B------:R-:W-:-:S05]  /*2a50*/  FMUL.FTZ R105, R94, -1.4426950216293334961 ;  /* 0xbfb8aa3b5e697820 */ /* 0x000fca0000410000 */
[----:B------:R-:W1:Y:S08]  /*2a60*/  MUFU.EX2 R8, R8 ;  /* 0x0000000800087308 */ /* 0x000e700000000800 */
[----:B------:R-:W2:Y:S01]  /*2a70*/  MUFU.EX2 R109, R107 ;  /* 0x0000006b006d7308 */ /* 0x000ea20000000800 */
[----:B0-----:R-:W-:-:S07]  /*2a80*/  FADD.FTZ R9, R9, 1 ;  /* 0x3f80000009097421 */ /* 0x001fce0000010000 */
[----:B------:R-:W0:Y:S01]  /*2a90*/  MUFU.EX2 R108, R105 ;  /* 0x00000069006c7308 */ /* 0x000e220000000800 */
[----:B-1----:R-:W-:Y:S02]  /*2aa0*/  FADD.FTZ R8, R8, 1 ;  /* 0x3f80000008087421 */ /* 0x002fe40000010000 */
[----:B------:R-:W-:-:S05]  /*2ab0*/  FADD.FTZ R5, R5, 1 ;  /* 0x3f80000005057421 */ /* 0x000fca0000010000 */
[----:B------:R-:W-:Y:S01]  /*2ac0*/  MUFU.RCP R99, R9 ;  /* 0x0000000900637308 */ /* 0x000fe20000001000 */
[----:B--2---:R-:W-:-:S07]  /*2ad0*/  FADD.FTZ R109, R109, 1 ;  /* 0x3f8000006d6d7421 */ /* 0x004fce0000010000 */
[----:B------:R1:W-:Y:S01]  /*2ae0*/  MUFU.RCP R105, R4 ;  /* 0x0000000400697308 */ /* 0x0003e20000001000 */
[----:B------:R-:W-:Y:S02]  /*2af0*/  FADD.FTZ R106, R106, 1 ;  /* 0x3f8000006a6a7421 */ /* 0x000fe40000010000 */
[----:B0-----:R-:W-:-:S05]  /*2b00*/  FADD.FTZ R108, R108, 1 ;  /* 0x3f8000006c6c7421 */ /* 0x001fca0000010000 */
[----:B------:R-:W-:Y:S01]  /*2b10*/  MUFU.RCP R100, R8 ;  /* 0x0000000800647308 */ /* 0x000fe20000001000 */
[----:B-1----:R-:W-:-:S07]  /*2b20*/  FADD.FTZ R4, -R102, 1 ;  /* 0x3f80000066047421 */ /* 0x002fce0000010100 */
[----:B------:R-:W-:Y:S08]  /*2b30*/  MUFU.RCP R107, R5 ;  /* 0x00000005006b7308 */ /* 0x000ff00000001000 */
[----:B------:R-:W-:Y:S08]  /*2b40*/  MUFU.RCP R112, R109 ;  /* 0x0000006d00707308 */ /* 0x000ff00000001000 */
[----:B------:R-:W-:Y:S08]  /*2b50*/  MUFU.RCP R106, R106 ;  /* 0x0000006a006a7308 */ /* 0x000ff00000001000 */
[----:B------:R-:W0:Y:S01]  /*2b60*/  MUFU.RCP R111, R108 ;  /* 0x0000006c006f7308 */ /* 0x000e220000001000 */
[----:B------:R-:W-:Y:S01]  /*2b70*/  ISETP.NE.AND P6, PT, R70, RZ, PT ;  /* 0x000000ff4600720c */ /* 0x000fe20003fc5270 */
[----:B0-----:R-:W-:-:S04]  /*2b80*/  FADD.FTZ R113, -R111, 1 ;  /* 0x3f8000006f717421 */ /* 0x001fc80000010100 */
[----:B------:R-:W-:Y:S01]  /*2b90*/  FFMA.FTZ R113, R94, R113, 1 ;  /* 0x3f8000005e717423 */ /* 0x000fe20000010071 */
[----:B-----5:R-:W-:Y:S04]  /*2ba0*/  STS [R57.X4], R96 ;  /* 0x0000006039007388 */ /* 0x020fe80000004800 */
        /* <DEDUP_REMOVED lines=12> */
[----:B------:R-:W5:Y:S04]  /*2c70*/  LDS R91, [R44.X4+0x10] ;  /* 0x000010002c5b7984 */ /* 0x000f680000004800 */
[----:B------:R-:W5:Y:S04]  /*2c80*/  LDS R98, [R44.X4+0x14] ;  /* 0x000014002c627984 */ /* 0x000f680000004800 */
[----:B------:R-:W5:Y:S04]  /*2c90*/  LDS R110, [R44.X4+0x18] ;  /* 0x000018002c6e7984 */ /* 0x000f680000004800 */
[----:B------:R-:W5:Y:S01]  /*2ca0*/  LDS R114, [R44.X4+0x1c] ;  /* 0x00001c002c727984 */ /* 0x000f620000004800 */
        /* <DEDUP_REMOVED lines=25> */
[----:B-----5:R-:W-:Y:S02]  /*2e40*/  FMUL.FTZ R97, R28, R91 ;  /* 0x0000005b1c617220 */ /* 0x020fe40000410000 */
        /* <DEDUP_REMOVED lines=61> */
.L_x_11738:
[----:B------:R-:W-:Y:S05]  /*3220*/  BSYNC B0 ;  /* 0x0000000000007941 */ /* 0x000fea0003800000 */
.L_x_11737:
[----:B------:R1:W-:Y:S01]  /*3230*/  @!P2 STG.E [R6.64+-0x300], R121 ;  /* 0xfffd00790600a986 */ /* 0x0003e2000c101906 */
        /* <DEDUP_REMOVED lines=92> */
.L_x_11741:
[----:B------:R-:W-:Y:S05]  /*3800*/  BSYNC B0 ;  /* 0x0000000000007941 */ /* 0x000fea0003800000 */
.L_x_11740:
        /* <DEDUP_REMOVED lines=9> */
.L_x_11739:
[----:B------:R-:W-:Y:S01]  /*38a0*/  FFMA.FTZ R74, R49, R20, R74 ;  /* 0x00000014314a7223 */ /* 0x000fe2000001004a */
[----:B------:R-:W-:Y:S01]  /*38b0*/  MOV R2, c[0x0][0x16c] ;  /* 0x00005b0000027a02 */ /* 0x000fe20000000f00 */
[----:B------:R-:W-:Y:S01]  /*38c0*/  BAR.SYNC.DEFER_BLOCKING 0x0 ;  /* 0x0000000000007b1d */ /* 0x000fe20000010000 */
[----:B------:R-:W-:Y:S01]  /*38d0*/  HFMA2.MMA R82, -RZ, RZ, 0, 0 ;  /* 0x00000000ff527435 */ /* 0x000fe200000001ff */
[----:B------:R-:W-:Y:S01]  /*38e0*/  FFMA.FTZ R74, R47, R22, R74 ;  /* 0x000000162f4a7223 */ /* 0x000fe2000001004a */
[----:B------:R-:W-:Y:S01]  /*38f0*/  ISETP.GE.AND P0, PT, R2, 0x1, PT ;  /* 0x000000010200780c */ /* 0x000fe20003f06270 */
[----:B-1----:R-:W-:Y:S01]  /*3900*/  HFMA2.MMA R101, -RZ, RZ, 0, 0 ;  /* 0x00000000ff657435 */ /* 0x002fe200000001ff */
[-C--:B------:R-:W-:Y:S01]  /*3910*/  FMUL.FTZ R83, R20, R79.reuse ;  /* 0x0000004f14537220 */ /* 0x080fe20000410000 */
[----:B------:R-:W-:Y:S01]  /*3920*/  HFMA2.MMA R105, -RZ, RZ, 0, 0 ;  /* 0x00000000ff697435 */ /* 0x000fe200000001ff */
        /* <DEDUP_REMOVED lines=13> */
[-C--:B0-----:R-:W-:Y:S02]  /*3a00*/  FMUL.FTZ R91, R28, R79.reuse ;  /* 0x0000004f1c5b7220 */ /* 0x081fe40000410000 */
[----:B------:R-:W-:Y:S02]  /*3a10*/  FFMA.FTZ R74, R37, R102, R74 ;  /* 0x00000066254a7223 */ /* 0x000fe4000001004a */
[-C--:B------:R-:W-:Y:S02]  /*3a20*/  FMUL.FTZ R93, R100, R79.reuse ;  /* 0x0000004f645d7220 */ /* 0x080fe40000410000 */
[-C--:B------:R-:W-:Y:S02]  /*3a30*/  FMUL.FTZ R95, R102, R79.reuse ;  /* 0x0000004f665f7220 */ /* 0x080fe40000410000 */
[----:B------:R-:W-:Y:S02]  /*3a40*/  FMUL.FTZ R97, R106, R79 ;  /* 0x0000004f6a617220 */ /* 0x000fe40000410000 */
        /* <DEDUP_REMOVED lines=8> */
[----:B------:R-:W-:Y:S01]  /*3ad0*/  MOV R99, RZ ;  /* 0x000000ff00637202 */ /* 0x000fe20000000f00 */
        /* <DEDUP_REMOVED lines=9> */
[----:B------:R-:W-:-:S02]  /*3b70*/  MOV R101, RZ ;  /* 0x000000ff00657202 */ /* 0x000fc40000000f00 */
[----:B------:R-:W-:Y:S02]  /*3b80*/  MOV R105, RZ ;  /* 0x000000ff00697202 */ /* 0x000fe40000000f00 */
[----:B------:R-:W-:Y:S02]  /*3b90*/  MOV R107, RZ ;  /* 0x000000ff006b7202 */ /* 0x000fe40000000f00 */
[----:B------:R-:W-:Y:S02]  /*3ba0*/  MOV R109, RZ ;  /* 0x000000ff006d7202 */ /* 0x000fe40000000f00 */
[----:B------:R-:W-:Y:S02]  /*3bb0*/  MOV R111, RZ ;  /* 0x000000ff006f7202 */ /* 0x000fe40000000f00 */
[----:B------:R-:W-:Y:S02]  /*3bc0*/  MOV R113, RZ ;  /* 0x000000ff00717202 */ /* 0x000fe40000000f00 */
.L_x_11789:
[----:B------:R-:W-:Y:S01]  /*3bd0*/  IADD3 R58, -R12, c[0x0][0x168], RZ ;  /* 0x00005a000c3a7a10 */ /* 0x000fe20007ffe1ff */
[----:B------:R-:W-:Y:S01]  /*3be0*/  CS2R R22, SRZ ;  /* 0x0000000000167805 */ /* 0x000fe2000001ff00 */
[----:B------:R-:W-:-:S02]  /*3bf0*/  IADD3 R6, R65, R62, RZ ;  /* 0x0000003e41067210 */ /* 0x000fc40007ffe0ff */
[----:B------:R-:W-:Y:S02]  /*3c00*/  SHF.R.S32.HI R104, RZ, 0x1f, R115 ;  /* 0x0000001fff687819 */ /* 0x000fe40000011473 */
[----:B------:R-:W-:Y:S02]  /*3c10*/  SHF.L.U32 R114, R58, 0x1, RZ ;  /* 0x000000013a727819 */ /* 0x000fe400000006ff */
[----:B------:R-:W-:Y:S01]  /*3c20*/  IADD3 R2, R6, 0x20, RZ ;  /* 0x0000002006027810 */ /* 0x000fe20007ffe0ff */
[----:B------:R-:W-:Y:S01]  /*3c30*/  IMAD R20, R104, c[0x0][0x1a0], RZ ;  /* 0x0000680068147a24 */ /* 0x000fe200078e02ff */
[----:B------:R-:W-:Y:S02]  /*3c40*/  SHF.R.S32.HI R7, RZ, 0x1f, R6 ;  /* 0x0000001fff077819 */ /* 0x000fe40000011406 */
[----:B------:R-:W-:Y:S01]  /*3c50*/  ISETP.GE.AND P4, PT, R2, R114, PT ;  /* 0x000000720200720c */ /* 0x000fe20003f86270 */
[C---:B------:R-:W-:Y:S01]  /*3c60*/  IMAD R21, R115.reuse, c[0x0][0x1a4], R20 ;  /* 0x0000690073157a24 */ /* 0x040fe200078e0214 */
[C---:B------:R-:W-:Y:S01]  /*3c70*/  IADD3 R5, R6.reuse, 0x60, RZ ;  /* 0x0000006006057810 */ /* 0x040fe20007ffe0ff */
[----:B------:R-:W-:Y:S01]  /*3c80*/  IMAD.WIDE.U32 R2, R115, c[0x0][0x1a0], R6 ;  /* 0x0000680073027a25 */ /* 0x000fe200078e0006 */
[----:B------:R-:W-:-:S02]  /*3c90*/  IADD3 R4, R6, 0x40, RZ ;  /* 0x0000004006047810 */ /* 0x000fc40007ffe0ff */
[-C--:B------:R-:W-:Y:S01]  /*3ca0*/  ISETP.GE.AND P0, PT, R5, R114.reuse, PT ;  /* 0x000000720500720c */ /* 0x080fe20003f06270 */
[----:B------:R-:W-:Y:S01]  /*3cb0*/  IMAD R20, R80, c[0x0][0x180], RZ ;  /* 0x0000600050147a24 */ /* 0x000fe200078e02ff */
[-C--:B------:R-:W-:Y:S02]  /*3cc0*/  ISETP.GE.AND P5, PT, R4, R114.reuse, PT ;  /* 0x000000720400720c */ /* 0x080fe40003fa6270 */
[----:B------:R-:W-:Y:S02]  /*3cd0*/  IADD3 R5, R6, 0x80, RZ ;  /* 0x0000008006057810 */ /* 0x000fe40007ffe0ff */
[----:B------:R-:W-:Y:S01]  /*3ce0*/  IADD3 R3, R3, R21, RZ ;  /* 0x0000001503037210 */ /* 0x000fe20007ffe0ff */
[----:B------:R-:W-:Y:S01]  /*3cf0*/  IMAD R21, R81, c[0x0][0x184], R20 ;  /* 0x0000610051157a24 */ /* 0x000fe200078e0214 */
[----:B------:R-:W-:Y:S02]  /*3d00*/  LEA R4, P2, R2, R63, 0x2 ;  /* 0x0000003f02047211 */ /* 0x000fe400078410ff */
[----:B------:R-:W-:-:S02]  /*3d10*/  ISETP.GE.AND P3, PT, R6, R114, PT ;  /* 0x000000720600720c */ /* 0x000fc40003f66270 */
[-C--:B------:R-:W-:Y:S02]  /*3d20*/  ISETP.GE.AND P1, PT, R5, R114.reuse, PT ;  /* 0x000000720500720c */ /* 0x080fe40003f26270 */
[----:B------:R-:W-:Y:S01]  /*3d30*/  LEA.HI.X R5, R2, R61, R3, 0x2, P2 ;  /* 0x0000003d02057211 */ /* 0x000fe200010f1403 */
[----:B------:R-:W-:Y:S01]  /*3d40*/  IMAD.WIDE.U32 R2, R81, c[0x0][0x180], RZ ;  /* 0x0000600051027a25 */ /* 0x000fe200078e00ff */
[C---:B------:R-:W-:Y:S02]  /*3d50*/  IADD3 R7, R6.reuse, 0xa0, RZ ;  /* 0x000000a006077810 */ /* 0x040fe40007ffe0ff */
[----:B------:R-:W-:Y:S01]  /*3d60*/  IADD3 R20, R6, 0xe0, RZ ;  /* 0x000000e006147810 */ /* 0x000fe20007ffe0ff */
[----:B------:R-:W-:Y:S01]  /*3d70*/  IMAD R24, R104, c[0x0][0x188], RZ ;  /* 0x0000620068187a24 */ /* 0x000fe200078e02ff */
[----:B------:R-:W-:Y:S01]  /*3d80*/  ISETP.GE.AND P2, PT, R7, R114, PT ;  /* 0x000000720700720c */ /* 0x000fe20003f46270 */
[----:B------:R0:W2:Y:S01]  /*3d90*/  @!P4 LDG.E R23, [R4.64+0x80] ;  /* 0x000080060417c981 */ /* 0x0000a2000c1e1900 */
[----:B------:R-:W-:-:S02]  /*3da0*/  IADD3 R7, R6, 0xc0, RZ ;  /* 0x000000c006077810 */ /* 0x000fc40007ffe0ff */
[----:B------:R-:W-:Y:S01]  /*3db0*/  IADD3 R3, R3, R21, RZ ;  /* 0x0000001503037210 */ /* 0x000fe20007ffe0ff */
[----:B------:R-:W-:Y:S01]  /*3dc0*/  IMAD R21, R115, c[0x0][0x18c], R24 ;  /* 0x0000630073157a24 */ /* 0x000fe200078e0218 */
[----:B------:R0:W3:Y:S01]  /*3dd0*/  @!P3 LDG.E R22, [R4.64] ;  /* 0x000000060416b981 */ /* 0x0000e2000c1e1900 */
[----:B------:R-:W-:Y:S01]  /*3de0*/  CS2R R24, SRZ ;  /* 0x0000000000187805 */ /* 0x000fe2000001ff00 */
[-C--:B------:R-:W-:Y:S01]  /*3df0*/  ISETP.GE.AND P3, PT, R7, R114.reuse, PT ;  /* 0x000000720700720c */ /* 0x080fe20003f66270 */
[----:B------:R-:W-:Y:S01]  /*3e00*/  IMAD.WIDE.U32 R2, R115, c[0x0][0x188], R2 ;  /* 0x0000620073027a25 */ /* 0x000fe200078e0002 */
[----:B------:R-:W-:Y:S01]  /*3e10*/  ISETP.GE.AND P4, PT, R20, R114, PT ;  /* 0x000000721400720c */ /* 0x000fe20003f86270 */
[----:B------:R-:W-:Y:S01]  /*3e20*/  CS2R R28, SRZ ;  /* 0x00000000001c7805 */ /* 0x000fe2000001ff00 */
[----:B------:R-:W-:Y:S01]  /*3e30*/  IADD3 R7, R6, 0x100, RZ ;  /* 0x0000010006077810 */ /* 0x000fe20007ffe0ff */
[----:B------:R0:W4:Y:S01]  /*3e40*/  @!P5 LDG.E R24, [R4.64+0x100] ;  /* 0x000100060418d981 */ /* 0x000122000c1e1900 */
[----:B------:R-:W-:-:S02]  /*3e50*/  IADD3 R21, R3, R21, RZ ;  /* 0x0000001503157210 */ /* 0x000fc40007ffe0ff */
[----:B------:R-:W-:Y:S01]  /*3e60*/  LEA R20, P5, R2, c[0x0][0x220], 0x3 ;  /* 0x0000880002147a11 */ /* 0x000fe200078a18ff */
[----:B------:R0:W4:Y:S01]  /*3e70*/  @!P0 LDG.E R25, [R4.64+0x180] ;  /* 0x0001800604198981 */ /* 0x000122000c1e1900 */
[----:B------:R-:W-:Y:S02]  /*3e80*/  MOV R106, RZ ;  /* 0x000000ff006a7202 */ /* 0x000fe40000000f00 */
[----:B------:R-:W-:Y:S01]  /*3e90*/  IADD3 R3, R6, 0x120, RZ ;  /* 0x0000012006037810 */ /* 0x000fe20007ffe0ff */
[----:B------:R0:W4:Y:S01]  /*3ea0*/  @!P1 LDG.E R28, [R4.64+0x200] ;  /* 0x00020006041c9981 */ /* 0x000122000c1e1900 */
[----:B------:R-:W-:Y:S02]  /*3eb0*/  ISETP.GE.AND P0, PT, R7, R114, PT ;  /* 0x000000720700720c */ /* 0x000fe40003f06270 */
[----:B------:R-:W-:Y:S01]  /*3ec0*/  LEA.HI.X R21, R2, c[0x0][0x224], R21, 0x3, P5 ;  /* 0x0000890002157a11 */ /* 0x000fe200028f1c15 */
[----:B------:R0:W4:Y:S01]  /*3ed0*/  @!P3 LDG.E R106, [R4.64+0x300] ;  /* 0x00030006046ab981 */ /* 0x000122000c1e1900 */
[----:B------:R-:W-:-:S02]  /*3ee0*/  IADD3 R7, R6, 0x140, RZ ;  /* 0x0000014006077810 */ /* 0x000fc40007ffe0ff */
[-C--:B------:R-:W-:Y:S01]  /*3ef0*/  ISETP.GE.AND P1, PT, R3, R114.reuse, PT ;  /* 0x000000720300720c */ /* 0x080fe20003f26270 */
[----:B------:R-:W-:Y:S01]  /*3f00*/  HFMA2.MMA R108, -RZ, RZ, 0, 0 ;  /* 0x00000000ff6c7435 */ /* 0x000fe200000001ff */
[----:B------:R-:W-:Y:S01]  /*3f10*/  ISETP.GE.AND P3, PT, R7, R114, PT ;  /* 0x000000720700720c */ /* 0x000fe20003f66270 */
[----:B------:R1:W4:Y:S01]  /*3f20*/  LDG.E.64 R2, [R20.64] ;  /* 0x0000000614027981 */ /* 0x000322000c1e1b00 */
[----:B------:R-:W-:Y:S01]  /*3f30*/  CS2R R118, SRZ ;  /* 0x0000000000767805 */ /* 0x000fe2000001ff00 */
[----:B------:R-:W-:Y:S01]  /*3f40*/  HFMA2.MMA R110, -RZ, RZ, 0, 0 ;  /* 0x00000000ff6e7435 */ /* 0x000fe200000001ff */
[----:B------:R-:W-:Y:S01]  /*3f50*/  MOV R112, RZ ;  /* 0x000000ff00707202 */ /* 0x000fe20000000f00 */
[----:B------:R0:W4:Y:S01]  /*3f60*/  @!P2 LDG.E R29, [R4.64+0x280] ;  /* 0x00028006041da981 */ /* 0x000122000c1e1900 */
[C---:B------:R-:W-:Y:S02]  /*3f70*/  IADD3 R26, R6.reuse, 0x160, RZ ;  /* 0x00000160061a7810 */ /* 0x040fe40007ffe0ff */
[C---:B------:R-:W-:Y:S01]  /*3f80*/  IADD3 R7, R6.reuse, 0x180, RZ ;  /* 0x0000018006077810 */ /* 0x040fe20007ffe0ff */
[----:B------:R0:W4:Y:S01]  /*3f90*/  @!P4 LDG.E R119, [R4.64+0x380] ;  /* 0x000380060477c981 */ /* 0x000122000c1e1900 */
[----:B-1----:R-:W-:-:S02]  /*3fa0*/  IADD3 R20, R6, 0x1a0, RZ ;  /* 0x000001a006147810 */ /* 0x002fc40007ffe0ff */
[----:B------:R-:W-:Y:S01]  /*3fb0*/  IADD3 R21, R6, 0x1c0, RZ ;  /* 0x000001c006157810 */ /* 0x000fe20007ffe0ff */
[----:B------:R0:W4:Y:S01]  /*3fc0*/  @!P0 LDG.E R108, [R4.64+0x400] ;  /* 0x00040006046c8981 */ /* 0x000122000c1e1900 */
[-C--:B------:R-:W-:Y:S02]  /*3fd0*/  ISETP.GE.AND P2, PT, R26, R114.reuse, PT ;  /* 0x000000721a00720c */ /* 0x080fe40003f46270 */
[----:B------:R-:W-:Y:S01]  /*3fe0*/  IADD3 R6, R6, 0x1e0, RZ ;  /* 0x000001e006067810 */ /* 0x000fe20007ffe0ff */
[----:B------:R0:W4:Y:S01]  /*3ff0*/  @!P1 LDG.E R112, [R4.64+0x480] ;  /* 0x0004800604709981 */ /* 0x000122000c1e1900 */
[-C--:B------:R-:W-:Y:S02]  /*4000*/  ISETP.GE.AND P0, PT, R7, R114.reuse, PT ;  /* 0x000000720700720c */ /* 0x080fe40003f06270 */
[-C--:B------:R-:W-:Y:S01]  /*4010*/  ISETP.GE.AND P1, PT, R20, R114.reuse, PT ;  /* 0x000000721400720c */ /* 0x080fe20003f26270 */
[----:B------:R0:W4:Y:S01]  /*4020*/  @!P3 LDG.E R110, [R4.64+0x500] ;  /* 0x00050006046eb981 */ /* 0x000122000c1e1900 */
[----:B------:R-:W-:-:S02]  /*4030*/  ISETP.GE.AND P3, PT, R21, R114, PT ;  /* 0x000000721500720c */ /* 0x000fc40003f66270 */
[----:B------:R-:W-:Y:S01]  /*4040*/  ISETP.GE.AND P4, PT, R6, R114, PT ;  /* 0x000000720600720c */ /* 0x000fe20003f86270 */
[----:B------:R-:W-:Y:S01]  /*4050*/  HFMA2.MMA R114, -RZ, RZ, 0, 0 ;  /* 0x00000000ff727435 */ /* 0x000fe200000001ff */
[----:B------:R-:W-:Y:S01]  /*4060*/  CS2R R20, SRZ ;  /* 0x0000000000147805 */ /* 0x000fe2000001ff00 */
[----:B------:R-:W-:-:S05]  /*4070*/  MOV R116, RZ ;  /* 0x000000ff00747202 */ /* 0x000fca0000000f00 */
        /* <DEDUP_REMOVED lines=15> */
[----:B0-----:R-:W-:Y:S02]  /*4170*/  IADD3 R5, R68, 0x100, RZ ;  /* 0x0000010044057810 */ /* 0x001fe40007ffe0ff */
[----:B------:R-:W-:Y:S02]  /*4180*/  ISETP.NE.AND P1, PT, R70, RZ, PT ;  /* 0x000000ff4600720c */ /* 0x000fe40003f25270 */
[C---:B------:R-:W-:Y:S02]  /*4190*/  IADD3 R7, R68.reuse, 0x120, RZ ;  /* 0x0000012044077810 */ /* 0x040fe40007ffe0ff */
        /* <DEDUP_REMOVED lines=8> */
[----:B---3--:R-:W-:Y:S04]  /*4220*/  STS [R57.X4], R22 ;  /* 0x0000001639007388 */ /* 0x008fe80000004800 */
[----:B--2---:R-:W-:Y:S04]  /*4230*/  STS [R56.X4+0x80], R23 ;  /* 0x0000801738007388 */ /* 0x004fe80000004800 */
[----:B----4-:R0:W-:Y:S04]  /*4240*/  STS [R55.X4+0x100], R24 ;  /* 0x0001001837007388 */ /* 0x0101e80000004800 */
[----:B------:R-:W-:Y:S04]  /*4250*/  STS [R54.X4+0x180], R25 ;  /* 0x0001801936007388 */ /* 0x000fe80000004800 */
[----:B------:R-:W-:Y:S01]  /*4260*/  STS [R53.X4+0x200], R28 ;  /* 0x0002001c35007388 */ /* 0x000fe20000004800 */
[----:B------:R-:W-:-:S02]  /*4270*/  FMUL.FTZ R151, R2, 1.4426950216293334961 ;  /* 0x3fb8aa3b02977820 */ /* 0x000fc40000410000 */
[-C--:B------:R-:W-:Y:S02]  /*4280*/  FMUL.FTZ R6, R3, R42.reuse ;  /* 0x0000002a03067220 */ /* 0x080fe40000410000 */
[----:B------:R-:W-:Y:S01]  /*4290*/  FMUL.FTZ R4, R151, R42 ;  /* 0x0000002a97047220 */ /* 0x000fe20000410000 */
[----:B------:R-:W-:Y:S01]  /*42a0*/  STS [R52.X4+0x280], R29 ;  /* 0x0002801d34007388 */ /* 0x000fe20000004800 */
[----:B------:R-:W-:-:S03]  /*42b0*/  FMUL.RZ R6, R6, 0.15915493667125701904 ;  /* 0x3e22f98306067820 */ /* 0x000fc6000040c000 */
[----:B------:R-:W-:Y:S01]  /*42c0*/  STS [R51.X4+0x300], R106 ;  /* 0x0003006a33007388 */ /* 0x000fe20000004800 */
[----:B0-----:R0:W-:Y:S03]  /*42d0*/  MUFU.EX2 R24, R4 ;  /* 0x0000000400187308 */ /* 0x0011e60000000800 */
[----:B------:R1:W-:Y:S05]  /*42e0*/  STS [R50.X4+0x380], R119 ;  /* 0x0003807732007388 */ /* 0x0003ea0000004800 */
[----:B------:R-:W2:Y:S01]  /*42f0*/  MUFU.COS R125, R6 ;  /* 0x00000006007d7308 */ /* 0x000ea20000000000 */
[----:B------:R-:W-:-:S07]  /*4300*/  IADD3 R23, R68, 0x160, RZ ;  /* 0x0000016044177810 */ /* 0x000fce0007ffe0ff */
[----:B-1----:R1:W3:Y:S01]  /*4310*/  MUFU.SIN R119, R6 ;  /* 0x0000000600777308 */ /* 0x0022e20000000400 */
[C---:B------:R-:W-:Y:S01]  /*4320*/  IADD3 R25, R68.reuse, 0x180, RZ ;  /* 0x0000018044197810 */ /* 0x040fe20007ffe0ff */
[----:B------:R4:W-:Y:S01]  /*4330*/  STS [R5.X4+0x400], R108 ;  /* 0x0004006c05007388 */ /* 0x0009e20000004800 */
[C---:B------:R-:W-:Y:S02]  /*4340*/  IADD3 R29, R68.reuse, 0x1a0, RZ ;  /* 0x000001a0441d7810 */ /* 0x040fe40007ffe0ff */
[-C--:B0-----:R-:W-:Y:S01]  /*4350*/  LEA.HI.SX32 R4, R23, R68.reuse, 0x1b ;  /* 0x0000004417047211 */ /* 0x081fe200078fdaff */
[----:B------:R0:W-:Y:S01]  /*4360*/  STS [R7.X4+0x480], R112 ;  /* 0x0004807007007388 */ /* 0x0001e20000004800 */
[-C--:B------:R-:W-:Y:S02]  /*4370*/  LEA.HI.SX32 R25, R25, R68.reuse, 0x1b ;  /* 0x0000004419197211 */ /* 0x080fe400078fdaff */
[----:B------:R-:W-:Y:S02]  /*4380*/  LEA.HI.SX32 R29, R29, R68, 0x1b ;  /* 0x000000441d1d7211 */ /* 0x000fe400078fdaff */
[----:B----4-:R-:W-:-:S02]  /*4390*/  IADD3 R5, R68, 0x1e0, RZ ;  /* 0x000001e044057810 */ /* 0x010fc40007ffe0ff */
[----:B-1----:R-:W-:Y:S02]  /*43a0*/  SHF.L.U32 R6, R68, 0x4, RZ ;  /* 0x0000000444067819 */ /* 0x002fe400000006ff */
[----:B0-----:R-:W-:Y:S01]  /*43b0*/  LEA R7, R88, R115, 0x8 ;  /* 0x0000007358077211 */ /* 0x001fe200078e40ff */
[----:B------:R-:W-:Y:S01]  /*43c0*/  STS [R121.X4+0x500], R110 ;  /* 0x0005006e79007388 */ /* 0x000fe20000004800 */
[----:B------:R-:W-:Y:S02]  /*43d0*/  @P1 IADD3 R7, R70, 0x200, RZ ;  /* 0x0000020046071810 */ /* 0x000fe40007ffe0ff */
[----:B------:R-:W-:Y:S01]  /*43e0*/  LEA.HI.SX32 R5, R5, R68, 0x1b ;  /* 0x0000004405057211 */ /* 0x000fe200078fdaff */
[----:B------:R-:W-:Y:S01]  /*43f0*/  STS [R4.X4+0x580], R21 ;  /* 0x0005801504007388 */ /* 0x000fe20000004800 */
[----:B--2---:R-:W-:Y:S01]  /*4400*/  FMUL.FTZ R22, R24, R125 ;  /* 0x0000007d18167220 */ /* 0x004fe20000410000 */
[----:B------:R-:W-:Y:S01]  /*4410*/  LEA.HI.SX32 R6, R6, R6, 0x1b ;  /* 0x0000000606067211 */ /* 0x000fe200078fdaff */
[----:B---3--:R-:W-:Y:S01]  /*4420*/  FMUL.FTZ R23, R24, R119 ;  /* 0x0000007718177220 */ /* 0x008fe20000410000 */
[----:B------:R-:W-:Y:S01]  /*4430*/  STS [R25.X4+0x600], R20 ;  /* 0x0006001419007388 */ /* 0x000fe20000004800 */
[----:B------:R-:W-:-:S03]  /*4440*/  SHF.L.U32 R24, R7, 0x3, RZ ;  /* 0x0000000307187819 */ /* 0x000fc600000006ff */
[----:B------:R0:W-:Y:S04]  /*4450*/  STS [R29.X4+0x680], R116 ;  /* 0x000680741d007388 */ /* 0x0001e80000004800 */
[----:B------:R-:W-:Y:S04]  /*4460*/  STS [R123.X4+0x700], R114 ;  /* 0x000700727b007388 */ /* 0x000fe80000004800 */
[----:B------:R1:W-:Y:S01]  /*4470*/  STS [R5.X4+0x780], R118 ;  /* 0x0007807605007388 */ /* 0x0003e20000004800 */
        /* <DEDUP_REMOVED lines=16> */
[----:B------:R2:W3:Y:S04]  /*4580*/  LDS R119, [R6.X4+0x4] ;  /* 0x0000040006777984 */ /* 0x0004e80000004800 */
[----:B------:R4:W-:Y:S04]  /*4590*/  STS.64 [R24+0x14d0], R22 ;  /* 0x0014d01618007388 */ /* 0x0009e80000000a00 */
[----:B------:R-:W5:Y:S01]  /*45a0*/  LDG.E.64 R26, [R26.64] ;  /* 0x000000061a1a7981 */ /* 0x000f62000c1e1b00 */
[----:B------:R-:W-:Y:S01]  /*45b0*/  @!P2 IADD3 R106, R175, -0x2, RZ ;  /* 0xfffffffeaf6aa810 */ /* 0x000fe20007ffe0ff */
[----:B------:R-:W-:Y:S01]  /*45c0*/  FMUL.FTZ R7, R3, R40 ;  /* 0x0000002803077220 */ /* 0x000fe20000410000 */
[----:B0-----:R-:W-:-:S03]  /*45d0*/  CS2R R28, SRZ ;  /* 0x00000000001c7805 */ /* 0x001fc6000001ff00 */
[----:B------:R-:W-:Y:S02]  /*45e0*/  @!P2 IMAD R21, R106, c[0x0][0x16c], R115 ;  /* 0x00005b006a15aa24 */ /* 0x000fe400078e0273 */
[----:B------:R-:W-:Y:S02]  /*45f0*/  FMUL.RZ R110, R7, 0.15915493667125701904 ;  /* 0x3e22f983076e7820 */ /* 0x000fe4000040c000 */
[----:B-1----:R-:W-:Y:S01]  /*4600*/  @!P2 IMAD.WIDE R4, R21, 0x10, R18 ;  /* 0x000000101504a825 */ /* 0x002fe200078e0212 */
[----:B------:R-:W-:Y:S03]  /*4610*/  BAR.SYNC.DEFER_BLOCKING 0x0 ;  /* 0x0000000000007b1d */ /* 0x000fe60000010000 */
[----:B------:R-:W-:Y:S02]  /*4620*/  FMUL.FTZ R7, R151, R40 ;  /* 0x0000002897077220 */ /* 0x000fe40000410000 */
[----:B------:R-:W-:Y:S01]  /*4630*/  FMUL.FTZ R20, R3, R38 ;  /* 0x0000002603147220 */ /* 0x000fe20000410000 */
[----:B------:R-:W-:Y:S03]  /*4640*/  MUFU.SIN R108, R110 ;  /* 0x0000006e006c7308 */ /* 0x000fe60000000400 */
[----:B------:R-:W-:-:S05]  /*4650*/  FMUL.RZ R20, R20, 0.15915493667125701904 ;  /* 0x3e22f98314147820 */ /* 0x000fca000040c000 */
[----:B------:R0:W-:Y:S01]  /*4660*/  MUFU.COS R106, R110 ;  /* 0x0000006e006a7308 */ /* 0x0001e20000000000 */
[----:B--2---:R-:W-:Y:S01]  /*4670*/  FMUL.FTZ R6, R3, R34 ;  /* 0x0000002203067220 */ /* 0x004fe20000410000 */
[----:B------:R1:W5:Y:S06]  /*4680*/  @!P2 LDG.E.64 R28, [R4.64+0x8] ;  /* 0x00000806041ca981 */ /* 0x00036c000c1e1b00 */
[----:B------:R-:W2:Y:S01]  /*4690*/  MUFU.EX2 R7, R7 ;  /* 0x0000000700077308 */ /* 0x000ea20000000800 */
[----:B-1----:R-:W-:-:S07]  /*46a0*/  FMUL.FTZ R4, R151, R38 ;  /* 0x0000002697047220 */ /* 0x002fce0000410000 */
[----:B------:R-:W-:Y:S01]  /*46b0*/  MUFU.COS R25, R20 ;  /* 0x0000001400197308 */ /* 0x000fe20000000000 */
[----:B------:R-:W-:Y:S02]  /*46c0*/  FMUL.FTZ R5, R3, R36 ;  /* 0x0000002403057220 */ /* 0x000fe40000410000 */
[----:B0-----:R-:W-:-:S05]  /*46d0*/  FMUL.RZ R110, R6, 0.15915493667125701904 ;  /* 0x3e22f983066e7820 */ /* 0x001fca000040c000 */
[----:B------:R-:W0:Y:S01]  /*46e0*/  MUFU.EX2 R4, R4 ;  /* 0x0000000400047308 */ /* 0x000e220000000800 */
[----:B----4-:R-:W-:Y:S02]  /*46f0*/  FMUL.RZ R24, R5, 0.15915493667125701904 ;  /* 0x3e22f98305187820 */ /* 0x010fe4000040c000 */
[----:B---3--:R-:W-:-:S05]  /*4700*/  FMUL.FTZ R112, R119, R42 ;  /* 0x0000002a77707220 */ /* 0x008fca0000410000 */
[----:B------:R1:W3:Y:S01]  /*4710*/  MUFU.SIN R21, R20 ;  /* 0x0000001400157308 */ /* 0x0002e20000000400 */
[C---:B------:R-:W-:Y:S02]  /*4720*/  FMUL.FTZ R5, R151.reuse, R36 ;  /* 0x0000002497057220 */ /* 0x040fe40000410000 */
[----:B------:R-:W-:-:S05]  /*4730*/  FMUL.FTZ R6, R151, R34 ;  /* 0x0000002297067220 */ /* 0x000fca0000410000 */
[----:B------:R-:W-:Y:S01]  /*4740*/  MUFU.SIN R155, R110 ;  /* 0x0000006e009b7308 */ /* 0x000fe20000000400 */
[----:B-1----:R-:W-:Y:S02]  /*4750*/  FMUL.FTZ R20, R3, R32 ;  /* 0x0000002003147220 */ /* 0x002fe40000410000 */
[----:B--2---:R-:W-:Y:S02]  /*4760*/  FMUL.FTZ R106, R7, R106 ;  /* 0x0000006a076a7220 */ /* 0x004fe40000410000 */
[----:B------:R-:W-:-:S03]  /*4770*/  FMUL.RZ R120, R20, 0.15915493667125701904 ;  /* 0x3e22f98314787820 */ /* 0x000fc6000040c000 */
[----:B------:R1:W-:Y:S01]  /*4780*/  MUFU.COS R157, R110 ;  /* 0x0000006e009d7308 */ /* 0x0003e20000000000 */
[----:B------:R-:W-:Y:S02]  /*4790*/  FMUL.FTZ R20, R151, R32 ;  /* 0x0000002097147220 */ /* 0x000fe40000410000 */
[----:B------:R-:W-:Y:S02]  /*47a0*/  FMUL.FTZ R108, R7, R108 ;  /* 0x0000006c076c7220 */ /* 0x000fe40000410000 */
[----:B------:R-:W-:Y:S02]  /*47b0*/  FMUL.FTZ R118, R151, R0 ;  /* 0x0000000097767220 */ /* 0x000fe40000410000 */
[----:B-1----:R-:W-:Y:S01]  /*47c0*/  FMUL.FTZ R110, R121, R42 ;  /* 0x0000002a796e7220 */ /* 0x002fe20000410000 */
[----:B------:R-:W-:Y:S01]  /*47d0*/  MUFU.SIN R116, R24 ;  /* 0x0000001800747308 */ /* 0x000fe20000000400 */
[----:B------:R-:W-:Y:S02]  /*47e0*/  FMUL.FTZ R7, R3, R30 ;  /* 0x0000001e03077220 */ /* 0x000fe40000410000 */
[----:B------:R-:W-:-:S05]  /*47f0*/  FMUL.FTZ R153, R49, R112 ;  /* 0x0000007031997220 */ /* 0x000fca0000410000 */
[----:B------:R1:W-:Y:S01]  /*4800*/  MUFU.COS R114, R24 ;  /* 0x0000001800727308 */ /* 0x0003e20000000000 */
[----:B------:R-:W-:Y:S02]  /*4810*/  FMUL.RZ R124, R7, 0.15915493667125701904 ;  /* 0x3e22f983077c7820 */ /* 0x000fe4000040c000 */
[----:B------:R-:W-:Y:S02]  /*4820*/  FMUL.FTZ R7, R108, R153 ;  /* 0x000000996c077220 */ /* 0x000fe40000410000 */
[----:B-1----:R-:W-:Y:S02]  /*4830*/  FMUL.FTZ R24, R151, R30 ;  /* 0x0000001e97187220 */ /* 0x002fe40000410000 */
[----:B------:R-:W-:Y:S02]  /*4840*/  FMUL.FTZ R151, R49, R110 ;  /* 0x0000006e31977220 */ /* 0x000fe40000410000 */
[----:B0-----:R-:W-:Y:S02]  /*4850*/  FMUL.FTZ R110, R4, R25 ;  /* 0x00000019046e7220 */ /* 0x001fe40000410000 */
[----:B------:R-:W-:Y:S01]  /*4860*/  FMUL.FTZ R25, R108, R151 ;  /* 0x000000976c197220 */ /* 0x000fe20000410000 */
[----:B------:R-:W-:Y:S01]  /*4870*/  MUFU.SIN R159, R120 ;  /* 0x00000078009f7308 */ /* 0x000fe20000000400 */
[----:B------:R-:W-:-:S02]  /*4880*/  FMUL.FTZ R130, R149, R40 ;  /* 0x0000002895827220 */ /* 0x000fc40000410000 */
[----:B------:R-:W-:-:S05]  /*4890*/  FMUL.FTZ R132, R147, R40 ;  /* 0x0000002893847220 */ /* 0x000fca0000410000 */
[----:B------:R0:W-:Y:S01]  /*48a0*/  MUFU.COS R161, R120 ;  /* 0x0000007800a17308 */ /* 0x0001e20000000000 */
[----:B---3--:R-:W-:-:S07]  /*48b0*/  FMUL.FTZ R112, R4, R21 ;  /* 0x0000001504707220 */ /* 0x008fce0000410000 */
[----:B------:R-:W1:Y:S01]  /*48c0*/  MUFU.EX2 R6, R6 ;  /* 0x0000000600067308 */ /* 0x000e620000000800 */
[C---:B0-----:R-:W-:Y:S02]  /*48d0*/  FFMA.FTZ R120, R106.reuse, R153, R25 ;  /* 0x000000996a787223 */ /* 0x041fe40000010019 */
[----:B------:R-:W-:-:S05]  /*48e0*/  FFMA.FTZ R25, R106, R151, -R7 ;  /* 0x000000976a197223 */ /* 0x000fca0000010807 */
[----:B------:R-:W0:Y:S01]  /*48f0*/  MUFU.EX2 R5, R5 ;  /* 0x0000000500057308 */ /* 0x000e220000000800 */
[C---:B------:R-:W-:Y:S02]  /*4900*/  FFMA.FTZ R25, R47.reuse, R130, R25 ;  /* 0x000000822f197223 */ /* 0x040fe40000010019 */
[----:B------:R-:W-:Y:S02]  /*4910*/  FFMA.FTZ R21, R47, R132, R120 ;  /* 0x000000842f157223 */ /* 0x000fe40000010078 */
[----:B------:R-:W-:-:S03]  /*4920*/  FMUL.FTZ R120, R112, R25 ;  /* 0x0000001970787220 */ /* 0x000fc60000410000 */
[----:B------:R-:W-:Y:S01]  /*4930*/  MUFU.EX2 R24, R24 ;  /* 0x0000001800187308 */ /* 0x000fe20000000800 */
[----:B------:R-:W-:Y:S02]  /*4940*/  FFMA.FTZ R122, R110, R21, R120 ;  /* 0x000000156e7a7223 */ /* 0x000fe40000010078 */
[----:B------:R-:W-:-:S05]  /*4950*/  FMUL.FTZ R134, R143, R38 ;  /* 0x000000268f867220 */ /* 0x000fca0000410000 */
[----:B------:R-:W2:Y:S01]  /*4960*/  MUFU.COS R7, R124 ;  /* 0x0000007c00077308 */ /* 0x000ea20000000000 */
[----:B------:R-:W-:-:S07]  /*4970*/  FMUL.FTZ R4, R3, R0 ;  /* 0x0000000003047220 */ /* 0x000fce0000410000 */
[----:B------:R-:W3:Y:S01]  /*4980*/  MUFU.EX2 R20, R20 ;  /* 0x0000001400147308 */ /* 0x000ee20000000800 */
[----:B-1----:R-:W-:Y:S02]  /*4990*/  FMUL.FTZ R120, R6, R155 ;  /* 0x0000009b06787220 */ /* 0x002fe40000410000 */
[----:B0-----:R-:W-:-:S05]  /*49a0*/  FMUL.FTZ R114, R5, R114 ;  /* 0x0000007205727220 */ /* 0x001fca0000410000 */
[----:B------:R0:W-:Y:S01]  /*49b0*/  MUFU.EX2 R144, R118 ;  /* 0x0000007600907308 */ /* 0x0001e20000000800 */
[----:B------:R-:W-:Y:S02]  /*49c0*/  FMUL.FTZ R116, R5, R116 ;  /* 0x0000007405747220 */ /* 0x000fe40000410000 */
[----:B------:R-:W-:Y:S02]  /*49d0*/  FMUL.FTZ R136, R145, R38 ;  /* 0x0000002691887220 */ /* 0x000fe40000410000 */
[----:B------:R-:W-:Y:S02]  /*49e0*/  FFMA.FTZ R155, R45, R134, R122 ;  /* 0x000000862d9b7223 */ /* 0x000fe4000001007a */
[----:B0-----:R-:W-:Y:S01]  /*49f0*/  FMUL.FTZ R118, R112, R21 ;  /* 0x0000001570767220 */ /* 0x001fe20000410000 */
[----:B------:R0:W1:Y:S03]  /*4a00*/  MUFU.SIN R5, R124 ;  /* 0x0000007c00057308 */ /* 0x0000660000000400 */
[----:B------:R-:W-:-:S02]  /*4a10*/  FFMA.FTZ R25, R110, R25, -R118 ;  /* 0x000000196e197223 */ /* 0x000fc40000010876 */
[----:B------:R-:W-:Y:S02]  /*4a20*/  FMUL.RZ R142, R4, 0.15915493667125701904 ;  /* 0x3e22f983048e7820 */ /* 0x000fe4000040c000 */
[----:B------:R-:W-:Y:S02]  /*4a30*/  FFMA.FTZ R25, R45, R136, R25 ;  /* 0x000000882d197223 */ /* 0x000fe40000010019 */
[----:B------:R-:W-:Y:S02]  /*4a40*/  FMUL.FTZ R4, R116, R155 ;  /* 0x0000009b74047220 */ /* 0x000fe40000410000 */
[----:B------:R-:W-:Y:S02]  /*4a50*/  FMUL.FTZ R118, R6, R157 ;  /* 0x0000009d06767220 */ /* 0x000fe40000410000 */
[----:B--2---:R-:W-:Y:S02]  /*4a60*/  FMUL.FTZ R126, R24, R7 ;  /* 0x00000007187e7220 */ /* 0x004fe40000410000 */
[----:B---3--:R-:W-:-:S02]  /*4a70*/  FMUL.FTZ R122, R20, R161 ;  /* 0x000000a1147a7220 */ /* 0x008fc40000410000 */
[----:B0-----:R-:W-:Y:S02]  /*4a80*/  FMUL.FTZ R124, R20, R159 ;  /* 0x0000009f147c7220 */ /* 0x001fe40000410000 */
[-C--:B------:R-:W-:Y:S02]  /*4a90*/  FFMA.FTZ R6, R114, R25.reuse, -R4 ;  /* 0x0000001972067223 */ /* 0x080fe40000010804 */
[-C--:B------:R-:W-:Y:S02]  /*4aa0*/  FMUL.FTZ R7, R23, R108.reuse ;  /* 0x0000006c17077220 */ /* 0x080fe40000410000 */
[----:B------:R-:W-:Y:S02]  /*4ab0*/  FMUL.FTZ R20, R116, R25 ;  /* 0x0000001974147220 */ /* 0x000fe40000410000 */
[----:B------:R-:W-:Y:S02]  /*4ac0*/  FMUL.FTZ R4, R22, R108 ;  /* 0x0000006c16047220 */ /* 0x000fe40000410000 */
[----:B------:R-:W-:-:S02]  /*4ad0*/  FMUL.FTZ R140, R141, R36 ;  /* 0x000000248d8c7220 */ /* 0x000fc40000410000 */
[-C--:B------:R-:W-:Y:S02]  /*4ae0*/  FFMA.FTZ R7, R22, R106.reuse, -R7 ;  /* 0x0000006a16077223 */ /* 0x080fe40000010807 */
[----:B------:R-:W-:Y:S02]  /*4af0*/  FFMA.FTZ R20, R114, R155, R20 ;  /* 0x0000009b72147223 */ /* 0x000fe40000010014 */
[----:B------:R-:W-:Y:S02]  /*4b00*/  FFMA.FTZ R25, R23, R106, R4 ;  /* 0x0000006a17197223 */ /* 0x000fe40000010004 */
[----:B------:R-:W-:Y:S02]  /*4b10*/  FMUL.FTZ R138, R139, R36 ;  /* 0x000000248b8a7220 */ /* 0x000fe40000410000 */
[----:B------:R-:W-:Y:S02]  /*4b20*/  FFMA.FTZ R155, R43, R140, R6 ;  /* 0x0000008c2b9b7223 */ /* 0x000fe40000010006 */
[----:B------:R-:W-:-:S02]  /*4b30*/  FMUL.FTZ R6, R112, R7 ;  /* 0x0000000770067220 */ /* 0x000fc40000410000 */
[----:B-1----:R-:W-:Y:S02]  /*4b40*/  FMUL.FTZ R128, R24, R5 ;  /* 0x0000000518807220 */ /* 0x002fe40000410000 */
[----:B------:R-:W-:Y:S01]  /*4b50*/  FMUL.FTZ R4, R112, R25 ;  /* 0x0000001970047220 */ /* 0x000fe20000410000 */
[----:B------:R-:W0:Y:S01]  /*4b60*/  MUFU.COS R5, R142 ;  /* 0x0000008e00057308 */ /* 0x000e220000000000 */
[----:B------:R-:W-:Y:S02]  /*4b70*/  FFMA.FTZ R157, R43, R138, R20 ;  /* 0x0000008a2b9d7223 */ /* 0x000fe40000010014 */
[----:B------:R-:W-:Y:S02]  /*4b80*/  FMUL.FTZ R24, R120, R155 ;  /* 0x0000009b78187220 */ /* 0x000fe40000410000 */
[C---:B------:R-:W-:Y:S02]  /*4b90*/  FFMA.FTZ R25, R110.reuse, R25, R6 ;  /* 0x000000196e197223 */ /* 0x040fe40000010006 */
[----:B------:R-:W-:-:S02]  /*4ba0*/  FFMA.FTZ R7, R110, R7, -R4 ;  /* 0x000000076e077223 */ /* 0x000fc40000010804 */
[-C--:B------:R-:W-:Y:S02]  /*4bb0*/  FMUL.FTZ R20, R120, R157.reuse ;  /* 0x0000009d78147220 */ /* 0x080fe40000410000 */
[----:B------:R-:W-:Y:S02]  /*4bc0*/  FFMA.FTZ R24, R118, R157, R24 ;  /* 0x0000009d76187223 */ /* 0x000fe40000010018 */
[----:B------:R-:W-:Y:S02]  /*4bd0*/  FMUL.FTZ R146, R135, R34 ;  /* 0x0000002287927220 */ /* 0x000fe40000410000 */
[C---:B------:R-:W-:Y:S02]  /*4be0*/  FMUL.FTZ R4, R116.reuse, R25 ;  /* 0x0000001974047220 */ /* 0x040fe40000410000 */
[----:B------:R-:W-:Y:S02]  /*4bf0*/  FMUL.FTZ R6, R116, R7 ;  /* 0x0000000774067220 */ /* 0x000fe40000410000 */
[----:B------:R-:W-:-:S02]  /*4c00*/  FFMA.FTZ R20, R118, R155, -R20 ;  /* 0x0000009b76147223 */ /* 0x000fc40000010814 */
[----:B------:R-:W-:Y:S02]  /*4c10*/  FMUL.FTZ R148, R137, R34 ;  /* 0x0000002289947220 */ /* 0x000fe40000410000 */
[C---:B------:R-:W-:Y:S02]  /*4c20*/  FFMA.FTZ R157, R41.reuse, R146, R24 ;  /* 0x00000092299d7223 */ /* 0x040fe40000010018 */
[C---:B------:R-:W-:Y:S02]  /*4c30*/  FFMA.FTZ R7, R114.reuse, R7, -R4 ;  /* 0x0000000772077223 */ /* 0x040fe40000010804 */
[----:B------:R-:W-:Y:S02]  /*4c40*/  FFMA.FTZ R25, R114, R25, R6 ;  /* 0x0000001972197223 */ /* 0x000fe40000010006 */
[----:B------:R-:W-:Y:S02]  /*4c50*/  FFMA.FTZ R155, R41, R148, R20 ;  /* 0x00000094299b7223 */ /* 0x000fe40000010014 */
[----:B------:R-:W-:-:S02]  /*4c60*/  FMUL.FTZ R6, R124, R157 ;  /* 0x0000009d7c067220 */ /* 0x000fc40000410000 */
[----:B------:R-:W-:Y:S01]  /*4c70*/  FMUL.FTZ R4, R120, R7 ;  /* 0x0000000778047220 */ /* 0x000fe20000410000 */
[----:B------:R0:W1:Y:S01]  /*4c80*/  MUFU.SIN R21, R142 ;  /* 0x0000008e00157308 */ /* 0x0000620000000400 */
[-C--:B------:R-:W-:Y:S02]  /*4c90*/  FFMA.FTZ R6, R122, R155.reuse, -R6 ;  /* 0x0000009b7a067223 */ /* 0x080fe40000010806 */
[----:B------:R-:W-:Y:S02]  /*4ca0*/  FMUL.FTZ R155, R124, R155 ;  /* 0x0000009b7c9b7220 */ /* 0x000fe40000410000 */
[----:B------:R-:W-:Y:S02]  /*4cb0*/  FMUL.FTZ R152, R131, R32 ;  /* 0x0000002083987220 */ /* 0x000fe40000410000 */
[----:B0-----:R-:W-:Y:S02]  /*4cc0*/  FMUL.FTZ R142, R144, R5 ;  /* 0x00000005908e7220 */ /* 0x001fe40000410000 */
[----:B------:R-:W-:-:S02]  /*4cd0*/  FFMA.FTZ R5, R118, R25, R4 ;  /* 0x0000001976057223 */ /* 0x000fc40000010004 */
[----:B------:R-:W-:Y:S02]  /*4ce0*/  FMUL.FTZ R25, R120, R25 ;  /* 0x0000001978197220 */ /* 0x000fe40000410000 */
[----:B------:R-:W-:Y:S02]  /*4cf0*/  FFMA.FTZ R155, R122, R157, R155 ;  /* 0x0000009d7a9b7223 */ /* 0x000fe4000001009b */
[----:B------:R-:W-:Y:S02]  /*4d00*/  FMUL.FTZ R150, R133, R32 ;  /* 0x0000002085967220 */ /* 0x000fe40000410000 */
[----:B------:R-:W-:Y:S02]  /*4d10*/  FFMA.FTZ R25, R118, R7, -R25 ;  /* 0x0000000776197223 */ /* 0x000fe40000010819 */
[----:B------:R-:W-:Y:S02]  /*4d20*/  FMUL.FTZ R4, R124, R5 ;  /* 0x000000057c047220 */ /* 0x000fe40000410000 */
[----:B------:R-:W-:-:S02]  /*4d30*/  FFMA.FTZ R155, R39, R152, R155 ;  /* 0x00000098279b7223 */ /* 0x000fc4000001009b */
[----:B------:R-:W-:Y:S02]  /*4d40*/  FFMA.FTZ R7, R39, R150, R6 ;  /* 0x0000009627077223 */ /* 0x000fe40000010006 */
[-C--:B------:R-:W-:Y:S02]  /*4d50*/  FMUL.FTZ R6, R124, R25.reuse ;  /* 0x000000197c067220 */ /* 0x080fe40000410000 */
[----:B------:R-:W-:Y:S02]  /*4d60*/  FFMA.FTZ R25, R122, R25, -R4 ;  /* 0x000000197a197223 */ /* 0x000fe40000010804 */
[C---:B------:R-:W-:Y:S02]  /*4d70*/  FMUL.FTZ R4, R128.reuse, R155 ;  /* 0x0000009b80047220 */ /* 0x040fe40000410000 */
[-C--:B------:R-:W-:Y:S02]  /*4d80*/  FMUL.FTZ R20, R128, R7.reuse ;  /* 0x0000000780147220 */ /* 0x080fe40000410000 */
[----:B------:R-:W-:-:S02]  /*4d90*/  FFMA.FTZ R4, R126, R7, -R4 ;  /* 0x000000077e047223 */ /* 0x000fc40000010804 */
[-C--:B------:R-:W-:Y:S01]  /*4da0*/  FMUL.FTZ R156, R129, R30.reuse ;  /* 0x0000001e819c7220 */ /* 0x080fe20000410000 */
[----:B------:R-:W-:Y:S01]  /*4db0*/  ISETP.NE.AND P2, PT, R70, 0x1f, PT ;  /* 0x0000001f4600780c */ /* 0x000fe20003f45270 */
[----:B------:R-:W-:Y:S02]  /*4dc0*/  FFMA.FTZ R5, R122, R5, R6 ;  /* 0x000000057a057223 */ /* 0x000fe40000010006 */
[----:B------:R-:W-:Y:S02]  /*4dd0*/  FMUL.FTZ R6, R128, R25 ;  /* 0x0000001980067220 */ /* 0x000fe40000410000 */
[----:B------:R-:W-:Y:S02]  /*4de0*/  FFMA.FTZ R20, R126, R155, R20 ;  /* 0x0000009b7e147223 */ /* 0x000fe40000010014 */
[----:B------:R-:W-:Y:S02]  /*4df0*/  FMUL.FTZ R154, R127, R30 ;  /* 0x0000001e7f9a7220 */ /* 0x000fe40000410000 */
[----:B------:R-:W-:-:S02]  /*4e00*/  FFMA.FTZ R7, R37, R156, R4 ;  /* 0x0000009c25077223 */ /* 0x000fc40000010004 */
[----:B-1----:R-:W-:Y:S02]  /*4e10*/  FMUL.FTZ R144, R144, R21 ;  /* 0x0000001590907220 */ /* 0x002fe40000410000 */
[-C--:B------:R-:W-:Y:S02]  /*4e20*/  FMUL.FTZ R4, R128, R5.reuse ;  /* 0x0000000580047220 */ /* 0x080fe40000410000 */
[----:B------:R-:W-:Y:S02]  /*4e30*/  FFMA.FTZ R5, R126, R5, R6 ;  /* 0x000000057e057223 */ /* 0x000fe40000010006 */
[----:B------:R-:W-:Y:S02]  /*4e40*/  FFMA.FTZ R21, R37, R154, R20 ;  /* 0x0000009a25157223 */ /* 0x000fe40000010014 */
[----:B------:R-:W-:Y:S02]  /*4e50*/  FMUL.FTZ R6, R144, R7 ;  /* 0x0000000790067220 */ /* 0x000fe40000410000 */
[----:B------:R-:W-:-:S02]  /*4e60*/  FFMA.FTZ R25, R126, R25, -R4 ;  /* 0x000000197e197223 */ /* 0x000fc40000010804 */
[C---:B------:R-:W-:Y:S02]  /*4e70*/  FMUL.FTZ R155, R144.reuse, R5 ;  /* 0x00000005909b7220 */ /* 0x040fe40000410000 */
[-C--:B------:R-:W-:Y:S02]  /*4e80*/  FMUL.FTZ R20, R144, R21.reuse ;  /* 0x0000001590147220 */ /* 0x080fe40000410000 */
[C---:B------:R-:W-:Y:S02]  /*4e90*/  FFMA.FTZ R21, R142.reuse, R21, R6 ;  /* 0x000000158e157223 */ /* 0x040fe40000010006 */
[-C--:B------:R-:W-:Y:S02]  /*4ea0*/  FFMA.FTZ R155, R142, R25.reuse, -R155 ;  /* 0x000000198e9b7223 */ /* 0x080fe4000001089b */
[----:B------:R-:W-:Y:S02]  /*4eb0*/  FMUL.FTZ R6, R144, R25 ;  /* 0x0000001990067220 */ /* 0x000fe40000410000 */
[----:B------:R0:W1:Y:S01]  /*4ec0*/  @P2 LDS.64 R24, [R70.X8+0x24d8] ;  /* 0x0024d80046182984 */ /* 0x0000620000008a00 */
[----:B------:R-:W-:Y:S01]  /*4ed0*/  FFMA.FTZ R20, R142, R7, -R20 ;  /* 0x000000078e147223 */ /* 0x000fe20000010814 */
[----:B------:R-:W-:Y:S01]  /*4ee0*/  BSSY B0, `(.L_x_11743) ;  /* 0x000000f000007945 */ /* 0x000fe20003800000 */
[----:B------:R-:W-:-:S02]  /*4ef0*/  FMUL.FTZ R158, R125, R0 ;  /* 0x000000007d9e7220 */ /* 0x000fc40000410000 */
        /* <DEDUP_REMOVED lines=13> */
.L_x_11744:
[----:B0-----:R-:W-:Y:S05]  /*4fd0*/  BSYNC B0 ;  /* 0x0000000000007941 */ /* 0x001fea0003800000 */
.L_x_11743:
[----:B------:R-:W0:Y:S01]  /*4fe0*/  SHFL.UP PT, R7, R157, 0x1, RZ ;  /* 0x042000009d077989 */ /* 0x000e2200000e00ff */
[----:B------:R-:W-:Y:S01]  /*4ff0*/  FFMA.FTZ R6, R142, R5, R6 ;  /* 0x000000058e067223 */ /* 0x000fe20000010006 */
[----:B------:R-:W-:Y:S01]  /*5000*/  ISETP.GE.AND P3, PT, R68, 0x1, PT ;  /* 0x000000014400780c */ /* 0x000fe20003f66270 */
[CC--:B-----5:R-:W-:Y:S01]  /*5010*/  FMUL.FTZ R165, R100.reuse, R27.reuse ;  /* 0x0000001b64a57220 */ /* 0x0e0fe20000410000 */
[----:B------:R-:W2:Y:S01]  /*5020*/  SHFL.UP PT, R20, R159, 0x1, RZ ;  /* 0x042000009f147989 */ /* 0x000ea200000e00ff */
[----:B------:R-:W-:Y:S01]  /*5030*/  FMUL.FTZ R163, R100, R26 ;  /* 0x0000001a64a37220 */ /* 0x000fe20000410000 */
[----:B------:R-:W-:Y:S01]  /*5040*/  IADD3 R171, R60, -c[0x0][0x174], RZ ;  /* 0x80005d003cab7a10 */ /* 0x000fe20007ffe0ff */
[----:B------:R-:W-:Y:S01]  /*5050*/  FMUL.FTZ R161, R98, R27 ;  /* 0x0000001b62a17220 */ /* 0x000fe20000410000 */
[----:B------:R-:W3:Y:S01]  /*5060*/  SHFL.UP PT, R4, R155, 0x1, RZ ;  /* 0x042000009b047989 */ /* 0x000ee200000e00ff */
[----:B------:R-:W-:Y:S01]  /*5070*/  ISETP.GE.OR P0, PT, R175, c[0x0][0x174], P0 ;  /* 0x00005d00af007a0c */ /* 0x000fe20000706670 */
[----:B------:R-:W-:Y:S01]  /*5080*/  BSSY B0, `(.L_x_11745) ;  /* 0x00000dd000007945 */ /* 0x000fe20003800000 */
[----:B------:R-:W-:Y:S01]  /*5090*/  IMAD R171, R171, -0x200, RZ ;  /* 0xfffffe00abab7824 */ /* 0x000fe200078e02ff */
[----:B------:R-:W4:Y:S04]  /*50a0*/  SHFL.UP PT, R5, R6, 0x1, RZ ;  /* 0x0420000006057989 */ /* 0x000f2800000e00ff */
[----:B------:R-:W-:Y:S01]  /*50b0*/  SHFL.IDX PT, R29, R29, RZ, 0x1f ;  /* 0x00001fff1d1d7589 */ /* 0x000fe200000e0000 */
[----:B0-----:R-:W-:-:S02]  /*50c0*/  FMUL.FTZ R21, R6, R7 ;  /* 0x0000000706157220 */ /* 0x001fc40000410000 */
[CC--:B--2---:R-:W-:Y:S02]  /*50d0*/  FMUL.FTZ R162, R6.reuse, R20.reuse ;  /* 0x0000001406a27220 */ /* 0x0c4fe40000410000 */
[C---:B------:R-:W-:Y:S01]  /*50e0*/  FFMA.FTZ R164, R155.reuse, R20, R21 ;  /* 0x000000149ba47223 */ /* 0x040fe20000010015 */
[----:B------:R-:W-:Y:S01]  /*50f0*/  MOV R21, c[0x0][0x29c] ;  /* 0x0000a70000157a02 */ /* 0x000fe20000000f00 */
[CC--:B---3--:R-:W-:Y:S02]  /*5100*/  FMUL.FTZ R20, R6.reuse, R4.reuse ;  /* 0x0000000406147220 */ /* 0x0c8fe40000410000 */
[----:B------:R-:W-:Y:S01]  /*5110*/  FFMA.FTZ R162, R155, R7, -R162 ;  /* 0x000000079ba27223 */ /* 0x000fe200000108a2 */
[----:B------:R-:W-:Y:S01]  /*5120*/  SHF.R.U32.HI R166, RZ, 0x1, R21 ;  /* 0x00000001ffa67819 */ /* 0x000fe20000011615 */
[----:B------:R-:W-:Y:S02]  /*5130*/  @P3 FADD.FTZ R159, R159, R164 ;  /* 0x000000a49f9f3221 */ /* 0x000fe40000010000 */
[-C--:B----4-:R-:W-:Y:S01]  /*5140*/  FFMA.FTZ R7, R155, R5.reuse, R20 ;  /* 0x000000059b077223 */ /* 0x090fe20000010014 */
[----:B------:R-:W-:Y:S01]  /*5150*/  MOV R20, c[0x0][0x298] ;  /* 0x0000a60000147a02 */ /* 0x000fe20000000f00 */
[C---:B------:R-:W-:Y:S01]  /*5160*/  FMUL.FTZ R5, R6.reuse, R5 ;  /* 0x0000000506057220 */ /* 0x040fe20000410000 */
[----:B------:R-:W0:Y:S01]  /*5170*/  SHFL.UP PT, R164, R159, 0x2, RZ ;  /* 0x044000009fa47989 */ /* 0x000e2200000e00ff */
[----:B------:R-:W-:Y:S01]  /*5180*/  @P3 FADD.FTZ R157, R157, R162 ;  /* 0x000000a29d9d3221 */ /* 0x000fe20000010000 */
[----:B------:R-:W-:Y:S01]  /*5190*/  FSEL R7, R6, R7, !P3 ;  /* 0x0000000706077208 */ /* 0x000fe20005800000 */
        /* <DEDUP_REMOVED lines=15> */
[C---:B------:R-:W-:Y:S01]  /*5290*/  LEA R5, P4, R4.reuse, c[0x0][0x318], 0x3 ;  /* 0x0000c60004057a11 */ /* 0x040fe200078818ff */
[-C--:B--2---:R-:W-:Y:S02]  /*52a0*/  FFMA.FTZ R166, R155, R162.reuse, -R21 ;  /* 0x000000a29ba67223 */ /* 0x084fe40000010815 */
[C---:B------:R-:W-:Y:S01]  /*52b0*/  FMUL.FTZ R162, R7.reuse, R162 ;  /* 0x000000a207a27220 */ /* 0x040fe20000410000 */
[----:B------:R-:W-:Y:S01]  /*52c0*/  LEA.HI.X R169, R4, c[0x0][0x31c], R169, 0x3, P4 ;  /* 0x0000c70004a97a11 */ /* 0x000fe200020f1ca9 */
[----:B---3--:R-:W-:Y:S02]  /*52d0*/  FMUL.FTZ R21, R7, R6 ;  /* 0x0000000607157220 */ /* 0x008fe40000410000 */
[----:B------:R-:W-:-:S02]  /*52e0*/  FFMA.FTZ R162, R155, R164, R162 ;  /* 0x000000a49ba27223 */ /* 0x000fc400000100a2 */
[-C--:B----4-:R-:W-:Y:S02]  /*52f0*/  FFMA.FTZ R164, R155, R20.reuse, R21 ;  /* 0x000000149ba47223 */ /* 0x090fe40000010015 */
[----:B------:R-:W-:Y:S02]  /*5300*/  FMUL.FTZ R20, R7, R20 ;  /* 0x0000001407147220 */ /* 0x000fe40000410000 */
[----:B------:R-:W-:Y:S01]  /*5310*/  @P3 FADD.FTZ R157, R157, R166 ;  /* 0x000000a69d9d3221 */ /* 0x000fe20000010000 */
[----:B------:R-:W-:Y:S01]  /*5320*/  FSEL R164, R7, R164, !P3 ;  /* 0x000000a407a47208 */ /* 0x000fe20005800000 */
[----:B------:R-:W-:Y:S02]  /*5330*/  @P3 FADD.FTZ R159, R159, R162 ;  /* 0x000000a29f9f3221 */ /* 0x000fe40000010000 */
[----:B------:R-:W-:Y:S01]  /*5340*/  @P3 FFMA.FTZ R155, R155, R6, -R20 ;  /* 0x000000069b9b3223 */ /* 0x000fe20000010814 */
[----:B------:R-:W-:Y:S01]  /*5350*/  LEA R4, P3, R70, R5, 0x2 ;  /* 0x0000000546047211 */ /* 0x000fe200078610ff */
[----:B------:R-:W0:Y:S01]  /*5360*/  SHFL.UP PT, R20, R157, 0x4, RZ ;  /* 0x048000009d147989 */ /* 0x000e2200000e00ff */
[----:B------:R-:W-:-:S02]  /*5370*/  FMUL.FTZ R166, R142, R165 ;  /* 0x000000a58ea67220 */ /* 0x000fc40000410000 */
[----:B------:R-:W-:Y:S01]  /*5380*/  FMUL.FTZ R5, R144, R165 ;  /* 0x000000a590057220 */ /* 0x000fe20000410000 */
[----:B------:R-:W2:Y:S01]  /*5390*/  SHFL.UP PT, R21, R159, 0x4, RZ ;  /* 0x048000009f157989 */ /* 0x000ea200000e00ff */
[----:B------:R-:W-:Y:S02]  /*53a0*/  FMUL.FTZ R162, R98, R26 ;  /* 0x0000001a62a27220 */ /* 0x000fe40000410000 */
[-C--:B------:R-:W-:Y:S01]  /*53b0*/  FFMA.FTZ R166, -R144, R163.reuse, -R166 ;  /* 0x000000a390a67223 */ /* 0x080fe200000109a6 */
[----:B------:R-:W3:Y:S01]  /*53c0*/  SHFL.UP PT, R6, R155, 0x4, RZ ;  /* 0x048000009b067989 */ /* 0x000ee200000e00ff */
[----:B------:R-:W-:Y:S01]  /*53d0*/  FFMA.FTZ R167, R142, R163, -R5 ;  /* 0x000000a38ea77223 */ /* 0x000fe20000010805 */
[----:B------:R-:W-:Y:S01]  /*53e0*/  LEA.HI.X R5, R70, R169, RZ, 0x2, P3 ;  /* 0x000000a946057211 */ /* 0x000fe200018f14ff */
[----:B------:R-:W-:Y:S01]  /*53f0*/  FADD.FTZ R169, -R161, R166 ;  /* 0x000000a6a1a97221 */ /* 0x000fe20000010100 */
[----:B------:R-:W4:Y:S01]  /*5400*/  SHFL.UP PT, R7, R164, 0x4, RZ ;  /* 0x04800000a4077989 */ /* 0x000f2200000e00ff */
[----:B------:R-:W-:Y:S01]  /*5410*/  FADD.FTZ R167, R162, R167 ;  /* 0x000000a7a2a77221 */ /* 0x000fe20000010000 */
[----:B------:R-:W-:Y:S01]  /*5420*/  ISETP.GE.AND P3, PT, R68, 0x4, PT ;  /* 0x000000044400780c */ /* 0x000fe20003f66270 */
[----:B------:R-:W-:-:S02]  /*5430*/  FMUL.FTZ R166, R128, -R169 ;  /* 0x800000a980a67220 */ /* 0x000fc40000410000 */
[----:B------:R-:W-:Y:S02]  /*5440*/  FMUL.FTZ R168, R128, -R167 ;  /* 0x800000a780a87220 */ /* 0x000fe40000410000 */
[----:B------:R-:W-:-:S04]  /*5450*/  IMAD.WIDE R4, R171, 0x4, R4 ;  /* 0x00000004ab047825 */ /* 0x000fc800078e0204 */
[C---:B------:R-:W-:Y:S02]  /*5460*/  FFMA.FTZ R171, R126.reuse, R167, -R166 ;  /* 0x000000a77eab7223 */ /* 0x040fe400000108a6 */
[----:B------:R-:W-:Y:S02]  /*5470*/  FFMA.FTZ R172, R126, R169, R168 ;  /* 0x000000a97eac7223 */ /* 0x000fe400000100a8 */
[C---:B0-----:R-:W-:Y:S02]  /*5480*/  FMUL.FTZ R170, R164.reuse, R20 ;  /* 0x00000014a4aa7220 */ /* 0x041fe40000410000 */
[-C--:B--2---:R-:W-:Y:S02]  /*5490*/  FMUL.FTZ R167, R164, R21.reuse ;  /* 0x00000015a4a77220 */ /* 0x084fe40000410000 */
[----:B------:R-:W-:Y:S01]  /*54a0*/  FFMA.FTZ R170, R155, R21, R170 ;  /* 0x000000159baa7223 */ /* 0x000fe200000100aa */
[----:B------:R-:W-:Y:S01]  /*54b0*/  SHF.L.U32 R21, R102, 0x2, RZ ;  /* 0x0000000266157819 */ /* 0x000fe200000006ff */
[----:B---3--:R-:W-:-:S02]  /*54c0*/  FMUL.FTZ R168, R164, R6 ;  /* 0x00000006a4a87220 */ /* 0x008fc40000410000 */
[C---:B------:R-:W-:Y:S02]  /*54d0*/  FFMA.FTZ R20, R155.reuse, R20, -R167 ;  /* 0x000000149b147223 */ /* 0x040fe400000108a7 */
[-C--:B----4-:R-:W-:Y:S02]  /*54e0*/  FMUL.FTZ R166, R164, R7.reuse ;  /* 0x00000007a4a67220 */ /* 0x090fe40000410000 */
[C---:B------:R-:W-:Y:S02]  /*54f0*/  FFMA.FTZ R7, R155.reuse, R7, R168 ;  /* 0x000000079b077223 */ /* 0x040fe400000100a8 */
[----:B------:R-:W-:Y:S01]  /*5500*/  @P3 FFMA.FTZ R155, R155, R6, -R166 ;  /* 0x000000069b9b3223 */ /* 0x000fe200000108a6 */
[----:B------:R-:W-:Y:S01]  /*5510*/  SHF.L.U64.HI R6, R102, 0x2, R117 ;  /* 0x0000000266067819 */ /* 0x000fe20000010275 */
[----:B------:R-:W-:Y:S01]  /*5520*/  @P3 FADD.FTZ R159, R159, R170 ;  /* 0x000000aa9f9f3221 */ /* 0x000fe20000010000 */
[----:B------:R-:W-:Y:S01]  /*5530*/  FSEL R7, R164, R7, !P3 ;  /* 0x00000007a4077208 */ /* 0x000fe20005800000 */
[----:B------:R-:W-:Y:S01]  /*5540*/  @P3 FADD.FTZ R157, R157, R20 ;  /* 0x000000149d9d3221 */ /* 0x000fe20000010000 */
[----:B------:R-:W-:Y:S01]  /*5550*/  ISETP.GE.AND P3, PT, R68, 0x8, PT ;  /* 0x000000084400780c */ /* 0x000fe20003f66270 */
[C---:B------:R-:W-:Y:S01]  /*5560*/  FMUL.FTZ R167, R96.reuse, R27 ;  /* 0x0000001b60a77220 */ /* 0x040fe20000410000 */
[----:B------:R-:W-:Y:S01]  /*5570*/  SHFL.UP PT, R174, R159, 0x8, RZ ;  /* 0x050000009fae7989 */ /* 0x000fe200000e00ff */
[----:B------:R-:W-:-:S02]  /*5580*/  FMUL.FTZ R168, R96, R26 ;  /* 0x0000001a60a87220 */ /* 0x000fc40000410000 */
[----:B------:R-:W-:Y:S01]  /*5590*/  IMAD R20, R6, c[0x0][0x2b0], RZ ;  /* 0x0000ac0006147a24 */ /* 0x000fe200078e02ff */
[----:B------:R-:W-:Y:S01]  /*55a0*/  SHFL.UP PT, R170, R7, 0x8, RZ ;  /* 0x0500000007aa7989 */ /* 0x000fe200000e00ff */
[----:B------:R-:W-:Y:S02]  /*55b0*/  FADD.FTZ R169, -R167, R172 ;  /* 0x000000aca7a97221 */ /* 0x000fe40000010100 */
[----:B------:R-:W-:Y:S01]  /*55c0*/  FADD.FTZ R171, R168, R171 ;  /* 0x000000aba8ab7221 */ /* 0x000fe20000010000 */
[----:B------:R-:W0:Y:S01]  /*55d0*/  SHFL.UP PT, R172, R157, 0x8, RZ ;  /* 0x050000009dac7989 */ /* 0x000e2200000e00ff */
[C---:B------:R-:W-:Y:S02]  /*55e0*/  FMUL.FTZ R164, R124.reuse, -R169 ;  /* 0x800000a97ca47220 */ /* 0x040fe40000410000 */
[-C--:B------:R-:W-:Y:S01]  /*55f0*/  FMUL.FTZ R166, R124, -R171.reuse ;  /* 0x800000ab7ca67220 */ /* 0x080fe20000410000 */
[----:B------:R-:W2:Y:S01]  /*5600*/  SHFL.UP PT, R6, R155, 0x8, RZ ;  /* 0x050000009b067989 */ /* 0x000ea200000e00ff */
[----:B------:R-:W-:-:S02]  /*5610*/  FFMA.FTZ R171, R122, R171, -R164 ;  /* 0x000000ab7aab7223 */ /* 0x000fc400000108a4 */
[----:B------:R-:W-:Y:S02]  /*5620*/  FFMA.FTZ R169, R122, R169, R166 ;  /* 0x000000a97aa97223 */ /* 0x000fe400000100a6 */
[C---:B------:R-:W-:Y:S02]  /*5630*/  FMUL.FTZ R166, R94.reuse, R27 ;  /* 0x0000001b5ea67220 */ /* 0x040fe40000410000 */
[----:B------:R-:W-:Y:S02]  /*5640*/  FMUL.FTZ R164, R94, R26 ;  /* 0x0000001a5ea47220 */ /* 0x000fe40000410000 */
[----:B------:R-:W-:Y:S02]  /*5650*/  FADD.FTZ R169, -R166, R169 ;  /* 0x000000a9a6a97221 */ /* 0x000fe40000010100 */
[----:B------:R-:W-:Y:S02]  /*5660*/  FADD.FTZ R171, R164, R171 ;  /* 0x000000aba4ab7221 */ /* 0x000fe40000010000 */
[----:B------:R-:W-:-:S02]  /*5670*/  IMAD R173, R21, c[0x0][0x2b4], R20 ;  /* 0x0000ad0015ad7a24 */ /* 0x000fc400078e0214 */
[----:B------:R-:W-:-:S04]  /*5680*/  IMAD.WIDE.U32 R20, R21, c[0x0][0x2b0], R4 ;  /* 0x0000ac0015147a25 */ /* 0x000fc800078e0004 */
[C---:B------:R-:W-:Y:S01]  /*5690*/  FMUL.FTZ R4, R120.reuse, -R169 ;  /* 0x800000a978047220 */ /* 0x040fe20000410000 */
[----:B------:R-:W-:Y:S01]  /*56a0*/  IADD3 R21, R21, R173, RZ ;  /* 0x000000ad15157210 */ /* 0x000fe20007ffe0ff */
[-C--:B------:R-:W-:Y:S02]  /*56b0*/  FMUL.FTZ R5, R120, -R171.reuse ;  /* 0x800000ab78057220 */ /* 0x080fe40000410000 */
[C---:B------:R-:W-:Y:S02]  /*56c0*/  FFMA.FTZ R178, R118.reuse, R171, -R4 ;  /* 0x000000ab76b27223 */ /* 0x040fe40000010804 */
[----:B------:R-:W-:Y:S02]  /*56d0*/  FFMA.FTZ R173, R118, R169, R5 ;  /* 0x000000a976ad7223 */ /* 0x000fe40000010005 */
[C---:B0-----:R-:W-:Y:S02]  /*56e0*/  FMUL.FTZ R171, R7.reuse, R172 ;  /* 0x000000ac07ab7220 */ /* 0x041fe40000410000 */
[----:B------:R-:W-:-:S02]  /*56f0*/  FMUL.FTZ R169, R7, R174 ;  /* 0x000000ae07a97220 */ /* 0x000fc40000410000 */
[C---:B--2---:R-:W-:Y:S02]  /*5700*/  FMUL.FTZ R5, R7.reuse, R6 ;  /* 0x0000000607057220 */ /* 0x044fe40000410000 */
[----:B------:R-:W-:Y:S02]  /*5710*/  FMUL.FTZ R4, R7, R170 ;  /* 0x000000aa07047220 */ /* 0x000fe40000410000 */
[C---:B------:R-:W-:Y:S02]  /*5720*/  FFMA.FTZ R174, R155.reuse, R174, R171 ;  /* 0x000000ae9bae7223 */ /* 0x040fe400000100ab */
[C---:B------:R-:W-:Y:S02]  /*5730*/  FFMA.FTZ R172, R155.reuse, R172, -R169 ;  /* 0x000000ac9bac7223 */ /* 0x040fe400000108a9 */
[C---:B------:R-:W-:Y:S02]  /*5740*/  FFMA.FTZ R170, R155.reuse, R170, R5 ;  /* 0x000000aa9baa7223 */ /* 0x040fe40000010005 */
[----:B------:R-:W-:-:S02]  /*5750*/  @P3 FFMA.FTZ R155, R155, R6, -R4 ;  /* 0x000000069b9b3223 */ /* 0x000fc40000010804 */
[C---:B-1----:R-:W-:Y:S01]  /*5760*/  FMUL.FTZ R4, R144.reuse, -R24 ;  /* 0x8000001890047220 */ /* 0x042fe20000410000 */
[----:B------:R-:W-:Y:S01]  /*5770*/  FSEL R7, R7, R170, !P3 ;  /* 0x000000aa07077208 */ /* 0x000fe20005800000 */
[----:B------:R-:W-:Y:S02]  /*5780*/  @P3 FADD.FTZ R157, R157, R172 ;  /* 0x000000ac9d9d3221 */ /* 0x000fe40000010000 */
[----:B------:R-:W-:Y:S02]  /*5790*/  FMUL.FTZ R5, R144, R25 ;  /* 0x0000001990057220 */ /* 0x000fe40000410000 */
[C---:B------:R-:W-:Y:S01]  /*57a0*/  FMUL.FTZ R172, R92.reuse, R27 ;  /* 0x0000001b5cac7220 */ /* 0x040fe20000410000 */
[----:B------:R-:W-:Y:S01]  /*57b0*/  SHFL.UP PT, R6, R7, 0x10, RZ ;  /* 0x0600000007067989 */ /* 0x000fe200000e00ff */
[----:B------:R-:W-:Y:S02]  /*57c0*/  FMUL.FTZ R171, R92, R26 ;  /* 0x0000001a5cab7220 */ /* 0x000fe40000410000 */
[----:B------:R-:W-:-:S02]  /*57d0*/  FFMA.FTZ R169, R142, -R25, R4 ;  /* 0x800000198ea97223 */ /* 0x000fc40000010004 */
[----:B------:R-:W0:Y:S01]  /*57e0*/  SHFL.UP PT, R4, R155, 0x10, RZ ;  /* 0x060000009b047989 */ /* 0x000e2200000e00ff */
[----:B------:R-:W-:Y:S02]  /*57f0*/  FFMA.FTZ R5, R142, R24, -R5 ;  /* 0x000000188e057223 */ /* 0x000fe40000010805 */
[----:B------:R-:W-:Y:S02]  /*5800*/  FADD.FTZ R181, -R172, R173 ;  /* 0x000000adacb57221 */ /* 0x000fe40000010100 */
[----:B------:R-:W-:Y:S02]  /*5810*/  FADD.FTZ R179, R171, R178 ;  /* 0x000000b2abb37221 */ /* 0x000fe40000010000 */
[----:B------:R-:W-:Y:S01]  /*5820*/  @P3 FADD.FTZ R159, R159, R174 ;  /* 0x000000ae9f9f3221 */ /* 0x000fe20000010000 */
[----:B------:R-:W-:Y:S01]  /*5830*/  ISETP.GE.AND P3, PT, R68, 0x10, PT ;  /* 0x000000104400780c */ /* 0x000fe20003f66270 */
[C---:B------:R-:W-:Y:S01]  /*5840*/  FMUL.FTZ R170, R128.reuse, -R169 ;  /* 0x800000a980aa7220 */ /* 0x040fe20000410000 */
[----:B------:R-:W1:Y:S01]  /*5850*/  SHFL.UP PT, R174, R157, 0x10, RZ ;  /* 0x060000009dae7989 */ /* 0x000e6200000e00ff */
[----:B------:R-:W-:-:S02]  /*5860*/  FMUL.FTZ R173, R128, -R5 ;  /* 0x8000000580ad7220 */ /* 0x000fc40000410000 */
[C---:B------:R-:W-:Y:S01]  /*5870*/  FMUL.FTZ R180, R116.reuse, -R181 ;  /* 0x800000b574b47220 */ /* 0x040fe20000410000 */
[----:B------:R-:W2:Y:S01]  /*5880*/  SHFL.UP PT, R178, R159, 0x10, RZ ;  /* 0x060000009fb27989 */ /* 0x000ea200000e00ff */
[----:B------:R-:W-:Y:S02]  /*5890*/  FMUL.FTZ R182, R116, -R179 ;  /* 0x800000b374b67220 */ /* 0x000fe40000410000 */
[C---:B------:R-:W-:Y:S02]  /*58a0*/  FFMA.FTZ R5, R126.reuse, R5, -R170 ;  /* 0x000000057e057223 */ /* 0x040fe400000108aa */
[----:B------:R-:W-:Y:S02]  /*58b0*/  FFMA.FTZ R173, R126, R169, R173 ;  /* 0x000000a97ead7223 */ /* 0x000fe400000100ad */
[C---:B------:R-:W-:Y:S02]  /*58c0*/  FFMA.FTZ R183, R114.reuse, R179, -R180 ;  /* 0x000000b372b77223 */ /* 0x040fe400000108b4 */
[----:B------:R-:W-:-:S02]  /*58d0*/  FFMA.FTZ R182, R114, R181, R182 ;  /* 0x000000b572b67223 */ /* 0x000fc400000100b6 */
[----:B------:R-:W-:Y:S02]  /*58e0*/  FMUL.FTZ R169, R90, R27 ;  /* 0x0000001b5aa97220 */ /* 0x000fe40000410000 */
[----:B------:R-:W-:Y:S02]  /*58f0*/  FMUL.FTZ R180, R124, -R5 ;  /* 0x800000057cb47220 */ /* 0x000fe40000410000 */
[----:B------:R-:W-:Y:S02]  /*5900*/  FMUL.FTZ R170, R90, R26 ;  /* 0x0000001a5aaa7220 */ /* 0x000fe40000410000 */
[-C--:B------:R-:W-:Y:S02]  /*5910*/  FMUL.FTZ R179, R124, -R173.reuse ;  /* 0x800000ad7cb37220 */ /* 0x080fe40000410000 */
[----:B------:R-:W-:Y:S02]  /*5920*/  FADD.FTZ R185, -R169, R182 ;  /* 0x000000b6a9b97221 */ /* 0x000fe40000010100 */
[----:B------:R-:W-:-:S02]  /*5930*/  FFMA.FTZ R181, R122, R173, R180 ;  /* 0x000000ad7ab57223 */ /* 0x000fc400000100b4 */
[----:B------:R-:W-:Y:S02]  /*5940*/  FADD.FTZ R183, R170, R183 ;  /* 0x000000b7aab77221 */ /* 0x000fe40000010000 */
[----:B------:R-:W-:Y:S02]  /*5950*/  FFMA.FTZ R179, R122, R5, -R179 ;  /* 0x000000057ab37223 */ /* 0x000fe400000108b3 */
[----:B------:R-:W-:Y:S02]  /*5960*/  FMUL.FTZ R173, R112, -R185 ;  /* 0x800000b970ad7220 */ /* 0x000fe40000410000 */
[----:B------:R-:W-:Y:S02]  /*5970*/  FMUL.FTZ R5, R120, -R181 ;  /* 0x800000b578057220 */ /* 0x000fe40000410000 */
[-C--:B------:R-:W-:Y:S02]  /*5980*/  FMUL.FTZ R180, R112, -R183.reuse ;  /* 0x800000b770b47220 */ /* 0x080fe40000410000 */
[----:B------:R-:W-:-:S02]  /*5990*/  FFMA.FTZ R187, R110, R183, -R173 ;  /* 0x000000b76ebb7223 */ /* 0x000fc400000108ad */
[----:B------:R-:W-:Y:S02]  /*59a0*/  FFMA.FTZ R183, R118, R179, -R5 ;  /* 0x000000b376b77223 */ /* 0x000fe40000010805 */
[----:B0-----:R-:W-:Y:S02]  /*59b0*/  FMUL.FTZ R5, R7, R4 ;  /* 0x0000000407057220 */ /* 0x001fe40000410000 */
[----:B------:R-:W-:Y:S02]  /*59c0*/  FFMA.FTZ R184, R110, R185, R180 ;  /* 0x000000b96eb87223 */ /* 0x000fe400000100b4 */
[----:B------:R-:W-:Y:S01]  /*59d0*/  FFMA.FTZ R180, R155, R6, R5 ;  /* 0x000000069bb47223 */ /* 0x000fe20000010005 */
[----:B------:R-:W-:Y:S01]  /*59e0*/  HFMA2.MMA R5, -RZ, RZ, 0, 0 ;  /* 0x00000000ff057435 */ /* 0x000fe200000001ff */
[----:B------:R-:W-:Y:S02]  /*59f0*/  FMUL.FTZ R182, R120, -R179 ;  /* 0x800000b378b67220 */ /* 0x000fe40000410000 */
[C---:B-1----:R-:W-:Y:S01]  /*5a00*/  FMUL.FTZ R179, R7.reuse, R174 ;  /* 0x000000ae07b37220 */ /* 0x042fe20000410000 */
[C---:B------:R-:W-:Y:S01]  /*5a10*/  FSEL R180, R7.reuse, R180, !P3 ;  /* 0x000000b407b47208 */ /* 0x040fe20005800000 */
[----:B--2---:R-:W-:-:S02]  /*5a20*/  FMUL.FTZ R173, R7, R178 ;  /* 0x000000b207ad7220 */ /* 0x004fc40000410000 */
[----:B------:R-:W-:Y:S02]  /*5a30*/  FMUL.FTZ R6, R7, R6 ;  /* 0x0000000607067220 */ /* 0x000fe40000410000 */
[C---:B------:R-:W-:Y:S01]  /*5a40*/  FFMA.FTZ R178, R155.reuse, R178, R179 ;  /* 0x000000b29bb27223 */ /* 0x040fe200000100b3 */
[----:B------:R-:W-:Y:S01]  /*5a50*/  SHFL.UP PT, R180, R180, 0x1, RZ ;  /* 0x04200000b4b47989 */ /* 0x000fe200000e00ff */
[C---:B------:R-:W-:Y:S02]  /*5a60*/  FFMA.FTZ R174, R155.reuse, R174, -R173 ;  /* 0x000000ae9bae7223 */ /* 0x040fe400000108ad */
[----:B------:R-:W-:Y:S01]  /*5a70*/  @P3 FFMA.FTZ R155, R155, R4, -R6 ;  /* 0x000000049b9b3223 */ /* 0x000fe20000010806 */
[----:B------:R-:W0:Y:S01]  /*5a80*/  SHFL.IDX PT, R179, R28, RZ, 0x1f ;  /* 0x00001fff1cb37589 */ /* 0x000e2200000e0000 */
[----:B------:R-:W-:Y:S01]  /*5a90*/  @P3 FADD.FTZ R159, R159, R178 ;  /* 0x000000b29f9f3221 */ /* 0x000fe20000010000 */
[----:B------:R-:W-:Y:S01]  /*5aa0*/  MOV R4, 0x3f800000 ;  /* 0x3f80000000047802 */ /* 0x000fe20000000f00 */
[----:B------:R-:W-:Y:S01]  /*5ab0*/  @P3 FADD.FTZ R157, R157, R174 ;  /* 0x000000ae9d9d3221 */ /* 0x000fe20000010000 */
[----:B------:R-:W-:Y:S01]  /*5ac0*/  CS2R R6, SRZ ;  /* 0x0000000000067805 */ /* 0x000fe2000001ff00 */
[----:B------:R-:W1:Y:S01]  /*5ad0*/  SHFL.UP PT, R155, R155, 0x1, RZ ;  /* 0x042000009b9b7989 */ /* 0x000e6200000e00ff */
[----:B------:R-:W-:-:S02]  /*5ae0*/  FFMA.FTZ R181, R118, R181, R182 ;  /* 0x000000b576b57223 */ /* 0x000fc400000100b6 */
[C---:B------:R-:W-:Y:S01]  /*5af0*/  FMUL.FTZ R182, R116.reuse, -R183 ;  /* 0x800000b774b67220 */ /* 0x040fe20000410000 */
[----:B------:R-:W2:Y:S01]  /*5b00*/  SHFL.UP PT, R159, R159, 0x1, RZ ;  /* 0x042000009f9f7989 */ /* 0x000ea200000e00ff */
[-C--:B------:R-:W-:Y:S02]  /*5b10*/  FMUL.FTZ R178, R116, -R181.reuse ;  /* 0x800000b574b27220 */ /* 0x080fe40000410000 */
[C---:B------:R-:W-:Y:S01]  /*5b20*/  FFMA.FTZ R181, R114.reuse, R181, R182 ;  /* 0x000000b572b57223 */ /* 0x040fe200000100b6 */
[----:B------:R3:W4:Y:S01]  /*5b30*/  SHFL.UP PT, R28, R157, 0x1, RZ ;  /* 0x042000009d1c7989 */ /* 0x00072200000e00ff */
[----:B------:R-:W-:Y:S02]  /*5b40*/  FFMA.FTZ R183, R114, R183, -R178 ;  /* 0x000000b772b77223 */ /* 0x000fe400000108b2 */
[----:B------:R-:W-:Y:S01]  /*5b50*/  FMUL.FTZ R173, R86, R27 ;  /* 0x0000001b56ad7220 */ /* 0x000fe20000410000 */
[----:B------:R0:W4:Y:S01]  /*5b60*/  @!P0 LDS.128 R4, [R115.X16+0x25d0] ;  /* 0x0025d00073048984 */ /* 0x000122000000cc00 */
[----:B------:R-:W-:Y:S01]  /*5b70*/  FMUL.FTZ R178, R112, -R183 ;  /* 0x800000b770b27220 */ /* 0x000fe20000410000 */
[----:B------:R-:W-:Y:S01]  /*5b80*/  ISETP.NE.AND P0, PT, R176, 0x1f, PT ;  /* 0x0000001fb000780c */ /* 0x000fe20003f05270 */
[----:B------:R-:W-:-:S02]  /*5b90*/  FMUL.FTZ R174, R86, R26 ;  /* 0x0000001a56ae7220 */ /* 0x000fc40000410000 */
[-C--:B---3--:R-:W-:Y:S02]  /*5ba0*/  FMUL.FTZ R157, R112, -R181.reuse ;  /* 0x800000b5709d7220 */ /* 0x088fe40000410000 */
[----:B------:R-:W-:Y:S02]  /*5bb0*/  FFMA.FTZ R181, R110, R181, R178 ;  /* 0x000000b56eb57223 */ /* 0x000fe400000100b2 */
[----:B------:R-:W-:Y:S02]  /*5bc0*/  FADD.FTZ R185, -R173, R184 ;  /* 0x000000b8adb97221 */ /* 0x000fe40000010100 */
[----:B0-----:R-:W-:Y:S02]  /*5bd0*/  FMUL.FTZ R178, R180, R179 ;  /* 0x000000b3b4b27220 */ /* 0x001fe40000410000 */
[----:B------:R-:W-:Y:S02]  /*5be0*/  FADD.FTZ R187, R174, R187 ;  /* 0x000000bbaebb7221 */ /* 0x000fe40000010000 */
[----:B------:R-:W-:-:S02]  /*5bf0*/  FMUL.FTZ R180, R180, R29 ;  /* 0x0000001db4b47220 */ /* 0x000fc40000410000 */
[C---:B------:R-:W-:Y:S02]  /*5c00*/  FMUL.FTZ R184, R108.reuse, -R185 ;  /* 0x800000b96cb87220 */ /* 0x040fe40000410000 */
[C---:B-1----:R-:W-:Y:S02]  /*5c10*/  FFMA.FTZ R178, R155.reuse, R29, R178 ;  /* 0x0000001d9bb27223 */ /* 0x042fe400000100b2 */
[----:B------:R-:W-:Y:S02]  /*5c20*/  FMUL.FTZ R182, R108, -R187 ;  /* 0x800000bb6cb67220 */ /* 0x000fe40000410000 */
[----:B------:R-:W-:Y:S02]  /*5c30*/  FFMA.FTZ R155, R155, R179, -R180 ;  /* 0x000000b39b9b7223 */ /* 0x000fe400000108b4 */
[----:B------:R-:W-:Y:S02]  /*5c40*/  FFMA.FTZ R157, R110, R183, -R157 ;  /* 0x000000b76e9d7223 */ /* 0x000fe4000001089d */
[----:B------:R-:W-:-:S02]  /*5c50*/  FFMA.FTZ R187, R106, R187, -R184 ;  /* 0x000000bb6abb7223 */ /* 0x000fc400000108b8 */
[----:B--2---:R-:W-:Y:S02]  /*5c60*/  @P1 FADD.FTZ R29, R159, R178 ;  /* 0x000000b29f1d1221 */ /* 0x004fe40000010000 */
[----:B------:R-:W-:Y:S02]  /*5c70*/  FFMA.FTZ R184, R106, R185, R182 ;  /* 0x000000b96ab87223 */ /* 0x000fe400000100b6 */
[----:B----4-:R-:W-:Y:S02]  /*5c80*/  @P1 FADD.FTZ R179, R28, R155 ;  /* 0x0000009b1cb31221 */ /* 0x010fe40000010000 */
[C---:B------:R-:W-:Y:S02]  /*5c90*/  FMUL.FTZ R182, R108.reuse, -R181 ;  /* 0x800000b56cb67220 */ /* 0x040fe40000410000 */
[----:B------:R-:W-:Y:S02]  /*5ca0*/  FMUL.FTZ R183, R108, -R157 ;  /* 0x8000009d6cb77220 */ /* 0x000fe40000410000 */
[----:B------:R-:W-:-:S02]  /*5cb0*/  FMUL.FTZ R26, R84, R26 ;  /* 0x0000001a541a7220 */ /* 0x000fc40000410000 */
[----:B------:R-:W-:Y:S02]  /*5cc0*/  FMUL.FTZ R27, R84, R27 ;  /* 0x0000001b541b7220 */ /* 0x000fe40000410000 */
[C---:B------:R-:W-:Y:S02]  /*5cd0*/  FMUL.FTZ R28, R23.reuse, R29 ;  /* 0x0000001d171c7220 */ /* 0x040fe40000410000 */
[----:B------:R-:W-:Y:S02]  /*5ce0*/  FMUL.FTZ R23, R23, R179 ;  /* 0x000000b317177220 */ /* 0x000fe40000410000 */
[C---:B------:R-:W-:Y:S02]  /*5cf0*/  FFMA.FTZ R157, R106.reuse, R157, -R182 ;  /* 0x0000009d6a9d7223 */ /* 0x040fe400000108b6 */
[----:B------:R-:W-:Y:S02]  /*5d00*/  FFMA.FTZ R178, R106, R181, R183 ;  /* 0x000000b56ab27223 */ /* 0x000fe400000100b7 */
[----:B------:R-:W-:-:S02]  /*5d10*/  FADD.FTZ R155, R26, R187 ;  /* 0x000000bb1a9b7221 */ /* 0x000fc40000010000 */
[----:B------:R-:W-:Y:S02]  /*5d20*/  FADD.FTZ R159, -R27, R184 ;  /* 0x000000b81b9f7221 */ /* 0x000fe40000010100 */
[C---:B------:R-:W-:Y:S02]  /*5d30*/  FFMA.FTZ R28, R22.reuse, R179, -R28 ;  /* 0x000000b3161c7223 */ /* 0x040fe4000001081c */
[----:B------:R-:W-:Y:S01]  /*5d40*/  FFMA.FTZ R22, R22, R29, R23 ;  /* 0x0000001d16167223 */ /* 0x000fe20000010017 */
[----:B------:R0:W1:Y:S04]  /*5d50*/  SHFL.DOWN PT, R179, R155, 0x1, 0x1f ;  /* 0x08201f009bb37f89 */ /* 0x00006800000e0000 */
[----:B------:R0:W2:Y:S04]  /*5d60*/  SHFL.DOWN PT, R23, R157, 0x1, 0x1f ;  /* 0x08201f009d177f89 */ /* 0x0000a800000e0000 */
[----:B------:R0:W3:Y:S04]  /*5d70*/  SHFL.DOWN PT, R29, R178, 0x1, 0x1f ;  /* 0x08201f00b21d7f89 */ /* 0x0000e800000e0000 */
[----:B------:R0:W4:Y:S01]  /*5d80*/  SHFL.DOWN PT, R181, R159, 0x1, 0x1f ;  /* 0x08201f009fb57f89 */ /* 0x00012200000e0000 */
[----:B------:R-:W-:Y:S05]  /*5d90*/  @!P0 BRA `(.L_x_11746) ;  /* 0x000000b000008947 */ /* 0x000fea0003800000 */
[C---:B---3--:R-:W-:Y:S02]  /*5da0*/  FMUL.FTZ R180, R178.reuse, R29 ;  /* 0x0000001db2b47220 */ /* 0x048fe40000410000 */
[----:B----4-:R-:W-:-:S02]  /*5db0*/  FMUL.FTZ R182, R178, R181 ;  /* 0x000000b5b2b67220 */ /* 0x010fc40000410000 */
[C---:B-1----:R-:W-:Y:S02]  /*5dc0*/  FMUL.FTZ R184, R178.reuse, R179 ;  /* 0x000000b3b2b87220 */ /* 0x042fe40000410000 */
[-C--:B0-2---:R-:W-:Y:S02]  /*5dd0*/  FMUL.FTZ R178, R178, R23.reuse ;  /* 0x00000017b2b27220 */ /* 0x085fe40000410000 */
[C---:B------:R-:W-:Y:S02]  /*5de0*/  FFMA.FTZ R180, R157.reuse, R23, -R180 ;  /* 0x000000179db47223 */ /* 0x040fe400000108b4 */
[C---:B------:R-:W-:Y:S02]  /*5df0*/  FFMA.FTZ R182, R157.reuse, R179, -R182 ;  /* 0x000000b39db67223 */ /* 0x040fe400000108b6 */
[C---:B------:R-:W-:Y:S02]  /*5e00*/  FFMA.FTZ R184, R157.reuse, R181, R184 ;  /* 0x000000b59db87223 */ /* 0x040fe400000100b8 */
[----:B------:R-:W-:Y:S01]  /*5e10*/  FFMA.FTZ R178, R157, R29, R178 ;  /* 0x0000001d9db27223 */ /* 0x000fe200000100b2 */
[----:B------:R-:W-:Y:S01]  /*5e20*/  MOV R157, R180 ;  /* 0x000000b4009d7202 */ /* 0x000fe20000000f00 */
[----:B------:R-:W-:-:S02]  /*5e30*/  FADD.FTZ R155, R155, R182 ;  /* 0x000000b69b9b7221 */ /* 0x000fc40000010000 */
[----:B------:R-:W-:Y:S02]  /*5e40*/  FADD.FTZ R159, R159, R184 ;  /* 0x000000b89f9f7221 */ /* 0x000fe40000010000 */
.L_x_11746:
[----:B------:R-:W-:Y:S05]  /*5e50*/  BSYNC B0 ;  /* 0x0000000000007941 */ /* 0x000fea0003800000 */
.L_x_11745:
[----:B------:R-:W-:Y:S01]  /*5e60*/  ISETP.GT.U32.AND P0, PT, R176, 0x1d, PT ;  /* 0x0000001db000780c */ /* 0x000fe20003f04070 */
[----:B-1----:R-:W-:Y:S01]  /*5e70*/  FADD.FTZ R179, R153, R22 ;  /* 0x0000001699b37221 */ /* 0x002fe20000010000 */
[----:B----4-:R1:W4:Y:S01]  /*5e80*/  SHFL.DOWN PT, R181, R178, 0x2, 0x1f ;  /* 0x08401f00b2b57f89 */ /* 0x01032200000e0000 */
[----:B------:R-:W-:Y:S01]  /*5e90*/  FADD.FTZ R153, R151, R28 ;  /* 0x0000001c97997221 */ /* 0x000fe20000010000 */
[----:B------:R-:W-:Y:S01]  /*5ea0*/  BSSY B0, `(.L_x_11747) ;  /* 0x0000014000007945 */ /* 0x000fe20003800000 */
[C---:B--2---:R-:W-:Y:S01]  /*5eb0*/  FMUL.FTZ R23, R108.reuse, R179 ;  /* 0x000000b36c177220 */ /* 0x044fe20000410000 */
[----:B------:R1:W2:Y:S01]  /*5ec0*/  SHFL.DOWN PT, R151, R157, 0x2, 0x1f ;  /* 0x08401f009d977f89 */ /* 0x0002a200000e0000 */
[-C--:B---3--:R-:W-:Y:S02]  /*5ed0*/  FMUL.FTZ R29, R108, R153.reuse ;  /* 0x000000996c1d7220 */ /* 0x088fe40000410000 */
[C---:B------:R-:W-:Y:S01]  /*5ee0*/  FFMA.FTZ R23, R106.reuse, R153, -R23 ;  /* 0x000000996a177223 */ /* 0x040fe20000010817 */
[----:B------:R1:W3:Y:S01]  /*5ef0*/  SHFL.DOWN PT, R183, R155, 0x2, 0x1f ;  /* 0x08401f009bb77f89 */ /* 0x0002e200000e0000 */
[----:B------:R-:W-:-:S03]  /*5f00*/  FFMA.FTZ R29, R106, R179, R29 ;  /* 0x000000b36a1d7223 */ /* 0x000fc6000001001d */
[----:B------:R1:W0:Y:S01]  /*5f10*/  SHFL.DOWN PT, R185, R159, 0x2, 0x1f ;  /* 0x08401f009fb97f89 */ /* 0x00022200000e0000 */
[----:B------:R-:W-:Y:S05]  /*5f20*/  @P0 BRA `(.L_x_11748) ;  /* 0x000000b000000947 */ /* 0x000fea0003800000 */
[C---:B----4-:R-:W-:Y:S02]  /*5f30*/  FMUL.FTZ R22, R178.reuse, R181 ;  /* 0x000000b5b2167220 */ /* 0x050fe40000410000 */
[C---:B0-----:R-:W-:Y:S02]  /*5f40*/  FMUL.FTZ R28, R178.reuse, R185 ;  /* 0x000000b9b21c7220 */ /* 0x041fe40000410000 */
[C---:B---3--:R-:W-:Y:S02]  /*5f50*/  FMUL.FTZ R180, R178.reuse, R183 ;  /* 0x000000b7b2b47220 */ /* 0x048fe40000410000 */
[-C--:B-12---:R-:W-:Y:S02]  /*5f60*/  FMUL.FTZ R178, R178, R151.reuse ;  /* 0x00000097b2b27220 */ /* 0x086fe40000410000 */
[C---:B------:R-:W-:Y:S02]  /*5f70*/  FFMA.FTZ R22, R157.reuse, R151, -R22 ;  /* 0x000000979d167223 */ /* 0x040fe40000010816 */
[----:B------:R-:W-:-:S02]  /*5f80*/  FFMA.FTZ R28, R157, R183, -R28 ;  /* 0x000000b79d1c7223 */ /* 0x000fc4000001081c */
[C---:B------:R-:W-:Y:S02]  /*5f90*/  FFMA.FTZ R180, R157.reuse, R185, R180 ;  /* 0x000000b99db47223 */ /* 0x040fe400000100b4 */
[----:B------:R-:W-:Y:S01]  /*5fa0*/  FFMA.FTZ R178, R157, R181, R178 ;  /* 0x000000b59db27223 */ /* 0x000fe200000100b2 */
[----:B------:R-:W-:Y:S01]  /*5fb0*/  MOV R157, R22 ;  /* 0x00000016009d7202 */ /* 0x000fe20000000f00 */
[----:B------:R-:W-:Y:S02]  /*5fc0*/  FADD.FTZ R155, R155, R28 ;  /* 0x0000001c9b9b7221 */ /* 0x000fe40000010000 */
[----:B------:R-:W-:Y:S02]  /*5fd0*/  FADD.FTZ R159, R159, R180 ;  /* 0x000000b49f9f7221 */ /* 0x000fe40000010000 */
.L_x_11748:
[----:B------:R-:W-:Y:S05]  /*5fe0*/  BSYNC B0 ;  /* 0x0000000000007941 */ /* 0x000fea0003800000 */
.L_x_11747:
[----:B------:R-:W-:Y:S01]  /*5ff0*/  FMUL.FTZ R28, R49, R42 ;  /* 0x0000002a311c7220 */ /* 0x000fe20000410000 */
[----:B------:R-:W-:Y:S01]  /*6000*/  ISETP.GT.U32.AND P0, PT, R176, 0x1b, PT ;  /* 0x0000001bb000780c */ /* 0x000fe20003f04070 */
[C---:B----4-:R-:W-:Y:S01]  /*6010*/  FFMA.FTZ R181, R47.reuse, R130, R23 ;  /* 0x000000822fb57223 */ /* 0x050fe20000010017 */
[----:B0-----:R0:W4:Y:S01]  /*6020*/  SHFL.DOWN PT, R185, R155, 0x4, 0x1f ;  /* 0x08801f009bb97f89 */ /* 0x00112200000e0000 */
[----:B---3--:R-:W-:Y:S01]  /*6030*/  FFMA.FTZ R183, R47, R132, R29 ;  /* 0x000000842fb77223 */ /* 0x008fe2000001001d */
[----:B------:R-:W-:Y:S01]  /*6040*/  BSSY B0, `(.L_x_11749) ;  /* 0x000001d000007945 */ /* 0x000fe20003800000 */
[----:B--2---:R-:W-:Y:S01]  /*6050*/  FFMA.FTZ R151, R84, R153, RZ ;  /* 0x0000009954977223 */ /* 0x004fe200000100ff */
[----:B------:R0:W2:Y:S01]  /*6060*/  SHFL.DOWN PT, R187, R159, 0x4, 0x1f ;  /* 0x08801f009fbb7f89 */ /* 0x0000a200000e0000 */
[----:B------:R-:W-:-:S02]  /*6070*/  FFMA.FTZ R22, R121, -R28, R153 ;  /* 0x8000001c79167223 */ /* 0x000fc40000010099 */
[----:B------:R-:W-:Y:S02]  /*6080*/  FFMA.FTZ R23, R119, -R28, R179 ;  /* 0x8000001c77177223 */ /* 0x000fe400000100b3 */
[----:B------:R-:W-:Y:S02]  /*6090*/  FFMA.FTZ R153, R84, -R179, RZ ;  /* 0x800000b354997223 */ /* 0x000fe400000100ff */
[----:B------:R-:W-:Y:S02]  /*60a0*/  FMUL.FTZ R29, R112, R183 ;  /* 0x000000b7701d7220 */ /* 0x000fe40000410000 */
[-C--:B------:R-:W-:Y:S02]  /*60b0*/  FFMA.FTZ R179, R86, R181.reuse, R151 ;  /* 0x000000b556b37223 */ /* 0x080fe40000010097 */
[----:B------:R-:W-:Y:S02]  /*60c0*/  FMUL.FTZ R132, R47, R40 ;  /* 0x000000282f847220 */ /* 0x000fe40000410000 */
[----:B------:R-:W-:-:S02]  /*60d0*/  FMUL.FTZ R151, R112, R181 ;  /* 0x000000b570977220 */ /* 0x000fc40000410000 */
[----:B------:R-:W-:Y:S02]  /*60e0*/  FFMA.FTZ R130, R110, R181, -R29 ;  /* 0x000000b56e827223 */ /* 0x000fe4000001081d */
[-C--:B------:R-:W-:Y:S02]  /*60f0*/  FFMA.FTZ R153, R86, -R183.reuse, R153 ;  /* 0x800000b756997223 */ /* 0x080fe40000010099 */
[-C--:B------:R-:W-:Y:S02]  /*6100*/  FFMA.FTZ R28, R149, -R132.reuse, R181 ;  /* 0x80000084951c7223 */ /* 0x080fe400000100b5 */
[----:B------:R-:W-:Y:S01]  /*6110*/  FFMA.FTZ R29, R147, -R132, R183 ;  /* 0x80000084931d7223 */ /* 0x000fe200000100b7 */
[----:B------:R0:W3:Y:S01]  /*6120*/  SHFL.DOWN PT, R181, R157, 0x4, 0x1f ;  /* 0x08801f009db57f89 */ /* 0x0000e200000e0000 */
[----:B------:R-:W-:-:S03]  /*6130*/  FFMA.FTZ R151, R110, R183, R151 ;  /* 0x000000b76e977223 */ /* 0x000fc60000010097 */
[----:B------:R0:W1:Y:S01]  /*6140*/  SHFL.DOWN PT, R183, R178, 0x4, 0x1f ;  /* 0x08801f00b2b77f89 */ /* 0x00006200000e0000 */
[----:B------:R-:W-:Y:S05]  /*6150*/  @P0 BRA `(.L_x_11750) ;  /* 0x000000b000000947 */ /* 0x000fea0003800000 */
[C---:B-12-4-:R-:W-:Y:S02]  /*6160*/  FMUL.FTZ R132, R178.reuse, R183 ;  /* 0x000000b7b2847220 */ /* 0x056fe40000410000 */
[C---:B------:R-:W-:Y:S02]  /*6170*/  FMUL.FTZ R180, R178.reuse, R187 ;  /* 0x000000bbb2b47220 */ /* 0x040fe40000410000 */
[C---:B------:R-:W-:Y:S02]  /*6180*/  FMUL.FTZ R182, R178.reuse, R185 ;  /* 0x000000b9b2b67220 */ /* 0x040fe40000410000 */
[-C--:B0--3--:R-:W-:Y:S02]  /*6190*/  FMUL.FTZ R178, R178, R181.reuse ;  /* 0x000000b5b2b27220 */ /* 0x089fe40000410000 */
[C---:B------:R-:W-:Y:S02]  /*61a0*/  FFMA.FTZ R132, R157.reuse, R181, -R132 ;  /* 0x000000b59d847223 */ /* 0x040fe40000010884 */
[----:B------:R-:W-:-:S02]  /*61b0*/  FFMA.FTZ R180, R157, R185, -R180 ;  /* 0x000000b99db47223 */ /* 0x000fc400000108b4 */
[C---:B------:R-:W-:Y:S02]  /*61c0*/  FFMA.FTZ R182, R157.reuse, R187, R182 ;  /* 0x000000bb9db67223 */ /* 0x040fe400000100b6 */
[----:B------:R-:W-:Y:S01]  /*61d0*/  FFMA.FTZ R178, R157, R183, R178 ;  /* 0x000000b79db27223 */ /* 0x000fe200000100b2 */
[----:B------:R-:W-:Y:S01]  /*61e0*/  MOV R157, R132 ;  /* 0x00000084009d7202 */ /* 0x000fe20000000f00 */
[----:B------:R-:W-:Y:S02]  /*61f0*/  FADD.FTZ R155, R155, R180 ;  /* 0x000000b49b9b7221 */ /* 0x000fe40000010000 */
[----:B------:R-:W-:Y:S02]  /*6200*/  FADD.FTZ R159, R159, R182 ;  /* 0x000000b69f9f7221 */ /* 0x000fe40000010000 */
.L_x_11750:
[----:B--2-4-:R-:W-:Y:S05]  /*6210*/  BSYNC B0 ;  /* 0x0000000000007941 */ /* 0x014fea0003800000 */
.L_x_11749:
[----:B------:R-:W-:Y:S01]  /*6220*/  ISETP.GT.U32.AND P0, PT, R176, 0x17, PT ;  /* 0x00000017b000780c */ /* 0x000fe20003f04070 */
[C---:B------:R-:W-:Y:S01]  /*6230*/  FFMA.FTZ R185, R45.reuse, R134, R151 ;  /* 0x000000862db97223 */ /* 0x040fe20000010097 */
[----:B------:R2:W4:Y:S01]  /*6240*/  SHFL.DOWN PT, R187, R155, 0x8, 0x1f ;  /* 0x09001f009bbb7f89 */ /* 0x00052200000e0000 */
[C---:B-1----:R-:W-:Y:S01]  /*6250*/  FFMA.FTZ R183, R45.reuse, R136, R130 ;  /* 0x000000882db77223 */ /* 0x042fe20000010082 */
[----:B------:R-:W-:Y:S01]  /*6260*/  BSSY B0, `(.L_x_11751) ;  /* 0x0000019000007945 */ /* 0x000fe20003800000 */
[----:B------:R-:W-:Y:S01]  /*6270*/  FMUL.FTZ R132, R45, R38 ;  /* 0x000000262d847220 */ /* 0x000fe20000410000 */
[----:B------:R2:W1:Y:S01]  /*6280*/  SHFL.DOWN PT, R189, R159, 0x8, 0x1f ;  /* 0x09001f009fbd7f89 */ /* 0x00046200000e0000 */
[----:B---3--:R-:W-:-:S02]  /*6290*/  FFMA.FTZ R181, R90, -R185, R153 ;  /* 0x800000b95ab57223 */ /* 0x008fc40000010099 */
[C---:B------:R-:W-:Y:S02]  /*62a0*/  FMUL.FTZ R151, R116.reuse, R185 ;  /* 0x000000b974977220 */ /* 0x040fe40000410000 */
[-C--:B------:R-:W-:Y:S02]  /*62b0*/  FMUL.FTZ R153, R116, R183.reuse ;  /* 0x000000b774997220 */ /* 0x080fe40000410000 */
[-C--:B------:R-:W-:Y:S02]  /*62c0*/  FFMA.FTZ R130, R145, -R132.reuse, R183 ;  /* 0x8000008491827223 */ /* 0x080fe400000100b7 */
[-C--:B------:R-:W-:Y:S02]  /*62d0*/  FFMA.FTZ R179, R90, R183.reuse, R179 ;  /* 0x000000b75ab37223 */ /* 0x080fe400000100b3 */
[C---:B------:R-:W-:Y:S02]  /*62e0*/  FFMA.FTZ R151, R114.reuse, R183, -R151 ;  /* 0x000000b772977223 */ /* 0x040fe40000010897 */
[----:B------:R-:W-:Y:S01]  /*62f0*/  FFMA.FTZ R132, R143, -R132, R185 ;  /* 0x800000848f847223 */ /* 0x000fe200000100b9 */
[----:B------:R2:W3:Y:S01]  /*6300*/  SHFL.DOWN PT, R183, R157, 0x8, 0x1f ;  /* 0x09001f009db77f89 */ /* 0x0004e200000e0000 */
[----:B------:R-:W-:-:S03]  /*6310*/  FFMA.FTZ R153, R114, R185, R153 ;  /* 0x000000b972997223 */ /* 0x000fc60000010099 */
[----:B------:R2:W0:Y:S01]  /*6320*/  SHFL.DOWN PT, R185, R178, 0x8, 0x1f ;  /* 0x09001f00b2b97f89 */ /* 0x00042200000e0000 */
[----:B------:R-:W-:Y:S05]  /*6330*/  @P0 BRA `(.L_x_11752) ;  /* 0x000000b000000947 */ /* 0x000fea0003800000 */
[C---:B0-----:R-:W-:Y:S02]  /*6340*/  FMUL.FTZ R134, R178.reuse, R185 ;  /* 0x000000b9b2867220 */ /* 0x041fe40000410000 */
[C---:B-1----:R-:W-:Y:S02]  /*6350*/  FMUL.FTZ R136, R178.reuse, R189 ;  /* 0x000000bdb2887220 */ /* 0x042fe40000410000 */
[C---:B----4-:R-:W-:Y:S02]  /*6360*/  FMUL.FTZ R180, R178.reuse, R187 ;  /* 0x000000bbb2b47220 */ /* 0x050fe40000410000 */
        /* <DEDUP_REMOVED lines=8> */
.L_x_11752:
[----:B------:R-:W-:Y:S05]  /*63f0*/  BSYNC B0 ;  /* 0x0000000000007941 */ /* 0x000fea0003800000 */
.L_x_11751:
[C---:B0-----:R-:W-:Y:S01]  /*6400*/  FFMA.FTZ R185, R43.reuse, R138, R153 ;  /* 0x0000008a2bb97223 */ /* 0x041fe20000010099 */
[----:B------:R-:W-:Y:S01]  /*6410*/  ISETP.GT.U32.AND P0, PT, R176, 0xf, PT ;  /* 0x0000000fb000780c */ /* 0x000fe20003f04070 */
[----:B---3--:R-:W-:Y:S01]  /*6420*/  FFMA.FTZ R183, R43, R140, R151 ;  /* 0x0000008c2bb77223 */ /* 0x008fe20000010097 */
[----:B------:R-:W-:Y:S01]  /*6430*/  BSSY B0, `(.L_x_11753) ;  /* 0x000001c000007945 */ /* 0x000fe20003800000 */
[----:B------:R-:W-:-:S02]  /*6440*/  FMUL.FTZ R151, R120, R185 ;  /* 0x000000b978977220 */ /* 0x000fc40000410000 */
[-C--:B------:R-:W-:Y:S02]  /*6450*/  FMUL.FTZ R153, R120, R183.reuse ;  /* 0x000000b778997220 */ /* 0x080fe40000410000 */
[----:B------:R-:W-:Y:S02]  /*6460*/  FMUL.FTZ R136, R43, R36 ;  /* 0x000000242b887220 */ /* 0x000fe40000410000 */
[C---:B------:R-:W-:Y:S02]  /*6470*/  FFMA.FTZ R151, R118.reuse, R183, -R151 ;  /* 0x000000b776977223 */ /* 0x040fe40000010897 */
[----:B------:R-:W-:Y:S02]  /*6480*/  FFMA.FTZ R153, R118, R185, R153 ;  /* 0x000000b976997223 */ /* 0x000fe40000010099 */
[----:B------:R-:W-:Y:S02]  /*6490*/  FFMA.FTZ R134, R141, -R136, R183 ;  /* 0x800000888d867223 */ /* 0x000fe400000100b7 */
[----:B------:R-:W-:-:S02]  /*64a0*/  FFMA.FTZ R179, R92, R183, R179 ;  /* 0x000000b75cb37223 */ /* 0x000fc400000100b3 */
[----:B------:R-:W-:Y:S01]  /*64b0*/  FFMA.FTZ R181, R92, -R185, R181 ;  /* 0x800000b95cb57223 */ /* 0x000fe200000100b5 */
[----:B------:R0:W3:Y:S01]  /*64c0*/  SHFL.DOWN PT, R183, R155, 0x10, 0x1f ;  /* 0x0a001f009bb77f89 */ /* 0x0000e200000e0000 */
[----:B------:R-:W-:Y:S02]  /*64d0*/  FFMA.FTZ R136, R139, -R136, R185 ;  /* 0x800000888b887223 */ /* 0x000fe400000100b9 */
[C---:B----4-:R-:W-:Y:S01]  /*64e0*/  FFMA.FTZ R187, R41.reuse, R148, R151 ;  /* 0x0000009429bb7223 */ /* 0x050fe20000010097 */
[----:B------:R0:W4:Y:S01]  /*64f0*/  SHFL.DOWN PT, R185, R159, 0x10, 0x1f ;  /* 0x0a001f009fb97f89 */ /* 0x00012200000e0000 */
[----:B-1----:R-:W-:-:S03]  /*6500*/  FFMA.FTZ R189, R41, R146, R153 ;  /* 0x0000009229bd7223 */ /* 0x002fc60000010099 */
[----:B------:R0:W1:Y:S04]  /*6510*/  SHFL.DOWN PT, R151, R157, 0x10, 0x1f ;  /* 0x0a001f009d977f89 */ /* 0x00006800000e0000 */
[----:B------:R0:W2:Y:S01]  /*6520*/  SHFL.DOWN PT, R153, R178, 0x10, 0x1f ;  /* 0x0a001f00b2997f89 */ /* 0x0000a200000e0000 */
[----:B------:R-:W-:Y:S05]  /*6530*/  @P0 BRA `(.L_x_11754) ;  /* 0x000000b000000947 */ /* 0x000fea0003800000 */
[C---:B--2---:R-:W-:Y:S02]  /*6540*/  FMUL.FTZ R138, R178.reuse, R153 ;  /* 0x00000099b28a7220 */ /* 0x044fe40000410000 */
[C---:B----4-:R-:W-:Y:S02]  /*6550*/  FMUL.FTZ R140, R178.reuse, R185 ;  /* 0x000000b9b28c7220 */ /* 0x050fe40000410000 */
[C---:B---3--:R-:W-:Y:S02]  /*6560*/  FMUL.FTZ R146, R178.reuse, R183 ;  /* 0x000000b7b2927220 */ /* 0x048fe40000410000 */
[----:B01----:R-:W-:-:S02]  /*6570*/  FMUL.FTZ R178, R178, R151 ;  /* 0x00000097b2b27220 */ /* 0x003fc40000410000 */
[C---:B------:R-:W-:Y:S02]  /*6580*/  FFMA.FTZ R138, R157.reuse, R151, -R138 ;  /* 0x000000979d8a7223 */ /* 0x040fe4000001088a */
[C---:B------:R-:W-:Y:S02]  /*6590*/  FFMA.FTZ R140, R157.reuse, R183, -R140 ;  /* 0x000000b79d8c7223 */ /* 0x040fe4000001088c */
[C---:B------:R-:W-:Y:S02]  /*65a0*/  FFMA.FTZ R146, R157.reuse, R185, R146 ;  /* 0x000000b99d927223 */ /* 0x040fe40000010092 */
[----:B------:R-:W-:Y:S01]  /*65b0*/  FFMA.FTZ R178, R157, R153, R178 ;  /* 0x000000999db27223 */ /* 0x000fe200000100b2 */
[----:B------:R-:W-:Y:S01]  /*65c0*/  MOV R157, R138 ;  /* 0x0000008a009d7202 */ /* 0x000fe20000000f00 */
[----:B------:R-:W-:Y:S02]  /*65d0*/  FADD.FTZ R155, R155, R140 ;  /* 0x0000008c9b9b7221 */ /* 0x000fe40000010000 */
[----:B------:R-:W-:-:S02]  /*65e0*/  FADD.FTZ R159, R159, R146 ;  /* 0x000000929f9f7221 */ /* 0x000fc40000010000 */
.L_x_11754:
[----:B------:R-:W-:Y:S05]  /*65f0*/  BSYNC B0 ;  /* 0x0000000000007941 */ /* 0x000fea0003800000 */
.L_x_11753:
[C---:B--2---:R-:W-:Y:S01]  /*6600*/  FMUL.FTZ R153, R124.reuse, R187 ;  /* 0x000000bb7c997220 */ /* 0x044fe20000410000 */
[----:B------:R-:W-:Y:S01]  /*6610*/  SHFL.DOWN PT, R186, R178, 0x1, 0x1f ;  /* 0x08201f00b2ba7f89 */ /* 0x000fe200000e0000 */
[-C--:B-1----:R-:W-:Y:S01]  /*6620*/  FMUL.FTZ R151, R124, R189.reuse ;  /* 0x000000bd7c977220 */ /* 0x082fe20000410000 */
[----:B------:R-:W-:Y:S01]  /*6630*/  ISETP.NE.AND P0, PT, R70, RZ, PT ;  /* 0x000000ff4600720c */ /* 0x000fe20003f05270 */
[----:B------:R-:W-:Y:S01]  /*6640*/  FMUL.FTZ R140, R41, R34 ;  /* 0x00000022298c7220 */ /* 0x000fe20000410000 */
[----:B------:R-:W-:Y:S01]  /*6650*/  SHFL.IDX PT, R182, R7, RZ, 0x1f ;  /* 0x00001fff07b67589 */ /* 0x000fe200000e0000 */
[C---:B------:R-:W-:Y:S01]  /*6660*/  FFMA.FTZ R153, R122.reuse, R189, R153 ;  /* 0x000000bd7a997223 */ /* 0x040fe20000010099 */
[----:B------:R-:W-:Y:S01]  /*6670*/  BSSY B0, `(.L_x_11755) ;  /* 0x00000ed000007945 */ /* 0x000fe20003800000 */
[----:B------:R-:W-:Y:S01]  /*6680*/  FFMA.FTZ R151, R122, R187, -R151 ;  /* 0x000000bb7a977223 */ /* 0x000fe20000010897 */
[----:B------:R-:W-:Y:S01]  /*6690*/  SHFL.IDX PT, R180, R178, RZ, 0x1f ;  /* 0x00001fffb2b47589 */ /* 0x000fe200000e0000 */
[----:B------:R-:W-:-:S02]  /*66a0*/  FFMA.FTZ R138, R137, -R140, R187 ;  /* 0x8000008c898a7223 */ /* 0x000fc400000100bb */
[C---:B----4-:R-:W-:Y:S01]  /*66b0*/  FFMA.FTZ R185, R94.reuse, -R189, R181 ;  /* 0x800000bd5eb97223 */ /* 0x050fe200000100b5 */
[----:B------:R-:W-:Y:S01]  /*66c0*/  SHFL.DOWN PT, R184, R157, 0x1, 0x1f ;  /* 0x08201f009db87f89 */ /* 0x000fe200000e0000 */
[----:B------:R-:W-:Y:S02]  /*66d0*/  FFMA.FTZ R140, R135, -R140, R189 ;  /* 0x8000008c878c7223 */ /* 0x000fe400000100bd */
[----:B---3--:R-:W-:Y:S01]  /*66e0*/  FFMA.FTZ R183, R94, R187, R179 ;  /* 0x000000bb5eb77223 */ /* 0x008fe200000100b3 */
[----:B------:R-:W1:Y:S01]  /*66f0*/  SHFL.IDX PT, R181, R6, RZ, 0x1f ;  /* 0x00001fff06b57589 */ /* 0x000e6200000e0000 */
[C---:B------:R-:W-:Y:S02]  /*6700*/  FFMA.FTZ R189, R39.reuse, R152, R153 ;  /* 0x0000009827bd7223 */ /* 0x040fe40000010099 */
[C---:B------:R-:W-:Y:S01]  /*6710*/  FFMA.FTZ R187, R39.reuse, R150, R151 ;  /* 0x0000009627bb7223 */ /* 0x040fe20000010097 */
[----:B------:R2:W3:Y:S01]  /*6720*/  SHFL.IDX PT, R179, R157, RZ, 0x1f ;  /* 0x00001fff9db37589 */ /* 0x0004e200000e0000 */
[----:B------:R-:W-:-:S02]  /*6730*/  FMUL.FTZ R148, R39, R32 ;  /* 0x0000002027947220 */ /* 0x000fc40000410000 */
[C---:B------:R-:W-:Y:S01]  /*6740*/  FMUL.FTZ R151, R128.reuse, R189 ;  /* 0x000000bd80977220 */ /* 0x040fe20000410000 */
[----:B0-----:R-:W0:Y:S01]  /*6750*/  SHFL.DOWN PT, R178, R159, 0x1, 0x1f ;  /* 0x08201f009fb27f89 */ /* 0x001e2200000e0000 */
[-C--:B------:R-:W-:Y:S02]  /*6760*/  FMUL.FTZ R153, R128, R187.reuse ;  /* 0x000000bb80997220 */ /* 0x080fe40000410000 */
[----:B------:R-:W-:Y:S01]  /*6770*/  FFMA.FTZ R151, R126, R187, -R151 ;  /* 0x000000bb7e977223 */ /* 0x000fe20000010897 */
[----:B------:R-:W-:Y:S01]  /*6780*/  SHFL.IDX PT, R159, R159, RZ, 0x1f ;  /* 0x00001fff9f9f7589 */ /* 0x000fe200000e0000 */
[----:B------:R-:W-:Y:S02]  /*6790*/  FFMA.FTZ R146, R133, -R148, R187 ;  /* 0x8000009485927223 */ /* 0x000fe400000100bb */
[-C--:B------:R-:W-:Y:S02]  /*67a0*/  FFMA.FTZ R185, R96, -R189.reuse, R185 ;  /* 0x800000bd60b97223 */ /* 0x080fe400000100b9 */
[----:B------:R-:W-:-:S02]  /*67b0*/  FFMA.FTZ R153, R126, R189, R153 ;  /* 0x000000bd7e997223 */ /* 0x000fc40000010099 */
[----:B------:R-:W-:Y:S02]  /*67c0*/  FFMA.FTZ R148, R131, -R148, R189 ;  /* 0x8000009483947223 */ /* 0x000fe400000100bd */
[----:B------:R-:W4:Y:S01]  /*67d0*/  SHFL.DOWN PT, R189, R155, 0x1, 0x1f ;  /* 0x08201f009bbd7f89 */ /* 0x000f2200000e0000 */
[C---:B--2---:R-:W-:Y:S02]  /*67e0*/  FFMA.FTZ R157, R37.reuse, R156, R151 ;  /* 0x0000009c259d7223 */ /* 0x044fe40000010097 */
[----:B------:R-:W-:Y:S01]  /*67f0*/  FFMA.FTZ R183, R96, R187, R183 ;  /* 0x000000bb60b77223 */ /* 0x000fe200000100b7 */
[----:B------:R-:W2:Y:S01]  /*6800*/  SHFL.IDX PT, R155, R155, RZ, 0x1f ;  /* 0x00001fff9b9b7589 */ /* 0x000ea200000e0000 */
[----:B------:R-:W-:Y:S02]  /*6810*/  FFMA.FTZ R187, R37, R154, R153 ;  /* 0x0000009a25bb7223 */ /* 0x000fe40000010099 */
[C---:B------:R-:W-:Y:S02]  /*6820*/  FMUL.FTZ R153, R144.reuse, R157 ;  /* 0x0000009d90997220 */ /* 0x040fe40000410000 */
[----:B------:R-:W-:-:S02]  /*6830*/  FMUL.FTZ R151, R144, R187 ;  /* 0x000000bb90977220 */ /* 0x000fc40000410000 */
[C---:B------:R-:W-:Y:S02]  /*6840*/  FFMA.FTZ R153, R142.reuse, R187, R153 ;  /* 0x000000bb8e997223 */ /* 0x040fe40000010099 */
[----:B------:R-:W-:Y:S02]  /*6850*/  FMUL.FTZ R154, R37, R30 ;  /* 0x0000001e259a7220 */ /* 0x000fe40000410000 */
[-C--:B------:R-:W-:Y:S02]  /*6860*/  FFMA.FTZ R152, R142, R157.reuse, -R151 ;  /* 0x0000009d8e987223 */ /* 0x080fe40000010897 */
[----:B------:R-:W-:Y:S02]  /*6870*/  FFMA.FTZ R188, R98, R157, R183 ;  /* 0x0000009d62bc7223 */ /* 0x000fe400000100b7 */
[----:B------:R-:W-:Y:S02]  /*6880*/  FFMA.FTZ R183, R35, R160, R153 ;  /* 0x000000a023b77223 */ /* 0x000fe40000010099 */
[----:B------:R-:W-:-:S02]  /*6890*/  FFMA.FTZ R150, R129, -R154, R157 ;  /* 0x8000009a81967223 */ /* 0x000fc4000001009d */
[C---:B-1----:R-:W-:Y:S02]  /*68a0*/  @P2 FMUL.FTZ R153, R186.reuse, R181 ;  /* 0x000000b5ba992220 */ /* 0x042fe40000410000 */
[----:B------:R-:W-:Y:S02]  /*68b0*/  FFMA.FTZ R157, R35, R158, R152 ;  /* 0x0000009e239d7223 */ /* 0x000fe40000010098 */
[-C--:B------:R-:W-:Y:S02]  /*68c0*/  @P2 FMUL.FTZ R156, R186, R182.reuse ;  /* 0x000000b6ba9c2220 */ /* 0x080fe40000410000 */
[----:B------:R-:W-:Y:S02]  /*68d0*/  FMUL.FTZ R152, R180, R7 ;  /* 0x00000007b4987220 */ /* 0x000fe40000410000 */
[----:B------:R-:W-:Y:S02]  /*68e0*/  @P2 FFMA.FTZ R153, R184, R182, R153 ;  /* 0x000000b6b8992223 */ /* 0x000fe40000010099 */
[----:B------:R-:W-:-:S02]  /*68f0*/  FFMA.FTZ R151, R127, -R154, R187 ;  /* 0x8000009a7f977223 */ /* 0x000fc400000100bb */
[----:B------:R-:W-:Y:S02]  /*6900*/  @P2 FFMA.FTZ R156, R184, R181, -R156 ;  /* 0x000000b5b89c2223 */ /* 0x000fe4000001089c */
[CC--:B------:R-:W-:Y:S02]  /*6910*/  FMUL.FTZ R154, R180.reuse, R6.reuse ;  /* 0x00000006b49a7220 */ /* 0x0c0fe40000410000 */
[----:B---3--:R-:W-:Y:S02]  /*6920*/  FFMA.FTZ R152, R179, R6, -R152 ;  /* 0x00000006b3987223 */ /* 0x008fe40000010898 */
[----:B------:R-:W-:Y:S02]  /*6930*/  FMUL.FTZ R6, R180, R5 ;  /* 0x00000005b4067220 */ /* 0x000fe40000410000 */
[----:B0-----:R-:W-:Y:S02]  /*6940*/  @P2 FADD.FTZ R182, R178, R153 ;  /* 0x00000099b2b62221 */ /* 0x001fe40000010000 */
[----:B----4-:R-:W-:-:S02]  /*6950*/  @P2 FADD.FTZ R181, R189, R156 ;  /* 0x0000009cbdb52221 */ /* 0x010fc40000010000 */
[-C--:B------:R-:W-:Y:S02]  /*6960*/  FMUL.FTZ R180, R180, R4.reuse ;  /* 0x00000004b4b47220 */ /* 0x080fe40000410000 */
[----:B------:R-:W-:Y:S02]  /*6970*/  FFMA.FTZ R4, R179, R4, -R6 ;  /* 0x00000004b3047223 */ /* 0x000fe40000010806 */
[CC--:B------:R-:W-:Y:S02]  /*6980*/  FMUL.FTZ R6, R182.reuse, -R25.reuse ;  /* 0x80000019b6067220 */ /* 0x0c0fe40000410000 */
[C---:B------:R-:W-:Y:S02]  /*6990*/  FMUL.FTZ R25, R181.reuse, -R25 ;  /* 0x80000019b5197220 */ /* 0x040fe40000410000 */
[-C--:B------:R-:W-:Y:S02]  /*69a0*/  FFMA.FTZ R156, R181, R24.reuse, -R6 ;  /* 0x00000018b59c7223 */ /* 0x080fe40000010806 */
[----:B------:R-:W-:-:S02]  /*69b0*/  FFMA.FTZ R182, R182, R24, R25 ;  /* 0x00000018b6b67223 */ /* 0x000fc40000010019 */
[----:B------:R-:W-:Y:S02]  /*69c0*/  FFMA.FTZ R154, R179, R7, R154 ;  /* 0x00000007b39a7223 */ /* 0x000fe4000001009a */
[----:B------:R-:W-:Y:S02]  /*69d0*/  FADD.FTZ R165, -R165, R182 ;  /* 0x000000b6a5a57221 */ /* 0x000fe40000010100 */
[----:B------:R-:W-:Y:S02]  /*69e0*/  FMUL.FTZ R158, R35, R0 ;  /* 0x00000000239e7220 */ /* 0x000fe40000410000 */
[----:B------:R-:W-:Y:S02]  /*69f0*/  FADD.FTZ R163, R163, R156 ;  /* 0x0000009ca3a37221 */ /* 0x000fe40000010000 */
[----:B------:R-:W-:Y:S02]  /*6a00*/  FADD.FTZ R7, R159, R154 ;  /* 0x0000009a9f077221 */ /* 0x000fe40000010000 */
[----:B------:R-:W-:-:S02]  /*6a10*/  FMUL.FTZ R154, R144, -R165 ;  /* 0x800000a5909a7220 */ /* 0x000fc40000410000 */
[-C--:B------:R-:W-:Y:S02]  /*6a20*/  FFMA.FTZ R24, R125, -R158.reuse, R157 ;  /* 0x8000009e7d187223 */ /* 0x080fe4000001009d */
[----:B------:R-:W-:Y:S02]  /*6a30*/  FFMA.FTZ R25, R123, -R158, R183 ;  /* 0x8000009e7b197223 */ /* 0x000fe400000100b7 */
[----:B------:R-:W-:Y:S02]  /*6a40*/  FMUL.FTZ R144, R144, -R163 ;  /* 0x800000a390907220 */ /* 0x000fe40000410000 */
[----:B------:R-:W-:Y:S02]  /*6a50*/  FFMA.FTZ R185, R98, -R187, R185 ;  /* 0x800000bb62b97223 */ /* 0x000fe400000100b9 */
[----:B------:R-:W-:Y:S02]  /*6a60*/  FMUL.FTZ R158, R100, R183 ;  /* 0x000000b7649e7220 */ /* 0x000fe40000410000 */
[----:B--2---:R-:W-:-:S02]  /*6a70*/  FADD.FTZ R6, R155, R152 ;  /* 0x000000989b067221 */ /* 0x004fc40000010000 */
[C---:B------:R-:W-:Y:S02]  /*6a80*/  FFMA.FTZ R155, R142.reuse, R163, -R154 ;  /* 0x000000a38e9b7223 */ /* 0x040fe4000001089a */
[----:B------:R-:W-:Y:S02]  /*6a90*/  FFMA.FTZ R5, R179, R5, R180 ;  /* 0x00000005b3057223 */ /* 0x000fe400000100b4 */
[----:B------:R-:W-:Y:S02]  /*6aa0*/  FFMA.FTZ R142, R142, R165, R144 ;  /* 0x000000a58e8e7223 */ /* 0x000fe40000010090 */
[----:B------:R-:W-:Y:S01]  /*6ab0*/  FADD.FTZ R152, R185, -R158 ;  /* 0x8000009eb9987221 */ /* 0x000fe20000010000 */
[----:B------:R0:W-:Y:S01]  /*6ac0*/  @!P0 STS.128 [R115.X16+0x25d0], R4 ;  /* 0x0025d00473008388 */ /* 0x0001e2000000cc00 */
[----:B------:R-:W-:Y:S02]  /*6ad0*/  FMUL.FTZ R158, R165, R0 ;  /* 0x00000000a59e7220 */ /* 0x000fe40000410000 */
[----:B------:R-:W-:-:S02]  /*6ae0*/  FADD.FTZ R161, -R161, R142 ;  /* 0x0000008ea1a17221 */ /* 0x000fc40000010100 */
[----:B------:R-:W-:Y:S01]  /*6af0*/  FMUL.FTZ R153, R100, R157 ;  /* 0x0000009d64997220 */ /* 0x000fe20000410000 */
[----:B------:R-:W-:Y:S01]  /*6b00*/  SHF.L.U32 R157, R70, 0x4, RZ ;  /* 0x00000004469d7819 */ /* 0x000fe200000006ff */
[----:B------:R-:W-:Y:S02]  /*6b10*/  FMUL.FTZ R156, R163, R0 ;  /* 0x00000000a39c7220 */ /* 0x000fe40000410000 */
[----:B------:R-:W-:Y:S01]  /*6b20*/  FADD.FTZ R155, R162, R155 ;  /* 0x0000009ba29b7221 */ /* 0x000fe20000010000 */
[----:B------:R-:W-:Y:S01]  /*6b30*/  LEA.HI.SX32 R144, R157, R157, 0x1b ;  /* 0x0000009d9d907211 */ /* 0x000fe200078fdaff */
[C---:B------:R-:W-:Y:S02]  /*6b40*/  FMUL.FTZ R179, R35.reuse, R158 ;  /* 0x0000009e23b37220 */ /* 0x040fe40000410000 */
[----:B------:R-:W-:Y:S02]  /*6b50*/  FMUL.FTZ R159, R35, R156 ;  /* 0x0000009c239f7220 */ /* 0x000fe40000410000 */
[----:B------:R-:W-:Y:S01]  /*6b60*/  FADD.FTZ R153, R188, R153 ;  /* 0x00000099bc997221 */ /* 0x000fe20000010000 */
[----:B------:R1:W-:Y:S01]  /*6b70*/  STS [R144.X4+0x87c], R179 ;  /* 0x00087cb390007388 */ /* 0x0003e20000004800 */
[----:B0-----:R-:W-:-:S02]  /*6b80*/  FMUL.FTZ R5, R25, R158 ;  /* 0x0000009e19057220 */ /* 0x001fc40000410000 */
[----:B------:R-:W-:Y:S01]  /*6b90*/  FMUL.FTZ R4, R128, -R161 ;  /* 0x800000a180047220 */ /* 0x000fe20000410000 */
[----:B------:R-:W-:Y:S01]  /*6ba0*/  STS [R144.X4+0x878], R159 ;  /* 0x0008789f90007388 */ /* 0x000fe20000004800 */
[-C--:B------:R-:W-:Y:S02]  /*6bb0*/  FFMA.FTZ R142, R24, R156.reuse, R5 ;  /* 0x0000009c188e7223 */ /* 0x080fe40000010005 */
[-C--:B------:R-:W-:Y:S02]  /*6bc0*/  FMUL.FTZ R5, R128, -R155.reuse ;  /* 0x8000009b80057220 */ /* 0x080fe40000410000 */
[----:B------:R-:W-:Y:S02]  /*6bd0*/  FMUL.FTZ R7, R25, R156 ;  /* 0x0000009c19077220 */ /* 0x000fe40000410000 */
[----:B------:R-:W-:Y:S02]  /*6be0*/  FMUL.FTZ R6, R161, R30 ;  /* 0x0000001ea1067220 */ /* 0x000fe40000410000 */
[----:B------:R-:W-:-:S02]  /*6bf0*/  FFMA.FTZ R157, R126, R155, -R4 ;  /* 0x0000009b7e9d7223 */ /* 0x000fc40000010804 */
[----:B------:R-:W-:Y:S02]  /*6c00*/  FMUL.FTZ R4, R155, R30 ;  /* 0x0000001e9b047220 */ /* 0x000fe40000410000 */
[----:B------:R-:W-:Y:S02]  /*6c10*/  FFMA.FTZ R126, R126, R161, R5 ;  /* 0x000000a17e7e7223 */ /* 0x000fe40000010005 */
[----:B------:R-:W-:Y:S02]  /*6c20*/  FFMA.FTZ R128, R24, R158, -R7 ;  /* 0x0000009e18807223 */ /* 0x000fe40000010807 */
[C---:B------:R-:W-:Y:S02]  /*6c30*/  FMUL.FTZ R5, R151.reuse, R6 ;  /* 0x0000000697057220 */ /* 0x040fe40000410000 */
[----:B------:R-:W-:Y:S02]  /*6c40*/  FMUL.FTZ R7, R151, R4 ;  /* 0x0000000497077220 */ /* 0x000fe40000410000 */
[----:B------:R-:W-:-:S02]  /*6c50*/  FADD.FTZ R157, R168, R157 ;  /* 0x0000009da89d7221 */ /* 0x000fc40000010000 */
[----:B------:R-:W-:Y:S02]  /*6c60*/  FADD.FTZ R167, -R167, R126 ;  /* 0x0000007ea7a77221 */ /* 0x000fe40000010100 */
[CC--:B------:R-:W-:Y:S02]  /*6c70*/  FFMA.FTZ R5, R150.reuse, R4.reuse, R5 ;  /* 0x0000000496057223 */ /* 0x0c0fe40000010005 */
[C---:B------:R-:W-:Y:S02]  /*6c80*/  FMUL.FTZ R181, R37.reuse, R4 ;  /* 0x0000000425b57220 */ /* 0x040fe40000410000 */
[-C--:B------:R-:W-:Y:S02]  /*6c90*/  FMUL.FTZ R183, R37, R6.reuse ;  /* 0x0000000625b77220 */ /* 0x080fe40000410000 */
[----:B------:R-:W-:Y:S01]  /*6ca0*/  FFMA.FTZ R4, R150, R6, -R7 ;  /* 0x0000000696047223 */ /* 0x000fe20000010807 */
[----:B------:R0:W-:Y:S01]  /*6cb0*/  STS [R144.X4+0x870], R181 ;  /* 0x000870b590007388 */ /* 0x0001e20000004800 */
[----:B------:R-:W-:-:S02]  /*6cc0*/  FMUL.FTZ R6, R124, -R157 ;  /* 0x8000009d7c067220 */ /* 0x000fc40000410000 */
[-C--:B------:R-:W-:Y:S01]  /*6cd0*/  FMUL.FTZ R124, R124, -R167.reuse ;  /* 0x800000a77c7c7220 */ /* 0x080fe20000410000 */
[----:B------:R2:W-:Y:S01]  /*6ce0*/  STS [R144.X4+0x874], R183 ;  /* 0x000874b790007388 */ /* 0x0005e20000004800 */
[C---:B------:R-:W-:Y:S02]  /*6cf0*/  FFMA.FTZ R185, R122.reuse, R167, R6 ;  /* 0x000000a77ab97223 */ /* 0x040fe40000010006 */
[----:B-1----:R-:W-:Y:S02]  /*6d00*/  FFMA.FTZ R179, R122, R157, -R124 ;  /* 0x0000009d7ab37223 */ /* 0x002fe4000001087c */
[----:B------:R-:W-:Y:S02]  /*6d10*/  FADD.FTZ R185, -R166, R185 ;  /* 0x000000b9a6b97221 */ /* 0x000fe40000010100 */
[----:B------:R-:W-:Y:S02]  /*6d20*/  FADD.FTZ R179, R164, R179 ;  /* 0x000000b3a4b37221 */ /* 0x000fe40000010000 */
[----:B------:R-:W-:-:S02]  /*6d30*/  FMUL.FTZ R6, R120, -R185 ;  /* 0x800000b978067220 */ /* 0x000fc40000410000 */
[-C--:B------:R-:W-:Y:S02]  /*6d40*/  FMUL.FTZ R120, R120, -R179.reuse ;  /* 0x800000b378787220 */ /* 0x080fe40000410000 */
[C---:B------:R-:W-:Y:S02]  /*6d50*/  FFMA.FTZ R6, R118.reuse, R179, -R6 ;  /* 0x000000b376067223 */ /* 0x040fe40000010806 */
[----:B0-----:R-:W-:Y:S02]  /*6d60*/  FFMA.FTZ R181, R118, R185, R120 ;  /* 0x000000b976b57223 */ /* 0x001fe40000010078 */
[----:B------:R-:W-:Y:S02]  /*6d70*/  FMUL.FTZ R159, R167, R32 ;  /* 0x00000020a79f7220 */ /* 0x000fe40000410000 */
[----:B------:R-:W-:Y:S02]  /*6d80*/  FADD.FTZ R181, -R172, R181 ;  /* 0x000000b5acb57221 */ /* 0x000fe40000010100 */
[----:B--2---:R-:W-:-:S02]  /*6d90*/  FADD.FTZ R183, R171, R6 ;  /* 0x00000006abb77221 */ /* 0x004fc40000010000 */
[----:B------:R-:W-:Y:S02]  /*6da0*/  FMUL.FTZ R7, R157, R32 ;  /* 0x000000209d077220 */ /* 0x000fe40000410000 */
[----:B------:R-:W-:Y:S02]  /*6db0*/  FMUL.FTZ R122, R148, R159 ;  /* 0x0000009f947a7220 */ /* 0x000fe40000410000 */
[C---:B------:R-:W-:Y:S02]  /*6dc0*/  FMUL.FTZ R6, R116.reuse, -R181 ;  /* 0x800000b574067220 */ /* 0x040fe40000410000 */
[----:B------:R-:W-:Y:S02]  /*6dd0*/  FMUL.FTZ R116, R116, -R183 ;  /* 0x800000b774747220 */ /* 0x000fe40000410000 */
[-C--:B------:R-:W-:Y:S02]  /*6de0*/  FMUL.FTZ R126, R148, R7.reuse ;  /* 0x00000007947e7220 */ /* 0x080fe40000410000 */
[----:B------:R-:W-:-:S02]  /*6df0*/  FFMA.FTZ R124, R146, R7, R122 ;  /* 0x00000007927c7223 */ /* 0x000fc4000001007a */
[----:B------:R-:W-:Y:S02]  /*6e00*/  FMUL.FTZ R187, R39, R7 ;  /* 0x0000000727bb7220 */ /* 0x000fe40000410000 */
[-C--:B------:R-:W-:Y:S02]  /*6e10*/  FMUL.FTZ R7, R179, R34.reuse ;  /* 0x00000022b3077220 */ /* 0x080fe40000410000 */
[----:B------:R-:W-:Y:S01]  /*6e20*/  FFMA.FTZ R116, R114, R181, R116 ;  /* 0x000000b572747223 */ /* 0x000fe20000010074 */
[----:B------:R-:W-:Y:S01]  /*6e30*/  STS [R144.X4+0x868], R187 ;  /* 0x000868bb90007388 */ /* 0x000fe20000004800 */
[-C--:B------:R-:W-:Y:S02]  /*6e40*/  FMUL.FTZ R191, R39, R159.reuse ;  /* 0x0000009f27bf7220 */ /* 0x080fe40000410000 */
[----:B------:R-:W-:Y:S02]  /*6e50*/  FFMA.FTZ R203, R146, R159, -R126 ;  /* 0x0000009f92cb7223 */ /* 0x000fe4000001087e */
[----:B------:R-:W-:Y:S01]  /*6e60*/  FFMA.FTZ R171, R114, R183, -R6 ;  /* 0x000000b772ab7223 */ /* 0x000fe20000010806 */
[----:B------:R0:W-:Y:S01]  /*6e70*/  STS [R144.X4+0x86c], R191 ;  /* 0x00086cbf90007388 */ /* 0x0001e20000004800 */
[----:B------:R-:W-:-:S02]  /*6e80*/  FMUL.FTZ R159, R185, R34 ;  /* 0x00000022b99f7220 */ /* 0x000fc40000410000 */
[----:B------:R-:W-:Y:S02]  /*6e90*/  FMUL.FTZ R6, R140, R7 ;  /* 0x000000078c067220 */ /* 0x000fe40000410000 */
[----:B------:R-:W-:Y:S02]  /*6ea0*/  FADD.FTZ R169, -R169, R116 ;  /* 0x00000074a9a97221 */ /* 0x000fe40000010100 */
[----:B------:R-:W-:Y:S02]  /*6eb0*/  FFMA.FTZ R201, R138, R159, -R6 ;  /* 0x0000009f8ac97223 */ /* 0x000fe40000010806 */
[----:B------:R-:W-:Y:S02]  /*6ec0*/  FADD.FTZ R171, R170, R171 ;  /* 0x000000abaaab7221 */ /* 0x000fe40000010000 */
[----:B------:R-:W-:Y:S02]  /*6ed0*/  FMUL.FTZ R6, R112, -R169 ;  /* 0x800000a970067220 */ /* 0x000fe40000410000 */
[----:B------:R-:W-:-:S02]  /*6ee0*/  FMUL.FTZ R118, R140, R159 ;  /* 0x0000009f8c767220 */ /* 0x000fc40000410000 */
[----:B0-----:R-:W-:Y:S02]  /*6ef0*/  FMUL.FTZ R191, R41, R159 ;  /* 0x0000009f29bf7220 */ /* 0x001fe40000410000 */
[----:B------:R-:W-:Y:S02]  /*6f00*/  FMUL.FTZ R187, R181, R36 ;  /* 0x00000024b5bb7220 */ /* 0x000fe40000410000 */
[-C--:B------:R-:W-:Y:S01]  /*6f10*/  FMUL.FTZ R112, R112, -R171.reuse ;  /* 0x800000ab70707220 */ /* 0x080fe20000410000 */
[----:B------:R-:W-:Y:S01]  /*6f20*/  STS [R144.X4+0x864], R191 ;  /* 0x000864bf90007388 */ /* 0x000fe20000004800 */
[----:B------:R-:W-:Y:S02]  /*6f30*/  FFMA.FTZ R159, R110, R171, -R6 ;  /* 0x000000ab6e9f7223 */ /* 0x000fe40000010806 */
[-C--:B------:R-:W-:Y:S02]  /*6f40*/  FFMA.FTZ R122, R138, R7.reuse, R118 ;  /* 0x000000078a7a7223 */ /* 0x080fe40000010076 */
[----:B------:R-:W-:-:S02]  /*6f50*/  FMUL.FTZ R189, R41, R7 ;  /* 0x0000000729bd7220 */ /* 0x000fc40000410000 */
[----:B------:R-:W-:Y:S02]  /*6f60*/  FMUL.FTZ R7, R183, R36 ;  /* 0x00000024b7077220 */ /* 0x000fe40000410000 */
[----:B------:R-:W-:Y:S01]  /*6f70*/  FMUL.FTZ R6, R136, R187 ;  /* 0x000000bb88067220 */ /* 0x000fe20000410000 */
[----:B------:R0:W-:Y:S01]  /*6f80*/  STS [R144.X4+0x860], R189 ;  /* 0x000860bd90007388 */ /* 0x0001e20000004800 */
[----:B------:R-:W-:Y:S02]  /*6f90*/  FFMA.FTZ R112, R110, R169, R112 ;  /* 0x000000a96e707223 */ /* 0x000fe40000010070 */
[----:B------:R-:W-:Y:S02]  /*6fa0*/  FADD.FTZ R159, R174, R159 ;  /* 0x0000009fae9f7221 */ /* 0x000fe40000010000 */
[----:B------:R-:W-:Y:S02]  /*6fb0*/  FFMA.FTZ R120, R134, R7, R6 ;  /* 0x0000000786787223 */ /* 0x000fe40000010006 */
[----:B------:R-:W-:-:S02]  /*6fc0*/  FADD.FTZ R173, -R173, R112 ;  /* 0x00000070adad7221 */ /* 0x000fc40000010100 */
[C---:B------:R-:W-:Y:S02]  /*6fd0*/  FMUL.FTZ R6, R108.reuse, -R159 ;  /* 0x8000009f6c067220 */ /* 0x040fe40000410000 */
[-C--:B------:R-:W-:Y:S02]  /*6fe0*/  FMUL.FTZ R108, R108, -R173.reuse ;  /* 0x800000ad6c6c7220 */ /* 0x080fe40000410000 */
[----:B------:R-:W-:Y:S02]  /*6ff0*/  FFMA.FTZ R6, R106, R173, R6 ;  /* 0x000000ad6a067223 */ /* 0x000fe40000010006 */
[-C--:B------:R-:W-:Y:S02]  /*7000*/  FMUL.FTZ R110, R136, R7.reuse ;  /* 0x00000007886e7220 */ /* 0x080fe40000410000 */
[----:B0-----:R-:W-:Y:S02]  /*7010*/  FMUL.FTZ R189, R43, R7 ;  /* 0x000000072bbd7220 */ /* 0x001fe40000410000 */
[----:B------:R-:W-:-:S02]  /*7020*/  FFMA.FTZ R7, R106, R159, -R108 ;  /* 0x0000009f6a077223 */ /* 0x000fc4000001086c */
[----:B------:R-:W-:Y:S01]  /*7030*/  FADD.FTZ R27, -R27, R6 ;  /* 0x000000061b1b7221 */ /* 0x000fe20000010100 */
[----:B------:R0:W-:Y:S01]  /*7040*/  STS [R144.X4+0x858], R189 ;  /* 0x000858bd90007388 */ /* 0x0001e20000004800 */
[----:B------:R-:W-:Y:S02]  /*7050*/  FADD.FTZ R26, R26, R7 ;  /* 0x000000071a1a7221 */ /* 0x000fe40000010000 */
[-C--:B------:R-:W-:Y:S02]  /*7060*/  FMUL.FTZ R106, R27, R42.reuse ;  /* 0x0000002a1b6a7220 */ /* 0x080fe40000410000 */
[----:B------:R-:W-:Y:S02]  /*7070*/  FFMA.FTZ R199, R134, R187, -R110 ;  /* 0x000000bb86c77223 */ /* 0x000fe4000001086e */
[----:B------:R-:W-:Y:S02]  /*7080*/  FMUL.FTZ R6, R26, R42 ;  /* 0x0000002a1a067220 */ /* 0x000fe40000410000 */
[----:B------:R-:W-:-:S02]  /*7090*/  FMUL.FTZ R110, R173, R40 ;  /* 0x00000028ad6e7220 */ /* 0x000fc40000410000 */
[----:B------:R-:W-:Y:S02]  /*70a0*/  FMUL.FTZ R7, R23, R106 ;  /* 0x0000006a17077220 */ /* 0x000fe40000410000 */
[----:B------:R-:W-:Y:S02]  /*70b0*/  FMUL.FTZ R191, R43, R187 ;  /* 0x000000bb2bbf7220 */ /* 0x000fe40000410000 */
[----:B------:R-:W-:Y:S02]  /*70c0*/  FMUL.FTZ R195, R169, R38 ;  /* 0x00000026a9c37220 */ /* 0x000fe40000410000 */
[----:B------:R-:W-:Y:S01]  /*70d0*/  FMUL.FTZ R108, R159, R40 ;  /* 0x000000289f6c7220 */ /* 0x000fe20000410000 */
[----:B------:R1:W-:Y:S01]  /*70e0*/  STS [R144.X4+0x85c], R191 ;  /* 0x00085cbf90007388 */ /* 0x0003e20000004800 */
[----:B0-----:R-:W-:Y:S02]  /*70f0*/  FMUL.FTZ R189, R29, R110 ;  /* 0x0000006e1dbd7220 */ /* 0x001fe40000410000 */
[----:B------:R-:W-:-:S02]  /*7100*/  FFMA.FTZ R7, R22, R6, R7 ;  /* 0x0000000616077223 */ /* 0x000fc40000010007 */
[----:B------:R-:W-:Y:S02]  /*7110*/  FMUL.FTZ R187, R23, R6 ;  /* 0x0000000617bb7220 */ /* 0x000fe40000410000 */
[----:B------:R-:W-:Y:S02]  /*7120*/  FMUL.FTZ R193, R171, R38 ;  /* 0x00000026abc17220 */ /* 0x000fe40000410000 */
[----:B------:R-:W-:Y:S02]  /*7130*/  FMUL.FTZ R116, R132, R195 ;  /* 0x000000c384747220 */ /* 0x000fe40000410000 */
[-C--:B------:R-:W-:Y:S02]  /*7140*/  FFMA.FTZ R112, R28, R108.reuse, R189 ;  /* 0x0000006c1c707223 */ /* 0x080fe400000100bd */
[----:B------:R-:W-:Y:S02]  /*7150*/  FADD.FTZ R7, RZ, R7 ;  /* 0x00000007ff077221 */ /* 0x000fe40000010000 */
[----:B-1----:R-:W-:-:S02]  /*7160*/  FMUL.FTZ R191, R29, R108 ;  /* 0x0000006c1dbf7220 */ /* 0x002fc40000410000 */
[----:B------:R-:W-:Y:S02]  /*7170*/  FFMA.FTZ R187, R22, R106, -R187 ;  /* 0x0000006a16bb7223 */ /* 0x000fe400000108bb */
[-C--:B------:R-:W-:Y:S02]  /*7180*/  FFMA.FTZ R116, R130, R193.reuse, R116 ;  /* 0x000000c182747223 */ /* 0x080fe40000010074 */
[----:B------:R-:W-:Y:S02]  /*7190*/  FADD.FTZ R7, R7, R112 ;  /* 0x0000007007077221 */ /* 0x000fe40000010000 */
[----:B------:R-:W-:Y:S02]  /*71a0*/  FFMA.FTZ R114, R28, R110, -R191 ;  /* 0x0000006e1c727223 */ /* 0x000fe400000108bf */
[----:B------:R-:W-:Y:S02]  /*71b0*/  FADD.FTZ R187, RZ, R187 ;  /* 0x000000bbffbb7221 */ /* 0x000fe40000010000 */
[----:B------:R-:W-:-:S02]  /*71c0*/  FMUL.FTZ R118, R132, R193 ;  /* 0x000000c184767220 */ /* 0x000fc40000410000 */
[----:B------:R-:W-:Y:S02]  /*71d0*/  FADD.FTZ R7, R7, R116 ;  /* 0x0000007407077221 */ /* 0x000fe40000010000 */
[----:B------:R-:W-:Y:S02]  /*71e0*/  FADD.FTZ R114, R187, R114 ;  /* 0x00000072bb727221 */ /* 0x000fe40000010000 */
[----:B------:R-:W-:Y:S02]  /*71f0*/  FFMA.FTZ R187, R130, R195, -R118 ;  /* 0x000000c382bb7223 */ /* 0x000fe40000010876 */
[----:B------:R-:W-:Y:S01]  /*7200*/  FMUL.FTZ R189, R47, R108 ;  /* 0x0000006c2fbd7220 */ /* 0x000fe20000410000 */
[----:B------:R-:W-:Y:S01]  /*7210*/  LEA R108, R58, -R70, 0x1 ;  /* 0x800000463a6c7211 */ /* 0x000fe200078e08ff */
[----:B------:R-:W-:Y:S02]  /*7220*/  FADD.FTZ R7, R7, R120 ;  /* 0x0000007807077221 */ /* 0x000fe40000010000 */
[----:B------:R-:W-:Y:S01]  /*7230*/  FADD.FTZ R114, R114, R187 ;  /* 0x000000bb72727221 */ /* 0x000fe20000010000 */
[----:B------:R-:W-:Y:S01]  /*7240*/  ISETP.GE.AND P0, PT, R108, 0x1, PT ;  /* 0x000000016c00780c */ /* 0x000fe20003f06270 */
[----:B------:R-:W-:Y:S01]  /*7250*/  FADD.FTZ R7, R7, R122 ;  /* 0x0000007a07077221 */ /* 0x000fe20000010000 */
[----:B------:R0:W-:Y:S01]  /*7260*/  STS [R144.X4+0x848], R189 ;  /* 0x000848bd90007388 */ /* 0x0001e20000004800 */
[----:B------:R-:W-:Y:S01]  /*7270*/  FADD.FTZ R114, R114, R199 ;  /* 0x000000c772727221 */ /* 0x000fe20000010000 */
[----:B------:R-:W-:Y:S01]  /*7280*/  ISETP.GE.AND P1, PT, R108, 0x21, PT ;  /* 0x000000216c00780c */ /* 0x000fe20003f26270 */
[----:B------:R-:W-:-:S02]  /*7290*/  FADD.FTZ R124, R7, R124 ;  /* 0x0000007c077c7221 */ /* 0x000fc40000010000 */
[C---:B------:R-:W-:Y:S02]  /*72a0*/  FMUL.FTZ R197, R45.reuse, R193 ;  /* 0x000000c12dc57220 */ /* 0x040fe40000410000 */
[----:B------:R-:W-:Y:S02]  /*72b0*/  FMUL.FTZ R195, R45, R195 ;  /* 0x000000c32dc37220 */ /* 0x000fe40000410000 */
[----:B------:R-:W-:Y:S01]  /*72c0*/  FMUL.FTZ R191, R47, R110 ;  /* 0x0000006e2fbf7220 */ /* 0x000fe20000410000 */
[----:B------:R-:W-:Y:S01]  /*72d0*/  STS [R144.X4+0x850], R197 ;  /* 0x000850c590007388 */ /* 0x000fe20000004800 */
[C---:B------:R-:W-:Y:S01]  /*72e0*/  FMUL.FTZ R7, R49.reuse, R6 ;  /* 0x0000000631077220 */ /* 0x040fe20000410000 */
[----:B0-----:R-:W-:Y:S01]  /*72f0*/  IADD3 R189, R70, 0x20, RZ ;  /* 0x0000002046bd7810 */ /* 0x001fe20007ffe0ff */
[----:B------:R-:W-:Y:S01]  /*7300*/  FMUL.FTZ R187, R49, R106 ;  /* 0x0000006a31bb7220 */ /* 0x000fe20000410000 */
[----:B------:R0:W-:Y:S01]  /*7310*/  STS [R144.X4+0x854], R195 ;  /* 0x000854c390007388 */ /* 0x0001e20000004800 */
[----:B------:R-:W-:-:S03]  /*7320*/  FADD.FTZ R114, R114, R201 ;  /* 0x000000c972727221 */ /* 0x000fc60000010000 */
[----:B------:R1:W-:Y:S01]  /*7330*/  STS [R144.X4+0x84c], R191 ;  /* 0x00084cbf90007388 */ /* 0x0003e20000004800 */
[----:B------:R-:W-:-:S03]  /*7340*/  FADD.FTZ R203, R114, R203 ;  /* 0x000000cb72cb7221 */ /* 0x000fc60000010000 */
[----:B------:R1:W-:Y:S01]  /*7350*/  STS [R144.X4+0x840], R7 ;  /* 0x0008400790007388 */ /* 0x0003e20000004800 */
[----:B------:R-:W-:Y:S02]  /*7360*/  FADD.FTZ R203, R203, R4 ;  /* 0x00000004cbcb7221 */ /* 0x000fe40000010000 */
[----:B0-----:R-:W-:Y:S01]  /*7370*/  FADD.FTZ R195, R124, R5 ;  /* 0x000000057cc37221 */ /* 0x001fe20000010000 */
        /* <DEDUP_REMOVED lines=28> */
.L_x_11756:
[----:B-1----:R-:W-:Y:S05]  /*7540*/  BSYNC B0 ;  /* 0x0000000000007941 */ /* 0x002fea0003800000 */
.L_x_11755:
        /* <DEDUP_REMOVED lines=9> */
.L_x_11758:
[----:B------:R-:W-:Y:S05]  /*75e0*/  BSYNC B0 ;  /* 0x0000000000007941 */ /* 0x000fea0003800000 */
.L_x_11757:
        /* <DEDUP_REMOVED lines=14> */
.L_x_11760:
[----:B------:R-:W-:Y:S05]  /*76d0*/  BSYNC B0 ;  /* 0x0000000000007941 */ /* 0x000fea0003800000 */
.L_x_11759:
[----:B------:R-:W2:Y:S01]  /*76e0*/  LDS R7, [R7.X4+0x9c0] ;  /* 0x0009c00007077984 */ /* 0x000ea20000004800 */
[----:B------:R-:W-:Y:S01]  /*76f0*/  BSSY B0, `(.L_x_11761) ;  /* 0x0000005000007945 */ /* 0x000fe20003800000 */
[----:B-1----:R-:W-:Y:S02]  /*7700*/  IADD3 R5, R70, 0xa0, RZ ;  /* 0x000000a046057810 */ /* 0x002fe40007ffe0ff */
[----:B------:R-:W-:Y:S01]  /*7710*/  LEA.HI.SX32 R187, R187, R70, 0x1b ;  /* 0x00000046bbbb7211 */ /* 0x000fe200078fdaff */
[----:B------:R-:W-:Y:S05]  /*7720*/  @!P0 BRA `(.L_x_11762) ;  /* 0x0000001000008947 */ /* 0x000fea0003800000 */
[----:B--2---:R1:W-:Y:S02]  /*7730*/  RED.E.ADD.F32.FTZ.RN.STRONG.GPU [R20.64+-0x680], R7 ;  /* 0xfff980071400798e */ /* 0x0043e4000c10e786 */
.L_x_11762:
[----:B------:R-:W-:Y:S05]  /*7740*/  BSYNC B0 ;  /* 0x0000000000007941 */ /* 0x000fea0003800000 */
.L_x_11761:
[----:B------:R-:W3:Y:S01]  /*7750*/  LDS R187, [R187.X4+0xa40] ;  /* 0x000a4000bbbb7984 */ /* 0x000ee20000004800 */
[----:B------:R-:W-:Y:S01]  /*7760*/  BSSY B0, `(.L_x_11763) ;  /* 0x0000005000007945 */ /* 0x000fe20003800000 */
[----:B-12---:R-:W-:Y:S02]  /*7770*/  IADD3 R7, R70, 0xc0, RZ ;  /* 0x000000c046077810 */ /* 0x006fe40007ffe0ff */
[----:B------:R-:W-:Y:S01]  /*7780*/  LEA.HI.SX32 R5, R5, R70, 0x1b ;  /* 0x0000004605057211 */ /* 0x000fe200078fdaff */
[----:B------:R-:W-:Y:S05]  /*7790*/  @!P1 BRA `(.L_x_11764) ;  /* 0x0000001000009947 */ /* 0x000fea0003800000 */
[----:B---3--:R1:W-:Y:S02]  /*77a0*/  RED.E.ADD.F32.FTZ.RN.STRONG.GPU [R20.64+-0x600], R187 ;  /* 0xfffa00bb1400798e */ /* 0x0083e4000c10e786 */
.L_x_11764:
[----:B------:R-:W-:Y:S05]  /*77b0*/  BSYNC B0 ;  /* 0x0000000000007941 */ /* 0x000fea0003800000 */
.L_x_11763:
[----:B------:R-:W2:Y:S01]  /*77c0*/  LDS R5, [R5.X4+0xac0] ;  /* 0x000ac00005057984 */ /* 0x000ea20000004800 */
[----:B------:R-:W-:Y:S01]  /*77d0*/  BSSY B0, `(.L_x_11765) ;  /* 0x0000005000007945 */ /* 0x000fe20003800000 */
[----:B-1-3--:R-:W-:-:S02]  /*77e0*/  IADD3 R187, R70, 0xe0, RZ ;  /* 0x000000e046bb7810 */ /* 0x00afc40007ffe0ff */
[----:B------:R-:W-:Y:S01]  /*77f0*/  LEA.HI.SX32 R7, R7, R70, 0x1b ;  /* 0x0000004607077211 */ /* 0x000fe200078fdaff */
[----:B------:R-:W-:Y:S05]  /*7800*/  @!P2 BRA `(.L_x_11766) ;  /* 0x000000100000a947 */ /* 0x000fea0003800000 */
[----:B--2---:R1:W-:Y:S02]  /*7810*/  RED.E.ADD.F32.FTZ.RN.STRONG.GPU [R20.64+-0x580], R5 ;  /* 0xfffa80051400798e */ /* 0x0043e4000c10e786 */
.L_x_11766:
[----:B------:R-:W-:Y:S05]  /*7820*/  BSYNC B0 ;  /* 0x0000000000007941 */ /* 0x000fea0003800000 */
.L_x_11765:
[----:B------:R-:W3:Y:S01]  /*7830*/  LDS R7, [R7.X4+0xb40] ;  /* 0x000b400007077984 */ /* 0x000ee20000004800 */
[----:B------:R-:W-:Y:S01]  /*7840*/  BSSY B0, `(.L_x_11767) ;  /* 0x0000005000007945 */ /* 0x000fe20003800000 */
[----:B-12---:R-:W-:Y:S02]  /*7850*/  IADD3 R5, R70, 0x100, RZ ;  /* 0x0000010046057810 */ /* 0x006fe40007ffe0ff */
[----:B------:R-:W-:Y:S01]  /*7860*/  LEA.HI.SX32 R187, R187, R70, 0x1b ;  /* 0x00000046bbbb7211 */ /* 0x000fe200078fdaff */
[----:B------:R-:W-:Y:S05]  /*7870*/  @!P3 BRA `(.L_x_11768) ;  /* 0x000000100000b947 */ /* 0x000fea0003800000 */
[----:B---3--:R1:W-:Y:S02]  /*7880*/  RED.E.ADD.F32.FTZ.RN.STRONG.GPU [R20.64+-0x500], R7 ;  /* 0xfffb00071400798e */ /* 0x0083e4000c10e786 */
.L_x_11768:
[----:B------:R-:W-:Y:S05]  /*7890*/  BSYNC B0 ;  /* 0x0000000000007941 */ /* 0x000fea0003800000 */
.L_x_11767:
[----:B------:R-:W2:Y:S01]  /*78a0*/  LDS R187, [R187.X4+0xbc0] ;  /* 0x000bc000bbbb7984 */ /* 0x000ea20000004800 */
[----:B------:R-:W-:Y:S01]  /*78b0*/  BSSY B0, `(.L_x_11769) ;  /* 0x0000004000007945 */ /* 0x000fe20003800000 */
[----:B------:R-:W-:Y:S01]  /*78c0*/  LEA.HI.SX32 R5, R5, R70, 0x1b ;  /* 0x0000004605057211 */ /* 0x000fe200078fdaff */
[----:B------:R-:W-:Y:S05]  /*78d0*/  @!P4 BRA `(.L_x_11770) ;  /* 0x000000100000c947 */ /* 0x000fea0003800000 */
[----:B--2---:R2:W-:Y:S02]  /*78e0*/  RED.E.ADD.F32.FTZ.RN.STRONG.GPU [R20.64+-0x480], R187 ;  /* 0xfffb80bb1400798e */ /* 0x0045e4000c10e786 */
.L_x_11770:
[----:B------:R-:W-:Y:S05]  /*78f0*/  BSYNC B0 ;  /* 0x0000000000007941 */ /* 0x000fea0003800000 */
.L_x_11769:
[----:B------:R-:W4:Y:S01]  /*7900*/  LDS R5, [R5.X4+0xc40] ;  /* 0x000c400005057984 */ /* 0x000f220000004800 */
[----:B------:R-:W-:Y:S01]  /*7910*/  BSSY B0, `(.L_x_11771) ;  /* 0x0000005000007945 */ /* 0x000fe20003800000 */
[----:B-1-3--:R-:W-:-:S02]  /*7920*/  IADD3 R7, R70, 0x120, RZ ;  /* 0x0000012046077810 */ /* 0x00afc40007ffe0ff */
[----:B--2---:R-:W-:Y:S01]  /*7930*/  IADD3 R187, R70, 0x140, RZ ;  /* 0x0000014046bb7810 */ /* 0x004fe20007ffe0ff */
[----:B------:R-:W-:Y:S05]  /*7940*/  @!P5 BRA `(.L_x_11772) ;  /* 0x000000100000d947 */ /* 0x000fea0003800000 */
[----:B----4-:R1:W-:Y:S02]  /*7950*/  RED.E.ADD.F32.FTZ.RN.STRONG.GPU [R20.64+-0x400], R5 ;  /* 0xfffc00051400798e */ /* 0x0103e4000c10e786 */
.L_x_11772:
[----:B------:R-:W-:Y:S05]  /*7960*/  BSYNC B0 ;  /* 0x0000000000007941 */ /* 0x000fea0003800000 */
.L_x_11771:
        /* <DEDUP_REMOVED lines=14> */
.L_x_11774:
[----:B------:R-:W-:Y:S05]  /*7a50*/  BSYNC B0 ;  /* 0x0000000000007941 */ /* 0x000fea0003800000 */
.L_x_11773:
[----:B------:R-:W2:Y:S01]  /*7a60*/  LDS R187, [R187.X4+0xd40] ;  /* 0x000d4000bbbb7984 */ /* 0x000ea20000004800 */
[----:B------:R-:W-:Y:S01]  /*7a70*/  BSSY B0, `(.L_x_11775) ;  /* 0x0000005000007945 */ /* 0x000fe20003800000 */
[----:B-1----:R-:W-:-:S02]  /*7a80*/  IADD3 R7, R70, 0x180, RZ ;  /* 0x0000018046077810 */ /* 0x002fc40007ffe0ff */
[----:B------:R-:W-:Y:S01]  /*7a90*/  LEA.HI.SX32 R5, R5, R70, 0x1b ;  /* 0x0000004605057211 */ /* 0x000fe200078fdaff */
[----:B------:R-:W-:Y:S05]  /*7aa0*/  @!P0 BRA `(.L_x_11776) ;  /* 0x0000001000008947 */ /* 0x000fea0003800000 */
[----:B--2---:R1:W-:Y:S02]  /*7ab0*/  RED.E.ADD.F32.FTZ.RN.STRONG.GPU [R20.64+-0x300], R187 ;  /* 0xfffd00bb1400798e */ /* 0x0043e4000c10e786 */
.L_x_11776:
[----:B------:R-:W-:Y:S05]  /*7ac0*/  BSYNC B0 ;  /* 0x0000000000007941 */ /* 0x000fea0003800000 */
.L_x_11775:
[----:B------:R-:W3:Y:S01]  /*7ad0*/  LDS R5, [R5.X4+0xdc0] ;  /* 0x000dc00005057984 */ /* 0x000ee20000004800 */
[----:B------:R-:W-:Y:S01]  /*7ae0*/  BSSY B0, `(.L_x_11777) ;  /* 0x0000005000007945 */ /* 0x000fe20003800000 */
[----:B-12---:R-:W-:Y:S02]  /*7af0*/  IADD3 R187, R70, 0x1a0, RZ ;  /* 0x000001a046bb7810 */ /* 0x006fe40007ffe0ff */
[----:B------:R-:W-:Y:S01]  /*7b00*/  LEA.HI.SX32 R7, R7, R70, 0x1b ;  /* 0x0000004607077211 */ /* 0x000fe200078fdaff */
[----:B------:R-:W-:Y:S05]  /*7b10*/  @!P1 BRA `(.L_x_11778) ;  /* 0x0000001000009947 */ /* 0x000fea0003800000 */
[----:B---3--:R1:W-:Y:S02]  /*7b20*/  RED.E.ADD.F32.FTZ.RN.STRONG.GPU [R20.64+-0x280], R5 ;  /* 0xfffd80051400798e */ /* 0x0083e4000c10e786 */
.L_x_11778:
[----:B------:R-:W-:Y:S05]  /*7b30*/  BSYNC B0 ;  /* 0x0000000000007941 */ /* 0x000fea0003800000 */
.L_x_11777:
[----:B------:R-:W2:Y:S01]  /*7b40*/  LDS R7, [R7.X4+0xe40] ;  /* 0x000e400007077984 */ /* 0x000ea20000004800 */
[----:B------:R-:W-:Y:S01]  /*7b50*/  BSSY B0, `(.L_x_11779) ;  /* 0x0000005000007945 */ /* 0x000fe20003800000 */
[----:B-1-3--:R-:W-:Y:S02]  /*7b60*/  IADD3 R5, R70, 0x1c0, RZ ;  /* 0x000001c046057810 */ /* 0x00afe40007ffe0ff */
[----:B------:R-:W-:Y:S01]  /*7b70*/  LEA.HI.SX32 R187, R187, R70, 0x1b ;  /* 0x00000046bbbb7211 */ /* 0x000fe200078fdaff */
[----:B------:R-:W-:Y:S05]  /*7b80*/  @!P2 BRA `(.L_x_11780) ;  /* 0x000000100000a947 */ /* 0x000fea0003800000 */
[----:B--2---:R1:W-:Y:S02]  /*7b90*/  RED.E.ADD.F32.FTZ.RN.STRONG.GPU [R20.64+-0x200], R7 ;  /* 0xfffe00071400798e */ /* 0x0043e4000c10e786 */
.L_x_11780:
[----:B------:R-:W-:Y:S05]  /*7ba0*/  BSYNC B0 ;  /* 0x0000000000007941 */ /* 0x000fea0003800000 */
.L_x_11779:
[----:B------:R-:W3:Y:S01]  /*7bb0*/  LDS R187, [R187.X4+0xec0] ;  /* 0x000ec000bbbb7984 */ /* 0x000ee20000004800 */
[----:B------:R-:W-:Y:S01]  /*7bc0*/  BSSY B0, `(.L_x_11781) ;  /* 0x0000005000007945 */ /* 0x000fe20003800000 */
[----:B-12---:R-:W-:-:S02]  /*7bd0*/  IADD3 R7, R70, 0x1e0, RZ ;  /* 0x000001e046077810 */ /* 0x006fc40007ffe0ff */
[----:B------:R-:W-:Y:S01]  /*7be0*/  LEA.HI.SX32 R5, R5, R70, 0x1b ;  /* 0x0000004605057211 */ /* 0x000fe200078fdaff */
[----:B------:R-:W-:Y:S05]  /*7bf0*/  @!P3 BRA `(.L_x_11782) ;  /* 0x000000100000b947 */ /* 0x000fea0003800000 */
[----:B---3--:R1:W-:Y:S02]  /*7c00*/  RED.E.ADD.F32.FTZ.RN.STRONG.GPU [R20.64+-0x180], R187 ;  /* 0xfffe80bb1400798e */ /* 0x0083e4000c10e786 */
.L_x_11782:
[----:B------:R-:W-:Y:S05]  /*7c10*/  BSYNC B0 ;  /* 0x0000000000007941 */ /* 0x000fea0003800000 */
.L_x_11781:
[----:B------:R-:W2:Y:S01]  /*7c20*/  LDS R5, [R5.X4+0xf40] ;  /* 0x000f400005057984 */ /* 0x000ea20000004800 */
[----:B------:R-:W-:Y:S01]  /*7c30*/  BSSY B0, `(.L_x_11783) ;  /* 0x0000004000007945 */ /* 0x000fe20003800000 */
[----:B------:R-:W-:Y:S01]  /*7c40*/  LEA.HI.SX32 R7, R7, R70, 0x1b ;  /* 0x0000004607077211 */ /* 0x000fe200078fdaff */
[----:B------:R-:W-:Y:S05]  /*7c50*/  @!P4 BRA `(.L_x_11784) ;  /* 0x000000100000c947 */ /* 0x000fea0003800000 */
[----:B--2---:R2:W-:Y:S02]  /*7c60*/  RED.E.ADD.F32.FTZ.RN.STRONG.GPU [R20.64+-0x100], R5 ;  /* 0xffff00051400798e */ /* 0x0045e4000c10e786 */
.L_x_11784:
[----:B------:R-:W-:Y:S05]  /*7c70*/  BSYNC B0 ;  /* 0x0000000000007941 */ /* 0x000fea0003800000 */
.L_x_11783:
[----:B------:R-:W4:Y:S01]  /*7c80*/  LDS R7, [R7.X4+0xfc0] ;  /* 0x000fc00007077984 */ /* 0x000f220000004800 */
[----:B------:R-:W-:Y:S01]  /*7c90*/  BSSY B0, `(.L_x_11785) ;  /* 0x0000003000007945 */ /* 0x000fe20003800000 */
[----:B------:R-:W-:Y:S05]  /*7ca0*/  @!P5 BRA `(.L_x_11786) ;  /* 0x000000100000d947 */ /* 0x000fea0003800000 */
[----:B----4-:R4:W-:Y:S02]  /*7cb0*/  RED.E.ADD.F32.FTZ.RN.STRONG.GPU [R20.64+-0x80], R7 ;  /* 0xffff80071400798e */ /* 0x0109e4000c10e786 */
.L_x_11786:
[----:B------:R-:W-:Y:S05]  /*7cc0*/  BSYNC B0 ;  /* 0x0000000000007941 */ /* 0x000fea0003800000 */
.L_x_11785:
[----:B012-4-:R-:W0:Y:S01]  /*7cd0*/  SHFL.DOWN PT, R20, R128, 0x1, 0x1f ;  /* 0x08201f0080147f89 */ /* 0x017e2200000e0000 */
[----:B------:R-:W-:Y:S01]  /*7ce0*/  ISETP.GT.AND P0, PT, R68, 0x1e, PT ;  /* 0x0000001e4400780c */ /* 0x000fe20003f04270 */
[----:B------:R-:W-:Y:S01]  /*7cf0*/  BSSY B0, `(.L_x_11787) ;  /* 0x0000097000007945 */ /* 0x000fe20003800000 */
[----:B------:R-:W-:Y:S01]  /*7d00*/  MOV R5, R128 ;  /* 0x0000008000057202 */ /* 0x000fe20000000f00 */
[----:B---3--:R-:W1:Y:S01]  /*7d10*/  SHFL.DOWN PT, R187, R153, 0x1, 0x1f ;  /* 0x08201f0099bb7f89 */ /* 0x008e6200000e0000 */
[----:B------:R-:W-:-:S02]  /*7d20*/  MOV R6, R153 ;  /* 0x0000009900067202 */ /* 0x000fc40000000f00 */
[----:B------:R-:W-:Y:S01]  /*7d30*/  MOV R7, R152 ;  /* 0x0000009800077202 */ /* 0x000fe20000000f00 */
[----:B------:R-:W2:Y:S01]  /*7d40*/  SHFL.DOWN PT, R104, R152, 0x1, 0x1f ;  /* 0x08201f0098687f89 */ /* 0x000ea200000e0000 */
[----:B------:R-:W-:Y:S02]  /*7d50*/  MOV R4, R142 ;  /* 0x0000008e00047202 */ /* 0x000fe40000000f00 */
[----:B------:R-:W-:Y:S01]  /*7d60*/  ISETP.NE.AND P1, PT, R68, RZ, PT ;  /* 0x000000ff4400720c */ /* 0x000fe20003f25270 */
[----:B------:R-:W3:Y:S01]  /*7d70*/  SHFL.DOWN PT, R21, R142, 0x1, 0x1f ;  /* 0x08201f008e157f89 */ /* 0x000ee200000e0000 */
[----:B------:R-:W-:Y:S01]  /*7d80*/  ISETP.NE.AND P2, PT, R70, RZ, PT ;  /* 0x000000ff4600720c */ /* 0x000fe20003f45270 */
[----:B0-----:R-:W-:Y:S02]  /*7d90*/  @!P0 FADD.FTZ R5, R5, R20 ;  /* 0x0000001405058221 */ /* 0x001fe40000010000 */
[----:B------:R-:W-:Y:S02]  /*7da0*/  FMUL.FTZ R20, R3, R163 ;  /* 0x000000a303147220 */ /* 0x000fe40000410000 */
[----:B-1----:R-:W-:-:S02]  /*7db0*/  @!P0 FADD.FTZ R6, R6, R187 ;  /* 0x000000bb06068221 */ /* 0x002fc40000010000 */
[-C--:B------:R-:W-:Y:S02]  /*7dc0*/  FFMA.FTZ R20, R2, R165.reuse, -R20 ;  /* 0x000000a502147223 */ /* 0x080fe40000010814 */
[----:B--2---:R-:W-:Y:S01]  /*7dd0*/  @!P0 FADD.FTZ R7, R7, R104 ;  /* 0x0000006807078221 */ /* 0x004fe20000010000 */
[----:B------:R-:W0:Y:S01]  /*7de0*/  SHFL.DOWN PT, R153, R6, 0x2, 0x1f ;  /* 0x08401f0006997f89 */ /* 0x000e2200000e0000 */
[----:B------:R-:W-:Y:S02]  /*7df0*/  FMUL.FTZ R25, R25, R20 ;  /* 0x0000001419197220 */ /* 0x000fe40000410000 */
[----:B---3--:R-:W-:Y:S01]  /*7e00*/  @!P0 FADD.FTZ R4, R4, R21 ;  /* 0x0000001504048221 */ /* 0x008fe20000010000 */
[----:B------:R-:W1:Y:S01]  /*7e10*/  SHFL.DOWN PT, R104, R5, 0x2, 0x1f ;  /* 0x08401f0005687f89 */ /* 0x000e6200000e0000 */
[----:B------:R-:W-:Y:S01]  /*7e20*/  ISETP.GT.AND P0, PT, R68, 0x1d, PT ;  /* 0x0000001d4400780c */ /* 0x000fe20003f04270 */
[-C--:B------:R-:W-:Y:S02]  /*7e30*/  FMUL.FTZ R20, R123, R165.reuse ;  /* 0x000000a57b147220 */ /* 0x080fe40000410000 */
[----:B------:R-:W2:Y:S01]  /*7e40*/  SHFL.DOWN PT, R106, R7, 0x2, 0x1f ;  /* 0x08401f00076a7f89 */ /* 0x000ea200000e0000 */
[----:B------:R-:W-:-:S03]  /*7e50*/  FMUL.FTZ R165, R3, R165 ;  /* 0x000000a503a57220 */ /* 0x000fc60000410000 */
[----:B------:R-:W3:Y:S01]  /*7e60*/  SHFL.DOWN PT, R21, R4, 0x2, 0x1f ;  /* 0x08401f0004157f89 */ /* 0x000ee200000e0000 */
[----:B------:R-:W-:-:S04]  /*7e70*/  FFMA.FTZ R165, R2, R163, R165 ;  /* 0x000000a302a57223 */ /* 0x000fc800000100a5 */
[----:B------:R-:W-:Y:S02]  /*7e80*/  FFMA.FTZ R25, R24, R165, R25 ;  /* 0x000000a518197223 */ /* 0x000fe40000010019 */
[----:B0-----:R-:W-:Y:S02]  /*7e90*/  @!P0 FADD.FTZ R6, R6, R153 ;  /* 0x0000009906068221 */ /* 0x001fe40000010000 */
[----:B-1----:R-:W-:-:S03]  /*7ea0*/  @!P0 FADD.FTZ R5, R5, R104 ;  /* 0x0000006805058221 */ /* 0x002fc60000010000 */
[----:B------:R-:W0:Y:S01]  /*7eb0*/  SHFL.DOWN PT, R153, R6, 0x4, 0x1f ;  /* 0x08801f0006997f89 */ /* 0x000e2200000e0000 */
[----:B------:R-:W-:Y:S02]  /*7ec0*/  FFMA.FTZ R104, R125, R163, R20 ;  /* 0x000000a37d687223 */ /* 0x000fe40000010014 */
[----:B--2---:R-:W-:Y:S01]  /*7ed0*/  @!P0 FADD.FTZ R7, R7, R106 ;  /* 0x0000006a07078221 */ /* 0x004fe20000010000 */
        /* <DEDUP_REMOVED lines=8> */
[-C--:B------:R-:W-:Y:S02]  /*7f60*/  FMUL.FTZ R21, R3, R155.reuse ;  /* 0x0000009b03157220 */ /* 0x080fe40000410000 */
[----:B------:R-:W-:Y:S02]  /*7f70*/  FFMA.FTZ R106, R129, R155, R20 ;  /* 0x0000009b816a7223 */ /* 0x000fe40000010014 */
[----:B------:R-:W-:Y:S02]  /*7f80*/  FMUL.FTZ R20, R131, R167 ;  /* 0x000000a783147220 */ /* 0x000fe40000410000 */
[----:B------:R-:W-:Y:S02]  /*7f90*/  FFMA.FTZ R24, R2, R161, -R21 ;  /* 0x000000a102187223 */ /* 0x000fe40000010815 */
[----:B------:R-:W-:-:S02]  /*7fa0*/  FADD.FTZ R99, R104, R99 ;  /* 0x0000006368637221 */ /* 0x000fc40000010000 */
[----:B0-----:R-:W-:Y:S02]  /*7fb0*/  @!P0 FADD.FTZ R6, R6, R153 ;  /* 0x0000009906068221 */ /* 0x001fe40000010000 */
[----:B------:R-:W-:Y:S02]  /*7fc0*/  FMUL.FTZ R21, R3, R167 ;  /* 0x000000a703157220 */ /* 0x000fe40000410000 */
[----:B-1----:R-:W-:Y:S02]  /*7fd0*/  @!P0 FADD.FTZ R5, R5, R108 ;  /* 0x0000006c05058221 */ /* 0x002fe40000010000 */
[----:B------:R-:W-:Y:S02]  /*7fe0*/  FFMA.FTZ R104, R133, R157, R20 ;  /* 0x0000009d85687223 */ /* 0x000fe40000010014 */
[----:B--2---:R-:W-:Y:S01]  /*7ff0*/  @!P0 FADD.FTZ R7, R7, R110 ;  /* 0x0000006e07078221 */ /* 0x004fe20000010000 */
[----:B------:R-:W0:Y:S01]  /*8000*/  SHFL.DOWN PT, R108, R5, 0x8, 0x1f ;  /* 0x09001f00056c7f89 */ /* 0x000e2200000e0000 */
[----:B------:R-:W-:-:S02]  /*8010*/  FMUL.FTZ R20, R3, R179 ;  /* 0x000000b303147220 */ /* 0x000fc40000410000 */
[----:B---3--:R-:W-:Y:S01]  /*8020*/  @!P0 FADD.FTZ R4, R4, R123 ;  /* 0x0000007b04048221 */ /* 0x008fe20000010000 */
[----:B------:R-:W-:Y:S01]  /*8030*/  SHFL.DOWN PT, R110, R7, 0x8, 0x1f ;  /* 0x09001f00076e7f89 */ /* 0x000fe200000e0000 */
[----:B------:R-:W-:Y:S01]  /*8040*/  FMUL.FTZ R151, R151, R24 ;  /* 0x0000001897977220 */ /* 0x000fe20000410000 */
[----:B------:R-:W-:Y:S01]  /*8050*/  ISETP.GT.AND P0, PT, R68, 0x17, PT ;  /* 0x000000174400780c */ /* 0x000fe20003f04270 */
[C---:B------:R-:W-:Y:S01]  /*8060*/  FMUL.FTZ R161, R3.reuse, R161 ;  /* 0x000000a103a17220 */ /* 0x040fe20000410000 */
[----:B------:R-:W1:Y:S01]  /*8070*/  SHFL.DOWN PT, R123, R6, 0x8, 0x1f ;  /* 0x09001f00067b7f89 */ /* 0x000e6200000e0000 */
[-C--:B------:R-:W-:Y:S02]  /*8080*/  FMUL.FTZ R24, R3, R157.reuse ;  /* 0x0000009d03187220 */ /* 0x080fe40000410000 */
[C---:B------:R-:W-:Y:S01]  /*8090*/  FFMA.FTZ R157, R2.reuse, R157, R21 ;  /* 0x0000009d029d7223 */ /* 0x040fe20000010015 */
[----:B------:R-:W2:Y:S01]  /*80a0*/  SHFL.DOWN PT, R25, R4, 0x8, 0x1f ;  /* 0x09001f0004197f89 */ /* 0x000ea200000e0000 */
[----:B------:R-:W-:-:S02]  /*80b0*/  FFMA.FTZ R21, R2, R185, -R20 ;  /* 0x000000b902157223 */ /* 0x000fc40000010814 */
[----:B------:R-:W-:Y:S02]  /*80c0*/  FMUL.FTZ R20, R3, R185 ;  /* 0x000000b903147220 */ /* 0x000fe40000410000 */
[C---:B------:R-:W-:Y:S02]  /*80d0*/  FFMA.FTZ R161, R2.reuse, R155, R161 ;  /* 0x0000009b02a17223 */ /* 0x040fe400000100a1 */
[----:B------:R-:W-:Y:S02]  /*80e0*/  FFMA.FTZ R167, R2, R167, -R24 ;  /* 0x000000a702a77223 */ /* 0x000fe40000010818 */
[----:B------:R-:W-:Y:S02]  /*80f0*/  FMUL.FTZ R140, R140, R21 ;  /* 0x000000158c8c7220 */ /* 0x000fe40000410000 */
[----:B------:R-:W-:Y:S02]  /*8100*/  FFMA.FTZ R21, R2, R179, R20 ;  /* 0x000000b302157223 */ /* 0x000fe40000010014 */
[----:B------:R-:W-:-:S02]  /*8110*/  FFMA.FTZ R151, R150, R161, R151 ;  /* 0x000000a196977223 */ /* 0x000fc40000010097 */
[----:B------:R-:W-:Y:S02]  /*8120*/  FMUL.FTZ R20, R3, R183 ;  /* 0x000000b703147220 */ /* 0x000fe40000410000 */
[----:B------:R-:W-:Y:S02]  /*8130*/  FMUL.FTZ R167, R148, R167 ;  /* 0x000000a794a77220 */ /* 0x000fe40000410000 */
[----:B------:R-:W-:Y:S02]  /*8140*/  FFMA.FTZ R95, R106, R30, R95 ;  /* 0x0000001e6a5f7223 */ /* 0x000fe4000001005f */
[----:B------:R-:W-:Y:S02]  /*8150*/  FFMA.FTZ R140, R138, R21, R140 ;  /* 0x000000158a8c7223 */ /* 0x000fe4000001008c */
[----:B------:R-:W-:Y:S02]  /*8160*/  FFMA.FTZ R106, R37, R106, R151 ;  /* 0x0000006a256a7223 */ /* 0x000fe40000010097 */
[----:B------:R-:W-:-:S02]  /*8170*/  FFMA.FTZ R21, R2, R181, -R20 ;  /* 0x000000b502157223 */ /* 0x000fc40000010814 */
[----:B------:R-:W-:Y:S02]  /*8180*/  FFMA.FTZ R157, R146, R157, R167 ;  /* 0x0000009d929d7223 */ /* 0x000fe400000100a7 */
[----:B------:R-:W-:Y:S02]  /*8190*/  FMUL.FTZ R20, R139, R181 ;  /* 0x000000b58b147220 */ /* 0x000fe40000410000 */
[----:B0-----:R-:W-:Y:S02]  /*81a0*/  @!P0 FADD.FTZ R5, R5, R108 ;  /* 0x0000006c05058221 */ /* 0x001fe40000010000 */
[----:B-1----:R-:W-:Y:S02]  /*81b0*/  @!P0 FADD.FTZ R6, R6, R123 ;  /* 0x0000007b06068221 */ /* 0x002fe40000010000 */
[----:B------:R-:W-:Y:S01]  /*81c0*/  @!P0 FADD.FTZ R7, R7, R110 ;  /* 0x0000006e07078221 */ /* 0x000fe20000010000 */
[----:B------:R-:W0:Y:S01]  /*81d0*/  SHFL.DOWN PT, R108, R5, 0x10, 0x1f ;  /* 0x0a001f00056c7f89 */ /* 0x000e2200000e0000 */
[----:B--2---:R-:W-:Y:S01]  /*81e0*/  @!P0 FADD.FTZ R4, R4, R25 ;  /* 0x0000001904048221 */ /* 0x004fe20000010000 */
[----:B------:R-:W-:Y:S01]  /*81f0*/  ISETP.GT.AND P0, PT, R68, 0xf, PT ;  /* 0x0000000f4400780c */ /* 0x000fe20003f04270 */
[----:B------:R-:W-:Y:S01]  /*8200*/  FADD.FTZ R101, R106, R101 ;  /* 0x000000656a657221 */ /* 0x000fe20000010000 */
[----:B------:R-:W1:Y:S01]  /*8210*/  SHFL.DOWN PT, R123, R6, 0x10, 0x1f ;  /* 0x0a001f00067b7f89 */ /* 0x000e6200000e0000 */
[----:B------:R-:W-:-:S02]  /*8220*/  FFMA.FTZ R93, R104, R32, R93 ;  /* 0x00000020685d7223 */ /* 0x000fc4000001005d */
[----:B------:R-:W-:Y:S01]  /*8230*/  FFMA.FTZ R104, R39, R104, R157 ;  /* 0x0000006827687223 */ /* 0x000fe2000001009d */
[----:B------:R-:W2:Y:S01]  /*8240*/  SHFL.DOWN PT, R110, R7, 0x10, 0x1f ;  /* 0x0a001f00076e7f89 */ /* 0x000ea200000e0000 */
[----:B------:R-:W-:Y:S02]  /*8250*/  FFMA.FTZ R106, R141, R183, R20 ;  /* 0x000000b78d6a7223 */ /* 0x000fe40000010014 */
[----:B------:R-:W-:Y:S01]  /*8260*/  FMUL.FTZ R20, R143, R169 ;  /* 0x000000a98f147220 */ /* 0x000fe20000410000 */
[----:B------:R-:W3:Y:S01]  /*8270*/  SHFL.DOWN PT, R25, R4, 0x10, 0x1f ;  /* 0x0a001f0004197f89 */ /* 0x000ee200000e0000 */
[----:B------:R-:W-:Y:S02]  /*8280*/  FMUL.FTZ R24, R135, R185 ;  /* 0x000000b987187220 */ /* 0x000fe40000410000 */
[----:B------:R-:W-:Y:S02]  /*8290*/  FADD.FTZ R103, R104, R103 ;  /* 0x0000006768677221 */ /* 0x000fe40000010000 */
[----:B------:R-:W-:-:S02]  /*82a0*/  FFMA.FTZ R104, R145, R171, R20 ;  /* 0x000000ab91687223 */ /* 0x000fc40000010014 */
[C---:B------:R-:W-:Y:S02]  /*82b0*/  FMUL.FTZ R181, R3.reuse, R181 ;  /* 0x000000b503b57220 */ /* 0x040fe40000410000 */
[----:B------:R-:W-:Y:S02]  /*82c0*/  FMUL.FTZ R20, R3, R159 ;  /* 0x0000009f03147220 */ /* 0x000fe40000410000 */
[----:B------:R-:W-:Y:S02]  /*82d0*/  FFMA.FTZ R24, R137, R179, R24 ;  /* 0x000000b389187223 */ /* 0x000fe40000010018 */
[----:B------:R-:W-:Y:S02]  /*82e0*/  FMUL.FTZ R21, R136, R21 ;  /* 0x0000001588157220 */ /* 0x000fe40000410000 */
[C---:B------:R-:W-:Y:S02]  /*82f0*/  FFMA.FTZ R181, R2.reuse, R183, R181 ;  /* 0x000000b702b57223 */ /* 0x040fe400000100b5 */
[----:B------:R-:W-:-:S02]  /*8300*/  FFMA.FTZ R20, R2, R173, -R20 ;  /* 0x000000ad02147223 */ /* 0x000fc40000010814 */
[----:B------:R-:W-:Y:S02]  /*8310*/  FFMA.FTZ R91, R24, R34, R91 ;  /* 0x00000022185b7223 */ /* 0x000fe4000001005b */
[----:B------:R-:W-:Y:S02]  /*8320*/  FFMA.FTZ R140, R41, R24, R140 ;  /* 0x00000018298c7223 */ /* 0x000fe4000001008c */
[----:B------:R-:W-:Y:S02]  /*8330*/  FMUL.FTZ R24, R3, R171 ;  /* 0x000000ab03187220 */ /* 0x000fe40000410000 */
[----:B------:R-:W-:Y:S02]  /*8340*/  FFMA.FTZ R181, R134, R181, R21 ;  /* 0x000000b586b57223 */ /* 0x000fe40000010015 */
[----:B------:R-:W-:Y:S02]  /*8350*/  FMUL.FTZ R29, R29, R20 ;  /* 0x000000141d1d7220 */ /* 0x000fe40000410000 */
[----:B------:R-:W-:-:S02]  /*8360*/  FMUL.FTZ R21, R3, R169 ;  /* 0x000000a903157220 */ /* 0x000fc40000410000 */
[----:B------:R-:W-:Y:S02]  /*8370*/  FMUL.FTZ R20, R3, R26 ;  /* 0x0000001a03147220 */ /* 0x000fe40000410000 */
[C---:B------:R-:W-:Y:S02]  /*8380*/  FFMA.FTZ R169, R2.reuse, R169, -R24 ;  /* 0x000000a902a97223 */ /* 0x040fe40000010818 */
[-C--:B------:R-:W-:Y:S02]  /*8390*/  FMUL.FTZ R24, R147, R173.reuse ;  /* 0x000000ad93187220 */ /* 0x080fe40000410000 */
[C---:B------:R-:W-:Y:S02]  /*83a0*/  FMUL.FTZ R173, R3.reuse, R173 ;  /* 0x000000ad03ad7220 */ /* 0x040fe40000410000 */
[-C--:B------:R-:W-:Y:S02]  /*83b0*/  FMUL.FTZ R3, R3, R27.reuse ;  /* 0x0000001b03037220 */ /* 0x080fe40000410000 */
[----:B------:R-:W-:-:S02]  /*83c0*/  FFMA.FTZ R20, R2, R27, -R20 ;  /* 0x0000001b02147223 */ /* 0x000fc40000010814 */
[----:B------:R-:W-:Y:S02]  /*83d0*/  FFMA.FTZ R21, R2, R171, R21 ;  /* 0x000000ab02157223 */ /* 0x000fe40000010015 */
[----:B------:R-:W-:Y:S02]  /*83e0*/  FMUL.FTZ R169, R132, R169 ;  /* 0x000000a984a97220 */ /* 0x000fe40000410000 */
[----:B------:R-:W-:Y:S02]  /*83f0*/  FMUL.FTZ R27, R119, R27 ;  /* 0x0000001b771b7220 */ /* 0x000fe40000410000 */
[C---:B------:R-:W-:Y:S02]  /*8400*/  FFMA.FTZ R173, R2.reuse, R159, R173 ;  /* 0x0000009f02ad7223 */ /* 0x040fe400000100ad */
[----:B------:R-:W-:Y:S02]  /*8410*/  FFMA.FTZ R3, R2, R26, R3 ;  /* 0x0000001a02037223 */ /* 0x000fe40000010003 */
[----:B------:R-:W-:-:S02]  /*8420*/  FMUL.FTZ R20, R23, R20 ;  /* 0x0000001417147220 */ /* 0x000fc40000410000 */
[----:B0-----:R-:W-:Y:S02]  /*8430*/  @!P0 FADD.FTZ R5, R5, R108 ;  /* 0x0000006c05058221 */ /* 0x001fe40000010000 */
        /* <DEDUP_REMOVED lines=34> */
.L_x_11788:
[----:B0-----:R-:W-:Y:S05]  /*8660*/  BSYNC B0 ;  /* 0x0000000000007941 */ /* 0x001fea0003800000 */
.L_x_11787:
[----:B------:R-:W-:Y:S02]  /*8670*/  IADD3 R115, R115, 0x1, RZ ;  /* 0x0000000173737810 */ /* 0x000fe40007ffe0ff */
[----:B------:R-:W-:-:S02]  /*8680*/  IADD3 R102, P1, R102, 0x1, RZ ;  /* 0x0000000166667810 */ /* 0x000fc40007f3e0ff */
[----:B------:R-:W-:Y:S02]  /*8690*/  ISETP.GE.AND P0, PT, R115, c[0x0][0x16c], PT ;  /* 0x00005b0073007a0c */ /* 0x000fe40003f06270 */
[----:B------:R-:W-:-:S11]  /*86a0*/  IADD3.X R117, RZ, R117, RZ, P1, !PT ;  /* 0x00000075ff757210 */ /* 0x000fd60000ffe4ff */
[----:B------:R-:W-:Y:S01]  /*86b0*/  @P0 CALL.REL.NOINC `(.L_x_11742) ;  /* 0x0000001000000944 */ /* 0x000fe20003c00000 */
[----:B------:R-:W-:Y:S05]  /*86c0*/  BRA `(.L_x_11789) ;  /* 0xffffb50000007947 */ /* 0x000fea000383ffff */
.L_x_11742:
        /* <DEDUP_REMOVED lines=152> */
.L_x_11791:
[----:B------:R-:W-:Y:S05]  /*9050*/  BSYNC B0 ;  /* 0x0000000000007941 */ /* 0x000fea0003800000 */
.L_x_11790:
        /* <DEDUP_REMOVED lines=60> */
.L_x_11793:
[----:B------:R-:W-:Y:S05]  /*9420*/  BSYNC B0 ;  /* 0x0000000000007941 */ /* 0x000fea0003800000 */
.L_x_11792:
        /* <DEDUP_REMOVED lines=38> */
.L_x_11720:
        /* <DEDUP_REMOVED lines=24> */
.L_x_11796:
[----:B0-----:R-:W-:Y:S05]  /*9810*/  BSYNC B0 ;  /* 0x0000000000007941 */ /* 0x001fea0003800000 */
.L_x_11795:
        /* <DEDUP_REMOVED lines=23> */
.L_x_11798:
[----:B------:R-:W2:Y:S02]  /*9990*/  S2R R17, SR_TID.X ;  /* 0x0000000000117919 */ /* 0x000ea40000002100 */
.L_x_11799:
[----:B0-----:R-:W-:Y:S05]  /*99a0*/  BSYNC B0 ;  /* 0x0000000000007941 */ /* 0x001fea0003800000 */
.L_x_11797:
[----:B--2---:R-:W-:-:S13]  /*99b0*/  ISETP.GE.AND P0, PT, R17, c[0x0][0x16c], PT ;  /* 0x00005b0011007a0c */ /* 0x004fda0003f06270 */
[----:B------:R-:W-:Y:S05]  /*99c0*/  @P0 EXIT ;  /* 0x000000000000094d */ /* 0x000fea0003800000 */
[C---:B------:R-:W-:Y:S02]  /*99d0*/  IMAD R0, R80.reuse, c[0x0][0x2c8], RZ ;  /* 0x0000b20050007a24 */ /* 0x040fe400078e02ff */
[----:B------:R-:W-:Y:S02]  /*99e0*/  IMAD R80, R80, c[0x0][0x288], RZ ;  /* 0x0000a20050507a24 */ /* 0x000fe400078e02ff */
[----:B------:R-:W-:-:S04]  /*99f0*/  IMAD.WIDE.U32 R6, R81, c[0x0][0x2c8], RZ ;  /* 0x0000b20051067a25 */ /* 0x000fc800078e00ff */
[C---:B-1----:R-:W-:Y:S02]  /*9a00*/  IMAD R23, R81.reuse, c[0x0][0x2cc], R0 ;  /* 0x0000b30051177a24 */ /* 0x042fe400078e0200 */
[C---:B------:R-:W-:Y:S02]  /*9a10*/  IMAD R21, R81.reuse, c[0x0][0x28c], R80 ;  /* 0x0000a30051157a24 */ /* 0x040fe400078e0250 */
[----:B------:R-:W-:Y:S01]  /*9a20*/  IMAD.WIDE.U32 R8, R81, c[0x0][0x288], RZ ;  /* 0x0000a20051087a25 */ /* 0x000fe200078e00ff */
[----:B------:R-:W-:-:S04]  /*9a30*/  IADD3 R23, R7, R23, RZ ;  /* 0x0000001707177210 */ /* 0x000fc80007ffe0ff */
[----:B------:R-:W-:Y:S02]  /*9a40*/  IADD3 R21, R9, R21, RZ ;  /* 0x0000001509157210 */ /* 0x000fe40007ffe0ff */
.L_x_11800:
        /* <DEDUP_REMOVED lines=28> */
.L_x_11801:
        /* <DEDUP_REMOVED lines=15> */
.L_x_14734:


//--------------------- .text._Z25selective_scan_bwd_kernelI32Selective_Scan_bwd_kernel_traitsILi32ELi8ELb0ELb1ELb1ELb0ELb0EfN3c107complexIfEEEEv12SSMParamsBwd --------------------------
	.section	.text._Z25selective_scan_bwd_kernelI32Selective_Scan_bwd_kernel_traitsILi32ELi8ELb0ELb1ELb1ELb0ELb0EfN3c107complexIfEEEEv12SSMParamsBwd,"ax",@progbits
	.sectioninfo	@"SHI_REGISTERS=228"
	.align	128
        .global         _Z25selective_scan_bwd_kernelI32Selective_Scan_bwd_kernel_traitsILi32ELi8ELb0ELb1ELb1ELb0ELb0EfN3c107complexIfEEEEv12SSMParamsBwd
        .type           _Z25selective_scan_bwd_kernelI32Selective_Scan_bwd_kernel_traitsILi32ELi8ELb0ELb1ELb1ELb0ELb0EfN3c107complexIfEEEEv12SSMParamsBwd,@function
        .size           _Z25selective_scan_bwd_kernelI32Selective_Scan_bwd_kernel_traitsILi32ELi8ELb0ELb1ELb1ELb0ELb0EfN3c107complexIfEEEEv12SSMParamsBwd,(.L_x_14735 - _Z25selective_scan_bwd_kernelI32Selective_Scan_bwd_kernel_traitsILi32ELi8ELb0ELb1ELb1ELb0ELb0EfN3c107complexIfEEEEv12SSMParamsBwd)
        .other          _Z25selective_scan_bwd_kernelI32Selective_Scan_bwd_kernel_traitsILi32ELi8ELb0ELb1ELb1ELb0ELb0EfN3c107complexIfEEEEv12SSMParamsBwd,@"STO_CUDA_ENTRY STV_DEFAULT"
_Z25selective_scan_bwd_kernelI32Selective_Scan_bwd_kernel_traitsILi32ELi8ELb0ELb1ELb1ELb0ELb0EfN3c107complexIfEEEEv12SSMParamsBwd:
.text._Z25selective_scan_bwd_kernelI32Selective_Scan_bwd_kernel_traitsILi32ELi8ELb0ELb1ELb1ELb0ELb0EfN3c107complexIfEEEEv12SSMParamsBwd:
[----:B------:R-:W-:Y:S02]  /*0000*/  MOV R1, c[0x0][0x28] ;  /* 0x00000a0000017a02 */ /* 0x000fe40000000f00 */
[----:B------:R-:W-:Y:S01]  /*0010*/  IABS R19, c[0x0][0x178] ;  /* 0x00005e0000137a13 */ /* 0x000fe20000000000 */
[----:B------:R-:W0:Y:S01]  /*0020*/  S2R R99, SR_CTAID.Y ;  /* 0x0000000000637919 */ /* 0x000e220000002600 */
[----:B------:R-:W-:Y:S01]  /*0030*/  ISETP.NE.U32.AND P0, PT, RZ, c[0x0][0x238], PT ;  /* 0x00008e00ff007a0c */ /* 0x000fe20003f05070 */
[----:B------:R-:W-:Y:S01]  /*0040*/  CS2R R96, SRZ ;  /* 0x0000000000607805 */ /* 0x000fe2000001ff00 */
[----:B------:R-:W1:Y:S01]  /*0050*/  I2F.RP R0, R19 ;  /* 0x0000001300007306 */ /* 0x000e620000209400 */
[----:B------:R-:W-:Y:S01]  /*0060*/  ISETP.NE.U32.AND P1, PT, RZ, c[0x0][0x250], PT ;  /* 0x00009400ff007a0c */ /* 0x000fe20003f25070 */
[----:B------:R-:W-:Y:S01]  /*0070*/  ULDC.64 UR10, c[0x0][0x118] ;  /* 0x00004600000a7ab9 */ /* 0x000fe20000000a00 */
[----:B------:R-:W-:Y:S02]  /*0080*/  ISETP.NE.AND.EX P0, PT, RZ, c[0x0][0x23c], PT, P0 ;  /* 0x00008f00ff007a0c */ /* 0x000fe40003f05300 */
[----:B------:R-:W-:-:S03]  /*0090*/  ISETP.NE.AND.EX P1, PT, RZ, c[0x0][0x254], PT, P1 ;  /* 0x00009500ff007a0c */ /* 0x000fc60003f25310 */
[----:B-1----:R-:W1:Y:S01]  /*00a0*/  MUFU.RCP R0, R0 ;  /* 0x0000000000007308 */ /* 0x002e620000001000 */
[----:B0-----:R-:W-:-:S07]  /*00b0*/  SHF.R.S32.HI R98, RZ, 0x1f, R99 ;  /* 0x0000001fff627819 */ /* 0x001fce0000011463 */
[C---:B------:R-:W-:Y:S01]  /*00c0*/  @P0 LEA R2, P2, R99.reuse, c[0x0][0x238], 0x2 ;  /* 0x00008e0063020a11 */ /* 0x040fe200078410ff */
[----:B------:R-:W0:Y:S01]  /*00d0*/  S2R R94, SR_CTAID.X ;  /* 0x00000000005e7919 */ /* 0x000e220000002500 */
[C---:B------:R-:W-:Y:S02]  /*00e0*/  @P1 LEA R4, P3, R99.reuse, c[0x0][0x250], 0x2 ;  /* 0x0000940063041a11 */ /* 0x040fe400078610ff */
[C-C-:B------:R-:W-:Y:S02]  /*00f0*/  @P0 LEA.HI.X R3, R99.reuse, c[0x0][0x23c], R98.reuse, 0x2, P2 ;  /* 0x00008f0063030a11 */ /* 0x140fe400010f1462 */
[C---:B------:R-:W-:Y:S02]  /*0100*/  @P1 LEA.HI.X R5, R99.reuse, c[0x0][0x254], R98, 0x2, P3 ;  /* 0x0000950063051a11 */ /* 0x040fe400018f1462 */
[----:B-1----:R-:W-:Y:S01]  /*0110*/  IADD3 R6, R0, 0xffffffe, RZ ;  /* 0x0ffffffe00067810 */ /* 0x002fe20007ffe0ff */
[----:B------:R1:W5:Y:S03]  /*0120*/  @P0 LDG.E R97, [R2.64] ;  /* 0x0000000a02610981 */ /* 0x000366000c1e1900 */
[----:B------:R2:W3:Y:S01]  /*0130*/  F2I.FTZ.U32.TRUNC.NTZ R7, R6 ;  /* 0x0000000600077305 */ /* 0x0004e2000021f000 */
[----:B------:R4:W5:Y:S01]  /*0140*/  @P1 LDG.E R96, [R4.64] ;  /* 0x0000000a04601981 */ /* 0x000962000c1e1900 */
[----:B------:R-:W-:Y:S01]  /*0150*/  IABS R0, R99 ;  /* 0x0000006300007213 */ /* 0x000fe20000000000 */
[C---:B------:R-:W-:Y:S01]  /*0160*/  IMAD R12, R98.reuse, c[0x0][0x1e8], RZ ;  /* 0x00007a00620c7a24 */ /* 0x040fe200078e02ff */
[----:B------:R-:W-:Y:S01]  /*0170*/  ISETP.NE.AND P0, PT, RZ, c[0x0][0x178], PT ;  /* 0x00005e00ff007a0c */ /* 0x000fe20003f05270 */
[----:B------:R-:W-:Y:S01]  /*0180*/  IMAD R14, R98, c[0x0][0x280], RZ ;  /* 0x0000a000620e7a24 */ /* 0x000fe200078e02ff */
[----:B------:R-:W-:Y:S01]  /*0190*/  MOV R16, c[0x0][0x174] ;  /* 0x00005d0000107a02 */ /* 0x000fe20000000f00 */
[C---:B------:R-:W-:Y:S01]  /*01a0*/  IMAD R12, R99.reuse, c[0x0][0x1ec], R12 ;  /* 0x00007b00630c7a24 */ /* 0x040fe200078e020c */
[----:B------:R-:W-:Y:S01]  /*01b0*/  HFMA2.MMA R93, -RZ, RZ, 0, 0 ;  /* 0x00000000ff5d7435 */ /* 0x000fe200000001ff */
[----:B------:R-:W-:Y:S01]  /*01c0*/  IMAD R14, R99, c[0x0][0x284], R14 ;  /* 0x0000a100630e7a24 */ /* 0x000fe200078e020e */
[----:B--2---:R-:W-:Y:S01]  /*01d0*/  HFMA2.MMA R6, -RZ, RZ, 0, 0 ;  /* 0x00000000ff067435 */ /* 0x004fe200000001ff */
[----:B------:R-:W-:-:S02]  /*01e0*/  MOV R90, RZ ;  /* 0x000000ff005a7202 */ /* 0x000fc40000000f00 */
[----:B0-----:R-:W-:Y:S02]  /*01f0*/  SHF.R.S32.HI R92, RZ, 0x1f, R94 ;  /* 0x0000001fff5c7819 */ /* 0x001fe4000001145e */
[----:B---3--:R-:W-:-:S03]  /*0200*/  IADD3 R8, RZ, -R7, RZ ;  /* 0x80000007ff087210 */ /* 0x008fc60007ffe0ff */
[C---:B----4-:R-:W-:Y:S02]  /*0210*/  IMAD R5, R92.reuse, c[0x0][0x1d0], RZ ;  /* 0x000074005c057a24 */ /* 0x050fe400078e02ff */
[----:B------:R-:W-:Y:S02]  /*0220*/  IMAD R11, R92, c[0x0][0x278], RZ ;  /* 0x00009e005c0b7a24 */ /* 0x000fe400078e02ff */
[----:B-1----:R-:W-:Y:S02]  /*0230*/  IMAD R3, R8, R19, RZ ;  /* 0x0000001308037224 */ /* 0x002fe400078e02ff */
[----:B------:R-:W-:Y:S02]  /*0240*/  IMAD R5, R94, c[0x0][0x1d4], R5 ;  /* 0x000075005e057a24 */ /* 0x000fe400078e0205 */
[----:B------:R-:W-:Y:S01]  /*0250*/  IMAD.HI.U32 R7, R7, R3, R6 ;  /* 0x0000000307077227 */ /* 0x000fe200078e0006 */
[----:B------:R-:W-:-:S03]  /*0260*/  LOP3.LUT R6, R99, c[0x0][0x178], RZ, 0x3c, !PT ;  /* 0x00005e0063067a12 */ /* 0x000fc600078e3cff */
[----:B------:R-:W-:Y:S01]  /*0270*/  IMAD.WIDE.U32 R2, R94, c[0x0][0x1d0], RZ ;  /* 0x000074005e027a25 */ /* 0x000fe200078e00ff */
[----:B------:R-:W-:-:S03]  /*0280*/  ISETP.GE.AND P3, PT, R6, RZ, PT ;  /* 0x000000ff0600720c */ /* 0x000fc60003f66270 */
[----:B------:R-:W-:Y:S01]  /*0290*/  IMAD.HI.U32 R95, R7, R0, RZ ;  /* 0x00000000075f7227 */ /* 0x000fe200078e00ff */
[----:B------:R-:W-:-:S03]  /*02a0*/  IADD3 R3, R3, R5, RZ ;  /* 0x0000000503037210 */ /* 0x000fc60007ffe0ff */
[C---:B------:R-:W-:Y:S01]  /*02b0*/  IMAD R7, R92.reuse, c[0x0][0x1e0], RZ ;  /* 0x000078005c077a24 */ /* 0x040fe200078e02ff */
[----:B------:R-:W-:Y:S01]  /*02c0*/  IADD3 R4, -R95, RZ, RZ ;  /* 0x000000ff5f047210 */ /* 0x000fe20007ffe1ff */
[----:B------:R-:W-:Y:S02]  /*02d0*/  IMAD R15, R92, c[0x0][0x190], RZ ;  /* 0x000064005c0f7a24 */ /* 0x000fe400078e02ff */
[C---:B------:R-:W-:Y:S02]  /*02e0*/  IMAD R9, R94.reuse, c[0x0][0x1e4], R7 ;  /* 0x000079005e097a24 */ /* 0x040fe400078e0207 */
[----:B------:R-:W-:Y:S02]  /*02f0*/  IMAD R0, R19, R4, R0 ;  /* 0x0000000413007224 */ /* 0x000fe400078e0200 */
[----:B------:R-:W-:-:S03]  /*0300*/  IMAD.WIDE.U32 R4, R94, c[0x0][0x1e0], RZ ;  /* 0x000078005e047a25 */ /* 0x000fc600078e00ff */
[----:B------:R-:W-:Y:S01]  /*0310*/  ISETP.GT.U32.AND P2, PT, R19, R0, PT ;  /* 0x000000001300720c */ /* 0x000fe20003f44070 */
[----:B------:R-:W-:Y:S01]  /*0320*/  IMAD.WIDE.U32 R6, R94, c[0x0][0x278], RZ ;  /* 0x00009e005e067a25 */ /* 0x000fe200078e00ff */
[----:B------:R-:W-:-:S03]  /*0330*/  IADD3 R5, R5, R9, RZ ;  /* 0x0000000905057210 */ /* 0x000fc60007ffe0ff */
[C---:B------:R-:W-:Y:S02]  /*0340*/  IMAD R13, R94.reuse, c[0x0][0x27c], R11 ;  /* 0x00009f005e0d7a24 */ /* 0x040fe400078e020b */
[----:B------:R-:W-:-:S03]  /*0350*/  IMAD.WIDE.U32 R8, R94, c[0x0][0x190], RZ ;  /* 0x000064005e087a25 */ /* 0x000fc600078e00ff */
[----:B------:R-:W-:Y:S01]  /*0360*/  IADD3 R7, R7, R13, RZ ;  /* 0x0000000d07077210 */ /* 0x000fe20007ffe0ff */
[----:B------:R-:W-:Y:S01]  /*0370*/  IMAD R15, R94, c[0x0][0x194], R15 ;  /* 0x000065005e0f7a24 */ /* 0x000fe200078e020f */
[----:B------:R-:W-:Y:S01]  /*0380*/  LEA R13, R16, 0xffffff00, 0x8 ;  /* 0xffffff00100d7811 */ /* 0x000fe200078e40ff */
[----:B------:R-:W-:Y:S01]  /*0390*/  IMAD.WIDE.U32 R4, R99, c[0x0][0x1e8], R4 ;  /* 0x00007a0063047a25 */ /* 0x000fe200078e0004 */
[-C--:B------:R-:W-:Y:S02]  /*03a0*/  @!P2 IADD3 R0, R0, -R19.reuse, RZ ;  /* 0x800000130000a210 */ /* 0x080fe40007ffe0ff */
[----:B------:R-:W-:Y:S01]  /*03b0*/  @!P2 IADD3 R95, R95, 0x1, RZ ;  /* 0x000000015f5fa810 */ /* 0x000fe20007ffe0ff */
[----:B------:R-:W-:Y:S01]  /*03c0*/  IMAD.WIDE.U32 R2, R99, c[0x0][0x1d8], R2 ;  /* 0x0000760063027a25 */ /* 0x000fe200078e0002 */
[----:B------:R-:W-:Y:S02]  /*03d0*/  ISETP.GE.U32.AND P1, PT, R0, R19, PT ;  /* 0x000000130000720c */ /* 0x000fe40003f26070 */
[----:B------:R-:W-:Y:S01]  /*03e0*/  IADD3 R9, R9, R15, RZ ;  /* 0x0000000f09097210 */ /* 0x000fe20007ffe0ff */
[----:B------:R-:W-:Y:S01]  /*03f0*/  IMAD R0, R98, c[0x0][0x1d8], RZ ;  /* 0x0000760062007a24 */ /* 0x000fe200078e02ff */
[----:B------:R-:W-:Y:S01]  /*0400*/  SHF.R.S32.HI R15, RZ, 0x1f, R13 ;  /* 0x0000001fff0f7819 */ /* 0x000fe2000001140d */
[----:B------:R-:W-:Y:S01]  /*0410*/  IMAD R17, R92, c[0x0][0x1b0], RZ ;  /* 0x00006c005c117a24 */ /* 0x000fe200078e02ff */
[----:B------:R-:W-:Y:S01]  /*0420*/  IADD3 R85, P2, R13, R4, RZ ;  /* 0x000000040d557210 */ /* 0x000fe20007f5e0ff */
[----:B------:R-:W-:-:S02]  /*0430*/  IMAD R0, R99, c[0x0][0x1dc], R0 ;  /* 0x0000770063007a24 */ /* 0x000fc400078e0200 */
[----:B------:R-:W-:Y:S01]  /*0440*/  IMAD.WIDE.U32 R6, R99, c[0x0][0x280], R6 ;  /* 0x0000a00063067a25 */ /* 0x000fe200078e0006 */
[----:B------:R-:W-:-:S03]  /*0450*/  IADD3.X R4, R15, R5, R12, P2, !PT ;  /* 0x000000050f047210 */ /* 0x000fc600017fe40c */
[----:B------:R-:W-:Y:S01]  /*0460*/  @P1 IADD3 R95, R95, 0x1, RZ ;  /* 0x000000015f5f1810 */ /* 0x000fe20007ffe0ff */
[C---:B------:R-:W-:Y:S01]  /*0470*/  IMAD.WIDE.U32 R10, R94.reuse, c[0x0][0x1b0], RZ ;  /* 0x00006c005e0a7a25 */ /* 0x040fe200078e00ff */
[----:B------:R-:W-:Y:S02]  /*0480*/  IADD3 R87, P1, R13, R2, RZ ;  /* 0x000000020d577210 */ /* 0x000fe40007f3e0ff */
[----:B------:R-:W-:Y:S01]  /*0490*/  @!P3 IADD3 R95, -R95, RZ, RZ ;  /* 0x000000ff5f5fb210 */ /* 0x000fe20007ffe1ff */
[----:B------:R-:W-:Y:S01]  /*04a0*/  IMAD R17, R94, c[0x0][0x1b4], R17 ;  /* 0x00006d005e117a24 */ /* 0x000fe200078e0211 */
[----:B------:R-:W-:Y:S02]  /*04b0*/  @!P0 LOP3.LUT R95, RZ, c[0x0][0x178], RZ, 0x33, !PT ;  /* 0x00005e00ff5f8a12 */ /* 0x000fe400078e33ff */
[----:B------:R-:W-:Y:S02]  /*04c0*/  LEA R86, P0, R85, c[0x0][0x248], 0x2 ;  /* 0x0000920055567a11 */ /* 0x000fe400078010ff */
[----:B------:R-:W-:Y:S01]  /*04d0*/  IADD3.X R2, R15, R3, R0, P1, !PT ;  /* 0x000000030f027210 */ /* 0x000fe20000ffe400 */
[----:B------:R-:W-:Y:S01]  /*04e0*/  IMAD.WIDE.U32 R8, R95, c[0x0][0x1a8], R8 ;  /* 0x00006a005f087a25 */ /* 0x000fe200078e0008 */
[----:B------:R-:W-:-:S02]  /*04f0*/  LEA R88, P1, R87, c[0x0][0x240], 0x2 ;  /* 0x0000900057587a11 */ /* 0x000fc400078210ff */
[----:B------:R-:W-:Y:S02]  /*0500*/  SHF.R.S32.HI R173, RZ, 0x1f, R95 ;  /* 0x0000001fffad7819 */ /* 0x000fe4000001145f */
[----:B------:R-:W-:Y:S02]  /*0510*/  LEA.HI.X R85, R85, c[0x0][0x24c], R4, 0x2, P0 ;  /* 0x0000930055557a11 */ /* 0x000fe400000f1404 */
[----:B------:R-:W-:Y:S01]  /*0520*/  IADD3 R13, P4, R13, R6, RZ ;  /* 0x000000060d0d7210 */ /* 0x000fe20007f9e0ff */
[----:B------:R-:W-:Y:S01]  /*0530*/  IMAD R0, R173, c[0x0][0x1a8], RZ ;  /* 0x00006a00ad007a24 */ /* 0x000fe200078e02ff */
[----:B------:R-:W-:Y:S02]  /*0540*/  ISETP.NE.U32.AND P0, PT, RZ, c[0x0][0x260], PT ;  /* 0x00009800ff007a0c */ /* 0x000fe40003f05070 */
[----:B------:R-:W-:Y:S01]  /*0550*/  IADD3 R11, R11, R17, RZ ;  /* 0x000000110b0b7210 */ /* 0x000fe20007ffe0ff */
[----:B------:R-:W-:Y:S01]  /*0560*/  IMAD R5, R95, c[0x0][0x1ac], R0 ;  /* 0x00006b005f057a24 */ /* 0x000fe200078e0200 */
[----:B------:R-:W-:Y:S01]  /*0570*/  LEA.HI.X R87, R87, c[0x0][0x244], R2, 0x2, P1 ;  /* 0x0000910057577a11 */ /* 0x000fe200008f1402 */
[----:B------:R-:W-:Y:S01]  /*0580*/  IMAD R2, R173, c[0x0][0x1c8], RZ ;  /* 0x00007200ad027a24 */ /* 0x000fe200078e02ff */
[----:B------:R-:W-:Y:S01]  /*0590*/  IADD3.X R6, R15, R7, R14, P4, !PT ;  /* 0x000000070f067210 */ /* 0x000fe200027fe40e */
[----:B------:R-:W-:Y:S01]  /*05a0*/  IMAD.WIDE.U32 R10, R95, c[0x0][0x1c8], R10 ;  /* 0x000072005f0a7a25 */ /* 0x000fe200078e000a */
[----:B------:R-:W-:-:S02]  /*05b0*/  LEA R84, P2, R13, c[0x0][0x308], 0x2 ;  /* 0x0000c2000d547a11 */ /* 0x000fc400078410ff */
[----:B------:R-:W-:Y:S01]  /*05c0*/  ISETP.NE.AND.EX P0, PT, RZ, c[0x0][0x264], PT, P0 ;  /* 0x00009900ff007a0c */ /* 0x000fe20003f05300 */
[----:B------:R-:W-:Y:S01]  /*05d0*/  IMAD R7, R95, c[0x0][0x1cc], R2 ;  /* 0x000073005f077a24 */ /* 0x000fe200078e0202 */
[----:B------:R-:W-:Y:S02]  /*05e0*/  LEA R3, R16, 0xfffffe00, 0x9 ;  /* 0xfffffe0010037811 */ /* 0x000fe400078e48ff */
[----:B------:R-:W-:Y:S02]  /*05f0*/  LEA.HI.X R83, R13, c[0x0][0x30c], R6, 0x2, P2 ;  /* 0x0000c3000d537a11 */ /* 0x000fe400010f1406 */
[----:B------:R-:W-:Y:S02]  /*0600*/  ISETP.NE.U32.AND P1, PT, RZ, c[0x0][0x328], PT ;  /* 0x0000ca00ff007a0c */ /* 0x000fe40003f25070 */
[----:B------:R-:W-:Y:S02]  /*0610*/  ISETP.NE.U32.AND P2, PT, RZ, c[0x0][0x348], PT ;  /* 0x0000d200ff007a0c */ /* 0x000fe40003f45070 */
[----:B------:R-:W-:-:S02]  /*0620*/  IADD3 R81, P5, R3, R8, RZ ;  /* 0x0000000803517210 */ /* 0x000fc40007fbe0ff */
[----:B------:R-:W-:Y:S02]  /*0630*/  SHF.R.S32.HI R0, RZ, 0x1f, R3 ;  /* 0x0000001fff007819 */ /* 0x000fe40000011403 */
[----:B------:R-:W-:Y:S02]  /*0640*/  IADD3 R5, R9, R5, RZ ;  /* 0x0000000509057210 */ /* 0x000fe40007ffe0ff */
[----:B------:R-:W-:Y:S01]  /*0650*/  IADD3 R3, P4, R3, R10, RZ ;  /* 0x0000000a03037210 */ /* 0x000fe20007f9e0ff */
[----:B------:R-:W-:Y:S01]  /*0660*/  CS2R R8, SRZ ;  /* 0x0000000000087805 */ /* 0x000fe2000001ff00 */
[----:B------:R-:W-:Y:S02]  /*0670*/  IADD3 R7, R11, R7, RZ ;  /* 0x000000070b077210 */ /* 0x000fe40007ffe0ff */
[----:B------:R-:W-:Y:S01]  /*0680*/  ISETP.NE.AND.EX P1, PT, RZ, c[0x0][0x32c], PT, P1 ;  /* 0x0000cb00ff007a0c */ /* 0x000fe20003f25310 */
[----:B------:R-:W-:Y:S01]  /*0690*/  CS2R R10, SRZ ;  /* 0x00000000000a7805 */ /* 0x000fe2000001ff00 */
[----:B------:R-:W-:-:S02]  /*06a0*/  ISETP.NE.AND.EX P2, PT, RZ, c[0x0][0x34c], PT, P2 ;  /* 0x0000d300ff007a0c */ /* 0x000fc40003f45320 */
[----:B------:R-:W-:Y:S02]  /*06b0*/  ISETP.GE.AND P3, PT, R16, 0x1, PT ;  /* 0x000000011000780c */ /* 0x000fe40003f66270 */
[C---:B------:R-:W-:Y:S02]  /*06c0*/  IADD3.X R4, R0.reuse, R5, RZ, P5, !PT ;  /* 0x0000000500047210 */ /* 0x040fe40002ffe4ff */
[----:B------:R-:W-:Y:S01]  /*06d0*/  IADD3.X R2, R0, R7, RZ, P4, !PT ;  /* 0x0000000700027210 */ /* 0x000fe200027fe4ff */
[----:B------:R-:W-:Y:S01]  /*06e0*/  @P0 IMAD R0, R94, c[0x0][0x164], R99 ;  /* 0x000059005e000a24 */ /* 0x000fe200078e0263 */
[C---:B------:R-:W-:Y:S02]  /*06f0*/  LEA R82, P5, R81.reuse, c[0x0][0x228], 0x2 ;  /* 0x00008a0051527a11 */ /* 0x040fe400078a10ff */
[----:B------:R-:W-:Y:S01]  /*0700*/  @P0 MOV R13, 0x10 ;  /* 0x00000010000d0802 */ /* 0x000fe20000000f00 */
[----:B------:R-:W-:Y:S01]  /*0710*/  @P0 IMAD R0, R0, c[0x0][0x174], RZ ;  /* 0x00005d0000000a24 */ /* 0x000fe200078e02ff */
[----:B------:R-:W-:-:S02]  /*0720*/  LEA.HI.X R81, R81, c[0x0][0x22c], R4, 0x2, P5 ;  /* 0x00008b0051517a11 */ /* 0x000fc400028f1404 */
[----:B------:R-:W-:Y:S01]  /*0730*/  LEA R80, P6, R3, c[0x0][0x230], 0x2 ;  /* 0x00008c0003507a11 */ /* 0x000fe200078c10ff */
[----:B------:R-:W-:Y:S01]  /*0740*/  @P0 IMAD R0, R0, c[0x0][0x16c], RZ ;  /* 0x00005b0000000a24 */ /* 0x000fe200078e02ff */
[C---:B------:R-:W-:Y:S02]  /*0750*/  @P1 LEA R10, P4, R99.reuse, c[0x0][0x328], 0x2 ;  /* 0x0000ca00630a1a11 */ /* 0x040fe400078810ff */
[----:B------:R-:W-:Y:S01]  /*0760*/  @P2 LEA R8, P5, R99, c[0x0][0x348], 0x2 ;  /* 0x0000d20063082a11 */ /* 0x000fe200078a10ff */
[----:B------:R-:W-:Y:S01]  /*0770*/  @P0 IMAD.WIDE R12, R0, R13, c[0x0][0x260] ;  /* 0x00009800000c0625 */ /* 0x000fe200078e020d */
[----:B------:R-:W-:Y:S01]  /*0780*/  LEA.HI.X R79, R3, c[0x0][0x234], R2, 0x2, P6 ;  /* 0x00008d00034f7a11 */ /* 0x000fe200030f1402 */
[----:B------:R-:W-:Y:S01]  /*0790*/  @!P0 CS2R R12, SRZ ;  /* 0x00000000000c8805 */ /* 0x000fe2000001ff00 */
[C-C-:B------:R-:W-:Y:S02]  /*07a0*/  @P1 LEA.HI.X R11, R99.reuse, c[0x0][0x32c], R98.reuse, 0x2, P4 ;  /* 0x0000cb00630b1a11 */ /* 0x140fe400020f1462 */
[----:B------:R-:W-:Y:S01]  /*07b0*/  @P2 LEA.HI.X R9, R99, c[0x0][0x34c], R98, 0x2, P5 ;  /* 0x0000d30063092a11 */ /* 0x000fe200028f1462 */
[----:B------:R-:W-:Y:S05]  /*07c0*/  @!P3 BRA `(.L_x_11802) ;  /* 0x00006d300000b947 */ /* 0x000fea0003800000 */
[----:B------:R-:W0:Y:S01]  /*07d0*/  S2R R91, SR_TID.X ;  /* 0x00000000005b7919 */ /* 0x000e220000002100 */
[----:B------:R-:W-:-:S02]  /*07e0*/  MOV R90, RZ ;  /* 0x000000ff005a7202 */ /* 0x000fc40000000f00 */
[----:B------:R-:W-:Y:S01]  /*07f0*/  MOV R77, RZ ;  /* 0x000000ff004d7202 */ /* 0x000fe20000000f00 */
[----:B------:R-:W1:Y:S01]  /*0800*/  S2R R89, SR_LANEID ;  /* 0x0000000000597919 */ /* 0x000e620000000000 */
[----:B------:R-:W-:Y:S02]  /*0810*/  MOV R93, RZ ;  /* 0x000000ff005d7202 */ /* 0x000fe40000000f00 */
[----:B0-----:R-:W-:-:S04]  /*0820*/  SHF.L.U32 R78, R91, 0x3, RZ ;  /* 0x000000035b4e7819 */ /* 0x001fc800000006ff */
[----:B-1----:R-:W-:Y:S02]  /*0830*/  LOP3.LUT R78, R78, 0xffffff00, RZ, 0xc0, !PT ;  /* 0xffffff004e4e7812 */ /* 0x002fe400078ec0ff */
.L_x_11855:
[----:B------:R-:W-:Y:S01]  /*0840*/  IADD3 R172, -R77, c[0x0][0x174], RZ ;  /* 0x00005d004dac7a10 */ /* 0x000fe20007ffe1ff */
[----:B------:R-:W-:Y:S01]  /*0850*/  BAR.SYNC.DEFER_BLOCKING 0x0 ;  /* 0x0000000000007b1d */ /* 0x000fe20000010000 */
[----:B------:R-:W-:Y:S01]  /*0860*/  LOP3.LUT R75, R78, 0x1f, R91, 0xf8, !PT ;  /* 0x0000001f4e4b7812 */ /* 0x000fe200078ef85b */
[----:B------:R-:W-:Y:S01]  /*0870*/  HFMA2.MMA R0, -RZ, RZ, 0, 0 ;  /* 0x00000000ff007435 */ /* 0x000fe200000001ff */
[----:B------:R-:W-:Y:S01]  /*0880*/  LEA R76, R172, 0xffffff00, 0x8 ;  /* 0xffffff00ac4c7811 */ /* 0x000fe200078e40ff */
[----:B------:R-:W-:Y:S01]  /*0890*/  HFMA2.MMA R4, -RZ, RZ, 0, 0 ;  /* 0x00000000ff047435 */ /* 0x000fe200000001ff */
[C---:B------:R-:W-:Y:S01]  /*08a0*/  LOP3.LUT R5, R75.reuse, 0x20, RZ, 0xfc, !PT ;  /* 0x000000204b057812 */ /* 0x040fe200078efcff */
[----:B------:R-:W-:Y:S01]  /*08b0*/  CS2R R6, SRZ ;  /* 0x0000000000067805 */ /* 0x000fe2000001ff00 */
[----:B------:R-:W-:Y:S02]  /*08c0*/  IADD3 R74, -R76, c[0x0][0x168], RZ ;  /* 0x00005a004c4a7a10 */ /* 0x000fe40007ffe1ff */
[----:B0-----:R-:W-:-:S02]  /*08d0*/  LOP3.LUT R15, R75, 0x40, RZ, 0xfc, !PT ;  /* 0x000000404b0f7812 */ /* 0x001fc400078efcff */
[-C--:B------:R-:W-:Y:S02]  /*08e0*/  ISETP.GE.AND P0, PT, R75, R74.reuse, PT ;  /* 0x0000004a4b00720c */ /* 0x080fe40003f06270 */
[-C--:B------:R-:W-:Y:S02]  /*08f0*/  ISETP.GE.AND P1, PT, R5, R74.reuse, PT ;  /* 0x0000004a0500720c */ /* 0x080fe40003f26270 */
[----:B------:R-:W-:Y:S02]  /*0900*/  ISETP.GE.AND P2, PT, R15, R74, PT ;  /* 0x0000004a0f00720c */ /* 0x000fe40003f46270 */
[----:B------:R-:W-:Y:S02]  /*0910*/  MOV R2, R88 ;  /* 0x0000005800027202 */ /* 0x000fe40000000f00 */
[----:B------:R-:W-:Y:S02]  /*0920*/  MOV R3, R87 ;  /* 0x0000005700037202 */ /* 0x000fe40000000f00 */
[----:B------:R-:W-:-:S02]  /*0930*/  LOP3.LUT R17, R75, 0x60, RZ, 0xfc, !PT ;  /* 0x000000604b117812 */ /* 0x000fc400078efcff */
[C---:B------:R-:W-:Y:S01]  /*0940*/  LOP3.LUT R21, R75.reuse, 0x80, RZ, 0xfc, !PT ;  /* 0x000000804b157812 */ /* 0x040fe200078efcff */
[C---:B------:R-:W-:Y:S01]  /*0950*/  IMAD.WIDE R2, R75.reuse, 0x4, R2 ;  /* 0x000000044b027825 */ /* 0x040fe200078e0202 */
[C---:B------:R-:W-:Y:S02]  /*0960*/  LOP3.LUT R23, R75.reuse, 0xa0, RZ, 0xfc, !PT ;  /* 0x000000a04b177812 */ /* 0x040fe400078efcff */
[----:B------:R-:W-:Y:S02]  /*0970*/  LOP3.LUT R27, R75, 0xc0, RZ, 0xfc, !PT ;  /* 0x000000c04b1b7812 */ /* 0x000fe400078efcff */
[----:B------:R0:W2:Y:S01]  /*0980*/  @!P0 LDG.E R0, [R2.64] ;  /* 0x0000000a02008981 */ /* 0x0000a2000c1e1900 */
[-C--:B------:R-:W-:Y:S02]  /*0990*/  ISETP.GE.AND P0, PT, R17, R74.reuse, PT ;  /* 0x0000004a1100720c */ /* 0x080fe40003f06270 */
[----:B------:R-:W-:Y:S01]  /*09a0*/  LOP3.LUT R29, R75, 0xe0, RZ, 0xfc, !PT ;  /* 0x000000e04b1d7812 */ /* 0x000fe200078efcff */
[----:B------:R0:W3:Y:S01]  /*09b0*/  @!P1 LDG.E R7, [R2.64+0x80] ;  /* 0x0000800a02079981 */ /* 0x0000e2000c1e1900 */
[----:B------:R-:W-:-:S03]  /*09c0*/  ISETP.GE.AND P1, PT, R21, R74, PT ;  /* 0x0000004a1500720c */ /* 0x000fc60003f26270 */
[----:B------:R0:W4:Y:S01]  /*09d0*/  @!P2 LDG.E R4, [R2.64+0x100] ;  /* 0x0001000a0204a981 */ /* 0x000122000c1e1900 */
[-C--:B------:R-:W-:Y:S01]  /*09e0*/  ISETP.GE.AND P2, PT, R23, R74.reuse, PT ;  /* 0x0000004a1700720c */ /* 0x080fe20003f46270 */
[----:B------:R-:W-:Y:S01]  /*09f0*/  HFMA2.MMA R25, -RZ, RZ, 0, 0 ;  /* 0x00000000ff197435 */ /* 0x000fe200000001ff */
[-C--:B------:R-:W-:Y:S02]  /*0a00*/  ISETP.GE.AND P3, PT, R27, R74.reuse, PT ;  /* 0x0000004a1b00720c */ /* 0x080fe40003f66270 */
[----:B------:R-:W-:Y:S01]  /*0a10*/  ISETP.GE.AND P4, PT, R29, R74, PT ;  /* 0x0000004a1d00720c */ /* 0x000fe20003f86270 */
[----:B------:R-:W-:Y:S01]  /*0a20*/  HFMA2.MMA R31, -RZ, RZ, 0, 0 ;  /* 0x00000000ff1f7435 */ /* 0x000fe200000001ff */
        /* <DEDUP_REMOVED lines=10> */
[-C--:B------:R-:W-:Y:S02]  /*0ad0*/  LEA.HI.SX32 R18, R18, R89.reuse, 0x1b ;  /* 0x0000005912127211 */ /* 0x080fe400078fdaff */
[----:B------:R-:W-:Y:S02]  /*0ae0*/  SHF.L.U32 R72, R16, 0x2, RZ ;  /* 0x0000000210487819 */ /* 0x000fe400000006ff */
[C---:B0-----:R-:W-:Y:S02]  /*0af0*/  IADD3 R2, R89.reuse, 0x60, RZ ;  /* 0x0000006059027810 */ /* 0x041fe40007ffe0ff */
[----:B------:R-:W-:-:S02]  /*0b00*/  LEA.HI.SX32 R73, R89, R89, 0x1b ;  /* 0x0000005959497211 */ /* 0x000fc400078fdaff */
[----:B------:R-:W-:Y:S02]  /*0b10*/  SHF.L.U32 R71, R18, 0x2, RZ ;  /* 0x0000000212477819 */ /* 0x000fe400000006ff */
[C---:B------:R-:W-:Y:S02]  /*0b20*/  IADD3 R16, R89.reuse, 0x80, RZ ;  /* 0x0000008059107810 */ /* 0x040fe40007ffe0ff */
[C---:B------:R-:W-:Y:S02]  /*0b30*/  IADD3 R18, R89.reuse, 0xa0, RZ ;  /* 0x000000a059127810 */ /* 0x040fe40007ffe0ff */
[C---:B------:R-:W-:Y:S02]  /*0b40*/  IADD3 R20, R89.reuse, 0xc0, RZ ;  /* 0x000000c059147810 */ /* 0x040fe40007ffe0ff */
[----:B------:R-:W-:Y:S02]  /*0b50*/  IADD3 R22, R89, 0xe0, RZ ;  /* 0x000000e059167810 */ /* 0x000fe40007ffe0ff */
[----:B------:R-:W-:-:S02]  /*0b60*/  LEA.HI.SX32 R2, R2, R89, 0x1b ;  /* 0x0000005902027211 */ /* 0x000fc400078fdaff */
[----:B------:R-:W-:Y:S02]  /*0b70*/  SHF.L.U32 R73, R73, 0x2, RZ ;  /* 0x0000000249497819 */ /* 0x000fe400000006ff */
[-C--:B------:R-:W-:Y:S02]  /*0b80*/  LEA.HI.SX32 R16, R16, R89.reuse, 0x1b ;  /* 0x0000005910107211 */ /* 0x080fe400078fdaff */
[-C--:B------:R-:W-:Y:S02]  /*0b90*/  LEA.HI.SX32 R18, R18, R89.reuse, 0x1b ;  /* 0x0000005912127211 */ /* 0x080fe400078fdaff */
[-C--:B------:R-:W-:Y:S02]  /*0ba0*/  LEA.HI.SX32 R20, R20, R89.reuse, 0x1b ;  /* 0x0000005914147211 */ /* 0x080fe400078fdaff */
[----:B------:R-:W-:Y:S02]  /*0bb0*/  SHF.L.U32 R70, R2, 0x2, RZ ;  /* 0x0000000202467819 */ /* 0x000fe400000006ff */
[----:B------:R-:W-:-:S02]  /*0bc0*/  LEA.HI.SX32 R22, R22, R89, 0x1b ;  /* 0x0000005916167211 */ /* 0x000fc400078fdaff */
[----:B------:R-:W-:Y:S02]  /*0bd0*/  SHF.L.U32 R69, R16, 0x2, RZ ;  /* 0x0000000210457819 */ /* 0x000fe400000006ff */
[----:B------:R-:W-:Y:S02]  /*0be0*/  SHF.L.U32 R68, R18, 0x2, RZ ;  /* 0x0000000212447819 */ /* 0x000fe400000006ff */
[----:B------:R-:W-:Y:S02]  /*0bf0*/  SHF.L.U32 R65, R89, 0x3, RZ ;  /* 0x0000000359417819 */ /* 0x000fe400000006ff */
[----:B------:R-:W-:Y:S02]  /*0c00*/  SHF.L.U32 R67, R20, 0x2, RZ ;  /* 0x0000000214437819 */ /* 0x000fe400000006ff */
[----:B------:R-:W-:Y:S02]  /*0c10*/  SHF.L.U32 R66, R22, 0x2, RZ ;  /* 0x0000000216427819 */ /* 0x000fe400000006ff */
[----:B------:R-:W-:-:S02]  /*0c20*/  LEA.HI.SX32 R65, R65, R65, 0x1b ;  /* 0x0000004141417211 */ /* 0x000fc400078fdaff */
[----:B------:R-:W-:Y:S02]  /*0c30*/  ISETP.GE.AND P6, PT, R75, R74, PT ;  /* 0x0000004a4b00720c */ /* 0x000fe40003fc6270 */
[----:B------:R-:W-:Y:S02]  /*0c40*/  MOV R2, R86 ;  /* 0x0000005600027202 */ /* 0x000fe40000000f00 */
[----:B------:R-:W-:Y:S02]  /*0c50*/  MOV R3, R85 ;  /* 0x0000005500037202 */ /* 0x000fe40000000f00 */
[-C--:B------:R-:W-:Y:S02]  /*0c60*/  ISETP.GE.AND P5, PT, R5, R74.reuse, PT ;  /* 0x0000004a0500720c */ /* 0x080fe40003fa6270 */
[-C--:B------:R-:W-:Y:S01]  /*0c70*/  ISETP.GE.AND P4, PT, R15, R74.reuse, PT ;  /* 0x0000004a0f00720c */ /* 0x080fe20003f86270 */
[----:B------:R-:W-:Y:S01]  /*0c80*/  IMAD.WIDE R2, R75, 0x4, R2 ;  /* 0x000000044b027825 */ /* 0x000fe200078e0202 */
[----:B------:R-:W-:-:S02]  /*0c90*/  ISETP.GE.AND P3, PT, R17, R74, PT ;  /* 0x0000004a1100720c */ /* 0x000fc40003f66270 */
[-C--:B------:R-:W-:Y:S02]  /*0ca0*/  ISETP.GE.AND P2, PT, R21, R74.reuse, PT ;  /* 0x0000004a1500720c */ /* 0x080fe40003f46270 */
[-C--:B------:R-:W-:Y:S02]  /*0cb0*/  ISETP.GE.AND P1, PT, R23, R74.reuse, PT ;  /* 0x0000004a1700720c */ /* 0x080fe40003f26270 */
[----:B------:R-:W-:Y:S01]  /*0cc0*/  ISETP.GE.AND P0, PT, R27, R74, PT ;  /* 0x0000004a1b00720c */ /* 0x000fe20003f06270 */
[----:B--2---:R0:W-:Y:S04]  /*0cd0*/  STS [R73], R0 ;  /* 0x0000000049007388 */ /* 0x0041e80000000800 */
[----:B---3--:R-:W-:Y:S04]  /*0ce0*/  STS [R72+0x80], R7 ;  /* 0x0000800748007388 */ /* 0x008fe80000000800 */
[----:B----4-:R1:W-:Y:S04]  /*0cf0*/  STS [R71+0x100], R4 ;  /* 0x0001000447007388 */ /* 0x0103e80000000800 */
[----:B------:R-:W-:Y:S04]  /*0d00*/  STS [R70+0x180], R19 ;  /* 0x0001801346007388 */ /* 0x000fe80000000800 */
[----:B------:R2:W-:Y:S04]  /*0d10*/  STS [R69+0x200], R6 ;  /* 0x0002000645007388 */ /* 0x0005e80000000800 */
        /* <DEDUP_REMOVED lines=12> */
[----:B0-----:R-:W-:-:S03]  /*0de0*/  MOV R0, RZ ;  /* 0x000000ff00007202 */ /* 0x001fc60000000f00 */
        /* <DEDUP_REMOVED lines=29> */
[----:B--2---:R0:W-:Y:S04]  /*0fc0*/  STS [R73], R0 ;  /* 0x0000000049007388 */ /* 0x0041e80000000800 */
[----:B---3--:R-:W-:Y:S04]  /*0fd0*/  STS [R72+0x80], R7 ;  /* 0x0000800748007388 */ /* 0x008fe80000000800 */
[----:B----4-:R1:W-:Y:S04]  /*0fe0*/  STS [R71+0x100], R4 ;  /* 0x0001000447007388 */ /* 0x0103e80000000800 */
[----:B------:R-:W-:Y:S04]  /*0ff0*/  STS [R70+0x180], R19 ;  /* 0x0001801346007388 */ /* 0x000fe80000000800 */
[----:B------:R2:W-:Y:S04]  /*1000*/  STS [R69+0x200], R6 ;  /* 0x0002000645007388 */ /* 0x0005e80000000800 */
[----:B------:R-:W-:Y:S04]  /*1010*/  STS [R68+0x280], R25 ;  /* 0x0002801944007388 */ /* 0x000fe80000000800 */
[----:B------:R-:W-:Y:S04]  /*1020*/  STS [R67+0x300], R14 ;  /* 0x0003000e43007388 */ /* 0x000fe80000000800 */
[----:B------:R-:W-:Y:S01]  /*1030*/  STS [R66+0x380], R31 ;  /* 0x0003801f42007388 */ /* 0x000fe20000000800 */
        /* <DEDUP_REMOVED lines=27> */
[----:B--2---:R-:W-:Y:S04]  /*11f0*/  STS [R73], R16 ;  /* 0x0000001049007388 */ /* 0x004fe80000000800 */
[----:B---3--:R-:W-:Y:S04]  /*1200*/  STS [R72+0x80], R5 ;  /* 0x0000800548007388 */ /* 0x008fe80000000800 */
[----:B----4-:R0:W-:Y:S04]  /*1210*/  STS [R71+0x100], R0 ;  /* 0x0001000047007388 */ /* 0x0101e80000000800 */
[----:B------:R-:W-:Y:S04]  /*1220*/  STS [R70+0x180], R7 ;  /* 0x0001800746007388 */ /* 0x000fe80000000800 */
[----:B------:R-:W-:Y:S04]  /*1230*/  STS [R69+0x200], R4 ;  /* 0x0002000445007388 */ /* 0x000fe80000000800 */
[----:B------:R-:W-:Y:S04]  /*1240*/  STS [R68+0x280], R15 ;  /* 0x0002800f44007388 */ /* 0x000fe80000000800 */
[----:B------:R-:W-:Y:S04]  /*1250*/  STS [R67+0x300], R6 ;  /* 0x0003000643007388 */ /* 0x000fe80000000800 */
[----:B------:R-:W-:Y:S01]  /*1260*/  STS [R66+0x380], R17 ;  /* 0x0003801142007388 */ /* 0x000fe20000000800 */
        /* <DEDUP_REMOVED lines=35> */
[----:B------:R-:W-:Y:S01]  /*14a0*/  CS2R R22, SRZ ;  /* 0x0000000000167805 */ /* 0x000fe2000001ff00 */
[----:B------:R-:W-:Y:S01]  /*14b0*/  FADD.FTZ R28, R28, R28 ;  /* 0x0000001c1c1c7221 */ /* 0x000fe20000010000 */
[----:B------:R-:W-:Y:S01]  /*14c0*/  LOP3.LUT R0, R0, 0xfffffe, RZ, 0xc0, !PT ;  /* 0x00fffffe00007812 */ /* 0x000fe200078ec0ff */
[----:B------:R-:W-:Y:S01]  /*14d0*/  FADD.FTZ R27, R27, R27 ;  /* 0x0000001b1b1b7221 */ /* 0x000fe20000010000 */
[----:B------:R-:W-:Y:S01]  /*14e0*/  MOV R48, RZ ;  /* 0x000000ff00307202 */ /* 0x000fe20000000f00 */
[----:B------:R-:W-:Y:S01]  /*14f0*/  FADD.FTZ R26, R26, R26 ;  /* 0x0000001a1a1a7221 */ /* 0x000fe20000010000 */
[----:B------:R-:W-:Y:S01]  /*1500*/  IADD3 R31, R31, -R0, RZ ;  /* 0x800000001f1f7210 */ /* 0x000fe20007ffe0ff */
[----:B------:R-:W-:Y:S01]  /*1510*/  FADD.FTZ R25, R25, R25 ;  /* 0x0000001919197221 */ /* 0x000fe20000010000 */
[----:B------:R-:W-:Y:S01]  /*1520*/  MOV R0, RZ ;  /* 0x000000ff00007202 */ /* 0x000fe20000000f00 */
[----:B------:R-:W-:Y:S01]  /*1530*/  FADD.FTZ R24, R24, R24 ;  /* 0x0000001818187221 */ /* 0x000fe20000010000 */
[----:B------:R-:W-:Y:S01]  /*1540*/  CS2R R46, SRZ ;  /* 0x00000000002e7805 */ /* 0x000fe2000001ff00 */
[----:B------:R-:W-:Y:S01]  /*1550*/  CS2R R44, SRZ ;  /* 0x00000000002c7805 */ /* 0x000fe2000001ff00 */
[----:B------:R-:W-:Y:S01]  /*1560*/  CS2R R42, SRZ ;  /* 0x00000000002a7805 */ /* 0x000fe2000001ff00 */
[----:B------:R-:W-:-:S02]  /*1570*/  MOV R41, RZ ;  /* 0x000000ff00297202 */ /* 0x000fc40000000f00 */
.L_x_11850:
[----:B------:R-:W-:Y:S01]  /*1580*/  SHF.R.S32.HI R124, RZ, 0x1f, R22 ;  /* 0x0000001fff7c7819 */ /* 0x000fe20000011416 */
[----:B------:R-:W-:Y:S01]  /*1590*/  HFMA2.MMA R18, -RZ, RZ, 0, 0 ;  /* 0x00000000ff127435 */ /* 0x000fe200000001ff */
[----:B------:R-:W-:Y:S01]  /*15a0*/  IADD3 R2, R78, R75, RZ ;  /* 0x0000004b4e027210 */ /* 0x000fe20007ffe0ff */
[----:B------:R-:W-:Y:S01]  /*15b0*/  CS2R R20, SRZ ;  /* 0x0000000000147805 */ /* 0x000fe2000001ff00 */
[----:B------:R-:W-:Y:S01]  /*15c0*/  IADD3 R74, -R76, c[0x0][0x168], RZ ;  /* 0x00005a004c4a7a10 */ /* 0x000fe20007ffe1ff */
[----:B------:R-:W-:Y:S01]  /*15d0*/  IMAD R5, R124, c[0x0][0x1a0], RZ ;  /* 0x000068007c057a24 */ /* 0x000fe200078e02ff */
[--C-:B------:R-:W-:Y:S01]  /*15e0*/  SHF.R.S32.HI R3, RZ, 0x1f, R2.reuse ;  /* 0x0000001fff037819 */ /* 0x100fe20000011402 */
[----:B------:R-:W-:Y:S01]  /*15f0*/  CS2R R102, SRZ ;  /* 0x0000000000667805 */ /* 0x000fe2000001ff00 */
[----:B------:R-:W-:Y:S01]  /*1600*/  SHF.L.U32 R132, R74, 0x1, RZ ;  /* 0x000000014a847819 */ /* 0x000fe200000006ff */
[----:B------:R-:W-:Y:S01]  /*1610*/  IMAD R7, R22, c[0x0][0x1a4], R5 ;  /* 0x0000690016077a24 */ /* 0x000fe200078e0205 */
[----:B------:R-:W-:Y:S01]  /*1620*/  IADD3 R19, R2, 0x20, RZ ;  /* 0x0000002002137810 */ /* 0x000fe20007ffe0ff */
[----:B------:R-:W-:Y:S01]  /*1630*/  IMAD.WIDE.U32 R4, R22, c[0x0][0x1a0], R2 ;  /* 0x0000680016047a25 */ /* 0x000fe200078e0002 */
[C---:B------:R-:W-:Y:S01]  /*1640*/  ISETP.GE.AND P2, PT, R2.reuse, R132, PT ;  /* 0x000000840200720c */ /* 0x040fe20003f46270 */
[----:B------:R-:W-:Y:S01]  /*1650*/  CS2R R106, SRZ ;  /* 0x00000000006a7805 */ /* 0x000fe2000001ff00 */
[----:B------:R-:W-:Y:S01]  /*1660*/  IADD3 R100, R2, 0x40, RZ ;  /* 0x0000004002647810 */ /* 0x000fe20007ffe0ff */
[----:B------:R-:W-:Y:S01]  /*1670*/  CS2R R110, SRZ ;  /* 0x00000000006e7805 */ /* 0x000fe2000001ff00 */
[----:B------:R-:W-:Y:S01]  /*1680*/  IADD3 R5, R5, R7, RZ ;  /* 0x0000000705057210 */ /* 0x000fe20007ffe0ff */
[----:B------:R-:W-:Y:S01]  /*1690*/  CS2R R114, SRZ ;  /* 0x0000000000727805 */ /* 0x000fe2000001ff00 */
[----:B------:R-:W-:-:S02]  /*16a0*/  LEA R6, P0, R4, R82, 0x2 ;  /* 0x0000005204067211 */ /* 0x000fc400078010ff */
[----:B------:R-:W-:Y:S02]  /*16b0*/  IADD3 R101, R2, 0x60, RZ ;  /* 0x0000006002657810 */ /* 0x000fe40007ffe0ff */
[----:B------:R-:W-:Y:S02]  /*16c0*/  LEA.HI.X R7, R4, R81, R5, 0x2, P0 ;  /* 0x0000005104077211 */ /* 0x000fe400000f1405 */
[----:B------:R-:W-:Y:S02]  /*16d0*/  ISETP.GE.AND P0, PT, R19, R132, PT ;  /* 0x000000841300720c */ /* 0x000fe40003f06270 */
[C---:B------:R-:W-:Y:S01]  /*16e0*/  IADD3 R105, R2.reuse, 0xa0, RZ ;  /* 0x000000a002697810 */ /* 0x040fe20007ffe0ff */
[----:B------:R0:W2:Y:S01]  /*16f0*/  @!P2 LDG.E R18, [R6.64] ;  /* 0x0000000a0612a981 */ /* 0x0000a2000c1e1900 */
[C---:B------:R-:W-:Y:S02]  /*1700*/  IADD3 R104, R2.reuse, 0x80, RZ ;  /* 0x0000008002687810 */ /* 0x040fe40007ffe0ff */
[----:B------:R-:W-:-:S02]  /*1710*/  IADD3 R108, R2, 0xc0, RZ ;  /* 0x000000c0026c7810 */ /* 0x000fc40007ffe0ff */
[-C--:B------:R-:W-:Y:S02]  /*1720*/  ISETP.GE.AND P3, PT, R100, R132.reuse, PT ;  /* 0x000000846400720c */ /* 0x080fe40003f66270 */
[C---:B------:R-:W-:Y:S02]  /*1730*/  IADD3 R112, R2.reuse, 0x100, RZ ;  /* 0x0000010002707810 */ /* 0x040fe40007ffe0ff */
[-C--:B------:R-:W-:Y:S01]  /*1740*/  ISETP.GE.AND P6, PT, R101, R132.reuse, PT ;  /* 0x000000846500720c */ /* 0x080fe20003fc6270 */
[----:B------:R0:W3:Y:S01]  /*1750*/  @!P0 LDG.E R21, [R6.64+0x80] ;  /* 0x0000800a06158981 */ /* 0x0000e2000c1e1900 */
[----:B------:R-:W-:Y:S02]  /*1760*/  IADD3 R109, R2, 0xe0, RZ ;  /* 0x000000e0026d7810 */ /* 0x000fe40007ffe0ff */
[-C--:B------:R-:W-:Y:S02]  /*1770*/  ISETP.GE.AND P4, PT, R105, R132.reuse, PT ;  /* 0x000000846900720c */ /* 0x080fe40003f86270 */
[----:B------:R-:W-:-:S02]  /*1780*/  ISETP.GE.AND P5, PT, R104, R132, PT ;  /* 0x000000846800720c */ /* 0x000fc40003fa6270 */
[-C--:B------:R-:W-:Y:S01]  /*1790*/  ISETP.GE.AND P1, PT, R108, R132.reuse, PT ;  /* 0x000000846c00720c */ /* 0x080fe20003f26270 */
[----:B------:R0:W4:Y:S01]  /*17a0*/  @!P3 LDG.E R20, [R6.64+0x100] ;  /* 0x0001000a0614b981 */ /* 0x000122000c1e1900 */
[-C--:B------:R-:W-:Y:S02]  /*17b0*/  ISETP.GE.AND P0, PT, R112, R132.reuse, PT ;  /* 0x000000847000720c */ /* 0x080fe40003f06270 */
[----:B------:R-:W-:Y:S01]  /*17c0*/  ISETP.GE.AND P2, PT, R109, R132, PT ;  /* 0x000000846d00720c */ /* 0x000fe20003f46270 */
[----:B------:R0:W4:Y:S01]  /*17d0*/  @!P6 LDG.E R103, [R6.64+0x180] ;  /* 0x0001800a0667e981 */ /* 0x000122000c1e1900 */
[C---:B------:R-:W-:Y:S02]  /*17e0*/  IADD3 R113, R2.reuse, 0x120, RZ ;  /* 0x0000012002717810 */ /* 0x040fe40007ffe0ff */
[C---:B------:R-:W-:Y:S01]  /*17f0*/  IADD3 R116, R2.reuse, 0x140, RZ ;  /* 0x0000014002747810 */ /* 0x040fe20007ffe0ff */
[----:B------:R0:W4:Y:S01]  /*1800*/  @!P4 LDG.E R107, [R6.64+0x280] ;  /* 0x0002800a066bc981 */ /* 0x000122000c1e1900 */
[----:B------:R-:W-:-:S02]  /*1810*/  IADD3 R117, R2, 0x160, RZ ;  /* 0x0000016002757810 */ /* 0x000fc40007ffe0ff */
[C---:B------:R-:W-:Y:S01]  /*1820*/  IADD3 R120, R2.reuse, 0x180, RZ ;  /* 0x0000018002787810 */ /* 0x040fe20007ffe0ff */
[----:B------:R0:W4:Y:S01]  /*1830*/  @!P5 LDG.E R102, [R6.64+0x200] ;  /* 0x0002000a0666d981 */ /* 0x000122000c1e1900 */
[-C--:B------:R-:W-:Y:S02]  /*1840*/  ISETP.GE.AND P3, PT, R113, R132.reuse, PT ;  /* 0x000000847100720c */ /* 0x080fe40003f66270 */
[----:B------:R-:W-:Y:S01]  /*1850*/  IADD3 R121, R2, 0x1a0, RZ ;  /* 0x000001a002797810 */ /* 0x000fe20007ffe0ff */
[----:B------:R0:W4:Y:S01]  /*1860*/  @!P1 LDG.E R106, [R6.64+0x300] ;  /* 0x0003000a066a9981 */ /* 0x000122000c1e1900 */
[----:B------:R-:W-:Y:S02]  /*1870*/  ISETP.GE.AND P6, PT, R116, R132, PT ;  /* 0x000000847400720c */ /* 0x000fe40003fc6270 */
[C---:B------:R-:W-:Y:S01]  /*1880*/  IADD3 R125, R2.reuse, 0x1c0, RZ ;  /* 0x000001c0027d7810 */ /* 0x040fe20007ffe0ff */
[----:B------:R0:W4:Y:S01]  /*1890*/  @!P0 LDG.E R110, [R6.64+0x400] ;  /* 0x0004000a066e8981 */ /* 0x000122000c1e1900 */
[----:B------:R-:W-:-:S02]  /*18a0*/  IADD3 R126, R2, 0x1e0, RZ ;  /* 0x000001e0027e7810 */ /* 0x000fc40007ffe0ff */
[-C--:B------:R-:W-:Y:S01]  /*18b0*/  ISETP.GE.AND P4, PT, R117, R132.reuse, PT ;  /* 0x000000847500720c */ /* 0x080fe20003f86270 */
[----:B------:R0:W4:Y:S01]  /*18c0*/  @!P2 LDG.E R111, [R6.64+0x380] ;  /* 0x0003800a066fa981 */ /* 0x000122000c1e1900 */
[-C--:B------:R-:W-:Y:S02]  /*18d0*/  ISETP.GE.AND P5, PT, R120, R132.reuse, PT ;  /* 0x000000847800720c */ /* 0x080fe40003fa6270 */
[-C--:B------:R-:W-:Y:S01]  /*18e0*/  ISETP.GE.AND P1, PT, R121, R132.reuse, PT ;  /* 0x000000847900720c */ /* 0x080fe20003f26270 */
[----:B------:R-:W-:Y:S01]  /*18f0*/  CS2R R118, SRZ ;  /* 0x0000000000767805 */ /* 0x000fe2000001ff00 */
[-C--:B------:R-:W-:Y:S01]  /*1900*/  ISETP.GE.AND P0, PT, R125, R132.reuse, PT ;  /* 0x000000847d00720c */ /* 0x080fe20003f06270 */
[----:B------:R-:W-:Y:S01]  /*1910*/  CS2R R122, SRZ ;  /* 0x00000000007a7805 */ /* 0x000fe2000001ff00 */
[----:B------:R-:W-:Y:S01]  /*1920*/  ISETP.GE.AND P2, PT, R126, R132, PT ;  /* 0x000000847e00720c */ /* 0x000fe20003f46270 */
        /* <DEDUP_REMOVED lines=13> */
[----:B------:R-:W-:Y:S02]  /*1a00*/  IMAD R15, R124, c[0x0][0x1c0], RZ ;  /* 0x000070007c0f7a24 */ /* 0x000fe400078e02ff */
[C---:B------:R-:W-:Y:S02]  /*1a10*/  IMAD R129, R22.reuse, c[0x0][0x18c], R17 ;  /* 0x0000630016817a24 */ /* 0x040fe400078e0211 */
[C---:B------:R-:W-:Y:S02]  /*1a20*/  IMAD R131, R22.reuse, c[0x0][0x1c4], R15 ;  /* 0x0000710016837a24 */ /* 0x040fe400078e020f */
[----:B------:R-:W-:-:S04]  /*1a30*/  IMAD.WIDE.U32 R14, R22, c[0x0][0x1c0], R2 ;  /* 0x00007000160e7a25 */ /* 0x000fc800078e0002 */
[----:B------:R-:W-:Y:S01]  /*1a40*/  IMAD.WIDE.U32 R16, R22, c[0x0][0x188], R4 ;  /* 0x0000620016107a25 */ /* 0x000fe200078e0004 */
[----:B------:R-:W-:Y:S02]  /*1a50*/  IADD3 R3, R15, R131, RZ ;  /* 0x000000830f037210 */ /* 0x000fe40007ffe0ff */
[----:B------:R-:W-:Y:S02]  /*1a60*/  LEA R4, P3, R14, R80, 0x2 ;  /* 0x000000500e047211 */ /* 0x000fe400078610ff */
[----:B0-----:R-:W-:Y:S02]  /*1a70*/  IADD3 R7, R17, R129, RZ ;  /* 0x0000008111077210 */ /* 0x001fe40007ffe0ff */
[----:B------:R-:W-:Y:S02]  /*1a80*/  LEA R6, P2, R16, c[0x0][0x220], 0x3 ;  /* 0x0000880010067a11 */ /* 0x000fe400078418ff */
[----:B------:R-:W-:Y:S02]  /*1a90*/  ISETP.GE.AND P1, PT, R2, R132, PT ;  /* 0x000000840200720c */ /* 0x000fe40003f26270 */
[----:B------:R-:W-:-:S02]  /*1aa0*/  LEA.HI.X R5, R14, R79, R3, 0x2, P3 ;  /* 0x0000004f0e057211 */ /* 0x000fc400018f1403 */
[C---:B------:R-:W-:Y:S02]  /*1ab0*/  IADD3 R2, R89.reuse, 0x100, RZ ;  /* 0x0000010059027810 */ /* 0x040fe40007ffe0ff */
[----:B------:R-:W-:Y:S02]  /*1ac0*/  LEA.HI.X R7, R16, c[0x0][0x224], R7, 0x3, P2 ;  /* 0x0000890010077a11 */ /* 0x000fe400010f1c07 */
[C---:B------:R-:W-:Y:S02]  /*1ad0*/  IADD3 R14, R89.reuse, 0x120, RZ ;  /* 0x00000120590e7810 */ /* 0x040fe40007ffe0ff */
[----:B------:R-:W-:Y:S02]  /*1ae0*/  IADD3 R16, R89, 0x140, RZ ;  /* 0x0000014059107810 */ /* 0x000fe40007ffe0ff */
[----:B------:R-:W-:Y:S02]  /*1af0*/  LEA.HI.SX32 R15, R2, R89, 0x1b ;  /* 0x00000059020f7211 */ /* 0x000fe400078fdaff */
[----:B------:R-:W-:-:S02]  /*1b00*/  ISETP.GE.AND P0, PT, R19, R132, PT ;  /* 0x000000841300720c */ /* 0x000fc40003f06270 */
[-C--:B------:R-:W-:Y:S02]  /*1b10*/  LEA.HI.SX32 R128, R14, R89.reuse, 0x1b ;  /* 0x000000590e807211 */ /* 0x080fe400078fdaff */
[C---:B------:R-:W-:Y:S02]  /*1b20*/  IADD3 R2, R89.reuse, 0x160, RZ ;  /* 0x0000016059027810 */ /* 0x040fe40007ffe0ff */
[----:B------:R-:W-:Y:S02]  /*1b30*/  LEA.HI.SX32 R19, R16, R89, 0x1b ;  /* 0x0000005910137211 */ /* 0x000fe400078fdaff */
[C---:B------:R-:W-:Y:S02]  /*1b40*/  IADD3 R14, R89.reuse, 0x180, RZ ;  /* 0x00000180590e7810 */ /* 0x040fe40007ffe0ff */
[----:B------:R-:W-:Y:S02]  /*1b50*/  IADD3 R16, R89, 0x1a0, RZ ;  /* 0x000001a059107810 */ /* 0x000fe40007ffe0ff */
[----:B------:R-:W-:-:S02]  /*1b60*/  ISETP.GE.AND P2, PT, R100, R132, PT ;  /* 0x000000846400720c */ /* 0x000fc40003f46270 */
[-C--:B------:R-:W-:Y:S02]  /*1b70*/  ISETP.GE.AND P4, PT, R104, R132.reuse, PT ;  /* 0x000000846800720c */ /* 0x080fe40003f86270 */
[-C--:B------:R-:W-:Y:S02]  /*1b80*/  ISETP.GE.AND P3, PT, R101, R132.reuse, PT ;  /* 0x000000846500720c */ /* 0x080fe40003f66270 */
[-C--:B------:R-:W-:Y:S02]  /*1b90*/  ISETP.GE.AND P6, PT, R108, R132.reuse, PT ;  /* 0x000000846c00720c */ /* 0x080fe40003fc6270 */
[----:B------:R-:W-:Y:S02]  /*1ba0*/  ISETP.GE.AND P5, PT, R105, R132, PT ;  /* 0x000000846900720c */ /* 0x000fe40003fa6270 */
[----:B------:R-:W-:Y:S01]  /*1bb0*/  CS2R R104, SRZ ;  /* 0x0000000000687805 */ /* 0x000fe2000001ff00 */
[----:B------:R-:W-:Y:S01]  /*1bc0*/  MOV R101, RZ ;  /* 0x000000ff00657202 */ /* 0x000fe20000000f00 */
[----:B------:R-:W-:Y:S01]  /*1bd0*/  CS2R R130, SRZ ;  /* 0x0000000000827805 */ /* 0x000fe2000001ff00 */
[----:B------:R-:W-:Y:S01]  /*1be0*/  HFMA2.MMA R134, -RZ, RZ, 0, 0 ;  /* 0x00000000ff867435 */ /* 0x000fe200000001ff */
[----:B------:R-:W-:Y:S01]  /*1bf0*/  MOV R129, RZ ;  /* 0x000000ff00817202 */ /* 0x000fe20000000f00 */
[----:B--2---:R0:W-:Y:S04]  /*1c00*/  STS [R73], R18 ;  /* 0x0000001249007388 */ /* 0x0041e80000000800 */
[----:B---3--:R1:W-:Y:S01]  /*1c10*/  STS [R72+0x80], R21 ;  /* 0x0000801548007388 */ /* 0x0083e20000000800 */
[----:B0-----:R-:W-:-:S03]  /*1c20*/  LEA.HI.SX32 R18, R2, R89, 0x1b ;  /* 0x0000005902127211 */ /* 0x001fc600078fdaff */
[----:B------:R0:W2:Y:S04]  /*1c30*/  LDG.E.64 R2, [R6.64] ;  /* 0x0000000a06027981 */ /* 0x0000a8000c1e1b00 */
[----:B----4-:R-:W-:Y:S04]  /*1c40*/  STS [R71+0x100], R20 ;  /* 0x0001001447007388 */ /* 0x010fe80000000800 */
[----:B------:R3:W-:Y:S01]  /*1c50*/  STS [R70+0x180], R103 ;  /* 0x0001806746007388 */ /* 0x0007e20000000800 */
[----:B-1----:R-:W-:-:S03]  /*1c60*/  LEA.HI.SX32 R21, R14, R89, 0x1b ;  /* 0x000000590e157211 */ /* 0x002fc600078fdaff */
[----:B------:R-:W-:Y:S01]  /*1c70*/  STS [R69+0x200], R102 ;  /* 0x0002006645007388 */ /* 0x000fe20000000800 */
[----:B---3--:R-:W-:-:S03]  /*1c80*/  IADD3 R70, R89, 0x1e0, RZ ;  /* 0x000001e059467810 */ /* 0x008fc60007ffe0ff */
[----:B------:R1:W-:Y:S01]  /*1c90*/  STS [R68+0x280], R107 ;  /* 0x0002806b44007388 */ /* 0x0003e20000000800 */
[----:B------:R-:W-:-:S03]  /*1ca0*/  LEA.HI.SX32 R20, R16, R89, 0x1b ;  /* 0x0000005910147211 */ /* 0x000fc600078fdaff */
[----:B------:R-:W-:Y:S04]  /*1cb0*/  STS [R67+0x300], R106 ;  /* 0x0003006a43007388 */ /* 0x000fe80000000800 */
[----:B------:R3:W-:Y:S01]  /*1cc0*/  STS [R66+0x380], R111 ;  /* 0x0003806f42007388 */ /* 0x0007e20000000800 */
[----:B-1----:R-:W-:-:S03]  /*1cd0*/  IADD3 R68, R89, 0x1c0, RZ ;  /* 0x000001c059447810 */ /* 0x002fc60007ffe0ff */
[----:B------:R-:W-:Y:S01]  /*1ce0*/  STS [R15.X4+0x400], R110 ;  /* 0x0004006e0f007388 */ /* 0x000fe20000004800 */
[-C--:B------:R-:W-:Y:S02]  /*1cf0*/  LEA.HI.SX32 R102, R70, R89.reuse, 0x1b ;  /* 0x0000005946667211 */ /* 0x080fe400078fdaff */
[----:B------:R-:W-:Y:S01]  /*1d00*/  LEA.HI.SX32 R103, R68, R89, 0x1b ;  /* 0x0000005944677211 */ /* 0x000fe200078fdaff */
[----:B------:R-:W-:Y:S01]  /*1d10*/  STS [R128.X4+0x480], R115 ;  /* 0x0004807380007388 */ /* 0x000fe20000004800 */
[----:B---3--:R-:W-:Y:S01]  /*1d20*/  HFMA2.MMA R66, -RZ, RZ, 0, 0 ;  /* 0x00000000ff427435 */ /* 0x008fe200000001ff */
[----:B------:R-:W-:Y:S02]  /*1d30*/  CS2R R16, SRZ ;  /* 0x0000000000107805 */ /* 0x000fe4000001ff00 */
[----:B------:R-:W-:Y:S04]  /*1d40*/  STS [R19.X4+0x500], R114 ;  /* 0x0005007213007388 */ /* 0x000fe80000004800 */
[----:B------:R-:W-:Y:S04]  /*1d50*/  STS [R18.X4+0x580], R119 ;  /* 0x0005807712007388 */ /* 0x000fe80000004800 */
[----:B------:R-:W-:Y:S04]  /*1d60*/  STS [R21.X4+0x600], R118 ;  /* 0x0006007615007388 */ /* 0x000fe80000004800 */
[----:B------:R-:W-:Y:S04]  /*1d70*/  STS [R20.X4+0x680], R123 ;  /* 0x0006807b14007388 */ /* 0x000fe80000004800 */
[----:B------:R-:W-:Y:S04]  /*1d80*/  STS [R103.X4+0x700], R122 ;  /* 0x0007007a67007388 */ /* 0x000fe80000004800 */
[----:B------:R1:W-:Y:S01]  /*1d90*/  STS [R102.X4+0x780], R127 ;  /* 0x0007807f66007388 */ /* 0x0003e20000004800 */
[----:B------:R-:W-:-:S06]  /*1da0*/  NOP ;  /* 0x0000000000007918 */ /* 0x000fcc0000000000 */
[----:B------:R3:W4:Y:S01]  /*1db0*/  @!P1 LDG.E R16, [R4.64] ;  /* 0x0000000a04109981 */ /* 0x000722000c1e1900 */
[-C--:B------:R-:W-:Y:S01]  /*1dc0*/  ISETP.GE.AND P1, PT, R109, R132.reuse, PT ;  /* 0x000000846d00720c */ /* 0x080fe20003f26270 */
[----:B------:R-:W-:Y:S02]  /*1dd0*/  HFMA2.MMA R106, -RZ, RZ, 0, 0 ;  /* 0x00000000ff6a7435 */ /* 0x000fe400000001ff */
[----:B------:R3:W4:Y:S01]  /*1de0*/  @!P2 LDG.E R66, [R4.64+0x100] ;  /* 0x0001000a0442a981 */ /* 0x000722000c1e1900 */
[-C--:B------:R-:W-:Y:S02]  /*1df0*/  ISETP.GE.AND P2, PT, R112, R132.reuse, PT ;  /* 0x000000847000720c */ /* 0x080fe40003f46270 */
[----:B0-----:R-:W-:Y:S01]  /*1e00*/  MOV R7, RZ ;  /* 0x000000ff00077202 */ /* 0x001fe20000000f00 */
        /* <DEDUP_REMOVED lines=10> */
[----:B------:R-:W-:Y:S02]  /*1eb0*/  HFMA2.MMA R126, -RZ, RZ, 0, 0 ;  /* 0x00000000ff7e7435 */ /* 0x000fe400000001ff */
[----:B------:R3:W4:Y:S01]  /*1ec0*/  @!P5 LDG.E R101, [R4.64+0x280] ;  /* 0x0002800a0465d981 */ /* 0x000722000c1e1900 */
[----:B------:R-:W-:-:S03]  /*1ed0*/  ISETP.GE.AND P5, PT, R121, R132, PT ;  /* 0x000000847900720c */ /* 0x000fc60003fa6270 */
[----:B------:R3:W4:Y:S01]  /*1ee0*/  @!P2 LDG.E R130, [R4.64+0x400] ;  /* 0x0004000a0482a981 */ /* 0x000722000c1e1900 */
[----:B------:R-:W-:Y:S01]  /*1ef0*/  ISETP.GE.AND P2, PT, R125, R132, PT ;  /* 0x000000847d00720c */ /* 0x000fe20003f46270 */
[----:B------:R-:W-:Y:S01]  /*1f00*/  HFMA2.MMA R132, -RZ, RZ, 0, 0 ;  /* 0x00000000ff847435 */ /* 0x000fe200000001ff */
[----:B------:R-:W-:Y:S01]  /*1f10*/  MOV R125, RZ ;  /* 0x000000ff007d7202 */ /* 0x000fe20000000f00 */
[----:B------:R3:W4:Y:S01]  /*1f20*/  @!P4 LDG.E R126, [R4.64+0x500] ;  /* 0x0005000a047ec981 */ /* 0x000722000c1e1900 */
[----:B-1----:R-:W-:-:S03]  /*1f30*/  MOV R127, RZ ;  /* 0x000000ff007f7202 */ /* 0x002fc60000000f00 */
[----:B------:R3:W4:Y:S04]  /*1f40*/  @!P1 LDG.E R131, [R4.64+0x780] ;  /* 0x0007800a04839981 */ /* 0x000728000c1e1900 */
[----:B------:R3:W4:Y:S04]  /*1f50*/  @!P0 LDG.E R125, [R4.64+0x480] ;  /* 0x0004800a047d8981 */ /* 0x000728000c1e1900 */
[----:B------:R3:W4:Y:S04]  /*1f60*/  @!P3 LDG.E R127, [R4.64+0x580] ;  /* 0x0005800a047fb981 */ /* 0x000728000c1e1900 */
[----:B------:R3:W4:Y:S04]  /*1f70*/  @!P6 LDG.E R132, [R4.64+0x600] ;  /* 0x0006000a0484e981 */ /* 0x000728000c1e1900 */
[----:B------:R3:W4:Y:S04]  /*1f80*/  @!P5 LDG.E R129, [R4.64+0x680] ;  /* 0x0006800a0481d981 */ /* 0x000728000c1e1900 */
[----:B------:R3:W4:Y:S01]  /*1f90*/  @!P2 LDG.E R134, [R4.64+0x700] ;  /* 0x0007000a0486a981 */ /* 0x000722000c1e1900 */
[----:B------:R-:W-:-:S04]  /*1fa0*/  SHF.L.U32 R6, R89, 0x4, RZ ;  /* 0x0000000459067819 */ /* 0x000fc800000006ff */
[----:B------:R-:W-:Y:S02]  /*1fb0*/  LEA.HI.SX32 R100, R6, R6, 0x1b ;  /* 0x0000000606647211 */ /* 0x000fe400078fdaff */
[C---:B------:R-:W-:Y:S02]  /*1fc0*/  IADD3 R6, R89.reuse, 0x20, RZ ;  /* 0x0000002059067810 */ /* 0x040fe40007ffe0ff */
[C---:B------:R-:W-:Y:S01]  /*1fd0*/  IADD3 R14, R89.reuse, 0x40, RZ ;  /* 0x00000040590e7810 */ /* 0x040fe20007ffe0ff */
[----:B------:R-:W-:Y:S01]  /*1fe0*/  FADD.FTZ R107, R56, R96 ;  /* 0x00000060386b7221 */ /* 0x000fe20000010000 */
[-C--:B------:R-:W-:Y:S01]  /*1ff0*/  LEA.HI.SX32 R72, R6, R89.reuse, 0x1b ;  /* 0x0000005906487211 */ /* 0x080fe200078fdaff */
[----:B------:R-:W-:Y:S01]  /*2000*/  LDS R122, [R100.X4] ;  /* 0x00000000647a7984 */ /* 0x000fe20000004800 */
[C---:B------:R-:W-:Y:S02]  /*2010*/  LEA.HI.SX32 R73, R89.reuse, R89, 0x1b ;  /* 0x0000005959497211 */ /* 0x040fe400078fdaff */
[C---:B------:R-:W-:Y:S01]  /*2020*/  IADD3 R6, R89.reuse, 0x60, RZ ;  /* 0x0000006059067810 */ /* 0x040fe20007ffe0ff */
[----:B------:R-:W0:Y:S01]  /*2030*/  LDS R120, [R100.X4+0x4] ;  /* 0x0000040064787984 */ /* 0x000e220000004800 */
[----:B---3--:R-:W-:-:S02]  /*2040*/  IADD3 R4, R89, 0x80, RZ ;  /* 0x0000008059047810 */ /* 0x008fc40007ffe0ff */
[-C--:B------:R-:W-:Y:S01]  /*2050*/  LEA.HI.SX32 R71, R14, R89.reuse, 0x1b ;  /* 0x000000590e477211 */ /* 0x080fe200078fdaff */
[----:B------:R-:W1:Y:S01]  /*2060*/  LDS R123, [R100.X4+0x8] ;  /* 0x00000800647b7984 */ /* 0x000e620000004800 */
[----:B------:R-:W-:Y:S02]  /*2070*/  SHF.L.U32 R73, R73, 0x2, RZ ;  /* 0x0000000249497819 */ /* 0x000fe400000006ff */
[-C--:B------:R-:W-:Y:S01]  /*2080*/  LEA.HI.SX32 R6, R6, R89.reuse, 0x1b ;  /* 0x0000005906067211 */ /* 0x080fe200078fdaff */
[----:B------:R-:W3:Y:S01]  /*2090*/  LDS R121, [R100.X4+0xc] ;  /* 0x00000c0064797984 */ /* 0x000ee20000004800 */
[----:B------:R-:W-:Y:S02]  /*20a0*/  LEA.HI.SX32 R69, R4, R89, 0x1b ;  /* 0x0000005904457211 */ /* 0x000fe400078fdaff */
[----:B------:R-:W-:Y:S01]  /*20b0*/  SHF.L.U32 R72, R72, 0x2, RZ ;  /* 0x0000000248487819 */ /* 0x000fe200000006ff */
[----:B------:R-:W-:Y:S01]  /*20c0*/  LDS R118, [R100.X4+0x10] ;  /* 0x0000100064767984 */ /* 0x000fe20000004800 */
[----:B------:R-:W-:-:S02]  /*20d0*/  SHF.L.U32 R70, R6, 0x2, RZ ;  /* 0x0000000206467819 */ /* 0x000fc400000006ff */
[C---:B------:R-:W-:Y:S01]  /*20e0*/  IADD3 R136, R89.reuse, 0xa0, RZ ;  /* 0x000000a059887810 */ /* 0x040fe20007ffe0ff */
[----:B------:R-:W0:Y:S01]  /*20f0*/  LDS R116, [R100.X4+0x14] ;  /* 0x0000140064747984 */ /* 0x000e220000004800 */
[----:B------:R-:W-:-:S03]  /*2100*/  IADD3 R68, R89, 0xc0, RZ ;  /* 0x000000c059447810 */ /* 0x000fc60007ffe0ff */
[----:B------:R-:W-:Y:S04]  /*2110*/  LDS R119, [R100.X4+0x18] ;  /* 0x0000180064777984 */ /* 0x000fe80000004800 */
[----:B------:R-:W0:Y:S04]  /*2120*/  LDS R117, [R100.X4+0x1c] ;  /* 0x00001c0064757984 */ /* 0x000e280000004800 */
[----:B------:R-:W0:Y:S04]  /*2130*/  LDS R114, [R100.X4+0x20] ;  /* 0x0000200064727984 */ /* 0x000e280000004800 */
[----:B------:R-:W0:Y:S04]  /*2140*/  LDS R112, [R100.X4+0x24] ;  /* 0x0000240064707984 */ /* 0x000e280000004800 */
[----:B------:R-:W0:Y:S04]  /*2150*/  LDS R115, [R100.X4+0x28] ;  /* 0x0000280064737984 */ /* 0x000e280000004800 */
[----:B------:R-:W1:Y:S04]  /*2160*/  LDS R113, [R100.X4+0x2c] ;  /* 0x00002c0064717984 */ /* 0x000e680000004800 */
[----:B------:R-:W-:Y:S04]  /*2170*/  LDS R110, [R100.X4+0x30] ;  /* 0x00003000646e7984 */ /* 0x000fe80000004800 */
[----:B------:R-:W1:Y:S04]  /*2180*/  LDS R108, [R100.X4+0x34] ;  /* 0x00003400646c7984 */ /* 0x000e680000004800 */
[----:B------:R-:W1:Y:S04]  /*2190*/  LDS R111, [R100.X4+0x38] ;  /* 0x00003800646f7984 */ /* 0x000e680000004800 */
[----:B------:R-:W1:Y:S01]  /*21a0*/  LDS R109, [R100.X4+0x3c] ;  /* 0x00003c00646d7984 */ /* 0x000e620000004800 */
[----:B------:R-:W-:-:S02]  /*21b0*/  SHF.L.U32 R71, R71, 0x2, RZ ;  /* 0x0000000247477819 */ /* 0x000fc400000006ff */
[-C--:B------:R-:W-:Y:S02]  /*21c0*/  LEA.HI.SX32 R136, R136, R89.reuse, 0x1b ;  /* 0x0000005988887211 */ /* 0x080fe400078fdaff */
[----:B------:R-:W-:Y:S02]  /*21d0*/  ISETP.NE.AND P1, PT, R91, RZ, PT ;  /* 0x000000ff5b00720c */ /* 0x000fe40003f25270 */
[----:B------:R-:W-:Y:S02]  /*21e0*/  LEA.HI.SX32 R67, R68, R89, 0x1b ;  /* 0x0000005944437211 */ /* 0x000fe400078fdaff */
[----:B------:R-:W-:Y:S02]  /*21f0*/  SHF.L.U32 R69, R69, 0x2, RZ ;  /* 0x0000000245457819 */ /* 0x000fe400000006ff */
[----:B------:R-:W-:Y:S02]  /*2200*/  SHF.L.U32 R68, R136, 0x2, RZ ;  /* 0x0000000288447819 */ /* 0x000fe400000006ff */
[----:B------:R-:W-:-:S02]  /*2210*/  SHF.L.U32 R67, R67, 0x2, RZ ;  /* 0x0000000243437819 */ /* 0x000fc400000006ff */
[----:B------:R-:W-:-:S04]  /*2220*/  ISETP.NE.AND P0, PT, R171, RZ, PT ;  /* 0x000000ffab00720c */ /* 0x000fc80003f05270 */
[----:B------:R-:W-:Y:S01]  /*2230*/  ISETP.LT.OR P2, PT, R172, 0x2, P0 ;  /* 0x00000002ac00780c */ /* 0x000fe20000741670 */
[----:B0-----:R-:W-:-:S04]  /*2240*/  FMUL.FTZ R145, R120, R107 ;  /* 0x0000006b78917220 */ /* 0x001fc80000410000 */
[----:B------:R-:W-:Y:S02]  /*2250*/  FMUL.FTZ R145, R64, R145 ;  /* 0x0000009140917220 */ /* 0x000fe40000410000 */
[----:B--2---:R-:W-:Y:S02]  /*2260*/  FMUL.FTZ R14, R2, 1.4426950216293334961 ;  /* 0x3fb8aa3b020e7820 */ /* 0x004fe40000410000 */
[----:B------:R-:W-:Y:S02]  /*2270*/  FMUL.FTZ R5, R3, R107 ;  /* 0x0000006b03057220 */ /* 0x000fe40000410000 */
[----:B------:R-:W-:Y:S02]  /*2280*/  FMUL.FTZ R4, R107, R14 ;  /* 0x0000000e6b047220 */ /* 0x000fe40000410000 */
[----:B------:R-:W-:-:S04]  /*2290*/  FMUL.RZ R6, R5, 0.15915493667125701904 ;  /* 0x3e22f98305067820 */ /* 0x000fc8000040c000 */
[----:B------:R-:W-:Y:S08]  /*22a0*/  MUFU.EX2 R4, R4 ;  /* 0x0000000400047308 */ /* 0x000ff00000000800 */
[----:B------:R-:W0:Y:S01]  /*22b0*/  MUFU.COS R5, R6 ;  /* 0x0000000600057308 */ /* 0x000e220000000000 */
[----:B----4-:R2:W-:Y:S04]  /*22c0*/  STS [R73+0x840], R16 ;  /* 0x0008401049007388 */ /* 0x0105e80000000800 */
[----:B------:R4:W-:Y:S01]  /*22d0*/  STS [R72+0x8c0], R17 ;  /* 0x0008c01148007388 */ /* 0x0009e20000000800 */
[----:B--2---:R-:W-:-:S04]  /*22e0*/  IADD3 R16, R89, 0xe0, RZ ;  /* 0x000000e059107810 */ /* 0x004fc80007ffe0ff */
[----:B------:R-:W-:Y:S01]  /*22f0*/  LEA.HI.SX32 R16, R16, R89, 0x1b ;  /* 0x0000005910107211 */ /* 0x000fe200078fdaff */
[----:B----4-:R-:W2:Y:S01]  /*2300*/  MUFU.SIN R17, R6 ;  /* 0x0000000600117308 */ /* 0x010ea20000000400 */
[----:B------:R4:W-:Y:S04]  /*2310*/  STS [R71+0x940], R66 ;  /* 0x0009404247007388 */ /* 0x0009e80000000800 */
[----:B------:R-:W-:Y:S04]  /*2320*/  STS [R70+0x9c0], R7 ;  /* 0x0009c00746007388 */ /* 0x000fe80000000800 */
[----:B------:R-:W-:Y:S01]  /*2330*/  STS [R69+0xa40], R104 ;  /* 0x000a406845007388 */ /* 0x000fe20000000800 */
[----:B----4-:R-:W-:-:S03]  /*2340*/  SHF.L.U32 R66, R16, 0x2, RZ ;  /* 0x0000000210427819 */ /* 0x010fc600000006ff */
[----:B------:R4:W-:Y:S04]  /*2350*/  STS [R68+0xac0], R101 ;  /* 0x000ac06544007388 */ /* 0x0009e80000000800 */
[----:B------:R0:W-:Y:S04]  /*2360*/  STS [R67+0xb40], R106 ;  /* 0x000b406a43007388 */ /* 0x0001e80000000800 */
[----:B------:R-:W-:Y:S01]  /*2370*/  STS [R66+0xbc0], R105 ;  /* 0x000bc06942007388 */ /* 0x000fe20000000800 */
[----:B----4-:R-:W-:-:S03]  /*2380*/  LEA R101, R31, R22, 0x8 ;  /* 0x000000161f657211 */ /* 0x010fc600078e40ff */
[----:B------:R4:W-:Y:S01]  /*2390*/  STS [R15.X4+0xc40], R130 ;  /* 0x000c40820f007388 */ /* 0x0009e20000004800 */
[----:B------:R-:W-:-:S03]  /*23a0*/  @P1 IADD3 R101, R91, 0x200, RZ ;  /* 0x000002005b651810 */ /* 0x000fc60007ffe0ff */
[----:B------:R-:W-:Y:S01]  /*23b0*/  STS [R128.X4+0xcc0], R125 ;  /* 0x000cc07d80007388 */ /* 0x000fe20000004800 */
[----:B0-----:R-:W-:-:S03]  /*23c0*/  FMUL.FTZ R16, R4, R5 ;  /* 0x0000000504107220 */ /* 0x001fc60000410000 */
[----:B------:R-:W-:Y:S01]  /*23d0*/  STS [R19.X4+0xd40], R126 ;  /* 0x000d407e13007388 */ /* 0x000fe20000004800 */
[----:B--2---:R-:W-:Y:S01]  /*23e0*/  FMUL.FTZ R17, R4, R17 ;  /* 0x0000001104117220 */ /* 0x004fe20000410000 */
[----:B------:R-:W-:Y:S02]  /*23f0*/  SHF.L.U32 R101, R101, 0x3, RZ ;  /* 0x0000000365657819 */ /* 0x000fe400000006ff */
[----:B------:R-:W-:Y:S04]  /*2400*/  STS [R18.X4+0xdc0], R127 ;  /* 0x000dc07f12007388 */ /* 0x000fe80000004800 */
[----:B------:R-:W-:Y:S04]  /*2410*/  STS [R21.X4+0xe40], R132 ;  /* 0x000e408415007388 */ /* 0x000fe80000004800 */
[----:B------:R-:W-:Y:S04]  /*2420*/  STS [R20.X4+0xec0], R129 ;  /* 0x000ec08114007388 */ /* 0x000fe80000004800 */
[----:B------:R-:W-:Y:S04]  /*2430*/  STS [R103.X4+0xf40], R134 ;  /* 0x000f408667007388 */ /* 0x000fe80000004800 */
[----:B------:R0:W-:Y:S01]  /*2440*/  STS [R102.X4+0xfc0], R131 ;  /* 0x000fc08366007388 */ /* 0x0001e20000004800 */
[----:B------:R-:W-:-:S06]  /*2450*/  NOP ;  /* 0x0000000000007918 */ /* 0x000fcc0000000000 */
[----:B------:R-:W2:Y:S04]  /*2460*/  LDS R139, [R100.X4+0x840] ;  /* 0x00084000648b7984 */ /* 0x000ea80000004800 */
        /* <DEDUP_REMOVED lines=15> */
[----:B------:R-:W-:-:S03]  /*2560*/  FADD.FTZ R106, R55, R96 ;  /* 0x00000060376a7221 */ /* 0x000fc60000010000 */
[----:B------:R1:W-:Y:S01]  /*2570*/  STS.64 [R101+0x2550], R16 ;  /* 0x0025501065007388 */ /* 0x0003e20000000a00 */
[----:B----4-:R-:W-:Y:S01]  /*2580*/  FMUL.FTZ R15, R3, R106 ;  /* 0x0000006a030f7220 */ /* 0x010fe20000410000 */
[----:B------:R-:W-:-:S03]  /*2590*/  @!P2 IADD3 R7, R172, -0x2, RZ ;  /* 0xfffffffeac07a810 */ /* 0x000fc60007ffe0ff */
[----:B0-----:R-:W-:Y:S02]  /*25a0*/  FMUL.RZ R102, R15, 0.15915493667125701904 ;  /* 0x3e22f9830f667820 */ /* 0x001fe4000040c000 */
[----:B------:R-:W-:Y:S01]  /*25b0*/  FMUL.FTZ R15, R106, R14 ;  /* 0x0000000e6a0f7220 */ /* 0x000fe20000410000 */
[----:B------:R-:W-:Y:S01]  /*25c0*/  HFMA2.MMA R6, -RZ, RZ, 0, 0 ;  /* 0x00000000ff067435 */ /* 0x000fe200000001ff */
[----:B------:R-:W-:Y:S01]  /*25d0*/  @!P2 IMAD R5, R7, c[0x0][0x16c], R22 ;  /* 0x00005b000705aa24 */ /* 0x000fe200078e0216 */
[----:B------:R-:W-:Y:S01]  /*25e0*/  MUFU.SIN R18, R102 ;  /* 0x0000006600127308 */ /* 0x000fe20000000400 */
[----:B------:R-:W-:Y:S01]  /*25f0*/  FADD.FTZ R105, R54, R96 ;  /* 0x0000006036697221 */ /* 0x000fe20000010000 */
[----:B------:R-:W-:Y:S01]  /*2600*/  MOV R7, RZ ;  /* 0x000000ff00077202 */ /* 0x000fe20000000f00 */
[----:B------:R-:W-:Y:S01]  /*2610*/  @!P2 IMAD.WIDE R4, R5, 0x10, R12 ;  /* 0x000000100504a825 */ /* 0x000fe200078e020c */
[----:B------:R-:W-:Y:S06]  /*2620*/  BAR.SYNC.DEFER_BLOCKING 0x0 ;  /* 0x0000000000007b1d */ /* 0x000fec0000010000 */
[----:B------:R0:W-:Y:S01]  /*2630*/  MUFU.COS R130, R102 ;  /* 0x0000006600827308 */ /* 0x0001e20000000000 */
[----:B------:R-:W-:-:S02]  /*2640*/  FMUL.FTZ R19, R3, R105 ;  /* 0x0000006903137220 */ /* 0x000fc40000410000 */
[----:B------:R-:W-:-:S05]  /*2650*/  FADD.FTZ R104, R53, R96 ;  /* 0x0000006035687221 */ /* 0x000fca0000010000 */
[----:B------:R-:W4:Y:S01]  /*2660*/  MUFU.EX2 R15, R15 ;  /* 0x0000000f000f7308 */ /* 0x000f220000000800 */
[----:B------:R-:W-:Y:S02]  /*2670*/  FMUL.RZ R125, R19, 0.15915493667125701904 ;  /* 0x3e22f983137d7820 */ /* 0x000fe4000040c000 */
[----:B------:R-:W-:Y:S02]  /*2680*/  FMUL.FTZ R19, R3, R104 ;  /* 0x0000006803137220 */ /* 0x000fe40000410000 */
[----:B------:R-:W-:Y:S01]  /*2690*/  FADD.FTZ R103, R52, R96 ;  /* 0x0000006034677221 */ /* 0x000fe20000010000 */
[----:B------:R0:W5:Y:S01]  /*26a0*/  @!P2 LDG.E.64 R6, [R4.64+0x8] ;  /* 0x0000080a0406a981 */ /* 0x000162000c1e1b00 */
[----:B------:R-:W-:Y:S01]  /*26b0*/  FMUL.RZ R128, R19, 0.15915493667125701904 ;  /* 0x3e22f98313807820 */ /* 0x000fe2000040c000 */
[----:B------:R-:W-:Y:S01]  /*26c0*/  MUFU.SIN R127, R125 ;  /* 0x0000007d007f7308 */ /* 0x000fe20000000400 */
[-C--:B------:R-:W-:Y:S02]  /*26d0*/  FMUL.FTZ R19, R104, R14.reuse ;  /* 0x0000000e68137220 */ /* 0x080fe40000410000 */
[----:B0-----:R-:W-:-:S02]  /*26e0*/  FMUL.FTZ R4, R105, R14 ;  /* 0x0000000e69047220 */ /* 0x001fc40000410000 */
[----:B-1----:R-:W-:-:S03]  /*26f0*/  FMUL.FTZ R101, R3, R103 ;  /* 0x0000006703657220 */ /* 0x002fc60000410000 */
[----:B------:R0:W-:Y:S01]  /*2700*/  MUFU.COS R5, R125 ;  /* 0x0000007d00057308 */ /* 0x0001e20000000000 */
[----:B------:R-:W-:Y:S02]  /*2710*/  FADD.FTZ R102, R51, R96 ;  /* 0x0000006033667221 */ /* 0x000fe40000010000 */
[C---:B----4-:R-:W-:Y:S02]  /*2720*/  FMUL.FTZ R130, R15.reuse, R130 ;  /* 0x000000820f827220 */ /* 0x050fe40000410000 */
[----:B------:R-:W-:-:S03]  /*2730*/  FMUL.FTZ R129, R15, R18 ;  /* 0x000000120f817220 */ /* 0x000fc60000410000 */
[----:B------:R-:W1:Y:S01]  /*2740*/  MUFU.EX2 R4, R4 ;  /* 0x0000000400047308 */ /* 0x000e620000000800 */
[----:B------:R-:W-:Y:S02]  /*2750*/  FMUL.FTZ R15, R122, R107 ;  /* 0x0000006b7a0f7220 */ /* 0x000fe40000410000 */
[----:B------:R-:W-:Y:S02]  /*2760*/  FMUL.RZ R138, R101, 0.15915493667125701904 ;  /* 0x3e22f983658a7820 */ /* 0x000fe4000040c000 */
[----:B0-----:R-:W-:Y:S02]  /*2770*/  FMUL.FTZ R125, R103, R14 ;  /* 0x0000000e677d7220 */ /* 0x001fe40000410000 */
[----:B------:R-:W-:Y:S01]  /*2780*/  FMUL.FTZ R101, R3, R102 ;  /* 0x0000006603657220 */ /* 0x000fe20000410000 */
[----:B------:R-:W-:Y:S01]  /*2790*/  MUFU.SIN R100, R128 ;  /* 0x0000008000647308 */ /* 0x000fe20000000400 */
[----:B------:R-:W-:Y:S02]  /*27a0*/  FMUL.FTZ R146, R64, R15 ;  /* 0x0000000f40927220 */ /* 0x000fe40000410000 */
[----:B------:R-:W-:-:S05]  /*27b0*/  FMUL.FTZ R15, R129, R145 ;  /* 0x00000091810f7220 */ /* 0x000fca0000410000 */
[----:B------:R0:W-:Y:S01]  /*27c0*/  MUFU.COS R126, R128 ;  /* 0x00000080007e7308 */ /* 0x0001e20000000000 */
[----:B------:R-:W-:Y:S02]  /*27d0*/  FMUL.RZ R142, R101, 0.15915493667125701904 ;  /* 0x3e22f983658e7820 */ /* 0x000fe4000040c000 */
[----:B------:R-:W-:-:S05]  /*27e0*/  FMUL.FTZ R18, R129, R146 ;  /* 0x0000009281127220 */ /* 0x000fca0000410000 */
[----:B------:R-:W4:Y:S01]  /*27f0*/  MUFU.EX2 R19, R19 ;  /* 0x0000001300137308 */ /* 0x000f220000000800 */
[C---:B------:R-:W-:Y:S02]  /*2800*/  FFMA.FTZ R15, R130.reuse, R146, -R15 ;  /* 0x00000092820f7223 */ /* 0x040fe4000001080f */
[----:B------:R-:W-:-:S05]  /*2810*/  FFMA.FTZ R18, R130, R145, R18 ;  /* 0x0000009182127223 */ /* 0x000fca0000010012 */
[----:B------:R-:W-:Y:S01]  /*2820*/  MUFU.COS R132, R138 ;  /* 0x0000008a00847308 */ /* 0x000fe20000000000 */
[----:B-1----:R-:W-:-:S07]  /*2830*/  FMUL.FTZ R127, R4, R127 ;  /* 0x0000007f047f7220 */ /* 0x002fce0000410000 */
[----:B------:R-:W1:Y:S08]  /*2840*/  MUFU.EX2 R131, R125 ;  /* 0x0000007d00837308 */ /* 0x000e700000000800 */
[----:B------:R1:W2:Y:S01]  /*2850*/  MUFU.SIN R150, R138 ;  /* 0x0000008a00967308 */ /* 0x0002a20000000400 */
[----:B0-----:R-:W-:Y:S02]  /*2860*/  FMUL.FTZ R128, R4, R5 ;  /* 0x0000000504807220 */ /* 0x001fe40000410000 */
[----:B-1----:R-:W-:-:S05]  /*2870*/  FMUL.FTZ R138, R123, R106 ;  /* 0x0000006a7b8a7220 */ /* 0x002fca0000410000 */
[----:B------:R-:W-:Y:S01]  /*2880*/  MUFU.SIN R153, R142 ;  /* 0x0000008e00997308 */ /* 0x000fe20000000400 */
[----:B------:R-:W-:-:S07]  /*2890*/  FFMA.FTZ R15, R63, R138, R15 ;  /* 0x0000008a3f0f7223 */ /* 0x000fce000001000f */
[----:B------:R3:W-:Y:S01]  /*28a0*/  MUFU.COS R151, R142 ;  /* 0x0000008e00977308 */ /* 0x0007e20000000000 */
[----:B------:R-:W-:Y:S02]  /*28b0*/  FMUL.FTZ R4, R102, R14 ;  /* 0x0000000e66047220 */ /* 0x000fe40000410000 */
[----:B------:R-:W-:Y:S02]  /*28c0*/  FMUL.FTZ R149, R127, R15 ;  /* 0x0000000f7f957220 */ /* 0x000fe40000410000 */
[----:B---3--:R-:W-:-:S04]  /*28d0*/  FMUL.FTZ R142, R121, R106 ;  /* 0x0000006a798e7220 */ /* 0x008fc80000410000 */
[----:B------:R-:W-:Y:S02]  /*28e0*/  FFMA.FTZ R18, R63, R142, R18 ;  /* 0x0000008e3f127223 */ /* 0x000fe40000010012 */
[C---:B----4-:R-:W-:Y:S02]  /*28f0*/  FMUL.FTZ R126, R19.reuse, R126 ;  /* 0x0000007e137e7220 */ /* 0x050fe40000410000 */
[----:B------:R-:W-:Y:S02]  /*2900*/  FMUL.FTZ R125, R19, R100 ;  /* 0x00000064137d7220 */ /* 0x000fe40000410000 */
[-C--:B------:R-:W-:Y:S02]  /*2910*/  FMUL.FTZ R19, R127, R18.reuse ;  /* 0x000000127f137220 */ /* 0x080fe40000410000 */
[----:B------:R-:W-:Y:S02]  /*2920*/  FFMA.FTZ R149, R128, R18, R149 ;  /* 0x0000001280957223 */ /* 0x000fe40000010095 */
[----:B------:R-:W-:Y:S01]  /*2930*/  FMUL.FTZ R155, R116, R105 ;  /* 0x00000069749b7220 */ /* 0x000fe20000410000 */
[----:B------:R-:W0:Y:S01]  /*2940*/  MUFU.EX2 R4, R4 ;  /* 0x0000000400047308 */ /* 0x000e220000000800 */
[----:B------:R-:W-:-:S02]  /*2950*/  FADD.FTZ R101, R50, R96 ;  /* 0x0000006032657221 */ /* 0x000fc40000010000 */
[C---:B------:R-:W-:Y:S02]  /*2960*/  FMUL.FTZ R132, R131.reuse, R132 ;  /* 0x0000008483847220 */ /* 0x040fe40000410000 */
[----:B--2---:R-:W-:Y:S02]  /*2970*/  FMUL.FTZ R131, R131, R150 ;  /* 0x0000009683837220 */ /* 0x004fe40000410000 */
[----:B------:R-:W-:Y:S02]  /*2980*/  FFMA.FTZ R19, R128, R15, -R19 ;  /* 0x0000000f80137223 */ /* 0x000fe40000010813 */
[----:B------:R-:W-:Y:S02]  /*2990*/  FMUL.FTZ R159, R118, R105 ;  /* 0x00000069769f7220 */ /* 0x000fe40000410000 */
[----:B------:R-:W-:Y:S02]  /*29a0*/  FFMA.FTZ R150, R62, R155, R149 ;  /* 0x0000009b3e967223 */ /* 0x000fe40000010095 */
[----:B------:R-:W-:-:S02]  /*29b0*/  FMUL.FTZ R5, R3, R101 ;  /* 0x0000006503057220 */ /* 0x000fc40000410000 */
[----:B------:R-:W-:Y:S02]  /*29c0*/  FFMA.FTZ R19, R62, R159, R19 ;  /* 0x0000009f3e137223 */ /* 0x000fe40000010013 */
[----:B------:R-:W-:Y:S02]  /*29d0*/  FMUL.FTZ R18, R125, R150 ;  /* 0x000000967d127220 */ /* 0x000fe40000410000 */
[----:B------:R-:W-:Y:S02]  /*29e0*/  FMUL.FTZ R15, R17, R129 ;  /* 0x00000081110f7220 */ /* 0x000fe40000410000 */
[----:B------:R-:W-:Y:S02]  /*29f0*/  FMUL.RZ R152, R5, 0.15915493667125701904 ;  /* 0x3e22f98305987820 */ /* 0x000fe4000040c000 */
[-C--:B------:R-:W-:Y:S02]  /*2a00*/  FMUL.FTZ R163, R125, R19.reuse ;  /* 0x000000137da37220 */ /* 0x080fe40000410000 */
[----:B------:R-:W-:Y:S01]  /*2a10*/  FFMA.FTZ R156, R126, R19, -R18 ;  /* 0x000000137e9c7223 */ /* 0x000fe20000010812 */
[----:B------:R-:W-:Y:S01]  /*2a20*/  MUFU.SIN R5, R152 ;  /* 0x0000009800057308 */ /* 0x000fe20000000400 */
[----:B------:R-:W-:-:S02]  /*2a30*/  FMUL.FTZ R19, R16, R129 ;  /* 0x0000008110137220 */ /* 0x000fc40000410000 */
[----:B------:R-:W-:Y:S02]  /*2a40*/  FFMA.FTZ R18, R16, R130, -R15 ;  /* 0x0000008210127223 */ /* 0x000fe4000001080f */
[----:B------:R-:W-:-:S03]  /*2a50*/  FFMA.FTZ R163, R126, R150, R163 ;  /* 0x000000967ea37223 */ /* 0x000fc600000100a3 */
[----:B------:R1:W-:Y:S01]  /*2a60*/  MUFU.COS R149, R152 ;  /* 0x0000009800957308 */ /* 0x0003e20000000000 */
[----:B------:R-:W-:Y:S02]  /*2a70*/  FADD.FTZ R100, R49, R96 ;  /* 0x0000006031647221 */ /* 0x000fe40000010000 */
[----:B------:R-:W-:Y:S02]  /*2a80*/  FFMA.FTZ R19, R17, R130, R19 ;  /* 0x0000008211137223 */ /* 0x000fe40000010013 */
[----:B------:R-:W-:Y:S02]  /*2a90*/  FMUL.FTZ R150, R127, R18 ;  /* 0x000000127f967220 */ /* 0x000fe40000410000 */
[----:B-1----:R-:W-:Y:S02]  /*2aa0*/  FMUL.FTZ R152, R117, R104 ;  /* 0x0000006875987220 */ /* 0x002fe40000410000 */
[C---:B0-----:R-:W-:Y:S02]  /*2ab0*/  FMUL.FTZ R151, R4.reuse, R151 ;  /* 0x0000009704977220 */ /* 0x041fe40000410000 */
[----:B------:R-:W-:-:S02]  /*2ac0*/  FMUL.FTZ R153, R4, R153 ;  /* 0x0000009904997220 */ /* 0x000fc40000410000 */
[----:B------:R-:W-:Y:S02]  /*2ad0*/  FMUL.FTZ R4, R101, R14 ;  /* 0x0000000e65047220 */ /* 0x000fe40000410000 */
[----:B------:R-:W-:Y:S02]  /*2ae0*/  FMUL.FTZ R154, R119, R104 ;  /* 0x00000068779a7220 */ /* 0x000fe40000410000 */
[----:B------:R-:W-:Y:S02]  /*2af0*/  FFMA.FTZ R158, R61, R152, R163 ;  /* 0x000000983d9e7223 */ /* 0x000fe400000100a3 */
[----:B------:R-:W-:Y:S02]  /*2b00*/  FMUL.FTZ R15, R3, R100 ;  /* 0x00000064030f7220 */ /* 0x000fe40000410000 */
[-C--:B------:R-:W-:Y:S02]  /*2b10*/  FFMA.FTZ R150, R128, R19.reuse, R150 ;  /* 0x0000001380967223 */ /* 0x080fe40000010096 */
[----:B------:R-:W-:-:S02]  /*2b20*/  FMUL.FTZ R19, R127, R19 ;  /* 0x000000137f137220 */ /* 0x000fc40000410000 */
[----:B------:R-:W-:Y:S02]  /*2b30*/  FFMA.FTZ R156, R61, R154, R156 ;  /* 0x0000009a3d9c7223 */ /* 0x000fe4000001009c */
[----:B------:R-:W-:Y:S01]  /*2b40*/  FMUL.FTZ R163, R131, R158 ;  /* 0x0000009e83a37220 */ /* 0x000fe20000410000 */
[----:B------:R-:W0:Y:S01]  /*2b50*/  MUFU.EX2 R4, R4 ;  /* 0x0000000400047308 */ /* 0x000e220000000800 */
[----:B------:R-:W-:Y:S02]  /*2b60*/  FMUL.RZ R166, R15, 0.15915493667125701904 ;  /* 0x3e22f9830fa67820 */ /* 0x000fe4000040c000 */
[----:B------:R-:W-:Y:S02]  /*2b70*/  FFMA.FTZ R18, R128, R18, -R19 ;  /* 0x0000001280127223 */ /* 0x000fe40000010813 */
[----:B------:R-:W-:Y:S02]  /*2b80*/  FMUL.FTZ R15, R125, R150 ;  /* 0x000000967d0f7220 */ /* 0x000fe40000410000 */
[----:B------:R-:W-:-:S02]  /*2b90*/  FMUL.FTZ R14, R100, R14 ;  /* 0x0000000e640e7220 */ /* 0x000fc40000410000 */
[-C--:B------:R-:W-:Y:S02]  /*2ba0*/  FFMA.FTZ R160, R132, R156.reuse, -R163 ;  /* 0x0000009c84a07223 */ /* 0x080fe400000108a3 */
[----:B------:R-:W-:Y:S02]  /*2bb0*/  FMUL.FTZ R165, R131, R156 ;  /* 0x0000009c83a57220 */ /* 0x000fe40000410000 */
[-C--:B------:R-:W-:Y:S02]  /*2bc0*/  FMUL.FTZ R163, R114, R103.reuse ;  /* 0x0000006772a37220 */ /* 0x080fe40000410000 */
[-C--:B------:R-:W-:Y:S02]  /*2bd0*/  FFMA.FTZ R156, R126, R18.reuse, -R15 ;  /* 0x000000127e9c7223 */ /* 0x080fe4000001080f */
[----:B------:R-:W-:Y:S02]  /*2be0*/  FMUL.FTZ R15, R125, R18 ;  /* 0x000000127d0f7220 */ /* 0x000fe40000410000 */
[----:B------:R-:W-:Y:S01]  /*2bf0*/  FFMA.FTZ R158, R132, R158, R165 ;  /* 0x0000009e849e7223 */ /* 0x000fe200000100a5 */
[----:B------:R-:W-:Y:S01]  /*2c00*/  MUFU.EX2 R14, R14 ;  /* 0x0000000e000e7308 */ /* 0x000fe20000000800 */
[----:B------:R-:W-:-:S02]  /*2c10*/  FMUL.FTZ R165, R112, R103 ;  /* 0x0000006770a57220 */ /* 0x000fc40000410000 */
[----:B------:R-:W-:Y:S02]  /*2c20*/  FFMA.FTZ R162, R60, R163, R160 ;  /* 0x000000a33ca27223 */ /* 0x000fe400000100a0 */
[----:B------:R-:W-:-:S03]  /*2c30*/  FFMA.FTZ R18, R126, R150, R15 ;  /* 0x000000967e127223 */ /* 0x000fc6000001000f */
[----:B------:R-:W1:Y:S01]  /*2c40*/  MUFU.COS R19, R166 ;  /* 0x000000a600137308 */ /* 0x000e620000000000 */
[----:B------:R-:W-:Y:S02]  /*2c50*/  FFMA.FTZ R158, R60, R165, R158 ;  /* 0x000000a53c9e7223 */ /* 0x000fe4000001009e */
[----:B------:R-:W-:-:S05]  /*2c60*/  FMUL.FTZ R160, R153, R162 ;  /* 0x000000a299a07220 */ /* 0x000fca0000410000 */
[----:B------:R-:W2:Y:S01]  /*2c70*/  MUFU.SIN R15, R166 ;  /* 0x000000a6000f7308 */ /* 0x000ea20000000400 */
[-C--:B------:R-:W-:Y:S02]  /*2c80*/  FFMA.FTZ R164, R151, R158.reuse, R160 ;  /* 0x0000009e97a47223 */ /* 0x080fe400000100a0 */
[----:B0-----:R-:W-:Y:S02]  /*2c90*/  FMUL.FTZ R150, R4, R5 ;  /* 0x0000000504967220 */ /* 0x001fe40000410000 */
[----:B------:R-:W-:Y:S02]  /*2ca0*/  FMUL.FTZ R158, R153, R158 ;  /* 0x0000009e999e7220 */ /* 0x000fe40000410000 */
[C---:B------:R-:W-:Y:S02]  /*2cb0*/  FMUL.FTZ R5, R131.reuse, R156 ;  /* 0x0000009c83057220 */ /* 0x040fe40000410000 */
[----:B------:R-:W-:Y:S02]  /*2cc0*/  FMUL.FTZ R167, R131, R18 ;  /* 0x0000001283a77220 */ /* 0x000fe40000410000 */
[----:B------:R-:W-:-:S02]  /*2cd0*/  FFMA.FTZ R158, R151, R162, -R158 ;  /* 0x000000a2979e7223 */ /* 0x000fc4000001089e */
[----:B------:R-:W-:Y:S02]  /*2ce0*/  FMUL.FTZ R162, R115, R102 ;  /* 0x0000006673a27220 */ /* 0x000fe40000410000 */
[----:B------:R-:W-:Y:S02]  /*2cf0*/  FFMA.FTZ R18, R132, R18, R5 ;  /* 0x0000001284127223 */ /* 0x000fe40000010005 */
[----:B------:R-:W-:Y:S02]  /*2d00*/  FMUL.FTZ R149, R4, R149 ;  /* 0x0000009504957220 */ /* 0x000fe40000410000 */
[----:B------:R-:W-:Y:S02]  /*2d10*/  FFMA.FTZ R4, R132, R156, -R167 ;  /* 0x0000009c84047223 */ /* 0x000fe400000108a7 */
[----:B-1----:R-:W-:Y:S02]  /*2d20*/  FMUL.FTZ R156, R14, R19 ;  /* 0x000000130e9c7220 */ /* 0x002fe40000410000 */
[----:B------:R-:W-:-:S02]  /*2d30*/  FMUL.FTZ R160, R113, R102 ;  /* 0x0000006671a07220 */ /* 0x000fc40000410000 */
[----:B------:R-:W-:Y:S02]  /*2d40*/  FFMA.FTZ R19, R59, R162, R158 ;  /* 0x000000a23b137223 */ /* 0x000fe4000001009e */
[----:B------:R-:W-:Y:S02]  /*2d50*/  FMUL.FTZ R5, R153, R18 ;  /* 0x0000001299057220 */ /* 0x000fe40000410000 */
[----:B--2---:R-:W-:Y:S02]  /*2d60*/  FMUL.FTZ R158, R14, R15 ;  /* 0x0000000f0e9e7220 */ /* 0x004fe40000410000 */
[----:B------:R-:W-:Y:S02]  /*2d70*/  FFMA.FTZ R164, R59, R160, R164 ;  /* 0x000000a03ba47223 */ /* 0x000fe400000100a4 */
[----:B------:R-:W-:Y:S02]  /*2d80*/  FMUL.FTZ R14, R150, R19 ;  /* 0x00000013960e7220 */ /* 0x000fe40000410000 */
[----:B------:R-:W-:-:S02]  /*2d90*/  FFMA.FTZ R5, R151, R4, -R5 ;  /* 0x0000000497057223 */ /* 0x000fc40000010805 */
[----:B------:R-:W-:Y:S02]  /*2da0*/  FMUL.FTZ R4, R153, R4 ;  /* 0x0000000499047220 */ /* 0x000fe40000410000 */
[----:B------:R-:W-:Y:S02]  /*2db0*/  FFMA.FTZ R14, R149, R164, R14 ;  /* 0x000000a4950e7223 */ /* 0x000fe4000001000e */
[----:B------:R-:W-:Y:S02]  /*2dc0*/  FMUL.FTZ R169, R108, R101 ;  /* 0x000000656ca97220 */ /* 0x000fe40000410000 */
[----:B------:R-:W-:Y:S01]  /*2dd0*/  FFMA.FTZ R4, R151, R18, R4 ;  /* 0x0000001297047223 */ /* 0x000fe20000010004 */
[----:B------:R-:W-:Y:S01]  /*2de0*/  ISETP.NE.AND P2, PT, R91, 0x1f, PT ;  /* 0x0000001f5b00780c */ /* 0x000fe20003f45270 */
[----:B------:R-:W-:Y:S02]  /*2df0*/  FMUL.FTZ R166, R150, R164 ;  /* 0x000000a496a67220 */ /* 0x000fe40000410000 */
[----:B------:R-:W-:-:S02]  /*2e00*/  FFMA.FTZ R175, R58, R169, R14 ;  /* 0x000000a93aaf7223 */ /* 0x000fc4000001000e */
[----:B------:R-:W-:Y:S02]  /*2e10*/  FMUL.FTZ R14, R150, R4 ;  /* 0x00000004960e7220 */ /* 0x000fe40000410000 */
[C---:B------:R-:W-:Y:S02]  /*2e20*/  FFMA.FTZ R166, R149.reuse, R19, -R166 ;  /* 0x0000001395a67223 */ /* 0x040fe400000108a6 */
[----:B------:R-:W-:Y:S02]  /*2e30*/  FMUL.FTZ R167, R110, R101 ;  /* 0x000000656ea77220 */ /* 0x000fe40000410000 */
[-C--:B------:R-:W-:Y:S02]  /*2e40*/  FMUL.FTZ R15, R150, R5.reuse ;  /* 0x00000005960f7220 */ /* 0x080fe40000410000 */
[----:B------:R-:W-:Y:S02]  /*2e50*/  FFMA.FTZ R5, R149, R5, -R14 ;  /* 0x0000000595057223 */ /* 0x000fe4000001080e */
[----:B------:R-:W-:-:S02]  /*2e60*/  FFMA.FTZ R19, R58, R167, R166 ;  /* 0x000000a73a137223 */ /* 0x000fc400000100a6 */
[C---:B------:R-:W-:Y:S02]  /*2e70*/  FMUL.FTZ R18, R158.reuse, R175 ;  /* 0x000000af9e127220 */ /* 0x040fe40000410000 */
[----:B------:R-:W-:Y:S02]  /*2e80*/  FFMA.FTZ R15, R149, R4, R15 ;  /* 0x00000004950f7223 */ /* 0x000fe4000001000f */
[C---:B------:R-:W-:Y:S02]  /*2e90*/  FMUL.FTZ R4, R158.reuse, R5 ;  /* 0x000000059e047220 */ /* 0x040fe40000410000 */
[-C--:B------:R-:W-:Y:S02]  /*2ea0*/  FMUL.FTZ R164, R158, R19.reuse ;  /* 0x000000139ea47220 */ /* 0x080fe40000410000 */
[----:B------:R-:W-:Y:S02]  /*2eb0*/  FFMA.FTZ R18, R156, R19, -R18 ;  /* 0x000000139c127223 */ /* 0x000fe40000010812 */
[----:B------:R-:W-:-:S02]  /*2ec0*/  FMUL.FTZ R168, R158, R15 ;  /* 0x0000000f9ea87220 */ /* 0x000fc40000410000 */
[C---:B------:R-:W-:Y:S02]  /*2ed0*/  FFMA.FTZ R19, R156.reuse, R15, R4 ;  /* 0x0000000f9c137223 */ /* 0x040fe40000010004 */
[----:B------:R0:W1:Y:S01]  /*2ee0*/  @P2 LDS.64 R14, [R91.X8+0x3558] ;  /* 0x003558005b0e2984 */ /* 0x0000620000008a00 */
[C---:B------:R-:W-:Y:S01]  /*2ef0*/  FFMA.FTZ R174, R156.reuse, R175, R164 ;  /* 0x000000af9cae7223 */ /* 0x040fe200000100a4 */
[----:B------:R-:W-:Y:S01]  /*2f00*/  BSSY B0, `(.L_x_11804) ;  /* 0x0000010000007945 */ /* 0x000fe20003800000 */
[-C--:B------:R-:W-:Y:S02]  /*2f10*/  FMUL.FTZ R166, R111, R100.reuse ;  /* 0x000000646fa67220 */ /* 0x080fe40000410000 */
[----:B------:R-:W-:Y:S02]  /*2f20*/  FMUL.FTZ R164, R109, R100 ;  /* 0x000000646da47220 */ /* 0x000fe40000410000 */
[----:B------:R-:W-:Y:S02]  /*2f30*/  FFMA.FTZ R168, R156, R5, -R168 ;  /* 0x000000059ca87223 */ /* 0x000fe400000108a8 */
[----:B------:R-:W-:-:S02]  /*2f40*/  FFMA.FTZ R170, R57, R166, R18 ;  /* 0x000000a639aa7223 */ /* 0x000fc40000010012 */
        /* <DEDUP_REMOVED lines=11> */
.L_x_11805:
[----:B0-----:R-:W-:Y:S05]  /*3000*/  BSYNC B0 ;  /* 0x0000000000007941 */ /* 0x001fea0003800000 */
.L_x_11804:
[----:B------:R-:W0:Y:S01]  /*3010*/  SHFL.UP PT, R18, R170, 0x1, RZ ;  /* 0x04200000aa127989 */ /* 0x000e2200000e00ff */
[----:B------:R-:W-:Y:S01]  /*3020*/  ISETP.GE.AND P3, PT, R89, 0x1, PT ;  /* 0x000000015900780c */ /* 0x000fe20003f66270 */
[----:B------:R-:W-:Y:S01]  /*3030*/  IMAD R182, R173, c[0x0][0x2c0], RZ ;  /* 0x0000b000adb67a24 */ /* 0x000fe200078e02ff */
[----:B------:R-:W-:Y:S01]  /*3040*/  MOV R183, c[0x0][0x2bc] ;  /* 0x0000af0000b77a02 */ /* 0x000fe20000000f00 */
[----:B------:R-:W2:Y:S01]  /*3050*/  SHFL.UP PT, R175, R174, 0x1, RZ ;  /* 0x04200000aeaf7989 */ /* 0x000ea200000e00ff */
[----:B------:R-:W-:Y:S01]  /*3060*/  FMUL.FTZ R161, R24, R161 ;  /* 0x000000a118a17220 */ /* 0x000fe20000410000 */
[----:B------:R-:W-:Y:S01]  /*3070*/  ISETP.GE.OR P0, PT, R172, c[0x0][0x174], P0 ;  /* 0x00005d00ac007a0c */ /* 0x000fe20000706670 */
[----:B------:R-:W-:Y:S01]  /*3080*/  FMUL.FTZ R148, R25, R148 ;  /* 0x0000009419947220 */ /* 0x000fe20000410000 */
[----:B------:R-:W3:Y:S01]  /*3090*/  SHFL.UP PT, R4, R168, 0x1, RZ ;  /* 0x04200000a8047989 */ /* 0x000ee200000e00ff */
[----:B------:R-:W-:Y:S01]  /*30a0*/  SHF.R.U32.HI R187, RZ, 0x1, R183 ;  /* 0x00000001ffbb7819 */ /* 0x000fe200000116b7 */
[----:B------:R-:W-:Y:S02]  /*30b0*/  BSSY B0, `(.L_x_11806) ;  /* 0x00000ef000007945 */ /* 0x000fe40003800000 */
[----:B------:R-:W4:Y:S02]  /*30c0*/  SHFL.UP PT, R5, R19, 0x1, RZ ;  /* 0x0420000013057989 */ /* 0x000f2400000e00ff */
[----:B------:R-:W-:-:S02]  /*30d0*/  IMAD R187, R187, R94, RZ ;  /* 0x0000005ebbbb7224 */ /* 0x000fc400078e02ff */
[C---:B0-----:R-:W-:Y:S02]  /*30e0*/  FMUL.FTZ R178, R19.reuse, R18 ;  /* 0x0000001213b27220 */ /* 0x041fe40000410000 */
[CC--:B--2---:R-:W-:Y:S02]  /*30f0*/  FMUL.FTZ R177, R19.reuse, R175.reuse ;  /* 0x000000af13b17220 */ /* 0x0c4fe40000410000 */
[C---:B------:R-:W-:Y:S02]  /*3100*/  FFMA.FTZ R175, R168.reuse, R175, R178 ;  /* 0x000000afa8af7223 */ /* 0x040fe400000100b2 */
[----:B---3--:R-:W-:Y:S02]  /*3110*/  FMUL.FTZ R176, R19, R4 ;  /* 0x0000000413b07220 */ /* 0x008fe40000410000 */
[C---:B------:R-:W-:Y:S01]  /*3120*/  FFMA.FTZ R177, R168.reuse, R18, -R177 ;  /* 0x00000012a8b17223 */ /* 0x040fe200000108b1 */
[----:B------:R-:W-:Y:S01]  /*3130*/  MOV R18, c[0x0][0x2b8] ;  /* 0x0000ae0000127a02 */ /* 0x000fe20000000f00 */
[----:B----4-:R-:W-:-:S02]  /*3140*/  FFMA.FTZ R176, R168, R5, R176 ;  /* 0x00000005a8b07223 */ /* 0x010fc400000100b0 */
[----:B------:R-:W-:Y:S01]  /*3150*/  @P3 FADD.FTZ R174, R174, R175 ;  /* 0x000000afaeae3221 */ /* 0x000fe20000010000 */
[----:B------:R-:W-:Y:S01]  /*3160*/  SHF.R.U64 R185, R18, 0x1, R183 ;  /* 0x0000000112b97819 */ /* 0x000fe200000012b7 */
[C---:B------:R-:W-:Y:S01]  /*3170*/  FMUL.FTZ R5, R19.reuse, R5 ;  /* 0x0000000513057220 */ /* 0x040fe20000410000 */
[----:B------:R-:W-:Y:S01]  /*3180*/  FSEL R176, R19, R176, !P3 ;  /* 0x000000b013b07208 */ /* 0x000fe20005800000 */
[----:B------:R-:W-:Y:S01]  /*3190*/  @P3 FADD.FTZ R170, R170, R177 ;  /* 0x000000b1aaaa3221 */ /* 0x000fe20000010000 */
[----:B------:R-:W0:Y:S01]  /*31a0*/  SHFL.UP PT, R181, R174, 0x2, RZ ;  /* 0x04400000aeb57989 */ /* 0x000e2200000e00ff */
[----:B------:R-:W-:Y:S01]  /*31b0*/  @P3 FFMA.FTZ R168, R168, R4, -R5 ;  /* 0x00000004a8a83223 */ /* 0x000fe20000010805 */
[----:B------:R-:W-:Y:S01]  /*31c0*/  MOV R5, c[0x0][0x29c] ;  /* 0x0000a70000057a02 */ /* 0x000fe20000000f00 */
[----:B------:R-:W-:Y:S01]  /*31d0*/  IMAD R187, R92, R185, R187 ;  /* 0x000000b95cbb7224 */ /* 0x000fe200078e02bb */
[----:B------:R-:W2:Y:S01]  /*31e0*/  SHFL.UP PT, R179, R170, 0x2, RZ ;  /* 0x04400000aab37989 */ /* 0x000ea200000e00ff */
[----:B------:R-:W-:-:S02]  /*31f0*/  MOV R4, c[0x0][0x298] ;  /* 0x0000a60000047a02 */ /* 0x000fc40000000f00 */
[--C-:B------:R-:W-:Y:S01]  /*3200*/  SHF.R.U32.HI R19, RZ, 0x1, R5.reuse ;  /* 0x00000001ff137819 */ /* 0x100fe20000011605 */
[----:B------:R-:W3:Y:S01]  /*3210*/  SHFL.UP PT, R175, R168, 0x2, RZ ;  /* 0x04400000a8af7989 */ /* 0x000ee200000e00ff */
[----:B------:R-:W-:Y:S02]  /*3220*/  SHF.R.U64 R5, R4, 0x1, R5 ;  /* 0x0000000104057819 */ /* 0x000fe40000001205 */
[----:B------:R-:W-:Y:S01]  /*3230*/  ISETP.GE.AND P3, PT, R89, 0x2, PT ;  /* 0x000000025900780c */ /* 0x000fe20003f66270 */
[----:B------:R-:W4:Y:S01]  /*3240*/  SHFL.UP PT, R177, R176, 0x2, RZ ;  /* 0x04400000b0b17989 */ /* 0x000f2200000e00ff */
[----:B------:R-:W-:-:S04]  /*3250*/  IMAD R19, R19, R94, RZ ;  /* 0x0000005e13137224 */ /* 0x000fc800078e02ff */
[----:B------:R-:W-:Y:S02]  /*3260*/  IMAD R183, R92, R5, R19 ;  /* 0x000000055cb77224 */ /* 0x000fe400078e0213 */
[----:B------:R-:W-:-:S04]  /*3270*/  IMAD.WIDE.U32 R18, R5, R94, RZ ;  /* 0x0000005e05127225 */ /* 0x000fc800078e00ff */
[----:B------:R-:W-:Y:S01]  /*3280*/  IMAD.WIDE.U32 R4, R185, R94, RZ ;  /* 0x0000005eb9047225 */ /* 0x000fe200078e00ff */
[----:B------:R-:W-:-:S03]  /*3290*/  IADD3 R19, R183, R19, RZ ;  /* 0x00000013b7137210 */ /* 0x000fc60007ffe0ff */
[C---:B0-----:R-:W-:Y:S01]  /*32a0*/  FMUL.FTZ R178, R176.reuse, R181 ;  /* 0x000000b5b0b27220 */ /* 0x041fe20000410000 */
[----:B------:R-:W-:Y:S01]  /*32b0*/  IADD3 R5, R187, R5, RZ ;  /* 0x00000005bb057210 */ /* 0x000fe20007ffe0ff */
[-C--:B--2---:R-:W-:Y:S02]  /*32c0*/  FMUL.FTZ R180, R176, R179.reuse ;  /* 0x000000b3b0b47220 */ /* 0x084fe40000410000 */
[----:B------:R-:W-:Y:S02]  /*32d0*/  FFMA.FTZ R183, R168, R179, -R178 ;  /* 0x000000b3a8b77223 */ /* 0x000fe400000108b2 */
[----:B---3--:R-:W-:Y:S02]  /*32e0*/  FMUL.FTZ R179, R176, R175 ;  /* 0x000000afb0b37220 */ /* 0x008fe40000410000 */
[----:B------:R-:W-:Y:S02]  /*32f0*/  FFMA.FTZ R181, R168, R181, R180 ;  /* 0x000000b5a8b57223 */ /* 0x000fe400000100b4 */
[----:B----4-:R-:W-:-:S02]  /*3300*/  FMUL.FTZ R178, R176, R177 ;  /* 0x000000b1b0b27220 */ /* 0x010fc40000410000 */
[----:B------:R-:W-:Y:S02]  /*3310*/  IMAD R180, R173, c[0x0][0x2a0], RZ ;  /* 0x0000a800adb47a24 */ /* 0x000fe400078e02ff */
[----:B------:R-:W-:Y:S02]  /*3320*/  FFMA.FTZ R179, R168, R177, R179 ;  /* 0x000000b1a8b37223 */ /* 0x000fe400000100b3 */
[C---:B------:R-:W-:Y:S02]  /*3330*/  IMAD R185, R95.reuse, c[0x0][0x2c4], R182 ;  /* 0x0000b1005fb97a24 */ /* 0x040fe400078e02b6 */
[----:B------:R-:W-:Y:S01]  /*3340*/  IMAD.WIDE.U32 R4, R95, c[0x0][0x2c0], R4 ;  /* 0x0000b0005f047a25 */ /* 0x000fe200078e0004 */
[----:B------:R-:W-:-:S03]  /*3350*/  FSEL R179, R176, R179, !P3 ;  /* 0x000000b3b0b37208 */ /* 0x000fc60005800000 */
[----:B------:R-:W-:Y:S01]  /*3360*/  @P3 FFMA.FTZ R168, R168, R175, -R178 ;  /* 0x000000afa8a83223 */ /* 0x000fe200000108b2 */
[----:B------:R-:W-:Y:S01]  /*3370*/  IADD3 R185, R185, R5, RZ ;  /* 0x00000005b9b97210 */ /* 0x000fe20007ffe0ff */
[----:B------:R-:W-:Y:S02]  /*3380*/  @P3 FADD.FTZ R174, R174, R181 ;  /* 0x000000b5aeae3221 */ /* 0x000fe40000010000 */
[----:B------:R-:W-:Y:S01]  /*3390*/  @P3 FADD.FTZ R170, R170, R183 ;  /* 0x000000b7aaaa3221 */ /* 0x000fe20000010000 */
[----:B------:R-:W0:Y:S01]  /*33a0*/  SHFL.UP PT, R5, R168, 0x4, RZ ;  /* 0x04800000a8057989 */ /* 0x000e2200000e00ff */
[C---:B------:R-:W-:Y:S01]  /*33b0*/  IMAD R189, R95.reuse, c[0x0][0x2a4], R180 ;  /* 0x0000a9005fbd7a24 */ /* 0x040fe200078e02b4 */
[C---:B------:R-:W-:Y:S01]  /*33c0*/  LEA R183, P4, R4.reuse, c[0x0][0x320], 0x3 ;  /* 0x0000c80004b77a11 */ /* 0x040fe200078818ff */
[----:B------:R-:W-:Y:S01]  /*33d0*/  IMAD.WIDE.U32 R18, R95, c[0x0][0x2a0], R18 ;  /* 0x0000a8005f127a25 */ /* 0x000fe200078e0012 */
[----:B------:R-:W2:Y:S02]  /*33e0*/  SHFL.UP PT, R176, R170, 0x4, RZ ;  /* 0x04800000aab07989 */ /* 0x000ea400000e00ff */
[----:B------:R-:W-:Y:S01]  /*33f0*/  LEA.HI.X R184, R4, c[0x0][0x324], R185, 0x3, P4 ;  /* 0x0000c90004b87a11 */ /* 0x000fe200020f1cb9 */
[----:B------:R-:W-:Y:S01]  /*3400*/  FMUL.FTZ R175, R24, R157 ;  /* 0x0000009d18af7220 */ /* 0x000fe20000410000 */
[----:B------:R-:W3:Y:S01]  /*3410*/  SHFL.UP PT, R177, R174, 0x4, RZ ;  /* 0x04800000aeb17989 */ /* 0x000ee200000e00ff */
[----:B------:R-:W-:Y:S01]  /*3420*/  IADD3 R189, R189, R19, RZ ;  /* 0x00000013bdbd7210 */ /* 0x000fe20007ffe0ff */
[-C--:B------:R-:W-:Y:S01]  /*3430*/  FMUL.FTZ R180, R156, R161.reuse ;  /* 0x000000a19cb47220 */ /* 0x080fe20000410000 */
[----:B------:R-:W-:Y:S01]  /*3440*/  LEA R187, P3, R18, c[0x0][0x318], 0x3 ;  /* 0x0000c60012bb7a11 */ /* 0x000fe200078618ff */
[----:B------:R-:W4:Y:S01]  /*3450*/  SHFL.UP PT, R19, R179, 0x4, RZ ;  /* 0x04800000b3137989 */ /* 0x000f2200000e00ff */
[----:B------:R-:W-:-:S02]  /*3460*/  FMUL.FTZ R178, R158, R161 ;  /* 0x000000a19eb27220 */ /* 0x000fc40000410000 */
[----:B------:R-:W-:Y:S01]  /*3470*/  FMUL.FTZ R157, R25, R20 ;  /* 0x00000014199d7220 */ /* 0x000fe20000410000 */
[----:B------:R-:W-:Y:S01]  /*3480*/  LEA.HI.X R186, R18, c[0x0][0x31c], R189, 0x3, P3 ;  /* 0x0000c70012ba7a11 */ /* 0x000fe200018f1cbd */
[-C--:B------:R-:W-:Y:S01]  /*3490*/  FFMA.FTZ R180, -R158, R175.reuse, -R180 ;  /* 0x000000af9eb47223 */ /* 0x080fe200000109b4 */
[----:B------:R-:W-:Y:S01]  /*34a0*/  SHF.L.U32 R18, R91, 0x2, RZ ;  /* 0x000000025b127819 */ /* 0x000fe200000006ff */
[----:B------:R-:W-:Y:S01]  /*34b0*/  FFMA.FTZ R181, R156, R175, -R178 ;  /* 0x000000af9cb57223 */ /* 0x000fe200000108b2 */
[----:B------:R-:W-:Y:S01]  /*34c0*/  ISETP.GE.AND P3, PT, R89, 0x4, PT ;  /* 0x000000045900780c */ /* 0x000fe20003f66270 */
[----:B------:R-:W-:Y:S01]  /*34d0*/  FADD.FTZ R180, -R157, R180 ;  /* 0x000000b49db47221 */ /* 0x000fe20000010100 */
[----:B------:R-:W-:Y:S01]  /*34e0*/  IADD3 R20, P4, R18, R187, RZ ;  /* 0x000000bb12147210 */ /* 0x000fe20007f9e0ff */
[----:B------:R-:W-:Y:S01]  /*34f0*/  FADD.FTZ R181, R148, R181 ;  /* 0x000000b594b57221 */ /* 0x000fe20000010000 */
[----:B------:R-:W-:Y:S01]  /*3500*/  IADD3 R18, P5, R18, R183, RZ ;  /* 0x000000b712127210 */ /* 0x000fe20007fbe0ff */
[C---:B------:R-:W-:Y:S01]  /*3510*/  FMUL.FTZ R4, R150.reuse, -R180 ;  /* 0x800000b496047220 */ /* 0x040fe20000410000 */
[----:B------:R-:W-:Y:S01]  /*3520*/  IADD3 R189, R77, -c[0x0][0x174], RZ ;  /* 0x80005d004dbd7a10 */ /* 0x000fe20007ffe0ff */
[----:B------:R-:W-:-:S02]  /*3530*/  FMUL.FTZ R178, R150, -R181 ;  /* 0x800000b596b27220 */ /* 0x000fc40000410000 */
[C---:B------:R-:W-:Y:S02]  /*3540*/  FFMA.FTZ R183, R149.reuse, R181, -R4 ;  /* 0x000000b595b77223 */ /* 0x040fe40000010804 */
[----:B------:R-:W-:Y:S02]  /*3550*/  FFMA.FTZ R185, R149, R180, R178 ;  /* 0x000000b495b97223 */ /* 0x000fe400000100b2 */
[C---:B0-----:R-:W-:Y:S02]  /*3560*/  FMUL.FTZ R178, R179.reuse, R5 ;  /* 0x00000005b3b27220 */ /* 0x041fe40000410000 */
[C---:B--2---:R-:W-:Y:S02]  /*3570*/  FMUL.FTZ R180, R179.reuse, R176 ;  /* 0x000000b0b3b47220 */ /* 0x044fe40000410000 */
[C---:B---3--:R-:W-:Y:S02]  /*3580*/  FMUL.FTZ R181, R179.reuse, R177 ;  /* 0x000000b1b3b57220 */ /* 0x048fe40000410000 */
[----:B----4-:R-:W-:-:S02]  /*3590*/  FMUL.FTZ R4, R179, R19 ;  /* 0x00000013b3047220 */ /* 0x010fc40000410000 */
[C---:B------:R-:W-:Y:S01]  /*35a0*/  FFMA.FTZ R182, R168.reuse, R19, R178 ;  /* 0x00000013a8b67223 */ /* 0x040fe200000100b2 */
[----:B------:R-:W-:Y:S01]  /*35b0*/  SHF.R.U32.HI R19, RZ, 0x1e, R91 ;  /* 0x0000001eff137819 */ /* 0x000fe2000001165b */
[C---:B------:R-:W-:Y:S02]  /*35c0*/  FFMA.FTZ R177, R168.reuse, R177, R180 ;  /* 0x000000b1a8b17223 */ /* 0x040fe400000100b4 */
[C---:B------:R-:W-:Y:S01]  /*35d0*/  FFMA.FTZ R181, R168.reuse, R176, -R181 ;  /* 0x000000b0a8b57223 */ /* 0x040fe200000108b5 */
[----:B------:R-:W-:Y:S01]  /*35e0*/  FSEL R182, R179, R182, !P3 ;  /* 0x000000b6b3b67208 */ /* 0x000fe20005800000 */
[----:B------:R-:W-:Y:S02]  /*35f0*/  @P3 FFMA.FTZ R168, R168, R5, -R4 ;  /* 0x00000005a8a83223 */ /* 0x000fe40000010804 */
[----:B------:R-:W-:Y:S02]  /*3600*/  @P3 FADD.FTZ R174, R174, R177 ;  /* 0x000000b1aeae3221 */ /* 0x000fe40000010000 */
[----:B------:R-:W-:Y:S01]  /*3610*/  @P3 FADD.FTZ R170, R170, R181 ;  /* 0x000000b5aaaa3221 */ /* 0x000fe20000010000 */
[----:B------:R-:W-:Y:S01]  /*3620*/  SHFL.UP PT, R5, R168, 0x8, RZ ;  /* 0x05000000a8057989 */ /* 0x000fe200000e00ff */
[C---:B------:R-:W-:Y:S01]  /*3630*/  FMUL.FTZ R178, R26.reuse, R21 ;  /* 0x000000151ab27220 */ /* 0x040fe20000410000 */
[----:B------:R-:W-:Y:S01]  /*3640*/  ISETP.GE.AND P3, PT, R89, 0x8, PT ;  /* 0x000000085900780c */ /* 0x000fe20003f66270 */
[----:B------:R-:W-:Y:S01]  /*3650*/  FMUL.FTZ R176, R26, R147 ;  /* 0x000000931ab07220 */ /* 0x000fe20000410000 */
[----:B------:R-:W0:Y:S01]  /*3660*/  SHFL.UP PT, R181, R170, 0x8, RZ ;  /* 0x05000000aab57989 */ /* 0x000e2200000e00ff */
[----:B------:R-:W-:Y:S01]  /*3670*/  FADD.FTZ R4, R178, R183 ;  /* 0x000000b7b2047221 */ /* 0x000fe20000010000 */
[----:B------:R-:W-:Y:S01]  /*3680*/  IADD3.X R21, R19, R186, RZ, P4, !PT ;  /* 0x000000ba13157210 */ /* 0x000fe200027fe4ff */
[----:B------:R-:W-:Y:S01]  /*3690*/  FADD.FTZ R180, -R176, R185 ;  /* 0x000000b9b0b47221 */ /* 0x000fe20000010100 */
[----:B------:R-:W2:Y:S01]  /*36a0*/  SHFL.UP PT, R183, R174, 0x8, RZ ;  /* 0x05000000aeb77989 */ /* 0x000ea200000e00ff */
[----:B------:R-:W-:Y:S01]  /*36b0*/  FMUL.FTZ R179, R153, -R4 ;  /* 0x8000000499b37220 */ /* 0x000fe20000410000 */
[----:B------:R-:W-:Y:S01]  /*36c0*/  IADD3.X R19, R19, R184, RZ, P5, !PT ;  /* 0x000000b813137210 */ /* 0x000fe20002ffe4ff */
[-C--:B------:R-:W-:Y:S01]  /*36d0*/  FMUL.FTZ R177, R153, -R180.reuse ;  /* 0x800000b499b17220 */ /* 0x080fe20000410000 */
[----:B------:R-:W3:Y:S01]  /*36e0*/  SHFL.UP PT, R147, R182, 0x8, RZ ;  /* 0x05000000b6937989 */ /* 0x000ee200000e00ff */
[----:B------:R-:W-:-:S02]  /*36f0*/  FFMA.FTZ R180, R151, R180, R179 ;  /* 0x000000b497b47223 */ /* 0x000fc400000100b3 */
[----:B------:R-:W-:Y:S02]  /*3700*/  FFMA.FTZ R4, R151, R4, -R177 ;  /* 0x0000000497047223 */ /* 0x000fe400000108b1 */
[C---:B------:R-:W-:Y:S02]  /*3710*/  FMUL.FTZ R177, R27.reuse, R140 ;  /* 0x0000008c1bb17220 */ /* 0x040fe40000410000 */
[----:B------:R-:W-:Y:S02]  /*3720*/  FMUL.FTZ R179, R27, R144 ;  /* 0x000000901bb37220 */ /* 0x000fe40000410000 */
[----:B------:R-:W-:Y:S02]  /*3730*/  FADD.FTZ R4, R177, R4 ;  /* 0x00000004b1047221 */ /* 0x000fe40000010000 */
[----:B------:R-:W-:Y:S02]  /*3740*/  FADD.FTZ R180, -R179, R180 ;  /* 0x000000b4b3b47221 */ /* 0x000fe40000010100 */
[----:B------:R-:W-:-:S02]  /*3750*/  FMUL.FTZ R187, R131, -R4 ;  /* 0x8000000483bb7220 */ /* 0x000fc40000410000 */
[-C--:B------:R-:W-:Y:S02]  /*3760*/  FMUL.FTZ R185, R131, -R180.reuse ;  /* 0x800000b483b97220 */ /* 0x080fe40000410000 */
[C---:B------:R-:W-:Y:S02]  /*3770*/  FFMA.FTZ R187, R132.reuse, R180, R187 ;  /* 0x000000b484bb7223 */ /* 0x040fe400000100bb */
[----:B------:R-:W-:Y:S02]  /*3780*/  FFMA.FTZ R184, R132, R4, -R185 ;  /* 0x0000000484b87223 */ /* 0x000fe400000108b9 */
[C---:B0-----:R-:W-:Y:S02]  /*3790*/  FMUL.FTZ R180, R182.reuse, R181 ;  /* 0x000000b5b6b47220 */ /* 0x041fe40000410000 */
[C---:B------:R-:W-:Y:S02]  /*37a0*/  FMUL.FTZ R140, R182.reuse, R5 ;  /* 0x00000005b68c7220 */ /* 0x040fe40000410000 */
[----:B--2---:R-:W-:-:S02]  /*37b0*/  FMUL.FTZ R144, R182, R183 ;  /* 0x000000b7b6907220 */ /* 0x004fc40000410000 */
[----:B---3--:R-:W-:Y:S02]  /*37c0*/  FMUL.FTZ R4, R182, R147 ;  /* 0x00000093b6047220 */ /* 0x008fe40000410000 */
        /* <DEDUP_REMOVED lines=8> */
[----:B------:R-:W-:Y:S01]  /*3850*/  @P3 FADD.FTZ R170, R170, R181 ;  /* 0x000000b5aaaa3221 */ /* 0x000fe20000010000 */
[----:B------:R-:W-:Y:S01]  /*3860*/  ISETP.GE.AND P3, PT, R89, 0x10, PT ;  /* 0x000000105900780c */ /* 0x000fe20003f66270 */
[----:B------:R-:W-:Y:S01]  /*3870*/  FMUL.FTZ R183, R28, R141 ;  /* 0x0000008d1cb77220 */ /* 0x000fe20000410000 */
[----:B------:R-:W2:Y:S01]  /*3880*/  SHFL.UP PT, R5, R147, 0x10, RZ ;  /* 0x0600000093057989 */ /* 0x000ea200000e00ff */
[----:B------:R-:W-:Y:S02]  /*3890*/  FADD.FTZ R187, -R180, R187 ;  /* 0x000000bbb4bb7221 */ /* 0x000fe40000010100 */
[----:B-1----:R-:W-:Y:S01]  /*38a0*/  FMUL.FTZ R143, R158, R15 ;  /* 0x0000000f9e8f7220 */ /* 0x002fe20000410000 */
[----:B------:R-:W1:Y:S01]  /*38b0*/  SHFL.UP PT, R140, R170, 0x10, RZ ;  /* 0x06000000aa8c7989 */ /* 0x000e6200000e00ff */
[----:B------:R-:W-:-:S02]  /*38c0*/  FADD.FTZ R184, R183, R184 ;  /* 0x000000b8b7b87221 */ /* 0x000fc40000010000 */
[C---:B------:R-:W-:Y:S01]  /*38d0*/  FMUL.FTZ R181, R125.reuse, -R187 ;  /* 0x800000bb7db57220 */ /* 0x040fe20000410000 */
[----:B------:R-:W3:Y:S01]  /*38e0*/  SHFL.UP PT, R141, R174, 0x10, RZ ;  /* 0x06000000ae8d7989 */ /* 0x000ee200000e00ff */
[-C--:B------:R-:W-:Y:S02]  /*38f0*/  FMUL.FTZ R144, R158, -R14.reuse ;  /* 0x8000000e9e907220 */ /* 0x080fe40000410000 */
[----:B------:R-:W-:Y:S02]  /*3900*/  FFMA.FTZ R143, R156, R14, -R143 ;  /* 0x0000000e9c8f7223 */ /* 0x000fe4000001088f */
[-C--:B------:R-:W-:Y:S02]  /*3910*/  FMUL.FTZ R182, R125, -R184.reuse ;  /* 0x800000b87db67220 */ /* 0x080fe40000410000 */
[----:B------:R-:W-:Y:S02]  /*3920*/  FFMA.FTZ R185, R126, R184, -R181 ;  /* 0x000000b87eb97223 */ /* 0x000fe400000108b5 */
[----:B------:R-:W-:-:S02]  /*3930*/  FFMA.FTZ R144, R156, -R15, R144 ;  /* 0x8000000f9c907223 */ /* 0x000fc40000010090 */
[C---:B------:R-:W-:Y:S02]  /*3940*/  FMUL.FTZ R181, R29.reuse, R136 ;  /* 0x000000881db57220 */ /* 0x040fe40000410000 */
[----:B------:R-:W-:Y:S02]  /*3950*/  FMUL.FTZ R136, R150, -R143 ;  /* 0x8000008f96887220 */ /* 0x000fe40000410000 */
[----:B------:R-:W-:Y:S02]  /*3960*/  FFMA.FTZ R184, R126, R187, R182 ;  /* 0x000000bb7eb87223 */ /* 0x000fe400000100b6 */
[----:B------:R-:W-:Y:S02]  /*3970*/  FMUL.FTZ R182, R29, R134 ;  /* 0x000000861db67220 */ /* 0x000fe40000410000 */
[-C--:B------:R-:W-:Y:S02]  /*3980*/  FMUL.FTZ R134, R150, -R144.reuse ;  /* 0x8000009096867220 */ /* 0x080fe40000410000 */
[----:B------:R-:W-:-:S02]  /*3990*/  FFMA.FTZ R144, R149, R144, R136 ;  /* 0x0000009095907223 */ /* 0x000fc40000010088 */
[----:B------:R-:W-:Y:S02]  /*39a0*/  FFMA.FTZ R136, R149, R143, -R134 ;  /* 0x0000008f95887223 */ /* 0x000fe40000010886 */
[----:B------:R-:W-:Y:S02]  /*39b0*/  FADD.FTZ R185, R182, R185 ;  /* 0x000000b9b6b97221 */ /* 0x000fe40000010000 */
[----:B------:R-:W-:Y:S02]  /*39c0*/  FMUL.FTZ R134, R153, -R144 ;  /* 0x8000009099867220 */ /* 0x000fe40000410000 */
[----:B------:R-:W-:Y:S02]  /*39d0*/  FADD.FTZ R184, -R181, R184 ;  /* 0x000000b8b5b87221 */ /* 0x000fe40000010100 */
[----:B------:R-:W-:Y:S02]  /*39e0*/  FMUL.FTZ R187, R127, -R185 ;  /* 0x800000b97fbb7220 */ /* 0x000fe40000410000 */
[----:B------:R-:W-:-:S02]  /*39f0*/  FFMA.FTZ R186, R151, R136, -R134 ;  /* 0x0000008897ba7223 */ /* 0x000fc40000010886 */
[----:B0-----:R-:W-:Y:S02]  /*3a00*/  FMUL.FTZ R134, R147, R4 ;  /* 0x0000000493867220 */ /* 0x001fe40000410000 */
[-C--:B------:R-:W-:Y:S02]  /*3a10*/  FMUL.FTZ R143, R127, -R184.reuse ;  /* 0x800000b87f8f7220 */ /* 0x080fe40000410000 */
[----:B------:R-:W-:Y:S02]  /*3a20*/  FFMA.FTZ R187, R128, R184, R187 ;  /* 0x000000b880bb7223 */ /* 0x000fe400000100bb */
[----:B------:R-:W-:Y:S02]  /*3a30*/  FMUL.FTZ R184, R153, -R136 ;  /* 0x8000008899b87220 */ /* 0x000fe40000410000 */
[----:B--2---:R-:W-:Y:S02]  /*3a40*/  FFMA.FTZ R134, R168, R5, R134 ;  /* 0x00000005a8867223 */ /* 0x004fe40000010086 */
[----:B------:R-:W-:-:S02]  /*3a50*/  FFMA.FTZ R188, R128, R185, -R143 ;  /* 0x000000b980bc7223 */ /* 0x000fc4000001088f */
[C---:B-1----:R-:W-:Y:S01]  /*3a60*/  FMUL.FTZ R136, R147.reuse, R140 ;  /* 0x0000008c93887220 */ /* 0x042fe20000410000 */
[C---:B------:R-:W-:Y:S01]  /*3a70*/  FSEL R134, R147.reuse, R134, !P3 ;  /* 0x0000008693867208 */ /* 0x040fe20005800000 */
[C---:B---3--:R-:W-:Y:S02]  /*3a80*/  FMUL.FTZ R143, R147.reuse, R141 ;  /* 0x0000008d938f7220 */ /* 0x048fe40000410000 */
[----:B------:R-:W-:Y:S02]  /*3a90*/  FMUL.FTZ R5, R147, R5 ;  /* 0x0000000593057220 */ /* 0x000fe40000410000 */
[C---:B------:R-:W-:Y:S01]  /*3aa0*/  FFMA.FTZ R141, R168.reuse, R141, R136 ;  /* 0x0000008da88d7223 */ /* 0x040fe20000010088 */
[----:B------:R-:W-:Y:S01]  /*3ab0*/  SHFL.UP PT, R134, R134, 0x1, RZ ;  /* 0x0420000086867989 */ /* 0x000fe200000e00ff */
[C---:B------:R-:W-:Y:S02]  /*3ac0*/  FFMA.FTZ R143, R168.reuse, R140, -R143 ;  /* 0x0000008ca88f7223 */ /* 0x040fe4000001088f */
[----:B------:R-:W-:Y:S01]  /*3ad0*/  @P3 FFMA.FTZ R168, R168, R4, -R5 ;  /* 0x00000004a8a83223 */ /* 0x000fe20000010805 */
[----:B------:R-:W-:Y:S01]  /*3ae0*/  HFMA2.MMA R5, -RZ, RZ, 0, 0 ;  /* 0x00000000ff057435 */ /* 0x000fe200000001ff */
[----:B------:R-:W-:Y:S01]  /*3af0*/  @P3 FADD.FTZ R174, R174, R141 ;  /* 0x0000008daeae3221 */ /* 0x000fe20000010000 */
[----:B------:R-:W-:Y:S01]  /*3b00*/  MOV R4, 0x3f800000 ;  /* 0x3f80000000047802 */ /* 0x000fe20000000f00 */
[----:B------:R-:W-:Y:S01]  /*3b10*/  @P3 FADD.FTZ R170, R170, R143 ;  /* 0x0000008faaaa3221 */ /* 0x000fe20000010000 */
[----:B-----5:R-:W0:Y:S01]  /*3b20*/  SHFL.IDX PT, R141, R6, RZ, 0x1f ;  /* 0x00001fff068d7589 */ /* 0x020e2200000e0000 */
[----:B------:R-:W-:-:S02]  /*3b30*/  FFMA.FTZ R144, R151, R144, R184 ;  /* 0x0000009097907223 */ /* 0x000fc400000100b8 */
[C---:B------:R-:W-:Y:S01]  /*3b40*/  FMUL.FTZ R185, R30.reuse, R133 ;  /* 0x000000851eb97220 */ /* 0x040fe20000410000 */
[----:B------:R1:W2:Y:S01]  /*3b50*/  SHFL.IDX PT, R143, R7, RZ, 0x1f ;  /* 0x00001fff078f7589 */ /* 0x0002a200000e0000 */
[----:B------:R-:W-:Y:S02]  /*3b60*/  FMUL.FTZ R184, R30, R135 ;  /* 0x000000871eb87220 */ /* 0x000fe40000410000 */
[----:B------:R-:W-:Y:S01]  /*3b70*/  FADD.FTZ R188, R185, R188 ;  /* 0x000000bcb9bc7221 */ /* 0x000fe20000010000 */
[----:B------:R-:W3:Y:S01]  /*3b80*/  SHFL.UP PT, R168, R168, 0x1, RZ ;  /* 0x04200000a8a87989 */ /* 0x000ee200000e00ff */
[----:B------:R-:W-:Y:S02]  /*3b90*/  FADD.FTZ R187, -R184, R187 ;  /* 0x000000bbb8bb7221 */ /* 0x000fe40000010100 */
[C---:B------:R-:W-:Y:S01]  /*3ba0*/  FMUL.FTZ R133, R131.reuse, -R144 ;  /* 0x8000009083857220 */ /* 0x040fe20000410000 */
[----:B------:R-:W4:Y:S01]  /*3bb0*/  SHFL.UP PT, R174, R174, 0x1, RZ ;  /* 0x04200000aeae7989 */ /* 0x000f2200000e00ff */
[----:B------:R-:W-:Y:S01]  /*3bc0*/  FMUL.FTZ R135, R131, -R186 ;  /* 0x800000ba83877220 */ /* 0x000fe20000410000 */
[----:B-1----:R-:W-:Y:S01]  /*3bd0*/  CS2R R6, SRZ ;  /* 0x0000000000067805 */ /* 0x002fe2000001ff00 */
[----:B------:R-:W-:Y:S01]  /*3be0*/  IMAD R189, R189, -0x200, RZ ;  /* 0xfffffe00bdbd7824 */ /* 0x000fe200078e02ff */
[----:B------:R-:W1:Y:S01]  /*3bf0*/  SHFL.UP PT, R170, R170, 0x1, RZ ;  /* 0x04200000aaaa7989 */ /* 0x000e6200000e00ff */
[----:B------:R-:W-:-:S02]  /*3c00*/  FMUL.FTZ R136, R129, -R188 ;  /* 0x800000bc81887220 */ /* 0x000fc40000410000 */
[----:B------:R-:W-:Y:S01]  /*3c10*/  FMUL.FTZ R147, R129, -R187 ;  /* 0x800000bb81937220 */ /* 0x000fe20000410000 */
[----:B------:R0:W1:Y:S01]  /*3c20*/  @!P0 LDS.128 R4, [R22.X16+0x3650] ;  /* 0x0036500016048984 */ /* 0x000062000000cc00 */
[C---:B------:R-:W-:Y:S01]  /*3c30*/  FFMA.FTZ R186, R132.reuse, R186, -R133 ;  /* 0x000000ba84ba7223 */ /* 0x040fe20000010885 */
[----:B------:R-:W-:Y:S01]  /*3c40*/  ISETP.NE.AND P0, PT, R171, 0x1f, PT ;  /* 0x0000001fab00780c */ /* 0x000fe20003f05270 */
[----:B------:R-:W-:Y:S02]  /*3c50*/  FFMA.FTZ R135, R132, R144, R135 ;  /* 0x0000009084877223 */ /* 0x000fe40000010087 */
[----:B------:R-:W-:-:S04]  /*3c60*/  IMAD.WIDE R20, R189, 0x4, R20 ;  /* 0x00000004bd147825 */ /* 0x000fc800078e0214 */
[----:B------:R-:W-:-:S04]  /*3c70*/  IMAD.WIDE R18, R189, 0x4, R18 ;  /* 0x00000004bd127825 */ /* 0x000fc800078e0212 */
[C---:B------:R-:W-:Y:S02]  /*3c80*/  FFMA.FTZ R191, R130.reuse, R187, R136 ;  /* 0x000000bb82bf7223 */ /* 0x040fe40000010088 */
[----:B------:R-:W-:Y:S02]  /*3c90*/  FFMA.FTZ R189, R130, R188, -R147 ;  /* 0x000000bc82bd7223 */ /* 0x000fe40000010893 */
[C---:B------:R-:W-:Y:S02]  /*3ca0*/  FMUL.FTZ R136, R125.reuse, -R186 ;  /* 0x800000ba7d887220 */ /* 0x040fe40000410000 */
[----:B------:R-:W-:Y:S02]  /*3cb0*/  FMUL.FTZ R147, R125, -R135 ;  /* 0x800000877d937220 */ /* 0x000fe40000410000 */
[C---:B0-----:R-:W-:Y:S02]  /*3cc0*/  FMUL.FTZ R133, R134.reuse, R141 ;  /* 0x0000008d86857220 */ /* 0x041fe40000410000 */
[----:B--2---:R-:W-:-:S02]  /*3cd0*/  FMUL.FTZ R134, R134, R143 ;  /* 0x0000008f86867220 */ /* 0x004fc40000410000 */
[C---:B------:R-:W-:Y:S02]  /*3ce0*/  FFMA.FTZ R136, R126.reuse, R135, R136 ;  /* 0x000000877e887223 */ /* 0x040fe40000010088 */
[----:B------:R-:W-:Y:S02]  /*3cf0*/  FFMA.FTZ R147, R126, R186, -R147 ;  /* 0x000000ba7e937223 */ /* 0x000fe40000010893 */
[C---:B---3--:R-:W-:Y:S02]  /*3d00*/  FFMA.FTZ R135, R168.reuse, R143, R133 ;  /* 0x0000008fa8877223 */ /* 0x048fe40000010085 */
[----:B------:R-:W-:Y:S02]  /*3d10*/  FFMA.FTZ R133, R168, R141, -R134 ;  /* 0x0000008da8857223 */ /* 0x000fe40000010886 */
[----:B------:R-:W-:Y:S02]  /*3d20*/  FMUL.FTZ R187, R127, -R147 ;  /* 0x800000937fbb7220 */ /* 0x000fe40000410000 */
[----:B----4-:R-:W-:-:S02]  /*3d30*/  @P1 FADD.FTZ R143, R174, R135 ;  /* 0x00000087ae8f1221 */ /* 0x010fc40000010000 */
[-C--:B------:R-:W-:Y:S02]  /*3d40*/  FMUL.FTZ R134, R127, -R136.reuse ;  /* 0x800000887f867220 */ /* 0x080fe40000410000 */
[----:B-1----:R-:W-:Y:S02]  /*3d50*/  @P1 FADD.FTZ R141, R170, R133 ;  /* 0x00000085aa8d1221 */ /* 0x002fe40000010000 */
[C---:B------:R-:W-:Y:S02]  /*3d60*/  FFMA.FTZ R187, R128.reuse, R136, R187 ;  /* 0x0000008880bb7223 */ /* 0x040fe400000100bb */
[C---:B------:R-:W-:Y:S02]  /*3d70*/  FMUL.FTZ R133, R17.reuse, R143 ;  /* 0x0000008f11857220 */ /* 0x040fe40000410000 */
[----:B------:R-:W-:Y:S02]  /*3d80*/  FFMA.FTZ R134, R128, R147, -R134 ;  /* 0x0000009380867223 */ /* 0x000fe40000010886 */
[----:B------:R-:W-:-:S02]  /*3d90*/  FMUL.FTZ R17, R17, R141 ;  /* 0x0000008d11117220 */ /* 0x000fc40000410000 */
[C---:B------:R-:W-:Y:S02]  /*3da0*/  FMUL.FTZ R135, R129.reuse, -R187 ;  /* 0x800000bb81877220 */ /* 0x040fe40000410000 */
[C---:B------:R-:W-:Y:S02]  /*3db0*/  FFMA.FTZ R133, R16.reuse, R141, -R133 ;  /* 0x0000008d10857223 */ /* 0x040fe40000010885 */
[----:B------:R-:W-:Y:S02]  /*3dc0*/  FMUL.FTZ R174, R129, -R134 ;  /* 0x8000008681ae7220 */ /* 0x000fe40000410000 */
[----:B------:R-:W-:Y:S02]  /*3dd0*/  FFMA.FTZ R16, R16, R143, R17 ;  /* 0x0000008f10107223 */ /* 0x000fe40000010011 */
[C---:B------:R-:W-:Y:S02]  /*3de0*/  FMUL.FTZ R168, R32.reuse, R139 ;  /* 0x0000008b20a87220 */ /* 0x040fe40000410000 */
[----:B------:R-:W-:-:S02]  /*3df0*/  FMUL.FTZ R170, R32, R137 ;  /* 0x0000008920aa7220 */ /* 0x000fc40000410000 */
[C---:B------:R-:W-:Y:S02]  /*3e00*/  FFMA.FTZ R141, R130.reuse, R134, -R135 ;  /* 0x00000086828d7223 */ /* 0x040fe40000010887 */
[----:B------:R-:W-:Y:S02]  /*3e10*/  FFMA.FTZ R174, R130, R187, R174 ;  /* 0x000000bb82ae7223 */ /* 0x000fe400000100ae */
[----:B------:R-:W-:Y:S01]  /*3e20*/  FADD.FTZ R133, R146, R133 ;  /* 0x0000008592857221 */ /* 0x000fe20000010000 */
[----:B------:R0:W1:Y:S01]  /*3e30*/  SHFL.DOWN PT, R137, R141, 0x1, 0x1f ;  /* 0x08201f008d897f89 */ /* 0x00006200000e0000 */
[----:B------:R-:W-:Y:S02]  /*3e40*/  FADD.FTZ R135, R145, R16 ;  /* 0x0000001091877221 */ /* 0x000fe40000010000 */
[----:B------:R-:W-:Y:S01]  /*3e50*/  FADD.FTZ R143, R168, R189 ;  /* 0x000000bda88f7221 */ /* 0x000fe20000010000 */
[----:B------:R0:W2:Y:S01]  /*3e60*/  SHFL.DOWN PT, R139, R174, 0x1, 0x1f ;  /* 0x08201f00ae8b7f89 */ /* 0x0000a200000e0000 */
[----:B------:R-:W-:-:S02]  /*3e70*/  FADD.FTZ R147, -R170, R191 ;  /* 0x000000bfaa937221 */ /* 0x000fc40000010100 */
[C---:B------:R-:W-:Y:S01]  /*3e80*/  FMUL.FTZ R16, R129.reuse, R135 ;  /* 0x0000008781107220 */ /* 0x040fe20000410000 */
[----:B------:R0:W3:Y:S01]  /*3e90*/  SHFL.DOWN PT, R145, R143, 0x1, 0x1f ;  /* 0x08201f008f917f89 */ /* 0x0000e200000e0000 */
[-C--:B------:R-:W-:Y:S02]  /*3ea0*/  FMUL.FTZ R17, R129, R133.reuse ;  /* 0x0000008581117220 */ /* 0x080fe40000410000 */
[C---:B------:R-:W-:Y:S01]  /*3eb0*/  FFMA.FTZ R16, R130.reuse, R133, -R16 ;  /* 0x0000008582107223 */ /* 0x040fe20000010810 */
[----:B------:R0:W4:Y:S01]  /*3ec0*/  SHFL.DOWN PT, R187, R147, 0x1, 0x1f ;  /* 0x08201f0093bb7f89 */ /* 0x00012200000e0000 */
[----:B------:R-:W-:Y:S01]  /*3ed0*/  FFMA.FTZ R17, R130, R135, R17 ;  /* 0x0000008782117223 */ /* 0x000fe20000010011 */
[----:B------:R-:W-:Y:S05]  /*3ee0*/  @!P0 BRA `(.L_x_11807) ;  /* 0x000000b000008947 */ /* 0x000fea0003800000 */
[C---:B--2---:R-:W-:Y:S02]  /*3ef0*/  FMUL.FTZ R134, R174.reuse, R139 ;  /* 0x0000008bae867220 */ /* 0x044fe40000410000 */
[C---:B----4-:R-:W-:Y:S02]  /*3f00*/  FMUL.FTZ R136, R174.reuse, R187 ;  /* 0x000000bbae887220 */ /* 0x050fe40000410000 */
[----:B---3--:R-:W-:-:S02]  /*3f10*/  FMUL.FTZ R140, R174, R145 ;  /* 0x00000091ae8c7220 */ /* 0x008fc40000410000 */
        /* <DEDUP_REMOVED lines=8> */
.L_x_11807:
[----:B------:R-:W-:Y:S05]  /*3fa0*/  BSYNC B0 ;  /* 0x0000000000007941 */ /* 0x000fea0003800000 */
.L_x_11806:
[----:B------:R-:W-:Y:S01]  /*3fb0*/  ISETP.GT.U32.AND P0, PT, R171, 0x1d, PT ;  /* 0x0000001dab00780c */ /* 0x000fe20003f04070 */
[C---:B------:R-:W-:Y:S01]  /*3fc0*/  FFMA.FTZ R134, R63.reuse, R142, R17 ;  /* 0x0000008e3f867223 */ /* 0x040fe20000010011 */
[----:B--2---:R2:W0:Y:S01]  /*3fd0*/  SHFL.DOWN PT, R139, R141, 0x2, 0x1f ;  /* 0x08401f008d8b7f89 */ /* 0x00442200000e0000 */
[----:B------:R-:W-:Y:S01]  /*3fe0*/  FFMA.FTZ R136, R63, R138, R16 ;  /* 0x0000008a3f887223 */ /* 0x000fe20000010010 */
[----:B------:R-:W-:Y:S01]  /*3ff0*/  BSSY B0, `(.L_x_11808) ;  /* 0x0000014000007945 */ /* 0x000fe20003800000 */
[C---:B------:R-:W-:Y:S01]  /*4000*/  FMUL.FTZ R17, R127.reuse, R134 ;  /* 0x000000867f117220 */ /* 0x040fe20000410000 */
[----:B---3--:R2:W3:Y:S01]  /*4010*/  SHFL.DOWN PT, R145, R174, 0x2, 0x1f ;  /* 0x08401f00ae917f89 */ /* 0x0084e200000e0000 */
[-C--:B-1----:R-:W-:Y:S02]  /*4020*/  FMUL.FTZ R137, R127, R136.reuse ;  /* 0x000000887f897220 */ /* 0x082fe40000410000 */
[C---:B------:R-:W-:Y:S01]  /*4030*/  FFMA.FTZ R17, R128.reuse, R136, -R17 ;  /* 0x0000008880117223 */ /* 0x040fe20000010811 */
[----:B----4-:R2:W1:Y:S01]  /*4040*/  SHFL.DOWN PT, R187, R143, 0x2, 0x1f ;  /* 0x08401f008fbb7f89 */ /* 0x01046200000e0000 */
[----:B------:R-:W-:-:S03]  /*4050*/  FFMA.FTZ R137, R128, R134, R137 ;  /* 0x0000008680897223 */ /* 0x000fc60000010089 */
[----:B------:R2:W4:Y:S01]  /*4060*/  SHFL.DOWN PT, R189, R147, 0x2, 0x1f ;  /* 0x08401f0093bd7f89 */ /* 0x00052200000e0000 */
[----:B------:R-:W-:Y:S05]  /*4070*/  @P0 BRA `(.L_x_11809) ;  /* 0x000000b000000947 */ /* 0x000fea0003800000 */
[C---:B---3--:R-:W-:Y:S02]  /*4080*/  FMUL.FTZ R16, R174.reuse, R145 ;  /* 0x00000091ae107220 */ /* 0x048fe40000410000 */
[C---:B----4-:R-:W-:Y:S02]  /*4090*/  FMUL.FTZ R138, R174.reuse, R189 ;  /* 0x000000bdae8a7220 */ /* 0x050fe40000410000 */
[C---:B-1----:R-:W-:Y:S02]  /*40a0*/  FMUL.FTZ R140, R174.reuse, R187 ;  /* 0x000000bbae8c7220 */ /* 0x042fe40000410000 */
[-C--:B0-2---:R-:W-:Y:S02]  /*40b0*/  FMUL.FTZ R174, R174, R139.reuse ;  /* 0x0000008baeae7220 */ /* 0x085fe40000410000 */
[C---:B------:R-:W-:Y:S02]  /*40c0*/  FFMA.FTZ R16, R141.reuse, R139, -R16 ;  /* 0x0000008b8d107223 */ /* 0x040fe40000010810 */
[----:B------:R-:W-:-:S02]  /*40d0*/  FFMA.FTZ R138, R141, R187, -R138 ;  /* 0x000000bb8d8a7223 */ /* 0x000fc4000001088a */
[C---:B------:R-:W-:Y:S02]  /*40e0*/  FFMA.FTZ R140, R141.reuse, R189, R140 ;  /* 0x000000bd8d8c7223 */ /* 0x040fe4000001008c */
[----:B------:R-:W-:Y:S01]  /*40f0*/  FFMA.FTZ R174, R141, R145, R174 ;  /* 0x000000918dae7223 */ /* 0x000fe200000100ae */
[----:B------:R-:W-:Y:S01]  /*4100*/  MOV R141, R16 ;  /* 0x00000010008d7202 */ /* 0x000fe20000000f00 */
[----:B------:R-:W-:Y:S02]  /*4110*/  FADD.FTZ R143, R143, R138 ;  /* 0x0000008a8f8f7221 */ /* 0x000fe40000010000 */
[----:B------:R-:W-:Y:S02]  /*4120*/  FADD.FTZ R147, R147, R140 ;  /* 0x0000008c93937221 */ /* 0x000fe40000010000 */
.L_x_11809:
[----:B------:R-:W-:Y:S05]  /*4130*/  BSYNC B0 ;  /* 0x0000000000007941 */ /* 0x000fea0003800000 */
.L_x_11808:
[----:B------:R-:W-:Y:S01]  /*4140*/  ISETP.GT.U32.AND P0, PT, R171, 0x1b, PT ;  /* 0x0000001bab00780c */ /* 0x000fe20003f04070 */
[C---:B------:R-:W-:Y:S01]  /*4150*/  FFMA.FTZ R137, R62.reuse, R155, R137 ;  /* 0x0000009b3e897223 */ /* 0x040fe20000010089 */
[----:B0-----:R0:W2:Y:S01]  /*4160*/  SHFL.DOWN PT, R139, R141, 0x4, 0x1f ;  /* 0x08801f008d8b7f89 */ /* 0x0010a200000e0000 */
[----:B------:R-:W-:Y:S01]  /*4170*/  FFMA.FTZ R138, R62, R159, R17 ;  /* 0x0000009f3e8a7223 */ /* 0x000fe20000010011 */
[----:B------:R-:W-:Y:S01]  /*4180*/  BSSY B0, `(.L_x_11810) ;  /* 0x0000014000007945 */ /* 0x000fe20003800000 */
[C---:B------:R-:W-:Y:S01]  /*4190*/  FMUL.FTZ R17, R125.reuse, R137 ;  /* 0x000000897d117220 */ /* 0x040fe20000410000 */
[----:B---3--:R0:W3:Y:S01]  /*41a0*/  SHFL.DOWN PT, R145, R174, 0x4, 0x1f ;  /* 0x08801f00ae917f89 */ /* 0x0080e200000e0000 */
[----:B------:R-:W-:-:S02]  /*41b0*/  FMUL.FTZ R16, R125, R138 ;  /* 0x0000008a7d107220 */ /* 0x000fc40000410000 */
[C---:B------:R-:W-:Y:S01]  /*41c0*/  FFMA.FTZ R17, R126.reuse, R138, -R17 ;  /* 0x0000008a7e117223 */ /* 0x040fe20000010811 */
[----:B------:R0:W4:Y:S01]  /*41d0*/  SHFL.DOWN PT, R155, R143, 0x4, 0x1f ;  /* 0x08801f008f9b7f89 */ /* 0x00012200000e0000 */
[----:B------:R-:W-:-:S03]  /*41e0*/  FFMA.FTZ R16, R126, R137, R16 ;  /* 0x000000897e107223 */ /* 0x000fc60000010010 */
[----:B------:R0:W1:Y:S01]  /*41f0*/  SHFL.DOWN PT, R159, R147, 0x4, 0x1f ;  /* 0x08801f00939f7f89 */ /* 0x00006200000e0000 */
[----:B------:R-:W-:Y:S05]  /*4200*/  @P0 BRA `(.L_x_11811) ;  /* 0x000000b000000947 */ /* 0x000fea0003800000 */
[C---:B---3--:R-:W-:Y:S02]  /*4210*/  FMUL.FTZ R140, R174.reuse, R145 ;  /* 0x00000091ae8c7220 */ /* 0x048fe40000410000 */
[C---:B-1----:R-:W-:Y:S02]  /*4220*/  FMUL.FTZ R142, R174.reuse, R159 ;  /* 0x0000009fae8e7220 */ /* 0x042fe40000410000 */
[C---:B----4-:R-:W-:Y:S02]  /*4230*/  FMUL.FTZ R144, R174.reuse, R155 ;  /* 0x0000009bae907220 */ /* 0x050fe40000410000 */
        /* <DEDUP_REMOVED lines=8> */
.L_x_11811:
[----:B------:R-:W-:Y:S05]  /*42c0*/  BSYNC B0 ;  /* 0x0000000000007941 */ /* 0x000fea0003800000 */
.L_x_11810:
[----:B------:R-:W-:Y:S01]  /*42d0*/  ISETP.GT.U32.AND P0, PT, R171, 0x17, PT ;  /* 0x00000017ab00780c */ /* 0x000fe20003f04070 */
[C---:B--2---:R-:W-:Y:S01]  /*42e0*/  FFMA.FTZ R139, R61.reuse, R152, R16 ;  /* 0x000000983d8b7223 */ /* 0x044fe20000010010 */
[----:B---3--:R2:W3:Y:S01]  /*42f0*/  SHFL.DOWN PT, R145, R141, 0x8, 0x1f ;  /* 0x09001f008d917f89 */ /* 0x0084e200000e0000 */
[----:B------:R-:W-:Y:S01]  /*4300*/  FFMA.FTZ R140, R61, R154, R17 ;  /* 0x0000009a3d8c7223 */ /* 0x000fe20000010011 */
[----:B------:R-:W-:Y:S01]  /*4310*/  BSSY B0, `(.L_x_11812) ;  /* 0x0000014000007945 */ /* 0x000fe20003800000 */
[C---:B------:R-:W-:Y:S01]  /*4320*/  FMUL.FTZ R17, R131.reuse, R139 ;  /* 0x0000008b83117220 */ /* 0x040fe20000410000 */
[----:B----4-:R2:W4:Y:S01]  /*4330*/  SHFL.DOWN PT, R155, R174, 0x8, 0x1f ;  /* 0x09001f00ae9b7f89 */ /* 0x01052200000e0000 */
[----:B------:R-:W-:-:S02]  /*4340*/  FMUL.FTZ R16, R131, R140 ;  /* 0x0000008c83107220 */ /* 0x000fc40000410000 */
[C---:B------:R-:W-:Y:S01]  /*4350*/  FFMA.FTZ R17, R132.reuse, R140, -R17 ;  /* 0x0000008c84117223 */ /* 0x040fe20000010811 */
[----:B-1----:R2:W1:Y:S01]  /*4360*/  SHFL.DOWN PT, R159, R143, 0x8, 0x1f ;  /* 0x09001f008f9f7f89 */ /* 0x00246200000e0000 */
[----:B------:R-:W-:-:S03]  /*4370*/  FFMA.FTZ R16, R132, R139, R16 ;  /* 0x0000008b84107223 */ /* 0x000fc60000010010 */
[----:B------:R2:W0:Y:S01]  /*4380*/  SHFL.DOWN PT, R187, R147, 0x8, 0x1f ;  /* 0x09001f0093bb7f89 */ /* 0x00042200000e0000 */
[----:B------:R-:W-:Y:S05]  /*4390*/  @P0 BRA `(.L_x_11813) ;  /* 0x000000b000000947 */ /* 0x000fea0003800000 */
[C---:B----4-:R-:W-:Y:S02]  /*43a0*/  FMUL.FTZ R142, R174.reuse, R155 ;  /* 0x0000009bae8e7220 */ /* 0x050fe40000410000 */
[C---:B0-----:R-:W-:Y:S02]  /*43b0*/  FMUL.FTZ R144, R174.reuse, R187 ;  /* 0x000000bbae907220 */ /* 0x041fe40000410000 */
[C---:B-1----:R-:W-:Y:S02]  /*43c0*/  FMUL.FTZ R146, R174.reuse, R159 ;  /* 0x0000009fae927220 */ /* 0x042fe40000410000 */
        /* <DEDUP_REMOVED lines=8> */
.L_x_11813:
[----:B------:R-:W-:Y:S05]  /*4450*/  BSYNC B0 ;  /* 0x0000000000007941 */ /* 0x000fea0003800000 */
.L_x_11812:
[----:B------:R-:W-:Y:S01]  /*4460*/  ISETP.GT.U32.AND P0, PT, R171, 0xf, PT ;  /* 0x0000000fab00780c */ /* 0x000fe20003f04070 */
[C---:B------:R-:W-:Y:S01]  /*4470*/  FFMA.FTZ R142, R60.reuse, R165, R16 ;  /* 0x000000a53c8e7223 */ /* 0x040fe20000010010 */
[----:B---3--:R3:W2:Y:S01]  /*4480*/  SHFL.DOWN PT, R145, R141, 0x10, 0x1f ;  /* 0x0a001f008d917f89 */ /* 0x0086a200000e0000 */
[----:B------:R-:W-:Y:S01]  /*4490*/  FFMA.FTZ R144, R60, R163, R17 ;  /* 0x000000a33c907223 */ /* 0x000fe20000010011 */
[----:B------:R-:W-:Y:S01]  /*44a0*/  BSSY B0, `(.L_x_11814) ;  /* 0x0000013000007945 */ /* 0x000fe20003800000 */
[C---:B------:R-:W-:Y:S01]  /*44b0*/  FMUL.FTZ R16, R153.reuse, R142 ;  /* 0x0000008e99107220 */ /* 0x040fe20000410000 */
[----:B----4-:R3:W4:Y:S01]  /*44c0*/  SHFL.DOWN PT, R155, R174, 0x10, 0x1f ;  /* 0x0a001f00ae9b7f89 */ /* 0x01072200000e0000 */
[----:B------:R-:W-:-:S02]  /*44d0*/  FMUL.FTZ R17, R153, R144 ;  /* 0x0000009099117220 */ /* 0x000fc40000410000 */
[----:B------:R-:W-:Y:S01]  /*44e0*/  FFMA.FTZ R16, R151, R144, -R16 ;  /* 0x0000009097107223 */ /* 0x000fe20000010810 */
[----:B-1----:R3:W1:Y:S04]  /*44f0*/  SHFL.DOWN PT, R159, R143, 0x10, 0x1f ;  /* 0x0a001f008f9f7f89 */ /* 0x00266800000e0000 */
[----:B------:R3:W0:Y:S01]  /*4500*/  SHFL.DOWN PT, R163, R147, 0x10, 0x1f ;  /* 0x0a001f0093a37f89 */ /* 0x00062200000e0000 */
[----:B------:R-:W-:Y:S05]  /*4510*/  @P0 BRA `(.L_x_11815) ;  /* 0x000000b000000947 */ /* 0x000fea0003800000 */
[C---:B----4-:R-:W-:Y:S02]  /*4520*/  FMUL.FTZ R146, R174.reuse, R155 ;  /* 0x0000009bae927220 */ /* 0x050fe40000410000 */
[C---:B0-----:R-:W-:Y:S02]  /*4530*/  FMUL.FTZ R152, R174.reuse, R163 ;  /* 0x000000a3ae987220 */ /* 0x041fe40000410000 */
[----:B-1----:R-:W-:-:S02]  /*4540*/  FMUL.FTZ R154, R174, R159 ;  /* 0x0000009fae9a7220 */ /* 0x002fc40000410000 */
        /* <DEDUP_REMOVED lines=8> */
.L_x_11815:
[----:B------:R-:W-:Y:S05]  /*45d0*/  BSYNC B0 ;  /* 0x0000000000007941 */ /* 0x000fea0003800000 */
.L_x_11814:
[----:B--2---:R-:W-:Y:S01]  /*45e0*/  FFMA.FTZ R145, R59, R162, R16 ;  /* 0x000000a23b917223 */ /* 0x004fe20000010010 */
[----:B0-----:R-:W-:Y:S01]  /*45f0*/  SHFL.DOWN PT, R187, R174, 0x1, 0x1f ;  /* 0x08201f00aebb7f89 */ /* 0x001fe200000e0000 */
[----:B------:R-:W-:Y:S01]  /*4600*/  SHF.L.U64.HI R16, R23, 0x2, R0 ;  /* 0x0000000217107819 */ /* 0x000fe20000010200 */
[----:B------:R-:W-:Y:S01]  /*4610*/  FFMA.FTZ R17, R151, R142, R17 ;  /* 0x0000008e97117223 */ /* 0x000fe20000010011 */
[----:B----4-:R-:W-:Y:S01]  /*4620*/  SHF.L.U32 R155, R23, 0x2, RZ ;  /* 0x00000002179b7819 */ /* 0x010fe200000006ff */
[----:B------:R-:W0:Y:S01]  /*4630*/  SHFL.IDX PT, R162, R7, RZ, 0x1f ;  /* 0x00001fff07a27589 */ /* 0x000e2200000e0000 */
[----:B------:R-:W-:Y:S01]  /*4640*/  FMUL.FTZ R154, R150, R145 ;  /* 0x00000091969a7220 */ /* 0x000fe20000410000 */
[C---:B------:R-:W-:Y:S01]  /*4650*/  ISETP.NE.AND P0, PT, R91.reuse, RZ, PT ;  /* 0x000000ff5b00720c */ /* 0x040fe20003f05270 */
[C---:B------:R-:W-:Y:S01]  /*4660*/  IMAD R152, R16.reuse, c[0x0][0x2b0], RZ ;  /* 0x0000ac0010987a24 */ /* 0x040fe200078e02ff */
[----:B-1----:R-:W1:Y:S01]  /*4670*/  SHFL.IDX PT, R159, R6, RZ, 0x1f ;  /* 0x00001fff069f7589 */ /* 0x002e6200000e0000 */
[----:B------:R-:W-:Y:S01]  /*4680*/  IMAD R16, R16, c[0x0][0x2d0], RZ ;  /* 0x0000b40010107a24 */ /* 0x000fe200078e02ff */
[----:B------:R-:W-:Y:S01]  /*4690*/  IADD3 R194, R91, 0x140, RZ ;  /* 0x000001405bc27810 */ /* 0x000fe20007ffe0ff */
[----:B------:R-:W-:Y:S01]  /*46a0*/  FFMA.FTZ R146, R59, R160, R17 ;  /* 0x000000a03b927223 */ /* 0x000fe20000010011 */
[----:B------:R-:W2:Y:S01]  /*46b0*/  SHFL.DOWN PT, R186, R141, 0x1, 0x1f ;  /* 0x08201f008dba7f89 */ /* 0x000ea200000e0000 */
[----:B------:R-:W-:Y:S01]  /*46c0*/  IMAD R165, R155, c[0x0][0x2d4], R16 ;  /* 0x0000b5009ba57a24 */ /* 0x000fe200078e0210 */
[----:B------:R-:W-:Y:S01]  /*46d0*/  IADD3 R196, R91, 0x160, RZ ;  /* 0x000001605bc47810 */ /* 0x000fe20007ffe0ff */
[C---:B------:R-:W-:Y:S01]  /*46e0*/  IMAD R163, R155.reuse, c[0x0][0x2b4], R152 ;  /* 0x0000ad009ba37a24 */ /* 0x040fe200078e0298 */
[----:B------:R-:W4:Y:S01]  /*46f0*/  SHFL.DOWN PT, R189, R143, 0x1, 0x1f ;  /* 0x08201f008fbd7f89 */ /* 0x000f2200000e0000 */
[----:B------:R-:W-:Y:S01]  /*4700*/  IMAD.WIDE.U32 R16, R155, c[0x0][0x2b0], R20 ;  /* 0x0000ac009b107a25 */ /* 0x000fe200078e0014 */
[----:B------:R-:W-:Y:S01]  /*4710*/  IADD3 R198, R91, 0x180, RZ ;  /* 0x000001805bc67810 */ /* 0x000fe20007ffe0ff */
[----:B------:R-:W-:Y:S01]  /*4720*/  BSSY B0, `(.L_x_11816) ;  /* 0x000014e000007945 */ /* 0x000fe20003800000 */
[----:B------:R-:W5:Y:S01]  /*4730*/  SHFL.DOWN PT, R188, R147, 0x1, 0x1f ;  /* 0x08201f0093bc7f89 */ /* 0x000f6200000e0000 */
[-C--:B------:R-:W-:Y:S01]  /*4740*/  FMUL.FTZ R152, R150, R146.reuse ;  /* 0x0000009296987220 */ /* 0x080fe20000410000 */
[----:B------:R-:W-:Y:S01]  /*4750*/  IADD3 R17, R17, R163, RZ ;  /* 0x000000a311117210 */ /* 0x000fe20007ffe0ff */
[C---:B------:R-:W-:Y:S01]  /*4760*/  FFMA.FTZ R20, R149.reuse, R146, R154 ;  /* 0x0000009295147223 */ /* 0x040fe2000001009a */
[----:B---3--:R-:W3:Y:S01]  /*4770*/  SHFL.IDX PT, R174, R174, RZ, 0x1f ;  /* 0x00001fffaeae7589 */ /* 0x008ee200000e0000 */
[----:B------:R-:W-:Y:S01]  /*4780*/  FFMA.FTZ R21, R149, R145, -R152 ;  /* 0x0000009195157223 */ /* 0x000fe20000010898 */
[----:B------:R-:W-:Y:S01]  /*4790*/  IADD3 R200, R91, 0x1a0, RZ ;  /* 0x000001a05bc87810 */ /* 0x000fe20007ffe0ff */
[----:B------:R-:W-:Y:S01]  /*47a0*/  FFMA.FTZ R20, R58, R169, R20 ;  /* 0x000000a93a147223 */ /* 0x000fe20000010014 */
[----:B------:R3:W3:Y:S01]  /*47b0*/  SHFL.IDX PT, R154, R141, RZ, 0x1f ;  /* 0x00001fff8d9a7589 */ /* 0x0006e200000e0000 */
[----:B------:R-:W-:Y:S01]  /*47c0*/  IMAD.WIDE.U32 R18, R155, c[0x0][0x2d0], R18 ;  /* 0x0000b4009b127a25 */ /* 0x000fe200078e0012 */
[----:B------:R-:W-:-:S02]  /*47d0*/  IADD3 R202, R91, 0x1c0, RZ ;  /* 0x000001c05bca7810 */ /* 0x000fc40007ffe0ff */
[----:B------:R-:W-:Y:S01]  /*47e0*/  IADD3 R204, R91, 0x1e0, RZ ;  /* 0x000001e05bcc7810 */ /* 0x000fe20007ffe0ff */
[----:B0-----:R-:W-:Y:S01]  /*47f0*/  @P2 FMUL.FTZ R160, R187, R162 ;  /* 0x000000a2bba02220 */ /* 0x001fe20000410000 */
[----:B------:R-:W-:Y:S01]  /*4800*/  IADD3 R19, R19, R165, RZ ;  /* 0x000000a513137210 */ /* 0x000fe20007ffe0ff */
[----:B-1----:R-:W-:Y:S01]  /*4810*/  @P2 FMUL.FTZ R155, R187, R159 ;  /* 0x0000009fbb9b2220 */ /* 0x002fe20000410000 */
[----:B------:R-:W-:Y:S01]  /*4820*/  LEA.HI.SX32 R192, R91, R91, 0x1b ;  /* 0x0000005b5bc07211 */ /* 0x000fe200078fdaff */
[----:B------:R-:W-:Y:S02]  /*4830*/  FFMA.FTZ R21, R58, R167, R21 ;  /* 0x000000a73a157223 */ /* 0x000fe40000010015 */
[----:B------:R-:W-:Y:S02]  /*4840*/  FMUL.FTZ R152, R158, R20 ;  /* 0x000000149e987220 */ /* 0x000fe40000410000 */
[C---:B--2---:R-:W-:Y:S02]  /*4850*/  @P2 FFMA.FTZ R160, R186.reuse, R159, -R160 ;  /* 0x0000009fbaa02223 */ /* 0x044fe400000108a0 */
[----:B------:R-:W-:-:S02]  /*4860*/  @P2 FFMA.FTZ R155, R186, R162, R155 ;  /* 0x000000a2ba9b2223 */ /* 0x000fc4000001009b */
[----:B------:R-:W-:Y:S02]  /*4870*/  FFMA.FTZ R152, R156, R21, -R152 ;  /* 0x000000159c987223 */ /* 0x000fe40000010898 */
[----:B----4-:R-:W-:Y:S02]  /*4880*/  @P2 FADD.FTZ R159, R189, R160 ;  /* 0x000000a0bd9f2221 */ /* 0x010fe40000010000 */
[----:B-----5:R-:W-:Y:S02]  /*4890*/  @P2 FADD.FTZ R162, R188, R155 ;  /* 0x0000009bbca22221 */ /* 0x020fe40000010000 */
[----:B------:R-:W-:Y:S01]  /*48a0*/  FFMA.FTZ R166, R57, R166, R152 ;  /* 0x000000a639a67223 */ /* 0x000fe20000010098 */
[----:B------:R-:W-:Y:S01]  /*48b0*/  SHFL.IDX PT, R155, R147, RZ, 0x1f ;  /* 0x00001fff939b7589 */ /* 0x000fe200000e0000 */
[-C--:B------:R-:W-:Y:S02]  /*48c0*/  FMUL.FTZ R163, R159, -R15.reuse ;  /* 0x8000000f9fa37220 */ /* 0x080fe40000410000 */
[----:B------:R-:W-:Y:S01]  /*48d0*/  FMUL.FTZ R160, R162, -R15 ;  /* 0x8000000fa2a07220 */ /* 0x000fe20000410000 */
[----:B------:R0:W1:Y:S01]  /*48e0*/  SHFL.IDX PT, R152, R143, RZ, 0x1f ;  /* 0x00001fff8f987589 */ /* 0x00006200000e0000 */
[----:B---3--:R-:W-:-:S02]  /*48f0*/  FMUL.FTZ R141, R174, R6 ;  /* 0x00000006ae8d7220 */ /* 0x008fc40000410000 */
[-C--:B------:R-:W-:Y:S02]  /*4900*/  FFMA.FTZ R162, R162, R14.reuse, R163 ;  /* 0x0000000ea2a27223 */ /* 0x080fe400000100a3 */
[----:B------:R-:W-:Y:S02]  /*4910*/  FFMA.FTZ R160, R159, R14, -R160 ;  /* 0x0000000e9fa07223 */ /* 0x000fe400000108a0 */
[-C--:B------:R-:W-:Y:S02]  /*4920*/  FMUL.FTZ R15, R174, R7.reuse ;  /* 0x00000007ae0f7220 */ /* 0x080fe40000410000 */
[----:B------:R-:W-:Y:S02]  /*4930*/  FFMA.FTZ R14, R154, R7, R141 ;  /* 0x000000079a0e7223 */ /* 0x000fe4000001008d */
[----:B------:R-:W-:Y:S02]  /*4940*/  FADD.FTZ R141, -R161, R162 ;  /* 0x000000a2a18d7221 */ /* 0x000fe40000010100 */
[----:B0-----:R-:W-:-:S02]  /*4950*/  FADD.FTZ R143, R175, R160 ;  /* 0x000000a0af8f7221 */ /* 0x001fc40000010000 */
[----:B------:R-:W-:Y:S02]  /*4960*/  FFMA.FTZ R159, R154, R6, -R15 ;  /* 0x000000069a9f7223 */ /* 0x000fe4000001080f */
[C---:B------:R-:W-:Y:S02]  /*4970*/  FMUL.FTZ R7, R158.reuse, R21 ;  /* 0x000000159e077220 */ /* 0x040fe40000410000 */
[C---:B------:R-:W-:Y:S02]  /*4980*/  FMUL.FTZ R6, R158.reuse, -R141 ;  /* 0x8000008d9e067220 */ /* 0x040fe40000410000 */
[----:B------:R-:W-:Y:S02]  /*4990*/  FMUL.FTZ R158, R158, -R143 ;  /* 0x8000008f9e9e7220 */ /* 0x000fe40000410000 */
[----:B------:R-:W-:Y:S02]  /*49a0*/  FMUL.FTZ R147, R174, R5 ;  /* 0x00000005ae937220 */ /* 0x000fe40000410000 */
[----:B------:R-:W-:-:S02]  /*49b0*/  FFMA.FTZ R15, R156, R20, R7 ;  /* 0x000000149c0f7223 */ /* 0x000fc40000010007 */
[C---:B------:R-:W-:Y:S02]  /*49c0*/  FFMA.FTZ R7, R156.reuse, R143, -R6 ;  /* 0x0000008f9c077223 */ /* 0x040fe40000010806 */
[----:B------:R-:W-:Y:S02]  /*49d0*/  FFMA.FTZ R158, R156, R141, R158 ;  /* 0x0000008d9c9e7223 */ /* 0x000fe4000001009e */
[-C--:B------:R-:W-:Y:S02]  /*49e0*/  FMUL.FTZ R174, R174, R4.reuse ;  /* 0x00000004aeae7220 */ /* 0x080fe40000410000 */
[----:B------:R-:W-:Y:S02]  /*49f0*/  FFMA.FTZ R4, R154, R4, -R147 ;  /* 0x000000049a047223 */ /* 0x000fe40000010893 */
[----:B------:R-:W-:Y:S02]  /*4a00*/  FADD.FTZ R147, R148, R7 ;  /* 0x0000000794937221 */ /* 0x000fe40000010000 */
[----:B------:R-:W-:-:S02]  /*4a10*/  FADD.FTZ R148, -R157, R158 ;  /* 0x0000009e9d947221 */ /* 0x000fc40000010100 */
[----:B-1----:R-:W-:Y:S02]  /*4a20*/  FADD.FTZ R6, R152, R159 ;  /* 0x0000009f98067221 */ /* 0x002fe40000010000 */
[C---:B------:R-:W-:Y:S02]  /*4a30*/  FMUL.FTZ R152, R150.reuse, -R148 ;  /* 0x8000009496987220 */ /* 0x040fe40000410000 */
[-C--:B------:R-:W-:Y:S02]  /*4a40*/  FMUL.FTZ R150, R150, -R147.reuse ;  /* 0x8000009396967220 */ /* 0x080fe40000410000 */
[----:B------:R-:W-:Y:S01]  /*4a50*/  FADD.FTZ R7, R155, R14 ;  /* 0x0000000e9b077221 */ /* 0x000fe20000010000 */
[----:B------:R-:W-:Y:S01]  /*4a60*/  P2R R14, PR, RZ, 0x1 ;  /* 0x00000001ff0e7803 */ /* 0x000fe20000000000 */
[----:B------:R-:W-:Y:S02]  /*4a70*/  FFMA.FTZ R155, R149, R147, -R152 ;  /* 0x00000093959b7223 */ /* 0x000fe40000010898 */
[----:B------:R-:W-:-:S02]  /*4a80*/  FFMA.FTZ R164, R57, R164, R15 ;  /* 0x000000a439a47223 */ /* 0x000fc4000001000f */
[----:B------:R-:W-:Y:S02]  /*4a90*/  FFMA.FTZ R15, R149, R148, R150 ;  /* 0x00000094950f7223 */ /* 0x000fe40000010096 */
[----:B------:R-:W-:Y:S02]  /*4aa0*/  FADD.FTZ R149, R178, R155 ;  /* 0x0000009bb2957221 */ /* 0x000fe40000010000 */
[----:B------:R-:W-:Y:S02]  /*4ab0*/  FADD.FTZ R176, -R176, R15 ;  /* 0x0000000fb0b07221 */ /* 0x000fe40000010100 */
[----:B------:R-:W-:Y:S01]  /*4ac0*/  FFMA.FTZ R5, R154, R5, R174 ;  /* 0x000000059a057223 */ /* 0x000fe200000100ae */
[----:B------:R-:W-:Y:S01]  /*4ad0*/  SHF.L.U32 R154, R91, 0x4, RZ ;  /* 0x000000045b9a7819 */ /* 0x000fe200000006ff */
[CC--:B------:R-:W-:Y:S02]  /*4ae0*/  FMUL.FTZ R15, R153.reuse, -R149.reuse ;  /* 0x80000095990f7220 */ /* 0x0c0fe40000410000 */
[----:B------:R-:W-:Y:S01]  /*4af0*/  FMUL.FTZ R152, R153, -R176 ;  /* 0x800000b099987220 */ /* 0x000fe20000410000 */
[----:B------:R-:W-:Y:S01]  /*4b00*/  LEA.HI.SX32 R14, R154, R154, 0x1b ;  /* 0x0000009a9a0e7211 */ /* 0x000fe200078fdaff */
[C---:B------:R-:W-:Y:S01]  /*4b10*/  FFMA.FTZ R154, R151.reuse, R176, R15 ;  /* 0x000000b0979a7223 */ /* 0x040fe2000001000f */
[----:B------:R0:W-:Y:S01]  /*4b20*/  @!P0 STS.128 [R22.X16+0x3650], R4 ;  /* 0x0036500416008388 */ /* 0x0001e2000000cc00 */
[----:B------:R-:W-:-:S02]  /*4b30*/  FFMA.FTZ R152, R151, R149, -R152 ;  /* 0x0000009597987223 */ /* 0x000fc40000010898 */
[----:B------:R-:W-:Y:S02]  /*4b40*/  FADD.FTZ R179, -R179, R154 ;  /* 0x0000009ab3b37221 */ /* 0x000fe40000010100 */
[----:B------:R-:W-:Y:S02]  /*4b50*/  FADD.FTZ R177, R177, R152 ;  /* 0x00000098b1b17221 */ /* 0x000fe40000010000 */
[----:B------:R-:W-:Y:S02]  /*4b60*/  FMUL.FTZ R158, R100, R141 ;  /* 0x0000008d649e7220 */ /* 0x000fe40000410000 */
[----:B------:R-:W-:Y:S02]  /*4b70*/  FMUL.FTZ R153, R101, R148 ;  /* 0x0000009465997220 */ /* 0x000fe40000410000 */
[C---:B------:R-:W-:Y:S02]  /*4b80*/  FMUL.FTZ R15, R57.reuse, R158 ;  /* 0x0000009e390f7220 */ /* 0x040fe40000410000 */
[----:B------:R-:W-:-:S02]  /*4b90*/  FMUL.FTZ R155, R57, R100 ;  /* 0x00000064399b7220 */ /* 0x000fc40000410000 */
[----:B------:R-:W-:Y:S01]  /*4ba0*/  FMUL.FTZ R152, R102, R176 ;  /* 0x000000b066987220 */ /* 0x000fe20000410000 */
[----:B------:R1:W-:Y:S01]  /*4bb0*/  STS [R14.X4+0x10bc], R15 ;  /* 0x0010bc0f0e007388 */ /* 0x0003e20000004800 */
[C---:B0-----:R-:W-:Y:S02]  /*4bc0*/  FMUL.FTZ R4, R131.reuse, -R179 ;  /* 0x800000b383047220 */ /* 0x041fe40000410000 */
[-C--:B------:R-:W-:Y:S02]  /*4bd0*/  FMUL.FTZ R131, R131, -R177.reuse ;  /* 0x800000b183837220 */ /* 0x080fe40000410000 */
[C---:B------:R-:W-:Y:S02]  /*4be0*/  FFMA.FTZ R4, R132.reuse, R177, -R4 ;  /* 0x000000b184047223 */ /* 0x040fe40000010804 */
[----:B------:R-:W-:Y:S02]  /*4bf0*/  FFMA.FTZ R5, R132, R179, R131 ;  /* 0x000000b384057223 */ /* 0x000fe40000010083 */
[----:B------:R-:W-:-:S02]  /*4c00*/  FADD.FTZ R183, R183, R4 ;  /* 0x00000004b7b77221 */ /* 0x000fc40000010000 */
[----:B------:R-:W-:Y:S02]  /*4c10*/  FADD.FTZ R180, -R180, R5 ;  /* 0x00000005b4b47221 */ /* 0x000fe40000010100 */
[----:B------:R-:W-:Y:S02]  /*4c20*/  FMUL.FTZ R7, R58, R101 ;  /* 0x000000653a077220 */ /* 0x000fe40000410000 */
[C---:B------:R-:W-:Y:S02]  /*4c30*/  FMUL.FTZ R5, R125.reuse, -R180 ;  /* 0x800000b47d057220 */ /* 0x040fe40000410000 */
[----:B------:R-:W-:Y:S02]  /*4c40*/  FMUL.FTZ R125, R125, -R183 ;  /* 0x800000b77d7d7220 */ /* 0x000fe40000410000 */
[-C--:B------:R-:W-:Y:S02]  /*4c50*/  FFMA.FTZ R131, R108, -R7.reuse, R20 ;  /* 0x800000076c837223 */ /* 0x080fe40000010014 */
[----:B------:R-:W-:-:S02]  /*4c60*/  FFMA.FTZ R132, R110, -R7, R21 ;  /* 0x800000076e847223 */ /* 0x000fc40000010015 */
[C---:B------:R-:W-:Y:S02]  /*4c70*/  FFMA.FTZ R7, R126.reuse, R183, -R5 ;  /* 0x000000b77e077223 */ /* 0x040fe40000010805 */
[----:B------:R-:W-:Y:S02]  /*4c80*/  FFMA.FTZ R126, R126, R180, R125 ;  /* 0x000000b47e7e7223 */ /* 0x000fe4000001007d */
[----:B-1----:R-:W-:Y:S02]  /*4c90*/  FMUL.FTZ R15, R101, R147 ;  /* 0x00000093650f7220 */ /* 0x002fe40000410000 */
[----:B------:R-:W-:Y:S02]  /*4ca0*/  FADD.FTZ R181, -R181, R126 ;  /* 0x0000007eb5b57221 */ /* 0x000fe40000010100 */
[----:B------:R-:W-:Y:S02]  /*4cb0*/  FADD.FTZ R182, R182, R7 ;  /* 0x00000007b6b67221 */ /* 0x000fe40000010000 */
[----:B------:R-:W-:-:S02]  /*4cc0*/  FMUL.FTZ R7, R127, -R181 ;  /* 0x800000b57f077220 */ /* 0x000fc40000410000 */
[----:B------:R-:W-:Y:S02]  /*4cd0*/  FMUL.FTZ R6, R131, R15 ;  /* 0x0000000f83067220 */ /* 0x000fe40000410000 */
[----:B------:R-:W-:Y:S02]  /*4ce0*/  FMUL.FTZ R127, R127, -R182 ;  /* 0x800000b67f7f7220 */ /* 0x000fe40000410000 */
[----:B------:R-:W-:Y:S02]  /*4cf0*/  FFMA.FTZ R5, R132, R153, -R6 ;  /* 0x0000009984057223 */ /* 0x000fe40000010806 */
[C---:B------:R-:W-:Y:S02]  /*4d00*/  FFMA.FTZ R127, R128.reuse, R181, R127 ;  /* 0x000000b5807f7223 */ /* 0x040fe4000001007f */
[----:B------:R-:W-:Y:S02]  /*4d10*/  FMUL.FTZ R126, R59, R102 ;  /* 0x000000663b7e7220 */ /* 0x000fe40000410000 */
[----:B------:R-:W-:-:S02]  /*4d20*/  FFMA.FTZ R6, R128, R182, -R7 ;  /* 0x000000b680067223 */ /* 0x000fc40000010807 */
[-C--:B------:R-:W-:Y:S02]  /*4d30*/  FMUL.FTZ R4, R131, R153.reuse ;  /* 0x0000009983047220 */ /* 0x080fe40000410000 */
[----:B------:R-:W-:Y:S02]  /*4d40*/  FADD.FTZ R184, -R184, R127 ;  /* 0x0000007fb8b87221 */ /* 0x000fe40000010100 */
[----:B------:R-:W-:Y:S02]  /*4d50*/  FFMA.FTZ R125, R113, -R126, R146 ;  /* 0x8000007e717d7223 */ /* 0x000fe40000010092 */
[----:B------:R-:W-:Y:S02]  /*4d60*/  FADD.FTZ R185, R185, R6 ;  /* 0x00000006b9b97221 */ /* 0x000fe40000010000 */
[----:B------:R-:W-:Y:S02]  /*4d70*/  FMUL.FTZ R153, R58, R153 ;  /* 0x000000993a997220 */ /* 0x000fe40000410000 */
[----:B------:R-:W-:-:S02]  /*4d80*/  FMUL.FTZ R128, R102, R149 ;  /* 0x0000009566807220 */ /* 0x000fc40000410000 */
[----:B------:R-:W-:Y:S01]  /*4d90*/  FFMA.FTZ R4, R132, R15, R4 ;  /* 0x0000000f84047223 */ /* 0x000fe20000010004 */
[----:B------:R0:W-:Y:S01]  /*4da0*/  STS [R14.X4+0x10b4], R153 ;  /* 0x0010b4990e007388 */ /* 0x0001e20000004800 */
[----:B------:R-:W-:Y:S02]  /*4db0*/  FMUL.FTZ R6, R129, -R184 ;  /* 0x800000b881067220 */ /* 0x000fe40000410000 */
[----:B------:R-:W-:Y:S02]  /*4dc0*/  FMUL.FTZ R156, R100, R143 ;  /* 0x0000008f649c7220 */ /* 0x000fe40000410000 */
[-C--:B------:R-:W-:Y:S02]  /*4dd0*/  FFMA.FTZ R150, R109, -R155.reuse, R164 ;  /* 0x8000009b6d967223 */ /* 0x080fe400000100a4 */
[----:B------:R-:W-:Y:S02]  /*4de0*/  FFMA.FTZ R151, R111, -R155, R166 ;  /* 0x8000009b6f977223 */ /* 0x000fe400000100a6 */
[----:B------:R-:W-:-:S02]  /*4df0*/  FMUL.FTZ R15, R58, R15 ;  /* 0x0000000f3a0f7220 */ /* 0x000fc40000410000 */
[----:B------:R-:W-:Y:S02]  /*4e00*/  FFMA.FTZ R126, R115, -R126, R145 ;  /* 0x8000007e737e7223 */ /* 0x000fe40000010091 */
[----:B------:R-:W-:Y:S01]  /*4e10*/  FMUL.FTZ R7, R125, R152 ;  /* 0x000000987d077220 */ /* 0x000fe20000410000 */
[----:B------:R1:W-:Y:S01]  /*4e20*/  STS [R14.X4+0x10b0], R15 ;  /* 0x0010b00f0e007388 */ /* 0x0003e20000004800 */
[----:B------:R-:W-:Y:S02]  /*4e30*/  FMUL.FTZ R129, R129, -R185 ;  /* 0x800000b981817220 */ /* 0x000fe40000410000 */
[----:B------:R-:W-:Y:S02]  /*4e40*/  FMUL.FTZ R155, R59, R128 ;  /* 0x000000803b9b7220 */ /* 0x000fe40000410000 */
[----:B0-----:R-:W-:Y:S02]  /*4e50*/  FMUL.FTZ R153, R60, R103 ;  /* 0x000000673c997220 */ /* 0x001fe40000410000 */
[----:B------:R-:W-:Y:S01]  /*4e60*/  FMUL.FTZ R157, R57, R156 ;  /* 0x0000009c399d7220 */ /* 0x000fe20000410000 */
[----:B------:R0:W-:Y:S01]  /*4e70*/  STS [R14.X4+0x10a8], R155 ;  /* 0x0010a89b0e007388 */ /* 0x0001e20000004800 */
[----:B------:R-:W-:-:S02]  /*4e80*/  FFMA.FTZ R193, R126, R128, R7 ;  /* 0x000000807ec17223 */ /* 0x000fc40000010007 */
[C---:B------:R-:W-:Y:S01]  /*4e90*/  FFMA.FTZ R129, R130.reuse, R184, R129 ;  /* 0x000000b882817223 */ /* 0x040fe20000010081 */
[----:B------:R2:W-:Y:S01]  /*4ea0*/  STS [R14.X4+0x10b8], R157 ;  /* 0x0010b89d0e007388 */ /* 0x0005e20000004800 */
[----:B------:R-:W-:Y:S02]  /*4eb0*/  FFMA.FTZ R7, R130, R185, -R6 ;  /* 0x000000b982077223 */ /* 0x000fe40000010806 */
[----:B------:R-:W-:Y:S02]  /*4ec0*/  FMUL.FTZ R159, R150, R158 ;  /* 0x0000009e969f7220 */ /* 0x000fe40000410000 */
[----:B-1----:R-:W-:Y:S02]  /*4ed0*/  FMUL.FTZ R15, R125, R128 ;  /* 0x000000807d0f7220 */ /* 0x002fe40000410000 */
[----:B------:R-:W-:Y:S02]  /*4ee0*/  FMUL.FTZ R6, R64, R107 ;  /* 0x0000006b40067220 */ /* 0x000fe40000410000 */
[----:B------:R-:W-:-:S02]  /*4ef0*/  FFMA.FTZ R130, R112, -R153, R142 ;  /* 0x8000009970827223 */ /* 0x000fc4000001008e */
[----:B0-----:R-:W-:Y:S02]  /*4f00*/  FMUL.FTZ R155, R103, R179 ;  /* 0x000000b3679b7220 */ /* 0x001fe40000410000 */
[----:B------:R-:W-:Y:S02]  /*4f10*/  FADD.FTZ R170, -R170, R129 ;  /* 0x00000081aaaa7221 */ /* 0x000fe40000010100 */
[----:B------:R-:W-:Y:S02]  /*4f20*/  FFMA.FTZ R159, R151, R156, R159 ;  /* 0x0000009c979f7223 */ /* 0x000fe4000001009f */
[-C--:B--2---:R-:W-:Y:S02]  /*4f30*/  FMUL.FTZ R157, R59, R152.reuse ;  /* 0x000000983b9d7220 */ /* 0x084fe40000410000 */
[----:B------:R-:W-:Y:S02]  /*4f40*/  FFMA.FTZ R190, R126, R152, -R15 ;  /* 0x000000987ebe7223 */ /* 0x000fe4000001080f */
[-C--:B------:R-:W-:Y:S01]  /*4f50*/  FFMA.FTZ R127, R122, -R6.reuse, R133 ;  /* 0x800000067a7f7223 */ /* 0x080fe20000010085 */
[----:B------:R0:W-:Y:S01]  /*4f60*/  STS [R14.X4+0x10ac], R157 ;  /* 0x0010ac9d0e007388 */ /* 0x0001e20000004800 */
[----:B------:R-:W-:-:S02]  /*4f70*/  FFMA.FTZ R129, R120, -R6, R135 ;  /* 0x8000000678817223 */ /* 0x000fc40000010087 */
[----:B------:R-:W-:Y:S02]  /*4f80*/  FMUL.FTZ R156, R150, R156 ;  /* 0x0000009c969c7220 */ /* 0x000fe40000410000 */
[----:B------:R-:W-:Y:S02]  /*4f90*/  FMUL.FTZ R152, R63, R106 ;  /* 0x0000006a3f987220 */ /* 0x000fe40000410000 */
[----:B------:R-:W-:Y:S02]  /*4fa0*/  FMUL.FTZ R15, R103, R177 ;  /* 0x000000b1670f7220 */ /* 0x000fe40000410000 */
[----:B------:R-:W-:Y:S02]  /*4fb0*/  FFMA.FTZ R153, R114, -R153, R144 ;  /* 0x8000009972997223 */ /* 0x000fe40000010090 */
[----:B------:R-:W-:Y:S02]  /*4fc0*/  FMUL.FTZ R6, R130, R155 ;  /* 0x0000009b82067220 */ /* 0x000fe40000410000 */
[----:B------:R-:W-:-:S02]  /*4fd0*/  FADD.FTZ R168, R168, R7 ;  /* 0x00000007a8a87221 */ /* 0x000fc40000010000 */
[----:B------:R-:W-:Y:S02]  /*4fe0*/  FMUL.FTZ R160, R107, R170 ;  /* 0x000000aa6ba07220 */ /* 0x000fe40000410000 */
[----:B------:R-:W-:Y:S02]  /*4ff0*/  FFMA.FTZ R158, R151, R158, -R156 ;  /* 0x0000009e979e7223 */ /* 0x000fe4000001089c */
[-C--:B------:R-:W-:Y:S02]  /*5000*/  FFMA.FTZ R128, R123, -R152.reuse, R136 ;  /* 0x800000987b807223 */ /* 0x080fe40000010088 */
[-C--:B------:R-:W-:Y:S02]  /*5010*/  FFMA.FTZ R191, R153, R15.reuse, R6 ;  /* 0x0000000f99bf7223 */ /* 0x080fe40000010006 */
[----:B------:R-:W-:Y:S02]  /*5020*/  FFMA.FTZ R152, R121, -R152, R134 ;  /* 0x8000009879987223 */ /* 0x000fe40000010086 */
[----:B------:R-:W-:-:S02]  /*5030*/  FMUL.FTZ R156, R130, R15 ;  /* 0x0000000f829c7220 */ /* 0x000fc40000410000 */
[----:B------:R-:W-:Y:S02]  /*5040*/  FMUL.FTZ R161, R106, R184 ;  /* 0x000000b86aa17220 */ /* 0x000fe40000410000 */
[----:B------:R-:W-:Y:S02]  /*5050*/  FMUL.FTZ R6, R107, R168 ;  /* 0x000000a86b067220 */ /* 0x000fe40000410000 */
[----:B------:R-:W-:Y:S02]  /*5060*/  FMUL.FTZ R7, R129, R160 ;  /* 0x000000a081077220 */ /* 0x000fe40000410000 */
[----:B------:R-:W-:Y:S02]  /*5070*/  FMUL.FTZ R165, R60, R15 ;  /* 0x0000000f3ca57220 */ /* 0x000fe40000410000 */
[----:B------:R-:W-:Y:S02]  /*5080*/  FMUL.FTZ R15, R106, R185 ;  /* 0x000000b96a0f7220 */ /* 0x000fe40000410000 */
[----:B------:R-:W-:Y:S01]  /*5090*/  FMUL.FTZ R154, R152, R161 ;  /* 0x000000a1989a7220 */ /* 0x000fe20000410000 */
[----:B------:R1:W-:Y:S01]  /*50a0*/  STS [R14.X4+0x10a0], R165 ;  /* 0x0010a0a50e007388 */ /* 0x0003e20000004800 */
[----:B------:R-:W-:-:S02]  /*50b0*/  FFMA.FTZ R7, R127, R6, R7 ;  /* 0x000000067f077223 */ /* 0x000fc40000010007 */
[----:B------:R-:W-:Y:S02]  /*50c0*/  FFMA.FTZ R188, R153, R155, -R156 ;  /* 0x0000009b99bc7223 */ /* 0x000fe4000001089c */
[----:B------:R-:W-:Y:S02]  /*50d0*/  FMUL.FTZ R156, R61, R104 ;  /* 0x000000683d9c7220 */ /* 0x000fe40000410000 */
[----:B------:R-:W-:Y:S02]  /*50e0*/  FFMA.FTZ R154, R128, R15, R154 ;  /* 0x0000000f809a7223 */ /* 0x000fe4000001009a */
[----:B------:R-:W-:Y:S02]  /*50f0*/  FADD.FTZ R7, RZ, R7 ;  /* 0x00000007ff077221 */ /* 0x000fe40000010000 */
[----:B0-----:R-:W-:Y:S02]  /*5100*/  FFMA.FTZ R157, R117, -R156, R139 ;  /* 0x8000009c759d7223 */ /* 0x001fe4000001008b */
[----:B------:R-:W-:-:S02]  /*5110*/  FMUL.FTZ R178, R104, R180 ;  /* 0x000000b468b27220 */ /* 0x000fc40000410000 */
[----:B------:R-:W-:Y:S02]  /*5120*/  FADD.FTZ R163, R7, R154 ;  /* 0x0000009a07a37221 */ /* 0x000fe40000010000 */
[----:B------:R-:W-:Y:S02]  /*5130*/  FFMA.FTZ R156, R119, -R156, R140 ;  /* 0x8000009c779c7223 */ /* 0x000fe4000001008c */
[----:B------:R-:W-:Y:S02]  /*5140*/  FMUL.FTZ R162, R104, R183 ;  /* 0x000000b768a27220 */ /* 0x000fe40000410000 */
[----:B------:R-:W-:Y:S02]  /*5150*/  FMUL.FTZ R7, R157, R178 ;  /* 0x000000b29d077220 */ /* 0x000fe40000410000 */
[----:B------:R-:W-:Y:S02]  /*5160*/  FMUL.FTZ R167, R60, R155 ;  /* 0x0000009b3ca77220 */ /* 0x000fe40000410000 */
[----:B------:R-:W-:-:S02]  /*5170*/  FMUL.FTZ R155, R62, R105 ;  /* 0x000000693e9b7220 */ /* 0x000fc40000410000 */
[-C--:B-1----:R-:W-:Y:S01]  /*5180*/  FMUL.FTZ R165, R157, R162.reuse ;  /* 0x000000a29da57220 */ /* 0x082fe20000410000 */
[----:B------:R0:W-:Y:S01]  /*5190*/  STS [R14.X4+0x10a4], R167 ;  /* 0x0010a4a70e007388 */ /* 0x0001e20000004800 */
[----:B------:R-:W-:Y:S02]  /*51a0*/  FFMA.FTZ R175, R156, R162, R7 ;  /* 0x000000a29caf7223 */ /* 0x000fe40000010007 */
[----:B------:R-:W-:Y:S02]  /*51b0*/  FMUL.FTZ R7, R129, R6 ;  /* 0x0000000681077220 */ /* 0x000fe40000410000 */
[----:B------:R-:W-:Y:S02]  /*51c0*/  FFMA.FTZ R154, R118, -R155, R138 ;  /* 0x8000009b769a7223 */ /* 0x000fe4000001008a */
[----:B------:R-:W-:Y:S02]  /*51d0*/  FMUL.FTZ R187, R61, R162 ;  /* 0x000000a23dbb7220 */ /* 0x000fe40000410000 */
[----:B------:R-:W-:-:S02]  /*51e0*/  FFMA.FTZ R186, R156, R178, -R165 ;  /* 0x000000b29cba7223 */ /* 0x000fc400000108a5 */
[----:B------:R-:W-:Y:S01]  /*51f0*/  FFMA.FTZ R155, R116, -R155, R137 ;  /* 0x8000009b749b7223 */ /* 0x000fe20000010089 */
[----:B------:R1:W-:Y:S01]  /*5200*/  STS [R14.X4+0x1098], R187 ;  /* 0x001098bb0e007388 */ /* 0x0003e20000004800 */
[----:B------:R-:W-:Y:S02]  /*5210*/  FMUL.FTZ R162, R152, R15 ;  /* 0x0000000f98a27220 */ /* 0x000fe40000410000 */
[----:B------:R-:W-:Y:S02]  /*5220*/  FFMA.FTZ R7, R127, R160, -R7 ;  /* 0x000000a07f077223 */ /* 0x000fe40000010807 */
[C---:B------:R-:W-:Y:S02]  /*5230*/  FMUL.FTZ R165, R105.reuse, R182 ;  /* 0x000000b669a57220 */ /* 0x040fe40000410000 */
[----:B0-----:R-:W-:Y:S02]  /*5240*/  FMUL.FTZ R167, R105, R181 ;  /* 0x000000b569a77220 */ /* 0x001fe40000410000 */
[----:B------:R-:W-:Y:S01]  /*5250*/  FFMA.FTZ R162, R128, R161, -R162 ;  /* 0x000000a180a27223 */ /* 0x000fe200000108a2 */
[----:B-1----:R-:W-:Y:S01]  /*5260*/  LEA.HI.SX32 R187, R198, R91, 0x1b ;  /* 0x0000005bc6bb7211 */ /* 0x002fe200078fdaff */
[----:B------:R-:W-:-:S02]  /*5270*/  FADD.FTZ R7, RZ, R7 ;  /* 0x00000007ff077221 */ /* 0x000fc40000010000 */
[----:B------:R-:W-:Y:S02]  /*5280*/  FMUL.FTZ R174, R155, R165 ;  /* 0x000000a59bae7220 */ /* 0x000fe40000410000 */
[----:B------:R-:W-:Y:S02]  /*5290*/  FADD.FTZ R7, R7, R162 ;  /* 0x000000a207077221 */ /* 0x000fe40000010000 */
[CC--:B------:R-:W-:Y:S02]  /*52a0*/  FFMA.FTZ R174, R154.reuse, R167.reuse, -R174 ;  /* 0x000000a79aae7223 */ /* 0x0c0fe400000108ae */
[----:B------:R-:W-:Y:S02]  /*52b0*/  FMUL.FTZ R169, R155, R167 ;  /* 0x000000a79ba97220 */ /* 0x000fe40000410000 */
[----:B------:R-:W-:Y:S01]  /*52c0*/  FADD.FTZ R7, R7, R174 ;  /* 0x000000ae07077221 */ /* 0x000fe20000010000 */
[----:B------:R-:W-:Y:S01]  /*52d0*/  IADD3 R174, R91, 0xa0, RZ ;  /* 0x000000a05bae7810 */ /* 0x000fe20007ffe0ff */
[----:B------:R-:W-:-:S02]  /*52e0*/  FFMA.FTZ R162, R154, R165, R169 ;  /* 0x000000a59aa27223 */ /* 0x000fc400000100a9 */
[----:B------:R-:W-:Y:S01]  /*52f0*/  FADD.FTZ R7, R7, R186 ;  /* 0x000000ba07077221 */ /* 0x000fe20000010000 */
[----:B------:R-:W-:Y:S01]  /*5300*/  IADD3 R186, R91, 0xe0, RZ ;  /* 0x000000e05bba7810 */ /* 0x000fe20007ffe0ff */
[----:B------:R-:W-:Y:S02]  /*5310*/  FADD.FTZ R162, R163, R162 ;  /* 0x000000a2a3a27221 */ /* 0x000fe40000010000 */
[----:B------:R-:W-:Y:S01]  /*5320*/  FADD.FTZ R7, R7, R188 ;  /* 0x000000bc07077221 */ /* 0x000fe20000010000 */
[----:B------:R-:W-:Y:S01]  /*5330*/  IADD3 R188, R91, 0x100, RZ ;  /* 0x000001005bbc7810 */ /* 0x000fe20007ffe0ff */
[----:B------:R-:W-:Y:S01]  /*5340*/  FMUL.FTZ R163, R63, R15 ;  /* 0x0000000f3fa37220 */ /* 0x000fe20000410000 */
[-C--:B------:R-:W-:Y:S01]  /*5350*/  LEA.HI.SX32 R169, R186, R91.reuse, 0x1b ;  /* 0x0000005bbaa97211 */ /* 0x080fe200078fdaff */
[----:B------:R-:W-:Y:S01]  /*5360*/  FADD.FTZ R190, R7, R190 ;  /* 0x000000be07be7221 */ /* 0x000fe20000010000 */
[----:B------:R-:W-:Y:S01]  /*5370*/  LEA.HI.SX32 R186, R196, R91, 0x1b ;  /* 0x0000005bc4ba7211 */ /* 0x000fe200078fdaff */
[----:B------:R-:W-:Y:S01]  /*5380*/  FMUL.FTZ R189, R61, R178 ;  /* 0x000000b23dbd7220 */ /* 0x000fe20000410000 */
[----:B------:R-:W-:Y:S01]  /*5390*/  STS [R14.X4+0x1088], R163 ;  /* 0x001088a30e007388 */ /* 0x000fe20000004800 */
[C---:B------:R-:W-:Y:S01]  /*53a0*/  FMUL.FTZ R165, R62.reuse, R165 ;  /* 0x000000a53ea57220 */ /* 0x040fe20000410000 */
[----:B------:R-:W-:Y:S01]  /*53b0*/  IADD3 R178, R91, 0xc0, RZ ;  /* 0x000000c05bb27810 */ /* 0x000fe20007ffe0ff */
[----:B------:R-:W-:Y:S01]  /*53c0*/  FMUL.FTZ R167, R62, R167 ;  /* 0x000000a73ea77220 */ /* 0x000fe20000410000 */
[----:B------:R-:W-:Y:S01]  /*53d0*/  STS [R14.X4+0x109c], R189 ;  /* 0x00109cbd0e007388 */ /* 0x000fe20000004800 */
[----:B------:R-:W-:-:S02]  /*53e0*/  FMUL.FTZ R161, R63, R161 ;  /* 0x000000a13fa17220 */ /* 0x000fc40000410000 */
[C---:B------:R-:W-:Y:S01]  /*53f0*/  FMUL.FTZ R7, R64.reuse, R6 ;  /* 0x0000000640077220 */ /* 0x040fe20000410000 */
[----:B------:R0:W-:Y:S01]  /*5400*/  STS [R14.X4+0x1090], R165 ;  /* 0x001090a50e007388 */ /* 0x0001e20000004800 */
[----:B------:R-:W-:Y:S01]  /*5410*/  FMUL.FTZ R15, R64, R160 ;  /* 0x000000a0400f7220 */ /* 0x000fe20000410000 */
[C---:B------:R-:W-:Y:S01]  /*5420*/  IADD3 R160, R91.reuse, 0x20, RZ ;  /* 0x000000205ba07810 */ /* 0x040fe20007ffe0ff */
[----:B------:R-:W-:Y:S01]  /*5430*/  FADD.FTZ R162, R162, R175 ;  /* 0x000000afa2a27221 */ /* 0x000fe20000010000 */
[----:B------:R1:W-:Y:S01]  /*5440*/  STS [R14.X4+0x1094], R167 ;  /* 0x001094a70e007388 */ /* 0x0003e20000004800 */
[----:B------:R-:W-:Y:S01]  /*5450*/  FADD.FTZ R5, R190, R5 ;  /* 0x00000005be057221 */ /* 0x000fe20000010000 */
[C---:B------:R-:W-:Y:S01]  /*5460*/  IADD3 R190, R91.reuse, 0x120, RZ ;  /* 0x000001205bbe7810 */ /* 0x040fe20007ffe0ff */
[----:B------:R-:W-:Y:S01]  /*5470*/  FADD.FTZ R162, R162, R191 ;  /* 0x000000bfa2a27221 */ /* 0x000fe20000010000 */
[----:B------:R-:W-:Y:S01]  /*5480*/  STS [R14.X4+0x108c], R161 ;  /* 0x00108ca10e007388 */ /* 0x000fe20000004800 */
[----:B------:R-:W-:Y:S01]  /*5490*/  IADD3 R6, R91, 0x80, RZ ;  /* 0x000000805b067810 */ /* 0x000fe20007ffe0ff */
[----:B------:R-:W-:Y:S01]  /*54a0*/  FADD.FTZ R158, R5, R158 ;  /* 0x0000009e059e7221 */ /* 0x000fe20000010000 */
[----:B0-----:R-:W-:Y:S01]  /*54b0*/  LEA.HI.SX32 R165, R174, R91, 0x1b ;  /* 0x0000005baea57211 */ /* 0x001fe200078fdaff */
[----:B------:R0:W-:Y:S01]  /*54c0*/  STS [R14.X4+0x1080], R7 ;  /* 0x001080070e007388 */ /* 0x0001e20000004800 */
[----:B------:R-:W-:Y:S01]  /*54d0*/  FADD.FTZ R193, R162, R193 ;  /* 0x000000c1a2c17221 */ /* 0x000fe20000010000 */
[----:B------:R-:W-:Y:S01]  /*54e0*/  IADD3 R162, R91, 0x60, RZ ;  /* 0x000000605ba27810 */ /* 0x000fe20007ffe0ff */
[----:B------:R-:W-:Y:S01]  /*54f0*/  FFMA.FTZ R137, -R29, R137, -RZ ;  /* 0x000000891d897223 */ /* 0x000fe200000109ff */
[----:B------:R2:W-:Y:S01]  /*5500*/  STS [R14.X4+0x1084], R15 ;  /* 0x0010840f0e007388 */ /* 0x0005e20000004800 */
[----:B------:R-:W-:Y:S01]  /*5510*/  FADD.FTZ R4, R193, R4 ;  /* 0x00000004c1047221 */ /* 0x000fe20000010000 */
[----:B-1----:R-:W-:Y:S01]  /*5520*/  LEA.HI.SX32 R167, R178, R91, 0x1b ;  /* 0x0000005bb2a77211 */ /* 0x002fe200078fdaff */
[----:B------:R-:W-:Y:S01]  /*5530*/  FFMA.FTZ R5, -R32, R135, -RZ ;  /* 0x0000008720057223 */ /* 0x000fe200000109ff */
[----:B------:R-:W-:Y:S01]  /*5540*/  BAR.SYNC.DEFER_BLOCKING 0x0 ;  /* 0x0000000000007b1d */ /* 0x000fe20000010000 */
[----:B------:R-:W-:Y:S01]  /*5550*/  FADD.FTZ R159, R4, R159 ;  /* 0x0000009f049f7221 */ /* 0x000fe20000010000 */
[----:B------:R-:W-:Y:S01]  /*5560*/  IADD3 R4, R91, 0x40, RZ ;  /* 0x000000405b047810 */ /* 0x000fe20007ffe0ff */
[----:B0-----:R-:W-:Y:S01]  /*5570*/  FFMA.FTZ R7, -R30, R134, -RZ ;  /* 0x000000861e077223 */ /* 0x001fe200000109ff */
[-C--:B------:R-:W-:Y:S01]  /*5580*/  LEA R134, R74, -R91.reuse, 0x1 ;  /* 0x8000005b4a867211 */ /* 0x080fe200078e08ff */
[----:B------:R-:W-:Y:S01]  /*5590*/  FMUL.FTZ R219, R30, R136 ;  /* 0x000000881edb7220 */ /* 0x000fe20000410000 */
[----:B------:R-:W-:Y:S01]  /*55a0*/  LEA.HI.SX32 R174, R188, R91, 0x1b ;  /* 0x0000005bbcae7211 */ /* 0x000fe200078fdaff */
[----:B--2---:R-:W-:Y:S01]  /*55b0*/  FMUL.FTZ R15, R32, R133 ;  /* 0x00000085200f7220 */ /* 0x004fe20000410000 */
[-C--:B------:R-:W-:Y:S01]  /*55c0*/  LEA.HI.SX32 R175, R190, R91.reuse, 0x1b ;  /* 0x0000005bbeaf7211 */ /* 0x080fe200078fdaff */
[----:B------:R-:W-:Y:S01]  /*55d0*/  FMUL.FTZ R221, R29, R138 ;  /* 0x0000008a1ddd7220 */ /* 0x000fe20000410000 */
[-C--:B------:R-:W-:Y:S01]  /*55e0*/  LEA.HI.SX32 R160, R160, R91.reuse, 0x1b ;  /* 0x0000005ba0a07211 */ /* 0x080fe200078fdaff */
[----:B------:R-:W-:Y:S01]  /*55f0*/  FMUL.FTZ R223, R28, R140 ;  /* 0x0000008c1cdf7220 */ /* 0x000fe20000410000 */
[----:B------:R-:W-:Y:S01]  /*5600*/  LEA.HI.SX32 R161, R4, R91, 0x1b ;  /* 0x0000005b04a17211 */ /* 0x000fe200078fdaff */
[----:B------:R-:W-:Y:S01]  /*5610*/  FFMA.FTZ R139, -R28, R139, -RZ ;  /* 0x0000008b1c8b7223 */ /* 0x000fe200000109ff */
[-C--:B------:R-:W-:Y:S01]  /*5620*/  LEA.HI.SX32 R162, R162, R91.reuse, 0x1b ;  /* 0x0000005ba2a27211 */ /* 0x080fe200078fdaff */
[----:B------:R-:W-:Y:S01]  /*5630*/  FMUL.FTZ R225, R27, R144 ;  /* 0x000000901be17220 */ /* 0x000fe20000410000 */
[----:B------:R-:W-:Y:S01]  /*5640*/  LEA.HI.SX32 R163, R6, R91, 0x1b ;  /* 0x0000005b06a37211 */ /* 0x000fe200078fdaff */
[----:B------:R-:W-:Y:S01]  /*5650*/  FMUL.FTZ R145, R26, R145 ;  /* 0x000000911a917220 */ /* 0x000fe20000410000 */
[----:B------:R-:W-:-:S02]  /*5660*/  LEA.HI.SX32 R178, R194, R91, 0x1b ;  /* 0x0000005bc2b27211 */ /* 0x000fc400078fdaff */
[-C--:B------:R-:W-:Y:S02]  /*5670*/  LEA.HI.SX32 R188, R200, R91.reuse, 0x1b ;  /* 0x0000005bc8bc7211 */ /* 0x080fe400078fdaff */
[-C--:B------:R-:W-:Y:S02]  /*5680*/  LEA.HI.SX32 R189, R202, R91.reuse, 0x1b ;  /* 0x0000005bcabd7211 */ /* 0x080fe400078fdaff */
[----:B------:R-:W-:Y:S01]  /*5690*/  LEA.HI.SX32 R190, R204, R91, 0x1b ;  /* 0x0000005bccbe7211 */ /* 0x000fe200078fdaff */
[----:B------:R-:W0:Y:S01]  /*56a0*/  LDS R217, [R192.X4+0x1080] ;  /* 0x00108000c0d97984 */ /* 0x000e220000004800 */
[C---:B------:R-:W-:Y:S02]  /*56b0*/  ISETP.GE.AND P1, PT, R134.reuse, 0x1, PT ;  /* 0x000000018600780c */ /* 0x040fe40003f26270 */
[----:B------:R-:W-:Y:S01]  /*56c0*/  ISETP.GE.AND P0, PT, R134, 0x21, PT ;  /* 0x000000218600780c */ /* 0x000fe20003f06270 */
[----:B------:R-:W1:Y:S04]  /*56d0*/  LDS R215, [R160.X4+0x1100] ;  /* 0x00110000a0d77984 */ /* 0x000e680000004800 */
        /* <DEDUP_REMOVED lines=19> */
[----:B------:R-:W-:Y:S02]  /*5810*/  FFMA.FTZ R21, -R24, R164, -RZ ;  /* 0x000000a418157223 */ /* 0x000fe400000109ff */
[----:B-1----:R-:W-:Y:S01]  /*5820*/  FFMA.FTZ R15, -R25, R20, -RZ ;  /* 0x00000014190f7223 */ /* 0x002fe200000109ff */
[----:B------:R1:W-:Y:S01]  /*5830*/  STS [R14.X4+0x18cc], R7 ;  /* 0x0018cc070e007388 */ /* 0x0003e20000004800 */
[----:B--2---:R-:W-:-:S03]  /*5840*/  FFMA.FTZ R5, -R27, R142, -RZ ;  /* 0x0000008e1b057223 */ /* 0x004fc600000109ff */
[----:B------:R2:W-:Y:S01]  /*5850*/  STS [R14.X4+0x18d0], R221 ;  /* 0x0018d0dd0e007388 */ /* 0x0005e20000004800 */
[----:B-----5:R-:W-:-:S03]  /*5860*/  FMUL.FTZ R219, R24, R166 ;  /* 0x000000a618db7220 */ /* 0x020fc60000410000 */
[----:B------:R2:W-:Y:S01]  /*5870*/  STS [R14.X4+0x18d8], R223 ;  /* 0x0018d8df0e007388 */ /* 0x0005e20000004800 */
[----:B-1----:R-:W-:-:S03]  /*5880*/  FFMA.FTZ R7, -R26, R146, -RZ ;  /* 0x000000921a077223 */ /* 0x002fc600000109ff */
        /* <DEDUP_REMOVED lines=11> */
[----:B0-234-:R-:W0:Y:S01]  /*5940*/  LDS R137, [R192.X4+0x18c0] ;  /* 0x0018c000c0897984 */ /* 0x01de220000004800 */
[C---:B------:R-:W-:Y:S01]  /*5950*/  IMAD R4, R173.reuse, c[0x0][0x2a0], RZ ;  /* 0x0000a800ad047a24 */ /* 0x040fe200078e02ff */
[----:B------:R-:W-:Y:S01]  /*5960*/  ULDC.64 UR6, c[0x0][0x298] ;  /* 0x0000a60000067ab9 */ /* 0x000fe20000000a00 */
[----:B------:R-:W-:Y:S01]  /*5970*/  IMAD R6, R173, c[0x0][0x2c0], RZ ;  /* 0x0000b000ad067a24 */ /* 0x000fe200078e02ff */
[----:B------:R-:W-:Y:S01]  /*5980*/  USHF.R.U64 UR5, UR6, 0x1, UR7 ;  /* 0x0000000106057899 */ /* 0x000fe20008001207 */
[C---:B------:R-:W-:Y:S01]  /*5990*/  IMAD.WIDE.U32 R14, R95.reuse, c[0x0][0x2a0], RZ ;  /* 0x0000a8005f0e7a25 */ /* 0x040fe200078e00ff */
[----:B------:R-:W-:Y:S01]  /*59a0*/  ULDC.64 UR8, c[0x0][0x2b8] ;  /* 0x0000ae0000087ab9 */ /* 0x000fe20000000a00 */
[----:B------:R-:W-:Y:S01]  /*59b0*/  LEA R20, R172, 0xfffffe00, 0x9 ;  /* 0xfffffe00ac147811 */ /* 0x000fe200078e48ff */
[----:B------:R-:W-:Y:S01]  /*59c0*/  USHF.R.U32.HI UR6, URZ, 0x1, UR7 ;  /* 0x000000013f067899 */ /* 0x000fe20008011607 */
[C---:B------:R-:W-:Y:S01]  /*59d0*/  IMAD R7, R95.reuse, c[0x0][0x2a4], R4 ;  /* 0x0000a9005f077a24 */ /* 0x040fe200078e0204 */
[----:B------:R-:W-:Y:S01]  /*59e0*/  USHF.R.U32.HI UR7, URZ, 0x1, UR9 ;  /* 0x000000013f077899 */ /* 0x000fe20008011609 */
[----:B------:R-:W-:Y:S01]  /*59f0*/  IMAD.WIDE.U32 R4, R95, c[0x0][0x2c0], RZ ;  /* 0x0000b0005f047a25 */ /* 0x000fe200078e00ff */
[----:B------:R-:W-:-:S02]  /*5a00*/  USHF.R.U64 UR4, UR8, 0x1, UR9 ;  /* 0x0000000108047899 */ /* 0x000fc40008001209 */
[----:B------:R-:W-:Y:S01]  /*5a10*/  IADD3 R15, R15, R7, RZ ;  /* 0x000000070f0f7210 */ /* 0x000fe20007ffe0ff */
[----:B------:R-:W-:Y:S01]  /*5a20*/  IMAD R21, R95, c[0x0][0x2c4], R6 ;  /* 0x0000b1005f157a24 */ /* 0x000fe200078e0206 */
[----:B------:R-:W-:Y:S01]  /*5a30*/  IADD3 R6, P1, R20, R91, RZ ;  /* 0x0000005b14067210 */ /* 0x000fe20007f3e0ff */
[----:B------:R-:W-:Y:S02]  /*5a40*/  IMAD R7, R124, c[0x0][0x2b0], RZ ;  /* 0x0000ac007c077a24 */ /* 0x000fe400078e02ff */
[C---:B------:R-:W-:Y:S01]  /*5a50*/  IMAD R139, R94.reuse, UR7, RZ ;  /* 0x000000075e8b7c24 */ /* 0x040fe2000f8e02ff */
[----:B------:R-:W-:Y:S01]  /*5a60*/  IADD3 R5, R5, R21, RZ ;  /* 0x0000001505057210 */ /* 0x000fe20007ffe0ff */
[----:B------:R-:W-:Y:S02]  /*5a70*/  IMAD R21, R94, UR6, RZ ;  /* 0x000000065e157c24 */ /* 0x000fe4000f8e02ff */
[----:B------:R-:W-:Y:S01]  /*5a80*/  IMAD R219, R22, c[0x0][0x2b4], R7 ;  /* 0x0000ad0016db7a24 */ /* 0x000fe200078e0207 */
[----:B------:R-:W-:Y:S01]  /*5a90*/  LEA.HI.X.SX32 R7, R20, RZ, 0x1, P1 ;  /* 0x000000ff14077211 */ /* 0x000fe200008f0eff */
[----:B------:R-:W-:-:S02]  /*5aa0*/  IMAD R145, R92, UR5, R21 ;  /* 0x000000055c917c24 */ /* 0x000fc4000f8e0215 */
[----:B------:R-:W-:-:S04]  /*5ab0*/  IMAD.WIDE.U32 R14, R94, UR5, R14 ;  /* 0x000000055e0e7c25 */ /* 0x000fc8000f8e000e */
[----:B------:R-:W-:Y:S01]  /*5ac0*/  IMAD R139, R92, UR4, R139 ;  /* 0x000000045c8b7c24 */ /* 0x000fe2000f8e028b */
[----:B------:R-:W-:Y:S01]  /*5ad0*/  IADD3 R145, R15, R145, RZ ;  /* 0x000000910f917210 */ /* 0x000fe20007ffe0ff */
[----:B------:R-:W-:-:S04]  /*5ae0*/  IMAD.WIDE.U32 R20, R94, UR4, R4 ;  /* 0x000000045e147c25 */ /* 0x000fc8000f8e0004 */
[----:B------:R-:W-:Y:S01]  /*5af0*/  IMAD R221, R124, c[0x0][0x2d0], RZ ;  /* 0x0000b4007cdd7a24 */ /* 0x000fe200078e02ff */
[----:B------:R-:W-:Y:S01]  /*5b00*/  IADD3 R15, R21, R139, RZ ;  /* 0x0000008b150f7210 */ /* 0x000fe20007ffe0ff */
[----:B------:R-:W-:Y:S01]  /*5b10*/  IMAD.WIDE.U32 R4, R22, c[0x0][0x2b0], R6 ;  /* 0x0000ac0016047a25 */ /* 0x000fe200078e0006 */
[----:B------:R-:W-:Y:S02]  /*5b20*/  LEA R139, P1, R14, c[0x0][0x318], 0x3 ;  /* 0x0000c6000e8b7a11 */ /* 0x000fe400078218ff */
[----:B------:R-:W-:Y:S01]  /*5b30*/  LEA R21, P2, R20, c[0x0][0x320], 0x3 ;  /* 0x0000c80014157a11 */ /* 0x000fe200078418ff */
[----:B------:R-:W-:Y:S01]  /*5b40*/  IMAD R221, R22, c[0x0][0x2d4], R221 ;  /* 0x0000b50016dd7a24 */ /* 0x000fe200078e02dd */
[----:B------:R-:W-:Y:S01]  /*5b50*/  LEA.HI.X R136, R14, c[0x0][0x31c], R145, 0x3, P1 ;  /* 0x0000c7000e887a11 */ /* 0x000fe200008f1c91 */
[----:B------:R-:W-:Y:S01]  /*5b60*/  IMAD.WIDE.U32 R6, R22, c[0x0][0x2d0], R6 ;  /* 0x0000b40016067a25 */ /* 0x000fe200078e0006 */
[----:B------:R-:W-:Y:S02]  /*5b70*/  LEA.HI.X R124, R20, c[0x0][0x324], R15, 0x3, P2 ;  /* 0x0000c900147c7a11 */ /* 0x000fe400010f1c0f */
[----:B------:R-:W-:-:S02]  /*5b80*/  IADD3 R15, R5, R219, RZ ;  /* 0x000000db050f7210 */ /* 0x000fc40007ffe0ff */
[----:B------:R-:W-:Y:S02]  /*5b90*/  LEA R14, P1, R4, R139, 0x2 ;  /* 0x0000008b040e7211 */ /* 0x000fe400078210ff */
[----:B------:R-:W-:Y:S02]  /*5ba0*/  IADD3 R5, R7, R221, RZ ;  /* 0x000000dd07057210 */ /* 0x000fe40007ffe0ff */
[----:B------:R-:W-:Y:S02]  /*5bb0*/  LEA R20, P2, R6, R21, 0x2 ;  /* 0x0000001506147211 */ /* 0x000fe400078410ff */
[----:B------:R-:W-:Y:S02]  /*5bc0*/  LEA.HI.X R15, R4, R136, R15, 0x2, P1 ;  /* 0x00000088040f7211 */ /* 0x000fe400008f140f */
[----:B------:R-:W-:-:S03]  /*5bd0*/  LEA.HI.X R21, R6, R124, R5, 0x2, P2 ;  /* 0x0000007c06157211 */ /* 0x000fc600010f1405 */
[----:B------:R1:W-:Y:S04]  /*5be0*/  RED.E.ADD.F32.FTZ.RN.STRONG.GPU [R14.64], R217 ;  /* 0x000000d90e00798e */ /* 0x0003e8000c10e78a */
[----:B0-----:R1:W-:Y:S02]  /*5bf0*/  RED.E.ADD.F32.FTZ.RN.STRONG.GPU [R20.64], R137 ;  /* 0x000000891400798e */ /* 0x0013e4000c10e78a */
.L_x_11817:
[----:B0-234-:R-:W-:Y:S05]  /*5c00*/  BSYNC B0 ;  /* 0x0000000000007941 */ /* 0x01dfea0003800000 */
.L_x_11816:
[----:B------:R0:W2:Y:S01]  /*5c10*/  LDS R5, [R160.X4+0x1940] ;  /* 0x00194000a0057984 */ /* 0x0000a20000004800 */
[----:B------:R-:W-:Y:S01]  /*5c20*/  BSSY B0, `(.L_x_11818) ;  /* 0x0000004000007945 */ /* 0x000fe20003800000 */
[----:B------:R-:W-:Y:S05]  /*5c30*/  @!P0 BRA `(.L_x_11819) ;  /* 0x0000002000008947 */ /* 0x000fea0003800000 */
[----:B------:R3:W-:Y:S04]  /*5c40*/  RED.E.ADD.F32.FTZ.RN.STRONG.GPU [R16.64+-0x780], R215 ;  /* 0xfff880d71000798e */ /* 0x0007e8000c10e78a */
[----:B--2---:R3:W-:Y:S02]  /*5c50*/  RED.E.ADD.F32.FTZ.RN.STRONG.GPU [R18.64+-0x780], R5 ;  /* 0xfff880051200798e */ /* 0x0047e4000c10e78a */
.L_x_11819:
[----:B------:R-:W-:Y:S05]  /*5c60*/  BSYNC B0 ;  /* 0x0000000000007941 */ /* 0x000fea0003800000 */
.L_x_11818:
        /* <DEDUP_REMOVED lines=12> */
.L_x_11821:
[----:B------:R-:W-:Y:S05]  /*5d30*/  BSYNC B0 ;  /* 0x0000000000007941 */ /* 0x000fea0003800000 */
.L_x_11820:
[----:B--23--:R2:W3:Y:S01]  /*5d40*/  LDS R5, [R162.X4+0x1a40] ;  /* 0x001a4000a2057984 */ /* 0x00c4e20000004800 */
[----:B------:R-:W-:Y:S01]  /*5d50*/  BSSY B0, `(.L_x_11822) ;  /* 0x0000004000007945 */ /* 0x000fe20003800000 */
[----:B------:R-:W-:Y:S05]  /*5d60*/  @!P0 BRA `(.L_x_11823) ;  /* 0x0000002000008947 */ /* 0x000fea0003800000 */
[----:B------:R0:W-:Y:S04]  /*5d70*/  RED.E.ADD.F32.FTZ.RN.STRONG.GPU [R16.64+-0x680], R211 ;  /* 0xfff980d31000798e */ /* 0x0001e8000c10e78a */
[----:B---3--:R0:W-:Y:S02]  /*5d80*/  RED.E.ADD.F32.FTZ.RN.STRONG.GPU [R18.64+-0x680], R5 ;  /* 0xfff980051200798e */ /* 0x0081e4000c10e78a */
.L_x_11823:
[----:B------:R-:W-:Y:S05]  /*5d90*/  BSYNC B0 ;  /* 0x0000000000007941 */ /* 0x000fea0003800000 */
.L_x_11822:
[----:B------:R-:W0:Y:S01]  /*5da0*/  LDS R163, [R163.X4+0x1ac0] ;  /* 0x001ac000a3a37984 */ /* 0x000e220000004800 */
[----:B------:R-:W-:Y:S01]  /*5db0*/  BSSY B0, `(.L_x_11824) ;  /* 0x0000004000007945 */ /* 0x000fe20003800000 */
[----:B------:R-:W-:Y:S05]  /*5dc0*/  @!P1 BRA `(.L_x_11825) ;  /* 0x0000002000009947 */ /* 0x000fea0003800000 */
[----:B------:R1:W-:Y:S04]  /*5dd0*/  RED.E.ADD.F32.FTZ.RN.STRONG.GPU [R16.64+-0x600], R209 ;  /* 0xfffa00d11000798e */ /* 0x0003e8000c10e78a */
[----:B0-----:R1:W-:Y:S02]  /*5de0*/  RED.E.ADD.F32.FTZ.RN.STRONG.GPU [R18.64+-0x600], R163 ;  /* 0xfffa00a31200798e */ /* 0x0013e4000c10e78a */
.L_x_11825:
[----:B------:R-:W-:Y:S05]  /*5df0*/  BSYNC B0 ;  /* 0x0000000000007941 */ /* 0x000fea0003800000 */
.L_x_11824:
[----:B------:R-:W1:Y:S01]  /*5e00*/  LDS R165, [R165.X4+0x1b40] ;  /* 0x001b4000a5a57984 */ /* 0x000e620000004800 */
[----:B------:R-:W-:Y:S01]  /*5e10*/  BSSY B0, `(.L_x_11826) ;  /* 0x0000004000007945 */ /* 0x000fe20003800000 */
[----:B------:R-:W-:Y:S05]  /*5e20*/  @!P2 BRA `(.L_x_11827) ;  /* 0x000000200000a947 */ /* 0x000fea0003800000 */
[----:B------:R2:W-:Y:S04]  /*5e30*/  RED.E.ADD.F32.FTZ.RN.STRONG.GPU [R16.64+-0x580], R207 ;  /* 0xfffa80cf1000798e */ /* 0x0005e8000c10e78a */
[----:B-1----:R2:W-:Y:S02]  /*5e40*/  RED.E.ADD.F32.FTZ.RN.STRONG.GPU [R18.64+-0x580], R165 ;  /* 0xfffa80a51200798e */ /* 0x0025e4000c10e78a */
.L_x_11827:
[----:B------:R-:W-:Y:S05]  /*5e50*/  BSYNC B0 ;  /* 0x0000000000007941 */ /* 0x000fea0003800000 */
.L_x_11826:
[----:B------:R-:W2:Y:S01]  /*5e60*/  LDS R167, [R167.X4+0x1bc0] ;  /* 0x001bc000a7a77984 */ /* 0x000ea20000004800 */
[----:B------:R-:W-:Y:S01]  /*5e70*/  BSSY B0, `(.L_x_11828) ;  /* 0x0000004000007945 */ /* 0x000fe20003800000 */
[----:B------:R-:W-:Y:S05]  /*5e80*/  @!P3 BRA `(.L_x_11829) ;  /* 0x000000200000b947 */ /* 0x000fea0003800000 */
[----:B------:R4:W-:Y:S04]  /*5e90*/  RED.E.ADD.F32.FTZ.RN.STRONG.GPU [R16.64+-0x500], R205 ;  /* 0xfffb00cd1000798e */ /* 0x0009e8000c10e78a */
[----:B--2---:R4:W-:Y:S02]  /*5ea0*/  RED.E.ADD.F32.FTZ.RN.STRONG.GPU [R18.64+-0x500], R167 ;  /* 0xfffb00a71200798e */ /* 0x0049e4000c10e78a */
.L_x_11829:
[----:B------:R-:W-:Y:S05]  /*5eb0*/  BSYNC B0 ;  /* 0x0000000000007941 */ /* 0x000fea0003800000 */
.L_x_11828:
[----:B------:R-:W4:Y:S01]  /*5ec0*/  LDS R169, [R169.X4+0x1c40] ;  /* 0x001c4000a9a97984 */ /* 0x000f220000004800 */
[----:B------:R-:W-:Y:S01]  /*5ed0*/  BSSY B0, `(.L_x_11830) ;  /* 0x0000004000007945 */ /* 0x000fe20003800000 */
[----:B------:R-:W-:Y:S05]  /*5ee0*/  @!P4 BRA `(.L_x_11831) ;  /* 0x000000200000c947 */ /* 0x000fea0003800000 */
[----:B------:R4:W-:Y:S04]  /*5ef0*/  RED.E.ADD.F32.FTZ.RN.STRONG.GPU [R16.64+-0x480], R203 ;  /* 0xfffb80cb1000798e */ /* 0x0009e8000c10e78a */
[----:B----4-:R4:W-:Y:S02]  /*5f00*/  RED.E.ADD.F32.FTZ.RN.STRONG.GPU [R18.64+-0x480], R169 ;  /* 0xfffb80a91200798e */ /* 0x0109e4000c10e78a */
.L_x_11831:
[----:B------:R-:W-:Y:S05]  /*5f10*/  BSYNC B0 ;  /* 0x0000000000007941 */ /* 0x000fea0003800000 */
.L_x_11830:
[----:B0--3--:R0:W3:Y:S01]  /*5f20*/  LDS R5, [R174.X4+0x1cc0] ;  /* 0x001cc000ae057984 */ /* 0x0090e20000004800 */
[----:B------:R-:W-:Y:S01]  /*5f30*/  BSSY B0, `(.L_x_11832) ;  /* 0x0000004000007945 */ /* 0x000fe20003800000 */
[----:B------:R-:W-:Y:S05]  /*5f40*/  @!P5 BRA `(.L_x_11833) ;  /* 0x000000200000d947 */ /* 0x000fea0003800000 */
[----:B------:R0:W-:Y:S04]  /*5f50*/  RED.E.ADD.F32.FTZ.RN.STRONG.GPU [R16.64+-0x400], R201 ;  /* 0xfffc00c91000798e */ /* 0x0001e8000c10e78a */
[----:B---3--:R0:W-:Y:S02]  /*5f60*/  RED.E.ADD.F32.FTZ.RN.STRONG.GPU [R18.64+-0x400], R5 ;  /* 0xfffc00051200798e */ /* 0x0081e4000c10e78a */
.L_x_11833:
[----:B------:R-:W-:Y:S05]  /*5f70*/  BSYNC B0 ;  /* 0x0000000000007941 */ /* 0x000fea0003800000 */
.L_x_11832:
        /* <DEDUP_REMOVED lines=12> */
.L_x_11835:
[----:B------:R-:W-:Y:S05]  /*6040*/  BSYNC B0 ;  /* 0x0000000000007941 */ /* 0x000fea0003800000 */
.L_x_11834:
[----:B0--3--:R0:W3:Y:S01]  /*6050*/  LDS R5, [R178.X4+0x1dc0] ;  /* 0x001dc000b2057984 */ /* 0x0090e20000004800 */
[----:B------:R-:W-:Y:S01]  /*6060*/  BSSY B0, `(.L_x_11836) ;  /* 0x0000004000007945 */ /* 0x000fe20003800000 */
[----:B------:R-:W-:Y:S05]  /*6070*/  @!P0 BRA `(.L_x_11837) ;  /* 0x0000002000008947 */ /* 0x000fea0003800000 */
[----:B------:R0:W-:Y:S04]  /*6080*/  RED.E.ADD.F32.FTZ.RN.STRONG.GPU [R16.64+-0x300], R197 ;  /* 0xfffd00c51000798e */ /* 0x0001e8000c10e78a */
[----:B---3--:R0:W-:Y:S02]  /*6090*/  RED.E.ADD.F32.FTZ.RN.STRONG.GPU [R18.64+-0x300], R5 ;  /* 0xfffd00051200798e */ /* 0x0081e4000c10e78a */
.L_x_11837:
[----:B------:R-:W-:Y:S05]  /*60a0*/  BSYNC B0 ;  /* 0x0000000000007941 */ /* 0x000fea0003800000 */
.L_x_11836:
[----:B0--3--:R0:W3:Y:S01]  /*60b0*/  LDS R5, [R186.X4+0x1e40] ;  /* 0x001e4000ba057984 */ /* 0x0090e20000004800 */
[----:B------:R-:W-:Y:S01]  /*60c0*/  BSSY B0, `(.L_x_11838) ;  /* 0x0000004000007945 */ /* 0x000fe20003800000 */
[----:B------:R-:W-:Y:S05]  /*60d0*/  @!P1 BRA `(.L_x_11839) ;  /* 0x0000002000009947 */ /* 0x000fea0003800000 */
[----:B------:R0:W-:Y:S04]  /*60e0*/  RED.E.ADD.F32.FTZ.RN.STRONG.GPU [R16.64+-0x280], R195 ;  /* 0xfffd80c31000798e */ /* 0x0001e8000c10e78a */
[----:B---3--:R0:W-:Y:S02]  /*60f0*/  RED.E.ADD.F32.FTZ.RN.STRONG.GPU [R18.64+-0x280], R5 ;  /* 0xfffd80051200798e */ /* 0x0081e4000c10e78a */
.L_x_11839:
[----:B------:R-:W-:Y:S05]  /*6100*/  BSYNC B0 ;  /* 0x0000000000007941 */ /* 0x000fea0003800000 */
.L_x_11838:
[----:B------:R-:W0:Y:S01]  /*6110*/  LDS R187, [R187.X4+0x1ec0] ;  /* 0x001ec000bbbb7984 */ /* 0x000e220000004800 */
[----:B------:R-:W-:Y:S01]  /*6120*/  BSSY B0, `(.L_x_11840) ;  /* 0x0000004000007945 */ /* 0x000fe20003800000 */
[----:B------:R-:W-:Y:S05]  /*6130*/  @!P2 BRA `(.L_x_11841) ;  /* 0x000000200000a947 */ /* 0x000fea0003800000 */
[----:B------:R4:W-:Y:S04]  /*6140*/  RED.E.ADD.F32.FTZ.RN.STRONG.GPU [R16.64+-0x200], R193 ;  /* 0xfffe00c11000798e */ /* 0x0009e8000c10e78a */
[----:B0-----:R4:W-:Y:S02]  /*6150*/  RED.E.ADD.F32.FTZ.RN.STRONG.GPU [R18.64+-0x200], R187 ;  /* 0xfffe00bb1200798e */ /* 0x0019e4000c10e78a */
.L_x_11841:
[----:B------:R-:W-:Y:S05]  /*6160*/  BSYNC B0 ;  /* 0x0000000000007941 */ /* 0x000fea0003800000 */
.L_x_11840:
[----:B0--3--:R0:W3:Y:S01]  /*6170*/  LDS R5, [R188.X4+0x1f40] ;  /* 0x001f4000bc057984 */ /* 0x0090e20000004800 */
[----:B------:R-:W-:Y:S01]  /*6180*/  BSSY B0, `(.L_x_11842) ;  /* 0x0000004000007945 */ /* 0x000fe20003800000 */
[----:B------:R-:W-:Y:S05]  /*6190*/  @!P3 BRA `(.L_x_11843) ;  /* 0x000000200000b947 */ /* 0x000fea0003800000 */
[----:B------:R0:W-:Y:S04]  /*61a0*/  RED.E.ADD.F32.FTZ.RN.STRONG.GPU [R16.64+-0x180], R191 ;  /* 0xfffe80bf1000798e */ /* 0x0001e8000c10e78a */
[----:B---3--:R0:W-:Y:S02]  /*61b0*/  RED.E.ADD.F32.FTZ.RN.STRONG.GPU [R18.64+-0x180], R5 ;  /* 0xfffe80051200798e */ /* 0x0081e4000c10e78a */
.L_x_11843:
[----:B------:R-:W-:Y:S05]  /*61c0*/  BSYNC B0 ;  /* 0x0000000000007941 */ /* 0x000fea0003800000 */
.L_x_11842:
[----:B------:R-:W0:Y:S01]  /*61d0*/  LDS R189, [R189.X4+0x1fc0] ;  /* 0x001fc000bdbd7984 */ /* 0x000e220000004800 */
[----:B------:R-:W-:Y:S01]  /*61e0*/  BSSY B0, `(.L_x_11844) ;  /* 0x0000004000007945 */ /* 0x000fe20003800000 */
[----:B------:R-:W-:Y:S05]  /*61f0*/  @!P4 BRA `(.L_x_11845) ;  /* 0x000000200000c947 */ /* 0x000fea0003800000 */
[----:B------:R4:W-:Y:S04]  /*6200*/  RED.E.ADD.F32.FTZ.RN.STRONG.GPU [R16.64+-0x100], R135 ;  /* 0xffff00871000798e */ /* 0x0009e8000c10e78a */
[----:B0-----:R4:W-:Y:S02]  /*6210*/  RED.E.ADD.F32.FTZ.RN.STRONG.GPU [R18.64+-0x100], R189 ;  /* 0xffff00bd1200798e */ /* 0x0019e4000c10e78a */
.L_x_11845:
[----:B------:R-:W-:Y:S05]  /*6220*/  BSYNC B0 ;  /* 0x0000000000007941 */ /* 0x000fea0003800000 */
.L_x_11844:
[----:B0--3--:R0:W3:Y:S01]  /*6230*/  LDS R5, [R190.X4+0x2040] ;  /* 0x00204000be057984 */ /* 0x0090e20000004800 */
[----:B------:R-:W-:Y:S01]  /*6240*/  BSSY B0, `(.L_x_11846) ;  /* 0x0000004000007945 */ /* 0x000fe20003800000 */
[----:B------:R-:W-:Y:S05]  /*6250*/  @!P5 BRA `(.L_x_11847) ;  /* 0x000000200000d947 */ /* 0x000fea0003800000 */
[----:B------:R0:W-:Y:S04]  /*6260*/  RED.E.ADD.F32.FTZ.RN.STRONG.GPU [R16.64+-0x80], R133 ;  /* 0xffff80851000798e */ /* 0x0001e8000c10e78a */
[----:B---3--:R0:W-:Y:S02]  /*6270*/  RED.E.ADD.F32.FTZ.RN.STRONG.GPU [R18.64+-0x80], R5 ;  /* 0xffff80051200798e */ /* 0x0081e4000c10e78a */
.L_x_11847:
[----:B------:R-:W-:Y:S05]  /*6280*/  BSYNC B0 ;  /* 0x0000000000007941 */ /* 0x000fea0003800000 */
.L_x_11846:
[----:B------:R-:W5:Y:S01]  /*6290*/  SHFL.DOWN PT, R4, R159, 0x1, 0x1f ;  /* 0x08201f009f047f89 */ /* 0x000f6200000e0000 */
[C---:B------:R-:W-:Y:S01]  /*62a0*/  ISETP.GT.AND P0, PT, R89.reuse, 0x1e, PT ;  /* 0x0000001e5900780c */ /* 0x040fe20003f04270 */
[----:B------:R-:W-:Y:S01]  /*62b0*/  FMUL.FTZ R108, R108, R148 ;  /* 0x000000946c6c7220 */ /* 0x000fe20000410000 */
[----:B------:R-:W-:Y:S01]  /*62c0*/  ISETP.NE.AND P1, PT, R89, RZ, PT ;  /* 0x000000ff5900720c */ /* 0x000fe20003f25270 */
[----:B0--3--:R-:W0:Y:S01]  /*62d0*/  SHFL.DOWN PT, R5, R158, 0x1, 0x1f ;  /* 0x08201f009e057f89 */ /* 0x009e2200000e0000 */
[----:B------:R-:W-:Y:S01]  /*62e0*/  FMUL.FTZ R112, R112, R179 ;  /* 0x000000b370707220 */ /* 0x000fe20000410000 */
[----:B------:R-:W-:Y:S01]  /*62f0*/  ISETP.NE.AND P2, PT, R91, RZ, PT ;  /* 0x000000ff5b00720c */ /* 0x000fe20003f45270 */
[----:B-1----:R-:W-:Y:S01]  /*6300*/  FFMA.FTZ R15, R110, R147, R108 ;  /* 0x000000936e0f7223 */ /* 0x002fe2000001006c */
[----:B------:R-:W-:Y:S03]  /*6310*/  BSSY B0, `(.L_x_11848) ;  /* 0x0000077000007945 */ /* 0x000fe60003800000 */
[----:B------:R-:W-:-:S03]  /*6320*/  FFMA.FTZ R34, R101, R15, R34 ;  /* 0x0000000f65227223 */ /* 0x000fc60000010022 */
[----:B-----5:R-:W-:Y:S02]  /*6330*/  @!P0 FADD.FTZ R159, R159, R4 ;  /* 0x000000049f9f8221 */ /* 0x020fe40000010000 */
[----:B0-----:R-:W-:-:S03]  /*6340*/  @!P0 FADD.FTZ R158, R158, R5 ;  /* 0x000000059e9e8221 */ /* 0x001fc60000010000 */
[----:B------:R-:W0:Y:S01]  /*6350*/  SHFL.DOWN PT, R4, R159, 0x2, 0x1f ;  /* 0x08401f009f047f89 */ /* 0x000e2200000e0000 */
[----:B------:R-:W-:-:S03]  /*6360*/  ISETP.GT.AND P0, PT, R89, 0x1d, PT ;  /* 0x0000001d5900780c */ /* 0x000fc60003f04270 */
[----:B------:R-:W1:Y:S10]  /*6370*/  SHFL.DOWN PT, R5, R158, 0x2, 0x1f ;  /* 0x08401f009e057f89 */ /* 0x000e7400000e0000 */
[----:B0-----:R-:W-:-:S02]  /*6380*/  @!P0 FADD.FTZ R159, R159, R4 ;  /* 0x000000049f9f8221 */ /* 0x001fc40000010000 */
[----:B------:R-:W-:Y:S02]  /*6390*/  FMUL.FTZ R4, R109, R141 ;  /* 0x0000008d6d047220 */ /* 0x000fe40000410000 */
[----:B-1----:R-:W-:Y:S01]  /*63a0*/  @!P0 FADD.FTZ R158, R158, R5 ;  /* 0x000000059e9e8221 */ /* 0x002fe20000010000 */
[----:B--2-4-:R-:W0:Y:S01]  /*63b0*/  SHFL.DOWN PT, R16, R159, 0x4, 0x1f ;  /* 0x08801f009f107f89 */ /* 0x014e2200000e0000 */
[-C--:B------:R-:W-:Y:S01]  /*63c0*/  FMUL.FTZ R5, R3, R143.reuse ;  /* 0x0000008f03057220 */ /* 0x080fe20000410000 */
[----:B------:R-:W-:Y:S01]  /*63d0*/  ISETP.GT.AND P0, PT, R89, 0x1b, PT ;  /* 0x0000001b5900780c */ /* 0x000fe20003f04270 */
[----:B------:R-:W-:Y:S01]  /*63e0*/  FFMA.FTZ R6, R111, R143, R4 ;  /* 0x0000008f6f067223 */ /* 0x000fe20000010004 */
[----:B------:R-:W1:Y:S01]  /*63f0*/  SHFL.DOWN PT, R7, R158, 0x4, 0x1f ;  /* 0x08801f009e077f89 */ /* 0x000e6200000e0000 */
[-C--:B------:R-:W-:Y:S02]  /*6400*/  FMUL.FTZ R4, R3, R141.reuse ;  /* 0x0000008d03047220 */ /* 0x080fe40000410000 */
[----:B------:R-:W-:-:S02]  /*6410*/  FFMA.FTZ R5, R2, R141, -R5 ;  /* 0x0000008d02057223 */ /* 0x000fc40000010805 */
[----:B------:R-:W-:Y:S02]  /*6420*/  FFMA.FTZ R14, R2, R143, R4 ;  /* 0x0000008f020e7223 */ /* 0x000fe40000010004 */
[----:B------:R-:W-:Y:S02]  /*6430*/  FMUL.FTZ R150, R150, R5 ;  /* 0x0000000596967220 */ /* 0x000fe40000410000 */
[----:B------:R-:W-:Y:S02]  /*6440*/  FMUL.FTZ R5, R3, R147 ;  /* 0x0000009303057220 */ /* 0x000fe40000410000 */
[----:B------:R-:W-:Y:S02]  /*6450*/  FFMA.FTZ R14, R151, R14, R150 ;  /* 0x0000000e970e7223 */ /* 0x000fe40000010096 */
[-C--:B------:R-:W-:Y:S02]  /*6460*/  FMUL.FTZ R4, R3, R148.reuse ;  /* 0x0000009403047220 */ /* 0x080fe40000410000 */
[----:B------:R-:W-:-:S02]  /*6470*/  FFMA.FTZ R148, R2, R148, -R5 ;  /* 0x0000009402947223 */ /* 0x000fc40000010805 */
[----:B------:R-:W-:Y:S02]  /*6480*/  FFMA.FTZ R5, R57, R6, R14 ;  /* 0x0000000639057223 */ /* 0x000fe4000001000e */
[----:B------:R-:W-:Y:S02]  /*6490*/  FFMA.FTZ R147, R2, R147, R4 ;  /* 0x0000009302937223 */ /* 0x000fe40000010004 */
[----:B0-----:R-:W-:Y:S02]  /*64a0*/  @!P0 FADD.FTZ R159, R159, R16 ;  /* 0x000000109f9f8221 */ /* 0x001fe40000010000 */
[----:B------:R-:W-:Y:S02]  /*64b0*/  FMUL.FTZ R148, R131, R148 ;  /* 0x0000009483947220 */ /* 0x000fe40000410000 */
[----:B-1----:R-:W-:Y:S01]  /*64c0*/  @!P0 FADD.FTZ R158, R158, R7 ;  /* 0x000000079e9e8221 */ /* 0x002fe20000010000 */
[----:B------:R-:W0:Y:S01]  /*64d0*/  SHFL.DOWN PT, R14, R159, 0x8, 0x1f ;  /* 0x09001f009f0e7f89 */ /* 0x000e2200000e0000 */
[----:B------:R-:W-:Y:S01]  /*64e0*/  FADD.FTZ R48, R5, R48 ;  /* 0x0000003005307221 */ /* 0x000fe20000010000 */
[----:B------:R-:W-:Y:S01]  /*64f0*/  ISETP.GT.AND P0, PT, R89, 0x17, PT ;  /* 0x000000175900780c */ /* 0x000fe20003f04270 */
[-C--:B------:R-:W-:Y:S01]  /*6500*/  FMUL.FTZ R4, R113, R176.reuse ;  /* 0x000000b071047220 */ /* 0x080fe20000410000 */
[----:B------:R-:W1:Y:S01]  /*6510*/  SHFL.DOWN PT, R17, R158, 0x8, 0x1f ;  /* 0x09001f009e117f89 */ /* 0x000e6200000e0000 */
[----:B------:R-:W-:-:S02]  /*6520*/  FMUL.FTZ R5, R3, R176 ;  /* 0x000000b003057220 */ /* 0x000fc40000410000 */
[----:B------:R-:W-:Y:S02]  /*6530*/  FFMA.FTZ R147, R132, R147, R148 ;  /* 0x0000009384937223 */ /* 0x000fe40000010094 */
[----:B------:R-:W-:Y:S02]  /*6540*/  FFMA.FTZ R33, R100, R6, R33 ;  /* 0x0000000664217223 */ /* 0x000fe40000010021 */
[-C--:B------:R-:W-:Y:S02]  /*6550*/  FMUL.FTZ R7, R3, R149.reuse ;  /* 0x0000009503077220 */ /* 0x080fe40000410000 */
[-C--:B------:R-:W-:Y:S02]  /*6560*/  FFMA.FTZ R6, R115, R149.reuse, R4 ;  /* 0x0000009573067223 */ /* 0x080fe40000010004 */
[----:B------:R-:W-:Y:S02]  /*6570*/  FFMA.FTZ R149, R2, R149, R5 ;  /* 0x0000009502957223 */ /* 0x000fe40000010005 */
[----:B------:R-:W-:-:S02]  /*6580*/  FFMA.FTZ R4, R58, R15, R147 ;  /* 0x0000000f3a047223 */ /* 0x000fc40000010093 */
[C---:B------:R-:W-:Y:S02]  /*6590*/  FMUL.FTZ R5, R3.reuse, R177 ;  /* 0x000000b103057220 */ /* 0x040fe40000410000 */
[----:B------:R-:W-:Y:S02]  /*65a0*/  FADD.FTZ R47, R4, R47 ;  /* 0x0000002f042f7221 */ /* 0x000fe40000010000 */
[C---:B------:R-:W-:Y:S02]  /*65b0*/  FFMA.FTZ R176, R2.reuse, R176, -R7 ;  /* 0x000000b002b07223 */ /* 0x040fe40000010807 */
[-C--:B------:R-:W-:Y:S02]  /*65c0*/  FMUL.FTZ R4, R3, R179.reuse ;  /* 0x000000b303047220 */ /* 0x080fe40000410000 */
[----:B------:R-:W-:Y:S02]  /*65d0*/  FFMA.FTZ R5, R2, R179, -R5 ;  /* 0x000000b302057223 */ /* 0x000fe40000010805 */
[----:B------:R-:W-:-:S02]  /*65e0*/  FMUL.FTZ R176, R125, R176 ;  /* 0x000000b07db07220 */ /* 0x000fc40000410000 */
[----:B------:R-:W-:Y:S02]  /*65f0*/  FFMA.FTZ R4, R2, R177, R4 ;  /* 0x000000b102047223 */ /* 0x000fe40000010004 */
[----:B------:R-:W-:Y:S02]  /*6600*/  FMUL.FTZ R5, R130, R5 ;  /* 0x0000000582057220 */ /* 0x000fe40000410000 */
[----:B------:R-:W-:Y:S02]  /*6610*/  FFMA.FTZ R149, R126, R149, R176 ;  /* 0x000000957e957223 */ /* 0x000fe400000100b0 */
[----:B------:R-:W-:Y:S02]  /*6620*/  FFMA.FTZ R153, R153, R4, R5 ;  /* 0x0000000499997223 */ /* 0x000fe40000010005 */
[----:B0-----:R-:W-:Y:S02]  /*6630*/  @!P0 FADD.FTZ R159, R159, R14 ;  /* 0x0000000e9f9f8221 */ /* 0x001fe40000010000 */
[----:B-1----:R-:W-:Y:S01]  /*6640*/  @!P0 FADD.FTZ R158, R158, R17 ;  /* 0x000000119e9e8221 */ /* 0x002fe20000010000 */
[----:B------:R-:W-:Y:S01]  /*6650*/  ISETP.GT.AND P0, PT, R89, 0xf, PT ;  /* 0x0000000f5900780c */ /* 0x000fe20003f04270 */
[----:B------:R-:W-:Y:S01]  /*6660*/  FMUL.FTZ R4, R117, R180 ;  /* 0x000000b475047220 */ /* 0x000fe20000410000 */
[----:B------:R-:W0:Y:S01]  /*6670*/  SHFL.DOWN PT, R14, R159, 0x10, 0x1f ;  /* 0x0a001f009f0e7f89 */ /* 0x000e2200000e0000 */
[----:B------:R-:W-:-:S02]  /*6680*/  FFMA.FTZ R15, R114, R177, R112 ;  /* 0x000000b1720f7223 */ /* 0x000fc40000010070 */
[-C--:B------:R-:W-:Y:S01]  /*6690*/  FFMA.FTZ R35, R102, R6.reuse, R35 ;  /* 0x0000000666237223 */ /* 0x080fe20000010023 */
[----:B------:R-:W1:Y:S01]  /*66a0*/  SHFL.DOWN PT, R19, R158, 0x10, 0x1f ;  /* 0x0a001f009e137f89 */ /* 0x000e6200000e0000 */
[----:B------:R-:W-:Y:S02]  /*66b0*/  FFMA.FTZ R149, R59, R6, R149 ;  /* 0x000000063b957223 */ /* 0x000fe40000010095 */
[----:B------:R-:W-:Y:S02]  /*66c0*/  FFMA.FTZ R6, R119, R183, R4 ;  /* 0x000000b777067223 */ /* 0x000fe40000010004 */
[----:B------:R-:W-:Y:S02]  /*66d0*/  FFMA.FTZ R4, R60, R15, R153 ;  /* 0x0000000f3c047223 */ /* 0x000fe40000010099 */
[C---:B------:R-:W-:Y:S02]  /*66e0*/  FMUL.FTZ R7, R3.reuse, R183 ;  /* 0x000000b703077220 */ /* 0x040fe40000410000 */
[----:B------:R-:W-:-:S02]  /*66f0*/  FMUL.FTZ R5, R3, R180 ;  /* 0x000000b403057220 */ /* 0x000fc40000410000 */
[----:B------:R-:W-:Y:S02]  /*6700*/  FADD.FTZ R45, R4, R45 ;  /* 0x0000002d042d7221 */ /* 0x000fe40000010000 */
[C---:B------:R-:W-:Y:S02]  /*6710*/  FMUL.FTZ R4, R3.reuse, R182 ;  /* 0x000000b603047220 */ /* 0x040fe40000410000 */
[C---:B------:R-:W-:Y:S02]  /*6720*/  FFMA.FTZ R180, R2.reuse, R180, -R7 ;  /* 0x000000b402b47223 */ /* 0x040fe40000010807 */
[----:B------:R-:W-:Y:S02]  /*6730*/  FFMA.FTZ R183, R2, R183, R5 ;  /* 0x000000b702b77223 */ /* 0x000fe40000010005 */
[-C--:B------:R-:W-:Y:S02]  /*6740*/  FMUL.FTZ R5, R116, R181.reuse ;  /* 0x000000b574057220 */ /* 0x080fe40000410000 */
[----:B------:R-:W-:-:S02]  /*6750*/  FMUL.FTZ R7, R3, R181 ;  /* 0x000000b503077220 */ /* 0x000fc40000410000 */
[----:B------:R-:W-:Y:S02]  /*6760*/  FFMA.FTZ R4, R2, R181, -R4 ;  /* 0x000000b502047223 */ /* 0x000fe40000010804 */
[----:B------:R-:W-:Y:S02]  /*6770*/  FFMA.FTZ R36, R103, R15, R36 ;  /* 0x0000000f67247223 */ /* 0x000fe40000010024 */
[----:B------:R-:W-:Y:S02]  /*6780*/  FMUL.FTZ R180, R157, R180 ;  /* 0x000000b49db47220 */ /* 0x000fe40000410000 */
[-C--:B------:R-:W-:Y:S02]  /*6790*/  FFMA.FTZ R15, R118, R182.reuse, R5 ;  /* 0x000000b6760f7223 */ /* 0x080fe40000010005 */
[----:B------:R-:W-:Y:S02]  /*67a0*/  FFMA.FTZ R7, R2, R182, R7 ;  /* 0x000000b602077223 */ /* 0x000fe40000010007 */
[----:B------:R-:W-:-:S02]  /*67b0*/  FMUL.FTZ R5, R3, R185 ;  /* 0x000000b903057220 */ /* 0x000fc40000410000 */
[----:B------:R-:W-:Y:S02]  /*67c0*/  FMUL.FTZ R4, R155, R4 ;  /* 0x000000049b047220 */ /* 0x000fe40000410000 */
[----:B------:R-:W-:Y:S02]  /*67d0*/  FFMA.FTZ R180, R156, R183, R180 ;  /* 0x000000b79cb47223 */ /* 0x000fe400000100b4 */
[----:B------:R-:W-:Y:S02]  /*67e0*/  FFMA.FTZ R5, R2, R184, -R5 ;  /* 0x000000b802057223 */ /* 0x000fe40000010805 */
[----:B------:R-:W-:Y:S02]  /*67f0*/  FFMA.FTZ R154, R154, R7, R4 ;  /* 0x000000079a9a7223 */ /* 0x000fe40000010004 */
[----:B------:R-:W-:Y:S02]  /*6800*/  FMUL.FTZ R7, R3, R168 ;  /* 0x000000a803077220 */ /* 0x000fe40000410000 */
[----:B------:R-:W-:-:S02]  /*6810*/  FFMA.FTZ R37, R104, R6, R37 ;  /* 0x0000000668257223 */ /* 0x000fc40000010025 */
[----:B------:R-:W-:Y:S02]  /*6820*/  FFMA.FTZ R17, R61, R6, R180 ;  /* 0x000000063d117223 */ /* 0x000fe400000100b4 */
[-C--:B------:R-:W-:Y:S02]  /*6830*/  FMUL.FTZ R6, R121, R184.reuse ;  /* 0x000000b879067220 */ /* 0x080fe40000410000 */
[----:B------:R-:W-:Y:S02]  /*6840*/  FMUL.FTZ R152, R152, R5 ;  /* 0x0000000598987220 */ /* 0x000fe40000410000 */
[C---:B------:R-:W-:Y:S02]  /*6850*/  FMUL.FTZ R184, R3.reuse, R184 ;  /* 0x000000b803b87220 */ /* 0x040fe40000410000 */
[-C--:B------:R-:W-:Y:S02]  /*6860*/  FMUL.FTZ R5, R3, R170.reuse ;  /* 0x000000aa03057220 */ /* 0x080fe40000410000 */
[----:B------:R-:W-:-:S02]  /*6870*/  FFMA.FTZ R4, R2, R170, -R7 ;  /* 0x000000aa02047223 */ /* 0x000fc40000010807 */
[----:B0-----:R-:W-:Y:S02]  /*6880*/  @!P0 FADD.FTZ R159, R159, R14 ;  /* 0x0000000e9f9f8221 */ /* 0x001fe40000010000 */
[----:B-1----:R-:W-:Y:S02]  /*6890*/  @!P0 FADD.FTZ R158, R158, R19 ;  /* 0x000000139e9e8221 */ /* 0x002fe40000010000 */
[----:B------:R-:W-:Y:S01]  /*68a0*/  FFMA.FTZ R7, R2, R185, R184 ;  /* 0x000000b902077223 */ /* 0x000fe200000100b8 */
[----:B------:R-:W-:Y:S01]  /*68b0*/  MOV R16, R159 ;  /* 0x0000009f00107202 */ /* 0x000fe20000000f00 */
[----:B------:R-:W-:Y:S02]  /*68c0*/  FMUL.FTZ R3, R120, R170 ;  /* 0x000000aa78037220 */ /* 0x000fe40000410000 */
[----:B------:R-:W-:Y:S02]  /*68d0*/  FFMA.FTZ R2, R2, R168, R5 ;  /* 0x000000a802027223 */ /* 0x000fe40000010005 */
[----:B------:R-:W-:-:S02]  /*68e0*/  FMUL.FTZ R4, R129, R4 ;  /* 0x0000000481047220 */ /* 0x000fc40000410000 */
[----:B------:R-:W-:Y:S01]  /*68f0*/  FADD.FTZ R44, R17, R44 ;  /* 0x0000002c112c7221 */ /* 0x000fe20000010000 */
[----:B------:R-:W-:Y:S01]  /*6900*/  MOV R17, R158 ;  /* 0x0000009e00117202 */ /* 0x000fe20000000f00 */
[----:B------:R-:W-:Y:S02]  /*6910*/  FFMA.FTZ R6, R123, R185, R6 ;  /* 0x000000b97b067223 */ /* 0x000fe40000010006 */
[----:B------:R-:W-:Y:S02]  /*6920*/  FFMA.FTZ R7, R128, R7, R152 ;  /* 0x0000000780077223 */ /* 0x000fe40000010098 */
[----:B------:R-:W-:Y:S01]  /*6930*/  FFMA.FTZ R3, R122, R168, R3 ;  /* 0x000000a87a037223 */ /* 0x000fe20000010003 */
[----:B------:R0:W-:Y:S01]  /*6940*/  @!P1 STS.64 [0x2108], R16 ;  /* 0x00210810ff009388 */ /* 0x0001e20000000a00 */
[----:B------:R-:W-:Y:S02]  /*6950*/  FFMA.FTZ R2, R127, R2, R4 ;  /* 0x000000027f027223 */ /* 0x000fe40000010004 */
[----:B------:R-:W-:-:S02]  /*6960*/  FFMA.FTZ R154, R62, R15, R154 ;  /* 0x0000000f3e9a7223 */ /* 0x000fc4000001009a */
[-C--:B------:R-:W-:Y:S02]  /*6970*/  FFMA.FTZ R7, R63, R6.reuse, R7 ;  /* 0x000000063f077223 */ /* 0x080fe40000010007 */
        /* <DEDUP_REMOVED lines=12> */
[----:B------:R-:W0:Y:S02]  /*6a40*/  @P0 LDS.64 R2, [R4+0x4650] ;  /* 0x0046500004020984 */ /* 0x000e240000000a00 */
[----:B0-----:R-:W-:Y:S02]  /*6a50*/  @P0 FADD.FTZ R17, R17, R3 ;  /* 0x0000000311110221 */ /* 0x001fe40000010000 */
[----:B------:R-:W-:-:S05]  /*6a60*/  @P0 FADD.FTZ R16, R16, R2 ;  /* 0x0000000210100221 */ /* 0x000fca0000010000 */
[----:B------:R0:W-:Y:S02]  /*6a70*/  STS.64 [R4+0x4650], R16 ;  /* 0x0046501004007388 */ /* 0x0001e40000000a00 */
.L_x_11849:
[----:B0-----:R-:W-:Y:S05]  /*6a80*/  BSYNC B0 ;  /* 0x0000000000007941 */ /* 0x001fea0003800000 */
.L_x_11848:
[----:B------:R-:W-:Y:S02]  /*6a90*/  IADD3 R22, R22, 0x1, RZ ;  /* 0x0000000116167810 */ /* 0x000fe40007ffe0ff */
[----:B------:R-:W-:Y:S02]  /*6aa0*/  IADD3 R23, P1, R23, 0x1, RZ ;  /* 0x0000000117177810 */ /* 0x000fe40007f3e0ff */
[----:B------:R-:W-:Y:S02]  /*6ab0*/  ISETP.GE.AND P0, PT, R22, c[0x0][0x16c], PT ;  /* 0x00005b0016007a0c */ /* 0x000fe40003f06270 */
[----:B------:R-:W-:-:S11]  /*6ac0*/  IADD3.X R0, RZ, R0, RZ, P1, !PT ;  /* 0x00000000ff007210 */ /* 0x000fd60000ffe4ff */
[----:B------:R-:W-:Y:S01]  /*6ad0*/  @P0 CALL.REL.NOINC `(.L_x_11803) ;  /* 0x0000001000000944 */ /* 0x000fe20003c00000 */
[----:B------:R-:W-:Y:S05]  /*6ae0*/  BRA `(.L_x_11850) ;  /* 0xffffaa9000007947 */ /* 0x000fea000383ffff */
.L_x_11803:
[----:B------:R-:W-:Y:S01]  /*6af0*/  BAR.SYNC.DEFER_BLOCKING 0x0 ;  /* 0x0000000000007b1d */ /* 0x000fe20000010000 */
[----:B------:R-:W-:Y:S01]  /*6b00*/  ISETP.NE.AND P0, PT, R91, RZ, PT ;  /* 0x000000ff5b00720c */ /* 0x000fe20003f05270 */
[----:B------:R-:W-:Y:S01]  /*6b10*/  IMAD R5, R92, c[0x0][0x2d8], RZ ;  /* 0x0000b6005c057a24 */ /* 0x000fe200078e02ff */
[----:B------:R-:W-:Y:S01]  /*6b20*/  SHF.R.S32.HI R16, RZ, 0x1f, R75 ;  /* 0x0000001fff107819 */ /* 0x000fe2000001144b */
[C---:B------:R-:W-:Y:S01]  /*6b30*/  IMAD.WIDE.U32 R2, R94.reuse, c[0x0][0x2d8], RZ ;  /* 0x0000b6005e027a25 */ /* 0x040fe200078e00ff */
[C---:B------:R-:W-:Y:S01]  /*6b40*/  LEA R15, P3, R75.reuse, c[0x0][0x330], 0x2 ;  /* 0x0000cc004b0f7a11 */ /* 0x040fe200078610ff */
        /* <DEDUP_REMOVED lines=8> */
[----:B------:R-:W-:Y:S04]  /*6bd0*/  STS [R65.X4+0x4], R39 ;  /* 0x0000042741007388 */ /* 0x000fe80000004800 */
[----:B------:R-:W-:Y:S04]  /*6be0*/  STS [R65.X4+0x8], R38 ;  /* 0x0000082641007388 */ /* 0x000fe80000004800 */
[----:B------:R0:W-:Y:S04]  /*6bf0*/  STS [R65.X4+0xc], R37 ;  /* 0x00000c2541007388 */ /* 0x0001e80000004800 */
[----:B------:R-:W-:Y:S04]  /*6c00*/  STS [R65.X4+0x10], R36 ;  /* 0x0000102441007388 */ /* 0x000fe80000004800 */
[----:B------:R-:W-:Y:S01]  /*6c10*/  STS [R65.X4+0x14], R35 ;  /* 0x0000142341007388 */ /* 0x000fe20000004800 */
[----:B0-----:R-:W-:-:S03]  /*6c20*/  LOP3.LUT R37, R75, 0x20, RZ, 0xfc, !PT ;  /* 0x000000204b257812 */ /* 0x001fc600078efcff */
[----:B------:R-:W-:Y:S04]  /*6c30*/  STS [R65.X4+0x18], R34 ;  /* 0x0000182241007388 */ /* 0x000fe80000004800 */
[----:B------:R0:W-:Y:S01]  /*6c40*/  STS [R65.X4+0x1c], R33 ;  /* 0x00001c2141007388 */ /* 0x0001e20000004800 */
[----:B------:R-:W-:-:S06]  /*6c50*/  NOP ;  /* 0x0000000000007918 */ /* 0x000fcc0000000000 */
[----:B------:R-:W-:Y:S01]  /*6c60*/  LDS R17, [R73] ;  /* 0x0000000049117984 */ /* 0x000fe20000000800 */
[----:B0-----:R-:W-:-:S03]  /*6c70*/  IADD3 R33, R77, -c[0x0][0x174], RZ ;  /* 0x80005d004d217a10 */ /* 0x001fc60007ffe0ff */
[----:B------:R-:W-:Y:S04]  /*6c80*/  LDS R19, [R72+0x80] ;  /* 0x0000800048137984 */ /* 0x000fe80000000800 */
[----:B------:R-:W-:Y:S01]  /*6c90*/  LDS R21, [R71+0x100] ;  /* 0x0001000047157984 */ /* 0x000fe20000000800 */
[----:B------:R-:W-:-:S03]  /*6ca0*/  IMAD R33, R33, -0x100, RZ ;  /* 0xffffff0021217824 */ /* 0x000fc600078e02ff */
[----:B------:R-:W-:Y:S02]  /*6cb0*/  LDS R23, [R70+0x180] ;  /* 0x0001800046177984 */ /* 0x000fe40000000800 */
[----:B------:R-:W-:Y:S02]  /*6cc0*/  SHF.R.S32.HI R35, RZ, 0x1f, R33 ;  /* 0x0000001fff237819 */ /* 0x000fe40000011421 */
[----:B------:R-:W-:Y:S01]  /*6cd0*/  LDS R25, [R69+0x200] ;  /* 0x0002000045197984 */ /* 0x000fe20000000800 */
[----:B------:R-:W-:-:S03]  /*6ce0*/  IADD3 R2, P1, R33, R2, RZ ;  /* 0x0000000221027210 */ /* 0x000fc60007f3e0ff */
[----:B------:R-:W-:Y:S01]  /*6cf0*/  LDS R27, [R68+0x280] ;  /* 0x00028000441b7984 */ /* 0x000fe20000000800 */
[----:B------:R-:W-:Y:S02]  /*6d00*/  IADD3.X R3, R35, R4, R3, P1, !PT ;  /* 0x0000000423037210 */ /* 0x000fe40000ffe403 */
[C---:B------:R-:W-:Y:S01]  /*6d10*/  LEA R14, P4, R2.reuse, R15, 0x2 ;  /* 0x0000000f020e7211 */ /* 0x040fe200078810ff */
[----:B------:R-:W-:Y:S01]  /*6d20*/  LDS R29, [R67+0x300] ;  /* 0x00030000431d7984 */ /* 0x000fe20000000800 */
[----:B------:R-:W-:Y:S02]  /*6d30*/  IADD3 R4, P3, R75, R76, RZ ;  /* 0x0000004c4b047210 */ /* 0x000fe40007f7e0ff */
[----:B------:R-:W-:Y:S01]  /*6d40*/  LEA.HI.X R15, R2, R5, R3, 0x2, P4 ;  /* 0x00000005020f7211 */ /* 0x000fe200020f1403 */
[----:B------:R-:W-:Y:S01]  /*6d50*/  LDS R31, [R66+0x380] ;  /* 0x00038000421f7984 */ /* 0x000fe20000000800 */
        /* <DEDUP_REMOVED lines=16> */
.L_x_11852:
[----:B------:R-:W-:Y:S05]  /*6e60*/  BSYNC B0 ;  /* 0x0000000000007941 */ /* 0x000fea0003800000 */
.L_x_11851:
[C---:B------:R-:W-:Y:S01]  /*6e70*/  LOP3.LUT R39, R75.reuse, 0x40, RZ, 0xfc, !PT ;  /* 0x000000404b277812 */ /* 0x040fe200078efcff */
[----:B------:R-:W-:Y:S01]  /*6e80*/  @!P2 STG.E [R14.64+-0x380], R19 ;  /* 0xfffc80130e00a986 */ /* 0x000fe2000c10190a */
[C---:B------:R-:W-:Y:S01]  /*6e90*/  LOP3.LUT R49, R75.reuse, 0x60, RZ, 0xfc, !PT ;  /* 0x000000604b317812 */ /* 0x040fe200078efcff */
[----:B0-----:R-:W-:Y:S01]  /*6ea0*/  IMAD R7, R92, c[0x0][0x2f8], RZ ;  /* 0x0000be005c077a24 */ /* 0x001fe200078e02ff */
[C---:B------:R-:W-:Y:S01]  /*6eb0*/  LOP3.LUT R51, R75.reuse, 0x80, RZ, 0xfc, !PT ;  /* 0x000000804b337812 */ /* 0x040fe200078efcff */
[C---:B------:R-:W-:Y:S01]  /*6ec0*/  IMAD.WIDE.U32 R2, R94.reuse, c[0x0][0x2f8], RZ ;  /* 0x0000be005e027a25 */ /* 0x040fe200078e00ff */
[C---:B------:R-:W-:Y:S01]  /*6ed0*/  LOP3.LUT R53, R75.reuse, 0xa0, RZ, 0xfc, !PT ;  /* 0x000000a04b357812 */ /* 0x040fe200078efcff */
[----:B------:R-:W-:Y:S01]  /*6ee0*/  BSSY B0, `(.L_x_11853) ;  /* 0x000003b000007945 */ /* 0x000fe20003800000 */
[C---:B------:R-:W-:Y:S01]  /*6ef0*/  LOP3.LUT R55, R75.reuse, 0xc0, RZ, 0xfc, !PT ;  /* 0x000000c04b377812 */ /* 0x040fe200078efcff */
        /* <DEDUP_REMOVED lines=30> */
[----:B------:R-:W-:Y:S01]  /*70e0*/  LDS R73, [R73] ;  /* 0x0000000049497984 */ /* 0x000fe20000000800 */
[----:B--2---:R-:W-:-:S03]  /*70f0*/  FADD.FTZ R46, R45, R46 ;  /* 0x0000002e2d2e7221 */ /* 0x004fc60000010000 */
[----:B------:R-:W-:Y:S01]  /*7100*/  LDS R15, [R72+0x80] ;  /* 0x00008000480f7984 */ /* 0x000fe20000000800 */
[----:B0-----:R-:W-:-:S03]  /*7110*/  FADD.FTZ R47, R46, R47 ;  /* 0x0000002f2e2f7221 */ /* 0x001fc60000010000 */
[----:B------:R-:W-:Y:S01]  /*7120*/  LDS R71, [R71+0x100] ;  /* 0x0001000047477984 */ /* 0x000fe20000000800 */
[----:B------:R-:W-:-:S03]  /*7130*/  FADD.FTZ R90, R47, R48 ;  /* 0x000000302f5a7221 */ /* 0x000fc60000010000 */
        /* <DEDUP_REMOVED lines=21> */
.L_x_11854:
[----:B------:R-:W-:Y:S05]  /*7290*/  BSYNC B0 ;  /* 0x0000000000007941 */ /* 0x000fea0003800000 */
.L_x_11853:
        /* <DEDUP_REMOVED lines=16> */
[----:B------:R0:W-:Y:S01]  /*73a0*/  @!P0 STG.E [R2.64], R15 ;  /* 0x0000000f02008986 */ /* 0x0001e2000c10190a */
[----:B------:R-:W-:Y:S02]  /*73b0*/  ISETP.GE.AND P5, PT, R55, R0, PT ;  /* 0x000000003700720c */ /* 0x000fe40003fa6270 */
[----:B------:R-:W-:Y:S01]  /*73c0*/  ISETP.GT.AND P0, PT, R172, 0x1, PT ;  /* 0x00000001ac00780c */ /* 0x000fe20003f04270 */
[----:B------:R0:W-:Y:S01]  /*73d0*/  @!P1 STG.E [R2.64+0x80], R71 ;  /* 0x0000804702009986 */ /* 0x0001e2000c10190a */
[----:B------:R-:W-:Y:S02]  /*73e0*/  IADD3 R82, P1, R82, -0x800, RZ ;  /* 0xfffff80052527810 */ /* 0x000fe40007f3e0ff */
[----:B------:R-:W-:Y:S01]  /*73f0*/  IADD3 R77, R77, 0x1, RZ ;  /* 0x000000014d4d7810 */ /* 0x000fe20007ffe0ff */
[----:B------:R0:W-:Y:S01]  /*7400*/  @!P2 STG.E [R2.64+0x100], R17 ;  /* 0x000100110200a986 */ /* 0x0001e2000c10190a */
[----:B------:R-:W-:-:S02]  /*7410*/  IADD3 R80, P2, R80, -0x800, RZ ;  /* 0xfffff80050507810 */ /* 0x000fc40007f5e0ff */
[----:B------:R-:W-:Y:S01]  /*7420*/  IADD3.X R81, R81, -0x1, RZ, P1, !PT ;  /* 0xffffffff51517810 */ /* 0x000fe20000ffe4ff */
        /* <DEDUP_REMOVED lines=13> */
.L_x_11802:
        /* <DEDUP_REMOVED lines=24> */
.L_x_11857:
[----:B0-----:R-:W-:Y:S05]  /*7680*/  BSYNC B0 ;  /* 0x0000000000007941 */ /* 0x001fea0003800000 */
.L_x_11856:
        /* <DEDUP_REMOVED lines=23> */
.L_x_11859:
[----:B------:R-:W1:Y:S02]  /*7800*/  S2R R11, SR_TID.X ;  /* 0x00000000000b7919 */ /* 0x000e640000002100 */
.L_x_11860:
[----:B0-----:R-:W-:Y:S05]  /*7810*/  BSYNC B0 ;  /* 0x0000000000007941 */ /* 0x001fea0003800000 */
.L_x_11858:
[----:B-1----:R-:W-:-:S13]  /*7820*/  ISETP.GE.AND P0, PT, R11, c[0x0][0x16c], PT ;  /* 0x00005b000b007a0c */ /* 0x002fda0003f06270 */
[----:B------:R-:W-:Y:S05]  /*7830*/  @P0 EXIT ;  /* 0x000000000000094d */ /* 0x000fea0003800000 */
[----:B------:R-:W-:Y:S02]  /*7840*/  IMAD R98, R98, c[0x0][0x288], RZ ;  /* 0x0000a20062627a24 */ /* 0x000fe400078e02ff */
[----:B------:R-:W-:-:S04]  /*7850*/  IMAD.WIDE.U32 R4, R99, c[0x0][0x288], RZ ;  /* 0x0000a20063047a25 */ /* 0x000fc800078e00ff */
[----:B------:R-:W-:-:S05]  /*7860*/  IMAD R13, R99, c[0x0][0x28c], R98 ;  /* 0x0000a300630d7a24 */ /* 0x000fca00078e0262 */
[----:B------:R-:W-:Y:S02]  /*7870*/  IADD3 R13, R5, R13, RZ ;  /* 0x0000000d050d7210 */ /* 0x000fe40007ffe0ff */
.L_x_11861:
[----:B0-----:R0:W1:Y:S01]  /*7880*/  LDS.64 R8, [R11.X8+0x4650] ;  /* 0x004650000b087984 */ /* 0x0010620000008a00 */
[----:B------:R-:W-:Y:S01]  /*7890*/  SHF.R.S32.HI R0, RZ, 0x1f, R11 ;  /* 0x0000001fff007819 */ /* 0x000fe2000001140b */
[----:B------:R-:W-:Y:S01]  /*78a0*/  YIELD ;  /* 0x0000000000007946 */ /* 0x000fe20003800000 */
[----:B------:R-:W-:Y:S02]  /*78b0*/  MOV R2, R4 ;  /* 0x0000000400027202 */ /* 0x000fe40000000f00 */
[----:B------:R-:W-:Y:S01]  /*78c0*/  MOV R3, R13 ;  /* 0x0000000d00037202 */ /* 0x000fe20000000f00 */
[----:B------:R-:W-:-:S04]  /*78d0*/  IMAD R0, R0, c[0x0][0x290], RZ ;  /* 0x0000a40000007a24 */ /* 0x000fc800078e02ff */
[----:B------:R-:W-:-:S04]  /*78e0*/  IMAD.WIDE.U32 R6, R11, c[0x0][0x290], R2 ;  /* 0x0000a4000b067a25 */ /* 0x000fc800078e0002 */
[C---:B------:R-:W-:Y:S01]  /*78f0*/  IMAD R3, R11.reuse, c[0x0][0x294], R0 ;  /* 0x0000a5000b037a24 */ /* 0x040fe200078e0200 */
[----:B------:R-:W-:Y:S02]  /*7900*/  LEA R2, P0, R6, c[0x0][0x310], 0x3 ;  /* 0x0000c40006027a11 */ /* 0x000fe400078018ff */
[----:B0-----:R-:W-:Y:S02]  /*7910*/  IADD3 R11, R11, c[0x0][0x0], RZ ;  /* 0x000000000b0b7a10 */ /* 0x001fe40007ffe0ff */
[----:B------:R-:W-:-:S04]  /*7920*/  IADD3 R3, R7, R3, RZ ;  /* 0x0000000307037210 */ /* 0x000fc80007ffe0ff */
[----:B------:R-:W-:Y:S02]  /*7930*/  LEA.HI.X R3, R6, c[0x0][0x314], R3, 0x3, P0 ;  /* 0x0000c50006037a11 */ /* 0x000fe400000f1c03 */
[----:B------:R-:W-:-:S03]  /*7940*/  ISETP.GE.AND P0, PT, R11, c[0x0][0x16c], PT ;  /* 0x00005b000b007a0c */ /* 0x000fc60003f06270 */
[----:B-1----:R0:W-:Y:S04]  /*7950*/  RED.E.ADD.F32.FTZ.RN.STRONG.GPU [R2.64], R8 ;  /* 0x000000080200798e */ /* 0x0021e8000c10e78a */
[----:B------:R0:W-:Y:S06]  /*7960*/  RED.E.ADD.F32.FTZ.RN.STRONG.GPU [R2.64+0x4], R9 ;  /* 0x000004090200798e */ /* 0x0001ec000c10e78a */
[----:B------:R-:W-:Y:S05]  /*7970*/  @!P0 BRA `(.L_x_11861) ;  /* 0xffffff0000008947 */ /* 0x000fea000383ffff */
[----:B------:R-:W-:Y:S05]  /*7980*/  EXIT ;  /* 0x000000000000794d */ /* 0x000fea0003800000 */
.L_x_11862:
        /* <DEDUP_REMOVED lines=15> */
.L_x_14735:


//--------------------- .text._Z25selective_scan_bwd_kernelI32Selective_Scan_bwd_kernel_traitsILi32ELi8ELb0ELb1ELb1ELb0ELb1EfN3c107complexIfEEEEv12SSMParamsBwd --------------------------
	.section	.text._Z25selective_scan_bwd_kernelI32Selective_Scan_bwd_kernel_traitsILi32ELi8ELb0ELb1ELb1ELb0ELb1EfN3c107complexIfEEEEv12SSMParamsBwd,"ax",@progbits
	.sectioninfo	@"SHI_REGISTERS=244"
	.align	128
        .global         _Z25selective_scan_bwd_kernelI32Selective_Scan_bwd_kernel_traitsILi32ELi8ELb0ELb1ELb1ELb0ELb1EfN3c107complexIfEEEEv12SSMParamsBwd
        .type           _Z25selective_scan_bwd_kernelI32Selective_Scan_bwd_kernel_traitsILi32ELi8ELb0ELb1ELb1ELb0ELb1EfN3c107complexIfEEEEv12SSMParamsBwd,@function
        .size           _Z25selective_scan_bwd_kernelI32Selective_Scan_bwd_kernel_traitsILi32ELi8ELb0ELb1ELb1ELb0ELb1EfN3c107complexIfEEEEv12SSMParamsBwd,(.L_x_14736 - _Z25selective_scan_bwd_kernelI32Selective_Scan_bwd_kernel_traitsILi32ELi8ELb0ELb1ELb1ELb0ELb1EfN3c107complexIfEEEEv12SSMParamsBwd)
        .other          _Z25selective_scan_bwd_kernelI32Selective_Scan_bwd_kernel_traitsILi32ELi8ELb0ELb1ELb1ELb0ELb1EfN3c107complexIfEEEEv12SSMParamsBwd,@"STO_CUDA_ENTRY STV_DEFAULT"
_Z25selective_scan_bwd_kernelI32Selective_Scan_bwd_kernel_traitsILi32ELi8ELb0ELb1ELb1ELb0ELb1EfN3c107complexIfEEEEv12SSMParamsBwd:
.text._Z25selective_scan_bwd_kernelI32Selective_Scan_bwd_kernel_traitsILi32ELi8ELb0ELb1ELb1ELb0ELb1EfN3c107complexIfEEEEv12SSMParamsBwd:
[----:B------:R-:W-:Y:S02]  /*0000*/  MOV R1, c[0x0][0x28] ;  /* 0x00000a0000017a02 */ /* 0x000fe40000000f00 */
[----:B------:R-:W-:Y:S01]  /*0010*/  IABS R19, c[0x0][0x178] ;  /* 0x00005e0000137a13 */ /* 0x000fe20000000000 */
[----:B------:R-:W0:Y:S01]  /*0020*/  S2R R79, SR_CTAID.Y ;  /* 0x00000000004f7919 */ /* 0x000e220000002600 */
[----:B------:R-:W-:Y:S01]  /*0030*/  ISETP.NE.U32.AND P0, PT, RZ, c[0x0][0x238], PT ;  /* 0x00008e00ff007a0c */ /* 0x000fe20003f05070 */
[----:B------:R-:W-:Y:S01]  /*0040*/  HFMA2.MMA R76, -RZ, RZ, 0, 0 ;  /* 0x00000000ff4c7435 */ /* 0x000fe200000001ff */
[----:B------:R-:W1:Y:S01]  /*0050*/  I2F.RP R0, R19 ;  /* 0x0000001300007306 */ /* 0x000e620000209400 */
[----:B------:R-:W-:Y:S01]  /*0060*/  ISETP.NE.U32.AND P1, PT, RZ, c[0x0][0x250], PT ;  /* 0x00009400ff007a0c */ /* 0x000fe20003f25070 */
[----:B------:R-:W-:Y:S01]  /*0070*/  ULDC.64 UR10, c[0x0][0x118] ;  /* 0x00004600000a7ab9 */ /* 0x000fe20000000a00 */
[----:B------:R-:W-:Y:S01]  /*0080*/  ISETP.NE.AND.EX P0, PT, RZ, c[0x0][0x23c], PT, P0 ;  /* 0x00008f00ff007a0c */ /* 0x000fe20003f05300 */
[----:B------:R-:W2:Y:S01]  /*0090*/  S2R R77, SR_CTAID.X ;  /* 0x00000000004d7919 */ /* 0x000ea20000002500 */
[----:B------:R-:W-:Y:S02]  /*00a0*/  ISETP.NE.AND.EX P1, PT, RZ, c[0x0][0x254], PT, P1 ;  /* 0x00009500ff007a0c */ /* 0x000fe40003f25310 */
[----:B------:R-:W-:Y:S01]  /*00b0*/  MOV R74, RZ ;  /* 0x000000ff004a7202 */ /* 0x000fe20000000f00 */
[----:B-1----:R-:W1:Y:S01]  /*00c0*/  MUFU.RCP R0, R0 ;  /* 0x0000000000007308 */ /* 0x002e620000001000 */
[----:B0-----:R-:W-:-:S07]  /*00d0*/  SHF.R.S32.HI R78, RZ, 0x1f, R79 ;  /* 0x0000001fff4e7819 */ /* 0x001fce000001144f */
[C---:B------:R-:W-:Y:S02]  /*00e0*/  @P0 LEA R2, P2, R79.reuse, c[0x0][0x238], 0x2 ;  /* 0x00008e004f020a11 */ /* 0x040fe400078410ff */
        /* <DEDUP_REMOVED lines=9> */
[----:B------:R-:W-:-:S02]  /*0180*/  ISETP.NE.AND P0, PT, RZ, c[0x0][0x178], PT ;  /* 0x00005e00ff007a0c */ /* 0x000fc40003f05270 */
[----:B------:R-:W-:Y:S01]  /*0190*/  MOV R16, c[0x0][0x174] ;  /* 0x00005d0000107a02 */ /* 0x000fe20000000f00 */
[C---:B------:R-:W-:Y:S01]  /*01a0*/  IMAD R0, R72.reuse, c[0x0][0x1d0], RZ ;  /* 0x0000740048007a24 */ /* 0x040fe200078e02ff */
[----:B------:R-:W-:Y:S01]  /*01b0*/  MOV R70, RZ ;  /* 0x000000ff00467202 */ /* 0x000fe20000000f00 */
[----:B-1----:R-:W-:Y:S01]  /*01c0*/  HFMA2.MMA R6, -RZ, RZ, 0, 0 ;  /* 0x00000000ff067435 */ /* 0x002fe200000001ff */
[C---:B------:R-:W-:Y:S01]  /*01d0*/  IMAD R10, R72.reuse, c[0x0][0x278], RZ ;  /* 0x00009e00480a7a24 */ /* 0x040fe200078e02ff */
[----:B----4-:R-:W-:Y:S01]  /*01e0*/  IABS R4, R79 ;  /* 0x0000004f00047213 */ /* 0x010fe20000000000 */
[C---:B------:R-:W-:Y:S02]  /*01f0*/  IMAD R5, R77.reuse, c[0x0][0x1d4], R0 ;  /* 0x000075004d057a24 */ /* 0x040fe400078e0200 */
[----:B------:R-:W-:Y:S01]  /*0200*/  IMAD R12, R72, c[0x0][0x190], RZ ;  /* 0x00006400480c7a24 */ /* 0x000fe200078e02ff */
[----:B---3--:R-:W-:Y:S01]  /*0210*/  IADD3 R8, RZ, -R7, RZ ;  /* 0x80000007ff087210 */ /* 0x008fe20007ffe0ff */
[----:B------:R-:W-:-:S02]  /*0220*/  IMAD R13, R77, c[0x0][0x27c], R10 ;  /* 0x00009f004d0d7a24 */ /* 0x000fc400078e020a */
[----:B------:R-:W-:Y:S02]  /*0230*/  IMAD R15, R77, c[0x0][0x194], R12 ;  /* 0x000065004d0f7a24 */ /* 0x000fe400078e020c */
[----:B0-----:R-:W-:Y:S02]  /*0240*/  IMAD R3, R8, R19, RZ ;  /* 0x0000001308037224 */ /* 0x001fe400078e02ff */
[----:B------:R-:W-:Y:S02]  /*0250*/  IMAD R12, R78, c[0x0][0x1e8], RZ ;  /* 0x00007a004e0c7a24 */ /* 0x000fe400078e02ff */
        /* <DEDUP_REMOVED lines=9> */
[----:B------:R-:W-:Y:S02]  /*02f0*/  IMAD R9, R77, c[0x0][0x1e4], R6 ;  /* 0x000079004d097a24 */ /* 0x000fe400078e0206 */
[----:B------:R-:W-:Y:S02]  /*0300*/  IMAD R0, R19, R0, R4 ;  /* 0x0000000013007224 */ /* 0x000fe400078e0204 */
[----:B------:R-:W-:-:S03]  /*0310*/  IMAD.WIDE.U32 R4, R77, c[0x0][0x1e0], RZ ;  /* 0x000078004d047a25 */ /* 0x000fc600078e00ff */
[----:B------:R-:W-:Y:S01]  /*0320*/  ISETP.GT.U32.AND P2, PT, R19, R0, PT ;  /* 0x000000001300720c */ /* 0x000fe20003f44070 */
[----:B------:R-:W-:Y:S01]  /*0330*/  IMAD.WIDE.U32 R6, R77, c[0x0][0x278], RZ ;  /* 0x00009e004d067a25 */ /* 0x000fe200078e00ff */
[----:B------:R-:W-:-:S03]  /*0340*/  IADD3 R5, R5, R9, RZ ;  /* 0x0000000905057210 */ /* 0x000fc60007ffe0ff */
[----:B------:R-:W-:Y:S01]  /*0350*/  IMAD.WIDE.U32 R8, R77, c[0x0][0x190], RZ ;  /* 0x000064004d087a25 */ /* 0x000fe200078e00ff */
[----:B------:R-:W-:Y:S02]  /*0360*/  IADD3 R7, R7, R13, RZ ;  /* 0x0000000d07077210 */ /* 0x000fe40007ffe0ff */
[----:B------:R-:W-:Y:S01]  /*0370*/  LEA R13, R16, 0xffffff00, 0x8 ;  /* 0xffffff00100d7811 */ /* 0x000fe200078e40ff */
[----:B------:R-:W-:Y:S01]  /*0380*/  IMAD.WIDE.U32 R4, R79, c[0x0][0x1e8], R4 ;  /* 0x00007a004f047a25 */ /* 0x000fe200078e0004 */
[----:B------:R-:W-:Y:S02]  /*0390*/  IADD3 R9, R9, R15, RZ ;  /* 0x0000000f09097210 */ /* 0x000fe40007ffe0ff */
[----:B------:R-:W-:Y:S01]  /*03a0*/  SHF.R.S32.HI R15, RZ, 0x1f, R13 ;  /* 0x0000001fff0f7819 */ /* 0x000fe2000001140d */
[C---:B------:R-:W-:Y:S01]  /*03b0*/  IMAD R12, R79.reuse, c[0x0][0x1ec], R12 ;  /* 0x00007b004f0c7a24 */ /* 0x040fe200078e020c */
[----:B------:R-:W-:Y:S01]  /*03c0*/  @!P2 IADD3 R0, R0, -R19, RZ ;  /* 0x800000130000a210 */ /* 0x000fe20007ffe0ff */
[----:B------:R-:W-:Y:S01]  /*03d0*/  IMAD.WIDE.U32 R2, R79, c[0x0][0x1d8], R2 ;  /* 0x000076004f027a25 */ /* 0x000fe200078e0002 */
[----:B------:R-:W-:-:S02]  /*03e0*/  @!P2 IADD3 R75, R75, 0x1, RZ ;  /* 0x000000014b4ba810 */ /* 0x000fc40007ffe0ff */
[----:B------:R-:W-:Y:S01]  /*03f0*/  ISETP.GE.U32.AND P1, PT, R0, R19, PT ;  /* 0x000000130000720c */ /* 0x000fe20003f26070 */
[C---:B------:R-:W-:Y:S01]  /*0400*/  IMAD R0, R78.reuse, c[0x0][0x1d8], RZ ;  /* 0x000076004e007a24 */ /* 0x040fe200078e02ff */
[----:B------:R-:W-:Y:S01]  /*0410*/  IADD3 R67, P2, R13, R4, RZ ;  /* 0x000000040d437210 */ /* 0x000fe20007f5e0ff */
[----:B------:R-:W-:Y:S02]  /*0420*/  IMAD R17, R77, c[0x0][0x1b4], R14 ;  /* 0x00006d004d117a24 */ /* 0x000fe400078e020e */
[----:B------:R-:W-:Y:S01]  /*0430*/  IMAD R14, R78, c[0x0][0x280], RZ ;  /* 0x0000a0004e0e7a24 */ /* 0x000fe200078e02ff */
[----:B------:R-:W-:Y:S01]  /*0440*/  IADD3.X R4, R15, R5, R12, P2, !PT ;  /* 0x000000050f047210 */ /* 0x000fe200017fe40c */
[----:B------:R-:W-:-:S04]  /*0450*/  IMAD.WIDE.U32 R6, R79, c[0x0][0x280], R6 ;  /* 0x0000a0004f067a25 */ /* 0x000fc800078e0006 */
[----:B------:R-:W-:Y:S02]  /*0460*/  IMAD R0, R79, c[0x0][0x1dc], R0 ;  /* 0x000077004f007a24 */ /* 0x000fe400078e0200 */
[----:B------:R-:W-:Y:S01]  /*0470*/  @P1 IADD3 R75, R75, 0x1, RZ ;  /* 0x000000014b4b1810 */ /* 0x000fe20007ffe0ff */
[----:B------:R-:W-:Y:S01]  /*0480*/  IMAD.WIDE.U32 R10, R77, c[0x0][0x1b0], RZ ;  /* 0x00006c004d0a7a25 */ /* 0x000fe200078e00ff */
[----:B------:R-:W-:Y:S02]  /*0490*/  IADD3 R64, P1, R13, R2, RZ ;  /* 0x000000020d407210 */ /* 0x000fe40007f3e0ff */
[----:B------:R-:W-:Y:S01]  /*04a0*/  @!P3 IADD3 R75, -R75, RZ, RZ ;  /* 0x000000ff4b4bb210 */ /* 0x000fe20007ffe1ff */
[----:B------:R-:W-:Y:S01]  /*04b0*/  IMAD R14, R79, c[0x0][0x284], R14 ;  /* 0x0000a1004f0e7a24 */ /* 0x000fe200078e020e */
[----:B------:R-:W-:Y:S02]  /*04c0*/  @!P0 LOP3.LUT R75, RZ, c[0x0][0x178], RZ, 0x33, !PT ;  /* 0x00005e00ff4b8a12 */ /* 0x000fe400078e33ff */
[----:B------:R-:W-:-:S02]  /*04d0*/  LEA R69, P0, R67, c[0x0][0x248], 0x2 ;  /* 0x0000920043457a11 */ /* 0x000fc400078010ff */
[----:B------:R-:W-:Y:S01]  /*04e0*/  SHF.R.S32.HI R161, RZ, 0x1f, R75 ;  /* 0x0000001fffa17819 */ /* 0x000fe2000001144b */
[----:B------:R-:W-:Y:S01]  /*04f0*/  IMAD.WIDE.U32 R8, R75, c[0x0][0x1a8], R8 ;  /* 0x00006a004b087a25 */ /* 0x000fe200078e0008 */
[----:B------:R-:W-:Y:S02]  /*0500*/  LEA.HI.X R67, R67, c[0x0][0x24c], R4, 0x2, P0 ;  /* 0x0000930043437a11 */ /* 0x000fe400000f1404 */
[----:B------:R-:W-:Y:S01]  /*0510*/  IADD3 R13, P4, R13, R6, RZ ;  /* 0x000000060d0d7210 */ /* 0x000fe20007f9e0ff */
[----:B------:R-:W-:Y:S01]  /*0520*/  IMAD R2, R161, c[0x0][0x1c8], RZ ;  /* 0x00007200a1027a24 */ /* 0x000fe200078e02ff */
[----:B------:R-:W-:Y:S02]  /*0530*/  ISETP.NE.U32.AND P0, PT, RZ, c[0x0][0x260], PT ;  /* 0x00009800ff007a0c */ /* 0x000fe40003f05070 */
[----:B------:R-:W-:Y:S01]  /*0540*/  IADD3.X R3, R15, R3, R0, P1, !PT ;  /* 0x000000030f037210 */ /* 0x000fe20000ffe400 */
[----:B------:R-:W-:Y:S01]  /*0550*/  IMAD R0, R161, c[0x0][0x1a8], RZ ;  /* 0x00006a00a1007a24 */ /* 0x000fe200078e02ff */
[----:B------:R-:W-:-:S02]  /*0560*/  IADD3 R11, R11, R17, RZ ;  /* 0x000000110b0b7210 */ /* 0x000fc40007ffe0ff */
[C---:B------:R-:W-:Y:S01]  /*0570*/  LEA R71, P1, R64.reuse, c[0x0][0x240], 0x2 ;  /* 0x0000900040477a11 */ /* 0x040fe200078210ff */
[----:B------:R-:W-:Y:S01]  /*0580*/  IMAD R5, R75, c[0x0][0x1ac], R0 ;  /* 0x00006b004b057a24 */ /* 0x000fe200078e0200 */
[----:B------:R-:W-:Y:S01]  /*0590*/  IADD3.X R6, R15, R7, R14, P4, !PT ;  /* 0x000000070f067210 */ /* 0x000fe200027fe40e */
[----:B------:R-:W-:Y:S01]  /*05a0*/  IMAD.WIDE.U32 R10, R75, c[0x0][0x1c8], R10 ;  /* 0x000072004b0a7a25 */ /* 0x000fe200078e000a */
[----:B------:R-:W-:Y:S01]  /*05b0*/  LEA R65, P2, R13, c[0x0][0x308], 0x2 ;  /* 0x0000c2000d417a11 */ /* 0x000fe200078410ff */
[----:B------:R-:W-:Y:S01]  /*05c0*/  CS2R R14, SRZ ;  /* 0x00000000000e7805 */ /* 0x000fe2000001ff00 */
[----:B------:R-:W-:Y:S01]  /*05d0*/  ISETP.NE.AND.EX P0, PT, RZ, c[0x0][0x264], PT, P0 ;  /* 0x00009900ff007a0c */ /* 0x000fe20003f05300 */
[----:B------:R-:W-:Y:S01]  /*05e0*/  IMAD R7, R75, c[0x0][0x1cc], R2 ;  /* 0x000073004b077a24 */ /* 0x000fe200078e0202 */
[----:B------:R-:W-:Y:S02]  /*05f0*/  LEA.HI.X R64, R64, c[0x0][0x244], R3, 0x2, P1 ;  /* 0x0000910040407a11 */ /* 0x000fe400008f1403 */
[----:B------:R-:W-:-:S02]  /*0600*/  LEA R3, R16, 0xfffffe00, 0x9 ;  /* 0xfffffe0010037811 */ /* 0x000fc400078e48ff */
[----:B------:R-:W-:Y:S02]  /*0610*/  LEA.HI.X R63, R13, c[0x0][0x30c], R6, 0x2, P2 ;  /* 0x0000c3000d3f7a11 */ /* 0x000fe400010f1406 */
[----:B------:R-:W-:Y:S01]  /*0620*/  ISETP.NE.U32.AND P1, PT, RZ, c[0x0][0x328], PT ;  /* 0x0000ca00ff007a0c */ /* 0x000fe20003f25070 */
[----:B------:R-:W-:Y:S01]  /*0630*/  CS2R R12, SRZ ;  /* 0x00000000000c7805 */ /* 0x000fe2000001ff00 */
[----:B------:R-:W-:Y:S02]  /*0640*/  ISETP.NE.U32.AND P2, PT, RZ, c[0x0][0x348], PT ;  /* 0x0000d200ff007a0c */ /* 0x000fe40003f45070 */
[----:B------:R-:W-:Y:S02]  /*0650*/  IADD3 R60, P5, R3, R8, RZ ;  /* 0x00000008033c7210 */ /* 0x000fe40007fbe0ff */
[----:B------:R-:W-:Y:S02]  /*0660*/  SHF.R.S32.HI R0, RZ, 0x1f, R3 ;  /* 0x0000001fff007819 */ /* 0x000fe40000011403 */
[----:B------:R-:W-:-:S02]  /*0670*/  IADD3 R5, R9, R5, RZ ;  /* 0x0000000509057210 */ /* 0x000fc40007ffe0ff */
[----:B------:R-:W-:Y:S02]  /*0680*/  IADD3 R3, P4, R3, R10, RZ ;  /* 0x0000000a03037210 */ /* 0x000fe40007f9e0ff */
[----:B------:R-:W-:Y:S02]  /*0690*/  IADD3 R7, R11, R7, RZ ;  /* 0x000000070b077210 */ /* 0x000fe40007ffe0ff */
[----:B------:R-:W-:Y:S02]  /*06a0*/  ISETP.NE.AND.EX P1, PT, RZ, c[0x0][0x32c], PT, P1 ;  /* 0x0000cb00ff007a0c */ /* 0x000fe40003f25310 */
[----:B------:R-:W-:Y:S02]  /*06b0*/  ISETP.NE.AND.EX P2, PT, RZ, c[0x0][0x34c], PT, P2 ;  /* 0x0000d300ff007a0c */ /* 0x000fe40003f45320 */
[----:B------:R-:W-:Y:S02]  /*06c0*/  ISETP.GE.AND P3, PT, R16, 0x1, PT ;  /* 0x000000011000780c */ /* 0x000fe40003f66270 */
[----:B------:R-:W-:-:S02]  /*06d0*/  IADD3.X R5, R0, R5, RZ, P5, !PT ;  /* 0x0000000500057210 */ /* 0x000fc40002ffe4ff */
[----:B------:R-:W-:Y:S01]  /*06e0*/  IADD3.X R2, R0, R7, RZ, P4, !PT ;  /* 0x0000000700027210 */ /* 0x000fe200027fe4ff */
[----:B------:R-:W-:Y:S01]  /*06f0*/  @P0 IMAD R0, R77, c[0x0][0x164], R79 ;  /* 0x000059004d000a24 */ /* 0x000fe200078e024f */
[----:B------:R-:W-:Y:S02]  /*0700*/  LEA R62, P5, R60, c[0x0][0x228], 0x2 ;  /* 0x00008a003c3e7a11 */ /* 0x000fe400078a10ff */
[----:B------:R-:W-:Y:S01]  /*0710*/  @P0 MOV R17, 0x10 ;  /* 0x0000001000110802 */ /* 0x000fe20000000f00 */
[----:B------:R-:W-:Y:S01]  /*0720*/  @P0 IMAD R0, R0, c[0x0][0x174], RZ ;  /* 0x00005d0000000a24 */ /* 0x000fe200078e02ff */
[----:B------:R-:W-:Y:S02]  /*0730*/  LEA.HI.X R60, R60, c[0x0][0x22c], R5, 0x2, P5 ;  /* 0x00008b003c3c7a11 */ /* 0x000fe400028f1405 */
[----:B------:R-:W-:Y:S01]  /*0740*/  LEA R59, P6, R3, c[0x0][0x230], 0x2 ;  /* 0x00008c00033b7a11 */ /* 0x000fe200078c10ff */
[----:B------:R-:W-:Y:S01]  /*0750*/  @P0 IMAD R0, R0, c[0x0][0x16c], RZ ;  /* 0x00005b0000000a24 */ /* 0x000fe200078e02ff */
[----:B------:R-:W-:-:S02]  /*0760*/  @P1 LEA R14, P4, R79, c[0x0][0x328], 0x2 ;  /* 0x0000ca004f0e1a11 */ /* 0x000fc400078810ff */
        /* <DEDUP_REMOVED lines=17> */
.L_x_11921:
        /* <DEDUP_REMOVED lines=13> */
[C---:B------:R-:W-:Y:S02]  /*0950*/  LEA.HI.X R9, R58.reuse, R64, R55, 0x2, P3 ;  /* 0x000000403a097211 */ /* 0x040fe400018f1437 */
[----:B------:R-:W-:-:S02]  /*0960*/  LOP3.LUT R21, R58, 0x60, RZ, 0xfc, !PT ;  /* 0x000000603a157812 */ /* 0x000fc400078efcff */
[C---:B------:R-:W-:Y:S01]  /*0970*/  LOP3.LUT R19, R58.reuse, 0x80, RZ, 0xfc, !PT ;  /* 0x000000803a137812 */ /* 0x040fe200078efcff */
[----:B------:R0:W2:Y:S01]  /*0980*/  @!P0 LDG.E R0, [R8.64] ;  /* 0x0000000a08008981 */ /* 0x0000a2000c1e1900 */
[C---:B------:R-:W-:Y:S02]  /*0990*/  LOP3.LUT R7, R58.reuse, 0xa0, RZ, 0xfc, !PT ;  /* 0x000000a03a077812 */ /* 0x040fe400078efcff */
[C---:B------:R-:W-:Y:S01]  /*09a0*/  LOP3.LUT R3, R58.reuse, 0xc0, RZ, 0xfc, !PT ;  /* 0x000000c03a037812 */ /* 0x040fe200078efcff */
[----:B------:R0:W3:Y:S01]  /*09b0*/  @!P1 LDG.E R11, [R8.64+0x80] ;  /* 0x0000800a080b9981 */ /* 0x0000e2000c1e1900 */
[-C--:B------:R-:W-:Y:S02]  /*09c0*/  ISETP.GE.AND P0, PT, R21, R54.reuse, PT ;  /* 0x000000361500720c */ /* 0x080fe40003f06270 */
[----:B------:R-:W-:Y:S01]  /*09d0*/  LOP3.LUT R5, R58, 0xe0, RZ, 0xfc, !PT ;  /* 0x000000e03a057812 */ /* 0x000fe200078efcff */
[----:B------:R0:W4:Y:S01]  /*09e0*/  @!P2 LDG.E R2, [R8.64+0x100] ;  /* 0x0001000a0802a981 */ /* 0x000122000c1e1900 */
[----:B------:R-:W-:-:S02]  /*09f0*/  ISETP.GE.AND P1, PT, R19, R54, PT ;  /* 0x000000361300720c */ /* 0x000fc40003f26270 */
[-C--:B------:R-:W-:Y:S01]  /*0a00*/  ISETP.GE.AND P2, PT, R7, R54.reuse, PT ;  /* 0x000000360700720c */ /* 0x080fe20003f46270 */
[----:B------:R-:W-:Y:S01]  /*0a10*/  HFMA2.MMA R4, -RZ, RZ, 0, 0 ;  /* 0x00000000ff047435 */ /* 0x000fe200000001ff */
[-C--:B------:R-:W-:Y:S02]  /*0a20*/  ISETP.GE.AND P3, PT, R3, R54.reuse, PT ;  /* 0x000000360300720c */ /* 0x080fe40003f66270 */
        /* <DEDUP_REMOVED lines=10> */
[----:B------:R-:W-:-:S04]  /*0ad0*/  IADD3 R31, R66, 0x20, RZ ;  /* 0x00000020421f7810 */ /* 0x000fc80007ffe0ff */
[-C--:B------:R-:W-:Y:S02]  /*0ae0*/  LEA.HI.SX32 R31, R31, R66.reuse, 0x1b ;  /* 0x000000421f1f7211 */ /* 0x080fe400078fdaff */
[C---:B------:R-:W-:Y:S02]  /*0af0*/  IADD3 R33, R66.reuse, 0x40, RZ ;  /* 0x0000004042217810 */ /* 0x040fe40007ffe0ff */
[----:B------:R-:W-:Y:S02]  /*0b00*/  SHF.L.U32 R52, R31, 0x2, RZ ;  /* 0x000000021f347819 */ /* 0x000fe400000006ff */
[----:B------:R-:W-:Y:S02]  /*0b10*/  IADD3 R31, R66, 0x60, RZ ;  /* 0x00000060421f7810 */ /* 0x000fe40007ffe0ff */
[-C--:B------:R-:W-:Y:S02]  /*0b20*/  LEA.HI.SX32 R33, R33, R66.reuse, 0x1b ;  /* 0x0000004221217211 */ /* 0x080fe400078fdaff */
[----:B------:R-:W-:-:S02]  /*0b30*/  LEA.HI.SX32 R31, R31, R66, 0x1b ;  /* 0x000000421f1f7211 */ /* 0x000fc400078fdaff */
[C---:B------:R-:W-:Y:S02]  /*0b40*/  LEA.HI.SX32 R53, R66.reuse, R66, 0x1b ;  /* 0x0000004242357211 */ /* 0x040fe400078fdaff */
[----:B------:R-:W-:Y:S02]  /*0b50*/  SHF.L.U32 R51, R33, 0x2, RZ ;  /* 0x0000000221337819 */ /* 0x000fe400000006ff */
[C---:B0-----:R-:W-:Y:S02]  /*0b60*/  IADD3 R9, R66.reuse, 0x80, RZ ;  /* 0x0000008042097810 */ /* 0x041fe40007ffe0ff */
[C---:B------:R-:W-:Y:S02]  /*0b70*/  IADD3 R33, R66.reuse, 0xa0, RZ ;  /* 0x000000a042217810 */ /* 0x040fe40007ffe0ff */
[----:B------:R-:W-:Y:S02]  /*0b80*/  IADD3 R35, R66, 0xc0, RZ ;  /* 0x000000c042237810 */ /* 0x000fe40007ffe0ff */
[----:B------:R-:W-:-:S02]  /*0b90*/  SHF.L.U32 R50, R31, 0x2, RZ ;  /* 0x000000021f327819 */ /* 0x000fc400000006ff */
[----:B------:R-:W-:Y:S02]  /*0ba0*/  IADD3 R31, R66, 0xe0, RZ ;  /* 0x000000e0421f7810 */ /* 0x000fe40007ffe0ff */
[----:B------:R-:W-:Y:S02]  /*0bb0*/  SHF.L.U32 R53, R53, 0x2, RZ ;  /* 0x0000000235357819 */ /* 0x000fe400000006ff */
[-C--:B------:R-:W-:Y:S02]  /*0bc0*/  LEA.HI.SX32 R9, R9, R66.reuse, 0x1b ;  /* 0x0000004209097211 */ /* 0x080fe400078fdaff */
[-C--:B------:R-:W-:Y:S02]  /*0bd0*/  LEA.HI.SX32 R33, R33, R66.reuse, 0x1b ;  /* 0x0000004221217211 */ /* 0x080fe400078fdaff */
[-C--:B------:R-:W-:Y:S02]  /*0be0*/  LEA.HI.SX32 R35, R35, R66.reuse, 0x1b ;  /* 0x0000004223237211 */ /* 0x080fe400078fdaff */
[----:B------:R-:W-:-:S02]  /*0bf0*/  LEA.HI.SX32 R31, R31, R66, 0x1b ;  /* 0x000000421f1f7211 */ /* 0x000fc400078fdaff */
[----:B------:R-:W-:Y:S02]  /*0c00*/  SHF.L.U32 R49, R9, 0x2, RZ ;  /* 0x0000000209317819 */ /* 0x000fe400000006ff */
[----:B------:R-:W-:Y:S02]  /*0c10*/  SHF.L.U32 R48, R33, 0x2, RZ ;  /* 0x0000000221307819 */ /* 0x000fe400000006ff */
[----:B------:R-:W-:Y:S02]  /*0c20*/  SHF.L.U32 R43, R66, 0x3, RZ ;  /* 0x00000003422b7819 */ /* 0x000fe400000006ff */
[----:B------:R-:W-:Y:S02]  /*0c30*/  SHF.L.U32 R47, R35, 0x2, RZ ;  /* 0x00000002232f7819 */ /* 0x000fe400000006ff */
[----:B------:R-:W-:Y:S02]  /*0c40*/  SHF.L.U32 R45, R31, 0x2, RZ ;  /* 0x000000021f2d7819 */ /* 0x000fe400000006ff */
[----:B------:R-:W-:-:S02]  /*0c50*/  LEA.HI.SX32 R43, R43, R43, 0x1b ;  /* 0x0000002b2b2b7211 */ /* 0x000fc400078fdaff */
[C---:B------:R-:W-:Y:S02]  /*0c60*/  SHF.L.U32 R46, R58.reuse, 0x2, RZ ;  /* 0x000000023a2e7819 */ /* 0x040fe400000006ff */
[C---:B------:R-:W-:Y:S02]  /*0c70*/  ISETP.GE.AND P6, PT, R58.reuse, R54, PT ;  /* 0x000000363a00720c */ /* 0x040fe40003fc6270 */
[----:B------:R-:W-:Y:S02]  /*0c80*/  SHF.L.U64.HI R44, R58, 0x2, R55 ;  /* 0x000000023a2c7819 */ /* 0x000fe40000010237 */
[----:B------:R-:W-:Y:S02]  /*0c90*/  IADD3 R8, P0, R69, R46, RZ ;  /* 0x0000002e45087210 */ /* 0x000fe40007f1e0ff */
[----:B------:R-:W-:Y:S02]  /*0ca0*/  ISETP.GE.AND P5, PT, R25, R54, PT ;  /* 0x000000361900720c */ /* 0x000fe40003fa6270 */
[----:B------:R-:W-:-:S02]  /*0cb0*/  IADD3.X R9, R67, R44, RZ, P0, !PT ;  /* 0x0000002c43097210 */ /* 0x000fc400007fe4ff */
[-C--:B------:R-:W-:Y:S02]  /*0cc0*/  ISETP.GE.AND P4, PT, R23, R54.reuse, PT ;  /* 0x000000361700720c */ /* 0x080fe40003f86270 */
[-C--:B------:R-:W-:Y:S02]  /*0cd0*/  ISETP.GE.AND P3, PT, R21, R54.reuse, PT ;  /* 0x000000361500720c */ /* 0x080fe40003f66270 */
[-C--:B------:R-:W-:Y:S02]  /*0ce0*/  ISETP.GE.AND P2, PT, R19, R54.reuse, PT ;  /* 0x000000361300720c */ /* 0x080fe40003f46270 */
[-C--:B------:R-:W-:Y:S02]  /*0cf0*/  ISETP.GE.AND P1, PT, R7, R54.reuse, PT ;  /* 0x000000360700720c */ /* 0x080fe40003f26270 */
[----:B------:R-:W-:Y:S02]  /*0d00*/  ISETP.GE.AND P0, PT, R3, R54, PT ;  /* 0x000000360300720c */ /* 0x000fe40003f06270 */
[----:B------:R-:W-:Y:S01]  /*0d10*/  MOV R20, RZ ;  /* 0x000000ff00147202 */ /* 0x000fe20000000f00 */
[----:B--2---:R0:W-:Y:S04]  /*0d20*/  STS [R53], R0 ;  /* 0x0000000035007388 */ /* 0x0041e80000000800 */
[----:B---3--:R-:W-:Y:S04]  /*0d30*/  STS [R52+0x80], R11 ;  /* 0x0000800b34007388 */ /* 0x008fe80000000800 */
[----:B----4-:R1:W-:Y:S04]  /*0d40*/  STS [R51+0x100], R2 ;  /* 0x0001000233007388 */ /* 0x0103e80000000800 */
        /* <DEDUP_REMOVED lines=34> */
[-C--:B------:R-:W-:Y:S02]  /*0f70*/  ISETP.GE.AND P5, PT, R25, R54.reuse, PT ;  /* 0x000000361900720c */ /* 0x080fe40003fa6270 */
        /* <DEDUP_REMOVED lines=10> */
[----:B--2---:R-:W-:Y:S04]  /*1020*/  STS [R53], R0 ;  /* 0x0000000035007388 */ /* 0x004fe80000000800 */
[----:B---3--:R-:W-:Y:S04]  /*1030*/  STS [R52+0x80], R11 ;  /* 0x0000800b34007388 */ /* 0x008fe80000000800 */
        /* <DEDUP_REMOVED lines=84> */
[----:B--2---:R-:W-:Y:S04]  /*1580*/  STS [R53], R18 ;  /* 0x0000001235007388 */ /* 0x004fe80000000800 */
[----:B----4-:R0:W-:Y:S04]  /*1590*/  STS [R52+0x80], R89 ;  /* 0x0000805934007388 */ /* 0x0101e80000000800 */
[----:B------:R-:W-:Y:S04]  /*15a0*/  STS [R51+0x100], R2 ;  /* 0x0001000233007388 */ /* 0x000fe80000000800 */
[----:B------:R-:W-:Y:S04]  /*15b0*/  STS [R50+0x180], R91 ;  /* 0x0001805b32007388 */ /* 0x000fe80000000800 */
[----:B------:R-:W-:Y:S04]  /*15c0*/  STS [R49+0x200], R4 ;  /* 0x0002000431007388 */ /* 0x000fe80000000800 */
[----:B------:R-:W-:Y:S04]  /*15d0*/  STS [R48+0x280], R93 ;  /* 0x0002805d30007388 */ /* 0x000fe80000000800 */
        /* <DEDUP_REMOVED lines=28> */
[----:B---3--:R-:W-:Y:S04]  /*17a0*/  STS [R53], R20 ;  /* 0x0000001435007388 */ /* 0x008fe80000000800 */
[----:B--2---:R-:W-:Y:S04]  /*17b0*/  STS [R52+0x80], R89 ;  /* 0x0000805934007388 */ /* 0x004fe80000000800 */
[----:B----4-:R-:W-:Y:S04]  /*17c0*/  STS [R51+0x100], R22 ;  /* 0x0001001633007388 */ /* 0x010fe80000000800 */
[----:B------:R-:W-:Y:S04]  /*17d0*/  STS [R50+0x180], R91 ;  /* 0x0001805b32007388 */ /* 0x000fe80000000800 */
[----:B------:R-:W-:Y:S04]  /*17e0*/  STS [R49+0x200], R90 ;  /* 0x0002005a31007388 */ /* 0x000fe80000000800 */
[----:B------:R-:W-:Y:S04]  /*17f0*/  STS [R48+0x280], R9 ;  /* 0x0002800930007388 */ /* 0x000fe80000000800 */
[----:B------:R0:W-:Y:S04]  /*1800*/  STS [R47+0x300], R8 ;  /* 0x000300082f007388 */ /* 0x0001e80000000800 */
[----:B------:R1:W-:Y:S01]  /*1810*/  STS [R45+0x380], R94 ;  /* 0x0003805e2d007388 */ /* 0x0003e20000000800 */
        /* <DEDUP_REMOVED lines=56> */
[----:B----4-:R-:W-:Y:S04]  /*1ba0*/  STS [R53], R92 ;  /* 0x0000005c35007388 */ /* 0x010fe80000000800 */
        /* <DEDUP_REMOVED lines=104> */
.L_x_11865:
[----:B------:R-:W-:Y:S05]  /*2230*/  BSYNC B0 ;  /* 0x0000000000007941 */ /* 0x000fea0003800000 */
.L_x_11864:
        /* <DEDUP_REMOVED lines=17> */
[----:B0-----:R-:W-:Y:S01]  /*2350*/  FMUL.FTZ R113, R96, R111 ;  /* 0x0000006f60717220 */ /* 0x001fe20000410000 */
[----:B------:R-:W-:Y:S01]  /*2360*/  @!P1 STG.E [R84.64+-0x280], R119 ;  /* 0xfffd807754009986 */ /* 0x000fe2000c10190a */
[----:B------:R-:W-:Y:S02]  /*2370*/  FMUL.FTZ R91, R24, R93 ;  /* 0x0000005d185b7220 */ /* 0x000fe40000410000 */
[----:B------:R-:W-:Y:S01]  /*2380*/  FMUL.FTZ R89, R18, R99 ;  /* 0x0000006312597220 */ /* 0x000fe20000410000 */
[----:B------:R-:W-:Y:S01]  /*2390*/  @!P3 STG.E [R84.64+-0x180], R123 ;  /* 0xfffe807b5400b986 */ /* 0x000fe2000c10190a */
[----:B------:R-:W-:-:S02]  /*23a0*/  FMUL.FTZ R83, R86, R81 ;  /* 0x0000005156537220 */ /* 0x000fc40000410000 */
[----:B------:R-:W-:Y:S01]  /*23b0*/  FMUL.FTZ R2, R2, R105 ;  /* 0x0000006902027220 */ /* 0x000fe20000410000 */
[----:B------:R-:W-:Y:S01]  /*23c0*/  @!P4 STG.E [R84.64+-0x100], R125 ;  /* 0xffff007d5400c986 */ /* 0x000fe2000c10190a */
[----:B------:R-:W-:Y:S02]  /*23d0*/  FMUL.FTZ R4, R4, R97 ;  /* 0x0000006104047220 */ /* 0x000fe40000410000 */
[----:B------:R-:W-:Y:S01]  /*23e0*/  FMUL.FTZ R111, R88, R95 ;  /* 0x0000005f586f7220 */ /* 0x000fe20000410000 */
[----:B------:R-:W-:Y:S01]  /*23f0*/  @!P2 STG.E [R84.64+-0x380], R115 ;  /* 0xfffc80735400a986 */ /* 0x000fe2000c10190a */
[----:B------:R-:W-:-:S03]  /*2400*/  FMUL.FTZ R82, R6, R113 ;  /* 0x0000007106527220 */ /* 0x000fc60000410000 */
[----:B------:R0:W-:Y:S02]  /*2410*/  @!P5 STG.E [R84.64+-0x80], R127 ;  /* 0xffff807f5400d986 */ /* 0x0001e4000c10190a */
[----:B0-----:R-:W-:Y:S01]  /*2420*/  FMUL.FTZ R85, R87, R106 ;  /* 0x0000006a57557220 */ /* 0x001fe20000410000 */
[----:B------:R-:W-:Y:S05]  /*2430*/  @!P0 BRA `(.L_x_11866) ;  /* 0x0000047000008947 */ /* 0x000fea0003800000 */
[----:B------:R-:W-:Y:S01]  /*2440*/  BAR.SYNC.DEFER_BLOCKING 0x0 ;  /* 0x0000000000007b1d */ /* 0x000fe20000010000 */
[----:B------:R-:W-:Y:S02]  /*2450*/  FMUL.FTZ R92, R93, R92 ;  /* 0x0000005c5d5c7220 */ /* 0x000fe40000410000 */
[----:B------:R-:W-:Y:S02]  /*2460*/  FMUL.FTZ R6, R99, R101 ;  /* 0x0000006563067220 */ /* 0x000fe40000410000 */
[----:B------:R-:W-:Y:S01]  /*2470*/  FMUL.FTZ R18, R81, R103 ;  /* 0x0000006751127220 */ /* 0x000fe20000410000 */
[----:B------:R-:W-:Y:S01]  /*2480*/  BSSY B0, `(.L_x_11867) ;  /* 0x0000039000007945 */ /* 0x000fe20003800000 */
[----:B------:R-:W-:-:S02]  /*2490*/  FMUL.FTZ R104, R105, R104 ;  /* 0x0000006869687220 */ /* 0x000fc40000410000 */
[----:B------:R-:W-:Y:S02]  /*24a0*/  FMUL.FTZ R94, R106, R94 ;  /* 0x0000005e6a5e7220 */ /* 0x000fe40000410000 */
        /* <DEDUP_REMOVED lines=20> */
[----:B------:R-:W-:Y:S01]  /*25f0*/  LDS R87, [R53] ;  /* 0x0000000035577984 */ /* 0x000fe20000000800 */
[----:B------:R-:W-:-:S03]  /*2600*/  IMAD.WIDE.U32 R80, R79, c[0x0][0x218], R80 ;  /* 0x000086004f507a25 */ /* 0x000fc600078e0050 */
[----:B------:R-:W-:Y:S02]  /*2610*/  LDS R93, [R52+0x80] ;  /* 0x00008000345d7984 */ /* 0x000fe40000000800 */
[----:B------:R-:W-:Y:S02]  /*2620*/  IADD3 R6, P1, R26, R80, RZ ;  /* 0x000000501a067210 */ /* 0x000fe40007f3e0ff */
[----:B------:R-:W-:Y:S02]  /*2630*/  LDS R95, [R51+0x100] ;  /* 0x00010000335f7984 */ /* 0x000fe40000000800 */
[----:B------:R-:W-:Y:S02]  /*2640*/  IADD3.X R81, R0, R113, R81, P1, !PT ;  /* 0x0000007100517210 */ /* 0x000fe40000ffe451 */
[----:B------:R-:W-:Y:S01]  /*2650*/  LDS R97, [R50+0x180] ;  /* 0x0001800032617984 */ /* 0x000fe20000000800 */
[----:B------:R-:W-:-:S03]  /*2660*/  LEA R80, P0, R6, R107, 0x2 ;  /* 0x0000006b06507211 */ /* 0x000fc600078010ff */
[----:B------:R-:W-:Y:S01]  /*2670*/  LDS R99, [R49+0x200] ;  /* 0x0002000031637984 */ /* 0x000fe20000000800 */
[----:B------:R-:W-:-:S03]  /*2680*/  LEA.HI.X R81, R6, R18, R81, 0x2, P0 ;  /* 0x0000001206517211 */ /* 0x000fc600000f1451 */
[----:B------:R-:W-:Y:S04]  /*2690*/  LDS R101, [R48+0x280] ;  /* 0x0002800030657984 */ /* 0x000fe80000000800 */
[----:B------:R-:W-:Y:S04]  /*26a0*/  LDS R103, [R47+0x300] ;  /* 0x000300002f677984 */ /* 0x000fe80000000800 */
[----:B------:R-:W-:Y:S04]  /*26b0*/  LDS R105, [R45+0x380] ;  /* 0x000380002d697984 */ /* 0x000fe80000000800 */
        /* <DEDUP_REMOVED lines=21> */
.L_x_11868:
[----:B------:R-:W-:Y:S05]  /*2810*/  BSYNC B0 ;  /* 0x0000000000007941 */ /* 0x000fea0003800000 */
.L_x_11867:
        /* <DEDUP_REMOVED lines=9> */
.L_x_11866:
        /* <DEDUP_REMOVED lines=38> */
[----:B-1----:R-:W-:Y:S01]  /*2b10*/  CS2R R80, SRZ ;  /* 0x0000000000507805 */ /* 0x002fe2000001ff00 */
[----:B------:R-:W-:Y:S01]  /*2b20*/  FADD.FTZ R85, R4, R4 ;  /* 0x0000000404557221 */ /* 0x000fe20000010000 */
[----:B------:R-:W-:Y:S01]  /*2b30*/  IADD3 R90, R90, -R3, RZ ;  /* 0x800000035a5a7210 */ /* 0x000fe20007ffe0ff */
[----:B------:R-:W-:-:S02]  /*2b40*/  FADD.FTZ R84, R111, R111 ;  /* 0x0000006f6f547221 */ /* 0x000fc40000010000 */
[----:B------:R-:W-:Y:S02]  /*2b50*/  FADD.FTZ R82, R82, R82 ;  /* 0x0000005252527221 */ /* 0x000fe40000010000 */
.L_x_11916:
[----:B------:R-:W-:Y:S01]  /*2b60*/  SHF.R.S32.HI R123, RZ, 0x1f, R83 ;  /* 0x0000001fff7b7819 */ /* 0x000fe20000011453 */
[----:B------:R-:W-:Y:S01]  /*2b70*/  HFMA2.MMA R24, -RZ, RZ, 0, 0 ;  /* 0x00000000ff187435 */ /* 0x000fe200000001ff */
[----:B------:R-:W-:Y:S01]  /*2b80*/  IADD3 R2, R61, R58, RZ ;  /* 0x0000003a3d027210 */ /* 0x000fe20007ffe0ff */
[----:B-1-3--:R-:W-:Y:S01]  /*2b90*/  CS2R R22, SRZ ;  /* 0x0000000000167805 */ /* 0x00afe2000001ff00 */
[----:B------:R-:W-:Y:S01]  /*2ba0*/  IADD3 R54, -R10, c[0x0][0x168], RZ ;  /* 0x00005a000a367a10 */ /* 0x000fe20007ffe1ff */
[----:B------:R-:W-:Y:S01]  /*2bb0*/  IMAD R4, R123, c[0x0][0x1a0], RZ ;  /* 0x000068007b047a24 */ /* 0x000fe200078e02ff */
[----:B------:R-:W-:Y:S01]  /*2bc0*/  SHF.R.S32.HI R3, RZ, 0x1f, R2 ;  /* 0x0000001fff037819 */ /* 0x000fe20000011402 */
[----:B------:R-:W-:Y:S01]  /*2bd0*/  HFMA2.MMA R124, -RZ, RZ, 0, 0 ;  /* 0x00000000ff7c7435 */ /* 0x000fe200000001ff */
[----:B------:R-:W-:Y:S01]  /*2be0*/  SHF.L.U32 R142, R54, 0x1, RZ ;  /* 0x00000001368e7819 */ /* 0x000fe200000006ff */
[C---:B------:R-:W-:Y:S01]  /*2bf0*/  IMAD R7, R83.reuse, c[0x0][0x1a4], R4 ;  /* 0x0000690053077a24 */ /* 0x040fe200078e0204 */
[C---:B------:R-:W-:Y:S01]  /*2c00*/  IADD3 R20, R2.reuse, 0x20, RZ ;  /* 0x0000002002147810 */ /* 0x040fe20007ffe0ff */
[----:B------:R-:W-:Y:S01]  /*2c10*/  IMAD.WIDE.U32 R4, R83, c[0x0][0x1a0], R2 ;  /* 0x0000680053047a25 */ /* 0x000fe200078e0002 */
[C---:B------:R-:W-:Y:S01]  /*2c20*/  IADD3 R21, R2.reuse, 0x40, RZ ;  /* 0x0000004002157810 */ /* 0x040fe20007ffe0ff */
[----:B------:R-:W-:Y:S01]  /*2c30*/  HFMA2.MMA R126, -RZ, RZ, 0, 0 ;  /* 0x00000000ff7e7435 */ /* 0x000fe200000001ff */
[----:B------:R-:W-:Y:S01]  /*2c40*/  IADD3 R25, R2, 0x60, RZ ;  /* 0x0000006002197810 */ /* 0x000fe20007ffe0ff */
[----:B------:R-:W-:Y:S01]  /*2c50*/  HFMA2.MMA R113, -RZ, RZ, 0, 0 ;  /* 0x00000000ff717435 */ /* 0x000fe200000001ff */
[----:B------:R-:W-:Y:S01]  /*2c60*/  IADD3 R5, R5, R7, RZ ;  /* 0x0000000705057210 */ /* 0x000fe20007ffe0ff */
[----:B------:R-:W-:Y:S01]  /*2c70*/  CS2R R128, SRZ ;  /* 0x0000000000807805 */ /* 0x000fe2000001ff00 */
[----:B------:R-:W-:-:S02]  /*2c80*/  LEA R6, P0, R4, R62, 0x2 ;  /* 0x0000003e04067211 */ /* 0x000fc400078010ff */
[----:B------:R-:W-:Y:S02]  /*2c90*/  ISETP.GE.AND P1, PT, R20, R142, PT ;  /* 0x0000008e1400720c */ /* 0x000fe40003f26270 */
[----:B------:R-:W-:Y:S02]  /*2ca0*/  LEA.HI.X R7, R4, R60, R5, 0x2, P0 ;  /* 0x0000003c04077211 */ /* 0x000fe400000f1405 */
[CC--:B------:R-:W-:Y:S02]  /*2cb0*/  ISETP.GE.AND P0, PT, R2.reuse, R142.reuse, PT ;  /* 0x0000008e0200720c */ /* 0x0c0fe40003f06270 */
[-C--:B------:R-:W-:Y:S02]  /*2cc0*/  ISETP.GE.AND P2, PT, R21, R142.reuse, PT ;  /* 0x0000008e1500720c */ /* 0x080fe40003f46270 */
[----:B------:R-:W-:Y:S02]  /*2cd0*/  ISETP.GE.AND P3, PT, R25, R142, PT ;  /* 0x0000008e1900720c */ /* 0x000fe40003f66270 */
[----:B------:R-:W-:-:S02]  /*2ce0*/  IADD3 R95, R2, 0x80, RZ ;  /* 0x00000080025f7810 */ /* 0x000fc40007ffe0ff */
[C---:B------:R-:W-:Y:S01]  /*2cf0*/  IADD3 R97, R2.reuse, 0xa0, RZ ;  /* 0x000000a002617810 */ /* 0x040fe20007ffe0ff */
[----:B0-----:R0:W2:Y:S01]  /*2d00*/  @!P1 LDG.E R23, [R6.64+0x80] ;  /* 0x0000800a06179981 */ /* 0x0010a2000c1e1900 */
[----:B------:R-:W-:Y:S02]  /*2d10*/  MOV R93, RZ ;  /* 0x000000ff005d7202 */ /* 0x000fe40000000f00 */
[C---:B------:R-:W-:Y:S01]  /*2d20*/  IADD3 R101, R2.reuse, 0xc0, RZ ;  /* 0x000000c002657810 */ /* 0x040fe20007ffe0ff */
[----:B------:R0:W3:Y:S01]  /*2d30*/  @!P0 LDG.E R22, [R6.64] ;  /* 0x0000000a06168981 */ /* 0x0000e2000c1e1900 */
[C---:B------:R-:W-:Y:S02]  /*2d40*/  IADD3 R103, R2.reuse, 0xe0, RZ ;  /* 0x000000e002677810 */ /* 0x040fe40007ffe0ff */
[----:B------:R-:W-:Y:S01]  /*2d50*/  IADD3 R107, R2, 0x100, RZ ;  /* 0x00000100026b7810 */ /* 0x000fe20007ffe0ff */
[----:B------:R0:W4:Y:S01]  /*2d60*/  @!P2 LDG.E R24, [R6.64+0x100] ;  /* 0x0001000a0618a981 */ /* 0x000122000c1e1900 */
[----:B------:R-:W-:-:S02]  /*2d70*/  ISETP.GE.AND P5, PT, R95, R142, PT ;  /* 0x0000008e5f00720c */ /* 0x000fc40003fa6270 */
[----:B------:R-:W-:Y:S01]  /*2d80*/  IADD3 R109, R2, 0x120, RZ ;  /* 0x00000120026d7810 */ /* 0x000fe20007ffe0ff */
[----:B------:R0:W4:Y:S01]  /*2d90*/  @!P3 LDG.E R93, [R6.64+0x180] ;  /* 0x0001800a065db981 */ /* 0x000122000c1e1900 */
[-C--:B------:R-:W-:Y:S02]  /*2da0*/  ISETP.GE.AND P4, PT, R97, R142.reuse, PT ;  /* 0x0000008e6100720c */ /* 0x080fe40003f86270 */
[-C--:B------:R-:W-:Y:S02]  /*2db0*/  ISETP.GE.AND P0, PT, R101, R142.reuse, PT ;  /* 0x0000008e6500720c */ /* 0x080fe40003f06270 */
[-C--:B------:R-:W-:Y:S02]  /*2dc0*/  ISETP.GE.AND P1, PT, R103, R142.reuse, PT ;  /* 0x0000008e6700720c */ /* 0x080fe40003f26270 */
[-C--:B------:R-:W-:Y:S02]  /*2dd0*/  ISETP.GE.AND P2, PT, R107, R142.reuse, PT ;  /* 0x0000008e6b00720c */ /* 0x080fe40003f46270 */
[----:B------:R-:W-:Y:S01]  /*2de0*/  ISETP.GE.AND P3, PT, R109, R142, PT ;  /* 0x0000008e6d00720c */ /* 0x000fe20003f66270 */
[----:B------:R0:W4:Y:S01]  /*2df0*/  @!P5 LDG.E R124, [R6.64+0x200] ;  /* 0x0002000a067cd981 */ /* 0x000122000c1e1900 */
[----:B------:R-:W-:-:S02]  /*2e00*/  MOV R99, RZ ;  /* 0x000000ff00637202 */ /* 0x000fc40000000f00 */
[C---:B------:R-:W-:Y:S02]  /*2e10*/  IADD3 R115, R2.reuse, 0x140, RZ ;  /* 0x0000014002737810 */ /* 0x040fe40007ffe0ff */
[----:B------:R-:W-:Y:S01]  /*2e20*/  MOV R105, RZ ;  /* 0x000000ff00697202 */ /* 0x000fe20000000f00 */
[----:B------:R0:W4:Y:S01]  /*2e30*/  @!P0 LDG.E R126, [R6.64+0x300] ;  /* 0x0003000a067e8981 */ /* 0x000122000c1e1900 */
[C---:B------:R-:W-:Y:S02]  /*2e40*/  IADD3 R117, R2.reuse, 0x160, RZ ;  /* 0x0000016002757810 */ /* 0x040fe40007ffe0ff */
[C---:B------:R-:W-:Y:S01]  /*2e50*/  IADD3 R125, R2.reuse, 0x180, RZ ;  /* 0x00000180027d7810 */ /* 0x040fe20007ffe0ff */
[----:B------:R0:W4:Y:S01]  /*2e60*/  @!P4 LDG.E R99, [R6.64+0x280] ;  /* 0x0002800a0663c981 */ /* 0x000122000c1e1900 */
[C---:B------:R-:W-:Y:S02]  /*2e70*/  IADD3 R127, R2.reuse, 0x1a0, RZ ;  /* 0x000001a0027f7810 */ /* 0x040fe40007ffe0ff */
[----:B------:R-:W-:Y:S01]  /*2e80*/  ISETP.GE.AND P5, PT, R115, R142, PT ;  /* 0x0000008e7300720c */ /* 0x000fe20003fa6270 */
[----:B------:R0:W4:Y:S01]  /*2e90*/  @!P1 LDG.E R128, [R6.64+0x380] ;  /* 0x0003800a06809981 */ /* 0x000122000c1e1900 */
[----:B------:R-:W-:-:S02]  /*2ea0*/  IADD3 R131, R2, 0x1c0, RZ ;  /* 0x000001c002837810 */ /* 0x000fc40007ffe0ff */
[----:B------:R-:W-:Y:S01]  /*2eb0*/  IADD3 R132, R2, 0x1e0, RZ ;  /* 0x000001e002847810 */ /* 0x000fe20007ffe0ff */
[----:B------:R0:W4:Y:S01]  /*2ec0*/  @!P2 LDG.E R105, [R6.64+0x400] ;  /* 0x0004000a0669a981 */ /* 0x000122000c1e1900 */
[-C--:B------:R-:W-:Y:S02]  /*2ed0*/  ISETP.GE.AND P4, PT, R117, R142.reuse, PT ;  /* 0x0000008e7500720c */ /* 0x080fe40003f86270 */
[-C--:B------:R-:W-:Y:S01]  /*2ee0*/  ISETP.GE.AND P0, PT, R125, R142.reuse, PT ;  /* 0x0000008e7d00720c */ /* 0x080fe20003f06270 */
[----:B------:R0:W4:Y:S01]  /*2ef0*/  @!P3 LDG.E R113, [R6.64+0x480] ;  /* 0x0004800a0671b981 */ /* 0x000122000c1e1900 */
[-C--:B------:R-:W-:Y:S01]  /*2f00*/  ISETP.GE.AND P1, PT, R127, R142.reuse, PT ;  /* 0x0000008e7f00720c */ /* 0x080fe20003f26270 */
[----:B------:R-:W-:Y:S01]  /*2f10*/  HFMA2.MMA R121, -RZ, RZ, 0, 0 ;  /* 0x00000000ff797435 */ /* 0x000fe200000001ff */
[-C--:B------:R-:W-:Y:S01]  /*2f20*/  ISETP.GE.AND P2, PT, R131, R142.reuse, PT ;  /* 0x0000008e8300720c */ /* 0x080fe20003f46270 */
[----:B------:R-:W-:Y:S01]  /*2f30*/  HFMA2.MMA R130, -RZ, RZ, 0, 0 ;  /* 0x00000000ff827435 */ /* 0x000fe200000001ff */
[----:B------:R-:W-:-:S02]  /*2f40*/  ISETP.GE.AND P3, PT, R132, R142, PT ;  /* 0x0000008e8400720c */ /* 0x000fc40003f66270 */
[----:B------:R-:W-:Y:S02]  /*2f50*/  MOV R111, RZ ;  /* 0x000000ff006f7202 */ /* 0x000fe40000000f00 */
[----:B------:R-:W-:Y:S02]  /*2f60*/  MOV R119, RZ ;  /* 0x000000ff00777202 */ /* 0x000fe40000000f00 */
[----:B------:R-:W-:Y:S01]  /*2f70*/  MOV R133, RZ ;  /* 0x000000ff00857202 */ /* 0x000fe20000000f00 */
        /* <DEDUP_REMOVED lines=9> */
[C---:B------:R-:W-:Y:S02]  /*3010*/  IMAD R4, R123.reuse, c[0x0][0x1c0], RZ ;  /* 0x000070007b047a24 */ /* 0x040fe400078e02ff */
[----:B------:R-:W-:Y:S01]  /*3020*/  IMAD R134, R123, c[0x0][0x188], RZ ;  /* 0x000062007b867a24 */ /* 0x000fe200078e02ff */
[----:B------:R-:W-:Y:S01]  /*3030*/  IADD3 R19, R19, R5, RZ ;  /* 0x0000000513137210 */ /* 0x000fe20007ffe0ff */
[C---:B------:R-:W-:Y:S02]  /*3040*/  IMAD R137, R83.reuse, c[0x0][0x1c4], R4 ;  /* 0x0000710053897a24 */ /* 0x040fe400078e0204 */
[----:B------:R-:W-:-:S04]  /*3050*/  IMAD.WIDE.U32 R4, R83, c[0x0][0x1c0], R2 ;  /* 0x0000700053047a25 */ /* 0x000fc800078e0002 */
[C---:B------:R-:W-:Y:S02]  /*3060*/  IMAD R135, R83.reuse, c[0x0][0x18c], R134 ;  /* 0x0000630053877a24 */ /* 0x040fe400078e0286 */
[----:B0-----:R-:W-:Y:S01]  /*3070*/  IMAD.WIDE.U32 R6, R83, c[0x0][0x188], R18 ;  /* 0x0000620053067a25 */ /* 0x001fe200078e0012 */
[----:B------:R-:W-:Y:S02]  /*3080*/  ISETP.GE.AND P2, PT, R20, R142, PT ;  /* 0x0000008e1400720c */ /* 0x000fe40003f46270 */
[----:B------:R-:W-:Y:S02]  /*3090*/  IADD3 R3, R5, R137, RZ ;  /* 0x0000008905037210 */ /* 0x000fe40007ffe0ff */
[----:B------:R-:W-:Y:S02]  /*30a0*/  LEA R18, P4, R4, R59, 0x2 ;  /* 0x0000003b04127211 */ /* 0x000fe400078810ff */
[----:B------:R-:W-:Y:S02]  /*30b0*/  IADD3 R5, R7, R135, RZ ;  /* 0x0000008707057210 */ /* 0x000fe40007ffe0ff */
[----:B------:R-:W-:-:S02]  /*30c0*/  LEA R20, P1, R6, c[0x0][0x220], 0x3 ;  /* 0x0000880006147a11 */ /* 0x000fc400078218ff */
[----:B------:R-:W-:Y:S02]  /*30d0*/  ISETP.GE.AND P3, PT, R21, R142, PT ;  /* 0x0000008e1500720c */ /* 0x000fe40003f66270 */
[----:B------:R-:W-:Y:S02]  /*30e0*/  LEA.HI.X R19, R4, R57, R3, 0x2, P4 ;  /* 0x0000003904137211 */ /* 0x000fe400020f1403 */
[----:B------:R-:W-:Y:S02]  /*30f0*/  LEA.HI.X R21, R6, c[0x0][0x224], R5, 0x3, P1 ;  /* 0x0000890006157a11 */ /* 0x000fe400008f1c05 */
[C---:B------:R-:W-:Y:S02]  /*3100*/  IADD3 R3, R66.reuse, 0x100, RZ ;  /* 0x0000010042037810 */ /* 0x040fe40007ffe0ff */
[C---:B------:R-:W-:Y:S02]  /*3110*/  IADD3 R5, R66.reuse, 0x120, RZ ;  /* 0x0000012042057810 */ /* 0x040fe40007ffe0ff */
[----:B------:R-:W-:-:S02]  /*3120*/  IADD3 R7, R66, 0x140, RZ ;  /* 0x0000014042077810 */ /* 0x000fc40007ffe0ff */
[-C--:B------:R-:W-:Y:S02]  /*3130*/  LEA.HI.SX32 R6, R3, R66.reuse, 0x1b ;  /* 0x0000004203067211 */ /* 0x080fe400078fdaff */
[----:B------:R-:W-:Y:S02]  /*3140*/  LEA.HI.SX32 R134, R5, R66, 0x1b ;  /* 0x0000004205867211 */ /* 0x000fe400078fdaff */
[C---:B------:R-:W-:Y:S02]  /*3150*/  IADD3 R3, R66.reuse, 0x160, RZ ;  /* 0x0000016042037810 */ /* 0x040fe40007ffe0ff */
[----:B------:R-:W-:Y:S02]  /*3160*/  IADD3 R5, R66, 0x180, RZ ;  /* 0x0000018042057810 */ /* 0x000fe40007ffe0ff */
[----:B------:R-:W-:Y:S01]  /*3170*/  ISETP.GE.AND P0, PT, R2, R142, PT ;  /* 0x0000008e0200720c */ /* 0x000fe20003f06270 */
[----:B------:R-:W-:Y:S01]  /*3180*/  HFMA2.MMA R4, -RZ, RZ, 0, 0 ;  /* 0x00000000ff047435 */ /* 0x000fe200000001ff */
[----:B------:R-:W-:-:S02]  /*3190*/  LEA.HI.SX32 R136, R5, R66, 0x1b ;  /* 0x0000004205887211 */ /* 0x000fc400078fdaff */
[-C--:B------:R-:W-:Y:S01]  /*31a0*/  ISETP.GE.AND P1, PT, R25, R142.reuse, PT ;  /* 0x0000008e1900720c */ /* 0x080fe20003f26270 */
[----:B------:R-:W-:Y:S01]  /*31b0*/  HFMA2.MMA R25, -RZ, RZ, 0, 0 ;  /* 0x00000000ff197435 */ /* 0x000fe200000001ff */
[-C--:B------:R-:W-:Y:S02]  /*31c0*/  ISETP.GE.AND P4, PT, R97, R142.reuse, PT ;  /* 0x0000008e6100720c */ /* 0x080fe40003f86270 */
[----:B------:R-:W-:Y:S01]  /*31d0*/  ISETP.GE.AND P5, PT, R101, R142, PT ;  /* 0x0000008e6500720c */ /* 0x000fe20003fa6270 */
[----:B------:R-:W-:Y:S02]  /*31e0*/  HFMA2.MMA R140, -RZ, RZ, 0, 0 ;  /* 0x00000000ff8c7435 */ /* 0x000fe400000001ff */
[----:B------:R-:W-:Y:S01]  /*31f0*/  HFMA2.MMA R135, -RZ, RZ, 0, 0 ;  /* 0x00000000ff877435 */ /* 0x000fe200000001ff */
[----:B------:R-:W-:Y:S02]  /*3200*/  MOV R137, RZ ;  /* 0x000000ff00897202 */ /* 0x000fe40000000f00 */
[----:B------:R-:W-:Y:S01]  /*3210*/  MOV R139, RZ ;  /* 0x000000ff008b7202 */ /* 0x000fe20000000f00 */
[----:B---3--:R0:W-:Y:S04]  /*3220*/  STS [R53], R22 ;  /* 0x0000001635007388 */ /* 0x0081e80000000800 */
[----:B--2---:R1:W-:Y:S04]  /*3230*/  STS [R52+0x80], R23 ;  /* 0x0000801734007388 */ /* 0x0043e80000000800 */
[----:B----4-:R2:W-:Y:S01]  /*3240*/  STS [R51+0x100], R24 ;  /* 0x0001001833007388 */ /* 0x0105e20000000800 */
[----:B0-----:R-:W-:-:S03]  /*3250*/  LEA.HI.SX32 R22, R7, R66, 0x1b ;  /* 0x0000004207167211 */ /* 0x001fc600078fdaff */
[----:B------:R-:W-:Y:S01]  /*3260*/  STS [R50+0x180], R93 ;  /* 0x0001805d32007388 */ /* 0x000fe20000000800 */
[C---:B------:R-:W-:Y:S02]  /*3270*/  IADD3 R7, R66.reuse, 0x1a0, RZ ;  /* 0x000001a042077810 */ /* 0x040fe40007ffe0ff */
[C---:B-1----:R-:W-:Y:S01]  /*3280*/  IADD3 R23, R66.reuse, 0x1c0, RZ ;  /* 0x000001c042177810 */ /* 0x042fe20007ffe0ff */
[----:B------:R0:W-:Y:S01]  /*3290*/  STS [R49+0x200], R124 ;  /* 0x0002007c31007388 */ /* 0x0001e20000000800 */
[-C--:B--2---:R-:W-:Y:S02]  /*32a0*/  LEA.HI.SX32 R24, R3, R66.reuse, 0x1b ;  /* 0x0000004203187211 */ /* 0x084fe400078fdaff */
[----:B------:R-:W-:Y:S01]  /*32b0*/  LEA.HI.SX32 R5, R7, R66, 0x1b ;  /* 0x0000004207057211 */ /* 0x000fe200078fdaff */
[----:B------:R1:W2:Y:S04]  /*32c0*/  LDG.E.64 R2, [R20.64] ;  /* 0x0000000a14027981 */ /* 0x0002a8000c1e1b00 */
[----:B------:R-:W-:Y:S01]  /*32d0*/  STS [R48+0x280], R99 ;  /* 0x0002806330007388 */ /* 0x000fe20000000800 */
[----:B0-----:R-:W-:-:S03]  /*32e0*/  IADD3 R49, R66, 0x1e0, RZ ;  /* 0x000001e042317810 */ /* 0x001fc60007ffe0ff */
[----:B------:R-:W-:Y:S01]  /*32f0*/  STS [R47+0x300], R126 ;  /* 0x0003007e2f007388 */ /* 0x000fe20000000800 */
[----:B------:R-:W-:-:S03]  /*3300*/  LEA.HI.SX32 R138, R49, R66, 0x1b ;  /* 0x00000042318a7211 */ /* 0x000fc600078fdaff */
[----:B------:R0:W-:Y:S04]  /*3310*/  STS [R45+0x380], R128 ;  /* 0x000380802d007388 */ /* 0x0001e80000000800 */
[----:B------:R-:W-:Y:S04]  /*3320*/  STS [R6.X4+0x400], R105 ;  /* 0x0004006906007388 */ /* 0x000fe80000004800 */
[----:B------:R-:W-:Y:S01]  /*3330*/  STS [R134.X4+0x480], R113 ;  /* 0x0004807186007388 */ /* 0x000fe20000004800 */
[----:B0-----:R-:W-:Y:S02]  /*3340*/  LEA.HI.SX32 R128, R23, R66, 0x1b ;  /* 0x0000004217807211 */ /* 0x001fe400078fdaff */
[----:B------:R-:W-:Y:S01]  /*3350*/  MOV R48, RZ ;  /* 0x000000ff00307202 */ /* 0x000fe20000000f00 */
[----:B-1----:R-:W-:Y:S01]  /*3360*/  CS2R R20, SRZ ;  /* 0x0000000000147805 */ /* 0x002fe2000001ff00 */
[----:B------:R-:W-:Y:S04]  /*3370*/  STS [R22.X4+0x500], R111 ;  /* 0x0005006f16007388 */ /* 0x000fe80000004800 */
[----:B------:R-:W-:Y:S04]  /*3380*/  STS [R24.X4+0x580], R121 ;  /* 0x0005807918007388 */ /* 0x000fe80000004800 */
[----:B------:R-:W-:Y:S04]  /*3390*/  STS [R136.X4+0x600], R119 ;  /* 0x0006007788007388 */ /* 0x000fe80000004800 */
[----:B------:R-:W-:Y:S04]  /*33a0*/  STS [R5.X4+0x680], R130 ;  /* 0x0006808205007388 */ /* 0x000fe80000004800 */
[----:B------:R0:W-:Y:S04]  /*33b0*/  STS [R128.X4+0x700], R129 ;  /* 0x0007008180007388 */ /* 0x0001e80000004800 */
[----:B------:R1:W-:Y:S01]  /*33c0*/  STS [R138.X4+0x780], R133 ;  /* 0x000780858a007388 */ /* 0x0003e20000004800 */
[----:B------:R-:W-:-:S06]  /*33d0*/  NOP ;  /* 0x0000000000007918 */ /* 0x000fcc0000000000 */
[----:B------:R3:W4:Y:S01]  /*33e0*/  @!P0 LDG.E R4, [R18.64] ;  /* 0x0000000a12048981 */ /* 0x000722000c1e1900 */
[-C--:B------:R-:W-:Y:S01]  /*33f0*/  ISETP.GE.AND P0, PT, R95, R142.reuse, PT ;  /* 0x0000008e5f00720c */ /* 0x080fe20003f06270 */
[----:B0-----:R-:W-:Y:S02]  /*3400*/  HFMA2.MMA R129, -RZ, RZ, 0, 0 ;  /* 0x00000000ff817435 */ /* 0x001fe400000001ff */
[----:B------:R3:W4:Y:S01]  /*3410*/  @!P3 LDG.E R48, [R18.64+0x100] ;  /* 0x0001000a1230b981 */ /* 0x000722000c1e1900 */
[----:B------:R-:W-:-:S03]  /*3420*/  ISETP.GE.AND P3, PT, R107, R142, PT ;  /* 0x0000008e6b00720c */ /* 0x000fc60003f66270 */
[----:B------:R3:W4:Y:S01]  /*3430*/  @!P2 LDG.E R25, [R18.64+0x80] ;  /* 0x0000800a1219a981 */ /* 0x000722000c1e1900 */
[----:B------:R-:W-:-:S03]  /*3440*/  ISETP.GE.AND P2, PT, R103, R142, PT ;  /* 0x0000008e6700720c */ /* 0x000fc60003f46270 */
[----:B------:R3:W4:Y:S01]  /*3450*/  @!P1 LDG.E R21, [R18.64+0x180] ;  /* 0x0001800a12159981 */ /* 0x000722000c1e1900 */
[-C--:B------:R-:W-:Y:S02]  /*3460*/  ISETP.GE.AND P1, PT, R115, R142.reuse, PT ;  /* 0x0000008e7300720c */ /* 0x080fe40003f26270 */
[----:B------:R-:W-:Y:S01]  /*3470*/  MOV R130, RZ ;  /* 0x000000ff00827202 */ /* 0x000fe20000000f00 */
[----:B------:R3:W4:Y:S01]  /*3480*/  @!P4 LDG.E R129, [R18.64+0x280] ;  /* 0x0002800a1281c981 */ /* 0x000722000c1e1900 */
[----:B-1----:R-:W-:Y:S02]  /*3490*/  MOV R133, RZ ;  /* 0x000000ff00857202 */ /* 0x002fe40000000f00 */
[----:B------:R-:W-:Y:S01]  /*34a0*/  ISETP.GE.AND P4, PT, R125, R142, PT ;  /* 0x0000008e7d00720c */ /* 0x000fe20003f86270 */
[----:B------:R3:W4:Y:S01]  /*34b0*/  @!P5 LDG.E R20, [R18.64+0x300] ;  /* 0x0003000a1214d981 */ /* 0x000722000c1e1900 */
[----:B------:R-:W-:-:S03]  /*34c0*/  MOV R125, RZ ;  /* 0x000000ff007d7202 */ /* 0x000fc60000000f00 */
[----:B------:R3:W4:Y:S01]  /*34d0*/  @!P0 LDG.E R130, [R18.64+0x200] ;  /* 0x0002000a12828981 */ /* 0x000722000c1e1900 */
[-C--:B------:R-:W-:Y:S02]  /*34e0*/  ISETP.GE.AND P0, PT, R109, R142.reuse, PT ;  /* 0x0000008e6d00720c */ /* 0x080fe40003f06270 */
[-C--:B------:R-:W-:Y:S01]  /*34f0*/  ISETP.GE.AND P5, PT, R117, R142.reuse, PT ;  /* 0x0000008e7500720c */ /* 0x080fe20003fa6270 */
        /* <DEDUP_REMOVED lines=9> */
[----:B------:R3:W4:Y:S04]  /*3590*/  @!P0 LDG.E R127, [R18.64+0x480] ;  /* 0x0004800a127f8981 */ /* 0x000728000c1e1900 */
[----:B------:R3:W4:Y:S04]  /*35a0*/  @!P5 LDG.E R135, [R18.64+0x580] ;  /* 0x0005800a1287d981 */ /* 0x000728000c1e1900 */
[----:B------:R3:W4:Y:S04]  /*35b0*/  @!P4 LDG.E R131, [R18.64+0x600] ;  /* 0x0006000a1283c981 */ /* 0x000728000c1e1900 */
[----:B------:R3:W4:Y:S04]  /*35c0*/  @!P3 LDG.E R132, [R18.64+0x680] ;  /* 0x0006800a1284b981 */ /* 0x000728000c1e1900 */
[----:B------:R3:W4:Y:S04]  /*35d0*/  @!P2 LDG.E R137, [R18.64+0x700] ;  /* 0x0007000a1289a981 */ /* 0x000728000c1e1900 */
[----:B------:R3:W4:Y:S01]  /*35e0*/  @!P1 LDG.E R139, [R18.64+0x780] ;  /* 0x0007800a128b9981 */ /* 0x000722000c1e1900 */
[----:B------:R-:W-:-:S02]  /*35f0*/  SHF.L.U32 R7, R66, 0x4, RZ ;  /* 0x0000000442077819 */ /* 0x000fc400000006ff */
[C---:B------:R-:W-:Y:S02]  /*3600*/  IADD3 R45, R66.reuse, 0x20, RZ ;  /* 0x00000020422d7810 */ /* 0x040fe40007ffe0ff */
[----:B------:R-:W-:Y:S02]  /*3610*/  LEA.HI.SX32 R23, R7, R7, 0x1b ;  /* 0x0000000707177211 */ /* 0x000fe400078fdaff */
[C---:B------:R-:W-:Y:S02]  /*3620*/  IADD3 R7, R66.reuse, 0x80, RZ ;  /* 0x0000008042077810 */ /* 0x040fe40007ffe0ff */
[-C--:B------:R-:W-:Y:S01]  /*3630*/  LEA.HI.SX32 R53, R66, R66.reuse, 0x1b ;  /* 0x0000004242357211 */ /* 0x080fe200078fdaff */
[----:B------:R-:W-:Y:S01]  /*3640*/  FADD.FTZ R93, R34, R74 ;  /* 0x0000004a225d7221 */ /* 0x000fe20000010000 */
[----:B---3--:R-:W-:Y:S01]  /*3650*/  IADD3 R19, R66, 0x40, RZ ;  /* 0x0000004042137810 */ /* 0x008fe20007ffe0ff */
[----:B------:R-:W0:Y:S01]  /*3660*/  LDS R126, [R23.X4] ;  /* 0x00000000177e7984 */ /* 0x000e220000004800 */
[----:B------:R-:W-:-:S02]  /*3670*/  LEA.HI.SX32 R52, R45, R66, 0x1b ;  /* 0x000000422d347211 */ /* 0x000fc400078fdaff */
[----:B------:R-:W-:Y:S01]  /*3680*/  IADD3 R45, R66, 0x60, RZ ;  /* 0x00000060422d7810 */ /* 0x000fe20007ffe0ff */
[----:B------:R-:W1:Y:S01]  /*3690*/  LDS R124, [R23.X4+0x4] ;  /* 0x00000400177c7984 */ /* 0x000e620000004800 */
[-C--:B------:R-:W-:Y:S02]  /*36a0*/  LEA.HI.SX32 R7, R7, R66.reuse, 0x1b ;  /* 0x0000004207077211 */ /* 0x080fe400078fdaff */
[----:B------:R-:W-:Y:S01]  /*36b0*/  SHF.L.U32 R53, R53, 0x2, RZ ;  /* 0x0000000235357819 */ /* 0x000fe200000006ff */
[----:B------:R-:W3:Y:S01]  /*36c0*/  LDS R121, [R23.X4+0x8] ;  /* 0x0000080017797984 */ /* 0x000ee20000004800 */
[-C--:B------:R-:W-:Y:S02]  /*36d0*/  LEA.HI.SX32 R51, R19, R66.reuse, 0x1b ;  /* 0x0000004213337211 */ /* 0x080fe400078fdaff */
[----:B------:R-:W-:Y:S01]  /*36e0*/  LEA.HI.SX32 R45, R45, R66, 0x1b ;  /* 0x000000422d2d7211 */ /* 0x000fe200078fdaff */
[----:B------:R-:W0:Y:S01]  /*36f0*/  LDS R119, [R23.X4+0xc] ;  /* 0x00000c0017777984 */ /* 0x000e220000004800 */
[----:B------:R-:W-:-:S02]  /*3700*/  SHF.L.U32 R52, R52, 0x2, RZ ;  /* 0x0000000234347819 */ /* 0x000fc400000006ff */
[----:B------:R-:W-:Y:S01]  /*3710*/  SHF.L.U32 R49, R7, 0x2, RZ ;  /* 0x0000000207317819 */ /* 0x000fe200000006ff */
[----:B------:R-:W-:Y:S01]  /*3720*/  LDS R117, [R23.X4+0x10] ;  /* 0x0000100017757984 */ /* 0x000fe20000004800 */
[----:B------:R-:W-:Y:S02]  /*3730*/  ISETP.NE.AND P0, PT, R159, RZ, PT ;  /* 0x000000ff9f00720c */ /* 0x000fe40003f05270 */
[----:B------:R-:W-:Y:S01]  /*3740*/  SHF.L.U32 R51, R51, 0x2, RZ ;  /* 0x0000000233337819 */ /* 0x000fe200000006ff */
[----:B------:R-:W0:Y:S01]  /*3750*/  LDS R115, [R23.X4+0x14] ;  /* 0x0000140017737984 */ /* 0x000e220000004800 */
[----:B------:R-:W-:-:S03]  /*3760*/  SHF.L.U32 R50, R45, 0x2, RZ ;  /* 0x000000022d327819 */ /* 0x000fc600000006ff */
[----:B------:R-:W-:Y:S01]  /*3770*/  LDS R113, [R23.X4+0x18] ;  /* 0x0000180017717984 */ /* 0x000fe20000004800 */
[----:B------:R-:W-:-:S03]  /*3780*/  IADD3 R47, R66, 0xa0, RZ ;  /* 0x000000a0422f7810 */ /* 0x000fc60007ffe0ff */
        /* <DEDUP_REMOVED lines=8> */
[----:B------:R-:W0:Y:S01]  /*3810*/  LDS R95, [R23.X4+0x3c] ;  /* 0x00003c00175f7984 */ /* 0x000e220000004800 */
[----:B------:R-:W-:-:S02]  /*3820*/  IADD3 R45, R66, 0xc0, RZ ;  /* 0x000000c0422d7810 */ /* 0x000fc40007ffe0ff */
[----:B------:R-:W-:Y:S02]  /*3830*/  ISETP.LT.OR P2, PT, R157, 0x2, P0 ;  /* 0x000000029d00780c */ /* 0x000fe40000741670 */
[-C--:B------:R-:W-:Y:S02]  /*3840*/  LEA.HI.SX32 R47, R47, R66.reuse, 0x1b ;  /* 0x000000422f2f7211 */ /* 0x080fe400078fdaff */
[----:B------:R-:W-:Y:S02]  /*3850*/  ISETP.NE.AND P1, PT, R68, RZ, PT ;  /* 0x000000ff4400720c */ /* 0x000fe40003f25270 */
[----:B------:R-:W-:Y:S01]  /*3860*/  LEA.HI.SX32 R45, R45, R66, 0x1b ;  /* 0x000000422d2d7211 */ /* 0x000fe200078fdaff */
[----:B--2---:R-:W-:Y:S02]  /*3870*/  FMUL.FTZ R19, R2, 1.4426950216293334961 ;  /* 0x3fb8aa3b02137820 */ /* 0x004fe40000410000 */
[----:B------:R-:W-:-:S04]  /*3880*/  FMUL.FTZ R7, R3, R93 ;  /* 0x0000005d03077220 */ /* 0x000fc80000410000 */
[----:B------:R-:W-:-:S04]  /*3890*/  FMUL.RZ R18, R7, 0.15915493667125701904 ;  /* 0x3e22f98307127820 */ /* 0x000fc8000040c000 */
[----:B------:R-:W-:Y:S01]  /*38a0*/  MUFU.COS R7, R18 ;  /* 0x0000001200077308 */ /* 0x000fe20000000000 */
[----:B----4-:R2:W-:Y:S04]  /*38b0*/  STS [R53+0x840], R4 ;  /* 0x0008400435007388 */ /* 0x0105e80000000800 */
[----:B------:R4:W-:Y:S01]  /*38c0*/  STS [R52+0x8c0], R25 ;  /* 0x0008c01934007388 */ /* 0x0009e20000000800 */
[----:B--2---:R-:W-:-:S03]  /*38d0*/  FMUL.FTZ R4, R93, R19 ;  /* 0x000000135d047220 */ /* 0x004fc60000410000 */
[----:B------:R2:W-:Y:S04]  /*38e0*/  STS [R51+0x940], R48 ;  /* 0x0009403033007388 */ /* 0x0005e80000000800 */
[----:B------:R0:W-:Y:S01]  /*38f0*/  STS [R50+0x9c0], R21 ;  /* 0x0009c01532007388 */ /* 0x0001e20000000800 */
[----:B----4-:R-:W-:Y:S01]  /*3900*/  IADD3 R25, R66, 0xe0, RZ ;  /* 0x000000e042197810 */ /* 0x010fe20007ffe0ff */
[----:B------:R-:W4:Y:S03]  /*3910*/  MUFU.EX2 R4, R4 ;  /* 0x0000000400047308 */ /* 0x000f260000000800 */
[----:B------:R-:W-:Y:S02]  /*3920*/  LEA.HI.SX32 R25, R25, R66, 0x1b ;  /* 0x0000004219197211 */ /* 0x000fe400078fdaff */
[----:B--2---:R-:W-:-:S03]  /*3930*/  SHF.L.U32 R48, R47, 0x2, RZ ;  /* 0x000000022f307819 */ /* 0x004fc600000006ff */
[----:B0-----:R0:W2:Y:S01]  /*3940*/  MUFU.SIN R21, R18 ;  /* 0x0000001200157308 */ /* 0x0010a20000000400 */
[----:B------:R-:W-:Y:S02]  /*3950*/  SHF.L.U32 R47, R45, 0x2, RZ ;  /* 0x000000022d2f7819 */ /* 0x000fe400000006ff */
[----:B------:R-:W-:Y:S01]  /*3960*/  SHF.L.U32 R45, R25, 0x2, RZ ;  /* 0x00000002192d7819 */ /* 0x000fe200000006ff */
[----:B------:R1:W-:Y:S04]  /*3970*/  STS [R49+0xa40], R130 ;  /* 0x000a408231007388 */ /* 0x0003e80000000800 */
[----:B------:R-:W-:Y:S01]  /*3980*/  STS [R48+0xac0], R129 ;  /* 0x000ac08130007388 */ /* 0x000fe20000000800 */
[----:B0-----:R-:W-:-:S03]  /*3990*/  LEA R18, R90, R83, 0x8 ;  /* 0x000000535a127211 */ /* 0x001fc600078e40ff */
[----:B------:R4:W-:Y:S01]  /*39a0*/  STS [R47+0xb40], R20 ;  /* 0x000b40142f007388 */ /* 0x0009e20000000800 */
[----:B-1----:R-:W-:-:S03]  /*39b0*/  @!P2 IADD3 R130, R157, -0x2, RZ ;  /* 0xfffffffe9d82a810 */ /* 0x002fc60007ffe0ff */
[----:B------:R-:W-:Y:S01]  /*39c0*/  STS [R45+0xbc0], R140 ;  /* 0x000bc08c2d007388 */ /* 0x000fe20000000800 */
[----:B------:R-:W-:-:S03]  /*39d0*/  @P1 IADD3 R18, R68, 0x200, RZ ;  /* 0x0000020044121810 */ /* 0x000fc60007ffe0ff */
[----:B------:R-:W-:Y:S01]  /*39e0*/  STS [R6.X4+0xc40], R133 ;  /* 0x000c408506007388 */ /* 0x000fe20000004800 */
[----:B------:R-:W-:-:S03]  /*39f0*/  @!P2 IMAD R25, R130, c[0x0][0x16c], R83 ;  /* 0x00005b008219aa24 */ /* 0x000fc600078e0253 */
[----:B------:R-:W-:Y:S01]  /*3a00*/  STS [R134.X4+0xcc0], R127 ;  /* 0x000cc07f86007388 */ /* 0x000fe20000004800 */
[----:B----4-:R-:W-:-:S03]  /*3a10*/  FMUL.FTZ R20, R4, R7 ;  /* 0x0000000704147220 */ /* 0x010fc60000410000 */
[----:B------:R0:W-:Y:S01]  /*3a20*/  STS [R22.X4+0xd40], R125 ;  /* 0x000d407d16007388 */ /* 0x0001e20000004800 */
[----:B--2---:R-:W-:-:S03]  /*3a30*/  FMUL.FTZ R21, R4, R21 ;  /* 0x0000001504157220 */ /* 0x004fc60000410000 */
[----:B------:R-:W-:Y:S04]  /*3a40*/  STS [R24.X4+0xdc0], R135 ;  /* 0x000dc08718007388 */ /* 0x000fe80000004800 */
[----:B------:R-:W-:Y:S01]  /*3a50*/  STS [R136.X4+0xe40], R131 ;  /* 0x000e408388007388 */ /* 0x000fe20000004800 */
[----:B0-----:R-:W-:-:S03]  /*3a60*/  SHF.L.U32 R125, R18, 0x3, RZ ;  /* 0x00000003127d7819 */ /* 0x001fc600000006ff */
[----:B------:R0:W-:Y:S04]  /*3a70*/  STS [R5.X4+0xec0], R132 ;  /* 0x000ec08405007388 */ /* 0x0001e80000004800 */
[----:B------:R-:W-:Y:S04]  /*3a80*/  STS [R128.X4+0xf40], R137 ;  /* 0x000f408980007388 */ /* 0x000fe80000004800 */
[----:B------:R1:W-:Y:S01]  /*3a90*/  STS [R138.X4+0xfc0], R139 ;  /* 0x000fc08b8a007388 */ /* 0x0003e20000004800 */
[----:B------:R-:W-:-:S06]  /*3aa0*/  NOP ;  /* 0x0000000000007918 */ /* 0x000fcc0000000000 */
[----:B0-----:R-:W-:Y:S01]  /*3ab0*/  @!P2 IMAD.WIDE R4, R25, 0x10, R16 ;  /* 0x000000101904a825 */ /* 0x001fe200078e0210 */
[----:B------:R-:W0:Y:S04]  /*3ac0*/  LDS R152, [R23.X4+0x840] ;  /* 0x0008400017987984 */ /* 0x000e280000004800 */
[----:B------:R-:W2:Y:S04]  /*3ad0*/  LDS R150, [R23.X4+0x844] ;  /* 0x0008440017967984 */ /* 0x000ea80000004800 */
        /* <DEDUP_REMOVED lines=15> */
[----:B------:R-:W-:-:S04]  /*3bd0*/  FADD.FTZ R140, R33, R74 ;  /* 0x0000004a218c7221 */ /* 0x000fc80000010000 */
[----:B------:R-:W-:Y:S01]  /*3be0*/  FMUL.FTZ R18, R3, R140 ;  /* 0x0000008c03127220 */ /* 0x000fe20000410000 */
[----:B------:R-:W-:Y:S01]  /*3bf0*/  CS2R R6, SRZ ;  /* 0x0000000000067805 */ /* 0x000fe2000001ff00 */
[----:B------:R-:W-:Y:S02]  /*3c00*/  BAR.SYNC.DEFER_BLOCKING 0x0 ;  /* 0x0000000000007b1d */ /* 0x000fe40000010000 */
[----:B------:R-:W-:Y:S02]  /*3c10*/  FMUL.RZ R127, R18, 0.15915493667125701904 ;  /* 0x3e22f983127f7820 */ /* 0x000fe4000040c000 */
[----:B------:R-:W-:Y:S02]  /*3c20*/  FMUL.FTZ R18, R140, R19 ;  /* 0x000000138c127220 */ /* 0x000fe40000410000 */
[--C-:B-1----:R-:W-:Y:S02]  /*3c30*/  FADD.FTZ R138, R32, R74.reuse ;  /* 0x0000004a208a7221 */ /* 0x102fe40000010000 */
[----:B------:R-:W-:Y:S01]  /*3c40*/  FADD.FTZ R136, R31, R74 ;  /* 0x0000004a1f887221 */ /* 0x000fe20000010000 */
[----:B------:R-:W-:Y:S01]  /*3c50*/  MUFU.SIN R137, R127 ;  /* 0x0000007f00897308 */ /* 0x000fe20000000400 */
[----:B------:R-:W-:-:S02]  /*3c60*/  FMUL.FTZ R22, R3, R138 ;  /* 0x0000008a03167220 */ /* 0x000fc40000410000 */
[----:B------:R-:W-:-:S05]  /*3c70*/  FADD.FTZ R134, R30, R74 ;  /* 0x0000004a1e867221 */ /* 0x000fca0000010000 */
[----:B------:R-:W1:Y:S01]  /*3c80*/  MUFU.EX2 R18, R18 ;  /* 0x0000001200127308 */ /* 0x000e620000000800 */
[----:B------:R-:W-:Y:S01]  /*3c90*/  FMUL.RZ R125, R22, 0.15915493667125701904 ;  /* 0x3e22f983167d7820 */ /* 0x000fe2000040c000 */
[----:B------:R0:W5:Y:S06]  /*3ca0*/  @!P2 LDG.E.64 R6, [R4.64+0x8] ;  /* 0x0000080a0406a981 */ /* 0x00016c000c1e1b00 */
[----:B------:R0:W1:Y:S01]  /*3cb0*/  MUFU.COS R139, R127 ;  /* 0x0000007f008b7308 */ /* 0x0000620000000000 */
[----:B------:R-:W-:Y:S02]  /*3cc0*/  FADD.FTZ R132, R29, R74 ;  /* 0x0000004a1d847221 */ /* 0x000fe40000010000 */
[----:B0-----:R-:W-:-:S02]  /*3cd0*/  FMUL.FTZ R5, R3, R136 ;  /* 0x0000008803057220 */ /* 0x001fc40000410000 */
[-C--:B------:R-:W-:Y:S02]  /*3ce0*/  FMUL.FTZ R4, R138, R19.reuse ;  /* 0x000000138a047220 */ /* 0x080fe40000410000 */
[----:B------:R-:W-:Y:S02]  /*3cf0*/  FMUL.RZ R127, R5, 0.15915493667125701904 ;  /* 0x3e22f983057f7820 */ /* 0x000fe4000040c000 */
[----:B------:R-:W-:Y:S01]  /*3d00*/  FMUL.FTZ R5, R136, R19 ;  /* 0x0000001388057220 */ /* 0x000fe20000410000 */
[----:B------:R-:W-:Y:S01]  /*3d10*/  MUFU.SIN R133, R125 ;  /* 0x0000007d00857308 */ /* 0x000fe20000000400 */
[----:B------:R-:W-:-:S04]  /*3d20*/  FMUL.FTZ R23, R3, R134 ;  /* 0x0000008603177220 */ /* 0x000fc80000410000 */
[----:B------:R-:W-:-:S03]  /*3d30*/  FMUL.RZ R129, R23, 0.15915493667125701904 ;  /* 0x3e22f98317817820 */ /* 0x000fc6000040c000 */
[----:B------:R0:W-:Y:S01]  /*3d40*/  MUFU.COS R135, R125 ;  /* 0x0000007d00877308 */ /* 0x0001e20000000000 */
[----:B------:R-:W-:-:S07]  /*3d50*/  FMUL.FTZ R23, R134, R19 ;  /* 0x0000001386177220 */ /* 0x000fce0000410000 */
[----:B------:R-:W2:Y:S01]  /*3d60*/  MUFU.EX2 R4, R4 ;  /* 0x0000000400047308 */ /* 0x000ea20000000800 */
[----:B0-----:R-:W-:Y:S02]  /*3d70*/  FMUL.FTZ R125, R3, R132 ;  /* 0x00000084037d7220 */ /* 0x001fe40000410000 */
[----:B-1----:R-:W-:Y:S02]  /*3d80*/  FMUL.FTZ R137, R18, R137 ;  /* 0x0000008912897220 */ /* 0x002fe40000410000 */
[----:B------:R-:W-:-:S03]  /*3d90*/  FMUL.RZ R145, R125, 0.15915493667125701904 ;  /* 0x3e22f9837d917820 */ /* 0x000fc6000040c000 */
[----:B------:R-:W-:Y:S01]  /*3da0*/  MUFU.SIN R22, R127 ;  /* 0x0000007f00167308 */ /* 0x000fe20000000400 */
[----:B------:R-:W-:-:S07]  /*3db0*/  FMUL.FTZ R125, R126, R93 ;  /* 0x0000005d7e7d7220 */ /* 0x000fce0000410000 */
[----:B------:R0:W-:Y:S08]  /*3dc0*/  MUFU.COS R128, R127 ;  /* 0x0000007f00807308 */ /* 0x0001f00000000000 */
[----:B------:R-:W1:Y:S01]  /*3dd0*/  MUFU.EX2 R5, R5 ;  /* 0x0000000500057308 */ /* 0x000e620000000800 */
[----:B0-----:R-:W-:-:S04]  /*3de0*/  FMUL.FTZ R127, R124, R93 ;  /* 0x0000005d7c7f7220 */ /* 0x001fc80000410000 */
[C---:B------:R-:W-:Y:S02]  /*3df0*/  FMUL.FTZ R162, R42.reuse, R127 ;  /* 0x0000007f2aa27220 */ /* 0x040fe40000410000 */
[----:B------:R-:W-:Y:S01]  /*3e00*/  FMUL.FTZ R164, R42, R125 ;  /* 0x0000007d2aa47220 */ /* 0x000fe20000410000 */
[----:B------:R-:W-:Y:S01]  /*3e10*/  MUFU.SIN R142, R129 ;  /* 0x00000081008e7308 */ /* 0x000fe20000000400 */
[----:B------:R-:W-:Y:S02]  /*3e20*/  FMUL.FTZ R139, R18, R139 ;  /* 0x0000008b128b7220 */ /* 0x000fe40000410000 */
[----:B------:R-:W-:-:S05]  /*3e30*/  FMUL.FTZ R125, R137, R162 ;  /* 0x000000a2897d7220 */ /* 0x000fca0000410000 */
[----:B------:R1:W-:Y:S01]  /*3e40*/  MUFU.COS R144, R129 ;  /* 0x0000008100907308 */ /* 0x0003e20000000000 */
[----:B------:R-:W-:Y:S02]  /*3e50*/  FADD.FTZ R130, R28, R74 ;  /* 0x0000004a1c827221 */ /* 0x000fe40000010000 */
[----:B------:R-:W-:-:S05]  /*3e60*/  FMUL.FTZ R127, R137, R164 ;  /* 0x000000a4897f7220 */ /* 0x000fca0000410000 */
[----:B------:R-:W0:Y:S01]  /*3e70*/  MUFU.EX2 R23, R23 ;  /* 0x0000001700177308 */ /* 0x000e220000000800 */
[C---:B--2---:R-:W-:Y:S02]  /*3e80*/  FMUL.FTZ R135, R4.reuse, R135 ;  /* 0x0000008704877220 */ /* 0x044fe40000410000 */
[----:B------:R-:W-:Y:S02]  /*3e90*/  FMUL.FTZ R133, R4, R133 ;  /* 0x0000008504857220 */ /* 0x000fe40000410000 */
[----:B---3--:R-:W-:Y:S02]  /*3ea0*/  FMUL.FTZ R158, R121, R140 ;  /* 0x0000008c799e7220 */ /* 0x008fe40000410000 */
[----:B------:R-:W-:Y:S02]  /*3eb0*/  FFMA.FTZ R125, R139, R164, -R125 ;  /* 0x000000a48b7d7223 */ /* 0x000fe4000001087d */
[----:B------:R-:W-:Y:S02]  /*3ec0*/  FMUL.FTZ R4, R132, R19 ;  /* 0x0000001384047220 */ /* 0x000fe40000410000 */
[----:B------:R-:W-:-:S02]  /*3ed0*/  FMUL.FTZ R18, R3, R130 ;  /* 0x0000008203127220 */ /* 0x000fc40000410000 */
[----:B------:R-:W-:Y:S02]  /*3ee0*/  FMUL.FTZ R160, R119, R140 ;  /* 0x0000008c77a07220 */ /* 0x000fe40000410000 */
[----:B------:R-:W-:Y:S02]  /*3ef0*/  FFMA.FTZ R127, R139, R162, R127 ;  /* 0x000000a28b7f7223 */ /* 0x000fe4000001007f */
[----:B-1----:R-:W-:Y:S02]  /*3f00*/  FMUL.FTZ R129, R5, R22 ;  /* 0x0000001605817220 */ /* 0x002fe40000410000 */
[----:B------:R-:W-:Y:S01]  /*3f10*/  FFMA.FTZ R22, R41, R158, R125 ;  /* 0x0000009e29167223 */ /* 0x000fe2000001007d */
[----:B------:R-:W-:Y:S01]  /*3f20*/  MUFU.SIN R143, R145 ;  /* 0x00000091008f7308 */ /* 0x000fe20000000400 */
[----:B------:R-:W-:Y:S02]  /*3f30*/  FMUL.RZ R170, R18, 0.15915493667125701904 ;  /* 0x3e22f98312aa7820 */ /* 0x000fe4000040c000 */
[----:B------:R-:W-:-:S02]  /*3f40*/  FMUL.FTZ R131, R5, R128 ;  /* 0x0000008005837220 */ /* 0x000fc40000410000 */
[----:B------:R-:W-:Y:S02]  /*3f50*/  FFMA.FTZ R18, R41, R160, R127 ;  /* 0x000000a029127223 */ /* 0x000fe4000001007f */
[----:B------:R-:W-:Y:S01]  /*3f60*/  FMUL.FTZ R128, R133, R22 ;  /* 0x0000001685807220 */ /* 0x000fe20000410000 */
[----:B------:R-:W1:Y:S01]  /*3f70*/  MUFU.EX2 R4, R4 ;  /* 0x0000000400047308 */ /* 0x000e620000000800 */
[C---:B0-----:R-:W-:Y:S02]  /*3f80*/  FMUL.FTZ R127, R23.reuse, R144 ;  /* 0x00000090177f7220 */ /* 0x041fe40000410000 */
[----:B------:R-:W-:Y:S02]  /*3f90*/  FMUL.FTZ R125, R23, R142 ;  /* 0x0000008e177d7220 */ /* 0x000fe40000410000 */
[-C--:B------:R-:W-:Y:S02]  /*3fa0*/  FMUL.FTZ R23, R133, R18.reuse ;  /* 0x0000001285177220 */ /* 0x080fe40000410000 */
[----:B------:R-:W-:-:S02]  /*3fb0*/  FFMA.FTZ R128, R135, R18, R128 ;  /* 0x0000001287807223 */ /* 0x000fc40000010080 */
[----:B------:R-:W-:Y:S01]  /*3fc0*/  FMUL.FTZ R155, R115, R138 ;  /* 0x0000008a739b7220 */ /* 0x000fe20000410000 */
[----:B------:R-:W0:Y:S01]  /*3fd0*/  MUFU.COS R141, R145 ;  /* 0x00000091008d7308 */ /* 0x000e220000000000 */
[----:B------:R-:W-:Y:S02]  /*3fe0*/  FFMA.FTZ R23, R135, R22, -R23 ;  /* 0x0000001687177223 */ /* 0x000fe40000010817 */
[----:B------:R-:W-:Y:S02]  /*3ff0*/  FMUL.FTZ R167, R117, R138 ;  /* 0x0000008a75a77220 */ /* 0x000fe40000410000 */
[C---:B------:R-:W-:Y:S02]  /*4000*/  FFMA.FTZ R166, R40.reuse, R155, R128 ;  /* 0x0000009b28a67223 */ /* 0x040fe40000010080 */
[----:B------:R-:W-:Y:S02]  /*4010*/  FFMA.FTZ R22, R40, R167, R23 ;  /* 0x000000a728167223 */ /* 0x000fe40000010017 */
[----:B------:R-:W-:-:S02]  /*4020*/  FMUL.FTZ R23, R129, R166 ;  /* 0x000000a681177220 */ /* 0x000fc40000410000 */
[----:B------:R-:W-:Y:S02]  /*4030*/  FMUL.FTZ R18, R21, R137 ;  /* 0x0000008915127220 */ /* 0x000fe40000410000 */
[----:B-1----:R-:W-:Y:S02]  /*4040*/  FMUL.FTZ R142, R4, R143 ;  /* 0x0000008f048e7220 */ /* 0x002fe40000410000 */
[-C--:B------:R-:W-:Y:S02]  /*4050*/  FFMA.FTZ R143, R131, R22.reuse, -R23 ;  /* 0x00000016838f7223 */ /* 0x080fe40000010817 */
[----:B------:R-:W-:Y:S02]  /*4060*/  FMUL.FTZ R23, R129, R22 ;  /* 0x0000001681177220 */ /* 0x000fe40000410000 */
[C---:B------:R-:W-:Y:S02]  /*4070*/  FMUL.FTZ R144, R20.reuse, R137 ;  /* 0x0000008914907220 */ /* 0x040fe40000410000 */
[----:B------:R-:W-:Y:S01]  /*4080*/  FFMA.FTZ R22, R20, R139, -R18 ;  /* 0x0000008b14167223 */ /* 0x000fe20000010812 */
[----:B------:R-:W-:Y:S01]  /*4090*/  MUFU.SIN R5, R170 ;  /* 0x000000aa00057308 */ /* 0x000fe20000000400 */
[----:B------:R-:W-:-:S02]  /*40a0*/  FFMA.FTZ R166, R131, R166, R23 ;  /* 0x000000a683a67223 */ /* 0x000fc40000010017 */
[----:B------:R-:W-:Y:S02]  /*40b0*/  FADD.FTZ R128, R27, R74 ;  /* 0x0000004a1b807221 */ /* 0x000fe40000010000 */
[----:B------:R-:W-:Y:S02]  /*40c0*/  FFMA.FTZ R144, R21, R139, R144 ;  /* 0x0000008b15907223 */ /* 0x000fe40000010090 */
[----:B------:R-:W-:Y:S01]  /*40d0*/  FMUL.FTZ R23, R133, R22 ;  /* 0x0000001685177220 */ /* 0x000fe20000410000 */
[----:B------:R1:W-:Y:S01]  /*40e0*/  MUFU.COS R145, R170 ;  /* 0x000000aa00917308 */ /* 0x0003e20000000000 */
[----:B0-----:R-:W-:Y:S02]  /*40f0*/  FMUL.FTZ R141, R4, R141 ;  /* 0x0000008d048d7220 */ /* 0x001fe40000410000 */
[----:B------:R-:W-:Y:S02]  /*4100*/  FMUL.FTZ R4, R130, R19 ;  /* 0x0000001382047220 */ /* 0x000fe40000410000 */
[----:B------:R-:W-:-:S02]  /*4110*/  FMUL.FTZ R18, R3, R128 ;  /* 0x0000008003127220 */ /* 0x000fc40000410000 */
[----:B-1----:R-:W-:Y:S02]  /*4120*/  FMUL.FTZ R170, R111, R136 ;  /* 0x000000886faa7220 */ /* 0x002fe40000410000 */
[----:B------:R-:W-:Y:S02]  /*4130*/  FFMA.FTZ R174, R135, R144, R23 ;  /* 0x0000009087ae7223 */ /* 0x000fe40000010017 */
[----:B------:R-:W-:Y:S02]  /*4140*/  FMUL.FTZ R172, R113, R136 ;  /* 0x0000008871ac7220 */ /* 0x000fe40000410000 */
[----:B------:R-:W-:Y:S02]  /*4150*/  FFMA.FTZ R178, R39, R170, R166 ;  /* 0x000000aa27b27223 */ /* 0x000fe400000100a6 */
[----:B------:R-:W-:Y:S01]  /*4160*/  FMUL.FTZ R144, R133, R144 ;  /* 0x0000009085907220 */ /* 0x000fe20000410000 */
[----:B------:R-:W0:Y:S01]  /*4170*/  MUFU.EX2 R4, R4 ;  /* 0x0000000400047308 */ /* 0x000e220000000800 */
[----:B------:R-:W-:-:S02]  /*4180*/  FMUL.RZ R177, R18, 0.15915493667125701904 ;  /* 0x3e22f98312b17820 */ /* 0x000fc4000040c000 */
[----:B------:R-:W-:Y:S02]  /*4190*/  FFMA.FTZ R176, R39, R172, R143 ;  /* 0x000000ac27b07223 */ /* 0x000fe4000001008f */
[----:B------:R-:W-:Y:S02]  /*41a0*/  FMUL.FTZ R23, R125, R178 ;  /* 0x000000b27d177220 */ /* 0x000fe40000410000 */
[----:B------:R-:W-:Y:S02]  /*41b0*/  FFMA.FTZ R144, R135, R22, -R144 ;  /* 0x0000001687907223 */ /* 0x000fe40000010890 */
[----:B------:R-:W-:Y:S02]  /*41c0*/  FMUL.FTZ R18, R129, R174 ;  /* 0x000000ae81127220 */ /* 0x000fe40000410000 */
[----:B------:R-:W-:Y:S02]  /*41d0*/  FFMA.FTZ R23, R127, R176, -R23 ;  /* 0x000000b07f177223 */ /* 0x000fe40000010817 */
[----:B------:R-:W-:-:S02]  /*41e0*/  FFMA.FTZ R18, R131, R144, -R18 ;  /* 0x0000009083127223 */ /* 0x000fc40000010812 */
[----:B------:R-:W-:Y:S02]  /*41f0*/  FMUL.FTZ R176, R125, R176 ;  /* 0x000000b07db07220 */ /* 0x000fe40000410000 */
[----:B------:R-:W-:Y:S02]  /*4200*/  FMUL.FTZ R144, R129, R144 ;  /* 0x0000009081907220 */ /* 0x000fe40000410000 */
[----:B------:R-:W-:Y:S02]  /*4210*/  FMUL.FTZ R171, R109, R134 ;  /* 0x000000866dab7220 */ /* 0x000fe40000410000 */
[----:B------:R-:W-:Y:S02]  /*4220*/  FFMA.FTZ R176, R127, R178, R176 ;  /* 0x000000b27fb07223 */ /* 0x000fe400000100b0 */
[----:B------:R-:W-:Y:S02]  /*4230*/  FMUL.FTZ R173, R107, R134 ;  /* 0x000000866bad7220 */ /* 0x000fe40000410000 */
[----:B------:R-:W-:-:S02]  /*4240*/  FFMA.FTZ R144, R131, R174, R144 ;  /* 0x000000ae83907223 */ /* 0x000fc40000010090 */
[----:B------:R-:W-:Y:S02]  /*4250*/  FMUL.FTZ R19, R128, R19 ;  /* 0x0000001380137220 */ /* 0x000fe40000410000 */
[C---:B------:R-:W-:Y:S02]  /*4260*/  FFMA.FTZ R23, R38.reuse, R171, R23 ;  /* 0x000000ab26177223 */ /* 0x040fe40000010017 */
[----:B------:R-:W-:Y:S02]  /*4270*/  FFMA.FTZ R176, R38, R173, R176 ;  /* 0x000000ad26b07223 */ /* 0x000fe400000100b0 */
[----:B------:R-:W-:Y:S01]  /*4280*/  FMUL.FTZ R22, R125, R144 ;  /* 0x000000907d167220 */ /* 0x000fe20000410000 */
[----:B------:R-:W-:Y:S01]  /*4290*/  MUFU.EX2 R19, R19 ;  /* 0x0000001300137308 */ /* 0x000fe20000000800 */
[----:B------:R-:W-:Y:S02]  /*42a0*/  FMUL.FTZ R175, R142, R23 ;  /* 0x000000178eaf7220 */ /* 0x000fe40000410000 */
[----:B0-----:R-:W-:-:S02]  /*42b0*/  FMUL.FTZ R145, R4, R145 ;  /* 0x0000009104917220 */ /* 0x001fc40000410000 */
[----:B------:R-:W-:Y:S02]  /*42c0*/  FMUL.FTZ R143, R4, R5 ;  /* 0x00000005048f7220 */ /* 0x000fe40000410000 */
[----:B------:R-:W-:Y:S01]  /*42d0*/  FMUL.FTZ R4, R142, R176 ;  /* 0x000000b08e047220 */ /* 0x000fe20000410000 */
[----:B------:R-:W0:Y:S01]  /*42e0*/  MUFU.COS R166, R177 ;  /* 0x000000b100a67308 */ /* 0x000e220000000000 */
[-C--:B------:R-:W-:Y:S02]  /*42f0*/  FFMA.FTZ R22, R127, R18.reuse, -R22 ;  /* 0x000000127f167223 */ /* 0x080fe40000010816 */
[----:B------:R-:W-:-:S05]  /*4300*/  FMUL.FTZ R18, R125, R18 ;  /* 0x000000127d127220 */ /* 0x000fca0000410000 */
[----:B------:R-:W1:Y:S01]  /*4310*/  MUFU.SIN R174, R177 ;  /* 0x000000b100ae7308 */ /* 0x000e620000000400 */
[----:B------:R-:W-:Y:S02]  /*4320*/  FFMA.FTZ R175, R141, R176, R175 ;  /* 0x000000b08daf7223 */ /* 0x000fe400000100af */
[-C--:B------:R-:W-:Y:S02]  /*4330*/  FMUL.FTZ R176, R103, R132.reuse ;  /* 0x0000008467b07220 */ /* 0x080fe40000410000 */
[----:B------:R-:W-:Y:S02]  /*4340*/  FFMA.FTZ R4, R141, R23, -R4 ;  /* 0x000000178d047223 */ /* 0x000fe40000010804 */
[----:B------:R-:W-:Y:S02]  /*4350*/  FMUL.FTZ R178, R105, R132 ;  /* 0x0000008469b27220 */ /* 0x000fe40000410000 */
[----:B------:R-:W-:Y:S02]  /*4360*/  FFMA.FTZ R18, R127, R144, R18 ;  /* 0x000000907f127223 */ /* 0x000fe40000010012 */
[----:B------:R-:W-:-:S02]  /*4370*/  FFMA.FTZ R180, R37, R176, R175 ;  /* 0x000000b025b47223 */ /* 0x000fc400000100af */
[----:B------:R-:W-:Y:S02]  /*4380*/  FFMA.FTZ R144, R37, R178, R4 ;  /* 0x000000b225907223 */ /* 0x000fe40000010004 */
[C---:B------:R-:W-:Y:S02]  /*4390*/  FMUL.FTZ R4, R142.reuse, R18 ;  /* 0x000000128e047220 */ /* 0x040fe40000410000 */
[----:B------:R-:W-:Y:S02]  /*43a0*/  FMUL.FTZ R5, R143, R180 ;  /* 0x000000b48f057220 */ /* 0x000fe40000410000 */
[-C--:B------:R-:W-:Y:S02]  /*43b0*/  FFMA.FTZ R4, R141, R22.reuse, -R4 ;  /* 0x000000168d047223 */ /* 0x080fe40000010804 */
[----:B------:R-:W-:Y:S02]  /*43c0*/  FMUL.FTZ R22, R142, R22 ;  /* 0x000000168e167220 */ /* 0x000fe40000410000 */
[----:B0-----:R-:W-:-:S02]  /*43d0*/  FMUL.FTZ R166, R19, R166 ;  /* 0x000000a613a67220 */ /* 0x001fc40000410000 */
[----:B-1----:R-:W-:Y:S02]  /*43e0*/  FMUL.FTZ R174, R19, R174 ;  /* 0x000000ae13ae7220 */ /* 0x002fe40000410000 */
[-C--:B------:R-:W-:Y:S02]  /*43f0*/  FMUL.FTZ R19, R143, R144.reuse ;  /* 0x000000908f137220 */ /* 0x080fe40000410000 */
[----:B------:R-:W-:Y:S02]  /*4400*/  FFMA.FTZ R5, R145, R144, -R5 ;  /* 0x0000009091057223 */ /* 0x000fe40000010805 */
[----:B------:R-:W-:Y:S02]  /*4410*/  FMUL.FTZ R175, R101, R130 ;  /* 0x0000008265af7220 */ /* 0x000fe40000410000 */
[----:B------:R-:W-:Y:S02]  /*4420*/  FFMA.FTZ R22, R141, R18, R22 ;  /* 0x000000128d167223 */ /* 0x000fe40000010016 */
[----:B------:R-:W-:-:S02]  /*4430*/  FFMA.FTZ R19, R145, R180, R19 ;  /* 0x000000b491137223 */ /* 0x000fc40000010013 */
[----:B------:R-:W-:Y:S02]  /*4440*/  FMUL.FTZ R177, R99, R130 ;  /* 0x0000008263b17220 */ /* 0x000fe40000410000 */
[----:B------:R-:W-:Y:S01]  /*4450*/  FFMA.FTZ R23, R36, R175, R5 ;  /* 0x000000af24177223 */ /* 0x000fe20000010005 */
[----:B------:R-:W-:Y:S01]  /*4460*/  ISETP.NE.AND P2, PT, R68, 0x1f, PT ;  /* 0x0000001f4400780c */ /* 0x000fe20003f45270 */
[C---:B------:R-:W-:Y:S02]  /*4470*/  FMUL.FTZ R18, R143.reuse, R4 ;  /* 0x000000048f127220 */ /* 0x040fe40000410000 */
[----:B------:R-:W-:Y:S02]  /*4480*/  FMUL.FTZ R5, R143, R22 ;  /* 0x000000168f057220 */ /* 0x000fe40000410000 */
[----:B------:R-:W-:Y:S02]  /*4490*/  FFMA.FTZ R179, R36, R177, R19 ;  /* 0x000000b124b37223 */ /* 0x000fe40000010013 */
[----:B------:R-:W-:-:S02]  /*44a0*/  FMUL.FTZ R180, R174, R23 ;  /* 0x00000017aeb47220 */ /* 0x000fc40000410000 */
[C---:B------:R-:W-:Y:S02]  /*44b0*/  FFMA.FTZ R19, R145.reuse, R22, R18 ;  /* 0x0000001691137223 */ /* 0x040fe40000010012 */
[----:B------:R-:W-:Y:S02]  /*44c0*/  FFMA.FTZ R5, R145, R4, -R5 ;  /* 0x0000000491057223 */ /* 0x000fe40000010805 */
[-C--:B------:R-:W-:Y:S02]  /*44d0*/  FMUL.FTZ R144, R174, R179.reuse ;  /* 0x000000b3ae907220 */ /* 0x080fe40000410000 */
[----:B------:R-:W-:Y:S02]  /*44e0*/  FFMA.FTZ R182, R166, R179, R180 ;  /* 0x000000b3a6b67223 */ /* 0x000fe400000100b4 */
[C---:B------:R-:W-:Y:S02]  /*44f0*/  FMUL.FTZ R179, R174.reuse, R19 ;  /* 0x00000013aeb37220 */ /* 0x040fe40000410000 */
[----:B------:R-:W-:-:S02]  /*4500*/  FMUL.FTZ R4, R174, R5 ;  /* 0x00000005ae047220 */ /* 0x000fc40000410000 */
[C---:B------:R-:W-:Y:S02]  /*4510*/  FFMA.FTZ R179, R166.reuse, R5, -R179 ;  /* 0x00000005a6b37223 */ /* 0x040fe400000108b3 */
[C---:B------:R-:W-:Y:S02]  /*4520*/  FFMA.FTZ R5, R166.reuse, R19, R4 ;  /* 0x00000013a6057223 */ /* 0x040fe40000010004 */
[----:B------:R0:W1:Y:S01]  /*4530*/  @P2 LDS.64 R18, [R68.X8+0x3558] ;  /* 0x0035580044122984 */ /* 0x0000620000008a00 */
[----:B------:R-:W-:Y:S01]  /*4540*/  FFMA.FTZ R23, R166, R23, -R144 ;  /* 0x00000017a6177223 */ /* 0x000fe20000010890 */
[----:B------:R-:W-:Y:S01]  /*4550*/  BSSY B0, `(.L_x_11870) ;  /* 0x000000f000007945 */ /* 0x000fe20003800000 */
[-C--:B------:R-:W-:Y:S02]  /*4560*/  FMUL.FTZ R180, R97, R128.reuse ;  /* 0x0000008061b47220 */ /* 0x080fe40000410000 */
[----:B------:R-:W-:Y:S02]  /*4570*/  FMUL.FTZ R144, R95, R128 ;  /* 0x000000805f907220 */ /* 0x000fe40000410000 */
[----:B------:R-:W-:-:S02]  /*4580*/  FFMA.FTZ R181, R35, R180, R23 ;  /* 0x000000b423b57223 */ /* 0x000fc40000010017 */
[----:B------:R-:W-:Y:S01]  /*4590*/  FFMA.FTZ R182, R35, R144, R182 ;  /* 0x0000009023b67223 */ /* 0x000fe200000100b6 */
[----:B------:R-:W-:Y:S05]  /*45a0*/  @P2 BRA `(.L_x_11871) ;  /* 0x0000009000002947 */ /* 0x000fea0003800000 */
[----:B0---4-:R-:W-:Y:S02]  /*45b0*/  ISETP.NE.AND P3, PT, R157, c[0x0][0x174], PT ;  /* 0x00005d009d007a0c */ /* 0x011fe40003f65270 */
[----:B-1----:R-:W-:-:S11]  /*45c0*/  MOV R18, 0x3f800000 ;  /* 0x3f80000000127802 */ /* 0x002fd60000000f00 */
[----:B------:R-:W-:-:S04]  /*45d0*/  @P3 IADD3 R19, -R56, c[0x0][0x174], RZ ;  /* 0x00005d0038133a10 */ /* 0x000fc80007ffe1ff */
[----:B------:R-:W-:-:S04]  /*45e0*/  @P3 LEA.HI R4, R19, R19, RZ, 0x1 ;  /* 0x0000001313043211 */ /* 0x000fc800078f08ff */
[----:B------:R-:W-:-:S04]  /*45f0*/  @P3 LOP3.LUT R4, R4, 0xfffffe, RZ, 0xc0, !PT ;  /* 0x00fffffe04043812 */ /* 0x000fc800078ec0ff */
[----:B------:R-:W-:Y:S02]  /*4600*/  @P3 IADD3 R4, -R4, R19, RZ ;  /* 0x0000001304043210 */ /* 0x000fe40007ffe1ff */
[----:B------:R-:W-:Y:S02]  /*4610*/  MOV R19, RZ ;  /* 0x000000ff00137202 */ /* 0x000fe40000000f00 */
[----:B------:R-:W-:-:S05]  /*4620*/  @P3 LEA R4, R4, R83, 0x8 ;  /* 0x0000005304043211 */ /* 0x000fca00078e40ff */
[----:B------:R0:W1:Y:S02]  /*4630*/  @P3 LDS.64 R18, [R4.X8+0x2550] ;  /* 0x0025500004123984 */ /* 0x0000640000008a00 */
.L_x_11871:
[----:B0---4-:R-:W-:Y:S05]  /*4640*/  BSYNC B0 ;  /* 0x0000000000007941 */ /* 0x011fea0003800000 */
.L_x_11870:
[----:B------:R-:W0:Y:S01]  /*4650*/  SHFL.UP PT, R184, R181, 0x1, RZ ;  /* 0x04200000b5b87989 */ /* 0x000e2200000e00ff */
[----:B------:R-:W-:Y:S01]  /*4660*/  ISETP.GE.AND P3, PT, R66, 0x1, PT ;  /* 0x000000014200780c */ /* 0x000fe20003f66270 */
[----:B------:R-:W-:Y:S01]  /*4670*/  FMUL.FTZ R169, R82, R169 ;  /* 0x000000a952a97220 */ /* 0x000fe20000410000 */
[----:B------:R-:W-:Y:S01]  /*4680*/  MOV R190, c[0x0][0x2bc] ;  /* 0x0000af0000be7a02 */ /* 0x000fe20000000f00 */
[----:B------:R-:W2:Y:S01]  /*4690*/  SHFL.UP PT, R186, R182, 0x1, RZ ;  /* 0x04200000b6ba7989 */ /* 0x000ea200000e00ff */
[----:B------:R-:W-:Y:S01]  /*46a0*/  FMUL.FTZ R163, R84, R163 ;  /* 0x000000a354a37220 */ /* 0x000fe20000410000 */
[----:B------:R-:W-:Y:S01]  /*46b0*/  ISETP.GE.OR P0, PT, R157, c[0x0][0x174], P0 ;  /* 0x00005d009d007a0c */ /* 0x000fe20000706670 */
[----:B------:R-:W-:Y:S01]  /*46c0*/  BSSY B0, `(.L_x_11872) ;  /* 0x00000f2000007945 */ /* 0x000fe20003800000 */
[----:B------:R-:W3:Y:S01]  /*46d0*/  SHFL.UP PT, R4, R179, 0x1, RZ ;  /* 0x04200000b3047989 */ /* 0x000ee200000e00ff */
[----:B------:R-:W-:-:S03]  /*46e0*/  SHF.R.U32.HI R192, RZ, 0x1, R190 ;  /* 0x00000001ffc07819 */ /* 0x000fc600000116be */
[----:B------:R-:W4:Y:S02]  /*46f0*/  SHFL.UP PT, R22, R5, 0x1, RZ ;  /* 0x0420000005167989 */ /* 0x000f2400000e00ff */
[----:B------:R-:W-:Y:S02]  /*4700*/  IMAD R189, R192, R77, RZ ;  /* 0x0000004dc0bd7224 */ /* 0x000fe400078e02ff */
[C---:B0-----:R-:W-:Y:S02]  /*4710*/  FMUL.FTZ R185, R5.reuse, R184 ;  /* 0x000000b805b97220 */ /* 0x041fe40000410000 */
[-C--:B--2---:R-:W-:Y:S02]  /*4720*/  FMUL.FTZ R183, R5, R186.reuse ;  /* 0x000000ba05b77220 */ /* 0x084fe40000410000 */
[----:B------:R-:W-:Y:S02]  /*4730*/  FFMA.FTZ R185, R179, R186, R185 ;  /* 0x000000bab3b97223 */ /* 0x000fe400000100b9 */
[----:B---3--:R-:W-:-:S02]  /*4740*/  FMUL.FTZ R23, R5, R4 ;  /* 0x0000000405177220 */ /* 0x008fc40000410000 */
[C---:B------:R-:W-:Y:S02]  /*4750*/  FFMA.FTZ R184, R179.reuse, R184, -R183 ;  /* 0x000000b8b3b87223 */ /* 0x040fe400000108b7 */
[-C--:B----4-:R-:W-:Y:S01]  /*4760*/  FFMA.FTZ R188, R179, R22.reuse, R23 ;  /* 0x00000016b3bc7223 */ /* 0x090fe20000010017 */
[----:B------:R-:W-:Y:S01]  /*4770*/  MOV R23, c[0x0][0x2b8] ;  /* 0x0000ae0000177a02 */ /* 0x000fe20000000f00 */
[C---:B------:R-:W-:Y:S02]  /*4780*/  FMUL.FTZ R22, R5.reuse, R22 ;  /* 0x0000001605167220 */ /* 0x040fe40000410000 */
[----:B------:R-:W-:Y:S01]  /*4790*/  @P3 FADD.FTZ R182, R182, R185 ;  /* 0x000000b9b6b63221 */ /* 0x000fe20000010000 */
[----:B------:R-:W-:Y:S01]  /*47a0*/  FSEL R188, R5, R188, !P3 ;  /* 0x000000bc05bc7208 */ /* 0x000fe20005800000 */
[----:B------:R-:W-:Y:S01]  /*47b0*/  @P3 FADD.FTZ R181, R181, R184 ;  /* 0x000000b8b5b53221 */ /* 0x000fe20000010000 */
[----:B------:R-:W-:Y:S01]  /*47c0*/  MOV R5, c[0x0][0x29c] ;  /* 0x0000a70000057a02 */ /* 0x000fe20000000f00 */
[----:B------:R-:W-:Y:S01]  /*47d0*/  @P3 FFMA.FTZ R179, R179, R4, -R22 ;  /* 0x00000004b3b33223 */ /* 0x000fe20000010816 */
[----:B------:R-:W0:Y:S01]  /*47e0*/  SHFL.UP PT, R186, R182, 0x2, RZ ;  /* 0x04400000b6ba7989 */ /* 0x000e2200000e00ff */
[----:B------:R-:W-:-:S02]  /*47f0*/  MOV R4, c[0x0][0x298] ;  /* 0x0000a60000047a02 */ /* 0x000fc40000000f00 */
[--C-:B------:R-:W-:Y:S01]  /*4800*/  SHF.R.U32.HI R22, RZ, 0x1, R5.reuse ;  /* 0x00000001ff167819 */ /* 0x100fe20000011605 */
[----:B------:R-:W2:Y:S01]  /*4810*/  SHFL.UP PT, R185, R181, 0x2, RZ ;  /* 0x04400000b5b97989 */ /* 0x000ea200000e00ff */
[----:B------:R-:W-:Y:S02]  /*4820*/  SHF.R.U64 R4, R4, 0x1, R5 ;  /* 0x0000000104047819 */ /* 0x000fe40000001205 */
[----:B------:R-:W-:Y:S01]  /*4830*/  SHF.R.U64 R190, R23, 0x1, R190 ;  /* 0x0000000117be7819 */ /* 0x000fe200000012be */
[----:B------:R-:W3:Y:S01]  /*4840*/  SHFL.UP PT, R183, R179, 0x2, RZ ;  /* 0x04400000b3b77989 */ /* 0x000ee200000e00ff */
[-C--:B------:R-:W-:Y:S01]  /*4850*/  IMAD R5, R22, R77.reuse, RZ ;  /* 0x0000004d16057224 */ /* 0x080fe200078e02ff */
[----:B------:R-:W-:Y:S01]  /*4860*/  ISETP.GE.AND P3, PT, R66, 0x2, PT ;  /* 0x000000024200780c */ /* 0x000fe20003f66270 */
[----:B------:R-:W-:Y:S01]  /*4870*/  IMAD.WIDE.U32 R22, R4, R77, RZ ;  /* 0x0000004d04167225 */ /* 0x000fe200078e00ff */
[----:B------:R-:W4:Y:S03]  /*4880*/  SHFL.UP PT, R184, R188, 0x2, RZ ;  /* 0x04400000bcb87989 */ /* 0x000f2600000e00ff */
[----:B------:R-:W-:-:S02]  /*4890*/  IMAD R187, R72, R4, R5 ;  /* 0x0000000448bb7224 */ /* 0x000fc400078e0205 */
[----:B------:R-:W-:Y:S02]  /*48a0*/  IMAD R189, R72, R190, R189 ;  /* 0x000000be48bd7224 */ /* 0x000fe400078e02bd */
[----:B------:R-:W-:Y:S01]  /*48b0*/  IMAD.WIDE.U32 R4, R190, R77, RZ ;  /* 0x0000004dbe047225 */ /* 0x000fe200078e00ff */
[----:B------:R-:W-:-:S04]  /*48c0*/  IADD3 R23, R187, R23, RZ ;  /* 0x00000017bb177210 */ /* 0x000fc80007ffe0ff */
[----:B------:R-:W-:Y:S01]  /*48d0*/  IADD3 R5, R189, R5, RZ ;  /* 0x00000005bd057210 */ /* 0x000fe20007ffe0ff */
[----:B0-----:R-:W-:Y:S02]  /*48e0*/  FMUL.FTZ R192, R188, R186 ;  /* 0x000000babcc07220 */ /* 0x001fe40000410000 */
[----:B------:R-:W-:-:S04]  /*48f0*/  IMAD.WIDE.U32 R22, R75, c[0x0][0x2a0], R22 ;  /* 0x0000a8004b167a25 */ /* 0x000fc800078e0016 */
[----:B--2---:R-:W-:Y:S01]  /*4900*/  FMUL.FTZ R189, R188, R185 ;  /* 0x000000b9bcbd7220 */ /* 0x004fe20000410000 */
[----:B------:R-:W-:Y:S01]  /*4910*/  LEA R200, P4, R22, c[0x0][0x318], 0x3 ;  /* 0x0000c60016c87a11 */ /* 0x000fe200078818ff */
[C---:B---3--:R-:W-:Y:S02]  /*4920*/  FMUL.FTZ R187, R188.reuse, R183 ;  /* 0x000000b7bcbb7220 */ /* 0x048fe40000410000 */
[C---:B------:R-:W-:Y:S02]  /*4930*/  FFMA.FTZ R189, R179.reuse, R186, R189 ;  /* 0x000000bab3bd7223 */ /* 0x040fe400000100bd */
[-C--:B----4-:R-:W-:Y:S02]  /*4940*/  FMUL.FTZ R190, R188, R184.reuse ;  /* 0x000000b8bcbe7220 */ /* 0x090fe40000410000 */
[C---:B------:R-:W-:Y:S02]  /*4950*/  FFMA.FTZ R192, R179.reuse, R185, -R192 ;  /* 0x000000b9b3c07223 */ /* 0x040fe400000108c0 */
[----:B------:R-:W-:-:S02]  /*4960*/  FFMA.FTZ R187, R179, R184, R187 ;  /* 0x000000b8b3bb7223 */ /* 0x000fc400000100bb */
[----:B------:R-:W-:Y:S02]  /*4970*/  IMAD R184, R161, c[0x0][0x2a0], RZ ;  /* 0x0000a800a1b87a24 */ /* 0x000fe400078e02ff */
[----:B------:R-:W-:Y:S01]  /*4980*/  @P3 FFMA.FTZ R179, R179, R183, -R190 ;  /* 0x000000b7b3b33223 */ /* 0x000fe200000108be */
[----:B------:R-:W-:Y:S01]  /*4990*/  FSEL R187, R188, R187, !P3 ;  /* 0x000000bbbcbb7208 */ /* 0x000fe20005800000 */
[----:B------:R-:W-:Y:S02]  /*49a0*/  @P3 FADD.FTZ R182, R182, R189 ;  /* 0x000000bdb6b63221 */ /* 0x000fe40000010000 */
[----:B------:R-:W-:Y:S01]  /*49b0*/  @P3 FADD.FTZ R181, R181, R192 ;  /* 0x000000c0b5b53221 */ /* 0x000fe20000010000 */
[----:B------:R-:W-:Y:S01]  /*49c0*/  ISETP.GE.AND P3, PT, R66, 0x4, PT ;  /* 0x000000044200780c */ /* 0x000fe20003f66270 */
[----:B------:R-:W-:Y:S01]  /*49d0*/  IMAD R186, R161, c[0x0][0x2c0], RZ ;  /* 0x0000b000a1ba7a24 */ /* 0x000fe200078e02ff */
[----:B------:R-:W-:Y:S01]  /*49e0*/  SHFL.UP PT, R190, R182, 0x4, RZ ;  /* 0x04800000b6be7989 */ /* 0x000fe200000e00ff */
[----:B------:R-:W-:-:S02]  /*49f0*/  IMAD R191, R75, c[0x0][0x2a4], R184 ;  /* 0x0000a9004bbf7a24 */ /* 0x000fc400078e02b8 */
[----:B------:R-:W-:Y:S01]  /*4a00*/  IMAD R193, R75, c[0x0][0x2c4], R186 ;  /* 0x0000b1004bc17a24 */ /* 0x000fe200078e02ba */
[----:B------:R-:W0:Y:S01]  /*4a10*/  SHFL.UP PT, R188, R181, 0x4, RZ ;  /* 0x04800000b5bc7989 */ /* 0x000e2200000e00ff */
[----:B------:R-:W-:Y:S02]  /*4a20*/  FMUL.FTZ R183, R82, R165 ;  /* 0x000000a552b77220 */ /* 0x000fe40000410000 */
[-C--:B------:R-:W-:Y:S01]  /*4a30*/  FMUL.FTZ R189, R166, R169.reuse ;  /* 0x000000a9a6bd7220 */ /* 0x080fe20000410000 */
[----:B------:R-:W2:Y:S01]  /*4a40*/  SHFL.UP PT, R184, R179, 0x4, RZ ;  /* 0x04800000b3b87989 */ /* 0x000ea200000e00ff */
[----:B------:R-:W-:Y:S02]  /*4a50*/  FMUL.FTZ R185, R174, R169 ;  /* 0x000000a9aeb97220 */ /* 0x000fe40000410000 */
[----:B------:R-:W-:Y:S01]  /*4a60*/  FMUL.FTZ R165, R84, R25 ;  /* 0x0000001954a57220 */ /* 0x000fe20000410000 */
[----:B------:R-:W3:Y:S01]  /*4a70*/  SHFL.UP PT, R186, R187, 0x4, RZ ;  /* 0x04800000bbba7989 */ /* 0x000ee200000e00ff */
[----:B------:R-:W-:-:S02]  /*4a80*/  FFMA.FTZ R194, -R174, R183, -R189 ;  /* 0x000000b7aec27223 */ /* 0x000fc400000109bd */
[----:B------:R-:W-:Y:S01]  /*4a90*/  FFMA.FTZ R192, R166, R183, -R185 ;  /* 0x000000b7a6c07223 */ /* 0x000fe200000108b9 */
[----:B------:R-:W-:Y:S01]  /*4aa0*/  IADD3 R185, R191, R23, RZ ;  /* 0x00000017bfb97210 */ /* 0x000fe20007ffe0ff */
[----:B------:R-:W-:-:S03]  /*4ab0*/  IMAD.WIDE.U32 R4, R75, c[0x0][0x2c0], R4 ;  /* 0x0000b0004b047a25 */ /* 0x000fc600078e0004 */
[----:B------:R-:W-:Y:S01]  /*4ac0*/  LEA.HI.X R202, R22, c[0x0][0x31c], R185, 0x3, P4 ;  /* 0x0000c70016ca7a11 */ /* 0x000fe200020f1cb9 */
[----:B------:R-:W-:Y:S01]  /*4ad0*/  FADD.FTZ R194, -R165, R194 ;  /* 0x000000c2a5c27221 */ /* 0x000fe20000010100 */
[----:B------:R-:W-:Y:S01]  /*4ae0*/  IADD3 R25, R193, R5, RZ ;  /* 0x00000005c1197210 */ /* 0x000fe20007ffe0ff */
[----:B------:R-:W-:Y:S01]  /*4af0*/  FADD.FTZ R192, R163, R192 ;  /* 0x000000c0a3c07221 */ /* 0x000fe20000010000 */
[----:B------:R-:W-:Y:S01]  /*4b00*/  LEA R196, P5, R4, c[0x0][0x320], 0x3 ;  /* 0x0000c80004c47a11 */ /* 0x000fe200078a18ff */
[C---:B------:R-:W-:Y:S01]  /*4b10*/  FMUL.FTZ R5, R143.reuse, -R194 ;  /* 0x800000c28f057220 */ /* 0x040fe20000410000 */
[----:B------:R-:W-:Y:S01]  /*4b20*/  IADD3 R193, R56, -c[0x0][0x174], RZ ;  /* 0x80005d0038c17a10 */ /* 0x000fe20007ffe0ff */
[-C--:B------:R-:W-:Y:S01]  /*4b30*/  FMUL.FTZ R23, R143, -R192.reuse ;  /* 0x800000c08f177220 */ /* 0x080fe20000410000 */
[----:B------:R-:W-:Y:S01]  /*4b40*/  LEA.HI.X R198, R4, c[0x0][0x324], R25, 0x3, P5 ;  /* 0x0000c90004c67a11 */ /* 0x000fe200028f1c19 */
[C---:B------:R-:W-:Y:S02]  /*4b50*/  FFMA.FTZ R192, R145.reuse, R192, -R5 ;  /* 0x000000c091c07223 */ /* 0x040fe40000010805 */
[----:B------:R-:W-:-:S02]  /*4b60*/  FFMA.FTZ R25, R145, R194, R23 ;  /* 0x000000c291197223 */ /* 0x000fc40000010017 */
[C---:B0-----:R-:W-:Y:S02]  /*4b70*/  FMUL.FTZ R23, R187.reuse, R188 ;  /* 0x000000bcbb177220 */ /* 0x041fe40000410000 */
[C---:B--2---:R-:W-:Y:S02]  /*4b80*/  FMUL.FTZ R5, R187.reuse, R184 ;  /* 0x000000b8bb057220 */ /* 0x044fe40000410000 */
[C---:B------:R-:W-:Y:S02]  /*4b90*/  FMUL.FTZ R22, R187.reuse, R190 ;  /* 0x000000bebb167220 */ /* 0x040fe40000410000 */
[----:B---3--:R-:W-:Y:S02]  /*4ba0*/  FMUL.FTZ R4, R187, R186 ;  /* 0x000000babb047220 */ /* 0x008fe40000410000 */
[C---:B------:R-:W-:Y:S02]  /*4bb0*/  FFMA.FTZ R23, R179.reuse, R190, R23 ;  /* 0x000000beb3177223 */ /* 0x040fe40000010017 */
[C---:B------:R-:W-:Y:S01]  /*4bc0*/  FFMA.FTZ R186, R179.reuse, R186, R5 ;  /* 0x000000bab3ba7223 */ /* 0x040fe20000010005 */
[----:B------:R-:W-:Y:S01]  /*4bd0*/  SHF.L.U32 R5, R68, 0x2, RZ ;  /* 0x0000000244057819 */ /* 0x000fe200000006ff */
[----:B------:R-:W-:-:S02]  /*4be0*/  FFMA.FTZ R22, R179, R188, -R22 ;  /* 0x000000bcb3167223 */ /* 0x000fc40000010816 */
[----:B------:R-:W-:Y:S01]  /*4bf0*/  @P3 FFMA.FTZ R179, R179, R184, -R4 ;  /* 0x000000b8b3b33223 */ /* 0x000fe20000010804 */
[----:B------:R-:W-:Y:S01]  /*4c00*/  FSEL R4, R187, R186, !P3 ;  /* 0x000000babb047208 */ /* 0x000fe20005800000 */
[----:B------:R-:W-:Y:S02]  /*4c10*/  @P3 FADD.FTZ R182, R182, R23 ;  /* 0x00000017b6b63221 */ /* 0x000fe40000010000 */
[----:B------:R-:W-:Y:S01]  /*4c20*/  @P3 FADD.FTZ R181, R181, R22 ;  /* 0x00000016b5b53221 */ /* 0x000fe20000010000 */
[----:B------:R-:W-:Y:S01]  /*4c30*/  IADD3 R22, P3, R5, R200, RZ ;  /* 0x000000c805167210 */ /* 0x000fe20007f7e0ff */
[C---:B------:R-:W-:Y:S01]  /*4c40*/  FMUL.FTZ R184, R85.reuse, R168 ;  /* 0x000000a855b87220 */ /* 0x040fe20000410000 */
[----:B------:R-:W-:Y:S01]  /*4c50*/  SHFL.UP PT, R189, R182, 0x8, RZ ;  /* 0x05000000b6bd7989 */ /* 0x000fe200000e00ff */
[----:B------:R-:W-:Y:S01]  /*4c60*/  FMUL.FTZ R187, R85, R24 ;  /* 0x0000001855bb7220 */ /* 0x000fe20000410000 */
[----:B------:R-:W-:Y:S01]  /*4c70*/  IADD3 R24, P4, R5, R196, RZ ;  /* 0x000000c405187210 */ /* 0x000fe20007f9e0ff */
[----:B------:R-:W-:Y:S01]  /*4c80*/  FADD.FTZ R185, -R184, R25 ;  /* 0x00000019b8b97221 */ /* 0x000fe20000010100 */
[----:B------:R-:W0:Y:S01]  /*4c90*/  SHFL.UP PT, R5, R179, 0x8, RZ ;  /* 0x05000000b3057989 */ /* 0x000e2200000e00ff */
[----:B------:R-:W-:Y:S01]  /*4ca0*/  FADD.FTZ R192, R187, R192 ;  /* 0x000000c0bbc07221 */ /* 0x000fe20000010000 */
[----:B------:R-:W-:Y:S01]  /*4cb0*/  SHF.R.U32.HI R25, RZ, 0x1e, R68 ;  /* 0x0000001eff197819 */ /* 0x000fe20000011644 */
[CC--:B------:R-:W-:Y:S01]  /*4cc0*/  FMUL.FTZ R186, R142.reuse, -R185.reuse ;  /* 0x800000b98eba7220 */ /* 0x0c0fe20000410000 */
[----:B------:R-:W2:Y:S01]  /*4cd0*/  SHFL.UP PT, R188, R181, 0x8, RZ ;  /* 0x05000000b5bc7989 */ /* 0x000ea200000e00ff */
[----:B------:R-:W-:Y:S01]  /*4ce0*/  FMUL.FTZ R190, R142, -R192 ;  /* 0x800000c08ebe7220 */ /* 0x000fe20000410000 */
[----:B------:R-:W-:Y:S01]  /*4cf0*/  IADD3.X R23, R25, R202, RZ, P3, !PT ;  /* 0x000000ca19177210 */ /* 0x000fe20001ffe4ff */
[C---:B------:R-:W-:Y:S01]  /*4d00*/  FFMA.FTZ R192, R141.reuse, R192, -R186 ;  /* 0x000000c08dc07223 */ /* 0x040fe200000108ba */
[----:B------:R-:W3:Y:S01]  /*4d10*/  SHFL.UP PT, R168, R4, 0x8, RZ ;  /* 0x0500000004a87989 */ /* 0x000ee200000e00ff */
[----:B------:R-:W-:Y:S01]  /*4d20*/  FFMA.FTZ R191, R141, R185, R190 ;  /* 0x000000b98dbf7223 */ /* 0x000fe200000100be */
[----:B------:R-:W-:Y:S01]  /*4d30*/  ISETP.GE.AND P3, PT, R66, 0x8, PT ;  /* 0x000000084200780c */ /* 0x000fe20003f66270 */
[C---:B------:R-:W-:Y:S01]  /*4d40*/  FMUL.FTZ R186, R86.reuse, R153 ;  /* 0x0000009956ba7220 */ /* 0x040fe20000410000 */
[----:B------:R-:W-:Y:S01]  /*4d50*/  IADD3.X R25, R25, R198, RZ, P4, !PT ;  /* 0x000000c619197210 */ /* 0x000fe200027fe4ff */
[----:B------:R-:W-:-:S02]  /*4d60*/  FMUL.FTZ R185, R86, R151 ;  /* 0x0000009756b97220 */ /* 0x000fc40000410000 */
[----:B------:R-:W-:Y:S02]  /*4d70*/  FADD.FTZ R190, -R186, R191 ;  /* 0x000000bfbabe7221 */ /* 0x000fe40000010100 */
[----:B------:R-:W-:Y:S02]  /*4d80*/  FADD.FTZ R192, R185, R192 ;  /* 0x000000c0b9c07221 */ /* 0x000fe40000010000 */
[----:B------:R-:W-:Y:S02]  /*4d90*/  IMAD R193, R193, -0x200, RZ ;  /* 0xfffffe00c1c17824 */ /* 0x000fe400078e02ff */
[C---:B------:R-:W-:Y:S02]  /*4da0*/  FMUL.FTZ R151, R125.reuse, -R190 ;  /* 0x800000be7d977220 */ /* 0x040fe40000410000 */
[----:B------:R-:W-:Y:S02]  /*4db0*/  FMUL.FTZ R153, R125, -R192 ;  /* 0x800000c07d997220 */ /* 0x000fe40000410000 */
[----:B------:R-:W-:-:S04]  /*4dc0*/  IMAD.WIDE R22, R193, 0x4, R22 ;  /* 0x00000004c1167825 */ /* 0x000fc800078e0216 */
[----:B------:R-:W-:-:S04]  /*4dd0*/  IMAD.WIDE R24, R193, 0x4, R24 ;  /* 0x00000004c1187825 */ /* 0x000fc800078e0218 */
[C---:B------:R-:W-:Y:S02]  /*4de0*/  FFMA.FTZ R194, R127.reuse, R192, -R151 ;  /* 0x000000c07fc27223 */ /* 0x040fe40000010897 */
[----:B------:R-:W-:Y:S02]  /*4df0*/  FFMA.FTZ R193, R127, R190, R153 ;  /* 0x000000be7fc17223 */ /* 0x000fe40000010099 */
[C---:B0-----:R-:W-:Y:S02]  /*4e00*/  FMUL.FTZ R151, R4.reuse, R5 ;  /* 0x0000000504977220 */ /* 0x041fe40000410000 */
[C---:B--2---:R-:W-:Y:S02]  /*4e10*/  FMUL.FTZ R192, R4.reuse, R188 ;  /* 0x000000bc04c07220 */ /* 0x044fe40000410000 */
[C---:B------:R-:W-:Y:S02]  /*4e20*/  FMUL.FTZ R153, R4.reuse, R189 ;  /* 0x000000bd04997220 */ /* 0x040fe40000410000 */
[----:B---3--:R-:W-:-:S02]  /*4e30*/  FMUL.FTZ R190, R4, R168 ;  /* 0x000000a804be7220 */ /* 0x008fc40000410000 */
[C---:B------:R-:W-:Y:S02]  /*4e40*/  FFMA.FTZ R151, R179.reuse, R168, R151 ;  /* 0x000000a8b3977223 */ /* 0x040fe40000010097 */
[C---:B------:R-:W-:Y:S02]  /*4e50*/  FFMA.FTZ R189, R179.reuse, R189, R192 ;  /* 0x000000bdb3bd7223 */ /* 0x040fe400000100c0 */
[----:B------:R-:W-:Y:S01]  /*4e60*/  FFMA.FTZ R168, R179, R188, -R153 ;  /* 0x000000bcb3a87223 */ /* 0x000fe20000010899 */
[----:B------:R-:W-:Y:S01]  /*4e70*/  FSEL R151, R4, R151, !P3 ;  /* 0x0000009704977208 */ /* 0x000fe20005800000 */
[----:B------:R-:W-:Y:S02]  /*4e80*/  FMUL.FTZ R191, R87, R154 ;  /* 0x0000009a57bf7220 */ /* 0x000fe40000410000 */
[----:B------:R-:W-:Y:S02]  /*4e90*/  @P3 FFMA.FTZ R179, R179, R5, -R190 ;  /* 0x00000005b3b33223 */ /* 0x000fe400000108be */
[----:B------:R-:W-:Y:S01]  /*4ea0*/  FMUL.FTZ R188, R87, R156 ;  /* 0x0000009c57bc7220 */ /* 0x000fe20000410000 */
[----:B------:R-:W-:Y:S01]  /*4eb0*/  SHFL.UP PT, R154, R151, 0x10, RZ ;  /* 0x06000000979a7989 */ /* 0x000fe200000e00ff */
[----:B------:R-:W-:-:S02]  /*4ec0*/  FADD.FTZ R194, R191, R194 ;  /* 0x000000c2bfc27221 */ /* 0x000fc40000010000 */
[----:B------:R-:W-:Y:S01]  /*4ed0*/  @P3 FADD.FTZ R182, R182, R189 ;  /* 0x000000bdb6b63221 */ /* 0x000fe20000010000 */
[----:B------:R-:W0:Y:S01]  /*4ee0*/  SHFL.UP PT, R4, R179, 0x10, RZ ;  /* 0x06000000b3047989 */ /* 0x000e2200000e00ff */
[----:B------:R-:W-:Y:S02]  /*4ef0*/  FADD.FTZ R190, -R188, R193 ;  /* 0x000000c1bcbe7221 */ /* 0x000fe40000010100 */
[----:B------:R-:W-:Y:S02]  /*4f00*/  FMUL.FTZ R192, R129, -R194 ;  /* 0x800000c281c07220 */ /* 0x000fe40000410000 */
[----:B------:R-:W-:Y:S01]  /*4f10*/  @P3 FADD.FTZ R181, R181, R168 ;  /* 0x000000a8b5b53221 */ /* 0x000fe20000010000 */
[----:B------:R-:W-:Y:S01]  /*4f20*/  ISETP.GE.AND P3, PT, R66, 0x10, PT ;  /* 0x000000104200780c */ /* 0x000fe20003f66270 */
[----:B-1----:R-:W-:Y:S01]  /*4f30*/  FMUL.FTZ R5, R174, R19 ;  /* 0x00000013ae057220 */ /* 0x002fe20000410000 */
[----:B------:R-:W1:Y:S01]  /*4f40*/  SHFL.UP PT, R168, R182, 0x10, RZ ;  /* 0x06000000b6a87989 */ /* 0x000e6200000e00ff */
[----:B------:R-:W-:-:S02]  /*4f50*/  FMUL.FTZ R189, R129, -R190 ;  /* 0x800000be81bd7220 */ /* 0x000fc40000410000 */
[----:B------:R-:W-:Y:S01]  /*4f60*/  FMUL.FTZ R153, R174, -R18 ;  /* 0x80000012ae997220 */ /* 0x000fe20000410000 */
[----:B------:R-:W2:Y:S01]  /*4f70*/  SHFL.UP PT, R156, R181, 0x10, RZ ;  /* 0x06000000b59c7989 */ /* 0x000ea200000e00ff */
[C---:B------:R-:W-:Y:S02]  /*4f80*/  FFMA.FTZ R196, R131.reuse, R190, R192 ;  /* 0x000000be83c47223 */ /* 0x040fe400000100c0 */
[C---:B------:R-:W-:Y:S02]  /*4f90*/  FFMA.FTZ R192, R166.reuse, R18, -R5 ;  /* 0x00000012a6c07223 */ /* 0x040fe40000010805 */
[----:B------:R-:W-:Y:S02]  /*4fa0*/  FFMA.FTZ R193, R131, R194, -R189 ;  /* 0x000000c283c17223 */ /* 0x000fe400000108bd */
[----:B------:R-:W-:Y:S02]  /*4fb0*/  FFMA.FTZ R194, R166, -R19, R153 ;  /* 0x80000013a6c27223 */ /* 0x000fe40000010099 */
[----:B------:R-:W-:-:S02]  /*4fc0*/  FMUL.FTZ R189, R88, R149 ;  /* 0x0000009558bd7220 */ /* 0x000fc40000410000 */
[----:B------:R-:W-:Y:S02]  /*4fd0*/  FMUL.FTZ R190, R88, R147 ;  /* 0x0000009358be7220 */ /* 0x000fe40000410000 */
[C---:B------:R-:W-:Y:S02]  /*4fe0*/  FMUL.FTZ R147, R143.reuse, -R192 ;  /* 0x800000c08f937220 */ /* 0x040fe40000410000 */
[-C--:B------:R-:W-:Y:S02]  /*4ff0*/  FMUL.FTZ R5, R143, -R194.reuse ;  /* 0x800000c28f057220 */ /* 0x080fe40000410000 */
[----:B------:R-:W-:Y:S02]  /*5000*/  FADD.FTZ R198, -R189, R196 ;  /* 0x000000c4bdc67221 */ /* 0x000fe40000010100 */
[----:B------:R-:W-:Y:S02]  /*5010*/  FFMA.FTZ R194, R145, R194, R147 ;  /* 0x000000c291c27223 */ /* 0x000fe40000010093 */
[----:B------:R-:W-:-:S02]  /*5020*/  FADD.FTZ R196, R190, R193 ;  /* 0x000000c1bec47221 */ /* 0x000fc40000010000 */
[----:B------:R-:W-:Y:S02]  /*5030*/  FFMA.FTZ R192, R145, R192, -R5 ;  /* 0x000000c091c07223 */ /* 0x000fe40000010805 */
[C---:B------:R-:W-:Y:S02]  /*5040*/  FMUL.FTZ R147, R133.reuse, -R198 ;  /* 0x800000c685937220 */ /* 0x040fe40000410000 */
[----:B------:R-:W-:Y:S02]  /*5050*/  FMUL.FTZ R5, R142, -R194 ;  /* 0x800000c28e057220 */ /* 0x000fe40000410000 */
[-C--:B------:R-:W-:Y:S02]  /*5060*/  FMUL.FTZ R149, R133, -R196.reuse ;  /* 0x800000c485957220 */ /* 0x080fe40000410000 */
[----:B------:R-:W-:Y:S02]  /*5070*/  FFMA.FTZ R200, R135, R196, -R147 ;  /* 0x000000c487c87223 */ /* 0x000fe40000010893 */
[----:B------:R-:W-:-:S02]  /*5080*/  FFMA.FTZ R196, R141, R192, -R5 ;  /* 0x000000c08dc47223 */ /* 0x000fc40000010805 */
[----:B0-----:R-:W-:Y:S02]  /*5090*/  FMUL.FTZ R5, R151, R4 ;  /* 0x0000000497057220 */ /* 0x001fe40000410000 */
[----:B------:R-:W-:Y:S02]  /*50a0*/  FMUL.FTZ R153, R142, -R192 ;  /* 0x800000c08e997220 */ /* 0x000fe40000410000 */
[----:B------:R-:W-:Y:S01]  /*50b0*/  FFMA.FTZ R192, R179, R154, R5 ;  /* 0x0000009ab3c07223 */ /* 0x000fe20000010005 */
[----:B------:R-:W-:Y:S01]  /*50c0*/  HFMA2.MMA R5, -RZ, RZ, 0, 0 ;  /* 0x00000000ff057435 */ /* 0x000fe200000001ff */
[----:B-1----:R-:W-:Y:S02]  /*50d0*/  FMUL.FTZ R147, R151, R168 ;  /* 0x000000a897937220 */ /* 0x002fe40000410000 */
[----:B------:R-:W-:Y:S02]  /*50e0*/  FFMA.FTZ R195, R135, R198, R149 ;  /* 0x000000c687c37223 */ /* 0x000fe40000010095 */
[----:B--2---:R-:W-:-:S02]  /*50f0*/  FMUL.FTZ R149, R151, R156 ;  /* 0x0000009c97957220 */ /* 0x004fc40000410000 */
[C---:B------:R-:W-:Y:S01]  /*5100*/  FMUL.FTZ R154, R151.reuse, R154 ;  /* 0x0000009a979a7220 */ /* 0x040fe20000410000 */
[----:B------:R-:W-:Y:S01]  /*5110*/  FSEL R151, R151, R192, !P3 ;  /* 0x000000c097977208 */ /* 0x000fe20005800000 */
[C---:B------:R-:W-:Y:S02]  /*5120*/  FFMA.FTZ R156, R179.reuse, R156, -R147 ;  /* 0x0000009cb39c7223 */ /* 0x040fe40000010893 */
[C---:B------:R-:W-:Y:S02]  /*5130*/  FFMA.FTZ R149, R179.reuse, R168, R149 ;  /* 0x000000a8b3957223 */ /* 0x040fe40000010095 */
[----:B------:R-:W-:Y:S01]  /*5140*/  @P3 FFMA.FTZ R179, R179, R4, -R154 ;  /* 0x00000004b3b33223 */ /* 0x000fe2000001089a */
[----:B------:R-:W-:Y:S01]  /*5150*/  SHFL.UP PT, R151, R151, 0x1, RZ ;  /* 0x0420000097977989 */ /* 0x000fe200000e00ff */
[----:B------:R-:W-:Y:S01]  /*5160*/  @P3 FADD.FTZ R181, R181, R156 ;  /* 0x0000009cb5b53221 */ /* 0x000fe20000010000 */
[----:B------:R-:W-:Y:S01]  /*5170*/  MOV R4, 0x3f800000 ;  /* 0x3f80000000047802 */ /* 0x000fe20000000f00 */
[----:B------:R-:W-:Y:S01]  /*5180*/  @P3 FADD.FTZ R182, R182, R149 ;  /* 0x00000095b6b63221 */ /* 0x000fe20000010000 */
[----:B-----5:R-:W0:Y:S01]  /*5190*/  SHFL.IDX PT, R154, R6, RZ, 0x1f ;  /* 0x00001fff069a7589 */ /* 0x020e2200000e0000 */
[----:B------:R-:W-:-:S02]  /*51a0*/  FMUL.FTZ R193, R89, R146 ;  /* 0x0000009259c17220 */ /* 0x000fc40000410000 */
[----:B------:R-:W-:Y:S01]  /*51b0*/  FFMA.FTZ R194, R141, R194, R153 ;  /* 0x000000c28dc27223 */ /* 0x000fe20000010099 */
[----:B------:R1:W2:Y:S01]  /*51c0*/  SHFL.IDX PT, R156, R7, RZ, 0x1f ;  /* 0x00001fff079c7589 */ /* 0x0002a200000e0000 */
[----:B------:R-:W-:Y:S02]  /*51d0*/  FMUL.FTZ R192, R89, R148 ;  /* 0x0000009459c07220 */ /* 0x000fe40000410000 */
[----:B------:R-:W-:Y:S01]  /*51e0*/  FADD.FTZ R200, R193, R200 ;  /* 0x000000c8c1c87221 */ /* 0x000fe20000010000 */
[----:B------:R-:W3:Y:S01]  /*51f0*/  SHFL.UP PT, R179, R179, 0x1, RZ ;  /* 0x04200000b3b37989 */ /* 0x000ee200000e00ff */
[C---:B------:R-:W-:Y:S02]  /*5200*/  FMUL.FTZ R147, R125.reuse, -R196 ;  /* 0x800000c47d937220 */ /* 0x040fe40000410000 */
[----:B------:R-:W-:Y:S01]  /*5210*/  FMUL.FTZ R146, R125, -R194 ;  /* 0x800000c27d927220 */ /* 0x000fe20000410000 */
[----:B------:R-:W4:Y:S01]  /*5220*/  SHFL.UP PT, R182, R182, 0x1, RZ ;  /* 0x04200000b6b67989 */ /* 0x000f2200000e00ff */
[----:B------:R-:W-:Y:S01]  /*5230*/  FADD.FTZ R148, -R192, R195 ;  /* 0x000000c3c0947221 */ /* 0x000fe20000010100 */
[----:B-1----:R-:W-:Y:S01]  /*5240*/  CS2R R6, SRZ ;  /* 0x0000000000067805 */ /* 0x002fe2000001ff00 */
[----:B------:R-:W-:Y:S01]  /*5250*/  FMUL.FTZ R153, R137, -R200 ;  /* 0x800000c889997220 */ /* 0x000fe20000410000 */
[----:B------:R-:W1:Y:S01]  /*5260*/  SHFL.UP PT, R181, R181, 0x1, RZ ;  /* 0x04200000b5b57989 */ /* 0x000e6200000e00ff */
[----:B------:R-:W-:-:S02]  /*5270*/  FFMA.FTZ R194, R127, R194, R147 ;  /* 0x000000c27fc27223 */ /* 0x000fc40000010093 */
[----:B------:R-:W-:Y:S01]  /*5280*/  FFMA.FTZ R196, R127, R196, -R146 ;  /* 0x000000c47fc47223 */ /* 0x000fe20000010892 */
[----:B------:R0:W1:Y:S01]  /*5290*/  @!P0 LDS.128 R4, [R83.X16+0x3650] ;  /* 0x0036500053048984 */ /* 0x000062000000cc00 */
[-C--:B------:R-:W-:Y:S01]  /*52a0*/  FMUL.FTZ R149, R137, -R148.reuse ;  /* 0x8000009489957220 */ /* 0x080fe20000410000 */
[----:B------:R-:W-:Y:S01]  /*52b0*/  ISETP.NE.AND P0, PT, R159, 0x1f, PT ;  /* 0x0000001f9f00780c */ /* 0x000fe20003f05270 */
[----:B------:R-:W-:Y:S02]  /*52c0*/  FFMA.FTZ R168, R139, R148, R153 ;  /* 0x000000948ba87223 */ /* 0x000fe40000010099 */
[C---:B------:R-:W-:Y:S02]  /*52d0*/  FMUL.FTZ R147, R129.reuse, -R194 ;  /* 0x800000c281937220 */ /* 0x040fe40000410000 */
[----:B------:R-:W-:Y:S02]  /*52e0*/  FMUL.FTZ R148, R129, -R196 ;  /* 0x800000c481947220 */ /* 0x000fe40000410000 */
[----:B0-----:R-:W-:-:S02]  /*52f0*/  FMUL.FTZ R146, R151, R154 ;  /* 0x0000009a97927220 */ /* 0x001fc40000410000 */
[----:B--2---:R-:W-:Y:S02]  /*5300*/  FMUL.FTZ R151, R151, R156 ;  /* 0x0000009c97977220 */ /* 0x004fe40000410000 */
[C---:B------:R-:W-:Y:S02]  /*5310*/  FFMA.FTZ R196, R131.reuse, R196, -R147 ;  /* 0x000000c483c47223 */ /* 0x040fe40000010893 */
[----:B------:R-:W-:Y:S02]  /*5320*/  FFMA.FTZ R148, R131, R194, R148 ;  /* 0x000000c283947223 */ /* 0x000fe40000010094 */
[C---:B---3--:R-:W-:Y:S02]  /*5330*/  FFMA.FTZ R147, R179.reuse, R156, R146 ;  /* 0x0000009cb3937223 */ /* 0x048fe40000010092 */
[----:B------:R-:W-:Y:S02]  /*5340*/  FFMA.FTZ R146, R179, R154, -R151 ;  /* 0x0000009ab3927223 */ /* 0x000fe40000010897 */
[----:B------:R-:W-:-:S02]  /*5350*/  FFMA.FTZ R200, R139, R200, -R149 ;  /* 0x000000c88bc87223 */ /* 0x000fc40000010895 */
[C---:B------:R-:W-:Y:S02]  /*5360*/  FMUL.FTZ R149, R133.reuse, -R148 ;  /* 0x8000009485957220 */ /* 0x040fe40000410000 */
[----:B----4-:R-:W-:Y:S02]  /*5370*/  @P1 FADD.FTZ R156, R182, R147 ;  /* 0x00000093b69c1221 */ /* 0x010fe40000010000 */
[-C--:B------:R-:W-:Y:S02]  /*5380*/  FMUL.FTZ R151, R133, -R196.reuse ;  /* 0x800000c485977220 */ /* 0x080fe40000410000 */
[----:B-1----:R-:W-:Y:S02]  /*5390*/  @P1 FADD.FTZ R154, R181, R146 ;  /* 0x00000092b59a1221 */ /* 0x002fe40000010000 */
[----:B------:R-:W-:Y:S02]  /*53a0*/  FFMA.FTZ R196, R135, R196, -R149 ;  /* 0x000000c487c47223 */ /* 0x000fe40000010895 */
[----:B------:R-:W-:-:S02]  /*53b0*/  FMUL.FTZ R147, R21, R156 ;  /* 0x0000009c15937220 */ /* 0x000fc40000410000 */
[----:B------:R-:W-:Y:S02]  /*53c0*/  FFMA.FTZ R148, R135, R148, R151 ;  /* 0x0000009487947223 */ /* 0x000fe40000010097 */
[----:B------:R-:W-:Y:S02]  /*53d0*/  FMUL.FTZ R21, R21, R154 ;  /* 0x0000009a15157220 */ /* 0x000fe40000410000 */
[C---:B------:R-:W-:Y:S02]  /*53e0*/  FMUL.FTZ R182, R137.reuse, -R196 ;  /* 0x800000c489b67220 */ /* 0x040fe40000410000 */
[----:B------:R-:W-:Y:S02]  /*53f0*/  FMUL.FTZ R149, R137, -R148 ;  /* 0x8000009489957220 */ /* 0x000fe40000410000 */
[C---:B------:R-:W-:Y:S02]  /*5400*/  FFMA.FTZ R147, R20.reuse, R154, -R147 ;  /* 0x0000009a14937223 */ /* 0x040fe40000010893 */
[----:B------:R-:W-:-:S02]  /*5410*/  FFMA.FTZ R21, R20, R156, R21 ;  /* 0x0000009c14157223 */ /* 0x000fc40000010015 */
[C---:B------:R-:W-:Y:S02]  /*5420*/  FMUL.FTZ R181, R91.reuse, R152 ;  /* 0x000000985bb57220 */ /* 0x040fe40000410000 */
[----:B------:R-:W-:Y:S02]  /*5430*/  FMUL.FTZ R179, R91, R150 ;  /* 0x000000965bb37220 */ /* 0x000fe40000410000 */
[C---:B------:R-:W-:Y:S02]  /*5440*/  FFMA.FTZ R182, R139.reuse, R148, R182 ;  /* 0x000000948bb67223 */ /* 0x040fe400000100b6 */
[----:B------:R-:W-:Y:S02]  /*5450*/  FFMA.FTZ R149, R139, R196, -R149 ;  /* 0x000000c48b957223 */ /* 0x000fe40000010895 */
[----:B------:R-:W-:Y:S01]  /*5460*/  FADD.FTZ R146, R164, R147 ;  /* 0x00000093a4927221 */ /* 0x000fe20000010000 */
[----:B------:R0:W1:Y:S01]  /*5470*/  SHFL.DOWN PT, R195, R182, 0x1, 0x1f ;  /* 0x08201f00b6c37f89 */ /* 0x00006200000e0000 */
[----:B------:R-:W-:-:S02]  /*5480*/  FADD.FTZ R148, R162, R21 ;  /* 0x00000015a2947221 */ /* 0x000fc40000010000 */
[----:B------:R-:W-:Y:S01]  /*5490*/  FADD.FTZ R153, R181, R200 ;  /* 0x000000c8b5997221 */ /* 0x000fe20000010000 */
[----:B------:R0:W2:Y:S01]  /*54a0*/  SHFL.DOWN PT, R151, R149, 0x1, 0x1f ;  /* 0x08201f0095977f89 */ /* 0x0000a200000e0000 */
[----:B------:R-:W-:Y:S02]  /*54b0*/  FADD.FTZ R168, -R179, R168 ;  /* 0x000000a8b3a87221 */ /* 0x000fe40000010100 */
[C---:B------:R-:W-:Y:S01]  /*54c0*/  FMUL.FTZ R20, R137.reuse, R148 ;  /* 0x0000009489147220 */ /* 0x040fe20000410000 */
[----:B------:R0:W3:Y:S01]  /*54d0*/  SHFL.DOWN PT, R147, R153, 0x1, 0x1f ;  /* 0x08201f0099937f89 */ /* 0x0000e200000e0000 */
[-C--:B------:R-:W-:Y:S02]  /*54e0*/  FMUL.FTZ R21, R137, R146.reuse ;  /* 0x0000009289157220 */ /* 0x080fe40000410000 */
[C---:B------:R-:W-:Y:S01]  /*54f0*/  FFMA.FTZ R20, R139.reuse, R146, -R20 ;  /* 0x000000928b147223 */ /* 0x040fe20000010814 */
[----:B------:R0:W4:Y:S01]  /*5500*/  SHFL.DOWN PT, R197, R168, 0x1, 0x1f ;  /* 0x08201f00a8c57f89 */ /* 0x00012200000e0000 */
[----:B------:R-:W-:Y:S01]  /*5510*/  FFMA.FTZ R21, R139, R148, R21 ;  /* 0x000000948b157223 */ /* 0x000fe20000010015 */
[----:B------:R-:W-:Y:S05]  /*5520*/  @!P0 BRA `(.L_x_11873) ;  /* 0x000000b000008947 */ /* 0x000fea0003800000 */
[C---:B----4-:R-:W-:Y:S02]  /*5530*/  FMUL.FTZ R152, R182.reuse, R197 ;  /* 0x000000c5b6987220 */ /* 0x050fe40000410000 */
[----:B-1----:R-:W-:-:S02]  /*5540*/  FMUL.FTZ R150, R182, R195 ;  /* 0x000000c3b6967220 */ /* 0x002fc40000410000 */
[CC--:B---3--:R-:W-:Y:S02]  /*5550*/  FMUL.FTZ R154, R182.reuse, R147.reuse ;  /* 0x00000093b69a7220 */ /* 0x0c8fe40000410000 */
        /* <DEDUP_REMOVED lines=8> */
.L_x_11873:
[----:B------:R-:W-:Y:S05]  /*55e0*/  BSYNC B0 ;  /* 0x0000000000007941 */ /* 0x000fea0003800000 */
.L_x_11872:
[----:B------:R-:W-:Y:S01]  /*55f0*/  ISETP.GT.U32.AND P0, PT, R159, 0x1d, PT ;  /* 0x0000001d9f00780c */ /* 0x000fe20003f04070 */
[C---:B------:R-:W-:Y:S01]  /*5600*/  FFMA.FTZ R150, R41.reuse, R160, R21 ;  /* 0x000000a029967223 */ /* 0x040fe20000010015 */
[----:B--2---:R2:W0:Y:S01]  /*5610*/  SHFL.DOWN PT, R151, R149, 0x2, 0x1f ;  /* 0x08401f0095977f89 */ /* 0x00442200000e0000 */
[----:B------:R-:W-:Y:S01]  /*5620*/  FFMA.FTZ R152, R41, R158, R20 ;  /* 0x0000009e29987223 */ /* 0x000fe20000010014 */
[----:B------:R-:W-:Y:S01]  /*5630*/  BSSY B0, `(.L_x_11874) ;  /* 0x0000014000007945 */ /* 0x000fe20003800000 */
[C---:B------:R-:W-:Y:S01]  /*5640*/  FMUL.FTZ R20, R133.reuse, R150 ;  /* 0x0000009685147220 */ /* 0x040fe20000410000 */
[----:B-1----:R2:W1:Y:S01]  /*5650*/  SHFL.DOWN PT, R195, R182, 0x2, 0x1f ;  /* 0x08401f00b6c37f89 */ /* 0x00246200000e0000 */
[-C--:B------:R-:W-:Y:S02]  /*5660*/  FMUL.FTZ R21, R133, R152.reuse ;  /* 0x0000009885157220 */ /* 0x080fe40000410000 */
[C---:B------:R-:W-:Y:S01]  /*5670*/  FFMA.FTZ R20, R135.reuse, R152, -R20 ;  /* 0x0000009887147223 */ /* 0x040fe20000010814 */
[----:B---3--:R2:W3:Y:S01]  /*5680*/  SHFL.DOWN PT, R147, R153, 0x2, 0x1f ;  /* 0x08401f0099937f89 */ /* 0x0084e200000e0000 */
[----:B------:R-:W-:-:S03]  /*5690*/  FFMA.FTZ R21, R135, R150, R21 ;  /* 0x0000009687157223 */ /* 0x000fc60000010015 */
[----:B----4-:R2:W4:Y:S01]  /*56a0*/  SHFL.DOWN PT, R197, R168, 0x2, 0x1f ;  /* 0x08401f00a8c57f89 */ /* 0x01052200000e0000 */
[----:B------:R-:W-:Y:S05]  /*56b0*/  @P0 BRA `(.L_x_11875) ;  /* 0x000000b000000947 */ /* 0x000fea0003800000 */
[C---:B----4-:R-:W-:Y:S02]  /*56c0*/  FMUL.FTZ R156, R182.reuse, R197 ;  /* 0x000000c5b69c7220 */ /* 0x050fe40000410000 */
[C---:B-1----:R-:W-:Y:S02]  /*56d0*/  FMUL.FTZ R154, R182.reuse, R195 ;  /* 0x000000c3b69a7220 */ /* 0x042fe40000410000 */
[CC--:B---3--:R-:W-:Y:S02]  /*56e0*/  FMUL.FTZ R158, R182.reuse, R147.reuse ;  /* 0x00000093b69e7220 */ /* 0x0c8fe40000410000 */
[C---:B------:R-:W-:Y:S02]  /*56f0*/  FFMA.FTZ R156, R149.reuse, R147, -R156 ;  /* 0x00000093959c7223 */ /* 0x040fe4000001089c */
[-C--:B0-2---:R-:W-:Y:S02]  /*5700*/  FMUL.FTZ R182, R182, R151.reuse ;  /* 0x00000097b6b67220 */ /* 0x085fe40000410000 */
[----:B------:R-:W-:-:S02]  /*5710*/  FFMA.FTZ R154, R149, R151, -R154 ;  /* 0x00000097959a7223 */ /* 0x000fc4000001089a */
[C---:B------:R-:W-:Y:S02]  /*5720*/  FFMA.FTZ R147, R149.reuse, R197, R158 ;  /* 0x000000c595937223 */ /* 0x040fe4000001009e */
[----:B------:R-:W-:Y:S01]  /*5730*/  FFMA.FTZ R182, R149, R195, R182 ;  /* 0x000000c395b67223 */ /* 0x000fe200000100b6 */
[----:B------:R-:W-:Y:S01]  /*5740*/  MOV R149, R154 ;  /* 0x0000009a00957202 */ /* 0x000fe20000000f00 */
[----:B------:R-:W-:Y:S02]  /*5750*/  FADD.FTZ R153, R153, R156 ;  /* 0x0000009c99997221 */ /* 0x000fe40000010000 */
[----:B------:R-:W-:Y:S02]  /*5760*/  FADD.FTZ R168, R168, R147 ;  /* 0x00000093a8a87221 */ /* 0x000fe40000010000 */
.L_x_11875:
[----:B------:R-:W-:Y:S05]  /*5770*/  BSYNC B0 ;  /* 0x0000000000007941 */ /* 0x000fea0003800000 */
.L_x_11874:
[----:B------:R-:W-:Y:S01]  /*5780*/  ISETP.GT.U32.AND P0, PT, R159, 0x1b, PT ;  /* 0x0000001b9f00780c */ /* 0x000fe20003f04070 */
[C---:B------:R-:W-:Y:S01]  /*5790*/  FFMA.FTZ R154, R40.reuse, R155, R21 ;  /* 0x0000009b289a7223 */ /* 0x040fe20000010015 */
[----:B0-----:R0:W2:Y:S01]  /*57a0*/  SHFL.DOWN PT, R151, R149, 0x4, 0x1f ;  /* 0x08801f0095977f89 */ /* 0x0010a200000e0000 */
[----:B------:R-:W-:Y:S01]  /*57b0*/  FFMA.FTZ R156, R40, R167, R20 ;  /* 0x000000a7289c7223 */ /* 0x000fe20000010014 */
[----:B------:R-:W-:Y:S01]  /*57c0*/  BSSY B0, `(.L_x_11876) ;  /* 0x0000014000007945 */ /* 0x000fe20003800000 */
[C---:B------:R-:W-:Y:S01]  /*57d0*/  FMUL.FTZ R20, R129.reuse, R154 ;  /* 0x0000009a81147220 */ /* 0x040fe20000410000 */
[----:B------:R0:W4:Y:S01]  /*57e0*/  SHFL.DOWN PT, R155, R182, 0x4, 0x1f ;  /* 0x08801f00b69b7f89 */ /* 0x00012200000e0000 */
[----:B------:R-:W-:-:S02]  /*57f0*/  FMUL.FTZ R21, R129, R156 ;  /* 0x0000009c81157220 */ /* 0x000fc40000410000 */
[C---:B------:R-:W-:Y:S01]  /*5800*/  FFMA.FTZ R20, R131.reuse, R156, -R20 ;  /* 0x0000009c83147223 */ /* 0x040fe20000010814 */
[----:B---3--:R0:W3:Y:S01]  /*5810*/  SHFL.DOWN PT, R147, R153, 0x4, 0x1f ;  /* 0x08801f0099937f89 */ /* 0x0080e200000e0000 */
[----:B------:R-:W-:-:S03]  /*5820*/  FFMA.FTZ R21, R131, R154, R21 ;  /* 0x0000009a83157223 */ /* 0x000fc60000010015 */
[----:B------:R0:W1:Y:S01]  /*5830*/  SHFL.DOWN PT, R167, R168, 0x4, 0x1f ;  /* 0x08801f00a8a77f89 */ /* 0x00006200000e0000 */
[----:B------:R-:W-:Y:S05]  /*5840*/  @P0 BRA `(.L_x_11877) ;  /* 0x000000b000000947 */ /* 0x000fea0003800000 */
[C---:B-1----:R-:W-:Y:S02]  /*5850*/  FMUL.FTZ R160, R182.reuse, R167 ;  /* 0x000000a7b6a07220 */ /* 0x042fe40000410000 */
[C---:B----4-:R-:W-:Y:S02]  /*5860*/  FMUL.FTZ R158, R182.reuse, R155 ;  /* 0x0000009bb69e7220 */ /* 0x050fe40000410000 */
        /* <DEDUP_REMOVED lines=9> */
.L_x_11877:
[----:B------:R-:W-:Y:S05]  /*5900*/  BSYNC B0 ;  /* 0x0000000000007941 */ /* 0x000fea0003800000 */
.L_x_11876:
[----:B------:R-:W-:Y:S01]  /*5910*/  ISETP.GT.U32.AND P0, PT, R159, 0x17, PT ;  /* 0x000000179f00780c */ /* 0x000fe20003f04070 */
[C---:B------:R-:W-:Y:S01]  /*5920*/  FFMA.FTZ R158, R39.reuse, R170, R21 ;  /* 0x000000aa279e7223 */ /* 0x040fe20000010015 */
[----:B--2---:R2:W0:Y:S01]  /*5930*/  SHFL.DOWN PT, R151, R149, 0x8, 0x1f ;  /* 0x09001f0095977f89 */ /* 0x00442200000e0000 */
[----:B------:R-:W-:Y:S01]  /*5940*/  FFMA.FTZ R160, R39, R172, R20 ;  /* 0x000000ac27a07223 */ /* 0x000fe20000010014 */
[----:B------:R-:W-:Y:S01]  /*5950*/  BSSY B0, `(.L_x_11878) ;  /* 0x0000014000007945 */ /* 0x000fe20003800000 */
[C---:B------:R-:W-:Y:S01]  /*5960*/  FMUL.FTZ R20, R125.reuse, R158 ;  /* 0x0000009e7d147220 */ /* 0x040fe20000410000 */
[----:B----4-:R2:W4:Y:S01]  /*5970*/  SHFL.DOWN PT, R155, R182, 0x8, 0x1f ;  /* 0x09001f00b69b7f89 */ /* 0x01052200000e0000 */
[----:B------:R-:W-:-:S02]  /*5980*/  FMUL.FTZ R21, R125, R160 ;  /* 0x000000a07d157220 */ /* 0x000fc40000410000 */
[C---:B------:R-:W-:Y:S01]  /*5990*/  FFMA.FTZ R20, R127.reuse, R160, -R20 ;  /* 0x000000a07f147223 */ /* 0x040fe20000010814 */
[----:B---3--:R2:W3:Y:S01]  /*59a0*/  SHFL.DOWN PT, R147, R153, 0x8, 0x1f ;  /* 0x09001f0099937f89 */ /* 0x0084e200000e0000 */
[----:B------:R-:W-:-:S03]  /*59b0*/  FFMA.FTZ R21, R127, R158, R21 ;  /* 0x0000009e7f157223 */ /* 0x000fc60000010015 */
[----:B-1----:R2:W1:Y:S01]  /*59c0*/  SHFL.DOWN PT, R167, R168, 0x8, 0x1f ;  /* 0x09001f00a8a77f89 */ /* 0x00246200000e0000 */
        /* <DEDUP_REMOVED lines=12> */
.L_x_11879:
[----:B------:R-:W-:Y:S05]  /*5a90*/  BSYNC B0 ;  /* 0x0000000000007941 */ /* 0x000fea0003800000 */
.L_x_11878:
[----:B------:R-:W-:Y:S01]  /*5aa0*/  ISETP.GT.U32.AND P0, PT, R159, 0xf, PT ;  /* 0x0000000f9f00780c */ /* 0x000fe20003f04070 */
[C---:B---3--:R-:W-:Y:S01]  /*5ab0*/  FFMA.FTZ R147, R38.reuse, R173, R21 ;  /* 0x000000ad26937223 */ /* 0x048fe20000010015 */
[----:B----4-:R3:W4:Y:S01]  /*5ac0*/  SHFL.DOWN PT, R155, R149, 0x10, 0x1f ;  /* 0x0a001f00959b7f89 */ /* 0x01072200000e0000 */
[----:B0-----:R-:W-:Y:S01]  /*5ad0*/  FFMA.FTZ R151, R38, R171, R20 ;  /* 0x000000ab26977223 */ /* 0x001fe20000010014 */
[----:B------:R-:W-:Y:S01]  /*5ae0*/  BSSY B0, `(.L_x_11880) ;  /* 0x0000013000007945 */ /* 0x000fe20003800000 */
[C---:B------:R-:W-:Y:S01]  /*5af0*/  FMUL.FTZ R20, R142.reuse, R147 ;  /* 0x000000938e147220 */ /* 0x040fe20000410000 */
[----:B-1----:R3:W0:Y:S01]  /*5b00*/  SHFL.DOWN PT, R167, R182, 0x10, 0x1f ;  /* 0x0a001f00b6a77f89 */ /* 0x00262200000e0000 */
[----:B------:R-:W-:-:S02]  /*5b10*/  FMUL.FTZ R164, R142, R151 ;  /* 0x000000978ea47220 */ /* 0x000fc40000410000 */
[----:B------:R-:W-:Y:S01]  /*5b20*/  FFMA.FTZ R20, R141, R151, -R20 ;  /* 0x000000978d147223 */ /* 0x000fe20000010814 */
[----:B------:R3:W1:Y:S04]  /*5b30*/  SHFL.DOWN PT, R21, R153, 0x10, 0x1f ;  /* 0x0a001f0099157f89 */ /* 0x00066800000e0000 */
[----:B------:R3:W2:Y:S01]  /*5b40*/  SHFL.DOWN PT, R171, R168, 0x10, 0x1f ;  /* 0x0a001f00a8ab7f89 */ /* 0x0006a200000e0000 */
[----:B------:R-:W-:Y:S05]  /*5b50*/  @P0 BRA `(.L_x_11881) ;  /* 0x000000b000000947 */ /* 0x000fea0003800000 */
[C---:B--2---:R-:W-:Y:S02]  /*5b60*/  FMUL.FTZ R170, R182.reuse, R171 ;  /* 0x000000abb6aa7220 */ /* 0x044fe40000410000 */
[C---:B0-----:R-:W-:Y:S02]  /*5b70*/  FMUL.FTZ R162, R182.reuse, R167 ;  /* 0x000000a7b6a27220 */ /* 0x041fe40000410000 */
        /* <DEDUP_REMOVED lines=9> */
.L_x_11881:
[----:B------:R-:W-:Y:S05]  /*5c10*/  BSYNC B0 ;  /* 0x0000000000007941 */ /* 0x000fea0003800000 */
.L_x_11880:
[----:B------:R-:W-:Y:S01]  /*5c20*/  SHFL.DOWN PT, R194, R182, 0x1, 0x1f ;  /* 0x08201f00b6c27f89 */ /* 0x000fe200000e0000 */
[----:B------:R-:W-:Y:S01]  /*5c30*/  FFMA.FTZ R162, R37, R178, R20 ;  /* 0x000000b225a27223 */ /* 0x000fe20000010014 */
[----:B------:R-:W-:Y:S01]  /*5c40*/  SHF.L.U64.HI R20, R81, 0x2, R80 ;  /* 0x0000000251147819 */ /* 0x000fe20000010250 */
[----:B------:R-:W-:Y:S01]  /*5c50*/  FFMA.FTZ R164, R141, R147, R164 ;  /* 0x000000938da47223 */ /* 0x000fe200000100a4 */
[----:B------:R-:W5:Y:S01]  /*5c60*/  SHFL.IDX PT, R173, R7, RZ, 0x1f ;  /* 0x00001fff07ad7589 */ /* 0x000f6200000e0000 */
[----:B--2---:R-:W-:Y:S01]  /*5c70*/  SHF.L.U32 R171, R81, 0x2, RZ ;  /* 0x0000000251ab7819 */ /* 0x004fe200000006ff */
[----:B0-----:R-:W-:Y:S01]  /*5c80*/  FMUL.FTZ R167, R143, R162 ;  /* 0x000000a28fa77220 */ /* 0x001fe20000410000 */
[----:B------:R-:W-:Y:S01]  /*5c90*/  ISETP.NE.AND P0, PT, R68, RZ, PT ;  /* 0x000000ff4400720c */ /* 0x000fe20003f05270 */
[----:B------:R-:W0:Y:S01]  /*5ca0*/  SHFL.IDX PT, R172, R6, RZ, 0x1f ;  /* 0x00001fff06ac7589 */ /* 0x000e2200000e0000 */
[----:B------:R-:W-:Y:S01]  /*5cb0*/  IMAD R170, R20, c[0x0][0x2b0], RZ ;  /* 0x0000ac0014aa7a24 */ /* 0x000fe200078e02ff */
[----:B------:R-:W-:Y:S01]  /*5cc0*/  IADD3 R201, R68, 0x180, RZ ;  /* 0x0000018044c97810 */ /* 0x000fe20007ffe0ff */
[----:B------:R-:W-:Y:S01]  /*5cd0*/  FFMA.FTZ R164, R37, R176, R164 ;  /* 0x000000b025a47223 */ /* 0x000fe200000100a4 */
[----:B------:R-:W2:Y:S01]  /*5ce0*/  SHFL.DOWN PT, R178, R149, 0x1, 0x1f ;  /* 0x08201f0095b27f89 */ /* 0x000ea200000e0000 */
[----:B------:R-:W-:Y:S01]  /*5cf0*/  IMAD R20, R20, c[0x0][0x2d0], RZ ;  /* 0x0000b40014147a24 */ /* 0x000fe200078e02ff */
[C---:B------:R-:W-:Y:S01]  /*5d00*/  IADD3 R203, R68.reuse, 0x1a0, RZ ;  /* 0x000001a044cb7810 */ /* 0x040fe20007ffe0ff */
[----:B------:R-:W-:Y:S01]  /*5d10*/  IMAD R195, R171, c[0x0][0x2b4], R170 ;  /* 0x0000ad00abc37a24 */ /* 0x000fe200078e02aa */
[----:B------:R-:W3:Y:S01]  /*5d20*/  SHFL.DOWN PT, R196, R153, 0x1, 0x1f ;  /* 0x08201f0099c47f89 */ /* 0x000ee200000e0000 */
[----:B------:R-:W-:Y:S01]  /*5d30*/  FFMA.FTZ R167, R145, R164, R167 ;  /* 0x000000a491a77223 */ /* 0x000fe200000100a7 */
[C---:B------:R-:W-:Y:S01]  /*5d40*/  IADD3 R205, R68.reuse, 0x1c0, RZ ;  /* 0x000001c044cd7810 */ /* 0x040fe20007ffe0ff */
[C---:B------:R-:W-:Y:S01]  /*5d50*/  IMAD R197, R171.reuse, c[0x0][0x2d4], R20 ;  /* 0x0000b500abc57a24 */ /* 0x040fe200078e0214 */
[----:B------:R-:W4:Y:S01]  /*5d60*/  SHFL.DOWN PT, R199, R168, 0x1, 0x1f ;  /* 0x08201f00a8c77f89 */ /* 0x000f2200000e0000 */
[C---:B-1----:R-:W-:Y:S01]  /*5d70*/  IMAD.WIDE.U32 R20, R171.reuse, c[0x0][0x2b0], R22 ;  /* 0x0000ac00ab147a25 */ /* 0x042fe200078e0016 */
[----:B------:R-:W-:Y:S01]  /*5d80*/  IADD3 R207, R68, 0x1e0, RZ ;  /* 0x000001e044cf7810 */ /* 0x000fe20007ffe0ff */
[----:B------:R-:W-:Y:S01]  /*5d90*/  BSSY B0, `(.L_x_11882) ;  /* 0x000014a000007945 */ /* 0x000fe20003800000 */
[----:B---3--:R-:W1:Y:S01]  /*5da0*/  SHFL.IDX PT, R182, R182, RZ, 0x1f ;  /* 0x00001fffb6b67589 */ /* 0x008e6200000e0000 */
[----:B------:R-:W-:Y:S01]  /*5db0*/  IMAD.WIDE.U32 R22, R171, c[0x0][0x2d0], R24 ;  /* 0x0000b400ab167a25 */ /* 0x000fe200078e0018 */
[----:B------:R-:W-:-:S02]  /*5dc0*/  IADD3 R21, R21, R195, RZ ;  /* 0x000000c315157210 */ /* 0x000fc40007ffe0ff */
[----:B------:R1:W3:Y:S01]  /*5dd0*/  SHFL.IDX PT, R170, R149, RZ, 0x1f ;  /* 0x00001fff95aa7589 */ /* 0x0002e200000e0000 */
[----:B------:R-:W-:Y:S01]  /*5de0*/  FFMA.FTZ R24, R36, R177, R167 ;  /* 0x000000b124187223 */ /* 0x000fe200000100a7 */
[----:B------:R-:W-:Y:S01]  /*5df0*/  IADD3 R23, R23, R197, RZ ;  /* 0x000000c517177210 */ /* 0x000fe20007ffe0ff */
[CC--:B-----5:R-:W-:Y:S01]  /*5e00*/  @P2 FMUL.FTZ R167, R194.reuse, R173.reuse ;  /* 0x000000adc2a72220 */ /* 0x0e0fe20000410000 */
[----:B------:R-:W-:Y:S01]  /*5e10*/  SHFL.IDX PT, R171, R168, RZ, 0x1f ;  /* 0x00001fffa8ab7589 */ /* 0x000fe200000e0000 */
[----:B0-----:R-:W-:Y:S01]  /*5e20*/  @P2 FMUL.FTZ R176, R194, R172 ;  /* 0x000000acc2b02220 */ /* 0x001fe20000410000 */
[----:B------:R-:W-:Y:S01]  /*5e30*/  IADD3 R197, R68, 0x140, RZ ;  /* 0x0000014044c57810 */ /* 0x000fe20007ffe0ff */
[----:B----4-:R-:W-:Y:S02]  /*5e40*/  FMUL.FTZ R155, R143, R164 ;  /* 0x000000a48f9b7220 */ /* 0x010fe40000410000 */
[C---:B--2---:R-:W-:Y:S02]  /*5e50*/  @P2 FFMA.FTZ R167, R178.reuse, R172, -R167 ;  /* 0x000000acb2a72223 */ /* 0x044fe400000108a7 */
[----:B------:R-:W-:-:S02]  /*5e60*/  @P2 FFMA.FTZ R176, R178, R173, R176 ;  /* 0x000000adb2b02223 */ /* 0x000fc400000100b0 */
[----:B------:R-:W-:Y:S02]  /*5e70*/  FFMA.FTZ R155, R145, R162, -R155 ;  /* 0x000000a2919b7223 */ /* 0x000fe4000001089b */
[----:B------:R-:W-:Y:S02]  /*5e80*/  @P2 FADD.FTZ R172, R196, R167 ;  /* 0x000000a7c4ac2221 */ /* 0x000fe40000010000 */
[----:B------:R-:W-:Y:S01]  /*5e90*/  @P2 FADD.FTZ R173, R199, R176 ;  /* 0x000000b0c7ad2221 */ /* 0x000fe20000010000 */
[----:B------:R0:W2:Y:S01]  /*5ea0*/  SHFL.IDX PT, R167, R153, RZ, 0x1f ;  /* 0x00001fff99a77589 */ /* 0x0000a200000e0000 */
[----:B------:R-:W-:Y:S01]  /*5eb0*/  FFMA.FTZ R25, R36, R175, R155 ;  /* 0x000000af24197223 */ /* 0x000fe2000001009b */
[----:B------:R-:W-:Y:S01]  /*5ec0*/  IADD3 R199, R68, 0x160, RZ ;  /* 0x0000016044c77810 */ /* 0x000fe20007ffe0ff */
[-C--:B------:R-:W-:Y:S02]  /*5ed0*/  FMUL.FTZ R176, R172, -R19.reuse ;  /* 0x80000013acb07220 */ /* 0x080fe40000410000 */
[----:B------:R-:W-:-:S02]  /*5ee0*/  FMUL.FTZ R175, R173, -R19 ;  /* 0x80000013adaf7220 */ /* 0x000fc40000410000 */
[----:B-1----:R-:W-:Y:S02]  /*5ef0*/  FMUL.FTZ R149, R182, R6 ;  /* 0x00000006b6957220 */ /* 0x002fe40000410000 */
[-C--:B------:R-:W-:Y:S02]  /*5f00*/  FFMA.FTZ R176, R173, R18.reuse, R176 ;  /* 0x00000012adb07223 */ /* 0x080fe400000100b0 */
[----:B------:R-:W-:Y:S02]  /*5f10*/  FFMA.FTZ R172, R172, R18, -R175 ;  /* 0x00000012acac7223 */ /* 0x000fe400000108af */
[----:B---3--:R-:W-:Y:S02]  /*5f20*/  FFMA.FTZ R18, R170, R7, R149 ;  /* 0x00000007aa127223 */ /* 0x008fe40000010095 */
[----:B------:R-:W-:Y:S02]  /*5f30*/  FADD.FTZ R149, -R169, R176 ;  /* 0x000000b0a9957221 */ /* 0x000fe40000010100 */
[----:B0-----:R-:W-:-:S02]  /*5f40*/  FADD.FTZ R153, R183, R172 ;  /* 0x000000acb7997221 */ /* 0x001fc40000010000 */
[----:B------:R-:W-:Y:S02]  /*5f50*/  FMUL.FTZ R19, R182, R7 ;  /* 0x00000007b6137220 */ /* 0x000fe40000410000 */
[C---:B------:R-:W-:Y:S02]  /*5f60*/  FMUL.FTZ R155, R174.reuse, R24 ;  /* 0x00000018ae9b7220 */ /* 0x040fe40000410000 */
[C---:B------:R-:W-:Y:S02]  /*5f70*/  FMUL.FTZ R7, R174.reuse, R25 ;  /* 0x00000019ae077220 */ /* 0x040fe40000410000 */
[C---:B------:R-:W-:Y:S02]  /*5f80*/  FMUL.FTZ R168, R174.reuse, -R149 ;  /* 0x80000095aea87220 */ /* 0x040fe40000410000 */
[-C--:B------:R-:W-:Y:S02]  /*5f90*/  FMUL.FTZ R174, R174, -R153.reuse ;  /* 0x80000099aeae7220 */ /* 0x080fe40000410000 */
[----:B------:R-:W-:-:S02]  /*5fa0*/  FFMA.FTZ R168, R166, R153, -R168 ;  /* 0x00000099a6a87223 */ /* 0x000fc400000108a8 */
[----:B------:R-:W-:Y:S02]  /*5fb0*/  FFMA.FTZ R174, R166, R149, R174 ;  /* 0x00000095a6ae7223 */ /* 0x000fe400000100ae */
[----:B------:R-:W-:Y:S02]  /*5fc0*/  FFMA.FTZ R6, R170, R6, -R19 ;  /* 0x00000006aa067223 */ /* 0x000fe40000010813 */
[C---:B------:R-:W-:Y:S02]  /*5fd0*/  FFMA.FTZ R155, R166.reuse, R25, -R155 ;  /* 0x00000019a69b7223 */ /* 0x040fe4000001089b */
[----:B------:R-:W-:Y:S02]  /*5fe0*/  FFMA.FTZ R19, R166, R24, R7 ;  /* 0x00000018a6137223 */ /* 0x000fe40000010007 */
[----:B------:R-:W-:Y:S02]  /*5ff0*/  FADD.FTZ R166, R163, R168 ;  /* 0x000000a8a3a67221 */ /* 0x000fe40000010000 */
[----:B------:R-:W-:Y:S01]  /*6000*/  FADD.FTZ R168, -R165, R174 ;  /* 0x000000aea5a87221 */ /* 0x000fe20000010100 */
[----:B------:R-:W-:Y:S01]  /*6010*/  SHF.L.U32 R165, R68, 0x4, RZ ;  /* 0x0000000444a57819 */ /* 0x000fe200000006ff */
[----:B------:R-:W-:-:S02]  /*6020*/  FMUL.FTZ R169, R182, R5 ;  /* 0x00000005b6a97220 */ /* 0x000fc40000410000 */
[----:B------:R-:W-:Y:S02]  /*6030*/  FMUL.FTZ R182, R182, R4 ;  /* 0x00000004b6b67220 */ /* 0x000fe40000410000 */
[C---:B------:R-:W-:Y:S02]  /*6040*/  FMUL.FTZ R163, R143.reuse, -R168 ;  /* 0x800000a88fa37220 */ /* 0x040fe40000410000 */
[----:B------:R-:W-:Y:S02]  /*6050*/  FMUL.FTZ R143, R143, -R166 ;  /* 0x800000a68f8f7220 */ /* 0x000fe40000410000 */
[C---:B------:R-:W-:Y:S02]  /*6060*/  FFMA.FTZ R4, R170.reuse, R4, -R169 ;  /* 0x00000004aa047223 */ /* 0x040fe400000108a9 */
[----:B------:R-:W-:Y:S02]  /*6070*/  FFMA.FTZ R5, R170, R5, R182 ;  /* 0x00000005aa057223 */ /* 0x000fe400000100b6 */
[----:B------:R-:W-:-:S02]  /*6080*/  FFMA.FTZ R170, R145, R166, -R163 ;  /* 0x000000a691aa7223 */ /* 0x000fc400000108a3 */
[----:B------:R-:W-:Y:S02]  /*6090*/  FFMA.FTZ R145, R145, R168, R143 ;  /* 0x000000a891917223 */ /* 0x000fe4000001008f */
[----:B------:R-:W-:Y:S02]  /*60a0*/  FFMA.FTZ R19, R35, R144, R19 ;  /* 0x0000009023137223 */ /* 0x000fe40000010013 */
[----:B------:R-:W-:Y:S02]  /*60b0*/  FADD.FTZ R143, R187, R170 ;  /* 0x000000aabb8f7221 */ /* 0x000fe40000010000 */
[----:B------:R-:W-:Y:S02]  /*60c0*/  FADD.FTZ R144, -R184, R145 ;  /* 0x00000091b8907221 */ /* 0x000fe40000010100 */
[C---:B------:R-:W-:Y:S02]  /*60d0*/  FMUL.FTZ R145, R142.reuse, -R143 ;  /* 0x8000008f8e917220 */ /* 0x040fe40000410000 */
[----:B------:R-:W-:-:S02]  /*60e0*/  FMUL.FTZ R170, R142, -R144 ;  /* 0x800000908eaa7220 */ /* 0x000fc40000410000 */
[C---:B------:R-:W-:Y:S02]  /*60f0*/  FFMA.FTZ R145, R141.reuse, R144, R145 ;  /* 0x000000908d917223 */ /* 0x040fe40000010091 */
[----:B------:R-:W-:Y:S02]  /*6100*/  FFMA.FTZ R172, R141, R143, -R170 ;  /* 0x0000008f8dac7223 */ /* 0x000fe400000108aa */
[----:B--2---:R-:W-:Y:S02]  /*6110*/  FADD.FTZ R6, R167, R6 ;  /* 0x00000006a7067221 */ /* 0x004fe40000010000 */
[----:B------:R-:W-:Y:S01]  /*6120*/  FADD.FTZ R7, R171, R18 ;  /* 0x00000012ab077221 */ /* 0x000fe20000010000 */
[----:B------:R-:W-:Y:S01]  /*6130*/  LEA.HI.SX32 R18, R165, R165, 0x1b ;  /* 0x000000a5a5127211 */ /* 0x000fe200078fdaff */
[----:B------:R-:W-:Y:S02]  /*6140*/  FMUL.FTZ R174, R35, R128 ;  /* 0x0000008023ae7220 */ /* 0x000fe40000410000 */
[----:B------:R-:W-:Y:S01]  /*6150*/  FADD.FTZ R170, -R186, R145 ;  /* 0x00000091baaa7221 */ /* 0x000fe20000010100 */
[----:B------:R0:W-:Y:S01]  /*6160*/  @!P0 STS.128 [R83.X16+0x3650], R4 ;  /* 0x0036500453008388 */ /* 0x0001e2000000cc00 */
[----:B------:R-:W-:-:S02]  /*6170*/  FADD.FTZ R172, R185, R172 ;  /* 0x000000acb9ac7221 */ /* 0x000fc40000010000 */
[----:B------:R-:W-:Y:S02]  /*6180*/  FFMA.FTZ R155, R35, R180, R155 ;  /* 0x000000b4239b7223 */ /* 0x000fe4000001009b */
[C---:B------:R-:W-:Y:S02]  /*6190*/  FMUL.FTZ R176, R128.reuse, R153 ;  /* 0x0000009980b07220 */ /* 0x040fe40000410000 */
[-C--:B------:R-:W-:Y:S02]  /*61a0*/  FFMA.FTZ R142, R95, -R174.reuse, R19 ;  /* 0x800000ae5f8e7223 */ /* 0x080fe40000010013 */
[----:B------:R-:W-:Y:S02]  /*61b0*/  FMUL.FTZ R178, R128, R149 ;  /* 0x0000009580b27220 */ /* 0x000fe40000410000 */
[----:B------:R-:W-:Y:S02]  /*61c0*/  FFMA.FTZ R141, R97, -R174, R155 ;  /* 0x800000ae618d7223 */ /* 0x000fe4000001009b */
[----:B------:R-:W-:-:S02]  /*61d0*/  FMUL.FTZ R173, R142, R176 ;  /* 0x000000b08ead7220 */ /* 0x000fc40000410000 */
[----:B------:R-:W-:Y:S02]  /*61e0*/  FMUL.FTZ R165, R35, R178 ;  /* 0x000000b223a57220 */ /* 0x000fe40000410000 */
[C---:B0-----:R-:W-:Y:S02]  /*61f0*/  FMUL.FTZ R4, R125.reuse, -R170 ;  /* 0x800000aa7d047220 */ /* 0x041fe40000410000 */
[-C--:B------:R-:W-:Y:S01]  /*6200*/  FMUL.FTZ R125, R125, -R172.reuse ;  /* 0x800000ac7d7d7220 */ /* 0x080fe20000410000 */
[----:B------:R-:W-:Y:S01]  /*6210*/  STS [R18.X4+0x10bc], R165 ;  /* 0x0010bca512007388 */ /* 0x000fe20000004800 */
[C---:B------:R-:W-:Y:S02]  /*6220*/  FFMA.FTZ R4, R127.reuse, R172, -R4 ;  /* 0x000000ac7f047223 */ /* 0x040fe40000010804 */
[----:B------:R-:W-:Y:S02]  /*6230*/  FMUL.FTZ R6, R36, R130 ;  /* 0x0000008224067220 */ /* 0x000fe40000410000 */
[----:B------:R-:W-:-:S02]  /*6240*/  FFMA.FTZ R127, R127, R170, R125 ;  /* 0x000000aa7f7f7223 */ /* 0x000fc4000001007d */
[-C--:B------:R-:W-:Y:S02]  /*6250*/  FMUL.FTZ R175, R142, R178.reuse ;  /* 0x000000b28eaf7220 */ /* 0x080fe40000410000 */
[----:B------:R-:W-:Y:S02]  /*6260*/  FFMA.FTZ R173, R141, R178, -R173 ;  /* 0x000000b28dad7223 */ /* 0x000fe400000108ad */
[----:B------:R-:W-:Y:S02]  /*6270*/  FFMA.FTZ R125, R99, -R6, R24 ;  /* 0x80000006637d7223 */ /* 0x000fe40000010018 */
[----:B------:R-:W-:Y:S02]  /*6280*/  FMUL.FTZ R178, R130, R168 ;  /* 0x000000a882b27220 */ /* 0x000fe40000410000 */
[----:B------:R-:W-:Y:S02]  /*6290*/  FADD.FTZ R188, -R188, R127 ;  /* 0x0000007fbcbc7221 */ /* 0x000fe40000010100 */
[----:B------:R-:W-:-:S02]  /*62a0*/  FADD.FTZ R174, R191, R4 ;  /* 0x00000004bfae7221 */ /* 0x000fc40000010000 */
[-C--:B------:R-:W-:Y:S02]  /*62b0*/  FMUL.FTZ R163, R35, R176.reuse ;  /* 0x000000b023a37220 */ /* 0x080fe40000410000 */
[----:B------:R-:W-:Y:S02]  /*62c0*/  FFMA.FTZ R175, R141, R176, R175 ;  /* 0x000000b08daf7223 */ /* 0x000fe400000100af */
[----:B------:R-:W-:Y:S01]  /*62d0*/  FMUL.FTZ R176, R130, R166 ;  /* 0x000000a682b07220 */ /* 0x000fe20000410000 */
[----:B------:R0:W-:Y:S01]  /*62e0*/  STS [R18.X4+0x10b8], R163 ;  /* 0x0010b8a312007388 */ /* 0x0001e20000004800 */
[----:B------:R-:W-:Y:S02]  /*62f0*/  FFMA.FTZ R127, R101, -R6, R25 ;  /* 0x80000006657f7223 */ /* 0x000fe40000010019 */
[----:B------:R-:W-:Y:S02]  /*6300*/  FMUL.FTZ R4, R125, R178 ;  /* 0x000000b27d047220 */ /* 0x000fe40000410000 */
[----:B------:R-:W-:-:S02]  /*6310*/  FMUL.FTZ R5, R129, -R188 ;  /* 0x800000bc81057220 */ /* 0x000fc40000410000 */
[----:B------:R-:W-:Y:S02]  /*6320*/  FMUL.FTZ R129, R129, -R174 ;  /* 0x800000ae81817220 */ /* 0x000fe40000410000 */
        /* <DEDUP_REMOVED lines=8> */
[----:B------:R-:W-:Y:S02]  /*63b0*/  FFMA.FTZ R5, R127, R178, -R6 ;  /* 0x000000b27f057223 */ /* 0x000fe40000010806 */
[C---:B------:R-:W-:Y:S02]  /*63c0*/  FMUL.FTZ R6, R133.reuse, -R176 ;  /* 0x800000b085067220 */ /* 0x040fe40000410000 */
[-C--:B------:R-:W-:Y:S02]  /*63d0*/  FMUL.FTZ R133, R133, -R190.reuse ;  /* 0x800000be85857220 */ /* 0x080fe40000410000 */
[C---:B------:R-:W-:Y:S02]  /*63e0*/  FFMA.FTZ R6, R135.reuse, R190, -R6 ;  /* 0x000000be87067223 */ /* 0x040fe40000010806 */
[----:B------:R-:W-:-:S02]  /*63f0*/  FFMA.FTZ R133, R135, R176, R133 ;  /* 0x000000b087857223 */ /* 0x000fc40000010085 */
[----:B------:R-:W-:Y:S02]  /*6400*/  FMUL.FTZ R131, R37, R132 ;  /* 0x0000008425837220 */ /* 0x000fe40000410000 */
[----:B------:R-:W-:Y:S02]  /*6410*/  FADD.FTZ R192, -R192, R133 ;  /* 0x00000085c0c07221 */ /* 0x000fe40000010100 */
[----:B0-----:R-:W-:Y:S02]  /*6420*/  FMUL.FTZ R163, R36, R178 ;  /* 0x000000b224a37220 */ /* 0x001fe40000410000 */
[----:B------:R-:W-:Y:S02]  /*6430*/  FADD.FTZ R178, R193, R6 ;  /* 0x00000006c1b27221 */ /* 0x000fe40000010000 */
[----:B------:R-:W-:Y:S01]  /*6440*/  FFMA.FTZ R129, R103, -R131, R164 ;  /* 0x8000008367817223 */ /* 0x000fe200000100a4 */
[----:B------:R0:W-:Y:S01]  /*6450*/  STS [R18.X4+0x10b4], R163 ;  /* 0x0010b4a312007388 */ /* 0x0001e20000004800 */
[----:B------:R-:W-:-:S02]  /*6460*/  FMUL.FTZ R182, R132, R144 ;  /* 0x0000009084b67220 */ /* 0x000fc40000410000 */
[----:B------:R-:W-:Y:S02]  /*6470*/  FMUL.FTZ R6, R137, -R192 ;  /* 0x800000c089067220 */ /* 0x000fe40000410000 */
[----:B------:R-:W-:Y:S02]  /*6480*/  FFMA.FTZ R131, R105, -R131, R162 ;  /* 0x8000008369837223 */ /* 0x000fe400000100a2 */
[----:B------:R-:W-:Y:S02]  /*6490*/  FMUL.FTZ R180, R132, R143 ;  /* 0x0000008f84b47220 */ /* 0x000fe40000410000 */
[----:B------:R-:W-:Y:S02]  /*64a0*/  FMUL.FTZ R7, R129, R182 ;  /* 0x000000b681077220 */ /* 0x000fe40000410000 */
[-C--:B------:R-:W-:Y:S02]  /*64b0*/  FFMA.FTZ R6, R139, R178.reuse, -R6 ;  /* 0x000000b28b067223 */ /* 0x080fe40000010806 */
[----:B------:R-:W-:-:S02]  /*64c0*/  FMUL.FTZ R137, R137, -R178 ;  /* 0x800000b289897220 */ /* 0x000fc40000410000 */
[-C--:B------:R-:W-:Y:S02]  /*64d0*/  FFMA.FTZ R206, R131, R180.reuse, R7 ;  /* 0x000000b483ce7223 */ /* 0x080fe40000010007 */
[----:B------:R-:W-:Y:S02]  /*64e0*/  FADD.FTZ R181, R181, R6 ;  /* 0x00000006b5b57221 */ /* 0x000fe40000010000 */
[-C--:B------:R-:W-:Y:S02]  /*64f0*/  FMUL.FTZ R133, R129, R180.reuse ;  /* 0x000000b481857220 */ /* 0x080fe40000410000 */
[C---:B------:R-:W-:Y:S02]  /*6500*/  FMUL.FTZ R7, R37.reuse, R180 ;  /* 0x000000b425077220 */ /* 0x040fe40000410000 */
[----:B------:R-:W-:Y:S02]  /*6510*/  FMUL.FTZ R6, R38, R134 ;  /* 0x0000008626067220 */ /* 0x000fe40000410000 */
[----:B0-----:R-:W-:Y:S01]  /*6520*/  FMUL.FTZ R163, R37, R182 ;  /* 0x000000b625a37220 */ /* 0x001fe20000410000 */
[----:B------:R-:W-:Y:S01]  /*6530*/  STS [R18.X4+0x10a8], R7 ;  /* 0x0010a80712007388 */ /* 0x000fe20000004800 */
[----:B------:R-:W-:-:S02]  /*6540*/  FFMA.FTZ R180, R139, R192, R137 ;  /* 0x000000c08bb47223 */ /* 0x000fc40000010089 */
[----:B------:R-:W-:Y:S01]  /*6550*/  FMUL.FTZ R137, R42, R93 ;  /* 0x0000005d2a897220 */ /* 0x000fe20000410000 */
[----:B------:R0:W-:Y:S01]  /*6560*/  STS [R18.X4+0x10ac], R163 ;  /* 0x0010aca312007388 */ /* 0x0001e20000004800 */
[----:B------:R-:W-:Y:S02]  /*6570*/  FFMA.FTZ R139, R107, -R6, R147 ;  /* 0x800000066b8b7223 */ /* 0x000fe40000010093 */
[----:B------:R-:W-:Y:S02]  /*6580*/  FMUL.FTZ R186, R134, R170 ;  /* 0x000000aa86ba7220 */ /* 0x000fe40000410000 */
[----:B------:R-:W-:Y:S02]  /*6590*/  FADD.FTZ R179, -R179, R180 ;  /* 0x000000b4b3b37221 */ /* 0x000fe40000010100 */
[----:B------:R-:W-:Y:S02]  /*65a0*/  FFMA.FTZ R208, R131, R182, -R133 ;  /* 0x000000b683d07223 */ /* 0x000fe40000010885 */
[----:B------:R-:W-:-:S02]  /*65b0*/  FMUL.FTZ R145, R41, R140 ;  /* 0x0000008c29917220 */ /* 0x000fc40000410000 */
[----:B0-----:R-:W-:Y:S02]  /*65c0*/  FFMA.FTZ R163, R109, -R6, R151 ;  /* 0x800000066da37223 */ /* 0x001fe40000010097 */
[-C--:B------:R-:W-:Y:S02]  /*65d0*/  FFMA.FTZ R133, R126, -R137.reuse, R146 ;  /* 0x800000897e857223 */ /* 0x080fe40000010092 */
[----:B------:R-:W-:Y:S02]  /*65e0*/  FMUL.FTZ R182, R134, R172 ;  /* 0x000000ac86b67220 */ /* 0x000fe40000410000 */
[----:B------:R-:W-:Y:S02]  /*65f0*/  FMUL.FTZ R6, R139, R186 ;  /* 0x000000ba8b067220 */ /* 0x000fe40000410000 */
[----:B------:R-:W-:Y:S02]  /*6600*/  FFMA.FTZ R137, R124, -R137, R148 ;  /* 0x800000897c897223 */ /* 0x000fe40000010094 */
[----:B------:R-:W-:-:S02]  /*6610*/  FMUL.FTZ R180, R93, R179 ;  /* 0x000000b35db47220 */ /* 0x000fc40000410000 */
[-C--:B------:R-:W-:Y:S02]  /*6620*/  FFMA.FTZ R135, R121, -R145.reuse, R152 ;  /* 0x8000009179877223 */ /* 0x080fe40000010098 */
[----:B------:R-:W-:Y:S02]  /*6630*/  FFMA.FTZ R195, R163, R182, R6 ;  /* 0x000000b6a3c37223 */ /* 0x000fe40000010006 */
[----:B------:R-:W-:Y:S02]  /*6640*/  FFMA.FTZ R145, R119, -R145, R150 ;  /* 0x8000009177917223 */ /* 0x000fe40000010096 */
[----:B------:R-:W-:Y:S02]  /*6650*/  FMUL.FTZ R184, R140, R192 ;  /* 0x000000c08cb87220 */ /* 0x000fe40000410000 */
[----:B------:R-:W-:Y:S02]  /*6660*/  FMUL.FTZ R6, R93, R181 ;  /* 0x000000b55d067220 */ /* 0x000fe40000410000 */
[----:B------:R-:W-:-:S02]  /*6670*/  FMUL.FTZ R7, R137, R180 ;  /* 0x000000b489077220 */ /* 0x000fc40000410000 */
[-C--:B------:R-:W-:Y:S02]  /*6680*/  FMUL.FTZ R167, R139, R182.reuse ;  /* 0x000000b68ba77220 */ /* 0x080fe40000410000 */
[----:B------:R-:W-:Y:S02]  /*6690*/  FMUL.FTZ R177, R38, R182 ;  /* 0x000000b626b17220 */ /* 0x000fe40000410000 */
[----:B------:R-:W-:Y:S02]  /*66a0*/  FMUL.FTZ R182, R140, R178 ;  /* 0x000000b28cb67220 */ /* 0x000fe40000410000 */
[----:B------:R-:W-:Y:S01]  /*66b0*/  FMUL.FTZ R165, R145, R184 ;  /* 0x000000b891a57220 */ /* 0x000fe20000410000 */
[----:B------:R0:W-:Y:S01]  /*66c0*/  STS [R18.X4+0x10a0], R177 ;  /* 0x0010a0b112007388 */ /* 0x0001e20000004800 */
[----:B------:R-:W-:Y:S02]  /*66d0*/  FFMA.FTZ R7, R133, R6, R7 ;  /* 0x0000000685077223 */ /* 0x000fe40000010007 */
[----:B------:R-:W-:-:S02]  /*66e0*/  FMUL.FTZ R169, R39, R136 ;  /* 0x0000008827a97220 */ /* 0x000fc40000410000 */
[-C--:B------:R-:W-:Y:S02]  /*66f0*/  FFMA.FTZ R204, R163, R186.reuse, -R167 ;  /* 0x000000baa3cc7223 */ /* 0x080fe400000108a7 */
[----:B------:R-:W-:Y:S02]  /*6700*/  FMUL.FTZ R185, R38, R186 ;  /* 0x000000ba26b97220 */ /* 0x000fe40000410000 */
[----:B------:R-:W-:Y:S02]  /*6710*/  FFMA.FTZ R186, R135, R182, R165 ;  /* 0x000000b687ba7223 */ /* 0x000fe400000100a5 */
[----:B------:R-:W-:Y:S01]  /*6720*/  FADD.FTZ R7, RZ, R7 ;  /* 0x00000007ff077221 */ /* 0x000fe20000010000 */
[----:B------:R1:W-:Y:S01]  /*6730*/  STS [R18.X4+0x10a4], R185 ;  /* 0x0010a4b912007388 */ /* 0x0003e20000004800 */
[----:B------:R-:W-:Y:S02]  /*6740*/  FFMA.FTZ R167, R111, -R169, R158 ;  /* 0x800000a96fa77223 */ /* 0x000fe4000001009e */
[----:B------:R-:W-:-:S02]  /*6750*/  FMUL.FTZ R198, R136, R188 ;  /* 0x000000bc88c67220 */ /* 0x000fc40000410000 */
[----:B------:R-:W-:Y:S02]  /*6760*/  FADD.FTZ R183, R7, R186 ;  /* 0x000000ba07b77221 */ /* 0x000fe40000010000 */
[----:B------:R-:W-:Y:S02]  /*6770*/  FFMA.FTZ R169, R113, -R169, R160 ;  /* 0x800000a971a97223 */ /* 0x000fe400000100a0 */
[----:B------:R-:W-:Y:S02]  /*6780*/  FMUL.FTZ R186, R136, R174 ;  /* 0x000000ae88ba7220 */ /* 0x000fe40000410000 */
[C---:B------:R-:W-:Y:S02]  /*6790*/  FMUL.FTZ R7, R167.reuse, R198 ;  /* 0x000000c6a7077220 */ /* 0x040fe40000410000 */
[----:B------:R-:W-:Y:S02]  /*67a0*/  FMUL.FTZ R171, R40, R138 ;  /* 0x0000008a28ab7220 */ /* 0x000fe40000410000 */
[----:B0-----:R-:W-:-:S02]  /*67b0*/  FMUL.FTZ R177, R167, R186 ;  /* 0x000000baa7b17220 */ /* 0x001fc40000410000 */
[----:B------:R-:W-:Y:S02]  /*67c0*/  FFMA.FTZ R200, R169, R186, R7 ;  /* 0x000000baa9c87223 */ /* 0x000fe40000010007 */
[----:B------:R-:W-:Y:S02]  /*67d0*/  FMUL.FTZ R7, R137, R6 ;  /* 0x0000000689077220 */ /* 0x000fe40000410000 */
[-C--:B------:R-:W-:Y:S02]  /*67e0*/  FFMA.FTZ R165, R117, -R171.reuse, R156 ;  /* 0x800000ab75a57223 */ /* 0x080fe4000001009c */
[----:B------:R-:W-:Y:S02]  /*67f0*/  FFMA.FTZ R202, R169, R198, -R177 ;  /* 0x000000c6a9ca7223 */ /* 0x000fe400000108b1 */
[----:B------:R-:W-:Y:S02]  /*6800*/  FFMA.FTZ R171, R115, -R171, R154 ;  /* 0x800000ab73ab7223 */ /* 0x000fe4000001009a */
[----:B------:R-:W-:-:S02]  /*6810*/  FMUL.FTZ R177, R145, R182 ;  /* 0x000000b691b17220 */ /* 0x000fc40000410000 */
[----:B------:R-:W-:Y:S02]  /*6820*/  FFMA.FTZ R7, R133, R180, -R7 ;  /* 0x000000b485077223 */ /* 0x000fe40000010807 */
[C---:B------:R-:W-:Y:S02]  /*6830*/  FMUL.FTZ R194, R138.reuse, R190 ;  /* 0x000000be8ac27220 */ /* 0x040fe40000410000 */
[----:B------:R-:W-:Y:S02]  /*6840*/  FMUL.FTZ R191, R39, R186 ;  /* 0x000000ba27bf7220 */ /* 0x000fe40000410000 */
[----:B------:R-:W-:Y:S02]  /*6850*/  FMUL.FTZ R196, R138, R176 ;  /* 0x000000b08ac47220 */ /* 0x000fe40000410000 */
[----:B------:R-:W-:Y:S01]  /*6860*/  FFMA.FTZ R186, R135, R184, -R177 ;  /* 0x000000b887ba7223 */ /* 0x000fe200000108b1 */
[----:B------:R0:W-:Y:S01]  /*6870*/  STS [R18.X4+0x1098], R191 ;  /* 0x001098bf12007388 */ /* 0x0001e20000004800 */
[----:B------:R-:W-:-:S02]  /*6880*/  FADD.FTZ R7, RZ, R7 ;  /* 0x00000007ff077221 */ /* 0x000fc40000010000 */
[----:B-1----:R-:W-:Y:S02]  /*6890*/  FMUL.FTZ R185, R171, R194 ;  /* 0x000000c2abb97220 */ /* 0x002fe40000410000 */
[----:B------:R-:W-:Y:S02]  /*68a0*/  FMUL.FTZ R193, R39, R198 ;  /* 0x000000c627c17220 */ /* 0x000fe40000410000 */
[----:B------:R-:W-:Y:S02]  /*68b0*/  FADD.FTZ R7, R7, R186 ;  /* 0x000000ba07077221 */ /* 0x000fe40000010000 */
[-C--:B------:R-:W-:Y:S01]  /*68c0*/  FFMA.FTZ R198, R165, R196.reuse, -R185 ;  /* 0x000000c4a5c67223 */ /* 0x080fe200000108b9 */
[----:B------:R1:W-:Y:S01]  /*68d0*/  STS [R18.X4+0x109c], R193 ;  /* 0x00109cc112007388 */ /* 0x0003e20000004800 */
[----:B------:R-:W-:Y:S01]  /*68e0*/  FMUL.FTZ R177, R171, R196 ;  /* 0x000000c4abb17220 */ /* 0x000fe20000410000 */
[C---:B0-----:R-:W-:Y:S01]  /*68f0*/  IADD3 R191, R68.reuse, 0xc0, RZ ;  /* 0x000000c044bf7810 */ /* 0x041fe20007ffe0ff */
[----:B------:R-:W-:Y:S01]  /*6900*/  FADD.FTZ R7, R7, R198 ;  /* 0x000000c607077221 */ /* 0x000fe20000010000 */
[----:B------:R-:W-:Y:S01]  /*6910*/  LEA.HI.SX32 R198, R68, R68, 0x1b ;  /* 0x0000004444c67211 */ /* 0x000fe200078fdaff */
[----:B------:R-:W-:-:S02]  /*6920*/  FFMA.FTZ R186, R165, R194, R177 ;  /* 0x000000c2a5ba7223 */ /* 0x000fc400000100b1 */
[----:B------:R-:W-:Y:S02]  /*6930*/  FADD.FTZ R7, R7, R202 ;  /* 0x000000ca07077221 */ /* 0x000fe40000010000 */
[----:B------:R-:W-:Y:S01]  /*6940*/  FADD.FTZ R183, R183, R186 ;  /* 0x000000bab7b77221 */ /* 0x000fe20000010000 */
[----:B-1----:R-:W-:Y:S01]  /*6950*/  IADD3 R193, R68, 0xe0, RZ ;  /* 0x000000e044c17810 */ /* 0x002fe20007ffe0ff */
[----:B------:R-:W-:Y:S02]  /*6960*/  FADD.FTZ R7, R7, R204 ;  /* 0x000000cc07077221 */ /* 0x000fe40000010000 */
[----:B------:R-:W-:Y:S01]  /*6970*/  FADD.FTZ R200, R183, R200 ;  /* 0x000000c8b7c87221 */ /* 0x000fe20000010000 */
[-C--:B------:R-:W-:Y:S01]  /*6980*/  LEA.HI.SX32 R186, R193, R68.reuse, 0x1b ;  /* 0x00000044c1ba7211 */ /* 0x080fe200078fdaff */
[----:B------:R-:W-:Y:S01]  /*6990*/  FADD.FTZ R208, R7, R208 ;  /* 0x000000d007d07221 */ /* 0x000fe20000010000 */
[----:B------:R-:W-:Y:S01]  /*69a0*/  LEA.HI.SX32 R193, R199, R68, 0x1b ;  /* 0x00000044c7c17211 */ /* 0x000fe200078fdaff */
[C---:B------:R-:W-:Y:S01]  /*69b0*/  FMUL.FTZ R187, R40.reuse, R194 ;  /* 0x000000c228bb7220 */ /* 0x040fe20000410000 */
[----:B------:R-:W-:Y:S01]  /*69c0*/  LEA.HI.SX32 R194, R201, R68, 0x1b ;  /* 0x00000044c9c27211 */ /* 0x000fe200078fdaff */
[----:B------:R-:W-:Y:S01]  /*69d0*/  FMUL.FTZ R189, R40, R196 ;  /* 0x000000c428bd7220 */ /* 0x000fe20000410000 */
[----:B------:R-:W-:Y:S01]  /*69e0*/  LEA.HI.SX32 R196, R205, R68, 0x1b ;  /* 0x00000044cdc47211 */ /* 0x000fe200078fdaff */
[C---:B------:R-:W-:Y:S01]  /*69f0*/  FMUL.FTZ R183, R41.reuse, R182 ;  /* 0x000000b629b77220 */ /* 0x040fe20000410000 */
[----:B------:R0:W-:Y:S01]  /*6a00*/  STS [R18.X4+0x1090], R187 ;  /* 0x001090bb12007388 */ /* 0x0001e20000004800 */
[----:B------:R-:W-:-:S02]  /*6a10*/  FMUL.FTZ R185, R41, R184 ;  /* 0x000000b829b97220 */ /* 0x000fc40000410000 */
[C---:B------:R-:W-:Y:S01]  /*6a20*/  FMUL.FTZ R7, R42.reuse, R6 ;  /* 0x000000062a077220 */ /* 0x040fe20000410000 */
[----:B------:R1:W-:Y:S01]  /*6a30*/  STS [R18.X4+0x1094], R189 ;  /* 0x001094bd12007388 */ /* 0x0003e20000004800 */
[----:B------:R-:W-:Y:S02]  /*6a40*/  FMUL.FTZ R177, R42, R180 ;  /* 0x000000b42ab17220 */ /* 0x000fe40000410000 */
[----:B------:R-:W-:Y:S01]  /*6a50*/  FADD.FTZ R195, R200, R195 ;  /* 0x000000c3c8c37221 */ /* 0x000fe20000010000 */
[----:B------:R2:W-:Y:S01]  /*6a60*/  STS [R18.X4+0x1088], R183 ;  /* 0x001088b712007388 */ /* 0x0005e20000004800 */
[----:B------:R-:W-:Y:S01]  /*6a70*/  FADD.FTZ R208, R208, R5 ;  /* 0x00000005d0d07221 */ /* 0x000fe20000010000 */
[C---:B0-----:R-:W-:Y:S01]  /*6a80*/  IADD3 R187, R68.reuse, 0x60, RZ ;  /* 0x0000006044bb7810 */ /* 0x041fe20007ffe0ff */
[----:B------:R-:W-:Y:S01]  /*6a90*/  FADD.FTZ R195, R195, R206 ;  /* 0x000000cec3c37221 */ /* 0x000fe20000010000 */
[----:B------:R0:W-:Y:S01]  /*6aa0*/  STS [R18.X4+0x108c], R185 ;  /* 0x00108cb912007388 */ /* 0x0001e20000004800 */
[C---:B------:R-:W-:Y:S01]  /*6ab0*/  IADD3 R5, R68.reuse, 0x20, RZ ;  /* 0x0000002044057810 */ /* 0x040fe20007ffe0ff */
[----:B------:R-:W-:Y:S01]  /*6ac0*/  FMUL.FTZ R233, R91, R146 ;  /* 0x000000925be97220 */ /* 0x000fe20000410000 */
[C---:B-1----:R-:W-:Y:S01]  /*6ad0*/  IADD3 R189, R68.reuse, 0x80, RZ ;  /* 0x0000008044bd7810 */ /* 0x042fe20007ffe0ff */
[----:B------:R1:W-:Y:S01]  /*6ae0*/  STS [R18.X4+0x1080], R7 ;  /* 0x0010800712007388 */ /* 0x0003e20000004800 */
[----:B------:R-:W-:Y:S01]  /*6af0*/  FADD.FTZ R4, R195, R4 ;  /* 0x00000004c3047221 */ /* 0x000fe20000010000 */
[C---:B--2---:R-:W-:Y:S01]  /*6b00*/  IADD3 R183, R68.reuse, 0x40, RZ ;  /* 0x0000004044b77810 */ /* 0x044fe20007ffe0ff */
[----:B------:R-:W-:Y:S01]  /*6b10*/  FMUL.FTZ R235, R89, R152 ;  /* 0x0000009859eb7220 */ /* 0x000fe20000410000 */
[----:B------:R2:W-:Y:S01]  /*6b20*/  STS [R18.X4+0x1084], R177 ;  /* 0x001084b112007388 */ /* 0x0005e20000004800 */
[----:B------:R-:W-:Y:S01]  /*6b30*/  IADD3 R195, R68, 0x120, RZ ;  /* 0x0000012044c37810 */ /* 0x000fe20007ffe0ff */
[----:B------:R-:W-:Y:S01]  /*6b40*/  FMUL.FTZ R237, R88, R156 ;  /* 0x0000009c58ed7220 */ /* 0x000fe20000410000 */
[----:B0-----:R-:W-:Y:S01]  /*6b50*/  IADD3 R185, R68, 0xa0, RZ ;  /* 0x000000a044b97810 */ /* 0x001fe20007ffe0ff */
[----:B------:R-:W-:Y:S01]  /*6b60*/  BAR.SYNC.DEFER_BLOCKING 0x0 ;  /* 0x0000000000007b1d */ /* 0x000fe20000010000 */
[----:B------:R-:W-:Y:S01]  /*6b70*/  LEA.HI.SX32 R180, R183, R68, 0x1b ;  /* 0x00000044b7b47211 */ /* 0x000fe200078fdaff */
[----:B------:R-:W-:Y:S01]  /*6b80*/  FFMA.FTZ R231, -R88, R154, -RZ ;  /* 0x0000009a58e77223 */ /* 0x000fe200000109ff */
[----:B-1----:R-:W-:Y:S01]  /*6b90*/  IADD3 R7, R68, 0x100, RZ ;  /* 0x0000010044077810 */ /* 0x002fe20007ffe0ff */
[----:B------:R-:W-:Y:S01]  /*6ba0*/  FMUL.FTZ R239, R87, R160 ;  /* 0x000000a057ef7220 */ /* 0x000fe20000410000 */
[-C--:B------:R-:W-:Y:S01]  /*6bb0*/  LEA.HI.SX32 R184, R185, R68.reuse, 0x1b ;  /* 0x00000044b9b87211 */ /* 0x080fe200078fdaff */
[----:B------:R-:W-:Y:S01]  /*6bc0*/  FMUL.FTZ R151, R86, R151 ;  /* 0x0000009756977220 */ /* 0x000fe20000410000 */
[-C--:B------:R-:W-:Y:S01]  /*6bd0*/  LEA R146, R54, -R68.reuse, 0x1 ;  /* 0x8000004436927211 */ /* 0x080fe200078e08ff */
[----:B------:R-:W-:Y:S01]  /*6be0*/  FFMA.FTZ R147, -R86, R147, -RZ ;  /* 0x0000009356937223 */ /* 0x000fe200000109ff */
[----:B------:R-:W-:Y:S01]  /*6bf0*/  LEA.HI.SX32 R183, R189, R68, 0x1b ;  /* 0x00000044bdb77211 */ /* 0x000fe200078fdaff */
        /* <DEDUP_REMOVED lines=8> */
[----:B------:R-:W-:Y:S01]  /*6c80*/  FADD.FTZ R173, R208, R173 ;  /* 0x000000add0ad7221 */ /* 0x000fe20000010000 */
[----:B--2---:R-:W-:Y:S01]  /*6c90*/  LEA.HI.SX32 R177, R5, R68, 0x1b ;  /* 0x0000004405b17211 */ /* 0x004fe200078fdaff */
[----:B------:R-:W-:Y:S01]  /*6ca0*/  FFMA.FTZ R5, -R91, R148, -RZ ;  /* 0x000000945b057223 */ /* 0x000fe200000109ff */
[----:B------:R-:W-:Y:S01]  /*6cb0*/  LEA.HI.SX32 R187, R7, R68, 0x1b ;  /* 0x0000004407bb7211 */ /* 0x000fe200078fdaff */
[----:B------:R-:W-:Y:S01]  /*6cc0*/  FFMA.FTZ R7, -R89, R150, -RZ ;  /* 0x0000009659077223 */ /* 0x000fe200000109ff */
[-C--:B------:R-:W-:Y:S01]  /*6cd0*/  LEA.HI.SX32 R195, R203, R68.reuse, 0x1b ;  /* 0x00000044cbc37211 */ /* 0x080fe200078fdaff */
[----:B------:R-:W0:Y:S01]  /*6ce0*/  LDS R229, [R198.X4+0x1080] ;  /* 0x00108000c6e57984 */ /* 0x000e220000004800 */
[----:B------:R-:W-:Y:S01]  /*6cf0*/  LEA.HI.SX32 R197, R207, R68, 0x1b ;  /* 0x00000044cfc57211 */ /* 0x000fe200078fdaff */
[----:B------:R-:W-:Y:S01]  /*6d00*/  FADD.FTZ R175, R4, R175 ;  /* 0x000000af04af7221 */ /* 0x000fe20000010000 */
[C---:B------:R-:W-:Y:S01]  /*6d10*/  ISETP.GE.AND P1, PT, R146.reuse, 0x1, PT ;  /* 0x000000019200780c */ /* 0x040fe20003f26270 */
[----:B------:R-:W1:Y:S01]  /*6d20*/  LDS R227, [R177.X4+0x1100] ;  /* 0x00110000b1e37984 */ /* 0x000e620000004800 */
[----:B------:R-:W-:-:S03]  /*6d30*/  ISETP.GE.AND P0, PT, R146, 0x21, PT ;  /* 0x000000219200780c */ /* 0x000fc60003f06270 */
        /* <DEDUP_REMOVED lines=40> */
[----:B------:R-:W-:Y:S01]  /*6fc0*/  IMAD.WIDE.U32 R18, R75, c[0x0][0x2a0], RZ ;  /* 0x0000a8004b127a25 */ /* 0x000fe200078e00ff */
[----:B------:R-:W-:-:S02]  /*6fd0*/  ULDC.64 UR8, c[0x0][0x2b8] ;  /* 0x0000ae0000087ab9 */ /* 0x000fc40000000a00 */
[----:B------:R-:W-:Y:S01]  /*6fe0*/  USHF.R.U32.HI UR6, URZ, 0x1, UR7 ;  /* 0x000000013f067899 */ /* 0x000fe20008011607 */
[C---:B------:R-:W-:Y:S01]  /*6ff0*/  IMAD R7, R75.reuse, c[0x0][0x2a4], R4 ;  /* 0x0000a9004b077a24 */ /* 0x040fe200078e0204 */
[----:B------:R-:W-:Y:S01]  /*7000*/  USHF.R.U32.HI UR7, URZ, 0x1, UR9 ;  /* 0x000000013f077899 */ /* 0x000fe20008011609 */
[----:B------:R-:W-:Y:S01]  /*7010*/  IMAD.WIDE.U32 R4, R75, c[0x0][0x2c0], RZ ;  /* 0x0000b0004b047a25 */ /* 0x000fe200078e00ff */
[----:B------:R-:W-:Y:S02]  /*7020*/  USHF.R.U64 UR4, UR8, 0x1, UR9 ;  /* 0x0000000108047899 */ /* 0x000fe40008001209 */
[----:B------:R-:W-:Y:S01]  /*7030*/  IADD3 R19, R19, R7, RZ ;  /* 0x0000000713137210 */ /* 0x000fe20007ffe0ff */
[----:B------:R-:W-:Y:S01]  /*7040*/  IMAD R25, R75, c[0x0][0x2c4], R6 ;  /* 0x0000b1004b197a24 */ /* 0x000fe200078e0206 */
[----:B------:R-:W-:Y:S01]  /*7050*/  LEA R7, R157, 0xfffffe00, 0x9 ;  /* 0xfffffe009d077811 */ /* 0x000fe200078e48ff */
[----:B------:R-:W-:Y:S02]  /*7060*/  IMAD R24, R123, c[0x0][0x2b0], RZ ;  /* 0x0000ac007b187a24 */ /* 0x000fe400078e02ff */
[----:B------:R-:W-:Y:S01]  /*7070*/  IMAD R151, R77, UR7, RZ ;  /* 0x000000074d977c24 */ /* 0x000fe2000f8e02ff */
[----:B------:R-:W-:Y:S01]  /*7080*/  IADD3 R5, R5, R25, RZ ;  /* 0x0000001905057210 */ /* 0x000fe20007ffe0ff */
[----:B------:R-:W-:Y:S01]  /*7090*/  IMAD R25, R77, UR6, RZ ;  /* 0x000000064d197c24 */ /* 0x000fe2000f8e02ff */
[----:B------:R-:W-:Y:S01]  /*70a0*/  IADD3 R6, P1, R7, R68, RZ ;  /* 0x0000004407067210 */ /* 0x000fe20007f3e0ff */
[----:B------:R-:W-:-:S02]  /*70b0*/  IMAD R148, R123, c[0x0][0x2d0], RZ ;  /* 0x0000b4007b947a24 */ /* 0x000fc400078e02ff */
[----:B------:R-:W-:Y:S01]  /*70c0*/  IMAD R155, R83, c[0x0][0x2b4], R24 ;  /* 0x0000ad00539b7a24 */ /* 0x000fe200078e0218 */
[----:B------:R-:W-:Y:S01]  /*70d0*/  LEA.HI.X.SX32 R7, R7, RZ, 0x1, P1 ;  /* 0x000000ff07077211 */ /* 0x000fe200008f0eff */
[----:B------:R-:W-:Y:S02]  /*70e0*/  IMAD R123, R72, UR5, R25 ;  /* 0x00000005487b7c24 */ /* 0x000fe4000f8e0219 */
[----:B------:R-:W-:-:S04]  /*70f0*/  IMAD.WIDE.U32 R18, R77, UR5, R18 ;  /* 0x000000054d127c25 */ /* 0x000fc8000f8e0012 */
[----:B------:R-:W-:Y:S01]  /*7100*/  IMAD R151, R72, UR4, R151 ;  /* 0x0000000448977c24 */ /* 0x000fe2000f8e0297 */
[----:B------:R-:W-:Y:S01]  /*7110*/  IADD3 R19, R19, R123, RZ ;  /* 0x0000007b13137210 */ /* 0x000fe20007ffe0ff */
[----:B------:R-:W-:-:S04]  /*7120*/  IMAD.WIDE.U32 R24, R77, UR4, R4 ;  /* 0x000000044d187c25 */ /* 0x000fc8000f8e0004 */
[----:B------:R-:W-:Y:S01]  /*7130*/  IMAD.WIDE.U32 R4, R83, c[0x0][0x2b0], R6 ;  /* 0x0000ac0053047a25 */ /* 0x000fe200078e0006 */
[----:B------:R-:W-:Y:S02]  /*7140*/  IADD3 R123, R25, R151, RZ ;  /* 0x00000097197b7210 */ /* 0x000fe40007ffe0ff */
[----:B------:R-:W-:Y:S01]  /*7150*/  LEA R151, P1, R18, c[0x0][0x318], 0x3 ;  /* 0x0000c60012977a11 */ /* 0x000fe200078218ff */
[C---:B------:R-:W-:Y:S01]  /*7160*/  IMAD R231, R83.reuse, c[0x0][0x2d4], R148 ;  /* 0x0000b50053e77a24 */ /* 0x040fe200078e0294 */
[----:B------:R-:W-:Y:S01]  /*7170*/  LEA R25, P2, R24, c[0x0][0x320], 0x3 ;  /* 0x0000c80018197a11 */ /* 0x000fe200078418ff */
[----:B------:R-:W-:Y:S01]  /*7180*/  IMAD.WIDE.U32 R6, R83, c[0x0][0x2d0], R6 ;  /* 0x0000b40053067a25 */ /* 0x000fe200078e0006 */
[----:B------:R-:W-:Y:S02]  /*7190*/  LEA.HI.X R148, R18, c[0x0][0x31c], R19, 0x3, P1 ;  /* 0x0000c70012947a11 */ /* 0x000fe400008f1c13 */
        /* <DEDUP_REMOVED lines=9> */
.L_x_11883:
[----:B01-34-:R-:W-:Y:S05]  /*7230*/  BSYNC B0 ;  /* 0x0000000000007941 */ /* 0x01bfea0003800000 */
.L_x_11882:
[----:B------:R-:W0:Y:S01]  /*7240*/  LDS R177, [R177.X4+0x1940] ;  /* 0x00194000b1b17984 */ /* 0x000e220000004800 */
[----:B------:R-:W-:Y:S01]  /*7250*/  BSSY B0, `(.L_x_11884) ;  /* 0x0000004000007945 */ /* 0x000fe20003800000 */
[----:B------:R-:W-:Y:S05]  /*7260*/  @!P0 BRA `(.L_x_11885) ;  /* 0x0000002000008947 */ /* 0x000fea0003800000 */
[----:B------:R1:W-:Y:S04]  /*7270*/  RED.E.ADD.F32.FTZ.RN.STRONG.GPU [R20.64+-0x780], R227 ;  /* 0xfff880e31400798e */ /* 0x0003e8000c10e78a */
[----:B0-----:R1:W-:Y:S02]  /*7280*/  RED.E.ADD.F32.FTZ.RN.STRONG.GPU [R22.64+-0x780], R177 ;  /* 0xfff880b11600798e */ /* 0x0013e4000c10e78a */
.L_x_11885:
[----:B------:R-:W-:Y:S05]  /*7290*/  BSYNC B0 ;  /* 0x0000000000007941 */ /* 0x000fea0003800000 */
.L_x_11884:
[----:B------:R2:W3:Y:S01]  /*72a0*/  LDS R5, [R180.X4+0x19c0] ;  /* 0x0019c000b4057984 */ /* 0x0004e20000004800 */
        /* <DEDUP_REMOVED lines=11> */
.L_x_11887:
[----:B--2---:R-:W-:Y:S05]  /*7360*/  BSYNC B0 ;  /* 0x0000000000007941 */ /* 0x004fea0003800000 */
.L_x_11886:
[----:B---3--:R2:W3:Y:S01]  /*7370*/  LDS R5, [R182.X4+0x1a40] ;  /* 0x001a4000b6057984 */ /* 0x0084e20000004800 */
[----:B------:R-:W-:Y:S01]  /*7380*/  BSSY B0, `(.L_x_11888) ;  /* 0x0000004000007945 */ /* 0x000fe20003800000 */
[----:B------:R-:W-:Y:S05]  /*7390*/  @!P0 BRA `(.L_x_11889) ;  /* 0x0000002000008947 */ /* 0x000fea0003800000 */
[----:B------:R4:W-:Y:S04]  /*73a0*/  RED.E.ADD.F32.FTZ.RN.STRONG.GPU [R20.64+-0x680], R223 ;  /* 0xfff980df1400798e */ /* 0x0009e8000c10e78a */
[----:B---3--:R4:W-:Y:S02]  /*73b0*/  RED.E.ADD.F32.FTZ.RN.STRONG.GPU [R22.64+-0x680], R5 ;  /* 0xfff980051600798e */ /* 0x0089e4000c10e78a */
.L_x_11889:
[----:B------:R-:W-:Y:S05]  /*73c0*/  BSYNC B0 ;  /* 0x0000000000007941 */ /* 0x000fea0003800000 */
.L_x_11888:
[----:B------:R-:W1:Y:S01]  /*73d0*/  LDS R183, [R183.X4+0x1ac0] ;  /* 0x001ac000b7b77984 */ /* 0x000e620000004800 */
[----:B------:R-:W-:Y:S01]  /*73e0*/  BSSY B0, `(.L_x_11890) ;  /* 0x0000004000007945 */ /* 0x000fe20003800000 */
[----:B------:R-:W-:Y:S05]  /*73f0*/  @!P1 BRA `(.L_x_11891) ;  /* 0x0000002000009947 */ /* 0x000fea0003800000 */
[----:B------:R2:W-:Y:S04]  /*7400*/  RED.E.ADD.F32.FTZ.RN.STRONG.GPU [R20.64+-0x600], R221 ;  /* 0xfffa00dd1400798e */ /* 0x0005e8000c10e78a */
[----:B-1----:R2:W-:Y:S02]  /*7410*/  RED.E.ADD.F32.FTZ.RN.STRONG.GPU [R22.64+-0x600], R183 ;  /* 0xfffa00b71600798e */ /* 0x0025e4000c10e78a */
.L_x_11891:
[----:B------:R-:W-:Y:S05]  /*7420*/  BSYNC B0 ;  /* 0x0000000000007941 */ /* 0x000fea0003800000 */
.L_x_11890:
[----:B---34-:R3:W4:Y:S01]  /*7430*/  LDS R5, [R184.X4+0x1b40] ;  /* 0x001b4000b8057984 */ /* 0x0187220000004800 */
[----:B------:R-:W-:Y:S01]  /*7440*/  BSSY B0, `(.L_x_11892) ;  /* 0x0000004000007945 */ /* 0x000fe20003800000 */
[----:B------:R-:W-:Y:S05]  /*7450*/  @!P2 BRA `(.L_x_11893) ;  /* 0x000000200000a947 */ /* 0x000fea0003800000 */
[----:B------:R2:W-:Y:S04]  /*7460*/  RED.E.ADD.F32.FTZ.RN.STRONG.GPU [R20.64+-0x580], R219 ;  /* 0xfffa80db1400798e */ /* 0x0005e8000c10e78a */
[----:B----4-:R2:W-:Y:S02]  /*7470*/  RED.E.ADD.F32.FTZ.RN.STRONG.GPU [R22.64+-0x580], R5 ;  /* 0xfffa80051600798e */ /* 0x0105e4000c10e78a */
.L_x_11893:
[----:B------:R-:W-:Y:S05]  /*7480*/  BSYNC B0 ;  /* 0x0000000000007941 */ /* 0x000fea0003800000 */
.L_x_11892:
[----:B------:R-:W2:Y:S01]  /*7490*/  LDS R185, [R185.X4+0x1bc0] ;  /* 0x001bc000b9b97984 */ /* 0x000ea20000004800 */
[----:B------:R-:W-:Y:S01]  /*74a0*/  BSSY B0, `(.L_x_11894) ;  /* 0x0000004000007945 */ /* 0x000fe20003800000 */
[----:B------:R-:W-:Y:S05]  /*74b0*/  @!P3 BRA `(.L_x_11895) ;  /* 0x000000200000b947 */ /* 0x000fea0003800000 */
[----:B------:R3:W-:Y:S04]  /*74c0*/  RED.E.ADD.F32.FTZ.RN.STRONG.GPU [R20.64+-0x500], R217 ;  /* 0xfffb00d91400798e */ /* 0x0007e8000c10e78a */
[----:B--2---:R3:W-:Y:S02]  /*74d0*/  RED.E.ADD.F32.FTZ.RN.STRONG.GPU [R22.64+-0x500], R185 ;  /* 0xfffb00b91600798e */ /* 0x0047e4000c10e78a */
.L_x_11895:
[----:B------:R-:W-:Y:S05]  /*74e0*/  BSYNC B0 ;  /* 0x0000000000007941 */ /* 0x000fea0003800000 */
.L_x_11894:
[----:B--2-4-:R2:W4:Y:S01]  /*74f0*/  LDS R5, [R186.X4+0x1c40] ;  /* 0x001c4000ba057984 */ /* 0x0145220000004800 */
[----:B------:R-:W-:Y:S01]  /*7500*/  BSSY B0, `(.L_x_11896) ;  /* 0x0000004000007945 */ /* 0x000fe20003800000 */
[----:B------:R-:W-:Y:S05]  /*7510*/  @!P4 BRA `(.L_x_11897) ;  /* 0x000000200000c947 */ /* 0x000fea0003800000 */
[----:B------:R2:W-:Y:S04]  /*7520*/  RED.E.ADD.F32.FTZ.RN.STRONG.GPU [R20.64+-0x480], R215 ;  /* 0xfffb80d71400798e */ /* 0x0005e8000c10e78a */
[----:B----4-:R2:W-:Y:S02]  /*7530*/  RED.E.ADD.F32.FTZ.RN.STRONG.GPU [R22.64+-0x480], R5 ;  /* 0xfffb80051600798e */ /* 0x0105e4000c10e78a */
.L_x_11897:
[----:B------:R-:W-:Y:S05]  /*7540*/  BSYNC B0 ;  /* 0x0000000000007941 */ /* 0x000fea0003800000 */
.L_x_11896:
[----:B------:R-:W2:Y:S01]  /*7550*/  LDS R187, [R187.X4+0x1cc0] ;  /* 0x001cc000bbbb7984 */ /* 0x000ea20000004800 */
[----:B------:R-:W-:Y:S01]  /*7560*/  BSSY B0, `(.L_x_11898) ;  /* 0x0000004000007945 */ /* 0x000fe20003800000 */
[----:B------:R-:W-:Y:S05]  /*7570*/  @!P5 BRA `(.L_x_11899) ;  /* 0x000000200000d947 */ /* 0x000fea0003800000 */
[----:B------:R3:W-:Y:S04]  /*7580*/  RED.E.ADD.F32.FTZ.RN.STRONG.GPU [R20.64+-0x400], R213 ;  /* 0xfffc00d51400798e */ /* 0x0007e8000c10e78a */
[----:B--2---:R3:W-:Y:S02]  /*7590*/  RED.E.ADD.F32.FTZ.RN.STRONG.GPU [R22.64+-0x400], R187 ;  /* 0xfffc00bb1600798e */ /* 0x0047e4000c10e78a */
.L_x_11899:
[----:B------:R-:W-:Y:S05]  /*75a0*/  BSYNC B0 ;  /* 0x0000000000007941 */ /* 0x000fea0003800000 */
.L_x_11898:
        /* <DEDUP_REMOVED lines=12> */
.L_x_11901:
[----:B------:R-:W-:Y:S05]  /*7670*/  BSYNC B0 ;  /* 0x0000000000007941 */ /* 0x000fea0003800000 */
.L_x_11900:
[----:B------:R-:W4:Y:S01]  /*7680*/  LDS R191, [R191.X4+0x1dc0] ;  /* 0x001dc000bfbf7984 */ /* 0x000f220000004800 */
[----:B------:R-:W-:Y:S01]  /*7690*/  BSSY B0, `(.L_x_11902) ;  /* 0x0000004000007945 */ /* 0x000fe20003800000 */
[----:B------:R-:W-:Y:S05]  /*76a0*/  @!P0 BRA `(.L_x_11903) ;  /* 0x0000002000008947 */ /* 0x000fea0003800000 */
[----:B------:R4:W-:Y:S04]  /*76b0*/  RED.E.ADD.F32.FTZ.RN.STRONG.GPU [R20.64+-0x300], R209 ;  /* 0xfffd00d11400798e */ /* 0x0009e8000c10e78a */
[----:B----4-:R4:W-:Y:S02]  /*76c0*/  RED.E.ADD.F32.FTZ.RN.STRONG.GPU [R22.64+-0x300], R191 ;  /* 0xfffd00bf1600798e */ /* 0x0109e4000c10e78a */
.L_x_11903:
[----:B------:R-:W-:Y:S05]  /*76d0*/  BSYNC B0 ;  /* 0x0000000000007941 */ /* 0x000fea0003800000 */
.L_x_11902:
[----:B------:R-:W4:Y:S01]  /*76e0*/  LDS R193, [R193.X4+0x1e40] ;  /* 0x001e4000c1c17984 */ /* 0x000f220000004800 */
[----:B------:R-:W-:Y:S01]  /*76f0*/  BSSY B0, `(.L_x_11904) ;  /* 0x0000004000007945 */ /* 0x000fe20003800000 */
[----:B------:R-:W-:Y:S05]  /*7700*/  @!P1 BRA `(.L_x_11905) ;  /* 0x0000002000009947 */ /* 0x000fea0003800000 */
[----:B------:R4:W-:Y:S04]  /*7710*/  RED.E.ADD.F32.FTZ.RN.STRONG.GPU [R20.64+-0x280], R207 ;  /* 0xfffd80cf1400798e */ /* 0x0009e8000c10e78a */
[----:B----4-:R4:W-:Y:S02]  /*7720*/  RED.E.ADD.F32.FTZ.RN.STRONG.GPU [R22.64+-0x280], R193 ;  /* 0xfffd80c11600798e */ /* 0x0109e4000c10e78a */
.L_x_11905:
[----:B------:R-:W-:Y:S05]  /*7730*/  BSYNC B0 ;  /* 0x0000000000007941 */ /* 0x000fea0003800000 */
.L_x_11904:
[----:B--2-4-:R2:W4:Y:S01]  /*7740*/  LDS R5, [R194.X4+0x1ec0] ;  /* 0x001ec000c2057984 */ /* 0x0145220000004800 */
[----:B------:R-:W-:Y:S01]  /*7750*/  BSSY B0, `(.L_x_11906) ;  /* 0x0000004000007945 */ /* 0x000fe20003800000 */
[----:B------:R-:W-:Y:S05]  /*7760*/  @!P2 BRA `(.L_x_11907) ;  /* 0x000000200000a947 */ /* 0x000fea0003800000 */
[----:B------:R2:W-:Y:S04]  /*7770*/  RED.E.ADD.F32.FTZ.RN.STRONG.GPU [R20.64+-0x200], R205 ;  /* 0xfffe00cd1400798e */ /* 0x0005e8000c10e78a */
[----:B----4-:R2:W-:Y:S02]  /*7780*/  RED.E.ADD.F32.FTZ.RN.STRONG.GPU [R22.64+-0x200], R5 ;  /* 0xfffe00051600798e */ /* 0x0105e4000c10e78a */
.L_x_11907:
[----:B------:R-:W-:Y:S05]  /*7790*/  BSYNC B0 ;  /* 0x0000000000007941 */ /* 0x000fea0003800000 */
.L_x_11906:
[----:B------:R-:W2:Y:S01]  /*77a0*/  LDS R195, [R195.X4+0x1f40] ;  /* 0x001f4000c3c37984 */ /* 0x000ea20000004800 */
[----:B------:R-:W-:Y:S01]  /*77b0*/  BSSY B0, `(.L_x_11908) ;  /* 0x0000004000007945 */ /* 0x000fe20003800000 */
[----:B------:R-:W-:Y:S05]  /*77c0*/  @!P3 BRA `(.L_x_11909) ;  /* 0x000000200000b947 */ /* 0x000fea0003800000 */
[----:B------:R4:W-:Y:S04]  /*77d0*/  RED.E.ADD.F32.FTZ.RN.STRONG.GPU [R20.64+-0x180], R203 ;  /* 0xfffe80cb1400798e */ /* 0x0009e8000c10e78a */
[----:B--2---:R4:W-:Y:S02]  /*77e0*/  RED.E.ADD.F32.FTZ.RN.STRONG.GPU [R22.64+-0x180], R195 ;  /* 0xfffe80c31600798e */ /* 0x0049e4000c10e78a */
.L_x_11909:
[----:B------:R-:W-:Y:S05]  /*77f0*/  BSYNC B0 ;  /* 0x0000000000007941 */ /* 0x000fea0003800000 */
.L_x_11908:
[----:B--2-4-:R2:W4:Y:S01]  /*7800*/  LDS R5, [R196.X4+0x1fc0] ;  /* 0x001fc000c4057984 */ /* 0x0145220000004800 */
[----:B------:R-:W-:Y:S01]  /*7810*/  BSSY B0, `(.L_x_11910) ;  /* 0x0000004000007945 */ /* 0x000fe20003800000 */
[----:B------:R-:W-:Y:S05]  /*7820*/  @!P4 BRA `(.L_x_11911) ;  /* 0x000000200000c947 */ /* 0x000fea0003800000 */
[----:B------:R2:W-:Y:S04]  /*7830*/  RED.E.ADD.F32.FTZ.RN.STRONG.GPU [R20.64+-0x100], R201 ;  /* 0xffff00c91400798e */ /* 0x0005e8000c10e78a */
[----:B----4-:R2:W-:Y:S02]  /*7840*/  RED.E.ADD.F32.FTZ.RN.STRONG.GPU [R22.64+-0x100], R5 ;  /* 0xffff00051600798e */ /* 0x0105e4000c10e78a */
.L_x_11911:
[----:B------:R-:W-:Y:S05]  /*7850*/  BSYNC B0 ;  /* 0x0000000000007941 */ /* 0x000fea0003800000 */
.L_x_11910:
[----:B------:R-:W2:Y:S01]  /*7860*/  LDS R197, [R197.X4+0x2040] ;  /* 0x00204000c5c57984 */ /* 0x000ea20000004800 */
[----:B------:R-:W-:Y:S01]  /*7870*/  BSSY B0, `(.L_x_11912) ;  /* 0x0000004000007945 */ /* 0x000fe20003800000 */
[----:B------:R-:W-:Y:S05]  /*7880*/  @!P5 BRA `(.L_x_11913) ;  /* 0x000000200000d947 */ /* 0x000fea0003800000 */
[----:B------:R4:W-:Y:S04]  /*7890*/  RED.E.ADD.F32.FTZ.RN.STRONG.GPU [R20.64+-0x80], R199 ;  /* 0xffff80c71400798e */ /* 0x0009e8000c10e78a */
[----:B--2---:R4:W-:Y:S02]  /*78a0*/  RED.E.ADD.F32.FTZ.RN.STRONG.GPU [R22.64+-0x80], R197 ;  /* 0xffff80c51600798e */ /* 0x0049e4000c10e78a */
.L_x_11913:
[----:B------:R-:W-:Y:S05]  /*78b0*/  BSYNC B0 ;  /* 0x0000000000007941 */ /* 0x000fea0003800000 */
.L_x_11912:
[----:B------:R-:W5:Y:S01]  /*78c0*/  SHFL.DOWN PT, R6, R173, 0x1, 0x1f ;  /* 0x08201f00ad067f89 */ /* 0x000f6200000e0000 */
[C---:B------:R-:W-:Y:S01]  /*78d0*/  ISETP.GT.AND P0, PT, R66.reuse, 0x1e, PT ;  /* 0x0000001e4200780c */ /* 0x040fe20003f04270 */
[C---:B--2-4-:R-:W-:Y:S01]  /*78e0*/  FMUL.FTZ R5, R3.reuse, R153 ;  /* 0x0000009903057220 */ /* 0x054fe20000410000 */
[----:B------:R-:W-:Y:S01]  /*78f0*/  ISETP.NE.AND P1, PT, R66, RZ, PT ;  /* 0x000000ff4200720c */ /* 0x000fe20003f25270 */
[----:B------:R-:W2:Y:S01]  /*7900*/  SHFL.DOWN PT, R4, R175, 0x1, 0x1f ;  /* 0x08201f00af047f89 */ /* 0x000ea200000e0000 */
[----:B------:R-:W-:Y:S01]  /*7910*/  FMUL.FTZ R7, R3, R166 ;  /* 0x000000a603077220 */ /* 0x000fe20000410000 */
[----:B------:R-:W-:Y:S01]  /*7920*/  ISETP.NE.AND P2, PT, R68, RZ, PT ;  /* 0x000000ff4400720c */ /* 0x000fe20003f45270 */
[----:B------:R-:W-:Y:S01]  /*7930*/  FFMA.FTZ R5, R2, R149, -R5 ;  /* 0x0000009502057223 */ /* 0x000fe20000010805 */
[----:B------:R-:W-:Y:S01]  /*7940*/  BSSY B0, `(.L_x_11914) ;  /* 0x0000077000007945 */ /* 0x000fe20003800000 */
[----:B------:R-:W-:-:S02]  /*7950*/  FMUL.FTZ R99, R99, R168 ;  /* 0x000000a863637220 */ /* 0x000fc40000410000 */
[----:B------:R-:W-:Y:S02]  /*7960*/  FMUL.FTZ R142, R142, R5 ;  /* 0x000000058e8e7220 */ /* 0x000fe40000410000 */
[CC--:B------:R-:W-:Y:S02]  /*7970*/  FMUL.FTZ R5, R3.reuse, R168.reuse ;  /* 0x000000a803057220 */ /* 0x0c0fe40000410000 */
[C---:B------:R-:W-:Y:S02]  /*7980*/  FFMA.FTZ R168, R2.reuse, R168, -R7 ;  /* 0x000000a802a87223 */ /* 0x040fe40000010807 */
[----:B------:R-:W-:Y:S02]  /*7990*/  FMUL.FTZ R7, R3, R143 ;  /* 0x0000008f03077220 */ /* 0x000fe40000410000 */
[-C--:B------:R-:W-:Y:S02]  /*79a0*/  FFMA.FTZ R99, R101, R166.reuse, R99 ;  /* 0x000000a665637223 */ /* 0x080fe40000010063 */
[----:B------:R-:W-:-:S02]  /*79b0*/  FFMA.FTZ R166, R2, R166, R5 ;  /* 0x000000a602a67223 */ /* 0x000fc40000010005 */
[----:B------:R-:W-:Y:S02]  /*79c0*/  FMUL.FTZ R5, R3, R144 ;  /* 0x0000009003057220 */ /* 0x000fe40000410000 */
[----:B-----5:R-:W-:Y:S02]  /*79d0*/  @!P0 FADD.FTZ R173, R173, R6 ;  /* 0x00000006adad8221 */ /* 0x020fe40000010000 */
[----:B------:R-:W-:Y:S02]  /*79e0*/  FMUL.FTZ R107, R107, R170 ;  /* 0x000000aa6b6b7220 */ /* 0x000fe40000410000 */
[----:B--2---:R-:W-:Y:S01]  /*79f0*/  @!P0 FADD.FTZ R175, R175, R4 ;  /* 0x00000004afaf8221 */ /* 0x004fe20000010000 */
[----:B------:R-:W2:Y:S01]  /*7a00*/  SHFL.DOWN PT, R6, R173, 0x2, 0x1f ;  /* 0x08401f00ad067f89 */ /* 0x000ea200000e0000 */
[----:B------:R-:W-:Y:S01]  /*7a10*/  ISETP.GT.AND P0, PT, R66, 0x1d, PT ;  /* 0x0000001d4200780c */ /* 0x000fe20003f04270 */
[----:B------:R-:W-:Y:S02]  /*7a20*/  FFMA.FTZ R107, R109, R172, R107 ;  /* 0x000000ac6d6b7223 */ /* 0x000fe4000001006b */
[----:B------:R-:W4:Y:S01]  /*7a30*/  SHFL.DOWN PT, R4, R175, 0x2, 0x1f ;  /* 0x08401f00af047f89 */ /* 0x000f2200000e0000 */
[----:B------:R-:W-:-:S02]  /*7a40*/  FMUL.FTZ R111, R111, R188 ;  /* 0x000000bc6f6f7220 */ /* 0x000fc40000410000 */
[----:B------:R-:W-:Y:S02]  /*7a50*/  FMUL.FTZ R115, R115, R176 ;  /* 0x000000b073737220 */ /* 0x000fe40000410000 */
[----:B------:R-:W-:Y:S02]  /*7a60*/  FFMA.FTZ R111, R113, R174, R111 ;  /* 0x000000ae716f7223 */ /* 0x000fe4000001006f */
[----:B------:R-:W-:Y:S02]  /*7a70*/  FFMA.FTZ R115, R117, R190, R115 ;  /* 0x000000be75737223 */ /* 0x000fe40000010073 */
[----:B------:R-:W-:Y:S02]  /*7a80*/  FMUL.FTZ R119, R119, R192 ;  /* 0x000000c077777220 */ /* 0x000fe40000410000 */
[----:B------:R-:W-:Y:S02]  /*7a90*/  FMUL.FTZ R168, R125, R168 ;  /* 0x000000a87da87220 */ /* 0x000fe40000410000 */
[----:B------:R-:W-:-:S02]  /*7aa0*/  FMUL.FTZ R124, R124, R179 ;  /* 0x000000b37c7c7220 */ /* 0x000fc40000410000 */
        /* <DEDUP_REMOVED lines=8> */
[----:B------:R-:W-:-:S02]  /*7b30*/  FMUL.FTZ R4, R95, R149 ;  /* 0x000000955f047220 */ /* 0x000fc40000410000 */
[----:B------:R-:W4:Y:S01]  /*7b40*/  SHFL.DOWN PT, R6, R175, 0x4, 0x1f ;  /* 0x08801f00af067f89 */ /* 0x000f2200000e0000 */
[----:B------:R-:W-:Y:S02]  /*7b50*/  FFMA.FTZ R116, R136, R111, R116 ;  /* 0x0000006f88747223 */ /* 0x000fe40000010074 */
[----:B------:R-:W-:Y:S02]  /*7b60*/  FFMA.FTZ R97, R97, R153, R4 ;  /* 0x0000009961617223 */ /* 0x000fe40000010004 */
[----:B------:R-:W-:Y:S02]  /*7b70*/  FMUL.FTZ R4, R3, R149 ;  /* 0x0000009503047220 */ /* 0x000fe40000410000 */
[----:B------:R-:W-:Y:S02]  /*7b80*/  FFMA.FTZ R108, R128, R97, R108 ;  /* 0x00000061806c7223 */ /* 0x000fe4000001006c */
[----:B------:R-:W-:Y:S02]  /*7b90*/  FFMA.FTZ R4, R2, R153, R4 ;  /* 0x0000009902047223 */ /* 0x000fe40000010004 */
[----:B------:R-:W-:-:S02]  /*7ba0*/  FFMA.FTZ R118, R138, R115, R118 ;  /* 0x000000738a767223 */ /* 0x000fc40000010076 */
[----:B------:R-:W-:Y:S02]  /*7bb0*/  FFMA.FTZ R4, R141, R4, R142 ;  /* 0x000000048d047223 */ /* 0x000fe4000001008e */
[----:B------:R-:W-:Y:S02]  /*7bc0*/  FFMA.FTZ R120, R140, R119, R120 ;  /* 0x000000778c787223 */ /* 0x000fe40000010078 */
[----:B------:R-:W-:Y:S02]  /*7bd0*/  FFMA.FTZ R97, R35, R97, R4 ;  /* 0x0000006123617223 */ /* 0x000fe40000010004 */
[-C--:B------:R-:W-:Y:S02]  /*7be0*/  FMUL.FTZ R4, R103, R144.reuse ;  /* 0x0000009067047220 */ /* 0x080fe40000410000 */
[----:B--2---:R-:W-:Y:S02]  /*7bf0*/  @!P0 FADD.FTZ R173, R173, R18 ;  /* 0x00000012adad8221 */ /* 0x004fe40000010000 */
[----:B------:R-:W-:-:S02]  /*7c00*/  FFMA.FTZ R144, R2, R144, -R7 ;  /* 0x0000009002907223 */ /* 0x000fc40000010807 */
[----:B----4-:R-:W-:Y:S01]  /*7c10*/  @!P0 FADD.FTZ R175, R175, R6 ;  /* 0x00000006afaf8221 */ /* 0x010fe20000010000 */
[----:B------:R-:W2:Y:S01]  /*7c20*/  SHFL.DOWN PT, R18, R173, 0x8, 0x1f ;  /* 0x09001f00ad127f89 */ /* 0x000ea200000e0000 */
[----:B------:R-:W-:Y:S01]  /*7c30*/  ISETP.GT.AND P0, PT, R66, 0x17, PT ;  /* 0x000000174200780c */ /* 0x000fe20003f04270 */
[-C--:B------:R-:W-:Y:S02]  /*7c40*/  FFMA.FTZ R105, R105, R143.reuse, R4 ;  /* 0x0000008f69697223 */ /* 0x080fe40000010004 */
[----:B------:R-:W4:Y:S01]  /*7c50*/  SHFL.DOWN PT, R6, R175, 0x8, 0x1f ;  /* 0x09001f00af067f89 */ /* 0x000f2200000e0000 */
[----:B------:R-:W-:Y:S02]  /*7c60*/  FFMA.FTZ R4, R2, R143, R5 ;  /* 0x0000008f02047223 */ /* 0x000fe40000010005 */
[----:B------:R-:W-:Y:S02]  /*7c70*/  FMUL.FTZ R144, R129, R144 ;  /* 0x0000009081907220 */ /* 0x000fe40000410000 */
[----:B------:R-:W-:-:S02]  /*7c80*/  FFMA.FTZ R112, R132, R105, R112 ;  /* 0x0000006984707223 */ /* 0x000fc40000010070 */
[----:B------:R-:W-:Y:S02]  /*7c90*/  FFMA.FTZ R4, R131, R4, R144 ;  /* 0x0000000483047223 */ /* 0x000fe40000010090 */
[----:B------:R-:W-:Y:S02]  /*7ca0*/  FMUL.FTZ R5, R3, R170 ;  /* 0x000000aa03057220 */ /* 0x000fe40000410000 */
[----:B------:R-:W-:Y:S02]  /*7cb0*/  FFMA.FTZ R105, R37, R105, R4 ;  /* 0x0000006925697223 */ /* 0x000fe40000010004 */
[CC--:B------:R-:W-:Y:S02]  /*7cc0*/  FMUL.FTZ R7, R3.reuse, R172.reuse ;  /* 0x000000ac03077220 */ /* 0x0c0fe40000410000 */
[----:B------:R-:W-:Y:S02]  /*7cd0*/  FFMA.FTZ R172, R2, R172, R5 ;  /* 0x000000ac02ac7223 */ /* 0x000fe40000010005 */
[----:B------:R-:W-:-:S02]  /*7ce0*/  FMUL.FTZ R5, R3, R188 ;  /* 0x000000bc03057220 */ /* 0x000fc40000410000 */
[----:B------:R-:W-:Y:S02]  /*7cf0*/  FFMA.FTZ R170, R2, R170, -R7 ;  /* 0x000000aa02aa7223 */ /* 0x000fe40000010807 */
[----:B--2---:R-:W-:Y:S02]  /*7d00*/  @!P0 FADD.FTZ R173, R173, R18 ;  /* 0x00000012adad8221 */ /* 0x004fe40000010000 */
[-C--:B------:R-:W-:Y:S02]  /*7d10*/  FMUL.FTZ R7, R3, R174.reuse ;  /* 0x000000ae03077220 */ /* 0x080fe40000410000 */
[----:B----4-:R-:W-:Y:S01]  /*7d20*/  @!P0 FADD.FTZ R175, R175, R6 ;  /* 0x00000006afaf8221 */ /* 0x010fe20000010000 */
[----:B------:R-:W-:Y:S01]  /*7d30*/  ISETP.GT.AND P0, PT, R66, 0xf, PT ;  /* 0x0000000f4200780c */ /* 0x000fe20003f04270 */
[----:B------:R-:W2:Y:S01]  /*7d40*/  SHFL.DOWN PT, R6, R173, 0x10, 0x1f ;  /* 0x0a001f00ad067f89 */ /* 0x000ea200000e0000 */
[C---:B------:R-:W-:Y:S02]  /*7d50*/  FFMA.FTZ R174, R2.reuse, R174, R5 ;  /* 0x000000ae02ae7223 */ /* 0x040fe40000010005 */
[----:B------:R-:W-:Y:S01]  /*7d60*/  FMUL.FTZ R5, R3, R176 ;  /* 0x000000b003057220 */ /* 0x000fe20000410000 */
[----:B------:R-:W4:Y:S01]  /*7d70*/  SHFL.DOWN PT, R4, R175, 0x10, 0x1f ;  /* 0x0a001f00af047f89 */ /* 0x000f2200000e0000 */
[----:B------:R-:W-:-:S02]  /*7d80*/  FFMA.FTZ R188, R2, R188, -R7 ;  /* 0x000000bc02bc7223 */ /* 0x000fc40000010807 */
[CC--:B------:R-:W-:Y:S02]  /*7d90*/  FMUL.FTZ R7, R3.reuse, R190.reuse ;  /* 0x000000be03077220 */ /* 0x0c0fe40000410000 */
[C---:B------:R-:W-:Y:S02]  /*7da0*/  FFMA.FTZ R190, R2.reuse, R190, R5 ;  /* 0x000000be02be7223 */ /* 0x040fe40000010005 */
[C---:B------:R-:W-:Y:S02]  /*7db0*/  FMUL.FTZ R5, R3.reuse, R178 ;  /* 0x000000b203057220 */ /* 0x040fe40000410000 */
[----:B------:R-:W-:Y:S02]  /*7dc0*/  FFMA.FTZ R176, R2, R176, -R7 ;  /* 0x000000b002b07223 */ /* 0x000fe40000010807 */
[----:B------:R-:W-:Y:S02]  /*7dd0*/  FMUL.FTZ R7, R3, R192 ;  /* 0x000000c003077220 */ /* 0x000fe40000410000 */
[----:B------:R-:W-:-:S02]  /*7de0*/  FMUL.FTZ R170, R139, R170 ;  /* 0x000000aa8baa7220 */ /* 0x000fc40000410000 */
[----:B------:R-:W-:Y:S02]  /*7df0*/  FFMA.FTZ R18, R2, R178, R7 ;  /* 0x000000b202127223 */ /* 0x000fe40000010007 */
[----:B------:R-:W-:Y:S02]  /*7e00*/  FMUL.FTZ R188, R167, R188 ;  /* 0x000000bca7bc7220 */ /* 0x000fe40000410000 */
[----:B------:R-:W-:Y:S02]  /*7e10*/  FMUL.FTZ R176, R171, R176 ;  /* 0x000000b0abb07220 */ /* 0x000fe40000410000 */
[----:B--2---:R-:W-:Y:S02]  /*7e20*/  @!P0 FADD.FTZ R173, R173, R6 ;  /* 0x00000006adad8221 */ /* 0x004fe40000010000 */
[----:B------:R-:W-:Y:S02]  /*7e30*/  FMUL.FTZ R6, R3, R181 ;  /* 0x000000b503067220 */ /* 0x000fe40000410000 */
[----:B----4-:R-:W-:-:S02]  /*7e40*/  @!P0 FADD.FTZ R175, R175, R4 ;  /* 0x00000004afaf8221 */ /* 0x010fc40000010000 */
[C---:B------:R-:W-:Y:S01]  /*7e50*/  FFMA.FTZ R4, R2.reuse, R192, -R5 ;  /* 0x000000c002047223 */ /* 0x040fe20000010805 */
[----:B------:R-:W-:Y:S01]  /*7e60*/  MOV R5, R173 ;  /* 0x000000ad00057202 */ /* 0x000fe20000000f00 */
[-C--:B------:R-:W-:Y:S02]  /*7e70*/  FMUL.FTZ R3, R3, R179.reuse ;  /* 0x000000b303037220 */ /* 0x080fe40000410000 */
[C---:B------:R-:W-:Y:S02]  /*7e80*/  FFMA.FTZ R6, R2.reuse, R179, -R6 ;  /* 0x000000b302067223 */ /* 0x040fe40000010806 */
[----:B------:R-:W-:Y:S01]  /*7e90*/  FMUL.FTZ R145, R145, R4 ;  /* 0x0000000491917220 */ /* 0x000fe20000410000 */
[----:B------:R-:W-:Y:S01]  /*7ea0*/  MOV R4, R175 ;  /* 0x000000af00047202 */ /* 0x000fe20000000f00 */
[----:B------:R-:W-:Y:S02]  /*7eb0*/  FFMA.FTZ R2, R2, R181, R3 ;  /* 0x000000b502027223 */ /* 0x000fe40000010003 */
[----:B------:R-:W-:-:S02]  /*7ec0*/  FMUL.FTZ R6, R137, R6 ;  /* 0x0000000689067220 */ /* 0x000fc40000410000 */
[----:B------:R-:W-:Y:S01]  /*7ed0*/  FFMA.FTZ R170, R163, R172, R170 ;  /* 0x000000aca3aa7223 */ /* 0x000fe200000100aa */
[----:B------:R2:W-:Y:S01]  /*7ee0*/  @!P1 STS.64 [0x2108], R4 ;  /* 0x00210804ff009388 */ /* 0x0005e20000000a00 */
        /* <DEDUP_REMOVED lines=22> */
[----:B--2---:R-:W-:Y:S02]  /*8050*/  ISETP.NE.AND P0, PT, R157, c[0x0][0x174], PT ;  /* 0x00005d009d007a0c */ /* 0x004fe40003f05270 */
[----:B------:R-:W-:-:S11]  /*8060*/  SHF.L.U32 R6, R83, 0x3, RZ ;  /* 0x0000000353067819 */ /* 0x000fd600000006ff */
[----:B------:R-:W2:Y:S02]  /*8070*/  @P0 LDS.64 R2, [R6+0x4650] ;  /* 0x0046500006020984 */ /* 0x000ea40000000a00 */
[----:B--2---:R-:W-:Y:S02]  /*8080*/  @P0 FADD.FTZ R5, R5, R3 ;  /* 0x0000000305050221 */ /* 0x004fe40000010000 */
[----:B------:R-:W-:-:S05]  /*8090*/  @P0 FADD.FTZ R4, R4, R2 ;  /* 0x0000000204040221 */ /* 0x000fca0000010000 */
[----:B------:R2:W-:Y:S02]  /*80a0*/  STS.64 [R6+0x4650], R4 ;  /* 0x0046500406007388 */ /* 0x0005e40000000a00 */
.L_x_11915:
[----:B--2---:R-:W-:Y:S05]  /*80b0*/  BSYNC B0 ;  /* 0x0000000000007941 */ /* 0x004fea0003800000 */
.L_x_11914:
[----:B------:R-:W-:Y:S02]  /*80c0*/  IADD3 R83, R83, 0x1, RZ ;  /* 0x0000000153537810 */ /* 0x000fe40007ffe0ff */
[----:B------:R-:W-:Y:S02]  /*80d0*/  IADD3 R81, P1, R81, 0x1, RZ ;  /* 0x0000000151517810 */ /* 0x000fe40007f3e0ff */
[----:B------:R-:W-:Y:S02]  /*80e0*/  ISETP.GE.AND P0, PT, R83, c[0x0][0x16c], PT ;  /* 0x00005b0053007a0c */ /* 0x000fe40003f06270 */
[----:B------:R-:W-:-:S11]  /*80f0*/  IADD3.X R80, RZ, R80, RZ, P1, !PT ;  /* 0x00000050ff507210 */ /* 0x000fd60000ffe4ff */
[----:B------:R-:W-:Y:S01]  /*8100*/  @P0 CALL.REL.NOINC `(.L_x_11869) ;  /* 0x0000001000000944 */ /* 0x000fe20003c00000 */
[----:B------:R-:W-:Y:S05]  /*8110*/  BRA `(.L_x_11916) ;  /* 0xffffaa4000007947 */ /* 0x000fea000383ffff */
.L_x_11869:
        /* <DEDUP_REMOVED lines=26> */
[----:B------:R-:W-:Y:S04]  /*82c0*/  LDS R11, [R53] ;  /* 0x00000000350b7984 */ /* 0x000fe80000000800 */
[----:B0-----:R-:W-:Y:S04]  /*82d0*/  LDS R19, [R52+0x80] ;  /* 0x0000800034137984 */ /* 0x001fe80000000800 */
[----:B-1-3--:R-:W-:Y:S04]  /*82e0*/  LDS R21, [R51+0x100] ;  /* 0x0001000033157984 */ /* 0x00afe80000000800 */
        /* <DEDUP_REMOVED lines=22> */
.L_x_11918:
[----:B------:R-:W-:Y:S05]  /*8450*/  BSYNC B0 ;  /* 0x0000000000007941 */ /* 0x000fea0003800000 */
.L_x_11917:
        /* <DEDUP_REMOVED lines=66> */
.L_x_11920:
[----:B------:R-:W-:Y:S05]  /*8880*/  BSYNC B0 ;  /* 0x0000000000007941 */ /* 0x000fea0003800000 */
.L_x_11919:
        /* <DEDUP_REMOVED lines=17> */
[----:B------:R0:W-:Y:S01]  /*89a0*/  @!P0 STG.E [R2.64], R11 ;  /* 0x0000000b02008986 */ /* 0x0001e2000c10190a */
[-C--:B------:R-:W-:Y:S02]  /*89b0*/  ISETP.GE.AND P4, PT, R24, R23.reuse, PT ;  /* 0x000000171800720c */ /* 0x080fe40003f86270 */
[----:B------:R-:W-:Y:S01]  /*89c0*/  ISETP.GE.AND P5, PT, R28, R23, PT ;  /* 0x000000171c00720c */ /* 0x000fe20003fa6270 */
[----:B------:R0:W-:Y:S01]  /*89d0*/  @!P1 STG.E [R2.64+0x80], R51 ;  /* 0x0000803302009986 */ /* 0x0001e2000c10190a */
[----:B------:R-:W-:Y:S02]  /*89e0*/  ISETP.GT.AND P0, PT, R157, 0x1, PT ;  /* 0x000000019d00780c */ /* 0x000fe40003f04270 */
[----:B------:R-:W-:Y:S01]  /*89f0*/  IADD3 R62, P1, R62, -0x800, RZ ;  /* 0xfffff8003e3e7810 */ /* 0x000fe20007f3e0ff */
[----:B------:R0:W-:Y:S01]  /*8a00*/  @!P2 STG.E [R2.64+0x100], R19 ;  /* 0x000100130200a986 */ /* 0x0001e2000c10190a */
[----:B------:R-:W-:-:S02]  /*8a10*/  IADD3 R59, P2, R59, -0x800, RZ ;  /* 0xfffff8003b3b7810 */ /* 0x000fc40007f5e0ff */
[----:B------:R-:W-:Y:S01]  /*8a20*/  IADD3 R56, R56, 0x1, RZ ;  /* 0x0000000138387810 */ /* 0x000fe20007ffe0ff */
[----:B------:R0:W-:Y:S01]  /*8a30*/  @!P6 STG.E [R2.64+0x300], R45 ;  /* 0x0003002d0200e986 */ /* 0x0001e2000c10190a */
[----:B------:R-:W-:Y:S02]  /*8a40*/  IADD3.X R60, R60, -0x1, RZ, P1, !PT ;  /* 0xffffffff3c3c7810 */ /* 0x000fe40000ffe4ff */
[----:B------:R-:W-:Y:S01]  /*8a50*/  IADD3.X R57, R57, -0x1, RZ, P2, !PT ;  /* 0xffffffff39397810 */ /* 0x000fe200017fe4ff */
        /* <DEDUP_REMOVED lines=11> */
.L_x_11863:
        /* <DEDUP_REMOVED lines=24> */
.L_x_11923:
[----:B0-----:R-:W-:Y:S05]  /*8c90*/  BSYNC B0 ;  /* 0x0000000000007941 */ /* 0x001fea0003800000 */
.L_x_11922:
        /* <DEDUP_REMOVED lines=23> */
.L_x_11925:
[----:B------:R-:W1:Y:S02]  /*8e10*/  S2R R9, SR_TID.X ;  /* 0x0000000000097919 */ /* 0x000e640000002100 */
.L_x_11926:
[----:B0-----:R-:W-:Y:S05]  /*8e20*/  BSYNC B0 ;  /* 0x0000000000007941 */ /* 0x001fea0003800000 */
.L_x_11924:
[----:B-1----:R-:W-:-:S13]  /*8e30*/  ISETP.GE.AND P0, PT, R9, c[0x0][0x16c], PT ;  /* 0x00005b0009007a0c */ /* 0x002fda0003f06270 */
[----:B------:R-:W-:Y:S05]  /*8e40*/  @P0 EXIT ;  /* 0x000000000000094d */ /* 0x000fea0003800000 */
[----:B------:R-:W-:Y:S02]  /*8e50*/  IMAD R78, R78, c[0x0][0x288], RZ ;  /* 0x0000a2004e4e7a24 */ /* 0x000fe400078e02ff */
[----:B------:R-:W-:-:S04]  /*8e60*/  IMAD.WIDE.U32 R4, R79, c[0x0][0x288], RZ ;  /* 0x0000a2004f047a25 */ /* 0x000fc800078e00ff */
[----:B------:R-:W-:-:S05]  /*8e70*/  IMAD R13, R79, c[0x0][0x28c], R78 ;  /* 0x0000a3004f0d7a24 */ /* 0x000fca00078e024e */
[----:B------:R-:W-:Y:S02]  /*8e80*/  IADD3 R13, R5, R13, RZ ;  /* 0x0000000d050d7210 */ /* 0x000fe40007ffe0ff */
.L_x_11927:
        /* <DEDUP_REMOVED lines=17> */
.L_x_11928:
        /* <DEDUP_REMOVED lines=14> */
.L_x_14736:


//--------------------- .text._Z25selective_scan_bwd_kernelI32Selective_Scan_bwd_kernel_traitsILi32ELi8ELb0ELb1ELb1ELb1ELb0EfN3c107complexIfEEEEv12SSMParamsBwd --------------------------
	.section	.text._Z25selective_scan_bwd_kernelI32Selective_Scan_bwd_kernel_traitsILi32ELi8ELb0ELb1ELb1ELb1ELb0EfN3c107complexIfEEEEv12SSMParamsBwd,"ax",@progbits
	.sectioninfo	@"SHI_REGISTERS=224"
	.align	128
        .global         _Z25selective_scan_bwd_kernelI32Selective_Scan_bwd_kernel_traitsILi32ELi8ELb0ELb1ELb1ELb1ELb0EfN3c107complexIfEEEEv12SSMParamsBwd
        .type           _Z25selective_scan_bwd_kernelI32Selective_Scan_bwd_kernel_traitsILi32ELi8ELb0ELb1ELb1ELb1ELb0EfN3c107complexIfEEEEv12SSMParamsBwd,@function
        .size           _Z25selective_scan_bwd_kernelI32Selective_Scan_bwd_kernel_traitsILi32ELi8ELb0ELb1ELb1ELb1ELb0EfN3c107complexIfEEEEv12SSMParamsBwd,(.L_x_14737 - _Z25selective_scan_bwd_kernelI32Selective_Scan_bwd_kernel_traitsILi32ELi8ELb0ELb1ELb1ELb1ELb0EfN3c107complexIfEEEEv12SSMParamsBwd)
        .other          _Z25selective_scan_bwd_kernelI32Selective_Scan_bwd_kernel_traitsILi32ELi8ELb0ELb1ELb1ELb1ELb0EfN3c107complexIfEEEEv12SSMParamsBwd,@"STO_CUDA_ENTRY STV_DEFAULT"
_Z25selective_scan_bwd_kernelI32Selective_Scan_bwd_kernel_traitsILi32ELi8ELb0ELb1ELb1ELb1ELb0EfN3c107complexIfEEEEv12SSMParamsBwd:
.text._Z25selective_scan_bwd_kernelI32Selective_Scan_bwd_kernel_traitsILi32ELi8ELb0ELb1ELb1ELb1ELb0EfN3c107complexIfEEEEv12SSMParamsBwd:
        /* <DEDUP_REMOVED lines=8> */
[----:B------:R-:W-:Y:S02]  /*0080*/  ISETP.NE.AND.EX P0, PT, RZ, c[0x0][0x23c], PT, P0 ;  /* 0x00008f00ff007a0c */ /* 0x000fe40003f05300 */
[----:B------:R-:W-:Y:S02]  /*0090*/  ISETP.NE.AND.EX P1, PT, RZ, c[0x0][0x254], PT, P1 ;  /* 0x00009500ff007a0c */ /* 0x000fe40003f25310 */
[----:B------:R-:W-:Y:S01]  /*00a0*/  MOV R87, RZ ;  /* 0x000000ff00577202 */ /* 0x000fe20000000f00 */
[----:B-1----:R-:W1:Y:S01]  /*00b0*/  MUFU.RCP R0, R0 ;  /* 0x0000000000007308 */ /* 0x002e620000001000 */
[----:B0-----:R-:W-:-:S07]  /*00c0*/  SHF.R.S32.HI R89, RZ, 0x1f, R90 ;  /* 0x0000001fff597819 */ /* 0x001fce000001145a */
[C---:B------:R-:W-:Y:S01]  /*00d0*/  @P0 LEA R2, P2, R90.reuse, c[0x0][0x238], 0x2 ;  /* 0x00008e005a020a11 */ /* 0x040fe200078410ff */
[----:B------:R-:W0:Y:S01]  /*00e0*/  S2R R86, SR_CTAID.X ;  /* 0x0000000000567919 */ /* 0x000e220000002500 */
[C---:B------:R-:W-:Y:S02]  /*00f0*/  @P1 LEA R4, P3, R90.reuse, c[0x0][0x250], 0x2 ;  /* 0x000094005a041a11 */ /* 0x040fe400078610ff */
[C-C-:B------:R-:W-:Y:S02]  /*0100*/  @P0 LEA.HI.X R3, R90.reuse, c[0x0][0x23c], R89.reuse, 0x2, P2 ;  /* 0x00008f005a030a11 */ /* 0x140fe400010f1459 */
[----:B------:R-:W-:Y:S02]  /*0110*/  @P1 LEA.HI.X R5, R90, c[0x0][0x254], R89, 0x2, P3 ;  /* 0x000095005a051a11 */ /* 0x000fe400018f1459 */
[----:B-1----:R-:W-:Y:S01]  /*0120*/  IADD3 R6, R0, 0xffffffe, RZ ;  /* 0x0ffffffe00067810 */ /* 0x002fe20007ffe0ff */
[----:B------:R1:W5:Y:S03]  /*0130*/  @P0 LDG.E R88, [R2.64] ;  /* 0x0000000a02580981 */ /* 0x000366000c1e1900 */
[----:B------:R2:W3:Y:S01]  /*0140*/  F2I.FTZ.U32.TRUNC.NTZ R7, R6 ;  /* 0x0000000600077305 */ /* 0x0004e2000021f000 */
[----:B------:R4:W5:Y:S01]  /*0150*/  @P1 LDG.E R87, [R4.64] ;  /* 0x0000000a04571981 */ /* 0x000962000c1e1900 */
[----:B------:R-:W-:Y:S01]  /*0160*/  IABS R0, R90 ;  /* 0x0000005a00007213 */ /* 0x000fe20000000000 */
[----:B------:R-:W-:Y:S01]  /*0170*/  IMAD R21, R89, c[0x0][0x280], RZ ;  /* 0x0000a00059157a24 */ /* 0x000fe200078e02ff */
[----:B------:R-:W-:Y:S01]  /*0180*/  ISETP.NE.AND P0, PT, RZ, c[0x0][0x178], PT ;  /* 0x00005e00ff007a0c */ /* 0x000fe20003f05270 */
[----:B------:R-:W-:Y:S01]  /*0190*/  CS2R R82, SRZ ;  /* 0x0000000000527805 */ /* 0x000fe2000001ff00 */
[----:B------:R-:W-:Y:S01]  /*01a0*/  MOV R12, c[0x0][0x174] ;  /* 0x00005d00000c7a02 */ /* 0x000fe20000000f00 */
[----:B------:R-:W-:Y:S01]  /*01b0*/  IMAD R21, R90, c[0x0][0x284], R21 ;  /* 0x0000a1005a157a24 */ /* 0x000fe200078e0215 */
[----:B--2---:R-:W-:Y:S01]  /*01c0*/  HFMA2.MMA R6, -RZ, RZ, 0, 0 ;  /* 0x00000000ff067435 */ /* 0x004fe200000001ff */
[----:B0-----:R-:W-:-:S02]  /*01d0*/  SHF.R.S32.HI R84, RZ, 0x1f, R86 ;  /* 0x0000001fff547819 */ /* 0x001fc40000011456 */
        /* <DEDUP_REMOVED lines=20> */
[----:B------:R-:W-:Y:S02]  /*0320*/  IMAD R15, R84, c[0x0][0x190], RZ ;  /* 0x00006400540f7a24 */ /* 0x000fe400078e02ff */
[C---:B------:R-:W-:Y:S02]  /*0330*/  IMAD R13, R86.reuse, c[0x0][0x27c], R11 ;  /* 0x00009f00560d7a24 */ /* 0x040fe400078e020b */
[----:B------:R-:W-:-:S03]  /*0340*/  IMAD.WIDE.U32 R10, R86, c[0x0][0x1b0], RZ ;  /* 0x00006c00560a7a25 */ /* 0x000fc600078e00ff */
[----:B------:R-:W-:Y:S01]  /*0350*/  IADD3 R7, R7, R13, RZ ;  /* 0x0000000d07077210 */ /* 0x000fe20007ffe0ff */
[----:B------:R-:W-:Y:S01]  /*0360*/  IMAD R17, R86, c[0x0][0x1b4], R17 ;  /* 0x00006d0056117a24 */ /* 0x000fe200078e0211 */
[-C--:B------:R-:W-:Y:S01]  /*0370*/  @!P2 IADD3 R0, R0, -R19.reuse, RZ ;  /* 0x800000130000a210 */ /* 0x080fe20007ffe0ff */
[----:B------:R-:W-:Y:S01]  /*0380*/  IMAD.WIDE.U32 R8, R86, c[0x0][0x190], RZ ;  /* 0x0000640056087a25 */ /* 0x000fe200078e00ff */
[----:B------:R-:W-:Y:S02]  /*0390*/  @!P2 IADD3 R85, R85, 0x1, RZ ;  /* 0x000000015555a810 */ /* 0x000fe40007ffe0ff */
[----:B------:R-:W-:Y:S01]  /*03a0*/  ISETP.GE.U32.AND P1, PT, R0, R19, PT ;  /* 0x000000130000720c */ /* 0x000fe20003f26070 */
[----:B------:R-:W-:Y:S01]  /*03b0*/  IMAD R15, R86, c[0x0][0x194], R15 ;  /* 0x00006500560f7a24 */ /* 0x000fe200078e020f */
[----:B------:R-:W-:Y:S01]  /*03c0*/  IADD3 R11, R11, R17, RZ ;  /* 0x000000110b0b7210 */ /* 0x000fe20007ffe0ff */
[----:B------:R-:W-:Y:S01]  /*03d0*/  IMAD R19, R89, c[0x0][0x1e8], RZ ;  /* 0x00007a0059137a24 */ /* 0x000fe200078e02ff */
[----:B------:R-:W-:Y:S01]  /*03e0*/  LEA R13, R12, 0xffffff00, 0x8 ;  /* 0xffffff000c0d7811 */ /* 0x000fe200078e40ff */
[----:B------:R-:W-:Y:S01]  /*03f0*/  IMAD.WIDE.U32 R4, R90, c[0x0][0x1e8], R4 ;  /* 0x00007a005a047a25 */ /* 0x000fe200078e0004 */
[----:B------:R-:W-:-:S02]  /*0400*/  IADD3 R9, R9, R15, RZ ;  /* 0x0000000f09097210 */ /* 0x000fc40007ffe0ff */
[----:B------:R-:W-:Y:S01]  /*0410*/  SHF.R.S32.HI R15, RZ, 0x1f, R13 ;  /* 0x0000001fff0f7819 */ /* 0x000fe2000001140d */
[----:B------:R-:W-:Y:S01]  /*0420*/  IMAD R17, R89, c[0x0][0x1d8], RZ ;  /* 0x0000760059117a24 */ /* 0x000fe200078e02ff */
[----:B------:R-:W-:Y:S01]  /*0430*/  IADD3 R77, P2, R13, R4, RZ ;  /* 0x000000040d4d7210 */ /* 0x000fe20007f5e0ff */
[C---:B------:R-:W-:Y:S02]  /*0440*/  IMAD.WIDE.U32 R2, R90.reuse, c[0x0][0x1d8], R2 ;  /* 0x000076005a027a25 */ /* 0x040fe400078e0002 */
[----:B------:R-:W-:Y:S02]  /*0450*/  @P1 IADD3 R85, R85, 0x1, RZ ;  /* 0x0000000155551810 */ /* 0x000fe40007ffe0ff */
[C---:B------:R-:W-:Y:S01]  /*0460*/  IMAD R19, R90.reuse, c[0x0][0x1ec], R19 ;  /* 0x00007b005a137a24 */ /* 0x040fe200078e0213 */
[----:B------:R-:W-:Y:S01]  /*0470*/  IADD3 R79, P1, R13, R2, RZ ;  /* 0x000000020d4f7210 */ /* 0x000fe20007f3e0ff */
[C---:B------:R-:W-:Y:S01]  /*0480*/  IMAD R17, R90.reuse, c[0x0][0x1dc], R17 ;  /* 0x000077005a117a24 */ /* 0x040fe200078e0211 */
[----:B------:R-:W-:Y:S01]  /*0490*/  @!P3 IADD3 R85, -R85, RZ, RZ ;  /* 0x000000ff5555b210 */ /* 0x000fe20007ffe1ff */
[----:B------:R-:W-:Y:S01]  /*04a0*/  IMAD.WIDE.U32 R6, R90, c[0x0][0x280], R6 ;  /* 0x0000a0005a067a25 */ /* 0x000fe200078e0006 */
[----:B------:R-:W-:-:S02]  /*04b0*/  @!P0 LOP3.LUT R85, RZ, c[0x0][0x178], RZ, 0x33, !PT ;  /* 0x00005e00ff558a12 */ /* 0x000fc400078e33ff */
[----:B------:R-:W-:Y:S02]  /*04c0*/  IADD3.X R4, R15, R5, R19, P2, !PT ;  /* 0x000000050f047210 */ /* 0x000fe400017fe413 */
[----:B------:R-:W-:Y:S01]  /*04d0*/  LEA R76, P0, R77, c[0x0][0x248], 0x2 ;  /* 0x000092004d4c7a11 */ /* 0x000fe200078010ff */
[----:B------:R-:W-:Y:S01]  /*04e0*/  IMAD.WIDE.U32 R8, R85, c[0x0][0x1a8], R8 ;  /* 0x00006a0055087a25 */ /* 0x000fe200078e0008 */
[----:B------:R-:W-:Y:S02]  /*04f0*/  IADD3.X R2, R15, R3, R17, P1, !PT ;  /* 0x000000030f027210 */ /* 0x000fe40000ffe411 */
[----:B------:R-:W-:Y:S01]  /*0500*/  LEA R78, P1, R79, c[0x0][0x240], 0x2 ;  /* 0x000090004f4e7a11 */ /* 0x000fe200078210ff */
[----:B------:R-:W-:Y:S01]  /*0510*/  IMAD.WIDE.U32 R10, R85, c[0x0][0x1c8], R10 ;  /* 0x00007200550a7a25 */ /* 0x000fe200078e000a */
[----:B------:R-:W-:Y:S02]  /*0520*/  SHF.R.S32.HI R169, RZ, 0x1f, R85 ;  /* 0x0000001fffa97819 */ /* 0x000fe40000011455 */
[----:B------:R-:W-:-:S02]  /*0530*/  LEA.HI.X R77, R77, c[0x0][0x24c], R4, 0x2, P0 ;  /* 0x000093004d4d7a11 */ /* 0x000fc400000f1404 */
[----:B------:R-:W-:Y:S01]  /*0540*/  IADD3 R13, P4, R13, R6, RZ ;  /* 0x000000060d0d7210 */ /* 0x000fe20007f9e0ff */
[----:B------:R-:W-:Y:S01]  /*0550*/  IMAD R0, R169, c[0x0][0x1a8], RZ ;  /* 0x00006a00a9007a24 */ /* 0x000fe200078e02ff */
[----:B------:R-:W-:Y:S02]  /*0560*/  ISETP.NE.U32.AND P0, PT, RZ, c[0x0][0x260], PT ;  /* 0x00009800ff007a0c */ /* 0x000fe40003f05070 */
[----:B------:R-:W-:Y:S01]  /*0570*/  LEA.HI.X R79, R79, c[0x0][0x244], R2, 0x2, P1 ;  /* 0x000091004f4f7a11 */ /* 0x000fe200008f1402 */
[----:B------:R-:W-:Y:S01]  /*0580*/  IMAD R2, R169, c[0x0][0x1c8], RZ ;  /* 0x00007200a9027a24 */ /* 0x000fe200078e02ff */
[----:B------:R-:W-:Y:S01]  /*0590*/  IADD3.X R6, R15, R7, R21, P4, !PT ;  /* 0x000000070f067210 */ /* 0x000fe200027fe415 */
[----:B------:R-:W-:Y:S01]  /*05a0*/  IMAD R5, R85, c[0x0][0x1ac], R0 ;  /* 0x00006b0055057a24 */ /* 0x000fe200078e0200 */
[----:B------:R-:W-:Y:S01]  /*05b0*/  LEA R74, P2, R13, c[0x0][0x308], 0x2 ;  /* 0x0000c2000d4a7a11 */ /* 0x000fe200078410ff */
[----:B------:R-:W-:Y:S01]  /*05c0*/  IMAD R7, R85, c[0x0][0x1cc], R2 ;  /* 0x0000730055077a24 */ /* 0x000fe200078e0202 */
[----:B------:R-:W-:-:S02]  /*05d0*/  ISETP.NE.AND.EX P0, PT, RZ, c[0x0][0x264], PT, P0 ;  /* 0x00009900ff007a0c */ /* 0x000fc40003f05300 */
[----:B------:R-:W-:Y:S02]  /*05e0*/  LEA R3, R12, 0xfffffe00, 0x9 ;  /* 0xfffffe000c037811 */ /* 0x000fe400078e48ff */
[----:B------:R-:W-:Y:S02]  /*05f0*/  LEA.HI.X R75, R13, c[0x0][0x30c], R6, 0x2, P2 ;  /* 0x0000c3000d4b7a11 */ /* 0x000fe400010f1406 */
[----:B------:R-:W-:Y:S02]  /*0600*/  ISETP.NE.U32.AND P1, PT, RZ, c[0x0][0x328], PT ;  /* 0x0000ca00ff007a0c */ /* 0x000fe40003f25070 */
[----:B------:R-:W-:Y:S02]  /*0610*/  ISETP.NE.U32.AND P2, PT, RZ, c[0x0][0x348], PT ;  /* 0x0000d200ff007a0c */ /* 0x000fe40003f45070 */
[----:B------:R-:W-:Y:S02]  /*0620*/  IADD3 R72, P5, R3, R8, RZ ;  /* 0x0000000803487210 */ /* 0x000fe40007fbe0ff */
[----:B------:R-:W-:-:S02]  /*0630*/  SHF.R.S32.HI R0, RZ, 0x1f, R3 ;  /* 0x0000001fff007819 */ /* 0x000fc40000011403 */
[----:B------:R-:W-:Y:S02]  /*0640*/  IADD3 R5, R9, R5, RZ ;  /* 0x0000000509057210 */ /* 0x000fe40007ffe0ff */
[----:B------:R-:W-:Y:S01]  /*0650*/  IADD3 R3, P4, R3, R10, RZ ;  /* 0x0000000a03037210 */ /* 0x000fe20007f9e0ff */
[----:B------:R-:W-:Y:S01]  /*0660*/  CS2R R8, SRZ ;  /* 0x0000000000087805 */ /* 0x000fe2000001ff00 */
[----:B------:R-:W-:Y:S02]  /*0670*/  IADD3 R7, R11, R7, RZ ;  /* 0x000000070b077210 */ /* 0x000fe40007ffe0ff */
[----:B------:R-:W-:Y:S01]  /*0680*/  ISETP.NE.AND.EX P1, PT, RZ, c[0x0][0x32c], PT, P1 ;  /* 0x0000cb00ff007a0c */ /* 0x000fe20003f25310 */
[----:B------:R-:W-:Y:S01]  /*0690*/  CS2R R10, SRZ ;  /* 0x00000000000a7805 */ /* 0x000fe2000001ff00 */
[----:B------:R-:W-:Y:S02]  /*06a0*/  ISETP.NE.AND.EX P2, PT, RZ, c[0x0][0x34c], PT, P2 ;  /* 0x0000d300ff007a0c */ /* 0x000fe40003f45320 */
[----:B------:R-:W-:-:S02]  /*06b0*/  ISETP.GE.AND P3, PT, R12, 0x1, PT ;  /* 0x000000010c00780c */ /* 0x000fc40003f66270 */
[C---:B------:R-:W-:Y:S02]  /*06c0*/  IADD3.X R5, R0.reuse, R5, RZ, P5, !PT ;  /* 0x0000000500057210 */ /* 0x040fe40002ffe4ff */
[----:B------:R-:W-:Y:S01]  /*06d0*/  IADD3.X R70, R0, R7, RZ, P4, !PT ;  /* 0x0000000700467210 */ /* 0x000fe200027fe4ff */
[----:B------:R-:W-:Y:S01]  /*06e0*/  @P0 IMAD R0, R86, c[0x0][0x164], R90 ;  /* 0x0000590056000a24 */ /* 0x000fe200078e025a */
[----:B------:R-:W-:Y:S02]  /*06f0*/  LEA R73, P5, R72, c[0x0][0x228], 0x2 ;  /* 0x00008a0048497a11 */ /* 0x000fe400078a10ff */
[----:B------:R-:W-:Y:S01]  /*0700*/  LEA R71, P6, R3, c[0x0][0x230], 0x2 ;  /* 0x00008c0003477a11 */ /* 0x000fe200078c10ff */
[----:B------:R-:W-:Y:S01]  /*0710*/  @P0 IMAD R0, R0, c[0x0][0x174], RZ ;  /* 0x00005d0000000a24 */ /* 0x000fe200078e02ff */
[----:B------:R-:W-:Y:S02]  /*0720*/  LEA.HI.X R72, R72, c[0x0][0x22c], R5, 0x2, P5 ;  /* 0x00008b0048487a11 */ /* 0x000fe400028f1405 */
[----:B------:R-:W-:Y:S01]  /*0730*/  @P0 MOV R5, 0x10 ;  /* 0x0000001000050802 */ /* 0x000fe20000000f00 */
[----:B------:R-:W-:Y:S01]  /*0740*/  @P0 IMAD R0, R0, c[0x0][0x16c], RZ ;  /* 0x00005b0000000a24 */ /* 0x000fe200078e02ff */
        /* <DEDUP_REMOVED lines=14> */
.L_x_11998:
        /* <DEDUP_REMOVED lines=12> */
[----:B------:R-:W-:Y:S02]  /*08f0*/  ISETP.GE.AND P2, PT, R15, R64, PT ;  /* 0x000000400f00720c */ /* 0x000fe40003f46270 */
[----:B------:R-:W-:Y:S02]  /*0900*/  MOV R6, RZ ;  /* 0x000000ff00067202 */ /* 0x000fe40000000f00 */
[C---:B------:R-:W-:Y:S02]  /*0910*/  LOP3.LUT R17, R67.reuse, 0x60, RZ, 0xfc, !PT ;  /* 0x0000006043117812 */ /* 0x040fe400078efcff */
[----:B------:R-:W-:-:S02]  /*0920*/  LOP3.LUT R21, R67, 0x80, RZ, 0xfc, !PT ;  /* 0x0000008043157812 */ /* 0x000fc400078efcff */
[C---:B------:R-:W-:Y:S01]  /*0930*/  LOP3.LUT R23, R67.reuse, 0xa0, RZ, 0xfc, !PT ;  /* 0x000000a043177812 */ /* 0x040fe200078efcff */
[----:B------:R0:W2:Y:S01]  /*0940*/  @!P0 LDG.E R0, [R4.64] ;  /* 0x0000000a04008981 */ /* 0x0000a2000c1e1900 */
[C---:B------:R-:W-:Y:S02]  /*0950*/  LOP3.LUT R27, R67.reuse, 0xc0, RZ, 0xfc, !PT ;  /* 0x000000c0431b7812 */ /* 0x040fe400078efcff */
[----:B------:R-:W-:Y:S01]  /*0960*/  LOP3.LUT R29, R67, 0xe0, RZ, 0xfc, !PT ;  /* 0x000000e0431d7812 */ /* 0x000fe200078efcff */
[----:B------:R0:W3:Y:S01]  /*0970*/  @!P1 LDG.E R6, [R4.64+0x80] ;  /* 0x0000800a04069981 */ /* 0x0000e2000c1e1900 */
[-C--:B------:R-:W-:Y:S02]  /*0980*/  ISETP.GE.AND P0, PT, R17, R64.reuse, PT ;  /* 0x000000401100720c */ /* 0x080fe40003f06270 */
[-C--:B------:R-:W-:Y:S01]  /*0990*/  ISETP.GE.AND P1, PT, R21, R64.reuse, PT ;  /* 0x000000401500720c */ /* 0x080fe20003f26270 */
[----:B------:R0:W4:Y:S01]  /*09a0*/  @!P2 LDG.E R13, [R4.64+0x100] ;  /* 0x0001000a040da981 */ /* 0x000122000c1e1900 */
[-C--:B------:R-:W-:Y:S01]  /*09b0*/  ISETP.GE.AND P2, PT, R23, R64.reuse, PT ;  /* 0x000000401700720c */ /* 0x080fe20003f46270 */
[----:B------:R-:W-:Y:S01]  /*09c0*/  HFMA2.MMA R14, -RZ, RZ, 0, 0 ;  /* 0x00000000ff0e7435 */ /* 0x000fe200000001ff */
[-C--:B------:R-:W-:Y:S01]  /*09d0*/  ISETP.GE.AND P3, PT, R27, R64.reuse, PT ;  /* 0x000000401b00720c */ /* 0x080fe20003f66270 */
[----:B------:R-:W-:Y:S01]  /*09e0*/  CS2R R18, SRZ ;  /* 0x0000000000127805 */ /* 0x000fe2000001ff00 */
[----:B------:R-:W-:Y:S01]  /*09f0*/  ISETP.GE.AND P4, PT, R29, R64, PT ;  /* 0x000000401d00720c */ /* 0x000fe20003f86270 */
[----:B------:R-:W-:Y:S01]  /*0a00*/  CS2R R24, SRZ ;  /* 0x0000000000187805 */ /* 0x000fe2000001ff00 */
[----:B------:R-:W-:-:S03]  /*0a10*/  MOV R16, RZ ;  /* 0x000000ff00107202 */ /* 0x000fc60000000f00 */
        /* <DEDUP_REMOVED lines=8> */
[----:B------:R-:W-:Y:S02]  /*0aa0*/  IADD3 R15, R80, 0x40, RZ ;  /* 0x00000040500f7810 */ /* 0x000fe40007ffe0ff */
[-C--:B------:R-:W-:Y:S02]  /*0ab0*/  LEA.HI.SX32 R7, R7, R80.reuse, 0x1b ;  /* 0x0000005007077211 */ /* 0x080fe400078fdaff */
[----:B------:R-:W-:Y:S02]  /*0ac0*/  LEA.HI.SX32 R15, R15, R80, 0x1b ;  /* 0x000000500f0f7211 */ /* 0x000fe400078fdaff */
[----:B------:R-:W-:-:S02]  /*0ad0*/  SHF.L.U32 R63, R7, 0x2, RZ ;  /* 0x00000002073f7819 */ /* 0x000fc400000006ff */
[C---:B0-----:R-:W-:Y:S02]  /*0ae0*/  IADD3 R5, R80.reuse, 0x60, RZ ;  /* 0x0000006050057810 */ /* 0x041fe40007ffe0ff */
[C---:B------:R-:W-:Y:S02]  /*0af0*/  LEA.HI.SX32 R65, R80.reuse, R80, 0x1b ;  /* 0x0000005050417211 */ /* 0x040fe400078fdaff */
[----:B------:R-:W-:Y:S02]  /*0b00*/  SHF.L.U32 R62, R15, 0x2, RZ ;  /* 0x000000020f3e7819 */ /* 0x000fe400000006ff */
[C---:B------:R-:W-:Y:S02]  /*0b10*/  IADD3 R7, R80.reuse, 0x80, RZ ;  /* 0x0000008050077810 */ /* 0x040fe40007ffe0ff */
[----:B------:R-:W-:Y:S02]  /*0b20*/  ISETP.GE.AND P3, PT, R17, R64, PT ;  /* 0x000000401100720c */ /* 0x000fe40003f66270 */
[----:B------:R-:W-:-:S02]  /*0b30*/  IADD3 R15, R80, 0xa0, RZ ;  /* 0x000000a0500f7810 */ /* 0x000fc40007ffe0ff */
[----:B------:R-:W-:Y:S02]  /*0b40*/  ISETP.GE.AND P2, PT, R21, R64, PT ;  /* 0x000000401500720c */ /* 0x000fe40003f46270 */
[C---:B------:R-:W-:Y:S02]  /*0b50*/  IADD3 R17, R80.reuse, 0xc0, RZ ;  /* 0x000000c050117810 */ /* 0x040fe40007ffe0ff */
[----:B------:R-:W-:Y:S02]  /*0b60*/  IADD3 R21, R80, 0xe0, RZ ;  /* 0x000000e050157810 */ /* 0x000fe40007ffe0ff */
[-C--:B------:R-:W-:Y:S02]  /*0b70*/  LEA.HI.SX32 R5, R5, R80.reuse, 0x1b ;  /* 0x0000005005057211 */ /* 0x080fe400078fdaff */
[----:B------:R-:W-:Y:S02]  /*0b80*/  SHF.L.U32 R65, R65, 0x2, RZ ;  /* 0x0000000241417819 */ /* 0x000fe400000006ff */
[----:B------:R-:W-:-:S02]  /*0b90*/  LEA.HI.SX32 R7, R7, R80, 0x1b ;  /* 0x0000005007077211 */ /* 0x000fc400078fdaff */
[-C--:B------:R-:W-:Y:S02]  /*0ba0*/  LEA.HI.SX32 R15, R15, R80.reuse, 0x1b ;  /* 0x000000500f0f7211 */ /* 0x080fe400078fdaff */
[-C--:B------:R-:W-:Y:S02]  /*0bb0*/  LEA.HI.SX32 R17, R17, R80.reuse, 0x1b ;  /* 0x0000005011117211 */ /* 0x080fe400078fdaff */
[----:B------:R-:W-:Y:S02]  /*0bc0*/  LEA.HI.SX32 R21, R21, R80, 0x1b ;  /* 0x0000005015157211 */ /* 0x000fe400078fdaff */
[----:B------:R-:W-:Y:S02]  /*0bd0*/  SHF.L.U32 R61, R5, 0x2, RZ ;  /* 0x00000002053d7819 */ /* 0x000fe400000006ff */
[----:B------:R-:W-:Y:S02]  /*0be0*/  SHF.L.U32 R60, R7, 0x2, RZ ;  /* 0x00000002073c7819 */ /* 0x000fe400000006ff */
[----:B------:R-:W-:-:S02]  /*0bf0*/  SHF.L.U32 R59, R15, 0x2, RZ ;  /* 0x000000020f3b7819 */ /* 0x000fc400000006ff */
[----:B------:R-:W-:Y:S02]  /*0c00*/  SHF.L.U32 R55, R80, 0x3, RZ ;  /* 0x0000000350377819 */ /* 0x000fe400000006ff */
[----:B------:R-:W-:Y:S01]  /*0c10*/  SHF.L.U32 R58, R17, 0x2, RZ ;  /* 0x00000002113a7819 */ /* 0x000fe200000006ff */
[----:B------:R-:W-:Y:S01]  /*0c20*/  HFMA2.MMA R17, -RZ, RZ, 0, 0 ;  /* 0x00000000ff117435 */ /* 0x000fe200000001ff */
[----:B------:R-:W-:Y:S02]  /*0c30*/  SHF.L.U32 R57, R21, 0x2, RZ ;  /* 0x0000000215397819 */ /* 0x000fe400000006ff */
[----:B------:R-:W-:Y:S01]  /*0c40*/  LEA.HI.SX32 R55, R55, R55, 0x1b ;  /* 0x0000003737377211 */ /* 0x000fe200078fdaff */
[----:B------:R-:W-:Y:S01]  /*0c50*/  CS2R R20, SRZ ;  /* 0x0000000000147805 */ /* 0x000fe2000001ff00 */
[-C--:B------:R-:W-:Y:S02]  /*0c60*/  ISETP.GE.AND P6, PT, R67, R64.reuse, PT ;  /* 0x000000404300720c */ /* 0x080fe40003fc6270 */
[----:B------:R-:W-:-:S02]  /*0c70*/  ISETP.GE.AND P1, PT, R23, R64, PT ;  /* 0x000000401700720c */ /* 0x000fc40003f26270 */
[----:B------:R-:W-:Y:S02]  /*0c80*/  ISETP.GE.AND P0, PT, R27, R64, PT ;  /* 0x000000401b00720c */ /* 0x000fe40003f06270 */
[----:B------:R-:W-:Y:S02]  /*0c90*/  MOV R15, RZ ;  /* 0x000000ff000f7202 */ /* 0x000fe40000000f00 */
[----:B------:R-:W-:Y:S01]  /*0ca0*/  MOV R22, RZ ;  /* 0x000000ff00167202 */ /* 0x000fe20000000f00 */
[----:B--2---:R0:W-:Y:S04]  /*0cb0*/  STS [R65], R0 ;  /* 0x0000000041007388 */ /* 0x0041e80000000800 */
[----:B---3--:R1:W-:Y:S04]  /*0cc0*/  STS [R63+0x80], R6 ;  /* 0x000080063f007388 */ /* 0x0083e80000000800 */
[----:B----4-:R-:W-:Y:S01]  /*0cd0*/  STS [R62+0x100], R13 ;  /* 0x0001000d3e007388 */ /* 0x010fe20000000800 */
[----:B0-----:R-:W-:Y:S01]  /*0ce0*/  HFMA2.MMA R0, -RZ, RZ, 0, 0 ;  /* 0x00000000ff007435 */ /* 0x001fe200000001ff */
[----:B-1----:R-:W-:-:S02]  /*0cf0*/  CS2R R6, SRZ ;  /* 0x0000000000067805 */ /* 0x002fc4000001ff00 */
[----:B------:R0:W-:Y:S04]  /*0d00*/  STS [R61+0x180], R12 ;  /* 0x0001800c3d007388 */ /* 0x0001e80000000800 */
[----:B------:R1:W-:Y:S04]  /*0d10*/  STS [R60+0x200], R19 ;  /* 0x000200133c007388 */ /* 0x0003e80000000800 */
[----:B------:R2:W-:Y:S01]  /*0d20*/  STS [R59+0x280], R14 ;  /* 0x0002800e3b007388 */ /* 0x0005e20000000800 */
[----:B0-----:R-:W-:-:S03]  /*0d30*/  IMAD.WIDE R12, R67, 0x4, R76 ;  /* 0x00000004430c7825 */ /* 0x001fc600078e024c */
        /* <DEDUP_REMOVED lines=12> */
[----:B------:R-:W3:Y:S01]  /*0e00*/  @!P6 LDG.E R0, [R12.64] ;  /* 0x0000000a0c00e981 */ /* 0x000ee2000c1e1900 */
[----:B------:R-:W-:-:S03]  /*0e10*/  ISETP.GE.AND P6, PT, R29, R64, PT ;  /* 0x000000401d00720c */ /* 0x000fc60003fc6270 */
[----:B------:R-:W4:Y:S01]  /*0e20*/  @!P5 LDG.E R6, [R12.64+0x80] ;  /* 0x0000800a0c06d981 */ /* 0x000f22000c1e1900 */
[----:B-1----:R-:W-:-:S03]  /*0e30*/  P2R R19, PR, RZ, 0x20 ;  /* 0x00000020ff137803 */ /* 0x002fc60000000000 */
[----:B------:R-:W4:Y:S04]  /*0e40*/  @!P4 LDG.E R7, [R12.64+0x100] ;  /* 0x0001000a0c07c981 */ /* 0x000f28000c1e1900 */
[----:B------:R-:W4:Y:S04]  /*0e50*/  @!P3 LDG.E R18, [R12.64+0x180] ;  /* 0x0001800a0c12b981 */ /* 0x000f28000c1e1900 */
[----:B------:R-:W4:Y:S04]  /*0e60*/  @!P2 LDG.E R15, [R12.64+0x200] ;  /* 0x0002000a0c0fa981 */ /* 0x000f28000c1e1900 */
[----:B------:R-:W4:Y:S04]  /*0e70*/  @!P1 LDG.E R20, [R12.64+0x280] ;  /* 0x0002800a0c149981 */ /* 0x000f28000c1e1900 */
[----:B------:R-:W4:Y:S04]  /*0e80*/  @!P0 LDG.E R17, [R12.64+0x300] ;  /* 0x0003000a0c118981 */ /* 0x000f28000c1e1900 */
[----:B------:R-:W4:Y:S01]  /*0e90*/  @!P6 LDG.E R22, [R12.64+0x380] ;  /* 0x0003800a0c16e981 */ /* 0x000f22000c1e1900 */
[C---:B------:R-:W-:Y:S01]  /*0ea0*/  ISETP.GE.AND P5, PT, R67.reuse, R64, PT ;  /* 0x000000404300720c */ /* 0x040fe20003fa6270 */
[----:B--2---:R-:W-:Y:S01]  /*0eb0*/  HFMA2.MMA R14, -RZ, RZ, 0, 0 ;  /* 0x00000000ff0e7435 */ /* 0x004fe200000001ff */
[----:B------:R-:W-:Y:S01]  /*0ec0*/  IMAD.WIDE R4, R67, 0x4, R74 ;  /* 0x0000000443047825 */ /* 0x000fe200078e024a */
[----:B------:R-:W-:Y:S01]  /*0ed0*/  HFMA2.MMA R26, -RZ, RZ, 0, 0 ;  /* 0x00000000ff1a7435 */ /* 0x000fe200000001ff */
[----:B------:R-:W-:Y:S01]  /*0ee0*/  MOV R28, RZ ;  /* 0x000000ff001c7202 */ /* 0x000fe20000000f00 */
[----:B---3--:R-:W-:Y:S04]  /*0ef0*/  STS [R65], R0 ;  /* 0x0000000041007388 */ /* 0x008fe80000000800 */
[----:B----4-:R-:W-:Y:S04]  /*0f00*/  STS [R63+0x80], R6 ;  /* 0x000080063f007388 */ /* 0x010fe80000000800 */
[----:B------:R-:W-:Y:S04]  /*0f10*/  STS [R62+0x100], R7 ;  /* 0x000100073e007388 */ /* 0x000fe80000000800 */
[----:B------:R-:W-:Y:S04]  /*0f20*/  STS [R61+0x180], R18 ;  /* 0x000180123d007388 */ /* 0x000fe80000000800 */
[----:B------:R-:W-:Y:S04]  /*0f30*/  STS [R60+0x200], R15 ;  /* 0x0002000f3c007388 */ /* 0x000fe80000000800 */
[----:B------:R-:W-:Y:S04]  /*0f40*/  STS [R59+0x280], R20 ;  /* 0x000280143b007388 */ /* 0x000fe80000000800 */
[----:B------:R-:W-:Y:S04]  /*0f50*/  STS [R58+0x300], R17 ;  /* 0x000300113a007388 */ /* 0x000fe80000000800 */
[----:B------:R0:W-:Y:S01]  /*0f60*/  STS [R57+0x380], R22 ;  /* 0x0003801639007388 */ /* 0x0001e20000000800 */
[----:B------:R-:W-:-:S06]  /*0f70*/  NOP ;  /* 0x0000000000007918 */ /* 0x000fcc0000000000 */
[----:B------:R-:W1:Y:S04]  /*0f80*/  LDS R0, [R55.X4] ;  /* 0x0000000037007984 */ /* 0x000e680000004800 */
[----:B------:R-:W2:Y:S04]  /*0f90*/  LDS R46, [R55.X4+0x4] ;  /* 0x00000400372e7984 */ /* 0x000ea80000004800 */
[----:B------:R-:W3:Y:S04]  /*0fa0*/  LDS R6, [R55.X4+0x8] ;  /* 0x0000080037067984 */ /* 0x000ee80000004800 */
[----:B------:R-:W2:Y:S04]  /*0fb0*/  LDS R44, [R55.X4+0xc] ;  /* 0x00000c00372c7984 */ /* 0x000ea80000004800 */
[----:B------:R-:W1:Y:S04]  /*0fc0*/  LDS R16, [R55.X4+0x10] ;  /* 0x0000100037107984 */ /* 0x000e680000004800 */
[----:B------:R-:W1:Y:S04]  /*0fd0*/  LDS R42, [R55.X4+0x14] ;  /* 0x00001400372a7984 */ /* 0x000e680000004800 */
[----:B------:R-:W1:Y:S04]  /*0fe0*/  LDS R18, [R55.X4+0x18] ;  /* 0x0000180037127984 */ /* 0x000e680000004800 */
[----:B------:R1:W1:Y:S04]  /*0ff0*/  LDS R20, [R55.X4+0x1c] ;  /* 0x00001c0037147984 */ /* 0x0002680000004800 */
[----:B------:R-:W-:Y:S01]  /*1000*/  BAR.SYNC.DEFER_BLOCKING 0x0 ;  /* 0x0000000000007b1d */ /* 0x000fe20000010000 */
[----:B0-----:R-:W-:Y:S01]  /*1010*/  HFMA2.MMA R22, -RZ, RZ, 0, 0 ;  /* 0x00000000ff167435 */ /* 0x001fe200000001ff */
[----:B------:R-:W-:-:S04]  /*1020*/  MOV R7, RZ ;  /* 0x000000ff00077202 */ /* 0x000fc80000000f00 */
        /* <DEDUP_REMOVED lines=10> */
[----:B-1---5:R-:W-:-:S05]  /*10d0*/  FADD.FTZ R47, R0, R87 ;  /* 0x00000057002f7221 */ /* 0x022fca0000010000 */
[----:B------:R-:W-:Y:S01]  /*10e0*/  FSETP.GTU.FTZ.AND P0, PT, R47, 20, PT ;  /* 0x41a000002f00780b */ /* 0x000fe20003f1c000 */
[--C-:B--2---:R-:W-:Y:S02]  /*10f0*/  FADD.FTZ R46, R46, R87.reuse ;  /* 0x000000572e2e7221 */ /* 0x104fe40000010000 */
[--C-:B---3--:R-:W-:Y:S01]  /*1100*/  FADD.FTZ R45, R6, R87.reuse ;  /* 0x00000057062d7221 */ /* 0x108fe20000010000 */
[----:B0-----:R-:W-:Y:S01]  /*1110*/  MOV R4, c[0x0][0x16c] ;  /* 0x00005b0000047a02 */ /* 0x001fe20000000f00 */
        /* <DEDUP_REMOVED lines=11> */
[----:B----4-:R0:W-:Y:S04]  /*11d0*/  STS [R65], R14 ;  /* 0x0000000e41007388 */ /* 0x0101e80000000800 */
[----:B------:R0:W-:Y:S04]  /*11e0*/  STS [R63+0x80], R22 ;  /* 0x000080163f007388 */ /* 0x0001e80000000800 */
[----:B------:R0:W-:Y:S04]  /*11f0*/  STS [R62+0x100], R7 ;  /* 0x000100073e007388 */ /* 0x0001e80000000800 */
[----:B------:R0:W-:Y:S04]  /*1200*/  STS [R61+0x180], R24 ;  /* 0x000180183d007388 */ /* 0x0001e80000000800 */
[----:B------:R0:W-:Y:S04]  /*1210*/  STS [R60+0x200], R19 ;  /* 0x000200133c007388 */ /* 0x0001e80000000800 */
[----:B------:R0:W-:Y:S04]  /*1220*/  STS [R59+0x280], R26 ;  /* 0x0002801a3b007388 */ /* 0x0001e80000000800 */
[----:B------:R0:W-:Y:S04]  /*1230*/  STS [R58+0x300], R21 ;  /* 0x000300153a007388 */ /* 0x0001e80000000800 */
[----:B------:R0:W-:Y:S01]  /*1240*/  STS [R57+0x380], R28 ;  /* 0x0003801c39007388 */ /* 0x0001e20000000800 */
        /* <DEDUP_REMOVED lines=41> */
.L_x_11931:
[----:B------:R-:W-:Y:S05]  /*14e0*/  BSYNC B0 ;  /* 0x0000000000007941 */ /* 0x000fea0003800000 */
.L_x_11930:
[----:B------:R-:W-:Y:S01]  /*14f0*/  BSSY B0, `(.L_x_11932) ;  /* 0x0000025000007945 */ /* 0x000fe20003800000 */
[----:B------:R-:W-:Y:S01]  /*1500*/  HFMA2.MMA R40, -RZ, RZ, 0, 0 ;  /* 0x00000000ff287435 */ /* 0x000fe200000001ff */
[----:B------:R-:W-:Y:S01]  /*1510*/  FSETP.GTU.FTZ.AND P0, PT, R41, 20, PT ;  /* 0x41a000002900780b */ /* 0x000fe20003f1c000 */
[----:B------:R-:W-:Y:S02]  /*1520*/  FADD.FTZ R39, R20, R87 ;  /* 0x0000005714277221 */ /* 0x000fe40000010000 */
[----:B01----:R-:W-:Y:S01]  /*1530*/  FFMA.FTZ R14, R56, R91, R83 ;  /* 0x0000005b380e7223 */ /* 0x003fe20000010053 */
        /* <DEDUP_REMOVED lines=32> */
.L_x_11933:
[----:B------:R-:W-:Y:S05]  /*1740*/  BSYNC B0 ;  /* 0x0000000000007941 */ /* 0x000fea0003800000 */
.L_x_11932:
        /* <DEDUP_REMOVED lines=39> */
.L_x_11935:
[----:B------:R-:W-:Y:S05]  /*19c0*/  BSYNC B0 ;  /* 0x0000000000007941 */ /* 0x000fea0003800000 */
.L_x_11934:
        /* <DEDUP_REMOVED lines=33> */
.L_x_11937:
[----:B------:R-:W-:Y:S05]  /*1be0*/  BSYNC B0 ;  /* 0x0000000000007941 */ /* 0x000fea0003800000 */
.L_x_11936:
        /* <DEDUP_REMOVED lines=33> */
.L_x_11939:
[----:B------:R-:W-:Y:S05]  /*1e00*/  BSYNC B0 ;  /* 0x0000000000007941 */ /* 0x000fea0003800000 */
.L_x_11938:
        /* <DEDUP_REMOVED lines=33> */
.L_x_11941:
[----:B------:R-:W-:Y:S05]  /*2020*/  BSYNC B0 ;  /* 0x0000000000007941 */ /* 0x000fea0003800000 */
.L_x_11940:
        /* <DEDUP_REMOVED lines=33> */
.L_x_11943:
[----:B------:R-:W-:Y:S05]  /*2240*/  BSYNC B0 ;  /* 0x0000000000007941 */ /* 0x000fea0003800000 */
.L_x_11942:
        /* <DEDUP_REMOVED lines=33> */
.L_x_11945:
[----:B------:R-:W-:Y:S05]  /*2460*/  BSYNC B0 ;  /* 0x0000000000007941 */ /* 0x000fea0003800000 */
.L_x_11944:
[----:B----4-:R-:W-:Y:S01]  /*2470*/  FFMA.FTZ R14, R51, R95, R14 ;  /* 0x0000005f330e7223 */ /* 0x010fe2000001000e */
        /* <DEDUP_REMOVED lines=36> */
.L_x_11993:
[C---:B------:R-:W-:Y:S01]  /*26c0*/  LOP3.LUT R67, R68.reuse, 0x1f, R81, 0xf8, !PT ;  /* 0x0000001f44437812 */ /* 0x040fe200078ef851 */
[----:B------:R-:W-:Y:S01]  /*26d0*/  HFMA2.MMA R22, -RZ, RZ, 0, 0 ;  /* 0x00000000ff167435 */ /* 0x000fe200000001ff */
[----:B------:R-:W-:Y:S01]  /*26e0*/  SHF.R.S32.HI R115, RZ, 0x1f, R101 ;  /* 0x0000001fff737819 */ /* 0x000fe20000011465 */
[----:B------:R-:W-:Y:S01]  /*26f0*/  CS2R R20, SRZ ;  /* 0x0000000000147805 */ /* 0x000fe2000001ff00 */
[----:B------:R-:W-:Y:S01]  /*2700*/  IADD3 R4, R68, R67, RZ ;  /* 0x0000004344047210 */ /* 0x000fe20007ffe0ff */
[----:B------:R-:W-:Y:S01]  /*2710*/  CS2R R104, SRZ ;  /* 0x0000000000687805 */ /* 0x000fe2000001ff00 */
        /* <DEDUP_REMOVED lines=8> */
[C---:B------:R-:W-:Y:S01]  /*27a0*/  ISETP.GE.AND P2, PT, R4.reuse, R138, PT ;  /* 0x0000008a0400720c */ /* 0x040fe20003f46270 */
[----:B------:R-:W-:Y:S01]  /*27b0*/  CS2R R108, SRZ ;  /* 0x00000000006c7805 */ /* 0x000fe2000001ff00 */
[----:B------:R-:W-:Y:S01]  /*27c0*/  IADD3 R103, R4, 0x60, RZ ;  /* 0x0000006004677810 */ /* 0x000fe20007ffe0ff */
[----:B------:R-:W-:Y:S01]  /*27d0*/  HFMA2.MMA R117, -RZ, RZ, 0, 0 ;  /* 0x00000000ff757435 */ /* 0x000fe200000001ff */
[----:B------:R-:W-:-:S02]  /*27e0*/  IADD3 R7, R7, R15, RZ ;  /* 0x0000000f07077210 */ /* 0x000fc40007ffe0ff */
[----:B------:R-:W-:Y:S02]  /*27f0*/  LEA R14, P0, R6, R73, 0x2 ;  /* 0x00000049060e7211 */ /* 0x000fe400078010ff */
[----:B------:R-:W-:Y:S02]  /*2800*/  IADD3 R107, R4, 0xa0, RZ ;  /* 0x000000a0046b7810 */ /* 0x000fe40007ffe0ff */
[----:B------:R-:W-:Y:S02]  /*2810*/  LEA.HI.X R15, R6, R72, R7, 0x2, P0 ;  /* 0x00000048060f7211 */ /* 0x000fe400000f1407 */
[C---:B------:R-:W-:Y:S02]  /*2820*/  IADD3 R7, R4.reuse, 0x20, RZ ;  /* 0x0000002004077810 */ /* 0x040fe40007ffe0ff */
[----:B------:R-:W-:Y:S01]  /*2830*/  IADD3 R106, R4, 0x80, RZ ;  /* 0x00000080046a7810 */ /* 0x000fe20007ffe0ff */
[----:B0-----:R0:W2:Y:S01]  /*2840*/  @!P2 LDG.E R20, [R14.64] ;  /* 0x0000000a0e14a981 */ /* 0x0010a2000c1e1900 */
[----:B------:R-:W-:-:S02]  /*2850*/  ISETP.GE.AND P0, PT, R7, R138, PT ;  /* 0x0000008a0700720c */ /* 0x000fc40003f06270 */
[C---:B------:R-:W-:Y:S02]  /*2860*/  IADD3 R110, R4.reuse, 0xc0, RZ ;  /* 0x000000c0046e7810 */ /* 0x040fe40007ffe0ff */
[-C--:B------:R-:W-:Y:S02]  /*2870*/  ISETP.GE.AND P3, PT, R23, R138.reuse, PT ;  /* 0x0000008a1700720c */ /* 0x080fe40003f66270 */
[C---:B------:R-:W-:Y:S02]  /*2880*/  IADD3 R113, R4.reuse, 0x100, RZ ;  /* 0x0000010004717810 */ /* 0x040fe40007ffe0ff */
[-C--:B------:R-:W-:Y:S02]  /*2890*/  ISETP.GE.AND P6, PT, R103, R138.reuse, PT ;  /* 0x0000008a6700720c */ /* 0x080fe40003fc6270 */
[----:B------:R-:W-:Y:S02]  /*28a0*/  IADD3 R111, R4, 0xe0, RZ ;  /* 0x000000e0046f7810 */ /* 0x000fe40007ffe0ff */
[-C--:B------:R-:W-:Y:S01]  /*28b0*/  ISETP.GE.AND P4, PT, R107, R138.reuse, PT ;  /* 0x0000008a6b00720c */ /* 0x080fe20003f86270 */
[----:B------:R0:W3:Y:S01]  /*28c0*/  @!P0 LDG.E R22, [R14.64+0x80] ;  /* 0x0000800a0e168981 */ /* 0x0000e2000c1e1900 */
[----:B------:R-:W-:-:S02]  /*28d0*/  ISETP.GE.AND P5, PT, R106, R138, PT ;  /* 0x0000008a6a00720c */ /* 0x000fc40003fa6270 */
[-C--:B------:R-:W-:Y:S01]  /*28e0*/  ISETP.GE.AND P1, PT, R110, R138.reuse, PT ;  /* 0x0000008a6e00720c */ /* 0x080fe20003f26270 */
[----:B----4-:R0:W4:Y:S01]  /*28f0*/  @!P3 LDG.E R21, [R14.64+0x100] ;  /* 0x0001000a0e15b981 */ /* 0x010122000c1e1900 */
[-C--:B------:R-:W-:Y:S02]  /*2900*/  ISETP.GE.AND P0, PT, R113, R138.reuse, PT ;  /* 0x0000008a7100720c */ /* 0x080fe40003f06270 */
[----:B------:R-:W-:Y:S01]  /*2910*/  ISETP.GE.AND P2, PT, R111, R138, PT ;  /* 0x0000008a6f00720c */ /* 0x000fe20003f46270 */
[----:B------:R0:W4:Y:S01]  /*2920*/  @!P6 LDG.E R104, [R14.64+0x180] ;  /* 0x0001800a0e68e981 */ /* 0x000122000c1e1900 */
[C---:B------:R-:W-:Y:S02]  /*2930*/  IADD3 R116, R4.reuse, 0x120, RZ ;  /* 0x0000012004747810 */ /* 0x040fe40007ffe0ff */
[C---:B------:R-:W-:Y:S01]  /*2940*/  IADD3 R119, R4.reuse, 0x140, RZ ;  /* 0x0000014004777810 */ /* 0x040fe20007ffe0ff */
[----:B------:R0:W4:Y:S01]  /*2950*/  @!P4 LDG.E R108, [R14.64+0x280] ;  /* 0x0002800a0e6cc981 */ /* 0x000122000c1e1900 */
[----:B------:R-:W-:-:S02]  /*2960*/  IADD3 R120, R4, 0x160, RZ ;  /* 0x0000016004787810 */ /* 0x000fc40007ffe0ff */
[----:B------:R-:W-:Y:S01]  /*2970*/  MOV R114, RZ ;  /* 0x000000ff00727202 */ /* 0x000fe20000000f00 */
[----:B------:R0:W4:Y:S01]  /*2980*/  @!P5 LDG.E R105, [R14.64+0x200] ;  /* 0x0002000a0e69d981 */ /* 0x000122000c1e1900 */
[----:B------:R-:W-:Y:S02]  /*2990*/  IADD3 R123, R4, 0x180, RZ ;  /* 0x00000180047b7810 */ /* 0x000fe40007ffe0ff */
[-C--:B------:R-:W-:Y:S01]  /*29a0*/  ISETP.GE.AND P3, PT, R116, R138.reuse, PT ;  /* 0x0000008a7400720c */ /* 0x080fe20003f66270 */
        /* <DEDUP_REMOVED lines=34> */
[----:B------:R-:W-:Y:S01]  /*2bd0*/  IMAD.WIDE.U32 R18, R101, c[0x0][0x188], R18 ;  /* 0x0000620065127a25 */ /* 0x000fe200078e0012 */
[----:B------:R-:W-:Y:S02]  /*2be0*/  IADD3 R5, R17, R133, RZ ;  /* 0x0000008511057210 */ /* 0x000fe40007ffe0ff */
[----:B------:R-:W-:Y:S02]  /*2bf0*/  LEA R6, P3, R16, R71, 0x2 ;  /* 0x0000004710067211 */ /* 0x000fe400078610ff */
[----:B0-----:R-:W-:Y:S02]  /*2c00*/  IADD3 R15, R19, R131, RZ ;  /* 0x00000083130f7210 */ /* 0x001fe40007ffe0ff */
[----:B------:R-:W-:Y:S02]  /*2c10*/  ISETP.GE.AND P0, PT, R7, R138, PT ;  /* 0x0000008a0700720c */ /* 0x000fe40003f06270 */
[----:B------:R-:W-:-:S02]  /*2c20*/  IADD3 R19, R80, 0x140, RZ ;  /* 0x0000014050137810 */ /* 0x000fc40007ffe0ff */
[----:B------:R-:W-:Y:S02]  /*2c30*/  LEA.HI.X R7, R16, R70, R5, 0x2, P3 ;  /* 0x0000004610077211 */ /* 0x000fe400018f1405 */
[----:B------:R-:W-:Y:S02]  /*2c40*/  IADD3 R5, R80, 0x100, RZ ;  /* 0x0000010050057810 */ /* 0x000fe40007ffe0ff */
[----:B------:R-:W-:Y:S02]  /*2c50*/  LEA R14, P2, R18, c[0x0][0x220], 0x3 ;  /* 0x00008800120e7a11 */ /* 0x000fe400078418ff */
[C---:B------:R-:W-:Y:S02]  /*2c60*/  IADD3 R17, R80.reuse, 0x120, RZ ;  /* 0x0000012050117810 */ /* 0x040fe40007ffe0ff */
[----:B------:R-:W-:Y:S02]  /*2c70*/  LEA.HI.SX32 R16, R19, R80, 0x1b ;  /* 0x0000005013107211 */ /* 0x000fe400078fdaff */
[----:B------:R-:W-:-:S02]  /*2c80*/  IADD3 R19, R80, 0x160, RZ ;  /* 0x0000016050137810 */ /* 0x000fc40007ffe0ff */
[----:B------:R-:W-:Y:S02]  /*2c90*/  LEA.HI.SX32 R5, R5, R80, 0x1b ;  /* 0x0000005005057211 */ /* 0x000fe400078fdaff */
[----:B------:R-:W-:Y:S02]  /*2ca0*/  ISETP.GE.AND P1, PT, R4, R138, PT ;  /* 0x0000008a0400720c */ /* 0x000fe40003f26270 */
[----:B------:R-:W-:Y:S02]  /*2cb0*/  LEA.HI.X R15, R18, c[0x0][0x224], R15, 0x3, P2 ;  /* 0x00008900120f7a11 */ /* 0x000fe400010f1c0f */
[----:B------:R-:W-:Y:S02]  /*2cc0*/  LEA.HI.SX32 R17, R17, R80, 0x1b ;  /* 0x0000005011117211 */ /* 0x000fe400078fdaff */
[----:B------:R-:W-:Y:S01]  /*2cd0*/  ISETP.GE.AND P2, PT, R23, R138, PT ;  /* 0x0000008a1700720c */ /* 0x000fe20003f46270 */
[----:B------:R-:W-:Y:S01]  /*2ce0*/  HFMA2.MMA R4, -RZ, RZ, 0, 0 ;  /* 0x00000000ff047435 */ /* 0x000fe200000001ff */
[----:B------:R-:W-:Y:S01]  /*2cf0*/  LEA.HI.SX32 R19, R19, R80, 0x1b ;  /* 0x0000005013137211 */ /* 0x000fe200078fdaff */
[----:B------:R-:W-:Y:S01]  /*2d00*/  HFMA2.MMA R23, -RZ, RZ, 0, 0 ;  /* 0x00000000ff177435 */ /* 0x000fe200000001ff */
[----:B------:R-:W4:Y:S01]  /*2d10*/  LDG.E.64 R14, [R14.64] ;  /* 0x0000000a0e0e7981 */ /* 0x000f22000c1e1b00 */
[----:B------:R-:W-:-:S02]  /*2d20*/  ISETP.GE.AND P4, PT, R103, R138, PT ;  /* 0x0000008a6700720c */ /* 0x000fc40003f86270 */
[-C--:B------:R-:W-:Y:S02]  /*2d30*/  ISETP.GE.AND P3, PT, R106, R138.reuse, PT ;  /* 0x0000008a6a00720c */ /* 0x080fe40003f66270 */
[-C--:B------:R-:W-:Y:S02]  /*2d40*/  ISETP.GE.AND P5, PT, R107, R138.reuse, PT ;  /* 0x0000008a6b00720c */ /* 0x080fe40003fa6270 */
[----:B------:R-:W-:Y:S01]  /*2d50*/  ISETP.GE.AND P6, PT, R110, R138, PT ;  /* 0x0000008a6e00720c */ /* 0x000fe20003fc6270 */
[----:B------:R-:W-:Y:S02]  /*2d60*/  HFMA2.MMA R130, -RZ, RZ, 0, 0 ;  /* 0x00000000ff827435 */ /* 0x000fe400000001ff */
[----:B------:R-:W-:Y:S01]  /*2d70*/  HFMA2.MMA R136, -RZ, RZ, 0, 0 ;  /* 0x00000000ff887435 */ /* 0x000fe200000001ff */
[----:B------:R-:W-:Y:S01]  /*2d80*/  MOV R134, RZ ;  /* 0x000000ff00867202 */ /* 0x000fe20000000f00 */
[----:B--2---:R-:W-:Y:S04]  /*2d90*/  STS [R65], R20 ;  /* 0x0000001441007388 */ /* 0x004fe80000000800 */
[----:B---3--:R0:W-:Y:S04]  /*2da0*/  STS [R63+0x80], R22 ;  /* 0x000080163f007388 */ /* 0x0081e80000000800 */
[----:B----4-:R1:W-:Y:S04]  /*2db0*/  STS [R62+0x100], R21 ;  /* 0x000100153e007388 */ /* 0x0103e80000000800 */
[----:B------:R2:W-:Y:S01]  /*2dc0*/  STS [R61+0x180], R104 ;  /* 0x000180683d007388 */ /* 0x0005e20000000800 */
[----:B0-----:R-:W-:-:S02]  /*2dd0*/  IADD3 R63, R80, 0x1e0, RZ ;  /* 0x000001e0503f7810 */ /* 0x001fc40007ffe0ff */
[C---:B-1----:R-:W-:Y:S01]  /*2de0*/  IADD3 R21, R80.reuse, 0x180, RZ ;  /* 0x0000018050157810 */ /* 0x042fe20007ffe0ff */
[----:B------:R-:W-:Y:S01]  /*2df0*/  STS [R60+0x200], R105 ;  /* 0x000200693c007388 */ /* 0x000fe20000000800 */
[----:B--2---:R-:W-:-:S03]  /*2e00*/  IADD3 R61, R80, 0x1c0, RZ ;  /* 0x000001c0503d7810 */ /* 0x004fc60007ffe0ff */
[----:B------:R0:W-:Y:S01]  /*2e10*/  STS [R59+0x280], R108 ;  /* 0x0002806c3b007388 */ /* 0x0001e20000000800 */
[----:B------:R-:W-:-:S03]  /*2e20*/  LEA.HI.SX32 R18, R21, R80, 0x1b ;  /* 0x0000005015127211 */ /* 0x000fc600078fdaff */
[----:B------:R1:W-:Y:S01]  /*2e30*/  STS [R58+0x300], R109 ;  /* 0x0003006d3a007388 */ /* 0x0003e20000000800 */
[-C--:B------:R-:W-:Y:S02]  /*2e40*/  LEA.HI.SX32 R20, R61, R80.reuse, 0x1b ;  /* 0x000000503d147211 */ /* 0x080fe400078fdaff */
[----:B0-----:R-:W-:Y:S01]  /*2e50*/  IADD3 R59, R80, 0x1a0, RZ ;  /* 0x000001a0503b7810 */ /* 0x001fe20007ffe0ff */
[----:B------:R0:W-:Y:S01]  /*2e60*/  STS [R57+0x380], R114 ;  /* 0x0003807239007388 */ /* 0x0001e20000000800 */
[-C--:B------:R-:W-:Y:S02]  /*2e70*/  LEA.HI.SX32 R132, R63, R80.reuse, 0x1b ;  /* 0x000000503f847211 */ /* 0x080fe400078fdaff */
[----:B------:R-:W-:Y:S01]  /*2e80*/  LEA.HI.SX32 R21, R59, R80, 0x1b ;  /* 0x000000503b157211 */ /* 0x000fe200078fdaff */
[----:B------:R-:W-:Y:S01]  /*2e90*/  STS [R5.X4+0x400], R112 ;  /* 0x0004007005007388 */ /* 0x000fe20000004800 */
[----:B-1----:R-:W-:-:S03]  /*2ea0*/  MOV R58, RZ ;  /* 0x000000ff003a7202 */ /* 0x002fc60000000f00 */
        /* <DEDUP_REMOVED lines=8> */
[----:B------:R3:W4:Y:S01]  /*2f30*/  @!P1 LDG.E R4, [R6.64] ;  /* 0x0000000a06049981 */ /* 0x000722000c1e1900 */
[-C--:B------:R-:W-:Y:S01]  /*2f40*/  ISETP.GE.AND P1, PT, R111, R138.reuse, PT ;  /* 0x0000008a6f00720c */ /* 0x080fe20003f26270 */
[----:B0-----:R-:W-:Y:S02]  /*2f50*/  HFMA2.MMA R57, -RZ, RZ, 0, 0 ;  /* 0x00000000ff397435 */ /* 0x001fe400000001ff */
[----:B------:R3:W4:Y:S01]  /*2f60*/  @!P2 LDG.E R23, [R6.64+0x100] ;  /* 0x0001000a0617a981 */ /* 0x000722000c1e1900 */
[-C--:B------:R-:W-:Y:S02]  /*2f70*/  ISETP.GE.AND P2, PT, R113, R138.reuse, PT ;  /* 0x0000008a7100720c */ /* 0x080fe40003f46270 */
[----:B-1----:R-:W-:Y:S01]  /*2f80*/  MOV R126, RZ ;  /* 0x000000ff007e7202 */ /* 0x002fe20000000f00 */
[----:B------:R3:W4:Y:S01]  /*2f90*/  @!P0 LDG.E R58, [R6.64+0x80] ;  /* 0x0000800a063a8981 */ /* 0x000722000c1e1900 */
[----:B------:R-:W-:Y:S02]  /*2fa0*/  MOV R121, RZ ;  /* 0x000000ff00797202 */ /* 0x000fe40000000f00 */
[-C--:B------:R-:W-:Y:S01]  /*2fb0*/  ISETP.GE.AND P0, PT, R116, R138.reuse, PT ;  /* 0x0000008a7400720c */ /* 0x080fe20003f06270 */
        /* <DEDUP_REMOVED lines=10> */
[-C--:B------:R-:W-:Y:S01]  /*3060*/  ISETP.GE.AND P1, PT, R128, R138.reuse, PT ;  /* 0x0000008a8000720c */ /* 0x080fe20003f26270 */
[----:B------:R-:W-:Y:S02]  /*3070*/  HFMA2.MMA R128, -RZ, RZ, 0, 0 ;  /* 0x00000000ff807435 */ /* 0x000fe400000001ff */
[----:B------:R3:W4:Y:S01]  /*3080*/  @!P2 LDG.E R134, [R6.64+0x400] ;  /* 0x0004000a0686a981 */ /* 0x000722000c1e1900 */
[----:B------:R-:W-:Y:S01]  /*3090*/  ISETP.GE.AND P2, PT, R127, R138, PT ;  /* 0x0000008a7f00720c */ /* 0x000fe20003f46270 */
[----:B------:R-:W-:Y:S01]  /*30a0*/  HFMA2.MMA R138, -RZ, RZ, 0, 0 ;  /* 0x00000000ff8a7435 */ /* 0x000fe200000001ff */
[----:B------:R-:W-:Y:S01]  /*30b0*/  MOV R119, RZ ;  /* 0x000000ff00777202 */ /* 0x000fe20000000f00 */
[----:B------:R3:W4:Y:S01]  /*30c0*/  @!P0 LDG.E R124, [R6.64+0x480] ;  /* 0x0004800a067c8981 */ /* 0x000722000c1e1900 */
[----:B------:R-:W-:Y:S02]  /*30d0*/  MOV R123, RZ ;  /* 0x000000ff007b7202 */ /* 0x000fe40000000f00 */
[----:B------:R-:W-:Y:S01]  /*30e0*/  MOV R127, RZ ;  /* 0x000000ff007f7202 */ /* 0x000fe20000000f00 */
[----:B------:R3:W4:Y:S01]  /*30f0*/  @!P3 LDG.E R128, [R6.64+0x580] ;  /* 0x0005800a0680b981 */ /* 0x000722000c1e1900 */
[----:B--2---:R-:W-:-:S03]  /*3100*/  MOV R129, RZ ;  /* 0x000000ff00817202 */ /* 0x004fc60000000f00 */
[----:B------:R3:W2:Y:S04]  /*3110*/  @!P4 LDG.E R119, [R6.64+0x500] ;  /* 0x0005000a0677c981 */ /* 0x0006a8000c1e1900 */
[----:B------:R3:W2:Y:S04]  /*3120*/  @!P6 LDG.E R123, [R6.64+0x600] ;  /* 0x0006000a067be981 */ /* 0x0006a8000c1e1900 */
[----:B------:R3:W2:Y:S04]  /*3130*/  @!P5 LDG.E R138, [R6.64+0x680] ;  /* 0x0006800a068ad981 */ /* 0x0006a8000c1e1900 */
[----:B------:R3:W2:Y:S04]  /*3140*/  @!P2 LDG.E R127, [R6.64+0x700] ;  /* 0x0007000a067fa981 */ /* 0x0006a8000c1e1900 */
[----:B------:R3:W2:Y:S01]  /*3150*/  @!P1 LDG.E R129, [R6.64+0x780] ;  /* 0x0007800a06819981 */ /* 0x0006a2000c1e1900 */
[----:B------:R-:W-:-:S02]  /*3160*/  SHF.L.U32 R22, R80, 0x4, RZ ;  /* 0x0000000450167819 */ /* 0x000fc400000006ff */
[C---:B------:R-:W-:Y:S02]  /*3170*/  LEA.HI.SX32 R65, R80.reuse, R80, 0x1b ;  /* 0x0000005050417211 */ /* 0x040fe400078fdaff */
[C---:B------:R-:W-:Y:S02]  /*3180*/  IADD3 R63, R80.reuse, 0x20, RZ ;  /* 0x00000020503f7810 */ /* 0x040fe40007ffe0ff */
[C---:B------:R-:W-:Y:S02]  /*3190*/  IADD3 R61, R80.reuse, 0x40, RZ ;  /* 0x00000040503d7810 */ /* 0x040fe40007ffe0ff */
[----:B---3--:R-:W-:Y:S02]  /*31a0*/  IADD3 R7, R80, 0x80, RZ ;  /* 0x0000008050077810 */ /* 0x008fe40007ffe0ff */
[----:B------:R-:W-:Y:S02]  /*31b0*/  LEA.HI.SX32 R117, R22, R22, 0x1b ;  /* 0x0000001616757211 */ /* 0x000fe400078fdaff */
[----:B------:R-:W-:-:S02]  /*31c0*/  SHF.L.U32 R65, R65, 0x2, RZ ;  /* 0x0000000241417819 */ /* 0x000fc400000006ff */
[----:B------:R-:W-:Y:S01]  /*31d0*/  IADD3 R59, R80, 0x60, RZ ;  /* 0x00000060503b7810 */ /* 0x000fe20007ffe0ff */
[----:B------:R-:W-:Y:S01]  /*31e0*/  FMUL.FTZ R140, R14, 1.4426950216293334961 ;  /* 0x3fb8aa3b0e8c7820 */ /* 0x000fe20000410000 */
[-C--:B------:R-:W-:Y:S01]  /*31f0*/  LEA.HI.SX32 R63, R63, R80.reuse, 0x1b ;  /* 0x000000503f3f7211 */ /* 0x080fe200078fdaff */
[----:B------:R-:W-:Y:S01]  /*3200*/  LDS R122, [R117.X4] ;  /* 0x00000000757a7984 */ /* 0x000fe20000004800 */
[-C--:B------:R-:W-:Y:S02]  /*3210*/  LEA.HI.SX32 R7, R7, R80.reuse, 0x1b ;  /* 0x0000005007077211 */ /* 0x080fe400078fdaff */
[-C--:B------:R-:W-:Y:S01]  /*3220*/  LEA.HI.SX32 R61, R61, R80.reuse, 0x1b ;  /* 0x000000503d3d7211 */ /* 0x080fe200078fdaff */
[----:B------:R-:W-:Y:S01]  /*3230*/  LDS R120, [R117.X4+0x4] ;  /* 0x0000040075787984 */ /* 0x000fe20000004800 */
[----:B------:R-:W-:Y:S01]  /*3240*/  LEA.HI.SX32 R59, R59, R80, 0x1b ;  /* 0x000000503b3b7211 */ /* 0x000fe200078fdaff */
[----:B------:R-:W-:Y:S01]  /*3250*/  FMUL.FTZ R6, R15, R47 ;  /* 0x0000002f0f067220 */ /* 0x000fe20000410000 */
[----:B------:R-:W-:Y:S01]  /*3260*/  SHF.L.U32 R63, R63, 0x2, RZ ;  /* 0x000000023f3f7819 */ /* 0x000fe200000006ff */
[----:B------:R-:W-:Y:S01]  /*3270*/  LDS R113, [R117.X4+0x8] ;  /* 0x0000080075717984 */ /* 0x000fe20000004800 */
[----:B------:R-:W-:-:S02]  /*3280*/  SHF.L.U32 R60, R7, 0x2, RZ ;  /* 0x00000002073c7819 */ /* 0x000fc400000006ff */
[----:B------:R-:W-:Y:S01]  /*3290*/  LOP3.LUT R125, R81, 0x1f, RZ, 0xc0, !PT ;  /* 0x0000001f517d7812 */ /* 0x000fe200078ec0ff */
[----:B------:R-:W0:Y:S01]  /*32a0*/  LDS R111, [R117.X4+0xc] ;  /* 0x00000c00756f7984 */ /* 0x000e220000004800 */
[----:B------:R-:W-:-:S03]  /*32b0*/  SHF.L.U32 R62, R61, 0x2, RZ ;  /* 0x000000023d3e7819 */ /* 0x000fc600000006ff */
[----:B------:R-:W1:Y:S01]  /*32c0*/  LDS R118, [R117.X4+0x10] ;  /* 0x0000100075767984 */ /* 0x000e620000004800 */
[----:B------:R-:W-:-:S03]  /*32d0*/  IADD3 R7, R80, 0xa0, RZ ;  /* 0x000000a050077810 */ /* 0x000fc60007ffe0ff */
[----:B------:R-:W3:Y:S04]  /*32e0*/  LDS R116, [R117.X4+0x14] ;  /* 0x0000140075747984 */ /* 0x000ee80000004800 */
[----:B------:R-:W0:Y:S04]  /*32f0*/  LDS R109, [R117.X4+0x18] ;  /* 0x00001800756d7984 */ /* 0x000e280000004800 */
[----:B------:R-:W0:Y:S04]  /*3300*/  LDS R107, [R117.X4+0x1c] ;  /* 0x00001c00756b7984 */ /* 0x000e280000004800 */
[----:B------:R-:W0:Y:S04]  /*3310*/  LDS R114, [R117.X4+0x20] ;  /* 0x0000200075727984 */ /* 0x000e280000004800 */
[----:B------:R-:W0:Y:S04]  /*3320*/  LDS R112, [R117.X4+0x24] ;  /* 0x0000240075707984 */ /* 0x000e280000004800 */
[----:B------:R-:W-:Y:S04]  /*3330*/  LDS R105, [R117.X4+0x28] ;  /* 0x0000280075697984 */ /* 0x000fe80000004800 */
[----:B------:R-:W2:Y:S04]  /*3340*/  LDS R103, [R117.X4+0x2c] ;  /* 0x00002c0075677984 */ /* 0x000ea80000004800 */
[----:B------:R-:W-:Y:S04]  /*3350*/  LDS R110, [R117.X4+0x30] ;  /* 0x00003000756e7984 */ /* 0x000fe80000004800 */
[----:B------:R-:W2:Y:S04]  /*3360*/  LDS R108, [R117.X4+0x34] ;  /* 0x00003400756c7984 */ /* 0x000ea80000004800 */
[----:B------:R-:W2:Y:S04]  /*3370*/  LDS R106, [R117.X4+0x38] ;  /* 0x00003800756a7984 */ /* 0x000ea80000004800 */
[----:B------:R-:W2:Y:S01]  /*3380*/  LDS R104, [R117.X4+0x3c] ;  /* 0x00003c0075687984 */ /* 0x000ea20000004800 */
[----:B------:R-:W-:Y:S01]  /*3390*/  SHF.L.U32 R61, R59, 0x2, RZ ;  /* 0x000000023b3d7819 */ /* 0x000fe200000006ff */
[----:B------:R-:W-:Y:S01]  /*33a0*/  FMUL.RZ R6, R6, 0.15915493667125701904 ;  /* 0x3e22f98306067820 */ /* 0x000fe2000040c000 */
[----:B------:R-:W-:-:S02]  /*33b0*/  IADD3 R131, R80, 0xc0, RZ ;  /* 0x000000c050837810 */ /* 0x000fc40007ffe0ff */
[----:B------:R-:W-:Y:S02]  /*33c0*/  IADD3 R59, R80, 0xe0, RZ ;  /* 0x000000e0503b7810 */ /* 0x000fe40007ffe0ff */
[----:B------:R-:W-:Y:S02]  /*33d0*/  ISETP.NE.AND P0, PT, R125, RZ, PT ;  /* 0x000000ff7d00720c */ /* 0x000fe40003f05270 */
[----:B------:R-:W-:Y:S02]  /*33e0*/  ISETP.NE.AND P2, PT, R81, RZ, PT ;  /* 0x000000ff5100720c */ /* 0x000fe40003f45270 */
[-C--:B------:R-:W-:Y:S02]  /*33f0*/  LEA.HI.SX32 R131, R131, R80.reuse, 0x1b ;  /* 0x0000005083837211 */ /* 0x080fe400078fdaff */
[----:B------:R-:W-:Y:S02]  /*3400*/  LEA.HI.SX32 R22, R59, R80, 0x1b ;  /* 0x000000503b167211 */ /* 0x000fe400078fdaff */
[----:B------:R-:W-:Y:S01]  /*3410*/  ISETP.LT.OR P1, PT, R168, 0x2, P0 ;  /* 0x00000002a800780c */ /* 0x000fe20000721670 */
[----:B0-----:R-:W-:-:S02]  /*3420*/  FMUL.FTZ R146, R111, R46 ;  /* 0x0000002e6f927220 */ /* 0x001fc40000410000 */
[----:B------:R-:W-:Y:S02]  /*3430*/  FMUL.FTZ R150, R113, R46 ;  /* 0x0000002e71967220 */ /* 0x000fe40000410000 */
[-C--:B-1----:R-:W-:Y:S02]  /*3440*/  FMUL.FTZ R145, R118, R45.reuse ;  /* 0x0000002d76917220 */ /* 0x082fe40000410000 */
[----:B---3--:R-:W-:Y:S02]  /*3450*/  FMUL.FTZ R149, R116, R45 ;  /* 0x0000002d74957220 */ /* 0x008fe40000410000 */
[----:B------:R-:W-:Y:S01]  /*3460*/  FMUL.FTZ R156, R109, R44 ;  /* 0x0000002c6d9c7220 */ /* 0x000fe20000410000 */
[----:B----4-:R0:W-:Y:S02]  /*3470*/  STS [R65+0x840], R4 ;  /* 0x0008400441007388 */ /* 0x0101e40000000800 */
[----:B0-----:R-:W-:Y:S02]  /*3480*/  FMUL.FTZ R4, R140, R47 ;  /* 0x0000002f8c047220 */ /* 0x001fe40000410000 */
[----:B------:R0:W-:Y:S04]  /*3490*/  STS [R63+0x8c0], R58 ;  /* 0x0008c03a3f007388 */ /* 0x0001e80000000800 */
[----:B------:R1:W-:Y:S01]  /*34a0*/  STS [R62+0x940], R23 ;  /* 0x000940173e007388 */ /* 0x0003e20000000800 */
[----:B------:R-:W-:Y:S01]  /*34b0*/  MUFU.EX2 R4, R4 ;  /* 0x0000000400047308 */ /* 0x000fe20000000800 */
[----:B0-----:R-:W-:-:S07]  /*34c0*/  LEA.HI.SX32 R58, R7, R80, 0x1b ;  /* 0x00000050073a7211 */ /* 0x001fce00078fdaff */
[----:B------:R-:W0:Y:S01]  /*34d0*/  MUFU.COS R7, R6 ;  /* 0x0000000600077308 */ /* 0x000e220000000000 */
[----:B------:R-:W-:Y:S01]  /*34e0*/  STS [R61+0x9c0], R126 ;  /* 0x0009c07e3d007388 */ /* 0x000fe20000000800 */
[----:B------:R-:W-:Y:S02]  /*34f0*/  SHF.L.U32 R59, R58, 0x2, RZ ;  /* 0x000000023a3b7819 */ /* 0x000fe400000006ff */
[----:B------:R-:W-:-:S04]  /*3500*/  SHF.L.U32 R58, R131, 0x2, RZ ;  /* 0x00000002833a7819 */ /* 0x000fc800000006ff */
[----:B-1----:R1:W3:Y:S01]  /*3510*/  MUFU.SIN R23, R6 ;  /* 0x0000000600177308 */ /* 0x0022e20000000400 */
[----:B------:R4:W-:Y:S04]  /*3520*/  STS [R60+0xa40], R57 ;  /* 0x000a40393c007388 */ /* 0x0009e80000000800 */
[----:B------:R-:W-:Y:S01]  /*3530*/  STS [R59+0xac0], R130 ;  /* 0x000ac0823b007388 */ /* 0x000fe20000000800 */
[----:B----4-:R-:W-:-:S03]  /*3540*/  SHF.L.U32 R57, R22, 0x2, RZ ;  /* 0x0000000216397819 */ /* 0x010fc600000006ff */
[----:B------:R-:W-:Y:S01]  /*3550*/  STS [R58+0xb40], R121 ;  /* 0x000b40793a007388 */ /* 0x000fe20000000800 */
[----:B-1----:R-:W-:-:S03]  /*3560*/  LEA R6, R92, R101, 0x8 ;  /* 0x000000655c067211 */ /* 0x002fc600078e40ff */
[----:B------:R-:W-:Y:S01]  /*3570*/  STS [R57+0xbc0], R136 ;  /* 0x000bc08839007388 */ /* 0x000fe20000000800 */
[----:B------:R-:W-:-:S03]  /*3580*/  @P2 IADD3 R6, R81, 0x200, RZ ;  /* 0x0000020051062810 */ /* 0x000fc60007ffe0ff */
[----:B------:R-:W-:Y:S01]  /*3590*/  STS [R5.X4+0xc40], R134 ;  /* 0x000c408605007388 */ /* 0x000fe20000004800 */
[----:B------:R-:W-:-:S03]  /*35a0*/  @!P1 IADD3 R126, R168, -0x2, RZ ;  /* 0xfffffffea87e9810 */ /* 0x000fc60007ffe0ff */
[----:B------:R-:W-:Y:S01]  /*35b0*/  STS [R17.X4+0xcc0], R124 ;  /* 0x000cc07c11007388 */ /* 0x000fe20000004800 */
[----:B0-----:R-:W-:-:S03]  /*35c0*/  FMUL.FTZ R22, R4, R7 ;  /* 0x0000000704167220 */ /* 0x001fc60000410000 */
[----:B--2---:R-:W-:Y:S01]  /*35d0*/  STS [R16.X4+0xd40], R119 ;  /* 0x000d407710007388 */ /* 0x004fe20000004800 */
[----:B---3--:R-:W-:-:S03]  /*35e0*/  FMUL.FTZ R23, R4, R23 ;  /* 0x0000001704177220 */ /* 0x008fc60000410000 */
[----:B------:R0:W-:Y:S04]  /*35f0*/  STS [R19.X4+0xdc0], R128 ;  /* 0x000dc08013007388 */ /* 0x0001e80000004800 */
[----:B------:R1:W-:Y:S01]  /*3600*/  STS [R18.X4+0xe40], R123 ;  /* 0x000e407b12007388 */ /* 0x0003e20000004800 */
[----:B------:R-:W-:-:S03]  /*3610*/  @!P1 IMAD R7, R126, c[0x0][0x16c], R101 ;  /* 0x00005b007e079a24 */ /* 0x000fc600078e0265 */
[----:B------:R-:W-:Y:S01]  /*3620*/  STS [R21.X4+0xec0], R138 ;  /* 0x000ec08a15007388 */ /* 0x000fe20000004800 */
[----:B0-----:R-:W-:-:S03]  /*3630*/  SHF.L.U32 R19, R6, 0x3, RZ ;  /* 0x0000000306137819 */ /* 0x001fc600000006ff */
[----:B------:R-:W-:Y:S04]  /*3640*/  STS [R20.X4+0xf40], R127 ;  /* 0x000f407f14007388 */ /* 0x000fe80000004800 */
[----:B------:R-:W-:Y:S01]  /*3650*/  STS [R132.X4+0xfc0], R129 ;  /* 0x000fc08184007388 */ /* 0x000fe20000004800 */
[----:B------:R-:W-:-:S06]  /*3660*/  NOP ;  /* 0x0000000000007918 */ /* 0x000fcc0000000000 */
[----:B------:R-:W0:Y:S04]  /*3670*/  LDS R130, [R117.X4+0x840] ;  /* 0x0008400075827984 */ /* 0x000e280000004800 */
        /* <DEDUP_REMOVED lines=16> */
[----:B------:R-:W-:Y:S01]  /*3780*/  CS2R R4, SRZ ;  /* 0x0000000000047805 */ /* 0x000fe2000001ff00 */
[----:B------:R-:W-:-:S02]  /*3790*/  @!P1 IMAD.WIDE R6, R7, 0x10, R2 ;  /* 0x0000001007069825 */ /* 0x000fc400078e0202 */
[----:B------:R-:W-:Y:S02]  /*37a0*/  BAR.SYNC.DEFER_BLOCKING 0x0 ;  /* 0x0000000000007b1d */ /* 0x000fe40000010000 */
[CC--:B------:R-:W-:Y:S02]  /*37b0*/  FMUL.FTZ R16, R15.reuse, R46.reuse ;  /* 0x0000002e0f107220 */ /* 0x0c0fe40000410000 */
[C---:B-1----:R-:W-:Y:S02]  /*37c0*/  FMUL.FTZ R18, R15.reuse, R45 ;  /* 0x0000002d0f127220 */ /* 0x042fe40000410000 */
[----:B------:R-:W-:Y:S02]  /*37d0*/  FMUL.RZ R124, R16, 0.15915493667125701904 ;  /* 0x3e22f983107c7820 */ /* 0x000fe4000040c000 */
[----:B------:R-:W-:Y:S02]  /*37e0*/  FMUL.FTZ R16, R140, R46 ;  /* 0x0000002e8c107220 */ /* 0x000fe40000410000 */
[----:B------:R-:W-:Y:S01]  /*37f0*/  FMUL.RZ R117, R18, 0.15915493667125701904 ;  /* 0x3e22f98312757820 */ /* 0x000fe2000040c000 */
[----:B------:R-:W-:Y:S01]  /*3800*/  MUFU.SIN R17, R124 ;  /* 0x0000007c00117308 */ /* 0x000fe20000000400 */
[----:B------:R-:W-:Y:S01]  /*3810*/  FMUL.FTZ R18, R15, R43 ;  /* 0x0000002b0f127220 */ /* 0x000fe20000410000 */
[----:B------:R1:W5:Y:S06]  /*3820*/  @!P1 LDG.E.64 R4, [R6.64+0x8] ;  /* 0x0000080a06049981 */ /* 0x00036c000c1e1b00 */
[----:B------:R-:W0:Y:S01]  /*3830*/  MUFU.EX2 R16, R16 ;  /* 0x0000001000107308 */ /* 0x000e220000000800 */
[----:B-1----:R-:W-:-:S07]  /*3840*/  FMUL.FTZ R6, R140, R45 ;  /* 0x0000002d8c067220 */ /* 0x002fce0000410000 */
[----:B------:R-:W-:Y:S01]  /*3850*/  MUFU.SIN R123, R117 ;  /* 0x00000075007b7308 */ /* 0x000fe20000000400 */
[----:B------:R-:W-:-:S07]  /*3860*/  FMUL.FTZ R7, R15, R44 ;  /* 0x0000002c0f077220 */ /* 0x000fce0000410000 */
[----:B------:R1:W-:Y:S01]  /*3870*/  MUFU.COS R121, R117 ;  /* 0x0000007500797308 */ /* 0x0003e20000000000 */
[----:B------:R-:W-:-:S07]  /*3880*/  FMUL.RZ R137, R7, 0.15915493667125701904 ;  /* 0x3e22f98307897820 */ /* 0x000fce000040c000 */
[----:B------:R-:W0:Y:S01]  /*3890*/  MUFU.EX2 R6, R6 ;  /* 0x0000000600067308 */ /* 0x000e220000000800 */
[----:B------:R-:W-:-:S07]  /*38a0*/  FMUL.RZ R139, R18, 0.15915493667125701904 ;  /* 0x3e22f983128b7820 */ /* 0x000fce000040c000 */
[----:B------:R-:W2:Y:S01]  /*38b0*/  MUFU.COS R119, R124 ;  /* 0x0000007c00777308 */ /* 0x000ea20000000000 */
[C---:B------:R-:W-:Y:S02]  /*38c0*/  FMUL.FTZ R7, R140.reuse, R44 ;  /* 0x0000002c8c077220 */ /* 0x040fe40000410000 */
[----:B------:R-:W-:-:S05]  /*38d0*/  FMUL.FTZ R18, R140, R43 ;  /* 0x0000002b8c127220 */ /* 0x000fca0000410000 */
[----:B------:R-:W-:Y:S01]  /*38e0*/  MUFU.SIN R134, R137 ;  /* 0x0000008900867308 */ /* 0x000fe20000000400 */
[----:B0-----:R-:W-:Y:S02]  /*38f0*/  FMUL.FTZ R19, R15, R42 ;  /* 0x0000002a0f137220 */ /* 0x001fe40000410000 */
[----:B-1----:R-:W-:-:S05]  /*3900*/  FMUL.FTZ R117, R16, R17 ;  /* 0x0000001110757220 */ /* 0x002fca0000410000 */
[----:B------:R0:W-:Y:S01]  /*3910*/  MUFU.COS R124, R137 ;  /* 0x00000089007c7308 */ /* 0x0001e20000000000 */
[C---:B------:R-:W-:Y:S02]  /*3920*/  FMUL.FTZ R121, R6.reuse, R121 ;  /* 0x0000007906797220 */ /* 0x040fe40000410000 */
[----:B------:R-:W-:Y:S02]  /*3930*/  FMUL.FTZ R123, R6, R123 ;  /* 0x0000007b067b7220 */ /* 0x000fe40000410000 */
[----:B0-----:R-:W-:-:S03]  /*3940*/  FMUL.FTZ R137, R122, R47 ;  /* 0x0000002f7a897220 */ /* 0x001fc60000410000 */
[----:B------:R-:W-:Y:S01]  /*3950*/  MUFU.SIN R135, R139 ;  /* 0x0000008b00877308 */ /* 0x000fe20000000400 */
[----:B------:R-:W-:Y:S02]  /*3960*/  FMUL.FTZ R6, R140, R42 ;  /* 0x0000002a8c067220 */ /* 0x000fe40000410000 */
[----:B------:R-:W-:-:S05]  /*3970*/  FMUL.FTZ R144, R56, R137 ;  /* 0x0000008938907220 */ /* 0x000fca0000410000 */
[----:B------:R0:W-:Y:S01]  /*3980*/  MUFU.COS R133, R139 ;  /* 0x0000008b00857308 */ /* 0x0001e20000000000 */
[----:B------:R-:W-:Y:S02]  /*3990*/  FMUL.RZ R142, R19, 0.15915493667125701904 ;  /* 0x3e22f983138e7820 */ /* 0x000fe4000040c000 */
[----:B--2---:R-:W-:Y:S02]  /*39a0*/  FMUL.FTZ R119, R16, R119 ;  /* 0x0000007710777220 */ /* 0x004fe40000410000 */
[----:B0-----:R-:W-:-:S03]  /*39b0*/  FMUL.FTZ R139, R120, R47 ;  /* 0x0000002f788b7220 */ /* 0x001fc60000410000 */
[----:B------:R-:W0:Y:S01]  /*39c0*/  MUFU.EX2 R7, R7 ;  /* 0x0000000700077308 */ /* 0x000e220000000800 */
[----:B------:R-:W-:Y:S02]  /*39d0*/  FMUL.FTZ R148, R56, R139 ;  /* 0x0000008b38947220 */ /* 0x000fe40000410000 */
[C---:B------:R-:W-:Y:S02]  /*39e0*/  FMUL.FTZ R139, R117.reuse, R144 ;  /* 0x00000090758b7220 */ /* 0x040fe40000410000 */
[----:B------:R-:W-:-:S03]  /*39f0*/  FMUL.FTZ R137, R117, R148 ;  /* 0x0000009475897220 */ /* 0x000fc60000410000 */
[----:B------:R-:W1:Y:S01]  /*3a00*/  MUFU.EX2 R18, R18 ;  /* 0x0000001200127308 */ /* 0x000e620000000800 */
[C---:B------:R-:W-:Y:S02]  /*3a10*/  FFMA.FTZ R139, R119.reuse, R148, R139 ;  /* 0x00000094778b7223 */ /* 0x040fe4000001008b */
[----:B------:R-:W-:-:S05]  /*3a20*/  FFMA.FTZ R137, R119, R144, -R137 ;  /* 0x0000009077897223 */ /* 0x000fca0000010889 */
[----:B------:R-:W-:Y:S01]  /*3a30*/  MUFU.SIN R19, R142 ;  /* 0x0000008e00137308 */ /* 0x000fe20000000400 */
[----:B------:R-:W-:-:S07]  /*3a40*/  FFMA.FTZ R154, R53, R146, R139 ;  /* 0x00000092359a7223 */ /* 0x000fce000001008b */
[----:B------:R2:W-:Y:S08]  /*3a50*/  MUFU.COS R17, R142 ;  /* 0x0000008e00117308 */ /* 0x0005f00000000000 */
[----:B------:R-:W3:Y:S01]  /*3a60*/  MUFU.EX2 R6, R6 ;  /* 0x0000000600067308 */ /* 0x000ee20000000800 */
[----:B--2---:R-:W-:Y:S02]  /*3a70*/  FFMA.FTZ R142, R53, R150, R137 ;  /* 0x00000096358e7223 */ /* 0x004fe40000010089 */
[----:B------:R-:W-:-:S02]  /*3a80*/  FMUL.FTZ R137, R123, R154 ;  /* 0x0000009a7b897220 */ /* 0x000fc40000410000 */
[-C--:B------:R-:W-:Y:S02]  /*3a90*/  FMUL.FTZ R139, R123, R142.reuse ;  /* 0x0000008e7b8b7220 */ /* 0x080fe40000410000 */
[----:B------:R-:W-:Y:S02]  /*3aa0*/  FFMA.FTZ R137, R121, R142, -R137 ;  /* 0x0000008e79897223 */ /* 0x000fe40000010889 */
[C---:B0-----:R-:W-:Y:S02]  /*3ab0*/  FMUL.FTZ R124, R7.reuse, R124 ;  /* 0x0000007c077c7220 */ /* 0x041fe40000410000 */
[----:B------:R-:W-:Y:S02]  /*3ac0*/  FMUL.FTZ R134, R7, R134 ;  /* 0x0000008607867220 */ /* 0x000fe40000410000 */
[C---:B-1----:R-:W-:Y:S02]  /*3ad0*/  FMUL.FTZ R133, R18.reuse, R133 ;  /* 0x0000008512857220 */ /* 0x042fe40000410000 */
[----:B------:R-:W-:-:S02]  /*3ae0*/  FMUL.FTZ R135, R18, R135 ;  /* 0x0000008712877220 */ /* 0x000fc40000410000 */
[C---:B------:R-:W-:Y:S02]  /*3af0*/  FMUL.FTZ R16, R140.reuse, R41 ;  /* 0x000000298c107220 */ /* 0x040fe40000410000 */
[----:B------:R-:W-:Y:S02]  /*3b00*/  FMUL.FTZ R18, R140, R39 ;  /* 0x000000278c127220 */ /* 0x000fe40000410000 */
[----:B------:R-:W-:Y:S02]  /*3b10*/  FMUL.FTZ R7, R15, R41 ;  /* 0x000000290f077220 */ /* 0x000fe40000410000 */
[----:B------:R-:W-:Y:S02]  /*3b20*/  FFMA.FTZ R139, R121, R154, R139 ;  /* 0x0000009a798b7223 */ /* 0x000fe4000001008b */
[C---:B---3--:R-:W-:Y:S02]  /*3b30*/  FMUL.FTZ R140, R6.reuse, R17 ;  /* 0x00000011068c7220 */ /* 0x048fe40000410000 */
[----:B------:R-:W-:-:S02]  /*3b40*/  FMUL.FTZ R142, R6, R19 ;  /* 0x00000013068e7220 */ /* 0x000fc40000410000 */
[C---:B------:R-:W-:Y:S02]  /*3b50*/  FFMA.FTZ R137, R54.reuse, R145, R137 ;  /* 0x0000009136897223 */ /* 0x040fe40000010089 */
[----:B------:R-:W-:Y:S02]  /*3b60*/  FMUL.FTZ R6, R23, R117 ;  /* 0x0000007517067220 */ /* 0x000fe40000410000 */
[----:B------:R-:W-:Y:S02]  /*3b70*/  FMUL.RZ R155, R7, 0.15915493667125701904 ;  /* 0x3e22f983079b7820 */ /* 0x000fe4000040c000 */
[----:B------:R-:W-:Y:S02]  /*3b80*/  FFMA.FTZ R7, R54, R149, R139 ;  /* 0x0000009536077223 */ /* 0x000fe4000001008b */
        /* <DEDUP_REMOVED lines=8> */
[----:B------:R-:W-:Y:S02]  /*3c10*/  FFMA.FTZ R19, R124, R137, -R17 ;  /* 0x000000897c137223 */ /* 0x000fe40000010811 */
[----:B------:R-:W-:Y:S02]  /*3c20*/  FMUL.FTZ R6, R15, R39 ;  /* 0x000000270f067220 */ /* 0x000fe40000410000 */
[----:B------:R-:W-:Y:S02]  /*3c30*/  FFMA.FTZ R17, R121, R160, R7 ;  /* 0x000000a079117223 */ /* 0x000fe40000010007 */
[----:B------:R-:W-:Y:S02]  /*3c40*/  FFMA.FTZ R164, R51, R154, R153 ;  /* 0x0000009a33a47223 */ /* 0x000fe40000010099 */
[----:B------:R-:W-:Y:S01]  /*3c50*/  FMUL.FTZ R160, R123, R160 ;  /* 0x000000a07ba07220 */ /* 0x000fe20000410000 */
[----:B------:R-:W-:Y:S01]  /*3c60*/  MUFU.EX2 R16, R16 ;  /* 0x0000001000107308 */ /* 0x000fe20000000800 */
[----:B------:R-:W-:-:S02]  /*3c70*/  FFMA.FTZ R162, R51, R156, R19 ;  /* 0x0000009c33a27223 */ /* 0x000fc40000010013 */
[----:B------:R-:W-:Y:S02]  /*3c80*/  FMUL.RZ R161, R6, 0.15915493667125701904 ;  /* 0x3e22f98306a17820 */ /* 0x000fe4000040c000 */
[----:B------:R-:W-:Y:S02]  /*3c90*/  FMUL.FTZ R19, R135, R164 ;  /* 0x000000a487137220 */ /* 0x000fe40000410000 */
[----:B------:R-:W-:Y:S01]  /*3ca0*/  FFMA.FTZ R7, R121, R158, -R160 ;  /* 0x0000009e79077223 */ /* 0x000fe200000108a0 */
[----:B------:R-:W-:Y:S01]  /*3cb0*/  MUFU.SIN R139, R155 ;  /* 0x0000009b008b7308 */ /* 0x000fe20000000400 */
[----:B------:R-:W-:Y:S02]  /*3cc0*/  FMUL.FTZ R6, R134, R17 ;  /* 0x0000001186067220 */ /* 0x000fe40000410000 */
[----:B------:R-:W-:-:S05]  /*3cd0*/  FFMA.FTZ R19, R133, R162, -R19 ;  /* 0x000000a285137223 */ /* 0x000fca0000010813 */
[----:B------:R0:W1:Y:S01]  /*3ce0*/  MUFU.COS R137, R155 ;  /* 0x0000009b00897308 */ /* 0x0000620000000000 */
[----:B------:R-:W-:Y:S02]  /*3cf0*/  FMUL.FTZ R162, R135, R162 ;  /* 0x000000a287a27220 */ /* 0x000fe40000410000 */
[----:B------:R-:W-:Y:S02]  /*3d00*/  FFMA.FTZ R6, R124, R7, -R6 ;  /* 0x000000077c067223 */ /* 0x000fe40000010806 */
[----:B------:R-:W-:Y:S02]  /*3d10*/  FMUL.FTZ R153, R114, R43 ;  /* 0x0000002b72997220 */ /* 0x000fe40000410000 */
[----:B------:R-:W-:Y:S02]  /*3d20*/  FMUL.FTZ R7, R134, R7 ;  /* 0x0000000786077220 */ /* 0x000fe40000410000 */
[----:B------:R-:W-:Y:S02]  /*3d30*/  FFMA.FTZ R162, R133, R164, R162 ;  /* 0x000000a485a27223 */ /* 0x000fe400000100a2 */
[----:B0-----:R-:W-:-:S02]  /*3d40*/  FMUL.FTZ R155, R112, R43 ;  /* 0x0000002b709b7220 */ /* 0x001fc40000410000 */
[----:B------:R-:W-:Y:S02]  /*3d50*/  FFMA.FTZ R19, R52, R153, R19 ;  /* 0x0000009934137223 */ /* 0x000fe40000010013 */
[----:B------:R-:W-:Y:S01]  /*3d60*/  FFMA.FTZ R158, R124, R17, R7 ;  /* 0x000000117c9e7223 */ /* 0x000fe20000010007 */
[----:B------:R-:W-:Y:S01]  /*3d70*/  MUFU.EX2 R18, R18 ;  /* 0x0000001200127308 */ /* 0x000fe20000000800 */
[----:B------:R-:W-:Y:S02]  /*3d80*/  FFMA.FTZ R159, R52, R155, R162 ;  /* 0x0000009b349f7223 */ /* 0x000fe400000100a2 */
[----:B------:R-:W-:Y:S02]  /*3d90*/  FMUL.FTZ R160, R142, R19 ;  /* 0x000000138ea07220 */ /* 0x000fe40000410000 */
[----:B------:R-:W-:-:S03]  /*3da0*/  FMUL.FTZ R17, R135, R158 ;  /* 0x0000009e87117220 */ /* 0x000fc60000410000 */
[----:B------:R-:W0:Y:S01]  /*3db0*/  MUFU.SIN R7, R161 ;  /* 0x000000a100077308 */ /* 0x000e220000000400 */
[C---:B-1----:R-:W-:Y:S02]  /*3dc0*/  FMUL.FTZ R137, R16.reuse, R137 ;  /* 0x0000008910897220 */ /* 0x042fe40000410000 */
[----:B------:R-:W-:Y:S02]  /*3dd0*/  FMUL.FTZ R139, R16, R139 ;  /* 0x0000008b108b7220 */ /* 0x000fe40000410000 */
[-C--:B------:R-:W-:Y:S02]  /*3de0*/  FFMA.FTZ R16, R140, R159.reuse, R160 ;  /* 0x0000009f8c107223 */ /* 0x080fe400000100a0 */
[----:B------:R-:W-:Y:S02]  /*3df0*/  FMUL.FTZ R159, R142, R159 ;  /* 0x0000009f8e9f7220 */ /* 0x000fe40000410000 */
[-C--:B------:R-:W-:Y:S02]  /*3e00*/  FFMA.FTZ R17, R133, R6.reuse, -R17 ;  /* 0x0000000685117223 */ /* 0x080fe40000010811 */
[----:B------:R-:W-:Y:S01]  /*3e10*/  FMUL.FTZ R6, R135, R6 ;  /* 0x0000000687067220 */ /* 0x000fe20000410000 */
[----:B------:R-:W1:Y:S01]  /*3e20*/  MUFU.COS R157, R161 ;  /* 0x000000a1009d7308 */ /* 0x000e620000000000 */
[----:B------:R-:W-:-:S02]  /*3e30*/  FMUL.FTZ R160, R103, R42 ;  /* 0x0000002a67a07220 */ /* 0x000fc40000410000 */
[----:B------:R-:W-:Y:S02]  /*3e40*/  FFMA.FTZ R159, R140, R19, -R159 ;  /* 0x000000138c9f7223 */ /* 0x000fe4000001089f */
[----:B------:R-:W-:Y:S02]  /*3e50*/  FMUL.FTZ R162, R105, R42 ;  /* 0x0000002a69a27220 */ /* 0x000fe40000410000 */
[----:B------:R-:W-:Y:S02]  /*3e60*/  FFMA.FTZ R19, R133, R158, R6 ;  /* 0x0000009e85137223 */ /* 0x000fe40000010006 */
[C---:B------:R-:W-:Y:S02]  /*3e70*/  FFMA.FTZ R164, R49.reuse, R160, R16 ;  /* 0x000000a031a47223 */ /* 0x040fe40000010010 */
[----:B------:R-:W-:Y:S02]  /*3e80*/  FFMA.FTZ R16, R49, R162, R159 ;  /* 0x000000a231107223 */ /* 0x000fe4000001009f */
[----:B------:R-:W-:-:S02]  /*3e90*/  FMUL.FTZ R6, R142, R19 ;  /* 0x000000138e067220 */ /* 0x000fc40000410000 */
[----:B0-----:R-:W-:Y:S02]  /*3ea0*/  FMUL.FTZ R158, R18, R7 ;  /* 0x00000007129e7220 */ /* 0x001fe40000410000 */
[C---:B------:R-:W-:Y:S02]  /*3eb0*/  FMUL.FTZ R7, R139.reuse, R16 ;  /* 0x000000108b077220 */ /* 0x040fe40000410000 */
[-C--:B------:R-:W-:Y:S02]  /*3ec0*/  FMUL.FTZ R159, R139, R164.reuse ;  /* 0x000000a48b9f7220 */ /* 0x080fe40000410000 */
[-C--:B------:R-:W-:Y:S02]  /*3ed0*/  FFMA.FTZ R6, R140, R17.reuse, -R6 ;  /* 0x000000118c067223 */ /* 0x080fe40000010806 */
[----:B------:R-:W-:Y:S02]  /*3ee0*/  FMUL.FTZ R17, R142, R17 ;  /* 0x000000118e117220 */ /* 0x000fe40000410000 */
[----:B------:R-:W-:-:S02]  /*3ef0*/  FFMA.FTZ R7, R137, R164, R7 ;  /* 0x000000a489077223 */ /* 0x000fc40000010007 */
[----:B------:R-:W-:Y:S02]  /*3f00*/  FMUL.FTZ R163, R108, R41 ;  /* 0x000000296ca37220 */ /* 0x000fe40000410000 */
[----:B------:R-:W-:Y:S02]  /*3f10*/  FFMA.FTZ R159, R137, R16, -R159 ;  /* 0x00000010899f7223 */ /* 0x000fe4000001089f */
[----:B------:R-:W-:Y:S02]  /*3f20*/  FFMA.FTZ R16, R140, R19, R17 ;  /* 0x000000138c107223 */ /* 0x000fe40000010011 */
[----:B-1----:R-:W-:Y:S02]  /*3f30*/  FMUL.FTZ R157, R18, R157 ;  /* 0x0000009d129d7220 */ /* 0x002fe40000410000 */
[----:B------:R-:W-:Y:S02]  /*3f40*/  FMUL.FTZ R161, R110, R41 ;  /* 0x000000296ea17220 */ /* 0x000fe40000410000 */
[----:B------:R-:W-:Y:S01]  /*3f50*/  FFMA.FTZ R18, R50, R163, R7 ;  /* 0x000000a332127223 */ /* 0x000fe20000010007 */
[----:B------:R-:W-:Y:S01]  /*3f60*/  ISETP.NE.AND P1, PT, R81, 0x1f, PT ;  /* 0x0000001f5100780c */ /* 0x000fe20003f25270 */
[----:B------:R-:W-:-:S02]  /*3f70*/  FMUL.FTZ R17, R139, R6 ;  /* 0x000000068b117220 */ /* 0x000fc40000410000 */
[----:B------:R-:W-:Y:S02]  /*3f80*/  FMUL.FTZ R7, R139, R16 ;  /* 0x000000108b077220 */ /* 0x000fe40000410000 */
[----:B------:R-:W-:Y:S02]  /*3f90*/  FFMA.FTZ R159, R50, R161, R159 ;  /* 0x000000a1329f7223 */ /* 0x000fe4000001009f */
[----:B------:R-:W-:Y:S02]  /*3fa0*/  FMUL.FTZ R164, R158, R18 ;  /* 0x000000129ea47220 */ /* 0x000fe40000410000 */
[C---:B------:R-:W-:Y:S02]  /*3fb0*/  FFMA.FTZ R17, R137.reuse, R16, R17 ;  /* 0x0000001089117223 */ /* 0x040fe40000010011 */
[----:B------:R-:W-:Y:S02]  /*3fc0*/  FFMA.FTZ R7, R137, R6, -R7 ;  /* 0x0000000689077223 */ /* 0x000fe40000010807 */
[----:B------:R-:W-:-:S02]  /*3fd0*/  FFMA.FTZ R166, R157, R159, -R164 ;  /* 0x0000009f9da67223 */ /* 0x000fc400000108a4 */
[C---:B------:R-:W-:Y:S02]  /*3fe0*/  FMUL.FTZ R164, R158.reuse, R17 ;  /* 0x000000119ea47220 */ /* 0x040fe40000410000 */
[CC--:B------:R-:W-:Y:S02]  /*3ff0*/  FMUL.FTZ R6, R158.reuse, R7.reuse ;  /* 0x000000079e067220 */ /* 0x0c0fe40000410000 */
[C---:B------:R-:W-:Y:S02]  /*4000*/  FFMA.FTZ R164, R157.reuse, R7, -R164 ;  /* 0x000000079da47223 */ /* 0x040fe400000108a4 */
[----:B------:R-:W-:Y:S02]  /*4010*/  FFMA.FTZ R7, R157, R17, R6 ;  /* 0x000000119d077223 */ /* 0x000fe40000010006 */
[----:B------:R0:W1:Y:S01]  /*4020*/  @P1 LDS.64 R16, [R81.X8+0x3558] ;  /* 0x0035580051101984 */ /* 0x0000620000008a00 */
[----:B------:R-:W-:Y:S01]  /*4030*/  FMUL.FTZ R19, R158, R159 ;  /* 0x0000009f9e137220 */ /* 0x000fe20000410000 */
[----:B------:R-:W-:Y:S01]  /*4040*/  BSSY B0, `(.L_x_11947) ;  /* 0x0000010000007945 */ /* 0x000fe20003800000 */
[----:B------:R-:W-:-:S02]  /*4050*/  FMUL.FTZ R165, R106, R39 ;  /* 0x000000276aa57220 */ /* 0x000fc40000410000 */
[----:B------:R-:W-:Y:S02]  /*4060*/  FFMA.FTZ R19, R157, R18, R19 ;  /* 0x000000129d137223 */ /* 0x000fe40000010013 */
[----:B------:R-:W-:Y:S02]  /*4070*/  FMUL.FTZ R159, R104, R39 ;  /* 0x00000027689f7220 */ /* 0x000fe40000410000 */
[C---:B------:R-:W-:Y:S02]  /*4080*/  FFMA.FTZ R166, R48.reuse, R165, R166 ;  /* 0x000000a530a67223 */ /* 0x040fe400000100a6 */
        /* <DEDUP_REMOVED lines=11> */
.L_x_11948:
[----:B0---4-:R-:W-:Y:S05]  /*4140*/  BSYNC B0 ;  /* 0x0000000000007941 */ /* 0x011fea0003800000 */
.L_x_11947:
[----:B------:R-:W0:Y:S01]  /*4150*/  SHFL.UP PT, R170, R167, 0x1, RZ ;  /* 0x04200000a7aa7989 */ /* 0x000e2200000e00ff */
[----:B------:R-:W-:Y:S01]  /*4160*/  ISETP.GE.AND P3, PT, R80, 0x1, PT ;  /* 0x000000015000780c */ /* 0x000fe20003f66270 */
[C---:B------:R-:W-:Y:S01]  /*4170*/  FMUL.FTZ R151, R102.reuse, R151 ;  /* 0x0000009766977220 */ /* 0x040fe20000410000 */
[----:B------:R-:W-:Y:S01]  /*4180*/  MOV R179, c[0x0][0x2bc] ;  /* 0x0000af0000b37a02 */ /* 0x000fe20000000f00 */
[----:B------:R-:W2:Y:S01]  /*4190*/  SHFL.UP PT, R19, R166, 0x1, RZ ;  /* 0x04200000a6137989 */ /* 0x000ea200000e00ff */
[----:B------:R-:W-:Y:S01]  /*41a0*/  FMUL.FTZ R147, R102, R147 ;  /* 0x0000009366937220 */ /* 0x000fe20000410000 */
[C---:B------:R-:W-:Y:S01]  /*41b0*/  ISETP.NE.AND P6, PT, R125.reuse, 0x1f, PT ;  /* 0x0000001f7d00780c */ /* 0x040fe20003fc5270 */
[C---:B------:R-:W-:Y:S01]  /*41c0*/  FMUL.FTZ R143, R98.reuse, R143 ;  /* 0x0000008f628f7220 */ /* 0x040fe20000410000 */
[----:B------:R-:W3:Y:S01]  /*41d0*/  SHFL.UP PT, R6, R164, 0x1, RZ ;  /* 0x04200000a4067989 */ /* 0x000ee200000e00ff */
[----:B------:R-:W-:Y:S01]  /*41e0*/  FMUL.FTZ R141, R98, R141 ;  /* 0x0000008d628d7220 */ /* 0x000fe20000410000 */
[----:B------:R-:W-:Y:S01]  /*41f0*/  ISETP.GT.U32.AND P5, PT, R125, 0xf, PT ;  /* 0x0000000f7d00780c */ /* 0x000fe20003fa4070 */
[----:B------:R-:W-:Y:S01]  /*4200*/  BSSY B0, `(.L_x_11949) ;  /* 0x00000fc000007945 */ /* 0x000fe20003800000 */
[----:B------:R-:W4:Y:S01]  /*4210*/  SHFL.UP PT, R18, R7, 0x1, RZ ;  /* 0x0420000007127989 */ /* 0x000f2200000e00ff */
[----:B------:R-:W-:Y:S01]  /*4220*/  ISETP.GE.OR P0, PT, R168, c[0x0][0x174], P0 ;  /* 0x00005d00a8007a0c */ /* 0x000fe20000706670 */
[----:B0-----:R-:W-:-:S02]  /*4230*/  FMUL.FTZ R172, R7, R170 ;  /* 0x000000aa07ac7220 */ /* 0x001fc40000410000 */
[CC--:B--2---:R-:W-:Y:S02]  /*4240*/  FMUL.FTZ R175, R7.reuse, R19.reuse ;  /* 0x0000001307af7220 */ /* 0x0c4fe40000410000 */
[C---:B------:R-:W-:Y:S02]  /*4250*/  FFMA.FTZ R173, R164.reuse, R19, -R172 ;  /* 0x00000013a4ad7223 */ /* 0x040fe400000108ac */
[C---:B---3--:R-:W-:Y:S02]  /*4260*/  FMUL.FTZ R171, R7.reuse, R6 ;  /* 0x0000000607ab7220 */ /* 0x048fe40000410000 */
[C---:B------:R-:W-:Y:S02]  /*4270*/  FFMA.FTZ R170, R164.reuse, R170, R175 ;  /* 0x000000aaa4aa7223 */ /* 0x040fe400000100af */
[-C--:B----4-:R-:W-:Y:S02]  /*4280*/  FFMA.FTZ R172, R164, R18.reuse, R171 ;  /* 0x00000012a4ac7223 */ /* 0x090fe400000100ab */
[----:B------:R-:W-:-:S02]  /*4290*/  FMUL.FTZ R19, R7, R18 ;  /* 0x0000001207137220 */ /* 0x000fc40000410000 */
        /* <DEDUP_REMOVED lines=11> */
[----:B------:R-:W-:Y:S02]  /*4350*/  FFMA.FTZ R174, R164, R173, R6 ;  /* 0x000000ada4ae7223 */ /* 0x000fe40000010006 */
[----:B---3--:R-:W-:Y:S02]  /*4360*/  FMUL.FTZ R18, R172, R7 ;  /* 0x00000007ac127220 */ /* 0x008fe40000410000 */
[----:B------:R-:W-:Y:S02]  /*4370*/  FFMA.FTZ R171, R164, R171, -R170 ;  /* 0x000000aba4ab7223 */ /* 0x000fe400000108aa */
[-C--:B----4-:R-:W-:Y:S02]  /*4380*/  FMUL.FTZ R6, R172, R19.reuse ;  /* 0x00000013ac067220 */ /* 0x090fe40000410000 */
[C---:B------:R-:W-:Y:S02]  /*4390*/  FFMA.FTZ R19, R164.reuse, R19, R18 ;  /* 0x00000013a4137223 */ /* 0x040fe40000010012 */
[----:B------:R-:W-:Y:S01]  /*43a0*/  @P3 FADD.FTZ R167, R167, R174 ;  /* 0x000000aea7a73221 */ /* 0x000fe20000010000 */
[----:B------:R-:W-:Y:S01]  /*43b0*/  MOV R174, c[0x0][0x2b8] ;  /* 0x0000ae0000ae7a02 */ /* 0x000fe20000000f00 */
[----:B------:R-:W-:Y:S01]  /*43c0*/  @P3 FFMA.FTZ R164, R164, R7, -R6 ;  /* 0x00000007a4a43223 */ /* 0x000fe20000010806 */
[----:B------:R-:W-:Y:S01]  /*43d0*/  FSEL R19, R172, R19, !P3 ;  /* 0x00000013ac137208 */ /* 0x000fe20005800000 */
[----:B------:R-:W-:Y:S01]  /*43e0*/  @P3 FADD.FTZ R166, R166, R171 ;  /* 0x000000aba6a63221 */ /* 0x000fe20000010000 */
[----:B------:R-:W0:Y:S01]  /*43f0*/  SHFL.UP PT, R170, R167, 0x4, RZ ;  /* 0x04800000a7aa7989 */ /* 0x000e2200000e00ff */
[----:B------:R-:W-:-:S02]  /*4400*/  ISETP.GE.AND P3, PT, R80, 0x4, PT ;  /* 0x000000045000780c */ /* 0x000fc40003f66270 */
[--C-:B------:R-:W-:Y:S01]  /*4410*/  SHF.R.U64 R181, R174, 0x1, R179.reuse ;  /* 0x00000001aeb57819 */ /* 0x100fe200000012b3 */
[----:B------:R-:W2:Y:S01]  /*4420*/  SHFL.UP PT, R6, R164, 0x4, RZ ;  /* 0x04800000a4067989 */ /* 0x000ea200000e00ff */
[----:B------:R-:W-:Y:S01]  /*4430*/  FMUL.FTZ R174, R158, R151 ;  /* 0x000000979eae7220 */ /* 0x000fe20000410000 */
[----:B------:R-:W-:Y:S02]  /*4440*/  SHF.R.U32.HI R179, RZ, 0x1, R179 ;  /* 0x00000001ffb37819 */ /* 0x000fe400000116b3 */
[----:B------:R-:W3:Y:S01]  /*4450*/  SHFL.UP PT, R18, R166, 0x4, RZ ;  /* 0x04800000a6127989 */ /* 0x000ee200000e00ff */
[----:B------:R-:W-:Y:S02]  /*4460*/  FFMA.FTZ R174, R157, R147, -R174 ;  /* 0x000000939dae7223 */ /* 0x000fe400000108ae */
[----:B------:R-:W-:Y:S01]  /*4470*/  IMAD R179, R179, R86, RZ ;  /* 0x00000056b3b37224 */ /* 0x000fe200078e02ff */
[----:B------:R-:W4:Y:S01]  /*4480*/  SHFL.UP PT, R7, R19, 0x4, RZ ;  /* 0x0480000013077989 */ /* 0x000f2200000e00ff */
[----:B------:R-:W-:-:S02]  /*4490*/  FADD.FTZ R174, R143, R174 ;  /* 0x000000ae8fae7221 */ /* 0x000fc40000010000 */
[----:B------:R-:W-:Y:S02]  /*44a0*/  IMAD R179, R84, R181, R179 ;  /* 0x000000b554b37224 */ /* 0x000fe400078e02b3 */
[C---:B0-----:R-:W-:Y:S02]  /*44b0*/  FMUL.FTZ R173, R19.reuse, R170 ;  /* 0x000000aa13ad7220 */ /* 0x041fe40000410000 */
[C---:B--2---:R-:W-:Y:S02]  /*44c0*/  FMUL.FTZ R171, R19.reuse, R6 ;  /* 0x0000000613ab7220 */ /* 0x044fe40000410000 */
[-C--:B---3--:R-:W-:Y:S02]  /*44d0*/  FMUL.FTZ R175, R19, R18.reuse ;  /* 0x0000001213af7220 */ /* 0x088fe40000410000 */
[C---:B------:R-:W-:Y:S02]  /*44e0*/  FFMA.FTZ R173, R164.reuse, R18, -R173 ;  /* 0x00000012a4ad7223 */ /* 0x040fe400000108ad */
[----:B----4-:R-:W-:-:S02]  /*44f0*/  FFMA.FTZ R18, R164, R7, R171 ;  /* 0x00000007a4127223 */ /* 0x010fc400000100ab */
[C---:B------:R-:W-:Y:S02]  /*4500*/  FMUL.FTZ R7, R19.reuse, R7 ;  /* 0x0000000713077220 */ /* 0x040fe40000410000 */
[----:B------:R-:W-:Y:S02]  /*4510*/  FFMA.FTZ R170, R164, R170, R175 ;  /* 0x000000aaa4aa7223 */ /* 0x000fe400000100af */
[----:B------:R-:W-:Y:S02]  /*4520*/  @P3 FADD.FTZ R166, R166, R173 ;  /* 0x000000ada6a63221 */ /* 0x000fe40000010000 */
[----:B------:R-:W-:Y:S01]  /*4530*/  @P3 FFMA.FTZ R164, R164, R6, -R7 ;  /* 0x00000006a4a43223 */ /* 0x000fe20000010807 */
[----:B------:R-:W-:Y:S01]  /*4540*/  FSEL R6, R19, R18, !P3 ;  /* 0x0000001213067208 */ /* 0x000fe20005800000 */
[----:B------:R-:W-:Y:S01]  /*4550*/  @P3 FADD.FTZ R167, R167, R170 ;  /* 0x000000aaa7a73221 */ /* 0x000fe20000010000 */
[----:B------:R-:W0:Y:S01]  /*4560*/  SHFL.UP PT, R173, R166, 0x8, RZ ;  /* 0x05000000a6ad7989 */ /* 0x000e2200000e00ff */
[----:B------:R-:W-:-:S02]  /*4570*/  MOV R19, c[0x0][0x29c] ;  /* 0x0000a70000137a02 */ /* 0x000fc40000000f00 */
[----:B------:R-:W-:Y:S01]  /*4580*/  MOV R18, c[0x0][0x298] ;  /* 0x0000a60000127a02 */ /* 0x000fe20000000f00 */
[----:B------:R-:W2:Y:S01]  /*4590*/  SHFL.UP PT, R7, R164, 0x8, RZ ;  /* 0x05000000a4077989 */ /* 0x000ea200000e00ff */
[--C-:B------:R-:W-:Y:S02]  /*45a0*/  SHF.R.U32.HI R177, RZ, 0x1, R19.reuse ;  /* 0x00000001ffb17819 */ /* 0x100fe40000011613 */
[----:B------:R-:W-:Y:S01]  /*45b0*/  SHF.R.U64 R19, R18, 0x1, R19 ;  /* 0x0000000112137819 */ /* 0x000fe20000001213 */
[----:B------:R-:W3:Y:S01]  /*45c0*/  SHFL.UP PT, R175, R167, 0x8, RZ ;  /* 0x05000000a7af7989 */ /* 0x000ee200000e00ff */
[----:B------:R-:W-:Y:S01]  /*45d0*/  ISETP.GE.AND P3, PT, R80, 0x8, PT ;  /* 0x000000085000780c */ /* 0x000fe20003f66270 */
[----:B------:R-:W-:Y:S02]  /*45e0*/  IMAD R177, R177, R86, RZ ;  /* 0x00000056b1b17224 */ /* 0x000fe400078e02ff */
[----:B------:R-:W4:Y:S02]  /*45f0*/  SHFL.UP PT, R171, R6, 0x8, RZ ;  /* 0x0500000006ab7989 */ /* 0x000f2400000e00ff */
[----:B------:R-:W-:-:S02]  /*4600*/  IMAD R177, R84, R19, R177 ;  /* 0x0000001354b17224 */ /* 0x000fc400078e02b1 */
[----:B------:R-:W-:-:S05]  /*4610*/  IMAD.WIDE.U32 R18, R19, R86, RZ ;  /* 0x0000005613127225 */ /* 0x000fca00078e00ff */
[----:B------:R-:W-:Y:S01]  /*4620*/  IADD3 R19, R177, R19, RZ ;  /* 0x00000013b1137210 */ /* 0x000fe20007ffe0ff */
[----:B0-----:R-:W-:-:S04]  /*4630*/  FMUL.FTZ R172, R6, R173 ;  /* 0x000000ad06ac7220 */ /* 0x001fc80000410000 */
[----:B------:R-:W-:-:S04]  /*4640*/  IMAD.WIDE.U32 R18, R85, c[0x0][0x2a0], R18 ;  /* 0x0000a80055127a25 */ /* 0x000fc800078e0012 */
[----:B--2---:R-:W-:Y:S01]  /*4650*/  FMUL.FTZ R170, R6, R7 ;  /* 0x0000000706aa7220 */ /* 0x004fe20000410000 */
[----:B------:R-:W-:Y:S01]  /*4660*/  LEA R178, P4, R18, c[0x0][0x318], 0x3 ;  /* 0x0000c60012b27a11 */ /* 0x000fe200078818ff */
[-C--:B---3--:R-:W-:Y:S02]  /*4670*/  FFMA.FTZ R172, R164, R175.reuse, R172 ;  /* 0x000000afa4ac7223 */ /* 0x088fe400000100ac */
[----:B------:R-:W-:Y:S02]  /*4680*/  FMUL.FTZ R175, R6, R175 ;  /* 0x000000af06af7220 */ /* 0x000fe40000410000 */
[-C--:B----4-:R-:W-:Y:S02]  /*4690*/  FFMA.FTZ R177, R164, R171.reuse, R170 ;  /* 0x000000aba4b17223 */ /* 0x090fe400000100aa */
[----:B------:R-:W-:Y:S02]  /*46a0*/  FMUL.FTZ R171, R6, R171 ;  /* 0x000000ab06ab7220 */ /* 0x000fe40000410000 */
[----:B------:R-:W-:Y:S01]  /*46b0*/  FFMA.FTZ R175, R164, R173, -R175 ;  /* 0x000000ada4af7223 */ /* 0x000fe200000108af */
[----:B------:R-:W-:Y:S01]  /*46c0*/  FSEL R177, R6, R177, !P3 ;  /* 0x000000b106b17208 */ /* 0x000fe20005800000 */
[----:B------:R-:W-:-:S02]  /*46d0*/  IMAD R170, R169, c[0x0][0x2a0], RZ ;  /* 0x0000a800a9aa7a24 */ /* 0x000fc400078e02ff */
[----:B------:R-:W-:Y:S02]  /*46e0*/  @P3 FFMA.FTZ R164, R164, R7, -R171 ;  /* 0x00000007a4a43223 */ /* 0x000fe400000108ab */
[----:B------:R-:W-:Y:S01]  /*46f0*/  @P3 FADD.FTZ R167, R167, R172 ;  /* 0x000000aca7a73221 */ /* 0x000fe20000010000 */
[----:B------:R-:W0:Y:S01]  /*4700*/  SHFL.UP PT, R171, R177, 0x10, RZ ;  /* 0x06000000b1ab7989 */ /* 0x000e2200000e00ff */
[----:B------:R-:W-:Y:S01]  /*4710*/  @P3 FADD.FTZ R166, R166, R175 ;  /* 0x000000afa6a63221 */ /* 0x000fe20000010000 */
[----:B------:R-:W-:Y:S01]  /*4720*/  ISETP.GE.AND P3, PT, R80, 0x10, PT ;  /* 0x000000105000780c */ /* 0x000fe20003f66270 */
[----:B------:R-:W-:Y:S01]  /*4730*/  IMAD R183, R85, c[0x0][0x2a4], R170 ;  /* 0x0000a90055b77a24 */ /* 0x000fe200078e02aa */
[----:B------:R-:W2:Y:S01]  /*4740*/  SHFL.UP PT, R173, R167, 0x10, RZ ;  /* 0x06000000a7ad7989 */ /* 0x000ea200000e00ff */
[----:B------:R-:W-:Y:S02]  /*4750*/  FMUL.FTZ R175, R157, R151 ;  /* 0x000000979daf7220 */ /* 0x000fe40000410000 */
[----:B------:R-:W-:Y:S01]  /*4760*/  IMAD.WIDE.U32 R6, R181, R86, RZ ;  /* 0x00000056b5067225 */ /* 0x000fe200078e00ff */
[----:B------:R-:W3:Y:S01]  /*4770*/  SHFL.UP PT, R170, R164, 0x10, RZ ;  /* 0x06000000a4aa7989 */ /* 0x000ee200000e00ff */
[----:B------:R-:W-:-:S02]  /*4780*/  IADD3 R183, R183, R19, RZ ;  /* 0x00000013b7b77210 */ /* 0x000fc40007ffe0ff */
[----:B------:R-:W-:Y:S01]  /*4790*/  FFMA.FTZ R176, -R158, R147, -R175 ;  /* 0x000000939eb07223 */ /* 0x000fe200000109af */
[----:B------:R-:W4:Y:S01]  /*47a0*/  SHFL.UP PT, R172, R166, 0x10, RZ ;  /* 0x06000000a6ac7989 */ /* 0x000f2200000e00ff */
[----:B------:R-:W-:Y:S01]  /*47b0*/  FMUL.FTZ R175, R139, -R174 ;  /* 0x800000ae8baf7220 */ /* 0x000fe20000410000 */
[----:B------:R-:W-:Y:S01]  /*47c0*/  LEA.HI.X R183, R18, c[0x0][0x31c], R183, 0x3, P4 ;  /* 0x0000c70012b77a11 */ /* 0x000fe200020f1cb7 */
[----:B------:R-:W-:Y:S01]  /*47d0*/  FADD.FTZ R176, -R141, R176 ;  /* 0x000000b08db07221 */ /* 0x000fe20000010100 */
[----:B------:R-:W-:-:S03]  /*47e0*/  IADD3 R7, R179, R7, RZ ;  /* 0x00000007b3077210 */ /* 0x000fc60007ffe0ff */
[-C--:B------:R-:W-:Y:S02]  /*47f0*/  FMUL.FTZ R19, R139, -R176.reuse ;  /* 0x800000b08b137220 */ /* 0x080fe40000410000 */
[C---:B------:R-:W-:Y:S02]  /*4800*/  FFMA.FTZ R181, R137.reuse, R176, R175 ;  /* 0x000000b089b57223 */ /* 0x040fe400000100af */
[----:B------:R-:W-:Y:S01]  /*4810*/  FFMA.FTZ R179, R137, R174, -R19 ;  /* 0x000000ae89b37223 */ /* 0x000fe20000010813 */
[----:B-----5:R-:W-:Y:S01]  /*4820*/  SHFL.IDX PT, R176, R5, RZ, 0x1f ;  /* 0x00001fff05b07589 */ /* 0x020fe200000e0000 */
[----:B0-----:R-:W-:Y:S02]  /*4830*/  FMUL.FTZ R19, R177, R171 ;  /* 0x000000abb1137220 */ /* 0x001fe40000410000 */
[----:B------:R-:W-:-:S04]  /*4840*/  IMAD.WIDE.U32 R6, R85, c[0x0][0x2c0], R6 ;  /* 0x0000b00055067a25 */ /* 0x000fc800078e0006 */
[C---:B--2---:R-:W-:Y:S02]  /*4850*/  FMUL.FTZ R175, R177.reuse, R173 ;  /* 0x000000adb1af7220 */ /* 0x044fe40000410000 */
[C---:B---3--:R-:W-:Y:S02]  /*4860*/  FMUL.FTZ R18, R177.reuse, R170 ;  /* 0x000000aab1127220 */ /* 0x048fe40000410000 */
[CC--:B----4-:R-:W-:Y:S02]  /*4870*/  FMUL.FTZ R174, R177.reuse, R172.reuse ;  /* 0x000000acb1ae7220 */ /* 0x0d0fe40000410000 */
[C---:B------:R-:W-:Y:S02]  /*4880*/  FFMA.FTZ R18, R164.reuse, R171, R18 ;  /* 0x000000aba4127223 */ /* 0x040fe40000010012 */
[C---:B------:R-:W-:Y:S02]  /*4890*/  FFMA.FTZ R174, R164.reuse, R173, R174 ;  /* 0x000000ada4ae7223 */ /* 0x040fe400000100ae */
[C---:B------:R-:W-:Y:S01]  /*48a0*/  FFMA.FTZ R175, R164.reuse, R172, -R175 ;  /* 0x000000aca4af7223 */ /* 0x040fe200000108af */
[----:B------:R-:W-:Y:S01]  /*48b0*/  FSEL R18, R177, R18, !P3 ;  /* 0x00000012b1127208 */ /* 0x000fe20005800000 */
[----:B------:R-:W-:Y:S01]  /*48c0*/  @P3 FFMA.FTZ R164, R164, R170, -R19 ;  /* 0x000000aaa4a43223 */ /* 0x000fe20000010813 */
[----:B------:R0:W-:Y:S01]  /*48d0*/  SHFL.IDX PT, R177, R4, RZ, 0x1f ;  /* 0x00001fff04b17589 */ /* 0x0001e200000e0000 */
[----:B------:R-:W-:Y:S01]  /*48e0*/  IMAD R170, R169, c[0x0][0x2c0], RZ ;  /* 0x0000b000a9aa7a24 */ /* 0x000fe200078e02ff */
[----:B------:R-:W-:Y:S01]  /*48f0*/  SHF.L.U32 R19, R81, 0x2, RZ ;  /* 0x0000000251137819 */ /* 0x000fe200000006ff */
[----:B------:R-:W-:Y:S01]  /*4900*/  @P3 FADD.FTZ R166, R166, R175 ;  /* 0x000000afa6a63221 */ /* 0x000fe20000010000 */
[----:B------:R2:W3:Y:S01]  /*4910*/  SHFL.UP PT, R172, R18, 0x1, RZ ;  /* 0x0420000012ac7989 */ /* 0x0004e200000e00ff */
[----:B------:R-:W-:-:S02]  /*4920*/  IMAD R173, R85, c[0x0][0x2c4], R170 ;  /* 0x0000b10055ad7a24 */ /* 0x000fc400078e02aa */
[C---:B------:R-:W-:Y:S02]  /*4930*/  FMUL.FTZ R170, R97.reuse, R152 ;  /* 0x0000009861aa7220 */ /* 0x040fe40000410000 */
[----:B------:R-:W-:Y:S01]  /*4940*/  FMUL.FTZ R152, R97, R20 ;  /* 0x0000001461987220 */ /* 0x000fe20000410000 */
[----:B------:R-:W-:Y:S01]  /*4950*/  IADD3 R173, R173, R7, RZ ;  /* 0x00000007adad7210 */ /* 0x000fe20007ffe0ff */
[----:B------:R-:W-:Y:S01]  /*4960*/  @P3 FADD.FTZ R167, R167, R174 ;  /* 0x000000aea7a73221 */ /* 0x000fe20000010000 */
[----:B------:R4:W1:Y:S01]  /*4970*/  SHFL.UP PT, R7, R164, 0x1, RZ ;  /* 0x04200000a4077989 */ /* 0x00086200000e00ff */
[----:B------:R-:W-:Y:S01]  /*4980*/  FADD.FTZ R181, -R152, R181 ;  /* 0x000000b598b57221 */ /* 0x000fe20000010100 */
[----:B------:R-:W-:Y:S01]  /*4990*/  LEA R20, P3, R6, c[0x0][0x320], 0x3 ;  /* 0x0000c80006147a11 */ /* 0x000fe200078618ff */
[----:B------:R-:W-:Y:S01]  /*49a0*/  FADD.FTZ R179, R170, R179 ;  /* 0x000000b3aab37221 */ /* 0x000fe20000010000 */
[----:B------:R-:W1:Y:S01]  /*49b0*/  SHFL.UP PT, R166, R166, 0x1, RZ ;  /* 0x04200000a6a67989 */ /* 0x000e6200000e00ff */
[----:B0-----:R-:W-:Y:S01]  /*49c0*/  FMUL.FTZ R4, R142, -R181 ;  /* 0x800000b58e047220 */ /* 0x001fe20000410000 */
[----:B------:R-:W-:Y:S01]  /*49d0*/  LEA.HI.X R173, R6, c[0x0][0x324], R173, 0x3, P3 ;  /* 0x0000c90006ad7a11 */ /* 0x000fe200018f1cad */
[-C--:B------:R-:W-:Y:S01]  /*49e0*/  FMUL.FTZ R5, R142, -R179.reuse ;  /* 0x800000b38e057220 */ /* 0x080fe20000410000 */
[C---:B--2---:R-:W-:Y:S01]  /*49f0*/  IADD3 R18, P3, R19.reuse, R178, RZ ;  /* 0x000000b213127210 */ /* 0x044fe20007f7e0ff */
[----:B------:R-:W-:Y:S01]  /*4a00*/  FFMA.FTZ R179, R140, R179, -R4 ;  /* 0x000000b38cb37223 */ /* 0x000fe20000010804 */
[----:B------:R-:W-:Y:S01]  /*4a10*/  IADD3 R20, P4, R19, R20, RZ ;  /* 0x0000001413147210 */ /* 0x000fe20007f9e0ff */
[----:B----4-:R-:W-:Y:S01]  /*4a20*/  FMUL.FTZ R164, R96, R21 ;  /* 0x0000001560a47220 */ /* 0x010fe20000410000 */
[----:B------:R-:W-:Y:S01]  /*4a30*/  SHF.R.U32.HI R6, RZ, 0x1e, R81 ;  /* 0x0000001eff067819 */ /* 0x000fe20000011651 */
[----:B------:R-:W0:Y:S01]  /*4a40*/  SHFL.UP PT, R167, R167, 0x1, RZ ;  /* 0x04200000a7a77989 */ /* 0x000e2200000e00ff */
[----:B------:R-:W-:-:S02]  /*4a50*/  FFMA.FTZ R4, R140, R181, R5 ;  /* 0x000000b58c047223 */ /* 0x000fc40000010005 */
[----:B------:R-:W-:Y:S01]  /*4a60*/  FMUL.FTZ R171, R96, R131 ;  /* 0x0000008360ab7220 */ /* 0x000fe20000410000 */
[C---:B------:R-:W-:Y:S01]  /*4a70*/  IADD3.X R19, R6.reuse, R183, RZ, P3, !PT ;  /* 0x000000b706137210 */ /* 0x040fe20001ffe4ff */
[----:B------:R-:W-:Y:S01]  /*4a80*/  FMUL.FTZ R175, R95, R136 ;  /* 0x000000885faf7220 */ /* 0x000fe20000410000 */
[----:B------:R-:W-:Y:S01]  /*4a90*/  IADD3.X R21, R6, R173, RZ, P4, !PT ;  /* 0x000000ad06157210 */ /* 0x000fe200027fe4ff */
[----:B------:R-:W-:Y:S01]  /*4aa0*/  FADD.FTZ R6, R164, R179 ;  /* 0x000000b3a4067221 */ /* 0x000fe20000010000 */
[----:B------:R-:W-:Y:S01]  /*4ab0*/  ISETP.GT.U32.AND P3, PT, R125, 0x1b, PT ;  /* 0x0000001b7d00780c */ /* 0x000fe20003f64070 */
[----:B------:R-:W-:Y:S01]  /*4ac0*/  FADD.FTZ R174, -R171, R4 ;  /* 0x00000004abae7221 */ /* 0x000fe20000010100 */
[----:B------:R-:W-:Y:S01]  /*4ad0*/  ISETP.GT.U32.AND P4, PT, R125, 0x17, PT ;  /* 0x000000177d00780c */ /* 0x000fe20003f84070 */
[----:B------:R-:W-:Y:S02]  /*4ae0*/  FMUL.FTZ R173, R135, -R6 ;  /* 0x8000000687ad7220 */ /* 0x000fe40000410000 */
[----:B---3--:R-:W-:-:S02]  /*4af0*/  FMUL.FTZ R4, R172, R176 ;  /* 0x000000b0ac047220 */ /* 0x008fc40000410000 */
[-C--:B------:R-:W-:Y:S02]  /*4b00*/  FMUL.FTZ R131, R135, -R174.reuse ;  /* 0x800000ae87837220 */ /* 0x080fe40000410000 */
[-C--:B------:R-:W-:Y:S02]  /*4b10*/  FMUL.FTZ R172, R172, R177.reuse ;  /* 0x000000b1acac7220 */ /* 0x080fe40000410000 */
[----:B------:R-:W-:Y:S02]  /*4b20*/  FFMA.FTZ R174, R133, R174, R173 ;  /* 0x000000ae85ae7223 */ /* 0x000fe400000100ad */
[----:B-1----:R-:W-:Y:S02]  /*4b30*/  FFMA.FTZ R5, R7, R177, -R4 ;  /* 0x000000b107057223 */ /* 0x002fe40000010804 */
[----:B------:R-:W-:Y:S02]  /*4b40*/  FMUL.FTZ R173, R95, R138 ;  /* 0x0000008a5fad7220 */ /* 0x000fe40000410000 */
[----:B------:R-:W-:Y:S01]  /*4b50*/  FFMA.FTZ R6, R133, R6, -R131 ;  /* 0x0000000685067223 */ /* 0x000fe20000010883 */
[----:B------:R-:W-:Y:S01]  /*4b60*/  IADD3 R131, R69, -c[0x0][0x174], RZ ;  /* 0x80005d0045837a10 */ /* 0x000fe20007ffe0ff */
[----:B------:R-:W-:-:S02]  /*4b70*/  FFMA.FTZ R172, R7, R176, R172 ;  /* 0x000000b007ac7223 */ /* 0x000fc400000100ac */
[----:B------:R-:W-:Y:S02]  /*4b80*/  @P2 FADD.FTZ R177, R166, R5 ;  /* 0x00000005a6b12221 */ /* 0x000fe40000010000 */
[----:B------:R-:W-:Y:S02]  /*4b90*/  FADD.FTZ R7, -R173, R174 ;  /* 0x000000aead077221 */ /* 0x000fe40000010100 */
[----:B------:R-:W-:Y:S02]  /*4ba0*/  FADD.FTZ R5, R175, R6 ;  /* 0x00000006af057221 */ /* 0x000fe40000010000 */
[C---:B------:R-:W-:Y:S02]  /*4bb0*/  FMUL.FTZ R4, R134.reuse, -R7 ;  /* 0x8000000786047220 */ /* 0x040fe40000410000 */
[-C--:B------:R-:W-:Y:S02]  /*4bc0*/  FMUL.FTZ R6, R134, -R5.reuse ;  /* 0x8000000586067220 */ /* 0x080fe40000410000 */
[----:B0-----:R-:W-:Y:S01]  /*4bd0*/  @P2 FADD.FTZ R176, R167, R172 ;  /* 0x000000aca7b02221 */ /* 0x001fe20000010000 */
[----:B------:R-:W-:Y:S01]  /*4be0*/  ISETP.GT.U32.AND P2, PT, R125, 0x1d, PT ;  /* 0x0000001d7d00780c */ /* 0x000fe20003f44070 */
[----:B------:R-:W-:-:S02]  /*4bf0*/  FFMA.FTZ R5, R124, R5, -R4 ;  /* 0x000000057c057223 */ /* 0x000fc40000010804 */
[----:B------:R-:W-:Y:S02]  /*4c00*/  FMUL.FTZ R166, R94, R127 ;  /* 0x0000007f5ea67220 */ /* 0x000fe40000410000 */
[----:B------:R-:W-:Y:S02]  /*4c10*/  FFMA.FTZ R6, R124, R7, R6 ;  /* 0x000000077c067223 */ /* 0x000fe40000010006 */
[----:B------:R-:W-:Y:S02]  /*4c20*/  FMUL.FTZ R167, R94, R129 ;  /* 0x000000815ea77220 */ /* 0x000fe40000410000 */
[----:B------:R-:W-:Y:S02]  /*4c30*/  IMAD R7, R131, -0x200, RZ ;  /* 0xfffffe0083077824 */ /* 0x000fe400078e02ff */
[----:B------:R-:W-:Y:S02]  /*4c40*/  FADD.FTZ R136, R166, R5 ;  /* 0x00000005a6887221 */ /* 0x000fe40000010000 */
[----:B------:R-:W-:-:S02]  /*4c50*/  FADD.FTZ R138, -R167, R6 ;  /* 0x00000006a78a7221 */ /* 0x000fc40000010100 */
[C---:B------:R-:W-:Y:S02]  /*4c60*/  FMUL.FTZ R4, R158.reuse, R17 ;  /* 0x000000119e047220 */ /* 0x040fe40000410000 */
[----:B------:R-:W-:Y:S02]  /*4c70*/  FMUL.FTZ R6, R158, -R16 ;  /* 0x800000109e067220 */ /* 0x000fe40000410000 */
[----:B------:R-:W-:-:S04]  /*4c80*/  IMAD.WIDE R18, R7, 0x4, R18 ;  /* 0x0000000407127825 */ /* 0x000fc800078e0212 */
[----:B------:R-:W-:-:S04]  /*4c90*/  IMAD.WIDE R20, R7, 0x4, R20 ;  /* 0x0000000407147825 */ /* 0x000fc800078e0214 */
[C---:B------:R-:W-:Y:S02]  /*4ca0*/  FMUL.FTZ R7, R123.reuse, -R136 ;  /* 0x800000887b077220 */ /* 0x040fe40000410000 */
[----:B------:R-:W-:Y:S02]  /*4cb0*/  FMUL.FTZ R5, R123, -R138 ;  /* 0x8000008a7b057220 */ /* 0x000fe40000410000 */
[C---:B------:R-:W-:Y:S02]  /*4cc0*/  FFMA.FTZ R4, R157.reuse, R16, -R4 ;  /* 0x000000109d047223 */ /* 0x040fe40000010804 */
[----:B------:R-:W-:Y:S02]  /*4cd0*/  FFMA.FTZ R6, R157, -R17, R6 ;  /* 0x800000119d067223 */ /* 0x000fe40000010006 */
        /* <DEDUP_REMOVED lines=12> */
[C---:B------:R-:W-:Y:S02]  /*4da0*/  FMUL.FTZ R4, R142.reuse, -R7 ;  /* 0x800000078e047220 */ /* 0x040fe40000410000 */
[----:B------:R-:W-:-:S02]  /*4db0*/  FMUL.FTZ R6, R142, -R5 ;  /* 0x800000058e067220 */ /* 0x000fc40000410000 */
[C---:B------:R-:W-:Y:S02]  /*4dc0*/  FFMA.FTZ R179, R119.reuse, R126, -R125 ;  /* 0x0000007e77b37223 */ /* 0x040fe4000001087d */
[----:B------:R-:W-:Y:S02]  /*4dd0*/  FFMA.FTZ R181, R119, R132, R127 ;  /* 0x0000008477b57223 */ /* 0x000fe4000001007f */
[C---:B------:R-:W-:Y:S01]  /*4de0*/  FFMA.FTZ R126, R140.reuse, R5, -R4 ;  /* 0x000000058c7e7223 */ /* 0x040fe20000010804 */
[----:B------:R-:W-:Y:S01]  /*4df0*/  HFMA2.MMA R5, -RZ, RZ, 0, 0 ;  /* 0x00000000ff057435 */ /* 0x000fe200000001ff */
[----:B------:R-:W-:Y:S01]  /*4e00*/  FFMA.FTZ R132, R140, R7, R6 ;  /* 0x000000078c847223 */ /* 0x000fe20000010006 */
[----:B------:R-:W-:Y:S01]  /*4e10*/  MOV R4, 0x3f800000 ;  /* 0x3f80000000047802 */ /* 0x000fe20000000f00 */
[C---:B------:R-:W-:Y:S01]  /*4e20*/  FMUL.FTZ R129, R135.reuse, -R126 ;  /* 0x8000007e87817220 */ /* 0x040fe20000410000 */
[----:B------:R-:W-:Y:S01]  /*4e30*/  CS2R R6, SRZ ;  /* 0x0000000000067805 */ /* 0x000fe2000001ff00 */
[----:B------:R-:W-:-:S02]  /*4e40*/  FMUL.FTZ R127, R135, -R132 ;  /* 0x80000084877f7220 */ /* 0x000fc40000410000 */
[C---:B------:R-:W-:Y:S02]  /*4e50*/  FMUL.FTZ R125, R23.reuse, R176 ;  /* 0x000000b0177d7220 */ /* 0x040fe40000410000 */
[-C--:B------:R-:W-:Y:S01]  /*4e60*/  FMUL.FTZ R23, R23, R177.reuse ;  /* 0x000000b117177220 */ /* 0x080fe20000410000 */
[----:B------:R0:W1:Y:S01]  /*4e70*/  @!P0 LDS.128 R4, [R101.X16+0x3650] ;  /* 0x0036500065048984 */ /* 0x000062000000cc00 */
[C---:B------:R-:W-:Y:S02]  /*4e80*/  FFMA.FTZ R129, R133.reuse, R132, R129 ;  /* 0x0000008485817223 */ /* 0x040fe40000010081 */
[----:B------:R-:W-:Y:S02]  /*4e90*/  FFMA.FTZ R127, R133, R126, -R127 ;  /* 0x0000007e857f7223 */ /* 0x000fe4000001087f */
[C---:B------:R-:W-:Y:S02]  /*4ea0*/  FFMA.FTZ R23, R22.reuse, R176, R23 ;  /* 0x000000b016177223 */ /* 0x040fe40000010017 */
[----:B------:R-:W-:-:S02]  /*4eb0*/  FFMA.FTZ R125, R22, R177, -R125 ;  /* 0x000000b1167d7223 */ /* 0x000fc4000001087d */
[C---:B------:R-:W-:Y:S02]  /*4ec0*/  FMUL.FTZ R22, R134.reuse, -R129 ;  /* 0x8000008186167220 */ /* 0x040fe40000410000 */
[-C--:B------:R-:W-:Y:S02]  /*4ed0*/  FMUL.FTZ R131, R134, -R127.reuse ;  /* 0x8000007f86837220 */ /* 0x080fe40000410000 */
[----:B------:R-:W-:Y:S02]  /*4ee0*/  FADD.FTZ R148, R148, R23 ;  /* 0x0000001794947221 */ /* 0x000fe40000010000 */
[----:B------:R-:W-:Y:S02]  /*4ef0*/  FADD.FTZ R144, R144, R125 ;  /* 0x0000007d90907221 */ /* 0x000fe40000010000 */
[C---:B------:R-:W-:Y:S02]  /*4f00*/  FFMA.FTZ R126, R124.reuse, R127, -R22 ;  /* 0x0000007f7c7e7223 */ /* 0x040fe40000010816 */
[----:B------:R-:W-:-:S02]  /*4f10*/  FFMA.FTZ R132, R124, R129, R131 ;  /* 0x000000817c847223 */ /* 0x000fc40000010083 */
[C---:B------:R-:W-:Y:S02]  /*4f20*/  FMUL.FTZ R22, R117.reuse, R148 ;  /* 0x0000009475167220 */ /* 0x040fe40000410000 */
[----:B------:R-:W-:Y:S02]  /*4f30*/  FMUL.FTZ R23, R117, R144 ;  /* 0x0000009075177220 */ /* 0x000fe40000410000 */
[C---:B------:R-:W-:Y:S02]  /*4f40*/  FMUL.FTZ R127, R123.reuse, -R126 ;  /* 0x8000007e7b7f7220 */ /* 0x040fe40000410000 */
[----:B------:R-:W-:Y:S02]  /*4f50*/  FMUL.FTZ R125, R123, -R132 ;  /* 0x800000847b7d7220 */ /* 0x000fe40000410000 */
[C---:B------:R-:W-:Y:S02]  /*4f60*/  FFMA.FTZ R22, R119.reuse, R144, -R22 ;  /* 0x0000009077167223 */ /* 0x040fe40000010816 */
[----:B------:R-:W-:-:S02]  /*4f70*/  FFMA.FTZ R23, R119, R148, R23 ;  /* 0x0000009477177223 */ /* 0x000fc40000010017 */
[C---:B------:R-:W-:Y:S02]  /*4f80*/  FFMA.FTZ R176, R121.reuse, R132, R127 ;  /* 0x0000008479b07223 */ /* 0x040fe4000001007f */
[----:B------:R-:W-:Y:S02]  /*4f90*/  FFMA.FTZ R132, R121, R126, -R125 ;  /* 0x0000007e79847223 */ /* 0x000fe4000001087d */
[C---:B------:R-:W-:Y:S02]  /*4fa0*/  FFMA.FTZ R22, R53.reuse, R150, R22 ;  /* 0x0000009635167223 */ /* 0x040fe40000010016 */
[----:B------:R-:W-:Y:S02]  /*4fb0*/  FFMA.FTZ R126, R53, R146, R23 ;  /* 0x00000092357e7223 */ /* 0x000fe40000010017 */
[----:B------:R-:W-:Y:S02]  /*4fc0*/  FMUL.FTZ R129, R117, -R132 ;  /* 0x8000008475817220 */ /* 0x000fe40000410000 */
[----:B------:R-:W-:-:S02]  /*4fd0*/  FMUL.FTZ R127, R123, R22 ;  /* 0x000000167b7f7220 */ /* 0x000fc40000410000 */
[----:B------:R-:W-:Y:S02]  /*4fe0*/  FMUL.FTZ R23, R123, R126 ;  /* 0x0000007e7b177220 */ /* 0x000fe40000410000 */
[-C--:B------:R-:W-:Y:S02]  /*4ff0*/  FMUL.FTZ R125, R117, -R176.reuse ;  /* 0x800000b0757d7220 */ /* 0x080fe40000410000 */
[----:B------:R-:W-:Y:S02]  /*5000*/  FFMA.FTZ R176, R119, R176, R129 ;  /* 0x000000b077b07223 */ /* 0x000fe40000010081 */
[C---:B------:R-:W-:Y:S02]  /*5010*/  FFMA.FTZ R129, R121.reuse, R126, R127 ;  /* 0x0000007e79817223 */ /* 0x040fe4000001007f */
[----:B------:R-:W-:Y:S01]  /*5020*/  FFMA.FTZ R127, R121, R22, -R23 ;  /* 0x00000016797f7223 */ /* 0x000fe20000010817 */
[----:B------:R0:W2:Y:S01]  /*5030*/  SHFL.DOWN PT, R177, R176, 0x1, 0x1f ;  /* 0x08201f00b0b17f89 */ /* 0x0000a200000e0000 */
[----:B------:R-:W-:-:S02]  /*5040*/  FMUL.FTZ R146, R91, R130 ;  /* 0x000000825b927220 */ /* 0x000fc40000410000 */
[----:B------:R-:W-:Y:S02]  /*5050*/  FMUL.FTZ R150, R91, R128 ;  /* 0x000000805b967220 */ /* 0x000fe40000410000 */
[C---:B------:R-:W-:Y:S02]  /*5060*/  FFMA.FTZ R127, R54.reuse, R145, R127 ;  /* 0x00000091367f7223 */ /* 0x040fe4000001007f */
[----:B------:R-:W-:Y:S02]  /*5070*/  FFMA.FTZ R125, R119, R132, -R125 ;  /* 0x00000084777d7223 */ /* 0x000fe4000001087d */
[----:B------:R-:W-:Y:S02]  /*5080*/  FFMA.FTZ R23, R54, R149, R129 ;  /* 0x0000009536177223 */ /* 0x000fe40000010081 */
[----:B------:R-:W-:Y:S01]  /*5090*/  FADD.FTZ R128, R146, R179 ;  /* 0x000000b392807221 */ /* 0x000fe20000010000 */
[----:B------:R0:W3:Y:S01]  /*50a0*/  SHFL.DOWN PT, R149, R125, 0x1, 0x1f ;  /* 0x08201f007d957f89 */ /* 0x0000e200000e0000 */
[----:B------:R-:W-:-:S02]  /*50b0*/  FADD.FTZ R145, -R150, R181 ;  /* 0x000000b596917221 */ /* 0x000fc40000010100 */
[----:B------:R-:W-:Y:S01]  /*50c0*/  FMUL.FTZ R129, R134, R23 ;  /* 0x0000001786817220 */ /* 0x000fe20000410000 */
[----:B------:R0:W4:Y:S03]  /*50d0*/  SHFL.DOWN PT, R131, R128, 0x1, 0x1f ;  /* 0x08201f0080837f89 */ /* 0x00012600000e0000 */
[----:B------:R-:W-:Y:S01]  /*50e0*/  FFMA.FTZ R129, R124, R127, -R129 ;  /* 0x0000007f7c817223 */ /* 0x000fe20000010881 */
[----:B------:R0:W0:Y:S01]  /*50f0*/  SHFL.DOWN PT, R179, R145, 0x1, 0x1f ;  /* 0x08201f0091b37f89 */ /* 0x00002200000e0000 */
[----:B------:R-:W-:Y:S05]  /*5100*/  @!P6 BRA `(.L_x_11950) ;  /* 0x000000b00000e947 */ /* 0x000fea0003800000 */
[C---:B-12---:R-:W-:Y:S02]  /*5110*/  FMUL.FTZ R130, R176.reuse, R177 ;  /* 0x000000b1b0827220 */ /* 0x046fe40000410000 */
[C---:B0-----:R-:W-:Y:S02]  /*5120*/  FMUL.FTZ R132, R176.reuse, R179 ;  /* 0x000000b3b0847220 */ /* 0x041fe40000410000 */
[----:B----4-:R-:W-:-:S02]  /*5130*/  FMUL.FTZ R136, R176, R131 ;  /* 0x00000083b0887220 */ /* 0x010fc40000410000 */
        /* <DEDUP_REMOVED lines=8> */
.L_x_11950:
[----:B-1----:R-:W-:Y:S05]  /*51c0*/  BSYNC B0 ;  /* 0x0000000000007941 */ /* 0x002fea0003800000 */
.L_x_11949:
[----:B------:R-:W-:Y:S01]  /*51d0*/  FFMA.FTZ R130, R51, R156, R129 ;  /* 0x0000009c33827223 */ /* 0x000fe20000010081 */
[----:B---3--:R1:W3:Y:S01]  /*51e0*/  SHFL.DOWN PT, R149, R125, 0x2, 0x1f ;  /* 0x08401f007d957f89 */ /* 0x0082e200000e0000 */
[----:B------:R-:W-:Y:S01]  /*51f0*/  FMUL.FTZ R129, R134, R127 ;  /* 0x0000007f86817220 */ /* 0x000fe20000410000 */
[----:B------:R-:W-:Y:S02]  /*5200*/  BSSY B0, `(.L_x_11951) ;  /* 0x0000011000007945 */ /* 0x000fe40003800000 */
[----:B--2---:R1:W2:Y:S01]  /*5210*/  SHFL.DOWN PT, R177, R176, 0x2, 0x1f ;  /* 0x08401f00b0b17f89 */ /* 0x0042a200000e0000 */
[----:B------:R-:W-:-:S03]  /*5220*/  FFMA.FTZ R129, R124, R23, R129 ;  /* 0x000000177c817223 */ /* 0x000fc60000010081 */
[----:B----4-:R1:W4:Y:S04]  /*5230*/  SHFL.DOWN PT, R131, R128, 0x2, 0x1f ;  /* 0x08401f0080837f89 */ /* 0x01032800000e0000 */
[----:B0-----:R1:W0:Y:S01]  /*5240*/  SHFL.DOWN PT, R179, R145, 0x2, 0x1f ;  /* 0x08401f0091b37f89 */ /* 0x00122200000e0000 */
[----:B------:R-:W-:Y:S05]  /*5250*/  @P2 BRA `(.L_x_11952) ;  /* 0x000000b000002947 */ /* 0x000fea0003800000 */
[C---:B--2---:R-:W-:Y:S02]  /*5260*/  FMUL.FTZ R132, R176.reuse, R177 ;  /* 0x000000b1b0847220 */ /* 0x044fe40000410000 */
[C---:B0-----:R-:W-:Y:S02]  /*5270*/  FMUL.FTZ R136, R176.reuse, R179 ;  /* 0x000000b3b0887220 */ /* 0x041fe40000410000 */
[C---:B----4-:R-:W-:Y:S02]  /*5280*/  FMUL.FTZ R138, R176.reuse, R131 ;  /* 0x00000083b08a7220 */ /* 0x050fe40000410000 */
[----:B-1-3--:R-:W-:-:S02]  /*5290*/  FMUL.FTZ R176, R176, R149 ;  /* 0x00000095b0b07220 */ /* 0x00afc40000410000 */
[C---:B------:R-:W-:Y:S02]  /*52a0*/  FFMA.FTZ R132, R125.reuse, R149, -R132 ;  /* 0x000000957d847223 */ /* 0x040fe40000010884 */
[C---:B------:R-:W-:Y:S02]  /*52b0*/  FFMA.FTZ R131, R125.reuse, R131, -R136 ;  /* 0x000000837d837223 */ /* 0x040fe40000010888 */
[C---:B------:R-:W-:Y:S02]  /*52c0*/  FFMA.FTZ R138, R125.reuse, R179, R138 ;  /* 0x000000b37d8a7223 */ /* 0x040fe4000001008a */
[----:B------:R-:W-:Y:S01]  /*52d0*/  FFMA.FTZ R176, R125, R177, R176 ;  /* 0x000000b17db07223 */ /* 0x000fe200000100b0 */
[----:B------:R-:W-:Y:S01]  /*52e0*/  MOV R125, R132 ;  /* 0x00000084007d7202 */ /* 0x000fe20000000f00 */
[----:B------:R-:W-:Y:S02]  /*52f0*/  FADD.FTZ R128, R128, R131 ;  /* 0x0000008380807221 */ /* 0x000fe40000010000 */
[----:B------:R-:W-:-:S02]  /*5300*/  FADD.FTZ R145, R145, R138 ;  /* 0x0000008a91917221 */ /* 0x000fc40000010000 */
.L_x_11952:
[----:B------:R-:W-:Y:S05]  /*5310*/  BSYNC B0 ;  /* 0x0000000000007941 */ /* 0x000fea0003800000 */
.L_x_11951:
[----:B------:R-:W-:Y:S01]  /*5320*/  FFMA.FTZ R132, R51, R154, R129 ;  /* 0x0000009a33847223 */ /* 0x000fe20000010081 */
[----:B---3--:R3:W1:Y:S01]  /*5330*/  SHFL.DOWN PT, R149, R125, 0x4, 0x1f ;  /* 0x08801f007d957f89 */ /* 0x00866200000e0000 */
        /* <DEDUP_REMOVED lines=18> */
.L_x_11954:
[----:B------:R-:W-:Y:S05]  /*5460*/  BSYNC B0 ;  /* 0x0000000000007941 */ /* 0x000fea0003800000 */
.L_x_11953:
[----:B------:R-:W-:Y:S01]  /*5470*/  FFMA.FTZ R129, R52, R155, R129 ;  /* 0x0000009b34817223 */ /* 0x000fe20000010081 */
[----:B--2---:R2:W3:Y:S01]  /*5480*/  SHFL.DOWN PT, R177, R176, 0x8, 0x1f ;  /* 0x09001f00b0b17f89 */ /* 0x0044e200000e0000 */
[----:B----4-:R-:W-:Y:S01]  /*5490*/  FMUL.FTZ R131, R135, R132 ;  /* 0x0000008487837220 */ /* 0x010fe20000410000 */
[----:B------:R-:W-:Y:S02]  /*54a0*/  BSSY B0, `(.L_x_11955) ;  /* 0x0000011000007945 */ /* 0x000fe40003800000 */
[----:B------:R2:W4:Y:S01]  /*54b0*/  SHFL.DOWN PT, R155, R125, 0x8, 0x1f ;  /* 0x09001f007d9b7f89 */ /* 0x00052200000e0000 */
[----:B------:R-:W-:-:S03]  /*54c0*/  FFMA.FTZ R131, R133, R130, -R131 ;  /* 0x0000008285837223 */ /* 0x000fc60000010883 */
[----:B-1----:R2:W1:Y:S04]  /*54d0*/  SHFL.DOWN PT, R149, R128, 0x8, 0x1f ;  /* 0x09001f0080957f89 */ /* 0x00246800000e0000 */
[----:B0-----:R2:W0:Y:S01]  /*54e0*/  SHFL.DOWN PT, R179, R145, 0x8, 0x1f ;  /* 0x09001f0091b37f89 */ /* 0x00142200000e0000 */
[----:B------:R-:W-:Y:S05]  /*54f0*/  @P4 BRA `(.L_x_11956) ;  /* 0x000000b000004947 */ /* 0x000fea0003800000 */
[C---:B---3--:R-:W-:Y:S02]  /*5500*/  FMUL.FTZ R136, R176.reuse, R177 ;  /* 0x000000b1b0887220 */ /* 0x048fe40000410000 */
[C---:B0-----:R-:W-:Y:S02]  /*5510*/  FMUL.FTZ R138, R176.reuse, R179 ;  /* 0x000000b3b08a7220 */ /* 0x041fe40000410000 */
[C---:B-1----:R-:W-:Y:S02]  /*5520*/  FMUL.FTZ R154, R176.reuse, R149 ;  /* 0x00000095b09a7220 */ /* 0x042fe40000410000 */
[----:B--2-4-:R-:W-:-:S02]  /*5530*/  FMUL.FTZ R176, R176, R155 ;  /* 0x0000009bb0b07220 */ /* 0x014fc40000410000 */
[C---:B------:R-:W-:Y:S02]  /*5540*/  FFMA.FTZ R136, R125.reuse, R155, -R136 ;  /* 0x0000009b7d887223 */ /* 0x040fe40000010888 */
[C---:B------:R-:W-:Y:S02]  /*5550*/  FFMA.FTZ R149, R125.reuse, R149, -R138 ;  /* 0x000000957d957223 */ /* 0x040fe4000001088a */
[C---:B------:R-:W-:Y:S02]  /*5560*/  FFMA.FTZ R154, R125.reuse, R179, R154 ;  /* 0x000000b37d9a7223 */ /* 0x040fe4000001009a */
[----:B------:R-:W-:Y:S01]  /*5570*/  FFMA.FTZ R176, R125, R177, R176 ;  /* 0x000000b17db07223 */ /* 0x000fe200000100b0 */
[----:B------:R-:W-:Y:S01]  /*5580*/  MOV R125, R136 ;  /* 0x00000088007d7202 */ /* 0x000fe20000000f00 */
[----:B------:R-:W-:Y:S02]  /*5590*/  FADD.FTZ R128, R128, R149 ;  /* 0x0000009580807221 */ /* 0x000fe40000010000 */
[----:B------:R-:W-:-:S02]  /*55a0*/  FADD.FTZ R145, R145, R154 ;  /* 0x0000009a91917221 */ /* 0x000fc40000010000 */
.L_x_11956:
[----:B------:R-:W-:Y:S05]  /*55b0*/  BSYNC B0 ;  /* 0x0000000000007941 */ /* 0x000fea0003800000 */
.L_x_11955:
[----:B------:R-:W-:Y:S01]  /*55c0*/  FFMA.FTZ R131, R52, R153, R131 ;  /* 0x0000009934837223 */ /* 0x000fe20000010083 */
[----:B----4-:R4:W2:Y:S01]  /*55d0*/  SHFL.DOWN PT, R155, R176, 0x10, 0x1f ;  /* 0x0a001f00b09b7f89 */ /* 0x0108a200000e0000 */
[C---:B------:R-:W-:Y:S01]  /*55e0*/  FMUL.FTZ R136, R142.reuse, R129 ;  /* 0x000000818e887220 */ /* 0x040fe20000410000 */
[----:B------:R-:W-:Y:S01]  /*55f0*/  BSSY B0, `(.L_x_11957) ;  /* 0x0000012000007945 */ /* 0x000fe20003800000 */
[-C--:B------:R-:W-:Y:S01]  /*5600*/  FMUL.FTZ R138, R142, R131.reuse ;  /* 0x000000838e8a7220 */ /* 0x080fe20000410000 */
[----:B------:R4:W3:Y:S01]  /*5610*/  SHFL.DOWN PT, R153, R125, 0x10, 0x1f ;  /* 0x0a001f007d997f89 */ /* 0x0008e200000e0000 */
[----:B------:R-:W-:-:S03]  /*5620*/  FFMA.FTZ R136, R140, R131, -R136 ;  /* 0x000000838c887223 */ /* 0x000fc60000010888 */
[----:B-1----:R4:W1:Y:S04]  /*5630*/  SHFL.DOWN PT, R149, R128, 0x10, 0x1f ;  /* 0x0a001f0080957f89 */ /* 0x00286800000e0000 */
[----:B---3--:R4:W3:Y:S01]  /*5640*/  SHFL.DOWN PT, R177, R145, 0x10, 0x1f ;  /* 0x0a001f0091b17f89 */ /* 0x0088e200000e0000 */
[----:B------:R-:W-:Y:S05]  /*5650*/  @P5 BRA `(.L_x_11958) ;  /* 0x000000b000005947 */ /* 0x000fea0003800000 */
[C---:B--2---:R-:W-:Y:S02]  /*5660*/  FMUL.FTZ R154, R176.reuse, R155 ;  /* 0x0000009bb09a7220 */ /* 0x044fe40000410000 */
[C---:B---3--:R-:W-:Y:S02]  /*5670*/  FMUL.FTZ R156, R176.reuse, R177 ;  /* 0x000000b1b09c7220 */ /* 0x048fe40000410000 */
[C---:B-1----:R-:W-:Y:S02]  /*5680*/  FMUL.FTZ R178, R176.reuse, R149 ;  /* 0x00000095b0b27220 */ /* 0x042fe40000410000 */
[----:B----4-:R-:W-:-:S02]  /*5690*/  FMUL.FTZ R176, R176, R153 ;  /* 0x00000099b0b07220 */ /* 0x010fc40000410000 */
[C---:B------:R-:W-:Y:S02]  /*56a0*/  FFMA.FTZ R154, R125.reuse, R153, -R154 ;  /* 0x000000997d9a7223 */ /* 0x040fe4000001089a */
[C---:B------:R-:W-:Y:S02]  /*56b0*/  FFMA.FTZ R149, R125.reuse, R149, -R156 ;  /* 0x000000957d957223 */ /* 0x040fe4000001089c */
[C---:B------:R-:W-:Y:S02]  /*56c0*/  FFMA.FTZ R178, R125.reuse, R177, R178 ;  /* 0x000000b17db27223 */ /* 0x040fe400000100b2 */
[----:B------:R-:W-:Y:S01]  /*56d0*/  FFMA.FTZ R176, R125, R155, R176 ;  /* 0x0000009b7db07223 */ /* 0x000fe200000100b0 */
[----:B------:R-:W-:Y:S01]  /*56e0*/  MOV R125, R154 ;  /* 0x0000009a007d7202 */ /* 0x000fe20000000f00 */
[----:B------:R-:W-:Y:S02]  /*56f0*/  FADD.FTZ R128, R128, R149 ;  /* 0x0000009580807221 */ /* 0x000fe40000010000 */
[----:B------:R-:W-:-:S02]  /*5700*/  FADD.FTZ R145, R145, R178 ;  /* 0x000000b291917221 */ /* 0x000fc40000010000 */
.L_x_11958:
[----:B------:R-:W-:Y:S05]  /*5710*/  BSYNC B0 ;  /* 0x0000000000007941 */ /* 0x000fea0003800000 */
.L_x_11957:
[----:B------:R-:W-:Y:S01]  /*5720*/  FFMA.FTZ R136, R49, R162, R136 ;  /* 0x000000a231887223 */ /* 0x000fe20000010088 */
[----:B------:R-:W-:Y:S01]  /*5730*/  SHFL.DOWN PT, R181, R176, 0x1, 0x1f ;  /* 0x08201f00b0b57f89 */ /* 0x000fe200000e0000 */
[----:B------:R-:W-:Y:S01]  /*5740*/  FFMA.FTZ R138, R140, R129, R138 ;  /* 0x000000818c8a7223 */ /* 0x000fe2000001008a */
[C---:B-1----:R-:W-:Y:S01]  /*5750*/  SHF.L.U64.HI R149, R100.reuse, 0x2, R99 ;  /* 0x0000000264957819 */ /* 0x042fe20000010263 */
[----:B------:R-:W-:Y:S01]  /*5760*/  FMUL.FTZ R153, R139, R136 ;  /* 0x000000888b997220 */ /* 0x000fe20000410000 */
[----:B------:R-:W1:Y:S01]  /*5770*/  SHFL.IDX PT, R162, R7, RZ, 0x1f ;  /* 0x00001fff07a27589 */ /* 0x000e6200000e0000 */
[----:B------:R-:W-:Y:S01]  /*5780*/  FFMA.FTZ R138, R49, R160, R138 ;  /* 0x000000a0318a7223 */ /* 0x000fe2000001008a */
[----:B--2---:R-:W-:Y:S01]  /*5790*/  SHF.L.U32 R155, R100, 0x2, RZ ;  /* 0x00000002649b7819 */ /* 0x004fe200000006ff */
[C---:B------:R-:W-:Y:S01]  /*57a0*/  IMAD R154, R149.reuse, c[0x0][0x2b0], RZ ;  /* 0x0000ac00959a7a24 */ /* 0x040fe200078e02ff */
[----:B------:R-:W2:Y:S01]  /*57b0*/  SHFL.IDX PT, R156, R6, RZ, 0x1f ;  /* 0x00001fff069c7589 */ /* 0x000ea200000e0000 */
[----:B------:R-:W-:Y:S01]  /*57c0*/  IMAD R160, R149, c[0x0][0x2d0], RZ ;  /* 0x0000b40095a07a24 */ /* 0x000fe200078e02ff */
[----:B------:R-:W-:Y:S01]  /*57d0*/  ISETP.NE.AND P0, PT, R81, RZ, PT ;  /* 0x000000ff5100720c */ /* 0x000fe20003f05270 */
[-C--:B------:R-:W-:Y:S01]  /*57e0*/  FMUL.FTZ R149, R139, R138.reuse ;  /* 0x0000008a8b957220 */ /* 0x080fe20000410000 */
[----:B------:R-:W5:Y:S01]  /*57f0*/  SHFL.DOWN PT, R178, R125, 0x1, 0x1f ;  /* 0x08201f007db27f89 */ /* 0x000f6200000e0000 */
[----:B------:R-:W-:Y:S01]  /*5800*/  FFMA.FTZ R153, R137, R138, R153 ;  /* 0x0000008a89997223 */ /* 0x000fe20000010099 */
[----:B------:R-:W-:Y:S01]  /*5810*/  IADD3 R184, R81, 0x160, RZ ;  /* 0x0000016051b87810 */ /* 0x000fe20007ffe0ff */
[----:B------:R-:W-:Y:S01]  /*5820*/  FFMA.FTZ R149, R137, R136, -R149 ;  /* 0x0000008889957223 */ /* 0x000fe20000010895 */
[----:B------:R-:W4:Y:S01]  /*5830*/  SHFL.DOWN PT, R180, R128, 0x1, 0x1f ;  /* 0x08201f0080b47f89 */ /* 0x000f2200000e0000 */
[----:B---3--:R-:W-:Y:S01]  /*5840*/  IMAD R177, R155, c[0x0][0x2b4], R154 ;  /* 0x0000ad009bb17a24 */ /* 0x008fe200078e029a */
[----:B------:R-:W-:Y:S01]  /*5850*/  IADD3 R188, R81, 0x180, RZ ;  /* 0x0000018051bc7810 */ /* 0x000fe20007ffe0ff */
[C---:B0-----:R-:W-:Y:S01]  /*5860*/  IMAD R179, R155.reuse, c[0x0][0x2d4], R160 ;  /* 0x0000b5009bb37a24 */ /* 0x041fe200078e02a0 */
[----:B------:R-:W0:Y:S01]  /*5870*/  SHFL.DOWN PT, R182, R145, 0x1, 0x1f ;  /* 0x08201f0091b67f89 */ /* 0x000e2200000e0000 */
[----:B------:R-:W-:Y:S01]  /*5880*/  IMAD.WIDE.U32 R18, R155, c[0x0][0x2b0], R18 ;  /* 0x0000ac009b127a25 */ /* 0x000fe200078e0012 */
[----:B------:R-:W-:Y:S01]  /*5890*/  IADD3 R190, R81, 0x1a0, RZ ;  /* 0x000001a051be7810 */ /* 0x000fe20007ffe0ff */
[----:B------:R-:W-:Y:S01]  /*58a0*/  BSSY B0, `(.L_x_11959) ;  /* 0x000014a000007945 */ /* 0x000fe20003800000 */
[----:B----4-:R-:W3:Y:S01]  /*58b0*/  SHFL.IDX PT, R176, R176, RZ, 0x1f ;  /* 0x00001fffb0b07589 */ /* 0x010ee200000e0000 */
[----:B------:R-:W-:Y:S01]  /*58c0*/  IMAD.WIDE.U32 R20, R155, c[0x0][0x2d0], R20 ;  /* 0x0000b4009b147a25 */ /* 0x000fe200078e0014 */
[----:B------:R-:W-:-:S02]  /*58d0*/  IADD3 R19, R19, R177, RZ ;  /* 0x000000b113137210 */ /* 0x000fc40007ffe0ff */
[----:B------:R4:W3:Y:S01]  /*58e0*/  SHFL.IDX PT, R155, R125, RZ, 0x1f ;  /* 0x00001fff7d9b7589 */ /* 0x0008e200000e0000 */
[C---:B------:R-:W-:Y:S01]  /*58f0*/  FFMA.FTZ R161, R50.reuse, R161, R149 ;  /* 0x000000a132a17223 */ /* 0x040fe20000010095 */
[----:B------:R-:W-:Y:S01]  /*5900*/  IADD3 R21, R21, R179, RZ ;  /* 0x000000b315157210 */ /* 0x000fe20007ffe0ff */
[----:B------:R-:W-:Y:S01]  /*5910*/  FFMA.FTZ R163, R50, R163, R153 ;  /* 0x000000a332a37223 */ /* 0x000fe20000010099 */
[----:B------:R-:W-:Y:S01]  /*5920*/  SHFL.IDX PT, R145, R145, RZ, 0x1f ;  /* 0x00001fff91917589 */ /* 0x000fe200000e0000 */
[----:B-1----:R-:W-:Y:S01]  /*5930*/  @P1 FMUL.FTZ R149, R181, R162 ;  /* 0x000000a2b5951220 */ /* 0x002fe20000410000 */
[----:B------:R-:W-:Y:S01]  /*5940*/  IADD3 R192, R81, 0x1c0, RZ ;  /* 0x000001c051c07810 */ /* 0x000fe20007ffe0ff */
[-C--:B--2---:R-:W-:Y:S01]  /*5950*/  @P1 FMUL.FTZ R153, R181, R156.reuse ;  /* 0x0000009cb5991220 */ /* 0x084fe20000410000 */
[C---:B------:R-:W-:Y:S01]  /*5960*/  IADD3 R194, R81.reuse, 0x1e0, RZ ;  /* 0x000001e051c27810 */ /* 0x040fe20007ffe0ff */
[C---:B-----5:R-:W-:Y:S01]  /*5970*/  @P1 FFMA.FTZ R149, R178.reuse, R156, -R149 ;  /* 0x0000009cb2951223 */ /* 0x060fe20000010895 */
[----:B------:R-:W-:Y:S01]  /*5980*/  LEA.HI.SX32 R186, R81, R81, 0x1b ;  /* 0x0000005151ba7211 */ /* 0x000fe200078fdaff */
[----:B------:R-:W-:-:S02]  /*5990*/  @P1 FFMA.FTZ R153, R178, R162, R153 ;  /* 0x000000a2b2991223 */ /* 0x000fc40000010099 */
[----:B------:R-:W-:Y:S02]  /*59a0*/  @P1 FADD.FTZ R156, R180, R149 ;  /* 0x00000095b49c1221 */ /* 0x000fe40000010000 */
[----:B------:R-:W-:Y:S01]  /*59b0*/  FMUL.FTZ R154, R158, R163 ;  /* 0x000000a39e9a7220 */ /* 0x000fe20000410000 */
[----:B------:R1:W2:Y:S01]  /*59c0*/  SHFL.IDX PT, R149, R128, RZ, 0x1f ;  /* 0x00001fff80957589 */ /* 0x0002a200000e0000 */
[----:B0-----:R-:W-:Y:S01]  /*59d0*/  @P1 FADD.FTZ R162, R182, R153 ;  /* 0x00000099b6a21221 */ /* 0x001fe20000010000 */
[----:B------:R-:W-:Y:S01]  /*59e0*/  IADD3 R182, R81, 0x140, RZ ;  /* 0x0000014051b67810 */ /* 0x000fe20007ffe0ff */
[-C--:B------:R-:W-:Y:S02]  /*59f0*/  FMUL.FTZ R153, R156, -R17.reuse ;  /* 0x800000119c997220 */ /* 0x080fe40000410000 */
[C---:B----4-:R-:W-:Y:S02]  /*5a00*/  FMUL.FTZ R125, R162.reuse, -R17 ;  /* 0x80000011a27d7220 */ /* 0x050fe40000410000 */
[----:B------:R-:W-:-:S02]  /*5a10*/  FFMA.FTZ R162, R162, R16, R153 ;  /* 0x00000010a2a27223 */ /* 0x000fc40000010099 */
[----:B------:R-:W-:Y:S02]  /*5a20*/  FFMA.FTZ R156, R156, R16, -R125 ;  /* 0x000000109c9c7223 */ /* 0x000fe4000001087d */
[----:B------:R-:W-:Y:S02]  /*5a30*/  FFMA.FTZ R154, R157, R161, -R154 ;  /* 0x000000a19d9a7223 */ /* 0x000fe4000001089a */
[----:B---3--:R-:W-:Y:S02]  /*5a40*/  FMUL.FTZ R17, R176, R7 ;  /* 0x00000007b0117220 */ /* 0x008fe40000410000 */
[----:B------:R-:W-:Y:S02]  /*5a50*/  FADD.FTZ R125, -R151, R162 ;  /* 0x000000a2977d7221 */ /* 0x000fe40000010100 */
[----:B-1----:R-:W-:Y:S02]  /*5a60*/  FADD.FTZ R128, R147, R156 ;  /* 0x0000009c93807221 */ /* 0x002fe40000010000 */
[----:B------:R-:W-:-:S02]  /*5a70*/  FFMA.FTZ R165, R48, R165, R154 ;  /* 0x000000a530a57223 */ /* 0x000fc4000001009a */
[-C--:B------:R-:W-:Y:S02]  /*5a80*/  FMUL.FTZ R154, R176, R6.reuse ;  /* 0x00000006b09a7220 */ /* 0x080fe40000410000 */
[C---:B------:R-:W-:Y:S02]  /*5a90*/  FFMA.FTZ R16, R155.reuse, R6, -R17 ;  /* 0x000000069b107223 */ /* 0x040fe40000010811 */
[C---:B------:R-:W-:Y:S02]  /*5aa0*/  FMUL.FTZ R6, R158.reuse, R161 ;  /* 0x000000a19e067220 */ /* 0x040fe40000410000 */
[C---:B------:R-:W-:Y:S02]  /*5ab0*/  FMUL.FTZ R147, R158.reuse, -R125 ;  /* 0x8000007d9e937220 */ /* 0x040fe40000410000 */
[----:B------:R-:W-:Y:S02]  /*5ac0*/  FMUL.FTZ R158, R158, -R128 ;  /* 0x800000809e9e7220 */ /* 0x000fe40000410000 */
[----:B------:R-:W-:-:S02]  /*5ad0*/  FFMA.FTZ R160, R155, R7, R154 ;  /* 0x000000079ba07223 */ /* 0x000fc4000001009a */
[C---:B------:R-:W-:Y:S02]  /*5ae0*/  FFMA.FTZ R156, R157.reuse, R125, R158 ;  /* 0x0000007d9d9c7223 */ /* 0x040fe4000001009e */
[----:B------:R-:W-:Y:S02]  /*5af0*/  FFMA.FTZ R154, R157, R128, -R147 ;  /* 0x000000809d9a7223 */ /* 0x000fe40000010893 */
[----:B------:R-:W-:Y:S01]  /*5b00*/  FADD.FTZ R156, -R141, R156 ;  /* 0x0000009c8d9c7221 */ /* 0x000fe20000010100 */
[----:B------:R-:W-:Y:S01]  /*5b10*/  P2R R141, PR, RZ, 0x1 ;  /* 0x00000001ff8d7803 */ /* 0x000fe20000000000 */
[----:B------:R-:W-:Y:S02]  /*5b20*/  FADD.FTZ R154, R143, R154 ;  /* 0x0000009a8f9a7221 */ /* 0x000fe40000010000 */
[C---:B------:R-:W-:Y:S02]  /*5b30*/  FMUL.FTZ R141, R139.reuse, -R156 ;  /* 0x8000009c8b8d7220 */ /* 0x040fe40000410000 */
[----:B------:R-:W-:-:S02]  /*5b40*/  FMUL.FTZ R139, R139, -R154 ;  /* 0x8000009a8b8b7220 */ /* 0x000fc40000410000 */
[C---:B------:R-:W-:Y:S02]  /*5b50*/  FFMA.FTZ R141, R137.reuse, R154, -R141 ;  /* 0x0000009a898d7223 */ /* 0x040fe4000001088d */
[----:B------:R-:W-:Y:S02]  /*5b60*/  FFMA.FTZ R139, R137, R156, R139 ;  /* 0x0000009c898b7223 */ /* 0x000fe4000001008b */
[----:B------:R-:W-:Y:S02]  /*5b70*/  FFMA.FTZ R17, R157, R163, R6 ;  /* 0x000000a39d117223 */ /* 0x000fe40000010006 */
[----:B------:R-:W-:Y:S02]  /*5b80*/  FADD.FTZ R137, R170, R141 ;  /* 0x0000008daa897221 */ /* 0x000fe40000010000 */
[----:B------:R-:W-:Y:S02]  /*5b90*/  FADD.FTZ R139, -R152, R139 ;  /* 0x0000008b988b7221 */ /* 0x000fe40000010100 */
[----:B------:R-:W-:-:S02]  /*5ba0*/  FFMA.FTZ R159, R48, R159, R17 ;  /* 0x0000009f309f7223 */ /* 0x000fc40000010011 */
[----:B------:R-:W-:Y:S02]  /*5bb0*/  FMUL.FTZ R17, R142, -R137 ;  /* 0x800000898e117220 */ /* 0x000fe40000410000 */
[----:B------:R-:W-:Y:S02]  /*5bc0*/  FMUL.FTZ R7, R176, R5 ;  /* 0x00000005b0077220 */ /* 0x000fe40000410000 */
[-C--:B------:R-:W-:Y:S02]  /*5bd0*/  FMUL.FTZ R142, R142, -R139.reuse ;  /* 0x8000008b8e8e7220 */ /* 0x080fe40000410000 */
[-C--:B------:R-:W-:Y:S02]  /*5be0*/  FMUL.FTZ R176, R176, R4.reuse ;  /* 0x00000004b0b07220 */ /* 0x080fe40000410000 */
[----:B------:R-:W-:Y:S02]  /*5bf0*/  FFMA.FTZ R152, R140, R139, R17 ;  /* 0x0000008b8c987223 */ /* 0x000fe40000010011 */
[----:B------:R-:W-:-:S02]  /*5c00*/  FFMA.FTZ R4, R155, R4, -R7 ;  /* 0x000000049b047223 */ /* 0x000fc40000010807 */
[----:B------:R-:W-:Y:S02]  /*5c10*/  FFMA.FTZ R17, R140, R137, -R142 ;  /* 0x000000898c117223 */ /* 0x000fe4000001088e */
[----:B------:R-:W-:Y:S02]  /*5c20*/  FFMA.FTZ R5, R155, R5, R176 ;  /* 0x000000059b057223 */ /* 0x000fe400000100b0 */
[----:B--2---:R-:W-:Y:S01]  /*5c30*/  FADD.FTZ R6, R149, R16 ;  /* 0x0000001095067221 */ /* 0x004fe20000010000 */
[----:B------:R-:W-:Y:S01]  /*5c40*/  SHF.L.U32 R16, R81, 0x4, RZ ;  /* 0x0000000451107819 */ /* 0x000fe200000006ff */
[----:B------:R-:W-:Y:S02]  /*5c50*/  FADD.FTZ R7, R145, R160 ;  /* 0x000000a091077221 */ /* 0x000fe40000010000 */
[----:B------:R-:W-:Y:S01]  /*5c60*/  FADD.FTZ R140, -R171, R152 ;  /* 0x00000098ab8c7221 */ /* 0x000fe20000010100 */
[----:B------:R-:W-:Y:S01]  /*5c70*/  LEA.HI.SX32 R16, R16, R16, 0x1b ;  /* 0x0000001010107211 */ /* 0x000fe200078fdaff */
[----:B------:R-:W-:Y:S01]  /*5c80*/  FADD.FTZ R164, R164, R17 ;  /* 0x00000011a4a47221 */ /* 0x000fe20000010000 */
[----:B------:R0:W-:Y:S01]  /*5c90*/  @!P0 STS.128 [R101.X16+0x3650], R4 ;  /* 0x0036500465008388 */ /* 0x0001e2000000cc00 */
[----:B------:R-:W-:-:S02]  /*5ca0*/  FMUL.FTZ R143, R48, R39 ;  /* 0x00000027308f7220 */ /* 0x000fc40000410000 */
[----:B------:R-:W-:Y:S02]  /*5cb0*/  FMUL.FTZ R158, R154, R41 ;  /* 0x000000299a9e7220 */ /* 0x000fe40000410000 */
[----:B------:R-:W-:Y:S02]  /*5cc0*/  FMUL.FTZ R147, R125, R39 ;  /* 0x000000277d937220 */ /* 0x000fe40000410000 */
[-C--:B------:R-:W-:Y:S02]  /*5cd0*/  FFMA.FTZ R141, R104, -R143.reuse, R159 ;  /* 0x8000008f688d7223 */ /* 0x080fe4000001009f */
[----:B------:R-:W-:Y:S02]  /*5ce0*/  FFMA.FTZ R142, R106, -R143, R165 ;  /* 0x8000008f6a8e7223 */ /* 0x000fe400000100a5 */
[----:B------:R-:W-:Y:S02]  /*5cf0*/  FMUL.FTZ R160, R156, R41 ;  /* 0x000000299ca07220 */ /* 0x000fe40000410000 */
[----:B------:R-:W-:-:S02]  /*5d00*/  FMUL.FTZ R145, R128, R39 ;  /* 0x0000002780917220 */ /* 0x000fc40000410000 */
[----:B------:R-:W-:Y:S02]  /*5d10*/  FMUL.FTZ R151, R48, R147 ;  /* 0x0000009330977220 */ /* 0x000fe40000410000 */
[C---:B0-----:R-:W-:Y:S02]  /*5d20*/  FMUL.FTZ R5, R135.reuse, -R140 ;  /* 0x8000008c87057220 */ /* 0x041fe40000410000 */
[-C--:B------:R-:W-:Y:S01]  /*5d30*/  FMUL.FTZ R135, R135, -R164.reuse ;  /* 0x800000a487877220 */ /* 0x080fe20000410000 */
[----:B------:R-:W-:Y:S01]  /*5d40*/  STS [R16.X4+0x10bc], R151 ;  /* 0x0010bc9710007388 */ /* 0x000fe20000004800 */
[C---:B------:R-:W-:Y:S02]  /*5d50*/  FFMA.FTZ R6, R133.reuse, R164, -R5 ;  /* 0x000000a485067223 */ /* 0x040fe40000010805 */
[----:B------:R-:W-:Y:S02]  /*5d60*/  FFMA.FTZ R152, R133, R140, R135 ;  /* 0x0000008c85987223 */ /* 0x000fe40000010087 */
[----:B------:R-:W-:-:S02]  /*5d70*/  FMUL.FTZ R7, R50, R41 ;  /* 0x0000002932077220 */ /* 0x000fc40000410000 */
[----:B------:R-:W-:Y:S02]  /*5d80*/  FADD.FTZ R173, -R173, R152 ;  /* 0x00000098adad7221 */ /* 0x000fe40000010100 */
[----:B------:R-:W-:Y:S02]  /*5d90*/  FADD.FTZ R175, R175, R6 ;  /* 0x00000006afaf7221 */ /* 0x000fe40000010000 */
[-C--:B------:R-:W-:Y:S02]  /*5da0*/  FFMA.FTZ R133, R108, -R7.reuse, R163 ;  /* 0x800000076c857223 */ /* 0x080fe400000100a3 */
[----:B------:R-:W-:Y:S02]  /*5db0*/  FFMA.FTZ R135, R110, -R7, R161 ;  /* 0x800000076e877223 */ /* 0x000fe400000100a1 */
[C---:B------:R-:W-:Y:S02]  /*5dc0*/  FMUL.FTZ R7, R134.reuse, -R173 ;  /* 0x800000ad86077220 */ /* 0x040fe40000410000 */
[----:B------:R-:W-:-:S02]  /*5dd0*/  FMUL.FTZ R134, R134, -R175 ;  /* 0x800000af86867220 */ /* 0x000fc40000410000 */
[C---:B------:R-:W-:Y:S02]  /*5de0*/  FFMA.FTZ R17, R124.reuse, R175, -R7 ;  /* 0x000000af7c117223 */ /* 0x040fe40000010807 */
[----:B------:R-:W-:Y:S02]  /*5df0*/  FFMA.FTZ R124, R124, R173, R134 ;  /* 0x000000ad7c7c7223 */ /* 0x000fe40000010086 */
[----:B------:R-:W-:Y:S02]  /*5e00*/  FADD.FTZ R166, R166, R17 ;  /* 0x00000011a6a67221 */ /* 0x000fe40000010000 */
[----:B------:R-:W-:Y:S02]  /*5e10*/  FMUL.FTZ R143, R133, R158 ;  /* 0x0000009e858f7220 */ /* 0x000fe40000410000 */
[----:B------:R-:W-:Y:S02]  /*5e20*/  FADD.FTZ R124, -R167, R124 ;  /* 0x0000007ca77c7221 */ /* 0x000fe40000010100 */
[----:B------:R-:W-:-:S02]  /*5e30*/  FMUL.FTZ R134, R123, -R166 ;  /* 0x800000a67b867220 */ /* 0x000fc40000410000 */
[----:B------:R-:W-:Y:S02]  /*5e40*/  FMUL.FTZ R4, R141, R147 ;  /* 0x000000938d047220 */ /* 0x000fe40000410000 */
[----:B------:R-:W-:Y:S02]  /*5e50*/  FFMA.FTZ R7, R135, R160, -R143 ;  /* 0x000000a087077223 */ /* 0x000fe4000001088f */
[-C--:B------:R-:W-:Y:S02]  /*5e60*/  FMUL.FTZ R17, R123, -R124.reuse ;  /* 0x8000007c7b117220 */ /* 0x080fe40000410000 */
[----:B------:R-:W-:Y:S02]  /*5e70*/  FFMA.FTZ R143, R121, R124, R134 ;  /* 0x0000007c798f7223 */ /* 0x000fe40000010086 */
[-C--:B------:R-:W-:Y:S02]  /*5e80*/  FMUL.FTZ R149, R48, R145.reuse ;  /* 0x0000009130957220 */ /* 0x080fe40000410000 */
[----:B------:R-:W-:-:S02]  /*5e90*/  FFMA.FTZ R4, R142, R145, R4 ;  /* 0x000000918e047223 */ /* 0x000fc40000010004 */
[----:B------:R-:W-:Y:S01]  /*5ea0*/  FMUL.FTZ R145, R141, R145 ;  /* 0x000000918d917220 */ /* 0x000fe20000410000 */
[----:B------:R0:W-:Y:S01]  /*5eb0*/  STS [R16.X4+0x10b8], R149 ;  /* 0x0010b89510007388 */ /* 0x0001e20000004800 */
[----:B------:R-:W-:Y:S02]  /*5ec0*/  FFMA.FTZ R17, R121, R166, -R17 ;  /* 0x000000a679117223 */ /* 0x000fe40000010811 */
[----:B------:R-:W-:Y:S02]  /*5ed0*/  FADD.FTZ R172, -R172, R143 ;  /* 0x0000008facac7221 */ /* 0x000fe40000010100 */
[----:B------:R-:W-:Y:S02]  /*5ee0*/  FFMA.FTZ R5, R142, R147, -R145 ;  /* 0x000000938e057223 */ /* 0x000fe40000010891 */
[----:B------:R-:W-:Y:S02]  /*5ef0*/  FMUL.FTZ R145, R49, R42 ;  /* 0x0000002a31917220 */ /* 0x000fe40000410000 */
[----:B------:R-:W-:-:S02]  /*5f00*/  FADD.FTZ R174, R174, R17 ;  /* 0x00000011aeae7221 */ /* 0x000fc40000010000 */
[C---:B0-----:R-:W-:Y:S02]  /*5f10*/  FMUL.FTZ R149, R50.reuse, R160 ;  /* 0x000000a032957220 */ /* 0x041fe40000410000 */
[----:B------:R-:W-:Y:S02]  /*5f20*/  FMUL.FTZ R17, R117, -R172 ;  /* 0x800000ac75117220 */ /* 0x000fe40000410000 */
[----:B------:R-:W-:Y:S01]  /*5f30*/  FFMA.FTZ R123, R103, -R145, R138 ;  /* 0x80000091677b7223 */ /* 0x000fe2000001008a */
[----:B------:R0:W-:Y:S01]  /*5f40*/  STS [R16.X4+0x10b4], R149 ;  /* 0x0010b49510007388 */ /* 0x0001e20000004800 */
[----:B------:R-:W-:Y:S02]  /*5f50*/  FMUL.FTZ R152, R139, R42 ;  /* 0x0000002a8b987220 */ /* 0x000fe40000410000 */
[----:B------:R-:W-:Y:S02]  /*5f60*/  FMUL.FTZ R117, R117, -R174 ;  /* 0x800000ae75757220 */ /* 0x000fe40000410000 */
[----:B------:R-:W-:-:S02]  /*5f70*/  FMUL.FTZ R147, R50, R158 ;  /* 0x0000009e32937220 */ /* 0x000fc40000410000 */
[----:B------:R-:W-:Y:S02]  /*5f80*/  FMUL.FTZ R134, R137, R42 ;  /* 0x0000002a89867220 */ /* 0x000fe40000410000 */
[----:B------:R-:W-:Y:S01]  /*5f90*/  FFMA.FTZ R17, R119, R174, -R17 ;  /* 0x000000ae77117223 */ /* 0x000fe20000010811 */
[----:B------:R1:W-:Y:S01]  /*5fa0*/  STS [R16.X4+0x10b0], R147 ;  /* 0x0010b09310007388 */ /* 0x0003e20000004800 */
[----:B------:R-:W-:Y:S02]  /*5fb0*/  FFMA.FTZ R121, R105, -R145, R136 ;  /* 0x8000009169797223 */ /* 0x000fe40000010088 */
[----:B0-----:R-:W-:Y:S02]  /*5fc0*/  FMUL.FTZ R149, R52, R43 ;  /* 0x0000002b34957220 */ /* 0x001fe40000410000 */
[----:B------:R-:W-:Y:S02]  /*5fd0*/  FMUL.FTZ R145, R123, R152 ;  /* 0x000000987b917220 */ /* 0x000fe40000410000 */
[----:B------:R-:W-:-:S02]  /*5fe0*/  FFMA.FTZ R117, R119, R172, R117 ;  /* 0x000000ac77757223 */ /* 0x000fc40000010075 */
[----:B------:R-:W-:Y:S02]  /*5ff0*/  FMUL.FTZ R143, R123, R134 ;  /* 0x000000867b8f7220 */ /* 0x000fe40000410000 */
[----:B------:R-:W-:Y:S02]  /*6000*/  FADD.FTZ R146, R146, R17 ;  /* 0x0000001192927221 */ /* 0x000fe40000010000 */
[----:B------:R-:W-:Y:S02]  /*6010*/  FMUL.FTZ R6, R133, R160 ;  /* 0x000000a085067220 */ /* 0x000fe40000410000 */
[----:B------:R-:W-:Y:S02]  /*6020*/  FMUL.FTZ R17, R56, R47 ;  /* 0x0000002f38117220 */ /* 0x000fe40000410000 */
[----:B-1----:R-:W-:Y:S02]  /*6030*/  FFMA.FTZ R147, R112, -R149, R129 ;  /* 0x8000009570937223 */ /* 0x002fe40000010081 */
[----:B------:R-:W-:-:S02]  /*6040*/  FMUL.FTZ R170, R140, R43 ;  /* 0x0000002b8caa7220 */ /* 0x000fc40000410000 */
[-C--:B------:R-:W-:Y:S02]  /*6050*/  FFMA.FTZ R191, R121, R134.reuse, R145 ;  /* 0x0000008679bf7223 */ /* 0x080fe40000010091 */
[----:B------:R-:W-:Y:S02]  /*6060*/  FADD.FTZ R150, -R150, R117 ;  /* 0x0000007596967221 */ /* 0x000fe40000010100 */
[----:B------:R-:W-:Y:S02]  /*6070*/  FMUL.FTZ R145, R49, R134 ;  /* 0x0000008631917220 */ /* 0x000fe40000410000 */
[----:B------:R-:W-:Y:S02]  /*6080*/  FFMA.FTZ R193, R121, R152, -R143 ;  /* 0x0000009879c17223 */ /* 0x000fe4000001088f */
[----:B------:R-:W-:Y:S01]  /*6090*/  FFMA.FTZ R6, R135, R158, R6 ;  /* 0x0000009e87067223 */ /* 0x000fe20000010006 */
[----:B------:R0:W-:Y:S01]  /*60a0*/  STS [R16.X4+0x10a8], R145 ;  /* 0x0010a89110007388 */ /* 0x0001e20000004800 */
[----:B------:R-:W-:-:S02]  /*60b0*/  FMUL.FTZ R143, R53, R46 ;  /* 0x0000002e358f7220 */ /* 0x000fc40000410000 */
[-C--:B------:R-:W-:Y:S02]  /*60c0*/  FFMA.FTZ R117, R122, -R17.reuse, R144 ;  /* 0x800000117a757223 */ /* 0x080fe40000010090 */
[----:B------:R-:W-:Y:S02]  /*60d0*/  FFMA.FTZ R134, R120, -R17, R148 ;  /* 0x8000001178867223 */ /* 0x000fe40000010094 */
[----:B------:R-:W-:Y:S02]  /*60e0*/  FMUL.FTZ R158, R164, R43 ;  /* 0x0000002ba49e7220 */ /* 0x000fe40000410000 */
[----:B------:R-:W-:Y:S02]  /*60f0*/  FFMA.FTZ R149, R114, -R149, R131 ;  /* 0x8000009572957223 */ /* 0x000fe40000010083 */
[----:B------:R-:W-:Y:S02]  /*6100*/  FMUL.FTZ R17, R147, R170 ;  /* 0x000000aa93117220 */ /* 0x000fe40000410000 */
[----:B------:R-:W-:-:S02]  /*6110*/  FMUL.FTZ R155, R150, R47 ;  /* 0x0000002f969b7220 */ /* 0x000fc40000410000 */
[-C--:B------:R-:W-:Y:S02]  /*6120*/  FFMA.FTZ R119, R113, -R143.reuse, R22 ;  /* 0x8000008f71777223 */ /* 0x080fe40000010016 */
[----:B------:R-:W-:Y:S02]  /*6130*/  FMUL.FTZ R151, R49, R152 ;  /* 0x0000009831977220 */ /* 0x000fe40000410000 */
[----:B------:R-:W-:Y:S02]  /*6140*/  FFMA.FTZ R143, R111, -R143, R126 ;  /* 0x8000008f6f8f7223 */ /* 0x000fe4000001007e */
[----:B------:R-:W-:Y:S01]  /*6150*/  FFMA.FTZ R187, R149, R158, R17 ;  /* 0x0000009e95bb7223 */ /* 0x000fe20000010011 */
[----:B------:R1:W-:Y:S01]  /*6160*/  STS [R16.X4+0x10ac], R151 ;  /* 0x0010ac9710007388 */ /* 0x0003e20000004800 */
[----:B------:R-:W-:Y:S02]  /*6170*/  FMUL.FTZ R162, R172, R46 ;  /* 0x0000002eaca27220 */ /* 0x000fe40000410000 */
[----:B------:R-:W-:-:S02]  /*6180*/  FMUL.FTZ R17, R146, R47 ;  /* 0x0000002f92117220 */ /* 0x000fc40000410000 */
[----:B------:R-:W-:Y:S02]  /*6190*/  FMUL.FTZ R152, R134, R155 ;  /* 0x0000009b86987220 */ /* 0x000fe40000410000 */
[----:B------:R-:W-:Y:S02]  /*61a0*/  FMUL.FTZ R160, R174, R46 ;  /* 0x0000002eaea07220 */ /* 0x000fe40000410000 */
[----:B0-----:R-:W-:Y:S02]  /*61b0*/  FMUL.FTZ R145, R143, R162 ;  /* 0x000000a28f917220 */ /* 0x001fe40000410000 */
[----:B------:R-:W-:Y:S02]  /*61c0*/  FFMA.FTZ R152, R117, R17, R152 ;  /* 0x0000001175987223 */ /* 0x000fe40000010098 */
[-C--:B-1----:R-:W-:Y:S02]  /*61d0*/  FMUL.FTZ R151, R147, R158.reuse ;  /* 0x0000009e93977220 */ /* 0x082fe40000410000 */
[----:B------:R-:W-:-:S02]  /*61e0*/  FMUL.FTZ R171, R52, R158 ;  /* 0x0000009e34ab7220 */ /* 0x000fc40000410000 */
[----:B------:R-:W-:Y:S02]  /*61f0*/  FFMA.FTZ R158, R119, R160, R145 ;  /* 0x000000a0779e7223 */ /* 0x000fe40000010091 */
[----:B------:R-:W-:Y:S01]  /*6200*/  FADD.FTZ R145, RZ, R152 ;  /* 0x00000098ff917221 */ /* 0x000fe20000010000 */
[----:B------:R0:W-:Y:S01]  /*6210*/  STS [R16.X4+0x10a0], R171 ;  /* 0x0010a0ab10007388 */ /* 0x0001e20000004800 */
[-C--:B------:R-:W-:Y:S02]  /*6220*/  FMUL.FTZ R152, R51, R44.reuse ;  /* 0x0000002c33987220 */ /* 0x080fe40000410000 */
[----:B------:R-:W-:Y:S02]  /*6230*/  FMUL.FTZ R178, R173, R44 ;  /* 0x0000002cadb27220 */ /* 0x000fe40000410000 */
[----:B------:R-:W-:Y:S02]  /*6240*/  FFMA.FTZ R153, R107, -R152, R132 ;  /* 0x800000986b997223 */ /* 0x000fe40000010084 */
[----:B------:R-:W-:-:S02]  /*6250*/  FFMA.FTZ R189, R149, R170, -R151 ;  /* 0x000000aa95bd7223 */ /* 0x000fc40000010897 */
[----:B------:R-:W-:Y:S02]  /*6260*/  FMUL.FTZ R177, R52, R170 ;  /* 0x000000aa34b17220 */ /* 0x000fe40000410000 */
[----:B------:R-:W-:Y:S02]  /*6270*/  FADD.FTZ R167, R145, R158 ;  /* 0x0000009e91a77221 */ /* 0x000fe40000010000 */
[----:B------:R-:W-:Y:S01]  /*6280*/  FMUL.FTZ R151, R54, R45 ;  /* 0x0000002d36977220 */ /* 0x000fe20000410000 */
[----:B------:R-:W-:Y:S01]  /*6290*/  STS [R16.X4+0x10a4], R177 ;  /* 0x0010a4b110007388 */ /* 0x000fe20000004800 */
[----:B------:R-:W-:Y:S02]  /*62a0*/  FFMA.FTZ R152, R109, -R152, R130 ;  /* 0x800000986d987223 */ /* 0x000fe40000010082 */
[----:B------:R-:W-:Y:S02]  /*62b0*/  FMUL.FTZ R170, R175, R44 ;  /* 0x0000002cafaa7220 */ /* 0x000fe40000410000 */
[----:B------:R-:W-:-:S02]  /*62c0*/  FMUL.FTZ R157, R153, R178 ;  /* 0x000000b2999d7220 */ /* 0x000fc40000410000 */
[----:B------:R-:W-:Y:S02]  /*62d0*/  FMUL.FTZ R158, R134, R17 ;  /* 0x00000011869e7220 */ /* 0x000fe40000410000 */
[-C--:B------:R-:W-:Y:S02]  /*62e0*/  FFMA.FTZ R145, R118, -R151.reuse, R127 ;  /* 0x8000009776917223 */ /* 0x080fe4000001007f */
[-C--:B0-----:R-:W-:Y:S02]  /*62f0*/  FMUL.FTZ R171, R153, R170.reuse ;  /* 0x000000aa99ab7220 */ /* 0x081fe40000410000 */
[-C--:B------:R-:W-:Y:S02]  /*6300*/  FFMA.FTZ R181, R152, R170.reuse, R157 ;  /* 0x000000aa98b57223 */ /* 0x080fe4000001009d */
[----:B------:R-:W-:Y:S02]  /*6310*/  FMUL.FTZ R183, R51, R170 ;  /* 0x000000aa33b77220 */ /* 0x000fe40000410000 */
[----:B------:R-:W-:-:S02]  /*6320*/  FFMA.FTZ R151, R116, -R151, R23 ;  /* 0x8000009774977223 */ /* 0x000fc40000010017 */
[----:B------:R-:W-:Y:S01]  /*6330*/  FMUL.FTZ R157, R143, R160 ;  /* 0x000000a08f9d7220 */ /* 0x000fe20000410000 */
[----:B------:R0:W-:Y:S01]  /*6340*/  STS [R16.X4+0x1098], R183 ;  /* 0x001098b710007388 */ /* 0x0001e20000004800 */
[----:B------:R-:W-:Y:S02]  /*6350*/  FFMA.FTZ R158, R117, R155, -R158 ;  /* 0x0000009b759e7223 */ /* 0x000fe4000001089e */
[-C--:B------:R-:W-:Y:S02]  /*6360*/  FMUL.FTZ R170, R166, R45.reuse ;  /* 0x0000002da6aa7220 */ /* 0x080fe40000410000 */
[----:B------:R-:W-:Y:S02]  /*6370*/  FMUL.FTZ R176, R124, R45 ;  /* 0x0000002d7cb07220 */ /* 0x000fe40000410000 */
[----:B------:R-:W-:Y:S02]  /*6380*/  FFMA.FTZ R157, R119, R162, -R157 ;  /* 0x000000a2779d7223 */ /* 0x000fe4000001089d */
[----:B------:R-:W-:Y:S01]  /*6390*/  FADD.FTZ R158, RZ, R158 ;  /* 0x0000009eff9e7221 */ /* 0x000fe20000010000 */
[----:B0-----:R-:W-:Y:S01]  /*63a0*/  LEA.HI.SX32 R183, R192, R81, 0x1b ;  /* 0x00000051c0b77211 */ /* 0x001fe200078fdaff */
[----:B------:R-:W-:-:S02]  /*63b0*/  FMUL.FTZ R177, R151, R170 ;  /* 0x000000aa97b17220 */ /* 0x000fc40000410000 */
[-C--:B------:R-:W-:Y:S02]  /*63c0*/  FFMA.FTZ R180, R152, R178.reuse, -R171 ;  /* 0x000000b298b47223 */ /* 0x080fe400000108ab */
[----:B------:R-:W-:Y:S02]  /*63d0*/  FMUL.FTZ R185, R51, R178 ;  /* 0x000000b233b97220 */ /* 0x000fe40000410000 */
[-C--:B------:R-:W-:Y:S02]  /*63e0*/  FMUL.FTZ R171, R151, R176.reuse ;  /* 0x000000b097ab7220 */ /* 0x080fe40000410000 */
[----:B------:R-:W-:Y:S01]  /*63f0*/  FADD.FTZ R157, R158, R157 ;  /* 0x0000009d9e9d7221 */ /* 0x000fe20000010000 */
[----:B------:R-:W-:Y:S01]  /*6400*/  STS [R16.X4+0x109c], R185 ;  /* 0x00109cb910007388 */ /* 0x000fe20000004800 */
[C---:B------:R-:W-:Y:S02]  /*6410*/  FFMA.FTZ R178, R145.reuse, R176, -R177 ;  /* 0x000000b091b27223 */ /* 0x040fe400000108b1 */
[----:B------:R-:W-:-:S02]  /*6420*/  FFMA.FTZ R158, R145, R170, R171 ;  /* 0x000000aa919e7223 */ /* 0x000fc400000100ab */
[----:B------:R-:W-:Y:S01]  /*6430*/  FADD.FTZ R157, R157, R178 ;  /* 0x000000b29d9d7221 */ /* 0x000fe20000010000 */
[----:B------:R-:W-:Y:S01]  /*6440*/  IADD3 R178, R81, 0x100, RZ ;  /* 0x0000010051b27810 */ /* 0x000fe20007ffe0ff */
[----:B------:R-:W-:Y:S02]  /*6450*/  FADD.FTZ R158, R167, R158 ;  /* 0x0000009ea79e7221 */ /* 0x000fe40000010000 */
[----:B------:R-:W-:Y:S02]  /*6460*/  FADD.FTZ R180, R157, R180 ;  /* 0x000000b49db47221 */ /* 0x000fe40000010000 */
[C---:B------:R-:W-:Y:S01]  /*6470*/  FMUL.FTZ R177, R54.reuse, R170 ;  /* 0x000000aa36b17220 */ /* 0x040fe20000410000 */
[C---:B------:R-:W-:Y:S01]  /*6480*/  IADD3 R170, R81.reuse, 0xa0, RZ ;  /* 0x000000a051aa7810 */ /* 0x040fe20007ffe0ff */
[----:B------:R-:W-:Y:S01]  /*6490*/  FMUL.FTZ R179, R54, R176 ;  /* 0x000000b036b37220 */ /* 0x000fe20000410000 */
[----:B------:R-:W-:Y:S01]  /*64a0*/  IADD3 R176, R81, 0xe0, RZ ;  /* 0x000000e051b07810 */ /* 0x000fe20007ffe0ff */
[C---:B------:R-:W-:Y:S01]  /*64b0*/  FMUL.FTZ R157, R53.reuse, R160 ;  /* 0x000000a0359d7220 */ /* 0x040fe20000410000 */
[----:B------:R0:W-:Y:S01]  /*64c0*/  STS [R16.X4+0x1090], R177 ;  /* 0x001090b110007388 */ /* 0x0001e20000004800 */
[----:B------:R-:W-:Y:S01]  /*64d0*/  FMUL.FTZ R171, R53, R162 ;  /* 0x000000a235ab7220 */ /* 0x000fe20000410000 */
[C---:B------:R-:W-:Y:S01]  /*64e0*/  IADD3 R160, R81.reuse, 0x40, RZ ;  /* 0x0000004051a07810 */ /* 0x040fe20007ffe0ff */
[C---:B------:R-:W-:Y:S01]  /*64f0*/  FMUL.FTZ R17, R56.reuse, R17 ;  /* 0x0000001138117220 */ /* 0x040fe20000410000 */
[----:B------:R1:W-:Y:S01]  /*6500*/  STS [R16.X4+0x1094], R179 ;  /* 0x001094b310007388 */ /* 0x0003e20000004800 */
[----:B------:R-:W-:Y:S01]  /*6510*/  FMUL.FTZ R167, R56, R155 ;  /* 0x0000009b38a77220 */ /* 0x000fe20000410000 */
[C---:B------:R-:W-:Y:S01]  /*6520*/  IADD3 R162, R81.reuse, 0x60, RZ ;  /* 0x0000006051a27810 */ /* 0x040fe20007ffe0ff */
[----:B------:R-:W-:Y:S01]  /*6530*/  FADD.FTZ R158, R158, R181 ;  /* 0x000000b59e9e7221 */ /* 0x000fe20000010000 */
[----:B------:R2:W-:Y:S01]  /*6540*/  STS [R16.X4+0x1088], R157 ;  /* 0x0010889d10007388 */ /* 0x0005e20000004800 */
[----:B------:R-:W-:Y:S01]  /*6550*/  FADD.FTZ R180, R180, R189 ;  /* 0x000000bdb4b47221 */ /* 0x000fe20000010000 */
[-C--:B0-----:R-:W-:Y:S01]  /*6560*/  LEA.HI.SX32 R177, R178, R81.reuse, 0x1b ;  /* 0x00000051b2b17211 */ /* 0x081fe200078fdaff */
[----:B------:R-:W-:Y:S01]  /*6570*/  FADD.FTZ R158, R158, R187 ;  /* 0x000000bb9e9e7221 */ /* 0x000fe20000010000 */
[----:B------:R-:W-:Y:S01]  /*6580*/  STS [R16.X4+0x108c], R171 ;  /* 0x00108cab10007388 */ /* 0x000fe20000004800 */
[----:B------:R-:W-:Y:S01]  /*6590*/  FADD.FTZ R180, R180, R193 ;  /* 0x000000c1b4b47221 */ /* 0x000fe20000010000 */
[-C--:B-1----:R-:W-:Y:S01]  /*65a0*/  LEA.HI.SX32 R179, R182, R81.reuse, 0x1b ;  /* 0x00000051b6b37211 */ /* 0x082fe200078fdaff */
        /* <DEDUP_REMOVED lines=8> */
[----:B--2---:R-:W-:Y:S01]  /*6630*/  FADD.FTZ R157, R191, R4 ;  /* 0x00000004bf9d7221 */ /* 0x004fe20000010000 */
[----:B------:R-:W-:Y:S01]  /*6640*/  BAR.SYNC.DEFER_BLOCKING 0x0 ;  /* 0x0000000000007b1d */ /* 0x000fe20000010000 */
[----:B------:R-:W-:Y:S01]  /*6650*/  IADD3 R4, R81, 0x80, RZ ;  /* 0x0000008051047810 */ /* 0x000fe20007ffe0ff */
[----:B0-----:R-:W-:Y:S01]  /*6660*/  FMUL.FTZ R17, R91, R144 ;  /* 0x000000905b117220 */ /* 0x001fe20000410000 */
[----:B------:R-:W-:Y:S01]  /*6670*/  IADD3 R6, R81, 0xc0, RZ ;  /* 0x000000c051067810 */ /* 0x000fe20007ffe0ff */
[----:B------:R-:W-:Y:S01]  /*6680*/  FFMA.FTZ R5, -R91, R148, -RZ ;  /* 0x000000945b057223 */ /* 0x000fe200000109ff */
[-C--:B------:R-:W-:Y:S01]  /*6690*/  LEA.HI.SX32 R178, R180, R81.reuse, 0x1b ;  /* 0x00000051b4b27211 */ /* 0x080fe200078fdaff */
[C---:B------:R-:W-:Y:S01]  /*66a0*/  FMUL.FTZ R217, R93.reuse, R22 ;  /* 0x000000165dd97220 */ /* 0x040fe20000410000 */
[-C--:B------:R-:W-:Y:S01]  /*66b0*/  LEA.HI.SX32 R180, R184, R81.reuse, 0x1b ;  /* 0x00000051b8b47211 */ /* 0x080fe200078fdaff */
[----:B------:R-:W-:Y:S01]  /*66c0*/  FFMA.FTZ R7, -R93, R126, -RZ ;  /* 0x0000007e5d077223 */ /* 0x000fe200000109ff */
[----:B------:R-:W-:Y:S01]  /*66d0*/  LEA.HI.SX32 R158, R158, R81, 0x1b ;  /* 0x000000519e9e7211 */ /* 0x000fe200078fdaff */
[----:B------:R-:W-:Y:S01]  /*66e0*/  FMUL.FTZ R127, R94, R127 ;  /* 0x0000007f5e7f7220 */ /* 0x000fe20000410000 */
[----:B------:R-:W-:Y:S01]  /*66f0*/  LEA.HI.SX32 R160, R160, R81, 0x1b ;  /* 0x00000051a0a07211 */ /* 0x000fe200078fdaff */
[----:B------:R-:W-:Y:S01]  /*6700*/  FFMA.FTZ R23, -R94, R23, -RZ ;  /* 0x000000175e177223 */ /* 0x000fe200000109ff */
[-C--:B------:R-:W-:Y:S01]  /*6710*/  LEA.HI.SX32 R162, R162, R81.reuse, 0x1b ;  /* 0x00000051a2a27211 */ /* 0x080fe200078fdaff */
[----:B------:R-:W-:Y:S01]  /*6720*/  FMUL.FTZ R219, R95, R130 ;  /* 0x000000825fdb7220 */ /* 0x000fe20000410000 */
[----:B-1----:R-:W-:Y:S01]  /*6730*/  LEA.HI.SX32 R167, R4, R81, 0x1b ;  /* 0x0000005104a77211 */ /* 0x002fe200078fdaff */
[----:B------:R-:W-:Y:S01]  /*6740*/  FMUL.FTZ R131, R96, R131 ;  /* 0x0000008360837220 */ /* 0x000fe20000410000 */
[----:B------:R-:W-:Y:S01]  /*6750*/  LEA.HI.SX32 R170, R170, R81, 0x1b ;  /* 0x00000051aaaa7211 */ /* 0x000fe200078fdaff */
[----:B------:R-:W-:Y:S01]  /*6760*/  FFMA.FTZ R129, -R96, R129, -RZ ;  /* 0x0000008160817223 */ /* 0x000fe200000109ff */
[-C--:B------:R-:W-:Y:S01]  /*6770*/  LEA.HI.SX32 R171, R6, R81.reuse, 0x1b ;  /* 0x0000005106ab7211 */ /* 0x080fe200078fdaff */
[----:B------:R-:W-:Y:S01]  /*6780*/  FMUL.FTZ R221, R97, R136 ;  /* 0x0000008861dd7220 */ /* 0x000fe20000410000 */
[----:B------:R-:W-:Y:S01]  /*6790*/  LEA.HI.SX32 R176, R176, R81, 0x1b ;  /* 0x00000051b0b07211 */ /* 0x000fe200078fdaff */
[----:B------:R-:W-:Y:S01]  /*67a0*/  FMUL.FTZ R161, R98, R161 ;  /* 0x000000a162a17220 */ /* 0x000fe20000410000 */
[-C--:B------:R-:W-:Y:S01]  /*67b0*/  LEA.HI.SX32 R181, R188, R81.reuse, 0x1b ;  /* 0x00000051bcb57211 */ /* 0x080fe200078fdaff */
[----:B------:R-:W0:Y:S01]  /*67c0*/  LDS R215, [R186.X4+0x1080] ;  /* 0x00108000bad77984 */ /* 0x000e220000004800 */
[----:B------:R-:W-:Y:S01]  /*67d0*/  LEA.HI.SX32 R182, R190, R81, 0x1b ;  /* 0x00000051beb67211 */ /* 0x000fe200078fdaff */
[----:B------:R-:W-:Y:S01]  /*67e0*/  FFMA.FTZ R163, -R98, R163, -RZ ;  /* 0x000000a362a37223 */ /* 0x000fe200000109ff */
[----:B------:R-:W-:Y:S01]  /*67f0*/  LEA.HI.SX32 R184, R194, R81, 0x1b ;  /* 0x00000051c2b87211 */ /* 0x000fe200078fdaff */
[----:B------:R-:W1:Y:S01]  /*6800*/  LDS R213, [R158.X4+0x1100] ;  /* 0x001100009ed57984 */ /* 0x000e620000004800 */
[----:B------:R-:W-:-:S02]  /*6810*/  FMUL.FTZ R165, R102, R165 ;  /* 0x000000a566a57220 */ /* 0x000fc40000410000 */
[----:B------:R-:W-:Y:S01]  /*6820*/  FFMA.FTZ R159, -R102, R159, -RZ ;  /* 0x0000009f669f7223 */ /* 0x000fe200000109ff */
        /* <DEDUP_REMOVED lines=17> */
[----:B-----5:R-:W-:Y:S01]  /*6940*/  FFMA.FTZ R17, -R95, R132, -RZ ;  /* 0x000000845f117223 */ /* 0x020fe200000109ff */
[----:B------:R-:W-:-:S02]  /*6950*/  LEA R132, R64, -R81, 0x1 ;  /* 0x8000005140847211 */ /* 0x000fc400078e08ff */
[----:B------:R0:W-:Y:S01]  /*6960*/  STS [R16.X4+0x18cc], R7 ;  /* 0x0018cc0710007388 */ /* 0x0001e20000004800 */
[----:B-1----:R-:W-:Y:S01]  /*6970*/  FFMA.FTZ R5, -R97, R138, -RZ ;  /* 0x0000008a61057223 */ /* 0x002fe200000109ff */
[C---:B------:R-:W-:Y:S02]  /*6980*/  ISETP.GE.AND P1, PT, R132.reuse, 0x1, PT ;  /* 0x000000018400780c */ /* 0x040fe40003f26270 */
[----:B------:R1:W-:Y:S01]  /*6990*/  STS [R16.X4+0x18d0], R127 ;  /* 0x0018d07f10007388 */ /* 0x0003e20000004800 */
[----:B------:R-:W-:-:S03]  /*69a0*/  ISETP.GE.AND P0, PT, R132, 0x21, PT ;  /* 0x000000218400780c */ /* 0x000fc60003f06270 */
        /* <DEDUP_REMOVED lines=13> */
[----:B01234-:R-:W0:Y:S01]  /*6a80*/  LDS R127, [R186.X4+0x18c0] ;  /* 0x0018c000ba7f7984 */ /* 0x01fe220000004800 */
[C---:B------:R-:W-:Y:S01]  /*6a90*/  IMAD R4, R169.reuse, c[0x0][0x2a0], RZ ;  /* 0x0000a800a9047a24 */ /* 0x040fe200078e02ff */
[----:B------:R-:W-:Y:S01]  /*6aa0*/  ULDC.64 UR6, c[0x0][0x298] ;  /* 0x0000a60000067ab9 */ /* 0x000fe20000000a00 */
[----:B------:R-:W-:Y:S01]  /*6ab0*/  IMAD R6, R169, c[0x0][0x2c0], RZ ;  /* 0x0000b000a9067a24 */ /* 0x000fe200078e02ff */
[----:B------:R-:W-:Y:S01]  /*6ac0*/  USHF.R.U64 UR5, UR6, 0x1, UR7 ;  /* 0x0000000106057899 */ /* 0x000fe20008001207 */
[C---:B------:R-:W-:Y:S01]  /*6ad0*/  IMAD R7, R85.reuse, c[0x0][0x2a4], R4 ;  /* 0x0000a90055077a24 */ /* 0x040fe200078e0204 */
[----:B------:R-:W-:Y:S01]  /*6ae0*/  ULDC.64 UR8, c[0x0][0x2b8] ;  /* 0x0000ae0000087ab9 */ /* 0x000fe20000000a00 */
[C---:B------:R-:W-:Y:S01]  /*6af0*/  IMAD.WIDE.U32 R16, R85.reuse, c[0x0][0x2a0], RZ ;  /* 0x0000a80055107a25 */ /* 0x040fe200078e00ff */
[----:B------:R-:W-:Y:S01]  /*6b00*/  USHF.R.U32.HI UR6, URZ, 0x1, UR7 ;  /* 0x000000013f067899 */ /* 0x000fe20008011607 */
[----:B------:R-:W-:Y:S01]  /*6b10*/  LEA R22, R168, 0xfffffe00, 0x9 ;  /* 0xfffffe00a8167811 */ /* 0x000fe200078e48ff */
[----:B------:R-:W-:Y:S01]  /*6b20*/  USHF.R.U32.HI UR7, URZ, 0x1, UR9 ;  /* 0x000000013f077899 */ /* 0x000fe20008011609 */
[----:B------:R-:W-:Y:S01]  /*6b30*/  IMAD.WIDE.U32 R4, R85, c[0x0][0x2c0], RZ ;  /* 0x0000b00055047a25 */ /* 0x000fe200078e00ff */
[----:B------:R-:W-:Y:S01]  /*6b40*/  IADD3 R17, R17, R7, RZ ;  /* 0x0000000711117210 */ /* 0x000fe20007ffe0ff */
[----:B------:R-:W-:-:S02]  /*6b50*/  USHF.R.U64 UR4, UR8, 0x1, UR9 ;  /* 0x0000000108047899 */ /* 0x000fc40008001209 */
[----:B------:R-:W-:Y:S01]  /*6b60*/  IMAD R23, R85, c[0x0][0x2c4], R6 ;  /* 0x0000b10055177a24 */ /* 0x000fe200078e0206 */
[----:B------:R-:W-:Y:S01]  /*6b70*/  IADD3 R6, P1, R22, R81, RZ ;  /* 0x0000005116067210 */ /* 0x000fe20007f3e0ff */
[C---:B------:R-:W-:Y:S02]  /*6b80*/  IMAD R129, R86.reuse, UR7, RZ ;  /* 0x0000000756817c24 */ /* 0x040fe4000f8e02ff */
[----:B------:R-:W-:Y:S01]  /*6b90*/  IMAD R126, R115, c[0x0][0x2b0], RZ ;  /* 0x0000ac00737e7a24 */ /* 0x000fe200078e02ff */
[----:B------:R-:W-:Y:S01]  /*6ba0*/  IADD3 R5, R5, R23, RZ ;  /* 0x0000001705057210 */ /* 0x000fe20007ffe0ff */
[----:B------:R-:W-:Y:S01]  /*6bb0*/  IMAD R23, R86, UR6, RZ ;  /* 0x0000000656177c24 */ /* 0x000fe2000f8e02ff */
[----:B------:R-:W-:Y:S01]  /*6bc0*/  LEA.HI.X.SX32 R7, R22, RZ, 0x1, P1 ;  /* 0x000000ff16077211 */ /* 0x000fe200008f0eff */
[----:B------:R-:W-:Y:S02]  /*6bd0*/  IMAD R130, R115, c[0x0][0x2d0], RZ ;  /* 0x0000b40073827a24 */ /* 0x000fe400078e02ff */
[----:B------:R-:W-:-:S02]  /*6be0*/  IMAD R115, R84, UR5, R23 ;  /* 0x0000000554737c24 */ /* 0x000fc4000f8e0217 */
[----:B------:R-:W-:-:S04]  /*6bf0*/  IMAD.WIDE.U32 R16, R86, UR5, R16 ;  /* 0x0000000556107c25 */ /* 0x000fc8000f8e0010 */
[----:B------:R-:W-:Y:S01]  /*6c00*/  IMAD R129, R84, UR4, R129 ;  /* 0x0000000454817c24 */ /* 0x000fe2000f8e0281 */
[----:B------:R-:W-:Y:S01]  /*6c10*/  IADD3 R17, R17, R115, RZ ;  /* 0x0000007311117210 */ /* 0x000fe20007ffe0ff */
[----:B------:R-:W-:-:S04]  /*6c20*/  IMAD.WIDE.U32 R22, R86, UR4, R4 ;  /* 0x0000000456167c25 */ /* 0x000fc8000f8e0004 */
[----:B------:R-:W-:Y:S01]  /*6c30*/  IMAD R131, R101, c[0x0][0x2b4], R126 ;  /* 0x0000ad0065837a24 */ /* 0x000fe200078e027e */
[----:B------:R-:W-:Y:S01]  /*6c40*/  IADD3 R115, R23, R129, RZ ;  /* 0x0000008117737210 */ /* 0x000fe20007ffe0ff */
[C---:B------:R-:W-:Y:S01]  /*6c50*/  IMAD.WIDE.U32 R4, R101.reuse, c[0x0][0x2b0], R6 ;  /* 0x0000ac0065047a25 */ /* 0x040fe200078e0006 */
[----:B------:R-:W-:Y:S02]  /*6c60*/  LEA R129, P1, R16, c[0x0][0x318], 0x3 ;  /* 0x0000c60010817a11 */ /* 0x000fe400078218ff */
[----:B------:R-:W-:Y:S01]  /*6c70*/  LEA R23, P2, R22, c[0x0][0x320], 0x3 ;  /* 0x0000c80016177a11 */ /* 0x000fe200078418ff */
[C---:B------:R-:W-:Y:S01]  /*6c80*/  IMAD R159, R101.reuse, c[0x0][0x2d4], R130 ;  /* 0x0000b500659f7a24 */ /* 0x040fe200078e0282 */
        /* <DEDUP_REMOVED lines=11> */
.L_x_11960:
[----:B01234-:R-:W-:Y:S05]  /*6d40*/  BSYNC B0 ;  /* 0x0000000000007941 */ /* 0x01ffea0003800000 */
.L_x_11959:
[----:B------:R0:W1:Y:S01]  /*6d50*/  LDS R5, [R158.X4+0x1940] ;  /* 0x001940009e057984 */ /* 0x0000620000004800 */
[----:B------:R-:W-:Y:S01]  /*6d60*/  BSSY B0, `(.L_x_11961) ;  /* 0x0000004000007945 */ /* 0x000fe20003800000 */
[----:B------:R-:W-:Y:S05]  /*6d70*/  @!P0 BRA `(.L_x_11962) ;  /* 0x0000002000008947 */ /* 0x000fea0003800000 */
[----:B------:R2:W-:Y:S04]  /*6d80*/  RED.E.ADD.F32.FTZ.RN.STRONG.GPU [R18.64+-0x780], R213 ;  /* 0xfff880d51200798e */ /* 0x0005e8000c10e78a */
[----:B-1----:R2:W-:Y:S02]  /*6d90*/  RED.E.ADD.F32.FTZ.RN.STRONG.GPU [R20.64+-0x780], R5 ;  /* 0xfff880051400798e */ /* 0x0025e4000c10e78a */
.L_x_11962:
[----:B------:R-:W-:Y:S05]  /*6da0*/  BSYNC B0 ;  /* 0x0000000000007941 */ /* 0x000fea0003800000 */
.L_x_11961:
        /* <DEDUP_REMOVED lines=12> */
.L_x_11964:
[----:B-1----:R-:W-:Y:S05]  /*6e70*/  BSYNC B0 ;  /* 0x0000000000007941 */ /* 0x002fea0003800000 */
.L_x_11963:
[----:B--2---:R1:W2:Y:S01]  /*6e80*/  LDS R5, [R162.X4+0x1a40] ;  /* 0x001a4000a2057984 */ /* 0x0042a20000004800 */
[----:B------:R-:W-:Y:S01]  /*6e90*/  BSSY B0, `(.L_x_11965) ;  /* 0x0000004000007945 */ /* 0x000fe20003800000 */
[----:B------:R-:W-:Y:S05]  /*6ea0*/  @!P0 BRA `(.L_x_11966) ;  /* 0x0000002000008947 */ /* 0x000fea0003800000 */
[----:B------:R3:W-:Y:S04]  /*6eb0*/  RED.E.ADD.F32.FTZ.RN.STRONG.GPU [R18.64+-0x680], R209 ;  /* 0xfff980d11200798e */ /* 0x0007e8000c10e78a */
[----:B--2---:R3:W-:Y:S02]  /*6ec0*/  RED.E.ADD.F32.FTZ.RN.STRONG.GPU [R20.64+-0x680], R5 ;  /* 0xfff980051400798e */ /* 0x0047e4000c10e78a */
.L_x_11966:
[----:B------:R-:W-:Y:S05]  /*6ed0*/  BSYNC B0 ;  /* 0x0000000000007941 */ /* 0x000fea0003800000 */
.L_x_11965:
[----:B------:R-:W4:Y:S01]  /*6ee0*/  LDS R167, [R167.X4+0x1ac0] ;  /* 0x001ac000a7a77984 */ /* 0x000f220000004800 */
[----:B------:R-:W-:Y:S01]  /*6ef0*/  BSSY B0, `(.L_x_11967) ;  /* 0x0000004000007945 */ /* 0x000fe20003800000 */
[----:B------:R-:W-:Y:S05]  /*6f00*/  @!P1 BRA `(.L_x_11968) ;  /* 0x0000002000009947 */ /* 0x000fea0003800000 */
[----:B------:R0:W-:Y:S04]  /*6f10*/  RED.E.ADD.F32.FTZ.RN.STRONG.GPU [R18.64+-0x600], R207 ;  /* 0xfffa00cf1200798e */ /* 0x0001e8000c10e78a */
[----:B----4-:R0:W-:Y:S02]  /*6f20*/  RED.E.ADD.F32.FTZ.RN.STRONG.GPU [R20.64+-0x600], R167 ;  /* 0xfffa00a71400798e */ /* 0x0101e4000c10e78a */
.L_x_11968:
[----:B------:R-:W-:Y:S05]  /*6f30*/  BSYNC B0 ;  /* 0x0000000000007941 */ /* 0x000fea0003800000 */
.L_x_11967:
[----:B--23--:R2:W3:Y:S01]  /*6f40*/  LDS R5, [R170.X4+0x1b40] ;  /* 0x001b4000aa057984 */ /* 0x00c4e20000004800 */
[----:B------:R-:W-:Y:S01]  /*6f50*/  BSSY B0, `(.L_x_11969) ;  /* 0x0000004000007945 */ /* 0x000fe20003800000 */
[----:B------:R-:W-:Y:S05]  /*6f60*/  @!P2 BRA `(.L_x_11970) ;  /* 0x000000200000a947 */ /* 0x000fea0003800000 */
[----:B------:R0:W-:Y:S04]  /*6f70*/  RED.E.ADD.F32.FTZ.RN.STRONG.GPU [R18.64+-0x580], R205 ;  /* 0xfffa80cd1200798e */ /* 0x0001e8000c10e78a */
[----:B---3--:R0:W-:Y:S02]  /*6f80*/  RED.E.ADD.F32.FTZ.RN.STRONG.GPU [R20.64+-0x580], R5 ;  /* 0xfffa80051400798e */ /* 0x0081e4000c10e78a */
.L_x_11970:
[----:B------:R-:W-:Y:S05]  /*6f90*/  BSYNC B0 ;  /* 0x0000000000007941 */ /* 0x000fea0003800000 */
.L_x_11969:
[----:B------:R-:W0:Y:S01]  /*6fa0*/  LDS R171, [R171.X4+0x1bc0] ;  /* 0x001bc000abab7984 */ /* 0x000e220000004800 */
[----:B------:R-:W-:Y:S01]  /*6fb0*/  BSSY B0, `(.L_x_11971) ;  /* 0x0000004000007945 */ /* 0x000fe20003800000 */
[----:B------:R-:W-:Y:S05]  /*6fc0*/  @!P3 BRA `(.L_x_11972) ;  /* 0x000000200000b947 */ /* 0x000fea0003800000 */
[----:B------:R1:W-:Y:S04]  /*6fd0*/  RED.E.ADD.F32.FTZ.RN.STRONG.GPU [R18.64+-0x500], R203 ;  /* 0xfffb00cb1200798e */ /* 0x0003e8000c10e78a */
[----:B0-----:R1:W-:Y:S02]  /*6fe0*/  RED.E.ADD.F32.FTZ.RN.STRONG.GPU [R20.64+-0x500], R171 ;  /* 0xfffb00ab1400798e */ /* 0x0013e4000c10e78a */
.L_x_11972:
[----:B------:R-:W-:Y:S05]  /*6ff0*/  BSYNC B0 ;  /* 0x0000000000007941 */ /* 0x000fea0003800000 */
.L_x_11971:
[----:B0--3--:R0:W3:Y:S01]  /*7000*/  LDS R5, [R176.X4+0x1c40] ;  /* 0x001c4000b0057984 */ /* 0x0090e20000004800 */
[----:B------:R-:W-:Y:S01]  /*7010*/  BSSY B0, `(.L_x_11973) ;  /* 0x0000004000007945 */ /* 0x000fe20003800000 */
[----:B------:R-:W-:Y:S05]  /*7020*/  @!P4 BRA `(.L_x_11974) ;  /* 0x000000200000c947 */ /* 0x000fea0003800000 */
[----:B------:R0:W-:Y:S04]  /*7030*/  RED.E.ADD.F32.FTZ.RN.STRONG.GPU [R18.64+-0x480], R201 ;  /* 0xfffb80c91200798e */ /* 0x0001e8000c10e78a */
[----:B---3--:R0:W-:Y:S02]  /*7040*/  RED.E.ADD.F32.FTZ.RN.STRONG.GPU [R20.64+-0x480], R5 ;  /* 0xfffb80051400798e */ /* 0x0081e4000c10e78a */
.L_x_11974:
[----:B------:R-:W-:Y:S05]  /*7050*/  BSYNC B0 ;  /* 0x0000000000007941 */ /* 0x000fea0003800000 */
.L_x_11973:
[----:B------:R-:W0:Y:S01]  /*7060*/  LDS R177, [R177.X4+0x1cc0] ;  /* 0x001cc000b1b17984 */ /* 0x000e220000004800 */
[----:B------:R-:W-:Y:S01]  /*7070*/  BSSY B0, `(.L_x_11975) ;  /* 0x0000004000007945 */ /* 0x000fe20003800000 */
[----:B------:R-:W-:Y:S05]  /*7080*/  @!P5 BRA `(.L_x_11976) ;  /* 0x000000200000d947 */ /* 0x000fea0003800000 */
[----:B------:R1:W-:Y:S04]  /*7090*/  RED.E.ADD.F32.FTZ.RN.STRONG.GPU [R18.64+-0x400], R199 ;  /* 0xfffc00c71200798e */ /* 0x0003e8000c10e78a */
[----:B0-----:R1:W-:Y:S02]  /*70a0*/  RED.E.ADD.F32.FTZ.RN.STRONG.GPU [R20.64+-0x400], R177 ;  /* 0xfffc00b11400798e */ /* 0x0013e4000c10e78a */
.L_x_11976:
[----:B------:R-:W-:Y:S05]  /*70b0*/  BSYNC B0 ;  /* 0x0000000000007941 */ /* 0x000fea0003800000 */
.L_x_11975:
[----:B0--3--:R0:W3:Y:S01]  /*70c0*/  LDS R5, [R178.X4+0x1d40] ;  /* 0x001d4000b2057984 */ /* 0x0090e20000004800 */
        /* <DEDUP_REMOVED lines=10> */
[----:B---3--:R0:W-:Y:S02]  /*7170*/  RED.E.ADD.F32.FTZ.RN.STRONG.GPU [R20.64+-0x380], R5 ;  /* 0xfffc80051400798e */ /* 0x0081e4000c10e78a */
.L_x_11978:
[----:B0-----:R-:W-:Y:S05]  /*7180*/  BSYNC B0 ;  /* 0x0000000000007941 */ /* 0x001fea0003800000 */
.L_x_11977:
[----:B------:R-:W0:Y:S01]  /*7190*/  LDS R179, [R179.X4+0x1dc0] ;  /* 0x001dc000b3b37984 */ /* 0x000e220000004800 */
[----:B------:R-:W-:Y:S01]  /*71a0*/  BSSY B0, `(.L_x_11979) ;  /* 0x0000004000007945 */ /* 0x000fe20003800000 */
[----:B------:R-:W-:Y:S05]  /*71b0*/  @!P0 BRA `(.L_x_11980) ;  /* 0x0000002000008947 */ /* 0x000fea0003800000 */
[----:B------:R1:W-:Y:S04]  /*71c0*/  RED.E.ADD.F32.FTZ.RN.STRONG.GPU [R18.64+-0x300], R195 ;  /* 0xfffd00c31200798e */ /* 0x0003e8000c10e78a */
[----:B0-----:R1:W-:Y:S02]  /*71d0*/  RED.E.ADD.F32.FTZ.RN.STRONG.GPU [R20.64+-0x300], R179 ;  /* 0xfffd00b31400798e */ /* 0x0013e4000c10e78a */
.L_x_11980:
[----:B------:R-:W-:Y:S05]  /*71e0*/  BSYNC B0 ;  /* 0x0000000000007941 */ /* 0x000fea0003800000 */
.L_x_11979:
[----:B---3--:R3:W1:Y:S01]  /*71f0*/  LDS R5, [R180.X4+0x1e40] ;  /* 0x001e4000b4057984 */ /* 0x0086620000004800 */
[----:B------:R-:W-:Y:S01]  /*7200*/  BSSY B0, `(.L_x_11981) ;  /* 0x0000004000007945 */ /* 0x000fe20003800000 */
[----:B------:R-:W-:Y:S05]  /*7210*/  @!P1 BRA `(.L_x_11982) ;  /* 0x0000002000009947 */ /* 0x000fea0003800000 */
[----:B------:R2:W-:Y:S04]  /*7220*/  RED.E.ADD.F32.FTZ.RN.STRONG.GPU [R18.64+-0x280], R193 ;  /* 0xfffd80c11200798e */ /* 0x0005e8000c10e78a */
[----:B-1----:R2:W-:Y:S02]  /*7230*/  RED.E.ADD.F32.FTZ.RN.STRONG.GPU [R20.64+-0x280], R5 ;  /* 0xfffd80051400798e */ /* 0x0025e4000c10e78a */
.L_x_11982:
[----:B------:R-:W-:Y:S05]  /*7240*/  BSYNC B0 ;  /* 0x0000000000007941 */ /* 0x000fea0003800000 */
.L_x_11981:
[----:B------:R-:W2:Y:S01]  /*7250*/  LDS R181, [R181.X4+0x1ec0] ;  /* 0x001ec000b5b57984 */ /* 0x000ea20000004800 */
[----:B------:R-:W-:Y:S01]  /*7260*/  BSSY B0, `(.L_x_11983) ;  /* 0x0000004000007945 */ /* 0x000fe20003800000 */
[----:B------:R-:W-:Y:S05]  /*7270*/  @!P2 BRA `(.L_x_11984) ;  /* 0x000000200000a947 */ /* 0x000fea0003800000 */
[----:B------:R3:W-:Y:S04]  /*7280*/  RED.E.ADD.F32.FTZ.RN.STRONG.GPU [R18.64+-0x200], R191 ;  /* 0xfffe00bf1200798e */ /* 0x0007e8000c10e78a */
[----:B--2---:R3:W-:Y:S02]  /*7290*/  RED.E.ADD.F32.FTZ.RN.STRONG.GPU [R20.64+-0x200], R181 ;  /* 0xfffe00b51400798e */ /* 0x0047e4000c10e78a */
.L_x_11984:
[----:B------:R-:W-:Y:S05]  /*72a0*/  BSYNC B0 ;  /* 0x0000000000007941 */ /* 0x000fea0003800000 */
.L_x_11983:
[----:B-12---:R1:W2:Y:S01]  /*72b0*/  LDS R5, [R182.X4+0x1f40] ;  /* 0x001f4000b6057984 */ /* 0x0062a20000004800 */
[----:B------:R-:W-:Y:S01]  /*72c0*/  BSSY B0, `(.L_x_11985) ;  /* 0x0000004000007945 */ /* 0x000fe20003800000 */
[----:B------:R-:W-:Y:S05]  /*72d0*/  @!P3 BRA `(.L_x_11986) ;  /* 0x000000200000b947 */ /* 0x000fea0003800000 */
[----:B------:R1:W-:Y:S04]  /*72e0*/  RED.E.ADD.F32.FTZ.RN.STRONG.GPU [R18.64+-0x180], R189 ;  /* 0xfffe80bd1200798e */ /* 0x0003e8000c10e78a */
[----:B--2---:R1:W-:Y:S02]  /*72f0*/  RED.E.ADD.F32.FTZ.RN.STRONG.GPU [R20.64+-0x180], R5 ;  /* 0xfffe80051400798e */ /* 0x0043e4000c10e78a */
.L_x_11986:
[----:B------:R-:W-:Y:S05]  /*7300*/  BSYNC B0 ;  /* 0x0000000000007941 */ /* 0x000fea0003800000 */
.L_x_11985:
[----:B------:R-:W1:Y:S01]  /*7310*/  LDS R183, [R183.X4+0x1fc0] ;  /* 0x001fc000b7b77984 */ /* 0x000e620000004800 */
[----:B------:R-:W-:Y:S01]  /*7320*/  BSSY B0, `(.L_x_11987) ;  /* 0x0000004000007945 */ /* 0x000fe20003800000 */
[----:B------:R-:W-:Y:S05]  /*7330*/  @!P4 BRA `(.L_x_11988) ;  /* 0x000000200000c947 */ /* 0x000fea0003800000 */
[----:B------:R3:W-:Y:S04]  /*7340*/  RED.E.ADD.F32.FTZ.RN.STRONG.GPU [R18.64+-0x100], R187 ;  /* 0xffff00bb1200798e */ /* 0x0007e8000c10e78a */
[----:B-1----:R3:W-:Y:S02]  /*7350*/  RED.E.ADD.F32.FTZ.RN.STRONG.GPU [R20.64+-0x100], R183 ;  /* 0xffff00b71400798e */ /* 0x0027e4000c10e78a */
.L_x_11988:
[----:B------:R-:W-:Y:S05]  /*7360*/  BSYNC B0 ;  /* 0x0000000000007941 */ /* 0x000fea0003800000 */
.L_x_11987:
[----:B-12---:R1:W2:Y:S01]  /*7370*/  LDS R5, [R184.X4+0x2040] ;  /* 0x00204000b8057984 */ /* 0x0062a20000004800 */
[----:B------:R-:W-:Y:S01]  /*7380*/  BSSY B0, `(.L_x_11989) ;  /* 0x0000004000007945 */ /* 0x000fe20003800000 */
[----:B------:R-:W-:Y:S05]  /*7390*/  @!P5 BRA `(.L_x_11990) ;  /* 0x000000200000d947 */ /* 0x000fea0003800000 */
[----:B------:R1:W-:Y:S04]  /*73a0*/  RED.E.ADD.F32.FTZ.RN.STRONG.GPU [R18.64+-0x80], R185 ;  /* 0xffff80b91200798e */ /* 0x0003e8000c10e78a */
[----:B--2---:R1:W-:Y:S02]  /*73b0*/  RED.E.ADD.F32.FTZ.RN.STRONG.GPU [R20.64+-0x80], R5 ;  /* 0xffff80051400798e */ /* 0x0043e4000c10e78a */
.L_x_11990:
[----:B------:R-:W-:Y:S05]  /*73c0*/  BSYNC B0 ;  /* 0x0000000000007941 */ /* 0x000fea0003800000 */
.L_x_11989:
[----:B------:R-:W5:Y:S01]  /*73d0*/  SHFL.DOWN PT, R4, R157, 0x1, 0x1f ;  /* 0x08201f009d047f89 */ /* 0x000f6200000e0000 */
[----:B------:R-:W-:Y:S01]  /*73e0*/  ISETP.GT.AND P0, PT, R80, 0x1e, PT ;  /* 0x0000001e5000780c */ /* 0x000fe20003f04270 */
[-C--:B-12---:R-:W-:Y:S01]  /*73f0*/  FMUL.FTZ R5, R104, R125.reuse ;  /* 0x0000007d68057220 */ /* 0x086fe20000410000 */
[----:B------:R-:W-:Y:S01]  /*7400*/  ISETP.NE.AND P1, PT, R80, RZ, PT ;  /* 0x000000ff5000720c */ /* 0x000fe20003f25270 */
[----:B------:R-:W1:Y:S01]  /*7410*/  SHFL.DOWN PT, R6, R155, 0x1, 0x1f ;  /* 0x08201f009b067f89 */ /* 0x000e6200000e0000 */
[----:B------:R-:W-:Y:S01]  /*7420*/  FMUL.FTZ R7, R15, R125 ;  /* 0x0000007d0f077220 */ /* 0x000fe20000410000 */
[----:B------:R-:W-:Y:S01]  /*7430*/  ISETP.NE.AND P2, PT, R81, RZ, PT ;  /* 0x000000ff5100720c */ /* 0x000fe20003f45270 */
[-C--:B---3--:R-:W-:Y:S01]  /*7440*/  FFMA.FTZ R21, R106, R128.reuse, R5 ;  /* 0x000000806a157223 */ /* 0x088fe20000010005 */
[----:B------:R-:W-:Y:S01]  /*7450*/  BSSY B0, `(.L_x_11991) ;  /* 0x0000076000007945 */ /* 0x000fe20003800000 */
[----:B------:R-:W-:-:S02]  /*7460*/  FFMA.FTZ R17, R14, R128, R7 ;  /* 0x000000800e117223 */ /* 0x000fc40000010007 */
[-C--:B------:R-:W-:Y:S02]  /*7470*/  FMUL.FTZ R5, R108, R156.reuse ;  /* 0x0000009c6c057220 */ /* 0x080fe40000410000 */
[C---:B------:R-:W-:Y:S02]  /*7480*/  FMUL.FTZ R7, R15.reuse, R156 ;  /* 0x0000009c0f077220 */ /* 0x040fe40000410000 */
[----:B------:R-:W-:Y:S02]  /*7490*/  FMUL.FTZ R19, R15, R154 ;  /* 0x0000009a0f137220 */ /* 0x000fe40000410000 */
[----:B------:R-:W-:Y:S02]  /*74a0*/  FFMA.FTZ R0, R21, R39, R0 ;  /* 0x0000002715007223 */ /* 0x000fe40000010000 */
[----:B------:R-:W-:Y:S02]  /*74b0*/  FFMA.FTZ R156, R14, R156, -R19 ;  /* 0x0000009c0e9c7223 */ /* 0x000fe40000010813 */
[----:B------:R-:W-:-:S02]  /*74c0*/  FMUL.FTZ R111, R111, R172 ;  /* 0x000000ac6f6f7220 */ /* 0x000fc40000410000 */
[----:B------:R-:W-:Y:S02]  /*74d0*/  FMUL.FTZ R156, R133, R156 ;  /* 0x0000009c859c7220 */ /* 0x000fe40000410000 */
[----:B-----5:R-:W-:Y:S02]  /*74e0*/  @!P0 FADD.FTZ R157, R157, R4 ;  /* 0x000000049d9d8221 */ /* 0x020fe40000010000 */
[----:B-1----:R-:W-:Y:S01]  /*74f0*/  @!P0 FADD.FTZ R155, R155, R6 ;  /* 0x000000069b9b8221 */ /* 0x002fe20000010000 */
[----:B------:R-:W-:Y:S02]  /*7500*/  ISETP.GT.AND P0, PT, R80, 0x1d, PT ;  /* 0x0000001d5000780c */ /* 0x000fe40003f04270 */
[----:B------:R-:W1:Y:S04]  /*7510*/  SHFL.DOWN PT, R4, R157, 0x2, 0x1f ;  /* 0x08401f009d047f89 */ /* 0x000e6800000e0000 */
[----:B------:R-:W2:Y:S07]  /*7520*/  SHFL.DOWN PT, R6, R155, 0x2, 0x1f ;  /* 0x08401f009b067f89 */ /* 0x000eae00000e0000 */
[----:B-1----:R-:W-:-:S02]  /*7530*/  @!P0 FADD.FTZ R157, R157, R4 ;  /* 0x000000049d9d8221 */ /* 0x002fc40000010000 */
[----:B------:R-:W-:Y:S02]  /*7540*/  FMUL.FTZ R4, R15, R128 ;  /* 0x000000800f047220 */ /* 0x000fe40000410000 */
[----:B--2---:R-:W-:Y:S01]  /*7550*/  @!P0 FADD.FTZ R155, R155, R6 ;  /* 0x000000069b9b8221 */ /* 0x004fe20000010000 */
[----:B------:R-:W-:Y:S01]  /*7560*/  ISETP.GT.AND P0, PT, R80, 0x1b, PT ;  /* 0x0000001b5000780c */ /* 0x000fe20003f04270 */
[----:B------:R-:W1:Y:S01]  /*7570*/  SHFL.DOWN PT, R6, R157, 0x4, 0x1f ;  /* 0x08801f009d067f89 */ /* 0x000e6200000e0000 */
[----:B------:R-:W-:-:S03]  /*7580*/  FFMA.FTZ R4, R14, R125, -R4 ;  /* 0x0000007d0e047223 */ /* 0x000fc60000010804 */
[----:B------:R-:W2:Y:S01]  /*7590*/  SHFL.DOWN PT, R16, R155, 0x4, 0x1f ;  /* 0x08801f009b107f89 */ /* 0x000ea200000e0000 */
[----:B------:R-:W-:-:S04]  /*75a0*/  FMUL.FTZ R4, R141, R4 ;  /* 0x000000048d047220 */ /* 0x000fc80000410000 */
[----:B------:R-:W-:Y:S02]  /*75b0*/  FFMA.FTZ R4, R142, R17, R4 ;  /* 0x000000118e047223 */ /* 0x000fe40000010004 */
[-C--:B------:R-:W-:Y:S02]  /*75c0*/  FFMA.FTZ R17, R110, R154.reuse, R5 ;  /* 0x0000009a6e117223 */ /* 0x080fe40000010005 */
[----:B------:R-:W-:Y:S02]  /*75d0*/  FFMA.FTZ R154, R14, R154, R7 ;  /* 0x0000009a0e9a7223 */ /* 0x000fe40000010007 */
[----:B------:R-:W-:Y:S02]  /*75e0*/  FMUL.FTZ R7, R15, R137 ;  /* 0x000000890f077220 */ /* 0x000fe40000410000 */
[----:B------:R-:W-:Y:S02]  /*75f0*/  FFMA.FTZ R21, R48, R21, R4 ;  /* 0x0000001530157223 */ /* 0x000fe40000010004 */
[----:B------:R-:W-:-:S02]  /*7600*/  FMUL.FTZ R4, R103, R139 ;  /* 0x0000008b67047220 */ /* 0x000fc40000410000 */
[----:B------:R-:W-:Y:S02]  /*7610*/  FMUL.FTZ R5, R15, R139 ;  /* 0x0000008b0f057220 */ /* 0x000fe40000410000 */
[----:B------:R-:W-:Y:S02]  /*7620*/  FFMA.FTZ R154, R135, R154, R156 ;  /* 0x0000009a879a7223 */ /* 0x000fe4000001009c */
[----:B-1----:R-:W-:Y:S02]  /*7630*/  @!P0 FADD.FTZ R157, R157, R6 ;  /* 0x000000069d9d8221 */ /* 0x002fe40000010000 */
[----:B------:R-:W-:Y:S02]  /*7640*/  FFMA.FTZ R6, R105, R137, R4 ;  /* 0x0000008969067223 */ /* 0x000fe40000010004 */
[----:B--2---:R-:W-:Y:S01]  /*7650*/  @!P0 FADD.FTZ R155, R155, R16 ;  /* 0x000000109b9b8221 */ /* 0x004fe20000010000 */
[----:B------:R-:W1:Y:S01]  /*7660*/  SHFL.DOWN PT, R18, R157, 0x8, 0x1f ;  /* 0x09001f009d127f89 */ /* 0x000e6200000e0000 */
[----:B------:R-:W-:Y:S01]  /*7670*/  ISETP.GT.AND P0, PT, R80, 0x17, PT ;  /* 0x000000175000780c */ /* 0x000fe20003f04270 */
[----:B------:R-:W-:-:S02]  /*7680*/  FFMA.FTZ R16, R14, R139, -R7 ;  /* 0x0000008b0e107223 */ /* 0x000fc40000010807 */
[----:B------:R-:W2:Y:S01]  /*7690*/  SHFL.DOWN PT, R20, R155, 0x8, 0x1f ;  /* 0x09001f009b147f89 */ /* 0x000ea200000e0000 */
[----:B------:R-:W-:Y:S02]  /*76a0*/  FFMA.FTZ R4, R14, R137, R5 ;  /* 0x000000890e047223 */ /* 0x000fe40000010005 */
[----:B------:R-:W-:Y:S02]  /*76b0*/  FMUL.FTZ R16, R123, R16 ;  /* 0x000000107b107220 */ /* 0x000fe40000410000 */
[----:B------:R-:W-:Y:S02]  /*76c0*/  FMUL.FTZ R7, R15, R164 ;  /* 0x000000a40f077220 */ /* 0x000fe40000410000 */
[----:B------:R-:W-:Y:S02]  /*76d0*/  FFMA.FTZ R24, R17, R41, R24 ;  /* 0x0000002911187223 */ /* 0x000fe40000010018 */
[----:B------:R-:W-:Y:S02]  /*76e0*/  FFMA.FTZ R154, R50, R17, R154 ;  /* 0x00000011329a7223 */ /* 0x000fe4000001009a */
[----:B------:R-:W-:-:S02]  /*76f0*/  FFMA.FTZ R16, R121, R4, R16 ;  /* 0x0000000479107223 */ /* 0x000fc40000010010 */
[-C--:B------:R-:W-:Y:S02]  /*7700*/  FMUL.FTZ R5, R112, R140.reuse ;  /* 0x0000008c70057220 */ /* 0x080fe40000410000 */
[-C--:B------:R-:W-:Y:S02]  /*7710*/  FFMA.FTZ R4, R14, R140.reuse, -R7 ;  /* 0x0000008c0e047223 */ /* 0x080fe40000010807 */
[----:B------:R-:W-:Y:S02]  /*7720*/  FMUL.FTZ R17, R15, R140 ;  /* 0x0000008c0f117220 */ /* 0x000fe40000410000 */
[-C--:B------:R-:W-:Y:S02]  /*7730*/  FFMA.FTZ R7, R114, R164.reuse, R5 ;  /* 0x000000a472077223 */ /* 0x080fe40000010005 */
[----:B-1----:R-:W-:Y:S02]  /*7740*/  @!P0 FADD.FTZ R157, R157, R18 ;  /* 0x000000129d9d8221 */ /* 0x002fe40000010000 */
[----:B------:R-:W-:-:S02]  /*7750*/  FFMA.FTZ R164, R14, R164, R17 ;  /* 0x000000a40ea47223 */ /* 0x000fc40000010011 */
[----:B------:R-:W-:Y:S02]  /*7760*/  FMUL.FTZ R4, R147, R4 ;  /* 0x0000000493047220 */ /* 0x000fe40000410000 */
[----:B------:R-:W-:Y:S02]  /*7770*/  FMUL.FTZ R5, R15, R175 ;  /* 0x000000af0f057220 */ /* 0x000fe40000410000 */
[----:B------:R-:W-:Y:S02]  /*7780*/  FFMA.FTZ R19, R49, R6, R16 ;  /* 0x0000000631137223 */ /* 0x000fe40000010010 */
[----:B--2---:R-:W-:Y:S01]  /*7790*/  @!P0 FADD.FTZ R155, R155, R20 ;  /* 0x000000149b9b8221 */ /* 0x004fe20000010000 */
[----:B------:R-:W1:Y:S01]  /*77a0*/  SHFL.DOWN PT, R16, R157, 0x10, 0x1f ;  /* 0x0a001f009d107f89 */ /* 0x000e6200000e0000 */
[----:B------:R-:W-:Y:S01]  /*77b0*/  FFMA.FTZ R25, R6, R42, R25 ;  /* 0x0000002a06197223 */ /* 0x000fe20000010019 */
[----:B------:R-:W-:Y:S01]  /*77c0*/  ISETP.GT.AND P0, PT, R80, 0xf, PT ;  /* 0x0000000f5000780c */ /* 0x000fe20003f04270 */
[----:B------:R-:W-:Y:S01]  /*77d0*/  FFMA.FTZ R164, R149, R164, R4 ;  /* 0x000000a495a47223 */ /* 0x000fe20000010004 */
[----:B------:R-:W2:Y:S01]  /*77e0*/  SHFL.DOWN PT, R18, R155, 0x10, 0x1f ;  /* 0x0a001f009b127f89 */ /* 0x000ea200000e0000 */
[----:B------:R-:W-:-:S02]  /*77f0*/  FFMA.FTZ R6, R14, R173, -R5 ;  /* 0x000000ad0e067223 */ /* 0x000fc40000010805 */
[-C--:B------:R-:W-:Y:S02]  /*7800*/  FMUL.FTZ R4, R107, R173.reuse ;  /* 0x000000ad6b047220 */ /* 0x080fe40000410000 */
[----:B------:R-:W-:Y:S02]  /*7810*/  FMUL.FTZ R5, R116, R124 ;  /* 0x0000007c74057220 */ /* 0x000fe40000410000 */
[----:B------:R-:W-:Y:S02]  /*7820*/  FMUL.FTZ R173, R15, R173 ;  /* 0x000000ad0fad7220 */ /* 0x000fe40000410000 */
[----:B------:R-:W-:Y:S02]  /*7830*/  FADD.FTZ R36, R19, R36 ;  /* 0x0000002413247221 */ /* 0x000fe40000010000 */
[----:B------:R-:W-:Y:S02]  /*7840*/  FFMA.FTZ R19, R118, R166, R5 ;  /* 0x000000a676137223 */ /* 0x000fe40000010005 */
[----:B------:R-:W-:-:S02]  /*7850*/  FFMA.FTZ R173, R14, R175, R173 ;  /* 0x000000af0ead7223 */ /* 0x000fc400000100ad */
[----:B------:R-:W-:Y:S02]  /*7860*/  FMUL.FTZ R6, R153, R6 ;  /* 0x0000000699067220 */ /* 0x000fe40000410000 */
[----:B------:R-:W-:Y:S02]  /*7870*/  FMUL.FTZ R5, R15, R124 ;  /* 0x0000007c0f057220 */ /* 0x000fe40000410000 */
[----:B------:R-:W-:Y:S02]  /*7880*/  FFMA.FTZ R26, R7, R43, R26 ;  /* 0x0000002b071a7223 */ /* 0x000fe4000001001a */
[----:B------:R-:W-:Y:S02]  /*7890*/  FFMA.FTZ R164, R52, R7, R164 ;  /* 0x0000000734a47223 */ /* 0x000fe400000100a4 */
[----:B------:R-:W-:Y:S02]  /*78a0*/  FMUL.FTZ R7, R15, R166 ;  /* 0x000000a60f077220 */ /* 0x000fe40000410000 */
[----:B------:R-:W-:-:S02]  /*78b0*/  FFMA.FTZ R4, R109, R175, R4 ;  /* 0x000000af6d047223 */ /* 0x000fc40000010004 */
[----:B------:R-:W-:Y:S02]  /*78c0*/  FFMA.FTZ R6, R152, R173, R6 ;  /* 0x000000ad98067223 */ /* 0x000fe40000010006 */
[C---:B------:R-:W-:Y:S02]  /*78d0*/  FFMA.FTZ R166, R14.reuse, R166, R5 ;  /* 0x000000a60ea67223 */ /* 0x040fe40000010005 */
[----:B------:R-:W-:Y:S02]  /*78e0*/  FMUL.FTZ R5, R15, R174 ;  /* 0x000000ae0f057220 */ /* 0x000fe40000410000 */
[----:B------:R-:W-:Y:S02]  /*78f0*/  FFMA.FTZ R124, R14, R124, -R7 ;  /* 0x0000007c0e7c7223 */ /* 0x000fe40000010807 */
[----:B------:R-:W-:Y:S02]  /*7900*/  FFMA.FTZ R27, R4, R44, R27 ;  /* 0x0000002c041b7223 */ /* 0x000fe4000001001b */
[----:B------:R-:W-:-:S02]  /*7910*/  FFMA.FTZ R7, R51, R4, R6 ;  /* 0x0000000433077223 */ /* 0x000fc40000010006 */
[C---:B------:R-:W-:Y:S02]  /*7920*/  FFMA.FTZ R4, R14.reuse, R172, -R5 ;  /* 0x000000ac0e047223 */ /* 0x040fe40000010805 */
[----:B------:R-:W-:Y:S02]  /*7930*/  FMUL.FTZ R5, R15, R146 ;  /* 0x000000920f057220 */ /* 0x000fe40000410000 */
[----:B------:R-:W-:Y:S02]  /*7940*/  FADD.FTZ R34, R7, R34 ;  /* 0x0000002207227221 */ /* 0x000fe40000010000 */
[C---:B------:R-:W-:Y:S02]  /*7950*/  FMUL.FTZ R17, R15.reuse, R172 ;  /* 0x000000ac0f117220 */ /* 0x040fe40000410000 */
[-C--:B------:R-:W-:Y:S02]  /*7960*/  FMUL.FTZ R15, R15, R150.reuse ;  /* 0x000000960f0f7220 */ /* 0x080fe40000410000 */
[----:B------:R-:W-:-:S02]  /*7970*/  FFMA.FTZ R7, R14, R150, -R5 ;  /* 0x000000960e077223 */ /* 0x000fc40000010805 */
[----:B-1----:R-:W-:Y:S02]  /*7980*/  @!P0 FADD.FTZ R157, R157, R16 ;  /* 0x000000109d9d8221 */ /* 0x002fe40000010000 */
[----:B------:R-:W-:Y:S02]  /*7990*/  FMUL.FTZ R143, R143, R4 ;  /* 0x000000048f8f7220 */ /* 0x000fe40000410000 */
[----:B------:R-:W-:Y:S02]  /*79a0*/  FFMA.FTZ R4, R14, R174, R17 ;  /* 0x000000ae0e047223 */ /* 0x000fe40000010011 */
[----:B------:R-:W-:Y:S02]  /*79b0*/  FMUL.FTZ R124, R151, R124 ;  /* 0x0000007c977c7220 */ /* 0x000fe40000410000 */
[----:B------:R-:W-:Y:S02]  /*79c0*/  FMUL.FTZ R5, R120, R150 ;  /* 0x0000009678057220 */ /* 0x000fe40000410000 */
[----:B------:R-:W-:-:S02]  /*79d0*/  FFMA.FTZ R14, R14, R146, R15 ;  /* 0x000000920e0e7223 */ /* 0x000fc4000001000f */
[----:B------:R-:W-:Y:S02]  /*79e0*/  FMUL.FTZ R7, R134, R7 ;  /* 0x0000000786077220 */ /* 0x000fe40000410000 */
[----:B------:R-:W-:Y:S01]  /*79f0*/  FADD.FTZ R37, R154, R37 ;  /* 0x000000259a257221 */ /* 0x000fe20000010000 */
[----:B------:R-:W-:Y:S01]  /*7a00*/  MOV R154, R157 ;  /* 0x0000009d009a7202 */ /* 0x000fe20000000f00 */
[----:B--2---:R-:W-:Y:S02]  /*7a10*/  @!P0 FADD.FTZ R155, R155, R18 ;  /* 0x000000129b9b8221 */ /* 0x004fe40000010000 */
[----:B------:R-:W-:Y:S02]  /*7a20*/  FFMA.FTZ R174, R113, R174, R111 ;  /* 0x000000ae71ae7223 */ /* 0x000fe4000001006f */
[----:B------:R-:W-:Y:S01]  /*7a30*/  FFMA.FTZ R4, R119, R4, R143 ;  /* 0x0000000477047223 */ /* 0x000fe2000001008f */
[----:B------:R1:W-:Y:S01]  /*7a40*/  @!P1 STS.64 [0x2108], R154 ;  /* 0x0021089aff009388 */ /* 0x0003e20000000a00 */
        /* <DEDUP_REMOVED lines=16> */
[----:B-1----:R-:W-:Y:S02]  /*7b50*/  ISETP.NE.AND P0, PT, R168, c[0x0][0x174], PT ;  /* 0x00005d00a8007a0c */ /* 0x002fe40003f05270 */
[----:B------:R-:W-:-:S11]  /*7b60*/  SHF.L.U32 R6, R101, 0x3, RZ ;  /* 0x0000000365067819 */ /* 0x000fd600000006ff */
[----:B------:R-:W1:Y:S02]  /*7b70*/  @P0 LDS.64 R4, [R6+0x4650] ;  /* 0x0046500006040984 */ /* 0x000e640000000a00 */
[----:B-1----:R-:W-:Y:S02]  /*7b80*/  @P0 FADD.FTZ R155, R155, R5 ;  /* 0x000000059b9b0221 */ /* 0x002fe40000010000 */
[----:B------:R-:W-:-:S05]  /*7b90*/  @P0 FADD.FTZ R154, R154, R4 ;  /* 0x000000049a9a0221 */ /* 0x000fca0000010000 */
[----:B------:R1:W-:Y:S02]  /*7ba0*/  STS.64 [R6+0x4650], R154 ;  /* 0x0046509a06007388 */ /* 0x0003e40000000a00 */
.L_x_11992:
[----:B-1----:R-:W-:Y:S05]  /*7bb0*/  BSYNC B0 ;  /* 0x0000000000007941 */ /* 0x002fea0003800000 */
.L_x_11991:
[----:B------:R-:W-:Y:S02]  /*7bc0*/  IADD3 R101, R101, 0x1, RZ ;  /* 0x0000000165657810 */ /* 0x000fe40007ffe0ff */
[----:B------:R-:W-:Y:S02]  /*7bd0*/  IADD3 R100, P1, R100, 0x1, RZ ;  /* 0x0000000164647810 */ /* 0x000fe40007f3e0ff */
[----:B------:R-:W-:Y:S02]  /*7be0*/  ISETP.GE.AND P0, PT, R101, c[0x0][0x16c], PT ;  /* 0x00005b0065007a0c */ /* 0x000fe40003f06270 */
[----:B------:R-:W-:-:S11]  /*7bf0*/  IADD3.X R99, RZ, R99, RZ, P1, !PT ;  /* 0x00000063ff637210 */ /* 0x000fd60000ffe4ff */
[----:B------:R-:W-:Y:S01]  /*7c00*/  @P0 CALL.REL.NOINC `(.L_x_11946) ;  /* 0x0000001000000944 */ /* 0x000fe20003c00000 */
[----:B------:R-:W-:Y:S05]  /*7c10*/  BRA `(.L_x_11993) ;  /* 0xffffaaa000007947 */ /* 0x000fea000383ffff */
.L_x_11946:
        /* <DEDUP_REMOVED lines=21> */
[----:B------:R-:W5:Y:S01]  /*7d70*/  @!P2 LDG.E R6, [R12.64+0x180] ;  /* 0x0001800a0c06a981 */ /* 0x000f62000c1e1900 */
[----:B------:R-:W-:-:S03]  /*7d80*/  MOV R16, RZ ;  /* 0x000000ff00107202 */ /* 0x000fc60000000f00 */
[----:B----4-:R-:W4:Y:S04]  /*7d90*/  @!P0 LDG.E R4, [R12.64+0x80] ;  /* 0x0000800a0c048981 */ /* 0x010f28000c1e1900 */
[----:B------:R-:W3:Y:S04]  /*7da0*/  @!P3 LDG.E R7, [R12.64+0x200] ;  /* 0x0002000a0c07b981 */ /* 0x000ee8000c1e1900 */
[----:B------:R-:W5:Y:S04]  /*7db0*/  @!P4 LDG.E R14, [R12.64+0x280] ;  /* 0x0002800a0c0ec981 */ /* 0x000f68000c1e1900 */
[----:B------:R-:W5:Y:S04]  /*7dc0*/  @!P5 LDG.E R15, [R12.64+0x300] ;  /* 0x0003000a0c0fd981 */ /* 0x000f68000c1e1900 */
[----:B------:R-:W5:Y:S01]  /*7dd0*/  @!P6 LDG.E R16, [R12.64+0x380] ;  /* 0x0003800a0c10e981 */ /* 0x000f62000c1e1900 */
[----:B------:R-:W-:-:S04]  /*7de0*/  IMAD R41, R84, c[0x0][0x2d8], RZ ;  /* 0x0000b60054297a24 */ /* 0x000fc800078e02ff */
[----:B------:R-:W-:Y:S01]  /*7df0*/  IMAD R43, R86, c[0x0][0x2dc], R41 ;  /* 0x0000b700562b7a24 */ /* 0x000fe200078e0229 */
[----:B------:R-:W-:-:S05]  /*7e00*/  IADD3 R45, R69, -c[0x0][0x174], RZ ;  /* 0x80005d00452d7a10 */ /* 0x000fca0007ffe0ff */
[----:B------:R-:W-:-:S05]  /*7e10*/  IMAD R45, R45, -0x100, RZ ;  /* 0xffffff002d2d7824 */ /* 0x000fca00078e02ff */
[----:B------:R-:W-:Y:S01]  /*7e20*/  SHF.R.S32.HI R47, RZ, 0x1f, R45 ;  /* 0x0000001fff2f7819 */ /* 0x000fe2000001142d */
[----:B------:R-:W-:Y:S01]  /*7e30*/  BSSY B0, `(.L_x_11994) ;  /* 0x000007a000007945 */ /* 0x000fe20003800000 */
[----:B--2---:R-:W-:Y:S04]  /*7e40*/  STS [R65], R40 ;  /* 0x0000002841007388 */ /* 0x004fe80000000800 */
[----:B----4-:R-:W-:Y:S04]  /*7e50*/  STS [R63+0x80], R4 ;  /* 0x000080043f007388 */ /* 0x010fe80000000800 */
[----:B---3--:R-:W-:Y:S04]  /*7e60*/  STS [R62+0x100], R5 ;  /* 0x000100053e007388 */ /* 0x008fe80000000800 */
[----:B-----5:R-:W-:Y:S04]  /*7e70*/  STS [R61+0x180], R6 ;  /* 0x000180063d007388 */ /* 0x020fe80000000800 */
[----:B------:R-:W-:Y:S04]  /*7e80*/  STS [R60+0x200], R7 ;  /* 0x000200073c007388 */ /* 0x000fe80000000800 */
[----:B------:R-:W-:Y:S04]  /*7e90*/  STS [R59+0x280], R14 ;  /* 0x0002800e3b007388 */ /* 0x000fe80000000800 */
[----:B------:R-:W-:Y:S04]  /*7ea0*/  STS [R58+0x300], R15 ;  /* 0x0003000f3a007388 */ /* 0x000fe80000000800 */
[----:B------:R-:W-:Y:S01]  /*7eb0*/  STS [R57+0x380], R16 ;  /* 0x0003801039007388 */ /* 0x000fe20000000800 */
[----:B------:R-:W-:-:S06]  /*7ec0*/  NOP ;  /* 0x0000000000007918 */ /* 0x000fcc0000000000 */
[----:B------:R-:W1:Y:S04]  /*7ed0*/  LDS R18, [R55.X4+0x4] ;  /* 0x0000040037127984 */ /* 0x000e680000004800 */
[----:B------:R-:W2:Y:S04]  /*7ee0*/  LDS R12, [R55.X4+0x8] ;  /* 0x00000800370c7984 */ /* 0x000ea80000004800 */
[----:B------:R-:W3:Y:S04]  /*7ef0*/  LDS R6, [R55.X4+0x14] ;  /* 0x0000140037067984 */ /* 0x000ee80000004800 */
[----:B------:R-:W4:Y:S04]  /*7f00*/  LDS R4, [R55.X4+0x10] ;  /* 0x0000100037047984 */ /* 0x000f280000004800 */
[----:B------:R-:W5:Y:S04]  /*7f10*/  LDS R20, [R55.X4+0xc] ;  /* 0x00000c0037147984 */ /* 0x000f680000004800 */
[----:B------:R-:W-:Y:S01]  /*7f20*/  LDS R14, [R55.X4+0x1c] ;  /* 0x00001c00370e7984 */ /* 0x000fe20000004800 */
[----:B-1----:R-:W-:-:S02]  /*7f30*/  FADD.FTZ R18, R18, R87 ;  /* 0x0000005712127221 */ /* 0x002fc40000010000 */
[----:B--2---:R-:W-:-:S03]  /*7f40*/  FADD.FTZ R7, R12, R87 ;  /* 0x000000570c077221 */ /* 0x004fc60000010000 */
[----:B------:R-:W-:Y:S01]  /*7f50*/  FSETP.GTU.FTZ.AND P5, PT, R18, 20, PT ;  /* 0x41a000001200780b */ /* 0x000fe20003fbc000 */
[----:B------:R-:W1:Y:S01]  /*7f60*/  LDS R12, [R55.X4+0x18] ;  /* 0x00001800370c7984 */ /* 0x000e620000004800 */
[----:B------:R-:W-:-:S11]  /*7f70*/  FSETP.GTU.FTZ.AND P6, PT, R7, 20, PT ;  /* 0x41a000000700780b */ /* 0x000fd60003fdc000 */
[----:B------:R-:W-:Y:S02]  /*7f80*/  @!P5 FMUL.FTZ R5, R18, -1.4426950216293334961 ;  /* 0xbfb8aa3b1205d820 */ /* 0x000fe40000410000 */
[----:B------:R-:W-:-:S04]  /*7f90*/  @!P6 FMUL.FTZ R7, R7, -1.4426950216293334961 ;  /* 0xbfb8aa3b0707e820 */ /* 0x000fc80000410000 */
[----:B------:R-:W2:Y:S08]  /*7fa0*/  @!P5 MUFU.EX2 R5, R5 ;  /* 0x000000050005d308 */ /* 0x000eb00000000800 */
[----:B------:R-:W0:Y:S01]  /*7fb0*/  @!P6 MUFU.EX2 R7, R7 ;  /* 0x000000070007e308 */ /* 0x000e220000000800 */
[----:B---3--:R-:W-:Y:S02]  /*7fc0*/  FADD.FTZ R18, R6, R87 ;  /* 0x0000005706127221 */ /* 0x008fe40000010000 */
[----:B--2---:R-:W-:-:S02]  /*7fd0*/  @!P5 FADD.FTZ R6, R5, 1 ;  /* 0x3f8000000506d421 */ /* 0x004fc40000010000 */
[----:B----4-:R-:W-:Y:S02]  /*7fe0*/  FADD.FTZ R15, R4, R87 ;  /* 0x00000057040f7221 */ /* 0x010fe40000010000 */
[----:B------:R-:W2:Y:S01]  /*7ff0*/  LDS R4, [R55.X4] ;  /* 0x0000000037047984 */ /* 0x000ea20000004800 */
[----:B0-----:R-:W-:-:S03]  /*8000*/  @!P6 FADD.FTZ R5, R7, 1 ;  /* 0x3f8000000705e421 */ /* 0x001fc60000010000 */
[----:B------:R-:W-:Y:S06]  /*8010*/  BAR.SYNC.DEFER_BLOCKING 0x0 ;  /* 0x0000000000007b1d */ /* 0x000fec0000010000 */
[----:B------:R-:W0:Y:S08]  /*8020*/  @!P6 MUFU.RCP R16, R5 ;  /* 0x000000050010e308 */ /* 0x000e300000001000 */
[----:B------:R-:W3:Y:S01]  /*8030*/  @!P5 MUFU.RCP R17, R6 ;  /* 0x000000060011d308 */ /* 0x000ee20000001000 */
[----:B0-----:R-:W-:Y:S01]  /*8040*/  @!P6 FMUL.FTZ R33, R33, R16 ;  /* 0x000000102121e220 */ /* 0x001fe20000410000 */
[----:B------:R-:W-:Y:S01]  /*8050*/  ISETP.NE.AND P6, PT, R81, RZ, PT ;  /* 0x000000ff5100720c */ /* 0x000fe20003fc5270 */
[----:B-----5:R-:W-:Y:S01]  /*8060*/  FADD.FTZ R20, R20, R87 ;  /* 0x0000005714147221 */ /* 0x020fe20000010000 */
[----:B------:R-:W-:Y:S04]  /*8070*/  STS [R55.X4], R30 ;  /* 0x0000001e37007388 */ /* 0x000fe80000004800 */
[----:B------:R-:W-:Y:S01]  /*8080*/  STS [R55.X4+0x4], R29 ;  /* 0x0000041d37007388 */ /* 0x000fe20000004800 */
[----:B---3--:R-:W-:-:S03]  /*8090*/  @!P5 FMUL.FTZ R32, R32, R17 ;  /* 0x000000112020d220 */ /* 0x008fc60000410000 */
[----:B------:R-:W-:Y:S04]  /*80a0*/  STS [R55.X4+0x8], R28 ;  /* 0x0000081c37007388 */ /* 0x000fe80000004800 */
[----:B------:R-:W-:Y:S04]  /*80b0*/  STS [R55.X4+0xc], R27 ;  /* 0x00000c1b37007388 */ /* 0x000fe80000004800 */
[----:B------:R-:W-:Y:S04]  /*80c0*/  STS [R55.X4+0x10], R26 ;  /* 0x0000101a37007388 */ /* 0x000fe80000004800 */
[----:B------:R-:W-:Y:S04]  /*80d0*/  STS [R55.X4+0x14], R25 ;  /* 0x0000141937007388 */ /* 0x000fe80000004800 */
[----:B------:R-:W-:Y:S04]  /*80e0*/  STS [R55.X4+0x18], R24 ;  /* 0x0000181837007388 */ /* 0x000fe80000004800 */
[----:B------:R-:W-:Y:S01]  /*80f0*/  STS [R55.X4+0x1c], R0 ;  /* 0x00001c0037007388 */ /* 0x000fe20000004800 */
[----:B------:R-:W-:-:S06]  /*8100*/  NOP ;  /* 0x0000000000007918 */ /* 0x000fcc0000000000 */
[----:B------:R-:W-:Y:S01]  /*8110*/  LDS R17, [R65] ;  /* 0x0000000041117984 */ /* 0x000fe20000000800 */
[----:B------:R-:W-:-:S03]  /*8120*/  FSETP.GTU.FTZ.AND P0, PT, R20, 20, PT ;  /* 0x41a000001400780b */ /* 0x000fc60003f1c000 */
        /* <DEDUP_REMOVED lines=9> */
[----:B------:R-:W-:-:S02]  /*81c0*/  FSETP.GTU.FTZ.AND P1, PT, R15, 20, PT ;  /* 0x41a000000f00780b */ /* 0x000fc40003f3c000 */
[----:B------:R-:W-:Y:S01]  /*81d0*/  FSETP.GTU.FTZ.AND P2, PT, R18, 20, PT ;  /* 0x41a000001200780b */ /* 0x000fe20003f5c000 */
[----:B------:R-:W-:Y:S02]  /*81e0*/  @!P0 FMUL.FTZ R13, R20, -1.4426950216293334961 ;  /* 0xbfb8aa3b140d8820 */ /* 0x000fe40000410000 */
[--C-:B-1----:R-:W-:Y:S02]  /*81f0*/  FADD.FTZ R12, R12, R87.reuse ;  /* 0x000000570c0c7221 */ /* 0x102fe40000010000 */
[----:B------:R-:W-:Y:S02]  /*8200*/  FADD.FTZ R14, R14, R87 ;  /* 0x000000570e0e7221 */ /* 0x000fe40000010000 */
[----:B------:R-:W0:Y:S01]  /*8210*/  @!P0 MUFU.EX2 R13, R13 ;  /* 0x0000000d000d8308 */ /* 0x000e220000000800 */
[----:B------:R-:W-:-:S03]  /*8220*/  FSETP.GTU.FTZ.AND P3, PT, R12, 20, PT ;  /* 0x41a000000c00780b */ /* 0x000fc60003f7c000 */
[----:B------:R-:W-:Y:S02]  /*8230*/  @!P1 FMUL.FTZ R15, R15, -1.4426950216293334961 ;  /* 0xbfb8aa3b0f0f9820 */ /* 0x000fe40000410000 */
[----:B------:R-:W-:Y:S01]  /*8240*/  @!P2 FMUL.FTZ R7, R18, -1.4426950216293334961 ;  /* 0xbfb8aa3b1207a820 */ /* 0x000fe20000410000 */
[----:B------:R-:W-:Y:S01]  /*8250*/  FSETP.GTU.FTZ.AND P4, PT, R14, 20, PT ;  /* 0x41a000000e00780b */ /* 0x000fe20003f9c000 */
[----:B--2---:R-:W-:Y:S02]  /*8260*/  FADD.FTZ R18, R4, R87 ;  /* 0x0000005704127221 */ /* 0x004fe40000010000 */
[----:B------:R-:W1:Y:S03]  /*8270*/  @!P1 MUFU.EX2 R15, R15 ;  /* 0x0000000f000f9308 */ /* 0x000e660000000800 */
[----:B------:R-:W-:Y:S01]  /*8280*/  FSETP.GTU.FTZ.AND P5, PT, R18, 20, PT ;  /* 0x41a000001200780b */ /* 0x000fe20003fbc000 */
[----:B------:R-:W2:Y:S01]  /*8290*/  LDS R0, [0x420] ;  /* 0x00042000ff007984 */ /* 0x000ea20000000800 */
[----:B------:R-:W-:-:S02]  /*82a0*/  @!P3 FMUL.FTZ R4, R12, -1.4426950216293334961 ;  /* 0xbfb8aa3b0c04b820 */ /* 0x000fc40000410000 */
[----:B0-----:R-:W-:Y:S01]  /*82b0*/  @!P0 FADD.FTZ R13, R13, 1 ;  /* 0x3f8000000d0d8421 */ /* 0x001fe20000010000 */
[----:B------:R-:W0:Y:S02]  /*82c0*/  @!P2 MUFU.EX2 R7, R7 ;  /* 0x000000070007a308 */ /* 0x000e240000000800 */
[----:B------:R-:W-:-:S06]  /*82d0*/  @!P4 FMUL.FTZ R5, R14, -1.4426950216293334961 ;  /* 0xbfb8aa3b0e05c820 */ /* 0x000fcc0000410000 */
[----:B------:R3:W4:Y:S01]  /*82e0*/  @!P3 MUFU.EX2 R12, R4 ;  /* 0x00000004000cb308 */ /* 0x0007220000000800 */
[----:B-1----:R-:W-:-:S07]  /*82f0*/  @!P1 FADD.FTZ R15, R15, 1 ;  /* 0x3f8000000f0f9421 */ /* 0x002fce0000010000 */
[----:B------:R-:W1:Y:S01]  /*8300*/  @!P4 MUFU.EX2 R14, R5 ;  /* 0x00000005000ec308 */ /* 0x000e620000000800 */
[----:B---3--:R-:W-:-:S07]  /*8310*/  @!P5 FMUL.FTZ R4, R18, -1.4426950216293334961 ;  /* 0xbfb8aa3b1204d820 */ /* 0x008fce0000410000 */
[----:B------:R-:W3:Y:S08]  /*8320*/  @!P0 MUFU.RCP R13, R13 ;  /* 0x0000000d000d8308 */ /* 0x000ef00000001000 */
[----:B------:R5:W-:Y:S08]  /*8330*/  @!P5 MUFU.EX2 R6, R4 ;  /* 0x000000040006d308 */ /* 0x000bf00000000800 */
[----:B------:R1:W2:Y:S01]  /*8340*/  @!P1 MUFU.RCP R16, R15 ;  /* 0x0000000f00109308 */ /* 0x0002a20000001000 */
[----:B-----5:R-:W-:-:S05]  /*8350*/  IMAD.WIDE.U32 R4, R86, c[0x0][0x2d8], RZ ;  /* 0x0000b60056047a25 */ /* 0x020fca00078e00ff */
[----:B------:R-:W-:Y:S01]  /*8360*/  IADD3 R5, R5, R43, RZ ;  /* 0x0000002b05057210 */ /* 0x000fe20007ffe0ff */
[----:B0-----:R-:W-:Y:S02]  /*8370*/  @!P2 FADD.FTZ R7, R7, 1 ;  /* 0x3f8000000707a421 */ /* 0x001fe40000010000 */
[----:B----4-:R-:W-:Y:S02]  /*8380*/  @!P3 FADD.FTZ R12, R12, 1 ;  /* 0x3f8000000c0cb421 */ /* 0x010fe40000010000 */
[----:B-1----:R-:W-:Y:S02]  /*8390*/  IMAD R15, R89, c[0x0][0x2e0], RZ ;  /* 0x0000b800590f7a24 */ /* 0x002fe400078e02ff */
[----:B------:R-:W-:-:S04]  /*83a0*/  IMAD.WIDE.U32 R4, R90, c[0x0][0x2e0], R4 ;  /* 0x0000b8005a047a25 */ /* 0x000fc800078e0004 */
[----:B------:R-:W-:Y:S01]  /*83b0*/  @!P4 FADD.FTZ R14, R14, 1 ;  /* 0x3f8000000e0ec421 */ /* 0x000fe20000010000 */
[----:B------:R-:W0:Y:S01]  /*83c0*/  @!P2 MUFU.RCP R7, R7 ;  /* 0x000000070007a308 */ /* 0x000e220000001000 */
[----:B---3--:R-:W-:Y:S01]  /*83d0*/  @!P0 FMUL.FTZ R34, R34, R13 ;  /* 0x0000000d22228220 */ /* 0x008fe20000410000 */
[----:B------:R-:W-:Y:S01]  /*83e0*/  IADD3 R13, P0, R45, R4, RZ ;  /* 0x000000042d0d7210 */ /* 0x000fe20007f1e0ff */
[----:B------:R-:W-:Y:S02]  /*83f0*/  IMAD R15, R90, c[0x0][0x2e4], R15 ;  /* 0x0000b9005a0f7a24 */ /* 0x000fe400078e020f */
[----:B--2---:R-:W-:Y:S01]  /*8400*/  @!P1 FMUL.FTZ R35, R35, R16 ;  /* 0x0000001023239220 */ /* 0x004fe20000410000 */
[----:B------:R-:W-:Y:S01]  /*8410*/  SHF.R.S32.HI R16, RZ, 0x1f, R67 ;  /* 0x0000001fff107819 */ /* 0x000fe20000011443 */
[----:B------:R-:W-:Y:S01]  /*8420*/  @!P5 FADD.FTZ R6, R6, 1 ;  /* 0x3f8000000606d421 */ /* 0x000fe20000010000 */
[----:B------:R-:W1:Y:S01]  /*8430*/  @!P3 MUFU.RCP R12, R12 ;  /* 0x0000000c000cb308 */ /* 0x000e620000001000 */
[----:B------:R-:W-:-:S07]  /*8440*/  IADD3.X R18, R47, R15, R5, P0, !PT ;  /* 0x0000000f2f127210 */ /* 0x000fce00007fe405 */
[----:B------:R2:W3:Y:S02]  /*8450*/  @!P4 MUFU.RCP R41, R14 ;  /* 0x0000000e0029c308 */ /* 0x0004e40000001000 */
[----:B--2---:R-:W-:-:S06]  /*8460*/  LEA R14, P1, R67, c[0x0][0x330], 0x2 ;  /* 0x0000cc00430e7a11 */ /* 0x004fcc00078210ff */
[----:B------:R2:W4:Y:S01]  /*8470*/  @!P5 MUFU.RCP R4, R6 ;  /* 0x000000060004d308 */ /* 0x0005220000001000 */
[C---:B------:R-:W-:Y:S02]  /*8480*/  LEA.HI.X R5, R67.reuse, c[0x0][0x334], R16, 0x2, P1 ;  /* 0x0000cd0043057a11 */ /* 0x040fe400008f1410 */
[----:B------:R-:W-:Y:S01]  /*8490*/  ISETP.GE.AND P1, PT, R67, R0, PT ;  /* 0x000000004300720c */ /* 0x000fe20003f26270 */
[----:B0-----:R-:W-:Y:S02]  /*84a0*/  @!P2 FMUL.FTZ R36, R36, R7 ;  /* 0x000000072424a220 */ /* 0x001fe40000410000 */
[----:B-1----:R-:W-:Y:S01]  /*84b0*/  @!P3 FMUL.FTZ R37, R37, R12 ;  /* 0x0000000c2525b220 */ /* 0x002fe20000410000 */
[----:B------:R-:W-:Y:S02]  /*84c0*/  LEA R14, P3, R13, R14, 0x2 ;  /* 0x0000000e0d0e7211 */ /* 0x000fe400078610ff */
[----:B--2---:R-:W-:Y:S01]  /*84d0*/  IADD3 R6, P2, R67, R66, RZ ;  /* 0x0000004243067210 */ /* 0x004fe20007f5e0ff */
[----:B---3--:R-:W-:Y:S01]  /*84e0*/  @!P4 FMUL.FTZ R38, R38, R41 ;  /* 0x000000292626c220 */ /* 0x008fe20000410000 */
[----:B------:R-:W-:-:S02]  /*84f0*/  ISETP.GE.AND P0, PT, R51, R0, PT ;  /* 0x000000003300720c */ /* 0x000fc40003f06270 */
[----:B------:R-:W-:Y:S01]  /*8500*/  LEA.HI.X R15, R13, R5, R18, 0x2, P3 ;  /* 0x000000050d0f7211 */ /* 0x000fe200018f1412 */
[----:B----4-:R-:W-:Y:S01]  /*8510*/  @!P5 FMUL.FTZ R31, R31, R4 ;  /* 0x000000041f1fd220 */ /* 0x010fe20000410000 */
        /* <DEDUP_REMOVED lines=11> */
.L_x_11995:
[----:B------:R-:W-:Y:S05]  /*85d0*/  BSYNC B0 ;  /* 0x0000000000007941 */ /* 0x000fea0003800000 */
.L_x_11994:
[----:B------:R1:W-:Y:S01]  /*85e0*/  @!P0 STG.E [R14.64+-0x300], R21 ;  /* 0xfffd00150e008986 */ /* 0x0003e2000c10190a */
        /* <DEDUP_REMOVED lines=59> */
.L_x_11997:
[----:B------:R-:W-:Y:S05]  /*89a0*/  BSYNC B0 ;  /* 0x0000000000007941 */ /* 0x000fea0003800000 */
.L_x_11996:
        /* <DEDUP_REMOVED lines=38> */
.L_x_11929:
        /* <DEDUP_REMOVED lines=15> */
[----:B0-----:R-:W0:Y:S02]  /*8d00*/  SHFL.DOWN P1, R5, R2, 0x8, 0x1f ;  /* 0x09001f0002057f89 */ /* 0x001e240000020000 */
        /* <DEDUP_REMOVED lines=8> */
.L_x_12000:
[----:B0-----:R-:W-:Y:S05]  /*8d90*/  BSYNC B0 ;  /* 0x0000000000007941 */ /* 0x001fea0003800000 */
.L_x_11999:
[----:B------:R-:W-:Y:S01]  /*8da0*/  BSSY B0, `(.L_x_12001) ;  /* 0x0000018000007945 */ /* 0x000fe20003800000 */
[----:B------:R-:W-:Y:S05]  /*8db0*/  @!P0 BRA `(.L_x_12002) ;  /* 0x0000015000008947 */ /* 0x000fea0003800000 */
[----:B------:R-:W-:Y:S06]  /*8dc0*/  BAR.SYNC.DEFER_BLOCKING 0x0 ;  /* 0x0000000000007b1d */ /* 0x000fec0000010000 */
[----:B------:R-:W1:Y:S04]  /*8dd0*/  SHFL.DOWN P0, R3, R82, 0x1, 0x1f ;  /* 0x08201f0052037f89 */ /* 0x000e680000000000 */
        /* <DEDUP_REMOVED lines=19> */
.L_x_12002:
[----:B------:R-:W1:Y:S02]  /*8f10*/  S2R R9, SR_TID.X ;  /* 0x0000000000097919 */ /* 0x000e640000002100 */
.L_x_12003:
[----:B0-----:R-:W-:Y:S05]  /*8f20*/  BSYNC B0 ;  /* 0x0000000000007941 */ /* 0x001fea0003800000 */
.L_x_12001:
[----:B-1----:R-:W-:-:S13]  /*8f30*/  ISETP.GE.AND P0, PT, R9, c[0x0][0x16c], PT ;  /* 0x00005b0009007a0c */ /* 0x002fda0003f06270 */
[----:B------:R-:W-:Y:S05]  /*8f40*/  @P0 EXIT ;  /* 0x000000000000094d */ /* 0x000fea0003800000 */
[----:B------:R-:W-:Y:S02]  /*8f50*/  IMAD R89, R89, c[0x0][0x288], RZ ;  /* 0x0000a20059597a24 */ /* 0x000fe400078e02ff */
[----:B------:R-:W-:-:S04]  /*8f60*/  IMAD.WIDE.U32 R4, R90, c[0x0][0x288], RZ ;  /* 0x0000a2005a047a25 */ /* 0x000fc800078e00ff */
[----:B------:R-:W-:-:S05]  /*8f70*/  IMAD R13, R90, c[0x0][0x28c], R89 ;  /* 0x0000a3005a0d7a24 */ /* 0x000fca00078e0259 */
[----:B------:R-:W-:Y:S02]  /*8f80*/  IADD3 R13, R5, R13, RZ ;  /* 0x0000000d050d7210 */ /* 0x000fe40007ffe0ff */
.L_x_12004:
        /* <DEDUP_REMOVED lines=17> */
.L_x_12005:
        /* <DEDUP_REMOVED lines=14> */
.L_x_14737:


//--------------------- .text._Z25selective_scan_bwd_kernelI32Selective_Scan_bwd_kernel_traitsILi32ELi8ELb0ELb1ELb1ELb1ELb1EfN3c107complexIfEEEEv12SSMParamsBwd --------------------------
	.section	.text._Z25selective_scan_bwd_kernelI32Selective_Scan_bwd_kernel_traitsILi32ELi8ELb0ELb1ELb1ELb1ELb1EfN3c107complexIfEEEEv12SSMParamsBwd,"ax",@progbits
	.sectioninfo	@"SHI_REGISTERS=232"
	.align	128
        .global         _Z25selective_scan_bwd_kernelI32Selective_Scan_bwd_kernel_traitsILi32ELi8ELb0ELb1ELb1ELb1ELb1EfN3c107complexIfEEEEv12SSMParamsBwd
        .type           _Z25selective_scan_bwd_kernelI32Selective_Scan_bwd_kernel_traitsILi32ELi8ELb0ELb1ELb1ELb1ELb1EfN3c107complexIfEEEEv12SSMParamsBwd,@function
        .size           _Z25selective_scan_bwd_kernelI32Selective_Scan_bwd_kernel_traitsILi32ELi8ELb0ELb1ELb1ELb1ELb1EfN3c107complexIfEEEEv12SSMParamsBwd,(.L_x_14738 - _Z25selective_scan_bwd_kernelI32Selective_Scan_bwd_kernel_traitsILi32ELi8ELb0ELb1ELb1ELb1ELb1EfN3c107complexIfEEEEv12SSMParamsBwd)
        .other          _Z25selective_scan_bwd_kernelI32Selective_Scan_bwd_kernel_traitsILi32ELi8ELb0ELb1ELb1ELb1ELb1EfN3c107complexIfEEEEv12SSMParamsBwd,@"STO_CUDA_ENTRY STV_DEFAULT"
_Z25selective_scan_bwd_kernelI32Selective_Scan_bwd_kernel_traitsILi32ELi8ELb0ELb1ELb1ELb1ELb1EfN3c107complexIfEEEEv12SSMParamsBwd:
.text._Z25selective_scan_bwd_kernelI32Selective_Scan_bwd_kernel_traitsILi32ELi8ELb0ELb1ELb1ELb1ELb1EfN3c107complexIfEEEEv12SSMParamsBwd:
        /* <DEDUP_REMOVED lines=8> */
[----:B------:R-:W-:Y:S01]  /*0080*/  ISETP.NE.AND.EX P0, PT, RZ, c[0x0][0x23c], PT, P0 ;  /* 0x00008f00ff007a0c */ /* 0x000fe20003f05300 */
[----:B------:R-:W2:Y:S01]  /*0090*/  S2R R77, SR_CTAID.X ;  /* 0x00000000004d7919 */ /* 0x000ea20000002500 */
[----:B------:R-:W-:-:S03]  /*00a0*/  ISETP.NE.AND.EX P1, PT, RZ, c[0x0][0x254], PT, P1 ;  /* 0x00009500ff007a0c */ /* 0x000fc60003f25310 */
        /* <DEDUP_REMOVED lines=70> */
[C---:B------:R-:W-:Y:S01]  /*0510*/  IMAD R2, R144.reuse, c[0x0][0x1c8], RZ ;  /* 0x0000720090027a24 */ /* 0x040fe200078e02ff */
        /* <DEDUP_REMOVED lines=15> */
[----:B------:R-:W-:Y:S02]  /*0610*/  ISETP.NE.U32.AND P1, PT, RZ, c[0x0][0x328], PT ;  /* 0x0000ca00ff007a0c */ /* 0x000fe40003f25070 */
        /* <DEDUP_REMOVED lines=9> */
[C---:B------:R-:W-:Y:S01]  /*06b0*/  IADD3.X R5, R0.reuse, R5, RZ, P5, !PT ;  /* 0x0000000500057210 */ /* 0x040fe20002ffe4ff */
[----:B------:R-:W-:Y:S01]  /*06c0*/  CS2R R16, SRZ ;  /* 0x0000000000107805 */ /* 0x000fe2000001ff00 */
[----:B------:R-:W-:Y:S01]  /*06d0*/  IADD3.X R2, R0, R7, RZ, P4, !PT ;  /* 0x0000000700027210 */ /* 0x000fe200027fe4ff */
[----:B------:R-:W-:Y:S01]  /*06e0*/  @P0 IMAD R0, R77, c[0x0][0x164], R81 ;  /* 0x000059004d000a24 */ /* 0x000fe200078e0251 */
[----:B------:R-:W-:-:S02]  /*06f0*/  LEA R64, P5, R62, c[0x0][0x228], 0x2 ;  /* 0x00008a003e407a11 */ /* 0x000fc400078a10ff */
[----:B------:R-:W-:Y:S01]  /*0700*/  @P0 MOV R19, 0x10 ;  /* 0x0000001000130802 */ /* 0x000fe20000000f00 */
[----:B------:R-:W-:Y:S01]  /*0710*/  @P0 IMAD R0, R0, c[0x0][0x174], RZ ;  /* 0x00005d0000000a24 */ /* 0x000fe200078e02ff */
[----:B------:R-:W-:Y:S02]  /*0720*/  LEA.HI.X R62, R62, c[0x0][0x22c], R5, 0x2, P5 ;  /* 0x00008b003e3e7a11 */ /* 0x000fe400028f1405 */
[----:B------:R-:W-:Y:S01]  /*0730*/  LEA R61, P6, R3, c[0x0][0x230], 0x2 ;  /* 0x00008c00033d7a11 */ /* 0x000fe200078c10ff */
[----:B------:R-:W-:Y:S01]  /*0740*/  @P0 IMAD R0, R0, c[0x0][0x16c], RZ ;  /* 0x00005b0000000a24 */ /* 0x000fe200078e02ff */
[C---:B------:R-:W-:Y:S02]  /*0750*/  @P1 LEA R16, P4, R81.reuse, c[0x0][0x328], 0x2 ;  /* 0x0000ca0051101a11 */ /* 0x040fe400078810ff */
[----:B------:R-:W-:Y:S01]  /*0760*/  @P2 LEA R14, P5, R81, c[0x0][0x348], 0x2 ;  /* 0x0000d200510e2a11 */ /* 0x000fe200078a10ff */
[----:B------:R-:W-:Y:S01]  /*0770*/  @P0 IMAD.WIDE R18, R0, R19, c[0x0][0x260] ;  /* 0x0000980000120625 */ /* 0x000fe200078e0213 */
[----:B------:R-:W-:Y:S01]  /*0780*/  LEA.HI.X R59, R3, c[0x0][0x234], R2, 0x2, P6 ;  /* 0x00008d00033b7a11 */ /* 0x000fe200030f1402 */
[----:B------:R-:W-:Y:S01]  /*0790*/  @!P0 CS2R R18, SRZ ;  /* 0x0000000000128805 */ /* 0x000fe2000001ff00 */
        /* <DEDUP_REMOVED lines=8> */
[C---:B0-----:R-:W-:Y:S02]  /*0820*/  SHF.L.U32 R63, R70.reuse, 0x3, RZ ;  /* 0x00000003463f7819 */ /* 0x041fe400000006ff */
[----:B------:R-:W-:-:S02]  /*0830*/  LOP3.LUT R142, R70, 0x1f, RZ, 0xc0, !PT ;  /* 0x0000001f468e7812 */ /* 0x000fc400078ec0ff */
[----:B------:R-:W-:-:S04]  /*0840*/  LOP3.LUT R63, R63, 0xffffff00, RZ, 0xc0, !PT ;  /* 0xffffff003f3f7812 */ /* 0x000fc800078ec0ff */
[----:B------:R-:W-:-:S04]  /*0850*/  LOP3.LUT R60, R63, 0x1f, R70, 0xf8, !PT ;  /* 0x0000001f3f3c7812 */ /* 0x000fc800078ef846 */
[----:B-1----:R-:W-:Y:S02]  /*0860*/  SHF.R.S32.HI R57, RZ, 0x1f, R60 ;  /* 0x0000001fff397819 */ /* 0x002fe4000001143c */
.L_x_12080:
[----:B------:R-:W-:Y:S01]  /*0870*/  IADD3 R140, -R58, c[0x0][0x174], RZ ;  /* 0x00005d003a8c7a10 */ /* 0x000fe20007ffe1ff */
[----:B------:R-:W-:Y:S01]  /*0880*/  BAR.SYNC.DEFER_BLOCKING 0x0 ;  /* 0x0000000000007b1d */ /* 0x000fe20000010000 */
[----:B------:R-:W-:Y:S01]  /*0890*/  LOP3.LUT R25, R60, 0x20, RZ, 0xfc, !PT ;  /* 0x000000203c197812 */ /* 0x000fe200078efcff */
[----:B------:R-:W-:Y:S01]  /*08a0*/  HFMA2.MMA R0, -RZ, RZ, 0, 0 ;  /* 0x00000000ff007435 */ /* 0x000fe200000001ff */
[----:B------:R-:W-:Y:S01]  /*08b0*/  LEA R12, R140, 0xffffff00, 0x8 ;  /* 0xffffff008c0c7811 */ /* 0x000fe200078e40ff */
[----:B------:R-:W-:Y:S01]  /*08c0*/  CS2R R4, SRZ ;  /* 0x0000000000047805 */ /* 0x000fe2000001ff00 */
[----:B------:R-:W-:Y:S02]  /*08d0*/  LOP3.LUT R27, R60, 0x40, RZ, 0xfc, !PT ;  /* 0x000000403c1b7812 */ /* 0x000fe400078efcff */
[----:B------:R-:W-:Y:S02]  /*08e0*/  IADD3 R56, -R12, c[0x0][0x168], RZ ;  /* 0x00005a000c387a10 */ /* 0x000fe40007ffe1ff */
[----:B--2---:R-:W-:-:S02]  /*08f0*/  LEA R2, P3, R60, R73, 0x2 ;  /* 0x000000493c027211 */ /* 0x004fc400078610ff */
[CC--:B------:R-:W-:Y:S02]  /*0900*/  ISETP.GE.AND P0, PT, R60.reuse, R56.reuse, PT ;  /* 0x000000383c00720c */ /* 0x0c0fe40003f06270 */
[-C--:B------:R-:W-:Y:S02]  /*0910*/  ISETP.GE.AND P1, PT, R25, R56.reuse, PT ;  /* 0x000000381900720c */ /* 0x080fe40003f26270 */
[----:B------:R-:W-:Y:S02]  /*0920*/  ISETP.GE.AND P2, PT, R27, R56, PT ;  /* 0x000000381b00720c */ /* 0x000fe40003f46270 */
[C---:B------:R-:W-:Y:S02]  /*0930*/  LEA.HI.X R3, R60.reuse, R66, R57, 0x2, P3 ;  /* 0x000000423c037211 */ /* 0x040fe400018f1439 */
[C---:B------:R-:W-:Y:S02]  /*0940*/  LOP3.LUT R83, R60.reuse, 0x60, RZ, 0xfc, !PT ;  /* 0x000000603c537812 */ /* 0x040fe400078efcff */
[----:B------:R-:W-:-:S02]  /*0950*/  LOP3.LUT R85, R60, 0x80, RZ, 0xfc, !PT ;  /* 0x000000803c557812 */ /* 0x000fc400078efcff */
[C---:B------:R-:W-:Y:S01]  /*0960*/  LOP3.LUT R87, R60.reuse, 0xa0, RZ, 0xfc, !PT ;  /* 0x000000a03c577812 */ /* 0x040fe200078efcff */
[----:B0-----:R0:W2:Y:S01]  /*0970*/  @!P0 LDG.E R0, [R2.64] ;  /* 0x0000000a02008981 */ /* 0x0010a2000c1e1900 */
[C---:B------:R-:W-:Y:S02]  /*0980*/  LOP3.LUT R21, R60.reuse, 0xc0, RZ, 0xfc, !PT ;  /* 0x000000c03c157812 */ /* 0x040fe400078efcff */
[-C--:B------:R-:W-:Y:S01]  /*0990*/  ISETP.GE.AND P0, PT, R83, R56.reuse, PT ;  /* 0x000000385300720c */ /* 0x080fe20003f06270 */
[----:B------:R0:W3:Y:S01]  /*09a0*/  @!P1 LDG.E R5, [R2.64+0x80] ;  /* 0x0000800a02059981 */ /* 0x0000e2000c1e1900 */
[----:B------:R-:W-:Y:S02]  /*09b0*/  LOP3.LUT R23, R60, 0xe0, RZ, 0xfc, !PT ;  /* 0x000000e03c177812 */ /* 0x000fe400078efcff */
[-C--:B------:R-:W-:Y:S01]  /*09c0*/  ISETP.GE.AND P1, PT, R85, R56.reuse, PT ;  /* 0x000000385500720c */ /* 0x080fe20003f26270 */
[----:B------:R0:W4:Y:S01]  /*09d0*/  @!P2 LDG.E R4, [R2.64+0x100] ;  /* 0x0001000a0204a981 */ /* 0x000122000c1e1900 */
[-C--:B------:R-:W-:Y:S01]  /*09e0*/  ISETP.GE.AND P2, PT, R87, R56.reuse, PT ;  /* 0x000000385700720c */ /* 0x080fe20003f46270 */
[----:B-1----:R-:W-:Y:S01]  /*09f0*/  CS2R R6, SRZ ;  /* 0x0000000000067805 */ /* 0x002fe2000001ff00 */
[-C--:B------:R-:W-:Y:S01]  /*0a00*/  ISETP.GE.AND P3, PT, R21, R56.reuse, PT ;  /* 0x000000381500720c */ /* 0x080fe20003f66270 */
[----:B------:R-:W-:Y:S01]  /*0a10*/  CS2R R8, SRZ ;  /* 0x0000000000087805 */ /* 0x000fe2000001ff00 */
[----:B------:R-:W-:-:S02]  /*0a20*/  ISETP.GE.AND P4, PT, R23, R56, PT ;  /* 0x000000381700720c */ /* 0x000fc40003f86270 */
        /* <DEDUP_REMOVED lines=24> */
[----:B------:R-:W-:Y:S01]  /*0bb0*/  LEA.HI.SX32 R33, R33, R68, 0x1b ;  /* 0x0000004421217211 */ /* 0x000fe200078fdaff */
[----:B------:R-:W-:Y:S01]  /*0bc0*/  CS2R R2, SRZ ;  /* 0x0000000000027805 */ /* 0x000fe2000001ff00 */
[----:B------:R-:W-:-:S02]  /*0bd0*/  SHF.L.U32 R51, R11, 0x2, RZ ;  /* 0x000000020b337819 */ /* 0x000fc400000006ff */
[----:B------:R-:W-:Y:S02]  /*0be0*/  SHF.L.U32 R50, R29, 0x2, RZ ;  /* 0x000000021d327819 */ /* 0x000fe400000006ff */
[----:B------:R-:W-:Y:S02]  /*0bf0*/  SHF.L.U32 R42, R68, 0x3, RZ ;  /* 0x00000003442a7819 */ /* 0x000fe400000006ff */
[----:B------:R-:W-:Y:S02]  /*0c00*/  SHF.L.U32 R49, R31, 0x2, RZ ;  /* 0x000000021f317819 */ /* 0x000fe400000006ff */
[----:B------:R-:W-:Y:S02]  /*0c10*/  SHF.L.U32 R48, R33, 0x2, RZ ;  /* 0x0000000221307819 */ /* 0x000fe400000006ff */
[----:B------:R-:W-:Y:S02]  /*0c20*/  LEA.HI.SX32 R42, R42, R42, 0x1b ;  /* 0x0000002a2a2a7211 */ /* 0x000fe400078fdaff */
[----:B------:R-:W-:-:S02]  /*0c30*/  SHF.L.U32 R44, R60, 0x2, RZ ;  /* 0x000000023c2c7819 */ /* 0x000fc400000006ff */
[C---:B------:R-:W-:Y:S02]  /*0c40*/  ISETP.GE.AND P6, PT, R60.reuse, R56, PT ;  /* 0x000000383c00720c */ /* 0x040fe40003fc6270 */
[----:B------:R-:W-:Y:S02]  /*0c50*/  SHF.L.U64.HI R46, R60, 0x2, R57 ;  /* 0x000000023c2e7819 */ /* 0x000fe40000010239 */
[----:B------:R-:W-:Y:S02]  /*0c60*/  IADD3 R10, P0, R71, R44, RZ ;  /* 0x0000002c470a7210 */ /* 0x000fe40007f1e0ff */
[----:B------:R-:W-:Y:S02]  /*0c70*/  ISETP.GE.AND P2, PT, R83, R56, PT ;  /* 0x000000385300720c */ /* 0x000fe40003f46270 */
[----:B------:R-:W-:Y:S02]  /*0c80*/  IADD3.X R11, R69, R46, RZ, P0, !PT ;  /* 0x0000002e450b7210 */ /* 0x000fe400007fe4ff */
[----:B------:R-:W-:-:S02]  /*0c90*/  ISETP.GE.AND P0, PT, R25, R56, PT ;  /* 0x000000381900720c */ /* 0x000fc40003f06270 */
[-C--:B------:R-:W-:Y:S02]  /*0ca0*/  ISETP.GE.AND P3, PT, R85, R56.reuse, PT ;  /* 0x000000385500720c */ /* 0x080fe40003f66270 */
[-C--:B------:R-:W-:Y:S02]  /*0cb0*/  ISETP.GE.AND P4, PT, R87, R56.reuse, PT ;  /* 0x000000385700720c */ /* 0x080fe40003f86270 */
[----:B------:R-:W-:Y:S01]  /*0cc0*/  ISETP.GE.AND P5, PT, R21, R56, PT ;  /* 0x000000381500720c */ /* 0x000fe20003fa6270 */
[----:B--2---:R0:W-:Y:S04]  /*0cd0*/  STS [R55], R0 ;  /* 0x0000000037007388 */ /* 0x0041e80000000800 */
[----:B---3--:R-:W-:Y:S04]  /*0ce0*/  STS [R54+0x80], R5 ;  /* 0x0000800536007388 */ /* 0x008fe80000000800 */
[----:B----4-:R1:W-:Y:S01]  /*0cf0*/  STS [R53+0x100], R4 ;  /* 0x0001000435007388 */ /* 0x0103e20000000800 */
[----:B0-----:R-:W-:-:S03]  /*0d00*/  HFMA2.MMA R0, -RZ, RZ, 0, 0 ;  /* 0x00000000ff007435 */ /* 0x001fc600000001ff */
[----:B------:R-:W-:Y:S01]  /*0d10*/  STS [R52+0x180], R7 ;  /* 0x0001800734007388 */ /* 0x000fe20000000800 */
[----:B-1----:R-:W-:-:S03]  /*0d20*/  CS2R R4, SRZ ;  /* 0x0000000000047805 */ /* 0x002fc6000001ff00 */
[----:B------:R0:W-:Y:S04]  /*0d30*/  STS [R51+0x200], R6 ;  /* 0x0002000633007388 */ /* 0x0001e80000000800 */
[----:B------:R-:W-:Y:S04]  /*0d40*/  STS [R50+0x280], R9 ;  /* 0x0002800932007388 */ /* 0x000fe80000000800 */
[----:B------:R1:W-:Y:S01]  /*0d50*/  STS [R49+0x300], R8 ;  /* 0x0003000831007388 */ /* 0x0003e20000000800 */
[----:B0-----:R-:W-:-:S03]  /*0d60*/  LEA R6, P1, R60, R67, 0x2 ;  /* 0x000000433c067211 */ /* 0x001fc600078210ff */
[----:B------:R0:W-:Y:S01]  /*0d70*/  STS [R48+0x380], R13 ;  /* 0x0003800d30007388 */ /* 0x0001e20000000800 */
[----:B------:R-:W-:-:S06]  /*0d80*/  NOP ;  /* 0x0000000000007918 */ /* 0x000fcc0000000000 */
[----:B------:R-:W-:Y:S01]  /*0d90*/  LDS R47, [R42.X4] ;  /* 0x000000002a2f7984 */ /* 0x000fe20000004800 */
[----:B------:R-:W-:Y:S01]  /*0da0*/  LEA.HI.X R7, R60, R65, R57, 0x2, P1 ;  /* 0x000000413c077211 */ /* 0x000fe200008f1439 */
[----:B-1----:R-:W-:Y:S01]  /*0db0*/  CS2R R8, SRZ ;  /* 0x0000000000087805 */ /* 0x002fe2000001ff00 */
[----:B------:R-:W-:Y:S01]  /*0dc0*/  ISETP.GE.AND P1, PT, R27, R56, PT ;  /* 0x000000381b00720c */ /* 0x000fe20003f26270 */
[----:B------:R-:W-:Y:S01]  /*0dd0*/  LDS R45, [R42.X4+0x4] ;  /* 0x000004002a2d7984 */ /* 0x000fe20000004800 */
[----:B0-----:R-:W-:-:S03]  /*0de0*/  MOV R13, RZ ;  /* 0x000000ff000d7202 */ /* 0x001fc60000000f00 */
[----:B------:R-:W-:Y:S04]  /*0df0*/  LDS R43, [R42.X4+0x8] ;  /* 0x000008002a2b7984 */ /* 0x000fe80000004800 */
[----:B------:R-:W-:Y:S04]  /*0e00*/  LDS R41, [R42.X4+0xc] ;  /* 0x00000c002a297984 */ /* 0x000fe80000004800 */
[----:B------:R-:W-:Y:S04]  /*0e10*/  LDS R39, [R42.X4+0x10] ;  /* 0x000010002a277984 */ /* 0x000fe80000004800 */
[----:B------:R-:W-:Y:S04]  /*0e20*/  LDS R37, [R42.X4+0x14] ;  /* 0x000014002a257984 */ /* 0x000fe80000004800 */
[----:B------:R-:W-:Y:S04]  /*0e30*/  LDS R35, [R42.X4+0x18] ;  /* 0x000018002a237984 */ /* 0x000fe80000004800 */
[----:B------:R-:W-:Y:S04]  /*0e40*/  LDS R33, [R42.X4+0x1c] ;  /* 0x00001c002a217984 */ /* 0x000fe80000004800 */
[----:B------:R-:W-:Y:S06]  /*0e50*/  BAR.SYNC.DEFER_BLOCKING 0x0 ;  /* 0x0000000000007b1d */ /* 0x000fec0000010000 */
[----:B------:R-:W2:Y:S01]  /*0e60*/  @!P6 LDG.E R0, [R10.64] ;  /* 0x0000000a0a00e981 */ /* 0x000ea2000c1e1900 */
[----:B------:R-:W-:-:S03]  /*0e70*/  ISETP.GE.AND P6, PT, R23, R56, PT ;  /* 0x000000381700720c */ /* 0x000fc60003fc6270 */
[----:B------:R-:W3:Y:S01]  /*0e80*/  @!P0 LDG.E R3, [R10.64+0x80] ;  /* 0x0000800a0a038981 */ /* 0x000ee2000c1e1900 */
[----:B------:R-:W-:-:S03]  /*0e90*/  P2R R22, PR, RZ, 0x1 ;  /* 0x00000001ff167803 */ /* 0x000fc60000000000 */
[----:B------:R-:W4:Y:S04]  /*0ea0*/  @!P1 LDG.E R2, [R10.64+0x100] ;  /* 0x0001000a0a029981 */ /* 0x000f28000c1e1900 */
[----:B------:R-:W4:Y:S04]  /*0eb0*/  @!P2 LDG.E R5, [R10.64+0x180] ;  /* 0x0001800a0a05a981 */ /* 0x000f28000c1e1900 */
[----:B------:R-:W4:Y:S04]  /*0ec0*/  @!P3 LDG.E R4, [R10.64+0x200] ;  /* 0x0002000a0a04b981 */ /* 0x000f28000c1e1900 */
[----:B------:R-:W4:Y:S04]  /*0ed0*/  @!P4 LDG.E R9, [R10.64+0x280] ;  /* 0x0002800a0a09c981 */ /* 0x000f28000c1e1900 */
[----:B------:R-:W4:Y:S04]  /*0ee0*/  @!P5 LDG.E R8, [R10.64+0x300] ;  /* 0x0003000a0a08d981 */ /* 0x000f28000c1e1900 */
[----:B------:R-:W4:Y:S01]  /*0ef0*/  @!P6 LDG.E R13, [R10.64+0x380] ;  /* 0x0003800a0a0de981 */ /* 0x000f22000c1e1900 */
[----:B------:R-:W-:Y:S01]  /*0f00*/  ISETP.GE.AND P0, PT, R60, R56, PT ;  /* 0x000000383c00720c */ /* 0x000fe20003f06270 */
[----:B------:R-:W-:-:S02]  /*0f10*/  HFMA2.MMA R20, -RZ, RZ, 0, 0 ;  /* 0x00000000ff147435 */ /* 0x000fc400000001ff */
[----:B------:R-:W-:Y:S02]  /*0f20*/  HFMA2.MMA R105, -RZ, RZ, 0, 0 ;  /* 0x00000000ff697435 */ /* 0x000fe400000001ff */
[----:B------:R-:W-:Y:S02]  /*0f30*/  HFMA2.MMA R107, -RZ, RZ, 0, 0 ;  /* 0x00000000ff6b7435 */ /* 0x000fe400000001ff */
[----:B------:R-:W-:Y:S01]  /*0f40*/  HFMA2.MMA R109, -RZ, RZ, 0, 0 ;  /* 0x00000000ff6d7435 */ /* 0x000fe200000001ff */
[----:B------:R-:W-:Y:S02]  /*0f50*/  MOV R26, RZ ;  /* 0x000000ff001a7202 */ /* 0x000fe40000000f00 */
[----:B------:R-:W-:Y:S02]  /*0f60*/  MOV R28, RZ ;  /* 0x000000ff001c7202 */ /* 0x000fe40000000f00 */
[----:B------:R-:W-:Y:S01]  /*0f70*/  MOV R111, RZ ;  /* 0x000000ff006f7202 */ /* 0x000fe20000000f00 */
[----:B--2---:R0:W-:Y:S04]  /*0f80*/  STS [R55], R0 ;  /* 0x0000000037007388 */ /* 0x0041e80000000800 */
[----:B---3--:R-:W-:Y:S04]  /*0f90*/  STS [R54+0x80], R3 ;  /* 0x0000800336007388 */ /* 0x008fe80000000800 */
[----:B----4-:R-:W-:Y:S04]  /*0fa0*/  STS [R53+0x100], R2 ;  /* 0x0001000235007388 */ /* 0x010fe80000000800 */
[----:B------:R-:W-:Y:S04]  /*0fb0*/  STS [R52+0x180], R5 ;  /* 0x0001800534007388 */ /* 0x000fe80000000800 */
[----:B------:R1:W-:Y:S04]  /*0fc0*/  STS [R51+0x200], R4 ;  /* 0x0002000433007388 */ /* 0x0003e80000000800 */
[----:B------:R-:W-:Y:S04]  /*0fd0*/  STS [R50+0x280], R9 ;  /* 0x0002800932007388 */ /* 0x000fe80000000800 */
[----:B------:R2:W-:Y:S04]  /*0fe0*/  STS [R49+0x300], R8 ;  /* 0x0003000831007388 */ /* 0x0005e80000000800 */
[----:B------:R3:W-:Y:S01]  /*0ff0*/  STS [R48+0x380], R13 ;  /* 0x0003800d30007388 */ /* 0x0007e20000000800 */
        /* <DEDUP_REMOVED lines=56> */
[----:B----4-:R-:W-:Y:S04]  /*1380*/  STS [R55], R20 ;  /* 0x0000001437007388 */ /* 0x010fe80000000800 */
[----:B------:R-:W-:Y:S04]  /*1390*/  STS [R54+0x80], R105 ;  /* 0x0000806936007388 */ /* 0x000fe80000000800 */
[----:B------:R-:W-:Y:S04]  /*13a0*/  STS [R53+0x100], R0 ;  /* 0x0001000035007388 */ /* 0x000fe80000000800 */
[----:B------:R-:W-:Y:S04]  /*13b0*/  STS [R52+0x180], R107 ;  /* 0x0001806b34007388 */ /* 0x000fe80000000800 */
[----:B------:R-:W-:Y:S04]  /*13c0*/  STS [R51+0x200], R26 ;  /* 0x0002001a33007388 */ /* 0x000fe80000000800 */
[----:B------:R0:W-:Y:S04]  /*13d0*/  STS [R50+0x280], R109 ;  /* 0x0002806d32007388 */ /* 0x0001e80000000800 */
[----:B------:R1:W-:Y:S04]  /*13e0*/  STS [R49+0x300], R28 ;  /* 0x0003001c31007388 */ /* 0x0003e80000000800 */
[----:B------:R2:W-:Y:S01]  /*13f0*/  STS [R48+0x380], R111 ;  /* 0x0003806f30007388 */ /* 0x0005e20000000800 */
        /* <DEDUP_REMOVED lines=67> */
.L_x_12008:
[----:B--234-:R-:W-:Y:S05]  /*1830*/  BSYNC B0 ;  /* 0x0000000000007941 */ /* 0x01cfea0003800000 */
.L_x_12007:
        /* <DEDUP_REMOVED lines=35> */
.L_x_12010:
[----:B------:R-:W-:Y:S05]  /*1a70*/  BSYNC B0 ;  /* 0x0000000000007941 */ /* 0x000fea0003800000 */
.L_x_12009:
        /* <DEDUP_REMOVED lines=35> */
.L_x_12012:
[----:B------:R-:W-:Y:S05]  /*1cb0*/  BSYNC B0 ;  /* 0x0000000000007941 */ /* 0x000fea0003800000 */
.L_x_12011:
        /* <DEDUP_REMOVED lines=33> */
.L_x_12014:
[----:B------:R-:W-:Y:S05]  /*1ed0*/  BSYNC B0 ;  /* 0x0000000000007941 */ /* 0x000fea0003800000 */
.L_x_12013:
        /* <DEDUP_REMOVED lines=33> */
.L_x_12016:
[----:B------:R-:W-:Y:S05]  /*20f0*/  BSYNC B0 ;  /* 0x0000000000007941 */ /* 0x000fea0003800000 */
.L_x_12015:
        /* <DEDUP_REMOVED lines=33> */
.L_x_12018:
[----:B------:R-:W-:Y:S05]  /*2310*/  BSYNC B0 ;  /* 0x0000000000007941 */ /* 0x000fea0003800000 */
.L_x_12017:
        /* <DEDUP_REMOVED lines=33> */
.L_x_12020:
[----:B------:R-:W-:Y:S05]  /*2530*/  BSYNC B0 ;  /* 0x0000000000007941 */ /* 0x000fea0003800000 */
.L_x_12019:
        /* <DEDUP_REMOVED lines=33> */
.L_x_12022:
[----:B------:R-:W-:Y:S05]  /*2750*/  BSYNC B0 ;  /* 0x0000000000007941 */ /* 0x000fea0003800000 */
.L_x_12021:
        /* <DEDUP_REMOVED lines=24> */
[----:B---3--:R-:W-:Y:S04]  /*28e0*/  STS [R55], R92 ;  /* 0x0000005c37007388 */ /* 0x008fe80000000800 */
[----:B--2---:R-:W-:Y:S04]  /*28f0*/  STS [R54+0x80], R89 ;  /* 0x0000805936007388 */ /* 0x004fe80000000800 */
[----:B----4-:R-:W-:Y:S04]  /*2900*/  STS [R53+0x100], R90 ;  /* 0x0001005a35007388 */ /* 0x010fe80000000800 */
[----:B-----5:R-:W-:Y:S04]  /*2910*/  STS [R52+0x180], R91 ;  /* 0x0001805b34007388 */ /* 0x020fe80000000800 */
        /* <DEDUP_REMOVED lines=61> */
[----:B-----5:R-:W-:Y:S04]  /*2cf0*/  STS [R55], R98 ;  /* 0x0000006237007388 */ /* 0x020fe80000000800 */
[----:B------:R-:W-:Y:S04]  /*2d00*/  STS [R54+0x80], R3 ;  /* 0x0000800336007388 */ /* 0x000fe80000000800 */
[----:B------:R-:W-:Y:S04]  /*2d10*/  STS [R53+0x100], R2 ;  /* 0x0001000235007388 */ /* 0x000fe80000000800 */
[----:B------:R-:W-:Y:S04]  /*2d20*/  STS [R52+0x180], R7 ;  /* 0x0001800734007388 */ /* 0x000fe80000000800 */
[----:B------:R0:W-:Y:S04]  /*2d30*/  STS [R51+0x200], R6 ;  /* 0x0002000633007388 */ /* 0x0001e80000000800 */
[----:B------:R-:W-:Y:S04]  /*2d40*/  STS [R50+0x280], R93 ;  /* 0x0002805d32007388 */ /* 0x000fe80000000800 */
[----:B------:R-:W-:Y:S04]  /*2d50*/  STS [R49+0x300], R100 ;  /* 0x0003006431007388 */ /* 0x000fe80000000800 */
[----:B------:R-:W-:Y:S01]  /*2d60*/  STS [R48+0x380], R99 ;  /* 0x0003806330007388 */ /* 0x000fe20000000800 */
        /* <DEDUP_REMOVED lines=96> */
.L_x_12024:
[----:B------:R-:W-:Y:S05]  /*3370*/  BSYNC B0 ;  /* 0x0000000000007941 */ /* 0x000fea0003800000 */
.L_x_12023:
        /* <DEDUP_REMOVED lines=93> */
.L_x_12027:
[----:B------:R-:W-:Y:S05]  /*3950*/  BSYNC B0 ;  /* 0x0000000000007941 */ /* 0x000fea0003800000 */
.L_x_12026:
        /* <DEDUP_REMOVED lines=9> */
.L_x_12025:
        /* <DEDUP_REMOVED lines=12> */
[----:B------:R-:W-:Y:S01]  /*3ab0*/  CS2R R94, SRZ ;  /* 0x00000000005e7805 */ /* 0x000fe2000001ff00 */
[----:B------:R-:W-:Y:S01]  /*3ac0*/  FFMA.FTZ R74, R41, R26, R74 ;  /* 0x0000001a294a7223 */ /* 0x000fe2000001004a */
[----:B------:R-:W-:Y:S01]  /*3ad0*/  MOV R107, RZ ;  /* 0x000000ff006b7202 */ /* 0x000fe20000000f00 */
[-C--:B------:R-:W-:Y:S01]  /*3ae0*/  FMUL.FTZ R121, R24, R79.reuse ;  /* 0x0000004f18797220 */ /* 0x080fe20000410000 */
[----:B------:R-:W-:Y:S01]  /*3af0*/  MOV R103, RZ ;  /* 0x000000ff00677202 */ /* 0x000fe20000000f00 */
[----:B------:R-:W-:Y:S01]  /*3b00*/  FFMA.FTZ R74, R39, R82, R74 ;  /* 0x00000052274a7223 */ /* 0x000fe2000001004a */
[----:B------:R-:W-:Y:S01]  /*3b10*/  MOV R99, RZ ;  /* 0x000000ff00637202 */ /* 0x000fe20000000f00 */
[----:B0-----:R-:W-:-:S02]  /*3b20*/  FMUL.FTZ R119, R26, R79 ;  /* 0x0000004f1a777220 */ /* 0x001fc40000410000 */
        /* <DEDUP_REMOVED lines=12> */
[C---:B------:R-:W-:Y:S01]  /*3bf0*/  LEA.HI R2, R91.reuse, R91, RZ, 0x1 ;  /* 0x0000005b5b027211 */ /* 0x040fe200078f08ff */
        /* <DEDUP_REMOVED lines=17> */
.L_x_12075:
[----:B------:R-:W-:Y:S01]  /*3d10*/  SHF.R.S32.HI R96, RZ, 0x1f, R84 ;  /* 0x0000001fff607819 */ /* 0x000fe20000011454 */
[----:B------:R-:W-:Y:S01]  /*3d20*/  CS2R R24, SRZ ;  /* 0x0000000000187805 */ /* 0x000fe2000001ff00 */
[----:B------:R-:W-:Y:S01]  /*3d30*/  IADD3 R2, R63, R60, RZ ;  /* 0x0000003c3f027210 */ /* 0x000fe20007ffe0ff */
[----:B------:R-:W-:Y:S01]  /*3d40*/  CS2R R126, SRZ ;  /* 0x00000000007e7805 */ /* 0x000fe2000001ff00 */
[----:B------:R-:W-:Y:S01]  /*3d50*/  IADD3 R56, -R12, c[0x0][0x168], RZ ;  /* 0x00005a000c387a10 */ /* 0x000fe20007ffe1ff */
[----:B------:R-:W-:Y:S01]  /*3d60*/  IMAD R5, R96, c[0x0][0x1a0], RZ ;  /* 0x0000680060057a24 */ /* 0x000fe200078e02ff */
[--C-:B------:R-:W-:Y:S01]  /*3d70*/  SHF.R.S32.HI R3, RZ, 0x1f, R2.reuse ;  /* 0x0000001fff037819 */ /* 0x100fe20000011402 */
[----:B------:R-:W-:Y:S01]  /*3d80*/  HFMA2.MMA R98, -RZ, RZ, 0, 0 ;  /* 0x00000000ff627435 */ /* 0x000fe200000001ff */
[----:B------:R-:W-:Y:S01]  /*3d90*/  SHF.L.U32 R141, R56, 0x1, RZ ;  /* 0x00000001388d7819 */ /* 0x000fe200000006ff */
[----:B------:R-:W-:Y:S01]  /*3da0*/  IMAD R7, R84, c[0x0][0x1a4], R5 ;  /* 0x0000690054077a24 */ /* 0x000fe200078e0205 */
[----:B------:R-:W-:Y:S01]  /*3db0*/  IADD3 R22, R2, 0x20, RZ ;  /* 0x0000002002167810 */ /* 0x000fe20007ffe0ff */
[----:B------:R-:W-:Y:S01]  /*3dc0*/  IMAD.WIDE.U32 R4, R84, c[0x0][0x1a0], R2 ;  /* 0x0000680054047a25 */ /* 0x000fe200078e0002 */
[C---:B------:R-:W-:Y:S01]  /*3dd0*/  IADD3 R23, R2.reuse, 0x40, RZ ;  /* 0x0000004002177810 */ /* 0x040fe20007ffe0ff */
[----:B------:R-:W-:Y:S01]  /*3de0*/  HFMA2.MMA R104, -RZ, RZ, 0, 0 ;  /* 0x00000000ff687435 */ /* 0x000fe200000001ff */
[----:B------:R-:W-:Y:S01]  /*3df0*/  IADD3 R27, R2, 0x60, RZ ;  /* 0x00000060021b7810 */ /* 0x000fe20007ffe0ff */
[----:B------:R-:W-:Y:S01]  /*3e00*/  HFMA2.MMA R110, -RZ, RZ, 0, 0 ;  /* 0x00000000ff6e7435 */ /* 0x000fe200000001ff */
[----:B------:R-:W-:Y:S01]  /*3e10*/  IADD3 R5, R5, R7, RZ ;  /* 0x0000000705057210 */ /* 0x000fe20007ffe0ff */
[----:B------:R-:W-:Y:S01]  /*3e20*/  HFMA2.MMA R116, -RZ, RZ, 0, 0 ;  /* 0x00000000ff747435 */ /* 0x000fe200000001ff */
[----:B------:R-:W-:-:S02]  /*3e30*/  LEA R6, P0, R4, R64, 0x2 ;  /* 0x0000004004067211 */ /* 0x000fc400078010ff */
[-C--:B------:R-:W-:Y:S02]  /*3e40*/  ISETP.GE.AND P1, PT, R22, R141.reuse, PT ;  /* 0x0000008d1600720c */ /* 0x080fe40003f26270 */
[----:B------:R-:W-:Y:S02]  /*3e50*/  LEA.HI.X R7, R4, R62, R5, 0x2, P0 ;  /* 0x0000003e04077211 */ /* 0x000fe400000f1405 */
[CC--:B------:R-:W-:Y:S02]  /*3e60*/  ISETP.GE.AND P0, PT, R2.reuse, R141.reuse, PT ;  /* 0x0000008d0200720c */ /* 0x0c0fe40003f06270 */
[-C--:B------:R-:W-:Y:S02]  /*3e70*/  ISETP.GE.AND P2, PT, R23, R141.reuse, PT ;  /* 0x0000008d1700720c */ /* 0x080fe40003f46270 */
[----:B------:R-:W-:Y:S02]  /*3e80*/  ISETP.GE.AND P3, PT, R27, R141, PT ;  /* 0x0000008d1b00720c */ /* 0x000fe40003f66270 */
[----:B------:R-:W-:-:S02]  /*3e90*/  IADD3 R100, R2, 0x80, RZ ;  /* 0x0000008002647810 */ /* 0x000fc40007ffe0ff */
[----:B------:R-:W-:Y:S01]  /*3ea0*/  MOV R26, RZ ;  /* 0x000000ff001a7202 */ /* 0x000fe20000000f00 */
[----:B0-----:R0:W2:Y:S01]  /*3eb0*/  @!P1 LDG.E R25, [R6.64+0x80] ;  /* 0x0000800a06199981 */ /* 0x0010a2000c1e1900 */
[C---:B------:R-:W-:Y:S02]  /*3ec0*/  IADD3 R102, R2.reuse, 0xa0, RZ ;  /* 0x000000a002667810 */ /* 0x040fe40007ffe0ff */
[C---:B------:R-:W-:Y:S01]  /*3ed0*/  IADD3 R106, R2.reuse, 0xc0, RZ ;  /* 0x000000c0026a7810 */ /* 0x040fe20007ffe0ff */
[----:B---3--:R0:W3:Y:S01]  /*3ee0*/  @!P0 LDG.E R24, [R6.64] ;  /* 0x0000000a06188981 */ /* 0x0080e2000c1e1900 */
        /* <DEDUP_REMOVED lines=13> */
[----:B------:R-:W-:Y:S02]  /*3fc0*/  MOV R131, RZ ;  /* 0x000000ff00837202 */ /* 0x000fe40000000f00 */
[C---:B------:R-:W-:Y:S01]  /*3fd0*/  IADD3 R120, R2.reuse, 0x140, RZ ;  /* 0x0000014002787810 */ /* 0x040fe20007ffe0ff */
[----:B------:R0:W4:Y:S01]  /*3fe0*/  @!P0 LDG.E R104, [R6.64+0x300] ;  /* 0x0003000a06688981 */ /* 0x000122000c1e1900 */
[C---:B------:R-:W-:Y:S02]  /*3ff0*/  IADD3 R122, R2.reuse, 0x160, RZ ;  /* 0x00000160027a7810 */ /* 0x040fe40007ffe0ff */
[----:B------:R-:W-:Y:S01]  /*4000*/  MOV R118, RZ ;  /* 0x000000ff00767202 */ /* 0x000fe20000000f00 */
[----:B------:R0:W4:Y:S01]  /*4010*/  @!P4 LDG.E R129, [R6.64+0x280] ;  /* 0x0002800a0681c981 */ /* 0x000122000c1e1900 */
[C---:B------:R-:W-:Y:S02]  /*4020*/  IADD3 R128, R2.reuse, 0x180, RZ ;  /* 0x0000018002807810 */ /* 0x040fe40007ffe0ff */
[----:B------:R-:W-:Y:S01]  /*4030*/  IADD3 R130, R2, 0x1a0, RZ ;  /* 0x000001a002827810 */ /* 0x000fe20007ffe0ff */
[----:B------:R0:W4:Y:S01]  /*4040*/  @!P1 LDG.E R131, [R6.64+0x380] ;  /* 0x0003800a06839981 */ /* 0x000122000c1e1900 */
[----:B------:R-:W-:-:S02]  /*4050*/  ISETP.GE.AND P5, PT, R120, R141, PT ;  /* 0x0000008d7800720c */ /* 0x000fc40003fa6270 */
[C---:B------:R-:W-:Y:S01]  /*4060*/  IADD3 R134, R2.reuse, 0x1c0, RZ ;  /* 0x000001c002867810 */ /* 0x040fe20007ffe0ff */
[----:B------:R0:W4:Y:S01]  /*4070*/  @!P2 LDG.E R110, [R6.64+0x400] ;  /* 0x0004000a066ea981 */ /* 0x000122000c1e1900 */
[----:B------:R-:W-:Y:S02]  /*4080*/  IADD3 R135, R2, 0x1e0, RZ ;  /* 0x000001e002877810 */ /* 0x000fe40007ffe0ff */
[-C--:B------:R-:W-:Y:S01]  /*4090*/  ISETP.GE.AND P4, PT, R122, R141.reuse, PT ;  /* 0x0000008d7a00720c */ /* 0x080fe20003f86270 */
[----:B------:R0:W4:Y:S01]  /*40a0*/  @!P3 LDG.E R118, [R6.64+0x480] ;  /* 0x0004800a0676b981 */ /* 0x000122000c1e1900 */
[-C--:B------:R-:W-:Y:S02]  /*40b0*/  ISETP.GE.AND P0, PT, R128, R141.reuse, PT ;  /* 0x0000008d8000720c */ /* 0x080fe40003f06270 */
[-C--:B------:R-:W-:Y:S02]  /*40c0*/  ISETP.GE.AND P1, PT, R130, R141.reuse, PT ;  /* 0x0000008d8200720c */ /* 0x080fe40003f26270 */
[-C--:B------:R-:W-:Y:S01]  /*40d0*/  ISETP.GE.AND P2, PT, R134, R141.reuse, PT ;  /* 0x0000008d8600720c */ /* 0x080fe20003f46270 */
[----:B------:R-:W-:Y:S01]  /*40e0*/  HFMA2.MMA R136, -RZ, RZ, 0, 0 ;  /* 0x00000000ff887435 */ /* 0x000fe200000001ff */
        /* <DEDUP_REMOVED lines=13> */
[C---:B------:R-:W-:Y:S02]  /*41c0*/  IMAD R5, R96.reuse, c[0x0][0x1c0], RZ ;  /* 0x0000700060057a24 */ /* 0x040fe400078e02ff */
[----:B------:R-:W-:Y:S02]  /*41d0*/  IMAD R137, R96, c[0x0][0x188], RZ ;  /* 0x0000620060897a24 */ /* 0x000fe400078e02ff */
[C---:B------:R-:W-:Y:S02]  /*41e0*/  IMAD R139, R84.reuse, c[0x0][0x1c4], R5 ;  /* 0x00007100548b7a24 */ /* 0x040fe400078e0205 */
[----:B------:R-:W-:-:S04]  /*41f0*/  IMAD.WIDE.U32 R4, R84, c[0x0][0x1c0], R2 ;  /* 0x0000700054047a25 */ /* 0x000fc800078e0002 */
[C---:B------:R-:W-:Y:S01]  /*4200*/  IMAD R137, R84.reuse, c[0x0][0x18c], R137 ;  /* 0x0000630054897a24 */ /* 0x040fe200078e0289 */
[----:B------:R-:W-:Y:S01]  /*4210*/  IADD3 R3, R5, R139, RZ ;  /* 0x0000008b05037210 */ /* 0x000fe20007ffe0ff */
[----:B0-----:R-:W-:Y:S01]  /*4220*/  IMAD.WIDE.U32 R6, R84, c[0x0][0x188], R20 ;  /* 0x0000620054067a25 */ /* 0x001fe200078e0014 */
[----:B------:R-:W-:Y:S02]  /*4230*/  LEA R20, P4, R4, R61, 0x2 ;  /* 0x0000003d04147211 */ /* 0x000fe400078810ff */
[----:B------:R-:W-:Y:S02]  /*4240*/  ISETP.GE.AND P2, PT, R22, R141, PT ;  /* 0x0000008d1600720c */ /* 0x000fe40003f46270 */
[----:B------:R-:W-:Y:S02]  /*4250*/  IADD3 R5, R7, R137, RZ ;  /* 0x0000008907057210 */ /* 0x000fe40007ffe0ff */
[----:B------:R-:W-:Y:S02]  /*4260*/  LEA R22, P1, R6, c[0x0][0x220], 0x3 ;  /* 0x0000880006167a11 */ /* 0x000fe400078218ff */
[----:B------:R-:W-:-:S02]  /*4270*/  LEA.HI.X R21, R4, R59, R3, 0x2, P4 ;  /* 0x0000003b04157211 */ /* 0x000fc400020f1403 */
[----:B------:R-:W-:Y:S02]  /*4280*/  IADD3 R3, R68, 0x100, RZ ;  /* 0x0000010044037810 */ /* 0x000fe40007ffe0ff */
[----:B------:R-:W-:Y:S02]  /*4290*/  ISETP.GE.AND P3, PT, R23, R141, PT ;  /* 0x0000008d1700720c */ /* 0x000fe40003f66270 */
[----:B------:R-:W-:Y:S02]  /*42a0*/  LEA.HI.X R23, R6, c[0x0][0x224], R5, 0x3, P1 ;  /* 0x0000890006177a11 */ /* 0x000fe400008f1c05 */
[C---:B------:R-:W-:Y:S02]  /*42b0*/  IADD3 R7, R68.reuse, 0x120, RZ ;  /* 0x0000012044077810 */ /* 0x040fe40007ffe0ff */
[----:B------:R-:W-:Y:S02]  /*42c0*/  IADD3 R137, R68, 0x140, RZ ;  /* 0x0000014044897810 */ /* 0x000fe40007ffe0ff */
[----:B------:R-:W-:-:S02]  /*42d0*/  LEA.HI.SX32 R5, R3, R68, 0x1b ;  /* 0x0000004403057211 */ /* 0x000fc400078fdaff */
[----:B------:R-:W-:Y:S02]  /*42e0*/  IADD3 R3, R68, 0x160, RZ ;  /* 0x0000016044037810 */ /* 0x000fe40007ffe0ff */
[-C--:B------:R-:W-:Y:S02]  /*42f0*/  ISETP.GE.AND P0, PT, R2, R141.reuse, PT ;  /* 0x0000008d0200720c */ /* 0x080fe40003f06270 */
[-C--:B------:R-:W-:Y:S02]  /*4300*/  LEA.HI.SX32 R7, R7, R68.reuse, 0x1b ;  /* 0x0000004407077211 */ /* 0x080fe400078fdaff */
[----:B------:R-:W-:Y:S02]  /*4310*/  LEA.HI.SX32 R159, R137, R68, 0x1b ;  /* 0x00000044899f7211 */ /* 0x000fe400078fdaff */
[----:B------:R-:W-:Y:S02]  /*4320*/  ISETP.GE.AND P1, PT, R27, R141, PT ;  /* 0x0000008d1b00720c */ /* 0x000fe40003f26270 */
[----:B------:R-:W-:-:S02]  /*4330*/  MOV R4, RZ ;  /* 0x000000ff00047202 */ /* 0x000fc40000000f00 */
[-C--:B------:R-:W-:Y:S02]  /*4340*/  ISETP.GE.AND P5, PT, R106, R141.reuse, PT ;  /* 0x0000008d6a00720c */ /* 0x080fe40003fa6270 */
[----:B------:R-:W-:Y:S01]  /*4350*/  ISETP.GE.AND P4, PT, R102, R141, PT ;  /* 0x0000008d6600720c */ /* 0x000fe20003f86270 */
[----:B------:R-:W-:Y:S01]  /*4360*/  HFMA2.MMA R102, -RZ, RZ, 0, 0 ;  /* 0x00000000ff667435 */ /* 0x000fe200000001ff */
[----:B------:R-:W-:Y:S02]  /*4370*/  MOV R167, RZ ;  /* 0x000000ff00a77202 */ /* 0x000fe40000000f00 */
[----:B------:R-:W-:Y:S01]  /*4380*/  MOV R169, RZ ;  /* 0x000000ff00a97202 */ /* 0x000fe20000000f00 */
[----:B------:R-:W-:Y:S01]  /*4390*/  HFMA2.MMA R106, -RZ, RZ, 0, 0 ;  /* 0x00000000ff6a7435 */ /* 0x000fe200000001ff */
[----:B------:R-:W-:Y:S01]  /*43a0*/  MOV R171, RZ ;  /* 0x000000ff00ab7202 */ /* 0x000fe20000000f00 */
[----:B---3--:R0:W-:Y:S04]  /*43b0*/  STS [R55], R24 ;  /* 0x0000001837007388 */ /* 0x0081e80000000800 */
[----:B--2---:R-:W-:Y:S04]  /*43c0*/  STS [R54+0x80], R25 ;  /* 0x0000801936007388 */ /* 0x004fe80000000800 */
[----:B----4-:R1:W-:Y:S04]  /*43d0*/  STS [R53+0x100], R26 ;  /* 0x0001001a35007388 */ /* 0x0103e80000000800 */
[----:B------:R2:W-:Y:S01]  /*43e0*/  STS [R52+0x180], R127 ;  /* 0x0001807f34007388 */ /* 0x0005e20000000800 */
[----:B0-----:R-:W-:-:S03]  /*43f0*/  IADD3 R55, R68, 0x1c0, RZ ;  /* 0x000001c044377810 */ /* 0x001fc60007ffe0ff */
[----:B------:R0:W-:Y:S01]  /*4400*/  STS [R51+0x200], R98 ;  /* 0x0002006233007388 */ /* 0x0001e20000000800 */
[C---:B-1----:R-:W-:Y:S02]  /*4410*/  IADD3 R53, R68.reuse, 0x1a0, RZ ;  /* 0x000001a044357810 */ /* 0x042fe40007ffe0ff */
[----:B------:R-:W-:Y:S02]  /*4420*/  LEA.HI.SX32 R25, R3, R68, 0x1b ;  /* 0x0000004403197211 */ /* 0x000fe400078fdaff */
[C---:B--2---:R-:W-:Y:S01]  /*4430*/  IADD3 R127, R68.reuse, 0x1e0, RZ ;  /* 0x000001e0447f7810 */ /* 0x044fe20007ffe0ff */
[----:B------:R1:W2:Y:S01]  /*4440*/  LDG.E.64 R2, [R22.64] ;  /* 0x0000000a16027981 */ /* 0x0002a2000c1e1b00 */
[----:B0-----:R-:W-:-:S03]  /*4450*/  IADD3 R51, R68, 0x180, RZ ;  /* 0x0000018044337810 */ /* 0x001fc60007ffe0ff */
[----:B------:R-:W-:Y:S01]  /*4460*/  STS [R50+0x280], R129 ;  /* 0x0002808132007388 */ /* 0x000fe20000000800 */
[-C--:B------:R-:W-:Y:S02]  /*4470*/  LEA.HI.SX32 R24, R53, R68.reuse, 0x1b ;  /* 0x0000004435187211 */ /* 0x080fe400078fdaff */
[-C--:B------:R-:W-:Y:S01]  /*4480*/  LEA.HI.SX32 R161, R51, R68.reuse, 0x1b ;  /* 0x0000004433a17211 */ /* 0x080fe200078fdaff */
[----:B------:R-:W-:Y:S01]  /*4490*/  STS [R49+0x300], R104 ;  /* 0x0003006831007388 */ /* 0x000fe20000000800 */
[----:B------:R-:W-:-:S03]  /*44a0*/  LEA.HI.SX32 R163, R55, R68, 0x1b ;  /* 0x0000004437a37211 */ /* 0x000fc600078fdaff */
[----:B------:R0:W-:Y:S01]  /*44b0*/  STS [R48+0x380], R131 ;  /* 0x0003808330007388 */ /* 0x0001e20000000800 */
[----:B------:R-:W-:-:S03]  /*44c0*/  LEA.HI.SX32 R165, R127, R68, 0x1b ;  /* 0x000000447fa57211 */ /* 0x000fc600078fdaff */
[----:B------:R3:W-:Y:S04]  /*44d0*/  STS [R5.X4+0x400], R110 ;  /* 0x0004006e05007388 */ /* 0x0007e80000004800 */
[----:B------:R-:W-:Y:S04]  /*44e0*/  STS [R7.X4+0x480], R118 ;  /* 0x0004807607007388 */ /* 0x000fe80000004800 */
[----:B------:R-:W-:Y:S04]  /*44f0*/  STS [R159.X4+0x500], R116 ;  /* 0x000500749f007388 */ /* 0x000fe80000004800 */
[----:B------:R-:W-:Y:S01]  /*4500*/  STS [R25.X4+0x580], R126 ;  /* 0x0005807e19007388 */ /* 0x000fe20000004800 */
[----:B------:R-:W-:-:S03]  /*4510*/  CS2R R26, SRZ ;  /* 0x00000000001a7805 */ /* 0x000fc6000001ff00 */
[----:B------:R-:W-:Y:S04]  /*4520*/  STS [R161.X4+0x600], R124 ;  /* 0x0006007ca1007388 */ /* 0x000fe80000004800 */
[----:B------:R-:W-:Y:S01]  /*4530*/  STS [R24.X4+0x680], R133 ;  /* 0x0006808518007388 */ /* 0x000fe20000004800 */
[----:B-1----:R-:W-:-:S03]  /*4540*/  CS2R R22, SRZ ;  /* 0x0000000000167805 */ /* 0x002fc6000001ff00 */
[----:B------:R-:W-:Y:S04]  /*4550*/  STS [R163.X4+0x700], R132 ;  /* 0x00070084a3007388 */ /* 0x000fe80000004800 */
[----:B------:R-:W-:Y:S01]  /*4560*/  STS [R165.X4+0x780], R136 ;  /* 0x00078088a5007388 */ /* 0x000fe20000004800 */
[----:B------:R-:W-:-:S06]  /*4570*/  NOP ;  /* 0x0000000000007918 */ /* 0x000fcc0000000000 */
[----:B------:R1:W4:Y:S01]  /*4580*/  @!P0 LDG.E R4, [R20.64] ;  /* 0x0000000a14048981 */ /* 0x000322000c1e1900 */
[-C--:B------:R-:W-:Y:S01]  /*4590*/  ISETP.GE.AND P0, PT, R100, R141.reuse, PT ;  /* 0x0000008d6400720c */ /* 0x080fe20003f06270 */
[----:B0-----:R-:W-:Y:S02]  /*45a0*/  HFMA2.MMA R48, -RZ, RZ, 0, 0 ;  /* 0x00000000ff307435 */ /* 0x001fe400000001ff */
        /* <DEDUP_REMOVED lines=18> */
[----:B------:R-:W-:Y:S01]  /*46d0*/  ISETP.GE.AND P1, PT, R135, R141, PT ;  /* 0x0000008d8700720c */ /* 0x000fe20003f26270 */
[----:B---3--:R-:W-:Y:S01]  /*46e0*/  HFMA2.MMA R110, -RZ, RZ, 0, 0 ;  /* 0x00000000ff6e7435 */ /* 0x008fe200000001ff */
[----:B------:R-:W-:Y:S01]  /*46f0*/  MOV R104, RZ ;  /* 0x000000ff00687202 */ /* 0x000fe20000000f00 */
[----:B------:R-:W-:Y:S01]  /*4700*/  HFMA2.MMA R112, -RZ, RZ, 0, 0 ;  /* 0x00000000ff707435 */ /* 0x000fe200000001ff */
        /* <DEDUP_REMOVED lines=8> */
[C---:B------:R-:W-:Y:S02]  /*4790*/  SHF.L.U32 R6, R68.reuse, 0x4, RZ ;  /* 0x0000000444067819 */ /* 0x040fe400000006ff */
[CC--:B------:R-:W-:Y:S02]  /*47a0*/  LEA.HI.SX32 R55, R68.reuse, R68.reuse, 0x1b ;  /* 0x0000004444377211 */ /* 0x0c0fe400078fdaff */
[C---:B------:R-:W-:Y:S02]  /*47b0*/  IADD3 R51, R68.reuse, 0x40, RZ ;  /* 0x0000004044337810 */ /* 0x040fe40007ffe0ff */
[----:B------:R-:W-:Y:S02]  /*47c0*/  LEA.HI.SX32 R54, R49, R68, 0x1b ;  /* 0x0000004431367211 */ /* 0x000fe400078fdaff */
[C---:B-1----:R-:W-:Y:S02]  /*47d0*/  IADD3 R21, R68.reuse, 0x80, RZ ;  /* 0x0000008044157810 */ /* 0x042fe40007ffe0ff */
[----:B------:R-:W-:-:S02]  /*47e0*/  IADD3 R49, R68, 0x60, RZ ;  /* 0x0000006044317810 */ /* 0x000fc40007ffe0ff */
[----:B------:R-:W-:Y:S02]  /*47f0*/  LEA.HI.SX32 R98, R6, R6, 0x1b ;  /* 0x0000000606627211 */ /* 0x000fe400078fdaff */
[----:B------:R-:W-:Y:S02]  /*4800*/  SHF.L.U32 R55, R55, 0x2, RZ ;  /* 0x0000000237377819 */ /* 0x000fe400000006ff */
[-C--:B------:R-:W-:Y:S01]  /*4810*/  LEA.HI.SX32 R53, R51, R68.reuse, 0x1b ;  /* 0x0000004433357211 */ /* 0x080fe200078fdaff */
[----:B------:R-:W0:Y:S01]  /*4820*/  LDS R157, [R98.X4] ;  /* 0x00000000629d7984 */ /* 0x000e220000004800 */
[-C--:B------:R-:W-:Y:S02]  /*4830*/  LEA.HI.SX32 R51, R21, R68.reuse, 0x1b ;  /* 0x0000004415337211 */ /* 0x080fe400078fdaff */
[----:B------:R-:W-:Y:S01]  /*4840*/  LEA.HI.SX32 R49, R49, R68, 0x1b ;  /* 0x0000004431317211 */ /* 0x000fe200078fdaff */
[----:B------:R-:W1:Y:S01]  /*4850*/  LDS R155, [R98.X4+0x4] ;  /* 0x00000400629b7984 */ /* 0x000e620000004800 */
[----:B------:R-:W-:-:S02]  /*4860*/  SHF.L.U32 R54, R54, 0x2, RZ ;  /* 0x0000000236367819 */ /* 0x000fc400000006ff */
[----:B------:R-:W-:Y:S01]  /*4870*/  SHF.L.U32 R53, R53, 0x2, RZ ;  /* 0x0000000235357819 */ /* 0x000fe200000006ff */
[----:B------:R-:W0:Y:S01]  /*4880*/  LDS R153, [R98.X4+0x8] ;  /* 0x0000080062997984 */ /* 0x000e220000004800 */
[----:B------:R-:W-:-:S03]  /*4890*/  SHF.L.U32 R52, R49, 0x2, RZ ;  /* 0x0000000231347819 */ /* 0x000fc600000006ff */
[----:B------:R-:W0:Y:S01]  /*48a0*/  LDS R151, [R98.X4+0xc] ;  /* 0x00000c0062977984 */ /* 0x000e220000004800 */
[----:B------:R-:W-:-:S03]  /*48b0*/  IADD3 R175, R68, 0xa0, RZ ;  /* 0x000000a044af7810 */ /* 0x000fc60007ffe0ff */
        /* <DEDUP_REMOVED lines=12> */
[----:B------:R-:W-:-:S02]  /*4980*/  IADD3 R173, R68, 0xc0, RZ ;  /* 0x000000c044ad7810 */ /* 0x000fc40007ffe0ff */
[----:B------:R-:W-:Y:S02]  /*4990*/  IADD3 R49, R68, 0xe0, RZ ;  /* 0x000000e044317810 */ /* 0x000fe40007ffe0ff */
[----:B------:R-:W-:Y:S02]  /*49a0*/  SHF.L.U32 R51, R51, 0x2, RZ ;  /* 0x0000000233337819 */ /* 0x000fe400000006ff */
[-C--:B------:R-:W-:Y:S02]  /*49b0*/  LEA.HI.SX32 R175, R175, R68.reuse, 0x1b ;  /* 0x00000044afaf7211 */ /* 0x080fe400078fdaff */
[----:B------:R-:W-:Y:S02]  /*49c0*/  ISETP.NE.AND P1, PT, R70, RZ, PT ;  /* 0x000000ff4600720c */ /* 0x000fe40003f25270 */
[-C--:B------:R-:W-:Y:S02]  /*49d0*/  LEA.HI.SX32 R173, R173, R68.reuse, 0x1b ;  /* 0x00000044adad7211 */ /* 0x080fe400078fdaff */
[----:B------:R-:W-:-:S02]  /*49e0*/  LEA.HI.SX32 R20, R49, R68, 0x1b ;  /* 0x0000004431147211 */ /* 0x000fc400078fdaff */
[----:B------:R-:W-:Y:S02]  /*49f0*/  SHF.L.U32 R50, R175, 0x2, RZ ;  /* 0x00000002af327819 */ /* 0x000fe400000006ff */
[----:B------:R-:W-:Y:S02]  /*4a00*/  SHF.L.U32 R49, R173, 0x2, RZ ;  /* 0x00000002ad317819 */ /* 0x000fe400000006ff */
[----:B------:R-:W-:-:S04]  /*4a10*/  ISETP.NE.AND P0, PT, R142, RZ, PT ;  /* 0x000000ff8e00720c */ /* 0x000fc80003f05270 */
[----:B------:R-:W-:Y:S01]  /*4a20*/  ISETP.LT.OR P2, PT, R140, 0x2, P0 ;  /* 0x000000028c00780c */ /* 0x000fe20000741670 */
[----:B--2---:R-:W-:Y:S02]  /*4a30*/  FMUL.FTZ R21, R2, 1.4426950216293334961 ;  /* 0x3fb8aa3b02157820 */ /* 0x004fe40000410000 */
[----:B------:R-:W-:-:S04]  /*4a40*/  FMUL.FTZ R6, R3, R40 ;  /* 0x0000002803067220 */ /* 0x000fc80000410000 */
[----:B------:R-:W-:Y:S01]  /*4a50*/  FMUL.RZ R6, R6, 0.15915493667125701904 ;  /* 0x3e22f98306067820 */ /* 0x000fe2000040c000 */
[----:B----4-:R2:W-:Y:S02]  /*4a60*/  STS [R55+0x840], R4 ;  /* 0x0008400437007388 */ /* 0x0105e40000000800 */
[----:B--2---:R-:W-:Y:S02]  /*4a70*/  FMUL.FTZ R4, R21, R40 ;  /* 0x0000002815047220 */ /* 0x004fe40000410000 */
[----:B------:R2:W-:Y:S04]  /*4a80*/  STS [R54+0x8c0], R27 ;  /* 0x0008c01b36007388 */ /* 0x0005e80000000800 */
[----:B------:R-:W-:Y:S01]  /*4a90*/  STS [R53+0x940], R26 ;  /* 0x0009401a35007388 */ /* 0x000fe20000000800 */
[----:B------:R-:W-:Y:S03]  /*4aa0*/  MUFU.EX2 R4, R4 ;  /* 0x0000000400047308 */ /* 0x000fe60000000800 */
[----:B------:R4:W-:Y:S05]  /*4ab0*/  STS [R52+0x9c0], R23 ;  /* 0x0009c01734007388 */ /* 0x0009ea0000000800 */
[----:B--2---:R-:W2:Y:S01]  /*4ac0*/  MUFU.COS R27, R6 ;  /* 0x00000006001b7308 */ /* 0x004ea20000000000 */
[----:B------:R0:W-:Y:S07]  /*4ad0*/  STS [R51+0xa40], R48 ;  /* 0x000a403033007388 */ /* 0x0001ee0000000800 */
[----:B----4-:R-:W4:Y:S01]  /*4ae0*/  MUFU.SIN R23, R6 ;  /* 0x0000000600177308 */ /* 0x010f220000000400 */
[----:B0-----:R-:W-:Y:S01]  /*4af0*/  SHF.L.U32 R48, R20, 0x2, RZ ;  /* 0x0000000214307819 */ /* 0x001fe200000006ff */
[----:B------:R-:W-:Y:S01]  /*4b00*/  STS [R50+0xac0], R167 ;  /* 0x000ac0a732007388 */ /* 0x000fe20000000800 */
[----:B------:R-:W-:-:S03]  /*4b10*/  LEA R20, R91, R84, 0x8 ;  /* 0x000000545b147211 */ /* 0x000fc600078e40ff */
[----:B------:R2:W-:Y:S01]  /*4b20*/  STS [R49+0xb40], R22 ;  /* 0x000b401631007388 */ /* 0x0005e20000000800 */
[----:B------:R-:W-:-:S03]  /*4b30*/  @P1 IADD3 R20, R70, 0x200, RZ ;  /* 0x0000020046141810 */ /* 0x000fc60007ffe0ff */
[----:B------:R-:W-:Y:S04]  /*4b40*/  STS [R48+0xbc0], R169 ;  /* 0x000bc0a930007388 */ /* 0x000fe80000000800 */
[----:B------:R0:W-:Y:S04]  /*4b50*/  STS [R5.X4+0xc40], R100 ;  /* 0x000c406405007388 */ /* 0x0001e80000004800 */
[----:B---3--:R3:W-:Y:S01]  /*4b60*/  STS [R7.X4+0xcc0], R104 ;  /* 0x000cc06807007388 */ /* 0x0087e20000004800 */
[----:B--2---:R-:W-:-:S03]  /*4b70*/  FMUL.FTZ R22, R4, R27 ;  /* 0x0000001b04167220 */ /* 0x004fc60000410000 */
[----:B------:R2:W-:Y:S01]  /*4b80*/  STS [R159.X4+0xd40], R102 ;  /* 0x000d40669f007388 */ /* 0x0005e20000004800 */
[----:B----4-:R-:W-:Y:S01]  /*4b90*/  FMUL.FTZ R23, R4, R23 ;  /* 0x0000001704177220 */ /* 0x010fe20000410000 */
[----:B0-----:R-:W-:Y:S02]  /*4ba0*/  SHF.L.U32 R100, R20, 0x3, RZ ;  /* 0x0000000314647819 */ /* 0x001fe400000006ff */
[----:B------:R-:W-:Y:S04]  /*4bb0*/  STS [R25.X4+0xdc0], R108 ;  /* 0x000dc06c19007388 */ /* 0x000fe80000004800 */
[----:B------:R-:W-:Y:S04]  /*4bc0*/  STS [R161.X4+0xe40], R106 ;  /* 0x000e406aa1007388 */ /* 0x000fe80000004800 */
[----:B------:R0:W-:Y:S04]  /*4bd0*/  STS [R24.X4+0xec0], R171 ;  /* 0x000ec0ab18007388 */ /* 0x0001e80000004800 */
[----:B------:R-:W-:Y:S04]  /*4be0*/  STS [R163.X4+0xf40], R110 ;  /* 0x000f406ea3007388 */ /* 0x000fe80000004800 */
[----:B------:R-:W-:Y:S01]  /*4bf0*/  STS [R165.X4+0xfc0], R112 ;  /* 0x000fc070a5007388 */ /* 0x000fe20000004800 */
[----:B------:R-:W-:-:S06]  /*4c00*/  NOP ;  /* 0x0000000000007918 */ /* 0x000fcc0000000000 */
        /* <DEDUP_REMOVED lines=15> */
[----:B------:R0:W1:Y:S04]  /*4d00*/  LDS R132, [R98.X4+0x87c] ;  /* 0x00087c0062847984 */ /* 0x0000680000004800 */
[----:B------:R0:W-:Y:S01]  /*4d10*/  STS.64 [R100+0x2550], R22 ;  /* 0x0025501664007388 */ /* 0x0001e20000000a00 */
[----:B------:R-:W-:Y:S01]  /*4d20*/  @!P2 IADD3 R167, R140, -0x2, RZ ;  /* 0xfffffffe8ca7a810 */ /* 0x000fe20007ffe0ff */
[----:B------:R-:W-:Y:S01]  /*4d30*/  FMUL.FTZ R20, R3, R38 ;  /* 0x0000002603147220 */ /* 0x000fe20000410000 */
[----:B---3--:R-:W-:-:S03]  /*4d40*/  CS2R R6, SRZ ;  /* 0x0000000000067805 */ /* 0x008fc6000001ff00 */
[----:B------:R-:W-:Y:S02]  /*4d50*/  @!P2 IMAD R5, R167, c[0x0][0x16c], R84 ;  /* 0x00005b00a705aa24 */ /* 0x000fe400078e0254 */
[----:B--2---:R-:W-:Y:S02]  /*4d60*/  FMUL.RZ R102, R20, 0.15915493667125701904 ;  /* 0x3e22f98314667820 */ /* 0x004fe4000040c000 */
[----:B------:R-:W-:Y:S02]  /*4d70*/  FMUL.FTZ R20, R21, R38 ;  /* 0x0000002615147220 */ /* 0x000fe40000410000 */
[----:B------:R-:W-:Y:S01]  /*4d80*/  @!P2 IMAD.WIDE R4, R5, 0x10, R18 ;  /* 0x000000100504a825 */ /* 0x000fe200078e0212 */
[----:B------:R-:W-:Y:S03]  /*4d90*/  BAR.SYNC.DEFER_BLOCKING 0x0 ;  /* 0x0000000000007b1d */ /* 0x000fe60000010000 */
[----:B0-----:R-:W-:-:S03]  /*4da0*/  FMUL.FTZ R24, R3, R36 ;  /* 0x0000002403187220 */ /* 0x001fc60000410000 */
[----:B------:R-:W-:Y:S01]  /*4db0*/  MUFU.SIN R25, R102 ;  /* 0x0000006600197308 */ /* 0x000fe20000000400 */
[----:B------:R-:W-:Y:S02]  /*4dc0*/  FMUL.RZ R98, R24, 0.15915493667125701904 ;  /* 0x3e22f98318627820 */ /* 0x000fe4000040c000 */
[----:B------:R-:W-:-:S05]  /*4dd0*/  FMUL.FTZ R24, R3, R32 ;  /* 0x0000002003187220 */ /* 0x000fca0000410000 */
[----:B------:R-:W0:Y:S01]  /*4de0*/  MUFU.EX2 R20, R20 ;  /* 0x0000001400147308 */ /* 0x000e220000000800 */
[----:B------:R-:W-:Y:S01]  /*4df0*/  FMUL.RZ R122, R24, 0.15915493667125701904 ;  /* 0x3e22f983187a7820 */ /* 0x000fe2000040c000 */
[----:B------:R2:W5:Y:S06]  /*4e00*/  @!P2 LDG.E.64 R6, [R4.64+0x8] ;  /* 0x0000080a0406a981 */ /* 0x00056c000c1e1b00 */
[----:B------:R-:W3:Y:S01]  /*4e10*/  MUFU.COS R167, R102 ;  /* 0x0000006600a77308 */ /* 0x000ee20000000000 */
[C---:B------:R-:W-:Y:S02]  /*4e20*/  FMUL.FTZ R24, R21.reuse, R32 ;  /* 0x0000002015187220 */ /* 0x040fe40000410000 */
[----:B--2---:R-:W-:-:S02]  /*4e30*/  FMUL.FTZ R4, R21, R36 ;  /* 0x0000002415047220 */ /* 0x004fc40000410000 */
[----:B------:R-:W-:-:S03]  /*4e40*/  FMUL.FTZ R5, R3, R34 ;  /* 0x0000002203057220 */ /* 0x000fc60000410000 */
[----:B------:R-:W-:Y:S01]  /*4e50*/  MUFU.SIN R169, R98 ;  /* 0x0000006200a97308 */ /* 0x000fe20000000400 */
[----:B------:R-:W-:-:S07]  /*4e60*/  FMUL.RZ R100, R5, 0.15915493667125701904 ;  /* 0x3e22f98305647820 */ /* 0x000fce000040c000 */
[----:B------:R2:W-:Y:S08]  /*4e70*/  MUFU.COS R171, R98 ;  /* 0x0000006200ab7308 */ /* 0x0005f00000000000 */
[----:B------:R-:W1:Y:S01]  /*4e80*/  MUFU.EX2 R4, R4 ;  /* 0x0000000400047308 */ /* 0x000e620000000800 */
[----:B--2---:R-:W-:-:S04]  /*4e90*/  FMUL.FTZ R98, R3, R30 ;  /* 0x0000001e03627220 */ /* 0x004fc80000410000 */
[----:B------:R-:W-:Y:S02]  /*4ea0*/  FMUL.RZ R124, R98, 0.15915493667125701904 ;  /* 0x3e22f983627c7820 */ /* 0x000fe4000040c000 */
[----:B------:R-:W-:Y:S01]  /*4eb0*/  FMUL.FTZ R98, R157, R40 ;  /* 0x000000289d627220 */ /* 0x000fe20000410000 */
[----:B------:R-:W-:Y:S01]  /*4ec0*/  MUFU.SIN R102, R100 ;  /* 0x0000006400667308 */ /* 0x000fe20000000400 */
[----:B------:R-:W-:Y:S02]  /*4ed0*/  FMUL.FTZ R5, R21, R34 ;  /* 0x0000002215057220 */ /* 0x000fe40000410000 */
[----:B0-----:R-:W-:-:S05]  /*4ee0*/  FMUL.FTZ R110, R20, R25 ;  /* 0x00000019146e7220 */ /* 0x001fca0000410000 */
[----:B------:R1:W-:Y:S01]  /*4ef0*/  MUFU.COS R104, R100 ;  /* 0x0000006400687308 */ /* 0x0003e20000000000 */
[----:B------:R-:W-:Y:S02]  /*4f00*/  FMUL.FTZ R179, R47, R98 ;  /* 0x000000622fb37220 */ /* 0x000fe40000410000 */
[----:B-1----:R-:W-:-:S05]  /*4f10*/  FMUL.FTZ R100, R155, R40 ;  /* 0x000000289b647220 */ /* 0x002fca0000410000 */
[----:B------:R-:W-:Y:S01]  /*4f20*/  MUFU.SIN R173, R122 ;  /* 0x0000007a00ad7308 */ /* 0x000fe20000000400 */
[----:B------:R-:W-:-:S07]  /*4f30*/  FMUL.FTZ R181, R47, R100 ;  /* 0x000000642fb57220 */ /* 0x000fce0000410000 */
[----:B------:R0:W-:Y:S01]  /*4f40*/  MUFU.COS R185, R122 ;  /* 0x0000007a00b97308 */ /* 0x0001e20000000000 */
[----:B---3--:R-:W-:Y:S02]  /*4f50*/  FMUL.FTZ R112, R20, R167 ;  /* 0x000000a714707220 */ /* 0x008fe40000410000 */
[----:B------:R-:W-:-:S05]  /*4f60*/  FMUL.FTZ R98, R110, R179 ;  /* 0x000000b36e627220 */ /* 0x000fca0000410000 */
[----:B------:R-:W1:Y:S01]  /*4f70*/  MUFU.EX2 R24, R24 ;  /* 0x0000001800187308 */ /* 0x000e620000000800 */
[----:B------:R-:W-:Y:S02]  /*4f80*/  FMUL.FTZ R25, R110, R181 ;  /* 0x000000b56e197220 */ /* 0x000fe40000410000 */
[C---:B------:R-:W-:Y:S02]  /*4f90*/  FMUL.FTZ R108, R4.reuse, R171 ;  /* 0x000000ab046c7220 */ /* 0x040fe40000410000 */
[----:B------:R-:W-:-:S03]  /*4fa0*/  FMUL.FTZ R106, R4, R169 ;  /* 0x000000a9046a7220 */ /* 0x000fc60000410000 */
[----:B------:R-:W2:Y:S01]  /*4fb0*/  MUFU.EX2 R5, R5 ;  /* 0x0000000500057308 */ /* 0x000ea20000000800 */
[----:B------:R-:W-:Y:S02]  /*4fc0*/  FMUL.FTZ R4, R21, R30 ;  /* 0x0000001e15047220 */ /* 0x000fe40000410000 */
[----:B------:R-:W-:Y:S02]  /*4fd0*/  FFMA.FTZ R98, R112, R181, R98 ;  /* 0x000000b570627223 */ /* 0x000fe40000010062 */
[----:B0-----:R-:W-:-:S03]  /*4fe0*/  FMUL.FTZ R122, R153, R38 ;  /* 0x00000026997a7220 */ /* 0x001fc60000410000 */
[----:B------:R-:W-:Y:S01]  /*4ff0*/  MUFU.SIN R187, R124 ;  /* 0x0000007c00bb7308 */ /* 0x000fe20000000400 */
[----:B------:R-:W-:-:S07]  /*5000*/  FFMA.FTZ R25, R112, R179, -R25 ;  /* 0x000000b370197223 */ /* 0x000fce0000010819 */
[----:B------:R0:W-:Y:S01]  /*5010*/  MUFU.COS R167, R124 ;  /* 0x0000007c00a77308 */ /* 0x0001e20000000000 */
[----:B------:R-:W-:Y:S02]  /*5020*/  FFMA.FTZ R25, R45, R122, R25 ;  /* 0x0000007a2d197223 */ /* 0x000fe40000010019 */
[----:B0-----:R-:W-:-:S05]  /*5030*/  FMUL.FTZ R124, R151, R38 ;  /* 0x00000026977c7220 */ /* 0x001fca0000410000 */
[----:B------:R-:W0:Y:S01]  /*5040*/  MUFU.EX2 R4, R4 ;  /* 0x0000000400047308 */ /* 0x000e220000000800 */
[----:B------:R-:W-:Y:S02]  /*5050*/  FFMA.FTZ R169, R45, R124, R98 ;  /* 0x0000007c2da97223 */ /* 0x000fe40000010062 */
[C---:B-1----:R-:W-:Y:S02]  /*5060*/  FMUL.FTZ R100, R24.reuse, R185 ;  /* 0x000000b918647220 */ /* 0x042fe40000410000 */
[----:B------:R-:W-:Y:S02]  /*5070*/  FMUL.FTZ R98, R24, R173 ;  /* 0x000000ad18627220 */ /* 0x000fe40000410000 */
[C---:B------:R-:W-:Y:S02]  /*5080*/  FMUL.FTZ R24, R106.reuse, R169 ;  /* 0x000000a96a187220 */ /* 0x040fe40000410000 */
[-C--:B------:R-:W-:Y:S02]  /*5090*/  FMUL.FTZ R130, R106, R25.reuse ;  /* 0x000000196a827220 */ /* 0x080fe40000410000 */
[----:B------:R-:W-:-:S02]  /*50a0*/  FFMA.FTZ R24, R108, R25, -R24 ;  /* 0x000000196c187223 */ /* 0x000fc40000010818 */
[C---:B--2---:R-:W-:Y:S02]  /*50b0*/  FMUL.FTZ R104, R5.reuse, R104 ;  /* 0x0000006805687220 */ /* 0x044fe40000410000 */
[----:B------:R-:W-:Y:S02]  /*50c0*/  FMUL.FTZ R102, R5, R102 ;  /* 0x0000006605667220 */ /* 0x000fe40000410000 */
[----:B------:R-:W-:Y:S02]  /*50d0*/  FFMA.FTZ R25, R108, R169, R130 ;  /* 0x000000a96c197223 */ /* 0x000fe40000010082 */
[----:B------:R-:W-:Y:S02]  /*50e0*/  FMUL.FTZ R134, R147, R36 ;  /* 0x0000002493867220 */ /* 0x000fe40000410000 */
[----:B------:R-:W-:Y:S02]  /*50f0*/  FMUL.FTZ R5, R3, R28 ;  /* 0x0000001c03057220 */ /* 0x000fe40000410000 */
[----:B------:R-:W-:-:S02]  /*5100*/  FMUL.FTZ R130, R149, R36 ;  /* 0x0000002495827220 */ /* 0x000fc40000410000 */
[----:B------:R-:W-:Y:S02]  /*5110*/  FFMA.FTZ R171, R43, R134, R25 ;  /* 0x000000862bab7223 */ /* 0x000fe40000010019 */
[----:B------:R-:W-:Y:S02]  /*5120*/  FMUL.RZ R150, R5, 0.15915493667125701904 ;  /* 0x3e22f98305967820 */ /* 0x000fe4000040c000 */
[----:B------:R-:W-:Y:S02]  /*5130*/  FFMA.FTZ R25, R43, R130, R24 ;  /* 0x000000822b197223 */ /* 0x000fe40000010018 */
[----:B------:R-:W-:Y:S02]  /*5140*/  FMUL.FTZ R5, R23, R110 ;  /* 0x0000006e17057220 */ /* 0x000fe40000410000 */
[C---:B0-----:R-:W-:Y:S02]  /*5150*/  FMUL.FTZ R167, R4.reuse, R167 ;  /* 0x000000a704a77220 */ /* 0x041fe40000410000 */
[----:B------:R-:W-:-:S02]  /*5160*/  FMUL.FTZ R169, R4, R187 ;  /* 0x000000bb04a97220 */ /* 0x000fc40000410000 */
[C---:B------:R-:W-:Y:S02]  /*5170*/  FMUL.FTZ R24, R102.reuse, R171 ;  /* 0x000000ab66187220 */ /* 0x040fe40000410000 */
[-C--:B------:R-:W-:Y:S02]  /*5180*/  FMUL.FTZ R136, R102, R25.reuse ;  /* 0x0000001966887220 */ /* 0x080fe40000410000 */
[C---:B------:R-:W-:Y:S02]  /*5190*/  FMUL.FTZ R4, R22.reuse, R110 ;  /* 0x0000006e16047220 */ /* 0x040fe40000410000 */
[----:B------:R-:W-:Y:S02]  /*51a0*/  FFMA.FTZ R5, R22, R112, -R5 ;  /* 0x0000007016057223 */ /* 0x000fe40000010805 */
[C---:B------:R-:W-:Y:S02]  /*51b0*/  FFMA.FTZ R138, R104.reuse, R25, -R24 ;  /* 0x00000019688a7223 */ /* 0x040fe40000010818 */
[----:B------:R-:W-:-:S02]  /*51c0*/  FFMA.FTZ R148, R104, R171, R136 ;  /* 0x000000ab68947223 */ /* 0x000fc40000010088 */
[----:B------:R-:W-:Y:S02]  /*51d0*/  FFMA.FTZ R25, R23, R112, R4 ;  /* 0x0000007017197223 */ /* 0x000fe40000010004 */
[----:B------:R-:W-:Y:S02]  /*51e0*/  FMUL.FTZ R24, R106, R5 ;  /* 0x000000056a187220 */ /* 0x000fe40000410000 */
[----:B------:R-:W-:Y:S02]  /*51f0*/  FMUL.FTZ R136, R143, R34 ;  /* 0x000000228f887220 */ /* 0x000fe40000410000 */
[----:B------:R-:W-:Y:S02]  /*5200*/  FMUL.FTZ R20, R21, R28 ;  /* 0x0000001c15147220 */ /* 0x000fe40000410000 */
[----:B------:R-:W-:Y:S02]  /*5210*/  FMUL.FTZ R146, R145, R34 ;  /* 0x0000002291927220 */ /* 0x000fe40000410000 */
[----:B------:R-:W-:-:S02]  /*5220*/  FMUL.FTZ R4, R3, R0 ;  /* 0x0000000003047220 */ /* 0x000fc40000410000 */
[-C--:B------:R-:W-:Y:S02]  /*5230*/  FFMA.FTZ R185, R108, R25.reuse, R24 ;  /* 0x000000196cb97223 */ /* 0x080fe40000010018 */
[C---:B------:R-:W-:Y:S02]  /*5240*/  FFMA.FTZ R189, R41.reuse, R136, R148 ;  /* 0x0000008829bd7223 */ /* 0x040fe40000010094 */
[----:B------:R-:W-:Y:S01]  /*5250*/  FMUL.FTZ R25, R106, R25 ;  /* 0x000000196a197220 */ /* 0x000fe20000410000 */
[----:B------:R-:W-:Y:S01]  /*5260*/  MUFU.EX2 R20, R20 ;  /* 0x0000001400147308 */ /* 0x000fe20000000800 */
[----:B------:R-:W-:Y:S02]  /*5270*/  FFMA.FTZ R187, R41, R146, R138 ;  /* 0x0000009229bb7223 */ /* 0x000fe4000001008a */
[----:B------:R-:W-:Y:S02]  /*5280*/  FMUL.RZ R160, R4, 0.15915493667125701904 ;  /* 0x3e22f98304a07820 */ /* 0x000fe4000040c000 */
[----:B------:R-:W-:-:S02]  /*5290*/  FMUL.FTZ R138, R98, R189 ;  /* 0x000000bd628a7220 */ /* 0x000fc40000410000 */
[----:B------:R-:W-:Y:S01]  /*52a0*/  FFMA.FTZ R25, R108, R5, -R25 ;  /* 0x000000056c197223 */ /* 0x000fe20000010819 */
[----:B------:R-:W-:Y:S01]  /*52b0*/  MUFU.SIN R173, R150 ;  /* 0x0000009600ad7308 */ /* 0x000fe20000000400 */
[----:B------:R-:W-:Y:S02]  /*52c0*/  FMUL.FTZ R4, R102, R185 ;  /* 0x000000b966047220 */ /* 0x000fe40000410000 */
[----:B------:R-:W-:-:S05]  /*52d0*/  FFMA.FTZ R138, R100, R187, -R138 ;  /* 0x000000bb648a7223 */ /* 0x000fca000001088a */
[----:B------:R0:W1:Y:S01]  /*52e0*/  MUFU.COS R171, R150 ;  /* 0x0000009600ab7308 */ /* 0x0000620000000000 */
[----:B------:R-:W-:Y:S02]  /*52f0*/  FMUL.FTZ R187, R98, R187 ;  /* 0x000000bb62bb7220 */ /* 0x000fe40000410000 */
[-C--:B------:R-:W-:Y:S02]  /*5300*/  FFMA.FTZ R5, R104, R25.reuse, -R4 ;  /* 0x0000001968057223 */ /* 0x080fe40000010804 */
[----:B------:R-:W-:Y:S02]  /*5310*/  FMUL.FTZ R25, R102, R25 ;  /* 0x0000001966197220 */ /* 0x000fe40000410000 */
[----:B------:R-:W-:Y:S02]  /*5320*/  FMUL.FTZ R21, R21, R0 ;  /* 0x0000000015157220 */ /* 0x000fe40000410000 */
[----:B------:R-:W-:Y:S02]  /*5330*/  FMUL.FTZ R148, R141, R32 ;  /* 0x000000208d947220 */ /* 0x000fe40000410000 */
[----:B------:R-:W-:-:S02]  /*5340*/  FFMA.FTZ R187, R100, R189, R187 ;  /* 0x000000bd64bb7223 */ /* 0x000fc400000100bb */
[----:B0-----:R-:W-:Y:S02]  /*5350*/  FMUL.FTZ R150, R139, R32 ;  /* 0x000000208b967220 */ /* 0x001fe40000410000 */
[----:B------:R-:W-:Y:S01]  /*5360*/  FFMA.FTZ R25, R104, R185, R25 ;  /* 0x000000b968197223 */ /* 0x000fe20000010019 */
[----:B------:R-:W-:Y:S01]  /*5370*/  MUFU.EX2 R21, R21 ;  /* 0x0000001500157308 */ /* 0x000fe20000000800 */
[C---:B------:R-:W-:Y:S02]  /*5380*/  FFMA.FTZ R154, R39.reuse, R148, R138 ;  /* 0x00000094279a7223 */ /* 0x040fe4000001008a */
[----:B------:R-:W-:Y:S02]  /*5390*/  FFMA.FTZ R152, R39, R150, R187 ;  /* 0x0000009627987223 */ /* 0x000fe400000100bb */
[----:B------:R-:W-:-:S03]  /*53a0*/  FMUL.FTZ R138, R98, R25 ;  /* 0x00000019628a7220 */ /* 0x000fc60000410000 */
[----:B------:R-:W0:Y:S01]  /*53b0*/  MUFU.COS R24, R160 ;  /* 0x000000a000187308 */ /* 0x000e220000000000 */
[----:B------:R-:W-:Y:S02]  /*53c0*/  FMUL.FTZ R156, R169, R154 ;  /* 0x0000009aa99c7220 */ /* 0x000fe40000410000 */
[C---:B-1----:R-:W-:Y:S02]  /*53d0*/  FMUL.FTZ R171, R20.reuse, R171 ;  /* 0x000000ab14ab7220 */ /* 0x042fe40000410000 */
[----:B------:R-:W-:-:S03]  /*53e0*/  FMUL.FTZ R173, R20, R173 ;  /* 0x000000ad14ad7220 */ /* 0x000fc60000410000 */
[----:B------:R-:W1:Y:S01]  /*53f0*/  MUFU.SIN R4, R160 ;  /* 0x000000a000047308 */ /* 0x000e620000000400 */
[-C--:B------:R-:W-:Y:S02]  /*5400*/  FMUL.FTZ R20, R169, R152.reuse ;  /* 0x00000098a9147220 */ /* 0x080fe40000410000 */
[-C--:B------:R-:W-:Y:S02]  /*5410*/  FFMA.FTZ R138, R100, R5.reuse, -R138 ;  /* 0x00000005648a7223 */ /* 0x080fe4000001088a */
[----:B------:R-:W-:Y:S02]  /*5420*/  FMUL.FTZ R5, R98, R5 ;  /* 0x0000000562057220 */ /* 0x000fe40000410000 */
[C---:B------:R-:W-:Y:S02]  /*5430*/  FFMA.FTZ R158, R167.reuse, R152, R156 ;  /* 0x00000098a79e7223 */ /* 0x040fe4000001009c */
[----:B------:R-:W-:Y:S02]  /*5440*/  FFMA.FTZ R156, R167, R154, -R20 ;  /* 0x0000009aa79c7223 */ /* 0x000fe40000010814 */
[----:B------:R-:W-:-:S02]  /*5450*/  FMUL.FTZ R152, R135, R30 ;  /* 0x0000001e87987220 */ /* 0x000fc40000410000 */
[----:B------:R-:W-:Y:S02]  /*5460*/  FMUL.FTZ R154, R137, R30 ;  /* 0x0000001e899a7220 */ /* 0x000fe40000410000 */
[----:B------:R-:W-:Y:S02]  /*5470*/  FFMA.FTZ R20, R100, R25, R5 ;  /* 0x0000001964147223 */ /* 0x000fe40000010005 */
[C---:B------:R-:W-:Y:S02]  /*5480*/  FFMA.FTZ R158, R37.reuse, R152, R158 ;  /* 0x00000098259e7223 */ /* 0x040fe4000001009e */
[----:B------:R-:W-:Y:S02]  /*5490*/  FFMA.FTZ R156, R37, R154, R156 ;  /* 0x0000009a259c7223 */ /* 0x000fe4000001009c */
[----:B------:R-:W-:Y:S02]  /*54a0*/  FMUL.FTZ R5, R169, R20 ;  /* 0x00000014a9057220 */ /* 0x000fe40000410000 */
[----:B0-----:R-:W-:-:S02]  /*54b0*/  FMUL.FTZ R185, R21, R24 ;  /* 0x0000001815b97220 */ /* 0x001fc40000410000 */
[----:B-1----:R-:W-:Y:S02]  /*54c0*/  FMUL.FTZ R187, R21, R4 ;  /* 0x0000000415bb7220 */ /* 0x002fe40000410000 */
[C---:B------:R-:W-:Y:S02]  /*54d0*/  FMUL.FTZ R24, R173.reuse, R158 ;  /* 0x0000009ead187220 */ /* 0x040fe40000410000 */
[----:B------:R-:W-:Y:S02]  /*54e0*/  FMUL.FTZ R21, R173, R156 ;  /* 0x0000009cad157220 */ /* 0x000fe40000410000 */
[-C--:B------:R-:W-:Y:S02]  /*54f0*/  FFMA.FTZ R4, R167, R138.reuse, -R5 ;  /* 0x0000008aa7047223 */ /* 0x080fe40000010805 */
[----:B------:R-:W-:Y:S02]  /*5500*/  FMUL.FTZ R138, R169, R138 ;  /* 0x0000008aa98a7220 */ /* 0x000fe40000410000 */
[----:B------:R-:W-:-:S02]  /*5510*/  FFMA.FTZ R24, R171, R156, -R24 ;  /* 0x0000009cab187223 */ /* 0x000fc40000010818 */
[----:B------:R-:W-:Y:S02]  /*5520*/  FFMA.FTZ R21, R171, R158, R21 ;  /* 0x0000009eab157223 */ /* 0x000fe40000010015 */
[-C--:B------:R-:W-:Y:S02]  /*5530*/  FMUL.FTZ R158, R131, R28.reuse ;  /* 0x0000001c839e7220 */ /* 0x080fe40000410000 */
[----:B------:R-:W-:Y:S02]  /*5540*/  FMUL.FTZ R156, R133, R28 ;  /* 0x0000001c859c7220 */ /* 0x000fe40000410000 */
[----:B------:R-:W-:Y:S01]  /*5550*/  FFMA.FTZ R138, R167, R20, R138 ;  /* 0x00000014a78a7223 */ /* 0x000fe2000001008a */
[----:B------:R-:W-:Y:S01]  /*5560*/  ISETP.NE.AND P2, PT, R70, 0x1f, PT ;  /* 0x0000001f4600780c */ /* 0x000fe20003f45270 */
        /* <DEDUP_REMOVED lines=10> */
[----:B------:R-:W-:Y:S02]  /*5610*/  FMUL.FTZ R5, R187, R4 ;  /* 0x00000004bb057220 */ /* 0x000fe40000410000 */
[----:B------:R-:W-:Y:S02]  /*5620*/  FMUL.FTZ R160, R129, R0 ;  /* 0x0000000081a07220 */ /* 0x000fe40000410000 */
[-C--:B------:R-:W-:Y:S02]  /*5630*/  FMUL.FTZ R162, R187, R20.reuse ;  /* 0x00000014bba27220 */ /* 0x080fe40000410000 */
[----:B------:R-:W-:-:S02]  /*5640*/  FFMA.FTZ R24, R185, R20, R5 ;  /* 0x00000014b9187223 */ /* 0x000fc40000010005 */
[----:B------:R-:W-:Y:S02]  /*5650*/  FFMA.FTZ R164, R33, R160, R21 ;  /* 0x000000a021a47223 */ /* 0x000fe40000010015 */
[----:B------:R0:W1:Y:S01]  /*5660*/  @P2 LDS.64 R20, [R70.X8+0x3558] ;  /* 0x0035580046142984 */ /* 0x0000620000008a00 */
[----:B------:R-:W-:Y:S01]  /*5670*/  FMUL.FTZ R138, R127, R0 ;  /* 0x000000007f8a7220 */ /* 0x000fe20000410000 */
[----:B------:R-:W-:Y:S01]  /*5680*/  BSSY B0, `(.L_x_12029) ;  /* 0x000000d000007945 */ /* 0x000fe20003800000 */
[----:B------:R-:W-:Y:S02]  /*5690*/  FFMA.FTZ R162, R185, R4, -R162 ;  /* 0x00000004b9a27223 */ /* 0x000fe400000108a2 */
[----:B------:R-:W-:Y:S01]  /*56a0*/  FFMA.FTZ R166, R33, R138, R25 ;  /* 0x0000008a21a67223 */ /* 0x000fe20000010019 */
        /* <DEDUP_REMOVED lines=10> */
.L_x_12030:
[----:B----4-:R-:W-:Y:S05]  /*5750*/  BSYNC B0 ;  /* 0x0000000000007941 */ /* 0x010fea0003800000 */
.L_x_12029:
[----:B-1----:R-:W1:Y:S01]  /*5760*/  SHFL.UP PT, R5, R162, 0x1, RZ ;  /* 0x04200000a2057989 */ /* 0x002e6200000e00ff */
[----:B------:R-:W-:Y:S01]  /*5770*/  ISETP.GE.AND P3, PT, R68, 0x1, PT ;  /* 0x000000014400780c */ /* 0x000fe20003f66270 */
[----:B------:R-:W-:Y:S01]  /*5780*/  FMUL.FTZ R183, R86, R183 ;  /* 0x000000b756b77220 */ /* 0x000fe20000410000 */
[----:B------:R-:W-:Y:S01]  /*5790*/  MOV R176, c[0x0][0x2bc] ;  /* 0x0000af0000b07a02 */ /* 0x000fe20000000f00 */
[----:B------:R-:W3:Y:S01]  /*57a0*/  SHFL.UP PT, R189, R164, 0x1, RZ ;  /* 0x04200000a4bd7989 */ /* 0x000ee200000e00ff */
[----:B------:R-:W-:Y:S01]  /*57b0*/  FMUL.FTZ R175, R88, R175 ;  /* 0x000000af58af7220 */ /* 0x000fe20000410000 */
[----:B------:R-:W-:Y:S01]  /*57c0*/  ISETP.GE.OR P0, PT, R140, c[0x0][0x174], P0 ;  /* 0x00005d008c007a0c */ /* 0x000fe20000706670 */
[----:B------:R-:W-:Y:S01]  /*57d0*/  FMUL.FTZ R177, R88, R177 ;  /* 0x000000b158b17220 */ /* 0x000fe20000410000 */
[----:B------:R-:W4:Y:S01]  /*57e0*/  SHFL.UP PT, R191, R166, 0x1, RZ ;  /* 0x04200000a6bf7989 */ /* 0x000f2200000e00ff */
[----:B------:R-:W-:Y:S01]  /*57f0*/  SHF.R.U32.HI R178, RZ, 0x1, R176 ;  /* 0x00000001ffb27819 */ /* 0x000fe200000116b0 */
[C---:B------:R-:W-:Y:S01]  /*5800*/  FMUL.FTZ R186, R92.reuse, R161 ;  /* 0x000000a15cba7220 */ /* 0x040fe20000410000 */
[----:B------:R-:W-:Y:S01]  /*5810*/  BSSY B0, `(.L_x_12031) ;  /* 0x00000ee000007945 */ /* 0x000fe20003800000 */
[----:B------:R-:W0:Y:S01]  /*5820*/  SHFL.UP PT, R25, R24, 0x1, RZ ;  /* 0x0420000018197989 */ /* 0x000e2200000e00ff */
[----:B------:R-:W-:-:S02]  /*5830*/  FMUL.FTZ R188, R92, R159 ;  /* 0x0000009f5cbc7220 */ /* 0x000fc40000410000 */
[C---:B-1----:R-:W-:Y:S02]  /*5840*/  FMUL.FTZ R4, R24.reuse, R5 ;  /* 0x0000000518047220 */ /* 0x042fe40000410000 */
[C---:B---3--:R-:W-:Y:S02]  /*5850*/  FMUL.FTZ R170, R24.reuse, R189 ;  /* 0x000000bd18aa7220 */ /* 0x048fe40000410000 */
[-C--:B----4-:R-:W-:Y:S02]  /*5860*/  FMUL.FTZ R168, R24, R191.reuse ;  /* 0x000000bf18a87220 */ /* 0x090fe40000410000 */
[C---:B------:R-:W-:Y:S02]  /*5870*/  FFMA.FTZ R191, R162.reuse, R191, R170 ;  /* 0x000000bfa2bf7223 */ /* 0x040fe400000100aa */
[C---:B0-----:R-:W-:Y:S01]  /*5880*/  FFMA.FTZ R193, R162.reuse, R25, R4 ;  /* 0x00000019a2c17223 */ /* 0x041fe20000010004 */
[----:B------:R-:W-:Y:S01]  /*5890*/  MOV R4, c[0x0][0x298] ;  /* 0x0000a60000047a02 */ /* 0x000fe20000000f00 */
[----:B------:R-:W-:-:S02]  /*58a0*/  FFMA.FTZ R189, R162, R189, -R168 ;  /* 0x000000bda2bd7223 */ /* 0x000fc400000108a8 */
[C---:B------:R-:W-:Y:S01]  /*58b0*/  FMUL.FTZ R25, R24.reuse, R25 ;  /* 0x0000001918197220 */ /* 0x040fe20000410000 */
[----:B------:R-:W-:Y:S01]  /*58c0*/  FSEL R193, R24, R193, !P3 ;  /* 0x000000c118c17208 */ /* 0x000fe20005800000 */
[----:B------:R-:W-:Y:S02]  /*58d0*/  @P3 FADD.FTZ R166, R166, R191 ;  /* 0x000000bfa6a63221 */ /* 0x000fe40000010000 */
[----:B------:R-:W-:Y:S02]  /*58e0*/  @P3 FADD.FTZ R164, R164, R189 ;  /* 0x000000bda4a43221 */ /* 0x000fe40000010000 */
[----:B------:R-:W-:Y:S01]  /*58f0*/  @P3 FFMA.FTZ R162, R162, R5, -R25 ;  /* 0x00000005a2a23223 */ /* 0x000fe20000010819 */
[----:B------:R-:W0:Y:S01]  /*5900*/  SHFL.UP PT, R174, R166, 0x2, RZ ;  /* 0x04400000a6ae7989 */ /* 0x000e2200000e00ff */
[----:B------:R-:W-:Y:S01]  /*5910*/  MOV R5, c[0x0][0x29c] ;  /* 0x0000a70000057a02 */ /* 0x000fe20000000f00 */
[----:B------:R-:W-:Y:S01]  /*5920*/  IMAD R191, R178, R77, RZ ;  /* 0x0000004db2bf7224 */ /* 0x000fe200078e02ff */
[----:B------:R-:W-:Y:S01]  /*5930*/  MOV R25, c[0x0][0x2b8] ;  /* 0x0000ae0000197a02 */ /* 0x000fe20000000f00 */
[----:B------:R-:W1:Y:S01]  /*5940*/  SHFL.UP PT, R172, R164, 0x2, RZ ;  /* 0x04400000a4ac7989 */ /* 0x000e6200000e00ff */
[----:B------:R-:W-:-:S02]  /*5950*/  SHF.R.U32.HI R24, RZ, 0x1, R5 ;  /* 0x00000001ff187819 */ /* 0x000fc40000011605 */
[----:B------:R-:W-:Y:S01]  /*5960*/  SHF.R.U64 R4, R4, 0x1, R5 ;  /* 0x0000000104047819 */ /* 0x000fe20000001205 */
[----:B------:R-:W3:Y:S01]  /*5970*/  SHFL.UP PT, R168, R162, 0x2, RZ ;  /* 0x04400000a2a87989 */ /* 0x000ee200000e00ff */
[----:B------:R-:W-:Y:S01]  /*5980*/  SHF.R.U64 R176, R25, 0x1, R176 ;  /* 0x0000000119b07819 */ /* 0x000fe200000012b0 */
[-C--:B------:R-:W-:Y:S01]  /*5990*/  IMAD R5, R24, R77.reuse, RZ ;  /* 0x0000004d18057224 */ /* 0x080fe200078e02ff */
[----:B------:R-:W-:Y:S01]  /*59a0*/  ISETP.GE.AND P3, PT, R68, 0x2, PT ;  /* 0x000000024400780c */ /* 0x000fe20003f66270 */
[----:B------:R-:W4:Y:S01]  /*59b0*/  SHFL.UP PT, R170, R193, 0x2, RZ ;  /* 0x04400000c1aa7989 */ /* 0x000f2200000e00ff */
[----:B------:R-:W-:-:S04]  /*59c0*/  IMAD.WIDE.U32 R24, R4, R77, RZ ;  /* 0x0000004d04187225 */ /* 0x000fc800078e00ff */
[C---:B------:R-:W-:Y:S02]  /*59d0*/  IMAD R189, R76.reuse, R4, R5 ;  /* 0x000000044cbd7224 */ /* 0x040fe400078e0205 */
[----:B------:R-:W-:Y:S02]  /*59e0*/  IMAD R191, R76, R176, R191 ;  /* 0x000000b04cbf7224 */ /* 0x000fe400078e02bf */
[----:B------:R-:W-:Y:S01]  /*59f0*/  IMAD.WIDE.U32 R4, R176, R77, RZ ;  /* 0x0000004db0047225 */ /* 0x000fe200078e00ff */
[----:B------:R-:W-:-:S03]  /*5a00*/  IADD3 R25, R189, R25, RZ ;  /* 0x00000019bd197210 */ /* 0x000fc60007ffe0ff */
[----:B0-----:R-:W-:Y:S01]  /*5a10*/  FMUL.FTZ R195, R193, R174 ;  /* 0x000000aec1c37220 */ /* 0x001fe20000410000 */
[----:B------:R-:W-:Y:S01]  /*5a20*/  IADD3 R5, R191, R5, RZ ;  /* 0x00000005bf057210 */ /* 0x000fe20007ffe0ff */
[----:B------:R-:W-:-:S04]  /*5a30*/  IMAD.WIDE.U32 R24, R75, c[0x0][0x2a0], R24 ;  /* 0x0000a8004b187a25 */ /* 0x000fc800078e0018 */
[C---:B-1----:R-:W-:Y:S01]  /*5a40*/  FMUL.FTZ R197, R193.reuse, R172 ;  /* 0x000000acc1c57220 */ /* 0x042fe20000410000 */
[----:B------:R-:W-:Y:S01]  /*5a50*/  LEA R199, P4, R24, c[0x0][0x318], 0x3 ;  /* 0x0000c60018c77a11 */ /* 0x000fe200078818ff */
[C---:B---3--:R-:W-:Y:S02]  /*5a60*/  FMUL.FTZ R191, R193.reuse, R168 ;  /* 0x000000a8c1bf7220 */ /* 0x048fe40000410000 */
[C---:B------:R-:W-:Y:S02]  /*5a70*/  FFMA.FTZ R197, R162.reuse, R174, R197 ;  /* 0x000000aea2c57223 */ /* 0x040fe400000100c5 */
[----:B----4-:R-:W-:Y:S02]  /*5a80*/  FMUL.FTZ R189, R193, R170 ;  /* 0x000000aac1bd7220 */ /* 0x010fe40000410000 */
[C---:B------:R-:W-:Y:S02]  /*5a90*/  FFMA.FTZ R195, R162.reuse, R172, -R195 ;  /* 0x000000aca2c37223 */ /* 0x040fe400000108c3 */
[----:B------:R-:W-:-:S02]  /*5aa0*/  FFMA.FTZ R170, R162, R170, R191 ;  /* 0x000000aaa2aa7223 */ /* 0x000fc400000100bf */
[----:B------:R-:W-:Y:S02]  /*5ab0*/  @P3 FFMA.FTZ R162, R162, R168, -R189 ;  /* 0x000000a8a2a23223 */ /* 0x000fe400000108bd */
[----:B------:R-:W-:Y:S01]  /*5ac0*/  IMAD R168, R144, c[0x0][0x2a0], RZ ;  /* 0x0000a80090a87a24 */ /* 0x000fe200078e02ff */
[----:B------:R-:W-:Y:S01]  /*5ad0*/  FSEL R193, R193, R170, !P3 ;  /* 0x000000aac1c17208 */ /* 0x000fe20005800000 */
[----:B------:R-:W-:Y:S02]  /*5ae0*/  @P3 FADD.FTZ R166, R166, R197 ;  /* 0x000000c5a6a63221 */ /* 0x000fe40000010000 */
[----:B------:R-:W-:Y:S01]  /*5af0*/  @P3 FADD.FTZ R164, R164, R195 ;  /* 0x000000c3a4a43221 */ /* 0x000fe20000010000 */
[----:B------:R-:W-:Y:S01]  /*5b00*/  ISETP.GE.AND P3, PT, R68, 0x4, PT ;  /* 0x000000044400780c */ /* 0x000fe20003f66270 */
[----:B------:R-:W-:Y:S01]  /*5b10*/  IMAD R191, R75, c[0x0][0x2a4], R168 ;  /* 0x0000a9004bbf7a24 */ /* 0x000fe200078e02a8 */
[----:B------:R-:W-:Y:S01]  /*5b20*/  SHFL.UP PT, R178, R166, 0x4, RZ ;  /* 0x04800000a6b27989 */ /* 0x000fe200000e00ff */
[----:B------:R-:W-:-:S02]  /*5b30*/  FMUL.FTZ R168, R85, R132 ;  /* 0x0000008455a87220 */ /* 0x000fc40000410000 */
[----:B------:R-:W-:Y:S01]  /*5b40*/  IMAD R172, R144, c[0x0][0x2c0], RZ ;  /* 0x0000b00090ac7a24 */ /* 0x000fe200078e02ff */
[----:B------:R-:W0:Y:S01]  /*5b50*/  SHFL.UP PT, R176, R164, 0x4, RZ ;  /* 0x04800000a4b07989 */ /* 0x000e2200000e00ff */
[----:B------:R-:W-:Y:S01]  /*5b60*/  FMUL.FTZ R180, R185, R168 ;  /* 0x000000a8b9b47220 */ /* 0x000fe20000410000 */
[----:B------:R-:W-:Y:S01]  /*5b70*/  IADD3 R191, R191, R25, RZ ;  /* 0x00000019bfbf7210 */ /* 0x000fe20007ffe0ff */
[----:B------:R-:W-:Y:S01]  /*5b80*/  IMAD R189, R75, c[0x0][0x2c4], R172 ;  /* 0x0000b1004bbd7a24 */ /* 0x000fe200078e02ac */
[----:B------:R-:W1:Y:S01]  /*5b90*/  SHFL.UP PT, R132, R162, 0x4, RZ ;  /* 0x04800000a2847989 */ /* 0x000e6200000e00ff */
[----:B------:R-:W-:Y:S01]  /*5ba0*/  FMUL.FTZ R172, R85, R128 ;  /* 0x0000008055ac7220 */ /* 0x000fe20000410000 */
[----:B------:R-:W-:Y:S01]  /*5bb0*/  LEA.HI.X R184, R24, c[0x0][0x31c], R191, 0x3, P4 ;  /* 0x0000c70018b87a11 */ /* 0x000fe200020f1cbf */
[----:B------:R-:W-:Y:S01]  /*5bc0*/  FMUL.FTZ R128, R187, R168 ;  /* 0x000000a8bb807220 */ /* 0x000fe20000410000 */
[----:B------:R-:W3:Y:S01]  /*5bd0*/  SHFL.UP PT, R174, R193, 0x4, RZ ;  /* 0x04800000c1ae7989 */ /* 0x000ee200000e00ff */
[----:B------:R-:W-:Y:S01]  /*5be0*/  IMAD.WIDE.U32 R4, R75, c[0x0][0x2c0], R4 ;  /* 0x0000b0004b047a25 */ /* 0x000fe200078e0004 */
[----:B------:R-:W-:-:S03]  /*5bf0*/  SHF.L.U32 R24, R70, 0x2, RZ ;  /* 0x0000000246187819 */ /* 0x000fc600000006ff */
[-C--:B------:R-:W-:Y:S01]  /*5c00*/  FFMA.FTZ R128, R185, R172.reuse, -R128 ;  /* 0x000000acb9807223 */ /* 0x080fe20000010880 */
[----:B------:R-:W-:Y:S01]  /*5c10*/  IADD3 R189, R189, R5, RZ ;  /* 0x00000005bdbd7210 */ /* 0x000fe20007ffe0ff */
[----:B------:R-:W-:Y:S01]  /*5c20*/  FMUL.FTZ R170, R86, R27 ;  /* 0x0000001b56aa7220 */ /* 0x000fe20000410000 */
[C---:B------:R-:W-:Y:S01]  /*5c30*/  LEA R197, P5, R4.reuse, c[0x0][0x320], 0x3 ;  /* 0x0000c80004c57a11 */ /* 0x040fe200078a18ff */
[----:B------:R-:W-:Y:S02]  /*5c40*/  FFMA.FTZ R27, -R187, R172, -R180 ;  /* 0x000000acbb1b7223 */ /* 0x000fe400000109b4 */
[----:B------:R-:W-:Y:S01]  /*5c50*/  FADD.FTZ R128, R183, R128 ;  /* 0x00000080b7807221 */ /* 0x000fe20000010000 */
[----:B------:R-:W-:Y:S01]  /*5c60*/  LEA.HI.X R182, R4, c[0x0][0x324], R189, 0x3, P5 ;  /* 0x0000c90004b67a11 */ /* 0x000fe200028f1cbd */
[----:B------:R-:W-:Y:S02]  /*5c70*/  FADD.FTZ R180, -R170, R27 ;  /* 0x0000001baab47221 */ /* 0x000fe40000010100 */
[----:B------:R-:W-:-:S02]  /*5c80*/  FMUL.FTZ R25, R173, -R128 ;  /* 0x80000080ad197220 */ /* 0x000fc40000410000 */
[-C--:B------:R-:W-:Y:S02]  /*5c90*/  FMUL.FTZ R5, R173, -R180.reuse ;  /* 0x800000b4ad057220 */ /* 0x080fe40000410000 */
[----:B------:R-:W-:Y:S02]  /*5ca0*/  FFMA.FTZ R195, R171, R180, R25 ;  /* 0x000000b4abc37223 */ /* 0x000fe40000010019 */
[C---:B0-----:R-:W-:Y:S02]  /*5cb0*/  FMUL.FTZ R189, R193.reuse, R176 ;  /* 0x000000b0c1bd7220 */ /* 0x041fe40000410000 */
[C---:B-1----:R-:W-:Y:S02]  /*5cc0*/  FMUL.FTZ R25, R193.reuse, R132 ;  /* 0x00000084c1197220 */ /* 0x042fe40000410000 */
[----:B------:R-:W-:Y:S02]  /*5cd0*/  FMUL.FTZ R27, R193, R178 ;  /* 0x000000b2c11b7220 */ /* 0x000fe40000410000 */
[----:B------:R-:W-:-:S02]  /*5ce0*/  FFMA.FTZ R191, R171, R128, -R5 ;  /* 0x00000080abbf7223 */ /* 0x000fc40000010805 */
[C---:B---3--:R-:W-:Y:S02]  /*5cf0*/  FMUL.FTZ R5, R193.reuse, R174 ;  /* 0x000000aec1057220 */ /* 0x048fe40000410000 */
[C---:B------:R-:W-:Y:S02]  /*5d00*/  FFMA.FTZ R189, R162.reuse, R178, R189 ;  /* 0x000000b2a2bd7223 */ /* 0x040fe400000100bd */
[C---:B------:R-:W-:Y:S01]  /*5d10*/  FFMA.FTZ R4, R162.reuse, R174, R25 ;  /* 0x000000aea2047223 */ /* 0x040fe20000010019 */
[----:B------:R-:W-:Y:S01]  /*5d20*/  SHF.R.U32.HI R25, RZ, 0x1e, R70 ;  /* 0x0000001eff197819 */ /* 0x000fe20000011646 */
[C---:B------:R-:W-:Y:S02]  /*5d30*/  FFMA.FTZ R27, R162.reuse, R176, -R27 ;  /* 0x000000b0a21b7223 */ /* 0x040fe4000001081b */
[----:B------:R-:W-:Y:S01]  /*5d40*/  @P3 FFMA.FTZ R162, R162, R132, -R5 ;  /* 0x00000084a2a23223 */ /* 0x000fe20000010805 */
[----:B------:R-:W-:Y:S01]  /*5d50*/  FSEL R4, R193, R4, !P3 ;  /* 0x00000004c1047208 */ /* 0x000fe20005800000 */
[----:B------:R-:W-:-:S02]  /*5d60*/  @P3 FADD.FTZ R166, R166, R189 ;  /* 0x000000bda6a63221 */ /* 0x000fc40000010000 */
[----:B------:R-:W-:Y:S01]  /*5d70*/  @P3 FADD.FTZ R164, R164, R27 ;  /* 0x0000001ba4a43221 */ /* 0x000fe20000010000 */
[----:B------:R-:W0:Y:S01]  /*5d80*/  SHFL.UP PT, R5, R162, 0x8, RZ ;  /* 0x05000000a2057989 */ /* 0x000e2200000e00ff */
[C---:B------:R-:W-:Y:S02]  /*5d90*/  FMUL.FTZ R176, R87.reuse, R126 ;  /* 0x0000007e57b07220 */ /* 0x040fe40000410000 */
[----:B------:R-:W-:Y:S01]  /*5da0*/  FMUL.FTZ R174, R87, R26 ;  /* 0x0000001a57ae7220 */ /* 0x000fe20000410000 */
[----:B------:R-:W1:Y:S01]  /*5db0*/  SHFL.UP PT, R193, R166, 0x8, RZ ;  /* 0x05000000a6c17989 */ /* 0x000e6200000e00ff */
[----:B------:R-:W-:Y:S01]  /*5dc0*/  FADD.FTZ R126, R176, R191 ;  /* 0x000000bfb07e7221 */ /* 0x000fe20000010000 */
[----:B------:R-:W-:Y:S01]  /*5dd0*/  IADD3 R26, P3, R24, R199, RZ ;  /* 0x000000c7181a7210 */ /* 0x000fe20007f7e0ff */
[----:B------:R-:W-:Y:S01]  /*5de0*/  FADD.FTZ R128, -R174, R195 ;  /* 0x000000c3ae807221 */ /* 0x000fe20000010100 */
[----:B------:R-:W3:Y:S01]  /*5df0*/  SHFL.UP PT, R191, R164, 0x8, RZ ;  /* 0x05000000a4bf7989 */ /* 0x000ee200000e00ff */
[C---:B------:R-:W-:Y:S01]  /*5e00*/  FMUL.FTZ R178, R169.reuse, -R126 ;  /* 0x8000007ea9b27220 */ /* 0x040fe20000410000 */
[----:B------:R-:W-:Y:S01]  /*5e10*/  IADD3 R24, P4, R24, R197, RZ ;  /* 0x000000c518187210 */ /* 0x000fe20007f9e0ff */
[-C--:B------:R-:W-:Y:S01]  /*5e20*/  FMUL.FTZ R132, R169, -R128.reuse ;  /* 0x80000080a9847220 */ /* 0x080fe20000410000 */
[----:B------:R-:W4:Y:S01]  /*5e30*/  SHFL.UP PT, R189, R4, 0x8, RZ ;  /* 0x0500000004bd7989 */ /* 0x000f2200000e00ff */
[----:B------:R-:W-:Y:S01]  /*5e40*/  FFMA.FTZ R178, R167, R128, R178 ;  /* 0x00000080a7b27223 */ /* 0x000fe200000100b2 */
[----:B------:R-:W-:Y:S01]  /*5e50*/  IADD3.X R27, R25, R184, RZ, P3, !PT ;  /* 0x000000b8191b7210 */ /* 0x000fe20001ffe4ff */
[----:B------:R-:W-:Y:S01]  /*5e60*/  FFMA.FTZ R132, R167, R126, -R132 ;  /* 0x0000007ea7847223 */ /* 0x000fe20000010884 */
[----:B------:R-:W-:Y:S01]  /*5e70*/  ISETP.GE.AND P3, PT, R68, 0x8, PT ;  /* 0x000000084400780c */ /* 0x000fe20003f66270 */
[----:B------:R-:W-:Y:S01]  /*5e80*/  FADD.FTZ R197, -R177, R178 ;  /* 0x000000b2b1c57221 */ /* 0x000fe20000010100 */
[----:B------:R-:W-:Y:S01]  /*5e90*/  IADD3.X R25, R25, R182, RZ, P4, !PT ;  /* 0x000000b619197210 */ /* 0x000fe200027fe4ff */
[----:B------:R-:W-:Y:S01]  /*5ea0*/  FADD.FTZ R195, R175, R132 ;  /* 0x00000084afc37221 */ /* 0x000fe20000010000 */
[----:B------:R-:W-:Y:S01]  /*5eb0*/  IADD3 R199, R58, -c[0x0][0x174], RZ ;  /* 0x80005d003ac77a10 */ /* 0x000fe20007ffe0ff */
[----:B------:R-:W-:-:S02]  /*5ec0*/  FMUL.FTZ R126, R98, -R197 ;  /* 0x800000c5627e7220 */ /* 0x000fc40000410000 */
[-C--:B------:R-:W-:Y:S02]  /*5ed0*/  FMUL.FTZ R128, R98, -R195.reuse ;  /* 0x800000c362807220 */ /* 0x080fe40000410000 */
[C---:B------:R-:W-:Y:S02]  /*5ee0*/  FFMA.FTZ R195, R100.reuse, R195, -R126 ;  /* 0x000000c364c37223 */ /* 0x040fe4000001087e */
[----:B------:R-:W-:Y:S02]  /*5ef0*/  FFMA.FTZ R197, R100, R197, R128 ;  /* 0x000000c564c57223 */ /* 0x000fe40000010080 */
[C---:B0-----:R-:W-:Y:S02]  /*5f00*/  FMUL.FTZ R128, R4.reuse, R5 ;  /* 0x0000000504807220 */ /* 0x041fe40000410000 */
[C---:B-1----:R-:W-:Y:S02]  /*5f10*/  FMUL.FTZ R132, R4.reuse, R193 ;  /* 0x000000c104847220 */ /* 0x042fe40000410000 */
[----:B---3--:R-:W-:-:S02]  /*5f20*/  FMUL.FTZ R178, R4, R191 ;  /* 0x000000bf04b27220 */ /* 0x008fc40000410000 */
[----:B------:R-:W-:Y:S02]  /*5f30*/  FFMA.FTZ R191, R162, R191, -R132 ;  /* 0x000000bfa2bf7223 */ /* 0x000fe40000010884 */
[----:B----4-:R-:W-:Y:S02]  /*5f40*/  FMUL.FTZ R126, R4, R189 ;  /* 0x000000bd047e7220 */ /* 0x010fe40000410000 */
[C---:B------:R-:W-:Y:S02]  /*5f50*/  FFMA.FTZ R193, R162.reuse, R193, R178 ;  /* 0x000000c1a2c17223 */ /* 0x040fe400000100b2 */
[C---:B------:R-:W-:Y:S02]  /*5f60*/  FFMA.FTZ R189, R162.reuse, R189, R128 ;  /* 0x000000bda2bd7223 */ /* 0x040fe40000010080 */
[----:B------:R-:W-:Y:S02]  /*5f70*/  @P3 FFMA.FTZ R162, R162, R5, -R126 ;  /* 0x00000005a2a23223 */ /* 0x000fe4000001087e */
[----:B------:R-:W-:Y:S01]  /*5f80*/  @P3 FADD.FTZ R166, R166, R193 ;  /* 0x000000c1a6a63221 */ /* 0x000fe20000010000 */
[----:B------:R-:W-:Y:S01]  /*5f90*/  FSEL R189, R4, R189, !P3 ;  /* 0x000000bd04bd7208 */ /* 0x000fe20005800000 */
[C---:B------:R-:W-:Y:S01]  /*5fa0*/  FMUL.FTZ R178, R89.reuse, R116 ;  /* 0x0000007459b27220 */ /* 0x040fe20000410000 */
[----:B------:R-:W0:Y:S01]  /*5fb0*/  SHFL.UP PT, R4, R162, 0x10, RZ ;  /* 0x06000000a2047989 */ /* 0x000e2200000e00ff */
[----:B------:R-:W-:Y:S01]  /*5fc0*/  @P3 FADD.FTZ R164, R164, R191 ;  /* 0x000000bfa4a43221 */ /* 0x000fe20000010000 */
[----:B------:R-:W-:Y:S01]  /*5fd0*/  ISETP.GE.AND P3, PT, R68, 0x10, PT ;  /* 0x000000104400780c */ /* 0x000fe20003f66270 */
[----:B------:R-:W-:Y:S01]  /*5fe0*/  FMUL.FTZ R184, R89, R114 ;  /* 0x0000007259b87220 */ /* 0x000fe20000410000 */
[----:B------:R-:W1:Y:S01]  /*5ff0*/  SHFL.UP PT, R5, R189, 0x10, RZ ;  /* 0x06000000bd057989 */ /* 0x000e6200000e00ff */
[----:B--2---:R-:W-:-:S02]  /*6000*/  FMUL.FTZ R126, R187, R21 ;  /* 0x00000015bb7e7220 */ /* 0x004fc40000410000 */
[----:B------:R-:W-:Y:S01]  /*6010*/  FADD.FTZ R197, -R178, R197 ;  /* 0x000000c5b2c57221 */ /* 0x000fe20000010100 */
[----:B------:R-:W2:Y:S01]  /*6020*/  SHFL.UP PT, R116, R166, 0x10, RZ ;  /* 0x06000000a6747989 */ /* 0x000ea200000e00ff */
[-C--:B------:R-:W-:Y:S02]  /*6030*/  FMUL.FTZ R128, R187, -R20.reuse ;  /* 0x80000014bb807220 */ /* 0x080fe40000410000 */
[----:B------:R-:W-:Y:S01]  /*6040*/  FADD.FTZ R195, R184, R195 ;  /* 0x000000c3b8c37221 */ /* 0x000fe20000010000 */
[----:B------:R-:W3:Y:S01]  /*6050*/  SHFL.UP PT, R114, R164, 0x10, RZ ;  /* 0x06000000a4727989 */ /* 0x000ee200000e00ff */
[C---:B------:R-:W-:Y:S02]  /*6060*/  FFMA.FTZ R126, R185.reuse, R20, -R126 ;  /* 0x00000014b97e7223 */ /* 0x040fe4000001087e */
[----:B------:R-:W-:Y:S02]  /*6070*/  FMUL.FTZ R132, R102, -R197 ;  /* 0x800000c566847220 */ /* 0x000fe40000410000 */
[----:B------:R-:W-:-:S02]  /*6080*/  FFMA.FTZ R128, R185, -R21, R128 ;  /* 0x80000015b9807223 */ /* 0x000fc40000010080 */
[----:B------:R-:W-:Y:S02]  /*6090*/  FMUL.FTZ R182, R90, R163 ;  /* 0x000000a35ab67220 */ /* 0x000fe40000410000 */
[-C--:B------:R-:W-:Y:S02]  /*60a0*/  FMUL.FTZ R180, R102, -R195.reuse ;  /* 0x800000c366b47220 */ /* 0x080fe40000410000 */
[C---:B------:R-:W-:Y:S02]  /*60b0*/  FMUL.FTZ R163, R173.reuse, -R126 ;  /* 0x8000007eada37220 */ /* 0x040fe40000410000 */
[C---:B------:R-:W-:Y:S02]  /*60c0*/  FFMA.FTZ R195, R104.reuse, R195, -R132 ;  /* 0x000000c368c37223 */ /* 0x040fe40000010884 */
[----:B------:R-:W-:Y:S02]  /*60d0*/  FMUL.FTZ R132, R173, -R128 ;  /* 0x80000080ad847220 */ /* 0x000fe40000410000 */
[----:B------:R-:W-:-:S02]  /*60e0*/  FFMA.FTZ R197, R104, R197, R180 ;  /* 0x000000c568c57223 */ /* 0x000fc400000100b4 */
[C---:B------:R-:W-:Y:S02]  /*60f0*/  FFMA.FTZ R128, R171.reuse, R128, R163 ;  /* 0x00000080ab807223 */ /* 0x040fe400000100a3 */
[----:B------:R-:W-:Y:S02]  /*6100*/  FMUL.FTZ R180, R90, R165 ;  /* 0x000000a55ab47220 */ /* 0x000fe40000410000 */
[----:B------:R-:W-:Y:S02]  /*6110*/  FFMA.FTZ R132, R171, R126, -R132 ;  /* 0x0000007eab847223 */ /* 0x000fe40000010884 */
[----:B------:R-:W-:Y:S02]  /*6120*/  FMUL.FTZ R126, R169, -R128 ;  /* 0x80000080a97e7220 */ /* 0x000fe40000410000 */
[----:B------:R-:W-:Y:S02]  /*6130*/  FADD.FTZ R197, -R180, R197 ;  /* 0x000000c5b4c57221 */ /* 0x000fe40000010100 */
[----:B------:R-:W-:-:S02]  /*6140*/  FADD.FTZ R195, R182, R195 ;  /* 0x000000c3b6c37221 */ /* 0x000fc40000010000 */
[----:B------:R-:W-:Y:S02]  /*6150*/  FFMA.FTZ R191, R167, R132, -R126 ;  /* 0x00000084a7bf7223 */ /* 0x000fe4000001087e */
[C---:B------:R-:W-:Y:S02]  /*6160*/  FMUL.FTZ R163, R106.reuse, -R197 ;  /* 0x800000c56aa37220 */ /* 0x040fe40000410000 */
[----:B0-----:R-:W-:Y:S02]  /*6170*/  FMUL.FTZ R126, R189, R4 ;  /* 0x00000004bd7e7220 */ /* 0x001fe40000410000 */
[-C--:B------:R-:W-:Y:S02]  /*6180*/  FMUL.FTZ R165, R106, -R195.reuse ;  /* 0x800000c36aa57220 */ /* 0x080fe40000410000 */
[----:B------:R-:W-:Y:S02]  /*6190*/  FFMA.FTZ R195, R108, R195, -R163 ;  /* 0x000000c36cc37223 */ /* 0x000fe400000108a3 */
[----:B-1----:R-:W-:-:S02]  /*61a0*/  FFMA.FTZ R126, R162, R5, R126 ;  /* 0x00000005a27e7223 */ /* 0x002fc4000001007e */
[----:B------:R-:W-:Y:S02]  /*61b0*/  FFMA.FTZ R197, R108, R197, R165 ;  /* 0x000000c56cc57223 */ /* 0x000fe400000100a5 */
[C---:B--2---:R-:W-:Y:S01]  /*61c0*/  FMUL.FTZ R163, R189.reuse, R116 ;  /* 0x00000074bda37220 */ /* 0x044fe20000410000 */
[C---:B------:R-:W-:Y:S01]  /*61d0*/  FSEL R126, R189.reuse, R126, !P3 ;  /* 0x0000007ebd7e7208 */ /* 0x040fe20005800000 */
[CC--:B---3--:R-:W-:Y:S02]  /*61e0*/  FMUL.FTZ R165, R189.reuse, R114.reuse ;  /* 0x00000072bda57220 */ /* 0x0c8fe40000410000 */
[----:B------:R-:W-:Y:S02]  /*61f0*/  FMUL.FTZ R5, R189, R5 ;  /* 0x00000005bd057220 */ /* 0x000fe40000410000 */
[C---:B------:R-:W-:Y:S01]  /*6200*/  FFMA.FTZ R163, R162.reuse, R114, -R163 ;  /* 0x00000072a2a37223 */ /* 0x040fe200000108a3 */
[----:B------:R-:W-:Y:S01]  /*6210*/  SHFL.UP PT, R126, R126, 0x1, RZ ;  /* 0x042000007e7e7989 */ /* 0x000fe200000e00ff */
[----:B------:R-:W-:-:S02]  /*6220*/  FFMA.FTZ R165, R162, R116, R165 ;  /* 0x00000074a2a57223 */ /* 0x000fc400000100a5 */
[----:B------:R-:W-:Y:S01]  /*6230*/  @P3 FFMA.FTZ R162, R162, R4, -R5 ;  /* 0x00000004a2a23223 */ /* 0x000fe20000010805 */
[----:B------:R-:W-:Y:S01]  /*6240*/  HFMA2.MMA R5, -RZ, RZ, 0, 0 ;  /* 0x00000000ff057435 */ /* 0x000fe200000001ff */
[----:B------:R-:W-:Y:S01]  /*6250*/  @P3 FADD.FTZ R164, R164, R163 ;  /* 0x000000a3a4a43221 */ /* 0x000fe20000010000 */
[----:B------:R-:W-:Y:S01]  /*6260*/  MOV R4, 0x3f800000 ;  /* 0x3f80000000047802 */ /* 0x000fe20000000f00 */
[----:B------:R-:W-:Y:S01]  /*6270*/  @P3 FADD.FTZ R166, R166, R165 ;  /* 0x000000a5a6a63221 */ /* 0x000fe20000010000 */
[----:B-----5:R-:W0:Y:S01]  /*6280*/  SHFL.IDX PT, R163, R6, RZ, 0x1f ;  /* 0x00001fff06a37589 */ /* 0x020e2200000e0000 */
[----:B------:R-:W-:Y:S02]  /*6290*/  FMUL.FTZ R132, R169, -R132 ;  /* 0x80000084a9847220 */ /* 0x000fe40000410000 */
[----:B------:R-:W-:Y:S01]  /*62a0*/  FADD.FTZ R197, -R186, R197 ;  /* 0x000000c5bac57221 */ /* 0x000fe20000010100 */
[----:B------:R1:W2:Y:S01]  /*62b0*/  SHFL.IDX PT, R165, R7, RZ, 0x1f ;  /* 0x00001fff07a57589 */ /* 0x0002a200000e0000 */
[----:B------:R-:W-:-:S02]  /*62c0*/  FFMA.FTZ R193, R167, R128, R132 ;  /* 0x00000080a7c17223 */ /* 0x000fc40000010084 */
[----:B------:R-:W-:Y:S01]  /*62d0*/  FADD.FTZ R195, R188, R195 ;  /* 0x000000c3bcc37221 */ /* 0x000fe20000010000 */
[----:B------:R-:W3:Y:S01]  /*62e0*/  SHFL.UP PT, R162, R162, 0x1, RZ ;  /* 0x04200000a2a27989 */ /* 0x000ee200000e00ff */
[C---:B------:R-:W-:Y:S02]  /*62f0*/  FMUL.FTZ R114, R98.reuse, -R193 ;  /* 0x800000c162727220 */ /* 0x040fe40000410000 */
[----:B------:R-:W-:Y:S01]  /*6300*/  FMUL.FTZ R116, R98, -R191 ;  /* 0x800000bf62747220 */ /* 0x000fe20000410000 */
[----:B------:R-:W4:Y:S01]  /*6310*/  SHFL.UP PT, R166, R166, 0x1, RZ ;  /* 0x04200000a6a67989 */ /* 0x000f2200000e00ff */
[----:B------:R-:W-:Y:S01]  /*6320*/  FMUL.FTZ R128, R110, -R197 ;  /* 0x800000c56e807220 */ /* 0x000fe20000410000 */
[----:B-1----:R-:W-:Y:S01]  /*6330*/  CS2R R6, SRZ ;  /* 0x0000000000067805 */ /* 0x002fe2000001ff00 */
[----:B------:R-:W-:Y:S01]  /*6340*/  FFMA.FTZ R191, R100, R191, -R114 ;  /* 0x000000bf64bf7223 */ /* 0x000fe20000010872 */
[----:B------:R-:W1:Y:S01]  /*6350*/  SHFL.UP PT, R164, R164, 0x1, RZ ;  /* 0x04200000a4a47989 */ /* 0x000e6200000e00ff */
[----:B------:R-:W-:-:S02]  /*6360*/  FMUL.FTZ R132, R110, -R195 ;  /* 0x800000c36e847220 */ /* 0x000fc40000410000 */
[----:B------:R-:W-:Y:S01]  /*6370*/  FFMA.FTZ R193, R100, R193, R116 ;  /* 0x000000c164c17223 */ /* 0x000fe20000010074 */
[----:B------:R1:W1:Y:S01]  /*6380*/  @!P0 LDS.128 R4, [R84.X16+0x3650] ;  /* 0x0036500054048984 */ /* 0x000262000000cc00 */
[----:B------:R-:W-:Y:S01]  /*6390*/  FFMA.FTZ R195, R112, R195, -R128 ;  /* 0x000000c370c37223 */ /* 0x000fe20000010880 */
[----:B------:R-:W-:Y:S01]  /*63a0*/  ISETP.NE.AND P0, PT, R142, 0x1f, PT ;  /* 0x0000001f8e00780c */ /* 0x000fe20003f05270 */
[----:B------:R-:W-:Y:S02]  /*63b0*/  FMUL.FTZ R128, R102, -R191 ;  /* 0x800000bf66807220 */ /* 0x000fe40000410000 */
[----:B0-----:R-:W-:Y:S02]  /*63c0*/  FMUL.FTZ R114, R126, R163 ;  /* 0x000000a37e727220 */ /* 0x001fe40000410000 */
[----:B------:R-:W-:Y:S02]  /*63d0*/  FMUL.FTZ R116, R102, -R193 ;  /* 0x800000c166747220 */ /* 0x000fe40000410000 */
[----:B--2---:R-:W-:-:S02]  /*63e0*/  FMUL.FTZ R126, R126, R165 ;  /* 0x000000a57e7e7220 */ /* 0x004fc40000410000 */
[----:B------:R-:W-:Y:S02]  /*63f0*/  FFMA.FTZ R193, R104, R193, R128 ;  /* 0x000000c168c17223 */ /* 0x000fe40000010080 */
[----:B---3--:R-:W-:Y:S02]  /*6400*/  FFMA.FTZ R161, R162, R165, R114 ;  /* 0x000000a5a2a17223 */ /* 0x008fe40000010072 */
[----:B------:R-:W-:Y:S02]  /*6410*/  FFMA.FTZ R191, R104, R191, -R116 ;  /* 0x000000bf68bf7223 */ /* 0x000fe40000010874 */
[----:B------:R-:W-:Y:S02]  /*6420*/  FFMA.FTZ R159, R162, R163, -R126 ;  /* 0x000000a3a29f7223 */ /* 0x000fe4000001087e */
[----:B------:R-:W-:Y:S02]  /*6430*/  FMUL.FTZ R114, R106, -R193 ;  /* 0x800000c16a727220 */ /* 0x000fe40000410000 */
[----:B----4-:R-:W-:-:S02]  /*6440*/  @P1 FADD.FTZ R165, R166, R161 ;  /* 0x000000a1a6a51221 */ /* 0x010fc40000010000 */
[-C--:B------:R-:W-:Y:S02]  /*6450*/  FMUL.FTZ R116, R106, -R191.reuse ;  /* 0x800000bf6a747220 */ /* 0x080fe40000410000 */
[----:B-1----:R-:W-:Y:S02]  /*6460*/  @P1 FADD.FTZ R163, R164, R159 ;  /* 0x0000009fa4a31221 */ /* 0x002fe40000010000 */
[C---:B------:R-:W-:Y:S02]  /*6470*/  FFMA.FTZ R191, R108.reuse, R191, -R114 ;  /* 0x000000bf6cbf7223 */ /* 0x040fe40000010872 */
[C---:B------:R-:W-:Y:S02]  /*6480*/  FMUL.FTZ R114, R23.reuse, R165 ;  /* 0x000000a517727220 */ /* 0x040fe40000410000 */
[----:B------:R-:W-:Y:S02]  /*6490*/  FFMA.FTZ R189, R108, R193, R116 ;  /* 0x000000c16cbd7223 */ /* 0x000fe40000010074 */
[----:B------:R-:W-:-:S02]  /*64a0*/  FMUL.FTZ R23, R23, R163 ;  /* 0x000000a317177220 */ /* 0x000fc40000410000 */
[----:B------:R-:W-:Y:S02]  /*64b0*/  FMUL.FTZ R126, R110, -R191 ;  /* 0x800000bf6e7e7220 */ /* 0x000fe40000410000 */
[----:B------:R-:W-:Y:S02]  /*64c0*/  FFMA.FTZ R114, R22, R163, -R114 ;  /* 0x000000a316727223 */ /* 0x000fe40000010872 */
[----:B------:R-:W-:Y:S02]  /*64d0*/  FFMA.FTZ R197, R112, R197, R132 ;  /* 0x000000c570c57223 */ /* 0x000fe40000010084 */
[----:B------:R-:W-:Y:S02]  /*64e0*/  FMUL.FTZ R166, R110, -R189 ;  /* 0x800000bd6ea67220 */ /* 0x000fe40000410000 */
[----:B------:R-:W-:Y:S02]  /*64f0*/  FFMA.FTZ R116, R22, R165, R23 ;  /* 0x000000a516747223 */ /* 0x000fe40000010017 */
[----:B------:R-:W-:-:S02]  /*6500*/  FMUL.FTZ R162, R93, R120 ;  /* 0x000000785da27220 */ /* 0x000fc40000410000 */
[----:B------:R-:W-:Y:S02]  /*6510*/  FMUL.FTZ R164, R93, R118 ;  /* 0x000000765da47220 */ /* 0x000fe40000410000 */
[C---:B------:R-:W-:Y:S02]  /*6520*/  FFMA.FTZ R189, R112.reuse, R189, R126 ;  /* 0x000000bd70bd7223 */ /* 0x040fe4000001007e */
[----:B------:R-:W-:Y:S02]  /*6530*/  FADD.FTZ R114, R179, R114 ;  /* 0x00000072b3727221 */ /* 0x000fe40000010000 */
[----:B------:R-:W-:Y:S01]  /*6540*/  FFMA.FTZ R166, R112, R191, -R166 ;  /* 0x000000bf70a67223 */ /* 0x000fe200000108a6 */
[----:B------:R0:W1:Y:S01]  /*6550*/  SHFL.DOWN PT, R120, R189, 0x1, 0x1f ;  /* 0x08201f00bd787f89 */ /* 0x00006200000e0000 */
[----:B------:R-:W-:Y:S02]  /*6560*/  FADD.FTZ R116, R181, R116 ;  /* 0x00000074b5747221 */ /* 0x000fe40000010000 */
[----:B------:R-:W-:Y:S01]  /*6570*/  FADD.FTZ R126, R162, R195 ;  /* 0x000000c3a27e7221 */ /* 0x000fe20000010000 */
[----:B------:R0:W2:Y:S01]  /*6580*/  SHFL.DOWN PT, R118, R166, 0x1, 0x1f ;  /* 0x08201f00a6767f89 */ /* 0x0000a200000e0000 */
[----:B------:R-:W-:-:S02]  /*6590*/  FADD.FTZ R179, -R164, R197 ;  /* 0x000000c5a4b37221 */ /* 0x000fc40000010100 */
[----:B------:R-:W-:Y:S01]  /*65a0*/  IMAD R199, R199, -0x200, RZ ;  /* 0xfffffe00c7c77824 */ /* 0x000fe200078e02ff */
[----:B------:R0:W3:Y:S01]  /*65b0*/  SHFL.DOWN PT, R22, R126, 0x1, 0x1f ;  /* 0x08201f007e167f89 */ /* 0x0000e200000e0000 */
[C---:B------:R-:W-:Y:S02]  /*65c0*/  FMUL.FTZ R23, R110.reuse, R116 ;  /* 0x000000746e177220 */ /* 0x040fe40000410000 */
[----:B------:R-:W-:Y:S01]  /*65d0*/  FMUL.FTZ R159, R110, R114 ;  /* 0x000000726e9f7220 */ /* 0x000fe20000410000 */
[----:B------:R0:W4:Y:S01]  /*65e0*/  SHFL.DOWN PT, R128, R179, 0x1, 0x1f ;  /* 0x08201f00b3807f89 */ /* 0x00012200000e0000 */
[----:B------:R-:W-:-:S04]  /*65f0*/  IMAD.WIDE R26, R199, 0x4, R26 ;  /* 0x00000004c71a7825 */ /* 0x000fc800078e021a */
[----:B------:R-:W-:-:S04]  /*6600*/  IMAD.WIDE R24, R199, 0x4, R24 ;  /* 0x00000004c7187825 */ /* 0x000fc800078e0218 */
[C---:B------:R-:W-:Y:S02]  /*6610*/  FFMA.FTZ R23, R112.reuse, R114, -R23 ;  /* 0x0000007270177223 */ /* 0x040fe40000010817 */
[----:B------:R-:W-:Y:S01]  /*6620*/  FFMA.FTZ R159, R112, R116, R159 ;  /* 0x00000074709f7223 */ /* 0x000fe2000001009f */
[----:B------:R-:W-:Y:S05]  /*6630*/  @!P0 BRA `(.L_x_12032) ;  /* 0x000000b000008947 */ /* 0x000fea0003800000 */
[C---:B01--4-:R-:W-:Y:S02]  /*6640*/  FMUL.FTZ R163, R189.reuse, R128 ;  /* 0x00000080bda37220 */ /* 0x053fe40000410000 */
[C---:B------:R-:W-:Y:S02]  /*6650*/  FMUL.FTZ R161, R189.reuse, R120 ;  /* 0x00000078bda17220 */ /* 0x040fe40000410000 */
[CC--:B---3--:R-:W-:Y:S02]  /*6660*/  FMUL.FTZ R165, R189.reuse, R22.reuse ;  /* 0x00000016bda57220 */ /* 0x0c8fe40000410000 */
[----:B------:R-:W-:Y:S02]  /*6670*/  FFMA.FTZ R163, R166, R22, -R163 ;  /* 0x00000016a6a37223 */ /* 0x000fe400000108a3 */
[----:B--2---:R-:W-:-:S02]  /*6680*/  FMUL.FTZ R189, R189, R118 ;  /* 0x00000076bdbd7220 */ /* 0x004fc40000410000 */
[C---:B------:R-:W-:Y:S02]  /*6690*/  FFMA.FTZ R161, R166.reuse, R118, -R161 ;  /* 0x00000076a6a17223 */ /* 0x040fe400000108a1 */
[C---:B------:R-:W-:Y:S02]  /*66a0*/  FFMA.FTZ R22, R166.reuse, R128, R165 ;  /* 0x00000080a6167223 */ /* 0x040fe400000100a5 */
[----:B------:R-:W-:Y:S01]  /*66b0*/  FFMA.FTZ R189, R166, R120, R189 ;  /* 0x00000078a6bd7223 */ /* 0x000fe200000100bd */
[----:B------:R-:W-:Y:S01]  /*66c0*/  MOV R166, R161 ;  /* 0x000000a100a67202 */ /* 0x000fe20000000f00 */
[----:B------:R-:W-:Y:S02]  /*66d0*/  FADD.FTZ R126, R126, R163 ;  /* 0x000000a37e7e7221 */ /* 0x000fe40000010000 */
[----:B------:R-:W-:Y:S02]  /*66e0*/  FADD.FTZ R179, R179, R22 ;  /* 0x00000016b3b37221 */ /* 0x000fe40000010000 */
.L_x_12032:
[----:B01----:R-:W-:Y:S05]  /*66f0*/  BSYNC B0 ;  /* 0x0000000000007941 */ /* 0x003fea0003800000 */
.L_x_12031:
[----:B------:R-:W-:Y:S01]  /*6700*/  ISETP.GT.U32.AND P0, PT, R142, 0x1d, PT ;  /* 0x0000001d8e00780c */ /* 0x000fe20003f04070 */
[C---:B------:R-:W-:Y:S01]  /*6710*/  FFMA.FTZ R159, R45.reuse, R124, R159 ;  /* 0x0000007c2d9f7223 */ /* 0x040fe2000001009f */
[----:B------:R0:W1:Y:S01]  /*6720*/  SHFL.DOWN PT, R120, R166, 0x2, 0x1f ;  /* 0x08401f00a6787f89 */ /* 0x00006200000e0000 */
[----:B------:R-:W-:Y:S01]  /*6730*/  FFMA.FTZ R161, R45, R122, R23 ;  /* 0x0000007a2da17223 */ /* 0x000fe20000010017 */
[----:B------:R-:W-:Y:S01]  /*6740*/  BSSY B0, `(.L_x_12033) ;  /* 0x0000014000007945 */ /* 0x000fe20003800000 */
[C---:B---3--:R-:W-:Y:S01]  /*6750*/  FMUL.FTZ R22, R106.reuse, R159 ;  /* 0x0000009f6a167220 */ /* 0x048fe20000410000 */
[----:B------:R0:W3:Y:S01]  /*6760*/  SHFL.DOWN PT, R122, R189, 0x2, 0x1f ;  /* 0x08401f00bd7a7f89 */ /* 0x0000e200000e0000 */
[----:B------:R-:W-:-:S02]  /*6770*/  FMUL.FTZ R23, R106, R161 ;  /* 0x000000a16a177220 */ /* 0x000fc40000410000 */
[C---:B------:R-:W-:Y:S01]  /*6780*/  FFMA.FTZ R22, R108.reuse, R161, -R22 ;  /* 0x000000a16c167223 */ /* 0x040fe20000010816 */
[----:B--2---:R0:W2:Y:S01]  /*6790*/  SHFL.DOWN PT, R118, R126, 0x2, 0x1f ;  /* 0x08401f007e767f89 */ /* 0x0040a200000e0000 */
[----:B------:R-:W-:-:S03]  /*67a0*/  FFMA.FTZ R23, R108, R159, R23 ;  /* 0x0000009f6c177223 */ /* 0x000fc60000010017 */
[----:B------:R0:W4:Y:S01]  /*67b0*/  SHFL.DOWN PT, R124, R179, 0x2, 0x1f ;  /* 0x08401f00b37c7f89 */ /* 0x00012200000e0000 */
[----:B------:R-:W-:Y:S05]  /*67c0*/  @P0 BRA `(.L_x_12034) ;  /* 0x000000b000000947 */ /* 0x000fea0003800000 */
[C---:B----4-:R-:W-:Y:S02]  /*67d0*/  FMUL.FTZ R165, R189.reuse, R124 ;  /* 0x0000007cbda57220 */ /* 0x050fe40000410000 */
[C---:B---3--:R-:W-:Y:S02]  /*67e0*/  FMUL.FTZ R163, R189.reuse, R122 ;  /* 0x0000007abda37220 */ /* 0x048fe40000410000 */
[CC--:B--2---:R-:W-:Y:S02]  /*67f0*/  FMUL.FTZ R181, R189.reuse, R118.reuse ;  /* 0x00000076bdb57220 */ /* 0x0c4fe40000410000 */
        /* <DEDUP_REMOVED lines=8> */
.L_x_12034:
[----:B------:R-:W-:Y:S05]  /*6880*/  BSYNC B0 ;  /* 0x0000000000007941 */ /* 0x000fea0003800000 */
.L_x_12033:
[----:B------:R-:W-:Y:S01]  /*6890*/  ISETP.GT.U32.AND P0, PT, R142, 0x1b, PT ;  /* 0x0000001b8e00780c */ /* 0x000fe20003f04070 */
[C---:B------:R-:W-:Y:S01]  /*68a0*/  FFMA.FTZ R163, R43.reuse, R134, R23 ;  /* 0x000000862ba37223 */ /* 0x040fe20000010017 */
[----:B-1----:R1:W0:Y:S01]  /*68b0*/  SHFL.DOWN PT, R120, R166, 0x4, 0x1f ;  /* 0x08801f00a6787f89 */ /* 0x00222200000e0000 */
[----:B------:R-:W-:Y:S01]  /*68c0*/  FFMA.FTZ R165, R43, R130, R22 ;  /* 0x000000822ba57223 */ /* 0x000fe20000010016 */
[----:B------:R-:W-:Y:S01]  /*68d0*/  BSSY B0, `(.L_x_12035) ;  /* 0x0000014000007945 */ /* 0x000fe20003800000 */
[C---:B------:R-:W-:Y:S01]  /*68e0*/  FMUL.FTZ R22, R102.reuse, R163 ;  /* 0x000000a366167220 */ /* 0x040fe20000410000 */
[----:B---3--:R1:W3:Y:S01]  /*68f0*/  SHFL.DOWN PT, R122, R189, 0x4, 0x1f ;  /* 0x08801f00bd7a7f89 */ /* 0x0082e200000e0000 */
[----:B------:R-:W-:-:S02]  /*6900*/  FMUL.FTZ R23, R102, R165 ;  /* 0x000000a566177220 */ /* 0x000fc40000410000 */
[C---:B------:R-:W-:Y:S01]  /*6910*/  FFMA.FTZ R22, R104.reuse, R165, -R22 ;  /* 0x000000a568167223 */ /* 0x040fe20000010816 */
[----:B--2---:R1:W2:Y:S01]  /*6920*/  SHFL.DOWN PT, R118, R126, 0x4, 0x1f ;  /* 0x08801f007e767f89 */ /* 0x0042a200000e0000 */
[----:B------:R-:W-:-:S03]  /*6930*/  FFMA.FTZ R23, R104, R163, R23 ;  /* 0x000000a368177223 */ /* 0x000fc60000010017 */
[----:B----4-:R1:W4:Y:S01]  /*6940*/  SHFL.DOWN PT, R124, R179, 0x4, 0x1f ;  /* 0x08801f00b37c7f89 */ /* 0x01032200000e0000 */
        /* <DEDUP_REMOVED lines=12> */
.L_x_12036:
[----:B------:R-:W-:Y:S05]  /*6a10*/  BSYNC B0 ;  /* 0x0000000000007941 */ /* 0x000fea0003800000 */
.L_x_12035:
[----:B------:R-:W-:Y:S01]  /*6a20*/  ISETP.GT.U32.AND P0, PT, R142, 0x17, PT ;  /* 0x000000178e00780c */ /* 0x000fe20003f04070 */
[C---:B--2---:R-:W-:Y:S01]  /*6a30*/  FFMA.FTZ R118, R41.reuse, R136, R23 ;  /* 0x0000008829767223 */ /* 0x044fe20000010017 */
[----:B---3--:R2:W3:Y:S01]  /*6a40*/  SHFL.DOWN PT, R122, R166, 0x8, 0x1f ;  /* 0x09001f00a67a7f89 */ /* 0x0084e200000e0000 */
[----:B0-----:R-:W-:Y:S01]  /*6a50*/  FFMA.FTZ R120, R41, R146, R22 ;  /* 0x0000009229787223 */ /* 0x001fe20000010016 */
[----:B------:R-:W-:Y:S01]  /*6a60*/  BSSY B0, `(.L_x_12037) ;  /* 0x0000014000007945 */ /* 0x000fe20003800000 */
[C---:B------:R-:W-:Y:S01]  /*6a70*/  FMUL.FTZ R23, R98.reuse, R118 ;  /* 0x0000007662177220 */ /* 0x040fe20000410000 */
[----:B------:R2:W0:Y:S01]  /*6a80*/  SHFL.DOWN PT, R128, R189, 0x8, 0x1f ;  /* 0x09001f00bd807f89 */ /* 0x00042200000e0000 */
[----:B------:R-:W-:-:S02]  /*6a90*/  FMUL.FTZ R181, R98, R120 ;  /* 0x0000007862b57220 */ /* 0x000fc40000410000 */
[C---:B------:R-:W-:Y:S01]  /*6aa0*/  FFMA.FTZ R23, R100.reuse, R120, -R23 ;  /* 0x0000007864177223 */ /* 0x040fe20000010817 */
[----:B------:R2:W1:Y:S01]  /*6ab0*/  SHFL.DOWN PT, R22, R126, 0x8, 0x1f ;  /* 0x09001f007e167f89 */ /* 0x00046200000e0000 */
[----:B----4-:R-:W-:-:S03]  /*6ac0*/  FFMA.FTZ R124, R100, R118, R181 ;  /* 0x00000076647c7223 */ /* 0x010fc600000100b5 */
[----:B------:R2:W4:Y:S01]  /*6ad0*/  SHFL.DOWN PT, R130, R179, 0x8, 0x1f ;  /* 0x09001f00b3827f89 */ /* 0x00052200000e0000 */
[----:B------:R-:W-:Y:S05]  /*6ae0*/  @P0 BRA `(.L_x_12038) ;  /* 0x000000b000000947 */ /* 0x000fea0003800000 */
[C---:B----4-:R-:W-:Y:S02]  /*6af0*/  FMUL.FTZ R191, R189.reuse, R130 ;  /* 0x00000082bdbf7220 */ /* 0x050fe40000410000 */
[C---:B0-----:R-:W-:Y:S02]  /*6b00*/  FMUL.FTZ R181, R189.reuse, R128 ;  /* 0x00000080bdb57220 */ /* 0x041fe40000410000 */
[CC--:B-1----:R-:W-:Y:S02]  /*6b10*/  FMUL.FTZ R193, R189.reuse, R22.reuse ;  /* 0x00000016bdc17220 */ /* 0x0c2fe40000410000 */
        /* <DEDUP_REMOVED lines=8> */
.L_x_12038:
[----:B------:R-:W-:Y:S05]  /*6ba0*/  BSYNC B0 ;  /* 0x0000000000007941 */ /* 0x000fea0003800000 */
.L_x_12037:
[----:B------:R-:W-:Y:S01]  /*6bb0*/  ISETP.GT.U32.AND P0, PT, R142, 0xf, PT ;  /* 0x0000000f8e00780c */ /* 0x000fe20003f04070 */
[C---:B------:R-:W-:Y:S01]  /*6bc0*/  FFMA.FTZ R124, R39.reuse, R150, R124 ;  /* 0x00000096277c7223 */ /* 0x040fe2000001007c */
[----:B----4-:R4:W2:Y:S01]  /*6bd0*/  SHFL.DOWN PT, R130, R166, 0x10, 0x1f ;  /* 0x0a001f00a6827f89 */ /* 0x0108a200000e0000 */
[----:B0-----:R-:W-:Y:S01]  /*6be0*/  FFMA.FTZ R128, R39, R148, R23 ;  /* 0x0000009427807223 */ /* 0x001fe20000010017 */
[----:B------:R-:W-:Y:S01]  /*6bf0*/  BSSY B0, `(.L_x_12039) ;  /* 0x0000013000007945 */ /* 0x000fe20003800000 */
[C---:B-1----:R-:W-:Y:S01]  /*6c00*/  FMUL.FTZ R22, R169.reuse, R124 ;  /* 0x0000007ca9167220 */ /* 0x042fe20000410000 */
[----:B------:R4:W0:Y:S01]  /*6c10*/  SHFL.DOWN PT, R132, R189, 0x10, 0x1f ;  /* 0x0a001f00bd847f89 */ /* 0x00082200000e0000 */
[----:B------:R-:W-:-:S02]  /*6c20*/  FMUL.FTZ R23, R169, R128 ;  /* 0x00000080a9177220 */ /* 0x000fc40000410000 */
[----:B------:R-:W-:Y:S01]  /*6c30*/  FFMA.FTZ R22, R167, R128, -R22 ;  /* 0x00000080a7167223 */ /* 0x000fe20000010816 */
[----:B---3--:R4:W1:Y:S04]  /*6c40*/  SHFL.DOWN PT, R122, R126, 0x10, 0x1f ;  /* 0x0a001f007e7a7f89 */ /* 0x00886800000e0000 */
[----:B------:R4:W3:Y:S01]  /*6c50*/  SHFL.DOWN PT, R134, R179, 0x10, 0x1f ;  /* 0x0a001f00b3867f89 */ /* 0x0008e200000e0000 */
[----:B------:R-:W-:Y:S05]  /*6c60*/  @P0 BRA `(.L_x_12040) ;  /* 0x000000b000000947 */ /* 0x000fea0003800000 */
[C---:B---3--:R-:W-:Y:S02]  /*6c70*/  FMUL.FTZ R191, R189.reuse, R134 ;  /* 0x00000086bdbf7220 */ /* 0x048fe40000410000 */
[C---:B0-----:R-:W-:Y:S02]  /*6c80*/  FMUL.FTZ R181, R189.reuse, R132 ;  /* 0x00000084bdb57220 */ /* 0x041fe40000410000 */
[----:B-1----:R-:W-:-:S02]  /*6c90*/  FMUL.FTZ R193, R189, R122 ;  /* 0x0000007abdc17220 */ /* 0x002fc40000410000 */
[C---:B------:R-:W-:Y:S02]  /*6ca0*/  FFMA.FTZ R191, R166.reuse, R122, -R191 ;  /* 0x0000007aa6bf7223 */ /* 0x040fe400000108bf */
[-C--:B--2-4-:R-:W-:Y:S02]  /*6cb0*/  FMUL.FTZ R189, R189, R130.reuse ;  /* 0x00000082bdbd7220 */ /* 0x094fe40000410000 */
[C---:B------:R-:W-:Y:S02]  /*6cc0*/  FFMA.FTZ R181, R166.reuse, R130, -R181 ;  /* 0x00000082a6b57223 */ /* 0x040fe400000108b5 */
[C---:B------:R-:W-:Y:S02]  /*6cd0*/  FFMA.FTZ R122, R166.reuse, R134, R193 ;  /* 0x00000086a67a7223 */ /* 0x040fe400000100c1 */
[----:B------:R-:W-:Y:S01]  /*6ce0*/  FFMA.FTZ R189, R166, R132, R189 ;  /* 0x00000084a6bd7223 */ /* 0x000fe200000100bd */
[----:B------:R-:W-:Y:S01]  /*6cf0*/  MOV R166, R181 ;  /* 0x000000b500a67202 */ /* 0x000fe20000000f00 */
[----:B------:R-:W-:-:S02]  /*6d00*/  FADD.FTZ R126, R126, R191 ;  /* 0x000000bf7e7e7221 */ /* 0x000fc40000010000 */
[----:B------:R-:W-:Y:S02]  /*6d10*/  FADD.FTZ R179, R179, R122 ;  /* 0x0000007ab3b37221 */ /* 0x000fe40000010000 */
.L_x_12040:
[----:B------:R-:W-:Y:S05]  /*6d20*/  BSYNC B0 ;  /* 0x0000000000007941 */ /* 0x000fea0003800000 */
.L_x_12039:
[----:B------:R-:W-:Y:S01]  /*6d30*/  SHFL.DOWN PT, R195, R189, 0x1, 0x1f ;  /* 0x08201f00bdc37f89 */ /* 0x000fe200000e0000 */
[----:B------:R-:W-:Y:S01]  /*6d40*/  FFMA.FTZ R23, R167, R124, R23 ;  /* 0x0000007ca7177223 */ /* 0x000fe20000010017 */
[----:B------:R-:W-:Y:S01]  /*6d50*/  SHF.L.U32 R181, R83, 0x2, RZ ;  /* 0x0000000253b57819 */ /* 0x000fe200000006ff */
[----:B--2---:R-:W-:Y:S01]  /*6d60*/  FFMA.FTZ R130, R37, R154, R22 ;  /* 0x0000009a25827223 */ /* 0x004fe20000010016 */
[----:B------:R-:W2:Y:S01]  /*6d70*/  SHFL.IDX PT, R148, R7, RZ, 0x1f ;  /* 0x00001fff07947589 */ /* 0x000ea200000e0000 */
[----:B------:R-:W-:Y:S01]  /*6d80*/  SHF.L.U64.HI R22, R83, 0x2, R82 ;  /* 0x0000000253167819 */ /* 0x000fe20000010252 */
[----:B0-----:R-:W-:Y:S01]  /*6d90*/  FFMA.FTZ R132, R37, R152, R23 ;  /* 0x0000009825847223 */ /* 0x001fe20000010017 */
[C---:B------:R-:W-:Y:S01]  /*6da0*/  ISETP.NE.AND P0, PT, R70.reuse, RZ, PT ;  /* 0x000000ff4600720c */ /* 0x040fe20003f05270 */
[----:B------:R-:W0:Y:S01]  /*6db0*/  SHFL.IDX PT, R136, R6, RZ, 0x1f ;  /* 0x00001fff06887589 */ /* 0x000e2200000e0000 */
[----:B---3--:R-:W-:Y:S01]  /*6dc0*/  FMUL.FTZ R134, R173, R130 ;  /* 0x00000082ad867220 */ /* 0x008fe20000410000 */
[----:B------:R-:W-:Y:S01]  /*6dd0*/  LEA.HI.SX32 R194, R70, R70, 0x1b ;  /* 0x0000004646c27211 */ /* 0x000fe200078fdaff */
[C---:B-1----:R-:W-:Y:S01]  /*6de0*/  IMAD R122, R22.reuse, c[0x0][0x2b0], RZ ;  /* 0x0000ac00167a7a24 */ /* 0x042fe200078e02ff */
[----:B------:R-:W1:Y:S01]  /*6df0*/  SHFL.DOWN PT, R146, R166, 0x1, 0x1f ;  /* 0x08201f00a6927f89 */ /* 0x000e6200000e0000 */
[----:B------:R-:W-:Y:S01]  /*6e00*/  IMAD R22, R22, c[0x0][0x2d0], RZ ;  /* 0x0000b40016167a24 */ /* 0x000fe200078e02ff */
[----:B------:R-:W-:Y:S01]  /*6e10*/  BSSY B0, `(.L_x_12041) ;  /* 0x0000153000007945 */ /* 0x000fe20003800000 */
[C---:B------:R-:W-:Y:S01]  /*6e20*/  IMAD R191, R181.reuse, c[0x0][0x2b4], R122 ;  /* 0x0000ad00b5bf7a24 */ /* 0x040fe200078e027a */
[----:B------:R-:W3:Y:S01]  /*6e30*/  SHFL.DOWN PT, R150, R126, 0x1, 0x1f ;  /* 0x08201f007e967f89 */ /* 0x000ee200000e0000 */
[----:B------:R-:W-:-:S02]  /*6e40*/  IMAD R193, R181, c[0x0][0x2d4], R22 ;  /* 0x0000b500b5c17a24 */ /* 0x000fc400078e0216 */
[----:B------:R-:W-:Y:S01]  /*6e50*/  IMAD.WIDE.U32 R22, R181, c[0x0][0x2b0], R26 ;  /* 0x0000ac00b5167a25 */ /* 0x000fe200078e001a */
[----:B------:R-:W5:Y:S03]  /*6e60*/  SHFL.DOWN PT, R152, R179, 0x1, 0x1f ;  /* 0x08201f00b3987f89 */ /* 0x000f6600000e0000 */
[-C--:B------:R-:W-:Y:S01]  /*6e70*/  FMUL.FTZ R122, R173, R132.reuse ;  /* 0x00000084ad7a7220 */ /* 0x080fe20000410000 */
[----:B----4-:R-:W4:Y:S01]  /*6e80*/  SHFL.IDX PT, R189, R189, RZ, 0x1f ;  /* 0x00001fffbdbd7589 */ /* 0x010f2200000e0000 */
[----:B------:R-:W-:Y:S01]  /*6e90*/  FFMA.FTZ R26, R171, R132, R134 ;  /* 0x00000084ab1a7223 */ /* 0x000fe20000010086 */
[----:B------:R-:W-:Y:S01]  /*6ea0*/  IADD3 R23, R23, R191, RZ ;  /* 0x000000bf17177210 */ /* 0x000fe20007ffe0ff */
[----:B------:R-:W-:Y:S01]  /*6eb0*/  IMAD.WIDE.U32 R24, R181, c[0x0][0x2d0], R24 ;  /* 0x0000b400b5187a25 */ /* 0x000fe200078e0018 */
[----:B------:R-:W4:Y:S03]  /*6ec0*/  SHFL.IDX PT, R166, R166, RZ, 0x1f ;  /* 0x00001fffa6a67589 */ /* 0x000f2600000e0000 */
[C---:B--2---:R-:W-:Y:S01]  /*6ed0*/  @P2 FMUL.FTZ R181, R195.reuse, R148 ;  /* 0x00000094c3b52220 */ /* 0x044fe20000410000 */
[----:B------:R-:W-:Y:S01]  /*6ee0*/  SHFL.IDX PT, R179, R179, RZ, 0x1f ;  /* 0x00001fffb3b37589 */ /* 0x000fe200000e0000 */
[----:B0-----:R-:W-:Y:S01]  /*6ef0*/  @P2 FMUL.FTZ R191, R195, R136 ;  /* 0x00000088c3bf2220 */ /* 0x001fe20000410000 */
[----:B------:R-:W-:Y:S01]  /*6f00*/  IADD3 R25, R25, R193, RZ ;  /* 0x000000c119197210 */ /* 0x000fe20007ffe0ff */
[----:B------:R-:W-:-:S02]  /*6f10*/  FFMA.FTZ R27, R171, R130, -R122 ;  /* 0x00000082ab1b7223 */ /* 0x000fc4000001087a */
[C---:B------:R-:W-:Y:S02]  /*6f20*/  FFMA.FTZ R26, R35.reuse, R158, R26 ;  /* 0x0000009e231a7223 */ /* 0x040fe4000001001a */
[C---:B-1----:R-:W-:Y:S02]  /*6f30*/  @P2 FFMA.FTZ R181, R146.reuse, R136, -R181 ;  /* 0x0000008892b52223 */ /* 0x042fe400000108b5 */
[----:B------:R-:W-:Y:S02]  /*6f40*/  @P2 FFMA.FTZ R191, R146, R148, R191 ;  /* 0x0000009492bf2223 */ /* 0x000fe400000100bf */
[----:B------:R-:W-:Y:S01]  /*6f50*/  FFMA.FTZ R27, R35, R156, R27 ;  /* 0x0000009c231b7223 */ /* 0x000fe2000001001b */
[----:B------:R0:W1:Y:S01]  /*6f60*/  SHFL.IDX PT, R146, R126, RZ, 0x1f ;  /* 0x00001fff7e927589 */ /* 0x00006200000e0000 */
[----:B------:R-:W-:Y:S02]  /*6f70*/  FMUL.FTZ R122, R187, R26 ;  /* 0x0000001abb7a7220 */ /* 0x000fe40000410000 */
[----:B---3--:R-:W-:-:S02]  /*6f80*/  @P2 FADD.FTZ R136, R150, R181 ;  /* 0x000000b596882221 */ /* 0x008fc40000010000 */
[----:B-----5:R-:W-:Y:S02]  /*6f90*/  @P2 FADD.FTZ R148, R152, R191 ;  /* 0x000000bf98942221 */ /* 0x020fe40000010000 */
[----:B------:R-:W-:Y:S02]  /*6fa0*/  FFMA.FTZ R122, R185, R27, -R122 ;  /* 0x0000001bb97a7223 */ /* 0x000fe4000001087a */
[-C--:B------:R-:W-:Y:S02]  /*6fb0*/  FMUL.FTZ R191, R136, -R21.reuse ;  /* 0x8000001588bf7220 */ /* 0x080fe40000410000 */
[----:B------:R-:W-:Y:S02]  /*6fc0*/  FMUL.FTZ R181, R148, -R21 ;  /* 0x8000001594b57220 */ /* 0x000fe40000410000 */
[----:B------:R-:W-:Y:S02]  /*6fd0*/  FFMA.FTZ R160, R33, R160, R122 ;  /* 0x000000a021a07223 */ /* 0x000fe4000001007a */
[----:B----4-:R-:W-:-:S02]  /*6fe0*/  FMUL.FTZ R122, R189, R6 ;  /* 0x00000006bd7a7220 */ /* 0x010fc40000410000 */
        /* <DEDUP_REMOVED lines=9> */
[-C--:B------:R-:W-:Y:S02]  /*7080*/  FMUL.FTZ R187, R187, -R126.reuse ;  /* 0x8000007ebbbb7220 */ /* 0x080fe40000410000 */
[C---:B------:R-:W-:Y:S02]  /*7090*/  FFMA.FTZ R134, R185.reuse, R126, -R134 ;  /* 0x0000007eb9867223 */ /* 0x040fe40000010886 */
[----:B------:R-:W-:-:S02]  /*70a0*/  FFMA.FTZ R187, R185, R122, R187 ;  /* 0x0000007ab9bb7223 */ /* 0x000fc400000100bb */
[----:B------:R-:W-:Y:S02]  /*70b0*/  FADD.FTZ R134, R183, R134 ;  /* 0x00000086b7867221 */ /* 0x000fe40000010000 */
[----:B------:R-:W-:Y:S02]  /*70c0*/  FADD.FTZ R136, -R170, R187 ;  /* 0x000000bbaa887221 */ /* 0x000fe40000010100 */
[----:B------:R-:W-:Y:S02]  /*70d0*/  FFMA.FTZ R150, R185, R26, R6 ;  /* 0x0000001ab9967223 */ /* 0x000fe40000010006 */
[----:B-1----:R-:W-:Y:S01]  /*70e0*/  FADD.FTZ R6, R146, R21 ;  /* 0x0000001592067221 */ /* 0x002fe20000010000 */
[----:B------:R-:W-:Y:S01]  /*70f0*/  SHF.L.U32 R146, R70, 0x4, RZ ;  /* 0x0000000446927819 */ /* 0x000fe200000006ff */
[C---:B------:R-:W-:Y:S02]  /*7100*/  FMUL.FTZ R21, R173.reuse, -R136 ;  /* 0x80000088ad157220 */ /* 0x040fe40000410000 */
[----:B------:R-:W-:-:S02]  /*7110*/  FMUL.FTZ R173, R173, -R134 ;  /* 0x80000086adad7220 */ /* 0x000fc40000410000 */
[C---:B------:R-:W-:Y:S02]  /*7120*/  FFMA.FTZ R21, R171.reuse, R134, -R21 ;  /* 0x00000086ab157223 */ /* 0x040fe40000010815 */
[----:B------:R-:W-:Y:S02]  /*7130*/  FFMA.FTZ R173, R171, R136, R173 ;  /* 0x00000088abad7223 */ /* 0x000fe400000100ad */
[----:B------:R-:W-:Y:S02]  /*7140*/  FFMA.FTZ R150, R33, R138, R150 ;  /* 0x0000008a21967223 */ /* 0x000fe40000010096 */
[----:B------:R-:W-:Y:S02]  /*7150*/  FADD.FTZ R138, R176, R21 ;  /* 0x00000015b08a7221 */ /* 0x000fe40000010000 */
[----:B------:R-:W-:Y:S02]  /*7160*/  FADD.FTZ R174, -R174, R173 ;  /* 0x000000adaeae7221 */ /* 0x000fe40000010100 */
[----:B------:R-:W-:-:S02]  /*7170*/  FMUL.FTZ R21, R169, -R138 ;  /* 0x8000008aa9157220 */ /* 0x000fc40000410000 */
[----:B------:R-:W-:Y:S02]  /*7180*/  FMUL.FTZ R7, R189, R5 ;  /* 0x00000005bd077220 */ /* 0x000fe40000410000 */
[----:B------:R-:W-:Y:S02]  /*7190*/  FMUL.FTZ R169, R169, -R174 ;  /* 0x800000aea9a97220 */ /* 0x000fe40000410000 */
[----:B------:R-:W-:Y:S02]  /*71a0*/  FMUL.FTZ R189, R189, R4 ;  /* 0x00000004bdbd7220 */ /* 0x000fe40000410000 */
[C---:B------:R-:W-:Y:S02]  /*71b0*/  FFMA.FTZ R148, R167.reuse, R174, R21 ;  /* 0x000000aea7947223 */ /* 0x040fe40000010015 */
[----:B------:R-:W-:Y:S02]  /*71c0*/  FFMA.FTZ R4, R166, R4, -R7 ;  /* 0x00000004a6047223 */ /* 0x000fe40000010807 */
[----:B------:R-:W-:-:S02]  /*71d0*/  FFMA.FTZ R152, R167, R138, -R169 ;  /* 0x0000008aa7987223 */ /* 0x000fc400000108a9 */
[----:B------:R-:W-:Y:S02]  /*71e0*/  FFMA.FTZ R5, R166, R5, R189 ;  /* 0x00000005a6057223 */ /* 0x000fe400000100bd */
[----:B------:R-:W-:Y:S01]  /*71f0*/  FADD.FTZ R7, R179, R20 ;  /* 0x00000014b3077221 */ /* 0x000fe20000010000 */
[----:B------:R-:W-:Y:S01]  /*7200*/  LEA.HI.SX32 R20, R146, R146, 0x1b ;  /* 0x0000009292147211 */ /* 0x000fe200078fdaff */
[----:B------:R-:W-:Y:S02]  /*7210*/  FADD.FTZ R177, -R177, R148 ;  /* 0x00000094b1b17221 */ /* 0x000fe40000010100 */
[----:B------:R-:W-:Y:S01]  /*7220*/  FADD.FTZ R175, R175, R152 ;  /* 0x00000098afaf7221 */ /* 0x000fe20000010000 */
[----:B------:R0:W-:Y:S01]  /*7230*/  @!P0 STS.128 [R84.X16+0x3650], R4 ;  /* 0x0036500454008388 */ /* 0x0001e2000000cc00 */
[-C--:B------:R-:W-:Y:S02]  /*7240*/  FMUL.FTZ R154, R33, R0.reuse ;  /* 0x00000000219a7220 */ /* 0x080fe40000410000 */
[----:B------:R-:W-:-:S02]  /*7250*/  FMUL.FTZ R171, R122, R0 ;  /* 0x000000007aab7220 */ /* 0x000fc40000410000 */
[----:B------:R-:W-:Y:S02]  /*7260*/  FMUL.FTZ R179, R126, R0 ;  /* 0x000000007eb37220 */ /* 0x000fe40000410000 */
[-C--:B------:R-:W-:Y:S02]  /*7270*/  FFMA.FTZ R146, R127, -R154.reuse, R150 ;  /* 0x8000009a7f927223 */ /* 0x080fe40000010096 */
[----:B------:R-:W-:Y:S02]  /*7280*/  FMUL.FTZ R21, R33, R171 ;  /* 0x000000ab21157220 */ /* 0x000fe40000410000 */
[----:B------:R-:W-:Y:S02]  /*7290*/  FFMA.FTZ R148, R129, -R154, R160 ;  /* 0x8000009a81947223 */ /* 0x000fe400000100a0 */
[-C--:B------:R-:W-:Y:S01]  /*72a0*/  FMUL.FTZ R170, R146, R179.reuse ;  /* 0x000000b392aa7220 */ /* 0x080fe20000410000 */
[----:B------:R1:W-:Y:S01]  /*72b0*/  STS [R20.X4+0x10bc], R21 ;  /* 0x0010bc1514007388 */ /* 0x0003e20000004800 */
[----:B------:R-:W-:-:S02]  /*72c0*/  FMUL.FTZ R181, R33, R179 ;  /* 0x000000b321b57220 */ /* 0x000fc40000410000 */
[C---:B0-----:R-:W-:Y:S02]  /*72d0*/  FMUL.FTZ R5, R98.reuse, -R177 ;  /* 0x800000b162057220 */ /* 0x041fe40000410000 */
[-C--:B------:R-:W-:Y:S01]  /*72e0*/  FMUL.FTZ R98, R98, -R175.reuse ;  /* 0x800000af62627220 */ /* 0x080fe20000410000 */
[----:B------:R0:W-:Y:S01]  /*72f0*/  STS [R20.X4+0x10b8], R181 ;  /* 0x0010b8b514007388 */ /* 0x0001e20000004800 */
[C---:B------:R-:W-:Y:S02]  /*7300*/  FFMA.FTZ R5, R100.reuse, R175, -R5 ;  /* 0x000000af64057223 */ /* 0x040fe40000010805 */
[----:B------:R-:W-:Y:S02]  /*7310*/  FFMA.FTZ R169, R100, R177, R98 ;  /* 0x000000b164a97223 */ /* 0x000fe40000010062 */
[----:B------:R-:W-:Y:S02]  /*7320*/  FMUL.FTZ R6, R35, R28 ;  /* 0x0000001c23067220 */ /* 0x000fe40000410000 */
[----:B------:R-:W-:-:S02]  /*7330*/  FADD.FTZ R169, -R178, R169 ;  /* 0x000000a9b2a97221 */ /* 0x000fc40000010100 */
[----:B------:R-:W-:Y:S02]  /*7340*/  FADD.FTZ R167, R184, R5 ;  /* 0x00000005b8a77221 */ /* 0x000fe40000010000 */
[-C--:B------:R-:W-:Y:S02]  /*7350*/  FFMA.FTZ R98, R131, -R6.reuse, R26 ;  /* 0x8000000683627223 */ /* 0x080fe4000001001a */
[----:B------:R-:W-:Y:S02]  /*7360*/  FFMA.FTZ R100, R133, -R6, R27 ;  /* 0x8000000685647223 */ /* 0x000fe4000001001b */
[C---:B------:R-:W-:Y:S02]  /*7370*/  FMUL.FTZ R6, R102.reuse, -R169 ;  /* 0x800000a966067220 */ /* 0x040fe40000410000 */
[----:B------:R-:W-:Y:S02]  /*7380*/  FMUL.FTZ R102, R102, -R167 ;  /* 0x800000a766667220 */ /* 0x000fe40000410000 */
[----:B------:R-:W-:-:S02]  /*7390*/  FMUL.FTZ R4, R146, R171 ;  /* 0x000000ab92047220 */ /* 0x000fc40000410000 */
[----:B------:R-:W-:Y:S02]  /*73a0*/  FFMA.FTZ R170, R148, R171, -R170 ;  /* 0x000000ab94aa7223 */ /* 0x000fe400000108aa */
[-C--:B-1----:R-:W-:Y:S02]  /*73b0*/  FMUL.FTZ R21, R136, R28.reuse ;  /* 0x0000001c88157220 */ /* 0x082fe40000410000 */
[C---:B------:R-:W-:Y:S02]  /*73c0*/  FFMA.FTZ R171, R104.reuse, R169, R102 ;  /* 0x000000a968ab7223 */ /* 0x040fe40000010066 */
[----:B------:R-:W-:Y:S02]  /*73d0*/  FFMA.FTZ R173, R104, R167, -R6 ;  /* 0x000000a768ad7223 */ /* 0x000fe40000010806 */
[----:B------:R-:W-:Y:S02]  /*73e0*/  FMUL.FTZ R7, R134, R28 ;  /* 0x0000001c86077220 */ /* 0x000fe40000410000 */
[----:B------:R-:W-:-:S02]  /*73f0*/  FMUL.FTZ R5, R98, R21 ;  /* 0x0000001562057220 */ /* 0x000fc40000410000 */
[----:B------:R-:W-:Y:S02]  /*7400*/  FADD.FTZ R171, -R180, R171 ;  /* 0x000000abb4ab7221 */ /* 0x000fe40000010100 */
[----:B------:R-:W-:Y:S02]  /*7410*/  FADD.FTZ R173, R182, R173 ;  /* 0x000000adb6ad7221 */ /* 0x000fe40000010000 */
[----:B------:R-:W-:Y:S02]  /*7420*/  FFMA.FTZ R4, R148, R179, R4 ;  /* 0x000000b394047223 */ /* 0x000fe40000010004 */
[-C--:B------:R-:W-:Y:S02]  /*7430*/  FMUL.FTZ R152, R98, R7.reuse ;  /* 0x0000000762987220 */ /* 0x080fe40000410000 */
[-C--:B------:R-:W-:Y:S02]  /*7440*/  FFMA.FTZ R5, R100, R7.reuse, R5 ;  /* 0x0000000764057223 */ /* 0x080fe40000010005 */
[----:B------:R-:W-:-:S02]  /*7450*/  FMUL.FTZ R179, R35, R7 ;  /* 0x0000000723b37220 */ /* 0x000fc40000410000 */
[C---:B------:R-:W-:Y:S02]  /*7460*/  FMUL.FTZ R7, R106.reuse, -R171 ;  /* 0x800000ab6a077220 */ /* 0x040fe40000410000 */
[----:B------:R-:W-:Y:S01]  /*7470*/  FMUL.FTZ R106, R106, -R173 ;  /* 0x800000ad6a6a7220 */ /* 0x000fe20000410000 */
[----:B------:R1:W-:Y:S01]  /*7480*/  STS [R20.X4+0x10b0], R179 ;  /* 0x0010b0b314007388 */ /* 0x0003e20000004800 */
[----:B------:R-:W-:Y:S02]  /*7490*/  FMUL.FTZ R104, R37, R30 ;  /* 0x0000001e25687220 */ /* 0x000fe40000410000 */
[C---:B0-----:R-:W-:Y:S02]  /*74a0*/  FFMA.FTZ R181, R108.reuse, R171, R106 ;  /* 0x000000ab6cb57223 */ /* 0x041fe4000001006a */
[----:B------:R-:W-:Y:S02]  /*74b0*/  FFMA.FTZ R7, R108, R173, -R7 ;  /* 0x000000ad6c077223 */ /* 0x000fe40000010807 */
[----:B------:R-:W-:-:S02]  /*74c0*/  FFMA.FTZ R102, R135, -R104, R132 ;  /* 0x8000006887667223 */ /* 0x000fc40000010084 */
[----:B------:R-:W-:Y:S02]  /*74d0*/  FMUL.FTZ R183, R174, R30 ;  /* 0x0000001eaeb77220 */ /* 0x000fe40000410000 */
[----:B------:R-:W-:Y:S02]  /*74e0*/  FADD.FTZ R181, -R186, R181 ;  /* 0x000000b5bab57221 */ /* 0x000fe40000010100 */
[----:B-1----:R-:W-:Y:S02]  /*74f0*/  FADD.FTZ R179, R188, R7 ;  /* 0x00000007bcb37221 */ /* 0x002fe40000010000 */
[-C--:B------:R-:W-:Y:S02]  /*7500*/  FMUL.FTZ R185, R35, R21.reuse ;  /* 0x0000001523b97220 */ /* 0x080fe40000410000 */
[----:B------:R-:W-:Y:S02]  /*7510*/  FFMA.FTZ R6, R100, R21, -R152 ;  /* 0x0000001564067223 */ /* 0x000fe40000010898 */
[----:B------:R-:W-:Y:S01]  /*7520*/  FFMA.FTZ R104, R137, -R104, R130 ;  /* 0x8000006889687223 */ /* 0x000fe20000010082 */
[----:B------:R0:W-:Y:S01]  /*7530*/  STS [R20.X4+0x10b4], R185 ;  /* 0x0010b4b914007388 */ /* 0x0001e20000004800 */
[----:B------:R-:W-:-:S02]  /*7540*/  FMUL.FTZ R21, R138, R30 ;  /* 0x0000001e8a157220 */ /* 0x000fc40000410000 */
[----:B------:R-:W-:Y:S02]  /*7550*/  FMUL.FTZ R106, R102, R183 ;  /* 0x000000b7666a7220 */ /* 0x000fe40000410000 */
[C---:B------:R-:W-:Y:S02]  /*7560*/  FMUL.FTZ R7, R110.reuse, -R181 ;  /* 0x800000b56e077220 */ /* 0x040fe40000410000 */
[----:B------:R-:W-:Y:S02]  /*7570*/  FMUL.FTZ R110, R110, -R179 ;  /* 0x800000b36e6e7220 */ /* 0x000fe40000410000 */
[-C--:B------:R-:W-:Y:S02]  /*7580*/  FMUL.FTZ R108, R102, R21.reuse ;  /* 0x00000015666c7220 */ /* 0x080fe40000410000 */
[-C--:B------:R-:W-:Y:S02]  /*7590*/  FFMA.FTZ R207, R104, R21.reuse, R106 ;  /* 0x0000001568cf7223 */ /* 0x080fe4000001006a */
[----:B0-----:R-:W-:-:S02]  /*75a0*/  FMUL.FTZ R185, R37, R21 ;  /* 0x0000001525b97220 */ /* 0x001fc40000410000 */
[----:B------:R-:W-:Y:S02]  /*75b0*/  FMUL.FTZ R154, R39, R32 ;  /* 0x00000020279a7220 */ /* 0x000fe40000410000 */
[C---:B------:R-:W-:Y:S01]  /*75c0*/  FFMA.FTZ R21, R112.reuse, R181, R110 ;  /* 0x000000b570157223 */ /* 0x040fe2000001006e */
[----:B------:R0:W-:Y:S01]  /*75d0*/  STS [R20.X4+0x10a8], R185 ;  /* 0x0010a8b914007388 */ /* 0x0001e20000004800 */
[----:B------:R-:W-:Y:S02]  /*75e0*/  FFMA.FTZ R7, R112, R179, -R7 ;  /* 0x000000b370077223 */ /* 0x000fe40000010807 */
[----:B------:R-:W-:Y:S02]  /*75f0*/  FMUL.FTZ R110, R47, R40 ;  /* 0x000000282f6e7220 */ /* 0x000fe40000410000 */
[----:B------:R-:W-:Y:S02]  /*7600*/  FFMA.FTZ R112, R139, -R154, R124 ;  /* 0x8000009a8b707223 */ /* 0x000fe4000001007c */
[----:B------:R-:W-:-:S02]  /*7610*/  FMUL.FTZ R187, R177, R32 ;  /* 0x00000020b1bb7220 */ /* 0x000fc40000410000 */
[----:B------:R-:W-:Y:S02]  /*7620*/  FADD.FTZ R164, -R164, R21 ;  /* 0x00000015a4a47221 */ /* 0x000fe40000010100 */
[-C--:B------:R-:W-:Y:S02]  /*7630*/  FMUL.FTZ R189, R37, R183.reuse ;  /* 0x000000b725bd7220 */ /* 0x080fe40000410000 */
[----:B------:R-:W-:Y:S02]  /*7640*/  FFMA.FTZ R209, R104, R183, -R108 ;  /* 0x000000b768d17223 */ /* 0x000fe4000001086c */
[----:B------:R-:W-:Y:S01]  /*7650*/  FADD.FTZ R162, R162, R7 ;  /* 0x00000007a2a27221 */ /* 0x000fe20000010000 */
[----:B------:R1:W-:Y:S01]  /*7660*/  STS [R20.X4+0x10ac], R189 ;  /* 0x0010acbd14007388 */ /* 0x0003e20000004800 */
[----:B------:R-:W-:Y:S02]  /*7670*/  FMUL.FTZ R152, R45, R38 ;  /* 0x000000262d987220 */ /* 0x000fe40000410000 */
[----:B------:R-:W-:-:S02]  /*7680*/  FFMA.FTZ R106, R157, -R110, R114 ;  /* 0x8000006e9d6a7223 */ /* 0x000fc40000010072 */
[----:B------:R-:W-:Y:S02]  /*7690*/  FMUL.FTZ R183, R175, R32 ;  /* 0x00000020afb77220 */ /* 0x000fe40000410000 */
[----:B------:R-:W-:Y:S02]  /*76a0*/  FFMA.FTZ R154, R141, -R154, R128 ;  /* 0x8000009a8d9a7223 */ /* 0x000fe40000010080 */
[----:B------:R-:W-:Y:S02]  /*76b0*/  FMUL.FTZ R7, R112, R187 ;  /* 0x000000bb70077220 */ /* 0x000fe40000410000 */
[----:B------:R-:W-:Y:S02]  /*76c0*/  FFMA.FTZ R110, R155, -R110, R116 ;  /* 0x8000006e9b6e7223 */ /* 0x000fe40000010074 */
[----:B------:R-:W-:Y:S02]  /*76d0*/  FMUL.FTZ R21, R164, R40 ;  /* 0x00000028a4157220 */ /* 0x000fe40000410000 */
[----:B------:R-:W-:-:S02]  /*76e0*/  FFMA.FTZ R108, R153, -R152, R161 ;  /* 0x80000098996c7223 */ /* 0x000fc400000100a1 */
[-C--:B------:R-:W-:Y:S02]  /*76f0*/  FFMA.FTZ R203, R154, R183.reuse, R7 ;  /* 0x000000b79acb7223 */ /* 0x080fe40000010007 */
[----:B------:R-:W-:Y:S02]  /*7700*/  FFMA.FTZ R152, R151, -R152, R159 ;  /* 0x8000009897987223 */ /* 0x000fe4000001009f */
[----:B------:R-:W-:Y:S02]  /*7710*/  FMUL.FTZ R166, R112, R183 ;  /* 0x000000b770a67220 */ /* 0x000fe40000410000 */
[----:B0-----:R-:W-:Y:S02]  /*7720*/  FMUL.FTZ R185, R181, R38 ;  /* 0x00000026b5b97220 */ /* 0x001fe40000410000 */
[----:B------:R-:W-:Y:S02]  /*7730*/  FMUL.FTZ R7, R162, R40 ;  /* 0x00000028a2077220 */ /* 0x000fe40000410000 */
[----:B------:R-:W-:-:S02]  /*7740*/  FMUL.FTZ R156, R110, R21 ;  /* 0x000000156e9c7220 */ /* 0x000fc40000410000 */
[----:B-1----:R-:W-:Y:S02]  /*7750*/  FMUL.FTZ R189, R39, R183 ;  /* 0x000000b727bd7220 */ /* 0x002fe40000410000 */
[----:B------:R-:W-:Y:S02]  /*7760*/  FMUL.FTZ R183, R179, R38 ;  /* 0x00000026b3b77220 */ /* 0x000fe40000410000 */
[----:B------:R-:W-:Y:S01]  /*7770*/  FMUL.FTZ R158, R152, R185 ;  /* 0x000000b9989e7220 */ /* 0x000fe20000410000 */
[----:B------:R-:W-:Y:S01]  /*7780*/  STS [R20.X4+0x10a0], R189 ;  /* 0x0010a0bd14007388 */ /* 0x000fe20000004800 */
[----:B------:R-:W-:Y:S02]  /*7790*/  FFMA.FTZ R156, R106, R7, R156 ;  /* 0x000000076a9c7223 */ /* 0x000fe4000001009c */
[----:B------:R-:W-:Y:S02]  /*77a0*/  FFMA.FTZ R205, R154, R187, -R166 ;  /* 0x000000bb9acd7223 */ /* 0x000fe400000108a6 */
[----:B------:R-:W-:-:S02]  /*77b0*/  FMUL.FTZ R166, R41, R34 ;  /* 0x0000002229a67220 */ /* 0x000fc40000410000 */
[----:B------:R-:W-:Y:S02]  /*77c0*/  FMUL.FTZ R191, R39, R187 ;  /* 0x000000bb27bf7220 */ /* 0x000fe40000410000 */
[----:B------:R-:W-:Y:S02]  /*77d0*/  FFMA.FTZ R187, R108, R183, R158 ;  /* 0x000000b76cbb7223 */ /* 0x000fe4000001009e */
[----:B------:R-:W-:Y:S01]  /*77e0*/  FADD.FTZ R156, RZ, R156 ;  /* 0x0000009cff9c7221 */ /* 0x000fe20000010000 */
[----:B------:R0:W-:Y:S01]  /*77f0*/  STS [R20.X4+0x10a4], R191 ;  /* 0x0010a4bf14007388 */ /* 0x0001e20000004800 */
[----:B------:R-:W-:Y:S02]  /*7800*/  FFMA.FTZ R168, R143, -R166, R118 ;  /* 0x800000a68fa87223 */ /* 0x000fe40000010076 */
[----:B------:R-:W-:Y:S02]  /*7810*/  FMUL.FTZ R193, R169, R34 ;  /* 0x00000022a9c17220 */ /* 0x000fe40000410000 */
[----:B------:R-:W-:-:S02]  /*7820*/  FADD.FTZ R178, R156, R187 ;  /* 0x000000bb9cb27221 */ /* 0x000fc40000010000 */
[----:B------:R-:W-:Y:S02]  /*7830*/  FFMA.FTZ R166, R145, -R166, R120 ;  /* 0x800000a691a67223 */ /* 0x000fe40000010078 */
[----:B------:R-:W-:Y:S02]  /*7840*/  FMUL.FTZ R187, R167, R34 ;  /* 0x00000022a7bb7220 */ /* 0x000fe40000410000 */
[C---:B------:R-:W-:Y:S02]  /*7850*/  FMUL.FTZ R172, R168.reuse, R193 ;  /* 0x000000c1a8ac7220 */ /* 0x040fe40000410000 */
[-C--:B------:R-:W-:Y:S02]  /*7860*/  FMUL.FTZ R176, R168, R187.reuse ;  /* 0x000000bba8b07220 */ /* 0x080fe40000410000 */
[----:B------:R-:W-:Y:S02]  /*7870*/  FFMA.FTZ R195, R166, R187, R172 ;  /* 0x000000bba6c37223 */ /* 0x000fe400000100ac */
[----:B------:R-:W-:-:S02]  /*7880*/  FMUL.FTZ R158, R43, R36 ;  /* 0x000000242b9e7220 */ /* 0x000fc40000410000 */
[----:B------:R-:W-:Y:S02]  /*7890*/  FMUL.FTZ R172, R110, R7 ;  /* 0x000000076eac7220 */ /* 0x000fe40000410000 */
[----:B------:R-:W-:Y:S02]  /*78a0*/  FFMA.FTZ R197, R166, R193, -R176 ;  /* 0x000000c1a6c57223 */ /* 0x000fe400000108b0 */
[-C--:B------:R-:W-:Y:S02]  /*78b0*/  FFMA.FTZ R156, R149, -R158.reuse, R165 ;  /* 0x8000009e959c7223 */ /* 0x080fe400000100a5 */
[----:B------:R-:W-:Y:S02]  /*78c0*/  FMUL.FTZ R176, R152, R183 ;  /* 0x000000b798b07220 */ /* 0x000fe40000410000 */
[----:B------:R-:W-:Y:S02]  /*78d0*/  FFMA.FTZ R172, R106, R21, -R172 ;  /* 0x000000156aac7223 */ /* 0x000fe400000108ac */
[----:B------:R-:W-:-:S02]  /*78e0*/  FFMA.FTZ R158, R147, -R158, R163 ;  /* 0x8000009e939e7223 */ /* 0x000fc400000100a3 */
[-C--:B0-----:R-:W-:Y:S02]  /*78f0*/  FMUL.FTZ R191, R171, R36.reuse ;  /* 0x00000024abbf7220 */ /* 0x081fe40000410000 */
[----:B------:R-:W-:Y:S02]  /*7900*/  FMUL.FTZ R199, R41, R187 ;  /* 0x000000bb29c77220 */ /* 0x000fe40000410000 */
[----:B------:R-:W-:Y:S02]  /*7910*/  FMUL.FTZ R189, R173, R36 ;  /* 0x00000024adbd7220 */ /* 0x000fe40000410000 */
[----:B------:R-:W-:Y:S01]  /*7920*/  FFMA.FTZ R187, R108, R185, -R176 ;  /* 0x000000b96cbb7223 */ /* 0x000fe200000108b0 */
[----:B------:R0:W-:Y:S01]  /*7930*/  STS [R20.X4+0x1098], R199 ;  /* 0x001098c714007388 */ /* 0x0001e20000004800 */
[----:B------:R-:W-:Y:S02]  /*7940*/  FADD.FTZ R172, RZ, R172 ;  /* 0x000000acffac7221 */ /* 0x000fe40000010000 */
[----:B------:R-:W-:-:S02]  /*7950*/  FMUL.FTZ R176, R158, R191 ;  /* 0x000000bf9eb07220 */ /* 0x000fc40000410000 */
[-C--:B------:R-:W-:Y:S02]  /*7960*/  FMUL.FTZ R180, R158, R189.reuse ;  /* 0x000000bd9eb47220 */ /* 0x080fe40000410000 */
[----:B------:R-:W-:Y:S02]  /*7970*/  FADD.FTZ R172, R172, R187 ;  /* 0x000000bbacac7221 */ /* 0x000fe40000010000 */
[----:B------:R-:W-:Y:S01]  /*7980*/  FFMA.FTZ R187, R156, R189, R176 ;  /* 0x000000bd9cbb7223 */ /* 0x000fe200000100b0 */
[----:B0-----:R-:W-:Y:S01]  /*7990*/  IADD3 R199, R70, 0x180, RZ ;  /* 0x0000018046c77810 */ /* 0x001fe20007ffe0ff */
[----:B------:R-:W-:Y:S02]  /*79a0*/  FMUL.FTZ R201, R41, R193 ;  /* 0x000000c129c97220 */ /* 0x000fe40000410000 */
[----:B------:R-:W-:Y:S01]  /*79b0*/  FFMA.FTZ R193, R156, R191, -R180 ;  /* 0x000000bf9cc17223 */ /* 0x000fe200000108b4 */
[----:B------:R-:W-:Y:S01]  /*79c0*/  LEA.HI.SX32 R190, R199, R70, 0x1b ;  /* 0x00000046c7be7211 */ /* 0x000fe200078fdaff */
[----:B------:R-:W-:Y:S01]  /*79d0*/  FADD.FTZ R178, R178, R187 ;  /* 0x000000bbb2b27221 */ /* 0x000fe20000010000 */
[----:B------:R0:W-:Y:S01]  /*79e0*/  STS [R20.X4+0x109c], R201 ;  /* 0x00109cc914007388 */ /* 0x0001e20000004800 */
[C---:B------:R-:W-:Y:S01]  /*79f0*/  FMUL.FTZ R189, R43.reuse, R189 ;  /* 0x000000bd2bbd7220 */ /* 0x040fe20000410000 */
[----:B------:R-:W-:Y:S01]  /*7a00*/  IADD3 R187, R70, 0x60, RZ ;  /* 0x0000006046bb7810 */ /* 0x000fe20007ffe0ff */
[----:B------:R-:W-:-:S02]  /*7a10*/  FMUL.FTZ R191, R43, R191 ;  /* 0x000000bf2bbf7220 */ /* 0x000fc40000410000 */
[C---:B------:R-:W-:Y:S01]  /*7a20*/  FMUL.FTZ R183, R45.reuse, R183 ;  /* 0x000000b72db77220 */ /* 0x040fe20000410000 */
[----:B------:R1:W-:Y:S01]  /*7a30*/  STS [R20.X4+0x1090], R189 ;  /* 0x001090bd14007388 */ /* 0x0003e20000004800 */
[----:B------:R-:W-:Y:S01]  /*7a40*/  FMUL.FTZ R185, R45, R185 ;  /* 0x000000b92db97220 */ /* 0x000fe20000410000 */
[----:B------:R-:W-:Y:S01]  /*7a50*/  LEA.HI.SX32 R180, R187, R70, 0x1b ;  /* 0x00000046bbb47211 */ /* 0x000fe200078fdaff */
[C---:B------:R-:W-:Y:S01]  /*7a60*/  FMUL.FTZ R7, R47.reuse, R7 ;  /* 0x000000072f077220 */ /* 0x040fe20000410000 */
[----:B------:R2:W-:Y:S01]  /*7a70*/  STS [R20.X4+0x1094], R191 ;  /* 0x001094bf14007388 */ /* 0x0005e20000004800 */
[----:B------:R-:W-:Y:S01]  /*7a80*/  FMUL.FTZ R21, R47, R21 ;  /* 0x000000152f157220 */ /* 0x000fe20000410000 */
[----:B0-----:R-:W-:Y:S01]  /*7a90*/  IADD3 R201, R70, 0x1a0, RZ ;  /* 0x000001a046c97810 */ /* 0x001fe20007ffe0ff */
[----:B------:R-:W-:Y:S01]  /*7aa0*/  FADD.FTZ R178, R178, R195 ;  /* 0x000000c3b2b27221 */ /* 0x000fe20000010000 */
[----:B------:R0:W-:Y:S01]  /*7ab0*/  STS [R20.X4+0x1088], R183 ;  /* 0x001088b714007388 */ /* 0x0001e20000004800 */
[----:B------:R-:W-:Y:S01]  /*7ac0*/  FADD.FTZ R172, R172, R193 ;  /* 0x000000c1acac7221 */ /* 0x000fe20000010000 */
[----:B-1----:R-:W-:Y:S01]  /*7ad0*/  IADD3 R189, R70, 0x80, RZ ;  /* 0x0000008046bd7810 */ /* 0x002fe20007ffe0ff */
[----:B------:R-:W-:Y:S01]  /*7ae0*/  FADD.FTZ R178, R178, R203 ;  /* 0x000000cbb2b27221 */ /* 0x000fe20000010000 */
[----:B------:R1:W-:Y:S01]  /*7af0*/  STS [R20.X4+0x108c], R185 ;  /* 0x00108cb914007388 */ /* 0x0003e20000004800 */
[----:B------:R-:W-:Y:S01]  /*7b00*/  FADD.FTZ R172, R172, R197 ;  /* 0x000000c5acac7221 */ /* 0x000fe20000010000 */
[----:B--2---:R-:W-:Y:S01]  /*7b10*/  IADD3 R191, R70, 0xc0, RZ ;  /* 0x000000c046bf7810 */ /* 0x004fe20007ffe0ff */
[----:B------:R-:W-:Y:S01]  /*7b20*/  FADD.FTZ R178, R178, R207 ;  /* 0x000000cfb2b27221 */ /* 0x000fe20000010000 */
[----:B------:R2:W-:Y:S01]  /*7b30*/  STS [R20.X4+0x1080], R7 ;  /* 0x0010800714007388 */ /* 0x0005e20000004800 */
[----:B------:R-:W-:Y:S01]  /*7b40*/  FADD.FTZ R172, R172, R205 ;  /* 0x000000cdacac7221 */ /* 0x000fe20000010000 */
[----:B0-----:R-:W-:Y:S01]  /*7b50*/  IADD3 R183, R70, 0x40, RZ ;  /* 0x0000004046b77810 */ /* 0x001fe20007ffe0ff */
[----:B------:R-:W-:Y:S01]  /*7b60*/  FADD.FTZ R5, R178, R5 ;  /* 0x00000005b2057221 */ /* 0x000fe20000010000 */
[----:B------:R0:W-:Y:S01]  /*7b70*/  STS [R20.X4+0x1084], R21 ;  /* 0x0010841514007388 */ /* 0x0001e20000004800 */
[----:B------:R-:W-:Y:S01]  /*7b80*/  FADD.FTZ R209, R172, R209 ;  /* 0x000000d1acd17221 */ /* 0x000fe20000010000 */
[C---:B-1----:R-:W-:Y:S01]  /*7b90*/  IADD3 R185, R70.reuse, 0xa0, RZ ;  /* 0x000000a046b97810 */ /* 0x042fe20007ffe0ff */
[----:B------:R-:W-:Y:S01]  /*7ba0*/  FADD.FTZ R172, R5, R4 ;  /* 0x0000000405ac7221 */ /* 0x000fe20000010000 */
[----:B------:R-:W-:Y:S01]  /*7bb0*/  BAR.SYNC.DEFER_BLOCKING 0x0 ;  /* 0x0000000000007b1d */ /* 0x000fe20000010000 */
[C---:B------:R-:W-:Y:S01]  /*7bc0*/  IADD3 R193, R70.reuse, 0xe0, RZ ;  /* 0x000000e046c17810 */ /* 0x040fe20007ffe0ff */
[----:B------:R-:W-:Y:S01]  /*7bd0*/  FADD.FTZ R209, R209, R6 ;  /* 0x00000006d1d17221 */ /* 0x000fe20000010000 */
[----:B------:R-:W-:Y:S01]  /*7be0*/  IADD3 R5, R70, 0x20, RZ ;  /* 0x0000002046057810 */ /* 0x000fe20007ffe0ff */
[----:B------:R-:W-:Y:S01]  /*7bf0*/  FFMA.FTZ R159, -R92, R159, -RZ ;  /* 0x0000009f5c9f7223 */ /* 0x000fe200000109ff */
[C---:B--2---:R-:W-:Y:S01]  /*7c00*/  IADD3 R7, R70.reuse, 0x100, RZ ;  /* 0x0000010046077810 */ /* 0x044fe20007ffe0ff */
[----:B------:R-:W-:Y:S01]  /*7c10*/  FADD.FTZ R170, R209, R170 ;  /* 0x000000aad1aa7221 */ /* 0x000fe20000010000 */
[----:B0-----:R-:W-:Y:S01]  /*7c20*/  IADD3 R21, R70, 0x120, RZ ;  /* 0x0000012046157810 */ /* 0x001fe20007ffe0ff */
[----:B------:R-:W-:Y:S01]  /*7c30*/  FMUL.FTZ R161, R92, R161 ;  /* 0x000000a15ca17220 */ /* 0x000fe20000410000 */
[----:B------:R-:W-:Y:S01]  /*7c40*/  IADD3 R195, R70, 0x140, RZ ;  /* 0x0000014046c37810 */ /* 0x000fe20007ffe0ff */
[----:B------:R-:W-:Y:S01]  /*7c50*/  FMUL.FTZ R165, R90, R165 ;  /* 0x000000a55aa57220 */ /* 0x000fe20000410000 */
[----:B------:R-:W-:Y:S01]  /*7c60*/  IADD3 R197, R70, 0x160, RZ ;  /* 0x0000016046c57810 */ /* 0x000fe20007ffe0ff */
[----:B------:R-:W-:Y:S01]  /*7c70*/  FFMA.FTZ R163, -R90, R163, -RZ ;  /* 0x000000a35aa37223 */ /* 0x000fe200000109ff */
[----:B------:R-:W-:Y:S01]  /*7c80*/  IADD3 R203, R70, 0x1c0, RZ ;  /* 0x000001c046cb7810 */ /* 0x000fe20007ffe0ff */
[----:B------:R-:W-:Y:S01]  /*7c90*/  FMUL.FTZ R227, R88, R128 ;  /* 0x0000008058e37220 */ /* 0x000fe20000410000 */
[----:B------:R-:W-:Y:S01]  /*7ca0*/  IADD3 R205, R70, 0x1e0, RZ ;  /* 0x000001e046cd7810 */ /* 0x000fe20007ffe0ff */
[----:B------:R-:W-:Y:S01]  /*7cb0*/  FMUL.FTZ R229, R87, R130 ;  /* 0x0000008257e57220 */ /* 0x000fe20000410000 */
[----:B------:R-:W-:-:S02]  /*7cc0*/  LEA.HI.SX32 R178, R183, R70, 0x1b ;  /* 0x00000046b7b27211 */ /* 0x000fc400078fdaff */
[-C--:B------:R-:W-:Y:S02]  /*7cd0*/  LEA.HI.SX32 R183, R185, R70.reuse, 0x1b ;  /* 0x00000046b9b77211 */ /* 0x080fe400078fdaff */
[-C--:B------:R-:W-:Y:S02]  /*7ce0*/  LEA.HI.SX32 R182, R189, R70.reuse, 0x1b ;  /* 0x00000046bdb67211 */ /* 0x080fe400078fdaff */
[-C--:B------:R-:W-:Y:S01]  /*7cf0*/  LEA.HI.SX32 R184, R191, R70.reuse, 0x1b ;  /* 0x00000046bfb87211 */ /* 0x080fe200078fdaff */
[----:B------:R-:W0:Y:S01]  /*7d00*/  LDS R225, [R194.X4+0x1080] ;  /* 0x00108000c2e17984 */ /* 0x000e220000004800 */
[-C--:B------:R-:W-:Y:S02]  /*7d10*/  LEA.HI.SX32 R185, R193, R70.reuse, 0x1b ;  /* 0x00000046c1b97211 */ /* 0x080fe400078fdaff */
        /* <DEDUP_REMOVED lines=14> */
[----:B------:R-:W-:-:S02]  /*7e00*/  LEA.HI.SX32 R193, R205, R70, 0x1b ;  /* 0x00000046cdc17211 */ /* 0x000fc400078fdaff */
[----:B------:R-:W-:Y:S01]  /*7e10*/  LEA R114, R56, -R70, 0x1 ;  /* 0x8000004638727211 */ /* 0x000fe200078e08ff */
[----:B------:R-:W0:Y:S03]  /*7e20*/  LDS R215, [R183.X4+0x1300] ;  /* 0x00130000b7d77984 */ /* 0x000e260000004800 */
[C---:B------:R-:W-:Y:S01]  /*7e30*/  ISETP.GE.AND P1, PT, R114.reuse, 0x1, PT ;  /* 0x000000017200780c */ /* 0x040fe20003f26270 */
[----:B------:R-:W0:Y:S01]  /*7e40*/  LDS R213, [R184.X4+0x1380] ;  /* 0x00138000b8d57984 */ /* 0x000e220000004800 */
[----:B------:R-:W-:-:S03]  /*7e50*/  ISETP.GE.AND P0, PT, R114, 0x21, PT ;  /* 0x000000217200780c */ /* 0x000fc60003f06270 */
        /* <DEDUP_REMOVED lines=16> */
[----:B------:R-:W-:Y:S02]  /*7f60*/  FFMA.FTZ R27, -R86, R26, -RZ ;  /* 0x0000001a561b7223 */ /* 0x000fe400000109ff */
[----:B--2---:R-:W-:Y:S01]  /*7f70*/  FFMA.FTZ R5, -R88, R124, -RZ ;  /* 0x0000007c58057223 */ /* 0x004fe200000109ff */
[----:B------:R2:W-:Y:S01]  /*7f80*/  STS [R20.X4+0x18dc], R7 ;  /* 0x0018dc0714007388 */ /* 0x0005e20000004800 */
[----:B-----5:R-:W-:-:S03]  /*7f90*/  FMUL.FTZ R161, R85, R160 ;  /* 0x000000a055a17220 */ /* 0x020fc60000410000 */
        /* <DEDUP_REMOVED lines=29> */
[C---:B------:R-:W-:Y:S02]  /*8170*/  IMAD R227, R77.reuse, UR7, RZ ;  /* 0x000000074de37c24 */ /* 0x040fe4000f8e02ff */
[----:B------:R-:W-:Y:S01]  /*8180*/  IMAD.WIDE.U32 R20, R77, UR5, R20 ;  /* 0x000000054d147c25 */ /* 0x000fe2000f8e0014 */
[----:B------:R-:W-:-:S02]  /*8190*/  IADD3 R5, R5, R27, RZ ;  /* 0x0000001b05057210 */ /* 0x000fc40007ffe0ff */
[----:B------:R-:W-:Y:S01]  /*81a0*/  IADD3 R6, P1, R7, R70, RZ ;  /* 0x0000004607067210 */ /* 0x000fe20007f3e0ff */
[----:B------:R-:W-:Y:S02]  /*81b0*/  IMAD R27, R77, UR6, RZ ;  /* 0x000000064d1b7c24 */ /* 0x000fe4000f8e02ff */
[C---:B------:R-:W-:Y:S01]  /*81c0*/  IMAD R227, R76.reuse, UR4, R227 ;  /* 0x000000044ce37c24 */ /* 0x040fe2000f8e02e3 */
[----:B------:R-:W-:Y:S01]  /*81d0*/  LEA.HI.X.SX32 R7, R7, RZ, 0x1, P1 ;  /* 0x000000ff07077211 */ /* 0x000fe200008f0eff */
[----:B------:R-:W-:Y:S02]  /*81e0*/  IMAD R163, R76, UR5, R27 ;  /* 0x000000054ca37c24 */ /* 0x000fe4000f8e021b */
[----:B------:R-:W-:-:S03]  /*81f0*/  IMAD.WIDE.U32 R26, R77, UR4, R4 ;  /* 0x000000044d1a7c25 */ /* 0x000fc6000f8e0004 */
[----:B------:R-:W-:Y:S01]  /*8200*/  IADD3 R163, R21, R163, RZ ;  /* 0x000000a315a37210 */ /* 0x000fe20007ffe0ff */
[C---:B------:R-:W-:Y:S01]  /*8210*/  IMAD R161, R96.reuse, c[0x0][0x2b0], RZ ;  /* 0x0000ac0060a17a24 */ /* 0x040fe200078e02ff */
[----:B------:R-:W-:Y:S01]  /*8220*/  IADD3 R21, R27, R227, RZ ;  /* 0x000000e31b157210 */ /* 0x000fe20007ffe0ff */
[----:B------:R-:W-:Y:S01]  /*8230*/  IMAD R229, R96, c[0x0][0x2d0], RZ ;  /* 0x0000b40060e57a24 */ /* 0x000fe200078e02ff */
[----:B------:R-:W-:Y:S01]  /*8240*/  LEA R27, P2, R26, c[0x0][0x320], 0x3 ;  /* 0x0000c8001a1b7a11 */ /* 0x000fe200078418ff */
[----:B------:R-:W-:Y:S01]  /*8250*/  IMAD R165, R84, c[0x0][0x2b4], R161 ;  /* 0x0000ad0054a57a24 */ /* 0x000fe200078e02a1 */
[----:B------:R-:W-:Y:S01]  /*8260*/  LEA R161, P1, R20, c[0x0][0x318], 0x3 ;  /* 0x0000c60014a17a11 */ /* 0x000fe200078218ff */
[----:B------:R-:W-:Y:S01]  /*8270*/  IMAD.WIDE.U32 R4, R84, c[0x0][0x2b0], R6 ;  /* 0x0000ac0054047a25 */ /* 0x000fe200078e0006 */
[----:B------:R-:W-:Y:S02]  /*8280*/  LEA.HI.X R96, R26, c[0x0][0x324], R21, 0x3, P2 ;  /* 0x0000c9001a607a11 */ /* 0x000fe400010f1c15 */
[----:B------:R-:W-:Y:S01]  /*8290*/  LEA.HI.X R116, R20, c[0x0][0x31c], R163, 0x3, P1 ;  /* 0x0000c70014747a11 */ /* 0x000fe200008f1ca3 */
[C---:B------:R-:W-:Y:S01]  /*82a0*/  IMAD R229, R84.reuse, c[0x0][0x2d4], R229 ;  /* 0x0000b50054e57a24 */ /* 0x040fe200078e02e5 */
[----:B------:R-:W-:Y:S01]  /*82b0*/  IADD3 R21, R5, R165, RZ ;  /* 0x000000a505157210 */ /* 0x000fe20007ffe0ff */
[----:B------:R-:W-:Y:S01]  /*82c0*/  IMAD.WIDE.U32 R6, R84, c[0x0][0x2d0], R6 ;  /* 0x0000b40054067a25 */ /* 0x000fe200078e0006 */
[----:B------:R-:W-:-:S04]  /*82d0*/  LEA R20, P1, R4, R161, 0x2 ;  /* 0x000000a104147211 */ /* 0x000fc800078210ff */
[----:B------:R-:W-:Y:S02]  /*82e0*/  IADD3 R5, R7, R229, RZ ;  /* 0x000000e507057210 */ /* 0x000fe40007ffe0ff */
[----:B------:R-:W-:Y:S02]  /*82f0*/  LEA R26, P2, R6, R27, 0x2 ;  /* 0x0000001b061a7211 */ /* 0x000fe400078410ff */
[----:B------:R-:W-:Y:S02]  /*8300*/  LEA.HI.X R21, R4, R116, R21, 0x2, P1 ;  /* 0x0000007404157211 */ /* 0x000fe400008f1415 */
[----:B------:R-:W-:-:S03]  /*8310*/  LEA.HI.X R27, R6, R96, R5, 0x2, P2 ;  /* 0x00000060061b7211 */ /* 0x000fc600010f1405 */
[----:B------:R1:W-:Y:S04]  /*8320*/  RED.E.ADD.F32.FTZ.RN.STRONG.GPU [R20.64], R225 ;  /* 0x000000e11400798e */ /* 0x0003e8000c10e78a */
[----:B0-----:R1:W-:Y:S02]  /*8330*/  RED.E.ADD.F32.FTZ.RN.STRONG.GPU [R26.64], R159 ;  /* 0x0000009f1a00798e */ /* 0x0013e4000c10e78a */
.L_x_12042:
[----:B01-34-:R-:W-:Y:S05]  /*8340*/  BSYNC B0 ;  /* 0x0000000000007941 */ /* 0x01bfea0003800000 */
.L_x_12041:
[----:B------:R0:W1:Y:S01]  /*8350*/  LDS R5, [R176.X4+0x1940] ;  /* 0x00194000b0057984 */ /* 0x0000620000004800 */
[----:B------:R-:W-:Y:S01]  /*8360*/  BSSY B0, `(.L_x_12043) ;  /* 0x0000004000007945 */ /* 0x000fe20003800000 */
[----:B------:R-:W-:Y:S05]  /*8370*/  @!P0 BRA `(.L_x_12044) ;  /* 0x0000002000008947 */ /* 0x000fea0003800000 */
[----:B------:R2:W-:Y:S04]  /*8380*/  RED.E.ADD.F32.FTZ.RN.STRONG.GPU [R22.64+-0x780], R223 ;  /* 0xfff880df1600798e */ /* 0x0005e8000c10e78a */
[----:B-1----:R2:W-:Y:S02]  /*8390*/  RED.E.ADD.F32.FTZ.RN.STRONG.GPU [R24.64+-0x780], R5 ;  /* 0xfff880051800798e */ /* 0x0025e4000c10e78a */
.L_x_12044:
[----:B------:R-:W-:Y:S05]  /*83a0*/  BSYNC B0 ;  /* 0x0000000000007941 */ /* 0x000fea0003800000 */
.L_x_12043:
        /* <DEDUP_REMOVED lines=12> */
.L_x_12046:
[----:B-1----:R-:W-:Y:S05]  /*8470*/  BSYNC B0 ;  /* 0x0000000000007941 */ /* 0x002fea0003800000 */
.L_x_12045:
[----:B--2---:R1:W2:Y:S01]  /*8480*/  LDS R5, [R180.X4+0x1a40] ;  /* 0x001a4000b4057984 */ /* 0x0042a20000004800 */
[----:B------:R-:W-:Y:S01]  /*8490*/  BSSY B0, `(.L_x_12047) ;  /* 0x0000004000007945 */ /* 0x000fe20003800000 */
[----:B------:R-:W-:Y:S05]  /*84a0*/  @!P0 BRA `(.L_x_12048) ;  /* 0x0000002000008947 */ /* 0x000fea0003800000 */
[----:B------:R3:W-:Y:S04]  /*84b0*/  RED.E.ADD.F32.FTZ.RN.STRONG.GPU [R22.64+-0x680], R219 ;  /* 0xfff980db1600798e */ /* 0x0007e8000c10e78a */
[----:B--2---:R3:W-:Y:S02]  /*84c0*/  RED.E.ADD.F32.FTZ.RN.STRONG.GPU [R24.64+-0x680], R5 ;  /* 0xfff980051800798e */ /* 0x0047e4000c10e78a */
.L_x_12048:
[----:B------:R-:W-:Y:S05]  /*84d0*/  BSYNC B0 ;  /* 0x0000000000007941 */ /* 0x000fea0003800000 */
.L_x_12047:
[----:B--23--:R2:W3:Y:S01]  /*84e0*/  LDS R5, [R182.X4+0x1ac0] ;  /* 0x001ac000b6057984 */ /* 0x00c4e20000004800 */
[----:B------:R-:W-:Y:S01]  /*84f0*/  BSSY B0, `(.L_x_12049) ;  /* 0x0000004000007945 */ /* 0x000fe20003800000 */
[----:B------:R-:W-:Y:S05]  /*8500*/  @!P1 BRA `(.L_x_12050) ;  /* 0x0000002000009947 */ /* 0x000fea0003800000 */
[----:B------:R4:W-:Y:S04]  /*8510*/  RED.E.ADD.F32.FTZ.RN.STRONG.GPU [R22.64+-0x600], R217 ;  /* 0xfffa00d91600798e */ /* 0x0009e8000c10e78a */
[----:B---3--:R4:W-:Y:S02]  /*8520*/  RED.E.ADD.F32.FTZ.RN.STRONG.GPU [R24.64+-0x600], R5 ;  /* 0xfffa00051800798e */ /* 0x0089e4000c10e78a */
.L_x_12050:
[----:B------:R-:W-:Y:S05]  /*8530*/  BSYNC B0 ;  /* 0x0000000000007941 */ /* 0x000fea0003800000 */
.L_x_12049:
[----:B------:R-:W0:Y:S01]  /*8540*/  LDS R183, [R183.X4+0x1b40] ;  /* 0x001b4000b7b77984 */ /* 0x000e220000004800 */
[----:B------:R-:W-:Y:S01]  /*8550*/  BSSY B0, `(.L_x_12051) ;  /* 0x0000004000007945 */ /* 0x000fe20003800000 */
[----:B------:R-:W-:Y:S05]  /*8560*/  @!P2 BRA `(.L_x_12052) ;  /* 0x000000200000a947 */ /* 0x000fea0003800000 */
[----:B------:R1:W-:Y:S04]  /*8570*/  RED.E.ADD.F32.FTZ.RN.STRONG.GPU [R22.64+-0x580], R215 ;  /* 0xfffa80d71600798e */ /* 0x0003e8000c10e78a */
[----:B0-----:R1:W-:Y:S02]  /*8580*/  RED.E.ADD.F32.FTZ.RN.STRONG.GPU [R24.64+-0x580], R183 ;  /* 0xfffa80b71800798e */ /* 0x0013e4000c10e78a */
.L_x_12052:
[----:B------:R-:W-:Y:S05]  /*8590*/  BSYNC B0 ;  /* 0x0000000000007941 */ /* 0x000fea0003800000 */
.L_x_12051:
[----:B---34-:R3:W4:Y:S01]  /*85a0*/  LDS R5, [R184.X4+0x1bc0] ;  /* 0x001bc000b8057984 */ /* 0x0187220000004800 */
[----:B------:R-:W-:Y:S01]  /*85b0*/  BSSY B0, `(.L_x_12053) ;  /* 0x0000004000007945 */ /* 0x000fe20003800000 */
[----:B------:R-:W-:Y:S05]  /*85c0*/  @!P3 BRA `(.L_x_12054) ;  /* 0x000000200000b947 */ /* 0x000fea0003800000 */
[----:B------:R1:W-:Y:S04]  /*85d0*/  RED.E.ADD.F32.FTZ.RN.STRONG.GPU [R22.64+-0x500], R213 ;  /* 0xfffb00d51600798e */ /* 0x0003e8000c10e78a */
[----:B----4-:R1:W-:Y:S02]  /*85e0*/  RED.E.ADD.F32.FTZ.RN.STRONG.GPU [R24.64+-0x500], R5 ;  /* 0xfffb00051800798e */ /* 0x0103e4000c10e78a */
.L_x_12054:
[----:B------:R-:W-:Y:S05]  /*85f0*/  BSYNC B0 ;  /* 0x0000000000007941 */ /* 0x000fea0003800000 */
.L_x_12053:
[----:B------:R-:W1:Y:S01]  /*8600*/  LDS R185, [R185.X4+0x1c40] ;  /* 0x001c4000b9b97984 */ /* 0x000e620000004800 */
[----:B------:R-:W-:Y:S01]  /*8610*/  BSSY B0, `(.L_x_12055) ;  /* 0x0000004000007945 */ /* 0x000fe20003800000 */
[----:B------:R-:W-:Y:S05]  /*8620*/  @!P4 BRA `(.L_x_12056) ;  /* 0x000000200000c947 */ /* 0x000fea0003800000 */
[----:B------:R2:W-:Y:S04]  /*8630*/  RED.E.ADD.F32.FTZ.RN.STRONG.GPU [R22.64+-0x480], R211 ;  /* 0xfffb80d31600798e */ /* 0x0005e8000c10e78a */
[----:B-1----:R2:W-:Y:S02]  /*8640*/  RED.E.ADD.F32.FTZ.RN.STRONG.GPU [R24.64+-0x480], R185 ;  /* 0xfffb80b91800798e */ /* 0x0025e4000c10e78a */
.L_x_12056:
[----:B------:R-:W-:Y:S05]  /*8650*/  BSYNC B0 ;  /* 0x0000000000007941 */ /* 0x000fea0003800000 */
.L_x_12055:
[----:B-1--4-:R1:W4:Y:S01]  /*8660*/  LDS R5, [R186.X4+0x1cc0] ;  /* 0x001cc000ba057984 */ /* 0x0123220000004800 */
[----:B------:R-:W-:Y:S01]  /*8670*/  BSSY B0, `(.L_x_12057) ;  /* 0x0000004000007945 */ /* 0x000fe20003800000 */
[----:B------:R-:W-:Y:S05]  /*8680*/  @!P5 BRA `(.L_x_12058) ;  /* 0x000000200000d947 */ /* 0x000fea0003800000 */
[----:B------:R1:W-:Y:S04]  /*8690*/  RED.E.ADD.F32.FTZ.RN.STRONG.GPU [R22.64+-0x400], R209 ;  /* 0xfffc00d11600798e */ /* 0x0003e8000c10e78a */
[----:B----4-:R1:W-:Y:S02]  /*86a0*/  RED.E.ADD.F32.FTZ.RN.STRONG.GPU [R24.64+-0x400], R5 ;  /* 0xfffc00051800798e */ /* 0x0103e4000c10e78a */
.L_x_12058:
[----:B------:R-:W-:Y:S05]  /*86b0*/  BSYNC B0 ;  /* 0x0000000000007941 */ /* 0x000fea0003800000 */
.L_x_12057:
        /* <DEDUP_REMOVED lines=12> */
.L_x_12060:
[----:B------:R-:W-:Y:S05]  /*8780*/  BSYNC B0 ;  /* 0x0000000000007941 */ /* 0x000fea0003800000 */
.L_x_12059:
[----:B-1--4-:R1:W4:Y:S01]  /*8790*/  LDS R5, [R188.X4+0x1dc0] ;  /* 0x001dc000bc057984 */ /* 0x0123220000004800 */
[----:B------:R-:W-:Y:S01]  /*87a0*/  BSSY B0, `(.L_x_12061) ;  /* 0x0000004000007945 */ /* 0x000fe20003800000 */
[----:B------:R-:W-:Y:S05]  /*87b0*/  @!P0 BRA `(.L_x_12062) ;  /* 0x0000002000008947 */ /* 0x000fea0003800000 */
[----:B------:R1:W-:Y:S04]  /*87c0*/  RED.E.ADD.F32.FTZ.RN.STRONG.GPU [R22.64+-0x300], R205 ;  /* 0xfffd00cd1600798e */ /* 0x0003e8000c10e78a */
[----:B----4-:R1:W-:Y:S02]  /*87d0*/  RED.E.ADD.F32.FTZ.RN.STRONG.GPU [R24.64+-0x300], R5 ;  /* 0xfffd00051800798e */ /* 0x0103e4000c10e78a */
.L_x_12062:
[----:B------:R-:W-:Y:S05]  /*87e0*/  BSYNC B0 ;  /* 0x0000000000007941 */ /* 0x000fea0003800000 */
.L_x_12061:
[----:B------:R-:W1:Y:S01]  /*87f0*/  LDS R189, [R189.X4+0x1e40] ;  /* 0x001e4000bdbd7984 */ /* 0x000e620000004800 */
[----:B------:R-:W-:Y:S01]  /*8800*/  BSSY B0, `(.L_x_12063) ;  /* 0x0000004000007945 */ /* 0x000fe20003800000 */
[----:B------:R-:W-:Y:S05]  /*8810*/  @!P1 BRA `(.L_x_12064) ;  /* 0x0000002000009947 */ /* 0x000fea0003800000 */
[----:B------:R2:W-:Y:S04]  /*8820*/  RED.E.ADD.F32.FTZ.RN.STRONG.GPU [R22.64+-0x280], R203 ;  /* 0xfffd80cb1600798e */ /* 0x0005e8000c10e78a */
[----:B-1----:R2:W-:Y:S02]  /*8830*/  RED.E.ADD.F32.FTZ.RN.STRONG.GPU [R24.64+-0x280], R189 ;  /* 0xfffd80bd1800798e */ /* 0x0025e4000c10e78a */
.L_x_12064:
[----:B------:R-:W-:Y:S05]  /*8840*/  BSYNC B0 ;  /* 0x0000000000007941 */ /* 0x000fea0003800000 */
.L_x_12063:
[----:B-1--4-:R1:W4:Y:S01]  /*8850*/  LDS R5, [R190.X4+0x1ec0] ;  /* 0x001ec000be057984 */ /* 0x0123220000004800 */
[----:B------:R-:W-:Y:S01]  /*8860*/  BSSY B0, `(.L_x_12065) ;  /* 0x0000004000007945 */ /* 0x000fe20003800000 */
[----:B------:R-:W-:Y:S05]  /*8870*/  @!P2 BRA `(.L_x_12066) ;  /* 0x000000200000a947 */ /* 0x000fea0003800000 */
[----:B------:R1:W-:Y:S04]  /*8880*/  RED.E.ADD.F32.FTZ.RN.STRONG.GPU [R22.64+-0x200], R201 ;  /* 0xfffe00c91600798e */ /* 0x0003e8000c10e78a */
[----:B----4-:R1:W-:Y:S02]  /*8890*/  RED.E.ADD.F32.FTZ.RN.STRONG.GPU [R24.64+-0x200], R5 ;  /* 0xfffe00051800798e */ /* 0x0103e4000c10e78a */
.L_x_12066:
[----:B------:R-:W-:Y:S05]  /*88a0*/  BSYNC B0 ;  /* 0x0000000000007941 */ /* 0x000fea0003800000 */
.L_x_12065:
[----:B------:R-:W1:Y:S01]  /*88b0*/  LDS R191, [R191.X4+0x1f40] ;  /* 0x001f4000bfbf7984 */ /* 0x000e620000004800 */
[----:B------:R-:W-:Y:S01]  /*88c0*/  BSSY B0, `(.L_x_12067) ;  /* 0x0000004000007945 */ /* 0x000fe20003800000 */
[----:B------:R-:W-:Y:S05]  /*88d0*/  @!P3 BRA `(.L_x_12068) ;  /* 0x000000200000b947 */ /* 0x000fea0003800000 */
[----:B------:R2:W-:Y:S04]  /*88e0*/  RED.E.ADD.F32.FTZ.RN.STRONG.GPU [R22.64+-0x180], R199 ;  /* 0xfffe80c71600798e */ /* 0x0005e8000c10e78a */
[----:B-1----:R2:W-:Y:S02]  /*88f0*/  RED.E.ADD.F32.FTZ.RN.STRONG.GPU [R24.64+-0x180], R191 ;  /* 0xfffe80bf1800798e */ /* 0x0025e4000c10e78a */
.L_x_12068:
[----:B------:R-:W-:Y:S05]  /*8900*/  BSYNC B0 ;  /* 0x0000000000007941 */ /* 0x000fea0003800000 */
.L_x_12067:
[----:B-1--4-:R1:W4:Y:S01]  /*8910*/  LDS R5, [R192.X4+0x1fc0] ;  /* 0x001fc000c0057984 */ /* 0x0123220000004800 */
[----:B------:R-:W-:Y:S01]  /*8920*/  BSSY B0, `(.L_x_12069) ;  /* 0x0000004000007945 */ /* 0x000fe20003800000 */
[----:B------:R-:W-:Y:S05]  /*8930*/  @!P4 BRA `(.L_x_12070) ;  /* 0x000000200000c947 */ /* 0x000fea0003800000 */
[----:B------:R1:W-:Y:S04]  /*8940*/  RED.E.ADD.F32.FTZ.RN.STRONG.GPU [R22.64+-0x100], R197 ;  /* 0xffff00c51600798e */ /* 0x0003e8000c10e78a */
[----:B----4-:R1:W-:Y:S02]  /*8950*/  RED.E.ADD.F32.FTZ.RN.STRONG.GPU [R24.64+-0x100], R5 ;  /* 0xffff00051800798e */ /* 0x0103e4000c10e78a */
.L_x_12070:
[----:B------:R-:W-:Y:S05]  /*8960*/  BSYNC B0 ;  /* 0x0000000000007941 */ /* 0x000fea0003800000 */
.L_x_12069:
[----:B------:R-:W1:Y:S01]  /*8970*/  LDS R193, [R193.X4+0x2040] ;  /* 0x00204000c1c17984 */ /* 0x000e620000004800 */
[----:B------:R-:W-:Y:S01]  /*8980*/  BSSY B0, `(.L_x_12071) ;  /* 0x0000004000007945 */ /* 0x000fe20003800000 */
[----:B------:R-:W-:Y:S05]  /*8990*/  @!P5 BRA `(.L_x_12072) ;  /* 0x000000200000d947 */ /* 0x000fea0003800000 */
[----:B------:R2:W-:Y:S04]  /*89a0*/  RED.E.ADD.F32.FTZ.RN.STRONG.GPU [R22.64+-0x80], R195 ;  /* 0xffff80c31600798e */ /* 0x0005e8000c10e78a */
[----:B-1----:R2:W-:Y:S02]  /*89b0*/  RED.E.ADD.F32.FTZ.RN.STRONG.GPU [R24.64+-0x80], R193 ;  /* 0xffff80c11800798e */ /* 0x0025e4000c10e78a */
.L_x_12072:
[----:B------:R-:W-:Y:S05]  /*89c0*/  BSYNC B0 ;  /* 0x0000000000007941 */ /* 0x000fea0003800000 */
.L_x_12071:
[----:B-1--4-:R-:W1:Y:S01]  /*89d0*/  SHFL.DOWN PT, R5, R172, 0x1, 0x1f ;  /* 0x08201f00ac057f89 */ /* 0x012e6200000e0000 */
[C---:B------:R-:W-:Y:S01]  /*89e0*/  ISETP.GT.AND P0, PT, R68.reuse, 0x1e, PT ;  /* 0x0000001e4400780c */ /* 0x040fe20003f04270 */
[----:B------:R-:W-:Y:S01]  /*89f0*/  FMUL.FTZ R127, R127, R122 ;  /* 0x0000007a7f7f7220 */ /* 0x000fe20000410000 */
[----:B------:R-:W-:Y:S01]  /*8a00*/  ISETP.NE.AND P1, PT, R68, RZ, PT ;  /* 0x000000ff4400720c */ /* 0x000fe20003f25270 */
[----:B------:R-:W4:Y:S01]  /*8a10*/  SHFL.DOWN PT, R7, R170, 0x1, 0x1f ;  /* 0x08201f00aa077f89 */ /* 0x000f2200000e0000 */
        /* <DEDUP_REMOVED lines=8> */
[----:B------:R-:W-:Y:S02]  /*8aa0*/  FMUL.FTZ R155, R155, R164 ;  /* 0x000000a49b9b7220 */ /* 0x000fe40000410000 */
[----:B-1----:R-:W-:Y:S02]  /*8ab0*/  @!P0 FADD.FTZ R172, R172, R5 ;  /* 0x00000005acac8221 */ /* 0x002fe40000010000 */
[----:B----4-:R-:W-:-:S03]  /*8ac0*/  @!P0 FADD.FTZ R170, R170, R7 ;  /* 0x00000007aaaa8221 */ /* 0x010fc60000010000 */
[----:B------:R-:W1:Y:S01]  /*8ad0*/  SHFL.DOWN PT, R5, R172, 0x2, 0x1f ;  /* 0x08401f00ac057f89 */ /* 0x000e6200000e0000 */
[----:B------:R-:W-:-:S03]  /*8ae0*/  ISETP.GT.AND P0, PT, R68, 0x1d, PT ;  /* 0x0000001d4400780c */ /* 0x000fc60003f04270 */
[----:B------:R-:W4:Y:S10]  /*8af0*/  SHFL.DOWN PT, R7, R170, 0x2, 0x1f ;  /* 0x08401f00aa077f89 */ /* 0x000f3400000e0000 */
[----:B-1----:R-:W-:-:S02]  /*8b00*/  @!P0 FADD.FTZ R172, R172, R5 ;  /* 0x00000005acac8221 */ /* 0x002fc40000010000 */
[C---:B------:R-:W-:Y:S02]  /*8b10*/  FMUL.FTZ R5, R3.reuse, R122 ;  /* 0x0000007a03057220 */ /* 0x040fe40000410000 */
[----:B----4-:R-:W-:Y:S01]  /*8b20*/  @!P0 FADD.FTZ R170, R170, R7 ;  /* 0x00000007aaaa8221 */ /* 0x010fe20000010000 */
[----:B--2---:R-:W1:Y:S01]  /*8b30*/  SHFL.DOWN PT, R23, R172, 0x4, 0x1f ;  /* 0x08801f00ac177f89 */ /* 0x004e6200000e0000 */
[----:B------:R-:W-:Y:S01]  /*8b40*/  ISETP.GT.AND P0, PT, R68, 0x1b, PT ;  /* 0x0000001b4400780c */ /* 0x000fe20003f04270 */
[-C--:B------:R-:W-:Y:S02]  /*8b50*/  FMUL.FTZ R7, R3, R126.reuse ;  /* 0x0000007e03077220 */ /* 0x080fe40000410000 */
[----:B------:R-:W2:Y:S01]  /*8b60*/  SHFL.DOWN PT, R25, R170, 0x4, 0x1f ;  /* 0x08801f00aa197f89 */ /* 0x000ea200000e0000 */
[C---:B------:R-:W-:Y:S02]  /*8b70*/  FFMA.FTZ R21, R2.reuse, R126, R5 ;  /* 0x0000007e02157223 */ /* 0x040fe40000010005 */
[----:B------:R-:W-:-:S02]  /*8b80*/  FFMA.FTZ R7, R2, R122, -R7 ;  /* 0x0000007a02077223 */ /* 0x000fc40000010807 */
[C---:B------:R-:W-:Y:S02]  /*8b90*/  FMUL.FTZ R5, R3.reuse, R136 ;  /* 0x0000008803057220 */ /* 0x040fe40000410000 */
[----:B------:R-:W-:Y:S02]  /*8ba0*/  FMUL.FTZ R146, R146, R7 ;  /* 0x0000000792927220 */ /* 0x000fe40000410000 */
[----:B------:R-:W-:Y:S02]  /*8bb0*/  FMUL.FTZ R7, R3, R134 ;  /* 0x0000008603077220 */ /* 0x000fe40000410000 */
[----:B------:R-:W-:Y:S02]  /*8bc0*/  FFMA.FTZ R146, R148, R21, R146 ;  /* 0x0000001594927223 */ /* 0x000fe40000010092 */
[C---:B------:R-:W-:Y:S02]  /*8bd0*/  FFMA.FTZ R7, R2.reuse, R136, -R7 ;  /* 0x0000008802077223 */ /* 0x040fe40000010807 */
[----:B------:R-:W-:-:S02]  /*8be0*/  FFMA.FTZ R21, R2, R134, R5 ;  /* 0x0000008602157223 */ /* 0x000fc40000010005 */
[----:B------:R-:W-:Y:S02]  /*8bf0*/  FMUL.FTZ R98, R98, R7 ;  /* 0x0000000762627220 */ /* 0x000fe40000410000 */
[C---:B------:R-:W-:Y:S02]  /*8c00*/  FMUL.FTZ R7, R3.reuse, R138 ;  /* 0x0000008a03077220 */ /* 0x040fe40000410000 */
[----:B-1----:R-:W-:Y:S02]  /*8c10*/  @!P0 FADD.FTZ R172, R172, R23 ;  /* 0x00000017acac8221 */ /* 0x002fe40000010000 */
[----:B------:R-:W-:Y:S02]  /*8c20*/  FFMA.FTZ R98, R100, R21, R98 ;  /* 0x0000001564627223 */ /* 0x000fe40000010062 */
[----:B--2---:R-:W-:Y:S01]  /*8c30*/  @!P0 FADD.FTZ R170, R170, R25 ;  /* 0x00000019aaaa8221 */ /* 0x004fe20000010000 */
[----:B------:R-:W1:Y:S01]  /*8c40*/  SHFL.DOWN PT, R23, R172, 0x8, 0x1f ;  /* 0x09001f00ac177f89 */ /* 0x000e6200000e0000 */
[----:B------:R-:W-:Y:S01]  /*8c50*/  ISETP.GT.AND P0, PT, R68, 0x17, PT ;  /* 0x000000174400780c */ /* 0x000fe20003f04270 */
[----:B------:R-:W-:-:S02]  /*8c60*/  FMUL.FTZ R5, R3, R174 ;  /* 0x000000ae03057220 */ /* 0x000fc40000410000 */
[----:B------:R-:W2:Y:S01]  /*8c70*/  SHFL.DOWN PT, R25, R170, 0x8, 0x1f ;  /* 0x09001f00aa197f89 */ /* 0x000ea200000e0000 */
[C---:B------:R-:W-:Y:S02]  /*8c80*/  FFMA.FTZ R21, R2.reuse, R174, -R7 ;  /* 0x000000ae02157223 */ /* 0x040fe40000010807 */
[----:B------:R-:W-:Y:S02]  /*8c90*/  FFMA.FTZ R7, R2, R138, R5 ;  /* 0x0000008a02077223 */ /* 0x000fe40000010005 */
[----:B------:R-:W-:Y:S02]  /*8ca0*/  FMUL.FTZ R21, R102, R21 ;  /* 0x0000001566157220 */ /* 0x000fe40000410000 */
[----:B------:R-:W-:Y:S02]  /*8cb0*/  FFMA.FTZ R146, R33, R6, R146 ;  /* 0x0000000621927223 */ /* 0x000fe40000010092 */
[----:B------:R-:W-:Y:S02]  /*8cc0*/  FMUL.FTZ R5, R3, R175 ;  /* 0x000000af03057220 */ /* 0x000fe40000410000 */
[----:B------:R-:W-:-:S02]  /*8cd0*/  FFMA.FTZ R7, R104, R7, R21 ;  /* 0x0000000768077223 */ /* 0x000fc40000010015 */
[----:B------:R-:W-:Y:S02]  /*8ce0*/  FFMA.FTZ R6, R137, R138, R135 ;  /* 0x0000008a89067223 */ /* 0x000fe40000010087 */
[----:B------:R-:W-:Y:S02]  /*8cf0*/  FFMA.FTZ R98, R35, R4, R98 ;  /* 0x0000000423627223 */ /* 0x000fe40000010062 */
[-C--:B------:R-:W-:Y:S02]  /*8d00*/  FMUL.FTZ R4, R139, R177.reuse ;  /* 0x000000b18b047220 */ /* 0x080fe40000410000 */
[-C--:B------:R-:W-:Y:S02]  /*8d10*/  FFMA.FTZ R5, R2, R177.reuse, -R5 ;  /* 0x000000b102057223 */ /* 0x080fe40000010805 */
[----:B-1----:R-:W-:Y:S02]  /*8d20*/  @!P0 FADD.FTZ R172, R172, R23 ;  /* 0x00000017acac8221 */ /* 0x002fe40000010000 */
[----:B------:R-:W-:-:S02]  /*8d30*/  FMUL.FTZ R177, R3, R177 ;  /* 0x000000b103b17220 */ /* 0x000fc40000410000 */
[----:B------:R-:W-:Y:S02]  /*8d40*/  FFMA.FTZ R20, R37, R6, R7 ;  /* 0x0000000625147223 */ /* 0x000fe40000010007 */
[----:B------:R-:W1:Y:S01]  /*8d50*/  SHFL.DOWN PT, R7, R172, 0x10, 0x1f ;  /* 0x0a001f00ac077f89 */ /* 0x000e6200000e0000 */
[----:B--2---:R-:W-:Y:S01]  /*8d60*/  @!P0 FADD.FTZ R170, R170, R25 ;  /* 0x00000019aaaa8221 */ /* 0x004fe20000010000 */
[----:B------:R-:W-:Y:S01]  /*8d70*/  ISETP.GT.AND P0, PT, R68, 0xf, PT ;  /* 0x0000000f4400780c */ /* 0x000fe20003f04270 */
[----:B------:R-:W-:Y:S02]  /*8d80*/  FFMA.FTZ R177, R2, R175, R177 ;  /* 0x000000af02b17223 */ /* 0x000fe400000100b1 */
[----:B------:R-:W-:Y:S01]  /*8d90*/  FMUL.FTZ R112, R112, R5 ;  /* 0x0000000570707220 */ /* 0x000fe20000410000 */
[----:B------:R-:W2:Y:S01]  /*8da0*/  SHFL.DOWN PT, R21, R170, 0x10, 0x1f ;  /* 0x0a001f00aa157f89 */ /* 0x000ea200000e0000 */
[----:B------:R-:W-:Y:S02]  /*8db0*/  FFMA.FTZ R115, R6, R30, R115 ;  /* 0x0000001e06737223 */ /* 0x000fe40000010073 */
[----:B------:R-:W-:-:S02]  /*8dc0*/  FFMA.FTZ R6, R141, R175, R4 ;  /* 0x000000af8d067223 */ /* 0x000fc40000010004 */
[----:B------:R-:W-:Y:S02]  /*8dd0*/  FFMA.FTZ R112, R154, R177, R112 ;  /* 0x000000b19a707223 */ /* 0x000fe40000010070 */
[----:B------:R-:W-:Y:S02]  /*8de0*/  FMUL.FTZ R4, R143, R169 ;  /* 0x000000a98f047220 */ /* 0x000fe40000410000 */
[-C--:B------:R-:W-:Y:S02]  /*8df0*/  FMUL.FTZ R5, R3, R167.reuse ;  /* 0x000000a703057220 */ /* 0x080fe40000410000 */
[----:B------:R-:W-:Y:S02]  /*8e00*/  FFMA.FTZ R117, R6, R32, R117 ;  /* 0x0000002006757223 */ /* 0x000fe40000010075 */
[----:B------:R-:W-:Y:S02]  /*8e10*/  FFMA.FTZ R112, R39, R6, R112 ;  /* 0x0000000627707223 */ /* 0x000fe40000010070 */
[----:B------:R-:W-:-:S02]  /*8e20*/  FFMA.FTZ R6, R145, R167, R4 ;  /* 0x000000a791067223 */ /* 0x000fc40000010004 */
[----:B------:R-:W-:Y:S02]  /*8e30*/  FFMA.FTZ R5, R2, R169, -R5 ;  /* 0x000000a902057223 */ /* 0x000fe40000010805 */
[----:B------:R-:W-:Y:S02]  /*8e40*/  FMUL.FTZ R4, R147, R171 ;  /* 0x000000ab93047220 */ /* 0x000fe40000410000 */
[----:B------:R-:W-:Y:S02]  /*8e50*/  FMUL.FTZ R169, R3, R169 ;  /* 0x000000a903a97220 */ /* 0x000fe40000410000 */
[----:B------:R-:W-:Y:S02]  /*8e60*/  FADD.FTZ R105, R20, R105 ;  /* 0x0000006914697221 */ /* 0x000fe40000010000 */
[----:B------:R-:W-:Y:S02]  /*8e70*/  FMUL.FTZ R168, R168, R5 ;  /* 0x00000005a8a87220 */ /* 0x000fe40000410000 */
[----:B------:R-:W-:-:S02]  /*8e80*/  FFMA.FTZ R20, R149, R173, R4 ;  /* 0x000000ad95147223 */ /* 0x000fc40000010004 */
[----:B------:R-:W-:Y:S02]  /*8e90*/  FFMA.FTZ R169, R2, R167, R169 ;  /* 0x000000a702a97223 */ /* 0x000fe400000100a9 */
[C---:B------:R-:W-:Y:S02]  /*8ea0*/  FMUL.FTZ R5, R3.reuse, R173 ;  /* 0x000000ad03057220 */ /* 0x040fe40000410000 */
[----:B------:R-:W-:Y:S02]  /*8eb0*/  FMUL.FTZ R4, R3, R171 ;  /* 0x000000ab03047220 */ /* 0x000fe40000410000 */
[----:B------:R-:W-:Y:S02]  /*8ec0*/  FFMA.FTZ R168, R166, R169, R168 ;  /* 0x000000a9a6a87223 */ /* 0x000fe400000100a8 */
[C---:B------:R-:W-:Y:S02]  /*8ed0*/  FFMA.FTZ R5, R2.reuse, R171, -R5 ;  /* 0x000000ab02057223 */ /* 0x040fe40000010805 */
[----:B------:R-:W-:-:S02]  /*8ee0*/  FFMA.FTZ R173, R2, R173, R4 ;  /* 0x000000ad02ad7223 */ /* 0x000fc40000010004 */
[C---:B------:R-:W-:Y:S02]  /*8ef0*/  FMUL.FTZ R4, R3.reuse, R179 ;  /* 0x000000b303047220 */ /* 0x040fe40000410000 */
[----:B-1----:R-:W-:Y:S02]  /*8f00*/  @!P0 FADD.FTZ R172, R172, R7 ;  /* 0x00000007acac8221 */ /* 0x002fe40000010000 */
[----:B------:R-:W-:Y:S02]  /*8f10*/  FMUL.FTZ R7, R3, R162 ;  /* 0x000000a203077220 */ /* 0x000fe40000410000 */
[----:B------:R-:W-:Y:S02]  /*8f20*/  FFMA.FTZ R119, R6, R34, R119 ;  /* 0x0000002206777223 */ /* 0x000fe40000010077 */
[----:B------:R-:W-:Y:S02]  /*8f30*/  FFMA.FTZ R168, R41, R6, R168 ;  /* 0x0000000629a87223 */ /* 0x000fe400000100a8 */
[----:B------:R-:W-:-:S02]  /*8f40*/  FMUL.FTZ R158, R158, R5 ;  /* 0x000000059e9e7220 */ /* 0x000fc40000410000 */
[CC--:B------:R-:W-:Y:S01]  /*8f50*/  FFMA.FTZ R5, R2.reuse, R181.reuse, -R4 ;  /* 0x000000b502057223 */ /* 0x0c0fe20000010804 */
[----:B------:R-:W-:Y:S01]  /*8f60*/  MOV R4, R172 ;  /* 0x000000ac00047202 */ /* 0x000fe20000000f00 */
[-C--:B------:R-:W-:Y:S02]  /*8f70*/  FMUL.FTZ R6, R151, R181.reuse ;  /* 0x000000b597067220 */ /* 0x080fe40000410000 */
[C---:B------:R-:W-:Y:S02]  /*8f80*/  FMUL.FTZ R181, R3.reuse, R181 ;  /* 0x000000b503b57220 */ /* 0x040fe40000410000 */
[-C--:B------:R-:W-:Y:S02]  /*8f90*/  FMUL.FTZ R3, R3, R164.reuse ;  /* 0x000000a403037220 */ /* 0x080fe40000410000 */
[----:B------:R-:W-:Y:S02]  /*8fa0*/  FFMA.FTZ R7, R2, R164, -R7 ;  /* 0x000000a402077223 */ /* 0x000fe40000010807 */
[----:B--2---:R-:W-:-:S02]  /*8fb0*/  @!P0 FADD.FTZ R170, R170, R21 ;  /* 0x00000015aaaa8221 */ /* 0x004fc40000010000 */
[----:B------:R-:W-:Y:S02]  /*8fc0*/  FMUL.FTZ R152, R152, R5 ;  /* 0x0000000598987220 */ /* 0x000fe40000410000 */
[C---:B------:R-:W-:Y:S01]  /*8fd0*/  FFMA.FTZ R181, R2.reuse, R179, R181 ;  /* 0x000000b302b57223 */ /* 0x040fe200000100b5 */
[----:B------:R-:W-:Y:S01]  /*8fe0*/  MOV R5, R170 ;  /* 0x000000aa00057202 */ /* 0x000fe20000000f00 */
[----:B------:R-:W-:Y:S02]  /*8ff0*/  FFMA.FTZ R3, R2, R162, R3 ;  /* 0x000000a202037223 */ /* 0x000fe40000010003 */
[----:B------:R-:W-:Y:S02]  /*9000*/  FMUL.FTZ R7, R110, R7 ;  /* 0x000000076e077220 */ /* 0x000fe40000410000 */
        /* <DEDUP_REMOVED lines=27> */
.L_x_12074:
[----:B-1----:R-:W-:Y:S05]  /*91c0*/  BSYNC B0 ;  /* 0x0000000000007941 */ /* 0x002fea0003800000 */
.L_x_12073:
[----:B------:R-:W-:Y:S02]  /*91d0*/  IADD3 R84, R84, 0x1, RZ ;  /* 0x0000000154547810 */ /* 0x000fe40007ffe0ff */
[----:B------:R-:W-:Y:S02]  /*91e0*/  IADD3 R83, P1, R83, 0x1, RZ ;  /* 0x0000000153537810 */ /* 0x000fe40007f3e0ff */
[----:B------:R-:W-:Y:S02]  /*91f0*/  ISETP.GE.AND P0, PT, R84, c[0x0][0x16c], PT ;  /* 0x00005b0054007a0c */ /* 0x000fe40003f06270 */
[----:B------:R-:W-:-:S11]  /*9200*/  IADD3.X R82, RZ, R82, RZ, P1, !PT ;  /* 0x00000052ff527210 */ /* 0x000fd60000ffe4ff */
[----:B------:R-:W-:Y:S01]  /*9210*/  @P0 CALL.REL.NOINC `(.L_x_12028) ;  /* 0x0000001000000944 */ /* 0x000fe20003c00000 */
[----:B------:R-:W-:Y:S05]  /*9220*/  BRA `(.L_x_12075) ;  /* 0xffffaae000007947 */ /* 0x000fea000383ffff */
.L_x_12028:
        /* <DEDUP_REMOVED lines=17> */
[----:B------:R-:W4:Y:S01]  /*9340*/  @!P0 LDG.E R3, [R10.64+0x80] ;  /* 0x0000800a0a038981 */ /* 0x000f22000c1e1900 */
[----:B------:R-:W-:Y:S01]  /*9350*/  ISETP.GE.AND P0, PT, R34, R56, PT ;  /* 0x000000382200720c */ /* 0x000fe20003f06270 */
[----:B------:R-:W-:Y:S01]  /*9360*/  CS2R R4, SRZ ;  /* 0x0000000000047805 */ /* 0x000fe2000001ff00 */
[----:B------:R-:W-:Y:S02]  /*9370*/  MOV R0, RZ ;  /* 0x000000ff00007202 */ /* 0x000fe40000000f00 */
[----:B------:R-:W-:Y:S02]  /*9380*/  MOV R7, RZ ;  /* 0x000000ff00077202 */ /* 0x000fe40000000f00 */
[----:B------:R-:W-:Y:S01]  /*9390*/  MOV R13, RZ ;  /* 0x000000ff000d7202 */ /* 0x000fe20000000f00 */
[----:B------:R-:W5:Y:S04]  /*93a0*/  @!P4 LDG.E R5, [R10.64+0x180] ;  /* 0x0001800a0a05c981 */ /* 0x000f68000c1e1900 */
[----:B---3--:R-:W3:Y:S04]  /*93b0*/  @!P5 LDG.E R0, [R10.64+0x100] ;  /* 0x0001000a0a00d981 */ /* 0x008ee8000c1e1900 */
[----:B------:R-:W5:Y:S04]  /*93c0*/  @!P3 LDG.E R2, [R10.64+0x200] ;  /* 0x0002000a0a02b981 */ /* 0x000f68000c1e1900 */
[----:B------:R-:W5:Y:S04]  /*93d0*/  @!P2 LDG.E R7, [R10.64+0x280] ;  /* 0x0002800a0a07a981 */ /* 0x000f68000c1e1900 */
[----:B------:R-:W5:Y:S04]  /*93e0*/  @!P1 LDG.E R4, [R10.64+0x300] ;  /* 0x0003000a0a049981 */ /* 0x000f68000c1e1900 */
[----:B------:R-:W5:Y:S01]  /*93f0*/  @!P0 LDG.E R13, [R10.64+0x380] ;  /* 0x0003800a0a0d8981 */ /* 0x000f62000c1e1900 */
[----:B------:R-:W-:Y:S01]  /*9400*/  ISETP.NE.AND P6, PT, R70, RZ, PT ;  /* 0x000000ff4600720c */ /* 0x000fe20003fc5270 */
[----:B------:R-:W-:-:S04]  /*9410*/  IMAD R20, R76, c[0x0][0x2d8], RZ ;  /* 0x0000b6004c147a24 */ /* 0x000fc800078e02ff */
[----:B------:R-:W-:Y:S02]  /*9420*/  IMAD R39, R77, c[0x0][0x2dc], R20 ;  /* 0x0000b7004d277a24 */ /* 0x000fe400078e0214 */
[----:B------:R-:W-:-:S04]  /*9430*/  IMAD R36, R80, c[0x0][0x2e0], RZ ;  /* 0x0000b80050247a24 */ /* 0x000fc800078e02ff */
[----:B------:R-:W-:Y:S01]  /*9440*/  IMAD R36, R81, c[0x0][0x2e4], R36 ;  /* 0x0000b90051247a24 */ /* 0x000fe200078e0224 */
        /* <DEDUP_REMOVED lines=14> */
[----:B------:R-:W-:Y:S04]  /*9530*/  LDS R13, [R42.X4] ;  /* 0x000000002a0d7984 */ /* 0x000fe80000004800 */
[----:B------:R-:W-:Y:S04]  /*9540*/  LDS R3, [R42.X4+0x10] ;  /* 0x000010002a037984 */ /* 0x000fe80000004800 */
[----:B------:R-:W-:Y:S01]  /*9550*/  LDS R7, [R42.X4+0x18] ;  /* 0x000018002a077984 */ /* 0x000fe20000004800 */
[----:B-1----:R-:W-:-:S02]  /*9560*/  FADD.FTZ R21, R21, R78 ;  /* 0x0000004e15157221 */ /* 0x002fc40000010000 */
[----:B--2---:R-:W-:-:S03]  /*9570*/  FADD.FTZ R2, R11, R78 ;  /* 0x0000004e0b027221 */ /* 0x004fc60000010000 */
[----:B------:R-:W-:Y:S01]  /*9580*/  FSETP.GTU.FTZ.AND P4, PT, R21, 20, PT ;  /* 0x41a000001500780b */ /* 0x000fe20003f9c000 */
[----:B------:R-:W1:Y:S01]  /*9590*/  LDS R11, [R42.X4+0x1c] ;  /* 0x00001c002a0b7984 */ /* 0x000e620000004800 */
[----:B------:R-:W-:-:S03]  /*95a0*/  FSETP.GTU.FTZ.AND P5, PT, R2, 20, PT ;  /* 0x41a000000200780b */ /* 0x000fc60003fbc000 */
[----:B------:R-:W-:Y:S08]  /*95b0*/  BAR.SYNC.DEFER_BLOCKING 0x0 ;  /* 0x0000000000007b1d */ /* 0x000ff00000010000 */
[----:B------:R-:W-:Y:S02]  /*95c0*/  @!P4 FMUL.FTZ R0, R21, -1.4426950216293334961 ;  /* 0xbfb8aa3b1500c820 */ /* 0x000fe40000410000 */
[----:B------:R-:W-:-:S04]  /*95d0*/  @!P5 FMUL.FTZ R4, R2, -1.4426950216293334961 ;  /* 0xbfb8aa3b0204d820 */ /* 0x000fc80000410000 */
[----:B------:R-:W2:Y:S08]  /*95e0*/  @!P4 MUFU.EX2 R0, R0 ;  /* 0x000000000000c308 */ /* 0x000eb00000000800 */
[----:B------:R-:W5:Y:S01]  /*95f0*/  @!P5 MUFU.EX2 R4, R4 ;  /* 0x000000040004d308 */ /* 0x000f620000000800 */
[----:B--2---:R-:W-:Y:S02]  /*9600*/  @!P4 FADD.FTZ R2, R0, 1 ;  /* 0x3f8000000002c421 */ /* 0x004fe40000010000 */
[----:B-----5:R-:W-:-:S05]  /*9610*/  @!P5 FADD.FTZ R0, R4, 1 ;  /* 0x3f8000000400d421 */ /* 0x020fca0000010000 */
[----:B------:R-:W2:Y:S08]  /*9620*/  @!P4 MUFU.RCP R2, R2 ;  /* 0x000000020002c308 */ /* 0x000eb00000001000 */
[----:B------:R-:W5:Y:S01]  /*9630*/  @!P5 MUFU.RCP R0, R0 ;  /* 0x000000000000d308 */ /* 0x000f620000001000 */
[--C-:B---3--:R-:W-:Y:S02]  /*9640*/  FADD.FTZ R5, R5, R78.reuse ;  /* 0x0000004e05057221 */ /* 0x108fe40000010000 */
[----:B----4-:R-:W-:-:S02]  /*9650*/  FADD.FTZ R23, R23, R78 ;  /* 0x0000004e17177221 */ /* 0x010fc40000010000 */
[--C-:B-1----:R-:W-:Y:S02]  /*9660*/  FADD.FTZ R11, R11, R78.reuse ;  /* 0x0000004e0b0b7221 */ /* 0x102fe40000010000 */
[--C-:B------:R-:W-:Y:S01]  /*9670*/  FADD.FTZ R13, R13, R78.reuse ;  /* 0x0000004e0d0d7221 */ /* 0x100fe20000010000 */
[----:B------:R-:W-:Y:S01]  /*9680*/  FSETP.GTU.FTZ.AND P2, PT, R5, 20, PT ;  /* 0x41a000000500780b */ /* 0x000fe20003f5c000 */
[----:B--2---:R-:W-:Y:S01]  /*9690*/  @!P4 FMUL.FTZ R97, R97, R2 ;  /* 0x000000026161c220 */ /* 0x004fe20000410000 */
[----:B------:R-:W-:Y:S02]  /*96a0*/  FSETP.GTU.FTZ.AND P0, PT, R23, 20, PT ;  /* 0x41a000001700780b */ /* 0x000fe40003f1c000 */
[----:B------:R-:W-:Y:S01]  /*96b0*/  FSETP.GTU.FTZ.AND P4, PT, R11, 20, PT ;  /* 0x41a000000b00780b */ /* 0x000fe20003f9c000 */
[----:B-----5:R-:W-:Y:S01]  /*96c0*/  @!P5 FMUL.FTZ R99, R99, R0 ;  /* 0x000000006363d220 */ /* 0x020fe20000410000 */
        /* <DEDUP_REMOVED lines=26> */
[----:B------:R-:W-:-:S02]  /*9870*/  FADD.FTZ R7, R7, R78 ;  /* 0x0000004e07077221 */ /* 0x000fc40000010000 */
[----:B------:R-:W-:-:S03]  /*9880*/  @!P1 FMUL.FTZ R3, R3, -1.4426950216293334961 ;  /* 0xbfb8aa3b03039820 */ /* 0x000fc60000410000 */
[----:B------:R-:W-:-:S03]  /*9890*/  FSETP.GTU.FTZ.AND P3, PT, R7, 20, PT ;  /* 0x41a000000700780b */ /* 0x000fc60003f7c000 */
[----:B------:R-:W1:Y:S01]  /*98a0*/  @!P1 MUFU.EX2 R3, R3 ;  /* 0x0000000300039308 */ /* 0x000e620000000800 */
[----:B------:R-:W2:Y:S09]  /*98b0*/  LDS R37, [0x420] ;  /* 0x00042000ff257984 */ /* 0x000eb20000000800 */
[----:B------:R-:W-:Y:S01]  /*98c0*/  @!P3 FMUL.FTZ R4, R7, -1.4426950216293334961 ;  /* 0xbfb8aa3b0704b820 */ /* 0x000fe20000410000 */
[----:B------:R-:W3:Y:S08]  /*98d0*/  @!P0 MUFU.EX2 R6, R6 ;  /* 0x0000000600068308 */ /* 0x000ef00000000800 */
[----:B------:R1:W-:Y:S02]  /*98e0*/  @!P3 MUFU.EX2 R7, R4 ;  /* 0x000000040007b308 */ /* 0x0003e40000000800 */
[----:B-1----:R-:W-:-:S06]  /*98f0*/  @!P1 FADD.FTZ R4, R3, 1 ;  /* 0x3f80000003049421 */ /* 0x002fcc0000010000 */
[----:B------:R-:W1:Y:S01]  /*9900*/  @!P2 MUFU.EX2 R2, R2 ;  /* 0x000000020002a308 */ /* 0x000e620000000800 */
[----:B---3--:R-:W-:-:S07]  /*9910*/  @!P0 FADD.FTZ R6, R6, 1 ;  /* 0x3f80000006068421 */ /* 0x008fce0000010000 */
[----:B------:R1:W3:Y:S08]  /*9920*/  @!P4 MUFU.EX2 R10, R5 ;  /* 0x00000005000ac308 */ /* 0x0002f00000000800 */
[----:B------:R-:W4:Y:S08]  /*9930*/  @!P5 MUFU.EX2 R0, R0 ;  /* 0x000000000000d308 */ /* 0x000f300000000800 */
[----:B------:R-:W5:Y:S01]  /*9940*/  @!P1 MUFU.RCP R4, R4 ;  /* 0x0000000400049308 */ /* 0x000f620000001000 */
[----:B-1----:R-:W-:-:S02]  /*9950*/  @!P2 FADD.FTZ R5, R2, 1 ;  /* 0x3f8000000205a421 */ /* 0x002fc40000010000 */
[----:B------:R-:W-:Y:S02]  /*9960*/  @!P3 FADD.FTZ R7, R7, 1 ;  /* 0x3f8000000707b421 */ /* 0x000fe40000010000 */
[----:B------:R-:W-:-:S03]  /*9970*/  IMAD.WIDE.U32 R2, R77, c[0x0][0x2d8], RZ ;  /* 0x0000b6004d027a25 */ /* 0x000fc600078e00ff */
[----:B------:R-:W1:Y:S01]  /*9980*/  @!P0 MUFU.RCP R6, R6 ;  /* 0x0000000600068308 */ /* 0x000e620000001000 */
[----:B---3--:R-:W-:Y:S02]  /*9990*/  @!P4 FADD.FTZ R10, R10, 1 ;  /* 0x3f8000000a0ac421 */ /* 0x008fe40000010000 */
[----:B----4-:R-:W-:Y:S01]  /*99a0*/  @!P5 FADD.FTZ R0, R0, 1 ;  /* 0x3f8000000000d421 */ /* 0x010fe20000010000 */
[----:B------:R-:W-:-:S04]  /*99b0*/  IADD3 R3, R3, R39, RZ ;  /* 0x0000002703037210 */ /* 0x000fc80007ffe0ff */
[----:B------:R-:W3:Y:S01]  /*99c0*/  @!P2 MUFU.RCP R12, R5 ;  /* 0x00000005000ca308 */ /* 0x000ee20000001000 */
[----:B-----5:R-:W-:-:S07]  /*99d0*/  @!P1 FMUL.FTZ R103, R103, R4 ;  /* 0x0000000467679220 */ /* 0x020fce0000410000 */
[----:B------:R4:W5:Y:S01]  /*99e0*/  @!P3 MUFU.RCP R20, R7 ;  /* 0x000000070014b308 */ /* 0x0009620000001000 */
[----:B------:R-:W-:Y:S01]  /*99f0*/  IMAD.WIDE.U32 R2, R81, c[0x0][0x2e0], R2 ;  /* 0x0000b80051027a25 */ /* 0x000fe200078e0002 */
[----:B----4-:R-:W-:-:S06]  /*9a00*/  LEA R7, P1, R60, c[0x0][0x330], 0x2 ;  /* 0x0000cc003c077a11 */ /* 0x010fcc00078210ff */
[----:B------:R-:W4:Y:S01]  /*9a10*/  @!P4 MUFU.RCP R10, R10 ;  /* 0x0000000a000ac308 */ /* 0x000f220000001000 */
[C---:B------:R-:W-:Y:S02]  /*9a20*/  LEA.HI.X R4, R60.reuse, c[0x0][0x334], R57, 0x2, P1 ;  /* 0x0000cd003c047a11 */ /* 0x040fe400008f1439 */
[----:B--2---:R-:W-:-:S05]  /*9a30*/  ISETP.GE.AND P1, PT, R60, R37, PT ;  /* 0x000000253c00720c */ /* 0x004fca0003f26270 */
[----:B------:R-:W2:Y:S01]  /*9a40*/  @!P5 MUFU.RCP R0, R0 ;  /* 0x000000000000d308 */ /* 0x000ea20000001000 */
[----:B-1----:R-:W-:Y:S01]  /*9a50*/  @!P0 FMUL.FTZ R101, R101, R6 ;  /* 0x0000000665658220 */ /* 0x002fe20000410000 */
[----:B------:R-:W-:Y:S01]  /*9a60*/  IADD3 R2, P0, R31, R2, RZ ;  /* 0x000000021f027210 */ /* 0x000fe20007f1e0ff */
[----:B---3--:R-:W-:-:S03]  /*9a70*/  @!P2 FMUL.FTZ R105, R105, R12 ;  /* 0x0000000c6969a220 */ /* 0x008fc60000410000 */
[----:B------:R-:W-:Y:S02]  /*9a80*/  IADD3.X R3, R29, R36, R3, P0, !PT ;  /* 0x000000241d037210 */ /* 0x000fe400007fe403 */
[----:B------:R-:W-:Y:S01]  /*9a90*/  LEA R6, P2, R2, R7, 0x2 ;  /* 0x0000000702067211 */ /* 0x000fe200078410ff */
[----:B-----5:R-:W-:Y:S01]  /*9aa0*/  @!P3 FMUL.FTZ R107, R107, R20 ;  /* 0x000000146b6bb220 */ /* 0x020fe20000410000 */
[----:B------:R-:W-:Y:S01]  /*9ab0*/  ISETP.GE.AND P0, PT, R24, R37, PT ;  /* 0x000000251800720c */ /* 0x000fe20003f06270 */
[----:B----4-:R-:W-:Y:S01]  /*9ac0*/  @!P4 FMUL.FTZ R109, R109, R10 ;  /* 0x0000000a6d6dc220 */ /* 0x010fe20000410000 */
[----:B------:R-:W-:Y:S01]  /*9ad0*/  LEA.HI.X R7, R2, R4, R3, 0x2, P2 ;  /* 0x0000000402077211 */ /* 0x000fe200010f1403 */
[----:B--2---:R-:W-:Y:S01]  /*9ae0*/  @!P5 FMUL.FTZ R95, R95, R0 ;  /* 0x000000005f5fd220 */ /* 0x004fe20000410000 */
        /* <DEDUP_REMOVED lines=12> */
.L_x_12077:
[----:B------:R-:W-:Y:S05]  /*9bb0*/  BSYNC B0 ;  /* 0x0000000000007941 */ /* 0x000fea0003800000 */
.L_x_12076:
        /* <DEDUP_REMOVED lines=25> */
[----:B--2---:R-:W-:-:S05]  /*9d50*/  IMAD R7, R77, c[0x0][0x2fc], R0 ;  /* 0x0000bf004d077a24 */ /* 0x004fca00078e0200 */
        /* <DEDUP_REMOVED lines=11> */
[----:B-1----:R-:W-:Y:S04]  /*9e10*/  LDS R11, [R54+0x80] ;  /* 0x00008000360b7984 */ /* 0x002fe80000000800 */
        /* <DEDUP_REMOVED lines=8> */
[----:B------:R-:W1:Y:S02]  /*9ea0*/  LDS R25, [0x420] ;  /* 0x00042000ff197984 */ /* 0x000e640000000800 */
[----:B-1----:R-:W-:-:S13]  /*9eb0*/  ISETP.GE.AND P0, PT, R60, R25, PT ;  /* 0x000000193c00720c */ /* 0x002fda0003f06270 */
        /* <DEDUP_REMOVED lines=12> */
.L_x_12079:
[----:B------:R-:W-:Y:S05]  /*9f80*/  BSYNC B0 ;  /* 0x0000000000007941 */ /* 0x000fea0003800000 */
.L_x_12078:
        /* <DEDUP_REMOVED lines=25> */
[----:B------:R-:W-:Y:S02]  /*a120*/  IADD3 R64, P1, R64, -0x800, RZ ;  /* 0xfffff80040407810 */ /* 0x000fe40007f3e0ff */
        /* <DEDUP_REMOVED lines=14> */
.L_x_12006:
        /* <DEDUP_REMOVED lines=24> */
.L_x_12082:
[----:B-1----:R-:W-:Y:S05]  /*a390*/  BSYNC B0 ;  /* 0x0000000000007941 */ /* 0x002fea0003800000 */
.L_x_12081:
        /* <DEDUP_REMOVED lines=14> */
[----:B-1----:R-:W1:Y:S02]  /*a480*/  SHFL.DOWN P0, R7, R2, 0x10, 0x1f ;  /* 0x0a001f0002077f89 */ /* 0x002e640000000000 */
[----:B-1----:R-:W-:Y:S01]  /*a490*/  @P0 FADD R7, R2, R7 ;  /* 0x0000000702070221 */ /* 0x002fe20000000000 */
[----:B----4-:R-:W-:-:S04]  /*a4a0*/  ISETP.NE.AND P0, PT, R9, RZ, PT ;  /* 0x000000ff0900720c */ /* 0x010fc80003f05270 */
[----:B------:R1:W-:Y:S04]  /*a4b0*/  @!P1 STS [0x2104], R7 ;  /* 0x00210407ff009388 */ /* 0x0003e80000000800 */
[----:B------:R-:W-:Y:S06]  /*a4c0*/  BAR.SYNC.DEFER_BLOCKING 0x0 ;  /* 0x0000000000007b1d */ /* 0x000fec0000010000 */
[----:B------:R-:W-:Y:S05]  /*a4d0*/  @P0 BRA `(.L_x_12085) ;  /* 0x0000004000000947 */ /* 0x000fea0003800000 */
[----:B-1----:R1:W-:Y:S01]  /*a4e0*/  RED.E.ADD.F32.FTZ.RN.STRONG.GPU [R14.64], R7 ;  /* 0x000000070e00798e */ /* 0x0023e2000c10e78a */
[----:B------:R-:W-:Y:S01]  /*a4f0*/  HFMA2.MMA R9, -RZ, RZ, 0, 0 ;  /* 0x00000000ff097435 */ /* 0x000fe200000001ff */
[----:B------:R-:W-:Y:S05]  /*a500*/  BRA `(.L_x_12085) ;  /* 0x0000001000007947 */ /* 0x000fea0003800000 */
.L_x_12084:
[----:B------:R-:W3:Y:S02]  /*a510*/  S2R R9, SR_TID.X ;  /* 0x0000000000097919 */ /* 0x000ee40000002100 */
.L_x_12085:
[----:B-1----:R-:W-:Y:S05]  /*a520*/  BSYNC B0 ;  /* 0x0000000000007941 */ /* 0x002fea0003800000 */
.L_x_12083:
[----:B---3--:R-:W-:-:S13]  /*a530*/  ISETP.GE.AND P0, PT, R9, c[0x0][0x16c], PT ;  /* 0x00005b0009007a0c */ /* 0x008fda0003f06270 */
[----:B------:R-:W-:Y:S05]  /*a540*/  @P0 EXIT ;  /* 0x000000000000094d */ /* 0x000fea0003800000 */
[----:B------:R-:W-:Y:S02]  /*a550*/  IMAD R80, R80, c[0x0][0x288], RZ ;  /* 0x0000a20050507a24 */ /* 0x000fe400078e02ff */
[----:B------:R-:W-:-:S04]  /*a560*/  IMAD.WIDE.U32 R4, R81, c[0x0][0x288], RZ ;  /* 0x0000a20051047a25 */ /* 0x000fc800078e00ff */
[----:B--2---:R-:W-:-:S05]  /*a570*/  IMAD R13, R81, c[0x0][0x28c], R80 ;  /* 0x0000a300510d7a24 */ /* 0x004fca00078e0250 */
[----:B------:R-:W-:Y:S02]  /*a580*/  IADD3 R13, R5, R13, RZ ;  /* 0x0000000d050d7210 */ /* 0x000fe40007ffe0ff */
.L_x_12086:
[----:B-1----:R1:W2:Y:S01]  /*a590*/  LDS.64 R10, [R9.X8+0x4650] ;  /* 0x00465000090a7984 */ /* 0x0022a20000008a00 */
        /* <DEDUP_REMOVED lines=8> */
[----:B-1----:R-:W-:Y:S02]  /*a620*/  IADD3 R9, R9, c[0x0][0x0], RZ ;  /* 0x0000000009097a10 */ /* 0x002fe40007ffe0ff */
[----:B------:R-:W-:-:S04]  /*a630*/  IADD3 R3, R7, R3, RZ ;  /* 0x0000000307037210 */ /* 0x000fc80007ffe0ff */
[----:B------:R-:W-:Y:S02]  /*a640*/  LEA.HI.X R3, R6, c[0x0][0x314], R3, 0x3, P0 ;  /* 0x0000c50006037a11 */ /* 0x000fe400000f1c03 */
[----:B------:R-:W-:-:S03]  /*a650*/  ISETP.GE.AND P0, PT, R9, c[0x0][0x16c], PT ;  /* 0x00005b0009007a0c */ /* 0x000fc60003f06270 */
[----:B--2---:R1:W-:Y:S04]  /*a660*/  RED.E.ADD.F32.FTZ.RN.STRONG.GPU [R2.64], R10 ;  /* 0x0000000a0200798e */ /* 0x0043e8000c10e78a */
[----:B------:R1:W-:Y:S06]  /*a670*/  RED.E.ADD.F32.FTZ.RN.STRONG.GPU [R2.64+0x4], R11 ;  /* 0x0000040b0200798e */ /* 0x0003ec000c10e78a */
[----:B------:R-:W-:Y:S05]  /*a680*/  @!P0 BRA `(.L_x_12086) ;  /* 0xffffff0000008947 */ /* 0x000fea000383ffff */
[----:B------:R-:W-:Y:S05]  /*a690*/  EXIT ;  /* 0x000000000000794d */ /* 0x000fea0003800000 */
.L_x_12087:
        /* <DEDUP_REMOVED lines=14> */
.L_x_14738:


//--------------------- .text._Z25selective_scan_bwd_kernelI32Selective_Scan_bwd_kernel_traitsILi32ELi8ELb1ELb0ELb0ELb0ELb0EfN3c107complexIfEEEEv12SSMParamsBwd --------------------------
	.section	.text._Z25selective_scan_bwd_kernelI32Selective_Scan_bwd_kernel_traitsILi32ELi8ELb1ELb0ELb0ELb0ELb0EfN3c107complexIfEEEEv12SSMParamsBwd,"ax",@progbits
	.sectioninfo	@"SHI_REGISTERS=159"
	.align	128
        .global         _Z25selective_scan_bwd_kernelI32Selective_Scan_bwd_kernel_traitsILi32ELi8ELb1ELb0ELb0ELb0ELb0EfN3c107complexIfEEEEv12SSMParamsBwd
        .type           _Z25selective_scan_bwd_kernelI32Selective_Scan_bwd_kernel_traitsILi32ELi8ELb1ELb0ELb0ELb0ELb0EfN3c107complexIfEEEEv12SSMParamsBwd,@function
        .size           _Z25selective_scan_bwd_kernelI32Selective_Scan_bwd_kernel_traitsILi32ELi8ELb1ELb0ELb0ELb0ELb0EfN3c107complexIfEEEEv12SSMParamsBwd,(.L_x_14739 - _Z25selective_scan_bwd_kernelI32Selective_Scan_bwd_kernel_traitsILi32ELi8ELb1ELb0ELb0ELb0ELb0EfN3c107complexIfEEEEv12SSMParamsBwd)
        .other          _Z25selective_scan_bwd_kernelI32Selective_Scan_bwd_kernel_traitsILi32ELi8ELb1ELb0ELb0ELb0ELb0EfN3c107complexIfEEEEv12SSMParamsBwd,@"STO_CUDA_ENTRY STV_DEFAULT"
_Z25selective_scan_bwd_kernelI32Selective_Scan_bwd_kernel_traitsILi32ELi8ELb1ELb0ELb0ELb0ELb0EfN3c107complexIfEEEEv12SSMParamsBwd:
.text._Z25selective_scan_bwd_kernelI32Selective_Scan_bwd_kernel_traitsILi32ELi8ELb1ELb0ELb0ELb0ELb0EfN3c107complexIfEEEEv12SSMParamsBwd:
        /* <DEDUP_REMOVED lines=11> */
[----:B-1----:R-:W-:-:S05]  /*00b0*/  SHF.R.S32.HI R53, RZ, 0x1f, R0 ;  /* 0x0000001fff357819 */ /* 0x002fca0000011400 */
[C---:B------:R-:W-:Y:S02]  /*00c0*/  @P0 LEA R6, P2, R0.reuse, c[0x0][0x238], 0x2 ;  /* 0x00008e0000060a11 */ /* 0x040fe400078410ff */
[----:B------:R-:W-:Y:S01]  /*00d0*/  @P1 LEA R8, P3, R0, c[0x0][0x250], 0x2 ;  /* 0x0000940000081a11 */ /* 0x000fe200078610ff */
[----:B------:R-:W-:Y:S01]  /*00e0*/  IMAD R4, R56, c[0x0][0x1d0], RZ ;  /* 0x0000740038047a24 */ /* 0x000fe200078e02ff */
[--C-:B------:R-:W-:Y:S01]  /*00f0*/  @P0 LEA.HI.X R7, R0, c[0x0][0x23c], R53.reuse, 0x2, P2 ;  /* 0x00008f0000070a11 */ /* 0x100fe200010f1435 */
[----:B------:R-:W-:Y:S01]  /*0100*/  IMAD R10, R56, c[0x0][0x1e0], RZ ;  /* 0x00007800380a7a24 */ /* 0x000fe200078e02ff */
[----:B------:R-:W-:Y:S01]  /*0110*/  @P1 LEA.HI.X R9, R0, c[0x0][0x254], R53, 0x2, P3 ;  /* 0x0000950000091a11 */ /* 0x000fe200018f1435 */
[----:B------:R-:W-:Y:S02]  /*0120*/  IMAD R12, R56, c[0x0][0x278], RZ ;  /* 0x00009e00380c7a24 */ /* 0x000fe400078e02ff */
[C---:B------:R-:W-:Y:S01]  /*0130*/  IMAD R11, R55.reuse, c[0x0][0x1d4], R4 ;  /* 0x00007500370b7a24 */ /* 0x040fe200078e0204 */
[----:B------:R0:W5:Y:S01]  /*0140*/  @P0 LDG.E R52, [R6.64] ;  /* 0x0000000606340981 */ /* 0x000162000c1e1900 */
[----:B------:R-:W-:-:S03]  /*0150*/  IMAD.WIDE.U32 R2, R55, c[0x0][0x1d0], RZ ;  /* 0x0000740037027a25 */ /* 0x000fc600078e00ff */
[----:B------:R1:W5:Y:S01]  /*0160*/  @P1 LDG.E R54, [R8.64] ;  /* 0x0000000608361981 */ /* 0x000362000c1e1900 */
[----:B------:R-:W-:Y:S01]  /*0170*/  IMAD.WIDE.U32 R4, R55, c[0x0][0x1e0], RZ ;  /* 0x0000780037047a25 */ /* 0x000fe200078e00ff */
[----:B------:R-:W-:Y:S01]  /*0180*/  IADD3 R3, R3, R11, RZ ;  /* 0x0000000b03037210 */ /* 0x000fe20007ffe0ff */
[----:B------:R-:W-:Y:S01]  /*0190*/  CS2R R46, SRZ ;  /* 0x00000000002e7805 */ /* 0x000fe2000001ff00 */
[----:B------:R-:W-:Y:S01]  /*01a0*/  ISETP.NE.U32.AND P0, PT, RZ, c[0x0][0x260], PT ;  /* 0x00009800ff007a0c */ /* 0x000fe20003f05070 */
[C---:B------:R-:W-:Y:S01]  /*01b0*/  IMAD R13, R55.reuse, c[0x0][0x1e4], R10 ;  /* 0x00007900370d7a24 */ /* 0x040fe200078e020a */
[----:B------:R-:W-:Y:S01]  /*01c0*/  CS2R R44, SRZ ;  /* 0x00000000002c7805 */ /* 0x000fe2000001ff00 */
[----:B0-----:R-:W-:Y:S01]  /*01d0*/  IMAD.WIDE.U32 R6, R55, c[0x0][0x278], RZ ;  /* 0x00009e0037067a25 */ /* 0x001fe200078e00ff */
[----:B------:R-:W-:Y:S01]  /*01e0*/  ISETP.NE.AND.EX P0, PT, RZ, c[0x0][0x264], PT, P0 ;  /* 0x00009900ff007a0c */ /* 0x000fe20003f05300 */
[----:B------:R-:W-:Y:S01]  /*01f0*/  HFMA2.MMA R57, -RZ, RZ, 0, 0 ;  /* 0x00000000ff397435 */ /* 0x000fe200000001ff */
[----:B------:R-:W-:Y:S01]  /*0200*/  IADD3 R5, R5, R13, RZ ;  /* 0x0000000d05057210 */ /* 0x000fe20007ffe0ff */
[----:B-1----:R-:W-:Y:S01]  /*0210*/  IMAD R9, R55, c[0x0][0x27c], R12 ;  /* 0x00009f0037097a24 */ /* 0x002fe200078e020c */
[----:B------:R-:W-:Y:S01]  /*0220*/  MOV R8, c[0x0][0x174] ;  /* 0x00005d0000087a02 */ /* 0x000fe20000000f00 */
[C---:B------:R-:W-:Y:S01]  /*0230*/  IMAD R13, R53.reuse, c[0x0][0x1d8], RZ ;  /* 0x00007600350d7a24 */ /* 0x040fe200078e02ff */
[----:B------:R-:W-:Y:S01]  /*0240*/  MOV R59, RZ ;  /* 0x000000ff003b7202 */ /* 0x000fe20000000f00 */
[----:B------:R-:W-:Y:S01]  /*0250*/  IMAD R15, R53, c[0x0][0x1e8], RZ ;  /* 0x00007a00350f7a24 */ /* 0x000fe200078e02ff */
[----:B------:R-:W-:Y:S01]  /*0260*/  IADD3 R7, R7, R9, RZ ;  /* 0x0000000907077210 */ /* 0x000fe20007ffe0ff */
[----:B------:R-:W-:Y:S01]  /*0270*/  IMAD.WIDE.U32 R2, R0, c[0x0][0x1d8], R2 ;  /* 0x0000760000027a25 */ /* 0x000fe200078e0002 */
[----:B------:R-:W-:-:S02]  /*0280*/  LEA R9, R8, 0xffffff00, 0x8 ;  /* 0xffffff0008097811 */ /* 0x000fc400078e40ff */
[----:B------:R-:W-:Y:S01]  /*0290*/  ISETP.GE.AND P3, PT, R8, 0x1, PT ;  /* 0x000000010800780c */ /* 0x000fe20003f66270 */
[C---:B------:R-:W-:Y:S01]  /*02a0*/  IMAD.WIDE.U32 R4, R0.reuse, c[0x0][0x1e8], R4 ;  /* 0x00007a0000047a25 */ /* 0x040fe200078e0004 */
[----:B------:R-:W-:Y:S02]  /*02b0*/  SHF.R.S32.HI R11, RZ, 0x1f, R9 ;  /* 0x0000001fff0b7819 */ /* 0x000fe40000011409 */
[----:B------:R-:W-:Y:S01]  /*02c0*/  IADD3 R63, P1, R9, R2, RZ ;  /* 0x00000002093f7210 */ /* 0x000fe20007f3e0ff */
[----:B------:R-:W-:Y:S01]  /*02d0*/  IMAD R17, R53, c[0x0][0x280], RZ ;  /* 0x0000a00035117a24 */ /* 0x000fe200078e02ff */
[----:B------:R-:W-:Y:S01]  /*02e0*/  IADD3 R65, P2, R9, R4, RZ ;  /* 0x0000000409417210 */ /* 0x000fe20007f5e0ff */
[C---:B------:R-:W-:Y:S01]  /*02f0*/  IMAD.WIDE.U32 R6, R0.reuse, c[0x0][0x280], R6 ;  /* 0x0000a00000067a25 */ /* 0x040fe200078e0006 */
[----:B------:R-:W-:Y:S02]  /*0300*/  @P0 MOV R49, 0x10 ;  /* 0x0000001000310802 */ /* 0x000fe40000000f00 */
[----:B------:R-:W-:Y:S01]  /*0310*/  LEA R64, P5, R65, c[0x0][0x248], 0x2 ;  /* 0x0000920041407a11 */ /* 0x000fe200078a10ff */
[C---:B------:R-:W-:Y:S01]  /*0320*/  IMAD R13, R0.reuse, c[0x0][0x1dc], R13 ;  /* 0x00007700000d7a24 */ /* 0x040fe200078e020d */
[----:B------:R-:W-:Y:S01]  /*0330*/  IADD3 R9, P4, R9, R6, RZ ;  /* 0x0000000609097210 */ /* 0x000fe20007f9e0ff */
[----:B------:R-:W-:-:S02]  /*0340*/  IMAD R15, R0, c[0x0][0x1ec], R15 ;  /* 0x00007b00000f7a24 */ /* 0x000fc400078e020f */
[----:B------:R-:W-:Y:S01]  /*0350*/  IMAD R17, R0, c[0x0][0x284], R17 ;  /* 0x0000a10000117a24 */ /* 0x000fe200078e0211 */
[C---:B------:R-:W-:Y:S02]  /*0360*/  IADD3.X R2, R11.reuse, R3, R13, P1, !PT ;  /* 0x000000030b027210 */ /* 0x040fe40000ffe40d */
[C---:B------:R-:W-:Y:S02]  /*0370*/  IADD3.X R4, R11.reuse, R5, R15, P2, !PT ;  /* 0x000000050b047210 */ /* 0x040fe400017fe40f */
[----:B------:R-:W-:Y:S02]  /*0380*/  ISETP.NE.U32.AND P1, PT, RZ, c[0x0][0x328], PT ;  /* 0x0000ca00ff007a0c */ /* 0x000fe40003f25070 */
[----:B------:R-:W-:Y:S02]  /*0390*/  ISETP.NE.U32.AND P2, PT, RZ, c[0x0][0x348], PT ;  /* 0x0000d200ff007a0c */ /* 0x000fe40003f45070 */
[----:B------:R-:W-:Y:S02]  /*03a0*/  IADD3.X R6, R11, R7, R17, P4, !PT ;  /* 0x000000070b067210 */ /* 0x000fe400027fe411 */
[----:B------:R-:W-:-:S02]  /*03b0*/  LEA R62, P4, R63, c[0x0][0x240], 0x2 ;  /* 0x000090003f3e7a11 */ /* 0x000fc400078810ff */
[----:B------:R-:W-:Y:S02]  /*03c0*/  ISETP.NE.AND.EX P1, PT, RZ, c[0x0][0x32c], PT, P1 ;  /* 0x0000cb00ff007a0c */ /* 0x000fe40003f25310 */
[----:B------:R-:W-:Y:S02]  /*03d0*/  ISETP.NE.AND.EX P2, PT, RZ, c[0x0][0x34c], PT, P2 ;  /* 0x0000d300ff007a0c */ /* 0x000fe40003f45320 */
[----:B------:R-:W-:Y:S01]  /*03e0*/  LEA.HI.X R63, R63, c[0x0][0x244], R2, 0x2, P4 ;  /* 0x000091003f3f7a11 */ /* 0x000fe200020f1402 */
[----:B------:R-:W-:Y:S01]  /*03f0*/  @P0 IMAD R2, R55, c[0x0][0x164], R0 ;  /* 0x0000590037020a24 */ /* 0x000fe200078e0200 */
[----:B------:R-:W-:Y:S02]  /*0400*/  LEA.HI.X R65, R65, c[0x0][0x24c], R4, 0x2, P5 ;  /* 0x0000930041417a11 */ /* 0x000fe400028f1404 */
        /* <DEDUP_REMOVED lines=12> */
[----:B------:R-:W-:-:S02]  /*04d0*/  MOV R61, c[0x0][0x174] ;  /* 0x00005d00003d7a02 */ /* 0x000fc40000000f00 */
[----:B------:R-:W-:Y:S01]  /*04e0*/  MOV R59, RZ ;  /* 0x000000ff003b7202 */ /* 0x000fe20000000f00 */
[----:B------:R-:W1:Y:S01]  /*04f0*/  S2R R60, SR_LANEID ;  /* 0x00000000003c7919 */ /* 0x000e620000000000 */
[----:B------:R-:W-:Y:S02]  /*0500*/  MOV R57, RZ ;  /* 0x000000ff00397202 */ /* 0x000fe40000000f00 */
[C---:B0-----:R-:W-:Y:S02]  /*0510*/  SHF.L.U32 R2, R58.reuse, 0x1, RZ ;  /* 0x000000013a027819 */ /* 0x041fe400000006ff */
[----:B------:R-:W-:Y:S02]  /*0520*/  LOP3.LUT R139, R58, 0x1f, RZ, 0xc0, !PT ;  /* 0x0000001f3a8b7812 */ /* 0x000fe400078ec0ff */
[----:B------:R-:W-:-:S04]  /*0530*/  LOP3.LUT R3, R2, 0xffffffc0, RZ, 0xc0, !PT ;  /* 0xffffffc002037812 */ /* 0x000fc800078ec0ff */
[----:B-1----:R-:W-:-:S04]  /*0540*/  LOP3.LUT R68, R3, 0x1f, R58, 0xf8, !PT ;  /* 0x0000001f03447812 */ /* 0x002fc800078ef83a */
.L_x_12105:
[----:B------:R-:W-:Y:S01]  /*0550*/  BAR.SYNC.DEFER_BLOCKING 0x0 ;  /* 0x0000000000007b1d */ /* 0x000fe20000010000 */
[----:B0-----:R-:W-:-:S05]  /*0560*/  IMAD.WIDE R2, R68, 0x10, R62 ;  /* 0x0000001044027825 */ /* 0x001fca00078e023e */
[----:B------:R-:W2:Y:S04]  /*0570*/  LDG.E.128 R8, [R2.64] ;  /* 0x0000000602087981 */ /* 0x000ea8000c1e1d00 */
[----:B------:R-:W3:Y:S01]  /*0580*/  LDG.E.128 R12, [R2.64+0x200] ;  /* 0x00020006020c7981 */ /* 0x000ee2000c1e1d00 */
[----:B------:R-:W-:Y:S01]  /*0590*/  SHF.L.U32 R69, R60, 0x5, RZ ;  /* 0x000000053c457819 */ /* 0x000fe200000006ff */
[----:B------:R-:W-:Y:S02]  /*05a0*/  IMAD.WIDE R4, R68, 0x10, R64 ;  /* 0x0000001044047825 */ /* 0x000fe400078e0240 */
[----:B--2---:R0:W-:Y:S04]  /*05b0*/  STS.128 [R60.X16], R8 ;  /* 0x000000083c007388 */ /* 0x0041e8000000cc00 */
[----:B---3--:R1:W-:Y:S01]  /*05c0*/  STS.128 [R60.X16+0x200], R12 ;  /* 0x0002000c3c007388 */ /* 0x0083e2000000cc00 */
[----:B------:R-:W-:-:S06]  /*05d0*/  NOP ;  /* 0x0000000000007918 */ /* 0x000fcc0000000000 */
[----:B------:R-:W-:Y:S04]  /*05e0*/  LDS.128 R32, [R69] ;  /* 0x0000000045207984 */ /* 0x000fe80000000c00 */
[----:B------:R-:W-:Y:S04]  /*05f0*/  LDS.128 R28, [R69+0x10] ;  /* 0x00001000451c7984 */ /* 0x000fe80000000c00 */
[----:B------:R-:W-:Y:S06]  /*0600*/  BAR.SYNC.DEFER_BLOCKING 0x0 ;  /* 0x0000000000007b1d */ /* 0x000fec0000010000 */
[----:B------:R-:W2:Y:S04]  /*0610*/  LDG.E.128 R16, [R4.64] ;  /* 0x0000000604107981 */ /* 0x000ea8000c1e1d00 */
[----:B------:R-:W3:Y:S01]  /*0620*/  LDG.E.128 R36, [R4.64+0x200] ;  /* 0x0002000604247981 */ /* 0x000ee2000c1e1d00 */
[----:B------:R-:W-:-:S03]  /*0630*/  IMAD.WIDE R2, R68, 0x10, R66 ;  /* 0x0000001044027825 */ /* 0x000fc600078e0242 */
[----:B--2---:R2:W-:Y:S04]  /*0640*/  STS.128 [R60.X16], R16 ;  /* 0x000000103c007388 */ /* 0x0045e8000000cc00 */
[----:B---3--:R-:W-:Y:S01]  /*0650*/  STS.128 [R60.X16+0x200], R36 ;  /* 0x000200243c007388 */ /* 0x008fe2000000cc00 */
[----:B------:R-:W-:-:S06]  /*0660*/  NOP ;  /* 0x0000000000007918 */ /* 0x000fcc0000000000 */
[----:B------:R-:W-:Y:S04]  /*0670*/  LDS.128 R24, [R69] ;  /* 0x0000000045187984 */ /* 0x000fe80000000c00 */
[----:B------:R-:W-:Y:S04]  /*0680*/  LDS.128 R20, [R69+0x10] ;  /* 0x0000100045147984 */ /* 0x000fe80000000c00 */
[----:B------:R-:W-:Y:S06]  /*0690*/  BAR.SYNC.DEFER_BLOCKING 0x0 ;  /* 0x0000000000007b1d */ /* 0x000fec0000010000 */
[----:B0-----:R-:W3:Y:S04]  /*06a0*/  LDG.E.128 R8, [R2.64] ;  /* 0x0000000602087981 */ /* 0x001ee8000c1e1d00 */
[----:B-1----:R-:W4:Y:S01]  /*06b0*/  LDG.E.128 R12, [R2.64+0x200] ;  /* 0x00020006020c7981 */ /* 0x002f22000c1e1d00 */
[----:B------:R-:W-:Y:S01]  /*06c0*/  MOV R6, c[0x0][0x16c] ;  /* 0x00005b0000067a02 */ /* 0x000fe20000000f00 */
[----:B--2---:R-:W-:Y:S01]  /*06d0*/  CS2R R18, SRZ ;  /* 0x0000000000127805 */ /* 0x004fe2000001ff00 */
[----:B------:R-:W-:-:S02]  /*06e0*/  CS2R R16, SRZ ;  /* 0x0000000000107805 */ /* 0x000fc4000001ff00 */
[----:B------:R-:W-:Y:S01]  /*06f0*/  ISETP.GE.AND P0, PT, R6, 0x1, PT ;  /* 0x000000010600780c */ /* 0x000fe20003f06270 */
[----:B---3--:R-:W-:Y:S04]  /*0700*/  STS.128 [R60.X16], R8 ;  /* 0x000000083c007388 */ /* 0x008fe8000000cc00 */
[----:B----4-:R0:W-:Y:S01]  /*0710*/  STS.128 [R60.X16+0x200], R12 ;  /* 0x0002000c3c007388 */ /* 0x0101e2000000cc00 */
[----:B------:R-:W-:-:S06]  /*0720*/  NOP ;  /* 0x0000000000007918 */ /* 0x000fcc0000000000 */
[----:B------:R-:W1:Y:S04]  /*0730*/  LDS.128 R40, [R69] ;  /* 0x0000000045287984 */ /* 0x000e680000000c00 */
[----:B------:R-:W2:Y:S01]  /*0740*/  LDS.128 R36, [R69+0x10] ;  /* 0x0000100045247984 */ /* 0x000ea20000000c00 */
[----:B0-----:R-:W-:Y:S01]  /*0750*/  CS2R R14, SRZ ;  /* 0x00000000000e7805 */ /* 0x001fe2000001ff00 */
[----:B------:R-:W-:Y:S01]  /*0760*/  CS2R R12, SRZ ;  /* 0x00000000000c7805 */ /* 0x000fe2000001ff00 */
[----:B-1----:R-:W-:Y:S02]  /*0770*/  FFMA.FTZ R4, R32, R40, R57 ;  /* 0x0000002820047223 */ /* 0x002fe40000010039 */
[----:B-----5:R-:W-:Y:S02]  /*0780*/  FMUL.FTZ R8, R40, R52 ;  /* 0x0000003428087220 */ /* 0x020fe40000410000 */
[----:B------:R-:W-:-:S02]  /*0790*/  FFMA.FTZ R5, R33, R41, R4 ;  /* 0x0000002921057223 */ /* 0x000fc40000010004 */
[----:B------:R-:W-:Y:S02]  /*07a0*/  FMUL.FTZ R9, R41, R52 ;  /* 0x0000003429097220 */ /* 0x000fe40000410000 */
[----:B------:R-:W-:Y:S02]  /*07b0*/  FFMA.FTZ R2, R34, R42, R5 ;  /* 0x0000002a22027223 */ /* 0x000fe40000010005 */
[-C--:B------:R-:W-:Y:S02]  /*07c0*/  FMUL.FTZ R10, R42, R52.reuse ;  /* 0x000000342a0a7220 */ /* 0x080fe40000410000 */
[----:B------:R-:W-:Y:S02]  /*07d0*/  FFMA.FTZ R3, R35, R43, R2 ;  /* 0x0000002b23037223 */ /* 0x000fe40000010002 */
[----:B------:R-:W-:Y:S02]  /*07e0*/  FMUL.FTZ R11, R43, R52 ;  /* 0x000000342b0b7220 */ /* 0x000fe40000410000 */
[----:B--2---:R-:W-:-:S02]  /*07f0*/  FFMA.FTZ R2, R28, R36, R3 ;  /* 0x000000241c027223 */ /* 0x004fc40000010003 */
        /* <DEDUP_REMOVED lines=9> */
[----:B------:R-:W-:Y:S01]  /*0890*/  IADD3 R17, R61, -0x2, RZ ;  /* 0xfffffffe3d117810 */ /* 0x000fe20007ffe0ff */
[----:B------:R-:W-:Y:S01]  /*08a0*/  FADD.FTZ R75, R37, R37 ;  /* 0x00000025254b7221 */ /* 0x000fe20000010000 */
[----:B------:R-:W-:Y:S01]  /*08b0*/  IADD3 R16, R61, -0x1, RZ ;  /* 0xffffffff3d107810 */ /* 0x000fe20007ffe0ff */
[----:B------:R-:W-:Y:S01]  /*08c0*/  FADD.FTZ R77, R39, R39 ;  /* 0x00000027274d7221 */ /* 0x000fe20000010000 */
[----:B------:R-:W-:Y:S01]  /*08d0*/  HFMA2.MMA R141, -RZ, RZ, 0, 0 ;  /* 0x00000000ff8d7435 */ /* 0x000fe200000001ff */
[C---:B------:R-:W-:Y:S01]  /*08e0*/  IMAD R37, R53.reuse, c[0x0][0x198], RZ ;  /* 0x0000660035257a24 */ /* 0x040fe200078e02ff */
[----:B------:R-:W-:Y:S01]  /*08f0*/  MOV R86, RZ ;  /* 0x000000ff00567202 */ /* 0x000fe20000000f00 */
[C---:B------:R-:W-:Y:S01]  /*0900*/  IMAD R39, R53.reuse, c[0x0][0x1b8], RZ ;  /* 0x00006e0035277a24 */ /* 0x040fe200078e02ff */
[----:B------:R-:W-:Y:S01]  /*0910*/  UMOV UR4, URZ ;  /* 0x0000003f00047c82 */ /* 0x000fe20008000000 */
[----:B------:R-:W-:-:S02]  /*0920*/  IMAD R19, R53, c[0x0][0x180], RZ ;  /* 0x0000600035137a24 */ /* 0x000fc400078e02ff */
[----:B------:R-:W-:Y:S01]  /*0930*/  IMAD R85, R17, c[0x0][0x16c], RZ ;  /* 0x00005b0011557a24 */ /* 0x000fe200078e02ff */
[----:B------:R-:W-:Y:S01]  /*0940*/  LEA.HI R17, R16, R16, RZ, 0x1 ;  /* 0x0000001010117211 */ /* 0x000fe200078f08ff */
[----:B------:R-:W-:-:S03]  /*0950*/  IMAD.WIDE.U32 R12, R0, c[0x0][0x198], RZ ;  /* 0x00006600000c7a25 */ /* 0x000fc600078e00ff */
[----:B------:R-:W-:Y:S01]  /*0960*/  LOP3.LUT R17, R17, 0xfffffe, RZ, 0xc0, !PT ;  /* 0x00fffffe11117812 */ /* 0x000fe200078ec0ff */
[----:B------:R-:W-:Y:S01]  /*0970*/  IMAD.WIDE.U32 R14, R0, c[0x0][0x1b8], RZ ;  /* 0x00006e00000e7a25 */ /* 0x000fe200078e00ff */
[----:B------:R-:W-:Y:S02]  /*0980*/  LEA R80, P1, R12, c[0x0][0x228], 0x3 ;  /* 0x00008a000c507a11 */ /* 0x000fe400078218ff */
[----:B------:R-:W-:Y:S01]  /*0990*/  IADD3 R95, R16, -R17, RZ ;  /* 0x80000011105f7210 */ /* 0x000fe20007ffe0ff */
[----:B------:R-:W-:Y:S01]  /*09a0*/  IMAD R37, R0, c[0x0][0x19c], R37 ;  /* 0x0000670000257a24 */ /* 0x000fe200078e0225 */
[----:B------:R-:W-:Y:S01]  /*09b0*/  LEA R82, P2, R14, c[0x0][0x230], 0x3 ;  /* 0x00008c000e527a11 */ /* 0x000fe200078418ff */
[C---:B------:R-:W-:Y:S01]  /*09c0*/  IMAD R39, R0.reuse, c[0x0][0x1bc], R39 ;  /* 0x00006f0000277a24 */ /* 0x040fe200078e0227 */
[----:B------:R-:W-:Y:S01]  /*09d0*/  CS2R R16, SRZ ;  /* 0x0000000000107805 */ /* 0x000fe2000001ff00 */
[----:B------:R-:W-:Y:S01]  /*09e0*/  IMAD.WIDE.U32 R2, R0, c[0x0][0x180], RZ ;  /* 0x0000600000027a25 */ /* 0x000fe200078e00ff */
[----:B------:R-:W-:-:S02]  /*09f0*/  IADD3 R81, R13, R37, RZ ;  /* 0x000000250d517210 */ /* 0x000fc40007ffe0ff */
[----:B------:R-:W-:Y:S01]  /*0a00*/  IADD3 R83, R15, R39, RZ ;  /* 0x000000270f537210 */ /* 0x000fe20007ffe0ff */
[----:B------:R-:W-:Y:S01]  /*0a10*/  IMAD R19, R0, c[0x0][0x184], R19 ;  /* 0x0000610000137a24 */ /* 0x000fe200078e0213 */
[----:B------:R-:W-:Y:S01]  /*0a20*/  LEA R78, P0, R2, c[0x0][0x220], 0x3 ;  /* 0x00008800024e7a11 */ /* 0x000fe200078018ff */
[--C-:B------:R-:W-:Y:S01]  /*0a30*/  FADD.FTZ R87, R24, R54.reuse ;  /* 0x0000003618577221 */ /* 0x100fe20000010000 */
[----:B------:R-:W-:Y:S01]  /*0a40*/  LEA.HI.X R81, R12, c[0x0][0x22c], R81, 0x3, P1 ;  /* 0x00008b000c517a11 */ /* 0x000fe200008f1c51 */
[--C-:B------:R-:W-:Y:S01]  /*0a50*/  FADD.FTZ R88, R25, R54.reuse ;  /* 0x0000003619587221 */ /* 0x100fe20000010000 */
[----:B------:R-:W-:Y:S01]  /*0a60*/  IADD3 R79, R3, R19, RZ ;  /* 0x00000013034f7210 */ /* 0x000fe20007ffe0ff */
[--C-:B------:R-:W-:Y:S01]  /*0a70*/  FADD.FTZ R89, R26, R54.reuse ;  /* 0x000000361a597221 */ /* 0x100fe20000010000 */
[----:B------:R-:W-:Y:S01]  /*0a80*/  LEA.HI.X R83, R14, c[0x0][0x234], R83, 0x3, P2 ;  /* 0x00008d000e537a11 */ /* 0x000fe200010f1c53 */
[--C-:B------:R-:W-:Y:S01]  /*0a90*/  FADD.FTZ R90, R27, R54.reuse ;  /* 0x000000361b5a7221 */ /* 0x100fe20000010000 */
[----:B------:R-:W-:Y:S01]  /*0aa0*/  LEA.HI.X R79, R2, c[0x0][0x224], R79, 0x3, P0 ;  /* 0x00008900024f7a11 */ /* 0x000fe200000f1c4f */
[--C-:B------:R-:W-:Y:S01]  /*0ab0*/  FADD.FTZ R91, R20, R54.reuse ;  /* 0x00000036145b7221 */ /* 0x100fe20000010000 */
[----:B------:R-:W-:Y:S01]  /*0ac0*/  CS2R R18, SRZ ;  /* 0x0000000000127805 */ /* 0x000fe2000001ff00 */
[--C-:B------:R-:W-:Y:S01]  /*0ad0*/  FADD.FTZ R92, R21, R54.reuse ;  /* 0x00000036155c7221 */ /* 0x100fe20000010000 */
[----:B------:R-:W-:Y:S01]  /*0ae0*/  CS2R R14, SRZ ;  /* 0x00000000000e7805 */ /* 0x000fe2000001ff00 */
[--C-:B------:R-:W-:Y:S01]  /*0af0*/  FADD.FTZ R93, R22, R54.reuse ;  /* 0x00000036165d7221 */ /* 0x100fe20000010000 */
[----:B------:R-:W-:Y:S01]  /*0b00*/  CS2R R12, SRZ ;  /* 0x00000000000c7805 */ /* 0x000fe2000001ff00 */
[----:B------:R-:W-:Y:S01]  /*0b10*/  FADD.FTZ R94, R23, R54 ;  /* 0x00000036175e7221 */ /* 0x000fe20000010000 */
[----:B------:R-:W-:Y:S01]  /*0b20*/  SHF.L.U32 R95, R95, 0x8, RZ ;  /* 0x000000085f5f7819 */ /* 0x000fe200000006ff */
[----:B------:R-:W-:-:S02]  /*0b30*/  FADD.FTZ R70, R40, R40 ;  /* 0x0000002828467221 */ /* 0x000fc40000010000 */
[----:B------:R-:W-:Y:S02]  /*0b40*/  FADD.FTZ R71, R41, R41 ;  /* 0x0000002929477221 */ /* 0x000fe40000010000 */
[----:B------:R-:W-:Y:S02]  /*0b50*/  FADD.FTZ R72, R42, R42 ;  /* 0x0000002a2a487221 */ /* 0x000fe40000010000 */
[----:B------:R-:W-:Y:S02]  /*0b60*/  FADD.FTZ R73, R43, R43 ;  /* 0x0000002b2b497221 */ /* 0x000fe40000010000 */
[----:B------:R-:W-:Y:S02]  /*0b70*/  FADD.FTZ R74, R36, R36 ;  /* 0x00000024244a7221 */ /* 0x000fe40000010000 */
[----:B------:R-:W-:Y:S02]  /*0b80*/  FADD.FTZ R76, R38, R38 ;  /* 0x00000026264c7221 */ /* 0x000fe40000010000 */
[----:B------:R-:W-:-:S04]  /*0b90*/  IMAD.WIDE R84, R85, 0x10, R48 ;  /* 0x0000001055547825 */ /* 0x000fc800078e0230 */
        /* <DEDUP_REMOVED lines=8> */
.L_x_12104:
[----:B------:R-:W2:Y:S01]  /*0c20*/  LDG.E.64 R2, [R78.64] ;  /* 0x000000064e027981 */ /* 0x000ea2000c1e1b00 */
[--C-:B------:R-:W-:Y:S01]  /*0c30*/  FADD.FTZ R116, R24, R54.reuse ;  /* 0x0000003618747221 */ /* 0x100fe20000010000 */
[C---:B------:R-:W-:Y:S01]  /*0c40*/  ISETP.NE.AND P1, PT, R58.reuse, RZ, PT ;  /* 0x000000ff3a00720c */ /* 0x040fe20003f25270 */
[--C-:B------:R-:W-:Y:S01]  /*0c50*/  FADD.FTZ R114, R25, R54.reuse ;  /* 0x0000003619727221 */ /* 0x100fe20000010000 */
[----:B------:R-:W-:Y:S01]  /*0c60*/  IADD3 R38, R58, 0x200, RZ ;  /* 0x000002003a267810 */ /* 0x000fe20007ffe0ff */
[--C-:B------:R-:W-:Y:S01]  /*0c70*/  FADD.FTZ R112, R26, R54.reuse ;  /* 0x000000361a707221 */ /* 0x100fe20000010000 */
[----:B------:R-:W-:Y:S01]  /*0c80*/  ISETP.NE.AND P0, PT, R139, RZ, PT ;  /* 0x000000ff8b00720c */ /* 0x000fe20003f05270 */
[--C-:B------:R-:W-:Y:S01]  /*0c90*/  FADD.FTZ R110, R27, R54.reuse ;  /* 0x000000361b6e7221 */ /* 0x100fe20000010000 */
[----:B------:R-:W-:Y:S01]  /*0ca0*/  SEL R50, R95, R38, !P1 ;  /* 0x000000265f327207 */ /* 0x000fe20004800000 */
[--C-:B------:R-:W-:Y:S01]  /*0cb0*/  FADD.FTZ R106, R21, R54.reuse ;  /* 0x00000036156a7221 */ /* 0x100fe20000010000 */
[----:B------:R-:W-:Y:S01]  /*0cc0*/  ISETP.LT.OR P2, PT, R61, 0x2, P0 ;  /* 0x000000023d00780c */ /* 0x000fe20000741670 */
[----:B------:R-:W-:Y:S01]  /*0cd0*/  FADD.FTZ R108, R20, R54 ;  /* 0x00000036146c7221 */ /* 0x000fe20000010000 */
[----:B------:R-:W-:Y:S01]  /*0ce0*/  CS2R R40, SRZ ;  /* 0x0000000000287805 */ /* 0x000fe2000001ff00 */
[----:B------:R-:W-:Y:S01]  /*0cf0*/  BSSY B0, `(.L_x_12090) ;  /* 0x000009b000007945 */ /* 0x000fe20003800000 */
[----:B--2---:R-:W-:-:S02]  /*0d00*/  FMUL.FTZ R51, R2, 1.4426950216293334961 ;  /* 0x3fb8aa3b02337820 */ /* 0x004fc40000410000 */
[C---:B------:R-:W-:Y:S02]  /*0d10*/  FMUL.FTZ R37, R116.reuse, R3 ;  /* 0x0000000374257220 */ /* 0x040fe40000410000 */
[----:B------:R-:W-:Y:S02]  /*0d20*/  FMUL.FTZ R36, R116, R51 ;  /* 0x0000003374247220 */ /* 0x000fe40000410000 */
[----:B------:R-:W-:-:S04]  /*0d30*/  FMUL.RZ R39, R37, 0.15915493667125701904 ;  /* 0x3e22f98325277820 */ /* 0x000fc8000040c000 */
[----:B------:R-:W-:Y:S08]  /*0d40*/  MUFU.EX2 R36, R36 ;  /* 0x0000002400247308 */ /* 0x000ff00000000800 */
[----:B------:R-:W0:Y:S08]  /*0d50*/  MUFU.COS R37, R39 ;  /* 0x0000002700257308 */ /* 0x000e300000000000 */
[----:B------:R1:W2:Y:S01]  /*0d60*/  MUFU.SIN R43, R39 ;  /* 0x00000027002b7308 */ /* 0x0002a20000000400 */
[----:B------:R-:W-:-:S02]  /*0d70*/  FMUL.FTZ R96, R114, R3 ;  /* 0x0000000372607220 */ /* 0x000fc40000410000 */
[-C--:B------:R-:W-:Y:S02]  /*0d80*/  FMUL.FTZ R98, R110, R3.reuse ;  /* 0x000000036e627220 */ /* 0x080fe40000410000 */
[----:B------:R-:W-:Y:S02]  /*0d90*/  FMUL.RZ R100, R96, 0.15915493667125701904 ;  /* 0x3e22f98360647820 */ /* 0x000fe4000040c000 */
[----:B------:R-:W-:Y:S02]  /*0da0*/  FMUL.FTZ R96, R112, R3 ;  /* 0x0000000370607220 */ /* 0x000fe40000410000 */
[----:B0-----:R-:W-:Y:S01]  /*0db0*/  FMUL.FTZ R42, R36, R37 ;  /* 0x00000025242a7220 */ /* 0x001fe20000410000 */
[----:B-1----:R0:W5:Y:S01]  /*0dc0*/  LDG.E.64 R38, [R80.64] ;  /* 0x0000000650267981 */ /* 0x002162000c1e1b00 */
[----:B------:R-:W-:Y:S02]  /*0dd0*/  FMUL.RZ R102, R96, 0.15915493667125701904 ;  /* 0x3e22f98360667820 */ /* 0x000fe4000040c000 */
[----:B--2---:R-:W-:-:S02]  /*0de0*/  FMUL.FTZ R43, R36, R43 ;  /* 0x0000002b242b7220 */ /* 0x004fc40000410000 */
[----:B------:R-:W-:Y:S01]  /*0df0*/  FMUL.RZ R104, R98, 0.15915493667125701904 ;  /* 0x3e22f98362687820 */ /* 0x000fe2000040c000 */
[----:B------:R-:W-:Y:S01]  /*0e00*/  MUFU.SIN R105, R102 ;  /* 0x0000006600697308 */ /* 0x000fe20000000400 */
[-C--:B------:R-:W-:Y:S01]  /*0e10*/  FMUL.FTZ R96, R112, R51.reuse ;  /* 0x0000003370607220 */ /* 0x080fe20000410000 */
[----:B------:R1:W-:Y:S04]  /*0e20*/  STS.64 [R50.X8+0x880], R42 ;  /* 0x0008802a32007388 */ /* 0x0003e80000008a00 */
[----:B------:R0:W5:Y:S02]  /*0e30*/  LDG.E.64 R36, [R82.64] ;  /* 0x0000000652247981 */ /* 0x000164000c1e1b00 */
[----:B------:R2:W-:Y:S08]  /*0e40*/  MUFU.COS R103, R102 ;  /* 0x0000006600677308 */ /* 0x0005f00000000000 */
[----:B------:R-:W-:Y:S01]  /*0e50*/  MUFU.SIN R97, R100 ;  /* 0x0000006400617308 */ /* 0x000fe20000000400 */
[----:B-1----:R-:W-:Y:S01]  /*0e60*/  FMUL.FTZ R50, R114, R51 ;  /* 0x0000003372327220 */ /* 0x002fe20000410000 */
[----:B------:R-:W-:Y:S01]  /*0e70*/  BAR.SYNC.DEFER_BLOCKING 0x0 ;  /* 0x0000000000007b1d */ /* 0x000fe20000010000 */
[----:B--2---:R-:W-:-:S05]  /*0e80*/  FMUL.FTZ R102, R106, R3 ;  /* 0x000000036a667220 */ /* 0x004fca0000410000 */
[----:B------:R-:W-:Y:S01]  /*0e90*/  MUFU.SIN R101, R104 ;  /* 0x0000006800657308 */ /* 0x000fe20000000400 */
[----:B------:R-:W-:-:S07]  /*0ea0*/  FMUL.RZ R111, R102, 0.15915493667125701904 ;  /* 0x3e22f983666f7820 */ /* 0x000fce000040c000 */
[----:B------:R1:W-:Y:S02]  /*0eb0*/  MUFU.COS R115, R104 ;  /* 0x0000006800737308 */ /* 0x0003e40000000000 */
[----:B-1----:R-:W-:-:S06]  /*0ec0*/  FADD.FTZ R104, R22, R54 ;  /* 0x0000003616687221 */ /* 0x002fcc0000010000 */
[----:B------:R1:W-:Y:S01]  /*0ed0*/  MUFU.COS R99, R100 ;  /* 0x0000006400637308 */ /* 0x0003e20000000000 */
[----:B------:R-:W-:Y:S01]  /*0ee0*/  FMUL.FTZ R98, R110, R51 ;  /* 0x000000336e627220 */ /* 0x000fe20000410000 */
[----:B------:R0:W5:Y:S01]  /*0ef0*/  @!P2 LDG.E.64 R40, [R84.64+0x8] ;  /* 0x000008065428a981 */ /* 0x000162000c1e1b00 */
[----:B------:R-:W-:-:S05]  /*0f00*/  FMUL.FTZ R102, R104, R3 ;  /* 0x0000000368667220 */ /* 0x000fca0000410000 */
[----:B------:R-:W2:Y:S01]  /*0f10*/  MUFU.EX2 R50, R50 ;  /* 0x0000003200327308 */ /* 0x000ea20000000800 */
[----:B-1----:R-:W-:Y:S02]  /*0f20*/  FMUL.FTZ R100, R108, R3 ;  /* 0x000000036c647220 */ /* 0x002fe40000410000 */
[----:B------:R-:W-:Y:S02]  /*0f30*/  FMUL.RZ R113, R102, 0.15915493667125701904 ;  /* 0x3e22f98366717820 */ /* 0x000fe4000040c000 */
[----:B------:R-:W-:Y:S02]  /*0f40*/  FMUL.RZ R109, R100, 0.15915493667125701904 ;  /* 0x3e22f983646d7820 */ /* 0x000fe4000040c000 */
[----:B------:R-:W-:Y:S02]  /*0f50*/  FMUL.FTZ R100, R108, R51 ;  /* 0x000000336c647220 */ /* 0x000fe40000410000 */
[----:B------:R-:W-:Y:S02]  /*0f60*/  FADD.FTZ R102, R23, R54 ;  /* 0x0000003617667221 */ /* 0x000fe40000010000 */
[----:B------:R1:W-:Y:S08]  /*0f70*/  MUFU.EX2 R126, R100 ;  /* 0x00000064007e7308 */ /* 0x0003f00000000800 */
[----:B------:R-:W3:Y:S01]  /*0f80*/  MUFU.EX2 R96, R96 ;  /* 0x0000006000607308 */ /* 0x000ee20000000800 */
[----:B-1----:R-:W-:-:S07]  /*0f90*/  FMUL.FTZ R100, R102, R3 ;  /* 0x0000000366647220 */ /* 0x002fce0000410000 */
[----:B------:R1:W4:Y:S08]  /*0fa0*/  MUFU.EX2 R118, R98 ;  /* 0x0000006200767308 */ /* 0x0003300000000800 */
[----:B------:R-:W-:Y:S01]  /*0fb0*/  MUFU.SIN R120, R111 ;  /* 0x0000006f00787308 */ /* 0x000fe20000000400 */
[----:B-1----:R-:W-:-:S07]  /*0fc0*/  FMUL.FTZ R98, R106, R51 ;  /* 0x000000336a627220 */ /* 0x002fce0000410000 */
[----:B------:R1:W-:Y:S02]  /*0fd0*/  MUFU.COS R122, R111 ;  /* 0x0000006f007a7308 */ /* 0x0003e40000000000 */
[----:B-1----:R-:W-:Y:S02]  /*0fe0*/  FMUL.RZ R111, R100, 0.15915493667125701904 ;  /* 0x3e22f983646f7820 */ /* 0x002fe4000040c000 */
[----:B--2---:R-:W-:-:S04]  /*0ff0*/  FMUL.FTZ R100, R50, R97 ;  /* 0x0000006132647220 */ /* 0x004fc80000410000 */
[----:B------:R1:W2:Y:S01]  /*1000*/  MUFU.EX2 R117, R98 ;  /* 0x0000006200757308 */ /* 0x0002a20000000800 */
[----:B------:R-:W-:-:S07]  /*1010*/  FMUL.FTZ R97, RZ, R100 ;  /* 0x00000064ff617220 */ /* 0x000fce0000410000 */
[----:B------:R-:W-:Y:S01]  /*1020*/  MUFU.SIN R107, R109 ;  /* 0x0000006d006b7308 */ /* 0x000fe20000000400 */
[----:B-1----:R-:W-:Y:S02]  /*1030*/  FMUL.FTZ R98, R50, R99 ;  /* 0x0000006332627220 */ /* 0x002fe40000410000 */
[----:B------:R-:W-:-:S05]  /*1040*/  FMUL.FTZ R99, R87, R100 ;  /* 0x0000006457637220 */ /* 0x000fca0000410000 */
[----:B------:R1:W-:Y:S01]  /*1050*/  MUFU.COS R125, R109 ;  /* 0x0000006d007d7308 */ /* 0x0003e20000000000 */
[-C--:B------:R-:W-:Y:S02]  /*1060*/  FFMA.FTZ R99, RZ, R98.reuse, R99 ;  /* 0x00000062ff637223 */ /* 0x080fe40000010063 */
[----:B------:R-:W-:Y:S02]  /*1070*/  FFMA.FTZ R97, R87, R98, -R97 ;  /* 0x0000006257617223 */ /* 0x000fe40000010861 */
[-C--:B-1----:R-:W-:Y:S02]  /*1080*/  FMUL.FTZ R109, R104, R51.reuse ;  /* 0x00000033686d7220 */ /* 0x082fe40000410000 */
[----:B------:R-:W-:Y:S01]  /*1090*/  FMUL.FTZ R51, R102, R51 ;  /* 0x0000003366337220 */ /* 0x000fe20000410000 */
[----:B------:R-:W-:Y:S01]  /*10a0*/  MUFU.COS R50, R111 ;  /* 0x0000006f00327308 */ /* 0x000fe20000000000 */
[C---:B---3--:R-:W-:Y:S02]  /*10b0*/  FMUL.FTZ R103, R96.reuse, R103 ;  /* 0x0000006760677220 */ /* 0x048fe40000410000 */
[----:B------:R-:W-:-:S02]  /*10c0*/  FMUL.FTZ R105, R96, R105 ;  /* 0x0000006960697220 */ /* 0x000fc40000410000 */
[----:B------:R-:W-:Y:S02]  /*10d0*/  FADD.FTZ R132, RZ, R99 ;  /* 0x00000063ff847221 */ /* 0x000fe40000010000 */
[----:B------:R-:W-:Y:S01]  /*10e0*/  FADD.FTZ R130, R88, R97 ;  /* 0x0000006158827221 */ /* 0x000fe20000010000 */
[----:B------:R-:W1:Y:S01]  /*10f0*/  MUFU.EX2 R51, R51 ;  /* 0x0000003300337308 */ /* 0x000e620000000800 */
[C---:B------:R-:W-:Y:S02]  /*1100*/  FMUL.FTZ R97, R105.reuse, R132 ;  /* 0x0000008469617220 */ /* 0x040fe40000410000 */
[----:B------:R-:W-:-:S05]  /*1110*/  FMUL.FTZ R99, R105, R130 ;  /* 0x0000008269637220 */ /* 0x000fca0000410000 */
[----:B------:R-:W3:Y:S01]  /*1120*/  MUFU.SIN R96, R111 ;  /* 0x0000006f00607308 */ /* 0x000ee20000000400 */
[C---:B------:R-:W-:Y:S02]  /*1130*/  FFMA.FTZ R130, R103.reuse, R130, -R97 ;  /* 0x0000008267827223 */ /* 0x040fe40000010861 */
[----:B------:R-:W-:Y:S02]  /*1140*/  FFMA.FTZ R99, R103, R132, R99 ;  /* 0x0000008467637223 */ /* 0x000fe40000010063 */
[C---:B----4-:R-:W-:Y:S02]  /*1150*/  FMUL.FTZ R115, R118.reuse, R115 ;  /* 0x0000007376737220 */ /* 0x050fe40000410000 */
[----:B------:R-:W-:Y:S02]  /*1160*/  FMUL.FTZ R118, R118, R101 ;  /* 0x0000006576767220 */ /* 0x000fe40000410000 */
[----:B------:R-:W-:Y:S01]  /*1170*/  FADD.FTZ R130, R89, R130 ;  /* 0x0000008259827221 */ /* 0x000fe20000010000 */
[----:B------:R-:W-:Y:S01]  /*1180*/  MUFU.COS R128, R113 ;  /* 0x0000007100807308 */ /* 0x000fe20000000000 */
[----:B------:R-:W-:-:S02]  /*1190*/  FADD.FTZ R101, RZ, R99 ;  /* 0x00000063ff657221 */ /* 0x000fc40000010000 */
[C---:B--2---:R-:W-:Y:S02]  /*11a0*/  FMUL.FTZ R119, R117.reuse, R122 ;  /* 0x0000007a75777220 */ /* 0x044fe40000410000 */
[----:B------:R-:W-:-:S03]  /*11b0*/  FMUL.FTZ R117, R117, R120 ;  /* 0x0000007875757220 */ /* 0x000fc60000410000 */
[----:B------:R-:W2:Y:S01]  /*11c0*/  MUFU.EX2 R109, R109 ;  /* 0x0000006d006d7308 */ /* 0x000ea20000000800 */
[C---:B-1----:R-:W-:Y:S02]  /*11d0*/  FMUL.FTZ R97, R51.reuse, R50 ;  /* 0x0000003233617220 */ /* 0x042fe40000410000 */
[----:B------:R-:W-:Y:S02]  /*11e0*/  FMUL.FTZ R120, R118, R130 ;  /* 0x0000008276787220 */ /* 0x000fe40000410000 */
[----:B---3--:R-:W-:-:S03]  /*11f0*/  FMUL.FTZ R96, R51, R96 ;  /* 0x0000006033607220 */ /* 0x008fc60000410000 */
[----:B------:R-:W1:Y:S01]  /*1200*/  MUFU.SIN R124, R113 ;  /* 0x00000071007c7308 */ /* 0x000e620000000400 */
[-C--:B------:R-:W-:Y:S02]  /*1210*/  FMUL.FTZ R50, R118, R101.reuse ;  /* 0x0000006576327220 */ /* 0x080fe40000410000 */
[-C--:B------:R-:W-:Y:S02]  /*1220*/  FMUL.FTZ R99, R42, R100.reuse ;  /* 0x000000642a637220 */ /* 0x080fe40000410000 */
[----:B------:R-:W-:Y:S02]  /*1230*/  FMUL.FTZ R51, R43, R100 ;  /* 0x000000642b337220 */ /* 0x000fe40000410000 */
[C---:B------:R-:W-:Y:S02]  /*1240*/  FFMA.FTZ R111, R115.reuse, R101, R120 ;  /* 0x00000065736f7223 */ /* 0x040fe40000010078 */
[----:B------:R-:W-:Y:S02]  /*1250*/  FFMA.FTZ R101, R115, R130, -R50 ;  /* 0x0000008273657223 */ /* 0x000fe40000010832 */
[----:B------:R-:W-:-:S02]  /*1260*/  FFMA.FTZ R120, R43, R98, R99 ;  /* 0x000000622b787223 */ /* 0x000fc40000010063 */
[----:B------:R-:W-:Y:S02]  /*1270*/  FFMA.FTZ R50, R42, R98, -R51 ;  /* 0x000000622a327223 */ /* 0x000fe40000010833 */
[C---:B------:R-:W-:Y:S02]  /*1280*/  FMUL.FTZ R125, R126.reuse, R125 ;  /* 0x0000007d7e7d7220 */ /* 0x040fe40000410000 */
[----:B------:R-:W-:Y:S02]  /*1290*/  FMUL.FTZ R126, R126, R107 ;  /* 0x0000006b7e7e7220 */ /* 0x000fe40000410000 */
[----:B------:R-:W-:Y:S02]  /*12a0*/  FADD.FTZ R111, RZ, R111 ;  /* 0x0000006fff6f7221 */ /* 0x000fe40000010000 */
[C---:B------:R-:W-:Y:S02]  /*12b0*/  FMUL.FTZ R51, R105.reuse, R120 ;  /* 0x0000007869337220 */ /* 0x040fe40000410000 */
[----:B------:R-:W-:-:S02]  /*12c0*/  FMUL.FTZ R99, R105, R50 ;  /* 0x0000003269637220 */ /* 0x000fc40000410000 */
[----:B------:R-:W-:Y:S02]  /*12d0*/  FADD.FTZ R101, R90, R101 ;  /* 0x000000655a657221 */ /* 0x000fe40000010000 */
[----:B------:R-:W-:Y:S02]  /*12e0*/  FMUL.FTZ R122, R126, R111 ;  /* 0x0000006f7e7a7220 */ /* 0x000fe40000410000 */
[----:B------:R-:W-:Y:S02]  /*12f0*/  FFMA.FTZ R51, R103, R50, -R51 ;  /* 0x0000003267337223 */ /* 0x000fe40000010833 */
[----:B--2---:R-:W-:Y:S02]  /*1300*/  FMUL.FTZ R107, R109, R128 ;  /* 0x000000806d6b7220 */ /* 0x004fe40000410000 */
[----:B------:R-:W-:Y:S02]  /*1310*/  FFMA.FTZ R99, R103, R120, R99 ;  /* 0x0000007867637223 */ /* 0x000fe40000010063 */
[----:B-1----:R-:W-:-:S02]  /*1320*/  FMUL.FTZ R109, R109, R124 ;  /* 0x0000007c6d6d7220 */ /* 0x002fc40000410000 */
[-C--:B------:R-:W-:Y:S02]  /*1330*/  FMUL.FTZ R124, R126, R101.reuse ;  /* 0x000000657e7c7220 */ /* 0x080fe40000410000 */
[C---:B------:R-:W-:Y:S02]  /*1340*/  FFMA.FTZ R122, R125.reuse, R101, -R122 ;  /* 0x000000657d7a7223 */ /* 0x040fe4000001087a */
[C---:B------:R-:W-:Y:S02]  /*1350*/  FMUL.FTZ R120, R118.reuse, R51 ;  /* 0x0000003376787220 */ /* 0x040fe40000410000 */
[----:B------:R-:W-:Y:S02]  /*1360*/  FMUL.FTZ R50, R118, R99 ;  /* 0x0000006376327220 */ /* 0x000fe40000410000 */
[----:B------:R-:W-:Y:S02]  /*1370*/  FFMA.FTZ R124, R125, R111, R124 ;  /* 0x0000006f7d7c7223 */ /* 0x000fe4000001007c */
[----:B------:R-:W-:-:S02]  /*1380*/  FADD.FTZ R122, R91, R122 ;  /* 0x0000007a5b7a7221 */ /* 0x000fc40000010000 */
        /* <DEDUP_REMOVED lines=11> */
[----:B------:R-:W-:-:S02]  /*1440*/  FADD.FTZ R124, RZ, R111 ;  /* 0x0000006fff7c7221 */ /* 0x000fc40000010000 */
[C---:B------:R-:W-:Y:S02]  /*1450*/  FMUL.FTZ R99, R117.reuse, R50 ;  /* 0x0000003275637220 */ /* 0x040fe40000410000 */
[----:B------:R-:W-:Y:S02]  /*1460*/  FMUL.FTZ R51, R117, R120 ;  /* 0x0000007875337220 */ /* 0x000fe40000410000 */
[----:B------:R-:W-:Y:S02]  /*1470*/  FADD.FTZ R122, R92, R101 ;  /* 0x000000655c7a7221 */ /* 0x000fe40000010000 */
[----:B------:R-:W-:Y:S02]  /*1480*/  FMUL.FTZ R101, R109, R124 ;  /* 0x0000007c6d657220 */ /* 0x000fe40000410000 */
[C---:B------:R-:W-:Y:S02]  /*1490*/  FFMA.FTZ R120, R119.reuse, R120, R99 ;  /* 0x0000007877787223 */ /* 0x040fe40000010063 */
[----:B------:R-:W-:-:S02]  /*14a0*/  FFMA.FTZ R50, R119, R50, -R51 ;  /* 0x0000003277327223 */ /* 0x000fc40000010833 */
[-C--:B------:R-:W-:Y:S01]  /*14b0*/  FMUL.FTZ R111, R109, R122.reuse ;  /* 0x0000007a6d6f7220 */ /* 0x080fe20000410000 */
[----:B------:R-:W-:Y:S01]  /*14c0*/  ISETP.NE.AND P2, PT, R58, 0x1f, PT ;  /* 0x0000001f3a00780c */ /* 0x000fe20003f45270 */
[----:B------:R-:W-:Y:S02]  /*14d0*/  FFMA.FTZ R122, R107, R122, -R101 ;  /* 0x0000007a6b7a7223 */ /* 0x000fe40000010865 */
[C---:B------:R-:W-:Y:S02]  /*14e0*/  FMUL.FTZ R51, R109.reuse, R120 ;  /* 0x000000786d337220 */ /* 0x040fe40000410000 */
[----:B------:R-:W-:Y:S02]  /*14f0*/  FMUL.FTZ R99, R109, R50 ;  /* 0x000000326d637220 */ /* 0x000fe40000410000 */
[----:B------:R-:W-:Y:S02]  /*1500*/  FFMA.FTZ R111, R107, R124, R111 ;  /* 0x0000007c6b6f7223 */ /* 0x000fe4000001006f */
[----:B------:R-:W-:-:S02]  /*1510*/  FADD.FTZ R122, R93, R122 ;  /* 0x0000007a5d7a7221 */ /* 0x000fc40000010000 */
[C---:B------:R-:W-:Y:S02]  /*1520*/  FFMA.FTZ R51, R107.reuse, R50, -R51 ;  /* 0x000000326b337223 */ /* 0x040fe40000010833 */
[----:B------:R-:W-:Y:S02]  /*1530*/  FFMA.FTZ R99, R107, R120, R99 ;  /* 0x000000786b637223 */ /* 0x000fe40000010063 */
[----:B------:R-:W-:Y:S02]  /*1540*/  FADD.FTZ R111, RZ, R111 ;  /* 0x0000006fff6f7221 */ /* 0x000fe40000010000 */
[C---:B------:R-:W-:Y:S02]  /*1550*/  FMUL.FTZ R120, R96.reuse, R122 ;  /* 0x0000007a60787220 */ /* 0x040fe40000410000 */
[C---:B------:R-:W-:Y:S02]  /*1560*/  FMUL.FTZ R50, R96.reuse, R51 ;  /* 0x0000003360327220 */ /* 0x040fe40000410000 */
[----:B------:R-:W-:-:S02]  /*1570*/  FMUL.FTZ R136, R96, R99 ;  /* 0x0000006360887220 */ /* 0x000fc40000410000 */
[-C--:B------:R-:W-:Y:S02]  /*1580*/  FMUL.FTZ R101, R96, R111.reuse ;  /* 0x0000006f60657220 */ /* 0x080fe40000410000 */
[C---:B------:R-:W-:Y:S02]  /*1590*/  FFMA.FTZ R120, R97.reuse, R111, R120 ;  /* 0x0000006f61787223 */ /* 0x040fe40000010078 */
[C---:B------:R-:W-:Y:S02]  /*15a0*/  FFMA.FTZ R136, R97.reuse, R51, -R136 ;  /* 0x0000003361887223 */ /* 0x040fe40000010888 */
[C---:B------:R-:W-:Y:S02]  /*15b0*/  FFMA.FTZ R111, R97.reuse, R99, R50 ;  /* 0x00000063616f7223 */ /* 0x040fe40000010032 */
[----:B------:R0:W1:Y:S01]  /*15c0*/  @P2 LDS.64 R50, [R58.X8+0x1888] ;  /* 0x001888003a322984 */ /* 0x0000620000008a00 */
[----:B------:R-:W-:Y:S02]  /*15d0*/  FFMA.FTZ R101, R97, R122, -R101 ;  /* 0x0000007a61657223 */ /* 0x000fe40000010865 */
[----:B------:R-:W-:-:S02]  /*15e0*/  FADD.FTZ R134, RZ, R120 ;  /* 0x00000078ff867221 */ /* 0x000fc40000010000 */
[----:B------:R-:W-:Y:S01]  /*15f0*/  FADD.FTZ R135, R94, R101 ;  /* 0x000000655e877221 */ /* 0x000fe20000010000 */
[----:B------:R-:W-:Y:S05]  /*1600*/  @P2 BRA `(.L_x_12091) ;  /* 0x0000009000002947 */ /* 0x000fea0003800000 */
[----:B------:R-:W-:Y:S01]  /*1610*/  ISETP.NE.AND P3, PT, R61, c[0x0][0x174], PT ;  /* 0x00005d003d007a0c */ /* 0x000fe20003f65270 */
[----:B-1----:R-:W-:-:S12]  /*1620*/  HFMA2.MMA R51, -RZ, RZ, 0, 0 ;  /* 0x00000000ff337435 */ /* 0x002fd800000001ff */
[----:B------:R-:W-:-:S04]  /*1630*/  @P3 LEA.HI R50, R61, R61, RZ, 0x1 ;  /* 0x0000003d3d323211 */ /* 0x000fc800078f08ff */
[----:B------:R-:W-:-:S04]  /*1640*/  @P3 LOP3.LUT R50, R50, 0x1ffffe, RZ, 0xc0, !PT ;  /* 0x001ffffe32323812 */ /* 0x000fc800078ec0ff */
[----:B------:R-:W-:-:S04]  /*1650*/  @P3 IADD3 R50, -R50, R61, RZ ;  /* 0x0000003d32323210 */ /* 0x000fc80007ffe1ff */
[----:B------:R-:W-:Y:S02]  /*1660*/  @P3 LEA R99, R50, 0x880, 0xb ;  /* 0x0000088032633811 */ /* 0x000fe400078e58ff */
[----:B------:R-:W-:Y:S02]  /*1670*/  MOV R50, 0x3f800000 ;  /* 0x3f80000000327802 */ /* 0x000fe40000000f00 */
[----:B------:R-:W-:-:S05]  /*1680*/  @P3 IADD3 R99, R99, R86, RZ ;  /* 0x0000005663633210 */ /* 0x000fca0007ffe0ff */
[----:B------:R1:W2:Y:S02]  /*1690*/  @P3 LDS.64 R50, [R99] ;  /* 0x0000000063323984 */ /* 0x0002a40000000a00 */
.L_x_12091:
[----:B------:R-:W-:Y:S05]  /*16a0*/  BSYNC B0 ;  /* 0x0000000000007941 */ /* 0x000fea0003800000 */
.L_x_12090:
[----:B------:R-:W3:Y:S01]  /*16b0*/  SHFL.UP PT, R120, R135, 0x1, RZ ;  /* 0x0420000087787989 */ /* 0x000ee200000e00ff */
[----:B------:R-:W-:Y:S01]  /*16c0*/  ISETP.GE.AND P3, PT, R60, 0x1, PT ;  /* 0x000000013c00780c */ /* 0x000fe20003f66270 */
[-C--:B-1---5:R-:W-:Y:S01]  /*16d0*/  FMUL.FTZ R99, R39, R37.reuse ;  /* 0x0000002527637220 */ /* 0x0a2fe20000410000 */
[----:B------:R-:W-:Y:S01]  /*16e0*/  ISETP.GE.OR P0, PT, R61, c[0x0][0x174], P0 ;  /* 0x00005d003d007a0c */ /* 0x000fe20000706670 */
[----:B------:R-:W1:Y:S01]  /*16f0*/  SHFL.UP PT, R121, R134, 0x1, RZ ;  /* 0x0420000086797989 */ /* 0x000e6200000e00ff */
[-C--:B------:R-:W-:Y:S01]  /*1700*/  FMUL.FTZ R129, R39, R36.reuse ;  /* 0x0000002427817220 */ /* 0x080fe20000410000 */
[----:B------:R-:W-:Y:S01]  /*1710*/  BSSY B0, `(.L_x_12092) ;  /* 0x00000c5000007945 */ /* 0x000fe20003800000 */
[C---:B------:R-:W-:Y:S01]  /*1720*/  FFMA.FTZ R122, R38.reuse, R36, -R99 ;  /* 0x00000024267a7223 */ /* 0x040fe20000010863 */
[----:B------:R-:W4:Y:S01]  /*1730*/  SHFL.UP PT, R101, R136, 0x1, RZ ;  /* 0x0420000088657989 */ /* 0x000f2200000e00ff */
[----:B------:R-:W-:Y:S01]  /*1740*/  FFMA.FTZ R129, R38, R37, R129 ;  /* 0x0000002526817223 */ /* 0x000fe20000010081 */
[----:B------:R-:W-:Y:S01]  /*1750*/  ISETP.GT.U32.AND P4, PT, R139, 0x1b, PT ;  /* 0x0000001b8b00780c */ /* 0x000fe20003f84070 */
[C---:B------:R-:W-:Y:S01]  /*1760*/  FMUL.FTZ R138, R77.reuse, R122 ;  /* 0x0000007a4d8a7220 */ /* 0x040fe20000410000 */
[----:B------:R-:W0:Y:S01]  /*1770*/  SHFL.UP PT, R113, R111, 0x1, RZ ;  /* 0x042000006f717989 */ /* 0x000e2200000e00ff */
[-C--:B------:R-:W-:Y:S01]  /*1780*/  FMUL.FTZ R142, R77, R129.reuse ;  /* 0x000000814d8e7220 */ /* 0x080fe20000410000 */
[C---:B------:R-:W-:Y:S01]  /*1790*/  ISETP.GT.U32.AND P5, PT, R139.reuse, 0x17, PT ;  /* 0x000000178b00780c */ /* 0x040fe20003fa4070 */
[----:B------:R-:W-:Y:S01]  /*17a0*/  FMUL.FTZ R140, R76, R129 ;  /* 0x000000814c8c7220 */ /* 0x000fe20000410000 */
[----:B------:R-:W-:Y:S01]  /*17b0*/  SHFL.IDX PT, R40, R40, RZ, 0x1f ;  /* 0x00001fff28287589 */ /* 0x000fe200000e0000 */
[----:B------:R-:W-:Y:S01]  /*17c0*/  FMUL.FTZ R38, R96, R142 ;  /* 0x0000008e60267220 */ /* 0x000fe20000410000 */
[----:B------:R-:W-:Y:S01]  /*17d0*/  ISETP.GT.U32.AND P6, PT, R139, 0xf, PT ;  /* 0x0000000f8b00780c */ /* 0x000fe20003fc4070 */
[----:B------:R-:W-:Y:S01]  /*17e0*/  FMUL.FTZ R137, R76, R122 ;  /* 0x0000007a4c897220 */ /* 0x000fe20000410000 */
[----:B------:R-:W-:Y:S01]  /*17f0*/  SHFL.IDX PT, R41, R41, RZ, 0x1f ;  /* 0x00001fff29297589 */ /* 0x000fe200000e0000 */
[----:B------:R-:W-:-:S02]  /*1800*/  FFMA.FTZ R38, R97, R138, -R38 ;  /* 0x0000008a61267223 */ /* 0x000fc40000010826 */
[----:B------:R-:W-:Y:S02]  /*1810*/  FMUL.FTZ R132, R75, R122 ;  /* 0x0000007a4b847220 */ /* 0x000fe40000410000 */
[----:B---3--:R-:W-:Y:S02]  /*1820*/  FMUL.FTZ R124, R111, R120 ;  /* 0x000000786f7c7220 */ /* 0x008fe40000410000 */
[----:B------:R-:W-:Y:S02]  /*1830*/  FADD.FTZ R38, R137, R38 ;  /* 0x0000002689267221 */ /* 0x000fe40000010000 */
[CC--:B-1----:R-:W-:Y:S02]  /*1840*/  FMUL.FTZ R123, R111.reuse, R121.reuse ;  /* 0x000000796f7b7220 */ /* 0x0c2fe40000410000 */
[----:B------:R-:W-:Y:S02]  /*1850*/  FFMA.FTZ R121, R136, R121, R124 ;  /* 0x0000007988797223 */ /* 0x000fe4000001007c */
[----:B----4-:R-:W-:-:S02]  /*1860*/  FMUL.FTZ R39, R111, R101 ;  /* 0x000000656f277220 */ /* 0x010fc40000410000 */
[C---:B------:R-:W-:Y:S02]  /*1870*/  FFMA.FTZ R120, R136.reuse, R120, -R123 ;  /* 0x0000007888787223 */ /* 0x040fe4000001087b */
[-C--:B0-----:R-:W-:Y:S02]  /*1880*/  FFMA.FTZ R36, R136, R113.reuse, R39 ;  /* 0x0000007188247223 */ /* 0x081fe40000010027 */
        /* <DEDUP_REMOVED lines=8> */
[----:B------:R-:W-:Y:S01]  /*1910*/  FMUL.FTZ R123, R109, -R38 ;  /* 0x800000266d7b7220 */ /* 0x000fe20000410000 */
[----:B------:R-:W1:Y:S01]  /*1920*/  SHFL.UP PT, R99, R135, 0x2, RZ ;  /* 0x0440000087637989 */ /* 0x000e6200000e00ff */
[----:B------:R-:W-:Y:S02]  /*1930*/  FFMA.FTZ R111, -R96, R138, -R111 ;  /* 0x0000008a606f7223 */ /* 0x000fe4000001096f */
[-C--:B------:R-:W-:Y:S01]  /*1940*/  FMUL.FTZ R133, R75, R129.reuse ;  /* 0x000000814b857220 */ /* 0x080fe20000410000 */
[----:B------:R-:W3:Y:S01]  /*1950*/  SHFL.UP PT, R37, R136, 0x2, RZ ;  /* 0x0440000088257989 */ /* 0x000ee200000e00ff */
[----:B------:R-:W-:Y:S02]  /*1960*/  FADD.FTZ R120, -R140, R111 ;  /* 0x0000006f8c787221 */ /* 0x000fe40000010100 */
[----:B------:R-:W-:Y:S01]  /*1970*/  FMUL.FTZ R130, R74, R129 ;  /* 0x000000814a827220 */ /* 0x000fe20000410000 */
[----:B------:R-:W4:Y:S01]  /*1980*/  SHFL.UP PT, R39, R36, 0x2, RZ ;  /* 0x0440000024277989 */ /* 0x000f2200000e00ff */
[----:B------:R-:W-:-:S02]  /*1990*/  FMUL.FTZ R111, R109, -R120 ;  /* 0x800000786d6f7220 */ /* 0x000fc40000410000 */
[C---:B------:R-:W-:Y:S02]  /*19a0*/  FFMA.FTZ R124, R107.reuse, R120, R123 ;  /* 0x000000786b7c7223 */ /* 0x040fe4000001007b */
[----:B------:R-:W-:Y:S02]  /*19b0*/  FFMA.FTZ R121, R107, R38, -R111 ;  /* 0x000000266b797223 */ /* 0x000fe4000001086f */
[----:B------:R-:W-:Y:S02]  /*19c0*/  FADD.FTZ R124, -R133, R124 ;  /* 0x0000007c857c7221 */ /* 0x000fe40000010100 */
[-C--:B------:R-:W-:Y:S02]  /*19d0*/  FMUL.FTZ R131, R74, R122.reuse ;  /* 0x0000007a4a837220 */ /* 0x080fe40000410000 */
[----:B------:R-:W-:Y:S02]  /*19e0*/  FMUL.FTZ R127, R73, R122 ;  /* 0x0000007a497f7220 */ /* 0x000fe40000410000 */
[----:B0-----:R-:W-:-:S02]  /*19f0*/  FMUL.FTZ R38, R36, R101 ;  /* 0x0000006524267220 */ /* 0x001fc40000410000 */
[-C--:B-1----:R-:W-:Y:S02]  /*1a00*/  FMUL.FTZ R113, R36, R99.reuse ;  /* 0x0000006324717220 */ /* 0x082fe40000410000 */
[----:B------:R-:W-:Y:S02]  /*1a10*/  FFMA.FTZ R120, R136, R99, -R38 ;  /* 0x0000006388787223 */ /* 0x000fe40000010826 */
[----:B---3--:R-:W-:Y:S02]  /*1a20*/  FMUL.FTZ R111, R36, R37 ;  /* 0x00000025246f7220 */ /* 0x008fe40000410000 */
[----:B------:R-:W-:Y:S02]  /*1a30*/  FFMA.FTZ R113, R136, R101, R113 ;  /* 0x0000006588717223 */ /* 0x000fe40000010071 */
[-C--:B----4-:R-:W-:Y:S02]  /*1a40*/  FMUL.FTZ R38, R36, R39.reuse ;  /* 0x0000002724267220 */ /* 0x090fe40000410000 */
[----:B------:R-:W-:-:S02]  /*1a50*/  FFMA.FTZ R111, R136, R39, R111 ;  /* 0x00000027886f7223 */ /* 0x000fc4000001006f */
[----:B------:R-:W-:Y:S02]  /*1a60*/  @P3 FADD.FTZ R135, R135, R120 ;  /* 0x0000007887873221 */ /* 0x000fe40000010000 */
[----:B------:R-:W-:Y:S01]  /*1a70*/  @P3 FADD.FTZ R134, R134, R113 ;  /* 0x0000007186863221 */ /* 0x000fe20000010000 */
[----:B------:R-:W-:Y:S01]  /*1a80*/  FSEL R36, R36, R111, !P3 ;  /* 0x0000006f24247208 */ /* 0x000fe20005800000 */
[----:B------:R-:W-:Y:S01]  /*1a90*/  @P3 FFMA.FTZ R136, R136, R37, -R38 ;  /* 0x0000002588883223 */ /* 0x000fe20000010826 */
[----:B------:R-:W0:Y:S01]  /*1aa0*/  SHFL.UP PT, R99, R135, 0x4, RZ ;  /* 0x0480000087637989 */ /* 0x000e2200000e00ff */
[----:B------:R-:W-:Y:S01]  /*1ab0*/  FADD.FTZ R38, R132, R121 ;  /* 0x0000007984267221 */ /* 0x000fe20000010000 */
[----:B------:R-:W-:Y:S01]  /*1ac0*/  ISETP.GE.AND P3, PT, R60, 0x4, PT ;  /* 0x000000043c00780c */ /* 0x000fe20003f66270 */
[C---:B------:R-:W-:Y:S01]  /*1ad0*/  FMUL.FTZ R111, R117.reuse, -R124 ;  /* 0x8000007c756f7220 */ /* 0x040fe20000410000 */
[----:B------:R-:W1:Y:S01]  /*1ae0*/  SHFL.UP PT, R101, R134, 0x4, RZ ;  /* 0x0480000086657989 */ /* 0x000e6200000e00ff */
[----:B------:R-:W-:-:S02]  /*1af0*/  FMUL.FTZ R113, R117, -R38 ;  /* 0x8000002675717220 */ /* 0x000fc40000410000 */
[C---:B------:R-:W-:Y:S01]  /*1b00*/  FFMA.FTZ R128, R119.reuse, R38, -R111 ;  /* 0x0000002677807223 */ /* 0x040fe2000001086f */
[----:B------:R-:W3:Y:S01]  /*1b10*/  SHFL.UP PT, R37, R136, 0x4, RZ ;  /* 0x0480000088257989 */ /* 0x000ee200000e00ff */
[----:B------:R-:W-:Y:S02]  /*1b20*/  FFMA.FTZ R113, R119, R124, R113 ;  /* 0x0000007c77717223 */ /* 0x000fe40000010071 */
[C---:B--2---:R-:W-:Y:S01]  /*1b30*/  FMUL.FTZ R38, R96.reuse, R51 ;  /* 0x0000003360267220 */ /* 0x044fe20000410000 */
[----:B------:R-:W2:Y:S01]  /*1b40*/  SHFL.UP PT, R39, R36, 0x4, RZ ;  /* 0x0480000024277989 */ /* 0x000ea200000e00ff */
[----:B------:R-:W-:Y:S02]  /*1b50*/  FMUL.FTZ R120, R96, -R50 ;  /* 0x8000003260787220 */ /* 0x000fe40000410000 */
[----:B------:R-:W-:Y:S02]  /*1b60*/  FADD.FTZ R121, -R130, R113 ;  /* 0x0000007182797221 */ /* 0x000fe40000010100 */
[----:B------:R-:W-:-:S02]  /*1b70*/  FADD.FTZ R128, R131, R128 ;  /* 0x0000008083807221 */ /* 0x000fc40000010000 */
[C---:B------:R-:W-:Y:S02]  /*1b80*/  FFMA.FTZ R38, R97.reuse, R50, -R38 ;  /* 0x0000003261267223 */ /* 0x040fe40000010826 */
[----:B------:R-:W-:Y:S02]  /*1b90*/  FFMA.FTZ R120, R97, -R51, R120 ;  /* 0x8000003361787223 */ /* 0x000fe40000010078 */
[C---:B------:R-:W-:Y:S02]  /*1ba0*/  FMUL.FTZ R123, R126.reuse, -R121 ;  /* 0x800000797e7b7220 */ /* 0x040fe40000410000 */
[----:B------:R-:W-:Y:S02]  /*1bb0*/  FMUL.FTZ R124, R126, -R128 ;  /* 0x800000807e7c7220 */ /* 0x000fe40000410000 */
[C---:B------:R-:W-:Y:S02]  /*1bc0*/  FMUL.FTZ R113, R109.reuse, -R38 ;  /* 0x800000266d717220 */ /* 0x040fe40000410000 */
[----:B------:R-:W-:-:S02]  /*1bd0*/  FMUL.FTZ R111, R109, -R120 ;  /* 0x800000786d6f7220 */ /* 0x000fc40000410000 */
[C---:B------:R-:W-:Y:S02]  /*1be0*/  FFMA.FTZ R146, R125.reuse, R128, -R123 ;  /* 0x000000807d927223 */ /* 0x040fe4000001087b */
[----:B------:R-:W-:Y:S02]  /*1bf0*/  FFMA.FTZ R123, R125, R121, R124 ;  /* 0x000000797d7b7223 */ /* 0x000fe4000001007c */
[C---:B------:R-:W-:Y:S02]  /*1c00*/  FFMA.FTZ R144, R107.reuse, R120, R113 ;  /* 0x000000786b907223 */ /* 0x040fe40000010071 */
[C---:B0-----:R-:W-:Y:S02]  /*1c10*/  FMUL.FTZ R121, R36.reuse, R99 ;  /* 0x0000006324797220 */ /* 0x041fe40000410000 */
[----:B------:R-:W-:Y:S02]  /*1c20*/  FFMA.FTZ R124, R107, R38, -R111 ;  /* 0x000000266b7c7223 */ /* 0x000fe4000001086f */
[----:B-1----:R-:W-:-:S02]  /*1c30*/  FMUL.FTZ R113, R36, R101 ;  /* 0x0000006524717220 */ /* 0x002fc40000410000 */
[C---:B---3--:R-:W-:Y:S02]  /*1c40*/  FMUL.FTZ R111, R36.reuse, R37 ;  /* 0x00000025246f7220 */ /* 0x048fe40000410000 */
[----:B--2---:R-:W-:Y:S02]  /*1c50*/  FMUL.FTZ R38, R36, R39 ;  /* 0x0000002724267220 */ /* 0x004fe40000410000 */
[C---:B------:R-:W-:Y:S02]  /*1c60*/  FFMA.FTZ R121, R136.reuse, R101, R121 ;  /* 0x0000006588797223 */ /* 0x040fe40000010079 */
[C---:B------:R-:W-:Y:S02]  /*1c70*/  FFMA.FTZ R120, R136.reuse, R99, -R113 ;  /* 0x0000006388787223 */ /* 0x040fe40000010871 */
        /* <DEDUP_REMOVED lines=8> */
[----:B------:R-:W-:Y:S01]  /*1d00*/  FADD.FTZ R146, R127, R146 ;  /* 0x000000927f927221 */ /* 0x000fe20000010000 */
[----:B------:R-:W1:Y:S01]  /*1d10*/  SHFL.UP PT, R99, R134, 0x8, RZ ;  /* 0x0500000086637989 */ /* 0x000e6200000e00ff */
[----:B------:R-:W-:Y:S02]  /*1d20*/  FADD.FTZ R123, -R128, R123 ;  /* 0x0000007b807b7221 */ /* 0x000fe40000010100 */
[----:B------:R-:W-:Y:S01]  /*1d30*/  FMUL.FTZ R38, R117, -R144 ;  /* 0x8000009075267220 */ /* 0x000fe20000410000 */
[----:B------:R-:W2:Y:S01]  /*1d40*/  SHFL.UP PT, R39, R135, 0x8, RZ ;  /* 0x0500000087277989 */ /* 0x000ea200000e00ff */
[----:B------:R-:W-:-:S02]  /*1d50*/  FMUL.FTZ R113, R118, -R123 ;  /* 0x8000007b76717220 */ /* 0x000fc40000410000 */
[----:B------:R-:W-:Y:S01]  /*1d60*/  FMUL.FTZ R101, R117, -R124 ;  /* 0x8000007c75657220 */ /* 0x000fe20000410000 */
[----:B------:R-:W3:Y:S01]  /*1d70*/  SHFL.UP PT, R111, R36, 0x8, RZ ;  /* 0x05000000246f7989 */ /* 0x000ee200000e00ff */
[----:B------:R-:W-:Y:S02]  /*1d80*/  FMUL.FTZ R120, R118, -R146 ;  /* 0x8000009276787220 */ /* 0x000fe40000410000 */
[----:B------:R-:W-:Y:S02]  /*1d90*/  FFMA.FTZ R38, R119, R124, -R38 ;  /* 0x0000007c77267223 */ /* 0x000fe40000010826 */
[C---:B------:R-:W-:Y:S02]  /*1da0*/  FFMA.FTZ R121, R115.reuse, R146, -R113 ;  /* 0x0000009273797223 */ /* 0x040fe40000010871 */
[----:B------:R-:W-:Y:S02]  /*1db0*/  FFMA.FTZ R146, R115, R123, R120 ;  /* 0x0000007b73927223 */ /* 0x000fe40000010078 */
[----:B------:R-:W-:-:S02]  /*1dc0*/  FFMA.FTZ R101, R119, R144, R101 ;  /* 0x0000009077657223 */ /* 0x000fc40000010065 */
[C---:B------:R-:W-:Y:S02]  /*1dd0*/  FMUL.FTZ R124, R72.reuse, R122 ;  /* 0x0000007a487c7220 */ /* 0x040fe40000410000 */
[----:B------:R-:W-:Y:S02]  /*1de0*/  FMUL.FTZ R123, R72, R129 ;  /* 0x00000081487b7220 */ /* 0x000fe40000410000 */
[C---:B------:R-:W-:Y:S02]  /*1df0*/  FMUL.FTZ R120, R126.reuse, -R38 ;  /* 0x800000267e787220 */ /* 0x040fe40000410000 */
[----:B------:R-:W-:Y:S02]  /*1e00*/  FMUL.FTZ R113, R126, -R101 ;  /* 0x800000657e717220 */ /* 0x000fe40000410000 */
[----:B------:R-:W-:Y:S02]  /*1e10*/  FADD.FTZ R144, R124, R121 ;  /* 0x000000797c907221 */ /* 0x000fe40000010000 */
[----:B------:R-:W-:-:S02]  /*1e20*/  FADD.FTZ R146, -R123, R146 ;  /* 0x000000927b927221 */ /* 0x000fc40000010100 */
[C---:B------:R-:W-:Y:S02]  /*1e30*/  FFMA.FTZ R143, R125.reuse, R101, R120 ;  /* 0x000000657d8f7223 */ /* 0x040fe40000010078 */
[----:B------:R-:W-:Y:S02]  /*1e40*/  FFMA.FTZ R113, R125, R38, -R113 ;  /* 0x000000267d717223 */ /* 0x000fe40000010871 */
[C---:B------:R-:W-:Y:S02]  /*1e50*/  FMUL.FTZ R120, R105.reuse, -R144 ;  /* 0x8000009069787220 */ /* 0x040fe40000410000 */
[-C--:B------:R-:W-:Y:S02]  /*1e60*/  FMUL.FTZ R101, R105, -R146.reuse ;  /* 0x8000009269657220 */ /* 0x080fe40000410000 */
[----:B------:R-:W-:Y:S02]  /*1e70*/  FMUL.FTZ R38, R118, -R143 ;  /* 0x8000008f76267220 */ /* 0x000fe40000410000 */
[----:B------:R-:W-:-:S02]  /*1e80*/  FFMA.FTZ R150, R103, R146, R120 ;  /* 0x0000009267967223 */ /* 0x000fc40000010078 */
[----:B------:R-:W-:Y:S02]  /*1e90*/  FFMA.FTZ R101, R103, R144, -R101 ;  /* 0x0000009067657223 */ /* 0x000fe40000010865 */
[----:B------:R-:W-:Y:S02]  /*1ea0*/  FFMA.FTZ R146, R115, R113, -R38 ;  /* 0x0000007173927223 */ /* 0x000fe40000010826 */
[----:B0-----:R-:W-:Y:S02]  /*1eb0*/  FMUL.FTZ R38, R36, R37 ;  /* 0x0000002524267220 */ /* 0x001fe40000410000 */
[----:B------:R-:W-:Y:S02]  /*1ec0*/  FMUL.FTZ R144, R118, -R113 ;  /* 0x8000007176907220 */ /* 0x000fe40000410000 */
[C---:B-1----:R-:W-:Y:S02]  /*1ed0*/  FMUL.FTZ R113, R36.reuse, R99 ;  /* 0x0000006324717220 */ /* 0x042fe40000410000 */
[----:B--2---:R-:W-:-:S02]  /*1ee0*/  FMUL.FTZ R120, R36, R39 ;  /* 0x0000002724787220 */ /* 0x004fc40000410000 */
[-C--:B---3--:R-:W-:Y:S02]  /*1ef0*/  FFMA.FTZ R121, R136, R111.reuse, R38 ;  /* 0x0000006f88797223 */ /* 0x088fe40000010026 */
[----:B------:R-:W-:Y:S02]  /*1f00*/  FMUL.FTZ R111, R36, R111 ;  /* 0x0000006f246f7220 */ /* 0x000fe40000410000 */
[C---:B------:R-:W-:Y:S02]  /*1f10*/  FFMA.FTZ R38, R136.reuse, R39, -R113 ;  /* 0x0000002788267223 */ /* 0x040fe40000010871 */
[C---:B------:R-:W-:Y:S02]  /*1f20*/  FFMA.FTZ R99, R136.reuse, R99, R120 ;  /* 0x0000006388637223 */ /* 0x040fe40000010078 */
[----:B------:R-:W-:Y:S01]  /*1f30*/  @P3 FFMA.FTZ R136, R136, R37, -R111 ;  /* 0x0000002588883223 */ /* 0x000fe2000001086f */
[----:B------:R-:W-:Y:S01]  /*1f40*/  HFMA2.MMA R37, -RZ, RZ, 0, 0 ;  /* 0x00000000ff257435 */ /* 0x000fe200000001ff */
[----:B------:R-:W-:-:S02]  /*1f50*/  @P3 FADD.FTZ R135, R135, R38 ;  /* 0x0000002687873221 */ /* 0x000fc40000010000 */
[----:B------:R-:W-:Y:S01]  /*1f60*/  @P3 FADD.FTZ R134, R134, R99 ;  /* 0x0000006386863221 */ /* 0x000fe20000010000 */
[----:B------:R-:W0:Y:S01]  /*1f70*/  SHFL.UP PT, R111, R136, 0x10, RZ ;  /* 0x06000000886f7989 */ /* 0x000e2200000e00ff */
[----:B------:R-:W-:Y:S01]  /*1f80*/  FFMA.FTZ R148, R115, R143, R144 ;  /* 0x0000008f73947223 */ /* 0x000fe20000010090 */
[----:B------:R-:W-:Y:S01]  /*1f90*/  FSEL R144, R36, R121, !P3 ;  /* 0x0000007924907208 */ /* 0x000fe20005800000 */
[----:B------:R-:W-:Y:S01]  /*1fa0*/  FMUL.FTZ R121, R71, R129 ;  /* 0x0000008147797220 */ /* 0x000fe20000410000 */
[----:B------:R-:W1:Y:S01]  /*1fb0*/  SHFL.UP PT, R147, R135, 0x10, RZ ;  /* 0x0600000087937989 */ /* 0x000e6200000e00ff */
[----:B------:R-:W-:Y:S01]  /*1fc0*/  FMUL.FTZ R36, R105, -R148 ;  /* 0x8000009469247220 */ /* 0x000fe20000410000 */
[----:B------:R-:W-:Y:S01]  /*1fd0*/  ISETP.GE.AND P3, PT, R60, 0x10, PT ;  /* 0x000000103c00780c */ /* 0x000fe20003f66270 */
[----:B------:R-:W-:Y:S01]  /*1fe0*/  FMUL.FTZ R120, R71, R122 ;  /* 0x0000007a47787220 */ /* 0x000fe20000410000 */
[----:B------:R-:W2:Y:S01]  /*1ff0*/  SHFL.UP PT, R143, R134, 0x10, RZ ;  /* 0x06000000868f7989 */ /* 0x000ea200000e00ff */
[-C--:B------:R-:W-:Y:S01]  /*2000*/  FFMA.FTZ R149, R103, R146.reuse, -R36 ;  /* 0x0000009267957223 */ /* 0x080fe20000010824 */
[----:B------:R-:W-:Y:S01]  /*2010*/  MOV R36, 0x3f800000 ;  /* 0x3f80000000247802 */ /* 0x000fe20000000f00 */
[----:B------:R-:W-:Y:S01]  /*2020*/  FADD.FTZ R99, -R121, R150 ;  /* 0x0000009679637221 */ /* 0x000fe20000010100 */
[----:B------:R-:W3:Y:S01]  /*2030*/  SHFL.UP PT, R145, R144, 0x10, RZ ;  /* 0x0600000090917989 */ /* 0x000ee200000e00ff */
[----:B------:R-:W-:Y:S01]  /*2040*/  FMUL.FTZ R146, R105, -R146 ;  /* 0x8000009269927220 */ /* 0x000fe20000410000 */
[----:B------:R-:W-:Y:S01]  /*2050*/  CS2R R38, SRZ ;  /* 0x0000000000267805 */ /* 0x000fe2000001ff00 */
[----:B------:R-:W-:-:S02]  /*2060*/  FADD.FTZ R101, R120, R101 ;  /* 0x0000006578657221 */ /* 0x000fc40000010000 */
[----:B------:R-:W-:Y:S02]  /*2070*/  FMUL.FTZ R113, R100, -R99 ;  /* 0x8000006364717220 */ /* 0x000fe40000410000 */
[----:B------:R-:W-:Y:S01]  /*2080*/  FFMA.FTZ R151, R103, R148, R146 ;  /* 0x0000009467977223 */ /* 0x000fe20000010092 */
[----:B------:R-:W4:Y:S01]  /*2090*/  @!P0 LDS.128 R36, [UR4+0x1980] ;  /* 0x00198004ff248984 */ /* 0x000f220008000c00 */
[-C--:B------:R-:W-:Y:S01]  /*20a0*/  FFMA.FTZ R113, R98, R101.reuse, -R113 ;  /* 0x0000006562717223 */ /* 0x080fe20000010871 */
[----:B------:R-:W-:Y:S01]  /*20b0*/  ISETP.NE.AND P0, PT, R139, 0x1f, PT ;  /* 0x0000001f8b00780c */ /* 0x000fe20003f05270 */
[C---:B------:R-:W-:Y:S02]  /*20c0*/  FMUL.FTZ R146, R100.reuse, -R101 ;  /* 0x8000006564927220 */ /* 0x040fe40000410000 */
[----:B------:R-:W-:Y:S02]  /*20d0*/  FMUL.FTZ R101, R100, -R151 ;  /* 0x8000009764657220 */ /* 0x000fe40000410000 */
[----:B------:R-:W-:-:S02]  /*20e0*/  FFMA.FTZ R152, R98, R99, R146 ;  /* 0x0000006362987223 */ /* 0x000fc40000010092 */
[----:B------:R-:W-:Y:S02]  /*20f0*/  FFMA.FTZ R99, R98, R149, -R101 ;  /* 0x0000009562637223 */ /* 0x000fe40000010865 */
[C---:B0-----:R-:W-:Y:S02]  /*2100*/  FMUL.FTZ R101, R144.reuse, R111 ;  /* 0x0000006f90657220 */ /* 0x041fe40000410000 */
[C---:B-1----:R-:W-:Y:S02]  /*2110*/  FMUL.FTZ R148, R144.reuse, R147 ;  /* 0x0000009390947220 */ /* 0x042fe40000410000 */
[----:B--2---:R-:W-:Y:S02]  /*2120*/  FMUL.FTZ R146, R144, R143 ;  /* 0x0000008f90927220 */ /* 0x004fe40000410000 */
[----:B------:R-:W-:Y:S02]  /*2130*/  FMUL.FTZ R150, R100, -R149 ;  /* 0x8000009564967220 */ /* 0x000fe40000410000 */
[----:B---3--:R-:W-:-:S02]  /*2140*/  FFMA.FTZ R149, R136, R145, R101 ;  /* 0x0000009188957223 */ /* 0x008fc40000010065 */
[----:B------:R-:W-:Y:S02]  /*2150*/  FFMA.FTZ R143, R136, R143, R148 ;  /* 0x0000008f888f7223 */ /* 0x000fe40000010094 */
[----:B------:R-:W-:Y:S02]  /*2160*/  FMUL.FTZ R145, R144, R145 ;  /* 0x0000009190917220 */ /* 0x000fe40000410000 */
[----:B------:R-:W-:Y:S02]  /*2170*/  FFMA.FTZ R146, R136, R147, -R146 ;  /* 0x0000009388927223 */ /* 0x000fe40000010892 */
[C---:B------:R-:W-:Y:S02]  /*2180*/  FMUL.FTZ R122, R70.reuse, R122 ;  /* 0x0000007a467a7220 */ /* 0x040fe40000410000 */
[----:B------:R-:W-:Y:S02]  /*2190*/  FMUL.FTZ R129, R70, R129 ;  /* 0x0000008146817220 */ /* 0x000fe40000410000 */
[----:B------:R-:W-:Y:S01]  /*21a0*/  @P3 FADD.FTZ R134, R134, R143 ;  /* 0x0000008f86863221 */ /* 0x000fe20000010000 */
[----:B------:R-:W-:Y:S01]  /*21b0*/  FSEL R143, R144, R149, !P3 ;  /* 0x00000095908f7208 */ /* 0x000fe20005800000 */
[----:B------:R-:W-:-:S02]  /*21c0*/  @P3 FFMA.FTZ R136, R136, R111, -R145 ;  /* 0x0000006f88883223 */ /* 0x000fc40000010891 */
[----:B------:R-:W-:Y:S01]  /*21d0*/  @P3 FADD.FTZ R135, R135, R146 ;  /* 0x0000009287873221 */ /* 0x000fe20000010000 */
[----:B------:R-:W-:Y:S01]  /*21e0*/  ISETP.GT.U32.AND P3, PT, R139, 0x1d, PT ;  /* 0x0000001d8b00780c */ /* 0x000fe20003f64070 */
[----:B------:R-:W-:Y:S01]  /*21f0*/  FFMA.FTZ R101, R98, R151, R150 ;  /* 0x0000009762657223 */ /* 0x000fe20000010096 */
[----:B------:R-:W0:Y:S01]  /*2200*/  SHFL.UP PT, R143, R143, 0x1, RZ ;  /* 0x042000008f8f7989 */ /* 0x000e2200000e00ff */
[----:B------:R-:W-:Y:S02]  /*2210*/  FADD.FTZ R113, R122, R113 ;  /* 0x000000717a717221 */ /* 0x000fe40000010000 */
        /* <DEDUP_REMOVED lines=10> */
[----:B------:R-:W-:-:S02]  /*22c0*/  FMUL.FTZ R144, R101, R154 ;  /* 0x0000009a65907220 */ /* 0x000fc40000410000 */
[-C--:B------:R-:W-:Y:S02]  /*22d0*/  FMUL.FTZ R150, R101, R148.reuse ;  /* 0x0000009465967220 */ /* 0x080fe40000410000 */
[----:B------:R-:W-:Y:S02]  /*22e0*/  FFMA.FTZ R148, R99, R148, -R146 ;  /* 0x0000009463947223 */ /* 0x000fe40000010892 */
[-C--:B---3--:R-:W-:Y:S02]  /*22f0*/  FMUL.FTZ R146, R101, R152.reuse ;  /* 0x0000009865927220 */ /* 0x088fe40000410000 */
[C---:B------:R-:W-:Y:S02]  /*2300*/  FFMA.FTZ R144, R99.reuse, R152, -R144 ;  /* 0x0000009863907223 */ /* 0x040fe40000010890 */
[C---:B------:R-:W-:Y:S02]  /*2310*/  FFMA.FTZ R150, R99.reuse, R156, R150 ;  /* 0x0000009c63967223 */ /* 0x040fe40000010096 */
[----:B------:R-:W-:Y:S01]  /*2320*/  FFMA.FTZ R101, R99, R154, R146 ;  /* 0x0000009a63657223 */ /* 0x000fe20000010092 */
[----:B------:R-:W-:Y:S01]  /*2330*/  MOV R99, R144 ;  /* 0x0000009000637202 */ /* 0x000fe20000000f00 */
[----:B------:R-:W-:-:S02]  /*2340*/  FADD.FTZ R113, R113, R148 ;  /* 0x0000009471717221 */ /* 0x000fc40000010000 */
[----:B------:R-:W-:Y:S02]  /*2350*/  FADD.FTZ R111, R111, R150 ;  /* 0x000000966f6f7221 */ /* 0x000fe40000010000 */
.L_x_12093:
[----:B-12-4-:R-:W-:Y:S05]  /*2360*/  BSYNC B0 ;  /* 0x0000000000007941 */ /* 0x016fea0003800000 */
.L_x_12092:
[----:B---3--:R1:W2:Y:S01]  /*2370*/  SHFL.DOWN PT, R152, R99, 0x2, 0x1f ;  /* 0x08401f0063987f89 */ /* 0x0082a200000e0000 */
[----:B------:R-:W-:Y:S03]  /*2380*/  BSSY B0, `(.L_x_12094) ;  /* 0x0000010000007945 */ /* 0x000fe60003800000 */
[----:B------:R1:W3:Y:S04]  /*2390*/  SHFL.DOWN PT, R154, R101, 0x2, 0x1f ;  /* 0x08401f00659a7f89 */ /* 0x0002e800000e0000 */
        /* <DEDUP_REMOVED lines=14> */
.L_x_12095:
[----:B------:R-:W-:Y:S05]  /*2480*/  BSYNC B0 ;  /* 0x0000000000007941 */ /* 0x000fea0003800000 */
.L_x_12094:
        /* <DEDUP_REMOVED lines=17> */
.L_x_12097:
[----:B------:R-:W-:Y:S05]  /*25a0*/  BSYNC B0 ;  /* 0x0000000000007941 */ /* 0x000fea0003800000 */
.L_x_12096:
        /* <DEDUP_REMOVED lines=17> */
.L_x_12099:
[----:B------:R-:W-:Y:S05]  /*26c0*/  BSYNC B0 ;  /* 0x0000000000007941 */ /* 0x000fea0003800000 */
.L_x_12098:
        /* <DEDUP_REMOVED lines=17> */
.L_x_12101:
[----:B------:R-:W-:Y:S05]  /*27e0*/  BSYNC B0 ;  /* 0x0000000000007941 */ /* 0x000fea0003800000 */
.L_x_12100:
[----:B------:R-:W-:Y:S01]  /*27f0*/  SHFL.DOWN PT, R144, R101, 0x1, 0x1f ;  /* 0x08201f0065907f89 */ /* 0x000fe200000e0000 */
[CC--:B------:R-:W-:Y:S01]  /*2800*/  FMUL.FTZ R145, R143.reuse, R41.reuse ;  /* 0x000000298f917220 */ /* 0x0c0fe20000410000 */
[----:B------:R-:W-:Y:S01]  /*2810*/  ISETP.GT.AND P0, PT, R60, 0x1e, PT ;  /* 0x0000001e3c00780c */ /* 0x000fe20003f04270 */
[----:B------:R-:W-:Y:S01]  /*2820*/  FMUL.FTZ R143, R143, R40 ;  /* 0x000000288f8f7220 */ /* 0x000fe20000410000 */
[----:B------:R-:W5:Y:S01]  /*2830*/  SHFL.IDX PT, R147, R39, RZ, 0x1f ;  /* 0x00001fff27937589 */ /* 0x000f6200000e0000 */
[----:B------:R-:W-:Y:S02]  /*2840*/  BSSY B0, `(.L_x_12102) ;  /* 0x000015b000007945 */ /* 0x000fe40003800000 */
[----:B------:R-:W-:Y:S01]  /*2850*/  FFMA.FTZ R143, R136, R41, R143 ;  /* 0x00000029888f7223 */ /* 0x000fe2000001008f */
[----:B------:R-:W2:Y:S03]  /*2860*/  SHFL.IDX PT, R146, R38, RZ, 0x1f ;  /* 0x00001fff26927589 */ /* 0x000ea600000e0000 */
[----:B------:R-:W-:Y:S01]  /*2870*/  @P1 FADD.FTZ R41, R134, R143 ;  /* 0x0000008f86291221 */ /* 0x000fe20000010000 */
[----:B0-----:R-:W0:Y:S04]  /*2880*/  SHFL.DOWN PT, R148, R99, 0x1, 0x1f ;  /* 0x08201f0063947f89 */ /* 0x001e2800000e0000 */
[----:B------:R-:W4:Y:S04]  /*2890*/  SHFL.DOWN PT, R150, R113, 0x1, 0x1f ;  /* 0x08201f0071967f89 */ /* 0x000f2800000e0000 */
[----:B------:R-:W3:Y:S04]  /*28a0*/  SHFL.DOWN PT, R151, R111, 0x1, 0x1f ;  /* 0x08201f006f977f89 */ /* 0x000ee800000e0000 */
[----:B-12---:R-:W-:Y:S01]  /*28b0*/  SHFL.IDX PT, R101, R101, RZ, 0x1f ;  /* 0x00001fff65657589 */ /* 0x006fe200000e0000 */
[----:B-----5:R-:W-:-:S03]  /*28c0*/  @P2 FMUL.FTZ R149, R144, R147 ;  /* 0x0000009390952220 */ /* 0x020fc60000410000 */
[----:B------:R-:W-:Y:S01]  /*28d0*/  SHFL.IDX PT, R99, R99, RZ, 0x1f ;  /* 0x00001fff63637589 */ /* 0x000fe200000e0000 */
[----:B------:R-:W-:-:S03]  /*28e0*/  @P2 FMUL.FTZ R144, R144, R146 ;  /* 0x0000009290902220 */ /* 0x000fc60000410000 */
[----:B------:R-:W-:Y:S01]  /*28f0*/  SHFL.IDX PT, R113, R113, RZ, 0x1f ;  /* 0x00001fff71717589 */ /* 0x000fe200000e0000 */
[----:B0-----:R-:W-:-:S03]  /*2900*/  @P2 FFMA.FTZ R149, R148, R146, -R149 ;  /* 0x0000009294952223 */ /* 0x001fc60000010895 */
[----:B------:R-:W-:Y:S01]  /*2910*/  SHFL.IDX PT, R111, R111, RZ, 0x1f ;  /* 0x00001fff6f6f7589 */ /* 0x000fe200000e0000 */
[----:B------:R-:W-:Y:S02]  /*2920*/  @P2 FFMA.FTZ R148, R148, R147, R144 ;  /* 0x0000009394942223 */ /* 0x000fe40000010090 */
[----:B------:R-:W-:Y:S02]  /*2930*/  FFMA.FTZ R144, R136, R40, -R145 ;  /* 0x0000002888907223 */ /* 0x000fe40000010891 */
[----:B----4-:R-:W-:Y:S02]  /*2940*/  @P2 FADD.FTZ R146, R150, R149 ;  /* 0x0000009596922221 */ /* 0x010fe40000010000 */
[----:B---3--:R-:W-:Y:S01]  /*2950*/  @P2 FADD.FTZ R147, R151, R148 ;  /* 0x0000009497932221 */ /* 0x008fe20000010000 */
[----:B------:R-:W-:Y:S01]  /*2960*/  ISETP.NE.AND P2, PT, R58, RZ, PT ;  /* 0x000000ff3a00720c */ /* 0x000fe20003f45270 */
[----:B------:R-:W-:Y:S01]  /*2970*/  @P1 FADD.FTZ R40, R135, R144 ;  /* 0x0000009087281221 */ /* 0x000fe20000010000 */
[----:B------:R-:W-:Y:S01]  /*2980*/  ISETP.NE.AND P1, PT, R60, RZ, PT ;  /* 0x000000ff3c00720c */ /* 0x000fe20003f25270 */
[----:B------:R-:W-:-:S02]  /*2990*/  FMUL.FTZ R134, R146, -R51 ;  /* 0x8000003392867220 */ /* 0x000fc40000410000 */
[----:B------:R-:W-:Y:S02]  /*29a0*/  FMUL.FTZ R135, R147, -R51 ;  /* 0x8000003393877220 */ /* 0x000fe40000410000 */
[C---:B------:R-:W-:Y:S02]  /*29b0*/  FMUL.FTZ R51, R43.reuse, R40 ;  /* 0x000000282b337220 */ /* 0x040fe40000410000 */
[-C--:B------:R-:W-:Y:S02]  /*29c0*/  FMUL.FTZ R43, R43, R41.reuse ;  /* 0x000000292b2b7220 */ /* 0x080fe40000410000 */
        /* <DEDUP_REMOVED lines=45> */
[C---:B------:R-:W-:Y:S02]  /*2ca0*/  FMUL.FTZ R144, R126.reuse, -R137 ;  /* 0x800000897e907220 */ /* 0x040fe40000410000 */
[C---:B------:R-:W-:Y:S02]  /*2cb0*/  FMUL.FTZ R142, R126.reuse, R43 ;  /* 0x0000002b7e8e7220 */ /* 0x040fe40000410000 */
[-C--:B------:R-:W-:Y:S02]  /*2cc0*/  FMUL.FTZ R126, R126, R130.reuse ;  /* 0x000000827e7e7220 */ /* 0x080fe40000410000 */
[C---:B------:R-:W-:Y:S02]  /*2cd0*/  FFMA.FTZ R145, R125.reuse, R137, R146 ;  /* 0x000000897d917223 */ /* 0x040fe40000010092 */
[C---:B------:R-:W-:Y:S02]  /*2ce0*/  FFMA.FTZ R144, R125.reuse, R131, -R144 ;  /* 0x000000837d907223 */ /* 0x040fe40000010890 */
        /* <DEDUP_REMOVED lines=34> */
[----:B------:R-:W-:Y:S02]  /*2f10*/  FFMA.FTZ R107, R98, R103, -R107 ;  /* 0x00000067626b7223 */ /* 0x000fe4000001086b */
[C---:B------:R-:W-:Y:S02]  /*2f20*/  FFMA.FTZ R143, R97.reuse, R119, -R100 ;  /* 0x00000077618f7223 */ /* 0x040fe40000010864 */
[----:B------:R-:W-:-:S02]  /*2f30*/  FFMA.FTZ R120, R97, R105, R120 ;  /* 0x0000006961787223 */ /* 0x000fc40000010078 */
[----:B------:R-:W-:Y:S02]  /*2f40*/  FFMA.FTZ R98, R98, R121, R109 ;  /* 0x0000007962627223 */ /* 0x000fe4000001006d */
[----:B------:R-:W-:Y:S02]  /*2f50*/  FADD.FTZ R97, R122, R107 ;  /* 0x0000006b7a617221 */ /* 0x000fe40000010000 */
[----:B------:R-:W-:Y:S02]  /*2f60*/  FADD.FTZ R129, -R129, R98 ;  /* 0x0000006281817221 */ /* 0x000fe40000010100 */
[----:B------:R-:W-:Y:S02]  /*2f70*/  FMUL.FTZ R96, R116, R97 ;  /* 0x0000006174607220 */ /* 0x000fe40000410000 */
[----:B------:R-:W-:Y:S02]  /*2f80*/  FFMA.FTZ R100, R70, R41, RZ ;  /* 0x0000002946647223 */ /* 0x000fe400000100ff */
[----:B------:R-:W-:-:S02]  /*2f90*/  FADD.FTZ R107, -R87, R41 ;  /* 0x00000029576b7221 */ /* 0x000fc40000010100 */
[----:B------:R-:W-:Y:S02]  /*2fa0*/  FMUL.FTZ R98, R114, R103 ;  /* 0x0000006772627220 */ /* 0x000fe40000410000 */
[----:B------:R-:W-:Y:S02]  /*2fb0*/  FMUL.FTZ R116, R116, R129 ;  /* 0x0000008174747220 */ /* 0x000fe40000410000 */
[----:B------:R-:W-:Y:S02]  /*2fc0*/  FMUL.FTZ R41, R51, R96 ;  /* 0x0000006033297220 */ /* 0x000fe40000410000 */
[----:B------:R-:W-:Y:S02]  /*2fd0*/  FFMA.FTZ R115, R71, R40, R100 ;  /* 0x0000002847737223 */ /* 0x000fe40000010064 */
[----:B------:R-:W-:Y:S02]  /*2fe0*/  FADD.FTZ R109, -R88, R40 ;  /* 0x00000028586d7221 */ /* 0x000fe40000010100 */
[----:B------:R-:W-:-:S02]  /*2ff0*/  FMUL.FTZ R114, R114, R121 ;  /* 0x0000007972727220 */ /* 0x000fc40000410000 */
[----:B------:R-:W-:Y:S02]  /*3000*/  FMUL.FTZ R40, R136, R98 ;  /* 0x0000006288287220 */ /* 0x000fe40000410000 */
[-C--:B------:R-:W-:Y:S02]  /*3010*/  FFMA.FTZ R41, R107, R116.reuse, -R41 ;  /* 0x000000746b297223 */ /* 0x080fe40000010829 */
[----:B------:R-:W-:Y:S02]  /*3020*/  FMUL.FTZ R116, R51, R116 ;  /* 0x0000007433747220 */ /* 0x000fe40000410000 */
[----:B------:R-:W-:Y:S02]  /*3030*/  FFMA.FTZ R40, R109, R114, -R40 ;  /* 0x000000726d287223 */ /* 0x000fe40000010828 */
[----:B------:R-:W-:Y:S02]  /*3040*/  FMUL.FTZ R100, R112, R124 ;  /* 0x0000007c70647220 */ /* 0x000fe40000410000 */
[----:B------:R-:W-:-:S02]  /*3050*/  FMUL.FTZ R114, R136, R114 ;  /* 0x0000007288727220 */ /* 0x000fc40000410000 */
[----:B------:R-:W-:Y:S02]  /*3060*/  FFMA.FTZ R122, R72, R42, R115 ;  /* 0x0000002a487a7223 */ /* 0x000fe40000010073 */
[----:B------:R-:W-:Y:S02]  /*3070*/  FFMA.FTZ R116, R96, R107, R116 ;  /* 0x0000006b60747223 */ /* 0x000fe40000010074 */
[----:B------:R-:W-:Y:S02]  /*3080*/  FADD.FTZ R115, -R89, R42 ;  /* 0x0000002a59737221 */ /* 0x000fe40000010100 */
[----:B------:R-:W-:Y:S02]  /*3090*/  FMUL.FTZ R112, R112, R118 ;  /* 0x0000007670707220 */ /* 0x000fe40000410000 */
[----:B------:R-:W-:Y:S02]  /*30a0*/  FMUL.FTZ R42, R133, R100 ;  /* 0x00000064852a7220 */ /* 0x000fe40000410000 */
[----:B------:R-:W-:-:S02]  /*30b0*/  FFMA.FTZ R117, R98, R109, R114 ;  /* 0x0000006d62757223 */ /* 0x000fc40000010072 */
[----:B------:R-:W-:Y:S02]  /*30c0*/  FADD.FTZ R116, RZ, R116 ;  /* 0x00000074ff747221 */ /* 0x000fe40000010000 */
[C---:B------:R-:W-:Y:S02]  /*30d0*/  FMUL.FTZ R114, R110.reuse, R125 ;  /* 0x0000007d6e727220 */ /* 0x040fe40000410000 */
[----:B------:R-:W-:Y:S02]  /*30e0*/  FMUL.FTZ R110, R110, R127 ;  /* 0x0000007f6e6e7220 */ /* 0x000fe40000410000 */
[-C--:B------:R-:W-:Y:S02]  /*30f0*/  FFMA.FTZ R42, R115, R112.reuse, -R42 ;  /* 0x00000070732a7223 */ /* 0x080fe4000001082a */
[----:B------:R-:W-:Y:S02]  /*3100*/  FMUL.FTZ R112, R133, R112 ;  /* 0x0000007085707220 */ /* 0x000fe40000410000 */
[----:B------:R-:W-:-:S02]  /*3110*/  FADD.FTZ R116, R116, R117 ;  /* 0x0000007574747221 */ /* 0x000fc40000010000 */
[----:B------:R-:W-:Y:S02]  /*3120*/  FADD.FTZ R41, RZ, R41 ;  /* 0x00000029ff297221 */ /* 0x000fe40000010000 */
[----:B------:R-:W-:Y:S02]  /*3130*/  FADD.FTZ R123, -R90, R43 ;  /* 0x0000002b5a7b7221 */ /* 0x000fe40000010100 */
[----:B------:R-:W-:Y:S02]  /*3140*/  FMUL.FTZ R117, R130, R110 ;  /* 0x0000006e82757220 */ /* 0x000fe40000410000 */
[----:B------:R-:W-:Y:S02]  /*3150*/  FFMA.FTZ R145, R73, R43, R122 ;  /* 0x0000002b49917223 */ /* 0x000fe4000001007a */
[----:B------:R-:W-:Y:S02]  /*3160*/  FFMA.FTZ R43, R100, R115, R112 ;  /* 0x00000073642b7223 */ /* 0x000fe40000010070 */
[----:B------:R-:W-:-:S02]  /*3170*/  FMUL.FTZ R112, R130, R114 ;  /* 0x0000007282707220 */ /* 0x000fc40000410000 */
[----:B------:R-:W-:Y:S02]  /*3180*/  FADD.FTZ R41, R41, R40 ;  /* 0x0000002829297221 */ /* 0x000fe40000010000 */
[----:B------:R-:W-:Y:S02]  /*3190*/  FFMA.FTZ R114, R123, R114, -R117 ;  /* 0x000000727b727223 */ /* 0x000fe40000010875 */
[----:B------:R-:W-:Y:S02]  /*31a0*/  FMUL.FTZ R117, R108, R131 ;  /* 0x000000836c757220 */ /* 0x000fe40000410000 */
[----:B------:R-:W-:Y:S02]  /*31b0*/  FFMA.FTZ R40, R70, -R51, RZ ;  /* 0x8000003346287223 */ /* 0x000fe400000100ff */
[----:B------:R-:W-:Y:S02]  /*31c0*/  FADD.FTZ R41, R41, R42 ;  /* 0x0000002a29297221 */ /* 0x000fe40000010000 */
[----:B------:R-:W-:-:S02]  /*31d0*/  FFMA.FTZ R145, R74, R142, R145 ;  /* 0x0000008e4a917223 */ /* 0x000fc40000010091 */
[----:B------:R-:W-:Y:S02]  /*31e0*/  FADD.FTZ R142, -R91, R142 ;  /* 0x0000008e5b8e7221 */ /* 0x000fe40000010100 */
[----:B------:R-:W-:Y:S02]  /*31f0*/  FMUL.FTZ R147, R108, R137 ;  /* 0x000000896c937220 */ /* 0x000fe40000410000 */
[----:B------:R-:W-:Y:S02]  /*3200*/  FMUL.FTZ R42, R126, R117 ;  /* 0x000000757e2a7220 */ /* 0x000fe40000410000 */
[----:B------:R-:W-:Y:S02]  /*3210*/  FFMA.FTZ R40, R71, -R136, R40 ;  /* 0x8000008847287223 */ /* 0x000fe40000010028 */
[----:B------:R-:W-:Y:S02]  /*3220*/  FFMA.FTZ R149, R142, R147, -R42 ;  /* 0x000000938e957223 */ /* 0x000fe4000001082a */
[----:B------:R-:W-:-:S02]  /*3230*/  FFMA.FTZ R40, R72, -R133, R40 ;  /* 0x8000008548287223 */ /* 0x000fc40000010028 */
[----:B------:R-:W-:Y:S02]  /*3240*/  FMUL.FTZ R42, R106, R138 ;  /* 0x0000008a6a2a7220 */ /* 0x000fe40000410000 */
[----:B------:R-:W-:Y:S02]  /*3250*/  FADD.FTZ R43, R116, R43 ;  /* 0x0000002b742b7221 */ /* 0x000fe40000010000 */
[----:B------:R-:W-:Y:S02]  /*3260*/  FFMA.FTZ R112, R110, R123, R112 ;  /* 0x0000007b6e707223 */ /* 0x000fe40000010070 */
[----:B------:R-:W-:Y:S02]  /*3270*/  FMUL.FTZ R147, R126, R147 ;  /* 0x000000937e937220 */ /* 0x000fe40000410000 */
[----:B------:R-:W-:Y:S02]  /*3280*/  FMUL.FTZ R106, R106, R132 ;  /* 0x000000846a6a7220 */ /* 0x000fe40000410000 */
[----:B------:R-:W-:-:S02]  /*3290*/  FADD.FTZ R114, R41, R114 ;  /* 0x0000007229727221 */ /* 0x000fc40000010000 */
[----:B------:R-:W-:Y:S02]  /*32a0*/  FFMA.FTZ R41, R73, -R130, R40 ;  /* 0x8000008249297223 */ /* 0x000fe40000010028 */
[----:B------:R-:W-:Y:S02]  /*32b0*/  FFMA.FTZ R108, R75, R144, R145 ;  /* 0x000000904b6c7223 */ /* 0x000fe40000010091 */
[----:B------:R-:W-:Y:S02]  /*32c0*/  FADD.FTZ R43, R43, R112 ;  /* 0x000000702b2b7221 */ /* 0x000fe40000010000 */
[----:B------:R-:W-:Y:S02]  /*32d0*/  FADD.FTZ R145, -R92, R144 ;  /* 0x000000905c917221 */ /* 0x000fe40000010100 */
[----:B------:R-:W-:Y:S02]  /*32e0*/  FFMA.FTZ R40, R117, R142, R147 ;  /* 0x0000008e75287223 */ /* 0x000fe40000010093 */
[----:B------:R-:W-:-:S02]  /*32f0*/  FMUL.FTZ R116, R128, R106 ;  /* 0x0000006a80747220 */ /* 0x000fc40000410000 */
[-C--:B------:R-:W-:Y:S02]  /*3300*/  FMUL.FTZ R112, R128, R42.reuse ;  /* 0x0000002a80707220 */ /* 0x080fe40000410000 */
[----:B------:R-:W-:Y:S02]  /*3310*/  FADD.FTZ R40, R43, R40 ;  /* 0x000000282b287221 */ /* 0x000fe40000010000 */
[----:B------:R-:W-:Y:S02]  /*3320*/  FFMA.FTZ R147, R145, R42, -R116 ;  /* 0x0000002a91937223 */ /* 0x000fe40000010874 */
[----:B------:R-:W-:Y:S02]  /*3330*/  FFMA.FTZ R43, R106, R145, R112 ;  /* 0x000000916a2b7223 */ /* 0x000fe40000010070 */
[----:B------:R-:W-:Y:S02]  /*3340*/  FFMA.FTZ R42, R76, R119, R108 ;  /* 0x000000774c2a7223 */ /* 0x000fe4000001006c */
[----:B------:R-:W-:-:S02]  /*3350*/  FFMA.FTZ R41, R74, -R126, R41 ;  /* 0x8000007e4a297223 */ /* 0x000fc40000010029 */
[----:B------:R-:W-:Y:S02]  /*3360*/  FMUL.FTZ R108, R104, R134 ;  /* 0x00000086686c7220 */ /* 0x000fe40000410000 */
[----:B------:R-:W-:Y:S02]  /*3370*/  FADD.FTZ R40, R40, R43 ;  /* 0x0000002b28287221 */ /* 0x000fe40000010000 */
[----:B------:R-:W-:Y:S02]  /*3380*/  FFMA.FTZ R41, R75, -R128, R41 ;  /* 0x800000804b297223 */ /* 0x000fe40000010029 */
[----:B------:R-:W-:Y:S02]  /*3390*/  FADD.FTZ R119, -R93, R119 ;  /* 0x000000775d777221 */ /* 0x000fe40000010100 */
[----:B------:R-:W-:Y:S02]  /*33a0*/  FADD.FTZ R143, R94, R143 ;  /* 0x0000008f5e8f7221 */ /* 0x000fe40000010000 */
[----:B------:R-:W-:-:S02]  /*33b0*/  FMUL.FTZ R104, R104, R140 ;  /* 0x0000008c68687220 */ /* 0x000fc40000410000 */
[----:B------:R-:W-:Y:S02]  /*33c0*/  FMUL.FTZ R43, R105, R108 ;  /* 0x0000006c692b7220 */ /* 0x000fe40000410000 */
[----:B------:R-:W-:Y:S02]  /*33d0*/  FADD.FTZ R120, RZ, R120 ;  /* 0x00000078ff787221 */ /* 0x000fe40000010000 */
[----:B------:R-:W-:Y:S02]  /*33e0*/  FMUL.FTZ R112, R102, R50 ;  /* 0x0000003266707220 */ /* 0x000fe40000410000 */
[----:B------:R-:W-:Y:S02]  /*33f0*/  FFMA.FTZ R41, R76, -R105, R41 ;  /* 0x800000694c297223 */ /* 0x000fe40000010029 */
[----:B------:R-:W-:Y:S02]  /*3400*/  FFMA.FTZ R42, R77, R143, R42 ;  /* 0x0000008f4d2a7223 */ /* 0x000fe4000001002a */
[----:B------:R-:W-:-:S02]  /*3410*/  FFMA.FTZ R43, R119, R104, -R43 ;  /* 0x00000068772b7223 */ /* 0x000fc4000001082b */
[----:B------:R-:W-:Y:S02]  /*3420*/  FMUL.FTZ R116, R102, R135 ;  /* 0x0000008766747220 */ /* 0x000fe40000410000 */
[----:B------:R-:W-:Y:S02]  /*3430*/  FADD.FTZ R143, -R94, R143 ;  /* 0x0000008f5e8f7221 */ /* 0x000fe40000010100 */
[----:B------:R-:W-:Y:S02]  /*3440*/  FMUL.FTZ R122, R120, R112 ;  /* 0x00000070787a7220 */ /* 0x000fe40000410000 */
[----:B------:R-:W-:Y:S02]  /*3450*/  FMUL.FTZ R104, R105, R104 ;  /* 0x0000006869687220 */ /* 0x000fe40000410000 */
[----:B------:R-:W-:Y:S02]  /*3460*/  FADD.FTZ R114, R114, R149 ;  /* 0x0000009572727221 */ /* 0x000fe40000010000 */
[----:B------:R-:W-:Y:S01]  /*3470*/  FFMA.FTZ R102, R77, -R120, R41 ;  /* 0x800000784d667223 */ /* 0x000fe20000010029 */
[----:B------:R-:W0:Y:S01]  /*3480*/  SHFL.DOWN PT, R149, R42, 0x1, 0x1f ;  /* 0x08201f002a957f89 */ /* 0x000e2200000e0000 */
[----:B------:R-:W-:-:S02]  /*3490*/  FFMA.FTZ R122, R143, R116, -R122 ;  /* 0x000000748f7a7223 */ /* 0x000fc4000001087a */
[----:B------:R-:W-:Y:S02]  /*34a0*/  FFMA.FTZ R41, R108, R119, R104 ;  /* 0x000000776c297223 */ /* 0x000fe40000010068 */
[----:B------:R-:W-:Y:S02]  /*34b0*/  FADD.FTZ R114, R114, R147 ;  /* 0x0000009372727221 */ /* 0x000fe40000010000 */
[----:B------:R-:W-:Y:S02]  /*34c0*/  FMUL.FTZ R116, R120, R116 ;  /* 0x0000007478747220 */ /* 0x000fe40000410000 */
[----:B------:R-:W-:Y:S02]  /*34d0*/  FADD.FTZ R40, R40, R41 ;  /* 0x0000002928287221 */ /* 0x000fe40000010000 */
[----:B------:R-:W-:Y:S02]  /*34e0*/  FADD.FTZ R43, R114, R43 ;  /* 0x0000002b722b7221 */ /* 0x000fe40000010000 */
[----:B------:R-:W-:-:S02]  /*34f0*/  FFMA.FTZ R41, R112, R143, R116 ;  /* 0x0000008f70297223 */ /* 0x000fc40000010074 */
[----:B------:R-:W-:Y:S01]  /*3500*/  FADD.FTZ R122, R43, R122 ;  /* 0x0000007a2b7a7221 */ /* 0x000fe20000010000 */
[----:B------:R-:W1:Y:S01]  /*3510*/  SHFL.DOWN PT, R116, R102, 0x1, 0x1f ;  /* 0x08201f0066747f89 */ /* 0x000e6200000e0000 */
[----:B------:R-:W-:Y:S01]  /*3520*/  FADD.FTZ R104, R40, R41 ;  /* 0x0000002928687221 */ /* 0x000fe20000010000 */
[----:B------:R-:W-:Y:S01]  /*3530*/  MOV R43, R102 ;  /* 0x00000066002b7202 */ /* 0x000fe20000000f00 */
[----:B------:R-:W-:Y:S01]  /*3540*/  FADD.FTZ R7, R112, R7 ;  /* 0x0000000770077221 */ /* 0x000fe20000010000 */
[----:B------:R-:W2:Y:S01]  /*3550*/  SHFL.DOWN PT, R114, R122, 0x1, 0x1f ;  /* 0x08201f007a727f89 */ /* 0x000ea200000e0000 */
[----:B------:R-:W-:Y:S01]  /*3560*/  MOV R41, R122 ;  /* 0x0000007a00297202 */ /* 0x000fe20000000f00 */
[----:B------:R-:W-:Y:S01]  /*3570*/  FADD.FTZ R6, R108, R6 ;  /* 0x000000066c067221 */ /* 0x000fe20000010000 */
[----:B------:R-:W-:Y:S01]  /*3580*/  MOV R40, R104 ;  /* 0x0000006800287202 */ /* 0x000fe20000000f00 */
[----:B------:R-:W3:Y:S01]  /*3590*/  SHFL.DOWN PT, R147, R104, 0x1, 0x1f ;  /* 0x08201f0068937f89 */ /* 0x000ee200000e0000 */
[----:B0-----:R-:W-:-:S02]  /*35a0*/  @!P0 FADD.FTZ R42, R42, R149 ;  /* 0x000000952a2a8221 */ /* 0x001fc40000010000 */
[----:B------:R-:W-:Y:S02]  /*35b0*/  FADD.FTZ R5, R106, R5 ;  /* 0x000000056a057221 */ /* 0x000fe40000010000 */
[----:B------:R-:W-:Y:S01]  /*35c0*/  FADD.FTZ R4, R117, R4 ;  /* 0x0000000475047221 */ /* 0x000fe20000010000 */
[----:B------:R-:W0:Y:S01]  /*35d0*/  SHFL.DOWN PT, R149, R42, 0x2, 0x1f ;  /* 0x08401f002a957f89 */ /* 0x000e2200000e0000 */
[----:B------:R-:W-:Y:S02]  /*35e0*/  FADD.FTZ R11, R110, R11 ;  /* 0x0000000b6e0b7221 */ /* 0x000fe40000010000 */
[----:B------:R-:W-:Y:S02]  /*35f0*/  FADD.FTZ R10, R100, R10 ;  /* 0x0000000a640a7221 */ /* 0x000fe40000010000 */
[----:B------:R-:W-:Y:S02]  /*3600*/  FADD.FTZ R9, R98, R9 ;  /* 0x0000000962097221 */ /* 0x000fe40000010000 */
[----:B------:R-:W-:-:S02]  /*3610*/  FADD.FTZ R8, R96, R8 ;  /* 0x0000000860087221 */ /* 0x000fc40000010000 */
[----:B-1----:R-:W-:Y:S02]  /*3620*/  @!P0 FADD.FTZ R43, R43, R116 ;  /* 0x000000742b2b8221 */ /* 0x002fe40000010000 */
[----:B--2---:R-:W-:-:S03]  /*3630*/  @!P0 FADD.FTZ R41, R41, R114 ;  /* 0x0000007229298221 */ /* 0x004fc60000010000 */
[----:B------:R-:W1:Y:S01]  /*3640*/  SHFL.DOWN PT, R116, R43, 0x2, 0x1f ;  /* 0x08401f002b747f89 */ /* 0x000e6200000e0000 */
[----:B------:R-:W-:Y:S02]  /*3650*/  FMUL.FTZ R114, R101, R38 ;  /* 0x0000002665727220 */ /* 0x000fe40000410000 */
[----:B---3--:R-:W-:Y:S01]  /*3660*/  @!P0 FADD.FTZ R40, R40, R147 ;  /* 0x0000009328288221 */ /* 0x008fe20000010000 */
[----:B------:R-:W2:Y:S01]  /*3670*/  SHFL.DOWN PT, R102, R41, 0x2, 0x1f ;  /* 0x08401f0029667f89 */ /* 0x000ea200000e0000 */
[----:B------:R-:W-:Y:S01]  /*3680*/  ISETP.GT.AND P0, PT, R60, 0x1d, PT ;  /* 0x0000001d3c00780c */ /* 0x000fe20003f04270 */
[----:B------:R-:W-:Y:S02]  /*3690*/  FFMA.FTZ R114, R99, R39, R114 ;  /* 0x0000002763727223 */ /* 0x000fe40000010072 */
[----:B------:R-:W3:Y:S10]  /*36a0*/  SHFL.DOWN PT, R147, R40, 0x2, 0x1f ;  /* 0x08401f0028937f89 */ /* 0x000ef400000e0000 */
[----:B0-----:R-:W-:-:S05]  /*36b0*/  @!P0 FADD.FTZ R42, R42, R149 ;  /* 0x000000952a2a8221 */ /* 0x001fca0000010000 */
[----:B------:R-:W0:Y:S01]  /*36c0*/  SHFL.DOWN PT, R151, R42, 0x4, 0x1f ;  /* 0x08801f002a977f89 */ /* 0x000e2200000e0000 */
[----:B-1----:R-:W-:Y:S02]  /*36d0*/  @!P0 FADD.FTZ R43, R43, R116 ;  /* 0x000000742b2b8221 */ /* 0x002fe40000010000 */
[----:B--2---:R-:W-:-:S03]  /*36e0*/  @!P0 FADD.FTZ R41, R41, R102 ;  /* 0x0000006629298221 */ /* 0x004fc60000010000 */
[----:B------:R-:W1:Y:S01]  /*36f0*/  SHFL.DOWN PT, R146, R43, 0x4, 0x1f ;  /* 0x08801f002b927f89 */ /* 0x000e6200000e0000 */
[----:B------:R-:W-:Y:S02]  /*3700*/  FMUL.FTZ R102, R3, R50 ;  /* 0x0000003203667220 */ /* 0x000fe40000410000 */
[----:B---3--:R-:W-:Y:S01]  /*3710*/  @!P0 FADD.FTZ R40, R40, R147 ;  /* 0x0000009328288221 */ /* 0x008fe20000010000 */
[----:B------:R-:W2:Y:S01]  /*3720*/  SHFL.DOWN PT, R144, R41, 0x4, 0x1f ;  /* 0x08801f0029907f89 */ /* 0x000ea200000e0000 */
[----:B------:R-:W-:Y:S01]  /*3730*/  ISETP.GT.AND P0, PT, R60, 0x1b, PT ;  /* 0x0000001b3c00780c */ /* 0x000fe20003f04270 */
[----:B------:R-:W-:Y:S02]  /*3740*/  FFMA.FTZ R147, R2, R135, -R102 ;  /* 0x0000008702937223 */ /* 0x000fe40000010866 */
[----:B------:R-:W3:Y:S01]  /*3750*/  SHFL.DOWN PT, R149, R40, 0x4, 0x1f ;  /* 0x08801f0028957f89 */ /* 0x000ee200000e0000 */
[----:B------:R-:W-:Y:S02]  /*3760*/  FMUL.FTZ R102, R101, R39 ;  /* 0x0000002765667220 */ /* 0x000fe40000410000 */
[----:B------:R-:W-:-:S02]  /*3770*/  FADD.FTZ R39, R111, R114 ;  /* 0x000000726f277221 */ /* 0x000fc40000010000 */
[----:B------:R-:W-:Y:S02]  /*3780*/  FFMA.FTZ R104, R99, R38, -R102 ;  /* 0x0000002663687223 */ /* 0x000fe40000010866 */
[C---:B------:R-:W-:Y:S02]  /*3790*/  FMUL.FTZ R38, R101.reuse, R37 ;  /* 0x0000002565267220 */ /* 0x040fe40000410000 */
[-C--:B------:R-:W-:Y:S02]  /*37a0*/  FMUL.FTZ R102, R101, R36.reuse ;  /* 0x0000002465667220 */ /* 0x080fe40000410000 */
[----:B0-----:R-:W-:Y:S02]  /*37b0*/  @!P0 FADD.FTZ R42, R42, R151 ;  /* 0x000000972a2a8221 */ /* 0x001fe40000010000 */
[----:B------:R-:W-:Y:S02]  /*37c0*/  FFMA.FTZ R36, R99, R36, -R38 ;  /* 0x0000002463247223 */ /* 0x000fe40000010826 */
[----:B------:R-:W-:-:S02]  /*37d0*/  FADD.FTZ R38, R113, R104 ;  /* 0x0000006871267221 */ /* 0x000fc40000010000 */
        /* <DEDUP_REMOVED lines=8> */
[----:B------:R-:W-:Y:S01]  /*3860*/  FFMA.FTZ R37, R99, R37, R102 ;  /* 0x0000002563257223 */ /* 0x000fe20000010066 */
[----:B------:R-:W-:Y:S01]  /*3870*/  ISETP.GT.AND P0, PT, R60, 0x17, PT ;  /* 0x000000173c00780c */ /* 0x000fe20003f04270 */
[C---:B------:R-:W-:Y:S01]  /*3880*/  FMUL.FTZ R135, R3.reuse, R134 ;  /* 0x0000008603877220 */ /* 0x040fe20000410000 */
[----:B------:R-:W3:Y:S01]  /*3890*/  SHFL.DOWN PT, R111, R40, 0x8, 0x1f ;  /* 0x09001f00286f7f89 */ /* 0x000ee200000e0000 */
[----:B------:R-:W-:-:S02]  /*38a0*/  FMUL.FTZ R99, R3, R140 ;  /* 0x0000008c03637220 */ /* 0x000fc40000410000 */
[C---:B------:R-:W-:Y:S01]  /*38b0*/  FFMA.FTZ R116, R2.reuse, R140, -R135 ;  /* 0x0000008c02747223 */ /* 0x040fe20000010887 */
[----:B------:R4:W-:Y:S01]  /*38c0*/  @!P2 STS.128 [UR4+0x1980], R36 ;  /* 0x00198024ff00a988 */ /* 0x0009e20008000c04 */
[C---:B------:R-:W-:Y:S02]  /*38d0*/  FFMA.FTZ R102, R2.reuse, R134, R99 ;  /* 0x0000008602667223 */ /* 0x040fe40000010063 */
[----:B------:R-:W-:Y:S02]  /*38e0*/  FMUL.FTZ R99, R3, R132 ;  /* 0x0000008403637220 */ /* 0x000fe40000410000 */
[----:B------:R-:W-:Y:S02]  /*38f0*/  FMUL.FTZ R116, R105, R116 ;  /* 0x0000007469747220 */ /* 0x000fe40000410000 */
[-C--:B------:R-:W-:Y:S02]  /*3900*/  FFMA.FTZ R105, R2, R138.reuse, -R99 ;  /* 0x0000008a02697223 */ /* 0x080fe40000010863 */
[----:B------:R-:W-:-:S02]  /*3910*/  FMUL.FTZ R101, R3, R138 ;  /* 0x0000008a03657220 */ /* 0x000fc40000410000 */
[----:B------:R-:W-:Y:S02]  /*3920*/  FFMA.FTZ R119, R102, R119, R116 ;  /* 0x0000007766777223 */ /* 0x000fe40000010074 */
[----:B------:R-:W-:Y:S02]  /*3930*/  FMUL.FTZ R105, R128, R105 ;  /* 0x0000006980697220 */ /* 0x000fe40000410000 */
[----:B------:R-:W-:Y:S02]  /*3940*/  FFMA.FTZ R102, R2, R132, R101 ;  /* 0x0000008402667223 */ /* 0x000fe40000010065 */
[----:B0-----:R-:W-:Y:S02]  /*3950*/  @!P0 FADD.FTZ R42, R42, R113 ;  /* 0x000000712a2a8221 */ /* 0x001fe40000010000 */
[----:B-1----:R-:W-:Y:S02]  /*3960*/  @!P0 FADD.FTZ R43, R43, R114 ;  /* 0x000000722b2b8221 */ /* 0x002fe40000010000 */
[----:B--2---:R-:W-:-:S02]  /*3970*/  @!P0 FADD.FTZ R41, R41, R104 ;  /* 0x0000006829298221 */ /* 0x004fc40000010000 */
[----:B---3--:R-:W-:Y:S01]  /*3980*/  @!P0 FADD.FTZ R40, R40, R111 ;  /* 0x0000006f28288221 */ /* 0x008fe20000010000 */
[----:B------:R-:W-:Y:S01]  /*3990*/  SHFL.DOWN PT, R114, R43, 0x10, 0x1f ;  /* 0x0a001f002b727f89 */ /* 0x000fe200000e0000 */
[C---:B----4-:R-:W-:Y:S01]  /*39a0*/  FMUL.FTZ R36, R3.reuse, R127 ;  /* 0x0000007f03247220 */ /* 0x050fe20000410000 */
[----:B------:R-:W-:Y:S01]  /*39b0*/  ISETP.GT.AND P0, PT, R60, 0xf, PT ;  /* 0x0000000f3c00780c */ /* 0x000fe20003f04270 */
[----:B------:R-:W-:Y:S01]  /*39c0*/  FFMA.FTZ R102, R102, R145, R105 ;  /* 0x0000009166667223 */ /* 0x000fe20000010069 */
[----:B------:R-:W-:Y:S01]  /*39d0*/  SHFL.DOWN PT, R104, R41, 0x10, 0x1f ;  /* 0x0a001f0029687f89 */ /* 0x000fe200000e0000 */
[----:B------:R-:W-:Y:S02]  /*39e0*/  FFMA.FTZ R37, R2, R125, -R36 ;  /* 0x0000007d02257223 */ /* 0x000fe40000010824 */
[----:B------:R-:W-:Y:S01]  /*39f0*/  FMUL.FTZ R36, R3, R103 ;  /* 0x0000006703247220 */ /* 0x000fe20000410000 */
[----:B------:R-:W0:Y:S01]  /*3a00*/  SHFL.DOWN PT, R105, R42, 0x10, 0x1f ;  /* 0x0a001f002a697f89 */ /* 0x000e2200000e0000 */
[----:B------:R-:W-:-:S02]  /*3a10*/  FMUL.FTZ R130, R130, R37 ;  /* 0x0000002582827220 */ /* 0x000fc40000410000 */
[C---:B------:R-:W-:Y:S01]  /*3a20*/  FMUL.FTZ R37, R3.reuse, R124 ;  /* 0x0000007c03257220 */ /* 0x040fe20000410000 */
[----:B------:R-:W1:Y:S01]  /*3a30*/  SHFL.DOWN PT, R101, R40, 0x10, 0x1f ;  /* 0x0a001f0028657f89 */ /* 0x000e6200000e0000 */
[C---:B------:R-:W-:Y:S02]  /*3a40*/  FMUL.FTZ R99, R3.reuse, R131 ;  /* 0x0000008303637220 */ /* 0x040fe40000410000 */
[C---:B------:R-:W-:Y:S02]  /*3a50*/  FMUL.FTZ R125, R3.reuse, R125 ;  /* 0x0000007d037d7220 */ /* 0x040fe40000410000 */
[C---:B------:R-:W-:Y:S02]  /*3a60*/  FFMA.FTZ R38, R2.reuse, R118, -R37 ;  /* 0x0000007602267223 */ /* 0x040fe40000010825 */
[----:B------:R-:W-:Y:S02]  /*3a70*/  FFMA.FTZ R37, R2, R121, -R36 ;  /* 0x0000007902257223 */ /* 0x000fe40000010824 */
[----:B------:R-:W-:-:S02]  /*3a80*/  FMUL.FTZ R36, R3, R97 ;  /* 0x0000006103247220 */ /* 0x000fc40000410000 */
[----:B------:R-:W-:Y:S02]  /*3a90*/  FFMA.FTZ R132, R29, R132, R102 ;  /* 0x000000841d847223 */ /* 0x000fe40000010066 */
[C---:B------:R-:W-:Y:S02]  /*3aa0*/  FFMA.FTZ R99, R2.reuse, R137, -R99 ;  /* 0x0000008902637223 */ /* 0x040fe40000010863 */
[----:B------:R-:W-:Y:S02]  /*3ab0*/  FFMA.FTZ R102, R2, R127, R125 ;  /* 0x0000007f02667223 */ /* 0x000fe4000001007d */
[C---:B------:R-:W-:Y:S02]  /*3ac0*/  FMUL.FTZ R137, R3.reuse, R137 ;  /* 0x0000008903897220 */ /* 0x040fe40000410000 */
[C---:B------:R-:W-:Y:S02]  /*3ad0*/  FMUL.FTZ R39, R3.reuse, R118 ;  /* 0x0000007603277220 */ /* 0x040fe40000410000 */
[----:B------:R-:W-:-:S02]  /*3ae0*/  FMUL.FTZ R121, R3, R121 ;  /* 0x0000007903797220 */ /* 0x000fc40000410000 */
[-C--:B------:R-:W-:Y:S02]  /*3af0*/  FMUL.FTZ R3, R3, R129.reuse ;  /* 0x0000008103037220 */ /* 0x080fe40000410000 */
[----:B------:R-:W-:Y:S02]  /*3b00*/  FFMA.FTZ R36, R2, R129, -R36 ;  /* 0x0000008102247223 */ /* 0x000fe40000010824 */
[----:B------:R-:W-:Y:S02]  /*3b10*/  FFMA.FTZ R130, R102, R123, R130 ;  /* 0x0000007b66827223 */ /* 0x000fe40000010082 */
[----:B------:R-:W-:Y:S02]  /*3b20*/  FMUL.FTZ R133, R133, R38 ;  /* 0x0000002685857220 */ /* 0x000fe40000410000 */
[C---:B------:R-:W-:Y:S02]  /*3b30*/  FFMA.FTZ R120, R2.reuse, R50, R147 ;  /* 0x0000003202787223 */ /* 0x040fe40000010093 */
[----:B------:R-:W-:-:S02]  /*3b40*/  FFMA.FTZ R137, R2, R131, R137 ;  /* 0x0000008302897223 */ /* 0x000fc40000010089 */
[C---:B------:R-:W-:Y:S02]  /*3b50*/  FFMA.FTZ R102, R2.reuse, R124, R39 ;  /* 0x0000007c02667223 */ /* 0x040fe40000010027 */
[----:B------:R-:W-:Y:S02]  /*3b60*/  FFMA.FTZ R38, R2, R103, R121 ;  /* 0x0000006702267223 */ /* 0x000fe40000010079 */
[----:B------:R-:W-:Y:S02]  /*3b70*/  FMUL.FTZ R99, R126, R99 ;  /* 0x000000637e637220 */ /* 0x000fe40000410000 */
[----:B------:R-:W-:Y:S02]  /*3b80*/  FMUL.FTZ R37, R136, R37 ;  /* 0x0000002588257220 */ /* 0x000fe40000410000 */
[----:B------:R-:W-:Y:S02]  /*3b90*/  FFMA.FTZ R2, R2, R97, R3 ;  /* 0x0000006102027223 */ /* 0x000fe40000010003 */
[----:B------:R-:W-:-:S02]  /*3ba0*/  FMUL.FTZ R36, R51, R36 ;  /* 0x0000002433247220 */ /* 0x000fc40000410000 */
[----:B0-----:R-:W-:Y:S02]  /*3bb0*/  @!P0 FADD.FTZ R42, R42, R105 ;  /* 0x000000692a2a8221 */ /* 0x001fe40000010000 */
[----:B------:R-:W-:Y:S02]  /*3bc0*/  @!P0 FADD.FTZ R43, R43, R114 ;  /* 0x000000722b2b8221 */ /* 0x000fe40000010000 */
[----:B------:R-:W-:Y:S02]  /*3bd0*/  @!P0 FADD.FTZ R41, R41, R104 ;  /* 0x0000006829298221 */ /* 0x000fe40000010000 */
[----:B-1----:R-:W-:Y:S02]  /*3be0*/  @!P0 FADD.FTZ R40, R40, R101 ;  /* 0x0000006528288221 */ /* 0x002fe40000010000 */
        /* <DEDUP_REMOVED lines=32> */
.L_x_12103:
[----:B0-----:R-:W-:Y:S05]  /*3df0*/  BSYNC B0 ;  /* 0x0000000000007941 */ /* 0x001fea0003800000 */
.L_x_12102:
        /* <DEDUP_REMOVED lines=21> */
.L_x_12089:
[----:B------:R-:W-:Y:S01]  /*3f50*/  BAR.SYNC.DEFER_BLOCKING 0x0 ;  /* 0x0000000000007b1d */ /* 0x000fe20000010000 */
[----:B------:R-:W-:Y:S01]  /*3f60*/  IADD3 R32, R61, -0x1, RZ ;  /* 0xffffffff3d207810 */ /* 0x000fe20007ffe0ff */
[----:B------:R-:W-:Y:S01]  /*3f70*/  IMAD R2, R56, c[0x0][0x2d8], RZ ;  /* 0x0000b60038027a24 */ /* 0x000fe200078e02ff */
[----:B------:R-:W-:Y:S01]  /*3f80*/  IADD3 R66, P1, R66, -0x400, RZ ;  /* 0xfffffc0042427810 */ /* 0x000fe20007f3e0ff */
[----:B------:R-:W-:Y:S01]  /*3f90*/  IMAD R22, R56, c[0x0][0x2f8], RZ ;  /* 0x0000be0038167a24 */ /* 0x000fe200078e02ff */
[----:B------:R-:W-:Y:S01]  /*3fa0*/  SHF.L.U32 R20, R32, 0x8, RZ ;  /* 0x0000000820147819 */ /* 0x000fe200000006ff */
[----:B------:R-:W-:Y:S01]  /*3fb0*/  IMAD R23, R55, c[0x0][0x2dc], R2 ;  /* 0x0000b70037177a24 */ /* 0x000fe200078e0202 */
[----:B------:R-:W-:-:S02]  /*3fc0*/  IADD3 R64, P2, R64, -0x400, RZ ;  /* 0xfffffc0040407810 */ /* 0x000fc40007f5e0ff */
[--C-:B------:R-:W-:Y:S02]  /*3fd0*/  SHF.R.S32.HI R21, RZ, 0x1f, R20.reuse ;  /* 0x0000001fff157819 */ /* 0x100fe40000011414 */
[----:B------:R-:W-:Y:S02]  /*3fe0*/  IADD3 R62, P3, R62, -0x400, RZ ;  /* 0xfffffc003e3e7810 */ /* 0x000fe40007f7e0ff */
[----:B------:R-:W-:Y:S01]  /*3ff0*/  IADD3.X R67, R67, -0x1, RZ, P1, !PT ;  /* 0xffffffff43437810 */ /* 0x000fe20000ffe4ff */
[--C-:B------:R-:W-:Y:S01]  /*4000*/  IMAD.WIDE.U32 R2, R55, c[0x0][0x2d8], R20.reuse ;  /* 0x0000b60037027a25 */ /* 0x100fe200078e0014 */
[----:B------:R-:W-:Y:S02]  /*4010*/  IADD3.X R65, R65, -0x1, RZ, P2, !PT ;  /* 0xffffffff41417810 */ /* 0x000fe400017fe4ff */
[----:B------:R-:W-:Y:S01]  /*4020*/  IADD3.X R63, R63, -0x1, RZ, P3, !PT ;  /* 0xffffffff3f3f7810 */ /* 0x000fe20001ffe4ff */
[----:B------:R-:W-:Y:S01]  /*4030*/  IMAD.WIDE.U32 R20, R55, c[0x0][0x2f8], R20 ;  /* 0x0000be0037147a25 */ /* 0x000fe200078e0014 */
[----:B------:R-:W-:-:S03]  /*4040*/  IADD3 R3, R3, R23, RZ ;  /* 0x0000001703037210 */ /* 0x000fc60007ffe0ff */
[----:B------:R-:W-:Y:S01]  /*4050*/  IMAD R23, R55, c[0x0][0x2fc], R22 ;  /* 0x0000bf0037177a24 */ /* 0x000fe200078e0216 */
[----:B------:R0:W-:Y:S01]  /*4060*/  STS.128 [R69], R8 ;  /* 0x0000000845007388 */ /* 0x0001e20000000c00 */
[----:B------:R-:W-:-:S03]  /*4070*/  IMAD.WIDE.U32 R2, R0, c[0x0][0x2e0], R2 ;  /* 0x0000b80000027a25 */ /* 0x000fc600078e0002 */
[----:B------:R-:W-:Y:S01]  /*4080*/  IADD3 R21, R21, R23, RZ ;  /* 0x0000001715157210 */ /* 0x000fe20007ffe0ff */
[----:B------:R1:W-:Y:S01]  /*4090*/  STS.128 [R69+0x10], R4 ;  /* 0x0000100445007388 */ /* 0x0003e20000000c00 */
[----:B------:R-:W-:-:S06]  /*40a0*/  NOP ;  /* 0x0000000000007918 */ /* 0x000fcc0000000000 */
[----:B------:R-:W2:Y:S01]  /*40b0*/  LDS.128 R24, [R60.X16] ;  /* 0x000000003c187984 */ /* 0x000ea2000000cc00 */
[----:B------:R-:W-:-:S03]  /*40c0*/  FADD.FTZ R22, R59, R12 ;  /* 0x0000000c3b167221 */ /* 0x000fc60000010000 */
[----:B------:R-:W3:Y:S01]  /*40d0*/  LDS.128 R28, [R60.X16+0x200] ;  /* 0x000200003c1c7984 */ /* 0x000ee2000000cc00 */
[----:B0-----:R-:W-:-:S04]  /*40e0*/  IMAD R9, R53, c[0x0][0x2e0], RZ ;  /* 0x0000b80035097a24 */ /* 0x001fc800078e02ff */
[----:B------:R-:W-:Y:S01]  /*40f0*/  IMAD R9, R0, c[0x0][0x2e4], R9 ;  /* 0x0000b90000097a24 */ /* 0x000fe200078e0209 */
[----:B-1----:R-:W-:-:S04]  /*4100*/  LEA R4, P0, R2, c[0x0][0x330], 0x2 ;  /* 0x0000cc0002047a11 */ /* 0x002fc800078010ff */
[----:B------:R-:W-:-:S04]  /*4110*/  IADD3 R3, R3, R9, RZ ;  /* 0x0000000903037210 */ /* 0x000fc80007ffe0ff */
[----:B------:R-:W-:-:S05]  /*4120*/  LEA.HI.X R5, R2, c[0x0][0x334], R3, 0x2, P0 ;  /* 0x0000cd0002057a11 */ /* 0x000fca00000f1403 */
[----:B------:R-:W-:-:S05]  /*4130*/  IMAD.WIDE R2, R68, 0x10, R4 ;  /* 0x0000001044027825 */ /* 0x000fca00078e0204 */
[----:B--2---:R-:W-:Y:S04]  /*4140*/  STG.E.128 [R2.64], R24 ;  /* 0x0000001802007986 */ /* 0x004fe8000c101d06 */
[----:B---3--:R0:W-:Y:S04]  /*4150*/  STG.E.128 [R2.64+0x200], R28 ;  /* 0x0002001c02007986 */ /* 0x0081e8000c101d06 */
[----:B------:R-:W-:Y:S01]  /*4160*/  BAR.SYNC.DEFER_BLOCKING 0x0 ;  /* 0x0000000000007b1d */ /* 0x000fe20000010000 */
[----:B0-----:R-:W-:-:S04]  /*4170*/  IMAD R3, R53, c[0x0][0x300], RZ ;  /* 0x0000c00035037a24 */ /* 0x001fc800078e02ff */
[C---:B------:R-:W-:Y:S02]  /*4180*/  IMAD R23, R0.reuse, c[0x0][0x304], R3 ;  /* 0x0000c10000177a24 */ /* 0x040fe400078e0203 */
[----:B------:R-:W-:Y:S01]  /*4190*/  IMAD.WIDE.U32 R2, R0, c[0x0][0x300], R20 ;  /* 0x0000c00000027a25 */ /* 0x000fe200078e0014 */
[----:B------:R0:W-:Y:S04]  /*41a0*/  STS.128 [R69], R12 ;  /* 0x0000000c45007388 */ /* 0x0001e80000000c00 */
[----:B------:R-:W-:Y:S01]  /*41b0*/  IADD3 R3, R3, R23, RZ ;  /* 0x0000001703037210 */ /* 0x000fe20007ffe0ff */
[----:B------:R1:W-:Y:S01]  /*41c0*/  STS.128 [R69+0x10], R16 ;  /* 0x0000101045007388 */ /* 0x0003e20000000c00 */
[----:B------:R-:W-:-:S06]  /*41d0*/  NOP ;  /* 0x0000000000007918 */ /* 0x000fcc0000000000 */
[----:B------:R-:W2:Y:S04]  /*41e0*/  LDS.128 R8, [R60.X16] ;  /* 0x000000003c087984 */ /* 0x000ea8000000cc00 */
[----:B------:R-:W3:Y:S01]  /*41f0*/  LDS.128 R4, [R60.X16+0x200] ;  /* 0x000200003c047984 */ /* 0x000ee2000000cc00 */
[----:B0-----:R-:W-:Y:S01]  /*4200*/  FADD.FTZ R13, R22, R13 ;  /* 0x0000000d160d7221 */ /* 0x001fe20000010000 */
[----:B------:R-:W-:-:S03]  /*4210*/  LEA R12, P0, R2, c[0x0][0x340], 0x2 ;  /* 0x0000d000020c7a11 */ /* 0x000fc600078010ff */
[----:B------:R-:W-:Y:S01]  /*4220*/  FADD.FTZ R14, R13, R14 ;  /* 0x0000000e0d0e7221 */ /* 0x000fe20000010000 */
[----:B------:R-:W-:Y:S02]  /*4230*/  LEA.HI.X R13, R2, c[0x0][0x344], R3, 0x2, P0 ;  /* 0x0000d100020d7a11 */ /* 0x000fe400000f1403 */
[----:B------:R-:W-:Y:S01]  /*4240*/  ISETP.GT.AND P0, PT, R61, 0x1, PT ;  /* 0x000000013d00780c */ /* 0x000fe20003f04270 */
[----:B------:R-:W-:Y:S01]  /*4250*/  FADD.FTZ R15, R14, R15 ;  /* 0x0000000f0e0f7221 */ /* 0x000fe20000010000 */
[----:B------:R-:W-:Y:S01]  /*4260*/  MOV R61, R32 ;  /* 0x00000020003d7202 */ /* 0x000fe20000000f00 */
[----:B------:R-:W-:-:S04]  /*4270*/  IMAD.WIDE R2, R68, 0x10, R12 ;  /* 0x0000001044027825 */ /* 0x000fc800078e020c */
[----:B-1----:R-:W-:-:S04]  /*4280*/  FADD.FTZ R16, R15, R16 ;  /* 0x000000100f107221 */ /* 0x002fc80000010000 */
[----:B------:R-:W-:-:S04]  /*4290*/  FADD.FTZ R17, R16, R17 ;  /* 0x0000001110117221 */ /* 0x000fc80000010000 */
[----:B------:R-:W-:-:S04]  /*42a0*/  FADD.FTZ R18, R17, R18 ;  /* 0x0000001211127221 */ /* 0x000fc80000010000 */
[----:B------:R-:W-:Y:S01]  /*42b0*/  FADD.FTZ R59, R18, R19 ;  /* 0x00000013123b7221 */ /* 0x000fe20000010000 */
[----:B--2---:R0:W-:Y:S04]  /*42c0*/  STG.E.128 [R2.64], R8 ;  /* 0x0000000802007986 */ /* 0x0041e8000c101d06 */
[----:B---3--:R0:W-:Y:S01]  /*42d0*/  STG.E.128 [R2.64+0x200], R4 ;  /* 0x0002000402007986 */ /* 0x0081e2000c101d06 */
[----:B------:R-:W-:Y:S01]  /*42e0*/  @!P0 CALL.REL.NOINC `(.L_x_12088) ;  /* 0x0000001000008944 */ /* 0x000fe20003c00000 */
[----:B------:R-:W-:Y:S05]  /*42f0*/  BRA `(.L_x_12105) ;  /* 0xffffc25000007947 */ /* 0x000fea000383ffff */
.L_x_12088:
[----:B------:R-:W-:Y:S02]  /*4300*/  ISETP.NE.U32.AND P0, PT, RZ, c[0x0][0x328], PT ;  /* 0x0000ca00ff007a0c */ /* 0x000fe40003f05070 */
[----:B------:R-:W-:Y:S02]  /*4310*/  ISETP.NE.U32.AND P2, PT, RZ, c[0x0][0x348], PT ;  /* 0x0000d200ff007a0c */ /* 0x000fe40003f45070 */
[----:B------:R-:W-:-:S02]  /*4320*/  ISETP.NE.AND.EX P1, PT, RZ, c[0x0][0x32c], PT, P0 ;  /* 0x0000cb00ff007a0c */ /* 0x000fc40003f25300 */
        /* <DEDUP_REMOVED lines=21> */
.L_x_12107:
[----:B0-----:R-:W-:Y:S05]  /*4480*/  BSYNC B0 ;  /* 0x0000000000007941 */ /* 0x001fea0003800000 */
.L_x_12106:
        /* <DEDUP_REMOVED lines=23> */
.L_x_12109:
[----:B------:R-:W1:Y:S02]  /*4600*/  S2R R21, SR_TID.X ;  /* 0x0000000000157919 */ /* 0x000e640000002100 */
.L_x_12110:
[----:B0-----:R-:W-:Y:S05]  /*4610*/  BSYNC B0 ;  /* 0x0000000000007941 */ /* 0x001fea0003800000 */
.L_x_12108:
        /* <DEDUP_REMOVED lines=22> */
.L_x_12111:
        /* <DEDUP_REMOVED lines=64> */
.L_x_12112:
        /* <DEDUP_REMOVED lines=16> */
.L_x_14739:


//--------------------- .text._Z25selective_scan_bwd_kernelI32Selective_Scan_bwd_kernel_traitsILi32ELi8ELb1ELb0ELb0ELb0ELb1EfN3c107complexIfEEEEv12SSMParamsBwd --------------------------
	.section	.text._Z25selective_scan_bwd_kernelI32Selective_Scan_bwd_kernel_traitsILi32ELi8ELb1ELb0ELb0ELb0ELb1EfN3c107complexIfEEEEv12SSMParamsBwd,"ax",@progbits
	.sectioninfo	@"SHI_REGISTERS=152"
	.align	128
        .global         _Z25selective_scan_bwd_kernelI32Selective_Scan_bwd_kernel_traitsILi32ELi8ELb1ELb0ELb0ELb0ELb1EfN3c107complexIfEEEEv12SSMParamsBwd
        .type           _Z25selective_scan_bwd_kernelI32Selective_Scan_bwd_kernel_traitsILi32ELi8ELb1ELb0ELb0ELb0ELb1EfN3c107complexIfEEEEv12SSMParamsBwd,@function
        .size           _Z25selective_scan_bwd_kernelI32Selective_Scan_bwd_kernel_traitsILi32ELi8ELb1ELb0ELb0ELb0ELb1EfN3c107complexIfEEEEv12SSMParamsBwd,(.L_x_14740 - _Z25selective_scan_bwd_kernelI32Selective_Scan_bwd_kernel_traitsILi32ELi8ELb1ELb0ELb0ELb0ELb1EfN3c107complexIfEEEEv12SSMParamsBwd)
        .other          _Z25selective_scan_bwd_kernelI32Selective_Scan_bwd_kernel_traitsILi32ELi8ELb1ELb0ELb0ELb0ELb1EfN3c107complexIfEEEEv12SSMParamsBwd,@"STO_CUDA_ENTRY STV_DEFAULT"
_Z25selective_scan_bwd_kernelI32Selective_Scan_bwd_kernel_traitsILi32ELi8ELb1ELb0ELb0ELb0ELb1EfN3c107complexIfEEEEv12SSMParamsBwd:
.text._Z25selective_scan_bwd_kernelI32Selective_Scan_bwd_kernel_traitsILi32ELi8ELb1ELb0ELb0ELb0ELb1EfN3c107complexIfEEEEv12SSMParamsBwd:
        /* <DEDUP_REMOVED lines=85> */
.L_x_12131:
[----:B------:R-:W-:Y:S01]  /*0550*/  BAR.SYNC.DEFER_BLOCKING 0x0 ;  /* 0x0000000000007b1d */ /* 0x000fe20000010000 */
[----:B0-----:R-:W-:-:S05]  /*0560*/  IMAD.WIDE R2, R62, 0x10, R56 ;  /* 0x000000103e027825 */ /* 0x001fca00078e0238 */
[----:B------:R-:W2:Y:S04]  /*0570*/  LDG.E.128 R16, [R2.64] ;  /* 0x0000000602107981 */ /* 0x000ea8000c1e1d00 */
[----:B------:R-:W3:Y:S01]  /*0580*/  LDG.E.128 R20, [R2.64+0x200] ;  /* 0x0002000602147981 */ /* 0x000ee2000c1e1d00 */
[----:B------:R-:W-:Y:S01]  /*0590*/  SHF.L.U32 R63, R54, 0x5, RZ ;  /* 0x00000005363f7819 */ /* 0x000fe200000006ff */
[----:B------:R-:W-:Y:S02]  /*05a0*/  IMAD.WIDE R12, R62, 0x10, R58 ;  /* 0x000000103e0c7825 */ /* 0x000fe400078e023a */
[----:B--2---:R-:W-:Y:S04]  /*05b0*/  STS.128 [R54.X16], R16 ;  /* 0x0000001036007388 */ /* 0x004fe8000000cc00 */
        /* <DEDUP_REMOVED lines=9> */
[----:B---3--:R2:W-:Y:S01]  /*0650*/  STS.128 [R54.X16+0x200], R64 ;  /* 0x0002004036007388 */ /* 0x0085e2000000cc00 */
[----:B------:R-:W-:-:S06]  /*0660*/  NOP ;  /* 0x0000000000007918 */ /* 0x000fcc0000000000 */
[----:B------:R-:W-:Y:S04]  /*0670*/  LDS.128 R32, [R63] ;  /* 0x000000003f207984 */ /* 0x000fe80000000c00 */
[----:B------:R-:W-:Y:S04]  /*0680*/  LDS.128 R28, [R63+0x10] ;  /* 0x000010003f1c7984 */ /* 0x000fe80000000c00 */
[----:B------:R-:W-:Y:S06]  /*0690*/  BAR.SYNC.DEFER_BLOCKING 0x0 ;  /* 0x0000000000007b1d */ /* 0x000fec0000010000 */
[----:B0-----:R-:W3:Y:S04]  /*06a0*/  LDG.E.128 R20, [R14.64] ;  /* 0x000000060e147981 */ /* 0x001ee8000c1e1d00 */
[----:B------:R-:W4:Y:S01]  /*06b0*/  LDG.E.128 R68, [R14.64+0x200] ;  /* 0x000200060e447981 */ /* 0x000f22000c1e1d00 */
        /* <DEDUP_REMOVED lines=13> */
[----:B---3--:R0:W-:Y:S04]  /*0790*/  STS.128 [R54.X16], R20 ;  /* 0x0000001436007388 */ /* 0x0081e8000000cc00 */
[----:B----4-:R1:W-:Y:S01]  /*07a0*/  STS.128 [R54.X16+0x200], R68 ;  /* 0x0002004436007388 */ /* 0x0103e2000000cc00 */
[----:B------:R-:W-:-:S06]  /*07b0*/  NOP ;  /* 0x0000000000007918 */ /* 0x000fcc0000000000 */
[----:B------:R-:W-:Y:S04]  /*07c0*/  LDS.128 R12, [R63] ;  /* 0x000000003f0c7984 */ /* 0x000fe80000000c00 */
[----:B------:R-:W-:Y:S04]  /*07d0*/  LDS.128 R16, [R63+0x10] ;  /* 0x000010003f107984 */ /* 0x000fe80000000c00 */
[----:B------:R-:W-:Y:S06]  /*07e0*/  BAR.SYNC.DEFER_BLOCKING 0x0 ;  /* 0x0000000000007b1d */ /* 0x000fec0000010000 */
[----:B--2---:R-:W2:Y:S04]  /*07f0*/  LDG.E.128 R64, [R24.64] ;  /* 0x0000000618407981 */ /* 0x004ea8000c1e1d00 */
[----:B------:R-:W3:Y:S01]  /*0800*/  LDG.E.128 R72, [R24.64+0x200] ;  /* 0x0002000618487981 */ /* 0x000ee2000c1e1d00 */
[----:B------:R-:W-:-:S02]  /*0810*/  IMAD R26, R50, c[0x0][0x200], RZ ;  /* 0x00008000321a7a24 */ /* 0x000fc400078e02ff */
[----:B0-----:R-:W-:Y:S02]  /*0820*/  IMAD R21, R47, c[0x0][0x208], RZ ;  /* 0x000082002f157a24 */ /* 0x001fe400078e02ff */
[C---:B------:R-:W-:Y:S02]  /*0830*/  IMAD R43, R49.reuse, c[0x0][0x204], R26 ;  /* 0x00008100312b7a24 */ /* 0x040fe400078e021a */
[----:B------:R-:W-:-:S04]  /*0840*/  IMAD.WIDE.U32 R26, R49, c[0x0][0x200], R2 ;  /* 0x00008000311a7a25 */ /* 0x000fc800078e0002 */
[----:B------:R-:W-:Y:S01]  /*0850*/  IMAD R23, R0, c[0x0][0x20c], R21 ;  /* 0x0000830000177a24 */ /* 0x000fe200078e0215 */
[----:B------:R-:W-:-:S05]  /*0860*/  IADD3 R27, R27, R43, RZ ;  /* 0x0000002b1b1b7210 */ /* 0x000fca0007ffe0ff */
[----:B------:R-:W-:-:S05]  /*0870*/  IMAD.WIDE.U32 R20, R0, c[0x0][0x208], R26 ;  /* 0x0000820000147a25 */ /* 0x000fca00078e001a */
[----:B------:R-:W-:Y:S02]  /*0880*/  IADD3 R21, R21, R23, RZ ;  /* 0x0000001715157210 */ /* 0x000fe40007ffe0ff */
[----:B------:R-:W-:-:S04]  /*0890*/  LEA R42, P0, R20, c[0x0][0x258], 0x2 ;  /* 0x00009600142a7a11 */ /* 0x000fc800078010ff */
[----:B------:R-:W-:-:S05]  /*08a0*/  LEA.HI.X R43, R20, c[0x0][0x25c], R21, 0x2, P0 ;  /* 0x00009700142b7a11 */ /* 0x000fca00000f1415 */
[----:B------:R-:W-:Y:S01]  /*08b0*/  IMAD.WIDE R42, R62, 0x10, R42 ;  /* 0x000000103e2a7825 */ /* 0x000fe200078e022a */
[----:B--2---:R-:W-:Y:S04]  /*08c0*/  STS.128 [R54.X16], R64 ;  /* 0x0000004036007388 */ /* 0x004fe8000000cc00 */
[----:B---3--:R-:W-:Y:S01]  /*08d0*/  STS.128 [R54.X16+0x200], R72 ;  /* 0x0002004836007388 */ /* 0x008fe2000000cc00 */
[----:B------:R-:W-:-:S06]  /*08e0*/  NOP ;  /* 0x0000000000007918 */ /* 0x000fcc0000000000 */
[----:B------:R-:W0:Y:S04]  /*08f0*/  LDS.128 R76, [R63] ;  /* 0x000000003f4c7984 */ /* 0x000e280000000c00 */
[----:B------:R-:W2:Y:S04]  /*0900*/  LDS.128 R20, [R63+0x10] ;  /* 0x000010003f147984 */ /* 0x000ea80000000c00 */
[----:B------:R-:W-:Y:S06]  /*0910*/  BAR.SYNC.DEFER_BLOCKING 0x0 ;  /* 0x0000000000007b1d */ /* 0x000fec0000010000 */
[----:B------:R3:W4:Y:S04]  /*0920*/  LDG.E.128 R24, [R42.64] ;  /* 0x000000062a187981 */ /* 0x000728000c1e1d00 */
[----:B-1----:R3:W4:Y:S01]  /*0930*/  LDG.E.128 R68, [R42.64+0x200] ;  /* 0x000200062a447981 */ /* 0x002722000c1e1d00 */
[----:B0-----:R-:W-:-:S02]  /*0940*/  FMUL.FTZ R64, R78, -1.4426950216293334961 ;  /* 0xbfb8aa3b4e407820 */ /* 0x001fc40000410000 */
[----:B------:R-:W-:Y:S02]  /*0950*/  FMUL.FTZ R45, R77, -1.4426950216293334961 ;  /* 0xbfb8aa3b4d2d7820 */ /* 0x000fe40000410000 */
[----:B------:R-:W-:Y:S02]  /*0960*/  FMUL.FTZ R65, R79, -1.4426950216293334961 ;  /* 0xbfb8aa3b4f417820 */ /* 0x000fe40000410000 */
[----:B------:R-:W0:Y:S01]  /*0970*/  MUFU.EX2 R64, R64 ;  /* 0x0000004000407308 */ /* 0x000e220000000800 */
[----:B--2---:R-:W-:Y:S02]  /*0980*/  FMUL.FTZ R66, R20, -1.4426950216293334961 ;  /* 0xbfb8aa3b14427820 */ /* 0x004fe40000410000 */
[----:B------:R-:W-:Y:S02]  /*0990*/  FMUL.FTZ R67, R22, -1.4426950216293334961 ;  /* 0xbfb8aa3b16437820 */ /* 0x000fe40000410000 */
[----:B------:R-:W-:Y:S02]  /*09a0*/  FMUL.FTZ R44, R76, -1.4426950216293334961 ;  /* 0xbfb8aa3b4c2c7820 */ /* 0x000fe40000410000 */
[----:B---3--:R-:W-:Y:S01]  /*09b0*/  FMUL.FTZ R43, R21, -1.4426950216293334961 ;  /* 0xbfb8aa3b152b7820 */ /* 0x008fe20000410000 */
[----:B------:R-:W1:Y:S01]  /*09c0*/  MUFU.EX2 R45, R45 ;  /* 0x0000002d002d7308 */ /* 0x000e620000000800 */
[----:B------:R-:W-:-:S07]  /*09d0*/  FMUL.FTZ R75, R23, -1.4426950216293334961 ;  /* 0xbfb8aa3b174b7820 */ /* 0x000fce0000410000 */
[----:B------:R-:W2:Y:S01]  /*09e0*/  MUFU.EX2 R72, R65 ;  /* 0x0000004100487308 */ /* 0x000ea20000000800 */
[----:B0-----:R-:W-:-:S07]  /*09f0*/  FADD.FTZ R42, R64, 1 ;  /* 0x3f800000402a7421 */ /* 0x001fce0000010000 */
[----:B------:R-:W0:Y:S01]  /*0a00*/  MUFU.EX2 R73, R66 ;  /* 0x0000004200497308 */ /* 0x000e220000000800 */
[----:B-1----:R-:W-:-:S07]  /*0a10*/  FADD.FTZ R45, R45, 1 ;  /* 0x3f8000002d2d7421 */ /* 0x002fce0000010000 */
[----:B------:R-:W1:Y:S01]  /*0a20*/  MUFU.EX2 R74, R67 ;  /* 0x00000043004a7308 */ /* 0x000e620000000800 */
[----:B--2---:R-:W-:-:S07]  /*0a30*/  FADD.FTZ R72, R72, 1 ;  /* 0x3f80000048487421 */ /* 0x004fce0000010000 */
[----:B------:R-:W2:Y:S01]  /*0a40*/  MUFU.EX2 R44, R44 ;  /* 0x0000002c002c7308 */ /* 0x000ea20000000800 */
[----:B0-----:R-:W-:-:S07]  /*0a50*/  FADD.FTZ R73, R73, 1 ;  /* 0x3f80000049497421 */ /* 0x001fce0000010000 */
[----:B------:R-:W-:Y:S01]  /*0a60*/  MUFU.EX2 R43, R43 ;  /* 0x0000002b002b7308 */ /* 0x000fe20000000800 */
[----:B-1----:R-:W-:-:S07]  /*0a70*/  FADD.FTZ R74, R74, 1 ;  /* 0x3f8000004a4a7421 */ /* 0x002fce0000010000 */
[----:B------:R-:W0:Y:S01]  /*0a80*/  MUFU.EX2 R75, R75 ;  /* 0x0000004b004b7308 */ /* 0x000e220000000800 */
[----:B--2---:R-:W-:-:S07]  /*0a90*/  FADD.FTZ R44, R44, 1 ;  /* 0x3f8000002c2c7421 */ /* 0x004fce0000010000 */
[----:B------:R-:W1:Y:S08]  /*0aa0*/  MUFU.RCP R88, R45 ;  /* 0x0000002d00587308 */ /* 0x000e700000001000 */
[----:B------:R1:W2:Y:S01]  /*0ab0*/  MUFU.RCP R91, R42 ;  /* 0x0000002a005b7308 */ /* 0x0002a20000001000 */
[----:B0-----:R-:W-:-:S07]  /*0ac0*/  FADD.FTZ R75, R75, 1 ;  /* 0x3f8000004b4b7421 */ /* 0x001fce0000010000 */
[----:B------:R-:W-:Y:S01]  /*0ad0*/  MUFU.RCP R90, R72 ;  /* 0x00000048005a7308 */ /* 0x000fe20000001000 */
[----:B-1----:R-:W-:-:S07]  /*0ae0*/  FADD.FTZ R42, -R88, 1 ;  /* 0x3f800000582a7421 */ /* 0x002fce0000010100 */
[----:B------:R0:W1:Y:S01]  /*0af0*/  MUFU.RCP R89, R44 ;  /* 0x0000002c00597308 */ /* 0x0000620000001000 */
[----:B--2---:R-:W-:-:S07]  /*0b00*/  FADD.FTZ R45, -R91, 1 ;  /* 0x3f8000005b2d7421 */ /* 0x004fce0000010100 */
[----:B------:R-:W-:Y:S01]  /*0b10*/  MUFU.RCP R95, R74 ;  /* 0x0000004a005f7308 */ /* 0x000fe20000001000 */
[----:B0-----:R-:W-:-:S07]  /*0b20*/  FADD.FTZ R44, R43, 1 ;  /* 0x3f8000002b2c7421 */ /* 0x001fce0000010000 */
[----:B------:R0:W2:Y:S01]  /*0b30*/  MUFU.RCP R92, R44 ;  /* 0x0000002c005c7308 */ /* 0x0000a20000001000 */
[----:B-1----:R-:W-:-:S04]  /*0b40*/  FADD.FTZ R43, -R89, 1 ;  /* 0x3f800000592b7421 */ /* 0x002fc80000010100 */
[----:B------:R-:W-:-:S03]  /*0b50*/  FFMA.FTZ R43, R76, R43, 1 ;  /* 0x3f8000004c2b7423 */ /* 0x000fc6000001002b */
[----:B------:R-:W1:Y:S01]  /*0b60*/  MUFU.RCP R94, R75 ;  /* 0x0000004b005e7308 */ /* 0x000e620000001000 */
[----:B0-----:R-:W-:-:S07]  /*0b70*/  FFMA.FTZ R44, R77, R42, 1 ;  /* 0x3f8000004d2c7423 */ /* 0x001fce000001002a */
[----:B------:R-:W0:Y:S01]  /*0b80*/  MUFU.RCP R93, R73 ;  /* 0x00000049005d7308 */ /* 0x000e220000001000 */
[----:B----4-:R-:W-:Y:S04]  /*0b90*/  STS.128 [R54.X16], R24 ;  /* 0x0000001836007388 */ /* 0x010fe8000000cc00 */
[----:B------:R3:W-:Y:S01]  /*0ba0*/  STS.128 [R54.X16+0x200], R68 ;  /* 0x0002004436007388 */ /* 0x0007e2000000cc00 */
[----:B------:R-:W-:-:S06]  /*0bb0*/  NOP ;  /* 0x0000000000007918 */ /* 0x000fcc0000000000 */
[----:B------:R-:W4:Y:S04]  /*0bc0*/  LDS.128 R64, [R63] ;  /* 0x000000003f407984 */ /* 0x000f280000000c00 */
[----:B------:R-:W0:Y:S01]  /*0bd0*/  LDS.128 R24, [R63+0x10] ;  /* 0x000010003f187984 */ /* 0x000e220000000c00 */
[----:B---3--:R-:W-:Y:S02]  /*0be0*/  FADD.FTZ R68, -R90, 1 ;  /* 0x3f8000005a447421 */ /* 0x008fe40000010100 */
[----:B------:R-:W-:Y:S02]  /*0bf0*/  FFMA.FTZ R69, R78, R45, 1 ;  /* 0x3f8000004e457423 */ /* 0x000fe4000001002d */
[----:B------:R-:W-:Y:S02]  /*0c00*/  FFMA.FTZ R70, R79, R68, 1 ;  /* 0x3f8000004f467423 */ /* 0x000fe40000010044 */
[----:B----4-:R-:W-:-:S02]  /*0c10*/  FMUL.FTZ R42, R12, R64 ;  /* 0x000000400c2a7220 */ /* 0x010fc40000410000 */
        /* <DEDUP_REMOVED lines=10> */
[----:B--2---:R-:W-:Y:S02]  /*0cc0*/  FADD.FTZ R42, -R92, 1 ;  /* 0x3f8000005c2a7421 */ /* 0x004fe40000010100 */
[----:B------:R-:W-:-:S02]  /*0cd0*/  FADD.FTZ R45, -R95, 1 ;  /* 0x3f8000005f2d7421 */ /* 0x000fc40000010100 */
[----:B-1----:R-:W-:Y:S02]  /*0ce0*/  FADD.FTZ R68, -R94, 1 ;  /* 0x3f8000005e447421 */ /* 0x002fe40000010100 */
[----:B------:R-:W-:Y:S01]  /*0cf0*/  FMUL.FTZ R83, R71, R70 ;  /* 0x0000004647537220 */ /* 0x000fe20000410000 */
[----:B------:R-:W-:Y:S01]  /*0d00*/  BAR.SYNC.DEFER_BLOCKING 0x0 ;  /* 0x0000000000007b1d */ /* 0x000fe20000010000 */
[----:B------:R-:W-:Y:S02]  /*0d10*/  FFMA.FTZ R44, R21, R42, 1 ;  /* 0x3f800000152c7423 */ /* 0x000fe4000001002a */
[----:B------:R-:W-:Y:S02]  /*0d20*/  FFMA.FTZ R69, R22, R45, 1 ;  /* 0x3f80000016457423 */ /* 0x000fe4000001002d */
[----:B------:R-:W-:Y:S02]  /*0d30*/  FFMA.FTZ R70, R23, R68, 1 ;  /* 0x3f80000017467423 */ /* 0x000fe40000010044 */
[----:B0-----:R-:W-:-:S02]  /*0d40*/  FADD.FTZ R43, -R93, 1 ;  /* 0x3f8000005d2b7421 */ /* 0x001fc40000010100 */
[----:B------:R-:W-:Y:S02]  /*0d50*/  FMUL.FTZ R42, R16, R24 ;  /* 0x00000018102a7220 */ /* 0x000fe40000410000 */
[----:B------:R-:W-:Y:S02]  /*0d60*/  FMUL.FTZ R45, R17, R25 ;  /* 0x00000019112d7220 */ /* 0x000fe40000410000 */
[----:B------:R-:W-:Y:S02]  /*0d70*/  FMUL.FTZ R68, R18, R26 ;  /* 0x0000001a12447220 */ /* 0x000fe40000410000 */
[----:B------:R-:W-:Y:S02]  /*0d80*/  FMUL.FTZ R71, R19, R27 ;  /* 0x0000001b13477220 */ /* 0x000fe40000410000 */
[----:B------:R-:W-:Y:S02]  /*0d90*/  FFMA.FTZ R43, R20, R43, 1 ;  /* 0x3f800000142b7423 */ /* 0x000fe4000001002b */
[----:B------:R-:W-:-:S02]  /*0da0*/  FMUL.FTZ R42, R93, R42 ;  /* 0x0000002a5d2a7220 */ /* 0x000fc40000410000 */
[----:B------:R-:W-:Y:S02]  /*0db0*/  FMUL.FTZ R45, R92, R45 ;  /* 0x0000002d5c2d7220 */ /* 0x000fe40000410000 */
[----:B------:R-:W-:Y:S01]  /*0dc0*/  FMUL.FTZ R68, R95, R68 ;  /* 0x000000445f447220 */ /* 0x000fe20000410000 */
[----:B------:R0:W-:Y:S01]  /*0dd0*/  STS.128 [R63], R80 ;  /* 0x000000503f007388 */ /* 0x0001e20000000c00 */
[----:B------:R-:W-:Y:S02]  /*0de0*/  FMUL.FTZ R71, R94, R71 ;  /* 0x000000475e477220 */ /* 0x000fe40000410000 */
[----:B------:R-:W-:Y:S02]  /*0df0*/  FMUL.FTZ R84, R42, R43 ;  /* 0x0000002b2a547220 */ /* 0x000fe40000410000 */
[----:B------:R-:W-:Y:S02]  /*0e00*/  FMUL.FTZ R85, R45, R44 ;  /* 0x0000002c2d557220 */ /* 0x000fe40000410000 */
[----:B------:R-:W-:-:S02]  /*0e10*/  FMUL.FTZ R86, R68, R69 ;  /* 0x0000004544567220 */ /* 0x000fc40000410000 */
[----:B------:R-:W-:Y:S02]  /*0e20*/  FMUL.FTZ R87, R71, R70 ;  /* 0x0000004647577220 */ /* 0x000fe40000410000 */
[----:B------:R-:W-:Y:S02]  /*0e30*/  IMAD R42, R50, c[0x0][0x2e8], RZ ;  /* 0x0000ba00322a7a24 */ /* 0x000fe400078e02ff */
[----:B------:R-:W-:Y:S01]  /*0e40*/  FMUL.FTZ R89, R76, R89 ;  /* 0x000000594c597220 */ /* 0x000fe20000410000 */
[----:B------:R-:W-:Y:S01]  /*0e50*/  STS.128 [R63+0x10], R84 ;  /* 0x000010543f007388 */ /* 0x000fe20000000c00 */
[----:B------:R-:W-:-:S06]  /*0e60*/  NOP ;  /* 0x0000000000007918 */ /* 0x000fcc0000000000 */
[----:B------:R-:W1:Y:S01]  /*0e70*/  LDS.128 R68, [R54.X16] ;  /* 0x0000000036447984 */ /* 0x000e62000000cc00 */
[C---:B------:R-:W-:Y:S01]  /*0e80*/  IMAD R45, R49.reuse, c[0x0][0x2ec], R42 ;  /* 0x0000bb00312d7a24 */ /* 0x040fe200078e022a */
[----:B0-----:R-:W-:Y:S01]  /*0e90*/  MOV R80, c[0x0][0x16c] ;  /* 0x00005b0000507a02 */ /* 0x001fe20000000f00 */
[----:B------:R-:W-:Y:S01]  /*0ea0*/  IMAD.WIDE.U32 R42, R49, c[0x0][0x2e8], R2 ;  /* 0x0000ba00312a7a25 */ /* 0x000fe200078e0002 */
[----:B------:R-:W0:Y:S02]  /*0eb0*/  LDS.128 R72, [R54.X16+0x200] ;  /* 0x0002000036487984 */ /* 0x000e24000000cc00 */
[----:B------:R-:W-:Y:S01]  /*0ec0*/  ISETP.GE.AND P1, PT, R80, 0x1, PT ;  /* 0x000000015000780c */ /* 0x000fe20003f26270 */
[----:B------:R-:W-:Y:S01]  /*0ed0*/  FMUL.FTZ R88, R77, R88 ;  /* 0x000000584d587220 */ /* 0x000fe20000410000 */
[----:B------:R-:W-:Y:S01]  /*0ee0*/  IADD3 R43, R43, R45, RZ ;  /* 0x0000002d2b2b7210 */ /* 0x000fe20007ffe0ff */
[----:B------:R-:W-:Y:S02]  /*0ef0*/  IMAD R45, R47, c[0x0][0x2f0], RZ ;  /* 0x0000bc002f2d7a24 */ /* 0x000fe400078e02ff */
[----:B------:R-:W-:-:S02]  /*0f00*/  FMUL.FTZ R90, R79, R90 ;  /* 0x0000005a4f5a7220 */ /* 0x000fc40000410000 */
[C---:B------:R-:W-:Y:S02]  /*0f10*/  IMAD R45, R0.reuse, c[0x0][0x2f4], R45 ;  /* 0x0000bd00002d7a24 */ /* 0x040fe400078e022d */
[----:B------:R-:W-:-:S04]  /*0f20*/  IMAD.WIDE.U32 R42, R0, c[0x0][0x2f0], R42 ;  /* 0x0000bc00002a7a25 */ /* 0x000fc800078e002a */
[----:B------:R-:W-:Y:S01]  /*0f30*/  FMUL.FTZ R79, R12, R89 ;  /* 0x000000590c4f7220 */ /* 0x000fe20000410000 */
[----:B------:R-:W-:Y:S01]  /*0f40*/  IADD3 R43, R43, R45, RZ ;  /* 0x0000002d2b2b7210 */ /* 0x000fe20007ffe0ff */
[----:B------:R-:W-:Y:S01]  /*0f50*/  FMUL.FTZ R81, R13, R88 ;  /* 0x000000580d517220 */ /* 0x000fe20000410000 */
[----:B------:R-:W-:Y:S01]  /*0f60*/  LEA R44, P0, R42, c[0x0][0x338], 0x2 ;  /* 0x0000ce002a2c7a11 */ /* 0x000fe200078010ff */
[----:B------:R-:W-:Y:S02]  /*0f70*/  FMUL.FTZ R91, R78, R91 ;  /* 0x0000005b4e5b7220 */ /* 0x000fe40000410000 */
[----:B------:R-:W-:Y:S01]  /*0f80*/  FMUL.FTZ R97, R15, R90 ;  /* 0x0000005a0f617220 */ /* 0x000fe20000410000 */
[----:B------:R-:W-:Y:S01]  /*0f90*/  LEA.HI.X R45, R42, c[0x0][0x33c], R43, 0x2, P0 ;  /* 0x0000cf002a2d7a11 */ /* 0x000fe200000f142b */
[----:B------:R-:W-:Y:S01]  /*0fa0*/  FMUL.FTZ R43, R14, R91 ;  /* 0x0000005b0e2b7220 */ /* 0x000fe20000410000 */
[----:B------:R-:W-:Y:S01]  /*0fb0*/  ISETP.NE.U32.AND P0, PT, RZ, c[0x0][0x270], PT ;  /* 0x00009c00ff007a0c */ /* 0x000fe20003f05070 */
[----:B------:R-:W-:-:S02]  /*0fc0*/  FMUL.FTZ R92, R21, R92 ;  /* 0x0000005c155c7220 */ /* 0x000fc40000410000 */
[----:B------:R-:W-:Y:S01]  /*0fd0*/  IMAD.WIDE R12, R62, 0x10, R44 ;  /* 0x000000103e0c7825 */ /* 0x000fe200078e022c */
[----:B------:R-:W-:-:S03]  /*0fe0*/  ISETP.NE.AND.EX P0, PT, RZ, c[0x0][0x274], PT, P0 ;  /* 0x00009d00ff007a0c */ /* 0x000fc60003f05300 */
[----:B------:R-:W-:Y:S02]  /*0ff0*/  FMUL.FTZ R15, R20, R93 ;  /* 0x0000005d140f7220 */ /* 0x000fe40000410000 */
[----:B------:R-:W-:Y:S02]  /*1000*/  FMUL.FTZ R21, R22, R95 ;  /* 0x0000005f16157220 */ /* 0x000fe40000410000 */
[----:B------:R-:W-:Y:S01]  /*1010*/  FMUL.FTZ R94, R23, R94 ;  /* 0x0000005e175e7220 */ /* 0x000fe20000410000 */
[----:B-1----:R1:W-:Y:S01]  /*1020*/  STG.E.128 [R12.64], R68 ;  /* 0x000000440c007986 */ /* 0x0023e2000c101d06 */
[----:B------:R-:W-:Y:S02]  /*1030*/  FFMA.FTZ R14, R4, R79, R51 ;  /* 0x0000004f040e7223 */ /* 0x000fe40000010033 */
[----:B------:R-:W-:Y:S01]  /*1040*/  FMUL.FTZ R45, R16, R15 ;  /* 0x0000000f102d7220 */ /* 0x000fe20000410000 */
[----:B0-----:R1:W-:Y:S01]  /*1050*/  STG.E.128 [R12.64+0x200], R72 ;  /* 0x000200480c007986 */ /* 0x0013e2000c101d06 */
[----:B------:R-:W-:-:S02]  /*1060*/  FMUL.FTZ R95, R17, R92 ;  /* 0x0000005c115f7220 */ /* 0x000fc40000410000 */
[----:B------:R-:W-:Y:S02]  /*1070*/  FMUL.FTZ R83, R18, R21 ;  /* 0x0000001512537220 */ /* 0x000fe40000410000 */
[----:B------:R-:W-:Y:S02]  /*1080*/  FMUL.FTZ R93, R19, R94 ;  /* 0x0000005e135d7220 */ /* 0x000fe40000410000 */
[----:B------:R-:W-:Y:S01]  /*1090*/  FFMA.FTZ R42, R5, R81, R14 ;  /* 0x00000051052a7223 */ /* 0x000fe2000001000e */
[----:B------:R-:W-:Y:S05]  /*10a0*/  @!P0 BRA `(.L_x_12114) ;  /* 0x000001b000008947 */ /* 0x000fea0003800000 */
[----:B------:R-:W-:Y:S01]  /*10b0*/  BAR.SYNC.DEFER_BLOCKING 0x0 ;  /* 0x0000000000007b1d */ /* 0x000fe20000010000 */
        /* <DEDUP_REMOVED lines=8> */
[----:B------:R-:W-:-:S02]  /*1140*/  IMAD R22, R50, c[0x0][0x210], RZ ;  /* 0x0000840032167a24 */ /* 0x000fc400078e02ff */
[----:B------:R-:W-:-:S04]  /*1150*/  IMAD.WIDE.U32 R20, R49, c[0x0][0x210], R2 ;  /* 0x0000840031147a25 */ /* 0x000fc800078e0002 */
[----:B------:R-:W-:Y:S01]  /*1160*/  IMAD R23, R49, c[0x0][0x214], R22 ;  /* 0x0000850031177a24 */ /* 0x000fe200078e0216 */
[----:B------:R-:W-:Y:S04]  /*1170*/  STS.128 [R63], R64 ;  /* 0x000000403f007388 */ /* 0x000fe80000000c00 */
[----:B------:R-:W-:Y:S01]  /*1180*/  STS.128 [R63+0x10], R24 ;  /* 0x000010183f007388 */ /* 0x000fe20000000c00 */
[----:B------:R-:W-:-:S06]  /*1190*/  NOP ;  /* 0x0000000000007918 */ /* 0x000fcc0000000000 */
[----:B------:R-:W0:Y:S01]  /*11a0*/  LDS.128 R16, [R54.X16] ;  /* 0x0000000036107984 */ /* 0x000e22000000cc00 */
[----:B------:R-:W-:Y:S01]  /*11b0*/  IADD3 R21, R21, R23, RZ ;  /* 0x0000001715157210 */ /* 0x000fe20007ffe0ff */
[----:B------:R-:W-:Y:S02]  /*11c0*/  IMAD R23, R47, c[0x0][0x218], RZ ;  /* 0x000086002f177a24 */ /* 0x000fe400078e02ff */
[----:B-1----:R-:W1:Y:S02]  /*11d0*/  LDS.128 R12, [R54.X16+0x200] ;  /* 0x00020000360c7984 */ /* 0x002e64000000cc00 */
[C---:B------:R-:W-:Y:S02]  /*11e0*/  IMAD R23, R0.reuse, c[0x0][0x21c], R23 ;  /* 0x0000870000177a24 */ /* 0x040fe400078e0217 */
[----:B------:R-:W-:-:S05]  /*11f0*/  IMAD.WIDE.U32 R20, R0, c[0x0][0x218], R20 ;  /* 0x0000860000147a25 */ /* 0x000fca00078e0014 */
[----:B------:R-:W-:Y:S02]  /*1200*/  IADD3 R21, R21, R23, RZ ;  /* 0x0000001715157210 */ /* 0x000fe40007ffe0ff */
[----:B------:R-:W-:-:S04]  /*1210*/  LEA R22, P0, R20, c[0x0][0x270], 0x2 ;  /* 0x00009c0014167a11 */ /* 0x000fc800078010ff */
[----:B------:R-:W-:-:S05]  /*1220*/  LEA.HI.X R23, R20, c[0x0][0x274], R21, 0x2, P0 ;  /* 0x00009d0014177a11 */ /* 0x000fca00000f1415 */
[----:B------:R-:W-:-:S05]  /*1230*/  IMAD.WIDE R20, R62, 0x10, R22 ;  /* 0x000000103e147825 */ /* 0x000fca00078e0216 */
[----:B0-----:R0:W-:Y:S04]  /*1240*/  STG.E.128 [R20.64], R16 ;  /* 0x0000001014007986 */ /* 0x0011e8000c101d06 */
[----:B-1----:R0:W-:Y:S02]  /*1250*/  STG.E.128 [R20.64+0x200], R12 ;  /* 0x0002000c14007986 */ /* 0x0021e4000c101d06 */
.L_x_12114:
[----:B------:R-:W-:Y:S01]  /*1260*/  FFMA.FTZ R42, R6, R43, R42 ;  /* 0x0000002b062a7223 */ /* 0x000fe2000001002a */
[----:B------:R-:W-:Y:S01]  /*1270*/  BAR.SYNC.DEFER_BLOCKING 0x0 ;  /* 0x0000000000007b1d */ /* 0x000fe20000010000 */
[----:B------:R-:W-:Y:S01]  /*1280*/  CS2R R26, SRZ ;  /* 0x00000000001a7805 */ /* 0x000fe2000001ff00 */
[----:B------:R-:W-:Y:S01]  /*1290*/  CS2R R24, SRZ ;  /* 0x0000000000187805 */ /* 0x000fe2000001ff00 */
[----:B------:R-:W-:Y:S01]  /*12a0*/  FFMA.FTZ R42, R7, R97, R42 ;  /* 0x00000061072a7223 */ /* 0x000fe2000001002a */
[----:B------:R-:W-:Y:S01]  /*12b0*/  CS2R R22, SRZ ;  /* 0x0000000000167805 */ /* 0x000fe2000001ff00 */
[----:B0-----:R-:W-:Y:S01]  /*12c0*/  CS2R R20, SRZ ;  /* 0x0000000000147805 */ /* 0x001fe2000001ff00 */
[----:B-----5:R-:W-:-:S02]  /*12d0*/  FMUL.FTZ R16, R79, R46 ;  /* 0x0000002e4f107220 */ /* 0x020fc40000410000 */
[----:B------:R-:W-:Y:S02]  /*12e0*/  FFMA.FTZ R42, R8, R45, R42 ;  /* 0x0000002d082a7223 */ /* 0x000fe4000001002a */
[-C--:B------:R-:W-:Y:S02]  /*12f0*/  FMUL.FTZ R17, R81, R46.reuse ;  /* 0x0000002e51117220 */ /* 0x080fe40000410000 */
[----:B------:R-:W-:Y:S02]  /*1300*/  FFMA.FTZ R42, R9, R95, R42 ;  /* 0x0000005f092a7223 */ /* 0x000fe4000001002a */
[-C--:B------:R-:W-:Y:S02]  /*1310*/  FMUL.FTZ R18, R43, R46.reuse ;  /* 0x0000002e2b127220 */ /* 0x080fe40000410000 */
[----:B------:R-:W-:Y:S02]  /*1320*/  FFMA.FTZ R42, R10, R83, R42 ;  /* 0x000000530a2a7223 */ /* 0x000fe4000001002a */
[----:B------:R-:W-:-:S02]  /*1330*/  FMUL.FTZ R19, R97, R46 ;  /* 0x0000002e61137220 */ /* 0x000fc40000410000 */
[-C--:B-1----:R-:W-:Y:S02]  /*1340*/  FMUL.FTZ R12, R45, R46.reuse ;  /* 0x0000002e2d0c7220 */ /* 0x082fe40000410000 */
[-C--:B------:R-:W-:Y:S02]  /*1350*/  FMUL.FTZ R13, R95, R46.reuse ;  /* 0x0000002e5f0d7220 */ /* 0x080fe40000410000 */
[-C--:B------:R-:W-:Y:S02]  /*1360*/  FMUL.FTZ R14, R83, R46.reuse ;  /* 0x0000002e530e7220 */ /* 0x080fe40000410000 */
[----:B------:R-:W-:Y:S02]  /*1370*/  FMUL.FTZ R15, R93, R46 ;  /* 0x0000002e5d0f7220 */ /* 0x000fe40000410000 */
[----:B------:R-:W-:Y:S01]  /*1380*/  FFMA.FTZ R51, R11, R93, R42 ;  /* 0x0000005d0b337223 */ /* 0x000fe2000001002a */
[----:B------:R-:W-:Y:S05]  /*1390*/  @!P1 BRA `(.L_x_12115) ;  /* 0x000036c000009947 */ /* 0x000fea0003800000 */
[--C-:B------:R-:W-:Y:S01]  /*13a0*/  FADD.FTZ R67, R28, R48.reuse ;  /* 0x000000301c437221 */ /* 0x100fe20000010000 */
[----:B------:R-:W-:Y:S01]  /*13b0*/  IADD3 R28, R55, -0x2, RZ ;  /* 0xfffffffe371c7810 */ /* 0x000fe20007ffe0ff */
[----:B------:R-:W-:Y:S01]  /*13c0*/  FADD.FTZ R70, R29, R48 ;  /* 0x000000301d467221 */ /* 0x000fe20000010000 */
[----:B------:R-:W-:Y:S01]  /*13d0*/  IADD3 R27, R55, -0x1, RZ ;  /* 0xffffffff371b7810 */ /* 0x000fe20007ffe0ff */
[C---:B------:R-:W-:Y:S01]  /*13e0*/  IMAD R29, R47.reuse, c[0x0][0x180], RZ ;  /* 0x000060002f1d7a24 */ /* 0x040fe200078e02ff */
[----:B------:R-:W-:Y:S01]  /*13f0*/  HFMA2.MMA R133, -RZ, RZ, 0, 0 ;  /* 0x00000000ff857435 */ /* 0x000fe200000001ff */
[C---:B------:R-:W-:Y:S01]  /*1400*/  IMAD R71, R47.reuse, c[0x0][0x198], RZ ;  /* 0x000066002f477a24 */ /* 0x040fe200078e02ff */
[----:B------:R-:W-:Y:S01]  /*1410*/  MOV R92, RZ ;  /* 0x000000ff005c7202 */ /* 0x000fe20000000f00 */
[----:B------:R-:W-:Y:S01]  /*1420*/  IMAD R77, R0, c[0x0][0x184], R29 ;  /* 0x00006100004d7a24 */ /* 0x000fe200078e021d */
[----:B------:R-:W-:Y:S01]  /*1430*/  UMOV UR4, URZ ;  /* 0x0000003f00047c82 */ /* 0x000fe20008000000 */
[----:B------:R-:W-:-:S02]  /*1440*/  IMAD R73, R47, c[0x0][0x1b8], RZ ;  /* 0x00006e002f497a24 */ /* 0x000fc400078e02ff */
[----:B------:R-:W-:Y:S01]  /*1450*/  IMAD R29, R28, c[0x0][0x16c], RZ ;  /* 0x00005b001c1d7a24 */ /* 0x000fe200078e02ff */
[----:B------:R-:W-:Y:S01]  /*1460*/  LEA.HI R28, R27, R27, RZ, 0x1 ;  /* 0x0000001b1b1c7211 */ /* 0x000fe200078f08ff */
[--C-:B------:R-:W-:Y:S02]  /*1470*/  FADD.FTZ R64, R32, R48.reuse ;  /* 0x0000003020407221 */ /* 0x100fe40000010000 */
[--C-:B------:R-:W-:Y:S01]  /*1480*/  FADD.FTZ R66, R33, R48.reuse ;  /* 0x0000003021427221 */ /* 0x100fe20000010000 */
[----:B------:R-:W-:Y:S01]  /*1490*/  LOP3.LUT R42, R28, 0xfffffe, RZ, 0xc0, !PT ;  /* 0x00fffffe1c2a7812 */ /* 0x000fe200078ec0ff */
[--C-:B------:R-:W-:Y:S02]  /*14a0*/  FADD.FTZ R65, R34, R48.reuse ;  /* 0x0000003022417221 */ /* 0x100fe40000010000 */
[--C-:B------:R-:W-:Y:S01]  /*14b0*/  FADD.FTZ R68, R35, R48.reuse ;  /* 0x0000003023447221 */ /* 0x100fe20000010000 */
[----:B------:R-:W-:Y:S01]  /*14c0*/  IADD3 R42, R27, -R42, RZ ;  /* 0x8000002a1b2a7210 */ /* 0x000fe20007ffe0ff */
[--C-:B------:R-:W-:Y:S01]  /*14d0*/  FADD.FTZ R69, R30, R48.reuse ;  /* 0x000000301e457221 */ /* 0x100fe20000010000 */
[----:B------:R-:W-:Y:S01]  /*14e0*/  HFMA2.MMA R27, -RZ, RZ, 0, 0 ;  /* 0x00000000ff1b7435 */ /* 0x000fe200000001ff */
[----:B------:R-:W-:-:S02]  /*14f0*/  FADD.FTZ R80, R31, R48 ;  /* 0x000000301f507221 */ /* 0x000fc40000010000 */
[----:B------:R-:W-:-:S04]  /*1500*/  IMAD.WIDE.U32 R30, R0, c[0x0][0x180], RZ ;  /* 0x00006000001e7a25 */ /* 0x000fc800078e00ff */
[----:B------:R-:W-:Y:S01]  /*1510*/  IMAD.WIDE.U32 R32, R0, c[0x0][0x198], RZ ;  /* 0x0000660000207a25 */ /* 0x000fe200078e00ff */
[----:B------:R-:W-:Y:S02]  /*1520*/  LEA R78, P0, R30, c[0x0][0x220], 0x3 ;  /* 0x000088001e4e7a11 */ /* 0x000fe400078018ff */
[----:B------:R-:W-:Y:S01]  /*1530*/  IADD3 R77, R31, R77, RZ ;  /* 0x0000004d1f4d7210 */ /* 0x000fe20007ffe0ff */
[----:B------:R-:W-:Y:S01]  /*1540*/  IMAD.WIDE.U32 R34, R0, c[0x0][0x1b8], RZ ;  /* 0x00006e0000227a25 */ /* 0x000fe200078e00ff */
[----:B------:R-:W-:Y:S02]  /*1550*/  LEA R76, P1, R32, c[0x0][0x228], 0x3 ;  /* 0x00008a00204c7a11 */ /* 0x000fe400078218ff */
[----:B------:R-:W-:Y:S01]  /*1560*/  LEA.HI.X R77, R30, c[0x0][0x224], R77, 0x3, P0 ;  /* 0x000089001e4d7a11 */ /* 0x000fe200000f1c4d */
[----:B------:R-:W-:Y:S01]  /*1570*/  IMAD R71, R0, c[0x0][0x19c], R71 ;  /* 0x0000670000477a24 */ /* 0x000fe200078e0247 */
[----:B------:R-:W-:Y:S01]  /*1580*/  LEA R74, P2, R34, c[0x0][0x230], 0x3 ;  /* 0x00008c00224a7a11 */ /* 0x000fe200078418ff */
[----:B------:R-:W-:-:S02]  /*1590*/  IMAD R73, R0, c[0x0][0x1bc], R73 ;  /* 0x00006f0000497a24 */ /* 0x000fc400078e0249 */
[----:B------:R-:W-:Y:S01]  /*15a0*/  IMAD.WIDE R28, R29, 0x10, R40 ;  /* 0x000000101d1c7825 */ /* 0x000fe200078e0228 */
[----:B------:R-:W-:Y:S02]  /*15b0*/  IADD3 R75, R33, R71, RZ ;  /* 0x00000047214b7210 */ /* 0x000fe40007ffe0ff */
[----:B------:R-:W-:Y:S01]  /*15c0*/  IADD3 R73, R35, R73, RZ ;  /* 0x0000004923497210 */ /* 0x000fe20007ffe0ff */
[----:B------:R-:W-:Y:S01]  /*15d0*/  FADD.FTZ R94, R83, R83 ;  /* 0x00000053535e7221 */ /* 0x000fe20000010000 */
[----:B------:R-:W-:Y:S01]  /*15e0*/  LEA.HI.X R75, R32, c[0x0][0x22c], R75, 0x3, P1 ;  /* 0x00008b00204b7a11 */ /* 0x000fe200008f1c4b */
[----:B------:R-:W-:Y:S01]  /*15f0*/  FADD.FTZ R79, R79, R79 ;  /* 0x0000004f4f4f7221 */ /* 0x000fe20000010000 */
[----:B------:R-:W-:Y:S01]  /*1600*/  LEA.HI.X R73, R34, c[0x0][0x234], R73, 0x3, P2 ;  /* 0x00008d0022497a11 */ /* 0x000fe200010f1c49 */
[----:B------:R-:W-:Y:S01]  /*1610*/  FADD.FTZ R81, R81, R81 ;  /* 0x0000005151517221 */ /* 0x000fe20000010000 */
[----:B------:R-:W-:Y:S01]  /*1620*/  MOV R72, R28 ;  /* 0x0000001c00487202 */ /* 0x000fe20000000f00 */
[----:B------:R-:W-:Y:S01]  /*1630*/  FADD.FTZ R82, R43, R43 ;  /* 0x0000002b2b527221 */ /* 0x000fe20000010000 */
[----:B------:R-:W-:Y:S01]  /*1640*/  MOV R71, R29 ;  /* 0x0000001d00477202 */ /* 0x000fe20000000f00 */
[----:B------:R-:W-:Y:S01]  /*1650*/  FADD.FTZ R97, R97, R97 ;  /* 0x0000006161617221 */ /* 0x000fe20000010000 */
[----:B------:R-:W-:Y:S01]  /*1660*/  SHF.L.U32 R83, R42, 0x8, RZ ;  /* 0x000000082a537819 */ /* 0x000fe200000006ff */
        /* <DEDUP_REMOVED lines=11> */
.L_x_12130:
[----:B------:R-:W-:Y:S02]  /*1720*/  MOV R28, R78 ;  /* 0x0000004e001c7202 */ /* 0x000fe40000000f00 */
[----:B------:R-:W-:-:S05]  /*1730*/  MOV R29, R77 ;  /* 0x0000004d001d7202 */ /* 0x000fca0000000f00 */
[----:B------:R0:W2:Y:S01]  /*1740*/  LDG.E.64 R42, [R28.64] ;  /* 0x000000061c2a7981 */ /* 0x0000a2000c1e1b00 */
[C---:B------:R-:W-:Y:S01]  /*1750*/  ISETP.NE.AND P1, PT, R52.reuse, RZ, PT ;  /* 0x000000ff3400720c */ /* 0x040fe20003f25270 */
[----:B------:R-:W-:Y:S01]  /*1760*/  CS2R R34, SRZ ;  /* 0x0000000000227805 */ /* 0x000fe2000001ff00 */
[----:B------:R-:W-:Y:S02]  /*1770*/  IADD3 R32, R52, 0x200, RZ ;  /* 0x0000020034207810 */ /* 0x000fe40007ffe0ff */
[----:B------:R-:W-:Y:S02]  /*1780*/  ISETP.NE.AND P0, PT, R123, RZ, PT ;  /* 0x000000ff7b00720c */ /* 0x000fe40003f05270 */
[----:B------:R-:W-:Y:S02]  /*1790*/  SEL R32, R83, R32, !P1 ;  /* 0x0000002053207207 */ /* 0x000fe40004800000 */
[----:B------:R-:W-:Y:S02]  /*17a0*/  ISETP.LT.OR P2, PT, R55, 0x2, P0 ;  /* 0x000000023700780c */ /* 0x000fe40000741670 */
[----:B0-----:R-:W-:-:S02]  /*17b0*/  MOV R28, R74 ;  /* 0x0000004a001c7202 */ /* 0x001fc40000000f00 */
[----:B------:R-:W-:-:S06]  /*17c0*/  MOV R29, R73 ;  /* 0x00000049001d7202 */ /* 0x000fcc0000000f00 */
[----:B------:R-:W5:Y:S01]  /*17d0*/  LDG.E.64 R28, [R28.64] ;  /* 0x000000061c1c7981 */ /* 0x000f62000c1e1b00 */
[----:B------:R-:W-:Y:S01]  /*17e0*/  BSSY B0, `(.L_x_12116) ;  /* 0x000009c000007945 */ /* 0x000fe20003800000 */
[----:B--2---:R-:W-:Y:S02]  /*17f0*/  FMUL.FTZ R99, R42, 1.4426950216293334961 ;  /* 0x3fb8aa3b2a637820 */ /* 0x004fe40000410000 */
[C---:B------:R-:W-:Y:S02]  /*1800*/  FMUL.FTZ R31, R64.reuse, R43 ;  /* 0x0000002b401f7220 */ /* 0x040fe40000410000 */
[----:B------:R-:W-:Y:S02]  /*1810*/  FMUL.FTZ R30, R64, R99 ;  /* 0x00000063401e7220 */ /* 0x000fe40000410000 */
[----:B------:R-:W-:-:S04]  /*1820*/  FMUL.RZ R33, R31, 0.15915493667125701904 ;  /* 0x3e22f9831f217820 */ /* 0x000fc8000040c000 */
[----:B------:R-:W-:Y:S08]  /*1830*/  MUFU.EX2 R30, R30 ;  /* 0x0000001e001e7308 */ /* 0x000ff00000000800 */
[----:B------:R-:W0:Y:S08]  /*1840*/  MUFU.COS R31, R33 ;  /* 0x00000021001f7308 */ /* 0x000e300000000000 */
[----:B------:R-:W1:Y:S01]  /*1850*/  MUFU.SIN R45, R33 ;  /* 0x00000021002d7308 */ /* 0x000e620000000400 */
[C---:B0-----:R-:W-:Y:S01]  /*1860*/  FMUL.FTZ R44, R30.reuse, R31 ;  /* 0x0000001f1e2c7220 */ /* 0x041fe20000410000 */
[----:B------:R-:W-:Y:S01]  /*1870*/  MOV R31, R75 ;  /* 0x0000004b001f7202 */ /* 0x000fe20000000f00 */
[----:B-1----:R-:W-:Y:S01]  /*1880*/  FMUL.FTZ R45, R30, R45 ;  /* 0x0000002d1e2d7220 */ /* 0x002fe20000410000 */
[----:B------:R-:W-:-:S04]  /*1890*/  MOV R30, R76 ;  /* 0x0000004c001e7202 */ /* 0x000fc80000000f00 */
[----:B------:R0:W-:Y:S04]  /*18a0*/  STS.64 [R32.X8+0x880], R44 ;  /* 0x0008802c20007388 */ /* 0x0001e80000008a00 */
[----:B------:R-:W5:Y:S01]  /*18b0*/  LDG.E.64 R30, [R30.64] ;  /* 0x000000061e1e7981 */ /* 0x000f62000c1e1b00 */
[----:B------:R-:W-:Y:S01]  /*18c0*/  FMUL.FTZ R98, R66, R43 ;  /* 0x0000002b42627220 */ /* 0x000fe20000410000 */
[----:B------:R-:W-:-:S03]  /*18d0*/  @!P2 MOV R33, R71 ;  /* 0x000000470021a202 */ /* 0x000fc60000000f00 */
[----:B------:R-:W-:Y:S02]  /*18e0*/  FMUL.RZ R104, R98, 0.15915493667125701904 ;  /* 0x3e22f98362687820 */ /* 0x000fe4000040c000 */
[----:B------:R-:W-:Y:S01]  /*18f0*/  FMUL.FTZ R98, R66, R99 ;  /* 0x0000006342627220 */ /* 0x000fe20000410000 */
[----:B0-----:R-:W-:Y:S01]  /*1900*/  @!P2 MOV R32, R72 ;  /* 0x000000480020a202 */ /* 0x001fe20000000f00 */
[----:B------:R-:W-:Y:S01]  /*1910*/  BAR.SYNC.DEFER_BLOCKING 0x0 ;  /* 0x0000000000007b1d */ /* 0x000fe20000010000 */
[----:B------:R-:W-:-:S05]  /*1920*/  FMUL.FTZ R102, R65, R43 ;  /* 0x0000002b41667220 */ /* 0x000fca0000410000 */
[----:B------:R-:W-:Y:S01]  /*1930*/  MUFU.SIN R101, R104 ;  /* 0x0000006800657308 */ /* 0x000fe20000000400 */
[----:B------:R-:W-:-:S07]  /*1940*/  FMUL.RZ R106, R102, 0.15915493667125701904 ;  /* 0x3e22f983666a7820 */ /* 0x000fce000040c000 */
[----:B------:R0:W1:Y:S02]  /*1950*/  MUFU.EX2 R100, R98 ;  /* 0x0000006200647308 */ /* 0x0000640000000800 */
[C---:B0-----:R-:W-:Y:S01]  /*1960*/  FMUL.FTZ R98, R67.reuse, R43 ;  /* 0x0000002b43627220 */ /* 0x041fe20000410000 */
[----:B------:R0:W5:Y:S05]  /*1970*/  @!P2 LDG.E.64 R34, [R32.64+0x8] ;  /* 0x000008062022a981 */ /* 0x00016a000c1e1b00 */
[----:B------:R-:W2:Y:S01]  /*1980*/  MUFU.COS R103, R104 ;  /* 0x0000006800677308 */ /* 0x000ea20000000000 */
[----:B------:R-:W-:Y:S02]  /*1990*/  FMUL.RZ R115, R98, 0.15915493667125701904 ;  /* 0x3e22f98362737820 */ /* 0x000fe4000040c000 */
[----:B------:R-:W-:-:S02]  /*19a0*/  FMUL.FTZ R98, R67, R99 ;  /* 0x0000006343627220 */ /* 0x000fc40000410000 */
[----:B0-----:R-:W-:Y:S02]  /*19b0*/  FMUL.FTZ R32, R65, R99 ;  /* 0x0000006341207220 */ /* 0x001fe40000410000 */
[C---:B------:R-:W-:Y:S01]  /*19c0*/  FMUL.FTZ R33, R68.reuse, R43 ;  /* 0x0000002b44217220 */ /* 0x040fe20000410000 */
[----:B------:R-:W-:Y:S03]  /*19d0*/  MUFU.SIN R105, R106 ;  /* 0x0000006a00697308 */ /* 0x000fe60000000400 */
[----:B------:R-:W-:Y:S02]  /*19e0*/  FMUL.RZ R109, R33, 0.15915493667125701904 ;  /* 0x3e22f983216d7820 */ /* 0x000fe4000040c000 */
[----:B------:R-:W-:-:S03]  /*19f0*/  FMUL.FTZ R33, R68, R99 ;  /* 0x0000006344217220 */ /* 0x000fc60000410000 */
[----:B------:R-:W0:Y:S01]  /*1a00*/  MUFU.EX2 R32, R32 ;  /* 0x0000002000207308 */ /* 0x000e220000000800 */
[----:B------:R-:W-:-:S07]  /*1a10*/  FMUL.FTZ R111, R69, R99 ;  /* 0x00000063456f7220 */ /* 0x000fce0000410000 */
[----:B------:R3:W4:Y:S01]  /*1a20*/  MUFU.COS R107, R106 ;  /* 0x0000006a006b7308 */ /* 0x0007220000000000 */
[----:B------:R-:W-:-:S07]  /*1a30*/  FMUL.FTZ R116, R80, R99 ;  /* 0x0000006350747220 */ /* 0x000fce0000410000 */
[----:B------:R0:W-:Y:S01]  /*1a40*/  MUFU.EX2 R131, R98 ;  /* 0x0000006200837308 */ /* 0x0001e20000000800 */
[----:B---3--:R-:W-:-:S04]  /*1a50*/  FMUL.FTZ R106, R70, R43 ;  /* 0x0000002b466a7220 */ /* 0x008fc80000410000 */
[----:B------:R-:W-:Y:S02]  /*1a60*/  FMUL.RZ R117, R106, 0.15915493667125701904 ;  /* 0x3e22f9836a757820 */ /* 0x000fe4000040c000 */
[----:B0-----:R-:W-:Y:S01]  /*1a70*/  FMUL.FTZ R98, R80, R43 ;  /* 0x0000002b50627220 */ /* 0x001fe20000410000 */
[----:B------:R-:W-:Y:S01]  /*1a80*/  MUFU.COS R102, R109 ;  /* 0x0000006d00667308 */ /* 0x000fe20000000000 */
[----:B------:R-:W-:Y:S02]  /*1a90*/  FMUL.FTZ R106, R70, R99 ;  /* 0x00000063466a7220 */ /* 0x000fe40000410000 */
[----:B------:R-:W-:Y:S02]  /*1aa0*/  FMUL.RZ R119, R98, 0.15915493667125701904 ;  /* 0x3e22f98362777820 */ /* 0x000fe4000040c000 */
[----:B-1----:R-:W-:-:S03]  /*1ab0*/  FMUL.FTZ R98, R100, R101 ;  /* 0x0000006564627220 */ /* 0x002fc60000410000 */
[----:B------:R-:W0:Y:S01]  /*1ac0*/  MUFU.EX2 R33, R33 ;  /* 0x0000002100217308 */ /* 0x000e220000000800 */
[----:B------:R-:W-:Y:S02]  /*1ad0*/  FMUL.FTZ R99, R69, R43 ;  /* 0x0000002b45637220 */ /* 0x000fe40000410000 */
[----:B--2---:R-:W-:Y:S02]  /*1ae0*/  FMUL.FTZ R100, R100, R103 ;  /* 0x0000006764647220 */ /* 0x004fe40000410000 */
[----:B------:R-:W-:-:S03]  /*1af0*/  FMUL.FTZ R101, RZ, R98 ;  /* 0x00000062ff657220 */ /* 0x000fc60000410000 */
[----:B------:R-:W-:Y:S01]  /*1b00*/  MUFU.SIN R110, R109 ;  /* 0x0000006d006e7308 */ /* 0x000fe20000000400 */
[----:B------:R-:W-:-:S07]  /*1b10*/  FMUL.RZ R118, R99, 0.15915493667125701904 ;  /* 0x3e22f98363767820 */ /* 0x000fce000040c000 */
[----:B------:R-:W-:Y:S08]  /*1b20*/  MUFU.SIN R113, R117 ;  /* 0x0000007500717308 */ /* 0x000ff00000000400 */
[----:B------:R1:W-:Y:S02]  /*1b30*/  MUFU.COS R109, R117 ;  /* 0x00000075006d7308 */ /* 0x0003e40000000000 */
[----:B-1----:R-:W-:-:S06]  /*1b40*/  FMUL.FTZ R117, R91, R98 ;  /* 0x000000625b757220 */ /* 0x002fcc0000410000 */
[----:B------:R-:W1:Y:S01]  /*1b50*/  MUFU.COS R108, R115 ;  /* 0x00000073006c7308 */ /* 0x000e620000000000 */
[----:B------:R-:W-:-:S07]  /*1b60*/  FFMA.FTZ R117, RZ, R100, R117 ;  /* 0x00000064ff757223 */ /* 0x000fce0000010075 */
[----:B------:R2:W3:Y:S01]  /*1b70*/  MUFU.EX2 R112, R106 ;  /* 0x0000006a00707308 */ /* 0x0004e20000000800 */
[----:B------:R-:W-:Y:S02]  /*1b80*/  FADD.FTZ R117, RZ, R117 ;  /* 0x00000075ff757221 */ /* 0x000fe40000010000 */
[----:B--2---:R-:W-:-:S05]  /*1b90*/  FMUL.FTZ R106, R32, R105 ;  /* 0x00000069206a7220 */ /* 0x004fca0000410000 */
[----:B------:R-:W2:Y:S01]  /*1ba0*/  MUFU.SIN R104, R115 ;  /* 0x0000007300687308 */ /* 0x000ea20000000400 */
[----:B------:R-:W-:-:S04]  /*1bb0*/  FFMA.FTZ R105, R91, R100, -R101 ;  /* 0x000000645b697223 */ /* 0x000fc80000010865 */
[----:B------:R-:W-:-:S03]  /*1bc0*/  FADD.FTZ R105, R90, R105 ;  /* 0x000000695a697221 */ /* 0x000fc60000010000 */
[----:B------:R0:W-:Y:S01]  /*1bd0*/  MUFU.EX2 R114, R111 ;  /* 0x0000006f00727308 */ /* 0x0001e20000000800 */
[----:B----4-:R-:W-:-:S07]  /*1be0*/  FMUL.FTZ R107, R32, R107 ;  /* 0x0000006b206b7220 */ /* 0x010fce0000410000 */
[----:B------:R-:W4:Y:S01]  /*1bf0*/  MUFU.SIN R99, R118 ;  /* 0x0000007600637308 */ /* 0x000f220000000400 */
[----:B0-----:R-:W-:Y:S02]  /*1c00*/  FMUL.FTZ R111, R33, R102 ;  /* 0x00000066216f7220 */ /* 0x001fe40000410000 */
[----:B------:R-:W-:-:S05]  /*1c10*/  FMUL.FTZ R32, R106, R117 ;  /* 0x000000756a207220 */ /* 0x000fca0000410000 */
[----:B------:R-:W-:Y:S01]  /*1c20*/  MUFU.EX2 R116, R116 ;  /* 0x0000007400747308 */ /* 0x000fe20000000800 */
[----:B------:R-:W-:-:S07]  /*1c30*/  FMUL.FTZ R102, R106, R105 ;  /* 0x000000696a667220 */ /* 0x000fce0000410000 */
[----:B------:R-:W0:Y:S01]  /*1c40*/  MUFU.COS R103, R119 ;  /* 0x0000007700677308 */ /* 0x000e220000000000 */
[C---:B------:R-:W-:Y:S02]  /*1c50*/  FFMA.FTZ R32, R107.reuse, R105, -R32 ;  /* 0x000000696b207223 */ /* 0x040fe40000010820 */
[----:B------:R-:W-:Y:S02]  /*1c60*/  FFMA.FTZ R102, R107, R117, R102 ;  /* 0x000000756b667223 */ /* 0x000fe40000010066 */
[----:B-1----:R-:W-:-:S03]  /*1c70*/  FMUL.FTZ R129, R131, R108 ;  /* 0x0000006c83817220 */ /* 0x002fc60000410000 */
[----:B------:R-:W1:Y:S01]  /*1c80*/  MUFU.COS R115, R118 ;  /* 0x0000007600737308 */ /* 0x000e620000000000 */
[C---:B---3--:R-:W-:Y:S02]  /*1c90*/  FMUL.FTZ R109, R112.reuse, R109 ;  /* 0x0000006d706d7220 */ /* 0x048fe40000410000 */
[----:B------:R-:W-:Y:S02]  /*1ca0*/  FMUL.FTZ R108, R112, R113 ;  /* 0x00000071706c7220 */ /* 0x000fe40000410000 */
[----:B------:R-:W-:Y:S02]  /*1cb0*/  FMUL.FTZ R110, R33, R110 ;  /* 0x0000006e216e7220 */ /* 0x000fe40000410000 */
[----:B------:R-:W-:Y:S02]  /*1cc0*/  FADD.FTZ R112, R89, R32 ;  /* 0x0000002059707221 */ /* 0x000fe40000010000 */
[----:B------:R-:W-:Y:S02]  /*1cd0*/  FADD.FTZ R102, RZ, R102 ;  /* 0x00000066ff667221 */ /* 0x000fe40000010000 */
[----:B--2---:R-:W-:Y:S01]  /*1ce0*/  FMUL.FTZ R131, R131, R104 ;  /* 0x0000006883837220 */ /* 0x004fe20000410000 */
[----:B------:R-:W2:Y:S01]  /*1cf0*/  MUFU.SIN R101, R119 ;  /* 0x0000007700657308 */ /* 0x000ea20000000400 */
[----:B----4-:R-:W-:-:S02]  /*1d00*/  FMUL.FTZ R104, R114, R99 ;  /* 0x0000006372687220 */ /* 0x010fc40000410000 */
[----:B0-----:R-:W-:Y:S02]  /*1d10*/  FMUL.FTZ R99, R116, R103 ;  /* 0x0000006774637220 */ /* 0x001fe40000410000 */
[C---:B------:R-:W-:Y:S02]  /*1d20*/  FMUL.FTZ R113, R110.reuse, R112 ;  /* 0x000000706e717220 */ /* 0x040fe40000410000 */
[----:B------:R-:W-:Y:S02]  /*1d30*/  FMUL.FTZ R103, R110, R102 ;  /* 0x000000666e677220 */ /* 0x000fe40000410000 */
[-C--:B------:R-:W-:Y:S02]  /*1d40*/  FMUL.FTZ R32, R44, R98.reuse ;  /* 0x000000622c207220 */ /* 0x080fe40000410000 */
[----:B------:R-:W-:Y:S02]  /*1d50*/  FMUL.FTZ R33, R45, R98 ;  /* 0x000000622d217220 */ /* 0x000fe40000410000 */
[----:B------:R-:W-:-:S02]  /*1d60*/  FFMA.FTZ R113, R111, R102, R113 ;  /* 0x000000666f717223 */ /* 0x000fc40000010071 */
[----:B------:R-:W-:Y:S02]  /*1d70*/  FFMA.FTZ R103, R111, R112, -R103 ;  /* 0x000000706f677223 */ /* 0x000fe40000010867 */
[-C--:B------:R-:W-:Y:S02]  /*1d80*/  FFMA.FTZ R32, R45, R100.reuse, R32 ;  /* 0x000000642d207223 */ /* 0x080fe40000010020 */
[----:B------:R-:W-:Y:S02]  /*1d90*/  FFMA.FTZ R33, R44, R100, -R33 ;  /* 0x000000642c217223 */ /* 0x000fe40000010821 */
[----:B-1----:R-:W-:Y:S02]  /*1da0*/  FMUL.FTZ R105, R114, R115 ;  /* 0x0000007372697220 */ /* 0x002fe40000410000 */
[----:B------:R-:W-:Y:S02]  /*1db0*/  FADD.FTZ R114, RZ, R113 ;  /* 0x00000071ff727221 */ /* 0x000fe40000010000 */
[----:B------:R-:W-:-:S02]  /*1dc0*/  FADD.FTZ R112, R88, R103 ;  /* 0x0000006758707221 */ /* 0x000fc40000010000 */
[C---:B------:R-:W-:Y:S02]  /*1dd0*/  FMUL.FTZ R102, R106.reuse, R32 ;  /* 0x000000206a667220 */ /* 0x040fe40000410000 */
[-C--:B------:R-:W-:Y:S02]  /*1de0*/  FMUL.FTZ R103, R106, R33.reuse ;  /* 0x000000216a677220 */ /* 0x080fe40000410000 */
[C---:B------:R-:W-:Y:S02]  /*1df0*/  FMUL.FTZ R113, R131.reuse, R114 ;  /* 0x0000007283717220 */ /* 0x040fe40000410000 */
[----:B------:R-:W-:Y:S02]  /*1e00*/  FMUL.FTZ R115, R131, R112 ;  /* 0x0000007083737220 */ /* 0x000fe40000410000 */
[C---:B------:R-:W-:Y:S02]  /*1e10*/  FFMA.FTZ R102, R107.reuse, R33, -R102 ;  /* 0x000000216b667223 */ /* 0x040fe40000010866 */
[----:B------:R-:W-:-:S02]  /*1e20*/  FFMA.FTZ R103, R107, R32, R103 ;  /* 0x000000206b677223 */ /* 0x000fc40000010067 */
[----:B--2---:R-:W-:Y:S02]  /*1e30*/  FMUL.FTZ R101, R116, R101 ;  /* 0x0000006574657220 */ /* 0x004fe40000410000 */
[C---:B------:R-:W-:Y:S02]  /*1e40*/  FFMA.FTZ R116, R129.reuse, R112, -R113 ;  /* 0x0000007081747223 */ /* 0x040fe40000010871 */
[----:B------:R-:W-:Y:S02]  /*1e50*/  FFMA.FTZ R115, R129, R114, R115 ;  /* 0x0000007281737223 */ /* 0x000fe40000010073 */
[C---:B------:R-:W-:Y:S02]  /*1e60*/  FMUL.FTZ R112, R110.reuse, R102 ;  /* 0x000000666e707220 */ /* 0x040fe40000410000 */
[----:B------:R-:W-:Y:S02]  /*1e70*/  FMUL.FTZ R32, R110, R103 ;  /* 0x000000676e207220 */ /* 0x000fe40000410000 */
[----:B------:R-:W-:-:S02]  /*1e80*/  FADD.FTZ R115, RZ, R115 ;  /* 0x00000073ff737221 */ /* 0x000fc40000010000 */
[C---:B------:R-:W-:Y:S02]  /*1e90*/  FFMA.FTZ R112, R111.reuse, R103, R112 ;  /* 0x000000676f707223 */ /* 0x040fe40000010070 */
[----:B------:R-:W-:Y:S02]  /*1ea0*/  FFMA.FTZ R32, R111, R102, -R32 ;  /* 0x000000666f207223 */ /* 0x000fe40000010820 */
[----:B------:R-:W-:Y:S02]  /*1eb0*/  FADD.FTZ R116, R87, R116 ;  /* 0x0000007457747221 */ /* 0x000fe40000010000 */
[----:B------:R-:W-:Y:S02]  /*1ec0*/  FMUL.FTZ R103, R108, R115 ;  /* 0x000000736c677220 */ /* 0x000fe40000410000 */
[C---:B------:R-:W-:Y:S02]  /*1ed0*/  FMUL.FTZ R33, R131.reuse, R112 ;  /* 0x0000007083217220 */ /* 0x040fe40000410000 */
[----:B------:R-:W-:-:S02]  /*1ee0*/  FMUL.FTZ R102, R131, R32 ;  /* 0x0000002083667220 */ /* 0x000fc40000410000 */
[----:B------:R-:W-:Y:S02]  /*1ef0*/  FFMA.FTZ R103, R109, R116, -R103 ;  /* 0x000000746d677223 */ /* 0x000fe40000010867 */
[C---:B------:R-:W-:Y:S02]  /*1f00*/  FFMA.FTZ R33, R129.reuse, R32, -R33 ;  /* 0x0000002081217223 */ /* 0x040fe40000010821 */
[----:B------:R-:W-:Y:S02]  /*1f10*/  FFMA.FTZ R102, R129, R112, R102 ;  /* 0x0000007081667223 */ /* 0x000fe40000010066 */
[----:B------:R-:W-:Y:S02]  /*1f20*/  FADD.FTZ R112, R86, R103 ;  /* 0x0000006756707221 */ /* 0x000fe40000010000 */
[C---:B------:R-:W-:Y:S02]  /*1f30*/  FMUL.FTZ R103, R108.reuse, R33 ;  /* 0x000000216c677220 */ /* 0x040fe40000410000 */
[----:B------:R-:W-:-:S02]  /*1f40*/  FMUL.FTZ R32, R108, R102 ;  /* 0x000000666c207220 */ /* 0x000fc40000410000 */
[C---:B------:R-:W-:Y:S02]  /*1f50*/  FFMA.FTZ R103, R109.reuse, R102, R103 ;  /* 0x000000666d677223 */ /* 0x040fe40000010067 */
[----:B------:R-:W-:Y:S01]  /*1f60*/  FFMA.FTZ R32, R109, R33, -R32 ;  /* 0x000000216d207223 */ /* 0x000fe20000010820 */
[----:B------:R-:W-:Y:S01]  /*1f70*/  ISETP.NE.AND P2, PT, R52, 0x1f, PT ;  /* 0x0000001f3400780c */ /* 0x000fe20003f45270 */
[CC--:B------:R-:W-:Y:S02]  /*1f80*/  FMUL.FTZ R33, R104.reuse, R103.reuse ;  /* 0x0000006768217220 */ /* 0x0c0fe40000410000 */
[-C--:B------:R-:W-:Y:S02]  /*1f90*/  FMUL.FTZ R102, R104, R32.reuse ;  /* 0x0000002068667220 */ /* 0x080fe40000410000 */
[C---:B------:R-:W-:Y:S02]  /*1fa0*/  FFMA.FTZ R32, R105.reuse, R32, -R33 ;  /* 0x0000002069207223 */ /* 0x040fe40000010821 */
[----:B------:R-:W-:-:S02]  /*1fb0*/  FFMA.FTZ R102, R105, R103, R102 ;  /* 0x0000006769667223 */ /* 0x000fc40000010066 */
[C---:B------:R-:W-:Y:S02]  /*1fc0*/  FMUL.FTZ R33, R101.reuse, R32 ;  /* 0x0000002065217220 */ /* 0x040fe40000410000 */
[-C--:B------:R-:W-:Y:S02]  /*1fd0*/  FMUL.FTZ R119, R101, R102.reuse ;  /* 0x0000006665777220 */ /* 0x080fe40000410000 */
[C---:B------:R-:W-:Y:S02]  /*1fe0*/  FFMA.FTZ R102, R99.reuse, R102, R33 ;  /* 0x0000006663667223 */ /* 0x040fe40000010021 */
[----:B------:R-:W-:Y:S02]  /*1ff0*/  FFMA.FTZ R119, R99, R32, -R119 ;  /* 0x0000002063777223 */ /* 0x000fe40000010877 */
[----:B------:R0:W1:Y:S01]  /*2000*/  @P2 LDS.64 R32, [R52.X8+0x1888] ;  /* 0x0018880034202984 */ /* 0x0000620000008a00 */
[----:B------:R-:W-:-:S04]  /*2010*/  FMUL.FTZ R114, R108, R116 ;  /* 0x000000746c727220 */ /* 0x000fc80000410000 */
[----:B------:R-:W-:-:S04]  /*2020*/  FFMA.FTZ R114, R109, R115, R114 ;  /* 0x000000736d727223 */ /* 0x000fc80000010072 */
[----:B------:R-:W-:Y:S02]  /*2030*/  FADD.FTZ R114, RZ, R114 ;  /* 0x00000072ff727221 */ /* 0x000fe40000010000 */
[C---:B------:R-:W-:Y:S02]  /*2040*/  FMUL.FTZ R115, R104.reuse, R112 ;  /* 0x0000007068737220 */ /* 0x040fe40000410000 */
[-C--:B------:R-:W-:Y:S02]  /*2050*/  FMUL.FTZ R113, R104, R114.reuse ;  /* 0x0000007268717220 */ /* 0x080fe40000410000 */
[C---:B------:R-:W-:Y:S02]  /*2060*/  FFMA.FTZ R115, R105.reuse, R114, R115 ;  /* 0x0000007269737223 */ /* 0x040fe40000010073 */
[----:B------:R-:W-:Y:S02]  /*2070*/  FFMA.FTZ R112, R105, R112, -R113 ;  /* 0x0000007069707223 */ /* 0x000fe40000010871 */
[----:B------:R-:W-:-:S02]  /*2080*/  FADD.FTZ R114, RZ, R115 ;  /* 0x00000073ff727221 */ /* 0x000fc40000010000 */
[----:B------:R-:W-:Y:S02]  /*2090*/  FADD.FTZ R112, R85, R112 ;  /* 0x0000007055707221 */ /* 0x000fe40000010000 */
[C---:B------:R-:W-:Y:S02]  /*20a0*/  FMUL.FTZ R103, R101.reuse, R114 ;  /* 0x0000007265677220 */ /* 0x040fe40000410000 */
[-C--:B------:R-:W-:Y:S02]  /*20b0*/  FMUL.FTZ R113, R101, R112.reuse ;  /* 0x0000007065717220 */ /* 0x080fe40000410000 */
[C---:B------:R-:W-:Y:S02]  /*20c0*/  FFMA.FTZ R103, R99.reuse, R112, -R103 ;  /* 0x0000007063677223 */ /* 0x040fe40000010867 */
[----:B------:R-:W-:Y:S02]  /*20d0*/  FFMA.FTZ R113, R99, R114, R113 ;  /* 0x0000007263717223 */ /* 0x000fe40000010071 */
[----:B------:R-:W-:-:S02]  /*20e0*/  FADD.FTZ R121, R84, R103 ;  /* 0x0000006754797221 */ /* 0x000fc40000010000 */
[----:B------:R-:W-:Y:S01]  /*20f0*/  FADD.FTZ R120, RZ, R113 ;  /* 0x00000071ff787221 */ /* 0x000fe20000010000 */
[----:B------:R-:W-:Y:S05]  /*2100*/  @P2 BRA `(.L_x_12117) ;  /* 0x0000009000002947 */ /* 0x000fea0003800000 */
[----:B0-----:R-:W-:Y:S01]  /*2110*/  ISETP.NE.AND P3, PT, R55, c[0x0][0x174], PT ;  /* 0x00005d0037007a0c */ /* 0x001fe20003f65270 */
[----:B-1----:R-:W-:-:S12]  /*2120*/  HFMA2.MMA R33, -RZ, RZ, 0, 0 ;  /* 0x00000000ff217435 */ /* 0x002fd800000001ff */
[----:B------:R-:W-:-:S04]  /*2130*/  @P3 LEA.HI R32, R55, R55, RZ, 0x1 ;  /* 0x0000003737203211 */ /* 0x000fc800078f08ff */
[----:B------:R-:W-:-:S04]  /*2140*/  @P3 LOP3.LUT R32, R32, 0x1ffffe, RZ, 0xc0, !PT ;  /* 0x001ffffe20203812 */ /* 0x000fc800078ec0ff */
[----:B------:R-:W-:-:S04]  /*2150*/  @P3 IADD3 R32, -R32, R55, RZ ;  /* 0x0000003720203210 */ /* 0x000fc80007ffe1ff */
[----:B------:R-:W-:Y:S02]  /*2160*/  @P3 LEA R103, R32, 0x880, 0xb ;  /* 0x0000088020673811 */ /* 0x000fe400078e58ff */
[----:B------:R-:W-:Y:S02]  /*2170*/  MOV R32, 0x3f800000 ;  /* 0x3f80000000207802 */ /* 0x000fe40000000f00 */
[----:B------:R-:W-:-:S05]  /*2180*/  @P3 IADD3 R103, R103, R92, RZ ;  /* 0x0000005c67673210 */ /* 0x000fca0007ffe0ff */
[----:B------:R0:W1:Y:S02]  /*2190*/  @P3 LDS.64 R32, [R103] ;  /* 0x0000000067203984 */ /* 0x0000640000000a00 */
.L_x_12117:
[----:B0-----:R-:W-:Y:S05]  /*21a0*/  BSYNC B0 ;  /* 0x0000000000007941 */ /* 0x001fea0003800000 */
.L_x_12116:
[----:B------:R-:W0:Y:S01]  /*21b0*/  SHFL.UP PT, R115, R121, 0x1, RZ ;  /* 0x0420000079737989 */ /* 0x000e2200000e00ff */
[----:B------:R-:W-:Y:S01]  /*21c0*/  ISETP.GE.AND P3, PT, R54, 0x1, PT ;  /* 0x000000013600780c */ /* 0x000fe20003f66270 */
[-C--:B-----5:R-:W-:Y:S01]  /*21d0*/  FMUL.FTZ R103, R31, R29.reuse ;  /* 0x0000001d1f677220 */ /* 0x0a0fe20000410000 */
[----:B------:R-:W-:Y:S01]  /*21e0*/  ISETP.GE.OR P0, PT, R55, c[0x0][0x174], P0 ;  /* 0x00005d0037007a0c */ /* 0x000fe20000706670 */
[----:B------:R-:W2:Y:S01]  /*21f0*/  SHFL.UP PT, R113, R119, 0x1, RZ ;  /* 0x0420000077717989 */ /* 0x000ea200000e00ff */
[-C--:B------:R-:W-:Y:S01]  /*2200*/  FMUL.FTZ R116, R31, R28.reuse ;  /* 0x0000001c1f747220 */ /* 0x080fe20000410000 */
[----:B------:R-:W-:Y:S01]  /*2210*/  BSSY B0, `(.L_x_12118) ;  /* 0x00000c5000007945 */ /* 0x000fe20003800000 */
[C---:B------:R-:W-:Y:S01]  /*2220*/  FFMA.FTZ R112, R30.reuse, R28, -R103 ;  /* 0x0000001c1e707223 */ /* 0x040fe20000010867 */
[----:B------:R-:W3:Y:S01]  /*2230*/  SHFL.UP PT, R117, R120, 0x1, RZ ;  /* 0x0420000078757989 */ /* 0x000ee200000e00ff */
[----:B------:R-:W-:Y:S01]  /*2240*/  FFMA.FTZ R116, R30, R29, R116 ;  /* 0x0000001d1e747223 */ /* 0x000fe20000010074 */
[----:B------:R-:W-:Y:S01]  /*2250*/  ISETP.GT.U32.AND P4, PT, R123, 0x1b, PT ;  /* 0x0000001b7b00780c */ /* 0x000fe20003f84070 */
[C---:B------:R-:W-:Y:S01]  /*2260*/  FMUL.FTZ R128, R93.reuse, R112 ;  /* 0x000000705d807220 */ /* 0x040fe20000410000 */
[----:B------:R-:W4:Y:S01]  /*2270*/  SHFL.UP PT, R114, R102, 0x1, RZ ;  /* 0x0420000066727989 */ /* 0x000f2200000e00ff */
[----:B------:R-:W-:Y:S01]  /*2280*/  FMUL.FTZ R124, R93, R116 ;  /* 0x000000745d7c7220 */ /* 0x000fe20000410000 */
[----:B------:R-:W-:Y:S01]  /*2290*/  ISETP.GT.U32.AND P5, PT, R123, 0x17, PT ;  /* 0x000000177b00780c */ /* 0x000fe20003fa4070 */
[----:B------:R-:W-:Y:S01]  /*22a0*/  FMUL.FTZ R125, R94, R112 ;  /* 0x000000705e7d7220 */ /* 0x000fe20000410000 */
[----:B------:R-:W-:Y:S01]  /*22b0*/  SHFL.IDX PT, R34, R34, RZ, 0x1f ;  /* 0x00001fff22227589 */ /* 0x000fe200000e0000 */
[-C--:B------:R-:W-:Y:S01]  /*22c0*/  FMUL.FTZ R103, R99, R124.reuse ;  /* 0x0000007c63677220 */ /* 0x080fe20000410000 */
[----:B------:R-:W-:Y:S01]  /*22d0*/  ISETP.GT.U32.AND P6, PT, R123, 0xf, PT ;  /* 0x0000000f7b00780c */ /* 0x000fe20003fc4070 */
[C---:B------:R-:W-:Y:S01]  /*22e0*/  FMUL.FTZ R29, R101.reuse, R124 ;  /* 0x0000007c651d7220 */ /* 0x040fe20000410000 */
[----:B------:R-:W-:Y:S01]  /*22f0*/  SHFL.IDX PT, R35, R35, RZ, 0x1f ;  /* 0x00001fff23237589 */ /* 0x000fe200000e0000 */
[----:B------:R-:W-:-:S02]  /*2300*/  FFMA.FTZ R103, -R101, R128, -R103 ;  /* 0x0000008065677223 */ /* 0x000fc40000010967 */
[-C--:B------:R-:W-:Y:S02]  /*2310*/  FMUL.FTZ R127, R95, R116.reuse ;  /* 0x000000745f7f7220 */ /* 0x080fe40000410000 */
[----:B0-----:R-:W-:Y:S02]  /*2320*/  FMUL.FTZ R122, R102, R115 ;  /* 0x00000073667a7220 */ /* 0x001fe40000410000 */
[----:B------:R-:W-:Y:S02]  /*2330*/  FMUL.FTZ R130, R96, R116 ;  /* 0x0000007460827220 */ /* 0x000fe40000410000 */
[----:B--2---:R-:W-:Y:S02]  /*2340*/  FMUL.FTZ R31, R102, R113 ;  /* 0x00000071661f7220 */ /* 0x004fe40000410000 */
[----:B------:R-:W-:Y:S02]  /*2350*/  FMUL.FTZ R132, R96, R112 ;  /* 0x0000007060847220 */ /* 0x000fe40000410000 */
[----:B---3--:R-:W-:-:S02]  /*2360*/  FMUL.FTZ R118, R102, R117 ;  /* 0x0000007566767220 */ /* 0x008fc40000410000 */
[C---:B------:R-:W-:Y:S02]  /*2370*/  FFMA.FTZ R117, R119.reuse, R117, R122 ;  /* 0x0000007577757223 */ /* 0x040fe4000001007a */
[CC--:B----4-:R-:W-:Y:S02]  /*2380*/  FFMA.FTZ R31, R119.reuse, R114.reuse, R31 ;  /* 0x00000072771f7223 */ /* 0x0d0fe4000001001f */
[----:B------:R-:W-:Y:S02]  /*2390*/  FFMA.FTZ R118, R119, R115, -R118 ;  /* 0x0000007377767223 */ /* 0x000fe40000010876 */
[C---:B------:R-:W-:Y:S01]  /*23a0*/  FMUL.FTZ R114, R102.reuse, R114 ;  /* 0x0000007266727220 */ /* 0x040fe20000410000 */
[----:B------:R-:W-:Y:S01]  /*23b0*/  FSEL R31, R102, R31, !P3 ;  /* 0x0000001f661f7208 */ /* 0x000fe20005800000 */
[----:B------:R-:W-:Y:S02]  /*23c0*/  @P3 FADD.FTZ R120, R120, R117 ;  /* 0x0000007578783221 */ /* 0x000fe40000010000 */
[----:B------:R-:W-:-:S02]  /*23d0*/  @P3 FADD.FTZ R121, R121, R118 ;  /* 0x0000007679793221 */ /* 0x000fc40000010000 */
[----:B------:R-:W-:Y:S01]  /*23e0*/  @P3 FFMA.FTZ R119, R119, R113, -R114 ;  /* 0x0000007177773223 */ /* 0x000fe20000010872 */
[----:B------:R-:W-:Y:S01]  /*23f0*/  SHFL.UP PT, R30, R31, 0x2, RZ ;  /* 0x044000001f1e7989 */ /* 0x000fe200000e00ff */
[----:B------:R-:W-:Y:S01]  /*2400*/  FMUL.FTZ R122, R94, R116 ;  /* 0x000000745e7a7220 */ /* 0x000fe20000410000 */
[----:B------:R-:W-:Y:S01]  /*2410*/  ISETP.GE.AND P3, PT, R54, 0x2, PT ;  /* 0x000000023600780c */ /* 0x000fe20003f66270 */
[----:B------:R-:W-:Y:S01]  /*2420*/  FFMA.FTZ R118, R99, R128, -R29 ;  /* 0x0000008063767223 */ /* 0x000fe2000001081d */
[----:B------:R-:W0:Y:S01]  /*2430*/  SHFL.UP PT, R114, R120, 0x2, RZ ;  /* 0x0440000078727989 */ /* 0x000e2200000e00ff */
[----:B------:R-:W-:Y:S02]  /*2440*/  FADD.FTZ R103, -R122, R103 ;  /* 0x000000677a677221 */ /* 0x000fe40000010100 */
[----:B------:R-:W-:Y:S01]  /*2450*/  FADD.FTZ R118, R125, R118 ;  /* 0x000000767d767221 */ /* 0x000fe20000010000 */
[----:B------:R-:W2:Y:S01]  /*2460*/  SHFL.UP PT, R102, R121, 0x2, RZ ;  /* 0x0440000079667989 */ /* 0x000ea200000e00ff */
[----:B------:R-:W-:-:S02]  /*2470*/  FMUL.FTZ R29, R104, -R103 ;  /* 0x80000067681d7220 */ /* 0x000fc40000410000 */
[-C--:B------:R-:W-:Y:S01]  /*2480*/  FMUL.FTZ R126, R104, -R118.reuse ;  /* 0x80000076687e7220 */ /* 0x080fe20000410000 */
[----:B------:R-:W3:Y:S01]  /*2490*/  SHFL.UP PT, R28, R119, 0x2, RZ ;  /* 0x04400000771c7989 */ /* 0x000ee200000e00ff */
[C---:B------:R-:W-:Y:S02]  /*24a0*/  FFMA.FTZ R115, R105.reuse, R118, -R29 ;  /* 0x0000007669737223 */ /* 0x040fe4000001081d */
[----:B------:R-:W-:Y:S02]  /*24b0*/  FFMA.FTZ R118, R105, R103, R126 ;  /* 0x0000006769767223 */ /* 0x000fe4000001007e */
[----:B------:R-:W-:Y:S02]  /*24c0*/  FMUL.FTZ R126, R95, R112 ;  /* 0x000000705f7e7220 */ /* 0x000fe40000410000 */
[----:B------:R-:W-:Y:S02]  /*24d0*/  FADD.FTZ R118, -R127, R118 ;  /* 0x000000767f767221 */ /* 0x000fe40000010100 */
[----:B------:R-:W-:-:S02]  /*24e0*/  FADD.FTZ R115, R126, R115 ;  /* 0x000000737e737221 */ /* 0x000fc40000010000 */
[----:B------:R-:W-:Y:S02]  /*24f0*/  FMUL.FTZ R135, R97, R116 ;  /* 0x0000007461877220 */ /* 0x000fe40000410000 */
[C---:B0-----:R-:W-:Y:S02]  /*2500*/  FMUL.FTZ R29, R31.reuse, R114 ;  /* 0x000000721f1d7220 */ /* 0x041fe40000410000 */
[-C--:B--2---:R-:W-:Y:S02]  /*2510*/  FMUL.FTZ R113, R31, R102.reuse ;  /* 0x000000661f717220 */ /* 0x084fe40000410000 */
[----:B------:R-:W-:Y:S02]  /*2520*/  FFMA.FTZ R102, R119, R102, -R29 ;  /* 0x0000006677667223 */ /* 0x000fe4000001081d */
[C---:B---3--:R-:W-:Y:S02]  /*2530*/  FMUL.FTZ R103, R31.reuse, R28 ;  /* 0x0000001c1f677220 */ /* 0x048fe40000410000 */
[----:B------:R-:W-:-:S02]  /*2540*/  FMUL.FTZ R29, R31, R30 ;  /* 0x0000001e1f1d7220 */ /* 0x000fc40000410000 */
[C---:B------:R-:W-:Y:S02]  /*2550*/  FFMA.FTZ R113, R119.reuse, R114, R113 ;  /* 0x0000007277717223 */ /* 0x040fe40000010071 */
[C---:B------:R-:W-:Y:S02]  /*2560*/  FFMA.FTZ R30, R119.reuse, R30, R103 ;  /* 0x0000001e771e7223 */ /* 0x040fe40000010067 */
[----:B------:R-:W-:Y:S02]  /*2570*/  @P3 FFMA.FTZ R119, R119, R28, -R29 ;  /* 0x0000001c77773223 */ /* 0x000fe4000001081d */
[----:B------:R-:W-:Y:S01]  /*2580*/  @P3 FADD.FTZ R120, R120, R113 ;  /* 0x0000007178783221 */ /* 0x000fe20000010000 */
[----:B------:R-:W-:Y:S01]  /*2590*/  FSEL R30, R31, R30, !P3 ;  /* 0x0000001e1f1e7208 */ /* 0x000fe20005800000 */
[----:B------:R-:W-:Y:S01]  /*25a0*/  @P3 FADD.FTZ R121, R121, R102 ;  /* 0x0000006679793221 */ /* 0x000fe20000010000 */
[----:B------:R-:W-:Y:S01]  /*25b0*/  SHFL.UP PT, R28, R119, 0x4, RZ ;  /* 0x04800000771c7989 */ /* 0x000fe200000e00ff */
[----:B------:R-:W-:Y:S01]  /*25c0*/  FMUL.FTZ R103, R108, -R115 ;  /* 0x800000736c677220 */ /* 0x000fe20000410000 */
[----:B------:R-:W-:Y:S01]  /*25d0*/  ISETP.GE.AND P3, PT, R54, 0x4, PT ;  /* 0x000000043600780c */ /* 0x000fe20003f66270 */
[-C--:B------:R-:W-:Y:S01]  /*25e0*/  FMUL.FTZ R114, R108, -R118.reuse ;  /* 0x800000766c727220 */ /* 0x080fe20000410000 */
[----:B------:R-:W0:Y:S01]  /*25f0*/  SHFL.UP PT, R102, R120, 0x4, RZ ;  /* 0x0480000078667989 */ /* 0x000e2200000e00ff */
[----:B------:R-:W-:-:S02]  /*2600*/  FFMA.FTZ R113, R109, R118, R103 ;  /* 0x000000766d717223 */ /* 0x000fc40000010067 */
[----:B------:R-:W-:Y:S01]  /*2610*/  FFMA.FTZ R115, R109, R115, -R114 ;  /* 0x000000736d737223 */ /* 0x000fe20000010872 */
[----:B------:R-:W2:Y:S01]  /*2620*/  SHFL.UP PT, R31, R121, 0x4, RZ ;  /* 0x04800000791f7989 */ /* 0x000ea200000e00ff */
[C---:B-1----:R-:W-:Y:S02]  /*2630*/  FMUL.FTZ R114, R101.reuse, -R32 ;  /* 0x8000002065727220 */ /* 0x042fe40000410000 */
[-C--:B------:R-:W-:Y:S01]  /*2640*/  FMUL.FTZ R103, R101, R33.reuse ;  /* 0x0000002165677220 */ /* 0x080fe20000410000 */
[----:B------:R-:W1:Y:S01]  /*2650*/  SHFL.UP PT, R29, R30, 0x4, RZ ;  /* 0x048000001e1d7989 */ /* 0x000e6200000e00ff */
[----:B------:R-:W-:Y:S02]  /*2660*/  FADD.FTZ R136, -R130, R113 ;  /* 0x0000007182887221 */ /* 0x000fe40000010100 */
[----:B------:R-:W-:Y:S02]  /*2670*/  FADD.FTZ R134, R132, R115 ;  /* 0x0000007384867221 */ /* 0x000fe40000010000 */
[----:B------:R-:W-:-:S02]  /*2680*/  FFMA.FTZ R114, R99, -R33, R114 ;  /* 0x8000002163727223 */ /* 0x000fc40000010072 */
[----:B------:R-:W-:Y:S02]  /*2690*/  FFMA.FTZ R103, R99, R32, -R103 ;  /* 0x0000002063677223 */ /* 0x000fe40000010867 */
[C---:B------:R-:W-:Y:S02]  /*26a0*/  FMUL.FTZ R115, R131.reuse, -R136 ;  /* 0x8000008883737220 */ /* 0x040fe40000410000 */
[----:B------:R-:W-:Y:S02]  /*26b0*/  FMUL.FTZ R117, R131, -R134 ;  /* 0x8000008683757220 */ /* 0x000fe40000410000 */
[C---:B------:R-:W-:Y:S02]  /*26c0*/  FMUL.FTZ R118, R104.reuse, -R114 ;  /* 0x8000007268767220 */ /* 0x040fe40000410000 */
[----:B------:R-:W-:Y:S02]  /*26d0*/  FMUL.FTZ R113, R104, -R103 ;  /* 0x8000006768717220 */ /* 0x000fe40000410000 */
[----:B------:R-:W-:-:S02]  /*26e0*/  FFMA.FTZ R137, R129, R134, -R115 ;  /* 0x0000008681897223 */ /* 0x000fc40000010873 */
[----:B------:R-:W-:Y:S02]  /*26f0*/  FFMA.FTZ R134, R129, R136, R117 ;  /* 0x0000008881867223 */ /* 0x000fe40000010075 */
[C---:B------:R-:W-:Y:S02]  /*2700*/  FFMA.FTZ R115, R105.reuse, R103, -R118 ;  /* 0x0000006769737223 */ /* 0x040fe40000010876 */
[----:B------:R-:W-:Y:S02]  /*2710*/  FFMA.FTZ R117, R105, R114, R113 ;  /* 0x0000007269757223 */ /* 0x000fe40000010071 */
[C---:B0-----:R-:W-:Y:S02]  /*2720*/  FMUL.FTZ R118, R30.reuse, R102 ;  /* 0x000000661e767220 */ /* 0x041fe40000410000 */
[C---:B------:R-:W-:Y:S02]  /*2730*/  FMUL.FTZ R114, R30.reuse, R28 ;  /* 0x0000001c1e727220 */ /* 0x040fe40000410000 */
[----:B--2---:R-:W-:-:S02]  /*2740*/  FMUL.FTZ R113, R30, R31 ;  /* 0x0000001f1e717220 */ /* 0x004fc40000410000 */
[C---:B-1----:R-:W-:Y:S02]  /*2750*/  FMUL.FTZ R103, R30.reuse, R29 ;  /* 0x0000001d1e677220 */ /* 0x042fe40000410000 */
[C---:B------:R-:W-:Y:S02]  /*2760*/  FFMA.FTZ R118, R119.reuse, R31, -R118 ;  /* 0x0000001f77767223 */ /* 0x040fe40000010876 */
[C---:B------:R-:W-:Y:S02]  /*2770*/  FFMA.FTZ R29, R119.reuse, R29, R114 ;  /* 0x0000001d771d7223 */ /* 0x040fe40000010072 */
[C---:B------:R-:W-:Y:S02]  /*2780*/  FFMA.FTZ R113, R119.reuse, R102, R113 ;  /* 0x0000006677717223 */ /* 0x040fe40000010071 */
[----:B------:R-:W-:Y:S01]  /*2790*/  @P3 FFMA.FTZ R119, R119, R28, -R103 ;  /* 0x0000001c77773223 */ /* 0x000fe20000010867 */
[----:B------:R-:W-:Y:S01]  /*27a0*/  FSEL R28, R30, R29, !P3 ;  /* 0x0000001d1e1c7208 */ /* 0x000fe20005800000 */
[----:B------:R-:W-:-:S02]  /*27b0*/  @P3 FADD.FTZ R121, R121, R118 ;  /* 0x0000007679793221 */ /* 0x000fc40000010000 */
[----:B------:R-:W-:Y:S01]  /*27c0*/  @P3 FADD.FTZ R120, R120, R113 ;  /* 0x0000007178783221 */ /* 0x000fe20000010000 */
[----:B------:R-:W0:Y:S01]  /*27d0*/  SHFL.UP PT, R29, R119, 0x8, RZ ;  /* 0x05000000771d7989 */ /* 0x000e2200000e00ff */
[----:B------:R-:W-:Y:S01]  /*27e0*/  FMUL.FTZ R136, R97, R112 ;  /* 0x0000007061887220 */ /* 0x000fe20000410000 */
[----:B------:R-:W-:Y:S01]  /*27f0*/  ISETP.GE.AND P3, PT, R54, 0x8, PT ;  /* 0x000000083600780c */ /* 0x000fe20003f66270 */
[----:B------:R-:W-:Y:S01]  /*2800*/  FADD.FTZ R134, -R135, R134 ;  /* 0x0000008687867221 */ /* 0x000fe20000010100 */
[----:B------:R-:W1:Y:S01]  /*2810*/  SHFL.UP PT, R31, R121, 0x8, RZ ;  /* 0x05000000791f7989 */ /* 0x000e6200000e00ff */
[----:B------:R-:W-:Y:S02]  /*2820*/  FMUL.FTZ R114, R108, -R117 ;  /* 0x800000756c727220 */ /* 0x000fe40000410000 */
[----:B------:R-:W-:Y:S01]  /*2830*/  FADD.FTZ R137, R136, R137 ;  /* 0x0000008988897221 */ /* 0x000fe20000010000 */
[----:B------:R-:W2:Y:S01]  /*2840*/  SHFL.UP PT, R102, R120, 0x8, RZ ;  /* 0x0500000078667989 */ /* 0x000ea200000e00ff */
[----:B------:R-:W-:-:S02]  /*2850*/  FMUL.FTZ R138, R110, -R134 ;  /* 0x800000866e8a7220 */ /* 0x000fc40000410000 */
[-C--:B------:R-:W-:Y:S01]  /*2860*/  FMUL.FTZ R118, R108, -R115.reuse ;  /* 0x800000736c767220 */ /* 0x080fe20000410000 */
[----:B------:R-:W3:Y:S01]  /*2870*/  SHFL.UP PT, R30, R28, 0x8, RZ ;  /* 0x050000001c1e7989 */ /* 0x000ee200000e00ff */
[----:B------:R-:W-:Y:S02]  /*2880*/  FFMA.FTZ R114, R109, R115, -R114 ;  /* 0x000000736d727223 */ /* 0x000fe40000010872 */
[-C--:B------:R-:W-:Y:S02]  /*2890*/  FMUL.FTZ R103, R110, -R137.reuse ;  /* 0x800000896e677220 */ /* 0x080fe40000410000 */
[----:B------:R-:W-:Y:S02]  /*28a0*/  FFMA.FTZ R137, R111, R137, -R138 ;  /* 0x000000896f897223 */ /* 0x000fe4000001088a */
[----:B------:R-:W-:Y:S02]  /*28b0*/  FFMA.FTZ R138, R109, R117, R118 ;  /* 0x000000756d8a7223 */ /* 0x000fe40000010076 */
[----:B------:R-:W-:-:S02]  /*28c0*/  FMUL.FTZ R113, R131, -R114 ;  /* 0x8000007283717220 */ /* 0x000fc40000410000 */
[----:B------:R-:W-:Y:S02]  /*28d0*/  FFMA.FTZ R139, R111, R134, R103 ;  /* 0x000000866f8b7223 */ /* 0x000fe40000010067 */
[-C--:B------:R-:W-:Y:S02]  /*28e0*/  FMUL.FTZ R103, R131, -R138.reuse ;  /* 0x8000008a83677220 */ /* 0x080fe40000410000 */
[C---:B------:R-:W-:Y:S02]  /*28f0*/  FFMA.FTZ R138, R129.reuse, R138, R113 ;  /* 0x0000008a818a7223 */ /* 0x040fe40000010071 */
[----:B------:R-:W-:Y:S02]  /*2900*/  FFMA.FTZ R114, R129, R114, -R103 ;  /* 0x0000007281727223 */ /* 0x000fe40000010867 */
[C---:B------:R-:W-:Y:S02]  /*2910*/  FMUL.FTZ R103, R110.reuse, -R138 ;  /* 0x8000008a6e677220 */ /* 0x040fe40000410000 */
[----:B------:R-:W-:-:S02]  /*2920*/  FMUL.FTZ R115, R110, -R114 ;  /* 0x800000726e737220 */ /* 0x000fc40000410000 */
[----:B------:R-:W-:Y:S02]  /*2930*/  FFMA.FTZ R117, R111, R114, -R103 ;  /* 0x000000726f757223 */ /* 0x000fe40000010867 */
[----:B0-----:R-:W-:Y:S02]  /*2940*/  FMUL.FTZ R103, R28, R29 ;  /* 0x0000001d1c677220 */ /* 0x001fe40000410000 */
[C---:B------:R-:W-:Y:S02]  /*2950*/  FMUL.FTZ R118, R82.reuse, R116 ;  /* 0x0000007452767220 */ /* 0x040fe40000410000 */
[----:B------:R-:W-:Y:S02]  /*2960*/  FMUL.FTZ R134, R82, R112 ;  /* 0x0000007052867220 */ /* 0x000fe40000410000 */
[C---:B-1----:R-:W-:Y:S02]  /*2970*/  FMUL.FTZ R113, R28.reuse, R31 ;  /* 0x0000001f1c717220 */ /* 0x042fe40000410000 */
[----:B--2---:R-:W-:-:S02]  /*2980*/  FMUL.FTZ R114, R28, R102 ;  /* 0x000000661c727220 */ /* 0x004fc40000410000 */
[CC--:B---3--:R-:W-:Y:S02]  /*2990*/  FFMA.FTZ R103, R119.reuse, R30.reuse, R103 ;  /* 0x0000001e77677223 */ /* 0x0c8fe40000010067 */
[----:B------:R-:W-:Y:S02]  /*29a0*/  FMUL.FTZ R30, R28, R30 ;  /* 0x0000001e1c1e7220 */ /* 0x000fe40000410000 */
[----:B------:R-:W-:Y:S02]  /*29b0*/  FADD.FTZ R139, -R118, R139 ;  /* 0x0000008b768b7221 */ /* 0x000fe40000010100 */
[----:B------:R-:W-:Y:S02]  /*29c0*/  FADD.FTZ R137, R134, R137 ;  /* 0x0000008986897221 */ /* 0x000fe40000010000 */
[C---:B------:R-:W-:Y:S02]  /*29d0*/  FFMA.FTZ R113, R119.reuse, R102, R113 ;  /* 0x0000006677717223 */ /* 0x040fe40000010071 */
[----:B------:R-:W-:-:S02]  /*29e0*/  FFMA.FTZ R114, R119, R31, -R114 ;  /* 0x0000001f77727223 */ /* 0x000fc40000010872 */
[----:B------:R-:W-:Y:S01]  /*29f0*/  @P3 FFMA.FTZ R119, R119, R29, -R30 ;  /* 0x0000001d77773223 */ /* 0x000fe2000001081e */
[----:B------:R-:W-:Y:S01]  /*2a00*/  HFMA2.MMA R29, -RZ, RZ, 0, 0 ;  /* 0x00000000ff1d7435 */ /* 0x000fe200000001ff */
[C---:B------:R-:W-:Y:S02]  /*2a10*/  FMUL.FTZ R140, R106.reuse, -R139 ;  /* 0x8000008b6a8c7220 */ /* 0x040fe40000410000 */
[----:B------:R-:W-:Y:S02]  /*2a20*/  FMUL.FTZ R142, R106, -R137 ;  /* 0x800000896a8e7220 */ /* 0x000fe40000410000 */
[----:B------:R-:W-:Y:S01]  /*2a30*/  @P3 FADD.FTZ R120, R120, R113 ;  /* 0x0000007178783221 */ /* 0x000fe20000010000 */
[----:B------:R-:W-:Y:S01]  /*2a40*/  FSEL R113, R28, R103, !P3 ;  /* 0x000000671c717208 */ /* 0x000fe20005800000 */
[----:B------:R-:W-:Y:S02]  /*2a50*/  FFMA.FTZ R31, R111, R138, R115 ;  /* 0x0000008a6f1f7223 */ /* 0x000fe40000010073 */
[----:B------:R-:W-:Y:S01]  /*2a60*/  @P3 FADD.FTZ R121, R121, R114 ;  /* 0x0000007279793221 */ /* 0x000fe20000010000 */
[----:B------:R-:W0:Y:S01]  /*2a70*/  SHFL.UP PT, R138, R119, 0x10, RZ ;  /* 0x06000000778a7989 */ /* 0x000e2200000e00ff */
[C---:B------:R-:W-:Y:S01]  /*2a80*/  FFMA.FTZ R143, R107.reuse, R137, -R140 ;  /* 0x000000896b8f7223 */ /* 0x040fe2000001088c */
[----:B------:R-:W-:Y:S01]  /*2a90*/  ISETP.GE.AND P3, PT, R54, 0x10, PT ;  /* 0x000000103600780c */ /* 0x000fe20003f66270 */
[----:B------:R-:W-:Y:S01]  /*2aa0*/  FFMA.FTZ R144, R107, R139, R142 ;  /* 0x0000008b6b907223 */ /* 0x000fe2000001008e */
[----:B------:R-:W-:Y:S01]  /*2ab0*/  SHFL.UP PT, R140, R121, 0x10, RZ ;  /* 0x06000000798c7989 */ /* 0x000fe200000e00ff */
[----:B------:R-:W-:-:S02]  /*2ac0*/  FMUL.FTZ R115, R81, R116 ;  /* 0x0000007451737220 */ /* 0x000fc40000410000 */
[C---:B------:R-:W-:Y:S01]  /*2ad0*/  FMUL.FTZ R28, R106.reuse, -R31 ;  /* 0x8000001f6a1c7220 */ /* 0x040fe20000410000 */
[----:B------:R-:W1:Y:S01]  /*2ae0*/  SHFL.UP PT, R142, R120, 0x10, RZ ;  /* 0x06000000788e7989 */ /* 0x000e6200000e00ff */
[----:B------:R-:W-:Y:S02]  /*2af0*/  FMUL.FTZ R114, R81, R112 ;  /* 0x0000007051727220 */ /* 0x000fe40000410000 */
[----:B------:R-:W-:Y:S01]  /*2b00*/  FADD.FTZ R103, -R115, R144 ;  /* 0x0000009073677221 */ /* 0x000fe20000010100 */
[----:B------:R-:W2:Y:S01]  /*2b10*/  SHFL.UP PT, R102, R113, 0x10, RZ ;  /* 0x0600000071667989 */ /* 0x000ea200000e00ff */
[-C--:B------:R-:W-:Y:S02]  /*2b20*/  FFMA.FTZ R137, R107, R117.reuse, -R28 ;  /* 0x000000756b897223 */ /* 0x080fe4000001081c */
[----:B------:R-:W-:Y:S02]  /*2b30*/  FMUL.FTZ R28, R106, -R117 ;  /* 0x800000756a1c7220 */ /* 0x000fe40000410000 */
[----:B------:R-:W-:-:S02]  /*2b40*/  FADD.FTZ R143, R114, R143 ;  /* 0x0000008f728f7221 */ /* 0x000fc40000010000 */
[----:B------:R-:W-:Y:S02]  /*2b50*/  FMUL.FTZ R117, R98, -R103 ;  /* 0x8000006762757220 */ /* 0x000fe40000410000 */
[----:B------:R-:W-:Y:S01]  /*2b60*/  FFMA.FTZ R141, R107, R31, R28 ;  /* 0x0000001f6b8d7223 */ /* 0x000fe2000001001c */
[----:B------:R-:W-:Y:S01]  /*2b70*/  MOV R28, 0x3f800000 ;  /* 0x3f800000001c7802 */ /* 0x000fe20000000f00 */
[-C--:B------:R-:W-:Y:S01]  /*2b80*/  FFMA.FTZ R146, R100, R143.reuse, -R117 ;  /* 0x0000008f64927223 */ /* 0x080fe20000010875 */
[----:B------:R-:W-:Y:S01]  /*2b90*/  CS2R R30, SRZ ;  /* 0x00000000001e7805 */ /* 0x000fe2000001ff00 */
[C---:B------:R-:W-:Y:S02]  /*2ba0*/  FMUL.FTZ R143, R98.reuse, -R143 ;  /* 0x8000008f628f7220 */ /* 0x040fe40000410000 */
[----:B------:R-:W-:Y:S02]  /*2bb0*/  FMUL.FTZ R117, R98, -R141 ;  /* 0x8000008d62757220 */ /* 0x000fe40000410000 */
[C---:B------:R-:W-:Y:S01]  /*2bc0*/  FFMA.FTZ R145, R100.reuse, R103, R143 ;  /* 0x0000006764917223 */ /* 0x040fe2000001008f */
[----:B------:R-:W3:Y:S01]  /*2bd0*/  @!P0 LDS.128 R28, [UR4+0x1980] ;  /* 0x00198004ff1c8984 */ /* 0x000ee20008000c00 */
[----:B------:R-:W-:Y:S01]  /*2be0*/  FFMA.FTZ R103, R100, R137, -R117 ;  /* 0x0000008964677223 */ /* 0x000fe20000010875 */
[----:B------:R-:W-:Y:S01]  /*2bf0*/  ISETP.NE.AND P0, PT, R123, 0x1f, PT ;  /* 0x0000001f7b00780c */ /* 0x000fe20003f05270 */
[----:B0-----:R-:W-:-:S02]  /*2c00*/  FMUL.FTZ R117, R113, R138 ;  /* 0x0000008a71757220 */ /* 0x001fc40000410000 */
[----:B------:R-:W-:Y:S02]  /*2c10*/  FMUL.FTZ R143, R98, -R137 ;  /* 0x80000089628f7220 */ /* 0x000fe40000410000 */
[C---:B-1----:R-:W-:Y:S02]  /*2c20*/  FMUL.FTZ R137, R113.reuse, R142 ;  /* 0x0000008e71897220 */ /* 0x042fe40000410000 */
[----:B------:R-:W-:Y:S02]  /*2c30*/  FMUL.FTZ R139, R113, R140 ;  /* 0x0000008c718b7220 */ /* 0x000fe40000410000 */
[-C--:B--2---:R-:W-:Y:S02]  /*2c40*/  FFMA.FTZ R144, R119, R102.reuse, R117 ;  /* 0x0000006677907223 */ /* 0x084fe40000010075 */
[----:B------:R-:W-:Y:S02]  /*2c50*/  FMUL.FTZ R117, R113, R102 ;  /* 0x0000006671757220 */ /* 0x000fe40000410000 */
[----:B------:R-:W-:Y:S01]  /*2c60*/  FFMA.FTZ R140, R119, R140, -R137 ;  /* 0x0000008c778c7223 */ /* 0x000fe20000010889 */
[----:B------:R-:W-:Y:S01]  /*2c70*/  FSEL R137, R113, R144, !P3 ;  /* 0x0000009071897208 */ /* 0x000fe20005800000 */
[----:B------:R-:W-:-:S02]  /*2c80*/  FFMA.FTZ R139, R119, R142, R139 ;  /* 0x0000008e778b7223 */ /* 0x000fc4000001008b */
[----:B------:R-:W-:Y:S02]  /*2c90*/  @P3 FFMA.FTZ R119, R119, R138, -R117 ;  /* 0x0000008a77773223 */ /* 0x000fe40000010875 */
[C---:B------:R-:W-:Y:S01]  /*2ca0*/  FMUL.FTZ R117, R79.reuse, R112 ;  /* 0x000000704f757220 */ /* 0x040fe20000410000 */
[----:B------:R-:W0:Y:S01]  /*2cb0*/  SHFL.UP PT, R137, R137, 0x1, RZ ;  /* 0x0420000089897989 */ /* 0x000e2200000e00ff */
[----:B------:R-:W-:Y:S02]  /*2cc0*/  FMUL.FTZ R116, R79, R116 ;  /* 0x000000744f747220 */ /* 0x000fe40000410000 */
[----:B------:R-:W-:Y:S01]  /*2cd0*/  @P3 FADD.FTZ R121, R121, R140 ;  /* 0x0000008c79793221 */ /* 0x000fe20000010000 */
[----:B------:R-:W1:Y:S01]  /*2ce0*/  SHFL.UP PT, R119, R119, 0x1, RZ ;  /* 0x0420000077777989 */ /* 0x000e6200000e00ff */
[----:B------:R-:W-:Y:S01]  /*2cf0*/  @P3 FADD.FTZ R120, R120, R139 ;  /* 0x0000008b78783221 */ /* 0x000fe20000010000 */
[----:B------:R-:W-:Y:S01]  /*2d00*/  ISETP.GT.U32.AND P3, PT, R123, 0x1d, PT ;  /* 0x0000001d7b00780c */ /* 0x000fe20003f64070 */
[----:B------:R-:W-:-:S02]  /*2d10*/  FFMA.FTZ R102, R100, R141, R143 ;  /* 0x0000008d64667223 */ /* 0x000fc4000001008f */
[----:B------:R-:W-:Y:S01]  /*2d20*/  FADD.FTZ R113, R117, R146 ;  /* 0x0000009275717221 */ /* 0x000fe20000010000 */
[----:B------:R2:W4:Y:S01]  /*2d30*/  SHFL.DOWN PT, R141, R103, 0x1, 0x1f ;  /* 0x08201f00678d7f89 */ /* 0x00052200000e0000 */
[----:B------:R-:W-:-:S03]  /*2d40*/  FADD.FTZ R112, -R116, R145 ;  /* 0x0000009174707221 */ /* 0x000fc60000010100 */
        /* <DEDUP_REMOVED lines=17> */
.L_x_12119:
[----:B-123--:R-:W-:Y:S05]  /*2e60*/  BSYNC B0 ;  /* 0x0000000000007941 */ /* 0x00efea0003800000 */
.L_x_12118:
[----:B----4-:R1:W2:Y:S01]  /*2e70*/  SHFL.DOWN PT, R141, R103, 0x2, 0x1f ;  /* 0x08401f00678d7f89 */ /* 0x0102a200000e0000 */
[----:B------:R-:W-:Y:S03]  /*2e80*/  BSSY B0, `(.L_x_12120) ;  /* 0x0000010000007945 */ /* 0x000fe60003800000 */
[----:B0-----:R1:W0:Y:S04]  /*2e90*/  SHFL.DOWN PT, R143, R102, 0x2, 0x1f ;  /* 0x08401f00668f7f89 */ /* 0x00122800000e0000 */
[----:B------:R1:W3:Y:S04]  /*2ea0*/  SHFL.DOWN PT, R139, R113, 0x2, 0x1f ;  /* 0x08401f00718b7f89 */ /* 0x0002e800000e0000 */
[----:B------:R1:W4:Y:S01]  /*2eb0*/  SHFL.DOWN PT, R145, R112, 0x2, 0x1f ;  /* 0x08401f0070917f89 */ /* 0x00032200000e0000 */
[----:B------:R-:W-:Y:S05]  /*2ec0*/  @P3 BRA `(.L_x_12121) ;  /* 0x000000b000003947 */ /* 0x000fea0003800000 */
[C---:B----4-:R-:W-:Y:S02]  /*2ed0*/  FMUL.FTZ R140, R102.reuse, R145 ;  /* 0x00000091668c7220 */ /* 0x050fe40000410000 */
[----:B0-----:R-:W-:-:S02]  /*2ee0*/  FMUL.FTZ R138, R102, R143 ;  /* 0x0000008f668a7220 */ /* 0x001fc40000410000 */
        /* <DEDUP_REMOVED lines=9> */
.L_x_12121:
[----:B------:R-:W-:Y:S05]  /*2f80*/  BSYNC B0 ;  /* 0x0000000000007941 */ /* 0x000fea0003800000 */
.L_x_12120:
[----:B--2---:R2:W1:Y:S01]  /*2f90*/  SHFL.DOWN PT, R141, R103, 0x4, 0x1f ;  /* 0x08801f00678d7f89 */ /* 0x00446200000e0000 */
[----:B------:R-:W-:Y:S03]  /*2fa0*/  BSSY B0, `(.L_x_12122) ;  /* 0x0000010000007945 */ /* 0x000fe60003800000 */
[----:B0-----:R2:W0:Y:S04]  /*2fb0*/  SHFL.DOWN PT, R143, R102, 0x4, 0x1f ;  /* 0x08801f00668f7f89 */ /* 0x00142800000e0000 */
[----:B---3--:R2:W3:Y:S04]  /*2fc0*/  SHFL.DOWN PT, R139, R113, 0x4, 0x1f ;  /* 0x08801f00718b7f89 */ /* 0x0084e800000e0000 */
[----:B----4-:R2:W4:Y:S01]  /*2fd0*/  SHFL.DOWN PT, R145, R112, 0x4, 0x1f ;  /* 0x08801f0070917f89 */ /* 0x01052200000e0000 */
        /* <DEDUP_REMOVED lines=12> */
.L_x_12123:
[----:B------:R-:W-:Y:S05]  /*30a0*/  BSYNC B0 ;  /* 0x0000000000007941 */ /* 0x000fea0003800000 */
.L_x_12122:
[----:B-1----:R1:W2:Y:S01]  /*30b0*/  SHFL.DOWN PT, R141, R103, 0x8, 0x1f ;  /* 0x09001f00678d7f89 */ /* 0x0022a200000e0000 */
        /* <DEDUP_REMOVED lines=16> */
.L_x_12125:
[----:B------:R-:W-:Y:S05]  /*31c0*/  BSYNC B0 ;  /* 0x0000000000007941 */ /* 0x000fea0003800000 */
.L_x_12124:
        /* <DEDUP_REMOVED lines=17> */
.L_x_12127:
[----:B------:R-:W-:Y:S05]  /*32e0*/  BSYNC B0 ;  /* 0x0000000000007941 */ /* 0x000fea0003800000 */
.L_x_12126:
[----:B------:R-:W-:Y:S01]  /*32f0*/  SHFL.DOWN PT, R144, R102, 0x1, 0x1f ;  /* 0x08201f0066907f89 */ /* 0x000fe200000e0000 */
[CC--:B------:R-:W-:Y:S01]  /*3300*/  FMUL.FTZ R138, R137.reuse, R35.reuse ;  /* 0x00000023898a7220 */ /* 0x0c0fe20000410000 */
[----:B------:R-:W-:Y:S01]  /*3310*/  ISETP.GT.AND P0, PT, R54, 0x1e, PT ;  /* 0x0000001e3600780c */ /* 0x000fe20003f04270 */
[-C--:B------:R-:W-:Y:S01]  /*3320*/  FMUL.FTZ R140, R137, R34.reuse ;  /* 0x00000022898c7220 */ /* 0x080fe20000410000 */
[----:B-1----:R-:W1:Y:S01]  /*3330*/  SHFL.IDX PT, R141, R31, RZ, 0x1f ;  /* 0x00001fff1f8d7589 */ /* 0x002e6200000e0000 */
[C---:B------:R-:W-:Y:S01]  /*3340*/  FFMA.FTZ R138, R119.reuse, R34, -R138 ;  /* 0x00000022778a7223 */ /* 0x040fe2000001088a */
[----:B------:R-:W-:Y:S01]  /*3350*/  BSSY B0, `(.L_x_12128) ;  /* 0x000015b000007945 */ /* 0x000fe20003800000 */
[----:B------:R-:W-:Y:S01]  /*3360*/  FFMA.FTZ R119, R119, R35, R140 ;  /* 0x0000002377777223 */ /* 0x000fe2000001008c */
[----:B---3--:R-:W3:Y:S01]  /*3370*/  SHFL.IDX PT, R139, R30, RZ, 0x1f ;  /* 0x00001fff1e8b7589 */ /* 0x008ee200000e0000 */
[----:B------:R-:W-:Y:S02]  /*3380*/  @P1 FADD.FTZ R34, R121, R138 ;  /* 0x0000008a79221221 */ /* 0x000fe40000010000 */
[----:B------:R-:W-:Y:S01]  /*3390*/  @P1 FADD.FTZ R35, R120, R119 ;  /* 0x0000007778231221 */ /* 0x000fe20000010000 */
[----:B0-----:R-:W0:Y:S01]  /*33a0*/  SHFL.DOWN PT, R143, R103, 0x1, 0x1f ;  /* 0x08201f00678f7f89 */ /* 0x001e2200000e0000 */
[----:B------:R-:W-:-:S03]  /*33b0*/  ISETP.NE.AND P1, PT, R54, RZ, PT ;  /* 0x000000ff3600720c */ /* 0x000fc60003f25270 */
[----:B----4-:R-:W4:Y:S04]  /*33c0*/  SHFL.DOWN PT, R145, R113, 0x1, 0x1f ;  /* 0x08201f0071917f89 */ /* 0x010f2800000e0000 */
[----:B------:R-:W5:Y:S04]  /*33d0*/  SHFL.DOWN PT, R147, R112, 0x1, 0x1f ;  /* 0x08201f0070937f89 */ /* 0x000f6800000e0000 */
[----:B--2---:R-:W-:Y:S01]  /*33e0*/  SHFL.IDX PT, R102, R102, RZ, 0x1f ;  /* 0x00001fff66667589 */ /* 0x004fe200000e0000 */
[----:B-1----:R-:W-:-:S03]  /*33f0*/  @P2 FMUL.FTZ R142, R144, R141 ;  /* 0x0000008d908e2220 */ /* 0x002fc60000410000 */
[----:B------:R-:W-:Y:S01]  /*3400*/  SHFL.IDX PT, R103, R103, RZ, 0x1f ;  /* 0x00001fff67677589 */ /* 0x000fe200000e0000 */
[----:B---3--:R-:W-:-:S03]  /*3410*/  @P2 FMUL.FTZ R144, R144, R139 ;  /* 0x0000008b90902220 */ /* 0x008fc60000410000 */
[----:B------:R-:W-:Y:S01]  /*3420*/  SHFL.IDX PT, R112, R112, RZ, 0x1f ;  /* 0x00001fff70707589 */ /* 0x000fe200000e0000 */
[----:B0-----:R-:W-:-:S03]  /*3430*/  @P2 FFMA.FTZ R142, R143, R139, -R142 ;  /* 0x0000008b8f8e2223 */ /* 0x001fc6000001088e */
[----:B------:R-:W-:Y:S01]  /*3440*/  SHFL.IDX PT, R113, R113, RZ, 0x1f ;  /* 0x00001fff71717589 */ /* 0x000fe200000e0000 */
[----:B------:R-:W-:Y:S02]  /*3450*/  @P2 FFMA.FTZ R144, R143, R141, R144 ;  /* 0x0000008d8f902223 */ /* 0x000fe40000010090 */
[----:B----4-:R-:W-:Y:S02]  /*3460*/  @P2 FADD.FTZ R139, R145, R142 ;  /* 0x0000008e918b2221 */ /* 0x010fe40000010000 */
[----:B-----5:R-:W-:Y:S01]  /*3470*/  @P2 FADD.FTZ R141, R147, R144 ;  /* 0x00000090938d2221 */ /* 0x020fe20000010000 */
[----:B------:R-:W-:Y:S01]  /*3480*/  ISETP.NE.AND P2, PT, R52, RZ, PT ;  /* 0x000000ff3400720c */ /* 0x000fe20003f45270 */
[-C--:B------:R-:W-:Y:S02]  /*3490*/  FMUL.FTZ R120, R139, -R33.reuse ;  /* 0x800000218b787220 */ /* 0x080fe40000410000 */
[----:B------:R-:W-:Y:S02]  /*34a0*/  FMUL.FTZ R119, R141, -R33 ;  /* 0x800000218d777220 */ /* 0x000fe40000410000 */
[----:B------:R-:W-:-:S02]  /*34b0*/  FMUL.FTZ R33, R45, R34 ;  /* 0x000000222d217220 */ /* 0x000fc40000410000 */
[-C--:B------:R-:W-:Y:S02]  /*34c0*/  FMUL.FTZ R45, R45, R35.reuse ;  /* 0x000000232d2d7220 */ /* 0x080fe40000410000 */
[-C--:B------:R-:W-:Y:S02]  /*34d0*/  FFMA.FTZ R141, R141, R32.reuse, R120 ;  /* 0x000000208d8d7223 */ /* 0x080fe40000010078 */
        /* <DEDUP_REMOVED lines=44> */
[C---:B------:R-:W-:Y:S02]  /*37a0*/  FMUL.FTZ R132, R131.reuse, -R128 ;  /* 0x8000008083847220 */ /* 0x040fe40000410000 */
[----:B------:R-:W-:-:S02]  /*37b0*/  FMUL.FTZ R35, R131, R138 ;  /* 0x0000008a83237220 */ /* 0x000fc40000410000 */
[----:B------:R-:W-:Y:S02]  /*37c0*/  FMUL.FTZ R131, R131, R130 ;  /* 0x0000008283837220 */ /* 0x000fe40000410000 */
[C---:B------:R-:W-:Y:S02]  /*37d0*/  FFMA.FTZ R142, R129.reuse, R128, R137 ;  /* 0x00000080818e7223 */ /* 0x040fe40000010089 */
[C---:B------:R-:W-:Y:S02]  /*37e0*/  FFMA.FTZ R137, R129.reuse, R127, -R132 ;  /* 0x0000007f81897223 */ /* 0x040fe40000010884 */
        /* <DEDUP_REMOVED lines=36> */
[----:B------:R-:W-:Y:S02]  /*3a30*/  FFMA.FTZ R100, R79, R32, RZ ;  /* 0x000000204f647223 */ /* 0x000fe400000100ff */
[----:B------:R-:W-:Y:S02]  /*3a40*/  FADD.FTZ R117, R117, R106 ;  /* 0x0000006a75757221 */ /* 0x000fe40000010000 */
[----:B------:R-:W-:-:S02]  /*3a50*/  FFMA.FTZ R137, R99, R134, -R137 ;  /* 0x0000008663897223 */ /* 0x000fc40000010889 */
[----:B------:R-:W-:Y:S02]  /*3a60*/  FFMA.FTZ R136, R99, R104, R136 ;  /* 0x0000006863887223 */ /* 0x000fe40000010088 */
[----:B------:R-:W-:Y:S02]  /*3a70*/  FFMA.FTZ R135, R81, R33, R100 ;  /* 0x0000002151877223 */ /* 0x000fe40000010064 */
[----:B------:R-:W-:Y:S02]  /*3a80*/  FADD.FTZ R99, -R116, R101 ;  /* 0x0000006574637221 */ /* 0x000fe40000010100 */
[----:B------:R-:W-:Y:S02]  /*3a90*/  FMUL.FTZ R100, R66, R105 ;  /* 0x0000006942647220 */ /* 0x000fe40000410000 */
[----:B------:R-:W-:Y:S02]  /*3aa0*/  FMUL.FTZ R101, R64, R117 ;  /* 0x0000007540657220 */ /* 0x000fe40000410000 */
[----:B------:R-:W-:-:S02]  /*3ab0*/  FADD.FTZ R107, -R90, R33 ;  /* 0x000000215a6b7221 */ /* 0x000fc40000010100 */
[----:B------:R-:W-:Y:S02]  /*3ac0*/  FADD.FTZ R98, -R91, R32 ;  /* 0x000000205b627221 */ /* 0x000fe40000010100 */
[----:B------:R-:W-:Y:S02]  /*3ad0*/  FMUL.FTZ R33, R66, R115 ;  /* 0x0000007342217220 */ /* 0x000fe40000410000 */
[----:B------:R-:W-:Y:S02]  /*3ae0*/  FMUL.FTZ R106, R120, R100 ;  /* 0x00000064786a7220 */ /* 0x000fe40000410000 */
[----:B------:R-:W-:Y:S02]  /*3af0*/  FMUL.FTZ R32, R64, R99 ;  /* 0x0000006340207220 */ /* 0x000fe40000410000 */
[----:B------:R-:W-:Y:S02]  /*3b00*/  FMUL.FTZ R111, R45, R101 ;  /* 0x000000652d6f7220 */ /* 0x000fe40000410000 */
[----:B------:R-:W-:-:S02]  /*3b10*/  FFMA.FTZ R114, R107, R33, -R106 ;  /* 0x000000216b727223 */ /* 0x000fc4000001086a */
[----:B------:R-:W-:Y:S02]  /*3b20*/  FFMA.FTZ R111, R98, R32, -R111 ;  /* 0x00000020626f7223 */ /* 0x000fe4000001086f */
[----:B------:R-:W-:Y:S02]  /*3b30*/  FMUL.FTZ R106, R65, R108 ;  /* 0x0000006c416a7220 */ /* 0x000fe40000410000 */
[----:B------:R-:W-:Y:S02]  /*3b40*/  FMUL.FTZ R32, R45, R32 ;  /* 0x000000202d207220 */ /* 0x000fe40000410000 */
[----:B------:R-:W-:Y:S02]  /*3b50*/  FFMA.FTZ R116, R82, R34, R135 ;  /* 0x0000002252747223 */ /* 0x000fe40000010087 */
[----:B------:R-:W-:Y:S02]  /*3b60*/  FADD.FTZ R135, -R89, R34 ;  /* 0x0000002259877221 */ /* 0x000fe40000010100 */
[----:B------:R-:W-:-:S02]  /*3b70*/  FMUL.FTZ R34, R65, R118 ;  /* 0x0000007641227220 */ /* 0x000fc40000410000 */
[----:B------:R-:W-:Y:S02]  /*3b80*/  FMUL.FTZ R139, R125, R106 ;  /* 0x0000006a7d8b7220 */ /* 0x000fe40000410000 */
[----:B------:R-:W-:Y:S02]  /*3b90*/  FMUL.FTZ R33, R120, R33 ;  /* 0x0000002178217220 */ /* 0x000fe40000410000 */
[----:B------:R-:W-:Y:S02]  /*3ba0*/  FFMA.FTZ R32, R101, R98, R32 ;  /* 0x0000006265207223 */ /* 0x000fe40000010020 */
[----:B------:R-:W-:Y:S02]  /*3bb0*/  FFMA.FTZ R139, R135, R34, -R139 ;  /* 0x00000022878b7223 */ /* 0x000fe4000001088b */
[----:B------:R-:W-:Y:S02]  /*3bc0*/  FFMA.FTZ R33, R100, R107, R33 ;  /* 0x0000006b64217223 */ /* 0x000fe40000010021 */
[----:B------:R-:W-:-:S02]  /*3bd0*/  FADD.FTZ R32, RZ, R32 ;  /* 0x00000020ff207221 */ /* 0x000fc40000010000 */
[----:B------:R-:W-:Y:S02]  /*3be0*/  FADD.FTZ R111, RZ, R111 ;  /* 0x0000006fff6f7221 */ /* 0x000fe40000010000 */
[----:B------:R-:W-:Y:S02]  /*3bf0*/  FMUL.FTZ R34, R125, R34 ;  /* 0x000000227d227220 */ /* 0x000fe40000410000 */
[----:B------:R-:W-:Y:S02]  /*3c00*/  FMUL.FTZ R141, R68, R129 ;  /* 0x00000081448d7220 */ /* 0x000fe40000410000 */
[----:B------:R-:W-:Y:S02]  /*3c10*/  FADD.FTZ R33, R32, R33 ;  /* 0x0000002120217221 */ /* 0x000fe40000010000 */
[----:B------:R-:W-:Y:S02]  /*3c20*/  FADD.FTZ R114, R111, R114 ;  /* 0x000000726f727221 */ /* 0x000fe40000010000 */
[----:B------:R-:W-:-:S02]  /*3c30*/  FFMA.FTZ R116, R97, R138, R116 ;  /* 0x0000008a61747223 */ /* 0x000fc40000010074 */
[----:B------:R-:W-:Y:S02]  /*3c40*/  FFMA.FTZ R34, R106, R135, R34 ;  /* 0x000000876a227223 */ /* 0x000fe40000010022 */
[----:B------:R-:W-:Y:S02]  /*3c50*/  FADD.FTZ R138, -R88, R138 ;  /* 0x0000008a588a7221 */ /* 0x000fe40000010100 */
[----:B------:R-:W-:Y:S02]  /*3c60*/  FMUL.FTZ R111, R68, R132 ;  /* 0x00000084446f7220 */ /* 0x000fe40000410000 */
[----:B------:R-:W-:Y:S02]  /*3c70*/  FMUL.FTZ R140, R130, R141 ;  /* 0x0000008d828c7220 */ /* 0x000fe40000410000 */
[----:B------:R-:W-:Y:S02]  /*3c80*/  FADD.FTZ R33, R33, R34 ;  /* 0x0000002221217221 */ /* 0x000fe40000010000 */
[----:B------:R-:W-:-:S02]  /*3c90*/  FFMA.FTZ R32, R79, -R45, RZ ;  /* 0x8000002d4f207223 */ /* 0x000fc400000100ff */
[----:B------:R-:W-:Y:S02]  /*3ca0*/  FFMA.FTZ R140, R111, R138, R140 ;  /* 0x0000008a6f8c7223 */ /* 0x000fe4000001008c */
        /* <DEDUP_REMOVED lines=8> */
[----:B------:R-:W-:Y:S02]  /*3d30*/  FMUL.FTZ R35, R131, R114 ;  /* 0x0000007283237220 */ /* 0x000fe40000410000 */
[----:B------:R-:W-:Y:S02]  /*3d40*/  FFMA.FTZ R32, R82, -R125, R32 ;  /* 0x8000007d52207223 */ /* 0x000fe40000010020 */
[----:B------:R-:W-:-:S02]  /*3d50*/  FFMA.FTZ R141, R138, R141, -R142 ;  /* 0x0000008d8a8d7223 */ /* 0x000fc4000001088e */
[-C--:B------:R-:W-:Y:S02]  /*3d60*/  FFMA.FTZ R35, R139, R140.reuse, -R35 ;  /* 0x0000008c8b237223 */ /* 0x080fe40000010823 */
[----:B------:R-:W-:Y:S02]  /*3d70*/  FMUL.FTZ R140, R131, R140 ;  /* 0x0000008c838c7220 */ /* 0x000fe40000410000 */
[----:B------:R-:W-:Y:S02]  /*3d80*/  FMUL.FTZ R142, R70, R121 ;  /* 0x00000079468e7220 */ /* 0x000fe40000410000 */
[----:B------:R-:W-:Y:S02]  /*3d90*/  FFMA.FTZ R32, R97, -R130, R32 ;  /* 0x8000008261207223 */ /* 0x000fe40000010020 */
[----:B------:R-:W-:Y:S02]  /*3da0*/  FADD.FTZ R34, R34, R141 ;  /* 0x0000008d22227221 */ /* 0x000fe40000010000 */
[----:B------:R-:W-:-:S02]  /*3db0*/  FFMA.FTZ R143, R95, R109, R116 ;  /* 0x0000006d5f8f7223 */ /* 0x000fc40000010074 */
[----:B------:R-:W-:Y:S02]  /*3dc0*/  FADD.FTZ R141, -R86, R109 ;  /* 0x0000006d568d7221 */ /* 0x000fe40000010100 */
[----:B------:R-:W-:Y:S02]  /*3dd0*/  FFMA.FTZ R140, R114, R139, R140 ;  /* 0x0000008b728c7223 */ /* 0x000fe4000001008c */
[----:B------:R-:W-:Y:S02]  /*3de0*/  FMUL.FTZ R116, R70, R126 ;  /* 0x0000007e46747220 */ /* 0x000fe40000410000 */
[----:B------:R-:W-:Y:S02]  /*3df0*/  FMUL.FTZ R109, R110, R142 ;  /* 0x0000008e6e6d7220 */ /* 0x000fe40000410000 */
[----:B------:R-:W-:Y:S02]  /*3e00*/  FFMA.FTZ R32, R96, -R131, R32 ;  /* 0x8000008360207223 */ /* 0x000fe40000010020 */
[----:B------:R-:W-:-:S02]  /*3e10*/  FADD.FTZ R33, R33, R140 ;  /* 0x0000008c21217221 */ /* 0x000fc40000010000 */
[----:B------:R-:W-:Y:S02]  /*3e20*/  FFMA.FTZ R140, R116, R141, R109 ;  /* 0x0000008d748c7223 */ /* 0x000fe4000001006d */
[----:B------:R-:W-:Y:S02]  /*3e30*/  FFMA.FTZ R109, R95, -R110, R32 ;  /* 0x8000006e5f6d7223 */ /* 0x000fe40000010020 */
[----:B------:R-:W-:Y:S02]  /*3e40*/  FADD.FTZ R34, R34, R35 ;  /* 0x0000002322227221 */ /* 0x000fe40000010000 */
[----:B------:R-:W-:Y:S02]  /*3e50*/  FMUL.FTZ R144, R110, R116 ;  /* 0x000000746e907220 */ /* 0x000fe40000410000 */
[----:B------:R-:W-:Y:S02]  /*3e60*/  FFMA.FTZ R35, R94, -R104, R109 ;  /* 0x800000685e237223 */ /* 0x000fe4000001006d */
[----:B------:R-:W-:-:S02]  /*3e70*/  FMUL.FTZ R109, R69, R119 ;  /* 0x00000077456d7220 */ /* 0x000fc40000410000 */
[----:B------:R-:W-:Y:S02]  /*3e80*/  FADD.FTZ R33, R33, R140 ;  /* 0x0000008c21217221 */ /* 0x000fe40000010000 */
[----:B------:R-:W-:Y:S02]  /*3e90*/  FFMA.FTZ R145, R141, R142, -R144 ;  /* 0x0000008e8d917223 */ /* 0x000fe40000010890 */
[----:B------:R-:W-:Y:S02]  /*3ea0*/  FFMA.FTZ R32, R94, R134, R143 ;  /* 0x000000865e207223 */ /* 0x000fe4000001008f */
[----:B------:R-:W-:Y:S02]  /*3eb0*/  FADD.FTZ R140, -R85, R134 ;  /* 0x00000086558c7221 */ /* 0x000fe40000010100 */
[----:B------:R-:W-:Y:S02]  /*3ec0*/  FADD.FTZ R137, R84, R137 ;  /* 0x0000008954897221 */ /* 0x000fe40000010000 */
[----:B------:R-:W-:-:S02]  /*3ed0*/  FADD.FTZ R136, RZ, R136 ;  /* 0x00000088ff887221 */ /* 0x000fc40000010000 */
[----:B------:R-:W-:Y:S02]  /*3ee0*/  FMUL.FTZ R134, R80, R44 ;  /* 0x0000002c50867220 */ /* 0x000fe40000410000 */
[----:B------:R-:W-:Y:S02]  /*3ef0*/  FMUL.FTZ R143, R69, R122 ;  /* 0x0000007a458f7220 */ /* 0x000fe40000410000 */
[----:B------:R-:W-:Y:S02]  /*3f00*/  FMUL.FTZ R142, R104, R109 ;  /* 0x0000006d688e7220 */ /* 0x000fe40000410000 */
[----:B------:R-:W-:Y:S02]  /*3f10*/  FFMA.FTZ R144, R93, R137, R32 ;  /* 0x000000895d907223 */ /* 0x000fe40000010020 */
[----:B------:R-:W-:Y:S02]  /*3f20*/  FMUL.FTZ R146, R80, R124 ;  /* 0x0000007c50927220 */ /* 0x000fe40000410000 */
[----:B------:R-:W-:Y:S01]  /*3f30*/  FADD.FTZ R137, -R84, R137 ;  /* 0x0000008954897221 */ /* 0x000fe20000010100 */
[----:B------:R-:W0:Y:S01]  /*3f40*/  SHFL.DOWN PT, R149, R144, 0x1, 0x1f ;  /* 0x08201f0090957f89 */ /* 0x000e2200000e0000 */
[----:B------:R-:W-:-:S02]  /*3f50*/  FMUL.FTZ R32, R136, R134 ;  /* 0x0000008688207220 */ /* 0x000fc40000410000 */
[-C--:B------:R-:W-:Y:S02]  /*3f60*/  FFMA.FTZ R147, R140, R143.reuse, -R142 ;  /* 0x0000008f8c937223 */ /* 0x080fe4000001088e */
[----:B------:R-:W-:Y:S02]  /*3f70*/  FMUL.FTZ R143, R104, R143 ;  /* 0x0000008f688f7220 */ /* 0x000fe40000410000 */
[----:B------:R-:W-:Y:S02]  /*3f80*/  FFMA.FTZ R142, R93, -R136, R35 ;  /* 0x800000885d8e7223 */ /* 0x000fe40000010023 */
[----:B------:R-:W-:Y:S02]  /*3f90*/  FFMA.FTZ R35, R137, R146, -R32 ;  /* 0x0000009289237223 */ /* 0x000fe40000010820 */
[----:B------:R-:W-:Y:S01]  /*3fa0*/  FFMA.FTZ R32, R109, R140, R143 ;  /* 0x0000008c6d207223 */ /* 0x000fe2000001008f */
[----:B------:R-:W1:Y:S01]  /*3fb0*/  SHFL.DOWN PT, R148, R142, 0x1, 0x1f ;  /* 0x08201f008e947f89 */ /* 0x000e6200000e0000 */
[----:B------:R-:W-:-:S02]  /*3fc0*/  FADD.FTZ R34, R34, R145 ;  /* 0x0000009122227221 */ /* 0x000fc40000010000 */
[----:B------:R-:W-:Y:S02]  /*3fd0*/  FMUL.FTZ R146, R136, R146 ;  /* 0x0000009288927220 */ /* 0x000fe40000410000 */
[----:B------:R-:W-:Y:S02]  /*3fe0*/  FADD.FTZ R32, R33, R32 ;  /* 0x0000002021207221 */ /* 0x000fe40000010000 */
[----:B------:R-:W-:Y:S02]  /*3ff0*/  FADD.FTZ R34, R34, R147 ;  /* 0x0000009322227221 */ /* 0x000fe40000010000 */
[----:B------:R-:W-:Y:S02]  /*4000*/  FFMA.FTZ R33, R134, R137, R146 ;  /* 0x0000008986217223 */ /* 0x000fe40000010092 */
[----:B------:R-:W-:Y:S01]  /*4010*/  FADD.FTZ R145, R34, R35 ;  /* 0x0000002322917221 */ /* 0x000fe20000010000 */
[----:B------:R-:W-:Y:S01]  /*4020*/  MOV R34, R144 ;  /* 0x0000009000227202 */ /* 0x000fe20000000f00 */
[----:B------:R-:W-:Y:S01]  /*4030*/  FADD.FTZ R143, R32, R33 ;  /* 0x00000021208f7221 */ /* 0x000fe20000010000 */
[----:B------:R-:W-:Y:S01]  /*4040*/  MOV R35, R142 ;  /* 0x0000008e00237202 */ /* 0x000fe20000000f00 */
[----:B------:R-:W-:Y:S01]  /*4050*/  FADD.FTZ R15, R134, R15 ;  /* 0x0000000f860f7221 */ /* 0x000fe20000010000 */
[----:B------:R-:W2:Y:S01]  /*4060*/  SHFL.DOWN PT, R146, R145, 0x1, 0x1f ;  /* 0x08201f0091927f89 */ /* 0x000ea200000e0000 */
[----:B------:R-:W-:Y:S01]  /*4070*/  MOV R33, R145 ;  /* 0x0000009100217202 */ /* 0x000fe20000000f00 */
[----:B0-----:R-:W-:Y:S01]  /*4080*/  @!P0 FADD.FTZ R34, R34, R149 ;  /* 0x0000009522228221 */ /* 0x001fe20000010000 */
[----:B------:R-:W-:Y:S01]  /*4090*/  MOV R32, R143 ;  /* 0x0000008f00207202 */ /* 0x000fe20000000f00 */
[----:B------:R0:W3:Y:S01]  /*40a0*/  SHFL.DOWN PT, R147, R143, 0x1, 0x1f ;  /* 0x08201f008f937f89 */ /* 0x0000e200000e0000 */
[----:B------:R-:W-:-:S02]  /*40b0*/  FADD.FTZ R14, R109, R14 ;  /* 0x0000000e6d0e7221 */ /* 0x000fc40000010000 */
[----:B------:R-:W-:Y:S01]  /*40c0*/  FADD.FTZ R13, R116, R13 ;  /* 0x0000000d740d7221 */ /* 0x000fe20000010000 */
[----:B------:R-:W4:Y:S01]  /*40d0*/  SHFL.DOWN PT, R149, R34, 0x2, 0x1f ;  /* 0x08401f0022957f89 */ /* 0x000f2200000e0000 */
[----:B-1----:R-:W-:Y:S02]  /*40e0*/  @!P0 FADD.FTZ R35, R35, R148 ;  /* 0x0000009423238221 */ /* 0x002fe40000010000 */
[----:B------:R-:W-:Y:S02]  /*40f0*/  FADD.FTZ R12, R114, R12 ;  /* 0x0000000c720c7221 */ /* 0x000fe40000010000 */
[----:B0-----:R-:W-:Y:S01]  /*4100*/  FMUL.FTZ R143, R43, R44 ;  /* 0x0000002c2b8f7220 */ /* 0x001fe20000410000 */
[----:B------:R-:W0:Y:S01]  /*4110*/  SHFL.DOWN PT, R144, R35, 0x2, 0x1f ;  /* 0x08401f0023907f89 */ /* 0x000e2200000e0000 */
[----:B------:R-:W-:Y:S02]  /*4120*/  FADD.FTZ R19, R111, R19 ;  /* 0x000000136f137221 */ /* 0x000fe40000010000 */
[----:B------:R-:W-:-:S02]  /*4130*/  FFMA.FTZ R143, R42, R124, -R143 ;  /* 0x0000007c2a8f7223 */ /* 0x000fc4000001088f */
[----:B------:R-:W-:Y:S02]  /*4140*/  FADD.FTZ R18, R106, R18 ;  /* 0x000000126a127221 */ /* 0x000fe40000010000 */
[----:B------:R-:W-:Y:S02]  /*4150*/  FADD.FTZ R17, R100, R17 ;  /* 0x0000001164117221 */ /* 0x000fe40000010000 */
[----:B------:R-:W-:Y:S02]  /*4160*/  FADD.FTZ R16, R101, R16 ;  /* 0x0000001065107221 */ /* 0x000fe40000010000 */
[----:B--2---:R-:W-:Y:S02]  /*4170*/  @!P0 FADD.FTZ R33, R33, R146 ;  /* 0x0000009221218221 */ /* 0x004fe40000010000 */
[----:B---3--:R-:W-:Y:S01]  /*4180*/  @!P0 FADD.FTZ R32, R32, R147 ;  /* 0x0000009320208221 */ /* 0x008fe20000010000 */
[----:B------:R-:W-:Y:S02]  /*4190*/  ISETP.GT.AND P0, PT, R54, 0x1d, PT ;  /* 0x0000001d3600780c */ /* 0x000fe40003f04270 */
[----:B------:R-:W1:Y:S04]  /*41a0*/  SHFL.DOWN PT, R142, R33, 0x2, 0x1f ;  /* 0x08401f00218e7f89 */ /* 0x000e6800000e0000 */
[----:B------:R-:W2:Y:S07]  /*41b0*/  SHFL.DOWN PT, R145, R32, 0x2, 0x1f ;  /* 0x08401f0020917f89 */ /* 0x000eae00000e0000 */
[----:B----4-:R-:W-:-:S02]  /*41c0*/  @!P0 FADD.FTZ R34, R34, R149 ;  /* 0x0000009522228221 */ /* 0x010fc40000010000 */
[----:B0-----:R-:W-:Y:S02]  /*41d0*/  @!P0 FADD.FTZ R35, R35, R144 ;  /* 0x0000009023238221 */ /* 0x001fe40000010000 */
[----:B------:R-:W-:Y:S01]  /*41e0*/  FMUL.FTZ R144, R136, R143 ;  /* 0x0000008f88907220 */ /* 0x000fe20000410000 */
[----:B------:R-:W0:Y:S01]  /*41f0*/  SHFL.DOWN PT, R149, R34, 0x4, 0x1f ;  /* 0x08801f0022957f89 */ /* 0x000e2200000e0000 */
[----:B------:R-:W-:Y:S02]  /*4200*/  FMUL.FTZ R143, R43, R119 ;  /* 0x000000772b8f7220 */ /* 0x000fe40000410000 */
[----:B------:R-:W-:Y:S01]  /*4210*/  FMUL.FTZ R136, R102, R30 ;  /* 0x0000001e66887220 */ /* 0x000fe20000410000 */
[----:B------:R-:W3:Y:S01]  /*4220*/  SHFL.DOWN PT, R148, R35, 0x4, 0x1f ;  /* 0x08801f0023947f89 */ /* 0x000ee200000e0000 */
[----:B------:R-:W-:Y:S02]  /*4230*/  FFMA.FTZ R143, R42, R122, -R143 ;  /* 0x0000007a2a8f7223 */ /* 0x000fe4000001088f */
[----:B-1----:R-:W-:-:S02]  /*4240*/  @!P0 FADD.FTZ R33, R33, R142 ;  /* 0x0000008e21218221 */ /* 0x002fc40000010000 */
[C---:B------:R-:W-:Y:S02]  /*4250*/  FMUL.FTZ R122, R43.reuse, R122 ;  /* 0x0000007a2b7a7220 */ /* 0x040fe40000410000 */
[----:B--2---:R-:W-:Y:S01]  /*4260*/  @!P0 FADD.FTZ R32, R32, R145 ;  /* 0x0000009120208221 */ /* 0x004fe20000010000 */
[----:B------:R-:W1:Y:S01]  /*4270*/  SHFL.DOWN PT, R146, R33, 0x4, 0x1f ;  /* 0x08801f0021927f89 */ /* 0x000e6200000e0000 */
[----:B------:R-:W-:Y:S01]  /*4280*/  ISETP.GT.AND P0, PT, R54, 0x1b, PT ;  /* 0x0000001b3600780c */ /* 0x000fe20003f04270 */
[----:B------:R-:W-:Y:S02]  /*4290*/  FMUL.FTZ R145, R43, R124 ;  /* 0x0000007c2b917220 */ /* 0x000fe40000410000 */
[----:B------:R-:W2:Y:S01]  /*42a0*/  SHFL.DOWN PT, R147, R32, 0x4, 0x1f ;  /* 0x08801f0020937f89 */ /* 0x000ea200000e0000 */
[----:B------:R-:W-:Y:S02]  /*42b0*/  FMUL.FTZ R124, R102, R31 ;  /* 0x0000001f667c7220 */ /* 0x000fe40000410000 */
[----:B------:R-:W-:-:S02]  /*42c0*/  FFMA.FTZ R142, R42, R44, R145 ;  /* 0x0000002c2a8e7223 */ /* 0x000fc40000010091 */
[C---:B------:R-:W-:Y:S02]  /*42d0*/  FFMA.FTZ R124, R103.reuse, R30, -R124 ;  /* 0x0000001e677c7223 */ /* 0x040fe4000001087c */
[C---:B------:R-:W-:Y:S02]  /*42e0*/  FMUL.FTZ R30, R102.reuse, R29 ;  /* 0x0000001d661e7220 */ /* 0x040fe40000410000 */
[----:B------:R-:W-:Y:S02]  /*42f0*/  FMUL.FTZ R102, R102, R28 ;  /* 0x0000001c66667220 */ /* 0x000fe40000410000 */
[----:B------:R-:W-:Y:S02]  /*4300*/  FFMA.FTZ R31, R103, R31, R136 ;  /* 0x0000001f671f7223 */ /* 0x000fe40000010088 */
[----:B0-----:R-:W-:Y:S02]  /*4310*/  @!P0 FADD.FTZ R34, R34, R149 ;  /* 0x0000009522228221 */ /* 0x001fe40000010000 */
[----:B---3--:R-:W-:-:S02]  /*4320*/  @!P0 FADD.FTZ R35, R35, R148 ;  /* 0x0000009423238221 */ /* 0x008fc40000010000 */
[C---:B------:R-:W-:Y:S01]  /*4330*/  FFMA.FTZ R28, R103.reuse, R28, -R30 ;  /* 0x0000001c671c7223 */ /* 0x040fe2000001081e */
[----:B------:R-:W0:Y:S01]  /*4340*/  SHFL.DOWN PT, R145, R34, 0x8, 0x1f ;  /* 0x09001f0022917f89 */ /* 0x000e2200000e0000 */
[----:B------:R-:W-:Y:S02]  /*4350*/  FFMA.FTZ R29, R103, R29, R102 ;  /* 0x0000001d671d7223 */ /* 0x000fe40000010066 */
[----:B-1----:R-:W-:Y:S02]  /*4360*/  @!P0 FADD.FTZ R33, R33, R146 ;  /* 0x0000009221218221 */ /* 0x002fe40000010000 */
[----:B------:R-:W-:Y:S02]  /*4370*/  FFMA.FTZ R142, R142, R137, R144 ;  /* 0x000000898e8e7223 */ /* 0x000fe40000010090 */
[----:B--2---:R-:W-:Y:S01]  /*4380*/  @!P0 FADD.FTZ R32, R32, R147 ;  /* 0x0000009320208221 */ /* 0x004fe20000010000 */
[----:B------:R-:W-:Y:S01]  /*4390*/  ISETP.GT.AND P0, PT, R54, 0x17, PT ;  /* 0x000000173600780c */ /* 0x000fe20003f04270 */
[----:B------:R-:W-:-:S02]  /*43a0*/  FADD.FTZ R31, R112, R31 ;  /* 0x0000001f701f7221 */ /* 0x000fc40000010000 */
[----:B------:R-:W-:Y:S01]  /*43b0*/  FFMA.FTZ R103, R42, R119, R122 ;  /* 0x000000772a677223 */ /* 0x000fe2000001007a */
[----:B------:R-:W1:Y:S01]  /*43c0*/  SHFL.DOWN PT, R112, R33, 0x8, 0x1f ;  /* 0x09001f0021707f89 */ /* 0x000e6200000e0000 */
[----:B------:R-:W-:Y:S02]  /*43d0*/  FMUL.FTZ R102, R43, R126 ;  /* 0x0000007e2b667220 */ /* 0x000fe40000410000 */
[----:B------:R-:W-:Y:S01]  /*43e0*/  FMUL.FTZ R143, R104, R143 ;  /* 0x0000008f688f7220 */ /* 0x000fe20000410000 */
[----:B------:R-:W2:Y:S01]  /*43f0*/  SHFL.DOWN PT, R122, R35, 0x8, 0x1f ;  /* 0x09001f00237a7f89 */ /* 0x000ea200000e0000 */
[----:B------:R-:W-:Y:S02]  /*4400*/  FADD.FTZ R30, R113, R124 ;  /* 0x0000007c711e7221 */ /* 0x000fe40000010000 */
[-C--:B------:R-:W-:Y:S01]  /*4410*/  FFMA.FTZ R113, R42, R121.reuse, -R102 ;  /* 0x000000792a717223 */ /* 0x080fe20000010866 */
[----:B------:R-:W3:Y:S01]  /*4420*/  SHFL.DOWN PT, R137, R32, 0x8, 0x1f ;  /* 0x09001f0020897f89 */ /* 0x000ee200000e0000 */
[----:B------:R-:W-:-:S02]  /*4430*/  FMUL.FTZ R121, R43, R121 ;  /* 0x000000792b797220 */ /* 0x000fc40000410000 */
[----:B------:R-:W-:Y:S01]  /*4440*/  FFMA.FTZ R143, R103, R140, R143 ;  /* 0x0000008c678f7223 */ /* 0x000fe2000001008f */
[----:B------:R4:W-:Y:S01]  /*4450*/  @!P2 STS.128 [UR4+0x1980], R28 ;  /* 0x0019801cff00a988 */ /* 0x0009e20008000c04 */
[----:B------:R-:W-:Y:S02]  /*4460*/  FMUL.FTZ R103, R43, R127 ;  /* 0x0000007f2b677220 */ /* 0x000fe40000410000 */
[----:B------:R-:W-:Y:S02]  /*4470*/  FMUL.FTZ R113, R110, R113 ;  /* 0x000000716e717220 */ /* 0x000fe40000410000 */
[----:B------:R-:W-:Y:S02]  /*4480*/  FFMA.FTZ R104, R42, R126, R121 ;  /* 0x0000007e2a687223 */ /* 0x000fe40000010079 */
[----:B0-----:R-:W-:Y:S02]  /*4490*/  @!P0 FADD.FTZ R34, R34, R145 ;  /* 0x0000009122228221 */ /* 0x001fe40000010000 */
[----:B------:R-:W-:-:S02]  /*44a0*/  FFMA.FTZ R102, R42, R128, -R103 ;  /* 0x000000802a667223 */ /* 0x000fc40000010867 */
[----:B------:R-:W-:Y:S02]  /*44b0*/  FFMA.FTZ R104, R104, R141, R113 ;  /* 0x0000008d68687223 */ /* 0x000fe40000010071 */
[----:B-1----:R-:W-:Y:S01]  /*44c0*/  @!P0 FADD.FTZ R33, R33, R112 ;  /* 0x0000007021218221 */ /* 0x002fe20000010000 */
[----:B------:R-:W0:Y:S01]  /*44d0*/  SHFL.DOWN PT, R113, R34, 0x10, 0x1f ;  /* 0x0a001f0022717f89 */ /* 0x000e2200000e0000 */
[----:B----4-:R-:W-:Y:S02]  /*44e0*/  FMUL.FTZ R28, R43, R132 ;  /* 0x000000842b1c7220 */ /* 0x010fe40000410000 */
[----:B--2---:R-:W-:Y:S01]  /*44f0*/  @!P0 FADD.FTZ R35, R35, R122 ;  /* 0x0000007a23238221 */ /* 0x004fe20000010000 */
[----:B------:R-:W-:Y:S01]  /*4500*/  SHFL.DOWN PT, R110, R33, 0x10, 0x1f ;  /* 0x0a001f00216e7f89 */ /* 0x000fe200000e0000 */
[----:B------:R-:W-:Y:S02]  /*4510*/  FFMA.FTZ R29, R42, R129, -R28 ;  /* 0x000000812a1d7223 */ /* 0x000fe4000001081c */
[----:B---3--:R-:W-:Y:S01]  /*4520*/  @!P0 FADD.FTZ R32, R32, R137 ;  /* 0x0000008920208221 */ /* 0x008fe20000010000 */
[----:B------:R-:W1:Y:S01]  /*4530*/  SHFL.DOWN PT, R112, R35, 0x10, 0x1f ;  /* 0x0a001f0023707f89 */ /* 0x000e6200000e0000 */
[----:B------:R-:W-:Y:S01]  /*4540*/  FMUL.FTZ R130, R130, R29 ;  /* 0x0000001d82827220 */ /* 0x000fe20000410000 */
[----:B------:R-:W-:Y:S01]  /*4550*/  ISETP.GT.AND P0, PT, R54, 0xf, PT ;  /* 0x0000000f3600780c */ /* 0x000fe20003f04270 */
[C---:B------:R-:W-:Y:S01]  /*4560*/  FMUL.FTZ R29, R43.reuse, R108 ;  /* 0x0000006c2b1d7220 */ /* 0x040fe20000410000 */
[----:B------:R-:W2:Y:S01]  /*4570*/  SHFL.DOWN PT, R103, R32, 0x10, 0x1f ;  /* 0x0a001f0020677f89 */ /* 0x000ea200000e0000 */
[----:B------:R-:W-:-:S02]  /*4580*/  FMUL.FTZ R128, R43, R128 ;  /* 0x000000802b807220 */ /* 0x000fc40000410000 */
[----:B------:R-:W-:Y:S02]  /*4590*/  FMUL.FTZ R28, R43, R105 ;  /* 0x000000692b1c7220 */ /* 0x000fe40000410000 */
[C---:B------:R-:W-:Y:S02]  /*45a0*/  FFMA.FTZ R30, R42.reuse, R118, -R29 ;  /* 0x000000762a1e7223 */ /* 0x040fe4000001081d */
[----:B------:R-:W-:Y:S02]  /*45b0*/  FMUL.FTZ R102, R131, R102 ;  /* 0x0000006683667220 */ /* 0x000fe40000410000 */
[C---:B------:R-:W-:Y:S02]  /*45c0*/  FFMA.FTZ R128, R42.reuse, R127, R128 ;  /* 0x0000007f2a807223 */ /* 0x040fe40000010080 */
[----:B------:R-:W-:Y:S02]  /*45d0*/  FFMA.FTZ R29, R42, R115, -R28 ;  /* 0x000000732a1d7223 */ /* 0x000fe4000001081c */
[----:B------:R-:W-:-:S02]  /*45e0*/  FMUL.FTZ R28, R43, R117 ;  /* 0x000000752b1c7220 */ /* 0x000fc40000410000 */
[----:B------:R-:W-:Y:S02]  /*45f0*/  FFMA.FTZ R102, R128, R139, R102 ;  /* 0x0000008b80667223 */ /* 0x000fe40000010066 */
[C---:B------:R-:W-:Y:S02]  /*4600*/  FMUL.FTZ R129, R43.reuse, R129 ;  /* 0x000000812b817220 */ /* 0x040fe40000410000 */
[C---:B------:R-:W-:Y:S02]  /*4610*/  FMUL.FTZ R31, R43.reuse, R118 ;  /* 0x000000762b1f7220 */ /* 0x040fe40000410000 */
[C---:B------:R-:W-:Y:S02]  /*4620*/  FMUL.FTZ R115, R43.reuse, R115 ;  /* 0x000000732b737220 */ /* 0x040fe40000410000 */
[-C--:B------:R-:W-:Y:S02]  /*4630*/  FMUL.FTZ R43, R43, R99.reuse ;  /* 0x000000632b2b7220 */ /* 0x080fe40000410000 */
[----:B------:R-:W-:-:S02]  /*4640*/  FFMA.FTZ R28, R42, R99, -R28 ;  /* 0x000000632a1c7223 */ /* 0x000fc4000001081c */
[----:B------:R-:W-:Y:S02]  /*4650*/  FFMA.FTZ R127, R8, R127, R102 ;  /* 0x0000007f087f7223 */ /* 0x000fe40000010066 */
[----:B------:R-:W-:Y:S02]  /*4660*/  FMUL.FTZ R125, R125, R30 ;  /* 0x0000001e7d7d7220 */ /* 0x000fe40000410000 */
[----:B------:R-:W-:Y:S02]  /*4670*/  FFMA.FTZ R129, R42, R132, R129 ;  /* 0x000000842a817223 */ /* 0x000fe40000010081 */
[----:B------:R-:W-:Y:S02]  /*4680*/  FMUL.FTZ R29, R120, R29 ;  /* 0x0000001d781d7220 */ /* 0x000fe40000410000 */
[C---:B------:R-:W-:Y:S02]  /*4690*/  FFMA.FTZ R102, R42.reuse, R108, R31 ;  /* 0x0000006c2a667223 */ /* 0x040fe4000001001f */
[----:B------:R-:W-:-:S02]  /*46a0*/  FFMA.FTZ R30, R42, R105, R115 ;  /* 0x000000692a1e7223 */ /* 0x000fc40000010073 */
[----:B------:R-:W-:Y:S02]  /*46b0*/  FFMA.FTZ R43, R42, R117, R43 ;  /* 0x000000752a2b7223 */ /* 0x000fe4000001002b */
[----:B------:R-:W-:Y:S02]  /*46c0*/  FMUL.FTZ R28, R45, R28 ;  /* 0x0000001c2d1c7220 */ /* 0x000fe40000410000 */
[----:B0-----:R-:W-:Y:S02]  /*46d0*/  @!P0 FADD.FTZ R34, R34, R113 ;  /* 0x0000007122228221 */ /* 0x001fe40000010000 */
[----:B-1----:R-:W-:Y:S02]  /*46e0*/  @!P0 FADD.FTZ R35, R35, R112 ;  /* 0x0000007023238221 */ /* 0x002fe40000010000 */
[----:B------:R-:W-:Y:S02]  /*46f0*/  @!P0 FADD.FTZ R33, R33, R110 ;  /* 0x0000006e21218221 */ /* 0x000fe40000010000 */
[----:B--2---:R-:W-:-:S02]  /*4700*/  @!P0 FADD.FTZ R32, R32, R103 ;  /* 0x0000006720208221 */ /* 0x004fc40000010000 */
        /* <DEDUP_REMOVED lines=31> */
.L_x_12129:
[----:B0-----:R-:W-:Y:S05]  /*4900*/  BSYNC B0 ;  /* 0x0000000000007941 */ /* 0x001fea0003800000 */
.L_x_12128:
        /* <DEDUP_REMOVED lines=21> */
.L_x_12115:
[----:B------:R-:W-:Y:S01]  /*4a60*/  BAR.SYNC.DEFER_BLOCKING 0x0 ;  /* 0x0000000000007b1d */ /* 0x000fe20000010000 */
[----:B------:R-:W-:Y:S01]  /*4a70*/  IMAD R4, R50, c[0x0][0x2d8], RZ ;  /* 0x0000b60032047a24 */ /* 0x000fe200078e02ff */
[----:B------:R-:W-:Y:S02]  /*4a80*/  IADD3 R56, P1, R56, -0x400, RZ ;  /* 0xfffffc0038387810 */ /* 0x000fe40007f3e0ff */
[----:B------:R-:W-:Y:S01]  /*4a90*/  IADD3 R58, P2, R58, -0x400, RZ ;  /* 0xfffffc003a3a7810 */ /* 0x000fe20007f5e0ff */
[----:B------:R-:W-:Y:S01]  /*4aa0*/  IMAD R5, R49, c[0x0][0x2dc], R4 ;  /* 0x0000b70031057a24 */ /* 0x000fe200078e0204 */
[----:B------:R-:W-:-:S02]  /*4ab0*/  IADD3 R60, P3, R60, -0x400, RZ ;  /* 0xfffffc003c3c7810 */ /* 0x000fc40007f7e0ff */
[----:B------:R-:W-:Y:S02]  /*4ac0*/  IADD3.X R57, R57, -0x1, RZ, P1, !PT ;  /* 0xffffffff39397810 */ /* 0x000fe40000ffe4ff */
[----:B------:R-:W-:Y:S02]  /*4ad0*/  IADD3.X R59, R59, -0x1, RZ, P2, !PT ;  /* 0xffffffff3b3b7810 */ /* 0x000fe400017fe4ff */
[----:B------:R-:W-:Y:S01]  /*4ae0*/  IADD3.X R61, R61, -0x1, RZ, P3, !PT ;  /* 0xffffffff3d3d7810 */ /* 0x000fe20001ffe4ff */
[----:B------:R-:W-:Y:S04]  /*4af0*/  STS.128 [R63], R16 ;  /* 0x000000103f007388 */ /* 0x000fe80000000c00 */
[----:B------:R0:W-:Y:S01]  /*4b00*/  STS.128 [R63+0x10], R12 ;  /* 0x0000100c3f007388 */ /* 0x0001e20000000c00 */
[----:B------:R-:W-:-:S06]  /*4b10*/  NOP ;  /* 0x0000000000007918 */ /* 0x000fcc0000000000 */
[----:B------:R-:W1:Y:S04]  /*4b20*/  LDS.128 R28, [R54.X16] ;  /* 0x00000000361c7984 */ /* 0x000e68000000cc00 */
[----:B------:R-:W2:Y:S01]  /*4b30*/  LDS.128 R32, [R54.X16+0x200] ;  /* 0x0002000036207984 */ /* 0x000ea2000000cc00 */
[----:B0-----:R-:W-:Y:S01]  /*4b40*/  MOV R12, R2 ;  /* 0x00000002000c7202 */ /* 0x001fe20000000f00 */
[----:B------:R-:W-:Y:S01]  /*4b50*/  IMAD R14, R50, c[0x0][0x2f8], RZ ;  /* 0x0000be00320e7a24 */ /* 0x000fe200078e02ff */
[----:B------:R-:W-:-:S03]  /*4b60*/  MOV R13, R3 ;  /* 0x00000003000d7202 */ /* 0x000fc60000000f00 */
[C---:B------:R-:W-:Y:S02]  /*4b70*/  IMAD R15, R49.reuse, c[0x0][0x2fc], R14 ;  /* 0x0000bf00310f7a24 */ /* 0x040fe400078e020e */
[----:B------:R-:W-:-:S04]  /*4b80*/  IMAD.WIDE.U32 R2, R49, c[0x0][0x2d8], R12 ;  /* 0x0000b60031027a25 */ /* 0x000fc800078e000c */
[----:B------:R-:W-:Y:S01]  /*4b90*/  IMAD.WIDE.U32 R12, R49, c[0x0][0x2f8], R12 ;  /* 0x0000be00310c7a25 */ /* 0x000fe200078e000c */
[----:B------:R-:W-:-:S03]  /*4ba0*/  IADD3 R3, R3, R5, RZ ;  /* 0x0000000503037210 */ /* 0x000fc60007ffe0ff */
[----:B------:R-:W-:Y:S01]  /*4bb0*/  IMAD R5, R47, c[0x0][0x2e0], RZ ;  /* 0x0000b8002f057a24 */ /* 0x000fe200078e02ff */
[----:B------:R-:W-:Y:S01]  /*4bc0*/  IADD3 R13, R13, R15, RZ ;  /* 0x0000000f0d0d7210 */ /* 0x000fe20007ffe0ff */
[----:B------:R-:W-:-:S04]  /*4bd0*/  IMAD.WIDE.U32 R2, R0, c[0x0][0x2e0], R2 ;  /* 0x0000b80000027a25 */ /* 0x000fc800078e0002 */
[----:B------:R-:W-:Y:S01]  /*4be0*/  IMAD R5, R0, c[0x0][0x2e4], R5 ;  /* 0x0000b90000057a24 */ /* 0x000fe200078e0205 */
[----:B------:R-:W-:Y:S01]  /*4bf0*/  LEA R4, P0, R2, c[0x0][0x330], 0x2 ;  /* 0x0000cc0002047a11 */ /* 0x000fe200078010ff */
[----:B------:R-:W-:-:S03]  /*4c00*/  FADD.FTZ R14, R53, R20 ;  /* 0x00000014350e7221 */ /* 0x000fc60000010000 */
[----:B------:R-:W-:-:S04]  /*4c10*/  IADD3 R3, R3, R5, RZ ;  /* 0x0000000503037210 */ /* 0x000fc80007ffe0ff */
[----:B------:R-:W-:-:S05]  /*4c20*/  LEA.HI.X R5, R2, c[0x0][0x334], R3, 0x2, P0 ;  /* 0x0000cd0002057a11 */ /* 0x000fca00000f1403 */
[----:B------:R-:W-:-:S05]  /*4c30*/  IMAD.WIDE R2, R62, 0x10, R4 ;  /* 0x000000103e027825 */ /* 0x000fca00078e0204 */
[----:B-1----:R-:W-:Y:S04]  /*4c40*/  STG.E.128 [R2.64], R28 ;  /* 0x0000001c02007986 */ /* 0x002fe8000c101d06 */
[----:B--2---:R0:W-:Y:S04]  /*4c50*/  STG.E.128 [R2.64+0x200], R32 ;  /* 0x0002002002007986 */ /* 0x0041e8000c101d06 */
[----:B------:R-:W-:Y:S01]  /*4c60*/  BAR.SYNC.DEFER_BLOCKING 0x0 ;  /* 0x0000000000007b1d */ /* 0x000fe20000010000 */
[----:B0-----:R-:W-:-:S04]  /*4c70*/  IMAD R3, R47, c[0x0][0x300], RZ ;  /* 0x0000c0002f037a24 */ /* 0x001fc800078e02ff */
[C---:B------:R-:W-:Y:S02]  /*4c80*/  IMAD R15, R0.reuse, c[0x0][0x304], R3 ;  /* 0x0000c100000f7a24 */ /* 0x040fe400078e0203 */
[----:B------:R-:W-:Y:S01]  /*4c90*/  IMAD.WIDE.U32 R2, R0, c[0x0][0x300], R12 ;  /* 0x0000c00000027a25 */ /* 0x000fe200078e000c */
[----:B------:R0:W-:Y:S04]  /*4ca0*/  STS.128 [R63], R20 ;  /* 0x000000143f007388 */ /* 0x0001e80000000c00 */
[----:B------:R-:W-:Y:S02]  /*4cb0*/  IADD3 R3, R3, R15, RZ ;  /* 0x0000000f03037210 */ /* 0x000fe40007ffe0ff */
[----:B------:R-:W-:Y:S01]  /*4cc0*/  LEA R12, P0, R2, c[0x0][0x340], 0x2 ;  /* 0x0000d000020c7a11 */ /* 0x000fe200078010ff */
[----:B------:R1:W-:Y:S01]  /*4cd0*/  STS.128 [R63+0x10], R24 ;  /* 0x000010183f007388 */ /* 0x0003e20000000c00 */
[----:B------:R-:W-:-:S06]  /*4ce0*/  NOP ;  /* 0x0000000000007918 */ /* 0x000fcc0000000000 */
[----:B------:R-:W2:Y:S01]  /*4cf0*/  LDS.128 R8, [R54.X16] ;  /* 0x0000000036087984 */ /* 0x000ea2000000cc00 */
[----:B------:R-:W-:Y:S02]  /*4d00*/  LEA.HI.X R13, R2, c[0x0][0x344], R3, 0x2, P0 ;  /* 0x0000d100020d7a11 */ /* 0x000fe400000f1403 */
[C---:B------:R-:W-:Y:S01]  /*4d10*/  ISETP.GT.AND P0, PT, R55.reuse, 0x1, PT ;  /* 0x000000013700780c */ /* 0x040fe20003f04270 */
[----:B------:R-:W3:Y:S01]  /*4d20*/  LDS.128 R4, [R54.X16+0x200] ;  /* 0x0002000036047984 */ /* 0x000ee2000000cc00 */
[----:B0-----:R-:W-:Y:S01]  /*4d30*/  FADD.FTZ R21, R14, R21 ;  /* 0x000000150e157221 */ /* 0x001fe20000010000 */
[----:B------:R-:W-:Y:S01]  /*4d40*/  IADD3 R55, R55, -0x1, RZ ;  /* 0xffffffff37377810 */ /* 0x000fe20007ffe0ff */
[----:B------:R-:W-:-:S04]  /*4d50*/  IMAD.WIDE R2, R62, 0x10, R12 ;  /* 0x000000103e027825 */ /* 0x000fc800078e020c */
[----:B------:R-:W-:-:S04]  /*4d60*/  FADD.FTZ R22, R21, R22 ;  /* 0x0000001615167221 */ /* 0x000fc80000010000 */
[----:B------:R-:W-:-:S04]  /*4d70*/  FADD.FTZ R23, R22, R23 ;  /* 0x0000001716177221 */ /* 0x000fc80000010000 */
        /* <DEDUP_REMOVED lines=8> */
.L_x_12113:
        /* <DEDUP_REMOVED lines=24> */
.L_x_12133:
[----:B0-----:R-:W-:Y:S05]  /*4f80*/  BSYNC B0 ;  /* 0x0000000000007941 */ /* 0x001fea0003800000 */
.L_x_12132:
        /* <DEDUP_REMOVED lines=23> */
.L_x_12135:
[----:B------:R-:W1:Y:S02]  /*5100*/  S2R R21, SR_TID.X ;  /* 0x0000000000157919 */ /* 0x000e640000002100 */
.L_x_12136:
[----:B0-----:R-:W-:Y:S05]  /*5110*/  BSYNC B0 ;  /* 0x0000000000007941 */ /* 0x001fea0003800000 */
.L_x_12134:
        /* <DEDUP_REMOVED lines=22> */
.L_x_12137:
        /* <DEDUP_REMOVED lines=64> */
.L_x_12138:
        /* <DEDUP_REMOVED lines=16> */
.L_x_14740:


//--------------------- .text._Z25selective_scan_bwd_kernelI32Selective_Scan_bwd_kernel_traitsILi32ELi8ELb1ELb0ELb0ELb1ELb0EfN3c107complexIfEEEEv12SSMParamsBwd --------------------------
	.section	.text._Z25selective_scan_bwd_kernelI32Selective_Scan_bwd_kernel_traitsILi32ELi8ELb1ELb0ELb0ELb1ELb0EfN3c107complexIfEEEEv12SSMParamsBwd,"ax",@progbits
	.sectioninfo	@"SHI_REGISTERS=148"
	.align	128
        .global         _Z25selective_scan_bwd_kernelI32Selective_Scan_bwd_kernel_traitsILi32ELi8ELb1ELb0ELb0ELb1ELb0EfN3c107complexIfEEEEv12SSMParamsBwd
        .type           _Z25selective_scan_bwd_kernelI32Selective_Scan_bwd_kernel_traitsILi32ELi8ELb1ELb0ELb0ELb1ELb0EfN3c107complexIfEEEEv12SSMParamsBwd,@function
        .size           _Z25selective_scan_bwd_kernelI32Selective_Scan_bwd_kernel_traitsILi32ELi8ELb1ELb0ELb0ELb1ELb0EfN3c107complexIfEEEEv12SSMParamsBwd,(.L_x_14741 - _Z25selective_scan_bwd_kernelI32Selective_Scan_bwd_kernel_traitsILi32ELi8ELb1ELb0ELb0ELb1ELb0EfN3c107complexIfEEEEv12SSMParamsBwd)
        .other          _Z25selective_scan_bwd_kernelI32Selective_Scan_bwd_kernel_traitsILi32ELi8ELb1ELb0ELb0ELb1ELb0EfN3c107complexIfEEEEv12SSMParamsBwd,@"STO_CUDA_ENTRY STV_DEFAULT"
_Z25selective_scan_bwd_kernelI32Selective_Scan_bwd_kernel_traitsILi32ELi8ELb1ELb0ELb0ELb1ELb0EfN3c107complexIfEEEEv12SSMParamsBwd:
.text._Z25selective_scan_bwd_kernelI32Selective_Scan_bwd_kernel_traitsILi32ELi8ELb1ELb0ELb0ELb1ELb0EfN3c107complexIfEEEEv12SSMParamsBwd:
        /* <DEDUP_REMOVED lines=27> */
[----:B------:R-:W-:Y:S01]  /*01b0*/  IMAD R10, R62, c[0x0][0x1e8], RZ ;  /* 0x00007a003e0a7a24 */ /* 0x000fe200078e02ff */
[----:B------:R-:W-:Y:S01]  /*01c0*/  MOV R13, c[0x0][0x174] ;  /* 0x00005d00000d7a02 */ /* 0x000fe20000000f00 */
[----:B0-----:R-:W-:Y:S01]  /*01d0*/  IMAD.WIDE.U32 R6, R59, c[0x0][0x278], RZ ;  /* 0x00009e003b067a25 */ /* 0x001fe200078e00ff */
[----:B------:R-:W-:Y:S01]  /*01e0*/  ISETP.NE.U32.AND P0, PT, RZ, c[0x0][0x260], PT ;  /* 0x00009800ff007a0c */ /* 0x000fe20003f05070 */
[----:B------:R-:W-:Y:S01]  /*01f0*/  CS2R R38, SRZ ;  /* 0x0000000000267805 */ /* 0x000fe2000001ff00 */
[----:B------:R-:W-:Y:S01]  /*0200*/  ISETP.GE.AND P3, PT, R13, 0x1, PT ;  /* 0x000000010d00780c */ /* 0x000fe20003f66270 */
[----:B-1----:R-:W-:Y:S01]  /*0210*/  IMAD R9, R59, c[0x0][0x27c], R12 ;  /* 0x00009f003b097a24 */ /* 0x002fe200078e020c */
[----:B------:R-:W-:Y:S01]  /*0220*/  ISETP.NE.AND.EX P0, PT, RZ, c[0x0][0x264], PT, P0 ;  /* 0x00009900ff007a0c */ /* 0x000fe20003f05300 */
[----:B------:R-:W-:Y:S01]  /*0230*/  IMAD.WIDE.U32 R2, R63, c[0x0][0x1d8], R2 ;  /* 0x000076003f027a25 */ /* 0x000fe200078e0002 */
[----:B------:R-:W-:Y:S01]  /*0240*/  CS2R R36, SRZ ;  /* 0x0000000000247805 */ /* 0x000fe2000001ff00 */
[----:B------:R-:W-:Y:S01]  /*0250*/  HFMA2.MMA R67, -RZ, RZ, 0, 0 ;  /* 0x00000000ff437435 */ /* 0x000fe200000001ff */
[----:B------:R-:W-:Y:S01]  /*0260*/  IADD3 R7, R7, R9, RZ ;  /* 0x0000000907077210 */ /* 0x000fe20007ffe0ff */
[----:B------:R-:W-:Y:S01]  /*0270*/  IMAD.WIDE.U32 R4, R63, c[0x0][0x1e8], R4 ;  /* 0x00007a003f047a25 */ /* 0x000fe200078e0004 */
[----:B------:R-:W-:-:S02]  /*0280*/  LEA R9, R13, 0xffffff00, 0x8 ;  /* 0xffffff000d097811 */ /* 0x000fc400078e40ff */
[----:B------:R-:W-:Y:S01]  /*0290*/  MOV R57, RZ ;  /* 0x000000ff00397202 */ /* 0x000fe20000000f00 */
[C---:B------:R-:W-:Y:S01]  /*02a0*/  IMAD R8, R63.reuse, c[0x0][0x1dc], R0 ;  /* 0x000077003f087a24 */ /* 0x040fe200078e0200 */
[----:B------:R-:W-:Y:S01]  /*02b0*/  SHF.R.S32.HI R11, RZ, 0x1f, R9 ;  /* 0x0000001fff0b7819 */ /* 0x000fe20000011409 */
[----:B------:R-:W-:Y:S01]  /*02c0*/  IMAD R10, R63, c[0x0][0x1ec], R10 ;  /* 0x00007b003f0a7a24 */ /* 0x000fe200078e020a */
[C---:B------:R-:W-:Y:S01]  /*02d0*/  IADD3 R53, P1, R9.reuse, R2, RZ ;  /* 0x0000000209357210 */ /* 0x040fe20007f3e0ff */
[----:B------:R-:W-:Y:S01]  /*02e0*/  IMAD R12, R62, c[0x0][0x280], RZ ;  /* 0x0000a0003e0c7a24 */ /* 0x000fe200078e02ff */
[----:B------:R-:W-:Y:S01]  /*02f0*/  IADD3 R0, P2, R9, R4, RZ ;  /* 0x0000000409007210 */ /* 0x000fe20007f5e0ff */
[----:B------:R-:W-:Y:S01]  /*0300*/  IMAD.WIDE.U32 R6, R63, c[0x0][0x280], R6 ;  /* 0x0000a0003f067a25 */ /* 0x000fe200078e0006 */
[C---:B------:R-:W-:Y:S02]  /*0310*/  IADD3.X R2, R11.reuse, R3, R8, P1, !PT ;  /* 0x000000030b027210 */ /* 0x040fe40000ffe408 */
[----:B------:R-:W-:Y:S01]  /*0320*/  IADD3.X R5, R11, R5, R10, P2, !PT ;  /* 0x000000050b057210 */ /* 0x000fe200017fe40a */
[----:B------:R-:W-:Y:S01]  /*0330*/  IMAD R12, R63, c[0x0][0x284], R12 ;  /* 0x0000a1003f0c7a24 */ /* 0x000fe200078e020c */
[----:B------:R-:W-:-:S02]  /*0340*/  ISETP.NE.U32.AND P1, PT, RZ, c[0x0][0x328], PT ;  /* 0x0000ca00ff007a0c */ /* 0x000fc40003f25070 */
[----:B------:R-:W-:Y:S02]  /*0350*/  ISETP.NE.U32.AND P2, PT, RZ, c[0x0][0x348], PT ;  /* 0x0000d200ff007a0c */ /* 0x000fe40003f45070 */
[----:B------:R-:W-:Y:S02]  /*0360*/  IADD3 R9, P4, R9, R6, RZ ;  /* 0x0000000609097210 */ /* 0x000fe40007f9e0ff */
[----:B------:R-:W-:Y:S02]  /*0370*/  LEA R10, P5, R0, c[0x0][0x248], 0x2 ;  /* 0x00009200000a7a11 */ /* 0x000fe400078a10ff */
[----:B------:R-:W-:Y:S02]  /*0380*/  ISETP.NE.AND.EX P1, PT, RZ, c[0x0][0x32c], PT, P1 ;  /* 0x0000cb00ff007a0c */ /* 0x000fe40003f25310 */
[----:B------:R-:W-:Y:S02]  /*0390*/  ISETP.NE.AND.EX P2, PT, RZ, c[0x0][0x34c], PT, P2 ;  /* 0x0000d300ff007a0c */ /* 0x000fe40003f45320 */
[----:B------:R-:W-:-:S02]  /*03a0*/  IADD3.X R6, R11, R7, R12, P4, !PT ;  /* 0x000000070b067210 */ /* 0x000fc400027fe40c */
[----:B------:R-:W-:Y:S01]  /*03b0*/  LEA.HI.X R11, R0, c[0x0][0x24c], R5, 0x2, P5 ;  /* 0x00009300000b7a11 */ /* 0x000fe200028f1405 */
[----:B------:R-:W-:Y:S01]  /*03c0*/  @P0 IMAD R0, R59, c[0x0][0x164], R63 ;  /* 0x000059003b000a24 */ /* 0x000fe200078e023f */
[C---:B------:R-:W-:Y:S02]  /*03d0*/  LEA R54, P4, R53.reuse, c[0x0][0x240], 0x2 ;  /* 0x0000900035367a11 */ /* 0x040fe400078810ff */
        /* <DEDUP_REMOVED lines=14> */
[----:B------:R-:W-:Y:S02]  /*04c0*/  MOV R50, c[0x0][0x174] ;  /* 0x00005d0000327a02 */ /* 0x000fe40000000f00 */
[----:B------:R-:W-:Y:S01]  /*04d0*/  MOV R57, RZ ;  /* 0x000000ff00397202 */ /* 0x000fe20000000f00 */
[----:B------:R-:W1:Y:S01]  /*04e0*/  S2R R55, SR_LANEID ;  /* 0x0000000000377919 */ /* 0x000e620000000000 */
[----:B------:R-:W-:-:S02]  /*04f0*/  MOV R67, RZ ;  /* 0x000000ff00437202 */ /* 0x000fc40000000f00 */
[----:B0-----:R-:W-:Y:S02]  /*0500*/  LOP3.LUT R122, R56, 0x1f, RZ, 0xc0, !PT ;  /* 0x0000001f387a7812 */ /* 0x001fe400078ec0ff */
.L_x_12172:
[----:B------:R-:W-:Y:S01]  /*0510*/  BAR.SYNC.DEFER_BLOCKING 0x0 ;  /* 0x0000000000007b1d */ /* 0x000fe20000010000 */
[----:B------:R-:W-:Y:S02]  /*0520*/  SHF.L.U32 R0, R56, 0x1, RZ ;  /* 0x0000000138007819 */ /* 0x000fe400000006ff */
[----:B------:R-:W-:Y:S02]  /*0530*/  MOV R2, R54 ;  /* 0x0000003600027202 */ /* 0x000fe40000000f00 */
[----:B------:R-:W-:-:S04]  /*0540*/  LOP3.LUT R3, R0, 0xffffffc0, RZ, 0xc0, !PT ;  /* 0xffffffc000037812 */ /* 0x000fc800078ec0ff */
[----:B------:R-:W-:Y:S02]  /*0550*/  LOP3.LUT R19, R3, 0x1f, R56, 0xf8, !PT ;  /* 0x0000001f03137812 */ /* 0x000fe400078ef838 */
[----:B------:R-:W-:-:S05]  /*0560*/  MOV R3, R53 ;  /* 0x0000003500037202 */ /* 0x000fca0000000f00 */
[----:B------:R-:W-:-:S05]  /*0570*/  IMAD.WIDE R2, R19, 0x10, R2 ;  /* 0x0000001013027825 */ /* 0x000fca00078e0202 */
[----:B0-----:R0:W2:Y:S04]  /*0580*/  LDG.E.128 R12, [R2.64] ;  /* 0x00000006020c7981 */ /* 0x0010a8000c1e1d00 */
[----:B------:R0:W3:Y:S01]  /*0590*/  LDG.E.128 R20, [R2.64+0x200] ;  /* 0x0002000602147981 */ /* 0x0000e2000c1e1d00 */
[----:B-1----:R-:W-:Y:S02]  /*05a0*/  SHF.L.U32 R49, R55, 0x5, RZ ;  /* 0x0000000537317819 */ /* 0x002fe400000006ff */
[----:B0-----:R-:W-:Y:S02]  /*05b0*/  MOV R2, R10 ;  /* 0x0000000a00027202 */ /* 0x001fe40000000f00 */
[----:B------:R-:W-:-:S05]  /*05c0*/  MOV R3, R11 ;  /* 0x0000000b00037202 */ /* 0x000fca0000000f00 */
[----:B------:R-:W-:Y:S01]  /*05d0*/  IMAD.WIDE R16, R19, 0x10, R2 ;  /* 0x0000001013107825 */ /* 0x000fe200078e0202 */
[----:B--2---:R0:W-:Y:S04]  /*05e0*/  STS.128 [R55.X16], R12 ;  /* 0x0000000c37007388 */ /* 0x0041e8000000cc00 */
[----:B---3--:R-:W-:Y:S01]  /*05f0*/  STS.128 [R55.X16+0x200], R20 ;  /* 0x0002001437007388 */ /* 0x008fe2000000cc00 */
[----:B------:R-:W-:-:S06]  /*0600*/  NOP ;  /* 0x0000000000007918 */ /* 0x000fcc0000000000 */
[----:B------:R-:W-:Y:S04]  /*0610*/  LDS.128 R8, [R49] ;  /* 0x0000000031087984 */ /* 0x000fe80000000c00 */
[----:B------:R-:W-:Y:S04]  /*0620*/  LDS.128 R4, [R49+0x10] ;  /* 0x0000100031047984 */ /* 0x000fe80000000c00 */
[----:B------:R-:W-:Y:S06]  /*0630*/  BAR.SYNC.DEFER_BLOCKING 0x0 ;  /* 0x0000000000007b1d */ /* 0x000fec0000010000 */
[----:B------:R-:W2:Y:S04]  /*0640*/  LDG.E.128 R24, [R16.64] ;  /* 0x0000000610187981 */ /* 0x000ea8000c1e1d00 */
[----:B------:R-:W3:Y:S01]  /*0650*/  LDG.E.128 R32, [R16.64+0x200] ;  /* 0x0002000610207981 */ /* 0x000ee2000c1e1d00 */
[----:B0-----:R-:W-:-:S02]  /*0660*/  MOV R12, R52 ;  /* 0x00000034000c7202 */ /* 0x001fc40000000f00 */
[----:B------:R-:W-:-:S05]  /*0670*/  MOV R13, R51 ;  /* 0x00000033000d7202 */ /* 0x000fca0000000f00 */
[----:B------:R-:W-:Y:S01]  /*0680*/  IMAD.WIDE R18, R19, 0x10, R12 ;  /* 0x0000001013127825 */ /* 0x000fe200078e020c */
[----:B--2---:R-:W-:Y:S04]  /*0690*/  STS.128 [R55.X16], R24 ;  /* 0x0000001837007388 */ /* 0x004fe8000000cc00 */
[----:B---3--:R-:W-:Y:S01]  /*06a0*/  STS.128 [R55.X16+0x200], R32 ;  /* 0x0002002037007388 */ /* 0x008fe2000000cc00 */
[----:B------:R-:W-:-:S06]  /*06b0*/  NOP ;  /* 0x0000000000007918 */ /* 0x000fcc0000000000 */
[----:B------:R-:W0:Y:S04]  /*06c0*/  LDS.128 R20, [R49+0x10] ;  /* 0x0000100031147984 */ /* 0x000e280000000c00 */
[----:B------:R-:W1:Y:S04]  /*06d0*/  LDS.128 R12, [R49] ;  /* 0x00000000310c7984 */ /* 0x000e680000000c00 */
[----:B------:R-:W-:Y:S06]  /*06e0*/  BAR.SYNC.DEFER_BLOCKING 0x0 ;  /* 0x0000000000007b1d */ /* 0x000fec0000010000 */
[----:B------:R-:W2:Y:S04]  /*06f0*/  LDG.E.128 R68, [R18.64] ;  /* 0x0000000612447981 */ /* 0x000ea8000c1e1d00 */
[----:B------:R-:W3:Y:S01]  /*0700*/  LDG.E.128 R72, [R18.64+0x200] ;  /* 0x0002000612487981 */ /* 0x000ee2000c1e1d00 */
[----:B------:R-:W-:Y:S01]  /*0710*/  MOV R0, c[0x0][0x16c] ;  /* 0x00005b0000007a02 */ /* 0x000fe20000000f00 */
[----:B------:R-:W-:Y:S01]  /*0720*/  BSSY B0, `(.L_x_12140) ;  /* 0x0000034000007945 */ /* 0x000fe20003800000 */
[----:B0----5:R-:W-:-:S02]  /*0730*/  FADD.FTZ R47, R20, R60 ;  /* 0x0000003c142f7221 */ /* 0x021fc40000010000 */
[----:B------:R-:W-:Y:S01]  /*0740*/  ISETP.GE.AND P5, PT, R0, 0x1, PT ;  /* 0x000000010000780c */ /* 0x000fe20003fa6270 */
[--C-:B------:R-:W-:Y:S02]  /*0750*/  FADD.FTZ R48, R21, R60.reuse ;  /* 0x0000003c15307221 */ /* 0x100fe40000010000 */
[--C-:B-1----:R-:W-:Y:S01]  /*0760*/  FADD.FTZ R65, R12, R60.reuse ;  /* 0x0000003c0c417221 */ /* 0x102fe20000010000 */
[----:B------:R-:W-:Y:S01]  /*0770*/  FSETP.GTU.FTZ.AND P4, PT, R47, 20, PT ;  /* 0x41a000002f00780b */ /* 0x000fe20003f9c000 */
[--C-:B------:R-:W-:Y:S01]  /*0780*/  FADD.FTZ R46, R22, R60.reuse ;  /* 0x0000003c162e7221 */ /* 0x100fe20000010000 */
[----:B------:R-:W-:Y:S01]  /*0790*/  FSETP.GTU.FTZ.AND P3, PT, R48, 20, PT ;  /* 0x41a000003000780b */ /* 0x000fe20003f7c000 */
[--C-:B------:R-:W-:Y:S01]  /*07a0*/  FADD.FTZ R0, R23, R60.reuse ;  /* 0x0000003c17007221 */ /* 0x100fe20000010000 */
[----:B------:R-:W-:Y:S01]  /*07b0*/  FSETP.GTU.FTZ.AND P0, PT, R65, 20, PT ;  /* 0x41a000004100780b */ /* 0x000fe20003f1c000 */
[--C-:B------:R-:W-:Y:S01]  /*07c0*/  FADD.FTZ R64, R13, R60.reuse ;  /* 0x0000003c0d407221 */ /* 0x100fe20000010000 */
[----:B------:R-:W-:Y:S01]  /*07d0*/  FSETP.GTU.FTZ.AND P2, PT, R46, 20, PT ;  /* 0x41a000002e00780b */ /* 0x000fe20003f5c000 */
[----:B------:R-:W-:Y:S01]  /*07e0*/  FADD.FTZ R66, R14, R60 ;  /* 0x0000003c0e427221 */ /* 0x000fe20000010000 */
[----:B------:R-:W-:-:S02]  /*07f0*/  FSETP.GTU.FTZ.AND P1, PT, R0, 20, PT ;  /* 0x41a000000000780b */ /* 0x000fc40003f3c000 */
[----:B------:R-:W-:Y:S01]  /*0800*/  FSETP.GTU.FTZ.AND P6, PT, R64, 20, PT ;  /* 0x41a000004000780b */ /* 0x000fe20003fdc000 */
[----:B--2---:R0:W-:Y:S04]  /*0810*/  STS.128 [R55.X16], R68 ;  /* 0x0000004437007388 */ /* 0x0041e8000000cc00 */
[----:B---3--:R0:W-:Y:S01]  /*0820*/  STS.128 [R55.X16+0x200], R72 ;  /* 0x0002004837007388 */ /* 0x0081e2000000cc00 */
[----:B------:R-:W-:-:S06]  /*0830*/  NOP ;  /* 0x0000000000007918 */ /* 0x000fcc0000000000 */
[----:B------:R0:W1:Y:S04]  /*0840*/  LDS.128 R28, [R49+0x10] ;  /* 0x00001000311c7984 */ /* 0x0000680000000c00 */
[----:B------:R0:W2:Y:S01]  /*0850*/  LDS.128 R32, [R49] ;  /* 0x0000000031207984 */ /* 0x0000a20000000c00 */
[----:B------:R-:W-:Y:S05]  /*0860*/  @P0 BRA `(.L_x_12141) ;  /* 0x000001f000000947 */ /* 0x000fea0003800000 */
[----:B------:R-:W-:Y:S01]  /*0870*/  FMUL.FTZ R65, R65, 1.4426950216293334961 ;  /* 0x3fb8aa3b41417820 */ /* 0x000fe20000410000 */
[----:B------:R-:W-:Y:S01]  /*0880*/  HFMA2.MMA R17, -RZ, RZ, 1.625, 0 ;  /* 0x3e800000ff117435 */ /* 0x000fe200000001ff */
[----:B------:R-:W-:Y:S02]  /*0890*/  MOV R16, 0x3d39bf78 ;  /* 0x3d39bf7800107802 */ /* 0x000fe40000000f00 */
        /* <DEDUP_REMOVED lines=11> */
[C---:B------:R-:W-:Y:S02]  /*0950*/  FFMA.FTZ R14, R13.reuse, R14, -0.13229703903198242188 ;  /* 0xbe0778e00d0e7423 */ /* 0x040fe4000001000e */
        /* <DEDUP_REMOVED lines=16> */
.L_x_12141:
[----:B------:R-:W-:Y:S05]  /*0a60*/  BSYNC B0 ;  /* 0x0000000000007941 */ /* 0x000fea0003800000 */
.L_x_12140:
[----:B------:R-:W-:Y:S01]  /*0a70*/  BSSY B0, `(.L_x_12142) ;  /* 0x0000024000007945 */ /* 0x000fe20003800000 */
[----:B------:R-:W-:Y:S01]  /*0a80*/  FSETP.GTU.FTZ.AND P0, PT, R66, 20, PT ;  /* 0x41a000004200780b */ /* 0x000fe20003f1c000 */
[----:B0-----:R-:W-:Y:S02]  /*0a90*/  FADD.FTZ R68, R15, R60 ;  /* 0x0000003c0f447221 */ /* 0x001fe40000010000 */
        /* <DEDUP_REMOVED lines=33> */
.L_x_12143:
[----:B------:R-:W-:Y:S05]  /*0cb0*/  BSYNC B0 ;  /* 0x0000000000007941 */ /* 0x000fea0003800000 */
.L_x_12142:
        /* <DEDUP_REMOVED lines=38> */
.L_x_12145:
[----:B------:R-:W-:Y:S05]  /*0f20*/  BSYNC B0 ;  /* 0x0000000000007941 */ /* 0x000fea0003800000 */
.L_x_12144:
        /* <DEDUP_REMOVED lines=33> */
.L_x_12147:
[----:B------:R-:W-:Y:S05]  /*1140*/  BSYNC B0 ;  /* 0x0000000000007941 */ /* 0x000fea0003800000 */
.L_x_12146:
        /* <DEDUP_REMOVED lines=33> */
.L_x_12149:
[----:B------:R-:W-:Y:S05]  /*1360*/  BSYNC B0 ;  /* 0x0000000000007941 */ /* 0x000fea0003800000 */
.L_x_12148:
        /* <DEDUP_REMOVED lines=33> */
.L_x_12151:
[----:B------:R-:W-:Y:S05]  /*1580*/  BSYNC B0 ;  /* 0x0000000000007941 */ /* 0x000fea0003800000 */
.L_x_12150:
        /* <DEDUP_REMOVED lines=33> */
.L_x_12153:
[----:B------:R-:W-:Y:S05]  /*17a0*/  BSYNC B0 ;  /* 0x0000000000007941 */ /* 0x000fea0003800000 */
.L_x_12152:
        /* <DEDUP_REMOVED lines=33> */
.L_x_12155:
[----:B------:R-:W-:Y:S05]  /*19c0*/  BSYNC B0 ;  /* 0x0000000000007941 */ /* 0x000fea0003800000 */
.L_x_12154:
[----:B------:R-:W-:Y:S01]  /*19d0*/  FFMA.FTZ R21, R11, R35, R16 ;  /* 0x000000230b157223 */ /* 0x000fe20000010010 */
[----:B------:R-:W-:Y:S01]  /*19e0*/  BAR.SYNC.DEFER_BLOCKING 0x0 ;  /* 0x0000000000007b1d */ /* 0x000fe20000010000 */
[----:B------:R-:W-:Y:S01]  /*19f0*/  CS2R R18, SRZ ;  /* 0x0000000000127805 */ /* 0x000fe2000001ff00 */
[----:B------:R-:W-:Y:S01]  /*1a00*/  CS2R R16, SRZ ;  /* 0x0000000000107805 */ /* 0x000fe2000001ff00 */
[----:B-1----:R-:W-:Y:S02]  /*1a10*/  FFMA.FTZ R22, R4, R28, R21 ;  /* 0x0000001c04167223 */ /* 0x002fe40000010015 */
[----:B------:R-:W-:Y:S02]  /*1a20*/  FMUL.FTZ R20, R28, R61 ;  /* 0x0000003d1c147220 */ /* 0x000fe40000410000 */
        /* <DEDUP_REMOVED lines=11> */
[----:B------:R-:W-:Y:S01]  /*1ae0*/  FADD.FTZ R71, R34, R34 ;  /* 0x0000002222477221 */ /* 0x000fe20000010000 */
[----:B------:R-:W-:Y:S01]  /*1af0*/  IADD3 R34, R50, -0x2, RZ ;  /* 0xfffffffe32227810 */ /* 0x000fe20007ffe0ff */
[----:B------:R-:W-:Y:S01]  /*1b00*/  IMAD R42, R62, c[0x0][0x180], RZ ;  /* 0x000060003e2a7a24 */ /* 0x000fe200078e02ff */
[----:B------:R-:W-:Y:S01]  /*1b10*/  IADD3 R15, R50, -0x1, RZ ;  /* 0xffffffff320f7810 */ /* 0x000fe20007ffe0ff */
[C---:B------:R-:W-:Y:S01]  /*1b20*/  IMAD R44, R62.reuse, c[0x0][0x198], RZ ;  /* 0x000066003e2c7a24 */ /* 0x040fe200078e02ff */
[----:B------:R-:W-:Y:S01]  /*1b30*/  HFMA2.MMA R133, -RZ, RZ, 0, 0 ;  /* 0x00000000ff857435 */ /* 0x000fe200000001ff */
[----:B------:R-:W-:Y:S01]  /*1b40*/  IMAD R78, R62, c[0x0][0x1b8], RZ ;  /* 0x00006e003e4e7a24 */ /* 0x000fe200078e02ff */
[----:B------:R-:W-:Y:S01]  /*1b50*/  MOV R91, RZ ;  /* 0x000000ff005b7202 */ /* 0x000fe20000000f00 */
[----:B------:R-:W-:Y:S01]  /*1b60*/  IMAD R85, R34, c[0x0][0x16c], RZ ;  /* 0x00005b0022557a24 */ /* 0x000fe200078e02ff */
[----:B------:R-:W-:Y:S01]  /*1b70*/  LEA.HI R34, R15, R15, RZ, 0x1 ;  /* 0x0000000f0f227211 */ /* 0x000fe200078f08ff */
[----:B------:R-:W-:Y:S01]  /*1b80*/  FADD.FTZ R69, R32, R32 ;  /* 0x0000002020457221 */ /* 0x000fe20000010000 */
[----:B------:R-:W-:Y:S01]  /*1b90*/  UMOV UR4, URZ ;  /* 0x0000003f00047c82 */ /* 0x000fe20008000000 */
[----:B------:R-:W-:Y:S01]  /*1ba0*/  FADD.FTZ R70, R33, R33 ;  /* 0x0000002121467221 */ /* 0x000fe20000010000 */
[----:B------:R-:W-:Y:S01]  /*1bb0*/  LOP3.LUT R34, R34, 0xfffffe, RZ, 0xc0, !PT ;  /* 0x00fffffe22227812 */ /* 0x000fe200078ec0ff */
[----:B------:R-:W-:-:S02]  /*1bc0*/  FADD.FTZ R73, R28, R28 ;  /* 0x0000001c1c497221 */ /* 0x000fc40000010000 */
[----:B------:R-:W-:Y:S01]  /*1bd0*/  FADD.FTZ R74, R29, R29 ;  /* 0x0000001d1d4a7221 */ /* 0x000fe20000010000 */
[----:B------:R-:W-:Y:S01]  /*1be0*/  IADD3 R34, R15, -R34, RZ ;  /* 0x800000220f227210 */ /* 0x000fe20007ffe0ff */
[----:B------:R-:W-:Y:S01]  /*1bf0*/  FADD.FTZ R75, R30, R30 ;  /* 0x0000001e1e4b7221 */ /* 0x000fe20000010000 */
[----:B------:R-:W-:Y:S01]  /*1c00*/  HFMA2.MMA R15, -RZ, RZ, 0, 0 ;  /* 0x00000000ff0f7435 */ /* 0x000fe200000001ff */
[----:B------:R-:W-:Y:S01]  /*1c10*/  FADD.FTZ R76, R31, R31 ;  /* 0x0000001f1f4c7221 */ /* 0x000fe20000010000 */
[----:B------:R-:W-:Y:S01]  /*1c20*/  SHF.L.U32 R92, R34, 0x8, RZ ;  /* 0x00000008225c7819 */ /* 0x000fe200000006ff */
[----:B------:R-:W-:-:S04]  /*1c30*/  IMAD.WIDE.U32 R28, R63, c[0x0][0x180], RZ ;  /* 0x000060003f1c7a25 */ /* 0x000fc800078e00ff */
[----:B------:R-:W-:-:S04]  /*1c40*/  IMAD.WIDE.U32 R30, R63, c[0x0][0x198], RZ ;  /* 0x000066003f1e7a25 */ /* 0x000fc800078e00ff */
[----:B------:R-:W-:Y:S01]  /*1c50*/  IMAD.WIDE.U32 R32, R63, c[0x0][0x1b8], RZ ;  /* 0x00006e003f207a25 */ /* 0x000fe200078e00ff */
[----:B------:R-:W-:-:S03]  /*1c60*/  LEA R80, P1, R30, c[0x0][0x228], 0x3 ;  /* 0x00008a001e507a11 */ /* 0x000fc600078218ff */
[C---:B------:R-:W-:Y:S01]  /*1c70*/  IMAD R79, R63.reuse, c[0x0][0x184], R42 ;  /* 0x000061003f4f7a24 */ /* 0x040fe200078e022a */
[----:B------:R-:W-:Y:S01]  /*1c80*/  LEA R82, P2, R32, c[0x0][0x230], 0x3 ;  /* 0x00008c0020527a11 */ /* 0x000fe200078418ff */
[C---:B------:R-:W-:Y:S02]  /*1c90*/  IMAD R81, R63.reuse, c[0x0][0x19c], R44 ;  /* 0x000067003f517a24 */ /* 0x040fe400078e022c */
[----:B------:R-:W-:Y:S01]  /*1ca0*/  IMAD R83, R63, c[0x0][0x1bc], R78 ;  /* 0x00006f003f537a24 */ /* 0x000fe200078e024e */
[----:B------:R-:W-:Y:S01]  /*1cb0*/  LEA R78, P0, R28, c[0x0][0x220], 0x3 ;  /* 0x000088001c4e7a11 */ /* 0x000fe200078018ff */
[----:B------:R-:W-:Y:S01]  /*1cc0*/  FADD.FTZ R72, R35, R35 ;  /* 0x0000002323487221 */ /* 0x000fe20000010000 */
[----:B------:R-:W-:Y:S01]  /*1cd0*/  IADD3 R79, R29, R79, RZ ;  /* 0x0000004f1d4f7210 */ /* 0x000fe20007ffe0ff */
[----:B------:R-:W-:Y:S01]  /*1ce0*/  IMAD.WIDE R84, R85, 0x10, R40 ;  /* 0x0000001055547825 */ /* 0x000fe200078e0228 */
[----:B------:R-:W-:Y:S02]  /*1cf0*/  IADD3 R81, R31, R81, RZ ;  /* 0x000000511f517210 */ /* 0x000fe40007ffe0ff */
[----:B------:R-:W-:Y:S01]  /*1d00*/  IADD3 R83, R33, R83, RZ ;  /* 0x0000005321537210 */ /* 0x000fe20007ffe0ff */
[----:B------:R-:W-:Y:S01]  /*1d10*/  FMUL.FTZ R77, R10, R66 ;  /* 0x000000420a4d7220 */ /* 0x000fe20000410000 */
[----:B------:R-:W-:Y:S01]  /*1d20*/  LEA.HI.X R79, R28, c[0x0][0x224], R79, 0x3, P0 ;  /* 0x000089001c4f7a11 */ /* 0x000fe200000f1c4f */
[----:B------:R-:W-:Y:S01]  /*1d30*/  FMUL.FTZ R86, R11, R68 ;  /* 0x000000440b567220 */ /* 0x000fe20000410000 */
[----:B------:R-:W-:Y:S01]  /*1d40*/  LEA.HI.X R81, R30, c[0x0][0x22c], R81, 0x3, P1 ;  /* 0x00008b001e517a11 */ /* 0x000fe200008f1c51 */
[----:B------:R-:W-:Y:S01]  /*1d50*/  FMUL.FTZ R87, R4, R47 ;  /* 0x0000002f04577220 */ /* 0x000fe20000410000 */
[----:B------:R-:W-:Y:S01]  /*1d60*/  LEA.HI.X R83, R32, c[0x0][0x234], R83, 0x3, P2 ;  /* 0x00008d0020537a11 */ /* 0x000fe200010f1c53 */
[----:B------:R-:W-:-:S02]  /*1d70*/  FMUL.FTZ R88, R5, R48 ;  /* 0x0000003005587220 */ /* 0x000fc40000410000 */
[----:B------:R-:W-:Y:S02]  /*1d80*/  FMUL.FTZ R89, R6, R46 ;  /* 0x0000002e06597220 */ /* 0x000fe40000410000 */
[----:B------:R-:W-:Y:S02]  /*1d90*/  FMUL.FTZ R90, R7, R0 ;  /* 0x00000000075a7220 */ /* 0x000fe40000410000 */
.L_x_12171:
[----:B------:R-:W2:Y:S01]  /*1da0*/  LDG.E.64 R42, [R78.64] ;  /* 0x000000064e2a7981 */ /* 0x000ea2000c1e1b00 */
[C---:B------:R-:W-:Y:S02]  /*1db0*/  ISETP.NE.AND P1, PT, R56.reuse, RZ, PT ;  /* 0x000000ff3800720c */ /* 0x040fe40003f25270 */
[----:B------:R-:W-:Y:S01]  /*1dc0*/  IADD3 R31, R56, 0x200, RZ ;  /* 0x00000200381f7810 */ /* 0x000fe20007ffe0ff */
[----:B------:R-:W-:Y:S01]  /*1dd0*/  CS2R R44, SRZ ;  /* 0x00000000002c7805 */ /* 0x000fe2000001ff00 */
[----:B------:R-:W-:Y:S02]  /*1de0*/  ISETP.NE.AND P0, PT, R122, RZ, PT ;  /* 0x000000ff7a00720c */ /* 0x000fe40003f05270 */
[----:B------:R-:W-:Y:S01]  /*1df0*/  SEL R32, R92, R31, !P1 ;  /* 0x0000001f5c207207 */ /* 0x000fe20004800000 */
[----:B------:R-:W-:Y:S01]  /*1e00*/  FMUL.FTZ R110, R9, R64 ;  /* 0x00000040096e7220 */ /* 0x000fe20000410000 */
[----:B------:R-:W-:Y:S01]  /*1e10*/  ISETP.LT.OR P2, PT, R50, 0x2, P0 ;  /* 0x000000023200780c */ /* 0x000fe20000741670 */
        /* <DEDUP_REMOVED lines=8> */
[----:B------:R-:W-:-:S02]  /*1ea0*/  FMUL.FTZ R93, R43, R64 ;  /* 0x000000402b5d7220 */ /* 0x000fc40000410000 */
[C---:B0-----:R-:W-:Y:S01]  /*1eb0*/  FMUL.FTZ R34, R28.reuse, R29 ;  /* 0x0000001d1c227220 */ /* 0x041fe20000410000 */
[----:B-1----:R0:W5:Y:S01]  /*1ec0*/  LDG.E.64 R30, [R80.64] ;  /* 0x00000006501e7981 */ /* 0x002162000c1e1b00 */
[----:B--2---:R-:W-:Y:S02]  /*1ed0*/  FMUL.FTZ R35, R28, R35 ;  /* 0x000000231c237220 */ /* 0x004fe40000410000 */
[----:B------:R-:W-:Y:S01]  /*1ee0*/  FMUL.RZ R97, R93, 0.15915493667125701904 ;  /* 0x3e22f9835d617820 */ /* 0x000fe2000040c000 */
[----:B------:R0:W5:Y:S04]  /*1ef0*/  LDG.E.64 R28, [R82.64] ;  /* 0x00000006521c7981 */ /* 0x000168000c1e1b00 */
[----:B------:R1:W-:Y:S01]  /*1f00*/  STS.64 [R32.X8+0x880], R34 ;  /* 0x0008802220007388 */ /* 0x0003e20000008a00 */
[C---:B------:R-:W-:Y:S01]  /*1f10*/  FMUL.FTZ R94, R43.reuse, R66 ;  /* 0x000000422b5e7220 */ /* 0x040fe20000410000 */
[----:B------:R-:W-:Y:S01]  /*1f20*/  MUFU.SIN R101, R97 ;  /* 0x0000006100657308 */ /* 0x000fe20000000400 */
[----:B------:R-:W-:Y:S01]  /*1f30*/  FMUL.FTZ R96, R43, R68 ;  /* 0x000000442b607220 */ /* 0x000fe20000410000 */
[----:B------:R-:W-:Y:S01]  /*1f40*/  BAR.SYNC.DEFER_BLOCKING 0x0 ;  /* 0x0000000000007b1d */ /* 0x000fe20000010000 */
[----:B-1----:R-:W-:-:S05]  /*1f50*/  FMUL.FTZ R32, R33, R64 ;  /* 0x0000004021207220 */ /* 0x002fca0000410000 */
[----:B------:R1:W-:Y:S01]  /*1f60*/  MUFU.COS R93, R97 ;  /* 0x00000061005d7308 */ /* 0x0003e20000000000 */
[----:B------:R-:W-:Y:S02]  /*1f70*/  FMUL.RZ R98, R94, 0.15915493667125701904 ;  /* 0x3e22f9835e627820 */ /* 0x000fe4000040c000 */
[----:B------:R-:W-:-:S05]  /*1f80*/  FMUL.FTZ R100, R43, R48 ;  /* 0x000000302b647220 */ /* 0x000fca0000410000 */
[----:B------:R-:W2:Y:S01]  /*1f90*/  MUFU.EX2 R32, R32 ;  /* 0x0000002000207308 */ /* 0x000ea20000000800 */
[----:B-1----:R-:W-:-:S04]  /*1fa0*/  FMUL.FTZ R97, R43, R47 ;  /* 0x0000002f2b617220 */ /* 0x002fc80000410000 */
[----:B------:R-:W-:Y:S02]  /*1fb0*/  FMUL.RZ R105, R97, 0.15915493667125701904 ;  /* 0x3e22f98361697820 */ /* 0x000fe4000040c000 */
[C---:B------:R-:W-:Y:S01]  /*1fc0*/  FMUL.FTZ R94, R33.reuse, R66 ;  /* 0x00000042215e7220 */ /* 0x040fe20000410000 */
[----:B------:R-:W-:Y:S01]  /*1fd0*/  MUFU.SIN R99, R98 ;  /* 0x0000006200637308 */ /* 0x000fe20000000400 */
[----:B------:R-:W-:Y:S01]  /*1fe0*/  FMUL.RZ R102, R96, 0.15915493667125701904 ;  /* 0x3e22f98360667820 */ /* 0x000fe2000040c000 */
[----:B------:R0:W5:Y:S01]  /*1ff0*/  @!P2 LDG.E.64 R44, [R84.64+0x8] ;  /* 0x00000806542ca981 */ /* 0x000162000c1e1b00 */
[----:B------:R-:W-:Y:S02]  /*2000*/  FMUL.RZ R107, R100, 0.15915493667125701904 ;  /* 0x3e22f983646b7820 */ /* 0x000fe4000040c000 */
[----:B------:R-:W-:-:S03]  /*2010*/  FMUL.FTZ R96, R33, R68 ;  /* 0x0000004421607220 */ /* 0x000fc60000410000 */
[----:B------:R-:W-:Y:S01]  /*2020*/  MUFU.COS R95, R98 ;  /* 0x00000062005f7308 */ /* 0x000fe20000000000 */
[C---:B------:R-:W-:Y:S02]  /*2030*/  FMUL.FTZ R97, R33.reuse, R47 ;  /* 0x0000002f21617220 */ /* 0x040fe40000410000 */
[C---:B------:R-:W-:Y:S02]  /*2040*/  FMUL.FTZ R100, R33.reuse, R48 ;  /* 0x0000003021647220 */ /* 0x040fe40000410000 */
[----:B------:R-:W-:-:S03]  /*2050*/  FMUL.FTZ R103, R33, R46 ;  /* 0x0000002e21677220 */ /* 0x000fc60000410000 */
[----:B------:R-:W-:Y:S08]  /*2060*/  MUFU.SIN R98, R105 ;  /* 0x0000006900627308 */ /* 0x000ff00000000400 */
[----:B------:R1:W-:Y:S01]  /*2070*/  MUFU.COS R104, R105 ;  /* 0x0000006900687308 */ /* 0x0003e20000000000 */
[----:B--2---:R-:W-:Y:S02]  /*2080*/  FMUL.FTZ R101, R32, R101 ;  /* 0x0000006520657220 */ /* 0x004fe40000410000 */
[----:B-1----:R-:W-:-:S02]  /*2090*/  FMUL.FTZ R105, R33, R0 ;  /* 0x0000000021697220 */ /* 0x002fc40000410000 */
[----:B------:R-:W-:-:S03]  /*20a0*/  FMUL.FTZ R33, R43, R46 ;  /* 0x0000002e2b217220 */ /* 0x000fc60000410000 */
[----:B------:R-:W1:Y:S01]  /*20b0*/  MUFU.EX2 R94, R94 ;  /* 0x0000005e005e7308 */ /* 0x000e620000000800 */
[----:B------:R-:W-:Y:S02]  /*20c0*/  FMUL.RZ R109, R33, 0.15915493667125701904 ;  /* 0x3e22f983216d7820 */ /* 0x000fe4000040c000 */
[----:B------:R-:W-:-:S05]  /*20d0*/  FMUL.FTZ R33, R43, R0 ;  /* 0x000000002b217220 */ /* 0x000fca0000410000 */
[----:B------:R-:W-:Y:S01]  /*20e0*/  MUFU.SIN R106, R107 ;  /* 0x0000006b006a7308 */ /* 0x000fe20000000400 */
[----:B------:R-:W-:-:S07]  /*20f0*/  FMUL.RZ R111, R33, 0.15915493667125701904 ;  /* 0x3e22f983216f7820 */ /* 0x000fce000040c000 */
[----:B------:R2:W-:Y:S08]  /*2100*/  MUFU.COS R108, R107 ;  /* 0x0000006b006c7308 */ /* 0x0005f00000000000 */
[----:B------:R-:W3:Y:S01]  /*2110*/  MUFU.EX2 R97, R97 ;  /* 0x0000006100617308 */ /* 0x000ee20000000800 */
[----:B--2---:R-:W-:-:S04]  /*2120*/  FMUL.FTZ R107, R8, R65 ;  /* 0x00000041086b7220 */ /* 0x004fc80000410000 */
[----:B------:R-:W-:-:S03]  /*2130*/  FMUL.FTZ R33, R101, R107 ;  /* 0x0000006b65217220 */ /* 0x000fc60000410000 */
[----:B------:R-:W-:Y:S08]  /*2140*/  MUFU.SIN R123, R102 ;  /* 0x00000066007b7308 */ /* 0x000ff00000000400 */
[----:B------:R2:W-:Y:S02]  /*2150*/  MUFU.COS R121, R102 ;  /* 0x0000006600797308 */ /* 0x0005e40000000000 */
[----:B--2---:R-:W-:-:S02]  /*2160*/  FMUL.FTZ R102, R32, R93 ;  /* 0x0000005d20667220 */ /* 0x004fc40000410000 */
[----:B------:R-:W-:-:S04]  /*2170*/  FMUL.FTZ R32, RZ, R101 ;  /* 0x00000065ff207220 */ /* 0x000fc80000410000 */
[----:B------:R-:W2:Y:S01]  /*2180*/  MUFU.EX2 R96, R96 ;  /* 0x0000006000607308 */ /* 0x000ea20000000800 */
[----:B------:R-:W-:Y:S02]  /*2190*/  FFMA.FTZ R93, RZ, R102, R33 ;  /* 0x00000066ff5d7223 */ /* 0x000fe40000010021 */
[----:B------:R-:W-:-:S05]  /*21a0*/  FFMA.FTZ R33, R102, R107, -R32 ;  /* 0x0000006b66217223 */ /* 0x000fca0000010820 */
[----:B------:R4:W0:Y:S01]  /*21b0*/  MUFU.EX2 R127, R100 ;  /* 0x00000064007f7308 */ /* 0x0008220000000800 */
[----:B-1----:R-:W-:Y:S02]  /*21c0*/  FMUL.FTZ R99, R94, R99 ;  /* 0x000000635e637220 */ /* 0x002fe40000410000 */
[----:B------:R-:W-:Y:S02]  /*21d0*/  FADD.FTZ R33, R110, R33 ;  /* 0x000000216e217221 */ /* 0x000fe40000010000 */
[----:B------:R-:W-:-:S03]  /*21e0*/  FADD.FTZ R93, RZ, R93 ;  /* 0x0000005dff5d7221 */ /* 0x000fc60000010000 */
[----:B------:R-:W-:Y:S01]  /*21f0*/  MUFU.EX2 R105, R105 ;  /* 0x0000006900697308 */ /* 0x000fe20000000800 */
[----:B----4-:R-:W-:Y:S02]  /*2200*/  FMUL.FTZ R100, R94, R95 ;  /* 0x0000005f5e647220 */ /* 0x010fe40000410000 */
[C---:B---3--:R-:W-:Y:S02]  /*2210*/  FMUL.FTZ R119, R97.reuse, R104 ;  /* 0x0000006861777220 */ /* 0x048fe40000410000 */
[----:B------:R-:W-:-:S03]  /*2220*/  FMUL.FTZ R129, R97, R98 ;  /* 0x0000006261817220 */ /* 0x000fc60000410000 */
[----:B------:R-:W1:Y:S01]  /*2230*/  MUFU.SIN R32, R111 ;  /* 0x0000006f00207308 */ /* 0x000e620000000400 */
[C---:B------:R-:W-:Y:S02]  /*2240*/  FMUL.FTZ R97, R99.reuse, R33 ;  /* 0x0000002163617220 */ /* 0x040fe40000410000 */
[----:B------:R-:W-:-:S05]  /*2250*/  FMUL.FTZ R95, R99, R93 ;  /* 0x0000005d635f7220 */ /* 0x000fca0000410000 */
[----:B------:R-:W3:Y:S01]  /*2260*/  MUFU.COS R94, R111 ;  /* 0x0000006f005e7308 */ /* 0x000ee20000000000 */
[----:B------:R-:W-:Y:S02]  /*2270*/  FFMA.FTZ R93, R100, R93, R97 ;  /* 0x0000005d645d7223 */ /* 0x000fe40000010061 */
[C---:B--2---:R-:W-:Y:S02]  /*2280*/  FMUL.FTZ R121, R96.reuse, R121 ;  /* 0x0000007960797220 */ /* 0x044fe40000410000 */
[----:B------:R-:W-:-:S03]  /*2290*/  FMUL.FTZ R123, R96, R123 ;  /* 0x0000007b607b7220 */ /* 0x000fc60000410000 */
[----:B------:R-:W-:Y:S01]  /*22a0*/  MUFU.EX2 R103, R103 ;  /* 0x0000006700677308 */ /* 0x000fe20000000800 */
[C---:B0-----:R-:W-:Y:S02]  /*22b0*/  FMUL.FTZ R125, R127.reuse, R108 ;  /* 0x0000006c7f7d7220 */ /* 0x041fe40000410000 */
[----:B------:R-:W-:-:S05]  /*22c0*/  FMUL.FTZ R127, R127, R106 ;  /* 0x0000006a7f7f7220 */ /* 0x000fca0000410000 */
[----:B------:R-:W-:Y:S01]  /*22d0*/  MUFU.SIN R112, R109 ;  /* 0x0000006d00707308 */ /* 0x000fe20000000400 */
[----:B------:R-:W-:Y:S02]  /*22e0*/  FFMA.FTZ R96, R100, R33, -R95 ;  /* 0x0000002164607223 */ /* 0x000fe4000001085f */
[----:B------:R-:W-:-:S05]  /*22f0*/  FADD.FTZ R106, RZ, R93 ;  /* 0x0000005dff6a7221 */ /* 0x000fca0000010000 */
[----:B------:R-:W0:Y:S01]  /*2300*/  MUFU.COS R114, R109 ;  /* 0x0000006d00727308 */ /* 0x000e220000000000 */
[----:B------:R-:W-:Y:S02]  /*2310*/  FADD.FTZ R104, R77, R96 ;  /* 0x000000604d687221 */ /* 0x000fe40000010000 */
[----:B-1----:R-:W-:Y:S02]  /*2320*/  FMUL.FTZ R95, R105, R32 ;  /* 0x00000020695f7220 */ /* 0x002fe40000410000 */
[----:B------:R-:W-:Y:S02]  /*2330*/  FMUL.FTZ R93, R123, R106 ;  /* 0x0000006a7b5d7220 */ /* 0x000fe40000410000 */
[-C--:B------:R-:W-:Y:S02]  /*2340*/  FMUL.FTZ R33, R35, R101.reuse ;  /* 0x0000006523217220 */ /* 0x080fe40000410000 */
[----:B------:R-:W-:Y:S02]  /*2350*/  FMUL.FTZ R32, R34, R101 ;  /* 0x0000006522207220 */ /* 0x000fe40000410000 */
[----:B---3--:R-:W-:-:S02]  /*2360*/  FMUL.FTZ R96, R105, R94 ;  /* 0x0000005e69607220 */ /* 0x008fc40000410000 */
[-C--:B------:R-:W-:Y:S02]  /*2370*/  FMUL.FTZ R94, R123, R104.reuse ;  /* 0x000000687b5e7220 */ /* 0x080fe40000410000 */
[----:B------:R-:W-:Y:S02]  /*2380*/  FFMA.FTZ R93, R121, R104, -R93 ;  /* 0x00000068795d7223 */ /* 0x000fe4000001085d */
[-C--:B------:R-:W-:Y:S02]  /*2390*/  FFMA.FTZ R33, R34, R102.reuse, -R33 ;  /* 0x0000006622217223 */ /* 0x080fe40000010821 */
[----:B------:R-:W-:Y:S02]  /*23a0*/  FFMA.FTZ R32, R35, R102, R32 ;  /* 0x0000006623207223 */ /* 0x000fe40000010020 */
[C---:B0-----:R-:W-:Y:S02]  /*23b0*/  FMUL.FTZ R98, R103.reuse, R114 ;  /* 0x0000007267627220 */ /* 0x041fe40000410000 */
[----:B------:R-:W-:-:S02]  /*23c0*/  FMUL.FTZ R97, R103, R112 ;  /* 0x0000007067617220 */ /* 0x000fc40000410000 */
[----:B------:R-:W-:Y:S02]  /*23d0*/  FFMA.FTZ R94, R121, R106, R94 ;  /* 0x0000006a795e7223 */ /* 0x000fe4000001005e */
[----:B------:R-:W-:Y:S02]  /*23e0*/  FADD.FTZ R104, R86, R93 ;  /* 0x0000005d56687221 */ /* 0x000fe40000010000 */
[C---:B------:R-:W-:Y:S02]  /*23f0*/  FMUL.FTZ R103, R99.reuse, R33 ;  /* 0x0000002163677220 */ /* 0x040fe40000410000 */
[-C--:B------:R-:W-:Y:S02]  /*2400*/  FMUL.FTZ R93, R99, R32.reuse ;  /* 0x00000020635d7220 */ /* 0x080fe40000410000 */
[----:B------:R-:W-:Y:S02]  /*2410*/  FADD.FTZ R106, RZ, R94 ;  /* 0x0000005eff6a7221 */ /* 0x000fe40000010000 */
[----:B------:R-:W-:-:S02]  /*2420*/  FFMA.FTZ R94, R100, R32, R103 ;  /* 0x00000020645e7223 */ /* 0x000fc40000010067 */
[C---:B------:R-:W-:Y:S02]  /*2430*/  FMUL.FTZ R108, R129.reuse, R104 ;  /* 0x00000068816c7220 */ /* 0x040fe40000410000 */
[----:B------:R-:W-:Y:S02]  /*2440*/  FFMA.FTZ R32, R100, R33, -R93 ;  /* 0x0000002164207223 */ /* 0x000fe4000001085d */
[-C--:B------:R-:W-:Y:S02]  /*2450*/  FMUL.FTZ R105, R129, R106.reuse ;  /* 0x0000006a81697220 */ /* 0x080fe40000410000 */
[----:B------:R-:W-:Y:S02]  /*2460*/  FFMA.FTZ R108, R119, R106, R108 ;  /* 0x0000006a776c7223 */ /* 0x000fe4000001006c */
[C---:B------:R-:W-:Y:S02]  /*2470*/  FMUL.FTZ R93, R123.reuse, R32 ;  /* 0x000000207b5d7220 */ /* 0x040fe40000410000 */
[----:B------:R-:W-:-:S02]  /*2480*/  FMUL.FTZ R33, R123, R94 ;  /* 0x0000005e7b217220 */ /* 0x000fc40000410000 */
[----:B------:R-:W-:Y:S02]  /*2490*/  FFMA.FTZ R104, R119, R104, -R105 ;  /* 0x0000006877687223 */ /* 0x000fe40000010869 */
[----:B------:R-:W-:Y:S02]  /*24a0*/  FADD.FTZ R108, RZ, R108 ;  /* 0x0000006cff6c7221 */ /* 0x000fe40000010000 */
[C---:B------:R-:W-:Y:S02]  /*24b0*/  FFMA.FTZ R94, R121.reuse, R94, R93 ;  /* 0x0000005e795e7223 */ /* 0x040fe4000001005d */
[----:B------:R-:W-:Y:S02]  /*24c0*/  FFMA.FTZ R32, R121, R32, -R33 ;  /* 0x0000002079207223 */ /* 0x000fe40000010821 */
[----:B------:R-:W-:Y:S02]  /*24d0*/  FADD.FTZ R104, R87, R104 ;  /* 0x0000006857687221 */ /* 0x000fe40000010000 */
[----:B------:R-:W-:-:S02]  /*24e0*/  FMUL.FTZ R103, R127, R108 ;  /* 0x0000006c7f677220 */ /* 0x000fc40000410000 */
[C---:B------:R-:W-:Y:S02]  /*24f0*/  FMUL.FTZ R33, R129.reuse, R94 ;  /* 0x0000005e81217220 */ /* 0x040fe40000410000 */
[----:B------:R-:W-:Y:S02]  /*2500*/  FMUL.FTZ R93, R129, R32 ;  /* 0x00000020815d7220 */ /* 0x000fe40000410000 */
[-C--:B------:R-:W-:Y:S02]  /*2510*/  FMUL.FTZ R105, R127, R104.reuse ;  /* 0x000000687f697220 */ /* 0x080fe40000410000 */
[----:B------:R-:W-:Y:S02]  /*2520*/  FFMA.FTZ R103, R125, R104, -R103 ;  /* 0x000000687d677223 */ /* 0x000fe40000010867 */
[C---:B------:R-:W-:Y:S02]  /*2530*/  FFMA.FTZ R32, R119.reuse, R32, -R33 ;  /* 0x0000002077207223 */ /* 0x040fe40000010821 */
[----:B------:R-:W-:-:S02]  /*2540*/  FFMA.FTZ R94, R119, R94, R93 ;  /* 0x0000005e775e7223 */ /* 0x000fc4000001005d */
[----:B------:R-:W-:Y:S02]  /*2550*/  FFMA.FTZ R105, R125, R108, R105 ;  /* 0x0000006c7d697223 */ /* 0x000fe40000010069 */
[----:B------:R-:W-:Y:S02]  /*2560*/  FADD.FTZ R103, R88, R103 ;  /* 0x0000006758677221 */ /* 0x000fe40000010000 */
[C---:B------:R-:W-:Y:S02]  /*2570*/  FMUL.FTZ R93, R127.reuse, R32 ;  /* 0x000000207f5d7220 */ /* 0x040fe40000410000 */
[----:B------:R-:W-:Y:S02]  /*2580*/  FMUL.FTZ R33, R127, R94 ;  /* 0x0000005e7f217220 */ /* 0x000fe40000410000 */
[----:B------:R-:W-:Y:S02]  /*2590*/  FADD.FTZ R105, RZ, R105 ;  /* 0x00000069ff697221 */ /* 0x000fe40000010000 */
[----:B------:R-:W-:-:S02]  /*25a0*/  FMUL.FTZ R106, R97, R103 ;  /* 0x00000067616a7220 */ /* 0x000fc40000410000 */
[C---:B------:R-:W-:Y:S02]  /*25b0*/  FFMA.FTZ R93, R125.reuse, R94, R93 ;  /* 0x0000005e7d5d7223 */ /* 0x040fe4000001005d */
[----:B------:R-:W-:Y:S01]  /*25c0*/  FFMA.FTZ R33, R125, R32, -R33 ;  /* 0x000000207d217223 */ /* 0x000fe20000010821 */
[----:B------:R-:W-:Y:S01]  /*25d0*/  ISETP.NE.AND P2, PT, R56, 0x1f, PT ;  /* 0x0000001f3800780c */ /* 0x000fe20003f45270 */
[CC--:B------:R-:W-:Y:S02]  /*25e0*/  FMUL.FTZ R104, R97.reuse, R105.reuse ;  /* 0x0000006961687220 */ /* 0x0c0fe40000410000 */
[----:B------:R-:W-:Y:S02]  /*25f0*/  FFMA.FTZ R106, R98, R105, R106 ;  /* 0x00000069626a7223 */ /* 0x000fe4000001006a */
[C---:B------:R-:W-:Y:S02]  /*2600*/  FMUL.FTZ R32, R97.reuse, R93 ;  /* 0x0000005d61207220 */ /* 0x040fe40000410000 */
[----:B------:R-:W-:-:S02]  /*2610*/  FMUL.FTZ R94, R97, R33 ;  /* 0x00000021615e7220 */ /* 0x000fc40000410000 */
[C---:B------:R-:W-:Y:S02]  /*2620*/  FFMA.FTZ R104, R98.reuse, R103, -R104 ;  /* 0x0000006762687223 */ /* 0x040fe40000010868 */
[----:B------:R-:W-:Y:S02]  /*2630*/  FADD.FTZ R106, RZ, R106 ;  /* 0x0000006aff6a7221 */ /* 0x000fe40000010000 */
[C---:B------:R-:W-:Y:S02]  /*2640*/  FFMA.FTZ R32, R98.reuse, R33, -R32 ;  /* 0x0000002162207223 */ /* 0x040fe40000010820 */
[----:B------:R-:W-:Y:S02]  /*2650*/  FFMA.FTZ R94, R98, R93, R94 ;  /* 0x0000005d625e7223 */ /* 0x000fe4000001005e */
[----:B------:R-:W-:Y:S02]  /*2660*/  FADD.FTZ R104, R89, R104 ;  /* 0x0000006859687221 */ /* 0x000fe40000010000 */
[----:B------:R-:W-:-:S02]  /*2670*/  FMUL.FTZ R93, R95, R106 ;  /* 0x0000006a5f5d7220 */ /* 0x000fc40000410000 */
[C---:B------:R-:W-:Y:S02]  /*2680*/  FMUL.FTZ R33, R95.reuse, R32 ;  /* 0x000000205f217220 */ /* 0x040fe40000410000 */
[C---:B------:R-:W-:Y:S02]  /*2690*/  FMUL.FTZ R111, R95.reuse, R94 ;  /* 0x0000005e5f6f7220 */ /* 0x040fe40000410000 */
[-C--:B------:R-:W-:Y:S02]  /*26a0*/  FMUL.FTZ R103, R95, R104.reuse ;  /* 0x000000685f677220 */ /* 0x080fe40000410000 */
[C---:B------:R-:W-:Y:S02]  /*26b0*/  FFMA.FTZ R93, R96.reuse, R104, -R93 ;  /* 0x00000068605d7223 */ /* 0x040fe4000001085d */
[C---:B------:R-:W-:Y:S02]  /*26c0*/  FFMA.FTZ R111, R96.reuse, R32, -R111 ;  /* 0x00000020606f7223 */ /* 0x040fe4000001086f */
[----:B------:R-:W-:-:S02]  /*26d0*/  FFMA.FTZ R104, R96, R94, R33 ;  /* 0x0000005e60687223 */ /* 0x000fc40000010021 */
[----:B------:R0:W1:Y:S01]  /*26e0*/  @P2 LDS.64 R32, [R56.X8+0x1888] ;  /* 0x0018880038202984 */ /* 0x0000620000008a00 */
[----:B------:R-:W-:Y:S02]  /*26f0*/  FFMA.FTZ R103, R96, R106, R103 ;  /* 0x0000006a60677223 */ /* 0x000fe40000010067 */
[----:B------:R-:W-:Y:S02]  /*2700*/  FADD.FTZ R112, R90, R93 ;  /* 0x0000005d5a707221 */ /* 0x000fe40000010000 */
[----:B------:R-:W-:Y:S01]  /*2710*/  FADD.FTZ R109, RZ, R103 ;  /* 0x00000067ff6d7221 */ /* 0x000fe20000010000 */
[----:B------:R-:W-:Y:S05]  /*2720*/  @P2 BRA `(.L_x_12158) ;  /* 0x0000009000002947 */ /* 0x000fea0003800000 */
[----:B------:R-:W-:-:S13]  /*2730*/  ISETP.NE.AND P3, PT, R50, c[0x0][0x174], PT ;  /* 0x00005d0032007a0c */ /* 0x000fda0003f65270 */
[----:B-1----:R-:W-:-:S04]  /*2740*/  @P3 LEA.HI R32, R50, R50, RZ, 0x1 ;  /* 0x0000003232203211 */ /* 0x002fc800078f08ff */
[----:B------:R-:W-:Y:S02]  /*2750*/  @P3 LOP3.LUT R33, R32, 0x1ffffe, RZ, 0xc0, !PT ;  /* 0x001ffffe20213812 */ /* 0x000fe400078ec0ff */
[----:B------:R-:W-:Y:S02]  /*2760*/  MOV R32, 0x3f800000 ;  /* 0x3f80000000207802 */ /* 0x000fe40000000f00 */
[----:B------:R-:W-:-:S04]  /*2770*/  @P3 IADD3 R33, -R33, R50, RZ ;  /* 0x0000003221213210 */ /* 0x000fc80007ffe1ff */
[----:B------:R-:W-:Y:S01]  /*2780*/  @P3 LEA R94, R33, 0x880, 0xb ;  /* 0x00000880215e3811 */ /* 0x000fe200078e58ff */
[----:B------:R-:W-:-:S03]  /*2790*/  HFMA2.MMA R33, -RZ, RZ, 0, 0 ;  /* 0x00000000ff217435 */ /* 0x000fc600000001ff */
[----:B------:R-:W-:-:S07]  /*27a0*/  @P3 IADD3 R94, R94, R91, RZ ;  /* 0x0000005b5e5e3210 */ /* 0x000fce0007ffe0ff */
[----:B------:R1:W2:Y:S02]  /*27b0*/  @P3 LDS.64 R32, [R94] ;  /* 0x000000005e203984 */ /* 0x0002a40000000a00 */
.L_x_12158:
[----:B------:R-:W-:Y:S05]  /*27c0*/  BSYNC B0 ;  /* 0x0000000000007941 */ /* 0x000fea0003800000 */
.L_x_12157:
[----:B------:R-:W3:Y:S01]  /*27d0*/  SHFL.UP PT, R105, R112, 0x1, RZ ;  /* 0x0420000070697989 */ /* 0x000ee200000e00ff */
[----:B------:R-:W-:Y:S01]  /*27e0*/  ISETP.GE.AND P3, PT, R55, 0x1, PT ;  /* 0x000000013700780c */ /* 0x000fe20003f66270 */
[CC--:B-----5:R-:W-:Y:S01]  /*27f0*/  FMUL.FTZ R93, R31.reuse, R29.reuse ;  /* 0x0000001d1f5d7220 */ /* 0x0e0fe20000410000 */
[----:B------:R-:W-:Y:S01]  /*2800*/  ISETP.GE.OR P0, PT, R50, c[0x0][0x174], P0 ;  /* 0x00005d0032007a0c */ /* 0x000fe20000706670 */
[----:B-1----:R-:W1:Y:S01]  /*2810*/  SHFL.UP PT, R94, R111, 0x1, RZ ;  /* 0x042000006f5e7989 */ /* 0x002e6200000e00ff */
        /* <DEDUP_REMOVED lines=16> */
[----:B------:R-:W-:-:S02]  /*2920*/  FFMA.FTZ R29, R96, R117, -R29 ;  /* 0x00000075601d7223 */ /* 0x000fc4000001081d */
[C---:B---3--:R-:W-:Y:S02]  /*2930*/  FMUL.FTZ R118, R104.reuse, R105 ;  /* 0x0000006968767220 */ /* 0x048fe40000410000 */
[C---:B-1----:R-:W-:Y:S02]  /*2940*/  FMUL.FTZ R114, R104.reuse, R94 ;  /* 0x0000005e68727220 */ /* 0x042fe40000410000 */
[-C--:B----4-:R-:W-:Y:S02]  /*2950*/  FMUL.FTZ R116, R104, R113.reuse ;  /* 0x0000007168747220 */ /* 0x090fe40000410000 */
[C---:B------:R-:W-:Y:S02]  /*2960*/  FFMA.FTZ R118, R111.reuse, R113, R118 ;  /* 0x000000716f767223 */ /* 0x040fe40000010076 */
[C---:B0-----:R-:W-:Y:S02]  /*2970*/  FFMA.FTZ R31, R111.reuse, R103, R114 ;  /* 0x000000676f1f7223 */ /* 0x041fe40000010072 */
        /* <DEDUP_REMOVED lines=10> */
[----:B------:R-:W1:Y:S01]  /*2a20*/  SHFL.UP PT, R94, R112, 0x2, RZ ;  /* 0x04400000705e7989 */ /* 0x000e6200000e00ff */
[----:B------:R-:W-:-:S02]  /*2a30*/  FFMA.FTZ R116, -R95, R117, -R114 ;  /* 0x000000755f747223 */ /* 0x000fc40000010972 */
[----:B------:R-:W-:Y:S01]  /*2a40*/  FMUL.FTZ R114, R75, R108 ;  /* 0x0000006c4b727220 */ /* 0x000fe20000410000 */
        /* <DEDUP_REMOVED lines=8> */
[----:B------:R-:W-:Y:S02]  /*2ad0*/  FMUL.FTZ R116, R74, R108 ;  /* 0x0000006c4a747220 */ /* 0x000fe40000410000 */
[----:B------:R-:W-:Y:S02]  /*2ae0*/  FADD.FTZ R118, -R115, R118 ;  /* 0x0000007673767221 */ /* 0x000fe40000010100 */
[C---:B0-----:R-:W-:Y:S02]  /*2af0*/  FMUL.FTZ R29, R31.reuse, R104 ;  /* 0x000000681f1d7220 */ /* 0x041fe40000410000 */
[-C--:B-1----:R-:W-:Y:S02]  /*2b00*/  FMUL.FTZ R105, R31, R94.reuse ;  /* 0x0000005e1f697220 */ /* 0x082fe40000410000 */
[----:B------:R-:W-:-:S02]  /*2b10*/  FFMA.FTZ R103, R111, R94, -R29 ;  /* 0x0000005e6f677223 */ /* 0x000fc4000001081d */
[----:B---3--:R-:W-:Y:S02]  /*2b20*/  FMUL.FTZ R93, R31, R28 ;  /* 0x0000001c1f5d7220 */ /* 0x008fe40000410000 */
[----:B------:R-:W-:Y:S02]  /*2b30*/  FFMA.FTZ R104, R111, R104, R105 ;  /* 0x000000686f687223 */ /* 0x000fe40000010069 */
[-C--:B----4-:R-:W-:Y:S02]  /*2b40*/  FMUL.FTZ R29, R31, R30.reuse ;  /* 0x0000001e1f1d7220 */ /* 0x090fe40000410000 */
[C---:B------:R-:W-:Y:S02]  /*2b50*/  FFMA.FTZ R30, R111.reuse, R30, R93 ;  /* 0x0000001e6f1e7223 */ /* 0x040fe4000001005d */
[----:B------:R-:W-:Y:S02]  /*2b60*/  @P3 FFMA.FTZ R111, R111, R28, -R29 ;  /* 0x0000001c6f6f3223 */ /* 0x000fe4000001081d */
[----:B------:R-:W-:Y:S01]  /*2b70*/  @P3 FADD.FTZ R109, R109, R104 ;  /* 0x000000686d6d3221 */ /* 0x000fe20000010000 */
[----:B------:R-:W-:Y:S01]  /*2b80*/  FSEL R30, R31, R30, !P3 ;  /* 0x0000001e1f1e7208 */ /* 0x000fe20005800000 */
[----:B------:R-:W-:Y:S01]  /*2b90*/  @P3 FADD.FTZ R112, R112, R103 ;  /* 0x0000006770703221 */ /* 0x000fe20000010000 */
[----:B------:R-:W-:Y:S01]  /*2ba0*/  SHFL.UP PT, R28, R111, 0x4, RZ ;  /* 0x048000006f1c7989 */ /* 0x000fe200000e00ff */
[----:B------:R-:W-:Y:S01]  /*2bb0*/  FADD.FTZ R94, R116, R131 ;  /* 0x00000083745e7221 */ /* 0x000fe20000010000 */
[----:B------:R-:W-:Y:S01]  /*2bc0*/  ISETP.GE.AND P3, PT, R55, 0x4, PT ;  /* 0x000000043700780c */ /* 0x000fe20003f66270 */
[C---:B------:R-:W-:Y:S01]  /*2bd0*/  FMUL.FTZ R103, R127.reuse, -R118 ;  /* 0x800000767f677220 */ /* 0x040fe20000410000 */
[----:B------:R-:W0:Y:S01]  /*2be0*/  SHFL.UP PT, R93, R109, 0x4, RZ ;  /* 0x048000006d5d7989 */ /* 0x000e2200000e00ff */
[----:B------:R-:W-:-:S02]  /*2bf0*/  FMUL.FTZ R104, R127, -R94 ;  /* 0x8000005e7f687220 */ /* 0x000fc40000410000 */
[C---:B------:R-:W-:Y:S01]  /*2c00*/  FFMA.FTZ R105, R125.reuse, R94, -R103 ;  /* 0x0000005e7d697223 */ /* 0x040fe20000010867 */
[----:B------:R-:W1:Y:S01]  /*2c10*/  SHFL.UP PT, R31, R112, 0x4, RZ ;  /* 0x04800000701f7989 */ /* 0x000e6200000e00ff */
[----:B------:R-:W-:Y:S02]  /*2c20*/  FFMA.FTZ R131, R125, R118, R104 ;  /* 0x000000767d837223 */ /* 0x000fe40000010068 */
[----:B------:R-:W-:Y:S01]  /*2c30*/  FMUL.FTZ R118, R73, R106 ;  /* 0x0000006a49767220 */ /* 0x000fe20000410000 */
[----:B------:R-:W3:Y:S01]  /*2c40*/  SHFL.UP PT, R29, R30, 0x4, RZ ;  /* 0x048000001e1d7989 */ /* 0x000ee200000e00ff */
[C---:B--2---:R-:W-:Y:S02]  /*2c50*/  FMUL.FTZ R94, R95.reuse, -R32 ;  /* 0x800000205f5e7220 */ /* 0x044fe40000410000 */
[----:B------:R-:W-:Y:S02]  /*2c60*/  FMUL.FTZ R103, R95, R33 ;  /* 0x000000215f677220 */ /* 0x000fe40000410000 */
[----:B------:R-:W-:-:S02]  /*2c70*/  FADD.FTZ R128, -R118, R131 ;  /* 0x0000008376807221 */ /* 0x000fc40000010100 */
[----:B------:R-:W-:Y:S02]  /*2c80*/  FADD.FTZ R126, R124, R105 ;  /* 0x000000697c7e7221 */ /* 0x000fe40000010000 */
[C---:B------:R-:W-:Y:S02]  /*2c90*/  FFMA.FTZ R94, R96.reuse, -R33, R94 ;  /* 0x80000021605e7223 */ /* 0x040fe4000001005e */
[----:B------:R-:W-:Y:S02]  /*2ca0*/  FFMA.FTZ R103, R96, R32, -R103 ;  /* 0x0000002060677223 */ /* 0x000fe40000010867 */
        /* <DEDUP_REMOVED lines=8> */
[----:B0-----:R-:W-:-:S02]  /*2d30*/  FMUL.FTZ R126, R30, R93 ;  /* 0x0000005d1e7e7220 */ /* 0x001fc40000410000 */
        /* <DEDUP_REMOVED lines=8> */
[----:B------:R-:W-:Y:S02]  /*2dc0*/  @P3 FADD.FTZ R112, R112, R31 ;  /* 0x0000001f70703221 */ /* 0x000fe40000010000 */
[C---:B------:R-:W-:Y:S01]  /*2dd0*/  FMUL.FTZ R130, R72.reuse, R106 ;  /* 0x0000006a48827220 */ /* 0x040fe20000410000 */
        /* <DEDUP_REMOVED lines=9> */
[----:B------:R-:W-:Y:S01]  /*2e70*/  FMUL.FTZ R93, R127, -R132 ;  /* 0x800000847f5d7220 */ /* 0x000fe20000410000 */
[----:B------:R-:W3:Y:S01]  /*2e80*/  SHFL.UP PT, R30, R29, 0x8, RZ ;  /* 0x050000001d1e7989 */ /* 0x000ee200000e00ff */
[----:B------:R-:W-:Y:S02]  /*2e90*/  FMUL.FTZ R103, R123, -R126 ;  /* 0x8000007e7b677220 */ /* 0x000fe40000410000 */
[----:B------:R-:W-:Y:S02]  /*2ea0*/  FFMA.FTZ R132, R125, R132, -R31 ;  /* 0x000000847d847223 */ /* 0x000fe4000001081f */
[----:B------:R-:W-:-:S02]  /*2eb0*/  FMUL.FTZ R105, R123, -R136 ;  /* 0x800000887b697220 */ /* 0x000fc40000410000 */
[----:B------:R-:W-:Y:S02]  /*2ec0*/  FFMA.FTZ R103, R121, R136, -R103 ;  /* 0x0000008879677223 */ /* 0x000fe40000010867 */
        /* <DEDUP_REMOVED lines=17> */
[----:B------:R-:W-:Y:S02]  /*2fe0*/  FMUL.FTZ R135, R123, -R132 ;  /* 0x800000847b877220 */ /* 0x000fe40000410000 */
[C---:B-1----:R-:W-:Y:S02]  /*2ff0*/  FMUL.FTZ R103, R29.reuse, R94 ;  /* 0x0000005e1d677220 */ /* 0x042fe40000410000 */
[----:B--2---:R-:W-:Y:S02]  /*3000*/  FMUL.FTZ R93, R29, R104 ;  /* 0x000000681d5d7220 */ /* 0x004fe40000410000 */
[-C--:B---3--:R-:W-:Y:S02]  /*3010*/  FFMA.FTZ R132, R111, R30.reuse, R31 ;  /* 0x0000001e6f847223 */ /* 0x088fe4000001001f */
[----:B------:R-:W-:Y:S02]  /*3020*/  FMUL.FTZ R30, R29, R30 ;  /* 0x0000001e1d1e7220 */ /* 0x000fe40000410000 */
[----:B------:R-:W-:Y:S01]  /*3030*/  FFMA.FTZ R104, R111, R104, R103 ;  /* 0x000000686f687223 */ /* 0x000fe20000010067 */
[----:B------:R-:W-:Y:S01]  /*3040*/  FSEL R103, R29, R132, !P3 ;  /* 0x000000841d677208 */ /* 0x000fe20005800000 */
[C---:B------:R-:W-:Y:S01]  /*3050*/  FFMA.FTZ R93, R111.reuse, R94, -R93 ;  /* 0x0000005e6f5d7223 */ /* 0x040fe2000001085d */
[----:B------:R-:W-:Y:S01]  /*3060*/  HFMA2.MMA R29, -RZ, RZ, 0, 0 ;  /* 0x00000000ff1d7435 */ /* 0x000fe200000001ff */
[----:B------:R-:W-:-:S02]  /*3070*/  @P3 FFMA.FTZ R111, R111, R28, -R30 ;  /* 0x0000001c6f6f3223 */ /* 0x000fc4000001081e */
[----:B------:R-:W-:Y:S01]  /*3080*/  @P3 FADD.FTZ R109, R109, R104 ;  /* 0x000000686d6d3221 */ /* 0x000fe20000010000 */
[----:B------:R-:W-:Y:S01]  /*3090*/  CS2R R30, SRZ ;  /* 0x00000000001e7805 */ /* 0x000fe2000001ff00 */
[----:B------:R-:W-:Y:S01]  /*30a0*/  @P3 FADD.FTZ R112, R112, R93 ;  /* 0x0000005d70703221 */ /* 0x000fe20000010000 */
[----:B------:R-:W0:Y:S01]  /*30b0*/  SHFL.UP PT, R104, R111, 0x10, RZ ;  /* 0x060000006f687989 */ /* 0x000e2200000e00ff */
[----:B------:R-:W-:Y:S01]  /*30c0*/  FFMA.FTZ R135, R121, R134, R135 ;  /* 0x0000008679877223 */ /* 0x000fe20000010087 */
[----:B------:R-:W-:Y:S01]  /*30d0*/  ISETP.GE.AND P3, PT, R55, 0x10, PT ;  /* 0x000000103700780c */ /* 0x000fe20003f66270 */
[----:B------:R-:W-:Y:S01]  /*30e0*/  FMUL.FTZ R132, R70, R106 ;  /* 0x0000006a46847220 */ /* 0x000fe20000410000 */
[----:B------:R-:W1:Y:S01]  /*30f0*/  SHFL.UP PT, R138, R109, 0x10, RZ ;  /* 0x060000006d8a7989 */ /* 0x000e6200000e00ff */
[----:B------:R-:W-:Y:S02]  /*3100*/  FMUL.FTZ R28, R99, -R135 ;  /* 0x80000087631c7220 */ /* 0x000fe40000410000 */
[----:B------:R-:W-:Y:S01]  /*3110*/  FADD.FTZ R93, -R132, R139 ;  /* 0x0000008b845d7221 */ /* 0x000fe20000010100 */
[----:B------:R-:W2:Y:S01]  /*3120*/  SHFL.UP PT, R136, R112, 0x10, RZ ;  /* 0x0600000070887989 */ /* 0x000ea200000e00ff */
[----:B------:R-:W-:-:S02]  /*3130*/  FFMA.FTZ R137, R100, R105, -R28 ;  /* 0x0000006964897223 */ /* 0x000fc4000001081c */
[----:B------:R-:W-:Y:S01]  /*3140*/  FMUL.FTZ R28, R99, -R105 ;  /* 0x80000069631c7220 */ /* 0x000fe20000410000 */
[----:B------:R-:W3:Y:S01]  /*3150*/  SHFL.UP PT, R134, R103, 0x10, RZ ;  /* 0x0600000067867989 */ /* 0x000ee200000e00ff */
[----:B------:R-:W-:Y:S02]  /*3160*/  FMUL.FTZ R105, R70, R108 ;  /* 0x0000006c46697220 */ /* 0x000fe40000410000 */
[----:B------:R-:W-:Y:S01]  /*3170*/  FFMA.FTZ R139, R100, R135, R28 ;  /* 0x00000087648b7223 */ /* 0x000fe2000001001c */
[----:B------:R-:W-:Y:S01]  /*3180*/  MOV R28, 0x3f800000 ;  /* 0x3f800000001c7802 */ /* 0x000fe20000000f00 */
[----:B------:R-:W-:Y:S02]  /*3190*/  FADD.FTZ R140, R105, R140 ;  /* 0x0000008c698c7221 */ /* 0x000fe40000010000 */
[C---:B------:R-:W-:Y:S02]  /*31a0*/  FMUL.FTZ R135, R101.reuse, -R93 ;  /* 0x8000005d65877220 */ /* 0x040fe40000410000 */
[C---:B------:R-:W-:Y:S01]  /*31b0*/  FMUL.FTZ R94, R101.reuse, -R139 ;  /* 0x8000008b655e7220 */ /* 0x040fe20000410000 */
[----:B------:R-:W4:Y:S01]  /*31c0*/  @!P0 LDS.128 R28, [UR4+0x1980] ;  /* 0x00198004ff1c8984 */ /* 0x000f220008000c00 */
[-C--:B------:R-:W-:Y:S01]  /*31d0*/  FFMA.FTZ R143, R102, R140.reuse, -R135 ;  /* 0x0000008c668f7223 */ /* 0x080fe20000010887 */
[----:B------:R-:W-:Y:S01]  /*31e0*/  ISETP.NE.AND P0, PT, R122, 0x1f, PT ;  /* 0x0000001f7a00780c */ /* 0x000fe20003f05270 */
[----:B------:R-:W-:-:S02]  /*31f0*/  FMUL.FTZ R140, R101, -R140 ;  /* 0x8000008c658c7220 */ /* 0x000fc40000410000 */
[C---:B------:R-:W-:Y:S02]  /*3200*/  FFMA.FTZ R94, R102.reuse, R137, -R94 ;  /* 0x00000089665e7223 */ /* 0x040fe4000001085e */
[----:B------:R-:W-:Y:S02]  /*3210*/  FFMA.FTZ R145, R102, R93, R140 ;  /* 0x0000005d66917223 */ /* 0x000fe4000001008c */
        /* <DEDUP_REMOVED lines=27> */
[C---:B-12-4-:R-:W-:Y:S02]  /*33d0*/  FMUL.FTZ R135, R93.reuse, R140 ;  /* 0x0000008c5d877220 */ /* 0x056fe40000410000 */
[----:B0-----:R-:W-:-:S02]  /*33e0*/  FMUL.FTZ R137, R93, R142 ;  /* 0x0000008e5d897220 */ /* 0x001fc40000410000 */
[C---:B---3--:R-:W-:Y:S02]  /*33f0*/  FMUL.FTZ R139, R93.reuse, R136 ;  /* 0x000000885d8b7220 */ /* 0x048fe40000410000 */
        /* <DEDUP_REMOVED lines=8> */
.L_x_12160:
[----:B-12-4-:R-:W-:Y:S05]  /*3480*/  BSYNC B0 ;  /* 0x0000000000007941 */ /* 0x016fea0003800000 */
.L_x_12159:
[----:B------:R1:W2:Y:S01]  /*3490*/  SHFL.DOWN PT, R138, R94, 0x2, 0x1f ;  /* 0x08401f005e8a7f89 */ /* 0x0002a200000e0000 */
[----:B------:R-:W-:Y:S03]  /*34a0*/  BSSY B0, `(.L_x_12161) ;  /* 0x0000010000007945 */ /* 0x000fe60003800000 */
[----:B------:R1:W4:Y:S04]  /*34b0*/  SHFL.DOWN PT, R140, R93, 0x2, 0x1f ;  /* 0x08401f005d8c7f89 */ /* 0x00032800000e0000 */
[----:B---3--:R1:W3:Y:S04]  /*34c0*/  SHFL.DOWN PT, R136, R103, 0x2, 0x1f ;  /* 0x08401f0067887f89 */ /* 0x0082e800000e0000 */
[----:B0-----:R1:W0:Y:S01]  /*34d0*/  SHFL.DOWN PT, R142, R104, 0x2, 0x1f ;  /* 0x08401f00688e7f89 */ /* 0x00122200000e0000 */
[----:B------:R-:W-:Y:S05]  /*34e0*/  @P3 BRA `(.L_x_12162) ;  /* 0x000000b000003947 */ /* 0x000fea0003800000 */
[C---:B----4-:R-:W-:Y:S02]  /*34f0*/  FMUL.FTZ R135, R93.reuse, R140 ;  /* 0x0000008c5d877220 */ /* 0x050fe40000410000 */
[----:B0-----:R-:W-:-:S02]  /*3500*/  FMUL.FTZ R137, R93, R142 ;  /* 0x0000008e5d897220 */ /* 0x001fc40000410000 */
        /* <DEDUP_REMOVED lines=9> */
.L_x_12162:
[----:B------:R-:W-:Y:S05]  /*35a0*/  BSYNC B0 ;  /* 0x0000000000007941 */ /* 0x000fea0003800000 */
.L_x_12161:
[----:B--2---:R2:W1:Y:S01]  /*35b0*/  SHFL.DOWN PT, R138, R94, 0x4, 0x1f ;  /* 0x08801f005e8a7f89 */ /* 0x00446200000e0000 */
[----:B------:R-:W-:Y:S03]  /*35c0*/  BSSY B0, `(.L_x_12163) ;  /* 0x0000010000007945 */ /* 0x000fe60003800000 */
[----:B----4-:R2:W4:Y:S04]  /*35d0*/  SHFL.DOWN PT, R140, R93, 0x4, 0x1f ;  /* 0x08801f005d8c7f89 */ /* 0x01052800000e0000 */
        /* <DEDUP_REMOVED lines=14> */
.L_x_12164:
[----:B------:R-:W-:Y:S05]  /*36c0*/  BSYNC B0 ;  /* 0x0000000000007941 */ /* 0x000fea0003800000 */
.L_x_12163:
[----:B-1----:R1:W2:Y:S01]  /*36d0*/  SHFL.DOWN PT, R138, R94, 0x8, 0x1f ;  /* 0x09001f005e8a7f89 */ /* 0x0022a200000e0000 */
        /* <DEDUP_REMOVED lines=16> */
.L_x_12166:
[----:B------:R-:W-:Y:S05]  /*37e0*/  BSYNC B0 ;  /* 0x0000000000007941 */ /* 0x000fea0003800000 */
.L_x_12165:
        /* <DEDUP_REMOVED lines=17> */
.L_x_12168:
[----:B------:R-:W-:Y:S05]  /*3900*/  BSYNC B0 ;  /* 0x0000000000007941 */ /* 0x000fea0003800000 */
.L_x_12167:
[----:B-1----:R-:W-:Y:S01]  /*3910*/  SHFL.DOWN PT, R138, R93, 0x1, 0x1f ;  /* 0x08201f005d8a7f89 */ /* 0x002fe200000e0000 */
[CC--:B------:R-:W-:Y:S01]  /*3920*/  FMUL.FTZ R135, R134.reuse, R45.reuse ;  /* 0x0000002d86877220 */ /* 0x0c0fe20000410000 */
[----:B------:R-:W-:Y:S01]  /*3930*/  ISETP.GT.AND P0, PT, R55, 0x1e, PT ;  /* 0x0000001e3700780c */ /* 0x000fe20003f04270 */
[-C--:B------:R-:W-:Y:S01]  /*3940*/  FMUL.FTZ R134, R134, R44.reuse ;  /* 0x0000002c86867220 */ /* 0x080fe20000410000 */
[----:B------:R-:W1:Y:S01]  /*3950*/  SHFL.IDX PT, R137, R31, RZ, 0x1f ;  /* 0x00001fff1f897589 */ /* 0x000e6200000e0000 */
[C---:B------:R-:W-:Y:S01]  /*3960*/  FFMA.FTZ R135, R111.reuse, R44, -R135 ;  /* 0x0000002c6f877223 */ /* 0x040fe20000010887 */
[----:B------:R-:W-:Y:S01]  /*3970*/  BSSY B0, `(.L_x_12169) ;  /* 0x000015a000007945 */ /* 0x000fe20003800000 */
[----:B------:R-:W-:Y:S01]  /*3980*/  FFMA.FTZ R134, R111, R45, R134 ;  /* 0x0000002d6f867223 */ /* 0x000fe20000010086 */
[----:B---3--:R-:W3:Y:S01]  /*3990*/  SHFL.IDX PT, R136, R30, RZ, 0x1f ;  /* 0x00001fff1e887589 */ /* 0x008ee200000e0000 */
[----:B------:R-:W-:Y:S02]  /*39a0*/  @P1 FADD.FTZ R44, R112, R135 ;  /* 0x00000087702c1221 */ /* 0x000fe40000010000 */
[----:B------:R-:W-:Y:S01]  /*39b0*/  @P1 FADD.FTZ R45, R109, R134 ;  /* 0x000000866d2d1221 */ /* 0x000fe20000010000 */
[----:B----4-:R-:W4:Y:S01]  /*39c0*/  SHFL.DOWN PT, R140, R94, 0x1, 0x1f ;  /* 0x08201f005e8c7f89 */ /* 0x010f2200000e0000 */
[----:B------:R-:W-:-:S03]  /*39d0*/  ISETP.NE.AND P1, PT, R55, RZ, PT ;  /* 0x000000ff3700720c */ /* 0x000fc60003f25270 */
[----:B0-----:R-:W0:Y:S04]  /*39e0*/  SHFL.DOWN PT, R142, R103, 0x1, 0x1f ;  /* 0x08201f00678e7f89 */ /* 0x001e2800000e0000 */
[----:B------:R-:W5:Y:S04]  /*39f0*/  SHFL.DOWN PT, R141, R104, 0x1, 0x1f ;  /* 0x08201f00688d7f89 */ /* 0x000f6800000e0000 */
[----:B--2---:R-:W-:Y:S01]  /*3a00*/  SHFL.IDX PT, R93, R93, RZ, 0x1f ;  /* 0x00001fff5d5d7589 */ /* 0x004fe200000e0000 */
[----:B-1----:R-:W-:-:S03]  /*3a10*/  @P2 FMUL.FTZ R139, R138, R137 ;  /* 0x000000898a8b2220 */ /* 0x002fc60000410000 */
[----:B------:R-:W-:Y:S01]  /*3a20*/  SHFL.IDX PT, R94, R94, RZ, 0x1f ;  /* 0x00001fff5e5e7589 */ /* 0x000fe200000e0000 */
[----:B---3--:R-:W-:-:S03]  /*3a30*/  @P2 FMUL.FTZ R138, R138, R136 ;  /* 0x000000888a8a2220 */ /* 0x008fc60000410000 */
[----:B------:R-:W-:Y:S01]  /*3a40*/  SHFL.IDX PT, R103, R103, RZ, 0x1f ;  /* 0x00001fff67677589 */ /* 0x000fe200000e0000 */
[----:B----4-:R-:W-:-:S03]  /*3a50*/  @P2 FFMA.FTZ R139, R140, R136, -R139 ;  /* 0x000000888c8b2223 */ /* 0x010fc6000001088b */
[----:B------:R-:W-:Y:S01]  /*3a60*/  SHFL.IDX PT, R104, R104, RZ, 0x1f ;  /* 0x00001fff68687589 */ /* 0x000fe200000e0000 */
[----:B------:R-:W-:Y:S02]  /*3a70*/  @P2 FFMA.FTZ R138, R140, R137, R138 ;  /* 0x000000898c8a2223 */ /* 0x000fe4000001008a */
[----:B0-----:R-:W-:Y:S02]  /*3a80*/  @P2 FADD.FTZ R136, R142, R139 ;  /* 0x0000008b8e882221 */ /* 0x001fe40000010000 */
        /* <DEDUP_REMOVED lines=17> */
[-C--:B------:R-:W-:Y:S02]  /*3ba0*/  FMUL.FTZ R35, R101, R32.reuse ;  /* 0x0000002065237220 */ /* 0x080fe40000410000 */
        /* <DEDUP_REMOVED lines=35> */
[-C--:B------:R-:W-:Y:S02]  /*3de0*/  FMUL.FTZ R118, R129, R117.reuse ;  /* 0x0000007581767220 */ /* 0x080fe40000410000 */
        /* <DEDUP_REMOVED lines=24> */
[----:B------:R-:W-:Y:S02]  /*3f70*/  FFMA.FTZ R129, R100, R123, R128 ;  /* 0x0000007b64817223 */ /* 0x000fe40000010080 */
[C---:B------:R-:W-:Y:S02]  /*3f80*/  FFMA.FTZ R99, R98.reuse, R125, R99 ;  /* 0x0000007d62637223 */ /* 0x040fe40000010063 */
[----:B------:R-:W-:Y:S02]  /*3f90*/  FFMA.FTZ R128, R98, R127, -R97 ;  /* 0x0000007f62807223 */ /* 0x000fe40000010861 */
[----:B------:R-:W-:Y:S02]  /*3fa0*/  FFMA.FTZ R126, R100, R121, -R126 ;  /* 0x00000079647e7223 */ /* 0x000fe4000001087e */
[----:B------:R-:W-:-:S02]  /*3fb0*/  FADD.FTZ R97, -R132, R129 ;  /* 0x0000008184617221 */ /* 0x000fc40000010100 */
[----:B------:R-:W-:Y:S02]  /*3fc0*/  FADD.FTZ R98, RZ, R99 ;  /* 0x00000063ff627221 */ /* 0x000fe40000010000 */
[----:B------:R-:W-:Y:S02]  /*3fd0*/  FADD.FTZ R105, R105, R126 ;  /* 0x0000007e69697221 */ /* 0x000fe40000010000 */
[----:B------:R-:W-:Y:S02]  /*3fe0*/  FMUL.FTZ R99, R101, -R97 ;  /* 0x8000006165637220 */ /* 0x000fe40000410000 */
[----:B------:R-:W-:Y:S02]  /*3ff0*/  FADD.FTZ R128, R89, R128 ;  /* 0x0000008059807221 */ /* 0x000fe40000010000 */
[-C--:B------:R-:W-:Y:S02]  /*4000*/  FMUL.FTZ R101, R101, -R105.reuse ;  /* 0x8000006965657220 */ /* 0x080fe40000410000 */
[----:B------:R-:W-:-:S02]  /*4010*/  FFMA.FTZ R99, R102, R105, -R99 ;  /* 0x0000006966637223 */ /* 0x000fc40000010863 */
[C---:B------:R-:W-:Y:S02]  /*4020*/  FMUL.FTZ R135, R95.reuse, R98 ;  /* 0x000000625f877220 */ /* 0x040fe40000410000 */
[----:B------:R-:W-:Y:S02]  /*4030*/  FMUL.FTZ R95, R95, R128 ;  /* 0x000000805f5f7220 */ /* 0x000fe40000410000 */
[----:B------:R-:W-:Y:S02]  /*4040*/  FFMA.FTZ R101, R102, R97, R101 ;  /* 0x0000006166657223 */ /* 0x000fe40000010065 */
[----:B------:R-:W-:Y:S02]  /*4050*/  FADD.FTZ R108, R108, R99 ;  /* 0x000000636c6c7221 */ /* 0x000fe40000010000 */
[----:B------:R-:W-:Y:S02]  /*4060*/  FFMA.FTZ R130, R96, R98, R95 ;  /* 0x0000006260827223 */ /* 0x000fe4000001005f */
[----:B------:R-:W-:-:S02]  /*4070*/  FFMA.FTZ R99, R69, R32, RZ ;  /* 0x0000002045637223 */ /* 0x000fc400000100ff */
[----:B------:R-:W-:Y:S02]  /*4080*/  FADD.FTZ R106, -R106, R101 ;  /* 0x000000656a6a7221 */ /* 0x000fe40000010100 */
[-C--:B------:R-:W-:Y:S02]  /*4090*/  FMUL.FTZ R95, R108, R65.reuse ;  /* 0x000000416c5f7220 */ /* 0x080fe40000410000 */
[----:B------:R-:W-:Y:S02]  /*40a0*/  FFMA.FTZ R135, R96, R128, -R135 ;  /* 0x0000008060877223 */ /* 0x000fe40000010887 */
[----:B------:R-:W-:Y:S02]  /*40b0*/  FFMA.FTZ R96, R8, -R65, R32 ;  /* 0x8000004108607223 */ /* 0x000fe40000010020 */
[----:B------:R-:W-:Y:S02]  /*40c0*/  FFMA.FTZ R102, R70, R33, R99 ;  /* 0x0000002146667223 */ /* 0x000fe40000010063 */
[----:B------:R-:W-:-:S02]  /*40d0*/  FMUL.FTZ R99, R106, R65 ;  /* 0x000000416a637220 */ /* 0x000fc40000410000 */
[----:B------:R-:W-:Y:S02]  /*40e0*/  FMUL.FTZ R32, R44, R95 ;  /* 0x0000005f2c207220 */ /* 0x000fe40000410000 */
[-C--:B------:R-:W-:Y:S02]  /*40f0*/  FFMA.FTZ R101, R9, -R64.reuse, R33 ;  /* 0x8000004009657223 */ /* 0x080fe40000010021 */
[-C--:B------:R-:W-:Y:S02]  /*4100*/  FFMA.FTZ R33, R96, R99.reuse, -R32 ;  /* 0x0000006360217223 */ /* 0x080fe40000010820 */
[-C--:B------:R-:W-:Y:S02]  /*4110*/  FMUL.FTZ R100, R105, R64.reuse ;  /* 0x0000004069647220 */ /* 0x080fe40000410000 */
[----:B------:R-:W-:Y:S02]  /*4120*/  FMUL.FTZ R99, R44, R99 ;  /* 0x000000632c637220 */ /* 0x000fe40000410000 */
[----:B------:R-:W-:-:S02]  /*4130*/  FMUL.FTZ R126, R97, R64 ;  /* 0x00000040617e7220 */ /* 0x000fc40000410000 */
[----:B------:R-:W-:Y:S02]  /*4140*/  FMUL.FTZ R129, R111, R100 ;  /* 0x000000646f817220 */ /* 0x000fe40000410000 */
[----:B------:R-:W-:Y:S02]  /*4150*/  FFMA.FTZ R32, R95, R96, R99 ;  /* 0x000000605f207223 */ /* 0x000fe40000010063 */
[----:B------:R-:W-:Y:S02]  /*4160*/  FMUL.FTZ R99, R121, R66 ;  /* 0x0000004279637220 */ /* 0x000fe40000410000 */
[----:B------:R-:W-:Y:S02]  /*4170*/  FFMA.FTZ R131, R71, R34, R102 ;  /* 0x0000002247837223 */ /* 0x000fe40000010066 */
[----:B------:R-:W-:Y:S02]  /*4180*/  FFMA.FTZ R132, R101, R126, -R129 ;  /* 0x0000007e65847223 */ /* 0x000fe40000010881 */
[----:B------:R-:W-:-:S02]  /*4190*/  FADD.FTZ R102, -R77, R34 ;  /* 0x000000224d667221 */ /* 0x000fc40000010100 */
[----:B------:R-:W-:Y:S02]  /*41a0*/  FADD.FTZ R33, RZ, R33 ;  /* 0x00000021ff217221 */ /* 0x000fe40000010000 */
[----:B------:R-:W-:Y:S02]  /*41b0*/  FMUL.FTZ R137, R123, R66 ;  /* 0x000000427b897220 */ /* 0x000fe40000410000 */
[----:B------:R-:W-:Y:S02]  /*41c0*/  FMUL.FTZ R34, R110, R99 ;  /* 0x000000636e227220 */ /* 0x000fe40000410000 */
[----:B------:R-:W-:Y:S02]  /*41d0*/  FMUL.FTZ R126, R111, R126 ;  /* 0x0000007e6f7e7220 */ /* 0x000fe40000410000 */
[----:B------:R-:W-:Y:S02]  /*41e0*/  FADD.FTZ R33, R33, R132 ;  /* 0x0000008421217221 */ /* 0x000fe40000010000 */
[----:B------:R-:W-:-:S02]  /*41f0*/  FFMA.FTZ R132, R102, R137, -R34 ;  /* 0x0000008966847223 */ /* 0x000fc40000010822 */
[----:B------:R-:W-:Y:S02]  /*4200*/  FFMA.FTZ R129, R100, R101, R126 ;  /* 0x0000006564817223 */ /* 0x000fe4000001007e */
[----:B------:R-:W-:Y:S02]  /*4210*/  FADD.FTZ R32, RZ, R32 ;  /* 0x00000020ff207221 */ /* 0x000fe40000010000 */
[----:B------:R-:W-:Y:S02]  /*4220*/  FMUL.FTZ R137, R110, R137 ;  /* 0x000000896e897220 */ /* 0x000fe40000410000 */
[----:B------:R-:W-:Y:S02]  /*4230*/  FMUL.FTZ R136, R119, R68 ;  /* 0x0000004477887220 */ /* 0x000fe40000410000 */
[----:B------:R-:W-:Y:S02]  /*4240*/  FFMA.FTZ R134, R72, R35, R131 ;  /* 0x0000002348867223 */ /* 0x000fe40000010083 */
[----:B------:R-:W-:-:S02]  /*4250*/  FADD.FTZ R131, -R86, R35 ;  /* 0x0000002356837221 */ /* 0x000fc40000010100 */
[----:B------:R-:W-:Y:S02]  /*4260*/  FMUL.FTZ R126, R118, R68 ;  /* 0x00000044767e7220 */ /* 0x000fe40000410000 */
[----:B------:R-:W-:Y:S02]  /*4270*/  FADD.FTZ R129, R32, R129 ;  /* 0x0000008120817221 */ /* 0x000fe40000010000 */
[----:B------:R-:W-:Y:S02]  /*4280*/  FFMA.FTZ R34, R99, R102, R137 ;  /* 0x0000006663227223 */ /* 0x000fe40000010089 */
[C---:B------:R-:W-:Y:S02]  /*4290*/  FMUL.FTZ R35, R117.reuse, R136 ;  /* 0x0000008875237220 */ /* 0x040fe40000410000 */
[----:B------:R-:W-:Y:S02]  /*42a0*/  FMUL.FTZ R137, R117, R126 ;  /* 0x0000007e75897220 */ /* 0x000fe40000410000 */
[----:B------:R-:W-:-:S02]  /*42b0*/  FADD.FTZ R34, R129, R34 ;  /* 0x0000002281227221 */ /* 0x000fc40000010000 */
[----:B------:R-:W-:Y:S02]  /*42c0*/  FFMA.FTZ R35, R126, R131, R35 ;  /* 0x000000837e237223 */ /* 0x000fe40000010023 */
[----:B------:R-:W-:Y:S02]  /*42d0*/  FMUL.FTZ R129, R114, R47 ;  /* 0x0000002f72817220 */ /* 0x000fe40000410000 */
[----:B------:R-:W-:Y:S02]  /*42e0*/  FFMA.FTZ R136, R131, R136, -R137 ;  /* 0x0000008883887223 */ /* 0x000fe40000010889 */
[----:B------:R-:W-:Y:S02]  /*42f0*/  FADD.FTZ R33, R33, R132 ;  /* 0x0000008421217221 */ /* 0x000fe40000010000 */
        /* <DEDUP_REMOVED lines=9> */
[-C--:B------:R-:W-:Y:S02]  /*4390*/  FMUL.FTZ R138, R115, R48.reuse ;  /* 0x00000030738a7220 */ /* 0x080fe40000410000 */
[----:B------:R-:W-:Y:S02]  /*43a0*/  FADD.FTZ R137, -R88, R127 ;  /* 0x0000007f58897221 */ /* 0x000fe40000010100 */
[----:B------:R-:W-:Y:S02]  /*43b0*/  FMUL.FTZ R124, R112, R48 ;  /* 0x00000030707c7220 */ /* 0x000fe40000410000 */
[----:B------:R-:W-:Y:S02]  /*43c0*/  FFMA.FTZ R35, R129, R132, R35 ;  /* 0x0000008481237223 */ /* 0x000fe40000010023 */
[----:B------:R-:W-:-:S02]  /*43d0*/  FMUL.FTZ R127, R125, R138 ;  /* 0x0000008a7d7f7220 */ /* 0x000fc40000410000 */
[----:B------:R-:W-:Y:S02]  /*43e0*/  FFMA.FTZ R32, R69, -R44, RZ ;  /* 0x8000002c45207223 */ /* 0x000fe400000100ff */
[----:B------:R-:W-:Y:S02]  /*43f0*/  FADD.FTZ R34, R34, R35 ;  /* 0x0000002322227221 */ /* 0x000fe40000010000 */
[----:B------:R-:W-:Y:S02]  /*4400*/  FFMA.FTZ R127, R124, R137, R127 ;  /* 0x000000897c7f7223 */ /* 0x000fe4000001007f */
[----:B------:R-:W-:Y:S02]  /*4410*/  FFMA.FTZ R32, R70, -R111, R32 ;  /* 0x8000006f46207223 */ /* 0x000fe40000010020 */
[----:B------:R-:W-:Y:S02]  /*4420*/  FMUL.FTZ R139, R125, R124 ;  /* 0x0000007c7d8b7220 */ /* 0x000fe40000410000 */
[----:B------:R-:W-:-:S02]  /*4430*/  FADD.FTZ R34, R34, R127 ;  /* 0x0000007f22227221 */ /* 0x000fc40000010000 */
[----:B------:R-:W-:Y:S02]  /*4440*/  FMUL.FTZ R127, R107, R46 ;  /* 0x0000002e6b7f7220 */ /* 0x000fe40000410000 */
[----:B------:R-:W-:Y:S02]  /*4450*/  FFMA.FTZ R32, R71, -R110, R32 ;  /* 0x8000006e47207223 */ /* 0x000fe40000010020 */
[----:B------:R-:W-:Y:S02]  /*4460*/  FFMA.FTZ R138, R137, R138, -R139 ;  /* 0x0000008a898a7223 */ /* 0x000fe4000001088b */
[----:B------:R-:W-:Y:S02]  /*4470*/  FADD.FTZ R33, R33, R134 ;  /* 0x0000008621217221 */ /* 0x000fe40000010000 */
[----:B------:R-:W-:Y:S02]  /*4480*/  FFMA.FTZ R35, R75, R128, R136 ;  /* 0x000000804b237223 */ /* 0x000fe40000010088 */
[----:B------:R-:W-:-:S02]  /*4490*/  FADD.FTZ R134, -R89, R128 ;  /* 0x0000008059867221 */ /* 0x000fc40000010100 */
[----:B------:R-:W-:Y:S02]  /*44a0*/  FADD.FTZ R135, R90, R135 ;  /* 0x000000875a877221 */ /* 0x000fe40000010000 */
[----:B------:R-:W-:Y:S02]  /*44b0*/  FADD.FTZ R139, RZ, R130 ;  /* 0x00000082ff8b7221 */ /* 0x000fe40000010000 */
[----:B------:R-:W-:Y:S02]  /*44c0*/  FMUL.FTZ R128, R45, R0 ;  /* 0x000000002d807220 */ /* 0x000fe40000410000 */
[----:B------:R-:W-:Y:S02]  /*44d0*/  FMUL.FTZ R141, R113, R46 ;  /* 0x0000002e718d7220 */ /* 0x000fe40000410000 */
[----:B------:R-:W-:Y:S02]  /*44e0*/  FMUL.FTZ R130, R98, R127 ;  /* 0x0000007f62827220 */ /* 0x000fe40000410000 */
[----:B------:R-:W-:-:S02]  /*44f0*/  FFMA.FTZ R32, R72, -R117, R32 ;  /* 0x8000007548207223 */ /* 0x000fc40000010020 */
[----:B------:R-:W-:Y:S02]  /*4500*/  FFMA.FTZ R136, R76, R135, R35 ;  /* 0x000000874c887223 */ /* 0x000fe40000010023 */
[----:B------:R-:W-:Y:S02]  /*4510*/  FMUL.FTZ R140, R109, R0 ;  /* 0x000000006d8c7220 */ /* 0x000fe40000410000 */
[----:B------:R-:W-:Y:S01]  /*4520*/  FADD.FTZ R135, -R90, R135 ;  /* 0x000000875a877221 */ /* 0x000fe20000010100 */
[----:B------:R-:W0:Y:S01]  /*4530*/  SHFL.DOWN PT, R143, R136, 0x1, 0x1f ;  /* 0x08201f00888f7f89 */ /* 0x000e2200000e0000 */
[----:B------:R-:W-:Y:S02]  /*4540*/  FMUL.FTZ R35, R139, R128 ;  /* 0x000000808b237220 */ /* 0x000fe40000410000 */
[----:B------:R-:W-:Y:S02]  /*4550*/  FFMA.FTZ R130, R134, R141, -R130 ;  /* 0x0000008d86827223 */ /* 0x000fe40000010882 */
[----:B------:R-:W-:-:S02]  /*4560*/  FFMA.FTZ R32, R73, -R120, R32 ;  /* 0x8000007849207223 */ /* 0x000fc40000010020 */
[----:B------:R-:W-:Y:S02]  /*4570*/  FMUL.FTZ R141, R98, R141 ;  /* 0x0000008d628d7220 */ /* 0x000fe40000410000 */
[----:B------:R-:W-:Y:S02]  /*4580*/  FADD.FTZ R33, R33, R138 ;  /* 0x0000008a21217221 */ /* 0x000fe40000010000 */
[----:B------:R-:W-:Y:S02]  /*4590*/  FFMA.FTZ R138, R135, R140, -R35 ;  /* 0x0000008c878a7223 */ /* 0x000fe40000010823 */
[----:B------:R-:W-:Y:S02]  /*45a0*/  FFMA.FTZ R32, R74, -R125, R32 ;  /* 0x8000007d4a207223 */ /* 0x000fe40000010020 */
[----:B------:R-:W-:Y:S02]  /*45b0*/  FFMA.FTZ R141, R127, R134, R141 ;  /* 0x000000867f8d7223 */ /* 0x000fe4000001008d */
[----:B------:R-:W-:-:S02]  /*45c0*/  FMUL.FTZ R140, R139, R140 ;  /* 0x0000008c8b8c7220 */ /* 0x000fc40000410000 */
[----:B------:R-:W-:Y:S02]  /*45d0*/  FFMA.FTZ R32, R75, -R98, R32 ;  /* 0x800000624b207223 */ /* 0x000fe40000010020 */
[----:B------:R-:W-:Y:S02]  /*45e0*/  FADD.FTZ R33, R33, R130 ;  /* 0x0000008221217221 */ /* 0x000fe40000010000 */
        /* <DEDUP_REMOVED lines=10> */
[----:B------:R-:W-:Y:S02]  /*4690*/  FADD.FTZ R22, R127, R22 ;  /* 0x000000167f167221 */ /* 0x000fe40000010000 */
[----:B------:R-:W-:Y:S01]  /*46a0*/  FADD.FTZ R21, R124, R21 ;  /* 0x000000157c157221 */ /* 0x000fe20000010000 */
[----:B------:R-:W4:Y:S01]  /*46b0*/  SHFL.DOWN PT, R141, R130, 0x1, 0x1f ;  /* 0x08201f00828d7f89 */ /* 0x000f2200000e0000 */
[----:B-1----:R-:W-:Y:S01]  /*46c0*/  MOV R32, R130 ;  /* 0x0000008200207202 */ /* 0x002fe20000000f00 */
[----:B0-----:R-:W-:-:S02]  /*46d0*/  @!P0 FADD.FTZ R34, R34, R143 ;  /* 0x0000008f22228221 */ /* 0x001fc40000010000 */
[----:B------:R-:W-:Y:S02]  /*46e0*/  FADD.FTZ R20, R129, R20 ;  /* 0x0000001481147221 */ /* 0x000fe40000010000 */
[----:B------:R-:W-:Y:S01]  /*46f0*/  FADD.FTZ R27, R126, R27 ;  /* 0x0000001b7e1b7221 */ /* 0x000fe20000010000 */
[----:B------:R-:W0:Y:S01]  /*4700*/  SHFL.DOWN PT, R143, R34, 0x2, 0x1f ;  /* 0x08401f00228f7f89 */ /* 0x000e2200000e0000 */
[----:B------:R-:W-:Y:S02]  /*4710*/  FADD.FTZ R26, R99, R26 ;  /* 0x0000001a631a7221 */ /* 0x000fe40000010000 */
[----:B------:R-:W-:Y:S02]  /*4720*/  FADD.FTZ R25, R100, R25 ;  /* 0x0000001964197221 */ /* 0x000fe40000010000 */
[----:B------:R-:W-:Y:S02]  /*4730*/  FADD.FTZ R24, R95, R24 ;  /* 0x000000185f187221 */ /* 0x000fe40000010000 */
[----:B--2---:R-:W-:-:S02]  /*4740*/  @!P0 FADD.FTZ R35, R35, R140 ;  /* 0x0000008c23238221 */ /* 0x004fc40000010000 */
[----:B---3--:R-:W-:-:S03]  /*4750*/  @!P0 FADD.FTZ R33, R33, R138 ;  /* 0x0000008a21218221 */ /* 0x008fc60000010000 */
[----:B------:R-:W1:Y:S01]  /*4760*/  SHFL.DOWN PT, R136, R35, 0x2, 0x1f ;  /* 0x08401f0023887f89 */ /* 0x000e6200000e0000 */
[----:B------:R-:W-:Y:S02]  /*4770*/  FMUL.FTZ R138, R43, R109 ;  /* 0x0000006d2b8a7220 */ /* 0x000fe40000410000 */
[----:B----4-:R-:W-:Y:S01]  /*4780*/  @!P0 FADD.FTZ R32, R32, R141 ;  /* 0x0000008d20208221 */ /* 0x010fe20000010000 */
[----:B------:R-:W2:Y:S01]  /*4790*/  SHFL.DOWN PT, R130, R33, 0x2, 0x1f ;  /* 0x08401f0021827f89 */ /* 0x000ea200000e0000 */
[----:B------:R-:W-:Y:S01]  /*47a0*/  ISETP.GT.AND P0, PT, R55, 0x1d, PT ;  /* 0x0000001d3700780c */ /* 0x000fe20003f04270 */
[----:B------:R-:W-:Y:S02]  /*47b0*/  FFMA.FTZ R138, R42, R45, R138 ;  /* 0x0000002d2a8a7223 */ /* 0x000fe4000001008a */
[----:B------:R-:W3:Y:S10]  /*47c0*/  SHFL.DOWN PT, R141, R32, 0x2, 0x1f ;  /* 0x08401f00208d7f89 */ /* 0x000ef400000e0000 */
[----:B0-----:R-:W-:-:S05]  /*47d0*/  @!P0 FADD.FTZ R34, R34, R143 ;  /* 0x0000008f22228221 */ /* 0x001fca0000010000 */
[----:B------:R-:W0:Y:S01]  /*47e0*/  SHFL.DOWN PT, R143, R34, 0x4, 0x1f ;  /* 0x08801f00228f7f89 */ /* 0x000e2200000e0000 */
[----:B-1----:R-:W-:Y:S02]  /*47f0*/  @!P0 FADD.FTZ R35, R35, R136 ;  /* 0x0000008823238221 */ /* 0x002fe40000010000 */
[----:B------:R-:W-:Y:S02]  /*4800*/  FMUL.FTZ R136, R43, R107 ;  /* 0x0000006b2b887220 */ /* 0x000fe40000410000 */
[----:B--2---:R-:W-:Y:S01]  /*4810*/  @!P0 FADD.FTZ R33, R33, R130 ;  /* 0x0000008221218221 */ /* 0x004fe20000010000 */
[----:B------:R-:W1:Y:S01]  /*4820*/  SHFL.DOWN PT, R144, R35, 0x4, 0x1f ;  /* 0x08801f0023907f89 */ /* 0x000e6200000e0000 */
[----:B------:R-:W-:Y:S02]  /*4830*/  FMUL.FTZ R130, R43, R45 ;  /* 0x0000002d2b827220 */ /* 0x000fe40000410000 */
[----:B---3--:R-:W-:Y:S01]  /*4840*/  @!P0 FADD.FTZ R32, R32, R141 ;  /* 0x0000008d20208221 */ /* 0x008fe20000010000 */
[----:B------:R-:W2:Y:S01]  /*4850*/  SHFL.DOWN PT, R142, R33, 0x4, 0x1f ;  /* 0x08801f00218e7f89 */ /* 0x000ea200000e0000 */
[----:B------:R-:W-:Y:S01]  /*4860*/  ISETP.GT.AND P0, PT, R55, 0x1b, PT ;  /* 0x0000001b3700780c */ /* 0x000fe20003f04270 */
[----:B------:R-:W-:-:S02]  /*4870*/  FFMA.FTZ R130, R42, R109, -R130 ;  /* 0x0000006d2a827223 */ /* 0x000fc40000010882 */
[----:B------:R-:W3:Y:S01]  /*4880*/  SHFL.DOWN PT, R141, R32, 0x4, 0x1f ;  /* 0x08801f00208d7f89 */ /* 0x000ee200000e0000 */
[-C--:B------:R-:W-:Y:S02]  /*4890*/  FMUL.FTZ R109, R93, R31.reuse ;  /* 0x0000001f5d6d7220 */ /* 0x080fe40000410000 */
[----:B------:R-:W-:Y:S02]  /*48a0*/  FMUL.FTZ R140, R139, R130 ;  /* 0x000000828b8c7220 */ /* 0x000fe40000410000 */
[CC--:B------:R-:W-:Y:S02]  /*48b0*/  FMUL.FTZ R130, R93.reuse, R30.reuse ;  /* 0x0000001e5d827220 */ /* 0x0c0fe40000410000 */
[C---:B------:R-:W-:Y:S02]  /*48c0*/  FFMA.FTZ R30, R94.reuse, R30, -R109 ;  /* 0x0000001e5e1e7223 */ /* 0x040fe4000001086d */
[----:B------:R-:W-:Y:S02]  /*48d0*/  FFMA.FTZ R109, R94, R31, R130 ;  /* 0x0000001f5e6d7223 */ /* 0x000fe40000010082 */
[----:B------:R-:W-:-:S02]  /*48e0*/  FMUL.FTZ R31, R93, R29 ;  /* 0x0000001d5d1f7220 */ /* 0x000fc40000410000 */
[----:B0-----:R-:W-:Y:S02]  /*48f0*/  @!P0 FADD.FTZ R34, R34, R143 ;  /* 0x0000008f22228221 */ /* 0x001fe40000010000 */
[-C--:B------:R-:W-:Y:S02]  /*4900*/  FMUL.FTZ R93, R93, R28.reuse ;  /* 0x0000001c5d5d7220 */ /* 0x080fe40000410000 */
[----:B-1----:R-:W-:Y:S02]  /*4910*/  @!P0 FADD.FTZ R35, R35, R144 ;  /* 0x0000009023238221 */ /* 0x002fe40000010000 */
[----:B------:R-:W-:Y:S02]  /*4920*/  FFMA.FTZ R28, R94, R28, -R31 ;  /* 0x0000001c5e1c7223 */ /* 0x000fe4000001081f */
[----:B--2---:R-:W-:Y:S01]  /*4930*/  @!P0 FADD.FTZ R33, R33, R142 ;  /* 0x0000008e21218221 */ /* 0x004fe20000010000 */
[----:B------:R-:W-:Y:S01]  /*4940*/  SHFL.DOWN PT, R130, R35, 0x8, 0x1f ;  /* 0x09001f0023827f89 */ /* 0x000fe200000e0000 */
[----:B------:R-:W-:-:S02]  /*4950*/  FADD.FTZ R30, R103, R30 ;  /* 0x0000001e671e7221 */ /* 0x000fc40000010000 */
[----:B---3--:R-:W-:Y:S01]  /*4960*/  @!P0 FADD.FTZ R32, R32, R141 ;  /* 0x0000008d20208221 */ /* 0x008fe20000010000 */
[----:B------:R-:W-:Y:S01]  /*4970*/  ISETP.GT.AND P0, PT, R55, 0x17, PT ;  /* 0x000000173700780c */ /* 0x000fe20003f04270 */
[----:B------:R-:W-:Y:S02]  /*4980*/  FADD.FTZ R31, R104, R109 ;  /* 0x0000006d681f7221 */ /* 0x000fe40000010000 */
[----:B------:R-:W0:Y:S01]  /*4990*/  SHFL.DOWN PT, R109, R34, 0x8, 0x1f ;  /* 0x09001f00226d7f89 */ /* 0x000e2200000e0000 */
[----:B------:R-:W-:Y:S02]  /*49a0*/  FFMA.FTZ R139, R42, R113, -R136 ;  /* 0x000000712a8b7223 */ /* 0x000fe40000010888 */
[----:B------:R-:W-:Y:S01]  /*49b0*/  FFMA.FTZ R138, R138, R135, R140 ;  /* 0x000000878a8a7223 */ /* 0x000fe2000001008c */
[----:B------:R-:W1:Y:S01]  /*49c0*/  SHFL.DOWN PT, R104, R33, 0x8, 0x1f ;  /* 0x09001f0021687f89 */ /* 0x000e6200000e0000 */
[----:B------:R-:W-:Y:S02]  /*49d0*/  FFMA.FTZ R29, R94, R29, R93 ;  /* 0x0000001d5e1d7223 */ /* 0x000fe4000001005d */
[----:B------:R-:W-:Y:S01]  /*49e0*/  FMUL.FTZ R93, R43, R112 ;  /* 0x000000702b5d7220 */ /* 0x000fe20000410000 */
[----:B------:R-:W2:Y:S01]  /*49f0*/  SHFL.DOWN PT, R103, R32, 0x8, 0x1f ;  /* 0x09001f0020677f89 */ /* 0x000ea200000e0000 */
[----:B------:R-:W-:-:S02]  /*4a00*/  FMUL.FTZ R139, R98, R139 ;  /* 0x0000008b628b7220 */ /* 0x000fc40000410000 */
[----:B------:R-:W-:Y:S01]  /*4a10*/  FFMA.FTZ R94, R7, R45, R138 ;  /* 0x0000002d075e7223 */ /* 0x000fe2000001008a */
[----:B------:R3:W-:Y:S01]  /*4a20*/  @!P2 STS.128 [UR4+0x1980], R28 ;  /* 0x0019801cff00a988 */ /* 0x0007e20008000c04 */
[CC--:B------:R-:W-:Y:S02]  /*4a30*/  FFMA.FTZ R98, R42.reuse, R115.reuse, -R93 ;  /* 0x000000732a627223 */ /* 0x0c0fe4000001085d */
[C---:B------:R-:W-:Y:S02]  /*4a40*/  FMUL.FTZ R45, R43.reuse, R114 ;  /* 0x000000722b2d7220 */ /* 0x040fe40000410000 */
[----:B------:R-:W-:Y:S02]  /*4a50*/  FMUL.FTZ R115, R43, R115 ;  /* 0x000000732b737220 */ /* 0x000fe40000410000 */
[----:B------:R-:W-:Y:S02]  /*4a60*/  FMUL.FTZ R125, R125, R98 ;  /* 0x000000627d7d7220 */ /* 0x000fe40000410000 */
[----:B------:R-:W-:-:S02]  /*4a70*/  FFMA.FTZ R93, R42, R116, -R45 ;  /* 0x000000742a5d7223 */ /* 0x000fc4000001082d */
[----:B------:R-:W-:Y:S02]  /*4a80*/  FFMA.FTZ R98, R42, R112, R115 ;  /* 0x000000702a627223 */ /* 0x000fe40000010073 */
[C---:B------:R-:W-:Y:S02]  /*4a90*/  FMUL.FTZ R45, R43.reuse, R116 ;  /* 0x000000742b2d7220 */ /* 0x040fe40000410000 */
[----:B------:R-:W-:Y:S02]  /*4aa0*/  FMUL.FTZ R93, R120, R93 ;  /* 0x0000005d785d7220 */ /* 0x000fe40000410000 */
[----:B---3--:R-:W-:Y:S02]  /*4ab0*/  FMUL.FTZ R28, R43, R118 ;  /* 0x000000762b1c7220 */ /* 0x008fe40000410000 */
[----:B------:R-:W-:Y:S02]  /*4ac0*/  FFMA.FTZ R98, R98, R137, R125 ;  /* 0x0000008962627223 */ /* 0x000fe4000001007d */
[----:B------:R-:W-:-:S02]  /*4ad0*/  FFMA.FTZ R45, R42, R114, R45 ;  /* 0x000000722a2d7223 */ /* 0x000fc4000001002d */
[----:B0-----:R-:W-:Y:S02]  /*4ae0*/  @!P0 FADD.FTZ R34, R34, R109 ;  /* 0x0000006d22228221 */ /* 0x001fe40000010000 */
[----:B------:R-:W-:Y:S02]  /*4af0*/  @!P0 FADD.FTZ R35, R35, R130 ;  /* 0x0000008223238221 */ /* 0x000fe40000010000 */
[----:B-1----:R-:W-:Y:S02]  /*4b00*/  @!P0 FADD.FTZ R33, R33, R104 ;  /* 0x0000006821218221 */ /* 0x002fe40000010000 */
[----:B--2---:R-:W-:Y:S01]  /*4b10*/  @!P0 FADD.FTZ R32, R32, R103 ;  /* 0x0000006720208221 */ /* 0x004fe20000010000 */
[----:B------:R-:W-:Y:S01]  /*4b20*/  ISETP.GT.AND P0, PT, R55, 0xf, PT ;  /* 0x0000000f3700780c */ /* 0x000fe20003f04270 */
[----:B------:R-:W-:Y:S01]  /*4b30*/  FFMA.FTZ R28, R42, R119, -R28 ;  /* 0x000000772a1c7223 */ /* 0x000fe2000001081c */
[----:B------:R-:W-:Y:S01]  /*4b40*/  SHFL.DOWN PT, R104, R33, 0x10, 0x1f ;  /* 0x0a001f0021687f89 */ /* 0x000fe200000e0000 */
[----:B------:R-:W-:-:S02]  /*4b50*/  FFMA.FTZ R98, R5, R112, R98 ;  /* 0x0000007005627223 */ /* 0x000fc40000010062 */
[----:B------:R-:W-:Y:S01]  /*4b60*/  FFMA.FTZ R45, R45, R132, R93 ;  /* 0x000000842d2d7223 */ /* 0x000fe2000001005d */
[----:B------:R-:W-:Y:S01]  /*4b70*/  SHFL.DOWN PT, R112, R35, 0x10, 0x1f ;  /* 0x0a001f0023707f89 */ /* 0x000fe200000e0000 */
[----:B------:R-:W-:Y:S02]  /*4b80*/  FMUL.FTZ R117, R117, R28 ;  /* 0x0000001c75757220 */ /* 0x000fe40000410000 */
[C---:B------:R-:W-:Y:S01]  /*4b90*/  FMUL.FTZ R28, R43.reuse, R121 ;  /* 0x000000792b1c7220 */ /* 0x040fe20000410000 */
[----:B------:R-:W0:Y:S01]  /*4ba0*/  SHFL.DOWN PT, R93, R34, 0x10, 0x1f ;  /* 0x0a001f00225d7f89 */ /* 0x000e2200000e0000 */
[C---:B------:R-:W-:Y:S02]  /*4bb0*/  FMUL.FTZ R113, R43.reuse, R113 ;  /* 0x000000712b717220 */ /* 0x040fe40000410000 */
[----:B------:R-:W-:Y:S01]  /*4bc0*/  FFMA.FTZ R29, R42, R123, -R28 ;  /* 0x0000007b2a1d7223 */ /* 0x000fe2000001081c */
[----:B------:R-:W1:Y:S01]  /*4bd0*/  SHFL.DOWN PT, R31, R32, 0x10, 0x1f ;  /* 0x0a001f00201f7f89 */ /* 0x000e6200000e0000 */
[----:B------:R-:W-:-:S02]  /*4be0*/  FMUL.FTZ R28, R43, R105 ;  /* 0x000000692b1c7220 */ /* 0x000fc40000410000 */
[----:B------:R-:W-:Y:S02]  /*4bf0*/  FMUL.FTZ R110, R110, R29 ;  /* 0x0000001d6e6e7220 */ /* 0x000fe40000410000 */
[C---:B------:R-:W-:Y:S02]  /*4c00*/  FMUL.FTZ R29, R43.reuse, R108 ;  /* 0x0000006c2b1d7220 */ /* 0x040fe40000410000 */
[----:B------:R-:W-:Y:S02]  /*4c10*/  FFMA.FTZ R28, R42, R97, -R28 ;  /* 0x000000612a1c7223 */ /* 0x000fe4000001081c */
        /* <DEDUP_REMOVED lines=9> */
[C---:B------:R-:W-:Y:S02]  /*4cb0*/  FFMA.FTZ R28, R42.reuse, R105, R97 ;  /* 0x000000692a1c7223 */ /* 0x040fe40000010061 */
        /* <DEDUP_REMOVED lines=37> */
.L_x_12170:
[----:B0-----:R-:W-:Y:S05]  /*4f10*/  BSYNC B0 ;  /* 0x0000000000007941 */ /* 0x001fea0003800000 */
.L_x_12169:
        /* <DEDUP_REMOVED lines=21> */
.L_x_12156:
[----:B------:R-:W-:Y:S01]  /*5070*/  BAR.SYNC.DEFER_BLOCKING 0x0 ;  /* 0x0000000000007b1d */ /* 0x000fe20000010000 */
[----:B------:R-:W-:-:S04]  /*5080*/  SHF.L.U32 R0, R56, 0x1, RZ ;  /* 0x0000000138007819 */ /* 0x000fc800000006ff */
[----:B------:R-:W-:-:S04]  /*5090*/  LOP3.LUT R5, R0, 0xffffffc0, RZ, 0xc0, !PT ;  /* 0xffffffc000057812 */ /* 0x000fc800078ec0ff */
[----:B------:R-:W-:-:S05]  /*50a0*/  LOP3.LUT R65, R5, 0x1f, R56, 0xf8, !PT ;  /* 0x0000001f05417812 */ /* 0x000fca00078ef838 */
[----:B------:R-:W-:-:S05]  /*50b0*/  IMAD.WIDE R8, R65, 0x10, R2 ;  /* 0x0000001041087825 */ /* 0x000fca00078e0202 */
[----:B------:R0:W2:Y:S04]  /*50c0*/  LDG.E.128 R28, [R8.64] ;  /* 0x00000006081c7981 */ /* 0x0000a8000c1e1d00 */
[----:B------:R0:W3:Y:S01]  /*50d0*/  LDG.E.128 R32, [R8.64+0x200] ;  /* 0x0002000608207981 */ /* 0x0000e2000c1e1d00 */
[----:B------:R-:W-:Y:S01]  /*50e0*/  IADD3 R48, R50, -0x1, RZ ;  /* 0xffffffff32307810 */ /* 0x000fe20007ffe0ff */
[----:B0-----:R-:W-:-:S04]  /*50f0*/  IMAD R8, R58, c[0x0][0x2d8], RZ ;  /* 0x0000b6003a087a24 */ /* 0x001fc800078e02ff */
[----:B------:R-:W-:Y:S01]  /*5100*/  IMAD R11, R59, c[0x0][0x2dc], R8 ;  /* 0x0000b7003b0b7a24 */ /* 0x000fe200078e0208 */
[----:B--2---:R0:W-:Y:S04]  /*5110*/  STS.128 [R55.X16], R28 ;  /* 0x0000001c37007388 */ /* 0x0041e8000000cc00 */
[----:B---3--:R1:W-:Y:S01]  /*5120*/  STS.128 [R55.X16+0x200], R32 ;  /* 0x0002002037007388 */ /* 0x0083e2000000cc00 */
[----:B------:R-:W-:-:S06]  /*5130*/  NOP ;  /* 0x0000000000007918 */ /* 0x000fcc0000000000 */
[----:B------:R-:W2:Y:S04]  /*5140*/  LDS.128 R44, [R49+0x10] ;  /* 0x00001000312c7984 */ /* 0x000ea80000000c00 */
[----:B------:R-:W3:Y:S01]  /*5150*/  LDS.128 R4, [R49] ;  /* 0x0000000031047984 */ /* 0x000ee20000000c00 */
[----:B0-----:R-:W-:Y:S01]  /*5160*/  SHF.L.U32 R28, R48, 0x8, RZ ;  /* 0x00000008301c7819 */ /* 0x001fe200000006ff */
[----:B------:R-:W-:Y:S02]  /*5170*/  IMAD R30, R62, c[0x0][0x2e0], RZ ;  /* 0x0000b8003e1e7a24 */ /* 0x000fe400078e02ff */
[----:B------:R-:W-:Y:S01]  /*5180*/  BAR.SYNC.DEFER_BLOCKING 0x0 ;  /* 0x0000000000007b1d */ /* 0x000fe20000010000 */
[----:B------:R-:W-:Y:S01]  /*5190*/  SHF.R.S32.HI R29, RZ, 0x1f, R28 ;  /* 0x0000001fff1d7819 */ /* 0x000fe2000001141c */
[----:B-1----:R-:W-:-:S04]  /*51a0*/  IMAD R33, R63, c[0x0][0x2e4], R30 ;  /* 0x0000b9003f217a24 */ /* 0x002fc800078e021e */
[----:B------:R-:W-:-:S04]  /*51b0*/  IMAD.WIDE.U32 R8, R59, c[0x0][0x2d8], R28 ;  /* 0x0000b6003b087a25 */ /* 0x000fc800078e001c */
[----:B------:R-:W-:Y:S01]  /*51c0*/  IMAD.WIDE.U32 R28, R59, c[0x0][0x2f8], R28 ;  /* 0x0000be003b1c7a25 */ /* 0x000fe200078e001c */
[----:B------:R-:W-:-:S05]  /*51d0*/  IADD3 R9, R9, R11, RZ ;  /* 0x0000000b09097210 */ /* 0x000fca0007ffe0ff */
[----:B------:R-:W-:-:S05]  /*51e0*/  IMAD.WIDE.U32 R8, R63, c[0x0][0x2e0], R8 ;  /* 0x0000b8003f087a25 */ /* 0x000fca00078e0008 */
[----:B------:R-:W-:Y:S01]  /*51f0*/  LEA R30, P6, R8, c[0x0][0x330], 0x2 ;  /* 0x0000cc00081e7a11 */ /* 0x000fe200078c10ff */
[----:B------:R0:W-:Y:S04]  /*5200*/  STS.128 [R49], R24 ;  /* 0x0000001831007388 */ /* 0x0001e80000000c00 */
[----:B------:R-:W-:Y:S01]  /*5210*/  STS.128 [R49+0x10], R20 ;  /* 0x0000101431007388 */ /* 0x000fe20000000c00 */
[--C-:B--2---:R-:W-:Y:S02]  /*5220*/  FADD.FTZ R44, R44, R60.reuse ;  /* 0x0000003c2c2c7221 */ /* 0x104fe40000010000 */
[--C-:B------:R-:W-:Y:S02]  /*5230*/  FADD.FTZ R45, R45, R60.reuse ;  /* 0x0000003c2d2d7221 */ /* 0x100fe40000010000 */
[--C-:B------:R-:W-:Y:S01]  /*5240*/  FADD.FTZ R46, R46, R60.reuse ;  /* 0x0000003c2e2e7221 */ /* 0x100fe20000010000 */
[----:B------:R-:W-:Y:S01]  /*5250*/  FSETP.GTU.FTZ.AND P4, PT, R44, 20, PT ;  /* 0x41a000002c00780b */ /* 0x000fe20003f9c000 */
[--C-:B---3--:R-:W-:Y:S01]  /*5260*/  FADD.FTZ R35, R7, R60.reuse ;  /* 0x0000003c07237221 */ /* 0x108fe20000010000 */
[----:B------:R-:W-:Y:S01]  /*5270*/  FSETP.GTU.FTZ.AND P0, PT, R45, 20, PT ;  /* 0x41a000002d00780b */ /* 0x000fe20003f1c000 */
[--C-:B------:R-:W-:Y:S01]  /*5280*/  FADD.FTZ R47, R47, R60.reuse ;  /* 0x0000003c2f2f7221 */ /* 0x100fe20000010000 */
[----:B------:R-:W-:Y:S01]  /*5290*/  FSETP.GTU.FTZ.AND P1, PT, R46, 20, PT ;  /* 0x41a000002e00780b */ /* 0x000fe20003f3c000 */
[--C-:B------:R-:W-:Y:S01]  /*52a0*/  FADD.FTZ R34, R5, R60.reuse ;  /* 0x0000003c05227221 */ /* 0x100fe20000010000 */
[----:B------:R-:W-:Y:S01]  /*52b0*/  IADD3 R7, R9, R33, RZ ;  /* 0x0000002109077210 */ /* 0x000fe20007ffe0ff */
[--C-:B------:R-:W-:Y:S01]  /*52c0*/  FADD.FTZ R6, R6, R60.reuse ;  /* 0x0000003c06067221 */ /* 0x100fe20000010000 */
[----:B------:R-:W-:Y:S01]  /*52d0*/  FSETP.GTU.FTZ.AND P2, PT, R47, 20, PT ;  /* 0x41a000002f00780b */ /* 0x000fe20003f5c000 */
[----:B------:R-:W-:-:S03]  /*52e0*/  FADD.FTZ R32, R4, R60 ;  /* 0x0000003c04207221 */ /* 0x000fc60000010000 */
[----:B------:R-:W-:Y:S01]  /*52f0*/  FSETP.GTU.FTZ.AND P5, PT, R6, 20, PT ;  /* 0x41a000000600780b */ /* 0x000fe20003fbc000 */
[----:B------:R-:W-:Y:S01]  /*5300*/  @!P4 FMUL.FTZ R0, R44, -1.4426950216293334961 ;  /* 0xbfb8aa3b2c00c820 */ /* 0x000fe20000410000 */
[----:B------:R-:W-:-:S03]  /*5310*/  FSETP.GTU.FTZ.AND P3, PT, R32, 20, PT ;  /* 0x41a000002000780b */ /* 0x000fc60003f7c000 */
[----:B------:R-:W-:Y:S02]  /*5320*/  @!P1 FMUL.FTZ R4, R46, -1.4426950216293334961 ;  /* 0xbfb8aa3b2e049820 */ /* 0x000fe40000410000 */
[----:B------:R-:W1:Y:S02]  /*5330*/  @!P4 MUFU.EX2 R0, R0 ;  /* 0x000000000000c308 */ /* 0x000e640000000800 */
[----:B------:R-:W-:-:S06]  /*5340*/  @!P2 FMUL.FTZ R5, R47, -1.4426950216293334961 ;  /* 0xbfb8aa3b2f05a820 */ /* 0x000fcc0000410000 */
[----:B------:R-:W2:Y:S01]  /*5350*/  @!P2 MUFU.EX2 R43, R5 ;  /* 0x00000005002ba308 */ /* 0x000ea20000000800 */
[----:B-1----:R-:W-:Y:S02]  /*5360*/  @!P4 FADD.FTZ R10, R0, 1 ;  /* 0x3f800000000ac421 */ /* 0x002fe40000010000 */
[----:B------:R-:W-:-:S05]  /*5370*/  @!P0 FMUL.FTZ R0, R45, -1.4426950216293334961 ;  /* 0xbfb8aa3b2d008820 */ /* 0x000fca0000410000 */
[----:B------:R-:W1:Y:S01]  /*5380*/  @!P4 MUFU.RCP R31, R10 ;  /* 0x0000000a001fc308 */ /* 0x000e620000001000 */
[----:B--2---:R-:W-:-:S07]  /*5390*/  @!P2 FADD.FTZ R43, R43, 1 ;  /* 0x3f8000002b2ba421 */ /* 0x004fce0000010000 */
[----:B------:R2:W3:Y:S01]  /*53a0*/  @!P0 MUFU.EX2 R11, R0 ;  /* 0x00000000000b8308 */ /* 0x0004e20000000800 */
[----:B-1----:R-:W-:Y:S01]  /*53b0*/  @!P4 FMUL.FTZ R12, R12, R31 ;  /* 0x0000001f0c0cc220 */ /* 0x002fe20000410000 */
[----:B------:R-:W-:-:S06]  /*53c0*/  LEA.HI.X R31, R8, c[0x0][0x334], R7, 0x2, P6 ;  /* 0x0000cd00081f7a11 */ /* 0x000fcc00030f1407 */
[----:B------:R1:W4:Y:S01]  /*53d0*/  @!P1 MUFU.EX2 R10, R4 ;  /* 0x00000004000a9308 */ /* 0x0003220000000800 */
[----:B------:R-:W-:Y:S01]  /*53e0*/  FSETP.GTU.FTZ.AND P4, PT, R34, 20, PT ;  /* 0x41a000002200780b */ /* 0x000fe20003f9c000 */
[----:B------:R-:W-:Y:S01]  /*53f0*/  @!P5 FMUL.FTZ R8, R6, -1.4426950216293334961 ;  /* 0xbfb8aa3b0608d820 */ /* 0x000fe20000410000 */
[----:B------:R-:W-:Y:S01]  /*5400*/  FSETP.GTU.FTZ.AND P6, PT, R35, 20, PT ;  /* 0x41a000002300780b */ /* 0x000fe20003fdc000 */
[----:B--2---:R-:W-:Y:S02]  /*5410*/  @!P3 FMUL.FTZ R0, R32, -1.4426950216293334961 ;  /* 0xbfb8aa3b2000b820 */ /* 0x004fe40000410000 */
[----:B0-----:R-:W-:Y:S02]  /*5420*/  IMAD.WIDE R24, R65, 0x10, R30 ;  /* 0x0000001041187825 */ /* 0x001fe400078e021e */
[----:B------:R-:W0:Y:S06]  /*5430*/  @!P5 MUFU.EX2 R33, R8 ;  /* 0x000000080021d308 */ /* 0x000e2c0000000800 */
[----:B-1----:R-:W-:-:S02]  /*5440*/  @!P4 FMUL.FTZ R4, R34, -1.4426950216293334961 ;  /* 0xbfb8aa3b2204c820 */ /* 0x002fc40000410000 */
[----:B------:R-:W-:Y:S01]  /*5450*/  @!P6 FMUL.FTZ R9, R35, -1.4426950216293334961 ;  /* 0xbfb8aa3b2309e820 */ /* 0x000fe20000410000 */
[----:B------:R-:W1:Y:S01]  /*5460*/  @!P3 MUFU.EX2 R0, R0 ;  /* 0x000000000000b308 */ /* 0x000e620000000800 */
[----:B---3--:R-:W-:Y:S02]  /*5470*/  @!P0 FADD.FTZ R35, R11, 1 ;  /* 0x3f8000000b238421 */ /* 0x008fe40000010000 */
[----:B----4-:R-:W-:Y:S02]  /*5480*/  @!P1 FADD.FTZ R42, R10, 1 ;  /* 0x3f8000000a2a9421 */ /* 0x010fe40000010000 */
[----:B0-----:R-:W-:-:S03]  /*5490*/  @!P5 FADD.FTZ R33, R33, 1 ;  /* 0x3f8000002121d421 */ /* 0x001fc60000010000 */
[----:B------:R0:W2:Y:S01]  /*54a0*/  @!P4 MUFU.EX2 R32, R4 ;  /* 0x000000040020c308 */ /* 0x0000a20000000800 */
[----:B------:R-:W-:-:S07]  /*54b0*/  NOP ;  /* 0x0000000000007918 */ /* 0x000fce0000000000 */
[----:B------:R3:W4:Y:S01]  /*54c0*/  @!P6 MUFU.EX2 R34, R9 ;  /* 0x000000090022e308 */ /* 0x0007220000000800 */
[----:B0-----:R-:W0:Y:S01]  /*54d0*/  LDS.128 R4, [R55.X16] ;  /* 0x0000000037047984 */ /* 0x001e22000000cc00 */
[----:B-1----:R-:W-:Y:S02]  /*54e0*/  @!P3 FADD.FTZ R0, R0, 1 ;  /* 0x3f8000000000b421 */ /* 0x002fe40000010000 */
[----:B--2---:R-:W-:Y:S01]  /*54f0*/  @!P4 FADD.FTZ R32, R32, 1 ;  /* 0x3f8000002020c421 */ /* 0x004fe20000010000 */
[----:B---3--:R-:W1:Y:S03]  /*5500*/  LDS.128 R8, [R55.X16+0x200] ;  /* 0x0002000037087984 */ /* 0x008e66000000cc00 */
[----:B------:R-:W2:Y:S01]  /*5510*/  @!P0 MUFU.RCP R44, R35 ;  /* 0x00000023002c8308 */ /* 0x000ea20000001000 */
[----:B----4-:R-:W-:-:S07]  /*5520*/  @!P6 FADD.FTZ R34, R34, 1 ;  /* 0x3f8000002222e421 */ /* 0x010fce0000010000 */
[----:B------:R-:W3:Y:S08]  /*5530*/  @!P1 MUFU.RCP R47, R42 ;  /* 0x0000002a002f9308 */ /* 0x000ef00000001000 */
[----:B------:R4:W5:Y:S01]  /*5540*/  @!P3 MUFU.RCP R45, R0 ;  /* 0x00000000002db308 */ /* 0x0009620000001000 */
[----:B--2---:R-:W-:-:S07]  /*5550*/  @!P0 FMUL.FTZ R13, R13, R44 ;  /* 0x0000002c0d0d8220 */ /* 0x004fce0000410000 */
[----:B------:R-:W2:Y:S01]  /*5560*/  @!P4 MUFU.RCP R32, R32 ;  /* 0x000000200020c308 */ /* 0x000ea20000001000 */
[----:B---3--:R-:W-:Y:S02]  /*5570*/  @!P1 FMUL.FTZ R14, R14, R47 ;  /* 0x0000002f0e0e9220 */ /* 0x008fe40000410000 */
[----:B----4-:R-:W-:Y:S01]  /*5580*/  IMAD R0, R58, c[0x0][0x2f8], RZ ;  /* 0x0000be003a007a24 */ /* 0x010fe200078e02ff */
[----:B0-----:R-:W-:Y:S04]  /*5590*/  STG.E.128 [R24.64], R4 ;  /* 0x0000000418007986 */ /* 0x001fe8000c101d06 */
[----:B------:R-:W0:Y:S01]  /*55a0*/  @!P5 MUFU.RCP R33, R33 ;  /* 0x000000210021d308 */ /* 0x000e220000001000 */
[----:B-----5:R-:W-:Y:S01]  /*55b0*/  @!P3 FMUL.FTZ R16, R16, R45 ;  /* 0x0000002d1010b220 */ /* 0x020fe20000410000 */
[----:B------:R-:W-:Y:S01]  /*55c0*/  IADD3 R52, P3, R52, -0x400, RZ ;  /* 0xfffffc0034347810 */ /* 0x000fe20007f7e0ff */
[----:B------:R-:W-:-:S02]  /*55d0*/  IMAD R27, R59, c[0x0][0x2fc], R0 ;  /* 0x0000bf003b1b7a24 */ /* 0x000fc400078e0200 */
[----:B------:R-:W-:Y:S01]  /*55e0*/  IMAD R0, R62, c[0x0][0x300], RZ ;  /* 0x0000c0003e007a24 */ /* 0x000fe200078e02ff */
[----:B------:R-:W-:Y:S01]  /*55f0*/  IADD3.X R51, R51, -0x1, RZ, P3, !PT ;  /* 0xffffffff33337810 */ /* 0x000fe20001ffe4ff */
[----:B-1----:R1:W-:Y:S01]  /*5600*/  STG.E.128 [R24.64+0x200], R8 ;  /* 0x0002000818007986 */ /* 0x0023e2000c101d06 */
[----:B------:R-:W3:Y:S01]  /*5610*/  @!P6 MUFU.RCP R34, R34 ;  /* 0x000000220022e308 */ /* 0x000ee20000001000 */
[----:B--2---:R-:W-:Y:S01]  /*5620*/  @!P4 FMUL.FTZ R17, R17, R32 ;  /* 0x000000201111c220 */ /* 0x004fe20000410000 */
[----:B------:R-:W-:-:S06]  /*5630*/  IADD3 R29, R29, R27, RZ ;  /* 0x0000001b1d1d7210 */ /* 0x000fcc0007ffe0ff */
[----:B------:R-:W2:Y:S01]  /*5640*/  @!P2 MUFU.RCP R20, R43 ;  /* 0x0000002b0014a308 */ /* 0x000ea20000001000 */
[----:B0-----:R-:W-:Y:S02]  /*5650*/  @!P5 FMUL.FTZ R18, R18, R33 ;  /* 0x000000211212d220 */ /* 0x001fe40000410000 */
[----:B---3--:R-:W-:Y:S01]  /*5660*/  @!P6 FMUL.FTZ R19, R19, R34 ;  /* 0x000000221313e220 */ /* 0x008fe20000410000 */
[----:B------:R-:W-:Y:S01]  /*5670*/  BAR.SYNC.DEFER_BLOCKING 0x0 ;  /* 0x0000000000007b1d */ /* 0x000fe20000010000 */
[C---:B-1----:R-:W-:Y:S02]  /*5680*/  IMAD R11, R63.reuse, c[0x0][0x304], R0 ;  /* 0x0000c1003f0b7a24 */ /* 0x042fe400078e0200 */
[----:B------:R-:W-:-:S04]  /*5690*/  IMAD.WIDE.U32 R8, R63, c[0x0][0x300], R28 ;  /* 0x0000c0003f087a25 */ /* 0x000fc800078e001c */
[----:B--2---:R-:W-:Y:S01]  /*56a0*/  @!P2 FMUL.FTZ R15, R15, R20 ;  /* 0x000000140f0fa220 */ /* 0x004fe20000410000 */
[----:B------:R-:W-:Y:S02]  /*56b0*/  IADD3 R9, R9, R11, RZ ;  /* 0x0000000b09097210 */ /* 0x000fe40007ffe0ff */
[----:B------:R-:W-:Y:S02]  /*56c0*/  LEA R10, P0, R8, c[0x0][0x340], 0x2 ;  /* 0x0000d000080a7a11 */ /* 0x000fe400078010ff */
[----:B------:R-:W-:Y:S02]  /*56d0*/  IADD3 R54, P2, R54, -0x400, RZ ;  /* 0xfffffc0036367810 */ /* 0x000fe40007f5e0ff */
[----:B------:R-:W-:Y:S02]  /*56e0*/  LEA.HI.X R11, R8, c[0x0][0x344], R9, 0x2, P0 ;  /* 0x0000d100080b7a11 */ /* 0x000fe400000f1409 */
[----:B------:R-:W-:Y:S02]  /*56f0*/  ISETP.GT.AND P0, PT, R50, 0x1, PT ;  /* 0x000000013200780c */ /* 0x000fe40003f04270 */
[----:B------:R-:W-:Y:S01]  /*5700*/  MOV R50, R48 ;  /* 0x0000003000327202 */ /* 0x000fe20000000f00 */
[----:B------:R-:W-:Y:S01]  /*5710*/  IMAD.WIDE R8, R65, 0x10, R10 ;  /* 0x0000001041087825 */ /* 0x000fe200078e020a */
[----:B------:R-:W-:-:S02]  /*5720*/  IADD3 R10, P1, R2, -0x400, RZ ;  /* 0xfffffc00020a7810 */ /* 0x000fc40007f3e0ff */
[----:B------:R-:W-:Y:S01]  /*5730*/  IADD3.X R53, R53, -0x1, RZ, P2, !PT ;  /* 0xffffffff35357810 */ /* 0x000fe200017fe4ff */
[----:B------:R0:W-:Y:S01]  /*5740*/  STS.128 [R49], R16 ;  /* 0x0000001031007388 */ /* 0x0001e20000000c00 */
[----:B------:R-:W-:-:S03]  /*5750*/  IADD3.X R11, R3, -0x1, RZ, P1, !PT ;  /* 0xffffffff030b7810 */ /* 0x000fc60000ffe4ff */
[----:B------:R1:W-:Y:S01]  /*5760*/  STS.128 [R49+0x10], R12 ;  /* 0x0000100c31007388 */ /* 0x0003e20000000c00 */
[----:B------:R-:W-:-:S06]  /*5770*/  NOP ;  /* 0x0000000000007918 */ /* 0x000fcc0000000000 */
[----:B------:R-:W2:Y:S04]  /*5780*/  LDS.128 R4, [R55.X16] ;  /* 0x0000000037047984 */ /* 0x000ea8000000cc00 */
[----:B------:R-:W3:Y:S01]  /*5790*/  LDS.128 R20, [R55.X16+0x200] ;  /* 0x0002000037147984 */ /* 0x000ee2000000cc00 */
[----:B0-----:R-:W-:-:S04]  /*57a0*/  FADD.FTZ R16, R16, R57 ;  /* 0x0000003910107221 */ /* 0x001fc80000010000 */
[----:B------:R-:W-:-:S04]  /*57b0*/  FADD.FTZ R17, R16, R17 ;  /* 0x0000001110117221 */ /* 0x000fc80000010000 */
        /* <DEDUP_REMOVED lines=10> */
.L_x_12139:
[----:B------:R-:W-:Y:S02]  /*5860*/  ISETP.NE.U32.AND P0, PT, RZ, c[0x0][0x328], PT ;  /* 0x0000ca00ff007a0c */ /* 0x000fe40003f05070 */
[----:B------:R-:W-:Y:S02]  /*5870*/  ISETP.NE.U32.AND P2, PT, RZ, c[0x0][0x348], PT ;  /* 0x0000d200ff007a0c */ /* 0x000fe40003f45070 */
[----:B------:R-:W-:-:S02]  /*5880*/  ISETP.NE.AND.EX P1, PT, RZ, c[0x0][0x32c], PT, P0 ;  /* 0x0000cb00ff007a0c */ /* 0x000fc40003f25300 */
[----:B------:R-:W-:-:S11]  /*5890*/  ISETP.NE.AND.EX P0, PT, RZ, c[0x0][0x34c], PT, P2 ;  /* 0x0000d300ff007a0c */ /* 0x000fd60003f05320 */
[----:B------:R-:W-:Y:S05]  /*58a0*/  @!P1 BRA `(.L_x_12173) ;  /* 0x0000014000009947 */ /* 0x000fea0003800000 */
[----:B------:R-:W1:Y:S01]  /*58b0*/  SHFL.DOWN P1, R0, R67, 0x1, 0x1f ;  /* 0x08201f0043007f89 */ /* 0x000e620000020000 */
        /* <DEDUP_REMOVED lines=18> */
.L_x_12174:
[----:B0-----:R-:W-:Y:S05]  /*59e0*/  BSYNC B0 ;  /* 0x0000000000007941 */ /* 0x001fea0003800000 */
.L_x_12173:
        /* <DEDUP_REMOVED lines=23> */
.L_x_12176:
[----:B0-----:R-:W0:Y:S02]  /*5b60*/  S2R R21, SR_TID.X ;  /* 0x0000000000157919 */ /* 0x001e240000002100 */
.L_x_12177:
[----:B0-----:R-:W-:Y:S05]  /*5b70*/  BSYNC B0 ;  /* 0x0000000000007941 */ /* 0x001fea0003800000 */
.L_x_12175:
        /* <DEDUP_REMOVED lines=10> */
[----:B------:R-:W-:-:S04]  /*5c20*/  IMAD.WIDE.U32 R18, R63, c[0x0][0x1b8], RZ ;  /* 0x00006e003f127a25 */ /* 0x000fc800078e00ff */
        /* <DEDUP_REMOVED lines=11> */
.L_x_12178:
        /* <DEDUP_REMOVED lines=64> */
.L_x_12179:
        /* <DEDUP_REMOVED lines=10> */
.L_x_14741:


//--------------------- .text._Z25selective_scan_bwd_kernelI32Selective_Scan_bwd_kernel_traitsILi32ELi8ELb1ELb0ELb0ELb1ELb1EfN3c107complexIfEEEEv12SSMParamsBwd --------------------------
	.section	.text._Z25selective_scan_bwd_kernelI32Selective_Scan_bwd_kernel_traitsILi32ELi8ELb1ELb0ELb0ELb1ELb1EfN3c107complexIfEEEEv12SSMParamsBwd,"ax",@progbits
	.sectioninfo	@"SHI_REGISTERS=147"
	.align	128
        .global         _Z25selective_scan_bwd_kernelI32Selective_Scan_bwd_kernel_traitsILi32ELi8ELb1ELb0ELb0ELb1ELb1EfN3c107complexIfEEEEv12SSMParamsBwd
        .type           _Z25selective_scan_bwd_kernelI32Selective_Scan_bwd_kernel_traitsILi32ELi8ELb1ELb0ELb0ELb1ELb1EfN3c107complexIfEEEEv12SSMParamsBwd,@function
        .size           _Z25selective_scan_bwd_kernelI32Selective_Scan_bwd_kernel_traitsILi32ELi8ELb1ELb0ELb0ELb1ELb1EfN3c107complexIfEEEEv12SSMParamsBwd,(.L_x_14742 - _Z25selective_scan_bwd_kernelI32Selective_Scan_bwd_kernel_traitsILi32ELi8ELb1ELb0ELb0ELb1ELb1EfN3c107complexIfEEEEv12SSMParamsBwd)
        .other          _Z25selective_scan_bwd_kernelI32Selective_Scan_bwd_kernel_traitsILi32ELi8ELb1ELb0ELb0ELb1ELb1EfN3c107complexIfEEEEv12SSMParamsBwd,@"STO_CUDA_ENTRY STV_DEFAULT"
_Z25selective_scan_bwd_kernelI32Selective_Scan_bwd_kernel_traitsILi32ELi8ELb1ELb0ELb0ELb1ELb1EfN3c107complexIfEEEEv12SSMParamsBwd:
.text._Z25selective_scan_bwd_kernelI32Selective_Scan_bwd_kernel_traitsILi32ELi8ELb1ELb0ELb0ELb1ELb1EfN3c107complexIfEEEEv12SSMParamsBwd:
        /* <DEDUP_REMOVED lines=13> */
[C---:B------:R-:W-:Y:S02]  /*00d0*/  @P0 LEA R6, P2, R0.reuse, c[0x0][0x238], 0x2 ;  /* 0x00008e0000060a11 */ /* 0x040fe400078410ff */
[----:B------:R-:W-:Y:S01]  /*00e0*/  @P1 LEA R8, P3, R0, c[0x0][0x250], 0x2 ;  /* 0x0000940000081a11 */ /* 0x000fe200078610ff */
[----:B------:R-:W-:Y:S01]  /*00f0*/  IMAD R10, R48, c[0x0][0x1e0], RZ ;  /* 0x00007800300a7a24 */ /* 0x000fe200078e02ff */
[C-C-:B------:R-:W-:Y:S01]  /*0100*/  @P0 LEA.HI.X R7, R0.reuse, c[0x0][0x23c], R45.reuse, 0x2, P2 ;  /* 0x00008f0000070a11 */ /* 0x140fe200010f142d */
[----:B------:R-:W-:Y:S01]  /*0110*/  IMAD.WIDE.U32 R2, R47, c[0x0][0x1d0], RZ ;  /* 0x000074002f027a25 */ /* 0x000fe200078e00ff */
[----:B------:R-:W-:-:S03]  /*0120*/  @P1 LEA.HI.X R9, R0, c[0x0][0x254], R45, 0x2, P3 ;  /* 0x0000950000091a11 */ /* 0x000fc600018f142d */
[C---:B------:R-:W-:Y:S01]  /*0130*/  IMAD R11, R47.reuse, c[0x0][0x1d4], R4 ;  /* 0x000075002f0b7a24 */ /* 0x040fe200078e0204 */
[----:B------:R0:W5:Y:S01]  /*0140*/  @P0 LDG.E R44, [R6.64] ;  /* 0x00000006062c0981 */ /* 0x000162000c1e1900 */
[----:B------:R-:W-:Y:S02]  /*0150*/  IMAD R12, R48, c[0x0][0x278], RZ ;  /* 0x00009e00300c7a24 */ /* 0x000fe400078e02ff */
[----:B------:R-:W-:Y:S01]  /*0160*/  IMAD.WIDE.U32 R4, R47, c[0x0][0x1e0], RZ ;  /* 0x000078002f047a25 */ /* 0x000fe200078e00ff */
[----:B------:R1:W5:Y:S01]  /*0170*/  @P1 LDG.E R46, [R8.64] ;  /* 0x00000006082e1981 */ /* 0x000362000c1e1900 */
[----:B------:R-:W-:Y:S01]  /*0180*/  IADD3 R3, R3, R11, RZ ;  /* 0x0000000b03037210 */ /* 0x000fe20007ffe0ff */
[----:B------:R-:W-:Y:S01]  /*0190*/  CS2R R38, SRZ ;  /* 0x0000000000267805 */ /* 0x000fe2000001ff00 */
[----:B------:R-:W-:Y:S01]  /*01a0*/  IMAD R13, R47, c[0x0][0x1e4], R10 ;  /* 0x000079002f0d7a24 */ /* 0x000fe200078e020a */
[----:B------:R-:W-:Y:S01]  /*01b0*/  ISETP.NE.U32.AND P0, PT, RZ, c[0x0][0x260], PT ;  /* 0x00009800ff007a0c */ /* 0x000fe20003f05070 */
[----:B------:R-:W-:Y:S01]  /*01c0*/  IMAD R15, R45, c[0x0][0x1e8], RZ ;  /* 0x00007a002d0f7a24 */ /* 0x000fe200078e02ff */
[----:B------:R-:W-:Y:S01]  /*01d0*/  CS2R R36, SRZ ;  /* 0x0000000000247805 */ /* 0x000fe2000001ff00 */
[----:B0-----:R-:W-:Y:S01]  /*01e0*/  IMAD.WIDE.U32 R6, R47, c[0x0][0x278], RZ ;  /* 0x00009e002f067a25 */ /* 0x001fe200078e00ff */
[----:B------:R-:W-:Y:S01]  /*01f0*/  IADD3 R5, R5, R13, RZ ;  /* 0x0000000d05057210 */ /* 0x000fe20007ffe0ff */
[----:B------:R-:W-:Y:S01]  /*0200*/  HFMA2.MMA R49, -RZ, RZ, 0, 0 ;  /* 0x00000000ff317435 */ /* 0x000fe200000001ff */
[----:B-1----:R-:W-:Y:S01]  /*0210*/  MOV R8, c[0x0][0x174] ;  /* 0x00005d0000087a02 */ /* 0x002fe20000000f00 */
[----:B------:R-:W-:Y:S01]  /*0220*/  IMAD R9, R47, c[0x0][0x27c], R12 ;  /* 0x00009f002f097a24 */ /* 0x000fe200078e020c */
[----:B------:R-:W-:Y:S01]  /*0230*/  ISETP.NE.AND.EX P0, PT, RZ, c[0x0][0x264], PT, P0 ;  /* 0x00009900ff007a0c */ /* 0x000fe20003f05300 */
[----:B------:R-:W-:Y:S01]  /*0240*/  IMAD.WIDE.U32 R2, R0, c[0x0][0x1d8], R2 ;  /* 0x0000760000027a25 */ /* 0x000fe200078e0002 */
[----:B------:R-:W-:-:S02]  /*0250*/  ISETP.GE.AND P3, PT, R8, 0x1, PT ;  /* 0x000000010800780c */ /* 0x000fc40003f66270 */
[----:B------:R-:W-:Y:S01]  /*0260*/  IADD3 R7, R7, R9, RZ ;  /* 0x0000000907077210 */ /* 0x000fe20007ffe0ff */
[----:B------:R-:W-:Y:S01]  /*0270*/  IMAD R13, R45, c[0x0][0x1d8], RZ ;  /* 0x000076002d0d7a24 */ /* 0x000fe200078e02ff */
[----:B------:R-:W-:Y:S01]  /*0280*/  LEA R9, R8, 0xffffff00, 0x8 ;  /* 0xffffff0008097811 */ /* 0x000fe200078e40ff */
[C---:B------:R-:W-:Y:S01]  /*0290*/  IMAD.WIDE.U32 R4, R0.reuse, c[0x0][0x1e8], R4 ;  /* 0x00007a0000047a25 */ /* 0x040fe200078e0004 */
[----:B------:R-:W-:Y:S02]  /*02a0*/  MOV R51, RZ ;  /* 0x000000ff00337202 */ /* 0x000fe40000000f00 */
[C---:B------:R-:W-:Y:S01]  /*02b0*/  IADD3 R55, P1, R9.reuse, R2, RZ ;  /* 0x0000000209377210 */ /* 0x040fe20007f3e0ff */
[C---:B------:R-:W-:Y:S01]  /*02c0*/  IMAD R13, R0.reuse, c[0x0][0x1dc], R13 ;  /* 0x00007700000d7a24 */ /* 0x040fe200078e020d */
[----:B------:R-:W-:Y:S01]  /*02d0*/  SHF.R.S32.HI R11, RZ, 0x1f, R9 ;  /* 0x0000001fff0b7819 */ /* 0x000fe20000011409 */
[C---:B------:R-:W-:Y:S01]  /*02e0*/  IMAD R15, R0.reuse, c[0x0][0x1ec], R15 ;  /* 0x00007b00000f7a24 */ /* 0x040fe200078e020f */
[----:B------:R-:W-:Y:S01]  /*02f0*/  IADD3 R2, P2, R9, R4, RZ ;  /* 0x0000000409027210 */ /* 0x000fe20007f5e0ff */
[----:B------:R-:W-:Y:S01]  /*0300*/  IMAD R17, R45, c[0x0][0x280], RZ ;  /* 0x0000a0002d117a24 */ /* 0x000fe200078e02ff */
[C---:B------:R-:W-:Y:S01]  /*0310*/  IADD3.X R4, R11.reuse, R3, R13, P1, !PT ;  /* 0x000000030b047210 */ /* 0x040fe20000ffe40d */
[----:B------:R-:W-:Y:S01]  /*0320*/  IMAD.WIDE.U32 R6, R0, c[0x0][0x280], R6 ;  /* 0x0000a00000067a25 */ /* 0x000fe200078e0006 */
[----:B------:R-:W-:-:S02]  /*0330*/  IADD3.X R5, R11, R5, R15, P2, !PT ;  /* 0x000000050b057210 */ /* 0x000fc400017fe40f */
[----:B------:R-:W-:Y:S01]  /*0340*/  ISETP.NE.U32.AND P1, PT, RZ, c[0x0][0x328], PT ;  /* 0x0000ca00ff007a0c */ /* 0x000fe20003f25070 */
[----:B------:R-:W-:Y:S01]  /*0350*/  IMAD R17, R0, c[0x0][0x284], R17 ;  /* 0x0000a10000117a24 */ /* 0x000fe200078e0211 */
[----:B------:R-:W-:Y:S02]  /*0360*/  ISETP.NE.U32.AND P2, PT, RZ, c[0x0][0x348], PT ;  /* 0x0000d200ff007a0c */ /* 0x000fe40003f45070 */
[----:B------:R-:W-:Y:S02]  /*0370*/  IADD3 R9, P4, R9, R6, RZ ;  /* 0x0000000609097210 */ /* 0x000fe40007f9e0ff */
[----:B------:R-:W-:Y:S02]  /*0380*/  LEA R10, P5, R2, c[0x0][0x248], 0x2 ;  /* 0x00009200020a7a11 */ /* 0x000fe400078a10ff */
[----:B------:R-:W-:Y:S02]  /*0390*/  ISETP.NE.AND.EX P1, PT, RZ, c[0x0][0x32c], PT, P1 ;  /* 0x0000cb00ff007a0c */ /* 0x000fe40003f25310 */
[----:B------:R-:W-:-:S02]  /*03a0*/  ISETP.NE.AND.EX P2, PT, RZ, c[0x0][0x34c], PT, P2 ;  /* 0x0000d300ff007a0c */ /* 0x000fc40003f45320 */
[----:B------:R-:W-:Y:S02]  /*03b0*/  IADD3.X R6, R11, R7, R17, P4, !PT ;  /* 0x000000070b067210 */ /* 0x000fe400027fe411 */
        /* <DEDUP_REMOVED lines=21> */
[C---:B0-----:R-:W-:Y:S02]  /*0510*/  SHF.L.U32 R2, R50.reuse, 0x1, RZ ;  /* 0x0000000132027819 */ /* 0x041fe400000006ff */
[----:B------:R-:W-:Y:S02]  /*0520*/  LOP3.LUT R108, R50, 0x1f, RZ, 0xc0, !PT ;  /* 0x0000001f326c7812 */ /* 0x000fe400078ec0ff */
[----:B------:R-:W-:-:S04]  /*0530*/  LOP3.LUT R67, R2, 0xffffffc0, RZ, 0xc0, !PT ;  /* 0xffffffc002437812 */ /* 0x000fc800078ec0ff */
[----:B-1----:R-:W-:-:S04]  /*0540*/  LOP3.LUT R67, R67, 0x1f, R50, 0xf8, !PT ;  /* 0x0000001f43437812 */ /* 0x002fc800078ef832 */
.L_x_12214:
[----:B------:R-:W-:Y:S01]  /*0550*/  BAR.SYNC.DEFER_BLOCKING 0x0 ;  /* 0x0000000000007b1d */ /* 0x000fe20000010000 */
[----:B------:R-:W-:-:S05]  /*0560*/  IMAD.WIDE R2, R67, 0x10, R54 ;  /* 0x0000001043027825 */ /* 0x000fca00078e0236 */
[----:B0-----:R0:W2:Y:S04]  /*0570*/  LDG.E.128 R16, [R2.64] ;  /* 0x0000000602107981 */ /* 0x0010a8000c1e1d00 */
[----:B------:R0:W3:Y:S01]  /*0580*/  LDG.E.128 R20, [R2.64+0x200] ;  /* 0x0002000602147981 */ /* 0x0000e2000c1e1d00 */
[----:B------:R-:W-:Y:S02]  /*0590*/  SHF.L.U32 R58, R52, 0x5, RZ ;  /* 0x00000005343a7819 */ /* 0x000fe400000006ff */
[----:B0-----:R-:W-:Y:S02]  /*05a0*/  MOV R2, R10 ;  /* 0x0000000a00027202 */ /* 0x001fe40000000f00 */
[----:B------:R-:W-:-:S05]  /*05b0*/  MOV R3, R11 ;  /* 0x0000000b00037202 */ /* 0x000fca0000000f00 */
[----:B------:R-:W-:Y:S01]  /*05c0*/  IMAD.WIDE R12, R67, 0x10, R2 ;  /* 0x00000010430c7825 */ /* 0x000fe200078e0202 */
[----:B--2---:R-:W-:Y:S04]  /*05d0*/  STS.128 [R52.X16], R16 ;  /* 0x0000001034007388 */ /* 0x004fe8000000cc00 */
[----:B---3--:R-:W-:Y:S01]  /*05e0*/  STS.128 [R52.X16+0x200], R20 ;  /* 0x0002001434007388 */ /* 0x008fe2000000cc00 */
        /* <DEDUP_REMOVED lines=10> */
[----:B------:R-:W1:Y:S04]  /*0690*/  LDS.128 R24, [R58+0x10] ;  /* 0x000010003a187984 */ /* 0x000e680000000c00 */
[----:B------:R-:W2:Y:S04]  /*06a0*/  LDS.128 R20, [R58] ;  /* 0x000000003a147984 */ /* 0x000ea80000000c00 */
[----:B------:R-:W-:Y:S06]  /*06b0*/  BAR.SYNC.DEFER_BLOCKING 0x0 ;  /* 0x0000000000007b1d */ /* 0x000fec0000010000 */
[----:B------:R-:W3:Y:S04]  /*06c0*/  LDG.E.128 R60, [R14.64] ;  /* 0x000000060e3c7981 */ /* 0x000ee8000c1e1d00 */
[----:B------:R-:W4:Y:S01]  /*06d0*/  LDG.E.128 R68, [R14.64+0x200] ;  /* 0x000200060e447981 */ /* 0x000f22000c1e1d00 */
[----:B------:R-:W-:Y:S01]  /*06e0*/  LEA R42, R53, 0xffffff00, 0x8 ;  /* 0xffffff00352a7811 */ /* 0x000fe200078e40ff */
[----:B------:R-:W-:Y:S01]  /*06f0*/  IMAD R12, R48, c[0x0][0x1f0], RZ ;  /* 0x00007c00300c7a24 */ /* 0x000fe200078e02ff */
[----:B------:R-:W-:Y:S01]  /*0700*/  BSSY B0, `(.L_x_12181) ;  /* 0x000003f000007945 */ /* 0x000fe20003800000 */
[----:B0-----:R-:W-:Y:S01]  /*0710*/  IMAD R31, R45, c[0x0][0x1f8], RZ ;  /* 0x00007e002d1f7a24 */ /* 0x001fe200078e02ff */
[----:B------:R-:W-:Y:S01]  /*0720*/  SHF.R.S32.HI R43, RZ, 0x1f, R42 ;  /* 0x0000001fff2b7819 */ /* 0x000fe2000001142a */
[----:B------:R-:W-:-:S02]  /*0730*/  IMAD R13, R47, c[0x0][0x1f4], R12 ;  /* 0x00007d002f0d7a24 */ /* 0x000fc400078e020c */
[----:B------:R-:W-:Y:S02]  /*0740*/  IMAD R31, R0, c[0x0][0x1fc], R31 ;  /* 0x00007f00001f7a24 */ /* 0x000fe400078e021f */
[----:B------:R-:W-:-:S04]  /*0750*/  IMAD.WIDE.U32 R28, R47, c[0x0][0x1f0], R42 ;  /* 0x00007c002f1c7a25 */ /* 0x000fc800078e002a */
[--C-:B-1---5:R-:W-:Y:S01]  /*0760*/  FADD.FTZ R59, R24, R46.reuse ;  /* 0x0000002e183b7221 */ /* 0x122fe20000010000 */
[----:B------:R-:W-:Y:S01]  /*0770*/  IADD3 R29, R29, R13, RZ ;  /* 0x0000000d1d1d7210 */ /* 0x000fe20007ffe0ff */
[--C-:B--2---:R-:W-:Y:S02]  /*0780*/  FADD.FTZ R64, R21, R46.reuse ;  /* 0x0000002e15407221 */ /* 0x104fe40000010000 */
[----:B------:R-:W-:Y:S01]  /*0790*/  FADD.FTZ R65, R22, R46 ;  /* 0x0000002e16417221 */ /* 0x000fe20000010000 */
[----:B------:R-:W-:Y:S01]  /*07a0*/  FSETP.GTU.FTZ.AND P2, PT, R59, 20, PT ;  /* 0x41a000003b00780b */ /* 0x000fe20003f5c000 */
[----:B------:R-:W-:Y:S01]  /*07b0*/  IMAD.WIDE.U32 R28, R0, c[0x0][0x1f8], R28 ;  /* 0x00007e00001c7a25 */ /* 0x000fe200078e001c */
[----:B------:R-:W-:-:S03]  /*07c0*/  FSETP.GTU.FTZ.AND P1, PT, R64, 20, PT ;  /* 0x41a000004000780b */ /* 0x000fc60003f3c000 */
[----:B------:R-:W-:Y:S01]  /*07d0*/  FADD.FTZ R66, R23, R46 ;  /* 0x0000002e17427221 */ /* 0x000fe20000010000 */
[----:B------:R-:W-:Y:S02]  /*07e0*/  IADD3 R29, R29, R31, RZ ;  /* 0x0000001f1d1d7210 */ /* 0x000fe40007ffe0ff */
[----:B------:R-:W-:-:S04]  /*07f0*/  LEA R30, P0, R28, c[0x0][0x268], 0x2 ;  /* 0x00009a001c1e7a11 */ /* 0x000fc800078010ff */
[----:B------:R-:W-:Y:S02]  /*0800*/  LEA.HI.X R31, R28, c[0x0][0x26c], R29, 0x2, P0 ;  /* 0x00009b001c1f7a11 */ /* 0x000fe400000f141d */
[----:B------:R-:W-:Y:S01]  /*0810*/  FSETP.GTU.FTZ.AND P0, PT, R65, 20, PT ;  /* 0x41a000004100780b */ /* 0x000fe20003f1c000 */
[----:B---3--:R0:W-:Y:S04]  /*0820*/  STS.128 [R52.X16], R60 ;  /* 0x0000003c34007388 */ /* 0x0081e8000000cc00 */
[----:B----4-:R1:W-:Y:S01]  /*0830*/  STS.128 [R52.X16+0x200], R68 ;  /* 0x0002004434007388 */ /* 0x0103e2000000cc00 */
[----:B------:R-:W-:-:S06]  /*0840*/  NOP ;  /* 0x0000000000007918 */ /* 0x000fcc0000000000 */
[----:B------:R1:W2:Y:S04]  /*0850*/  LDS.128 R12, [R58+0x10] ;  /* 0x000010003a0c7984 */ /* 0x0002a80000000c00 */
[----:B------:R1:W3:Y:S01]  /*0860*/  LDS.128 R16, [R58] ;  /* 0x000000003a107984 */ /* 0x0002e20000000c00 */
[--C-:B0-----:R-:W-:Y:S02]  /*0870*/  FADD.FTZ R63, R20, R46.reuse ;  /* 0x0000002e143f7221 */ /* 0x101fe40000010000 */
[--C-:B------:R-:W-:Y:S02]  /*0880*/  FADD.FTZ R60, R25, R46.reuse ;  /* 0x0000002e193c7221 */ /* 0x100fe40000010000 */
[--C-:B------:R-:W-:Y:S01]  /*0890*/  FADD.FTZ R61, R26, R46.reuse ;  /* 0x0000002e1a3d7221 */ /* 0x100fe20000010000 */
[----:B------:R-:W-:Y:S01]  /*08a0*/  FSETP.GTU.FTZ.AND P6, PT, R63, 20, PT ;  /* 0x41a000003f00780b */ /* 0x000fe20003fdc000 */
[----:B------:R-:W-:Y:S01]  /*08b0*/  FADD.FTZ R62, R27, R46 ;  /* 0x0000002e1b3e7221 */ /* 0x000fe20000010000 */
[----:B------:R-:W-:-:S02]  /*08c0*/  FSETP.GTU.FTZ.AND P3, PT, R60, 20, PT ;  /* 0x41a000003c00780b */ /* 0x000fc40003f7c000 */
[----:B------:R-:W-:Y:S02]  /*08d0*/  FSETP.GTU.FTZ.AND P4, PT, R61, 20, PT ;  /* 0x41a000003d00780b */ /* 0x000fe40003f9c000 */
[----:B------:R-:W-:-:S07]  /*08e0*/  FSETP.GTU.FTZ.AND P5, PT, R62, 20, PT ;  /* 0x41a000003e00780b */ /* 0x000fce0003fbc000 */
[----:B------:R-:W-:Y:S05]  /*08f0*/  @P6 BRA `(.L_x_12182) ;  /* 0x000001f000006947 */ /* 0x000fea0003800000 */
[----:B-1----:R-:W-:Y:S01]  /*0900*/  FMUL.FTZ R63, R63, 1.4426950216293334961 ;  /* 0x3fb8aa3b3f3f7820 */ /* 0x002fe20000410000 */
        /* <DEDUP_REMOVED lines=30> */
.L_x_12182:
[----:B-1----:R-:W-:Y:S05]  /*0af0*/  BSYNC B0 ;  /* 0x0000000000007941 */ /* 0x002fea0003800000 */
.L_x_12181:
[----:B------:R-:W-:Y:S01]  /*0b00*/  BSSY B0, `(.L_x_12183) ;  /* 0x0000023000007945 */ /* 0x000fe20003800000 */
[----:B------:R-:W-:Y:S01]  /*0b10*/  FSETP.GTU.FTZ.AND P6, PT, R66, 20, PT ;  /* 0x41a000004200780b */ /* 0x000fe20003fdc000 */
[----:B------:R-:W-:Y:S01]  /*0b20*/  IMAD.WIDE R28, R67, 0x10, R30 ;  /* 0x00000010431c7825 */ /* 0x000fe200078e021e */
        /* <DEDUP_REMOVED lines=32> */
.L_x_12184:
[----:B------:R-:W-:Y:S05]  /*0d30*/  BSYNC B0 ;  /* 0x0000000000007941 */ /* 0x000fea0003800000 */
.L_x_12183:
        /* <DEDUP_REMOVED lines=33> */
.L_x_12186:
[----:B------:R-:W-:Y:S05]  /*0f50*/  BSYNC B0 ;  /* 0x0000000000007941 */ /* 0x000fea0003800000 */
.L_x_12185:
        /* <DEDUP_REMOVED lines=33> */
.L_x_12188:
[----:B------:R-:W-:Y:S05]  /*1170*/  BSYNC B0 ;  /* 0x0000000000007941 */ /* 0x000fea0003800000 */
.L_x_12187:
        /* <DEDUP_REMOVED lines=33> */
.L_x_12190:
[----:B------:R-:W-:Y:S05]  /*1390*/  BSYNC B0 ;  /* 0x0000000000007941 */ /* 0x000fea0003800000 */
.L_x_12189:
        /* <DEDUP_REMOVED lines=33> */
.L_x_12192:
[----:B------:R-:W-:Y:S05]  /*15b0*/  BSYNC B0 ;  /* 0x0000000000007941 */ /* 0x000fea0003800000 */
.L_x_12191:
        /* <DEDUP_REMOVED lines=33> */
.L_x_12194:
[----:B------:R-:W-:Y:S05]  /*17d0*/  BSYNC B0 ;  /* 0x0000000000007941 */ /* 0x000fea0003800000 */
.L_x_12193:
        /* <DEDUP_REMOVED lines=33> */
.L_x_12196:
[----:B------:R-:W-:Y:S05]  /*19f0*/  BSYNC B0 ;  /* 0x0000000000007941 */ /* 0x000fea0003800000 */
.L_x_12195:
[----:B------:R-:W-:Y:S06]  /*1a00*/  BAR.SYNC.DEFER_BLOCKING 0x0 ;  /* 0x0000000000007b1d */ /* 0x000fec0000010000 */
[----:B------:R-:W4:Y:S04]  /*1a10*/  LDG.E.128 R20, [R28.64] ;  /* 0x000000061c147981 */ /* 0x000f28000c1e1d00 */
[----:B------:R-:W5:Y:S01]  /*1a20*/  LDG.E.128 R24, [R28.64+0x200] ;  /* 0x000200061c187981 */ /* 0x000f62000c1e1d00 */
        /* <DEDUP_REMOVED lines=11> */
[----:B----4-:R-:W-:Y:S04]  /*1ae0*/  STS.128 [R52.X16], R20 ;  /* 0x0000001434007388 */ /* 0x010fe8000000cc00 */
[----:B-----5:R-:W-:Y:S01]  /*1af0*/  STS.128 [R52.X16+0x200], R24 ;  /* 0x0002001834007388 */ /* 0x020fe2000000cc00 */
[----:B------:R-:W-:-:S06]  /*1b00*/  NOP ;  /* 0x0000000000007918 */ /* 0x000fcc0000000000 */
[----:B------:R-:W0:Y:S04]  /*1b10*/  LDS.128 R28, [R58] ;  /* 0x000000003a1c7984 */ /* 0x000e280000000c00 */
[----:B------:R-:W1:Y:S04]  /*1b20*/  LDS.128 R32, [R58+0x10] ;  /* 0x000010003a207984 */ /* 0x000e680000000c00 */
[----:B------:R-:W-:Y:S06]  /*1b30*/  BAR.SYNC.DEFER_BLOCKING 0x0 ;  /* 0x0000000000007b1d */ /* 0x000fec0000010000 */
[----:B------:R4:W5:Y:S04]  /*1b40*/  LDG.E.128 R68, [R76.64] ;  /* 0x000000064c447981 */ /* 0x000968000c1e1d00 */
[----:B---3--:R4:W3:Y:S01]  /*1b50*/  LDG.E.128 R72, [R76.64+0x200] ;  /* 0x000200064c487981 */ /* 0x0088e2000c1e1d00 */
[----:B------:R-:W-:-:S04]  /*1b60*/  IMAD.WIDE.U32 R84, R47, c[0x0][0x2e8], R42 ;  /* 0x0000ba002f547a25 */ /* 0x000fc800078e002a */
[----:B0-----:R-:W-:Y:S02]  /*1b70*/  FMUL.FTZ R20, R30, -1.4426950216293334961 ;  /* 0xbfb8aa3b1e147820 */ /* 0x001fe40000410000 */
[----:B------:R-:W-:Y:S02]  /*1b80*/  FMUL.FTZ R78, R28, -1.4426950216293334961 ;  /* 0xbfb8aa3b1c4e7820 */ /* 0x000fe40000410000 */
[----:B------:R-:W-:Y:S02]  /*1b90*/  FMUL.FTZ R79, R29, -1.4426950216293334961 ;  /* 0xbfb8aa3b1d4f7820 */ /* 0x000fe40000410000 */
[----:B------:R-:W0:Y:S01]  /*1ba0*/  MUFU.EX2 R20, R20 ;  /* 0x0000001400147308 */ /* 0x000e220000000800 */
[----:B------:R-:W-:Y:S02]  /*1bb0*/  FMUL.FTZ R21, R31, -1.4426950216293334961 ;  /* 0xbfb8aa3b1f157820 */ /* 0x000fe40000410000 */
[----:B-1----:R-:W-:Y:S02]  /*1bc0*/  FMUL.FTZ R22, R32, -1.4426950216293334961 ;  /* 0xbfb8aa3b20167820 */ /* 0x002fe40000410000 */
[----:B------:R-:W-:-:S02]  /*1bd0*/  FMUL.FTZ R23, R33, -1.4426950216293334961 ;  /* 0xbfb8aa3b21177820 */ /* 0x000fc40000410000 */
[----:B------:R-:W-:Y:S01]  /*1be0*/  FMUL.FTZ R27, R34, -1.4426950216293334961 ;  /* 0xbfb8aa3b221b7820 */ /* 0x000fe20000410000 */
[----:B------:R-:W1:Y:S01]  /*1bf0*/  MUFU.EX2 R78, R78 ;  /* 0x0000004e004e7308 */ /* 0x000e620000000800 */
[----:B----4-:R-:W-:Y:S02]  /*1c00*/  FMUL.FTZ R77, R35, -1.4426950216293334961 ;  /* 0xbfb8aa3b234d7820 */ /* 0x010fe40000410000 */
[----:B------:R-:W-:-:S04]  /*1c10*/  IMAD R95, R45, c[0x0][0x2f0], RZ ;  /* 0x0000bc002d5f7a24 */ /* 0x000fc800078e02ff */
[----:B------:R-:W-:Y:S01]  /*1c20*/  IMAD R95, R0, c[0x0][0x2f4], R95 ;  /* 0x0000bd00005f7a24 */ /* 0x000fe200078e025f */
[----:B------:R-:W4:Y:S01]  /*1c30*/  MUFU.EX2 R79, R79 ;  /* 0x0000004f004f7308 */ /* 0x000f220000000800 */
[----:B0-----:R-:W-:-:S07]  /*1c40*/  FADD.FTZ R76, R20, 1 ;  /* 0x3f800000144c7421 */ /* 0x001fce0000010000 */
[----:B------:R-:W0:Y:S01]  /*1c50*/  MUFU.EX2 R24, R21 ;  /* 0x0000001500187308 */ /* 0x000e220000000800 */
[----:B-1----:R-:W-:-:S07]  /*1c60*/  FADD.FTZ R78, R78, 1 ;  /* 0x3f8000004e4e7421 */ /* 0x002fce0000010000 */
[----:B------:R-:W1:Y:S01]  /*1c70*/  MUFU.EX2 R25, R22 ;  /* 0x0000001600197308 */ /* 0x000e620000000800 */
[----:B----4-:R-:W-:-:S07]  /*1c80*/  FADD.FTZ R79, R79, 1 ;  /* 0x3f8000004f4f7421 */ /* 0x010fce0000010000 */
[----:B------:R-:W-:Y:S08]  /*1c90*/  MUFU.EX2 R26, R23 ;  /* 0x00000017001a7308 */ /* 0x000ff00000000800 */
[----:B------:R0:W4:Y:S08]  /*1ca0*/  MUFU.EX2 R81, R77 ;  /* 0x0000004d00517308 */ /* 0x0001300000000800 */
[----:B------:R1:W-:Y:S01]  /*1cb0*/  MUFU.RCP R87, R78 ;  /* 0x0000004e00577308 */ /* 0x0003e20000001000 */
[----:B0-----:R-:W-:-:S07]  /*1cc0*/  FADD.FTZ R77, R24, 1 ;  /* 0x3f800000184d7421 */ /* 0x001fce0000010000 */
[----:B------:R-:W0:Y:S01]  /*1cd0*/  MUFU.EX2 R80, R27 ;  /* 0x0000001b00507308 */ /* 0x000e220000000800 */
[----:B-1----:R-:W-:Y:S02]  /*1ce0*/  FADD.FTZ R78, R25, 1 ;  /* 0x3f800000194e7421 */ /* 0x002fe40000010000 */
[----:B----4-:R-:W-:-:S05]  /*1cf0*/  FADD.FTZ R81, R81, 1 ;  /* 0x3f80000051517421 */ /* 0x010fca0000010000 */
[----:B------:R-:W-:Y:S08]  /*1d00*/  MUFU.RCP R86, R79 ;  /* 0x0000004f00567308 */ /* 0x000ff00000001000 */
[----:B------:R-:W-:Y:S01]  /*1d10*/  MUFU.RCP R89, R76 ;  /* 0x0000004c00597308 */ /* 0x000fe20000001000 */
[----:B0-----:R-:W-:-:S07]  /*1d20*/  FADD.FTZ R80, R80, 1 ;  /* 0x3f80000050507421 */ /* 0x001fce0000010000 */
[----:B------:R-:W-:Y:S08]  /*1d30*/  MUFU.RCP R88, R77 ;  /* 0x0000004d00587308 */ /* 0x000ff00000001000 */
[----:B------:R-:W-:Y:S08]  /*1d40*/  MUFU.RCP R93, R80 ;  /* 0x00000050005d7308 */ /* 0x000ff00000001000 */
[----:B------:R-:W0:Y:S08]  /*1d50*/  MUFU.RCP R92, R81 ;  /* 0x00000051005c7308 */ /* 0x000e300000001000 */
[----:B------:R1:W-:Y:S01]  /*1d60*/  MUFU.RCP R91, R78 ;  /* 0x0000004e005b7308 */ /* 0x0003e20000001000 */
[----:B0-----:R-:W-:-:S04]  /*1d70*/  FADD.FTZ R76, -R92, 1 ;  /* 0x3f8000005c4c7421 */ /* 0x001fc80000010100 */
[----:B-1----:R-:W-:Y:S01]  /*1d80*/  FFMA.FTZ R78, R35, R76, 1 ;  /* 0x3f800000234e7423 */ /* 0x002fe2000001004c */
[----:B-----5:R0:W-:Y:S04]  /*1d90*/  STS.128 [R52.X16], R68 ;  /* 0x0000004434007388 */ /* 0x0201e8000000cc00 */
[----:B---3--:R1:W-:Y:S01]  /*1da0*/  STS.128 [R52.X16+0x200], R72 ;  /* 0x0002004834007388 */ /* 0x0083e2000000cc00 */
[----:B------:R-:W-:-:S06]  /*1db0*/  NOP ;  /* 0x0000000000007918 */ /* 0x000fcc0000000000 */
[----:B------:R-:W3:Y:S01]  /*1dc0*/  LDS.128 R20, [R58] ;  /* 0x000000003a147984 */ /* 0x000ee20000000c00 */
[----:B0-----:R-:W-:-:S03]  /*1dd0*/  FADD.FTZ R70, R26, 1 ;  /* 0x3f8000001a467421 */ /* 0x001fc60000010000 */
[----:B------:R-:W0:Y:S01]  /*1de0*/  LDS.128 R24, [R58+0x10] ;  /* 0x000010003a187984 */ /* 0x000e220000000c00 */
[----:B------:R-:W-:Y:S01]  /*1df0*/  FADD.FTZ R68, -R86, 1 ;  /* 0x3f80000056447421 */ /* 0x000fe20000010100 */
[----:B------:R4:W5:Y:S01]  /*1e00*/  MUFU.RCP R90, R70 ;  /* 0x00000046005a7308 */ /* 0x0009620000001000 */
[----:B------:R-:W-:Y:S02]  /*1e10*/  FADD.FTZ R71, -R89, 1 ;  /* 0x3f80000059477421 */ /* 0x000fe40000010100 */
[----:B-1----:R-:W-:Y:S02]  /*1e20*/  FADD.FTZ R72, -R88, 1 ;  /* 0x3f80000058487421 */ /* 0x002fe40000010100 */
[----:B------:R-:W-:Y:S02]  /*1e30*/  FADD.FTZ R69, -R87, 1 ;  /* 0x3f80000057457421 */ /* 0x000fe40000010100 */
[----:B------:R-:W-:Y:S02]  /*1e40*/  FFMA.FTZ R73, R30, R71, 1 ;  /* 0x3f8000001e497423 */ /* 0x000fe40000010047 */
[----:B----4-:R-:W-:-:S02]  /*1e50*/  FFMA.FTZ R70, R29, R68, 1 ;  /* 0x3f8000001d467423 */ /* 0x010fc40000010044 */
[----:B------:R-:W-:Y:S02]  /*1e60*/  FFMA.FTZ R74, R31, R72, 1 ;  /* 0x3f8000001f4a7423 */ /* 0x000fe40000010048 */
[----:B------:R-:W-:Y:S02]  /*1e70*/  FFMA.FTZ R69, R28, R69, 1 ;  /* 0x3f8000001c457423 */ /* 0x000fe40000010045 */
[----:B---3--:R-:W-:Y:S02]  /*1e80*/  FMUL.FTZ R68, R16, R20 ;  /* 0x0000001410447220 */ /* 0x008fe40000410000 */
        /* <DEDUP_REMOVED lines=11> */
[----:B------:R-:W-:Y:S01]  /*1f40*/  BAR.SYNC.DEFER_BLOCKING 0x0 ;  /* 0x0000000000007b1d */ /* 0x000fe20000010000 */
[----:B-----5:R-:W-:Y:S02]  /*1f50*/  FADD.FTZ R72, -R90, 1 ;  /* 0x3f8000005a487421 */ /* 0x020fe40000010100 */
[----:B------:R-:W-:Y:S02]  /*1f60*/  FADD.FTZ R75, -R93, 1 ;  /* 0x3f8000005d4b7421 */ /* 0x000fe40000010100 */
[----:B------:R-:W-:Y:S02]  /*1f70*/  FFMA.FTZ R74, R33, R72, 1 ;  /* 0x3f800000214a7423 */ /* 0x000fe40000010048 */
[----:B------:R-:W-:-:S02]  /*1f80*/  FADD.FTZ R73, -R91, 1 ;  /* 0x3f8000005b497421 */ /* 0x000fc40000010100 */
[----:B------:R-:W-:Y:S02]  /*1f90*/  FFMA.FTZ R77, R34, R75, 1 ;  /* 0x3f800000224d7423 */ /* 0x000fe4000001004b */
[----:B0-2---:R-:W-:Y:S02]  /*1fa0*/  FMUL.FTZ R72, R12, R24 ;  /* 0x000000180c487220 */ /* 0x005fe40000410000 */
        /* <DEDUP_REMOVED lines=13> */
[----:B------:R-:W-:Y:S02]  /*2080*/  FMUL.FTZ R75, R79, R78 ;  /* 0x0000004e4f4b7220 */ /* 0x000fe40000410000 */
[----:B------:R-:W-:Y:S01]  /*2090*/  IMAD R81, R47, c[0x0][0x2ec], R76 ;  /* 0x0000bb002f517a24 */ /* 0x000fe200078e024c */
[----:B0-----:R-:W-:Y:S01]  /*20a0*/  MOV R71, c[0x0][0x16c] ;  /* 0x00005b0000477a02 */ /* 0x001fe20000000f00 */
[----:B------:R-:W-:Y:S01]  /*20b0*/  FMUL.FTZ R91, R32, R91 ;  /* 0x0000005b205b7220 */ /* 0x000fe20000410000 */
[----:B------:R-:W-:Y:S01]  /*20c0*/  STS.128 [R58+0x10], R72 ;  /* 0x000010483a007388 */ /* 0x000fe20000000c00 */
[----:B------:R-:W-:-:S06]  /*20d0*/  NOP ;  /* 0x0000000000007918 */ /* 0x000fcc0000000000 */
[----:B------:R-:W-:Y:S01]  /*20e0*/  IADD3 R85, R85, R81, RZ ;  /* 0x0000005155557210 */ /* 0x000fe20007ffe0ff */
[----:B------:R-:W0:Y:S01]  /*20f0*/  LDS.128 R76, [R52.X16] ;  /* 0x00000000344c7984 */ /* 0x000e22000000cc00 */
[----:B------:R-:W-:Y:S01]  /*2100*/  ISETP.GE.AND P1, PT, R71, 0x1, PT ;  /* 0x000000014700780c */ /* 0x000fe20003f26270 */
[----:B------:R-:W-:Y:S02]  /*2110*/  FMUL.FTZ R90, R33, R90 ;  /* 0x0000005a215a7220 */ /* 0x000fe40000410000 */
[----:B------:R-:W1:Y:S01]  /*2120*/  LDS.128 R80, [R52.X16+0x200] ;  /* 0x0002000034507984 */ /* 0x000e62000000cc00 */
        /* <DEDUP_REMOVED lines=15> */
[----:B------:R-:W-:Y:S02]  /*2220*/  FMUL.FTZ R92, R35, R92 ;  /* 0x0000005c235c7220 */ /* 0x000fe40000410000 */
[----:B------:R-:W-:Y:S02]  /*2230*/  FMUL.FTZ R30, R17, R86 ;  /* 0x00000056111e7220 */ /* 0x000fe40000410000 */
[----:B------:R-:W-:Y:S02]  /*2240*/  FFMA.FTZ R49, R8, R33, R49 ;  /* 0x0000002108317223 */ /* 0x000fe40000010031 */
[----:B------:R-:W-:-:S02]  /*2250*/  FMUL.FTZ R31, R14, R93 ;  /* 0x0000005d0e1f7220 */ /* 0x000fc40000410000 */
[----:B------:R-:W-:Y:S02]  /*2260*/  FMUL.FTZ R84, R15, R92 ;  /* 0x0000005c0f547220 */ /* 0x000fe40000410000 */
[----:B------:R-:W-:Y:S01]  /*2270*/  FMUL.FTZ R35, R18, R89 ;  /* 0x0000005912237220 */ /* 0x000fe20000410000 */
[----:B0-----:R0:W-:Y:S01]  /*2280*/  STG.E.128 [R12.64], R76 ;  /* 0x0000004c0c007986 */ /* 0x0011e2000c101d06 */
[----:B------:R-:W-:Y:S02]  /*2290*/  FMUL.FTZ R32, R19, R88 ;  /* 0x0000005813207220 */ /* 0x000fe40000410000 */
[----:B------:R-:W-:Y:S01]  /*22a0*/  FFMA.FTZ R49, R9, R30, R49 ;  /* 0x0000001e09317223 */ /* 0x000fe20000010031 */
[----:B-1----:R0:W-:Y:S01]  /*22b0*/  STG.E.128 [R12.64+0x200], R80 ;  /* 0x000200500c007986 */ /* 0x0021e2000c101d06 */
[----:B------:R-:W-:Y:S05]  /*22c0*/  @!P0 BRA `(.L_x_12197) ;  /* 0x000001b000008947 */ /* 0x000fea0003800000 */
[----:B------:R-:W-:Y:S01]  /*22d0*/  BAR.SYNC.DEFER_BLOCKING 0x0 ;  /* 0x0000000000007b1d */ /* 0x000fe20000010000 */
        /* <DEDUP_REMOVED lines=8> */
[----:B------:R-:W-:Y:S02]  /*2360*/  IMAD R34, R48, c[0x0][0x210], RZ ;  /* 0x0000840030227a24 */ /* 0x000fe400078e02ff */
[----:B------:R-:W-:-:S04]  /*2370*/  IMAD.WIDE.U32 R42, R47, c[0x0][0x210], R42 ;  /* 0x000084002f2a7a25 */ /* 0x000fc800078e002a */
[----:B------:R-:W-:Y:S01]  /*2380*/  IMAD R69, R47, c[0x0][0x214], R34 ;  /* 0x000085002f457a24 */ /* 0x000fe200078e0222 */
[----:B------:R1:W-:Y:S04]  /*2390*/  STS.128 [R58], R20 ;  /* 0x000000143a007388 */ /* 0x0003e80000000c00 */
[----:B------:R-:W-:Y:S01]  /*23a0*/  STS.128 [R58+0x10], R24 ;  /* 0x000010183a007388 */ /* 0x000fe20000000c00 */
[----:B------:R-:W-:-:S06]  /*23b0*/  NOP ;  /* 0x0000000000007918 */ /* 0x000fcc0000000000 */
[----:B0-----:R-:W0:Y:S01]  /*23c0*/  LDS.128 R12, [R52.X16] ;  /* 0x00000000340c7984 */ /* 0x001e22000000cc00 */
[----:B------:R-:W-:Y:S01]  /*23d0*/  IADD3 R43, R43, R69, RZ ;  /* 0x000000452b2b7210 */ /* 0x000fe20007ffe0ff */
[----:B------:R-:W-:Y:S02]  /*23e0*/  IMAD R69, R45, c[0x0][0x218], RZ ;  /* 0x000086002d457a24 */ /* 0x000fe400078e02ff */
[----:B------:R-:W2:Y:S02]  /*23f0*/  LDS.128 R16, [R52.X16+0x200] ;  /* 0x0002000034107984 */ /* 0x000ea4000000cc00 */
[C---:B------:R-:W-:Y:S02]  /*2400*/  IMAD R69, R0.reuse, c[0x0][0x21c], R69 ;  /* 0x0000870000457a24 */ /* 0x040fe400078e0245 */
[----:B-1----:R-:W-:-:S05]  /*2410*/  IMAD.WIDE.U32 R20, R0, c[0x0][0x218], R42 ;  /* 0x0000860000147a25 */ /* 0x002fca00078e002a */
[----:B------:R-:W-:Y:S02]  /*2420*/  IADD3 R21, R21, R69, RZ ;  /* 0x0000004515157210 */ /* 0x000fe40007ffe0ff */
[----:B------:R-:W-:-:S04]  /*2430*/  LEA R22, P0, R20, c[0x0][0x270], 0x2 ;  /* 0x00009c0014167a11 */ /* 0x000fc800078010ff */
[----:B------:R-:W-:-:S05]  /*2440*/  LEA.HI.X R23, R20, c[0x0][0x274], R21, 0x2, P0 ;  /* 0x00009d0014177a11 */ /* 0x000fca00000f1415 */
[----:B------:R-:W-:-:S05]  /*2450*/  IMAD.WIDE R20, R67, 0x10, R22 ;  /* 0x0000001043147825 */ /* 0x000fca00078e0216 */
[----:B0-----:R0:W-:Y:S04]  /*2460*/  STG.E.128 [R20.64], R12 ;  /* 0x0000000c14007986 */ /* 0x0011e8000c101d06 */
[----:B--2---:R0:W-:Y:S02]  /*2470*/  STG.E.128 [R20.64+0x200], R16 ;  /* 0x0002001014007986 */ /* 0x0041e4000c101d06 */
.L_x_12197:
[----:B------:R-:W-:Y:S01]  /*2480*/  FFMA.FTZ R49, R10, R35, R49 ;  /* 0x000000230a317223 */ /* 0x000fe20000010031 */
[----:B------:R-:W-:Y:S01]  /*2490*/  BAR.SYNC.DEFER_BLOCKING 0x0 ;  /* 0x0000000000007b1d */ /* 0x000fe20000010000 */
[----:B------:R-:W-:Y:S01]  /*24a0*/  CS2R R26, SRZ ;  /* 0x00000000001a7805 */ /* 0x000fe2000001ff00 */
[----:B------:R-:W-:Y:S01]  /*24b0*/  CS2R R24, SRZ ;  /* 0x0000000000187805 */ /* 0x000fe2000001ff00 */
[----:B------:R-:W-:Y:S01]  /*24c0*/  FFMA.FTZ R49, R11, R32, R49 ;  /* 0x000000200b317223 */ /* 0x000fe20000010031 */
[----:B------:R-:W-:Y:S01]  /*24d0*/  CS2R R22, SRZ ;  /* 0x0000000000167805 */ /* 0x000fe2000001ff00 */
[----:B0-----:R-:W-:Y:S01]  /*24e0*/  CS2R R20, SRZ ;  /* 0x0000000000147805 */ /* 0x001fe2000001ff00 */
[----:B------:R-:W-:-:S02]  /*24f0*/  FMUL.FTZ R16, R33, R44 ;  /* 0x0000002c21107220 */ /* 0x000fc40000410000 */
[----:B------:R-:W-:Y:S02]  /*2500*/  FFMA.FTZ R49, R4, R29, R49 ;  /* 0x0000001d04317223 */ /* 0x000fe40000010031 */
[----:B------:R-:W-:Y:S02]  /*2510*/  FMUL.FTZ R17, R30, R44 ;  /* 0x0000002c1e117220 */ /* 0x000fe40000410000 */
[----:B------:R-:W-:Y:S02]  /*2520*/  FFMA.FTZ R49, R5, R28, R49 ;  /* 0x0000001c05317223 */ /* 0x000fe40000010031 */
[-C--:B------:R-:W-:Y:S02]  /*2530*/  FMUL.FTZ R18, R35, R44.reuse ;  /* 0x0000002c23127220 */ /* 0x080fe40000410000 */
[----:B------:R-:W-:Y:S02]  /*2540*/  FFMA.FTZ R49, R6, R31, R49 ;  /* 0x0000001f06317223 */ /* 0x000fe40000010031 */
        /* <DEDUP_REMOVED lines=19> */
[----:B------:R-:W-:Y:S01]  /*2680*/  IMAD R75, R0, c[0x0][0x1bc], R75 ;  /* 0x00006f00004b7a24 */ /* 0x000fe200078e024b */
[----:B------:R-:W-:Y:S01]  /*2690*/  LEA R74, P2, R78, c[0x0][0x230], 0x3 ;  /* 0x00008c004e4a7a11 */ /* 0x000fe200078418ff */
[C---:B------:R-:W-:Y:S01]  /*26a0*/  IMAD.WIDE.U32 R42, R0.reuse, c[0x0][0x180], RZ ;  /* 0x00006000002a7a25 */ /* 0x040fe200078e00ff */
[----:B------:R-:W-:Y:S01]  /*26b0*/  IADD3 R34, R27, -R34, RZ ;  /* 0x800000221b227210 */ /* 0x000fe20007ffe0ff */
[----:B------:R-:W-:Y:S01]  /*26c0*/  HFMA2.MMA R27, -RZ, RZ, 0, 0 ;  /* 0x00000000ff1b7435 */ /* 0x000fe200000001ff */
[----:B------:R-:W-:Y:S01]  /*26d0*/  IADD3 R75, R79, R75, RZ ;  /* 0x0000004b4f4b7210 */ /* 0x000fe20007ffe0ff */
[----:B------:R-:W-:Y:S01]  /*26e0*/  IMAD.WIDE.U32 R68, R0, c[0x0][0x198], RZ ;  /* 0x0000660000447a25 */ /* 0x000fe200078e00ff */
[----:B------:R-:W-:Y:S02]  /*26f0*/  LEA R70, P0, R42, c[0x0][0x220], 0x3 ;  /* 0x000088002a467a11 */ /* 0x000fe400078018ff */
[----:B------:R-:W-:Y:S01]  /*2700*/  LEA.HI.X R75, R78, c[0x0][0x234], R75, 0x3, P2 ;  /* 0x00008d004e4b7a11 */ /* 0x000fe200010f1c4b */
[----:B------:R-:W-:Y:S01]  /*2710*/  IMAD R67, R0, c[0x0][0x184], R67 ;  /* 0x0000610000437a24 */ /* 0x000fe200078e0243 */
[----:B------:R-:W-:Y:S01]  /*2720*/  LEA R72, P1, R68, c[0x0][0x228], 0x3 ;  /* 0x00008a0044487a11 */ /* 0x000fe200078218ff */
[----:B------:R-:W-:Y:S01]  /*2730*/  IMAD R73, R0, c[0x0][0x19c], R71 ;  /* 0x0000670000497a24 */ /* 0x000fe200078e0247 */
[----:B------:R-:W-:Y:S01]  /*2740*/  SHF.L.U32 R90, R34, 0x8, RZ ;  /* 0x00000008225a7819 */ /* 0x000fe200000006ff */
[----:B------:R-:W-:Y:S01]  /*2750*/  IMAD.WIDE R76, R77, 0x10, R40 ;  /* 0x000000104d4c7825 */ /* 0x000fe200078e0228 */
[----:B------:R-:W-:-:S02]  /*2760*/  IADD3 R71, R43, R67, RZ ;  /* 0x000000432b477210 */ /* 0x000fc40007ffe0ff */
[----:B------:R-:W-:Y:S01]  /*2770*/  IADD3 R73, R69, R73, RZ ;  /* 0x0000004945497210 */ /* 0x000fe20007ffe0ff */
[----:B------:R-:W-:Y:S01]  /*2780*/  FADD.FTZ R67, R33, R33 ;  /* 0x0000002121437221 */ /* 0x000fe20000010000 */
[----:B------:R-:W-:Y:S01]  /*2790*/  LEA.HI.X R71, R42, c[0x0][0x224], R71, 0x3, P0 ;  /* 0x000089002a477a11 */ /* 0x000fe200000f1c47 */
[----:B------:R-:W-:Y:S01]  /*27a0*/  FADD.FTZ R78, R30, R30 ;  /* 0x0000001e1e4e7221 */ /* 0x000fe20000010000 */
[----:B------:R-:W-:Y:S01]  /*27b0*/  LEA.HI.X R73, R68, c[0x0][0x22c], R73, 0x3, P1 ;  /* 0x00008b0044497a11 */ /* 0x000fe200008f1c49 */
        /* <DEDUP_REMOVED lines=10> */
.L_x_12213:
[----:B------:R-:W2:Y:S01]  /*2860*/  LDG.E.64 R42, [R70.64] ;  /* 0x00000006462a7981 */ /* 0x000ea2000c1e1b00 */
[----:B------:R-:W-:-:S02]  /*2870*/  ISETP.NE.AND P1, PT, R50, RZ, PT ;  /* 0x000000ff3200720c */ /* 0x000fc40003f25270 */
[----:B------:R-:W-:Y:S01]  /*2880*/  IADD3 R31, R50, 0x200, RZ ;  /* 0x00000200321f7810 */ /* 0x000fe20007ffe0ff */
[----:B------:R-:W-:Y:S01]  /*2890*/  CS2R R68, SRZ ;  /* 0x0000000000447805 */ /* 0x000fe2000001ff00 */
[----:B------:R-:W-:Y:S02]  /*28a0*/  ISETP.NE.AND P0, PT, R108, RZ, PT ;  /* 0x000000ff6c00720c */ /* 0x000fe40003f05270 */
[----:B------:R-:W-:Y:S01]  /*28b0*/  SEL R33, R90, R31, !P1 ;  /* 0x0000001f5a217207 */ /* 0x000fe20004800000 */
[----:B------:R-:W-:Y:S01]  /*28c0*/  FMUL.FTZ R110, R8, R63 ;  /* 0x0000003f086e7220 */ /* 0x000fe20000410000 */
[----:B------:R-:W-:Y:S01]  /*28d0*/  ISETP.LT.OR P2, PT, R53, 0x2, P0 ;  /* 0x000000023500780c */ /* 0x000fe20000741670 */
        /* <DEDUP_REMOVED lines=18> */
[----:B------:R-:W-:Y:S01]  /*2a00*/  MUFU.SIN R92, R97 ;  /* 0x00000061005c7308 */ /* 0x000fe20000000400 */
[----:B------:R-:W-:-:S02]  /*2a10*/  FMUL.FTZ R91, R43, R65 ;  /* 0x000000412b5b7220 */ /* 0x000fc40000410000 */
[----:B------:R-:W-:Y:S01]  /*2a20*/  FMUL.FTZ R96, R43, R66 ;  /* 0x000000422b607220 */ /* 0x000fe20000410000 */
[----:B------:R-:W-:Y:S01]  /*2a30*/  BAR.SYNC.DEFER_BLOCKING 0x0 ;  /* 0x0000000000007b1d */ /* 0x000fe20000010000 */
[----:B-1----:R-:W-:-:S05]  /*2a40*/  FMUL.FTZ R33, R32, R64 ;  /* 0x0000004020217220 */ /* 0x002fca0000410000 */
[----:B------:R1:W-:Y:S01]  /*2a50*/  MUFU.COS R94, R97 ;  /* 0x00000061005e7308 */ /* 0x0003e20000000000 */
[----:B------:R-:W-:Y:S02]  /*2a60*/  FMUL.RZ R99, R91, 0.15915493667125701904 ;  /* 0x3e22f9835b637820 */ /* 0x000fe4000040c000 */
[----:B------:R-:W-:-:S05]  /*2a70*/  FMUL.FTZ R91, R32, R65 ;  /* 0x00000041205b7220 */ /* 0x000fca0000410000 */
[----:B------:R-:W2:Y:S01]  /*2a80*/  MUFU.EX2 R33, R33 ;  /* 0x0000002100217308 */ /* 0x000ea20000000800 */
[----:B-1----:R-:W-:Y:S02]  /*2a90*/  FMUL.FTZ R97, R43, R59 ;  /* 0x0000003b2b617220 */ /* 0x002fe40000410000 */
[----:B------:R-:W-:Y:S02]  /*2aa0*/  FMUL.RZ R101, R96, 0.15915493667125701904 ;  /* 0x3e22f98360657820 */ /* 0x000fe4000040c000 */
[----:B------:R-:W-:-:S03]  /*2ab0*/  FMUL.FTZ R96, R32, R66 ;  /* 0x0000004220607220 */ /* 0x000fc60000410000 */
[----:B------:R1:W-:Y:S01]  /*2ac0*/  MUFU.EX2 R98, R91 ;  /* 0x0000005b00627308 */ /* 0x0003e20000000800 */
[----:B------:R-:W-:Y:S01]  /*2ad0*/  FMUL.RZ R103, R97, 0.15915493667125701904 ;  /* 0x3e22f98361677820 */ /* 0x000fe2000040c000 */
[----:B------:R0:W5:Y:S06]  /*2ae0*/  @!P2 LDG.E.64 R68, [R76.64+0x8] ;  /* 0x000008064c44a981 */ /* 0x00016c000c1e1b00 */
[----:B------:R-:W-:Y:S01]  /*2af0*/  MUFU.SIN R95, R99 ;  /* 0x00000063005f7308 */ /* 0x000fe20000000400 */
[----:B-1----:R-:W-:-:S07]  /*2b00*/  FMUL.FTZ R91, R43, R60 ;  /* 0x0000003c2b5b7220 */ /* 0x002fce0000410000 */
[----:B------:R1:W3:Y:S01]  /*2b10*/  MUFU.COS R93, R99 ;  /* 0x00000063005d7308 */ /* 0x0002e20000000000 */
[----:B------:R-:W-:Y:S02]  /*2b20*/  FMUL.RZ R91, R91, 0.15915493667125701904 ;  /* 0x3e22f9835b5b7820 */ /* 0x000fe4000040c000 */
[C---:B------:R-:W-:Y:S02]  /*2b30*/  FMUL.FTZ R97, R32.reuse, R59 ;  /* 0x0000003b20617220 */ /* 0x040fe40000410000 */
[----:B-1----:R-:W-:-:S03]  /*2b40*/  FMUL.FTZ R99, R32, R60 ;  /* 0x0000003c20637220 */ /* 0x002fc60000410000 */
[----:B------:R-:W-:Y:S08]  /*2b50*/  MUFU.SIN R121, R101 ;  /* 0x0000006500797308 */ /* 0x000ff00000000400 */
[----:B------:R2:W-:Y:S08]  /*2b60*/  MUFU.EX2 R125, R99 ;  /* 0x00000063007d7308 */ /* 0x0005f00000000800 */
[----:B------:R1:W-:Y:S01]  /*2b70*/  MUFU.COS R119, R101 ;  /* 0x0000006500777308 */ /* 0x0003e20000000000 */
[----:B--2---:R-:W-:-:S07]  /*2b80*/  FMUL.FTZ R99, R33, R92 ;  /* 0x0000005c21637220 */ /* 0x004fce0000410000 */
[----:B------:R-:W-:Y:S01]  /*2b90*/  MUFU.SIN R100, R103 ;  /* 0x0000006700647308 */ /* 0x000fe20000000400 */
[----:B-1----:R-:W-:-:S07]  /*2ba0*/  FMUL.FTZ R101, R32, R61 ;  /* 0x0000003d20657220 */ /* 0x002fce0000410000 */
[----:B------:R1:W-:Y:S08]  /*2bb0*/  MUFU.COS R102, R103 ;  /* 0x0000006700667308 */ /* 0x0003f00000000000 */
[----:B------:R-:W2:Y:S01]  /*2bc0*/  MUFU.EX2 R96, R96 ;  /* 0x0000006000607308 */ /* 0x000ea20000000800 */
[----:B-1----:R-:W-:Y:S02]  /*2bd0*/  FMUL.FTZ R103, R32, R62 ;  /* 0x0000003e20677220 */ /* 0x002fe40000410000 */
[----:B------:R-:W-:-:S05]  /*2be0*/  FMUL.FTZ R32, R43, R61 ;  /* 0x0000003d2b207220 */ /* 0x000fca0000410000 */
[----:B------:R-:W-:Y:S01]  /*2bf0*/  MUFU.SIN R104, R91 ;  /* 0x0000005b00687308 */ /* 0x000fe20000000400 */
[----:B------:R-:W-:-:S07]  /*2c00*/  FMUL.RZ R107, R32, 0.15915493667125701904 ;  /* 0x3e22f983206b7820 */ /* 0x000fce000040c000 */
[----:B------:R1:W-:Y:S01]  /*2c10*/  MUFU.COS R106, R91 ;  /* 0x0000005b006a7308 */ /* 0x0003e20000000000 */
[----:B---3--:R-:W-:Y:S02]  /*2c20*/  FMUL.FTZ R93, R98, R93 ;  /* 0x0000005d625d7220 */ /* 0x008fe40000410000 */
[----:B-1----:R-:W-:Y:S02]  /*2c30*/  FMUL.FTZ R91, R33, R94 ;  /* 0x0000005e215b7220 */ /* 0x002fe40000410000 */
[----:B------:R-:W-:-:S03]  /*2c40*/  FMUL.FTZ R33, RZ, R99 ;  /* 0x00000063ff217220 */ /* 0x000fc60000410000 */
[----:B------:R-:W1:Y:S01]  /*2c50*/  MUFU.EX2 R97, R97 ;  /* 0x0000006100617308 */ /* 0x000e620000000800 */
[-C--:B------:R-:W-:Y:S02]  /*2c60*/  FMUL.FTZ R94, R99, R110.reuse ;  /* 0x0000006e635e7220 */ /* 0x080fe40000410000 */
[----:B------:R-:W-:Y:S02]  /*2c70*/  FFMA.FTZ R92, R91, R110, -R33 ;  /* 0x0000006e5b5c7223 */ /* 0x000fe40000010821 */
[----:B------:R-:W-:-:S03]  /*2c80*/  FFMA.FTZ R94, RZ, R91, R94 ;  /* 0x0000005bff5e7223 */ /* 0x000fc6000001005e */
[----:B------:R-:W-:Y:S01]  /*2c90*/  MUFU.EX2 R101, R101 ;  /* 0x0000006500657308 */ /* 0x000fe20000000800 */
[----:B------:R-:W-:Y:S02]  /*2ca0*/  FMUL.FTZ R98, R98, R95 ;  /* 0x0000005f62627220 */ /* 0x000fe40000410000 */
[----:B------:R-:W-:-:S05]  /*2cb0*/  FADD.FTZ R33, R109, R92 ;  /* 0x0000005c6d217221 */ /* 0x000fca0000010000 */
[----:B------:R-:W3:Y:S01]  /*2cc0*/  MUFU.SIN R32, R107 ;  /* 0x0000006b00207308 */ /* 0x000ee20000000400 */
[----:B------:R-:W-:Y:S02]  /*2cd0*/  FADD.FTZ R94, RZ, R94 ;  /* 0x0000005eff5e7221 */ /* 0x000fe40000010000 */
[----:B------:R-:W-:Y:S02]  /*2ce0*/  FMUL.FTZ R95, R98, R33 ;  /* 0x00000021625f7220 */ /* 0x000fe40000410000 */
[C---:B--2---:R-:W-:Y:S02]  /*2cf0*/  FMUL.FTZ R119, R96.reuse, R119 ;  /* 0x0000007760777220 */ /* 0x044fe40000410000 */
[----:B------:R-:W-:Y:S02]  /*2d00*/  FMUL.FTZ R121, R96, R121 ;  /* 0x0000007960797220 */ /* 0x000fe40000410000 */
[----:B------:R-:W-:Y:S02]  /*2d10*/  FMUL.FTZ R105, R43, R62 ;  /* 0x0000003e2b697220 */ /* 0x000fe40000410000 */
[----:B------:R-:W-:-:S02]  /*2d20*/  FMUL.FTZ R96, R98, R94 ;  /* 0x0000005e62607220 */ /* 0x000fc40000410000 */
[----:B------:R-:W-:Y:S02]  /*2d30*/  FFMA.FTZ R95, R93, R94, R95 ;  /* 0x0000005e5d5f7223 */ /* 0x000fe4000001005f */
[----:B------:R-:W-:Y:S02]  /*2d40*/  FMUL.RZ R105, R105, 0.15915493667125701904 ;  /* 0x3e22f98369697820 */ /* 0x000fe4000040c000 */
[----:B-1----:R-:W-:Y:S02]  /*2d50*/  FMUL.FTZ R117, R97, R102 ;  /* 0x0000006661757220 */ /* 0x002fe40000410000 */
[----:B------:R-:W-:Y:S02]  /*2d60*/  FFMA.FTZ R33, R93, R33, -R96 ;  /* 0x000000215d217223 */ /* 0x000fe40000010860 */
[----:B------:R-:W-:Y:S01]  /*2d70*/  FADD.FTZ R102, RZ, R95 ;  /* 0x0000005fff667221 */ /* 0x000fe20000010000 */
[----:B------:R-:W-:Y:S01]  /*2d80*/  MUFU.EX2 R103, R103 ;  /* 0x0000006700677308 */ /* 0x000fe20000000800 */
[----:B---3--:R-:W-:-:S02]  /*2d90*/  FMUL.FTZ R94, R101, R32 ;  /* 0x00000020655e7220 */ /* 0x008fc40000410000 */
[----:B------:R-:W-:Y:S02]  /*2da0*/  FADD.FTZ R32, R114, R33 ;  /* 0x0000002172207221 */ /* 0x000fe40000010000 */
[----:B------:R-:W-:-:S03]  /*2db0*/  FMUL.FTZ R33, R121, R102 ;  /* 0x0000006679217220 */ /* 0x000fc60000410000 */
[----:B------:R-:W-:Y:S01]  /*2dc0*/  MUFU.SIN R116, R105 ;  /* 0x0000006900747308 */ /* 0x000fe20000000400 */
[----:B------:R-:W-:Y:S02]  /*2dd0*/  FMUL.FTZ R123, R125, R106 ;  /* 0x0000006a7d7b7220 */ /* 0x000fe40000410000 */
[----:B------:R-:W-:-:S05]  /*2de0*/  FMUL.FTZ R127, R97, R100 ;  /* 0x00000064617f7220 */ /* 0x000fca0000410000 */
[----:B------:R-:W1:Y:S01]  /*2df0*/  MUFU.COS R92, R105 ;  /* 0x00000069005c7308 */ /* 0x000e620000000000 */
[----:B------:R-:W-:Y:S02]  /*2e00*/  FMUL.FTZ R125, R125, R104 ;  /* 0x000000687d7d7220 */ /* 0x000fe40000410000 */
[-C--:B------:R-:W-:Y:S02]  /*2e10*/  FMUL.FTZ R97, R121, R32.reuse ;  /* 0x0000002079617220 */ /* 0x080fe40000410000 */
[----:B------:R-:W-:Y:S02]  /*2e20*/  FFMA.FTZ R104, R119, R32, -R33 ;  /* 0x0000002077687223 */ /* 0x000fe40000010821 */
[-C--:B------:R-:W-:Y:S01]  /*2e30*/  FMUL.FTZ R96, R34, R99.reuse ;  /* 0x0000006322607220 */ /* 0x080fe20000410000 */
[----:B------:R-:W2:Y:S01]  /*2e40*/  MUFU.COS R112, R107 ;  /* 0x0000006b00707308 */ /* 0x000ea20000000000 */
[----:B------:R-:W-:Y:S02]  /*2e50*/  FMUL.FTZ R32, R35, R99 ;  /* 0x0000006323207220 */ /* 0x000fe40000410000 */
[----:B------:R-:W-:-:S02]  /*2e60*/  FFMA.FTZ R97, R119, R102, R97 ;  /* 0x0000006677617223 */ /* 0x000fc40000010061 */
[-C--:B------:R-:W-:Y:S02]  /*2e70*/  FFMA.FTZ R96, R35, R91.reuse, R96 ;  /* 0x0000005b23607223 */ /* 0x080fe40000010060 */
[----:B------:R-:W-:Y:S02]  /*2e80*/  FFMA.FTZ R32, R34, R91, -R32 ;  /* 0x0000005b22207223 */ /* 0x000fe40000010820 */
[----:B------:R-:W-:Y:S02]  /*2e90*/  FADD.FTZ R102, RZ, R97 ;  /* 0x00000061ff667221 */ /* 0x000fe40000010000 */
[----:B------:R-:W-:Y:S02]  /*2ea0*/  FADD.FTZ R104, R115, R104 ;  /* 0x0000006873687221 */ /* 0x000fe40000010000 */
[C---:B------:R-:W-:Y:S02]  /*2eb0*/  FMUL.FTZ R33, R98.reuse, R96 ;  /* 0x0000006062217220 */ /* 0x040fe40000410000 */
[----:B------:R-:W-:-:S02]  /*2ec0*/  FMUL.FTZ R97, R98, R32 ;  /* 0x0000002062617220 */ /* 0x000fc40000410000 */
[C---:B-1----:R-:W-:Y:S02]  /*2ed0*/  FMUL.FTZ R92, R103.reuse, R92 ;  /* 0x0000005c675c7220 */ /* 0x042fe40000410000 */
[----:B------:R-:W-:Y:S02]  /*2ee0*/  FMUL.FTZ R95, R103, R116 ;  /* 0x00000074675f7220 */ /* 0x000fe40000410000 */
[----:B------:R-:W-:Y:S02]  /*2ef0*/  FMUL.FTZ R103, R127, R104 ;  /* 0x000000687f677220 */ /* 0x000fe40000410000 */
[C---:B------:R-:W-:Y:S02]  /*2f00*/  FFMA.FTZ R32, R93.reuse, R32, -R33 ;  /* 0x000000205d207223 */ /* 0x040fe40000010821 */
[----:B------:R-:W-:Y:S02]  /*2f10*/  FFMA.FTZ R96, R93, R96, R97 ;  /* 0x000000605d607223 */ /* 0x000fe40000010061 */
[----:B--2---:R-:W-:-:S02]  /*2f20*/  FMUL.FTZ R100, R101, R112 ;  /* 0x0000007065647220 */ /* 0x004fc40000410000 */
[-C--:B------:R-:W-:Y:S02]  /*2f30*/  FMUL.FTZ R101, R127, R102.reuse ;  /* 0x000000667f657220 */ /* 0x080fe40000410000 */
[----:B------:R-:W-:Y:S02]  /*2f40*/  FFMA.FTZ R103, R117, R102, R103 ;  /* 0x0000006675677223 */ /* 0x000fe40000010067 */
        /* <DEDUP_REMOVED lines=19> */
[----:B------:R-:W-:Y:S02]  /*3080*/  FMUL.FTZ R104, R94, R101 ;  /* 0x000000655e687220 */ /* 0x000fe40000410000 */
[C---:B------:R-:W-:Y:S02]  /*3090*/  FFMA.FTZ R97, R123.reuse, R96, R97 ;  /* 0x000000607b617223 */ /* 0x040fe40000010061 */
[----:B------:R-:W-:Y:S01]  /*30a0*/  FFMA.FTZ R33, R123, R32, -R33 ;  /* 0x000000207b217223 */ /* 0x000fe20000010821 */
[----:B------:R-:W-:Y:S01]  /*30b0*/  ISETP.NE.AND P2, PT, R50, 0x1f, PT ;  /* 0x0000001f3200780c */ /* 0x000fe20003f45270 */
[----:B------:R-:W-:-:S02]  /*30c0*/  FMUL.FTZ R102, R94, R103 ;  /* 0x000000675e667220 */ /* 0x000fc40000410000 */
[----:B------:R-:W-:Y:S02]  /*30d0*/  FFMA.FTZ R104, R100, R103, R104 ;  /* 0x0000006764687223 */ /* 0x000fe40000010068 */
[C---:B------:R-:W-:Y:S02]  /*30e0*/  FMUL.FTZ R32, R94.reuse, R97 ;  /* 0x000000615e207220 */ /* 0x040fe40000410000 */
[----:B------:R-:W-:Y:S02]  /*30f0*/  FMUL.FTZ R96, R94, R33 ;  /* 0x000000215e607220 */ /* 0x000fe40000410000 */
[C---:B------:R-:W-:Y:S02]  /*3100*/  FFMA.FTZ R102, R100.reuse, R101, -R102 ;  /* 0x0000006564667223 */ /* 0x040fe40000010866 */
[----:B------:R-:W-:Y:S02]  /*3110*/  FADD.FTZ R104, RZ, R104 ;  /* 0x00000068ff687221 */ /* 0x000fe40000010000 */
[----:B------:R-:W-:-:S02]  /*3120*/  FFMA.FTZ R32, R100, R33, -R32 ;  /* 0x0000002164207223 */ /* 0x000fc40000010820 */
[----:B------:R-:W-:Y:S02]  /*3130*/  FFMA.FTZ R96, R100, R97, R96 ;  /* 0x0000006164607223 */ /* 0x000fe40000010060 */
[----:B------:R-:W-:Y:S02]  /*3140*/  FADD.FTZ R102, R87, R102 ;  /* 0x0000006657667221 */ /* 0x000fe40000010000 */
[C---:B------:R-:W-:Y:S02]  /*3150*/  FMUL.FTZ R97, R95.reuse, R104 ;  /* 0x000000685f617220 */ /* 0x040fe40000410000 */
[C---:B------:R-:W-:Y:S02]  /*3160*/  FMUL.FTZ R33, R95.reuse, R32 ;  /* 0x000000205f217220 */ /* 0x040fe40000410000 */
[C---:B------:R-:W-:Y:S02]  /*3170*/  FMUL.FTZ R107, R95.reuse, R96 ;  /* 0x000000605f6b7220 */ /* 0x040fe40000410000 */
[----:B------:R-:W-:-:S02]  /*3180*/  FMUL.FTZ R101, R95, R102 ;  /* 0x000000665f657220 */ /* 0x000fc40000410000 */
[C---:B------:R-:W-:Y:S02]  /*3190*/  FFMA.FTZ R97, R92.reuse, R102, -R97 ;  /* 0x000000665c617223 */ /* 0x040fe40000010861 */
[C---:B------:R-:W-:Y:S02]  /*31a0*/  FFMA.FTZ R107, R92.reuse, R32, -R107 ;  /* 0x000000205c6b7223 */ /* 0x040fe4000001086b */
[C---:B------:R-:W-:Y:S02]  /*31b0*/  FFMA.FTZ R102, R92.reuse, R96, R33 ;  /* 0x000000605c667223 */ /* 0x040fe40000010021 */
[----:B------:R0:W1:Y:S01]  /*31c0*/  @P2 LDS.64 R32, [R50.X8+0x1888] ;  /* 0x0018880032202984 */ /* 0x0000620000008a00 */
[----:B------:R-:W-:Y:S02]  /*31d0*/  FFMA.FTZ R101, R92, R104, R101 ;  /* 0x000000685c657223 */ /* 0x000fe40000010065 */
[----:B------:R-:W-:Y:S02]  /*31e0*/  FADD.FTZ R111, R88, R97 ;  /* 0x00000061586f7221 */ /* 0x000fe40000010000 */
[----:B------:R-:W-:Y:S01]  /*31f0*/  FADD.FTZ R105, RZ, R101 ;  /* 0x00000065ff697221 */ /* 0x000fe20000010000 */
        /* <DEDUP_REMOVED lines=10> */
.L_x_12200:
[----:B------:R-:W-:Y:S05]  /*32a0*/  BSYNC B0 ;  /* 0x0000000000007941 */ /* 0x000fea0003800000 */
.L_x_12199:
[----:B------:R-:W3:Y:S01]  /*32b0*/  SHFL.UP PT, R103, R111, 0x1, RZ ;  /* 0x042000006f677989 */ /* 0x000ee200000e00ff */
[----:B------:R-:W-:Y:S01]  /*32c0*/  ISETP.GE.AND P3, PT, R52, 0x1, PT ;  /* 0x000000013400780c */ /* 0x000fe20003f66270 */
[-C--:B-----5:R-:W-:Y:S01]  /*32d0*/  FMUL.FTZ R97, R31, R29.reuse ;  /* 0x0000001d1f617220 */ /* 0x0a0fe20000410000 */
        /* <DEDUP_REMOVED lines=19> */
[----:B------:R-:W-:Y:S02]  /*3410*/  FMUL.FTZ R126, R81, R106 ;  /* 0x0000006a517e7220 */ /* 0x000fe40000410000 */
[C---:B---3--:R-:W-:Y:S02]  /*3420*/  FMUL.FTZ R31, R102.reuse, R103 ;  /* 0x00000067661f7220 */ /* 0x048fe40000410000 */
[C---:B-1----:R-:W-:Y:S02]  /*3430*/  FMUL.FTZ R116, R102.reuse, R96 ;  /* 0x0000006066747220 */ /* 0x042fe40000410000 */
[-C--:B----4-:R-:W-:Y:S02]  /*3440*/  FMUL.FTZ R118, R102, R112.reuse ;  /* 0x0000007066767220 */ /* 0x090fe40000410000 */
[C---:B------:R-:W-:Y:S02]  /*3450*/  FFMA.FTZ R112, R107.reuse, R112, R31 ;  /* 0x000000706b707223 */ /* 0x040fe4000001001f */
[----:B0-----:R-:W-:-:S02]  /*3460*/  FFMA.FTZ R31, R107, R101, R116 ;  /* 0x000000656b1f7223 */ /* 0x001fc40000010074 */
[----:B------:R-:W-:Y:S02]  /*3470*/  FFMA.FTZ R118, R107, R103, -R118 ;  /* 0x000000676b767223 */ /* 0x000fe40000010876 */
        /* <DEDUP_REMOVED lines=8> */
[----:B------:R-:W-:Y:S01]  /*3500*/  FFMA.FTZ R116, R92, R120, -R29 ;  /* 0x000000785c747223 */ /* 0x000fe2000001081d */
[----:B------:R-:W1:Y:S01]  /*3510*/  SHFL.UP PT, R96, R111, 0x2, RZ ;  /* 0x044000006f607989 */ /* 0x000e6200000e00ff */
        /* <DEDUP_REMOVED lines=10> */
[----:B------:R-:W-:Y:S02]  /*35c0*/  FADD.FTZ R122, -R118, R129 ;  /* 0x00000081767a7221 */ /* 0x000fe40000010100 */
[C---:B0-----:R-:W-:Y:S02]  /*35d0*/  FMUL.FTZ R29, R31.reuse, R102 ;  /* 0x000000661f1d7220 */ /* 0x041fe40000410000 */
[-C--:B-1----:R-:W-:Y:S02]  /*35e0*/  FMUL.FTZ R101, R31, R96.reuse ;  /* 0x000000601f657220 */ /* 0x082fe40000410000 */
[----:B------:R-:W-:Y:S02]  /*35f0*/  FFMA.FTZ R96, R107, R96, -R29 ;  /* 0x000000606b607223 */ /* 0x000fe4000001081d */
[----:B---3--:R-:W-:-:S02]  /*3600*/  FMUL.FTZ R97, R31, R28 ;  /* 0x0000001c1f617220 */ /* 0x008fc40000410000 */
        /* <DEDUP_REMOVED lines=21> */
[C---:B------:R-:W-:Y:S02]  /*3760*/  FFMA.FTZ R101, R92.reuse, -R33, R101 ;  /* 0x800000215c657223 */ /* 0x040fe40000010065 */
[----:B------:R-:W-:Y:S02]  /*3770*/  FFMA.FTZ R97, R92, R32, -R97 ;  /* 0x000000205c617223 */ /* 0x000fe40000010861 */
[----:B------:R-:W-:Y:S02]  /*3780*/  FADD.FTZ R128, R126, R103 ;  /* 0x000000677e807221 */ /* 0x000fe40000010000 */
[----:B------:R-:W-:Y:S02]  /*3790*/  FMUL.FTZ R129, R127, -R130 ;  /* 0x800000827f817220 */ /* 0x000fe40000410000 */
[C---:B------:R-:W-:Y:S02]  /*37a0*/  FMUL.FTZ R102, R94.reuse, -R101 ;  /* 0x800000655e667220 */ /* 0x040fe40000410000 */
[----:B------:R-:W-:-:S02]  /*37b0*/  FMUL.FTZ R103, R94, -R97 ;  /* 0x800000615e677220 */ /* 0x000fc40000410000 */
[-C--:B------:R-:W-:Y:S02]  /*37c0*/  FMUL.FTZ R131, R127, -R128.reuse ;  /* 0x800000807f837220 */ /* 0x080fe40000410000 */
[----:B------:R-:W-:Y:S02]  /*37d0*/  FFMA.FTZ R136, R117, R128, -R129 ;  /* 0x0000008075887223 */ /* 0x000fe40000010881 */
[C---:B------:R-:W-:Y:S02]  /*37e0*/  FFMA.FTZ R132, R100.reuse, R97, -R102 ;  /* 0x0000006164847223 */ /* 0x040fe40000010866 */
[----:B------:R-:W-:Y:S02]  /*37f0*/  FFMA.FTZ R134, R100, R101, R103 ;  /* 0x0000006564867223 */ /* 0x000fe40000010067 */
[C---:B0-----:R-:W-:Y:S02]  /*3800*/  FMUL.FTZ R128, R30.reuse, R96 ;  /* 0x000000601e807220 */ /* 0x041fe40000410000 */
[----:B------:R-:W-:-:S02]  /*3810*/  FMUL.FTZ R102, R30, R28 ;  /* 0x0000001c1e667220 */ /* 0x000fc40000410000 */
[C---:B-1----:R-:W-:Y:S02]  /*3820*/  FMUL.FTZ R101, R30.reuse, R31 ;  /* 0x0000001f1e657220 */ /* 0x042fe40000410000 */
[C---:B---3--:R-:W-:Y:S02]  /*3830*/  FMUL.FTZ R97, R30.reuse, R29 ;  /* 0x0000001d1e617220 */ /* 0x048fe40000410000 */
[C---:B------:R-:W-:Y:S02]  /*3840*/  FFMA.FTZ R128, R107.reuse, R31, -R128 ;  /* 0x0000001f6b807223 */ /* 0x040fe40000010880 */
[C---:B------:R-:W-:Y:S02]  /*3850*/  FFMA.FTZ R29, R107.reuse, R29, R102 ;  /* 0x0000001d6b1d7223 */ /* 0x040fe40000010066 */
[C---:B------:R-:W-:Y:S02]  /*3860*/  FFMA.FTZ R96, R107.reuse, R96, R101 ;  /* 0x000000606b607223 */ /* 0x040fe40000010065 */
[----:B------:R-:W-:Y:S01]  /*3870*/  @P3 FFMA.FTZ R107, R107, R28, -R97 ;  /* 0x0000001c6b6b3223 */ /* 0x000fe20000010861 */
[----:B------:R-:W-:Y:S01]  /*3880*/  FSEL R29, R30, R29, !P3 ;  /* 0x0000001d1e1d7208 */ /* 0x000fe20005800000 */
[----:B------:R-:W-:-:S02]  /*3890*/  FFMA.FTZ R129, R117, R130, R131 ;  /* 0x0000008275817223 */ /* 0x000fc40000010083 */
[----:B------:R-:W-:Y:S01]  /*38a0*/  @P3 FADD.FTZ R111, R111, R128 ;  /* 0x000000806f6f3221 */ /* 0x000fe20000010000 */
[----:B------:R-:W0:Y:S01]  /*38b0*/  SHFL.UP PT, R28, R107, 0x8, RZ ;  /* 0x050000006b1c7989 */ /* 0x000e2200000e00ff */
[C---:B------:R-:W-:Y:S02]  /*38c0*/  FMUL.FTZ R130, R80.reuse, R104 ;  /* 0x0000006850827220 */ /* 0x040fe40000410000 */
[----:B------:R-:W-:Y:S01]  /*38d0*/  @P3 FADD.FTZ R105, R105, R96 ;  /* 0x0000006069693221 */ /* 0x000fe20000010000 */
[----:B------:R-:W-:Y:S01]  /*38e0*/  SHFL.UP PT, R30, R29, 0x8, RZ ;  /* 0x050000001d1e7989 */ /* 0x000fe200000e00ff */
[----:B------:R-:W-:Y:S01]  /*38f0*/  FMUL.FTZ R131, R80, R106 ;  /* 0x0000006a50837220 */ /* 0x000fe20000410000 */
[----:B------:R-:W-:Y:S01]  /*3900*/  ISETP.GE.AND P3, PT, R52, 0x8, PT ;  /* 0x000000083400780c */ /* 0x000fe20003f66270 */
[----:B------:R-:W-:Y:S01]  /*3910*/  FADD.FTZ R128, -R130, R129 ;  /* 0x0000008182807221 */ /* 0x000fe20000010100 */
[----:B------:R-:W1:Y:S01]  /*3920*/  SHFL.UP PT, R96, R111, 0x8, RZ ;  /* 0x050000006f607989 */ /* 0x000e6200000e00ff */
[----:B------:R-:W-:-:S02]  /*3930*/  FMUL.FTZ R31, R125, -R134 ;  /* 0x800000867d1f7220 */ /* 0x000fc40000410000 */
[----:B------:R-:W-:Y:S01]  /*3940*/  FADD.FTZ R136, R131, R136 ;  /* 0x0000008883887221 */ /* 0x000fe20000010000 */
[----:B------:R-:W2:Y:S01]  /*3950*/  SHFL.UP PT, R102, R105, 0x8, RZ ;  /* 0x0500000069667989 */ /* 0x000ea200000e00ff */
[----:B------:R-:W-:Y:S02]  /*3960*/  FMUL.FTZ R97, R125, -R132 ;  /* 0x800000847d617220 */ /* 0x000fe40000410000 */
[----:B------:R-:W-:Y:S02]  /*3970*/  FMUL.FTZ R101, R121, -R128 ;  /* 0x8000008079657220 */ /* 0x000fe40000410000 */
[----:B------:R-:W-:Y:S02]  /*3980*/  FFMA.FTZ R132, R123, R132, -R31 ;  /* 0x000000847b847223 */ /* 0x000fe4000001081f */
[-C--:B------:R-:W-:Y:S02]  /*3990*/  FMUL.FTZ R103, R121, -R136.reuse ;  /* 0x8000008879677220 */ /* 0x080fe40000410000 */
[----:B------:R-:W-:-:S02]  /*39a0*/  FFMA.FTZ R136, R119, R136, -R101 ;  /* 0x0000008877887223 */ /* 0x000fc40000010865 */
[----:B------:R-:W-:Y:S02]  /*39b0*/  FFMA.FTZ R134, R123, R134, R97 ;  /* 0x000000867b867223 */ /* 0x000fe40000010061 */
[----:B------:R-:W-:Y:S02]  /*39c0*/  FMUL.FTZ R129, R79, R106 ;  /* 0x0000006a4f817220 */ /* 0x000fe40000410000 */
[----:B------:R-:W-:Y:S02]  /*39d0*/  FMUL.FTZ R97, R127, -R132 ;  /* 0x800000847f617220 */ /* 0x000fe40000410000 */
[----:B------:R-:W-:Y:S02]  /*39e0*/  FFMA.FTZ R103, R119, R128, R103 ;  /* 0x0000008077677223 */ /* 0x000fe40000010067 */
[----:B------:R-:W-:Y:S02]  /*39f0*/  FMUL.FTZ R128, R79, R104 ;  /* 0x000000684f807220 */ /* 0x000fe40000410000 */
[----:B------:R-:W-:-:S02]  /*3a00*/  FMUL.FTZ R31, R127, -R134 ;  /* 0x800000867f1f7220 */ /* 0x000fc40000410000 */
[----:B------:R-:W-:Y:S02]  /*3a10*/  FADD.FTZ R136, R129, R136 ;  /* 0x0000008881887221 */ /* 0x000fe40000010000 */
[C---:B------:R-:W-:Y:S02]  /*3a20*/  FFMA.FTZ R134, R117.reuse, R134, R97 ;  /* 0x0000008675867223 */ /* 0x040fe40000010061 */
[----:B------:R-:W-:Y:S02]  /*3a30*/  FADD.FTZ R103, -R128, R103 ;  /* 0x0000006780677221 */ /* 0x000fe40000010100 */
        /* <DEDUP_REMOVED lines=10> */
[----:B--2---:R-:W-:Y:S02]  /*3ae0*/  FMUL.FTZ R97, R29, R102 ;  /* 0x000000661d617220 */ /* 0x004fe40000410000 */
[-C--:B------:R-:W-:Y:S02]  /*3af0*/  FFMA.FTZ R132, R107, R30.reuse, R31 ;  /* 0x0000001e6b847223 */ /* 0x080fe4000001001f */
        /* <DEDUP_REMOVED lines=21> */
[----:B------:R-:W-:Y:S02]  /*3c50*/  FMUL.FTZ R97, R99, -R96 ;  /* 0x8000006063617220 */ /* 0x000fe40000410000 */
[----:B------:R-:W-:Y:S02]  /*3c60*/  FADD.FTZ R144, R103, R144 ;  /* 0x0000009067907221 */ /* 0x000fe40000010000 */
[----:B------:R-:W-:Y:S01]  /*3c70*/  FFMA.FTZ R142, R93, R135, R28 ;  /* 0x000000875d8e7223 */ /* 0x000fe2000001001c */
[----:B------:R-:W-:Y:S01]  /*3c80*/  MOV R28, 0x3f800000 ;  /* 0x3f800000001c7802 */ /* 0x000fe20000000f00 */
[----:B------:R-:W-:-:S02]  /*3c90*/  FFMA.FTZ R141, R91, R144, -R97 ;  /* 0x000000905b8d7223 */ /* 0x000fc40000010861 */
[C---:B------:R-:W-:Y:S02]  /*3ca0*/  FMUL.FTZ R144, R99.reuse, -R144 ;  /* 0x8000009063907220 */ /* 0x040fe40000410000 */
[----:B------:R-:W-:Y:S01]  /*3cb0*/  FMUL.FTZ R97, R99, -R142 ;  /* 0x8000008e63617220 */ /* 0x000fe20000410000 */
[----:B------:R-:W4:Y:S01]  /*3cc0*/  @!P0 LDS.128 R28, [UR4+0x1980] ;  /* 0x00198004ff1c8984 */ /* 0x000f220008000c00 */
[C---:B------:R-:W-:Y:S01]  /*3cd0*/  FFMA.FTZ R143, R91.reuse, R96, R144 ;  /* 0x000000605b8f7223 */ /* 0x040fe20000010090 */
[----:B------:R-:W-:Y:S01]  /*3ce0*/  ISETP.NE.AND P0, PT, R108, 0x1f, PT ;  /* 0x0000001f6c00780c */ /* 0x000fe20003f05270 */
[----:B------:R-:W-:Y:S02]  /*3cf0*/  FFMA.FTZ R96, R91, R140, -R97 ;  /* 0x0000008c5b607223 */ /* 0x000fe40000010861 */
[C---:B0-----:R-:W-:Y:S02]  /*3d00*/  FMUL.FTZ R97, R101.reuse, R102 ;  /* 0x0000006665617220 */ /* 0x041fe40000410000 */
[----:B-1----:R-:W-:-:S02]  /*3d10*/  FMUL.FTZ R135, R101, R138 ;  /* 0x0000008a65877220 */ /* 0x002fc40000410000 */
[----:B--2---:R-:W-:Y:S02]  /*3d20*/  FMUL.FTZ R137, R101, R136 ;  /* 0x0000008865897220 */ /* 0x004fe40000410000 */
[----:B------:R-:W-:Y:S02]  /*3d30*/  FMUL.FTZ R139, R99, -R140 ;  /* 0x8000008c638b7220 */ /* 0x000fe40000410000 */
[-C--:B---3--:R-:W-:Y:S02]  /*3d40*/  FFMA.FTZ R140, R107, R134.reuse, R97 ;  /* 0x000000866b8c7223 */ /* 0x088fe40000010061 */
[----:B------:R-:W-:Y:S02]  /*3d50*/  FMUL.FTZ R134, R101, R134 ;  /* 0x0000008665867220 */ /* 0x000fe40000410000 */
[C---:B------:R-:W-:Y:S02]  /*3d60*/  FFMA.FTZ R136, R107.reuse, R136, -R135 ;  /* 0x000000886b887223 */ /* 0x040fe40000010887 */
[----:B------:R-:W-:-:S02]  /*3d70*/  FFMA.FTZ R138, R107, R138, R137 ;  /* 0x0000008a6b8a7223 */ /* 0x000fc40000010089 */
[C---:B------:R-:W-:Y:S02]  /*3d80*/  FMUL.FTZ R106, R67.reuse, R106 ;  /* 0x0000006a436a7220 */ /* 0x040fe40000410000 */
[----:B------:R-:W-:Y:S02]  /*3d90*/  FMUL.FTZ R104, R67, R104 ;  /* 0x0000006843687220 */ /* 0x000fe40000410000 */
[----:B------:R-:W-:Y:S01]  /*3da0*/  @P3 FFMA.FTZ R107, R107, R102, -R134 ;  /* 0x000000666b6b3223 */ /* 0x000fe20000010886 */
[----:B------:R-:W-:Y:S01]  /*3db0*/  FSEL R134, R101, R140, !P3 ;  /* 0x0000008c65867208 */ /* 0x000fe20005800000 */
[----:B------:R-:W-:Y:S02]  /*3dc0*/  @P3 FADD.FTZ R111, R111, R136 ;  /* 0x000000886f6f3221 */ /* 0x000fe40000010000 */
[----:B------:R-:W-:Y:S01]  /*3dd0*/  @P3 FADD.FTZ R105, R105, R138 ;  /* 0x0000008a69693221 */ /* 0x000fe20000010000 */
[----:B------:R-:W-:Y:S01]  /*3de0*/  ISETP.GT.U32.AND P3, PT, R108, 0x1d, PT ;  /* 0x0000001d6c00780c */ /* 0x000fe20003f64070 */
[----:B------:R-:W-:Y:S01]  /*3df0*/  FFMA.FTZ R97, R91, R142, R139 ;  /* 0x0000008e5b617223 */ /* 0x000fe2000001008b */
[----:B------:R0:W1:Y:S01]  /*3e00*/  SHFL.DOWN PT, R138, R96, 0x1, 0x1f ;  /* 0x08201f00608a7f89 */ /* 0x00006200000e0000 */
[----:B------:R-:W-:-:S02]  /*3e10*/  FADD.FTZ R101, R106, R141 ;  /* 0x0000008d6a657221 */ /* 0x000fc40000010000 */
        /* <DEDUP_REMOVED lines=20> */
.L_x_12202:
[----:B-12-4-:R-:W-:Y:S05]  /*3f60*/  BSYNC B0 ;  /* 0x0000000000007941 */ /* 0x016fea0003800000 */
.L_x_12201:
        /* <DEDUP_REMOVED lines=17> */
.L_x_12204:
[----:B------:R-:W-:Y:S05]  /*4080*/  BSYNC B0 ;  /* 0x0000000000007941 */ /* 0x000fea0003800000 */
.L_x_12203:
        /* <DEDUP_REMOVED lines=17> */
.L_x_12206:
[----:B------:R-:W-:Y:S05]  /*41a0*/  BSYNC B0 ;  /* 0x0000000000007941 */ /* 0x000fea0003800000 */
.L_x_12205:
        /* <DEDUP_REMOVED lines=17> */
.L_x_12208:
[----:B------:R-:W-:Y:S05]  /*42c0*/  BSYNC B0 ;  /* 0x0000000000007941 */ /* 0x000fea0003800000 */
.L_x_12207:
        /* <DEDUP_REMOVED lines=17> */
.L_x_12210:
[----:B------:R-:W-:Y:S05]  /*43e0*/  BSYNC B0 ;  /* 0x0000000000007941 */ /* 0x000fea0003800000 */
.L_x_12209:
[----:B------:R-:W-:Y:S01]  /*43f0*/  SHFL.DOWN PT, R139, R97, 0x1, 0x1f ;  /* 0x08201f00618b7f89 */ /* 0x000fe200000e0000 */
[-C--:B------:R-:W-:Y:S01]  /*4400*/  FMUL.FTZ R135, R134, R69.reuse ;  /* 0x0000004586877220 */ /* 0x080fe20000410000 */
[----:B------:R-:W-:Y:S01]  /*4410*/  ISETP.GT.AND P0, PT, R52, 0x1e, PT ;  /* 0x0000001e3400780c */ /* 0x000fe20003f04270 */
[-C--:B---3--:R-:W-:Y:S01]  /*4420*/  FMUL.FTZ R136, R134, R68.reuse ;  /* 0x0000004486887220 */ /* 0x088fe20000410000 */
[----:B-1----:R-:W1:Y:S01]  /*4430*/  SHFL.IDX PT, R138, R31, RZ, 0x1f ;  /* 0x00001fff1f8a7589 */ /* 0x002e6200000e0000 */
[C---:B------:R-:W-:Y:S01]  /*4440*/  FFMA.FTZ R134, R107.reuse, R68, -R135 ;  /* 0x000000446b867223 */ /* 0x040fe20000010887 */
[----:B------:R-:W-:Y:S01]  /*4450*/  BSSY B0, `(.L_x_12211) ;  /* 0x000015a000007945 */ /* 0x000fe20003800000 */
[----:B------:R-:W-:Y:S01]  /*4460*/  FFMA.FTZ R136, R107, R69, R136 ;  /* 0x000000456b887223 */ /* 0x000fe20000010088 */
[----:B------:R-:W3:Y:S01]  /*4470*/  SHFL.IDX PT, R137, R30, RZ, 0x1f ;  /* 0x00001fff1e897589 */ /* 0x000ee200000e0000 */
[----:B------:R-:W-:Y:S02]  /*4480*/  @P1 FADD.FTZ R68, R111, R134 ;  /* 0x000000866f441221 */ /* 0x000fe40000010000 */
[----:B------:R-:W-:Y:S01]  /*4490*/  @P1 FADD.FTZ R69, R105, R136 ;  /* 0x0000008869451221 */ /* 0x000fe20000010000 */
[----:B------:R-:W5:Y:S01]  /*44a0*/  SHFL.DOWN PT, R141, R96, 0x1, 0x1f ;  /* 0x08201f00608d7f89 */ /* 0x000f6200000e0000 */
[----:B------:R-:W-:-:S03]  /*44b0*/  ISETP.NE.AND P1, PT, R52, RZ, PT ;  /* 0x000000ff3400720c */ /* 0x000fc60003f25270 */
[----:B------:R-:W2:Y:S04]  /*44c0*/  SHFL.DOWN PT, R143, R101, 0x1, 0x1f ;  /* 0x08201f00658f7f89 */ /* 0x000ea800000e0000 */
[----:B0-----:R-:W0:Y:S04]  /*44d0*/  SHFL.DOWN PT, R142, R102, 0x1, 0x1f ;  /* 0x08201f00668e7f89 */ /* 0x001e2800000e0000 */
[----:B--2---:R-:W-:Y:S01]  /*44e0*/  SHFL.IDX PT, R97, R97, RZ, 0x1f ;  /* 0x00001fff61617589 */ /* 0x004fe200000e0000 */
[----:B-1--4-:R-:W-:-:S03]  /*44f0*/  @P2 FMUL.FTZ R140, R139, R138 ;  /* 0x0000008a8b8c2220 */ /* 0x012fc60000410000 */
[----:B------:R-:W-:Y:S01]  /*4500*/  SHFL.IDX PT, R96, R96, RZ, 0x1f ;  /* 0x00001fff60607589 */ /* 0x000fe200000e0000 */
[----:B---3--:R-:W-:-:S03]  /*4510*/  @P2 FMUL.FTZ R139, R139, R137 ;  /* 0x000000898b8b2220 */ /* 0x008fc60000410000 */
[----:B------:R-:W-:Y:S01]  /*4520*/  SHFL.IDX PT, R101, R101, RZ, 0x1f ;  /* 0x00001fff65657589 */ /* 0x000fe200000e0000 */
[----:B-----5:R-:W-:-:S03]  /*4530*/  @P2 FFMA.FTZ R140, R141, R137, -R140 ;  /* 0x000000898d8c2223 */ /* 0x020fc6000001088c */
[----:B------:R-:W-:Y:S01]  /*4540*/  SHFL.IDX PT, R102, R102, RZ, 0x1f ;  /* 0x00001fff66667589 */ /* 0x000fe200000e0000 */
[----:B------:R-:W-:Y:S02]  /*4550*/  @P2 FFMA.FTZ R139, R141, R138, R139 ;  /* 0x0000008a8d8b2223 */ /* 0x000fe4000001008b */
[----:B------:R-:W-:Y:S02]  /*4560*/  @P2 FADD.FTZ R137, R143, R140 ;  /* 0x0000008c8f892221 */ /* 0x000fe40000010000 */
[----:B0-----:R-:W-:Y:S01]  /*4570*/  @P2 FADD.FTZ R138, R142, R139 ;  /* 0x0000008b8e8a2221 */ /* 0x001fe20000010000 */
        /* <DEDUP_REMOVED lines=59> */
[----:B------:R-:W-:Y:S02]  /*4930*/  FMUL.FTZ R126, R121, -R117 ;  /* 0x80000075797e7220 */ /* 0x000fe40000410000 */
[----:B------:R-:W-:Y:S02]  /*4940*/  FADD.FTZ R120, RZ, R120 ;  /* 0x00000078ff787221 */ /* 0x000fe40000010000 */
[----:B------:R-:W-:Y:S02]  /*4950*/  FADD.FTZ R124, R85, R124 ;  /* 0x0000007c557c7221 */ /* 0x000fe40000010000 */
[-C--:B------:R-:W-:Y:S02]  /*4960*/  FMUL.FTZ R130, R121, -R118.reuse ;  /* 0x8000007679827220 */ /* 0x080fe40000410000 */
[----:B------:R-:W-:-:S02]  /*4970*/  FFMA.FTZ R126, R119, R118, -R126 ;  /* 0x00000076777e7223 */ /* 0x000fc4000001087e */
[C---:B------:R-:W-:Y:S02]  /*4980*/  FMUL.FTZ R35, R125.reuse, R120 ;  /* 0x000000787d237220 */ /* 0x040fe40000410000 */
[-C--:B------:R-:W-:Y:S02]  /*4990*/  FMUL.FTZ R125, R125, R124.reuse ;  /* 0x0000007c7d7d7220 */ /* 0x080fe40000410000 */
[----:B------:R-:W-:Y:S02]  /*49a0*/  FFMA.FTZ R121, R119, R117, R130 ;  /* 0x0000007577797223 */ /* 0x000fe40000010082 */
[----:B------:R-:W-:Y:S02]  /*49b0*/  FADD.FTZ R129, R129, R126 ;  /* 0x0000007e81817221 */ /* 0x000fe40000010000 */
[C---:B------:R-:W-:Y:S02]  /*49c0*/  FFMA.FTZ R35, R123.reuse, R124, -R35 ;  /* 0x0000007c7b237223 */ /* 0x040fe40000010823 */
[----:B------:R-:W-:-:S02]  /*49d0*/  FFMA.FTZ R119, R123, R120, R125 ;  /* 0x000000787b777223 */ /* 0x000fc4000001007d */
[----:B------:R-:W-:Y:S02]  /*49e0*/  FADD.FTZ R128, -R128, R121 ;  /* 0x0000007980807221 */ /* 0x000fe40000010100 */
[----:B------:R-:W-:Y:S02]  /*49f0*/  FMUL.FTZ R121, R98, -R129 ;  /* 0x8000008162797220 */ /* 0x000fe40000410000 */
[----:B------:R-:W-:Y:S02]  /*4a00*/  FADD.FTZ R35, R86, R35 ;  /* 0x0000002356237221 */ /* 0x000fe40000010000 */
[----:B------:R-:W-:Y:S02]  /*4a10*/  FADD.FTZ R119, RZ, R119 ;  /* 0x00000077ff777221 */ /* 0x000fe40000010000 */
[-C--:B------:R-:W-:Y:S02]  /*4a20*/  FMUL.FTZ R126, R98, -R128.reuse ;  /* 0x80000080627e7220 */ /* 0x080fe40000410000 */
[----:B------:R-:W-:-:S02]  /*4a30*/  FFMA.FTZ R121, R93, R128, R121 ;  /* 0x000000805d797223 */ /* 0x000fc40000010079 */
[C---:B------:R-:W-:Y:S02]  /*4a40*/  FMUL.FTZ R98, R94.reuse, R35 ;  /* 0x000000235e627220 */ /* 0x040fe40000410000 */
[----:B------:R-:W-:Y:S02]  /*4a50*/  FMUL.FTZ R94, R94, R119 ;  /* 0x000000775e5e7220 */ /* 0x000fe40000410000 */
[----:B------:R-:W-:Y:S02]  /*4a60*/  FFMA.FTZ R126, R93, R129, -R126 ;  /* 0x000000815d7e7223 */ /* 0x000fe4000001087e */
[----:B------:R-:W-:Y:S02]  /*4a70*/  FADD.FTZ R132, -R132, R121 ;  /* 0x0000007984847221 */ /* 0x000fe40000010100 */
[----:B------:R-:W-:Y:S02]  /*4a80*/  FFMA.FTZ R130, R100, R35, -R94 ;  /* 0x0000002364827223 */ /* 0x000fe4000001085e */
[----:B------:R-:W-:-:S02]  /*4a90*/  FADD.FTZ R94, R103, R126 ;  /* 0x0000007e675e7221 */ /* 0x000fc40000010000 */
[C---:B------:R-:W-:Y:S02]  /*4aa0*/  FMUL.FTZ R93, R99.reuse, -R132 ;  /* 0x80000084635d7220 */ /* 0x040fe40000410000 */
[----:B------:R-:W-:Y:S02]  /*4ab0*/  FFMA.FTZ R98, R100, R119, R98 ;  /* 0x0000007764627223 */ /* 0x000fe40000010062 */
[-C--:B------:R-:W-:Y:S02]  /*4ac0*/  FMUL.FTZ R99, R99, -R94.reuse ;  /* 0x8000005e63637220 */ /* 0x080fe40000410000 */
[----:B------:R-:W-:Y:S02]  /*4ad0*/  FFMA.FTZ R93, R91, R94, -R93 ;  /* 0x0000005e5b5d7223 */ /* 0x000fe4000001085d */
[----:B------:R-:W-:Y:S02]  /*4ae0*/  FADD.FTZ R98, RZ, R98 ;  /* 0x00000062ff627221 */ /* 0x000fe40000010000 */
[----:B------:R-:W-:-:S02]  /*4af0*/  FADD.FTZ R130, R87, R130 ;  /* 0x0000008257827221 */ /* 0x000fc40000010000 */
[----:B------:R-:W-:Y:S02]  /*4b00*/  FFMA.FTZ R99, R91, R132, R99 ;  /* 0x000000845b637223 */ /* 0x000fe40000010063 */
[----:B------:R-:W-:Y:S02]  /*4b10*/  FADD.FTZ R106, R106, R93 ;  /* 0x0000005d6a6a7221 */ /* 0x000fe40000010000 */
[C---:B------:R-:W-:Y:S02]  /*4b20*/  FMUL.FTZ R103, R95.reuse, R98 ;  /* 0x000000625f677220 */ /* 0x040fe40000410000 */
[----:B------:R-:W-:Y:S02]  /*4b30*/  FMUL.FTZ R123, R95, R130 ;  /* 0x000000825f7b7220 */ /* 0x000fe40000410000 */
[----:B------:R-:W-:Y:S02]  /*4b40*/  FADD.FTZ R104, -R104, R99 ;  /* 0x0000006368687221 */ /* 0x000fe40000010100 */
[----:B------:R-:W-:-:S02]  /*4b50*/  FMUL.FTZ R91, R106, R63 ;  /* 0x0000003f6a5b7220 */ /* 0x000fc40000410000 */
[C---:B------:R-:W-:Y:S02]  /*4b60*/  FFMA.FTZ R103, R92.reuse, R130, -R103 ;  /* 0x000000825c677223 */ /* 0x040fe40000010867 */
[----:B------:R-:W-:Y:S02]  /*4b70*/  FFMA.FTZ R123, R92, R98, R123 ;  /* 0x000000625c7b7223 */ /* 0x000fe4000001007b */
[----:B------:R-:W-:Y:S02]  /*4b80*/  FFMA.FTZ R92, R67, R32, RZ ;  /* 0x00000020435c7223 */ /* 0x000fe400000100ff */
[-C--:B------:R-:W-:Y:S02]  /*4b90*/  FFMA.FTZ R100, R8, -R63.reuse, R32 ;  /* 0x8000003f08647223 */ /* 0x080fe40000010020 */
[----:B------:R-:W-:Y:S02]  /*4ba0*/  FMUL.FTZ R93, R104, R63 ;  /* 0x0000003f685d7220 */ /* 0x000fe40000410000 */
[----:B------:R-:W-:-:S02]  /*4bb0*/  FMUL.FTZ R32, R68, R91 ;  /* 0x0000005b44207220 */ /* 0x000fc40000410000 */
[----:B------:R-:W-:Y:S02]  /*4bc0*/  FFMA.FTZ R99, R78, R33, R92 ;  /* 0x000000214e637223 */ /* 0x000fe4000001005c */
[-C--:B------:R-:W-:Y:S02]  /*4bd0*/  FFMA.FTZ R95, R9, -R64.reuse, R33 ;  /* 0x80000040095f7223 */ /* 0x080fe40000010021 */
[-C--:B------:R-:W-:Y:S02]  /*4be0*/  FFMA.FTZ R33, R100, R93.reuse, -R32 ;  /* 0x0000005d64217223 */ /* 0x080fe40000010820 */
[-C--:B------:R-:W-:Y:S02]  /*4bf0*/  FMUL.FTZ R92, R94, R64.reuse ;  /* 0x000000405e5c7220 */ /* 0x080fe40000410000 */
[----:B------:R-:W-:Y:S02]  /*4c00*/  FMUL.FTZ R126, R132, R64 ;  /* 0x00000040847e7220 */ /* 0x000fe40000410000 */
[----:B------:R-:W-:-:S02]  /*4c10*/  FMUL.FTZ R93, R68, R93 ;  /* 0x0000005d445d7220 */ /* 0x000fc40000410000 */
[----:B------:R-:W-:Y:S02]  /*4c20*/  FFMA.FTZ R125, R79, R34, R99 ;  /* 0x000000224f7d7223 */ /* 0x000fe40000010063 */
[C---:B------:R-:W-:Y:S02]  /*4c30*/  FMUL.FTZ R121, R109.reuse, R92 ;  /* 0x0000005c6d797220 */ /* 0x040fe40000410000 */
[----:B------:R-:W-:Y:S02]  /*4c40*/  FMUL.FTZ R99, R109, R126 ;  /* 0x0000007e6d637220 */ /* 0x000fe40000410000 */
[----:B------:R-:W-:Y:S02]  /*4c50*/  FFMA.FTZ R32, R91, R100, R93 ;  /* 0x000000645b207223 */ /* 0x000fe4000001005d */
[----:B------:R-:W-:Y:S02]  /*4c60*/  FMUL.FTZ R93, R129, R65 ;  /* 0x00000041815d7220 */ /* 0x000fe40000410000 */
[----:B------:R-:W-:-:S02]  /*4c70*/  FFMA.FTZ R134, R95, R126, -R121 ;  /* 0x0000007e5f867223 */ /* 0x000fc40000010879 */
[----:B------:R-:W-:Y:S02]  /*4c80*/  FFMA.FTZ R99, R92, R95, R99 ;  /* 0x0000005f5c637223 */ /* 0x000fe40000010063 */
[----:B------:R-:W-:Y:S02]  /*4c90*/  FADD.FTZ R32, RZ, R32 ;  /* 0x00000020ff207221 */ /* 0x000fe40000010000 */
[-C--:B------:R-:W-:Y:S02]  /*4ca0*/  FMUL.FTZ R121, R128, R65.reuse ;  /* 0x0000004180797220 */ /* 0x080fe40000410000 */
[----:B------:R-:W-:Y:S02]  /*4cb0*/  FFMA.FTZ R126, R10, -R65, R34 ;  /* 0x800000410a7e7223 */ /* 0x000fe40000010022 */
[----:B------:R-:W-:Y:S02]  /*4cc0*/  FADD.FTZ R33, RZ, R33 ;  /* 0x00000021ff217221 */ /* 0x000fe40000010000 */
[----:B------:R-:W-:-:S02]  /*4cd0*/  FMUL.FTZ R34, R110, R93 ;  /* 0x0000005d6e227220 */ /* 0x000fc40000410000 */
[----:B------:R-:W-:Y:S02]  /*4ce0*/  FADD.FTZ R99, R32, R99 ;  /* 0x0000006320637221 */ /* 0x000fe40000010000 */
[-C--:B------:R-:W-:Y:S02]  /*4cf0*/  FMUL.FTZ R32, R110, R121.reuse ;  /* 0x000000796e207220 */ /* 0x080fe40000410000 */
[----:B------:R-:W-:Y:S02]  /*4d00*/  FMUL.FTZ R136, R117, R66 ;  /* 0x0000004275887220 */ /* 0x000fe40000410000 */
[----:B------:R-:W-:Y:S02]  /*4d10*/  FADD.FTZ R33, R33, R134 ;  /* 0x0000008621217221 */ /* 0x000fe40000010000 */
[----:B------:R-:W-:Y:S02]  /*4d20*/  FFMA.FTZ R134, R126, R121, -R34 ;  /* 0x000000797e867223 */ /* 0x000fe40000010822 */
[----:B------:R-:W-:-:S02]  /*4d30*/  FFMA.FTZ R125, R80, R122, R125 ;  /* 0x0000007a507d7223 */ /* 0x000fc4000001007d */
[-C--:B------:R-:W-:Y:S02]  /*4d40*/  FFMA.FTZ R121, R11, -R66.reuse, R122 ;  /* 0x800000420b797223 */ /* 0x080fe4000001007a */
[----:B------:R-:W-:Y:S02]  /*4d50*/  FMUL.FTZ R122, R118, R66 ;  /* 0x00000042767a7220 */ /* 0x000fe40000410000 */
[----:B------:R-:W-:Y:S02]  /*4d60*/  FFMA.FTZ R34, R93, R126, R32 ;  /* 0x0000007e5d227223 */ /* 0x000fe40000010020 */
[C---:B------:R-:W-:Y:S02]  /*4d70*/  FMUL.FTZ R127, R115.reuse, R136 ;  /* 0x00000088737f7220 */ /* 0x040fe40000410000 */
[----:B------:R-:W-:Y:S02]  /*4d80*/  FMUL.FTZ R131, R115, R122 ;  /* 0x0000007a73837220 */ /* 0x000fe40000410000 */
[----:B------:R-:W-:-:S02]  /*4d90*/  FADD.FTZ R34, R99, R34 ;  /* 0x0000002263227221 */ /* 0x000fc40000010000 */
[----:B------:R-:W-:Y:S02]  /*4da0*/  FFMA.FTZ R127, R122, R121, R127 ;  /* 0x000000797a7f7223 */ /* 0x000fe4000001007f */
[----:B------:R-:W-:Y:S02]  /*4db0*/  FMUL.FTZ R99, R114, R59 ;  /* 0x0000003b72637220 */ /* 0x000fe40000410000 */
[----:B------:R-:W-:Y:S02]  /*4dc0*/  FADD.FTZ R33, R33, R134 ;  /* 0x0000008621217221 */ /* 0x000fe40000010000 */
[----:B------:R-:W-:Y:S02]  /*4dd0*/  FFMA.FTZ R136, R121, R136, -R131 ;  /* 0x0000008879887223 */ /* 0x000fe40000010883 */
[----:B------:R-:W-:Y:S02]  /*4de0*/  FADD.FTZ R34, R34, R127 ;  /* 0x0000007f22227221 */ /* 0x000fe40000010000 */
[----:B------:R-:W-:-:S02]  /*4df0*/  FFMA.FTZ R125, R81, R124, R125 ;  /* 0x0000007c517d7223 */ /* 0x000fc4000001007d */
[----:B------:R-:W-:Y:S02]  /*4e00*/  FADD.FTZ R134, -R85, R124 ;  /* 0x0000007c55867221 */ /* 0x000fe40000010100 */
[----:B------:R-:W-:Y:S02]  /*4e10*/  FMUL.FTZ R127, R116, R59 ;  /* 0x0000003b747f7220 */ /* 0x000fe40000410000 */
[----:B------:R-:W-:Y:S02]  /*4e20*/  FMUL.FTZ R124, R120, R99 ;  /* 0x00000063787c7220 */ /* 0x000fe40000410000 */
[----:B------:R-:W-:Y:S02]  /*4e30*/  FADD.FTZ R33, R33, R136 ;  /* 0x0000008821217221 */ /* 0x000fe40000010000 */
[-C--:B------:R-:W-:Y:S02]  /*4e40*/  FFMA.FTZ R136, R134, R127.reuse, -R124 ;  /* 0x0000007f86887223 */ /* 0x080fe4000001087c */
[----:B------:R-:W-:-:S02]  /*4e50*/  FMUL.FTZ R127, R120, R127 ;  /* 0x0000007f787f7220 */ /* 0x000fc40000410000 */
[----:B------:R-:W-:Y:S02]  /*4e60*/  FMUL.FTZ R138, R113, R60 ;  /* 0x0000003c718a7220 */ /* 0x000fe40000410000 */
[----:B------:R-:W-:Y:S02]  /*4e70*/  FFMA.FTZ R131, R82, R35, R125 ;  /* 0x0000002352837223 */ /* 0x000fe4000001007d */
[----:B------:R-:W-:Y:S02]  /*4e80*/  FFMA.FTZ R32, R67, -R68, RZ ;  /* 0x8000004443207223 */ /* 0x000fe400000100ff */
[----:B------:R-:W-:Y:S02]  /*4e90*/  FADD.FTZ R125, -R86, R35 ;  /* 0x00000023567d7221 */ /* 0x000fe40000010100 */
[----:B------:R-:W-:Y:S02]  /*4ea0*/  FMUL.FTZ R124, R112, R60 ;  /* 0x0000003c707c7220 */ /* 0x000fe40000410000 */
[----:B------:R-:W-:-:S02]  /*4eb0*/  FFMA.FTZ R127, R99, R134, R127 ;  /* 0x00000086637f7223 */ /* 0x000fc4000001007f */
[C---:B------:R-:W-:Y:S02]  /*4ec0*/  FMUL.FTZ R35, R119.reuse, R138 ;  /* 0x0000008a77237220 */ /* 0x040fe40000410000 */
[----:B------:R-:W-:Y:S02]  /*4ed0*/  FFMA.FTZ R32, R78, -R109, R32 ;  /* 0x8000006d4e207223 */ /* 0x000fe40000010020 */
[----:B------:R-:W-:Y:S02]  /*4ee0*/  FMUL.FTZ R135, R119, R124 ;  /* 0x0000007c77877220 */ /* 0x000fe40000410000 */
[----:B------:R-:W-:Y:S02]  /*4ef0*/  FADD.FTZ R34, R34, R127 ;  /* 0x0000007f22227221 */ /* 0x000fe40000010000 */
[----:B------:R-:W-:Y:S02]  /*4f00*/  FFMA.FTZ R35, R124, R125, R35 ;  /* 0x0000007d7c237223 */ /* 0x000fe40000010023 */
[----:B------:R-:W-:-:S02]  /*4f10*/  FADD.FTZ R137, R88, R103 ;  /* 0x0000006758897221 */ /* 0x000fc40000010000 */
[----:B------:R-:W-:Y:S02]  /*4f20*/  FMUL.FTZ R103, R105, R61 ;  /* 0x0000003d69677220 */ /* 0x000fe40000410000 */
[----:B------:R-:W-:Y:S02]  /*4f30*/  FFMA.FTZ R32, R79, -R110, R32 ;  /* 0x8000006e4f207223 */ /* 0x000fe40000010020 */
[----:B------:R-:W-:Y:S02]  /*4f40*/  FFMA.FTZ R138, R125, R138, -R135 ;  /* 0x0000008a7d8a7223 */ /* 0x000fe40000010887 */
[----:B------:R-:W-:Y:S02]  /*4f50*/  FADD.FTZ R33, R33, R136 ;  /* 0x0000008821217221 */ /* 0x000fe40000010000 */
[----:B------:R-:W-:Y:S02]  /*4f60*/  FADD.FTZ R34, R34, R35 ;  /* 0x0000002322227221 */ /* 0x000fe40000010000 */
[----:B------:R-:W-:-:S02]  /*4f70*/  FFMA.FTZ R131, R83, R130, R131 ;  /* 0x0000008253837223 */ /* 0x000fc40000010083 */
[----:B------:R-:W-:Y:S02]  /*4f80*/  FADD.FTZ R136, -R87, R130 ;  /* 0x0000008257887221 */ /* 0x000fe40000010100 */
[----:B------:R-:W-:Y:S02]  /*4f90*/  FMUL.FTZ R35, R111, R61 ;  /* 0x0000003d6f237220 */ /* 0x000fe40000410000 */
[----:B------:R-:W-:Y:S02]  /*4fa0*/  FMUL.FTZ R135, R98, R103 ;  /* 0x0000006762877220 */ /* 0x000fe40000410000 */
[----:B------:R-:W-:Y:S02]  /*4fb0*/  FADD.FTZ R127, RZ, R123 ;  /* 0x0000007bff7f7221 */ /* 0x000fe40000010000 */
[----:B------:R-:W-:Y:S02]  /*4fc0*/  FMUL.FTZ R130, R69, R62 ;  /* 0x0000003e45827220 */ /* 0x000fe40000410000 */
[----:B------:R-:W-:-:S02]  /*4fd0*/  FFMA.FTZ R32, R80, -R115, R32 ;  /* 0x8000007350207223 */ /* 0x000fc40000010020 */
[----:B------:R-:W-:Y:S02]  /*4fe0*/  FFMA.FTZ R131, R84, R137, R131 ;  /* 0x0000008954837223 */ /* 0x000fe40000010083 */
[----:B------:R-:W-:Y:S02]  /*4ff0*/  FADD.FTZ R123, -R88, R137 ;  /* 0x00000089587b7221 */ /* 0x000fe40000010100 */
[-C--:B------:R-:W-:Y:S01]  /*5000*/  FFMA.FTZ R140, R136, R35.reuse, -R135 ;  /* 0x00000023888c7223 */ /* 0x080fe20000010887 */
[----:B------:R-:W0:Y:S01]  /*5010*/  SHFL.DOWN PT, R139, R131, 0x1, 0x1f ;  /* 0x08201f00838b7f89 */ /* 0x000e2200000e0000 */
[----:B------:R-:W-:Y:S02]  /*5020*/  FMUL.FTZ R142, R107, R62 ;  /* 0x0000003e6b8e7220 */ /* 0x000fe40000410000 */
[----:B------:R-:W-:Y:S02]  /*5030*/  FMUL.FTZ R137, R127, R130 ;  /* 0x000000827f897220 */ /* 0x000fe40000410000 */
[----:B------:R-:W-:-:S02]  /*5040*/  FMUL.FTZ R35, R98, R35 ;  /* 0x0000002362237220 */ /* 0x000fc40000410000 */
[----:B------:R-:W-:Y:S02]  /*5050*/  FFMA.FTZ R32, R81, -R120, R32 ;  /* 0x8000007851207223 */ /* 0x000fe40000010020 */
[----:B------:R-:W-:Y:S02]  /*5060*/  FADD.FTZ R33, R33, R138 ;  /* 0x0000008a21217221 */ /* 0x000fe40000010000 */
[----:B------:R-:W-:Y:S02]  /*5070*/  FFMA.FTZ R138, R123, R142, -R137 ;  /* 0x0000008e7b8a7223 */ /* 0x000fe40000010889 */
        /* <DEDUP_REMOVED lines=29> */
[----:B----4-:R-:W-:-:S03]  /*5250*/  @!P0 FADD.FTZ R32, R32, R137 ;  /* 0x0000008920208221 */ /* 0x010fc60000010000 */
[----:B------:R-:W2:Y:S01]  /*5260*/  SHFL.DOWN PT, R138, R33, 0x2, 0x1f ;  /* 0x08401f00218a7f89 */ /* 0x000ea200000e0000 */
[----:B------:R-:W-:-:S03]  /*5270*/  ISETP.GT.AND P0, PT, R52, 0x1d, PT ;  /* 0x0000001d3400780c */ /* 0x000fc60003f04270 */
[----:B------:R-:W3:Y:S10]  /*5280*/  SHFL.DOWN PT, R135, R32, 0x2, 0x1f ;  /* 0x08401f0020877f89 */ /* 0x000ef400000e0000 */
[----:B0-----:R-:W-:-:S02]  /*5290*/  @!P0 FADD.FTZ R34, R34, R131 ;  /* 0x0000008322228221 */ /* 0x001fc40000010000 */
[----:B------:R-:W-:-:S03]  /*52a0*/  FMUL.FTZ R131, R43, R69 ;  /* 0x000000452b837220 */ /* 0x000fc60000410000 */
[----:B------:R-:W0:Y:S01]  /*52b0*/  SHFL.DOWN PT, R141, R34, 0x4, 0x1f ;  /* 0x08801f00228d7f89 */ /* 0x000e2200000e0000 */
[----:B-1----:R-:W-:Y:S02]  /*52c0*/  @!P0 FADD.FTZ R35, R35, R140 ;  /* 0x0000008c23238221 */ /* 0x002fe40000010000 */
[----:B--2---:R-:W-:-:S03]  /*52d0*/  @!P0 FADD.FTZ R33, R33, R138 ;  /* 0x0000008a21218221 */ /* 0x004fc60000010000 */
[----:B------:R-:W1:Y:S01]  /*52e0*/  SHFL.DOWN PT, R142, R35, 0x4, 0x1f ;  /* 0x08801f00238e7f89 */ /* 0x000e6200000e0000 */
[-C--:B------:R-:W-:Y:S02]  /*52f0*/  FFMA.FTZ R138, R42, R107.reuse, -R131 ;  /* 0x0000006b2a8a7223 */ /* 0x080fe40000010883 */
[----:B---3--:R-:W-:Y:S01]  /*5300*/  @!P0 FADD.FTZ R32, R32, R135 ;  /* 0x0000008720208221 */ /* 0x008fe20000010000 */
[----:B------:R-:W2:Y:S01]  /*5310*/  SHFL.DOWN PT, R140, R33, 0x4, 0x1f ;  /* 0x08801f00218c7f89 */ /* 0x000ea200000e0000 */
[----:B------:R-:W-:Y:S01]  /*5320*/  ISETP.GT.AND P0, PT, R52, 0x1b, PT ;  /* 0x0000001b3400780c */ /* 0x000fe20003f04270 */
[----:B------:R-:W-:Y:S02]  /*5330*/  FMUL.FTZ R137, R127, R138 ;  /* 0x0000008a7f897220 */ /* 0x000fe40000410000 */
[----:B------:R-:W3:Y:S01]  /*5340*/  SHFL.DOWN PT, R139, R32, 0x4, 0x1f ;  /* 0x08801f00208b7f89 */ /* 0x000ee200000e0000 */
[----:B------:R-:W-:Y:S02]  /*5350*/  FMUL.FTZ R127, R97, R30 ;  /* 0x0000001e617f7220 */ /* 0x000fe40000410000 */
[----:B------:R-:W-:-:S02]  /*5360*/  FMUL.FTZ R135, R43, R107 ;  /* 0x0000006b2b877220 */ /* 0x000fc40000410000 */
[CC--:B------:R-:W-:Y:S02]  /*5370*/  FMUL.FTZ R107, R97.reuse, R31.reuse ;  /* 0x0000001f616b7220 */ /* 0x0c0fe40000410000 */
[C---:B------:R-:W-:Y:S02]  /*5380*/  FFMA.FTZ R127, R96.reuse, R31, R127 ;  /* 0x0000001f607f7223 */ /* 0x040fe4000001007f */
[C---:B------:R-:W-:Y:S02]  /*5390*/  FMUL.FTZ R31, R97.reuse, R29 ;  /* 0x0000001d611f7220 */ /* 0x040fe40000410000 */
[----:B------:R-:W-:Y:S02]  /*53a0*/  FFMA.FTZ R30, R96, R30, -R107 ;  /* 0x0000001e601e7223 */ /* 0x000fe4000001086b */
[----:B0-----:R-:W-:Y:S02]  /*53b0*/  @!P0 FADD.FTZ R34, R34, R141 ;  /* 0x0000008d22228221 */ /* 0x001fe40000010000 */
[----:B------:R-:W-:-:S02]  /*53c0*/  FMUL.FTZ R97, R97, R28 ;  /* 0x0000001c61617220 */ /* 0x000fc40000410000 */
[----:B-1----:R-:W-:Y:S01]  /*53d0*/  @!P0 FADD.FTZ R35, R35, R142 ;  /* 0x0000008e23238221 */ /* 0x002fe20000010000 */
[----:B------:R-:W0:Y:S01]  /*53e0*/  SHFL.DOWN PT, R107, R34, 0x8, 0x1f ;  /* 0x09001f00226b7f89 */ /* 0x000e2200000e0000 */
[----:B------:R-:W-:Y:S02]  /*53f0*/  FFMA.FTZ R28, R96, R28, -R31 ;  /* 0x0000001c601c7223 */ /* 0x000fe4000001081f */
[----:B--2---:R-:W-:Y:S02]  /*5400*/  @!P0 FADD.FTZ R33, R33, R140 ;  /* 0x0000008c21218221 */ /* 0x004fe40000010000 */
[----:B------:R-:W-:Y:S01]  /*5410*/  FADD.FTZ R30, R101, R30 ;  /* 0x0000001e651e7221 */ /* 0x000fe20000010000 */
[----:B------:R-:W1:Y:S01]  /*5420*/  SHFL.DOWN PT, R140, R35, 0x8, 0x1f ;  /* 0x09001f00238c7f89 */ /* 0x000e6200000e0000 */
[----:B---3--:R-:W-:Y:S01]  /*5430*/  @!P0 FADD.FTZ R32, R32, R139 ;  /* 0x0000008b20208221 */ /* 0x008fe20000010000 */
[----:B------:R-:W-:Y:S01]  /*5440*/  ISETP.GT.AND P0, PT, R52, 0x17, PT ;  /* 0x000000173400780c */ /* 0x000fe20003f04270 */
[----:B------:R-:W-:-:S02]  /*5450*/  FADD.FTZ R31, R102, R127 ;  /* 0x0000007f661f7221 */ /* 0x000fc40000010000 */
[----:B------:R-:W2:Y:S01]  /*5460*/  SHFL.DOWN PT, R102, R33, 0x8, 0x1f ;  /* 0x09001f0021667f89 */ /* 0x000ea200000e0000 */
[C---:B------:R-:W-:Y:S02]  /*5470*/  FMUL.FTZ R131, R43.reuse, R105 ;  /* 0x000000692b837220 */ /* 0x040fe40000410000 */
[----:B------:R-:W-:Y:S01]  /*5480*/  FFMA.FTZ R29, R96, R29, R97 ;  /* 0x0000001d601d7223 */ /* 0x000fe20000010061 */
[----:B------:R-:W3:Y:S01]  /*5490*/  SHFL.DOWN PT, R101, R32, 0x8, 0x1f ;  /* 0x09001f0020657f89 */ /* 0x000ee200000e0000 */
[-C--:B------:R-:W-:Y:S02]  /*54a0*/  FFMA.FTZ R131, R42, R111.reuse, -R131 ;  /* 0x0000006f2a837223 */ /* 0x080fe40000010883 */
[----:B------:R-:W-:Y:S01]  /*54b0*/  FMUL.FTZ R111, R43, R111 ;  /* 0x0000006f2b6f7220 */ /* 0x000fe20000410000 */
[----:B------:R4:W-:Y:S01]  /*54c0*/  @!P2 STS.128 [UR4+0x1980], R28 ;  /* 0x0019801cff00a988 */ /* 0x0009e20008000c04 */
[----:B------:R-:W-:Y:S02]  /*54d0*/  FMUL.FTZ R131, R98, R131 ;  /* 0x0000008362837220 */ /* 0x000fe40000410000 */
[----:B------:R-:W-:-:S02]  /*54e0*/  FFMA.FTZ R111, R42, R105, R111 ;  /* 0x000000692a6f7223 */ /* 0x000fc4000001006f */
[----:B------:R-:W-:Y:S02]  /*54f0*/  FFMA.FTZ R138, R42, R69, R135 ;  /* 0x000000452a8a7223 */ /* 0x000fe40000010087 */
[----:B------:R-:W-:Y:S02]  /*5500*/  FFMA.FTZ R111, R111, R136, R131 ;  /* 0x000000886f6f7223 */ /* 0x000fe40000010083 */
[----:B0-----:R-:W-:Y:S02]  /*5510*/  @!P0 FADD.FTZ R34, R34, R107 ;  /* 0x0000006b22228221 */ /* 0x001fe40000010000 */
[----:B-1----:R-:W-:Y:S02]  /*5520*/  @!P0 FADD.FTZ R35, R35, R140 ;  /* 0x0000008c23238221 */ /* 0x002fe40000010000 */
[----:B------:R-:W-:Y:S02]  /*5530*/  FFMA.FTZ R138, R138, R123, R137 ;  /* 0x0000007b8a8a7223 */ /* 0x000fe40000010089 */
[----:B----4-:R-:W-:-:S02]  /*5540*/  FMUL.FTZ R28, R43, R118 ;  /* 0x000000762b1c7220 */ /* 0x010fc40000410000 */
[----:B--2---:R-:W-:Y:S02]  /*5550*/  @!P0 FADD.FTZ R33, R33, R102 ;  /* 0x0000006621218221 */ /* 0x004fe40000010000 */
[----:B------:R-:W-:Y:S01]  /*5560*/  FFMA.FTZ R111, R6, R105, R111 ;  /* 0x00000069066f7223 */ /* 0x000fe2000001006f */
[----:B------:R-:W-:Y:S01]  /*5570*/  SHFL.DOWN PT, R102, R35, 0x10, 0x1f ;  /* 0x0a001f0023667f89 */ /* 0x000fe200000e0000 */
[----:B---3--:R-:W-:Y:S01]  /*5580*/  @!P0 FADD.FTZ R32, R32, R101 ;  /* 0x0000006520208221 */ /* 0x008fe20000010000 */
[----:B------:R-:W-:Y:S01]  /*5590*/  ISETP.GT.AND P0, PT, R52, 0xf, PT ;  /* 0x0000000f3400780c */ /* 0x000fe20003f04270 */
[----:B------:R-:W-:Y:S01]  /*55a0*/  FMUL.FTZ R97, R43, R112 ;  /* 0x000000702b617220 */ /* 0x000fe20000410000 */
[----:B------:R-:W0:Y:S01]  /*55b0*/  SHFL.DOWN PT, R105, R34, 0x10, 0x1f ;  /* 0x0a001f0022697f89 */ /* 0x000e2200000e0000 */
[----:B------:R-:W-:Y:S02]  /*55c0*/  FFMA.FTZ R96, R7, R69, R138 ;  /* 0x0000004507607223 */ /* 0x000fe4000001008a */
[----:B------:R-:W-:Y:S01]  /*55d0*/  FFMA.FTZ R28, R42, R117, -R28 ;  /* 0x000000752a1c7223 */ /* 0x000fe2000001081c */
[----:B------:R-:W1:Y:S01]  /*55e0*/  SHFL.DOWN PT, R30, R33, 0x10, 0x1f ;  /* 0x0a001f00211e7f89 */ /* 0x000e6200000e0000 */
[----:B------:R-:W-:-:S02]  /*55f0*/  FMUL.FTZ R69, R43, R114 ;  /* 0x000000722b457220 */ /* 0x000fc40000410000 */
[C---:B------:R-:W-:Y:S01]  /*5600*/  FMUL.FTZ R117, R43.reuse, R117 ;  /* 0x000000752b757220 */ /* 0x040fe20000410000 */
[----:B------:R-:W2:Y:S01]  /*5610*/  SHFL.DOWN PT, R101, R32, 0x10, 0x1f ;  /* 0x0a001f0020657f89 */ /* 0x000ea200000e0000 */
[----:B------:R-:W-:Y:S02]  /*5620*/  FMUL.FTZ R29, R43, R129 ;  /* 0x000000812b1d7220 */ /* 0x000fe40000410000 */
[C---:B------:R-:W-:Y:S02]  /*5630*/  FFMA.FTZ R98, R42.reuse, R113, -R97 ;  /* 0x000000712a627223 */ /* 0x040fe40000010861 */
[----:B------:R-:W-:Y:S02]  /*5640*/  FMUL.FTZ R115, R115, R28 ;  /* 0x0000001c73737220 */ /* 0x000fe40000410000 */
[C---:B------:R-:W-:Y:S02]  /*5650*/  FFMA.FTZ R97, R42.reuse, R116, -R69 ;  /* 0x000000742a617223 */ /* 0x040fe40000010845 */
[----:B------:R-:W-:-:S02]  /*5660*/  FFMA.FTZ R28, R42, R118, R117 ;  /* 0x000000762a1c7223 */ /* 0x000fc40000010075 */
[----:B------:R-:W-:Y:S02]  /*5670*/  FFMA.FTZ R31, R42, R128, -R29 ;  /* 0x000000802a1f7223 */ /* 0x000fe4000001081d */
[C---:B------:R-:W-:Y:S02]  /*5680*/  FMUL.FTZ R69, R43.reuse, R116 ;  /* 0x000000742b457220 */ /* 0x040fe40000410000 */
[----:B------:R-:W-:Y:S02]  /*5690*/  FMUL.FTZ R29, R43, R94 ;  /* 0x0000005e2b1d7220 */ /* 0x000fe40000410000 */
[----:B------:R-:W-:Y:S02]  /*56a0*/  FFMA.FTZ R115, R28, R121, R115 ;  /* 0x000000791c737223 */ /* 0x000fe40000010073 */
[----:B------:R-:W-:Y:S02]  /*56b0*/  FMUL.FTZ R97, R120, R97 ;  /* 0x0000006178617220 */ /* 0x000fe40000410000 */
[----:B------:R-:W-:-:S02]  /*56c0*/  FFMA.FTZ R69, R42, R114, R69 ;  /* 0x000000722a457223 */ /* 0x000fc40000010045 */
[----:B------:R-:W-:Y:S02]  /*56d0*/  FFMA.FTZ R28, R42, R132, -R29 ;  /* 0x000000842a1c7223 */ /* 0x000fe4000001081d */
[C---:B------:R-:W-:Y:S02]  /*56e0*/  FMUL.FTZ R29, R43.reuse, R106 ;  /* 0x0000006a2b1d7220 */ /* 0x040fe40000410000 */
[----:B------:R-:W-:Y:S02]  /*56f0*/  FMUL.FTZ R110, R110, R31 ;  /* 0x0000001f6e6e7220 */ /* 0x000fe40000410000 */
[----:B------:R-:W-:Y:S02]  /*5700*/  FMUL.FTZ R113, R43, R113 ;  /* 0x000000712b717220 */ /* 0x000fe40000410000 */
[----:B------:R-:W-:Y:S02]  /*5710*/  FFMA.FTZ R69, R69, R134, R97 ;  /* 0x0000008645457223 */ /* 0x000fe40000010061 */
        /* <DEDUP_REMOVED lines=8> */
[C---:B------:R-:W-:Y:S02]  /*57a0*/  FFMA.FTZ R69, R42.reuse, R129, R128 ;  /* 0x000000812a457223 */ /* 0x040fe40000010080 */
[C---:B------:R-:W-:Y:S02]  /*57b0*/  FFMA.FTZ R28, R42.reuse, R94, R31 ;  /* 0x0000005e2a1c7223 */ /* 0x040fe4000001001f */
[----:B------:R-:W-:Y:S02]  /*57c0*/  FFMA.FTZ R43, R42, R106, R43 ;  /* 0x0000006a2a2b7223 */ /* 0x000fe4000001002b */
[----:B------:R-:W-:Y:S02]  /*57d0*/  FMUL.FTZ R29, R68, R29 ;  /* 0x0000001d441d7220 */ /* 0x000fe40000410000 */
        /* <DEDUP_REMOVED lines=33> */
.L_x_12212:
[----:B0-----:R-:W-:Y:S05]  /*59f0*/  BSYNC B0 ;  /* 0x0000000000007941 */ /* 0x001fea0003800000 */
.L_x_12211:
        /* <DEDUP_REMOVED lines=21> */
.L_x_12198:
[----:B------:R-:W-:Y:S01]  /*5b50*/  BAR.SYNC.DEFER_BLOCKING 0x0 ;  /* 0x0000000000007b1d */ /* 0x000fe20000010000 */
[----:B------:R-:W-:-:S04]  /*5b60*/  SHF.L.U32 R4, R50, 0x1, RZ ;  /* 0x0000000132047819 */ /* 0x000fc800000006ff */
[----:B------:R-:W-:-:S04]  /*5b70*/  LOP3.LUT R67, R4, 0xffffffc0, RZ, 0xc0, !PT ;  /* 0xffffffc004437812 */ /* 0x000fc800078ec0ff */
[----:B------:R-:W-:-:S05]  /*5b80*/  LOP3.LUT R67, R67, 0x1f, R50, 0xf8, !PT ;  /* 0x0000001f43437812 */ /* 0x000fca00078ef832 */
[----:B------:R-:W-:-:S05]  /*5b90*/  IMAD.WIDE R8, R67, 0x10, R2 ;  /* 0x0000001043087825 */ /* 0x000fca00078e0202 */
[----:B------:R0:W2:Y:S04]  /*5ba0*/  LDG.E.128 R28, [R8.64] ;  /* 0x00000006081c7981 */ /* 0x0000a8000c1e1d00 */
[----:B------:R0:W3:Y:S02]  /*5bb0*/  LDG.E.128 R32, [R8.64+0x200] ;  /* 0x0002000608207981 */ /* 0x0000e4000c1e1d00 */
[----:B0-----:R-:W-:Y:S02]  /*5bc0*/  IMAD R8, R48, c[0x0][0x2d8], RZ ;  /* 0x0000b60030087a24 */ /* 0x001fe400078e02ff */
[----:B--2---:R-:W-:Y:S04]  /*5bd0*/  STS.128 [R52.X16], R28 ;  /* 0x0000001c34007388 */ /* 0x004fe8000000cc00 */
[----:B---3--:R0:W-:Y:S01]  /*5be0*/  STS.128 [R52.X16+0x200], R32 ;  /* 0x0002002034007388 */ /* 0x0081e2000000cc00 */
[----:B------:R-:W-:-:S06]  /*5bf0*/  NOP ;  /* 0x0000000000007918 */ /* 0x000fcc0000000000 */
[----:B------:R-:W1:Y:S04]  /*5c00*/  LDS.128 R60, [R58+0x10] ;  /* 0x000010003a3c7984 */ /* 0x000e680000000c00 */
[----:B------:R-:W2:Y:S04]  /*5c10*/  LDS.128 R4, [R58] ;  /* 0x000000003a047984 */ /* 0x000ea80000000c00 */
[----:B------:R-:W-:Y:S01]  /*5c20*/  BAR.SYNC.DEFER_BLOCKING 0x0 ;  /* 0x0000000000007b1d */ /* 0x000fe20000010000 */
[----:B0-----:R-:W-:-:S05]  /*5c30*/  IMAD R33, R47, c[0x0][0x2dc], R8 ;  /* 0x0000b7002f217a24 */ /* 0x001fca00078e0208 */
[----:B------:R0:W-:Y:S04]  /*5c40*/  STS.128 [R58], R16 ;  /* 0x000000103a007388 */ /* 0x0001e80000000c00 */
[----:B------:R-:W-:Y:S01]  /*5c50*/  STS.128 [R58+0x10], R12 ;  /* 0x0000100c3a007388 */ /* 0x000fe20000000c00 */
[--C-:B-1----:R-:W-:Y:S02]  /*5c60*/  FADD.FTZ R60, R60, R46.reuse ;  /* 0x0000002e3c3c7221 */ /* 0x102fe40000010000 */
[--C-:B------:R-:W-:Y:S02]  /*5c70*/  FADD.FTZ R62, R62, R46.reuse ;  /* 0x0000002e3e3e7221 */ /* 0x100fe40000010000 */
[--C-:B------:R-:W-:Y:S01]  /*5c80*/  FADD.FTZ R61, R61, R46.reuse ;  /* 0x0000002e3d3d7221 */ /* 0x100fe20000010000 */
[----:B------:R-:W-:Y:S01]  /*5c90*/  FSETP.GTU.FTZ.AND P4, PT, R60, 20, PT ;  /* 0x41a000003c00780b */ /* 0x000fe20003f9c000 */
[--C-:B--2---:R-:W-:Y:S01]  /*5ca0*/  FADD.FTZ R34, R4, R46.reuse ;  /* 0x0000002e04227221 */ /* 0x104fe20000010000 */
[----:B------:R-:W-:Y:S01]  /*5cb0*/  FSETP.GTU.FTZ.AND P1, PT, R62, 20, PT ;  /* 0x41a000003e00780b */ /* 0x000fe20003f3c000 */
[--C-:B------:R-:W-:Y:S01]  /*5cc0*/  FADD.FTZ R35, R5, R46.reuse ;  /* 0x0000002e05237221 */ /* 0x100fe20000010000 */
[----:B------:R-:W-:Y:S01]  /*5cd0*/  FSETP.GTU.FTZ.AND P0, PT, R61, 20, PT ;  /* 0x41a000003d00780b */ /* 0x000fe20003f1c000 */
[--C-:B------:R-:W-:Y:S01]  /*5ce0*/  FADD.FTZ R63, R63, R46.reuse ;  /* 0x0000002e3f3f7221 */ /* 0x100fe20000010000 */
[----:B------:R-:W-:Y:S01]  /*5cf0*/  FSETP.GTU.FTZ.AND P3, PT, R34, 20, PT ;  /* 0x41a000002200780b */ /* 0x000fe20003f7c000 */
[----:B------:R-:W-:-:S02]  /*5d00*/  FADD.FTZ R42, R6, R46 ;  /* 0x0000002e062a7221 */ /* 0x000fc40000010000 */
[----:B------:R-:W-:Y:S01]  /*5d10*/  FADD.FTZ R7, R7, R46 ;  /* 0x0000002e07077221 */ /* 0x000fe20000010000 */
[----:B------:R-:W-:Y:S02]  /*5d20*/  FSETP.GTU.FTZ.AND P2, PT, R63, 20, PT ;  /* 0x41a000003f00780b */ /* 0x000fe40003f5c000 */
[----:B------:R-:W-:Y:S01]  /*5d30*/  FSETP.GTU.FTZ.AND P5, PT, R42, 20, PT ;  /* 0x41a000002a00780b */ /* 0x000fe20003fbc000 */
[----:B------:R-:W-:Y:S01]  /*5d40*/  @!P4 FMUL.FTZ R10, R60, -1.4426950216293334961 ;  /* 0xbfb8aa3b3c0ac820 */ /* 0x000fe20000410000 */
[----:B------:R-:W-:Y:S01]  /*5d50*/  IADD3 R60, R53, -0x1, RZ ;  /* 0xffffffff353c7810 */ /* 0x000fe20007ffe0ff */
[----:B------:R-:W-:-:S03]  /*5d60*/  @!P1 FMUL.FTZ R4, R62, -1.4426950216293334961 ;  /* 0xbfb8aa3b3e049820 */ /* 0x000fc60000410000 */
[----:B------:R-:W-:Y:S01]  /*5d70*/  SHF.L.U32 R28, R60, 0x8, RZ ;  /* 0x000000083c1c7819 */ /* 0x000fe200000006ff */
[----:B------:R-:W1:Y:S03]  /*5d80*/  @!P4 MUFU.EX2 R10, R10 ;  /* 0x0000000a000ac308 */ /* 0x000e660000000800 */
[----:B------:R-:W-:Y:S01]  /*5d90*/  SHF.R.S32.HI R29, RZ, 0x1f, R28 ;  /* 0x0000001fff1d7819 */ /* 0x000fe2000001141c */
[----:B------:R-:W-:-:S04]  /*5da0*/  @!P2 FMUL.FTZ R6, R63, -1.4426950216293334961 ;  /* 0xbfb8aa3b3f06a820 */ /* 0x000fc80000410000 */
[C-C-:B------:R-:W-:Y:S01]  /*5db0*/  IMAD.WIDE.U32 R8, R47.reuse, c[0x0][0x2d8], R28.reuse ;  /* 0x0000b6002f087a25 */ /* 0x140fe200078e001c */
[----:B------:R-:W2:Y:S03]  /*5dc0*/  @!P2 MUFU.EX2 R59, R6 ;  /* 0x00000006003ba308 */ /* 0x000ea60000000800 */
[----:B------:R-:W-:Y:S01]  /*5dd0*/  IMAD.WIDE.U32 R28, R47, c[0x0][0x2f8], R28 ;  /* 0x0000be002f1c7a25 */ /* 0x000fe200078e001c */
[----:B------:R-:W-:-:S03]  /*5de0*/  IADD3 R9, R9, R33, RZ ;  /* 0x0000002109097210 */ /* 0x000fc60007ffe0ff */
[----:B-1----:R-:W-:Y:S02]  /*5df0*/  @!P4 FADD.FTZ R11, R10, 1 ;  /* 0x3f8000000a0bc421 */ /* 0x002fe40000010000 */
[----:B------:R-:W-:Y:S02]  /*5e00*/  IMAD R33, R45, c[0x0][0x2e0], RZ ;  /* 0x0000b8002d217a24 */ /* 0x000fe400078e02ff */
[----:B------:R-:W1:Y:S01]  /*5e10*/  @!P4 MUFU.RCP R31, R11 ;  /* 0x0000000b001fc308 */ /* 0x000e620000001000 */
[----:B------:R-:W-:-:S04]  /*5e20*/  IMAD.WIDE.U32 R8, R0, c[0x0][0x2e0], R8 ;  /* 0x0000b80000087a25 */ /* 0x000fc800078e0008 */
[----:B------:R-:W-:Y:S01]  /*5e30*/  IMAD R33, R0, c[0x0][0x2e4], R33 ;  /* 0x0000b90000217a24 */ /* 0x000fe200078e0221 */
[----:B------:R-:W-:Y:S01]  /*5e40*/  LEA R30, P6, R8, c[0x0][0x330], 0x2 ;  /* 0x0000cc00081e7a11 */ /* 0x000fe200078c10ff */
[----:B------:R-:W-:Y:S01]  /*5e50*/  @!P0 FMUL.FTZ R10, R61, -1.4426950216293334961 ;  /* 0xbfb8aa3b3d0a8820 */ /* 0x000fe20000410000 */
[----:B------:R3:W4:Y:S01]  /*5e60*/  @!P1 MUFU.EX2 R11, R4 ;  /* 0x00000004000b9308 */ /* 0x0007220000000800 */
[----:B--2---:R-:W-:Y:S01]  /*5e70*/  @!P2 FADD.FTZ R59, R59, 1 ;  /* 0x3f8000003b3ba421 */ /* 0x004fe20000010000 */
[----:B------:R-:W-:Y:S01]  /*5e80*/  IADD3 R5, R9, R33, RZ ;  /* 0x0000002109057210 */ /* 0x000fe20007ffe0ff */
[----:B------:R-:W-:Y:S02]  /*5e90*/  @!P5 FMUL.FTZ R9, R42, -1.4426950216293334961 ;  /* 0xbfb8aa3b2a09d820 */ /* 0x000fe40000410000 */
[----:B-1----:R-:W-:Y:S01]  /*5ea0*/  @!P4 FMUL.FTZ R24, R24, R31 ;  /* 0x0000001f1818c220 */ /* 0x002fe20000410000 */
[----:B------:R-:W-:Y:S01]  /*5eb0*/  LEA.HI.X R31, R8, c[0x0][0x334], R5, 0x2, P6 ;  /* 0x0000cd00081f7a11 */ /* 0x000fe200030f1405 */
[----:B---3--:R-:W-:Y:S01]  /*5ec0*/  @!P3 FMUL.FTZ R4, R34, -1.4426950216293334961 ;  /* 0xbfb8aa3b2204b820 */ /* 0x008fe20000410000 */
[----:B------:R-:W-:Y:S01]  /*5ed0*/  FSETP.GTU.FTZ.AND P4, PT, R35, 20, PT ;  /* 0x41a000002300780b */ /* 0x000fe20003f9c000 */
[----:B------:R1:W2:Y:S01]  /*5ee0*/  @!P0 MUFU.EX2 R32, R10 ;  /* 0x0000000a00208308 */ /* 0x0002a20000000800 */
[----:B------:R-:W-:Y:S01]  /*5ef0*/  FSETP.GTU.FTZ.AND P6, PT, R7, 20, PT ;  /* 0x41a000000700780b */ /* 0x000fe20003fdc000 */
[----:B0-----:R-:W-:-:S04]  /*5f00*/  IMAD.WIDE R16, R67, 0x10, R30 ;  /* 0x0000001043107825 */ /* 0x001fc800078e021e */
[----:B----4-:R-:W-:Y:S02]  /*5f10*/  @!P1 FADD.FTZ R43, R11, 1 ;  /* 0x3f8000000b2b9421 */ /* 0x010fe40000010000 */
[----:B------:R-:W0:Y:S04]  /*5f20*/  @!P3 MUFU.EX2 R8, R4 ;  /* 0x000000040008b308 */ /* 0x000e280000000800 */
[----:B------:R-:W-:Y:S02]  /*5f30*/  @!P4 FMUL.FTZ R5, R35, -1.4426950216293334961 ;  /* 0xbfb8aa3b2305c820 */ /* 0x000fe40000410000 */
[----:B-1----:R-:W-:Y:S02]  /*5f40*/  @!P6 FMUL.FTZ R10, R7, -1.4426950216293334961 ;  /* 0xbfb8aa3b070ae820 */ /* 0x002fe40000410000 */
[----:B--2---:R-:W-:Y:S01]  /*5f50*/  @!P0 FADD.FTZ R42, R32, 1 ;  /* 0x3f800000202a8421 */ /* 0x004fe20000010000 */
[----:B------:R1:W2:Y:S01]  /*5f60*/  @!P4 MUFU.EX2 R33, R5 ;  /* 0x000000050021c308 */ /* 0x0002a20000000800 */
[----:B------:R-:W-:-:S06]  /*5f70*/  NOP ;  /* 0x0000000000007918 */ /* 0x000fcc0000000000 */
[----:B0-----:R-:W-:Y:S01]  /*5f80*/  @!P3 FADD.FTZ R32, R8, 1 ;  /* 0x3f8000000820b421 */ /* 0x001fe20000010000 */
[----:B------:R-:W0:Y:S01]  /*5f90*/  @!P5 MUFU.EX2 R34, R9 ;  /* 0x000000090022d308 */ /* 0x000e220000000800 */
[----:B-1----:R-:W1:Y:S07]  /*5fa0*/  LDS.128 R4, [R52.X16] ;  /* 0x0000000034047984 */ /* 0x002e6e000000cc00 */
[----:B------:R3:W4:Y:S01]  /*5fb0*/  @!P6 MUFU.EX2 R35, R10 ;  /* 0x0000000a0023e308 */ /* 0x0007220000000800 */
[----:B--2---:R-:W-:-:S02]  /*5fc0*/  @!P4 FADD.FTZ R33, R33, 1 ;  /* 0x3f8000002121c421 */ /* 0x004fc40000010000 */
[----:B0-----:R-:W-:Y:S01]  /*5fd0*/  @!P5 FADD.FTZ R34, R34, 1 ;  /* 0x3f8000002222d421 */ /* 0x001fe20000010000 */
[----:B---3--:R-:W0:Y:S04]  /*5fe0*/  LDS.128 R8, [R52.X16+0x200] ;  /* 0x0002000034087984 */ /* 0x008e28000000cc00 */
[----:B------:R-:W2:Y:S01]  /*5ff0*/  @!P0 MUFU.RCP R42, R42 ;  /* 0x0000002a002a8308 */ /* 0x000ea20000001000 */
[----:B----4-:R-:W-:-:S07]  /*6000*/  @!P6 FADD.FTZ R35, R35, 1 ;  /* 0x3f8000002323e421 */ /* 0x010fce0000010000 */
[----:B------:R-:W3:Y:S08]  /*6010*/  @!P1 MUFU.RCP R43, R43 ;  /* 0x0000002b002b9308 */ /* 0x000ef00000001000 */
[----:B------:R-:W4:Y:S01]  /*6020*/  @!P3 MUFU.RCP R61, R32 ;  /* 0x00000020003db308 */ /* 0x000f220000001000 */
[----:B--2---:R-:W-:Y:S01]  /*6030*/  @!P0 FMUL.FTZ R25, R25, R42 ;  /* 0x0000002a19198220 */ /* 0x004fe20000410000 */
[----:B-1----:R-:W-:Y:S06]  /*6040*/  STG.E.128 [R16.64], R4 ;  /* 0x0000000410007986 */ /* 0x002fec000c101d06 */
[----:B------:R-:W1:Y:S01]  /*6050*/  @!P4 MUFU.RCP R18, R33 ;  /* 0x000000210012c308 */ /* 0x000e620000001000 */
[----:B---3--:R-:W-:-:S07]  /*6060*/  @!P1 FMUL.FTZ R26, R26, R43 ;  /* 0x0000002b1a1a9220 */ /* 0x008fce0000410000 */
[----:B------:R-:W2:Y:S01]  /*6070*/  @!P5 MUFU.RCP R13, R34 ;  /* 0x00000022000dd308 */ /* 0x000ea20000001000 */
[----:B----4-:R-:W-:Y:S01]  /*6080*/  @!P3 FMUL.FTZ R20, R20, R61 ;  /* 0x0000003d1414b220 */ /* 0x010fe20000410000 */
[----:B------:R-:W-:-:S04]  /*6090*/  IADD3 R54, P3, R54, -0x400, RZ ;  /* 0xfffffc0036367810 */ /* 0x000fc80007f7e0ff */
[----:B------:R-:W-:Y:S01]  /*60a0*/  IADD3.X R55, R55, -0x1, RZ, P3, !PT ;  /* 0xffffffff37377810 */ /* 0x000fe20001ffe4ff */
[----:B0-----:R0:W-:Y:S01]  /*60b0*/  STG.E.128 [R16.64+0x200], R8 ;  /* 0x0002000810007986 */ /* 0x0011e2000c101d06 */
[----:B------:R-:W3:Y:S01]  /*60c0*/  @!P6 MUFU.RCP R12, R35 ;  /* 0x00000023000ce308 */ /* 0x000ee20000001000 */
[----:B-1----:R-:W-:Y:S02]  /*60d0*/  @!P4 FMUL.FTZ R21, R21, R18 ;  /* 0x000000121515c220 */ /* 0x002fe40000410000 */
[----:B------:R-:W-:-:S04]  /*60e0*/  IMAD R18, R48, c[0x0][0x2f8], RZ ;  /* 0x0000be0030127a24 */ /* 0x000fc800078e02ff */
[----:B------:R-:W-:Y:S01]  /*60f0*/  IMAD R19, R47, c[0x0][0x2fc], R18 ;  /* 0x0000bf002f137a24 */ /* 0x000fe200078e0212 */
[----:B------:R-:W1:Y:S01]  /*6100*/  @!P2 MUFU.RCP R14, R59 ;  /* 0x0000003b000ea308 */ /* 0x000e620000001000 */
[----:B--2---:R-:W-:-:S03]  /*6110*/  @!P5 FMUL.FTZ R22, R22, R13 ;  /* 0x0000000d1616d220 */ /* 0x004fc60000410000 */
[----:B------:R-:W-:Y:S01]  /*6120*/  IADD3 R29, R29, R19, RZ ;  /* 0x000000131d1d7210 */ /* 0x000fe20007ffe0ff */
[----:B---3--:R-:W-:Y:S01]  /*6130*/  @!P6 FMUL.FTZ R23, R23, R12 ;  /* 0x0000000c1717e220 */ /* 0x008fe20000410000 */
[----:B------:R-:W-:Y:S01]  /*6140*/  BAR.SYNC.DEFER_BLOCKING 0x0 ;  /* 0x0000000000007b1d */ /* 0x000fe20000010000 */
[----:B0-----:R-:W-:-:S04]  /*6150*/  IMAD R9, R45, c[0x0][0x300], RZ ;  /* 0x0000c0002d097a24 */ /* 0x001fc800078e02ff */
[----:B------:R-:W-:Y:S02]  /*6160*/  IMAD R11, R0, c[0x0][0x304], R9 ;  /* 0x0000c100000b7a24 */ /* 0x000fe400078e0209 */
[----:B-1----:R-:W-:Y:S01]  /*6170*/  @!P2 FMUL.FTZ R27, R27, R14 ;  /* 0x0000000e1b1ba220 */ /* 0x002fe20000410000 */
[----:B------:R-:W-:Y:S01]  /*6180*/  IADD3 R56, P2, R56, -0x400, RZ ;  /* 0xfffffc0038387810 */ /* 0x000fe20007f5e0ff */
[----:B------:R-:W-:-:S03]  /*6190*/  IMAD.WIDE.U32 R8, R0, c[0x0][0x300], R28 ;  /* 0x0000c00000087a25 */ /* 0x000fc600078e001c */
[----:B------:R-:W-:Y:S02]  /*61a0*/  IADD3.X R57, R57, -0x1, RZ, P2, !PT ;  /* 0xffffffff39397810 */ /* 0x000fe400017fe4ff */
[----:B------:R-:W-:Y:S02]  /*61b0*/  IADD3 R9, R9, R11, RZ ;  /* 0x0000000b09097210 */ /* 0x000fe40007ffe0ff */
[----:B------:R-:W-:-:S04]  /*61c0*/  LEA R10, P0, R8, c[0x0][0x340], 0x2 ;  /* 0x0000d000080a7a11 */ /* 0x000fc800078010ff */
[----:B------:R-:W-:Y:S02]  /*61d0*/  LEA.HI.X R11, R8, c[0x0][0x344], R9, 0x2, P0 ;  /* 0x0000d100080b7a11 */ /* 0x000fe400000f1409 */
[----:B------:R-:W-:Y:S01]  /*61e0*/  ISETP.GT.AND P0, PT, R53, 0x1, PT ;  /* 0x000000013500780c */ /* 0x000fe20003f04270 */
[----:B------:R0:W-:Y:S02]  /*61f0*/  STS.128 [R58], R20 ;  /* 0x000000143a007388 */ /* 0x0001e40000000c00 */
[----:B------:R-:W-:Y:S01]  /*6200*/  IMAD.WIDE R8, R67, 0x10, R10 ;  /* 0x0000001043087825 */ /* 0x000fe200078e020a */
[----:B------:R-:W-:Y:S01]  /*6210*/  IADD3 R10, P1, R2, -0x400, RZ ;  /* 0xfffffc00020a7810 */ /* 0x000fe20007f3e0ff */
[----:B------:R1:W-:Y:S01]  /*6220*/  STS.128 [R58+0x10], R24 ;  /* 0x000010183a007388 */ /* 0x0003e20000000c00 */
[----:B------:R-:W-:-:S06]  /*6230*/  NOP ;  /* 0x0000000000007918 */ /* 0x000fcc0000000000 */
[----:B------:R-:W2:Y:S01]  /*6240*/  LDS.128 R4, [R52.X16] ;  /* 0x0000000034047984 */ /* 0x000ea2000000cc00 */
[----:B------:R-:W-:Y:S02]  /*6250*/  IADD3.X R11, R3, -0x1, RZ, P1, !PT ;  /* 0xffffffff030b7810 */ /* 0x000fe40000ffe4ff */
[----:B------:R-:W-:Y:S01]  /*6260*/  MOV R53, R60 ;  /* 0x0000003c00357202 */ /* 0x000fe20000000f00 */
        /* <DEDUP_REMOVED lines=13> */
.L_x_12180:
        /* <DEDUP_REMOVED lines=24> */
.L_x_12216:
[----:B0-----:R-:W-:Y:S05]  /*64c0*/  BSYNC B0 ;  /* 0x0000000000007941 */ /* 0x001fea0003800000 */
.L_x_12215:
        /* <DEDUP_REMOVED lines=23> */
.L_x_12218:
[----:B------:R-:W1:Y:S02]  /*6640*/  S2R R21, SR_TID.X ;  /* 0x0000000000157919 */ /* 0x000e640000002100 */
.L_x_12219:
[----:B0-----:R-:W-:Y:S05]  /*6650*/  BSYNC B0 ;  /* 0x0000000000007941 */ /* 0x001fea0003800000 */
.L_x_12217:
        /* <DEDUP_REMOVED lines=22> */
.L_x_12220:
        /* <DEDUP_REMOVED lines=64> */
.L_x_12221:
        /* <DEDUP_REMOVED lines=12> */
.L_x_14742:


//--------------------- .text._Z25selective_scan_bwd_kernelI32Selective_Scan_bwd_kernel_traitsILi32ELi8ELb1ELb0ELb1ELb0ELb0EfN3c107complexIfEEEEv12SSMParamsBwd --------------------------
	.section	.text._Z25selective_scan_bwd_kernelI32Selective_Scan_bwd_kernel_traitsILi32ELi8ELb1ELb0ELb1ELb0ELb0EfN3c107complexIfEEEEv12SSMParamsBwd,"ax",@progbits
	.sectioninfo	@"SHI_REGISTERS=180"
	.align	128
        .global         _Z25selective_scan_bwd_kernelI32Selective_Scan_bwd_kernel_traitsILi32ELi8ELb1ELb0ELb1ELb0ELb0EfN3c107complexIfEEEEv12SSMParamsBwd
        .type           _Z25selective_scan_bwd_kernelI32Selective_Scan_bwd_kernel_traitsILi32ELi8ELb1ELb0ELb1ELb0ELb0EfN3c107complexIfEEEEv12SSMParamsBwd,@function
        .size           _Z25selective_scan_bwd_kernelI32Selective_Scan_bwd_kernel_traitsILi32ELi8ELb1ELb0ELb1ELb0ELb0EfN3c107complexIfEEEEv12SSMParamsBwd,(.L_x_14743 - _Z25selective_scan_bwd_kernelI32Selective_Scan_bwd_kernel_traitsILi32ELi8ELb1ELb0ELb1ELb0ELb0EfN3c107complexIfEEEEv12SSMParamsBwd)
        .other          _Z25selective_scan_bwd_kernelI32Selective_Scan_bwd_kernel_traitsILi32ELi8ELb1ELb0ELb1ELb0ELb0EfN3c107complexIfEEEEv12SSMParamsBwd,@"STO_CUDA_ENTRY STV_DEFAULT"
_Z25selective_scan_bwd_kernelI32Selective_Scan_bwd_kernel_traitsILi32ELi8ELb1ELb0ELb1ELb0ELb0EfN3c107complexIfEEEEv12SSMParamsBwd:
.text._Z25selective_scan_bwd_kernelI32Selective_Scan_bwd_kernel_traitsILi32ELi8ELb1ELb0ELb1ELb0ELb0EfN3c107complexIfEEEEv12SSMParamsBwd:
        /* <DEDUP_REMOVED lines=20> */
[----:B--2---:R-:W-:Y:S01]  /*0140*/  SHF.R.S32.HI R96, RZ, 0x1f, R98 ;  /* 0x0000001fff607819 */ /* 0x004fe20000011462 */
[----:B------:R2:W5:Y:S01]  /*0150*/  @P1 LDG.E R100, [R4.64] ;  /* 0x0000000604641981 */ /* 0x000562000c1e1900 */
[----:B------:R-:W-:Y:S01]  /*0160*/  MOV R14, c[0x0][0x174] ;  /* 0x00005d00000e7a02 */ /* 0x000fe20000000f00 */
[----:B------:R-:W-:Y:S01]  /*0170*/  IMAD R10, R102, c[0x0][0x1e8], RZ ;  /* 0x00007a00660a7a24 */ /* 0x000fe200078e02ff */
[----:B------:R-:W-:Y:S01]  /*0180*/  CS2R R66, SRZ ;  /* 0x0000000000427805 */ /* 0x000fe2000001ff00 */
[----:B------:R-:W-:Y:S01]  /*0190*/  IMAD R9, R96, c[0x0][0x1e0], RZ ;  /* 0x0000780060097a24 */ /* 0x000fe200078e02ff */
[----:B0-----:R-:W-:Y:S01]  /*01a0*/  IABS R2, R103 ;  /* 0x0000006700027213 */ /* 0x001fe20000000000 */
[C---:B------:R-:W-:Y:S01]  /*01b0*/  IMAD R10, R103.reuse, c[0x0][0x1ec], R10 ;  /* 0x00007b00670a7a24 */ /* 0x040fe200078e020a */
[----:B-1----:R-:W-:Y:S01]  /*01c0*/  HFMA2.MMA R6, -RZ, RZ, 0, 0 ;  /* 0x00000000ff067435 */ /* 0x002fe200000001ff */
[----:B------:R-:W-:Y:S01]  /*01d0*/  IMAD R9, R98, c[0x0][0x1e4], R9 ;  /* 0x0000790062097a24 */ /* 0x000fe200078e0209 */
[----:B------:R-:W-:Y:S01]  /*01e0*/  CS2R R64, SRZ ;  /* 0x0000000000407805 */ /* 0x000fe2000001ff00 */
[----:B--2---:R-:W-:Y:S01]  /*01f0*/  IMAD R5, R96, c[0x0][0x1d0], RZ ;  /* 0x0000740060057a24 */ /* 0x004fe200078e02ff */
[----:B------:R-:W-:Y:S01]  /*0200*/  HFMA2.MMA R99, -RZ, RZ, 0, 0 ;  /* 0x00000000ff637435 */ /* 0x000fe200000001ff */
[----:B------:R-:W-:Y:S01]  /*0210*/  IMAD R12, R102, c[0x0][0x280], RZ ;  /* 0x0000a000660c7a24 */ /* 0x000fe200078e02ff */
[----:B------:R-:W-:Y:S01]  /*0220*/  MOV R97, RZ ;  /* 0x000000ff00617202 */ /* 0x000fe20000000f00 */
[----:B------:R-:W-:Y:S01]  /*0230*/  IMAD R15, R96, c[0x0][0x1b0], RZ ;  /* 0x00006c00600f7a24 */ /* 0x000fe200078e02ff */
[----:B---3--:R-:W-:Y:S01]  /*0240*/  IADD3 R8, RZ, -R7, RZ ;  /* 0x80000007ff087210 */ /* 0x008fe20007ffe0ff */
[----:B------:R-:W-:-:S02]  /*0250*/  IMAD R12, R103, c[0x0][0x284], R12 ;  /* 0x0000a100670c7a24 */ /* 0x000fc400078e020c */
[----:B------:R-:W-:Y:S02]  /*0260*/  IMAD R15, R98, c[0x0][0x1b4], R15 ;  /* 0x00006d00620f7a24 */ /* 0x000fe400078e020f */
[----:B------:R-:W-:-:S04]  /*0270*/  IMAD R3, R8, R11, RZ ;  /* 0x0000000b08037224 */ /* 0x000fc800078e02ff */
[----:B------:R-:W-:Y:S01]  /*0280*/  IMAD.HI.U32 R7, R7, R3, R6 ;  /* 0x0000000307077227 */ /* 0x000fe200078e0006 */
[----:B------:R-:W-:-:S04]  /*0290*/  LOP3.LUT R6, R103, c[0x0][0x178], RZ, 0x3c, !PT ;  /* 0x00005e0067067a12 */ /* 0x000fc800078e3cff */
[----:B------:R-:W-:Y:S01]  /*02a0*/  ISETP.GE.AND P2, PT, R6, RZ, PT ;  /* 0x000000ff0600720c */ /* 0x000fe20003f46270 */
        /* <DEDUP_REMOVED lines=18> */
[----:B------:R-:W-:Y:S01]  /*03d0*/  IMAD R0, R102, c[0x0][0x1d8], RZ ;  /* 0x0000760066007a24 */ /* 0x000fe200078e02ff */
[----:B------:R-:W-:Y:S02]  /*03e0*/  LEA R11, R14, 0xffffff00, 0x8 ;  /* 0xffffff000e0b7811 */ /* 0x000fe400078e40ff */
[----:B------:R-:W-:Y:S01]  /*03f0*/  ISETP.NE.AND P1, PT, RZ, c[0x0][0x178], PT ;  /* 0x00005e00ff007a0c */ /* 0x000fe20003f25270 */
[----:B------:R-:W-:Y:S01]  /*0400*/  IMAD R0, R103, c[0x0][0x1dc], R0 ;  /* 0x0000770067007a24 */ /* 0x000fe200078e0200 */
[----:B------:R-:W-:-:S02]  /*0410*/  SHF.R.S32.HI R13, RZ, 0x1f, R11 ;  /* 0x0000001fff0d7819 */ /* 0x000fc4000001140b */
[----:B------:R-:W-:Y:S02]  /*0420*/  IADD3 R91, P3, R11, R2, RZ ;  /* 0x000000020b5b7210 */ /* 0x000fe40007f7e0ff */
[----:B------:R-:W-:Y:S02]  /*0430*/  IADD3 R9, R9, R15, RZ ;  /* 0x0000000f09097210 */ /* 0x000fe40007ffe0ff */
[----:B------:R-:W-:Y:S01]  /*0440*/  IADD3.X R0, R13, R3, R0, P3, !PT ;  /* 0x000000030d007210 */ /* 0x000fe20001ffe400 */
[C---:B------:R-:W-:Y:S01]  /*0450*/  IMAD.WIDE.U32 R2, R103.reuse, c[0x0][0x1e8], R4 ;  /* 0x00007a0067027a25 */ /* 0x040fe200078e0004 */
[----:B------:R-:W-:Y:S02]  /*0460*/  @P0 IADD3 R94, R94, 0x1, RZ ;  /* 0x000000015e5e0810 */ /* 0x000fe40007ffe0ff */
[----:B------:R-:W-:Y:S01]  /*0470*/  ISETP.GE.AND P3, PT, R14, 0x1, PT ;  /* 0x000000010e00780c */ /* 0x000fe20003f66270 */
[----:B------:R-:W-:Y:S01]  /*0480*/  IMAD.WIDE.U32 R4, R103, c[0x0][0x280], R6 ;  /* 0x0000a00067047a25 */ /* 0x000fe200078e0006 */
[----:B------:R-:W-:-:S02]  /*0490*/  IADD3 R89, P0, R11, R2, RZ ;  /* 0x000000020b597210 */ /* 0x000fc40007f1e0ff */
[----:B------:R-:W-:Y:S02]  /*04a0*/  @!P2 IADD3 R94, -R94, RZ, RZ ;  /* 0x000000ff5e5ea210 */ /* 0x000fe40007ffe1ff */
        /* <DEDUP_REMOVED lines=13> */
[----:B------:R-:W-:-:S02]  /*0580*/  ISETP.NE.U32.AND P1, PT, RZ, c[0x0][0x328], PT ;  /* 0x0000ca00ff007a0c */ /* 0x000fc40003f25070 */
[----:B------:R-:W-:Y:S01]  /*0590*/  ISETP.NE.U32.AND P2, PT, RZ, c[0x0][0x348], PT ;  /* 0x0000d200ff007a0c */ /* 0x000fe20003f45070 */
[----:B------:R-:W-:Y:S01]  /*05a0*/  IMAD R5, R94, c[0x0][0x1cc], R5 ;  /* 0x000073005e057a24 */ /* 0x000fe200078e0205 */
[----:B------:R-:W-:Y:S01]  /*05b0*/  ISETP.NE.AND.EX P1, PT, RZ, c[0x0][0x32c], PT, P1 ;  /* 0x0000cb00ff007a0c */ /* 0x000fe20003f25310 */
[----:B------:R-:W-:Y:S01]  /*05c0*/  @P0 IMAD R0, R98, c[0x0][0x164], R103 ;  /* 0x0000590062000a24 */ /* 0x000fe200078e0267 */
[----:B------:R-:W-:Y:S02]  /*05d0*/  ISETP.NE.AND.EX P2, PT, RZ, c[0x0][0x34c], PT, P2 ;  /* 0x0000d300ff007a0c */ /* 0x000fe40003f45320 */
[----:B------:R-:W-:Y:S01]  /*05e0*/  LEA R3, R14, 0xfffffe00, 0x9 ;  /* 0xfffffe000e037811 */ /* 0x000fe200078e48ff */
[----:B------:R-:W-:Y:S01]  /*05f0*/  @P0 IMAD R0, R0, c[0x0][0x174], RZ ;  /* 0x00005d0000000a24 */ /* 0x000fe200078e02ff */
[----:B------:R-:W-:Y:S02]  /*0600*/  LEA R88, P4, R11, c[0x0][0x308], 0x2 ;  /* 0x0000c2000b587a11 */ /* 0x000fe400078810ff */
[----:B------:R-:W-:Y:S01]  /*0610*/  IADD3 R85, P5, R3, R8, RZ ;  /* 0x0000000803557210 */ /* 0x000fe20007fbe0ff */
[----:B------:R-:W-:Y:S01]  /*0620*/  @P0 IMAD R0, R0, c[0x0][0x16c], RZ ;  /* 0x00005b0000000a24 */ /* 0x000fe200078e02ff */
[----:B------:R-:W-:-:S02]  /*0630*/  IADD3 R2, R9, R5, RZ ;  /* 0x0000000509027210 */ /* 0x000fc40007ffe0ff */
[----:B------:R-:W-:Y:S02]  /*0640*/  @P0 MOV R69, 0x10 ;  /* 0x0000001000450802 */ /* 0x000fe40000000f00 */
[----:B------:R-:W-:Y:S02]  /*0650*/  LEA.HI.X R87, R11, c[0x0][0x30c], R4, 0x2, P4 ;  /* 0x0000c3000b577a11 */ /* 0x000fe400020f1404 */
[----:B------:R-:W-:Y:S01]  /*0660*/  LEA.HI.X.SX32 R2, R3, R2, 0x1, P5 ;  /* 0x0000000203027211 */ /* 0x000fe200028f0eff */
        /* <DEDUP_REMOVED lines=14> */
[----:B------:R-:W-:Y:S02]  /*0750*/  MOV R99, RZ ;  /* 0x000000ff00637202 */ /* 0x000fe40000000f00 */
[----:B0-----:R-:W-:-:S04]  /*0760*/  SHF.L.U32 R82, R95, 0x1, RZ ;  /* 0x000000015f527819 */ /* 0x001fc800000006ff */
[----:B-1----:R-:W-:-:S03]  /*0770*/  LOP3.LUT R82, R82, 0xffffffc0, RZ, 0xc0, !PT ;  /* 0xffffffc052527812 */ /* 0x002fc600078ec0ff */
.L_x_12272:
[----:B------:R-:W-:Y:S01]  /*0780*/  BAR.SYNC.DEFER_BLOCKING 0x0 ;  /* 0x0000000000007b1d */ /* 0x000fe20000010000 */
[----:B------:R-:W-:Y:S02]  /*0790*/  LOP3.LUT R81, R82, 0x1f, R95, 0xf8, !PT ;  /* 0x0000001f52517812 */ /* 0x000fe400078ef85f */
[----:B-1----:R-:W-:Y:S02]  /*07a0*/  MOV R2, R92 ;  /* 0x0000005c00027202 */ /* 0x002fe40000000f00 */
[----:B------:R-:W-:-:S05]  /*07b0*/  MOV R3, R91 ;  /* 0x0000005b00037202 */ /* 0x000fca0000000f00 */
[----:B------:R-:W-:-:S05]  /*07c0*/  IMAD.WIDE R2, R81, 0x10, R2 ;  /* 0x0000001051027825 */ /* 0x000fca00078e0202 */
[----:B0-----:R0:W2:Y:S04]  /*07d0*/  LDG.E.128 R8, [R2.64] ;  /* 0x0000000602087981 */ /* 0x0010a8000c1e1d00 */
[----:B------:R0:W3:Y:S01]  /*07e0*/  LDG.E.128 R12, [R2.64+0x200] ;  /* 0x00020006020c7981 */ /* 0x0000e2000c1e1d00 */
[----:B------:R-:W-:Y:S02]  /*07f0*/  SHF.L.U32 R80, R93, 0x5, RZ ;  /* 0x000000055d507819 */ /* 0x000fe400000006ff */
[----:B0-----:R-:W-:Y:S02]  /*0800*/  MOV R2, R90 ;  /* 0x0000005a00027202 */ /* 0x001fe40000000f00 */
[----:B------:R-:W-:-:S05]  /*0810*/  MOV R3, R89 ;  /* 0x0000005900037202 */ /* 0x000fca0000000f00 */
[----:B------:R-:W-:Y:S01]  /*0820*/  IMAD.WIDE R4, R81, 0x10, R2 ;  /* 0x0000001051047825 */ /* 0x000fe200078e0202 */
        /* <DEDUP_REMOVED lines=8> */
[----:B------:R-:W-:-:S02]  /*08b0*/  MOV R2, R88 ;  /* 0x0000005800027202 */ /* 0x000fc40000000f00 */
        /* <DEDUP_REMOVED lines=8> */
[----:B0-----:R-:W2:Y:S04]  /*0940*/  LDG.E.128 R8, [R2.64] ;  /* 0x0000000602087981 */ /* 0x001ea8000c1e1d00 */
[----:B-1----:R-:W3:Y:S01]  /*0950*/  LDG.E.128 R12, [R2.64+0x200] ;  /* 0x00020006020c7981 */ /* 0x002ee2000c1e1d00 */
[----:B------:R-:W-:-:S03]  /*0960*/  ISETP.LT.AND P0, PT, RZ, c[0x0][0x16c], PT ;  /* 0x00005b00ff007a0c */ /* 0x000fc60003f01270 */
[----:B--2---:R-:W-:Y:S04]  /*0970*/  STS.128 [R93.X16], R8 ;  /* 0x000000085d007388 */ /* 0x004fe8000000cc00 */
[----:B---3--:R-:W-:Y:S01]  /*0980*/  STS.128 [R93.X16+0x200], R12 ;  /* 0x0002000c5d007388 */ /* 0x008fe2000000cc00 */
[----:B------:R-:W-:-:S06]  /*0990*/  NOP ;  /* 0x0000000000007918 */ /* 0x000fcc0000000000 */
[----:B------:R-:W0:Y:S04]  /*09a0*/  LDS.128 R24, [R80] ;  /* 0x0000000050187984 */ /* 0x000e280000000c00 */
[----:B------:R-:W1:Y:S01]  /*09b0*/  LDS.128 R20, [R80+0x10] ;  /* 0x0000100050147984 */ /* 0x000e620000000c00 */
[----:B0-----:R-:W-:Y:S02]  /*09c0*/  FFMA.FTZ R0, R40, R24, R99 ;  /* 0x0000001828007223 */ /* 0x001fe40000010063 */
[----:B-----5:R-:W-:Y:S02]  /*09d0*/  FMUL.FTZ R16, R24, R101 ;  /* 0x0000006518107220 */ /* 0x020fe40000410000 */
[----:B------:R-:W-:Y:S02]  /*09e0*/  FFMA.FTZ R5, R41, R25, R0 ;  /* 0x0000001929057223 */ /* 0x000fe40000010000 */
[----:B------:R-:W-:-:S02]  /*09f0*/  FMUL.FTZ R17, R25, R101 ;  /* 0x0000006519117220 */ /* 0x000fc40000410000 */
[----:B------:R-:W-:Y:S02]  /*0a00*/  FFMA.FTZ R0, R42, R26, R5 ;  /* 0x0000001a2a007223 */ /* 0x000fe40000010005 */
[----:B------:R-:W-:Y:S02]  /*0a10*/  FMUL.FTZ R18, R26, R101 ;  /* 0x000000651a127220 */ /* 0x000fe40000410000 */
[----:B------:R-:W-:Y:S02]  /*0a20*/  FFMA.FTZ R5, R43, R27, R0 ;  /* 0x0000001b2b057223 */ /* 0x000fe40000010000 */
[-C--:B------:R-:W-:Y:S02]  /*0a30*/  FMUL.FTZ R19, R27, R101.reuse ;  /* 0x000000651b137220 */ /* 0x080fe40000410000 */
[----:B-1----:R-:W-:Y:S02]  /*0a40*/  FFMA.FTZ R0, R36, R20, R5 ;  /* 0x0000001424007223 */ /* 0x002fe40000010005 */
[----:B------:R-:W-:-:S02]  /*0a50*/  FMUL.FTZ R12, R20, R101 ;  /* 0x00000065140c7220 */ /* 0x000fc40000410000 */
[----:B------:R-:W-:Y:S02]  /*0a60*/  FFMA.FTZ R3, R37, R21, R0 ;  /* 0x0000001525037223 */ /* 0x000fe40000010000 */
[-C--:B------:R-:W-:Y:S02]  /*0a70*/  FMUL.FTZ R13, R21, R101.reuse ;  /* 0x00000065150d7220 */ /* 0x080fe40000410000 */
[----:B------:R-:W-:Y:S02]  /*0a80*/  FFMA.FTZ R0, R38, R22, R3 ;  /* 0x0000001626007223 */ /* 0x000fe40000010003 */
[-C--:B------:R-:W-:Y:S02]  /*0a90*/  FMUL.FTZ R14, R22, R101.reuse ;  /* 0x00000065160e7220 */ /* 0x080fe40000410000 */
[----:B------:R-:W-:Y:S02]  /*0aa0*/  FMUL.FTZ R15, R23, R101 ;  /* 0x00000065170f7220 */ /* 0x000fe40000410000 */
[----:B------:R-:W-:Y:S01]  /*0ab0*/  FFMA.FTZ R99, R39, R23, R0 ;  /* 0x0000001727637223 */ /* 0x000fe20000010000 */
[----:B------:R-:W-:Y:S06]  /*0ac0*/  BAR.SYNC.DEFER_BLOCKING 0x0 ;  /* 0x0000000000007b1d */ /* 0x000fec0000010000 */
[----:B------:R-:W-:Y:S05]  /*0ad0*/  @P0 BRA `(.L_x_12223) ;  /* 0x0000005000000947 */ /* 0x000fea0003800000 */
[----:B------:R-:W-:Y:S01]  /*0ae0*/  CS2R R10, SRZ ;  /* 0x00000000000a7805 */ /* 0x000fe2000001ff00 */
[----:B------:R-:W-:Y:S01]  /*0af0*/  CS2R R8, SRZ ;  /* 0x0000000000087805 */ /* 0x000fe2000001ff00 */
[----:B------:R-:W-:Y:S01]  /*0b00*/  CS2R R6, SRZ ;  /* 0x0000000000067805 */ /* 0x000fe2000001ff00 */
[----:B------:R-:W-:Y:S01]  /*0b10*/  CS2R R4, SRZ ;  /* 0x0000000000047805 */ /* 0x000fe2000001ff00 */
[----:B------:R-:W-:Y:S05]  /*0b20*/  BRA `(.L_x_12224) ;  /* 0x00004a4000007947 */ /* 0x000fea0003800000 */
.L_x_12223:
[----:B------:R-:W-:Y:S01]  /*0b30*/  HFMA2.MMA R0, -RZ, RZ, 0, 0 ;  /* 0x00000000ff007435 */ /* 0x000fe200000001ff */
[----:B------:R-:W-:Y:S01]  /*0b40*/  CS2R R78, SRZ ;  /* 0x00000000004e7805 */ /* 0x000fe2000001ff00 */
[----:B------:R-:W-:Y:S01]  /*0b50*/  CS2R R10, SRZ ;  /* 0x00000000000a7805 */ /* 0x000fe2000001ff00 */
[----:B------:R-:W-:Y:S01]  /*0b60*/  CS2R R8, SRZ ;  /* 0x0000000000087805 */ /* 0x000fe2000001ff00 */
[----:B------:R-:W-:Y:S01]  /*0b70*/  CS2R R6, SRZ ;  /* 0x0000000000067805 */ /* 0x000fe2000001ff00 */
[----:B------:R-:W-:-:S02]  /*0b80*/  CS2R R4, SRZ ;  /* 0x0000000000047805 */ /* 0x000fc4000001ff00 */
.L_x_12271:
        /* <DEDUP_REMOVED lines=10> */
[----:B------:R-:W-:Y:S01]  /*0c30*/  LEA.HI.X R45, R2, c[0x0][0x224], R3, 0x3, P0 ;  /* 0x00008900022d7a11 */ /* 0x000fe200000f1c03 */
[----:B------:R-:W-:-:S04]  /*0c40*/  IMAD R49, R104, c[0x0][0x1c0], RZ ;  /* 0x0000700068317a24 */ /* 0x000fc800078e02ff */
[----:B0-----:R0:W2:Y:S01]  /*0c50*/  LDG.E.64 R2, [R44.64] ;  /* 0x000000062c027981 */ /* 0x0010a2000c1e1b00 */
[----:B------:R-:W-:Y:S01]  /*0c60*/  IMAD.WIDE.U32 R46, R78, c[0x0][0x1c0], RZ ;  /* 0x000070004e2e7a25 */ /* 0x000fe200078e00ff */
[----:B------:R-:W-:-:S03]  /*0c70*/  LOP3.LUT R81, R82, 0x1f, R95, 0xf8, !PT ;  /* 0x0000001f52517812 */ /* 0x000fc600078ef85f */
[----:B------:R-:W-:Y:S01]  /*0c80*/  IMAD R49, R78, c[0x0][0x1c4], R49 ;  /* 0x000071004e317a24 */ /* 0x000fe200078e0231 */
[----:B------:R-:W-:-:S04]  /*0c90*/  LEA R60, P0, R46, R86, 0x2 ;  /* 0x000000562e3c7211 */ /* 0x000fc800078010ff */
[----:B------:R-:W-:-:S04]  /*0ca0*/  IADD3 R47, R47, R49, RZ ;  /* 0x000000312f2f7210 */ /* 0x000fc80007ffe0ff */
[----:B------:R-:W-:Y:S02]  /*0cb0*/  LEA.HI.X R61, R46, R85, R47, 0x2, P0 ;  /* 0x000000552e3d7211 */ /* 0x000fe400000f142f */
[----:B------:R-:W-:-:S05]  /*0cc0*/  IADD3 R47, R82, R81, RZ ;  /* 0x00000051522f7210 */ /* 0x000fca0007ffe0ff */
[----:B------:R-:W-:-:S05]  /*0cd0*/  IMAD.WIDE R60, R47, 0x10, R60 ;  /* 0x000000102f3c7825 */ /* 0x000fca00078e023c */
[----:B------:R1:W3:Y:S04]  /*0ce0*/  LDG.E.128 R52, [R60.64] ;  /* 0x000000063c347981 */ /* 0x0002e8000c1e1d00 */
[----:B------:R1:W4:Y:S04]  /*0cf0*/  LDG.E.128 R48, [R60.64+0x200] ;  /* 0x000200063c307981 */ /* 0x000328000c1e1d00 */
[----:B0-----:R1:W4:Y:S04]  /*0d00*/  LDG.E.128 R44, [R60.64+0x400] ;  /* 0x000400063c2c7981 */ /* 0x001328000c1e1d00 */
[----:B------:R1:W4:Y:S01]  /*0d10*/  LDG.E.128 R56, [R60.64+0x600] ;  /* 0x000600063c387981 */ /* 0x000322000c1e1d00 */
[----:B------:R-:W-:Y:S01]  /*0d20*/  IMAD R70, R102, c[0x0][0x198], RZ ;  /* 0x0000660066467a24 */ /* 0x000fe200078e02ff */
[----:B------:R-:W-:Y:S01]  /*0d30*/  IADD3 R105, R84, -0x1, RZ ;  /* 0xffffffff54697810 */ /* 0x000fe20007ffe0ff */
[----:B------:R-:W-:Y:S01]  /*0d40*/  FADD.FTZ R107, R32, R100 ;  /* 0x00000064206b7221 */ /* 0x000fe20000010000 */
[----:B------:R-:W-:Y:S01]  /*0d50*/  ISETP.NE.AND P2, PT, R95, RZ, PT ;  /* 0x000000ff5f00720c */ /* 0x000fe20003f45270 */
[----:B------:R-:W-:Y:S01]  /*0d60*/  IMAD.WIDE.U32 R62, R103, c[0x0][0x198], RZ ;  /* 0x00006600673e7a25 */ /* 0x000fe200078e00ff */
[----:B------:R-:W-:-:S03]  /*0d70*/  IADD3 R73, R95, 0x200, RZ ;  /* 0x000002005f497810 */ /* 0x000fc60007ffe0ff */
[----:B------:R-:W-:Y:S01]  /*0d80*/  IMAD R71, R103, c[0x0][0x19c], R70 ;  /* 0x0000670067477a24 */ /* 0x000fe200078e0246 */
[----:B------:R-:W-:Y:S01]  /*0d90*/  MOV R70, R62 ;  /* 0x0000003e00467202 */ /* 0x000fe20000000f00 */
[----:B-1----:R-:W-:Y:S01]  /*0da0*/  IMAD R61, R104, c[0x0][0x1a0], RZ ;  /* 0x00006800683d7a24 */ /* 0x002fe200078e02ff */
[----:B------:R-:W-:Y:S02]  /*0db0*/  LOP3.LUT R62, R95, 0x1f, RZ, 0xc0, !PT ;  /* 0x0000001f5f3e7812 */ /* 0x000fe400078ec0ff */
[----:B------:R-:W-:Y:S01]  /*0dc0*/  IADD3 R71, R63, R71, RZ ;  /* 0x000000473f477210 */ /* 0x000fe20007ffe0ff */
[----:B------:R-:W-:Y:S01]  /*0dd0*/  IMAD R109, R78, c[0x0][0x1a4], R61 ;  /* 0x000069004e6d7a24 */ /* 0x000fe200078e023d */
[----:B------:R-:W-:Y:S02]  /*0de0*/  LEA.HI R60, R105, R105, RZ, 0x1 ;  /* 0x00000069693c7211 */ /* 0x000fe400078f08ff */
[----:B------:R-:W-:-:S04]  /*0df0*/  ISETP.NE.AND P0, PT, R62, RZ, PT ;  /* 0x000000ff3e00720c */ /* 0x000fc80003f05270 */
[----:B------:R-:W-:Y:S01]  /*0e00*/  ISETP.LT.OR P1, PT, R84, 0x2, P0 ;  /* 0x000000025400780c */ /* 0x000fe20000721670 */
[--C-:B------:R-:W-:Y:S02]  /*0e10*/  FADD.FTZ R112, R33, R100.reuse ;  /* 0x0000006421707221 */ /* 0x100fe40000010000 */
[--C-:B------:R-:W-:Y:S02]  /*0e20*/  FADD.FTZ R111, R28, R100.reuse ;  /* 0x000000641c6f7221 */ /* 0x100fe40000010000 */
[--C-:B------:R-:W-:Y:S02]  /*0e30*/  FADD.FTZ R113, R34, R100.reuse ;  /* 0x0000006422717221 */ /* 0x100fe40000010000 */
[----:B------:R-:W-:Y:S02]  /*0e40*/  FADD.FTZ R110, R35, R100 ;  /* 0x00000064236e7221 */ /* 0x000fe40000010000 */
[----:B------:R-:W-:Y:S02]  /*0e50*/  FMUL.FTZ R129, R40, R107 ;  /* 0x0000006b28817220 */ /* 0x000fe40000410000 */
[----:B------:R-:W-:-:S02]  /*0e60*/  FMUL.FTZ R128, R41, R112 ;  /* 0x0000007029807220 */ /* 0x000fc40000410000 */
[----:B------:R-:W-:Y:S02]  /*0e70*/  FMUL.FTZ R130, R42, R113 ;  /* 0x000000712a827220 */ /* 0x000fe40000410000 */
[----:B------:R-:W-:Y:S01]  /*0e80*/  FMUL.FTZ R131, R43, R110 ;  /* 0x0000006e2b837220 */ /* 0x000fe20000410000 */
[----:B------:R-:W-:Y:S01]  /*0e90*/  BSSY B0, `(.L_x_12225) ;  /* 0x00000ab000007945 */ /* 0x000fe20003800000 */
[----:B--2---:R-:W-:Y:S02]  /*0ea0*/  FMUL.FTZ R74, R2, 1.4426950216293334961 ;  /* 0x3fb8aa3b024a7820 */ /* 0x004fe40000410000 */
[C---:B------:R-:W-:Y:S02]  /*0eb0*/  FMUL.FTZ R72, R107.reuse, R3 ;  /* 0x000000036b487220 */ /* 0x040fe40000410000 */
[----:B------:R-:W-:Y:S02]  /*0ec0*/  FMUL.FTZ R63, R107, R74 ;  /* 0x0000004a6b3f7220 */ /* 0x000fe40000410000 */
[----:B------:R-:W-:Y:S01]  /*0ed0*/  FMUL.RZ R75, R72, 0.15915493667125701904 ;  /* 0x3e22f983484b7820 */ /* 0x000fe2000040c000 */
[----:B------:R-:W-:Y:S01]  /*0ee0*/  LOP3.LUT R72, R60, 0xfffffe, RZ, 0xc0, !PT ;  /* 0x00fffffe3c487812 */ /* 0x000fe200078ec0ff */
[----:B------:R0:W-:Y:S01]  /*0ef0*/  MUFU.EX2 R77, R63 ;  /* 0x0000003f004d7308 */ /* 0x0001e20000000800 */
[----:B------:R-:W-:-:S05]  /*0f00*/  IMAD.WIDE.U32 R60, R78, c[0x0][0x1a0], R70 ;  /* 0x000068004e3c7a25 */ /* 0x000fca00078e0046 */
[----:B------:R-:W-:Y:S02]  /*0f10*/  IADD3 R61, R61, R109, RZ ;  /* 0x0000006d3d3d7210 */ /* 0x000fe40007ffe0ff */
[----:B------:R-:W1:Y:S01]  /*0f20*/  MUFU.COS R76, R75 ;  /* 0x0000004b004c7308 */ /* 0x000e620000000000 */
[----:B0-----:R-:W-:Y:S02]  /*0f30*/  IADD3 R63, R105, -R72, RZ ;  /* 0x80000048693f7210 */ /* 0x001fe40007ffe0ff */
[C---:B------:R-:W-:Y:S02]  /*0f40*/  LEA R70, P3, R60.reuse, c[0x0][0x228], 0x3 ;  /* 0x00008a003c467a11 */ /* 0x040fe400078618ff */
[----:B------:R-:W-:Y:S02]  /*0f50*/  @!P2 LEA R73, R63, R78, 0x8 ;  /* 0x0000004e3f49a211 */ /* 0x000fe400078e40ff */
[----:B------:R-:W-:Y:S01]  /*0f60*/  LEA.HI.X R71, R60, c[0x0][0x22c], R61, 0x3, P3 ;  /* 0x00008b003c477a11 */ /* 0x000fe200018f1c3d */
[----:B------:R0:W2:Y:S01]  /*0f70*/  MUFU.SIN R106, R75 ;  /* 0x0000004b006a7308 */ /* 0x0000a20000000400 */
[----:B------:R-:W-:Y:S01]  /*0f80*/  SHF.L.U32 R63, R93, 0x6, RZ ;  /* 0x000000065d3f7819 */ /* 0x000fe200000006ff */
[----:B---3--:R-:W-:Y:S01]  /*0f90*/  STS.128 [R93.X16], R52 ;  /* 0x000000345d007388 */ /* 0x008fe2000000cc00 */
[----:B------:R-:W-:-:S02]  /*0fa0*/  SHF.L.U32 R108, R73, 0x3, RZ ;  /* 0x00000003496c7819 */ /* 0x000fc400000006ff */
[----:B------:R-:W-:Y:S01]  /*0fb0*/  @!P1 IADD3 R61, R84, -0x2, RZ ;  /* 0xfffffffe543d9810 */ /* 0x000fe20007ffe0ff */
[----:B----4-:R-:W-:Y:S01]  /*0fc0*/  STS.128 [R93.X16+0x200], R48 ;  /* 0x000200305d007388 */ /* 0x010fe2000000cc00 */
[----:B-1----:R-:W-:-:S03]  /*0fd0*/  FMUL.FTZ R76, R77, R76 ;  /* 0x0000004c4d4c7220 */ /* 0x002fc60000410000 */
[----:B------:R-:W-:Y:S01]  /*0fe0*/  STS.128 [R93.X16+0x400], R44 ;  /* 0x0004002c5d007388 */ /* 0x000fe2000000cc00 */
[----:B0-----:R-:W-:Y:S02]  /*0ff0*/  @!P1 IMAD R75, R61, c[0x0][0x16c], R78 ;  /* 0x00005b003d4b9a24 */ /* 0x001fe400078e024e */
[----:B------:R-:W-:Y:S01]  /*1000*/  CS2R R60, SRZ ;  /* 0x00000000003c7805 */ /* 0x000fe2000001ff00 */
[----:B------:R-:W-:Y:S01]  /*1010*/  STS.128 [R93.X16+0x600], R56 ;  /* 0x000600385d007388 */ /* 0x000fe2000000cc00 */
[----:B------:R-:W-:-:S03]  /*1020*/  @!P1 IMAD.WIDE R72, R75, 0x10, R68 ;  /* 0x000000104b489825 */ /* 0x000fc600078e0244 */
[----:B------:R-:W5:Y:S01]  /*1030*/  LDG.E.64 R70, [R70.64] ;  /* 0x0000000646467981 */ /* 0x000f62000c1e1b00 */
[----:B--2---:R-:W-:Y:S01]  /*1040*/  FMUL.FTZ R77, R77, R106 ;  /* 0x0000006a4d4d7220 */ /* 0x004fe20000410000 */
[----:B------:R-:W-:-:S06]  /*1050*/  NOP ;  /* 0x0000000000007918 */ /* 0x000fcc0000000000 */
[----:B------:R-:W0:Y:S04]  /*1060*/  LDS.128 R56, [R63] ;  /* 0x000000003f387984 */ /* 0x000e280000000c00 */
[----:B------:R-:W1:Y:S04]  /*1070*/  LDS.128 R52, [R63+0x10] ;  /* 0x000010003f347984 */ /* 0x000e680000000c00 */
[----:B------:R-:W2:Y:S04]  /*1080*/  LDS.128 R48, [R63+0x20] ;  /* 0x000020003f307984 */ /* 0x000ea80000000c00 */
[----:B------:R-:W3:Y:S04]  /*1090*/  LDS.128 R44, [R63+0x30] ;  /* 0x000030003f2c7984 */ /* 0x000ee80000000c00 */
[----:B------:R4:W-:Y:S04]  /*10a0*/  STS.64 [R108+0x14d0], R76 ;  /* 0x0014d04c6c007388 */ /* 0x0009e80000000a00 */
[----:B------:R-:W-:Y:S01]  /*10b0*/  BAR.SYNC.DEFER_BLOCKING 0x0 ;  /* 0x0000000000007b1d */ /* 0x000fe20000010000 */
[----:B------:R-:W-:-:S04]  /*10c0*/  FMUL.FTZ R75, R112, R3 ;  /* 0x00000003704b7220 */ /* 0x000fc80000410000 */
[----:B------:R-:W-:Y:S02]  /*10d0*/  FMUL.RZ R109, R75, 0.15915493667125701904 ;  /* 0x3e22f9834b6d7820 */ /* 0x000fe4000040c000 */
[----:B------:R-:W-:Y:S02]  /*10e0*/  FMUL.FTZ R75, R112, R74 ;  /* 0x0000004a704b7220 */ /* 0x000fe40000410000 */
[-C--:B----4-:R-:W-:Y:S01]  /*10f0*/  FMUL.FTZ R108, R111, R3.reuse ;  /* 0x000000036f6c7220 */ /* 0x090fe20000410000 */
[----:B------:R-:W-:Y:S01]  /*1100*/  MUFU.SIN R106, R109 ;  /* 0x0000006d006a7308 */ /* 0x000fe20000000400 */
[----:B------:R-:W-:Y:S02]  /*1110*/  FMUL.FTZ R63, R113, R3 ;  /* 0x00000003713f7220 */ /* 0x000fe40000410000 */
[----:B------:R-:W-:Y:S02]  /*1120*/  FMUL.RZ R123, R108, 0.15915493667125701904 ;  /* 0x3e22f9836c7b7820 */ /* 0x000fe4000040c000 */
[----:B------:R-:W-:-:S03]  /*1130*/  FADD.FTZ R108, R29, R100 ;  /* 0x000000641d6c7221 */ /* 0x000fc60000010000 */
[----:B------:R-:W-:Y:S01]  /*1140*/  MUFU.EX2 R75, R75 ;  /* 0x0000004b004b7308 */ /* 0x000fe20000000800 */
[----:B------:R-:W-:Y:S02]  /*1150*/  FMUL.RZ R115, R63, 0.15915493667125701904 ;  /* 0x3e22f9833f737820 */ /* 0x000fe4000040c000 */
[----:B------:R-:W-:Y:S01]  /*1160*/  FMUL.FTZ R63, R113, R74 ;  /* 0x0000004a713f7220 */ /* 0x000fe20000410000 */
[----:B------:R4:W5:Y:S04]  /*1170*/  @!P1 LDG.E.64 R60, [R72.64+0x8] ;  /* 0x00000806483c9981 */ /* 0x000968000c1e1b00 */
[----:B------:R0:W1:Y:S01]  /*1180*/  MUFU.COS R114, R109 ;  /* 0x0000006d00727308 */ /* 0x0000620000000000 */
[-C--:B----4-:R-:W-:Y:S02]  /*1190*/  FMUL.FTZ R73, R110, R3.reuse ;  /* 0x000000036e497220 */ /* 0x090fe40000410000 */
[----:B0-----:R-:W-:-:S05]  /*11a0*/  FMUL.FTZ R109, R108, R3 ;  /* 0x000000036c6d7220 */ /* 0x001fca0000410000 */
[----:B------:R-:W-:Y:S01]  /*11b0*/  MUFU.SIN R72, R115 ;  /* 0x0000007300487308 */ /* 0x000fe20000000400 */
[----:B------:R-:W-:Y:S02]  /*11c0*/  FMUL.RZ R117, R73, 0.15915493667125701904 ;  /* 0x3e22f98349757820 */ /* 0x000fe4000040c000 */
[----:B------:R-:W-:Y:S02]  /*11d0*/  FMUL.RZ R125, R109, 0.15915493667125701904 ;  /* 0x3e22f9836d7d7820 */ /* 0x000fe4000040c000 */
[----:B------:R-:W-:-:S03]  /*11e0*/  FADD.FTZ R109, R30, R100 ;  /* 0x000000641e6d7221 */ /* 0x000fc60000010000 */
[----:B------:R0:W-:Y:S01]  /*11f0*/  MUFU.COS R116, R115 ;  /* 0x0000007300747308 */ /* 0x0001e20000000000 */
[----:B------:R-:W-:Y:S02]  /*1200*/  FMUL.FTZ R119, R109, R3 ;  /* 0x000000036d777220 */ /* 0x000fe40000410000 */
[----:B0-----:R-:W-:-:S05]  /*1210*/  FMUL.FTZ R115, R111, R74 ;  /* 0x0000004a6f737220 */ /* 0x001fca0000410000 */
[----:B------:R-:W0:Y:S01]  /*1220*/  MUFU.EX2 R63, R63 ;  /* 0x0000003f003f7308 */ /* 0x000e220000000800 */
[----:B------:R-:W-:Y:S02]  /*1230*/  FMUL.FTZ R73, R110, R74 ;  /* 0x0000004a6e497220 */ /* 0x000fe40000410000 */
[----:B------:R-:W-:-:S05]  /*1240*/  FMUL.RZ R127, R119, 0.15915493667125701904 ;  /* 0x3e22f983777f7820 */ /* 0x000fca000040c000 */
[----:B------:R-:W-:Y:S01]  /*1250*/  MUFU.SIN R118, R117 ;  /* 0x0000007500767308 */ /* 0x000fe20000000400 */
[----:B-1----:R-:W-:-:S07]  /*1260*/  FMUL.FTZ R114, R75, R114 ;  /* 0x000000724b727220 */ /* 0x002fce0000410000 */
[----:B------:R1:W-:Y:S08]  /*1270*/  MUFU.COS R120, R117 ;  /* 0x0000007500787308 */ /* 0x0003f00000000000 */
[----:B------:R4:W-:Y:S01]  /*1280*/  MUFU.EX2 R121, R115 ;  /* 0x0000007300797308 */ /* 0x0009e20000000800 */
[----:B-1----:R-:W-:Y:S02]  /*1290*/  FMUL.FTZ R117, R108, R74 ;  /* 0x0000004a6c757220 */ /* 0x002fe40000410000 */
[----:B----4-:R-:W-:-:S05]  /*12a0*/  FMUL.FTZ R115, R75, R106 ;  /* 0x0000006a4b737220 */ /* 0x010fca0000410000 */
[----:B------:R-:W-:Y:S01]  /*12b0*/  MUFU.SIN R122, R123 ;  /* 0x0000007b007a7308 */ /* 0x000fe20000000400 */
[----:B------:R-:W-:-:S07]  /*12c0*/  FMUL.FTZ R119, R115, R129 ;  /* 0x0000008173777220 */ /* 0x000fce0000410000 */
[----:B------:R-:W-:Y:S08]  /*12d0*/  MUFU.COS R124, R123 ;  /* 0x0000007b007c7308 */ /* 0x000ff00000000000 */
[----:B------:R1:W-:Y:S02]  /*12e0*/  MUFU.EX2 R123, R117 ;  /* 0x00000075007b7308 */ /* 0x0003e40000000800 */
[----:B-1----:R-:W-:-:S06]  /*12f0*/  FMUL.FTZ R117, RZ, R115 ;  /* 0x00000073ff757220 */ /* 0x002fcc0000410000 */
[----:B------:R-:W-:Y:S08]  /*1300*/  MUFU.SIN R126, R125 ;  /* 0x0000007d007e7308 */ /* 0x000ff00000000400 */
[----:B------:R1:W-:Y:S01]  /*1310*/  MUFU.COS R132, R125 ;  /* 0x0000007d00847308 */ /* 0x0003e20000000000 */
[----:B------:R-:W-:-:S07]  /*1320*/  FADD.FTZ R106, R31, R100 ;  /* 0x000000641f6a7221 */ /* 0x000fce0000010000 */
[----:B------:R-:W4:Y:S01]  /*1330*/  MUFU.EX2 R73, R73 ;  /* 0x0000004900497308 */ /* 0x000f220000000800 */
[----:B-1----:R-:W-:Y:S02]  /*1340*/  FFMA.FTZ R125, RZ, R114, R119 ;  /* 0x00000072ff7d7223 */ /* 0x002fe40000010077 */
[----:B------:R-:W-:Y:S02]  /*1350*/  FFMA.FTZ R119, R114, R129, -R117 ;  /* 0x0000008172777223 */ /* 0x000fe40000010875 */
[C---:B0-----:R-:W-:Y:S02]  /*1360*/  FMUL.FTZ R117, R63.reuse, R72 ;  /* 0x000000483f757220 */ /* 0x041fe40000410000 */
[----:B------:R-:W-:Y:S01]  /*1370*/  FADD.FTZ R119, R128, R119 ;  /* 0x0000007780777221 */ /* 0x000fe20000010000 */
[----:B------:R-:W-:Y:S01]  /*1380*/  MUFU.SIN R134, R127 ;  /* 0x0000007f00867308 */ /* 0x000fe20000000400 */
[----:B------:R-:W-:Y:S02]  /*1390*/  FADD.FTZ R125, RZ, R125 ;  /* 0x0000007dff7d7221 */ /* 0x000fe40000010000 */
[----:B------:R-:W-:-:S05]  /*13a0*/  FMUL.FTZ R116, R63, R116 ;  /* 0x000000743f747220 */ /* 0x000fca0000410000 */
[----:B------:R0:W-:Y:S01]  /*13b0*/  MUFU.COS R136, R127 ;  /* 0x0000007f00887308 */ /* 0x0001e20000000000 */
[----:B------:R-:W-:Y:S02]  /*13c0*/  FMUL.FTZ R63, R106, R3 ;  /* 0x000000036a3f7220 */ /* 0x000fe40000410000 */
[C---:B------:R-:W-:Y:S02]  /*13d0*/  FMUL.FTZ R72, R117.reuse, R125 ;  /* 0x0000007d75487220 */ /* 0x040fe40000410000 */
[----:B0-----:R-:W-:-:S04]  /*13e0*/  FMUL.FTZ R127, R117, R119 ;  /* 0x00000077757f7220 */ /* 0x001fc80000410000 */
[C---:B------:R-:W-:Y:S02]  /*13f0*/  FFMA.FTZ R125, R116.reuse, R125, R127 ;  /* 0x0000007d747d7223 */ /* 0x040fe4000001007f */
[----:B------:R-:W-:Y:S02]  /*1400*/  FMUL.RZ R133, R63, 0.15915493667125701904 ;  /* 0x3e22f9833f857820 */ /* 0x000fe4000040c000 */
[----:B------:R-:W-:Y:S02]  /*1410*/  FFMA.FTZ R63, R116, R119, -R72 ;  /* 0x00000077743f7223 */ /* 0x000fe40000010848 */
[----:B----4-:R-:W-:Y:S02]  /*1420*/  FMUL.FTZ R118, R73, R118 ;  /* 0x0000007649767220 */ /* 0x010fe40000410000 */
[----:B------:R-:W-:Y:S02]  /*1430*/  FADD.FTZ R125, RZ, R125 ;  /* 0x0000007dff7d7221 */ /* 0x000fe40000010000 */
[----:B------:R-:W-:-:S02]  /*1440*/  FMUL.FTZ R75, R109, R74 ;  /* 0x0000004a6d4b7220 */ /* 0x000fc40000410000 */
[----:B------:R-:W-:Y:S02]  /*1450*/  FMUL.FTZ R119, R73, R120 ;  /* 0x0000007849777220 */ /* 0x000fe40000410000 */
[----:B------:R-:W-:Y:S02]  /*1460*/  FMUL.FTZ R74, R106, R74 ;  /* 0x0000004a6a4a7220 */ /* 0x000fe40000410000 */
[----:B------:R-:W-:Y:S02]  /*1470*/  FADD.FTZ R72, R130, R63 ;  /* 0x0000003f82487221 */ /* 0x000fe40000010000 */
[----:B------:R-:W-:Y:S01]  /*1480*/  FMUL.FTZ R73, R118, R125 ;  /* 0x0000007d76497220 */ /* 0x000fe20000410000 */
[----:B------:R-:W-:Y:S03]  /*1490*/  MUFU.COS R63, R133 ;  /* 0x00000085003f7308 */ /* 0x000fe60000000000 */
[----:B------:R-:W-:-:S02]  /*14a0*/  FFMA.FTZ R138, R119, R72, -R73 ;  /* 0x00000048778a7223 */ /* 0x000fc40000010849 */
[----:B------:R-:W-:-:S03]  /*14b0*/  FMUL.FTZ R72, R118, R72 ;  /* 0x0000004876487220 */ /* 0x000fc60000410000 */
[----:B------:R-:W0:Y:S01]  /*14c0*/  MUFU.EX2 R74, R74 ;  /* 0x0000004a004a7308 */ /* 0x000e220000000800 */
[----:B------:R-:W-:Y:S02]  /*14d0*/  FFMA.FTZ R72, R119, R125, R72 ;  /* 0x0000007d77487223 */ /* 0x000fe40000010048 */
[----:B------:R-:W-:-:S05]  /*14e0*/  FMUL.FTZ R120, R121, R124 ;  /* 0x0000007c79787220 */ /* 0x000fca0000410000 */
[----:B------:R1:W4:Y:S01]  /*14f0*/  MUFU.SIN R127, R133 ;  /* 0x00000085007f7308 */ /* 0x0003220000000400 */
[----:B------:R-:W-:Y:S02]  /*1500*/  FMUL.FTZ R121, R121, R122 ;  /* 0x0000007a79797220 */ /* 0x000fe40000410000 */
[----:B------:R-:W-:Y:S02]  /*1510*/  FADD.FTZ R138, R131, R138 ;  /* 0x0000008a838a7221 */ /* 0x000fe40000010000 */
[----:B------:R-:W-:-:S03]  /*1520*/  FADD.FTZ R72, RZ, R72 ;  /* 0x00000048ff487221 */ /* 0x000fc60000010000 */
[----:B------:R-:W2:Y:S01]  /*1530*/  MUFU.EX2 R75, R75 ;  /* 0x0000004b004b7308 */ /* 0x000ea20000000800 */
[C---:B-1----:R-:W-:Y:S02]  /*1540*/  FMUL.FTZ R133, R121.reuse, R138 ;  /* 0x0000008a79857220 */ /* 0x042fe40000410000 */
[----:B------:R-:W-:Y:S02]  /*1550*/  FMUL.FTZ R73, R121, R72 ;  /* 0x0000004879497220 */ /* 0x000fe40000410000 */
[C---:B------:R-:W-:Y:S02]  /*1560*/  FMUL.FTZ R122, R123.reuse, R132 ;  /* 0x000000847b7a7220 */ /* 0x040fe40000410000 */
[C---:B------:R-:W-:Y:S02]  /*1570*/  FFMA.FTZ R72, R120.reuse, R72, R133 ;  /* 0x0000004878487223 */ /* 0x040fe40000010085 */
[----:B------:R-:W-:Y:S02]  /*1580*/  FMUL.FTZ R123, R123, R126 ;  /* 0x0000007e7b7b7220 */ /* 0x000fe40000410000 */
[----:B------:R-:W-:-:S02]  /*1590*/  FFMA.FTZ R138, R120, R138, -R73 ;  /* 0x0000008a788a7223 */ /* 0x000fc40000010849 */
[----:B------:R-:W-:Y:S02]  /*15a0*/  FMUL.FTZ R133, R36, R111 ;  /* 0x0000006f24857220 */ /* 0x000fe40000410000 */
[C---:B0-----:R-:W-:Y:S02]  /*15b0*/  FMUL.FTZ R126, R74.reuse, R63 ;  /* 0x0000003f4a7e7220 */ /* 0x041fe40000410000 */
[----:B----4-:R-:W-:Y:S02]  /*15c0*/  FMUL.FTZ R127, R74, R127 ;  /* 0x0000007f4a7f7220 */ /* 0x010fe40000410000 */
[----:B------:R-:W-:Y:S02]  /*15d0*/  FMUL.FTZ R63, R77, R115 ;  /* 0x000000734d3f7220 */ /* 0x000fe40000410000 */
[----:B------:R-:W-:Y:S02]  /*15e0*/  FADD.FTZ R74, RZ, R72 ;  /* 0x00000048ff4a7221 */ /* 0x000fe40000010000 */
[----:B------:R-:W-:-:S02]  /*15f0*/  FADD.FTZ R138, R133, R138 ;  /* 0x0000008a858a7221 */ /* 0x000fc40000010000 */
[C---:B------:R-:W-:Y:S02]  /*1600*/  FMUL.FTZ R72, R76.reuse, R115 ;  /* 0x000000734c487220 */ /* 0x040fe40000410000 */
[----:B------:R-:W-:Y:S02]  /*1610*/  FFMA.FTZ R63, R76, R114, -R63 ;  /* 0x000000724c3f7223 */ /* 0x000fe4000001083f */
[C---:B------:R-:W-:Y:S02]  /*1620*/  FMUL.FTZ R73, R123.reuse, R74 ;  /* 0x0000004a7b497220 */ /* 0x040fe40000410000 */
[----:B------:R-:W-:Y:S02]  /*1630*/  FMUL.FTZ R137, R123, R138 ;  /* 0x0000008a7b897220 */ /* 0x000fe40000410000 */
[C---:B--2---:R-:W-:Y:S02]  /*1640*/  FMUL.FTZ R124, R75.reuse, R136 ;  /* 0x000000884b7c7220 */ /* 0x044fe40000410000 */
[----:B------:R-:W-:-:S02]  /*1650*/  FMUL.FTZ R125, R75, R134 ;  /* 0x000000864b7d7220 */ /* 0x000fc40000410000 */
[----:B------:R-:W-:Y:S02]  /*1660*/  FFMA.FTZ R72, R77, R114, R72 ;  /* 0x000000724d487223 */ /* 0x000fe40000010048 */
[----:B------:R-:W-:Y:S02]  /*1670*/  FMUL.FTZ R75, R117, R63 ;  /* 0x0000003f754b7220 */ /* 0x000fe40000410000 */
[C---:B------:R-:W-:Y:S02]  /*1680*/  FFMA.FTZ R135, R122.reuse, R138, -R73 ;  /* 0x0000008a7a877223 */ /* 0x040fe40000010849 */
[----:B------:R-:W-:Y:S02]  /*1690*/  FMUL.FTZ R132, R37, R108 ;  /* 0x0000006c25847220 */ /* 0x000fe40000410000 */
[----:B------:R-:W-:Y:S02]  /*16a0*/  FFMA.FTZ R137, R122, R74, R137 ;  /* 0x0000004a7a897223 */ /* 0x000fe40000010089 */
[----:B------:R-:W-:-:S02]  /*16b0*/  FMUL.FTZ R73, R117, R72 ;  /* 0x0000004875497220 */ /* 0x000fc40000410000 */
[----:B------:R-:W-:Y:S02]  /*16c0*/  FFMA.FTZ R75, R116, R72, R75 ;  /* 0x00000048744b7223 */ /* 0x000fe4000001004b */
[----:B------:R-:W-:Y:S02]  /*16d0*/  FADD.FTZ R135, R132, R135 ;  /* 0x0000008784877221 */ /* 0x000fe40000010000 */
[----:B------:R-:W-:Y:S02]  /*16e0*/  FADD.FTZ R137, RZ, R137 ;  /* 0x00000089ff897221 */ /* 0x000fe40000010000 */
[----:B------:R-:W-:Y:S02]  /*16f0*/  FFMA.FTZ R73, R116, R63, -R73 ;  /* 0x0000003f74497223 */ /* 0x000fe40000010849 */
[----:B------:R-:W-:Y:S02]  /*1700*/  FMUL.FTZ R72, R118, R75 ;  /* 0x0000004b76487220 */ /* 0x000fe40000410000 */
[----:B------:R-:W-:-:S02]  /*1710*/  FMUL.FTZ R134, R125, R135 ;  /* 0x000000877d867220 */ /* 0x000fc40000410000 */
[----:B------:R-:W-:Y:S02]  /*1720*/  FMUL.FTZ R63, R125, R137 ;  /* 0x000000897d3f7220 */ /* 0x000fe40000410000 */
[-C--:B------:R-:W-:Y:S02]  /*1730*/  FMUL.FTZ R74, R118, R73.reuse ;  /* 0x00000049764a7220 */ /* 0x080fe40000410000 */
[----:B------:R-:W-:Y:S02]  /*1740*/  FFMA.FTZ R72, R119, R73, -R72 ;  /* 0x0000004977487223 */ /* 0x000fe40000010848 */
[C---:B------:R-:W-:Y:S02]  /*1750*/  FFMA.FTZ R137, R124.reuse, R137, R134 ;  /* 0x000000897c897223 */ /* 0x040fe40000010086 */
[----:B------:R-:W-:Y:S02]  /*1760*/  FFMA.FTZ R63, R124, R135, -R63 ;  /* 0x000000877c3f7223 */ /* 0x000fe4000001083f */
[----:B------:R-:W-:-:S02]  /*1770*/  FMUL.FTZ R134, R38, R109 ;  /* 0x0000006d26867220 */ /* 0x000fc40000410000 */
[----:B------:R-:W-:Y:S02]  /*1780*/  FFMA.FTZ R74, R119, R75, R74 ;  /* 0x0000004b774a7223 */ /* 0x000fe4000001004a */
[----:B------:R-:W-:Y:S02]  /*1790*/  FMUL.FTZ R73, R121, R72 ;  /* 0x0000004879497220 */ /* 0x000fe40000410000 */
[----:B------:R-:W-:Y:S01]  /*17a0*/  FADD.FTZ R137, RZ, R137 ;  /* 0x00000089ff897221 */ /* 0x000fe20000010000 */
[----:B------:R-:W-:Y:S01]  /*17b0*/  ISETP.NE.AND P1, PT, R95, 0x1f, PT ;  /* 0x0000001f5f00780c */ /* 0x000fe20003f25270 */
[----:B------:R-:W-:Y:S02]  /*17c0*/  FADD.FTZ R75, R134, R63 ;  /* 0x0000003f864b7221 */ /* 0x000fe40000010000 */
[-C--:B------:R-:W-:Y:S02]  /*17d0*/  FMUL.FTZ R63, R121, R74.reuse ;  /* 0x0000004a793f7220 */ /* 0x080fe40000410000 */
[----:B------:R-:W-:-:S02]  /*17e0*/  FFMA.FTZ R74, R120, R74, R73 ;  /* 0x0000004a784a7223 */ /* 0x000fc40000010049 */
[C---:B------:R-:W-:Y:S02]  /*17f0*/  FMUL.FTZ R73, R127.reuse, R137 ;  /* 0x000000897f497220 */ /* 0x040fe40000410000 */
[-C--:B------:R-:W-:Y:S02]  /*1800*/  FMUL.FTZ R135, R127, R75.reuse ;  /* 0x0000004b7f877220 */ /* 0x080fe40000410000 */
[----:B------:R-:W-:Y:S02]  /*1810*/  FFMA.FTZ R63, R120, R72, -R63 ;  /* 0x00000048783f7223 */ /* 0x000fe4000001083f */
[C---:B------:R-:W-:Y:S02]  /*1820*/  FFMA.FTZ R138, R126.reuse, R75, -R73 ;  /* 0x0000004b7e8a7223 */ /* 0x040fe40000010849 */
[----:B------:R-:W-:Y:S02]  /*1830*/  FMUL.FTZ R72, R123, R74 ;  /* 0x0000004a7b487220 */ /* 0x000fe40000410000 */
[----:B------:R-:W-:-:S02]  /*1840*/  FFMA.FTZ R73, R126, R137, R135 ;  /* 0x000000897e497223 */ /* 0x000fc40000010087 */
[-C--:B------:R-:W-:Y:S02]  /*1850*/  FFMA.FTZ R136, R122, R63.reuse, -R72 ;  /* 0x0000003f7a887223 */ /* 0x080fe40000010848 */
[----:B------:R-:W-:Y:S02]  /*1860*/  FMUL.FTZ R137, R123, R63 ;  /* 0x0000003f7b897220 */ /* 0x000fe40000410000 */
[----:B------:R-:W-:Y:S02]  /*1870*/  FADD.FTZ R63, RZ, R73 ;  /* 0x00000049ff3f7221 */ /* 0x000fe40000010000 */
[----:B------:R0:W1:Y:S01]  /*1880*/  @P1 LDS.64 R72, [R95.X8+0x24d8] ;  /* 0x0024d8005f481984 */ /* 0x0000620000008a00 */
[----:B------:R-:W-:-:S04]  /*1890*/  FMUL.FTZ R135, R39, R106 ;  /* 0x0000006a27877220 */ /* 0x000fc80000410000 */
[----:B------:R-:W-:Y:S01]  /*18a0*/  FADD.FTZ R147, R135, R138 ;  /* 0x0000008a87937221 */ /* 0x000fe20000010000 */
[----:B------:R-:W-:Y:S05]  /*18b0*/  @P1 BRA `(.L_x_12226) ;  /* 0x0000008000001947 */ /* 0x000fea0003800000 */
[----:B---3--:R-:W-:-:S13]  /*18c0*/  ISETP.NE.AND P3, PT, R84, c[0x0][0x174], PT ;  /* 0x00005d0054007a0c */ /* 0x008fda0003f65270 */
[----:B-1----:R-:W-:-:S04]  /*18d0*/  @P3 LEA.HI R72, R84, R84, RZ, 0x1 ;  /* 0x0000005454483211 */ /* 0x002fc800078f08ff */
[----:B------:R-:W-:Y:S01]  /*18e0*/  @P3 LOP3.LUT R73, R72, 0xfffffe, RZ, 0xc0, !PT ;  /* 0x00fffffe48493812 */ /* 0x000fe200078ec0ff */
[----:B------:R-:W-:-:S03]  /*18f0*/  HFMA2.MMA R72, -RZ, RZ, 1.875, 0 ;  /* 0x3f800000ff487435 */ /* 0x000fc600000001ff */
[----:B------:R-:W-:Y:S02]  /*1900*/  @P3 IADD3 R75, -R73, R84, RZ ;  /* 0x00000054494b3210 */ /* 0x000fe40007ffe1ff */
[----:B------:R-:W-:Y:S02]  /*1910*/  MOV R73, RZ ;  /* 0x000000ff00497202 */ /* 0x000fe40000000f00 */
[----:B------:R-:W-:-:S05]  /*1920*/  @P3 LEA R75, R75, R78, 0x8 ;  /* 0x0000004e4b4b3211 */ /* 0x000fca00078e40ff */
[----:B------:R1:W2:Y:S02]  /*1930*/  @P3 LDS.64 R72, [R75.X8+0x14d0] ;  /* 0x0014d0004b483984 */ /* 0x0002a40000008a00 */
.L_x_12226:
[----:B---3--:R-:W-:Y:S05]  /*1940*/  BSYNC B0 ;  /* 0x0000000000007941 */ /* 0x008fea0003800000 */
.L_x_12225:
[----:B------:R-:W-:Y:S01]  /*1950*/  FFMA.FTZ R137, R122, R74, R137 ;  /* 0x0000004a7a897223 */ /* 0x000fe20000010089 */
[----:B------:R-:W3:Y:S01]  /*1960*/  SHFL.UP PT, R138, R147, 0x1, RZ ;  /* 0x04200000938a7989 */ /* 0x000ee200000e00ff */
[-C--:B------:R-:W-:Y:S01]  /*1970*/  FMUL.FTZ R74, R125, R136.reuse ;  /* 0x000000887d4a7220 */ /* 0x080fe20000410000 */
[----:B------:R-:W-:Y:S01]  /*1980*/  ISETP.GE.AND P3, PT, R93, 0x1, PT ;  /* 0x000000015d00780c */ /* 0x000fe20003f66270 */
[-C--:B-1----:R-:W-:Y:S01]  /*1990*/  FMUL.FTZ R75, R125, R137.reuse ;  /* 0x000000897d4b7220 */ /* 0x082fe20000410000 */
[----:B------:R-:W1:Y:S01]  /*19a0*/  SHFL.UP PT, R140, R63, 0x1, RZ ;  /* 0x042000003f8c7989 */ /* 0x000e6200000e00ff */
[C---:B------:R-:W-:Y:S01]  /*19b0*/  FFMA.FTZ R74, R124.reuse, R137, R74 ;  /* 0x000000897c4a7223 */ /* 0x040fe2000001004a */
[----:B------:R-:W-:Y:S01]  /*19c0*/  MOV R144, c[0x0][0x2bc] ;  /* 0x0000af0000907a02 */ /* 0x000fe20000000f00 */
[----:B------:R-:W-:Y:S01]  /*19d0*/  FFMA.FTZ R75, R124, R136, -R75 ;  /* 0x000000887c4b7223 */ /* 0x000fe2000001084b */
[----:B------:R-:W-:Y:S01]  /*19e0*/  IADD3 R157, R83, -c[0x0][0x174], RZ ;  /* 0x80005d00539d7a10 */ /* 0x000fe20007ffe0ff */
[CC--:B------:R-:W-:Y:S01]  /*19f0*/  FMUL.FTZ R145, R127.reuse, R74.reuse ;  /* 0x0000004a7f917220 */ /* 0x0c0fe20000410000 */
[----:B------:R-:W-:Y:S01]  /*1a00*/  ISETP.NE.AND P6, PT, R62, 0x1f, PT ;  /* 0x0000001f3e00780c */ /* 0x000fe20003fc5270 */
[----:B------:R-:W-:Y:S01]  /*1a10*/  IMAD R143, R166, c[0x0][0x2c0], RZ ;  /* 0x0000b000a68f7a24 */ /* 0x000fe200078e02ff */
[----:B------:R-:W-:Y:S01]  /*1a20*/  ISETP.GT.U32.AND P4, PT, R62, 0x17, PT ;  /* 0x000000173e00780c */ /* 0x000fe20003f84070 */
[-C--:B------:R-:W-:Y:S01]  /*1a30*/  FFMA.FTZ R145, R126, R75.reuse, -R145 ;  /* 0x0000004b7e917223 */ /* 0x080fe20000010891 */
[----:B------:R-:W-:Y:S01]  /*1a40*/  ISETP.GT.U32.AND P5, PT, R62, 0xf, PT ;  /* 0x0000000f3e00780c */ /* 0x000fe20003fa4070 */
[----:B------:R-:W-:Y:S01]  /*1a50*/  FMUL.FTZ R75, R127, R75 ;  /* 0x0000004b7f4b7220 */ /* 0x000fe20000410000 */
[----:B------:R-:W-:Y:S01]  /*1a60*/  ISETP.GE.OR P0, PT, R84, c[0x0][0x174], P0 ;  /* 0x00005d0054007a0c */ /* 0x000fe20000706670 */
[----:B------:R-:W-:Y:S01]  /*1a70*/  IMAD R143, R94, c[0x0][0x2c4], R143 ;  /* 0x0000b1005e8f7a24 */ /* 0x000fe200078e028f */
[----:B------:R-:W-:Y:S01]  /*1a80*/  BSSY B0, `(.L_x_12227) ;  /* 0x0000108000007945 */ /* 0x000fe20003800000 */
[----:B------:R-:W-:-:S02]  /*1a90*/  FFMA.FTZ R75, R126, R74, R75 ;  /* 0x0000004a7e4b7223 */ /* 0x000fc4000001004b */
[----:B------:R-:W4:Y:S01]  /*1aa0*/  SHFL.UP PT, R74, R145, 0x1, RZ ;  /* 0x04200000914a7989 */ /* 0x000f2200000e00ff */
[----:B------:R-:W-:Y:S02]  /*1ab0*/  IMAD R157, R157, -0x200, RZ ;  /* 0xfffffe009d9d7824 */ /* 0x000fe400078e02ff */
[----:B---3--:R-:W-:Y:S01]  /*1ac0*/  FMUL.FTZ R139, R75, R138 ;  /* 0x0000008a4b8b7220 */ /* 0x008fe20000410000 */
[----:B------:R-:W3:Y:S01]  /*1ad0*/  SHFL.UP PT, R136, R75, 0x1, RZ ;  /* 0x042000004b887989 */ /* 0x000ee200000e00ff */
[----:B------:R-:W-:Y:S02]  /*1ae0*/  FADD.FTZ R163, R25, R25 ;  /* 0x0000001919a37221 */ /* 0x000fe40000010000 */
[-C--:B-1----:R-:W-:Y:S02]  /*1af0*/  FMUL.FTZ R137, R75, R140.reuse ;  /* 0x0000008c4b897220 */ /* 0x082fe40000410000 */
[C---:B------:R-:W-:Y:S02]  /*1b00*/  FFMA.FTZ R140, R145.reuse, R140, R139 ;  /* 0x0000008c918c7223 */ /* 0x040fe4000001008b */
[----:B------:R-:W-:-:S02]  /*1b10*/  FFMA.FTZ R138, R145, R138, -R137 ;  /* 0x0000008a918a7223 */ /* 0x000fc40000010889 */
[----:B------:R-:W-:Y:S02]  /*1b20*/  @P3 FADD.FTZ R63, R63, R140 ;  /* 0x0000008c3f3f3221 */ /* 0x000fe40000010000 */
[----:B------:R-:W-:-:S03]  /*1b30*/  @P3 FADD.FTZ R147, R147, R138 ;  /* 0x0000008a93933221 */ /* 0x000fc60000010000 */
[----:B------:R-:W1:Y:S04]  /*1b40*/  SHFL.UP PT, R140, R63, 0x2, RZ ;  /* 0x044000003f8c7989 */ /* 0x000e6800000e00ff */
[----:B------:R-:W0:Y:S01]  /*1b50*/  SHFL.UP PT, R139, R147, 0x2, RZ ;  /* 0x04400000938b7989 */ /* 0x000e2200000e00ff */
[----:B----4-:R-:W-:-:S04]  /*1b60*/  FMUL.FTZ R137, R75, R74 ;  /* 0x0000004a4b897220 */ /* 0x010fc80000410000 */
[-C--:B---3--:R-:W-:Y:S02]  /*1b70*/  FFMA.FTZ R138, R145, R136.reuse, R137 ;  /* 0x00000088918a7223 */ /* 0x088fe40000010089 */
[----:B------:R-:W-:-:S03]  /*1b80*/  FMUL.FTZ R136, R75, R136 ;  /* 0x000000884b887220 */ /* 0x000fc60000410000 */
[----:B------:R-:W-:Y:S01]  /*1b90*/  FSEL R138, R75, R138, !P3 ;  /* 0x0000008a4b8a7208 */ /* 0x000fe20005800000 */
[----:B------:R-:W-:Y:S01]  /*1ba0*/  @P3 FFMA.FTZ R145, R145, R74, -R136 ;  /* 0x0000004a91913223 */ /* 0x000fe20000010888 */
[----:B------:R-:W-:-:S03]  /*1bb0*/  ISETP.GE.AND P3, PT, R93, 0x2, PT ;  /* 0x000000025d00780c */ /* 0x000fc60003f66270 */
[----:B------:R-:W-:Y:S04]  /*1bc0*/  SHFL.UP PT, R75, R138, 0x2, RZ ;  /* 0x044000008a4b7989 */ /* 0x000fe800000e00ff */
[----:B------:R-:W3:Y:S01]  /*1bd0*/  SHFL.UP PT, R74, R145, 0x2, RZ ;  /* 0x04400000914a7989 */ /* 0x000ee200000e00ff */
[CC--:B-1----:R-:W-:Y:S02]  /*1be0*/  FMUL.FTZ R136, R138.reuse, R140.reuse ;  /* 0x0000008c8a887220 */ /* 0x0c2fe40000410000 */
[-C--:B0-----:R-:W-:Y:S02]  /*1bf0*/  FMUL.FTZ R137, R138, R139.reuse ;  /* 0x0000008b8a897220 */ /* 0x081fe40000410000 */
[C---:B------:R-:W-:Y:S01]  /*1c00*/  FFMA.FTZ R136, R145.reuse, R139, -R136 ;  /* 0x0000008b91887223 */ /* 0x040fe20000010888 */
[----:B------:R-:W-:Y:S01]  /*1c10*/  SHF.R.U32.HI R139, RZ, 0x1, R144 ;  /* 0x00000001ff8b7819 */ /* 0x000fe20000011690 */
[----:B------:R-:W-:-:S02]  /*1c20*/  FFMA.FTZ R140, R145, R140, R137 ;  /* 0x0000008c918c7223 */ /* 0x000fc40000010089 */
[----:B------:R-:W-:Y:S02]  /*1c30*/  @P3 FADD.FTZ R147, R147, R136 ;  /* 0x0000008893933221 */ /* 0x000fe40000010000 */
[----:B------:R-:W-:Y:S02]  /*1c40*/  @P3 FADD.FTZ R63, R63, R140 ;  /* 0x0000008c3f3f3221 */ /* 0x000fe40000010000 */
[----:B------:R-:W-:Y:S01]  /*1c50*/  IMAD R139, R139, R98, RZ ;  /* 0x000000628b8b7224 */ /* 0x000fe200078e02ff */
[----:B------:R-:W0:Y:S04]  /*1c60*/  SHFL.UP PT, R140, R147, 0x4, RZ ;  /* 0x04800000938c7989 */ /* 0x000e2800000e00ff */
[----:B------:R-:W1:Y:S01]  /*1c70*/  SHFL.UP PT, R142, R63, 0x4, RZ ;  /* 0x048000003f8e7989 */ /* 0x000e6200000e00ff */
[----:B---3--:R-:W-:-:S04]  /*1c80*/  FMUL.FTZ R136, R138, R74 ;  /* 0x0000004a8a887220 */ /* 0x008fc80000410000 */
[-C--:B------:R-:W-:Y:S02]  /*1c90*/  FFMA.FTZ R137, R145, R75.reuse, R136 ;  /* 0x0000004b91897223 */ /* 0x080fe40000010088 */
[----:B------:R-:W-:-:S03]  /*1ca0*/  FMUL.FTZ R75, R138, R75 ;  /* 0x0000004b8a4b7220 */ /* 0x000fc60000410000 */
[----:B------:R-:W-:Y:S01]  /*1cb0*/  FSEL R137, R138, R137, !P3 ;  /* 0x000000898a897208 */ /* 0x000fe20005800000 */
[----:B------:R-:W-:Y:S01]  /*1cc0*/  @P3 FFMA.FTZ R145, R145, R74, -R75 ;  /* 0x0000004a91913223 */ /* 0x000fe2000001084b */
[----:B------:R-:W-:Y:S02]  /*1cd0*/  ISETP.GE.AND P3, PT, R93, 0x4, PT ;  /* 0x000000045d00780c */ /* 0x000fe40003f66270 */
[----:B------:R-:W-:Y:S01]  /*1ce0*/  MOV R75, c[0x0][0x2b8] ;  /* 0x0000ae00004b7a02 */ /* 0x000fe20000000f00 */
[----:B------:R-:W3:Y:S01]  /*1cf0*/  SHFL.UP PT, R138, R137, 0x4, RZ ;  /* 0x04800000898a7989 */ /* 0x000ee200000e00ff */
[----:B0-----:R-:W-:Y:S02]  /*1d00*/  FMUL.FTZ R74, R137, R140 ;  /* 0x0000008c894a7220 */ /* 0x001fe40000410000 */
[----:B------:R-:W-:Y:S01]  /*1d10*/  SHF.R.U64 R75, R75, 0x1, R144 ;  /* 0x000000014b4b7819 */ /* 0x000fe20000001290 */
[----:B------:R-:W0:Y:S01]  /*1d20*/  SHFL.UP PT, R136, R145, 0x4, RZ ;  /* 0x0480000091887989 */ /* 0x000e2200000e00ff */
[----:B-1----:R-:W-:-:S02]  /*1d30*/  FFMA.FTZ R74, R145, R142, R74 ;  /* 0x0000008e914a7223 */ /* 0x002fc4000001004a */
[----:B------:R-:W-:Y:S02]  /*1d40*/  FMUL.FTZ R142, R137, R142 ;  /* 0x0000008e898e7220 */ /* 0x000fe40000410000 */
[----:B------:R-:W-:Y:S02]  /*1d50*/  IMAD R139, R96, R75, R139 ;  /* 0x0000004b608b7224 */ /* 0x000fe400078e028b */
[----:B------:R-:W-:Y:S02]  /*1d60*/  FFMA.FTZ R142, R145, R140, -R142 ;  /* 0x0000008c918e7223 */ /* 0x000fe4000001088e */
[----:B------:R-:W-:Y:S02]  /*1d70*/  @P3 FADD.FTZ R63, R63, R74 ;  /* 0x0000004a3f3f3221 */ /* 0x000fe40000010000 */
[----:B------:R-:W-:Y:S02]  /*1d80*/  @P3 FADD.FTZ R147, R147, R142 ;  /* 0x0000008e93933221 */ /* 0x000fe40000010000 */
[----:B------:R-:W-:Y:S01]  /*1d90*/  IMAD.WIDE.U32 R74, R75, R98, RZ ;  /* 0x000000624b4a7225 */ /* 0x000fe200078e00ff */
[----:B------:R-:W1:Y:S04]  /*1da0*/  SHFL.UP PT, R142, R63, 0x8, RZ ;  /* 0x050000003f8e7989 */ /* 0x000e6800000e00ff */
[----:B------:R-:W4:Y:S01]  /*1db0*/  SHFL.UP PT, R141, R147, 0x8, RZ ;  /* 0x05000000938d7989 */ /* 0x000f2200000e00ff */
[----:B------:R-:W-:Y:S01]  /*1dc0*/  IADD3 R75, R139, R75, RZ ;  /* 0x0000004b8b4b7210 */ /* 0x000fe20007ffe0ff */
[----:B---3--:R-:W-:-:S02]  /*1dd0*/  FMUL.FTZ R139, R137, R138 ;  /* 0x0000008a898b7220 */ /* 0x008fc40000410000 */
[----:B0-----:R-:W-:Y:S02]  /*1de0*/  FMUL.FTZ R140, R137, R136 ;  /* 0x00000088898c7220 */ /* 0x001fe40000410000 */
[----:B------:R-:W-:-:S04]  /*1df0*/  IMAD.WIDE.U32 R74, R94, c[0x0][0x2c0], R74 ;  /* 0x0000b0005e4a7a25 */ /* 0x000fc800078e004a */
[C---:B------:R-:W-:Y:S02]  /*1e00*/  FFMA.FTZ R140, R145.reuse, R138, R140 ;  /* 0x0000008a918c7223 */ /* 0x040fe4000001008c */
[----:B------:R-:W-:Y:S02]  /*1e10*/  @P3 FFMA.FTZ R145, R145, R136, -R139 ;  /* 0x0000008891913223 */ /* 0x000fe4000001088b */
[----:B-----5:R-:W-:Y:S01]  /*1e20*/  FMUL.FTZ R139, R70, R45 ;  /* 0x0000002d468b7220 */ /* 0x020fe20000410000 */
[----:B------:R-:W-:Y:S02]  /*1e30*/  FSEL R144, R137, R140, !P3 ;  /* 0x0000008c89907208 */ /* 0x000fe40005800000 */
[----:B------:R-:W0:Y:S01]  /*1e40*/  SHFL.UP PT, R146, R145, 0x8, RZ ;  /* 0x0500000091927989 */ /* 0x000e2200000e00ff */
[----:B------:R-:W-:Y:S02]  /*1e50*/  IADD3 R137, R143, R75, RZ ;  /* 0x0000004b8f897210 */ /* 0x000fe40007ffe0ff */
[----:B------:R-:W-:Y:S01]  /*1e60*/  LEA R156, P3, R74, c[0x0][0x320], 0x3 ;  /* 0x0000c8004a9c7a11 */ /* 0x000fe200078618ff */
[----:B------:R-:W3:Y:S01]  /*1e70*/  SHFL.UP PT, R148, R144, 0x8, RZ ;  /* 0x0500000090947989 */ /* 0x000ee200000e00ff */
[----:B-1----:R-:W-:-:S02]  /*1e80*/  FMUL.FTZ R136, R144, R142 ;  /* 0x0000008e90887220 */ /* 0x002fc40000410000 */
[----:B----4-:R-:W-:Y:S01]  /*1e90*/  FMUL.FTZ R75, R144, R141 ;  /* 0x0000008d904b7220 */ /* 0x010fe20000410000 */
[----:B------:R-:W-:Y:S01]  /*1ea0*/  LEA.HI.X R158, R74, c[0x0][0x324], R137, 0x3, P3 ;  /* 0x0000c9004a9e7a11 */ /* 0x000fe200018f1c89 */
[----:B------:R-:W-:Y:S01]  /*1eb0*/  FMUL.FTZ R74, R70, R47 ;  /* 0x0000002f464a7220 */ /* 0x000fe20000410000 */
[----:B------:R-:W-:Y:S01]  /*1ec0*/  ISETP.GE.AND P3, PT, R93, 0x8, PT ;  /* 0x000000085d00780c */ /* 0x000fe20003f66270 */
[C---:B------:R-:W-:Y:S02]  /*1ed0*/  FFMA.FTZ R150, R145.reuse, R141, -R136 ;  /* 0x0000008d91967223 */ /* 0x040fe40000010888 */
[----:B------:R-:W-:Y:S02]  /*1ee0*/  FFMA.FTZ R152, R145, R142, R75 ;  /* 0x0000008e91987223 */ /* 0x000fe4000001004b */
[C---:B------:R-:W-:Y:S02]  /*1ef0*/  FMUL.FTZ R141, R71.reuse, R47 ;  /* 0x0000002f478d7220 */ /* 0x040fe40000410000 */
[----:B------:R-:W-:-:S02]  /*1f00*/  FMUL.FTZ R75, R71, R45 ;  /* 0x0000002d474b7220 */ /* 0x000fc40000410000 */
[----:B------:R-:W-:Y:S02]  /*1f10*/  FADD.FTZ R136, R23, R23 ;  /* 0x0000001717887221 */ /* 0x000fe40000010000 */
[-C--:B------:R-:W-:Y:S02]  /*1f20*/  FFMA.FTZ R143, R71, R46.reuse, R74 ;  /* 0x0000002e478f7223 */ /* 0x080fe4000001004a */
[C---:B------:R-:W-:Y:S02]  /*1f30*/  FFMA.FTZ R141, R70.reuse, R46, -R141 ;  /* 0x0000002e468d7223 */ /* 0x040fe4000001088d */
[----:B------:R-:W-:Y:S02]  /*1f40*/  FFMA.FTZ R74, R70, R44, -R75 ;  /* 0x0000002c464a7223 */ /* 0x000fe4000001084b */
[----:B------:R-:W-:Y:S02]  /*1f50*/  FMUL.FTZ R138, R136, R143 ;  /* 0x0000008f888a7220 */ /* 0x000fe40000410000 */
[----:B0-----:R-:W-:-:S02]  /*1f60*/  FMUL.FTZ R75, R144, R146 ;  /* 0x00000092904b7220 */ /* 0x001fc40000410000 */
[----:B------:R-:W-:Y:S02]  /*1f70*/  FADD.FTZ R137, R22, R22 ;  /* 0x0000001616897221 */ /* 0x000fe40000010000 */
[----:B------:R-:W-:Y:S02]  /*1f80*/  FFMA.FTZ R142, R71, R44, R139 ;  /* 0x0000002c478e7223 */ /* 0x000fe4000001008b */
[----:B------:R-:W-:Y:S02]  /*1f90*/  FMUL.FTZ R140, R136, R141 ;  /* 0x0000008d888c7220 */ /* 0x000fe40000410000 */
[----:B------:R-:W-:Y:S02]  /*1fa0*/  FMUL.FTZ R141, R126, R138 ;  /* 0x0000008a7e8d7220 */ /* 0x000fe40000410000 */
[-C--:B---3--:R-:W-:Y:S02]  /*1fb0*/  FFMA.FTZ R75, R145, R148.reuse, R75 ;  /* 0x00000094914b7223 */ /* 0x088fe4000001004b */
[----:B------:R-:W-:-:S02]  /*1fc0*/  FMUL.FTZ R148, R144, R148 ;  /* 0x0000009490947220 */ /* 0x000fc40000410000 */
[----:B------:R-:W-:Y:S02]  /*1fd0*/  FMUL.FTZ R139, R137, R142 ;  /* 0x0000008e898b7220 */ /* 0x000fe40000410000 */
[C---:B------:R-:W-:Y:S02]  /*1fe0*/  FMUL.FTZ R143, R127.reuse, R138 ;  /* 0x0000008a7f8f7220 */ /* 0x040fe40000410000 */
[----:B------:R-:W-:Y:S02]  /*1ff0*/  FFMA.FTZ R142, -R127, R140, -R141 ;  /* 0x0000008c7f8e7223 */ /* 0x000fe4000001098d */
[----:B------:R-:W-:Y:S01]  /*2000*/  @P3 FFMA.FTZ R145, R145, R146, -R148 ;  /* 0x0000009291913223 */ /* 0x000fe20000010894 */
[----:B------:R-:W-:Y:S01]  /*2010*/  FSEL R146, R144, R75, !P3 ;  /* 0x0000004b90927208 */ /* 0x000fe20005800000 */
[----:B------:R-:W-:Y:S02]  /*2020*/  FMUL.FTZ R141, R137, R74 ;  /* 0x0000004a898d7220 */ /* 0x000fe40000410000 */
[----:B------:R-:W-:Y:S01]  /*2030*/  FFMA.FTZ R74, R126, R140, -R143 ;  /* 0x0000008c7e4a7223 */ /* 0x000fe2000001088f */
[----:B------:R-:W0:Y:S01]  /*2040*/  SHFL.UP PT, R148, R145, 0x10, RZ ;  /* 0x0600000091947989 */ /* 0x000e2200000e00ff */
[----:B------:R-:W-:-:S02]  /*2050*/  FADD.FTZ R142, -R139, R142 ;  /* 0x0000008e8b8e7221 */ /* 0x000fc40000010100 */
[----:B------:R-:W-:Y:S02]  /*2060*/  FADD.FTZ R74, R141, R74 ;  /* 0x0000004a8d4a7221 */ /* 0x000fe40000010000 */
[----:B------:R-:W-:Y:S02]  /*2070*/  FMUL.FTZ R143, R125, -R142 ;  /* 0x8000008e7d8f7220 */ /* 0x000fe40000410000 */
[----:B------:R-:W-:Y:S02]  /*2080*/  @P3 FADD.FTZ R147, R147, R150 ;  /* 0x0000009693933221 */ /* 0x000fe40000010000 */
[----:B------:R-:W-:Y:S01]  /*2090*/  @P3 FADD.FTZ R63, R63, R152 ;  /* 0x000000983f3f3221 */ /* 0x000fe20000010000 */
[----:B------:R-:W1:Y:S01]  /*20a0*/  SHFL.UP PT, R150, R146, 0x10, RZ ;  /* 0x0600000092967989 */ /* 0x000e6200000e00ff */
[-C--:B------:R-:W-:Y:S02]  /*20b0*/  FFMA.FTZ R154, R124, R74.reuse, -R143 ;  /* 0x0000004a7c9a7223 */ /* 0x080fe4000001088f */
[----:B------:R-:W-:Y:S01]  /*20c0*/  FMUL.FTZ R75, R125, -R74 ;  /* 0x8000004a7d4b7220 */ /* 0x000fe20000410000 */
[----:B------:R-:W3:Y:S01]  /*20d0*/  SHFL.UP PT, R152, R63, 0x10, RZ ;  /* 0x060000003f987989 */ /* 0x000ee200000e00ff */
[----:B------:R-:W-:-:S02]  /*20e0*/  FMUL.FTZ R74, R70, R51 ;  /* 0x00000033464a7220 */ /* 0x000fc40000410000 */
[----:B------:R-:W-:Y:S01]  /*20f0*/  FFMA.FTZ R153, R124, R142, R75 ;  /* 0x0000008e7c997223 */ /* 0x000fe2000001004b */
[----:B------:R-:W4:Y:S01]  /*2100*/  SHFL.UP PT, R151, R147, 0x10, RZ ;  /* 0x0600000093977989 */ /* 0x000f2200000e00ff */
[----:B------:R-:W-:Y:S02]  /*2110*/  FMUL.FTZ R75, R71, R51 ;  /* 0x00000033474b7220 */ /* 0x000fe40000410000 */
[----:B------:R-:W-:Y:S02]  /*2120*/  FADD.FTZ R144, R21, R21 ;  /* 0x0000001515907221 */ /* 0x000fe40000010000 */
[----:B------:R-:W-:Y:S01]  /*2130*/  FFMA.FTZ R149, R71, R50, R74 ;  /* 0x0000003247957223 */ /* 0x000fe2000001004a */
[C---:B------:R-:W-:Y:S01]  /*2140*/  LEA R74, P3, R95.reuse, R156, 0x2 ;  /* 0x0000009c5f4a7211 */ /* 0x040fe200078610ff */
[----:B------:R-:W-:Y:S02]  /*2150*/  FFMA.FTZ R143, R70, R50, -R75 ;  /* 0x00000032468f7223 */ /* 0x000fe4000001084b */
[C---:B------:R-:W-:Y:S01]  /*2160*/  FMUL.FTZ R142, R144.reuse, R149 ;  /* 0x00000095908e7220 */ /* 0x040fe20000410000 */
[----:B------:R-:W-:Y:S01]  /*2170*/  LEA.HI.X R75, R95, R158, RZ, 0x2, P3 ;  /* 0x0000009e5f4b7211 */ /* 0x000fe200018f14ff */
[----:B------:R-:W-:Y:S01]  /*2180*/  FMUL.FTZ R143, R144, R143 ;  /* 0x0000008f908f7220 */ /* 0x000fe20000410000 */
[----:B------:R-:W-:Y:S01]  /*2190*/  ISETP.GE.AND P3, PT, R93, 0x10, PT ;  /* 0x000000105d00780c */ /* 0x000fe20003f66270 */
[----:B------:R-:W-:-:S02]  /*21a0*/  FADD.FTZ R155, -R142, R153 ;  /* 0x000000998e9b7221 */ /* 0x000fc40000010100 */
[----:B------:R-:W-:Y:S02]  /*21b0*/  FADD.FTZ R154, R143, R154 ;  /* 0x0000009a8f9a7221 */ /* 0x000fe40000010000 */
[----:B------:R-:W-:Y:S02]  /*21c0*/  FMUL.FTZ R153, R123, -R155 ;  /* 0x8000009b7b997220 */ /* 0x000fe40000410000 */
[----:B0-----:R-:W-:Y:S02]  /*21d0*/  FMUL.FTZ R149, R146, R148 ;  /* 0x0000009492957220 */ /* 0x001fe40000410000 */
[----:B------:R-:W-:Y:S02]  /*21e0*/  FFMA.FTZ R158, R122, R154, -R153 ;  /* 0x0000009a7a9e7223 */ /* 0x000fe40000010899 */
[----:B-1----:R-:W-:Y:S02]  /*21f0*/  FFMA.FTZ R153, R145, R150, R149 ;  /* 0x0000009691997223 */ /* 0x002fe40000010095 */
[----:B------:R-:W-:-:S02]  /*2200*/  FMUL.FTZ R156, R123, -R154 ;  /* 0x8000009a7b9c7220 */ /* 0x000fc40000410000 */
[C---:B---3--:R-:W-:Y:S01]  /*2210*/  FMUL.FTZ R154, R146.reuse, R152 ;  /* 0x00000098929a7220 */ /* 0x048fe20000410000 */
[C---:B------:R-:W-:Y:S01]  /*2220*/  FSEL R153, R146.reuse, R153, !P3 ;  /* 0x0000009992997208 */ /* 0x040fe20005800000 */
[CC--:B----4-:R-:W-:Y:S02]  /*2230*/  FMUL.FTZ R149, R146.reuse, R151.reuse ;  /* 0x0000009792957220 */ /* 0x0d0fe40000410000 */
[----:B------:R-:W-:Y:S02]  /*2240*/  FMUL.FTZ R150, R146, R150 ;  /* 0x0000009692967220 */ /* 0x000fe40000410000 */
[----:B------:R-:W-:Y:S01]  /*2250*/  IMAD.WIDE R74, R157, 0x4, R74 ;  /* 0x000000049d4a7825 */ /* 0x000fe200078e024a */
[----:B------:R-:W-:Y:S03]  /*2260*/  SHFL.UP PT, R153, R153, 0x1, RZ ;  /* 0x0420000099997989 */ /* 0x000fe600000e00ff */
[----:B------:R-:W-:-:S02]  /*2270*/  FFMA.FTZ R154, R145, R151, -R154 ;  /* 0x00000097919a7223 */ /* 0x000fc4000001089a */
[C---:B------:R-:W-:Y:S02]  /*2280*/  FFMA.FTZ R152, R145.reuse, R152, R149 ;  /* 0x0000009891987223 */ /* 0x040fe40000010095 */
[----:B------:R-:W-:Y:S02]  /*2290*/  FFMA.FTZ R157, R122, R155, R156 ;  /* 0x0000009b7a9d7223 */ /* 0x000fe4000001009c */
[----:B------:R-:W-:Y:S01]  /*22a0*/  @P3 FFMA.FTZ R145, R145, R148, -R150 ;  /* 0x0000009491913223 */ /* 0x000fe20000010896 */
[----:B------:R0:W1:Y:S01]  /*22b0*/  SHFL.IDX PT, R155, R61, RZ, 0x1f ;  /* 0x00001fff3d9b7589 */ /* 0x00006200000e0000 */
[----:B------:R-:W-:Y:S02]  /*22c0*/  @P3 FADD.FTZ R147, R147, R154 ;  /* 0x0000009a93933221 */ /* 0x000fe40000010000 */
[----:B------:R-:W-:Y:S01]  /*22d0*/  FMUL.FTZ R151, R71, R49 ;  /* 0x0000003147977220 */ /* 0x000fe20000410000 */
[----:B------:R-:W3:Y:S01]  /*22e0*/  SHFL.IDX PT, R156, R60, RZ, 0x1f ;  /* 0x00001fff3c9c7589 */ /* 0x000ee200000e0000 */
[----:B------:R-:W-:-:S02]  /*22f0*/  FADD.FTZ R149, R20, R20 ;  /* 0x0000001414957221 */ /* 0x000fc40000010000 */
[C---:B------:R-:W-:Y:S01]  /*2300*/  FMUL.FTZ R146, R70.reuse, R49 ;  /* 0x0000003146927220 */ /* 0x040fe20000410000 */
[----:B------:R4:W2:Y:S01]  /*2310*/  SHFL.UP PT, R150, R145, 0x1, RZ ;  /* 0x0420000091967989 */ /* 0x0008a200000e00ff */
[-C--:B------:R-:W-:Y:S01]  /*2320*/  FFMA.FTZ R148, R70, R48.reuse, -R151 ;  /* 0x0000003046947223 */ /* 0x080fe20000010897 */
[----:B0-----:R-:W-:Y:S01]  /*2330*/  SHF.L.U32 R61, R79, 0x2, RZ ;  /* 0x000000024f3d7819 */ /* 0x001fe200000006ff */
[----:B------:R-:W-:Y:S01]  /*2340*/  @P3 FADD.FTZ R63, R63, R152 ;  /* 0x000000983f3f3221 */ /* 0x000fe20000010000 */
[----:B------:R-:W0:Y:S01]  /*2350*/  SHFL.UP PT, R147, R147, 0x1, RZ ;  /* 0x0420000093937989 */ /* 0x000e2200000e00ff */
[----:B------:R-:W-:Y:S01]  /*2360*/  FFMA.FTZ R146, R71, R48, R146 ;  /* 0x0000003047927223 */ /* 0x000fe20000010092 */
[----:B------:R-:W-:Y:S01]  /*2370*/  SHF.L.U64.HI R152, R79, 0x2, R0 ;  /* 0x000000024f987819 */ /* 0x000fe20000010200 */
[----:B------:R-:W-:Y:S01]  /*2380*/  IMAD.WIDE.U32 R74, R61, c[0x0][0x2d0], R74 ;  /* 0x0000b4003d4a7a25 */ /* 0x000fe200078e004a */
[----:B------:R-:W-:Y:S01]  /*2390*/  ISETP.GT.U32.AND P3, PT, R62, 0x1b, PT ;  /* 0x0000001b3e00780c */ /* 0x000fe20003f64070 */
[----:B------:R-:W0:Y:S02]  /*23a0*/  SHFL.UP PT, R63, R63, 0x1, RZ ;  /* 0x042000003f3f7989 */ /* 0x000e2400000e00ff */
[----:B----4-:R-:W-:-:S02]  /*23b0*/  FMUL.FTZ R145, R149, R148 ;  /* 0x0000009495917220 */ /* 0x010fc40000410000 */
[----:B------:R-:W-:Y:S02]  /*23c0*/  FMUL.FTZ R146, R149, R146 ;  /* 0x0000009295927220 */ /* 0x000fe40000410000 */
[----:B------:R-:W-:Y:S02]  /*23d0*/  FADD.FTZ R158, R145, R158 ;  /* 0x0000009e919e7221 */ /* 0x000fe40000010000 */
[----:B------:R-:W-:Y:S02]  /*23e0*/  IMAD R152, R152, c[0x0][0x2d0], RZ ;  /* 0x0000b40098987a24 */ /* 0x000fe400078e02ff */
[----:B------:R-:W-:Y:S02]  /*23f0*/  FADD.FTZ R157, -R146, R157 ;  /* 0x0000009d929d7221 */ /* 0x000fe40000010100 */
[----:B------:R-:W-:Y:S02]  /*2400*/  FMUL.FTZ R60, R121, -R158 ;  /* 0x8000009e793c7220 */ /* 0x000fe40000410000 */
[----:B------:R-:W-:-:S02]  /*2410*/  IMAD R159, R61, c[0x0][0x2d4], R152 ;  /* 0x0000b5003d9f7a24 */ /* 0x000fc400078e0298 */
[C---:B-1----:R-:W-:Y:S02]  /*2420*/  FMUL.FTZ R61, R153.reuse, R155 ;  /* 0x0000009b993d7220 */ /* 0x042fe40000410000 */
[-C--:B---3--:R-:W-:Y:S01]  /*2430*/  FMUL.FTZ R153, R153, R156.reuse ;  /* 0x0000009c99997220 */ /* 0x088fe20000410000 */
[----:B------:R-:W-:Y:S01]  /*2440*/  IADD3 R75, R75, R159, RZ ;  /* 0x0000009f4b4b7210 */ /* 0x000fe20007ffe0ff */
[----:B------:R-:W-:Y:S02]  /*2450*/  FFMA.FTZ R152, R120, R157, R60 ;  /* 0x0000009d78987223 */ /* 0x000fe4000001003c */
[----:B------:R-:W-:Y:S02]  /*2460*/  FMUL.FTZ R60, R70, R55 ;  /* 0x00000037463c7220 */ /* 0x000fe40000410000 */
[C---:B--2---:R-:W-:Y:S02]  /*2470*/  FFMA.FTZ R148, R150.reuse, R156, -R61 ;  /* 0x0000009c96947223 */ /* 0x044fe4000001083d */
[----:B------:R-:W-:-:S02]  /*2480*/  FFMA.FTZ R150, R150, R155, R153 ;  /* 0x0000009b96967223 */ /* 0x000fc40000010099 */
[----:B------:R-:W-:Y:S02]  /*2490*/  FMUL.FTZ R61, R71, R55 ;  /* 0x00000037473d7220 */ /* 0x000fe40000410000 */
[----:B------:R-:W-:Y:S02]  /*24a0*/  FADD.FTZ R153, R27, R27 ;  /* 0x0000001b1b997221 */ /* 0x000fe40000010000 */
[-C--:B------:R-:W-:Y:S02]  /*24b0*/  FFMA.FTZ R60, R71, R54.reuse, R60 ;  /* 0x00000036473c7223 */ /* 0x080fe4000001003c */
[----:B0-----:R-:W-:Y:S02]  /*24c0*/  @P2 FADD.FTZ R156, R147, R148 ;  /* 0x00000094939c2221 */ /* 0x001fe40000010000 */
[----:B------:R-:W-:Y:S02]  /*24d0*/  FMUL.FTZ R151, R121, -R157 ;  /* 0x8000009d79977220 */ /* 0x000fe40000410000 */
[----:B------:R-:W-:-:S02]  /*24e0*/  FFMA.FTZ R148, R70, R54, -R61 ;  /* 0x0000003646947223 */ /* 0x000fc4000001083d */
        /* <DEDUP_REMOVED lines=8> */
[----:B------:R-:W-:Y:S02]  /*2570*/  FMUL.FTZ R60, R70, R53 ;  /* 0x00000035463c7220 */ /* 0x000fe40000410000 */
[----:B------:R-:W-:Y:S02]  /*2580*/  FMUL.FTZ R151, R127, R73 ;  /* 0x000000497f977220 */ /* 0x000fe40000410000 */
[----:B------:R-:W-:Y:S01]  /*2590*/  @P2 FADD.FTZ R155, R63, R150 ;  /* 0x000000963f9b2221 */ /* 0x000fe20000010000 */
[----:B------:R-:W-:Y:S01]  /*25a0*/  ISETP.GT.U32.AND P2, PT, R62, 0x1d, PT ;  /* 0x0000001d3e00780c */ /* 0x000fe20003f44070 */
[----:B------:R-:W-:-:S02]  /*25b0*/  FFMA.FTZ R157, R119, R152, R61 ;  /* 0x00000098779d7223 */ /* 0x000fc4000001003d */
[----:B------:R-:W-:Y:S02]  /*25c0*/  FMUL.FTZ R61, R71, R53 ;  /* 0x00000035473d7220 */ /* 0x000fe40000410000 */
[----:B------:R-:W-:Y:S02]  /*25d0*/  FADD.FTZ R158, R26, R26 ;  /* 0x0000001a1a9e7221 */ /* 0x000fe40000010000 */
[----:B------:R-:W-:Y:S02]  /*25e0*/  FMUL.FTZ R62, R127, -R72 ;  /* 0x800000487f3e7220 */ /* 0x000fe40000410000 */
[----:B------:R-:W-:Y:S02]  /*25f0*/  FFMA.FTZ R63, R71, R52, R60 ;  /* 0x00000034473f7223 */ /* 0x000fe4000001003c */
[----:B------:R-:W-:Y:S02]  /*2600*/  FFMA.FTZ R60, R126, R72, -R151 ;  /* 0x000000487e3c7223 */ /* 0x000fe40000010897 */
[----:B------:R-:W-:-:S02]  /*2610*/  FFMA.FTZ R61, R70, R52, -R61 ;  /* 0x00000034463d7223 */ /* 0x000fc4000001083d */
[----:B------:R-:W-:Y:S02]  /*2620*/  FFMA.FTZ R62, R126, -R73, R62 ;  /* 0x800000497e3e7223 */ /* 0x000fe4000001003e */
[C---:B------:R-:W-:Y:S02]  /*2630*/  FMUL.FTZ R150, R158.reuse, R63 ;  /* 0x0000003f9e967220 */ /* 0x040fe40000410000 */
[C---:B------:R-:W-:Y:S02]  /*2640*/  FMUL.FTZ R63, R125.reuse, -R60 ;  /* 0x8000003c7d3f7220 */ /* 0x040fe40000410000 */
[----:B------:R-:W-:Y:S02]  /*2650*/  FMUL.FTZ R151, R158, R61 ;  /* 0x0000003d9e977220 */ /* 0x000fe40000410000 */
[----:B------:R-:W-:Y:S02]  /*2660*/  FMUL.FTZ R61, R125, -R62 ;  /* 0x8000003e7d3d7220 */ /* 0x000fe40000410000 */
[----:B------:R-:W-:-:S02]  /*2670*/  FADD.FTZ R157, -R150, R157 ;  /* 0x0000009d969d7221 */ /* 0x000fc40000010100 */
[C---:B------:R-:W-:Y:S02]  /*2680*/  FFMA.FTZ R63, R124.reuse, R62, R63 ;  /* 0x0000003e7c3f7223 */ /* 0x040fe4000001003f */
[----:B------:R-:W-:Y:S02]  /*2690*/  FADD.FTZ R154, R151, R154 ;  /* 0x0000009a979a7221 */ /* 0x000fe40000010000 */
[----:B------:R-:W-:Y:S02]  /*26a0*/  FFMA.FTZ R61, R124, R60, -R61 ;  /* 0x0000003c7c3d7223 */ /* 0x000fe4000001083d */
[----:B------:R-:W-:Y:S02]  /*26b0*/  FMUL.FTZ R159, R117, -R157 ;  /* 0x8000009d759f7220 */ /* 0x000fe40000410000 */
[----:B------:R-:W-:Y:S02]  /*26c0*/  FMUL.FTZ R60, R123, -R63 ;  /* 0x8000003f7b3c7220 */ /* 0x000fe40000410000 */
[----:B------:R-:W-:-:S02]  /*26d0*/  FMUL.FTZ R152, R117, -R154 ;  /* 0x8000009a75987220 */ /* 0x000fc40000410000 */
[----:B------:R-:W-:Y:S02]  /*26e0*/  FFMA.FTZ R161, R116, R154, -R159 ;  /* 0x0000009a74a17223 */ /* 0x000fe4000001089f */
[-C--:B------:R-:W-:Y:S02]  /*26f0*/  FMUL.FTZ R62, R123, -R61.reuse ;  /* 0x8000003d7b3e7220 */ /* 0x080fe40000410000 */
[----:B------:R-:W-:Y:S01]  /*2700*/  FFMA.FTZ R154, R122, R61, -R60 ;  /* 0x0000003d7a9a7223 */ /* 0x000fe2000001083c */
[----:B------:R-:W-:Y:S01]  /*2710*/  HFMA2.MMA R61, -RZ, RZ, 0, 0 ;  /* 0x00000000ff3d7435 */ /* 0x000fe200000001ff */
[----:B------:R-:W-:Y:S01]  /*2720*/  FFMA.FTZ R165, R116, R157, R152 ;  /* 0x0000009d74a57223 */ /* 0x000fe20000010098 */
[----:B------:R-:W-:Y:S01]  /*2730*/  MOV R60, 0x3f800000 ;  /* 0x3f800000003c7802 */ /* 0x000fe20000000f00 */
[----:B------:R-:W-:Y:S02]  /*2740*/  FFMA.FTZ R63, R122, R63, R62 ;  /* 0x0000003f7a3f7223 */ /* 0x000fe4000001003e */
[----:B------:R-:W-:-:S02]  /*2750*/  FMUL.FTZ R157, R121, -R154 ;  /* 0x8000009a799d7220 */ /* 0x000fc40000410000 */
[-C--:B------:R-:W-:Y:S02]  /*2760*/  FMUL.FTZ R159, R121, -R63.reuse ;  /* 0x8000003f799f7220 */ /* 0x080fe40000410000 */
[----:B------:R-:W-:Y:S02]  /*2770*/  FFMA.FTZ R160, R120, R63, R157 ;  /* 0x0000003f78a07223 */ /* 0x000fe4000001009d */
[-C--:B------:R-:W-:Y:S01]  /*2780*/  FMUL.FTZ R152, R70, R59.reuse ;  /* 0x0000003b46987220 */ /* 0x080fe20000410000 */
[----:B------:R-:W-:Y:S01]  /*2790*/  CS2R R62, SRZ ;  /* 0x00000000003e7805 */ /* 0x000fe2000001ff00 */
[C---:B------:R-:W-:Y:S02]  /*27a0*/  FMUL.FTZ R157, R71.reuse, R59 ;  /* 0x0000003b479d7220 */ /* 0x040fe40000410000 */
[----:B------:R-:W-:Y:S02]  /*27b0*/  FFMA.FTZ R159, R120, R154, -R159 ;  /* 0x0000009a789f7223 */ /* 0x000fe4000001089f */
[----:B------:R-:W-:Y:S01]  /*27c0*/  FFMA.FTZ R152, R71, R58, R152 ;  /* 0x0000003a47987223 */ /* 0x000fe20000010098 */
[----:B------:R0:W1:Y:S01]  /*27d0*/  @!P0 LDS.128 R60, [R78.X16+0x25d0] ;  /* 0x0025d0004e3c8984 */ /* 0x000062000000cc00 */
[----:B------:R-:W-:-:S02]  /*27e0*/  FMUL.FTZ R162, R118, -R160 ;  /* 0x800000a076a27220 */ /* 0x000fc40000410000 */
[----:B------:R-:W-:Y:S02]  /*27f0*/  FFMA.FTZ R154, R70, R58, -R157 ;  /* 0x0000003a469a7223 */ /* 0x000fe4000001089d */
[-C--:B------:R-:W-:Y:S02]  /*2800*/  FMUL.FTZ R157, R118, -R159.reuse ;  /* 0x8000009f769d7220 */ /* 0x080fe40000410000 */
[----:B------:R-:W-:Y:S02]  /*2810*/  FMUL.FTZ R152, R163, R152 ;  /* 0x00000098a3987220 */ /* 0x000fe40000410000 */
[----:B------:R-:W-:Y:S02]  /*2820*/  FFMA.FTZ R162, R119, R159, -R162 ;  /* 0x0000009f77a27223 */ /* 0x000fe400000108a2 */
[----:B------:R-:W-:Y:S02]  /*2830*/  FMUL.FTZ R154, R163, R154 ;  /* 0x0000009aa39a7220 */ /* 0x000fe40000410000 */
[----:B------:R-:W-:-:S02]  /*2840*/  FFMA.FTZ R157, R119, R160, R157 ;  /* 0x000000a0779d7223 */ /* 0x000fc4000001009d */
[----:B------:R-:W-:Y:S02]  /*2850*/  FADD.FTZ R165, -R152, R165 ;  /* 0x000000a598a57221 */ /* 0x000fe40000010100 */
[----:B------:R-:W-:Y:S02]  /*2860*/  FMUL.FTZ R160, R117, -R162 ;  /* 0x800000a275a07220 */ /* 0x000fe40000410000 */
        /* <DEDUP_REMOVED lines=8> */
[----:B------:R-:W-:Y:S02]  /*28f0*/  FFMA.FTZ R170, R114, R165, R157 ;  /* 0x000000a572aa7223 */ /* 0x000fe4000001009d */
[----:B------:R-:W-:-:S02]  /*2900*/  FMUL.FTZ R157, R71, R57 ;  /* 0x00000039479d7220 */ /* 0x000fc40000410000 */
[----:B------:R-:W-:Y:S02]  /*2910*/  FMUL.FTZ R159, R70, R57 ;  /* 0x00000039469f7220 */ /* 0x000fe40000410000 */
[-C--:B------:R-:W-:Y:S02]  /*2920*/  FFMA.FTZ R160, R114, R162.reuse, -R167 ;  /* 0x000000a272a07223 */ /* 0x080fe400000108a7 */
[----:B------:R-:W-:Y:S02]  /*2930*/  FMUL.FTZ R164, R115, -R162 ;  /* 0x800000a273a47220 */ /* 0x000fe40000410000 */
[----:B------:R-:W-:Y:S02]  /*2940*/  FADD.FTZ R162, R24, R24 ;  /* 0x0000001818a27221 */ /* 0x000fe40000010000 */
[-C--:B------:R-:W-:Y:S02]  /*2950*/  FFMA.FTZ R157, R70, R56.reuse, -R157 ;  /* 0x00000038469d7223 */ /* 0x080fe4000001089d */
[----:B------:R-:W-:-:S02]  /*2960*/  FFMA.FTZ R159, R71, R56, R159 ;  /* 0x00000038479f7223 */ /* 0x000fc4000001009f */
[C---:B------:R-:W-:Y:S02]  /*2970*/  FMUL.FTZ R165, R77.reuse, R155 ;  /* 0x0000009b4da57220 */ /* 0x040fe40000410000 */
[C---:B------:R-:W-:Y:S02]  /*2980*/  FMUL.FTZ R157, R162.reuse, R157 ;  /* 0x0000009da29d7220 */ /* 0x040fe40000410000 */
[----:B------:R-:W-:Y:S02]  /*2990*/  FMUL.FTZ R159, R162, R159 ;  /* 0x0000009fa29f7220 */ /* 0x000fe40000410000 */
[----:B------:R-:W-:Y:S02]  /*29a0*/  FFMA.FTZ R161, R114, R161, R164 ;  /* 0x000000a172a17223 */ /* 0x000fe400000100a4 */
[-C--:B------:R-:W-:Y:S02]  /*29b0*/  FMUL.FTZ R167, R77, R156.reuse ;  /* 0x0000009c4da77220 */ /* 0x080fe40000410000 */
[----:B------:R-:W-:Y:S01]  /*29c0*/  FFMA.FTZ R164, R76, R156, -R165 ;  /* 0x0000009c4ca47223 */ /* 0x000fe200000108a5 */
[----:B------:R0:W2:Y:S01]  /*29d0*/  SHFL.DOWN PT, R172, R161, 0x1, 0x1f ;  /* 0x08201f00a1ac7f89 */ /* 0x0000a200000e0000 */
[----:B------:R-:W-:-:S02]  /*29e0*/  FADD.FTZ R77, R157, R168 ;  /* 0x000000a89d4d7221 */ /* 0x000fc40000010000 */
[----:B------:R-:W-:Y:S02]  /*29f0*/  FADD.FTZ R156, -R159, R170 ;  /* 0x000000aa9f9c7221 */ /* 0x000fe40000010100 */
[----:B------:R0:W3:Y:S01]  /*2a00*/  SHFL.DOWN PT, R170, R160, 0x1, 0x1f ;  /* 0x08201f00a0aa7f89 */ /* 0x0000e200000e0000 */
[----:B------:R-:W-:-:S03]  /*2a10*/  FFMA.FTZ R76, R76, R155, R167 ;  /* 0x0000009b4c4c7223 */ /* 0x000fc600000100a7 */
[----:B------:R0:W4:Y:S04]  /*2a20*/  SHFL.DOWN PT, R168, R77, 0x1, 0x1f ;  /* 0x08201f004da87f89 */ /* 0x00012800000e0000 */
[----:B------:R0:W0:Y:S01]  /*2a30*/  SHFL.DOWN PT, R174, R156, 0x1, 0x1f ;  /* 0x08201f009cae7f89 */ /* 0x00002200000e0000 */
[----:B------:R-:W-:Y:S05]  /*2a40*/  @!P6 BRA `(.L_x_12228) ;  /* 0x000000b00000e947 */ /* 0x000fea0003800000 */
[C---:B-12---:R-:W-:Y:S02]  /*2a50*/  FMUL.FTZ R155, R161.reuse, R172 ;  /* 0x000000aca19b7220 */ /* 0x046fe40000410000 */
[C---:B0-----:R-:W-:Y:S02]  /*2a60*/  FMUL.FTZ R165, R161.reuse, R174 ;  /* 0x000000aea1a57220 */ /* 0x041fe40000410000 */
[C---:B----4-:R-:W-:Y:S02]  /*2a70*/  FMUL.FTZ R167, R161.reuse, R168 ;  /* 0x000000a8a1a77220 */ /* 0x050fe40000410000 */
        /* <DEDUP_REMOVED lines=8> */
.L_x_12228:
[----:B-1----:R-:W-:Y:S05]  /*2b00*/  BSYNC B0 ;  /* 0x0000000000007941 */ /* 0x002fea0003800000 */
.L_x_12227:
[----:B------:R-:W-:Y:S01]  /*2b10*/  FADD.FTZ R129, R129, R164 ;  /* 0x000000a481817221 */ /* 0x000fe20000010000 */
[----:B---3--:R1:W3:Y:S01]  /*2b20*/  SHFL.DOWN PT, R170, R160, 0x2, 0x1f ;  /* 0x08401f00a0aa7f89 */ /* 0x0082e200000e0000 */
[----:B------:R-:W-:Y:S01]  /*2b30*/  FADD.FTZ R76, RZ, R76 ;  /* 0x0000004cff4c7221 */ /* 0x000fe20000010000 */
[----:B------:R-:W-:Y:S01]  /*2b40*/  BSSY B0, `(.L_x_12229) ;  /* 0x0000013000007945 */ /* 0x000fe20003800000 */
[C---:B------:R-:W-:Y:S01]  /*2b50*/  FMUL.FTZ R169, R57.reuse, R129 ;  /* 0x0000008139a97220 */ /* 0x040fe20000410000 */
[----:B--2---:R1:W2:Y:S01]  /*2b60*/  SHFL.DOWN PT, R172, R161, 0x2, 0x1f ;  /* 0x08401f00a1ac7f89 */ /* 0x0042a200000e0000 */
[----:B----4-:R-:W-:-:S02]  /*2b70*/  FMUL.FTZ R168, R57, R76 ;  /* 0x0000004c39a87220 */ /* 0x010fc40000410000 */
[----:B------:R-:W-:Y:S01]  /*2b80*/  FMUL.FTZ R57, R115, R76 ;  /* 0x0000004c73397220 */ /* 0x000fe20000410000 */
[----:B------:R1:W4:Y:S04]  /*2b90*/  SHFL.DOWN PT, R164, R77, 0x2, 0x1f ;  /* 0x08401f004da47f89 */ /* 0x00032800000e0000 */
[----:B0-----:R1:W0:Y:S01]  /*2ba0*/  SHFL.DOWN PT, R174, R156, 0x2, 0x1f ;  /* 0x08401f009cae7f89 */ /* 0x00122200000e0000 */
[----:B------:R-:W-:Y:S05]  /*2bb0*/  @P2 BRA `(.L_x_12230) ;  /* 0x000000b000002947 */ /* 0x000fea0003800000 */
[C---:B--2---:R-:W-:Y:S02]  /*2bc0*/  FMUL.FTZ R155, R161.reuse, R172 ;  /* 0x000000aca19b7220 */ /* 0x044fe40000410000 */
[C---:B0-----:R-:W-:Y:S02]  /*2bd0*/  FMUL.FTZ R165, R161.reuse, R174 ;  /* 0x000000aea1a57220 */ /* 0x041fe40000410000 */
[----:B----4-:R-:W-:-:S02]  /*2be0*/  FMUL.FTZ R167, R161, R164 ;  /* 0x000000a4a1a77220 */ /* 0x010fc40000410000 */
        /* <DEDUP_REMOVED lines=8> */
.L_x_12230:
[----:B------:R-:W-:Y:S05]  /*2c70*/  BSYNC B0 ;  /* 0x0000000000007941 */ /* 0x000fea0003800000 */
.L_x_12229:
[-C--:B------:R-:W-:Y:S01]  /*2c80*/  FMUL.FTZ R155, R115, R129.reuse ;  /* 0x00000081739b7220 */ /* 0x080fe20000410000 */
[----:B--2---:R2:W1:Y:S01]  /*2c90*/  SHFL.DOWN PT, R172, R160, 0x4, 0x1f ;  /* 0x08801f00a0ac7f89 */ /* 0x00446200000e0000 */
[-C--:B------:R-:W-:Y:S01]  /*2ca0*/  FFMA.FTZ R165, R56, R129.reuse, -R168 ;  /* 0x0000008138a57223 */ /* 0x080fe200000108a8 */
[----:B------:R-:W-:Y:S01]  /*2cb0*/  BSSY B0, `(.L_x_12231) ;  /* 0x000001e000007945 */ /* 0x000fe20003800000 */
[----:B------:R-:W-:Y:S01]  /*2cc0*/  FFMA.FTZ R57, R114, R129, -R57 ;  /* 0x0000008172397223 */ /* 0x000fe20000010839 */
[----:B0-----:R2:W0:Y:S01]  /*2cd0*/  SHFL.DOWN PT, R174, R161, 0x4, 0x1f ;  /* 0x08801f00a1ae7f89 */ /* 0x00142200000e0000 */
[-C--:B----4-:R-:W-:Y:S02]  /*2ce0*/  FMUL.FTZ R164, R71, R76.reuse ;  /* 0x0000004c47a47220 */ /* 0x090fe40000410000 */
[-C--:B------:R-:W-:Y:S01]  /*2cf0*/  FFMA.FTZ R169, R56, R76.reuse, R169 ;  /* 0x0000004c38a97223 */ /* 0x080fe200000100a9 */
[----:B------:R2:W4:Y:S01]  /*2d00*/  SHFL.DOWN PT, R176, R156, 0x4, 0x1f ;  /* 0x08801f009cb07f89 */ /* 0x00052200000e0000 */
[----:B------:R-:W-:-:S02]  /*2d10*/  FMUL.FTZ R168, R70, R76 ;  /* 0x0000004c46a87220 */ /* 0x000fc40000410000 */
[----:B------:R-:W-:Y:S02]  /*2d20*/  FFMA.FTZ R56, R114, R76, R155 ;  /* 0x0000004c72387223 */ /* 0x000fe4000001009b */
[----:B------:R-:W-:Y:S02]  /*2d30*/  FADD.FTZ R128, R128, R57 ;  /* 0x0000003980807221 */ /* 0x000fe40000010000 */
[-C--:B------:R-:W-:Y:S02]  /*2d40*/  FFMA.FTZ R155, R70, R129.reuse, -R164 ;  /* 0x00000081469b7223 */ /* 0x080fe400000108a4 */
[----:B------:R-:W-:Y:S01]  /*2d50*/  FFMA.FTZ R57, R71, R129, R168 ;  /* 0x0000008147397223 */ /* 0x000fe200000100a8 */
[----:B------:R2:W3:Y:S01]  /*2d60*/  SHFL.DOWN PT, R164, R77, 0x4, 0x1f ;  /* 0x08801f004da47f89 */ /* 0x0004e200000e0000 */
[----:B------:R-:W-:Y:S02]  /*2d70*/  FADD.FTZ R56, RZ, R56 ;  /* 0x00000038ff387221 */ /* 0x000fe40000010000 */
[----:B------:R-:W-:-:S02]  /*2d80*/  FFMA.FTZ R168, R162, R165, RZ ;  /* 0x000000a5a2a87223 */ /* 0x000fc400000100ff */
[C---:B---3--:R-:W-:Y:S02]  /*2d90*/  FFMA.FTZ R170, -R162.reuse, R169, RZ ;  /* 0x000000a9a2aa7223 */ /* 0x048fe400000101ff */
[C---:B------:R-:W-:Y:S02]  /*2da0*/  FMUL.FTZ R155, R162.reuse, R155 ;  /* 0x0000009ba29b7220 */ /* 0x040fe40000410000 */
[----:B------:R-:W-:Y:S02]  /*2db0*/  FFMA.FTZ R162, -R162, R57, -RZ ;  /* 0x00000039a2a27223 */ /* 0x000fe400000109ff */
[----:B------:R-:W-:Y:S01]  /*2dc0*/  FMUL.FTZ R57, R117, R56 ;  /* 0x0000003875397220 */ /* 0x000fe20000410000 */
[----:B------:R-:W-:Y:S05]  /*2dd0*/  @P3 BRA `(.L_x_12232) ;  /* 0x000000b000003947 */ /* 0x000fea0003800000 */
[C---:B012---:R-:W-:Y:S02]  /*2de0*/  FMUL.FTZ R165, R161.reuse, R174 ;  /* 0x000000aea1a57220 */ /* 0x047fe40000410000 */
[C---:B----4-:R-:W-:Y:S02]  /*2df0*/  FMUL.FTZ R167, R161.reuse, R176 ;  /* 0x000000b0a1a77220 */ /* 0x050fe40000410000 */
[----:B------:R-:W-:-:S02]  /*2e00*/  FMUL.FTZ R169, R161, R164 ;  /* 0x000000a4a1a97220 */ /* 0x000fc40000410000 */
        /* <DEDUP_REMOVED lines=8> */
.L_x_12232:
[----:B012---:R-:W-:Y:S05]  /*2e90*/  BSYNC B0 ;  /* 0x0000000000007941 */ /* 0x007fea0003800000 */
.L_x_12231:
[C---:B------:R-:W-:Y:S01]  /*2ea0*/  FMUL.FTZ R165, R59.reuse, R56 ;  /* 0x000000383ba57220 */ /* 0x040fe20000410000 */
[----:B------:R0:W1:Y:S01]  /*2eb0*/  SHFL.DOWN PT, R172, R160, 0x8, 0x1f ;  /* 0x09001f00a0ac7f89 */ /* 0x00006200000e0000 */
[-C--:B------:R-:W-:Y:S01]  /*2ec0*/  FMUL.FTZ R167, R59, R128.reuse ;  /* 0x000000803ba77220 */ /* 0x080fe20000410000 */
[----:B------:R-:W-:Y:S01]  /*2ed0*/  BSSY B0, `(.L_x_12233) ;  /* 0x0000026000007945 */ /* 0x000fe20003800000 */
[-C--:B------:R-:W-:Y:S01]  /*2ee0*/  FFMA.FTZ R57, R116, R128.reuse, -R57 ;  /* 0x0000008074397223 */ /* 0x080fe20000010839 */
[----:B------:R0:W2:Y:S01]  /*2ef0*/  SHFL.DOWN PT, R174, R161, 0x8, 0x1f ;  /* 0x09001f00a1ae7f89 */ /* 0x0000a200000e0000 */
[----:B------:R-:W-:Y:S02]  /*2f00*/  FMUL.FTZ R59, R117, R128 ;  /* 0x00000080753b7220 */ /* 0x000fe40000410000 */
[----:B------:R-:W-:Y:S01]  /*2f10*/  FADD.FTZ R130, R130, R57 ;  /* 0x0000003982827221 */ /* 0x000fe20000010000 */
[----:B----4-:R0:W3:Y:S01]  /*2f20*/  SHFL.DOWN PT, R176, R156, 0x8, 0x1f ;  /* 0x09001f009cb07f89 */ /* 0x0100e200000e0000 */
[----:B------:R-:W-:-:S02]  /*2f30*/  FFMA.FTZ R57, R116, R56, R59 ;  /* 0x0000003874397223 */ /* 0x000fc4000001003b */
[C---:B------:R-:W-:Y:S02]  /*2f40*/  FFMA.FTZ R165, R58.reuse, R128, -R165 ;  /* 0x000000803aa57223 */ /* 0x040fe400000108a5 */
[----:B------:R-:W-:Y:S02]  /*2f50*/  FADD.FTZ R57, RZ, R57 ;  /* 0x00000039ff397221 */ /* 0x000fe40000010000 */
[----:B------:R-:W-:Y:S02]  /*2f60*/  FFMA.FTZ R169, R163, R165, R168 ;  /* 0x000000a5a3a97223 */ /* 0x000fe400000100a8 */
[-C--:B------:R-:W-:Y:S01]  /*2f70*/  FFMA.FTZ R167, R58, R56.reuse, R167 ;  /* 0x000000383aa77223 */ /* 0x080fe200000100a7 */
[----:B------:R0:W4:Y:S01]  /*2f80*/  SHFL.DOWN PT, R168, R77, 0x8, 0x1f ;  /* 0x09001f004da87f89 */ /* 0x00012200000e0000 */
[----:B------:R-:W-:Y:S02]  /*2f90*/  FMUL.FTZ R165, R53, R57 ;  /* 0x0000003935a57220 */ /* 0x000fe40000410000 */
[----:B------:R-:W-:-:S02]  /*2fa0*/  FMUL.FTZ R164, R70, R56 ;  /* 0x0000003846a47220 */ /* 0x000fc40000410000 */
[----:B------:R-:W-:Y:S02]  /*2fb0*/  FMUL.FTZ R53, R53, R130 ;  /* 0x0000008235357220 */ /* 0x000fe40000410000 */
[----:B------:R-:W-:Y:S02]  /*2fc0*/  FMUL.FTZ R59, R71, R56 ;  /* 0x00000038473b7220 */ /* 0x000fe40000410000 */
[----:B------:R-:W-:Y:S02]  /*2fd0*/  FFMA.FTZ R167, -R163, R167, R170 ;  /* 0x000000a7a3a77223 */ /* 0x000fe400000101aa */
[----:B------:R-:W-:Y:S02]  /*2fe0*/  FFMA.FTZ R164, R71, R128, R164 ;  /* 0x0000008047a47223 */ /* 0x000fe400000100a4 */
[C---:B------:R-:W-:Y:S02]  /*2ff0*/  FFMA.FTZ R170, R52.reuse, R130, -R165 ;  /* 0x0000008234aa7223 */ /* 0x040fe400000108a5 */
[----:B------:R-:W-:-:S02]  /*3000*/  FFMA.FTZ R171, R52, R57, R53 ;  /* 0x0000003934ab7223 */ /* 0x000fc40000010035 */
[----:B------:R-:W-:Y:S02]  /*3010*/  FFMA.FTZ R58, R70, R128, -R59 ;  /* 0x00000080463a7223 */ /* 0x000fe4000001083b */
[C---:B------:R-:W-:Y:S02]  /*3020*/  FMUL.FTZ R52, R118.reuse, R57 ;  /* 0x0000003976347220 */ /* 0x040fe40000410000 */
[C---:B------:R-:W-:Y:S02]  /*3030*/  FFMA.FTZ R59, -R163.reuse, R164, -RZ ;  /* 0x000000a4a33b7223 */ /* 0x040fe400000109ff */
[----:B------:R-:W-:Y:S02]  /*3040*/  FMUL.FTZ R58, R163, R58 ;  /* 0x0000003aa33a7220 */ /* 0x000fe40000410000 */
[-C--:B------:R-:W-:Y:S02]  /*3050*/  FMUL.FTZ R164, R118, R130.reuse ;  /* 0x0000008276a47220 */ /* 0x080fe40000410000 */
[----:B------:R-:W-:Y:S01]  /*3060*/  FFMA.FTZ R52, R119, R130, -R52 ;  /* 0x0000008277347223 */ /* 0x000fe20000010834 */
[----:B------:R-:W-:Y:S05]  /*3070*/  @P4 BRA `(.L_x_12234) ;  /* 0x000000b000004947 */ /* 0x000fea0003800000 */
        /* <DEDUP_REMOVED lines=11> */
.L_x_12234:
[----:B01234-:R-:W-:Y:S05]  /*3130*/  BSYNC B0 ;  /* 0x0000000000007941 */ /* 0x01ffea0003800000 */
.L_x_12233:
[----:B------:R-:W-:Y:S01]  /*3140*/  FADD.FTZ R131, R131, R52 ;  /* 0x0000003483837221 */ /* 0x000fe20000010000 */
[----:B------:R0:W1:Y:S01]  /*3150*/  SHFL.DOWN PT, R174, R161, 0x10, 0x1f ;  /* 0x0a001f00a1ae7f89 */ /* 0x00006200000e0000 */
[-C--:B------:R-:W-:Y:S01]  /*3160*/  FMUL.FTZ R53, R71, R57.reuse ;  /* 0x0000003947357220 */ /* 0x080fe20000410000 */
[----:B------:R-:W-:Y:S01]  /*3170*/  BSSY B0, `(.L_x_12235) ;  /* 0x000002b000007945 */ /* 0x000fe20003800000 */
[-C--:B------:R-:W-:Y:S01]  /*3180*/  FFMA.FTZ R52, R119, R57.reuse, R164 ;  /* 0x0000003977347223 */ /* 0x080fe200000100a4 */
[----:B------:R0:W2:Y:S01]  /*3190*/  SHFL.DOWN PT, R176, R156, 0x10, 0x1f ;  /* 0x0a001f009cb07f89 */ /* 0x0000a200000e0000 */
[C---:B------:R-:W-:Y:S02]  /*31a0*/  FMUL.FTZ R163, R70.reuse, R57 ;  /* 0x0000003946a37220 */ /* 0x040fe40000410000 */
[----:B------:R-:W-:Y:S02]  /*31b0*/  FFMA.FTZ R53, R70, R130, -R53 ;  /* 0x0000008246357223 */ /* 0x000fe40000010835 */
[----:B------:R-:W-:-:S02]  /*31c0*/  FADD.FTZ R52, RZ, R52 ;  /* 0x00000034ff347221 */ /* 0x000fc40000010000 */
[----:B------:R-:W-:Y:S02]  /*31d0*/  FFMA.FTZ R165, R71, R130, R163 ;  /* 0x0000008247a57223 */ /* 0x000fe400000100a3 */
[C---:B------:R-:W-:Y:S02]  /*31e0*/  FMUL.FTZ R163, R158.reuse, R53 ;  /* 0x000000359ea37220 */ /* 0x040fe40000410000 */
[-C--:B------:R-:W-:Y:S02]  /*31f0*/  FMUL.FTZ R53, R121, R52.reuse ;  /* 0x0000003479357220 */ /* 0x080fe40000410000 */
[----:B------:R-:W-:Y:S02]  /*3200*/  FFMA.FTZ R168, -R158, R171, R167 ;  /* 0x000000ab9ea87223 */ /* 0x000fe400000101a7 */
[C---:B------:R-:W-:Y:S02]  /*3210*/  FMUL.FTZ R167, R55.reuse, R52 ;  /* 0x0000003437a77220 */ /* 0x040fe40000410000 */
[----:B------:R-:W-:-:S02]  /*3220*/  FMUL.FTZ R55, R55, R131 ;  /* 0x0000008337377220 */ /* 0x000fc40000410000 */
[-C--:B------:R-:W-:Y:S02]  /*3230*/  FFMA.FTZ R164, R120, R131.reuse, -R53 ;  /* 0x0000008378a47223 */ /* 0x080fe40000010835 */
[-C--:B------:R-:W-:Y:S02]  /*3240*/  FMUL.FTZ R53, R71, R52.reuse ;  /* 0x0000003447357220 */ /* 0x080fe40000410000 */
[-C--:B------:R-:W-:Y:S02]  /*3250*/  FMUL.FTZ R172, R70, R52.reuse ;  /* 0x0000003446ac7220 */ /* 0x080fe40000410000 */
[C---:B------:R-:W-:Y:S02]  /*3260*/  FFMA.FTZ R167, R54.reuse, R131, -R167 ;  /* 0x0000008336a77223 */ /* 0x040fe400000108a7 */
[----:B------:R-:W-:Y:S02]  /*3270*/  FFMA.FTZ R55, R54, R52, R55 ;  /* 0x0000003436377223 */ /* 0x000fe40000010037 */
[----:B------:R-:W-:-:S02]  /*3280*/  FFMA.FTZ R170, R158, R170, R169 ;  /* 0x000000aa9eaa7223 */ /* 0x000fc400000100a9 */
[-C--:B------:R-:W-:Y:S02]  /*3290*/  FFMA.FTZ R54, R70, R131.reuse, -R53 ;  /* 0x0000008346367223 */ /* 0x080fe40000010835 */
[-C--:B------:R-:W-:Y:S02]  /*32a0*/  FFMA.FTZ R172, R71, R131.reuse, R172 ;  /* 0x0000008347ac7223 */ /* 0x080fe400000100ac */
[----:B------:R-:W-:Y:S02]  /*32b0*/  FMUL.FTZ R53, R121, R131 ;  /* 0x0000008379357220 */ /* 0x000fe40000410000 */
[C---:B------:R-:W-:Y:S02]  /*32c0*/  FFMA.FTZ R170, R153.reuse, R167, R170 ;  /* 0x000000a799aa7223 */ /* 0x040fe400000100aa */
[C---:B------:R-:W-:Y:S02]  /*32d0*/  FFMA.FTZ R168, -R153.reuse, R55, R168 ;  /* 0x0000003799a87223 */ /* 0x040fe400000101a8 */
[----:B------:R-:W-:-:S02]  /*32e0*/  FMUL.FTZ R54, R153, R54 ;  /* 0x0000003699367220 */ /* 0x000fc40000410000 */
[----:B------:R-:W-:Y:S02]  /*32f0*/  FADD.FTZ R133, R133, R164 ;  /* 0x000000a485857221 */ /* 0x000fe40000010000 */
[----:B------:R-:W-:Y:S01]  /*3300*/  FFMA.FTZ R153, -R153, R172, -RZ ;  /* 0x000000ac99997223 */ /* 0x000fe200000109ff */
[----:B------:R0:W3:Y:S01]  /*3310*/  SHFL.DOWN PT, R164, R77, 0x10, 0x1f ;  /* 0x0a001f004da47f89 */ /* 0x0000e200000e0000 */
[----:B------:R-:W-:Y:S02]  /*3320*/  FFMA.FTZ R53, R120, R52, R53 ;  /* 0x0000003478357223 */ /* 0x000fe40000010035 */
[----:B------:R-:W-:Y:S01]  /*3330*/  FFMA.FTZ R158, -R158, R165, -RZ ;  /* 0x000000a59e9e7223 */ /* 0x000fe200000109ff */
[----:B------:R0:W4:Y:S01]  /*3340*/  SHFL.DOWN PT, R172, R160, 0x10, 0x1f ;  /* 0x0a001f00a0ac7f89 */ /* 0x00012200000e0000 */
[----:B------:R-:W-:Y:S01]  /*3350*/  FADD.FTZ R53, RZ, R53 ;  /* 0x00000035ff357221 */ /* 0x000fe20000010000 */
[----:B------:R-:W-:Y:S05]  /*3360*/  @P5 BRA `(.L_x_12236) ;  /* 0x000000b000005947 */ /* 0x000fea0003800000 */
[C---:B-12---:R-:W-:Y:S02]  /*3370*/  FMUL.FTZ R55, R161.reuse, R174 ;  /* 0x000000aea1377220 */ /* 0x046fe40000410000 */
[----:B------:R-:W-:-:S02]  /*3380*/  FMUL.FTZ R165, R161, R176 ;  /* 0x000000b0a1a57220 */ /* 0x000fc40000410000 */
[C---:B---3--:R-:W-:Y:S02]  /*3390*/  FMUL.FTZ R167, R161.reuse, R164 ;  /* 0x000000a4a1a77220 */ /* 0x048fe40000410000 */
[-C--:B0---4-:R-:W-:Y:S02]  /*33a0*/  FMUL.FTZ R161, R161, R172.reuse ;  /* 0x000000aca1a17220 */ /* 0x091fe40000410000 */
[C---:B------:R-:W-:Y:S02]  /*33b0*/  FFMA.FTZ R55, R160.reuse, R172, -R55 ;  /* 0x000000aca0377223 */ /* 0x040fe40000010837 */
[C---:B------:R-:W-:Y:S02]  /*33c0*/  FFMA.FTZ R164, R160.reuse, R164, -R165 ;  /* 0x000000a4a0a47223 */ /* 0x040fe400000108a5 */
[C---:B------:R-:W-:Y:S02]  /*33d0*/  FFMA.FTZ R167, R160.reuse, R176, R167 ;  /* 0x000000b0a0a77223 */ /* 0x040fe400000100a7 */
[----:B------:R-:W-:Y:S01]  /*33e0*/  FFMA.FTZ R161, R160, R174, R161 ;  /* 0x000000aea0a17223 */ /* 0x000fe200000100a1 */
[----:B------:R-:W-:Y:S01]  /*33f0*/  MOV R160, R55 ;  /* 0x0000003700a07202 */ /* 0x000fe20000000f00 */
[----:B------:R-:W-:-:S02]  /*3400*/  FADD.FTZ R77, R77, R164 ;  /* 0x000000a44d4d7221 */ /* 0x000fc40000010000 */
[----:B------:R-:W-:Y:S02]  /*3410*/  FADD.FTZ R156, R156, R167 ;  /* 0x000000a79c9c7221 */ /* 0x000fe40000010000 */
.L_x_12236:
[----:B-12---:R-:W-:Y:S05]  /*3420*/  BSYNC B0 ;  /* 0x0000000000007941 */ /* 0x006fea0003800000 */
.L_x_12235:
[C---:B---3--:R-:W-:Y:S01]  /*3430*/  FMUL.FTZ R164, R49.reuse, R53 ;  /* 0x0000003531a47220 */ /* 0x048fe20000410000 */
[----:B------:R-:W-:Y:S01]  /*3440*/  SHFL.DOWN PT, R174, R161, 0x1, 0x1f ;  /* 0x08201f00a1ae7f89 */ /* 0x000fe200000e0000 */
[-C--:B------:R-:W-:Y:S01]  /*3450*/  FMUL.FTZ R165, R49, R133.reuse ;  /* 0x0000008531a57220 */ /* 0x080fe20000410000 */
[----:B------:R-:W-:Y:S01]  /*3460*/  ISETP.NE.AND P0, PT, R95, RZ, PT ;  /* 0x000000ff5f00720c */ /* 0x000fe20003f05270 */
[C---:B------:R-:W-:Y:S01]  /*3470*/  FMUL.FTZ R55, R123.reuse, R133 ;  /* 0x000000857b377220 */ /* 0x040fe20000410000 */
[----:B------:R-:W-:Y:S01]  /*3480*/  SHFL.IDX PT, R167, R63, RZ, 0x1f ;  /* 0x00001fff3fa77589 */ /* 0x000fe200000e0000 */
        /* <DEDUP_REMOVED lines=8> */
[----:B------:R-:W-:Y:S01]  /*3510*/  FADD.FTZ R48, RZ, R48 ;  /* 0x00000030ff307221 */ /* 0x000fe20000010000 */
[----:B------:R-:W1:Y:S01]  /*3520*/  SHFL.IDX PT, R55, R62, RZ, 0x1f ;  /* 0x00001fff3e377589 */ /* 0x000e6200000e0000 */
[----:B------:R-:W-:Y:S02]  /*3530*/  FADD.FTZ R132, R132, R49 ;  /* 0x0000003184847221 */ /* 0x000fe40000010000 */
[C---:B------:R-:W-:Y:S01]  /*3540*/  FMUL.FTZ R49, R51.reuse, R48 ;  /* 0x0000003033317220 */ /* 0x040fe20000410000 */
[----:B------:R-:W2:Y:S01]  /*3550*/  SHFL.DOWN PT, R175, R77, 0x1, 0x1f ;  /* 0x08201f004daf7f89 */ /* 0x000ea200000e0000 */
[----:B------:R-:W-:-:S02]  /*3560*/  FMUL.FTZ R171, R51, R132 ;  /* 0x0000008433ab7220 */ /* 0x000fc40000410000 */
[C---:B------:R-:W-:Y:S01]  /*3570*/  FFMA.FTZ R51, R50.reuse, R132, -R49 ;  /* 0x0000008432337223 */ /* 0x040fe20000010831 */
[----:B0-----:R-:W0:Y:S01]  /*3580*/  SHFL.IDX PT, R161, R161, RZ, 0x1f ;  /* 0x00001fffa1a17589 */ /* 0x001e2200000e0000 */
[-C--:B------:R-:W-:Y:S02]  /*3590*/  FMUL.FTZ R49, R125, R48.reuse ;  /* 0x000000307d317220 */ /* 0x080fe40000410000 */
[----:B------:R-:W-:Y:S01]  /*35a0*/  FFMA.FTZ R171, R50, R48, R171 ;  /* 0x0000003032ab7223 */ /* 0x000fe200000100ab */
[----:B------:R-:W3:Y:S01]  /*35b0*/  SHFL.IDX PT, R160, R160, RZ, 0x1f ;  /* 0x00001fffa0a07589 */ /* 0x000ee200000e0000 */
[----:B------:R-:W-:Y:S02]  /*35c0*/  FFMA.FTZ R49, R124, R132, -R49 ;  /* 0x000000847c317223 */ /* 0x000fe40000010831 */
[----:B------:R-:W-:Y:S01]  /*35d0*/  FFMA.FTZ R169, R149, R164, R170 ;  /* 0x000000a495a97223 */ /* 0x000fe200000100aa */
[----:B------:R-:W5:Y:S01]  /*35e0*/  SHFL.IDX PT, R77, R77, RZ, 0x1f ;  /* 0x00001fff4d4d7589 */ /* 0x000f6200000e0000 */
[----:B------:R-:W-:-:S02]  /*35f0*/  FMUL.FTZ R50, R71, R53 ;  /* 0x0000003547327220 */ /* 0x000fc40000410000 */
[----:B------:R-:W-:Y:S01]  /*3600*/  FMUL.FTZ R164, R70, R53 ;  /* 0x0000003546a47220 */ /* 0x000fe20000410000 */
[----:B------:R-:W4:Y:S01]  /*3610*/  SHFL.IDX PT, R156, R156, RZ, 0x1f ;  /* 0x00001fff9c9c7589 */ /* 0x000f2200000e0000 */
[----:B------:R-:W-:Y:S02]  /*3620*/  FFMA.FTZ R165, -R149, R165, R168 ;  /* 0x000000a595a57223 */ /* 0x000fe400000101a8 */
[----:B------:R-:W-:Y:S02]  /*3630*/  FADD.FTZ R134, R134, R49 ;  /* 0x0000003186867221 */ /* 0x000fe40000010000 */
[-C--:B------:R-:W-:Y:S02]  /*3640*/  FFMA.FTZ R50, R70, R133.reuse, -R50 ;  /* 0x0000008546327223 */ /* 0x080fe40000010832 */
[----:B------:R-:W-:Y:S02]  /*3650*/  FMUL.FTZ R49, R125, R132 ;  /* 0x000000847d317220 */ /* 0x000fe40000410000 */
[----:B------:R-:W-:-:S02]  /*3660*/  FFMA.FTZ R168, R71, R133, R164 ;  /* 0x0000008547a87223 */ /* 0x000fc400000100a4 */
[C---:B------:R-:W-:Y:S02]  /*3670*/  FFMA.FTZ R170, R144.reuse, R51, R169 ;  /* 0x0000003390aa7223 */ /* 0x040fe400000100a9 */
[----:B----4-:R-:W-:Y:S02]  /*3680*/  FFMA.FTZ R172, -R144, R171, R165 ;  /* 0x000000ab90ac7223 */ /* 0x010fe400000101a5 */
[-C--:B------:R-:W-:Y:S02]  /*3690*/  FMUL.FTZ R51, R71, R48.reuse ;  /* 0x0000003047337220 */ /* 0x080fe40000410000 */
[----:B------:R-:W-:Y:S02]  /*36a0*/  FMUL.FTZ R165, R70, R48 ;  /* 0x0000003046a57220 */ /* 0x000fe40000410000 */
[----:B------:R-:W-:Y:S02]  /*36b0*/  FMUL.FTZ R164, R149, R50 ;  /* 0x0000003295a47220 */ /* 0x000fe40000410000 */
[----:B------:R-:W-:-:S02]  /*36c0*/  FFMA.FTZ R49, R124, R48, R49 ;  /* 0x000000307c317223 */ /* 0x000fc40000010031 */
[----:B------:R-:W-:Y:S02]  /*36d0*/  FFMA.FTZ R149, -R149, R168, -RZ ;  /* 0x000000a895957223 */ /* 0x000fe400000109ff */
[----:B-1----:R-:W-:Y:S02]  /*36e0*/  @P1 FMUL.FTZ R168, R174, R55 ;  /* 0x00000037aea81220 */ /* 0x002fe40000410000 */
[-C--:B------:R-:W-:Y:S02]  /*36f0*/  FFMA.FTZ R51, R70, R132.reuse, -R51 ;  /* 0x0000008446337223 */ /* 0x080fe40000010833 */
[----:B------:R-:W-:Y:S02]  /*3700*/  @P1 FMUL.FTZ R50, R174, R167 ;  /* 0x000000a7ae321220 */ /* 0x000fe40000410000 */
[----:B------:R-:W-:Y:S02]  /*3710*/  FFMA.FTZ R169, R71, R132, R165 ;  /* 0x0000008447a97223 */ /* 0x000fe400000100a5 */
[----:B------:R-:W-:-:S02]  /*3720*/  FADD.FTZ R49, RZ, R49 ;  /* 0x00000031ff317221 */ /* 0x000fc40000010000 */
[C---:B------:R-:W-:Y:S02]  /*3730*/  FMUL.FTZ R165, R144.reuse, R51 ;  /* 0x0000003390a57220 */ /* 0x040fe40000410000 */
[C---:B------:R-:W-:Y:S02]  /*3740*/  @P1 FFMA.FTZ R168, R173.reuse, R167, R168 ;  /* 0x000000a7ada81223 */ /* 0x040fe400000100a8 */
[----:B------:R-:W-:Y:S02]  /*3750*/  @P1 FFMA.FTZ R50, R173, R55, -R50 ;  /* 0x00000037ad321223 */ /* 0x000fe40000010832 */
[----:B------:R-:W-:Y:S02]  /*3760*/  FFMA.FTZ R144, -R144, R169, -RZ ;  /* 0x000000a990907223 */ /* 0x000fe400000109ff */
[C---:B------:R-:W-:Y:S02]  /*3770*/  FMUL.FTZ R169, R45.reuse, R49 ;  /* 0x000000312da97220 */ /* 0x040fe40000410000 */
[----:B------:R-:W-:-:S02]  /*3780*/  FMUL.FTZ R45, R45, R134 ;  /* 0x000000862d2d7220 */ /* 0x000fc40000410000 */
[----:B------:R-:W-:Y:S02]  /*3790*/  @P1 FADD.FTZ R167, R177, R168 ;  /* 0x000000a8b1a71221 */ /* 0x000fe40000010000 */
[----:B--2---:R-:W-:Y:S02]  /*37a0*/  @P1 FADD.FTZ R55, R175, R50 ;  /* 0x00000032af371221 */ /* 0x004fe40000010000 */
[C---:B------:R-:W-:Y:S02]  /*37b0*/  FFMA.FTZ R169, R44.reuse, R134, -R169 ;  /* 0x000000862ca97223 */ /* 0x040fe400000108a9 */
[-C--:B------:R-:W-:Y:S02]  /*37c0*/  FFMA.FTZ R45, R44, R49.reuse, R45 ;  /* 0x000000312c2d7223 */ /* 0x080fe4000001002d */
[----:B------:R-:W-:Y:S02]  /*37d0*/  FMUL.FTZ R51, R127, R49 ;  /* 0x000000317f337220 */ /* 0x000fe40000410000 */
[----:B------:R-:W-:-:S02]  /*37e0*/  FMUL.FTZ R44, R167, -R73 ;  /* 0x80000049a72c7220 */ /* 0x000fc40000410000 */
[----:B------:R-:W-:Y:S02]  /*37f0*/  FMUL.FTZ R73, R55, -R73 ;  /* 0x8000004937497220 */ /* 0x000fe40000410000 */
[----:B------:R-:W-:Y:S02]  /*3800*/  FFMA.FTZ R50, R126, R134, -R51 ;  /* 0x000000867e327223 */ /* 0x000fe40000010833 */
[-C--:B------:R-:W-:Y:S02]  /*3810*/  FFMA.FTZ R51, R167, R72.reuse, R73 ;  /* 0x00000048a7337223 */ /* 0x080fe40000010049 */
[----:B------:R-:W-:Y:S02]  /*3820*/  FFMA.FTZ R55, R55, R72, -R44 ;  /* 0x0000004837377223 */ /* 0x000fe4000001082c */
[----:B------:R-:W-:Y:S02]  /*3830*/  FFMA.FTZ R172, -R137, R45, R172 ;  /* 0x0000002d89ac7223 */ /* 0x000fe400000101ac */
[----:B------:R-:W-:-:S02]  /*3840*/  FMUL.FTZ R44, R127, R134 ;  /* 0x000000867f2c7220 */ /* 0x000fc40000410000 */
[----:B------:R-:W-:Y:S02]  /*3850*/  FADD.FTZ R135, R135, R50 ;  /* 0x0000003287877221 */ /* 0x000fe40000010000 */
[-C--:B------:R-:W-:Y:S02]  /*3860*/  FMUL.FTZ R45, R71, R49.reuse ;  /* 0x00000031472d7220 */ /* 0x080fe40000410000 */
[-C--:B------:R-:W-:Y:S02]  /*3870*/  FMUL.FTZ R50, R70, R49.reuse ;  /* 0x0000003146327220 */ /* 0x080fe40000410000 */
[----:B------:R-:W-:Y:S02]  /*3880*/  FADD.FTZ R51, -R138, R51 ;  /* 0x000000338a337221 */ /* 0x000fe40000010100 */
[----:B------:R-:W-:Y:S02]  /*3890*/  FADD.FTZ R140, R140, R55 ;  /* 0x000000378c8c7221 */ /* 0x000fe40000010000 */
[----:B------:R-:W-:-:S02]  /*38a0*/  FFMA.FTZ R55, R126, R49, R44 ;  /* 0x000000317e377223 */ /* 0x000fc4000001002c */
[-C--:B------:R-:W-:Y:S02]  /*38b0*/  FFMA.FTZ R44, R70, R134.reuse, -R45 ;  /* 0x00000086462c7223 */ /* 0x080fe4000001082d */
[----:B------:R-:W-:Y:S02]  /*38c0*/  FFMA.FTZ R72, R71, R134, R50 ;  /* 0x0000008647487223 */ /* 0x000fe40000010032 */
[C---:B------:R-:W-:Y:S02]  /*38d0*/  FMUL.FTZ R45, R127.reuse, -R51 ;  /* 0x800000337f2d7220 */ /* 0x040fe40000410000 */
[----:B------:R-:W-:Y:S02]  /*38e0*/  FMUL.FTZ R127, R127, -R140 ;  /* 0x8000008c7f7f7220 */ /* 0x000fe40000410000 */
[C---:B------:R-:W-:Y:S02]  /*38f0*/  FFMA.FTZ R169, R137.reuse, R169, R170 ;  /* 0x000000a989a97223 */ /* 0x040fe400000100aa */
[----:B------:R-:W-:-:S02]  /*3900*/  FMUL.FTZ R73, R137, R44 ;  /* 0x0000002c89497220 */ /* 0x000fc40000410000 */
[----:B------:R-:W-:Y:S02]  /*3910*/  FFMA.FTZ R137, -R137, R72, -RZ ;  /* 0x0000004889897223 */ /* 0x000fe400000109ff */
[C---:B------:R-:W-:Y:S02]  /*3920*/  FFMA.FTZ R72, R126.reuse, R51, R127 ;  /* 0x000000337e487223 */ /* 0x040fe4000001007f */
[----:B------:R-:W-:Y:S02]  /*3930*/  FFMA.FTZ R44, R126, R140, -R45 ;  /* 0x0000008c7e2c7223 */ /* 0x000fe4000001082d */
[----:B------:R-:W-:Y:S02]  /*3940*/  FADD.FTZ R50, RZ, R55 ;  /* 0x00000037ff327221 */ /* 0x000fe40000010000 */
[----:B------:R-:W-:Y:S02]  /*3950*/  FADD.FTZ R72, -R139, R72 ;  /* 0x000000488b487221 */ /* 0x000fe40000010100 */
[----:B------:R-:W-:-:S02]  /*3960*/  FADD.FTZ R141, R141, R44 ;  /* 0x0000002c8d8d7221 */ /* 0x000fc40000010000 */
[----:B------:R-:W-:Y:S02]  /*3970*/  FMUL.FTZ R55, R47, R50 ;  /* 0x000000322f377220 */ /* 0x000fe40000410000 */
[CC--:B------:R-:W-:Y:S02]  /*3980*/  FMUL.FTZ R44, R125.reuse, -R72.reuse ;  /* 0x800000487d2c7220 */ /* 0x0c0fe40000410000 */
[----:B------:R-:W-:Y:S02]  /*3990*/  FMUL.FTZ R125, R125, -R141 ;  /* 0x8000008d7d7d7220 */ /* 0x000fe40000410000 */
[----:B------:R-:W-:Y:S02]  /*39a0*/  FFMA.FTZ R45, R46, R135, -R55 ;  /* 0x000000872e2d7223 */ /* 0x000fe40000010837 */
[C---:B------:R-:W-:Y:S02]  /*39b0*/  FFMA.FTZ R44, R124.reuse, R141, -R44 ;  /* 0x0000008d7c2c7223 */ /* 0x040fe4000001082c */
[----:B------:R-:W-:-:S02]  /*39c0*/  FFMA.FTZ R55, R124, R72, R125 ;  /* 0x000000487c377223 */ /* 0x000fc4000001007d */
[----:B------:R-:W-:Y:S02]  /*39d0*/  FMUL.FTZ R47, R47, R135 ;  /* 0x000000872f2f7220 */ /* 0x000fe40000410000 */
[----:B------:R-:W-:Y:S02]  /*39e0*/  FADD.FTZ R143, R143, R44 ;  /* 0x0000002c8f8f7221 */ /* 0x000fe40000010000 */
[----:B------:R-:W-:Y:S02]  /*39f0*/  FADD.FTZ R55, -R142, R55 ;  /* 0x000000378e377221 */ /* 0x000fe40000010100 */
[----:B------:R-:W-:Y:S02]  /*3a00*/  FFMA.FTZ R47, R46, R50, R47 ;  /* 0x000000322e2f7223 */ /* 0x000fe4000001002f */
[C---:B------:R-:W-:Y:S02]  /*3a10*/  FMUL.FTZ R44, R123.reuse, -R143 ;  /* 0x8000008f7b2c7220 */ /* 0x040fe40000410000 */
[----:B------:R-:W-:-:S02]  /*3a20*/  FMUL.FTZ R123, R123, -R55 ;  /* 0x800000377b7b7220 */ /* 0x000fc40000410000 */
[----:B------:R-:W-:Y:S02]  /*3a30*/  FMUL.FTZ R125, R136, R47 ;  /* 0x0000002f887d7220 */ /* 0x000fe40000410000 */
[----:B------:R-:W-:Y:S02]  /*3a40*/  FMUL.FTZ R46, R71, R50 ;  /* 0x00000032472e7220 */ /* 0x000fe40000410000 */
[C---:B------:R-:W-:Y:S02]  /*3a50*/  FFMA.FTZ R47, R122.reuse, R55, R44 ;  /* 0x000000377a2f7223 */ /* 0x040fe4000001002c */
[----:B------:R-:W-:Y:S02]  /*3a60*/  FFMA.FTZ R122, R122, R143, -R123 ;  /* 0x0000008f7a7a7223 */ /* 0x000fe4000001087b */
[----:B0-----:R-:W-:Y:S02]  /*3a70*/  FMUL.FTZ R44, R161, R62 ;  /* 0x0000003ea12c7220 */ /* 0x001fe40000410000 */
[----:B------:R-:W-:-:S02]  /*3a80*/  FMUL.FTZ R126, R70, R50 ;  /* 0x00000032467e7220 */ /* 0x000fc40000410000 */
[----:B------:R-:W-:Y:S01]  /*3a90*/  FFMA.FTZ R127, R70, R135, -R46 ;  /* 0x00000087467f7223 */ /* 0x000fe2000001082e */
[----:B------:R-:W-:Y:S01]  /*3aa0*/  P2R R46, PR, RZ, 0x1 ;  /* 0x00000001ff2e7803 */ /* 0x000fe20000000000 */
[----:B------:R-:W-:Y:S02]  /*3ab0*/  FADD.FTZ R146, -R146, R47 ;  /* 0x0000002f92927221 */ /* 0x000fe40000010100 */
[----:B------:R-:W-:Y:S02]  /*3ac0*/  FMUL.FTZ R70, R136, R45 ;  /* 0x0000002d88467220 */ /* 0x000fe40000410000 */
[----:B------:R-:W-:Y:S02]  /*3ad0*/  FADD.FTZ R145, R145, R122 ;  /* 0x0000007a91917221 */ /* 0x000fe40000010000 */
[-C--:B------:R-:W-:Y:S02]  /*3ae0*/  FMUL.FTZ R45, R161, R63.reuse ;  /* 0x0000003fa12d7220 */ /* 0x080fe40000410000 */
[----:B---3--:R-:W-:-:S02]  /*3af0*/  FFMA.FTZ R63, R160, R63, R44 ;  /* 0x0000003fa03f7223 */ /* 0x008fc4000001002c */
[CC--:B------:R-:W-:Y:S02]  /*3b00*/  FMUL.FTZ R44, R121.reuse, -R146.reuse ;  /* 0x80000092792c7220 */ /* 0x0c0fe40000410000 */
[-C--:B------:R-:W-:Y:S02]  /*3b10*/  FMUL.FTZ R121, R121, -R145.reuse ;  /* 0x8000009179797220 */ /* 0x080fe40000410000 */
[C---:B------:R-:W-:Y:S01]  /*3b20*/  FFMA.FTZ R47, R120.reuse, R145, -R44 ;  /* 0x00000091782f7223 */ /* 0x040fe2000001082c */
[----:B------:R-:W-:Y:S01]  /*3b30*/  SHF.L.U32 R44, R95, 0x4, RZ ;  /* 0x000000045f2c7819 */ /* 0x000fe200000006ff */
[----:B------:R-:W-:Y:S02]  /*3b40*/  FFMA.FTZ R120, R120, R146, R121 ;  /* 0x0000009278787223 */ /* 0x000fe40000010079 */
[----:B------:R-:W-:Y:S02]  /*3b50*/  FADD.FTZ R148, R148, R47 ;  /* 0x0000002f94947221 */ /* 0x000fe40000010000 */
[----:B------:R-:W-:Y:S01]  /*3b60*/  FADD.FTZ R147, -R147, R120 ;  /* 0x0000007893937221 */ /* 0x000fe20000010100 */
[----:B------:R-:W-:Y:S01]  /*3b70*/  LEA.HI.SX32 R120, R44, R44, 0x1b ;  /* 0x0000002c2c787211 */ /* 0x000fe200078fdaff */
[----:B------:R-:W-:-:S02]  /*3b80*/  FFMA.FTZ R62, R160, R62, -R45 ;  /* 0x0000003ea03e7223 */ /* 0x000fc4000001082d */
[C---:B------:R-:W-:Y:S02]  /*3b90*/  FMUL.FTZ R45, R161.reuse, R61 ;  /* 0x0000003da12d7220 */ /* 0x040fe40000410000 */
[C---:B------:R-:W-:Y:S02]  /*3ba0*/  FMUL.FTZ R44, R118.reuse, -R148 ;  /* 0x80000094762c7220 */ /* 0x040fe40000410000 */
[-C--:B------:R-:W-:Y:S02]  /*3bb0*/  FMUL.FTZ R118, R118, -R147.reuse ;  /* 0x8000009376767220 */ /* 0x080fe40000410000 */
[-C--:B------:R-:W-:Y:S02]  /*3bc0*/  FMUL.FTZ R161, R161, R60.reuse ;  /* 0x0000003ca1a17220 */ /* 0x080fe40000410000 */
[----:B------:R-:W-:Y:S02]  /*3bd0*/  FFMA.FTZ R60, R160, R60, -R45 ;  /* 0x0000003ca03c7223 */ /* 0x000fe4000001082d */
[----:B------:R-:W-:-:S02]  /*3be0*/  FFMA.FTZ R45, R119, R147, R44 ;  /* 0x00000093772d7223 */ /* 0x000fc4000001002c */
[----:B------:R-:W-:Y:S02]  /*3bf0*/  FFMA.FTZ R118, R119, R148, -R118 ;  /* 0x0000009477767223 */ /* 0x000fe40000010876 */
[----:B------:R-:W-:Y:S02]  /*3c00*/  FADD.FTZ R150, -R150, R45 ;  /* 0x0000002d96967221 */ /* 0x000fe40000010100 */
[----:B------:R-:W-:Y:S02]  /*3c10*/  FADD.FTZ R151, R151, R118 ;  /* 0x0000007697977221 */ /* 0x000fe40000010000 */
[----:B------:R-:W-:Y:S02]  /*3c20*/  FFMA.FTZ R61, R160, R61, R161 ;  /* 0x0000003da03d7223 */ /* 0x000fe400000100a1 */
[----:B-----5:R-:W-:Y:S02]  /*3c30*/  FADD.FTZ R62, R77, R62 ;  /* 0x0000003e4d3e7221 */ /* 0x020fe40000010000 */
[----:B------:R-:W-:-:S02]  /*3c40*/  FADD.FTZ R63, R156, R63 ;  /* 0x0000003f9c3f7221 */ /* 0x000fc40000010000 */
[C---:B------:R-:W-:Y:S02]  /*3c50*/  FMUL.FTZ R44, R117.reuse, -R150 ;  /* 0x80000096752c7220 */ /* 0x040fe40000410000 */
[-C--:B------:R-:W-:Y:S01]  /*3c60*/  FMUL.FTZ R117, R117, -R151.reuse ;  /* 0x8000009775757220 */ /* 0x080fe20000410000 */
[----:B------:R-:W-:Y:S01]  /*3c70*/  @!P0 STS.128 [R78.X16+0x25d0], R60 ;  /* 0x0025d03c4e008388 */ /* 0x000fe2000000cc00 */
[----:B------:R-:W-:Y:S02]  /*3c80*/  FFMA.FTZ R45, R116, R151, -R44 ;  /* 0x00000097742d7223 */ /* 0x000fe4000001082c */
[----:B------:R-:W-:Y:S01]  /*3c90*/  FFMA.FTZ R77, R42, -R113, R130 ;  /* 0x800000712a4d7223 */ /* 0x000fe20000010082 */
[----:B------:R0:W-:Y:S01]  /*3ca0*/  STS [R120.X4+0x848], R58 ;  /* 0x0008483a78007388 */ /* 0x0001e20000004800 */
[----:B------:R-:W-:Y:S02]  /*3cb0*/  FADD.FTZ R154, R154, R45 ;  /* 0x0000002d9a9a7221 */ /* 0x000fe40000010000 */
[----:B------:R-:W-:Y:S01]  /*3cc0*/  FFMA.FTZ R71, R71, R135, R126 ;  /* 0x0000008747477223 */ /* 0x000fe2000001007e */
[----:B------:R1:W-:Y:S01]  /*3cd0*/  STS [R120.X4+0x84c], R59 ;  /* 0x00084c3b78007388 */ /* 0x0003e20000004800 */
[----:B------:R-:W-:-:S02]  /*3ce0*/  FMUL.FTZ R44, R115, -R154 ;  /* 0x8000009a732c7220 */ /* 0x000fc40000410000 */
[----:B------:R-:W-:Y:S01]  /*3cf0*/  FFMA.FTZ R134, R38, -R109, R134 ;  /* 0x8000006d26867223 */ /* 0x000fe20000010086 */
[----:B------:R2:W-:Y:S01]  /*3d00*/  STS [R120.X4+0x858], R54 ;  /* 0x0008583678007388 */ /* 0x0005e20000004800 */
[----:B------:R-:W-:Y:S02]  /*3d10*/  FMUL.FTZ R127, R136, R127 ;  /* 0x0000007f887f7220 */ /* 0x000fe40000410000 */
[----:B0-----:R-:W-:Y:S01]  /*3d20*/  FFMA.FTZ R58, R40, -R107, R129 ;  /* 0x8000006b283a7223 */ /* 0x001fe20000010081 */
[----:B------:R0:W-:Y:S01]  /*3d30*/  STS [R120.X4+0x870], R73 ;  /* 0x0008704978007388 */ /* 0x0001e20000004800 */
[----:B------:R-:W-:Y:S02]  /*3d40*/  FFMA.FTZ R61, R116, R150, R117 ;  /* 0x00000096743d7223 */ /* 0x000fe40000010075 */
[----:B-1----:R-:W-:Y:S01]  /*3d50*/  FFMA.FTZ R59, R41, -R112, R128 ;  /* 0x80000070293b7223 */ /* 0x002fe20000010080 */
[----:B------:R-:W-:Y:S01]  /*3d60*/  STS [R120.X4+0x840], R155 ;  /* 0x0008409b78007388 */ /* 0x000fe20000004800 */
[----:B------:R-:W-:-:S02]  /*3d70*/  FADD.FTZ R61, -R152, R61 ;  /* 0x0000003d983d7221 */ /* 0x000fc40000010100 */
[-C--:B--2---:R-:W-:Y:S01]  /*3d80*/  FMUL.FTZ R54, R112, R154.reuse ;  /* 0x0000009a70367220 */ /* 0x084fe20000410000 */
[----:B------:R-:W-:Y:S01]  /*3d90*/  STS [R120.X4+0x844], R162 ;  /* 0x000844a278007388 */ /* 0x000fe20000004800 */
[-C--:B------:R-:W-:Y:S02]  /*3da0*/  FMUL.FTZ R115, R115, -R61.reuse ;  /* 0x8000003d73737220 */ /* 0x080fe40000410000 */
[C---:B------:R-:W-:Y:S01]  /*3db0*/  FFMA.FTZ R44, R114.reuse, R61, R44 ;  /* 0x0000003d722c7223 */ /* 0x040fe2000001002c */
[----:B------:R-:W-:Y:S01]  /*3dc0*/  STS [R120.X4+0x850], R163 ;  /* 0x000850a378007388 */ /* 0x000fe20000004800 */
[----:B------:R-:W-:Y:S02]  /*3dd0*/  FFMA.FTZ R114, R114, R154, -R115 ;  /* 0x0000009a72727223 */ /* 0x000fe40000010873 */
[----:B------:R-:W-:Y:S01]  /*3de0*/  FADD.FTZ R60, -R159, R44 ;  /* 0x0000002c9f3c7221 */ /* 0x000fe20000010100 */
[----:B------:R-:W-:Y:S01]  /*3df0*/  STS [R120.X4+0x854], R158 ;  /* 0x0008549e78007388 */ /* 0x000fe20000004800 */
[----:B------:R-:W-:-:S02]  /*3e00*/  FADD.FTZ R157, R157, R114 ;  /* 0x000000729d9d7221 */ /* 0x000fc40000010000 */
        /* <DEDUP_REMOVED lines=11> */
[----:B------:R-:W-:Y:S02]  /*3ec0*/  FFMA.FTZ R44, R107, R58, R44 ;  /* 0x0000003a6b2c7223 */ /* 0x000fe4000001002c */
[----:B------:R-:W-:Y:S01]  /*3ed0*/  FFMA.FTZ R46, R58, R45, -R46 ;  /* 0x0000002d3a2e7223 */ /* 0x000fe2000001082e */
[----:B------:R-:W-:Y:S01]  /*3ee0*/  STS [R120.X4+0x86c], R144 ;  /* 0x00086c9078007388 */ /* 0x000fe20000004800 */
[----:B------:R-:W-:Y:S02]  /*3ef0*/  FFMA.FTZ R45, R59, R112, -R62 ;  /* 0x000000703b2d7223 */ /* 0x000fe4000001083e */
[----:B------:R-:W-:Y:S01]  /*3f00*/  FFMA.FTZ R47, R54, R59, R47 ;  /* 0x0000003b362f7223 */ /* 0x000fe2000001002f */
[----:B------:R-:W-:Y:S01]  /*3f10*/  STS [R120.X4+0x874], R137 ;  /* 0x0008748978007388 */ /* 0x000fe20000004800 */
[----:B------:R-:W-:-:S02]  /*3f20*/  FADD.FTZ R44, RZ, R44 ;  /* 0x0000002cff2c7221 */ /* 0x000fc40000010000 */
[----:B------:R-:W-:Y:S01]  /*3f30*/  FADD.FTZ R46, RZ, R46 ;  /* 0x0000002eff2e7221 */ /* 0x000fe20000010000 */
[----:B------:R-:W-:Y:S01]  /*3f40*/  STS [R120.X4+0x878], R127 ;  /* 0x0008787f78007388 */ /* 0x000fe20000004800 */
[C---:B------:R-:W-:Y:S02]  /*3f50*/  FMUL.FTZ R62, R113.reuse, R151 ;  /* 0x00000097713e7220 */ /* 0x040fe40000410000 */
[----:B------:R-:W-:Y:S02]  /*3f60*/  FADD.FTZ R44, R44, R47 ;  /* 0x0000002f2c2c7221 */ /* 0x000fe40000010000 */
[----:B------:R-:W-:Y:S02]  /*3f70*/  FADD.FTZ R45, R46, R45 ;  /* 0x0000002d2e2d7221 */ /* 0x000fe40000010000 */
[----:B------:R-:W-:Y:S02]  /*3f80*/  FMUL.FTZ R46, R113, R150 ;  /* 0x00000096712e7220 */ /* 0x000fe40000410000 */
[----:B------:R-:W-:-:S02]  /*3f90*/  FMUL.FTZ R47, R57, R62 ;  /* 0x0000003e392f7220 */ /* 0x000fc40000410000 */
[C---:B------:R-:W-:Y:S02]  /*3fa0*/  FMUL.FTZ R63, R110.reuse, R148 ;  /* 0x000000946e3f7220 */ /* 0x040fe40000410000 */
[----:B------:R-:W-:Y:S02]  /*3fb0*/  FFMA.FTZ R112, R43, -R110, R131 ;  /* 0x8000006e2b707223 */ /* 0x000fe40000010083 */
[----:B------:R-:W-:Y:S02]  /*3fc0*/  FMUL.FTZ R113, R110, R147 ;  /* 0x000000936e717220 */ /* 0x000fe40000410000 */
[-C--:B------:R-:W-:Y:S02]  /*3fd0*/  FFMA.FTZ R110, R77, R46.reuse, -R47 ;  /* 0x0000002e4d6e7223 */ /* 0x080fe4000001082f */
[----:B------:R-:W-:Y:S02]  /*3fe0*/  FMUL.FTZ R46, R57, R46 ;  /* 0x0000002e392e7220 */ /* 0x000fe40000410000 */
[----:B0-----:R-:W-:-:S02]  /*3ff0*/  FMUL.FTZ R73, R111, R145 ;  /* 0x000000916f497220 */ /* 0x001fc40000410000 */
[----:B------:R-:W-:Y:S02]  /*4000*/  FFMA.FTZ R114, R36, -R111, R133 ;  /* 0x8000006f24727223 */ /* 0x000fe40000010085 */
[----:B------:R-:W-:Y:S02]  /*4010*/  FFMA.FTZ R47, R62, R77, R46 ;  /* 0x0000004d3e2f7223 */ /* 0x000fe4000001002e */
[----:B------:R-:W-:Y:S02]  /*4020*/  FMUL.FTZ R111, R111, R146 ;  /* 0x000000926f6f7220 */ /* 0x000fe40000410000 */
[----:B------:R-:W-:Y:S02]  /*4030*/  FMUL.FTZ R46, R53, R73 ;  /* 0x00000049352e7220 */ /* 0x000fe40000410000 */
[----:B------:R-:W-:Y:S02]  /*4040*/  FMUL.FTZ R115, R52, R63 ;  /* 0x0000003f34737220 */ /* 0x000fe40000410000 */
[----:B------:R-:W-:-:S02]  /*4050*/  FFMA.FTZ R118, R114, R111, -R46 ;  /* 0x0000006f72767223 */ /* 0x000fc4000001082e */
[----:B------:R-:W-:Y:S02]  /*4060*/  FFMA.FTZ R116, R112, R113, -R115 ;  /* 0x0000007170747223 */ /* 0x000fe40000010873 */
[----:B------:R-:W-:Y:S02]  /*4070*/  FADD.FTZ R45, R45, R110 ;  /* 0x0000006e2d2d7221 */ /* 0x000fe40000010000 */
[----:B------:R-:W-:Y:S02]  /*4080*/  FMUL.FTZ R46, R53, R111 ;  /* 0x0000006f352e7220 */ /* 0x000fe40000410000 */
[----:B------:R-:W-:Y:S02]  /*4090*/  FMUL.FTZ R113, R52, R113 ;  /* 0x0000007134717220 */ /* 0x000fe40000410000 */
[----:B------:R-:W-:Y:S02]  /*40a0*/  FMUL.FTZ R110, R108, R143 ;  /* 0x0000008f6c6e7220 */ /* 0x000fe40000410000 */
[----:B------:R-:W-:-:S02]  /*40b0*/  FADD.FTZ R44, R44, R47 ;  /* 0x0000002f2c2c7221 */ /* 0x000fc40000010000 */
[----:B------:R-:W-:Y:S02]  /*40c0*/  FFMA.FTZ R111, R37, -R108, R132 ;  /* 0x8000006c256f7223 */ /* 0x000fe40000010084 */
[----:B------:R-:W-:Y:S02]  /*40d0*/  FFMA.FTZ R47, R73, R114, R46 ;  /* 0x00000072492f7223 */ /* 0x000fe4000001002e */
[----:B------:R-:W-:Y:S01]  /*40e0*/  FADD.FTZ R45, R45, R116 ;  /* 0x000000742d2d7221 */ /* 0x000fe20000010000 */
[----:B------:R-:W-:Y:S01]  /*40f0*/  MOV R116, 0xffffff00 ;  /* 0xffffff0000747802 */ /* 0x000fe20000000f00 */
[----:B------:R-:W-:Y:S02]  /*4100*/  FFMA.FTZ R113, R63, R112, R113 ;  /* 0x000000703f717223 */ /* 0x000fe40000010071 */
[----:B------:R-:W-:Y:S02]  /*4110*/  FMUL.FTZ R108, R108, R55 ;  /* 0x000000376c6c7220 */ /* 0x000fe40000410000 */
[----:B------:R-:W-:-:S02]  /*4120*/  FMUL.FTZ R46, R48, R110 ;  /* 0x0000006e302e7220 */ /* 0x000fc40000410000 */
[----:B------:R-:W-:Y:S02]  /*4130*/  FADD.FTZ R44, R44, R113 ;  /* 0x000000712c2c7221 */ /* 0x000fe40000010000 */
[-C--:B------:R-:W-:Y:S02]  /*4140*/  FFMA.FTZ R46, R111, R108.reuse, -R46 ;  /* 0x0000006c6f2e7223 */ /* 0x080fe4000001082e */
[----:B------:R-:W-:Y:S02]  /*4150*/  FMUL.FTZ R108, R48, R108 ;  /* 0x0000006c306c7220 */ /* 0x000fe40000410000 */
[----:B------:R-:W-:Y:S02]  /*4160*/  IMAD R116, R105, R116, c[0x0][0x168] ;  /* 0x00005a0069747624 */ /* 0x000fe400078e0274 */
[----:B------:R-:W-:Y:S02]  /*4170*/  FMUL.FTZ R113, R109, R72 ;  /* 0x000000486d717220 */ /* 0x000fe40000410000 */
[----:B------:R-:W-:Y:S01]  /*4180*/  FADD.FTZ R44, R44, R47 ;  /* 0x0000002f2c2c7221 */ /* 0x000fe20000010000 */
[----:B------:R-:W-:Y:S01]  /*4190*/  LEA R122, R116, -R95, 0x1 ;  /* 0x8000005f747a7211 */ /* 0x000fe200078e08ff */
[----:B------:R-:W-:-:S02]  /*41a0*/  FFMA.FTZ R47, R110, R111, R108 ;  /* 0x0000006f6e2f7223 */ /* 0x000fc4000001006c */
[----:B------:R-:W-:Y:S01]  /*41b0*/  FMUL.FTZ R109, R109, R141 ;  /* 0x0000008d6d6d7220 */ /* 0x000fe20000410000 */
[----:B------:R-:W-:Y:S01]  /*41c0*/  ISETP.GE.AND P0, PT, R122, 0x1, PT ;  /* 0x000000017a00780c */ /* 0x000fe20003f06270 */
[----:B------:R-:W-:Y:S02]  /*41d0*/  FMUL.FTZ R108, R49, R113 ;  /* 0x00000071316c7220 */ /* 0x000fe40000410000 */
[----:B------:R-:W-:Y:S02]  /*41e0*/  FFMA.FTZ R136, -R136, R71, -RZ ;  /* 0x0000004788887223 */ /* 0x000fe400000109ff */
[----:B------:R-:W-:Y:S02]  /*41f0*/  FADD.FTZ R44, R44, R47 ;  /* 0x0000002f2c2c7221 */ /* 0x000fe40000010000 */
[----:B------:R-:W-:Y:S01]  /*4200*/  FADD.FTZ R45, R45, R118 ;  /* 0x000000762d2d7221 */ /* 0x000fe20000010000 */
[----:B------:R-:W-:Y:S01]  /*4210*/  SHF.L.U32 R118, R105, 0x9, RZ ;  /* 0x0000000969767819 */ /* 0x000fe200000006ff */
[----:B------:R-:W-:Y:S01]  /*4220*/  FFMA.FTZ R47, R109, R134, R108 ;  /* 0x000000866d2f7223 */ /* 0x000fe2000001006c */
[----:B------:R0:W-:Y:S01]  /*4230*/  STS [R120.X4+0x87c], R136 ;  /* 0x00087c8878007388 */ /* 0x0001e20000004800 */
[----:B------:R-:W-:-:S02]  /*4240*/  FMUL.FTZ R105, R106, R140 ;  /* 0x0000008c6a697220 */ /* 0x000fc40000410000 */
[----:B------:R-:W-:Y:S02]  /*4250*/  FFMA.FTZ R108, R39, -R106, R135 ;  /* 0x8000006a276c7223 */ /* 0x000fe40000010087 */
[----:B------:R-:W-:Y:S02]  /*4260*/  FMUL.FTZ R115, R49, R109 ;  /* 0x0000006d31737220 */ /* 0x000fe40000410000 */
[----:B------:R-:W-:Y:S02]  /*4270*/  FADD.FTZ R46, R45, R46 ;  /* 0x0000002e2d2e7221 */ /* 0x000fe40000010000 */
[----:B------:R-:W-:Y:S02]  /*4280*/  FFMA.FTZ R115, R134, R113, -R115 ;  /* 0x0000007186737223 */ /* 0x000fe40000010873 */
[----:B0-----:R-:W-:Y:S01]  /*4290*/  FADD.FTZ R120, R44, R47 ;  /* 0x0000002f2c787221 */ /* 0x001fe20000010000 */
[----:B------:R-:W-:Y:S01]  /*42a0*/  BAR.SYNC.DEFER_BLOCKING 0x0 ;  /* 0x0000000000007b1d */ /* 0x000fe20000010000 */
[----:B------:R-:W-:Y:S01]  /*42b0*/  FMUL.FTZ R47, R106, R51 ;  /* 0x000000336a2f7220 */ /* 0x000fe20000410000 */
[----:B------:R-:W-:Y:S01]  /*42c0*/  IADD3 R44, P1, R118, R95, RZ ;  /* 0x0000005f762c7210 */ /* 0x000fe20007f3e0ff */
[----:B------:R-:W-:-:S02]  /*42d0*/  FMUL.FTZ R106, R50, R105 ;  /* 0x00000069326a7220 */ /* 0x000fc40000410000 */
[----:B------:R-:W-:Y:S01]  /*42e0*/  FADD.FTZ R70, R169, R70 ;  /* 0x00000046a9467221 */ /* 0x000fe20000010000 */
[----:B------:R-:W-:Y:S01]  /*42f0*/  LEA.HI.X.SX32 R45, R118, RZ, 0x1, P1 ;  /* 0x000000ff762d7211 */ /* 0x000fe200008f0eff */
[-C--:B------:R-:W-:Y:S01]  /*4300*/  FFMA.FTZ R123, R108, R47.reuse, -R106 ;  /* 0x0000002f6c7b7223 */ /* 0x080fe2000001086a */
[----:B------:R-:W-:Y:S01]  /*4310*/  ISETP.GE.AND P1, PT, R122, 0x21, PT ;  /* 0x000000217a00780c */ /* 0x000fe20003f26270 */
[----:B------:R-:W-:Y:S01]  /*4320*/  FMUL.FTZ R47, R50, R47 ;  /* 0x0000002f322f7220 */ /* 0x000fe20000410000 */
[----:B------:R-:W-:Y:S01]  /*4330*/  IADD3 R106, R95, 0x20, RZ ;  /* 0x000000205f6a7810 */ /* 0x000fe20007ffe0ff */
[----:B------:R-:W-:Y:S02]  /*4340*/  FADD.FTZ R71, R172, -R125 ;  /* 0x8000007dac477221 */ /* 0x000fe40000010000 */
[----:B------:R-:W-:Y:S02]  /*4350*/  FADD.FTZ R118, R46, R115 ;  /* 0x000000732e767221 */ /* 0x000fe40000010000 */
[----:B------:R-:W-:Y:S01]  /*4360*/  FFMA.FTZ R121, R105, R108, R47 ;  /* 0x0000006c69797223 */ /* 0x000fe2000001002f */
[----:B------:R-:W-:Y:S05]  /*4370*/  @!P0 BRA `(.L_x_12238) ;  /* 0x0000016000008947 */ /* 0x000fea0003800000 */
[----:B------:R-:W-:Y:S01]  /*4380*/  LEA.HI.SX32 R113, R95, R95, 0x1b ;  /* 0x0000005f5f717211 */ /* 0x000fe200078fdaff */
[----:B------:R-:W-:Y:S01]  /*4390*/  IMAD R115, R166, c[0x0][0x2c0], RZ ;  /* 0x0000b000a6737a24 */ /* 0x000fe200078e02ff */
[----:B------:R-:W-:Y:S01]  /*43a0*/  ULDC.64 UR4, c[0x0][0x2b8] ;  /* 0x0000ae0000047ab9 */ /* 0x000fe20000000a00 */
[----:B------:R-:W-:Y:S01]  /*43b0*/  IMAD.WIDE.U32 R46, R94, c[0x0][0x2c0], RZ ;  /* 0x0000b0005e2e7a25 */ /* 0x000fe200078e00ff */
[----:B------:R-:W-:-:S02]  /*43c0*/  USHF.R.U32.HI UR8, URZ, 0x1, UR5 ;  /* 0x000000013f087899 */ /* 0x000fc40008011605 */
[----:B------:R-:W0:Y:S01]  /*43d0*/  LDS R113, [R113.X4+0x840] ;  /* 0x0008400071717984 */ /* 0x000e220000004800 */
[----:B------:R-:W-:Y:S01]  /*43e0*/  IMAD R115, R94, c[0x0][0x2c4], R115 ;  /* 0x0000b1005e737a24 */ /* 0x000fe200078e0273 */
[----:B------:R-:W-:Y:S02]  /*43f0*/  USHF.R.U64 UR4, UR4, 0x1, UR5 ;  /* 0x0000000104047899 */ /* 0x000fe40008001205 */
[----:B------:R-:W-:Y:S02]  /*4400*/  IMAD R117, R98, UR8, RZ ;  /* 0x0000000862757c24 */ /* 0x000fe4000f8e02ff */
[----:B------:R-:W-:Y:S01]  /*4410*/  IADD3 R47, R47, R115, RZ ;  /* 0x000000732f2f7210 */ /* 0x000fe20007ffe0ff */
[----:B------:R-:W-:Y:S02]  /*4420*/  IMAD R115, R104, c[0x0][0x2d0], RZ ;  /* 0x0000b40068737a24 */ /* 0x000fe400078e02ff */
[----:B------:R-:W-:Y:S02]  /*4430*/  IMAD R119, R96, UR4, R117 ;  /* 0x0000000460777c24 */ /* 0x000fe4000f8e0275 */
[----:B------:R-:W-:-:S04]  /*4440*/  IMAD.WIDE.U32 R46, R98, UR4, R46 ;  /* 0x00000004622e7c25 */ /* 0x000fc8000f8e002e */
[----:B------:R-:W-:Y:S01]  /*4450*/  IMAD.WIDE.U32 R116, R78, c[0x0][0x2d0], R44 ;  /* 0x0000b4004e747a25 */ /* 0x000fe200078e002c */
[----:B------:R-:W-:Y:S02]  /*4460*/  IADD3 R47, R47, R119, RZ ;  /* 0x000000772f2f7210 */ /* 0x000fe40007ffe0ff */
[----:B------:R-:W-:Y:S01]  /*4470*/  LEA R45, P0, R46, c[0x0][0x320], 0x3 ;  /* 0x0000c8002e2d7a11 */ /* 0x000fe200078018ff */
[----:B------:R-:W-:-:S03]  /*4480*/  IMAD R115, R78, c[0x0][0x2d4], R115 ;  /* 0x0000b5004e737a24 */ /* 0x000fc600078e0273 */
[----:B------:R-:W-:Y:S02]  /*4490*/  LEA.HI.X R47, R46, c[0x0][0x324], R47, 0x3, P0 ;  /* 0x0000c9002e2f7a11 */ /* 0x000fe400000f1c2f */
[----:B------:R-:W-:Y:S02]  /*44a0*/  IADD3 R115, R117, R115, RZ ;  /* 0x0000007375737210 */ /* 0x000fe40007ffe0ff */
[----:B------:R-:W-:-:S04]  /*44b0*/  LEA R44, P0, R116, R45, 0x2 ;  /* 0x0000002d742c7211 */ /* 0x000fc800078010ff */
[----:B------:R-:W-:-:S05]  /*44c0*/  LEA.HI.X R45, R116, R47, R115, 0x2, P0 ;  /* 0x0000002f742d7211 */ /* 0x000fca00000f1473 */
[----:B0-----:R0:W-:Y:S04]  /*44d0*/  RED.E.ADD.F32.FTZ.RN.STRONG.GPU [R44.64], R113 ;  /* 0x000000712c00798e */ /* 0x0011e8000c10e786 */
.L_x_12238:
[----:B------:R-:W-:Y:S05]  /*44e0*/  BSYNC B0 ;  /* 0x0000000000007941 */ /* 0x000fea0003800000 */
.L_x_12237:
[----:B------:R-:W-:Y:S01]  /*44f0*/  LEA.HI.SX32 R106, R106, R95, 0x1b ;  /* 0x0000005f6a6a7211 */ /* 0x000fe200078fdaff */
[----:B------:R-:W-:Y:S01]  /*4500*/  BSSY B0, `(.L_x_12239) ;  /* 0x0000008000007945 */ /* 0x000fe20003800000 */
[----:B0-----:R-:W-:Y:S01]  /*4510*/  FADD.FTZ R113, R120, R121 ;  /* 0x0000007978717221 */ /* 0x001fe20000010000 */
[C---:B------:R-:W-:Y:S01]  /*4520*/  IADD3 R44, R95.reuse, 0x40, RZ ;  /* 0x000000405f2c7810 */ /* 0x040fe20007ffe0ff */
[----:B------:R-:W-:Y:S01]  /*4530*/  FADD.FTZ R115, R118, R123 ;  /* 0x0000007b76737221 */ /* 0x000fe20000010000 */
[----:B------:R0:W1:Y:S01]  /*4540*/  LDS R45, [R106.X4+0x8c0] ;  /* 0x0008c0006a2d7984 */ /* 0x0000620000004800 */
[----:B------:R-:W-:Y:S01]  /*4550*/  IADD3 R46, R95, 0x60, RZ ;  /* 0x000000605f2e7810 */ /* 0x000fe20007ffe0ff */
[----:B------:R-:W-:Y:S05]  /*4560*/  @!P1 BRA `(.L_x_12240) ;  /* 0x0000001000009947 */ /* 0x000fea0003800000 */
[----:B-1----:R1:W-:Y:S02]  /*4570*/  RED.E.ADD.F32.FTZ.RN.STRONG.GPU [R74.64+-0x780], R45 ;  /* 0xfff8802d4a00798e */ /* 0x0023e4000c10e786 */
.L_x_12240:
[----:B------:R-:W-:Y:S05]  /*4580*/  BSYNC B0 ;  /* 0x0000000000007941 */ /* 0x000fea0003800000 */
.L_x_12239:
[-C--:B------:R-:W-:Y:S01]  /*4590*/  LEA.HI.SX32 R44, R44, R95.reuse, 0x1b ;  /* 0x0000005f2c2c7211 */ /* 0x080fe200078fdaff */
[----:B------:R-:W-:Y:S01]  /*45a0*/  BSSY B0, `(.L_x_12241) ;  /* 0x000000d000007945 */ /* 0x000fe20003800000 */
[----:B------:R-:W-:Y:S02]  /*45b0*/  ISETP.GE.AND P6, PT, R122, 0x41, PT ;  /* 0x000000417a00780c */ /* 0x000fe40003fc6270 */
[----:B------:R-:W-:Y:S01]  /*45c0*/  IADD3 R104, R95, 0x80, RZ ;  /* 0x000000805f687810 */ /* 0x000fe20007ffe0ff */
[----:B-1----:R1:W2:Y:S01]  /*45d0*/  LDS R45, [R44.X4+0x940] ;  /* 0x000940002c2d7984 */ /* 0x0022a20000004800 */
        /* <DEDUP_REMOVED lines=8> */
[----:B-12---:R1:W-:Y:S02]  /*4660*/  RED.E.ADD.F32.FTZ.RN.STRONG.GPU [R74.64+-0x700], R45 ;  /* 0xfff9002d4a00798e */ /* 0x0063e4000c10e786 */
.L_x_12242:
[----:B-1----:R-:W-:Y:S05]  /*4670*/  BSYNC B0 ;  /* 0x0000000000007941 */ /* 0x002fea0003800000 */
.L_x_12241:
[----:B--2---:R1:W2:Y:S01]  /*4680*/  LDS R45, [R46.X4+0x9c0] ;  /* 0x0009c0002e2d7984 */ /* 0x0042a20000004800 */
[----:B------:R-:W-:Y:S01]  /*4690*/  BSSY B0, `(.L_x_12243) ;  /* 0x0000005000007945 */ /* 0x000fe20003800000 */
[----:B------:R-:W-:-:S02]  /*46a0*/  IADD3 R44, R95, 0xa0, RZ ;  /* 0x000000a05f2c7810 */ /* 0x000fc40007ffe0ff */
[----:B------:R-:W-:Y:S01]  /*46b0*/  LEA.HI.SX32 R104, R104, R95, 0x1b ;  /* 0x0000005f68687211 */ /* 0x000fe200078fdaff */
[----:B------:R-:W-:Y:S05]  /*46c0*/  @!P0 BRA `(.L_x_12244) ;  /* 0x0000001000008947 */ /* 0x000fea0003800000 */
[----:B--2---:R2:W-:Y:S02]  /*46d0*/  RED.E.ADD.F32.FTZ.RN.STRONG.GPU [R74.64+-0x680], R45 ;  /* 0xfff9802d4a00798e */ /* 0x0045e4000c10e786 */
.L_x_12244:
[----:B------:R-:W-:Y:S05]  /*46e0*/  BSYNC B0 ;  /* 0x0000000000007941 */ /* 0x000fea0003800000 */
.L_x_12243:
[----:B--2---:R2:W3:Y:S01]  /*46f0*/  LDS R45, [R104.X4+0xa40] ;  /* 0x000a4000682d7984 */ /* 0x0044e20000004800 */
[----:B------:R-:W-:Y:S01]  /*4700*/  BSSY B0, `(.L_x_12245) ;  /* 0x0000005000007945 */ /* 0x000fe20003800000 */
[----:B-1----:R-:W-:Y:S02]  /*4710*/  IADD3 R46, R95, 0xc0, RZ ;  /* 0x000000c05f2e7810 */ /* 0x002fe40007ffe0ff */
[----:B------:R-:W-:Y:S01]  /*4720*/  LEA.HI.SX32 R44, R44, R95, 0x1b ;  /* 0x0000005f2c2c7211 */ /* 0x000fe200078fdaff */
[----:B------:R-:W-:Y:S05]  /*4730*/  @!P1 BRA `(.L_x_12246) ;  /* 0x0000001000009947 */ /* 0x000fea0003800000 */
[----:B---3--:R1:W-:Y:S02]  /*4740*/  RED.E.ADD.F32.FTZ.RN.STRONG.GPU [R74.64+-0x600], R45 ;  /* 0xfffa002d4a00798e */ /* 0x0083e4000c10e786 */
.L_x_12246:
[----:B------:R-:W-:Y:S05]  /*4750*/  BSYNC B0 ;  /* 0x0000000000007941 */ /* 0x000fea0003800000 */
.L_x_12245:
[----:B-1-3--:R1:W3:Y:S01]  /*4760*/  LDS R45, [R44.X4+0xac0] ;  /* 0x000ac0002c2d7984 */ /* 0x00a2e20000004800 */
[----:B------:R-:W-:Y:S01]  /*4770*/  BSSY B0, `(.L_x_12247) ;  /* 0x0000005000007945 */ /* 0x000fe20003800000 */
[----:B--2---:R-:W-:Y:S02]  /*4780*/  IADD3 R104, R95, 0xe0, RZ ;  /* 0x000000e05f687810 */ /* 0x004fe40007ffe0ff */
[----:B------:R-:W-:Y:S01]  /*4790*/  LEA.HI.SX32 R46, R46, R95, 0x1b ;  /* 0x0000005f2e2e7211 */ /* 0x000fe200078fdaff */
[----:B------:R-:W-:Y:S05]  /*47a0*/  @!P2 BRA `(.L_x_12248) ;  /* 0x000000100000a947 */ /* 0x000fea0003800000 */
[----:B---3--:R2:W-:Y:S02]  /*47b0*/  RED.E.ADD.F32.FTZ.RN.STRONG.GPU [R74.64+-0x580], R45 ;  /* 0xfffa802d4a00798e */ /* 0x0085e4000c10e786 */
.L_x_12248:
[----:B------:R-:W-:Y:S05]  /*47c0*/  BSYNC B0 ;  /* 0x0000000000007941 */ /* 0x000fea0003800000 */
.L_x_12247:
[----:B--23--:R2:W3:Y:S01]  /*47d0*/  LDS R45, [R46.X4+0xb40] ;  /* 0x000b40002e2d7984 */ /* 0x00c4e20000004800 */
[----:B------:R-:W-:Y:S01]  /*47e0*/  BSSY B0, `(.L_x_12249) ;  /* 0x0000005000007945 */ /* 0x000fe20003800000 */
[----:B-1----:R-:W-:-:S02]  /*47f0*/  IADD3 R44, R95, 0x100, RZ ;  /* 0x000001005f2c7810 */ /* 0x002fc40007ffe0ff */
[----:B------:R-:W-:Y:S01]  /*4800*/  LEA.HI.SX32 R104, R104, R95, 0x1b ;  /* 0x0000005f68687211 */ /* 0x000fe200078fdaff */
[----:B------:R-:W-:Y:S05]  /*4810*/  @!P3 BRA `(.L_x_12250) ;  /* 0x000000100000b947 */ /* 0x000fea0003800000 */
[----:B---3--:R1:W-:Y:S02]  /*4820*/  RED.E.ADD.F32.FTZ.RN.STRONG.GPU [R74.64+-0x500], R45 ;  /* 0xfffb002d4a00798e */ /* 0x0083e4000c10e786 */
.L_x_12250:
[----:B------:R-:W-:Y:S05]  /*4830*/  BSYNC B0 ;  /* 0x0000000000007941 */ /* 0x000fea0003800000 */
.L_x_12249:
[----:B-1-3--:R1:W3:Y:S01]  /*4840*/  LDS R45, [R104.X4+0xbc0] ;  /* 0x000bc000682d7984 */ /* 0x00a2e20000004800 */
[----:B------:R-:W-:Y:S01]  /*4850*/  BSSY B0, `(.L_x_12251) ;  /* 0x0000004000007945 */ /* 0x000fe20003800000 */
[----:B------:R-:W-:Y:S01]  /*4860*/  LEA.HI.SX32 R44, R44, R95, 0x1b ;  /* 0x0000005f2c2c7211 */ /* 0x000fe200078fdaff */
[----:B------:R-:W-:Y:S05]  /*4870*/  @!P4 BRA `(.L_x_12252) ;  /* 0x000000100000c947 */ /* 0x000fea0003800000 */
[----:B---3--:R3:W-:Y:S02]  /*4880*/  RED.E.ADD.F32.FTZ.RN.STRONG.GPU [R74.64+-0x480], R45 ;  /* 0xfffb802d4a00798e */ /* 0x0087e4000c10e786 */
.L_x_12252:
[----:B------:R-:W-:Y:S05]  /*4890*/  BSYNC B0 ;  /* 0x0000000000007941 */ /* 0x000fea0003800000 */
.L_x_12251:
[----:B---3--:R3:W4:Y:S01]  /*48a0*/  LDS R45, [R44.X4+0xc40] ;  /* 0x000c40002c2d7984 */ /* 0x0087220000004800 */
[----:B------:R-:W-:Y:S01]  /*48b0*/  BSSY B0, `(.L_x_12253) ;  /* 0x0000005000007945 */ /* 0x000fe20003800000 */
[C---:B--2---:R-:W-:Y:S02]  /*48c0*/  IADD3 R46, R95.reuse, 0x120, RZ ;  /* 0x000001205f2e7810 */ /* 0x044fe40007ffe0ff */
[----:B-1----:R-:W-:Y:S01]  /*48d0*/  IADD3 R104, R95, 0x140, RZ ;  /* 0x000001405f687810 */ /* 0x002fe20007ffe0ff */
[----:B------:R-:W-:Y:S05]  /*48e0*/  @!P5 BRA `(.L_x_12254) ;  /* 0x000000100000d947 */ /* 0x000fea0003800000 */
[----:B----4-:R1:W-:Y:S02]  /*48f0*/  RED.E.ADD.F32.FTZ.RN.STRONG.GPU [R74.64+-0x400], R45 ;  /* 0xfffc002d4a00798e */ /* 0x0103e4000c10e786 */
.L_x_12254:
[----:B------:R-:W-:Y:S05]  /*4900*/  BSYNC B0 ;  /* 0x0000000000007941 */ /* 0x000fea0003800000 */
.L_x_12253:
[----:B------:R-:W-:Y:S01]  /*4910*/  LEA.HI.SX32 R46, R46, R95, 0x1b ;  /* 0x0000005f2e2e7211 */ /* 0x000fe200078fdaff */
[----:B------:R-:W-:Y:S01]  /*4920*/  BSSY B0, `(.L_x_12255) ;  /* 0x000000d000007945 */ /* 0x000fe20003800000 */
[----:B------:R-:W-:-:S02]  /*4930*/  ISETP.GE.AND P6, PT, R122, 0x121, PT ;  /* 0x000001217a00780c */ /* 0x000fc40003fc6270 */
[----:B---3--:R-:W-:Y:S01]  /*4940*/  IADD3 R44, R95, 0x160, RZ ;  /* 0x000001605f2c7810 */ /* 0x008fe20007ffe0ff */
[----:B-1--4-:R1:W2:Y:S01]  /*4950*/  LDS R45, [R46.X4+0xcc0] ;  /* 0x000cc0002e2d7984 */ /* 0x0122a20000004800 */
        /* <DEDUP_REMOVED lines=8> */
[----:B-12---:R1:W-:Y:S02]  /*49e0*/  RED.E.ADD.F32.FTZ.RN.STRONG.GPU [R74.64+-0x380], R45 ;  /* 0xfffc802d4a00798e */ /* 0x0063e4000c10e786 */
.L_x_12256:
[----:B-1----:R-:W-:Y:S05]  /*49f0*/  BSYNC B0 ;  /* 0x0000000000007941 */ /* 0x002fea0003800000 */
.L_x_12255:
[----:B--2---:R1:W2:Y:S01]  /*4a00*/  LDS R45, [R104.X4+0xd40] ;  /* 0x000d4000682d7984 */ /* 0x0042a20000004800 */
[----:B------:R-:W-:Y:S01]  /*4a10*/  BSSY B0, `(.L_x_12257) ;  /* 0x0000005000007945 */ /* 0x000fe20003800000 */
[----:B------:R-:W-:Y:S02]  /*4a20*/  IADD3 R46, R95, 0x180, RZ ;  /* 0x000001805f2e7810 */ /* 0x000fe40007ffe0ff */
[----:B------:R-:W-:Y:S01]  /*4a30*/  LEA.HI.SX32 R44, R44, R95, 0x1b ;  /* 0x0000005f2c2c7211 */ /* 0x000fe200078fdaff */
[----:B------:R-:W-:Y:S05]  /*4a40*/  @!P0 BRA `(.L_x_12258) ;  /* 0x0000001000008947 */ /* 0x000fea0003800000 */
[----:B--2---:R2:W-:Y:S02]  /*4a50*/  RED.E.ADD.F32.FTZ.RN.STRONG.GPU [R74.64+-0x300], R45 ;  /* 0xfffd002d4a00798e */ /* 0x0045e4000c10e786 */
.L_x_12258:
[----:B------:R-:W-:Y:S05]  /*4a60*/  BSYNC B0 ;  /* 0x0000000000007941 */ /* 0x000fea0003800000 */
.L_x_12257:
[----:B--2---:R2:W3:Y:S01]  /*4a70*/  LDS R45, [R44.X4+0xdc0] ;  /* 0x000dc0002c2d7984 */ /* 0x0044e20000004800 */
[----:B------:R-:W-:Y:S01]  /*4a80*/  BSSY B0, `(.L_x_12259) ;  /* 0x0000005000007945 */ /* 0x000fe20003800000 */
[----:B-1----:R-:W-:-:S02]  /*4a90*/  IADD3 R104, R95, 0x1a0, RZ ;  /* 0x000001a05f687810 */ /* 0x002fc40007ffe0ff */
[----:B------:R-:W-:Y:S01]  /*4aa0*/  LEA.HI.SX32 R46, R46, R95, 0x1b ;  /* 0x0000005f2e2e7211 */ /* 0x000fe200078fdaff */
[----:B------:R-:W-:Y:S05]  /*4ab0*/  @!P1 BRA `(.L_x_12260) ;  /* 0x0000001000009947 */ /* 0x000fea0003800000 */
[----:B---3--:R1:W-:Y:S02]  /*4ac0*/  RED.E.ADD.F32.FTZ.RN.STRONG.GPU [R74.64+-0x280], R45 ;  /* 0xfffd802d4a00798e */ /* 0x0083e4000c10e786 */
.L_x_12260:
[----:B------:R-:W-:Y:S05]  /*4ad0*/  BSYNC B0 ;  /* 0x0000000000007941 */ /* 0x000fea0003800000 */
.L_x_12259:
[----:B-1-3--:R1:W3:Y:S01]  /*4ae0*/  LDS R45, [R46.X4+0xe40] ;  /* 0x000e40002e2d7984 */ /* 0x00a2e20000004800 */
[----:B------:R-:W-:Y:S01]  /*4af0*/  BSSY B0, `(.L_x_12261) ;  /* 0x0000005000007945 */ /* 0x000fe20003800000 */
[----:B--2---:R-:W-:Y:S02]  /*4b00*/  IADD3 R44, R95, 0x1c0, RZ ;  /* 0x000001c05f2c7810 */ /* 0x004fe40007ffe0ff */
[----:B------:R-:W-:Y:S01]  /*4b10*/  LEA.HI.SX32 R104, R104, R95, 0x1b ;  /* 0x0000005f68687211 */ /* 0x000fe200078fdaff */
[----:B------:R-:W-:Y:S05]  /*4b20*/  @!P2 BRA `(.L_x_12262) ;  /* 0x000000100000a947 */ /* 0x000fea0003800000 */
[----:B---3--:R2:W-:Y:S02]  /*4b30*/  RED.E.ADD.F32.FTZ.RN.STRONG.GPU [R74.64+-0x200], R45 ;  /* 0xfffe002d4a00798e */ /* 0x0085e4000c10e786 */
.L_x_12262:
[----:B------:R-:W-:Y:S05]  /*4b40*/  BSYNC B0 ;  /* 0x0000000000007941 */ /* 0x000fea0003800000 */
.L_x_12261:
[----:B--23--:R2:W3:Y:S01]  /*4b50*/  LDS R45, [R104.X4+0xec0] ;  /* 0x000ec000682d7984 */ /* 0x00c4e20000004800 */
[----:B------:R-:W-:Y:S01]  /*4b60*/  BSSY B0, `(.L_x_12263) ;  /* 0x0000005000007945 */ /* 0x000fe20003800000 */
[----:B-1----:R-:W-:Y:S02]  /*4b70*/  IADD3 R46, R95, 0x1e0, RZ ;  /* 0x000001e05f2e7810 */ /* 0x002fe40007ffe0ff */
[----:B------:R-:W-:Y:S01]  /*4b80*/  LEA.HI.SX32 R44, R44, R95, 0x1b ;  /* 0x0000005f2c2c7211 */ /* 0x000fe200078fdaff */
[----:B------:R-:W-:Y:S05]  /*4b90*/  @!P3 BRA `(.L_x_12264) ;  /* 0x000000100000b947 */ /* 0x000fea0003800000 */
[----:B---3--:R1:W-:Y:S02]  /*4ba0*/  RED.E.ADD.F32.FTZ.RN.STRONG.GPU [R74.64+-0x180], R45 ;  /* 0xfffe802d4a00798e */ /* 0x0083e4000c10e786 */
.L_x_12264:
[----:B------:R-:W-:Y:S05]  /*4bb0*/  BSYNC B0 ;  /* 0x0000000000007941 */ /* 0x000fea0003800000 */
.L_x_12263:
[----:B-1-3--:R1:W3:Y:S01]  /*4bc0*/  LDS R45, [R44.X4+0xf40] ;  /* 0x000f40002c2d7984 */ /* 0x00a2e20000004800 */
[----:B------:R-:W-:Y:S01]  /*4bd0*/  BSSY B0, `(.L_x_12265) ;  /* 0x0000004000007945 */ /* 0x000fe20003800000 */
[----:B------:R-:W-:Y:S01]  /*4be0*/  LEA.HI.SX32 R46, R46, R95, 0x1b ;  /* 0x0000005f2e2e7211 */ /* 0x000fe200078fdaff */
[----:B------:R-:W-:Y:S05]  /*4bf0*/  @!P4 BRA `(.L_x_12266) ;  /* 0x000000100000c947 */ /* 0x000fea0003800000 */
[----:B---3--:R3:W-:Y:S02]  /*4c00*/  RED.E.ADD.F32.FTZ.RN.STRONG.GPU [R74.64+-0x100], R45 ;  /* 0xffff002d4a00798e */ /* 0x0087e4000c10e786 */
.L_x_12266:
[----:B------:R-:W-:Y:S05]  /*4c10*/  BSYNC B0 ;  /* 0x0000000000007941 */ /* 0x000fea0003800000 */
.L_x_12265:
[----:B---3--:R3:W4:Y:S01]  /*4c20*/  LDS R45, [R46.X4+0xfc0] ;  /* 0x000fc0002e2d7984 */ /* 0x0087220000004800 */
[----:B------:R-:W-:Y:S01]  /*4c30*/  BSSY B0, `(.L_x_12267) ;  /* 0x0000003000007945 */ /* 0x000fe20003800000 */
[----:B------:R-:W-:Y:S05]  /*4c40*/  @!P5 BRA `(.L_x_12268) ;  /* 0x000000100000d947 */ /* 0x000fea0003800000 */
[----:B----4-:R4:W-:Y:S02]  /*4c50*/  RED.E.ADD.F32.FTZ.RN.STRONG.GPU [R74.64+-0x80], R45 ;  /* 0xffff802d4a00798e */ /* 0x0109e4000c10e786 */
.L_x_12268:
[----:B------:R-:W-:Y:S05]  /*4c60*/  BSYNC B0 ;  /* 0x0000000000007941 */ /* 0x000fea0003800000 */
.L_x_12267:
[----:B----4-:R-:W4:Y:S01]  /*4c70*/  SHFL.DOWN PT, R74, R115, 0x1, 0x1f ;  /* 0x08201f00734a7f89 */ /* 0x010f2200000e0000 */
[----:B------:R-:W-:Y:S01]  /*4c80*/  ISETP.GT.AND P0, PT, R93, 0x1e, PT ;  /* 0x0000001e5d00780c */ /* 0x000fe20003f04270 */
[----:B------:R-:W-:Y:S01]  /*4c90*/  BSSY B0, `(.L_x_12269) ;  /* 0x0000087000007945 */ /* 0x000fe20003800000 */
[----:B------:R-:W-:Y:S01]  /*4ca0*/  MOV R45, R115 ;  /* 0x00000073002d7202 */ /* 0x000fe20000000f00 */
[----:B------:R-:W5:Y:S01]  /*4cb0*/  SHFL.DOWN PT, R117, R70, 0x1, 0x1f ;  /* 0x08201f0046757f89 */ /* 0x000f6200000e0000 */
[----:B---3--:R-:W-:Y:S01]  /*4cc0*/  MOV R46, R70 ;  /* 0x00000046002e7202 */ /* 0x008fe20000000f00 */
[----:B------:R-:W-:Y:S01]  /*4cd0*/  FADD.FTZ R15, R105, R15 ;  /* 0x0000000f690f7221 */ /* 0x000fe20000010000 */
[----:B------:R-:W-:Y:S01]  /*4ce0*/  MOV R47, R71 ;  /* 0x00000047002f7202 */ /* 0x000fe20000000f00 */
[----:B--2---:R-:W2:Y:S01]  /*4cf0*/  SHFL.DOWN PT, R104, R71, 0x1, 0x1f ;  /* 0x08201f0047687f89 */ /* 0x004ea200000e0000 */
[----:B-1----:R-:W-:Y:S01]  /*4d00*/  MOV R44, R113 ;  /* 0x00000071002c7202 */ /* 0x002fe20000000f00 */
[----:B------:R-:W-:Y:S01]  /*4d10*/  FADD.FTZ R14, R109, R14 ;  /* 0x0000000e6d0e7221 */ /* 0x000fe20000010000 */
[----:B------:R-:W-:Y:S01]  /*4d20*/  ISETP.NE.AND P1, PT, R93, RZ, PT ;  /* 0x000000ff5d00720c */ /* 0x000fe20003f25270 */
[----:B------:R-:W1:Y:S01]  /*4d30*/  SHFL.DOWN PT, R75, R113, 0x1, 0x1f ;  /* 0x08201f00714b7f89 */ /* 0x000e6200000e0000 */
        /* <DEDUP_REMOVED lines=8> */
[----:B-----5:R-:W-:Y:S01]  /*4dc0*/  @!P0 FADD.FTZ R46, R46, R117 ;  /* 0x000000752e2e8221 */ /* 0x020fe20000010000 */
[----:B------:R-:W3:Y:S01]  /*4dd0*/  SHFL.DOWN PT, R70, R45, 0x2, 0x1f ;  /* 0x08401f002d467f89 */ /* 0x000ee200000e0000 */
[----:B--2---:R-:W-:Y:S02]  /*4de0*/  @!P0 FADD.FTZ R47, R47, R104 ;  /* 0x000000682f2f8221 */ /* 0x004fe40000010000 */
[----:B-1----:R-:W-:-:S03]  /*4df0*/  @!P0 FADD.FTZ R44, R44, R75 ;  /* 0x0000004b2c2c8221 */ /* 0x002fc60000010000 */
[----:B------:R-:W1:Y:S01]  /*4e00*/  SHFL.DOWN PT, R74, R47, 0x2, 0x1f ;  /* 0x08401f002f4a7f89 */ /* 0x000e6200000e0000 */
[----:B------:R-:W-:-:S03]  /*4e10*/  ISETP.GT.AND P0, PT, R93, 0x1d, PT ;  /* 0x0000001d5d00780c */ /* 0x000fc60003f04270 */
[----:B------:R-:W2:Y:S04]  /*4e20*/  SHFL.DOWN PT, R75, R46, 0x2, 0x1f ;  /* 0x08401f002e4b7f89 */ /* 0x000ea800000e0000 */
[----:B------:R-:W4:Y:S06]  /*4e30*/  SHFL.DOWN PT, R71, R44, 0x2, 0x1f ;  /* 0x08401f002c477f89 */ /* 0x000f2c00000e0000 */
[----:B---3--:R-:W-:-:S02]  /*4e40*/  @!P0 FADD.FTZ R45, R45, R70 ;  /* 0x000000462d2d8221 */ /* 0x008fc40000010000 */
[----:B------:R-:W-:Y:S02]  /*4e50*/  FMUL.FTZ R70, R3, R140 ;  /* 0x0000008c03467220 */ /* 0x000fe40000410000 */
[----:B-1----:R-:W-:Y:S02]  /*4e60*/  @!P0 FADD.FTZ R47, R47, R74 ;  /* 0x0000004a2f2f8221 */ /* 0x002fe40000010000 */
[----:B------:R-:W1:Y:S01]  /*4e70*/  SHFL.DOWN PT, R74, R45, 0x4, 0x1f ;  /* 0x08801f002d4a7f89 */ /* 0x000e6200000e0000 */
[----:B--2---:R-:W-:-:S03]  /*4e80*/  @!P0 FADD.FTZ R46, R46, R75 ;  /* 0x0000004b2e2e8221 */ /* 0x004fc60000010000 */
[----:B------:R-:W2:Y:S01]  /*4e90*/  SHFL.DOWN PT, R104, R47, 0x4, 0x1f ;  /* 0x08801f002f687f89 */ /* 0x000ea200000e0000 */
[-C--:B------:R-:W-:Y:S02]  /*4ea0*/  FFMA.FTZ R75, R2, R51.reuse, -R70 ;  /* 0x00000033024b7223 */ /* 0x080fe40000010846 */
[----:B----4-:R-:W-:Y:S01]  /*4eb0*/  @!P0 FADD.FTZ R44, R44, R71 ;  /* 0x000000472c2c8221 */ /* 0x010fe20000010000 */
[----:B------:R-:W3:Y:S01]  /*4ec0*/  SHFL.DOWN PT, R115, R46, 0x4, 0x1f ;  /* 0x08801f002e737f89 */ /* 0x000ee200000e0000 */
[----:B------:R-:W-:Y:S01]  /*4ed0*/  ISETP.GT.AND P0, PT, R93, 0x1b, PT ;  /* 0x0000001b5d00780c */ /* 0x000fe20003f04270 */
[C---:B------:R-:W-:Y:S02]  /*4ee0*/  FMUL.FTZ R71, R3.reuse, R51 ;  /* 0x0000003303477220 */ /* 0x040fe40000410000 */
[----:B------:R-:W4:Y:S01]  /*4ef0*/  SHFL.DOWN PT, R113, R44, 0x4, 0x1f ;  /* 0x08801f002c717f89 */ /* 0x000f2200000e0000 */
[----:B------:R-:W-:Y:S02]  /*4f00*/  FMUL.FTZ R51, R3, R141 ;  /* 0x0000008d03337220 */ /* 0x000fe40000410000 */
[----:B------:R-:W-:-:S02]  /*4f10*/  FMUL.FTZ R75, R50, R75 ;  /* 0x0000004b324b7220 */ /* 0x000fc40000410000 */
[C---:B------:R-:W-:Y:S02]  /*4f20*/  FFMA.FTZ R50, R2.reuse, R72, -R51 ;  /* 0x0000004802327223 */ /* 0x040fe40000010833 */
[C---:B------:R-:W-:Y:S02]  /*4f30*/  FFMA.FTZ R71, R2.reuse, R140, R71 ;  /* 0x0000008c02477223 */ /* 0x040fe40000010047 */
[----:B------:R-:W-:Y:S02]  /*4f40*/  FMUL.FTZ R72, R3, R72 ;  /* 0x0000004803487220 */ /* 0x000fe40000410000 */
[----:B------:R-:W-:Y:S02]  /*4f50*/  FFMA.FTZ R75, R71, R108, R75 ;  /* 0x0000006c474b7223 */ /* 0x000fe4000001004b */
[----:B-1----:R-:W-:Y:S02]  /*4f60*/  @!P0 FADD.FTZ R45, R45, R74 ;  /* 0x0000004a2d2d8221 */ /* 0x002fe40000010000 */
[----:B------:R-:W-:-:S02]  /*4f70*/  FFMA.FTZ R71, R2, R141, R72 ;  /* 0x0000008d02477223 */ /* 0x000fc40000010048 */
[----:B--2---:R-:W-:Y:S01]  /*4f80*/  @!P0 FADD.FTZ R47, R47, R104 ;  /* 0x000000682f2f8221 */ /* 0x004fe20000010000 */
[----:B------:R-:W1:Y:S01]  /*4f90*/  SHFL.DOWN PT, R72, R45, 0x8, 0x1f ;  /* 0x09001f002d487f89 */ /* 0x000e6200000e0000 */
[----:B------:R-:W-:Y:S02]  /*4fa0*/  FMUL.FTZ R50, R49, R50 ;  /* 0x0000003231327220 */ /* 0x000fe40000410000 */
[----:B---3--:R-:W-:Y:S01]  /*4fb0*/  @!P0 FADD.FTZ R46, R46, R115 ;  /* 0x000000732e2e8221 */ /* 0x008fe20000010000 */
[----:B------:R-:W2:Y:S01]  /*4fc0*/  SHFL.DOWN PT, R74, R47, 0x8, 0x1f ;  /* 0x09001f002f4a7f89 */ /* 0x000ea200000e0000 */
[----:B------:R-:W-:Y:S02]  /*4fd0*/  FMUL.FTZ R49, R3, R143 ;  /* 0x0000008f03317220 */ /* 0x000fe40000410000 */
[----:B----4-:R-:W-:Y:S01]  /*4fe0*/  @!P0 FADD.FTZ R44, R44, R113 ;  /* 0x000000712c2c8221 */ /* 0x010fe20000010000 */
[----:B------:R-:W3:Y:S01]  /*4ff0*/  SHFL.DOWN PT, R115, R46, 0x8, 0x1f ;  /* 0x09001f002e737f89 */ /* 0x000ee200000e0000 */
[----:B------:R-:W-:Y:S01]  /*5000*/  ISETP.GT.AND P0, PT, R93, 0x17, PT ;  /* 0x000000175d00780c */ /* 0x000fe20003f04270 */
[----:B------:R-:W-:-:S02]  /*5010*/  FFMA.FTZ R51, R2, R55, -R49 ;  /* 0x0000003702337223 */ /* 0x000fc40000010831 */
[----:B------:R-:W4:Y:S01]  /*5020*/  SHFL.DOWN PT, R113, R44, 0x8, 0x1f ;  /* 0x09001f002c717f89 */ /* 0x000f2200000e0000 */
[C---:B------:R-:W-:Y:S02]  /*5030*/  FMUL.FTZ R49, R3.reuse, R145 ;  /* 0x0000009103317220 */ /* 0x040fe40000410000 */
[----:B------:R-:W-:Y:S02]  /*5040*/  FMUL.FTZ R55, R3, R55 ;  /* 0x0000003703377220 */ /* 0x000fe40000410000 */
[----:B------:R-:W-:Y:S02]  /*5050*/  FMUL.FTZ R51, R48, R51 ;  /* 0x0000003330337220 */ /* 0x000fe40000410000 */
[----:B------:R-:W-:Y:S02]  /*5060*/  FFMA.FTZ R71, R71, R134, R50 ;  /* 0x0000008647477223 */ /* 0x000fe40000010032 */
[----:B------:R-:W-:Y:S02]  /*5070*/  FMUL.FTZ R48, R3, R148 ;  /* 0x0000009403307220 */ /* 0x000fe40000410000 */
[----:B------:R-:W-:-:S02]  /*5080*/  FFMA.FTZ R50, R2, R146, -R49 ;  /* 0x0000009202327223 */ /* 0x000fc40000010831 */
[----:B-1----:R-:W-:Y:S02]  /*5090*/  @!P0 FADD.FTZ R45, R45, R72 ;  /* 0x000000482d2d8221 */ /* 0x002fe40000010000 */
[----:B------:R-:W-:Y:S02]  /*50a0*/  FFMA.FTZ R70, R2, R143, R55 ;  /* 0x0000008f02467223 */ /* 0x000fe40000010037 */
[----:B--2---:R-:W-:Y:S01]  /*50b0*/  @!P0 FADD.FTZ R47, R47, R74 ;  /* 0x0000004a2f2f8221 */ /* 0x004fe20000010000 */
[----:B------:R-:W1:Y:S01]  /*50c0*/  SHFL.DOWN PT, R72, R45, 0x10, 0x1f ;  /* 0x0a001f002d487f89 */ /* 0x000e6200000e0000 */
[----:B------:R-:W-:Y:S02]  /*50d0*/  FMUL.FTZ R146, R3, R146 ;  /* 0x0000009203927220 */ /* 0x000fe40000410000 */
[----:B---3--:R-:W-:Y:S01]  /*50e0*/  @!P0 FADD.FTZ R46, R46, R115 ;  /* 0x000000732e2e8221 */ /* 0x008fe20000010000 */
[----:B------:R-:W-:Y:S01]  /*50f0*/  SHFL.DOWN PT, R74, R47, 0x10, 0x1f ;  /* 0x0a001f002f4a7f89 */ /* 0x000fe200000e0000 */
[----:B------:R-:W-:-:S02]  /*5100*/  FFMA.FTZ R49, R2, R147, -R48 ;  /* 0x0000009302317223 */ /* 0x000fc40000010830 */
[----:B----4-:R-:W-:Y:S01]  /*5110*/  @!P0 FADD.FTZ R44, R44, R113 ;  /* 0x000000712c2c8221 */ /* 0x010fe20000010000 */
[----:B------:R-:W2:Y:S01]  /*5120*/  SHFL.DOWN PT, R55, R46, 0x10, 0x1f ;  /* 0x0a001f002e377f89 */ /* 0x000ea200000e0000 */
[----:B------:R-:W-:Y:S01]  /*5130*/  FMUL.FTZ R50, R53, R50 ;  /* 0x0000003235327220 */ /* 0x000fe20000410000 */
[----:B------:R-:W-:Y:S01]  /*5140*/  ISETP.GT.AND P0, PT, R93, 0xf, PT ;  /* 0x0000000f5d00780c */ /* 0x000fe20003f04270 */
[----:B------:R-:W-:Y:S01]  /*5150*/  FFMA.FTZ R70, R70, R111, R51 ;  /* 0x0000006f46467223 */ /* 0x000fe20000010033 */
[----:B------:R-:W3:Y:S01]  /*5160*/  SHFL.DOWN PT, R53, R44, 0x10, 0x1f ;  /* 0x0a001f002c357f89 */ /* 0x000ee200000e0000 */
[----:B------:R-:W-:Y:S02]  /*5170*/  FFMA.FTZ R51, R2, R145, R146 ;  /* 0x0000009102337223 */ /* 0x000fe40000010092 */
[----:B------:R-:W-:Y:S02]  /*5180*/  FMUL.FTZ R52, R52, R49 ;  /* 0x0000003134347220 */ /* 0x000fe40000410000 */
[----:B------:R-:W-:-:S02]  /*5190*/  FMUL.FTZ R49, R3, R151 ;  /* 0x0000009703317220 */ /* 0x000fc40000410000 */
[----:B------:R-:W-:Y:S02]  /*51a0*/  FMUL.FTZ R48, R3, R154 ;  /* 0x0000009a03307220 */ /* 0x000fe40000410000 */
[----:B------:R-:W-:Y:S02]  /*51b0*/  FFMA.FTZ R51, R51, R114, R50 ;  /* 0x0000007233337223 */ /* 0x000fe40000010032 */
[C---:B------:R-:W-:Y:S02]  /*51c0*/  FFMA.FTZ R50, R2.reuse, R150, -R49 ;  /* 0x0000009602327223 */ /* 0x040fe40000010831 */
[----:B------:R-:W-:Y:S02]  /*51d0*/  FFMA.FTZ R49, R2, R61, -R48 ;  /* 0x0000003d02317223 */ /* 0x000fe40000010830 */
[----:B------:R-:W-:Y:S02]  /*51e0*/  FMUL.FTZ R147, R3, R147 ;  /* 0x0000009303937220 */ /* 0x000fe40000410000 */
[----:B------:R-:W-:-:S02]  /*51f0*/  FMUL.FTZ R56, R56, R49 ;  /* 0x0000003138387220 */ /* 0x000fc40000410000 */
[C---:B------:R-:W-:Y:S02]  /*5200*/  FMUL.FTZ R49, R3.reuse, R157 ;  /* 0x0000009d03317220 */ /* 0x040fe40000410000 */
[C---:B------:R-:W-:Y:S02]  /*5210*/  FMUL.FTZ R150, R3.reuse, R150 ;  /* 0x0000009603967220 */ /* 0x040fe40000410000 */
[C---:B------:R-:W-:Y:S02]  /*5220*/  FMUL.FTZ R61, R3.reuse, R61 ;  /* 0x0000003d033d7220 */ /* 0x040fe40000410000 */
[-C--:B------:R-:W-:Y:S02]  /*5230*/  FMUL.FTZ R3, R3, R60.reuse ;  /* 0x0000003c03037220 */ /* 0x080fe40000410000 */
[C---:B------:R-:W-:Y:S02]  /*5240*/  FFMA.FTZ R49, R2.reuse, R60, -R49 ;  /* 0x0000003c02317223 */ /* 0x040fe40000010831 */
[----:B------:R-:W-:-:S02]  /*5250*/  FFMA.FTZ R147, R2, R148, R147 ;  /* 0x0000009402937223 */ /* 0x000fc40000010093 */
[----:B------:R-:W-:Y:S02]  /*5260*/  FMUL.FTZ R50, R57, R50 ;  /* 0x0000003239327220 */ /* 0x000fe40000410000 */
[C---:B------:R-:W-:Y:S02]  /*5270*/  FFMA.FTZ R150, R2.reuse, R151, R150 ;  /* 0x0000009702967223 */ /* 0x040fe40000010096 */
[C---:B------:R-:W-:Y:S02]  /*5280*/  FFMA.FTZ R48, R2.reuse, R154, R61 ;  /* 0x0000009a02307223 */ /* 0x040fe4000001003d */
[----:B------:R-:W-:Y:S02]  /*5290*/  FFMA.FTZ R3, R2, R157, R3 ;  /* 0x0000009d02037223 */ /* 0x000fe40000010003 */
[----:B------:R-:W-:Y:S02]  /*52a0*/  FMUL.FTZ R49, R76, R49 ;  /* 0x000000314c317220 */ /* 0x000fe40000410000 */
[----:B-1----:R-:W-:-:S02]  /*52b0*/  @!P0 FADD.FTZ R45, R45, R72 ;  /* 0x000000482d2d8221 */ /* 0x002fc40000010000 */
[----:B--2---:R-:W-:Y:S02]  /*52c0*/  @!P0 FADD.FTZ R46, R46, R55 ;  /* 0x000000372e2e8221 */ /* 0x004fe40000010000 */
[----:B------:R-:W-:Y:S02]  /*52d0*/  @!P0 FADD.FTZ R47, R47, R74 ;  /* 0x0000004a2f2f8221 */ /* 0x000fe40000010000 */
        /* <DEDUP_REMOVED lines=24> */
[----:B-1----:R-:W-:Y:S02]  /*5460*/  ISETP.NE.AND P0, PT, R84, c[0x0][0x174], PT ;  /* 0x00005d0054007a0c */ /* 0x002fe40003f05270 */
[----:B------:R-:W-:-:S11]  /*5470*/  SHF.L.U32 R50, R78, 0x3, RZ ;  /* 0x000000034e327819 */ /* 0x000fd600000006ff */
[----:B------:R-:W1:Y:S04]  /*5480*/  @P0 LDS.64 R2, [R50+0x3dd0] ;  /* 0x003dd00032020984 */ /* 0x000e680000000a00 */
[----:B------:R-:W2:Y:S01]  /*5490*/  @P0 LDS.64 R48, [R50+0x35d0] ;  /* 0x0035d00032300984 */ /* 0x000ea20000000a00 */
[----:B-1----:R-:W-:Y:S02]  /*54a0*/  @P0 FADD.FTZ R47, R47, R3 ;  /* 0x000000032f2f0221 */ /* 0x002fe40000010000 */
[----:B------:R-:W-:Y:S02]  /*54b0*/  @P0 FADD.FTZ R46, R46, R2 ;  /* 0x000000022e2e0221 */ /* 0x000fe40000010000 */
[----:B--2---:R-:W-:Y:S02]  /*54c0*/  @P0 FADD.FTZ R45, R45, R49 ;  /* 0x000000312d2d0221 */ /* 0x004fe40000010000 */
[----:B------:R-:W-:Y:S01]  /*54d0*/  @P0 FADD.FTZ R44, R44, R48 ;  /* 0x000000302c2c0221 */ /* 0x000fe20000010000 */
[----:B------:R1:W-:Y:S04]  /*54e0*/  STS.64 [R50+0x3dd0], R46 ;  /* 0x003dd02e32007388 */ /* 0x0003e80000000a00 */
[----:B------:R1:W-:Y:S02]  /*54f0*/  STS.64 [R50+0x35d0], R44 ;  /* 0x0035d02c32007388 */ /* 0x0003e40000000a00 */
.L_x_12270:
[----:B-1----:R-:W-:Y:S05]  /*5500*/  BSYNC B0 ;  /* 0x0000000000007941 */ /* 0x002fea0003800000 */
.L_x_12269:
[----:B------:R-:W-:Y:S02]  /*5510*/  IADD3 R78, R78, 0x1, RZ ;  /* 0x000000014e4e7810 */ /* 0x000fe40007ffe0ff */
[----:B------:R-:W-:-:S02]  /*5520*/  IADD3 R79, P1, R79, 0x1, RZ ;  /* 0x000000014f4f7810 */ /* 0x000fc40007f3e0ff */
[----:B------:R-:W-:Y:S02]  /*5530*/  ISETP.GE.AND P0, PT, R78, c[0x0][0x16c], PT ;  /* 0x00005b004e007a0c */ /* 0x000fe40003f06270 */
[----:B------:R-:W-:-:S11]  /*5540*/  IADD3.X R0, RZ, R0, RZ, P1, !PT ;  /* 0x00000000ff007210 */ /* 0x000fd60000ffe4ff */
[----:B------:R-:W-:Y:S01]  /*5550*/  @P0 CALL.REL.NOINC `(.L_x_12224) ;  /* 0x0000001000000944 */ /* 0x000fe20003c00000 */
[----:B------:R-:W-:Y:S05]  /*5560*/  BRA `(.L_x_12271) ;  /* 0xffffb62000007947 */ /* 0x000fea000383ffff */
.L_x_12224:
[----:B------:R-:W-:Y:S01]  /*5570*/  BAR.SYNC.DEFER_BLOCKING 0x0 ;  /* 0x0000000000007b1d */ /* 0x000fe20000010000 */
[----:B------:R-:W-:Y:S01]  /*5580*/  IADD3 R22, R84, -0x1, RZ ;  /* 0xffffffff54167810 */ /* 0x000fe20007ffe0ff */
[----:B------:R-:W-:Y:S01]  /*5590*/  IMAD R3, R96, c[0x0][0x2d8], RZ ;  /* 0x0000b60060037a24 */ /* 0x000fe200078e02ff */
[----:B------:R-:W-:Y:S01]  /*55a0*/  IADD3 R86, P1, R86, -0x800, RZ ;  /* 0xfffff80056567810 */ /* 0x000fe20007f3e0ff */
[----:B------:R-:W-:Y:S01]  /*55b0*/  IMAD R0, R102, c[0x0][0x2e0], RZ ;  /* 0x0000b80066007a24 */ /* 0x000fe200078e02ff */
[----:B------:R-:W-:Y:S01]  /*55c0*/  SHF.L.U32 R20, R22, 0x8, RZ ;  /* 0x0000000816147819 */ /* 0x000fe200000006ff */
[----:B------:R-:W-:Y:S01]  /*55d0*/  IMAD R23, R98, c[0x0][0x2dc], R3 ;  /* 0x0000b70062177a24 */ /* 0x000fe200078e0203 */
[----:B------:R-:W-:Y:S02]  /*55e0*/  IADD3 R88, P2, R88, -0x400, RZ ;  /* 0xfffffc0058587810 */ /* 0x000fe40007f5e0ff */
[----:B------:R-:W-:Y:S02]  /*55f0*/  SHF.R.S32.HI R21, RZ, 0x1f, R20 ;  /* 0x0000001fff157819 */ /* 0x000fe40000011414 */
[----:B------:R-:W-:-:S02]  /*5600*/  IADD3 R90, P3, R90, -0x400, RZ ;  /* 0xfffffc005a5a7810 */ /* 0x000fc40007f7e0ff */
[----:B------:R-:W-:Y:S01]  /*5610*/  IADD3 R92, P4, R92, -0x400, RZ ;  /* 0xfffffc005c5c7810 */ /* 0x000fe20007f9e0ff */
[C-C-:B------:R-:W-:Y:S01]  /*5620*/  IMAD.WIDE.U32 R2, R98.reuse, c[0x0][0x2d8], R20.reuse ;  /* 0x0000b60062027a25 */ /* 0x140fe200078e0014 */
[----:B------:R-:W-:Y:S02]  /*5630*/  IADD3 R83, R83, 0x1, RZ ;  /* 0x0000000153537810 */ /* 0x000fe40007ffe0ff */
[----:B------:R-:W-:Y:S01]  /*5640*/  IADD3.X R85, R85, -0x1, RZ, P1, !PT ;  /* 0xffffffff55557810 */ /* 0x000fe20000ffe4ff */
[----:B------:R-:W-:Y:S01]  /*5650*/  IMAD.WIDE.U32 R20, R98, c[0x0][0x2f8], R20 ;  /* 0x0000be0062147a25 */ /* 0x000fe200078e0014 */
[----:B------:R-:W-:Y:S02]  /*5660*/  IADD3 R3, R3, R23, RZ ;  /* 0x0000001703037210 */ /* 0x000fe40007ffe0ff */
[----:B------:R-:W-:Y:S01]  /*5670*/  IADD3.X R87, R87, -0x1, RZ, P2, !PT ;  /* 0xffffffff57577810 */ /* 0x000fe200017fe4ff */
[----:B------:R-:W-:Y:S01]  /*5680*/  IMAD R23, R96, c[0x0][0x2f8], RZ ;  /* 0x0000be0060177a24 */ /* 0x000fe200078e02ff */
[----:B------:R-:W-:Y:S01]  /*5690*/  IADD3.X R89, R89, -0x1, RZ, P3, !PT ;  /* 0xffffffff59597810 */ /* 0x000fe20001ffe4ff */
[----:B------:R-:W-:Y:S01]  /*56a0*/  STS.128 [R80], R16 ;  /* 0x0000001050007388 */ /* 0x000fe20000000c00 */
[----:B------:R-:W-:Y:S01]  /*56b0*/  IMAD.WIDE.U32 R2, R103, c[0x0][0x2e0], R2 ;  /* 0x0000b80067027a25 */ /* 0x000fe200078e0002 */
[----:B------:R-:W-:-:S02]  /*56c0*/  IADD3.X R91, R91, -0x1, RZ, P4, !PT ;  /* 0xffffffff5b5b7810 */ /* 0x000fc400027fe4ff */
[----:B------:R1:W-:Y:S01]  /*56d0*/  STS.128 [R80+0x10], R12 ;  /* 0x0000100c50007388 */ /* 0x0003e20000000c00 */
[----:B------:R-:W-:-:S06]  /*56e0*/  NOP ;  /* 0x0000000000007918 */ /* 0x000fcc0000000000 */
[----:B------:R-:W2:Y:S01]  /*56f0*/  LDS.128 R24, [R93.X16] ;  /* 0x000000005d187984 */ /* 0x000ea2000000cc00 */
[----:B------:R-:W-:-:S03]  /*5700*/  IMAD R23, R98, c[0x0][0x2fc], R23 ;  /* 0x0000bf0062177a24 */ /* 0x000fc600078e0217 */
[----:B------:R-:W3:Y:S02]  /*5710*/  LDS.128 R28, [R93.X16+0x200] ;  /* 0x000200005d1c7984 */ /* 0x000ee4000000cc00 */
[----:B------:R-:W-:Y:S01]  /*5720*/  IADD3 R21, R21, R23, RZ ;  /* 0x0000001715157210 */ /* 0x000fe20007ffe0ff */
[----:B-1----:R-:W-:Y:S01]  /*5730*/  IMAD R13, R103, c[0x0][0x2e4], R0 ;  /* 0x0000b900670d7a24 */ /* 0x002fe200078e0200 */
[----:B------:R-:W-:Y:S01]  /*5740*/  LEA R12, P0, R2, c[0x0][0x330], 0x2 ;  /* 0x0000cc00020c7a11 */ /* 0x000fe200078010ff */
[----:B------:R-:W-:-:S03]  /*5750*/  FADD.FTZ R0, R97, R4 ;  /* 0x0000000461007221 */ /* 0x000fc60000010000 */
[----:B------:R-:W-:-:S04]  /*5760*/  IADD3 R3, R3, R13, RZ ;  /* 0x0000000d03037210 */ /* 0x000fc80007ffe0ff */
[----:B------:R-:W-:-:S05]  /*5770*/  LEA.HI.X R13, R2, c[0x0][0x334], R3, 0x2, P0 ;  /* 0x0000cd00020d7a11 */ /* 0x000fca00000f1403 */
[----:B------:R-:W-:-:S05]  /*5780*/  IMAD.WIDE R2, R81, 0x10, R12 ;  /* 0x0000001051027825 */ /* 0x000fca00078e020c */
[----:B--2---:R-:W-:Y:S04]  /*5790*/  STG.E.128 [R2.64], R24 ;  /* 0x0000001802007986 */ /* 0x004fe8000c101d06 */
[----:B---3--:R1:W-:Y:S04]  /*57a0*/  STG.E.128 [R2.64+0x200], R28 ;  /* 0x0002001c02007986 */ /* 0x0083e8000c101d06 */
[----:B------:R-:W-:Y:S01]  /*57b0*/  BAR.SYNC.DEFER_BLOCKING 0x0 ;  /* 0x0000000000007b1d */ /* 0x000fe20000010000 */
[----:B-1----:R-:W-:-:S04]  /*57c0*/  IMAD R2, R102, c[0x0][0x300], RZ ;  /* 0x0000c00066027a24 */ /* 0x002fc800078e02ff */
[C---:B------:R-:W-:Y:S02]  /*57d0*/  IMAD R23, R103.reuse, c[0x0][0x304], R2 ;  /* 0x0000c10067177a24 */ /* 0x040fe400078e0202 */
[----:B------:R-:W-:Y:S01]  /*57e0*/  IMAD.WIDE.U32 R2, R103, c[0x0][0x300], R20 ;  /* 0x0000c00067027a25 */ /* 0x000fe200078e0014 */
[----:B------:R1:W-:Y:S04]  /*57f0*/  STS.128 [R80], R4 ;  /* 0x0000000450007388 */ /* 0x0003e80000000c00 */
[----:B------:R-:W-:Y:S01]  /*5800*/  IADD3 R3, R3, R23, RZ ;  /* 0x0000001703037210 */ /* 0x000fe20007ffe0ff */
[----:B------:R2:W-:Y:S01]  /*5810*/  STS.128 [R80+0x10], R8 ;  /* 0x0000100850007388 */ /* 0x0005e20000000c00 */
[----:B------:R-:W-:-:S06]  /*5820*/  NOP ;  /* 0x0000000000007918 */ /* 0x000fcc0000000000 */
[----:B------:R-:W3:Y:S04]  /*5830*/  LDS.128 R12, [R93.X16] ;  /* 0x000000005d0c7984 */ /* 0x000ee8000000cc00 */
[----:B------:R-:W4:Y:S01]  /*5840*/  LDS.128 R16, [R93.X16+0x200] ;  /* 0x000200005d107984 */ /* 0x000f22000000cc00 */
[----:B-1----:R-:W-:Y:S01]  /*5850*/  FADD.FTZ R5, R0, R5 ;  /* 0x0000000500057221 */ /* 0x002fe20000010000 */
[----:B------:R-:W-:-:S03]  /*5860*/  LEA R4, P0, R2, c[0x0][0x340], 0x2 ;  /* 0x0000d00002047a11 */ /* 0x000fc600078010ff */
[----:B------:R-:W-:Y:S01]  /*5870*/  FADD.FTZ R6, R5, R6 ;  /* 0x0000000605067221 */ /* 0x000fe20000010000 */
[----:B------:R-:W-:Y:S02]  /*5880*/  LEA.HI.X R5, R2, c[0x0][0x344], R3, 0x2, P0 ;  /* 0x0000d10002057a11 */ /* 0x000fe400000f1403 */
[----:B------:R-:W-:Y:S01]  /*5890*/  ISETP.GT.AND P0, PT, R84, 0x1, PT ;  /* 0x000000015400780c */ /* 0x000fe20003f04270 */
[----:B------:R-:W-:Y:S01]  /*58a0*/  FADD.FTZ R7, R6, R7 ;  /* 0x0000000706077221 */ /* 0x000fe20000010000 */
[----:B------:R-:W-:Y:S01]  /*58b0*/  MOV R84, R22 ;  /* 0x0000001600547202 */ /* 0x000fe20000000f00 */
[----:B------:R-:W-:-:S04]  /*58c0*/  IMAD.WIDE R2, R81, 0x10, R4 ;  /* 0x0000001051027825 */ /* 0x000fc800078e0204 */
[----:B--2---:R-:W-:-:S04]  /*58d0*/  FADD.FTZ R8, R7, R8 ;  /* 0x0000000807087221 */ /* 0x004fc80000010000 */
[----:B------:R-:W-:-:S04]  /*58e0*/  FADD.FTZ R9, R8, R9 ;  /* 0x0000000908097221 */ /* 0x000fc80000010000 */
[----:B------:R-:W-:-:S04]  /*58f0*/  FADD.FTZ R10, R9, R10 ;  /* 0x0000000a090a7221 */ /* 0x000fc80000010000 */
[----:B------:R-:W-:Y:S01]  /*5900*/  FADD.FTZ R97, R10, R11 ;  /* 0x0000000b0a617221 */ /* 0x000fe20000010000 */
[----:B---3--:R1:W-:Y:S04]  /*5910*/  STG.E.128 [R2.64], R12 ;  /* 0x0000000c02007986 */ /* 0x0083e8000c101d06 */
[----:B----4-:R1:W-:Y:S01]  /*5920*/  STG.E.128 [R2.64+0x200], R16 ;  /* 0x0002001002007986 */ /* 0x0103e2000c101d06 */
[----:B------:R-:W-:Y:S01]  /*5930*/  @!P0 CALL.REL.NOINC `(.L_x_12222) ;  /* 0x0000001000008944 */ /* 0x000fe20003c00000 */
[----:B------:R-:W-:Y:S05]  /*5940*/  BRA `(.L_x_12272) ;  /* 0xffffae3000007947 */ /* 0x000fea000383ffff */
.L_x_12222:
        /* <DEDUP_REMOVED lines=10> */
[----:B-1----:R-:W1:Y:S04]  /*59f0*/  SHFL.DOWN P1, R3, R0, 0x2, 0x1f ;  /* 0x08401f0000037f89 */ /* 0x002e680000020000 */
        /* <DEDUP_REMOVED lines=13> */
.L_x_12274:
[----:B-1----:R-:W-:Y:S05]  /*5ad0*/  BSYNC B0 ;  /* 0x0000000000007941 */ /* 0x002fea0003800000 */
.L_x_12273:
[----:B------:R-:W-:Y:S01]  /*5ae0*/  BSSY B0, `(.L_x_12275) ;  /* 0x0000018000007945 */ /* 0x000fe20003800000 */
[----:B------:R-:W-:Y:S05]  /*5af0*/  @!P0 BRA `(.L_x_12276) ;  /* 0x0000015000008947 */ /* 0x000fea0003800000 */
[----:B------:R-:W-:Y:S06]  /*5b00*/  BAR.SYNC.DEFER_BLOCKING 0x0 ;  /* 0x0000000000007b1d */ /* 0x000fec0000010000 */
[----:B------:R-:W2:Y:S04]  /*5b10*/  SHFL.DOWN P0, R0, R97, 0x1, 0x1f ;  /* 0x08201f0061007f89 */ /* 0x000ea80000000000 */
[----:B------:R-:W3:Y:S04]  /*5b20*/  S2R R6, SR_LANEID ;  /* 0x0000000000067919 */ /* 0x000ee80000000000 */
[----:B-1----:R-:W1:Y:S01]  /*5b30*/  S2R R15, SR_TID.X ;  /* 0x00000000000f7919 */ /* 0x002e620000002100 */
        /* <DEDUP_REMOVED lines=10> */
[----:B-1----:R-:W-:-:S04]  /*5be0*/  ISETP.NE.AND P0, PT, R15, RZ, PT ;  /* 0x000000ff0f00720c */ /* 0x002fc80003f05270 */
[----:B------:R1:W-:Y:S04]  /*5bf0*/  @!P1 STS [0x1084], R4 ;  /* 0x00108404ff009388 */ /* 0x0003e80000000800 */
[----:B------:R-:W-:Y:S06]  /*5c00*/  BAR.SYNC.DEFER_BLOCKING 0x0 ;  /* 0x0000000000007b1d */ /* 0x000fec0000010000 */
[----:B------:R-:W-:Y:S05]  /*5c10*/  @P0 BRA `(.L_x_12277) ;  /* 0x0000004000000947 */ /* 0x000fea0003800000 */
[----:B-1----:R1:W-:Y:S01]  /*5c20*/  RED.E.ADD.F32.FTZ.RN.STRONG.GPU [R64.64], R4 ;  /* 0x000000044000798e */ /* 0x0023e2000c10e786 */
[----:B------:R-:W-:Y:S01]  /*5c30*/  HFMA2.MMA R15, -RZ, RZ, 0, 0 ;  /* 0x00000000ff0f7435 */ /* 0x000fe200000001ff */
[----:B------:R-:W-:Y:S05]  /*5c40*/  BRA `(.L_x_12277) ;  /* 0x0000001000007947 */ /* 0x000fea0003800000 */
.L_x_12276:
[----:B-1----:R-:W1:Y:S02]  /*5c50*/  S2R R15, SR_TID.X ;  /* 0x00000000000f7919 */ /* 0x002e640000002100 */
.L_x_12277:
[----:B-1----:R-:W-:Y:S05]  /*5c60*/  BSYNC B0 ;  /* 0x0000000000007941 */ /* 0x002fea0003800000 */
.L_x_12275:
        /* <DEDUP_REMOVED lines=10> */
.L_x_12278:
[----:B-1----:R-:W1:Y:S01]  /*5d10*/  LDS.64 R16, [R15.X8+0x35d0] ;  /* 0x0035d0000f107984 */ /* 0x002e620000008a00 */
        /* <DEDUP_REMOVED lines=27> */
.L_x_12279:
        /* <DEDUP_REMOVED lines=11> */
.L_x_14743:


//--------------------- .text._Z25selective_scan_bwd_kernelI32Selective_Scan_bwd_kernel_traitsILi32ELi8ELb1ELb0ELb1ELb0ELb1EfN3c107complexIfEEEEv12SSMParamsBwd --------------------------
	.section	.text._Z25selective_scan_bwd_kernelI32Selective_Scan_bwd_kernel_traitsILi32ELi8ELb1ELb0ELb1ELb0ELb1EfN3c107complexIfEEEEv12SSMParamsBwd,"ax",@progbits
	.sectioninfo	@"SHI_REGISTERS=178"
	.align	128
        .global         _Z25selective_scan_bwd_kernelI32Selective_Scan_bwd_kernel_traitsILi32ELi8ELb1ELb0ELb1ELb0ELb1EfN3c107complexIfEEEEv12SSMParamsBwd
        .type           _Z25selective_scan_bwd_kernelI32Selective_Scan_bwd_kernel_traitsILi32ELi8ELb1ELb0ELb1ELb0ELb1EfN3c107complexIfEEEEv12SSMParamsBwd,@function
        .size           _Z25selective_scan_bwd_kernelI32Selective_Scan_bwd_kernel_traitsILi32ELi8ELb1ELb0ELb1ELb0ELb1EfN3c107complexIfEEEEv12SSMParamsBwd,(.L_x_14744 - _Z25selective_scan_bwd_kernelI32Selective_Scan_bwd_kernel_traitsILi32ELi8ELb1ELb0ELb1ELb0ELb1EfN3c107complexIfEEEEv12SSMParamsBwd)
        .other          _Z25selective_scan_bwd_kernelI32Selective_Scan_bwd_kernel_traitsILi32ELi8ELb1ELb0ELb1ELb0ELb1EfN3c107complexIfEEEEv12SSMParamsBwd,@"STO_CUDA_ENTRY STV_DEFAULT"
_Z25selective_scan_bwd_kernelI32Selective_Scan_bwd_kernel_traitsILi32ELi8ELb1ELb0ELb1ELb0ELb1EfN3c107complexIfEEEEv12SSMParamsBwd:
.text._Z25selective_scan_bwd_kernelI32Selective_Scan_bwd_kernel_traitsILi32ELi8ELb1ELb0ELb1ELb0ELb1EfN3c107complexIfEEEEv12SSMParamsBwd:
        /* <DEDUP_REMOVED lines=26> */
[----:B------:R-:W-:Y:S01]  /*01a0*/  CS2R R44, SRZ ;  /* 0x00000000002c7805 */ /* 0x000fe2000001ff00 */
[----:B0-----:R-:W-:Y:S01]  /*01b0*/  IABS R2, R82 ;  /* 0x0000005200027213 */ /* 0x001fe20000000000 */
[C---:B------:R-:W-:Y:S01]  /*01c0*/  IMAD R10, R76.reuse, c[0x0][0x1b0], RZ ;  /* 0x00006c004c0a7a24 */ /* 0x040fe200078e02ff */
[----:B-1----:R-:W-:Y:S01]  /*01d0*/  HFMA2.MMA R6, -RZ, RZ, 0, 0 ;  /* 0x00000000ff067435 */ /* 0x002fe200000001ff */
[----:B------:R-:W-:Y:S01]  /*01e0*/  MOV R75, RZ ;  /* 0x000000ff004b7202 */ /* 0x000fe20000000f00 */
[----:B----4-:R-:W-:Y:S01]  /*01f0*/  IMAD R4, R76, c[0x0][0x1d0], RZ ;  /* 0x000074004c047a24 */ /* 0x010fe200078e02ff */
[----:B------:R-:W-:Y:S01]  /*0200*/  HFMA2.MMA R77, -RZ, RZ, 0, 0 ;  /* 0x00000000ff4d7435 */ /* 0x000fe200000001ff */
[----:B------:R-:W-:Y:S01]  /*0210*/  IMAD R17, R79, c[0x0][0x1b4], R10 ;  /* 0x00006d004f117a24 */ /* 0x000fe200078e020a */
[----:B---3--:R-:W-:-:S05]  /*0220*/  IADD3 R8, RZ, -R7, RZ ;  /* 0x80000007ff087210 */ /* 0x008fca0007ffe0ff */
[----:B------:R-:W-:-:S04]  /*0230*/  IMAD R3, R8, R11, RZ ;  /* 0x0000000b08037224 */ /* 0x000fc800078e02ff */
[----:B------:R-:W-:-:S04]  /*0240*/  IMAD.HI.U32 R7, R7, R3, R6 ;  /* 0x0000000307077227 */ /* 0x000fc800078e0006 */
[----:B------:R-:W-:Y:S02]  /*0250*/  IMAD R6, R76, c[0x0][0x1e0], RZ ;  /* 0x000078004c067a24 */ /* 0x000fe400078e02ff */
[----:B------:R-:W-:-:S04]  /*0260*/  IMAD.HI.U32 R74, R7, R2, RZ ;  /* 0x00000002074a7227 */ /* 0x000fc800078e00ff */
[C---:B------:R-:W-:Y:S01]  /*0270*/  IMAD R7, R79.reuse, c[0x0][0x1d4], R4 ;  /* 0x000075004f077a24 */ /* 0x040fe200078e0204 */
        /* <DEDUP_REMOVED lines=28> */
[----:B------:R-:W-:Y:S01]  /*0440*/  IMAD R15, R82, c[0x0][0x1ec], R15 ;  /* 0x00007b00520f7a24 */ /* 0x000fe200078e020f */
        /* <DEDUP_REMOVED lines=12> */
[----:B------:R-:W-:Y:S02]  /*0510*/  LEA.HI.X R71, R71, c[0x0][0x244], R0, 0x2, P0 ;  /* 0x0000910047477a11 */ /* 0x000fe400000f1400 */
[----:B------:R-:W-:-:S02]  /*0520*/  ISETP.NE.U32.AND P0, PT, RZ, c[0x0][0x260], PT ;  /* 0x00009800ff007a0c */ /* 0x000fc40003f05070 */
[----:B------:R-:W-:Y:S02]  /*0530*/  LEA R68, P1, R69, c[0x0][0x248], 0x2 ;  /* 0x0000920045447a11 */ /* 0x000fe400078210ff */
[----:B------:R-:W-:Y:S02]  /*0540*/  ISETP.NE.AND.EX P0, PT, RZ, c[0x0][0x264], PT, P0 ;  /* 0x00009900ff007a0c */ /* 0x000fe40003f05300 */
[----:B------:R-:W-:Y:S01]  /*0550*/  IADD3.X R4, R13, R5, R17, P2, !PT ;  /* 0x000000050d047210 */ /* 0x000fe200017fe411 */
[----:B------:R-:W-:Y:S01]  /*0560*/  IMAD R5, R160, c[0x0][0x1c8], RZ ;  /* 0x00007200a0057a24 */ /* 0x000fe200078e02ff */
[----:B------:R-:W-:Y:S02]  /*0570*/  LEA.HI.X R69, R69, c[0x0][0x24c], R2, 0x2, P1 ;  /* 0x0000930045457a11 */ /* 0x000fe400008f1402 */
[----:B------:R-:W-:Y:S01]  /*0580*/  ISETP.NE.U32.AND P1, PT, RZ, c[0x0][0x328], PT ;  /* 0x0000ca00ff007a0c */ /* 0x000fe20003f25070 */
[----:B------:R-:W-:Y:S01]  /*0590*/  IMAD R5, R74, c[0x0][0x1cc], R5 ;  /* 0x000073004a057a24 */ /* 0x000fe200078e0205 */
        /* <DEDUP_REMOVED lines=29> */
[----:B-1----:R-:W-:-:S03]  /*0770*/  LOP3.LUT R62, R62, 0xffffffc0, RZ, 0xc0, !PT ;  /* 0xffffffc03e3e7812 */ /* 0x002fc600078ec0ff */
.L_x_12330:
[----:B------:R-:W-:Y:S01]  /*0780*/  BAR.SYNC.DEFER_BLOCKING 0x0 ;  /* 0x0000000000007b1d */ /* 0x000fe20000010000 */
[----:B------:R-:W-:-:S05]  /*0790*/  LOP3.LUT R61, R62, 0x1f, R73, 0xf8, !PT ;  /* 0x0000001f3e3d7812 */ /* 0x000fca00078ef849 */
        /* <DEDUP_REMOVED lines=14> */
[----:B--2---:R-:W-:Y:S04]  /*0880*/  STS.128 [R72.X16], R16 ;  /* 0x0000001048007388 */ /* 0x004fe8000000cc00 */
[----:B---3--:R2:W-:Y:S01]  /*0890*/  STS.128 [R72.X16+0x200], R36 ;  /* 0x0002002448007388 */ /* 0x0085e2000000cc00 */
[----:B------:R-:W-:-:S06]  /*08a0*/  NOP ;  /* 0x0000000000007918 */ /* 0x000fcc0000000000 */
[----:B------:R-:W-:Y:S04]  /*08b0*/  LDS.128 R32, [R60] ;  /* 0x000000003c207984 */ /* 0x000fe80000000c00 */
[----:B------:R-:W-:Y:S04]  /*08c0*/  LDS.128 R28, [R60+0x10] ;  /* 0x000010003c1c7984 */ /* 0x000fe80000000c00 */
[----:B------:R-:W-:Y:S06]  /*08d0*/  BAR.SYNC.DEFER_BLOCKING 0x0 ;  /* 0x0000000000007b1d */ /* 0x000fec0000010000 */
[----:B------:R-:W3:Y:S04]  /*08e0*/  LDG.E.128 R40, [R6.64] ;  /* 0x0000000606287981 */ /* 0x000ee8000c1e1d00 */
[----:B------:R-:W4:Y:S01]  /*08f0*/  LDG.E.128 R52, [R6.64+0x200] ;  /* 0x0002000606347981 */ /* 0x000f22000c1e1d00 */
[----:B------:R-:W-:Y:S01]  /*0900*/  IADD3 R0, -R63, c[0x0][0x174], RZ ;  /* 0x00005d003f007a10 */ /* 0x000fe20007ffe1ff */
[----:B------:R-:W-:-:S03]  /*0910*/  IMAD R4, R76, c[0x0][0x1f0], RZ ;  /* 0x00007c004c047a24 */ /* 0x000fc600078e02ff */
[----:B------:R-:W-:Y:S01]  /*0920*/  LEA R2, R0, 0xffffff00, 0x8 ;  /* 0xffffff0000027811 */ /* 0x000fe200078e40ff */
[----:B0-----:R-:W-:-:S03]  /*0930*/  IMAD R9, R79, c[0x0][0x1f4], R4 ;  /* 0x00007d004f097a24 */ /* 0x001fc600078e0204 */
[----:B------:R-:W-:-:S05]  /*0940*/  SHF.R.S32.HI R3, RZ, 0x1f, R2 ;  /* 0x0000001fff037819 */ /* 0x000fca0000011402 */
        /* <DEDUP_REMOVED lines=9> */
[----:B---3--:R-:W-:Y:S04]  /*09e0*/  STS.128 [R72.X16], R40 ;  /* 0x0000002848007388 */ /* 0x008fe8000000cc00 */
[----:B----4-:R0:W-:Y:S01]  /*09f0*/  STS.128 [R72.X16+0x200], R52 ;  /* 0x0002003448007388 */ /* 0x0101e2000000cc00 */
[----:B------:R-:W-:-:S06]  /*0a00*/  NOP ;  /* 0x0000000000007918 */ /* 0x000fcc0000000000 */
[----:B------:R-:W-:Y:S04]  /*0a10*/  LDS.128 R8, [R60] ;  /* 0x000000003c087984 */ /* 0x000fe80000000c00 */
[----:B------:R-:W-:Y:S04]  /*0a20*/  LDS.128 R4, [R60+0x10] ;  /* 0x000010003c047984 */ /* 0x000fe80000000c00 */
[----:B------:R-:W-:Y:S06]  /*0a30*/  BAR.SYNC.DEFER_BLOCKING 0x0 ;  /* 0x0000000000007b1d */ /* 0x000fec0000010000 */
[----:B--2---:R-:W2:Y:S04]  /*0a40*/  LDG.E.128 R36, [R12.64] ;  /* 0x000000060c247981 */ /* 0x004ea8000c1e1d00 */
        /* <DEDUP_REMOVED lines=15> */
[----:B------:R-:W1:Y:S04]  /*0b40*/  LDS.128 R40, [R60] ;  /* 0x000000003c287984 */ /* 0x000e680000000c00 */
[----:B------:R-:W2:Y:S04]  /*0b50*/  LDS.128 R12, [R60+0x10] ;  /* 0x000010003c0c7984 */ /* 0x000ea80000000c00 */
[----:B------:R-:W-:Y:S06]  /*0b60*/  BAR.SYNC.DEFER_BLOCKING 0x0 ;  /* 0x0000000000007b1d */ /* 0x000fec0000010000 */
[----:B0-----:R2:W3:Y:S04]  /*0b70*/  LDG.E.128 R52, [R16.64] ;  /* 0x0000000610347981 */ /* 0x0014e8000c1e1d00 */
[----:B------:R2:W4:Y:S01]  /*0b80*/  LDG.E.128 R84, [R16.64+0x200] ;  /* 0x0002000610547981 */ /* 0x000522000c1e1d00 */
[----:B------:R-:W-:-:S02]  /*0b90*/  IMAD R89, R81, c[0x0][0x2f0], RZ ;  /* 0x0000bc0051597a24 */ /* 0x000fc400078e02ff */
[----:B-1----:R-:W-:Y:S02]  /*0ba0*/  FMUL.FTZ R36, R42, -1.4426950216293334961 ;  /* 0xbfb8aa3b2a247820 */ /* 0x002fe40000410000 */
[----:B------:R-:W-:Y:S02]  /*0bb0*/  FMUL.FTZ R18, R40, -1.4426950216293334961 ;  /* 0xbfb8aa3b28127820 */ /* 0x000fe40000410000 */
[----:B------:R-:W-:Y:S02]  /*0bc0*/  FMUL.FTZ R19, R41, -1.4426950216293334961 ;  /* 0xbfb8aa3b29137820 */ /* 0x000fe40000410000 */
[----:B------:R-:W0:Y:S01]  /*0bd0*/  MUFU.EX2 R36, R36 ;  /* 0x0000002400247308 */ /* 0x000e220000000800 */
[----:B--2---:R-:W-:Y:S02]  /*0be0*/  FMUL.FTZ R16, R13, -1.4426950216293334961 ;  /* 0xbfb8aa3b0d107820 */ /* 0x004fe40000410000 */
[----:B------:R-:W-:Y:S02]  /*0bf0*/  FMUL.FTZ R37, R43, -1.4426950216293334961 ;  /* 0xbfb8aa3b2b257820 */ /* 0x000fe40000410000 */
[----:B------:R-:W-:-:S02]  /*0c00*/  FMUL.FTZ R38, R12, -1.4426950216293334961 ;  /* 0xbfb8aa3b0c267820 */ /* 0x000fc40000410000 */
[----:B------:R-:W-:Y:S01]  /*0c10*/  FMUL.FTZ R17, R14, -1.4426950216293334961 ;  /* 0xbfb8aa3b0e117820 */ /* 0x000fe20000410000 */
[----:B------:R-:W1:Y:S01]  /*0c20*/  MUFU.EX2 R18, R18 ;  /* 0x0000001200127308 */ /* 0x000e620000000800 */
[----:B------:R-:W-:Y:S02]  /*0c30*/  FMUL.FTZ R59, R15, -1.4426950216293334961 ;  /* 0xbfb8aa3b0f3b7820 */ /* 0x000fe40000410000 */
[----:B------:R-:W-:-:S05]  /*0c40*/  IMAD R89, R82, c[0x0][0x2f4], R89 ;  /* 0x0000bd0052597a24 */ /* 0x000fca00078e0259 */
[----:B------:R-:W2:Y:S01]  /*0c50*/  MUFU.EX2 R19, R19 ;  /* 0x0000001300137308 */ /* 0x000ea20000000800 */
[----:B0-----:R-:W-:-:S07]  /*0c60*/  FADD.FTZ R51, R36, 1 ;  /* 0x3f80000024337421 */ /* 0x001fce0000010000 */
[----:B------:R-:W-:Y:S01]  /*0c70*/  MUFU.EX2 R16, R16 ;  /* 0x0000001000107308 */ /* 0x000fe20000000800 */
[----:B-1----:R-:W-:-:S07]  /*0c80*/  FADD.FTZ R18, R18, 1 ;  /* 0x3f80000012127421 */ /* 0x002fce0000010000 */
[----:B------:R-:W0:Y:S01]  /*0c90*/  MUFU.EX2 R56, R37 ;  /* 0x0000002500387308 */ /* 0x000e220000000800 */
[----:B--2---:R-:W-:-:S07]  /*0ca0*/  FADD.FTZ R50, R19, 1 ;  /* 0x3f80000013327421 */ /* 0x004fce0000010000 */
[----:B------:R-:W1:Y:S08]  /*0cb0*/  MUFU.EX2 R57, R38 ;  /* 0x0000002600397308 */ /* 0x000e700000000800 */
[----:B------:R-:W2:Y:S01]  /*0cc0*/  MUFU.EX2 R58, R17 ;  /* 0x00000011003a7308 */ /* 0x000ea20000000800 */
[----:B0-----:R-:W-:-:S07]  /*0cd0*/  FADD.FTZ R56, R56, 1 ;  /* 0x3f80000038387421 */ /* 0x001fce0000010000 */
[----:B------:R-:W-:Y:S01]  /*0ce0*/  MUFU.RCP R83, R18 ;  /* 0x0000001200537308 */ /* 0x000fe20000001000 */
[----:B-1----:R-:W-:-:S07]  /*0cf0*/  FADD.FTZ R57, R57, 1 ;  /* 0x3f80000039397421 */ /* 0x002fce0000010000 */
[----:B------:R-:W0:Y:S01]  /*0d00*/  MUFU.EX2 R59, R59 ;  /* 0x0000003b003b7308 */ /* 0x000e220000000800 */
[----:B--2---:R-:W-:-:S07]  /*0d10*/  FADD.FTZ R58, R58, 1 ;  /* 0x3f8000003a3a7421 */ /* 0x004fce0000010000 */
[----:B------:R-:W1:Y:S08]  /*0d20*/  MUFU.RCP R90, R50 ;  /* 0x00000032005a7308 */ /* 0x000e700000001000 */
[----:B------:R2:W3:Y:S01]  /*0d30*/  MUFU.RCP R91, R51 ;  /* 0x00000033005b7308 */ /* 0x0004e20000001000 */
[----:B0-----:R-:W-:-:S07]  /*0d40*/  FADD.FTZ R59, R59, 1 ;  /* 0x3f8000003b3b7421 */ /* 0x001fce0000010000 */
[----:B------:R-:W0:Y:S01]  /*0d50*/  MUFU.RCP R92, R56 ;  /* 0x00000038005c7308 */ /* 0x000e220000001000 */
[----:B-1----:R-:W-:Y:S02]  /*0d60*/  FADD.FTZ R50, -R90, 1 ;  /* 0x3f8000005a327421 */ /* 0x002fe40000010100 */
[----:B--2---:R-:W-:-:S04]  /*0d70*/  FADD.FTZ R51, -R83, 1 ;  /* 0x3f80000053337421 */ /* 0x004fc80000010100 */
[----:B------:R-:W-:Y:S01]  /*0d80*/  FFMA.FTZ R51, R40, R51, 1 ;  /* 0x3f80000028337423 */ /* 0x000fe20000010033 */
[----:B------:R-:W-:Y:S08]  /*0d90*/  MUFU.RCP R93, R57 ;  /* 0x00000039005d7308 */ /* 0x000ff00000001000 */
[----:B------:R-:W-:Y:S08]  /*0da0*/  MUFU.RCP R95, R58 ;  /* 0x0000003a005f7308 */ /* 0x000ff00000001000 */
[----:B------:R-:W-:Y:S01]  /*0db0*/  MUFU.RCP R96, R59 ;  /* 0x0000003b00607308 */ /* 0x000fe20000001000 */
[----:B---3--:R1:W-:Y:S04]  /*0dc0*/  STS.128 [R72.X16], R52 ;  /* 0x0000003448007388 */ /* 0x0083e8000000cc00 */
[----:B----4-:R-:W-:Y:S01]  /*0dd0*/  STS.128 [R72.X16+0x200], R84 ;  /* 0x0002005448007388 */ /* 0x010fe2000000cc00 */
[----:B------:R-:W-:-:S06]  /*0de0*/  NOP ;  /* 0x0000000000007918 */ /* 0x000fcc0000000000 */
[----:B------:R-:W2:Y:S01]  /*0df0*/  LDS.128 R36, [R60] ;  /* 0x000000003c247984 */ /* 0x000ea20000000c00 */
[----:B-1----:R-:W-:-:S03]  /*0e00*/  FADD.FTZ R52, R16, 1 ;  /* 0x3f80000010347421 */ /* 0x002fc60000010000 */
[----:B------:R-:W1:Y:S01]  /*0e10*/  LDS.128 R16, [R60+0x10] ;  /* 0x000010003c107984 */ /* 0x000e620000000c00 */
[----:B------:R-:W-:Y:S01]  /*0e20*/  FADD.FTZ R53, -R91, 1 ;  /* 0x3f8000005b357421 */ /* 0x000fe20000010100 */
[----:B------:R3:W4:Y:S01]  /*0e30*/  MUFU.RCP R94, R52 ;  /* 0x00000034005e7308 */ /* 0x0007220000001000 */
[----:B0-----:R-:W-:Y:S02]  /*0e40*/  FADD.FTZ R54, -R92, 1 ;  /* 0x3f8000005c367421 */ /* 0x001fe40000010100 */
[----:B------:R-:W-:Y:S02]  /*0e50*/  FFMA.FTZ R55, R42, R53, 1 ;  /* 0x3f8000002a377423 */ /* 0x000fe40000010035 */
[----:B------:R-:W-:Y:S02]  /*0e60*/  FFMA.FTZ R56, R43, R54, 1 ;  /* 0x3f8000002b387423 */ /* 0x000fe40000010036 */
[----:B---3--:R-:W-:Y:S02]  /*0e70*/  FFMA.FTZ R52, R41, R50, 1 ;  /* 0x3f80000029347423 */ /* 0x008fe40000010032 */
[----:B--2---:R-:W-:-:S02]  /*0e80*/  FMUL.FTZ R50, R8, R36 ;  /* 0x0000002408327220 */ /* 0x004fc40000410000 */
[----:B------:R-:W-:Y:S02]  /*0e90*/  FMUL.FTZ R53, R9, R37 ;  /* 0x0000002509357220 */ /* 0x000fe40000410000 */
[----:B------:R-:W-:Y:S02]  /*0ea0*/  FMUL.FTZ R50, R83, R50 ;  /* 0x0000003253327220 */ /* 0x000fe40000410000 */
[----:B------:R-:W-:Y:S02]  /*0eb0*/  FMUL.FTZ R54, R10, R38 ;  /* 0x000000260a367220 */ /* 0x000fe40000410000 */
[----:B------:R-:W-:Y:S02]  /*0ec0*/  FMUL.FTZ R53, R90, R53 ;  /* 0x000000355a357220 */ /* 0x000fe40000410000 */
[----:B------:R-:W-:Y:S02]  /*0ed0*/  FMUL.FTZ R84, R50, R51 ;  /* 0x0000003332547220 */ /* 0x000fe40000410000 */
[----:B------:R-:W-:-:S02]  /*0ee0*/  FMUL.FTZ R57, R11, R39 ;  /* 0x000000270b397220 */ /* 0x000fc40000410000 */
[----:B------:R-:W-:Y:S02]  /*0ef0*/  FMUL.FTZ R54, R91, R54 ;  /* 0x000000365b367220 */ /* 0x000fe40000410000 */
[----:B----4-:R-:W-:Y:S02]  /*0f00*/  FADD.FTZ R50, -R94, 1 ;  /* 0x3f8000005e327421 */ /* 0x010fe40000010100 */
[----:B------:R-:W-:Y:S02]  /*0f10*/  FMUL.FTZ R85, R53, R52 ;  /* 0x0000003435557220 */ /* 0x000fe40000410000 */
[----:B------:R-:W-:Y:S02]  /*0f20*/  FMUL.FTZ R57, R92, R57 ;  /* 0x000000395c397220 */ /* 0x000fe40000410000 */
[----:B------:R-:W-:Y:S02]  /*0f30*/  FMUL.FTZ R86, R54, R55 ;  /* 0x0000003736567220 */ /* 0x000fe40000410000 */
[----:B------:R-:W-:-:S02]  /*0f40*/  FFMA.FTZ R52, R13, R50, 1 ;  /* 0x3f8000000d347423 */ /* 0x000fc40000010032 */
[----:B------:R-:W-:Y:S02]  /*0f50*/  FADD.FTZ R51, -R93, 1 ;  /* 0x3f8000005d337421 */ /* 0x000fe40000010100 */
[----:B------:R-:W-:Y:S02]  /*0f60*/  FADD.FTZ R53, -R95, 1 ;  /* 0x3f8000005f357421 */ /* 0x000fe40000010100 */
[----:B------:R-:W-:Y:S02]  /*0f70*/  FADD.FTZ R54, -R96, 1 ;  /* 0x3f80000060367421 */ /* 0x000fe40000010100 */
[----:B-1----:R-:W-:Y:S02]  /*0f80*/  FMUL.FTZ R50, R4, R16 ;  /* 0x0000001004327220 */ /* 0x002fe40000410000 */
[----:B------:R-:W-:Y:S01]  /*0f90*/  FMUL.FTZ R87, R57, R56 ;  /* 0x0000003839577220 */ /* 0x000fe20000410000 */
[----:B------:R-:W-:Y:S01]  /*0fa0*/  BAR.SYNC.DEFER_BLOCKING 0x0 ;  /* 0x0000000000007b1d */ /* 0x000fe20000010000 */
        /* <DEDUP_REMOVED lines=11> */
[----:B------:R-:W-:Y:S01]  /*1060*/  IMAD R50, R76, c[0x0][0x2e8], RZ ;  /* 0x0000ba004c327a24 */ /* 0x000fe200078e02ff */
[----:B------:R0:W-:Y:S01]  /*1070*/  STS.128 [R60], R84 ;  /* 0x000000543c007388 */ /* 0x0001e20000000c00 */
[----:B------:R-:W-:-:S02]  /*1080*/  FMUL.FTZ R103, R57, R56 ;  /* 0x0000003839677220 */ /* 0x000fc40000410000 */
[----:B------:R-:W-:Y:S02]  /*1090*/  FMUL.FTZ R101, R53, R52 ;  /* 0x0000003435657220 */ /* 0x000fe40000410000 */
[----:B------:R-:W-:Y:S02]  /*10a0*/  FMUL.FTZ R102, R54, R55 ;  /* 0x0000003736667220 */ /* 0x000fe40000410000 */
[C---:B------:R-:W-:Y:S02]  /*10b0*/  IMAD R57, R79.reuse, c[0x0][0x2ec], R50 ;  /* 0x0000bb004f397a24 */ /* 0x040fe400078e0232 */
[----:B------:R-:W-:Y:S01]  /*10c0*/  IMAD.WIDE.U32 R50, R79, c[0x0][0x2e8], R2 ;  /* 0x0000ba004f327a25 */ /* 0x000fe200078e0002 */
[----:B------:R-:W-:Y:S01]  /*10d0*/  STS.128 [R60+0x10], R100 ;  /* 0x000010643c007388 */ /* 0x000fe20000000c00 */
[----:B------:R-:W-:-:S06]  /*10e0*/  NOP ;  /* 0x0000000000007918 */ /* 0x000fcc0000000000 */
[----:B------:R-:W-:Y:S01]  /*10f0*/  IADD3 R51, R51, R57, RZ ;  /* 0x0000003933337210 */ /* 0x000fe20007ffe0ff */
[----:B------:R-:W1:Y:S01]  /*1100*/  LDS.128 R52, [R72.X16] ;  /* 0x0000000048347984 */ /* 0x000e62000000cc00 */
[----:B0-----:R-:W-:Y:S01]  /*1110*/  MOV R84, c[0x0][0x16c] ;  /* 0x00005b0000547a02 */ /* 0x001fe20000000f00 */
[----:B------:R-:W-:Y:S02]  /*1120*/  FMUL.FTZ R91, R42, R91 ;  /* 0x0000005b2a5b7220 */ /* 0x000fe40000410000 */
[----:B------:R-:W0:Y:S01]  /*1130*/  LDS.128 R56, [R72.X16+0x200] ;  /* 0x0002000048387984 */ /* 0x000e22000000cc00 */
[----:B------:R-:W-:Y:S01]  /*1140*/  IMAD.WIDE.U32 R50, R82, c[0x0][0x2f0], R50 ;  /* 0x0000bc0052327a25 */ /* 0x000fe200078e0032 */
[----:B------:R-:W-:-:S03]  /*1150*/  ISETP.GE.AND P1, PT, R84, 0x1, PT ;  /* 0x000000015400780c */ /* 0x000fc60003f26270 */
        /* <DEDUP_REMOVED lines=10> */
[----:B------:R-:W-:Y:S01]  /*1200*/  FMUL.FTZ R83, R8, R51 ;  /* 0x0000003308537220 */ /* 0x000fe20000410000 */
[----:B------:R-:W-:Y:S01]  /*1210*/  ISETP.NE.AND.EX P0, PT, RZ, c[0x0][0x274], PT, P0 ;  /* 0x00009d00ff007a0c */ /* 0x000fe20003f05300 */
[----:B------:R-:W-:Y:S02]  /*1220*/  FMUL.FTZ R84, R9, R40 ;  /* 0x0000002809547220 */ /* 0x000fe40000410000 */
[----:B------:R-:W-:-:S04]  /*1230*/  IMAD.WIDE R8, R61, 0x10, R88 ;  /* 0x000000103d087825 */ /* 0x000fc800078e0258 */
[----:B------:R-:W-:Y:S02]  /*1240*/  FMUL.FTZ R96, R15, R96 ;  /* 0x000000600f607220 */ /* 0x000fe40000410000 */
[----:B------:R-:W-:Y:S02]  /*1250*/  FFMA.FTZ R77, R24, R83, R77 ;  /* 0x00000053184d7223 */ /* 0x000fe4000001004d */
[----:B------:R-:W-:Y:S02]  /*1260*/  FMUL.FTZ R85, R10, R91 ;  /* 0x0000005b0a557220 */ /* 0x000fe40000410000 */
[----:B------:R-:W-:Y:S02]  /*1270*/  FMUL.FTZ R86, R11, R92 ;  /* 0x0000005c0b567220 */ /* 0x000fe40000410000 */
[----:B------:R-:W-:Y:S02]  /*1280*/  FMUL.FTZ R87, R4, R93 ;  /* 0x0000005d04577220 */ /* 0x000fe40000410000 */
[----:B------:R-:W-:Y:S01]  /*1290*/  FMUL.FTZ R88, R5, R94 ;  /* 0x0000005e05587220 */ /* 0x000fe20000410000 */
[----:B-1----:R1:W-:Y:S01]  /*12a0*/  STG.E.128 [R8.64], R52 ;  /* 0x0000003408007986 */ /* 0x0023e2000c101d06 */
[----:B------:R-:W-:-:S02]  /*12b0*/  FMUL.FTZ R89, R6, R95 ;  /* 0x0000005f06597220 */ /* 0x000fc40000410000 */
[----:B------:R-:W-:Y:S01]  /*12c0*/  FMUL.FTZ R90, R7, R96 ;  /* 0x00000060075a7220 */ /* 0x000fe20000410000 */
[----:B0-----:R1:W-:Y:S01]  /*12d0*/  STG.E.128 [R8.64+0x200], R56 ;  /* 0x0002003808007986 */ /* 0x0013e2000c101d06 */
        /* <DEDUP_REMOVED lines=11> */
[----:B------:R-:W-:Y:S02]  /*1390*/  IMAD R6, R76, c[0x0][0x210], RZ ;  /* 0x000084004c067a24 */ /* 0x000fe400078e02ff */
[----:B------:R-:W-:-:S04]  /*13a0*/  IMAD.WIDE.U32 R4, R79, c[0x0][0x210], R2 ;  /* 0x000084004f047a25 */ /* 0x000fc800078e0002 */
[----:B------:R-:W-:Y:S01]  /*13b0*/  IMAD R7, R79, c[0x0][0x214], R6 ;  /* 0x000085004f077a24 */ /* 0x000fe200078e0206 */
[----:B------:R-:W-:Y:S04]  /*13c0*/  STS.128 [R60], R36 ;  /* 0x000000243c007388 */ /* 0x000fe80000000c00 */
[----:B------:R-:W-:Y:S01]  /*13d0*/  STS.128 [R60+0x10], R16 ;  /* 0x000010103c007388 */ /* 0x000fe20000000c00 */
[----:B------:R-:W-:-:S06]  /*13e0*/  NOP ;  /* 0x0000000000007918 */ /* 0x000fcc0000000000 */
[----:B-1----:R-:W0:Y:S01]  /*13f0*/  LDS.128 R8, [R72.X16] ;  /* 0x0000000048087984 */ /* 0x002e22000000cc00 */
[----:B------:R-:W-:Y:S01]  /*1400*/  IADD3 R5, R5, R7, RZ ;  /* 0x0000000705057210 */ /* 0x000fe20007ffe0ff */
[----:B------:R-:W-:Y:S02]  /*1410*/  IMAD R7, R81, c[0x0][0x218], RZ ;  /* 0x0000860051077a24 */ /* 0x000fe400078e02ff */
[----:B------:R-:W1:Y:S02]  /*1420*/  LDS.128 R12, [R72.X16+0x200] ;  /* 0x00020000480c7984 */ /* 0x000e64000000cc00 */
        /* <DEDUP_REMOVED lines=8> */
.L_x_12281:
[----:B------:R-:W-:Y:S01]  /*14b0*/  FFMA.FTZ R77, R26, R85, R77 ;  /* 0x000000551a4d7223 */ /* 0x000fe2000001004d */
[----:B------:R-:W-:Y:S01]  /*14c0*/  BAR.SYNC.DEFER_BLOCKING 0x0 ;  /* 0x0000000000007b1d */ /* 0x000fe20000010000 */
[----:B------:R-:W-:Y:S01]  /*14d0*/  CS2R R16, SRZ ;  /* 0x0000000000107805 */ /* 0x000fe2000001ff00 */
[----:B------:R-:W-:Y:S01]  /*14e0*/  CS2R R18, SRZ ;  /* 0x0000000000127805 */ /* 0x000fe2000001ff00 */
[----:B------:R-:W-:Y:S01]  /*14f0*/  FFMA.FTZ R77, R27, R86, R77 ;  /* 0x000000561b4d7223 */ /* 0x000fe2000001004d */
[----:B0-----:R-:W-:Y:S01]  /*1500*/  CS2R R12, SRZ ;  /* 0x00000000000c7805 */ /* 0x001fe2000001ff00 */
[----:B------:R-:W-:Y:S01]  /*1510*/  CS2R R14, SRZ ;  /* 0x00000000000e7805 */ /* 0x000fe2000001ff00 */
[----:B-1---5:R-:W-:-:S02]  /*1520*/  FMUL.FTZ R8, R83, R80 ;  /* 0x0000005053087220 */ /* 0x022fc40000410000 */
        /* <DEDUP_REMOVED lines=12> */
[--C-:B------:R-:W-:Y:S01]  /*15f0*/  FADD.FTZ R91, R32, R78.reuse ;  /* 0x0000004e205b7221 */ /* 0x100fe20000010000 */
[----:B------:R-:W-:Y:S01]  /*1600*/  HFMA2.MMA R108, -RZ, RZ, 0, 0 ;  /* 0x00000000ff6c7435 */ /* 0x000fe200000001ff */
[--C-:B------:R-:W-:Y:S01]  /*1610*/  FADD.FTZ R92, R33, R78.reuse ;  /* 0x0000004e215c7221 */ /* 0x100fe20000010000 */
[----:B------:R-:W-:Y:S01]  /*1620*/  CS2R R106, SRZ ;  /* 0x00000000006a7805 */ /* 0x000fe2000001ff00 */
[--C-:B------:R-:W-:Y:S01]  /*1630*/  FADD.FTZ R93, R34, R78.reuse ;  /* 0x0000004e225d7221 */ /* 0x100fe20000010000 */
[----:B------:R-:W-:Y:S01]  /*1640*/  MOV R16, RZ ;  /* 0x000000ff00107202 */ /* 0x000fe20000000f00 */
        /* <DEDUP_REMOVED lines=13> */
.L_x_12329:
        /* <DEDUP_REMOVED lines=11> */
[----:B------:R-:W-:-:S05]  /*17d0*/  IMAD R31, R109, c[0x0][0x1c0], RZ ;  /* 0x000070006d1f7a24 */ /* 0x000fca00078e02ff */
[----:B------:R-:W2:Y:S01]  /*17e0*/  LDG.E.64 R50, [R50.64] ;  /* 0x0000000632327981 */ /* 0x000ea2000c1e1b00 */
        /* <DEDUP_REMOVED lines=10> */
[----:B------:R0:W4:Y:S04]  /*1890*/  LDG.E.128 R36, [R52.64+0x400] ;  /* 0x0004000634247981 */ /* 0x000128000c1e1d00 */
[----:B------:R0:W4:Y:S01]  /*18a0*/  LDG.E.128 R40, [R52.64+0x600] ;  /* 0x0006000634287981 */ /* 0x000122000c1e1d00 */
[----:B------:R-:W-:Y:S01]  /*18b0*/  IMAD R57, R81, c[0x0][0x198], RZ ;  /* 0x0000660051397a24 */ /* 0x000fe200078e02ff */
[C---:B------:R-:W-:Y:S01]  /*18c0*/  ISETP.NE.AND P2, PT, R73.reuse, RZ, PT ;  /* 0x000000ff4900720c */ /* 0x040fe20003f45270 */
[----:B------:R-:W-:Y:S01]  /*18d0*/  IMAD.WIDE.U32 R54, R82, c[0x0][0x198], RZ ;  /* 0x0000660052367a25 */ /* 0x000fe200078e00ff */
[----:B------:R-:W-:-:S02]  /*18e0*/  LOP3.LUT R121, R73, 0x1f, RZ, 0xc0, !PT ;  /* 0x0000001f49797812 */ /* 0x000fc400078ec0ff */
[----:B------:R-:W-:Y:S01]  /*18f0*/  IADD3 R113, R73, 0x200, RZ ;  /* 0x0000020049717810 */ /* 0x000fe20007ffe0ff */
[----:B------:R-:W-:Y:S01]  /*1900*/  IMAD R57, R82, c[0x0][0x19c], R57 ;  /* 0x0000670052397a24 */ /* 0x000fe200078e0239 */
[----:B------:R-:W-:Y:S01]  /*1910*/  ISETP.NE.AND P0, PT, R121, RZ, PT ;  /* 0x000000ff7900720c */ /* 0x000fe20003f05270 */
[----:B0-----:R-:W-:-:S03]  /*1920*/  IMAD R53, R109, c[0x0][0x1a0], RZ ;  /* 0x000068006d357a24 */ /* 0x001fc600078e02ff */
[----:B------:R-:W-:Y:S01]  /*1930*/  IADD3 R55, R55, R57, RZ ;  /* 0x0000003937377210 */ /* 0x000fe20007ffe0ff */
[----:B------:R-:W-:Y:S01]  /*1940*/  IMAD R115, R108, c[0x0][0x1a4], R53 ;  /* 0x000069006c737a24 */ /* 0x000fe200078e0235 */
[----:B------:R-:W-:Y:S01]  /*1950*/  ISETP.LT.OR P1, PT, R0, 0x2, P0 ;  /* 0x000000020000780c */ /* 0x000fe20000721670 */
[----:B------:R-:W-:Y:S01]  /*1960*/  BSSY B0, `(.L_x_12283) ;  /* 0x00000b0000007945 */ /* 0x000fe20003800000 */
[----:B--2---:R-:W-:Y:S02]  /*1970*/  FMUL.FTZ R111, R50, 1.4426950216293334961 ;  /* 0x3fb8aa3b326f7820 */ /* 0x004fe40000410000 */
[C---:B------:R-:W-:Y:S02]  /*1980*/  FMUL.FTZ R56, R91.reuse, R51 ;  /* 0x000000335b387220 */ /* 0x040fe40000410000 */
[----:B------:R-:W-:Y:S02]  /*1990*/  FMUL.FTZ R57, R91, R111 ;  /* 0x0000006f5b397220 */ /* 0x000fe40000410000 */
[----:B------:R-:W-:Y:S01]  /*19a0*/  FMUL.RZ R114, R56, 0.15915493667125701904 ;  /* 0x3e22f98338727820 */ /* 0x000fe2000040c000 */
[----:B------:R-:W-:Y:S01]  /*19b0*/  IADD3 R56, R0, -0x1, RZ ;  /* 0xffffffff00387810 */ /* 0x000fe20007ffe0ff */
[----:B------:R0:W-:Y:S03]  /*19c0*/  MUFU.EX2 R59, R57 ;  /* 0x00000039003b7308 */ /* 0x0001e60000000800 */
[----:B------:R-:W-:-:S05]  /*19d0*/  LEA.HI R52, R56, R56, RZ, 0x1 ;  /* 0x0000003838347211 */ /* 0x000fca00078f08ff */
[----:B------:R-:W1:Y:S01]  /*19e0*/  MUFU.COS R58, R114 ;  /* 0x00000072003a7308 */ /* 0x000e620000000000 */
[----:B0-----:R-:W-:Y:S01]  /*19f0*/  LOP3.LUT R57, R52, 0xfffffe, RZ, 0xc0, !PT ;  /* 0x00fffffe34397812 */ /* 0x001fe200078ec0ff */
[----:B------:R-:W-:-:S03]  /*1a00*/  IMAD.WIDE.U32 R52, R108, c[0x0][0x1a0], R54 ;  /* 0x000068006c347a25 */ /* 0x000fc600078e0036 */
[----:B------:R-:W-:Y:S02]  /*1a10*/  IADD3 R57, R56, -R57, RZ ;  /* 0x8000003938397210 */ /* 0x000fe40007ffe0ff */
[----:B------:R-:W-:Y:S01]  /*1a20*/  IADD3 R53, R53, R115, RZ ;  /* 0x0000007335357210 */ /* 0x000fe20007ffe0ff */
[----:B------:R-:W0:Y:S01]  /*1a30*/  MUFU.SIN R112, R114 ;  /* 0x0000007200707308 */ /* 0x000e220000000400 */
[C---:B------:R-:W-:Y:S01]  /*1a40*/  LEA R54, P3, R52.reuse, c[0x0][0x228], 0x3 ;  /* 0x00008a0034367a11 */ /* 0x040fe200078618ff */
[----:B---3--:R-:W-:Y:S01]  /*1a50*/  STS.128 [R72.X16], R28 ;  /* 0x0000001c48007388 */ /* 0x008fe2000000cc00 */
[----:B------:R-:W-:Y:S02]  /*1a60*/  @!P2 LEA R113, R57, R108, 0x8 ;  /* 0x0000006c3971a211 */ /* 0x000fe400078e40ff */
[----:B------:R-:W-:Y:S01]  /*1a70*/  LEA.HI.X R55, R52, c[0x0][0x22c], R53, 0x3, P3 ;  /* 0x00008b0034377a11 */ /* 0x000fe200018f1c35 */
[----:B----4-:R-:W-:Y:S01]  /*1a80*/  STS.128 [R72.X16+0x200], R32 ;  /* 0x0002002048007388 */ /* 0x010fe2000000cc00 */
[----:B------:R-:W-:Y:S01]  /*1a90*/  SHF.L.U32 R117, R113, 0x3, RZ ;  /* 0x0000000371757819 */ /* 0x000fe200000006ff */
[----:B-1----:R-:W-:Y:S01]  /*1aa0*/  FMUL.FTZ R58, R59, R58 ;  /* 0x0000003a3b3a7220 */ /* 0x002fe20000410000 */
[----:B------:R-:W-:Y:S01]  /*1ab0*/  @!P1 IADD3 R53, R0, -0x2, RZ ;  /* 0xfffffffe00359810 */ /* 0x000fe20007ffe0ff */
[----:B------:R-:W-:Y:S01]  /*1ac0*/  STS.128 [R72.X16+0x400], R36 ;  /* 0x0004002448007388 */ /* 0x000fe2000000cc00 */
[----:B------:R-:W-:-:S03]  /*1ad0*/  CS2R R56, SRZ ;  /* 0x0000000000387805 */ /* 0x000fc6000001ff00 */
[----:B------:R-:W-:Y:S01]  /*1ae0*/  STS.128 [R72.X16+0x600], R40 ;  /* 0x0006002848007388 */ /* 0x000fe2000000cc00 */
[----:B------:R-:W-:Y:S02]  /*1af0*/  @!P1 IMAD R53, R53, c[0x0][0x16c], R108 ;  /* 0x00005b0035359a24 */ /* 0x000fe400078e026c */
[----:B0-----:R-:W-:Y:S01]  /*1b00*/  FMUL.FTZ R59, R59, R112 ;  /* 0x000000703b3b7220 */ /* 0x001fe20000410000 */
[----:B------:R-:W-:Y:S01]  /*1b10*/  SHF.L.U32 R112, R72, 0x6, RZ ;  /* 0x0000000648707819 */ /* 0x000fe200000006ff */
[----:B------:R-:W5:Y:S01]  /*1b20*/  LDG.E.64 R54, [R54.64] ;  /* 0x0000000636367981 */ /* 0x000f62000c1e1b00 */
[----:B------:R-:W-:-:S06]  /*1b30*/  NOP ;  /* 0x0000000000007918 */ /* 0x000fcc0000000000 */
[----:B------:R-:W0:Y:S01]  /*1b40*/  LDS.128 R40, [R112] ;  /* 0x0000000070287984 */ /* 0x000e220000000c00 */
[----:B------:R-:W-:Y:S02]  /*1b50*/  FMUL.FTZ R113, R92, R51 ;  /* 0x000000335c717220 */ /* 0x000fe40000410000 */
[----:B------:R-:W-:Y:S01]  /*1b60*/  @!P1 IMAD.WIDE R52, R53, 0x10, R48 ;  /* 0x0000001035349825 */ /* 0x000fe200078e0230 */
[----:B------:R-:W1:Y:S04]  /*1b70*/  LDS.128 R28, [R112+0x10] ;  /* 0x00001000701c7984 */ /* 0x000e680000000c00 */
[----:B------:R-:W2:Y:S04]  /*1b80*/  LDS.128 R32, [R112+0x20] ;  /* 0x0000200070207984 */ /* 0x000ea80000000c00 */
[----:B------:R3:W4:Y:S04]  /*1b90*/  LDS.128 R36, [R112+0x30] ;  /* 0x0000300070247984 */ /* 0x0007280000000c00 */
[----:B------:R0:W-:Y:S04]  /*1ba0*/  STS.64 [R117+0x14d0], R58 ;  /* 0x0014d03a75007388 */ /* 0x0001e80000000a00 */
[----:B------:R-:W-:Y:S01]  /*1bb0*/  BAR.SYNC.DEFER_BLOCKING 0x0 ;  /* 0x0000000000007b1d */ /* 0x000fe20000010000 */
[----:B------:R-:W-:-:S02]  /*1bc0*/  FMUL.RZ R118, R113, 0.15915493667125701904 ;  /* 0x3e22f98371767820 */ /* 0x000fc4000040c000 */
[----:B------:R-:W-:Y:S02]  /*1bd0*/  FMUL.FTZ R113, R92, R111 ;  /* 0x0000006f5c717220 */ /* 0x000fe40000410000 */
[-C--:B------:R-:W-:Y:S01]  /*1be0*/  FMUL.FTZ R115, R93, R51.reuse ;  /* 0x000000335d737220 */ /* 0x080fe20000410000 */
[----:B------:R-:W-:Y:S01]  /*1bf0*/  MUFU.SIN R114, R118 ;  /* 0x0000007600727308 */ /* 0x000fe20000000400 */
[----:B---3--:R-:W-:Y:S02]  /*1c00*/  FMUL.FTZ R112, R95, R51 ;  /* 0x000000335f707220 */ /* 0x008fe40000410000 */
[----:B------:R-:W-:Y:S02]  /*1c10*/  FMUL.RZ R119, R115, 0.15915493667125701904 ;  /* 0x3e22f98373777820 */ /* 0x000fe4000040c000 */
[----:B------:R-:W-:-:S03]  /*1c20*/  FMUL.RZ R127, R112, 0.15915493667125701904 ;  /* 0x3e22f983707f7820 */ /* 0x000fc6000040c000 */
[----:B------:R-:W3:Y:S01]  /*1c30*/  MUFU.EX2 R113, R113 ;  /* 0x0000007100717308 */ /* 0x000ee20000000800 */
[-C--:B------:R-:W-:Y:S01]  /*1c40*/  FMUL.FTZ R123, R96, R51.reuse ;  /* 0x00000033607b7220 */ /* 0x080fe20000410000 */
[----:B------:R1:W5:Y:S06]  /*1c50*/  @!P1 LDG.E.64 R56, [R52.64+0x8] ;  /* 0x0000080634389981 */ /* 0x00036c000c1e1b00 */
[----:B0-----:R-:W-:Y:S01]  /*1c60*/  MUFU.COS R117, R119 ;  /* 0x0000007700757308 */ /* 0x001fe20000000000 */
[----:B-1----:R-:W-:Y:S02]  /*1c70*/  FMUL.FTZ R53, R94, R51 ;  /* 0x000000335e357220 */ /* 0x002fe40000410000 */
[----:B------:R-:W-:-:S02]  /*1c80*/  FMUL.FTZ R52, R93, R111 ;  /* 0x0000006f5d347220 */ /* 0x000fc40000410000 */
[----:B------:R-:W-:Y:S02]  /*1c90*/  FMUL.RZ R125, R53, 0.15915493667125701904 ;  /* 0x3e22f983357d7820 */ /* 0x000fe4000040c000 */
[-C--:B------:R-:W-:Y:S01]  /*1ca0*/  FMUL.FTZ R53, R94, R111.reuse ;  /* 0x0000006f5e357220 */ /* 0x080fe20000410000 */
[----:B------:R-:W0:Y:S01]  /*1cb0*/  MUFU.COS R116, R118 ;  /* 0x0000007600747308 */ /* 0x000e220000000000 */
[----:B------:R-:W-:Y:S02]  /*1cc0*/  FMUL.RZ R129, R123, 0.15915493667125701904 ;  /* 0x3e22f9837b817820 */ /* 0x000fe4000040c000 */
[----:B------:R-:W-:-:S05]  /*1cd0*/  FMUL.FTZ R112, R95, R111 ;  /* 0x0000006f5f707220 */ /* 0x000fca0000410000 */
[----:B------:R-:W-:Y:S01]  /*1ce0*/  MUFU.EX2 R52, R52 ;  /* 0x0000003400347308 */ /* 0x000fe20000000800 */
[----:B------:R-:W-:-:S07]  /*1cf0*/  FMUL.FTZ R123, R96, R111 ;  /* 0x0000006f607b7220 */ /* 0x000fce0000410000 */
[----:B------:R-:W1:Y:S08]  /*1d00*/  MUFU.SIN R115, R119 ;  /* 0x0000007700737308 */ /* 0x000e700000000400 */
[----:B------:R-:W-:Y:S08]  /*1d10*/  MUFU.SIN R118, R125 ;  /* 0x0000007d00767308 */ /* 0x000ff00000000400 */
[----:B------:R0:W-:Y:S08]  /*1d20*/  MUFU.COS R120, R125 ;  /* 0x0000007d00787308 */ /* 0x0001f00000000000 */
[----:B------:R-:W1:Y:S01]  /*1d30*/  MUFU.EX2 R53, R53 ;  /* 0x0000003500357308 */ /* 0x000e620000000800 */
[----:B0-----:R-:W-:-:S07]  /*1d40*/  FMUL.FTZ R125, R97, R111 ;  /* 0x0000006f617d7220 */ /* 0x001fce0000410000 */
[----:B------:R-:W-:Y:S08]  /*1d50*/  MUFU.SIN R122, R127 ;  /* 0x0000007f007a7308 */ /* 0x000ff00000000400 */
[----:B------:R0:W-:Y:S02]  /*1d60*/  MUFU.COS R124, R127 ;  /* 0x0000007f007c7308 */ /* 0x0001e40000000000 */
[----:B0-----:R-:W-:-:S02]  /*1d70*/  FMUL.FTZ R127, R110, R111 ;  /* 0x0000006f6e7f7220 */ /* 0x001fc40000410000 */
[----:B------:R-:W-:-:S04]  /*1d80*/  FMUL.FTZ R111, R97, R51 ;  /* 0x00000033616f7220 */ /* 0x000fc80000410000 */
[----:B------:R3:W0:Y:S01]  /*1d90*/  MUFU.EX2 R119, R112 ;  /* 0x0000007000777308 */ /* 0x0006220000000800 */
[----:B------:R-:W-:Y:S02]  /*1da0*/  FMUL.RZ R131, R111, 0.15915493667125701904 ;  /* 0x3e22f9836f837820 */ /* 0x000fe4000040c000 */
[----:B------:R-:W-:-:S05]  /*1db0*/  FMUL.FTZ R111, R110, R51 ;  /* 0x000000336e6f7220 */ /* 0x000fca0000410000 */
[----:B------:R-:W-:Y:S01]  /*1dc0*/  MUFU.SIN R126, R129 ;  /* 0x00000081007e7308 */ /* 0x000fe20000000400 */
[C---:B---3--:R-:W-:Y:S02]  /*1dd0*/  FMUL.FTZ R112, R113.reuse, R114 ;  /* 0x0000007271707220 */ /* 0x048fe40000410000 */
[----:B------:R-:W-:-:S05]  /*1de0*/  FMUL.FTZ R114, R113, R116 ;  /* 0x0000007471727220 */ /* 0x000fca0000410000 */
[----:B------:R3:W-:Y:S01]  /*1df0*/  MUFU.COS R128, R129 ;  /* 0x0000008100807308 */ /* 0x0007e20000000000 */
[-C--:B------:R-:W-:Y:S02]  /*1e00*/  FMUL.FTZ R116, RZ, R112.reuse ;  /* 0x00000070ff747220 */ /* 0x080fe40000410000 */
[C---:B-1----:R-:W-:Y:S02]  /*1e10*/  FMUL.FTZ R113, R52.reuse, R115 ;  /* 0x0000007334717220 */ /* 0x042fe40000410000 */
[----:B---3--:R-:W-:Y:S02]  /*1e20*/  FMUL.RZ R129, R111, 0.15915493667125701904 ;  /* 0x3e22f9836f817820 */ /* 0x008fe4000040c000 */
[----:B------:R-:W-:Y:S02]  /*1e30*/  FMUL.FTZ R111, R52, R117 ;  /* 0x00000075346f7220 */ /* 0x000fe40000410000 */
[----:B------:R-:W-:Y:S02]  /*1e40*/  FMUL.FTZ R117, R105, R112 ;  /* 0x0000007069757220 */ /* 0x000fe40000410000 */
[----:B------:R-:W-:Y:S01]  /*1e50*/  FMUL.FTZ R115, R53, R120 ;  /* 0x0000007835737220 */ /* 0x000fe20000410000 */
[----:B------:R-:W1:Y:S01]  /*1e60*/  MUFU.EX2 R123, R123 ;  /* 0x0000007b007b7308 */ /* 0x000e620000000800 */
[----:B------:R-:W-:-:S02]  /*1e70*/  FFMA.FTZ R120, RZ, R114, R117 ;  /* 0x00000072ff787223 */ /* 0x000fc40000010075 */
[----:B------:R-:W-:Y:S02]  /*1e80*/  FFMA.FTZ R117, R105, R114, -R116 ;  /* 0x0000007269757223 */ /* 0x000fe40000010874 */
[----:B------:R-:W-:-:S03]  /*1e90*/  FADD.FTZ R138, RZ, R120 ;  /* 0x00000078ff8a7221 */ /* 0x000fc60000010000 */
[----:B------:R-:W-:Y:S01]  /*1ea0*/  MUFU.EX2 R125, R125 ;  /* 0x0000007d007d7308 */ /* 0x000fe20000000800 */
[----:B------:R-:W-:Y:S02]  /*1eb0*/  FADD.FTZ R136, R104, R117 ;  /* 0x0000007568887221 */ /* 0x000fe40000010000 */
[----:B------:R-:W-:-:S05]  /*1ec0*/  FMUL.FTZ R116, R53, R118 ;  /* 0x0000007635747220 */ /* 0x000fca0000410000 */
[----:B------:R-:W-:Y:S01]  /*1ed0*/  MUFU.SIN R130, R131 ;  /* 0x0000008300827308 */ /* 0x000fe20000000400 */
[----:B0-----:R-:W-:-:S07]  /*1ee0*/  FMUL.FTZ R118, R119, R122 ;  /* 0x0000007a77767220 */ /* 0x001fce0000410000 */
[----:B------:R-:W0:Y:S01]  /*1ef0*/  MUFU.COS R132, R131 ;  /* 0x0000008300847308 */ /* 0x000e220000000000 */
[----:B------:R-:W-:-:S07]  /*1f00*/  FMUL.FTZ R53, R113, R138 ;  /* 0x0000008a71357220 */ /* 0x000fce0000410000 */
[----:B------:R-:W-:Y:S01]  /*1f10*/  MUFU.EX2 R127, R127 ;  /* 0x0000007f007f7308 */ /* 0x000fe20000000800 */
[----:B------:R-:W-:-:S07]  /*1f20*/  FMUL.FTZ R122, R113, R136 ;  /* 0x00000088717a7220 */ /* 0x000fce0000410000 */
[----:B------:R-:W3:Y:S08]  /*1f30*/  MUFU.COS R134, R129 ;  /* 0x0000008100867308 */ /* 0x000ef00000000000 */
[----:B------:R-:W2:Y:S01]  /*1f40*/  MUFU.SIN R52, R129 ;  /* 0x0000008100347308 */ /* 0x000ea20000000400 */
[C---:B------:R-:W-:Y:S02]  /*1f50*/  FFMA.FTZ R136, R111.reuse, R136, -R53 ;  /* 0x000000886f887223 */ /* 0x040fe40000010835 */
[----:B------:R-:W-:-:S02]  /*1f60*/  FFMA.FTZ R138, R111, R138, R122 ;  /* 0x0000008a6f8a7223 */ /* 0x000fc4000001007a */
[----:B------:R-:W-:Y:S02]  /*1f70*/  FMUL.FTZ R117, R119, R124 ;  /* 0x0000007c77757220 */ /* 0x000fe40000410000 */
[----:B------:R-:W-:Y:S02]  /*1f80*/  FADD.FTZ R136, R103, R136 ;  /* 0x0000008867887221 */ /* 0x000fe40000010000 */
[C---:B-1----:R-:W-:Y:S02]  /*1f90*/  FMUL.FTZ R119, R123.reuse, R128 ;  /* 0x000000807b777220 */ /* 0x042fe40000410000 */
[----:B------:R-:W-:Y:S02]  /*1fa0*/  FMUL.FTZ R120, R123, R126 ;  /* 0x0000007e7b787220 */ /* 0x000fe40000410000 */
[----:B------:R-:W-:Y:S02]  /*1fb0*/  FADD.FTZ R138, RZ, R138 ;  /* 0x0000008aff8a7221 */ /* 0x000fe40000010000 */
[----:B0-----:R-:W-:-:S02]  /*1fc0*/  FMUL.FTZ R122, R125, R132 ;  /* 0x000000847d7a7220 */ /* 0x001fc40000410000 */
[----:B------:R-:W-:Y:S02]  /*1fd0*/  FMUL.FTZ R123, R125, R130 ;  /* 0x000000827d7b7220 */ /* 0x000fe40000410000 */
[C---:B---3--:R-:W-:Y:S02]  /*1fe0*/  FMUL.FTZ R124, R127.reuse, R134 ;  /* 0x000000867f7c7220 */ /* 0x048fe40000410000 */
[----:B--2---:R-:W-:Y:S02]  /*1ff0*/  FMUL.FTZ R125, R127, R52 ;  /* 0x000000347f7d7220 */ /* 0x004fe40000410000 */
[C---:B------:R-:W-:Y:S02]  /*2000*/  FMUL.FTZ R127, R116.reuse, R136 ;  /* 0x00000088747f7220 */ /* 0x040fe40000410000 */
[----:B------:R-:W-:Y:S02]  /*2010*/  FMUL.FTZ R52, R116, R138 ;  /* 0x0000008a74347220 */ /* 0x000fe40000410000 */
[----:B------:R-:W-:-:S02]  /*2020*/  FMUL.FTZ R126, R58, R112 ;  /* 0x000000703a7e7220 */ /* 0x000fc40000410000 */
[----:B------:R-:W-:Y:S02]  /*2030*/  FMUL.FTZ R53, R59, R112 ;  /* 0x000000703b357220 */ /* 0x000fe40000410000 */
[C---:B------:R-:W-:Y:S02]  /*2040*/  FFMA.FTZ R138, R115.reuse, R138, R127 ;  /* 0x0000008a738a7223 */ /* 0x040fe4000001007f */
[----:B------:R-:W-:Y:S02]  /*2050*/  FFMA.FTZ R127, R115, R136, -R52 ;  /* 0x00000088737f7223 */ /* 0x000fe40000010834 */
[-C--:B------:R-:W-:Y:S02]  /*2060*/  FFMA.FTZ R126, R59, R114.reuse, R126 ;  /* 0x000000723b7e7223 */ /* 0x080fe4000001007e */
[----:B------:R-:W-:Y:S02]  /*2070*/  FFMA.FTZ R52, R58, R114, -R53 ;  /* 0x000000723a347223 */ /* 0x000fe40000010835 */
[----:B------:R-:W-:-:S02]  /*2080*/  FADD.FTZ R128, R102, R127 ;  /* 0x0000007f66807221 */ /* 0x000fc40000010000 */
        /* <DEDUP_REMOVED lines=14> */
[C---:B------:R-:W-:Y:S02]  /*2170*/  FFMA.FTZ R126, R119.reuse, R127, R126 ;  /* 0x0000007f777e7223 */ /* 0x040fe4000001007e */
[----:B------:R-:W-:Y:S01]  /*2180*/  FFMA.FTZ R52, R119, R53, -R52 ;  /* 0x0000003577347223 */ /* 0x000fe20000010834 */
[----:B------:R-:W-:Y:S01]  /*2190*/  ISETP.NE.AND P1, PT, R73, 0x1f, PT ;  /* 0x0000001f4900780c */ /* 0x000fe20003f25270 */
[C---:B------:R-:W-:Y:S02]  /*21a0*/  FMUL.FTZ R53, R123.reuse, R126 ;  /* 0x0000007e7b357220 */ /* 0x040fe40000410000 */
[----:B------:R-:W-:-:S02]  /*21b0*/  FMUL.FTZ R127, R123, R52 ;  /* 0x000000347b7f7220 */ /* 0x000fc40000410000 */
[----:B------:R-:W-:Y:S02]  /*21c0*/  FADD.FTZ R138, RZ, R138 ;  /* 0x0000008aff8a7221 */ /* 0x000fe40000010000 */
[C---:B------:R-:W-:Y:S02]  /*21d0*/  FFMA.FTZ R53, R122.reuse, R52, -R53 ;  /* 0x000000347a357223 */ /* 0x040fe40000010835 */
        /* <DEDUP_REMOVED lines=9> */
[----:B------:R-:W-:Y:S01]  /*2270*/  FADD.FTZ R128, R101, R128 ;  /* 0x0000008065807221 */ /* 0x000fe20000010000 */
[----:B------:R0:W1:Y:S01]  /*2280*/  @P1 LDS.64 R52, [R73.X8+0x24d8] ;  /* 0x0024d80049341984 */ /* 0x0000620000008a00 */
[----:B------:R-:W-:-:S02]  /*2290*/  FADD.FTZ R130, RZ, R130 ;  /* 0x00000082ff827221 */ /* 0x000fc40000010000 */
[C---:B------:R-:W-:Y:S02]  /*22a0*/  FMUL.FTZ R131, R120.reuse, R128 ;  /* 0x0000008078837220 */ /* 0x040fe40000410000 */
[-C--:B------:R-:W-:Y:S02]  /*22b0*/  FMUL.FTZ R129, R120, R130.reuse ;  /* 0x0000008278817220 */ /* 0x080fe40000410000 */
[C---:B------:R-:W-:Y:S02]  /*22c0*/  FFMA.FTZ R131, R119.reuse, R130, R131 ;  /* 0x0000008277837223 */ /* 0x040fe40000010083 */
[----:B------:R-:W-:Y:S02]  /*22d0*/  FFMA.FTZ R129, R119, R128, -R129 ;  /* 0x0000008077817223 */ /* 0x000fe40000010881 */
[----:B------:R-:W-:Y:S02]  /*22e0*/  FADD.FTZ R131, RZ, R131 ;  /* 0x00000083ff837221 */ /* 0x000fe40000010000 */
[----:B------:R-:W-:-:S02]  /*22f0*/  FADD.FTZ R129, R100, R129 ;  /* 0x0000008164817221 */ /* 0x000fc40000010000 */
[C---:B------:R-:W-:Y:S02]  /*2300*/  FMUL.FTZ R128, R123.reuse, R131 ;  /* 0x000000837b807220 */ /* 0x040fe40000410000 */
[-C--:B------:R-:W-:Y:S02]  /*2310*/  FMUL.FTZ R130, R123, R129.reuse ;  /* 0x000000817b827220 */ /* 0x080fe40000410000 */
[C---:B------:R-:W-:Y:S02]  /*2320*/  FFMA.FTZ R128, R122.reuse, R129, -R128 ;  /* 0x000000817a807223 */ /* 0x040fe40000010880 */
[----:B------:R-:W-:Y:S02]  /*2330*/  FFMA.FTZ R130, R122, R131, R130 ;  /* 0x000000837a827223 */ /* 0x000fe40000010082 */
[----:B------:R-:W-:Y:S02]  /*2340*/  FADD.FTZ R128, R99, R128 ;  /* 0x0000008063807221 */ /* 0x000fe40000010000 */
[----:B------:R-:W-:-:S02]  /*2350*/  FADD.FTZ R130, RZ, R130 ;  /* 0x00000082ff827221 */ /* 0x000fc40000010000 */
[C---:B------:R-:W-:Y:S02]  /*2360*/  FMUL.FTZ R131, R125.reuse, R128 ;  /* 0x000000807d837220 */ /* 0x040fe40000410000 */
[-C--:B------:R-:W-:Y:S02]  /*2370*/  FMUL.FTZ R129, R125, R130.reuse ;  /* 0x000000827d817220 */ /* 0x080fe40000410000 */
[C---:B------:R-:W-:Y:S02]  /*2380*/  FFMA.FTZ R131, R124.reuse, R130, R131 ;  /* 0x000000827c837223 */ /* 0x040fe40000010083 */
[----:B------:R-:W-:Y:S02]  /*2390*/  FFMA.FTZ R129, R124, R128, -R129 ;  /* 0x000000807c817223 */ /* 0x000fe40000010881 */
[----:B------:R-:W-:Y:S02]  /*23a0*/  FADD.FTZ R140, RZ, R131 ;  /* 0x00000083ff8c7221 */ /* 0x000fe40000010000 */
[----:B------:R-:W-:Y:S01]  /*23b0*/  FADD.FTZ R141, R98, R129 ;  /* 0x00000081628d7221 */ /* 0x000fe20000010000 */
[----:B------:R-:W-:Y:S05]  /*23c0*/  @P1 BRA `(.L_x_12284) ;  /* 0x0000009000001947 */ /* 0x000fea0003800000 */
[----:B0---4-:R-:W-:Y:S01]  /*23d0*/  ISETP.NE.AND P3, PT, R0, c[0x0][0x174], PT ;  /* 0x00005d0000007a0c */ /* 0x011fe20003f65270 */
[----:B-1----:R-:W-:-:S12]  /*23e0*/  HFMA2.MMA R53, -RZ, RZ, 0, 0 ;  /* 0x00000000ff357435 */ /* 0x002fd800000001ff */
[----:B------:R-:W-:-:S04]  /*23f0*/  @P3 IADD3 R127, -R63, c[0x0][0x174], RZ ;  /* 0x00005d003f7f3a10 */ /* 0x000fc80007ffe1ff */
[----:B------:R-:W-:-:S04]  /*2400*/  @P3 LEA.HI R52, R127, R127, RZ, 0x1 ;  /* 0x0000007f7f343211 */ /* 0x000fc800078f08ff */
[----:B------:R-:W-:-:S04]  /*2410*/  @P3 LOP3.LUT R52, R52, 0xfffffe, RZ, 0xc0, !PT ;  /* 0x00fffffe34343812 */ /* 0x000fc800078ec0ff */
[----:B------:R-:W-:Y:S02]  /*2420*/  @P3 IADD3 R127, -R52, R127, RZ ;  /* 0x0000007f347f3210 */ /* 0x000fe40007ffe1ff */
[----:B------:R-:W-:Y:S02]  /*2430*/  MOV R52, 0x3f800000 ;  /* 0x3f80000000347802 */ /* 0x000fe40000000f00 */
[----:B------:R-:W-:-:S05]  /*2440*/  @P3 LEA R127, R127, R108, 0x8 ;  /* 0x0000006c7f7f3211 */ /* 0x000fca00078e40ff */
[----:B------:R0:W1:Y:S02]  /*2450*/  @P3 LDS.64 R52, [R127.X8+0x14d0] ;  /* 0x0014d0007f343984 */ /* 0x0000640000008a00 */
.L_x_12284:
[----:B0---4-:R-:W-:Y:S05]  /*2460*/  BSYNC B0 ;  /* 0x0000000000007941 */ /* 0x011fea0003800000 */
.L_x_12283:
[----:B------:R-:W0:Y:S01]  /*2470*/  SHFL.UP PT, R129, R141, 0x1, RZ ;  /* 0x042000008d817989 */ /* 0x000e2200000e00ff */
[----:B------:R-:W-:Y:S01]  /*2480*/  ISETP.GE.AND P3, PT, R72, 0x1, PT ;  /* 0x000000014800780c */ /* 0x000fe20003f66270 */
[----:B------:R-:W-:Y:S01]  /*2490*/  FADD.FTZ R157, R84, R84 ;  /* 0x00000054549d7221 */ /* 0x000fe20000010000 */
[----:B------:R-:W-:Y:S01]  /*24a0*/  MOV R135, c[0x0][0x2b8] ;  /* 0x0000ae0000877a02 */ /* 0x000fe20000000f00 */
[----:B------:R-:W2:Y:S01]  /*24b0*/  SHFL.UP PT, R127, R137, 0x1, RZ ;  /* 0x04200000897f7989 */ /* 0x000ea200000e00ff */
[----:B------:R-:W-:Y:S01]  /*24c0*/  MOV R136, c[0x0][0x2bc] ;  /* 0x0000af0000887a02 */ /* 0x000fe20000000f00 */
[----:B------:R-:W-:Y:S01]  /*24d0*/  FADD.FTZ R156, R83, R83 ;  /* 0x00000053539c7221 */ /* 0x000fe20000010000 */
[----:B------:R-:W-:Y:S01]  /*24e0*/  IADD3 R143, R63, -c[0x0][0x174], RZ ;  /* 0x80005d003f8f7a10 */ /* 0x000fe20007ffe0ff */
[----:B------:R-:W3:Y:S01]  /*24f0*/  SHFL.UP PT, R130, R140, 0x1, RZ ;  /* 0x042000008c827989 */ /* 0x000ee200000e00ff */
[--C-:B------:R-:W-:Y:S01]  /*2500*/  SHF.R.U64 R135, R135, 0x1, R136.reuse ;  /* 0x0000000187877819 */ /* 0x100fe20000001288 */
[----:B------:R-:W-:Y:S01]  /*2510*/  BSSY B0, `(.L_x_12285) ;  /* 0x0000103000007945 */ /* 0x000fe20003800000 */
[----:B------:R-:W-:Y:S01]  /*2520*/  SHF.R.U32.HI R136, RZ, 0x1, R136 ;  /* 0x00000001ff887819 */ /* 0x000fe20000011688 */
[----:B------:R-:W4:Y:S01]  /*2530*/  SHFL.UP PT, R128, R126, 0x1, RZ ;  /* 0x042000007e807989 */ /* 0x000f2200000e00ff */
[----:B------:R-:W-:Y:S01]  /*2540*/  IMAD R143, R143, -0x200, RZ ;  /* 0xfffffe008f8f7824 */ /* 0x000fe200078e02ff */
[----:B------:R-:W-:-:S02]  /*2550*/  ISETP.GT.U32.AND P5, PT, R121, 0x1d, PT ;  /* 0x0000001d7900780c */ /* 0x000fc40003fa4070 */
[----:B------:R-:W-:Y:S01]  /*2560*/  IMAD R136, R136, R79, RZ ;  /* 0x0000004f88887224 */ /* 0x000fe200078e02ff */
[----:B-----5:R-:W-:Y:S01]  /*2570*/  SHFL.IDX PT, R151, R56, RZ, 0x1f ;  /* 0x00001fff38977589 */ /* 0x020fe200000e0000 */
[----:B------:R-:W-:Y:S01]  /*2580*/  ISETP.GT.U32.AND P6, PT, R121, 0x1b, PT ;  /* 0x0000001b7900780c */ /* 0x000fe20003fc4070 */
[C---:B0-----:R-:W-:Y:S02]  /*2590*/  FMUL.FTZ R133, R126.reuse, R129 ;  /* 0x000000817e857220 */ /* 0x041fe40000410000 */
[C---:B--2---:R-:W-:Y:S02]  /*25a0*/  FMUL.FTZ R131, R126.reuse, R127 ;  /* 0x0000007f7e837220 */ /* 0x044fe40000410000 */
[-C--:B---3--:R-:W-:Y:S02]  /*25b0*/  FMUL.FTZ R132, R126, R130.reuse ;  /* 0x000000827e847220 */ /* 0x088fe40000410000 */
[C---:B------:R-:W-:Y:S02]  /*25c0*/  FFMA.FTZ R133, R137.reuse, R130, R133 ;  /* 0x0000008289857223 */ /* 0x040fe40000010085 */
[----:B----4-:R-:W-:-:S02]  /*25d0*/  FFMA.FTZ R131, R137, R128, R131 ;  /* 0x0000008089837223 */ /* 0x010fc40000010083 */
[----:B------:R-:W-:Y:S02]  /*25e0*/  FFMA.FTZ R132, R137, R129, -R132 ;  /* 0x0000008189847223 */ /* 0x000fe40000010884 */
[C---:B------:R-:W-:Y:S01]  /*25f0*/  FMUL.FTZ R128, R126.reuse, R128 ;  /* 0x000000807e807220 */ /* 0x040fe20000410000 */
[----:B------:R-:W-:Y:S01]  /*2600*/  FSEL R131, R126, R131, !P3 ;  /* 0x000000837e837208 */ /* 0x000fe20005800000 */
[----:B------:R-:W-:Y:S02]  /*2610*/  @P3 FADD.FTZ R140, R140, R133 ;  /* 0x000000858c8c3221 */ /* 0x000fe40000010000 */
        /* <DEDUP_REMOVED lines=34> */
[----:B------:R-:W0:Y:S01]  /*2840*/  SHFL.UP PT, R128, R137, 0x8, RZ ;  /* 0x0500000089807989 */ /* 0x000e2200000e00ff */
[----:B------:R-:W-:Y:S01]  /*2850*/  IMAD R129, R76, R135, R136 ;  /* 0x000000874c817224 */ /* 0x000fe200078e0288 */
[----:B------:R-:W-:Y:S01]  /*2860*/  ISETP.GE.AND P3, PT, R72, 0x8, PT ;  /* 0x000000084800780c */ /* 0x000fe20003f66270 */
[----:B------:R-:W-:Y:S01]  /*2870*/  IMAD.WIDE.U32 R126, R135, R79, RZ ;  /* 0x0000004f877e7225 */ /* 0x000fe200078e00ff */
[----:B------:R-:W2:Y:S04]  /*2880*/  SHFL.UP PT, R132, R141, 0x8, RZ ;  /* 0x050000008d847989 */ /* 0x000ea800000e00ff */
[----:B------:R-:W3:Y:S01]  /*2890*/  SHFL.UP PT, R134, R140, 0x8, RZ ;  /* 0x050000008c867989 */ /* 0x000ee200000e00ff */
[----:B------:R-:W-:Y:S01]  /*28a0*/  IADD3 R127, R129, R127, RZ ;  /* 0x0000007f817f7210 */ /* 0x000fe20007ffe0ff */
[----:B------:R-:W-:-:S02]  /*28b0*/  IMAD R129, R160, c[0x0][0x2c0], RZ ;  /* 0x0000b000a0817a24 */ /* 0x000fc400078e02ff */
[----:B------:R-:W4:Y:S02]  /*28c0*/  SHFL.UP PT, R130, R133, 0x8, RZ ;  /* 0x0500000085827989 */ /* 0x000f2400000e00ff */
[C---:B------:R-:W-:Y:S02]  /*28d0*/  IMAD R129, R74.reuse, c[0x0][0x2c4], R129 ;  /* 0x0000b1004a817a24 */ /* 0x040fe400078e0281 */
[----:B------:R-:W-:-:S05]  /*28e0*/  IMAD.WIDE.U32 R126, R74, c[0x0][0x2c0], R126 ;  /* 0x0000b0004a7e7a25 */ /* 0x000fca00078e007e */
[----:B------:R-:W-:Y:S02]  /*28f0*/  IADD3 R135, R129, R127, RZ ;  /* 0x0000007f81877210 */ /* 0x000fe40007ffe0ff */
[C---:B------:R-:W-:Y:S01]  /*2900*/  LEA R142, P4, R126.reuse, c[0x0][0x320], 0x3 ;  /* 0x0000c8007e8e7a11 */ /* 0x040fe200078818ff */
[C---:B0-----:R-:W-:Y:S02]  /*2910*/  FMUL.FTZ R127, R133.reuse, R128 ;  /* 0x00000080857f7220 */ /* 0x041fe40000410000 */
[C---:B--2---:R-:W-:Y:S02]  /*2920*/  FMUL.FTZ R131, R133.reuse, R132 ;  /* 0x0000008485837220 */ /* 0x044fe40000410000 */
[-C--:B---3--:R-:W-:Y:S02]  /*2930*/  FMUL.FTZ R129, R133, R134.reuse ;  /* 0x0000008685817220 */ /* 0x088fe40000410000 */
[C---:B------:R-:W-:Y:S01]  /*2940*/  FFMA.FTZ R131, R137.reuse, R134, R131 ;  /* 0x0000008689837223 */ /* 0x040fe20000010083 */
[----:B------:R-:W-:Y:S01]  /*2950*/  LEA.HI.X R134, R126, c[0x0][0x324], R135, 0x3, P4 ;  /* 0x0000c9007e867a11 */ /* 0x000fe200020f1c87 */
[-C--:B----4-:R-:W-:Y:S01]  /*2960*/  FFMA.FTZ R136, R137, R130.reuse, R127 ;  /* 0x0000008289887223 */ /* 0x090fe2000001007f */
[----:B------:R-:W-:Y:S01]  /*2970*/  ISETP.NE.AND P4, PT, R121, 0x1f, PT ;  /* 0x0000001f7900780c */ /* 0x000fe20003f85270 */
[----:B------:R-:W-:-:S02]  /*2980*/  FMUL.FTZ R130, R133, R130 ;  /* 0x0000008285827220 */ /* 0x000fc40000410000 */
[----:B------:R-:W-:Y:S01]  /*2990*/  FFMA.FTZ R132, R137, R132, -R129 ;  /* 0x0000008489847223 */ /* 0x000fe20000010881 */
[----:B------:R-:W-:Y:S01]  /*29a0*/  FSEL R138, R133, R136, !P3 ;  /* 0x00000088858a7208 */ /* 0x000fe20005800000 */
[----:B------:R-:W-:Y:S02]  /*29b0*/  @P3 FFMA.FTZ R137, R137, R128, -R130 ;  /* 0x0000008089893223 */ /* 0x000fe40000010882 */
[-C--:B------:R-:W-:Y:S02]  /*29c0*/  FMUL.FTZ R130, R54, R39.reuse ;  /* 0x0000002736827220 */ /* 0x080fe40000410000 */
[C---:B------:R-:W-:Y:S01]  /*29d0*/  FMUL.FTZ R133, R55.reuse, R39 ;  /* 0x0000002737857220 */ /* 0x040fe20000410000 */
[----:B------:R-:W-:Y:S01]  /*29e0*/  SHFL.UP PT, R144, R138, 0x10, RZ ;  /* 0x060000008a907989 */ /* 0x000fe200000e00ff */
[----:B------:R-:W-:Y:S02]  /*29f0*/  FADD.FTZ R128, R90, R90 ;  /* 0x0000005a5a807221 */ /* 0x000fe40000010000 */
[----:B------:R-:W-:-:S02]  /*2a00*/  FFMA.FTZ R139, R55, R38, R130 ;  /* 0x00000026378b7223 */ /* 0x000fc40000010082 */
[----:B------:R-:W-:Y:S02]  /*2a10*/  @P3 FADD.FTZ R140, R140, R131 ;  /* 0x000000838c8c3221 */ /* 0x000fe40000010000 */
[----:B------:R-:W-:Y:S01]  /*2a20*/  @P3 FADD.FTZ R141, R141, R132 ;  /* 0x000000848d8d3221 */ /* 0x000fe20000010000 */
[C---:B------:R-:W-:Y:S01]  /*2a30*/  LEA R126, P3, R73.reuse, R142, 0x2 ;  /* 0x0000008e497e7211 */ /* 0x040fe200078610ff */
[C---:B------:R-:W-:Y:S01]  /*2a40*/  FMUL.FTZ R132, R54.reuse, R37 ;  /* 0x0000002536847220 */ /* 0x040fe20000410000 */
[----:B------:R-:W0:Y:S01]  /*2a50*/  SHFL.UP PT, R146, R140, 0x10, RZ ;  /* 0x060000008c927989 */ /* 0x000e2200000e00ff */
[----:B------:R-:W-:Y:S01]  /*2a60*/  FFMA.FTZ R135, R54, R38, -R133 ;  /* 0x0000002636877223 */ /* 0x000fe20000010885 */
[----:B------:R-:W-:Y:S01]  /*2a70*/  LEA.HI.X R127, R73, R134, RZ, 0x2, P3 ;  /* 0x00000086497f7211 */ /* 0x000fe200018f14ff */
[----:B------:R-:W-:Y:S01]  /*2a80*/  FMUL.FTZ R133, R128, R139 ;  /* 0x0000008b80857220 */ /* 0x000fe20000410000 */
[----:B------:R-:W2:Y:S01]  /*2a90*/  SHFL.UP PT, R142, R137, 0x10, RZ ;  /* 0x06000000898e7989 */ /* 0x000ea200000e00ff */
[----:B------:R-:W-:Y:S01]  /*2aa0*/  FMUL.FTZ R131, R55, R37 ;  /* 0x0000002537837220 */ /* 0x000fe20000410000 */
[----:B------:R-:W-:Y:S01]  /*2ab0*/  ISETP.GE.AND P3, PT, R72, 0x10, PT ;  /* 0x000000104800780c */ /* 0x000fe20003f66270 */
[----:B------:R-:W-:Y:S01]  /*2ac0*/  FADD.FTZ R129, R89, R89 ;  /* 0x0000005959817221 */ /* 0x000fe20000010000 */
[----:B------:R-:W3:Y:S01]  /*2ad0*/  SHFL.UP PT, R145, R141, 0x10, RZ ;  /* 0x060000008d917989 */ /* 0x000ee200000e00ff */
        /* <DEDUP_REMOVED lines=11> */
[C---:B------:R-:W-:Y:S02]  /*2b90*/  FMUL.FTZ R136, R123.reuse, -R134 ;  /* 0x800000867b887220 */ /* 0x040fe40000410000 */
[----:B------:R-:W-:-:S02]  /*2ba0*/  FMUL.FTZ R149, R123, -R139 ;  /* 0x8000008b7b957220 */ /* 0x000fc40000410000 */
[----:B------:R-:W-:Y:S02]  /*2bb0*/  FFMA.FTZ R147, R122, R139, -R136 ;  /* 0x0000008b7a937223 */ /* 0x000fe40000010888 */
[-C--:B------:R-:W-:Y:S02]  /*2bc0*/  FMUL.FTZ R139, R55, R35.reuse ;  /* 0x00000023378b7220 */ /* 0x080fe40000410000 */
[----:B------:R-:W-:Y:S02]  /*2bd0*/  FMUL.FTZ R132, R54, R35 ;  /* 0x0000002336847220 */ /* 0x000fe40000410000 */
[----:B------:R-:W-:Y:S02]  /*2be0*/  FADD.FTZ R136, R88, R88 ;  /* 0x0000005858887221 */ /* 0x000fe40000010000 */
[----:B------:R-:W-:Y:S02]  /*2bf0*/  FFMA.FTZ R139, R54, R34, -R139 ;  /* 0x00000022368b7223 */ /* 0x000fe4000001088b */
[----:B------:R-:W-:-:S04]  /*2c00*/  IMAD.WIDE R126, R143, 0x4, R126 ;  /* 0x000000048f7e7825 */ /* 0x000fc800078e027e */
[----:B------:R-:W-:Y:S02]  /*2c10*/  FFMA.FTZ R143, R55, R34, R132 ;  /* 0x00000022378f7223 */ /* 0x000fe40000010084 */
[----:B------:R-:W-:Y:S02]  /*2c20*/  FFMA.FTZ R149, R122, R134, R149 ;  /* 0x000000867a957223 */ /* 0x000fe40000010095 */
[----:B0-----:R-:W-:Y:S02]  /*2c30*/  FMUL.FTZ R148, R138, R146 ;  /* 0x000000928a947220 */ /* 0x001fe40000410000 */
[----:B------:R-:W-:Y:S02]  /*2c40*/  FMUL.FTZ R134, R136, R139 ;  /* 0x0000008b88867220 */ /* 0x000fe40000410000 */
[----:B--2---:R-:W-:Y:S02]  /*2c50*/  FMUL.FTZ R139, R138, R142 ;  /* 0x0000008e8a8b7220 */ /* 0x004fe40000410000 */
[----:B------:R-:W-:-:S02]  /*2c60*/  FMUL.FTZ R132, R136, R143 ;  /* 0x0000008f88847220 */ /* 0x000fc40000410000 */
[CC--:B---3--:R-:W-:Y:S02]  /*2c70*/  FFMA.FTZ R148, R137.reuse, R145.reuse, -R148 ;  /* 0x0000009189947223 */ /* 0x0c8fe40000010894 */
[----:B------:R-:W-:Y:S02]  /*2c80*/  FMUL.FTZ R145, R138, R145 ;  /* 0x000000918a917220 */ /* 0x000fe40000410000 */
[C---:B------:R-:W-:Y:S02]  /*2c90*/  FFMA.FTZ R139, R137.reuse, R144, R139 ;  /* 0x00000090898b7223 */ /* 0x040fe4000001008b */
[----:B------:R-:W-:Y:S02]  /*2ca0*/  FADD.FTZ R149, -R132, R149 ;  /* 0x0000009584957221 */ /* 0x000fe40000010100 */
[----:B------:R-:W-:Y:S01]  /*2cb0*/  FFMA.FTZ R145, R137, R146, R145 ;  /* 0x0000009289917223 */ /* 0x000fe20000010091 */
[----:B------:R-:W-:Y:S01]  /*2cc0*/  FSEL R146, R138, R139, !P3 ;  /* 0x0000008b8a927208 */ /* 0x000fe20005800000 */
[----:B------:R-:W-:-:S02]  /*2cd0*/  FADD.FTZ R147, R134, R147 ;  /* 0x0000009386937221 */ /* 0x000fc40000010000 */
[----:B------:R-:W-:Y:S02]  /*2ce0*/  FMUL.FTZ R150, R120, -R149 ;  /* 0x8000009578967220 */ /* 0x000fe40000410000 */
[----:B------:R-:W-:Y:S01]  /*2cf0*/  FMUL.FTZ R144, R138, R144 ;  /* 0x000000908a907220 */ /* 0x000fe20000410000 */
[----:B------:R-:W-:Y:S01]  /*2d00*/  SHFL.UP PT, R146, R146, 0x1, RZ ;  /* 0x0420000092927989 */ /* 0x000fe200000e00ff */
[-C--:B------:R-:W-:Y:S02]  /*2d10*/  FFMA.FTZ R150, R119, R147.reuse, -R150 ;  /* 0x0000009377967223 */ /* 0x080fe40000010896 */
[----:B------:R-:W-:Y:S02]  /*2d20*/  FMUL.FTZ R138, R120, -R147 ;  /* 0x80000093788a7220 */ /* 0x000fe40000410000 */
[----:B------:R-:W-:Y:S01]  /*2d30*/  @P3 FFMA.FTZ R137, R137, R142, -R144 ;  /* 0x0000008e89893223 */ /* 0x000fe20000010890 */
[----:B------:R0:W2:Y:S01]  /*2d40*/  SHFL.IDX PT, R147, R57, RZ, 0x1f ;  /* 0x00001fff39937589 */ /* 0x0000a200000e0000 */
[----:B------:R-:W-:Y:S01]  /*2d50*/  @P3 FADD.FTZ R141, R141, R148 ;  /* 0x000000948d8d3221 */ /* 0x000fe20000010000 */
[----:B------:R-:W-:Y:S01]  /*2d60*/  SHF.L.U64.HI R144, R107, 0x2, R106 ;  /* 0x000000026b907819 */ /* 0x000fe2000001026a */
[----:B------:R-:W-:Y:S01]  /*2d70*/  @P3 FADD.FTZ R140, R140, R145 ;  /* 0x000000918c8c3221 */ /* 0x000fe20000010000 */
[----:B------:R3:W4:Y:S01]  /*2d80*/  SHFL.UP PT, R142, R137, 0x1, RZ ;  /* 0x04200000898e7989 */ /* 0x00072200000e00ff */
[----:B------:R-:W-:Y:S01]  /*2d90*/  FFMA.FTZ R149, R119, R149, R138 ;  /* 0x0000009577957223 */ /* 0x000fe2000001008a */
[----:B------:R-:W-:Y:S01]  /*2da0*/  ISETP.GT.U32.AND P3, PT, R121, 0xf, PT ;  /* 0x0000000f7900780c */ /* 0x000fe20003f64070 */
[-C--:B------:R-:W-:Y:S01]  /*2db0*/  FMUL.FTZ R138, R54, R33.reuse ;  /* 0x00000021368a7220 */ /* 0x080fe20000410000 */
[----:B------:R-:W1:Y:S01]  /*2dc0*/  SHFL.UP PT, R141, R141, 0x1, RZ ;  /* 0x042000008d8d7989 */ /* 0x000e6200000e00ff */
[----:B------:R-:W-:Y:S01]  /*2dd0*/  FMUL.FTZ R143, R55, R33 ;  /* 0x00000021378f7220 */ /* 0x000fe20000410000 */
[----:B0-----:R-:W-:Y:S01]  /*2de0*/  SHF.L.U32 R57, R107, 0x2, RZ ;  /* 0x000000026b397819 */ /* 0x001fe200000006ff */
[----:B------:R-:W-:Y:S01]  /*2df0*/  FADD.FTZ R139, R87, R87 ;  /* 0x00000057578b7221 */ /* 0x000fe20000010000 */
[----:B------:R-:W0:Y:S01]  /*2e00*/  SHFL.UP PT, R140, R140, 0x1, RZ ;  /* 0x042000008c8c7989 */ /* 0x000e2200000e00ff */
[----:B------:R-:W-:-:S02]  /*2e10*/  FFMA.FTZ R138, R55, R32, R138 ;  /* 0x00000020378a7223 */ /* 0x000fc4000001008a */
[----:B------:R-:W-:Y:S02]  /*2e20*/  FFMA.FTZ R56, R54, R32, -R143 ;  /* 0x0000002036387223 */ /* 0x000fe4000001088f */
[C---:B------:R-:W-:Y:S02]  /*2e30*/  FMUL.FTZ R138, R139.reuse, R138 ;  /* 0x0000008a8b8a7220 */ /* 0x040fe40000410000 */
[----:B------:R-:W-:Y:S02]  /*2e40*/  IMAD R144, R144, c[0x0][0x2d0], RZ ;  /* 0x0000b40090907a24 */ /* 0x000fe400078e02ff */
[----:B---3--:R-:W-:Y:S02]  /*2e50*/  FMUL.FTZ R137, R139, R56 ;  /* 0x000000388b897220 */ /* 0x008fe40000410000 */
[----:B------:R-:W-:Y:S02]  /*2e60*/  FADD.FTZ R149, -R138, R149 ;  /* 0x000000958a957221 */ /* 0x000fe40000010100 */
[----:B------:R-:W-:-:S02]  /*2e70*/  IMAD R145, R57, c[0x0][0x2d4], R144 ;  /* 0x0000b50039917a24 */ /* 0x000fc400078e0290 */
[----:B------:R-:W-:-:S04]  /*2e80*/  IMAD.WIDE.U32 R56, R57, c[0x0][0x2d0], R126 ;  /* 0x0000b40039387a25 */ /* 0x000fc800078e007e */
[----:B------:R-:W-:Y:S01]  /*2e90*/  FADD.FTZ R150, R137, R150 ;  /* 0x0000009689967221 */ /* 0x000fe20000010000 */
[----:B------:R-:W-:Y:S01]  /*2ea0*/  IADD3 R57, R57, R145, RZ ;  /* 0x0000009139397210 */ /* 0x000fe20007ffe0ff */
[----:B--2---:R-:W-:Y:S02]  /*2eb0*/  FMUL.FTZ R126, R146, R147 ;  /* 0x00000093927e7220 */ /* 0x004fe40000410000 */
[----:B------:R-:W-:Y:S02]  /*2ec0*/  FMUL.FTZ R127, R118, -R149 ;  /* 0x80000095767f7220 */ /* 0x000fe40000410000 */
[----:B------:R-:W-:Y:S02]  /*2ed0*/  FMUL.FTZ R146, R146, R151 ;  /* 0x0000009792927220 */ /* 0x000fe40000410000 */
[-C--:B------:R-:W-:Y:S02]  /*2ee0*/  FMUL.FTZ R148, R118, -R150.reuse ;  /* 0x8000009676947220 */ /* 0x080fe40000410000 */
[----:B------:R-:W-:-:S02]  /*2ef0*/  FFMA.FTZ R150, R117, R150, -R127 ;  /* 0x0000009675967223 */ /* 0x000fc4000001087f */
[C---:B----4-:R-:W-:Y:S02]  /*2f00*/  FFMA.FTZ R144, R142.reuse, R151, -R126 ;  /* 0x000000978e907223 */ /* 0x050fe4000001087e */
[----:B------:R-:W-:Y:S02]  /*2f10*/  FFMA.FTZ R143, R142, R147, R146 ;  /* 0x000000938e8f7223 */ /* 0x000fe40000010092 */
[-C--:B------:R-:W-:Y:S02]  /*2f20*/  FMUL.FTZ R127, R55, R31.reuse ;  /* 0x0000001f377f7220 */ /* 0x080fe40000410000 */
[----:B------:R-:W-:Y:S02]  /*2f30*/  FMUL.FTZ R126, R54, R31 ;  /* 0x0000001f367e7220 */ /* 0x000fe40000410000 */
[----:B-1----:R-:W-:Y:S02]  /*2f40*/  @P2 FADD.FTZ R151, R141, R144 ;  /* 0x000000908d972221 */ /* 0x002fe40000010000 */
[----:B0-----:R-:W-:Y:S01]  /*2f50*/  @P2 FADD.FTZ R147, R140, R143 ;  /* 0x0000008f8c932221 */ /* 0x001fe20000010000 */
[----:B------:R-:W-:Y:S01]  /*2f60*/  ISETP.GT.U32.AND P2, PT, R121, 0x17, PT ;  /* 0x000000177900780c */ /* 0x000fe20003f44070 */
[----:B------:R-:W-:-:S02]  /*2f70*/  FADD.FTZ R141, R86, R86 ;  /* 0x00000056568d7221 */ /* 0x000fc40000010000 */
[-C--:B------:R-:W-:Y:S02]  /*2f80*/  FFMA.FTZ R140, R54, R30.reuse, -R127 ;  /* 0x0000001e368c7223 */ /* 0x080fe4000001087f */
[----:B------:R-:W-:Y:S02]  /*2f90*/  FFMA.FTZ R126, R55, R30, R126 ;  /* 0x0000001e377e7223 */ /* 0x000fe4000001007e */
[----:B------:R-:W-:Y:S02]  /*2fa0*/  FMUL.FTZ R127, R141, R140 ;  /* 0x0000008c8d7f7220 */ /* 0x000fe40000410000 */
[----:B------:R-:W-:Y:S02]  /*2fb0*/  FFMA.FTZ R149, R117, R149, R148 ;  /* 0x0000009575957223 */ /* 0x000fe40000010094 */
[----:B------:R-:W-:Y:S02]  /*2fc0*/  FMUL.FTZ R126, R141, R126 ;  /* 0x0000007e8d7e7220 */ /* 0x000fe40000410000 */
[----:B------:R-:W-:-:S02]  /*2fd0*/  FADD.FTZ R150, R127, R150 ;  /* 0x000000967f967221 */ /* 0x000fc40000010000 */
[----:B------:R-:W-:Y:S02]  /*2fe0*/  FADD.FTZ R149, -R126, R149 ;  /* 0x000000957e957221 */ /* 0x000fe40000010100 */
[C---:B------:R-:W-:Y:S02]  /*2ff0*/  FMUL.FTZ R142, R116.reuse, -R150 ;  /* 0x80000096748e7220 */ /* 0x040fe40000410000 */
[----:B------:R-:W-:Y:S02]  /*3000*/  FMUL.FTZ R121, R125, R53 ;  /* 0x000000357d797220 */ /* 0x000fe40000410000 */
[-C--:B------:R-:W-:Y:S02]  /*3010*/  FMUL.FTZ R140, R116, -R149.reuse ;  /* 0x80000095748c7220 */ /* 0x080fe40000410000 */
[----:B------:R-:W-:Y:S02]  /*3020*/  FFMA.FTZ R148, R115, R149, R142 ;  /* 0x0000009573947223 */ /* 0x000fe4000001008e */
[----:B------:R-:W-:-:S02]  /*3030*/  FMUL.FTZ R143, R125, -R52 ;  /* 0x800000347d8f7220 */ /* 0x000fc40000410000 */
[----:B------:R-:W-:Y:S02]  /*3040*/  FFMA.FTZ R142, R124, R52, -R121 ;  /* 0x000000347c8e7223 */ /* 0x000fe40000010879 */
[----:B------:R-:W-:Y:S02]  /*3050*/  FFMA.FTZ R155, R115, R150, -R140 ;  /* 0x00000096739b7223 */ /* 0x000fe4000001088c */
[-C--:B------:R-:W-:Y:S02]  /*3060*/  FMUL.FTZ R140, R54, R29.reuse ;  /* 0x0000001d368c7220 */ /* 0x080fe40000410000 */
[----:B------:R-:W-:Y:S02]  /*3070*/  FMUL.FTZ R121, R55, R29 ;  /* 0x0000001d37797220 */ /* 0x000fe40000410000 */
[----:B------:R-:W-:Y:S02]  /*3080*/  FFMA.FTZ R146, R124, -R53, R143 ;  /* 0x800000357c927223 */ /* 0x000fe4000001008f */
[----:B------:R-:W-:-:S02]  /*3090*/  FMUL.FTZ R153, R123, -R142 ;  /* 0x8000008e7b997220 */ /* 0x000fc40000410000 */
[----:B------:R-:W-:Y:S02]  /*30a0*/  FADD.FTZ R144, R85, R85 ;  /* 0x0000005555907221 */ /* 0x000fe40000010000 */
[-C--:B------:R-:W-:Y:S02]  /*30b0*/  FFMA.FTZ R145, R55, R28.reuse, R140 ;  /* 0x0000001c37917223 */ /* 0x080fe4000001008c */
[----:B------:R-:W-:Y:S02]  /*30c0*/  FFMA.FTZ R143, R54, R28, -R121 ;  /* 0x0000001c368f7223 */ /* 0x000fe40000010879 */
[-C--:B------:R-:W-:Y:S02]  /*30d0*/  FMUL.FTZ R149, R123, -R146.reuse ;  /* 0x800000927b957220 */ /* 0x080fe40000410000 */
[----:B------:R-:W-:Y:S02]  /*30e0*/  FFMA.FTZ R153, R122, R146, R153 ;  /* 0x000000927a997223 */ /* 0x000fe40000010099 */
[----:B------:R-:W-:-:S02]  /*30f0*/  FMUL.FTZ R121, R144, R145 ;  /* 0x0000009190797220 */ /* 0x000fc40000410000 */
[----:B------:R-:W-:Y:S02]  /*3100*/  FMUL.FTZ R140, R144, R143 ;  /* 0x0000008f908c7220 */ /* 0x000fe40000410000 */
[----:B------:R-:W-:Y:S02]  /*3110*/  FFMA.FTZ R149, R122, R142, -R149 ;  /* 0x0000008e7a957223 */ /* 0x000fe40000010895 */
[----:B------:R-:W-:Y:S02]  /*3120*/  FMUL.FTZ R142, R120, -R153 ;  /* 0x80000099788e7220 */ /* 0x000fe40000410000 */
[----:B------:R-:W-:Y:S02]  /*3130*/  FADD.FTZ R150, -R121, R148 ;  /* 0x0000009479967221 */ /* 0x000fe40000010100 */
[----:B------:R-:W-:Y:S02]  /*3140*/  FADD.FTZ R148, R140, R155 ;  /* 0x0000009b8c947221 */ /* 0x000fe40000010000 */
[----:B------:R-:W-:-:S02]  /*3150*/  FMUL.FTZ R146, R120, -R149 ;  /* 0x8000009578927220 */ /* 0x000fc40000410000 */
[----:B------:R-:W-:Y:S02]  /*3160*/  FFMA.FTZ R149, R119, R149, -R142 ;  /* 0x0000009577957223 */ /* 0x000fe4000001088e */
[C---:B------:R-:W-:Y:S02]  /*3170*/  FMUL.FTZ R142, R113.reuse, -R150 ;  /* 0x80000096718e7220 */ /* 0x040fe40000410000 */
[-C--:B------:R-:W-:Y:S02]  /*3180*/  FMUL.FTZ R145, R113, -R148.reuse ;  /* 0x8000009471917220 */ /* 0x080fe40000410000 */
[----:B------:R-:W-:Y:S02]  /*3190*/  FFMA.FTZ R146, R119, R153, R146 ;  /* 0x0000009977927223 */ /* 0x000fe40000010092 */
[----:B------:R-:W-:Y:S02]  /*31a0*/  FMUL.FTZ R143, R118, -R149 ;  /* 0x80000095768f7220 */ /* 0x000fe40000410000 */
[----:B------:R-:W-:-:S02]  /*31b0*/  FFMA.FTZ R152, R111, R148, -R142 ;  /* 0x000000946f987223 */ /* 0x000fc4000001088e */
[----:B------:R-:W-:Y:S02]  /*31c0*/  FFMA.FTZ R153, R111, R150, R145 ;  /* 0x000000966f997223 */ /* 0x000fe40000010091 */
[-C--:B------:R-:W-:Y:S02]  /*31d0*/  FMUL.FTZ R142, R54, R43.reuse ;  /* 0x0000002b368e7220 */ /* 0x080fe40000410000 */
[-C--:B------:R-:W-:Y:S02]  /*31e0*/  FFMA.FTZ R145, R117, R146.reuse, R143 ;  /* 0x0000009275917223 */ /* 0x080fe4000001008f */
[----:B------:R-:W-:Y:S02]  /*31f0*/  FMUL.FTZ R146, R118, -R146 ;  /* 0x8000009276927220 */ /* 0x000fe40000410000 */
[C---:B------:R-:W-:Y:S02]  /*3200*/  FMUL.FTZ R143, R55.reuse, R43 ;  /* 0x0000002b378f7220 */ /* 0x040fe40000410000 */
[----:B------:R-:W-:-:S02]  /*3210*/  FFMA.FTZ R142, R55, R42, R142 ;  /* 0x0000002a378e7223 */ /* 0x000fc4000001008e */
[----:B------:R-:W-:Y:S02]  /*3220*/  FFMA.FTZ R149, R117, R149, -R146 ;  /* 0x0000009575957223 */ /* 0x000fe40000010892 */
[----:B------:R-:W-:Y:S02]  /*3230*/  FMUL.FTZ R148, R116, -R145 ;  /* 0x8000009174947220 */ /* 0x000fe40000410000 */
[----:B------:R-:W-:Y:S02]  /*3240*/  FFMA.FTZ R146, R54, R42, -R143 ;  /* 0x0000002a36927223 */ /* 0x000fe4000001088f */
[----:B------:R-:W-:Y:S02]  /*3250*/  FMUL.FTZ R142, R157, R142 ;  /* 0x0000008e9d8e7220 */ /* 0x000fe40000410000 */
[-C--:B------:R-:W-:Y:S02]  /*3260*/  FMUL.FTZ R150, R116, -R149.reuse ;  /* 0x8000009574967220 */ /* 0x080fe40000410000 */
[----:B------:R-:W-:-:S02]  /*3270*/  FFMA.FTZ R148, R115, R149, -R148 ;  /* 0x0000009573947223 */ /* 0x000fc40000010894 */
[----:B------:R-:W-:Y:S02]  /*3280*/  FMUL.FTZ R143, R157, R146 ;  /* 0x000000929d8f7220 */ /* 0x000fe40000410000 */
[----:B------:R-:W-:Y:S02]  /*3290*/  FADD.FTZ R155, -R142, R153 ;  /* 0x000000998e9b7221 */ /* 0x000fe40000010100 */
[----:B------:R-:W-:Y:S02]  /*32a0*/  FFMA.FTZ R150, R115, R145, R150 ;  /* 0x0000009173967223 */ /* 0x000fe40000010096 */
[----:B------:R-:W-:Y:S02]  /*32b0*/  FMUL.FTZ R146, R113, -R148 ;  /* 0x8000009471927220 */ /* 0x000fe40000410000 */
[----:B------:R-:W-:Y:S02]  /*32c0*/  FADD.FTZ R149, R143, R152 ;  /* 0x000000988f957221 */ /* 0x000fe40000010000 */
[----:B------:R-:W-:-:S02]  /*32d0*/  FMUL.FTZ R152, R112, -R155 ;  /* 0x8000009b70987220 */ /* 0x000fc40000410000 */
[-C--:B------:R-:W-:Y:S02]  /*32e0*/  FMUL.FTZ R145, R113, -R150.reuse ;  /* 0x8000009671917220 */ /* 0x080fe40000410000 */
[C---:B------:R-:W-:Y:S02]  /*32f0*/  FFMA.FTZ R153, R111.reuse, R150, R146 ;  /* 0x000000966f997223 */ /* 0x040fe40000010092 */
[-C--:B------:R-:W-:Y:S02]  /*3300*/  FMUL.FTZ R146, R112, -R149.reuse ;  /* 0x8000009570927220 */ /* 0x080fe40000410000 */
[----:B------:R-:W-:Y:S02]  /*3310*/  FFMA.FTZ R158, R114, R149, -R152 ;  /* 0x00000095729e7223 */ /* 0x000fe40000010898 */
[----:B------:R-:W-:Y:S02]  /*3320*/  FFMA.FTZ R149, R111, R148, -R145 ;  /* 0x000000946f957223 */ /* 0x000fe40000010891 */
[----:B------:R-:W-:-:S02]  /*3330*/  FMUL.FTZ R148, R112, -R153 ;  /* 0x8000009970947220 */ /* 0x000fc40000410000 */
[----:B------:R-:W-:Y:S02]  /*3340*/  FFMA.FTZ R155, R114, R155, R146 ;  /* 0x0000009b729b7223 */ /* 0x000fe40000010092 */
[CC--:B------:R-:W-:Y:S02]  /*3350*/  FMUL.FTZ R145, R55.reuse, R41.reuse ;  /* 0x0000002937917220 */ /* 0x0c0fe40000410000 */
[----:B------:R-:W-:Y:S02]  /*3360*/  FMUL.FTZ R146, R54, R41 ;  /* 0x0000002936927220 */ /* 0x000fe40000410000 */
[-C--:B------:R-:W-:Y:S02]  /*3370*/  FFMA.FTZ R148, R114, R149.reuse, -R148 ;  /* 0x0000009572947223 */ /* 0x080fe40000010894 */
[----:B------:R-:W-:Y:S02]  /*3380*/  FMUL.FTZ R152, R112, -R149 ;  /* 0x8000009570987220 */ /* 0x000fe40000410000 */
[-C--:B------:R-:W-:Y:S01]  /*3390*/  FFMA.FTZ R145, R54, R40.reuse, -R145 ;  /* 0x0000002836917223 */ /* 0x080fe20000010891 */
[----:B------:R0:W1:Y:S01]  /*33a0*/  SHFL.DOWN PT, R159, R148, 0x1, 0x1f ;  /* 0x08201f00949f7f89 */ /* 0x00006200000e0000 */
[----:B------:R-:W-:-:S02]  /*33b0*/  FFMA.FTZ R149, R55, R40, R146 ;  /* 0x0000002837957223 */ /* 0x000fc40000010092 */
[C---:B------:R-:W-:Y:S02]  /*33c0*/  FMUL.FTZ R150, R59.reuse, R147 ;  /* 0x000000933b967220 */ /* 0x040fe40000410000 */
        /* <DEDUP_REMOVED lines=12> */
[C---:B-1--4-:R-:W-:Y:S02]  /*3490*/  FMUL.FTZ R149, R152.reuse, R163 ;  /* 0x000000a398957220 */ /* 0x052fe40000410000 */
[C---:B--2---:R-:W-:Y:S02]  /*34a0*/  FMUL.FTZ R147, R152.reuse, R161 ;  /* 0x000000a198937220 */ /* 0x044fe40000410000 */
[-C--:B---3--:R-:W-:Y:S02]  /*34b0*/  FMUL.FTZ R155, R152, R153.reuse ;  /* 0x00000099989b7220 */ /* 0x088fe40000410000 */
[----:B------:R-:W-:-:S02]  /*34c0*/  FFMA.FTZ R153, R148, R153, -R149 ;  /* 0x0000009994997223 */ /* 0x000fc40000010895 */
[-C--:B------:R-:W-:Y:S02]  /*34d0*/  FMUL.FTZ R149, R152, R159.reuse ;  /* 0x0000009f98957220 */ /* 0x080fe40000410000 */
[C---:B------:R-:W-:Y:S02]  /*34e0*/  FFMA.FTZ R147, R148.reuse, R159, -R147 ;  /* 0x0000009f94937223 */ /* 0x040fe40000010893 */
[C---:B------:R-:W-:Y:S02]  /*34f0*/  FFMA.FTZ R58, R148.reuse, R163, R155 ;  /* 0x000000a3943a7223 */ /* 0x040fe4000001009b */
[----:B0-----:R-:W-:Y:S01]  /*3500*/  FFMA.FTZ R152, R148, R161, R149 ;  /* 0x000000a194987223 */ /* 0x001fe20000010095 */
[----:B------:R-:W-:Y:S01]  /*3510*/  MOV R148, R147 ;  /* 0x0000009300947202 */ /* 0x000fe20000000f00 */
[----:B------:R-:W-:Y:S02]  /*3520*/  FADD.FTZ R150, R150, R153 ;  /* 0x0000009996967221 */ /* 0x000fe40000010000 */
[----:B------:R-:W-:-:S02]  /*3530*/  FADD.FTZ R151, R151, R58 ;  /* 0x0000003a97977221 */ /* 0x000fc40000010000 */
.L_x_12286:
[----:B-1----:R-:W-:Y:S05]  /*3540*/  BSYNC B0 ;  /* 0x0000000000007941 */ /* 0x002fea0003800000 */
.L_x_12285:
[----:B------:R-:W-:Y:S01]  /*3550*/  FADD.FTZ R59, RZ, R59 ;  /* 0x0000003bff3b7221 */ /* 0x000fe20000010000 */
[----:B------:R1:W0:Y:S01]  /*3560*/  SHFL.DOWN PT, R159, R148, 0x2, 0x1f ;  /* 0x08401f00949f7f89 */ /* 0x00022200000e0000 */
[----:B------:R-:W-:Y:S01]  /*3570*/  FADD.FTZ R149, R105, R154 ;  /* 0x0000009a69957221 */ /* 0x000fe20000010000 */
[----:B------:R-:W-:Y:S01]  /*3580*/  BSSY B0, `(.L_x_12287) ;  /* 0x0000012000007945 */ /* 0x000fe20003800000 */
[C---:B------:R-:W-:Y:S01]  /*3590*/  FMUL.FTZ R154, R41.reuse, R59 ;  /* 0x0000003b299a7220 */ /* 0x040fe20000410000 */
[----:B--2---:R1:W2:Y:S01]  /*35a0*/  SHFL.DOWN PT, R161, R152, 0x2, 0x1f ;  /* 0x08401f0098a17f89 */ /* 0x0042a200000e0000 */
[----:B------:R-:W-:-:S03]  /*35b0*/  FMUL.FTZ R158, R41, R149 ;  /* 0x00000095299e7220 */ /* 0x000fc60000410000 */
[----:B---3--:R1:W3:Y:S04]  /*35c0*/  SHFL.DOWN PT, R153, R150, 0x2, 0x1f ;  /* 0x08401f0096997f89 */ /* 0x0082e800000e0000 */
[----:B----4-:R1:W4:Y:S01]  /*35d0*/  SHFL.DOWN PT, R163, R151, 0x2, 0x1f ;  /* 0x08401f0097a37f89 */ /* 0x01032200000e0000 */
[----:B------:R-:W-:Y:S05]  /*35e0*/  @P5 BRA `(.L_x_12288) ;  /* 0x000000b000005947 */ /* 0x000fea0003800000 */
[C---:B----4-:R-:W-:Y:S02]  /*35f0*/  FMUL.FTZ R147, R152.reuse, R163 ;  /* 0x000000a398937220 */ /* 0x050fe40000410000 */
[C---:B--2---:R-:W-:Y:S02]  /*3600*/  FMUL.FTZ R41, R152.reuse, R161 ;  /* 0x000000a198297220 */ /* 0x044fe40000410000 */
[-C--:B---3--:R-:W-:Y:S02]  /*3610*/  FMUL.FTZ R155, R152, R153.reuse ;  /* 0x00000099989b7220 */ /* 0x088fe40000410000 */
[----:B------:R-:W-:-:S02]  /*3620*/  FFMA.FTZ R153, R148, R153, -R147 ;  /* 0x0000009994997223 */ /* 0x000fc40000010893 */
[-C--:B0-----:R-:W-:Y:S02]  /*3630*/  FMUL.FTZ R147, R152, R159.reuse ;  /* 0x0000009f98937220 */ /* 0x081fe40000410000 */
[C---:B------:R-:W-:Y:S02]  /*3640*/  FFMA.FTZ R41, R148.reuse, R159, -R41 ;  /* 0x0000009f94297223 */ /* 0x040fe40000010829 */
[C---:B------:R-:W-:Y:S02]  /*3650*/  FFMA.FTZ R58, R148.reuse, R163, R155 ;  /* 0x000000a3943a7223 */ /* 0x040fe4000001009b */
[----:B-1----:R-:W-:Y:S01]  /*3660*/  FFMA.FTZ R152, R148, R161, R147 ;  /* 0x000000a194987223 */ /* 0x002fe20000010093 */
[----:B------:R-:W-:Y:S01]  /*3670*/  MOV R148, R41 ;  /* 0x0000002900947202 */ /* 0x000fe20000000f00 */
[----:B------:R-:W-:Y:S02]  /*3680*/  FADD.FTZ R150, R150, R153 ;  /* 0x0000009996967221 */ /* 0x000fe40000010000 */
[----:B------:R-:W-:-:S02]  /*3690*/  FADD.FTZ R151, R151, R58 ;  /* 0x0000003a97977221 */ /* 0x000fc40000010000 */
.L_x_12288:
[----:B------:R-:W-:Y:S05]  /*36a0*/  BSYNC B0 ;  /* 0x0000000000007941 */ /* 0x000fea0003800000 */
.L_x_12287:
[C---:B------:R-:W-:Y:S01]  /*36b0*/  FFMA.FTZ R147, R40.reuse, R149, -R154 ;  /* 0x0000009528937223 */ /* 0x040fe2000001089a */
[----:B----4-:R4:W1:Y:S01]  /*36c0*/  SHFL.DOWN PT, R163, R148, 0x4, 0x1f ;  /* 0x08801f0094a37f89 */ /* 0x01086200000e0000 */
[-C--:B---3--:R-:W-:Y:S01]  /*36d0*/  FFMA.FTZ R153, R40, R59.reuse, R158 ;  /* 0x0000003b28997223 */ /* 0x088fe2000001009e */
[----:B------:R-:W-:Y:S01]  /*36e0*/  BSSY B0, `(.L_x_12289) ;  /* 0x0000020000007945 */ /* 0x000fe20003800000 */
[C---:B------:R-:W-:Y:S01]  /*36f0*/  FMUL.FTZ R40, R112.reuse, R59 ;  /* 0x0000003b70287220 */ /* 0x040fe20000410000 */
[----:B------:R4:W3:Y:S01]  /*3700*/  SHFL.DOWN PT, R165, R152, 0x4, 0x1f ;  /* 0x08801f0098a57f89 */ /* 0x0008e200000e0000 */
[----:B------:R-:W-:-:S02]  /*3710*/  FMUL.FTZ R58, R112, R149 ;  /* 0x00000095703a7220 */ /* 0x000fc40000410000 */
[CC--:B------:R-:W-:Y:S01]  /*3720*/  FMUL.FTZ R154, R55.reuse, R59.reuse ;  /* 0x0000003b379a7220 */ /* 0x0c0fe20000410000 */
[----:B------:R4:W2:Y:S01]  /*3730*/  SHFL.DOWN PT, R167, R151, 0x4, 0x1f ;  /* 0x08801f0097a77f89 */ /* 0x0008a200000e0000 */
[----:B------:R-:W-:Y:S02]  /*3740*/  FMUL.FTZ R158, R54, R59 ;  /* 0x0000003b369e7220 */ /* 0x000fe40000410000 */
[C---:B------:R-:W-:Y:S02]  /*3750*/  FFMA.FTZ R41, R114.reuse, R149, -R40 ;  /* 0x0000009572297223 */ /* 0x040fe40000010828 */
[----:B------:R-:W-:Y:S02]  /*3760*/  FFMA.FTZ R58, R114, R59, R58 ;  /* 0x0000003b723a7223 */ /* 0x000fe4000001003a */
[-C--:B------:R-:W-:Y:S02]  /*3770*/  FFMA.FTZ R155, R54, R149.reuse, -R154 ;  /* 0x00000095369b7223 */ /* 0x080fe4000001089a */
[----:B0-----:R-:W-:-:S02]  /*3780*/  FFMA.FTZ R159, R55, R149, R158 ;  /* 0x00000095379f7223 */ /* 0x001fc4000001009e */
[----:B------:R-:W-:Y:S02]  /*3790*/  FFMA.FTZ R158, R156, R147, RZ ;  /* 0x000000939c9e7223 */ /* 0x000fe400000100ff */
[----:B------:R-:W-:Y:S01]  /*37a0*/  FADD.FTZ R58, RZ, R58 ;  /* 0x0000003aff3a7221 */ /* 0x000fe20000010000 */
[----:B------:R4:W0:Y:S01]  /*37b0*/  SHFL.DOWN PT, R147, R150, 0x4, 0x1f ;  /* 0x08801f0096937f89 */ /* 0x00082200000e0000 */
[----:B------:R-:W-:Y:S02]  /*37c0*/  FADD.FTZ R154, R104, R41 ;  /* 0x00000029689a7221 */ /* 0x000fe40000010000 */
[C---:B------:R-:W-:Y:S02]  /*37d0*/  FFMA.FTZ R162, -R156.reuse, R153, RZ ;  /* 0x000000999ca27223 */ /* 0x040fe400000101ff */
[C---:B------:R-:W-:Y:S02]  /*37e0*/  FMUL.FTZ R155, R156.reuse, R155 ;  /* 0x0000009b9c9b7220 */ /* 0x040fe40000410000 */
[----:B------:R-:W-:-:S02]  /*37f0*/  FFMA.FTZ R156, -R156, R159, -RZ ;  /* 0x0000009f9c9c7223 */ /* 0x000fc400000109ff */
[C---:B------:R-:W-:Y:S02]  /*3800*/  FMUL.FTZ R159, R43.reuse, R58 ;  /* 0x0000003a2b9f7220 */ /* 0x040fe40000410000 */
[----:B--2---:R-:W-:Y:S01]  /*3810*/  FMUL.FTZ R161, R43, R154 ;  /* 0x0000009a2ba17220 */ /* 0x004fe20000410000 */
[----:B------:R-:W-:Y:S05]  /*3820*/  @P6 BRA `(.L_x_12290) ;  /* 0x000000b000006947 */ /* 0x000fea0003800000 */
[C---:B-1-34-:R-:W-:Y:S02]  /*3830*/  FMUL.FTZ R43, R152.reuse, R167 ;  /* 0x000000a7982b7220 */ /* 0x05afe40000410000 */
[C---:B------:R-:W-:Y:S02]  /*3840*/  FMUL.FTZ R41, R152.reuse, R165 ;  /* 0x000000a598297220 */ /* 0x040fe40000410000 */
[-C--:B0-----:R-:W-:Y:S02]  /*3850*/  FMUL.FTZ R153, R152, R147.reuse ;  /* 0x0000009398997220 */ /* 0x081fe40000410000 */
        /* <DEDUP_REMOVED lines=8> */
.L_x_12290:
[----:B-1-34-:R-:W-:Y:S05]  /*38e0*/  BSYNC B0 ;  /* 0x0000000000007941 */ /* 0x01afea0003800000 */
.L_x_12289:
[C---:B------:R-:W-:Y:S01]  /*38f0*/  FMUL.FTZ R41, R113.reuse, R154 ;  /* 0x0000009a71297220 */ /* 0x040fe20000410000 */
[----:B------:R1:W2:Y:S01]  /*3900*/  SHFL.DOWN PT, R169, R148, 0x8, 0x1f ;  /* 0x09001f0094a97f89 */ /* 0x0002a200000e0000 */
[-C--:B------:R-:W-:Y:S01]  /*3910*/  FMUL.FTZ R40, R113, R58.reuse ;  /* 0x0000003a71287220 */ /* 0x080fe20000410000 */
[----:B------:R-:W-:Y:S01]  /*3920*/  BSSY B0, `(.L_x_12291) ;  /* 0x0000028000007945 */ /* 0x000fe20003800000 */
[C---:B------:R-:W-:Y:S01]  /*3930*/  FFMA.FTZ R41, R111.reuse, R58, R41 ;  /* 0x0000003a6f297223 */ /* 0x040fe20000010029 */
[----:B------:R1:W3:Y:S01]  /*3940*/  SHFL.DOWN PT, R171, R152, 0x8, 0x1f ;  /* 0x09001f0098ab7f89 */ /* 0x0002e200000e0000 */
[-C--:B------:R-:W-:Y:S01]  /*3950*/  FFMA.FTZ R159, R42, R154.reuse, -R159 ;  /* 0x0000009a2a9f7223 */ /* 0x080fe2000001089f */
[----:B------:R-:W-:Y:S01]  /*3960*/  ISETP.GE.OR P0, PT, R0, c[0x0][0x174], P0 ;  /* 0x00005d0000007a0c */ /* 0x000fe20000706670 */
[----:B------:R-:W-:Y:S01]  /*3970*/  FFMA.FTZ R40, R111, R154, -R40 ;  /* 0x0000009a6f287223 */ /* 0x000fe20000010828 */
[----:B------:R1:W4:Y:S01]  /*3980*/  SHFL.DOWN PT, R173, R151, 0x8, 0x1f ;  /* 0x09001f0097ad7f89 */ /* 0x00032200000e0000 */
[----:B0-----:R-:W-:-:S02]  /*3990*/  FADD.FTZ R147, RZ, R41 ;  /* 0x00000029ff937221 */ /* 0x001fc40000010000 */
[-C--:B------:R-:W-:Y:S02]  /*39a0*/  FFMA.FTZ R161, R42, R58.reuse, R161 ;  /* 0x0000003a2aa17223 */ /* 0x080fe400000100a1 */
[----:B------:R-:W-:Y:S02]  /*39b0*/  FFMA.FTZ R165, R157, R159, R158 ;  /* 0x0000009f9da57223 */ /* 0x000fe4000001009e */
[-C--:B------:R-:W-:Y:S02]  /*39c0*/  FMUL.FTZ R43, R55, R58.reuse ;  /* 0x0000003a372b7220 */ /* 0x080fe40000410000 */
[----:B------:R-:W-:Y:S02]  /*39d0*/  FMUL.FTZ R42, R54, R58 ;  /* 0x0000003a362a7220 */ /* 0x000fe40000410000 */
[----:B------:R-:W-:Y:S02]  /*39e0*/  FADD.FTZ R158, R103, R40 ;  /* 0x00000028679e7221 */ /* 0x000fe40000010000 */
[----:B------:R-:W-:-:S02]  /*39f0*/  FMUL.FTZ R41, R29, R147 ;  /* 0x000000931d297220 */ /* 0x000fc40000410000 */
[-C--:B------:R-:W-:Y:S02]  /*3a00*/  FFMA.FTZ R40, R54, R154.reuse, -R43 ;  /* 0x0000009a36287223 */ /* 0x080fe4000001082b */
[----:B------:R-:W-:Y:S02]  /*3a10*/  FFMA.FTZ R42, R55, R154, R42 ;  /* 0x0000009a372a7223 */ /* 0x000fe4000001002a */
[-C--:B------:R-:W-:Y:S02]  /*3a20*/  FMUL.FTZ R43, R29, R158.reuse ;  /* 0x0000009e1d2b7220 */ /* 0x080fe40000410000 */
[C---:B------:R-:W-:Y:S02]  /*3a30*/  FFMA.FTZ R167, -R157.reuse, R161, R162 ;  /* 0x000000a19da77223 */ /* 0x040fe400000101a2 */
[C---:B------:R-:W-:Y:S01]  /*3a40*/  FFMA.FTZ R166, R28.reuse, R158, -R41 ;  /* 0x0000009e1ca67223 */ /* 0x040fe20000010829 */
[----:B------:R1:W0:Y:S01]  /*3a50*/  SHFL.DOWN PT, R161, R150, 0x8, 0x1f ;  /* 0x09001f0096a17f89 */ /* 0x00022200000e0000 */
[C---:B------:R-:W-:Y:S01]  /*3a60*/  FMUL.FTZ R29, R157.reuse, R40 ;  /* 0x000000289d1d7220 */ /* 0x040fe20000410000 */
[----:B------:R-:W-:Y:S01]  /*3a70*/  HFMA2.MMA R41, -RZ, RZ, 0, 0 ;  /* 0x00000000ff297435 */ /* 0x000fe200000001ff */
[----:B------:R-:W-:Y:S01]  /*3a80*/  FFMA.FTZ R157, -R157, R42, -RZ ;  /* 0x0000002a9d9d7223 */ /* 0x000fe200000109ff */
[----:B------:R-:W-:Y:S01]  /*3a90*/  MOV R40, 0x3f800000 ;  /* 0x3f80000000287802 */ /* 0x000fe20000000f00 */
[----:B------:R-:W-:-:S02]  /*3aa0*/  FFMA.FTZ R168, R28, R147, R43 ;  /* 0x000000931ca87223 */ /* 0x000fc4000001002b */
[----:B------:R-:W-:Y:S01]  /*3ab0*/  CS2R R42, SRZ ;  /* 0x00000000002a7805 */ /* 0x000fe2000001ff00 */
[C---:B------:R-:W-:Y:S02]  /*3ac0*/  FMUL.FTZ R28, R116.reuse, R147 ;  /* 0x00000093741c7220 */ /* 0x040fe40000410000 */
[----:B------:R-:W-:Y:S01]  /*3ad0*/  FMUL.FTZ R162, R116, R158 ;  /* 0x0000009e74a27220 */ /* 0x000fe20000410000 */
[----:B------:R-:W-:Y:S05]  /*3ae0*/  @P2 BRA `(.L_x_12292) ;  /* 0x000000b000002947 */ /* 0x000fea0003800000 */
[C---:B-1234-:R-:W-:Y:S02]  /*3af0*/  FMUL.FTZ R159, R152.reuse, R173 ;  /* 0x000000ad989f7220 */ /* 0x05efe40000410000 */
[C---:B------:R-:W-:Y:S02]  /*3b00*/  FMUL.FTZ R153, R152.reuse, R171 ;  /* 0x000000ab98997220 */ /* 0x040fe40000410000 */
[-C--:B0-----:R-:W-:Y:S02]  /*3b10*/  FMUL.FTZ R163, R152, R161.reuse ;  /* 0x000000a198a37220 */ /* 0x081fe40000410000 */
        /* <DEDUP_REMOVED lines=8> */
.L_x_12292:
[----:B-1234-:R-:W-:Y:S05]  /*3ba0*/  BSYNC B0 ;  /* 0x0000000000007941 */ /* 0x01efea0003800000 */
.L_x_12291:
[----:B------:R1:W2:Y:S01]  /*3bb0*/  @!P0 LDS.128 R40, [R108.X16+0x25d0] ;  /* 0x0025d0006c288984 */ /* 0x0002a2000000cc00 */
[C---:B------:R-:W-:Y:S01]  /*3bc0*/  FFMA.FTZ R153, R115.reuse, R147, R162 ;  /* 0x0000009373997223 */ /* 0x040fe200000100a2 */
[----:B------:R-:W-:Y:S01]  /*3bd0*/  BSSY B0, `(.L_x_12293) ;  /* 0x0000030000007945 */ /* 0x000fe20003800000 */
[----:B------:R-:W-:Y:S01]  /*3be0*/  FFMA.FTZ R159, R115, R158, -R28 ;  /* 0x0000009e739f7223 */ /* 0x000fe2000001081c */
[----:B------:R1:W3:Y:S01]  /*3bf0*/  SHFL.DOWN PT, R171, R148, 0x10, 0x1f ;  /* 0x0a001f0094ab7f89 */ /* 0x0002e200000e0000 */
[----:B------:R-:W-:-:S02]  /*3c00*/  FADD.FTZ R153, RZ, R153 ;  /* 0x00000099ff997221 */ /* 0x000fc40000010000 */
[----:B------:R-:W-:Y:S01]  /*3c10*/  FADD.FTZ R159, R102, R159 ;  /* 0x0000009f669f7221 */ /* 0x000fe20000010000 */
[----:B------:R1:W4:Y:S01]  /*3c20*/  SHFL.DOWN PT, R173, R152, 0x10, 0x1f ;  /* 0x0a001f0098ad7f89 */ /* 0x00032200000e0000 */
[-C--:B0-----:R-:W-:Y:S02]  /*3c30*/  FMUL.FTZ R161, R55, R147.reuse ;  /* 0x0000009337a17220 */ /* 0x081fe40000410000 */
[C---:B------:R-:W-:Y:S01]  /*3c40*/  FMUL.FTZ R28, R54.reuse, R147 ;  /* 0x00000093361c7220 */ /* 0x040fe20000410000 */
[----:B------:R1:W0:Y:S01]  /*3c50*/  SHFL.DOWN PT, R175, R151, 0x10, 0x1f ;  /* 0x0a001f0097af7f89 */ /* 0x00022200000e0000 */
[C---:B------:R-:W-:Y:S02]  /*3c60*/  FMUL.FTZ R162, R31.reuse, R153 ;  /* 0x000000991fa27220 */ /* 0x040fe40000410000 */
[----:B------:R-:W-:Y:S02]  /*3c70*/  FMUL.FTZ R163, R31, R159 ;  /* 0x0000009f1fa37220 */ /* 0x000fe40000410000 */
[----:B------:R-:W-:-:S02]  /*3c80*/  FFMA.FTZ R161, R54, R158, -R161 ;  /* 0x0000009e36a17223 */ /* 0x000fc400000108a1 */
[----:B------:R-:W-:Y:S02]  /*3c90*/  FFMA.FTZ R31, R55, R158, R28 ;  /* 0x0000009e371f7223 */ /* 0x000fe4000001001c */
[----:B------:R-:W-:Y:S02]  /*3ca0*/  FFMA.FTZ R166, R144, R166, R165 ;  /* 0x000000a690a67223 */ /* 0x000fe400000100a5 */
[C---:B------:R-:W-:Y:S02]  /*3cb0*/  FFMA.FTZ R162, R30.reuse, R159, -R162 ;  /* 0x0000009f1ea27223 */ /* 0x040fe400000108a2 */
[----:B------:R-:W-:Y:S02]  /*3cc0*/  FFMA.FTZ R163, R30, R153, R163 ;  /* 0x000000991ea37223 */ /* 0x000fe400000100a3 */
[C---:B------:R-:W-:Y:S02]  /*3cd0*/  FFMA.FTZ R168, -R144.reuse, R168, R167 ;  /* 0x000000a890a87223 */ /* 0x040fe400000101a7 */
[----:B------:R-:W-:-:S02]  /*3ce0*/  FMUL.FTZ R30, R144, R161 ;  /* 0x000000a1901e7220 */ /* 0x000fc40000410000 */
[----:B------:R-:W-:Y:S02]  /*3cf0*/  FFMA.FTZ R144, -R144, R31, -RZ ;  /* 0x0000001f90907223 */ /* 0x000fe400000109ff */
[----:B------:R-:W-:Y:S02]  /*3d00*/  FFMA.FTZ R166, R141, R162, R166 ;  /* 0x000000a28da67223 */ /* 0x000fe400000100a6 */
[-C--:B------:R-:W-:Y:S02]  /*3d10*/  FMUL.FTZ R31, R55, R153.reuse ;  /* 0x00000099371f7220 */ /* 0x080fe40000410000 */
[-C--:B------:R-:W-:Y:S02]  /*3d20*/  FMUL.FTZ R170, R54, R153.reuse ;  /* 0x0000009936aa7220 */ /* 0x080fe40000410000 */
[C---:B------:R-:W-:Y:S02]  /*3d30*/  FMUL.FTZ R28, R118.reuse, R153 ;  /* 0x00000099761c7220 */ /* 0x040fe40000410000 */
[----:B------:R-:W-:-:S02]  /*3d40*/  FMUL.FTZ R162, R118, R159 ;  /* 0x0000009f76a27220 */ /* 0x000fc40000410000 */
[-C--:B------:R-:W-:Y:S02]  /*3d50*/  FFMA.FTZ R164, R54, R159.reuse, -R31 ;  /* 0x0000009f36a47223 */ /* 0x080fe4000001081f */
[-C--:B------:R-:W-:Y:S02]  /*3d60*/  FFMA.FTZ R170, R55, R159.reuse, R170 ;  /* 0x0000009f37aa7223 */ /* 0x080fe400000100aa */
[C---:B------:R-:W-:Y:S02]  /*3d70*/  FFMA.FTZ R28, R117.reuse, R159, -R28 ;  /* 0x0000009f751c7223 */ /* 0x040fe4000001081c */
[----:B------:R-:W-:Y:S02]  /*3d80*/  FFMA.FTZ R161, R117, R153, R162 ;  /* 0x0000009975a17223 */ /* 0x000fe400000100a2 */
[C---:B------:R-:W-:Y:S02]  /*3d90*/  FFMA.FTZ R168, -R141.reuse, R163, R168 ;  /* 0x000000a38da87223 */ /* 0x040fe400000101a8 */
[C---:B------:R-:W-:Y:S01]  /*3da0*/  FMUL.FTZ R31, R141.reuse, R164 ;  /* 0x000000a48d1f7220 */ /* 0x040fe20000410000 */
[----:B------:R1:W0:Y:S01]  /*3db0*/  SHFL.DOWN PT, R163, R150, 0x10, 0x1f ;  /* 0x0a001f0096a37f89 */ /* 0x00022200000e0000 */
[----:B------:R-:W-:-:S02]  /*3dc0*/  FFMA.FTZ R162, -R141, R170, -RZ ;  /* 0x000000aa8da27223 */ /* 0x000fc400000109ff */
[----:B------:R-:W-:Y:S02]  /*3dd0*/  FADD.FTZ R141, RZ, R161 ;  /* 0x000000a1ff8d7221 */ /* 0x000fe40000010000 */
[----:B------:R-:W-:Y:S02]  /*3de0*/  FADD.FTZ R28, R101, R28 ;  /* 0x0000001c651c7221 */ /* 0x000fe40000010000 */
[C---:B------:R-:W-:Y:S02]  /*3df0*/  FMUL.FTZ R167, R33.reuse, R141 ;  /* 0x0000008d21a77220 */ /* 0x040fe40000410000 */
[----:B------:R-:W-:Y:S01]  /*3e00*/  FMUL.FTZ R169, R33, R28 ;  /* 0x0000001c21a97220 */ /* 0x000fe20000410000 */
[----:B------:R-:W-:Y:S05]  /*3e10*/  @P3 BRA `(.L_x_12294) ;  /* 0x000000b000003947 */ /* 0x000fea0003800000 */
[C---:B01234-:R-:W-:Y:S02]  /*3e20*/  FMUL.FTZ R161, R152.reuse, R175 ;  /* 0x000000af98a17220 */ /* 0x05ffe40000410000 */
[C---:B------:R-:W-:Y:S02]  /*3e30*/  FMUL.FTZ R33, R152.reuse, R173 ;  /* 0x000000ad98217220 */ /* 0x040fe40000410000 */
[----:B------:R-:W-:-:S02]  /*3e40*/  FMUL.FTZ R165, R152, R163 ;  /* 0x000000a398a57220 */ /* 0x000fc40000410000 */
        /* <DEDUP_REMOVED lines=8> */
.L_x_12294:
[----:B-1234-:R-:W-:Y:S05]  /*3ed0*/  BSYNC B0 ;  /* 0x0000000000007941 */ /* 0x01efea0003800000 */
.L_x_12293:
[-C--:B------:R-:W-:Y:S01]  /*3ee0*/  FMUL.FTZ R164, R120, R28.reuse ;  /* 0x0000001c78a47220 */ /* 0x080fe20000410000 */
[----:B------:R-:W-:Y:S01]  /*3ef0*/  SHFL.DOWN PT, R172, R152, 0x1, 0x1f ;  /* 0x08201f0098ac7f89 */ /* 0x000fe200000e0000 */
[CC--:B------:R-:W-:Y:S01]  /*3f00*/  FFMA.FTZ R167, R32.reuse, R28.reuse, -R167 ;  /* 0x0000001c20a77223 */ /* 0x0c0fe200000108a7 */
[----:B------:R-:W-:Y:S01]  /*3f10*/  ISETP.NE.AND P0, PT, R73, RZ, PT ;  /* 0x000000ff4900720c */ /* 0x000fe20003f05270 */
[-C--:B------:R-:W-:Y:S01]  /*3f20*/  FFMA.FTZ R169, R32, R141.reuse, R169 ;  /* 0x0000008d20a97223 */ /* 0x080fe200000100a9 */
[----:B------:R-:W-:Y:S01]  /*3f30*/  SHFL.DOWN PT, R171, R148, 0x1, 0x1f ;  /* 0x08201f0094ab7f89 */ /* 0x000fe200000e0000 */
[-C--:B------:R-:W-:Y:S01]  /*3f40*/  FMUL.FTZ R32, R120, R141.reuse ;  /* 0x0000008d78207220 */ /* 0x080fe20000410000 */
[----:B------:R-:W-:Y:S01]  /*3f50*/  BSSY B0, `(.L_x_12295) ;  /* 0x0000101000007945 */ /* 0x000fe20003800000 */
[C---:B------:R-:W-:Y:S01]  /*3f60*/  FFMA.FTZ R164, R119.reuse, R141, R164 ;  /* 0x0000008d77a47223 */ /* 0x040fe200000100a4 */
[----:B------:R-:W-:Y:S01]  /*3f70*/  SHFL.DOWN PT, R173, R150, 0x1, 0x1f ;  /* 0x08201f0096ad7f89 */ /* 0x000fe200000e0000 */
[----:B------:R-:W-:-:S02]  /*3f80*/  FFMA.FTZ R161, R119, R28, -R32 ;  /* 0x0000001c77a17223 */ /* 0x000fc40000010820 */
[----:B------:R-:W-:Y:S01]  /*3f90*/  FADD.FTZ R32, RZ, R164 ;  /* 0x000000a4ff207221 */ /* 0x000fe20000010000 */
[----:B------:R-:W-:Y:S01]  /*3fa0*/  SHFL.DOWN PT, R174, R151, 0x1, 0x1f ;  /* 0x08201f0097ae7f89 */ /* 0x000fe200000e0000 */
[-C--:B------:R-:W-:Y:S02]  /*3fb0*/  FMUL.FTZ R33, R55, R141.reuse ;  /* 0x0000008d37217220 */ /* 0x080fe40000410000 */
[----:B0-----:R-:W-:Y:S01]  /*3fc0*/  FMUL.FTZ R163, R54, R141 ;  /* 0x0000008d36a37220 */ /* 0x001fe20000410000 */
[----:B------:R-:W-:Y:S01]  /*3fd0*/  SHFL.IDX PT, R152, R152, RZ, 0x1f ;  /* 0x00001fff98987589 */ /* 0x000fe200000e0000 */
[----:B------:R-:W-:Y:S02]  /*3fe0*/  FADD.FTZ R161, R100, R161 ;  /* 0x000000a164a17221 */ /* 0x000fe40000010000 */
[----:B------:R-:W-:Y:S01]  /*3ff0*/  FMUL.FTZ R165, R35, R32 ;  /* 0x0000002023a57220 */ /* 0x000fe20000410000 */
[----:B------:R-:W-:Y:S01]  /*4000*/  SHFL.IDX PT, R148, R148, RZ, 0x1f ;  /* 0x00001fff94947589 */ /* 0x000fe200000e0000 */
[----:B------:R-:W-:-:S02]  /*4010*/  FFMA.FTZ R167, R139, R167, R166 ;  /* 0x000000a78ba77223 */ /* 0x000fc400000100a6 */
[-C--:B------:R-:W-:Y:S01]  /*4020*/  FFMA.FTZ R164, R54, R28.reuse, -R33 ;  /* 0x0000001c36a47223 */ /* 0x080fe20000010821 */
[----:B------:R-:W-:Y:S01]  /*4030*/  SHFL.IDX PT, R151, R151, RZ, 0x1f ;  /* 0x00001fff97977589 */ /* 0x000fe200000e0000 */
[----:B------:R-:W-:Y:S02]  /*4040*/  FFMA.FTZ R166, R55, R28, R163 ;  /* 0x0000001c37a67223 */ /* 0x000fe400000100a3 */
[----:B------:R-:W-:Y:S01]  /*4050*/  FFMA.FTZ R165, R34, R161, -R165 ;  /* 0x000000a122a57223 */ /* 0x000fe200000108a5 */
[----:B------:R-:W-:Y:S01]  /*4060*/  SHFL.IDX PT, R150, R150, RZ, 0x1f ;  /* 0x00001fff96967589 */ /* 0x000fe200000e0000 */
[C---:B------:R-:W-:Y:S02]  /*4070*/  FFMA.FTZ R169, -R139.reuse, R169, R168 ;  /* 0x000000a98ba97223 */ /* 0x040fe400000101a8 */
[C---:B------:R-:W-:Y:S02]  /*4080*/  FMUL.FTZ R163, R139.reuse, R164 ;  /* 0x000000a48ba37220 */ /* 0x040fe40000410000 */
[----:B------:R-:W-:-:S02]  /*4090*/  FFMA.FTZ R139, -R139, R166, -RZ ;  /* 0x000000a68b8b7223 */ /* 0x000fc400000109ff */
[----:B------:R-:W-:Y:S01]  /*40a0*/  FFMA.FTZ R168, R136, R165, R167 ;  /* 0x000000a588a87223 */ /* 0x000fe200000100a7 */
[----:B------:R-:W0:Y:S01]  /*40b0*/  SHFL.IDX PT, R166, R43, RZ, 0x1f ;  /* 0x00001fff2ba67589 */ /* 0x000e2200000e0000 */
[-C--:B------:R-:W-:Y:S02]  /*40c0*/  FMUL.FTZ R35, R35, R161.reuse ;  /* 0x000000a123237220 */ /* 0x080fe40000410000 */
[CC--:B------:R-:W-:Y:S01]  /*40d0*/  FMUL.FTZ R33, R123.reuse, R32.reuse ;  /* 0x000000207b217220 */ /* 0x0c0fe20000410000 */
[----:B------:R-:W1:Y:S01]  /*40e0*/  SHFL.IDX PT, R165, R42, RZ, 0x1f ;  /* 0x00001fff2aa57589 */ /* 0x000e6200000e0000 */
[----:B------:R-:W-:Y:S02]  /*40f0*/  FFMA.FTZ R34, R34, R32, R35 ;  /* 0x0000002022227223 */ /* 0x000fe40000010023 */
[----:B------:R-:W-:Y:S02]  /*4100*/  FMUL.FTZ R35, R123, R161 ;  /* 0x000000a17b237220 */ /* 0x000fe40000410000 */
[----:B------:R-:W-:-:S02]  /*4110*/  FFMA.FTZ R170, -R136, R34, R169 ;  /* 0x0000002288aa7223 */ /* 0x000fc400000101a9 */
[CC--:B------:R-:W-:Y:S02]  /*4120*/  FFMA.FTZ R35, R122.reuse, R32.reuse, R35 ;  /* 0x000000207a237223 */ /* 0x0c0fe40000010023 */
[----:B------:R-:W-:Y:S02]  /*4130*/  FFMA.FTZ R34, R122, R161, -R33 ;  /* 0x000000a17a227223 */ /* 0x000fe40000010821 */
[----:B------:R-:W-:Y:S02]  /*4140*/  FADD.FTZ R33, RZ, R35 ;  /* 0x00000023ff217221 */ /* 0x000fe40000010000 */
[----:B------:R-:W-:Y:S02]  /*4150*/  FADD.FTZ R34, R99, R34 ;  /* 0x0000002263227221 */ /* 0x000fe40000010000 */
[-C--:B------:R-:W-:Y:S02]  /*4160*/  FMUL.FTZ R35, R55, R32.reuse ;  /* 0x0000002037237220 */ /* 0x080fe40000410000 */
[----:B------:R-:W-:-:S02]  /*4170*/  FMUL.FTZ R164, R54, R32 ;  /* 0x0000002036a47220 */ /* 0x000fc40000410000 */
[C---:B------:R-:W-:Y:S02]  /*4180*/  FMUL.FTZ R167, R37.reuse, R33 ;  /* 0x0000002125a77220 */ /* 0x040fe40000410000 */
[-C--:B------:R-:W-:Y:S02]  /*4190*/  FMUL.FTZ R169, R37, R34.reuse ;  /* 0x0000002225a97220 */ /* 0x080fe40000410000 */
[-C--:B------:R-:W-:Y:S02]  /*41a0*/  FFMA.FTZ R35, R54, R161.reuse, -R35 ;  /* 0x000000a136237223 */ /* 0x080fe40000010823 */
[----:B------:R-:W-:Y:S02]  /*41b0*/  FFMA.FTZ R37, R55, R161, R164 ;  /* 0x000000a137257223 */ /* 0x000fe400000100a4 */
[C---:B------:R-:W-:Y:S02]  /*41c0*/  FFMA.FTZ R167, R36.reuse, R34, -R167 ;  /* 0x0000002224a77223 */ /* 0x040fe400000108a7 */
[----:B------:R-:W-:-:S02]  /*41d0*/  FFMA.FTZ R169, R36, R33, R169 ;  /* 0x0000002124a97223 */ /* 0x000fc400000100a9 */
[----:B------:R-:W-:Y:S02]  /*41e0*/  FMUL.FTZ R164, R136, R35 ;  /* 0x0000002388a47220 */ /* 0x000fe40000410000 */
[C---:B0-----:R-:W-:Y:S02]  /*41f0*/  @P1 FMUL.FTZ R36, R172.reuse, R166 ;  /* 0x000000a6ac241220 */ /* 0x041fe40000410000 */
[-C--:B-1----:R-:W-:Y:S02]  /*4200*/  @P1 FMUL.FTZ R35, R172, R165.reuse ;  /* 0x000000a5ac231220 */ /* 0x082fe40000410000 */
[----:B------:R-:W-:Y:S02]  /*4210*/  @P1 FFMA.FTZ R36, R171, R165, -R36 ;  /* 0x000000a5ab241223 */ /* 0x000fe40000010824 */
[----:B------:R-:W-:Y:S02]  /*4220*/  FFMA.FTZ R136, -R136, R37, -RZ ;  /* 0x0000002588887223 */ /* 0x000fe400000109ff */
[----:B------:R-:W-:-:S02]  /*4230*/  FFMA.FTZ R175, R129, R167, R168 ;  /* 0x000000a781af7223 */ /* 0x000fc400000100a8 */
[----:B------:R-:W-:Y:S02]  /*4240*/  @P1 FFMA.FTZ R35, R171, R166, R35 ;  /* 0x000000a6ab231223 */ /* 0x000fe40000010023 */
[-C--:B------:R-:W-:Y:S02]  /*4250*/  FMUL.FTZ R37, R55, R33.reuse ;  /* 0x0000002137257220 */ /* 0x080fe40000410000 */
[----:B------:R-:W-:Y:S02]  /*4260*/  FMUL.FTZ R167, R54, R33 ;  /* 0x0000002136a77220 */ /* 0x000fe40000410000 */
[----:B------:R-:W-:Y:S02]  /*4270*/  @P1 FADD.FTZ R165, R173, R36 ;  /* 0x00000024ada51221 */ /* 0x000fe40000010000 */
[----:B------:R-:W-:Y:S02]  /*4280*/  FFMA.FTZ R169, -R129, R169, R170 ;  /* 0x000000a981a97223 */ /* 0x000fe400000101aa */
[----:B------:R-:W-:-:S02]  /*4290*/  @P1 FADD.FTZ R166, R174, R35 ;  /* 0x00000023aea61221 */ /* 0x000fc40000010000 */
[-C--:B------:R-:W-:Y:S02]  /*42a0*/  FFMA.FTZ R168, R54, R34.reuse, -R37 ;  /* 0x0000002236a87223 */ /* 0x080fe40000010825 */
[----:B------:R-:W-:Y:S02]  /*42b0*/  FFMA.FTZ R170, R55, R34, R167 ;  /* 0x0000002237aa7223 */ /* 0x000fe400000100a7 */
[-C--:B------:R-:W-:Y:S02]  /*42c0*/  FMUL.FTZ R37, R165, -R53.reuse ;  /* 0x80000035a5257220 */ /* 0x080fe40000410000 */
[----:B------:R-:W-:Y:S02]  /*42d0*/  FMUL.FTZ R53, R166, -R53 ;  /* 0x80000035a6357220 */ /* 0x000fe40000410000 */
[C---:B------:R-:W-:Y:S02]  /*42e0*/  FMUL.FTZ R168, R129.reuse, R168 ;  /* 0x000000a881a87220 */ /* 0x040fe40000410000 */
[----:B------:R-:W-:-:S02]  /*42f0*/  FFMA.FTZ R170, -R129, R170, -RZ ;  /* 0x000000aa81aa7223 */ /* 0x000fc400000109ff */
[C---:B------:R-:W-:Y:S02]  /*4300*/  FMUL.FTZ R35, R125.reuse, R34 ;  /* 0x000000227d237220 */ /* 0x040fe40000410000 */
[-C--:B------:R-:W-:Y:S02]  /*4310*/  FMUL.FTZ R129, R125, R33.reuse ;  /* 0x000000217d817220 */ /* 0x080fe40000410000 */
[-C--:B------:R-:W-:Y:S02]  /*4320*/  FFMA.FTZ R166, R166, R52.reuse, R37 ;  /* 0x00000034a6a67223 */ /* 0x080fe40000010025 */
[----:B------:R-:W-:Y:S02]  /*4330*/  FFMA.FTZ R52, R165, R52, -R53 ;  /* 0x00000034a5347223 */ /* 0x000fe40000010835 */
[C---:B------:R-:W-:Y:S02]  /*4340*/  FFMA.FTZ R35, R124.reuse, R33, R35 ;  /* 0x000000217c237223 */ /* 0x040fe40000010023 */
[----:B------:R-:W-:-:S02]  /*4350*/  FFMA.FTZ R37, R124, R34, -R129 ;  /* 0x000000227c257223 */ /* 0x000fc40000010881 */
[----:B------:R-:W-:Y:S02]  /*4360*/  FADD.FTZ R133, -R133, R166 ;  /* 0x000000a685857221 */ /* 0x000fe40000010100 */
[----:B------:R-:W-:Y:S02]  /*4370*/  FADD.FTZ R135, R135, R52 ;  /* 0x0000003487877221 */ /* 0x000fe40000010000 */
[----:B------:R-:W-:Y:S02]  /*4380*/  FADD.FTZ R35, RZ, R35 ;  /* 0x00000023ff237221 */ /* 0x000fe40000010000 */
[----:B------:R-:W-:Y:S02]  /*4390*/  FADD.FTZ R37, R98, R37 ;  /* 0x0000002562257221 */ /* 0x000fe40000010000 */
[C---:B------:R-:W-:Y:S02]  /*43a0*/  FMUL.FTZ R36, R125.reuse, -R133 ;  /* 0x800000857d247220 */ /* 0x040fe40000410000 */
[----:B------:R-:W-:-:S02]  /*43b0*/  FMUL.FTZ R125, R125, -R135 ;  /* 0x800000877d7d7220 */ /* 0x000fc40000410000 */
[C---:B------:R-:W-:Y:S02]  /*43c0*/  FMUL.FTZ R52, R39.reuse, R35 ;  /* 0x0000002327347220 */ /* 0x040fe40000410000 */
[----:B------:R-:W-:Y:S02]  /*43d0*/  FMUL.FTZ R129, R39, R37 ;  /* 0x0000002527817220 */ /* 0x000fe40000410000 */
[C---:B------:R-:W-:Y:S02]  /*43e0*/  FFMA.FTZ R39, R124.reuse, R135, -R36 ;  /* 0x000000877c277223 */ /* 0x040fe40000010824 */
[----:B------:R-:W-:Y:S01]  /*43f0*/  FFMA.FTZ R36, R124, R133, R125 ;  /* 0x000000857c247223 */ /* 0x000fe2000001007d */
[----:B------:R-:W-:Y:S01]  /*4400*/  IADD3 R124, -R2, c[0x0][0x168], RZ ;  /* 0x00005a00027c7a10 */ /* 0x000fe20007ffe1ff */
[----:B------:R-:W-:Y:S02]  /*4410*/  FADD.FTZ R130, R130, R39 ;  /* 0x0000002782827221 */ /* 0x000fe40000010000 */
[----:B------:R-:W-:-:S02]  /*4420*/  FADD.FTZ R36, -R131, R36 ;  /* 0x0000002483247221 */ /* 0x000fc40000010100 */
[----:B------:R-:W-:Y:S02]  /*4430*/  FFMA.FTZ R53, R38, R37, -R52 ;  /* 0x0000002526357223 */ /* 0x000fe40000010834 */
[C---:B------:R-:W-:Y:S02]  /*4440*/  FMUL.FTZ R39, R123.reuse, -R36 ;  /* 0x800000247b277220 */ /* 0x040fe40000410000 */
[-C--:B------:R-:W-:Y:S02]  /*4450*/  FMUL.FTZ R123, R123, -R130.reuse ;  /* 0x800000827b7b7220 */ /* 0x080fe40000410000 */
[C---:B------:R-:W-:Y:S02]  /*4460*/  FFMA.FTZ R39, R122.reuse, R130, -R39 ;  /* 0x000000827a277223 */ /* 0x040fe40000010827 */
[----:B------:R-:W-:Y:S02]  /*4470*/  FFMA.FTZ R123, R122, R36, R123 ;  /* 0x000000247a7b7223 */ /* 0x000fe4000001007b */
[----:B------:R-:W-:-:S02]  /*4480*/  FFMA.FTZ R129, R38, R35, R129 ;  /* 0x0000002326817223 */ /* 0x000fc40000010081 */
[-C--:B------:R-:W-:Y:S02]  /*4490*/  FMUL.FTZ R38, R55, R35.reuse ;  /* 0x0000002337267220 */ /* 0x080fe40000410000 */
[----:B------:R-:W-:Y:S02]  /*44a0*/  FADD.FTZ R134, R134, R39 ;  /* 0x0000002786867221 */ /* 0x000fe40000010000 */
[----:B------:R-:W-:Y:S02]  /*44b0*/  FADD.FTZ R39, -R132, R123 ;  /* 0x0000007b84277221 */ /* 0x000fe40000010100 */
[C---:B------:R-:W-:Y:S02]  /*44c0*/  FMUL.FTZ R52, R54.reuse, R35 ;  /* 0x0000002336347220 */ /* 0x040fe40000410000 */
[----:B------:R-:W-:Y:S02]  /*44d0*/  FFMA.FTZ R125, R54, R37, -R38 ;  /* 0x00000025367d7223 */ /* 0x000fe40000010826 */
[----:B------:R-:W-:-:S02]  /*44e0*/  FMUL.FTZ R54, R120, -R134 ;  /* 0x8000008678367220 */ /* 0x000fc40000410000 */
[-C--:B------:R-:W-:Y:S02]  /*44f0*/  FMUL.FTZ R120, R120, -R39.reuse ;  /* 0x8000002778787220 */ /* 0x080fe40000410000 */
[C---:B------:R-:W-:Y:S02]  /*4500*/  FFMA.FTZ R123, R119.reuse, R39, R54 ;  /* 0x00000027777b7223 */ /* 0x040fe40000010036 */
[----:B------:R-:W-:Y:S02]  /*4510*/  FFMA.FTZ R120, R119, R134, -R120 ;  /* 0x0000008677787223 */ /* 0x000fe40000010878 */
[----:B------:R-:W-:Y:S02]  /*4520*/  FFMA.FTZ R55, R55, R37, R52 ;  /* 0x0000002537377223 */ /* 0x000fe40000010034 */
[----:B------:R-:W-:Y:S02]  /*4530*/  FMUL.FTZ R38, R128, R53 ;  /* 0x0000003580267220 */ /* 0x000fe40000410000 */
[----:B------:R-:W-:-:S02]  /*4540*/  FMUL.FTZ R53, R152, R43 ;  /* 0x0000002b98357220 */ /* 0x000fc40000410000 */
[----:B------:R-:W-:Y:S02]  /*4550*/  FADD.FTZ R138, -R138, R123 ;  /* 0x0000007b8a8a7221 */ /* 0x000fe40000010100 */
[----:B------:R-:W-:Y:S01]  /*4560*/  FMUL.FTZ R122, R128, R129 ;  /* 0x00000081807a7220 */ /* 0x000fe20000410000 */
[----:B------:R-:W-:Y:S01]  /*4570*/  LEA R129, R124, -R73, 0x1 ;  /* 0x800000497c817211 */ /* 0x000fe200078e08ff */
[C---:B------:R-:W-:Y:S01]  /*4580*/  FMUL.FTZ R52, R128.reuse, R125 ;  /* 0x0000007d80347220 */ /* 0x040fe20000410000 */
[----:B------:R-:W-:Y:S01]  /*4590*/  IADD3 R124, R73, 0x20, RZ ;  /* 0x00000020497c7810 */ /* 0x000fe20007ffe0ff */
[----:B------:R-:W-:Y:S01]  /*45a0*/  FADD.FTZ R137, R137, R120 ;  /* 0x0000007889897221 */ /* 0x000fe20000010000 */
[----:B------:R-:W-:Y:S01]  /*45b0*/  ISETP.GE.AND P1, PT, R129, 0x21, PT ;  /* 0x000000218100780c */ /* 0x000fe20003f26270 */
[----:B------:R-:W-:Y:S02]  /*45c0*/  FFMA.FTZ R128, -R128, R55, -RZ ;  /* 0x0000003780807223 */ /* 0x000fe400000109ff */
[----:B------:R-:W-:-:S02]  /*45d0*/  FMUL.FTZ R54, R152, R42 ;  /* 0x0000002a98367220 */ /* 0x000fc40000410000 */
[----:B------:R-:W-:Y:S01]  /*45e0*/  FFMA.FTZ R55, R148, R42, -R53 ;  /* 0x0000002a94377223 */ /* 0x000fe20000010835 */
[----:B------:R-:W-:Y:S01]  /*45f0*/  P2R R53, PR, RZ, 0x1 ;  /* 0x00000001ff357803 */ /* 0x000fe20000000000 */
[CC--:B------:R-:W-:Y:S02]  /*4600*/  FMUL.FTZ R42, R118.reuse, -R138.reuse ;  /* 0x8000008a762a7220 */ /* 0x0c0fe40000410000 */
[----:B------:R-:W-:Y:S02]  /*4610*/  FMUL.FTZ R118, R118, -R137 ;  /* 0x8000008976767220 */ /* 0x000fe40000410000 */
[----:B------:R-:W-:Y:S02]  /*4620*/  FFMA.FTZ R54, R148, R43, R54 ;  /* 0x0000002b94367223 */ /* 0x000fe40000010036 */
[----:B------:R-:W-:Y:S02]  /*4630*/  FFMA.FTZ R53, R117, R138, R118 ;  /* 0x0000008a75357223 */ /* 0x000fe40000010076 */
[----:B------:R-:W-:-:S02]  /*4640*/  FMUL.FTZ R43, R152, R41 ;  /* 0x00000029982b7220 */ /* 0x000fc40000410000 */
[----:B------:R-:W-:Y:S01]  /*4650*/  FFMA.FTZ R42, R117, R137, -R42 ;  /* 0x00000089752a7223 */ /* 0x000fe2000001082a */
[----:B------:R-:W-:Y:S01]  /*4660*/  SHF.L.U32 R117, R73, 0x4, RZ ;  /* 0x0000000449757819 */ /* 0x000fe200000006ff */
[----:B------:R-:W-:Y:S02]  /*4670*/  FADD.FTZ R53, -R126, R53 ;  /* 0x000000357e357221 */ /* 0x000fe40000010100 */
[-C--:B------:R-:W-:Y:S01]  /*4680*/  FMUL.FTZ R152, R152, R40.reuse ;  /* 0x0000002898987220 */ /* 0x080fe20000410000 */
[----:B------:R-:W-:Y:S01]  /*4690*/  LEA.HI.SX32 R123, R117, R117, 0x1b ;  /* 0x00000075757b7211 */ /* 0x000fe200078fdaff */
[----:B------:R-:W-:Y:S02]  /*46a0*/  FFMA.FTZ R40, R148, R40, -R43 ;  /* 0x0000002894287223 */ /* 0x000fe4000001082b */
[----:B------:R-:W-:Y:S02]  /*46b0*/  FADD.FTZ R43, R151, R54 ;  /* 0x00000036972b7221 */ /* 0x000fe40000010000 */
[----:B------:R-:W-:-:S02]  /*46c0*/  FADD.FTZ R127, R127, R42 ;  /* 0x0000002a7f7f7221 */ /* 0x000fc40000010000 */
[----:B------:R-:W-:Y:S02]  /*46d0*/  FMUL.FTZ R54, R116, -R53 ;  /* 0x8000003574367220 */ /* 0x000fe40000410000 */
[----:B------:R-:W-:Y:S02]  /*46e0*/  FADD.FTZ R42, R150, R55 ;  /* 0x00000037962a7221 */ /* 0x000fe40000010000 */
[-C--:B------:R-:W-:Y:S02]  /*46f0*/  FMUL.FTZ R118, R116, -R127.reuse ;  /* 0x8000007f74767220 */ /* 0x080fe40000410000 */
[C---:B------:R-:W-:Y:S02]  /*4700*/  FFMA.FTZ R55, R115.reuse, R127, -R54 ;  /* 0x0000007f73377223 */ /* 0x040fe40000010836 */
[----:B------:R-:W-:Y:S02]  /*4710*/  FFMA.FTZ R54, R115, R53, R118 ;  /* 0x0000003573367223 */ /* 0x000fe40000010076 */
[----:B------:R-:W-:-:S02]  /*4720*/  FADD.FTZ R140, R140, R55 ;  /* 0x000000378c8c7221 */ /* 0x000fc40000010000 */
[----:B------:R-:W-:Y:S02]  /*4730*/  FFMA.FTZ R41, R148, R41, R152 ;  /* 0x0000002994297223 */ /* 0x000fe40000010098 */
[----:B------:R-:W-:Y:S02]  /*4740*/  FADD.FTZ R54, -R121, R54 ;  /* 0x0000003679367221 */ /* 0x000fe40000010100 */
[C---:B------:R-:W-:Y:S01]  /*4750*/  FMUL.FTZ R55, R113.reuse, -R140 ;  /* 0x8000008c71377220 */ /* 0x040fe20000410000 */
[----:B------:R0:W-:Y:S01]  /*4760*/  @!P0 STS.128 [R108.X16+0x25d0], R40 ;  /* 0x0025d0286c008388 */ /* 0x0001e2000000cc00 */
[-C--:B------:R-:W-:Y:S01]  /*4770*/  FMUL.FTZ R113, R113, -R54.reuse ;  /* 0x8000003671717220 */ /* 0x080fe20000410000 */
[----:B------:R-:W-:Y:S01]  /*4780*/  ISETP.GE.AND P0, PT, R129, 0x1, PT ;  /* 0x000000018100780c */ /* 0x000fe20003f06270 */
[----:B------:R-:W-:Y:S01]  /*4790*/  FMUL.FTZ R120, R93, R54 ;  /* 0x000000365d787220 */ /* 0x000fe20000410000 */
[----:B------:R1:W-:Y:S01]  /*47a0*/  STS [R123.X4+0x848], R29 ;  /* 0x0008481d7b007388 */ /* 0x0003e20000004800 */
[----:B------:R-:W-:-:S02]  /*47b0*/  FADD.FTZ R116, R169, -R122 ;  /* 0x8000007aa9747221 */ /* 0x000fc40000010000 */
[----:B------:R-:W-:Y:S01]  /*47c0*/  FADD.FTZ R159, -R102, R159 ;  /* 0x0000009f669f7221 */ /* 0x000fe20000010100 */
[----:B------:R2:W-:Y:S01]  /*47d0*/  STS [R123.X4+0x850], R30 ;  /* 0x0008501e7b007388 */ /* 0x0005e20000004800 */
[----:B------:R-:W-:Y:S02]  /*47e0*/  FMUL.FTZ R122, R94, R53 ;  /* 0x000000355e7a7220 */ /* 0x000fe40000410000 */
[----:B------:R-:W-:Y:S01]  /*47f0*/  FMUL.FTZ R119, R96, R39 ;  /* 0x0000002760777220 */ /* 0x000fe20000410000 */
[----:B------:R3:W-:Y:S01]  /*4800*/  STS [R123.X4+0x858], R31 ;  /* 0x0008581f7b007388 */ /* 0x0007e20000004800 */
[----:B------:R-:W-:Y:S02]  /*4810*/  FADD.FTZ R38, R175, R38 ;  /* 0x00000026af267221 */ /* 0x000fe40000010000 */
[----:B------:R-:W-:Y:S01]  /*4820*/  FMUL.FTZ R121, R32, R119 ;  /* 0x0000007720797220 */ /* 0x000fe20000410000 */
[----:B------:R4:W-:Y:S01]  /*4830*/  STS [R123.X4+0x878], R52 ;  /* 0x000878347b007388 */ /* 0x0009e20000004800 */
[----:B0-----:R-:W-:-:S02]  /*4840*/  FFMA.FTZ R41, R111, R54, R55 ;  /* 0x000000366f297223 */ /* 0x001fc40000010037 */
[----:B------:R-:W-:Y:S01]  /*4850*/  FFMA.FTZ R40, R111, R140, -R113 ;  /* 0x0000008c6f287223 */ /* 0x000fe20000010871 */
[----:B------:R-:W-:Y:S01]  /*4860*/  STS [R123.X4+0x840], R155 ;  /* 0x0008409b7b007388 */ /* 0x000fe20000004800 */
[----:B------:R-:W-:Y:S02]  /*4870*/  FADD.FTZ R41, -R142, R41 ;  /* 0x000000298e297221 */ /* 0x000fe40000010100 */
[----:B------:R-:W-:Y:S01]  /*4880*/  FADD.FTZ R143, R143, R40 ;  /* 0x000000288f8f7221 */ /* 0x000fe20000010000 */
[----:B------:R-:W-:Y:S01]  /*4890*/  STS [R123.X4+0x844], R156 ;  /* 0x0008449c7b007388 */ /* 0x000fe20000004800 */
[C---:B-1----:R-:W-:Y:S02]  /*48a0*/  FMUL.FTZ R29, R112.reuse, -R41 ;  /* 0x80000029701d7220 */ /* 0x042fe40000410000 */
[-C--:B------:R-:W-:Y:S01]  /*48b0*/  FMUL.FTZ R112, R112, -R143.reuse ;  /* 0x8000008f70707220 */ /* 0x080fe20000410000 */
[----:B------:R-:W-:Y:S01]  /*48c0*/  STS [R123.X4+0x84c], R157 ;  /* 0x00084c9d7b007388 */ /* 0x000fe20000004800 */
[----:B--2---:R-:W-:-:S02]  /*48d0*/  FFMA.FTZ R30, R114, R143, -R29 ;  /* 0x0000008f721e7223 */ /* 0x004fc4000001081d */
[----:B------:R-:W-:Y:S01]  /*48e0*/  FFMA.FTZ R29, R114, R41, R112 ;  /* 0x00000029721d7223 */ /* 0x000fe20000010070 */
[----:B------:R-:W-:Y:S01]  /*48f0*/  STS [R123.X4+0x854], R144 ;  /* 0x000854907b007388 */ /* 0x000fe20000004800 */
[----:B------:R-:W-:Y:S02]  /*4900*/  FADD.FTZ R145, R145, R30 ;  /* 0x0000001e91917221 */ /* 0x000fe40000010000 */
[----:B------:R-:W-:Y:S01]  /*4910*/  FADD.FTZ R146, -R146, R29 ;  /* 0x0000001d92927221 */ /* 0x000fe20000010100 */
[----:B------:R-:W-:Y:S01]  /*4920*/  STS [R123.X4+0x85c], R162 ;  /* 0x00085ca27b007388 */ /* 0x000fe20000004800 */
[----:B------:R-:W-:Y:S02]  /*4930*/  FMUL.FTZ R43, R91, R145 ;  /* 0x000000915b2b7220 */ /* 0x000fe40000410000 */
[----:B------:R-:W-:Y:S01]  /*4940*/  FMUL.FTZ R40, R92, R143 ;  /* 0x0000008f5c287220 */ /* 0x000fe20000410000 */
[----:B------:R-:W-:Y:S01]  /*4950*/  STS [R123.X4+0x860], R163 ;  /* 0x000860a37b007388 */ /* 0x000fe20000004800 */
[----:B------:R-:W-:-:S02]  /*4960*/  FADD.FTZ R114, -R105, R149 ;  /* 0x0000009569727221 */ /* 0x000fc40000010100 */
[----:B------:R-:W-:Y:S01]  /*4970*/  FMUL.FTZ R29, R91, R146 ;  /* 0x000000925b1d7220 */ /* 0x000fe20000410000 */
[----:B------:R-:W-:Y:S01]  /*4980*/  STS [R123.X4+0x864], R139 ;  /* 0x0008648b7b007388 */ /* 0x000fe20000004800 */
[----:B------:R-:W-:Y:S02]  /*4990*/  FMUL.FTZ R30, R59, R43 ;  /* 0x0000002b3b1e7220 */ /* 0x000fe40000410000 */
[----:B------:R-:W-:Y:S01]  /*49a0*/  FADD.FTZ R55, -R104, R154 ;  /* 0x0000009a68377221 */ /* 0x000fe20000010100 */
[----:B------:R-:W-:Y:S01]  /*49b0*/  STS [R123.X4+0x868], R164 ;  /* 0x000868a47b007388 */ /* 0x000fe20000004800 */
[----:B---3--:R-:W-:Y:S02]  /*49c0*/  FMUL.FTZ R31, R92, R41 ;  /* 0x000000295c1f7220 */ /* 0x008fe40000410000 */
[----:B------:R-:W-:Y:S01]  /*49d0*/  FMUL.FTZ R118, R58, R40 ;  /* 0x000000283a767220 */ /* 0x000fe20000410000 */
[----:B------:R-:W-:Y:S01]  /*49e0*/  STS [R123.X4+0x86c], R136 ;  /* 0x00086c887b007388 */ /* 0x000fe20000004800 */
[----:B------:R-:W-:-:S02]  /*49f0*/  FFMA.FTZ R30, R114, R29, -R30 ;  /* 0x0000001d721e7223 */ /* 0x000fc4000001081e */
[----:B------:R-:W-:Y:S01]  /*4a00*/  FMUL.FTZ R42, R93, R140 ;  /* 0x0000008c5d2a7220 */ /* 0x000fe20000410000 */
[----:B------:R-:W-:Y:S01]  /*4a10*/  STS [R123.X4+0x870], R168 ;  /* 0x000870a87b007388 */ /* 0x000fe20000004800 */
[----:B------:R-:W-:Y:S02]  /*4a20*/  FMUL.FTZ R29, R59, R29 ;  /* 0x0000001d3b1d7220 */ /* 0x000fe40000410000 */
[-C--:B------:R-:W-:Y:S01]  /*4a30*/  FFMA.FTZ R113, R55, R31.reuse, -R118 ;  /* 0x0000001f37717223 */ /* 0x080fe20000010876 */
[----:B------:R-:W-:Y:S01]  /*4a40*/  STS [R123.X4+0x874], R170 ;  /* 0x000874aa7b007388 */ /* 0x000fe20000004800 */
[----:B------:R-:W-:Y:S02]  /*4a50*/  FMUL.FTZ R31, R58, R31 ;  /* 0x0000001f3a1f7220 */ /* 0x000fe40000410000 */
[----:B------:R-:W-:Y:S01]  /*4a60*/  FADD.FTZ R111, -R103, R158 ;  /* 0x0000009e676f7221 */ /* 0x000fe20000010100 */
[----:B------:R0:W-:Y:S01]  /*4a70*/  STS [R123.X4+0x87c], R128 ;  /* 0x00087c807b007388 */ /* 0x0001e20000004800 */
[----:B------:R-:W-:-:S02]  /*4a80*/  FMUL.FTZ R112, R94, R127 ;  /* 0x0000007f5e707220 */ /* 0x000fc40000410000 */
[----:B------:R-:W-:Y:S02]  /*4a90*/  FMUL.FTZ R115, R147, R42 ;  /* 0x0000002a93737220 */ /* 0x000fe40000410000 */
[----:B------:R-:W-:Y:S02]  /*4aa0*/  FFMA.FTZ R29, R43, R114, R29 ;  /* 0x000000722b1d7223 */ /* 0x000fe4000001001d */
[----:B------:R-:W-:Y:S02]  /*4ab0*/  FADD.FTZ R30, RZ, R30 ;  /* 0x0000001eff1e7221 */ /* 0x000fe40000010000 */
[----:B------:R-:W-:Y:S02]  /*4ac0*/  FFMA.FTZ R118, R40, R55, R31 ;  /* 0x0000003728767223 */ /* 0x000fe4000001001f */
[----:B------:R-:W-:Y:S02]  /*4ad0*/  FFMA.FTZ R115, R111, R120, -R115 ;  /* 0x000000786f737223 */ /* 0x000fe40000010873 */
[----:B------:R-:W-:-:S02]  /*4ae0*/  FADD.FTZ R29, RZ, R29 ;  /* 0x0000001dff1d7221 */ /* 0x000fc40000010000 */
[----:B------:R-:W-:Y:S02]  /*4af0*/  FMUL.FTZ R31, R153, R112 ;  /* 0x00000070991f7220 */ /* 0x000fe40000410000 */
[----:B------:R-:W-:Y:S02]  /*4b00*/  FMUL.FTZ R120, R147, R120 ;  /* 0x0000007893787220 */ /* 0x000fe40000410000 */
[----:B------:R-:W-:Y:S02]  /*4b10*/  FADD.FTZ R30, R30, R113 ;  /* 0x000000711e1e7221 */ /* 0x000fe40000010000 */
[----:B------:R-:W-:Y:S02]  /*4b20*/  FMUL.FTZ R113, R95, R137 ;  /* 0x000000895f717220 */ /* 0x000fe40000410000 */
[----:B------:R-:W-:Y:S02]  /*4b30*/  FADD.FTZ R29, R29, R118 ;  /* 0x000000761d1d7221 */ /* 0x000fe40000010000 */
[----:B------:R-:W-:-:S02]  /*4b40*/  FFMA.FTZ R31, R159, R122, -R31 ;  /* 0x0000007a9f1f7223 */ /* 0x000fc4000001081f */
[----:B------:R-:W-:Y:S02]  /*4b50*/  FFMA.FTZ R120, R42, R111, R120 ;  /* 0x0000006f2a787223 */ /* 0x000fe40000010078 */
[----:B------:R-:W-:Y:S02]  /*4b60*/  FMUL.FTZ R122, R153, R122 ;  /* 0x0000007a997a7220 */ /* 0x000fe40000410000 */
[----:B------:R-:W-:Y:S02]  /*4b70*/  FADD.FTZ R118, -R101, R28 ;  /* 0x0000001c65767221 */ /* 0x000fe40000010100 */
[----:B------:R-:W-:Y:S02]  /*4b80*/  FMUL.FTZ R28, R95, R138 ;  /* 0x0000008a5f1c7220 */ /* 0x000fe40000410000 */
[----:B------:R-:W-:Y:S02]  /*4b90*/  FMUL.FTZ R117, R141, R113 ;  /* 0x000000718d757220 */ /* 0x000fe40000410000 */
[----:B------:R-:W-:-:S02]  /*4ba0*/  FADD.FTZ R30, R30, R115 ;  /* 0x000000731e1e7221 */ /* 0x000fc40000010000 */
[----:B------:R-:W-:Y:S02]  /*4bb0*/  FADD.FTZ R29, R29, R120 ;  /* 0x000000781d1d7221 */ /* 0x000fe40000010000 */
[----:B------:R-:W-:Y:S02]  /*4bc0*/  FFMA.FTZ R122, R112, R159, R122 ;  /* 0x0000009f707a7223 */ /* 0x000fe4000001007a */
[----:B------:R-:W-:Y:S02]  /*4bd0*/  FMUL.FTZ R115, R96, R134 ;  /* 0x0000008660737220 */ /* 0x000fe40000410000 */
[-C--:B------:R-:W-:Y:S02]  /*4be0*/  FFMA.FTZ R117, R118, R28.reuse, -R117 ;  /* 0x0000001c76757223 */ /* 0x080fe40000010875 */
[----:B------:R-:W-:Y:S02]  /*4bf0*/  FMUL.FTZ R28, R141, R28 ;  /* 0x0000001c8d1c7220 */ /* 0x000fe40000410000 */
[----:B------:R-:W-:-:S02]  /*4c00*/  FADD.FTZ R30, R30, R31 ;  /* 0x0000001f1e1e7221 */ /* 0x000fc40000010000 */
[----:B------:R-:W-:Y:S02]  /*4c10*/  FADD.FTZ R29, R29, R122 ;  /* 0x0000007a1d1d7221 */ /* 0x000fe40000010000 */
[----:B------:R-:W-:Y:S02]  /*4c20*/  FADD.FTZ R120, -R100, R161 ;  /* 0x000000a164787221 */ /* 0x000fe40000010100 */
[----:B------:R-:W-:Y:S02]  /*4c30*/  FMUL.FTZ R122, R32, R115 ;  /* 0x00000073207a7220 */ /* 0x000fe40000410000 */
[----:B------:R-:W-:Y:S02]  /*4c40*/  FFMA.FTZ R28, R113, R118, R28 ;  /* 0x00000076711c7223 */ /* 0x000fe4000001001c */
        /* <DEDUP_REMOVED lines=8> */
[----:B------:R-:W-:Y:S02]  /*4cd0*/  FADD.FTZ R30, R30, R119 ;  /* 0x000000771e1e7221 */ /* 0x000fe40000010000 */
[----:B----4-:R-:W-:Y:S02]  /*4ce0*/  FADD.FTZ R52, -R98, R37 ;  /* 0x0000002562347221 */ /* 0x010fe40000010100 */
[----:B------:R-:W-:Y:S02]  /*4cf0*/  FMUL.FTZ R119, R110, R133 ;  /* 0x000000856e777220 */ /* 0x000fe40000410000 */
[----:B------:R-:W-:Y:S02]  /*4d00*/  FFMA.FTZ R31, R122, R29, -R31 ;  /* 0x0000001d7a1f7223 */ /* 0x000fe4000001081f */
[----:B------:R-:W-:Y:S02]  /*4d10*/  FMUL.FTZ R37, R35, R34 ;  /* 0x0000002223257220 */ /* 0x000fe40000410000 */
[----:B------:R-:W-:-:S02]  /*4d20*/  FFMA.FTZ R121, R115, R120, R121 ;  /* 0x0000007873797223 */ /* 0x000fc40000010079 */
[----:B------:R-:W-:Y:S02]  /*4d30*/  FMUL.FTZ R29, R33, R29 ;  /* 0x0000001d211d7220 */ /* 0x000fe40000410000 */
[-C--:B------:R-:W-:Y:S02]  /*4d40*/  FFMA.FTZ R132, R52, R119.reuse, -R37 ;  /* 0x0000007734847223 */ /* 0x080fe40000010825 */
[----:B------:R-:W-:Y:S02]  /*4d50*/  FADD.FTZ R28, R28, R121 ;  /* 0x000000791c1c7221 */ /* 0x000fe40000010000 */
[----:B------:R-:W-:Y:S02]  /*4d60*/  FFMA.FTZ R29, R117, R122, R29 ;  /* 0x0000007a751d7223 */ /* 0x000fe4000001001d */
[----:B------:R-:W-:Y:S02]  /*4d70*/  FMUL.FTZ R119, R35, R119 ;  /* 0x0000007723777220 */ /* 0x000fe40000410000 */
[----:B0-----:R-:W-:-:S02]  /*4d80*/  FADD.FTZ R123, R28, R29 ;  /* 0x0000001d1c7b7221 */ /* 0x001fc40000010000 */
[----:B------:R-:W-:Y:S02]  /*4d90*/  FADD.FTZ R125, R30, R31 ;  /* 0x0000001f1e7d7221 */ /* 0x000fe40000010000 */
        /* <DEDUP_REMOVED lines=28> */
.L_x_12296:
[----:B------:R-:W-:Y:S05]  /*4f60*/  BSYNC B0 ;  /* 0x0000000000007941 */ /* 0x000fea0003800000 */
.L_x_12295:
[----:B------:R-:W-:Y:S01]  /*4f70*/  LEA.HI.SX32 R124, R124, R73, 0x1b ;  /* 0x000000497c7c7211 */ /* 0x000fe200078fdaff */
[----:B------:R-:W-:Y:S01]  /*4f80*/  BSSY B0, `(.L_x_12297) ;  /* 0x0000008000007945 */ /* 0x000fe20003800000 */
[----:B0-----:R-:W-:Y:S01]  /*4f90*/  FADD.FTZ R37, R123, R128 ;  /* 0x000000807b257221 */ /* 0x001fe20000010000 */
[----:B------:R-:W-:Y:S01]  /*4fa0*/  IADD3 R28, R73, 0x40, RZ ;  /* 0x00000040491c7810 */ /* 0x000fe20007ffe0ff */
[----:B------:R-:W-:Y:S01]  /*4fb0*/  FADD.FTZ R109, R125, R132 ;  /* 0x000000847d6d7221 */ /* 0x000fe20000010000 */
[----:B------:R0:W1:Y:S01]  /*4fc0*/  LDS R29, [R124.X4+0x8c0] ;  /* 0x0008c0007c1d7984 */ /* 0x0000620000004800 */
[----:B------:R-:W-:Y:S01]  /*4fd0*/  IADD3 R30, R73, 0x60, RZ ;  /* 0x00000060491e7810 */ /* 0x000fe20007ffe0ff */
[----:B------:R-:W-:Y:S05]  /*4fe0*/  @!P1 BRA `(.L_x_12298) ;  /* 0x0000001000009947 */ /* 0x000fea0003800000 */
[----:B-1----:R1:W-:Y:S02]  /*4ff0*/  RED.E.ADD.F32.FTZ.RN.STRONG.GPU [R56.64+-0x780], R29 ;  /* 0xfff8801d3800798e */ /* 0x0023e4000c10e786 */
.L_x_12298:
[----:B------:R-:W-:Y:S05]  /*5000*/  BSYNC B0 ;  /* 0x0000000000007941 */ /* 0x000fea0003800000 */
.L_x_12297:
        /* <DEDUP_REMOVED lines=14> */
.L_x_12300:
[----:B0-----:R-:W-:Y:S05]  /*50f0*/  BSYNC B0 ;  /* 0x0000000000007941 */ /* 0x001fea0003800000 */
.L_x_12299:
[----:B-1----:R0:W1:Y:S01]  /*5100*/  LDS R29, [R30.X4+0x9c0] ;  /* 0x0009c0001e1d7984 */ /* 0x0020620000004800 */
[----:B------:R-:W-:Y:S01]  /*5110*/  BSSY B0, `(.L_x_12301) ;  /* 0x0000005000007945 */ /* 0x000fe20003800000 */
[----:B------:R-:W-:-:S02]  /*5120*/  IADD3 R28, R73, 0xa0, RZ ;  /* 0x000000a0491c7810 */ /* 0x000fc40007ffe0ff */
[----:B------:R-:W-:Y:S01]  /*5130*/  LEA.HI.SX32 R124, R124, R73, 0x1b ;  /* 0x000000497c7c7211 */ /* 0x000fe200078fdaff */
[----:B------:R-:W-:Y:S05]  /*5140*/  @!P0 BRA `(.L_x_12302) ;  /* 0x0000001000008947 */ /* 0x000fea0003800000 */
[----:B-1----:R1:W-:Y:S02]  /*5150*/  RED.E.ADD.F32.FTZ.RN.STRONG.GPU [R56.64+-0x680], R29 ;  /* 0xfff9801d3800798e */ /* 0x0023e4000c10e786 */
.L_x_12302:
[----:B------:R-:W-:Y:S05]  /*5160*/  BSYNC B0 ;  /* 0x0000000000007941 */ /* 0x000fea0003800000 */
.L_x_12301:
[----:B-1----:R1:W2:Y:S01]  /*5170*/  LDS R29, [R124.X4+0xa40] ;  /* 0x000a40007c1d7984 */ /* 0x0022a20000004800 */
[----:B------:R-:W-:Y:S01]  /*5180*/  BSSY B0, `(.L_x_12303) ;  /* 0x0000005000007945 */ /* 0x000fe20003800000 */
[----:B0-----:R-:W-:Y:S02]  /*5190*/  IADD3 R30, R73, 0xc0, RZ ;  /* 0x000000c0491e7810 */ /* 0x001fe40007ffe0ff */
[----:B------:R-:W-:Y:S01]  /*51a0*/  LEA.HI.SX32 R28, R28, R73, 0x1b ;  /* 0x000000491c1c7211 */ /* 0x000fe200078fdaff */
[----:B------:R-:W-:Y:S05]  /*51b0*/  @!P1 BRA `(.L_x_12304) ;  /* 0x0000001000009947 */ /* 0x000fea0003800000 */
[----:B--2---:R0:W-:Y:S02]  /*51c0*/  RED.E.ADD.F32.FTZ.RN.STRONG.GPU [R56.64+-0x600], R29 ;  /* 0xfffa001d3800798e */ /* 0x0041e4000c10e786 */
.L_x_12304:
[----:B------:R-:W-:Y:S05]  /*51d0*/  BSYNC B0 ;  /* 0x0000000000007941 */ /* 0x000fea0003800000 */
.L_x_12303:
[----:B0-2---:R0:W2:Y:S01]  /*51e0*/  LDS R29, [R28.X4+0xac0] ;  /* 0x000ac0001c1d7984 */ /* 0x0050a20000004800 */
[----:B------:R-:W-:Y:S01]  /*51f0*/  BSSY B0, `(.L_x_12305) ;  /* 0x0000005000007945 */ /* 0x000fe20003800000 */
[----:B-1----:R-:W-:Y:S02]  /*5200*/  IADD3 R124, R73, 0xe0, RZ ;  /* 0x000000e0497c7810 */ /* 0x002fe40007ffe0ff */
[----:B------:R-:W-:Y:S01]  /*5210*/  LEA.HI.SX32 R30, R30, R73, 0x1b ;  /* 0x000000491e1e7211 */ /* 0x000fe200078fdaff */
[----:B------:R-:W-:Y:S05]  /*5220*/  @!P2 BRA `(.L_x_12306) ;  /* 0x000000100000a947 */ /* 0x000fea0003800000 */
[----:B--2---:R1:W-:Y:S02]  /*5230*/  RED.E.ADD.F32.FTZ.RN.STRONG.GPU [R56.64+-0x580], R29 ;  /* 0xfffa801d3800798e */ /* 0x0043e4000c10e786 */
.L_x_12306:
[----:B------:R-:W-:Y:S05]  /*5240*/  BSYNC B0 ;  /* 0x0000000000007941 */ /* 0x000fea0003800000 */
.L_x_12305:
[----:B-12---:R1:W2:Y:S01]  /*5250*/  LDS R29, [R30.X4+0xb40] ;  /* 0x000b40001e1d7984 */ /* 0x0062a20000004800 */
[----:B------:R-:W-:Y:S01]  /*5260*/  BSSY B0, `(.L_x_12307) ;  /* 0x0000005000007945 */ /* 0x000fe20003800000 */
[----:B0-----:R-:W-:-:S02]  /*5270*/  IADD3 R28, R73, 0x100, RZ ;  /* 0x00000100491c7810 */ /* 0x001fc40007ffe0ff */
[----:B------:R-:W-:Y:S01]  /*5280*/  LEA.HI.SX32 R124, R124, R73, 0x1b ;  /* 0x000000497c7c7211 */ /* 0x000fe200078fdaff */
[----:B------:R-:W-:Y:S05]  /*5290*/  @!P3 BRA `(.L_x_12308) ;  /* 0x000000100000b947 */ /* 0x000fea0003800000 */
[----:B--2---:R0:W-:Y:S02]  /*52a0*/  RED.E.ADD.F32.FTZ.RN.STRONG.GPU [R56.64+-0x500], R29 ;  /* 0xfffb001d3800798e */ /* 0x0041e4000c10e786 */
.L_x_12308:
[----:B------:R-:W-:Y:S05]  /*52b0*/  BSYNC B0 ;  /* 0x0000000000007941 */ /* 0x000fea0003800000 */
.L_x_12307:
[----:B0-2---:R0:W2:Y:S01]  /*52c0*/  LDS R29, [R124.X4+0xbc0] ;  /* 0x000bc0007c1d7984 */ /* 0x0050a20000004800 */
[----:B------:R-:W-:Y:S01]  /*52d0*/  BSSY B0, `(.L_x_12309) ;  /* 0x0000004000007945 */ /* 0x000fe20003800000 */
[----:B------:R-:W-:Y:S01]  /*52e0*/  LEA.HI.SX32 R28, R28, R73, 0x1b ;  /* 0x000000491c1c7211 */ /* 0x000fe200078fdaff */
[----:B------:R-:W-:Y:S05]  /*52f0*/  @!P4 BRA `(.L_x_12310) ;  /* 0x000000100000c947 */ /* 0x000fea0003800000 */
[----:B--2---:R2:W-:Y:S02]  /*5300*/  RED.E.ADD.F32.FTZ.RN.STRONG.GPU [R56.64+-0x480], R29 ;  /* 0xfffb801d3800798e */ /* 0x0045e4000c10e786 */
.L_x_12310:
[----:B------:R-:W-:Y:S05]  /*5310*/  BSYNC B0 ;  /* 0x0000000000007941 */ /* 0x000fea0003800000 */
.L_x_12309:
[----:B--2---:R2:W3:Y:S01]  /*5320*/  LDS R29, [R28.X4+0xc40] ;  /* 0x000c40001c1d7984 */ /* 0x0044e20000004800 */
[----:B------:R-:W-:Y:S01]  /*5330*/  BSSY B0, `(.L_x_12311) ;  /* 0x0000005000007945 */ /* 0x000fe20003800000 */
[C---:B-1----:R-:W-:Y:S02]  /*5340*/  IADD3 R30, R73.reuse, 0x120, RZ ;  /* 0x00000120491e7810 */ /* 0x042fe40007ffe0ff */
[----:B0-----:R-:W-:Y:S01]  /*5350*/  IADD3 R124, R73, 0x140, RZ ;  /* 0x00000140497c7810 */ /* 0x001fe20007ffe0ff */
[----:B------:R-:W-:Y:S05]  /*5360*/  @!P5 BRA `(.L_x_12312) ;  /* 0x000000100000d947 */ /* 0x000fea0003800000 */
[----:B---3--:R0:W-:Y:S02]  /*5370*/  RED.E.ADD.F32.FTZ.RN.STRONG.GPU [R56.64+-0x400], R29 ;  /* 0xfffc001d3800798e */ /* 0x0081e4000c10e786 */
.L_x_12312:
[----:B------:R-:W-:Y:S05]  /*5380*/  BSYNC B0 ;  /* 0x0000000000007941 */ /* 0x000fea0003800000 */
.L_x_12311:
        /* <DEDUP_REMOVED lines=14> */
.L_x_12314:
[----:B0-----:R-:W-:Y:S05]  /*5470*/  BSYNC B0 ;  /* 0x0000000000007941 */ /* 0x001fea0003800000 */
.L_x_12313:
[----:B-1----:R0:W1:Y:S01]  /*5480*/  LDS R29, [R124.X4+0xd40] ;  /* 0x000d40007c1d7984 */ /* 0x0020620000004800 */
[----:B------:R-:W-:Y:S01]  /*5490*/  BSSY B0, `(.L_x_12315) ;  /* 0x0000005000007945 */ /* 0x000fe20003800000 */
[----:B------:R-:W-:Y:S02]  /*54a0*/  IADD3 R30, R73, 0x180, RZ ;  /* 0x00000180491e7810 */ /* 0x000fe40007ffe0ff */
[----:B------:R-:W-:Y:S01]  /*54b0*/  LEA.HI.SX32 R28, R28, R73, 0x1b ;  /* 0x000000491c1c7211 */ /* 0x000fe200078fdaff */
[----:B------:R-:W-:Y:S05]  /*54c0*/  @!P0 BRA `(.L_x_12316) ;  /* 0x0000001000008947 */ /* 0x000fea0003800000 */
[----:B-1----:R1:W-:Y:S02]  /*54d0*/  RED.E.ADD.F32.FTZ.RN.STRONG.GPU [R56.64+-0x300], R29 ;  /* 0xfffd001d3800798e */ /* 0x0023e4000c10e786 */
.L_x_12316:
[----:B------:R-:W-:Y:S05]  /*54e0*/  BSYNC B0 ;  /* 0x0000000000007941 */ /* 0x000fea0003800000 */
.L_x_12315:
[----:B-1----:R1:W2:Y:S01]  /*54f0*/  LDS R29, [R28.X4+0xdc0] ;  /* 0x000dc0001c1d7984 */ /* 0x0022a20000004800 */
[----:B------:R-:W-:Y:S01]  /*5500*/  BSSY B0, `(.L_x_12317) ;  /* 0x0000005000007945 */ /* 0x000fe20003800000 */
[----:B0-----:R-:W-:-:S02]  /*5510*/  IADD3 R124, R73, 0x1a0, RZ ;  /* 0x000001a0497c7810 */ /* 0x001fc40007ffe0ff */
[----:B------:R-:W-:Y:S01]  /*5520*/  LEA.HI.SX32 R30, R30, R73, 0x1b ;  /* 0x000000491e1e7211 */ /* 0x000fe200078fdaff */
[----:B------:R-:W-:Y:S05]  /*5530*/  @!P1 BRA `(.L_x_12318) ;  /* 0x0000001000009947 */ /* 0x000fea0003800000 */
[----:B--2---:R0:W-:Y:S02]  /*5540*/  RED.E.ADD.F32.FTZ.RN.STRONG.GPU [R56.64+-0x280], R29 ;  /* 0xfffd801d3800798e */ /* 0x0041e4000c10e786 */
.L_x_12318:
[----:B------:R-:W-:Y:S05]  /*5550*/  BSYNC B0 ;  /* 0x0000000000007941 */ /* 0x000fea0003800000 */
.L_x_12317:
[----:B0-2---:R0:W2:Y:S01]  /*5560*/  LDS R29, [R30.X4+0xe40] ;  /* 0x000e40001e1d7984 */ /* 0x0050a20000004800 */
[----:B------:R-:W-:Y:S01]  /*5570*/  BSSY B0, `(.L_x_12319) ;  /* 0x0000005000007945 */ /* 0x000fe20003800000 */
[----:B-1----:R-:W-:Y:S02]  /*5580*/  IADD3 R28, R73, 0x1c0, RZ ;  /* 0x000001c0491c7810 */ /* 0x002fe40007ffe0ff */
[----:B------:R-:W-:Y:S01]  /*5590*/  LEA.HI.SX32 R124, R124, R73, 0x1b ;  /* 0x000000497c7c7211 */ /* 0x000fe200078fdaff */
[----:B------:R-:W-:Y:S05]  /*55a0*/  @!P2 BRA `(.L_x_12320) ;  /* 0x000000100000a947 */ /* 0x000fea0003800000 */
[----:B--2---:R1:W-:Y:S02]  /*55b0*/  RED.E.ADD.F32.FTZ.RN.STRONG.GPU [R56.64+-0x200], R29 ;  /* 0xfffe001d3800798e */ /* 0x0043e4000c10e786 */
.L_x_12320:
[----:B------:R-:W-:Y:S05]  /*55c0*/  BSYNC B0 ;  /* 0x0000000000007941 */ /* 0x000fea0003800000 */
.L_x_12319:
[----:B-12---:R1:W2:Y:S01]  /*55d0*/  LDS R29, [R124.X4+0xec0] ;  /* 0x000ec0007c1d7984 */ /* 0x0062a20000004800 */
[----:B------:R-:W-:Y:S01]  /*55e0*/  BSSY B0, `(.L_x_12321) ;  /* 0x0000005000007945 */ /* 0x000fe20003800000 */
[----:B0-----:R-:W-:Y:S02]  /*55f0*/  IADD3 R30, R73, 0x1e0, RZ ;  /* 0x000001e0491e7810 */ /* 0x001fe40007ffe0ff */
[----:B------:R-:W-:Y:S01]  /*5600*/  LEA.HI.SX32 R28, R28, R73, 0x1b ;  /* 0x000000491c1c7211 */ /* 0x000fe200078fdaff */
[----:B------:R-:W-:Y:S05]  /*5610*/  @!P3 BRA `(.L_x_12322) ;  /* 0x000000100000b947 */ /* 0x000fea0003800000 */
[----:B--2---:R0:W-:Y:S02]  /*5620*/  RED.E.ADD.F32.FTZ.RN.STRONG.GPU [R56.64+-0x180], R29 ;  /* 0xfffe801d3800798e */ /* 0x0041e4000c10e786 */
.L_x_12322:
[----:B------:R-:W-:Y:S05]  /*5630*/  BSYNC B0 ;  /* 0x0000000000007941 */ /* 0x000fea0003800000 */
.L_x_12321:
[----:B0-2---:R0:W2:Y:S01]  /*5640*/  LDS R29, [R28.X4+0xf40] ;  /* 0x000f40001c1d7984 */ /* 0x0050a20000004800 */
[----:B------:R-:W-:Y:S01]  /*5650*/  BSSY B0, `(.L_x_12323) ;  /* 0x0000004000007945 */ /* 0x000fe20003800000 */
[----:B------:R-:W-:Y:S01]  /*5660*/  LEA.HI.SX32 R30, R30, R73, 0x1b ;  /* 0x000000491e1e7211 */ /* 0x000fe200078fdaff */
[----:B------:R-:W-:Y:S05]  /*5670*/  @!P4 BRA `(.L_x_12324) ;  /* 0x000000100000c947 */ /* 0x000fea0003800000 */
[----:B--2---:R2:W-:Y:S02]  /*5680*/  RED.E.ADD.F32.FTZ.RN.STRONG.GPU [R56.64+-0x100], R29 ;  /* 0xffff001d3800798e */ /* 0x0045e4000c10e786 */
.L_x_12324:
[----:B------:R-:W-:Y:S05]  /*5690*/  BSYNC B0 ;  /* 0x0000000000007941 */ /* 0x000fea0003800000 */
.L_x_12323:
[----:B--2---:R2:W3:Y:S01]  /*56a0*/  LDS R29, [R30.X4+0xfc0] ;  /* 0x000fc0001e1d7984 */ /* 0x0044e20000004800 */
[----:B------:R-:W-:Y:S01]  /*56b0*/  BSSY B0, `(.L_x_12325) ;  /* 0x0000003000007945 */ /* 0x000fe20003800000 */
[----:B------:R-:W-:Y:S05]  /*56c0*/  @!P5 BRA `(.L_x_12326) ;  /* 0x000000100000d947 */ /* 0x000fea0003800000 */
[----:B---3--:R3:W-:Y:S02]  /*56d0*/  RED.E.ADD.F32.FTZ.RN.STRONG.GPU [R56.64+-0x80], R29 ;  /* 0xffff801d3800798e */ /* 0x0087e4000c10e786 */
.L_x_12326:
[----:B------:R-:W-:Y:S05]  /*56e0*/  BSYNC B0 ;  /* 0x0000000000007941 */ /* 0x000fea0003800000 */
.L_x_12325:
[----:B---3--:R-:W3:Y:S01]  /*56f0*/  SHFL.DOWN PT, R56, R109, 0x1, 0x1f ;  /* 0x08201f006d387f89 */ /* 0x008ee200000e0000 */
[----:B------:R-:W-:Y:S01]  /*5700*/  ISETP.GT.AND P0, PT, R72, 0x1e, PT ;  /* 0x0000001e4800780c */ /* 0x000fe20003f04270 */
[----:B------:R-:W-:Y:S01]  /*5710*/  BSSY B0, `(.L_x_12327) ;  /* 0x0000087000007945 */ /* 0x000fe20003800000 */
[----:B------:R-:W-:Y:S01]  /*5720*/  MOV R29, R109 ;  /* 0x0000006d001d7202 */ /* 0x000fe20000000f00 */
[----:B------:R-:W4:Y:S01]  /*5730*/  SHFL.DOWN PT, R119, R38, 0x1, 0x1f ;  /* 0x08201f0026777f89 */ /* 0x000f2200000e0000 */
[----:B--2---:R-:W-:Y:S01]  /*5740*/  MOV R30, R38 ;  /* 0x00000026001e7202 */ /* 0x004fe20000000f00 */
[----:B------:R-:W-:Y:S01]  /*5750*/  FADD.FTZ R7, R34, R7 ;  /* 0x0000000722077221 */ /* 0x000fe20000010000 */
        /* <DEDUP_REMOVED lines=16> */
[----:B-1----:R-:W-:Y:S02]  /*5860*/  @!P0 FADD.FTZ R31, R31, R124 ;  /* 0x0000007c1f1f8221 */ /* 0x002fe40000010000 */
[----:B0-----:R-:W-:-:S03]  /*5870*/  @!P0 FADD.FTZ R28, R28, R57 ;  /* 0x000000391c1c8221 */ /* 0x001fc60000010000 */
[----:B------:R-:W0:Y:S01]  /*5880*/  SHFL.DOWN PT, R56, R31, 0x2, 0x1f ;  /* 0x08401f001f387f89 */ /* 0x000e2200000e0000 */
[----:B------:R-:W-:-:S03]  /*5890*/  ISETP.GT.AND P0, PT, R72, 0x1d, PT ;  /* 0x0000001d4800780c */ /* 0x000fc60003f04270 */
[----:B------:R-:W1:Y:S04]  /*58a0*/  SHFL.DOWN PT, R57, R30, 0x2, 0x1f ;  /* 0x08401f001e397f89 */ /* 0x000e6800000e0000 */
[----:B------:R-:W3:Y:S06]  /*58b0*/  SHFL.DOWN PT, R37, R28, 0x2, 0x1f ;  /* 0x08401f001c257f89 */ /* 0x000eec00000e0000 */
[----:B--2---:R-:W-:-:S02]  /*58c0*/  @!P0 FADD.FTZ R29, R29, R38 ;  /* 0x000000261d1d8221 */ /* 0x004fc40000010000 */
[----:B0-----:R-:W-:-:S03]  /*58d0*/  @!P0 FADD.FTZ R31, R31, R56 ;  /* 0x000000381f1f8221 */ /* 0x001fc60000010000 */
[----:B------:R-:W0:Y:S01]  /*58e0*/  SHFL.DOWN PT, R56, R29, 0x4, 0x1f ;  /* 0x08801f001d387f89 */ /* 0x000e2200000e0000 */
[----:B-1----:R-:W-:-:S03]  /*58f0*/  @!P0 FADD.FTZ R30, R30, R57 ;  /* 0x000000391e1e8221 */ /* 0x002fc60000010000 */
[----:B------:R-:W1:Y:S01]  /*5900*/  SHFL.DOWN PT, R116, R31, 0x4, 0x1f ;  /* 0x08801f001f747f89 */ /* 0x000e6200000e0000 */
[----:B---3--:R-:W-:Y:S01]  /*5910*/  @!P0 FADD.FTZ R28, R28, R37 ;  /* 0x000000251c1c8221 */ /* 0x008fe20000010000 */
[----:B------:R-:W-:Y:S02]  /*5920*/  ISETP.GT.AND P0, PT, R72, 0x1b, PT ;  /* 0x0000001b4800780c */ /* 0x000fe40003f04270 */
[----:B------:R-:W2:Y:S01]  /*5930*/  SHFL.DOWN PT, R109, R30, 0x4, 0x1f ;  /* 0x08801f001e6d7f89 */ /* 0x000ea200000e0000 */
[----:B------:R-:W-:-:S03]  /*5940*/  FMUL.FTZ R37, R51, R135 ;  /* 0x0000008733257220 */ /* 0x000fc60000410000 */
[----:B------:R-:W3:Y:S01]  /*5950*/  SHFL.DOWN PT, R57, R28, 0x4, 0x1f ;  /* 0x08801f001c397f89 */ /* 0x000ee200000e0000 */
[CC--:B------:R-:W-:Y:S02]  /*5960*/  FFMA.FTZ R38, R50.reuse, R133.reuse, -R37 ;  /* 0x0000008532267223 */ /* 0x0c0fe40000010825 */
[----:B------:R-:W-:Y:S02]  /*5970*/  FMUL.FTZ R37, R51, R130 ;  /* 0x0000008233257220 */ /* 0x000fe40000410000 */
[----:B------:R-:W-:Y:S02]  /*5980*/  FMUL.FTZ R35, R35, R38 ;  /* 0x0000002623237220 */ /* 0x000fe40000410000 */
[----:B------:R-:W-:Y:S02]  /*5990*/  FFMA.FTZ R38, R50, R36, -R37 ;  /* 0x0000002432267223 */ /* 0x000fe40000010825 */
[----:B------:R-:W-:Y:S02]  /*59a0*/  FMUL.FTZ R133, R51, R133 ;  /* 0x0000008533857220 */ /* 0x000fe40000410000 */
[----:B------:R-:W-:-:S02]  /*59b0*/  FMUL.FTZ R38, R33, R38 ;  /* 0x0000002621267220 */ /* 0x000fc40000410000 */
[----:B0-----:R-:W-:Y:S02]  /*59c0*/  @!P0 FADD.FTZ R29, R29, R56 ;  /* 0x000000381d1d8221 */ /* 0x001fe40000010000 */
[----:B------:R-:W-:Y:S02]  /*59d0*/  FMUL.FTZ R33, R51, R36 ;  /* 0x0000002433217220 */ /* 0x000fe40000410000 */
[----:B-1----:R-:W-:Y:S01]  /*59e0*/  @!P0 FADD.FTZ R31, R31, R116 ;  /* 0x000000741f1f8221 */ /* 0x002fe20000010000 */
[----:B------:R-:W0:Y:S01]  /*59f0*/  SHFL.DOWN PT, R56, R29, 0x8, 0x1f ;  /* 0x09001f001d387f89 */ /* 0x000e2200000e0000 */
[----:B------:R-:W-:Y:S02]  /*5a00*/  FFMA.FTZ R133, R50, R135, R133 ;  /* 0x0000008732857223 */ /* 0x000fe40000010085 */
[----:B--2---:R-:W-:Y:S01]  /*5a10*/  @!P0 FADD.FTZ R30, R30, R109 ;  /* 0x0000006d1e1e8221 */ /* 0x004fe20000010000 */
[----:B------:R-:W-:Y:S01]  /*5a20*/  SHFL.DOWN PT, R116, R31, 0x8, 0x1f ;  /* 0x09001f001f747f89 */ /* 0x000fe200000e0000 */
[----:B------:R-:W-:-:S02]  /*5a30*/  FFMA.FTZ R37, R50, R130, R33 ;  /* 0x0000008232257223 */ /* 0x000fc40000010021 */
[----:B---3--:R-:W-:Y:S01]  /*5a40*/  @!P0 FADD.FTZ R28, R28, R57 ;  /* 0x000000391c1c8221 */ /* 0x008fe20000010000 */
[----:B------:R-:W1:Y:S01]  /*5a50*/  SHFL.DOWN PT, R109, R30, 0x8, 0x1f ;  /* 0x09001f001e6d7f89 */ /* 0x000e6200000e0000 */
[----:B------:R-:W-:Y:S01]  /*5a60*/  FMUL.FTZ R33, R51, R134 ;  /* 0x0000008633217220 */ /* 0x000fe20000410000 */
[----:B------:R-:W-:Y:S01]  /*5a70*/  ISETP.GT.AND P0, PT, R72, 0x17, PT ;  /* 0x000000174800780c */ /* 0x000fe20003f04270 */
[----:B------:R-:W-:Y:S01]  /*5a80*/  FFMA.FTZ R52, R133, R52, R35 ;  /* 0x0000003485347223 */ /* 0x000fe20000010023 */
[----:B------:R-:W2:Y:S01]  /*5a90*/  SHFL.DOWN PT, R57, R28, 0x8, 0x1f ;  /* 0x09001f001c397f89 */ /* 0x000ea200000e0000 */
[----:B------:R-:W-:Y:S02]  /*5aa0*/  FFMA.FTZ R35, R50, R39, -R33 ;  /* 0x0000002732237223 */ /* 0x000fe40000010821 */
[----:B------:R-:W-:Y:S02]  /*5ab0*/  FMUL.FTZ R33, R51, R137 ;  /* 0x0000008933217220 */ /* 0x000fe40000410000 */
[----:B------:R-:W-:-:S02]  /*5ac0*/  FMUL.FTZ R35, R32, R35 ;  /* 0x0000002320237220 */ /* 0x000fc40000410000 */
[C---:B------:R-:W-:Y:S02]  /*5ad0*/  FMUL.FTZ R32, R51.reuse, R127 ;  /* 0x0000007f33207220 */ /* 0x040fe40000410000 */
[C---:B------:R-:W-:Y:S02]  /*5ae0*/  FMUL.FTZ R39, R51.reuse, R39 ;  /* 0x0000002733277220 */ /* 0x040fe40000410000 */
[C---:B------:R-:W-:Y:S02]  /*5af0*/  FFMA.FTZ R36, R50.reuse, R138, -R33 ;  /* 0x0000008a32247223 */ /* 0x040fe40000010821 */
[C---:B------:R-:W-:Y:S02]  /*5b00*/  FFMA.FTZ R32, R50.reuse, R53, -R32 ;  /* 0x0000003532207223 */ /* 0x040fe40000010820 */
[----:B------:R-:W-:Y:S02]  /*5b10*/  FFMA.FTZ R39, R50, R134, R39 ;  /* 0x0000008632277223 */ /* 0x000fe40000010027 */
[----:B------:R-:W-:-:S02]  /*5b20*/  FMUL.FTZ R138, R51, R138 ;  /* 0x0000008a338a7220 */ /* 0x000fc40000410000 */
[----:B------:R-:W-:Y:S02]  /*5b30*/  FMUL.FTZ R53, R51, R53 ;  /* 0x0000003533357220 */ /* 0x000fe40000410000 */
[----:B0-----:R-:W-:Y:S02]  /*5b40*/  @!P0 FADD.FTZ R29, R29, R56 ;  /* 0x000000381d1d8221 */ /* 0x001fe40000010000 */
[----:B-1----:R-:W-:Y:S02]  /*5b50*/  @!P0 FADD.FTZ R30, R30, R109 ;  /* 0x0000006d1e1e8221 */ /* 0x002fe40000010000 */
[----:B------:R-:W-:Y:S01]  /*5b60*/  @!P0 FADD.FTZ R31, R31, R116 ;  /* 0x000000741f1f8221 */ /* 0x000fe20000010000 */
[----:B------:R-:W0:Y:S01]  /*5b70*/  SHFL.DOWN PT, R56, R29, 0x10, 0x1f ;  /* 0x0a001f001d387f89 */ /* 0x000e2200000e0000 */
[----:B--2---:R-:W-:Y:S01]  /*5b80*/  @!P0 FADD.FTZ R28, R28, R57 ;  /* 0x000000391c1c8221 */ /* 0x004fe20000010000 */
[----:B------:R-:W-:Y:S01]  /*5b90*/  ISETP.GT.AND P0, PT, R72, 0xf, PT ;  /* 0x0000000f4800780c */ /* 0x000fe20003f04270 */
[----:B------:R-:W-:Y:S01]  /*5ba0*/  FFMA.FTZ R37, R37, R122, R38 ;  /* 0x0000007a25257223 */ /* 0x000fe20000010026 */
[----:B------:R-:W-:Y:S01]  /*5bb0*/  SHFL.DOWN PT, R116, R31, 0x10, 0x1f ;  /* 0x0a001f001f747f89 */ /* 0x000fe200000e0000 */
[----:B------:R-:W-:-:S02]  /*5bc0*/  FMUL.FTZ R36, R141, R36 ;  /* 0x000000248d247220 */ /* 0x000fc40000410000 */
[C---:B------:R-:W-:Y:S02]  /*5bd0*/  FFMA.FTZ R33, R50.reuse, R137, R138 ;  /* 0x0000008932217223 */ /* 0x040fe4000001008a */
[----:B------:R-:W-:Y:S02]  /*5be0*/  FFMA.FTZ R35, R39, R120, R35 ;  /* 0x0000007827237223 */ /* 0x000fe40000010023 */
[----:B------:R-:W-:Y:S01]  /*5bf0*/  FFMA.FTZ R38, R50, R127, R53 ;  /* 0x0000007f32267223 */ /* 0x000fe20000010035 */
[----:B------:R-:W-:Y:S01]  /*5c00*/  SHFL.DOWN PT, R39, R28, 0x10, 0x1f ;  /* 0x0a001f001c277f89 */ /* 0x000fe200000e0000 */
[----:B------:R-:W-:Y:S02]  /*5c10*/  FFMA.FTZ R118, R33, R118, R36 ;  /* 0x0000007621767223 */ /* 0x000fe40000010024 */
[----:B------:R-:W-:Y:S01]  /*5c20*/  FMUL.FTZ R153, R153, R32 ;  /* 0x0000002099997220 */ /* 0x000fe20000410000 */
[----:B------:R-:W1:Y:S01]  /*5c30*/  SHFL.DOWN PT, R53, R30, 0x10, 0x1f ;  /* 0x0a001f001e357f89 */ /* 0x000e6200000e0000 */
[----:B------:R-:W-:-:S02]  /*5c40*/  FMUL.FTZ R33, R51, R140 ;  /* 0x0000008c33217220 */ /* 0x000fc40000410000 */
[----:B------:R-:W-:Y:S02]  /*5c50*/  FMUL.FTZ R32, R51, R143 ;  /* 0x0000008f33207220 */ /* 0x000fe40000410000 */
[C---:B------:R-:W-:Y:S02]  /*5c60*/  FFMA.FTZ R36, R50.reuse, R54, -R33 ;  /* 0x0000003632247223 */ /* 0x040fe40000010821 */
[----:B------:R-:W-:Y:S02]  /*5c70*/  FFMA.FTZ R33, R50, R41, -R32 ;  /* 0x0000002932217223 */ /* 0x000fe40000010820 */
[----:B------:R-:W-:Y:S02]  /*5c80*/  FFMA.FTZ R134, R21, R134, R35 ;  /* 0x0000008615867223 */ /* 0x000fe40000010023 */
[----:B------:R-:W-:Y:S02]  /*5c90*/  FMUL.FTZ R58, R58, R33 ;  /* 0x000000213a3a7220 */ /* 0x000fe40000410000 */
[----:B------:R-:W-:-:S02]  /*5ca0*/  FMUL.FTZ R33, R51, R145 ;  /* 0x0000009133217220 */ /* 0x000fc40000410000 */
[C---:B------:R-:W-:Y:S02]  /*5cb0*/  FMUL.FTZ R35, R51.reuse, R54 ;  /* 0x0000003633237220 */ /* 0x040fe40000410000 */
[C---:B------:R-:W-:Y:S02]  /*5cc0*/  FMUL.FTZ R41, R51.reuse, R41 ;  /* 0x0000002933297220 */ /* 0x040fe40000410000 */
[-C--:B------:R-:W-:Y:S02]  /*5cd0*/  FMUL.FTZ R51, R51, R146.reuse ;  /* 0x0000009233337220 */ /* 0x080fe40000410000 */
[C---:B------:R-:W-:Y:S02]  /*5ce0*/  FFMA.FTZ R146, R50.reuse, R146, -R33 ;  /* 0x0000009232927223 */ /* 0x040fe40000010821 */
[----:B------:R-:W-:Y:S02]  /*5cf0*/  FMUL.FTZ R147, R147, R36 ;  /* 0x0000002493937220 */ /* 0x000fe40000410000 */
[----:B------:R-:W-:-:S02]  /*5d00*/  FFMA.FTZ R36, R50, R140, R35 ;  /* 0x0000008c32247223 */ /* 0x000fc40000010023 */
[C---:B------:R-:W-:Y:S02]  /*5d10*/  FFMA.FTZ R32, R50.reuse, R143, R41 ;  /* 0x0000008f32207223 */ /* 0x040fe40000010029 */
[----:B------:R-:W-:Y:S02]  /*5d20*/  FFMA.FTZ R51, R50, R145, R51 ;  /* 0x0000009132337223 */ /* 0x000fe40000010033 */
[----:B------:R-:W-:Y:S02]  /*5d30*/  FMUL.FTZ R146, R59, R146 ;  /* 0x000000923b927220 */ /* 0x000fe40000410000 */
[----:B0-----:R-:W-:Y:S02]  /*5d40*/  @!P0 FADD.FTZ R29, R29, R56 ;  /* 0x000000381d1d8221 */ /* 0x001fe40000010000 */
[----:B-1----:R-:W-:Y:S02]  /*5d50*/  @!P0 FADD.FTZ R30, R30, R53 ;  /* 0x000000351e1e8221 */ /* 0x002fe40000010000 */
        /* <DEDUP_REMOVED lines=34> */
.L_x_12328:
[----:B0-----:R-:W-:Y:S05]  /*5f80*/  BSYNC B0 ;  /* 0x0000000000007941 */ /* 0x001fea0003800000 */
.L_x_12327:
[----:B------:R-:W-:Y:S02]  /*5f90*/  IADD3 R108, R108, 0x1, RZ ;  /* 0x000000016c6c7810 */ /* 0x000fe40007ffe0ff */
[----:B------:R-:W-:-:S02]  /*5fa0*/  IADD3 R107, P1, R107, 0x1, RZ ;  /* 0x000000016b6b7810 */ /* 0x000fc40007f3e0ff */
[----:B------:R-:W-:Y:S02]  /*5fb0*/  ISETP.GE.AND P0, PT, R108, c[0x0][0x16c], PT ;  /* 0x00005b006c007a0c */ /* 0x000fe40003f06270 */
[----:B------:R-:W-:-:S11]  /*5fc0*/  IADD3.X R106, RZ, R106, RZ, P1, !PT ;  /* 0x0000006aff6a7210 */ /* 0x000fd60000ffe4ff */
[----:B------:R-:W-:Y:S01]  /*5fd0*/  @P0 CALL.REL.NOINC `(.L_x_12282) ;  /* 0x0000001000000944 */ /* 0x000fe20003c00000 */
[----:B------:R-:W-:Y:S05]  /*5fe0*/  BRA `(.L_x_12329) ;  /* 0xffffb73000007947 */ /* 0x000fea000383ffff */
.L_x_12282:
[----:B------:R-:W-:Y:S01]  /*5ff0*/  BAR.SYNC.DEFER_BLOCKING 0x0 ;  /* 0x0000000000007b1d */ /* 0x000fe20000010000 */
[C---:B------:R-:W-:Y:S01]  /*6000*/  IMAD R28, R76.reuse, c[0x0][0x2d8], RZ ;  /* 0x0000b6004c1c7a24 */ /* 0x040fe200078e02ff */
[----:B------:R-:W-:Y:S01]  /*6010*/  IADD3 R65, P1, R65, -0x800, RZ ;  /* 0xfffff80041417810 */ /* 0x000fe20007f3e0ff */
[----:B------:R-:W-:Y:S01]  /*6020*/  IMAD R32, R76, c[0x0][0x2f8], RZ ;  /* 0x0000be004c207a24 */ /* 0x000fe200078e02ff */
[----:B------:R-:W-:Y:S01]  /*6030*/  IADD3 R70, P2, R70, -0x400, RZ ;  /* 0xfffffc0046467810 */ /* 0x000fe20007f5e0ff */
[----:B------:R-:W-:Y:S01]  /*6040*/  IMAD R29, R79, c[0x0][0x2dc], R28 ;  /* 0x0000b7004f1d7a24 */ /* 0x000fe200078e021c */
[----:B------:R-:W-:Y:S02]  /*6050*/  IADD3 R68, P3, R68, -0x400, RZ ;  /* 0xfffffc0044447810 */ /* 0x000fe40007f7e0ff */
[----:B------:R-:W-:Y:S02]  /*6060*/  IADD3 R66, P4, R66, -0x400, RZ ;  /* 0xfffffc0042427810 */ /* 0x000fe40007f9e0ff */
[----:B------:R-:W-:-:S02]  /*6070*/  IADD3 R63, R63, 0x1, RZ ;  /* 0x000000013f3f7810 */ /* 0x000fc40007ffe0ff */
[----:B------:R-:W-:Y:S02]  /*6080*/  IADD3.X R64, R64, -0x1, RZ, P1, !PT ;  /* 0xffffffff40407810 */ /* 0x000fe40000ffe4ff */
        /* <DEDUP_REMOVED lines=8> */
[----:B0-----:R-:W-:Y:S02]  /*6110*/  MOV R6, R2 ;  /* 0x0000000200067202 */ /* 0x001fe40000000f00 */
[----:B------:R-:W-:-:S05]  /*6120*/  MOV R7, R3 ;  /* 0x0000000300077202 */ /* 0x000fca0000000f00 */
        /* <DEDUP_REMOVED lines=8> */
[----:B------:R-:W-:-:S04]  /*61b0*/  IMAD.WIDE R2, R61, 0x10, R4 ;  /* 0x000000103d027825 */ /* 0x000fc800078e0204 */
[C---:B------:R-:W-:Y:S01]  /*61c0*/  IMAD.WIDE.U32 R4, R79.reuse, c[0x0][0x2f8], R6 ;  /* 0x0000be004f047a25 */ /* 0x040fe200078e0006 */
[----:B-1----:R-:W-:Y:S03]  /*61d0*/  STG.E.128 [R2.64], R20 ;  /* 0x0000001402007986 */ /* 0x002fe6000c101d06 */
[----:B------:R-:W-:Y:S01]  /*61e0*/  IMAD R7, R79, c[0x0][0x2fc], R32 ;  /* 0x0000bf004f077a24 */ /* 0x000fe200078e0220 */
[----:B--2---:R0:W-:Y:S01]  /*61f0*/  STG.E.128 [R2.64+0x200], R24 ;  /* 0x0002001802007986 */ /* 0x0041e2000c101d06 */
[----:B------:R-:W-:-:S03]  /*6200*/  FADD.FTZ R6, R75, R16 ;  /* 0x000000104b067221 */ /* 0x000fc60000010000 */
[----:B------:R-:W-:Y:S01]  /*6210*/  BAR.SYNC.DEFER_BLOCKING 0x0 ;  /* 0x0000000000007b1d */ /* 0x000fe20000010000 */
[----:B------:R-:W-:Y:S01]  /*6220*/  IADD3 R5, R5, R7, RZ ;  /* 0x0000000705057210 */ /* 0x000fe20007ffe0ff */
        /* <DEDUP_REMOVED lines=10> */
[----:B------:R-:W-:Y:S01]  /*62d0*/  ISETP.GT.AND P0, PT, R0, 0x1, PT ;  /* 0x000000010000780c */ /* 0x000fe20003f04270 */
[----:B------:R-:W3:Y:S01]  /*62e0*/  LDS.128 R28, [R72.X16+0x200] ;  /* 0x00020000481c7984 */ /* 0x000ee2000000cc00 */
[----:B0-----:R-:W-:Y:S02]  /*62f0*/  FADD.FTZ R17, R6, R17 ;  /* 0x0000001106117221 */ /* 0x001fe40000010000 */
        /* <DEDUP_REMOVED lines=11> */
.L_x_12280:
[----:B------:R-:W-:Y:S02]  /*63b0*/  ISETP.NE.U32.AND P0, PT, RZ, c[0x0][0x328], PT ;  /* 0x0000ca00ff007a0c */ /* 0x000fe40003f05070 */
[----:B------:R-:W-:Y:S02]  /*63c0*/  ISETP.NE.U32.AND P2, PT, RZ, c[0x0][0x348], PT ;  /* 0x0000d200ff007a0c */ /* 0x000fe40003f45070 */
[----:B------:R-:W-:-:S02]  /*63d0*/  ISETP.NE.AND.EX P1, PT, RZ, c[0x0][0x32c], PT, P0 ;  /* 0x0000cb00ff007a0c */ /* 0x000fc40003f25300 */
        /* <DEDUP_REMOVED lines=21> */
.L_x_12332:
[----:B0-----:R-:W-:Y:S05]  /*6530*/  BSYNC B0 ;  /* 0x0000000000007941 */ /* 0x001fea0003800000 */
.L_x_12331:
[----:B------:R-:W-:Y:S01]  /*6540*/  BSSY B0, `(.L_x_12333) ;  /* 0x0000018000007945 */ /* 0x000fe20003800000 */
[----:B------:R-:W-:Y:S05]  /*6550*/  @!P0 BRA `(.L_x_12334) ;  /* 0x0000015000008947 */ /* 0x000fea0003800000 */
[----:B------:R-:W-:Y:S06]  /*6560*/  BAR.SYNC.DEFER_BLOCKING 0x0 ;  /* 0x0000000000007b1d */ /* 0x000fec0000010000 */
[----:B------:R-:W1:Y:S04]  /*6570*/  SHFL.DOWN P0, R0, R75, 0x1, 0x1f ;  /* 0x08201f004b007f89 */ /* 0x000e680000000000 */
[----:B------:R-:W2:Y:S04]  /*6580*/  S2R R6, SR_LANEID ;  /* 0x0000000000067919 */ /* 0x000ea80000000000 */
[----:B------:R-:W3:Y:S01]  /*6590*/  S2R R13, SR_TID.X ;  /* 0x00000000000d7919 */ /* 0x000ee20000002100 */
[----:B-1----:R-:W-:Y:S01]  /*65a0*/  @P0 FADD R0, R0, R75 ;  /* 0x0000004b00000221 */ /* 0x002fe20000000000 */
        /* <DEDUP_REMOVED lines=16> */
.L_x_12334:
[----:B------:R-:W1:Y:S02]  /*66b0*/  S2R R13, SR_TID.X ;  /* 0x00000000000d7919 */ /* 0x000e640000002100 */
.L_x_12335:
[----:B0-----:R-:W-:Y:S05]  /*66c0*/  BSYNC B0 ;  /* 0x0000000000007941 */ /* 0x001fea0003800000 */
.L_x_12333:
        /* <DEDUP_REMOVED lines=10> */
.L_x_12336:
        /* <DEDUP_REMOVED lines=28> */
.L_x_12337:
        /* <DEDUP_REMOVED lines=13> */
.L_x_14744:


//--------------------- .text._Z25selective_scan_bwd_kernelI32Selective_Scan_bwd_kernel_traitsILi32ELi8ELb1ELb0ELb1ELb1ELb0EfN3c107complexIfEEEEv12SSMParamsBwd --------------------------
	.section	.text._Z25selective_scan_bwd_kernelI32Selective_Scan_bwd_kernel_traitsILi32ELi8ELb1ELb0ELb1ELb1ELb0EfN3c107complexIfEEEEv12SSMParamsBwd,"ax",@progbits
	.sectioninfo	@"SHI_REGISTERS=177"
	.align	128
        .global         _Z25selective_scan_bwd_kernelI32Selective_Scan_bwd_kernel_traitsILi32ELi8ELb1ELb0ELb1ELb1ELb0EfN3c107complexIfEEEEv12SSMParamsBwd
        .type           _Z25selective_scan_bwd_kernelI32Selective_Scan_bwd_kernel_traitsILi32ELi8ELb1ELb0ELb1ELb1ELb0EfN3c107complexIfEEEEv12SSMParamsBwd,@function
        .size           _Z25selective_scan_bwd_kernelI32Selective_Scan_bwd_kernel_traitsILi32ELi8ELb1ELb0ELb1ELb1ELb0EfN3c107complexIfEEEEv12SSMParamsBwd,(.L_x_14745 - _Z25selective_scan_bwd_kernelI32Selective_Scan_bwd_kernel_traitsILi32ELi8ELb1ELb0ELb1ELb1ELb0EfN3c107complexIfEEEEv12SSMParamsBwd)
        .other          _Z25selective_scan_bwd_kernelI32Selective_Scan_bwd_kernel_traitsILi32ELi8ELb1ELb0ELb1ELb1ELb0EfN3c107complexIfEEEEv12SSMParamsBwd,@"STO_CUDA_ENTRY STV_DEFAULT"
_Z25selective_scan_bwd_kernelI32Selective_Scan_bwd_kernel_traitsILi32ELi8ELb1ELb0ELb1ELb1ELb0EfN3c107complexIfEEEEv12SSMParamsBwd:
.text._Z25selective_scan_bwd_kernelI32Selective_Scan_bwd_kernel_traitsILi32ELi8ELb1ELb0ELb1ELb1ELb0EfN3c107complexIfEEEEv12SSMParamsBwd:
        /* <DEDUP_REMOVED lines=24> */
[----:B------:R-:W-:Y:S01]  /*0180*/  CS2R R58, SRZ ;  /* 0x00000000003a7805 */ /* 0x000fe2000001ff00 */
[----:B------:R-:W-:Y:S01]  /*0190*/  CS2R R56, SRZ ;  /* 0x0000000000387805 */ /* 0x000fe2000001ff00 */
[C---:B------:R-:W-:Y:S01]  /*01a0*/  IMAD R9, R90.reuse, c[0x0][0x1e0], RZ ;  /* 0x000078005a097a24 */ /* 0x040fe200078e02ff */
[----:B0-----:R-:W-:Y:S01]  /*01b0*/  IABS R2, R96 ;  /* 0x0000006000027213 */ /* 0x001fe20000000000 */
[----:B------:R-:W-:Y:S01]  /*01c0*/  IMAD R15, R90, c[0x0][0x1b0], RZ ;  /* 0x00006c005a0f7a24 */ /* 0x000fe200078e02ff */
[----:B-1----:R-:W-:Y:S01]  /*01d0*/  HFMA2.MMA R6, -RZ, RZ, 0, 0 ;  /* 0x00000000ff067435 */ /* 0x002fe200000001ff */
[----:B------:R-:W-:Y:S01]  /*01e0*/  IMAD R9, R92, c[0x0][0x1e4], R9 ;  /* 0x000079005c097a24 */ /* 0x000fe200078e0209 */
[----:B------:R-:W-:Y:S01]  /*01f0*/  HFMA2.MMA R91, -RZ, RZ, 0, 0 ;  /* 0x00000000ff5b7435 */ /* 0x000fe200000001ff */
[----:B--2---:R-:W-:Y:S01]  /*0200*/  IMAD R5, R90, c[0x0][0x1d0], RZ ;  /* 0x000074005a057a24 */ /* 0x004fe200078e02ff */
[----:B------:R-:W-:Y:S01]  /*0210*/  MOV R89, RZ ;  /* 0x000000ff00597202 */ /* 0x000fe20000000f00 */
[----:B------:R-:W-:Y:S01]  /*0220*/  IMAD R17, R92, c[0x0][0x1b4], R15 ;  /* 0x00006d005c117a24 */ /* 0x000fe200078e020f */
[----:B---3--:R-:W-:Y:S01]  /*0230*/  IADD3 R8, RZ, -R7, RZ ;  /* 0x80000007ff087210 */ /* 0x008fe20007ffe0ff */
[----:B------:R-:W-:-:S04]  /*0240*/  IMAD R15, R95, c[0x0][0x1d8], RZ ;  /* 0x000076005f0f7a24 */ /* 0x000fc800078e02ff */
[----:B------:R-:W-:Y:S02]  /*0250*/  IMAD R3, R8, R11, RZ ;  /* 0x0000000b08037224 */ /* 0x000fe400078e02ff */
[C---:B------:R-:W-:Y:S02]  /*0260*/  IMAD R10, R96.reuse, c[0x0][0x1dc], R15 ;  /* 0x00007700600a7a24 */ /* 0x040fe400078e020f */
[----:B------:R-:W-:Y:S01]  /*0270*/  IMAD.HI.U32 R7, R7, R3, R6 ;  /* 0x0000000307077227 */ /* 0x000fe200078e0006 */
[----:B------:R-:W-:-:S03]  /*0280*/  LOP3.LUT R6, R96, c[0x0][0x178], RZ, 0x3c, !PT ;  /* 0x00005e0060067a12 */ /* 0x000fc600078e3cff */
[----:B------:R-:W-:Y:S01]  /*0290*/  IMAD R15, R95, c[0x0][0x1e8], RZ ;  /* 0x00007a005f0f7a24 */ /* 0x000fe200078e02ff */
        /* <DEDUP_REMOVED lines=20> */
[----:B------:R-:W-:Y:S02]  /*03e0*/  LEA R11, R12, 0xffffff00, 0x8 ;  /* 0xffffff000c0b7811 */ /* 0x000fe400078e40ff */
[----:B------:R-:W-:-:S02]  /*03f0*/  ISETP.NE.AND P1, PT, RZ, c[0x0][0x178], PT ;  /* 0x00005e00ff007a0c */ /* 0x000fc40003f25270 */
[----:B------:R-:W-:Y:S02]  /*0400*/  SHF.R.S32.HI R13, RZ, 0x1f, R11 ;  /* 0x0000001fff0d7819 */ /* 0x000fe4000001140b */
        /* <DEDUP_REMOVED lines=49> */
[----:B------:R-:W-:Y:S02]  /*0720*/  MOV R0, R2 ;  /* 0x0000000200007202 */ /* 0x000fe40000000f00 */
[----:B------:R-:W-:Y:S01]  /*0730*/  MOV R79, c[0x0][0x174] ;  /* 0x00005d00004f7a02 */ /* 0x000fe20000000f00 */
[----:B------:R-:W1:Y:S01]  /*0740*/  S2R R86, SR_LANEID ;  /* 0x0000000000567919 */ /* 0x000e620000000000 */
[----:B------:R-:W-:-:S02]  /*0750*/  MOV R89, RZ ;  /* 0x000000ff00597202 */ /* 0x000fc40000000f00 */
[----:B------:R-:W-:Y:S02]  /*0760*/  MOV R78, RZ ;  /* 0x000000ff004e7202 */ /* 0x000fe40000000f00 */
[----:B------:R-:W-:Y:S02]  /*0770*/  MOV R91, RZ ;  /* 0x000000ff005b7202 */ /* 0x000fe40000000f00 */
[----:B0-----:R-:W-:-:S04]  /*0780*/  SHF.L.U32 R76, R87, 0x1, RZ ;  /* 0x00000001574c7819 */ /* 0x001fc800000006ff */
[----:B-1----:R-:W-:-:S03]  /*0790*/  LOP3.LUT R76, R76, 0xffffffc0, RZ, 0xc0, !PT ;  /* 0xffffffc04c4c7812 */ /* 0x002fc600078ec0ff */
.L_x_12403:
[----:B------:R-:W-:Y:S01]  /*07a0*/  BAR.SYNC.DEFER_BLOCKING 0x0 ;  /* 0x0000000000007b1d */ /* 0x000fe20000010000 */
[----:B------:R-:W-:-:S05]  /*07b0*/  LOP3.LUT R77, R76, 0x1f, R87, 0xf8, !PT ;  /* 0x0000001f4c4d7812 */ /* 0x000fca00078ef857 */
        /* <DEDUP_REMOVED lines=77> */
.L_x_12340:
[----:B------:R-:W-:Y:S05]  /*0c90*/  BSYNC B0 ;  /* 0x0000000000007941 */ /* 0x000fea0003800000 */
.L_x_12339:
[----:B------:R-:W-:Y:S01]  /*0ca0*/  BSSY B0, `(.L_x_12341) ;  /* 0x0000024000007945 */ /* 0x000fe20003800000 */
[----:B------:R-:W-:Y:S01]  /*0cb0*/  FSETP.GTU.FTZ.AND P0, PT, R99, 20, PT ;  /* 0x41a000006300780b */ /* 0x000fe20003f1c000 */
[----:B------:R-:W-:Y:S02]  /*0cc0*/  FADD.FTZ R100, R23, R93 ;  /* 0x0000005d17647221 */ /* 0x000fe40000010000 */
        /* <DEDUP_REMOVED lines=33> */
.L_x_12342:
[----:B------:R-:W-:Y:S05]  /*0ee0*/  BSYNC B0 ;  /* 0x0000000000007941 */ /* 0x000fea0003800000 */
.L_x_12341:
        /* <DEDUP_REMOVED lines=38> */
.L_x_12344:
[----:B------:R-:W-:Y:S05]  /*1150*/  BSYNC B0 ;  /* 0x0000000000007941 */ /* 0x000fea0003800000 */
.L_x_12343:
        /* <DEDUP_REMOVED lines=33> */
.L_x_12346:
[----:B------:R-:W-:Y:S05]  /*1370*/  BSYNC B0 ;  /* 0x0000000000007941 */ /* 0x000fea0003800000 */
.L_x_12345:
        /* <DEDUP_REMOVED lines=33> */
.L_x_12348:
[----:B------:R-:W-:Y:S05]  /*1590*/  BSYNC B0 ;  /* 0x0000000000007941 */ /* 0x000fea0003800000 */
.L_x_12347:
        /* <DEDUP_REMOVED lines=33> */
.L_x_12350:
[----:B------:R-:W-:Y:S05]  /*17b0*/  BSYNC B0 ;  /* 0x0000000000007941 */ /* 0x000fea0003800000 */
.L_x_12349:
        /* <DEDUP_REMOVED lines=33> */
.L_x_12352:
[----:B------:R-:W-:Y:S05]  /*19d0*/  BSYNC B0 ;  /* 0x0000000000007941 */ /* 0x000fea0003800000 */
.L_x_12351:
        /* <DEDUP_REMOVED lines=33> */
.L_x_12354:
[----:B------:R-:W-:Y:S05]  /*1bf0*/  BSYNC B0 ;  /* 0x0000000000007941 */ /* 0x000fea0003800000 */
.L_x_12353:
[----:B------:R-:W-:Y:S01]  /*1c00*/  FFMA.FTZ R29, R7, R19, R28 ;  /* 0x00000013071d7223 */ /* 0x000fe2000001001c */
[----:B------:R-:W-:Y:S01]  /*1c10*/  BAR.SYNC.DEFER_BLOCKING 0x0 ;  /* 0x0000000000007b1d */ /* 0x000fe20000010000 */
[----:B------:R-:W-:Y:S01]  /*1c20*/  CS2R R26, SRZ ;  /* 0x00000000001a7805 */ /* 0x000fe2000001ff00 */
[----:B------:R-:W-:Y:S01]  /*1c30*/  CS2R R24, SRZ ;  /* 0x0000000000187805 */ /* 0x000fe2000001ff00 */
[----:B-1----:R-:W-:Y:S02]  /*1c40*/  FFMA.FTZ R30, R8, R12, R29 ;  /* 0x0000000c081e7223 */ /* 0x002fe4000001001d */
        /* <DEDUP_REMOVED lines=12> */
[----:B------:R-:W-:Y:S01]  /*1d10*/  HFMA2.MMA R101, -RZ, RZ, 0, 0 ;  /* 0x00000000ff657435 */ /* 0x000fe200000001ff */
[----:B------:R-:W-:Y:S01]  /*1d20*/  CS2R R102, SRZ ;  /* 0x0000000000667805 */ /* 0x000fe2000001ff00 */
[----:B------:R-:W-:-:S07]  /*1d30*/  MOV R23, RZ ;  /* 0x000000ff00177202 */ /* 0x000fce0000000f00 */
.L_x_12402:
        /* <DEDUP_REMOVED lines=13> */
[----:B------:R-:W-:Y:S01]  /*1e10*/  LOP3.LUT R77, R76, 0x1f, R87, 0xf8, !PT ;  /* 0x0000001f4c4d7812 */ /* 0x000fe200078ef857 */
[----:B------:R-:W-:-:S04]  /*1e20*/  IMAD.WIDE.U32 R36, R101, c[0x0][0x1c0], RZ ;  /* 0x0000700065247a25 */ /* 0x000fc800078e00ff */
[----:B------:R-:W-:Y:S01]  /*1e30*/  IMAD R39, R101, c[0x0][0x1c4], R38 ;  /* 0x0000710065277a24 */ /* 0x000fe200078e0226 */
[----:B------:R-:W-:-:S04]  /*1e40*/  LEA R52, P0, R36, R81, 0x2 ;  /* 0x0000005124347211 */ /* 0x000fc800078010ff */
[----:B------:R-:W-:-:S04]  /*1e50*/  IADD3 R37, R37, R39, RZ ;  /* 0x0000002725257210 */ /* 0x000fc80007ffe0ff */
[----:B------:R-:W-:Y:S02]  /*1e60*/  LEA.HI.X R53, R36, R80, R37, 0x2, P0 ;  /* 0x0000005024357211 */ /* 0x000fe400000f1425 */
[----:B------:R-:W-:-:S05]  /*1e70*/  IADD3 R37, R76, R77, RZ ;  /* 0x0000004d4c257210 */ /* 0x000fca0007ffe0ff */
[----:B------:R-:W-:-:S05]  /*1e80*/  IMAD.WIDE R52, R37, 0x10, R52 ;  /* 0x0000001025347825 */ /* 0x000fca00078e0234 */
[----:B------:R1:W3:Y:S04]  /*1e90*/  LDG.E.128 R36, [R52.64] ;  /* 0x0000000634247981 */ /* 0x0002e8000c1e1d00 */
[----:B0-----:R1:W4:Y:S04]  /*1ea0*/  LDG.E.128 R44, [R52.64+0x200] ;  /* 0x00020006342c7981 */ /* 0x001328000c1e1d00 */
[----:B------:R1:W4:Y:S04]  /*1eb0*/  LDG.E.128 R40, [R52.64+0x400] ;  /* 0x0004000634287981 */ /* 0x000328000c1e1d00 */
[----:B------:R1:W4:Y:S01]  /*1ec0*/  LDG.E.128 R48, [R52.64+0x600] ;  /* 0x0006000634307981 */ /* 0x000322000c1e1d00 */
[----:B------:R-:W-:Y:S01]  /*1ed0*/  IMAD R65, R95, c[0x0][0x198], RZ ;  /* 0x000066005f417a24 */ /* 0x000fe200078e02ff */
[----:B------:R-:W-:Y:S01]  /*1ee0*/  IADD3 R105, R79, -0x1, RZ ;  /* 0xffffffff4f697810 */ /* 0x000fe20007ffe0ff */
[----:B------:R-:W-:Y:S01]  /*1ef0*/  IMAD.WIDE.U32 R54, R96, c[0x0][0x198], RZ ;  /* 0x0000660060367a25 */ /* 0x000fe200078e00ff */
[----:B------:R-:W-:-:S03]  /*1f00*/  ISETP.NE.AND P2, PT, R87, RZ, PT ;  /* 0x000000ff5700720c */ /* 0x000fc60003f45270 */
[----:B------:R-:W-:Y:S01]  /*1f10*/  IMAD R65, R96, c[0x0][0x19c], R65 ;  /* 0x0000670060417a24 */ /* 0x000fe200078e0241 */
[----:B------:R-:W-:Y:S02]  /*1f20*/  MOV R64, R54 ;  /* 0x0000003600407202 */ /* 0x000fe40000000f00 */
[----:B------:R-:W-:Y:S02]  /*1f30*/  LOP3.LUT R54, R87, 0x1f, RZ, 0xc0, !PT ;  /* 0x0000001f57367812 */ /* 0x000fe400078ec0ff */
[----:B------:R-:W-:Y:S02]  /*1f40*/  IADD3 R65, R55, R65, RZ ;  /* 0x0000004137417210 */ /* 0x000fe40007ffe0ff */
[----:B------:R-:W-:Y:S02]  /*1f50*/  ISETP.NE.AND P0, PT, R54, RZ, PT ;  /* 0x000000ff3600720c */ /* 0x000fe40003f05270 */
[----:B-1----:R-:W-:Y:S02]  /*1f60*/  LEA.HI R52, R105, R105, RZ, 0x1 ;  /* 0x0000006969347211 */ /* 0x002fe400078f08ff */
[----:B------:R-:W-:Y:S01]  /*1f70*/  ISETP.LT.OR P1, PT, R79, 0x2, P0 ;  /* 0x000000024f00780c */ /* 0x000fe20000721670 */
[----:B------:R-:W-:Y:S01]  /*1f80*/  BSSY B0, `(.L_x_12356) ;  /* 0x00000af000007945 */ /* 0x000fe20003800000 */
[----:B--2---:R-:W-:-:S02]  /*1f90*/  FMUL.FTZ R68, R62, 1.4426950216293334961 ;  /* 0x3fb8aa3b3e447820 */ /* 0x004fc40000410000 */
[-C--:B------:R-:W-:Y:S02]  /*1fa0*/  FMUL.FTZ R66, R63, R97.reuse ;  /* 0x000000613f427220 */ /* 0x080fe40000410000 */
[----:B------:R-:W-:Y:S02]  /*1fb0*/  FMUL.FTZ R55, R68, R97 ;  /* 0x0000006144377220 */ /* 0x000fe40000410000 */
[----:B------:R-:W-:Y:S02]  /*1fc0*/  FMUL.RZ R69, R66, 0.15915493667125701904 ;  /* 0x3e22f98342457820 */ /* 0x000fe4000040c000 */
[----:B------:R-:W-:Y:S02]  /*1fd0*/  IMAD R66, R104, c[0x0][0x1a0], RZ ;  /* 0x0000680068427a24 */ /* 0x000fe400078e02ff */
[----:B------:R-:W-:Y:S02]  /*1fe0*/  MUFU.EX2 R55, R55 ;  /* 0x0000003700377308 */ /* 0x000fe40000000800 */
[C---:B------:R-:W-:Y:S01]  /*1ff0*/  IMAD R67, R101.reuse, c[0x0][0x1a4], R66 ;  /* 0x0000690065437a24 */ /* 0x040fe200078e0242 */
[----:B------:R-:W-:Y:S01]  /*2000*/  LOP3.LUT R66, R52, 0xfffffe, RZ, 0xc0, !PT ;  /* 0x00fffffe34427812 */ /* 0x000fe200078ec0ff */
[----:B------:R-:W-:Y:S01]  /*2010*/  IMAD.WIDE.U32 R52, R101, c[0x0][0x1a0], R64 ;  /* 0x0000680065347a25 */ /* 0x000fe200078e0040 */
[----:B------:R-:W-:-:S02]  /*2020*/  IADD3 R65, R87, 0x200, RZ ;  /* 0x0000020057417810 */ /* 0x000fc40007ffe0ff */
[----:B------:R-:W-:Y:S01]  /*2030*/  IADD3 R64, R105, -R66, RZ ;  /* 0x8000004269407210 */ /* 0x000fe20007ffe0ff */
[----:B------:R-:W0:Y:S01]  /*2040*/  MUFU.COS R70, R69 ;  /* 0x0000004500467308 */ /* 0x000e220000000000 */
[----:B------:R-:W-:Y:S02]  /*2050*/  IADD3 R53, R53, R67, RZ ;  /* 0x0000004335357210 */ /* 0x000fe40007ffe0ff */
[----:B------:R-:W-:Y:S02]  /*2060*/  LEA R66, P3, R52, c[0x0][0x228], 0x3 ;  /* 0x00008a0034427a11 */ /* 0x000fe400078618ff */
[----:B------:R-:W-:Y:S02]  /*2070*/  @!P2 LEA R65, R64, R101, 0x8 ;  /* 0x000000654041a211 */ /* 0x000fe400078e40ff */
[----:B------:R-:W-:Y:S01]  /*2080*/  LEA.HI.X R67, R52, c[0x0][0x22c], R53, 0x3, P3 ;  /* 0x00008b0034437a11 */ /* 0x000fe200018f1c35 */
[----:B------:R1:W2:Y:S01]  /*2090*/  MUFU.SIN R106, R69 ;  /* 0x00000045006a7308 */ /* 0x0002a20000000400 */
[----:B------:R-:W-:Y:S01]  /*20a0*/  @!P1 IADD3 R52, R79, -0x2, RZ ;  /* 0xfffffffe4f349810 */ /* 0x000fe20007ffe0ff */
[----:B---3--:R-:W-:Y:S01]  /*20b0*/  STS.128 [R86.X16], R36 ;  /* 0x0000002456007388 */ /* 0x008fe2000000cc00 */
[----:B------:R-:W-:-:S03]  /*20c0*/  SHF.L.U32 R109, R65, 0x3, RZ ;  /* 0x00000003416d7819 */ /* 0x000fc600000006ff */
[----:B----4-:R-:W-:Y:S01]  /*20d0*/  STS.128 [R86.X16+0x200], R44 ;  /* 0x0002002c56007388 */ /* 0x010fe2000000cc00 */
[----:B0-----:R-:W-:-:S03]  /*20e0*/  FMUL.FTZ R70, R55, R70 ;  /* 0x0000004637467220 */ /* 0x001fc60000410000 */
[----:B------:R-:W-:Y:S01]  /*20f0*/  STS.128 [R86.X16+0x400], R40 ;  /* 0x0004002856007388 */ /* 0x000fe2000000cc00 */
[----:B-1----:R-:W-:Y:S02]  /*2100*/  @!P1 IMAD R69, R52, c[0x0][0x16c], R101 ;  /* 0x00005b0034459a24 */ /* 0x002fe400078e0265 */
[----:B------:R-:W-:Y:S01]  /*2110*/  FMUL.FTZ R107, R63, R99 ;  /* 0x000000633f6b7220 */ /* 0x000fe20000410000 */
[----:B------:R-:W-:Y:S01]  /*2120*/  STS.128 [R86.X16+0x600], R48 ;  /* 0x0006003056007388 */ /* 0x000fe2000000cc00 */
[----:B------:R-:W-:Y:S01]  /*2130*/  @!P1 IMAD.WIDE R64, R69, 0x10, R60 ;  /* 0x0000001045409825 */ /* 0x000fe200078e023c */
[----:B------:R-:W-:Y:S02]  /*2140*/  CS2R R52, SRZ ;  /* 0x0000000000347805 */ /* 0x000fe4000001ff00 */
[----:B------:R-:W5:Y:S01]  /*2150*/  LDG.E.64 R66, [R66.64] ;  /* 0x0000000642427981 */ /* 0x000f62000c1e1b00 */
[----:B--2---:R-:W-:Y:S01]  /*2160*/  FMUL.FTZ R71, R55, R106 ;  /* 0x0000006a37477220 */ /* 0x004fe20000410000 */
[----:B------:R-:W-:Y:S01]  /*2170*/  SHF.L.U32 R55, R86, 0x6, RZ ;  /* 0x0000000656377819 */ /* 0x000fe200000006ff */
[----:B------:R-:W-:-:S06]  /*2180*/  NOP ;  /* 0x0000000000007918 */ /* 0x000fcc0000000000 */
[----:B------:R-:W0:Y:S01]  /*2190*/  LDS.128 R48, [R55] ;  /* 0x0000000037307984 */ /* 0x000e220000000c00 */
[----:B------:R-:W-:-:S03]  /*21a0*/  FMUL.FTZ R69, R63, R98 ;  /* 0x000000623f457220 */ /* 0x000fc60000410000 */
[----:B------:R-:W1:Y:S04]  /*21b0*/  LDS.128 R44, [R55+0x10] ;  /* 0x00001000372c7984 */ /* 0x000e680000000c00 */
[----:B------:R-:W2:Y:S04]  /*21c0*/  LDS.128 R40, [R55+0x20] ;  /* 0x0000200037287984 */ /* 0x000ea80000000c00 */
[----:B------:R3:W4:Y:S04]  /*21d0*/  LDS.128 R36, [R55+0x30] ;  /* 0x0000300037247984 */ /* 0x0007280000000c00 */
[----:B------:R0:W-:Y:S04]  /*21e0*/  STS.64 [R109+0x14d0], R70 ;  /* 0x0014d0466d007388 */ /* 0x0001e80000000a00 */
[----:B------:R-:W-:Y:S01]  /*21f0*/  BAR.SYNC.DEFER_BLOCKING 0x0 ;  /* 0x0000000000007b1d */ /* 0x000fe20000010000 */
[----:B------:R-:W-:-:S02]  /*2200*/  FMUL.RZ R111, R69, 0.15915493667125701904 ;  /* 0x3e22f983456f7820 */ /* 0x000fc4000040c000 */
[----:B------:R-:W-:-:S03]  /*2210*/  FMUL.FTZ R69, R68, R98 ;  /* 0x0000006244457220 */ /* 0x000fc60000410000 */
[----:B------:R-:W-:Y:S01]  /*2220*/  MUFU.SIN R106, R111 ;  /* 0x0000006f006a7308 */ /* 0x000fe20000000400 */
[----:B------:R-:W-:-:S07]  /*2230*/  FMUL.RZ R113, R107, 0.15915493667125701904 ;  /* 0x3e22f9836b717820 */ /* 0x000fce000040c000 */
[----:B------:R-:W1:Y:S01]  /*2240*/  MUFU.EX2 R69, R69 ;  /* 0x0000004500457308 */ /* 0x000e620000000800 */
[----:B---3--:R-:W-:Y:S02]  /*2250*/  FMUL.FTZ R55, R68, R99 ;  /* 0x0000006344377220 */ /* 0x008fe40000410000 */
[----:B------:R-:W-:-:S05]  /*2260*/  FMUL.FTZ R107, R63, R75 ;  /* 0x0000004b3f6b7220 */ /* 0x000fca0000410000 */
[----:B------:R-:W3:Y:S01]  /*2270*/  MUFU.COS R108, R111 ;  /* 0x0000006f006c7308 */ /* 0x000ee20000000000 */
[----:B------:R-:W-:Y:S01]  /*2280*/  FMUL.RZ R118, R107, 0.15915493667125701904 ;  /* 0x3e22f9836b767820 */ /* 0x000fe2000040c000 */
[----:B------:R2:W5:Y:S01]  /*2290*/  @!P1 LDG.E.64 R52, [R64.64+0x8] ;  /* 0x0000080640349981 */ /* 0x000562000c1e1b00 */
[----:B------:R-:W-:Y:S02]  /*22a0*/  FMUL.FTZ R107, R68, R75 ;  /* 0x0000004b446b7220 */ /* 0x000fe40000410000 */
[----:B0-----:R-:W-:-:S03]  /*22b0*/  FMUL.FTZ R109, R63, R72 ;  /* 0x000000483f6d7220 */ /* 0x001fc60000410000 */
[----:B------:R-:W-:Y:S01]  /*22c0*/  MUFU.SIN R110, R113 ;  /* 0x00000071006e7308 */ /* 0x000fe20000000400 */
[----:B-1----:R-:W-:Y:S02]  /*22d0*/  FMUL.FTZ R106, R69, R106 ;  /* 0x0000006a456a7220 */ /* 0x002fe40000410000 */
[----:B--2---:R-:W-:-:S05]  /*22e0*/  FMUL.FTZ R64, R63, R100 ;  /* 0x000000643f407220 */ /* 0x004fca0000410000 */
[----:B------:R-:W-:Y:S01]  /*22f0*/  MUFU.EX2 R55, R55 ;  /* 0x0000003700377308 */ /* 0x000fe20000000800 */
[----:B------:R-:W-:Y:S02]  /*2300*/  FMUL.RZ R115, R64, 0.15915493667125701904 ;  /* 0x3e22f98340737820 */ /* 0x000fe4000040c000 */
[----:B------:R-:W-:-:S05]  /*2310*/  FMUL.FTZ R64, R68, R100 ;  /* 0x0000006444407220 */ /* 0x000fca0000410000 */
[----:B------:R-:W-:Y:S01]  /*2320*/  MUFU.SIN R114, R118 ;  /* 0x0000007600727308 */ /* 0x000fe20000000400 */
[----:B------:R-:W-:-:S07]  /*2330*/  FMUL.RZ R119, R109, 0.15915493667125701904 ;  /* 0x3e22f9836d777820 */ /* 0x000fce000040c000 */
[----:B------:R0:W-:Y:S01]  /*2340*/  MUFU.COS R116, R118 ;  /* 0x0000007600747308 */ /* 0x0001e20000000000 */
[----:B------:R-:W-:-:S07]  /*2350*/  FMUL.FTZ R109, R68, R72 ;  /* 0x00000048446d7220 */ /* 0x000fce0000410000 */
[----:B------:R-:W1:Y:S01]  /*2360*/  MUFU.COS R112, R113 ;  /* 0x0000007100707308 */ /* 0x000e620000000000 */
[----:B0-----:R-:W-:-:S07]  /*2370*/  FMUL.FTZ R118, R4, R97 ;  /* 0x0000006104767220 */ /* 0x001fce0000410000 */
[----:B------:R3:W-:Y:S02]  /*2380*/  MUFU.EX2 R113, R107 ;  /* 0x0000006b00717308 */ /* 0x0007e40000000800 */
[----:B---3--:R-:W-:Y:S02]  /*2390*/  FMUL.FTZ R107, R69, R108 ;  /* 0x0000006c456b7220 */ /* 0x008fe40000410000 */
[----:B------:R-:W-:Y:S02]  /*23a0*/  FMUL.FTZ R108, R106, R118 ;  /* 0x000000766a6c7220 */ /* 0x000fe40000410000 */
[----:B------:R-:W-:Y:S02]  /*23b0*/  FMUL.FTZ R69, RZ, R106 ;  /* 0x0000006aff457220 */ /* 0x000fe40000410000 */
[----:B------:R-:W-:Y:S01]  /*23c0*/  MUFU.SIN R120, R119 ;  /* 0x0000007700787308 */ /* 0x000fe20000000400 */
[----:B------:R-:W-:Y:S02]  /*23d0*/  FFMA.FTZ R123, RZ, R107, R108 ;  /* 0x0000006bff7b7223 */ /* 0x000fe4000001006c */
[----:B------:R-:W-:-:S05]  /*23e0*/  FFMA.FTZ R122, R107, R118, -R69 ;  /* 0x000000766b7a7223 */ /* 0x000fca0000010845 */
[----:B------:R0:W-:Y:S01]  /*23f0*/  MUFU.COS R124, R119 ;  /* 0x00000077007c7308 */ /* 0x0001e20000000000 */
[----:B------:R-:W-:-:S07]  /*2400*/  FADD.FTZ R123, RZ, R123 ;  /* 0x0000007bff7b7221 */ /* 0x000fce0000010000 */
[----:B------:R-:W-:Y:S01]  /*2410*/  MUFU.SIN R65, R115 ;  /* 0x0000007300417308 */ /* 0x000fe20000000400 */
[----:B0-----:R-:W-:-:S07]  /*2420*/  FMUL.FTZ R119, R5, R98 ;  /* 0x0000006205777220 */ /* 0x001fce0000410000 */
[----:B------:R-:W0:Y:S01]  /*2430*/  MUFU.EX2 R64, R64 ;  /* 0x0000004000407308 */ /* 0x000e220000000800 */
[----:B------:R-:W-:-:S07]  /*2440*/  FADD.FTZ R122, R119, R122 ;  /* 0x0000007a777a7221 */ /* 0x000fce0000010000 */
[----:B------:R-:W2:Y:S01]  /*2450*/  MUFU.COS R111, R115 ;  /* 0x00000073006f7308 */ /* 0x000ea20000000000 */
[----:B-1----:R-:W-:-:S07]  /*2460*/  FMUL.FTZ R108, R55, R112 ;  /* 0x00000070376c7220 */ /* 0x002fce0000410000 */
[----:B------:R1:W3:Y:S02]  /*2470*/  MUFU.EX2 R115, R109 ;  /* 0x0000006d00737308 */ /* 0x0002e40000000800 */
[----:B-1----:R-:W-:-:S04]  /*2480*/  FMUL.FTZ R109, R55, R110 ;  /* 0x0000006e376d7220 */ /* 0x002fc80000410000 */
[CC--:B------:R-:W-:Y:S02]  /*2490*/  FMUL.FTZ R69, R109.reuse, R123.reuse ;  /* 0x0000007b6d457220 */ /* 0x0c0fe40000410000 */
[----:B------:R-:W-:Y:S02]  /*24a0*/  FMUL.FTZ R110, R109, R122 ;  /* 0x0000007a6d6e7220 */ /* 0x000fe40000410000 */
[----:B------:R-:W-:Y:S02]  /*24b0*/  FMUL.FTZ R55, R63, R0 ;  /* 0x000000003f377220 */ /* 0x000fe40000410000 */
[C---:B------:R-:W-:Y:S02]  /*24c0*/  FFMA.FTZ R69, R108.reuse, R122, -R69 ;  /* 0x0000007a6c457223 */ /* 0x040fe40000010845 */
[----:B------:R-:W-:Y:S02]  /*24d0*/  FFMA.FTZ R123, R108, R123, R110 ;  /* 0x0000007b6c7b7223 */ /* 0x000fe4000001006e */
[----:B------:R-:W-:-:S02]  /*24e0*/  FMUL.FTZ R122, R6, R99 ;  /* 0x00000063067a7220 */ /* 0x000fc40000410000 */
[----:B------:R-:W-:Y:S02]  /*24f0*/  FMUL.RZ R127, R55, 0.15915493667125701904 ;  /* 0x3e22f983377f7820 */ /* 0x000fe4000040c000 */
[----:B0-----:R-:W-:Y:S02]  /*2500*/  FMUL.FTZ R110, R64, R65 ;  /* 0x00000041406e7220 */ /* 0x001fe40000410000 */
[----:B------:R-:W-:Y:S02]  /*2510*/  FADD.FTZ R55, RZ, R123 ;  /* 0x0000007bff377221 */ /* 0x000fe40000010000 */
[C---:B------:R-:W-:Y:S02]  /*2520*/  FMUL.FTZ R117, R68.reuse, R73 ;  /* 0x0000004944757220 */ /* 0x040fe40000410000 */
[----:B------:R-:W-:Y:S02]  /*2530*/  FMUL.FTZ R121, R68, R0 ;  /* 0x0000000044797220 */ /* 0x000fe40000410000 */
[----:B------:R-:W-:-:S02]  /*2540*/  FADD.FTZ R69, R122, R69 ;  /* 0x000000457a457221 */ /* 0x000fc40000010000 */
[----:B------:R-:W-:Y:S02]  /*2550*/  FMUL.FTZ R68, R63, R73 ;  /* 0x000000493f447220 */ /* 0x000fe40000410000 */
[----:B--2---:R-:W-:Y:S02]  /*2560*/  FMUL.FTZ R111, R64, R111 ;  /* 0x0000006f406f7220 */ /* 0x004fe40000410000 */
[C---:B------:R-:W-:Y:S02]  /*2570*/  FMUL.FTZ R112, R110.reuse, R55 ;  /* 0x000000376e707220 */ /* 0x040fe40000410000 */
[-C--:B------:R-:W-:Y:S02]  /*2580*/  FMUL.FTZ R132, R110, R69.reuse ;  /* 0x000000456e847220 */ /* 0x080fe40000410000 */
[----:B------:R-:W-:Y:S01]  /*2590*/  FMUL.RZ R125, R68, 0.15915493667125701904 ;  /* 0x3e22f983447d7820 */ /* 0x000fe2000040c000 */
[----:B------:R-:W-:Y:S01]  /*25a0*/  MUFU.EX2 R121, R121 ;  /* 0x0000007900797308 */ /* 0x000fe20000000800 */
[----:B------:R-:W-:-:S02]  /*25b0*/  FFMA.FTZ R130, R111, R69, -R112 ;  /* 0x000000456f827223 */ /* 0x000fc40000010870 */
[----:B------:R-:W-:Y:S02]  /*25c0*/  FMUL.FTZ R123, R7, R100 ;  /* 0x00000064077b7220 */ /* 0x000fe40000410000 */
[----:B------:R-:W-:-:S03]  /*25d0*/  FFMA.FTZ R132, R111, R55, R132 ;  /* 0x000000376f847223 */ /* 0x000fc60000010084 */
[----:B------:R-:W0:Y:S01]  /*25e0*/  MUFU.COS R64, R127 ;  /* 0x0000007f00407308 */ /* 0x000e220000000000 */
[C---:B------:R-:W-:Y:S02]  /*25f0*/  FMUL.FTZ R112, R113.reuse, R116 ;  /* 0x0000007471707220 */ /* 0x040fe40000410000 */
[----:B------:R-:W-:Y:S02]  /*2600*/  FMUL.FTZ R113, R113, R114 ;  /* 0x0000007271717220 */ /* 0x000fe40000410000 */
[----:B------:R-:W-:-:S03]  /*2610*/  FADD.FTZ R130, R123, R130 ;  /* 0x000000827b827221 */ /* 0x000fc60000010000 */
[----:B------:R-:W-:Y:S01]  /*2620*/  MUFU.EX2 R117, R117 ;  /* 0x0000007500757308 */ /* 0x000fe20000000800 */
[----:B------:R-:W-:-:S07]  /*2630*/  FADD.FTZ R132, RZ, R132 ;  /* 0x00000084ff847221 */ /* 0x000fce0000010000 */
[----:B------:R-:W1:Y:S01]  /*2640*/  MUFU.COS R126, R125 ;  /* 0x0000007d007e7308 */ /* 0x000e620000000000 */
[----:B------:R-:W-:-:S07]  /*2650*/  FMUL.FTZ R65, R113, R130 ;  /* 0x0000008271417220 */ /* 0x000fce0000410000 */
[----:B------:R-:W2:Y:S01]  /*2660*/  MUFU.SIN R68, R125 ;  /* 0x0000007d00447308 */ /* 0x000ea20000000400 */
[----:B------:R-:W-:Y:S02]  /*2670*/  FMUL.FTZ R55, R113, R132 ;  /* 0x0000008471377220 */ /* 0x000fe40000410000 */
[C---:B---3--:R-:W-:Y:S02]  /*2680*/  FMUL.FTZ R114, R115.reuse, R124 ;  /* 0x0000007c73727220 */ /* 0x048fe40000410000 */
[C---:B------:R-:W-:Y:S02]  /*2690*/  FFMA.FTZ R132, R112.reuse, R132, R65 ;  /* 0x0000008470847223 */ /* 0x040fe40000010041 */
[----:B------:R-:W-:Y:S02]  /*26a0*/  FFMA.FTZ R65, R112, R130, -R55 ;  /* 0x0000008270417223 */ /* 0x000fe40000010837 */
[----:B------:R-:W-:Y:S02]  /*26b0*/  FMUL.FTZ R124, R8, R75 ;  /* 0x0000004b087c7220 */ /* 0x000fe40000410000 */
[----:B------:R-:W-:-:S02]  /*26c0*/  FMUL.FTZ R115, R115, R120 ;  /* 0x0000007873737220 */ /* 0x000fc40000410000 */
[----:B0-----:R-:W-:Y:S02]  /*26d0*/  FMUL.FTZ R120, R121, R64 ;  /* 0x0000004079787220 */ /* 0x001fe40000410000 */
[----:B------:R-:W-:Y:S02]  /*26e0*/  FADD.FTZ R132, RZ, R132 ;  /* 0x00000084ff847221 */ /* 0x000fe40000010000 */
[-C--:B------:R-:W-:Y:S02]  /*26f0*/  FMUL.FTZ R55, R71, R106.reuse ;  /* 0x0000006a47377220 */ /* 0x080fe40000410000 */
[----:B------:R-:W-:Y:S02]  /*2700*/  FMUL.FTZ R64, R70, R106 ;  /* 0x0000006a46407220 */ /* 0x000fe40000410000 */
[----:B------:R-:W-:Y:S02]  /*2710*/  FADD.FTZ R65, R124, R65 ;  /* 0x000000417c417221 */ /* 0x000fe40000010000 */
[----:B-1----:R-:W-:-:S02]  /*2720*/  FMUL.FTZ R116, R117, R126 ;  /* 0x0000007e75747220 */ /* 0x002fc40000410000 */
[----:B--2---:R-:W-:Y:S02]  /*2730*/  FMUL.FTZ R117, R117, R68 ;  /* 0x0000004475757220 */ /* 0x004fe40000410000 */
[----:B------:R-:W-:Y:S02]  /*2740*/  FMUL.FTZ R68, R115, R132 ;  /* 0x0000008473447220 */ /* 0x000fe40000410000 */
[-C--:B------:R-:W-:Y:S02]  /*2750*/  FFMA.FTZ R55, R70, R107.reuse, -R55 ;  /* 0x0000006b46377223 */ /* 0x080fe40000010837 */
[----:B------:R-:W-:Y:S02]  /*2760*/  FFMA.FTZ R64, R71, R107, R64 ;  /* 0x0000006b47407223 */ /* 0x000fe40000010040 */
[-C--:B------:R-:W-:Y:S01]  /*2770*/  FMUL.FTZ R125, R115, R65.reuse ;  /* 0x00000041737d7220 */ /* 0x080fe20000410000 */
[----:B------:R0:W1:Y:S01]  /*2780*/  MUFU.SIN R128, R127 ;  /* 0x0000007f00807308 */ /* 0x0000620000000400 */
[----:B------:R-:W-:-:S02]  /*2790*/  FFMA.FTZ R68, R114, R65, -R68 ;  /* 0x0000004172447223 */ /* 0x000fc40000010844 */
[CC--:B------:R-:W-:Y:S02]  /*27a0*/  FMUL.FTZ R69, R109.reuse, R55.reuse ;  /* 0x000000376d457220 */ /* 0x0c0fe40000410000 */
[----:B------:R-:W-:Y:S02]  /*27b0*/  FMUL.FTZ R65, R109, R64 ;  /* 0x000000406d417220 */ /* 0x000fe40000410000 */
[----:B------:R-:W-:Y:S02]  /*27c0*/  FFMA.FTZ R132, R114, R132, R125 ;  /* 0x0000008472847223 */ /* 0x000fe4000001007d */
[----:B------:R-:W-:Y:S02]  /*27d0*/  FMUL.FTZ R125, R9, R72 ;  /* 0x00000048097d7220 */ /* 0x000fe40000410000 */
[C---:B------:R-:W-:Y:S02]  /*27e0*/  FFMA.FTZ R69, R108.reuse, R64, R69 ;  /* 0x000000406c457223 */ /* 0x040fe40000010045 */
[----:B------:R-:W-:-:S02]  /*27f0*/  FFMA.FTZ R65, R108, R55, -R65 ;  /* 0x000000376c417223 */ /* 0x000fc40000010841 */
[----:B------:R-:W-:Y:S02]  /*2800*/  FADD.FTZ R132, RZ, R132 ;  /* 0x00000084ff847221 */ /* 0x000fe40000010000 */
[----:B------:R-:W-:Y:S02]  /*2810*/  FADD.FTZ R55, R125, R68 ;  /* 0x000000447d377221 */ /* 0x000fe40000010000 */
[C---:B------:R-:W-:Y:S02]  /*2820*/  FMUL.FTZ R64, R110.reuse, R69 ;  /* 0x000000456e407220 */ /* 0x040fe40000410000 */
[C---:B------:R-:W-:Y:S02]  /*2830*/  FMUL.FTZ R126, R117.reuse, R132 ;  /* 0x00000084757e7220 */ /* 0x040fe40000410000 */
[----:B0-----:R-:W-:Y:S02]  /*2840*/  FMUL.FTZ R127, R117, R55 ;  /* 0x00000037757f7220 */ /* 0x001fe40000410000 */
[----:B------:R-:W-:-:S02]  /*2850*/  FMUL.FTZ R68, R110, R65 ;  /* 0x000000416e447220 */ /* 0x000fc40000410000 */
[----:B------:R-:W-:Y:S02]  /*2860*/  FFMA.FTZ R64, R111, R65, -R64 ;  /* 0x000000416f407223 */ /* 0x000fe40000010840 */
[C---:B------:R-:W-:Y:S02]  /*2870*/  FFMA.FTZ R55, R116.reuse, R55, -R126 ;  /* 0x0000003774377223 */ /* 0x040fe4000001087e */
[----:B------:R-:W-:Y:S02]  /*2880*/  FFMA.FTZ R127, R116, R132, R127 ;  /* 0x00000084747f7223 */ /* 0x000fe4000001007f */
[----:B------:R-:W-:Y:S02]  /*2890*/  FMUL.FTZ R126, R10, R73 ;  /* 0x000000490a7e7220 */ /* 0x000fe40000410000 */
[----:B-1----:R-:W-:Y:S02]  /*28a0*/  FMUL.FTZ R121, R121, R128 ;  /* 0x0000008079797220 */ /* 0x002fe40000410000 */
[----:B------:R-:W-:-:S02]  /*28b0*/  FFMA.FTZ R68, R111, R69, R68 ;  /* 0x000000456f447223 */ /* 0x000fc40000010044 */
[----:B------:R-:W-:Y:S02]  /*28c0*/  FMUL.FTZ R65, R113, R64 ;  /* 0x0000004071417220 */ /* 0x000fe40000410000 */
[----:B------:R-:W-:Y:S01]  /*28d0*/  FADD.FTZ R128, RZ, R127 ;  /* 0x0000007fff807221 */ /* 0x000fe20000010000 */
[----:B------:R-:W-:Y:S01]  /*28e0*/  ISETP.NE.AND P1, PT, R87, 0x1f, PT ;  /* 0x0000001f5700780c */ /* 0x000fe20003f25270 */
[----:B------:R-:W-:Y:S02]  /*28f0*/  FADD.FTZ R127, R126, R55 ;  /* 0x000000377e7f7221 */ /* 0x000fe40000010000 */
[-C--:B------:R-:W-:Y:S02]  /*2900*/  FFMA.FTZ R69, R112, R68.reuse, R65 ;  /* 0x0000004470457223 */ /* 0x080fe40000010041 */
[----:B------:R-:W-:Y:S02]  /*2910*/  FMUL.FTZ R55, R113, R68 ;  /* 0x0000004471377220 */ /* 0x000fe40000410000 */
[----:B------:R-:W-:-:S02]  /*2920*/  FMUL.FTZ R65, R121, R128 ;  /* 0x0000008079417220 */ /* 0x000fc40000410000 */
[-C--:B------:R-:W-:Y:S02]  /*2930*/  FMUL.FTZ R129, R121, R127.reuse ;  /* 0x0000007f79817220 */ /* 0x080fe40000410000 */
[----:B------:R-:W-:Y:S02]  /*2940*/  FFMA.FTZ R55, R112, R64, -R55 ;  /* 0x0000004070377223 */ /* 0x000fe40000010837 */
[C---:B------:R-:W-:Y:S02]  /*2950*/  FFMA.FTZ R68, R120.reuse, R127, -R65 ;  /* 0x0000007f78447223 */ /* 0x040fe40000010841 */
[----:B------:R-:W-:Y:S02]  /*2960*/  FMUL.FTZ R64, R115, R69 ;  /* 0x0000004573407220 */ /* 0x000fe40000410000 */
[----:B------:R-:W-:Y:S02]  /*2970*/  FFMA.FTZ R65, R120, R128, R129 ;  /* 0x0000008078417223 */ /* 0x000fe40000010081 */
[----:B------:R-:W-:-:S02]  /*2980*/  FFMA.FTZ R128, R114, R55, -R64 ;  /* 0x0000003772807223 */ /* 0x000fc40000010840 */
[----:B------:R-:W-:Y:S02]  /*2990*/  FMUL.FTZ R129, R115, R55 ;  /* 0x0000003773817220 */ /* 0x000fe40000410000 */
[----:B------:R-:W-:Y:S02]  /*29a0*/  FADD.FTZ R55, RZ, R65 ;  /* 0x00000041ff377221 */ /* 0x000fe40000010000 */
[----:B------:R0:W1:Y:S01]  /*29b0*/  @P1 LDS.64 R64, [R87.X8+0x24d8] ;  /* 0x0024d80057401984 */ /* 0x0000620000008a00 */
[----:B------:R-:W-:-:S04]  /*29c0*/  FMUL.FTZ R127, R11, R0 ;  /* 0x000000000b7f7220 */ /* 0x000fc80000410000 */
[----:B------:R-:W-:Y:S01]  /*29d0*/  FADD.FTZ R139, R127, R68 ;  /* 0x000000447f8b7221 */ /* 0x000fe20000010000 */
[----:B------:R-:W-:Y:S05]  /*29e0*/  @P1 BRA `(.L_x_12357) ;  /* 0x0000008000001947 */ /* 0x000fea0003800000 */
[----:B----4-:R-:W-:Y:S01]  /*29f0*/  ISETP.NE.AND P3, PT, R79, c[0x0][0x174], PT ;  /* 0x00005d004f007a0c */ /* 0x010fe20003f65270 */
[----:B-1----:R-:W-:-:S12]  /*2a00*/  HFMA2.MMA R65, -RZ, RZ, 0, 0 ;  /* 0x00000000ff417435 */ /* 0x002fd800000001ff */
[----:B------:R-:W-:-:S04]  /*2a10*/  @P3 LEA.HI R64, R79, R79, RZ, 0x1 ;  /* 0x0000004f4f403211 */ /* 0x000fc800078f08ff */
[----:B------:R-:W-:-:S04]  /*2a20*/  @P3 LOP3.LUT R64, R64, 0xfffffe, RZ, 0xc0, !PT ;  /* 0x00fffffe40403812 */ /* 0x000fc800078ec0ff */
[----:B------:R-:W-:Y:S02]  /*2a30*/  @P3 IADD3 R68, -R64, R79, RZ ;  /* 0x0000004f40443210 */ /* 0x000fe40007ffe1ff */
[----:B------:R-:W-:Y:S02]  /*2a40*/  MOV R64, 0x3f800000 ;  /* 0x3f80000000407802 */ /* 0x000fe40000000f00 */
[----:B------:R-:W-:-:S05]  /*2a50*/  @P3 LEA R68, R68, R101, 0x8 ;  /* 0x0000006544443211 */ /* 0x000fca00078e40ff */
[----:B------:R1:W2:Y:S02]  /*2a60*/  @P3 LDS.64 R64, [R68.X8+0x14d0] ;  /* 0x0014d00044403984 */ /* 0x0002a40000008a00 */
.L_x_12357:
[----:B----4-:R-:W-:Y:S05]  /*2a70*/  BSYNC B0 ;  /* 0x0000000000007941 */ /* 0x010fea0003800000 */
.L_x_12356:
[----:B------:R-:W-:Y:S01]  /*2a80*/  FFMA.FTZ R129, R114, R69, R129 ;  /* 0x0000004572817223 */ /* 0x000fe20000010081 */
[----:B------:R-:W3:Y:S01]  /*2a90*/  SHFL.UP PT, R130, R139, 0x1, RZ ;  /* 0x042000008b827989 */ /* 0x000ee200000e00ff */
[CC--:B-1----:R-:W-:Y:S01]  /*2aa0*/  FMUL.FTZ R68, R117.reuse, R128.reuse ;  /* 0x0000008075447220 */ /* 0x0c2fe20000410000 */
[----:B------:R-:W-:Y:S01]  /*2ab0*/  ISETP.GE.AND P3, PT, R86, 0x1, PT ;  /* 0x000000015600780c */ /* 0x000fe20003f66270 */
[-C--:B------:R-:W-:Y:S01]  /*2ac0*/  FMUL.FTZ R69, R117, R129.reuse ;  /* 0x0000008175457220 */ /* 0x080fe20000410000 */
[----:B------:R-:W1:Y:S01]  /*2ad0*/  SHFL.UP PT, R132, R55, 0x1, RZ ;  /* 0x0420000037847989 */ /* 0x000e6200000e00ff */
[C---:B------:R-:W-:Y:S01]  /*2ae0*/  FFMA.FTZ R68, R116.reuse, R129, R68 ;  /* 0x0000008174447223 */ /* 0x040fe20000010044 */
[----:B------:R-:W-:Y:S01]  /*2af0*/  MOV R136, c[0x0][0x2bc] ;  /* 0x0000af0000887a02 */ /* 0x000fe20000000f00 */
[----:B------:R-:W-:Y:S01]  /*2b00*/  FFMA.FTZ R69, R116, R128, -R69 ;  /* 0x0000008074457223 */ /* 0x000fe20000010845 */
[----:B------:R-:W-:Y:S01]  /*2b10*/  IADD3 R149, R78, -c[0x0][0x174], RZ ;  /* 0x80005d004e957a10 */ /* 0x000fe20007ffe0ff */
[CC--:B------:R-:W-:Y:S01]  /*2b20*/  FMUL.FTZ R137, R121.reuse, R68.reuse ;  /* 0x0000004479897220 */ /* 0x0c0fe20000410000 */
[----:B-----5:R-:W-:Y:S01]  /*2b30*/  SHFL.IDX PT, R159, R52, RZ, 0x1f ;  /* 0x00001fff349f7589 */ /* 0x020fe200000e0000 */
[----:B------:R-:W-:Y:S01]  /*2b40*/  IMAD R135, R158, c[0x0][0x2c0], RZ ;  /* 0x0000b0009e877a24 */ /* 0x000fe200078e02ff */
[----:B------:R-:W-:Y:S01]  /*2b50*/  ISETP.NE.AND P6, PT, R54, 0x1f, PT ;  /* 0x0000001f3600780c */ /* 0x000fe20003fc5270 */
[-C--:B------:R-:W-:Y:S01]  /*2b60*/  FFMA.FTZ R137, R120, R69.reuse, -R137 ;  /* 0x0000004578897223 */ /* 0x080fe20000010889 */
[C---:B------:R-:W-:Y:S01]  /*2b70*/  ISETP.GT.U32.AND P4, PT, R54.reuse, 0x17, PT ;  /* 0x000000173600780c */ /* 0x040fe20003f84070 */
[----:B------:R-:W-:Y:S01]  /*2b80*/  FMUL.FTZ R69, R121, R69 ;  /* 0x0000004579457220 */ /* 0x000fe20000410000 */
[----:B------:R-:W-:Y:S01]  /*2b90*/  ISETP.GT.U32.AND P5, PT, R54, 0xf, PT ;  /* 0x0000000f3600780c */ /* 0x000fe20003fa4070 */
[----:B------:R-:W-:Y:S01]  /*2ba0*/  IMAD R135, R88, c[0x0][0x2c4], R135 ;  /* 0x0000b10058877a24 */ /* 0x000fe200078e0287 */
[----:B------:R-:W-:Y:S01]  /*2bb0*/  ISETP.GE.OR P0, PT, R79, c[0x0][0x174], P0 ;  /* 0x00005d004f007a0c */ /* 0x000fe20000706670 */
[----:B------:R-:W-:Y:S01]  /*2bc0*/  FFMA.FTZ R69, R120, R68, R69 ;  /* 0x0000004478457223 */ /* 0x000fe20000010045 */
[----:B------:R-:W-:Y:S01]  /*2bd0*/  BSSY B0, `(.L_x_12358) ;  /* 0x0000106000007945 */ /* 0x000fe20003800000 */
[----:B------:R-:W4:Y:S01]  /*2be0*/  SHFL.UP PT, R68, R137, 0x1, RZ ;  /* 0x0420000089447989 */ /* 0x000f2200000e00ff */
[----:B------:R-:W-:-:S02]  /*2bf0*/  IMAD R149, R149, -0x200, RZ ;  /* 0xfffffe0095957824 */ /* 0x000fc400078e02ff */
[----:B---3--:R-:W-:Y:S01]  /*2c00*/  FMUL.FTZ R131, R69, R130 ;  /* 0x0000008245837220 */ /* 0x008fe20000410000 */
[----:B------:R-:W3:Y:S01]  /*2c10*/  SHFL.UP PT, R128, R69, 0x1, RZ ;  /* 0x0420000045807989 */ /* 0x000ee200000e00ff */
[----:B------:R-:W-:Y:S02]  /*2c20*/  FADD.FTZ R155, R17, R17 ;  /* 0x00000011119b7221 */ /* 0x000fe40000010000 */
[-C--:B-1----:R-:W-:Y:S02]  /*2c30*/  FMUL.FTZ R129, R69, R132.reuse ;  /* 0x0000008445817220 */ /* 0x082fe40000410000 */
[C---:B------:R-:W-:Y:S02]  /*2c40*/  FFMA.FTZ R132, R137.reuse, R132, R131 ;  /* 0x0000008489847223 */ /* 0x040fe40000010083 */
[----:B------:R-:W-:Y:S02]  /*2c50*/  FFMA.FTZ R130, R137, R130, -R129 ;  /* 0x0000008289827223 */ /* 0x000fe40000010881 */
[----:B------:R-:W-:-:S02]  /*2c60*/  @P3 FADD.FTZ R55, R55, R132 ;  /* 0x0000008437373221 */ /* 0x000fc40000010000 */
        /* <DEDUP_REMOVED lines=47> */
[----:B------:R-:W-:Y:S01]  /*2f60*/  FMUL.FTZ R131, R66, R37 ;  /* 0x0000002542837220 */ /* 0x000fe20000410000 */
        /* <DEDUP_REMOVED lines=38> */
[----:B------:R-:W-:Y:S02]  /*31d0*/  @P3 FADD.FTZ R139, R139, R142 ;  /* 0x0000008e8b8b3221 */ /* 0x000fe40000010000 */
        /* <DEDUP_REMOVED lines=25> */
[C---:B----4-:R-:W-:Y:S02]  /*3370*/  FMUL.FTZ R141, R138.reuse, R143 ;  /* 0x0000008f8a8d7220 */ /* 0x050fe40000410000 */
[----:B------:R-:W-:Y:S02]  /*3380*/  FMUL.FTZ R142, R138, R142 ;  /* 0x0000008e8a8e7220 */ /* 0x000fe40000410000 */
[----:B------:R-:W-:-:S04]  /*3390*/  IMAD.WIDE R68, R149, 0x4, R68 ;  /* 0x0000000495447825 */ /* 0x000fc800078e0244 */
[C---:B------:R-:W-:Y:S01]  /*33a0*/  FFMA.FTZ R146, R137.reuse, R143, -R146 ;  /* 0x0000008f89927223 */ /* 0x040fe20000010892 */
[----:B------:R-:W-:Y:S01]  /*33b0*/  SHF.L.U32 R143, R102, 0x2, RZ ;  /* 0x00000002668f7819 */ /* 0x000fe200000006ff */
[C---:B------:R-:W-:Y:S02]  /*33c0*/  FFMA.FTZ R144, R137.reuse, R144, R141 ;  /* 0x0000009089907223 */ /* 0x040fe4000001008d */
[----:B------:R-:W-:Y:S02]  /*33d0*/  FFMA.FTZ R149, R114, R147, R148 ;  /* 0x0000009372957223 */ /* 0x000fe40000010094 */
[----:B------:R-:W-:Y:S01]  /*33e0*/  @P3 FFMA.FTZ R137, R137, R140, -R142 ;  /* 0x0000008c89893223 */ /* 0x000fe2000001088e */
[----:B------:R0:W-:Y:S01]  /*33f0*/  SHFL.IDX PT, R147, R53, RZ, 0x1f ;  /* 0x00001fff35937589 */ /* 0x0001e200000e0000 */
[----:B------:R-:W-:Y:S02]  /*3400*/  @P3 FADD.FTZ R139, R139, R146 ;  /* 0x000000928b8b3221 */ /* 0x000fe40000010000 */
[----:B------:R-:W-:Y:S01]  /*3410*/  FMUL.FTZ R138, R66, R41 ;  /* 0x00000029428a7220 */ /* 0x000fe20000410000 */
[----:B------:R-:W1:Y:S01]  /*3420*/  SHFL.UP PT, R148, R145, 0x1, RZ ;  /* 0x0420000091947989 */ /* 0x000e6200000e00ff */
[----:B------:R-:W-:-:S02]  /*3430*/  FADD.FTZ R142, R12, R12 ;  /* 0x0000000c0c8e7221 */ /* 0x000fc40000010000 */
[C---:B------:R-:W-:Y:S01]  /*3440*/  FMUL.FTZ R141, R67.reuse, R41 ;  /* 0x00000029438d7220 */ /* 0x040fe20000410000 */
[----:B------:R3:W4:Y:S01]  /*3450*/  SHFL.UP PT, R140, R137, 0x1, RZ ;  /* 0x04200000898c7989 */ /* 0x00072200000e00ff */
[-C--:B0-----:R-:W-:Y:S02]  /*3460*/  FFMA.FTZ R53, R67, R40.reuse, R138 ;  /* 0x0000002843357223 */ /* 0x081fe4000001008a */
[----:B------:R-:W-:Y:S01]  /*3470*/  FFMA.FTZ R141, R66, R40, -R141 ;  /* 0x00000028428d7223 */ /* 0x000fe2000001088d */
[----:B------:R-:W0:Y:S01]  /*3480*/  SHFL.UP PT, R139, R139, 0x1, RZ ;  /* 0x042000008b8b7989 */ /* 0x000e2200000e00ff */
[----:B------:R-:W-:Y:S02]  /*3490*/  FMUL.FTZ R138, R142, R53 ;  /* 0x000000358e8a7220 */ /* 0x000fe40000410000 */
[----:B------:R-:W-:Y:S01]  /*34a0*/  @P3 FADD.FTZ R55, R55, R144 ;  /* 0x0000009037373221 */ /* 0x000fe20000010000 */
[----:B------:R-:W-:Y:S01]  /*34b0*/  SHF.L.U64.HI R144, R102, 0x2, R103 ;  /* 0x0000000266907819 */ /* 0x000fe20000010267 */
[----:B---3--:R-:W-:Y:S01]  /*34c0*/  FMUL.FTZ R137, R142, R141 ;  /* 0x0000008d8e897220 */ /* 0x008fe20000410000 */
[----:B------:R-:W-:Y:S01]  /*34d0*/  ISETP.GT.U32.AND P3, PT, R54, 0x1b, PT ;  /* 0x0000001b3600780c */ /* 0x000fe20003f64070 */
[----:B------:R-:W-:-:S02]  /*34e0*/  FADD.FTZ R149, -R138, R149 ;  /* 0x000000958a957221 */ /* 0x000fc40000010100 */
[----:B------:R-:W-:Y:S01]  /*34f0*/  IMAD R144, R144, c[0x0][0x2d0], RZ ;  /* 0x0000b40090907a24 */ /* 0x000fe200078e02ff */
[----:B------:R-:W3:Y:S01]  /*3500*/  SHFL.UP PT, R55, R55, 0x1, RZ ;  /* 0x0420000037377989 */ /* 0x000ee200000e00ff */
[----:B------:R-:W-:Y:S02]  /*3510*/  FADD.FTZ R150, R137, R150 ;  /* 0x0000009689967221 */ /* 0x000fe40000010000 */
[----:B------:R-:W-:Y:S02]  /*3520*/  FMUL.FTZ R53, R113, -R149 ;  /* 0x8000009571357220 */ /* 0x000fe40000410000 */
[----:B------:R-:W-:Y:S02]  /*3530*/  IMAD R145, R143, c[0x0][0x2d4], R144 ;  /* 0x0000b5008f917a24 */ /* 0x000fe400078e0290 */
[----:B-1----:R-:W-:Y:S02]  /*3540*/  FMUL.FTZ R52, R148, R147 ;  /* 0x0000009394347220 */ /* 0x002fe40000410000 */
[----:B------:R-:W-:-:S02]  /*3550*/  FFMA.FTZ R141, R112, R150, -R53 ;  /* 0x00000096708d7223 */ /* 0x000fc40000010835 */
[----:B----4-:R-:W-:Y:S02]  /*3560*/  FFMA.FTZ R144, R140, R159, -R52 ;  /* 0x0000009f8c907223 */ /* 0x010fe40000010834 */
[----:B------:R-:W-:Y:S02]  /*3570*/  FMUL.FTZ R53, R67, R47 ;  /* 0x0000002f43357220 */ /* 0x000fe40000410000 */
[----:B------:R-:W-:Y:S02]  /*3580*/  FMUL.FTZ R148, R148, R159 ;  /* 0x0000009f94947220 */ /* 0x000fe40000410000 */
[----:B------:R-:W-:Y:S02]  /*3590*/  FMUL.FTZ R52, R66, R47 ;  /* 0x0000002f42347220 */ /* 0x000fe40000410000 */
[----:B0-----:R-:W-:Y:S02]  /*35a0*/  @P2 FADD.FTZ R159, R139, R144 ;  /* 0x000000908b9f2221 */ /* 0x001fe40000010000 */
[----:B------:R-:W-:-:S02]  /*35b0*/  FADD.FTZ R144, R19, R19 ;  /* 0x0000001313907221 */ /* 0x000fc40000010000 */
[----:B------:R-:W-:Y:S02]  /*35c0*/  FFMA.FTZ R53, R66, R46, -R53 ;  /* 0x0000002e42357223 */ /* 0x000fe40000010835 */
[----:B------:R-:W-:-:S04]  /*35d0*/  IMAD.WIDE.U32 R68, R143, c[0x0][0x2d0], R68 ;  /* 0x0000b4008f447a25 */ /* 0x000fc800078e0044 */
[----:B------:R-:W-:Y:S01]  /*35e0*/  FMUL.FTZ R143, R113, -R150 ;  /* 0x80000096718f7220 */ /* 0x000fe20000410000 */
[----:B------:R-:W-:Y:S01]  /*35f0*/  IADD3 R69, R69, R145, RZ ;  /* 0x0000009145457210 */ /* 0x000fe20007ffe0ff */
[----:B------:R-:W-:Y:S02]  /*3600*/  FFMA.FTZ R148, R140, R147, R148 ;  /* 0x000000938c947223 */ /* 0x000fe40000010094 */
[----:B------:R-:W-:Y:S02]  /*3610*/  FFMA.FTZ R139, R67, R46, R52 ;  /* 0x0000002e438b7223 */ /* 0x000fe40000010034 */
[----:B------:R-:W-:Y:S02]  /*3620*/  FMUL.FTZ R140, R144, R53 ;  /* 0x00000035908c7220 */ /* 0x000fe40000410000 */
[----:B------:R-:W-:Y:S02]  /*3630*/  FFMA.FTZ R146, R112, R149, R143 ;  /* 0x0000009570927223 */ /* 0x000fe4000001008f */
[----:B------:R-:W-:-:S02]  /*3640*/  FMUL.FTZ R139, R144, R139 ;  /* 0x0000008b908b7220 */ /* 0x000fc40000410000 */
[----:B------:R-:W-:Y:S02]  /*3650*/  FADD.FTZ R141, R140, R141 ;  /* 0x0000008d8c8d7221 */ /* 0x000fe40000010000 */
[----:B------:R-:W-:Y:S02]  /*3660*/  FADD.FTZ R146, -R139, R146 ;  /* 0x000000928b927221 */ /* 0x000fe40000010100 */
[C---:B------:R-:W-:Y:S02]  /*3670*/  FMUL.FTZ R53, R110.reuse, -R141 ;  /* 0x8000008d6e357220 */ /* 0x040fe40000410000 */
[-C--:B------:R-:W-:Y:S02]  /*3680*/  FMUL.FTZ R52, R110, -R146.reuse ;  /* 0x800000926e347220 */ /* 0x080fe40000410000 */
[----:B------:R-:W-:Y:S02]  /*3690*/  FFMA.FTZ R146, R111, R146, R53 ;  /* 0x000000926f927223 */ /* 0x000fe40000010035 */
[----:B---3--:R-:W-:Y:S01]  /*36a0*/  @P2 FADD.FTZ R147, R55, R148 ;  /* 0x0000009437932221 */ /* 0x008fe20000010000 */
[----:B------:R-:W-:Y:S01]  /*36b0*/  ISETP.GT.U32.AND P2, PT, R54, 0x1d, PT ;  /* 0x0000001d3600780c */ /* 0x000fe20003f44070 */
[----:B------:R-:W-:-:S02]  /*36c0*/  FMUL.FTZ R53, R67, R45 ;  /* 0x0000002d43357220 */ /* 0x000fc40000410000 */
[----:B--2---:R-:W-:Y:S02]  /*36d0*/  FMUL.FTZ R55, R121, R65 ;  /* 0x0000004179377220 */ /* 0x004fe40000410000 */
[----:B------:R-:W-:Y:S02]  /*36e0*/  FFMA.FTZ R150, R111, R141, -R52 ;  /* 0x0000008d6f967223 */ /* 0x000fe40000010834 */
[----:B------:R-:W-:Y:S02]  /*36f0*/  FADD.FTZ R148, R18, R18 ;  /* 0x0000001212947221 */ /* 0x000fe40000010000 */
[C---:B------:R-:W-:Y:S02]  /*3700*/  FMUL.FTZ R52, R66.reuse, R45 ;  /* 0x0000002d42347220 */ /* 0x040fe40000410000 */
[----:B------:R-:W-:Y:S02]  /*3710*/  FMUL.FTZ R54, R121, -R64 ;  /* 0x8000004079367220 */ /* 0x000fe40000410000 */
[----:B------:R-:W-:-:S02]  /*3720*/  FFMA.FTZ R53, R66, R44, -R53 ;  /* 0x0000002c42357223 */ /* 0x000fc40000010835 */
[C---:B------:R-:W-:Y:S02]  /*3730*/  FFMA.FTZ R55, R120.reuse, R64, -R55 ;  /* 0x0000004078377223 */ /* 0x040fe40000010837 */
[----:B------:R-:W-:Y:S02]  /*3740*/  FFMA.FTZ R141, R67, R44, R52 ;  /* 0x0000002c438d7223 */ /* 0x000fe40000010034 */
[----:B------:R-:W-:Y:S02]  /*3750*/  FFMA.FTZ R54, R120, -R65, R54 ;  /* 0x8000004178367223 */ /* 0x000fe40000010036 */
[C---:B------:R-:W-:Y:S02]  /*3760*/  FMUL.FTZ R143, R148.reuse, R53 ;  /* 0x00000035948f7220 */ /* 0x040fe40000410000 */
[----:B------:R-:W-:Y:S02]  /*3770*/  FMUL.FTZ R53, R117, -R55 ;  /* 0x8000003775357220 */ /* 0x000fe40000410000 */
        /* <DEDUP_REMOVED lines=9> */
[----:B------:R-:W-:Y:S02]  /*3810*/  FFMA.FTZ R156, R108, R146, R149 ;  /* 0x000000926c9c7223 */ /* 0x000fe40000010095 */
[-C--:B------:R-:W-:Y:S02]  /*3820*/  FMUL.FTZ R54, R115, -R52.reuse ;  /* 0x8000003473367220 */ /* 0x080fe40000410000 */
[----:B------:R-:W-:Y:S01]  /*3830*/  FFMA.FTZ R149, R114, R52, -R55 ;  /* 0x0000003472957223 */ /* 0x000fe20000010837 */
[----:B------:R-:W-:Y:S01]  /*3840*/  MOV R52, 0x3f800000 ;  /* 0x3f80000000347802 */ /* 0x000fe20000000f00 */
[----:B------:R-:W-:-:S02]  /*3850*/  FFMA.FTZ R153, R108, R150, -R145 ;  /* 0x000000966c997223 */ /* 0x000fc40000010891 */
[----:B------:R-:W-:Y:S01]  /*3860*/  FFMA.FTZ R55, R114, R53, R54 ;  /* 0x0000003572377223 */ /* 0x000fe20000010036 */
[----:B------:R-:W-:Y:S01]  /*3870*/  HFMA2.MMA R53, -RZ, RZ, 0, 0 ;  /* 0x00000000ff357435 */ /* 0x000fe200000001ff */
[C---:B------:R-:W-:Y:S02]  /*3880*/  FMUL.FTZ R145, R113.reuse, -R149 ;  /* 0x8000009571917220 */ /* 0x040fe40000410000 */
[-C--:B------:R-:W-:Y:S02]  /*3890*/  FMUL.FTZ R151, R113, -R55.reuse ;  /* 0x8000003771977220 */ /* 0x080fe40000410000 */
[----:B------:R-:W-:Y:S02]  /*38a0*/  FFMA.FTZ R152, R112, R55, R145 ;  /* 0x0000003770987223 */ /* 0x000fe40000010091 */
[-C--:B------:R-:W-:Y:S01]  /*38b0*/  FMUL.FTZ R146, R66, R51.reuse ;  /* 0x0000003342927220 */ /* 0x080fe20000410000 */
[----:B------:R-:W-:Y:S01]  /*38c0*/  CS2R R54, SRZ ;  /* 0x0000000000367805 */ /* 0x000fe2000001ff00 */
[----:B------:R-:W-:-:S02]  /*38d0*/  FMUL.FTZ R145, R67, R51 ;  /* 0x0000003343917220 */ /* 0x000fc40000410000 */
[----:B------:R-:W-:Y:S02]  /*38e0*/  FFMA.FTZ R150, R67, R50, R146 ;  /* 0x0000003243967223 */ /* 0x000fe40000010092 */
[----:B------:R-:W-:Y:S01]  /*38f0*/  FFMA.FTZ R151, R112, R149, -R151 ;  /* 0x0000009570977223 */ /* 0x000fe20000010897 */
[----:B------:R0:W1:Y:S01]  /*3900*/  @!P0 LDS.128 R52, [R101.X16+0x25d0] ;  /* 0x0025d00065348984 */ /* 0x000062000000cc00 */
[----:B------:R-:W-:Y:S02]  /*3910*/  FMUL.FTZ R154, R110, -R152 ;  /* 0x800000986e9a7220 */ /* 0x000fe40000410000 */
[----:B------:R-:W-:Y:S02]  /*3920*/  FFMA.FTZ R146, R66, R50, -R145 ;  /* 0x0000003242927223 */ /* 0x000fe40000010891 */
[-C--:B------:R-:W-:Y:S02]  /*3930*/  FMUL.FTZ R149, R110, -R151.reuse ;  /* 0x800000976e957220 */ /* 0x080fe40000410000 */
[----:B------:R-:W-:-:S02]  /*3940*/  FFMA.FTZ R154, R111, R151, -R154 ;  /* 0x000000976f9a7223 */ /* 0x000fc4000001089a */
[C---:B------:R-:W-:Y:S02]  /*3950*/  FMUL.FTZ R146, R155.reuse, R146 ;  /* 0x000000929b927220 */ /* 0x040fe40000410000 */
[----:B------:R-:W-:Y:S02]  /*3960*/  FMUL.FTZ R145, R155, R150 ;  /* 0x000000969b917220 */ /* 0x000fe40000410000 */
[----:B------:R-:W-:Y:S02]  /*3970*/  FFMA.FTZ R149, R111, R152, R149 ;  /* 0x000000986f957223 */ /* 0x000fe40000010095 */
[----:B------:R-:W-:Y:S02]  /*3980*/  FMUL.FTZ R150, R109, -R154 ;  /* 0x8000009a6d967220 */ /* 0x000fe40000410000 */
[----:B------:R-:W-:Y:S02]  /*3990*/  FADD.FTZ R152, R146, R153 ;  /* 0x0000009992987221 */ /* 0x000fe40000010000 */
[----:B------:R-:W-:-:S02]  /*39a0*/  FADD.FTZ R156, -R145, R156 ;  /* 0x0000009c919c7221 */ /* 0x000fc40000010100 */
[-C--:B------:R-:W-:Y:S02]  /*39b0*/  FMUL.FTZ R151, R109, -R149.reuse ;  /* 0x800000956d977220 */ /* 0x080fe40000410000 */
[----:B------:R-:W-:Y:S02]  /*39c0*/  FFMA.FTZ R153, R108, R149, R150 ;  /* 0x000000956c997223 */ /* 0x000fe40000010096 */
[C---:B------:R-:W-:Y:S02]  /*39d0*/  FMUL.FTZ R149, R106.reuse, -R152 ;  /* 0x800000986a957220 */ /* 0x040fe40000410000 */
[----:B------:R-:W-:Y:S02]  /*39e0*/  FMUL.FTZ R157, R106, -R156 ;  /* 0x8000009c6a9d7220 */ /* 0x000fe40000410000 */
[----:B------:R-:W-:Y:S02]  /*39f0*/  FFMA.FTZ R154, R108, R154, -R151 ;  /* 0x0000009a6c9a7223 */ /* 0x000fe40000010897 */
[----:B------:R-:W-:-:S02]  /*3a00*/  FMUL.FTZ R151, R106, -R153 ;  /* 0x800000996a977220 */ /* 0x000fc40000410000 */
[----:B------:R-:W-:Y:S02]  /*3a10*/  FFMA.FTZ R161, R107, R156, R149 ;  /* 0x0000009c6ba17223 */ /* 0x000fe40000010095 */
[-C--:B------:R-:W-:Y:S02]  /*3a20*/  FMUL.FTZ R149, R67, R49.reuse ;  /* 0x0000003143957220 */ /* 0x080fe40000410000 */
[----:B------:R-:W-:Y:S02]  /*3a30*/  FMUL.FTZ R150, R66, R49 ;  /* 0x0000003142967220 */ /* 0x000fe40000410000 */
[C---:B------:R-:W-:Y:S02]  /*3a40*/  FFMA.FTZ R160, R107.reuse, R152, -R157 ;  /* 0x000000986ba07223 */ /* 0x040fe4000001089d */
[-C--:B------:R-:W-:Y:S02]  /*3a50*/  FMUL.FTZ R152, R106, -R154.reuse ;  /* 0x8000009a6a987220 */ /* 0x080fe40000410000 */
[----:B------:R-:W-:-:S02]  /*3a60*/  FFMA.FTZ R151, R107, R154, -R151 ;  /* 0x0000009a6b977223 */ /* 0x000fc40000010897 */
[----:B------:R-:W-:Y:S02]  /*3a70*/  FADD.FTZ R154, R16, R16 ;  /* 0x00000010109a7221 */ /* 0x000fe40000010000 */
[-C--:B------:R-:W-:Y:S01]  /*3a80*/  FFMA.FTZ R149, R66, R48.reuse, -R149 ;  /* 0x0000003042957223 */ /* 0x080fe20000010895 */
[----:B------:R0:W2:Y:S01]  /*3a90*/  SHFL.DOWN PT, R166, R151, 0x1, 0x1f ;  /* 0x08201f0097a67f89 */ /* 0x0000a200000e0000 */
[----:B------:R-:W-:Y:S02]  /*3aa0*/  FFMA.FTZ R157, R67, R48, R150 ;  /* 0x00000030439d7223 */ /* 0x000fe40000010096 */
[----:B------:R-:W-:Y:S02]  /*3ab0*/  FFMA.FTZ R153, R107, R153, R152 ;  /* 0x000000996b997223 */ /* 0x000fe40000010098 */
[----:B------:R-:W-:Y:S02]  /*3ac0*/  FMUL.FTZ R152, R71, R147 ;  /* 0x0000009347987220 */ /* 0x000fe40000410000 */
[C---:B------:R-:W-:Y:S01]  /*3ad0*/  FMUL.FTZ R149, R154.reuse, R149 ;  /* 0x000000959a957220 */ /* 0x040fe20000410000 */
[----:B------:R0:W3:Y:S01]  /*3ae0*/  SHFL.DOWN PT, R168, R153, 0x1, 0x1f ;  /* 0x08201f0099a87f89 */ /* 0x0000e200000e0000 */
[----:B------:R-:W-:-:S02]  /*3af0*/  FMUL.FTZ R150, R154, R157 ;  /* 0x0000009d9a967220 */ /* 0x000fc40000410000 */
[-C--:B------:R-:W-:Y:S02]  /*3b00*/  FMUL.FTZ R156, R71, R159.reuse ;  /* 0x0000009f479c7220 */ /* 0x080fe40000410000 */
[----:B------:R-:W-:Y:S02]  /*3b10*/  FFMA.FTZ R159, R70, R159, -R152 ;  /* 0x0000009f469f7223 */ /* 0x000fe40000010898 */
[----:B------:R-:W-:Y:S02]  /*3b20*/  FADD.FTZ R71, R149, R160 ;  /* 0x000000a095477221 */ /* 0x000fe40000010000 */
[----:B------:R-:W-:Y:S02]  /*3b30*/  FADD.FTZ R152, -R150, R161 ;  /* 0x000000a196987221 */ /* 0x000fe40000010100 */
[----:B------:R-:W-:Y:S01]  /*3b40*/  FFMA.FTZ R70, R70, R147, R156 ;  /* 0x0000009346467223 */ /* 0x000fe2000001009c */
[----:B------:R0:W4:Y:S04]  /*3b50*/  SHFL.DOWN PT, R162, R71, 0x1, 0x1f ;  /* 0x08201f0047a27f89 */ /* 0x00012800000e0000 */
[----:B------:R0:W0:Y:S01]  /*3b60*/  SHFL.DOWN PT, R170, R152, 0x1, 0x1f ;  /* 0x08201f0098aa7f89 */ /* 0x00002200000e0000 */
[----:B------:R-:W-:Y:S05]  /*3b70*/  @!P6 BRA `(.L_x_12359) ;  /* 0x000000b00000e947 */ /* 0x000fea0003800000 */
[C---:B012---:R-:W-:Y:S02]  /*3b80*/  FMUL.FTZ R160, R153.reuse, R170 ;  /* 0x000000aa99a07220 */ /* 0x047fe40000410000 */
[----:B---3--:R-:W-:-:S02]  /*3b90*/  FMUL.FTZ R156, R153, R168 ;  /* 0x000000a8999c7220 */ /* 0x008fc40000410000 */
[-C--:B----4-:R-:W-:Y:S02]  /*3ba0*/  FMUL.FTZ R164, R153, R162.reuse ;  /* 0x000000a299a47220 */ /* 0x090fe40000410000 */
        /* <DEDUP_REMOVED lines=8> */
.L_x_12359:
[----:B-12---:R-:W-:Y:S05]  /*3c30*/  BSYNC B0 ;  /* 0x0000000000007941 */ /* 0x006fea0003800000 */
.L_x_12358:
[----:B------:R-:W-:Y:S01]  /*3c40*/  FADD.FTZ R118, R118, R159 ;  /* 0x0000009f76767221 */ /* 0x000fe20000010000 */
[----:B------:R1:W2:Y:S01]  /*3c50*/  SHFL.DOWN PT, R166, R151, 0x2, 0x1f ;  /* 0x08401f0097a67f89 */ /* 0x0002a200000e0000 */
[----:B------:R-:W-:Y:S01]  /*3c60*/  FADD.FTZ R70, RZ, R70 ;  /* 0x00000046ff467221 */ /* 0x000fe20000010000 */
[----:B------:R-:W-:Y:S01]  /*3c70*/  BSSY B0, `(.L_x_12360) ;  /* 0x0000013000007945 */ /* 0x000fe20003800000 */
[C---:B------:R-:W-:Y:S01]  /*3c80*/  FMUL.FTZ R159, R49.reuse, R118 ;  /* 0x00000076319f7220 */ /* 0x040fe20000410000 */
[----:B---3--:R1:W3:Y:S01]  /*3c90*/  SHFL.DOWN PT, R168, R153, 0x2, 0x1f ;  /* 0x08401f0099a87f89 */ /* 0x0082e200000e0000 */
[-C--:B------:R-:W-:Y:S02]  /*3ca0*/  FMUL.FTZ R157, R49, R70.reuse ;  /* 0x00000046319d7220 */ /* 0x080fe40000410000 */
[----:B------:R-:W-:Y:S01]  /*3cb0*/  FMUL.FTZ R49, R106, R70 ;  /* 0x000000466a317220 */ /* 0x000fe20000410000 */
[----:B----4-:R1:W4:Y:S04]  /*3cc0*/  SHFL.DOWN PT, R162, R71, 0x2, 0x1f ;  /* 0x08401f0047a27f89 */ /* 0x01032800000e0000 */
[----:B0-----:R1:W0:Y:S01]  /*3cd0*/  SHFL.DOWN PT, R170, R152, 0x2, 0x1f ;  /* 0x08401f0098aa7f89 */ /* 0x00122200000e0000 */
[----:B------:R-:W-:Y:S05]  /*3ce0*/  @P2 BRA `(.L_x_12361) ;  /* 0x000000b000002947 */ /* 0x000fea0003800000 */
[C---:B0-----:R-:W-:Y:S02]  /*3cf0*/  FMUL.FTZ R160, R153.reuse, R170 ;  /* 0x000000aa99a07220 */ /* 0x041fe40000410000 */
[----:B---3--:R-:W-:-:S02]  /*3d00*/  FMUL.FTZ R156, R153, R168 ;  /* 0x000000a8999c7220 */ /* 0x008fc40000410000 */
[-C--:B----4-:R-:W-:Y:S02]  /*3d10*/  FMUL.FTZ R164, R153, R162.reuse ;  /* 0x000000a299a47220 */ /* 0x090fe40000410000 */
        /* <DEDUP_REMOVED lines=8> */
.L_x_12361:
[----:B------:R-:W-:Y:S05]  /*3da0*/  BSYNC B0 ;  /* 0x0000000000007941 */ /* 0x000fea0003800000 */
.L_x_12360:
[C---:B------:R-:W-:Y:S01]  /*3db0*/  FFMA.FTZ R157, R48.reuse, R118, -R157 ;  /* 0x00000076309d7223 */ /* 0x040fe2000001089d */
[----:B0-----:R0:W1:Y:S01]  /*3dc0*/  SHFL.DOWN PT, R170, R151, 0x4, 0x1f ;  /* 0x08801f0097aa7f89 */ /* 0x00106200000e0000 */
[----:B------:R-:W-:Y:S01]  /*3dd0*/  FFMA.FTZ R159, R48, R70, R159 ;  /* 0x00000046309f7223 */ /* 0x000fe2000001009f */
[----:B------:R-:W-:Y:S01]  /*3de0*/  BSSY B0, `(.L_x_12362) ;  /* 0x000001e000007945 */ /* 0x000fe20003800000 */
[-C--:B------:R-:W-:Y:S01]  /*3df0*/  FFMA.FTZ R48, R107, R118.reuse, -R49 ;  /* 0x000000766b307223 */ /* 0x080fe20000010831 */
[----:B------:R0:W4:Y:S01]  /*3e00*/  SHFL.DOWN PT, R172, R153, 0x4, 0x1f ;  /* 0x08801f0099ac7f89 */ /* 0x00012200000e0000 */
[----:B------:R-:W-:Y:S02]  /*3e10*/  FMUL.FTZ R49, R106, R118 ;  /* 0x000000766a317220 */ /* 0x000fe40000410000 */
[-C--:B------:R-:W-:Y:S01]  /*3e20*/  FMUL.FTZ R147, R67, R70.reuse ;  /* 0x0000004643937220 */ /* 0x080fe20000410000 */
[----:B----4-:R0:W4:Y:S01]  /*3e30*/  SHFL.DOWN PT, R162, R71, 0x4, 0x1f ;  /* 0x08801f0047a27f89 */ /* 0x01012200000e0000 */
[----:B------:R-:W-:-:S02]  /*3e40*/  FMUL.FTZ R156, R66, R70 ;  /* 0x00000046429c7220 */ /* 0x000fc40000410000 */
[----:B------:R-:W-:Y:S01]  /*3e50*/  FADD.FTZ R119, R119, R48 ;  /* 0x0000003077777221 */ /* 0x000fe20000010000 */
[----:B------:R0:W3:Y:S01]  /*3e60*/  SHFL.DOWN PT, R174, R152, 0x4, 0x1f ;  /* 0x08801f0098ae7f89 */ /* 0x0000e200000e0000 */
[----:B------:R-:W-:Y:S02]  /*3e70*/  FFMA.FTZ R48, R107, R70, R49 ;  /* 0x000000466b307223 */ /* 0x000fe40000010031 */
[-C--:B------:R-:W-:Y:S02]  /*3e80*/  FFMA.FTZ R147, R66, R118.reuse, -R147 ;  /* 0x0000007642937223 */ /* 0x080fe40000010893 */
[----:B------:R-:W-:Y:S02]  /*3e90*/  FFMA.FTZ R49, R67, R118, R156 ;  /* 0x0000007643317223 */ /* 0x000fe4000001009c */
[----:B------:R-:W-:Y:S02]  /*3ea0*/  FADD.FTZ R48, RZ, R48 ;  /* 0x00000030ff307221 */ /* 0x000fe40000010000 */
[----:B--2---:R-:W-:-:S02]  /*3eb0*/  FFMA.FTZ R166, R154, R157, RZ ;  /* 0x0000009d9aa67223 */ /* 0x004fc400000100ff */
[C---:B---3--:R-:W-:Y:S02]  /*3ec0*/  FFMA.FTZ R168, -R154.reuse, R159, RZ ;  /* 0x0000009f9aa87223 */ /* 0x048fe400000101ff */
[C---:B------:R-:W-:Y:S02]  /*3ed0*/  FMUL.FTZ R147, R154.reuse, R147 ;  /* 0x000000939a937220 */ /* 0x040fe40000410000 */
[----:B------:R-:W-:Y:S02]  /*3ee0*/  FFMA.FTZ R154, -R154, R49, -RZ ;  /* 0x000000319a9a7223 */ /* 0x000fe400000109ff */
[----:B------:R-:W-:Y:S01]  /*3ef0*/  FMUL.FTZ R49, R109, R48 ;  /* 0x000000306d317220 */ /* 0x000fe20000410000 */
[----:B------:R-:W-:Y:S05]  /*3f00*/  @P3 BRA `(.L_x_12363) ;  /* 0x000000b000003947 */ /* 0x000fea0003800000 */
[C---:B01----:R-:W-:Y:S02]  /*3f10*/  FMUL.FTZ R160, R153.reuse, R174 ;  /* 0x000000ae99a07220 */ /* 0x043fe40000410000 */
[C---:B------:R-:W-:Y:S02]  /*3f20*/  FMUL.FTZ R156, R153.reuse, R172 ;  /* 0x000000ac999c7220 */ /* 0x040fe40000410000 */
[----:B----4-:R-:W-:-:S02]  /*3f30*/  FMUL.FTZ R164, R153, R162 ;  /* 0x000000a299a47220 */ /* 0x010fc40000410000 */
        /* <DEDUP_REMOVED lines=8> */
.L_x_12363:
[----:B01----:R-:W-:Y:S05]  /*3fc0*/  BSYNC B0 ;  /* 0x0000000000007941 */ /* 0x003fea0003800000 */
.L_x_12362:
[C---:B------:R-:W-:Y:S01]  /*3fd0*/  FMUL.FTZ R156, R51.reuse, R48 ;  /* 0x00000030339c7220 */ /* 0x040fe20000410000 */
[----:B------:R0:W1:Y:S01]  /*3fe0*/  SHFL.DOWN PT, R170, R153, 0x8, 0x1f ;  /* 0x09001f0099aa7f89 */ /* 0x00006200000e0000 */
[-C--:B------:R-:W-:Y:S01]  /*3ff0*/  FMUL.FTZ R157, R51, R119.reuse ;  /* 0x00000077339d7220 */ /* 0x080fe20000410000 */
[----:B------:R-:W-:Y:S01]  /*4000*/  BSSY B0, `(.L_x_12364) ;  /* 0x0000026000007945 */ /* 0x000fe20003800000 */
[-C--:B------:R-:W-:Y:S01]  /*4010*/  FFMA.FTZ R49, R108, R119.reuse, -R49 ;  /* 0x000000776c317223 */ /* 0x080fe20000010831 */
[----:B------:R0:W2:Y:S01]  /*4020*/  SHFL.DOWN PT, R164, R71, 0x8, 0x1f ;  /* 0x09001f0047a47f89 */ /* 0x0000a200000e0000 */
[-C--:B------:R-:W-:Y:S02]  /*4030*/  FMUL.FTZ R51, R109, R119.reuse ;  /* 0x000000776d337220 */ /* 0x080fe40000410000 */
[----:B------:R-:W-:Y:S01]  /*4040*/  FFMA.FTZ R156, R50, R119, -R156 ;  /* 0x00000077329c7223 */ /* 0x000fe2000001089c */
[----:B------:R0:W3:Y:S01]  /*4050*/  SHFL.DOWN PT, R172, R152, 0x8, 0x1f ;  /* 0x09001f0098ac7f89 */ /* 0x0000e200000e0000 */
[----:B------:R-:W-:-:S02]  /*4060*/  FADD.FTZ R122, R122, R49 ;  /* 0x000000317a7a7221 */ /* 0x000fc40000010000 */
[-C--:B------:R-:W-:Y:S02]  /*4070*/  FFMA.FTZ R49, R108, R48.reuse, R51 ;  /* 0x000000306c317223 */ /* 0x080fe40000010033 */
[----:B------:R-:W-:Y:S02]  /*4080*/  FFMA.FTZ R157, R50, R48, R157 ;  /* 0x00000030329d7223 */ /* 0x000fe4000001009d */
[----:B------:R-:W-:Y:S02]  /*4090*/  FFMA.FTZ R159, R155, R156, R166 ;  /* 0x0000009c9b9f7223 */ /* 0x000fe400000100a6 */
[-C--:B------:R-:W-:Y:S02]  /*40a0*/  FMUL.FTZ R50, R67, R48.reuse ;  /* 0x0000003043327220 */ /* 0x080fe40000410000 */
[----:B------:R-:W-:Y:S02]  /*40b0*/  FMUL.FTZ R156, R66, R48 ;  /* 0x00000030429c7220 */ /* 0x000fe40000410000 */
[----:B------:R-:W-:-:S02]  /*40c0*/  FADD.FTZ R49, RZ, R49 ;  /* 0x00000031ff317221 */ /* 0x000fc40000010000 */
[-C--:B------:R-:W-:Y:S02]  /*40d0*/  FFMA.FTZ R50, R66, R119.reuse, -R50 ;  /* 0x0000007742327223 */ /* 0x080fe40000010832 */
[----:B------:R-:W-:Y:S02]  /*40e0*/  FFMA.FTZ R156, R67, R119, R156 ;  /* 0x00000077439c7223 */ /* 0x000fe4000001009c */
[C---:B------:R-:W-:Y:S02]  /*40f0*/  FMUL.FTZ R161, R45.reuse, R49 ;  /* 0x000000312da17220 */ /* 0x040fe40000410000 */
[----:B------:R-:W-:Y:S02]  /*4100*/  FMUL.FTZ R45, R45, R122 ;  /* 0x0000007a2d2d7220 */ /* 0x000fe40000410000 */
[C---:B------:R-:W-:Y:S02]  /*4110*/  FFMA.FTZ R157, -R155.reuse, R157, R168 ;  /* 0x0000009d9b9d7223 */ /* 0x040fe400000101a8 */
[C---:B------:R-:W-:Y:S01]  /*4120*/  FMUL.FTZ R50, R155.reuse, R50 ;  /* 0x000000329b327220 */ /* 0x040fe20000410000 */
[----:B------:R0:W4:Y:S01]  /*4130*/  SHFL.DOWN PT, R168, R151, 0x8, 0x1f ;  /* 0x09001f0097a87f89 */ /* 0x00012200000e0000 */
[----:B------:R-:W-:-:S02]  /*4140*/  FFMA.FTZ R51, -R155, R156, -RZ ;  /* 0x0000009c9b337223 */ /* 0x000fc400000109ff */
[CC--:B------:R-:W-:Y:S02]  /*4150*/  FFMA.FTZ R161, R44.reuse, R122.reuse, -R161 ;  /* 0x0000007a2ca17223 */ /* 0x0c0fe400000108a1 */
[-C--:B------:R-:W-:Y:S02]  /*4160*/  FFMA.FTZ R155, R44, R49.reuse, R45 ;  /* 0x000000312c9b7223 */ /* 0x080fe4000001002d */
[C---:B------:R-:W-:Y:S02]  /*4170*/  FMUL.FTZ R44, R110.reuse, R49 ;  /* 0x000000316e2c7220 */ /* 0x040fe40000410000 */
        /* <DEDUP_REMOVED lines=14> */
.L_x_12365:
[----:B0123--:R-:W-:Y:S05]  /*4260*/  BSYNC B0 ;  /* 0x0000000000007941 */ /* 0x00ffea0003800000 */
.L_x_12364:
[----:B------:R-:W-:Y:S01]  /*4270*/  FADD.FTZ R123, R123, R44 ;  /* 0x0000002c7b7b7221 */ /* 0x000fe20000010000 */
[----:B------:R0:W1:Y:S01]  /*4280*/  SHFL.DOWN PT, R164, R151, 0x10, 0x1f ;  /* 0x0a001f0097a47f89 */ /* 0x00006200000e0000 */
[-C--:B------:R-:W-:Y:S01]  /*4290*/  FMUL.FTZ R45, R67, R49.reuse ;  /* 0x00000031432d7220 */ /* 0x080fe20000410000 */
[----:B------:R-:W-:Y:S01]  /*42a0*/  BSSY B0, `(.L_x_12366) ;  /* 0x000002b000007945 */ /* 0x000fe20003800000 */
[-C--:B------:R-:W-:Y:S01]  /*42b0*/  FFMA.FTZ R44, R111, R49.reuse, R156 ;  /* 0x000000316f2c7223 */ /* 0x080fe2000001009c */
[----:B------:R0:W2:Y:S01]  /*42c0*/  SHFL.DOWN PT, R166, R153, 0x10, 0x1f ;  /* 0x0a001f0099a67f89 */ /* 0x0000a200000e0000 */
[C---:B------:R-:W-:Y:S02]  /*42d0*/  FFMA.FTZ R45, R66.reuse, R122, -R45 ;  /* 0x0000007a422d7223 */ /* 0x040fe4000001082d */
[----:B------:R-:W-:Y:S01]  /*42e0*/  FADD.FTZ R44, RZ, R44 ;  /* 0x0000002cff2c7221 */ /* 0x000fe20000010000 */
[----:B----4-:R0:W3:Y:S01]  /*42f0*/  SHFL.DOWN PT, R168, R152, 0x10, 0x1f ;  /* 0x0a001f0098a87f89 */ /* 0x0100e200000e0000 */
[----:B------:R-:W-:-:S02]  /*4300*/  FMUL.FTZ R156, R66, R49 ;  /* 0x00000031429c7220 */ /* 0x000fc40000410000 */
[C---:B------:R-:W-:Y:S02]  /*4310*/  FFMA.FTZ R157, -R148.reuse, R155, R157 ;  /* 0x0000009b949d7223 */ /* 0x040fe4000001019d */
[C---:B------:R-:W-:Y:S02]  /*4320*/  FMUL.FTZ R155, R148.reuse, R45 ;  /* 0x0000002d949b7220 */ /* 0x040fe40000410000 */
[----:B------:R-:W-:Y:S02]  /*4330*/  FFMA.FTZ R159, R148, R161, R159 ;  /* 0x000000a1949f7223 */ /* 0x000fe4000001009f */
[----:B------:R-:W-:Y:S02]  /*4340*/  FMUL.FTZ R45, R113, R44 ;  /* 0x0000002c712d7220 */ /* 0x000fe40000410000 */
[----:B------:R-:W-:Y:S02]  /*4350*/  FFMA.FTZ R161, R67, R122, R156 ;  /* 0x0000007a43a17223 */ /* 0x000fe4000001009c */
[----:B------:R-:W-:-:S02]  /*4360*/  FMUL.FTZ R156, R47, R44 ;  /* 0x0000002c2f9c7220 */ /* 0x000fc40000410000 */
[-C--:B------:R-:W-:Y:S02]  /*4370*/  FMUL.FTZ R47, R47, R123.reuse ;  /* 0x0000007b2f2f7220 */ /* 0x080fe40000410000 */
[-C--:B------:R-:W-:Y:S02]  /*4380*/  FFMA.FTZ R45, R112, R123.reuse, -R45 ;  /* 0x0000007b702d7223 */ /* 0x080fe4000001082d */
[C---:B------:R-:W-:Y:S02]  /*4390*/  FFMA.FTZ R156, R46.reuse, R123, -R156 ;  /* 0x0000007b2e9c7223 */ /* 0x040fe4000001089c */
[-C--:B------:R-:W-:Y:S02]  /*43a0*/  FFMA.FTZ R47, R46, R44.reuse, R47 ;  /* 0x0000002c2e2f7223 */ /* 0x080fe4000001002f */
[-C--:B------:R-:W-:Y:S02]  /*43b0*/  FMUL.FTZ R46, R67, R44.reuse ;  /* 0x0000002c432e7220 */ /* 0x080fe40000410000 */
[----:B------:R-:W-:-:S02]  /*43c0*/  FMUL.FTZ R160, R66, R44 ;  /* 0x0000002c42a07220 */ /* 0x000fc40000410000 */
[----:B------:R-:W-:Y:S02]  /*43d0*/  FADD.FTZ R124, R124, R45 ;  /* 0x0000002d7c7c7221 */ /* 0x000fe40000010000 */
[----:B------:R-:W-:Y:S02]  /*43e0*/  FMUL.FTZ R45, R113, R123 ;  /* 0x0000007b712d7220 */ /* 0x000fe40000410000 */
[----:B------:R-:W-:Y:S02]  /*43f0*/  FFMA.FTZ R148, -R148, R161, -RZ ;  /* 0x000000a194947223 */ /* 0x000fe400000109ff */
[----:B------:R-:W-:Y:S02]  /*4400*/  FFMA.FTZ R161, R144, R156, R159 ;  /* 0x0000009c90a17223 */ /* 0x000fe4000001009f */
[-C--:B------:R-:W-:Y:S02]  /*4410*/  FFMA.FTZ R159, R66, R123.reuse, -R46 ;  /* 0x0000007b429f7223 */ /* 0x080fe4000001082e */
[----:B------:R-:W-:-:S02]  /*4420*/  FFMA.FTZ R165, R67, R123, R160 ;  /* 0x0000007b43a57223 */ /* 0x000fc400000100a0 */
[----:B------:R-:W-:Y:S01]  /*4430*/  FFMA.FTZ R45, R112, R44, R45 ;  /* 0x0000002c702d7223 */ /* 0x000fe2000001002d */
[----:B------:R0:W4:Y:S01]  /*4440*/  SHFL.DOWN PT, R160, R71, 0x10, 0x1f ;  /* 0x0a001f0047a07f89 */ /* 0x00012200000e0000 */
[C---:B------:R-:W-:Y:S02]  /*4450*/  FFMA.FTZ R163, -R144.reuse, R47, R157 ;  /* 0x0000002f90a37223 */ /* 0x040fe4000001019d */
[C---:B------:R-:W-:Y:S02]  /*4460*/  FMUL.FTZ R47, R144.reuse, R159 ;  /* 0x0000009f902f7220 */ /* 0x040fe40000410000 */
[----:B------:R-:W-:Y:S02]  /*4470*/  FFMA.FTZ R144, -R144, R165, -RZ ;  /* 0x000000a590907223 */ /* 0x000fe400000109ff */
[----:B------:R-:W-:Y:S01]  /*4480*/  FADD.FTZ R45, RZ, R45 ;  /* 0x0000002dff2d7221 */ /* 0x000fe20000010000 */
[----:B------:R-:W-:Y:S05]  /*4490*/  @P5 BRA `(.L_x_12367) ;  /* 0x000000b000005947 */ /* 0x000fea0003800000 */
[C---:B0123--:R-:W-:Y:S02]  /*44a0*/  FMUL.FTZ R156, R153.reuse, R168 ;  /* 0x000000a8999c7220 */ /* 0x04ffe40000410000 */
[----:B------:R-:W-:-:S02]  /*44b0*/  FMUL.FTZ R46, R153, R166 ;  /* 0x000000a6992e7220 */ /* 0x000fc40000410000 */
        /* <DEDUP_REMOVED lines=9> */
.L_x_12367:
[----:B0123--:R-:W-:Y:S05]  /*4550*/  BSYNC B0 ;  /* 0x0000000000007941 */ /* 0x00ffea0003800000 */
.L_x_12366:
[CC--:B------:R-:W-:Y:S01]  /*4560*/  FMUL.FTZ R157, R41.reuse, R45.reuse ;  /* 0x0000002d299d7220 */ /* 0x0c0fe20000410000 */
[----:B------:R-:W-:Y:S01]  /*4570*/  SHFL.DOWN PT, R167, R153, 0x1, 0x1f ;  /* 0x08201f0099a77f89 */ /* 0x000fe200000e0000 */
[-C--:B------:R-:W-:Y:S01]  /*4580*/  FMUL.FTZ R156, R41, R124.reuse ;  /* 0x0000007c299c7220 */ /* 0x080fe20000410000 */
[----:B------:R-:W-:Y:S01]  /*4590*/  ISETP.NE.AND P0, PT, R87, RZ, PT ;  /* 0x000000ff5700720c */ /* 0x000fe20003f05270 */
[CC--:B------:R-:W-:Y:S01]  /*45a0*/  FMUL.FTZ R46, R115.reuse, R124.reuse ;  /* 0x0000007c732e7220 */ /* 0x0c0fe20000410000 */
[----:B------:R-:W-:Y:S01]  /*45b0*/  SHFL.IDX PT, R159, R55, RZ, 0x1f ;  /* 0x00001fff379f7589 */ /* 0x000fe200000e0000 */
[-C--:B------:R-:W-:Y:S01]  /*45c0*/  FMUL.FTZ R41, R115, R45.reuse ;  /* 0x0000002d73297220 */ /* 0x080fe20000410000 */
        /* <DEDUP_REMOVED lines=8> */
[----:B------:R-:W-:Y:S01]  /*4650*/  SHFL.DOWN PT, R169, R71, 0x1, 0x1f ;  /* 0x08201f0047a97f89 */ /* 0x000fe200000e0000 */
[----:B------:R-:W-:Y:S02]  /*4660*/  FADD.FTZ R125, R125, R46 ;  /* 0x0000002e7d7d7221 */ /* 0x000fe40000010000 */
[C---:B------:R-:W-:Y:S01]  /*4670*/  FMUL.FTZ R41, R43.reuse, R40 ;  /* 0x000000282b297220 */ /* 0x040fe20000410000 */
[----:B------:R-:W0:Y:S01]  /*4680*/  SHFL.IDX PT, R46, R54, RZ, 0x1f ;  /* 0x00001fff362e7589 */ /* 0x000e2200000e0000 */
[----:B------:R-:W-:-:S02]  /*4690*/  FMUL.FTZ R43, R43, R125 ;  /* 0x0000007d2b2b7220 */ /* 0x000fc40000410000 */
[CC--:B----4-:R-:W-:Y:S01]  /*46a0*/  FFMA.FTZ R160, R42.reuse, R125.reuse, -R41 ;  /* 0x0000007d2aa07223 */ /* 0x0d0fe20000010829 */
[----:B------:R-:W1:Y:S01]  /*46b0*/  SHFL.IDX PT, R153, R153, RZ, 0x1f ;  /* 0x00001fff99997589 */ /* 0x000e6200000e0000 */
[-C--:B------:R-:W-:Y:S02]  /*46c0*/  FMUL.FTZ R41, R117, R40.reuse ;  /* 0x0000002875297220 */ /* 0x080fe40000410000 */
[----:B------:R-:W-:Y:S01]  /*46d0*/  FFMA.FTZ R162, R42, R40, R43 ;  /* 0x000000282aa27223 */ /* 0x000fe2000001002b */
[----:B------:R-:W2:Y:S01]  /*46e0*/  SHFL.IDX PT, R151, R151, RZ, 0x1f ;  /* 0x00001fff97977589 */ /* 0x000ea200000e0000 */
[----:B------:R-:W-:Y:S02]  /*46f0*/  FFMA.FTZ R41, R116, R125, -R41 ;  /* 0x0000007d74297223 */ /* 0x000fe40000010829 */
[-C--:B------:R-:W-:Y:S01]  /*4700*/  FMUL.FTZ R43, R67, R45.reuse ;  /* 0x0000002d432b7220 */ /* 0x080fe20000410000 */
[----:B------:R-:W3:Y:S01]  /*4710*/  SHFL.IDX PT, R71, R71, RZ, 0x1f ;  /* 0x00001fff47477589 */ /* 0x000ee200000e0000 */
[----:B------:R-:W-:-:S02]  /*4720*/  FMUL.FTZ R42, R66, R45 ;  /* 0x0000002d422a7220 */ /* 0x000fc40000410000 */
[----:B------:R-:W-:Y:S01]  /*4730*/  FADD.FTZ R126, R126, R41 ;  /* 0x000000297e7e7221 */ /* 0x000fe20000010000 */
[----:B------:R-:W4:Y:S01]  /*4740*/  SHFL.IDX PT, R152, R152, RZ, 0x1f ;  /* 0x00001fff98987589 */ /* 0x000f2200000e0000 */
[----:B------:R-:W-:Y:S02]  /*4750*/  FFMA.FTZ R157, R142, R157, R161 ;  /* 0x0000009d8e9d7223 */ /* 0x000fe400000100a1 */
[----:B------:R-:W-:Y:S02]  /*4760*/  FMUL.FTZ R41, R117, R125 ;  /* 0x0000007d75297220 */ /* 0x000fe40000410000 */
[-C--:B------:R-:W-:Y:S02]  /*4770*/  FFMA.FTZ R43, R66, R124.reuse, -R43 ;  /* 0x0000007c422b7223 */ /* 0x080fe4000001082b */
[C---:B------:R-:W-:Y:S02]  /*4780*/  FFMA.FTZ R161, R67.reuse, R124, R42 ;  /* 0x0000007c43a17223 */ /* 0x040fe4000001002a */
[----:B------:R-:W-:-:S02]  /*4790*/  FMUL.FTZ R42, R67, R40 ;  /* 0x00000028432a7220 */ /* 0x000fc40000410000 */
[----:B------:R-:W-:Y:S02]  /*47a0*/  FMUL.FTZ R166, R66, R40 ;  /* 0x0000002842a67220 */ /* 0x000fe40000410000 */
[----:B------:R-:W-:Y:S02]  /*47b0*/  FFMA.FTZ R163, -R142, R156, R163 ;  /* 0x0000009c8ea37223 */ /* 0x000fe400000101a3 */
[----:B------:R-:W-:Y:S02]  /*47c0*/  FFMA.FTZ R41, R116, R40, R41 ;  /* 0x0000002874297223 */ /* 0x000fe40000010029 */
[----:B------:R-:W-:Y:S02]  /*47d0*/  FMUL.FTZ R156, R142, R43 ;  /* 0x0000002b8e9c7220 */ /* 0x000fe40000410000 */
[----:B------:R-:W-:Y:S02]  /*47e0*/  FFMA.FTZ R164, R136, R160, R157 ;  /* 0x000000a088a47223 */ /* 0x000fe4000001009d */
[----:B------:R-:W-:-:S02]  /*47f0*/  FFMA.FTZ R142, -R142, R161, -RZ ;  /* 0x000000a18e8e7223 */ /* 0x000fc400000109ff */
[----:B0-----:R-:W-:Y:S02]  /*4800*/  @P1 FMUL.FTZ R160, R167, R46 ;  /* 0x0000002ea7a01220 */ /* 0x001fe40000410000 */
[-C--:B------:R-:W-:Y:S02]  /*4810*/  FFMA.FTZ R157, R66, R125.reuse, -R42 ;  /* 0x0000007d429d7223 */ /* 0x080fe4000001082a */
[----:B------:R-:W-:Y:S02]  /*4820*/  FFMA.FTZ R161, R67, R125, R166 ;  /* 0x0000007d43a17223 */ /* 0x000fe400000100a6 */
[----:B------:R-:W-:Y:S02]  /*4830*/  @P1 FMUL.FTZ R43, R167, R159 ;  /* 0x0000009fa72b1220 */ /* 0x000fe40000410000 */
[----:B------:R-:W-:Y:S02]  /*4840*/  FADD.FTZ R41, RZ, R41 ;  /* 0x00000029ff297221 */ /* 0x000fe40000010000 */
[----:B------:R-:W-:-:S02]  /*4850*/  FFMA.FTZ R162, -R136, R162, R163 ;  /* 0x000000a288a27223 */ /* 0x000fc400000101a3 */
[C---:B------:R-:W-:Y:S02]  /*4860*/  FMUL.FTZ R157, R136.reuse, R157 ;  /* 0x0000009d889d7220 */ /* 0x040fe40000410000 */
[C---:B------:R-:W-:Y:S02]  /*4870*/  @P1 FFMA.FTZ R160, R165.reuse, R159, R160 ;  /* 0x0000009fa5a01223 */ /* 0x040fe400000100a0 */
[----:B------:R-:W-:Y:S02]  /*4880*/  FFMA.FTZ R136, -R136, R161, -RZ ;  /* 0x000000a188887223 */ /* 0x000fe400000109ff */
[----:B------:R-:W-:Y:S02]  /*4890*/  @P1 FFMA.FTZ R42, R165, R46, -R43 ;  /* 0x0000002ea52a1223 */ /* 0x000fe4000001082b */
[C---:B------:R-:W-:Y:S02]  /*48a0*/  FMUL.FTZ R161, R37.reuse, R41 ;  /* 0x0000002925a17220 */ /* 0x040fe40000410000 */
[----:B------:R-:W-:-:S02]  /*48b0*/  FMUL.FTZ R37, R37, R126 ;  /* 0x0000007e25257220 */ /* 0x000fc40000410000 */
[----:B------:R-:W-:Y:S02]  /*48c0*/  @P1 FADD.FTZ R159, R171, R160 ;  /* 0x000000a0ab9f1221 */ /* 0x000fe40000010000 */
[----:B------:R-:W-:Y:S02]  /*48d0*/  @P1 FADD.FTZ R46, R169, R42 ;  /* 0x0000002aa92e1221 */ /* 0x000fe40000010000 */
[C---:B------:R-:W-:Y:S02]  /*48e0*/  FFMA.FTZ R161, R36.reuse, R126, -R161 ;  /* 0x0000007e24a17223 */ /* 0x040fe400000108a1 */
[-C--:B------:R-:W-:Y:S02]  /*48f0*/  FMUL.FTZ R43, R121, R41.reuse ;  /* 0x00000029792b7220 */ /* 0x080fe40000410000 */
[----:B------:R-:W-:Y:S02]  /*4900*/  FFMA.FTZ R36, R36, R41, R37 ;  /* 0x0000002924247223 */ /* 0x000fe40000010025 */
[----:B------:R-:W-:-:S02]  /*4910*/  FMUL.FTZ R37, R159, -R65 ;  /* 0x800000419f257220 */ /* 0x000fc40000410000 */
[----:B------:R-:W-:Y:S02]  /*4920*/  FMUL.FTZ R65, R46, -R65 ;  /* 0x800000412e417220 */ /* 0x000fe40000410000 */
[----:B------:R-:W-:Y:S02]  /*4930*/  FFMA.FTZ R42, R120, R126, -R43 ;  /* 0x0000007e782a7223 */ /* 0x000fe4000001082b */
[----:B------:R-:W-:Y:S02]  /*4940*/  FFMA.FTZ R162, -R129, R36, R162 ;  /* 0x0000002481a27223 */ /* 0x000fe400000101a2 */
[----:B------:R-:W-:Y:S02]  /*4950*/  FFMA.FTZ R37, R46, R64, -R37 ;  /* 0x000000402e257223 */ /* 0x000fe40000010825 */
[----:B------:R-:W-:Y:S02]  /*4960*/  FMUL.FTZ R36, R121, R126 ;  /* 0x0000007e79247220 */ /* 0x000fe40000410000 */
[----:B------:R-:W-:-:S02]  /*4970*/  FFMA.FTZ R43, R159, R64, R65 ;  /* 0x000000409f2b7223 */ /* 0x000fc40000010041 */
[----:B------:R-:W-:Y:S02]  /*4980*/  FADD.FTZ R127, R127, R42 ;  /* 0x0000002a7f7f7221 */ /* 0x000fe40000010000 */
[-C--:B------:R-:W-:Y:S02]  /*4990*/  FMUL.FTZ R42, R66, R41.reuse ;  /* 0x00000029422a7220 */ /* 0x080fe40000410000 */
[----:B------:R-:W-:Y:S02]  /*49a0*/  FADD.FTZ R132, R132, R37 ;  /* 0x0000002584847221 */ /* 0x000fe40000010000 */
[-C--:B------:R-:W-:Y:S02]  /*49b0*/  FMUL.FTZ R65, R67, R41.reuse ;  /* 0x0000002943417220 */ /* 0x080fe40000410000 */
[----:B------:R-:W-:Y:S02]  /*49c0*/  FFMA.FTZ R37, R120, R41, R36 ;  /* 0x0000002978257223 */ /* 0x000fe40000010024 */
[----:B------:R-:W-:-:S02]  /*49d0*/  FADD.FTZ R43, -R130, R43 ;  /* 0x0000002b822b7221 */ /* 0x000fc40000010100 */
[-C--:B------:R-:W-:Y:S02]  /*49e0*/  FFMA.FTZ R46, R67, R126.reuse, R42 ;  /* 0x0000007e432e7223 */ /* 0x080fe4000001002a */
[----:B------:R-:W-:Y:S02]  /*49f0*/  FFMA.FTZ R36, R66, R126, -R65 ;  /* 0x0000007e42247223 */ /* 0x000fe40000010841 */
[----:B------:R-:W-:Y:S02]  /*4a00*/  FADD.FTZ R42, RZ, R37 ;  /* 0x00000025ff2a7221 */ /* 0x000fe40000010000 */
[C---:B------:R-:W-:Y:S02]  /*4a10*/  FMUL.FTZ R37, R121.reuse, -R43 ;  /* 0x8000002b79257220 */ /* 0x040fe40000410000 */
[----:B------:R-:W-:Y:S02]  /*4a20*/  FMUL.FTZ R121, R121, -R132 ;  /* 0x8000008479797220 */ /* 0x000fe40000410000 */
[----:B------:R-:W-:-:S02]  /*4a30*/  FFMA.FTZ R161, R129, R161, R164 ;  /* 0x000000a181a17223 */ /* 0x000fc400000100a4 */
[C---:B------:R-:W-:Y:S02]  /*4a40*/  FMUL.FTZ R130, R129.reuse, R36 ;  /* 0x0000002481827220 */ /* 0x040fe40000410000 */
[----:B------:R-:W-:Y:S02]  /*4a50*/  FFMA.FTZ R129, -R129, R46, -RZ ;  /* 0x0000002e81817223 */ /* 0x000fe400000109ff */
[C---:B------:R-:W-:Y:S02]  /*4a60*/  FFMA.FTZ R46, R120.reuse, R43, R121 ;  /* 0x0000002b782e7223 */ /* 0x040fe40000010079 */
[----:B------:R-:W-:Y:S02]  /*4a70*/  FFMA.FTZ R36, R120, R132, -R37 ;  /* 0x0000008478247223 */ /* 0x000fe40000010825 */
[----:B------:R-:W-:Y:S02]  /*4a80*/  FADD.FTZ R46, -R131, R46 ;  /* 0x0000002e832e7221 */ /* 0x000fe40000010100 */
[----:B------:R-:W-:-:S02]  /*4a90*/  FADD.FTZ R133, R133, R36 ;  /* 0x0000002485857221 */ /* 0x000fc40000010000 */
[----:B------:R-:W-:Y:S02]  /*4aa0*/  FMUL.FTZ R36, R117, -R46 ;  /* 0x8000002e75247220 */ /* 0x000fe40000410000 */
[----:B------:R-:W-:Y:S02]  /*4ab0*/  FMUL.FTZ R64, R39, R42 ;  /* 0x0000002a27407220 */ /* 0x000fe40000410000 */
[----:B------:R-:W-:Y:S02]  /*4ac0*/  FMUL.FTZ R117, R117, -R133 ;  /* 0x8000008575757220 */ /* 0x000fe40000410000 */
[----:B------:R-:W-:Y:S02]  /*4ad0*/  FMUL.FTZ R39, R39, R127 ;  /* 0x0000007f27277220 */ /* 0x000fe40000410000 */
[----:B------:R-:W-:Y:S02]  /*4ae0*/  FFMA.FTZ R36, R116, R133, -R36 ;  /* 0x0000008574247223 */ /* 0x000fe40000010824 */
[----:B------:R-:W-:-:S02]  /*4af0*/  FFMA.FTZ R37, R38, R127, -R64 ;  /* 0x0000007f26257223 */ /* 0x000fc40000010840 */
[----:B------:R-:W-:Y:S02]  /*4b00*/  FFMA.FTZ R65, R116, R46, R117 ;  /* 0x0000002e74417223 */ /* 0x000fe40000010075 */
[-C--:B------:R-:W-:Y:S02]  /*4b10*/  FMUL.FTZ R64, R66, R42.reuse ;  /* 0x0000002a42407220 */ /* 0x080fe40000410000 */
[-C--:B------:R-:W-:Y:S02]  /*4b20*/  FFMA.FTZ R39, R38, R42.reuse, R39 ;  /* 0x0000002a26277223 */ /* 0x080fe40000010027 */
[----:B------:R-:W-:Y:S02]  /*4b30*/  FADD.FTZ R135, R135, R36 ;  /* 0x0000002487877221 */ /* 0x000fe40000010000 */
[----:B------:R-:W-:Y:S02]  /*4b40*/  FMUL.FTZ R38, R67, R42 ;  /* 0x0000002a43267220 */ /* 0x000fe40000410000 */
[----:B------:R-:W-:-:S02]  /*4b50*/  FADD.FTZ R65, -R134, R65 ;  /* 0x0000004186417221 */ /* 0x000fc40000010100 */
[----:B------:R-:W-:Y:S02]  /*4b60*/  FFMA.FTZ R67, R67, R127, R64 ;  /* 0x0000007f43437223 */ /* 0x000fe40000010040 */
[----:B------:R-:W-:Y:S02]  /*4b70*/  FMUL.FTZ R64, R128, R37 ;  /* 0x0000002580407220 */ /* 0x000fe40000410000 */
[C---:B------:R-:W-:Y:S02]  /*4b80*/  FMUL.FTZ R37, R115.reuse, -R135 ;  /* 0x8000008773257220 */ /* 0x040fe40000410000 */
[-C--:B------:R-:W-:Y:S02]  /*4b90*/  FMUL.FTZ R115, R115, -R65.reuse ;  /* 0x8000004173737220 */ /* 0x080fe40000410000 */
[C---:B------:R-:W-:Y:S02]  /*4ba0*/  FFMA.FTZ R37, R114.reuse, R65, R37 ;  /* 0x0000004172257223 */ /* 0x040fe40000010025 */
[----:B------:R-:W-:-:S02]  /*4bb0*/  FFMA.FTZ R114, R114, R135, -R115 ;  /* 0x0000008772727223 */ /* 0x000fc40000010873 */
[----:B------:R-:W-:Y:S02]  /*4bc0*/  FADD.FTZ R138, -R138, R37 ;  /* 0x000000258a8a7221 */ /* 0x000fe40000010100 */
[----:B------:R-:W-:Y:S02]  /*4bd0*/  FADD.FTZ R137, R137, R114 ;  /* 0x0000007289897221 */ /* 0x000fe40000010000 */
[C---:B-1----:R-:W-:Y:S02]  /*4be0*/  FMUL.FTZ R36, R153.reuse, R55 ;  /* 0x0000003799247220 */ /* 0x042fe40000410000 */
[----:B------:R-:W-:Y:S02]  /*4bf0*/  FFMA.FTZ R121, R66, R127, -R38 ;  /* 0x0000007f42797223 */ /* 0x000fe40000010826 */
[----:B------:R-:W-:Y:S02]  /*4c00*/  FMUL.FTZ R38, R153, R54 ;  /* 0x0000003699267220 */ /* 0x000fe40000410000 */
[----:B------:R-:W-:-:S02]  /*4c10*/  FMUL.FTZ R37, R113, -R138 ;  /* 0x8000008a71257220 */ /* 0x000fc40000410000 */
[----:B------:R-:W-:Y:S02]  /*4c20*/  FMUL.FTZ R113, R113, -R137 ;  /* 0x8000008971717220 */ /* 0x000fe40000410000 */
[----:B--2---:R-:W-:Y:S02]  /*4c30*/  FFMA.FTZ R54, R151, R54, -R36 ;  /* 0x0000003697367223 */ /* 0x004fe40000010824 */
[----:B------:R-:W-:Y:S02]  /*4c40*/  FMUL.FTZ R36, R153, R53 ;  /* 0x0000003599247220 */ /* 0x000fe40000410000 */
[----:B------:R-:W-:Y:S01]  /*4c50*/  FFMA.FTZ R55, R151, R55, R38 ;  /* 0x0000003797377223 */ /* 0x000fe20000010026 */
[----:B------:R-:W-:Y:S01]  /*4c60*/  P2R R38, PR, RZ, 0x1 ;  /* 0x00000001ff267803 */ /* 0x000fe20000000000 */
[C---:B------:R-:W-:Y:S02]  /*4c70*/  FFMA.FTZ R37, R112.reuse, R137, -R37 ;  /* 0x0000008970257223 */ /* 0x040fe40000010825 */
[----:B------:R-:W-:-:S02]  /*4c80*/  FFMA.FTZ R112, R112, R138, R113 ;  /* 0x0000008a70707223 */ /* 0x000fc40000010071 */
[-C--:B------:R-:W-:Y:S02]  /*4c90*/  FMUL.FTZ R38, R153, R52.reuse ;  /* 0x0000003499267220 */ /* 0x080fe40000410000 */
[----:B------:R-:W-:Y:S01]  /*4ca0*/  FFMA.FTZ R52, R151, R52, -R36 ;  /* 0x0000003497347223 */ /* 0x000fe20000010824 */
[----:B------:R-:W-:Y:S01]  /*4cb0*/  SHF.L.U32 R36, R87, 0x4, RZ ;  /* 0x0000000457247819 */ /* 0x000fe200000006ff */
[----:B------:R-:W-:Y:S02]  /*4cc0*/  FADD.FTZ R139, -R139, R112 ;  /* 0x000000708b8b7221 */ /* 0x000fe40000010100 */
[----:B------:R-:W-:Y:S01]  /*4cd0*/  FADD.FTZ R140, R140, R37 ;  /* 0x000000258c8c7221 */ /* 0x000fe20000010000 */
[----:B------:R-:W-:Y:S01]  /*4ce0*/  LEA.HI.SX32 R113, R36, R36, 0x1b ;  /* 0x0000002424717211 */ /* 0x000fe200078fdaff */
[C---:B------:R-:W-:Y:S02]  /*4cf0*/  FMUL.FTZ R36, R110.reuse, -R139 ;  /* 0x8000008b6e247220 */ /* 0x040fe40000410000 */
[----:B------:R-:W-:-:S02]  /*4d00*/  FMUL.FTZ R110, R110, -R140 ;  /* 0x8000008c6e6e7220 */ /* 0x000fc40000410000 */
[C---:B------:R-:W-:Y:S02]  /*4d10*/  FFMA.FTZ R36, R111.reuse, R140, -R36 ;  /* 0x0000008c6f247223 */ /* 0x040fe40000010824 */
[----:B------:R-:W-:Y:S01]  /*4d20*/  FFMA.FTZ R66, R111, R139, R110 ;  /* 0x0000008b6f427223 */ /* 0x000fe2000001006e */
[----:B------:R-:W-:Y:S01]  /*4d30*/  SHF.L.U32 R110, R105, 0x9, RZ ;  /* 0x00000009696e7819 */ /* 0x000fe200000006ff */
[----:B------:R-:W-:Y:S02]  /*4d40*/  FADD.FTZ R143, R143, R36 ;  /* 0x000000248f8f7221 */ /* 0x000fe40000010000 */
[----:B------:R-:W-:Y:S02]  /*4d50*/  FADD.FTZ R66, -R141, R66 ;  /* 0x000000428d427221 */ /* 0x000fe40000010100 */
[C---:B------:R-:W-:Y:S02]  /*4d60*/  FMUL.FTZ R37, R109.reuse, -R143 ;  /* 0x8000008f6d257220 */ /* 0x040fe40000410000 */
[----:B------:R-:W-:-:S02]  /*4d70*/  FMUL.FTZ R109, R109, -R66 ;  /* 0x800000426d6d7220 */ /* 0x000fc40000410000 */
[C---:B------:R-:W-:Y:S02]  /*4d80*/  FFMA.FTZ R36, R108.reuse, R66, R37 ;  /* 0x000000426c247223 */ /* 0x040fe40000010025 */
[----:B------:R-:W-:Y:S01]  /*4d90*/  FFMA.FTZ R109, R108, R143, -R109 ;  /* 0x0000008f6c6d7223 */ /* 0x000fe2000001086d */
[----:B------:R-:W-:Y:S01]  /*4da0*/  MOV R108, 0xffffff00 ;  /* 0xffffff00006c7802 */ /* 0x000fe20000000f00 */
[----:B------:R-:W-:Y:S02]  /*4db0*/  FADD.FTZ R145, -R145, R36 ;  /* 0x0000002491917221 */ /* 0x000fe40000010100 */
[----:B------:R-:W-:Y:S02]  /*4dc0*/  FADD.FTZ R146, R146, R109 ;  /* 0x0000006d92927221 */ /* 0x000fe40000010000 */
[C---:B------:R-:W-:Y:S02]  /*4dd0*/  FMUL.FTZ R36, R106.reuse, -R145 ;  /* 0x800000916a247220 */ /* 0x040fe40000410000 */
[----:B------:R-:W-:-:S02]  /*4de0*/  FMUL.FTZ R106, R106, -R146 ;  /* 0x800000926a6a7220 */ /* 0x000fc40000410000 */
[----:B------:R-:W-:Y:S02]  /*4df0*/  FFMA.FTZ R36, R107, R146, -R36 ;  /* 0x000000926b247223 */ /* 0x000fe40000010824 */
[----:B------:R-:W-:Y:S02]  /*4e00*/  FFMA.FTZ R53, R151, R53, R38 ;  /* 0x0000003597357223 */ /* 0x000fe40000010026 */
[----:B---3--:R-:W-:Y:S02]  /*4e10*/  FADD.FTZ R54, R71, R54 ;  /* 0x0000003647367221 */ /* 0x008fe40000010000 */
[----:B----4-:R-:W-:Y:S02]  /*4e20*/  FADD.FTZ R55, R152, R55 ;  /* 0x0000003798377221 */ /* 0x010fe40000010000 */
[----:B------:R-:W-:Y:S02]  /*4e30*/  FFMA.FTZ R107, R107, R145, R106 ;  /* 0x000000916b6b7223 */ /* 0x000fe4000001006a */
[----:B------:R-:W-:Y:S01]  /*4e40*/  FADD.FTZ R149, R149, R36 ;  /* 0x0000002495957221 */ /* 0x000fe20000010000 */
[----:B------:R-:W-:Y:S01]  /*4e50*/  @!P0 STS.128 [R101.X16+0x25d0], R52 ;  /* 0x0025d03465008388 */ /* 0x000fe2000000cc00 */
[----:B------:R-:W-:-:S02]  /*4e60*/  FADD.FTZ R150, -R150, R107 ;  /* 0x0000006b96967221 */ /* 0x000fc40000010100 */
[C---:B------:R-:W-:Y:S01]  /*4e70*/  FMUL.FTZ R39, R128.reuse, R39 ;  /* 0x0000002780277220 */ /* 0x040fe20000410000 */
[----:B------:R0:W-:Y:S01]  /*4e80*/  STS [R113.X4+0x848], R50 ;  /* 0x0008483271007388 */ /* 0x0001e20000004800 */
[----:B------:R-:W-:Y:S02]  /*4e90*/  FMUL.FTZ R121, R128, R121 ;  /* 0x0000007980797220 */ /* 0x000fe40000410000 */
[----:B------:R-:W-:Y:S01]  /*4ea0*/  FMUL.FTZ R37, R150, R97 ;  /* 0x0000006196257220 */ /* 0x000fe20000410000 */
[----:B------:R1:W-:Y:S01]  /*4eb0*/  STS [R113.X4+0x858], R47 ;  /* 0x0008582f71007388 */ /* 0x0003e20000004800 */
[----:B------:R-:W-:Y:S02]  /*4ec0*/  FFMA.FTZ R128, -R128, R67, -RZ ;  /* 0x0000004380807223 */ /* 0x000fe400000109ff */
[----:B------:R-:W-:Y:S01]  /*4ed0*/  FADD.FTZ R67, R162, -R39 ;  /* 0x80000027a2437221 */ /* 0x000fe20000010000 */
[----:B------:R2:W-:Y:S01]  /*4ee0*/  STS [R113.X4+0x84c], R51 ;  /* 0x00084c3371007388 */ /* 0x0005e20000004800 */
[----:B------:R-:W-:-:S02]  /*4ef0*/  FFMA.FTZ R119, R5, -R98, R119 ;  /* 0x8000006205777223 */ /* 0x000fc40000010077 */
[-C--:B0-----:R-:W-:Y:S01]  /*4f00*/  FMUL.FTZ R50, R146, R98.reuse ;  /* 0x0000006292327220 */ /* 0x081fe20000410000 */
[----:B------:R-:W-:Y:S01]  /*4f10*/  STS [R113.X4+0x840], R147 ;  /* 0x0008409371007388 */ /* 0x000fe20000004800 */
[----:B------:R-:W-:Y:S02]  /*4f20*/  FMUL.FTZ R39, R145, R98 ;  /* 0x0000006291277220 */ /* 0x000fe40000410000 */
[-C--:B-1----:R-:W-:Y:S01]  /*4f30*/  FMUL.FTZ R47, R149, R97.reuse ;  /* 0x00000061952f7220 */ /* 0x082fe20000410000 */
[----:B------:R-:W-:Y:S01]  /*4f40*/  STS [R113.X4+0x844], R154 ;  /* 0x0008449a71007388 */ /* 0x000fe20000004800 */
[----:B------:R-:W-:Y:S02]  /*4f50*/  FMUL.FTZ R52, R48, R50 ;  /* 0x0000003230347220 */ /* 0x000fe40000410000 */
[----:B------:R-:W-:Y:S01]  /*4f60*/  FFMA.FTZ R118, R4, -R97, R118 ;  /* 0x8000006104767223 */ /* 0x000fe20000010076 */
        /* <DEDUP_REMOVED lines=8> */
[----:B------:R-:W-:Y:S01]  /*4ff0*/  FFMA.FTZ R38, R118, R37, -R38 ;  /* 0x0000002576267223 */ /* 0x000fe20000010826 */
[----:B------:R-:W-:Y:S01]  /*5000*/  STS [R113.X4+0x860], R156 ;  /* 0x0008609c71007388 */ /* 0x000fe20000004800 */
[----:B------:R-:W-:-:S02]  /*5010*/  FMUL.FTZ R37, R66, R99 ;  /* 0x0000006342257220 */ /* 0x000fc40000410000 */
[----:B------:R-:W-:Y:S01]  /*5020*/  FFMA.FTZ R39, R50, R119, R39 ;  /* 0x0000007732277223 */ /* 0x000fe20000010027 */
[----:B------:R-:W-:Y:S01]  /*5030*/  STS [R113.X4+0x864], R142 ;  /* 0x0008648e71007388 */ /* 0x000fe20000004800 */
[----:B------:R-:W-:Y:S02]  /*5040*/  FADD.FTZ R36, RZ, R36 ;  /* 0x00000024ff247221 */ /* 0x000fe40000010000 */
[-C--:B--2---:R-:W-:Y:S01]  /*5050*/  FMUL.FTZ R51, R143, R99.reuse ;  /* 0x000000638f337220 */ /* 0x084fe20000410000 */
[----:B------:R-:W-:Y:S01]  /*5060*/  STS [R113.X4+0x868], R157 ;  /* 0x0008689d71007388 */ /* 0x000fe20000004800 */
[----:B------:R-:W-:Y:S02]  /*5070*/  FFMA.FTZ R122, R6, -R99, R122 ;  /* 0x80000063067a7223 */ /* 0x000fe4000001007a */
[----:B------:R-:W-:Y:S01]  /*5080*/  FMUL.FTZ R52, R49, R37 ;  /* 0x0000002531347220 */ /* 0x000fe20000410000 */
[----:B------:R-:W-:Y:S01]  /*5090*/  STS [R113.X4+0x86c], R136 ;  /* 0x00086c8871007388 */ /* 0x000fe20000004800 */
[----:B------:R-:W-:-:S02]  /*50a0*/  FADD.FTZ R36, R36, R39 ;  /* 0x0000002724247221 */ /* 0x000fc40000010000 */
[----:B------:R-:W-:Y:S01]  /*50b0*/  FFMA.FTZ R39, R51, R122, R52 ;  /* 0x0000007a33277223 */ /* 0x000fe20000010034 */
[----:B------:R-:W-:Y:S01]  /*50c0*/  STS [R113.X4+0x870], R130 ;  /* 0x0008708271007388 */ /* 0x000fe20000004800 */
[----:B------:R-:W-:Y:S02]  /*50d0*/  FMUL.FTZ R54, R49, R51 ;  /* 0x0000003331367220 */ /* 0x000fe40000410000 */
[----:B------:R-:W-:Y:S01]  /*50e0*/  FADD.FTZ R36, R36, R39 ;  /* 0x0000002724247221 */ /* 0x000fe20000010000 */
[----:B------:R-:W-:Y:S01]  /*50f0*/  STS [R113.X4+0x874], R129 ;  /* 0x0008748171007388 */ /* 0x000fe20000004800 */
[----:B------:R-:W-:Y:S02]  /*5100*/  FADD.FTZ R38, RZ, R38 ;  /* 0x00000026ff267221 */ /* 0x000fe40000010000 */
[----:B------:R-:W-:Y:S01]  /*5110*/  FMUL.FTZ R39, R139, R100 ;  /* 0x000000648b277220 */ /* 0x000fe20000410000 */
[----:B------:R-:W-:Y:S01]  /*5120*/  STS [R113.X4+0x878], R121 ;  /* 0x0008787971007388 */ /* 0x000fe20000004800 */
[----:B------:R-:W-:-:S02]  /*5130*/  FFMA.FTZ R37, R122, R37, -R54 ;  /* 0x000000257a257223 */ /* 0x000fc40000010836 */
[----:B------:R-:W-:Y:S01]  /*5140*/  FADD.FTZ R38, R38, R53 ;  /* 0x0000003526267221 */ /* 0x000fe20000010000 */
[----:B------:R0:W-:Y:S01]  /*5150*/  STS [R113.X4+0x87c], R128 ;  /* 0x00087c8071007388 */ /* 0x0001e20000004800 */
[-C--:B------:R-:W-:Y:S02]  /*5160*/  FFMA.FTZ R123, R7, -R100.reuse, R123 ;  /* 0x80000064077b7223 */ /* 0x080fe4000001007b */
[----:B------:R-:W-:Y:S02]  /*5170*/  FMUL.FTZ R52, R140, R100 ;  /* 0x000000648c347220 */ /* 0x000fe40000410000 */
[----:B------:R-:W-:Y:S02]  /*5180*/  FMUL.FTZ R54, R44, R39 ;  /* 0x000000272c367220 */ /* 0x000fe40000410000 */
[----:B------:R-:W-:Y:S02]  /*5190*/  FMUL.FTZ R53, R137, R75 ;  /* 0x0000004b89357220 */ /* 0x000fe40000410000 */
[----:B------:R-:W-:-:S02]  /*51a0*/  FFMA.FTZ R55, R52, R123, R54 ;  /* 0x0000007b34377223 */ /* 0x000fc40000010036 */
[-C--:B------:R-:W-:Y:S02]  /*51b0*/  FFMA.FTZ R124, R8, -R75.reuse, R124 ;  /* 0x8000004b087c7223 */ /* 0x080fe4000001007c */
[----:B------:R-:W-:Y:S02]  /*51c0*/  FMUL.FTZ R106, R44, R52 ;  /* 0x000000342c6a7220 */ /* 0x000fe40000410000 */
[----:B------:R-:W-:Y:S02]  /*51d0*/  FMUL.FTZ R71, R138, R75 ;  /* 0x0000004b8a477220 */ /* 0x000fe40000410000 */
[----:B------:R-:W-:Y:S02]  /*51e0*/  FMUL.FTZ R54, R45, R53 ;  /* 0x000000352d367220 */ /* 0x000fe40000410000 */
[----:B------:R-:W-:Y:S02]  /*51f0*/  FADD.FTZ R37, R38, R37 ;  /* 0x0000002526257221 */ /* 0x000fe40000010000 */
[----:B------:R-:W-:-:S02]  /*5200*/  FFMA.FTZ R106, R123, R39, -R106 ;  /* 0x000000277b6a7223 */ /* 0x000fc4000001086a */
[-C--:B------:R-:W-:Y:S02]  /*5210*/  FFMA.FTZ R38, R124, R71.reuse, -R54 ;  /* 0x000000477c267223 */ /* 0x080fe40000010836 */
[-C--:B------:R-:W-:Y:S02]  /*5220*/  FMUL.FTZ R54, R135, R72.reuse ;  /* 0x0000004887367220 */ /* 0x080fe40000410000 */
[----:B------:R-:W-:Y:S02]  /*5230*/  FADD.FTZ R37, R37, R106 ;  /* 0x0000006a25257221 */ /* 0x000fe40000010000 */
[----:B------:R-:W-:Y:S02]  /*5240*/  FMUL.FTZ R71, R45, R71 ;  /* 0x000000472d477220 */ /* 0x000fe40000410000 */
[-C--:B------:R-:W-:Y:S02]  /*5250*/  FFMA.FTZ R125, R9, -R72.reuse, R125 ;  /* 0x80000048097d7223 */ /* 0x080fe4000001007d */
[----:B------:R-:W-:-:S02]  /*5260*/  FMUL.FTZ R39, R65, R72 ;  /* 0x0000004841277220 */ /* 0x000fc40000410000 */
[----:B------:R-:W-:Y:S02]  /*5270*/  FMUL.FTZ R106, R40, R54 ;  /* 0x00000036286a7220 */ /* 0x000fe40000410000 */
[----:B------:R-:W-:Y:S02]  /*5280*/  FADD.FTZ R36, R36, R55 ;  /* 0x0000003724247221 */ /* 0x000fe40000010000 */
[----:B------:R-:W-:Y:S02]  /*5290*/  FFMA.FTZ R71, R53, R124, R71 ;  /* 0x0000007c35477223 */ /* 0x000fe40000010047 */
[----:B------:R-:W-:Y:S02]  /*52a0*/  FADD.FTZ R37, R37, R38 ;  /* 0x0000002625257221 */ /* 0x000fe40000010000 */
[-C--:B------:R-:W-:Y:S02]  /*52b0*/  FFMA.FTZ R106, R125, R39.reuse, -R106 ;  /* 0x000000277d6a7223 */ /* 0x080fe4000001086a */
[----:B------:R-:W-:-:S02]  /*52c0*/  FMUL.FTZ R39, R40, R39 ;  /* 0x0000002728277220 */ /* 0x000fc40000410000 */
[-C--:B------:R-:W-:Y:S02]  /*52d0*/  FMUL.FTZ R38, R46, R73.reuse ;  /* 0x000000492e267220 */ /* 0x080fe40000410000 */
[----:B------:R-:W-:Y:S02]  /*52e0*/  IMAD R108, R105, R108, c[0x0][0x168] ;  /* 0x00005a00696c7624 */ /* 0x000fe400078e026c */
[----:B------:R-:W-:Y:S02]  /*52f0*/  FADD.FTZ R36, R36, R71 ;  /* 0x0000004724247221 */ /* 0x000fe40000010000 */
[----:B------:R-:W-:Y:S01]  /*5300*/  FMUL.FTZ R55, R133, R73 ;  /* 0x0000004985377220 */ /* 0x000fe20000410000 */
[----:B------:R-:W-:Y:S01]  /*5310*/  LEA R116, R108, -R87, 0x1 ;  /* 0x800000576c747211 */ /* 0x000fe200078e08ff */
[----:B------:R-:W-:Y:S02]  /*5320*/  FFMA.FTZ R39, R54, R125, R39 ;  /* 0x0000007d36277223 */ /* 0x000fe40000010027 */
[----:B------:R-:W-:Y:S01]  /*5330*/  FFMA.FTZ R126, R10, -R73, R126 ;  /* 0x800000490a7e7223 */ /* 0x000fe2000001007e */
[----:B------:R-:W-:Y:S01]  /*5340*/  BAR.SYNC.DEFER_BLOCKING 0x0 ;  /* 0x0000000000007b1d */ /* 0x000fe20000010000 */
[----:B------:R-:W-:Y:S01]  /*5350*/  FMUL.FTZ R71, R41, R38 ;  /* 0x0000002629477220 */ /* 0x000fe20000410000 */
[----:B------:R-:W-:Y:S01]  /*5360*/  ISETP.GE.AND P0, PT, R116, 0x1, PT ;  /* 0x000000017400780c */ /* 0x000fe20003f06270 */
[----:B------:R-:W-:-:S02]  /*5370*/  FADD.FTZ R36, R36, R39 ;  /* 0x0000002724247221 */ /* 0x000fc40000010000 */
[----:B------:R-:W-:Y:S02]  /*5380*/  FFMA.FTZ R71, R55, R126, R71 ;  /* 0x0000007e37477223 */ /* 0x000fe40000010047 */
[----:B------:R-:W-:Y:S02]  /*5390*/  FMUL.FTZ R107, R41, R55 ;  /* 0x00000037296b7220 */ /* 0x000fe40000410000 */
[----:B------:R-:W-:Y:S01]  /*53a0*/  FADD.FTZ R112, R36, R71 ;  /* 0x0000004724707221 */ /* 0x000fe20000010000 */
[----:B------:R-:W-:Y:S01]  /*53b0*/  IADD3 R36, P1, R110, R87, RZ ;  /* 0x000000576e247210 */ /* 0x000fe20007f3e0ff */
[----:B------:R-:W-:Y:S02]  /*53c0*/  FMUL.FTZ R71, R132, R0 ;  /* 0x0000000084477220 */ /* 0x000fe40000410000 */
[----:B------:R-:W-:Y:S02]  /*53d0*/  FFMA.FTZ R107, R126, R38, -R107 ;  /* 0x000000267e6b7223 */ /* 0x000fe4000001086b */
[----:B------:R-:W-:-:S02]  /*53e0*/  FMUL.FTZ R39, R43, R0 ;  /* 0x000000002b277220 */ /* 0x000fc40000410000 */
[----:B------:R-:W-:Y:S02]  /*53f0*/  FFMA.FTZ R108, R11, -R0, R127 ;  /* 0x800000000b6c7223 */ /* 0x000fe4000001007f */
[----:B------:R-:W-:Y:S02]  /*5400*/  FMUL.FTZ R38, R42, R71 ;  /* 0x000000472a267220 */ /* 0x000fe40000410000 */
[----:B------:R-:W-:Y:S01]  /*5410*/  FADD.FTZ R106, R37, R106 ;  /* 0x0000006a256a7221 */ /* 0x000fe20000010000 */
[----:B------:R-:W-:Y:S01]  /*5420*/  LEA.HI.X.SX32 R37, R110, RZ, 0x1, P1 ;  /* 0x000000ff6e257211 */ /* 0x000fe200008f0eff */
[-C--:B------:R-:W-:Y:S01]  /*5430*/  FFMA.FTZ R114, R108, R39.reuse, -R38 ;  /* 0x000000276c727223 */ /* 0x080fe20000010826 */
[----:B------:R-:W-:Y:S01]  /*5440*/  ISETP.GE.AND P1, PT, R116, 0x21, PT ;  /* 0x000000217400780c */ /* 0x000fe20003f26270 */
[----:B------:R-:W-:Y:S02]  /*5450*/  FMUL.FTZ R39, R42, R39 ;  /* 0x000000272a277220 */ /* 0x000fe40000410000 */
[----:B0-----:R-:W-:Y:S01]  /*5460*/  FADD.FTZ R113, R106, R107 ;  /* 0x0000006b6a717221 */ /* 0x001fe20000010000 */
[----:B------:R-:W-:Y:S01]  /*5470*/  IADD3 R106, R87, 0x20, RZ ;  /* 0x00000020576a7810 */ /* 0x000fe20007ffe0ff */
[----:B------:R-:W-:-:S02]  /*5480*/  FADD.FTZ R64, R161, R64 ;  /* 0x00000040a1407221 */ /* 0x000fc40000010000 */
[----:B------:R-:W-:Y:S01]  /*5490*/  FFMA.FTZ R115, R71, R108, R39 ;  /* 0x0000006c47737223 */ /* 0x000fe20000010027 */
[----:B------:R-:W-:Y:S05]  /*54a0*/  @!P0 BRA `(.L_x_12369) ;  /* 0x0000016000008947 */ /* 0x000fea0003800000 */
[----:B------:R-:W-:Y:S01]  /*54b0*/  LEA.HI.SX32 R105, R87, R87, 0x1b ;  /* 0x0000005757697211 */ /* 0x000fe200078fdaff */
[----:B------:R-:W-:Y:S01]  /*54c0*/  IMAD R109, R158, c[0x0][0x2c0], RZ ;  /* 0x0000b0009e6d7a24 */ /* 0x000fe200078e02ff */
[----:B------:R-:W-:Y:S01]  /*54d0*/  ULDC.64 UR4, c[0x0][0x2b8] ;  /* 0x0000ae0000047ab9 */ /* 0x000fe20000000a00 */
[C---:B------:R-:W-:Y:S01]  /*54e0*/  IMAD.WIDE.U32 R38, R88.reuse, c[0x0][0x2c0], RZ ;  /* 0x0000b00058267a25 */ /* 0x040fe200078e00ff */
[----:B------:R-:W-:Y:S01]  /*54f0*/  USHF.R.U32.HI UR8, URZ, 0x1, UR5 ;  /* 0x000000013f087899 */ /* 0x000fe20008011605 */
[----:B------:R0:W1:Y:S01]  /*5500*/  LDS R107, [R105.X4+0x840] ;  /* 0x00084000696b7984 */ /* 0x0000620000004800 */
[----:B------:R-:W-:Y:S01]  /*5510*/  USHF.R.U64 UR4, UR4, 0x1, UR5 ;  /* 0x0000000104047899 */ /* 0x000fe20008001205 */
[----:B------:R-:W-:Y:S02]  /*5520*/  IMAD R109, R88, c[0x0][0x2c4], R109 ;  /* 0x0000b100586d7a24 */ /* 0x000fe400078e026d */
[----:B------:R-:W-:-:S03]  /*5530*/  IMAD R110, R104, c[0x0][0x2d0], RZ ;  /* 0x0000b400686e7a24 */ /* 0x000fc600078e02ff */
[----:B------:R-:W-:Y:S01]  /*5540*/  IADD3 R39, R39, R109, RZ ;  /* 0x0000006d27277210 */ /* 0x000fe20007ffe0ff */
[----:B------:R-:W-:Y:S02]  /*5550*/  IMAD R109, R92, UR8, RZ ;  /* 0x000000085c6d7c24 */ /* 0x000fe4000f8e02ff */
[----:B0-----:R-:W-:-:S04]  /*5560*/  IMAD.WIDE.U32 R104, R101, c[0x0][0x2d0], R36 ;  /* 0x0000b40065687a25 */ /* 0x001fc800078e0024 */
[----:B------:R-:W-:Y:S02]  /*5570*/  IMAD R111, R90, UR4, R109 ;  /* 0x000000045a6f7c24 */ /* 0x000fe4000f8e026d */
[----:B------:R-:W-:-:S04]  /*5580*/  IMAD.WIDE.U32 R38, R92, UR4, R38 ;  /* 0x000000045c267c25 */ /* 0x000fc8000f8e0026 */
[----:B------:R-:W-:Y:S01]  /*5590*/  IMAD R109, R101, c[0x0][0x2d4], R110 ;  /* 0x0000b500656d7a24 */ /* 0x000fe200078e026e */
[----:B------:R-:W-:Y:S02]  /*55a0*/  IADD3 R39, R39, R111, RZ ;  /* 0x0000006f27277210 */ /* 0x000fe40007ffe0ff */
[C---:B------:R-:W-:Y:S02]  /*55b0*/  LEA R37, P0, R38.reuse, c[0x0][0x320], 0x3 ;  /* 0x0000c80026257a11 */ /* 0x040fe400078018ff */
[----:B------:R-:W-:Y:S02]  /*55c0*/  IADD3 R109, R105, R109, RZ ;  /* 0x0000006d696d7210 */ /* 0x000fe40007ffe0ff */
[----:B------:R-:W-:Y:S02]  /*55d0*/  LEA.HI.X R39, R38, c[0x0][0x324], R39, 0x3, P0 ;  /* 0x0000c90026277a11 */ /* 0x000fe400000f1c27 */
[----:B------:R-:W-:-:S04]  /*55e0*/  LEA R36, P0, R104, R37, 0x2 ;  /* 0x0000002568247211 */ /* 0x000fc800078010ff */
[----:B------:R-:W-:-:S05]  /*55f0*/  LEA.HI.X R37, R104, R39, R109, 0x2, P0 ;  /* 0x0000002768257211 */ /* 0x000fca00000f146d */
[----:B-1----:R0:W-:Y:S04]  /*5600*/  RED.E.ADD.F32.FTZ.RN.STRONG.GPU [R36.64], R107 ;  /* 0x0000006b2400798e */ /* 0x0021e8000c10e786 */
.L_x_12369:
[----:B------:R-:W-:Y:S05]  /*5610*/  BSYNC B0 ;  /* 0x0000000000007941 */ /* 0x000fea0003800000 */
.L_x_12368:
[----:B------:R-:W-:Y:S01]  /*5620*/  LEA.HI.SX32 R106, R106, R87, 0x1b ;  /* 0x000000576a6a7211 */ /* 0x000fe200078fdaff */
[----:B------:R-:W-:Y:S01]  /*5630*/  BSSY B0, `(.L_x_12370) ;  /* 0x0000008000007945 */ /* 0x000fe20003800000 */
[----:B------:R-:W-:Y:S01]  /*5640*/  FADD.FTZ R105, R112, R115 ;  /* 0x0000007370697221 */ /* 0x000fe20000010000 */
[----:B0-----:R-:W-:Y:S01]  /*5650*/  IADD3 R36, R87, 0x40, RZ ;  /* 0x0000004057247810 */ /* 0x001fe20007ffe0ff */
[----:B------:R-:W-:Y:S01]  /*5660*/  FADD.FTZ R107, R113, R114 ;  /* 0x00000072716b7221 */ /* 0x000fe20000010000 */
[----:B------:R0:W1:Y:S01]  /*5670*/  LDS R37, [R106.X4+0x8c0] ;  /* 0x0008c0006a257984 */ /* 0x0000620000004800 */
[----:B------:R-:W-:Y:S01]  /*5680*/  IADD3 R38, R87, 0x60, RZ ;  /* 0x0000006057267810 */ /* 0x000fe20007ffe0ff */
[----:B------:R-:W-:Y:S05]  /*5690*/  @!P1 BRA `(.L_x_12371) ;  /* 0x0000001000009947 */ /* 0x000fea0003800000 */
[----:B-1----:R1:W-:Y:S02]  /*56a0*/  RED.E.ADD.F32.FTZ.RN.STRONG.GPU [R68.64+-0x780], R37 ;  /* 0xfff880254400798e */ /* 0x0023e4000c10e786 */
.L_x_12371:
[----:B------:R-:W-:Y:S05]  /*56b0*/  BSYNC B0 ;  /* 0x0000000000007941 */ /* 0x000fea0003800000 */
.L_x_12370:
        /* <DEDUP_REMOVED lines=14> */
.L_x_12373:
[----:B-1----:R-:W-:Y:S05]  /*57a0*/  BSYNC B0 ;  /* 0x0000000000007941 */ /* 0x002fea0003800000 */
.L_x_12372:
[----:B--2---:R1:W2:Y:S01]  /*57b0*/  LDS R37, [R38.X4+0x9c0] ;  /* 0x0009c00026257984 */ /* 0x0042a20000004800 */
[----:B------:R-:W-:Y:S01]  /*57c0*/  BSSY B0, `(.L_x_12374) ;  /* 0x0000005000007945 */ /* 0x000fe20003800000 */
[----:B------:R-:W-:-:S02]  /*57d0*/  IADD3 R36, R87, 0xa0, RZ ;  /* 0x000000a057247810 */ /* 0x000fc40007ffe0ff */
[----:B------:R-:W-:Y:S01]  /*57e0*/  LEA.HI.SX32 R104, R104, R87, 0x1b ;  /* 0x0000005768687211 */ /* 0x000fe200078fdaff */
[----:B------:R-:W-:Y:S05]  /*57f0*/  @!P0 BRA `(.L_x_12375) ;  /* 0x0000001000008947 */ /* 0x000fea0003800000 */
[----:B--2---:R2:W-:Y:S02]  /*5800*/  RED.E.ADD.F32.FTZ.RN.STRONG.GPU [R68.64+-0x680], R37 ;  /* 0xfff980254400798e */ /* 0x0045e4000c10e786 */
.L_x_12375:
[----:B------:R-:W-:Y:S05]  /*5810*/  BSYNC B0 ;  /* 0x0000000000007941 */ /* 0x000fea0003800000 */
.L_x_12374:
[----:B--2---:R2:W3:Y:S01]  /*5820*/  LDS R37, [R104.X4+0xa40] ;  /* 0x000a400068257984 */ /* 0x0044e20000004800 */
[----:B------:R-:W-:Y:S01]  /*5830*/  BSSY B0, `(.L_x_12376) ;  /* 0x0000005000007945 */ /* 0x000fe20003800000 */
[----:B-1----:R-:W-:Y:S02]  /*5840*/  IADD3 R38, R87, 0xc0, RZ ;  /* 0x000000c057267810 */ /* 0x002fe40007ffe0ff */
[----:B------:R-:W-:Y:S01]  /*5850*/  LEA.HI.SX32 R36, R36, R87, 0x1b ;  /* 0x0000005724247211 */ /* 0x000fe200078fdaff */
[----:B------:R-:W-:Y:S05]  /*5860*/  @!P1 BRA `(.L_x_12377) ;  /* 0x0000001000009947 */ /* 0x000fea0003800000 */
[----:B---3--:R1:W-:Y:S02]  /*5870*/  RED.E.ADD.F32.FTZ.RN.STRONG.GPU [R68.64+-0x600], R37 ;  /* 0xfffa00254400798e */ /* 0x0083e4000c10e786 */
.L_x_12377:
[----:B------:R-:W-:Y:S05]  /*5880*/  BSYNC B0 ;  /* 0x0000000000007941 */ /* 0x000fea0003800000 */
.L_x_12376:
[----:B-1-3--:R1:W3:Y:S01]  /*5890*/  LDS R37, [R36.X4+0xac0] ;  /* 0x000ac00024257984 */ /* 0x00a2e20000004800 */
[----:B------:R-:W-:Y:S01]  /*58a0*/  BSSY B0, `(.L_x_12378) ;  /* 0x0000005000007945 */ /* 0x000fe20003800000 */
[----:B--2---:R-:W-:Y:S02]  /*58b0*/  IADD3 R104, R87, 0xe0, RZ ;  /* 0x000000e057687810 */ /* 0x004fe40007ffe0ff */
[----:B------:R-:W-:Y:S01]  /*58c0*/  LEA.HI.SX32 R38, R38, R87, 0x1b ;  /* 0x0000005726267211 */ /* 0x000fe200078fdaff */
[----:B------:R-:W-:Y:S05]  /*58d0*/  @!P2 BRA `(.L_x_12379) ;  /* 0x000000100000a947 */ /* 0x000fea0003800000 */
[----:B---3--:R2:W-:Y:S02]  /*58e0*/  RED.E.ADD.F32.FTZ.RN.STRONG.GPU [R68.64+-0x580], R37 ;  /* 0xfffa80254400798e */ /* 0x0085e4000c10e786 */
.L_x_12379:
[----:B------:R-:W-:Y:S05]  /*58f0*/  BSYNC B0 ;  /* 0x0000000000007941 */ /* 0x000fea0003800000 */
.L_x_12378:
[----:B--23--:R2:W3:Y:S01]  /*5900*/  LDS R37, [R38.X4+0xb40] ;  /* 0x000b400026257984 */ /* 0x00c4e20000004800 */
[----:B------:R-:W-:Y:S01]  /*5910*/  BSSY B0, `(.L_x_12380) ;  /* 0x0000005000007945 */ /* 0x000fe20003800000 */
[----:B-1----:R-:W-:-:S02]  /*5920*/  IADD3 R36, R87, 0x100, RZ ;  /* 0x0000010057247810 */ /* 0x002fc40007ffe0ff */
[----:B------:R-:W-:Y:S01]  /*5930*/  LEA.HI.SX32 R104, R104, R87, 0x1b ;  /* 0x0000005768687211 */ /* 0x000fe200078fdaff */
[----:B------:R-:W-:Y:S05]  /*5940*/  @!P3 BRA `(.L_x_12381) ;  /* 0x000000100000b947 */ /* 0x000fea0003800000 */
[----:B---3--:R1:W-:Y:S02]  /*5950*/  RED.E.ADD.F32.FTZ.RN.STRONG.GPU [R68.64+-0x500], R37 ;  /* 0xfffb00254400798e */ /* 0x0083e4000c10e786 */
.L_x_12381:
[----:B------:R-:W-:Y:S05]  /*5960*/  BSYNC B0 ;  /* 0x0000000000007941 */ /* 0x000fea0003800000 */
.L_x_12380:
[----:B-1-3--:R1:W3:Y:S01]  /*5970*/  LDS R37, [R104.X4+0xbc0] ;  /* 0x000bc00068257984 */ /* 0x00a2e20000004800 */
[----:B------:R-:W-:Y:S01]  /*5980*/  BSSY B0, `(.L_x_12382) ;  /* 0x0000004000007945 */ /* 0x000fe20003800000 */
[----:B------:R-:W-:Y:S01]  /*5990*/  LEA.HI.SX32 R36, R36, R87, 0x1b ;  /* 0x0000005724247211 */ /* 0x000fe200078fdaff */
[----:B------:R-:W-:Y:S05]  /*59a0*/  @!P4 BRA `(.L_x_12383) ;  /* 0x000000100000c947 */ /* 0x000fea0003800000 */
[----:B---3--:R3:W-:Y:S02]  /*59b0*/  RED.E.ADD.F32.FTZ.RN.STRONG.GPU [R68.64+-0x480], R37 ;  /* 0xfffb80254400798e */ /* 0x0087e4000c10e786 */
.L_x_12383:
[----:B------:R-:W-:Y:S05]  /*59c0*/  BSYNC B0 ;  /* 0x0000000000007941 */ /* 0x000fea0003800000 */
.L_x_12382:
[----:B---3--:R3:W4:Y:S01]  /*59d0*/  LDS R37, [R36.X4+0xc40] ;  /* 0x000c400024257984 */ /* 0x0087220000004800 */
[----:B------:R-:W-:Y:S01]  /*59e0*/  BSSY B0, `(.L_x_12384) ;  /* 0x0000005000007945 */ /* 0x000fe20003800000 */
[C---:B--2---:R-:W-:Y:S02]  /*59f0*/  IADD3 R38, R87.reuse, 0x120, RZ ;  /* 0x0000012057267810 */ /* 0x044fe40007ffe0ff */
[----:B-1----:R-:W-:Y:S01]  /*5a00*/  IADD3 R104, R87, 0x140, RZ ;  /* 0x0000014057687810 */ /* 0x002fe20007ffe0ff */
[----:B------:R-:W-:Y:S05]  /*5a10*/  @!P5 BRA `(.L_x_12385) ;  /* 0x000000100000d947 */ /* 0x000fea0003800000 */
[----:B----4-:R1:W-:Y:S02]  /*5a20*/  RED.E.ADD.F32.FTZ.RN.STRONG.GPU [R68.64+-0x400], R37 ;  /* 0xfffc00254400798e */ /* 0x0103e4000c10e786 */
.L_x_12385:
[----:B------:R-:W-:Y:S05]  /*5a30*/  BSYNC B0 ;  /* 0x0000000000007941 */ /* 0x000fea0003800000 */
.L_x_12384:
        /* <DEDUP_REMOVED lines=14> */
.L_x_12387:
[----:B-1----:R-:W-:Y:S05]  /*5b20*/  BSYNC B0 ;  /* 0x0000000000007941 */ /* 0x002fea0003800000 */
.L_x_12386:
[----:B--2---:R1:W2:Y:S01]  /*5b30*/  LDS R37, [R104.X4+0xd40] ;  /* 0x000d400068257984 */ /* 0x0042a20000004800 */
[----:B------:R-:W-:Y:S01]  /*5b40*/  BSSY B0, `(.L_x_12388) ;  /* 0x0000005000007945 */ /* 0x000fe20003800000 */
[----:B------:R-:W-:Y:S02]  /*5b50*/  IADD3 R38, R87, 0x180, RZ ;  /* 0x0000018057267810 */ /* 0x000fe40007ffe0ff */
[----:B------:R-:W-:Y:S01]  /*5b60*/  LEA.HI.SX32 R36, R36, R87, 0x1b ;  /* 0x0000005724247211 */ /* 0x000fe200078fdaff */
[----:B------:R-:W-:Y:S05]  /*5b70*/  @!P0 BRA `(.L_x_12389) ;  /* 0x0000001000008947 */ /* 0x000fea0003800000 */
[----:B--2---:R2:W-:Y:S02]  /*5b80*/  RED.E.ADD.F32.FTZ.RN.STRONG.GPU [R68.64+-0x300], R37 ;  /* 0xfffd00254400798e */ /* 0x0045e4000c10e786 */
.L_x_12389:
[----:B------:R-:W-:Y:S05]  /*5b90*/  BSYNC B0 ;  /* 0x0000000000007941 */ /* 0x000fea0003800000 */
.L_x_12388:
[----:B--2---:R2:W3:Y:S01]  /*5ba0*/  LDS R37, [R36.X4+0xdc0] ;  /* 0x000dc00024257984 */ /* 0x0044e20000004800 */
[----:B------:R-:W-:Y:S01]  /*5bb0*/  BSSY B0, `(.L_x_12390) ;  /* 0x0000005000007945 */ /* 0x000fe20003800000 */
[----:B-1----:R-:W-:-:S02]  /*5bc0*/  IADD3 R104, R87, 0x1a0, RZ ;  /* 0x000001a057687810 */ /* 0x002fc40007ffe0ff */
[----:B------:R-:W-:Y:S01]  /*5bd0*/  LEA.HI.SX32 R38, R38, R87, 0x1b ;  /* 0x0000005726267211 */ /* 0x000fe200078fdaff */
[----:B------:R-:W-:Y:S05]  /*5be0*/  @!P1 BRA `(.L_x_12391) ;  /* 0x0000001000009947 */ /* 0x000fea0003800000 */
[----:B---3--:R1:W-:Y:S02]  /*5bf0*/  RED.E.ADD.F32.FTZ.RN.STRONG.GPU [R68.64+-0x280], R37 ;  /* 0xfffd80254400798e */ /* 0x0083e4000c10e786 */
.L_x_12391:
[----:B------:R-:W-:Y:S05]  /*5c00*/  BSYNC B0 ;  /* 0x0000000000007941 */ /* 0x000fea0003800000 */
.L_x_12390:
[----:B-1-3--:R1:W3:Y:S01]  /*5c10*/  LDS R37, [R38.X4+0xe40] ;  /* 0x000e400026257984 */ /* 0x00a2e20000004800 */
[----:B------:R-:W-:Y:S01]  /*5c20*/  BSSY B0, `(.L_x_12392) ;  /* 0x0000005000007945 */ /* 0x000fe20003800000 */
[----:B--2---:R-:W-:Y:S02]  /*5c30*/  IADD3 R36, R87, 0x1c0, RZ ;  /* 0x000001c057247810 */ /* 0x004fe40007ffe0ff */
[----:B------:R-:W-:Y:S01]  /*5c40*/  LEA.HI.SX32 R104, R104, R87, 0x1b ;  /* 0x0000005768687211 */ /* 0x000fe200078fdaff */
[----:B------:R-:W-:Y:S05]  /*5c50*/  @!P2 BRA `(.L_x_12393) ;  /* 0x000000100000a947 */ /* 0x000fea0003800000 */
[----:B---3--:R2:W-:Y:S02]  /*5c60*/  RED.E.ADD.F32.FTZ.RN.STRONG.GPU [R68.64+-0x200], R37 ;  /* 0xfffe00254400798e */ /* 0x0085e4000c10e786 */
.L_x_12393:
[----:B------:R-:W-:Y:S05]  /*5c70*/  BSYNC B0 ;  /* 0x0000000000007941 */ /* 0x000fea0003800000 */
.L_x_12392:
[----:B--23--:R2:W3:Y:S01]  /*5c80*/  LDS R37, [R104.X4+0xec0] ;  /* 0x000ec00068257984 */ /* 0x00c4e20000004800 */
[----:B------:R-:W-:Y:S01]  /*5c90*/  BSSY B0, `(.L_x_12394) ;  /* 0x0000005000007945 */ /* 0x000fe20003800000 */
[----:B-1----:R-:W-:Y:S02]  /*5ca0*/  IADD3 R38, R87, 0x1e0, RZ ;  /* 0x000001e057267810 */ /* 0x002fe40007ffe0ff */
[----:B------:R-:W-:Y:S01]  /*5cb0*/  LEA.HI.SX32 R36, R36, R87, 0x1b ;  /* 0x0000005724247211 */ /* 0x000fe200078fdaff */
[----:B------:R-:W-:Y:S05]  /*5cc0*/  @!P3 BRA `(.L_x_12395) ;  /* 0x000000100000b947 */ /* 0x000fea0003800000 */
[----:B---3--:R1:W-:Y:S02]  /*5cd0*/  RED.E.ADD.F32.FTZ.RN.STRONG.GPU [R68.64+-0x180], R37 ;  /* 0xfffe80254400798e */ /* 0x0083e4000c10e786 */
.L_x_12395:
[----:B------:R-:W-:Y:S05]  /*5ce0*/  BSYNC B0 ;  /* 0x0000000000007941 */ /* 0x000fea0003800000 */
.L_x_12394:
[----:B-1-3--:R1:W3:Y:S01]  /*5cf0*/  LDS R37, [R36.X4+0xf40] ;  /* 0x000f400024257984 */ /* 0x00a2e20000004800 */
[----:B------:R-:W-:Y:S01]  /*5d00*/  BSSY B0, `(.L_x_12396) ;  /* 0x0000004000007945 */ /* 0x000fe20003800000 */
[----:B------:R-:W-:Y:S01]  /*5d10*/  LEA.HI.SX32 R38, R38, R87, 0x1b ;  /* 0x0000005726267211 */ /* 0x000fe200078fdaff */
[----:B------:R-:W-:Y:S05]  /*5d20*/  @!P4 BRA `(.L_x_12397) ;  /* 0x000000100000c947 */ /* 0x000fea0003800000 */
[----:B---3--:R3:W-:Y:S02]  /*5d30*/  RED.E.ADD.F32.FTZ.RN.STRONG.GPU [R68.64+-0x100], R37 ;  /* 0xffff00254400798e */ /* 0x0087e4000c10e786 */
.L_x_12397:
[----:B------:R-:W-:Y:S05]  /*5d40*/  BSYNC B0 ;  /* 0x0000000000007941 */ /* 0x000fea0003800000 */
.L_x_12396:
[----:B---3--:R3:W4:Y:S01]  /*5d50*/  LDS R37, [R38.X4+0xfc0] ;  /* 0x000fc00026257984 */ /* 0x0087220000004800 */
[----:B------:R-:W-:Y:S01]  /*5d60*/  BSSY B0, `(.L_x_12398) ;  /* 0x0000003000007945 */ /* 0x000fe20003800000 */
[----:B------:R-:W-:Y:S05]  /*5d70*/  @!P5 BRA `(.L_x_12399) ;  /* 0x000000100000d947 */ /* 0x000fea0003800000 */
[----:B----4-:R4:W-:Y:S02]  /*5d80*/  RED.E.ADD.F32.FTZ.RN.STRONG.GPU [R68.64+-0x80], R37 ;  /* 0xffff80254400798e */ /* 0x0109e4000c10e786 */
.L_x_12399:
[----:B------:R-:W-:Y:S05]  /*5d90*/  BSYNC B0 ;  /* 0x0000000000007941 */ /* 0x000fea0003800000 */
.L_x_12398:
[----:B----4-:R-:W4:Y:S01]  /*5da0*/  SHFL.DOWN PT, R68, R107, 0x1, 0x1f ;  /* 0x08201f006b447f89 */ /* 0x010f2200000e0000 */
[C---:B------:R-:W-:Y:S01]  /*5db0*/  ISETP.GT.AND P0, PT, R86.reuse, 0x1e, PT ;  /* 0x0000001e5600780c */ /* 0x040fe20003f04270 */
        /* <DEDUP_REMOVED lines=41> */
[C---:B------:R-:W-:Y:S02]  /*6050*/  FFMA.FTZ R67, R62.reuse, R132, R67 ;  /* 0x000000843e437223 */ /* 0x040fe40000010043 */
[----:B------:R-:W-:Y:S02]  /*6060*/  FFMA.FTZ R42, R62, R46, -R43 ;  /* 0x0000002e3e2a7223 */ /* 0x000fe4000001082b */
[----:B------:R-:W-:Y:S02]  /*6070*/  FFMA.FTZ R69, R67, R108, R69 ;  /* 0x0000006c43457223 */ /* 0x000fe40000010045 */
[----:B------:R-:W-:Y:S02]  /*6080*/  FMUL.FTZ R67, R41, R42 ;  /* 0x0000002a29437220 */ /* 0x000fe40000410000 */
[----:B-1----:R-:W-:Y:S02]  /*6090*/  @!P0 FADD.FTZ R37, R37, R68 ;  /* 0x0000004425258221 */ /* 0x002fe40000010000 */
[----:B------:R-:W-:-:S02]  /*60a0*/  FMUL.FTZ R46, R63, R46 ;  /* 0x0000002e3f2e7220 */ /* 0x000fc40000410000 */
[----:B--2---:R-:W-:Y:S01]  /*60b0*/  @!P0 FADD.FTZ R39, R39, R104 ;  /* 0x0000006827278221 */ /* 0x004fe20000010000 */
[----:B------:R-:W1:Y:S01]  /*60c0*/  SHFL.DOWN PT, R64, R37, 0x8, 0x1f ;  /* 0x09001f0025407f89 */ /* 0x000e6200000e0000 */
[----:B------:R-:W-:Y:S02]  /*60d0*/  FMUL.FTZ R41, R63, R135 ;  /* 0x000000873f297220 */ /* 0x000fe40000410000 */
[----:B---3--:R-:W-:Y:S01]  /*60e0*/  @!P0 FADD.FTZ R38, R38, R107 ;  /* 0x0000006b26268221 */ /* 0x008fe20000010000 */
[----:B------:R-:W2:Y:S01]  /*60f0*/  SHFL.DOWN PT, R68, R39, 0x8, 0x1f ;  /* 0x09001f0027447f89 */ /* 0x000ea200000e0000 */
[----:B------:R-:W-:Y:S02]  /*6100*/  FFMA.FTZ R46, R62, R133, R46 ;  /* 0x000000853e2e7223 */ /* 0x000fe4000001002e */
[----:B----4-:R-:W-:Y:S01]  /*6110*/  @!P0 FADD.FTZ R36, R36, R105 ;  /* 0x0000006924248221 */ /* 0x010fe20000010000 */
[----:B------:R-:W3:Y:S01]  /*6120*/  SHFL.DOWN PT, R107, R38, 0x8, 0x1f ;  /* 0x09001f00266b7f89 */ /* 0x000ee200000e0000 */
[----:B------:R-:W-:Y:S01]  /*6130*/  ISETP.GT.AND P0, PT, R86, 0x17, PT ;  /* 0x000000175600780c */ /* 0x000fe20003f04270 */
[----:B------:R-:W-:-:S02]  /*6140*/  FFMA.FTZ R43, R62, R65, -R41 ;  /* 0x000000413e2b7223 */ /* 0x000fc40000010829 */
[----:B------:R-:W4:Y:S01]  /*6150*/  SHFL.DOWN PT, R105, R36, 0x8, 0x1f ;  /* 0x09001f0024697f89 */ /* 0x000f2200000e0000 */
[C---:B------:R-:W-:Y:S02]  /*6160*/  FMUL.FTZ R65, R63.reuse, R65 ;  /* 0x000000413f417220 */ /* 0x040fe40000410000 */
[----:B------:R-:W-:Y:S02]  /*6170*/  FMUL.FTZ R41, R63, R137 ;  /* 0x000000893f297220 */ /* 0x000fe40000410000 */
[----:B------:R-:W-:Y:S02]  /*6180*/  FFMA.FTZ R67, R46, R126, R67 ;  /* 0x0000007e2e437223 */ /* 0x000fe40000010043 */
[----:B------:R-:W-:Y:S02]  /*6190*/  FMUL.FTZ R43, R40, R43 ;  /* 0x0000002b282b7220 */ /* 0x000fe40000410000 */
[C---:B------:R-:W-:Y:S02]  /*61a0*/  FFMA.FTZ R46, R62.reuse, R135, R65 ;  /* 0x000000873e2e7223 */ /* 0x040fe40000010041 */
[----:B------:R-:W-:-:S02]  /*61b0*/  FFMA.FTZ R42, R62, R138, -R41 ;  /* 0x0000008a3e2a7223 */ /* 0x000fc40000010829 */
[C---:B------:R-:W-:Y:S02]  /*61c0*/  FMUL.FTZ R138, R63.reuse, R138 ;  /* 0x0000008a3f8a7220 */ /* 0x040fe40000410000 */
[----:B------:R-:W-:Y:S02]  /*61d0*/  FMUL.FTZ R40, R63, R140 ;  /* 0x0000008c3f287220 */ /* 0x000fe40000410000 */
[----:B-1----:R-:W-:Y:S02]  /*61e0*/  @!P0 FADD.FTZ R37, R37, R64 ;  /* 0x0000004025258221 */ /* 0x002fe40000010000 */
[----:B--2---:R-:W-:Y:S02]  /*61f0*/  @!P0 FADD.FTZ R39, R39, R68 ;  /* 0x0000004427278221 */ /* 0x004fe40000010000 */
[----:B---3--:R-:W-:Y:S01]  /*6200*/  @!P0 FADD.FTZ R38, R38, R107 ;  /* 0x0000006b26268221 */ /* 0x008fe20000010000 */
[----:B------:R-:W1:Y:S01]  /*6210*/  SHFL.DOWN PT, R64, R37, 0x10, 0x1f ;  /* 0x0a001f0025407f89 */ /* 0x000e6200000e0000 */
[----:B------:R-:W-:-:S02]  /*6220*/  FFMA.FTZ R46, R46, R125, R43 ;  /* 0x0000007d2e2e7223 */ /* 0x000fc4000001002b */
[----:B----4-:R-:W-:Y:S01]  /*6230*/  @!P0 FADD.FTZ R36, R36, R105 ;  /* 0x0000006924248221 */ /* 0x010fe20000010000 */
[----:B------:R-:W2:Y:S01]  /*6240*/  SHFL.DOWN PT, R65, R38, 0x10, 0x1f ;  /* 0x0a001f0026417f89 */ /* 0x000ea200000e0000 */
[----:B------:R-:W-:Y:S01]  /*6250*/  FMUL.FTZ R42, R45, R42 ;  /* 0x0000002a2d2a7220 */ /* 0x000fe20000410000 */
[----:B------:R-:W-:Y:S01]  /*6260*/  ISETP.GT.AND P0, PT, R86, 0xf, PT ;  /* 0x0000000f5600780c */ /* 0x000fe20003f04270 */
[C---:B------:R-:W-:Y:S01]  /*6270*/  FFMA.FTZ R43, R62.reuse, R137, R138 ;  /* 0x000000893e2b7223 */ /* 0x040fe2000001008a */
[----:B------:R-:W3:Y:S01]  /*6280*/  SHFL.DOWN PT, R68, R39, 0x10, 0x1f ;  /* 0x0a001f0027447f89 */ /* 0x000ee200000e0000 */
[----:B------:R-:W-:Y:S02]  /*6290*/  FFMA.FTZ R41, R62, R139, -R40 ;  /* 0x0000008b3e297223 */ /* 0x000fe40000010828 */
[----:B------:R-:W-:Y:S01]  /*62a0*/  FFMA.FTZ R124, R43, R124, R42 ;  /* 0x0000007c2b7c7223 */ /* 0x000fe2000001002a */
[----:B------:R-:W4:Y:S01]  /*62b0*/  SHFL.DOWN PT, R45, R36, 0x10, 0x1f ;  /* 0x0a001f00242d7f89 */ /* 0x000f2200000e0000 */
[----:B------:R-:W-:-:S02]  /*62c0*/  FMUL.FTZ R43, R44, R41 ;  /* 0x000000292c2b7220 */ /* 0x000fc40000410000 */
[C---:B------:R-:W-:Y:S02]  /*62d0*/  FMUL.FTZ R41, R63.reuse, R143 ;  /* 0x0000008f3f297220 */ /* 0x040fe40000410000 */
[C---:B------:R-:W-:Y:S02]  /*62e0*/  FMUL.FTZ R40, R63.reuse, R146 ;  /* 0x000000923f287220 */ /* 0x040fe40000410000 */
[C---:B------:R-:W-:Y:S02]  /*62f0*/  FFMA.FTZ R42, R62.reuse, R66, -R41 ;  /* 0x000000423e2a7223 */ /* 0x040fe40000010829 */
[----:B------:R-:W-:Y:S02]  /*6300*/  FFMA.FTZ R41, R62, R145, -R40 ;  /* 0x000000913e297223 */ /* 0x000fe40000010828 */
[----:B------:R-:W-:Y:S02]  /*6310*/  FMUL.FTZ R139, R63, R139 ;  /* 0x0000008b3f8b7220 */ /* 0x000fe40000410000 */
[----:B------:R-:W-:-:S02]  /*6320*/  FMUL.FTZ R48, R48, R41 ;  /* 0x0000002930307220 */ /* 0x000fc40000410000 */
[C---:B------:R-:W-:Y:S02]  /*6330*/  FMUL.FTZ R41, R63.reuse, R149 ;  /* 0x000000953f297220 */ /* 0x040fe40000410000 */
[C---:B------:R-:W-:Y:S02]  /*6340*/  FFMA.FTZ R44, R62.reuse, R140, R139 ;  /* 0x0000008c3e2c7223 */ /* 0x040fe4000001008b */
[C---:B------:R-:W-:Y:S02]  /*6350*/  FMUL.FTZ R66, R63.reuse, R66 ;  /* 0x000000423f427220 */ /* 0x040fe40000410000 */
[C---:B------:R-:W-:Y:S02]  /*6360*/  FMUL.FTZ R145, R63.reuse, R145 ;  /* 0x000000913f917220 */ /* 0x040fe40000410000 */
[-C--:B------:R-:W-:Y:S02]  /*6370*/  FMUL.FTZ R63, R63, R150.reuse ;  /* 0x000000963f3f7220 */ /* 0x080fe40000410000 */
[----:B------:R-:W-:-:S02]  /*6380*/  FFMA.FTZ R41, R62, R150, -R41 ;  /* 0x000000963e297223 */ /* 0x000fc40000010829 */
[----:B------:R-:W-:Y:S02]  /*6390*/  FFMA.FTZ R44, R44, R123, R43 ;  /* 0x0000007b2c2c7223 */ /* 0x000fe4000001002b */
[----:B------:R-:W-:Y:S02]  /*63a0*/  FMUL.FTZ R42, R49, R42 ;  /* 0x0000002a312a7220 */ /* 0x000fe40000410000 */
[C---:B------:R-:W-:Y:S02]  /*63b0*/  FFMA.FTZ R43, R62.reuse, R143, R66 ;  /* 0x0000008f3e2b7223 */ /* 0x040fe40000010042 */
[C---:B------:R-:W-:Y:S02]  /*63c0*/  FFMA.FTZ R40, R62.reuse, R146, R145 ;  /* 0x000000923e287223 */ /* 0x040fe40000010091 */
[----:B------:R-:W-:Y:S02]  /*63d0*/  FFMA.FTZ R63, R62, R149, R63 ;  /* 0x000000953e3f7223 */ /* 0x000fe4000001003f */
[----:B------:R-:W-:-:S02]  /*63e0*/  FMUL.FTZ R41, R70, R41 ;  /* 0x0000002946297220 */ /* 0x000fc40000410000 */
[----:B-1----:R-:W-:Y:S02]  /*63f0*/  @!P0 FADD.FTZ R37, R37, R64 ;  /* 0x0000004025258221 */ /* 0x002fe40000010000 */
[----:B--2---:R-:W-:Y:S02]  /*6400*/  @!P0 FADD.FTZ R38, R38, R65 ;  /* 0x0000004126268221 */ /* 0x004fe40000010000 */
[----:B---3--:R-:W-:Y:S02]  /*6410*/  @!P0 FADD.FTZ R39, R39, R68 ;  /* 0x0000004427278221 */ /* 0x008fe40000010000 */
[----:B----4-:R-:W-:Y:S02]  /*6420*/  @!P0 FADD.FTZ R36, R36, R45 ;  /* 0x0000002d24248221 */ /* 0x010fe40000010000 */
        /* <DEDUP_REMOVED lines=32> */
.L_x_12401:
[----:B-1----:R-:W-:Y:S05]  /*6630*/  BSYNC B0 ;  /* 0x0000000000007941 */ /* 0x002fea0003800000 */
.L_x_12400:
[----:B------:R-:W-:Y:S02]  /*6640*/  IADD3 R101, R101, 0x1, RZ ;  /* 0x0000000165657810 */ /* 0x000fe40007ffe0ff */
[----:B------:R-:W-:-:S02]  /*6650*/  IADD3 R102, P1, R102, 0x1, RZ ;  /* 0x0000000166667810 */ /* 0x000fc40007f3e0ff */
[----:B------:R-:W-:Y:S02]  /*6660*/  ISETP.GE.AND P0, PT, R101, c[0x0][0x16c], PT ;  /* 0x00005b0065007a0c */ /* 0x000fe40003f06270 */
[----:B------:R-:W-:-:S11]  /*6670*/  IADD3.X R103, RZ, R103, RZ, P1, !PT ;  /* 0x00000067ff677210 */ /* 0x000fd60000ffe4ff */
[----:B------:R-:W-:Y:S01]  /*6680*/  @P0 CALL.REL.NOINC `(.L_x_12355) ;  /* 0x0000001000000944 */ /* 0x000fe20003c00000 */
[----:B------:R-:W-:Y:S05]  /*6690*/  BRA `(.L_x_12402) ;  /* 0xffffb6a000007947 */ /* 0x000fea000383ffff */
.L_x_12355:
[----:B------:R-:W-:Y:S01]  /*66a0*/  BAR.SYNC.DEFER_BLOCKING 0x0 ;  /* 0x0000000000007b1d */ /* 0x000fe20000010000 */
[----:B------:R-:W-:-:S05]  /*66b0*/  IMAD.WIDE R4, R77, 0x10, R2 ;  /* 0x000000104d047825 */ /* 0x000fca00078e0202 */
[----:B------:R1:W2:Y:S04]  /*66c0*/  LDG.E.128 R8, [R4.64] ;  /* 0x0000000604087981 */ /* 0x0002a8000c1e1d00 */
[----:B------:R1:W3:Y:S01]  /*66d0*/  LDG.E.128 R12, [R4.64+0x200] ;  /* 0x00020006040c7981 */ /* 0x0002e2000c1e1d00 */
[----:B0-----:R-:W-:Y:S02]  /*66e0*/  IADD3 R42, R79, -0x1, RZ ;  /* 0xffffffff4f2a7810 */ /* 0x001fe40007ffe0ff */
[----:B------:R-:W-:Y:S02]  /*66f0*/  IADD3 R78, R78, 0x1, RZ ;  /* 0x000000014e4e7810 */ /* 0x000fe40007ffe0ff */
[----:B------:R-:W-:-:S04]  /*6700*/  SHF.L.U32 R6, R42, 0x8, RZ ;  /* 0x000000082a067819 */ /* 0x000fc800000006ff */
[----:B------:R-:W-:Y:S01]  /*6710*/  SHF.R.S32.HI R7, RZ, 0x1f, R6 ;  /* 0x0000001fff077819 */ /* 0x000fe20000011406 */
[----:B-1----:R-:W-:Y:S01]  /*6720*/  IMAD R5, R90, c[0x0][0x2d8], RZ ;  /* 0x0000b6005a057a24 */ /* 0x002fe200078e02ff */
[----:B--2---:R0:W-:Y:S04]  /*6730*/  STS.128 [R86.X16], R8 ;  /* 0x0000000856007388 */ /* 0x0041e8000000cc00 */
[----:B---3--:R1:W-:Y:S01]  /*6740*/  STS.128 [R86.X16+0x200], R12 ;  /* 0x0002000c56007388 */ /* 0x0083e2000000cc00 */
[----:B------:R-:W-:-:S06]  /*6750*/  NOP ;  /* 0x0000000000007918 */ /* 0x000fcc0000000000 */
[----:B------:R-:W2:Y:S04]  /*6760*/  LDS.128 R16, [R74+0x10] ;  /* 0x000010004a107984 */ /* 0x000ea80000000c00 */
[----:B------:R-:W3:Y:S01]  /*6770*/  LDS.128 R36, [R74] ;  /* 0x000000004a247984 */ /* 0x000ee20000000c00 */
[C---:B0-----:R-:W-:Y:S02]  /*6780*/  IMAD R9, R92.reuse, c[0x0][0x2dc], R5 ;  /* 0x0000b7005c097a24 */ /* 0x041fe400078e0205 */
[C-C-:B------:R-:W-:Y:S01]  /*6790*/  IMAD.WIDE.U32 R4, R92.reuse, c[0x0][0x2d8], R6.reuse ;  /* 0x0000b6005c047a25 */ /* 0x140fe200078e0006 */
[----:B------:R-:W-:Y:S03]  /*67a0*/  BAR.SYNC.DEFER_BLOCKING 0x0 ;  /* 0x0000000000007b1d */ /* 0x000fe60000010000 */
[----:B-1----:R-:W-:Y:S01]  /*67b0*/  IMAD R15, R95, c[0x0][0x2e0], RZ ;  /* 0x0000b8005f0f7a24 */ /* 0x002fe200078e02ff */
[----:B------:R-:W-:Y:S01]  /*67c0*/  IADD3 R5, R5, R9, RZ ;  /* 0x0000000905057210 */ /* 0x000fe20007ffe0ff */
[----:B------:R-:W-:-:S04]  /*67d0*/  IMAD.WIDE.U32 R6, R92, c[0x0][0x2f8], R6 ;  /* 0x0000be005c067a25 */ /* 0x000fc800078e0006 */
[----:B------:R-:W-:Y:S01]  /*67e0*/  IMAD.WIDE.U32 R4, R96, c[0x0][0x2e0], R4 ;  /* 0x0000b80060047a25 */ /* 0x000fe200078e0004 */
[----:B------:R-:W-:Y:S04]  /*67f0*/  STS.128 [R74], R32 ;  /* 0x000000204a007388 */ /* 0x000fe80000000c00 */
[----:B------:R0:W-:Y:S01]  /*6800*/  STS.128 [R74+0x10], R28 ;  /* 0x0000101c4a007388 */ /* 0x0001e20000000c00 */
[--C-:B--2---:R-:W-:Y:S02]  /*6810*/  FADD.FTZ R16, R16, R93.reuse ;  /* 0x0000005d10107221 */ /* 0x104fe40000010000 */
[--C-:B------:R-:W-:Y:S02]  /*6820*/  FADD.FTZ R17, R17, R93.reuse ;  /* 0x0000005d11117221 */ /* 0x100fe40000010000 */
[--C-:B------:R-:W-:Y:S01]  /*6830*/  FADD.FTZ R18, R18, R93.reuse ;  /* 0x0000005d12127221 */ /* 0x100fe20000010000 */
[----:B------:R-:W-:Y:S01]  /*6840*/  FSETP.GTU.FTZ.AND P4, PT, R16, 20, PT ;  /* 0x41a000001000780b */ /* 0x000fe20003f9c000 */
[--C-:B------:R-:W-:Y:S01]  /*6850*/  FADD.FTZ R19, R19, R93.reuse ;  /* 0x0000005d13137221 */ /* 0x100fe20000010000 */
[----:B------:R-:W-:Y:S01]  /*6860*/  FSETP.GTU.FTZ.AND P0, PT, R17, 20, PT ;  /* 0x41a000001100780b */ /* 0x000fe20003f1c000 */
[--C-:B---3--:R-:W-:Y:S01]  /*6870*/  FADD.FTZ R36, R36, R93.reuse ;  /* 0x0000005d24247221 */ /* 0x108fe20000010000 */
[----:B------:R-:W-:Y:S01]  /*6880*/  FSETP.GTU.FTZ.AND P1, PT, R18, 20, PT ;  /* 0x41a000001200780b */ /* 0x000fe20003f3c000 */
[--C-:B------:R-:W-:Y:S01]  /*6890*/  FADD.FTZ R37, R37, R93.reuse ;  /* 0x0000005d25257221 */ /* 0x100fe20000010000 */
[----:B------:R-:W-:Y:S01]  /*68a0*/  FSETP.GTU.FTZ.AND P2, PT, R19, 20, PT ;  /* 0x41a000001300780b */ /* 0x000fe20003f5c000 */
[--C-:B------:R-:W-:Y:S01]  /*68b0*/  FADD.FTZ R38, R38, R93.reuse ;  /* 0x0000005d26267221 */ /* 0x100fe20000010000 */
[----:B------:R-:W-:Y:S01]  /*68c0*/  FSETP.GTU.FTZ.AND P3, PT, R36, 20, PT ;  /* 0x41a000002400780b */ /* 0x000fe20003f7c000 */
[----:B------:R-:W-:Y:S01]  /*68d0*/  FADD.FTZ R39, R39, R93 ;  /* 0x0000005d27277221 */ /* 0x000fe20000010000 */
[----:B------:R-:W-:Y:S01]  /*68e0*/  FSETP.GTU.FTZ.AND P5, PT, R37, 20, PT ;  /* 0x41a000002500780b */ /* 0x000fe20003fbc000 */
[----:B0-----:R-:W-:-:S02]  /*68f0*/  IMAD R29, R90, c[0x0][0x2f8], RZ ;  /* 0x0000be005a1d7a24 */ /* 0x001fc400078e02ff */
[----:B------:R-:W-:Y:S02]  /*6900*/  @!P4 FMUL.FTZ R0, R16, -1.4426950216293334961 ;  /* 0xbfb8aa3b1000c820 */ /* 0x000fe40000410000 */
[----:B------:R-:W-:Y:S02]  /*6910*/  IMAD R29, R92, c[0x0][0x2fc], R29 ;  /* 0x0000bf005c1d7a24 */ /* 0x000fe400078e021d */
[----:B------:R-:W-:Y:S02]  /*6920*/  @!P1 FMUL.FTZ R9, R18, -1.4426950216293334961 ;  /* 0xbfb8aa3b12099820 */ /* 0x000fe40000410000 */
[----:B------:R-:W0:Y:S01]  /*6930*/  @!P4 MUFU.EX2 R0, R0 ;  /* 0x000000000000c308 */ /* 0x000e220000000800 */
[----:B------:R-:W-:Y:S01]  /*6940*/  @!P2 FMUL.FTZ R10, R19, -1.4426950216293334961 ;  /* 0xbfb8aa3b130aa820 */ /* 0x000fe20000410000 */
[----:B------:R-:W-:-:S06]  /*6950*/  IADD3 R7, R7, R29, RZ ;  /* 0x0000001d07077210 */ /* 0x000fcc0007ffe0ff */
[----:B------:R-:W1:Y:S01]  /*6960*/  @!P1 MUFU.EX2 R14, R9 ;  /* 0x00000009000e9308 */ /* 0x000e620000000800 */
[----:B0-----:R-:W-:Y:S02]  /*6970*/  @!P4 FADD.FTZ R8, R0, 1 ;  /* 0x3f8000000008c421 */ /* 0x001fe40000010000 */
[----:B------:R-:W-:-:S05]  /*6980*/  @!P0 FMUL.FTZ R0, R17, -1.4426950216293334961 ;  /* 0xbfb8aa3b11008820 */ /* 0x000fca0000410000 */
[----:B------:R0:W2:Y:S01]  /*6990*/  @!P4 MUFU.RCP R13, R8 ;  /* 0x00000008000dc308 */ /* 0x0000a20000001000 */
[----:B------:R-:W-:Y:S02]  /*69a0*/  IMAD R17, R96, c[0x0][0x2e4], R15 ;  /* 0x0000b90060117a24 */ /* 0x000fe400078e020f */
[----:B-1----:R-:W-:-:S03]  /*69b0*/  @!P1 FADD.FTZ R14, R14, 1 ;  /* 0x3f8000000e0e9421 */ /* 0x002fc60000010000 */
[----:B------:R-:W-:Y:S01]  /*69c0*/  IADD3 R5, R5, R17, RZ ;  /* 0x0000001105057210 */ /* 0x000fe20007ffe0ff */
[----:B------:R-:W-:-:S06]  /*69d0*/  NOP ;  /* 0x0000000000007918 */ /* 0x000fcc0000000000 */
[----:B0-----:R-:W-:Y:S01]  /*69e0*/  LEA R8, P6, R4, c[0x0][0x330], 0x2 ;  /* 0x0000cc0004087a11 */ /* 0x001fe200078c10ff */
[----:B------:R0:W1:Y:S01]  /*69f0*/  @!P0 MUFU.EX2 R11, R0 ;  /* 0x00000000000b8308 */ /* 0x0000620000000800 */
[----:B------:R-:W3:Y:S01]  /*6a00*/  LDS.128 R16, [R86.X16] ;  /* 0x0000000056107984 */ /* 0x000ee2000000cc00 */
[----:B--2---:R-:W-:Y:S01]  /*6a10*/  @!P4 FMUL.FTZ R20, R20, R13 ;  /* 0x0000000d1414c220 */ /* 0x004fe20000410000 */
[----:B------:R-:W-:Y:S01]  /*6a20*/  LEA.HI.X R9, R4, c[0x0][0x334], R5, 0x2, P6 ;  /* 0x0000cd0004097a11 */ /* 0x000fe200030f1405 */
[----:B------:R-:W-:Y:S01]  /*6a30*/  @!P5 FMUL.FTZ R4, R37, -1.4426950216293334961 ;  /* 0xbfb8aa3b2504d820 */ /* 0x000fe20000410000 */
[----:B------:R-:W-:Y:S02]  /*6a40*/  FSETP.GTU.FTZ.AND P4, PT, R38, 20, PT ;  /* 0x41a000002600780b */ /* 0x000fe40003f9c000 */
[----:B------:R-:W-:Y:S01]  /*6a50*/  FSETP.GTU.FTZ.AND P6, PT, R39, 20, PT ;  /* 0x41a000002700780b */ /* 0x000fe20003fdc000 */
[----:B------:R2:W4:Y:S01]  /*6a60*/  @!P2 MUFU.EX2 R15, R10 ;  /* 0x0000000a000fa308 */ /* 0x0005220000000800 */
[----:B0-----:R-:W-:-:S07]  /*6a70*/  @!P3 FMUL.FTZ R0, R36, -1.4426950216293334961 ;  /* 0xbfb8aa3b2400b820 */ /* 0x001fce0000410000 */
[----:B------:R-:W-:Y:S01]  /*6a80*/  @!P5 MUFU.EX2 R4, R4 ;  /* 0x000000040004d308 */ /* 0x000fe20000000800 */
[----:B-1----:R-:W-:Y:S02]  /*6a90*/  @!P0 FADD.FTZ R13, R11, 1 ;  /* 0x3f8000000b0d8421 */ /* 0x002fe40000010000 */
[----:B------:R-:W-:Y:S02]  /*6aa0*/  @!P4 FMUL.FTZ R5, R38, -1.4426950216293334961 ;  /* 0xbfb8aa3b2605c820 */ /* 0x000fe40000410000 */
[----:B--2---:R-:W-:Y:S02]  /*6ab0*/  @!P6 FMUL.FTZ R10, R39, -1.4426950216293334961 ;  /* 0xbfb8aa3b270ae820 */ /* 0x004fe40000410000 */
[----:B------:R-:W0:Y:S01]  /*6ac0*/  LDS.128 R36, [R86.X16+0x200] ;  /* 0x0002000056247984 */ /* 0x000e22000000cc00 */
[----:B------:R-:W1:Y:S01]  /*6ad0*/  @!P3 MUFU.EX2 R0, R0 ;  /* 0x000000000000b308 */ /* 0x000e620000000800 */
[----:B----4-:R-:W-:-:S07]  /*6ae0*/  @!P2 FADD.FTZ R15, R15, 1 ;  /* 0x3f8000000f0fa421 */ /* 0x010fce0000010000 */
[----:B------:R-:W2:Y:S08]  /*6af0*/  @!P4 MUFU.EX2 R5, R5 ;  /* 0x000000050005c308 */ /* 0x000eb00000000800 */
[----:B------:R4:W5:Y:S01]  /*6b00*/  @!P6 MUFU.EX2 R12, R10 ;  /* 0x0000000a000ce308 */ /* 0x0009620000000800 */
[----:B-1----:R-:W-:Y:S02]  /*6b10*/  @!P3 FADD.FTZ R0, R0, 1 ;  /* 0x3f8000000000b421 */ /* 0x002fe40000010000 */
[----:B--2---:R-:W-:-:S05]  /*6b20*/  @!P4 FADD.FTZ R11, R5, 1 ;  /* 0x3f800000050bc421 */ /* 0x004fca0000010000 */
[----:B------:R-:W1:Y:S01]  /*6b30*/  @!P1 MUFU.RCP R43, R14 ;  /* 0x0000000e002b9308 */ /* 0x000e620000001000 */
[----:B----4-:R-:W-:Y:S02]  /*6b40*/  @!P5 FADD.FTZ R10, R4, 1 ;  /* 0x3f800000040ad421 */ /* 0x010fe40000010000 */
[----:B------:R-:W-:-:S04]  /*6b50*/  IMAD.WIDE R4, R77, 0x10, R8 ;  /* 0x000000104d047825 */ /* 0x000fc800078e0208 */
[----:B-----5:R-:W-:Y:S01]  /*6b60*/  @!P6 FADD.FTZ R12, R12, 1 ;  /* 0x3f8000000c0ce421 */ /* 0x020fe20000010000 */
[----:B---3--:R-:W-:Y:S01]  /*6b70*/  STG.E.128 [R4.64], R16 ;  /* 0x0000001004007986 */ /* 0x008fe2000c101d06 */
[----:B------:R-:W2:Y:S03]  /*6b80*/  @!P0 MUFU.RCP R40, R13 ;  /* 0x0000000d00288308 */ /* 0x000ea60000001000 */
[----:B0-----:R0:W-:Y:S01]  /*6b90*/  STG.E.128 [R4.64+0x200], R36 ;  /* 0x0002002404007986 */ /* 0x0011e2000c101d06 */
[----:B-1----:R-:W-:-:S04]  /*6ba0*/  @!P1 FMUL.FTZ R22, R22, R43 ;  /* 0x0000002b16169220 */ /* 0x002fc80000410000 */
[----:B------:R1:W3:Y:S08]  /*6bb0*/  @!P3 MUFU.RCP R41, R0 ;  /* 0x000000000029b308 */ /* 0x0002f00000001000 */
[----:B------:R-:W4:Y:S01]  /*6bc0*/  @!P5 MUFU.RCP R10, R10 ;  /* 0x0000000a000ad308 */ /* 0x000f220000001000 */
[----:B--2---:R-:W-:Y:S01]  /*6bd0*/  @!P0 FMUL.FTZ R21, R21, R40 ;  /* 0x0000002815158220 */ /* 0x004fe20000410000 */
[----:B------:R-:W-:Y:S01]  /*6be0*/  BAR.SYNC.DEFER_BLOCKING 0x0 ;  /* 0x0000000000007b1d */ /* 0x000fe20000010000 */
[----:B-1----:R-:W-:Y:S01]  /*6bf0*/  IADD3 R0, P1, R2, -0x400, RZ ;  /* 0xfffffc0002007810 */ /* 0x002fe20007f3e0ff */
[----:B0-----:R-:W-:-:S04]  /*6c00*/  IMAD R5, R95, c[0x0][0x300], RZ ;  /* 0x0000c0005f057a24 */ /* 0x001fc800078e02ff */
[----:B------:R-:W0:Y:S01]  /*6c10*/  @!P4 MUFU.RCP R11, R11 ;  /* 0x0000000b000bc308 */ /* 0x000e220000001000 */
[----:B---3--:R-:W-:Y:S01]  /*6c20*/  @!P3 FMUL.FTZ R24, R24, R41 ;  /* 0x000000291818b220 */ /* 0x008fe20000410000 */
[----:B------:R-:W-:Y:S01]  /*6c30*/  IADD3 R82, P3, R82, -0x400, RZ ;  /* 0xfffffc0052527810 */ /* 0x000fe20007f7e0ff */
[C---:B------:R-:W-:Y:S02]  /*6c40*/  IMAD R17, R96.reuse, c[0x0][0x304], R5 ;  /* 0x0000c10060117a24 */ /* 0x040fe400078e0205 */
[----:B------:R-:W-:Y:S01]  /*6c50*/  IMAD.WIDE.U32 R4, R96, c[0x0][0x300], R6 ;  /* 0x0000c00060047a25 */ /* 0x000fe200078e0006 */
[----:B------:R-:W-:Y:S02]  /*6c60*/  IADD3.X R83, R83, -0x1, RZ, P3, !PT ;  /* 0xffffffff53537810 */ /* 0x000fe40001ffe4ff */
[----:B------:R-:W1:Y:S01]  /*6c70*/  @!P6 MUFU.RCP R12, R12 ;  /* 0x0000000c000ce308 */ /* 0x000e620000001000 */
[----:B----4-:R-:W-:Y:S01]  /*6c80*/  @!P5 FMUL.FTZ R25, R25, R10 ;  /* 0x0000000a1919d220 */ /* 0x010fe20000410000 */
[----:B------:R-:W-:-:S02]  /*6c90*/  IADD3 R5, R5, R17, RZ ;  /* 0x0000001105057210 */ /* 0x000fc40007ffe0ff */
[----:B------:R-:W-:-:S04]  /*6ca0*/  LEA R6, P0, R4, c[0x0][0x340], 0x2 ;  /* 0x0000d00004067a11 */ /* 0x000fc800078010ff */
[----:B------:R-:W2:Y:S01]  /*6cb0*/  @!P2 MUFU.RCP R14, R15 ;  /* 0x0000000f000ea308 */ /* 0x000ea20000001000 */
[----:B0-----:R-:W-:Y:S01]  /*6cc0*/  @!P4 FMUL.FTZ R26, R26, R11 ;  /* 0x0000000b1a1ac220 */ /* 0x001fe20000410000 */
[----:B------:R-:W-:Y:S02]  /*6cd0*/  LEA.HI.X R7, R4, c[0x0][0x344], R5, 0x2, P0 ;  /* 0x0000d10004077a11 */ /* 0x000fe400000f1405 */
[----:B------:R-:W-:Y:S02]  /*6ce0*/  ISETP.GT.AND P0, PT, R79, 0x1, PT ;  /* 0x000000014f00780c */ /* 0x000fe40003f04270 */
[----:B------:R-:W-:Y:S01]  /*6cf0*/  MOV R79, R42 ;  /* 0x0000002a004f7202 */ /* 0x000fe20000000f00 */
[----:B------:R-:W-:Y:S01]  /*6d00*/  IMAD.WIDE R4, R77, 0x10, R6 ;  /* 0x000000104d047825 */ /* 0x000fe200078e0206 */
[----:B------:R-:W-:Y:S02]  /*6d10*/  IADD3.X R7, R3, -0x1, RZ, P1, !PT ;  /* 0xffffffff03077810 */ /* 0x000fe40000ffe4ff */
[----:B------:R-:W-:Y:S01]  /*6d20*/  IADD3 R81, P1, R81, -0x800, RZ ;  /* 0xfffff80051517810 */ /* 0x000fe20007f3e0ff */
[----:B-1----:R-:W-:-:S03]  /*6d30*/  @!P6 FMUL.FTZ R27, R27, R12 ;  /* 0x0000000c1b1be220 */ /* 0x002fc60000410000 */
[----:B------:R-:W-:Y:S01]  /*6d40*/  IADD3.X R80, R80, -0x1, RZ, P1, !PT ;  /* 0xffffffff50507810 */ /* 0x000fe20000ffe4ff */
[----:B--2---:R-:W-:Y:S01]  /*6d50*/  @!P2 FMUL.FTZ R23, R23, R14 ;  /* 0x0000000e1717a220 */ /* 0x004fe20000410000 */
[----:B------:R0:W-:Y:S01]  /*6d60*/  STS.128 [R74], R24 ;  /* 0x000000184a007388 */ /* 0x0001e20000000c00 */
[----:B------:R-:W-:-:S03]  /*6d70*/  IADD3 R84, P2, R84, -0x400, RZ ;  /* 0xfffffc0054547810 */ /* 0x000fc60007f5e0ff */
[----:B------:R1:W-:Y:S01]  /*6d80*/  STS.128 [R74+0x10], R20 ;  /* 0x000010144a007388 */ /* 0x0003e20000000c00 */
[----:B------:R-:W-:-:S06]  /*6d90*/  NOP ;  /* 0x0000000000007918 */ /* 0x000fcc0000000000 */
[----:B------:R-:W2:Y:S01]  /*6da0*/  LDS.128 R8, [R86.X16] ;  /* 0x0000000056087984 */ /* 0x000ea2000000cc00 */
[----:B------:R-:W-:-:S03]  /*6db0*/  IADD3.X R85, R85, -0x1, RZ, P2, !PT ;  /* 0xffffffff55557810 */ /* 0x000fc600017fe4ff */
        /* <DEDUP_REMOVED lines=13> */
.L_x_12338:
        /* <DEDUP_REMOVED lines=24> */
.L_x_12405:
[----:B0-----:R-:W-:Y:S05]  /*7010*/  BSYNC B0 ;  /* 0x0000000000007941 */ /* 0x001fea0003800000 */
.L_x_12404:
[----:B------:R-:W-:Y:S01]  /*7020*/  BSSY B0, `(.L_x_12406) ;  /* 0x0000018000007945 */ /* 0x000fe20003800000 */
[----:B------:R-:W-:Y:S05]  /*7030*/  @!P0 BRA `(.L_x_12407) ;  /* 0x0000015000008947 */ /* 0x000fea0003800000 */
[----:B------:R-:W-:Y:S06]  /*7040*/  BAR.SYNC.DEFER_BLOCKING 0x0 ;  /* 0x0000000000007b1d */ /* 0x000fec0000010000 */
[----:B------:R-:W1:Y:S04]  /*7050*/  SHFL.DOWN P0, R0, R89, 0x1, 0x1f ;  /* 0x08201f0059007f89 */ /* 0x000e680000000000 */
[----:B------:R-:W2:Y:S04]  /*7060*/  S2R R6, SR_LANEID ;  /* 0x0000000000067919 */ /* 0x000ea80000000000 */
[----:B0-----:R-:W0:Y:S01]  /*7070*/  S2R R13, SR_TID.X ;  /* 0x00000000000d7919 */ /* 0x001e220000002100 */
        /* <DEDUP_REMOVED lines=14> */
[----:B0-----:R0:W-:Y:S01]  /*7160*/  RED.E.ADD.F32.FTZ.RN.STRONG.GPU [R56.64], R4 ;  /* 0x000000043800798e */ /* 0x0011e2000c10e786 */
[----:B------:R-:W-:Y:S01]  /*7170*/  HFMA2.MMA R13, -RZ, RZ, 0, 0 ;  /* 0x00000000ff0d7435 */ /* 0x000fe200000001ff */
[----:B------:R-:W-:Y:S05]  /*7180*/  BRA `(.L_x_12408) ;  /* 0x0000001000007947 */ /* 0x000fea0003800000 */
.L_x_12407:
[----:B0-----:R-:W0:Y:S02]  /*7190*/  S2R R13, SR_TID.X ;  /* 0x00000000000d7919 */ /* 0x001e240000002100 */
.L_x_12408:
[----:B0-----:R-:W-:Y:S05]  /*71a0*/  BSYNC B0 ;  /* 0x0000000000007941 */ /* 0x001fea0003800000 */
.L_x_12406:
        /* <DEDUP_REMOVED lines=10> */
.L_x_12409:
        /* <DEDUP_REMOVED lines=28> */
.L_x_12410:
        /* <DEDUP_REMOVED lines=15> */
.L_x_14745:


//--------------------- .text._Z25selective_scan_bwd_kernelI32Selective_Scan_bwd_kernel_traitsILi32ELi8ELb1ELb0ELb1ELb1ELb1EfN3c107complexIfEEEEv12SSMParamsBwd --------------------------
	.section	.text._Z25selective_scan_bwd_kernelI32Selective_Scan_bwd_kernel_traitsILi32ELi8ELb1ELb0ELb1ELb1ELb1EfN3c107complexIfEEEEv12SSMParamsBwd,"ax",@progbits
	.sectioninfo	@"SHI_REGISTERS=176"
	.align	128
        .global         _Z25selective_scan_bwd_kernelI32Selective_Scan_bwd_kernel_traitsILi32ELi8ELb1ELb0ELb1ELb1ELb1EfN3c107complexIfEEEEv12SSMParamsBwd
        .type           _Z25selective_scan_bwd_kernelI32Selective_Scan_bwd_kernel_traitsILi32ELi8ELb1ELb0ELb1ELb1ELb1EfN3c107complexIfEEEEv12SSMParamsBwd,@function
        .size           _Z25selective_scan_bwd_kernelI32Selective_Scan_bwd_kernel_traitsILi32ELi8ELb1ELb0ELb1ELb1ELb1EfN3c107complexIfEEEEv12SSMParamsBwd,(.L_x_14746 - _Z25selective_scan_bwd_kernelI32Selective_Scan_bwd_kernel_traitsILi32ELi8ELb1ELb0ELb1ELb1ELb1EfN3c107complexIfEEEEv12SSMParamsBwd)
        .other          _Z25selective_scan_bwd_kernelI32Selective_Scan_bwd_kernel_traitsILi32ELi8ELb1ELb0ELb1ELb1ELb1EfN3c107complexIfEEEEv12SSMParamsBwd,@"STO_CUDA_ENTRY STV_DEFAULT"
_Z25selective_scan_bwd_kernelI32Selective_Scan_bwd_kernel_traitsILi32ELi8ELb1ELb0ELb1ELb1ELb1EfN3c107complexIfEEEEv12SSMParamsBwd:
.text._Z25selective_scan_bwd_kernelI32Selective_Scan_bwd_kernel_traitsILi32ELi8ELb1ELb0ELb1ELb1ELb1EfN3c107complexIfEEEEv12SSMParamsBwd:
        /* <DEDUP_REMOVED lines=120> */
.L_x_12477:
[----:B------:R-:W-:Y:S01]  /*0780*/  BAR.SYNC.DEFER_BLOCKING 0x0 ;  /* 0x0000000000007b1d */ /* 0x000fe20000010000 */
[----:B------:R-:W-:-:S05]  /*0790*/  LOP3.LUT R75, R76, 0x1f, R85, 0xf8, !PT ;  /* 0x0000001f4c4b7812 */ /* 0x000fca00078ef855 */
        /* <DEDUP_REMOVED lines=17> */
[----:B------:R-:W-:Y:S04]  /*08b0*/  LDS.128 R32, [R74+0x10] ;  /* 0x000010004a207984 */ /* 0x000fe80000000c00 */
[----:B------:R-:W1:Y:S04]  /*08c0*/  LDS.128 R36, [R74] ;  /* 0x000000004a247984 */ /* 0x000e680000000c00 */
[----:B------:R-:W-:Y:S06]  /*08d0*/  BAR.SYNC.DEFER_BLOCKING 0x0 ;  /* 0x0000000000007b1d */ /* 0x000fec0000010000 */
[----:B------:R-:W2:Y:S04]  /*08e0*/  LDG.E.128 R40, [R6.64] ;  /* 0x0000000606287981 */ /* 0x000ea8000c1e1d00 */
[----:B------:R-:W3:Y:S01]  /*08f0*/  LDG.E.128 R44, [R6.64+0x200] ;  /* 0x00020006062c7981 */ /* 0x000ee2000c1e1d00 */
[----:B------:R-:W-:Y:S01]  /*0900*/  IADD3 R72, -R77, c[0x0][0x174], RZ ;  /* 0x00005d004d487a10 */ /* 0x000fe20007ffe1ff */
[----:B------:R-:W-:Y:S01]  /*0910*/  IMAD R0, R88, c[0x0][0x1f0], RZ ;  /* 0x00007c0058007a24 */ /* 0x000fe200078e02ff */
[----:B------:R-:W-:Y:S01]  /*0920*/  BSSY B0, `(.L_x_12412) ;  /* 0x0000040000007945 */ /* 0x000fe20003800000 */
[----:B0-----:R-:W-:Y:S01]  /*0930*/  IMAD R15, R93, c[0x0][0x1f8], RZ ;  /* 0x00007e005d0f7a24 */ /* 0x001fe200078e02ff */
[----:B------:R-:W-:Y:S01]  /*0940*/  LEA R2, R72, 0xffffff00, 0x8 ;  /* 0xffffff0048027811 */ /* 0x000fe200078e40ff */
[----:B------:R-:W-:-:S02]  /*0950*/  IMAD R5, R91, c[0x0][0x1f4], R0 ;  /* 0x00007d005b057a24 */ /* 0x000fc400078e0200 */
[----:B-1---5:R-:W-:Y:S01]  /*0960*/  FADD.FTZ R69, R36, R90 ;  /* 0x0000005a24457221 */ /* 0x022fe20000010000 */
[----:B------:R-:W-:Y:S01]  /*0970*/  SHF.R.S32.HI R3, RZ, 0x1f, R2 ;  /* 0x0000001fff037819 */ /* 0x000fe20000011402 */
[----:B------:R-:W-:Y:S02]  /*0980*/  IMAD R15, R94, c[0x0][0x1fc], R15 ;  /* 0x00007f005e0f7a24 */ /* 0x000fe400078e020f */
[----:B------:R-:W-:Y:S01]  /*0990*/  FADD.FTZ R73, R32, R90 ;  /* 0x0000005a20497221 */ /* 0x000fe20000010000 */
[----:B------:R-:W-:Y:S01]  /*09a0*/  FSETP.GTU.FTZ.AND P6, PT, R69, 20, PT ;  /* 0x41a000004500780b */ /* 0x000fe20003fdc000 */
[----:B------:R-:W-:-:S03]  /*09b0*/  IMAD.WIDE.U32 R12, R91, c[0x0][0x1f0], R2 ;  /* 0x00007c005b0c7a25 */ /* 0x000fc600078e0002 */
[----:B------:R-:W-:Y:S01]  /*09c0*/  FSETP.GTU.FTZ.AND P2, PT, R73, 20, PT ;  /* 0x41a000004900780b */ /* 0x000fe20003f5c000 */
[--C-:B------:R-:W-:Y:S01]  /*09d0*/  FADD.FTZ R70, R33, R90.reuse ;  /* 0x0000005a21467221 */ /* 0x100fe20000010000 */
[----:B------:R-:W-:Y:S01]  /*09e0*/  IADD3 R13, R13, R5, RZ ;  /* 0x000000050d0d7210 */ /* 0x000fe20007ffe0ff */
[--C-:B------:R-:W-:Y:S02]  /*09f0*/  FADD.FTZ R71, R34, R90.reuse ;  /* 0x0000005a22477221 */ /* 0x100fe40000010000 */
[----:B------:R-:W-:Y:S01]  /*0a00*/  FADD.FTZ R68, R35, R90 ;  /* 0x0000005a23447221 */ /* 0x000fe20000010000 */
[----:B------:R-:W-:Y:S01]  /*0a10*/  FSETP.GTU.FTZ.AND P3, PT, R70, 20, PT ;  /* 0x41a000004600780b */ /* 0x000fe20003f7c000 */
[----:B------:R-:W-:Y:S01]  /*0a20*/  IMAD.WIDE.U32 R12, R94, c[0x0][0x1f8], R12 ;  /* 0x00007e005e0c7a25 */ /* 0x000fe200078e000c */
[----:B------:R-:W-:Y:S02]  /*0a30*/  FSETP.GTU.FTZ.AND P4, PT, R71, 20, PT ;  /* 0x41a000004700780b */ /* 0x000fe40003f9c000 */
[----:B------:R-:W-:Y:S01]  /*0a40*/  FSETP.GTU.FTZ.AND P5, PT, R68, 20, PT ;  /* 0x41a000004400780b */ /* 0x000fe20003fbc000 */
[--C-:B------:R-:W-:Y:S01]  /*0a50*/  FADD.FTZ R66, R37, R90.reuse ;  /* 0x0000005a25427221 */ /* 0x100fe20000010000 */
[----:B------:R-:W-:Y:S01]  /*0a60*/  IADD3 R13, R13, R15, RZ ;  /* 0x0000000f0d0d7210 */ /* 0x000fe20007ffe0ff */
[--C-:B------:R-:W-:Y:S01]  /*0a70*/  FADD.FTZ R67, R38, R90.reuse ;  /* 0x0000005a26437221 */ /* 0x100fe20000010000 */
[----:B------:R-:W-:Y:S01]  /*0a80*/  LEA R14, P0, R12, c[0x0][0x268], 0x2 ;  /* 0x00009a000c0e7a11 */ /* 0x000fe200078010ff */
[----:B------:R-:W-:Y:S01]  /*0a90*/  FADD.FTZ R0, R39, R90 ;  /* 0x0000005a27007221 */ /* 0x000fe20000010000 */
[----:B------:R-:W-:-:S02]  /*0aa0*/  FSETP.GTU.FTZ.AND P1, PT, R66, 20, PT ;  /* 0x41a000004200780b */ /* 0x000fc40003f3c000 */
[----:B------:R-:W-:Y:S02]  /*0ab0*/  LEA.HI.X R15, R12, c[0x0][0x26c], R13, 0x2, P0 ;  /* 0x00009b000c0f7a11 */ /* 0x000fe400000f140d */
        /* <DEDUP_REMOVED lines=38> */
.L_x_12413:
[----:B------:R-:W-:Y:S05]  /*0d20*/  BSYNC B0 ;  /* 0x0000000000007941 */ /* 0x000fea0003800000 */
.L_x_12412:
[----:B------:R-:W-:Y:S01]  /*0d30*/  BSSY B0, `(.L_x_12414) ;  /* 0x0000023000007945 */ /* 0x000fe20003800000 */
[----:B------:R-:W-:Y:S01]  /*0d40*/  FSETP.GTU.FTZ.AND P6, PT, R0, 20, PT ;  /* 0x41a000000000780b */ /* 0x000fe20003fdc000 */
[----:B------:R-:W-:Y:S01]  /*0d50*/  IMAD.WIDE R12, R75, 0x10, R14 ;  /* 0x000000104b0c7825 */ /* 0x000fe200078e020e */
[----:B------:R-:W-:Y:S06]  /*0d60*/  @P1 BRA `(.L_x_12415) ;  /* 0x000001f000001947 */ /* 0x000fec0003800000 */
        /* <DEDUP_REMOVED lines=31> */
.L_x_12415:
[----:B------:R-:W-:Y:S05]  /*0f60*/  BSYNC B0 ;  /* 0x0000000000007941 */ /* 0x000fea0003800000 */
.L_x_12414:
[----:B------:R-:W-:Y:S01]  /*0f70*/  BSSY B0, `(.L_x_12416) ;  /* 0x0000021000007945 */ /* 0x000fe20003800000 */
        /* <DEDUP_REMOVED lines=32> */
.L_x_12417:
[----:B------:R-:W-:Y:S05]  /*1180*/  BSYNC B0 ;  /* 0x0000000000007941 */ /* 0x000fea0003800000 */
.L_x_12416:
        /* <DEDUP_REMOVED lines=33> */
.L_x_12419:
[----:B------:R-:W-:Y:S05]  /*13a0*/  BSYNC B0 ;  /* 0x0000000000007941 */ /* 0x000fea0003800000 */
.L_x_12418:
        /* <DEDUP_REMOVED lines=33> */
.L_x_12421:
[----:B------:R-:W-:Y:S05]  /*15c0*/  BSYNC B0 ;  /* 0x0000000000007941 */ /* 0x000fea0003800000 */
.L_x_12420:
        /* <DEDUP_REMOVED lines=33> */
.L_x_12423:
[----:B------:R-:W-:Y:S05]  /*17e0*/  BSYNC B0 ;  /* 0x0000000000007941 */ /* 0x000fea0003800000 */
.L_x_12422:
        /* <DEDUP_REMOVED lines=33> */
.L_x_12425:
[----:B------:R-:W-:Y:S05]  /*1a00*/  BSYNC B0 ;  /* 0x0000000000007941 */ /* 0x000fea0003800000 */
.L_x_12424:
        /* <DEDUP_REMOVED lines=33> */
.L_x_12427:
[----:B------:R-:W-:Y:S05]  /*1c20*/  BSYNC B0 ;  /* 0x0000000000007941 */ /* 0x000fea0003800000 */
.L_x_12426:
[----:B------:R-:W-:Y:S06]  /*1c30*/  BAR.SYNC.DEFER_BLOCKING 0x0 ;  /* 0x0000000000007b1d */ /* 0x000fec0000010000 */
[----:B0-----:R0:W3:Y:S04]  /*1c40*/  LDG.E.128 R40, [R12.64] ;  /* 0x000000060c287981 */ /* 0x0010e8000c1e1d00 */
[----:B------:R0:W4:Y:S01]  /*1c50*/  LDG.E.128 R44, [R12.64+0x200] ;  /* 0x000200060c2c7981 */ /* 0x000122000c1e1d00 */
        /* <DEDUP_REMOVED lines=10> */
[----:B0-----:R-:W-:Y:S01]  /*1d00*/  IMAD.WIDE R12, R75, 0x10, R16 ;  /* 0x000000104b0c7825 */ /* 0x001fe200078e0210 */
[----:B---3--:R-:W-:Y:S04]  /*1d10*/  STS.128 [R84.X16], R40 ;  /* 0x0000002854007388 */ /* 0x008fe8000000cc00 */
[----:B----4-:R-:W-:Y:S01]  /*1d20*/  STS.128 [R84.X16+0x200], R44 ;  /* 0x0002002c54007388 */ /* 0x010fe2000000cc00 */
[----:B------:R-:W-:-:S06]  /*1d30*/  NOP ;  /* 0x0000000000007918 */ /* 0x000fcc0000000000 */
[----:B------:R-:W0:Y:S04]  /*1d40*/  LDS.128 R28, [R74] ;  /* 0x000000004a1c7984 */ /* 0x000e280000000c00 */
[----:B------:R-:W3:Y:S04]  /*1d50*/  LDS.128 R32, [R74+0x10] ;  /* 0x000010004a207984 */ /* 0x000ee80000000c00 */
[----:B------:R-:W-:Y:S06]  /*1d60*/  BAR.SYNC.DEFER_BLOCKING 0x0 ;  /* 0x0000000000007b1d */ /* 0x000fec0000010000 */
[----:B------:R3:W4:Y:S04]  /*1d70*/  LDG.E.128 R16, [R12.64] ;  /* 0x000000060c107981 */ /* 0x000728000c1e1d00 */
[----:B------:R3:W5:Y:S01]  /*1d80*/  LDG.E.128 R36, [R12.64+0x200] ;  /* 0x000200060c247981 */ /* 0x000762000c1e1d00 */
[----:B------:R-:W-:-:S04]  /*1d90*/  IMAD.WIDE.U32 R56, R91, c[0x0][0x2e8], R2 ;  /* 0x0000ba005b387a25 */ /* 0x000fc800078e0002 */
[----:B0-----:R-:W-:Y:S02]  /*1da0*/  FMUL.FTZ R14, R28, -1.4426950216293334961 ;  /* 0xbfb8aa3b1c0e7820 */ /* 0x001fe40000410000 */
[----:B------:R-:W-:Y:S02]  /*1db0*/  FMUL.FTZ R15, R29, -1.4426950216293334961 ;  /* 0xbfb8aa3b1d0f7820 */ /* 0x000fe40000410000 */
[----:B------:R-:W-:Y:S02]  /*1dc0*/  FMUL.FTZ R40, R30, -1.4426950216293334961 ;  /* 0xbfb8aa3b1e287820 */ /* 0x000fe40000410000 */
[----:B------:R-:W0:Y:S01]  /*1dd0*/  MUFU.EX2 R14, R14 ;  /* 0x0000000e000e7308 */ /* 0x000e220000000800 */
[----:B------:R-:W-:Y:S02]  /*1de0*/  FMUL.FTZ R41, R31, -1.4426950216293334961 ;  /* 0xbfb8aa3b1f297820 */ /* 0x000fe40000410000 */
[----:B---3--:R-:W-:Y:S02]  /*1df0*/  FMUL.FTZ R12, R33, -1.4426950216293334961 ;  /* 0xbfb8aa3b210c7820 */ /* 0x008fe40000410000 */
[----:B------:R-:W-:-:S02]  /*1e00*/  FMUL.FTZ R13, R34, -1.4426950216293334961 ;  /* 0xbfb8aa3b220d7820 */ /* 0x000fc40000410000 */
[----:B------:R-:W-:Y:S01]  /*1e10*/  FMUL.FTZ R47, R35, -1.4426950216293334961 ;  /* 0xbfb8aa3b232f7820 */ /* 0x000fe20000410000 */
[----:B------:R-:W3:Y:S01]  /*1e20*/  MUFU.EX2 R15, R15 ;  /* 0x0000000f000f7308 */ /* 0x000ee20000000800 */
[----:B------:R-:W-:Y:S02]  /*1e30*/  FMUL.FTZ R44, R32, -1.4426950216293334961 ;  /* 0xbfb8aa3b202c7820 */ /* 0x000fe40000410000 */
[----:B------:R-:W-:-:S04]  /*1e40*/  IMAD R95, R93, c[0x0][0x2f0], RZ ;  /* 0x0000bc005d5f7a24 */ /* 0x000fc800078e02ff */
[----:B------:R-:W-:Y:S01]  /*1e50*/  IMAD R95, R94, c[0x0][0x2f4], R95 ;  /* 0x0000bd005e5f7a24 */ /* 0x000fe200078e025f */
[----:B------:R0:W2:Y:S08]  /*1e60*/  MUFU.EX2 R42, R40 ;  /* 0x00000028002a7308 */ /* 0x0000b00000000800 */
[----:B------:R3:W1:Y:S01]  /*1e70*/  MUFU.EX2 R43, R41 ;  /* 0x00000029002b7308 */ /* 0x0006620000000800 */
[----:B0-----:R-:W-:-:S07]  /*1e80*/  FADD.FTZ R40, R14, 1 ;  /* 0x3f8000000e287421 */ /* 0x001fce0000010000 */
[----:B------:R-:W0:Y:S01]  /*1e90*/  MUFU.EX2 R45, R12 ;  /* 0x0000000c002d7308 */ /* 0x000e220000000800 */
[----:B---3--:R-:W-:Y:S02]  /*1ea0*/  FADD.FTZ R41, R15, 1 ;  /* 0x3f8000000f297421 */ /* 0x008fe40000010000 */
[----:B--2---:R-:W-:-:S05]  /*1eb0*/  FADD.FTZ R42, R42, 1 ;  /* 0x3f8000002a2a7421 */ /* 0x004fca0000010000 */
[----:B------:R-:W2:Y:S01]  /*1ec0*/  MUFU.EX2 R46, R13 ;  /* 0x0000000d002e7308 */ /* 0x000ea20000000800 */
[----:B-1----:R-:W-:-:S07]  /*1ed0*/  FADD.FTZ R43, R43, 1 ;  /* 0x3f8000002b2b7421 */ /* 0x002fce0000010000 */
[----:B------:R-:W1:Y:S01]  /*1ee0*/  MUFU.EX2 R47, R47 ;  /* 0x0000002f002f7308 */ /* 0x000e620000000800 */
[----:B0-----:R-:W-:-:S07]  /*1ef0*/  FADD.FTZ R45, R45, 1 ;  /* 0x3f8000002d2d7421 */ /* 0x001fce0000010000 */
[----:B------:R-:W0:Y:S01]  /*1f00*/  MUFU.EX2 R44, R44 ;  /* 0x0000002c002c7308 */ /* 0x000e220000000800 */
[----:B--2---:R-:W-:-:S07]  /*1f10*/  FADD.FTZ R46, R46, 1 ;  /* 0x3f8000002e2e7421 */ /* 0x004fce0000010000 */
[----:B------:R-:W-:Y:S01]  /*1f20*/  MUFU.RCP R58, R41 ;  /* 0x00000029003a7308 */ /* 0x000fe20000001000 */
[----:B-1----:R-:W-:-:S07]  /*1f30*/  FADD.FTZ R47, R47, 1 ;  /* 0x3f8000002f2f7421 */ /* 0x002fce0000010000 */
[----:B------:R-:W-:Y:S01]  /*1f40*/  MUFU.RCP R61, R42 ;  /* 0x0000002a003d7308 */ /* 0x000fe20000001000 */
[----:B0-----:R-:W-:-:S07]  /*1f50*/  FADD.FTZ R44, R44, 1 ;  /* 0x3f8000002c2c7421 */ /* 0x001fce0000010000 */
[----:B------:R-:W0:Y:S08]  /*1f60*/  MUFU.RCP R60, R43 ;  /* 0x0000002b003c7308 */ /* 0x000e300000001000 */
[----:B------:R0:W1:Y:S08]  /*1f70*/  MUFU.RCP R59, R40 ;  /* 0x00000028003b7308 */ /* 0x0000700000001000 */
[----:B------:R-:W2:Y:S01]  /*1f80*/  MUFU.RCP R62, R45 ;  /* 0x0000002d003e7308 */ /* 0x000ea20000001000 */
[----:B0-----:R-:W-:-:S04]  /*1f90*/  FADD.FTZ R40, -R60, 1 ;  /* 0x3f8000003c287421 */ /* 0x001fc80000010100 */
[----:B------:R-:W-:-:S03]  /*1fa0*/  FFMA.FTZ R42, R31, R40, 1 ;  /* 0x3f8000001f2a7423 */ /* 0x000fc60000010028 */
[----:B------:R-:W0:Y:S08]  /*1fb0*/  MUFU.RCP R65, R46 ;  /* 0x0000002e00417308 */ /* 0x000e300000001000 */
[----:B------:R-:W3:Y:S08]  /*1fc0*/  MUFU.RCP R64, R47 ;  /* 0x0000002f00407308 */ /* 0x000ef00000001000 */
[----:B------:R0:W0:Y:S01]  /*1fd0*/  MUFU.RCP R63, R44 ;  /* 0x0000002c003f7308 */ /* 0x0000220000001000 */
[----:B----4-:R-:W-:Y:S04]  /*1fe0*/  STS.128 [R84.X16], R16 ;  /* 0x0000001054007388 */ /* 0x010fe8000000cc00 */
[----:B-----5:R4:W-:Y:S01]  /*1ff0*/  STS.128 [R84.X16+0x200], R36 ;  /* 0x0002002454007388 */ /* 0x0209e2000000cc00 */
[----:B------:R-:W-:-:S06]  /*2000*/  NOP ;  /* 0x0000000000007918 */ /* 0x000fcc0000000000 */
[----:B------:R-:W5:Y:S04]  /*2010*/  LDS.128 R12, [R74] ;  /* 0x000000004a0c7984 */ /* 0x000f680000000c00 */
[----:B------:R-:W0:Y:S01]  /*2020*/  LDS.128 R16, [R74+0x10] ;  /* 0x000010004a107984 */ /* 0x000e220000000c00 */
[----:B----4-:R-:W-:Y:S02]  /*2030*/  FADD.FTZ R36, -R58, 1 ;  /* 0x3f8000003a247421 */ /* 0x010fe40000010100 */
[----:B------:R-:W-:Y:S02]  /*2040*/  FADD.FTZ R39, -R61, 1 ;  /* 0x3f8000003d277421 */ /* 0x000fe40000010100 */
[----:B------:R-:W-:Y:S02]  /*2050*/  FFMA.FTZ R38, R29, R36, 1 ;  /* 0x3f8000001d267423 */ /* 0x000fe40000010024 */
[----:B-1----:R-:W-:-:S02]  /*2060*/  FADD.FTZ R37, -R59, 1 ;  /* 0x3f8000003b257421 */ /* 0x002fc40000010100 */
[----:B------:R-:W-:Y:S02]  /*2070*/  FFMA.FTZ R41, R30, R39, 1 ;  /* 0x3f8000001e297423 */ /* 0x000fe40000010027 */
[----:B------:R-:W-:Y:S02]  /*2080*/  FFMA.FTZ R37, R28, R37, 1 ;  /* 0x3f8000001c257423 */ /* 0x000fe40000010025 */
[----:B-----5:R-:W-:Y:S02]  /*2090*/  FMUL.FTZ R36, R4, R12 ;  /* 0x0000000c04247220 */ /* 0x020fe40000410000 */
[----:B------:R-:W-:Y:S02]  /*20a0*/  FMUL.FTZ R39, R5, R13 ;  /* 0x0000000d05277220 */ /* 0x000fe40000410000 */
[----:B------:R-:W-:Y:S02]  /*20b0*/  FMUL.FTZ R40, R6, R14 ;  /* 0x0000000e06287220 */ /* 0x000fe40000410000 */
[----:B------:R-:W-:-:S02]  /*20c0*/  FMUL.FTZ R36, R59, R36 ;  /* 0x000000243b247220 */ /* 0x000fc40000410000 */
[----:B------:R-:W-:Y:S02]  /*20d0*/  FMUL.FTZ R43, R7, R15 ;  /* 0x0000000f072b7220 */ /* 0x000fe40000410000 */
[----:B------:R-:W-:Y:S02]  /*20e0*/  FMUL.FTZ R39, R58, R39 ;  /* 0x000000273a277220 */ /* 0x000fe40000410000 */
[----:B------:R-:W-:Y:S02]  /*20f0*/  FMUL.FTZ R40, R61, R40 ;  /* 0x000000283d287220 */ /* 0x000fe40000410000 */
[----:B0-----:R-:W-:Y:S02]  /*2100*/  FMUL.FTZ R44, R36, R37 ;  /* 0x00000025242c7220 */ /* 0x001fe40000410000 */
[----:B--2---:R-:W-:Y:S02]  /*2110*/  FADD.FTZ R36, -R62, 1 ;  /* 0x3f8000003e247421 */ /* 0x004fe40000010100 */
[----:B------:R-:W-:-:S02]  /*2120*/  FMUL.FTZ R43, R60, R43 ;  /* 0x0000002b3c2b7220 */ /* 0x000fc40000410000 */
[----:B------:R-:W-:Y:S02]  /*2130*/  FMUL.FTZ R45, R39, R38 ;  /* 0x00000026272d7220 */ /* 0x000fe40000410000 */
[----:B------:R-:W-:Y:S02]  /*2140*/  FMUL.FTZ R46, R40, R41 ;  /* 0x00000029282e7220 */ /* 0x000fe40000410000 */
[----:B------:R-:W-:Y:S02]  /*2150*/  FADD.FTZ R39, -R65, 1 ;  /* 0x3f80000041277421 */ /* 0x000fe40000010100 */
[----:B---3--:R-:W-:Y:S02]  /*2160*/  FADD.FTZ R40, -R64, 1 ;  /* 0x3f80000040287421 */ /* 0x008fe40000010100 */
[----:B------:R-:W-:Y:S02]  /*2170*/  FFMA.FTZ R38, R33, R36, 1 ;  /* 0x3f80000021267423 */ /* 0x000fe40000010024 */
[----:B------:R-:W-:-:S02]  /*2180*/  FADD.FTZ R37, -R63, 1 ;  /* 0x3f8000003f257421 */ /* 0x000fc40000010100 */
[----:B------:R-:W-:Y:S02]  /*2190*/  FMUL.FTZ R36, R8, R16 ;  /* 0x0000001008247220 */ /* 0x000fe40000410000 */
[----:B------:R-:W-:Y:S01]  /*21a0*/  FMUL.FTZ R47, R43, R42 ;  /* 0x0000002a2b2f7220 */ /* 0x000fe20000410000 */
[----:B------:R-:W-:Y:S01]  /*21b0*/  BAR.SYNC.DEFER_BLOCKING 0x0 ;  /* 0x0000000000007b1d */ /* 0x000fe20000010000 */
        /* <DEDUP_REMOVED lines=11> */
[----:B------:R-:W-:Y:S01]  /*2270*/  IMAD R36, R88, c[0x0][0x2e8], RZ ;  /* 0x0000ba0058247a24 */ /* 0x000fe200078e02ff */
[----:B------:R0:W-:Y:S01]  /*2280*/  STS.128 [R74], R44 ;  /* 0x0000002c4a007388 */ /* 0x0001e20000000c00 */
[----:B------:R-:W-:Y:S02]  /*2290*/  FMUL.FTZ R97, R39, R38 ;  /* 0x0000002627617220 */ /* 0x000fe40000410000 */
[----:B------:R-:W-:Y:S02]  /*22a0*/  FMUL.FTZ R98, R40, R41 ;  /* 0x0000002928627220 */ /* 0x000fe40000410000 */
[----:B------:R-:W-:Y:S02]  /*22b0*/  FMUL.FTZ R99, R43, R42 ;  /* 0x0000002a2b637220 */ /* 0x000fe40000410000 */
[----:B------:R-:W-:-:S02]  /*22c0*/  IMAD R41, R91, c[0x0][0x2ec], R36 ;  /* 0x0000bb005b297a24 */ /* 0x000fc400078e0224 */
[----:B------:R-:W-:Y:S01]  /*22d0*/  FMUL.FTZ R63, R32, R63 ;  /* 0x0000003f203f7220 */ /* 0x000fe20000410000 */
[----:B------:R1:W-:Y:S01]  /*22e0*/  STS.128 [R74+0x10], R96 ;  /* 0x000010604a007388 */ /* 0x0003e20000000c00 */
[----:B------:R-:W-:-:S06]  /*22f0*/  NOP ;  /* 0x0000000000007918 */ /* 0x000fcc0000000000 */
[----:B------:R-:W-:Y:S01]  /*2300*/  IADD3 R57, R57, R41, RZ ;  /* 0x0000002939397210 */ /* 0x000fe20007ffe0ff */
[----:B------:R-:W2:Y:S01]  /*2310*/  LDS.128 R36, [R84.X16] ;  /* 0x0000000054247984 */ /* 0x000ea2000000cc00 */
[----:B0-----:R-:W-:Y:S01]  /*2320*/  MOV R47, c[0x0][0x16c] ;  /* 0x00005b00002f7a02 */ /* 0x001fe20000000f00 */
[----:B------:R-:W-:Y:S02]  /*2330*/  FMUL.FTZ R62, R33, R62 ;  /* 0x0000003e213e7220 */ /* 0x000fe40000410000 */
[----:B------:R-:W0:Y:S01]  /*2340*/  LDS.128 R40, [R84.X16+0x200] ;  /* 0x0002000054287984 */ /* 0x000e22000000cc00 */
[----:B------:R-:W-:Y:S01]  /*2350*/  IMAD.WIDE.U32 R44, R94, c[0x0][0x2f0], R56 ;  /* 0x0000bc005e2c7a25 */ /* 0x000fe200078e0038 */
[----:B------:R-:W-:-:S03]  /*2360*/  ISETP.GE.AND P1, PT, R47, 0x1, PT ;  /* 0x000000012f00780c */ /* 0x000fc60003f26270 */
[----:B-1----:R-:W-:Y:S01]  /*2370*/  FMUL.FTZ R96, R9, R62 ;  /* 0x0000003e09607220 */ /* 0x002fe20000410000 */
        /* <DEDUP_REMOVED lines=19> */
[----:B--2---:R1:W-:Y:S01]  /*24b0*/  STG.E.128 [R8.64], R36 ;  /* 0x0000002408007986 */ /* 0x0043e2000c101d06 */
[----:B------:R-:W-:Y:S02]  /*24c0*/  FMUL.FTZ R102, R7, R60 ;  /* 0x0000003c07667220 */ /* 0x000fe40000410000 */
[----:B------:R-:W-:Y:S01]  /*24d0*/  FFMA.FTZ R89, R25, R100, R89 ;  /* 0x0000006419597223 */ /* 0x000fe20000010059 */
[----:B0-----:R1:W-:Y:S01]  /*24e0*/  STG.E.128 [R8.64+0x200], R40 ;  /* 0x0002002808007986 */ /* 0x0013e2000c101d06 */
        /* <DEDUP_REMOVED lines=28> */
.L_x_12428:
[----:B------:R-:W-:Y:S01]  /*26b0*/  FFMA.FTZ R89, R26, R101, R89 ;  /* 0x000000651a597223 */ /* 0x000fe20000010059 */
[----:B------:R-:W-:Y:S01]  /*26c0*/  BAR.SYNC.DEFER_BLOCKING 0x0 ;  /* 0x0000000000007b1d */ /* 0x000fe20000010000 */
[----:B------:R-:W-:Y:S01]  /*26d0*/  CS2R R18, SRZ ;  /* 0x0000000000127805 */ /* 0x000fe2000001ff00 */
[----:B------:R-:W-:Y:S01]  /*26e0*/  CS2R R16, SRZ ;  /* 0x0000000000107805 */ /* 0x000fe2000001ff00 */
[----:B------:R-:W-:Y:S01]  /*26f0*/  FFMA.FTZ R89, R27, R102, R89 ;  /* 0x000000661b597223 */ /* 0x000fe20000010059 */
[----:B------:R-:W-:Y:S01]  /*2700*/  CS2R R14, SRZ ;  /* 0x00000000000e7805 */ /* 0x000fe2000001ff00 */
[----:B------:R-:W-:Y:S01]  /*2710*/  CS2R R12, SRZ ;  /* 0x00000000000c7805 */ /* 0x000fe2000001ff00 */
[----:B01----:R-:W-:-:S02]  /*2720*/  FMUL.FTZ R8, R99, R92 ;  /* 0x0000005c63087220 */ /* 0x003fc40000410000 */
        /* <DEDUP_REMOVED lines=13> */
[----:B------:R-:W-:Y:S01]  /*2800*/  HFMA2.MMA R103, -RZ, RZ, 0, 0 ;  /* 0x00000000ff677435 */ /* 0x000fe200000001ff */
[----:B------:R-:W-:-:S02]  /*2810*/  CS2R R104, SRZ ;  /* 0x0000000000687805 */ /* 0x000fc4000001ff00 */
[----:B------:R-:W-:-:S04]  /*2820*/  LEA.HI R19, R106, R106, RZ, 0x1 ;  /* 0x0000006a6a137211 */ /* 0x000fc800078f08ff */
[----:B------:R-:W-:-:S04]  /*2830*/  LOP3.LUT R19, R19, 0xfffffe, RZ, 0xc0, !PT ;  /* 0x00fffffe13137812 */ /* 0x000fc800078ec0ff */
[----:B------:R-:W-:Y:S02]  /*2840*/  IADD3 R106, R106, -R19, RZ ;  /* 0x800000136a6a7210 */ /* 0x000fe40007ffe0ff */
[----:B------:R-:W-:Y:S02]  /*2850*/  MOV R19, RZ ;  /* 0x000000ff00137202 */ /* 0x000fe40000000f00 */
.L_x_12476:
        /* <DEDUP_REMOVED lines=26> */
[----:B------:R-:W-:Y:S01]  /*2a00*/  ISETP.NE.AND P2, PT, R85, RZ, PT ;  /* 0x000000ff5500720c */ /* 0x000fe20003f45270 */
[----:B------:R-:W-:-:S04]  /*2a10*/  IMAD.WIDE.U32 R58, R94, c[0x0][0x198], RZ ;  /* 0x000066005e3a7a25 */ /* 0x000fc800078e00ff */
[----:B------:R-:W-:Y:S02]  /*2a20*/  IMAD R61, R94, c[0x0][0x19c], R61 ;  /* 0x000067005e3d7a24 */ /* 0x000fe400078e023d */
[----:B0-----:R-:W-:-:S03]  /*2a30*/  IMAD R44, R107, c[0x0][0x1a0], RZ ;  /* 0x000068006b2c7a24 */ /* 0x001fc600078e02ff */
[----:B------:R-:W-:Y:S01]  /*2a40*/  IADD3 R59, R59, R61, RZ ;  /* 0x0000003d3b3b7210 */ /* 0x000fe20007ffe0ff */
[----:B------:R-:W-:-:S04]  /*2a50*/  IMAD R61, R103, c[0x0][0x1a4], R44 ;  /* 0x00006900673d7a24 */ /* 0x000fc800078e022c */
[----:B------:R-:W-:Y:S01]  /*2a60*/  IMAD.WIDE.U32 R44, R103, c[0x0][0x1a0], R58 ;  /* 0x00006800672c7a25 */ /* 0x000fe200078e003a */
[----:B------:R-:W-:Y:S02]  /*2a70*/  IADD3 R59, R85, 0x200, RZ ;  /* 0x00000200553b7810 */ /* 0x000fe40007ffe0ff */
[----:B------:R-:W-:Y:S02]  /*2a80*/  @!P2 LEA R59, R106, R103, 0x8 ;  /* 0x000000676a3ba211 */ /* 0x000fe400078e40ff */
[----:B------:R-:W-:Y:S02]  /*2a90*/  IADD3 R45, R45, R61, RZ ;  /* 0x0000003d2d2d7210 */ /* 0x000fe40007ffe0ff */
[----:B------:R-:W-:Y:S01]  /*2aa0*/  SHF.L.U32 R111, R59, 0x3, RZ ;  /* 0x000000033b6f7819 */ /* 0x000fe200000006ff */
[----:B------:R-:W-:Y:S01]  /*2ab0*/  BSSY B0, `(.L_x_12430) ;  /* 0x00000aa000007945 */ /* 0x000fe20003800000 */
[----:B--2---:R-:W-:Y:S02]  /*2ac0*/  FMUL.FTZ R47, R56, 1.4426950216293334961 ;  /* 0x3fb8aa3b382f7820 */ /* 0x004fe40000410000 */
[----:B------:R-:W-:-:S02]  /*2ad0*/  FMUL.FTZ R46, R57, R69 ;  /* 0x00000045392e7220 */ /* 0x000fc40000410000 */
[----:B------:R-:W-:Y:S02]  /*2ae0*/  FMUL.FTZ R60, R47, R69 ;  /* 0x000000452f3c7220 */ /* 0x000fe40000410000 */
[----:B------:R-:W-:Y:S01]  /*2af0*/  FMUL.RZ R64, R46, 0.15915493667125701904 ;  /* 0x3e22f9832e407820 */ /* 0x000fe2000040c000 */
[----:B------:R-:W-:Y:S01]  /*2b00*/  LOP3.LUT R46, R85, 0x1f, RZ, 0xc0, !PT ;  /* 0x0000001f552e7812 */ /* 0x000fe200078ec0ff */
[----:B------:R0:W-:Y:S03]  /*2b10*/  MUFU.EX2 R63, R60 ;  /* 0x0000003c003f7308 */ /* 0x0001e60000000800 */
[----:B------:R-:W-:-:S04]  /*2b20*/  ISETP.NE.AND P0, PT, R46, RZ, PT ;  /* 0x000000ff2e00720c */ /* 0x000fc80003f05270 */
[----:B------:R-:W-:Y:S01]  /*2b30*/  ISETP.LT.OR P1, PT, R72, 0x2, P0 ;  /* 0x000000024800780c */ /* 0x000fe20000721670 */
[----:B------:R-:W1:Y:S01]  /*2b40*/  MUFU.COS R62, R64 ;  /* 0x00000040003e7308 */ /* 0x000e620000000000 */
[----:B0-----:R-:W-:-:S04]  /*2b50*/  LEA R60, P3, R44, c[0x0][0x228], 0x3 ;  /* 0x00008a002c3c7a11 */ /* 0x001fc800078618ff */
[----:B------:R-:W-:-:S03]  /*2b60*/  LEA.HI.X R61, R44, c[0x0][0x22c], R45, 0x3, P3 ;  /* 0x00008b002c3d7a11 */ /* 0x000fc600018f1c2d */
[----:B------:R0:W2:Y:S01]  /*2b70*/  MUFU.SIN R58, R64 ;  /* 0x00000040003a7308 */ /* 0x0000a20000000400 */
[----:B---3--:R-:W-:Y:S03]  /*2b80*/  STS.128 [R84.X16], R36 ;  /* 0x0000002454007388 */ /* 0x008fe6000000cc00 */
[----:B------:R-:W-:Y:S01]  /*2b90*/  @!P1 IADD3 R44, R72, -0x2, RZ ;  /* 0xfffffffe482c9810 */ /* 0x000fe20007ffe0ff */
[----:B----4-:R-:W-:Y:S01]  /*2ba0*/  STS.128 [R84.X16+0x200], R32 ;  /* 0x0002002054007388 */ /* 0x010fe2000000cc00 */
[----:B-1----:R-:W-:Y:S01]  /*2bb0*/  FMUL.FTZ R62, R63, R62 ;  /* 0x0000003e3f3e7220 */ /* 0x002fe20000410000 */
[----:B0-----:R-:W-:Y:S02]  /*2bc0*/  SHF.L.U32 R64, R84, 0x6, RZ ;  /* 0x0000000654407819 */ /* 0x001fe400000006ff */
[----:B------:R-:W-:Y:S01]  /*2bd0*/  STS.128 [R84.X16+0x400], R28 ;  /* 0x0004001c54007388 */ /* 0x000fe2000000cc00 */
[----:B------:R-:W-:-:S02]  /*2be0*/  @!P1 IMAD R65, R44, c[0x0][0x16c], R103 ;  /* 0x00005b002c419a24 */ /* 0x000fc400078e0267 */
[----:B------:R-:W-:Y:S01]  /*2bf0*/  CS2R R44, SRZ ;  /* 0x00000000002c7805 */ /* 0x000fe2000001ff00 */
[----:B------:R-:W-:Y:S01]  /*2c00*/  STS.128 [R84.X16+0x600], R40 ;  /* 0x0006002854007388 */ /* 0x000fe2000000cc00 */
[----:B--2---:R-:W-:-:S03]  /*2c10*/  FMUL.FTZ R63, R63, R58 ;  /* 0x0000003a3f3f7220 */ /* 0x004fc60000410000 */
[----:B------:R-:W5:Y:S01]  /*2c20*/  LDG.E.64 R60, [R60.64] ;  /* 0x000000063c3c7981 */ /* 0x000f62000c1e1b00 */
[----:B------:R-:W-:-:S06]  /*2c30*/  NOP ;  /* 0x0000000000007918 */ /* 0x000fcc0000000000 */
[----:B------:R-:W0:Y:S01]  /*2c40*/  LDS.128 R28, [R64] ;  /* 0x00000000401c7984 */ /* 0x000e220000000c00 */
[----:B------:R-:W-:-:S03]  /*2c50*/  @!P1 IMAD.WIDE R58, R65, 0x10, R54 ;  /* 0x00000010413a9825 */ /* 0x000fc600078e0236 */
        /* <DEDUP_REMOVED lines=8> */
[----:B------:R-:W-:Y:S01]  /*2ce0*/  MUFU.SIN R108, R112 ;  /* 0x00000070006c7308 */ /* 0x000fe20000000400 */
[----:B------:R-:W-:-:S07]  /*2cf0*/  FMUL.FTZ R109, R57, R67 ;  /* 0x00000043396d7220 */ /* 0x000fce0000410000 */
[----:B------:R-:W0:Y:S01]  /*2d00*/  MUFU.EX2 R65, R65 ;  /* 0x0000004100417308 */ /* 0x000e220000000800 */
[----:B------:R-:W-:Y:S02]  /*2d10*/  FMUL.RZ R114, R109, 0.15915493667125701904 ;  /* 0x3e22f9836d727820 */ /* 0x000fe4000040c000 */
[----:B------:R-:W-:Y:S01]  /*2d20*/  FMUL.FTZ R109, R57, R73 ;  /* 0x00000049396d7220 */ /* 0x000fe20000410000 */
[----:B------:R0:W5:Y:S04]  /*2d30*/  @!P1 LDG.E.64 R44, [R58.64+0x8] ;  /* 0x000008063a2c9981 */ /* 0x000168000c1e1b00 */
[----:B------:R-:W1:Y:S01]  /*2d40*/  MUFU.COS R110, R112 ;  /* 0x00000070006e7308 */ /* 0x000e620000000000 */
[----:B------:R-:W-:Y:S02]  /*2d50*/  FMUL.RZ R121, R109, 0.15915493667125701904 ;  /* 0x3e22f9836d797820 */ /* 0x000fe4000040c000 */
[----:B0-----:R-:W-:-:S05]  /*2d60*/  FMUL.FTZ R58, R47, R67 ;  /* 0x000000432f3a7220 */ /* 0x001fca0000410000 */
[----:B----4-:R-:W-:Y:S01]  /*2d70*/  MUFU.SIN R111, R114 ;  /* 0x00000072006f7308 */ /* 0x010fe20000000400 */
[C---:B------:R-:W-:Y:S02]  /*2d80*/  FMUL.FTZ R59, R57.reuse, R0 ;  /* 0x00000000393b7220 */ /* 0x040fe40000410000 */
[----:B------:R-:W-:Y:S02]  /*2d90*/  FMUL.FTZ R117, R57, R70 ;  /* 0x0000004639757220 */ /* 0x000fe40000410000 */
[----:B------:R-:W-:-:S03]  /*2da0*/  FMUL.FTZ R109, R47, R73 ;  /* 0x000000492f6d7220 */ /* 0x000fc60000410000 */
[----:B------:R-:W0:Y:S01]  /*2db0*/  MUFU.EX2 R58, R58 ;  /* 0x0000003a003a7308 */ /* 0x000e220000000800 */
[----:B------:R-:W-:Y:S02]  /*2dc0*/  FMUL.FTZ R108, R65, R108 ;  /* 0x0000006c416c7220 */ /* 0x000fe40000410000 */
[----:B------:R-:W-:Y:S02]  /*2dd0*/  FMUL.RZ R118, R59, 0.15915493667125701904 ;  /* 0x3e22f9833b767820 */ /* 0x000fe4000040c000 */
[----:B------:R-:W-:-:S03]  /*2de0*/  FMUL.RZ R122, R117, 0.15915493667125701904 ;  /* 0x3e22f983757a7820 */ /* 0x000fc6000040c000 */
[----:B------:R-:W4:Y:S01]  /*2df0*/  MUFU.COS R113, R114 ;  /* 0x0000007200717308 */ /* 0x000f220000000000 */
[C---:B------:R-:W-:Y:S02]  /*2e00*/  FMUL.FTZ R59, R47.reuse, R0 ;  /* 0x000000002f3b7220 */ /* 0x040fe40000410000 */
[C---:B------:R-:W-:Y:S02]  /*2e10*/  FMUL.FTZ R117, R47.reuse, R70 ;  /* 0x000000462f757220 */ /* 0x040fe40000410000 */
[----:B------:R-:W-:-:S03]  /*2e20*/  FMUL.FTZ R119, R47, R71 ;  /* 0x000000472f777220 */ /* 0x000fc60000410000 */
[----:B------:R-:W-:Y:S01]  /*2e30*/  MUFU.SIN R116, R121 ;  /* 0x0000007900747308 */ /* 0x000fe20000000400 */
[----:B------:R-:W-:Y:S02]  /*2e40*/  FMUL.FTZ R123, R47, R68 ;  /* 0x000000442f7b7220 */ /* 0x000fe40000410000 */
[----:B------:R-:W-:-:S05]  /*2e50*/  FMUL.FTZ R47, R57, R71 ;  /* 0x00000047392f7220 */ /* 0x000fca0000410000 */
[----:B------:R0:W-:Y:S01]  /*2e60*/  MUFU.COS R114, R121 ;  /* 0x0000007900727308 */ /* 0x0001e20000000000 */
[----:B------:R-:W-:-:S07]  /*2e70*/  FMUL.RZ R127, R47, 0.15915493667125701904 ;  /* 0x3e22f9832f7f7820 */ /* 0x000fce000040c000 */
[----:B------:R1:W-:Y:S01]  /*2e80*/  MUFU.EX2 R115, R109 ;  /* 0x0000006d00737308 */ /* 0x0003e20000000800 */
[----:B0-----:R-:W-:-:S04]  /*2e90*/  FMUL.FTZ R121, R24, R69 ;  /* 0x0000004518797220 */ /* 0x001fc80000410000 */
[----:B------:R-:W-:Y:S02]  /*2ea0*/  FMUL.FTZ R124, R108, R121 ;  /* 0x000000796c7c7220 */ /* 0x000fe40000410000 */
[----:B-1----:R-:W-:Y:S02]  /*2eb0*/  FMUL.FTZ R109, R65, R110 ;  /* 0x0000006e416d7220 */ /* 0x002fe40000410000 */
[----:B------:R-:W-:Y:S01]  /*2ec0*/  FMUL.FTZ R110, RZ, R108 ;  /* 0x0000006cff6e7220 */ /* 0x000fe20000410000 */
[----:B------:R-:W-:Y:S01]  /*2ed0*/  MUFU.SIN R112, R118 ;  /* 0x0000007600707308 */ /* 0x000fe20000000400 */
[----:B------:R-:W-:Y:S02]  /*2ee0*/  FFMA.FTZ R124, RZ, R109, R124 ;  /* 0x0000006dff7c7223 */ /* 0x000fe4000001007c */
[----:B------:R-:W-:-:S05]  /*2ef0*/  FFMA.FTZ R47, R109, R121, -R110 ;  /* 0x000000796d2f7223 */ /* 0x000fca000001086e */
[----:B------:R-:W-:Y:S01]  /*2f00*/  MUFU.COS R64, R118 ;  /* 0x0000007600407308 */ /* 0x000fe20000000000 */
[----:B------:R-:W-:-:S07]  /*2f10*/  FMUL.FTZ R111, R58, R111 ;  /* 0x0000006f3a6f7220 */ /* 0x000fce0000410000 */
[----:B------:R-:W-:Y:S01]  /*2f20*/  MUFU.SIN R118, R122 ;  /* 0x0000007a00767308 */ /* 0x000fe20000000400 */
[----:B------:R-:W-:-:S07]  /*2f30*/  FADD.FTZ R124, RZ, R124 ;  /* 0x0000007cff7c7221 */ /* 0x000fce0000010000 */
[----:B------:R0:W-:Y:S08]  /*2f40*/  MUFU.COS R120, R122 ;  /* 0x0000007a00787308 */ /* 0x0001f00000000000 */
[----:B------:R-:W1:Y:S01]  /*2f50*/  MUFU.EX2 R59, R59 ;  /* 0x0000003b003b7308 */ /* 0x000e620000000800 */
[----:B0-----:R-:W-:-:S04]  /*2f60*/  FMUL.FTZ R122, R25, R66 ;  /* 0x00000042197a7220 */ /* 0x001fc80000410000 */
[----:B------:R-:W-:Y:S02]  /*2f70*/  FADD.FTZ R65, R122, R47 ;  /* 0x0000002f7a417221 */ /* 0x000fe40000010000 */
[----:B----4-:R-:W-:Y:S02]  /*2f80*/  FMUL.FTZ R110, R58, R113 ;  /* 0x000000713a6e7220 */ /* 0x010fe40000410000 */
[C---:B------:R-:W-:Y:S02]  /*2f90*/  FMUL.FTZ R125, R111.reuse, R65 ;  /* 0x000000416f7d7220 */ /* 0x040fe40000410000 */
[----:B------:R-:W-:Y:S02]  /*2fa0*/  FMUL.FTZ R113, R111, R124 ;  /* 0x0000007c6f717220 */ /* 0x000fe40000410000 */
[----:B------:R-:W-:Y:S02]  /*2fb0*/  FMUL.FTZ R47, R57, R68 ;  /* 0x00000044392f7220 */ /* 0x000fe40000410000 */
[----:B------:R-:W-:-:S02]  /*2fc0*/  FFMA.FTZ R125, R110, R124, R125 ;  /* 0x0000007c6e7d7223 */ /* 0x000fc4000001007d */
[----:B------:R-:W-:Y:S02]  /*2fd0*/  FFMA.FTZ R65, R110, R65, -R113 ;  /* 0x000000416e417223 */ /* 0x000fe40000010871 */
[----:B------:R-:W-:Y:S02]  /*2fe0*/  FMUL.FTZ R124, R26, R67 ;  /* 0x000000431a7c7220 */ /* 0x000fe40000410000 */
[----:B------:R-:W-:Y:S01]  /*2ff0*/  FMUL.RZ R129, R47, 0.15915493667125701904 ;  /* 0x3e22f9832f817820 */ /* 0x000fe2000040c000 */
[----:B------:R-:W0:Y:S01]  /*3000*/  MUFU.EX2 R117, R117 ;  /* 0x0000007500757308 */ /* 0x000e220000000800 */
[----:B-1----:R-:W-:Y:S02]  /*3010*/  FMUL.FTZ R112, R59, R112 ;  /* 0x000000703b707220 */ /* 0x002fe40000410000 */
[----:B------:R-:W-:Y:S02]  /*3020*/  FADD.FTZ R47, RZ, R125 ;  /* 0x0000007dff2f7221 */ /* 0x000fe40000010000 */
[----:B------:R-:W-:-:S02]  /*3030*/  FADD.FTZ R65, R124, R65 ;  /* 0x000000417c417221 */ /* 0x000fc40000010000 */
[----:B------:R-:W-:Y:S01]  /*3040*/  FMUL.FTZ R113, R59, R64 ;  /* 0x000000403b717220 */ /* 0x000fe20000410000 */
[----:B------:R-:W-:Y:S01]  /*3050*/  MUFU.EX2 R119, R119 ;  /* 0x0000007700777308 */ /* 0x000fe20000000800 */
[C---:B------:R-:W-:Y:S02]  /*3060*/  FMUL.FTZ R130, R112.reuse, R47 ;  /* 0x0000002f70827220 */ /* 0x040fe40000410000 */
[----:B------:R-:W-:-:S05]  /*3070*/  FMUL.FTZ R132, R112, R65 ;  /* 0x0000004170847220 */ /* 0x000fca0000410000 */
[----:B------:R-:W1:Y:S01]  /*3080*/  MUFU.COS R58, R127 ;  /* 0x0000007f003a7308 */ /* 0x000e620000000000 */
[----:B------:R-:W-:Y:S02]  /*3090*/  FFMA.FTZ R130, R113, R65, -R130 ;  /* 0x0000004171827223 */ /* 0x000fe40000010882 */
[----:B------:R-:W-:-:S05]  /*30a0*/  FMUL.FTZ R125, R27, R0 ;  /* 0x000000001b7d7220 */ /* 0x000fca0000410000 */
[----:B------:R-:W4:Y:S01]  /*30b0*/  MUFU.SIN R126, R127 ;  /* 0x0000007f007e7308 */ /* 0x000f220000000400 */
[----:B------:R-:W-:Y:S02]  /*30c0*/  FFMA.FTZ R132, R113, R47, R132 ;  /* 0x0000002f71847223 */ /* 0x000fe40000010084 */
[C---:B------:R-:W-:Y:S02]  /*30d0*/  FMUL.FTZ R114, R115.reuse, R114 ;  /* 0x0000007273727220 */ /* 0x040fe40000410000 */
[----:B------:R-:W-:Y:S02]  /*30e0*/  FMUL.FTZ R115, R115, R116 ;  /* 0x0000007473737220 */ /* 0x000fe40000410000 */
[----:B------:R-:W-:Y:S01]  /*30f0*/  FADD.FTZ R130, R125, R130 ;  /* 0x000000827d827221 */ /* 0x000fe20000010000 */
[----:B------:R-:W-:Y:S01]  /*3100*/  MUFU.EX2 R123, R123 ;  /* 0x0000007b007b7308 */ /* 0x000fe20000000800 */
[----:B------:R-:W-:Y:S02]  /*3110*/  FADD.FTZ R132, RZ, R132 ;  /* 0x00000084ff847221 */ /* 0x000fe40000010000 */
[----:B------:R-:W-:-:S05]  /*3120*/  FMUL.FTZ R59, R115, R130 ;  /* 0x00000082733b7220 */ /* 0x000fca0000410000 */
[----:B------:R-:W2:Y:S01]  /*3130*/  MUFU.COS R64, R129 ;  /* 0x0000008100407308 */ /* 0x000ea20000000000 */
[----:B0-----:R-:W-:Y:S02]  /*3140*/  FMUL.FTZ R116, R117, R120 ;  /* 0x0000007875747220 */ /* 0x001fe40000410000 */
[----:B------:R-:W-:Y:S02]  /*3150*/  FMUL.FTZ R47, R115, R132 ;  /* 0x00000084732f7220 */ /* 0x000fe40000410000 */
[----:B------:R-:W-:Y:S02]  /*3160*/  FMUL.FTZ R117, R117, R118 ;  /* 0x0000007675757220 */ /* 0x000fe40000410000 */
[C---:B-1----:R-:W-:Y:S02]  /*3170*/  FMUL.FTZ R118, R119.reuse, R58 ;  /* 0x0000003a77767220 */ /* 0x042fe40000410000 */
[----:B----4-:R-:W-:Y:S02]  /*3180*/  FMUL.FTZ R119, R119, R126 ;  /* 0x0000007e77777220 */ /* 0x010fe40000410000 */
[----:B------:R-:W-:-:S02]  /*3190*/  FFMA.FTZ R132, R114, R132, R59 ;  /* 0x0000008472847223 */ /* 0x000fc4000001003b */
[----:B------:R-:W-:Y:S02]  /*31a0*/  FFMA.FTZ R59, R114, R130, -R47 ;  /* 0x00000082723b7223 */ /* 0x000fe4000001082f */
[----:B------:R-:W-:Y:S01]  /*31b0*/  FMUL.FTZ R126, R20, R73 ;  /* 0x00000049147e7220 */ /* 0x000fe20000410000 */
[----:B------:R-:W0:Y:S01]  /*31c0*/  MUFU.SIN R128, R129 ;  /* 0x0000008100807308 */ /* 0x000e220000000400 */
[----:B------:R-:W-:Y:S02]  /*31d0*/  FADD.FTZ R132, RZ, R132 ;  /* 0x00000084ff847221 */ /* 0x000fe40000010000 */
[-C--:B------:R-:W-:Y:S02]  /*31e0*/  FMUL.FTZ R47, R63, R108.reuse ;  /* 0x0000006c3f2f7220 */ /* 0x080fe40000410000 */
[----:B------:R-:W-:Y:S02]  /*31f0*/  FMUL.FTZ R58, R62, R108 ;  /* 0x0000006c3e3a7220 */ /* 0x000fe40000410000 */
[----:B------:R-:W-:-:S02]  /*3200*/  FADD.FTZ R59, R126, R59 ;  /* 0x0000003b7e3b7221 */ /* 0x000fc40000010000 */
[----:B--2---:R-:W-:Y:S02]  /*3210*/  FMUL.FTZ R120, R123, R64 ;  /* 0x000000407b787220 */ /* 0x004fe40000410000 */
[----:B------:R-:W-:Y:S02]  /*3220*/  FMUL.FTZ R64, R117, R132 ;  /* 0x0000008475407220 */ /* 0x000fe40000410000 */
[-C--:B------:R-:W-:Y:S02]  /*3230*/  FFMA.FTZ R47, R62, R109.reuse, -R47 ;  /* 0x0000006d3e2f7223 */ /* 0x080fe4000001082f */
[----:B------:R-:W-:Y:S02]  /*3240*/  FFMA.FTZ R58, R63, R109, R58 ;  /* 0x0000006d3f3a7223 */ /* 0x000fe4000001003a */
[-C--:B------:R-:W-:Y:S02]  /*3250*/  FMUL.FTZ R127, R117, R59.reuse ;  /* 0x0000003b757f7220 */ /* 0x080fe40000410000 */
        /* <DEDUP_REMOVED lines=9> */
[----:B0-----:R-:W-:Y:S02]  /*32f0*/  FMUL.FTZ R123, R123, R128 ;  /* 0x000000807b7b7220 */ /* 0x001fe40000410000 */
[----:B------:R-:W-:Y:S02]  /*3300*/  FMUL.FTZ R58, R112, R65 ;  /* 0x00000041703a7220 */ /* 0x000fe40000410000 */
[C---:B------:R-:W-:Y:S02]  /*3310*/  FMUL.FTZ R128, R119.reuse, R132 ;  /* 0x0000008477807220 */ /* 0x040fe40000410000 */
[----:B------:R-:W-:-:S02]  /*3320*/  FMUL.FTZ R129, R119, R47 ;  /* 0x0000002f77817220 */ /* 0x000fc40000410000 */
[-C--:B------:R-:W-:Y:S02]  /*3330*/  FMUL.FTZ R64, R112, R59.reuse ;  /* 0x0000003b70407220 */ /* 0x080fe40000410000 */
[C---:B------:R-:W-:Y:S02]  /*3340*/  FFMA.FTZ R58, R113.reuse, R59, -R58 ;  /* 0x0000003b713a7223 */ /* 0x040fe4000001083a */
[C---:B------:R-:W-:Y:S02]  /*3350*/  FFMA.FTZ R47, R118.reuse, R47, -R128 ;  /* 0x0000002f762f7223 */ /* 0x040fe40000010880 */
[----:B------:R-:W-:Y:S02]  /*3360*/  FFMA.FTZ R129, R118, R132, R129 ;  /* 0x0000008476817223 */ /* 0x000fe40000010081 */
[----:B------:R-:W-:Y:S02]  /*3370*/  FMUL.FTZ R128, R22, R71 ;  /* 0x0000004716807220 */ /* 0x000fe40000410000 */
        /* <DEDUP_REMOVED lines=20> */
[----:B---3--:R-:W-:-:S13]  /*34c0*/  ISETP.NE.AND P3, PT, R72, c[0x0][0x174], PT ;  /* 0x00005d0048007a0c */ /* 0x008fda0003f65270 */
[----:B-1----:R-:W-:-:S04]  /*34d0*/  @P3 IADD3 R59, -R77, c[0x0][0x174], RZ ;  /* 0x00005d004d3b3a10 */ /* 0x002fc80007ffe1ff */
[----:B------:R-:W-:-:S04]  /*34e0*/  @P3 LEA.HI R58, R59, R59, RZ, 0x1 ;  /* 0x0000003b3b3a3211 */ /* 0x000fc800078f08ff */
[----:B------:R-:W-:-:S04]  /*34f0*/  @P3 LOP3.LUT R58, R58, 0xfffffe, RZ, 0xc0, !PT ;  /* 0x00fffffe3a3a3812 */ /* 0x000fc800078ec0ff */
[----:B------:R-:W-:Y:S01]  /*3500*/  @P3 IADD3 R64, -R58, R59, RZ ;  /* 0x0000003b3a403210 */ /* 0x000fe20007ffe1ff */
[----:B------:R-:W-:Y:S01]  /*3510*/  HFMA2.MMA R59, -RZ, RZ, 0, 0 ;  /* 0x00000000ff3b7435 */ /* 0x000fe200000001ff */
[----:B------:R-:W-:Y:S02]  /*3520*/  MOV R58, 0x3f800000 ;  /* 0x3f800000003a7802 */ /* 0x000fe40000000f00 */
[----:B------:R-:W-:-:S07]  /*3530*/  @P3 LEA R64, R64, R103, 0x8 ;  /* 0x0000006740403211 */ /* 0x000fce00078e40ff */
[----:B------:R1:W2:Y:S02]  /*3540*/  @P3 LDS.64 R58, [R64.X8+0x14d0] ;  /* 0x0014d000403a3984 */ /* 0x0002a40000008a00 */
.L_x_12431:
[----:B---3--:R-:W-:Y:S05]  /*3550*/  BSYNC B0 ;  /* 0x0000000000007941 */ /* 0x008fea0003800000 */
.L_x_12430:
        /* <DEDUP_REMOVED lines=9> */
[----:B-----5:R-:W-:Y:S01]  /*35f0*/  SHFL.IDX PT, R154, R44, RZ, 0x1f ;  /* 0x00001fff2c9a7589 */ /* 0x020fe200000e0000 */
[-C--:B------:R-:W-:Y:S01]  /*3600*/  FMUL.FTZ R139, R123, R64.reuse ;  /* 0x000000407b8b7220 */ /* 0x080fe20000410000 */
[----:B------:R-:W-:Y:S01]  /*3610*/  SHF.R.U32.HI R140, RZ, 0x1, R138 ;  /* 0x00000001ff8c7819 */ /* 0x000fe2000001168a */
[----:B------:R-:W-:Y:S01]  /*3620*/  IMAD R137, R157, c[0x0][0x2c0], RZ ;  /* 0x0000b0009d897a24 */ /* 0x000fe200078e02ff */
[----:B------:R-:W-:Y:S01]  /*3630*/  IADD3 R153, R77, -c[0x0][0x174], RZ ;  /* 0x80005d004d997a10 */ /* 0x000fe20007ffe0ff */
[-C--:B------:R-:W-:Y:S01]  /*3640*/  FFMA.FTZ R139, R120, R65.reuse, -R139 ;  /* 0x00000041788b7223 */ /* 0x080fe2000001088b */
[C---:B------:R-:W-:Y:S01]  /*3650*/  ISETP.NE.AND P6, PT, R46.reuse, 0x1f, PT ;  /* 0x0000001f2e00780c */ /* 0x040fe20003fc5270 */
[----:B------:R-:W-:Y:S01]  /*3660*/  FMUL.FTZ R65, R123, R65 ;  /* 0x000000417b417220 */ /* 0x000fe20000410000 */
[----:B------:R-:W-:Y:S01]  /*3670*/  ISETP.GT.U32.AND P4, PT, R46, 0x17, PT ;  /* 0x000000172e00780c */ /* 0x000fe20003f84070 */
[----:B------:R-:W-:Y:S01]  /*3680*/  IMAD R140, R140, R91, RZ ;  /* 0x0000005b8c8c7224 */ /* 0x000fe200078e02ff */
[----:B------:R-:W-:Y:S01]  /*3690*/  ISETP.GT.U32.AND P5, PT, R46, 0xf, PT ;  /* 0x0000000f2e00780c */ /* 0x000fe20003fa4070 */
[----:B------:R-:W-:Y:S01]  /*36a0*/  FFMA.FTZ R65, R120, R64, R65 ;  /* 0x0000004078417223 */ /* 0x000fe20000010041 */
[----:B------:R-:W-:Y:S01]  /*36b0*/  ISETP.GE.OR P0, PT, R72, c[0x0][0x174], P0 ;  /* 0x00005d0048007a0c */ /* 0x000fe20000706670 */
[----:B------:R-:W4:Y:S01]  /*36c0*/  SHFL.UP PT, R64, R139, 0x1, RZ ;  /* 0x042000008b407989 */ /* 0x000f2200000e00ff */
[----:B------:R-:W-:Y:S01]  /*36d0*/  IMAD R137, R86, c[0x0][0x2c4], R137 ;  /* 0x0000b10056897a24 */ /* 0x000fe200078e0289 */
[----:B------:R-:W-:Y:S01]  /*36e0*/  BSSY B0, `(.L_x_12432) ;  /* 0x0000103000007945 */ /* 0x000fe20003800000 */
[----:B---3--:R-:W-:Y:S01]  /*36f0*/  FMUL.FTZ R133, R65, R132 ;  /* 0x0000008441857220 */ /* 0x008fe20000410000 */
[----:B------:R-:W3:Y:S01]  /*3700*/  SHFL.UP PT, R130, R65, 0x1, RZ ;  /* 0x0420000041827989 */ /* 0x000ee200000e00ff */
[----:B------:R-:W-:-:S02]  /*3710*/  IMAD R153, R153, -0x200, RZ ;  /* 0xfffffe0099997824 */ /* 0x000fc400078e02ff */
[-C--:B-1----:R-:W-:Y:S02]  /*3720*/  FMUL.FTZ R131, R65, R134.reuse ;  /* 0x0000008641837220 */ /* 0x082fe40000410000 */
[C---:B------:R-:W-:Y:S02]  /*3730*/  FFMA.FTZ R134, R139.reuse, R134, R133 ;  /* 0x000000868b867223 */ /* 0x040fe40000010085 */
[----:B------:R-:W-:Y:S02]  /*3740*/  FFMA.FTZ R132, R139, R132, -R131 ;  /* 0x000000848b847223 */ /* 0x000fe40000010883 */
[----:B------:R-:W-:Y:S02]  /*3750*/  @P3 FADD.FTZ R47, R47, R134 ;  /* 0x000000862f2f3221 */ /* 0x000fe40000010000 */
[----:B------:R-:W-:Y:S02]  /*3760*/  @P3 FADD.FTZ R141, R141, R132 ;  /* 0x000000848d8d3221 */ /* 0x000fe40000010000 */
[----:B------:R-:W-:Y:S01]  /*3770*/  FADD.FTZ R158, R100, R100 ;  /* 0x00000064649e7221 */ /* 0x000fe20000010000 */
        /* <DEDUP_REMOVED lines=12> */
[C---:B------:R-:W-:Y:S02]  /*3840*/  FFMA.FTZ R130, R139.reuse, R133, -R130 ;  /* 0x000000858b827223 */ /* 0x040fe40000010882 */
[----:B------:R-:W-:-:S02]  /*3850*/  FFMA.FTZ R134, R139, R134, R131 ;  /* 0x000000868b867223 */ /* 0x000fc40000010083 */
[----:B------:R-:W-:Y:S02]  /*3860*/  @P3 FADD.FTZ R141, R141, R130 ;  /* 0x000000828d8d3221 */ /* 0x000fe40000010000 */
[----:B------:R-:W-:-:S03]  /*3870*/  @P3 FADD.FTZ R47, R47, R134 ;  /* 0x000000862f2f3221 */ /* 0x000fc60000010000 */
        /* <DEDUP_REMOVED lines=75> */
[C---:B------:R-:W-:Y:S02]  /*3d30*/  FMUL.FTZ R65, R61.reuse, R39 ;  /* 0x000000273d417220 */ /* 0x040fe40000410000 */
        /* <DEDUP_REMOVED lines=19> */
[C---:B------:R-:W-:Y:S01]  /*3e70*/  FFMA.FTZ R148, R139.reuse, R145, -R148 ;  /* 0x000000918b947223 */ /* 0x040fe20000010894 */
[----:B------:R-:W-:Y:S01]  /*3e80*/  SHFL.UP PT, R147, R147, 0x1, RZ ;  /* 0x0420000093937989 */ /* 0x000fe200000e00ff */
[----:B------:R-:W-:Y:S01]  /*3e90*/  FFMA.FTZ R146, R139, R146, R143 ;  /* 0x000000928b927223 */ /* 0x000fe2000001008f */
[----:B------:R-:W-:Y:S01]  /*3ea0*/  SHF.L.U32 R145, R104, 0x2, RZ ;  /* 0x0000000268917819 */ /* 0x000fe200000006ff */
[----:B------:R-:W-:-:S02]  /*3eb0*/  FFMA.FTZ R151, R116, R149, R151 ;  /* 0x0000009574977223 */ /* 0x000fc40000010097 */
[----:B------:R-:W-:Y:S01]  /*3ec0*/  @P3 FFMA.FTZ R139, R139, R142, -R144 ;  /* 0x0000008e8b8b3223 */ /* 0x000fe20000010890 */
[----:B------:R0:W1:Y:S01]  /*3ed0*/  SHFL.IDX PT, R149, R45, RZ, 0x1f ;  /* 0x00001fff2d957589 */ /* 0x00006200000e0000 */
[----:B------:R-:W-:Y:S02]  /*3ee0*/  @P3 FADD.FTZ R141, R141, R148 ;  /* 0x000000948d8d3221 */ /* 0x000fe40000010000 */
[-C--:B------:R-:W-:Y:S01]  /*3ef0*/  FMUL.FTZ R140, R60, R37.reuse ;  /* 0x000000253c8c7220 */ /* 0x080fe20000410000 */
[----:B------:R3:W4:Y:S01]  /*3f00*/  SHFL.UP PT, R142, R139, 0x1, RZ ;  /* 0x042000008b8e7989 */ /* 0x00072200000e00ff */
[----:B------:R-:W-:Y:S02]  /*3f10*/  FMUL.FTZ R143, R61, R37 ;  /* 0x000000253d8f7220 */ /* 0x000fe40000410000 */
[----:B------:R-:W-:Y:S01]  /*3f20*/  FADD.FTZ R144, R95, R95 ;  /* 0x0000005f5f907221 */ /* 0x000fe20000010000 */
[----:B------:R-:W2:Y:S01]  /*3f30*/  SHFL.UP PT, R141, R141, 0x1, RZ ;  /* 0x042000008d8d7989 */ /* 0x000ea200000e00ff */
[----:B0-----:R-:W-:-:S02]  /*3f40*/  FFMA.FTZ R45, R61, R36, R140 ;  /* 0x000000243d2d7223 */ /* 0x001fc4000001008c */
[----:B------:R-:W-:Y:S02]  /*3f50*/  FFMA.FTZ R143, R60, R36, -R143 ;  /* 0x000000243c8f7223 */ /* 0x000fe4000001088f */
[----:B------:R-:W-:Y:S01]  /*3f60*/  @P3 FADD.FTZ R47, R47, R146 ;  /* 0x000000922f2f3221 */ /* 0x000fe20000010000 */
[----:B------:R-:W-:Y:S01]  /*3f70*/  SHF.L.U64.HI R146, R104, 0x2, R105 ;  /* 0x0000000268927819 */ /* 0x000fe20000010269 */
[----:B------:R-:W-:Y:S01]  /*3f80*/  FMUL.FTZ R140, R144, R45 ;  /* 0x0000002d908c7220 */ /* 0x000fe20000410000 */
[----:B------:R-:W-:Y:S01]  /*3f90*/  ISETP.GT.U32.AND P3, PT, R46, 0x1b, PT ;  /* 0x0000001b2e00780c */ /* 0x000fe20003f64070 */
[----:B---3--:R-:W-:Y:S02]  /*3fa0*/  FMUL.FTZ R139, R144, R143 ;  /* 0x0000008f908b7220 */ /* 0x008fe40000410000 */
[----:B------:R-:W-:Y:S01]  /*3fb0*/  FADD.FTZ R151, -R140, R151 ;  /* 0x000000978c977221 */ /* 0x000fe20000010100 */
[----:B------:R-:W0:Y:S01]  /*3fc0*/  SHFL.UP PT, R47, R47, 0x1, RZ ;  /* 0x042000002f2f7989 */ /* 0x000e2200000e00ff */
[----:B------:R-:W-:-:S02]  /*3fd0*/  IMAD R146, R146, c[0x0][0x2d0], RZ ;  /* 0x0000b40092927a24 */ /* 0x000fc400078e02ff */
[----:B------:R-:W-:Y:S02]  /*3fe0*/  FADD.FTZ R150, R139, R150 ;  /* 0x000000968b967221 */ /* 0x000fe40000010000 */
[----:B-1----:R-:W-:Y:S02]  /*3ff0*/  FMUL.FTZ R45, R147, R149 ;  /* 0x00000095932d7220 */ /* 0x002fe40000410000 */
[----:B------:R-:W-:-:S04]  /*4000*/  IMAD.WIDE R64, R153, 0x4, R64 ;  /* 0x0000000499407825 */ /* 0x000fc800078e0240 */
[----:B------:R-:W-:Y:S02]  /*4010*/  FMUL.FTZ R143, R115, -R151 ;  /* 0x80000097738f7220 */ /* 0x000fe40000410000 */
[----:B------:R-:W-:Y:S02]  /*4020*/  IMAD R153, R145, c[0x0][0x2d4], R146 ;  /* 0x0000b50091997a24 */ /* 0x000fe400078e0292 */
[----:B------:R-:W-:Y:S02]  /*4030*/  FMUL.FTZ R44, R115, -R150 ;  /* 0x80000096732c7220 */ /* 0x000fe40000410000 */
[-C--:B------:R-:W-:Y:S02]  /*4040*/  FMUL.FTZ R147, R147, R154.reuse ;  /* 0x0000009a93937220 */ /* 0x080fe40000410000 */
[----:B----4-:R-:W-:Y:S02]  /*4050*/  FFMA.FTZ R146, R142, R154, -R45 ;  /* 0x0000009a8e927223 */ /* 0x010fe4000001082d */
[----:B------:R-:W-:-:S02]  /*4060*/  FMUL.FTZ R45, R61, R35 ;  /* 0x000000233d2d7220 */ /* 0x000fc40000410000 */
[C---:B------:R-:W-:Y:S02]  /*4070*/  FFMA.FTZ R143, R114.reuse, R150, -R143 ;  /* 0x00000096728f7223 */ /* 0x040fe4000001088f */
[----:B------:R-:W-:Y:S02]  /*4080*/  FFMA.FTZ R150, R114, R151, R44 ;  /* 0x0000009772967223 */ /* 0x000fe4000001002c */
[----:B------:R-:W-:Y:S02]  /*4090*/  FFMA.FTZ R148, R142, R149, R147 ;  /* 0x000000958e947223 */ /* 0x000fe40000010093 */
[----:B------:R-:W-:Y:S02]  /*40a0*/  FMUL.FTZ R44, R60, R35 ;  /* 0x000000233c2c7220 */ /* 0x000fe40000410000 */
[----:B------:R-:W-:Y:S02]  /*40b0*/  FADD.FTZ R147, R102, R102 ;  /* 0x0000006666937221 */ /* 0x000fe40000010000 */
[----:B------:R-:W-:-:S02]  /*40c0*/  FFMA.FTZ R142, R60, R34, -R45 ;  /* 0x000000223c8e7223 */ /* 0x000fc4000001082d */
[----:B------:R-:W-:Y:S02]  /*40d0*/  FFMA.FTZ R44, R61, R34, R44 ;  /* 0x000000223d2c7223 */ /* 0x000fe4000001002c */
[----:B------:R-:W-:Y:S02]  /*40e0*/  FMUL.FTZ R142, R147, R142 ;  /* 0x0000008e938e7220 */ /* 0x000fe40000410000 */
[----:B--2---:R-:W-:Y:S02]  /*40f0*/  @P2 FADD.FTZ R154, R141, R146 ;  /* 0x000000928d9a2221 */ /* 0x004fe40000010000 */
[----:B------:R-:W-:Y:S02]  /*4100*/  FMUL.FTZ R141, R147, R44 ;  /* 0x0000002c938d7220 */ /* 0x000fe40000410000 */
[----:B------:R-:W-:Y:S02]  /*4110*/  FADD.FTZ R143, R142, R143 ;  /* 0x0000008f8e8f7221 */ /* 0x000fe40000010000 */
[----:B------:R-:W-:-:S02]  /*4120*/  FADD.FTZ R150, -R141, R150 ;  /* 0x000000968d967221 */ /* 0x000fc40000010100 */
[C---:B------:R-:W-:Y:S02]  /*4130*/  FMUL.FTZ R45, R112.reuse, -R143 ;  /* 0x8000008f702d7220 */ /* 0x040fe40000410000 */
[-C--:B------:R-:W-:Y:S02]  /*4140*/  FMUL.FTZ R44, R112, -R150.reuse ;  /* 0x80000096702c7220 */ /* 0x080fe40000410000 */
[----:B------:R-:W-:Y:S02]  /*4150*/  FFMA.FTZ R150, R113, R150, R45 ;  /* 0x0000009671967223 */ /* 0x000fe4000001002d */
[----:B0-----:R-:W-:Y:S01]  /*4160*/  @P2 FADD.FTZ R149, R47, R148 ;  /* 0x000000942f952221 */ /* 0x001fe20000010000 */
[----:B------:R-:W-:Y:S01]  /*4170*/  ISETP.GT.U32.AND P2, PT, R46, 0x1d, PT ;  /* 0x0000001d2e00780c */ /* 0x000fe20003f44070 */
[----:B------:R-:W-:Y:S02]  /*4180*/  FMUL.FTZ R45, R61, R33 ;  /* 0x000000213d2d7220 */ /* 0x000fe40000410000 */
[----:B------:R-:W-:-:S02]  /*4190*/  FMUL.FTZ R47, R123, R59 ;  /* 0x0000003b7b2f7220 */ /* 0x000fc40000410000 */
[----:B------:R-:W-:Y:S02]  /*41a0*/  FADD.FTZ R152, R101, R101 ;  /* 0x0000006565987221 */ /* 0x000fe40000010000 */
[----:B------:R-:W-:Y:S02]  /*41b0*/  FMUL.FTZ R46, R123, -R58 ;  /* 0x8000003a7b2e7220 */ /* 0x000fe40000410000 */
[----:B------:R-:W-:Y:S02]  /*41c0*/  FFMA.FTZ R45, R60, R32, -R45 ;  /* 0x000000203c2d7223 */ /* 0x000fe4000001082d */
[----:B------:R-:W-:Y:S02]  /*41d0*/  FFMA.FTZ R47, R120, R58, -R47 ;  /* 0x0000003a782f7223 */ /* 0x000fe4000001082f */
[----:B------:R-:W-:Y:S02]  /*41e0*/  FFMA.FTZ R146, R113, R143, -R44 ;  /* 0x0000008f71927223 */ /* 0x000fe4000001082c */
[----:B------:R-:W-:-:S04]  /*41f0*/  IMAD.WIDE.U32 R64, R145, c[0x0][0x2d0], R64 ;  /* 0x0000b40091407a25 */ /* 0x000fc800078e0040 */
[----:B------:R-:W-:Y:S01]  /*4200*/  FMUL.FTZ R44, R60, R33 ;  /* 0x000000213c2c7220 */ /* 0x000fe20000410000 */
[----:B------:R-:W-:Y:S01]  /*4210*/  IADD3 R65, R65, R153, RZ ;  /* 0x0000009941417210 */ /* 0x000fe20007ffe0ff */
[----:B------:R-:W-:Y:S02]  /*4220*/  FFMA.FTZ R46, R120, -R59, R46 ;  /* 0x8000003b782e7223 */ /* 0x000fe4000001002e */
[----:B------:R-:W-:Y:S02]  /*4230*/  FMUL.FTZ R145, R152, R45 ;  /* 0x0000002d98917220 */ /* 0x000fe40000410000 */
[----:B------:R-:W-:Y:S02]  /*4240*/  FMUL.FTZ R45, R119, -R47 ;  /* 0x8000002f772d7220 */ /* 0x000fe40000410000 */
[----:B------:R-:W-:Y:S02]  /*4250*/  FFMA.FTZ R143, R61, R32, R44 ;  /* 0x000000203d8f7223 */ /* 0x000fe4000001002c */
[----:B------:R-:W-:-:S02]  /*4260*/  FMUL.FTZ R44, R119, -R46 ;  /* 0x8000002e772c7220 */ /* 0x000fc40000410000 */
[----:B------:R-:W-:Y:S02]  /*4270*/  FFMA.FTZ R45, R118, R46, R45 ;  /* 0x0000002e762d7223 */ /* 0x000fe4000001002d */
[----:B------:R-:W-:Y:S02]  /*4280*/  FMUL.FTZ R143, R152, R143 ;  /* 0x0000008f988f7220 */ /* 0x000fe40000410000 */
[----:B------:R-:W-:Y:S02]  /*4290*/  FADD.FTZ R146, R145, R146 ;  /* 0x0000009291927221 */ /* 0x000fe40000010000 */
[----:B------:R-:W-:Y:S02]  /*42a0*/  FFMA.FTZ R44, R118, R47, -R44 ;  /* 0x0000002f762c7223 */ /* 0x000fe4000001082c */
[----:B------:R-:W-:Y:S02]  /*42b0*/  FMUL.FTZ R47, R117, -R45 ;  /* 0x8000002d752f7220 */ /* 0x000fe40000410000 */
[----:B------:R-:W-:-:S02]  /*42c0*/  FADD.FTZ R150, -R143, R150 ;  /* 0x000000968f967221 */ /* 0x000fc40000010100 */
[----:B------:R-:W-:Y:S02]  /*42d0*/  FMUL.FTZ R153, R111, -R146 ;  /* 0x800000926f997220 */ /* 0x000fe40000410000 */
[-C--:B------:R-:W-:Y:S02]  /*42e0*/  FMUL.FTZ R46, R117, -R44.reuse ;  /* 0x8000002c752e7220 */ /* 0x080fe40000410000 */
[----:B------:R-:W-:Y:S01]  /*42f0*/  FFMA.FTZ R148, R116, R44, -R47 ;  /* 0x0000002c74947223 */ /* 0x000fe2000001082f */
[----:B------:R-:W-:Y:S01]  /*4300*/  MOV R44, 0x3f800000 ;  /* 0x3f800000002c7802 */ /* 0x000fe20000000f00 */
[-C--:B------:R-:W-:Y:S02]  /*4310*/  FMUL.FTZ R151, R111, -R150.reuse ;  /* 0x800000966f977220 */ /* 0x080fe40000410000 */
[----:B------:R-:W-:Y:S02]  /*4320*/  FFMA.FTZ R161, R110, R150, R153 ;  /* 0x000000966ea17223 */ /* 0x000fe40000010099 */
[----:B------:R-:W-:Y:S01]  /*4330*/  FFMA.FTZ R47, R116, R45, R46 ;  /* 0x0000002d742f7223 */ /* 0x000fe2000001002e */
[----:B------:R-:W-:Y:S01]  /*4340*/  HFMA2.MMA R45, -RZ, RZ, 0, 0 ;  /* 0x00000000ff2d7435 */ /* 0x000fe200000001ff */
[----:B------:R-:W-:-:S02]  /*4350*/  FMUL.FTZ R150, R115, -R148 ;  /* 0x8000009473967220 */ /* 0x000fc40000410000 */
[----:B------:R-:W-:Y:S02]  /*4360*/  FFMA.FTZ R159, R110, R146, -R151 ;  /* 0x000000926e9f7223 */ /* 0x000fe40000010897 */
[----:B------:R-:W-:Y:S02]  /*4370*/  FMUL.FTZ R146, R60, R31 ;  /* 0x0000001f3c927220 */ /* 0x000fe40000410000 */
[-C--:B------:R-:W-:Y:S02]  /*4380*/  FFMA.FTZ R150, R114, R47.reuse, R150 ;  /* 0x0000002f72967223 */ /* 0x080fe40000010096 */
[----:B------:R-:W-:Y:S02]  /*4390*/  FMUL.FTZ R155, R115, -R47 ;  /* 0x8000002f739b7220 */ /* 0x000fe40000410000 */
[----:B------:R-:W-:Y:S01]  /*43a0*/  CS2R R46, SRZ ;  /* 0x00000000002e7805 */ /* 0x000fe2000001ff00 */
[C---:B------:R-:W-:Y:S02]  /*43b0*/  FFMA.FTZ R153, R61.reuse, R30, R146 ;  /* 0x0000001e3d997223 */ /* 0x040fe40000010092 */
[----:B------:R-:W-:-:S02]  /*43c0*/  FMUL.FTZ R151, R61, R31 ;  /* 0x0000001f3d977220 */ /* 0x000fc40000410000 */
[----:B------:R-:W-:Y:S01]  /*43d0*/  FFMA.FTZ R155, R114, R148, -R155 ;  /* 0x00000094729b7223 */ /* 0x000fe2000001089b */
[----:B------:R0:W1:Y:S01]  /*43e0*/  @!P0 LDS.128 R44, [R103.X16+0x25d0] ;  /* 0x0025d000672c8984 */ /* 0x000062000000cc00 */
[----:B------:R-:W-:Y:S02]  /*43f0*/  FMUL.FTZ R148, R112, -R150 ;  /* 0x8000009670947220 */ /* 0x000fe40000410000 */
[----:B------:R-:W-:Y:S02]  /*4400*/  FMUL.FTZ R146, R158, R153 ;  /* 0x000000999e927220 */ /* 0x000fe40000410000 */
[----:B------:R-:W-:Y:S02]  /*4410*/  FFMA.FTZ R151, R60, R30, -R151 ;  /* 0x0000001e3c977223 */ /* 0x000fe40000010897 */
[-C--:B------:R-:W-:Y:S02]  /*4420*/  FMUL.FTZ R153, R112, -R155.reuse ;  /* 0x8000009b70997220 */ /* 0x080fe40000410000 */
[----:B------:R-:W-:-:S02]  /*4430*/  FFMA.FTZ R155, R113, R155, -R148 ;  /* 0x0000009b719b7223 */ /* 0x000fc40000010894 */
[----:B------:R-:W-:Y:S02]  /*4440*/  FMUL.FTZ R148, R158, R151 ;  /* 0x000000979e947220 */ /* 0x000fe40000410000 */
[----:B------:R-:W-:Y:S02]  /*4450*/  FFMA.FTZ R153, R113, R150, R153 ;  /* 0x0000009671997223 */ /* 0x000fe40000010099 */
[C---:B------:R-:W-:Y:S02]  /*4460*/  FMUL.FTZ R151, R111.reuse, -R155 ;  /* 0x8000009b6f977220 */ /* 0x040fe40000410000 */
[----:B------:R-:W-:Y:S02]  /*4470*/  FADD.FTZ R159, R148, R159 ;  /* 0x0000009f949f7221 */ /* 0x000fe40000010000 */
[----:B------:R-:W-:Y:S02]  /*4480*/  FADD.FTZ R161, -R146, R161 ;  /* 0x000000a192a17221 */ /* 0x000fe40000010100 */
[----:B------:R-:W-:-:S02]  /*4490*/  FMUL.FTZ R150, R111, -R153 ;  /* 0x800000996f967220 */ /* 0x000fc40000410000 */
[----:B------:R-:W-:Y:S02]  /*44a0*/  FFMA.FTZ R156, R110, R153, R151 ;  /* 0x000000996e9c7223 */ /* 0x000fe40000010097 */
[C---:B------:R-:W-:Y:S02]  /*44b0*/  FMUL.FTZ R162, R108.reuse, -R159 ;  /* 0x8000009f6ca27220 */ /* 0x040fe40000410000 */
[----:B------:R-:W-:Y:S02]  /*44c0*/  FMUL.FTZ R160, R108, -R161 ;  /* 0x800000a16ca07220 */ /* 0x000fe40000410000 */
[----:B------:R-:W-:Y:S02]  /*44d0*/  FFMA.FTZ R150, R110, R155, -R150 ;  /* 0x0000009b6e967223 */ /* 0x000fe40000010896 */
[----:B------:R-:W-:Y:S02]  /*44e0*/  FMUL.FTZ R153, R108, -R156 ;  /* 0x8000009c6c997220 */ /* 0x000fe40000410000 */
[----:B------:R-:W-:-:S02]  /*44f0*/  FMUL.FTZ R151, R61, R29 ;  /* 0x0000001d3d977220 */ /* 0x000fc40000410000 */
[----:B------:R-:W-:Y:S02]  /*4500*/  FMUL.FTZ R155, R60, R29 ;  /* 0x0000001d3c9b7220 */ /* 0x000fe40000410000 */
[C---:B------:R-:W-:Y:S02]  /*4510*/  FFMA.FTZ R162, R109.reuse, R161, R162 ;  /* 0x000000a16da27223 */ /* 0x040fe400000100a2 */
[C---:B------:R-:W-:Y:S02]  /*4520*/  FFMA.FTZ R163, R109.reuse, R159, -R160 ;  /* 0x0000009f6da37223 */ /* 0x040fe400000108a0 */
[-C--:B------:R-:W-:Y:S02]  /*4530*/  FFMA.FTZ R153, R109, R150.reuse, -R153 ;  /* 0x000000966d997223 */ /* 0x080fe40000010899 */
[----:B------:R-:W-:Y:S02]  /*4540*/  FMUL.FTZ R161, R108, -R150 ;  /* 0x800000966ca17220 */ /* 0x000fe40000410000 */
[----:B------:R-:W-:-:S02]  /*4550*/  FADD.FTZ R159, R99, R99 ;  /* 0x00000063639f7221 */ /* 0x000fc40000010000 */
[-C--:B------:R-:W-:Y:S02]  /*4560*/  FFMA.FTZ R150, R60, R28.reuse, -R151 ;  /* 0x0000001c3c967223 */ /* 0x080fe40000010897 */
[----:B------:R-:W-:Y:S02]  /*4570*/  FFMA.FTZ R160, R61, R28, R155 ;  /* 0x0000001c3da07223 */ /* 0x000fe4000001009b */
[----:B------:R-:W-:Y:S02]  /*4580*/  FMUL.FTZ R155, R63, R149 ;  /* 0x000000953f9b7220 */ /* 0x000fe40000410000 */
[C---:B------:R-:W-:Y:S02]  /*4590*/  FMUL.FTZ R150, R159.reuse, R150 ;  /* 0x000000969f967220 */ /* 0x040fe40000410000 */
[----:B------:R-:W-:Y:S02]  /*45a0*/  FMUL.FTZ R151, R159, R160 ;  /* 0x000000a09f977220 */ /* 0x000fe40000410000 */
[----:B------:R-:W-:-:S02]  /*45b0*/  FMUL.FTZ R63, R63, R154 ;  /* 0x0000009a3f3f7220 */ /* 0x000fc40000410000 */
[----:B------:R-:W-:Y:S02]  /*45c0*/  FFMA.FTZ R160, R62, R154, -R155 ;  /* 0x0000009a3ea07223 */ /* 0x000fe4000001089b */
[----:B------:R-:W-:Y:S02]  /*45d0*/  FFMA.FTZ R156, R109, R156, R161 ;  /* 0x0000009c6d9c7223 */ /* 0x000fe400000100a1 */
[----:B------:R-:W-:Y:S02]  /*45e0*/  FADD.FTZ R154, R150, R163 ;  /* 0x000000a3969a7221 */ /* 0x000fe40000010000 */
[----:B------:R-:W-:Y:S01]  /*45f0*/  FADD.FTZ R155, -R151, R162 ;  /* 0x000000a2979b7221 */ /* 0x000fe20000010100 */
[----:B------:R0:W2:Y:S01]  /*4600*/  SHFL.DOWN PT, R161, R156, 0x1, 0x1f ;  /* 0x08201f009ca17f89 */ /* 0x0000a200000e0000 */
[----:B------:R-:W-:-:S03]  /*4610*/  FFMA.FTZ R62, R62, R149, R63 ;  /* 0x000000953e3e7223 */ /* 0x000fc6000001003f */
        /* <DEDUP_REMOVED lines=15> */
.L_x_12433:
[----:B-1----:R-:W-:Y:S05]  /*4710*/  BSYNC B0 ;  /* 0x0000000000007941 */ /* 0x002fea0003800000 */
.L_x_12432:
[----:B------:R-:W-:Y:S01]  /*4720*/  FADD.FTZ R121, R121, R160 ;  /* 0x000000a079797221 */ /* 0x000fe20000010000 */
[----:B--2---:R1:W2:Y:S01]  /*4730*/  SHFL.DOWN PT, R161, R153, 0x2, 0x1f ;  /* 0x08401f0099a17f89 */ /* 0x0042a200000e0000 */
[----:B------:R-:W-:Y:S01]  /*4740*/  FADD.FTZ R62, RZ, R62 ;  /* 0x0000003eff3e7221 */ /* 0x000fe20000010000 */
[----:B------:R-:W-:Y:S01]  /*4750*/  BSSY B0, `(.L_x_12434) ;  /* 0x0000013000007945 */ /* 0x000fe20003800000 */
[C---:B---3--:R-:W-:Y:S01]  /*4760*/  FMUL.FTZ R149, R29.reuse, R121 ;  /* 0x000000791d957220 */ /* 0x048fe20000410000 */
[----:B0-----:R1:W0:Y:S01]  /*4770*/  SHFL.DOWN PT, R163, R156, 0x2, 0x1f ;  /* 0x08401f009ca37f89 */ /* 0x00122200000e0000 */
[-C--:B----4-:R-:W-:Y:S02]  /*4780*/  FMUL.FTZ R63, R29, R62.reuse ;  /* 0x0000003e1d3f7220 */ /* 0x090fe40000410000 */
[----:B------:R-:W-:Y:S01]  /*4790*/  FMUL.FTZ R160, R108, R62 ;  /* 0x0000003e6ca07220 */ /* 0x000fe20000410000 */
        /* <DEDUP_REMOVED lines=14> */
.L_x_12435:
[----:B------:R-:W-:Y:S05]  /*4880*/  BSYNC B0 ;  /* 0x0000000000007941 */ /* 0x000fea0003800000 */
.L_x_12434:
[-C--:B------:R-:W-:Y:S01]  /*4890*/  FFMA.FTZ R162, R28, R121.reuse, -R63 ;  /* 0x000000791ca27223 */ /* 0x080fe2000001083f */
[----:B----4-:R4:W1:Y:S01]  /*48a0*/  SHFL.DOWN PT, R167, R153, 0x4, 0x1f ;  /* 0x08801f0099a77f89 */ /* 0x01086200000e0000 */
[-C--:B------:R-:W-:Y:S01]  /*48b0*/  FMUL.FTZ R63, R108, R121.reuse ;  /* 0x000000796c3f7220 */ /* 0x080fe20000410000 */
[----:B------:R-:W-:Y:S01]  /*48c0*/  BSSY B0, `(.L_x_12436) ;  /* 0x000001e000007945 */ /* 0x000fe20003800000 */
[-C--:B------:R-:W-:Y:S01]  /*48d0*/  FFMA.FTZ R164, R28, R62.reuse, R149 ;  /* 0x0000003e1ca47223 */ /* 0x080fe20000010095 */
[----:B------:R4:W3:Y:S01]  /*48e0*/  SHFL.DOWN PT, R169, R156, 0x4, 0x1f ;  /* 0x08801f009ca97f89 */ /* 0x0008e200000e0000 */
[----:B------:R-:W-:Y:S02]  /*48f0*/  FFMA.FTZ R29, R109, R121, -R160 ;  /* 0x000000796d1d7223 */ /* 0x000fe400000108a0 */
[-C--:B------:R-:W-:Y:S01]  /*4900*/  FMUL.FTZ R149, R61, R62.reuse ;  /* 0x0000003e3d957220 */ /* 0x080fe20000410000 */
[----:B--2---:R4:W2:Y:S01]  /*4910*/  SHFL.DOWN PT, R161, R154, 0x4, 0x1f ;  /* 0x08801f009aa17f89 */ /* 0x0048a200000e0000 */
[----:B------:R-:W-:-:S02]  /*4920*/  FMUL.FTZ R160, R60, R62 ;  /* 0x0000003e3ca07220 */ /* 0x000fc40000410000 */
[----:B------:R-:W-:Y:S01]  /*4930*/  FFMA.FTZ R63, R109, R62, R63 ;  /* 0x0000003e6d3f7223 */ /* 0x000fe2000001003f */
[----:B------:R4:W0:Y:S01]  /*4940*/  SHFL.DOWN PT, R171, R155, 0x4, 0x1f ;  /* 0x08801f009bab7f89 */ /* 0x00082200000e0000 */
[----:B------:R-:W-:Y:S02]  /*4950*/  FADD.FTZ R28, R122, R29 ;  /* 0x0000001d7a1c7221 */ /* 0x000fe40000010000 */
[-C--:B------:R-:W-:Y:S02]  /*4960*/  FFMA.FTZ R122, R60, R121.reuse, -R149 ;  /* 0x000000793c7a7223 */ /* 0x080fe40000010895 */
[----:B------:R-:W-:Y:S02]  /*4970*/  FFMA.FTZ R160, R61, R121, R160 ;  /* 0x000000793da07223 */ /* 0x000fe400000100a0 */
[----:B------:R-:W-:Y:S02]  /*4980*/  FADD.FTZ R63, RZ, R63 ;  /* 0x0000003fff3f7221 */ /* 0x000fe40000010000 */
[----:B0-----:R-:W-:-:S02]  /*4990*/  FFMA.FTZ R163, R159, R162, RZ ;  /* 0x000000a29fa37223 */ /* 0x001fc400000100ff */
[C---:B---3--:R-:W-:Y:S02]  /*49a0*/  FFMA.FTZ R165, -R159.reuse, R164, RZ ;  /* 0x000000a49fa57223 */ /* 0x048fe400000101ff */
[C---:B------:R-:W-:Y:S02]  /*49b0*/  FMUL.FTZ R29, R159.reuse, R122 ;  /* 0x0000007a9f1d7220 */ /* 0x040fe40000410000 */
[----:B------:R-:W-:Y:S02]  /*49c0*/  FFMA.FTZ R149, -R159, R160, -RZ ;  /* 0x000000a09f957223 */ /* 0x000fe400000109ff */
[----:B------:R-:W-:Y:S01]  /*49d0*/  FMUL.FTZ R159, R111, R63 ;  /* 0x0000003f6f9f7220 */ /* 0x000fe20000410000 */
[----:B------:R-:W-:Y:S05]  /*49e0*/  @P3 BRA `(.L_x_12437) ;  /* 0x000000b000003947 */ /* 0x000fea0003800000 */
[C---:B-1--4-:R-:W-:Y:S02]  /*49f0*/  FMUL.FTZ R122, R156.reuse, R169 ;  /* 0x000000a99c7a7220 */ /* 0x052fe40000410000 */
[C---:B------:R-:W-:Y:S02]  /*4a00*/  FMUL.FTZ R160, R156.reuse, R171 ;  /* 0x000000ab9ca07220 */ /* 0x040fe40000410000 */
[----:B--2---:R-:W-:-:S02]  /*4a10*/  FMUL.FTZ R162, R156, R161 ;  /* 0x000000a19ca27220 */ /* 0x004fc40000410000 */
        /* <DEDUP_REMOVED lines=8> */
.L_x_12437:
[----:B-1--4-:R-:W-:Y:S05]  /*4aa0*/  BSYNC B0 ;  /* 0x0000000000007941 */ /* 0x012fea0003800000 */
.L_x_12436:
[CC--:B--2---:R-:W-:Y:S01]  /*4ab0*/  FMUL.FTZ R161, R31.reuse, R63.reuse ;  /* 0x0000003f1fa17220 */ /* 0x0c4fe20000410000 */
[----:B------:R0:W1:Y:S01]  /*4ac0*/  SHFL.DOWN PT, R167, R153, 0x8, 0x1f ;  /* 0x09001f0099a77f89 */ /* 0x00006200000e0000 */
[-C--:B------:R-:W-:Y:S01]  /*4ad0*/  FMUL.FTZ R122, R31, R28.reuse ;  /* 0x0000001c1f7a7220 */ /* 0x080fe20000410000 */
[----:B------:R-:W-:Y:S01]  /*4ae0*/  BSSY B0, `(.L_x_12438) ;  /* 0x0000026000007945 */ /* 0x000fe20003800000 */
[-C--:B------:R-:W-:Y:S01]  /*4af0*/  FMUL.FTZ R31, R111, R28.reuse ;  /* 0x0000001c6f1f7220 */ /* 0x080fe20000410000 */
[----:B------:R0:W2:Y:S01]  /*4b00*/  SHFL.DOWN PT, R169, R156, 0x8, 0x1f ;  /* 0x09001f009ca97f89 */ /* 0x0000a200000e0000 */
[CC--:B------:R-:W-:Y:S02]  /*4b10*/  FFMA.FTZ R159, R110.reuse, R28.reuse, -R159 ;  /* 0x0000001c6e9f7223 */ /* 0x0c0fe4000001089f */
[----:B------:R-:W-:Y:S01]  /*4b20*/  FFMA.FTZ R31, R110, R63, R31 ;  /* 0x0000003f6e1f7223 */ /* 0x000fe2000001001f */
[----:B------:R0:W3:Y:S01]  /*4b30*/  SHFL.DOWN PT, R171, R155, 0x8, 0x1f ;  /* 0x09001f009bab7f89 */ /* 0x0000e200000e0000 */
[----:B------:R-:W-:-:S02]  /*4b40*/  FFMA.FTZ R161, R30, R28, -R161 ;  /* 0x0000001c1ea17223 */ /* 0x000fc400000108a1 */
[-C--:B------:R-:W-:Y:S02]  /*4b50*/  FFMA.FTZ R30, R30, R63.reuse, R122 ;  /* 0x0000003f1e1e7223 */ /* 0x080fe4000001007a */
[----:B------:R-:W-:Y:S02]  /*4b60*/  FADD.FTZ R124, R124, R159 ;  /* 0x0000009f7c7c7221 */ /* 0x000fe40000010000 */
[----:B------:R-:W-:Y:S02]  /*4b70*/  FADD.FTZ R122, RZ, R31 ;  /* 0x0000001fff7a7221 */ /* 0x000fe40000010000 */
[----:B------:R-:W-:Y:S02]  /*4b80*/  FMUL.FTZ R159, R61, R63 ;  /* 0x0000003f3d9f7220 */ /* 0x000fe40000410000 */
[----:B------:R-:W-:Y:S02]  /*4b90*/  FFMA.FTZ R161, R158, R161, R163 ;  /* 0x000000a19ea17223 */ /* 0x000fe400000100a3 */
[----:B------:R-:W-:-:S02]  /*4ba0*/  FMUL.FTZ R163, R33, R122 ;  /* 0x0000007a21a37220 */ /* 0x000fc40000410000 */
[C---:B------:R-:W-:Y:S02]  /*4bb0*/  FFMA.FTZ R159, R60.reuse, R28, -R159 ;  /* 0x0000001c3c9f7223 */ /* 0x040fe4000001089f */
[----:B------:R-:W-:Y:S02]  /*4bc0*/  FMUL.FTZ R33, R33, R124 ;  /* 0x0000007c21217220 */ /* 0x000fe40000410000 */
[----:B------:R-:W-:Y:S02]  /*4bd0*/  FMUL.FTZ R160, R60, R63 ;  /* 0x0000003f3ca07220 */ /* 0x000fe40000410000 */
[----:B------:R-:W-:Y:S02]  /*4be0*/  FFMA.FTZ R165, -R158, R30, R165 ;  /* 0x0000001e9ea57223 */ /* 0x000fe400000101a5 */
[C---:B------:R-:W-:Y:S02]  /*4bf0*/  FFMA.FTZ R163, R32.reuse, R124, -R163 ;  /* 0x0000007c20a37223 */ /* 0x040fe400000108a3 */
[----:B------:R-:W-:-:S02]  /*4c00*/  FFMA.FTZ R164, R32, R122, R33 ;  /* 0x0000007a20a47223 */ /* 0x000fc40000010021 */
[----:B------:R-:W-:Y:S02]  /*4c10*/  FFMA.FTZ R31, R61, R28, R160 ;  /* 0x0000001c3d1f7223 */ /* 0x000fe400000100a0 */
[----:B------:R-:W-:Y:S02]  /*4c20*/  FMUL.FTZ R30, R158, R159 ;  /* 0x0000009f9e1e7220 */ /* 0x000fe40000410000 */
[----:B------:R-:W-:Y:S01]  /*4c30*/  FMUL.FTZ R32, R112, R122 ;  /* 0x0000007a70207220 */ /* 0x000fe20000410000 */
[----:B------:R0:W4:Y:S01]  /*4c40*/  SHFL.DOWN PT, R159, R154, 0x8, 0x1f ;  /* 0x09001f009a9f7f89 */ /* 0x00012200000e0000 */
[----:B------:R-:W-:Y:S02]  /*4c50*/  FFMA.FTZ R31, -R158, R31, -RZ ;  /* 0x0000001f9e1f7223 */ /* 0x000fe400000109ff */
[-C--:B------:R-:W-:Y:S02]  /*4c60*/  FMUL.FTZ R33, R112, R124.reuse ;  /* 0x0000007c70217220 */ /* 0x080fe40000410000 */
[----:B------:R-:W-:Y:S01]  /*4c70*/  FFMA.FTZ R32, R113, R124, -R32 ;  /* 0x0000007c71207223 */ /* 0x000fe20000010820 */
[----:B------:R-:W-:Y:S05]  /*4c80*/  @P4 BRA `(.L_x_12439) ;  /* 0x000000b000004947 */ /* 0x000fea0003800000 */
[C---:B-123--:R-:W-:Y:S02]  /*4c90*/  FMUL.FTZ R158, R156.reuse, R169 ;  /* 0x000000a99c9e7220 */ /* 0x04efe40000410000 */
[----:B------:R-:W-:-:S02]  /*4ca0*/  FMUL.FTZ R160, R156, R171 ;  /* 0x000000ab9ca07220 */ /* 0x000fc40000410000 */
[C---:B----4-:R-:W-:Y:S02]  /*4cb0*/  FMUL.FTZ R162, R156.reuse, R159 ;  /* 0x0000009f9ca27220 */ /* 0x050fe40000410000 */
        /* <DEDUP_REMOVED lines=8> */
.L_x_12439:
[----:B-123--:R-:W-:Y:S05]  /*4d40*/  BSYNC B0 ;  /* 0x0000000000007941 */ /* 0x00efea0003800000 */
.L_x_12438:
[----:B------:R-:W-:Y:S01]  /*4d50*/  FADD.FTZ R125, R125, R32 ;  /* 0x000000207d7d7221 */ /* 0x000fe20000010000 */
[----:B------:R1:W2:Y:S01]  /*4d60*/  SHFL.DOWN PT, R167, R156, 0x10, 0x1f ;  /* 0x0a001f009ca77f89 */ /* 0x0002a200000e0000 */
[-C--:B------:R-:W-:Y:S01]  /*4d70*/  FFMA.FTZ R32, R113, R122.reuse, R33 ;  /* 0x0000007a71207223 */ /* 0x080fe20000010021 */
[----:B------:R-:W-:Y:S01]  /*4d80*/  BSSY B0, `(.L_x_12440) ;  /* 0x000002b000007945 */ /* 0x000fe20003800000 */
[-C--:B----4-:R-:W-:Y:S01]  /*4d90*/  FMUL.FTZ R159, R61, R122.reuse ;  /* 0x0000007a3d9f7220 */ /* 0x090fe20000410000 */
[----:B------:R1:W3:Y:S01]  /*4da0*/  SHFL.DOWN PT, R169, R155, 0x10, 0x1f ;  /* 0x0a001f009ba97f89 */ /* 0x0002e200000e0000 */
[C---:B------:R-:W-:Y:S02]  /*4db0*/  FMUL.FTZ R33, R60.reuse, R122 ;  /* 0x0000007a3c217220 */ /* 0x040fe40000410000 */
[----:B------:R-:W-:Y:S02]  /*4dc0*/  FADD.FTZ R32, RZ, R32 ;  /* 0x00000020ff207221 */ /* 0x000fe40000010000 */
[----:B------:R-:W-:-:S02]  /*4dd0*/  FFMA.FTZ R159, R60, R124, -R159 ;  /* 0x0000007c3c9f7223 */ /* 0x000fc4000001089f */
[C---:B------:R-:W-:Y:S02]  /*4de0*/  FFMA.FTZ R160, R152.reuse, R163, R161 ;  /* 0x000000a398a07223 */ /* 0x040fe400000100a1 */
[----:B------:R-:W-:Y:S01]  /*4df0*/  FFMA.FTZ R161, R61, R124, R33 ;  /* 0x0000007c3da17223 */ /* 0x000fe20000010021 */
[----:B------:R1:W4:Y:S01]  /*4e00*/  SHFL.DOWN PT, R163, R153, 0x10, 0x1f ;  /* 0x0a001f0099a37f89 */ /* 0x00032200000e0000 */
[-C--:B------:R-:W-:Y:S02]  /*4e10*/  FMUL.FTZ R33, R115, R32.reuse ;  /* 0x0000002073217220 */ /* 0x080fe40000410000 */
[----:B------:R-:W-:Y:S02]  /*4e20*/  FMUL.FTZ R158, R152, R159 ;  /* 0x0000009f989e7220 */ /* 0x000fe40000410000 */
[C---:B------:R-:W-:Y:S02]  /*4e30*/  FMUL.FTZ R159, R35.reuse, R32 ;  /* 0x00000020239f7220 */ /* 0x040fe40000410000 */
[----:B------:R-:W-:-:S02]  /*4e40*/  FMUL.FTZ R35, R35, R125 ;  /* 0x0000007d23237220 */ /* 0x000fc40000410000 */
[-C--:B------:R-:W-:Y:S02]  /*4e50*/  FFMA.FTZ R33, R114, R125.reuse, -R33 ;  /* 0x0000007d72217223 */ /* 0x080fe40000010821 */
[C---:B------:R-:W-:Y:S02]  /*4e60*/  FFMA.FTZ R159, R34.reuse, R125, -R159 ;  /* 0x0000007d229f7223 */ /* 0x040fe4000001089f */
[-C--:B------:R-:W-:Y:S02]  /*4e70*/  FFMA.FTZ R35, R34, R32.reuse, R35 ;  /* 0x0000002022237223 */ /* 0x080fe40000010023 */
[----:B------:R-:W-:Y:S02]  /*4e80*/  FMUL.FTZ R34, R61, R32 ;  /* 0x000000203d227220 */ /* 0x000fe40000410000 */
[----:B------:R-:W-:Y:S02]  /*4e90*/  FADD.FTZ R126, R126, R33 ;  /* 0x000000217e7e7221 */ /* 0x000fe40000010000 */
[----:B------:R-:W-:-:S02]  /*4ea0*/  FFMA.FTZ R164, -R152, R164, R165 ;  /* 0x000000a498a47223 */ /* 0x000fc400000101a5 */
[CC--:B------:R-:W-:Y:S02]  /*4eb0*/  FMUL.FTZ R162, R60.reuse, R32.reuse ;  /* 0x000000203ca27220 */ /* 0x0c0fe40000410000 */
[-C--:B------:R-:W-:Y:S02]  /*4ec0*/  FMUL.FTZ R33, R115, R125.reuse ;  /* 0x0000007d73217220 */ /* 0x080fe40000410000 */
[-C--:B------:R-:W-:Y:S02]  /*4ed0*/  FFMA.FTZ R34, R60, R125.reuse, -R34 ;  /* 0x0000007d3c227223 */ /* 0x080fe40000010822 */
[----:B------:R-:W-:Y:S02]  /*4ee0*/  FFMA.FTZ R162, R61, R125, R162 ;  /* 0x0000007d3da27223 */ /* 0x000fe400000100a2 */
[----:B------:R-:W-:Y:S02]  /*4ef0*/  FFMA.FTZ R165, -R147, R35, R164 ;  /* 0x0000002393a57223 */ /* 0x000fe400000101a4 */
[----:B------:R-:W-:Y:S01]  /*4f00*/  FFMA.FTZ R33, R114, R32, R33 ;  /* 0x0000002072217223 */ /* 0x000fe20000010021 */
[----:B------:R1:W0:Y:S01]  /*4f10*/  SHFL.DOWN PT, R35, R154, 0x10, 0x1f ;  /* 0x0a001f009a237f89 */ /* 0x00022200000e0000 */
[----:B------:R-:W-:-:S02]  /*4f20*/  FFMA.FTZ R152, -R152, R161, -RZ ;  /* 0x000000a198987223 */ /* 0x000fc400000109ff */
[C---:B------:R-:W-:Y:S02]  /*4f30*/  FFMA.FTZ R161, R147.reuse, R159, R160 ;  /* 0x0000009f93a17223 */ /* 0x040fe400000100a0 */
[C---:B------:R-:W-:Y:S02]  /*4f40*/  FMUL.FTZ R159, R147.reuse, R34 ;  /* 0x00000022939f7220 */ /* 0x040fe40000410000 */
[----:B------:R-:W-:Y:S02]  /*4f50*/  FFMA.FTZ R147, -R147, R162, -RZ ;  /* 0x000000a293937223 */ /* 0x000fe400000109ff */
[----:B------:R-:W-:Y:S01]  /*4f60*/  FADD.FTZ R33, RZ, R33 ;  /* 0x00000021ff217221 */ /* 0x000fe20000010000 */
[----:B------:R-:W-:Y:S05]  /*4f70*/  @P5 BRA `(.L_x_12441) ;  /* 0x000000b000005947 */ /* 0x000fea0003800000 */
[C---:B-1234-:R-:W-:Y:S02]  /*4f80*/  FMUL.FTZ R34, R156.reuse, R167 ;  /* 0x000000a79c227220 */ /* 0x05efe40000410000 */
[C---:B------:R-:W-:Y:S02]  /*4f90*/  FMUL.FTZ R160, R156.reuse, R169 ;  /* 0x000000a99ca07220 */ /* 0x040fe40000410000 */
[----:B0-----:R-:W-:-:S02]  /*4fa0*/  FMUL.FTZ R162, R156, R35 ;  /* 0x000000239ca27220 */ /* 0x001fc40000410000 */
        /* <DEDUP_REMOVED lines=8> */
.L_x_12441:
[----:B-1234-:R-:W-:Y:S05]  /*5030*/  BSYNC B0 ;  /* 0x0000000000007941 */ /* 0x01efea0003800000 */
.L_x_12440:
[-C--:B------:R-:W-:Y:S01]  /*5040*/  FMUL.FTZ R34, R117, R126.reuse ;  /* 0x0000007e75227220 */ /* 0x080fe20000410000 */
[----:B------:R-:W-:Y:S01]  /*5050*/  SHFL.DOWN PT, R169, R156, 0x1, 0x1f ;  /* 0x08201f009ca97f89 */ /* 0x000fe200000e0000 */
[-C--:B------:R-:W-:Y:S01]  /*5060*/  FMUL.FTZ R163, R37, R33.reuse ;  /* 0x0000002125a37220 */ /* 0x080fe20000410000 */
[----:B------:R-:W-:Y:S01]  /*5070*/  ISETP.NE.AND P0, PT, R85, RZ, PT ;  /* 0x000000ff5500720c */ /* 0x000fe20003f05270 */
[-C--:B------:R-:W-:Y:S01]  /*5080*/  FMUL.FTZ R160, R37, R126.reuse ;  /* 0x0000007e25a07220 */ /* 0x080fe20000410000 */
[----:B------:R-:W1:Y:S01]  /*5090*/  SHFL.IDX PT, R162, R46, RZ, 0x1f ;  /* 0x00001fff2ea27589 */ /* 0x000e6200000e0000 */
[-C--:B0-----:R-:W-:Y:S01]  /*50a0*/  FMUL.FTZ R35, R117, R33.reuse ;  /* 0x0000002175237220 */ /* 0x081fe20000410000 */
[----:B------:R-:W-:Y:S01]  /*50b0*/  BSSY B0, `(.L_x_12442) ;  /* 0x0000105000007945 */ /* 0x000fe20003800000 */
[----:B------:R-:W-:Y:S01]  /*50c0*/  FFMA.FTZ R34, R116, R33, R34 ;  /* 0x0000002174227223 */ /* 0x000fe20000010022 */
[----:B------:R-:W-:Y:S01]  /*50d0*/  SHFL.DOWN PT, R167, R153, 0x1, 0x1f ;  /* 0x08201f0099a77f89 */ /* 0x000fe200000e0000 */
[----:B------:R-:W-:-:S02]  /*50e0*/  FFMA.FTZ R37, R36, R126, -R163 ;  /* 0x0000007e24257223 */ /* 0x000fc400000108a3 */
[----:B------:R-:W-:Y:S01]  /*50f0*/  FFMA.FTZ R160, R36, R33, R160 ;  /* 0x0000002124a07223 */ /* 0x000fe200000100a0 */
[----:B------:R-:W0:Y:S01]  /*5100*/  SHFL.IDX PT, R163, R47, RZ, 0x1f ;  /* 0x00001fff2fa37589 */ /* 0x000e2200000e0000 */
[----:B------:R-:W-:Y:S02]  /*5110*/  FFMA.FTZ R36, R116, R126, -R35 ;  /* 0x0000007e74247223 */ /* 0x000fe40000010823 */
[----:B------:R-:W-:Y:S01]  /*5120*/  FADD.FTZ R34, RZ, R34 ;  /* 0x00000022ff227221 */ /* 0x000fe20000010000 */
[----:B------:R-:W2:Y:S01]  /*5130*/  SHFL.DOWN PT, R173, R155, 0x1, 0x1f ;  /* 0x08201f009bad7f89 */ /* 0x000ea200000e0000 */
[----:B------:R-:W-:Y:S02]  /*5140*/  FADD.FTZ R127, R127, R36 ;  /* 0x000000247f7f7221 */ /* 0x000fe40000010000 */
[C---:B------:R-:W-:Y:S01]  /*5150*/  FMUL.FTZ R35, R39.reuse, R34 ;  /* 0x0000002227237220 */ /* 0x040fe20000410000 */
[----:B------:R-:W3:Y:S01]  /*5160*/  SHFL.DOWN PT, R171, R154, 0x1, 0x1f ;  /* 0x08201f009aab7f89 */ /* 0x000ee200000e0000 */
[----:B------:R-:W-:-:S02]  /*5170*/  FMUL.FTZ R39, R39, R127 ;  /* 0x0000007f27277220 */ /* 0x000fc40000410000 */
[CC--:B------:R-:W-:Y:S01]  /*5180*/  FFMA.FTZ R164, R38.reuse, R127.reuse, -R35 ;  /* 0x0000007f26a47223 */ /* 0x0c0fe20000010823 */
[----:B------:R-:W4:Y:S01]  /*5190*/  SHFL.IDX PT, R156, R156, RZ, 0x1f ;  /* 0x00001fff9c9c7589 */ /* 0x000f2200000e0000 */
[-C--:B------:R-:W-:Y:S02]  /*51a0*/  FMUL.FTZ R35, R119, R34.reuse ;  /* 0x0000002277237220 */ /* 0x080fe40000410000 */
[----:B------:R-:W-:Y:S01]  /*51b0*/  FFMA.FTZ R38, R38, R34, R39 ;  /* 0x0000002226267223 */ /* 0x000fe20000010027 */
[----:B------:R-:W5:Y:S01]  /*51c0*/  SHFL.IDX PT, R153, R153, RZ, 0x1f ;  /* 0x00001fff99997589 */ /* 0x000f6200000e0000 */
[----:B------:R-:W-:Y:S02]  /*51d0*/  FFMA.FTZ R35, R118, R127, -R35 ;  /* 0x0000007f76237223 */ /* 0x000fe40000010823 */
[----:B------:R-:W-:Y:S01]  /*51e0*/  FMUL.FTZ R39, R61, R33 ;  /* 0x000000213d277220 */ /* 0x000fe20000410000 */
[----:B------:R-:W0:Y:S01]  /*51f0*/  SHFL.IDX PT, R155, R155, RZ, 0x1f ;  /* 0x00001fff9b9b7589 */ /* 0x000e2200000e0000 */
[----:B------:R-:W-:-:S02]  /*5200*/  FADD.FTZ R128, R128, R35 ;  /* 0x0000002380807221 */ /* 0x000fc40000010000 */
[----:B------:R-:W-:Y:S01]  /*5210*/  FFMA.FTZ R165, -R144, R160, R165 ;  /* 0x000000a090a57223 */ /* 0x000fe200000101a5 */
[----:B------:R-:W2:Y:S01]  /*5220*/  SHFL.IDX PT, R154, R154, RZ, 0x1f ;  /* 0x00001fff9a9a7589 */ /* 0x000ea200000e0000 */
[----:B------:R-:W-:Y:S02]  /*5230*/  FMUL.FTZ R36, R60, R33 ;  /* 0x000000213c247220 */ /* 0x000fe40000410000 */
[----:B------:R-:W-:Y:S02]  /*5240*/  FMUL.FTZ R35, R119, R127 ;  /* 0x0000007f77237220 */ /* 0x000fe40000410000 */
[----:B------:R-:W-:Y:S02]  /*5250*/  FFMA.FTZ R37, R144, R37, R161 ;  /* 0x0000002590257223 */ /* 0x000fe400000100a1 */
[-C--:B------:R-:W-:Y:S02]  /*5260*/  FFMA.FTZ R39, R60, R126.reuse, -R39 ;  /* 0x0000007e3c277223 */ /* 0x080fe40000010827 */
[----:B------:R-:W-:-:S02]  /*5270*/  FFMA.FTZ R161, R61, R126, R36 ;  /* 0x0000007e3da17223 */ /* 0x000fc40000010024 */
[----:B------:R-:W-:Y:S02]  /*5280*/  FFMA.FTZ R166, -R138, R38, R165 ;  /* 0x000000268aa67223 */ /* 0x000fe400000101a5 */
[----:B------:R-:W-:Y:S02]  /*5290*/  FFMA.FTZ R35, R118, R34, R35 ;  /* 0x0000002276237223 */ /* 0x000fe40000010023 */
[----:B------:R-:W-:Y:S02]  /*52a0*/  FFMA.FTZ R164, R138, R164, R37 ;  /* 0x000000a48aa47223 */ /* 0x000fe40000010025 */
[----:B------:R-:W-:Y:S02]  /*52b0*/  FMUL.FTZ R36, R61, R34 ;  /* 0x000000223d247220 */ /* 0x000fe40000410000 */
[C---:B-1----:R-:W-:Y:S02]  /*52c0*/  @P1 FMUL.FTZ R38, R169.reuse, R162 ;  /* 0x000000a2a9261220 */ /* 0x042fe40000410000 */
[----:B0-----:R-:W-:-:S02]  /*52d0*/  @P1 FMUL.FTZ R37, R169, R163 ;  /* 0x000000a3a9251220 */ /* 0x001fc40000410000 */
[----:B------:R-:W-:Y:S02]  /*52e0*/  FMUL.FTZ R160, R144, R39 ;  /* 0x0000002790a07220 */ /* 0x000fe40000410000 */
[----:B------:R-:W-:Y:S02]  /*52f0*/  FMUL.FTZ R168, R60, R34 ;  /* 0x000000223ca87220 */ /* 0x000fe40000410000 */
[----:B------:R-:W-:Y:S02]  /*5300*/  FFMA.FTZ R144, -R144, R161, -RZ ;  /* 0x000000a190907223 */ /* 0x000fe400000109ff */
[----:B------:R-:W-:Y:S02]  /*5310*/  FADD.FTZ R35, RZ, R35 ;  /* 0x00000023ff237221 */ /* 0x000fe40000010000 */
[----:B------:R-:W-:Y:S02]  /*5320*/  FFMA.FTZ R161, R60, R127, -R36 ;  /* 0x0000007f3ca17223 */ /* 0x000fe40000010824 */
[----:B------:R-:W-:-:S02]  /*5330*/  @P1 FFMA.FTZ R38, R167, R163, R38 ;  /* 0x000000a3a7261223 */ /* 0x000fc40000010026 */
[----:B------:R-:W-:Y:S02]  /*5340*/  @P1 FFMA.FTZ R36, R167, R162, -R37 ;  /* 0x000000a2a7241223 */ /* 0x000fe40000010825 */
[----:B------:R-:W-:Y:S02]  /*5350*/  FFMA.FTZ R39, R61, R127, R168 ;  /* 0x0000007f3d277223 */ /* 0x000fe400000100a8 */
[----:B------:R-:W-:Y:S02]  /*5360*/  FMUL.FTZ R37, R123, R35 ;  /* 0x000000237b257220 */ /* 0x000fe40000410000 */
[----:B--2---:R-:W-:Y:S02]  /*5370*/  @P1 FADD.FTZ R163, R173, R38 ;  /* 0x00000026ada31221 */ /* 0x004fe40000010000 */
[----:B------:R-:W-:Y:S02]  /*5380*/  FMUL.FTZ R161, R138, R161 ;  /* 0x000000a18aa17220 */ /* 0x000fe40000410000 */
[----:B---3--:R-:W-:-:S02]  /*5390*/  @P1 FADD.FTZ R162, R171, R36 ;  /* 0x00000024aba21221 */ /* 0x008fc40000010000 */
[----:B------:R-:W-:Y:S02]  /*53a0*/  FFMA.FTZ R138, -R138, R39, -RZ ;  /* 0x000000278a8a7223 */ /* 0x000fe400000109ff */
[----:B------:R-:W-:Y:S02]  /*53b0*/  FMUL.FTZ R39, R41, R35 ;  /* 0x0000002329277220 */ /* 0x000fe40000410000 */
[-C--:B------:R-:W-:Y:S02]  /*53c0*/  FFMA.FTZ R36, R120, R128.reuse, -R37 ;  /* 0x0000008078247223 */ /* 0x080fe40000010825 */
[-C--:B------:R-:W-:Y:S02]  /*53d0*/  FMUL.FTZ R37, R163, -R59.reuse ;  /* 0x8000003ba3257220 */ /* 0x080fe40000410000 */
[----:B------:R-:W-:Y:S02]  /*53e0*/  FMUL.FTZ R59, R162, -R59 ;  /* 0x8000003ba23b7220 */ /* 0x000fe40000410000 */
[----:B------:R-:W-:-:S02]  /*53f0*/  FFMA.FTZ R39, R40, R128, -R39 ;  /* 0x0000008028277223 */ /* 0x000fc40000010827 */
[-C--:B------:R-:W-:Y:S02]  /*5400*/  FFMA.FTZ R37, R162, R58.reuse, -R37 ;  /* 0x0000003aa2257223 */ /* 0x080fe40000010825 */
[----:B------:R-:W-:Y:S02]  /*5410*/  FFMA.FTZ R59, R163, R58, R59 ;  /* 0x0000003aa33b7223 */ /* 0x000fe4000001003b */
[-C--:B------:R-:W-:Y:S02]  /*5420*/  FMUL.FTZ R41, R41, R128.reuse ;  /* 0x0000008029297220 */ /* 0x080fe40000410000 */
[----:B------:R-:W-:Y:S02]  /*5430*/  FADD.FTZ R129, R129, R36 ;  /* 0x0000002481817221 */ /* 0x000fe40000010000 */
[----:B------:R-:W-:Y:S02]  /*5440*/  FFMA.FTZ R164, R131, R39, R164 ;  /* 0x0000002783a47223 */ /* 0x000fe400000100a4 */
[----:B------:R-:W-:-:S02]  /*5450*/  FMUL.FTZ R36, R123, R128 ;  /* 0x000000807b247220 */ /* 0x000fc40000410000 */
[-C--:B------:R-:W-:Y:S02]  /*5460*/  FMUL.FTZ R39, R61, R35.reuse ;  /* 0x000000233d277220 */ /* 0x080fe40000410000 */
[----:B------:R-:W-:Y:S02]  /*5470*/  FADD.FTZ R134, R134, R37 ;  /* 0x0000002586867221 */ /* 0x000fe40000010000 */
[----:B------:R-:W-:Y:S02]  /*5480*/  FADD.FTZ R37, -R132, R59 ;  /* 0x0000003b84257221 */ /* 0x000fe40000010100 */
[-C--:B------:R-:W-:Y:S02]  /*5490*/  FFMA.FTZ R41, R40, R35.reuse, R41 ;  /* 0x0000002328297223 */ /* 0x080fe40000010029 */
[-C--:B------:R-:W-:Y:S02]  /*54a0*/  FMUL.FTZ R40, R60, R35.reuse ;  /* 0x000000233c287220 */ /* 0x080fe40000410000 */
[----:B------:R-:W-:-:S02]  /*54b0*/  FFMA.FTZ R36, R120, R35, R36 ;  /* 0x0000002378247223 */ /* 0x000fc40000010024 */
[----:B------:R-:W-:Y:S02]  /*54c0*/  FFMA.FTZ R38, R60, R128, -R39 ;  /* 0x000000803c267223 */ /* 0x000fe40000010827 */
[C---:B------:R-:W-:Y:S02]  /*54d0*/  FMUL.FTZ R39, R123.reuse, -R37 ;  /* 0x800000257b277220 */ /* 0x040fe40000410000 */
[----:B------:R-:W-:Y:S02]  /*54e0*/  FMUL.FTZ R123, R123, -R134 ;  /* 0x800000867b7b7220 */ /* 0x000fe40000410000 */
[----:B------:R-:W-:Y:S02]  /*54f0*/  FFMA.FTZ R40, R61, R128, R40 ;  /* 0x000000803d287223 */ /* 0x000fe40000010028 */
[----:B------:R-:W-:Y:S02]  /*5500*/  FADD.FTZ R36, RZ, R36 ;  /* 0x00000024ff247221 */ /* 0x000fe40000010000 */
[----:B------:R-:W-:-:S02]  /*5510*/  FMUL.FTZ R132, R131, R38 ;  /* 0x0000002683847220 */ /* 0x000fc40000410000 */
[C---:B------:R-:W-:Y:S02]  /*5520*/  FFMA.FTZ R38, R120.reuse, R134, -R39 ;  /* 0x0000008678267223 */ /* 0x040fe40000010827 */
[C---:B------:R-:W-:Y:S02]  /*5530*/  FFMA.FTZ R166, -R131.reuse, R41, R166 ;  /* 0x0000002983a67223 */ /* 0x040fe400000101a6 */
[----:B------:R-:W-:Y:S02]  /*5540*/  FFMA.FTZ R120, R120, R37, R123 ;  /* 0x0000002578787223 */ /* 0x000fe4000001007b */
[----:B------:R-:W-:Y:S02]  /*5550*/  FFMA.FTZ R131, -R131, R40, -RZ ;  /* 0x0000002883837223 */ /* 0x000fe400000109ff */
[----:B------:R-:W-:Y:S02]  /*5560*/  FMUL.FTZ R40, R43, R36 ;  /* 0x000000242b287220 */ /* 0x000fe40000410000 */
[----:B------:R-:W-:-:S02]  /*5570*/  FADD.FTZ R135, R135, R38 ;  /* 0x0000002687877221 */ /* 0x000fc40000010000 */
[----:B------:R-:W-:Y:S02]  /*5580*/  FADD.FTZ R38, -R133, R120 ;  /* 0x0000007885267221 */ /* 0x000fe40000010100 */
[----:B------:R-:W-:Y:S02]  /*5590*/  FFMA.FTZ R41, R42, R129, -R40 ;  /* 0x000000812a297223 */ /* 0x000fe40000010828 */
[----:B------:R-:W-:Y:S02]  /*55a0*/  FMUL.FTZ R40, R61, R36 ;  /* 0x000000243d287220 */ /* 0x000fe40000410000 */
[C---:B------:R-:W-:Y:S02]  /*55b0*/  FMUL.FTZ R39, R119.reuse, -R38 ;  /* 0x8000002677277220 */ /* 0x040fe40000410000 */
[----:B------:R-:W-:Y:S02]  /*55c0*/  FMUL.FTZ R119, R119, -R135 ;  /* 0x8000008777777220 */ /* 0x000fe40000410000 */
[----:B------:R-:W-:-:S02]  /*55d0*/  FMUL.FTZ R43, R43, R129 ;  /* 0x000000812b2b7220 */ /* 0x000fc40000410000 */
[----:B------:R-:W-:Y:S02]  /*55e0*/  FFMA.FTZ R59, R60, R129, -R40 ;  /* 0x000000813c3b7223 */ /* 0x000fe40000010828 */
[C---:B------:R-:W-:Y:S02]  /*55f0*/  FFMA.FTZ R40, R118.reuse, R135, -R39 ;  /* 0x0000008776287223 */ /* 0x040fe40000010827 */
[----:B------:R-:W-:Y:S02]  /*5600*/  FFMA.FTZ R39, R118, R38, R119 ;  /* 0x0000002676277223 */ /* 0x000fe40000010077 */
[-C--:B------:R-:W-:Y:S02]  /*5610*/  FFMA.FTZ R43, R42, R36.reuse, R43 ;  /* 0x000000242a2b7223 */ /* 0x080fe4000001002b */
[----:B------:R-:W-:Y:S02]  /*5620*/  FMUL.FTZ R42, R60, R36 ;  /* 0x000000243c2a7220 */ /* 0x000fe40000410000 */
[----:B------:R-:W-:-:S02]  /*5630*/  FADD.FTZ R137, R137, R40 ;  /* 0x0000002889897221 */ /* 0x000fc40000010000 */
[----:B------:R-:W-:Y:S02]  /*5640*/  FADD.FTZ R39, -R136, R39 ;  /* 0x0000002788277221 */ /* 0x000fe40000010100 */
[----:B------:R-:W-:Y:S02]  /*5650*/  FFMA.FTZ R61, R61, R129, R42 ;  /* 0x000000813d3d7223 */ /* 0x000fe4000001002a */
[C---:B------:R-:W-:Y:S02]  /*5660*/  FMUL.FTZ R42, R117.reuse, -R137 ;  /* 0x80000089752a7220 */ /* 0x040fe40000410000 */
[----:B------:R-:W-:Y:S02]  /*5670*/  FMUL.FTZ R117, R117, -R39 ;  /* 0x8000002775757220 */ /* 0x000fe40000410000 */
[C---:B------:R-:W-:Y:S02]  /*5680*/  FMUL.FTZ R41, R130.reuse, R41 ;  /* 0x0000002982297220 */ /* 0x040fe40000410000 */
[----:B------:R-:W-:-:S02]  /*5690*/  FMUL.FTZ R118, R130, R59 ;  /* 0x0000003b82767220 */ /* 0x000fc40000410000 */
[C---:B------:R-:W-:Y:S02]  /*56a0*/  FFMA.FTZ R59, R116.reuse, R39, R42 ;  /* 0x00000027743b7223 */ /* 0x040fe4000001002a */
[----:B------:R-:W-:Y:S02]  /*56b0*/  FFMA.FTZ R116, R116, R137, -R117 ;  /* 0x0000008974747223 */ /* 0x000fe40000010875 */
[----:B------:R-:W-:Y:S02]  /*56c0*/  FADD.FTZ R40, R164, R41 ;  /* 0x00000029a4287221 */ /* 0x000fe40000010000 */
[----:B----4-:R-:W-:Y:S02]  /*56d0*/  FMUL.FTZ R41, R156, R47 ;  /* 0x0000002f9c297220 */ /* 0x010fe40000410000 */
[----:B------:R-:W-:Y:S02]  /*56e0*/  FADD.FTZ R140, -R140, R59 ;  /* 0x0000003b8c8c7221 */ /* 0x000fe40000010100 */
[----:B------:R-:W-:-:S02]  /*56f0*/  FADD.FTZ R139, R139, R116 ;  /* 0x000000748b8b7221 */ /* 0x000fc40000010000 */
[----:B------:R-:W-:Y:S02]  /*5700*/  FMUL.FTZ R119, R130, R43 ;  /* 0x0000002b82777220 */ /* 0x000fe40000410000 */
[CC--:B------:R-:W-:Y:S02]  /*5710*/  FMUL.FTZ R42, R156.reuse, R46.reuse ;  /* 0x0000002e9c2a7220 */ /* 0x0c0fe40000410000 */
[----:B-----5:R-:W-:Y:S02]  /*5720*/  FFMA.FTZ R43, R153, R46, -R41 ;  /* 0x0000002e992b7223 */ /* 0x020fe40000010829 */
[C---:B------:R-:W-:Y:S02]  /*5730*/  FMUL.FTZ R46, R115.reuse, -R140 ;  /* 0x8000008c732e7220 */ /* 0x040fe40000410000 */
[----:B------:R-:W-:Y:S02]  /*5740*/  FMUL.FTZ R115, R115, -R139 ;  /* 0x8000008b73737220 */ /* 0x000fe40000410000 */
[----:B------:R-:W-:Y:S01]  /*5750*/  FFMA.FTZ R42, R153, R47, R42 ;  /* 0x0000002f992a7223 */ /* 0x000fe2000001002a */
[----:B------:R-:W-:Y:S01]  /*5760*/  P2R R47, PR, RZ, 0x1 ;  /* 0x00000001ff2f7803 */ /* 0x000fe20000000000 */
[----:B------:R-:W-:-:S02]  /*5770*/  FMUL.FTZ R41, R156, R45 ;  /* 0x0000002d9c297220 */ /* 0x000fc40000410000 */
[C---:B------:R-:W-:Y:S02]  /*5780*/  FFMA.FTZ R47, R114.reuse, R139, -R46 ;  /* 0x0000008b722f7223 */ /* 0x040fe4000001082e */
[----:B------:R-:W-:Y:S02]  /*5790*/  FFMA.FTZ R114, R114, R140, R115 ;  /* 0x0000008c72727223 */ /* 0x000fe40000010073 */
[-C--:B------:R-:W-:Y:S02]  /*57a0*/  FMUL.FTZ R156, R156, R44.reuse ;  /* 0x0000002c9c9c7220 */ /* 0x080fe40000410000 */
[----:B------:R-:W-:Y:S01]  /*57b0*/  FFMA.FTZ R44, R153, R44, -R41 ;  /* 0x0000002c992c7223 */ /* 0x000fe20000010829 */
[----:B------:R-:W-:Y:S01]  /*57c0*/  SHF.L.U32 R41, R85, 0x4, RZ ;  /* 0x0000000455297819 */ /* 0x000fe200000006ff */
[----:B------:R-:W-:Y:S02]  /*57d0*/  FADD.FTZ R141, -R141, R114 ;  /* 0x000000728d8d7221 */ /* 0x000fe40000010100 */
[----:B------:R-:W-:Y:S01]  /*57e0*/  FADD.FTZ R142, R142, R47 ;  /* 0x0000002f8e8e7221 */ /* 0x000fe20000010000 */
[----:B------:R-:W-:Y:S01]  /*57f0*/  LEA.HI.SX32 R115, R41, R41, 0x1b ;  /* 0x0000002929737211 */ /* 0x000fe200078fdaff */
[----:B------:R-:W-:-:S02]  /*5800*/  FMUL.FTZ R41, R112, -R141 ;  /* 0x8000008d70297220 */ /* 0x000fc40000410000 */
[-C--:B------:R-:W-:Y:S02]  /*5810*/  FMUL.FTZ R112, R112, -R142.reuse ;  /* 0x8000008e70707220 */ /* 0x080fe40000410000 */
[----:B------:R-:W-:Y:S02]  /*5820*/  FADD.FTZ R47, R155, R42 ;  /* 0x0000002a9b2f7221 */ /* 0x000fe40000010000 */
[C---:B------:R-:W-:Y:S02]  /*5830*/  FFMA.FTZ R42, R113.reuse, R142, -R41 ;  /* 0x0000008e712a7223 */ /* 0x040fe40000010829 */
[----:B------:R-:W-:Y:S02]  /*5840*/  FFMA.FTZ R112, R113, R141, R112 ;  /* 0x0000008d71707223 */ /* 0x000fe40000010070 */
[----:B------:R-:W-:Y:S02]  /*5850*/  FADD.FTZ R145, R145, R42 ;  /* 0x0000002a91917221 */ /* 0x000fe40000010000 */
[----:B------:R-:W-:-:S02]  /*5860*/  FADD.FTZ R42, -R143, R112 ;  /* 0x000000708f2a7221 */ /* 0x000fc40000010100 */
[C---:B------:R-:W-:Y:S02]  /*5870*/  FMUL.FTZ R41, R111.reuse, -R145 ;  /* 0x800000916f297220 */ /* 0x040fe40000410000 */
[-C--:B------:R-:W-:Y:S02]  /*5880*/  FMUL.FTZ R111, R111, -R42.reuse ;  /* 0x8000002a6f6f7220 */ /* 0x080fe40000410000 */
[----:B------:R-:W-:Y:S02]  /*5890*/  FFMA.FTZ R41, R110, R42, R41 ;  /* 0x0000002a6e297223 */ /* 0x000fe40000010029 */
[----:B------:R-:W-:Y:S02]  /*58a0*/  FFMA.FTZ R45, R153, R45, R156 ;  /* 0x0000002d992d7223 */ /* 0x000fe4000001009c */
[----:B------:R-:W-:Y:S02]  /*58b0*/  FADD.FTZ R46, R154, R43 ;  /* 0x0000002b9a2e7221 */ /* 0x000fe40000010000 */
[----:B------:R-:W-:-:S02]  /*58c0*/  FFMA.FTZ R111, R110, R145, -R111 ;  /* 0x000000916e6f7223 */ /* 0x000fc4000001086f */
[----:B------:R-:W-:Y:S01]  /*58d0*/  FADD.FTZ R41, -R146, R41 ;  /* 0x0000002992297221 */ /* 0x000fe20000010100 */
[----:B------:R-:W-:Y:S01]  /*58e0*/  @!P0 STS.128 [R103.X16+0x25d0], R44 ;  /* 0x0025d02c67008388 */ /* 0x000fe2000000cc00 */
[----:B------:R-:W-:Y:S02]  /*58f0*/  FADD.FTZ R148, R148, R111 ;  /* 0x0000006f94947221 */ /* 0x000fe40000010000 */
[----:B------:R-:W-:Y:S01]  /*5900*/  FMUL.FTZ R60, R41, R66 ;  /* 0x00000042293c7220 */ /* 0x000fe20000410000 */
[----:B------:R0:W-:Y:S01]  /*5910*/  STS [R115.X4+0x840], R29 ;  /* 0x0008401d73007388 */ /* 0x0001e20000004800 */
[----:B------:R-:W-:Y:S02]  /*5920*/  FFMA.FTZ R130, -R130, R61, -RZ ;  /* 0x0000003d82827223 */ /* 0x000fe400000109ff */
[-C--:B------:R-:W-:Y:S01]  /*5930*/  FMUL.FTZ R61, R42, R67.reuse ;  /* 0x000000432a3d7220 */ /* 0x080fe20000410000 */
[----:B------:R1:W-:Y:S01]  /*5940*/  STS [R115.X4+0x84c], R31 ;  /* 0x00084c1f73007388 */ /* 0x0003e20000004800 */
[----:B------:R-:W-:-:S02]  /*5950*/  FFMA.FTZ R124, R26, -R67, R124 ;  /* 0x800000431a7c7223 */ /* 0x000fc4000001007c */
[----:B------:R-:W-:Y:S01]  /*5960*/  FFMA.FTZ R125, R27, -R0, R125 ;  /* 0x800000001b7d7223 */ /* 0x000fe2000001007d */
[----:B------:R2:W-:Y:S01]  /*5970*/  STS [R115.X4+0x848], R30 ;  /* 0x0008481e73007388 */ /* 0x0005e20000004800 */
[----:B------:R-:W-:Y:S02]  /*5980*/  FFMA.FTZ R126, R20, -R73, R126 ;  /* 0x80000049147e7223 */ /* 0x000fe4000001007e */
[CC--:B0-----:R-:W-:Y:S01]  /*5990*/  FMUL.FTZ R29, R108.reuse, -R41.reuse ;  /* 0x800000296c1d7220 */ /* 0x0c1fe20000410000 */
        /* <DEDUP_REMOVED lines=8> */
[-C--:B------:R-:W-:Y:S01]  /*5a20*/  FMUL.FTZ R44, R148, R66.reuse ;  /* 0x00000042942c7220 */ /* 0x080fe20000410000 */
[----:B------:R-:W-:Y:S01]  /*5a30*/  STS [R115.X4+0x858], R159 ;  /* 0x0008589f73007388 */ /* 0x000fe20000004800 */
[-C--:B------:R-:W-:Y:S02]  /*5a40*/  FMUL.FTZ R29, R58, R69.reuse ;  /* 0x000000453a1d7220 */ /* 0x080fe40000410000 */
[----:B------:R-:W-:Y:S01]  /*5a50*/  FFMA.FTZ R45, R25, -R66, R28 ;  /* 0x80000042192d7223 */ /* 0x000fe2000001001c */
[----:B------:R-:W-:Y:S01]  /*5a60*/  STS [R115.X4+0x85c], R147 ;  /* 0x00085c9373007388 */ /* 0x000fe20000004800 */
[----:B------:R-:W-:-:S02]  /*5a70*/  FMUL.FTZ R43, R150, R69 ;  /* 0x00000045962b7220 */ /* 0x000fc40000410000 */
[----:B-1----:R-:W-:Y:S01]  /*5a80*/  FMUL.FTZ R31, R63, R44 ;  /* 0x0000002c3f1f7220 */ /* 0x002fe20000410000 */
[----:B------:R-:W-:Y:S01]  /*5a90*/  STS [R115.X4+0x860], R160 ;  /* 0x000860a073007388 */ /* 0x000fe20000004800 */
[----:B------:R-:W-:Y:S02]  /*5aa0*/  FFMA.FTZ R46, R24, -R69, R121 ;  /* 0x80000045182e7223 */ /* 0x000fe40000010079 */
[C---:B------:R-:W-:Y:S01]  /*5ab0*/  FMUL.FTZ R28, R62.reuse, R29 ;  /* 0x0000001d3e1c7220 */ /* 0x040fe20000410000 */
[----:B------:R-:W-:Y:S01]  /*5ac0*/  STS [R115.X4+0x864], R144 ;  /* 0x0008649073007388 */ /* 0x000fe20000004800 */
[----:B--2---:R-:W-:Y:S02]  /*5ad0*/  FMUL.FTZ R30, R62, R43 ;  /* 0x0000002b3e1e7220 */ /* 0x004fe40000410000 */
[-C--:B------:R-:W-:Y:S01]  /*5ae0*/  FFMA.FTZ R31, R45, R60.reuse, -R31 ;  /* 0x0000003c2d1f7223 */ /* 0x080fe2000001081f */
[----:B------:R-:W-:Y:S01]  /*5af0*/  STS [R115.X4+0x868], R161 ;  /* 0x000868a173007388 */ /* 0x000fe20000004800 */
[----:B------:R-:W-:-:S02]  /*5b00*/  FMUL.FTZ R60, R63, R60 ;  /* 0x0000003c3f3c7220 */ /* 0x000fc40000410000 */
[----:B------:R-:W-:Y:S01]  /*5b10*/  FFMA.FTZ R28, R43, R46, R28 ;  /* 0x0000002e2b1c7223 */ /* 0x000fe2000001001c */
[----:B------:R-:W-:Y:S01]  /*5b20*/  STS [R115.X4+0x86c], R138 ;  /* 0x00086c8a73007388 */ /* 0x000fe20000004800 */
[----:B------:R-:W-:Y:S02]  /*5b30*/  FFMA.FTZ R30, R46, R29, -R30 ;  /* 0x0000001d2e1e7223 */ /* 0x000fe4000001081e */
[----:B------:R-:W-:Y:S01]  /*5b40*/  FFMA.FTZ R29, R44, R45, R60 ;  /* 0x0000002d2c1d7223 */ /* 0x000fe2000001003c */
[----:B------:R-:W-:Y:S01]  /*5b50*/  STS [R115.X4+0x870], R132 ;  /* 0x0008708473007388 */ /* 0x000fe20000004800 */
[----:B------:R-:W-:Y:S02]  /*5b60*/  FADD.FTZ R28, RZ, R28 ;  /* 0x0000001cff1c7221 */ /* 0x000fe40000010000 */
[----:B------:R-:W-:Y:S01]  /*5b70*/  FMUL.FTZ R47, R145, R67 ;  /* 0x00000043912f7220 */ /* 0x000fe20000410000 */
[----:B------:R-:W-:Y:S01]  /*5b80*/  STS [R115.X4+0x874], R131 ;  /* 0x0008748373007388 */ /* 0x000fe20000004800 */
[----:B------:R-:W-:-:S02]  /*5b90*/  FMUL.FTZ R60, R122, R61 ;  /* 0x0000003d7a3c7220 */ /* 0x000fc40000410000 */
[----:B------:R-:W-:Y:S01]  /*5ba0*/  FADD.FTZ R28, R28, R29 ;  /* 0x0000001d1c1c7221 */ /* 0x000fe20000010000 */
[----:B------:R0:W-:Y:S01]  /*5bb0*/  STS [R115.X4+0x878], R118 ;  /* 0x0008787673007388 */ /* 0x0001e20000004800 */
[----:B------:R-:W-:Y:S02]  /*5bc0*/  FMUL.FTZ R108, R122, R47 ;  /* 0x0000002f7a6c7220 */ /* 0x000fe40000410000 */
[----:B------:R-:W-:Y:S01]  /*5bd0*/  FFMA.FTZ R29, R47, R124, R60 ;  /* 0x0000007c2f1d7223 */ /* 0x000fe2000001003c */
[----:B------:R1:W-:Y:S01]  /*5be0*/  STS [R115.X4+0x87c], R130 ;  /* 0x00087c8273007388 */ /* 0x0003e20000004800 */
[----:B------:R-:W-:Y:S02]  /*5bf0*/  FADD.FTZ R30, RZ, R30 ;  /* 0x0000001eff1e7221 */ /* 0x000fe40000010000 */
[----:B------:R-:W-:Y:S02]  /*5c00*/  FMUL.FTZ R60, R142, R0 ;  /* 0x000000008e3c7220 */ /* 0x000fe40000410000 */
[----:B------:R-:W-:-:S02]  /*5c10*/  FFMA.FTZ R109, R124, R61, -R108 ;  /* 0x0000003d7c6d7223 */ /* 0x000fc4000001086c */
[----:B------:R-:W-:Y:S02]  /*5c20*/  FADD.FTZ R28, R28, R29 ;  /* 0x0000001d1c1c7221 */ /* 0x000fe40000010000 */
[----:B------:R-:W-:Y:S02]  /*5c30*/  FADD.FTZ R30, R30, R31 ;  /* 0x0000001f1e1e7221 */ /* 0x000fe40000010000 */
[----:B------:R-:W-:Y:S02]  /*5c40*/  FMUL.FTZ R29, R141, R0 ;  /* 0x000000008d1d7220 */ /* 0x000fe40000410000 */
[----:B------:R-:W-:Y:S02]  /*5c50*/  FMUL.FTZ R108, R32, R60 ;  /* 0x0000003c206c7220 */ /* 0x000fe40000410000 */
[----:B------:R-:W-:Y:S02]  /*5c60*/  FMUL.FTZ R61, R139, R73 ;  /* 0x000000498b3d7220 */ /* 0x000fe40000410000 */
[----:B------:R-:W-:-:S02]  /*5c70*/  FFMA.FTZ R31, R125, R29, -R108 ;  /* 0x0000001d7d1f7223 */ /* 0x000fc4000001086c */
[----:B------:R-:W-:Y:S02]  /*5c80*/  FADD.FTZ R30, R30, R109 ;  /* 0x0000006d1e1e7221 */ /* 0x000fe40000010000 */
[----:B------:R-:W-:Y:S02]  /*5c90*/  FMUL.FTZ R110, R140, R73 ;  /* 0x000000498c6e7220 */ /* 0x000fe40000410000 */
[----:B------:R-:W-:Y:S02]  /*5ca0*/  FMUL.FTZ R111, R33, R61 ;  /* 0x0000003d216f7220 */ /* 0x000fe40000410000 */
[----:B------:R-:W-:Y:S02]  /*5cb0*/  FMUL.FTZ R29, R32, R29 ;  /* 0x0000001d201d7220 */ /* 0x000fe40000410000 */
[----:B------:R-:W-:Y:S01]  /*5cc0*/  FADD.FTZ R30, R30, R31 ;  /* 0x0000001f1e1e7221 */ /* 0x000fe20000010000 */
[----:B------:R-:W-:Y:S01]  /*5cd0*/  IADD3 R31, -R77, c[0x0][0x174], RZ ;  /* 0x00005d004d1f7a10 */ /* 0x000fe20007ffe1ff */
[----:B------:R-:W-:-:S02]  /*5ce0*/  FMUL.FTZ R108, R137, R70 ;  /* 0x00000046896c7220 */ /* 0x000fc40000410000 */
[-C--:B------:R-:W-:Y:S01]  /*5cf0*/  FFMA.FTZ R111, R126, R110.reuse, -R111 ;  /* 0x0000006e7e6f7223 */ /* 0x080fe2000001086f */
[----:B------:R-:W-:Y:S01]  /*5d00*/  LEA R31, R31, 0xffffff00, 0x8 ;  /* 0xffffff001f1f7811 */ /* 0x000fe200078e40ff */
[----:B------:R-:W-:Y:S02]  /*5d10*/  FFMA.FTZ R29, R60, R125, R29 ;  /* 0x0000007d3c1d7223 */ /* 0x000fe4000001001d */
[----:B------:R-:W-:Y:S02]  /*5d20*/  FMUL.FTZ R110, R33, R110 ;  /* 0x0000006e216e7220 */ /* 0x000fe40000410000 */
[-C--:B------:R-:W-:Y:S02]  /*5d30*/  FFMA.FTZ R127, R21, -R70.reuse, R127 ;  /* 0x80000046157f7223 */ /* 0x080fe4000001007f */
[----:B------:R-:W-:Y:S02]  /*5d40*/  FMUL.FTZ R112, R39, R70 ;  /* 0x0000004627707220 */ /* 0x000fe40000410000 */
[----:B------:R-:W-:-:S02]  /*5d50*/  FMUL.FTZ R113, R34, R108 ;  /* 0x0000006c22717220 */ /* 0x000fc40000410000 */
[----:B------:R-:W-:Y:S02]  /*5d60*/  FADD.FTZ R28, R28, R29 ;  /* 0x0000001d1c1c7221 */ /* 0x000fe40000010000 */
[----:B------:R-:W-:Y:S01]  /*5d70*/  FFMA.FTZ R29, R61, R126, R110 ;  /* 0x0000007e3d1d7223 */ /* 0x000fe2000001006e */
[----:B------:R-:W-:Y:S01]  /*5d80*/  IADD3 R110, -R31, c[0x0][0x168], RZ ;  /* 0x00005a001f6e7a10 */ /* 0x000fe20007ffe1ff */
[-C--:B------:R-:W-:Y:S02]  /*5d90*/  FFMA.FTZ R113, R127, R112.reuse, -R113 ;  /* 0x000000707f717223 */ /* 0x080fe40000010871 */
[----:B------:R-:W-:Y:S01]  /*5da0*/  FMUL.FTZ R112, R34, R112 ;  /* 0x0000007022707220 */ /* 0x000fe20000410000 */
[----:B------:R-:W-:Y:S01]  /*5db0*/  LEA R121, R110, -R85, 0x1 ;  /* 0x800000556e797211 */ /* 0x000fe200078e08ff */
[----:B------:R-:W-:Y:S02]  /*5dc0*/  FADD.FTZ R28, R28, R29 ;  /* 0x0000001d1c1c7221 */ /* 0x000fe40000010000 */
[----:B------:R-:W-:Y:S01]  /*5dd0*/  FFMA.FTZ R29, R108, R127, R112 ;  /* 0x0000007f6c1d7223 */ /* 0x000fe20000010070 */
[----:B------:R-:W-:Y:S01]  /*5de0*/  ISETP.GE.AND P0, PT, R121, 0x1, PT ;  /* 0x000000017900780c */ /* 0x000fe20003f06270 */
[----:B------:R-:W-:Y:S01]  /*5df0*/  FMUL.FTZ R109, R135, R71 ;  /* 0x00000047876d7220 */ /* 0x000fe20000410000 */
[----:B------:R-:W-:Y:S01]  /*5e00*/  ISETP.GE.AND P1, PT, R121, 0x21, PT ;  /* 0x000000217900780c */ /* 0x000fe20003f26270 */
[----:B------:R-:W-:-:S02]  /*5e10*/  FADD.FTZ R28, R28, R29 ;  /* 0x0000001d1c1c7221 */ /* 0x000fc40000010000 */
[-C--:B------:R-:W-:Y:S02]  /*5e20*/  FFMA.FTZ R128, R22, -R71.reuse, R128 ;  /* 0x8000004716807223 */ /* 0x080fe40000010080 */
[----:B------:R-:W-:Y:S02]  /*5e30*/  FMUL.FTZ R29, R38, R71 ;  /* 0x00000047261d7220 */ /* 0x000fe40000410000 */
[----:B------:R-:W-:Y:S02]  /*5e40*/  FMUL.FTZ R31, R35, R109 ;  /* 0x0000006d231f7220 */ /* 0x000fe40000410000 */
[-C--:B------:R-:W-:Y:S02]  /*5e50*/  FMUL.FTZ R110, R134, R68.reuse ;  /* 0x00000044866e7220 */ /* 0x080fe40000410000 */
[----:B------:R-:W-:Y:S02]  /*5e60*/  FADD.FTZ R30, R30, R111 ;  /* 0x0000006f1e1e7221 */ /* 0x000fe40000010000 */
[----:B------:R-:W-:-:S02]  /*5e70*/  FMUL.FTZ R111, R37, R68 ;  /* 0x00000044256f7220 */ /* 0x000fc40000410000 */
[-C--:B------:R-:W-:Y:S02]  /*5e80*/  FFMA.FTZ R31, R128, R29.reuse, -R31 ;  /* 0x0000001d801f7223 */ /* 0x080fe4000001081f */
[----:B------:R-:W-:Y:S02]  /*5e90*/  FFMA.FTZ R129, R23, -R68, R129 ;  /* 0x8000004417817223 */ /* 0x000fe40000010081 */
[----:B------:R-:W-:Y:S02]  /*5ea0*/  FMUL.FTZ R112, R36, R110 ;  /* 0x0000006e24707220 */ /* 0x000fe40000410000 */
[----:B------:R-:W-:Y:S02]  /*5eb0*/  FMUL.FTZ R29, R35, R29 ;  /* 0x0000001d231d7220 */ /* 0x000fe40000410000 */
[----:B------:R-:W-:Y:S02]  /*5ec0*/  FADD.FTZ R59, R166, -R119 ;  /* 0x80000077a63b7221 */ /* 0x000fe40000010000 */
[----:B------:R-:W-:Y:S01]  /*5ed0*/  FFMA.FTZ R119, R129, R111, -R112 ;  /* 0x0000006f81777223 */ /* 0x000fe20000010870 */
[----:B------:R-:W-:Y:S01]  /*5ee0*/  IADD3 R112, R85, 0x20, RZ ;  /* 0x0000002055707810 */ /* 0x000fe20007ffe0ff */
[----:B------:R-:W-:-:S02]  /*5ef0*/  FADD.FTZ R30, R30, R113 ;  /* 0x000000711e1e7221 */ /* 0x000fc40000010000 */
[----:B------:R-:W-:Y:S02]  /*5f00*/  FFMA.FTZ R29, R109, R128, R29 ;  /* 0x000000806d1d7223 */ /* 0x000fe4000001001d */
[----:B------:R-:W-:Y:S02]  /*5f10*/  FMUL.FTZ R111, R36, R111 ;  /* 0x0000006f246f7220 */ /* 0x000fe40000410000 */
[----:B------:R-:W-:Y:S02]  /*5f20*/  FADD.FTZ R117, R28, R29 ;  /* 0x0000001d1c757221 */ /* 0x000fe40000010000 */
[----:B0-----:R-:W-:Y:S02]  /*5f30*/  FADD.FTZ R118, R30, R31 ;  /* 0x0000001f1e767221 */ /* 0x001fe40000010000 */
[----:B------:R-:W-:Y:S01]  /*5f40*/  FFMA.FTZ R120, R110, R129, R111 ;  /* 0x000000816e787223 */ /* 0x000fe2000001006f */
        /* <DEDUP_REMOVED lines=22> */
[----:B------:R-:W-:Y:S02]  /*60b0*/  IADD3 R29, R31, R115, RZ ;  /* 0x000000731f1d7210 */ /* 0x000fe40007ffe0ff */
[----:B------:R-:W-:Y:S02]  /*60c0*/  LEA.HI.X R31, R28, c[0x0][0x324], R113, 0x3, P0 ;  /* 0x0000c9001c1f7a11 */ /* 0x000fe400000f1c71 */
[----:B------:R-:W-:-:S04]  /*60d0*/  LEA R28, P0, R30, R107, 0x2 ;  /* 0x0000006b1e1c7211 */ /* 0x000fc800078010ff */
[----:B------:R-:W-:-:S05]  /*60e0*/  LEA.HI.X R29, R30, R31, R29, 0x2, P0 ;  /* 0x0000001f1e1d7211 */ /* 0x000fca00000f141d */
[----:B0-----:R0:W-:Y:S04]  /*60f0*/  RED.E.ADD.F32.FTZ.RN.STRONG.GPU [R28.64], R111 ;  /* 0x0000006f1c00798e */ /* 0x0011e8000c10e786 */
.L_x_12443:
[----:B-1----:R-:W-:Y:S05]  /*6100*/  BSYNC B0 ;  /* 0x0000000000007941 */ /* 0x002fea0003800000 */
.L_x_12442:
[----:B------:R-:W-:Y:S01]  /*6110*/  LEA.HI.SX32 R112, R112, R85, 0x1b ;  /* 0x0000005570707211 */ /* 0x000fe200078fdaff */
[----:B------:R-:W-:Y:S01]  /*6120*/  BSSY B0, `(.L_x_12444) ;  /* 0x0000008000007945 */ /* 0x000fe20003800000 */
[----:B------:R-:W-:Y:S01]  /*6130*/  FADD.FTZ R107, R117, R120 ;  /* 0x00000078756b7221 */ /* 0x000fe20000010000 */
[C---:B0-----:R-:W-:Y:S01]  /*6140*/  IADD3 R28, R85.reuse, 0x40, RZ ;  /* 0x00000040551c7810 */ /* 0x041fe20007ffe0ff */
[----:B------:R-:W-:Y:S01]  /*6150*/  FADD.FTZ R111, R118, R119 ;  /* 0x00000077766f7221 */ /* 0x000fe20000010000 */
[----:B------:R0:W1:Y:S01]  /*6160*/  LDS R29, [R112.X4+0x8c0] ;  /* 0x0008c000701d7984 */ /* 0x0000620000004800 */
[----:B------:R-:W-:Y:S01]  /*6170*/  IADD3 R30, R85, 0x60, RZ ;  /* 0x00000060551e7810 */ /* 0x000fe20007ffe0ff */
[----:B------:R-:W-:Y:S05]  /*6180*/  @!P1 BRA `(.L_x_12445) ;  /* 0x0000001000009947 */ /* 0x000fea0003800000 */
[----:B-1----:R1:W-:Y:S02]  /*6190*/  RED.E.ADD.F32.FTZ.RN.STRONG.GPU [R64.64+-0x780], R29 ;  /* 0xfff8801d4000798e */ /* 0x0023e4000c10e786 */
.L_x_12445:
[----:B------:R-:W-:Y:S05]  /*61a0*/  BSYNC B0 ;  /* 0x0000000000007941 */ /* 0x000fea0003800000 */
.L_x_12444:
        /* <DEDUP_REMOVED lines=14> */
.L_x_12447:
[----:B0-----:R-:W-:Y:S05]  /*6290*/  BSYNC B0 ;  /* 0x0000000000007941 */ /* 0x001fea0003800000 */
.L_x_12446:
[----:B-1----:R0:W1:Y:S01]  /*62a0*/  LDS R29, [R30.X4+0x9c0] ;  /* 0x0009c0001e1d7984 */ /* 0x0020620000004800 */
[----:B------:R-:W-:Y:S01]  /*62b0*/  BSSY B0, `(.L_x_12448) ;  /* 0x0000005000007945 */ /* 0x000fe20003800000 */
[----:B------:R-:W-:-:S02]  /*62c0*/  IADD3 R28, R85, 0xa0, RZ ;  /* 0x000000a0551c7810 */ /* 0x000fc40007ffe0ff */
[----:B------:R-:W-:Y:S01]  /*62d0*/  LEA.HI.SX32 R112, R112, R85, 0x1b ;  /* 0x0000005570707211 */ /* 0x000fe200078fdaff */
[----:B------:R-:W-:Y:S05]  /*62e0*/  @!P0 BRA `(.L_x_12449) ;  /* 0x0000001000008947 */ /* 0x000fea0003800000 */
[----:B-1----:R1:W-:Y:S02]  /*62f0*/  RED.E.ADD.F32.FTZ.RN.STRONG.GPU [R64.64+-0x680], R29 ;  /* 0xfff9801d4000798e */ /* 0x0023e4000c10e786 */
.L_x_12449:
[----:B------:R-:W-:Y:S05]  /*6300*/  BSYNC B0 ;  /* 0x0000000000007941 */ /* 0x000fea0003800000 */
.L_x_12448:
[----:B-1----:R1:W2:Y:S01]  /*6310*/  LDS R29, [R112.X4+0xa40] ;  /* 0x000a4000701d7984 */ /* 0x0022a20000004800 */
[----:B------:R-:W-:Y:S01]  /*6320*/  BSSY B0, `(.L_x_12450) ;  /* 0x0000005000007945 */ /* 0x000fe20003800000 */
[----:B0-----:R-:W-:Y:S02]  /*6330*/  IADD3 R30, R85, 0xc0, RZ ;  /* 0x000000c0551e7810 */ /* 0x001fe40007ffe0ff */
[----:B------:R-:W-:Y:S01]  /*6340*/  LEA.HI.SX32 R28, R28, R85, 0x1b ;  /* 0x000000551c1c7211 */ /* 0x000fe200078fdaff */
[----:B------:R-:W-:Y:S05]  /*6350*/  @!P1 BRA `(.L_x_12451) ;  /* 0x0000001000009947 */ /* 0x000fea0003800000 */
[----:B--2---:R0:W-:Y:S02]  /*6360*/  RED.E.ADD.F32.FTZ.RN.STRONG.GPU [R64.64+-0x600], R29 ;  /* 0xfffa001d4000798e */ /* 0x0041e4000c10e786 */
.L_x_12451:
[----:B------:R-:W-:Y:S05]  /*6370*/  BSYNC B0 ;  /* 0x0000000000007941 */ /* 0x000fea0003800000 */
.L_x_12450:
[----:B0-2---:R0:W2:Y:S01]  /*6380*/  LDS R29, [R28.X4+0xac0] ;  /* 0x000ac0001c1d7984 */ /* 0x0050a20000004800 */
[----:B------:R-:W-:Y:S01]  /*6390*/  BSSY B0, `(.L_x_12452) ;  /* 0x0000005000007945 */ /* 0x000fe20003800000 */
[----:B-1----:R-:W-:Y:S02]  /*63a0*/  IADD3 R112, R85, 0xe0, RZ ;  /* 0x000000e055707810 */ /* 0x002fe40007ffe0ff */
[----:B------:R-:W-:Y:S01]  /*63b0*/  LEA.HI.SX32 R30, R30, R85, 0x1b ;  /* 0x000000551e1e7211 */ /* 0x000fe200078fdaff */
[----:B------:R-:W-:Y:S05]  /*63c0*/  @!P2 BRA `(.L_x_12453) ;  /* 0x000000100000a947 */ /* 0x000fea0003800000 */
[----:B--2---:R1:W-:Y:S02]  /*63d0*/  RED.E.ADD.F32.FTZ.RN.STRONG.GPU [R64.64+-0x580], R29 ;  /* 0xfffa801d4000798e */ /* 0x0043e4000c10e786 */
.L_x_12453:
[----:B------:R-:W-:Y:S05]  /*63e0*/  BSYNC B0 ;  /* 0x0000000000007941 */ /* 0x000fea0003800000 */
.L_x_12452:
[----:B-12---:R1:W2:Y:S01]  /*63f0*/  LDS R29, [R30.X4+0xb40] ;  /* 0x000b40001e1d7984 */ /* 0x0062a20000004800 */
[----:B------:R-:W-:Y:S01]  /*6400*/  BSSY B0, `(.L_x_12454) ;  /* 0x0000005000007945 */ /* 0x000fe20003800000 */
[----:B0-----:R-:W-:-:S02]  /*6410*/  IADD3 R28, R85, 0x100, RZ ;  /* 0x00000100551c7810 */ /* 0x001fc40007ffe0ff */
[----:B------:R-:W-:Y:S01]  /*6420*/  LEA.HI.SX32 R112, R112, R85, 0x1b ;  /* 0x0000005570707211 */ /* 0x000fe200078fdaff */
[----:B------:R-:W-:Y:S05]  /*6430*/  @!P3 BRA `(.L_x_12455) ;  /* 0x000000100000b947 */ /* 0x000fea0003800000 */
[----:B--2---:R0:W-:Y:S02]  /*6440*/  RED.E.ADD.F32.FTZ.RN.STRONG.GPU [R64.64+-0x500], R29 ;  /* 0xfffb001d4000798e */ /* 0x0041e4000c10e786 */
.L_x_12455:
[----:B------:R-:W-:Y:S05]  /*6450*/  BSYNC B0 ;  /* 0x0000000000007941 */ /* 0x000fea0003800000 */
.L_x_12454:
[----:B0-2---:R0:W2:Y:S01]  /*6460*/  LDS R29, [R112.X4+0xbc0] ;  /* 0x000bc000701d7984 */ /* 0x0050a20000004800 */
[----:B------:R-:W-:Y:S01]  /*6470*/  BSSY B0, `(.L_x_12456) ;  /* 0x0000004000007945 */ /* 0x000fe20003800000 */
[----:B------:R-:W-:Y:S01]  /*6480*/  LEA.HI.SX32 R28, R28, R85, 0x1b ;  /* 0x000000551c1c7211 */ /* 0x000fe200078fdaff */
[----:B------:R-:W-:Y:S05]  /*6490*/  @!P4 BRA `(.L_x_12457) ;  /* 0x000000100000c947 */ /* 0x000fea0003800000 */
[----:B--2---:R2:W-:Y:S02]  /*64a0*/  RED.E.ADD.F32.FTZ.RN.STRONG.GPU [R64.64+-0x480], R29 ;  /* 0xfffb801d4000798e */ /* 0x0045e4000c10e786 */
.L_x_12457:
[----:B------:R-:W-:Y:S05]  /*64b0*/  BSYNC B0 ;  /* 0x0000000000007941 */ /* 0x000fea0003800000 */
.L_x_12456:
[----:B--2---:R2:W3:Y:S01]  /*64c0*/  LDS R29, [R28.X4+0xc40] ;  /* 0x000c40001c1d7984 */ /* 0x0044e20000004800 */
[----:B------:R-:W-:Y:S01]  /*64d0*/  BSSY B0, `(.L_x_12458) ;  /* 0x0000005000007945 */ /* 0x000fe20003800000 */
[C---:B-1----:R-:W-:Y:S02]  /*64e0*/  IADD3 R30, R85.reuse, 0x120, RZ ;  /* 0x00000120551e7810 */ /* 0x042fe40007ffe0ff */
[----:B0-----:R-:W-:Y:S01]  /*64f0*/  IADD3 R112, R85, 0x140, RZ ;  /* 0x0000014055707810 */ /* 0x001fe20007ffe0ff */
[----:B------:R-:W-:Y:S05]  /*6500*/  @!P5 BRA `(.L_x_12459) ;  /* 0x000000100000d947 */ /* 0x000fea0003800000 */
[----:B---3--:R0:W-:Y:S02]  /*6510*/  RED.E.ADD.F32.FTZ.RN.STRONG.GPU [R64.64+-0x400], R29 ;  /* 0xfffc001d4000798e */ /* 0x0081e4000c10e786 */
.L_x_12459:
[----:B------:R-:W-:Y:S05]  /*6520*/  BSYNC B0 ;  /* 0x0000000000007941 */ /* 0x000fea0003800000 */
.L_x_12458:
        /* <DEDUP_REMOVED lines=14> */
.L_x_12461:
[----:B0-----:R-:W-:Y:S05]  /*6610*/  BSYNC B0 ;  /* 0x0000000000007941 */ /* 0x001fea0003800000 */
.L_x_12460:
[----:B-1----:R0:W1:Y:S01]  /*6620*/  LDS R29, [R112.X4+0xd40] ;  /* 0x000d4000701d7984 */ /* 0x0020620000004800 */
[----:B------:R-:W-:Y:S01]  /*6630*/  BSSY B0, `(.L_x_12462) ;  /* 0x0000005000007945 */ /* 0x000fe20003800000 */
[----:B------:R-:W-:Y:S02]  /*6640*/  IADD3 R30, R85, 0x180, RZ ;  /* 0x00000180551e7810 */ /* 0x000fe40007ffe0ff */
[----:B------:R-:W-:Y:S01]  /*6650*/  LEA.HI.SX32 R28, R28, R85, 0x1b ;  /* 0x000000551c1c7211 */ /* 0x000fe200078fdaff */
[----:B------:R-:W-:Y:S05]  /*6660*/  @!P0 BRA `(.L_x_12463) ;  /* 0x0000001000008947 */ /* 0x000fea0003800000 */
[----:B-1----:R1:W-:Y:S02]  /*6670*/  RED.E.ADD.F32.FTZ.RN.STRONG.GPU [R64.64+-0x300], R29 ;  /* 0xfffd001d4000798e */ /* 0x0023e4000c10e786 */
.L_x_12463:
[----:B------:R-:W-:Y:S05]  /*6680*/  BSYNC B0 ;  /* 0x0000000000007941 */ /* 0x000fea0003800000 */
.L_x_12462:
[----:B-1----:R1:W2:Y:S01]  /*6690*/  LDS R29, [R28.X4+0xdc0] ;  /* 0x000dc0001c1d7984 */ /* 0x0022a20000004800 */
[----:B------:R-:W-:Y:S01]  /*66a0*/  BSSY B0, `(.L_x_12464) ;  /* 0x0000005000007945 */ /* 0x000fe20003800000 */
[----:B0-----:R-:W-:-:S02]  /*66b0*/  IADD3 R112, R85, 0x1a0, RZ ;  /* 0x000001a055707810 */ /* 0x001fc40007ffe0ff */
[----:B------:R-:W-:Y:S01]  /*66c0*/  LEA.HI.SX32 R30, R30, R85, 0x1b ;  /* 0x000000551e1e7211 */ /* 0x000fe200078fdaff */
[----:B------:R-:W-:Y:S05]  /*66d0*/  @!P1 BRA `(.L_x_12465) ;  /* 0x0000001000009947 */ /* 0x000fea0003800000 */
[----:B--2---:R0:W-:Y:S02]  /*66e0*/  RED.E.ADD.F32.FTZ.RN.STRONG.GPU [R64.64+-0x280], R29 ;  /* 0xfffd801d4000798e */ /* 0x0041e4000c10e786 */
.L_x_12465:
[----:B------:R-:W-:Y:S05]  /*66f0*/  BSYNC B0 ;  /* 0x0000000000007941 */ /* 0x000fea0003800000 */
.L_x_12464:
[----:B0-2---:R0:W2:Y:S01]  /*6700*/  LDS R29, [R30.X4+0xe40] ;  /* 0x000e40001e1d7984 */ /* 0x0050a20000004800 */
[----:B------:R-:W-:Y:S01]  /*6710*/  BSSY B0, `(.L_x_12466) ;  /* 0x0000005000007945 */ /* 0x000fe20003800000 */
[----:B-1----:R-:W-:Y:S02]  /*6720*/  IADD3 R28, R85, 0x1c0, RZ ;  /* 0x000001c0551c7810 */ /* 0x002fe40007ffe0ff */
[----:B------:R-:W-:Y:S01]  /*6730*/  LEA.HI.SX32 R112, R112, R85, 0x1b ;  /* 0x0000005570707211 */ /* 0x000fe200078fdaff */
[----:B------:R-:W-:Y:S05]  /*6740*/  @!P2 BRA `(.L_x_12467) ;  /* 0x000000100000a947 */ /* 0x000fea0003800000 */
[----:B--2---:R1:W-:Y:S02]  /*6750*/  RED.E.ADD.F32.FTZ.RN.STRONG.GPU [R64.64+-0x200], R29 ;  /* 0xfffe001d4000798e */ /* 0x0043e4000c10e786 */
.L_x_12467:
[----:B------:R-:W-:Y:S05]  /*6760*/  BSYNC B0 ;  /* 0x0000000000007941 */ /* 0x000fea0003800000 */
.L_x_12466:
[----:B-12---:R1:W2:Y:S01]  /*6770*/  LDS R29, [R112.X4+0xec0] ;  /* 0x000ec000701d7984 */ /* 0x0062a20000004800 */
[----:B------:R-:W-:Y:S01]  /*6780*/  BSSY B0, `(.L_x_12468) ;  /* 0x0000005000007945 */ /* 0x000fe20003800000 */
[----:B0-----:R-:W-:Y:S02]  /*6790*/  IADD3 R30, R85, 0x1e0, RZ ;  /* 0x000001e0551e7810 */ /* 0x001fe40007ffe0ff */
[----:B------:R-:W-:Y:S01]  /*67a0*/  LEA.HI.SX32 R28, R28, R85, 0x1b ;  /* 0x000000551c1c7211 */ /* 0x000fe200078fdaff */
[----:B------:R-:W-:Y:S05]  /*67b0*/  @!P3 BRA `(.L_x_12469) ;  /* 0x000000100000b947 */ /* 0x000fea0003800000 */
[----:B--2---:R0:W-:Y:S02]  /*67c0*/  RED.E.ADD.F32.FTZ.RN.STRONG.GPU [R64.64+-0x180], R29 ;  /* 0xfffe801d4000798e */ /* 0x0041e4000c10e786 */
.L_x_12469:
[----:B------:R-:W-:Y:S05]  /*67d0*/  BSYNC B0 ;  /* 0x0000000000007941 */ /* 0x000fea0003800000 */
.L_x_12468:
[----:B0-2---:R0:W2:Y:S01]  /*67e0*/  LDS R29, [R28.X4+0xf40] ;  /* 0x000f40001c1d7984 */ /* 0x0050a20000004800 */
[----:B------:R-:W-:Y:S01]  /*67f0*/  BSSY B0, `(.L_x_12470) ;  /* 0x0000004000007945 */ /* 0x000fe20003800000 */
[----:B------:R-:W-:Y:S01]  /*6800*/  LEA.HI.SX32 R30, R30, R85, 0x1b ;  /* 0x000000551e1e7211 */ /* 0x000fe200078fdaff */
[----:B------:R-:W-:Y:S05]  /*6810*/  @!P4 BRA `(.L_x_12471) ;  /* 0x000000100000c947 */ /* 0x000fea0003800000 */
[----:B--2---:R2:W-:Y:S02]  /*6820*/  RED.E.ADD.F32.FTZ.RN.STRONG.GPU [R64.64+-0x100], R29 ;  /* 0xffff001d4000798e */ /* 0x0045e4000c10e786 */
.L_x_12471:
[----:B------:R-:W-:Y:S05]  /*6830*/  BSYNC B0 ;  /* 0x0000000000007941 */ /* 0x000fea0003800000 */
.L_x_12470:
[----:B--2---:R2:W3:Y:S01]  /*6840*/  LDS R29, [R30.X4+0xfc0] ;  /* 0x000fc0001e1d7984 */ /* 0x0044e20000004800 */
[----:B------:R-:W-:Y:S01]  /*6850*/  BSSY B0, `(.L_x_12472) ;  /* 0x0000003000007945 */ /* 0x000fe20003800000 */
[----:B------:R-:W-:Y:S05]  /*6860*/  @!P5 BRA `(.L_x_12473) ;  /* 0x000000100000d947 */ /* 0x000fea0003800000 */
[----:B---3--:R3:W-:Y:S02]  /*6870*/  RED.E.ADD.F32.FTZ.RN.STRONG.GPU [R64.64+-0x80], R29 ;  /* 0xffff801d4000798e */ /* 0x0087e4000c10e786 */
.L_x_12473:
[----:B------:R-:W-:Y:S05]  /*6880*/  BSYNC B0 ;  /* 0x0000000000007941 */ /* 0x000fea0003800000 */
.L_x_12472:
        /* <DEDUP_REMOVED lines=30> */
[----:B------:R-:W-:Y:S02]  /*6a70*/  FMUL.FTZ R40, R57, R134 ;  /* 0x0000008639287220 */ /* 0x000fe40000410000 */
[----:B0-----:R-:W-:Y:S02]  /*6a80*/  @!P0 FADD.FTZ R31, R31, R64 ;  /* 0x000000401f1f8221 */ /* 0x001fe40000010000 */
[----:B------:R-:W0:Y:S01]  /*6a90*/  SHFL.DOWN PT, R64, R29, 0x4, 0x1f ;  /* 0x08801f001d407f89 */ /* 0x000e2200000e0000 */
[----:B-1----:R-:W-:-:S03]  /*6aa0*/  @!P0 FADD.FTZ R30, R30, R65 ;  /* 0x000000411e1e8221 */ /* 0x002fc60000010000 */
[----:B------:R-:W1:Y:S01]  /*6ab0*/  SHFL.DOWN PT, R112, R31, 0x4, 0x1f ;  /* 0x08801f001f707f89 */ /* 0x000e6200000e0000 */
[----:B------:R-:W-:Y:S02]  /*6ac0*/  FFMA.FTZ R65, R56, R37, -R40 ;  /* 0x0000002538417223 */ /* 0x000fe40000010828 */
[----:B---3--:R-:W-:Y:S01]  /*6ad0*/  @!P0 FADD.FTZ R28, R28, R59 ;  /* 0x0000003b1c1c8221 */ /* 0x008fe20000010000 */
[----:B------:R-:W2:Y:S01]  /*6ae0*/  SHFL.DOWN PT, R111, R30, 0x4, 0x1f ;  /* 0x08801f001e6f7f89 */ /* 0x000ea200000e0000 */
[----:B------:R-:W-:Y:S01]  /*6af0*/  ISETP.GT.AND P0, PT, R84, 0x1b, PT ;  /* 0x0000001b5400780c */ /* 0x000fe20003f04270 */
[----:B------:R-:W-:Y:S02]  /*6b00*/  FMUL.FTZ R40, R36, R65 ;  /* 0x0000004124287220 */ /* 0x000fe40000410000 */
[----:B------:R-:W3:Y:S01]  /*6b10*/  SHFL.DOWN PT, R107, R28, 0x4, 0x1f ;  /* 0x08801f001c6b7f89 */ /* 0x000ee200000e0000 */
[C---:B------:R-:W-:Y:S02]  /*6b20*/  FMUL.FTZ R59, R57.reuse, R37 ;  /* 0x00000025393b7220 */ /* 0x040fe40000410000 */
[----:B------:R-:W-:-:S02]  /*6b30*/  FMUL.FTZ R37, R57, R135 ;  /* 0x0000008739257220 */ /* 0x000fc40000410000 */
[C---:B------:R-:W-:Y:S02]  /*6b40*/  FFMA.FTZ R59, R56.reuse, R134, R59 ;  /* 0x00000086383b7223 */ /* 0x040fe4000001003b */
[----:B------:R-:W-:Y:S02]  /*6b50*/  FFMA.FTZ R36, R56, R38, -R37 ;  /* 0x0000002638247223 */ /* 0x000fe40000010825 */
[----:B------:R-:W-:Y:S02]  /*6b60*/  FFMA.FTZ R40, R59, R129, R40 ;  /* 0x000000813b287223 */ /* 0x000fe40000010028 */
[----:B------:R-:W-:Y:S02]  /*6b70*/  FMUL.FTZ R59, R35, R36 ;  /* 0x00000024233b7220 */ /* 0x000fe40000410000 */
[----:B0-----:R-:W-:Y:S02]  /*6b80*/  @!P0 FADD.FTZ R29, R29, R64 ;  /* 0x000000401d1d8221 */ /* 0x001fe40000010000 */
[----:B------:R-:W-:-:S02]  /*6b90*/  FMUL.FTZ R35, R57, R137 ;  /* 0x0000008939237220 */ /* 0x000fc40000410000 */
[----:B-1----:R-:W-:Y:S01]  /*6ba0*/  @!P0 FADD.FTZ R31, R31, R112 ;  /* 0x000000701f1f8221 */ /* 0x002fe20000010000 */
[----:B------:R-:W0:Y:S01]  /*6bb0*/  SHFL.DOWN PT, R64, R29, 0x8, 0x1f ;  /* 0x09001f001d407f89 */ /* 0x000e2200000e0000 */
[C---:B------:R-:W-:Y:S02]  /*6bc0*/  FMUL.FTZ R38, R57.reuse, R38 ;  /* 0x0000002639267220 */ /* 0x040fe40000410000 */
[----:B--2---:R-:W-:Y:S01]  /*6bd0*/  @!P0 FADD.FTZ R30, R30, R111 ;  /* 0x0000006f1e1e8221 */ /* 0x004fe20000010000 */
[----:B------:R-:W1:Y:S01]  /*6be0*/  SHFL.DOWN PT, R112, R31, 0x8, 0x1f ;  /* 0x09001f001f707f89 */ /* 0x000e6200000e0000 */
[----:B------:R-:W-:Y:S02]  /*6bf0*/  FFMA.FTZ R37, R56, R39, -R35 ;  /* 0x0000002738257223 */ /* 0x000fe40000010823 */
[----:B---3--:R-:W-:Y:S01]  /*6c00*/  @!P0 FADD.FTZ R28, R28, R107 ;  /* 0x0000006b1c1c8221 */ /* 0x008fe20000010000 */
[----:B------:R-:W-:Y:S01]  /*6c10*/  ISETP.GT.AND P0, PT, R84, 0x17, PT ;  /* 0x000000175400780c */ /* 0x000fe20003f04270 */
[----:B------:R-:W2:Y:S01]  /*6c20*/  SHFL.DOWN PT, R107, R30, 0x8, 0x1f ;  /* 0x09001f001e6b7f89 */ /* 0x000ea200000e0000 */
[----:B------:R-:W-:-:S02]  /*6c30*/  FMUL.FTZ R35, R57, R139 ;  /* 0x0000008b39237220 */ /* 0x000fc40000410000 */
[C---:B------:R-:W-:Y:S01]  /*6c40*/  FFMA.FTZ R38, R56.reuse, R135, R38 ;  /* 0x0000008738267223 */ /* 0x040fe20000010026 */
[----:B------:R-:W3:Y:S01]  /*6c50*/  SHFL.DOWN PT, R65, R28, 0x8, 0x1f ;  /* 0x09001f001c417f89 */ /* 0x000ee200000e0000 */
[C---:B------:R-:W-:Y:S02]  /*6c60*/  FMUL.FTZ R39, R57.reuse, R39 ;  /* 0x0000002739277220 */ /* 0x040fe40000410000 */
[----:B------:R-:W-:Y:S02]  /*6c70*/  FFMA.FTZ R36, R56, R140, -R35 ;  /* 0x0000008c38247223 */ /* 0x000fe40000010823 */
[----:B------:R-:W-:Y:S02]  /*6c80*/  FFMA.FTZ R59, R38, R128, R59 ;  /* 0x00000080263b7223 */ /* 0x000fe4000001003b */
[----:B------:R-:W-:Y:S02]  /*6c90*/  FMUL.FTZ R37, R34, R37 ;  /* 0x0000002522257220 */ /* 0x000fe40000410000 */
[----:B------:R-:W-:-:S02]  /*6ca0*/  FMUL.FTZ R140, R57, R140 ;  /* 0x0000008c398c7220 */ /* 0x000fc40000410000 */
[----:B------:R-:W-:Y:S02]  /*6cb0*/  FFMA.FTZ R38, R56, R137, R39 ;  /* 0x0000008938267223 */ /* 0x000fe40000010027 */
[----:B------:R-:W-:Y:S02]  /*6cc0*/  FMUL.FTZ R34, R57, R142 ;  /* 0x0000008e39227220 */ /* 0x000fe40000410000 */
[----:B0-----:R-:W-:Y:S02]  /*6cd0*/  @!P0 FADD.FTZ R29, R29, R64 ;  /* 0x000000401d1d8221 */ /* 0x001fe40000010000 */
[----:B-1----:R-:W-:Y:S02]  /*6ce0*/  @!P0 FADD.FTZ R31, R31, R112 ;  /* 0x000000701f1f8221 */ /* 0x002fe40000010000 */
[----:B------:R-:W-:Y:S01]  /*6cf0*/  FMUL.FTZ R36, R33, R36 ;  /* 0x0000002421247220 */ /* 0x000fe20000410000 */
[----:B------:R-:W0:Y:S01]  /*6d00*/  SHFL.DOWN PT, R64, R29, 0x10, 0x1f ;  /* 0x0a001f001d407f89 */ /* 0x000e2200000e0000 */
[----:B--2---:R-:W-:-:S02]  /*6d10*/  @!P0 FADD.FTZ R30, R30, R107 ;  /* 0x0000006b1e1e8221 */ /* 0x004fc40000010000 */
[----:B------:R-:W-:Y:S01]  /*6d20*/  FFMA.FTZ R35, R56, R139, R140 ;  /* 0x0000008b38237223 */ /* 0x000fe2000001008c */
[----:B------:R-:W-:Y:S01]  /*6d30*/  SHFL.DOWN PT, R112, R31, 0x10, 0x1f ;  /* 0x0a001f001f707f89 */ /* 0x000fe200000e0000 */
[----:B---3--:R-:W-:Y:S01]  /*6d40*/  @!P0 FADD.FTZ R28, R28, R65 ;  /* 0x000000411c1c8221 */ /* 0x008fe20000010000 */
[----:B------:R-:W-:Y:S01]  /*6d50*/  ISETP.GT.AND P0, PT, R84, 0xf, PT ;  /* 0x0000000f5400780c */ /* 0x000fe20003f04270 */
[----:B------:R-:W-:Y:S01]  /*6d60*/  FFMA.FTZ R38, R38, R127, R37 ;  /* 0x0000007f26267223 */ /* 0x000fe20000010025 */
[----:B------:R-:W1:Y:S01]  /*6d70*/  SHFL.DOWN PT, R39, R30, 0x10, 0x1f ;  /* 0x0a001f001e277f89 */ /* 0x000e6200000e0000 */
[----:B------:R-:W-:Y:S02]  /*6d80*/  FFMA.FTZ R33, R56, R141, -R34 ;  /* 0x0000008d38217223 */ /* 0x000fe40000010822 */
[----:B------:R-:W-:Y:S01]  /*6d90*/  FFMA.FTZ R36, R35, R126, R36 ;  /* 0x0000007e23247223 */ /* 0x000fe20000010024 */
[----:B------:R-:W2:Y:S01]  /*6da0*/  SHFL.DOWN PT, R37, R28, 0x10, 0x1f ;  /* 0x0a001f001c257f89 */ /* 0x000ea200000e0000 */
[----:B------:R-:W-:-:S02]  /*6db0*/  FMUL.FTZ R35, R32, R33 ;  /* 0x0000002120237220 */ /* 0x000fc40000410000 */
[C---:B------:R-:W-:Y:S02]  /*6dc0*/  FMUL.FTZ R33, R57.reuse, R145 ;  /* 0x0000009139217220 */ /* 0x040fe40000410000 */
[C---:B------:R-:W-:Y:S02]  /*6dd0*/  FMUL.FTZ R32, R57.reuse, R148 ;  /* 0x0000009439207220 */ /* 0x040fe40000410000 */
[----:B------:R-:W-:Y:S02]  /*6de0*/  FFMA.FTZ R33, R56, R42, -R33 ;  /* 0x0000002a38217223 */ /* 0x000fe40000010821 */
[C---:B------:R-:W-:Y:S02]  /*6df0*/  FMUL.FTZ R141, R57.reuse, R141 ;  /* 0x0000008d398d7220 */ /* 0x040fe40000410000 */
[----:B------:R-:W-:Y:S02]  /*6e00*/  FMUL.FTZ R122, R122, R33 ;  /* 0x000000217a7a7220 */ /* 0x000fe40000410000 */
[----:B------:R-:W-:-:S02]  /*6e10*/  FMUL.FTZ R33, R57, R150 ;  /* 0x0000009639217220 */ /* 0x000fc40000410000 */
[CC--:B------:R-:W-:Y:S02]  /*6e20*/  FFMA.FTZ R32, R56.reuse, R41.reuse, -R32 ;  /* 0x0000002938207223 */ /* 0x0c0fe40000010820 */
        /* <DEDUP_REMOVED lines=11> */
[----:B0-----:R-:W-:Y:S02]  /*6ee0*/  @!P0 FADD.FTZ R29, R29, R64 ;  /* 0x000000401d1d8221 */ /* 0x001fe40000010000 */
[----:B-1----:R-:W-:Y:S02]  /*6ef0*/  @!P0 FADD.FTZ R30, R30, R39 ;  /* 0x000000271e1e8221 */ /* 0x002fe40000010000 */
[----:B------:R-:W-:Y:S02]  /*6f00*/  @!P0 FADD.FTZ R31, R31, R112 ;  /* 0x000000701f1f8221 */ /* 0x000fe40000010000 */
        /* <DEDUP_REMOVED lines=33> */
.L_x_12475:
[----:B0-----:R-:W-:Y:S05]  /*7120*/  BSYNC B0 ;  /* 0x0000000000007941 */ /* 0x001fea0003800000 */
.L_x_12474:
[----:B------:R-:W-:Y:S02]  /*7130*/  IADD3 R103, R103, 0x1, RZ ;  /* 0x0000000167677810 */ /* 0x000fe40007ffe0ff */
[----:B------:R-:W-:-:S02]  /*7140*/  IADD3 R104, P1, R104, 0x1, RZ ;  /* 0x0000000168687810 */ /* 0x000fc40007f3e0ff */
[----:B------:R-:W-:Y:S02]  /*7150*/  ISETP.GE.AND P0, PT, R103, c[0x0][0x16c], PT ;  /* 0x00005b0067007a0c */ /* 0x000fe40003f06270 */
[----:B------:R-:W-:-:S11]  /*7160*/  IADD3.X R105, RZ, R105, RZ, P1, !PT ;  /* 0x00000069ff697210 */ /* 0x000fd60000ffe4ff */
[----:B------:R-:W-:Y:S01]  /*7170*/  @P0 CALL.REL.NOINC `(.L_x_12429) ;  /* 0x0000001000000944 */ /* 0x000fe20003c00000 */
[----:B------:R-:W-:Y:S05]  /*7180*/  BRA `(.L_x_12476) ;  /* 0xffffb6d000007947 */ /* 0x000fea000383ffff */
.L_x_12429:
[----:B------:R-:W-:Y:S01]  /*7190*/  BAR.SYNC.DEFER_BLOCKING 0x0 ;  /* 0x0000000000007b1d */ /* 0x000fe20000010000 */
[----:B------:R-:W-:-:S05]  /*71a0*/  IMAD.WIDE R20, R75, 0x10, R48 ;  /* 0x000000104b147825 */ /* 0x000fca00078e0230 */
[----:B------:R0:W2:Y:S04]  /*71b0*/  LDG.E.128 R24, [R20.64] ;  /* 0x0000000614187981 */ /* 0x0000a8000c1e1d00 */
[----:B------:R0:W3:Y:S01]  /*71c0*/  LDG.E.128 R28, [R20.64+0x200] ;  /* 0x00020006141c7981 */ /* 0x0000e2000c1e1d00 */
[----:B------:R-:W-:Y:S02]  /*71d0*/  MOV R22, R2 ;  /* 0x0000000200167202 */ /* 0x000fe40000000f00 */
[----:B------:R-:W-:Y:S02]  /*71e0*/  MOV R23, R3 ;  /* 0x0000000300177202 */ /* 0x000fe40000000f00 */
[----:B------:R-:W-:-:S03]  /*71f0*/  IADD3 R77, R77, 0x1, RZ ;  /* 0x000000014d4d7810 */ /* 0x000fc60007ffe0ff */
[----:B------:R-:W-:-:S04]  /*7200*/  IMAD.WIDE.U32 R2, R91, c[0x0][0x2d8], R22 ;  /* 0x0000b6005b027a25 */ /* 0x000fc800078e0016 */
[----:B0-----:R-:W-:Y:S01]  /*7210*/  IMAD R20, R88, c[0x0][0x2d8], RZ ;  /* 0x0000b60058147a24 */ /* 0x001fe200078e02ff */
[----:B--2---:R0:W-:Y:S04]  /*7220*/  STS.128 [R84.X16], R24 ;  /* 0x0000001854007388 */ /* 0x0041e8000000cc00 */
[----:B---3--:R1:W-:Y:S01]  /*7230*/  STS.128 [R84.X16+0x200], R28 ;  /* 0x0002001c54007388 */ /* 0x0083e2000000cc00 */
[----:B------:R-:W-:-:S06]  /*7240*/  NOP ;  /* 0x0000000000007918 */ /* 0x000fcc0000000000 */
[----:B------:R-:W2:Y:S04]  /*7250*/  LDS.128 R32, [R74+0x10] ;  /* 0x000010004a207984 */ /* 0x000ea80000000c00 */
[----:B------:R-:W3:Y:S01]  /*7260*/  LDS.128 R36, [R74] ;  /* 0x000000004a247984 */ /* 0x000ee20000000c00 */
[----:B0-----:R-:W-:-:S03]  /*7270*/  IMAD R25, R91, c[0x0][0x2dc], R20 ;  /* 0x0000b7005b197a24 */ /* 0x001fc600078e0214 */
[----:B------:R-:W-:Y:S02]  /*7280*/  BAR.SYNC.DEFER_BLOCKING 0x0 ;  /* 0x0000000000007b1d */ /* 0x000fe40000010000 */
[----:B------:R-:W-:Y:S01]  /*7290*/  IADD3 R3, R3, R25, RZ ;  /* 0x0000001903037210 */ /* 0x000fe20007ffe0ff */
[----:B------:R-:W-:-:S04]  /*72a0*/  IMAD R25, R93, c[0x0][0x2e0], RZ ;  /* 0x0000b8005d197a24 */ /* 0x000fc800078e02ff */
[C---:B-1----:R-:W-:Y:S02]  /*72b0*/  IMAD R31, R94.reuse, c[0x0][0x2e4], R25 ;  /* 0x0000b9005e1f7a24 */ /* 0x042fe400078e0219 */
[----:B------:R-:W-:-:S05]  /*72c0*/  IMAD.WIDE.U32 R2, R94, c[0x0][0x2e0], R2 ;  /* 0x0000b8005e027a25 */ /* 0x000fca00078e0002 */
[----:B------:R-:W-:Y:S01]  /*72d0*/  IADD3 R3, R3, R31, RZ ;  /* 0x0000001f03037210 */ /* 0x000fe20007ffe0ff */
        /* <DEDUP_REMOVED lines=16> */
[----:B0-----:R-:W-:-:S04]  /*73e0*/  IMAD.WIDE.U32 R4, R91, c[0x0][0x2f8], R22 ;  /* 0x0000be005b047a25 */ /* 0x001fc800078e0016 */
[----:B------:R-:W-:Y:S02]  /*73f0*/  @!P6 FMUL.FTZ R0, R34, -1.4426950216293334961 ;  /* 0xbfb8aa3b2200e820 */ /* 0x000fe40000410000 */
[----:B------:R-:W-:Y:S02]  /*7400*/  @!P5 FMUL.FTZ R21, R35, -1.4426950216293334961 ;  /* 0xbfb8aa3b2315d820 */ /* 0x000fe40000410000 */
[----:B------:R-:W-:Y:S02]  /*7410*/  @!P0 FMUL.FTZ R24, R33, -1.4426950216293334961 ;  /* 0xbfb8aa3b21188820 */ /* 0x000fe40000410000 */
[----:B------:R-:W0:Y:S08]  /*7420*/  @!P6 MUFU.EX2 R0, R0 ;  /* 0x000000000000e308 */ /* 0x000e300000000800 */
[----:B------:R-:W-:Y:S01]  /*7430*/  @!P5 MUFU.EX2 R27, R21 ;  /* 0x00000015001bd308 */ /* 0x000fe20000000800 */
[----:B0-----:R-:W-:-:S07]  /*7440*/  @!P6 FADD.FTZ R20, R0, 1 ;  /* 0x3f8000000014e421 */ /* 0x001fce0000010000 */
[----:B------:R-:W0:Y:S01]  /*7450*/  @!P0 MUFU.EX2 R28, R24 ;  /* 0x00000018001c8308 */ /* 0x000e220000000800 */
[----:B------:R-:W-:Y:S01]  /*7460*/  @!P4 FMUL.FTZ R0, R32, -1.4426950216293334961 ;  /* 0xbfb8aa3b2000c820 */ /* 0x000fe20000410000 */
[----:B------:R-:W-:-:S06]  /*7470*/  NOP ;  /* 0x0000000000007918 */ /* 0x000fcc0000000000 */
[----:B------:R1:W2:Y:S01]  /*7480*/  @!P6 MUFU.RCP R29, R20 ;  /* 0x00000014001de308 */ /* 0x0002a20000001000 */
[----:B------:R-:W3:Y:S07]  /*7490*/  LDS.128 R32, [R84.X16] ;  /* 0x0000000054207984 */ /* 0x000eee000000cc00 */
[----:B------:R4:W5:Y:S01]  /*74a0*/  @!P4 MUFU.EX2 R25, R0 ;  /* 0x000000000019c308 */ /* 0x0009620000000800 */
[----:B-1----:R-:W-:Y:S01]  /*74b0*/  LEA R20, P1, R2, c[0x0][0x330], 0x2 ;  /* 0x0000cc0002147a11 */ /* 0x002fe200078210ff */
[----:B0-----:R-:W-:-:S03]  /*74c0*/  @!P0 FADD.FTZ R28, R28, 1 ;  /* 0x3f8000001c1c8421 */ /* 0x001fc60000010000 */
[----:B------:R-:W-:Y:S01]  /*74d0*/  LEA.HI.X R21, R2, c[0x0][0x334], R3, 0x2, P1 ;  /* 0x0000cd0002157a11 */ /* 0x000fe200008f1403 */
[----:B------:R-:W-:Y:S01]  /*74e0*/  @!P2 FMUL.FTZ R2, R37, -1.4426950216293334961 ;  /* 0xbfb8aa3b2502a820 */ /* 0x000fe20000410000 */
[----:B------:R-:W-:Y:S01]  /*74f0*/  FSETP.GTU.FTZ.AND P1, PT, R38, 20, PT ;  /* 0x41a000002600780b */ /* 0x000fe20003f3c000 */
[----:B--2---:R-:W-:Y:S01]  /*7500*/  @!P6 FMUL.FTZ R18, R18, R29 ;  /* 0x0000001d1212e220 */ /* 0x004fe20000410000 */
[----:B------:R-:W-:Y:S01]  /*7510*/  FSETP.GTU.FTZ.AND P6, PT, R39, 20, PT ;  /* 0x41a000002700780b */ /* 0x000fe20003fdc000 */
[----:B----4-:R-:W-:Y:S01]  /*7520*/  @!P3 FMUL.FTZ R0, R36, -1.4426950216293334961 ;  /* 0xbfb8aa3b2400b820 */ /* 0x010fe20000410000 */
[----:B------:R-:W0:Y:S01]  /*7530*/  @!P0 MUFU.RCP R28, R28 ;  /* 0x0000001c001c8308 */ /* 0x000e220000001000 */
[----:B------:R-:W-:Y:S02]  /*7540*/  @!P5 FADD.FTZ R29, R27, 1 ;  /* 0x3f8000001b1dd421 */ /* 0x000fe40000010000 */
[----:B-----5:R-:W-:-:S05]  /*7550*/  @!P4 FADD.FTZ R27, R25, 1 ;  /* 0x3f800000191bc421 */ /* 0x020fca0000010000 */
[----:B------:R-:W1:Y:S01]  /*7560*/  @!P2 MUFU.EX2 R2, R2 ;  /* 0x000000020002a308 */ /* 0x000e620000000800 */
[----:B------:R-:W-:Y:S02]  /*7570*/  @!P1 FMUL.FTZ R3, R38, -1.4426950216293334961 ;  /* 0xbfb8aa3b26039820 */ /* 0x000fe40000410000 */
[----:B------:R-:W-:Y:S02]  /*7580*/  @!P6 FMUL.FTZ R24, R39, -1.4426950216293334961 ;  /* 0xbfb8aa3b2718e820 */ /* 0x000fe40000410000 */
[----:B------:R-:W2:Y:S03]  /*7590*/  LDS.128 R36, [R84.X16+0x200] ;  /* 0x0002000054247984 */ /* 0x000ea6000000cc00 */
[----:B------:R-:W4:Y:S01]  /*75a0*/  @!P1 MUFU.EX2 R3, R3 ;  /* 0x0000000300039308 */ /* 0x000f220000000800 */
[----:B0-----:R-:W-:-:S07]  /*75b0*/  @!P0 FMUL.FTZ R17, R17, R28 ;  /* 0x0000001c11118220 */ /* 0x001fce0000410000 */
[----:B------:R1:W0:Y:S08]  /*75c0*/  @!P6 MUFU.EX2 R26, R24 ;  /* 0x00000018001ae308 */ /* 0x0002300000000800 */
[----:B------:R-:W5:Y:S01]  /*75d0*/  @!P3 MUFU.EX2 R0, R0 ;  /* 0x000000000000b308 */ /* 0x000f620000000800 */
[----:B-1----:R-:W-:Y:S02]  /*75e0*/  @!P2 FADD.FTZ R24, R2, 1 ;  /* 0x3f8000000218a421 */ /* 0x002fe40000010000 */
[----:B----4-:R-:W-:-:S02]  /*75f0*/  @!P1 FADD.FTZ R25, R3, 1 ;  /* 0x3f80000003199421 */ /* 0x010fc40000010000 */
[----:B------:R-:W-:-:S03]  /*7600*/  IMAD.WIDE R2, R75, 0x10, R20 ;  /* 0x000000104b027825 */ /* 0x000fc600078e0214 */
[----:B------:R-:W1:Y:S01]  /*7610*/  @!P5 MUFU.RCP R30, R29 ;  /* 0x0000001d001ed308 */ /* 0x000e620000001000 */
[----:B0-----:R-:W-:Y:S01]  /*7620*/  @!P6 FADD.FTZ R26, R26, 1 ;  /* 0x3f8000001a1ae421 */ /* 0x001fe20000010000 */
[----:B---3--:R-:W-:Y:S01]  /*7630*/  STG.E.128 [R2.64], R32 ;  /* 0x0000002002007986 */ /* 0x008fe2000c101d06 */
[----:B-----5:R-:W-:-:S05]  /*7640*/  @!P3 FADD.FTZ R0, R0, 1 ;  /* 0x3f8000000000b421 */ /* 0x020fca0000010000 */
[----:B------:R-:W0:Y:S01]  /*7650*/  @!P4 MUFU.RCP R27, R27 ;  /* 0x0000001b001bc308 */ /* 0x000e220000001000 */
[----:B--2---:R2:W-:Y:S01]  /*7660*/  STG.E.128 [R2.64+0x200], R36 ;  /* 0x0002002402007986 */ /* 0x0045e2000c101d06 */
[----:B-1----:R-:W-:-:S06]  /*7670*/  @!P5 FMUL.FTZ R19, R19, R30 ;  /* 0x0000001e1313d220 */ /* 0x002fcc0000410000 */
[----:B------:R1:W3:Y:S08]  /*7680*/  @!P3 MUFU.RCP R31, R0 ;  /* 0x00000000001fb308 */ /* 0x0002f00000001000 */
[----:B------:R-:W4:Y:S01]  /*7690*/  @!P2 MUFU.RCP R24, R24 ;  /* 0x000000180018a308 */ /* 0x000f220000001000 */
[----:B0-----:R-:W-:Y:S01]  /*76a0*/  @!P4 FMUL.FTZ R16, R16, R27 ;  /* 0x0000001b1010c220 */ /* 0x001fe20000410000 */
[----:B------:R-:W-:Y:S01]  /*76b0*/  BAR.SYNC.DEFER_BLOCKING 0x0 ;  /* 0x0000000000007b1d */ /* 0x000fe20000010000 */
[----:B-1----:R-:W-:Y:S01]  /*76c0*/  IMAD R0, R88, c[0x0][0x2f8], RZ ;  /* 0x0000be0058007a24 */ /* 0x002fe200078e02ff */
[----:B------:R-:W-:Y:S01]  /*76d0*/  IADD3 R82, P4, R82, -0x400, RZ ;  /* 0xfffffc0052527810 */ /* 0x000fe20007f9e0ff */
[----:B--2---:R-:W-:-:S03]  /*76e0*/  IMAD R3, R93, c[0x0][0x300], RZ ;  /* 0x0000c0005d037a24 */ /* 0x004fc600078e02ff */
[----:B------:R-:W0:Y:S01]  /*76f0*/  @!P1 MUFU.RCP R25, R25 ;  /* 0x0000001900199308 */ /* 0x000e220000001000 */
[----:B---3--:R-:W-:Y:S01]  /*7700*/  @!P3 FMUL.FTZ R12, R12, R31 ;  /* 0x0000001f0c0cb220 */ /* 0x008fe20000410000 */
[----:B------:R-:W-:Y:S01]  /*7710*/  IADD3 R80, P3, R80, -0x400, RZ ;  /* 0xfffffc0050507810 */ /* 0x000fe20007f7e0ff */
[----:B------:R-:W-:Y:S01]  /*7720*/  IMAD R7, R91, c[0x0][0x2fc], R0 ;  /* 0x0000bf005b077a24 */ /* 0x000fe200078e0200 */
[----:B------:R-:W-:Y:S02]  /*7730*/  IADD3.X R83, R83, -0x1, RZ, P4, !PT ;  /* 0xffffffff53537810 */ /* 0x000fe400027fe4ff */
[----:B------:R-:W-:Y:S02]  /*7740*/  IADD3.X R81, R81, -0x1, RZ, P3, !PT ;  /* 0xffffffff51517810 */ /* 0x000fe40001ffe4ff */
[----:B------:R-:W1:Y:S01]  /*7750*/  @!P6 MUFU.RCP R26, R26 ;  /* 0x0000001a001ae308 */ /* 0x000e620000001000 */
[----:B----4-:R-:W-:Y:S01]  /*7760*/  @!P2 FMUL.FTZ R13, R13, R24 ;  /* 0x000000180d0da220 */ /* 0x010fe20000410000 */
[----:B------:R-:W-:Y:S01]  /*7770*/  IADD3 R5, R5, R7, RZ ;  /* 0x0000000705057210 */ /* 0x000fe20007ffe0ff */
[----:B------:R-:W-:Y:S01]  /*7780*/  IMAD R7, R94, c[0x0][0x304], R3 ;  /* 0x0000c1005e077a24 */ /* 0x000fe200078e0203 */
[----:B------:R-:W-:-:S03]  /*7790*/  IADD3 R79, P2, R79, -0x800, RZ ;  /* 0xfffff8004f4f7810 */ /* 0x000fc60007f5e0ff */
[----:B------:R-:W-:Y:S01]  /*77a0*/  IMAD.WIDE.U32 R2, R94, c[0x0][0x300], R4 ;  /* 0x0000c0005e027a25 */ /* 0x000fe200078e0004 */
[----:B------:R-:W-:Y:S01]  /*77b0*/  IADD3.X R78, R78, -0x1, RZ, P2, !PT ;  /* 0xffffffff4e4e7810 */ /* 0x000fe200017fe4ff */
[----:B------:R-:W-:Y:S02]  /*77c0*/  STS.128 [R74+0x10], R16 ;  /* 0x000010104a007388 */ /* 0x000fe40000000c00 */
[----:B0-----:R-:W-:Y:S01]  /*77d0*/  @!P1 FMUL.FTZ R14, R14, R25 ;  /* 0x000000190e0e9220 */ /* 0x001fe20000410000 */
[----:B------:R-:W-:Y:S02]  /*77e0*/  IADD3 R3, R3, R7, RZ ;  /* 0x0000000703037210 */ /* 0x000fe40007ffe0ff */
[----:B------:R-:W-:Y:S01]  /*77f0*/  LEA R4, P0, R2, c[0x0][0x340], 0x2 ;  /* 0x0000d00002047a11 */ /* 0x000fe200078010ff */
[----:B-1----:R-:W-:Y:S01]  /*7800*/  @!P6 FMUL.FTZ R15, R15, R26 ;  /* 0x0000001a0f0fe220 */ /* 0x002fe20000410000 */
[----:B------:R-:W-:Y:S02]  /*7810*/  IADD3 R48, P1, R48, -0x400, RZ ;  /* 0xfffffc0030307810 */ /* 0x000fe40007f3e0ff */
[----:B------:R-:W-:-:S02]  /*7820*/  LEA.HI.X R5, R2, c[0x0][0x344], R3, 0x2, P0 ;  /* 0x0000d10002057a11 */ /* 0x000fc400000f1403 */
[----:B------:R0:W-:Y:S01]  /*7830*/  STS.128 [R74], R12 ;  /* 0x0000000c4a007388 */ /* 0x0001e20000000c00 */
[----:B------:R-:W-:-:S06]  /*7840*/  NOP ;  /* 0x0000000000007918 */ /* 0x000fcc0000000000 */
[----:B------:R-:W1:Y:S01]  /*7850*/  LDS.128 R8, [R84.X16] ;  /* 0x0000000054087984 */ /* 0x000e62000000cc00 */
[----:B------:R-:W-:Y:S01]  /*7860*/  IMAD.WIDE R2, R75, 0x10, R4 ;  /* 0x000000104b027825 */ /* 0x000fe200078e0204 */
[----:B------:R-:W-:Y:S02]  /*7870*/  ISETP.GT.AND P0, PT, R72, 0x1, PT ;  /* 0x000000014800780c */ /* 0x000fe40003f04270 */
[----:B------:R-:W2:Y:S01]  /*7880*/  LDS.128 R24, [R84.X16+0x200] ;  /* 0x0002000054187984 */ /* 0x000ea2000000cc00 */
[----:B------:R-:W-:Y:S01]  /*7890*/  IADD3.X R49, R49, -0x1, RZ, P1, !PT ;  /* 0xffffffff31317810 */ /* 0x000fe20000ffe4ff */
[----:B0-----:R-:W-:-:S04]  /*78a0*/  FADD.FTZ R12, R12, R87 ;  /* 0x000000570c0c7221 */ /* 0x001fc80000010000 */
[----:B------:R-:W-:-:S04]  /*78b0*/  FADD.FTZ R13, R12, R13 ;  /* 0x0000000d0c0d7221 */ /* 0x000fc80000010000 */
[----:B------:R-:W-:-:S04]  /*78c0*/  FADD.FTZ R14, R13, R14 ;  /* 0x0000000e0d0e7221 */ /* 0x000fc80000010000 */
[----:B------:R-:W-:-:S04]  /*78d0*/  FADD.FTZ R15, R14, R15 ;  /* 0x0000000f0e0f7221 */ /* 0x000fc80000010000 */
[----:B------:R-:W-:-:S04]  /*78e0*/  FADD.FTZ R16, R15, R16 ;  /* 0x000000100f107221 */ /* 0x000fc80000010000 */
[----:B------:R-:W-:-:S04]  /*78f0*/  FADD.FTZ R17, R16, R17 ;  /* 0x0000001110117221 */ /* 0x000fc80000010000 */
[----:B------:R-:W-:-:S04]  /*7900*/  FADD.FTZ R18, R17, R18 ;  /* 0x0000001211127221 */ /* 0x000fc80000010000 */
[----:B------:R-:W-:Y:S01]  /*7910*/  FADD.FTZ R87, R18, R19 ;  /* 0x0000001312577221 */ /* 0x000fe20000010000 */
[----:B-1----:R0:W-:Y:S04]  /*7920*/  STG.E.128 [R2.64], R8 ;  /* 0x0000000802007986 */ /* 0x0021e8000c101d06 */
[----:B--2---:R0:W-:Y:S01]  /*7930*/  STG.E.128 [R2.64+0x200], R24 ;  /* 0x0002001802007986 */ /* 0x0041e2000c101d06 */
[----:B------:R-:W-:Y:S01]  /*7940*/  @!P0 CALL.REL.NOINC `(.L_x_12411) ;  /* 0x0000001000008944 */ /* 0x000fe20003c00000 */
[----:B------:R-:W-:Y:S05]  /*7950*/  BRA `(.L_x_12477) ;  /* 0xffff8e2000007947 */ /* 0x000fea000383ffff */
.L_x_12411:
        /* <DEDUP_REMOVED lines=24> */
.L_x_12479:
[----:B0-----:R-:W-:Y:S05]  /*7ae0*/  BSYNC B0 ;  /* 0x0000000000007941 */ /* 0x001fea0003800000 */
.L_x_12478:
        /* <DEDUP_REMOVED lines=23> */
.L_x_12481:
[----:B------:R-:W1:Y:S02]  /*7c60*/  S2R R13, SR_TID.X ;  /* 0x00000000000d7919 */ /* 0x000e640000002100 */
.L_x_12482:
[----:B0-----:R-:W-:Y:S05]  /*7c70*/  BSYNC B0 ;  /* 0x0000000000007941 */ /* 0x001fea0003800000 */
.L_x_12480:
        /* <DEDUP_REMOVED lines=10> */
.L_x_12483:
        /* <DEDUP_REMOVED lines=28> */
.L_x_12484:
        /* <DEDUP_REMOVED lines=10> */
.L_x_14746:


//--------------------- .text._Z25selective_scan_bwd_kernelI32Selective_Scan_bwd_kernel_traitsILi32ELi8ELb1ELb1ELb0ELb0ELb0EfN3c107complexIfEEEEv12SSMParamsBwd --------------------------
	.section	.text._Z25selective_scan_bwd_kernelI32Selective_Scan_bwd_kernel_traitsILi32ELi8ELb1ELb1ELb0ELb0ELb0EfN3c107complexIfEEEEv12SSMParamsBwd,"ax",@progbits
	.sectioninfo	@"SHI_REGISTERS=182"
	.align	128
        .global         _Z25selective_scan_bwd_kernelI32Selective_Scan_bwd_kernel_traitsILi32ELi8ELb1ELb1ELb0ELb0ELb0EfN3c107complexIfEEEEv12SSMParamsBwd
        .type           _Z25selective_scan_bwd_kernelI32Selective_Scan_bwd_kernel_traitsILi32ELi8ELb1ELb1ELb0ELb0ELb0EfN3c107complexIfEEEEv12SSMParamsBwd,@function
        .size           _Z25selective_scan_bwd_kernelI32Selective_Scan_bwd_kernel_traitsILi32ELi8ELb1ELb1ELb0ELb0ELb0EfN3c107complexIfEEEEv12SSMParamsBwd,(.L_x_14747 - _Z25selective_scan_bwd_kernelI32Selective_Scan_bwd_kernel_traitsILi32ELi8ELb1ELb1ELb0ELb0ELb0EfN3c107complexIfEEEEv12SSMParamsBwd)
        .other          _Z25selective_scan_bwd_kernelI32Selective_Scan_bwd_kernel_traitsILi32ELi8ELb1ELb1ELb0ELb0ELb0EfN3c107complexIfEEEEv12SSMParamsBwd,@"STO_CUDA_ENTRY STV_DEFAULT"
_Z25selective_scan_bwd_kernelI32Selective_Scan_bwd_kernel_traitsILi32ELi8ELb1ELb1ELb0ELb0ELb0EfN3c107complexIfEEEEv12SSMParamsBwd:
.text._Z25selective_scan_bwd_kernelI32Selective_Scan_bwd_kernel_traitsILi32ELi8ELb1ELb1ELb0ELb0ELb0EfN3c107complexIfEEEEv12SSMParamsBwd:
        /* <DEDUP_REMOVED lines=34> */
[----:B------:R-:W-:-:S02]  /*0220*/  LOP3.LUT R8, R0, c[0x0][0x178], RZ, 0x3c, !PT ;  /* 0x00005e0000087a12 */ /* 0x000fc400078e3cff */
[----:B---3--:R-:W-:Y:S02]  /*0230*/  IADD3 R10, RZ, -R7, RZ ;  /* 0x80000007ff0a7210 */ /* 0x008fe40007ffe0ff */
[----:B------:R-:W-:Y:S01]  /*0240*/  ISETP.GE.AND P2, PT, R8, RZ, PT ;  /* 0x000000ff0800720c */ /* 0x000fe20003f46270 */
[----:B------:R-:W-:Y:S02]  /*0250*/  IMAD R8, R74, c[0x0][0x278], RZ ;  /* 0x00009e004a087a24 */ /* 0x000fe400078e02ff */
[----:B------:R-:W-:Y:S02]  /*0260*/  IMAD R3, R10, R11, RZ ;  /* 0x0000000b0a037224 */ /* 0x000fe400078e02ff */
[----:B------:R-:W-:Y:S02]  /*0270*/  IMAD R10, R74, c[0x0][0x190], RZ ;  /* 0x000064004a0a7a24 */ /* 0x000fe400078e02ff */
[----:B------:R-:W-:-:S04]  /*0280*/  IMAD.HI.U32 R7, R7, R3, R6 ;  /* 0x0000000307077227 */ /* 0x000fc800078e0006 */
[----:B------:R-:W-:Y:S02]  /*0290*/  IMAD R13, R77, c[0x0][0x27c], R8 ;  /* 0x00009f004d0d7a24 */ /* 0x000fe400078e0208 */
        /* <DEDUP_REMOVED lines=15> */
[C---:B------:R-:W-:Y:S01]  /*0390*/  IMAD.WIDE.U32 R8, R77.reuse, c[0x0][0x190], RZ ;  /* 0x000064004d087a25 */ /* 0x040fe200078e00ff */
        /* <DEDUP_REMOVED lines=14> */
[----:B------:R-:W-:Y:S01]  /*0480*/  IMAD.WIDE.U32 R4, R0, c[0x0][0x280], R6 ;  /* 0x0000a00000047a25 */ /* 0x000fe200078e0006 */
        /* <DEDUP_REMOVED lines=29> */
[----:B------:R-:W-:-:S02]  /*0660*/  LEA.HI.X.SX32 R4, R3, R8, 0x1, P5 ;  /* 0x0000000803047211 */ /* 0x000fc400028f0eff */
[----:B------:R-:W-:Y:S02]  /*0670*/  @P0 MOV R3, 0x10 ;  /* 0x0000001000030802 */ /* 0x000fe40000000f00 */
[C---:B------:R-:W-:Y:S02]  /*0680*/  LEA R88, P6, R89.reuse, c[0x0][0x228], 0x2 ;  /* 0x00008a0059587a11 */ /* 0x040fe400078c10ff */
[----:B------:R-:W-:Y:S01]  /*0690*/  @P1 LEA R56, P4, R0, c[0x0][0x328], 0x2 ;  /* 0x0000ca0000381a11 */ /* 0x000fe200078810ff */
[----:B------:R-:W-:Y:S01]  /*06a0*/  @P0 IMAD.WIDE R2, R2, R3, c[0x0][0x260] ;  /* 0x0000980002020625 */ /* 0x000fe200078e0203 */
[C---:B------:R-:W-:Y:S01]  /*06b0*/  @P2 LEA R58, P5, R0.reuse, c[0x0][0x348], 0x2 ;  /* 0x0000d200003a2a11 */ /* 0x040fe200078a10ff */
[----:B------:R-:W-:Y:S01]  /*06c0*/  @!P0 CS2R R2, SRZ ;  /* 0x0000000000028805 */ /* 0x000fe2000001ff00 */
[----:B------:R-:W-:Y:S02]  /*06d0*/  LEA.HI.X R89, R89, c[0x0][0x22c], R4, 0x2, P6 ;  /* 0x00008b0059597a11 */ /* 0x000fe400030f1404 */
[----:B------:R-:W-:-:S02]  /*06e0*/  @P1 LEA.HI.X R57, R0, c[0x0][0x32c], R73, 0x2, P4 ;  /* 0x0000cb0000391a11 */ /* 0x000fc400020f1449 */
[----:B------:R-:W-:Y:S01]  /*06f0*/  @P2 LEA.HI.X R59, R0, c[0x0][0x34c], R73, 0x2, P5 ;  /* 0x0000d300003b2a11 */ /* 0x000fe200028f1449 */
[----:B------:R-:W-:Y:S05]  /*0700*/  @!P3 BRA `(.L_x_12485) ;  /* 0x00004ef00000b947 */ /* 0x000fea0003800000 */
[----:B------:R-:W0:Y:S01]  /*0710*/  S2R R78, SR_TID.X ;  /* 0x00000000004e7919 */ /* 0x000e220000002100 */
[----:B------:R-:W-:Y:S02]  /*0720*/  MOV R90, c[0x0][0x174] ;  /* 0x00005d00005a7a02 */ /* 0x000fe40000000f00 */
[----:B------:R-:W-:Y:S01]  /*0730*/  MOV R81, RZ ;  /* 0x000000ff00517202 */ /* 0x000fe20000000f00 */
[----:B------:R-:W1:Y:S01]  /*0740*/  S2R R80, SR_LANEID ;  /* 0x0000000000507919 */ /* 0x000e620000000000 */
[----:B------:R-:W-:Y:S02]  /*0750*/  MOV R91, RZ ;  /* 0x000000ff005b7202 */ /* 0x000fe40000000f00 */
[----:B------:R-:W-:Y:S02]  /*0760*/  MOV R79, RZ ;  /* 0x000000ff004f7202 */ /* 0x000fe40000000f00 */
[----:B0-----:R-:W-:-:S04]  /*0770*/  SHF.L.U32 R93, R78, 0x1, RZ ;  /* 0x000000014e5d7819 */ /* 0x001fc800000006ff */
[----:B-1----:R-:W-:-:S03]  /*0780*/  LOP3.LUT R93, R93, 0xffffffc0, RZ, 0xc0, !PT ;  /* 0xffffffc05d5d7812 */ /* 0x002fc600078ec0ff */
.L_x_12535:
        /* <DEDUP_REMOVED lines=31> */
[-C--:B-----5:R-:W-:Y:S02]  /*0980*/  FMUL.FTZ R16, R40, R72.reuse ;  /* 0x0000004828107220 */ /* 0x0a0fe40000410000 */
[----:B------:R-:W-:Y:S02]  /*0990*/  FFMA.FTZ R7, R33, R41, R6 ;  /* 0x0000002921077223 */ /* 0x000fe40000010006 */
[----:B------:R-:W-:-:S02]  /*09a0*/  FMUL.FTZ R17, R41, R72 ;  /* 0x0000004829117220 */ /* 0x000fc40000410000 */
[----:B------:R-:W-:Y:S02]  /*09b0*/  FFMA.FTZ R6, R34, R42, R7 ;  /* 0x0000002a22067223 */ /* 0x000fe40000010007 */
[-C--:B------:R-:W-:Y:S02]  /*09c0*/  FMUL.FTZ R18, R42, R72.reuse ;  /* 0x000000482a127220 */ /* 0x080fe40000410000 */
[----:B------:R-:W-:Y:S02]  /*09d0*/  FFMA.FTZ R7, R35, R43, R6 ;  /* 0x0000002b23077223 */ /* 0x000fe40000010006 */
[----:B------:R-:W-:Y:S02]  /*09e0*/  FMUL.FTZ R19, R43, R72 ;  /* 0x000000482b137220 */ /* 0x000fe40000410000 */
[----:B-1----:R-:W-:Y:S02]  /*09f0*/  FFMA.FTZ R4, R28, R36, R7 ;  /* 0x000000241c047223 */ /* 0x002fe40000010007 */
[----:B------:R-:W-:-:S02]  /*0a00*/  FMUL.FTZ R12, R36, R72 ;  /* 0x00000048240c7220 */ /* 0x000fc40000410000 */
[----:B------:R-:W-:Y:S02]  /*0a10*/  FFMA.FTZ R5, R29, R37, R4 ;  /* 0x000000251d057223 */ /* 0x000fe40000010004 */
[----:B------:R-:W-:Y:S02]  /*0a20*/  FMUL.FTZ R13, R37, R72 ;  /* 0x00000048250d7220 */ /* 0x000fe40000410000 */
        /* <DEDUP_REMOVED lines=11> */
.L_x_12486:
        /* <DEDUP_REMOVED lines=16> */
.L_x_12534:
        /* <DEDUP_REMOVED lines=26> */
[----:B------:R-:W-:Y:S01]  /*0d80*/  IADD3 R109, R90, -0x1, RZ ;  /* 0xffffffff5a6d7810 */ /* 0x000fe20007ffe0ff */
[----:B------:R-:W-:Y:S01]  /*0d90*/  IMAD.WIDE.U32 R54, R0, c[0x0][0x1b8], RZ ;  /* 0x00006e0000367a25 */ /* 0x000fe200078e00ff */
[----:B------:R-:W-:-:S03]  /*0da0*/  ISETP.NE.AND P2, PT, R78, RZ, PT ;  /* 0x000000ff4e00720c */ /* 0x000fc60003f45270 */
[----:B------:R-:W-:Y:S01]  /*0db0*/  IMAD R63, R0, c[0x0][0x1bc], R63 ;  /* 0x00006f00003f7a24 */ /* 0x000fe200078e023f */
[----:B------:R-:W-:Y:S01]  /*0dc0*/  MOV R62, R54 ;  /* 0x00000036003e7202 */ /* 0x000fe20000000f00 */
[--C-:B------:R-:W-:Y:S01]  /*0dd0*/  FADD.FTZ R107, R24, R75.reuse ;  /* 0x0000004b186b7221 */ /* 0x100fe20000010000 */
[----:B0-----:R-:W-:Y:S02]  /*0de0*/  LEA.HI R52, R109, R109, RZ, 0x1 ;  /* 0x0000006d6d347211 */ /* 0x001fe400078f08ff */
[----:B------:R-:W-:Y:S02]  /*0df0*/  IADD3 R63, R55, R63, RZ ;  /* 0x0000003f373f7210 */ /* 0x000fe40007ffe0ff */
[----:B------:R-:W-:Y:S01]  /*0e00*/  LOP3.LUT R54, R78, 0x1f, RZ, 0xc0, !PT ;  /* 0x0000001f4e367812 */ /* 0x000fe200078ec0ff */
[----:B------:R-:W-:-:S03]  /*0e10*/  FADD.FTZ R110, R25, R75 ;  /* 0x0000004b196e7221 */ /* 0x000fc60000010000 */
[----:B------:R-:W-:-:S04]  /*0e20*/  ISETP.NE.AND P0, PT, R54, RZ, PT ;  /* 0x000000ff3600720c */ /* 0x000fc80003f05270 */
[----:B------:R-:W-:Y:S01]  /*0e30*/  ISETP.LT.OR P1, PT, R90, 0x2, P0 ;  /* 0x000000025a00780c */ /* 0x000fe20000721670 */
[--C-:B------:R-:W-:Y:S02]  /*0e40*/  FADD.FTZ R111, R26, R75.reuse ;  /* 0x0000004b1a6f7221 */ /* 0x100fe40000010000 */
[----:B------:R-:W-:Y:S01]  /*0e50*/  FADD.FTZ R114, R27, R75 ;  /* 0x0000004b1b727221 */ /* 0x000fe20000010000 */
[----:B------:R-:W-:Y:S01]  /*0e60*/  BSSY B0, `(.L_x_12488) ;  /* 0x00000c5000007945 */ /* 0x000fe20003800000 */
[----:B--2---:R-:W-:Y:S02]  /*0e70*/  FMUL.FTZ R69, R60, 1.4426950216293334961 ;  /* 0x3fb8aa3b3c457820 */ /* 0x004fe40000410000 */
[C---:B------:R-:W-:Y:S02]  /*0e80*/  FMUL.FTZ R64, R107.reuse, R61 ;  /* 0x0000003d6b407220 */ /* 0x040fe40000410000 */
[----:B------:R-:W-:Y:S02]  /*0e90*/  FMUL.FTZ R55, R107, R69 ;  /* 0x000000456b377220 */ /* 0x000fe40000410000 */
[----:B------:R-:W-:-:S02]  /*0ea0*/  FMUL.RZ R67, R64, 0.15915493667125701904 ;  /* 0x3e22f98340437820 */ /* 0x000fc4000040c000 */
[----:B------:R-:W-:Y:S02]  /*0eb0*/  IMAD R64, R108, c[0x0][0x1c0], RZ ;  /* 0x000070006c407a24 */ /* 0x000fe400078e02ff */
[----:B------:R-:W-:Y:S02]  /*0ec0*/  MUFU.EX2 R55, R55 ;  /* 0x0000003700377308 */ /* 0x000fe40000000800 */
[C---:B------:R-:W-:Y:S01]  /*0ed0*/  IMAD R65, R103.reuse, c[0x0][0x1c4], R64 ;  /* 0x0000710067417a24 */ /* 0x040fe200078e0240 */
[----:B------:R-:W-:Y:S01]  /*0ee0*/  LOP3.LUT R64, R52, 0xfffffe, RZ, 0xc0, !PT ;  /* 0x00fffffe34407812 */ /* 0x000fe200078ec0ff */
[----:B------:R-:W-:Y:S01]  /*0ef0*/  IMAD.WIDE.U32 R52, R103, c[0x0][0x1c0], R62 ;  /* 0x0000700067347a25 */ /* 0x000fe200078e003e */
[----:B------:R-:W-:Y:S02]  /*0f00*/  IADD3 R63, R78, 0x200, RZ ;  /* 0x000002004e3f7810 */ /* 0x000fe40007ffe0ff */
[----:B------:R-:W-:Y:S01]  /*0f10*/  IADD3 R62, R109, -R64, RZ ;  /* 0x800000406d3e7210 */ /* 0x000fe20007ffe0ff */
[----:B------:R-:W0:Y:S01]  /*0f20*/  MUFU.COS R66, R67 ;  /* 0x0000004300427308 */ /* 0x000e220000000000 */
[----:B------:R-:W-:-:S02]  /*0f30*/  IADD3 R53, R53, R65, RZ ;  /* 0x0000004135357210 */ /* 0x000fc40007ffe0ff */
[----:B------:R-:W-:Y:S02]  /*0f40*/  LEA R64, P3, R52, c[0x0][0x230], 0x3 ;  /* 0x00008c0034407a11 */ /* 0x000fe400078618ff */
[----:B------:R-:W-:Y:S02]  /*0f50*/  @!P2 LEA R63, R62, R103, 0x8 ;  /* 0x000000673e3fa211 */ /* 0x000fe400078e40ff */
[----:B------:R-:W-:Y:S01]  /*0f60*/  LEA.HI.X R65, R52, c[0x0][0x234], R53, 0x3, P3 ;  /* 0x00008d0034417a11 */ /* 0x000fe200018f1c35 */
[----:B------:R-:W1:Y:S01]  /*0f70*/  MUFU.SIN R68, R67 ;  /* 0x0000004300447308 */ /* 0x000e620000000400 */
[----:B------:R-:W-:Y:S01]  /*0f80*/  SHF.L.U32 R112, R63, 0x3, RZ ;  /* 0x000000033f707819 */ /* 0x000fe200000006ff */
[----:B---3--:R-:W-:Y:S01]  /*0f90*/  STS.128 [R80.X16], R44 ;  /* 0x0000002c50007388 */ /* 0x008fe2000000cc00 */
[----:B------:R-:W-:-:S03]  /*0fa0*/  @!P1 IADD3 R52, R90, -0x2, RZ ;  /* 0xfffffffe5a349810 */ /* 0x000fc60007ffe0ff */
[----:B----4-:R-:W-:Y:S01]  /*0fb0*/  STS.128 [R80.X16+0x200], R40 ;  /* 0x0002002850007388 */ /* 0x010fe2000000cc00 */
[----:B0-----:R-:W-:-:S03]  /*0fc0*/  FMUL.FTZ R66, R55, R66 ;  /* 0x0000004237427220 */ /* 0x001fc60000410000 */
[----:B------:R-:W-:Y:S01]  /*0fd0*/  STS.128 [R80.X16+0x400], R36 ;  /* 0x0004002450007388 */ /* 0x000fe2000000cc00 */
[----:B------:R-:W-:Y:S02]  /*0fe0*/  @!P1 IMAD R71, R52, c[0x0][0x16c], R103 ;  /* 0x00005b0034479a24 */ /* 0x000fe400078e0267 */
[----:B------:R-:W-:Y:S01]  /*0ff0*/  CS2R R52, SRZ ;  /* 0x0000000000347805 */ /* 0x000fe2000001ff00 */
[----:B------:R-:W-:Y:S01]  /*1000*/  STS.128 [R80.X16+0x600], R48 ;  /* 0x0006003050007388 */ /* 0x000fe2000000cc00 */
[----:B------:R-:W-:-:S06]  /*1010*/  NOP ;  /* 0x0000000000007918 */ /* 0x000fcc0000000000 */
[----:B-1----:R-:W-:Y:S01]  /*1020*/  FMUL.FTZ R67, R55, R68 ;  /* 0x0000004437437220 */ /* 0x002fe20000410000 */
[----:B------:R-:W-:Y:S01]  /*1030*/  SHF.L.U32 R55, R80, 0x6, RZ ;  /* 0x0000000650377819 */ /* 0x000fe200000006ff */
[----:B------:R-:W5:Y:S01]  /*1040*/  LDG.E.64 R64, [R64.64] ;  /* 0x0000000640407981 */ /* 0x000f62000c1e1b00 */
[----:B------:R-:W-:-:S03]  /*1050*/  @!P1 IMAD.WIDE R62, R71, 0x10, R2 ;  /* 0x00000010473e9825 */ /* 0x000fc600078e0202 */
[----:B------:R-:W0:Y:S01]  /*1060*/  LDS.128 R36, [R55] ;  /* 0x0000000037247984 */ /* 0x000e220000000c00 */
[----:B------:R-:W-:-:S03]  /*1070*/  FMUL.FTZ R68, R110, R61 ;  /* 0x0000003d6e447220 */ /* 0x000fc60000410000 */
[----:B------:R-:W1:Y:S01]  /*1080*/  LDS.128 R40, [R55+0x10] ;  /* 0x0000100037287984 */ /* 0x000e620000000c00 */
[----:B------:R-:W-:-:S03]  /*1090*/  FMUL.RZ R113, R68, 0.15915493667125701904 ;  /* 0x3e22f98344717820 */ /* 0x000fc6000040c000 */
[----:B------:R-:W2:Y:S04]  /*10a0*/  LDS.128 R44, [R55+0x20] ;  /* 0x00002000372c7984 */ /* 0x000ea80000000c00 */
[----:B------:R3:W4:Y:S04]  /*10b0*/  LDS.128 R48, [R55+0x30] ;  /* 0x0000300037307984 */ /* 0x0007280000000c00 */
[----:B------:R0:W-:Y:S04]  /*10c0*/  STS.64 [R112+0x14d0], R66 ;  /* 0x0014d04270007388 */ /* 0x0001e80000000a00 */
[----:B------:R-:W-:Y:S06]  /*10d0*/  BAR.SYNC.DEFER_BLOCKING 0x0 ;  /* 0x0000000000007b1d */ /* 0x000fec0000010000 */
[----:B------:R-:W-:Y:S01]  /*10e0*/  MUFU.SIN R68, R113 ;  /* 0x0000007100447308 */ /* 0x000fe20000000400 */
[----:B---3--:R-:W-:-:S07]  /*10f0*/  FMUL.FTZ R55, R110, R69 ;  /* 0x000000456e377220 */ /* 0x008fce0000410000 */
[----:B------:R3:W-:Y:S02]  /*1100*/  MUFU.COS R70, R113 ;  /* 0x0000007100467308 */ /* 0x0007e40000000000 */
[----:B---3--:R-:W-:Y:S01]  /*1110*/  FADD.FTZ R113, R20, R75 ;  /* 0x0000004b14717221 */ /* 0x008fe20000010000 */
[----:B------:R3:W5:Y:S03]  /*1120*/  @!P1 LDG.E.64 R52, [R62.64+0x8] ;  /* 0x000008063e349981 */ /* 0x000766000c1e1b00 */
[----:B0-----:R-:W-:Y:S02]  /*1130*/  FMUL.FTZ R112, R113, R61 ;  /* 0x0000003d71707220 */ /* 0x001fe40000410000 */
[----:B------:R-:W0:Y:S02]  /*1140*/  MUFU.EX2 R55, R55 ;  /* 0x0000003700377308 */ /* 0x000e240000000800 */
[----:B------:R-:W-:-:S02]  /*1150*/  FMUL.RZ R121, R112, 0.15915493667125701904 ;  /* 0x3e22f98370797820 */ /* 0x000fc4000040c000 */
[----:B------:R-:W-:Y:S02]  /*1160*/  FADD.FTZ R112, R21, R75 ;  /* 0x0000004b15707221 */ /* 0x000fe40000010000 */
[-C--:B------:R-:W-:Y:S02]  /*1170*/  FMUL.FTZ R71, R111, R61.reuse ;  /* 0x0000003d6f477220 */ /* 0x080fe40000410000 */
[-C--:B------:R-:W-:Y:S02]  /*1180*/  FMUL.FTZ R117, R112, R61.reuse ;  /* 0x0000003d70757220 */ /* 0x080fe40000410000 */
[----:B------:R-:W-:Y:S02]  /*1190*/  FMUL.RZ R115, R71, 0.15915493667125701904 ;  /* 0x3e22f98347737820 */ /* 0x000fe4000040c000 */
[----:B------:R-:W-:Y:S02]  /*11a0*/  FMUL.RZ R127, R117, 0.15915493667125701904 ;  /* 0x3e22f983757f7820 */ /* 0x000fe4000040c000 */
[----:B------:R-:W-:Y:S01]  /*11b0*/  FMUL.FTZ R117, R104, R61 ;  /* 0x0000003d68757220 */ /* 0x000fe20000410000 */
[----:B---3--:R-:W-:Y:S01]  /*11c0*/  MUFU.SIN R63, R115 ;  /* 0x00000073003f7308 */ /* 0x008fe20000000400 */
[----:B------:R-:W-:-:S02]  /*11d0*/  FMUL.FTZ R62, R111, R69 ;  /* 0x000000456f3e7220 */ /* 0x000fc40000410000 */
[----:B------:R-:W-:Y:S02]  /*11e0*/  FMUL.RZ R129, R117, 0.15915493667125701904 ;  /* 0x3e22f98375817820 */ /* 0x000fe4000040c000 */
[----:B------:R-:W-:-:S03]  /*11f0*/  FMUL.FTZ R117, R107, R36 ;  /* 0x000000246b757220 */ /* 0x000fc60000410000 */
[----:B------:R3:W-:Y:S01]  /*1200*/  MUFU.COS R119, R115 ;  /* 0x0000007300777308 */ /* 0x0007e20000000000 */
[----:B------:R-:W-:Y:S02]  /*1210*/  FMUL.FTZ R130, R32, R117 ;  /* 0x0000007520827220 */ /* 0x000fe40000410000 */
[----:B------:R-:W-:-:S05]  /*1220*/  FMUL.FTZ R71, R114, R61 ;  /* 0x0000003d72477220 */ /* 0x000fca0000410000 */
[----:B------:R-:W-:Y:S01]  /*1230*/  MUFU.SIN R124, R121 ;  /* 0x00000079007c7308 */ /* 0x000fe20000000400 */
[----:B---3--:R-:W-:-:S07]  /*1240*/  FMUL.FTZ R115, R113, R69 ;  /* 0x0000004571737220 */ /* 0x008fce0000410000 */
[----:B------:R3:W-:Y:S01]  /*1250*/  MUFU.COS R122, R121 ;  /* 0x00000079007a7308 */ /* 0x0007e20000000000 */
[----:B0-----:R-:W-:Y:S02]  /*1260*/  FMUL.FTZ R117, R55, R70 ;  /* 0x0000004637757220 */ /* 0x001fe40000410000 */
[----:B---3--:R-:W-:-:S05]  /*1270*/  FMUL.FTZ R121, R107, R37 ;  /* 0x000000256b797220 */ /* 0x008fca0000410000 */
[----:B------:R-:W0:Y:S01]  /*1280*/  MUFU.EX2 R62, R62 ;  /* 0x0000003e003e7308 */ /* 0x000e220000000800 */
[----:B------:R-:W-:-:S07]  /*1290*/  FMUL.FTZ R128, R32, R121 ;  /* 0x0000007920807220 */ /* 0x000fce0000410000 */
[----:B------:R3:W-:Y:S01]  /*12a0*/  MUFU.EX2 R123, R115 ;  /* 0x00000073007b7308 */ /* 0x0007e20000000800 */
[----:B------:R-:W-:Y:S02]  /*12b0*/  FMUL.RZ R118, R71, 0.15915493667125701904 ;  /* 0x3e22f98347767820 */ /* 0x000fe4000040c000 */
[----:B------:R-:W-:Y:S02]  /*12c0*/  FMUL.FTZ R71, R114, R69 ;  /* 0x0000004572477220 */ /* 0x000fe40000410000 */
[----:B---3--:R-:W-:-:S04]  /*12d0*/  FMUL.FTZ R115, R55, R68 ;  /* 0x0000004437737220 */ /* 0x008fc80000410000 */
[C---:B------:R-:W-:Y:S02]  /*12e0*/  FMUL.FTZ R70, R115.reuse, R130 ;  /* 0x0000008273467220 */ /* 0x040fe40000410000 */
[-C--:B------:R-:W-:Y:S01]  /*12f0*/  FMUL.FTZ R55, R115, R128.reuse ;  /* 0x0000008073377220 */ /* 0x080fe20000410000 */
[----:B------:R-:W-:Y:S01]  /*1300*/  MUFU.SIN R116, R118 ;  /* 0x0000007600747308 */ /* 0x000fe20000000400 */
[C---:B------:R-:W-:Y:S02]  /*1310*/  FFMA.FTZ R121, R117.reuse, R128, R70 ;  /* 0x0000008075797223 */ /* 0x040fe40000010046 */
[----:B------:R-:W-:Y:S02]  /*1320*/  FFMA.FTZ R70, R117, R130, -R55 ;  /* 0x0000008275467223 */ /* 0x000fe40000010837 */
[----:B------:R-:W-:-:S03]  /*1330*/  FMUL.FTZ R55, R104, R69 ;  /* 0x0000004568377220 */ /* 0x000fc60000410000 */
[----:B------:R3:W-:Y:S01]  /*1340*/  MUFU.COS R120, R118 ;  /* 0x0000007600787308 */ /* 0x0007e20000000000 */
[C---:B------:R-:W-:Y:S02]  /*1350*/  FMUL.FTZ R132, R110.reuse, R38 ;  /* 0x000000266e847220 */ /* 0x040fe40000410000 */
[----:B------:R-:W-:Y:S02]  /*1360*/  FMUL.FTZ R134, R110, R39 ;  /* 0x000000276e867220 */ /* 0x000fe40000410000 */
[----:B---3--:R-:W-:-:S03]  /*1370*/  FMUL.FTZ R118, R112, R69 ;  /* 0x0000004570767220 */ /* 0x008fc60000410000 */
[----:B------:R-:W3:Y:S01]  /*1380*/  MUFU.EX2 R71, R71 ;  /* 0x0000004700477308 */ /* 0x000ee20000000800 */
[----:B------:R-:W-:Y:S02]  /*1390*/  FFMA.FTZ R70, R33, R132, R70 ;  /* 0x0000008421467223 */ /* 0x000fe40000010046 */
[----:B0-----:R-:W-:-:S05]  /*13a0*/  FMUL.FTZ R119, R62, R119 ;  /* 0x000000773e777220 */ /* 0x001fca0000410000 */
[----:B------:R-:W-:Y:S08]  /*13b0*/  MUFU.COS R136, R127 ;  /* 0x0000007f00887308 */ /* 0x000ff00000000000 */
[----:B------:R0:W1:Y:S08]  /*13c0*/  MUFU.EX2 R125, R118 ;  /* 0x00000076007d7308 */ /* 0x0000700000000800 */
[----:B------:R-:W1:Y:S01]  /*13d0*/  MUFU.SIN R126, R127 ;  /* 0x0000007f007e7308 */ /* 0x000e620000000400 */
[----:B0-----:R-:W-:-:S02]  /*13e0*/  FMUL.FTZ R118, R62, R63 ;  /* 0x0000003f3e767220 */ /* 0x001fc40000410000 */
[----:B------:R-:W-:-:S05]  /*13f0*/  FFMA.FTZ R63, R33, R134, R121 ;  /* 0x00000086213f7223 */ /* 0x000fca0000010079 */
[----:B------:R-:W-:Y:S01]  /*1400*/  MUFU.COS R68, R129 ;  /* 0x0000008100447308 */ /* 0x000fe20000000000 */
[C---:B------:R-:W-:Y:S02]  /*1410*/  FMUL.FTZ R62, R118.reuse, R63 ;  /* 0x0000003f763e7220 */ /* 0x040fe40000410000 */
[----:B------:R-:W-:-:S05]  /*1420*/  FMUL.FTZ R140, R118, R70 ;  /* 0x00000046768c7220 */ /* 0x000fca0000410000 */
[----:B------:R-:W0:Y:S01]  /*1430*/  MUFU.EX2 R55, R55 ;  /* 0x0000003700377308 */ /* 0x000e220000000800 */
[C---:B------:R-:W-:Y:S02]  /*1440*/  FFMA.FTZ R62, R119.reuse, R70, -R62 ;  /* 0x00000046773e7223 */ /* 0x040fe4000001083e */
[----:B------:R-:W-:Y:S02]  /*1450*/  FFMA.FTZ R140, R119, R63, R140 ;  /* 0x0000003f778c7223 */ /* 0x000fe4000001008c */
[----:B-1----:R-:W-:-:S03]  /*1460*/  FMUL.FTZ R131, R111, R41 ;  /* 0x000000296f837220 */ /* 0x002fc60000410000 */
[----:B------:R1:W0:Y:S01]  /*1470*/  MUFU.SIN R138, R129 ;  /* 0x00000081008a7308 */ /* 0x0002220000000400 */
[----:B---3--:R-:W-:Y:S02]  /*1480*/  FMUL.FTZ R121, R71, R116 ;  /* 0x0000007447797220 */ /* 0x008fe40000410000 */
[----:B------:R-:W-:Y:S02]  /*1490*/  FMUL.FTZ R122, R123, R122 ;  /* 0x0000007a7b7a7220 */ /* 0x000fe40000410000 */
[C---:B------:R-:W-:Y:S02]  /*14a0*/  FFMA.FTZ R140, R34.reuse, R131, R140 ;  /* 0x00000083228c7223 */ /* 0x040fe4000001008c */
[----:B-1----:R-:W-:Y:S02]  /*14b0*/  FMUL.FTZ R129, R111, R40 ;  /* 0x000000286f817220 */ /* 0x002fe40000410000 */
[----:B------:R-:W-:Y:S02]  /*14c0*/  FMUL.FTZ R123, R123, R124 ;  /* 0x0000007c7b7b7220 */ /* 0x000fe40000410000 */
[----:B------:R-:W-:-:S02]  /*14d0*/  FFMA.FTZ R62, R34, R129, R62 ;  /* 0x00000081223e7223 */ /* 0x000fc4000001003e */
[C---:B------:R-:W-:Y:S02]  /*14e0*/  FMUL.FTZ R124, R125.reuse, R136 ;  /* 0x000000887d7c7220 */ /* 0x040fe40000410000 */
[----:B------:R-:W-:Y:S02]  /*14f0*/  FMUL.FTZ R125, R125, R126 ;  /* 0x0000007e7d7d7220 */ /* 0x000fe40000410000 */
[----:B------:R-:W-:Y:S02]  /*1500*/  FMUL.FTZ R120, R71, R120 ;  /* 0x0000007847787220 */ /* 0x000fe40000410000 */
[C---:B------:R-:W-:Y:S02]  /*1510*/  FMUL.FTZ R63, R121.reuse, R140 ;  /* 0x0000008c793f7220 */ /* 0x040fe40000410000 */
[----:B------:R-:W-:Y:S02]  /*1520*/  FMUL.FTZ R133, R121, R62 ;  /* 0x0000003e79857220 */ /* 0x000fe40000410000 */
[----:B0-----:R-:W-:-:S02]  /*1530*/  FMUL.FTZ R126, R55, R68 ;  /* 0x00000044377e7220 */ /* 0x001fc40000410000 */
[----:B------:R-:W-:Y:S02]  /*1540*/  FMUL.FTZ R68, R66, R115 ;  /* 0x0000007342447220 */ /* 0x000fe40000410000 */
[C---:B------:R-:W-:Y:S02]  /*1550*/  FFMA.FTZ R71, R120.reuse, R62, -R63 ;  /* 0x0000003e78477223 */ /* 0x040fe4000001083f */
[----:B------:R-:W-:Y:S02]  /*1560*/  FFMA.FTZ R133, R120, R140, R133 ;  /* 0x0000008c78857223 */ /* 0x000fe40000010085 */
[----:B------:R-:W-:Y:S02]  /*1570*/  FMUL.FTZ R136, R114, R43 ;  /* 0x0000002b72887220 */ /* 0x000fe40000410000 */
[C---:B------:R-:W-:Y:S02]  /*1580*/  FMUL.FTZ R62, R67.reuse, R115 ;  /* 0x00000073433e7220 */ /* 0x040fe40000410000 */
[----:B------:R-:W-:-:S02]  /*1590*/  FFMA.FTZ R68, R67, R117, R68 ;  /* 0x0000007543447223 */ /* 0x000fc40000010044 */
[----:B------:R-:W-:Y:S02]  /*15a0*/  FMUL.FTZ R127, R55, R138 ;  /* 0x0000008a377f7220 */ /* 0x000fe40000410000 */
[----:B------:R-:W-:Y:S02]  /*15b0*/  FADD.FTZ R116, R23, R75 ;  /* 0x0000004b17747221 */ /* 0x000fe40000010000 */
[----:B------:R-:W-:Y:S02]  /*15c0*/  FMUL.FTZ R138, R114, R42 ;  /* 0x0000002a728a7220 */ /* 0x000fe40000410000 */
[----:B------:R-:W-:Y:S02]  /*15d0*/  FFMA.FTZ R135, R35, R136, R133 ;  /* 0x0000008823877223 */ /* 0x000fe40000010085 */
[----:B------:R-:W-:Y:S02]  /*15e0*/  FFMA.FTZ R62, R66, R117, -R62 ;  /* 0x00000075423e7223 */ /* 0x000fe4000001083e */
[----:B------:R-:W-:-:S02]  /*15f0*/  FMUL.FTZ R63, R118, R68 ;  /* 0x00000044763f7220 */ /* 0x000fc40000410000 */
[----:B------:R-:W-:Y:S02]  /*1600*/  FMUL.FTZ R55, R116, R61 ;  /* 0x0000003d74377220 */ /* 0x000fe40000410000 */
[----:B------:R-:W-:Y:S02]  /*1610*/  FFMA.FTZ R71, R35, R138, R71 ;  /* 0x0000008a23477223 */ /* 0x000fe40000010047 */
[----:B------:R-:W-:Y:S02]  /*1620*/  FMUL.FTZ R133, R123, R135 ;  /* 0x000000877b857220 */ /* 0x000fe40000410000 */
[-C--:B------:R-:W-:Y:S02]  /*1630*/  FMUL.FTZ R70, R118, R62.reuse ;  /* 0x0000003e76467220 */ /* 0x080fe40000410000 */
[----:B------:R-:W-:Y:S02]  /*1640*/  FFMA.FTZ R63, R119, R62, -R63 ;  /* 0x0000003e773f7223 */ /* 0x000fe4000001083f */
[----:B------:R-:W-:-:S02]  /*1650*/  FMUL.RZ R143, R55, 0.15915493667125701904 ;  /* 0x3e22f983378f7820 */ /* 0x000fc4000040c000 */
[-C--:B------:R-:W-:Y:S02]  /*1660*/  FFMA.FTZ R62, R122, R71.reuse, -R133 ;  /* 0x000000477a3e7223 */ /* 0x080fe40000010885 */
[----:B------:R-:W-:Y:S02]  /*1670*/  FFMA.FTZ R70, R119, R68, R70 ;  /* 0x0000004477467223 */ /* 0x000fe40000010046 */
[----:B------:R-:W-:Y:S02]  /*1680*/  FMUL.FTZ R71, R123, R71 ;  /* 0x000000477b477220 */ /* 0x000fe40000410000 */
[----:B------:R-:W-:Y:S02]  /*1690*/  FMUL.FTZ R55, R121, R63 ;  /* 0x0000003f79377220 */ /* 0x000fe40000410000 */
[----:B--2---:R-:W-:Y:S02]  /*16a0*/  FMUL.FTZ R133, R113, R44 ;  /* 0x0000002c71857220 */ /* 0x004fe40000410000 */
[----:B------:R-:W-:-:S02]  /*16b0*/  FMUL.FTZ R69, R116, R69 ;  /* 0x0000004574457220 */ /* 0x000fc40000410000 */
[----:B------:R-:W-:Y:S02]  /*16c0*/  FFMA.FTZ R71, R122, R135, R71 ;  /* 0x000000877a477223 */ /* 0x000fe40000010047 */
[-C--:B------:R-:W-:Y:S02]  /*16d0*/  FFMA.FTZ R55, R120, R70.reuse, R55 ;  /* 0x0000004678377223 */ /* 0x080fe40000010037 */
[----:B------:R-:W-:Y:S02]  /*16e0*/  FMUL.FTZ R137, R113, R45 ;  /* 0x0000002d71897220 */ /* 0x000fe40000410000 */
[C---:B------:R-:W-:Y:S02]  /*16f0*/  FFMA.FTZ R135, R28.reuse, R133, R62 ;  /* 0x000000851c877223 */ /* 0x040fe4000001003e */
[----:B------:R-:W-:Y:S01]  /*1700*/  FMUL.FTZ R70, R121, R70 ;  /* 0x0000004679467220 */ /* 0x000fe20000410000 */
[----:B------:R-:W-:Y:S01]  /*1710*/  MUFU.EX2 R69, R69 ;  /* 0x0000004500457308 */ /* 0x000fe20000000800 */
[----:B------:R-:W-:-:S02]  /*1720*/  FFMA.FTZ R71, R28, R137, R71 ;  /* 0x000000891c477223 */ /* 0x000fc40000010047 */
[----:B------:R-:W-:Y:S02]  /*1730*/  FMUL.FTZ R139, R125, R135 ;  /* 0x000000877d8b7220 */ /* 0x000fe40000410000 */
[----:B------:R-:W-:Y:S02]  /*1740*/  FFMA.FTZ R70, R120, R63, -R70 ;  /* 0x0000003f78467223 */ /* 0x000fe40000010846 */
[----:B------:R-:W-:Y:S01]  /*1750*/  FMUL.FTZ R63, R123, R55 ;  /* 0x000000377b3f7220 */ /* 0x000fe20000410000 */
[----:B------:R-:W0:Y:S01]  /*1760*/  MUFU.SIN R62, R143 ;  /* 0x0000008f003e7308 */ /* 0x000e220000000400 */
[-C--:B------:R-:W-:Y:S02]  /*1770*/  FFMA.FTZ R139, R124, R71.reuse, R139 ;  /* 0x000000477c8b7223 */ /* 0x080fe4000001008b */
[----:B------:R-:W-:Y:S02]  /*1780*/  FMUL.FTZ R71, R125, R71 ;  /* 0x000000477d477220 */ /* 0x000fe40000410000 */
[----:B------:R-:W-:-:S03]  /*1790*/  FFMA.FTZ R63, R122, R70, -R63 ;  /* 0x000000467a3f7223 */ /* 0x000fc6000001083f */
[----:B------:R-:W1:Y:S01]  /*17a0*/  MUFU.COS R68, R143 ;  /* 0x0000008f00447308 */ /* 0x000e620000000000 */
[----:B------:R-:W-:Y:S02]  /*17b0*/  FMUL.FTZ R70, R123, R70 ;  /* 0x000000467b467220 */ /* 0x000fe40000410000 */
[----:B------:R-:W-:Y:S02]  /*17c0*/  FFMA.FTZ R71, R124, R135, -R71 ;  /* 0x000000877c477223 */ /* 0x000fe40000010847 */
[----:B------:R-:W-:Y:S02]  /*17d0*/  FMUL.FTZ R142, R112, R46 ;  /* 0x0000002e708e7220 */ /* 0x000fe40000410000 */
[----:B------:R-:W-:Y:S02]  /*17e0*/  FFMA.FTZ R70, R122, R55, R70 ;  /* 0x000000377a467223 */ /* 0x000fe40000010046 */
[----:B------:R-:W-:Y:S02]  /*17f0*/  FMUL.FTZ R140, R112, R47 ;  /* 0x0000002f708c7220 */ /* 0x000fe40000410000 */
[----:B------:R-:W-:-:S02]  /*1800*/  FFMA.FTZ R71, R29, R142, R71 ;  /* 0x0000008e1d477223 */ /* 0x000fc40000010047 */
[----:B------:R-:W-:Y:S02]  /*1810*/  FMUL.FTZ R55, R125, R70 ;  /* 0x000000467d377220 */ /* 0x000fe40000410000 */
[----:B------:R-:W-:Y:S02]  /*1820*/  FFMA.FTZ R141, R29, R140, R139 ;  /* 0x0000008c1d8d7223 */ /* 0x000fe4000001008b */
[----:B0-----:R-:W-:Y:S02]  /*1830*/  FMUL.FTZ R139, R69, R62 ;  /* 0x0000003e458b7220 */ /* 0x001fe40000410000 */
[----:B------:R-:W-:Y:S02]  /*1840*/  FMUL.FTZ R62, R127, R71 ;  /* 0x000000477f3e7220 */ /* 0x000fe40000410000 */
[----:B-1----:R-:W-:Y:S02]  /*1850*/  FMUL.FTZ R135, R69, R68 ;  /* 0x0000004445877220 */ /* 0x002fe40000410000 */
[----:B------:R-:W-:-:S02]  /*1860*/  FFMA.FTZ R55, R124, R63, -R55 ;  /* 0x0000003f7c377223 */ /* 0x000fc40000010837 */
[----:B------:R-:W-:Y:S02]  /*1870*/  FMUL.FTZ R68, R127, R141 ;  /* 0x0000008d7f447220 */ /* 0x000fe40000410000 */
[----:B------:R-:W-:Y:S02]  /*1880*/  FMUL.FTZ R63, R125, R63 ;  /* 0x0000003f7d3f7220 */ /* 0x000fe40000410000 */
[----:B------:R-:W-:Y:S02]  /*1890*/  FFMA.FTZ R62, R126, R141, R62 ;  /* 0x0000008d7e3e7223 */ /* 0x000fe4000001003e */
[----:B----4-:R-:W-:Y:S02]  /*18a0*/  FMUL.FTZ R141, R104, R49 ;  /* 0x00000031688d7220 */ /* 0x010fe40000410000 */
[----:B------:R-:W-:Y:S02]  /*18b0*/  FFMA.FTZ R68, R126, R71, -R68 ;  /* 0x000000477e447223 */ /* 0x000fe40000010844 */
[----:B------:R-:W-:-:S02]  /*18c0*/  FMUL.FTZ R143, R104, R48 ;  /* 0x00000030688f7220 */ /* 0x000fc40000410000 */
[----:B------:R-:W-:Y:S02]  /*18d0*/  FFMA.FTZ R63, R124, R70, R63 ;  /* 0x000000467c3f7223 */ /* 0x000fe4000001003f */
[----:B------:R-:W-:Y:S01]  /*18e0*/  FFMA.FTZ R144, R30, R141, R62 ;  /* 0x0000008d1e907223 */ /* 0x000fe2000001003e */
[----:B------:R-:W-:Y:S01]  /*18f0*/  ISETP.NE.AND P1, PT, R78, 0x1f, PT ;  /* 0x0000001f4e00780c */ /* 0x000fe20003f25270 */
[----:B------:R-:W-:Y:S02]  /*1900*/  FFMA.FTZ R70, R30, R143, R68 ;  /* 0x0000008f1e467223 */ /* 0x000fe40000010044 */
[C---:B------:R-:W-:Y:S02]  /*1910*/  FMUL.FTZ R62, R127.reuse, R63 ;  /* 0x0000003f7f3e7220 */ /* 0x040fe40000410000 */
[-C--:B------:R-:W-:Y:S02]  /*1920*/  FMUL.FTZ R68, R127, R55.reuse ;  /* 0x000000377f447220 */ /* 0x080fe40000410000 */
        /* <DEDUP_REMOVED lines=11> */
[C---:B------:R-:W-:Y:S02]  /*19e0*/  FMUL.FTZ R144, R116.reuse, R50 ;  /* 0x0000003274907220 */ /* 0x040fe40000410000 */
[----:B------:R-:W-:Y:S02]  /*19f0*/  FMUL.FTZ R146, R116, R51 ;  /* 0x0000003374927220 */ /* 0x000fe40000410000 */
[----:B------:R-:W-:-:S02]  /*1a00*/  FFMA.FTZ R153, R31, R144, R69 ;  /* 0x000000901f997223 */ /* 0x000fc40000010045 */
[----:B------:R-:W-:Y:S01]  /*1a10*/  FFMA.FTZ R152, R31, R146, R71 ;  /* 0x000000921f987223 */ /* 0x000fe20000010047 */
[----:B------:R-:W-:Y:S05]  /*1a20*/  @P1 BRA `(.L_x_12489) ;  /* 0x0000008000001947 */ /* 0x000fea0003800000 */
[----:B0-----:R-:W-:Y:S01]  /*1a30*/  ISETP.NE.AND P3, PT, R90, c[0x0][0x174], PT ;  /* 0x00005d005a007a0c */ /* 0x001fe20003f65270 */
[----:B-1----:R-:W-:Y:S01]  /*1a40*/  HFMA2.MMA R62, -RZ, RZ, 1.875, 0 ;  /* 0x3f800000ff3e7435 */ /* 0x002fe200000001ff */
[----:B------:R-:W-:-:S11]  /*1a50*/  MOV R63, RZ ;  /* 0x000000ff003f7202 */ /* 0x000fd60000000f00 */
[----:B------:R-:W-:-:S04]  /*1a60*/  @P3 LEA.HI R55, R90, R90, RZ, 0x1 ;  /* 0x0000005a5a373211 */ /* 0x000fc800078f08ff */
[----:B------:R-:W-:-:S04]  /*1a70*/  @P3 LOP3.LUT R55, R55, 0xfffffe, RZ, 0xc0, !PT ;  /* 0x00fffffe37373812 */ /* 0x000fc800078ec0ff */
[----:B------:R-:W-:-:S04]  /*1a80*/  @P3 IADD3 R68, -R55, R90, RZ ;  /* 0x0000005a37443210 */ /* 0x000fc80007ffe1ff */
[----:B------:R-:W-:-:S05]  /*1a90*/  @P3 LEA R68, R68, R103, 0x8 ;  /* 0x0000006744443211 */ /* 0x000fca00078e40ff */
[----:B------:R0:W1:Y:S02]  /*1aa0*/  @P3 LDS.64 R62, [R68.X8+0x14d0] ;  /* 0x0014d000443e3984 */ /* 0x0000640000008a00 */
.L_x_12489:
[----:B0-----:R-:W-:Y:S05]  /*1ab0*/  BSYNC B0 ;  /* 0x0000000000007941 */ /* 0x001fea0003800000 */
.L_x_12488:
[----:B------:R-:W0:Y:S01]  /*1ac0*/  SHFL.UP PT, R69, R153, 0x1, RZ ;  /* 0x0420000099457989 */ /* 0x000e2200000e00ff */
[----:B------:R-:W-:Y:S01]  /*1ad0*/  ISETP.GE.AND P3, PT, R80, 0x1, PT ;  /* 0x000000015000780c */ /* 0x000fe20003f66270 */
[----:B------:R-:W-:Y:S01]  /*1ae0*/  BSSY B0, `(.L_x_12490) ;  /* 0x00000ee000007945 */ /* 0x000fe20003800000 */
[----:B------:R-:W-:Y:S01]  /*1af0*/  MOV R147, c[0x0][0x298] ;  /* 0x0000a60000937a02 */ /* 0x000fe20000000f00 */
[----:B------:R-:W2:Y:S01]  /*1b00*/  SHFL.UP PT, R55, R149, 0x1, RZ ;  /* 0x0420000095377989 */ /* 0x000ea200000e00ff */
[----:B------:R-:W-:Y:S02]  /*1b10*/  MOV R156, c[0x0][0x29c] ;  /* 0x0000a700009c7a02 */ /* 0x000fe40000000f00 */
[C---:B------:R-:W-:Y:S01]  /*1b20*/  SHF.L.U32 R161, R105.reuse, 0x2, RZ ;  /* 0x0000000269a17819 */ /* 0x040fe200000006ff */
[----:B------:R-:W3:Y:S01]  /*1b30*/  SHFL.UP PT, R71, R152, 0x1, RZ ;  /* 0x0420000098477989 */ /* 0x000ee200000e00ff */
[----:B------:R-:W-:Y:S02]  /*1b40*/  SHF.L.U64.HI R159, R105, 0x2, R106 ;  /* 0x00000002699f7819 */ /* 0x000fe4000001026a */
[C---:B------:R-:W-:Y:S01]  /*1b50*/  ISETP.NE.AND P6, PT, R54.reuse, 0x1f, PT ;  /* 0x0000001f3600780c */ /* 0x040fe20003fc5270 */
[----:B------:R-:W4:Y:S01]  /*1b60*/  SHFL.UP PT, R68, R70, 0x1, RZ ;  /* 0x0420000046447989 */ /* 0x000f2200000e00ff */
[----:B------:R-:W-:Y:S01]  /*1b70*/  ISETP.GT.U32.AND P5, PT, R54, 0xf, PT ;  /* 0x0000000f3600780c */ /* 0x000fe20003fa4070 */
[----:B------:R-:W-:Y:S01]  /*1b80*/  IMAD R159, R159, c[0x0][0x2b0], RZ ;  /* 0x0000ac009f9f7a24 */ /* 0x000fe200078e02ff */
[----:B------:R-:W-:Y:S01]  /*1b90*/  ISETP.GE.OR P0, PT, R90, c[0x0][0x174], P0 ;  /* 0x00005d005a007a0c */ /* 0x000fe20000706670 */
[----:B-----5:R-:W-:Y:S02]  /*1ba0*/  SHFL.IDX PT, R158, R53, RZ, 0x1f ;  /* 0x00001fff359e7589 */ /* 0x020fe400000e0000 */
[----:B------:R-:W-:-:S02]  /*1bb0*/  IMAD R159, R161, c[0x0][0x2b4], R159 ;  /* 0x0000ad00a19f7a24 */ /* 0x000fc400078e029f */
[----:B------:R-:W-:Y:S01]  /*1bc0*/  SHFL.IDX PT, R160, R52, RZ, 0x1f ;  /* 0x00001fff34a07589 */ /* 0x000fe200000e0000 */
[C---:B0-----:R-:W-:Y:S02]  /*1bd0*/  FMUL.FTZ R150, R70.reuse, R69 ;  /* 0x0000004546967220 */ /* 0x041fe40000410000 */
        /* <DEDUP_REMOVED lines=35> */
[CC--:B----4-:R-:W-:Y:S02]  /*1e10*/  FMUL.FTZ R148, R70.reuse, R68.reuse ;  /* 0x0000004446947220 */ /* 0x0d0fe40000410000 */
[C---:B------:R-:W-:Y:S02]  /*1e20*/  FFMA.FTZ R145, R149.reuse, R68, R145 ;  /* 0x0000004495917223 */ /* 0x040fe40000010091 */
[C---:B------:R-:W-:Y:S02]  /*1e30*/  FFMA.FTZ R150, R149.reuse, R69, -R150 ;  /* 0x0000004595967223 */ /* 0x040fe40000010896 */
[----:B------:R-:W-:Y:S01]  /*1e40*/  @P3 FFMA.FTZ R149, R149, R55, -R148 ;  /* 0x0000003795953223 */ /* 0x000fe20000010894 */
[----:B------:R-:W-:Y:S01]  /*1e50*/  FSEL R145, R70, R145, !P3 ;  /* 0x0000009146917208 */ /* 0x000fe20005800000 */
[----:B------:R-:W-:-:S02]  /*1e60*/  @P3 FADD.FTZ R152, R152, R71 ;  /* 0x0000004798983221 */ /* 0x000fc40000010000 */
        /* <DEDUP_REMOVED lines=9> */
[----:B------:R-:W-:Y:S01]  /*1f00*/  FFMA.FTZ R148, R149, R148, -R69 ;  /* 0x0000009495947223 */ /* 0x000fe20000010845 */
[--C-:B------:R-:W-:Y:S01]  /*1f10*/  SHF.R.U64 R69, R147, 0x1, R156.reuse ;  /* 0x0000000193457819 */ /* 0x100fe2000000129c */
[-C--:B----4-:R-:W-:Y:S01]  /*1f20*/  FFMA.FTZ R154, R149, R70.reuse, R55 ;  /* 0x00000046959a7223 */ /* 0x090fe20000010037 */
[----:B------:R-:W-:Y:S01]  /*1f30*/  SHF.R.U32.HI R156, RZ, 0x1, R156 ;  /* 0x00000001ff9c7819 */ /* 0x000fe2000001169c */
[----:B------:R-:W-:Y:S02]  /*1f40*/  FMUL.FTZ R70, R145, R70 ;  /* 0x0000004691467220 */ /* 0x000fe40000410000 */
[----:B------:R-:W-:Y:S01]  /*1f50*/  FFMA.FTZ R71, R149, R150, R71 ;  /* 0x0000009695477223 */ /* 0x000fe20000010047 */
[----:B------:R-:W-:Y:S01]  /*1f60*/  FSEL R154, R145, R154, !P3 ;  /* 0x0000009a919a7208 */ /* 0x000fe20005800000 */
[----:B------:R-:W-:-:S02]  /*1f70*/  @P3 FFMA.FTZ R149, R149, R68, -R70 ;  /* 0x0000004495953223 */ /* 0x000fc40000010846 */
[----:B------:R-:W-:Y:S02]  /*1f80*/  @P3 FADD.FTZ R153, R153, R148 ;  /* 0x0000009499993221 */ /* 0x000fe40000010000 */
[----:B------:R-:W-:Y:S01]  /*1f90*/  @P3 FADD.FTZ R152, R152, R71 ;  /* 0x0000004798983221 */ /* 0x000fe20000010000 */
[----:B------:R-:W0:Y:S01]  /*1fa0*/  SHFL.UP PT, R55, R149, 0x10, RZ ;  /* 0x0600000095377989 */ /* 0x000e2200000e00ff */
[----:B------:R-:W-:Y:S01]  /*1fb0*/  IMAD R156, R156, R77, RZ ;  /* 0x0000004d9c9c7224 */ /* 0x000fe200078e02ff */
[----:B------:R-:W-:Y:S02]  /*1fc0*/  ISETP.GE.AND P3, PT, R80, 0x10, PT ;  /* 0x000000105000780c */ /* 0x000fe40003f66270 */
[----:B------:R-:W2:Y:S01]  /*1fd0*/  SHFL.UP PT, R147, R153, 0x10, RZ ;  /* 0x0600000099937989 */ /* 0x000ea200000e00ff */
[----:B------:R-:W-:Y:S02]  /*1fe0*/  IMAD R71, R74, R69, R156 ;  /* 0x000000454a477224 */ /* 0x000fe400078e029c */
[----:B------:R-:W-:Y:S01]  /*1ff0*/  IMAD.WIDE.U32 R68, R69, R77, RZ ;  /* 0x0000004d45447225 */ /* 0x000fe200078e00ff */
[----:B------:R-:W3:Y:S04]  /*2000*/  SHFL.UP PT, R148, R152, 0x10, RZ ;  /* 0x0600000098947989 */ /* 0x000ee800000e00ff */
[----:B------:R-:W4:Y:S01]  /*2010*/  SHFL.UP PT, R145, R154, 0x10, RZ ;  /* 0x060000009a917989 */ /* 0x000f2200000e00ff */
[----:B------:R-:W-:Y:S01]  /*2020*/  IADD3 R69, R71, R69, RZ ;  /* 0x0000004547457210 */ /* 0x000fe20007ffe0ff */
[----:B------:R-:W-:-:S04]  /*2030*/  IMAD R71, R164, c[0x0][0x2a0], RZ ;  /* 0x0000a800a4477a24 */ /* 0x000fc800078e02ff */
[C---:B------:R-:W-:Y:S02]  /*2040*/  IMAD R155, R76.reuse, c[0x0][0x2a4], R71 ;  /* 0x0000a9004c9b7a24 */ /* 0x040fe400078e0247 */
[----:B------:R-:W-:-:S04]  /*2050*/  IMAD.WIDE.U32 R70, R76, c[0x0][0x2a0], R68 ;  /* 0x0000a8004c467a25 */ /* 0x000fc800078e0044 */
[----:B0-----:R-:W-:Y:S01]  /*2060*/  FMUL.FTZ R150, R154, R55 ;  /* 0x000000379a967220 */ /* 0x001fe20000410000 */
[----:B------:R-:W-:Y:S02]  /*2070*/  IADD3 R155, R155, R71, RZ ;  /* 0x000000479b9b7210 */ /* 0x000fe40007ffe0ff */
[----:B------:R-:W-:Y:S01]  /*2080*/  LEA R68, P4, R70, c[0x0][0x318], 0x3 ;  /* 0x0000c60046447a11 */ /* 0x000fe200078818ff */
[C---:B--2---:R-:W-:Y:S02]  /*2090*/  FMUL.FTZ R69, R154.reuse, R147 ;  /* 0x000000939a457220 */ /* 0x044fe40000410000 */
[-C--:B---3--:R-:W-:Y:S02]  /*20a0*/  FMUL.FTZ R156, R154, R148.reuse ;  /* 0x000000949a9c7220 */ /* 0x088fe40000410000 */
[C---:B------:R-:W-:Y:S01]  /*20b0*/  FFMA.FTZ R71, R149.reuse, R148, R69 ;  /* 0x0000009495477223 */ /* 0x040fe20000010045 */
[----:B------:R-:W-:Y:S01]  /*20c0*/  LEA.HI.X R69, R70, c[0x0][0x31c], R155, 0x3, P4 ;  /* 0x0000c70046457a11 */ /* 0x000fe200020f1c9b */
[-C--:B----4-:R-:W-:Y:S01]  /*20d0*/  FFMA.FTZ R151, R149, R145.reuse, R150 ;  /* 0x0000009195977223 */ /* 0x090fe20000010096 */
[----:B------:R-:W-:Y:S01]  /*20e0*/  ISETP.GT.U32.AND P4, PT, R54, 0x17, PT ;  /* 0x000000173600780c */ /* 0x000fe20003f84070 */
[----:B------:R-:W-:-:S02]  /*20f0*/  FMUL.FTZ R150, R154, R145 ;  /* 0x000000919a967220 */ /* 0x000fc40000410000 */
[C---:B------:R-:W-:Y:S01]  /*2100*/  FFMA.FTZ R156, R149.reuse, R147, -R156 ;  /* 0x00000093959c7223 */ /* 0x040fe2000001089c */
[----:B------:R-:W-:Y:S01]  /*2110*/  FSEL R151, R154, R151, !P3 ;  /* 0x000000979a977208 */ /* 0x000fe20005800000 */
[----:B------:R-:W-:Y:S01]  /*2120*/  @P3 FFMA.FTZ R149, R149, R55, -R150 ;  /* 0x0000003795953223 */ /* 0x000fe20000010896 */
[----:B------:R-:W-:Y:S01]  /*2130*/  IADD3 R55, R91, -c[0x0][0x174], RZ ;  /* 0x80005d005b377a10 */ /* 0x000fe20007ffe0ff */
[C---:B------:R-:W-:Y:S02]  /*2140*/  FMUL.FTZ R150, R102.reuse, R65 ;  /* 0x0000004166967220 */ /* 0x040fe40000410000 */
[----:B------:R-:W-:Y:S01]  /*2150*/  FMUL.FTZ R148, R102, R64 ;  /* 0x0000004066947220 */ /* 0x000fe20000410000 */
[----:B------:R0:W2:Y:S01]  /*2160*/  SHFL.UP PT, R155, R151, 0x1, RZ ;  /* 0x04200000979b7989 */ /* 0x0000a200000e00ff */
[----:B------:R-:W-:Y:S02]  /*2170*/  IMAD R163, R55, -0x200, RZ ;  /* 0xfffffe0037a37824 */ /* 0x000fe400078e02ff */
[----:B------:R-:W-:-:S02]  /*2180*/  FMUL.FTZ R55, R139, R150 ;  /* 0x000000968b377220 */ /* 0x000fc40000410000 */
[----:B------:R-:W-:Y:S02]  /*2190*/  @P3 FADD.FTZ R152, R152, R71 ;  /* 0x0000004798983221 */ /* 0x000fe40000010000 */
[----:B------:R-:W-:Y:S01]  /*21a0*/  @P3 FADD.FTZ R153, R153, R156 ;  /* 0x0000009c99993221 */ /* 0x000fe20000010000 */
[C---:B------:R-:W-:Y:S01]  /*21b0*/  LEA R70, P3, R78.reuse, R68, 0x2 ;  /* 0x000000444e467211 */ /* 0x040fe200078610ff */
[C---:B------:R-:W-:Y:S02]  /*21c0*/  FFMA.FTZ R52, R135.reuse, R148, -R55 ;  /* 0x0000009487347223 */ /* 0x040fe40000010837 */
[----:B------:R3:W4:Y:S01]  /*21d0*/  SHFL.UP PT, R55, R149, 0x1, RZ ;  /* 0x0420000095377989 */ /* 0x00072200000e00ff */
[----:B------:R-:W-:Y:S01]  /*21e0*/  FMUL.FTZ R154, R135, R150 ;  /* 0x00000096879a7220 */ /* 0x000fe20000410000 */
[----:B------:R-:W-:Y:S01]  /*21f0*/  LEA.HI.X R71, R78, R69, RZ, 0x2, P3 ;  /* 0x000000454e477211 */ /* 0x000fe200018f14ff */
[C---:B------:R-:W-:Y:S01]  /*2200*/  FMUL.FTZ R147, R101.reuse, R64 ;  /* 0x0000004065937220 */ /* 0x040fe20000410000 */
[----:B------:R-:W1:Y:S01]  /*2210*/  SHFL.UP PT, R152, R152, 0x1, RZ ;  /* 0x0420000098987989 */ /* 0x000e6200000e00ff */
[----:B------:R-:W-:Y:S01]  /*2220*/  FMUL.FTZ R145, R101, R65 ;  /* 0x0000004165917220 */ /* 0x000fe20000410000 */
[----:B------:R-:W-:Y:S01]  /*2230*/  ISETP.GT.U32.AND P3, PT, R54, 0x1b, PT ;  /* 0x0000001b3600780c */ /* 0x000fe20003f64070 */
[----:B------:R-:W-:Y:S01]  /*2240*/  FFMA.FTZ R154, -R139, R148, -R154 ;  /* 0x000000948b9a7223 */ /* 0x000fe2000001099a */
[----:B------:R-:W1:Y:S01]  /*2250*/  SHFL.UP PT, R153, R153, 0x1, RZ ;  /* 0x0420000099997989 */ /* 0x000e6200000e00ff */
[----:B------:R-:W-:-:S04]  /*2260*/  IMAD.WIDE.U32 R68, R78, 0x4, R68 ;  /* 0x000000044e447825 */ /* 0x000fc800078e0044 */
[----:B------:R-:W-:Y:S02]  /*2270*/  FADD.FTZ R156, R147, R52 ;  /* 0x00000034939c7221 */ /* 0x000fe40000010000 */
[----:B------:R-:W-:Y:S02]  /*2280*/  FADD.FTZ R154, -R145, R154 ;  /* 0x0000009a919a7221 */ /* 0x000fe40000010100 */
[----:B------:R-:W-:-:S04]  /*2290*/  IMAD.WIDE R70, R163, 0x4, R70 ;  /* 0x00000004a3467825 */ /* 0x000fc800078e0246 */
[----:B0-----:R-:W-:Y:S02]  /*22a0*/  FMUL.FTZ R151, R127, -R156 ;  /* 0x8000009c7f977220 */ /* 0x001fe40000410000 */
[----:B------:R-:W-:-:S04]  /*22b0*/  IMAD.WIDE R52, R163, 0x4, R68 ;  /* 0x00000004a3347825 */ /* 0x000fc800078e0244 */
[-C--:B------:R-:W-:Y:S02]  /*22c0*/  FMUL.FTZ R157, R127, -R154.reuse ;  /* 0x8000009a7f9d7220 */ /* 0x080fe40000410000 */
[C---:B------:R-:W-:Y:S02]  /*22d0*/  FFMA.FTZ R154, R126.reuse, R154, R151 ;  /* 0x0000009a7e9a7223 */ /* 0x040fe40000010097 */
[----:B------:R-:W-:Y:S02]  /*22e0*/  FFMA.FTZ R156, R126, R156, -R157 ;  /* 0x0000009c7e9c7223 */ /* 0x000fe4000001089d */
[----:B------:R-:W-:Y:S02]  /*22f0*/  FMUL.FTZ R151, R100, R64 ;  /* 0x0000004064977220 */ /* 0x000fe40000410000 */
[----:B------:R-:W-:-:S04]  /*2300*/  IMAD.WIDE.U32 R68, R161, c[0x0][0x2b0], R70 ;  /* 0x0000ac00a1447a25 */ /* 0x000fc800078e0046 */
[----:B---3--:R-:W-:Y:S01]  /*2310*/  FMUL.FTZ R149, R100, R65 ;  /* 0x0000004164957220 */ /* 0x008fe20000410000 */
[----:B------:R-:W-:Y:S01]  /*2320*/  IADD3 R69, R69, R159, RZ ;  /* 0x0000009f45457210 */ /* 0x000fe20007ffe0ff */
[----:B------:R-:W-:-:S04]  /*2330*/  IMAD.WIDE.U32 R70, R161, c[0x0][0x2b0], R52 ;  /* 0x0000ac00a1467a25 */ /* 0x000fc800078e0034 */
[----:B--2---:R-:W-:Y:S01]  /*2340*/  FMUL.FTZ R52, R155, R158 ;  /* 0x0000009e9b347220 */ /* 0x004fe20000410000 */
[----:B------:R-:W-:Y:S01]  /*2350*/  IADD3 R71, R159, R71, RZ ;  /* 0x000000479f477210 */ /* 0x000fe20007ffe0ff */
[----:B------:R-:W-:Y:S02]  /*2360*/  FMUL.FTZ R155, R155, R160 ;  /* 0x000000a09b9b7220 */ /* 0x000fe40000410000 */
[----:B------:R-:W-:Y:S02]  /*2370*/  FADD.FTZ R156, R151, R156 ;  /* 0x0000009c979c7221 */ /* 0x000fe40000010000 */
[----:B------:R-:W-:Y:S02]  /*2380*/  FADD.FTZ R154, -R149, R154 ;  /* 0x0000009a959a7221 */ /* 0x000fe40000010100 */
[----:B----4-:R-:W-:Y:S02]  /*2390*/  FFMA.FTZ R155, R55, R158, R155 ;  /* 0x0000009e379b7223 */ /* 0x010fe4000001009b */
[----:B------:R-:W-:-:S02]  /*23a0*/  FMUL.FTZ R157, R125, -R156 ;  /* 0x8000009c7d9d7220 */ /* 0x000fc40000410000 */
[----:B------:R-:W-:Y:S02]  /*23b0*/  FFMA.FTZ R52, R55, R160, -R52 ;  /* 0x000000a037347223 */ /* 0x000fe40000010834 */
[-C--:B------:R-:W-:Y:S02]  /*23c0*/  FMUL.FTZ R53, R125, -R154.reuse ;  /* 0x8000009a7d357220 */ /* 0x080fe40000410000 */
[----:B-1----:R-:W-:Y:S02]  /*23d0*/  @P2 FADD.FTZ R158, R152, R155 ;  /* 0x0000009b989e2221 */ /* 0x002fe40000010000 */
[----:B------:R-:W-:Y:S02]  /*23e0*/  FFMA.FTZ R157, R124, R154, R157 ;  /* 0x0000009a7c9d7223 */ /* 0x000fe4000001009d */
[----:B------:R-:W-:Y:S01]  /*23f0*/  @P2 FADD.FTZ R160, R153, R52 ;  /* 0x0000003499a02221 */ /* 0x000fe20000010000 */
[----:B------:R-:W-:Y:S01]  /*2400*/  ISETP.GT.U32.AND P2, PT, R54, 0x1d, PT ;  /* 0x0000001d3600780c */ /* 0x000fe20003f44070 */
[----:B------:R-:W-:-:S02]  /*2410*/  FMUL.FTZ R152, R99, R65 ;  /* 0x0000004163987220 */ /* 0x000fc40000410000 */
[----:B------:R-:W-:Y:S02]  /*2420*/  FFMA.FTZ R156, R124, R156, -R53 ;  /* 0x0000009c7c9c7223 */ /* 0x000fe40000010835 */
[----:B------:R-:W-:Y:S02]  /*2430*/  FMUL.FTZ R153, R99, R64 ;  /* 0x0000004063997220 */ /* 0x000fe40000410000 */
[----:B------:R-:W-:Y:S02]  /*2440*/  FADD.FTZ R157, -R152, R157 ;  /* 0x0000009d989d7221 */ /* 0x000fe40000010100 */
[----:B------:R-:W-:Y:S02]  /*2450*/  FADD.FTZ R156, R153, R156 ;  /* 0x0000009c999c7221 */ /* 0x000fe40000010000 */
[----:B------:R-:W-:Y:S02]  /*2460*/  FMUL.FTZ R52, R139, R63 ;  /* 0x0000003f8b347220 */ /* 0x000fe40000410000 */
[----:B------:R-:W-:-:S02]  /*2470*/  FMUL.FTZ R53, R123, -R157 ;  /* 0x8000009d7b357220 */ /* 0x000fc40000410000 */
[----:B------:R-:W-:Y:S02]  /*2480*/  FMUL.FTZ R55, R123, -R156 ;  /* 0x8000009c7b377220 */ /* 0x000fe40000410000 */
[-C--:B------:R-:W-:Y:S02]  /*2490*/  FMUL.FTZ R54, R139, -R62.reuse ;  /* 0x8000003e8b367220 */ /* 0x080fe40000410000 */
[C---:B------:R-:W-:Y:S02]  /*24a0*/  FFMA.FTZ R52, R135.reuse, R62, -R52 ;  /* 0x0000003e87347223 */ /* 0x040fe40000010834 */
[C---:B------:R-:W-:Y:S02]  /*24b0*/  FFMA.FTZ R159, R122.reuse, R156, -R53 ;  /* 0x0000009c7a9f7223 */ /* 0x040fe40000010835 */
[----:B------:R-:W-:Y:S02]  /*24c0*/  FFMA.FTZ R156, R122, R157, R55 ;  /* 0x0000009d7a9c7223 */ /* 0x000fe40000010037 */
[----:B------:R-:W-:-:S02]  /*24d0*/  FFMA.FTZ R54, R135, -R63, R54 ;  /* 0x8000003f87367223 */ /* 0x000fc40000010036 */
[C---:B------:R-:W-:Y:S02]  /*24e0*/  FMUL.FTZ R155, R98.reuse, R65 ;  /* 0x00000041629b7220 */ /* 0x040fe40000410000 */
[C---:B------:R-:W-:Y:S02]  /*24f0*/  FMUL.FTZ R55, R127.reuse, -R52 ;  /* 0x800000347f377220 */ /* 0x040fe40000410000 */
        /* <DEDUP_REMOVED lines=10> */
[-C--:B------:R-:W-:Y:S02]  /*25a0*/  FMUL.FTZ R54, R125, -R53.reuse ;  /* 0x800000357d367220 */ /* 0x080fe40000410000 */
[----:B------:R-:W-:Y:S01]  /*25b0*/  FFMA.FTZ R159, R124, R53, -R52 ;  /* 0x000000357c9f7223 */ /* 0x000fe20000010834 */
[----:B------:R-:W-:Y:S01]  /*25c0*/  HFMA2.MMA R53, -RZ, RZ, 0, 0 ;  /* 0x00000000ff357435 */ /* 0x000fe200000001ff */
[----:B------:R-:W-:Y:S01]  /*25d0*/  FFMA.FTZ R162, R120, R156, R161 ;  /* 0x0000009c78a27223 */ /* 0x000fe200000100a1 */
[----:B------:R-:W-:Y:S01]  /*25e0*/  MOV R52, 0x3f800000 ;  /* 0x3f80000000347802 */ /* 0x000fe20000000f00 */
[C---:B------:R-:W-:Y:S02]  /*25f0*/  FMUL.FTZ R157, R97.reuse, R65 ;  /* 0x00000041619d7220 */ /* 0x040fe40000410000 */
[----:B------:R-:W-:Y:S02]  /*2600*/  FFMA.FTZ R161, R124, R55, R54 ;  /* 0x000000377ca17223 */ /* 0x000fe40000010036 */
[----:B------:R-:W-:Y:S01]  /*2610*/  CS2R R54, SRZ ;  /* 0x0000000000367805 */ /* 0x000fe2000001ff00 */
[----:B------:R-:W-:-:S02]  /*2620*/  FMUL.FTZ R156, R97, R64 ;  /* 0x00000040619c7220 */ /* 0x000fc40000410000 */
[----:B------:R-:W-:Y:S02]  /*2630*/  FADD.FTZ R166, -R157, R162 ;  /* 0x000000a29da67221 */ /* 0x000fe40000010100 */
[C---:B------:R-:W-:Y:S01]  /*2640*/  FMUL.FTZ R163, R123.reuse, -R159 ;  /* 0x8000009f7ba37220 */ /* 0x040fe20000410000 */
[----:B------:R0:W1:Y:S01]  /*2650*/  @!P0 LDS.128 R52, [R103.X16+0x25d0] ;  /* 0x0025d00067348984 */ /* 0x000062000000cc00 */
[-C--:B------:R-:W-:Y:S02]  /*2660*/  FMUL.FTZ R162, R123, -R161.reuse ;  /* 0x800000a17ba27220 */ /* 0x080fe40000410000 */
[----:B------:R-:W-:Y:S02]  /*2670*/  FADD.FTZ R165, R156, R165 ;  /* 0x000000a59ca57221 */ /* 0x000fe40000010000 */
[C---:B------:R-:W-:Y:S02]  /*2680*/  FFMA.FTZ R163, R122.reuse, R161, R163 ;  /* 0x000000a17aa37223 */ /* 0x040fe400000100a3 */
[----:B------:R-:W-:-:S02]  /*2690*/  FFMA.FTZ R162, R122, R159, -R162 ;  /* 0x0000009f7aa27223 */ /* 0x000fc400000108a2 */
[CC--:B------:R-:W-:Y:S02]  /*26a0*/  FMUL.FTZ R168, R118.reuse, -R166.reuse ;  /* 0x800000a676a87220 */ /* 0x0c0fe40000410000 */
[----:B------:R-:W-:Y:S02]  /*26b0*/  FMUL.FTZ R159, R118, -R165 ;  /* 0x800000a5769f7220 */ /* 0x000fe40000410000 */
[----:B------:R-:W-:Y:S02]  /*26c0*/  FMUL.FTZ R161, R121, -R163 ;  /* 0x800000a379a17220 */ /* 0x000fe40000410000 */
[C---:B------:R-:W-:Y:S02]  /*26d0*/  FFMA.FTZ R168, R119.reuse, R165, -R168 ;  /* 0x000000a577a87223 */ /* 0x040fe400000108a8 */
[----:B------:R-:W-:Y:S02]  /*26e0*/  FFMA.FTZ R166, R119, R166, R159 ;  /* 0x000000a677a67223 */ /* 0x000fe4000001009f */
[----:B------:R-:W-:-:S02]  /*26f0*/  FMUL.FTZ R165, R121, -R162 ;  /* 0x800000a279a57220 */ /* 0x000fc40000410000 */
        /* <DEDUP_REMOVED lines=14> */
[----:B------:R-:W-:Y:S02]  /*27e0*/  FFMA.FTZ R169, R117, R168, -R167 ;  /* 0x000000a875a97223 */ /* 0x000fe400000108a7 */
[----:B------:R-:W-:Y:S02]  /*27f0*/  FMUL.FTZ R163, R115, -R166 ;  /* 0x800000a673a37220 */ /* 0x000fe40000410000 */
[----:B------:R-:W-:Y:S02]  /*2800*/  FMUL.FTZ R67, R67, R160 ;  /* 0x000000a043437220 */ /* 0x000fe40000410000 */
[----:B------:R-:W-:-:S02]  /*2810*/  FMUL.FTZ R167, R115, -R162 ;  /* 0x800000a273a77220 */ /* 0x000fc40000410000 */
[C---:B------:R-:W-:Y:S02]  /*2820*/  FMUL.FTZ R64, R95.reuse, R64 ;  /* 0x000000405f407220 */ /* 0x040fe40000410000 */
[----:B------:R-:W-:Y:S02]  /*2830*/  FMUL.FTZ R65, R95, R65 ;  /* 0x000000415f417220 */ /* 0x000fe40000410000 */
[C---:B------:R-:W-:Y:S02]  /*2840*/  FFMA.FTZ R162, R117.reuse, R162, -R163 ;  /* 0x000000a275a27223 */ /* 0x040fe400000108a3 */
[C---:B------:R-:W-:Y:S02]  /*2850*/  FFMA.FTZ R165, R66.reuse, R160, -R165 ;  /* 0x000000a042a57223 */ /* 0x040fe400000108a5 */
[----:B------:R-:W-:Y:S02]  /*2860*/  FFMA.FTZ R67, R66, R158, R67 ;  /* 0x0000009e42437223 */ /* 0x000fe40000010043 */
[----:B------:R-:W-:Y:S01]  /*2870*/  FFMA.FTZ R163, R117, R166, R167 ;  /* 0x000000a675a37223 */ /* 0x000fe200000100a7 */
[----:B------:R0:W2:Y:S01]  /*2880*/  SHFL.DOWN PT, R66, R162, 0x1, 0x1f ;  /* 0x08201f00a2427f89 */ /* 0x0000a200000e0000 */
[----:B------:R-:W-:-:S02]  /*2890*/  FADD.FTZ R158, R64, R169 ;  /* 0x000000a9409e7221 */ /* 0x000fc40000010000 */
[----:B------:R-:W-:Y:S02]  /*28a0*/  FADD.FTZ R160, -R65, R170 ;  /* 0x000000aa41a07221 */ /* 0x000fe40000010100 */
[----:B------:R-:W-:Y:S01]  /*28b0*/  FADD.FTZ R166, R128, R67 ;  /* 0x0000004380a67221 */ /* 0x000fe20000010000 */
[----:B------:R0:W3:Y:S01]  /*28c0*/  SHFL.DOWN PT, R168, R158, 0x1, 0x1f ;  /* 0x08201f009ea87f89 */ /* 0x0000e200000e0000 */
[----:B------:R-:W-:-:S03]  /*28d0*/  FADD.FTZ R130, R130, R165 ;  /* 0x000000a582827221 */ /* 0x000fc60000010000 */
[----:B------:R0:W4:Y:S04]  /*28e0*/  SHFL.DOWN PT, R128, R163, 0x1, 0x1f ;  /* 0x08201f00a3807f89 */ /* 0x00012800000e0000 */
[----:B------:R0:W0:Y:S01]  /*28f0*/  SHFL.DOWN PT, R170, R160, 0x1, 0x1f ;  /* 0x08201f00a0aa7f89 */ /* 0x00002200000e0000 */
[----:B------:R-:W-:Y:S05]  /*2900*/  @!P6 BRA `(.L_x_12491) ;  /* 0x000000b00000e947 */ /* 0x000fea0003800000 */
[C---:B-1--4-:R-:W-:Y:S02]  /*2910*/  FMUL.FTZ R67, R163.reuse, R128 ;  /* 0x00000080a3437220 */ /* 0x052fe40000410000 */
[C---:B0-----:R-:W-:Y:S02]  /*2920*/  FMUL.FTZ R165, R163.reuse, R170 ;  /* 0x000000aaa3a57220 */ /* 0x041fe40000410000 */
[C---:B---3--:R-:W-:Y:S02]  /*2930*/  FMUL.FTZ R167, R163.reuse, R168 ;  /* 0x000000a8a3a77220 */ /* 0x048fe40000410000 */
[----:B--2---:R-:W-:-:S02]  /*2940*/  FMUL.FTZ R163, R163, R66 ;  /* 0x00000042a3a37220 */ /* 0x004fc40000410000 */
[C---:B------:R-:W-:Y:S02]  /*2950*/  FFMA.FTZ R67, R162.reuse, R66, -R67 ;  /* 0x00000042a2437223 */ /* 0x040fe40000010843 */
[C---:B------:R-:W-:Y:S02]  /*2960*/  FFMA.FTZ R165, R162.reuse, R168, -R165 ;  /* 0x000000a8a2a57223 */ /* 0x040fe400000108a5 */
[C---:B------:R-:W-:Y:S02]  /*2970*/  FFMA.FTZ R167, R162.reuse, R170, R167 ;  /* 0x000000aaa2a77223 */ /* 0x040fe400000100a7 */
[----:B------:R-:W-:Y:S01]  /*2980*/  FFMA.FTZ R163, R162, R128, R163 ;  /* 0x00000080a2a37223 */ /* 0x000fe200000100a3 */
[----:B------:R-:W-:Y:S01]  /*2990*/  MOV R162, R67 ;  /* 0x0000004300a27202 */ /* 0x000fe20000000f00 */
[----:B------:R-:W-:Y:S02]  /*29a0*/  FADD.FTZ R158, R158, R165 ;  /* 0x000000a59e9e7221 */ /* 0x000fe40000010000 */
[----:B------:R-:W-:-:S02]  /*29b0*/  FADD.FTZ R160, R160, R167 ;  /* 0x000000a7a0a07221 */ /* 0x000fc40000010000 */
.L_x_12491:
[----:B-1----:R-:W-:Y:S05]  /*29c0*/  BSYNC B0 ;  /* 0x0000000000007941 */ /* 0x002fea0003800000 */
.L_x_12490:
[C---:B--2---:R-:W-:Y:S01]  /*29d0*/  FMUL.FTZ R66, R115.reuse, R166 ;  /* 0x000000a673427220 */ /* 0x044fe20000410000 */
[----:B---3--:R1:W2:Y:S01]  /*29e0*/  SHFL.DOWN PT, R168, R162, 0x2, 0x1f ;  /* 0x08401f00a2a87f89 */ /* 0x0082a200000e0000 */
[-C--:B----4-:R-:W-:Y:S01]  /*29f0*/  FMUL.FTZ R128, R115, R130.reuse ;  /* 0x0000008273807220 */ /* 0x090fe20000410000 */
[----:B------:R-:W-:Y:S01]  /*2a00*/  BSSY B0, `(.L_x_12492) ;  /* 0x0000012000007945 */ /* 0x000fe20003800000 */
[C---:B------:R-:W-:Y:S01]  /*2a10*/  FFMA.FTZ R66, R117.reuse, R130, -R66 ;  /* 0x0000008275427223 */ /* 0x040fe20000010842 */
[----:B0-----:R1:W0:Y:S01]  /*2a20*/  SHFL.DOWN PT, R170, R163, 0x2, 0x1f ;  /* 0x08401f00a3aa7f89 */ /* 0x00122200000e0000 */
[----:B------:R-:W-:-:S03]  /*2a30*/  FFMA.FTZ R128, R117, R166, R128 ;  /* 0x000000a675807223 */ /* 0x000fc60000010080 */
[----:B------:R1:W3:Y:S04]  /*2a40*/  SHFL.DOWN PT, R172, R158, 0x2, 0x1f ;  /* 0x08401f009eac7f89 */ /* 0x0002e800000e0000 */
[----:B------:R1:W4:Y:S01]  /*2a50*/  SHFL.DOWN PT, R174, R160, 0x2, 0x1f ;  /* 0x08401f00a0ae7f89 */ /* 0x00032200000e0000 */
[----:B------:R-:W-:Y:S05]  /*2a60*/  @P2 BRA `(.L_x_12493) ;  /* 0x000000b000002947 */ /* 0x000fea0003800000 */
[C---:B0-----:R-:W-:Y:S02]  /*2a70*/  FMUL.FTZ R67, R163.reuse, R170 ;  /* 0x000000aaa3437220 */ /* 0x041fe40000410000 */
[C---:B----4-:R-:W-:Y:S02]  /*2a80*/  FMUL.FTZ R165, R163.reuse, R174 ;  /* 0x000000aea3a57220 */ /* 0x050fe40000410000 */
[C---:B---3--:R-:W-:Y:S02]  /*2a90*/  FMUL.FTZ R167, R163.reuse, R172 ;  /* 0x000000aca3a77220 */ /* 0x048fe40000410000 */
        /* <DEDUP_REMOVED lines=8> */
.L_x_12493:
[----:B------:R-:W-:Y:S05]  /*2b20*/  BSYNC B0 ;  /* 0x0000000000007941 */ /* 0x000fea0003800000 */
.L_x_12492:
[----:B------:R-:W-:Y:S01]  /*2b30*/  FMUL.FTZ R67, R32, R107 ;  /* 0x0000006b20437220 */ /* 0x000fe20000410000 */
[----:B----4-:R4:W1:Y:S01]  /*2b40*/  SHFL.DOWN PT, R174, R158, 0x4, 0x1f ;  /* 0x08801f009eae7f89 */ /* 0x01086200000e0000 */
[C---:B------:R-:W-:Y:S01]  /*2b50*/  FFMA.FTZ R171, R33.reuse, R132, R66 ;  /* 0x0000008421ab7223 */ /* 0x040fe20000010042 */
[----:B------:R-:W-:Y:S01]  /*2b60*/  BSSY B0, `(.L_x_12494) ;  /* 0x0000020000007945 */ /* 0x000fe20003800000 */
[----:B0-----:R-:W-:Y:S01]  /*2b70*/  FFMA.FTZ R170, R33, R134, R128 ;  /* 0x0000008621aa7223 */ /* 0x001fe20000010080 */
[----:B------:R4:W0:Y:S01]  /*2b80*/  SHFL.DOWN PT, R176, R160, 0x4, 0x1f ;  /* 0x08801f00a0b07f89 */ /* 0x00082200000e0000 */
[----:B------:R-:W-:-:S02]  /*2b90*/  FFMA.FTZ R167, R95, R130, RZ ;  /* 0x000000825fa77223 */ /* 0x000fc400000100ff */
[----:B------:R-:W-:Y:S02]  /*2ba0*/  FFMA.FTZ R66, R36, -R67, R130 ;  /* 0x8000004324427223 */ /* 0x000fe40000010082 */
[C---:B------:R-:W-:Y:S02]  /*2bb0*/  FMUL.FTZ R128, R118.reuse, R170 ;  /* 0x000000aa76807220 */ /* 0x040fe40000410000 */
[-C--:B------:R-:W-:Y:S02]  /*2bc0*/  FMUL.FTZ R130, R118, R171.reuse ;  /* 0x000000ab76827220 */ /* 0x080fe40000410000 */
[----:B------:R-:W-:Y:S02]  /*2bd0*/  FMUL.FTZ R165, R33, R110 ;  /* 0x0000006e21a57220 */ /* 0x000fe40000410000 */
[----:B------:R-:W-:Y:S02]  /*2be0*/  FFMA.FTZ R169, R95, -R166, RZ ;  /* 0x800000a65fa97223 */ /* 0x000fe400000100ff */
[----:B------:R-:W-:-:S02]  /*2bf0*/  FFMA.FTZ R132, R119, R171, -R128 ;  /* 0x000000ab77847223 */ /* 0x000fc40000010880 */
[-C--:B------:R-:W-:Y:S02]  /*2c00*/  FFMA.FTZ R134, R119, R170.reuse, R130 ;  /* 0x000000aa77867223 */ /* 0x080fe40000010082 */
[----:B--2---:R-:W-:Y:S02]  /*2c10*/  FFMA.FTZ R168, R96, -R170, R169 ;  /* 0x800000aa60a87223 */ /* 0x004fe400000100a9 */
[----:B------:R-:W-:Y:S02]  /*2c20*/  FFMA.FTZ R130, R39, -R165, R170 ;  /* 0x800000a527827223 */ /* 0x000fe400000100aa */
[C---:B------:R-:W-:Y:S02]  /*2c30*/  FFMA.FTZ R170, R34.reuse, R129, R132 ;  /* 0x0000008122aa7223 */ /* 0x040fe40000010084 */
[----:B---3--:R-:W-:Y:S01]  /*2c40*/  FFMA.FTZ R172, R34, R131, R134 ;  /* 0x0000008322ac7223 */ /* 0x008fe20000010086 */
[----:B------:R4:W2:Y:S01]  /*2c50*/  SHFL.DOWN PT, R132, R162, 0x4, 0x1f ;  /* 0x08801f00a2847f89 */ /* 0x0008a200000e0000 */
[----:B------:R-:W-:-:S02]  /*2c60*/  FFMA.FTZ R67, R37, -R67, R166 ;  /* 0x8000004325437223 */ /* 0x000fc400000100a6 */
[----:B------:R-:W-:Y:S01]  /*2c70*/  FFMA.FTZ R166, R96, R171, R167 ;  /* 0x000000ab60a67223 */ /* 0x000fe200000100a7 */
[----:B------:R4:W3:Y:S01]  /*2c80*/  SHFL.DOWN PT, R134, R163, 0x4, 0x1f ;  /* 0x08801f00a3867f89 */ /* 0x0008e200000e0000 */
[----:B------:R-:W-:Y:S01]  /*2c90*/  FFMA.FTZ R128, R38, -R165, R171 ;  /* 0x800000a526807223 */ /* 0x000fe200000100ab */
[----:B------:R-:W-:Y:S05]  /*2ca0*/  @P3 BRA `(.L_x_12495) ;  /* 0x000000b000003947 */ /* 0x000fea0003800000 */
[C---:B01-3--:R-:W-:Y:S02]  /*2cb0*/  FMUL.FTZ R129, R163.reuse, R134 ;  /* 0x00000086a3817220 */ /* 0x04bfe40000410000 */
[C---:B------:R-:W-:Y:S02]  /*2cc0*/  FMUL.FTZ R131, R163.reuse, R176 ;  /* 0x000000b0a3837220 */ /* 0x040fe40000410000 */
[C---:B------:R-:W-:Y:S02]  /*2cd0*/  FMUL.FTZ R165, R163.reuse, R174 ;  /* 0x000000aea3a57220 */ /* 0x040fe40000410000 */
[-C--:B--2-4-:R-:W-:Y:S02]  /*2ce0*/  FMUL.FTZ R163, R163, R132.reuse ;  /* 0x00000084a3a37220 */ /* 0x094fe40000410000 */
[----:B------:R-:W-:-:S02]  /*2cf0*/  FFMA.FTZ R129, R162, R132, -R129 ;  /* 0x00000084a2817223 */ /* 0x000fc40000010881 */
[C---:B------:R-:W-:Y:S02]  /*2d00*/  FFMA.FTZ R131, R162.reuse, R174, -R131 ;  /* 0x000000aea2837223 */ /* 0x040fe40000010883 */
[C---:B------:R-:W-:Y:S02]  /*2d10*/  FFMA.FTZ R165, R162.reuse, R176, R165 ;  /* 0x000000b0a2a57223 */ /* 0x040fe400000100a5 */
[----:B------:R-:W-:Y:S01]  /*2d20*/  FFMA.FTZ R163, R162, R134, R163 ;  /* 0x00000086a2a37223 */ /* 0x000fe200000100a3 */
[----:B------:R-:W-:Y:S01]  /*2d30*/  MOV R162, R129 ;  /* 0x0000008100a27202 */ /* 0x000fe20000000f00 */
[----:B------:R-:W-:Y:S02]  /*2d40*/  FADD.FTZ R158, R158, R131 ;  /* 0x000000839e9e7221 */ /* 0x000fe40000010000 */
[----:B------:R-:W-:Y:S02]  /*2d50*/  FADD.FTZ R160, R160, R165 ;  /* 0x000000a5a0a07221 */ /* 0x000fe40000010000 */
.L_x_12495:
[----:B01----:R-:W-:Y:S05]  /*2d60*/  BSYNC B0 ;  /* 0x0000000000007941 */ /* 0x003fea0003800000 */
.L_x_12494:
[C---:B------:R-:W-:Y:S01]  /*2d70*/  FMUL.FTZ R129, R121.reuse, R172 ;  /* 0x000000ac79817220 */ /* 0x040fe20000410000 */
[----:B------:R-:W-:Y:S01]  /*2d80*/  BSSY B0, `(.L_x_12496) ;  /* 0x000001b000007945 */ /* 0x000fe20003800000 */
[----:B------:R-:W-:-:S02]  /*2d90*/  FMUL.FTZ R131, R121, R170 ;  /* 0x000000aa79837220 */ /* 0x000fc40000410000 */
[C---:B--2---:R-:W-:Y:S02]  /*2da0*/  FFMA.FTZ R132, R120.reuse, R170, -R129 ;  /* 0x000000aa78847223 */ /* 0x044fe40000010881 */
[----:B---3--:R-:W-:Y:S02]  /*2db0*/  FFMA.FTZ R134, R120, R172, R131 ;  /* 0x000000ac78867223 */ /* 0x008fe40000010083 */
[----:B------:R-:W-:Y:S02]  /*2dc0*/  FMUL.FTZ R165, R34, R111 ;  /* 0x0000006f22a57220 */ /* 0x000fe40000410000 */
[----:B------:R-:W-:Y:S02]  /*2dd0*/  FFMA.FTZ R171, R97, R170, R166 ;  /* 0x000000aa61ab7223 */ /* 0x000fe400000100a6 */
[C---:B------:R-:W-:Y:S01]  /*2de0*/  FFMA.FTZ R175, R35.reuse, R138, R132 ;  /* 0x0000008a23af7223 */ /* 0x040fe20000010084 */
[----:B------:R0:W1:Y:S01]  /*2df0*/  SHFL.DOWN PT, R166, R160, 0x8, 0x1f ;  /* 0x09001f00a0a67f89 */ /* 0x00006200000e0000 */
[----:B------:R-:W-:-:S02]  /*2e00*/  FFMA.FTZ R136, R35, R136, R134 ;  /* 0x0000008823887223 */ /* 0x000fc40000010086 */
[----:B------:R-:W-:Y:S01]  /*2e10*/  FFMA.FTZ R173, R97, -R172, R168 ;  /* 0x800000ac61ad7223 */ /* 0x000fe200000100a8 */
[----:B------:R0:W2:Y:S01]  /*2e20*/  SHFL.DOWN PT, R132, R162, 0x8, 0x1f ;  /* 0x09001f00a2847f89 */ /* 0x0000a200000e0000 */
[-C--:B------:R-:W-:Y:S02]  /*2e30*/  FFMA.FTZ R129, R40, -R165.reuse, R170 ;  /* 0x800000a528817223 */ /* 0x080fe400000100aa */
[----:B------:R-:W-:Y:S01]  /*2e40*/  FFMA.FTZ R131, R41, -R165, R172 ;  /* 0x800000a529837223 */ /* 0x000fe200000100ac */
[----:B------:R0:W3:Y:S04]  /*2e50*/  SHFL.DOWN PT, R134, R163, 0x8, 0x1f ;  /* 0x09001f00a3867f89 */ /* 0x0000e800000e0000 */
[----:B------:R0:W4:Y:S01]  /*2e60*/  SHFL.DOWN PT, R138, R158, 0x8, 0x1f ;  /* 0x09001f009e8a7f89 */ /* 0x00012200000e0000 */
[----:B------:R-:W-:Y:S05]  /*2e70*/  @P4 BRA `(.L_x_12497) ;  /* 0x000000b000004947 */ /* 0x000fea0003800000 */
[C---:B---3--:R-:W-:Y:S02]  /*2e80*/  FMUL.FTZ R165, R163.reuse, R134 ;  /* 0x00000086a3a57220 */ /* 0x048fe40000410000 */
[----:B-1----:R-:W-:-:S02]  /*2e90*/  FMUL.FTZ R167, R163, R166 ;  /* 0x000000a6a3a77220 */ /* 0x002fc40000410000 */
[C---:B----4-:R-:W-:Y:S02]  /*2ea0*/  FMUL.FTZ R169, R163.reuse, R138 ;  /* 0x0000008aa3a97220 */ /* 0x050fe40000410000 */
        /* <DEDUP_REMOVED lines=8> */
.L_x_12497:
[----:B------:R-:W-:Y:S05]  /*2f30*/  BSYNC B0 ;  /* 0x0000000000007941 */ /* 0x000fea0003800000 */
.L_x_12496:
[----:B---3--:R-:W-:Y:S01]  /*2f40*/  FMUL.FTZ R134, R35, R114 ;  /* 0x0000007223867220 */ /* 0x008fe20000410000 */
[----:B------:R3:W0:Y:S01]  /*2f50*/  SHFL.DOWN PT, R170, R163, 0x10, 0x1f ;  /* 0x0a001f00a3aa7f89 */ /* 0x00062200000e0000 */
[C---:B------:R-:W-:Y:S01]  /*2f60*/  FMUL.FTZ R165, R123.reuse, R136 ;  /* 0x000000887ba57220 */ /* 0x040fe20000410000 */
[----:B------:R-:W-:Y:S01]  /*2f70*/  BSSY B0, `(.L_x_12498) ;  /* 0x0000019000007945 */ /* 0x000fe20003800000 */
[-C--:B------:R-:W-:Y:S01]  /*2f80*/  FMUL.FTZ R167, R123, R175.reuse ;  /* 0x000000af7ba77220 */ /* 0x080fe20000410000 */
[----:B------:R3:W4:Y:S01]  /*2f90*/  SHFL.DOWN PT, R172, R158, 0x10, 0x1f ;  /* 0x0a001f009eac7f89 */ /* 0x00072200000e0000 */
[----:B--2---:R-:W-:Y:S02]  /*2fa0*/  FFMA.FTZ R132, R42, -R134, R175 ;  /* 0x800000862a847223 */ /* 0x004fe400000100af */
[----:B-1----:R-:W-:Y:S01]  /*2fb0*/  FFMA.FTZ R166, R98, -R136, R173 ;  /* 0x8000008862a67223 */ /* 0x002fe200000100ad */
[----:B------:R3:W1:Y:S01]  /*2fc0*/  SHFL.DOWN PT, R174, R160, 0x10, 0x1f ;  /* 0x0a001f00a0ae7f89 */ /* 0x00066200000e0000 */
[----:B------:R-:W-:-:S02]  /*2fd0*/  FFMA.FTZ R165, R122, R175, -R165 ;  /* 0x000000af7aa57223 */ /* 0x000fc400000108a5 */
[----:B------:R-:W-:Y:S02]  /*2fe0*/  FFMA.FTZ R167, R122, R136, R167 ;  /* 0x000000887aa77223 */ /* 0x000fe400000100a7 */
[----:B------:R-:W-:Y:S02]  /*2ff0*/  FFMA.FTZ R134, R43, -R134, R136 ;  /* 0x800000862b867223 */ /* 0x000fe40000010088 */
[----:B------:R3:W2:Y:S01]  /*3000*/  SHFL.DOWN PT, R136, R162, 0x10, 0x1f ;  /* 0x0a001f00a2887f89 */ /* 0x0006a200000e0000 */
[----:B----4-:R-:W-:Y:S02]  /*3010*/  FFMA.FTZ R138, R98, R175, R171 ;  /* 0x000000af628a7223 */ /* 0x010fe400000100ab */
[C---:B------:R-:W-:Y:S02]  /*3020*/  FFMA.FTZ R173, R28.reuse, R133, R165 ;  /* 0x000000851cad7223 */ /* 0x040fe400000100a5 */
[----:B------:R-:W-:Y:S01]  /*3030*/  FFMA.FTZ R168, R28, R137, R167 ;  /* 0x000000891ca87223 */ /* 0x000fe200000100a7 */
[----:B------:R-:W-:Y:S05]  /*3040*/  @P5 BRA `(.L_x_12499) ;  /* 0x000000b000005947 */ /* 0x000fea0003800000 */
[C---:B0-----:R-:W-:Y:S02]  /*3050*/  FMUL.FTZ R133, R163.reuse, R170 ;  /* 0x000000aaa3857220 */ /* 0x041fe40000410000 */
[----:B-1----:R-:W-:-:S02]  /*3060*/  FMUL.FTZ R137, R163, R174 ;  /* 0x000000aea3897220 */ /* 0x002fc40000410000 */
[C---:B------:R-:W-:Y:S02]  /*3070*/  FMUL.FTZ R165, R163.reuse, R172 ;  /* 0x000000aca3a57220 */ /* 0x040fe40000410000 */
        /* <DEDUP_REMOVED lines=8> */
.L_x_12499:
[----:B------:R-:W-:Y:S05]  /*3100*/  BSYNC B0 ;  /* 0x0000000000007941 */ /* 0x000fea0003800000 */
.L_x_12498:
[CC--:B------:R-:W-:Y:S01]  /*3110*/  FMUL.FTZ R137, R125.reuse, R173.reuse ;  /* 0x000000ad7d897220 */ /* 0x0c0fe20000410000 */
[----:B------:R-:W-:Y:S01]  /*3120*/  SHFL.DOWN PT, R175, R163, 0x1, 0x1f ;  /* 0x08201f00a3af7f89 */ /* 0x000fe200000e0000 */
[-C--:B------:R-:W-:Y:S01]  /*3130*/  FMUL.FTZ R133, R125, R168.reuse ;  /* 0x000000a87d857220 */ /* 0x080fe20000410000 */
[----:B------:R-:W-:Y:S01]  /*3140*/  ISETP.NE.AND P0, PT, R78, RZ, PT ;  /* 0x000000ff4e00720c */ /* 0x000fe20003f05270 */
[----:B------:R-:W-:Y:S01]  /*3150*/  FFMA.FTZ R169, R99, R173, R138 ;  /* 0x000000ad63a97223 */ /* 0x000fe2000001008a */
[----:B------:R-:W-:Y:S01]  /*3160*/  SHFL.DOWN PT, R177, R158, 0x1, 0x1f ;  /* 0x08201f009eb17f89 */ /* 0x000fe200000e0000 */
[----:B--2---:R-:W-:Y:S01]  /*3170*/  FMUL.FTZ R136, R28, R113 ;  /* 0x000000711c887220 */ /* 0x004fe20000410000 */
[----:B------:R-:W-:Y:S01]  /*3180*/  BSSY B0, `(.L_x_12500) ;  /* 0x00000f0000007945 */ /* 0x000fe20003800000 */
[C---:B------:R-:W-:Y:S01]  /*3190*/  FFMA.FTZ R138, R124.reuse, R168, R137 ;  /* 0x000000a87c8a7223 */ /* 0x040fe20000010089 */
[----:B------:R-:W-:Y:S01]  /*31a0*/  SHFL.DOWN PT, R178, R160, 0x1, 0x1f ;  /* 0x08201f00a0b27f89 */ /* 0x000fe200000e0000 */
[----:B------:R-:W-:-:S02]  /*31b0*/  FFMA.FTZ R137, R124, R173, -R133 ;  /* 0x000000ad7c897223 */ /* 0x000fc40000010885 */
[----:B------:R-:W-:Y:S01]  /*31c0*/  FFMA.FTZ R133, R44, -R136, R173 ;  /* 0x800000882c857223 */ /* 0x000fe200000100ad */
[----:B0--3--:R-:W-:Y:S01]  /*31d0*/  SHFL.IDX PT, R158, R158, RZ, 0x1f ;  /* 0x00001fff9e9e7589 */ /* 0x009fe200000e0000 */
[----:B------:R-:W-:Y:S02]  /*31e0*/  FFMA.FTZ R173, R29, R142, R137 ;  /* 0x0000008e1dad7223 */ /* 0x000fe40000010089 */
[----:B------:R-:W-:Y:S01]  /*31f0*/  FFMA.FTZ R171, R99, -R168, R166 ;  /* 0x800000a863ab7223 */ /* 0x000fe200000100a6 */
[----:B------:R-:W-:Y:S01]  /*3200*/  SHFL.IDX PT, R160, R160, RZ, 0x1f ;  /* 0x00001fffa0a07589 */ /* 0x000fe200000e0000 */
[----:B------:R-:W-:Y:S02]  /*3210*/  FFMA.FTZ R166, R29, R140, R138 ;  /* 0x0000008c1da67223 */ /* 0x000fe4000001008a */
[----:B------:R-:W-:Y:S02]  /*3220*/  FMUL.FTZ R167, R127, R173 ;  /* 0x000000ad7fa77220 */ /* 0x000fe40000410000 */
[----:B------:R-:W-:-:S02]  /*3230*/  FMUL.FTZ R140, R29, R112 ;  /* 0x000000701d8c7220 */ /* 0x000fc40000410000 */
[----:B------:R-:W-:Y:S02]  /*3240*/  FMUL.FTZ R165, R127, R166 ;  /* 0x000000a67fa57220 */ /* 0x000fe40000410000 */
[-C--:B------:R-:W-:Y:S02]  /*3250*/  FFMA.FTZ R172, R100, R173.reuse, R169 ;  /* 0x000000ad64ac7223 */ /* 0x080fe400000100a9 */
[----:B------:R-:W-:Y:S01]  /*3260*/  FFMA.FTZ R136, R45, -R136, R168 ;  /* 0x800000882d887223 */ /* 0x000fe200000100a8 */
[----:B------:R-:W0:Y:S01]  /*3270*/  SHFL.IDX PT, R169, R55, RZ, 0x1f ;  /* 0x00001fff37a97589 */ /* 0x000e2200000e0000 */
[C---:B------:R-:W-:Y:S02]  /*3280*/  FFMA.FTZ R167, R126.reuse, R166, R167 ;  /* 0x000000a67ea77223 */ /* 0x040fe400000100a7 */
[----:B------:R-:W-:Y:S01]  /*3290*/  FFMA.FTZ R165, R126, R173, -R165 ;  /* 0x000000ad7ea57223 */ /* 0x000fe200000108a5 */
[----:B------:R-:W2:Y:S01]  /*32a0*/  SHFL.IDX PT, R168, R54, RZ, 0x1f ;  /* 0x00001fff36a87589 */ /* 0x000ea200000e0000 */
[----:B------:R-:W-:-:S02]  /*32b0*/  FFMA.FTZ R138, R46, -R140, R173 ;  /* 0x8000008c2e8a7223 */ /* 0x000fc400000100ad */
[----:B------:R-:W-:Y:S01]  /*32c0*/  FFMA.FTZ R176, R30, R141, R167 ;  /* 0x0000008d1eb07223 */ /* 0x000fe200000100a7 */
[----:B------:R-:W3:Y:S01]  /*32d0*/  SHFL.DOWN PT, R173, R162, 0x1, 0x1f ;  /* 0x08201f00a2ad7f89 */ /* 0x000ee200000e0000 */
[----:B-1----:R-:W-:Y:S02]  /*32e0*/  FFMA.FTZ R174, R100, -R166, R171 ;  /* 0x800000a664ae7223 */ /* 0x002fe400000100ab */
[----:B------:R-:W-:Y:S01]  /*32f0*/  FFMA.FTZ R171, R30, R143, R165 ;  /* 0x0000008f1eab7223 */ /* 0x000fe200000100a5 */
[----:B------:R1:W4:Y:S01]  /*3300*/  SHFL.IDX PT, R167, R163, RZ, 0x1f ;  /* 0x00001fffa3a77589 */ /* 0x00032200000e0000 */
[----:B------:R-:W-:Y:S02]  /*3310*/  FMUL.FTZ R142, R139, R176 ;  /* 0x000000b08b8e7220 */ /* 0x000fe40000410000 */
[----:B------:R-:W-:Y:S01]  /*3320*/  FFMA.FTZ R140, R47, -R140, R166 ;  /* 0x8000008c2f8c7223 */ /* 0x000fe200000100a6 */
[----:B------:R5:W0:Y:S01]  /*3330*/  SHFL.IDX PT, R165, R162, RZ, 0x1f ;  /* 0x00001fffa2a57589 */ /* 0x000a2200000e0000 */
[----:B------:R-:W-:-:S02]  /*3340*/  FMUL.FTZ R166, R139, R171 ;  /* 0x000000ab8ba67220 */ /* 0x000fc40000410000 */
[----:B------:R-:W-:Y:S02]  /*3350*/  FADD.FTZ R137, R22, R75 ;  /* 0x0000004b16897221 */ /* 0x000fe40000010000 */
[C---:B------:R-:W-:Y:S02]  /*3360*/  FFMA.FTZ R143, R135.reuse, R171, -R142 ;  /* 0x000000ab878f7223 */ /* 0x040fe4000001088e */
[----:B------:R-:W-:Y:S02]  /*3370*/  FFMA.FTZ R166, R135, R176, R166 ;  /* 0x000000b087a67223 */ /* 0x000fe400000100a6 */
[----:B------:R-:W-:Y:S02]  /*3380*/  FMUL.FTZ R170, R30, R137 ;  /* 0x000000891eaa7220 */ /* 0x000fe40000410000 */
[C---:B------:R-:W-:Y:S02]  /*3390*/  FFMA.FTZ R143, R31.reuse, R144, R143 ;  /* 0x000000901f8f7223 */ /* 0x040fe4000001008f */
[----:B------:R-:W-:-:S02]  /*33a0*/  FMUL.FTZ R144, R31, R116 ;  /* 0x000000741f907220 */ /* 0x000fc40000410000 */
[----:B-1----:R-:W-:Y:S02]  /*33b0*/  FFMA.FTZ R163, R31, R146, R166 ;  /* 0x000000921fa37223 */ /* 0x002fe400000100a6 */
[----:B------:R-:W-:Y:S02]  /*33c0*/  FFMA.FTZ R172, R101, R171, R172 ;  /* 0x000000ab65ac7223 */ /* 0x000fe400000100ac */
[----:B------:R-:W-:Y:S02]  /*33d0*/  FFMA.FTZ R141, R48, -R170, R171 ;  /* 0x800000aa308d7223 */ /* 0x000fe400000100ab */
[----:B------:R-:W-:Y:S02]  /*33e0*/  FMUL.FTZ R171, R102, R143 ;  /* 0x0000008f66ab7220 */ /* 0x000fe40000410000 */
[-C--:B------:R-:W-:Y:S02]  /*33f0*/  FFMA.FTZ R143, R50, -R144.reuse, R143 ;  /* 0x80000090328f7223 */ /* 0x080fe4000001008f */
[----:B------:R-:W-:-:S02]  /*3400*/  FFMA.FTZ R144, R51, -R144, R163 ;  /* 0x8000009033907223 */ /* 0x000fc400000100a3 */
[----:B------:R-:W-:Y:S02]  /*3410*/  FMUL.FTZ R179, R102, R163 ;  /* 0x000000a366b37220 */ /* 0x000fe40000410000 */
[C---:B0-----:R-:W-:Y:S02]  /*3420*/  @P1 FMUL.FTZ R163, R175.reuse, R169 ;  /* 0x000000a9afa31220 */ /* 0x041fe40000410000 */
[----:B--2---:R-:W-:Y:S02]  /*3430*/  @P1 FMUL.FTZ R166, R175, R168 ;  /* 0x000000a8afa61220 */ /* 0x004fe40000410000 */
[----:B------:R-:W-:Y:S02]  /*3440*/  FFMA.FTZ R142, R49, -R170, R176 ;  /* 0x800000aa318e7223 */ /* 0x000fe400000100b0 */
[----:B-----5:R-:W-:Y:S02]  /*3450*/  FADD.FTZ R162, R172, R171 ;  /* 0x000000abaca27221 */ /* 0x020fe40000010000 */
[----:B---3--:R-:W-:-:S02]  /*3460*/  @P1 FFMA.FTZ R170, R173, R168, -R163 ;  /* 0x000000a8adaa1223 */ /* 0x008fc400000108a3 */
[----:B------:R-:W-:Y:S02]  /*3470*/  @P1 FFMA.FTZ R171, R173, R169, R166 ;  /* 0x000000a9adab1223 */ /* 0x000fe400000100a6 */
[----:B------:R-:W-:Y:S02]  /*3480*/  @P1 FADD.FTZ R168, R177, R170 ;  /* 0x000000aab1a81221 */ /* 0x000fe40000010000 */
[----:B------:R-:W-:Y:S02]  /*3490*/  @P1 FADD.FTZ R169, R178, R171 ;  /* 0x000000abb2a91221 */ /* 0x000fe40000010000 */
[-C--:B------:R-:W-:Y:S02]  /*34a0*/  FMUL.FTZ R170, R168, -R63.reuse ;  /* 0x8000003fa8aa7220 */ /* 0x080fe40000410000 */
[C---:B------:R-:W-:Y:S02]  /*34b0*/  FMUL.FTZ R63, R169.reuse, -R63 ;  /* 0x8000003fa93f7220 */ /* 0x040fe40000410000 */
[----:B------:R-:W-:-:S02]  /*34c0*/  FFMA.FTZ R169, R169, R62, R170 ;  /* 0x0000003ea9a97223 */ /* 0x000fc400000100aa */
[----:B------:R-:W-:Y:S01]  /*34d0*/  FFMA.FTZ R63, R168, R62, -R63 ;  /* 0x0000003ea83f7223 */ /* 0x000fe2000001083f */
[----:B------:R-:W-:Y:S01]  /*34e0*/  P2R R62, PR, RZ, 0x1 ;  /* 0x00000001ff3e7803 */ /* 0x000fe20000000000 */
[C---:B----4-:R-:W-:Y:S02]  /*34f0*/  FMUL.FTZ R163, R167.reuse, R55 ;  /* 0x00000037a7a37220 */ /* 0x050fe40000410000 */
[----:B------:R-:W-:Y:S02]  /*3500*/  FADD.FTZ R150, -R150, R169 ;  /* 0x000000a996967221 */ /* 0x000fe40000010100 */
[-C--:B------:R-:W-:Y:S02]  /*3510*/  FMUL.FTZ R166, R167, R54.reuse ;  /* 0x00000036a7a67220 */ /* 0x080fe40000410000 */
[----:B------:R-:W-:Y:S01]  /*3520*/  FADD.FTZ R148, R148, R63 ;  /* 0x0000003f94947221 */ /* 0x000fe20000010000 */
[----:B------:R-:W-:Y:S01]  /*3530*/  SHF.L.U32 R63, R78, 0x4, RZ ;  /* 0x000000044e3f7819 */ /* 0x000fe200000006ff */
[----:B------:R-:W-:-:S02]  /*3540*/  FFMA.FTZ R163, R165, R54, -R163 ;  /* 0x00000036a5a37223 */ /* 0x000fc400000108a3 */
[----:B------:R-:W-:Y:S02]  /*3550*/  FMUL.FTZ R54, R167, R53 ;  /* 0x00000035a7367220 */ /* 0x000fe40000410000 */
[----:B------:R-:W-:Y:S02]  /*3560*/  FMUL.FTZ R62, R139, -R150 ;  /* 0x800000968b3e7220 */ /* 0x000fe40000410000 */
[----:B------:R-:W-:Y:S02]  /*3570*/  FFMA.FTZ R55, R165, R55, R166 ;  /* 0x00000037a5377223 */ /* 0x000fe400000100a6 */
[----:B------:R-:W-:Y:S02]  /*3580*/  FMUL.FTZ R139, R139, -R148 ;  /* 0x800000948b8b7220 */ /* 0x000fe40000410000 */
[-C--:B------:R-:W-:Y:S02]  /*3590*/  FMUL.FTZ R166, R167, R52.reuse ;  /* 0x00000034a7a67220 */ /* 0x080fe40000410000 */
[----:B------:R-:W-:-:S02]  /*35a0*/  FFMA.FTZ R52, R165, R52, -R54 ;  /* 0x00000034a5347223 */ /* 0x000fc40000010836 */
[----:B------:R-:W-:Y:S02]  /*35b0*/  FADD.FTZ R54, R158, R163 ;  /* 0x000000a39e367221 */ /* 0x000fe40000010000 */
[C---:B------:R-:W-:Y:S02]  /*35c0*/  FFMA.FTZ R62, R135.reuse, R148, -R62 ;  /* 0x00000094873e7223 */ /* 0x040fe4000001083e */
[----:B------:R-:W-:Y:S01]  /*35d0*/  FFMA.FTZ R158, R135, R150, R139 ;  /* 0x00000096879e7223 */ /* 0x000fe2000001008b */
[----:B------:R-:W-:Y:S01]  /*35e0*/  LEA.HI.SX32 R139, R63, R63, 0x1b ;  /* 0x0000003f3f8b7211 */ /* 0x000fe200078fdaff */
[----:B------:R-:W-:Y:S02]  /*35f0*/  FADD.FTZ R147, R147, R62 ;  /* 0x0000003e93937221 */ /* 0x000fe40000010000 */
[----:B------:R-:W-:Y:S02]  /*3600*/  FADD.FTZ R62, -R145, R158 ;  /* 0x0000009e913e7221 */ /* 0x000fe40000010100 */
[----:B------:R-:W-:-:S02]  /*3610*/  FFMA.FTZ R53, R165, R53, R166 ;  /* 0x00000035a5357223 */ /* 0x000fc400000100a6 */
[----:B------:R-:W-:Y:S02]  /*3620*/  FADD.FTZ R55, R160, R55 ;  /* 0x00000037a0377221 */ /* 0x000fe40000010000 */
[C---:B------:R-:W-:Y:S02]  /*3630*/  FMUL.FTZ R145, R127.reuse, -R62 ;  /* 0x8000003e7f917220 */ /* 0x040fe40000410000 */
[----:B------:R-:W-:Y:S01]  /*3640*/  FMUL.FTZ R127, R127, -R147 ;  /* 0x800000937f7f7220 */ /* 0x000fe20000410000 */
[----:B------:R0:W-:Y:S01]  /*3650*/  @!P0 STS.128 [R103.X16+0x25d0], R52 ;  /* 0x0025d03467008388 */ /* 0x0001e2000000cc00 */
[C---:B------:R-:W-:Y:S02]  /*3660*/  FMUL.FTZ R166, R116.reuse, R150 ;  /* 0x0000009674a67220 */ /* 0x040fe40000410000 */
[----:B------:R-:W-:Y:S02]  /*3670*/  FMUL.FTZ R160, R116, R148 ;  /* 0x0000009474a07220 */ /* 0x000fe40000410000 */
[----:B------:R-:W-:-:S02]  /*3680*/  FMUL.FTZ R63, R144, R166 ;  /* 0x000000a6903f7220 */ /* 0x000fc40000410000 */
[-C--:B------:R-:W-:Y:S02]  /*3690*/  FMUL.FTZ R168, R31, R160.reuse ;  /* 0x000000a01fa87220 */ /* 0x080fe40000410000 */
[-C--:B------:R-:W-:Y:S02]  /*36a0*/  FMUL.FTZ R135, R144, R160.reuse ;  /* 0x000000a090877220 */ /* 0x080fe40000410000 */
[----:B------:R-:W-:Y:S01]  /*36b0*/  FFMA.FTZ R63, R143, R160, R63 ;  /* 0x000000a08f3f7223 */ /* 0x000fe2000001003f */
[----:B------:R-:W-:Y:S01]  /*36c0*/  STS [R139.X4+0x878], R168 ;  /* 0x000878a88b007388 */ /* 0x000fe20000004800 */
[----:B------:R-:W-:Y:S02]  /*36d0*/  FFMA.FTZ R174, R101, -R176, R174 ;  /* 0x800000b065ae7223 */ /* 0x000fe400000100ae */
[----:B------:R-:W-:Y:S02]  /*36e0*/  FMUL.FTZ R170, R31, R166 ;  /* 0x000000a61faa7220 */ /* 0x000fe40000410000 */
[----:B0-----:R-:W-:-:S02]  /*36f0*/  FFMA.FTZ R52, R126, R147, -R145 ;  /* 0x000000937e347223 */ /* 0x001fc40000010891 */
[-C--:B------:R-:W-:Y:S01]  /*3700*/  FMUL.FTZ R55, R62, R137.reuse ;  /* 0x000000893e377220 */ /* 0x080fe20000410000 */
[----:B------:R-:W-:Y:S01]  /*3710*/  STS [R139.X4+0x87c], R170 ;  /* 0x00087caa8b007388 */ /* 0x000fe20000004800 */
[----:B------:R-:W-:Y:S02]  /*3720*/  FMUL.FTZ R53, R147, R137 ;  /* 0x0000008993357220 */ /* 0x000fe40000410000 */
[----:B------:R-:W-:Y:S02]  /*3730*/  FFMA.FTZ R126, R126, R62, R127 ;  /* 0x0000003e7e7e7223 */ /* 0x000fe4000001007f */
[----:B------:R-:W-:Y:S02]  /*3740*/  FADD.FTZ R151, R151, R52 ;  /* 0x0000003497977221 */ /* 0x000fe40000010000 */
[C---:B------:R-:W-:Y:S02]  /*3750*/  FMUL.FTZ R52, R142.reuse, R55 ;  /* 0x000000378e347220 */ /* 0x040fe40000410000 */
[----:B------:R-:W-:-:S02]  /*3760*/  FMUL.FTZ R54, R142, R53 ;  /* 0x000000358e367220 */ /* 0x000fc40000410000 */
[----:B------:R-:W-:Y:S02]  /*3770*/  FADD.FTZ R149, -R149, R126 ;  /* 0x0000007e95957221 */ /* 0x000fe40000010100 */
[-C--:B------:R-:W-:Y:S02]  /*3780*/  FMUL.FTZ R158, R30, R53.reuse ;  /* 0x000000351e9e7220 */ /* 0x080fe40000410000 */
[C---:B------:R-:W-:Y:S02]  /*3790*/  FFMA.FTZ R52, R141.reuse, R53, R52 ;  /* 0x000000358d347223 */ /* 0x040fe40000010034 */
[----:B------:R-:W-:Y:S01]  /*37a0*/  FFMA.FTZ R53, R141, R55, -R54 ;  /* 0x000000378d357223 */ /* 0x000fe20000010836 */
[----:B------:R-:W-:Y:S01]  /*37b0*/  STS [R139.X4+0x870], R158 ;  /* 0x0008709e8b007388 */ /* 0x000fe20000004800 */
[C---:B------:R-:W-:Y:S02]  /*37c0*/  FMUL.FTZ R54, R125.reuse, -R149 ;  /* 0x800000957d367220 */ /* 0x040fe40000410000 */
[----:B------:R-:W-:-:S02]  /*37d0*/  FMUL.FTZ R125, R125, -R151 ;  /* 0x800000977d7d7220 */ /* 0x000fc40000410000 */
[----:B------:R-:W-:Y:S02]  /*37e0*/  FMUL.FTZ R127, R112, R149 ;  /* 0x00000095707f7220 */ /* 0x000fe40000410000 */
[C---:B------:R-:W-:Y:S02]  /*37f0*/  FFMA.FTZ R54, R124.reuse, R151, -R54 ;  /* 0x000000977c367223 */ /* 0x040fe40000010836 */
[----:B------:R-:W-:Y:S02]  /*3800*/  FFMA.FTZ R125, R124, R149, R125 ;  /* 0x000000957c7d7223 */ /* 0x000fe4000001007d */
[----:B------:R-:W-:Y:S02]  /*3810*/  FMUL.FTZ R160, R30, R55 ;  /* 0x000000371ea07220 */ /* 0x000fe40000410000 */
[----:B------:R-:W-:Y:S02]  /*3820*/  FMUL.FTZ R55, R112, R151 ;  /* 0x0000009770377220 */ /* 0x000fe40000410000 */
[----:B------:R-:W-:Y:S01]  /*3830*/  FMUL.FTZ R124, R140, R127 ;  /* 0x0000007f8c7c7220 */ /* 0x000fe20000410000 */
[----:B------:R-:W-:Y:S01]  /*3840*/  STS [R139.X4+0x874], R160 ;  /* 0x000874a08b007388 */ /* 0x000fe20000004800 */
[----:B------:R-:W-:-:S02]  /*3850*/  FADD.FTZ R153, R153, R54 ;  /* 0x0000003699997221 */ /* 0x000fc40000010000 */
[----:B------:R-:W-:Y:S02]  /*3860*/  FADD.FTZ R152, -R152, R125 ;  /* 0x0000007d98987221 */ /* 0x000fe40000010100 */
[-C--:B------:R-:W-:Y:S02]  /*3870*/  FMUL.FTZ R54, R140, R55.reuse ;  /* 0x000000378c367220 */ /* 0x080fe40000410000 */
[-C--:B------:R-:W-:Y:S02]  /*3880*/  FFMA.FTZ R172, R138, R55.reuse, R124 ;  /* 0x000000378aac7223 */ /* 0x080fe4000001007c */
[----:B------:R-:W-:Y:S02]  /*3890*/  FMUL.FTZ R126, R29, R55 ;  /* 0x000000371d7e7220 */ /* 0x000fe40000410000 */
[C---:B------:R-:W-:Y:S02]  /*38a0*/  FMUL.FTZ R55, R123.reuse, -R153 ;  /* 0x800000997b377220 */ /* 0x040fe40000410000 */
[----:B------:R-:W-:Y:S01]  /*38b0*/  FMUL.FTZ R123, R123, -R152 ;  /* 0x800000987b7b7220 */ /* 0x000fe20000410000 */
[----:B------:R0:W-:Y:S01]  /*38c0*/  STS [R139.X4+0x868], R126 ;  /* 0x0008687e8b007388 */ /* 0x0001e20000004800 */
[----:B------:R-:W-:-:S02]  /*38d0*/  FADD.FTZ R146, R174, -R179 ;  /* 0x800000b3ae927221 */ /* 0x000fc40000010000 */
[----:B------:R-:W-:Y:S02]  /*38e0*/  FFMA.FTZ R174, R138, R127, -R54 ;  /* 0x0000007f8aae7223 */ /* 0x000fe40000010836 */
[CC--:B------:R-:W-:Y:S02]  /*38f0*/  FFMA.FTZ R54, R122.reuse, R152.reuse, R55 ;  /* 0x000000987a367223 */ /* 0x0c0fe40000010037 */
[----:B------:R-:W-:Y:S02]  /*3900*/  FFMA.FTZ R123, R122, R153, -R123 ;  /* 0x000000997a7b7223 */ /* 0x000fe4000001087b */
[----:B------:R-:W-:Y:S02]  /*3910*/  FMUL.FTZ R125, R113, R152 ;  /* 0x00000098717d7220 */ /* 0x000fe40000410000 */
[----:B------:R-:W-:Y:S02]  /*3920*/  FADD.FTZ R155, -R155, R54 ;  /* 0x000000369b9b7221 */ /* 0x000fe40000010100 */
[----:B------:R-:W-:-:S02]  /*3930*/  FADD.FTZ R123, R154, R123 ;  /* 0x0000007b9a7b7221 */ /* 0x000fc40000010000 */
[----:B------:R-:W-:Y:S02]  /*3940*/  FMUL.FTZ R55, R113, R153 ;  /* 0x0000009971377220 */ /* 0x000fe40000410000 */
[C---:B------:R-:W-:Y:S02]  /*3950*/  FMUL.FTZ R122, R136.reuse, R125 ;  /* 0x0000007d887a7220 */ /* 0x040fe40000410000 */
[C---:B------:R-:W-:Y:S02]  /*3960*/  FMUL.FTZ R54, R121.reuse, -R155 ;  /* 0x8000009b79367220 */ /* 0x040fe40000410000 */
[----:B------:R-:W-:Y:S02]  /*3970*/  FMUL.FTZ R121, R121, -R123 ;  /* 0x8000007b79797220 */ /* 0x000fe40000410000 */
[-C--:B------:R-:W-:Y:S02]  /*3980*/  FMUL.FTZ R124, R136, R55.reuse ;  /* 0x00000037887c7220 */ /* 0x080fe40000410000 */
[----:B------:R-:W-:-:S02]  /*3990*/  FFMA.FTZ R145, R133, R55, R122 ;  /* 0x0000003785917223 */ /* 0x000fc4000001007a */
[----:B0-----:R-:W-:Y:S02]  /*39a0*/  FMUL.FTZ R126, R28, R55 ;  /* 0x000000371c7e7220 */ /* 0x001fe40000410000 */
[C---:B------:R-:W-:Y:S02]  /*39b0*/  FFMA.FTZ R55, R120.reuse, R123, -R54 ;  /* 0x0000007b78377223 */ /* 0x040fe40000010836 */
[-C--:B------:R-:W-:Y:S01]  /*39c0*/  FFMA.FTZ R120, R120, R155.reuse, R121 ;  /* 0x0000009b78787223 */ /* 0x080fe20000010079 */
[----:B------:R0:W-:Y:S01]  /*39d0*/  STS [R139.X4+0x860], R126 ;  /* 0x0008607e8b007388 */ /* 0x0001e20000004800 */
[----:B------:R-:W-:Y:S02]  /*39e0*/  FADD.FTZ R156, R156, R55 ;  /* 0x000000379c9c7221 */ /* 0x000fe40000010000 */
[----:B------:R-:W-:Y:S02]  /*39f0*/  FADD.FTZ R120, -R157, R120 ;  /* 0x000000789d787221 */ /* 0x000fe40000010100 */
[----:B------:R-:W-:-:S02]  /*3a00*/  FMUL.FTZ R121, R114, R155 ;  /* 0x0000009b72797220 */ /* 0x000fc40000410000 */
[C---:B------:R-:W-:Y:S02]  /*3a10*/  FMUL.FTZ R54, R118.reuse, -R120 ;  /* 0x8000007876367220 */ /* 0x040fe40000410000 */
[-C--:B------:R-:W-:Y:S02]  /*3a20*/  FMUL.FTZ R118, R118, -R156.reuse ;  /* 0x8000009c76767220 */ /* 0x080fe40000410000 */
[C---:B------:R-:W-:Y:S02]  /*3a30*/  FFMA.FTZ R54, R119.reuse, R156, -R54 ;  /* 0x0000009c77367223 */ /* 0x040fe40000010836 */
[----:B------:R-:W-:Y:S02]  /*3a40*/  FFMA.FTZ R118, R119, R120, R118 ;  /* 0x0000007877767223 */ /* 0x000fe40000010076 */
[----:B------:R-:W-:Y:S02]  /*3a50*/  FMUL.FTZ R55, R114, R123 ;  /* 0x0000007b72377220 */ /* 0x000fe40000410000 */
[----:B------:R-:W-:-:S02]  /*3a60*/  FADD.FTZ R118, -R159, R118 ;  /* 0x000000769f767221 */ /* 0x000fc40000010100 */
[C---:B------:R-:W-:Y:S02]  /*3a70*/  FMUL.FTZ R122, R134.reuse, R121 ;  /* 0x00000079867a7220 */ /* 0x040fe40000410000 */
[----:B------:R-:W-:Y:S02]  /*3a80*/  FADD.FTZ R161, R161, R54 ;  /* 0x00000036a1a17221 */ /* 0x000fe40000010000 */
[----:B------:R-:W-:Y:S02]  /*3a90*/  FMUL.FTZ R54, R115, -R118 ;  /* 0x8000007673367220 */ /* 0x000fe40000410000 */
[----:B------:R-:W-:Y:S02]  /*3aa0*/  FMUL.FTZ R158, R29, R127 ;  /* 0x0000007f1d9e7220 */ /* 0x000fe40000410000 */
[-C--:B------:R-:W-:Y:S02]  /*3ab0*/  FMUL.FTZ R119, R134, R55.reuse ;  /* 0x0000003786777220 */ /* 0x080fe40000410000 */
[-C--:B------:R-:W-:Y:S01]  /*3ac0*/  FFMA.FTZ R127, R132, R55.reuse, R122 ;  /* 0x00000037847f7223 */ /* 0x080fe2000001007a */
[----:B------:R1:W-:Y:S01]  /*3ad0*/  STS [R139.X4+0x86c], R158 ;  /* 0x00086c9e8b007388 */ /* 0x0003e20000004800 */
[----:B0-----:R-:W-:-:S02]  /*3ae0*/  FMUL.FTZ R126, R35, R55 ;  /* 0x00000037237e7220 */ /* 0x001fc40000410000 */
[-C--:B------:R-:W-:Y:S02]  /*3af0*/  FFMA.FTZ R55, R117, R161.reuse, -R54 ;  /* 0x000000a175377223 */ /* 0x080fe40000010836 */
[----:B------:R-:W-:Y:S01]  /*3b00*/  FMUL.FTZ R54, R111, R156 ;  /* 0x0000009c6f367220 */ /* 0x000fe20000410000 */
[----:B------:R-:W-:Y:S01]  /*3b10*/  STS [R139.X4+0x858], R126 ;  /* 0x0008587e8b007388 */ /* 0x000fe20000004800 */
[----:B------:R-:W-:Y:S02]  /*3b20*/  FMUL.FTZ R115, R115, -R161 ;  /* 0x800000a173737220 */ /* 0x000fe40000410000 */
[----:B------:R-:W-:Y:S02]  /*3b30*/  FFMA.FTZ R170, R133, R125, -R124 ;  /* 0x0000007d85aa7223 */ /* 0x000fe4000001087c */
[----:B------:R-:W-:Y:S02]  /*3b40*/  FADD.FTZ R64, R64, R55 ;  /* 0x0000003740407221 */ /* 0x000fe40000010000 */
[----:B------:R-:W-:-:S02]  /*3b50*/  FMUL.FTZ R124, R111, R120 ;  /* 0x000000786f7c7220 */ /* 0x000fc40000410000 */
[----:B------:R-:W-:Y:S02]  /*3b60*/  FMUL.FTZ R55, R131, R54 ;  /* 0x0000003683377220 */ /* 0x000fe40000410000 */
[----:B------:R-:W-:Y:S02]  /*3b70*/  FFMA.FTZ R122, R117, R118, R115 ;  /* 0x00000076757a7223 */ /* 0x000fe40000010073 */
[-C--:B------:R-:W-:Y:S02]  /*3b80*/  FMUL.FTZ R115, R131, R124.reuse ;  /* 0x0000007c83737220 */ /* 0x080fe40000410000 */
[----:B-1----:R-:W-:Y:S02]  /*3b90*/  FFMA.FTZ R158, R129, R124, -R55 ;  /* 0x0000007c819e7223 */ /* 0x002fe40000010837 */
[----:B------:R-:W-:Y:S02]  /*3ba0*/  FADD.FTZ R122, -R65, R122 ;  /* 0x0000007a417a7221 */ /* 0x000fe40000010100 */
[----:B------:R-:W-:-:S02]  /*3bb0*/  FMUL.FTZ R55, R107, R64 ;  /* 0x000000406b377220 */ /* 0x000fc40000410000 */
[----:B------:R-:W-:Y:S02]  /*3bc0*/  FMUL.FTZ R154, R28, R125 ;  /* 0x0000007d1c9a7220 */ /* 0x000fe40000410000 */
[----:B------:R-:W-:Y:S02]  /*3bd0*/  FFMA.FTZ R125, R129, R54, R115 ;  /* 0x00000036817d7223 */ /* 0x000fe40000010073 */
[----:B------:R-:W-:Y:S01]  /*3be0*/  FMUL.FTZ R65, R107, R122 ;  /* 0x0000007a6b417220 */ /* 0x000fe20000410000 */
[----:B------:R0:W-:Y:S01]  /*3bf0*/  STS [R139.X4+0x864], R154 ;  /* 0x0008649a8b007388 */ /* 0x0001e20000004800 */
[----:B------:R-:W-:Y:S02]  /*3c00*/  FMUL.FTZ R117, R110, R161 ;  /* 0x000000a16e757220 */ /* 0x000fe40000410000 */
[----:B------:R-:W-:Y:S02]  /*3c10*/  FMUL.FTZ R115, R67, R55 ;  /* 0x0000003743737220 */ /* 0x000fe40000410000 */
[----:B------:R-:W-:-:S02]  /*3c20*/  FFMA.FTZ R135, R143, R166, -R135 ;  /* 0x000000a68f877223 */ /* 0x000fc40000010887 */
[----:B------:R-:W-:Y:S02]  /*3c30*/  FFMA.FTZ R168, R132, R121, -R119 ;  /* 0x0000007984a87223 */ /* 0x000fe40000010877 */
[----:B------:R-:W-:Y:S02]  /*3c40*/  FMUL.FTZ R166, R34, R124 ;  /* 0x0000007c22a67220 */ /* 0x000fe40000410000 */
[----:B------:R-:W-:Y:S02]  /*3c50*/  FMUL.FTZ R119, R110, R118 ;  /* 0x000000766e777220 */ /* 0x000fe40000410000 */
[----:B------:R-:W-:Y:S01]  /*3c60*/  FMUL.FTZ R124, R130, R117 ;  /* 0x00000075827c7220 */ /* 0x000fe20000410000 */
[----:B------:R-:W-:Y:S01]  /*3c70*/  STS [R139.X4+0x854], R166 ;  /* 0x000854a68b007388 */ /* 0x000fe20000004800 */
[----:B------:R-:W-:Y:S02]  /*3c80*/  FFMA.FTZ R115, R66, R65, -R115 ;  /* 0x0000004142737223 */ /* 0x000fe40000010873 */
[----:B------:R-:W-:-:S02]  /*3c90*/  FFMA.FTZ R124, R128, R119, -R124 ;  /* 0x00000077807c7223 */ /* 0x000fc4000001087c */
[----:B------:R-:W-:Y:S02]  /*3ca0*/  FADD.FTZ R115, RZ, R115 ;  /* 0x00000073ff737221 */ /* 0x000fe40000010000 */
[----:B------:R-:W-:Y:S02]  /*3cb0*/  FMUL.FTZ R160, R34, R54 ;  /* 0x0000003622a07220 */ /* 0x000fe40000410000 */
[----:B------:R-:W-:Y:S02]  /*3cc0*/  FADD.FTZ R115, R115, R124 ;  /* 0x0000007c73737221 */ /* 0x000fe40000010000 */
[----:B------:R-:W-:Y:S01]  /*3cd0*/  FMUL.FTZ R54, R67, R65 ;  /* 0x0000004143367220 */ /* 0x000fe20000410000 */
[----:B------:R-:W-:Y:S01]  /*3ce0*/  STS [R139.X4+0x850], R160 ;  /* 0x000850a08b007388 */ /* 0x000fe20000004800 */
[----:B------:R-:W-:Y:S01]  /*3cf0*/  FADD.FTZ R115, R115, R158 ;  /* 0x0000009e73737221 */ /* 0x000fe20000010000 */
[----:B------:R-:W-:Y:S01]  /*3d00*/  MOV R158, 0xffffff00 ;  /* 0xffffff00009e7802 */ /* 0x000fe20000000f00 */
[----:B0-----:R-:W-:-:S02]  /*3d10*/  FMUL.FTZ R154, R35, R121 ;  /* 0x00000079239a7220 */ /* 0x001fc40000410000 */
[----:B------:R-:W-:Y:S02]  /*3d20*/  FMUL.FTZ R121, R130, R119 ;  /* 0x0000007782797220 */ /* 0x000fe40000410000 */
[-C--:B------:R-:W-:Y:S01]  /*3d30*/  FFMA.FTZ R54, R66, R55.reuse, R54 ;  /* 0x0000003742367223 */ /* 0x080fe20000010036 */
[----:B------:R0:W-:Y:S01]  /*3d40*/  STS [R139.X4+0x85c], R154 ;  /* 0x00085c9a8b007388 */ /* 0x0001e20000004800 */
[----:B------:R-:W-:Y:S02]  /*3d50*/  FMUL.FTZ R124, R32, R55 ;  /* 0x00000037207c7220 */ /* 0x000fe40000410000 */
[C---:B------:R-:W-:Y:S01]  /*3d60*/  IMAD R55, R109.reuse, R158, c[0x0][0x168] ;  /* 0x00005a006d377624 */ /* 0x040fe200078e029e */
[----:B------:R-:W-:Y:S01]  /*3d70*/  SHF.L.U32 R109, R109, 0x9, RZ ;  /* 0x000000096d6d7819 */ /* 0x000fe200000006ff */
[----:B------:R-:W-:Y:S01]  /*3d80*/  FFMA.FTZ R121, R128, R117, R121 ;  /* 0x0000007580797223 */ /* 0x000fe20000010079 */
[----:B------:R-:W-:Y:S01]  /*3d90*/  STS [R139.X4+0x840], R124 ;  /* 0x0008407c8b007388 */ /* 0x000fe20000004800 */
[----:B------:R-:W-:-:S02]  /*3da0*/  FADD.FTZ R54, RZ, R54 ;  /* 0x00000036ff367221 */ /* 0x000fc40000010000 */
[C---:B------:R-:W-:Y:S02]  /*3db0*/  FMUL.FTZ R126, R33.reuse, R117 ;  /* 0x00000075217e7220 */ /* 0x040fe40000410000 */
[----:B0-----:R-:W-:Y:S01]  /*3dc0*/  FMUL.FTZ R154, R33, R119 ;  /* 0x00000077219a7220 */ /* 0x001fe20000410000 */
[----:B------:R-:W-:Y:S01]  /*3dd0*/  LEA R119, R55, -R78, 0x1 ;  /* 0x8000004e37777211 */ /* 0x000fe200078e08ff */
[----:B------:R-:W-:Y:S01]  /*3de0*/  FADD.FTZ R54, R54, R121 ;  /* 0x0000007936367221 */ /* 0x000fe20000010000 */
[----:B------:R0:W-:Y:S01]  /*3df0*/  STS [R139.X4+0x848], R126 ;  /* 0x0008487e8b007388 */ /* 0x0001e20000004800 */
[----:B------:R-:W-:Y:S01]  /*3e00*/  FADD.FTZ R115, R115, R168 ;  /* 0x000000a873737221 */ /* 0x000fe20000010000 */
[----:B------:R-:W-:Y:S01]  /*3e10*/  ISETP.GE.AND P0, PT, R119, 0x1, PT ;  /* 0x000000017700780c */ /* 0x000fe20003f06270 */
[----:B------:R-:W-:Y:S01]  /*3e20*/  FADD.FTZ R54, R54, R125 ;  /* 0x0000007d36367221 */ /* 0x000fe20000010000 */
[----:B------:R1:W-:Y:S01]  /*3e30*/  STS [R139.X4+0x84c], R154 ;  /* 0x00084c9a8b007388 */ /* 0x0003e20000004800 */
[----:B------:R-:W-:Y:S01]  /*3e40*/  FADD.FTZ R115, R115, R170 ;  /* 0x000000aa73737221 */ /* 0x000fe20000010000 */
[----:B------:R-:W-:Y:S01]  /*3e50*/  ISETP.GE.AND P1, PT, R119, 0x21, PT ;  /* 0x000000217700780c */ /* 0x000fe20003f26270 */
[----:B------:R-:W-:-:S02]  /*3e60*/  FADD.FTZ R54, R54, R127 ;  /* 0x0000007f36367221 */ /* 0x000fc40000010000 */
[----:B------:R-:W-:Y:S02]  /*3e70*/  FADD.FTZ R174, R115, R174 ;  /* 0x000000ae73ae7221 */ /* 0x000fe40000010000 */
[----:B0-----:R-:W-:Y:S02]  /*3e80*/  FMUL.FTZ R126, R32, R65 ;  /* 0x00000041207e7220 */ /* 0x001fe40000410000 */
[----:B------:R-:W-:Y:S01]  /*3e90*/  FADD.FTZ R145, R54, R145 ;  /* 0x0000009136917221 */ /* 0x000fe20000010000 */
[----:B------:R-:W-:Y:S01]  /*3ea0*/  IADD3 R54, P2, R109, R78, RZ ;  /* 0x0000004e6d367210 */ /* 0x000fe20007f5e0ff */
[----:B------:R-:W-:Y:S01]  /*3eb0*/  FADD.FTZ R174, R174, R53 ;  /* 0x00000035aeae7221 */ /* 0x000fe20000010000 */
[----:B------:R1:W-:Y:S01]  /*3ec0*/  STS [R139.X4+0x844], R126 ;  /* 0x0008447e8b007388 */ /* 0x0003e20000004800 */
[----:B------:R-:W-:Y:S01]  /*3ed0*/  FADD.FTZ R145, R145, R172 ;  /* 0x000000ac91917221 */ /* 0x000fe20000010000 */
[----:B------:R-:W-:Y:S02]  /*3ee0*/  LEA.HI.X.SX32 R55, R109, RZ, 0x1, P2 ;  /* 0x000000ff6d377211 */ /* 0x000fe400010f0eff */
[----:B------:R-:W-:Y:S01]  /*3ef0*/  IADD3 R53, R78, 0x20, RZ ;  /* 0x000000204e357810 */ /* 0x000fe20007ffe0ff */
[----:B------:R-:W-:Y:S06]  /*3f00*/  BAR.SYNC.DEFER_BLOCKING 0x0 ;  /* 0x0000000000007b1d */ /* 0x000fec0000010000 */
[----:B------:R-:W-:Y:S05]  /*3f10*/  @!P0 BRA `(.L_x_12501) ;  /* 0x0000016000008947 */ /* 0x000fea0003800000 */
[----:B-1----:R-:W-:Y:S01]  /*3f20*/  LEA.HI.SX32 R65, R78, R78, 0x1b ;  /* 0x0000004e4e417211 */ /* 0x002fe200078fdaff */
[----:B------:R-:W-:Y:S01]  /*3f30*/  IMAD R109, R164, c[0x0][0x2a0], RZ ;  /* 0x0000a800a46d7a24 */ /* 0x000fe200078e02ff */
[----:B------:R-:W-:Y:S01]  /*3f40*/  ULDC.64 UR4, c[0x0][0x298] ;  /* 0x0000a60000047ab9 */ /* 0x000fe20000000a00 */
[----:B------:R-:W-:Y:S01]  /*3f50*/  IMAD.WIDE.U32 R124, R76, c[0x0][0x2a0], RZ ;  /* 0x0000a8004c7c7a25 */ /* 0x000fe200078e00ff */
[----:B------:R-:W-:-:S02]  /*3f60*/  USHF.R.U32.HI UR8, URZ, 0x1, UR5 ;  /* 0x000000013f087899 */ /* 0x000fc40008011605 */
[----:B------:R-:W0:Y:S01]  /*3f70*/  LDS R65, [R65.X4+0x840] ;  /* 0x0008400041417984 */ /* 0x000e220000004800 */
[----:B------:R-:W-:Y:S01]  /*3f80*/  IMAD R109, R76, c[0x0][0x2a4], R109 ;  /* 0x0000a9004c6d7a24 */ /* 0x000fe200078e026d */
[----:B------:R-:W-:Y:S01]  /*3f90*/  USHF.R.U64 UR4, UR4, 0x1, UR5 ;  /* 0x0000000104047899 */ /* 0x000fe20008001205 */
[----:B------:R-:W-:Y:S02]  /*3fa0*/  IMAD R126, R108, c[0x0][0x2b0], RZ ;  /* 0x0000ac006c7e7a24 */ /* 0x000fe400078e02ff */
[----:B------:R-:W-:Y:S01]  /*3fb0*/  IMAD.WIDE.U32 R54, R103, c[0x0][0x2b0], R54 ;  /* 0x0000ac0067367a25 */ /* 0x000fe200078e0036 */
[----:B------:R-:W-:-:S03]  /*3fc0*/  IADD3 R125, R125, R109, RZ ;  /* 0x0000006d7d7d7210 */ /* 0x000fc60007ffe0ff */
[----:B------:R-:W-:Y:S02]  /*3fd0*/  IMAD R109, R77, UR8, RZ ;  /* 0x000000084d6d7c24 */ /* 0x000fe4000f8e02ff */
[----:B------:R-:W-:Y:S02]  /*3fe0*/  IMAD R117, R103, c[0x0][0x2b4], R126 ;  /* 0x0000ad0067757a24 */ /* 0x000fe400078e027e */
[----:B------:R-:W-:Y:S02]  /*3ff0*/  IMAD R115, R74, UR4, R109 ;  /* 0x000000044a737c24 */ /* 0x000fe4000f8e026d */
[----:B------:R-:W-:Y:S01]  /*4000*/  IMAD.WIDE.U32 R108, R77, UR4, R124 ;  /* 0x000000044d6c7c25 */ /* 0x000fe2000f8e007c */
[----:B------:R-:W-:-:S04]  /*4010*/  IADD3 R117, R55, R117, RZ ;  /* 0x0000007537757210 */ /* 0x000fc80007ffe0ff */
[----:B------:R-:W-:Y:S02]  /*4020*/  IADD3 R115, R109, R115, RZ ;  /* 0x000000736d737210 */ /* 0x000fe40007ffe0ff */
[----:B------:R-:W-:-:S04]  /*4030*/  LEA R109, P0, R108, c[0x0][0x318], 0x3 ;  /* 0x0000c6006c6d7a11 */ /* 0x000fc800078018ff */
[----:B------:R-:W-:Y:S02]  /*4040*/  LEA.HI.X R55, R108, c[0x0][0x31c], R115, 0x3, P0 ;  /* 0x0000c7006c377a11 */ /* 0x000fe400000f1c73 */
[----:B------:R-:W-:-:S04]  /*4050*/  LEA R108, P0, R54, R109, 0x2 ;  /* 0x0000006d366c7211 */ /* 0x000fc800078010ff */
[----:B------:R-:W-:-:S05]  /*4060*/  LEA.HI.X R109, R54, R55, R117, 0x2, P0 ;  /* 0x00000037366d7211 */ /* 0x000fca00000f1475 */
[----:B0-----:R0:W-:Y:S04]  /*4070*/  RED.E.ADD.F32.FTZ.RN.STRONG.GPU [R108.64], R65 ;  /* 0x000000416c00798e */ /* 0x0011e8000c10e786 */
.L_x_12501:
[----:B-1----:R-:W-:Y:S05]  /*4080*/  BSYNC B0 ;  /* 0x0000000000007941 */ /* 0x002fea0003800000 */
.L_x_12500:
        /* <DEDUP_REMOVED lines=9> */
.L_x_12503:
[----:B------:R-:W-:Y:S05]  /*4120*/  BSYNC B0 ;  /* 0x0000000000007941 */ /* 0x000fea0003800000 */
.L_x_12502:
        /* <DEDUP_REMOVED lines=14> */
.L_x_12505:
[----:B------:R-:W-:Y:S05]  /*4210*/  BSYNC B0 ;  /* 0x0000000000007941 */ /* 0x000fea0003800000 */
.L_x_12504:
[----:B------:R-:W1:Y:S01]  /*4220*/  LDS R65, [R65.X4+0x9c0] ;  /* 0x0009c00041417984 */ /* 0x000e620000004800 */
[----:B------:R-:W-:Y:S01]  /*4230*/  BSSY B0, `(.L_x_12506) ;  /* 0x0000005000007945 */ /* 0x000fe20003800000 */
[----:B0-----:R-:W-:Y:S02]  /*4240*/  IADD3 R55, R78, 0xa0, RZ ;  /* 0x000000a04e377810 */ /* 0x001fe40007ffe0ff */
[----:B------:R-:W-:Y:S01]  /*4250*/  LEA.HI.SX32 R53, R53, R78, 0x1b ;  /* 0x0000004e35357211 */ /* 0x000fe200078fdaff */
[----:B------:R-:W-:Y:S05]  /*4260*/  @!P0 BRA `(.L_x_12507) ;  /* 0x0000001000008947 */ /* 0x000fea0003800000 */
[----:B-1----:R0:W-:Y:S02]  /*4270*/  RED.E.ADD.F32.FTZ.RN.STRONG.GPU [R68.64+-0x680], R65 ;  /* 0xfff980414400798e */ /* 0x0021e4000c10e786 */
.L_x_12507:
[----:B------:R-:W-:Y:S05]  /*4280*/  BSYNC B0 ;  /* 0x0000000000007941 */ /* 0x000fea0003800000 */
.L_x_12506:
[----:B------:R-:W2:Y:S01]  /*4290*/  LDS R53, [R53.X4+0xa40] ;  /* 0x000a400035357984 */ /* 0x000ea20000004800 */
[----:B------:R-:W-:Y:S01]  /*42a0*/  BSSY B0, `(.L_x_12508) ;  /* 0x0000005000007945 */ /* 0x000fe20003800000 */
[----:B01----:R-:W-:Y:S02]  /*42b0*/  IADD3 R65, R78, 0xc0, RZ ;  /* 0x000000c04e417810 */ /* 0x003fe40007ffe0ff */
[----:B------:R-:W-:Y:S01]  /*42c0*/  LEA.HI.SX32 R55, R55, R78, 0x1b ;  /* 0x0000004e37377211 */ /* 0x000fe200078fdaff */
[----:B------:R-:W-:Y:S05]  /*42d0*/  @!P1 BRA `(.L_x_12509) ;  /* 0x0000001000009947 */ /* 0x000fea0003800000 */
[----:B--2---:R0:W-:Y:S02]  /*42e0*/  RED.E.ADD.F32.FTZ.RN.STRONG.GPU [R68.64+-0x600], R53 ;  /* 0xfffa00354400798e */ /* 0x0041e4000c10e786 */
.L_x_12509:
[----:B------:R-:W-:Y:S05]  /*42f0*/  BSYNC B0 ;  /* 0x0000000000007941 */ /* 0x000fea0003800000 */
.L_x_12508:
[----:B------:R-:W1:Y:S01]  /*4300*/  LDS R55, [R55.X4+0xac0] ;  /* 0x000ac00037377984 */ /* 0x000e620000004800 */
[----:B------:R-:W-:Y:S01]  /*4310*/  BSSY B0, `(.L_x_12510) ;  /* 0x0000005000007945 */ /* 0x000fe20003800000 */
[----:B0-2---:R-:W-:-:S02]  /*4320*/  IADD3 R53, R78, 0xe0, RZ ;  /* 0x000000e04e357810 */ /* 0x005fc40007ffe0ff */
[----:B------:R-:W-:Y:S01]  /*4330*/  LEA.HI.SX32 R65, R65, R78, 0x1b ;  /* 0x0000004e41417211 */ /* 0x000fe200078fdaff */
[----:B------:R-:W-:Y:S05]  /*4340*/  @!P2 BRA `(.L_x_12511) ;  /* 0x000000100000a947 */ /* 0x000fea0003800000 */
[----:B-1----:R0:W-:Y:S02]  /*4350*/  RED.E.ADD.F32.FTZ.RN.STRONG.GPU [R68.64+-0x580], R55 ;  /* 0xfffa80374400798e */ /* 0x0021e4000c10e786 */
.L_x_12511:
[----:B------:R-:W-:Y:S05]  /*4360*/  BSYNC B0 ;  /* 0x0000000000007941 */ /* 0x000fea0003800000 */
.L_x_12510:
[----:B------:R-:W2:Y:S01]  /*4370*/  LDS R65, [R65.X4+0xb40] ;  /* 0x000b400041417984 */ /* 0x000ea20000004800 */
[----:B------:R-:W-:Y:S01]  /*4380*/  BSSY B0, `(.L_x_12512) ;  /* 0x0000005000007945 */ /* 0x000fe20003800000 */
[----:B01----:R-:W-:Y:S02]  /*4390*/  IADD3 R55, R78, 0x100, RZ ;  /* 0x000001004e377810 */ /* 0x003fe40007ffe0ff */
[----:B------:R-:W-:Y:S01]  /*43a0*/  LEA.HI.SX32 R53, R53, R78, 0x1b ;  /* 0x0000004e35357211 */ /* 0x000fe200078fdaff */
[----:B------:R-:W-:Y:S05]  /*43b0*/  @!P3 BRA `(.L_x_12513) ;  /* 0x000000100000b947 */ /* 0x000fea0003800000 */
[----:B--2---:R0:W-:Y:S02]  /*43c0*/  RED.E.ADD.F32.FTZ.RN.STRONG.GPU [R68.64+-0x500], R65 ;  /* 0xfffb00414400798e */ /* 0x0041e4000c10e786 */
.L_x_12513:
[----:B------:R-:W-:Y:S05]  /*43d0*/  BSYNC B0 ;  /* 0x0000000000007941 */ /* 0x000fea0003800000 */
.L_x_12512:
[----:B------:R-:W1:Y:S01]  /*43e0*/  LDS R53, [R53.X4+0xbc0] ;  /* 0x000bc00035357984 */ /* 0x000e620000004800 */
[----:B------:R-:W-:Y:S01]  /*43f0*/  BSSY B0, `(.L_x_12514) ;  /* 0x0000004000007945 */ /* 0x000fe20003800000 */
[----:B------:R-:W-:Y:S01]  /*4400*/  LEA.HI.SX32 R55, R55, R78, 0x1b ;  /* 0x0000004e37377211 */ /* 0x000fe200078fdaff */
[----:B------:R-:W-:Y:S05]  /*4410*/  @!P4 BRA `(.L_x_12515) ;  /* 0x000000100000c947 */ /* 0x000fea0003800000 */
[----:B-1----:R1:W-:Y:S02]  /*4420*/  RED.E.ADD.F32.FTZ.RN.STRONG.GPU [R68.64+-0x480], R53 ;  /* 0xfffb80354400798e */ /* 0x0023e4000c10e786 */
.L_x_12515:
[----:B------:R-:W-:Y:S05]  /*4430*/  BSYNC B0 ;  /* 0x0000000000007941 */ /* 0x000fea0003800000 */
.L_x_12514:
[----:B------:R-:W3:Y:S01]  /*4440*/  LDS R55, [R55.X4+0xc40] ;  /* 0x000c400037377984 */ /* 0x000ee20000004800 */
[----:B------:R-:W-:Y:S01]  /*4450*/  BSSY B0, `(.L_x_12516) ;  /* 0x0000005000007945 */ /* 0x000fe20003800000 */
[----:B-1----:R-:W-:-:S02]  /*4460*/  IADD3 R53, R78, 0x120, RZ ;  /* 0x000001204e357810 */ /* 0x002fc40007ffe0ff */
[----:B0-2---:R-:W-:Y:S01]  /*4470*/  IADD3 R65, R78, 0x140, RZ ;  /* 0x000001404e417810 */ /* 0x005fe20007ffe0ff */
[----:B------:R-:W-:Y:S05]  /*4480*/  @!P5 BRA `(.L_x_12517) ;  /* 0x000000100000d947 */ /* 0x000fea0003800000 */
[----:B---3--:R0:W-:Y:S02]  /*4490*/  RED.E.ADD.F32.FTZ.RN.STRONG.GPU [R68.64+-0x400], R55 ;  /* 0xfffc00374400798e */ /* 0x0081e4000c10e786 */
.L_x_12517:
[----:B------:R-:W-:Y:S05]  /*44a0*/  BSYNC B0 ;  /* 0x0000000000007941 */ /* 0x000fea0003800000 */
.L_x_12516:
        /* <DEDUP_REMOVED lines=14> */
.L_x_12519:
[----:B------:R-:W-:Y:S05]  /*4590*/  BSYNC B0 ;  /* 0x0000000000007941 */ /* 0x000fea0003800000 */
.L_x_12518:
[----:B------:R-:W1:Y:S01]  /*45a0*/  LDS R65, [R65.X4+0xd40] ;  /* 0x000d400041417984 */ /* 0x000e620000004800 */
[----:B------:R-:W-:Y:S01]  /*45b0*/  BSSY B0, `(.L_x_12520) ;  /* 0x0000005000007945 */ /* 0x000fe20003800000 */
[----:B0-----:R-:W-:-:S02]  /*45c0*/  IADD3 R53, R78, 0x180, RZ ;  /* 0x000001804e357810 */ /* 0x001fc40007ffe0ff */
[----:B------:R-:W-:Y:S01]  /*45d0*/  LEA.HI.SX32 R55, R55, R78, 0x1b ;  /* 0x0000004e37377211 */ /* 0x000fe200078fdaff */
[----:B------:R-:W-:Y:S05]  /*45e0*/  @!P0 BRA `(.L_x_12521) ;  /* 0x0000001000008947 */ /* 0x000fea0003800000 */
[----:B-1----:R0:W-:Y:S02]  /*45f0*/  RED.E.ADD.F32.FTZ.RN.STRONG.GPU [R68.64+-0x300], R65 ;  /* 0xfffd00414400798e */ /* 0x0021e4000c10e786 */
.L_x_12521:
[----:B------:R-:W-:Y:S05]  /*4600*/  BSYNC B0 ;  /* 0x0000000000007941 */ /* 0x000fea0003800000 */
.L_x_12520:
[----:B------:R-:W2:Y:S01]  /*4610*/  LDS R55, [R55.X4+0xdc0] ;  /* 0x000dc00037377984 */ /* 0x000ea20000004800 */
[----:B------:R-:W-:Y:S01]  /*4620*/  BSSY B0, `(.L_x_12522) ;  /* 0x0000005000007945 */ /* 0x000fe20003800000 */
[----:B01----:R-:W-:Y:S02]  /*4630*/  IADD3 R65, R78, 0x1a0, RZ ;  /* 0x000001a04e417810 */ /* 0x003fe40007ffe0ff */
[----:B------:R-:W-:Y:S01]  /*4640*/  LEA.HI.SX32 R53, R53, R78, 0x1b ;  /* 0x0000004e35357211 */ /* 0x000fe200078fdaff */
[----:B------:R-:W-:Y:S05]  /*4650*/  @!P1 BRA `(.L_x_12523) ;  /* 0x0000001000009947 */ /* 0x000fea0003800000 */
[----:B--2---:R0:W-:Y:S02]  /*4660*/  RED.E.ADD.F32.FTZ.RN.STRONG.GPU [R68.64+-0x280], R55 ;  /* 0xfffd80374400798e */ /* 0x0041e4000c10e786 */
.L_x_12523:
[----:B------:R-:W-:Y:S05]  /*4670*/  BSYNC B0 ;  /* 0x0000000000007941 */ /* 0x000fea0003800000 */
.L_x_12522:
[----:B------:R-:W1:Y:S01]  /*4680*/  LDS R53, [R53.X4+0xe40] ;  /* 0x000e400035357984 */ /* 0x000e620000004800 */
[----:B------:R-:W-:Y:S01]  /*4690*/  BSSY B0, `(.L_x_12524) ;  /* 0x0000005000007945 */ /* 0x000fe20003800000 */
[----:B0-2---:R-:W-:Y:S02]  /*46a0*/  IADD3 R55, R78, 0x1c0, RZ ;  /* 0x000001c04e377810 */ /* 0x005fe40007ffe0ff */
[----:B------:R-:W-:Y:S01]  /*46b0*/  LEA.HI.SX32 R65, R65, R78, 0x1b ;  /* 0x0000004e41417211 */ /* 0x000fe200078fdaff */
[----:B------:R-:W-:Y:S05]  /*46c0*/  @!P2 BRA `(.L_x_12525) ;  /* 0x000000100000a947 */ /* 0x000fea0003800000 */
[----:B-1----:R0:W-:Y:S02]  /*46d0*/  RED.E.ADD.F32.FTZ.RN.STRONG.GPU [R68.64+-0x200], R53 ;  /* 0xfffe00354400798e */ /* 0x0021e4000c10e786 */
.L_x_12525:
[----:B------:R-:W-:Y:S05]  /*46e0*/  BSYNC B0 ;  /* 0x0000000000007941 */ /* 0x000fea0003800000 */
.L_x_12524:
[----:B------:R-:W2:Y:S01]  /*46f0*/  LDS R65, [R65.X4+0xec0] ;  /* 0x000ec00041417984 */ /* 0x000ea20000004800 */
[----:B------:R-:W-:Y:S01]  /*4700*/  BSSY B0, `(.L_x_12526) ;  /* 0x0000005000007945 */ /* 0x000fe20003800000 */
[----:B01----:R-:W-:-:S02]  /*4710*/  IADD3 R53, R78, 0x1e0, RZ ;  /* 0x000001e04e357810 */ /* 0x003fc40007ffe0ff */
[----:B------:R-:W-:Y:S01]  /*4720*/  LEA.HI.SX32 R55, R55, R78, 0x1b ;  /* 0x0000004e37377211 */ /* 0x000fe200078fdaff */
[----:B------:R-:W-:Y:S05]  /*4730*/  @!P3 BRA `(.L_x_12527) ;  /* 0x000000100000b947 */ /* 0x000fea0003800000 */
[----:B--2---:R0:W-:Y:S02]  /*4740*/  RED.E.ADD.F32.FTZ.RN.STRONG.GPU [R68.64+-0x180], R65 ;  /* 0xfffe80414400798e */ /* 0x0041e4000c10e786 */
.L_x_12527:
[----:B------:R-:W-:Y:S05]  /*4750*/  BSYNC B0 ;  /* 0x0000000000007941 */ /* 0x000fea0003800000 */
.L_x_12526:
[----:B------:R-:W1:Y:S01]  /*4760*/  LDS R55, [R55.X4+0xf40] ;  /* 0x000f400037377984 */ /* 0x000e620000004800 */
[----:B------:R-:W-:Y:S01]  /*4770*/  BSSY B0, `(.L_x_12528) ;  /* 0x0000004000007945 */ /* 0x000fe20003800000 */
[----:B------:R-:W-:Y:S01]  /*4780*/  LEA.HI.SX32 R53, R53, R78, 0x1b ;  /* 0x0000004e35357211 */ /* 0x000fe200078fdaff */
[----:B------:R-:W-:Y:S05]  /*4790*/  @!P4 BRA `(.L_x_12529) ;  /* 0x000000100000c947 */ /* 0x000fea0003800000 */
[----:B-1----:R1:W-:Y:S02]  /*47a0*/  RED.E.ADD.F32.FTZ.RN.STRONG.GPU [R70.64+-0x100], R55 ;  /* 0xffff00374600798e */ /* 0x0023e4000c10e786 */
.L_x_12529:
[----:B------:R-:W-:Y:S05]  /*47b0*/  BSYNC B0 ;  /* 0x0000000000007941 */ /* 0x000fea0003800000 */
.L_x_12528:
[----:B------:R-:W3:Y:S01]  /*47c0*/  LDS R53, [R53.X4+0xfc0] ;  /* 0x000fc00035357984 */ /* 0x000ee20000004800 */
[----:B------:R-:W-:Y:S01]  /*47d0*/  BSSY B0, `(.L_x_12530) ;  /* 0x0000003000007945 */ /* 0x000fe20003800000 */
[----:B------:R-:W-:Y:S05]  /*47e0*/  @!P5 BRA `(.L_x_12531) ;  /* 0x000000100000d947 */ /* 0x000fea0003800000 */
[----:B---3--:R3:W-:Y:S02]  /*47f0*/  RED.E.ADD.F32.FTZ.RN.STRONG.GPU [R70.64+-0x80], R53 ;  /* 0xffff80354600798e */ /* 0x0087e4000c10e786 */
.L_x_12531:
[----:B------:R-:W-:Y:S05]  /*4800*/  BSYNC B0 ;  /* 0x0000000000007941 */ /* 0x000fea0003800000 */
.L_x_12530:
[----:B------:R-:W-:Y:S01]  /*4810*/  FADD.FTZ R63, R52, R63 ;  /* 0x0000003f343f7221 */ /* 0x000fe20000010000 */
[----:B0-----:R-:W0:Y:S01]  /*4820*/  SHFL.DOWN PT, R68, R135, 0x1, 0x1f ;  /* 0x08201f0087447f89 */ /* 0x001e2200000e0000 */
[C---:B------:R-:W-:Y:S01]  /*4830*/  ISETP.GT.AND P0, PT, R80.reuse, 0x1e, PT ;  /* 0x0000001e5000780c */ /* 0x040fe20003f04270 */
[----:B------:R-:W-:Y:S01]  /*4840*/  FMUL.FTZ R51, R51, R150 ;  /* 0x0000009633337220 */ /* 0x000fe20000410000 */
[----:B---3--:R-:W-:Y:S01]  /*4850*/  MOV R53, R135 ;  /* 0x0000008700357202 */ /* 0x008fe20000000f00 */
[----:B------:R-:W3:Y:S01]  /*4860*/  SHFL.DOWN PT, R69, R162, 0x1, 0x1f ;  /* 0x08201f00a2457f89 */ /* 0x000ee200000e0000 */
[----:B------:R-:W-:Y:S01]  /*4870*/  MOV R54, R162 ;  /* 0x000000a200367202 */ /* 0x000fe20000000f00 */
[----:B------:R-:W-:Y:S01]  /*4880*/  FMUL.FTZ R45, R45, R152 ;  /* 0x000000982d2d7220 */ /* 0x000fe20000410000 */
[----:B-1----:R-:W-:Y:S01]  /*4890*/  MOV R55, R146 ;  /* 0x0000009200377202 */ /* 0x002fe20000000f00 */
[----:B------:R-:W1:Y:S01]  /*48a0*/  SHFL.DOWN PT, R70, R146, 0x1, 0x1f ;  /* 0x08201f0092467f89 */ /* 0x000e6200000e0000 */
[----:B------:R-:W-:Y:S01]  /*48b0*/  MOV R52, R63 ;  /* 0x0000003f00347202 */ /* 0x000fe20000000f00 */
[----:B------:R-:W-:Y:S01]  /*48c0*/  FMUL.FTZ R47, R47, R149 ;  /* 0x000000952f2f7220 */ /* 0x000fe20000410000 */
[----:B------:R-:W-:Y:S01]  /*48d0*/  ISETP.NE.AND P1, PT, R80, RZ, PT ;  /* 0x000000ff5000720c */ /* 0x000fe20003f25270 */
[----:B--2---:R2:W4:Y:S01]  /*48e0*/  SHFL.DOWN PT, R65, R63, 0x1, 0x1f ;  /* 0x08201f003f417f89 */ /* 0x00452200000e0000 */
[----:B------:R-:W-:Y:S01]  /*48f0*/  FMUL.FTZ R43, R43, R155 ;  /* 0x0000009b2b2b7220 */ /* 0x000fe20000410000 */
[----:B------:R-:W-:Y:S01]  /*4900*/  ISETP.NE.AND P2, PT, R78, RZ, PT ;  /* 0x000000ff4e00720c */ /* 0x000fe20003f45270 */
[----:B------:R-:W-:Y:S01]  /*4910*/  FFMA.FTZ R46, R46, R151, R47 ;  /* 0x000000972e2e7223 */ /* 0x000fe2000001002f */
[----:B------:R-:W-:Y:S01]  /*4920*/  BSSY B0, `(.L_x_12532) ;  /* 0x0000089000007945 */ /* 0x000fe20003800000 */
[----:B------:R-:W-:-:S02]  /*4930*/  FFMA.FTZ R42, R42, R123, R43 ;  /* 0x0000007b2a2a7223 */ /* 0x000fc4000001002b */
[----:B------:R-:W-:Y:S02]  /*4940*/  FMUL.FTZ R41, R41, R120 ;  /* 0x0000007829297220 */ /* 0x000fe40000410000 */
[C---:B--2---:R-:W-:Y:S02]  /*4950*/  FMUL.FTZ R63, R61.reuse, R148 ;  /* 0x000000943d3f7220 */ /* 0x044fe40000410000 */
[----:B------:R-:W-:Y:S02]  /*4960*/  FMUL.FTZ R43, R61, R120 ;  /* 0x000000783d2b7220 */ /* 0x000fe40000410000 */
[----:B0-----:R-:W-:Y:S02]  /*4970*/  @!P0 FADD.FTZ R53, R53, R68 ;  /* 0x0000004435358221 */ /* 0x001fe40000010000 */
[----:B------:R-:W-:Y:S02]  /*4980*/  FMUL.FTZ R39, R39, R118 ;  /* 0x0000007627277220 */ /* 0x000fe40000410000 */
[----:B---3--:R-:W-:Y:S01]  /*4990*/  @!P0 FADD.FTZ R54, R54, R69 ;  /* 0x0000004536368221 */ /* 0x008fe20000010000 */
[----:B------:R-:W0:Y:S01]  /*49a0*/  SHFL.DOWN PT, R68, R53, 0x2, 0x1f ;  /* 0x08401f0035447f89 */ /* 0x000e2200000e0000 */
[----:B------:R-:W-:-:S02]  /*49b0*/  FMUL.FTZ R37, R37, R122 ;  /* 0x0000007a25257220 */ /* 0x000fc40000410000 */
[----:B-1----:R-:W-:Y:S01]  /*49c0*/  @!P0 FADD.FTZ R55, R55, R70 ;  /* 0x0000004637378221 */ /* 0x002fe20000010000 */
[----:B------:R-:W1:Y:S01]  /*49d0*/  SHFL.DOWN PT, R71, R54, 0x2, 0x1f ;  /* 0x08401f0036477f89 */ /* 0x000e6200000e0000 */
[----:B------:R-:W-:Y:S02]  /*49e0*/  FFMA.FTZ R37, R36, R64, R37 ;  /* 0x0000004024257223 */ /* 0x000fe40000010025 */
[----:B----4-:R-:W-:Y:S01]  /*49f0*/  @!P0 FADD.FTZ R52, R52, R65 ;  /* 0x0000004134348221 */ /* 0x010fe20000010000 */
[----:B------:R-:W2:Y:S01]  /*4a00*/  SHFL.DOWN PT, R70, R55, 0x2, 0x1f ;  /* 0x08401f0037467f89 */ /* 0x000ea200000e0000 */
[----:B------:R-:W-:Y:S01]  /*4a10*/  ISETP.GT.AND P0, PT, R80, 0x1d, PT ;  /* 0x0000001d5000780c */ /* 0x000fe20003f04270 */
[-C--:B------:R-:W-:Y:S02]  /*4a20*/  FFMA.FTZ R65, R60, R150.reuse, -R63 ;  /* 0x000000963c417223 */ /* 0x080fe4000001083f */
[----:B------:R-:W3:Y:S01]  /*4a30*/  SHFL.DOWN PT, R69, R52, 0x2, 0x1f ;  /* 0x08401f0034457f89 */ /* 0x000ee200000e0000 */
[----:B------:R-:W-:-:S02]  /*4a40*/  FMUL.FTZ R63, R61, R150 ;  /* 0x000000963d3f7220 */ /* 0x000fc40000410000 */
[----:B------:R-:W-:Y:S02]  /*4a50*/  FMUL.FTZ R65, R144, R65 ;  /* 0x0000004190417220 */ /* 0x000fe40000410000 */
[----:B------:R-:W-:Y:S02]  /*4a60*/  FFMA.FTZ R13, R112, R46, R13 ;  /* 0x0000002e700d7223 */ /* 0x000fe4000001000d */
[----:B------:R-:W-:Y:S02]  /*4a70*/  FFMA.FTZ R19, R114, R42, R19 ;  /* 0x0000002a72137223 */ /* 0x000fe40000010013 */
[----:B------:R-:W-:Y:S02]  /*4a80*/  FFMA.FTZ R16, R107, R37, R16 ;  /* 0x000000256b107223 */ /* 0x000fe40000010010 */
[----:B0-----:R-:W-:Y:S02]  /*4a90*/  @!P0 FADD.FTZ R53, R53, R68 ;  /* 0x0000004435358221 */ /* 0x001fe40000010000 */
[----:B------:R-:W-:-:S02]  /*4aa0*/  FFMA.FTZ R68, R50, R148, R51 ;  /* 0x0000009432447223 */ /* 0x000fc40000010033 */
[----:B-1----:R-:W-:Y:S02]  /*4ab0*/  @!P0 FADD.FTZ R54, R54, R71 ;  /* 0x0000004736368221 */ /* 0x002fe40000010000 */
[----:B------:R-:W-:Y:S02]  /*4ac0*/  FMUL.FTZ R51, R61, R147 ;  /* 0x000000933d337220 */ /* 0x000fe40000410000 */
[----:B--2---:R-:W-:Y:S01]  /*4ad0*/  @!P0 FADD.FTZ R55, R55, R70 ;  /* 0x0000004637378221 */ /* 0x004fe20000010000 */
[----:B------:R-:W0:Y:S01]  /*4ae0*/  SHFL.DOWN PT, R71, R54, 0x4, 0x1f ;  /* 0x08801f0036477f89 */ /* 0x000e2200000e0000 */
[----:B------:R-:W-:Y:S02]  /*4af0*/  FFMA.FTZ R148, R60, R148, R63 ;  /* 0x000000943c947223 */ /* 0x000fe4000001003f */
[----:B---3--:R-:W-:Y:S01]  /*4b00*/  @!P0 FADD.FTZ R52, R52, R69 ;  /* 0x0000004534348221 */ /* 0x008fe20000010000 */
[----:B------:R-:W1:Y:S01]  /*4b10*/  SHFL.DOWN PT, R70, R53, 0x4, 0x1f ;  /* 0x08801f0035467f89 */ /* 0x000e6200000e0000 */
[----:B------:R-:W-:Y:S01]  /*4b20*/  ISETP.GT.AND P0, PT, R80, 0x1b, PT ;  /* 0x0000001b5000780c */ /* 0x000fe20003f04270 */
[----:B------:R-:W-:-:S02]  /*4b30*/  FFMA.FTZ R51, R60, R62, -R51 ;  /* 0x0000003e3c337223 */ /* 0x000fc40000010833 */
[----:B------:R-:W2:Y:S01]  /*4b40*/  SHFL.DOWN PT, R108, R55, 0x4, 0x1f ;  /* 0x08801f00376c7f89 */ /* 0x000ea200000e0000 */
[----:B------:R-:W-:Y:S02]  /*4b50*/  FMUL.FTZ R50, R61, R151 ;  /* 0x000000973d327220 */ /* 0x000fe40000410000 */
[----:B------:R-:W-:Y:S01]  /*4b60*/  FMUL.FTZ R63, R49, R62 ;  /* 0x0000003e313f7220 */ /* 0x000fe20000410000 */
[----:B------:R-:W3:Y:S01]  /*4b70*/  SHFL.DOWN PT, R69, R52, 0x4, 0x1f ;  /* 0x08801f0034457f89 */ /* 0x000ee200000e0000 */
[----:B------:R-:W-:Y:S02]  /*4b80*/  FMUL.FTZ R142, R142, R51 ;  /* 0x000000338e8e7220 */ /* 0x000fe40000410000 */
[----:B------:R-:W-:Y:S02]  /*4b90*/  FFMA.FTZ R51, R60, R149, -R50 ;  /* 0x000000953c337223 */ /* 0x000fe40000010832 */
[----:B------:R-:W-:Y:S02]  /*4ba0*/  FFMA.FTZ R63, R48, R147, R63 ;  /* 0x00000093303f7223 */ /* 0x000fe4000001003f */
[----:B------:R-:W-:-:S02]  /*4bb0*/  FMUL.FTZ R49, R61, R153 ;  /* 0x000000993d317220 */ /* 0x000fc40000410000 */
[C---:B------:R-:W-:Y:S02]  /*4bc0*/  FMUL.FTZ R149, R61.reuse, R149 ;  /* 0x000000953d957220 */ /* 0x040fe40000410000 */
[-C--:B------:R-:W-:Y:S02]  /*4bd0*/  FFMA.FTZ R49, R60, R152.reuse, -R49 ;  /* 0x000000983c317223 */ /* 0x080fe40000010831 */
[----:B0-----:R-:W-:Y:S02]  /*4be0*/  @!P0 FADD.FTZ R54, R54, R71 ;  /* 0x0000004736368221 */ /* 0x001fe40000010000 */
[----:B------:R-:W-:Y:S02]  /*4bf0*/  FMUL.FTZ R152, R61, R152 ;  /* 0x000000983d987220 */ /* 0x000fe40000410000 */
        /* <DEDUP_REMOVED lines=9> */
[C---:B------:R-:W-:Y:S02]  /*4c90*/  FMUL.FTZ R44, R61.reuse, R155 ;  /* 0x0000009b3d2c7220 */ /* 0x040fe40000410000 */
[----:B------:R-:W3:Y:S01]  /*4ca0*/  SHFL.DOWN PT, R69, R52, 0x8, 0x1f ;  /* 0x09001f0034457f89 */ /* 0x000ee200000e0000 */
[----:B------:R-:W-:-:S02]  /*4cb0*/  FMUL.FTZ R45, R61, R123 ;  /* 0x0000007b3d2d7220 */ /* 0x000fc40000410000 */
[C---:B------:R-:W-:Y:S02]  /*4cc0*/  FFMA.FTZ R123, R60.reuse, R123, R44 ;  /* 0x0000007b3c7b7223 */ /* 0x040fe4000001002c */
[C---:B------:R-:W-:Y:S02]  /*4cd0*/  FFMA.FTZ R155, R60.reuse, R155, -R45 ;  /* 0x0000009b3c9b7223 */ /* 0x040fe4000001082d */
[----:B------:R-:W-:Y:S02]  /*4ce0*/  FMUL.FTZ R45, R61, R156 ;  /* 0x0000009c3d2d7220 */ /* 0x000fe40000410000 */
[----:B------:R-:W-:Y:S02]  /*4cf0*/  FFMA.FTZ R65, R143, R148, R65 ;  /* 0x000000948f417223 */ /* 0x000fe40000010041 */
[----:B------:R-:W-:Y:S02]  /*4d00*/  FFMA.FTZ R120, R60, R120, -R45 ;  /* 0x000000783c787223 */ /* 0x000fe4000001082d */
[----:B0-----:R-:W-:-:S02]  /*4d10*/  @!P0 FADD.FTZ R54, R54, R71 ;  /* 0x0000004736368221 */ /* 0x001fc40000010000 */
[----:B------:R-:W-:Y:S02]  /*4d20*/  FMUL.FTZ R51, R140, R51 ;  /* 0x000000338c337220 */ /* 0x000fe40000410000 */
[----:B-1----:R-:W-:Y:S02]  /*4d30*/  @!P0 FADD.FTZ R53, R53, R48 ;  /* 0x0000003035358221 */ /* 0x002fe40000010000 */
[----:B------:R-:W-:Y:S02]  /*4d40*/  FFMA.FTZ R149, R60, R151, R149 ;  /* 0x000000973c957223 */ /* 0x000fe40000010095 */
[----:B--2---:R-:W-:Y:S01]  /*4d50*/  @!P0 FADD.FTZ R55, R55, R50 ;  /* 0x0000003237378221 */ /* 0x004fe20000010000 */
[----:B------:R-:W0:Y:S01]  /*4d60*/  SHFL.DOWN PT, R44, R53, 0x10, 0x1f ;  /* 0x0a001f00352c7f89 */ /* 0x000e2200000e0000 */
[----:B------:R-:W-:Y:S02]  /*4d70*/  FFMA.FTZ R45, R40, R156, R41 ;  /* 0x0000009c282d7223 */ /* 0x000fe40000010029 */
[----:B---3--:R-:W-:Y:S01]  /*4d80*/  @!P0 FADD.FTZ R52, R52, R69 ;  /* 0x0000004534348221 */ /* 0x008fe20000010000 */
[----:B------:R-:W-:Y:S01]  /*4d90*/  SHFL.DOWN PT, R48, R55, 0x10, 0x1f ;  /* 0x0a001f0037307f89 */ /* 0x000fe200000e0000 */
[----:B------:R-:W-:Y:S01]  /*4da0*/  ISETP.GT.AND P0, PT, R80, 0xf, PT ;  /* 0x0000000f5000780c */ /* 0x000fe20003f04270 */
[----:B------:R-:W-:-:S02]  /*4db0*/  FMUL.FTZ R62, R61, R62 ;  /* 0x0000003e3d3e7220 */ /* 0x000fc40000410000 */
[----:B------:R-:W1:Y:S01]  /*4dc0*/  SHFL.DOWN PT, R69, R54, 0x10, 0x1f ;  /* 0x0a001f0036457f89 */ /* 0x000e6200000e0000 */
[----:B------:R-:W-:Y:S02]  /*4dd0*/  FFMA.FTZ R156, R60, R156, R43 ;  /* 0x0000009c3c9c7223 */ /* 0x000fe4000001002b */
[-C--:B------:R-:W-:Y:S01]  /*4de0*/  FFMA.FTZ R40, R38, R161.reuse, R39 ;  /* 0x000000a126287223 */ /* 0x080fe20000010027 */
[----:B------:R-:W2:Y:S01]  /*4df0*/  SHFL.DOWN PT, R47, R52, 0x10, 0x1f ;  /* 0x0a001f00342f7f89 */ /* 0x000ea200000e0000 */
[C---:B------:R-:W-:Y:S02]  /*4e00*/  FMUL.FTZ R43, R61.reuse, R161 ;  /* 0x000000a13d2b7220 */ /* 0x040fe40000410000 */
[----:B------:R-:W-:Y:S02]  /*4e10*/  FMUL.FTZ R39, R61, R64 ;  /* 0x000000403d277220 */ /* 0x000fe40000410000 */
[----:B------:R-:W-:Y:S02]  /*4e20*/  FFMA.FTZ R36, R31, R68, R65 ;  /* 0x000000441f247223 */ /* 0x000fe40000010041 */
[----:B------:R-:W-:-:S02]  /*4e30*/  FFMA.FTZ R51, R138, R149, R51 ;  /* 0x000000958a337223 */ /* 0x000fc40000010033 */
[----:B------:R-:W-:Y:S02]  /*4e40*/  FFMA.FTZ R62, R60, R147, R62 ;  /* 0x000000933c3e7223 */ /* 0x000fe4000001003e */
[----:B------:R-:W-:Y:S02]  /*4e50*/  FMUL.FTZ R155, R134, R155 ;  /* 0x0000009b869b7220 */ /* 0x000fe40000410000 */
[CC--:B------:R-:W-:Y:S02]  /*4e60*/  FMUL.FTZ R41, R61.reuse, R118.reuse ;  /* 0x000000763d297220 */ /* 0x0c0fe40000410000 */
[C---:B------:R-:W-:Y:S02]  /*4e70*/  FFMA.FTZ R43, R60.reuse, R118, -R43 ;  /* 0x000000763c2b7223 */ /* 0x040fe4000001082b */
[-C--:B------:R-:W-:Y:S02]  /*4e80*/  FMUL.FTZ R61, R61, R122.reuse ;  /* 0x0000007a3d3d7220 */ /* 0x080fe40000410000 */
[----:B------:R-:W-:-:S02]  /*4e90*/  FFMA.FTZ R38, R60, R122, -R39 ;  /* 0x0000007a3c267223 */ /* 0x000fc40000010827 */
[----:B------:R-:W-:Y:S02]  /*4ea0*/  FADD.FTZ R11, R36, R11 ;  /* 0x0000000b240b7221 */ /* 0x000fe40000010000 */
[----:B------:R-:W-:Y:S02]  /*4eb0*/  FFMA.FTZ R36, R29, R46, R51 ;  /* 0x0000002e1d247223 */ /* 0x000fe40000010033 */
[----:B------:R-:W-:Y:S02]  /*4ec0*/  FFMA.FTZ R62, R141, R62, R142 ;  /* 0x0000003e8d3e7223 */ /* 0x000fe4000001008e */
[----:B------:R-:W-:Y:S02]  /*4ed0*/  FFMA.FTZ R123, R132, R123, R155 ;  /* 0x0000007b847b7223 */ /* 0x000fe4000001009b */
[----:B------:R-:W-:Y:S02]  /*4ee0*/  FMUL.FTZ R49, R136, R49 ;  /* 0x0000003188317220 */ /* 0x000fe40000410000 */
[----:B------:R-:W-:-:S02]  /*4ef0*/  FMUL.FTZ R120, R131, R120 ;  /* 0x0000007883787220 */ /* 0x000fc40000410000 */
[----:B------:R-:W-:Y:S02]  /*4f00*/  FFMA.FTZ R41, R60, R161, R41 ;  /* 0x000000a13c297223 */ /* 0x000fe40000010029 */
[----:B------:R-:W-:Y:S02]  /*4f10*/  FMUL.FTZ R43, R130, R43 ;  /* 0x0000002b822b7220 */ /* 0x000fe40000410000 */
[----:B------:R-:W-:Y:S02]  /*4f20*/  FFMA.FTZ R61, R60, R64, R61 ;  /* 0x000000403c3d7223 */ /* 0x000fe4000001003d */
[----:B------:R-:W-:Y:S02]  /*4f30*/  FMUL.FTZ R38, R67, R38 ;  /* 0x0000002643267220 */ /* 0x000fe40000410000 */
[----:B------:R-:W-:Y:S02]  /*4f40*/  FADD.FTZ R9, R36, R9 ;  /* 0x0000000924097221 */ /* 0x000fe40000010000 */
[----:B0-----:R-:W-:-:S02]  /*4f50*/  @!P0 FADD.FTZ R53, R53, R44 ;  /* 0x0000002c35358221 */ /* 0x001fc40000010000 */
        /* <DEDUP_REMOVED lines=37> */
.L_x_12533:
[----:B0-----:R-:W-:Y:S05]  /*51b0*/  BSYNC B0 ;  /* 0x0000000000007941 */ /* 0x001fea0003800000 */
.L_x_12532:
[----:B------:R-:W-:Y:S02]  /*51c0*/  IADD3 R103, R103, 0x1, RZ ;  /* 0x0000000167677810 */ /* 0x000fe40007ffe0ff */
[----:B------:R-:W-:-:S02]  /*51d0*/  IADD3 R105, P1, R105, 0x1, RZ ;  /* 0x0000000169697810 */ /* 0x000fc40007f3e0ff */
[----:B------:R-:W-:Y:S02]  /*51e0*/  ISETP.GE.AND P0, PT, R103, c[0x0][0x16c], PT ;  /* 0x00005b0067007a0c */ /* 0x000fe40003f06270 */
[----:B------:R-:W-:-:S11]  /*51f0*/  IADD3.X R106, RZ, R106, RZ, P1, !PT ;  /* 0x0000006aff6a7210 */ /* 0x000fd60000ffe4ff */
[----:B------:R-:W-:Y:S01]  /*5200*/  @P0 CALL.REL.NOINC `(.L_x_12487) ;  /* 0x0000001000000944 */ /* 0x000fe20003c00000 */
[----:B------:R-:W-:Y:S05]  /*5210*/  BRA `(.L_x_12534) ;  /* 0xffffb9c000007947 */ /* 0x000fea000383ffff */
.L_x_12487:
[----:B------:R-:W-:Y:S01]  /*5220*/  BAR.SYNC.DEFER_BLOCKING 0x0 ;  /* 0x0000000000007b1d */ /* 0x000fe20000010000 */
[----:B------:R-:W-:Y:S01]  /*5230*/  IADD3 R36, R90, -0x1, RZ ;  /* 0xffffffff5a247810 */ /* 0x000fe20007ffe0ff */
[----:B------:R-:W-:Y:S01]  /*5240*/  IMAD R20, R74, c[0x0][0x2d8], RZ ;  /* 0x0000b6004a147a24 */ /* 0x000fe200078e02ff */
[----:B------:R-:W-:Y:S02]  /*5250*/  IADD3 R88, P1, R88, -0x800, RZ ;  /* 0xfffff80058587810 */ /* 0x000fe40007f3e0ff */
[----:B------:R-:W-:Y:S01]  /*5260*/  SHF.L.U32 R22, R36, 0x8, RZ ;  /* 0x0000000824167819 */ /* 0x000fe200000006ff */
[----:B------:R-:W-:Y:S01]  /*5270*/  IMAD R33, R77, c[0x0][0x2dc], R20 ;  /* 0x0000b7004d217a24 */ /* 0x000fe200078e0214 */
[----:B------:R-:W-:Y:S02]  /*5280*/  IADD3 R86, P2, R86, -0x400, RZ ;  /* 0xfffffc0056567810 */ /* 0x000fe40007f5e0ff */
[----:B------:R-:W-:Y:S02]  /*5290*/  SHF.R.S32.HI R23, RZ, 0x1f, R22 ;  /* 0x0000001fff177819 */ /* 0x000fe40000011416 */
[----:B------:R-:W-:-:S02]  /*52a0*/  IADD3 R84, P3, R84, -0x400, RZ ;  /* 0xfffffc0054547810 */ /* 0x000fc40007f7e0ff */
[----:B------:R-:W-:Y:S01]  /*52b0*/  IADD3 R82, P4, R82, -0x400, RZ ;  /* 0xfffffc0052527810 */ /* 0x000fe20007f9e0ff */
[--C-:B------:R-:W-:Y:S01]  /*52c0*/  IMAD.WIDE.U32 R20, R77, c[0x0][0x2d8], R22.reuse ;  /* 0x0000b6004d147a25 */ /* 0x100fe200078e0016 */
[----:B------:R-:W-:Y:S02]  /*52d0*/  IADD3 R91, R91, 0x1, RZ ;  /* 0x000000015b5b7810 */ /* 0x000fe40007ffe0ff */
[----:B------:R-:W-:Y:S01]  /*52e0*/  IADD3.X R89, R89, -0x1, RZ, P1, !PT ;  /* 0xffffffff59597810 */ /* 0x000fe20000ffe4ff */
[----:B------:R-:W-:Y:S01]  /*52f0*/  IMAD.WIDE.U32 R22, R77, c[0x0][0x2f8], R22 ;  /* 0x0000be004d167a25 */ /* 0x000fe200078e0016 */
[----:B------:R-:W-:Y:S02]  /*5300*/  IADD3 R21, R21, R33, RZ ;  /* 0x0000002115157210 */ /* 0x000fe40007ffe0ff */
[----:B------:R-:W-:Y:S02]  /*5310*/  IADD3.X R87, R87, -0x1, RZ, P2, !PT ;  /* 0xffffffff57577810 */ /* 0x000fe400017fe4ff */
[----:B------:R-:W-:Y:S01]  /*5320*/  IADD3.X R85, R85, -0x1, RZ, P3, !PT ;  /* 0xffffffff55557810 */ /* 0x000fe20001ffe4ff */
[----:B------:R0:W-:Y:S01]  /*5330*/  STS.128 [R94], R16 ;  /* 0x000000105e007388 */ /* 0x0001e20000000c00 */
[----:B------:R-:W-:-:S03]  /*5340*/  IADD3.X R83, R83, -0x1, RZ, P4, !PT ;  /* 0xffffffff53537810 */ /* 0x000fc600027fe4ff */
[----:B------:R1:W-:Y:S01]  /*5350*/  STS.128 [R94+0x10], R12 ;  /* 0x0000100c5e007388 */ /* 0x0003e20000000c00 */
[----:B------:R-:W-:-:S06]  /*5360*/  NOP ;  /* 0x0000000000007918 */ /* 0x000fcc0000000000 */
[----:B------:R-:W2:Y:S04]  /*5370*/  LDS.128 R24, [R80.X16] ;  /* 0x0000000050187984 */ /* 0x000ea8000000cc00 */
[----:B------:R-:W3:Y:S01]  /*5380*/  LDS.128 R28, [R80.X16+0x200] ;  /* 0x00020000501c7984 */ /* 0x000ee2000000cc00 */
[----:B0-----:R-:W-:-:S04]  /*5390*/  IMAD R17, R73, c[0x0][0x2e0], RZ ;  /* 0x0000b80049117a24 */ /* 0x001fc800078e02ff */
[C---:B------:R-:W-:Y:S02]  /*53a0*/  IMAD R17, R0.reuse, c[0x0][0x2e4], R17 ;  /* 0x0000b90000117a24 */ /* 0x040fe400078e0211 */
[----:B-1----:R-:W-:-:S05]  /*53b0*/  IMAD.WIDE.U32 R12, R0, c[0x0][0x2e0], R20 ;  /* 0x0000b800000c7a25 */ /* 0x002fca00078e0014 */
[----:B------:R-:W-:Y:S02]  /*53c0*/  IADD3 R13, R13, R17, RZ ;  /* 0x000000110d0d7210 */ /* 0x000fe40007ffe0ff */
[----:B------:R-:W-:-:S04]  /*53d0*/  LEA R14, P0, R12, c[0x0][0x330], 0x2 ;  /* 0x0000cc000c0e7a11 */ /* 0x000fc800078010ff */
[----:B------:R-:W-:-:S05]  /*53e0*/  LEA.HI.X R15, R12, c[0x0][0x334], R13, 0x2, P0 ;  /* 0x0000cd000c0f7a11 */ /* 0x000fca00000f140d */
[----:B------:R-:W-:-:S04]  /*53f0*/  IMAD.WIDE R12, R92, 0x10, R14 ;  /* 0x000000105c0c7825 */ /* 0x000fc800078e020e */
[----:B------:R-:W-:-:S04]  /*5400*/  IMAD R14, R74, c[0x0][0x2f8], RZ ;  /* 0x0000be004a0e7a24 */ /* 0x000fc800078e02ff */
[----:B------:R-:W-:Y:S02]  /*5410*/  IMAD R15, R77, c[0x0][0x2fc], R14 ;  /* 0x0000bf004d0f7a24 */ /* 0x000fe400078e020e */
[----:B------:R-:W-:Y:S01]  /*5420*/  FADD.FTZ R14, R81, R4 ;  /* 0x00000004510e7221 */ /* 0x000fe20000010000 */
[----:B--2---:R-:W-:Y:S02]  /*5430*/  STG.E.128 [R12.64], R24 ;  /* 0x000000180c007986 */ /* 0x004fe4000c101d06 */
[----:B------:R-:W-:Y:S01]  /*5440*/  IADD3 R23, R23, R15, RZ ;  /* 0x0000000f17177210 */ /* 0x000fe20007ffe0ff */
[----:B------:R-:W-:Y:S01]  /*5450*/  IMAD R15, R73, c[0x0][0x300], RZ ;  /* 0x0000c000490f7a24 */ /* 0x000fe200078e02ff */
[----:B---3--:R0:W-:Y:S03]  /*5460*/  STG.E.128 [R12.64+0x200], R28 ;  /* 0x0002001c0c007986 */ /* 0x0081e6000c101d06 */
[----:B------:R-:W-:Y:S01]  /*5470*/  IMAD R15, R0, c[0x0][0x304], R15 ;  /* 0x0000c100000f7a24 */ /* 0x000fe200078e020f */
[----:B------:R-:W-:Y:S01]  /*5480*/  BAR.SYNC.DEFER_BLOCKING 0x0 ;  /* 0x0000000000007b1d */ /* 0x000fe20000010000 */
[----:B0-----:R-:W-:-:S04]  /*5490*/  FADD.FTZ R13, R14, R5 ;  /* 0x000000050e0d7221 */ /* 0x001fc80000010000 */
[----:B------:R-:W-:Y:S01]  /*54a0*/  FADD.FTZ R12, R13, R6 ;  /* 0x000000060d0c7221 */ /* 0x000fe20000010000 */
[----:B------:R0:W-:Y:S04]  /*54b0*/  STS.128 [R94], R4 ;  /* 0x000000045e007388 */ /* 0x0001e80000000c00 */
[----:B------:R1:W-:Y:S01]  /*54c0*/  STS.128 [R94+0x10], R8 ;  /* 0x000010085e007388 */ /* 0x0003e20000000c00 */
[----:B------:R-:W-:-:S06]  /*54d0*/  NOP ;  /* 0x0000000000007918 */ /* 0x000fcc0000000000 */
[----:B------:R-:W2:Y:S04]  /*54e0*/  LDS.128 R16, [R80.X16] ;  /* 0x0000000050107984 */ /* 0x000ea8000000cc00 */
[----:B------:R-:W3:Y:S01]  /*54f0*/  LDS.128 R32, [R80.X16+0x200] ;  /* 0x0002000050207984 */ /* 0x000ee2000000cc00 */
[----:B0-----:R-:W-:-:S05]  /*5500*/  IMAD.WIDE.U32 R4, R0, c[0x0][0x300], R22 ;  /* 0x0000c00000047a25 */ /* 0x001fca00078e0016 */
[----:B------:R-:W-:Y:S01]  /*5510*/  IADD3 R13, R5, R15, RZ ;  /* 0x0000000f050d7210 */ /* 0x000fe20007ffe0ff */
[----:B------:R-:W-:Y:S01]  /*5520*/  FADD.FTZ R5, R12, R7 ;  /* 0x000000070c057221 */ /* 0x000fe20000010000 */
[----:B------:R-:W-:-:S03]  /*5530*/  LEA R6, P0, R4, c[0x0][0x340], 0x2 ;  /* 0x0000d00004067a11 */ /* 0x000fc600078010ff */
[----:B-1----:R-:W-:Y:S01]  /*5540*/  FADD.FTZ R8, R5, R8 ;  /* 0x0000000805087221 */ /* 0x002fe20000010000 */
[----:B------:R-:W-:Y:S02]  /*5550*/  LEA.HI.X R7, R4, c[0x0][0x344], R13, 0x2, P0 ;  /* 0x0000d10004077a11 */ /* 0x000fe400000f140d */
[----:B------:R-:W-:Y:S01]  /*5560*/  ISETP.GT.AND P0, PT, R90, 0x1, PT ;  /* 0x000000015a00780c */ /* 0x000fe20003f04270 */
[----:B------:R-:W-:Y:S01]  /*5570*/  FADD.FTZ R9, R8, R9 ;  /* 0x0000000908097221 */ /* 0x000fe20000010000 */
[----:B------:R-:W-:Y:S01]  /*5580*/  MOV R90, R36 ;  /* 0x00000024005a7202 */ /* 0x000fe20000000f00 */
[----:B------:R-:W-:-:S04]  /*5590*/  IMAD.WIDE R4, R92, 0x10, R6 ;  /* 0x000000105c047825 */ /* 0x000fc800078e0206 */
[----:B------:R-:W-:-:S04]  /*55a0*/  FADD.FTZ R10, R9, R10 ;  /* 0x0000000a090a7221 */ /* 0x000fc80000010000 */
[----:B------:R-:W-:Y:S01]  /*55b0*/  FADD.FTZ R81, R10, R11 ;  /* 0x0000000b0a517221 */ /* 0x000fe20000010000 */
[----:B--2---:R0:W-:Y:S04]  /*55c0*/  STG.E.128 [R4.64], R16 ;  /* 0x0000001004007986 */ /* 0x0041e8000c101d06 */
[----:B---3--:R0:W-:Y:S01]  /*55d0*/  STG.E.128 [R4.64+0x200], R32 ;  /* 0x0002002004007986 */ /* 0x0081e2000c101d06 */
[----:B------:R-:W-:Y:S01]  /*55e0*/  @!P0 CALL.REL.NOINC `(.L_x_12485) ;  /* 0x0000001000008944 */ /* 0x000fe20003c00000 */
[----:B------:R-:W-:Y:S05]  /*55f0*/  BRA `(.L_x_12535) ;  /* 0xffffb19000007947 */ /* 0x000fea000383ffff */
.L_x_12485:
        /* <DEDUP_REMOVED lines=13> */
[----:B0-----:R-:W0:Y:S02]  /*56d0*/  SHFL.DOWN P1, R4, R3, 0x4, 0x1f ;  /* 0x08801f0003047f89 */ /* 0x001e240000020000 */
        /* <DEDUP_REMOVED lines=10> */
.L_x_12537:
[----:B0-----:R-:W-:Y:S05]  /*5780*/  BSYNC B0 ;  /* 0x0000000000007941 */ /* 0x001fea0003800000 */
.L_x_12536:
        /* <DEDUP_REMOVED lines=23> */
.L_x_12539:
[----:B------:R-:W1:Y:S02]  /*5900*/  S2R R15, SR_TID.X ;  /* 0x00000000000f7919 */ /* 0x000e640000002100 */
.L_x_12540:
[----:B0-----:R-:W-:Y:S05]  /*5910*/  BSYNC B0 ;  /* 0x0000000000007941 */ /* 0x001fea0003800000 */
.L_x_12538:
        /* <DEDUP_REMOVED lines=10> */
.L_x_12541:
        /* <DEDUP_REMOVED lines=28> */
.L_x_12542:
        /* <DEDUP_REMOVED lines=16> */
.L_x_14747:


//--------------------- .text._Z25selective_scan_bwd_kernelI32Selective_Scan_bwd_kernel_traitsILi32ELi8ELb1ELb1ELb0ELb0ELb1EfN3c107complexIfEEEEv12SSMParamsBwd --------------------------
	.section	.text._Z25selective_scan_bwd_kernelI32Selective_Scan_bwd_kernel_traitsILi32ELi8ELb1ELb1ELb0ELb0ELb1EfN3c107complexIfEEEEv12SSMParamsBwd,"ax",@progbits
	.sectioninfo	@"SHI_REGISTERS=186"
	.align	128
        .global         _Z25selective_scan_bwd_kernelI32Selective_Scan_bwd_kernel_traitsILi32ELi8ELb1ELb1ELb0ELb0ELb1EfN3c107complexIfEEEEv12SSMParamsBwd
        .type           _Z25selective_scan_bwd_kernelI32Selective_Scan_bwd_kernel_traitsILi32ELi8ELb1ELb1ELb0ELb0ELb1EfN3c107complexIfEEEEv12SSMParamsBwd,@function
        .size           _Z25selective_scan_bwd_kernelI32Selective_Scan_bwd_kernel_traitsILi32ELi8ELb1ELb1ELb0ELb0ELb1EfN3c107complexIfEEEEv12SSMParamsBwd,(.L_x_14748 - _Z25selective_scan_bwd_kernelI32Selective_Scan_bwd_kernel_traitsILi32ELi8ELb1ELb1ELb0ELb0ELb1EfN3c107complexIfEEEEv12SSMParamsBwd)
        .other          _Z25selective_scan_bwd_kernelI32Selective_Scan_bwd_kernel_traitsILi32ELi8ELb1ELb1ELb0ELb0ELb1EfN3c107complexIfEEEEv12SSMParamsBwd,@"STO_CUDA_ENTRY STV_DEFAULT"
_Z25selective_scan_bwd_kernelI32Selective_Scan_bwd_kernel_traitsILi32ELi8ELb1ELb1ELb0ELb0ELb1EfN3c107complexIfEEEEv12SSMParamsBwd:
.text._Z25selective_scan_bwd_kernelI32Selective_Scan_bwd_kernel_traitsILi32ELi8ELb1ELb1ELb0ELb0ELb1EfN3c107complexIfEEEEv12SSMParamsBwd:
        /* <DEDUP_REMOVED lines=120> */
.L_x_12593:
[----:B------:R-:W-:Y:S01]  /*0780*/  BAR.SYNC.DEFER_BLOCKING 0x0 ;  /* 0x0000000000007b1d */ /* 0x000fe20000010000 */
[----:B------:R-:W-:-:S05]  /*0790*/  LOP3.LUT R67, R68, 0x1f, R79, 0xf8, !PT ;  /* 0x0000001f44437812 */ /* 0x000fca00078ef84f */
[----:B0-----:R-:W-:-:S05]  /*07a0*/  IMAD.WIDE R2, R67, 0x10, R76 ;  /* 0x0000001043027825 */ /* 0x001fca00078e024c */
[----:B--2---:R-:W2:Y:S04]  /*07b0*/  LDG.E.128 R8, [R2.64] ;  /* 0x0000000602087981 */ /* 0x004ea8000c1e1d00 */
        /* <DEDUP_REMOVED lines=18> */
[----:B------:R-:W4:Y:S04]  /*08e0*/  LDG.E.128 R40, [R6.64] ;  /* 0x0000000606287981 */ /* 0x000f28000c1e1d00 */
[----:B------:R-:W2:Y:S01]  /*08f0*/  LDG.E.128 R44, [R6.64+0x200] ;  /* 0x00020006062c7981 */ /* 0x000ea2000c1e1d00 */
        /* <DEDUP_REMOVED lines=14> */
[----:B----4-:R0:W-:Y:S04]  /*09e0*/  STS.128 [R78.X16], R40 ;  /* 0x000000284e007388 */ /* 0x0101e8000000cc00 */
[----:B--2---:R1:W-:Y:S01]  /*09f0*/  STS.128 [R78.X16+0x200], R44 ;  /* 0x0002002c4e007388 */ /* 0x0043e2000000cc00 */
[----:B------:R-:W-:-:S06]  /*0a00*/  NOP ;  /* 0x0000000000007918 */ /* 0x000fcc0000000000 */
[----:B------:R-:W-:Y:S04]  /*0a10*/  LDS.128 R8, [R66] ;  /* 0x0000000042087984 */ /* 0x000fe80000000c00 */
[----:B------:R-:W-:Y:S04]  /*0a20*/  LDS.128 R4, [R66+0x10] ;  /* 0x0000100042047984 */ /* 0x000fe80000000c00 */
[----:B------:R-:W-:Y:S06]  /*0a30*/  BAR.SYNC.DEFER_BLOCKING 0x0 ;  /* 0x0000000000007b1d */ /* 0x000fec0000010000 */
[----:B------:R-:W2:Y:S04]  /*0a40*/  LDG.E.128 R56, [R12.64] ;  /* 0x000000060c387981 */ /* 0x000ea8000c1e1d00 */
[----:B------:R-:W4:Y:S01]  /*0a50*/  LDG.E.128 R60, [R12.64+0x200] ;  /* 0x000200060c3c7981 */ /* 0x000f22000c1e1d00 */
        /* <DEDUP_REMOVED lines=8> */
[----:B---3--:R-:W-:-:S04]  /*0ae0*/  LEA R36, P0, R14, c[0x0][0x258], 0x2 ;  /* 0x000096000e247a11 */ /* 0x008fc800078010ff */
[----:B------:R-:W-:-:S05]  /*0af0*/  LEA.HI.X R37, R14, c[0x0][0x25c], R15, 0x2, P0 ;  /* 0x000097000e257a11 */ /* 0x000fca00000f140f */
[----:B------:R-:W-:Y:S01]  /*0b00*/  IMAD.WIDE R36, R67, 0x10, R36 ;  /* 0x0000001043247825 */ /* 0x000fe200078e0224 */
[----:B--2---:R-:W-:Y:S04]  /*0b10*/  STS.128 [R78.X16], R56 ;  /* 0x000000384e007388 */ /* 0x004fe8000000cc00 */
[----:B----4-:R-:W-:Y:S01]  /*0b20*/  STS.128 [R78.X16+0x200], R60 ;  /* 0x0002003c4e007388 */ /* 0x010fe2000000cc00 */
[----:B------:R-:W-:-:S06]  /*0b30*/  NOP ;  /* 0x0000000000007918 */ /* 0x000fcc0000000000 */
[----:B------:R-:W2:Y:S04]  /*0b40*/  LDS.128 R16, [R66] ;  /* 0x0000000042107984 */ /* 0x000ea80000000c00 */
[----:B------:R-:W3:Y:S04]  /*0b50*/  LDS.128 R12, [R66+0x10] ;  /* 0x00001000420c7984 */ /* 0x000ee80000000c00 */
[----:B------:R-:W-:Y:S06]  /*0b60*/  BAR.SYNC.DEFER_BLOCKING 0x0 ;  /* 0x0000000000007b1d */ /* 0x000fec0000010000 */
[----:B0-----:R3:W4:Y:S04]  /*0b70*/  LDG.E.128 R40, [R36.64] ;  /* 0x0000000624287981 */ /* 0x001728000c1e1d00 */
[----:B-1----:R3:W4:Y:S01]  /*0b80*/  LDG.E.128 R44, [R36.64+0x200] ;  /* 0x00020006242c7981 */ /* 0x002722000c1e1d00 */
[----:B------:R-:W-:-:S02]  /*0b90*/  IMAD R95, R87, c[0x0][0x2f0], RZ ;  /* 0x0000bc00575f7a24 */ /* 0x000fc400078e02ff */
[----:B--2---:R-:W-:Y:S02]  /*0ba0*/  FMUL.FTZ R38, R16, -1.4426950216293334961 ;  /* 0xbfb8aa3b10267820 */ /* 0x004fe40000410000 */
[----:B------:R-:W-:Y:S02]  /*0bb0*/  FMUL.FTZ R39, R17, -1.4426950216293334961 ;  /* 0xbfb8aa3b11277820 */ /* 0x000fe40000410000 */
[----:B------:R-:W-:Y:S02]  /*0bc0*/  FMUL.FTZ R54, R18, -1.4426950216293334961 ;  /* 0xbfb8aa3b12367820 */ /* 0x000fe40000410000 */
[----:B------:R-:W0:Y:S01]  /*0bd0*/  MUFU.EX2 R38, R38 ;  /* 0x0000002600267308 */ /* 0x000e220000000800 */
[----:B------:R-:W-:Y:S02]  /*0be0*/  FMUL.FTZ R55, R19, -1.4426950216293334961 ;  /* 0xbfb8aa3b13377820 */ /* 0x000fe40000410000 */
[----:B---3--:R-:W-:Y:S02]  /*0bf0*/  FMUL.FTZ R36, R13, -1.4426950216293334961 ;  /* 0xbfb8aa3b0d247820 */ /* 0x008fe40000410000 */
[----:B------:R-:W-:-:S02]  /*0c00*/  FMUL.FTZ R37, R14, -1.4426950216293334961 ;  /* 0xbfb8aa3b0e257820 */ /* 0x000fc40000410000 */
[----:B------:R-:W-:Y:S01]  /*0c10*/  FMUL.FTZ R61, R15, -1.4426950216293334961 ;  /* 0xbfb8aa3b0f3d7820 */ /* 0x000fe20000410000 */
[----:B------:R-:W1:Y:S01]  /*0c20*/  MUFU.EX2 R39, R39 ;  /* 0x0000002700277308 */ /* 0x000e620000000800 */
[----:B------:R-:W-:Y:S02]  /*0c30*/  FMUL.FTZ R58, R12, -1.4426950216293334961 ;  /* 0xbfb8aa3b0c3a7820 */ /* 0x000fe40000410000 */
[----:B------:R-:W-:-:S05]  /*0c40*/  IMAD R95, R88, c[0x0][0x2f4], R95 ;  /* 0x0000bd00585f7a24 */ /* 0x000fca00078e025f */
[----:B------:R0:W2:Y:S08]  /*0c50*/  MUFU.EX2 R56, R54 ;  /* 0x0000003600387308 */ /* 0x0000b00000000800 */
[----:B------:R1:W3:Y:S01]  /*0c60*/  MUFU.EX2 R57, R55 ;  /* 0x0000003700397308 */ /* 0x0002e20000000800 */
[----:B0-----:R-:W-:-:S07]  /*0c70*/  FADD.FTZ R54, R38, 1 ;  /* 0x3f80000026367421 */ /* 0x001fce0000010000 */
[----:B------:R-:W0:Y:S01]  /*0c80*/  MUFU.EX2 R59, R36 ;  /* 0x00000024003b7308 */ /* 0x000e220000000800 */
[----:B-1----:R-:W-:Y:S02]  /*0c90*/  FADD.FTZ R55, R39, 1 ;  /* 0x3f80000027377421 */ /* 0x002fe40000010000 */
[----:B--2---:R-:W-:-:S05]  /*0ca0*/  FADD.FTZ R56, R56, 1 ;  /* 0x3f80000038387421 */ /* 0x004fca0000010000 */
[----:B------:R-:W1:Y:S01]  /*0cb0*/  MUFU.EX2 R60, R37 ;  /* 0x00000025003c7308 */ /* 0x000e620000000800 */
[----:B---3--:R-:W-:-:S07]  /*0cc0*/  FADD.FTZ R57, R57, 1 ;  /* 0x3f80000039397421 */ /* 0x008fce0000010000 */
[----:B------:R-:W2:Y:S01]  /*0cd0*/  MUFU.EX2 R61, R61 ;  /* 0x0000003d003d7308 */ /* 0x000ea20000000800 */
[----:B0-----:R-:W-:-:S07]  /*0ce0*/  FADD.FTZ R59, R59, 1 ;  /* 0x3f8000003b3b7421 */ /* 0x001fce0000010000 */
[----:B------:R-:W0:Y:S01]  /*0cf0*/  MUFU.EX2 R58, R58 ;  /* 0x0000003a003a7308 */ /* 0x000e220000000800 */
[----:B-1----:R-:W-:-:S07]  /*0d00*/  FADD.FTZ R60, R60, 1 ;  /* 0x3f8000003c3c7421 */ /* 0x002fce0000010000 */
[----:B------:R-:W-:Y:S01]  /*0d10*/  MUFU.RCP R64, R55 ;  /* 0x0000003700407308 */ /* 0x000fe20000001000 */
[----:B--2---:R-:W-:-:S07]  /*0d20*/  FADD.FTZ R61, R61, 1 ;  /* 0x3f8000003d3d7421 */ /* 0x004fce0000010000 */
[----:B------:R-:W-:Y:S01]  /*0d30*/  MUFU.RCP R89, R56 ;  /* 0x0000003800597308 */ /* 0x000fe20000001000 */
[----:B0-----:R-:W-:-:S07]  /*0d40*/  FADD.FTZ R58, R58, 1 ;  /* 0x3f8000003a3a7421 */ /* 0x001fce0000010000 */
[----:B------:R-:W0:Y:S08]  /*0d50*/  MUFU.RCP R90, R57 ;  /* 0x00000039005a7308 */ /* 0x000e300000001000 */
[----:B------:R0:W1:Y:S08]  /*0d60*/  MUFU.RCP R65, R54 ;  /* 0x0000003600417308 */ /* 0x0000700000001000 */
[----:B------:R-:W2:Y:S01]  /*0d70*/  MUFU.RCP R92, R59 ;  /* 0x0000003b005c7308 */ /* 0x000ea20000001000 */
[----:B0-----:R-:W-:-:S04]  /*0d80*/  FADD.FTZ R54, -R90, 1 ;  /* 0x3f8000005a367421 */ /* 0x001fc80000010100 */
[----:B------:R-:W-:-:S03]  /*0d90*/  FFMA.FTZ R56, R19, R54, 1 ;  /* 0x3f80000013387423 */ /* 0x000fc60000010036 */
[----:B------:R0:W3:Y:S08]  /*0da0*/  MUFU.RCP R93, R60 ;  /* 0x0000003c005d7308 */ /* 0x0000f00000001000 */
[----:B------:R0:W0:Y:S08]  /*0db0*/  MUFU.RCP R94, R61 ;  /* 0x0000003d005e7308 */ /* 0x0000300000001000 */
[----:B------:R-:W0:Y:S01]  /*0dc0*/  MUFU.RCP R91, R58 ;  /* 0x0000003a005b7308 */ /* 0x000e220000001000 */
[----:B----4-:R-:W-:Y:S04]  /*0dd0*/  STS.128 [R78.X16], R40 ;  /* 0x000000284e007388 */ /* 0x010fe8000000cc00 */
[----:B------:R4:W-:Y:S01]  /*0de0*/  STS.128 [R78.X16+0x200], R44 ;  /* 0x0002002c4e007388 */ /* 0x0009e2000000cc00 */
[----:B------:R-:W-:-:S06]  /*0df0*/  NOP ;  /* 0x0000000000007918 */ /* 0x000fcc0000000000 */
[----:B------:R-:W0:Y:S04]  /*0e00*/  LDS.128 R36, [R66] ;  /* 0x0000000042247984 */ /* 0x000e280000000c00 */
[----:B------:R-:W2:Y:S01]  /*0e10*/  LDS.128 R40, [R66+0x10] ;  /* 0x0000100042287984 */ /* 0x000ea20000000c00 */
[----:B----4-:R-:W-:Y:S02]  /*0e20*/  FADD.FTZ R44, -R64, 1 ;  /* 0x3f800000402c7421 */ /* 0x010fe40000010100 */
[----:B------:R-:W-:Y:S02]  /*0e30*/  FADD.FTZ R47, -R89, 1 ;  /* 0x3f800000592f7421 */ /* 0x000fe40000010100 */
[----:B------:R-:W-:Y:S02]  /*0e40*/  FFMA.FTZ R46, R17, R44, 1 ;  /* 0x3f800000112e7423 */ /* 0x000fe4000001002c */
[----:B-1----:R-:W-:-:S02]  /*0e50*/  FADD.FTZ R45, -R65, 1 ;  /* 0x3f800000412d7421 */ /* 0x002fc40000010100 */
[----:B------:R-:W-:Y:S02]  /*0e60*/  FFMA.FTZ R55, R18, R47, 1 ;  /* 0x3f80000012377423 */ /* 0x000fe4000001002f */
[----:B------:R-:W-:Y:S02]  /*0e70*/  FFMA.FTZ R45, R16, R45, 1 ;  /* 0x3f800000102d7423 */ /* 0x000fe4000001002d */
[----:B0-----:R-:W-:Y:S02]  /*0e80*/  FMUL.FTZ R44, R8, R36 ;  /* 0x00000024082c7220 */ /* 0x001fe40000410000 */
        /* <DEDUP_REMOVED lines=8> */
[----:B------:R-:W-:-:S02]  /*0f10*/  FMUL.FTZ R57, R90, R57 ;  /* 0x000000395a397220 */ /* 0x000fc40000410000 */
[----:B------:R-:W-:Y:S02]  /*0f20*/  FMUL.FTZ R61, R47, R46 ;  /* 0x0000002e2f3d7220 */ /* 0x000fe40000410000 */
[----:B------:R-:W-:Y:S02]  /*0f30*/  FMUL.FTZ R62, R54, R55 ;  /* 0x00000037363e7220 */ /* 0x000fe40000410000 */
[----:B---3--:R-:W-:Y:S02]  /*0f40*/  FADD.FTZ R47, -R93, 1 ;  /* 0x3f8000005d2f7421 */ /* 0x008fe40000010100 */
[----:B------:R-:W-:Y:S02]  /*0f50*/  FADD.FTZ R54, -R94, 1 ;  /* 0x3f8000005e367421 */ /* 0x000fe40000010100 */
        /* <DEDUP_REMOVED lines=22> */
[----:B------:R-:W-:Y:S01]  /*10c0*/  IMAD.WIDE.U32 R54, R85, c[0x0][0x2e8], R2 ;  /* 0x0000ba0055367a25 */ /* 0x000fe200078e0002 */
        /* <DEDUP_REMOVED lines=9> */
[----:B------:R-:W-:Y:S01]  /*1160*/  FMUL.FTZ R64, R17, R64 ;  /* 0x0000004011407220 */ /* 0x000fe20000410000 */
[----:B------:R-:W-:Y:S01]  /*1170*/  IADD3 R55, R55, R95, RZ ;  /* 0x0000005f37377210 */ /* 0x000fe20007ffe0ff */
[----:B-1----:R-:W-:Y:S01]  /*1180*/  FMUL.FTZ R97, R8, R65 ;  /* 0x0000004108617220 */ /* 0x002fe20000410000 */
        /* <DEDUP_REMOVED lines=12> */
[----:B------:R-:W-:Y:S02]  /*1250*/  FFMA.FTZ R83, R24, R97, R83 ;  /* 0x0000006118537223 */ /* 0x000fe40000010053 */
[----:B------:R-:W-:Y:S02]  /*1260*/  FMUL.FTZ R99, R10, R89 ;  /* 0x000000590a637220 */ /* 0x000fe40000410000 */
[----:B------:R-:W-:-:S02]  /*1270*/  FMUL.FTZ R100, R11, R90 ;  /* 0x0000005a0b647220 */ /* 0x000fc40000410000 */
[----:B------:R-:W-:Y:S02]  /*1280*/  FMUL.FTZ R101, R4, R91 ;  /* 0x0000005b04657220 */ /* 0x000fe40000410000 */
[----:B------:R-:W-:Y:S01]  /*1290*/  FMUL.FTZ R102, R5, R92 ;  /* 0x0000005c05667220 */ /* 0x000fe20000410000 */
[----:B--2---:R1:W-:Y:S01]  /*12a0*/  STG.E.128 [R8.64], R44 ;  /* 0x0000002c08007986 */ /* 0x0043e2000c101d06 */
[----:B------:R-:W-:Y:S02]  /*12b0*/  FMUL.FTZ R103, R6, R93 ;  /* 0x0000005d06677220 */ /* 0x000fe40000410000 */
[----:B------:R-:W-:Y:S01]  /*12c0*/  FMUL.FTZ R104, R7, R94 ;  /* 0x0000005e07687220 */ /* 0x000fe20000410000 */
[----:B0-----:R1:W-:Y:S01]  /*12d0*/  STG.E.128 [R8.64+0x200], R56 ;  /* 0x0002003808007986 */ /* 0x0013e2000c101d06 */
        /* <DEDUP_REMOVED lines=29> */
.L_x_12544:
        /* <DEDUP_REMOVED lines=47> */
.L_x_12592:
        /* <DEDUP_REMOVED lines=12> */
[----:B--2---:R-:W2:Y:S01]  /*1860*/  LDG.E.64 R54, [R54.64] ;  /* 0x0000000636367981 */ /* 0x004ea2000c1e1b00 */
        /* <DEDUP_REMOVED lines=15> */
[----:B------:R-:W-:-:S03]  /*1960*/  LOP3.LUT R59, R79, 0x1f, RZ, 0xc0, !PT ;  /* 0x0000001f4f3b7812 */ /* 0x000fc600078ec0ff */
[----:B------:R-:W-:Y:S01]  /*1970*/  IMAD R57, R88, c[0x0][0x1bc], R57 ;  /* 0x00006f0058397a24 */ /* 0x000fe200078e0239 */
[----:B------:R-:W-:Y:S01]  /*1980*/  ISETP.NE.AND P0, PT, R59, RZ, PT ;  /* 0x000000ff3b00720c */ /* 0x000fe20003f05270 */
[----:B------:R-:W-:-:S03]  /*1990*/  IMAD R60, R116, c[0x0][0x1c0], RZ ;  /* 0x00007000743c7a24 */ /* 0x000fc600078e02ff */
[----:B------:R-:W-:Y:S01]  /*19a0*/  IADD3 R47, R47, R57, RZ ;  /* 0x000000392f2f7210 */ /* 0x000fe20007ffe0ff */
[----:B------:R-:W-:Y:S01]  /*19b0*/  IMAD R61, R105, c[0x0][0x1c4], R60 ;  /* 0x00007100693d7a24 */ /* 0x000fe200078e023c */
[----:B------:R-:W-:Y:S01]  /*19c0*/  ISETP.LT.OR P1, PT, R0, 0x2, P0 ;  /* 0x000000020000780c */ /* 0x000fe20000721670 */
[----:B------:R-:W-:Y:S01]  /*19d0*/  BSSY B0, `(.L_x_12546) ;  /* 0x00000c3000007945 */ /* 0x000fe20003800000 */
[C---:B--2---:R-:W-:Y:S02]  /*19e0*/  FMUL.FTZ R56, R89.reuse, R55 ;  /* 0x0000003759387220 */ /* 0x044fe40000410000 */
[----:B------:R-:W-:Y:S02]  /*19f0*/  FMUL.FTZ R58, R54, 1.4426950216293334961 ;  /* 0x3fb8aa3b363a7820 */ /* 0x000fe40000410000 */
[----:B------:R-:W-:Y:S01]  /*1a00*/  FMUL.RZ R64, R56, 0.15915493667125701904 ;  /* 0x3e22f98338407820 */ /* 0x000fe2000040c000 */
[----:B------:R-:W-:Y:S01]  /*1a10*/  IADD3 R56, R0, -0x1, RZ ;  /* 0xffffffff00387810 */ /* 0x000fe20007ffe0ff */
[----:B------:R-:W-:-:S02]  /*1a20*/  FMUL.FTZ R57, R89, R58 ;  /* 0x0000003a59397220 */ /* 0x000fc40000410000 */
[----:B------:R-:W-:Y:S01]  /*1a30*/  MUFU.COS R62, R64 ;  /* 0x00000040003e7308 */ /* 0x000fe20000000000 */
[----:B0-----:R-:W-:-:S07]  /*1a40*/  LEA.HI R44, R56, R56, RZ, 0x1 ;  /* 0x00000038382c7211 */ /* 0x001fce00078f08ff */
[----:B------:R0:W1:Y:S02]  /*1a50*/  MUFU.EX2 R63, R57 ;  /* 0x00000039003f7308 */ /* 0x0000640000000800 */
[----:B0-----:R-:W-:Y:S01]  /*1a60*/  LOP3.LUT R57, R44, 0xfffffe, RZ, 0xc0, !PT ;  /* 0x00fffffe2c397812 */ /* 0x001fe200078ec0ff */
[----:B------:R-:W-:Y:S01]  /*1a70*/  IMAD.WIDE.U32 R44, R105, c[0x0][0x1c0], R46 ;  /* 0x00007000692c7a25 */ /* 0x000fe200078e002e */
[----:B------:R-:W-:-:S04]  /*1a80*/  IADD3 R47, R79, 0x200, RZ ;  /* 0x000002004f2f7810 */ /* 0x000fc80007ffe0ff */
[----:B------:R-:W0:Y:S01]  /*1a90*/  MUFU.SIN R46, R64 ;  /* 0x00000040002e7308 */ /* 0x000e220000000400 */
[----:B------:R-:W-:Y:S01]  /*1aa0*/  IADD3 R56, R56, -R57, RZ ;  /* 0x8000003938387210 */ /* 0x000fe20007ffe0ff */
[----:B---3--:R-:W-:Y:S01]  /*1ab0*/  STS.128 [R78.X16], R28 ;  /* 0x0000001c4e007388 */ /* 0x008fe2000000cc00 */
[----:B------:R-:W-:Y:S01]  /*1ac0*/  IADD3 R45, R45, R61, RZ ;  /* 0x0000003d2d2d7210 */ /* 0x000fe20007ffe0ff */
[----:B-1----:R-:W-:Y:S01]  /*1ad0*/  FMUL.FTZ R62, R63, R62 ;  /* 0x0000003e3f3e7220 */ /* 0x002fe20000410000 */
[----:B------:R-:W-:Y:S01]  /*1ae0*/  @!P2 LEA R47, R56, R105, 0x8 ;  /* 0x00000069382fa211 */ /* 0x000fe200078e40ff */
[----:B----4-:R-:W-:Y:S01]  /*1af0*/  STS.128 [R78.X16+0x200], R32 ;  /* 0x000200204e007388 */ /* 0x010fe2000000cc00 */
[----:B------:R-:W-:Y:S02]  /*1b00*/  SHF.L.U32 R56, R78, 0x6, RZ ;  /* 0x000000064e387819 */ /* 0x000fe400000006ff */
[----:B------:R-:W-:Y:S01]  /*1b10*/  LEA R60, P3, R44, c[0x0][0x230], 0x3 ;  /* 0x00008c002c3c7a11 */ /* 0x000fe200078618ff */
[----:B------:R-:W-:Y:S01]  /*1b20*/  STS.128 [R78.X16+0x400], R36 ;  /* 0x000400244e007388 */ /* 0x000fe2000000cc00 */
[----:B------:R-:W-:-:S02]  /*1b30*/  SHF.L.U32 R117, R47, 0x3, RZ ;  /* 0x000000032f757819 */ /* 0x000fc400000006ff */
[----:B------:R-:W-:Y:S01]  /*1b40*/  LEA.HI.X R61, R44, c[0x0][0x234], R45, 0x3, P3 ;  /* 0x00008d002c3d7a11 */ /* 0x000fe200018f1c2d */
[----:B------:R-:W-:Y:S01]  /*1b50*/  STS.128 [R78.X16+0x600], R40 ;  /* 0x000600284e007388 */ /* 0x000fe2000000cc00 */
[----:B------:R-:W-:-:S06]  /*1b60*/  NOP ;  /* 0x0000000000007918 */ /* 0x000fcc0000000000 */
[----:B------:R-:W1:Y:S01]  /*1b70*/  LDS.128 R28, [R56] ;  /* 0x00000000381c7984 */ /* 0x000e620000000c00 */
[----:B0-----:R-:W-:Y:S01]  /*1b80*/  FMUL.FTZ R63, R63, R46 ;  /* 0x0000002e3f3f7220 */ /* 0x001fe20000410000 */
[----:B------:R-:W-:Y:S02]  /*1b90*/  @!P1 IADD3 R44, R0, -0x2, RZ ;  /* 0xfffffffe002c9810 */ /* 0x000fe40007ffe0ff */
[----:B------:R-:W-:Y:S03]  /*1ba0*/  LDS.128 R32, [R56+0x10] ;  /* 0x0000100038207984 */ /* 0x000fe60000000c00 */
[----:B------:R-:W-:Y:S01]  /*1bb0*/  @!P1 IMAD R57, R44, c[0x0][0x16c], R105 ;  /* 0x00005b002c399a24 */ /* 0x000fe200078e0269 */
[----:B------:R-:W0:Y:S01]  /*1bc0*/  LDS.128 R36, [R56+0x20] ;  /* 0x0000200038247984 */ /* 0x000e220000000c00 */
[----:B------:R-:W-:Y:S02]  /*1bd0*/  CS2R R44, SRZ ;  /* 0x00000000002c7805 */ /* 0x000fe4000001ff00 */
[----:B------:R-:W-:Y:S01]  /*1be0*/  @!P1 IMAD.WIDE R46, R57, 0x10, R52 ;  /* 0x00000010392e9825 */ /* 0x000fe200078e0234 */
[----:B------:R-:W2:Y:S04]  /*1bf0*/  LDS.128 R40, [R56+0x30] ;  /* 0x0000300038287984 */ /* 0x000ea80000000c00 */
[----:B------:R3:W-:Y:S04]  /*1c00*/  STS.64 [R117+0x14d0], R62 ;  /* 0x0014d03e75007388 */ /* 0x0007e80000000a00 */
[----:B------:R-:W5:Y:S04]  /*1c10*/  LDG.E.64 R60, [R60.64] ;  /* 0x000000063c3c7981 */ /* 0x000f68000c1e1b00 */
[----:B------:R-:W-:Y:S01]  /*1c20*/  BAR.SYNC.DEFER_BLOCKING 0x0 ;  /* 0x0000000000007b1d */ /* 0x000fe20000010000 */
[----:B------:R-:W-:-:S04]  /*1c30*/  FMUL.FTZ R57, R90, R55 ;  /* 0x000000375a397220 */ /* 0x000fc80000410000 */
[----:B------:R-:W-:Y:S02]  /*1c40*/  FMUL.RZ R120, R57, 0.15915493667125701904 ;  /* 0x3e22f98339787820 */ /* 0x000fe4000040c000 */
[----:B------:R-:W-:Y:S02]  /*1c50*/  FMUL.FTZ R57, R90, R58 ;  /* 0x0000003a5a397220 */ /* 0x000fe40000410000 */
[----:B------:R-:W-:Y:S01]  /*1c60*/  MUFU.SIN R64, R120 ;  /* 0x0000007800407308 */ /* 0x000fe20000000400 */
[-C--:B------:R-:W-:Y:S02]  /*1c70*/  FMUL.FTZ R65, R91, R55.reuse ;  /* 0x000000375b417220 */ /* 0x080fe40000410000 */
[----:B---3--:R-:W-:-:S05]  /*1c80*/  FMUL.FTZ R117, R93, R55 ;  /* 0x000000375d757220 */ /* 0x008fca0000410000 */
[----:B------:R-:W-:Y:S01]  /*1c90*/  MUFU.EX2 R57, R57 ;  /* 0x0000003900397308 */ /* 0x000fe20000000800 */
[----:B------:R-:W-:Y:S02]  /*1ca0*/  FMUL.RZ R121, R65, 0.15915493667125701904 ;  /* 0x3e22f98341797820 */ /* 0x000fe4000040c000 */
[----:B------:R-:W-:Y:S01]  /*1cb0*/  FMUL.RZ R129, R117, 0.15915493667125701904 ;  /* 0x3e22f98375817820 */ /* 0x000fe2000040c000 */
[----:B------:R3:W5:Y:S04]  /*1cc0*/  @!P1 LDG.E.64 R44, [R46.64+0x8] ;  /* 0x000008062e2c9981 */ /* 0x000768000c1e1b00 */
[----:B------:R4:W0:Y:S01]  /*1cd0*/  MUFU.COS R118, R120 ;  /* 0x0000007800767308 */ /* 0x0008220000000000 */
[----:B------:R-:W-:Y:S01]  /*1ce0*/  FMUL.FTZ R117, R93, R58 ;  /* 0x0000003a5d757220 */ /* 0x000fe20000410000 */
[----:B------:R-:W-:Y:S01]  /*1cf0*/  ISETP.NE.AND P1, PT, R79, 0x1f, PT ;  /* 0x0000001f4f00780c */ /* 0x000fe20003f25270 */
[----:B-1----:R-:W-:-:S02]  /*1d00*/  FMUL.FTZ R131, R89, R29 ;  /* 0x0000001d59837220 */ /* 0x002fc40000410000 */
[----:B------:R-:W-:Y:S02]  /*1d10*/  FMUL.FTZ R128, R95, R55 ;  /* 0x000000375f807220 */ /* 0x000fe40000410000 */
[----:B------:R-:W-:Y:S01]  /*1d20*/  FMUL.FTZ R131, R24, R131 ;  /* 0x0000008318837220 */ /* 0x000fe20000410000 */
[----:B------:R-:W-:Y:S01]  /*1d30*/  MUFU.SIN R119, R121 ;  /* 0x0000007900777308 */ /* 0x000fe20000000400 */
[----:B---3--:R-:W-:Y:S02]  /*1d40*/  FMUL.FTZ R46, R91, R58 ;  /* 0x0000003a5b2e7220 */ /* 0x008fe40000410000 */
[-C--:B------:R-:W-:Y:S02]  /*1d50*/  FMUL.FTZ R47, R92, R55.reuse ;  /* 0x000000375c2f7220 */ /* 0x080fe40000410000 */
[----:B----4-:R-:W-:Y:S02]  /*1d60*/  FMUL.FTZ R120, R94, R55 ;  /* 0x000000375e787220 */ /* 0x010fe40000410000 */
[----:B------:R-:W-:Y:S01]  /*1d70*/  FMUL.RZ R126, R47, 0.15915493667125701904 ;  /* 0x3e22f9832f7e7820 */ /* 0x000fe2000040c000 */
[----:B------:R-:W1:Y:S01]  /*1d80*/  MUFU.EX2 R46, R46 ;  /* 0x0000002e002e7308 */ /* 0x000e620000000800 */
[----:B------:R-:W-:-:S02]  /*1d90*/  FMUL.RZ R130, R120, 0.15915493667125701904 ;  /* 0x3e22f98378827820 */ /* 0x000fc4000040c000 */
[-C--:B------:R-:W-:Y:S02]  /*1da0*/  FMUL.FTZ R120, R94, R58.reuse ;  /* 0x0000003a5e787220 */ /* 0x080fe40000410000 */
[----:B------:R-:W-:Y:S02]  /*1db0*/  FMUL.FTZ R47, R92, R58 ;  /* 0x0000003a5c2f7220 */ /* 0x000fe40000410000 */
[----:B0-----:R-:W-:Y:S01]  /*1dc0*/  FMUL.FTZ R118, R57, R118 ;  /* 0x0000007639767220 */ /* 0x001fe20000410000 */
[----:B------:R-:W-:Y:S01]  /*1dd0*/  MUFU.SIN R125, R129 ;  /* 0x00000081007d7308 */ /* 0x000fe20000000400 */
[----:B------:R-:W-:Y:S02]  /*1de0*/  FMUL.FTZ R132, R90, R30 ;  /* 0x0000001e5a847220 */ /* 0x000fe40000410000 */
[----:B------:R-:W-:Y:S02]  /*1df0*/  FMUL.RZ R136, R128, 0.15915493667125701904 ;  /* 0x3e22f98380887820 */ /* 0x000fe4000040c000 */
[----:B------:R-:W-:-:S02]  /*1e00*/  FMUL.FTZ R139, R93, R36 ;  /* 0x000000245d8b7220 */ /* 0x000fc40000410000 */
[----:B------:R-:W-:Y:S01]  /*1e10*/  FMUL.FTZ R141, R93, R37 ;  /* 0x000000255d8d7220 */ /* 0x000fe20000410000 */
[----:B------:R0:W-:Y:S01]  /*1e20*/  MUFU.COS R123, R129 ;  /* 0x00000081007b7308 */ /* 0x0001e20000000000 */
[----:B-1----:R-:W-:Y:S02]  /*1e30*/  FMUL.FTZ R119, R46, R119 ;  /* 0x000000772e777220 */ /* 0x002fe40000410000 */
[----:B------:R-:W-:Y:S02]  /*1e40*/  FMUL.FTZ R142, R94, R38 ;  /* 0x000000265e8e7220 */ /* 0x000fe40000410000 */
[----:B--2---:R-:W-:Y:S02]  /*1e50*/  FMUL.FTZ R145, R95, R40 ;  /* 0x000000285f917220 */ /* 0x004fe40000410000 */
[----:B------:R-:W-:Y:S01]  /*1e60*/  FMUL.FTZ R146, R96, R43 ;  /* 0x0000002b60927220 */ /* 0x000fe20000410000 */
[----:B------:R1:W2:Y:S01]  /*1e70*/  MUFU.EX2 R124, R117 ;  /* 0x00000075007c7308 */ /* 0x0002a20000000800 */
[----:B0-----:R-:W-:-:S04]  /*1e80*/  FMUL.FTZ R129, R89, R28 ;  /* 0x0000001c59817220 */ /* 0x001fc80000410000 */
[----:B------:R-:W-:-:S03]  /*1e90*/  FMUL.FTZ R129, R24, R129 ;  /* 0x0000008118817220 */ /* 0x000fc60000410000 */
[----:B------:R0:W3:Y:S01]  /*1ea0*/  MUFU.COS R65, R121 ;  /* 0x0000007900417308 */ /* 0x0000e20000000000 */
[----:B-1----:R-:W-:-:S04]  /*1eb0*/  FMUL.FTZ R117, R57, R64 ;  /* 0x0000004039757220 */ /* 0x002fc80000410000 */
[----:B------:R-:W-:-:S03]  /*1ec0*/  FMUL.FTZ R64, R117, R131 ;  /* 0x0000008375407220 */ /* 0x000fc60000410000 */
[----:B------:R-:W-:Y:S01]  /*1ed0*/  MUFU.SIN R122, R126 ;  /* 0x0000007e007a7308 */ /* 0x000fe20000000400 */
[----:B------:R-:W-:Y:S02]  /*1ee0*/  FFMA.FTZ R64, R118, R129, -R64 ;  /* 0x0000008176407223 */ /* 0x000fe40000010840 */
[----:B0-----:R-:W-:Y:S02]  /*1ef0*/  FMUL.FTZ R121, R95, R58 ;  /* 0x0000003a5f797220 */ /* 0x001fe40000410000 */
[----:B------:R-:W-:Y:S02]  /*1f00*/  FFMA.FTZ R64, R25, R132, R64 ;  /* 0x0000008419407223 */ /* 0x000fe40000010040 */
[C---:B--2---:R-:W-:Y:S01]  /*1f10*/  FMUL.FTZ R123, R124.reuse, R123 ;  /* 0x0000007b7c7b7220 */ /* 0x044fe20000410000 */
[----:B------:R-:W-:Y:S01]  /*1f20*/  MUFU.COS R56, R126 ;  /* 0x0000007e00387308 */ /* 0x000fe20000000000 */
[----:B------:R-:W-:Y:S02]  /*1f30*/  FMUL.FTZ R135, R119, R64 ;  /* 0x0000004077877220 */ /* 0x000fe40000410000 */
[----:B------:R-:W-:-:S02]  /*1f40*/  FMUL.FTZ R124, R124, R125 ;  /* 0x0000007d7c7c7220 */ /* 0x000fc40000410000 */
[----:B------:R-:W-:-:S03]  /*1f50*/  FMUL.FTZ R58, R96, R58 ;  /* 0x0000003a603a7220 */ /* 0x000fc60000410000 */
[----:B------:R0:W-:Y:S08]  /*1f60*/  MUFU.EX2 R126, R120 ;  /* 0x00000078007e7308 */ /* 0x0001f00000000800 */
[----:B------:R-:W-:Y:S01]  /*1f70*/  MUFU.SIN R127, R130 ;  /* 0x00000082007f7308 */ /* 0x000fe20000000400 */
[----:B0-----:R-:W-:-:S04]  /*1f80*/  FMUL.FTZ R120, R117, R129 ;  /* 0x0000008175787220 */ /* 0x001fc80000410000 */
[----:B------:R-:W-:-:S03]  /*1f90*/  FFMA.FTZ R120, R118, R131, R120 ;  /* 0x0000008376787223 */ /* 0x000fc60000010078 */
[----:B------:R0:W-:Y:S08]  /*1fa0*/  MUFU.COS R137, R130 ;  /* 0x0000008200897308 */ /* 0x0001f00000000000 */
[----:B------:R-:W1:Y:S01]  /*1fb0*/  MUFU.EX2 R47, R47 ;  /* 0x0000002f002f7308 */ /* 0x000e620000000800 */
[----:B0-----:R-:W-:-:S04]  /*1fc0*/  FMUL.FTZ R130, R90, R31 ;  /* 0x0000001f5a827220 */ /* 0x001fc80000410000 */
[----:B------:R-:W-:Y:S02]  /*1fd0*/  FFMA.FTZ R128, R25, R130, R120 ;  /* 0x0000008219807223 */ /* 0x000fe40000010078 */
[----:B---3--:R-:W-:Y:S01]  /*1fe0*/  FMUL.FTZ R120, R46, R65 ;  /* 0x000000412e787220 */ /* 0x008fe20000410000 */
[----:B------:R0:W-:Y:S01]  /*1ff0*/  MUFU.EX2 R134, R121 ;  /* 0x0000007900867308 */ /* 0x0001e20000000800 */
[-C--:B------:R-:W-:Y:S02]  /*2000*/  FMUL.FTZ R133, R119, R128.reuse ;  /* 0x0000008077857220 */ /* 0x080fe40000410000 */
[C---:B------:R-:W-:Y:S02]  /*2010*/  FFMA.FTZ R128, R120.reuse, R128, R135 ;  /* 0x0000008078807223 */ /* 0x040fe40000010087 */
[----:B------:R-:W-:Y:S02]  /*2020*/  FFMA.FTZ R64, R120, R64, -R133 ;  /* 0x0000004078407223 */ /* 0x000fe40000010885 */
[----:B------:R-:W-:Y:S01]  /*2030*/  FMUL.FTZ R135, R91, R32 ;  /* 0x000000205b877220 */ /* 0x000fe20000410000 */
[----:B------:R-:W2:Y:S01]  /*2040*/  MUFU.SIN R57, R136 ;  /* 0x0000008800397308 */ /* 0x000ea20000000400 */
[----:B-1----:R-:W-:-:S02]  /*2050*/  FMUL.FTZ R122, R47, R122 ;  /* 0x0000007a2f7a7220 */ /* 0x002fc40000410000 */
[----:B------:R-:W-:Y:S02]  /*2060*/  FMUL.FTZ R133, R91, R33 ;  /* 0x000000215b857220 */ /* 0x000fe40000410000 */
[C---:B------:R-:W-:Y:S02]  /*2070*/  FFMA.FTZ R64, R26.reuse, R135, R64 ;  /* 0x000000871a407223 */ /* 0x040fe40000010040 */
[----:B0-----:R-:W-:Y:S01]  /*2080*/  FMUL.FTZ R121, R47, R56 ;  /* 0x000000382f797220 */ /* 0x001fe20000410000 */
[----:B------:R-:W0:Y:S01]  /*2090*/  MUFU.COS R65, R136 ;  /* 0x0000008800417308 */ /* 0x000e220000000000 */
[----:B------:R-:W-:Y:S02]  /*20a0*/  FFMA.FTZ R46, R26, R133, R128 ;  /* 0x000000851a2e7223 */ /* 0x000fe40000010080 */
[C---:B------:R-:W-:Y:S02]  /*20b0*/  FMUL.FTZ R56, R122.reuse, R64 ;  /* 0x000000407a387220 */ /* 0x040fe40000410000 */
[----:B------:R-:W-:-:S02]  /*20c0*/  FMUL.FTZ R47, R122, R46 ;  /* 0x0000002e7a2f7220 */ /* 0x000fc40000410000 */
[----:B------:R-:W-:Y:S01]  /*20d0*/  FMUL.FTZ R125, R126, R137 ;  /* 0x000000897e7d7220 */ /* 0x000fe20000410000 */
[----:B------:R-:W-:Y:S01]  /*20e0*/  MUFU.EX2 R58, R58 ;  /* 0x0000003a003a7308 */ /* 0x000fe20000000800 */
[----:B--2---:R-:W-:Y:S02]  /*20f0*/  FMUL.FTZ R128, R134, R57 ;  /* 0x0000003986807220 */ /* 0x004fe40000410000 */
[----:B------:R-:W-:Y:S02]  /*2100*/  FFMA.FTZ R57, R121, R46, R56 ;  /* 0x0000002e79397223 */ /* 0x000fe40000010038 */
[----:B------:R-:W-:Y:S02]  /*2110*/  FMUL.FTZ R56, R62, R117 ;  /* 0x000000753e387220 */ /* 0x000fe40000410000 */
[----:B------:R-:W-:Y:S02]  /*2120*/  FMUL.FTZ R126, R126, R127 ;  /* 0x0000007f7e7e7220 */ /* 0x000fe40000410000 */
[----:B0-----:R-:W-:-:S02]  /*2130*/  FMUL.FTZ R127, R134, R65 ;  /* 0x00000041867f7220 */ /* 0x001fc40000410000 */
[----:B------:R-:W-:Y:S02]  /*2140*/  FFMA.FTZ R64, R121, R64, -R47 ;  /* 0x0000004079407223 */ /* 0x000fe4000001082f */
[----:B------:R-:W-:Y:S02]  /*2150*/  FMUL.FTZ R134, R92, R35 ;  /* 0x000000235c867220 */ /* 0x000fe40000410000 */
[C---:B------:R-:W-:Y:S02]  /*2160*/  FMUL.FTZ R47, R63.reuse, R117 ;  /* 0x000000753f2f7220 */ /* 0x040fe40000410000 */
[----:B------:R-:W-:Y:S02]  /*2170*/  FFMA.FTZ R56, R63, R118, R56 ;  /* 0x000000763f387223 */ /* 0x000fe40000010038 */
[----:B------:R-:W-:Y:S02]  /*2180*/  FFMA.FTZ R138, R27, R134, R57 ;  /* 0x000000861b8a7223 */ /* 0x000fe40000010039 */
[----:B------:R-:W-:-:S02]  /*2190*/  FFMA.FTZ R47, R62, R118, -R47 ;  /* 0x000000763e2f7223 */ /* 0x000fc4000001082f */
[C---:B------:R-:W-:Y:S02]  /*21a0*/  FMUL.FTZ R57, R119.reuse, R56 ;  /* 0x0000003877397220 */ /* 0x040fe40000410000 */
[----:B------:R-:W-:Y:S02]  /*21b0*/  FMUL.FTZ R136, R92, R34 ;  /* 0x000000225c887220 */ /* 0x000fe40000410000 */
[----:B------:R-:W-:Y:S02]  /*21c0*/  FMUL.FTZ R46, R96, R55 ;  /* 0x00000037602e7220 */ /* 0x000fe40000410000 */
[-C--:B------:R-:W-:Y:S02]  /*21d0*/  FMUL.FTZ R65, R119, R47.reuse ;  /* 0x0000002f77417220 */ /* 0x080fe40000410000 */
[----:B------:R-:W-:Y:S02]  /*21e0*/  FFMA.FTZ R57, R120, R47, -R57 ;  /* 0x0000002f78397223 */ /* 0x000fe40000010839 */
[----:B------:R-:W-:-:S02]  /*21f0*/  FFMA.FTZ R64, R27, R136, R64 ;  /* 0x000000881b407223 */ /* 0x000fc40000010040 */
[----:B------:R-:W-:Y:S02]  /*2200*/  FMUL.FTZ R137, R124, R138 ;  /* 0x0000008a7c897220 */ /* 0x000fe40000410000 */
[----:B------:R-:W-:Y:S02]  /*2210*/  FMUL.RZ R143, R46, 0.15915493667125701904 ;  /* 0x3e22f9832e8f7820 */ /* 0x000fe4000040c000 */
[----:B------:R-:W-:Y:S02]  /*2220*/  FFMA.FTZ R65, R120, R56, R65 ;  /* 0x0000003878417223 */ /* 0x000fe40000010041 */
[----:B------:R-:W-:Y:S02]  /*2230*/  FMUL.FTZ R46, R122, R57 ;  /* 0x000000397a2e7220 */ /* 0x000fe40000410000 */
[-C--:B------:R-:W-:Y:S02]  /*2240*/  FFMA.FTZ R47, R123, R64.reuse, -R137 ;  /* 0x000000407b2f7223 */ /* 0x080fe40000010889 */
[----:B------:R-:W-:Y:S01]  /*2250*/  FMUL.FTZ R64, R124, R64 ;  /* 0x000000407c407220 */ /* 0x000fe20000410000 */
[----:B------:R-:W0:Y:S01]  /*2260*/  MUFU.COS R137, R143 ;  /* 0x0000008f00897308 */ /* 0x000e220000000000 */
[----:B------:R-:W-:-:S02]  /*2270*/  FFMA.FTZ R56, R121, R65, R46 ;  /* 0x0000004179387223 */ /* 0x000fc4000001002e */
[----:B------:R-:W-:Y:S02]  /*2280*/  FMUL.FTZ R46, R122, R65 ;  /* 0x000000417a2e7220 */ /* 0x000fe40000410000 */
[----:B------:R-:W-:Y:S02]  /*2290*/  FFMA.FTZ R64, R123, R138, R64 ;  /* 0x0000008a7b407223 */ /* 0x000fe40000010040 */
[C---:B------:R-:W-:Y:S02]  /*22a0*/  FFMA.FTZ R140, R20.reuse, R139, R47 ;  /* 0x0000008b148c7223 */ /* 0x040fe4000001002f */
[----:B------:R-:W-:Y:S01]  /*22b0*/  FFMA.FTZ R46, R121, R57, -R46 ;  /* 0x00000039792e7223 */ /* 0x000fe2000001082e */
[----:B------:R1:W2:Y:S01]  /*22c0*/  MUFU.SIN R47, R143 ;  /* 0x0000008f002f7308 */ /* 0x0002a20000000400 */
[----:B------:R-:W-:Y:S02]  /*22d0*/  FFMA.FTZ R64, R20, R141, R64 ;  /* 0x0000008d14407223 */ /* 0x000fe40000010040 */
[----:B------:R-:W-:-:S02]  /*22e0*/  FMUL.FTZ R65, R126, R140 ;  /* 0x0000008c7e417220 */ /* 0x000fc40000410000 */
[----:B------:R-:W-:Y:S02]  /*22f0*/  FMUL.FTZ R57, R124, R56 ;  /* 0x000000387c397220 */ /* 0x000fe40000410000 */
[----:B------:R-:W-:Y:S02]  /*2300*/  FFMA.FTZ R65, R125, R64, R65 ;  /* 0x000000407d417223 */ /* 0x000fe40000010041 */
[----:B------:R-:W-:Y:S02]  /*2310*/  FFMA.FTZ R57, R123, R46, -R57 ;  /* 0x0000002e7b397223 */ /* 0x000fe40000010839 */
[----:B------:R-:W-:Y:S02]  /*2320*/  FMUL.FTZ R64, R126, R64 ;  /* 0x000000407e407220 */ /* 0x000fe40000410000 */
[----:B------:R-:W-:Y:S02]  /*2330*/  FMUL.FTZ R46, R124, R46 ;  /* 0x0000002e7c2e7220 */ /* 0x000fe40000410000 */
[----:B------:R-:W-:-:S02]  /*2340*/  FMUL.FTZ R138, R94, R39 ;  /* 0x000000275e8a7220 */ /* 0x000fc40000410000 */
[----:B------:R-:W-:Y:S02]  /*2350*/  FFMA.FTZ R64, R125, R140, -R64 ;  /* 0x0000008c7d407223 */ /* 0x000fe40000010840 */
[----:B------:R-:W-:Y:S02]  /*2360*/  FFMA.FTZ R46, R123, R56, R46 ;  /* 0x000000387b2e7223 */ /* 0x000fe4000001002e */
[C---:B------:R-:W-:Y:S02]  /*2370*/  FFMA.FTZ R65, R21.reuse, R138, R65 ;  /* 0x0000008a15417223 */ /* 0x040fe40000010041 */
[----:B------:R-:W-:Y:S02]  /*2380*/  FFMA.FTZ R64, R21, R142, R64 ;  /* 0x0000008e15407223 */ /* 0x000fe40000010040 */
[----:B------:R-:W-:Y:S02]  /*2390*/  FMUL.FTZ R56, R126, R46 ;  /* 0x0000002e7e387220 */ /* 0x000fe40000410000 */
[----:B0-----:R-:W-:-:S02]  /*23a0*/  FMUL.FTZ R137, R58, R137 ;  /* 0x000000893a897220 */ /* 0x001fc40000410000 */
[----:B-1----:R-:W-:Y:S02]  /*23b0*/  FMUL.FTZ R143, R128, R65 ;  /* 0x00000041808f7220 */ /* 0x002fe40000410000 */
[----:B--2---:R-:W-:Y:S02]  /*23c0*/  FMUL.FTZ R140, R58, R47 ;  /* 0x0000002f3a8c7220 */ /* 0x004fe40000410000 */
[-C--:B------:R-:W-:Y:S02]  /*23d0*/  FMUL.FTZ R58, R128, R64.reuse ;  /* 0x00000040803a7220 */ /* 0x080fe40000410000 */
[-C--:B------:R-:W-:Y:S02]  /*23e0*/  FFMA.FTZ R56, R125, R57.reuse, -R56 ;  /* 0x000000397d387223 */ /* 0x080fe40000010838 */
[----:B------:R-:W-:Y:S02]  /*23f0*/  FMUL.FTZ R57, R126, R57 ;  /* 0x000000397e397220 */ /* 0x000fe40000410000 */
[----:B------:R-:W-:-:S02]  /*2400*/  FFMA.FTZ R64, R127, R64, -R143 ;  /* 0x000000407f407223 */ /* 0x000fc4000001088f */
[----:B------:R-:W-:Y:S02]  /*2410*/  FFMA.FTZ R58, R127, R65, R58 ;  /* 0x000000417f3a7223 */ /* 0x000fe4000001003a */
[----:B------:R-:W-:Y:S02]  /*2420*/  FMUL.FTZ R143, R95, R41 ;  /* 0x000000295f8f7220 */ /* 0x000fe40000410000 */
[----:B------:R-:W-:Y:S02]  /*2430*/  FFMA.FTZ R57, R125, R46, R57 ;  /* 0x0000002e7d397223 */ /* 0x000fe40000010039 */
[C---:B------:R-:W-:Y:S02]  /*2440*/  FFMA.FTZ R47, R22.reuse, R143, R58 ;  /* 0x0000008f162f7223 */ /* 0x040fe4000001003a */
[----:B------:R-:W-:Y:S02]  /*2450*/  FFMA.FTZ R64, R22, R145, R64 ;  /* 0x0000009116407223 */ /* 0x000fe40000010040 */
[----:B------:R-:W-:-:S02]  /*2460*/  FMUL.FTZ R58, R128, R56 ;  /* 0x00000038803a7220 */ /* 0x000fc40000410000 */
[-C--:B------:R-:W-:Y:S02]  /*2470*/  FMUL.FTZ R46, R128, R57.reuse ;  /* 0x00000039802e7220 */ /* 0x080fe40000410000 */
[C---:B------:R-:W-:Y:S02]  /*2480*/  FMUL.FTZ R144, R140.reuse, R64 ;  /* 0x000000408c907220 */ /* 0x040fe40000410000 */
[C---:B------:R-:W-:Y:S02]  /*2490*/  FFMA.FTZ R58, R127.reuse, R57, R58 ;  /* 0x000000397f3a7223 */ /* 0x040fe4000001003a */
[----:B------:R-:W-:Y:S02]  /*24a0*/  FFMA.FTZ R46, R127, R56, -R46 ;  /* 0x000000387f2e7223 */ /* 0x000fe4000001082e */
[-C--:B------:R-:W-:Y:S02]  /*24b0*/  FMUL.FTZ R65, R140, R47.reuse ;  /* 0x0000002f8c417220 */ /* 0x080fe40000410000 */
[----:B------:R-:W-:-:S02]  /*24c0*/  FFMA.FTZ R57, R137, R47, R144 ;  /* 0x0000002f89397223 */ /* 0x000fc40000010090 */
[C---:B------:R-:W-:Y:S02]  /*24d0*/  FMUL.FTZ R47, R140.reuse, R58 ;  /* 0x0000003a8c2f7220 */ /* 0x040fe40000410000 */
[----:B------:R-:W-:Y:S02]  /*24e0*/  FMUL.FTZ R56, R140, R46 ;  /* 0x0000002e8c387220 */ /* 0x000fe40000410000 */
[C---:B------:R-:W-:Y:S02]  /*24f0*/  FFMA.FTZ R65, R137.reuse, R64, -R65 ;  /* 0x0000004089417223 */ /* 0x040fe40000010841 */
[C---:B------:R-:W-:Y:S02]  /*2500*/  FFMA.FTZ R150, R137.reuse, R46, -R47 ;  /* 0x0000002e89967223 */ /* 0x040fe4000001082f */
[----:B------:R-:W-:Y:S02]  /*2510*/  FFMA.FTZ R64, R137, R58, R56 ;  /* 0x0000003a89407223 */ /* 0x000fe40000010038 */
[----:B------:R-:W-:-:S02]  /*2520*/  FFMA.FTZ R47, R23, R146, R57 ;  /* 0x00000092172f7223 */ /* 0x000fc40000010039 */
[----:B------:R0:W1:Y:S01]  /*2530*/  @P1 LDS.64 R56, [R79.X8+0x24d8] ;  /* 0x0024d8004f381984 */ /* 0x0000620000008a00 */
[----:B------:R-:W-:-:S04]  /*2540*/  FMUL.FTZ R144, R96, R42 ;  /* 0x0000002a60907220 */ /* 0x000fc80000410000 */
[----:B------:R-:W-:Y:S01]  /*2550*/  FFMA.FTZ R58, R23, R144, R65 ;  /* 0x00000090173a7223 */ /* 0x000fe20000010041 */
[----:B------:R-:W-:Y:S05]  /*2560*/  @P1 BRA `(.L_x_12547) ;  /* 0x0000009000001947 */ /* 0x000fea0003800000 */
[----:B------:R-:W-:Y:S02]  /*2570*/  ISETP.NE.AND P3, PT, R0, c[0x0][0x174], PT ;  /* 0x00005d0000007a0c */ /* 0x000fe40003f65270 */
[----:B-1----:R-:W-:-:S11]  /*2580*/  MOV R56, 0x3f800000 ;  /* 0x3f80000000387802 */ /* 0x002fd60000000f00 */
[----:B------:R-:W-:-:S04]  /*2590*/  @P3 IADD3 R57, -R69, c[0x0][0x174], RZ ;  /* 0x00005d0045393a10 */ /* 0x000fc80007ffe1ff */
[----:B------:R-:W-:-:S04]  /*25a0*/  @P3 LEA.HI R46, R57, R57, RZ, 0x1 ;  /* 0x00000039392e3211 */ /* 0x000fc800078f08ff */
[----:B------:R-:W-:-:S04]  /*25b0*/  @P3 LOP3.LUT R46, R46, 0xfffffe, RZ, 0xc0, !PT ;  /* 0x00fffffe2e2e3812 */ /* 0x000fc800078ec0ff */
[----:B------:R-:W-:Y:S01]  /*25c0*/  @P3 IADD3 R46, -R46, R57, RZ ;  /* 0x000000392e2e3210 */ /* 0x000fe20007ffe1ff */
[----:B------:R-:W-:-:S03]  /*25d0*/  HFMA2.MMA R57, -RZ, RZ, 0, 0 ;  /* 0x00000000ff397435 */ /* 0x000fc600000001ff */
[----:B------:R-:W-:-:S07]  /*25e0*/  @P3 LEA R46, R46, R105, 0x8 ;  /* 0x000000692e2e3211 */ /* 0x000fce00078e40ff */
[----:B------:R1:W2:Y:S02]  /*25f0*/  @P3 LDS.64 R56, [R46.X8+0x14d0] ;  /* 0x0014d0002e383984 */ /* 0x0002a40000008a00 */
.L_x_12547:
[----:B------:R-:W-:Y:S05]  /*2600*/  BSYNC B0 ;  /* 0x0000000000007941 */ /* 0x000fea0003800000 */
.L_x_12546:
[----:B------:R-:W3:Y:S01]  /*2610*/  SHFL.UP PT, R151, R47, 0x1, RZ ;  /* 0x042000002f977989 */ /* 0x000ee200000e00ff */
[----:B------:R-:W-:Y:S01]  /*2620*/  ISETP.GE.AND P3, PT, R78, 0x1, PT ;  /* 0x000000014e00780c */ /* 0x000fe20003f66270 */
[----:B-----5:R-:W-:Y:S01]  /*2630*/  FMUL.FTZ R158, R100, R60 ;  /* 0x0000003c649e7220 */ /* 0x020fe20000410000 */
[----:B------:R-:W-:Y:S01]  /*2640*/  ISETP.GE.OR P0, PT, R0, c[0x0][0x174], P0 ;  /* 0x00005d0000007a0c */ /* 0x000fe20000706670 */
[----:B------:R-:W4:Y:S01]  /*2650*/  SHFL.UP PT, R149, R58, 0x1, RZ ;  /* 0x042000003a957989 */ /* 0x000f2200000e00ff */
[C---:B------:R-:W-:Y:S01]  /*2660*/  ISETP.NE.AND P5, PT, R59.reuse, 0x1f, PT ;  /* 0x0000001f3b00780c */ /* 0x040fe20003fa5270 */
[----:B------:R-:W-:Y:S01]  /*2670*/  BSSY B0, `(.L_x_12548) ;  /* 0x00000e5000007945 */ /* 0x000fe20003800000 */
[----:B------:R-:W-:Y:S01]  /*2680*/  ISETP.GT.U32.AND P4, PT, R59, 0x1d, PT ;  /* 0x0000001d3b00780c */ /* 0x000fe20003f84070 */
[----:B------:R-:W0:Y:S04]  /*2690*/  SHFL.UP PT, R65, R150, 0x1, RZ ;  /* 0x0420000096417989 */ /* 0x000e2800000e00ff */
[----:B------:R-:W2:Y:S04]  /*26a0*/  SHFL.UP PT, R147, R64, 0x1, RZ ;  /* 0x0420000040937989 */ /* 0x000ea800000e00ff */
[----:B------:R-:W-:Y:S04]  /*26b0*/  SHFL.IDX PT, R162, R45, RZ, 0x1f ;  /* 0x00001fff2da27589 */ /* 0x000fe800000e0000 */
[----:B------:R-:W-:Y:S01]  /*26c0*/  SHFL.IDX PT, R160, R44, RZ, 0x1f ;  /* 0x00001fff2ca07589 */ /* 0x000fe200000e0000 */
[----:B---3--:R-:W-:-:S02]  /*26d0*/  FMUL.FTZ R148, R64, R151 ;  /* 0x0000009740947220 */ /* 0x008fc40000410000 */
[-C--:B----4-:R-:W-:Y:S02]  /*26e0*/  FMUL.FTZ R152, R64, R149.reuse ;  /* 0x0000009540987220 */ /* 0x090fe40000410000 */
[----:B------:R-:W-:Y:S02]  /*26f0*/  FFMA.FTZ R149, R150, R149, -R148 ;  /* 0x0000009596957223 */ /* 0x000fe40000010894 */
[----:B01----:R-:W-:Y:S02]  /*2700*/  FMUL.FTZ R46, R64, R65 ;  /* 0x00000041402e7220 */ /* 0x003fe40000410000 */
[C---:B------:R-:W-:Y:S02]  /*2710*/  FFMA.FTZ R152, R150.reuse, R151, R152 ;  /* 0x0000009796987223 */ /* 0x040fe40000010098 */
[-C--:B--2---:R-:W-:Y:S02]  /*2720*/  FFMA.FTZ R151, R150, R147.reuse, R46 ;  /* 0x0000009396977223 */ /* 0x084fe4000001002e */
[----:B------:R-:W-:-:S02]  /*2730*/  FMUL.FTZ R147, R64, R147 ;  /* 0x0000009340937220 */ /* 0x000fc40000410000 */
[----:B------:R-:W-:Y:S01]  /*2740*/  @P3 FADD.FTZ R58, R58, R149 ;  /* 0x000000953a3a3221 */ /* 0x000fe20000010000 */
[----:B------:R-:W-:Y:S01]  /*2750*/  FSEL R151, R64, R151, !P3 ;  /* 0x0000009740977208 */ /* 0x000fe20005800000 */
[----:B------:R-:W-:Y:S02]  /*2760*/  @P3 FADD.FTZ R47, R47, R152 ;  /* 0x000000982f2f3221 */ /* 0x000fe40000010000 */
        /* <DEDUP_REMOVED lines=41> */
[C---:B------:R-:W-:Y:S02]  /*2a00*/  FFMA.FTZ R152, R150.reuse, R147, R151 ;  /* 0x0000009396987223 */ /* 0x040fe40000010097 */
[CC--:B---3--:R-:W-:Y:S02]  /*2a10*/  FMUL.FTZ R147, R153.reuse, R64.reuse ;  /* 0x0000004099937220 */ /* 0x0c8fe40000410000 */
[C---:B------:R-:W-:Y:S02]  /*2a20*/  FFMA.FTZ R64, R150.reuse, R64, R149 ;  /* 0x0000004096407223 */ /* 0x040fe40000010095 */
[C---:B------:R-:W-:Y:S02]  /*2a30*/  FFMA.FTZ R65, R150.reuse, R65, -R148 ;  /* 0x0000004196417223 */ /* 0x040fe40000010894 */
[----:B------:R-:W-:Y:S01]  /*2a40*/  @P3 FFMA.FTZ R150, R150, R46, -R147 ;  /* 0x0000002e96963223 */ /* 0x000fe20000010893 */
[----:B------:R-:W-:Y:S01]  /*2a50*/  FSEL R64, R153, R64, !P3 ;  /* 0x0000004099407208 */ /* 0x000fe20005800000 */
[----:B------:R-:W-:-:S02]  /*2a60*/  @P3 FADD.FTZ R58, R58, R65 ;  /* 0x000000413a3a3221 */ /* 0x000fc40000010000 */
[----:B------:R-:W-:Y:S01]  /*2a70*/  @P3 FADD.FTZ R47, R47, R152 ;  /* 0x000000982f2f3221 */ /* 0x000fe20000010000 */
[----:B------:R-:W0:Y:S01]  /*2a80*/  SHFL.UP PT, R65, R150, 0x10, RZ ;  /* 0x0600000096417989 */ /* 0x000e2200000e00ff */
[----:B------:R-:W-:Y:S01]  /*2a90*/  FMUL.FTZ R151, R104, R61 ;  /* 0x0000003d68977220 */ /* 0x000fe20000410000 */
[----:B------:R-:W-:Y:S01]  /*2aa0*/  ISETP.GE.AND P3, PT, R78, 0x10, PT ;  /* 0x000000104e00780c */ /* 0x000fe20003f66270 */
[----:B------:R-:W-:Y:S01]  /*2ab0*/  FMUL.FTZ R149, R104, R60 ;  /* 0x0000003c68957220 */ /* 0x000fe20000410000 */
[----:B------:R-:W1:Y:S01]  /*2ac0*/  SHFL.UP PT, R155, R58, 0x10, RZ ;  /* 0x060000003a9b7989 */ /* 0x000e6200000e00ff */
[-C--:B------:R-:W-:Y:S02]  /*2ad0*/  FMUL.FTZ R148, R137, R151.reuse ;  /* 0x0000009789947220 */ /* 0x080fe40000410000 */
[----:B------:R-:W-:Y:S01]  /*2ae0*/  FMUL.FTZ R46, R140, R151 ;  /* 0x000000978c2e7220 */ /* 0x000fe20000410000 */
[----:B------:R-:W2:Y:S01]  /*2af0*/  SHFL.UP PT, R153, R64, 0x10, RZ ;  /* 0x0600000040997989 */ /* 0x000ea200000e00ff */
[----:B------:R-:W-:-:S02]  /*2b00*/  FMUL.FTZ R147, R103, R61 ;  /* 0x0000003d67937220 */ /* 0x000fc40000410000 */
[-C--:B------:R-:W-:Y:S01]  /*2b10*/  FFMA.FTZ R152, -R140, R149.reuse, -R148 ;  /* 0x000000958c987223 */ /* 0x080fe20000010994 */
[----:B------:R-:W3:Y:S01]  /*2b20*/  SHFL.UP PT, R157, R47, 0x10, RZ ;  /* 0x060000002f9d7989 */ /* 0x000ee200000e00ff */
[----:B------:R-:W-:Y:S02]  /*2b30*/  FMUL.FTZ R148, R103, R60 ;  /* 0x0000003c67947220 */ /* 0x000fe40000410000 */
[----:B------:R-:W-:Y:S02]  /*2b40*/  FFMA.FTZ R161, R137, R149, -R46 ;  /* 0x0000009589a17223 */ /* 0x000fe4000001082e */
[----:B------:R-:W-:Y:S02]  /*2b50*/  FADD.FTZ R154, -R147, R152 ;  /* 0x00000098939a7221 */ /* 0x000fe40000010100 */
[----:B------:R-:W-:Y:S02]  /*2b60*/  FADD.FTZ R161, R148, R161 ;  /* 0x000000a194a17221 */ /* 0x000fe40000010000 */
[----:B------:R-:W-:-:S02]  /*2b70*/  FMUL.FTZ R46, R128, -R154 ;  /* 0x8000009a802e7220 */ /* 0x000fc40000410000 */
[-C--:B------:R-:W-:Y:S02]  /*2b80*/  FMUL.FTZ R156, R128, -R161.reuse ;  /* 0x800000a1809c7220 */ /* 0x080fe40000410000 */
[C---:B------:R-:W-:Y:S02]  /*2b90*/  FFMA.FTZ R163, R127.reuse, R161, -R46 ;  /* 0x000000a17fa37223 */ /* 0x040fe4000001082e */
[C---:B0-----:R-:W-:Y:S02]  /*2ba0*/  FMUL.FTZ R46, R64.reuse, R65 ;  /* 0x00000041402e7220 */ /* 0x041fe40000410000 */
[----:B------:R-:W-:Y:S02]  /*2bb0*/  FFMA.FTZ R156, R127, R154, R156 ;  /* 0x0000009a7f9c7223 */ /* 0x000fe4000001009c */
[----:B-1----:R-:W-:Y:S02]  /*2bc0*/  FMUL.FTZ R154, R64, R155 ;  /* 0x0000009b409a7220 */ /* 0x002fe40000410000 */
[-C--:B--2---:R-:W-:Y:S01]  /*2bd0*/  FFMA.FTZ R161, R150, R153.reuse, R46 ;  /* 0x0000009996a17223 */ /* 0x084fe2000001002e */
[----:B------:R-:W-:Y:S01]  /*2be0*/  MOV R46, c[0x0][0x298] ;  /* 0x0000a600002e7a02 */ /* 0x000fe20000000f00 */
[----:B------:R-:W-:-:S02]  /*2bf0*/  FMUL.FTZ R153, R64, R153 ;  /* 0x0000009940997220 */ /* 0x000fc40000410000 */
[C---:B---3--:R-:W-:Y:S01]  /*2c00*/  FMUL.FTZ R152, R64.reuse, R157 ;  /* 0x0000009d40987220 */ /* 0x048fe20000410000 */
[----:B------:R-:W-:Y:S01]  /*2c10*/  FSEL R161, R64, R161, !P3 ;  /* 0x000000a140a17208 */ /* 0x000fe20005800000 */
[C---:B------:R-:W-:Y:S01]  /*2c20*/  FFMA.FTZ R154, R150.reuse, R157, R154 ;  /* 0x0000009d969a7223 */ /* 0x040fe2000001009a */
[----:B------:R-:W-:Y:S01]  /*2c30*/  MOV R157, c[0x0][0x29c] ;  /* 0x0000a700009d7a02 */ /* 0x000fe20000000f00 */
[C---:B------:R-:W-:Y:S02]  /*2c40*/  FFMA.FTZ R155, R150.reuse, R155, -R152 ;  /* 0x0000009b969b7223 */ /* 0x040fe40000010898 */
[----:B------:R-:W-:Y:S01]  /*2c50*/  @P3 FFMA.FTZ R150, R150, R65, -R153 ;  /* 0x0000004196963223 */ /* 0x000fe20000010899 */
[--C-:B------:R-:W-:Y:S01]  /*2c60*/  SHF.R.U64 R64, R46, 0x1, R157.reuse ;  /* 0x000000012e407819 */ /* 0x100fe2000000129d */
[----:B------:R-:W0:Y:S01]  /*2c70*/  SHFL.UP PT, R161, R161, 0x1, RZ ;  /* 0x04200000a1a17989 */ /* 0x000e2200000e00ff */
[----:B------:R-:W-:Y:S01]  /*2c80*/  SHF.R.U32.HI R46, RZ, 0x1, R157 ;  /* 0x00000001ff2e7819 */ /* 0x000fe2000001169d */
[----:B------:R-:W-:-:S02]  /*2c90*/  @P3 FADD.FTZ R58, R58, R155 ;  /* 0x0000009b3a3a3221 */ /* 0x000fc40000010000 */
[----:B------:R-:W-:Y:S01]  /*2ca0*/  @P3 FADD.FTZ R47, R47, R154 ;  /* 0x0000009a2f2f3221 */ /* 0x000fe20000010000 */
[----:B------:R-:W-:Y:S01]  /*2cb0*/  ISETP.GT.U32.AND P3, PT, R59, 0x1b, PT ;  /* 0x0000001b3b00780c */ /* 0x000fe20003f64070 */
[----:B------:R-:W-:Y:S02]  /*2cc0*/  IMAD R65, R46, R85, RZ ;  /* 0x000000552e417224 */ /* 0x000fe400078e02ff */
[----:B------:R1:W2:Y:S01]  /*2cd0*/  SHFL.UP PT, R46, R150, 0x1, RZ ;  /* 0x04200000962e7989 */ /* 0x0002a200000e00ff */
[C---:B------:R-:W-:Y:S02]  /*2ce0*/  FMUL.FTZ R154, R102.reuse, R60 ;  /* 0x0000003c669a7220 */ /* 0x040fe40000410000 */
[----:B------:R-:W-:Y:S01]  /*2cf0*/  FMUL.FTZ R153, R102, R61 ;  /* 0x0000003d66997220 */ /* 0x000fe20000410000 */
[----:B------:R-:W3:Y:S01]  /*2d00*/  SHFL.UP PT, R58, R58, 0x1, RZ ;  /* 0x042000003a3a7989 */ /* 0x000ee200000e00ff */
[----:B------:R-:W-:Y:S02]  /*2d10*/  FADD.FTZ R163, R154, R163 ;  /* 0x000000a39aa37221 */ /* 0x000fe40000010000 */
[----:B------:R-:W-:Y:S01]  /*2d20*/  FADD.FTZ R156, -R153, R156 ;  /* 0x0000009c999c7221 */ /* 0x000fe20000010100 */
[----:B------:R-:W4:Y:S01]  /*2d30*/  SHFL.UP PT, R47, R47, 0x1, RZ ;  /* 0x042000002f2f7989 */ /* 0x000f2200000e00ff */
[----:B------:R-:W-:-:S02]  /*2d40*/  FMUL.FTZ R45, R126, -R163 ;  /* 0x800000a37e2d7220 */ /* 0x000fc40000410000 */
[-C--:B------:R-:W-:Y:S02]  /*2d50*/  FMUL.FTZ R44, R126, -R156.reuse ;  /* 0x8000009c7e2c7220 */ /* 0x080fe40000410000 */
[----:B------:R-:W-:Y:S02]  /*2d60*/  FFMA.FTZ R45, R125, R156, R45 ;  /* 0x0000009c7d2d7223 */ /* 0x000fe4000001002d */
[----:B-1----:R-:W-:Y:S02]  /*2d70*/  FMUL.FTZ R150, R101, R61 ;  /* 0x0000003d65967220 */ /* 0x002fe40000410000 */
[----:B------:R-:W-:Y:S02]  /*2d80*/  FFMA.FTZ R163, R125, R163, -R44 ;  /* 0x000000a37da37223 */ /* 0x000fe4000001082c */
[----:B------:R-:W-:Y:S02]  /*2d90*/  FMUL.FTZ R152, R101, R60 ;  /* 0x0000003c65987220 */ /* 0x000fe40000410000 */
[----:B------:R-:W-:-:S02]  /*2da0*/  IMAD R155, R82, R64, R65 ;  /* 0x00000040529b7224 */ /* 0x000fc400078e0241 */
[----:B------:R-:W-:-:S04]  /*2db0*/  IMAD.WIDE.U32 R64, R64, R85, RZ ;  /* 0x0000005540407225 */ /* 0x000fc800078e00ff */
[----:B------:R-:W-:Y:S01]  /*2dc0*/  FADD.FTZ R44, -R150, R45 ;  /* 0x0000002d962c7221 */ /* 0x000fe20000010100 */
[----:B------:R-:W-:Y:S01]  /*2dd0*/  IADD3 R65, R155, R65, RZ ;  /* 0x000000419b417210 */ /* 0x000fe20007ffe0ff */
[C---:B0-----:R-:W-:Y:S02]  /*2de0*/  FMUL.FTZ R45, R161.reuse, R162 ;  /* 0x000000a2a12d7220 */ /* 0x041fe40000410000 */
[----:B------:R-:W-:Y:S02]  /*2df0*/  FADD.FTZ R163, R152, R163 ;  /* 0x000000a398a37221 */ /* 0x000fe40000010000 */
[----:B------:R-:W-:Y:S02]  /*2e00*/  FMUL.FTZ R161, R161, R160 ;  /* 0x000000a0a1a17220 */ /* 0x000fe40000410000 */
[----:B------:R-:W-:Y:S02]  /*2e10*/  FMUL.FTZ R156, R124, -R44 ;  /* 0x8000002c7c9c7220 */ /* 0x000fe40000410000 */
[----:B--2---:R-:W-:-:S02]  /*2e20*/  FFMA.FTZ R45, R46, R160, -R45 ;  /* 0x000000a02e2d7223 */ /* 0x004fc4000001082d */
[-C--:B------:R-:W-:Y:S02]  /*2e30*/  FMUL.FTZ R155, R124, -R163.reuse ;  /* 0x800000a37c9b7220 */ /* 0x080fe40000410000 */
[----:B------:R-:W-:Y:S02]  /*2e40*/  FFMA.FTZ R46, R46, R162, R161 ;  /* 0x000000a22e2e7223 */ /* 0x000fe400000100a1 */
[----:B------:R-:W-:Y:S02]  /*2e50*/  FFMA.FTZ R163, R123, R163, -R156 ;  /* 0x000000a37ba37223 */ /* 0x000fe4000001089c */
[----:B---3--:R-:W-:Y:S01]  /*2e60*/  @P2 FADD.FTZ R160, R58, R45 ;  /* 0x0000002d3aa02221 */ /* 0x008fe20000010000 */
[----:B------:R-:W-:Y:S01]  /*2e70*/  HFMA2.MMA R45, -RZ, RZ, 0, 0 ;  /* 0x00000000ff2d7435 */ /* 0x000fe200000001ff */
[----:B------:R-:W-:Y:S02]  /*2e80*/  IMAD R157, R159, c[0x0][0x2a0], RZ ;  /* 0x0000a8009f9d7a24 */ /* 0x000fe400078e02ff */
[----:B------:R-:W-:Y:S01]  /*2e90*/  FFMA.FTZ R155, R123, R44, R155 ;  /* 0x0000002c7b9b7223 */ /* 0x000fe2000001009b */
[----:B------:R-:W-:Y:S01]  /*2ea0*/  MOV R44, 0x3f800000 ;  /* 0x3f800000002c7802 */ /* 0x000fe20000000f00 */
[----:B------:R-:W-:-:S02]  /*2eb0*/  FMUL.FTZ R156, R100, R61 ;  /* 0x0000003d649c7220 */ /* 0x000fc40000410000 */
[----:B----4-:R-:W-:Y:S01]  /*2ec0*/  @P2 FADD.FTZ R162, R47, R46 ;  /* 0x0000002e2fa22221 */ /* 0x010fe20000010000 */
[----:B------:R-:W-:Y:S01]  /*2ed0*/  ISETP.GT.U32.AND P2, PT, R59, 0x17, PT ;  /* 0x000000173b00780c */ /* 0x000fe20003f44070 */
[C---:B------:R-:W-:Y:S01]  /*2ee0*/  IMAD R157, R80.reuse, c[0x0][0x2a4], R157 ;  /* 0x0000a900509d7a24 */ /* 0x040fe200078e029d */
[----:B------:R-:W-:Y:S01]  /*2ef0*/  CS2R R46, SRZ ;  /* 0x00000000002e7805 */ /* 0x000fe2000001ff00 */
[----:B------:R-:W-:-:S04]  /*2f00*/  IMAD.WIDE.U32 R64, R80, c[0x0][0x2a0], R64 ;  /* 0x0000a80050407a25 */ /* 0x000fc800078e0040 */
[----:B------:R-:W-:Y:S01]  /*2f10*/  FADD.FTZ R155, -R156, R155 ;  /* 0x0000009b9c9b7221 */ /* 0x000fe20000010100 */
[----:B------:R-:W-:Y:S01]  /*2f20*/  IADD3 R65, R157, R65, RZ ;  /* 0x000000419d417210 */ /* 0x000fe20007ffe0ff */
[----:B------:R-:W-:Y:S01]  /*2f30*/  FADD.FTZ R163, R158, R163 ;  /* 0x000000a39ea37221 */ /* 0x000fe20000010000 */
[----:B------:R-:W-:Y:S01]  /*2f40*/  LEA R58, P6, R64, c[0x0][0x318], 0x3 ;  /* 0x0000c600403a7a11 */ /* 0x000fe200078c18ff */
[C---:B------:R-:W-:Y:S01]  /*2f50*/  FMUL.FTZ R164, R122.reuse, -R155 ;  /* 0x8000009b7aa47220 */ /* 0x040fe20000410000 */
[----:B------:R0:W1:Y:S01]  /*2f60*/  @!P0 LDS.128 R44, [R105.X16+0x25d0] ;  /* 0x0025d000692c8984 */ /* 0x000062000000cc00 */
[----:B------:R-:W-:Y:S01]  /*2f70*/  ISETP.GT.U32.AND P0, PT, R59, 0xf, PT ;  /* 0x0000000f3b00780c */ /* 0x000fe20003f04070 */
[-C--:B------:R-:W-:Y:S01]  /*2f80*/  FMUL.FTZ R168, R122, -R163.reuse ;  /* 0x800000a37aa87220 */ /* 0x080fe20000410000 */
[----:B------:R-:W-:Y:S01]  /*2f90*/  LEA.HI.X R59, R64, c[0x0][0x31c], R65, 0x3, P6 ;  /* 0x0000c700403b7a11 */ /* 0x000fe200030f1c41 */
[----:B------:R-:W-:Y:S02]  /*2fa0*/  FFMA.FTZ R166, R121, R163, -R164 ;  /* 0x000000a379a67223 */ /* 0x000fe400000108a4 */
[----:B------:R-:W-:-:S02]  /*2fb0*/  FMUL.FTZ R64, R140, R57 ;  /* 0x000000398c407220 */ /* 0x000fc40000410000 */
[-C--:B------:R-:W-:Y:S02]  /*2fc0*/  FMUL.FTZ R164, R140, -R56.reuse ;  /* 0x800000388ca47220 */ /* 0x080fe40000410000 */
[----:B------:R-:W-:Y:S02]  /*2fd0*/  FFMA.FTZ R168, R121, R155, R168 ;  /* 0x0000009b79a87223 */ /* 0x000fe400000100a8 */
[----:B------:R-:W-:Y:S02]  /*2fe0*/  FMUL.FTZ R157, R99, R61 ;  /* 0x0000003d639d7220 */ /* 0x000fe40000410000 */
[C---:B------:R-:W-:Y:S02]  /*2ff0*/  FFMA.FTZ R64, R137.reuse, R56, -R64 ;  /* 0x0000003889407223 */ /* 0x040fe40000010840 */
[----:B------:R-:W-:Y:S02]  /*3000*/  FFMA.FTZ R164, R137, -R57, R164 ;  /* 0x8000003989a47223 */ /* 0x000fe400000100a4 */
[----:B------:R-:W-:-:S02]  /*3010*/  FMUL.FTZ R155, R99, R60 ;  /* 0x0000003c639b7220 */ /* 0x000fc40000410000 */
[----:B------:R-:W-:Y:S02]  /*3020*/  FADD.FTZ R168, -R157, R168 ;  /* 0x000000a89da87221 */ /* 0x000fe40000010100 */
[C---:B------:R-:W-:Y:S02]  /*3030*/  FMUL.FTZ R161, R128.reuse, -R64 ;  /* 0x8000004080a17220 */ /* 0x040fe40000410000 */
[----:B------:R-:W-:Y:S02]  /*3040*/  FMUL.FTZ R65, R128, -R164 ;  /* 0x800000a480417220 */ /* 0x000fe40000410000 */
[----:B------:R-:W-:Y:S02]  /*3050*/  FADD.FTZ R166, R155, R166 ;  /* 0x000000a69ba67221 */ /* 0x000fe40000010000 */
[----:B------:R-:W-:Y:S02]  /*3060*/  FMUL.FTZ R163, R119, -R168 ;  /* 0x800000a877a37220 */ /* 0x000fe40000410000 */
[----:B------:R-:W-:-:S02]  /*3070*/  FFMA.FTZ R161, R127, R164, R161 ;  /* 0x000000a47fa17223 */ /* 0x000fc400000100a1 */
[----:B------:R-:W-:Y:S02]  /*3080*/  FFMA.FTZ R65, R127, R64, -R65 ;  /* 0x000000407f417223 */ /* 0x000fe40000010841 */
[-C--:B------:R-:W-:Y:S02]  /*3090*/  FMUL.FTZ R165, R119, -R166.reuse ;  /* 0x800000a677a57220 */ /* 0x080fe40000410000 */
[----:B------:R-:W-:Y:S02]  /*30a0*/  FFMA.FTZ R170, R120, R166, -R163 ;  /* 0x000000a678aa7223 */ /* 0x000fe400000108a3 */
[C---:B------:R-:W-:Y:S02]  /*30b0*/  FMUL.FTZ R164, R126.reuse, -R161 ;  /* 0x800000a17ea47220 */ /* 0x040fe40000410000 */
[-C--:B------:R-:W-:Y:S02]  /*30c0*/  FMUL.FTZ R166, R126, -R65.reuse ;  /* 0x800000417ea67220 */ /* 0x080fe40000410000 */
[----:B------:R-:W-:-:S02]  /*30d0*/  FFMA.FTZ R164, R125, R65, -R164 ;  /* 0x000000417da47223 */ /* 0x000fc400000108a4 */
[----:B------:R-:W-:Y:S02]  /*30e0*/  FFMA.FTZ R166, R125, R161, R166 ;  /* 0x000000a17da67223 */ /* 0x000fe400000100a6 */
[----:B------:R-:W-:Y:S02]  /*30f0*/  FMUL.FTZ R65, R98, R60 ;  /* 0x0000003c62417220 */ /* 0x000fe40000410000 */
[----:B------:R-:W-:Y:S02]  /*3100*/  FFMA.FTZ R165, R120, R168, R165 ;  /* 0x000000a878a57223 */ /* 0x000fe400000100a5 */
[----:B------:R-:W-:Y:S02]  /*3110*/  FMUL.FTZ R64, R98, R61 ;  /* 0x0000003d62407220 */ /* 0x000fe40000410000 */
[----:B------:R-:W-:Y:S02]  /*3120*/  FMUL.FTZ R161, R124, -R166 ;  /* 0x800000a67ca17220 */ /* 0x000fe40000410000 */
[----:B------:R-:W-:-:S02]  /*3130*/  FADD.FTZ R170, R65, R170 ;  /* 0x000000aa41aa7221 */ /* 0x000fc40000010000 */
[-C--:B------:R-:W-:Y:S02]  /*3140*/  FMUL.FTZ R163, R124, -R164.reuse ;  /* 0x800000a47ca37220 */ /* 0x080fe40000410000 */
[----:B------:R-:W-:Y:S02]  /*3150*/  FADD.FTZ R167, -R64, R165 ;  /* 0x000000a540a77221 */ /* 0x000fe40000010100 */
[----:B------:R-:W-:Y:S02]  /*3160*/  FFMA.FTZ R164, R123, R164, -R161 ;  /* 0x000000a47ba47223 */ /* 0x000fe400000108a1 */
[C---:B------:R-:W-:Y:S02]  /*3170*/  FMUL.FTZ R161, R117.reuse, -R170 ;  /* 0x800000aa75a17220 */ /* 0x040fe40000410000 */
[-C--:B------:R-:W-:Y:S02]  /*3180*/  FMUL.FTZ R165, R117, -R167.reuse ;  /* 0x800000a775a57220 */ /* 0x080fe40000410000 */
[----:B------:R-:W-:-:S02]  /*3190*/  FFMA.FTZ R167, R118, R167, R161 ;  /* 0x000000a776a77223 */ /* 0x000fc400000100a1 */
[----:B------:R-:W-:Y:S02]  /*31a0*/  FFMA.FTZ R163, R123, R166, R163 ;  /* 0x000000a67ba37223 */ /* 0x000fe400000100a3 */
[C---:B------:R-:W-:Y:S02]  /*31b0*/  FMUL.FTZ R161, R63.reuse, R160 ;  /* 0x000000a03fa17220 */ /* 0x040fe40000410000 */
[----:B------:R-:W-:Y:S02]  /*31c0*/  FFMA.FTZ R170, R118, R170, -R165 ;  /* 0x000000aa76aa7223 */ /* 0x000fe400000108a5 */
[-C--:B------:R-:W-:Y:S02]  /*31d0*/  FMUL.FTZ R63, R63, R162.reuse ;  /* 0x000000a23f3f7220 */ /* 0x080fe40000410000 */
[----:B------:R-:W-:Y:S02]  /*31e0*/  FMUL.FTZ R165, R122, -R163 ;  /* 0x800000a37aa57220 */ /* 0x000fe40000410000 */
[----:B------:R-:W-:-:S02]  /*31f0*/  FFMA.FTZ R162, R62, R162, R161 ;  /* 0x000000a23ea27223 */ /* 0x000fc400000100a1 */
[----:B------:R-:W-:Y:S02]  /*3200*/  FMUL.FTZ R166, R122, -R164 ;  /* 0x800000a47aa67220 */ /* 0x000fe40000410000 */
[----:B------:R-:W-:Y:S02]  /*3210*/  FFMA.FTZ R160, R62, R160, -R63 ;  /* 0x000000a03ea07223 */ /* 0x000fe4000001083f */
[----:B------:R-:W-:Y:S02]  /*3220*/  FFMA.FTZ R165, R121, R164, -R165 ;  /* 0x000000a479a57223 */ /* 0x000fe400000108a5 */
[----:B------:R-:W-:Y:S02]  /*3230*/  FADD.FTZ R62, R131, R162 ;  /* 0x000000a2833e7221 */ /* 0x000fe40000010000 */
[----:B------:R-:W-:Y:S02]  /*3240*/  FFMA.FTZ R166, R121, R163, R166 ;  /* 0x000000a379a67223 */ /* 0x000fe400000100a6 */
[----:B------:R-:W-:-:S02]  /*3250*/  FMUL.FTZ R163, R119, -R165 ;  /* 0x800000a577a37220 */ /* 0x000fc40000410000 */
[----:B------:R-:W-:Y:S02]  /*3260*/  FADD.FTZ R129, R129, R160 ;  /* 0x000000a081817221 */ /* 0x000fe40000010000 */
[----:B------:R-:W-:Y:S02]  /*3270*/  FMUL.FTZ R63, R117, R62 ;  /* 0x0000003e753f7220 */ /* 0x000fe40000410000 */
[-C--:B------:R-:W-:Y:S02]  /*3280*/  FMUL.FTZ R161, R119, -R166.reuse ;  /* 0x800000a677a17220 */ /* 0x080fe40000410000 */
[----:B------:R-:W-:Y:S02]  /*3290*/  FFMA.FTZ R163, R120, R166, R163 ;  /* 0x000000a678a37223 */ /* 0x000fe400000100a3 */
[-C--:B------:R-:W-:Y:S02]  /*32a0*/  FMUL.FTZ R131, R117, R129.reuse ;  /* 0x0000008175837220 */ /* 0x080fe40000410000 */
[----:B------:R-:W-:-:S02]  /*32b0*/  FFMA.FTZ R63, R118, R129, -R63 ;  /* 0x00000081763f7223 */ /* 0x000fc4000001083f */
[----:B------:R-:W-:Y:S02]  /*32c0*/  FFMA.FTZ R161, R120, R165, -R161 ;  /* 0x000000a578a17223 */ /* 0x000fe400000108a1 */
[----:B------:R-:W-:Y:S02]  /*32d0*/  FMUL.FTZ R166, R117, -R163 ;  /* 0x800000a375a67220 */ /* 0x000fe40000410000 */
[----:B------:R-:W-:Y:S02]  /*32e0*/  FFMA.FTZ R160, R118, R62, R131 ;  /* 0x0000003e76a07223 */ /* 0x000fe40000010083 */
[----:B------:R-:W-:Y:S02]  /*32f0*/  FFMA.FTZ R63, R25, R132, R63 ;  /* 0x00000084193f7223 */ /* 0x000fe4000001003f */
[----:B------:R-:W-:Y:S02]  /*3300*/  FMUL.FTZ R168, R117, -R161 ;  /* 0x800000a175a87220 */ /* 0x000fe40000410000 */
[----:B------:R-:W-:-:S02]  /*3310*/  FMUL.FTZ R131, R97, R60 ;  /* 0x0000003c61837220 */ /* 0x000fc40000410000 */
[----:B------:R-:W-:Y:S02]  /*3320*/  FMUL.FTZ R132, R97, R61 ;  /* 0x0000003d61847220 */ /* 0x000fe40000410000 */
[C---:B------:R-:W-:Y:S02]  /*3330*/  FFMA.FTZ R166, R118.reuse, R161, -R166 ;  /* 0x000000a176a67223 */ /* 0x040fe400000108a6 */
[----:B------:R-:W-:Y:S02]  /*3340*/  FFMA.FTZ R168, R118, R163, R168 ;  /* 0x000000a376a87223 */ /* 0x000fe400000100a8 */
[----:B------:R-:W-:Y:S01]  /*3350*/  FFMA.FTZ R130, R25, R130, R160 ;  /* 0x0000008219827223 */ /* 0x000fe200000100a0 */
[----:B------:R0:W2:Y:S01]  /*3360*/  SHFL.DOWN PT, R171, R166, 0x1, 0x1f ;  /* 0x08201f00a6ab7f89 */ /* 0x0000a200000e0000 */
[----:B------:R-:W-:Y:S02]  /*3370*/  FADD.FTZ R162, R131, R170 ;  /* 0x000000aa83a27221 */ /* 0x000fe40000010000 */
[----:B------:R-:W-:Y:S01]  /*3380*/  FADD.FTZ R161, -R132, R167 ;  /* 0x000000a784a17221 */ /* 0x000fe20000010100 */
[----:B------:R0:W3:Y:S01]  /*3390*/  SHFL.DOWN PT, R173, R168, 0x1, 0x1f ;  /* 0x08201f00a8ad7f89 */ /* 0x0000e200000e0000 */
[----:B------:R-:W-:-:S02]  /*33a0*/  FMUL.FTZ R60, R119, R130 ;  /* 0x00000082773c7220 */ /* 0x000fc40000410000 */
[-C--:B------:R-:W-:Y:S01]  /*33b0*/  FMUL.FTZ R61, R119, R63.reuse ;  /* 0x0000003f773d7220 */ /* 0x080fe20000410000 */
[----:B------:R0:W4:Y:S01]  /*33c0*/  SHFL.DOWN PT, R167, R162, 0x1, 0x1f ;  /* 0x08201f00a2a77f89 */ /* 0x00012200000e0000 */
[C---:B------:R-:W-:Y:S02]  /*33d0*/  FFMA.FTZ R60, R120.reuse, R63, -R60 ;  /* 0x0000003f783c7223 */ /* 0x040fe4000001083c */
[----:B------:R-:W-:Y:S01]  /*33e0*/  FFMA.FTZ R61, R120, R130, R61 ;  /* 0x00000082783d7223 */ /* 0x000fe2000001003d */
[----:B------:R0:W0:Y:S01]  /*33f0*/  SHFL.DOWN PT, R175, R161, 0x1, 0x1f ;  /* 0x08201f00a1af7f89 */ /* 0x00002200000e0000 */
[----:B------:R-:W-:Y:S05]  /*3400*/  @!P5 BRA `(.L_x_12549) ;  /* 0x000000b00000d947 */ /* 0x000fea0003800000 */
[C---:B01----:R-:W-:Y:S02]  /*3410*/  FMUL.FTZ R165, R168.reuse, R175 ;  /* 0x000000afa8a57220 */ /* 0x043fe40000410000 */
[C---:B---3--:R-:W-:Y:S02]  /*3420*/  FMUL.FTZ R163, R168.reuse, R173 ;  /* 0x000000ada8a37220 */ /* 0x048fe40000410000 */
[----:B----4-:R-:W-:-:S02]  /*3430*/  FMUL.FTZ R169, R168, R167 ;  /* 0x000000a7a8a97220 */ /* 0x010fc40000410000 */
        /* <DEDUP_REMOVED lines=8> */
.L_x_12549:
[----:B-1----:R-:W-:Y:S05]  /*34c0*/  BSYNC B0 ;  /* 0x0000000000007941 */ /* 0x002fea0003800000 */
.L_x_12548:
[----:B----4-:R1:W4:Y:S01]  /*34d0*/  SHFL.DOWN PT, R167, R166, 0x2, 0x1f ;  /* 0x08401f00a6a77f89 */ /* 0x01032200000e0000 */
[----:B------:R-:W-:Y:S01]  /*34e0*/  BSSY B0, `(.L_x_12550) ;  /* 0x0000012000007945 */ /* 0x000fe20003800000 */
[C---:B------:R-:W-:Y:S02]  /*34f0*/  FFMA.FTZ R135, R26.reuse, R135, R60 ;  /* 0x000000871a877223 */ /* 0x040fe4000001003c */
[----:B------:R1:W3:Y:S01]  /*3500*/  SHFL.DOWN PT, R169, R168, 0x2, 0x1f ;  /* 0x08401f00a8a97f89 */ /* 0x0002e200000e0000 */
[----:B------:R-:W-:-:S03]  /*3510*/  FFMA.FTZ R160, R26, R133, R61 ;  /* 0x000000851aa07223 */ /* 0x000fc6000001003d */
[----:B------:R1:W2:Y:S04]  /*3520*/  SHFL.DOWN PT, R163, R162, 0x2, 0x1f ;  /* 0x08401f00a2a37f89 */ /* 0x0002a800000e0000 */
[----:B--2---:R1:W2:Y:S01]  /*3530*/  SHFL.DOWN PT, R171, R161, 0x2, 0x1f ;  /* 0x08401f00a1ab7f89 */ /* 0x0042a200000e0000 */
[----:B------:R-:W-:Y:S05]  /*3540*/  @P4 BRA `(.L_x_12551) ;  /* 0x000000b000004947 */ /* 0x000fea0003800000 */
[C---:B--2---:R-:W-:Y:S02]  /*3550*/  FMUL.FTZ R133, R168.reuse, R171 ;  /* 0x000000aba8857220 */ /* 0x044fe40000410000 */
[C---:B---3--:R-:W-:Y:S02]  /*3560*/  FMUL.FTZ R61, R168.reuse, R169 ;  /* 0x000000a9a83d7220 */ /* 0x048fe40000410000 */
[-C--:B------:R-:W-:Y:S02]  /*3570*/  FMUL.FTZ R165, R168, R163.reuse ;  /* 0x000000a3a8a57220 */ /* 0x080fe40000410000 */
[----:B------:R-:W-:-:S02]  /*3580*/  FFMA.FTZ R163, R166, R163, -R133 ;  /* 0x000000a3a6a37223 */ /* 0x000fc40000010885 */
[-C--:B----4-:R-:W-:Y:S02]  /*3590*/  FMUL.FTZ R133, R168, R167.reuse ;  /* 0x000000a7a8857220 */ /* 0x090fe40000410000 */
[C---:B------:R-:W-:Y:S02]  /*35a0*/  FFMA.FTZ R61, R166.reuse, R167, -R61 ;  /* 0x000000a7a63d7223 */ /* 0x040fe4000001083d */
[C---:B------:R-:W-:Y:S02]  /*35b0*/  FFMA.FTZ R60, R166.reuse, R171, R165 ;  /* 0x000000aba63c7223 */ /* 0x040fe400000100a5 */
[----:B01----:R-:W-:Y:S01]  /*35c0*/  FFMA.FTZ R168, R166, R169, R133 ;  /* 0x000000a9a6a87223 */ /* 0x003fe20000010085 */
[----:B------:R-:W-:Y:S01]  /*35d0*/  MOV R166, R61 ;  /* 0x0000003d00a67202 */ /* 0x000fe20000000f00 */
[----:B------:R-:W-:Y:S02]  /*35e0*/  FADD.FTZ R162, R162, R163 ;  /* 0x000000a3a2a27221 */ /* 0x000fe40000010000 */
[----:B------:R-:W-:-:S02]  /*35f0*/  FADD.FTZ R161, R161, R60 ;  /* 0x0000003ca1a17221 */ /* 0x000fc40000010000 */
.L_x_12551:
[----:B------:R-:W-:Y:S05]  /*3600*/  BSYNC B0 ;  /* 0x0000000000007941 */ /* 0x000fea0003800000 */
.L_x_12550:
[CC--:B------:R-:W-:Y:S01]  /*3610*/  FMUL.FTZ R60, R122.reuse, R160.reuse ;  /* 0x000000a07a3c7220 */ /* 0x0c0fe20000410000 */
[----:B---3--:R3:W1:Y:S01]  /*3620*/  SHFL.DOWN PT, R169, R166, 0x4, 0x1f ;  /* 0x08801f00a6a97f89 */ /* 0x00866200000e0000 */
[-C--:B------:R-:W-:Y:S01]  /*3630*/  FMUL.FTZ R61, R122, R135.reuse ;  /* 0x000000877a3d7220 */ /* 0x080fe20000410000 */
[----:B------:R-:W-:Y:S01]  /*3640*/  BSSY B0, `(.L_x_12552) ;  /* 0x0000012000007945 */ /* 0x000fe20003800000 */
[C---:B------:R-:W-:Y:S01]  /*3650*/  FFMA.FTZ R60, R121.reuse, R135, -R60 ;  /* 0x00000087793c7223 */ /* 0x040fe2000001083c */
[----:B--2---:R3:W2:Y:S01]  /*3660*/  SHFL.DOWN PT, R171, R168, 0x4, 0x1f ;  /* 0x08801f00a8ab7f89 */ /* 0x0046a200000e0000 */
[----:B------:R-:W-:-:S03]  /*3670*/  FFMA.FTZ R61, R121, R160, R61 ;  /* 0x000000a0793d7223 */ /* 0x000fc6000001003d */
[----:B------:R3:W4:Y:S04]  /*3680*/  SHFL.DOWN PT, R165, R162, 0x4, 0x1f ;  /* 0x08801f00a2a57f89 */ /* 0x00072800000e0000 */
[----:B------:R3:W0:Y:S01]  /*3690*/  SHFL.DOWN PT, R173, R161, 0x4, 0x1f ;  /* 0x08801f00a1ad7f89 */ /* 0x00062200000e0000 */
[----:B------:R-:W-:Y:S05]  /*36a0*/  @P3 BRA `(.L_x_12553) ;  /* 0x000000b000003947 */ /* 0x000fea0003800000 */
[C---:B0-----:R-:W-:Y:S02]  /*36b0*/  FMUL.FTZ R163, R168.reuse, R173 ;  /* 0x000000ada8a37220 */ /* 0x041fe40000410000 */
[C---:B--2---:R-:W-:Y:S02]  /*36c0*/  FMUL.FTZ R133, R168.reuse, R171 ;  /* 0x000000aba8857220 */ /* 0x044fe40000410000 */
[-C--:B----4-:R-:W-:Y:S02]  /*36d0*/  FMUL.FTZ R167, R168, R165.reuse ;  /* 0x000000a5a8a77220 */ /* 0x090fe40000410000 */
[----:B------:R-:W-:-:S02]  /*36e0*/  FFMA.FTZ R165, R166, R165, -R163 ;  /* 0x000000a5a6a57223 */ /* 0x000fc400000108a3 */
[-C--:B-1----:R-:W-:Y:S02]  /*36f0*/  FMUL.FTZ R163, R168, R169.reuse ;  /* 0x000000a9a8a37220 */ /* 0x082fe40000410000 */
[C---:B------:R-:W-:Y:S02]  /*3700*/  FFMA.FTZ R133, R166.reuse, R169, -R133 ;  /* 0x000000a9a6857223 */ /* 0x040fe40000010885 */
[C---:B------:R-:W-:Y:S02]  /*3710*/  FFMA.FTZ R164, R166.reuse, R173, R167 ;  /* 0x000000ada6a47223 */ /* 0x040fe400000100a7 */
[----:B---3--:R-:W-:Y:S01]  /*3720*/  FFMA.FTZ R168, R166, R171, R163 ;  /* 0x000000aba6a87223 */ /* 0x008fe200000100a3 */
[----:B------:R-:W-:Y:S01]  /*3730*/  MOV R166, R133 ;  /* 0x0000008500a67202 */ /* 0x000fe20000000f00 */
[----:B------:R-:W-:Y:S02]  /*3740*/  FADD.FTZ R162, R162, R165 ;  /* 0x000000a5a2a27221 */ /* 0x000fe40000010000 */
[----:B------:R-:W-:-:S02]  /*3750*/  FADD.FTZ R161, R161, R164 ;  /* 0x000000a4a1a17221 */ /* 0x000fc40000010000 */
.L_x_12553:
[----:B------:R-:W-:Y:S05]  /*3760*/  BSYNC B0 ;  /* 0x0000000000007941 */ /* 0x000fea0003800000 */
.L_x_12552:
[C---:B------:R-:W-:Y:S01]  /*3770*/  FFMA.FTZ R134, R27.reuse, R134, R61 ;  /* 0x000000861b867223 */ /* 0x040fe2000001003d */
[----:B-1----:R1:W3:Y:S01]  /*3780*/  SHFL.DOWN PT, R169, R166, 0x8, 0x1f ;  /* 0x09001f00a6a97f89 */ /* 0x0022e200000e0000 */
[----:B------:R-:W-:Y:S01]  /*3790*/  BSSY B0, `(.L_x_12554) ;  /* 0x0000012000007945 */ /* 0x000fe20003800000 */
[----:B------:R-:W-:-:S02]  /*37a0*/  FFMA.FTZ R163, R27, R136, R60 ;  /* 0x000000881ba37223 */ /* 0x000fc4000001003c */
[----:B--2---:R1:W2:Y:S01]  /*37b0*/  SHFL.DOWN PT, R171, R168, 0x8, 0x1f ;  /* 0x09001f00a8ab7f89 */ /* 0x0042a200000e0000 */
[----:B------:R-:W-:-:S03]  /*37c0*/  FMUL.FTZ R60, R124, R134 ;  /* 0x000000867c3c7220 */ /* 0x000fc60000410000 */
[----:B----4-:R1:W4:Y:S04]  /*37d0*/  SHFL.DOWN PT, R165, R162, 0x8, 0x1f ;  /* 0x09001f00a2a57f89 */ /* 0x01032800000e0000 */
[----:B0-----:R1:W0:Y:S01]  /*37e0*/  SHFL.DOWN PT, R173, R161, 0x8, 0x1f ;  /* 0x09001f00a1ad7f89 */ /* 0x00122200000e0000 */
[----:B------:R-:W-:Y:S05]  /*37f0*/  @P2 BRA `(.L_x_12555) ;  /* 0x000000b000002947 */ /* 0x000fea0003800000 */
[C---:B0-----:R-:W-:Y:S02]  /*3800*/  FMUL.FTZ R133, R168.reuse, R173 ;  /* 0x000000ada8857220 */ /* 0x041fe40000410000 */
[C---:B--2---:R-:W-:Y:S02]  /*3810*/  FMUL.FTZ R61, R168.reuse, R171 ;  /* 0x000000aba83d7220 */ /* 0x044fe40000410000 */
[-C--:B----4-:R-:W-:Y:S02]  /*3820*/  FMUL.FTZ R167, R168, R165.reuse ;  /* 0x000000a5a8a77220 */ /* 0x090fe40000410000 */
[----:B------:R-:W-:-:S02]  /*3830*/  FFMA.FTZ R165, R166, R165, -R133 ;  /* 0x000000a5a6a57223 */ /* 0x000fc40000010885 */
[-C--:B---3--:R-:W-:Y:S02]  /*3840*/  FMUL.FTZ R133, R168, R169.reuse ;  /* 0x000000a9a8857220 */ /* 0x088fe40000410000 */
[C---:B------:R-:W-:Y:S02]  /*3850*/  FFMA.FTZ R61, R166.reuse, R169, -R61 ;  /* 0x000000a9a63d7223 */ /* 0x040fe4000001083d */
[C---:B------:R-:W-:Y:S02]  /*3860*/  FFMA.FTZ R136, R166.reuse, R173, R167 ;  /* 0x000000ada6887223 */ /* 0x040fe400000100a7 */
[----:B-1----:R-:W-:Y:S01]  /*3870*/  FFMA.FTZ R168, R166, R171, R133 ;  /* 0x000000aba6a87223 */ /* 0x002fe20000010085 */
[----:B------:R-:W-:Y:S01]  /*3880*/  MOV R166, R61 ;  /* 0x0000003d00a67202 */ /* 0x000fe20000000f00 */
[----:B------:R-:W-:Y:S02]  /*3890*/  FADD.FTZ R162, R162, R165 ;  /* 0x000000a5a2a27221 */ /* 0x000fe40000010000 */
[----:B------:R-:W-:-:S02]  /*38a0*/  FADD.FTZ R161, R161, R136 ;  /* 0x00000088a1a17221 */ /* 0x000fc40000010000 */
.L_x_12555:
[----:B------:R-:W-:Y:S05]  /*38b0*/  BSYNC B0 ;  /* 0x0000000000007941 */ /* 0x000fea0003800000 */
.L_x_12554:
[-C--:B------:R-:W-:Y:S01]  /*38c0*/  FMUL.FTZ R61, R124, R163.reuse ;  /* 0x000000a37c3d7220 */ /* 0x080fe20000410000 */
[----:B------:R-:W-:Y:S01]  /*38d0*/  IADD3 R133, R69, -c[0x0][0x174], RZ ;  /* 0x80005d0045857a10 */ /* 0x000fe20007ffe0ff */
[----:B----4-:R-:W-:Y:S01]  /*38e0*/  FFMA.FTZ R165, R123, R163, -R60 ;  /* 0x000000a37ba57223 */ /* 0x010fe2000001083c */
[----:B------:R-:W-:Y:S01]  /*38f0*/  LEA R60, P2, R79, R58, 0x2 ;  /* 0x0000003a4f3c7211 */ /* 0x000fe200078410ff */
[----:B------:R-:W-:Y:S01]  /*3900*/  FFMA.FTZ R136, R123, R134, R61 ;  /* 0x000000867b887223 */ /* 0x000fe2000001003d */
[----:B------:R-:W-:Y:S01]  /*3910*/  SHF.L.U64.HI R172, R106, 0x2, R107 ;  /* 0x000000026aac7819 */ /* 0x000fe2000001026b */
[C---:B------:R-:W-:Y:S01]  /*3920*/  FFMA.FTZ R165, R20.reuse, R139, R165 ;  /* 0x0000008b14a57223 */ /* 0x040fe200000100a5 */
[----:B------:R-:W-:Y:S01]  /*3930*/  LEA.HI.X R61, R79, R59, RZ, 0x2, P2 ;  /* 0x0000003b4f3d7211 */ /* 0x000fe200010f14ff */
[----:B------:R-:W-:Y:S01]  /*3940*/  FFMA.FTZ R136, R20, R141, R136 ;  /* 0x0000008d14887223 */ /* 0x000fe20000010088 */
[----:B------:R4:W1:Y:S01]  /*3950*/  SHFL.DOWN PT, R175, R166, 0x10, 0x1f ;  /* 0x0a001f00a6af7f89 */ /* 0x00086200000e0000 */
[----:B------:R-:W-:Y:S01]  /*3960*/  IMAD R139, R133, -0x200, RZ ;  /* 0xfffffe00858b7824 */ /* 0x000fe200078e02ff */
[----:B------:R-:W-:Y:S01]  /*3970*/  BSSY B0, `(.L_x_12556) ;  /* 0x0000016000007945 */ /* 0x000fe20003800000 */
[----:B------:R-:W-:Y:S01]  /*3980*/  FMUL.FTZ R164, R126, R136 ;  /* 0x000000887ea47220 */ /* 0x000fe20000410000 */
[----:B------:R4:W3:Y:S01]  /*3990*/  SHFL.DOWN PT, R177, R168, 0x10, 0x1f ;  /* 0x0a001f00a8b17f89 */ /* 0x0008e200000e0000 */
[----:B------:R-:W-:Y:S01]  /*39a0*/  SHF.L.U32 R133, R106, 0x2, RZ ;  /* 0x000000026a857819 */ /* 0x000fe200000006ff */
[----:B------:R-:W-:-:S02]  /*39b0*/  IMAD R172, R172, c[0x0][0x2b0], RZ ;  /* 0x0000ac00acac7a24 */ /* 0x000fc400078e02ff */
[----:B--2---:R4:W2:Y:S01]  /*39c0*/  SHFL.DOWN PT, R171, R162, 0x10, 0x1f ;  /* 0x0a001f00a2ab7f89 */ /* 0x0048a200000e0000 */
[----:B------:R-:W-:-:S03]  /*39d0*/  IMAD.WIDE R60, R139, 0x4, R60 ;  /* 0x000000048b3c7825 */ /* 0x000fc600078e023c */
[----:B------:R4:W0:Y:S01]  /*39e0*/  SHFL.DOWN PT, R179, R161, 0x10, 0x1f ;  /* 0x0a001f00a1b37f89 */ /* 0x00082200000e0000 */
[-C--:B---3--:R-:W-:Y:S02]  /*39f0*/  FMUL.FTZ R169, R126, R165.reuse ;  /* 0x000000a57ea97220 */ /* 0x088fe40000410000 */
[----:B------:R-:W-:Y:S01]  /*3a00*/  FFMA.FTZ R164, R125, R165, -R164 ;  /* 0x000000a57da47223 */ /* 0x000fe200000108a4 */
[----:B------:R-:W-:Y:S05]  /*3a10*/  @P0 BRA `(.L_x_12557) ;  /* 0x000000b000000947 */ /* 0x000fea0003800000 */
[C---:B0-----:R-:W-:Y:S02]  /*3a20*/  FMUL.FTZ R167, R168.reuse, R179 ;  /* 0x000000b3a8a77220 */ /* 0x041fe40000410000 */
[C---:B------:R-:W-:Y:S02]  /*3a30*/  FMUL.FTZ R141, R168.reuse, R177 ;  /* 0x000000b1a88d7220 */ /* 0x040fe40000410000 */
[-C--:B--2---:R-:W-:Y:S02]  /*3a40*/  FMUL.FTZ R173, R168, R171.reuse ;  /* 0x000000aba8ad7220 */ /* 0x084fe40000410000 */
[----:B------:R-:W-:-:S02]  /*3a50*/  FFMA.FTZ R171, R166, R171, -R167 ;  /* 0x000000aba6ab7223 */ /* 0x000fc400000108a7 */
[-C--:B-1----:R-:W-:Y:S02]  /*3a60*/  FMUL.FTZ R167, R168, R175.reuse ;  /* 0x000000afa8a77220 */ /* 0x082fe40000410000 */
[C---:B------:R-:W-:Y:S02]  /*3a70*/  FFMA.FTZ R141, R166.reuse, R175, -R141 ;  /* 0x000000afa68d7223 */ /* 0x040fe4000001088d */
[C---:B------:R-:W-:Y:S02]  /*3a80*/  FFMA.FTZ R170, R166.reuse, R179, R173 ;  /* 0x000000b3a6aa7223 */ /* 0x040fe400000100ad */
[----:B----4-:R-:W-:Y:S01]  /*3a90*/  FFMA.FTZ R168, R166, R177, R167 ;  /* 0x000000b1a6a87223 */ /* 0x010fe200000100a7 */
[----:B------:R-:W-:Y:S01]  /*3aa0*/  MOV R166, R141 ;  /* 0x0000008d00a67202 */ /* 0x000fe20000000f00 */
[----:B------:R-:W-:Y:S02]  /*3ab0*/  FADD.FTZ R162, R162, R171 ;  /* 0x000000aba2a27221 */ /* 0x000fe40000010000 */
[----:B------:R-:W-:-:S02]  /*3ac0*/  FADD.FTZ R161, R161, R170 ;  /* 0x000000aaa1a17221 */ /* 0x000fc40000010000 */
.L_x_12557:
[----:B------:R-:W-:Y:S05]  /*3ad0*/  BSYNC B0 ;  /* 0x0000000000007941 */ /* 0x000fea0003800000 */
.L_x_12556:
[----:B------:R-:W-:Y:S01]  /*3ae0*/  FFMA.FTZ R167, R21, R142, R164 ;  /* 0x0000008e15a77223 */ /* 0x000fe200000100a4 */
[----:B------:R-:W3:Y:S01]  /*3af0*/  SHFL.IDX PT, R170, R168, RZ, 0x1f ;  /* 0x00001fffa8aa7589 */ /* 0x000ee200000e0000 */
[----:B------:R-:W-:Y:S01]  /*3b00*/  FFMA.FTZ R164, R125, R136, R169 ;  /* 0x000000887da47223 */ /* 0x000fe200000100a9 */
[----:B------:R-:W-:Y:S01]  /*3b10*/  ISETP.NE.AND P0, PT, R79, RZ, PT ;  /* 0x000000ff4f00720c */ /* 0x000fe20003f05270 */
[----:B------:R-:W-:Y:S01]  /*3b20*/  IMAD R141, R133, c[0x0][0x2b4], R172 ;  /* 0x0000ad00858d7a24 */ /* 0x000fe200078e02ac */
[----:B------:R-:W5:Y:S01]  /*3b30*/  SHFL.IDX PT, R169, R166, RZ, 0x1f ;  /* 0x00001fffa6a97589 */ /* 0x000f6200000e0000 */
[----:B------:R-:W-:Y:S01]  /*3b40*/  FFMA.FTZ R164, R21, R138, R164 ;  /* 0x0000008a15a47223 */ /* 0x000fe200000100a4 */
[----:B------:R-:W-:Y:S01]  /*3b50*/  BSSY B0, `(.L_x_12558) ;  /* 0x00000fa000007945 */ /* 0x000fe20003800000 */
[C---:B------:R-:W-:Y:S01]  /*3b60*/  FMUL.FTZ R142, R128.reuse, R167 ;  /* 0x000000a7808e7220 */ /* 0x040fe20000410000 */
[----:B------:R4:W-:Y:S01]  /*3b70*/  SHFL.DOWN PT, R174, R168, 0x1, 0x1f ;  /* 0x08201f00a8ae7f89 */ /* 0x0009e200000e0000 */
[----:B------:R-:W-:-:S02]  /*3b80*/  FMUL.FTZ R138, R128, R164 ;  /* 0x000000a4808a7220 */ /* 0x000fc40000410000 */
[C---:B------:R-:W-:Y:S01]  /*3b90*/  FFMA.FTZ R142, R127.reuse, R164, R142 ;  /* 0x000000a47f8e7223 */ /* 0x040fe2000001008e */
[----:B--2---:R-:W2:Y:S01]  /*3ba0*/  SHFL.IDX PT, R171, R47, RZ, 0x1f ;  /* 0x00001fff2fab7589 */ /* 0x004ea200000e0000 */
[----:B------:R-:W-:Y:S02]  /*3bb0*/  FFMA.FTZ R138, R127, R167, -R138 ;  /* 0x000000a77f8a7223 */ /* 0x000fe4000001088a */
[C---:B------:R-:W-:Y:S01]  /*3bc0*/  FFMA.FTZ R177, R22.reuse, R143, R142 ;  /* 0x0000008f16b17223 */ /* 0x040fe2000001008e */
[----:B------:R-:W-:Y:S01]  /*3bd0*/  SHFL.DOWN PT, R172, R166, 0x1, 0x1f ;  /* 0x08201f00a6ac7f89 */ /* 0x000fe200000e0000 */
[----:B-1----:R-:W-:Y:S02]  /*3be0*/  FFMA.FTZ R175, R22, R145, R138 ;  /* 0x0000009116af7223 */ /* 0x002fe4000001008a */
[C---:B------:R-:W-:Y:S01]  /*3bf0*/  FMUL.FTZ R138, R140.reuse, R177 ;  /* 0x000000b18c8a7220 */ /* 0x040fe20000410000 */
[----:B------:R1:W0:Y:S01]  /*3c00*/  SHFL.IDX PT, R145, R46, RZ, 0x1f ;  /* 0x00001fff2e917589 */ /* 0x00022200000e0000 */
[----:B------:R-:W-:-:S02]  /*3c10*/  FMUL.FTZ R142, R140, R175 ;  /* 0x000000af8c8e7220 */ /* 0x000fc40000410000 */
[C---:B------:R-:W-:Y:S01]  /*3c20*/  FFMA.FTZ R138, R137.reuse, R175, -R138 ;  /* 0x000000af898a7223 */ /* 0x040fe2000001088a */
[----:B------:R-:W0:Y:S01]  /*3c30*/  SHFL.DOWN PT, R183, R161, 0x1, 0x1f ;  /* 0x08201f00a1b77f89 */ /* 0x000e2200000e0000 */
[C---:B---3--:R-:W-:Y:S02]  /*3c40*/  FMUL.FTZ R143, R170.reuse, R47 ;  /* 0x0000002faa8f7220 */ /* 0x048fe40000410000 */
[----:B------:R-:W-:Y:S01]  /*3c50*/  FFMA.FTZ R142, R137, R177, R142 ;  /* 0x000000b1898e7223 */ /* 0x000fe2000001008e */
[----:B------:R-:W3:Y:S01]  /*3c60*/  SHFL.DOWN PT, R181, R162, 0x1, 0x1f ;  /* 0x08201f00a2b57f89 */ /* 0x000ee200000e0000 */
[CC--:B----4-:R-:W-:Y:S02]  /*3c70*/  FMUL.FTZ R168, R170.reuse, R46.reuse ;  /* 0x0000002eaaa87220 */ /* 0x0d0fe40000410000 */
[----:B-----5:R-:W-:Y:S02]  /*3c80*/  FFMA.FTZ R143, R169, R46, -R143 ;  /* 0x0000002ea98f7223 */ /* 0x020fe4000001088f */
[----:B-1----:R-:W-:-:S02]  /*3c90*/  FMUL.FTZ R46, R170, R45 ;  /* 0x0000002daa2e7220 */ /* 0x002fc40000410000 */
[C---:B------:R-:W-:Y:S02]  /*3ca0*/  FFMA.FTZ R166, R23.reuse, R146, R142 ;  /* 0x0000009217a67223 */ /* 0x040fe4000001008e */
[----:B0-----:R-:W-:Y:S02]  /*3cb0*/  FFMA.FTZ R179, R23, R144, R138 ;  /* 0x0000009017b37223 */ /* 0x001fe4000001008a */
[----:B------:R-:W-:Y:S02]  /*3cc0*/  FFMA.FTZ R168, R169, R47, R168 ;  /* 0x0000002fa9a87223 */ /* 0x000fe400000100a8 */
[----:B--2---:R-:W-:Y:S02]  /*3cd0*/  @P1 FMUL.FTZ R138, R174, R171 ;  /* 0x000000abae8a1220 */ /* 0x004fe40000410000 */
[----:B------:R-:W-:Y:S02]  /*3ce0*/  FMUL.FTZ R170, R170, R44 ;  /* 0x0000002caaaa7220 */ /* 0x000fe40000410000 */
[----:B------:R-:W-:-:S02]  /*3cf0*/  @P1 FMUL.FTZ R142, R174, R145 ;  /* 0x00000091ae8e1220 */ /* 0x000fc40000410000 */
[----:B------:R-:W-:Y:S02]  /*3d00*/  FFMA.FTZ R47, R97, R129, RZ ;  /* 0x00000081612f7223 */ /* 0x000fe400000100ff */
[----:B------:R-:W-:Y:S02]  /*3d10*/  FFMA.FTZ R44, R169, R44, -R46 ;  /* 0x0000002ca92c7223 */ /* 0x000fe4000001082e */
[----:B------:R-:W0:Y:S01]  /*3d20*/  SHFL.IDX PT, R46, R162, RZ, 0x1f ;  /* 0x00001fffa22e7589 */ /* 0x000e2200000e0000 */
[C---:B------:R-:W-:Y:S02]  /*3d30*/  @P1 FFMA.FTZ R142, R172.reuse, R171, R142 ;  /* 0x000000abac8e1223 */ /* 0x040fe4000001008e */
[----:B------:R-:W-:Y:S02]  /*3d40*/  @P1 FFMA.FTZ R138, R172, R145, -R138 ;  /* 0x00000091ac8a1223 */ /* 0x000fe4000001088a */
[----:B------:R-:W-:Y:S02]  /*3d50*/  FFMA.FTZ R144, R98, R63, R47 ;  /* 0x0000003f62907223 */ /* 0x000fe4000001002f */
[----:B------:R-:W1:Y:S01]  /*3d60*/  SHFL.IDX PT, R47, R161, RZ, 0x1f ;  /* 0x00001fffa12f7589 */ /* 0x000e6200000e0000 */
[----:B------:R-:W-:Y:S01]  /*3d70*/  @P1 FADD.FTZ R171, R183, R142 ;  /* 0x0000008eb7ab1221 */ /* 0x000fe20000010000 */
[----:B------:R-:W-:Y:S01]  /*3d80*/  P2R R142, PR, RZ, 0x1 ;  /* 0x00000001ff8e7803 */ /* 0x000fe20000000000 */
[----:B------:R-:W-:-:S02]  /*3d90*/  FFMA.FTZ R173, R97, -R62, RZ ;  /* 0x8000003e61ad7223 */ /* 0x000fc400000100ff */
[----:B---3--:R-:W-:Y:S02]  /*3da0*/  @P1 FADD.FTZ R145, R181, R138 ;  /* 0x0000008ab5911221 */ /* 0x008fe40000010000 */
[----:B------:R-:W-:Y:S02]  /*3db0*/  FFMA.FTZ R144, R99, R135, R144 ;  /* 0x0000008763907223 */ /* 0x000fe40000010090 */
[-C--:B------:R-:W-:Y:S02]  /*3dc0*/  FMUL.FTZ R138, R171, -R57.reuse ;  /* 0x80000039ab8a7220 */ /* 0x080fe40000410000 */
[----:B------:R-:W-:Y:S02]  /*3dd0*/  FFMA.FTZ R173, R98, -R130, R173 ;  /* 0x8000008262ad7223 */ /* 0x000fe400000100ad */
[----:B------:R-:W-:Y:S02]  /*3de0*/  FMUL.FTZ R57, R145, -R57 ;  /* 0x8000003991397220 */ /* 0x000fe40000410000 */
[----:B------:R-:W-:-:S02]  /*3df0*/  FFMA.FTZ R144, R100, R163, R144 ;  /* 0x000000a364907223 */ /* 0x000fc40000010090 */
[----:B------:R-:W-:Y:S02]  /*3e00*/  FFMA.FTZ R173, R99, -R160, R173 ;  /* 0x800000a063ad7223 */ /* 0x000fe400000100ad */
[-C--:B------:R-:W-:Y:S02]  /*3e10*/  FFMA.FTZ R142, R171, R56.reuse, R57 ;  /* 0x00000038ab8e7223 */ /* 0x080fe40000010039 */
[----:B------:R-:W-:Y:S02]  /*3e20*/  FFMA.FTZ R138, R145, R56, -R138 ;  /* 0x00000038918a7223 */ /* 0x000fe4000001088a */
[----:B------:R-:W-:Y:S02]  /*3e30*/  FFMA.FTZ R144, R101, R165, R144 ;  /* 0x000000a565907223 */ /* 0x000fe40000010090 */
[----:B------:R-:W-:Y:S02]  /*3e40*/  FFMA.FTZ R173, R100, -R134, R173 ;  /* 0x8000008664ad7223 */ /* 0x000fe400000100ad */
[----:B------:R-:W-:Y:S01]  /*3e50*/  FADD.FTZ R151, -R151, R142 ;  /* 0x0000008e97977221 */ /* 0x000fe20000010100 */
[----:B------:R-:W-:Y:S01]  /*3e60*/  SHF.L.U32 R142, R79, 0x4, RZ ;  /* 0x000000044f8e7819 */ /* 0x000fe200000006ff */
[----:B------:R-:W-:-:S02]  /*3e70*/  FADD.FTZ R149, R149, R138 ;  /* 0x0000008a95957221 */ /* 0x000fc40000010000 */
[----:B------:R-:W-:Y:S01]  /*3e80*/  FFMA.FTZ R144, R102, R167, R144 ;  /* 0x000000a766907223 */ /* 0x000fe20000010090 */
[----:B------:R-:W-:Y:S01]  /*3e90*/  LEA.HI.SX32 R142, R142, R142, 0x1b ;  /* 0x0000008e8e8e7211 */ /* 0x000fe200078fdaff */
[----:B------:R-:W-:Y:S02]  /*3ea0*/  FFMA.FTZ R173, R101, -R136, R173 ;  /* 0x8000008865ad7223 */ /* 0x000fe400000100ad */
[C---:B------:R-:W-:Y:S02]  /*3eb0*/  FMUL.FTZ R138, R140.reuse, -R151 ;  /* 0x800000978c8a7220 */ /* 0x040fe40000410000 */
[----:B------:R-:W-:Y:S02]  /*3ec0*/  FMUL.FTZ R140, R140, -R149 ;  /* 0x800000958c8c7220 */ /* 0x000fe40000410000 */
[----:B------:R-:W-:Y:S02]  /*3ed0*/  FFMA.FTZ R57, R103, R175, R144 ;  /* 0x000000af67397223 */ /* 0x000fe40000010090 */
[----:B0-----:R-:W-:-:S02]  /*3ee0*/  FADD.FTZ R46, R46, R143 ;  /* 0x0000008f2e2e7221 */ /* 0x001fc40000010000 */
[----:B------:R-:W-:Y:S02]  /*3ef0*/  FFMA.FTZ R146, R102, -R164, R173 ;  /* 0x800000a466927223 */ /* 0x000fe400000100ad */
[----:B------:R-:W-:Y:S02]  /*3f00*/  FMUL.FTZ R144, R104, R179 ;  /* 0x000000b368907220 */ /* 0x000fe40000410000 */
[C---:B------:R-:W-:Y:S02]  /*3f10*/  FFMA.FTZ R143, R137.reuse, R149, -R138 ;  /* 0x00000095898f7223 */ /* 0x040fe4000001088a */
[----:B------:R-:W-:Y:S02]  /*3f20*/  FFMA.FTZ R138, R137, R151, R140 ;  /* 0x00000097898a7223 */ /* 0x000fe4000001008c */
[----:B------:R-:W-:Y:S02]  /*3f30*/  FFMA.FTZ R45, R169, R45, R170 ;  /* 0x0000002da92d7223 */ /* 0x000fe400000100aa */
[----:B-1----:R-:W-:-:S02]  /*3f40*/  FADD.FTZ R47, R47, R168 ;  /* 0x000000a82f2f7221 */ /* 0x002fc40000010000 */
[----:B------:R-:W-:Y:S02]  /*3f50*/  FFMA.FTZ R56, R103, -R177, R146 ;  /* 0x800000b167387223 */ /* 0x000fe40000010092 */
[----:B------:R-:W-:Y:S01]  /*3f60*/  FMUL.FTZ R145, R104, R166 ;  /* 0x000000a668917220 */ /* 0x000fe20000410000 */
[----:B------:R0:W-:Y:S01]  /*3f70*/  @!P0 STS.128 [R105.X16+0x25d0], R44 ;  /* 0x0025d02c69008388 */ /* 0x0001e2000000cc00 */
[----:B------:R-:W-:Y:S02]  /*3f80*/  FADD.FTZ R57, R57, R144 ;  /* 0x0000009039397221 */ /* 0x000fe40000010000 */
[C---:B------:R-:W-:Y:S02]  /*3f90*/  FMUL.FTZ R144, R96.reuse, R149 ;  /* 0x0000009560907220 */ /* 0x040fe40000410000 */
[----:B------:R-:W-:Y:S02]  /*3fa0*/  FADD.FTZ R138, -R147, R138 ;  /* 0x0000008a938a7221 */ /* 0x000fe40000010100 */
[----:B------:R-:W-:-:S02]  /*3fb0*/  FMUL.FTZ R146, R96, R151 ;  /* 0x0000009760927220 */ /* 0x000fc40000410000 */
[----:B------:R-:W-:Y:S02]  /*3fc0*/  FADD.FTZ R148, R148, R143 ;  /* 0x0000008f94947221 */ /* 0x000fe40000010000 */
[----:B------:R-:W-:Y:S02]  /*3fd0*/  FFMA.FTZ R137, -R115, R43, R166 ;  /* 0x0000002b73897223 */ /* 0x000fe400000101a6 */
[----:B------:R-:W-:Y:S02]  /*3fe0*/  FADD.FTZ R56, R56, -R145 ;  /* 0x8000009138387221 */ /* 0x000fe40000010000 */
[----:B------:R-:W-:Y:S02]  /*3ff0*/  FMUL.FTZ R145, R23, R144 ;  /* 0x0000009017917220 */ /* 0x000fe40000410000 */
[----:B0-----:R-:W-:Y:S02]  /*4000*/  FMUL.FTZ R46, R128, -R138 ;  /* 0x8000008a802e7220 */ /* 0x001fe40000410000 */
[----:B------:R-:W-:Y:S01]  /*4010*/  FFMA.FTZ R140, -R115, R42, R179 ;  /* 0x0000002a738c7223 */ /* 0x000fe200000101b3 */
[----:B------:R0:W-:Y:S01]  /*4020*/  STS [R142.X4+0x878], R145 ;  /* 0x000878918e007388 */ /* 0x0001e20000004800 */
[----:B------:R-:W-:-:S02]  /*4030*/  FMUL.FTZ R45, R137, R146 ;  /* 0x00000092892d7220 */ /* 0x000fc40000410000 */
[----:B------:R-:W-:Y:S02]  /*4040*/  FMUL.FTZ R128, R128, -R148 ;  /* 0x8000009480807220 */ /* 0x000fe40000410000 */
[----:B------:R-:W-:Y:S02]  /*4050*/  FMUL.FTZ R47, R137, R144 ;  /* 0x00000090892f7220 */ /* 0x000fe40000410000 */
[C---:B------:R-:W-:Y:S02]  /*4060*/  FFMA.FTZ R143, R127.reuse, R148, -R46 ;  /* 0x000000947f8f7223 */ /* 0x040fe4000001082e */
[C---:B------:R-:W-:Y:S02]  /*4070*/  FFMA.FTZ R44, R140.reuse, R144, R45 ;  /* 0x000000908c2c7223 */ /* 0x040fe4000001002d */
[----:B------:R-:W-:Y:S02]  /*4080*/  FFMA.FTZ R46, R127, R138, R128 ;  /* 0x0000008a7f2e7223 */ /* 0x000fe40000010080 */
[----:B------:R-:W-:-:S02]  /*4090*/  FFMA.FTZ R45, R140, R146, -R47 ;  /* 0x000000928c2d7223 */ /* 0x000fc4000001082f */
[C---:B------:R-:W-:Y:S02]  /*40a0*/  FFMA.FTZ R127, -R114.reuse, R41, R177 ;  /* 0x00000029727f7223 */ /* 0x040fe400000101b1 */
[C---:B0-----:R-:W-:Y:S02]  /*40b0*/  FMUL.FTZ R145, R95.reuse, R138 ;  /* 0x0000008a5f917220 */ /* 0x041fe40000410000 */
[----:B------:R-:W-:Y:S02]  /*40c0*/  FMUL.FTZ R47, R95, R148 ;  /* 0x000000945f2f7220 */ /* 0x000fe40000410000 */
[----:B------:R-:W-:Y:S02]  /*40d0*/  FMUL.FTZ R161, R23, R146 ;  /* 0x0000009217a17220 */ /* 0x000fe40000410000 */
[----:B------:R-:W-:Y:S02]  /*40e0*/  FFMA.FTZ R128, -R114, R40, R175 ;  /* 0x0000002872807223 */ /* 0x000fe400000101af */
[C---:B------:R-:W-:Y:S01]  /*40f0*/  FMUL.FTZ R144, R127.reuse, R145 ;  /* 0x000000917f907220 */ /* 0x040fe20000410000 */
[----:B------:R0:W-:Y:S01]  /*4100*/  STS [R142.X4+0x87c], R161 ;  /* 0x00087ca18e007388 */ /* 0x0001e20000004800 */
[----:B------:R-:W-:-:S02]  /*4110*/  FMUL.FTZ R146, R127, R47 ;  /* 0x0000002f7f927220 */ /* 0x000fc40000410000 */
[----:B------:R-:W-:Y:S02]  /*4120*/  FADD.FTZ R143, R154, R143 ;  /* 0x0000008f9a8f7221 */ /* 0x000fe40000010000 */
[----:B------:R-:W-:Y:S02]  /*4130*/  FADD.FTZ R153, -R153, R46 ;  /* 0x0000002e99997221 */ /* 0x000fe40000010100 */
[----:B------:R-:W-:Y:S02]  /*4140*/  FFMA.FTZ R46, R128, R47, R144 ;  /* 0x0000002f802e7223 */ /* 0x000fe40000010090 */
[----:B------:R-:W-:Y:S02]  /*4150*/  FMUL.FTZ R144, R126, -R153 ;  /* 0x800000997e907220 */ /* 0x000fe40000410000 */
[----:B0-----:R-:W-:Y:S02]  /*4160*/  FMUL.FTZ R161, R22, R47 ;  /* 0x0000002f16a17220 */ /* 0x001fe40000410000 */
[----:B------:R-:W-:-:S02]  /*4170*/  FFMA.FTZ R47, R128, R145, -R146 ;  /* 0x00000091802f7223 */ /* 0x000fc40000010892 */
[----:B------:R-:W-:Y:S01]  /*4180*/  FMUL.FTZ R146, R126, -R143 ;  /* 0x8000008f7e927220 */ /* 0x000fe20000410000 */
[----:B------:R0:W-:Y:S01]  /*4190*/  STS [R142.X4+0x870], R161 ;  /* 0x000870a18e007388 */ /* 0x0001e20000004800 */
[----:B------:R-:W-:Y:S02]  /*41a0*/  FFMA.FTZ R126, -R113, R39, R164 ;  /* 0x00000027717e7223 */ /* 0x000fe400000101a4 */
[----:B------:R-:W-:Y:S02]  /*41b0*/  FMUL.FTZ R154, R94, R153 ;  /* 0x000000995e9a7220 */ /* 0x000fe40000410000 */
[----:B------:R-:W-:Y:S02]  /*41c0*/  FMUL.FTZ R169, R22, R145 ;  /* 0x0000009116a97220 */ /* 0x000fe40000410000 */
[C---:B------:R-:W-:Y:S02]  /*41d0*/  FFMA.FTZ R147, R125.reuse, R153, R146 ;  /* 0x000000997d937223 */ /* 0x040fe40000010092 */
[----:B------:R-:W-:Y:S01]  /*41e0*/  FFMA.FTZ R145, R125, R143, -R144 ;  /* 0x0000008f7d917223 */ /* 0x000fe20000010890 */
[----:B------:R-:W-:Y:S01]  /*41f0*/  STS [R142.X4+0x874], R169 ;  /* 0x000874a98e007388 */ /* 0x000fe20000004800 */
[----:B------:R-:W-:-:S02]  /*4200*/  FFMA.FTZ R125, -R113, R38, R167 ;  /* 0x00000026717d7223 */ /* 0x000fc400000101a7 */
[----:B------:R-:W-:Y:S02]  /*4210*/  FMUL.FTZ R144, R94, R143 ;  /* 0x0000008f5e907220 */ /* 0x000fe40000410000 */
[----:B------:R-:W-:Y:S02]  /*4220*/  FMUL.FTZ R146, R126, R154 ;  /* 0x0000009a7e927220 */ /* 0x000fe40000410000 */
[----:B------:R-:W-:Y:S02]  /*4230*/  FADD.FTZ R150, -R150, R147 ;  /* 0x0000009396967221 */ /* 0x000fe40000010100 */
[----:B------:R-:W-:Y:S02]  /*4240*/  FADD.FTZ R152, R152, R145 ;  /* 0x0000009198987221 */ /* 0x000fe40000010000 */
[-C--:B------:R-:W-:Y:S02]  /*4250*/  FMUL.FTZ R145, R126, R144.reuse ;  /* 0x000000907e917220 */ /* 0x080fe40000410000 */
[----:B------:R-:W-:-:S02]  /*4260*/  FFMA.FTZ R177, R125, R144, R146 ;  /* 0x000000907db17223 */ /* 0x000fc40000010092 */
[----:B0-----:R-:W-:Y:S02]  /*4270*/  FMUL.FTZ R161, R21, R144 ;  /* 0x0000009015a17220 */ /* 0x001fe40000410000 */
[C---:B------:R-:W-:Y:S02]  /*4280*/  FMUL.FTZ R144, R124.reuse, -R150 ;  /* 0x800000967c907220 */ /* 0x040fe40000410000 */
[----:B------:R-:W-:Y:S01]  /*4290*/  FMUL.FTZ R124, R124, -R152 ;  /* 0x800000987c7c7220 */ /* 0x000fe20000410000 */
[----:B------:R0:W-:Y:S01]  /*42a0*/  STS [R142.X4+0x868], R161 ;  /* 0x000868a18e007388 */ /* 0x0001e20000004800 */
[----:B------:R-:W-:Y:S02]  /*42b0*/  FFMA.FTZ R179, R125, R154, -R145 ;  /* 0x0000009a7db37223 */ /* 0x000fe40000010891 */
        /* <DEDUP_REMOVED lines=10> */
[----:B------:R-:W-:Y:S02]  /*4360*/  FFMA.FTZ R136, -R112, R37, R136 ;  /* 0x0000002570887223 */ /* 0x000fe40000010188 */
[C---:B------:R-:W-:Y:S02]  /*4370*/  FMUL.FTZ R121, R119.reuse, -R122 ;  /* 0x8000007a77797220 */ /* 0x040fe40000410000 */
[----:B------:R-:W-:Y:S02]  /*4380*/  FMUL.FTZ R119, R119, -R155 ;  /* 0x8000009b77777220 */ /* 0x000fe40000410000 */
[----:B------:R-:W-:-:S02]  /*4390*/  FMUL.FTZ R147, R93, R150 ;  /* 0x000000965d937220 */ /* 0x000fc40000410000 */
[C---:B------:R-:W-:Y:S02]  /*43a0*/  FFMA.FTZ R119, R120.reuse, R122, R119 ;  /* 0x0000007a78777223 */ /* 0x040fe40000010077 */
[----:B------:R-:W-:Y:S02]  /*43b0*/  FFMA.FTZ R124, R120, R155, -R121 ;  /* 0x0000009b787c7223 */ /* 0x000fe40000010879 */
[----:B------:R-:W-:Y:S02]  /*43c0*/  FFMA.FTZ R165, -R112, R36, R165 ;  /* 0x0000002470a57223 */ /* 0x000fe400000101a5 */
[----:B------:R-:W-:Y:S02]  /*43d0*/  FMUL.FTZ R145, R93, R152 ;  /* 0x000000985d917220 */ /* 0x000fe40000410000 */
[----:B------:R-:W-:Y:S02]  /*43e0*/  FMUL.FTZ R144, R136, R147 ;  /* 0x0000009388907220 */ /* 0x000fe40000410000 */
[----:B------:R-:W-:-:S02]  /*43f0*/  FADD.FTZ R64, -R64, R119 ;  /* 0x0000007740407221 */ /* 0x000fc40000010100 */
[----:B------:R-:W-:Y:S02]  /*4400*/  FADD.FTZ R65, R65, R124 ;  /* 0x0000007c41417221 */ /* 0x000fe40000010000 */
[----:B------:R-:W-:Y:S02]  /*4410*/  FFMA.FTZ R173, R165, R145, R144 ;  /* 0x00000091a5ad7223 */ /* 0x000fe40000010090 */
[----:B------:R-:W-:Y:S02]  /*4420*/  FFMA.FTZ R134, -R111, R35, R134 ;  /* 0x000000236f867223 */ /* 0x000fe40000010186 */
[----:B------:R-:W-:Y:S02]  /*4430*/  FMUL.FTZ R144, R92, R156 ;  /* 0x0000009c5c907220 */ /* 0x000fe40000410000 */
[C---:B------:R-:W-:Y:S02]  /*4440*/  FMUL.FTZ R119, R117.reuse, -R64 ;  /* 0x8000004075777220 */ /* 0x040fe40000410000 */
[----:B------:R-:W-:-:S02]  /*4450*/  FMUL.FTZ R117, R117, -R65 ;  /* 0x8000004175757220 */ /* 0x000fc40000410000 */
[----:B------:R-:W-:Y:S02]  /*4460*/  FMUL.FTZ R146, R136, R145 ;  /* 0x0000009188927220 */ /* 0x000fe40000410000 */
[----:B------:R-:W-:Y:S02]  /*4470*/  FFMA.FTZ R163, -R111, R34, R163 ;  /* 0x000000226fa37223 */ /* 0x000fe400000101a3 */
[----:B------:R-:W-:Y:S02]  /*4480*/  FMUL.FTZ R120, R92, R123 ;  /* 0x0000007b5c787220 */ /* 0x000fe40000410000 */
[----:B------:R-:W-:Y:S02]  /*4490*/  FMUL.FTZ R121, R134, R144 ;  /* 0x0000009086797220 */ /* 0x000fe40000410000 */
[----:B------:R-:W-:Y:S02]  /*44a0*/  FFMA.FTZ R117, R118, R64, R117 ;  /* 0x0000004076757223 */ /* 0x000fe40000010075 */
[----:B0-----:R-:W-:-:S02]  /*44b0*/  FMUL.FTZ R161, R20, R147 ;  /* 0x0000009314a17220 */ /* 0x001fc40000410000 */
[----:B------:R-:W-:Y:S02]  /*44c0*/  FFMA.FTZ R175, R165, R147, -R146 ;  /* 0x00000093a5af7223 */ /* 0x000fe40000010892 */
[-C--:B------:R-:W-:Y:S01]  /*44d0*/  FFMA.FTZ R169, R163, R120.reuse, R121 ;  /* 0x00000078a3a97223 */ /* 0x080fe20000010079 */
[----:B------:R-:W-:Y:S01]  /*44e0*/  STS [R142.X4+0x864], R161 ;  /* 0x000864a18e007388 */ /* 0x000fe20000004800 */
[-C--:B------:R-:W-:Y:S02]  /*44f0*/  FMUL.FTZ R124, R134, R120.reuse ;  /* 0x00000078867c7220 */ /* 0x080fe40000410000 */
[----:B------:R-:W-:Y:S02]  /*4500*/  FMUL.FTZ R121, R27, R120 ;  /* 0x000000781b797220 */ /* 0x000fe40000410000 */
[----:B------:R-:W-:Y:S02]  /*4510*/  FFMA.FTZ R160, -R110, R33, R160 ;  /* 0x000000216ea07223 */ /* 0x000fe400000101a0 */
[----:B------:R-:W-:Y:S01]  /*4520*/  FMUL.FTZ R147, R91, R122 ;  /* 0x0000007a5b937220 */ /* 0x000fe20000410000 */
[----:B------:R-:W-:Y:S01]  /*4530*/  STS [R142.X4+0x858], R121 ;  /* 0x000858798e007388 */ /* 0x000fe20000004800 */
[----:B------:R-:W-:-:S02]  /*4540*/  FFMA.FTZ R120, R118, R65, -R119 ;  /* 0x0000004176787223 */ /* 0x000fc40000010877 */
[----:B------:R-:W-:Y:S02]  /*4550*/  FADD.FTZ R132, -R132, R117 ;  /* 0x0000007584847221 */ /* 0x000fe40000010100 */
[----:B------:R-:W-:Y:S02]  /*4560*/  FMUL.FTZ R167, R21, R154 ;  /* 0x0000009a15a77220 */ /* 0x000fe40000410000 */
[----:B------:R-:W-:Y:S02]  /*4570*/  FMUL.FTZ R145, R20, R145 ;  /* 0x0000009114917220 */ /* 0x000fe40000410000 */
[----:B------:R-:W-:Y:S01]  /*4580*/  FMUL.FTZ R117, R91, R155 ;  /* 0x0000009b5b757220 */ /* 0x000fe20000410000 */
[----:B------:R-:W-:Y:S01]  /*4590*/  STS [R142.X4+0x86c], R167 ;  /* 0x00086ca78e007388 */ /* 0x000fe20000004800 */
[----:B------:R-:W-:Y:S02]  /*45a0*/  FFMA.FTZ R135, -R110, R32, R135 ;  /* 0x000000206e877223 */ /* 0x000fe40000010187 */
[----:B------:R-:W-:Y:S01]  /*45b0*/  FMUL.FTZ R118, R160, R147 ;  /* 0x00000093a0767220 */ /* 0x000fe20000410000 */
[----:B------:R0:W-:Y:S01]  /*45c0*/  STS [R142.X4+0x860], R145 ;  /* 0x000860918e007388 */ /* 0x0001e20000004800 */
[----:B------:R-:W-:-:S02]  /*45d0*/  FADD.FTZ R131, R131, R120 ;  /* 0x0000007883837221 */ /* 0x000fc40000010000 */
[----:B------:R-:W-:Y:S02]  /*45e0*/  FFMA.FTZ R62, -R108, R29, R62 ;  /* 0x0000001d6c3e7223 */ /* 0x000fe4000001013e */
[----:B------:R-:W-:Y:S02]  /*45f0*/  FMUL.FTZ R119, R89, R132 ;  /* 0x0000008459777220 */ /* 0x000fe40000410000 */
[-C--:B------:R-:W-:Y:S02]  /*4600*/  FFMA.FTZ R171, R163, R144.reuse, -R124 ;  /* 0x00000090a3ab7223 */ /* 0x080fe4000001087c */
[-C--:B------:R-:W-:Y:S02]  /*4610*/  FMUL.FTZ R120, R160, R117.reuse ;  /* 0x00000075a0787220 */ /* 0x080fe40000410000 */
[----:B0-----:R-:W-:Y:S02]  /*4620*/  FMUL.FTZ R145, R27, R144 ;  /* 0x000000901b917220 */ /* 0x001fe40000410000 */
[----:B------:R-:W-:-:S02]  /*4630*/  FFMA.FTZ R157, R135, R117, R118 ;  /* 0x00000075879d7223 */ /* 0x000fc40000010076 */
[----:B------:R-:W-:Y:S01]  /*4640*/  FMUL.FTZ R167, R26, R117 ;  /* 0x000000751aa77220 */ /* 0x000fe20000410000 */
[----:B------:R0:W-:Y:S01]  /*4650*/  STS [R142.X4+0x85c], R145 ;  /* 0x00085c918e007388 */ /* 0x0001e20000004800 */
[----:B------:R-:W-:Y:S02]  /*4660*/  FFMA.FTZ R129, -R108, R28, R129 ;  /* 0x0000001c6c817223 */ /* 0x000fe40000010181 */
[----:B------:R-:W-:Y:S01]  /*4670*/  FFMA.FTZ R130, -R109, R31, R130 ;  /* 0x0000001f6d827223 */ /* 0x000fe20000010182 */
[----:B------:R1:W-:Y:S01]  /*4680*/  STS [R142.X4+0x850], R167 ;  /* 0x000850a78e007388 */ /* 0x0003e20000004800 */
[----:B------:R-:W-:Y:S02]  /*4690*/  FMUL.FTZ R117, R89, R131 ;  /* 0x0000008359757220 */ /* 0x000fe40000410000 */
[----:B------:R-:W-:Y:S02]  /*46a0*/  FMUL.FTZ R144, R90, R64 ;  /* 0x000000405a907220 */ /* 0x000fe40000410000 */
[----:B------:R-:W-:-:S02]  /*46b0*/  FMUL.FTZ R118, R62, R119 ;  /* 0x000000773e767220 */ /* 0x000fc40000410000 */
[----:B------:R-:W-:Y:S02]  /*46c0*/  FFMA.FTZ R63, -R109, R30, R63 ;  /* 0x0000001e6d3f7223 */ /* 0x000fe4000001013f */
[----:B------:R-:W-:Y:S02]  /*46d0*/  FFMA.FTZ R161, R135, R147, -R120 ;  /* 0x0000009387a17223 */ /* 0x000fe40000010878 */
[----:B------:R-:W-:Y:S02]  /*46e0*/  FMUL.FTZ R124, R90, R65 ;  /* 0x000000415a7c7220 */ /* 0x000fe40000410000 */
[----:B------:R-:W-:Y:S02]  /*46f0*/  FMUL.FTZ R121, R130, R144 ;  /* 0x0000009082797220 */ /* 0x000fe40000410000 */
[-C--:B------:R-:W-:Y:S02]  /*4700*/  FFMA.FTZ R118, R129, R117.reuse, R118 ;  /* 0x0000007581767223 */ /* 0x080fe40000010076 */
[----:B------:R-:W-:-:S02]  /*4710*/  FMUL.FTZ R120, R62, R117 ;  /* 0x000000753e787220 */ /* 0x000fc40000410000 */
[-C--:B------:R-:W-:Y:S02]  /*4720*/  FFMA.FTZ R121, R63, R124.reuse, R121 ;  /* 0x0000007c3f797223 */ /* 0x080fe40000010079 */
[----:B------:R-:W-:Y:S02]  /*4730*/  FADD.FTZ R118, RZ, R118 ;  /* 0x00000076ff767221 */ /* 0x000fe40000010000 */
[----:B0-----:R-:W-:Y:S02]  /*4740*/  FMUL.FTZ R145, R130, R124 ;  /* 0x0000007c82917220 */ /* 0x001fe40000410000 */
[----:B------:R-:W-:Y:S02]  /*4750*/  FFMA.FTZ R120, R129, R119, -R120 ;  /* 0x0000007781787223 */ /* 0x000fe40000010878 */
[----:B------:R-:W-:Y:S02]  /*4760*/  FADD.FTZ R118, R118, R121 ;  /* 0x0000007976767221 */ /* 0x000fe40000010000 */
[----:B------:R-:W-:-:S02]  /*4770*/  FFMA.FTZ R145, R63, R144, -R145 ;  /* 0x000000903f917223 */ /* 0x000fc40000010891 */
[----:B------:R-:W-:Y:S02]  /*4780*/  FADD.FTZ R120, RZ, R120 ;  /* 0x00000078ff787221 */ /* 0x000fe40000010000 */
[C---:B------:R-:W-:Y:S01]  /*4790*/  FMUL.FTZ R121, R25.reuse, R124 ;  /* 0x0000007c19797220 */ /* 0x040fe20000410000 */
[----:B------:R-:W-:Y:S01]  /*47a0*/  IADD3 R124, -R2, c[0x0][0x168], RZ ;  /* 0x00005a00027c7a10 */ /* 0x000fe20007ffe1ff */
[----:B------:R-:W-:Y:S02]  /*47b0*/  FADD.FTZ R120, R120, R145 ;  /* 0x0000009178787221 */ /* 0x000fe40000010000 */
[----:B------:R-:W-:Y:S01]  /*47c0*/  FADD.FTZ R118, R118, R157 ;  /* 0x0000009d76767221 */ /* 0x000fe20000010000 */
[----:B------:R-:W-:Y:S01]  /*47d0*/  LEA R146, R124, -R79, 0x1 ;  /* 0x8000004f7c927211 */ /* 0x000fe200078e08ff */
[----:B------:R-:W-:Y:S01]  /*47e0*/  FADD.FTZ R120, R120, R161 ;  /* 0x000000a178787221 */ /* 0x000fe20000010000 */
[----:B------:R1:W-:Y:S01]  /*47f0*/  STS [R142.X4+0x848], R121 ;  /* 0x000848798e007388 */ /* 0x0003e20000004800 */
[----:B------:R-:W-:Y:S01]  /*4800*/  FMUL.FTZ R147, R26, R147 ;  /* 0x000000931a937220 */ /* 0x000fe20000410000 */
[----:B------:R-:W-:Y:S01]  /*4810*/  ISETP.GE.AND P0, PT, R146, 0x1, PT ;  /* 0x000000019200780c */ /* 0x000fe20003f06270 */
[----:B------:R-:W-:Y:S01]  /*4820*/  FADD.FTZ R120, R120, R171 ;  /* 0x000000ab78787221 */ /* 0x000fe20000010000 */
[----:B------:R-:W-:Y:S01]  /*4830*/  ISETP.GE.AND P1, PT, R146, 0x21, PT ;  /* 0x000000219200780c */ /* 0x000fe20003f26270 */
[----:B------:R-:W-:Y:S01]  /*4840*/  FMUL.FTZ R145, R25, R144 ;  /* 0x0000009019917220 */ /* 0x000fe20000410000 */
[----:B------:R1:W-:Y:S01]  /*4850*/  STS [R142.X4+0x854], R147 ;  /* 0x000854938e007388 */ /* 0x0003e20000004800 */
[C---:B------:R-:W-:Y:S01]  /*4860*/  FMUL.FTZ R117, R24.reuse, R117 ;  /* 0x0000007518757220 */ /* 0x040fe20000410000 */
[----:B------:R-:W-:Y:S01]  /*4870*/  IADD3 R124, R79, 0x20, RZ ;  /* 0x000000204f7c7810 */ /* 0x000fe20007ffe0ff */
[----:B------:R-:W-:Y:S01]  /*4880*/  FMUL.FTZ R119, R24, R119 ;  /* 0x0000007718777220 */ /* 0x000fe20000410000 */
[----:B------:R1:W-:Y:S01]  /*4890*/  STS [R142.X4+0x84c], R145 ;  /* 0x00084c918e007388 */ /* 0x0003e20000004800 */
[----:B------:R-:W-:-:S02]  /*48a0*/  FADD.FTZ R118, R118, R169 ;  /* 0x000000a976767221 */ /* 0x000fc40000010000 */
[----:B------:R-:W-:Y:S01]  /*48b0*/  FADD.FTZ R120, R120, R175 ;  /* 0x000000af78787221 */ /* 0x000fe20000010000 */
[----:B------:R1:W-:Y:S01]  /*48c0*/  STS [R142.X4+0x840], R117 ;  /* 0x000840758e007388 */ /* 0x0003e20000004800 */
[----:B------:R-:W-:-:S03]  /*48d0*/  IMAD.WIDE.U32 R60, R133, c[0x0][0x2b0], R60 ;  /* 0x0000ac00853c7a25 */ /* 0x000fc600078e003c */
[----:B------:R1:W-:Y:S01]  /*48e0*/  STS [R142.X4+0x844], R119 ;  /* 0x000844778e007388 */ /* 0x0003e20000004800 */
[----:B------:R-:W-:Y:S01]  /*48f0*/  FADD.FTZ R118, R118, R173 ;  /* 0x000000ad76767221 */ /* 0x000fe20000010000 */
[----:B------:R-:W-:Y:S01]  /*4900*/  IADD3 R61, R61, R141, RZ ;  /* 0x0000008d3d3d7210 */ /* 0x000fe20007ffe0ff */
[----:B------:R-:W-:Y:S02]  /*4910*/  FADD.FTZ R120, R120, R179 ;  /* 0x000000b378787221 */ /* 0x000fe40000010000 */
[----:B------:R-:W-:Y:S02]  /*4920*/  FADD.FTZ R177, R118, R177 ;  /* 0x000000b176b17221 */ /* 0x000fe40000010000 */
[----:B------:R-:W-:Y:S01]  /*4930*/  FADD.FTZ R144, R120, R47 ;  /* 0x0000002f78907221 */ /* 0x000fe20000010000 */
        /* <DEDUP_REMOVED lines=27> */
.L_x_12559:
[----:B-1----:R-:W-:Y:S05]  /*4af0*/  BSYNC B0 ;  /* 0x0000000000007941 */ /* 0x002fea0003800000 */
.L_x_12558:
[----:B------:R-:W-:Y:S01]  /*4b00*/  LEA.HI.SX32 R124, R124, R79, 0x1b ;  /* 0x0000004f7c7c7211 */ /* 0x000fe200078fdaff */
[----:B0-----:R-:W-:Y:S01]  /*4b10*/  FADD.FTZ R117, R144, R45 ;  /* 0x0000002d90757221 */ /* 0x001fe20000010000 */
[----:B------:R-:W-:Y:S01]  /*4b20*/  BSSY B0, `(.L_x_12560) ;  /* 0x0000007000007945 */ /* 0x000fe20003800000 */
[----:B------:R-:W-:Y:S01]  /*4b30*/  FADD.FTZ R177, R177, R46 ;  /* 0x0000002eb1b17221 */ /* 0x000fe20000010000 */
[C---:B------:R-:W-:Y:S01]  /*4b40*/  IADD3 R46, R79.reuse, 0x40, RZ ;  /* 0x000000404f2e7810 */ /* 0x040fe20007ffe0ff */
[----:B------:R0:W1:Y:S01]  /*4b50*/  LDS R45, [R124.X4+0x8c0] ;  /* 0x0008c0007c2d7984 */ /* 0x0000620000004800 */
[----:B------:R-:W-:Y:S01]  /*4b60*/  IADD3 R116, R79, 0x60, RZ ;  /* 0x000000604f747810 */ /* 0x000fe20007ffe0ff */
[----:B------:R-:W-:Y:S05]  /*4b70*/  @!P1 BRA `(.L_x_12561) ;  /* 0x0000001000009947 */ /* 0x000fea0003800000 */
[----:B-1----:R1:W-:Y:S02]  /*4b80*/  RED.E.ADD.F32.FTZ.RN.STRONG.GPU [R60.64+-0x780], R45 ;  /* 0xfff8802d3c00798e */ /* 0x0023e4000c10e786 */
.L_x_12561:
[----:B------:R-:W-:Y:S05]  /*4b90*/  BSYNC B0 ;  /* 0x0000000000007941 */ /* 0x000fea0003800000 */
.L_x_12560:
        /* <DEDUP_REMOVED lines=14> */
.L_x_12563:
[----:B-1----:R-:W-:Y:S05]  /*4c80*/  BSYNC B0 ;  /* 0x0000000000007941 */ /* 0x002fea0003800000 */
.L_x_12562:
[----:B--2---:R1:W2:Y:S01]  /*4c90*/  LDS R45, [R116.X4+0x9c0] ;  /* 0x0009c000742d7984 */ /* 0x0042a20000004800 */
[----:B------:R-:W-:Y:S01]  /*4ca0*/  BSSY B0, `(.L_x_12564) ;  /* 0x0000005000007945 */ /* 0x000fe20003800000 */
[----:B------:R-:W-:-:S02]  /*4cb0*/  IADD3 R46, R79, 0xa0, RZ ;  /* 0x000000a04f2e7810 */ /* 0x000fc40007ffe0ff */
[----:B------:R-:W-:Y:S01]  /*4cc0*/  LEA.HI.SX32 R118, R118, R79, 0x1b ;  /* 0x0000004f76767211 */ /* 0x000fe200078fdaff */
[----:B------:R-:W-:Y:S05]  /*4cd0*/  @!P0 BRA `(.L_x_12565) ;  /* 0x0000001000008947 */ /* 0x000fea0003800000 */
[----:B--2---:R2:W-:Y:S02]  /*4ce0*/  RED.E.ADD.F32.FTZ.RN.STRONG.GPU [R60.64+-0x680], R45 ;  /* 0xfff9802d3c00798e */ /* 0x0045e4000c10e786 */
.L_x_12565:
[----:B------:R-:W-:Y:S05]  /*4cf0*/  BSYNC B0 ;  /* 0x0000000000007941 */ /* 0x000fea0003800000 */
.L_x_12564:
[----:B--2---:R2:W3:Y:S01]  /*4d00*/  LDS R45, [R118.X4+0xa40] ;  /* 0x000a4000762d7984 */ /* 0x0044e20000004800 */
[----:B------:R-:W-:Y:S01]  /*4d10*/  BSSY B0, `(.L_x_12566) ;  /* 0x0000005000007945 */ /* 0x000fe20003800000 */
[----:B-1----:R-:W-:Y:S02]  /*4d20*/  IADD3 R116, R79, 0xc0, RZ ;  /* 0x000000c04f747810 */ /* 0x002fe40007ffe0ff */
[----:B------:R-:W-:Y:S01]  /*4d30*/  LEA.HI.SX32 R46, R46, R79, 0x1b ;  /* 0x0000004f2e2e7211 */ /* 0x000fe200078fdaff */
[----:B------:R-:W-:Y:S05]  /*4d40*/  @!P1 BRA `(.L_x_12567) ;  /* 0x0000001000009947 */ /* 0x000fea0003800000 */
[----:B---3--:R1:W-:Y:S02]  /*4d50*/  RED.E.ADD.F32.FTZ.RN.STRONG.GPU [R60.64+-0x600], R45 ;  /* 0xfffa002d3c00798e */ /* 0x0083e4000c10e786 */
.L_x_12567:
[----:B------:R-:W-:Y:S05]  /*4d60*/  BSYNC B0 ;  /* 0x0000000000007941 */ /* 0x000fea0003800000 */
.L_x_12566:
[----:B-1-3--:R1:W3:Y:S01]  /*4d70*/  LDS R45, [R46.X4+0xac0] ;  /* 0x000ac0002e2d7984 */ /* 0x00a2e20000004800 */
[----:B------:R-:W-:Y:S01]  /*4d80*/  BSSY B0, `(.L_x_12568) ;  /* 0x0000005000007945 */ /* 0x000fe20003800000 */
[----:B--2---:R-:W-:Y:S02]  /*4d90*/  IADD3 R118, R79, 0xe0, RZ ;  /* 0x000000e04f767810 */ /* 0x004fe40007ffe0ff */
[----:B------:R-:W-:Y:S01]  /*4da0*/  LEA.HI.SX32 R116, R116, R79, 0x1b ;  /* 0x0000004f74747211 */ /* 0x000fe200078fdaff */
[----:B------:R-:W-:Y:S05]  /*4db0*/  @!P2 BRA `(.L_x_12569) ;  /* 0x000000100000a947 */ /* 0x000fea0003800000 */
[----:B---3--:R2:W-:Y:S02]  /*4dc0*/  RED.E.ADD.F32.FTZ.RN.STRONG.GPU [R60.64+-0x580], R45 ;  /* 0xfffa802d3c00798e */ /* 0x0085e4000c10e786 */
.L_x_12569:
[----:B------:R-:W-:Y:S05]  /*4dd0*/  BSYNC B0 ;  /* 0x0000000000007941 */ /* 0x000fea0003800000 */
.L_x_12568:
[----:B--23--:R2:W3:Y:S01]  /*4de0*/  LDS R45, [R116.X4+0xb40] ;  /* 0x000b4000742d7984 */ /* 0x00c4e20000004800 */
[----:B------:R-:W-:Y:S01]  /*4df0*/  BSSY B0, `(.L_x_12570) ;  /* 0x0000005000007945 */ /* 0x000fe20003800000 */
[----:B-1----:R-:W-:-:S02]  /*4e00*/  IADD3 R46, R79, 0x100, RZ ;  /* 0x000001004f2e7810 */ /* 0x002fc40007ffe0ff */
[----:B------:R-:W-:Y:S01]  /*4e10*/  LEA.HI.SX32 R118, R118, R79, 0x1b ;  /* 0x0000004f76767211 */ /* 0x000fe200078fdaff */
[----:B------:R-:W-:Y:S05]  /*4e20*/  @!P3 BRA `(.L_x_12571) ;  /* 0x000000100000b947 */ /* 0x000fea0003800000 */
[----:B---3--:R1:W-:Y:S02]  /*4e30*/  RED.E.ADD.F32.FTZ.RN.STRONG.GPU [R60.64+-0x500], R45 ;  /* 0xfffb002d3c00798e */ /* 0x0083e4000c10e786 */
.L_x_12571:
[----:B------:R-:W-:Y:S05]  /*4e40*/  BSYNC B0 ;  /* 0x0000000000007941 */ /* 0x000fea0003800000 */
.L_x_12570:
[----:B-1-3--:R1:W3:Y:S01]  /*4e50*/  LDS R45, [R118.X4+0xbc0] ;  /* 0x000bc000762d7984 */ /* 0x00a2e20000004800 */
[----:B------:R-:W-:Y:S01]  /*4e60*/  BSSY B0, `(.L_x_12572) ;  /* 0x0000004000007945 */ /* 0x000fe20003800000 */
[----:B------:R-:W-:Y:S01]  /*4e70*/  LEA.HI.SX32 R46, R46, R79, 0x1b ;  /* 0x0000004f2e2e7211 */ /* 0x000fe200078fdaff */
[----:B------:R-:W-:Y:S05]  /*4e80*/  @!P4 BRA `(.L_x_12573) ;  /* 0x000000100000c947 */ /* 0x000fea0003800000 */
[----:B---3--:R3:W-:Y:S02]  /*4e90*/  RED.E.ADD.F32.FTZ.RN.STRONG.GPU [R60.64+-0x480], R45 ;  /* 0xfffb802d3c00798e */ /* 0x0087e4000c10e786 */
.L_x_12573:
[----:B------:R-:W-:Y:S05]  /*4ea0*/  BSYNC B0 ;  /* 0x0000000000007941 */ /* 0x000fea0003800000 */
.L_x_12572:
[----:B---3--:R3:W4:Y:S01]  /*4eb0*/  LDS R45, [R46.X4+0xc40] ;  /* 0x000c40002e2d7984 */ /* 0x0087220000004800 */
[----:B------:R-:W-:Y:S01]  /*4ec0*/  BSSY B0, `(.L_x_12574) ;  /* 0x0000005000007945 */ /* 0x000fe20003800000 */
[C---:B--2---:R-:W-:Y:S02]  /*4ed0*/  IADD3 R116, R79.reuse, 0x120, RZ ;  /* 0x000001204f747810 */ /* 0x044fe40007ffe0ff */
[----:B-1----:R-:W-:Y:S01]  /*4ee0*/  IADD3 R118, R79, 0x140, RZ ;  /* 0x000001404f767810 */ /* 0x002fe20007ffe0ff */
[----:B------:R-:W-:Y:S05]  /*4ef0*/  @!P5 BRA `(.L_x_12575) ;  /* 0x000000100000d947 */ /* 0x000fea0003800000 */
[----:B----4-:R1:W-:Y:S02]  /*4f00*/  RED.E.ADD.F32.FTZ.RN.STRONG.GPU [R60.64+-0x400], R45 ;  /* 0xfffc002d3c00798e */ /* 0x0103e4000c10e786 */
.L_x_12575:
[----:B------:R-:W-:Y:S05]  /*4f10*/  BSYNC B0 ;  /* 0x0000000000007941 */ /* 0x000fea0003800000 */
.L_x_12574:
        /* <DEDUP_REMOVED lines=14> */
.L_x_12577:
[----:B-1----:R-:W-:Y:S05]  /*5000*/  BSYNC B0 ;  /* 0x0000000000007941 */ /* 0x002fea0003800000 */
.L_x_12576:
[----:B--2---:R1:W2:Y:S01]  /*5010*/  LDS R45, [R118.X4+0xd40] ;  /* 0x000d4000762d7984 */ /* 0x0042a20000004800 */
[----:B------:R-:W-:Y:S01]  /*5020*/  BSSY B0, `(.L_x_12578) ;  /* 0x0000005000007945 */ /* 0x000fe20003800000 */
[----:B------:R-:W-:Y:S02]  /*5030*/  IADD3 R116, R79, 0x180, RZ ;  /* 0x000001804f747810 */ /* 0x000fe40007ffe0ff */
[----:B------:R-:W-:Y:S01]  /*5040*/  LEA.HI.SX32 R46, R46, R79, 0x1b ;  /* 0x0000004f2e2e7211 */ /* 0x000fe200078fdaff */
[----:B------:R-:W-:Y:S05]  /*5050*/  @!P0 BRA `(.L_x_12579) ;  /* 0x0000001000008947 */ /* 0x000fea0003800000 */
[----:B--2---:R2:W-:Y:S02]  /*5060*/  RED.E.ADD.F32.FTZ.RN.STRONG.GPU [R60.64+-0x300], R45 ;  /* 0xfffd002d3c00798e */ /* 0x0045e4000c10e786 */
.L_x_12579:
[----:B------:R-:W-:Y:S05]  /*5070*/  BSYNC B0 ;  /* 0x0000000000007941 */ /* 0x000fea0003800000 */
.L_x_12578:
[----:B--2---:R2:W3:Y:S01]  /*5080*/  LDS R45, [R46.X4+0xdc0] ;  /* 0x000dc0002e2d7984 */ /* 0x0044e20000004800 */
[----:B------:R-:W-:Y:S01]  /*5090*/  BSSY B0, `(.L_x_12580) ;  /* 0x0000005000007945 */ /* 0x000fe20003800000 */
[----:B-1----:R-:W-:-:S02]  /*50a0*/  IADD3 R118, R79, 0x1a0, RZ ;  /* 0x000001a04f767810 */ /* 0x002fc40007ffe0ff */
[----:B------:R-:W-:Y:S01]  /*50b0*/  LEA.HI.SX32 R116, R116, R79, 0x1b ;  /* 0x0000004f74747211 */ /* 0x000fe200078fdaff */
[----:B------:R-:W-:Y:S05]  /*50c0*/  @!P1 BRA `(.L_x_12581) ;  /* 0x0000001000009947 */ /* 0x000fea0003800000 */
[----:B---3--:R1:W-:Y:S02]  /*50d0*/  RED.E.ADD.F32.FTZ.RN.STRONG.GPU [R60.64+-0x280], R45 ;  /* 0xfffd802d3c00798e */ /* 0x0083e4000c10e786 */
.L_x_12581:
[----:B------:R-:W-:Y:S05]  /*50e0*/  BSYNC B0 ;  /* 0x0000000000007941 */ /* 0x000fea0003800000 */
.L_x_12580:
[----:B-1-3--:R1:W3:Y:S01]  /*50f0*/  LDS R45, [R116.X4+0xe40] ;  /* 0x000e4000742d7984 */ /* 0x00a2e20000004800 */
[----:B------:R-:W-:Y:S01]  /*5100*/  BSSY B0, `(.L_x_12582) ;  /* 0x0000005000007945 */ /* 0x000fe20003800000 */
[----:B--2---:R-:W-:Y:S02]  /*5110*/  IADD3 R46, R79, 0x1c0, RZ ;  /* 0x000001c04f2e7810 */ /* 0x004fe40007ffe0ff */
[----:B------:R-:W-:Y:S01]  /*5120*/  LEA.HI.SX32 R118, R118, R79, 0x1b ;  /* 0x0000004f76767211 */ /* 0x000fe200078fdaff */
[----:B------:R-:W-:Y:S05]  /*5130*/  @!P2 BRA `(.L_x_12583) ;  /* 0x000000100000a947 */ /* 0x000fea0003800000 */
[----:B---3--:R2:W-:Y:S02]  /*5140*/  RED.E.ADD.F32.FTZ.RN.STRONG.GPU [R60.64+-0x200], R45 ;  /* 0xfffe002d3c00798e */ /* 0x0085e4000c10e786 */
.L_x_12583:
[----:B------:R-:W-:Y:S05]  /*5150*/  BSYNC B0 ;  /* 0x0000000000007941 */ /* 0x000fea0003800000 */
.L_x_12582:
[----:B--23--:R2:W3:Y:S01]  /*5160*/  LDS R45, [R118.X4+0xec0] ;  /* 0x000ec000762d7984 */ /* 0x00c4e20000004800 */
[----:B------:R-:W-:Y:S01]  /*5170*/  BSSY B0, `(.L_x_12584) ;  /* 0x0000005000007945 */ /* 0x000fe20003800000 */
[----:B-1----:R-:W-:Y:S02]  /*5180*/  IADD3 R116, R79, 0x1e0, RZ ;  /* 0x000001e04f747810 */ /* 0x002fe40007ffe0ff */
[----:B------:R-:W-:Y:S01]  /*5190*/  LEA.HI.SX32 R46, R46, R79, 0x1b ;  /* 0x0000004f2e2e7211 */ /* 0x000fe200078fdaff */
[----:B------:R-:W-:Y:S05]  /*51a0*/  @!P3 BRA `(.L_x_12585) ;  /* 0x000000100000b947 */ /* 0x000fea0003800000 */
[----:B---3--:R1:W-:Y:S02]  /*51b0*/  RED.E.ADD.F32.FTZ.RN.STRONG.GPU [R60.64+-0x180], R45 ;  /* 0xfffe802d3c00798e */ /* 0x0083e4000c10e786 */
.L_x_12585:
[----:B------:R-:W-:Y:S05]  /*51c0*/  BSYNC B0 ;  /* 0x0000000000007941 */ /* 0x000fea0003800000 */
.L_x_12584:
[----:B-1-3--:R1:W3:Y:S01]  /*51d0*/  LDS R45, [R46.X4+0xf40] ;  /* 0x000f40002e2d7984 */ /* 0x00a2e20000004800 */
[----:B------:R-:W-:Y:S01]  /*51e0*/  BSSY B0, `(.L_x_12586) ;  /* 0x0000004000007945 */ /* 0x000fe20003800000 */
[----:B------:R-:W-:Y:S01]  /*51f0*/  LEA.HI.SX32 R116, R116, R79, 0x1b ;  /* 0x0000004f74747211 */ /* 0x000fe200078fdaff */
[----:B------:R-:W-:Y:S05]  /*5200*/  @!P4 BRA `(.L_x_12587) ;  /* 0x000000100000c947 */ /* 0x000fea0003800000 */
[----:B---3--:R3:W-:Y:S02]  /*5210*/  RED.E.ADD.F32.FTZ.RN.STRONG.GPU [R60.64+-0x100], R45 ;  /* 0xffff002d3c00798e */ /* 0x0087e4000c10e786 */
.L_x_12587:
[----:B------:R-:W-:Y:S05]  /*5220*/  BSYNC B0 ;  /* 0x0000000000007941 */ /* 0x000fea0003800000 */
.L_x_12586:
[----:B---3--:R3:W4:Y:S01]  /*5230*/  LDS R45, [R116.X4+0xfc0] ;  /* 0x000fc000742d7984 */ /* 0x0087220000004800 */
[----:B------:R-:W-:Y:S01]  /*5240*/  BSSY B0, `(.L_x_12588) ;  /* 0x0000007000007945 */ /* 0x000fe20003800000 */
[----:B------:R-:W-:Y:S05]  /*5250*/  @!P5 BRA `(.L_x_12589) ;  /* 0x000000500000d947 */ /* 0x000fea0003800000 */
[----:B------:R-:W-:-:S06]  /*5260*/  IMAD.WIDE.U32 R58, R79, 0x4, R58 ;  /* 0x000000044f3a7825 */ /* 0x000fcc00078e003a */
[----:B------:R-:W-:-:S06]  /*5270*/  IMAD.WIDE R58, R139, 0x4, R58 ;  /* 0x000000048b3a7825 */ /* 0x000fcc00078e023a */
[----:B-1----:R-:W-:-:S05]  /*5280*/  IMAD.WIDE.U32 R46, R133, c[0x0][0x2b0], R58 ;  /* 0x0000ac00852e7a25 */ /* 0x002fca00078e003a */
[----:B------:R-:W-:-:S05]  /*5290*/  IADD3 R47, R141, R47, RZ ;  /* 0x0000002f8d2f7210 */ /* 0x000fca0007ffe0ff */
[----:B----4-:R1:W-:Y:S02]  /*52a0*/  RED.E.ADD.F32.FTZ.RN.STRONG.GPU [R46.64+-0x80], R45 ;  /* 0xffff802d2e00798e */ /* 0x0103e4000c10e786 */
.L_x_12589:
[----:B------:R-:W-:Y:S05]  /*52b0*/  BSYNC B0 ;  /* 0x0000000000007941 */ /* 0x000fea0003800000 */
.L_x_12588:
[----:B------:R-:W-:Y:S01]  /*52c0*/  FADD.FTZ R44, R177, R44 ;  /* 0x0000002cb12c7221 */ /* 0x000fe20000010000 */
[----:B------:R-:W5:Y:S01]  /*52d0*/  SHFL.DOWN PT, R58, R117, 0x1, 0x1f ;  /* 0x08201f00753a7f89 */ /* 0x000f6200000e0000 */
[C---:B------:R-:W-:Y:S01]  /*52e0*/  ISETP.GT.AND P0, PT, R78.reuse, 0x1e, PT ;  /* 0x0000001e4e00780c */ /* 0x040fe20003f04270 */
[----:B------:R-:W-:Y:S01]  /*52f0*/  FMUL.FTZ R43, R43, R151 ;  /* 0x000000972b2b7220 */ /* 0x000fe20000410000 */
[----:B-1--4-:R-:W-:Y:S01]  /*5300*/  MOV R45, R117 ;  /* 0x00000075002d7202 */ /* 0x012fe20000000f00 */
[----:B------:R-:W1:Y:S01]  /*5310*/  SHFL.DOWN PT, R61, R57, 0x1, 0x1f ;  /* 0x08201f00393d7f89 */ /* 0x000e6200000e0000 */
[----:B------:R-:W-:Y:S01]  /*5320*/  MOV R46, R57 ;  /* 0x00000039002e7202 */ /* 0x000fe20000000f00 */
[----:B------:R-:W-:Y:S01]  /*5330*/  FMUL.FTZ R37, R37, R150 ;  /* 0x0000009625257220 */ /* 0x000fe20000410000 */
[----:B------:R-:W-:Y:S01]  /*5340*/  MOV R47, R56 ;  /* 0x00000038002f7202 */ /* 0x000fe20000000f00 */
[----:B------:R-:W4:Y:S01]  /*5350*/  SHFL.DOWN PT, R60, R56, 0x1, 0x1f ;  /* 0x08201f00383c7f89 */ /* 0x000f2200000e0000 */
[----:B------:R-:W-:Y:S01]  /*5360*/  FMUL.FTZ R35, R35, R156 ;  /* 0x0000009c23237220 */ /* 0x000fe20000410000 */
[----:B------:R-:W-:Y:S01]  /*5370*/  ISETP.NE.AND P1, PT, R78, RZ, PT ;  /* 0x000000ff4e00720c */ /* 0x000fe20003f25270 */
[----:B------:R-:W-:Y:S01]  /*5380*/  FMUL.FTZ R33, R33, R122 ;  /* 0x0000007a21217220 */ /* 0x000fe20000410000 */
[----:B------:R-:W0:Y:S01]  /*5390*/  SHFL.DOWN PT, R59, R44, 0x1, 0x1f ;  /* 0x08201f002c3b7f89 */ /* 0x000e2200000e0000 */
[----:B------:R-:W-:Y:S01]  /*53a0*/  FMUL.FTZ R31, R31, R64 ;  /* 0x000000401f1f7220 */ /* 0x000fe20000410000 */
[----:B------:R-:W-:Y:S01]  /*53b0*/  ISETP.NE.AND P2, PT, R79, RZ, PT ;  /* 0x000000ff4f00720c */ /* 0x000fe20003f45270 */
[----:B------:R-:W-:Y:S01]  /*53c0*/  FMUL.FTZ R29, R29, R132 ;  /* 0x000000841d1d7220 */ /* 0x000fe20000410000 */
[----:B------:R-:W-:Y:S01]  /*53d0*/  BSSY B0, `(.L_x_12590) ;  /* 0x0000088000007945 */ /* 0x000fe20003800000 */
[----:B------:R-:W-:-:S02]  /*53e0*/  FFMA.FTZ R30, R30, R65, R31 ;  /* 0x000000411e1e7223 */ /* 0x000fc4000001001f */
[-C--:B------:R-:W-:Y:S02]  /*53f0*/  FMUL.FTZ R31, R55, R131.reuse ;  /* 0x00000083371f7220 */ /* 0x080fe40000410000 */
[----:B------:R-:W-:Y:S02]  /*5400*/  FFMA.FTZ R29, R28, R131, R29 ;  /* 0x000000831c1d7223 */ /* 0x000fe4000001001d */
[----:B------:R-:W-:Y:S02]  /*5410*/  FFMA.FTZ R31, R54, R132, -R31 ;  /* 0x00000084361f7223 */ /* 0x000fe4000001081f */
[----:B-----5:R-:W-:Y:S02]  /*5420*/  @!P0 FADD.FTZ R45, R45, R58 ;  /* 0x0000003a2d2d8221 */ /* 0x020fe40000010000 */
[----:B------:R-:W-:Y:S02]  /*5430*/  FMUL.FTZ R31, R62, R31 ;  /* 0x0000001f3e1f7220 */ /* 0x000fe40000410000 */
[----:B-1----:R-:W-:Y:S01]  /*5440*/  @!P0 FADD.FTZ R46, R46, R61 ;  /* 0x0000003d2e2e8221 */ /* 0x002fe20000010000 */
[----:B------:R-:W1:Y:S01]  /*5450*/  SHFL.DOWN PT, R56, R45, 0x2, 0x1f ;  /* 0x08401f002d387f89 */ /* 0x000e6200000e0000 */
[----:B------:R-:W-:-:S02]  /*5460*/  FFMA.FTZ R9, R90, R30, R9 ;  /* 0x0000001e5a097223 */ /* 0x000fc40000010009 */
[----:B----4-:R-:W-:Y:S01]  /*5470*/  @!P0 FADD.FTZ R47, R47, R60 ;  /* 0x0000003c2f2f8221 */ /* 0x010fe20000010000 */
[----:B------:R-:W4:Y:S01]  /*5480*/  SHFL.DOWN PT, R61, R46, 0x2, 0x1f ;  /* 0x08401f002e3d7f89 */ /* 0x000f2200000e0000 */
[----:B------:R-:W-:Y:S02]  /*5490*/  FFMA.FTZ R8, R89, R29, R8 ;  /* 0x0000001d59087223 */ /* 0x000fe40000010008 */
[----:B0-----:R-:W-:Y:S01]  /*54a0*/  @!P0 FADD.FTZ R44, R44, R59 ;  /* 0x0000003b2c2c8221 */ /* 0x001fe20000010000 */
[----:B------:R-:W0:Y:S01]  /*54b0*/  SHFL.DOWN PT, R58, R47, 0x2, 0x1f ;  /* 0x08401f002f3a7f89 */ /* 0x000e2200000e0000 */
[----:B------:R-:W-:-:S03]  /*54c0*/  ISETP.GT.AND P0, PT, R78, 0x1d, PT ;  /* 0x0000001d4e00780c */ /* 0x000fc60003f04270 */
[----:B------:R-:W5:Y:S10]  /*54d0*/  SHFL.DOWN PT, R57, R44, 0x2, 0x1f ;  /* 0x08401f002c397f89 */ /* 0x000f7400000e0000 */
[----:B-1----:R-:W-:-:S02]  /*54e0*/  @!P0 FADD.FTZ R45, R45, R56 ;  /* 0x000000382d2d8221 */ /* 0x002fc40000010000 */
[----:B------:R-:W-:Y:S02]  /*54f0*/  FMUL.FTZ R56, R55, R149 ;  /* 0x0000009537387220 */ /* 0x000fe40000410000 */
[----:B----4-:R-:W-:Y:S01]  /*5500*/  @!P0 FADD.FTZ R46, R46, R61 ;  /* 0x0000003d2e2e8221 */ /* 0x010fe20000010000 */
[----:B------:R-:W1:Y:S01]  /*5510*/  SHFL.DOWN PT, R60, R45, 0x4, 0x1f ;  /* 0x08801f002d3c7f89 */ /* 0x000e6200000e0000 */
[-C--:B------:R-:W-:Y:S02]  /*5520*/  FFMA.FTZ R56, R54, R151.reuse, -R56 ;  /* 0x0000009736387223 */ /* 0x080fe40000010838 */
[----:B0-----:R-:W-:Y:S01]  /*5530*/  @!P0 FADD.FTZ R47, R47, R58 ;  /* 0x0000003a2f2f8221 */ /* 0x001fe20000010000 */
[----:B------:R-:W0:Y:S01]  /*5540*/  SHFL.DOWN PT, R117, R46, 0x4, 0x1f ;  /* 0x08801f002e757f89 */ /* 0x000e2200000e0000 */
[----:B------:R-:W-:Y:S02]  /*5550*/  FMUL.FTZ R151, R55, R151 ;  /* 0x0000009737977220 */ /* 0x000fe40000410000 */
[----:B-----5:R-:W-:Y:S01]  /*5560*/  @!P0 FADD.FTZ R44, R44, R57 ;  /* 0x000000392c2c8221 */ /* 0x020fe20000010000 */
[----:B---3--:R-:W3:Y:S01]  /*5570*/  SHFL.DOWN PT, R116, R47, 0x4, 0x1f ;  /* 0x08801f002f747f89 */ /* 0x008ee200000e0000 */
[----:B------:R-:W-:Y:S01]  /*5580*/  ISETP.GT.AND P0, PT, R78, 0x1b, PT ;  /* 0x0000001b4e00780c */ /* 0x000fe20003f04270 */
[----:B------:R-:W-:-:S02]  /*5590*/  FMUL.FTZ R57, R41, R138 ;  /* 0x0000008a29397220 */ /* 0x000fc40000410000 */
[----:B------:R-:W4:Y:S01]  /*55a0*/  SHFL.DOWN PT, R61, R44, 0x4, 0x1f ;  /* 0x08801f002c3d7f89 */ /* 0x000f2200000e0000 */
[----:B------:R-:W-:Y:S02]  /*55b0*/  FMUL.FTZ R41, R55, R152 ;  /* 0x0000009837297220 */ /* 0x000fe40000410000 */
[-C--:B------:R-:W-:Y:S02]  /*55c0*/  FFMA.FTZ R58, R42, R149.reuse, R43 ;  /* 0x000000952a3a7223 */ /* 0x080fe4000001002b */
[C---:B------:R-:W-:Y:S02]  /*55d0*/  FFMA.FTZ R41, R54.reuse, R150, -R41 ;  /* 0x0000009636297223 */ /* 0x040fe40000010829 */
[----:B------:R-:W-:Y:S02]  /*55e0*/  FFMA.FTZ R151, R54, R149, R151 ;  /* 0x0000009536977223 */ /* 0x000fe40000010097 */
[----:B------:R-:W-:Y:S02]  /*55f0*/  FMUL.FTZ R56, R137, R56 ;  /* 0x0000003889387220 */ /* 0x000fe40000410000 */
[----:B------:R-:W-:-:S02]  /*5600*/  FMUL.FTZ R43, R55, R148 ;  /* 0x00000094372b7220 */ /* 0x000fc40000410000 */
[----:B-1----:R-:W-:Y:S02]  /*5610*/  @!P0 FADD.FTZ R45, R45, R60 ;  /* 0x0000003c2d2d8221 */ /* 0x002fe40000010000 */
[----:B------:R-:W-:Y:S02]  /*5620*/  FMUL.FTZ R136, R136, R41 ;  /* 0x0000002988887220 */ /* 0x000fe40000410000 */
[----:B0-----:R-:W-:Y:S01]  /*5630*/  @!P0 FADD.FTZ R46, R46, R117 ;  /* 0x000000752e2e8221 */ /* 0x001fe20000010000 */
[----:B------:R-:W0:Y:S01]  /*5640*/  SHFL.DOWN PT, R60, R45, 0x8, 0x1f ;  /* 0x09001f002d3c7f89 */ /* 0x000e2200000e0000 */
[----:B------:R-:W-:Y:S02]  /*5650*/  FMUL.FTZ R41, R39, R153 ;  /* 0x0000009927297220 */ /* 0x000fe40000410000 */
[----:B---3--:R-:W-:Y:S01]  /*5660*/  @!P0 FADD.FTZ R47, R47, R116 ;  /* 0x000000742f2f8221 */ /* 0x008fe20000010000 */
[----:B------:R-:W1:Y:S01]  /*5670*/  SHFL.DOWN PT, R117, R46, 0x8, 0x1f ;  /* 0x09001f002e757f89 */ /* 0x000e6200000e0000 */
[----:B------:R-:W-:-:S02]  /*5680*/  FFMA.FTZ R151, R140, R151, R56 ;  /* 0x000000978c977223 */ /* 0x000fc40000010038 */
[----:B----4-:R-:W-:Y:S01]  /*5690*/  @!P0 FADD.FTZ R44, R44, R61 ;  /* 0x0000003d2c2c8221 */ /* 0x010fe20000010000 */
[----:B------:R-:W3:Y:S01]  /*56a0*/  SHFL.DOWN PT, R116, R47, 0x8, 0x1f ;  /* 0x09001f002f747f89 */ /* 0x000ee200000e0000 */
[C---:B------:R-:W-:Y:S01]  /*56b0*/  FMUL.FTZ R39, R55.reuse, R150 ;  /* 0x0000009637277220 */ /* 0x040fe20000410000 */
[----:B------:R-:W-:Y:S01]  /*56c0*/  ISETP.GT.AND P0, PT, R78, 0x17, PT ;  /* 0x000000174e00780c */ /* 0x000fe20003f04270 */
[-C--:B------:R-:W-:Y:S01]  /*56d0*/  FFMA.FTZ R56, R54, R138.reuse, -R43 ;  /* 0x0000008a36387223 */ /* 0x080fe2000001082b */
[----:B------:R-:W4:Y:S01]  /*56e0*/  SHFL.DOWN PT, R61, R44, 0x8, 0x1f ;  /* 0x09001f002c3d7f89 */ /* 0x000f2200000e0000 */
[C---:B------:R-:W-:Y:S02]  /*56f0*/  FMUL.FTZ R43, R55.reuse, R138 ;  /* 0x0000008a372b7220 */ /* 0x040fe40000410000 */
[----:B------:R-:W-:Y:S02]  /*5700*/  FMUL.FTZ R42, R55, R143 ;  /* 0x0000008f372a7220 */ /* 0x000fe40000410000 */
[----:B------:R-:W-:-:S02]  /*5710*/  FFMA.FTZ R57, R40, R148, R57 ;  /* 0x0000009428397223 */ /* 0x000fc40000010039 */
[C---:B------:R-:W-:Y:S02]  /*5720*/  FFMA.FTZ R40, R54.reuse, R152, R39 ;  /* 0x0000009836287223 */ /* 0x040fe40000010027 */
[----:B------:R-:W-:Y:S02]  /*5730*/  FMUL.FTZ R39, R55, R123 ;  /* 0x0000007b37277220 */ /* 0x000fe40000410000 */
[C---:B------:R-:W-:Y:S02]  /*5740*/  FFMA.FTZ R59, R54.reuse, R148, R43 ;  /* 0x00000094363b7223 */ /* 0x040fe4000001002b */
[----:B------:R-:W-:Y:S02]  /*5750*/  FFMA.FTZ R43, R54, R153, -R42 ;  /* 0x00000099362b7223 */ /* 0x000fe4000001082a */
[----:B------:R-:W-:Y:S02]  /*5760*/  FMUL.FTZ R56, R127, R56 ;  /* 0x000000387f387220 */ /* 0x000fe40000410000 */
[----:B------:R-:W-:-:S02]  /*5770*/  FFMA.FTZ R42, R38, R143, R41 ;  /* 0x0000008f262a7223 */ /* 0x000fc40000010029 */
[C---:B------:R-:W-:Y:S02]  /*5780*/  FMUL.FTZ R153, R55.reuse, R153 ;  /* 0x0000009937997220 */ /* 0x040fe40000410000 */
[----:B------:R-:W-:Y:S02]  /*5790*/  FFMA.FTZ R41, R36, R152, R37 ;  /* 0x0000009824297223 */ /* 0x000fe40000010025 */
[-C--:B------:R-:W-:Y:S02]  /*57a0*/  FFMA.FTZ R39, R54, R156.reuse, -R39 ;  /* 0x0000009c36277223 */ /* 0x080fe40000010827 */
[----:B------:R-:W-:Y:S02]  /*57b0*/  FMUL.FTZ R37, R55, R156 ;  /* 0x0000009c37257220 */ /* 0x000fe40000410000 */
[----:B------:R-:W-:Y:S02]  /*57c0*/  FFMA.FTZ R59, R128, R59, R56 ;  /* 0x0000003b803b7223 */ /* 0x000fe40000010038 */
[----:B------:R-:W-:-:S02]  /*57d0*/  FFMA.FTZ R56, R54, R143, R153 ;  /* 0x0000008f36387223 */ /* 0x000fc40000010099 */
[----:B------:R-:W-:Y:S02]  /*57e0*/  FMUL.FTZ R39, R134, R39 ;  /* 0x0000002786277220 */ /* 0x000fe40000410000 */
[----:B------:R-:W-:Y:S02]  /*57f0*/  FMUL.FTZ R43, R126, R43 ;  /* 0x0000002b7e2b7220 */ /* 0x000fe40000410000 */
[----:B------:R-:W-:Y:S02]  /*5800*/  FFMA.FTZ R38, R54, R123, R37 ;  /* 0x0000007b36267223 */ /* 0x000fe40000010025 */
[----:B0-----:R-:W-:Y:S02]  /*5810*/  @!P0 FADD.FTZ R45, R45, R60 ;  /* 0x0000003c2d2d8221 */ /* 0x001fe40000010000 */
[----:B-1----:R-:W-:Y:S02]  /*5820*/  @!P0 FADD.FTZ R46, R46, R117 ;  /* 0x000000752e2e8221 */ /* 0x002fe40000010000 */
[----:B---3--:R-:W-:-:S02]  /*5830*/  @!P0 FADD.FTZ R47, R47, R116 ;  /* 0x000000742f2f8221 */ /* 0x008fc40000010000 */
[----:B----4-:R-:W-:Y:S01]  /*5840*/  @!P0 FADD.FTZ R44, R44, R61 ;  /* 0x0000003d2c2c8221 */ /* 0x010fe20000010000 */
[----:B------:R-:W-:Y:S01]  /*5850*/  ISETP.GT.AND P0, PT, R78, 0xf, PT ;  /* 0x0000000f4e00780c */ /* 0x000fe20003f04270 */
[----:B------:R-:W-:Y:S01]  /*5860*/  FFMA.FTZ R43, R125, R56, R43 ;  /* 0x000000387d2b7223 */ /* 0x000fe2000001002b */
[----:B------:R-:W-:Y:S01]  /*5870*/  SHFL.DOWN PT, R61, R46, 0x10, 0x1f ;  /* 0x0a001f002e3d7f89 */ /* 0x000fe200000e0000 */
[----:B------:R-:W-:Y:S02]  /*5880*/  FFMA.FTZ R38, R163, R38, R39 ;  /* 0x00000026a3267223 */ /* 0x000fe40000010027 */
[----:B------:R-:W-:Y:S01]  /*5890*/  FFMA.FTZ R36, R34, R123, R35 ;  /* 0x0000007b22247223 */ /* 0x000fe20000010023 */
[----:B------:R-:W0:Y:S01]  /*58a0*/  SHFL.DOWN PT, R56, R45, 0x10, 0x1f ;  /* 0x0a001f002d387f89 */ /* 0x000e2200000e0000 */
[C---:B------:R-:W-:Y:S02]  /*58b0*/  FMUL.FTZ R35, R55.reuse, R155 ;  /* 0x0000009b37237220 */ /* 0x040fe40000410000 */
[-C--:B------:R-:W-:Y:S01]  /*58c0*/  FMUL.FTZ R34, R55, R122.reuse ;  /* 0x0000007a37227220 */ /* 0x080fe20000410000 */
[----:B------:R-:W1:Y:S01]  /*58d0*/  SHFL.DOWN PT, R60, R47, 0x10, 0x1f ;  /* 0x0a001f002f3c7f89 */ /* 0x000e6200000e0000 */
[----:B------:R-:W-:-:S02]  /*58e0*/  FFMA.FTZ R37, R54, R122, -R35 ;  /* 0x0000007a36257223 */ /* 0x000fc40000010823 */
[----:B------:R-:W-:Y:S01]  /*58f0*/  FFMA.FTZ R35, R32, R155, R33 ;  /* 0x0000009b20237223 */ /* 0x000fe20000010021 */
[----:B------:R-:W3:Y:S01]  /*5900*/  SHFL.DOWN PT, R39, R44, 0x10, 0x1f ;  /* 0x0a001f002c277f89 */ /* 0x000ee200000e0000 */
[CC--:B------:R-:W-:Y:S02]  /*5910*/  FMUL.FTZ R33, R55.reuse, R65.reuse ;  /* 0x0000004137217220 */ /* 0x0c0fe40000410000 */
[CC--:B------:R-:W-:Y:S02]  /*5920*/  FMUL.FTZ R32, R55.reuse, R64.reuse ;  /* 0x0000004037207220 */ /* 0x0c0fe40000410000 */
[C---:B------:R-:W-:Y:S02]  /*5930*/  FFMA.FTZ R33, R54.reuse, R64, -R33 ;  /* 0x0000004036217223 */ /* 0x040fe40000010821 */
[----:B------:R-:W-:Y:S02]  /*5940*/  FMUL.FTZ R55, R55, R132 ;  /* 0x0000008437377220 */ /* 0x000fe40000410000 */
[----:B------:R-:W-:-:S02]  /*5950*/  FFMA.FTZ R32, R54, R65, R32 ;  /* 0x0000004136207223 */ /* 0x000fc40000010020 */
[----:B------:R-:W-:Y:S02]  /*5960*/  FMUL.FTZ R33, R130, R33 ;  /* 0x0000002182217220 */ /* 0x000fe40000410000 */
[----:B------:R-:W-:Y:S02]  /*5970*/  FFMA.FTZ R40, R165, R40, R136 ;  /* 0x00000028a5287223 */ /* 0x000fe40000010088 */
[----:B------:R-:W-:Y:S02]  /*5980*/  FFMA.FTZ R34, R54, R155, R34 ;  /* 0x0000009b36227223 */ /* 0x000fe40000010022 */
[----:B------:R-:W-:Y:S02]  /*5990*/  FMUL.FTZ R37, R160, R37 ;  /* 0x00000025a0257220 */ /* 0x000fe40000410000 */
[----:B------:R-:W-:Y:S02]  /*59a0*/  FFMA.FTZ R54, R54, R131, R55 ;  /* 0x0000008336367223 */ /* 0x000fe40000010037 */
[----:B------:R-:W-:-:S02]  /*59b0*/  FFMA.FTZ R32, R63, R32, R33 ;  /* 0x000000203f207223 */ /* 0x000fc40000010021 */
[----:B------:R-:W-:Y:S02]  /*59c0*/  FFMA.FTZ R28, R23, R58, R151 ;  /* 0x0000003a171c7223 */ /* 0x000fe40000010097 */
[----:B0-----:R-:W-:Y:S02]  /*59d0*/  @!P0 FADD.FTZ R45, R45, R56 ;  /* 0x000000382d2d8221 */ /* 0x001fe40000010000 */
[----:B------:R-:W-:Y:S02]  /*59e0*/  @!P0 FADD.FTZ R46, R46, R61 ;  /* 0x0000003d2e2e8221 */ /* 0x000fe40000010000 */
[----:B-1----:R-:W-:Y:S02]  /*59f0*/  @!P0 FADD.FTZ R47, R47, R60 ;  /* 0x0000003c2f2f8221 */ /* 0x002fe40000010000 */
[----:B---3--:R-:W-:Y:S02]  /*5a00*/  @!P0 FADD.FTZ R44, R44, R39 ;  /* 0x000000272c2c8221 */ /* 0x008fe40000010000 */
[----:B------:R-:W-:-:S02]  /*5a10*/  FFMA.FTZ R33, R20, R41, R40 ;  /* 0x0000002914217223 */ /* 0x000fc40000010028 */
[----:B------:R-:W-:Y:S01]  /*5a20*/  FFMA.FTZ R34, R135, R34, R37 ;  /* 0x0000002287227223 */ /* 0x000fe20000010025 */
[----:B------:R0:W-:Y:S01]  /*5a30*/  @!P1 STS.128 [0x1090], R44 ;  /* 0x0010902cff009388 */ /* 0x0001e20000000c00 */
        /* <DEDUP_REMOVED lines=33> */
.L_x_12591:
[----:B0-----:R-:W-:Y:S05]  /*5c50*/  BSYNC B0 ;  /* 0x0000000000007941 */ /* 0x001fea0003800000 */
.L_x_12590:
[----:B------:R-:W-:Y:S02]  /*5c60*/  IADD3 R105, R105, 0x1, RZ ;  /* 0x0000000169697810 */ /* 0x000fe40007ffe0ff */
[----:B------:R-:W-:-:S02]  /*5c70*/  IADD3 R106, P1, R106, 0x1, RZ ;  /* 0x000000016a6a7810 */ /* 0x000fc40007f3e0ff */
[----:B------:R-:W-:Y:S02]  /*5c80*/  ISETP.GE.AND P0, PT, R105, c[0x0][0x16c], PT ;  /* 0x00005b0069007a0c */ /* 0x000fe40003f06270 */
[----:B------:R-:W-:-:S11]  /*5c90*/  IADD3.X R107, RZ, R107, RZ, P1, !PT ;  /* 0x0000006bff6b7210 */ /* 0x000fd60000ffe4ff */
[----:B------:R-:W-:Y:S01]  /*5ca0*/  @P0 CALL.REL.NOINC `(.L_x_12545) ;  /* 0x0000001000000944 */ /* 0x000fe20003c00000 */
[----:B------:R-:W-:Y:S05]  /*5cb0*/  BRA `(.L_x_12592) ;  /* 0xffffbae000007947 */ /* 0x000fea000383ffff */
.L_x_12545:
        /* <DEDUP_REMOVED lines=17> */
[----:B------:R-:W3:Y:S01]  /*5dd0*/  LDS.128 R24, [R78.X16+0x200] ;  /* 0x000200004e187984 */ /* 0x000ee2000000cc00 */
        /* <DEDUP_REMOVED lines=14> */
[----:B---3--:R0:W-:Y:S01]  /*5ec0*/  STG.E.128 [R2.64+0x200], R24 ;  /* 0x0002001802007986 */ /* 0x0081e2000c101d06 */
        /* <DEDUP_REMOVED lines=11> */
[----:B------:R-:W3:Y:S01]  /*5f80*/  LDS.128 R8, [R78.X16] ;  /* 0x000000004e087984 */ /* 0x000ee2000000cc00 */
[----:B------:R-:W-:Y:S02]  /*5f90*/  LEA.HI.X R5, R2, c[0x0][0x344], R3, 0x2, P0 ;  /* 0x0000d10002057a11 */ /* 0x000fe400000f1403 */
[----:B------:R-:W-:Y:S01]  /*5fa0*/  ISETP.GT.AND P0, PT, R0, 0x1, PT ;  /* 0x000000010000780c */ /* 0x000fe20003f04270 */
[----:B------:R-:W4:Y:S01]  /*5fb0*/  LDS.128 R28, [R78.X16+0x200] ;  /* 0x000200004e1c7984 */ /* 0x000f22000000cc00 */
        /* <DEDUP_REMOVED lines=8> */
[----:B---3--:R0:W-:Y:S04]  /*6040*/  STG.E.128 [R2.64], R8 ;  /* 0x0000000802007986 */ /* 0x0081e8000c101d06 */
[----:B----4-:R0:W-:Y:S01]  /*6050*/  STG.E.128 [R2.64+0x200], R28 ;  /* 0x0002001c02007986 */ /* 0x0101e2000c101d06 */
[----:B------:R-:W-:Y:S01]  /*6060*/  @!P0 CALL.REL.NOINC `(.L_x_12543) ;  /* 0x0000001000008944 */ /* 0x000fe20003c00000 */
[----:B------:R-:W-:Y:S05]  /*6070*/  BRA `(.L_x_12593) ;  /* 0xffffa70000007947 */ /* 0x000fea000383ffff */
.L_x_12543:
[----:B------:R-:W-:Y:S02]  /*6080*/  ISETP.NE.U32.AND P0, PT, RZ, c[0x0][0x328], PT ;  /* 0x0000ca00ff007a0c */ /* 0x000fe40003f05070 */
[----:B------:R-:W-:Y:S02]  /*6090*/  ISETP.NE.U32.AND P2, PT, RZ, c[0x0][0x348], PT ;  /* 0x0000d200ff007a0c */ /* 0x000fe40003f45070 */
[----:B------:R-:W-:-:S02]  /*60a0*/  ISETP.NE.AND.EX P1, PT, RZ, c[0x0][0x32c], PT, P0 ;  /* 0x0000cb00ff007a0c */ /* 0x000fc40003f25300 */
[----:B------:R-:W-:-:S11]  /*60b0*/  ISETP.NE.AND.EX P0, PT, RZ, c[0x0][0x34c], PT, P2 ;  /* 0x0000d300ff007a0c */ /* 0x000fd60003f05320 */
[----:B------:R-:W-:Y:S05]  /*60c0*/  @!P1 BRA `(.L_x_12594) ;  /* 0x0000014000009947 */ /* 0x000fea0003800000 */
[----:B------:R-:W1:Y:S01]  /*60d0*/  SHFL.DOWN P1, R0, R83, 0x1, 0x1f ;  /* 0x08201f0053007f89 */ /* 0x000e620000020000 */
[----:B------:R-:W-:Y:S03]  /*60e0*/  BSSY B0, `(.L_x_12594) ;  /* 0x0000012000007945 */ /* 0x000fe60003800000 */
[----:B------:R-:W3:Y:S01]  /*60f0*/  S2R R6, SR_LANEID ;  /* 0x0000000000067919 */ /* 0x000ee20000000000 */
[----:B-1----:R-:W-:Y:S01]  /*6100*/  @P1 FADD R0, R0, R83 ;  /* 0x0000005300001221 */ /* 0x002fe20000000000 */
[----:B---3--:R-:W-:-:S04]  /*6110*/  ISETP.NE.AND P2, PT, R6, RZ, PT ;  /* 0x000000ff0600720c */ /* 0x008fc80003f45270 */
        /* <DEDUP_REMOVED lines=14> */
.L_x_12595:
[----:B0-----:R-:W-:Y:S05]  /*6200*/  BSYNC B0 ;  /* 0x0000000000007941 */ /* 0x001fea0003800000 */
.L_x_12594:
        /* <DEDUP_REMOVED lines=20> */
[----:B0-----:R0:W-:Y:S01]  /*6350*/  RED.E.ADD.F32.FTZ.RN.STRONG.GPU [R48.64], R4 ;  /* 0x000000043000798e */ /* 0x0011e2000c10e786 */
[----:B------:R-:W-:Y:S01]  /*6360*/  HFMA2.MMA R13, -RZ, RZ, 0, 0 ;  /* 0x00000000ff0d7435 */ /* 0x000fe200000001ff */
[----:B------:R-:W-:Y:S05]  /*6370*/  BRA `(.L_x_12598) ;  /* 0x0000001000007947 */ /* 0x000fea0003800000 */
.L_x_12597:
[----:B------:R-:W1:Y:S02]  /*6380*/  S2R R13, SR_TID.X ;  /* 0x00000000000d7919 */ /* 0x000e640000002100 */
.L_x_12598:
[----:B0-----:R-:W-:Y:S05]  /*6390*/  BSYNC B0 ;  /* 0x0000000000007941 */ /* 0x001fea0003800000 */
.L_x_12596:
        /* <DEDUP_REMOVED lines=10> */
.L_x_12599:
[----:B0-----:R-:W0:Y:S01]  /*6440*/  LDS.64 R14, [R13.X8+0x35d0] ;  /* 0x0035d0000d0e7984 */ /* 0x001e220000008a00 */
        /* <DEDUP_REMOVED lines=23> */
[----:B---3--:R0:W-:Y:S04]  /*65c0*/  RED.E.ADD.F32.FTZ.RN.STRONG.GPU [R4.64], R16 ;  /* 0x000000100400798e */ /* 0x0081e8000c10e786 */
[----:B------:R0:W-:Y:S01]  /*65d0*/  RED.E.ADD.F32.FTZ.RN.STRONG.GPU [R4.64+0x4], R17 ;  /* 0x000004110400798e */ /* 0x0001e2000c10e786 */
[----:B------:R-:W-:Y:S05]  /*65e0*/  @!P0 BRA `(.L_x_12599) ;  /* 0xfffffe5000008947 */ /* 0x000fea000383ffff */
[----:B------:R-:W-:Y:S05]  /*65f0*/  EXIT ;  /* 0x000000000000794d */ /* 0x000fea0003800000 */
.L_x_12600:
        /* <DEDUP_REMOVED lines=16> */
.L_x_14748:


//--------------------- .text._Z25selective_scan_bwd_kernelI32Selective_Scan_bwd_kernel_traitsILi32ELi8ELb1ELb1ELb0ELb1ELb0EfN3c107complexIfEEEEv12SSMParamsBwd --------------------------
	.section	.text._Z25selective_scan_bwd_kernelI32Selective_Scan_bwd_kernel_traitsILi32ELi8ELb1ELb1ELb0ELb1ELb0EfN3c107complexIfEEEEv12SSMParamsBwd,"ax",@progbits
	.sectioninfo	@"SHI_REGISTERS=168"
	.align	128
        .global         _Z25selective_scan_bwd_kernelI32Selective_Scan_bwd_kernel_traitsILi32ELi8ELb1ELb1ELb0ELb1ELb0EfN3c107complexIfEEEEv12SSMParamsBwd
        .type           _Z25selective_scan_bwd_kernelI32Selective_Scan_bwd_kernel_traitsILi32ELi8ELb1ELb1ELb0ELb1ELb0EfN3c107complexIfEEEEv12SSMParamsBwd,@function
        .size           _Z25selective_scan_bwd_kernelI32Selective_Scan_bwd_kernel_traitsILi32ELi8ELb1ELb1ELb0ELb1ELb0EfN3c107complexIfEEEEv12SSMParamsBwd,(.L_x_14749 - _Z25selective_scan_bwd_kernelI32Selective_Scan_bwd_kernel_traitsILi32ELi8ELb1ELb1ELb0ELb1ELb0EfN3c107complexIfEEEEv12SSMParamsBwd)
        .other          _Z25selective_scan_bwd_kernelI32Selective_Scan_bwd_kernel_traitsILi32ELi8ELb1ELb1ELb0ELb1ELb0EfN3c107complexIfEEEEv12SSMParamsBwd,@"STO_CUDA_ENTRY STV_DEFAULT"
_Z25selective_scan_bwd_kernelI32Selective_Scan_bwd_kernel_traitsILi32ELi8ELb1ELb1ELb0ELb1ELb0EfN3c107complexIfEEEEv12SSMParamsBwd:
.text._Z25selective_scan_bwd_kernelI32Selective_Scan_bwd_kernel_traitsILi32ELi8ELb1ELb1ELb0ELb1ELb0EfN3c107complexIfEEEEv12SSMParamsBwd:
        /* <DEDUP_REMOVED lines=57> */
[----:B------:R-:W-:Y:S01]  /*0390*/  IMAD R15, R92, c[0x0][0x1ec], R15 ;  /* 0x00007b005c0f7a24 */ /* 0x000fe200078e020f */
[-C--:B------:R-:W-:Y:S01]  /*03a0*/  @!P1 IADD3 R0, R0, -R11.reuse, RZ ;  /* 0x8000000b00009210 */ /* 0x080fe20007ffe0ff */
[----:B------:R-:W-:Y:S01]  /*03b0*/  IMAD.WIDE.U32 R8, R88, c[0x0][0x190], RZ ;  /* 0x0000640058087a25 */ /* 0x000fe200078e00ff */
[----:B------:R-:W-:Y:S02]  /*03c0*/  @!P1 IADD3 R84, R84, 0x1, RZ ;  /* 0x0000000154549810 */ /* 0x000fe40007ffe0ff */
[----:B------:R-:W-:Y:S02]  /*03d0*/  ISETP.GE.U32.AND P0, PT, R0, R11, PT ;  /* 0x0000000b0000720c */ /* 0x000fe40003f06070 */
        /* <DEDUP_REMOVED lines=15> */
[----:B------:R-:W-:Y:S02]  /*04d0*/  LEA R80, P0, R81, c[0x0][0x240], 0x2 ;  /* 0x0000900051507a11 */ /* 0x000fe400078010ff */
[----:B------:R-:W-:Y:S02]  /*04e0*/  IADD3 R11, P2, R11, R4, RZ ;  /* 0x000000040b0b7210 */ /* 0x000fe40007f5e0ff */
[----:B------:R-:W-:Y:S02]  /*04f0*/  LEA.HI.X R81, R81, c[0x0][0x244], R10, 0x2, P0 ;  /* 0x0000910051517a11 */ /* 0x000fe400000f140a */
[----:B------:R-:W-:-:S02]  /*0500*/  ISETP.NE.U32.AND P0, PT, RZ, c[0x0][0x260], PT ;  /* 0x00009800ff007a0c */ /* 0x000fc40003f05070 */
[----:B------:R-:W-:Y:S02]  /*0510*/  @!P1 LOP3.LUT R84, RZ, c[0x0][0x178], RZ, 0x33, !PT ;  /* 0x00005e00ff549a12 */ /* 0x000fe400078e33ff */
[----:B------:R-:W-:Y:S02]  /*0520*/  LEA R2, P1, R0, c[0x0][0x248], 0x2 ;  /* 0x0000920000027a11 */ /* 0x000fe400078210ff */
[----:B------:R-:W-:Y:S01]  /*0530*/  ISETP.NE.AND.EX P0, PT, RZ, c[0x0][0x264], PT, P0 ;  /* 0x00009900ff007a0c */ /* 0x000fe20003f05300 */
[----:B------:R-:W-:Y:S01]  /*0540*/  IMAD.WIDE.U32 R8, R84, c[0x0][0x1a8], R8 ;  /* 0x00006a0054087a25 */ /* 0x000fe200078e0008 */
[----:B------:R-:W-:Y:S02]  /*0550*/  IADD3.X R4, R13, R5, R17, P2, !PT ;  /* 0x000000050d047210 */ /* 0x000fe400017fe411 */
[----:B------:R-:W-:Y:S02]  /*0560*/  SHF.R.S32.HI R107, RZ, 0x1f, R84 ;  /* 0x0000001fff6b7819 */ /* 0x000fe40000011454 */
[----:B------:R-:W-:-:S02]  /*0570*/  LEA.HI.X R5, R0, c[0x0][0x24c], R3, 0x2, P1 ;  /* 0x0000930000057a11 */ /* 0x000fc400008f1403 */
[----:B------:R-:W-:Y:S01]  /*0580*/  ISETP.NE.U32.AND P1, PT, RZ, c[0x0][0x328], PT ;  /* 0x0000ca00ff007a0c */ /* 0x000fe20003f25070 */
[----:B------:R-:W-:Y:S01]  /*0590*/  IMAD R7, R107, c[0x0][0x1a8], RZ ;  /* 0x00006a006b077a24 */ /* 0x000fe200078e02ff */
[----:B------:R-:W-:Y:S02]  /*05a0*/  ISETP.NE.U32.AND P2, PT, RZ, c[0x0][0x348], PT ;  /* 0x0000d200ff007a0c */ /* 0x000fe40003f45070 */
[----:B------:R-:W-:Y:S01]  /*05b0*/  ISETP.NE.AND.EX P1, PT, RZ, c[0x0][0x32c], PT, P1 ;  /* 0x0000cb00ff007a0c */ /* 0x000fe20003f25310 */
[----:B------:R-:W-:Y:S01]  /*05c0*/  IMAD R7, R84, c[0x0][0x1ac], R7 ;  /* 0x00006b0054077a24 */ /* 0x000fe200078e0207 */
        /* <DEDUP_REMOVED lines=21> */
[----:B------:R-:W-:Y:S02]  /*0720*/  MOV R0, R2 ;  /* 0x0000000200007202 */ /* 0x000fe40000000f00 */
[----:B------:R-:W-:Y:S01]  /*0730*/  MOV R11, R5 ;  /* 0x00000005000b7202 */ /* 0x000fe20000000f00 */
[----:B------:R-:W1:Y:S01]  /*0740*/  S2R R82, SR_LANEID ;  /* 0x0000000000527919 */ /* 0x000e620000000000 */
[----:B------:R-:W-:-:S02]  /*0750*/  MOV R75, c[0x0][0x174] ;  /* 0x00005d00004b7a02 */ /* 0x000fc40000000f00 */
[----:B------:R-:W-:Y:S02]  /*0760*/  MOV R85, RZ ;  /* 0x000000ff00557202 */ /* 0x000fe40000000f00 */
[----:B------:R-:W-:Y:S02]  /*0770*/  MOV R74, RZ ;  /* 0x000000ff004a7202 */ /* 0x000fe40000000f00 */
[----:B------:R-:W-:Y:S02]  /*0780*/  MOV R87, RZ ;  /* 0x000000ff00577202 */ /* 0x000fe40000000f00 */
[----:B0-----:R-:W-:-:S04]  /*0790*/  SHF.L.U32 R72, R83, 0x1, RZ ;  /* 0x0000000153487819 */ /* 0x001fc800000006ff */
[----:B-1----:R-:W-:-:S03]  /*07a0*/  LOP3.LUT R72, R72, 0xffffffc0, RZ, 0xc0, !PT ;  /* 0xffffffc048487812 */ /* 0x002fc600078ec0ff */
.L_x_12666:
[----:B------:R-:W-:Y:S01]  /*07b0*/  BAR.SYNC.DEFER_BLOCKING 0x0 ;  /* 0x0000000000007b1d */ /* 0x000fe20000010000 */
[----:B------:R-:W-:-:S05]  /*07c0*/  LOP3.LUT R73, R72, 0x1f, R83, 0xf8, !PT ;  /* 0x0000001f48497812 */ /* 0x000fca00078ef853 */
[----:B------:R-:W-:-:S05]  /*07d0*/  IMAD.WIDE R2, R73, 0x10, R80 ;  /* 0x0000001049027825 */ /* 0x000fca00078e0250 */
[----:B0-----:R0:W2:Y:S04]  /*07e0*/  LDG.E.128 R12, [R2.64] ;  /* 0x00000006020c7981 */ /* 0x0010a8000c1e1d00 */
[----:B-1----:R0:W3:Y:S01]  /*07f0*/  LDG.E.128 R20, [R2.64+0x200] ;  /* 0x0002000602147981 */ /* 0x0020e2000c1e1d00 */
        /* <DEDUP_REMOVED lines=74> */
.L_x_12603:
[----:B------:R-:W-:Y:S05]  /*0ca0*/  BSYNC B0 ;  /* 0x0000000000007941 */ /* 0x000fea0003800000 */
.L_x_12602:
        /* <DEDUP_REMOVED lines=36> */
.L_x_12605:
[----:B------:R-:W-:Y:S05]  /*0ef0*/  BSYNC B0 ;  /* 0x0000000000007941 */ /* 0x000fea0003800000 */
.L_x_12604:
        /* <DEDUP_REMOVED lines=38> */
.L_x_12607:
[----:B------:R-:W-:Y:S05]  /*1160*/  BSYNC B0 ;  /* 0x0000000000007941 */ /* 0x000fea0003800000 */
.L_x_12606:
        /* <DEDUP_REMOVED lines=33> */
.L_x_12609:
[----:B------:R-:W-:Y:S05]  /*1380*/  BSYNC B0 ;  /* 0x0000000000007941 */ /* 0x000fea0003800000 */
.L_x_12608:
        /* <DEDUP_REMOVED lines=33> */
.L_x_12611:
[----:B------:R-:W-:Y:S05]  /*15a0*/  BSYNC B0 ;  /* 0x0000000000007941 */ /* 0x000fea0003800000 */
.L_x_12610:
        /* <DEDUP_REMOVED lines=33> */
.L_x_12613:
[----:B------:R-:W-:Y:S05]  /*17c0*/  BSYNC B0 ;  /* 0x0000000000007941 */ /* 0x000fea0003800000 */
.L_x_12612:
        /* <DEDUP_REMOVED lines=33> */
.L_x_12615:
[----:B------:R-:W-:Y:S05]  /*19e0*/  BSYNC B0 ;  /* 0x0000000000007941 */ /* 0x000fea0003800000 */
.L_x_12614:
        /* <DEDUP_REMOVED lines=33> */
.L_x_12617:
[----:B------:R-:W-:Y:S05]  /*1c00*/  BSYNC B0 ;  /* 0x0000000000007941 */ /* 0x000fea0003800000 */
.L_x_12616:
        /* <DEDUP_REMOVED lines=8> */
[----:B0-----:R-:W-:Y:S02]  /*1c90*/  FFMA.FTZ R36, R10, R30, R25 ;  /* 0x0000001e0a247223 */ /* 0x001fe40000010019 */
        /* <DEDUP_REMOVED lines=9> */
[----:B------:R-:W-:Y:S01]  /*1d30*/  FADD.FTZ R93, R32, R32 ;  /* 0x00000020205d7221 */ /* 0x000fe20000010000 */
[----:B------:R-:W-:Y:S01]  /*1d40*/  CS2R R100, SRZ ;  /* 0x0000000000647805 */ /* 0x000fe2000001ff00 */
[----:B------:R-:W-:Y:S01]  /*1d50*/  FADD.FTZ R94, R33, R33 ;  /* 0x00000021215e7221 */ /* 0x000fe20000010000 */
[----:B------:R-:W-:Y:S01]  /*1d60*/  MOV R15, RZ ;  /* 0x000000ff000f7202 */ /* 0x000fe20000000f00 */
[----:B------:R-:W-:Y:S02]  /*1d70*/  FADD.FTZ R95, R34, R34 ;  /* 0x00000022225f7221 */ /* 0x000fe40000010000 */
[----:B------:R-:W-:-:S02]  /*1d80*/  FADD.FTZ R96, R35, R35 ;  /* 0x0000002323607221 */ /* 0x000fc40000010000 */
[----:B------:R-:W-:Y:S02]  /*1d90*/  FADD.FTZ R97, R28, R28 ;  /* 0x0000001c1c617221 */ /* 0x000fe40000010000 */
[----:B------:R-:W-:Y:S02]  /*1da0*/  FADD.FTZ R98, R29, R29 ;  /* 0x0000001d1d627221 */ /* 0x000fe40000010000 */
[----:B------:R-:W-:Y:S02]  /*1db0*/  FADD.FTZ R99, R30, R30 ;  /* 0x0000001e1e637221 */ /* 0x000fe40000010000 */
[----:B------:R-:W-:Y:S02]  /*1dc0*/  FADD.FTZ R103, R31, R31 ;  /* 0x0000001f1f677221 */ /* 0x000fe40000010000 */
.L_x_12665:
        /* <DEDUP_REMOVED lines=9> */
[----:B------:R-:W-:Y:S01]  /*1e60*/  LEA R54, P0, R28, c[0x0][0x220], 0x3 ;  /* 0x000088001c367a11 */ /* 0x000fe200078018ff */
[----:B------:R-:W-:-:S03]  /*1e70*/  IMAD R31, R104, c[0x0][0x1a0], RZ ;  /* 0x00006800681f7a24 */ /* 0x000fc600078e02ff */
[----:B------:R-:W-:Y:S01]  /*1e80*/  LEA.HI.X R55, R28, c[0x0][0x224], R29, 0x3, P0 ;  /* 0x000089001c377a11 */ /* 0x000fe200000f1c1d */
[----:B------:R-:W-:-:S04]  /*1e90*/  IMAD.WIDE.U32 R28, R102, c[0x0][0x1a0], RZ ;  /* 0x00006800661c7a25 */ /* 0x000fc800078e00ff */
[----:B------:R-:W-:Y:S01]  /*1ea0*/  IMAD R31, R102, c[0x0][0x1a4], R31 ;  /* 0x00006900661f7a24 */ /* 0x000fe200078e021f */
[----:B------:R-:W2:Y:S01]  /*1eb0*/  LDG.E.64 R54, [R54.64] ;  /* 0x0000000636367981 */ /* 0x000ea2000c1e1b00 */
[----:B------:R-:W-:Y:S02]  /*1ec0*/  LEA R44, P0, R28, R77, 0x2 ;  /* 0x0000004d1c2c7211 */ /* 0x000fe400078010ff */
[----:B------:R-:W-:Y:S02]  /*1ed0*/  LOP3.LUT R73, R72, 0x1f, R83, 0xf8, !PT ;  /* 0x0000001f48497812 */ /* 0x000fe400078ef853 */
[----:B------:R-:W-:-:S04]  /*1ee0*/  IADD3 R29, R29, R31, RZ ;  /* 0x0000001f1d1d7210 */ /* 0x000fc80007ffe0ff */
[----:B------:R-:W-:Y:S02]  /*1ef0*/  LEA.HI.X R45, R28, R76, R29, 0x2, P0 ;  /* 0x0000004c1c2d7211 */ /* 0x000fe400000f141d */
[----:B------:R-:W-:-:S05]  /*1f00*/  IADD3 R29, R72, R73, RZ ;  /* 0x00000049481d7210 */ /* 0x000fca0007ffe0ff */
[----:B------:R-:W-:-:S05]  /*1f10*/  IMAD.WIDE R44, R29, 0x10, R44 ;  /* 0x000000101d2c7825 */ /* 0x000fca00078e022c */
[----:B0-----:R0:W3:Y:S04]  /*1f20*/  LDG.E.128 R28, [R44.64] ;  /* 0x000000062c1c7981 */ /* 0x0010e8000c1e1d00 */
[----:B------:R0:W4:Y:S04]  /*1f30*/  LDG.E.128 R32, [R44.64+0x200] ;  /* 0x000200062c207981 */ /* 0x000128000c1e1d00 */
[----:B------:R0:W4:Y:S04]  /*1f40*/  LDG.E.128 R36, [R44.64+0x400] ;  /* 0x000400062c247981 */ /* 0x000128000c1e1d00 */
[----:B------:R0:W4:Y:S01]  /*1f50*/  LDG.E.128 R40, [R44.64+0x600] ;  /* 0x000600062c287981 */ /* 0x000122000c1e1d00 */
[----:B------:R-:W-:Y:S01]  /*1f60*/  IMAD R47, R91, c[0x0][0x1b8], RZ ;  /* 0x00006e005b2f7a24 */ /* 0x000fe200078e02ff */
[----:B------:R-:W-:Y:S01]  /*1f70*/  IADD3 R105, R75, -0x1, RZ ;  /* 0xffffffff4b697810 */ /* 0x000fe20007ffe0ff */
[----:B------:R-:W-:Y:S01]  /*1f80*/  IMAD.WIDE.U32 R56, R92, c[0x0][0x1b8], RZ ;  /* 0x00006e005c387a25 */ /* 0x000fe200078e00ff */
[----:B------:R-:W-:-:S02]  /*1f90*/  ISETP.NE.AND P2, PT, R83, RZ, PT ;  /* 0x000000ff5300720c */ /* 0x000fc40003f45270 */
[----:B------:R-:W-:Y:S01]  /*1fa0*/  LOP3.LUT R121, R83, 0x1f, RZ, 0xc0, !PT ;  /* 0x0000001f53797812 */ /* 0x000fe200078ec0ff */
[----:B------:R-:W-:Y:S01]  /*1fb0*/  IMAD R47, R92, c[0x0][0x1bc], R47 ;  /* 0x00006f005c2f7a24 */ /* 0x000fe200078e022f */
[----:B0-----:R-:W-:Y:S01]  /*1fc0*/  LEA.HI R44, R105, R105, RZ, 0x1 ;  /* 0x00000069692c7211 */ /* 0x001fe200078f08ff */
[----:B------:R-:W-:-:S03]  /*1fd0*/  IMAD R45, R104, c[0x0][0x1c0], RZ ;  /* 0x00007000682d7a24 */ /* 0x000fc600078e02ff */
[----:B------:R-:W-:Y:S02]  /*1fe0*/  IADD3 R57, R57, R47, RZ ;  /* 0x0000002f39397210 */ /* 0x000fe40007ffe0ff */
[----:B------:R-:W-:Y:S01]  /*1ff0*/  ISETP.NE.AND P0, PT, R121, RZ, PT ;  /* 0x000000ff7900720c */ /* 0x000fe20003f05270 */
[----:B------:R-:W-:-:S03]  /*2000*/  IMAD R61, R102, c[0x0][0x1c4], R45 ;  /* 0x00007100663d7a24 */ /* 0x000fc600078e022d */
[----:B------:R-:W-:Y:S01]  /*2010*/  ISETP.LT.OR P1, PT, R75, 0x2, P0 ;  /* 0x000000024b00780c */ /* 0x000fe20000721670 */
[----:B------:R-:W-:Y:S01]  /*2020*/  BSSY B0, `(.L_x_12619) ;  /* 0x00000c0000007945 */ /* 0x000fe20003800000 */
[----:B--2---:R-:W-:Y:S02]  /*2030*/  FMUL.FTZ R46, R54, 1.4426950216293334961 ;  /* 0x3fb8aa3b362e7820 */ /* 0x004fe40000410000 */
[-C--:B------:R-:W-:Y:S02]  /*2040*/  FMUL.FTZ R58, R55, R67.reuse ;  /* 0x00000043373a7220 */ /* 0x080fe40000410000 */
[----:B------:R-:W-:Y:S02]  /*2050*/  FMUL.FTZ R47, R46, R67 ;  /* 0x000000432e2f7220 */ /* 0x000fe40000410000 */
[----:B------:R-:W-:Y:S01]  /*2060*/  FMUL.RZ R63, R58, 0.15915493667125701904 ;  /* 0x3e22f9833a3f7820 */ /* 0x000fe2000040c000 */
[----:B------:R-:W-:Y:S01]  /*2070*/  LOP3.LUT R58, R44, 0xfffffe, RZ, 0xc0, !PT ;  /* 0x00fffffe2c3a7812 */ /* 0x000fe200078ec0ff */
[----:B------:R0:W-:Y:S01]  /*2080*/  MUFU.EX2 R59, R47 ;  /* 0x0000002f003b7308 */ /* 0x0001e20000000800 */
[----:B------:R-:W-:Y:S01]  /*2090*/  IMAD.WIDE.U32 R44, R102, c[0x0][0x1c0], R56 ;  /* 0x00007000662c7a25 */ /* 0x000fe200078e0038 */
[----:B------:R-:W-:-:S04]  /*20a0*/  IADD3 R57, R83, 0x200, RZ ;  /* 0x0000020053397810 */ /* 0x000fc80007ffe0ff */
[----:B------:R-:W-:Y:S02]  /*20b0*/  IADD3 R45, R45, R61, RZ ;  /* 0x0000003d2d2d7210 */ /* 0x000fe40007ffe0ff */
[----:B------:R-:W1:Y:S01]  /*20c0*/  MUFU.COS R62, R63 ;  /* 0x0000003f003e7308 */ /* 0x000e620000000000 */
[----:B0-----:R-:W-:Y:S02]  /*20d0*/  IADD3 R47, R105, -R58, RZ ;  /* 0x8000003a692f7210 */ /* 0x001fe40007ffe0ff */
[----:B------:R-:W-:Y:S02]  /*20e0*/  LEA R60, P3, R44, c[0x0][0x230], 0x3 ;  /* 0x00008c002c3c7a11 */ /* 0x000fe400078618ff */
[----:B------:R-:W-:Y:S01]  /*20f0*/  @!P2 LEA R57, R47, R102, 0x8 ;  /* 0x000000662f39a211 */ /* 0x000fe200078e40ff */
[----:B---3--:R-:W-:Y:S01]  /*2100*/  STS.128 [R82.X16], R28 ;  /* 0x0000001c52007388 */ /* 0x008fe2000000cc00 */
[----:B------:R-:W-:Y:S01]  /*2110*/  SHF.L.U32 R47, R82, 0x6, RZ ;  /* 0x00000006522f7819 */ /* 0x000fe200000006ff */
[----:B------:R-:W0:Y:S01]  /*2120*/  MUFU.SIN R56, R63 ;  /* 0x0000003f00387308 */ /* 0x000e220000000400 */
[----:B------:R-:W-:Y:S01]  /*2130*/  LEA.HI.X R61, R44, c[0x0][0x234], R45, 0x3, P3 ;  /* 0x00008d002c3d7a11 */ /* 0x000fe200018f1c2d */
[----:B----4-:R-:W-:Y:S01]  /*2140*/  STS.128 [R82.X16+0x200], R32 ;  /* 0x0002002052007388 */ /* 0x010fe2000000cc00 */
[----:B------:R-:W-:-:S02]  /*2150*/  SHF.L.U32 R108, R57, 0x3, RZ ;  /* 0x00000003396c7819 */ /* 0x000fc400000006ff */
[----:B------:R-:W-:Y:S01]  /*2160*/  @!P1 IADD3 R45, R75, -0x2, RZ ;  /* 0xfffffffe4b2d9810 */ /* 0x000fe20007ffe0ff */
[----:B------:R-:W-:Y:S01]  /*2170*/  STS.128 [R82.X16+0x400], R36 ;  /* 0x0004002452007388 */ /* 0x000fe2000000cc00 */
[----:B-1----:R-:W-:-:S03]  /*2180*/  FMUL.FTZ R58, R59, R62 ;  /* 0x0000003e3b3a7220 */ /* 0x002fc60000410000 */
[----:B------:R-:W-:Y:S01]  /*2190*/  STS.128 [R82.X16+0x600], R40 ;  /* 0x0006002852007388 */ /* 0x000fe2000000cc00 */
[----:B------:R-:W-:-:S06]  /*21a0*/  NOP ;  /* 0x0000000000007918 */ /* 0x000fcc0000000000 */
[----:B------:R-:W1:Y:S01]  /*21b0*/  LDS.128 R28, [R47] ;  /* 0x000000002f1c7984 */ /* 0x000e620000000c00 */
[----:B0-----:R-:W-:Y:S02]  /*21c0*/  FMUL.FTZ R59, R59, R56 ;  /* 0x000000383b3b7220 */ /* 0x001fe40000410000 */
[----:B------:R-:W-:Y:S01]  /*21d0*/  @!P1 IMAD R63, R45, c[0x0][0x16c], R102 ;  /* 0x00005b002d3f9a24 */ /* 0x000fe200078e0266 */
[----:B------:R-:W0:Y:S01]  /*21e0*/  LDS.128 R32, [R47+0x10] ;  /* 0x000010002f207984 */ /* 0x000e220000000c00 */
[----:B------:R-:W-:Y:S01]  /*21f0*/  FMUL.FTZ R62, R55, R64 ;  /* 0x00000040373e7220 */ /* 0x000fe20000410000 */
[----:B------:R-:W-:Y:S01]  /*2200*/  CS2R R44, SRZ ;  /* 0x00000000002c7805 */ /* 0x000fe2000001ff00 */
[----:B------:R-:W-:Y:S01]  /*2210*/  @!P1 IMAD.WIDE R56, R63, 0x10, R52 ;  /* 0x000000103f389825 */ /* 0x000fe200078e0234 */
[----:B------:R-:W2:Y:S04]  /*2220*/  LDS.128 R36, [R47+0x20] ;  /* 0x000020002f247984 */ /* 0x000ea80000000c00 */
[----:B------:R-:W3:Y:S04]  /*2230*/  LDS.128 R40, [R47+0x30] ;  /* 0x000030002f287984 */ /* 0x000ee80000000c00 */
[----:B------:R4:W-:Y:S04]  /*2240*/  STS.64 [R108+0x14d0], R58 ;  /* 0x0014d03a6c007388 */ /* 0x0009e80000000a00 */
[----:B------:R-:W5:Y:S04]  /*2250*/  LDG.E.64 R60, [R60.64] ;  /* 0x000000063c3c7981 */ /* 0x000f68000c1e1b00 */
[----:B------:R-:W-:Y:S01]  /*2260*/  BAR.SYNC.DEFER_BLOCKING 0x0 ;  /* 0x0000000000007b1d */ /* 0x000fe20000010000 */
[----:B------:R-:W-:-:S02]  /*2270*/  FMUL.RZ R109, R62, 0.15915493667125701904 ;  /* 0x3e22f9833e6d7820 */ /* 0x000fc4000040c000 */
[C---:B------:R-:W-:Y:S02]  /*2280*/  FMUL.FTZ R62, R46.reuse, R64 ;  /* 0x000000402e3e7220 */ /* 0x040fe40000410000 */
[C---:B------:R-:W-:Y:S01]  /*2290*/  FMUL.FTZ R106, R55.reuse, R65 ;  /* 0x00000041376a7220 */ /* 0x040fe20000410000 */
[----:B------:R-:W-:Y:S01]  /*22a0*/  MUFU.SIN R63, R109 ;  /* 0x0000006d003f7308 */ /* 0x000fe20000000400 */
[----:B----4-:R-:W-:Y:S02]  /*22b0*/  FMUL.FTZ R108, R55, R71 ;  /* 0x00000047376c7220 */ /* 0x010fe40000410000 */
[----:B------:R-:W-:-:S05]  /*22c0*/  FMUL.FTZ R47, R46, R65 ;  /* 0x000000412e2f7220 */ /* 0x000fca0000410000 */
[----:B------:R-:W4:Y:S01]  /*22d0*/  MUFU.EX2 R62, R62 ;  /* 0x0000003e003e7308 */ /* 0x000f220000000800 */
[----:B------:R-:W-:Y:S02]  /*22e0*/  FMUL.RZ R110, R106, 0.15915493667125701904 ;  /* 0x3e22f9836a6e7820 */ /* 0x000fe4000040c000 */
[----:B------:R-:W-:-:S05]  /*22f0*/  FMUL.RZ R115, R108, 0.15915493667125701904 ;  /* 0x3e22f9836c737820 */ /* 0x000fca000040c000 */
[----:B------:R-:W0:Y:S01]  /*2300*/  MUFU.COS R117, R109 ;  /* 0x0000006d00757308 */ /* 0x000e220000000000 */
[----:B-1----:R-:W-:Y:S01]  /*2310*/  FMUL.FTZ R149, R28, R67 ;  /* 0x000000431c957220 */ /* 0x002fe20000410000 */
[----:B------:R1:W5:Y:S01]  /*2320*/  @!P1 LDG.E.64 R44, [R56.64+0x8] ;  /* 0x00000806382c9981 */ /* 0x000362000c1e1b00 */
[----:B------:R-:W-:Y:S01]  /*2330*/  FMUL.FTZ R114, R55, R69 ;  /* 0x0000004537727220 */ /* 0x000fe20000410000 */
[----:B------:R-:W-:Y:S01]  /*2340*/  ISETP.NE.AND P1, PT, R83, 0x1f, PT ;  /* 0x0000001f5300780c */ /* 0x000fe20003f25270 */
[----:B------:R-:W-:Y:S02]  /*2350*/  FMUL.FTZ R149, R4, R149 ;  /* 0x0000009504957220 */ /* 0x000fe40000410000 */
[----:B------:R-:W-:Y:S01]  /*2360*/  FMUL.FTZ R108, R46, R71 ;  /* 0x000000472e6c7220 */ /* 0x000fe20000410000 */
[----:B------:R-:W-:Y:S01]  /*2370*/  MUFU.SIN R116, R110 ;  /* 0x0000006e00747308 */ /* 0x000fe20000000400 */
[----:B----4-:R-:W-:Y:S02]  /*2380*/  FMUL.FTZ R118, R62, R63 ;  /* 0x0000003f3e767220 */ /* 0x010fe40000410000 */
[----:B------:R-:W-:-:S02]  /*2390*/  FMUL.RZ R125, R114, 0.15915493667125701904 ;  /* 0x3e22f983727d7820 */ /* 0x000fc4000040c000 */
[CC--:B-1----:R-:W-:Y:S02]  /*23a0*/  FMUL.FTZ R56, R55.reuse, R0.reuse ;  /* 0x0000000037387220 */ /* 0x0c2fe40000410000 */
[----:B------:R-:W-:Y:S01]  /*23b0*/  FMUL.FTZ R63, R118, R149 ;  /* 0x00000095763f7220 */ /* 0x000fe20000410000 */
[----:B------:R1:W-:Y:S01]  /*23c0*/  MUFU.COS R106, R110 ;  /* 0x0000006e006a7308 */ /* 0x0003e20000000000 */
[----:B------:R-:W-:Y:S02]  /*23d0*/  FMUL.RZ R112, R56, 0.15915493667125701904 ;  /* 0x3e22f98338707820 */ /* 0x000fe4000040c000 */
[----:B------:R-:W-:Y:S02]  /*23e0*/  FMUL.FTZ R56, R46, R0 ;  /* 0x000000002e387220 */ /* 0x000fe40000410000 */
[----:B0-----:R-:W-:Y:S02]  /*23f0*/  FMUL.FTZ R117, R62, R117 ;  /* 0x000000753e757220 */ /* 0x001fe40000410000 */
[----:B------:R-:W-:Y:S01]  /*2400*/  FMUL.FTZ R148, R30, R64 ;  /* 0x000000401e947220 */ /* 0x000fe20000410000 */
[----:B------:R-:W0:Y:S01]  /*2410*/  MUFU.EX2 R47, R47 ;  /* 0x0000002f002f7308 */ /* 0x000e220000000800 */
[----:B-1----:R-:W-:-:S02]  /*2420*/  FMUL.FTZ R110, R55, R68 ;  /* 0x00000044376e7220 */ /* 0x002fc40000410000 */
[----:B------:R-:W-:Y:S02]  /*2430*/  FMUL.FTZ R130, R31, R64 ;  /* 0x000000401f827220 */ /* 0x000fe40000410000 */
[----:B------:R-:W-:Y:S02]  /*2440*/  FMUL.RZ R124, R110, 0.15915493667125701904 ;  /* 0x3e22f9836e7c7820 */ /* 0x000fe4000040c000 */
[-C--:B------:R-:W-:Y:S01]  /*2450*/  FMUL.FTZ R110, R46, R68.reuse ;  /* 0x000000442e6e7220 */ /* 0x080fe20000410000 */
[----:B------:R-:W-:Y:S01]  /*2460*/  MUFU.SIN R111, R115 ;  /* 0x00000073006f7308 */ /* 0x000fe20000000400 */
[-C--:B------:R-:W-:Y:S02]  /*2470*/  FMUL.FTZ R127, R33, R65.reuse ;  /* 0x00000041217f7220 */ /* 0x080fe40000410000 */
[----:B------:R-:W-:Y:S02]  /*2480*/  FMUL.FTZ R151, R32, R65 ;  /* 0x0000004120977220 */ /* 0x000fe40000410000 */
[----:B--2---:R-:W-:-:S02]  /*2490*/  FMUL.FTZ R128, R38, R68 ;  /* 0x0000004426807220 */ /* 0x004fc40000410000 */
[----:B------:R-:W-:Y:S01]  /*24a0*/  FMUL.FTZ R126, R39, R68 ;  /* 0x00000044277e7220 */ /* 0x000fe20000410000 */
[----:B------:R1:W-:Y:S01]  /*24b0*/  MUFU.COS R109, R115 ;  /* 0x00000073006d7308 */ /* 0x0003e20000000000 */
[----:B0-----:R-:W-:-:S07]  /*24c0*/  FMUL.FTZ R116, R47, R116 ;  /* 0x000000742f747220 */ /* 0x001fce0000410000 */
[----:B------:R0:W-:Y:S01]  /*24d0*/  MUFU.EX2 R119, R110 ;  /* 0x0000006e00777308 */ /* 0x0001e20000000800 */
[----:B-1----:R-:W-:-:S04]  /*24e0*/  FMUL.FTZ R115, R29, R67 ;  /* 0x000000431d737220 */ /* 0x002fc80000410000 */
[----:B------:R-:W-:Y:S02]  /*24f0*/  FMUL.FTZ R150, R4, R115 ;  /* 0x0000007304967220 */ /* 0x000fe40000410000 */
[----:B------:R-:W-:Y:S01]  /*2500*/  FMUL.FTZ R115, R47, R106 ;  /* 0x0000006a2f737220 */ /* 0x000fe20000410000 */
[----:B------:R-:W-:Y:S01]  /*2510*/  MUFU.SIN R113, R112 ;  /* 0x0000007000717308 */ /* 0x000fe20000000400 */
[-C--:B0-----:R-:W-:Y:S02]  /*2520*/  FMUL.FTZ R110, R118, R150.reuse ;  /* 0x00000096766e7220 */ /* 0x081fe40000410000 */
[C---:B------:R-:W-:Y:S02]  /*2530*/  FFMA.FTZ R63, R117.reuse, R150, R63 ;  /* 0x00000096753f7223 */ /* 0x040fe4000001003f */
[----:B------:R-:W-:Y:S02]  /*2540*/  FFMA.FTZ R110, R117, R149, -R110 ;  /* 0x00000095756e7223 */ /* 0x000fe4000001086e */
[C---:B------:R-:W-:Y:S01]  /*2550*/  FFMA.FTZ R63, R5.reuse, R130, R63 ;  /* 0x00000082053f7223 */ /* 0x040fe2000001003f */
[----:B------:R0:W-:Y:S01]  /*2560*/  MUFU.COS R57, R112 ;  /* 0x0000007000397308 */ /* 0x0001e20000000000 */
[----:B------:R-:W-:-:S02]  /*2570*/  FFMA.FTZ R110, R5, R148, R110 ;  /* 0x00000094056e7223 */ /* 0x000fc4000001006e */
[----:B------:R-:W-:-:S04]  /*2580*/  FMUL.FTZ R47, R116, R63 ;  /* 0x0000003f742f7220 */ /* 0x000fc80000410000 */
[----:B------:R-:W-:Y:S01]  /*2590*/  FFMA.FTZ R47, R115, R110, -R47 ;  /* 0x0000006e732f7223 */ /* 0x000fe2000001082f */
[----:B------:R-:W1:Y:S01]  /*25a0*/  MUFU.EX2 R56, R56 ;  /* 0x0000003800387308 */ /* 0x000e620000000800 */
[----:B0-----:R-:W-:Y:S02]  /*25b0*/  FMUL.FTZ R112, R46, R69 ;  /* 0x000000452e707220 */ /* 0x001fe40000410000 */
[----:B------:R-:W-:Y:S02]  /*25c0*/  FFMA.FTZ R47, R6, R151, R47 ;  /* 0x00000097062f7223 */ /* 0x000fe4000001002f */
[----:B------:R-:W-:-:S03]  /*25d0*/  FMUL.FTZ R46, R46, R66 ;  /* 0x000000422e2e7220 */ /* 0x000fc60000410000 */
[----:B------:R-:W0:Y:S08]  /*25e0*/  MUFU.EX2 R108, R108 ;  /* 0x0000006c006c7308 */ /* 0x000e300000000800 */
[----:B------:R2:W-:Y:S01]  /*25f0*/  MUFU.EX2 R123, R112 ;  /* 0x00000070007b7308 */ /* 0x0005e20000000800 */
[C---:B-1----:R-:W-:Y:S02]  /*2600*/  FMUL.FTZ R113, R56.reuse, R113 ;  /* 0x0000007138717220 */ /* 0x042fe40000410000 */
[----:B------:R-:W-:-:S02]  /*2610*/  FMUL.FTZ R114, R56, R57 ;  /* 0x0000003938727220 */ /* 0x000fc40000410000 */
[----:B------:R-:W-:-:S03]  /*2620*/  FMUL.FTZ R57, R113, R47 ;  /* 0x0000002f71397220 */ /* 0x000fc60000410000 */
[----:B------:R-:W1:Y:S01]  /*2630*/  MUFU.COS R106, R125 ;  /* 0x0000007d006a7308 */ /* 0x000e620000000000 */
[----:B--2---:R-:W-:Y:S02]  /*2640*/  FMUL.FTZ R112, R116, R110 ;  /* 0x0000006e74707220 */ /* 0x004fe40000410000 */
[C---:B0-----:R-:W-:Y:S02]  /*2650*/  FMUL.FTZ R111, R108.reuse, R111 ;  /* 0x0000006f6c6f7220 */ /* 0x041fe40000410000 */
[----:B------:R-:W-:Y:S02]  /*2660*/  FFMA.FTZ R63, R115, R63, R112 ;  /* 0x0000003f733f7223 */ /* 0x000fe40000010070 */
[----:B------:R-:W-:Y:S01]  /*2670*/  FMUL.FTZ R112, R108, R109 ;  /* 0x0000006d6c707220 */ /* 0x000fe20000410000 */
[----:B------:R0:W2:Y:S01]  /*2680*/  MUFU.SIN R62, R125 ;  /* 0x0000007d003e7308 */ /* 0x0000a20000000400 */
[----:B------:R-:W-:-:S04]  /*2690*/  FFMA.FTZ R63, R6, R127, R63 ;  /* 0x0000007f063f7223 */ /* 0x000fc8000001003f */
[-C--:B------:R-:W-:Y:S02]  /*26a0*/  FMUL.FTZ R56, R113, R63.reuse ;  /* 0x0000003f71387220 */ /* 0x080fe40000410000 */
[----:B------:R-:W-:Y:S01]  /*26b0*/  FFMA.FTZ R57, R114, R63, R57 ;  /* 0x0000003f72397223 */ /* 0x000fe20000010039 */
[----:B------:R-:W4:Y:S01]  /*26c0*/  MUFU.SIN R120, R124 ;  /* 0x0000007c00787308 */ /* 0x000f220000000400 */
[----:B-1----:R-:W-:Y:S02]  /*26d0*/  FMUL.FTZ R108, R123, R106 ;  /* 0x0000006a7b6c7220 */ /* 0x002fe40000410000 */
[----:B0-----:R-:W-:-:S05]  /*26e0*/  FMUL.FTZ R125, R36, R71 ;  /* 0x00000047247d7220 */ /* 0x001fca0000410000 */
[----:B------:R0:W1:Y:S01]  /*26f0*/  MUFU.COS R122, R124 ;  /* 0x0000007c007a7308 */ /* 0x0000620000000000 */
[----:B--2---:R-:W-:Y:S02]  /*2700*/  FMUL.FTZ R106, R123, R62 ;  /* 0x0000003e7b6a7220 */ /* 0x004fe40000410000 */
[----:B------:R-:W-:-:S04]  /*2710*/  FMUL.FTZ R62, R58, R118 ;  /* 0x000000763a3e7220 */ /* 0x000fc80000410000 */
[----:B------:R-:W-:Y:S01]  /*2720*/  FFMA.FTZ R62, R59, R117, R62 ;  /* 0x000000753b3e7223 */ /* 0x000fe2000001003e */
[----:B------:R-:W-:Y:S01]  /*2730*/  MUFU.EX2 R46, R46 ;  /* 0x0000002e002e7308 */ /* 0x000fe20000000800 */
[C---:B----4-:R-:W-:Y:S02]  /*2740*/  FMUL.FTZ R109, R119.reuse, R120 ;  /* 0x00000078776d7220 */ /* 0x050fe40000410000 */
[----:B0-----:R-:W-:Y:S02]  /*2750*/  FMUL.FTZ R124, R34, R0 ;  /* 0x00000000227c7220 */ /* 0x001fe40000410000 */
[----:B-1----:R-:W-:Y:S02]  /*2760*/  FMUL.FTZ R110, R119, R122 ;  /* 0x0000007a776e7220 */ /* 0x002fe40000410000 */
[----:B------:R-:W-:Y:S02]  /*2770*/  FFMA.FTZ R119, R114, R47, -R56 ;  /* 0x0000002f72777223 */ /* 0x000fe40000010838 */
[----:B------:R-:W-:-:S02]  /*2780*/  FMUL.FTZ R122, R35, R0 ;  /* 0x00000000237a7220 */ /* 0x000fc40000410000 */
[----:B------:R-:W-:Y:S02]  /*2790*/  FMUL.FTZ R56, R59, R118 ;  /* 0x000000763b387220 */ /* 0x000fe40000410000 */
[----:B------:R-:W-:Y:S02]  /*27a0*/  FFMA.FTZ R120, R7, R122, R57 ;  /* 0x0000007a07787223 */ /* 0x000fe40000010039 */
[----:B------:R-:W-:Y:S02]  /*27b0*/  FFMA.FTZ R56, R58, R117, -R56 ;  /* 0x000000753a387223 */ /* 0x000fe40000010838 */
[----:B------:R-:W-:Y:S02]  /*27c0*/  FMUL.FTZ R57, R116, R62 ;  /* 0x0000003e74397220 */ /* 0x000fe40000410000 */
[----:B------:R-:W-:Y:S02]  /*27d0*/  FMUL.FTZ R47, R55, R66 ;  /* 0x00000042372f7220 */ /* 0x000fe40000410000 */
[----:B------:R-:W-:-:S02]  /*27e0*/  FFMA.FTZ R119, R7, R124, R119 ;  /* 0x0000007c07777223 */ /* 0x000fc40000010077 */
[----:B------:R-:W-:Y:S02]  /*27f0*/  FMUL.FTZ R123, R111, R120 ;  /* 0x000000786f7b7220 */ /* 0x000fe40000410000 */
[-C--:B------:R-:W-:Y:S02]  /*2800*/  FMUL.FTZ R63, R116, R56.reuse ;  /* 0x00000038743f7220 */ /* 0x080fe40000410000 */
[----:B------:R-:W-:Y:S02]  /*2810*/  FFMA.FTZ R57, R115, R56, -R57 ;  /* 0x0000003873397223 */ /* 0x000fe40000010839 */
[----:B------:R-:W-:Y:S02]  /*2820*/  FMUL.RZ R132, R47, 0.15915493667125701904 ;  /* 0x3e22f9832f847820 */ /* 0x000fe4000040c000 */
[----:B------:R-:W-:Y:S02]  /*2830*/  FFMA.FTZ R56, R112, R119, -R123 ;  /* 0x0000007770387223 */ /* 0x000fe4000001087b */
[----:B------:R-:W-:-:S02]  /*2840*/  FFMA.FTZ R63, R115, R62, R63 ;  /* 0x0000003e733f7223 */ /* 0x000fc4000001003f */
[----:B------:R-:W-:Y:S02]  /*2850*/  FMUL.FTZ R123, R111, R119 ;  /* 0x000000776f7b7220 */ /* 0x000fe40000410000 */
[----:B------:R-:W-:Y:S01]  /*2860*/  FMUL.FTZ R47, R113, R57 ;  /* 0x00000039712f7220 */ /* 0x000fe20000410000 */
[----:B------:R-:W0:Y:S01]  /*2870*/  MUFU.COS R119, R132 ;  /* 0x0000008400777308 */ /* 0x000e220000000000 */
[----:B------:R-:W-:Y:S02]  /*2880*/  FFMA.FTZ R62, R8, R125, R56 ;  /* 0x0000007d083e7223 */ /* 0x000fe40000010038 */
[----:B------:R-:W-:Y:S02]  /*2890*/  FFMA.FTZ R120, R112, R120, R123 ;  /* 0x0000007870787223 */ /* 0x000fe4000001007b */
[----:B------:R-:W-:Y:S02]  /*28a0*/  FFMA.FTZ R56, R114, R63, R47 ;  /* 0x0000003f72387223 */ /* 0x000fe4000001002f */
[----:B------:R-:W-:Y:S01]  /*28b0*/  FMUL.FTZ R123, R37, R71 ;  /* 0x00000047257b7220 */ /* 0x000fe20000410000 */
[----:B------:R-:W1:Y:S01]  /*28c0*/  MUFU.SIN R47, R132 ;  /* 0x00000084002f7308 */ /* 0x000e620000000400 */
[----:B------:R-:W-:-:S02]  /*28d0*/  FMUL.FTZ R63, R113, R63 ;  /* 0x0000003f713f7220 */ /* 0x000fc40000410000 */
[----:B------:R-:W-:Y:S02]  /*28e0*/  FFMA.FTZ R120, R8, R123, R120 ;  /* 0x0000007b08787223 */ /* 0x000fe40000010078 */
[----:B------:R-:W-:Y:S02]  /*28f0*/  FMUL.FTZ R129, R109, R62 ;  /* 0x0000003e6d817220 */ /* 0x000fe40000410000 */
[----:B------:R-:W-:Y:S02]  /*2900*/  FFMA.FTZ R63, R114, R57, -R63 ;  /* 0x00000039723f7223 */ /* 0x000fe4000001083f */
[----:B------:R-:W-:Y:S02]  /*2910*/  FMUL.FTZ R57, R111, R56 ;  /* 0x000000386f397220 */ /* 0x000fe40000410000 */
[-C--:B------:R-:W-:Y:S02]  /*2920*/  FFMA.FTZ R131, R110, R120.reuse, R129 ;  /* 0x000000786e837223 */ /* 0x080fe40000010081 */
[----:B------:R-:W-:-:S02]  /*2930*/  FMUL.FTZ R129, R109, R120 ;  /* 0x000000786d817220 */ /* 0x000fc40000410000 */
[-C--:B------:R-:W-:Y:S02]  /*2940*/  FFMA.FTZ R57, R112, R63.reuse, -R57 ;  /* 0x0000003f70397223 */ /* 0x080fe40000010839 */
[----:B------:R-:W-:Y:S02]  /*2950*/  FMUL.FTZ R63, R111, R63 ;  /* 0x0000003f6f3f7220 */ /* 0x000fe40000410000 */
[----:B------:R-:W-:Y:S02]  /*2960*/  FFMA.FTZ R129, R110, R62, -R129 ;  /* 0x0000003e6e817223 */ /* 0x000fe40000010881 */
[----:B------:R-:W-:Y:S02]  /*2970*/  FFMA.FTZ R63, R112, R56, R63 ;  /* 0x00000038703f7223 */ /* 0x000fe4000001003f */
[C---:B------:R-:W-:Y:S02]  /*2980*/  FFMA.FTZ R129, R9.reuse, R128, R129 ;  /* 0x0000008009817223 */ /* 0x040fe40000010081 */
[----:B------:R-:W-:-:S02]  /*2990*/  FFMA.FTZ R131, R9, R126, R131 ;  /* 0x0000007e09837223 */ /* 0x000fc40000010083 */
[----:B------:R-:W-:Y:S02]  /*29a0*/  FMUL.FTZ R56, R109, R63 ;  /* 0x0000003f6d387220 */ /* 0x000fe40000410000 */
[C---:B0-----:R-:W-:Y:S02]  /*29b0*/  FMUL.FTZ R119, R46.reuse, R119 ;  /* 0x000000772e777220 */ /* 0x041fe40000410000 */
[----:B-1----:R-:W-:Y:S02]  /*29c0*/  FMUL.FTZ R120, R46, R47 ;  /* 0x0000002f2e787220 */ /* 0x002fe40000410000 */
[C---:B------:R-:W-:Y:S02]  /*29d0*/  FMUL.FTZ R46, R106.reuse, R129 ;  /* 0x000000816a2e7220 */ /* 0x040fe40000410000 */
[----:B------:R-:W-:Y:S02]  /*29e0*/  FMUL.FTZ R62, R106, R131 ;  /* 0x000000836a3e7220 */ /* 0x000fe40000410000 */
[----:B------:R-:W-:-:S02]  /*29f0*/  FFMA.FTZ R47, R110, R57, -R56 ;  /* 0x000000396e2f7223 */ /* 0x000fc40000010838 */
[----:B------:R-:W-:Y:S02]  /*2a00*/  FMUL.FTZ R57, R109, R57 ;  /* 0x000000396d397220 */ /* 0x000fe40000410000 */
[C---:B------:R-:W-:Y:S02]  /*2a10*/  FFMA.FTZ R46, R108.reuse, R131, R46 ;  /* 0x000000836c2e7223 */ /* 0x040fe4000001002e */
[----:B------:R-:W-:Y:S02]  /*2a20*/  FFMA.FTZ R62, R108, R129, -R62 ;  /* 0x000000816c3e7223 */ /* 0x000fe4000001083e */
[-C--:B---3--:R-:W-:Y:S02]  /*2a30*/  FMUL.FTZ R131, R41, R69.reuse ;  /* 0x0000004529837220 */ /* 0x088fe40000410000 */
[----:B------:R-:W-:Y:S02]  /*2a40*/  FMUL.FTZ R129, R40, R69 ;  /* 0x0000004528817220 */ /* 0x000fe40000410000 */
[----:B------:R-:W-:-:S02]  /*2a50*/  FFMA.FTZ R57, R110, R63, R57 ;  /* 0x0000003f6e397223 */ /* 0x000fc40000010039 */
[C---:B------:R-:W-:Y:S02]  /*2a60*/  FFMA.FTZ R63, R10.reuse, R131, R46 ;  /* 0x000000830a3f7223 */ /* 0x040fe4000001002e */
[----:B------:R-:W-:Y:S02]  /*2a70*/  FFMA.FTZ R62, R10, R129, R62 ;  /* 0x000000810a3e7223 */ /* 0x000fe4000001003e */
[----:B------:R-:W-:Y:S02]  /*2a80*/  FMUL.FTZ R46, R106, R57 ;  /* 0x000000396a2e7220 */ /* 0x000fe40000410000 */
[C---:B------:R-:W-:Y:S02]  /*2a90*/  FMUL.FTZ R132, R120.reuse, R63 ;  /* 0x0000003f78847220 */ /* 0x040fe40000410000 */
[----:B------:R-:W-:Y:S02]  /*2aa0*/  FMUL.FTZ R134, R120, R62 ;  /* 0x0000003e78867220 */ /* 0x000fe40000410000 */
[----:B------:R-:W-:-:S02]  /*2ab0*/  FFMA.FTZ R46, R108, R47, -R46 ;  /* 0x0000002f6c2e7223 */ /* 0x000fc4000001082e */
[----:B------:R-:W-:Y:S02]  /*2ac0*/  FMUL.FTZ R56, R106, R47 ;  /* 0x0000002f6a387220 */ /* 0x000fe40000410000 */
[C---:B------:R-:W-:Y:S02]  /*2ad0*/  FFMA.FTZ R47, R119.reuse, R62, -R132 ;  /* 0x0000003e772f7223 */ /* 0x040fe40000010884 */
[----:B------:R-:W-:Y:S02]  /*2ae0*/  FFMA.FTZ R63, R119, R63, R134 ;  /* 0x0000003f773f7223 */ /* 0x000fe40000010086 */
[----:B------:R-:W-:Y:S02]  /*2af0*/  FMUL.FTZ R62, R120, R46 ;  /* 0x0000002e783e7220 */ /* 0x000fe40000410000 */
[----:B------:R-:W-:Y:S02]  /*2b00*/  FFMA.FTZ R57, R108, R57, R56 ;  /* 0x000000396c397223 */ /* 0x000fe40000010038 */
[----:B------:R-:W-:-:S02]  /*2b10*/  FMUL.FTZ R132, R43, R66 ;  /* 0x000000422b847220 */ /* 0x000fc40000410000 */
[-C--:B------:R-:W-:Y:S02]  /*2b20*/  FFMA.FTZ R133, R119, R57.reuse, R62 ;  /* 0x0000003977857223 */ /* 0x080fe4000001003e */
[----:B------:R-:W-:Y:S02]  /*2b30*/  FFMA.FTZ R138, R11, R132, R63 ;  /* 0x000000840b8a7223 */ /* 0x000fe4000001003f */
[----:B------:R0:W1:Y:S01]  /*2b40*/  @P1 LDS.64 R62, [R83.X8+0x24d8] ;  /* 0x0024d800533e1984 */ /* 0x0000620000008a00 */
[----:B------:R-:W-:Y:S02]  /*2b50*/  FMUL.FTZ R56, R120, R57 ;  /* 0x0000003978387220 */ /* 0x000fe40000410000 */
[----:B------:R-:W-:Y:S02]  /*2b60*/  FMUL.FTZ R134, R42, R66 ;  /* 0x000000422a867220 */ /* 0x000fe40000410000 */
[----:B------:R-:W-:Y:S02]  /*2b70*/  FFMA.FTZ R56, R119, R46, -R56 ;  /* 0x0000002e77387223 */ /* 0x000fe40000010838 */
[----:B------:R-:W-:Y:S01]  /*2b80*/  FFMA.FTZ R57, R11, R134, R47 ;  /* 0x000000860b397223 */ /* 0x000fe2000001002f */
[----:B------:R-:W-:Y:S05]  /*2b90*/  @P1 BRA `(.L_x_12620) ;  /* 0x0000008000001947 */ /* 0x000fea0003800000 */
[----:B0-----:R-:W-:Y:S01]  /*2ba0*/  ISETP.NE.AND P3, PT, R75, c[0x0][0x174], PT ;  /* 0x00005d004b007a0c */ /* 0x001fe20003f65270 */
[----:B-1----:R-:W-:Y:S01]  /*2bb0*/  HFMA2.MMA R63, -RZ, RZ, 0, 0 ;  /* 0x00000000ff3f7435 */ /* 0x002fe200000001ff */
[----:B------:R-:W-:-:S11]  /*2bc0*/  MOV R62, 0x3f800000 ;  /* 0x3f800000003e7802 */ /* 0x000fd60000000f00 */
[----:B------:R-:W-:-:S04]  /*2bd0*/  @P3 LEA.HI R46, R75, R75, RZ, 0x1 ;  /* 0x0000004b4b2e3211 */ /* 0x000fc800078f08ff */
[----:B------:R-:W-:-:S04]  /*2be0*/  @P3 LOP3.LUT R46, R46, 0xfffffe, RZ, 0xc0, !PT ;  /* 0x00fffffe2e2e3812 */ /* 0x000fc800078ec0ff */
[----:B------:R-:W-:-:S04]  /*2bf0*/  @P3 IADD3 R47, -R46, R75, RZ ;  /* 0x0000004b2e2f3210 */ /* 0x000fc80007ffe1ff */
[----:B------:R-:W-:-:S05]  /*2c00*/  @P3 LEA R47, R47, R102, 0x8 ;  /* 0x000000662f2f3211 */ /* 0x000fca00078e40ff */
[----:B------:R0:W1:Y:S02]  /*2c10*/  @P3 LDS.64 R62, [R47.X8+0x14d0] ;  /* 0x0014d0002f3e3984 */ /* 0x0000640000008a00 */
.L_x_12620:
[----:B0-----:R-:W-:Y:S05]  /*2c20*/  BSYNC B0 ;  /* 0x0000000000007941 */ /* 0x001fea0003800000 */
.L_x_12619:
[----:B------:R-:W0:Y:S01]  /*2c30*/  SHFL.UP PT, R135, R57, 0x1, RZ ;  /* 0x0420000039877989 */ /* 0x000e2200000e00ff */
[----:B------:R-:W-:Y:S01]  /*2c40*/  ISETP.GE.AND P3, PT, R82, 0x1, PT ;  /* 0x000000015200780c */ /* 0x000fe20003f66270 */
[----:B------:R-:W-:Y:S01]  /*2c50*/  BSSY B0, `(.L_x_12621) ;  /* 0x00000ef000007945 */ /* 0x000fe20003800000 */
[C---:B------:R-:W-:Y:S01]  /*2c60*/  ISETP.NE.AND P6, PT, R121.reuse, 0x1f, PT ;  /* 0x0000001f7900780c */ /* 0x040fe20003fc5270 */
[----:B------:R-:W2:Y:S01]  /*2c70*/  SHFL.UP PT, R136, R138, 0x1, RZ ;  /* 0x042000008a887989 */ /* 0x000ea200000e00ff */
[----:B------:R-:W-:Y:S02]  /*2c80*/  ISETP.GT.U32.AND P5, PT, R121, 0xf, PT ;  /* 0x0000000f7900780c */ /* 0x000fe40003fa4070 */
[----:B------:R-:W-:Y:S01]  /*2c90*/  ISETP.GE.OR P0, PT, R75, c[0x0][0x174], P0 ;  /* 0x00005d004b007a0c */ /* 0x000fe20000706670 */
[----:B------:R-:W3:Y:S04]  /*2ca0*/  SHFL.UP PT, R46, R56, 0x1, RZ ;  /* 0x04200000382e7989 */ /* 0x000ee800000e00ff */
[----:B------:R-:W4:Y:S04]  /*2cb0*/  SHFL.UP PT, R47, R133, 0x1, RZ ;  /* 0x04200000852f7989 */ /* 0x000f2800000e00ff */
[----:B-----5:R-:W-:Y:S04]  /*2cc0*/  SHFL.IDX PT, R152, R45, RZ, 0x1f ;  /* 0x00001fff2d987589 */ /* 0x020fe800000e0000 */
[----:B------:R-:W-:Y:S01]  /*2cd0*/  SHFL.IDX PT, R153, R44, RZ, 0x1f ;  /* 0x00001fff2c997589 */ /* 0x000fe200000e0000 */
[----:B0-----:R-:W-:-:S02]  /*2ce0*/  FMUL.FTZ R141, R133, R135 ;  /* 0x00000087858d7220 */ /* 0x001fc40000410000 */
[CC--:B--2---:R-:W-:Y:S02]  /*2cf0*/  FMUL.FTZ R139, R133.reuse, R136.reuse ;  /* 0x00000088858b7220 */ /* 0x0c4fe40000410000 */
[C---:B------:R-:W-:Y:S02]  /*2d00*/  FFMA.FTZ R141, R56.reuse, R136, R141 ;  /* 0x00000088388d7223 */ /* 0x040fe4000001008d */
[C---:B---3--:R-:W-:Y:S02]  /*2d10*/  FMUL.FTZ R137, R133.reuse, R46 ;  /* 0x0000002e85897220 */ /* 0x048fe40000410000 */
[C---:B------:R-:W-:Y:S02]  /*2d20*/  FFMA.FTZ R140, R56.reuse, R135, -R139 ;  /* 0x00000087388c7223 */ /* 0x040fe4000001088b */
        /* <DEDUP_REMOVED lines=29> */
[C---:B---3--:R-:W-:Y:S02]  /*2f00*/  FMUL.FTZ R140, R139.reuse, R133 ;  /* 0x000000858b8c7220 */ /* 0x048fe40000410000 */
[CC--:B----4-:R-:W-:Y:S02]  /*2f10*/  FFMA.FTZ R142, R56.reuse, R47.reuse, R136 ;  /* 0x0000002f388e7223 */ /* 0x0d0fe40000010088 */
[C---:B------:R-:W-:Y:S02]  /*2f20*/  FMUL.FTZ R47, R139.reuse, R47 ;  /* 0x0000002f8b2f7220 */ /* 0x040fe40000410000 */
[C---:B------:R-:W-:Y:S01]  /*2f30*/  FFMA.FTZ R136, R56.reuse, R133, -R137 ;  /* 0x0000008538887223 */ /* 0x040fe20000010889 */
[----:B------:R-:W-:Y:S01]  /*2f40*/  FSEL R142, R139, R142, !P3 ;  /* 0x0000008e8b8e7208 */ /* 0x000fe20005800000 */
[C---:B------:R-:W-:Y:S01]  /*2f50*/  FFMA.FTZ R135, R56.reuse, R135, R140 ;  /* 0x0000008738877223 */ /* 0x040fe2000001008c */
[----:B------:R-:W-:Y:S01]  /*2f60*/  MOV R139, c[0x0][0x29c] ;  /* 0x0000a700008b7a02 */ /* 0x000fe20000000f00 */
[----:B------:R-:W-:Y:S01]  /*2f70*/  @P3 FFMA.FTZ R56, R56, R46, -R47 ;  /* 0x0000002e38383223 */ /* 0x000fe2000001082f */
[----:B------:R-:W-:Y:S01]  /*2f80*/  MOV R46, c[0x0][0x298] ;  /* 0x0000a600002e7a02 */ /* 0x000fe20000000f00 */
[----:B------:R-:W-:Y:S01]  /*2f90*/  @P3 FADD.FTZ R57, R57, R136 ;  /* 0x0000008839393221 */ /* 0x000fe20000010000 */
[----:B------:R-:W0:Y:S01]  /*2fa0*/  SHFL.UP PT, R133, R142, 0x8, RZ ;  /* 0x050000008e857989 */ /* 0x000e2200000e00ff */
[----:B------:R-:W-:Y:S01]  /*2fb0*/  @P3 FADD.FTZ R138, R138, R135 ;  /* 0x000000878a8a3221 */ /* 0x000fe20000010000 */
[----:B------:R-:W-:-:S02]  /*2fc0*/  ISETP.GE.AND P3, PT, R82, 0x8, PT ;  /* 0x000000085200780c */ /* 0x000fc40003f66270 */
[----:B------:R-:W2:Y:S01]  /*2fd0*/  SHFL.UP PT, R47, R56, 0x8, RZ ;  /* 0x05000000382f7989 */ /* 0x000ea200000e00ff */
[--C-:B------:R-:W-:Y:S02]  /*2fe0*/  SHF.R.U64 R141, R46, 0x1, R139.reuse ;  /* 0x000000012e8d7819 */ /* 0x100fe4000000128b */
[----:B------:R-:W-:Y:S01]  /*2ff0*/  SHF.R.U32.HI R143, RZ, 0x1, R139 ;  /* 0x00000001ff8f7819 */ /* 0x000fe2000001168b */
[----:B------:R-:W3:Y:S04]  /*3000*/  SHFL.UP PT, R135, R57, 0x8, RZ ;  /* 0x0500000039877989 */ /* 0x000ee800000e00ff */
[----:B------:R-:W4:Y:S01]  /*3010*/  SHFL.UP PT, R137, R138, 0x8, RZ ;  /* 0x050000008a897989 */ /* 0x000f2200000e00ff */
[----:B------:R-:W-:-:S04]  /*3020*/  IMAD R143, R143, R88, RZ ;  /* 0x000000588f8f7224 */ /* 0x000fc800078e02ff */
[----:B------:R-:W-:Y:S02]  /*3030*/  IMAD R143, R86, R141, R143 ;  /* 0x0000008d568f7224 */ /* 0x000fe400078e028f */
[C---:B0-----:R-:W-:Y:S02]  /*3040*/  FMUL.FTZ R46, R142.reuse, R133 ;  /* 0x000000858e2e7220 */ /* 0x041fe40000410000 */
[C---:B--2---:R-:W-:Y:S02]  /*3050*/  FMUL.FTZ R136, R142.reuse, R47 ;  /* 0x0000002f8e887220 */ /* 0x044fe40000410000 */
[----:B---3--:R-:W-:Y:S02]  /*3060*/  FMUL.FTZ R140, R142, R135 ;  /* 0x000000878e8c7220 */ /* 0x008fe40000410000 */
[----:B------:R-:W-:Y:S02]  /*3070*/  FFMA.FTZ R133, R56, R133, R136 ;  /* 0x0000008538857223 */ /* 0x000fe40000010088 */
[----:B----4-:R-:W-:-:S02]  /*3080*/  FMUL.FTZ R139, R142, R137 ;  /* 0x000000898e8b7220 */ /* 0x010fc40000410000 */
[----:B------:R-:W-:Y:S01]  /*3090*/  FFMA.FTZ R137, R56, R137, R140 ;  /* 0x0000008938897223 */ /* 0x000fe2000001008c */
[----:B------:R-:W-:Y:S01]  /*30a0*/  FSEL R133, R142, R133, !P3 ;  /* 0x000000858e857208 */ /* 0x000fe20005800000 */
[C---:B------:R-:W-:Y:S02]  /*30b0*/  FFMA.FTZ R136, R56.reuse, R135, -R139 ;  /* 0x0000008738887223 */ /* 0x040fe4000001088b */
[----:B------:R-:W-:Y:S02]  /*30c0*/  @P3 FFMA.FTZ R56, R56, R47, -R46 ;  /* 0x0000002f38383223 */ /* 0x000fe4000001082e */
[----:B------:R-:W-:Y:S02]  /*30d0*/  @P3 FADD.FTZ R57, R57, R136 ;  /* 0x0000008839393221 */ /* 0x000fe40000010000 */
[----:B------:R-:W-:Y:S01]  /*30e0*/  @P3 FADD.FTZ R138, R138, R137 ;  /* 0x000000898a8a3221 */ /* 0x000fe20000010000 */
[----:B------:R-:W0:Y:S01]  /*30f0*/  SHFL.UP PT, R135, R56, 0x10, RZ ;  /* 0x0600000038877989 */ /* 0x000e2200000e00ff */
[----:B------:R-:W-:Y:S01]  /*3100*/  IMAD.WIDE.U32 R46, R141, R88, RZ ;  /* 0x000000588d2e7225 */ /* 0x000fe200078e00ff */
[----:B------:R-:W-:-:S02]  /*3110*/  ISETP.GE.AND P3, PT, R82, 0x10, PT ;  /* 0x000000105200780c */ /* 0x000fc40003f66270 */
[----:B------:R-:W2:Y:S01]  /*3120*/  SHFL.UP PT, R136, R133, 0x10, RZ ;  /* 0x0600000085887989 */ /* 0x000ea200000e00ff */
[----:B------:R-:W-:Y:S01]  /*3130*/  IMAD R141, R107, c[0x0][0x2a0], RZ ;  /* 0x0000a8006b8d7a24 */ /* 0x000fe200078e02ff */
[----:B------:R-:W-:Y:S02]  /*3140*/  IADD3 R47, R143, R47, RZ ;  /* 0x0000002f8f2f7210 */ /* 0x000fe40007ffe0ff */
[----:B------:R-:W3:Y:S01]  /*3150*/  SHFL.UP PT, R137, R57, 0x10, RZ ;  /* 0x0600000039897989 */ /* 0x000ee200000e00ff */
[C---:B------:R-:W-:Y:S01]  /*3160*/  IMAD R141, R84.reuse, c[0x0][0x2a4], R141 ;  /* 0x0000a900548d7a24 */ /* 0x040fe200078e028d */
[----:B------:R-:W-:Y:S01]  /*3170*/  SHF.L.U32 R143, R101, 0x2, RZ ;  /* 0x00000002658f7819 */ /* 0x000fe200000006ff */
[----:B------:R-:W-:Y:S01]  /*3180*/  IMAD.WIDE.U32 R46, R84, c[0x0][0x2a0], R46 ;  /* 0x0000a800542e7a25 */ /* 0x000fe200078e002e */
[----:B------:R-:W4:Y:S04]  /*3190*/  SHFL.UP PT, R139, R138, 0x10, RZ ;  /* 0x060000008a8b7989 */ /* 0x000f2800000e00ff */
[----:B------:R-:W-:-:S02]  /*31a0*/  IADD3 R47, R141, R47, RZ ;  /* 0x0000002f8d2f7210 */ /* 0x000fc40007ffe0ff */
[----:B------:R-:W-:-:S04]  /*31b0*/  LEA R142, P4, R46, c[0x0][0x318], 0x3 ;  /* 0x0000c6002e8e7a11 */ /* 0x000fc800078818ff */
[----:B------:R-:W-:Y:S01]  /*31c0*/  LEA.HI.X R144, R46, c[0x0][0x31c], R47, 0x3, P4 ;  /* 0x0000c7002e907a11 */ /* 0x000fe200020f1c2f */
[C---:B0-----:R-:W-:Y:S02]  /*31d0*/  FMUL.FTZ R47, R133.reuse, R135 ;  /* 0x00000087852f7220 */ /* 0x041fe40000410000 */
[CC--:B--2---:R-:W-:Y:S02]  /*31e0*/  FMUL.FTZ R46, R133.reuse, R136.reuse ;  /* 0x00000088852e7220 */ /* 0x0c4fe40000410000 */
[C---:B------:R-:W-:Y:S02]  /*31f0*/  FFMA.FTZ R136, R56.reuse, R136, R47 ;  /* 0x0000008838887223 */ /* 0x040fe4000001002f */
[C---:B---3--:R-:W-:Y:S02]  /*3200*/  FMUL.FTZ R141, R133.reuse, R137 ;  /* 0x00000089858d7220 */ /* 0x048fe40000410000 */
[CC--:B----4-:R-:W-:Y:S01]  /*3210*/  FMUL.FTZ R140, R133.reuse, R139.reuse ;  /* 0x0000008b858c7220 */ /* 0x0d0fe20000410000 */
[----:B------:R-:W-:Y:S01]  /*3220*/  FSEL R133, R133, R136, !P3 ;  /* 0x0000008885857208 */ /* 0x000fe20005800000 */
[----:B------:R-:W-:-:S02]  /*3230*/  FFMA.FTZ R141, R56, R139, R141 ;  /* 0x0000008b388d7223 */ /* 0x000fc4000001008d */
[----:B------:R-:W-:Y:S02]  /*3240*/  FFMA.FTZ R140, R56, R137, -R140 ;  /* 0x00000089388c7223 */ /* 0x000fe4000001088c */
[----:B------:R-:W-:Y:S02]  /*3250*/  @P3 FADD.FTZ R138, R138, R141 ;  /* 0x0000008d8a8a3221 */ /* 0x000fe40000010000 */
[----:B------:R-:W-:Y:S01]  /*3260*/  @P3 FFMA.FTZ R56, R56, R135, -R46 ;  /* 0x0000008738383223 */ /* 0x000fe2000001082e */
[----:B------:R-:W0:Y:S01]  /*3270*/  SHFL.UP PT, R141, R133, 0x1, RZ ;  /* 0x04200000858d7989 */ /* 0x000e2200000e00ff */
[----:B------:R-:W-:Y:S01]  /*3280*/  LEA R46, P4, R83, R142, 0x2 ;  /* 0x0000008e532e7211 */ /* 0x000fe200078810ff */
[----:B------:R-:W-:Y:S01]  /*3290*/  FMUL.FTZ R136, R103, R61 ;  /* 0x0000003d67887220 */ /* 0x000fe20000410000 */
[----:B------:R-:W-:Y:S01]  /*32a0*/  IADD3 R135, R74, -c[0x0][0x174], RZ ;  /* 0x80005d004a877a10 */ /* 0x000fe20007ffe0ff */
[----:B------:R-:W2:Y:S01]  /*32b0*/  SHFL.UP PT, R139, R56, 0x1, RZ ;  /* 0x04200000388b7989 */ /* 0x000ea200000e00ff */
[----:B------:R-:W-:Y:S01]  /*32c0*/  LEA.HI.X R47, R83, R144, RZ, 0x2, P4 ;  /* 0x00000090532f7211 */ /* 0x000fe200020f14ff */
[----:B------:R-:W-:Y:S01]  /*32d0*/  @P3 FADD.FTZ R57, R57, R140 ;  /* 0x0000008c39393221 */ /* 0x000fe20000010000 */
[----:B------:R-:W-:Y:S01]  /*32e0*/  ISETP.GT.U32.AND P3, PT, R121, 0x1b, PT ;  /* 0x0000001b7900780c */ /* 0x000fe20003f64070 */
[----:B------:R-:W-:Y:S01]  /*32f0*/  IMAD R135, R135, -0x200, RZ ;  /* 0xfffffe0087877824 */ /* 0x000fe200078e02ff */
[----:B------:R-:W3:Y:S01]  /*3300*/  SHFL.UP PT, R138, R138, 0x1, RZ ;  /* 0x042000008a8a7989 */ /* 0x000ee200000e00ff */
[----:B------:R-:W-:Y:S01]  /*3310*/  FMUL.FTZ R137, R103, R60 ;  /* 0x0000003c67897220 */ /* 0x000fe20000410000 */
[----:B------:R-:W-:Y:S01]  /*3320*/  ISETP.GT.U32.AND P4, PT, R121, 0x17, PT ;  /* 0x000000177900780c */ /* 0x000fe20003f84070 */
[----:B------:R-:W-:Y:S01]  /*3330*/  IMAD.WIDE R46, R135, 0x4, R46 ;  /* 0x00000004872e7825 */ /* 0x000fe200078e022e */
[----:B------:R-:W-:Y:S01]  /*3340*/  SHF.L.U64.HI R135, R101, 0x2, R100 ;  /* 0x0000000265877819 */ /* 0x000fe20000010264 */
[----:B------:R4:W1:Y:S02]  /*3350*/  SHFL.UP PT, R140, R57, 0x1, RZ ;  /* 0x04200000398c7989 */ /* 0x00086400000e00ff */
[----:B------:R-:W-:-:S02]  /*3360*/  FMUL.FTZ R44, R120, R136 ;  /* 0x00000088782c7220 */ /* 0x000fc40000410000 */
[----:B------:R-:W-:Y:S02]  /*3370*/  IMAD R144, R135, c[0x0][0x2b0], RZ ;  /* 0x0000ac0087907a24 */ /* 0x000fe400078e02ff */
[----:B------:R-:W-:Y:S02]  /*3380*/  FMUL.FTZ R135, R99, R60 ;  /* 0x0000003c63877220 */ /* 0x000fe40000410000 */
[C---:B------:R-:W-:Y:S02]  /*3390*/  FFMA.FTZ R44, R119.reuse, R137, -R44 ;  /* 0x00000089772c7223 */ /* 0x040fe4000001082c */
[----:B------:R-:W-:Y:S02]  /*33a0*/  FMUL.FTZ R45, R119, R136 ;  /* 0x00000088772d7220 */ /* 0x000fe40000410000 */
[----:B----4-:R-:W-:-:S04]  /*33b0*/  IMAD.WIDE.U32 R56, R143, c[0x0][0x2b0], R46 ;  /* 0x0000ac008f387a25 */ /* 0x010fc800078e002e */
[----:B------:R-:W-:Y:S02]  /*33c0*/  FADD.FTZ R47, R135, R44 ;  /* 0x0000002c872f7221 */ /* 0x000fe40000010000 */
[----:B0-----:R-:W-:Y:S02]  /*33d0*/  FMUL.FTZ R44, R141, R152 ;  /* 0x000000988d2c7220 */ /* 0x001fe40000410000 */
[----:B------:R-:W-:Y:S02]  /*33e0*/  FMUL.FTZ R133, R99, R61 ;  /* 0x0000003d63857220 */ /* 0x000fe40000410000 */
[----:B------:R-:W-:Y:S02]  /*33f0*/  FFMA.FTZ R142, -R120, R137, -R45 ;  /* 0x00000089788e7223 */ /* 0x000fe4000001092d */
[----:B------:R-:W-:Y:S02]  /*3400*/  FMUL.FTZ R141, R141, R153 ;  /* 0x000000998d8d7220 */ /* 0x000fe40000410000 */
[----:B------:R-:W-:-:S02]  /*3410*/  IMAD R145, R143, c[0x0][0x2b4], R144 ;  /* 0x0000ad008f917a24 */ /* 0x000fc400078e0290 */
[----:B------:R-:W-:Y:S02]  /*3420*/  FADD.FTZ R143, -R133, R142 ;  /* 0x0000008e858f7221 */ /* 0x000fe40000010100 */
[----:B--2---:R-:W-:Y:S01]  /*3430*/  FFMA.FTZ R141, R139, R152, R141 ;  /* 0x000000988b8d7223 */ /* 0x004fe2000001008d */
[----:B------:R-:W-:Y:S01]  /*3440*/  IADD3 R57, R57, R145, RZ ;  /* 0x0000009139397210 */ /* 0x000fe20007ffe0ff */
[C---:B------:R-:W-:Y:S02]  /*3450*/  FMUL.FTZ R142, R106.reuse, -R47 ;  /* 0x8000002f6a8e7220 */ /* 0x040fe40000410000 */
[-C--:B------:R-:W-:Y:S02]  /*3460*/  FMUL.FTZ R46, R106, -R143.reuse ;  /* 0x8000008f6a2e7220 */ /* 0x080fe40000410000 */
[----:B---3--:R-:W-:Y:S02]  /*3470*/  @P2 FADD.FTZ R152, R138, R141 ;  /* 0x0000008d8a982221 */ /* 0x008fe40000010000 */
[----:B------:R-:W-:-:S02]  /*3480*/  FFMA.FTZ R143, R108, R143, R142 ;  /* 0x0000008f6c8f7223 */ /* 0x000fc4000001008e */
[----:B------:R-:W-:Y:S02]  /*3490*/  FMUL.FTZ R138, R98, R61 ;  /* 0x0000003d628a7220 */ /* 0x000fe40000410000 */
[----:B------:R-:W-:Y:S02]  /*34a0*/  FFMA.FTZ R45, R139, R153, -R44 ;  /* 0x000000998b2d7223 */ /* 0x000fe4000001082c */
[----:B------:R-:W-:Y:S02]  /*34b0*/  FFMA.FTZ R46, R108, R47, -R46 ;  /* 0x0000002f6c2e7223 */ /* 0x000fe4000001082e */
[----:B------:R-:W-:Y:S02]  /*34c0*/  FMUL.FTZ R139, R98, R60 ;  /* 0x0000003c628b7220 */ /* 0x000fe40000410000 */
[----:B------:R-:W-:Y:S02]  /*34d0*/  FADD.FTZ R143, -R138, R143 ;  /* 0x0000008f8a8f7221 */ /* 0x000fe40000010100 */
[----:B-1----:R-:W-:Y:S01]  /*34e0*/  @P2 FADD.FTZ R153, R140, R45 ;  /* 0x0000002d8c992221 */ /* 0x002fe20000010000 */
[----:B------:R-:W-:Y:S01]  /*34f0*/  ISETP.GT.U32.AND P2, PT, R121, 0x1d, PT ;  /* 0x0000001d7900780c */ /* 0x000fe20003f44070 */
[----:B------:R-:W-:-:S02]  /*3500*/  FADD.FTZ R46, R139, R46 ;  /* 0x0000002e8b2e7221 */ /* 0x000fc40000010000 */
[CC--:B------:R-:W-:Y:S02]  /*3510*/  FMUL.FTZ R45, R109.reuse, -R143.reuse ;  /* 0x8000008f6d2d7220 */ /* 0x0c0fe40000410000 */
[-C--:B------:R-:W-:Y:S02]  /*3520*/  FMUL.FTZ R44, R109, -R46.reuse ;  /* 0x8000002e6d2c7220 */ /* 0x080fe40000410000 */
[----:B------:R-:W-:Y:S02]  /*3530*/  FFMA.FTZ R142, R110, R46, -R45 ;  /* 0x0000002e6e8e7223 */ /* 0x000fe4000001082d */
[----:B------:R-:W-:Y:S02]  /*3540*/  FMUL.FTZ R46, R120, -R62 ;  /* 0x8000003e782e7220 */ /* 0x000fe40000410000 */
[----:B------:R-:W-:Y:S02]  /*3550*/  FFMA.FTZ R143, R110, R143, R44 ;  /* 0x0000008f6e8f7223 */ /* 0x000fe4000001002c */
[----:B------:R-:W-:-:S02]  /*3560*/  FMUL.FTZ R140, R97, R61 ;  /* 0x0000003d618c7220 */ /* 0x000fc40000410000 */
[----:B------:R-:W-:Y:S02]  /*3570*/  FMUL.FTZ R141, R97, R60 ;  /* 0x0000003c618d7220 */ /* 0x000fe40000410000 */
[-C--:B------:R-:W-:Y:S02]  /*3580*/  FMUL.FTZ R44, R120, R63.reuse ;  /* 0x0000003f782c7220 */ /* 0x080fe40000410000 */
[----:B------:R-:W-:Y:S02]  /*3590*/  FFMA.FTZ R47, R119, -R63, R46 ;  /* 0x8000003f772f7223 */ /* 0x000fe4000001002e */
[----:B------:R-:W-:Y:S02]  /*35a0*/  FADD.FTZ R143, -R140, R143 ;  /* 0x0000008f8c8f7221 */ /* 0x000fe40000010100 */
[----:B------:R-:W-:Y:S02]  /*35b0*/  FADD.FTZ R142, R141, R142 ;  /* 0x0000008e8d8e7221 */ /* 0x000fe40000010000 */
[----:B------:R-:W-:-:S02]  /*35c0*/  FFMA.FTZ R45, R119, R62, -R44 ;  /* 0x0000003e772d7223 */ /* 0x000fc4000001082c */
[C---:B------:R-:W-:Y:S02]  /*35d0*/  FMUL.FTZ R44, R106.reuse, -R47 ;  /* 0x8000002f6a2c7220 */ /* 0x040fe40000410000 */
[C---:B------:R-:W-:Y:S02]  /*35e0*/  FMUL.FTZ R121, R111.reuse, -R143 ;  /* 0x8000008f6f797220 */ /* 0x040fe40000410000 */
[-C--:B------:R-:W-:Y:S02]  /*35f0*/  FMUL.FTZ R145, R111, -R142.reuse ;  /* 0x8000008e6f917220 */ /* 0x080fe40000410000 */
[-C--:B------:R-:W-:Y:S02]  /*3600*/  FMUL.FTZ R46, R106, -R45.reuse ;  /* 0x8000002d6a2e7220 */ /* 0x080fe40000410000 */
[----:B------:R-:W-:Y:S02]  /*3610*/  FFMA.FTZ R44, R108, R45, -R44 ;  /* 0x0000002d6c2c7223 */ /* 0x000fe4000001082c */
[----:B------:R-:W-:-:S02]  /*3620*/  FFMA.FTZ R144, R112, R142, -R121 ;  /* 0x0000008e70907223 */ /* 0x000fc40000010879 */
[----:B------:R-:W-:Y:S02]  /*3630*/  FFMA.FTZ R145, R112, R143, R145 ;  /* 0x0000008f70917223 */ /* 0x000fe40000010091 */
[----:B------:R-:W-:Y:S02]  /*3640*/  FFMA.FTZ R46, R108, R47, R46 ;  /* 0x0000002f6c2e7223 */ /* 0x000fe4000001002e */
[C---:B------:R-:W-:Y:S02]  /*3650*/  FMUL.FTZ R142, R96.reuse, R61 ;  /* 0x0000003d608e7220 */ /* 0x040fe40000410000 */
[C---:B------:R-:W-:Y:S02]  /*3660*/  FMUL.FTZ R47, R109.reuse, -R44 ;  /* 0x8000002c6d2f7220 */ /* 0x040fe40000410000 */
[----:B------:R-:W-:Y:S02]  /*3670*/  FMUL.FTZ R143, R96, R60 ;  /* 0x0000003c608f7220 */ /* 0x000fe40000410000 */
[----:B------:R-:W-:-:S02]  /*3680*/  FMUL.FTZ R45, R109, -R46 ;  /* 0x8000002e6d2d7220 */ /* 0x000fc40000410000 */
[----:B------:R-:W-:Y:S02]  /*3690*/  FADD.FTZ R145, -R142, R145 ;  /* 0x000000918e917221 */ /* 0x000fe40000010100 */
[C---:B------:R-:W-:Y:S02]  /*36a0*/  FFMA.FTZ R47, R110.reuse, R46, R47 ;  /* 0x0000002e6e2f7223 */ /* 0x040fe4000001002f */
[----:B------:R-:W-:Y:S02]  /*36b0*/  FADD.FTZ R144, R143, R144 ;  /* 0x000000908f907221 */ /* 0x000fe40000010000 */
[----:B------:R-:W-:Y:S02]  /*36c0*/  FFMA.FTZ R45, R110, R44, -R45 ;  /* 0x0000002c6e2d7223 */ /* 0x000fe4000001082d */
[----:B------:R-:W-:Y:S02]  /*36d0*/  FMUL.FTZ R121, R113, -R145 ;  /* 0x8000009171797220 */ /* 0x000fe40000410000 */
[----:B------:R-:W-:-:S02]  /*36e0*/  FMUL.FTZ R44, R111, -R47 ;  /* 0x8000002f6f2c7220 */ /* 0x000fc40000410000 */
[-C--:B------:R-:W-:Y:S02]  /*36f0*/  FMUL.FTZ R147, R113, -R144.reuse ;  /* 0x8000009071937220 */ /* 0x080fe40000410000 */
[----:B------:R-:W-:Y:S02]  /*3700*/  FFMA.FTZ R146, R114, R144, -R121 ;  /* 0x0000009072927223 */ /* 0x000fe40000010879 */
[-C--:B------:R-:W-:Y:S02]  /*3710*/  FMUL.FTZ R46, R111, -R45.reuse ;  /* 0x8000002d6f2e7220 */ /* 0x080fe40000410000 */
[----:B------:R-:W-:Y:S01]  /*3720*/  FFMA.FTZ R121, R112, R45, -R44 ;  /* 0x0000002d70797223 */ /* 0x000fe2000001082c */
[----:B------:R-:W-:Y:S01]  /*3730*/  HFMA2.MMA R45, -RZ, RZ, 0, 0 ;  /* 0x00000000ff2d7435 */ /* 0x000fe200000001ff */
[----:B------:R-:W-:Y:S01]  /*3740*/  FFMA.FTZ R147, R114, R145, R147 ;  /* 0x0000009172937223 */ /* 0x000fe20000010093 */
[----:B------:R-:W-:Y:S01]  /*3750*/  MOV R44, 0x3f800000 ;  /* 0x3f800000002c7802 */ /* 0x000fe20000000f00 */
[----:B------:R-:W-:-:S02]  /*3760*/  FMUL.FTZ R145, R95, R60 ;  /* 0x0000003c5f917220 */ /* 0x000fc40000410000 */
[----:B------:R-:W-:Y:S02]  /*3770*/  FFMA.FTZ R47, R112, R47, R46 ;  /* 0x0000002f702f7223 */ /* 0x000fe4000001002e */
[----:B------:R-:W-:Y:S02]  /*3780*/  FMUL.FTZ R154, R113, -R121 ;  /* 0x80000079719a7220 */ /* 0x000fe40000410000 */
[----:B------:R-:W-:Y:S02]  /*3790*/  FADD.FTZ R157, R145, R146 ;  /* 0x00000092919d7221 */ /* 0x000fe40000010000 */
[----:B------:R-:W-:Y:S02]  /*37a0*/  FMUL.FTZ R144, R95, R61 ;  /* 0x0000003d5f907220 */ /* 0x000fe40000410000 */
[-C--:B------:R-:W-:Y:S02]  /*37b0*/  FFMA.FTZ R154, R114, R47.reuse, R154 ;  /* 0x0000002f729a7223 */ /* 0x080fe4000001009a */
[----:B------:R-:W-:-:S02]  /*37c0*/  FMUL.FTZ R146, R113, -R47 ;  /* 0x8000002f71927220 */ /* 0x000fc40000410000 */
[----:B------:R-:W-:Y:S01]  /*37d0*/  CS2R R46, SRZ ;  /* 0x00000000002e7805 */ /* 0x000fe2000001ff00 */
[----:B------:R-:W-:Y:S02]  /*37e0*/  FADD.FTZ R147, -R144, R147 ;  /* 0x0000009390937221 */ /* 0x000fe40000010100 */
[C---:B------:R-:W-:Y:S02]  /*37f0*/  FMUL.FTZ R158, R116.reuse, -R157 ;  /* 0x8000009d749e7220 */ /* 0x040fe40000410000 */
[-C--:B------:R-:W-:Y:S01]  /*3800*/  FMUL.FTZ R156, R116, -R147.reuse ;  /* 0x80000093749c7220 */ /* 0x080fe20000410000 */
[----:B------:R0:W1:Y:S01]  /*3810*/  @!P0 LDS.128 R44, [R102.X16+0x25d0] ;  /* 0x0025d000662c8984 */ /* 0x000062000000cc00 */
[C---:B------:R-:W-:Y:S02]  /*3820*/  FFMA.FTZ R160, R115.reuse, R147, R158 ;  /* 0x0000009373a07223 */ /* 0x040fe4000001009e */
[----:B------:R-:W-:Y:S02]  /*3830*/  FFMA.FTZ R157, R115, R157, -R156 ;  /* 0x0000009d739d7223 */ /* 0x000fe4000001089c */
[----:B------:R-:W-:-:S02]  /*3840*/  FFMA.FTZ R155, R114, R121, -R146 ;  /* 0x00000079729b7223 */ /* 0x000fc40000010892 */
[----:B------:R-:W-:Y:S02]  /*3850*/  FMUL.FTZ R156, R116, -R154 ;  /* 0x8000009a749c7220 */ /* 0x000fe40000410000 */
[----:B------:R-:W-:Y:S02]  /*3860*/  FMUL.FTZ R147, R94, R61 ;  /* 0x0000003d5e937220 */ /* 0x000fe40000410000 */
[-C--:B------:R-:W-:Y:S02]  /*3870*/  FFMA.FTZ R121, R115, R155.reuse, -R156 ;  /* 0x0000009b73797223 */ /* 0x080fe4000001089c */
[----:B------:R-:W-:Y:S02]  /*3880*/  FMUL.FTZ R158, R116, -R155 ;  /* 0x8000009b749e7220 */ /* 0x000fe40000410000 */
[----:B------:R-:W-:Y:S02]  /*3890*/  FMUL.FTZ R146, R94, R60 ;  /* 0x0000003c5e927220 */ /* 0x000fe40000410000 */
[----:B------:R-:W-:-:S02]  /*38a0*/  FMUL.FTZ R156, R59, R152 ;  /* 0x000000983b9c7220 */ /* 0x000fc40000410000 */
[----:B------:R-:W-:Y:S02]  /*38b0*/  FADD.FTZ R155, -R147, R160 ;  /* 0x000000a0939b7221 */ /* 0x000fe40000010100 */
[-C--:B------:R-:W-:Y:S02]  /*38c0*/  FMUL.FTZ R59, R59, R153.reuse ;  /* 0x000000993b3b7220 */ /* 0x080fe40000410000 */
[----:B------:R-:W-:Y:S02]  /*38d0*/  FFMA.FTZ R154, R115, R154, R158 ;  /* 0x0000009a739a7223 */ /* 0x000fe4000001009e */
[----:B------:R-:W-:Y:S02]  /*38e0*/  FFMA.FTZ R156, R58, R153, -R156 ;  /* 0x000000993a9c7223 */ /* 0x000fe4000001089c */
[----:B------:R-:W-:Y:S02]  /*38f0*/  FADD.FTZ R157, R146, R157 ;  /* 0x0000009d929d7221 */ /* 0x000fe40000010000 */
[----:B------:R-:W-:-:S02]  /*3900*/  FMUL.FTZ R160, R118, -R155 ;  /* 0x8000009b76a07220 */ /* 0x000fc40000410000 */
[----:B------:R-:W-:Y:S02]  /*3910*/  FFMA.FTZ R59, R58, R152, R59 ;  /* 0x000000983a3b7223 */ /* 0x000fe4000001003b */
[C---:B------:R-:W-:Y:S02]  /*3920*/  FMUL.FTZ R152, R118.reuse, -R154 ;  /* 0x8000009a76987220 */ /* 0x040fe40000410000 */
[----:B------:R-:W-:Y:S02]  /*3930*/  FADD.FTZ R58, R149, R156 ;  /* 0x0000009c953a7221 */ /* 0x000fe40000010000 */
[-C--:B------:R-:W-:Y:S02]  /*3940*/  FFMA.FTZ R158, R117, R157.reuse, -R160 ;  /* 0x0000009d759e7223 */ /* 0x080fe400000108a0 */
[----:B------:R-:W-:Y:S02]  /*3950*/  FMUL.FTZ R160, R118, -R157 ;  /* 0x8000009d76a07220 */ /* 0x000fe40000410000 */
[----:B------:R-:W-:-:S02]  /*3960*/  FADD.FTZ R156, R150, R59 ;  /* 0x0000003b969c7221 */ /* 0x000fc40000010000 */
[CC--:B------:R-:W-:Y:S02]  /*3970*/  FFMA.FTZ R152, R117.reuse, R121.reuse, -R152 ;  /* 0x0000007975987223 */ /* 0x0c0fe40000010898 */
[C---:B------:R-:W-:Y:S02]  /*3980*/  FMUL.FTZ R59, R118.reuse, R58 ;  /* 0x0000003a763b7220 */ /* 0x040fe40000410000 */
[----:B------:R-:W-:Y:S02]  /*3990*/  FMUL.FTZ R121, R118, -R121 ;  /* 0x8000007976797220 */ /* 0x000fe40000410000 */
[----:B------:R-:W-:Y:S02]  /*39a0*/  FFMA.FTZ R157, R117, R155, R160 ;  /* 0x0000009b759d7223 */ /* 0x000fe400000100a0 */
[C---:B------:R-:W-:Y:S02]  /*39b0*/  FMUL.FTZ R149, R93.reuse, R60 ;  /* 0x0000003c5d957220 */ /* 0x040fe40000410000 */
[----:B------:R-:W-:-:S02]  /*39c0*/  FMUL.FTZ R150, R93, R61 ;  /* 0x0000003d5d967220 */ /* 0x000fc40000410000 */
[C---:B------:R-:W-:Y:S02]  /*39d0*/  FFMA.FTZ R59, R117.reuse, R156, R59 ;  /* 0x0000009c753b7223 */ /* 0x040fe4000001003b */
[----:B------:R-:W-:Y:S02]  /*39e0*/  FFMA.FTZ R155, R117, R154, R121 ;  /* 0x0000009a759b7223 */ /* 0x000fe40000010079 */
[----:B------:R-:W-:Y:S02]  /*39f0*/  FADD.FTZ R153, R149, R158 ;  /* 0x0000009e95997221 */ /* 0x000fe40000010000 */
[----:B------:R-:W-:Y:S01]  /*3a00*/  FADD.FTZ R154, -R150, R157 ;  /* 0x0000009d969a7221 */ /* 0x000fe20000010100 */
[----:B------:R0:W2:Y:S01]  /*3a10*/  SHFL.DOWN PT, R158, R155, 0x1, 0x1f ;  /* 0x08201f009b9e7f89 */ /* 0x0000a200000e0000 */
[----:B------:R-:W-:Y:S02]  /*3a20*/  FFMA.FTZ R61, R5, R130, R59 ;  /* 0x00000082053d7223 */ /* 0x000fe4000001003b */
[----:B------:R-:W-:Y:S01]  /*3a30*/  FMUL.FTZ R59, R118, R156 ;  /* 0x0000009c763b7220 */ /* 0x000fe20000410000 */
[----:B------:R0:W3:Y:S03]  /*3a40*/  SHFL.DOWN PT, R130, R152, 0x1, 0x1f ;  /* 0x08201f0098827f89 */ /* 0x0000e600000e0000 */
[----:B------:R-:W-:Y:S01]  /*3a50*/  FFMA.FTZ R59, R117, R58, -R59 ;  /* 0x0000003a753b7223 */ /* 0x000fe2000001083b */
        /* <DEDUP_REMOVED lines=14> */
.L_x_12622:
[----:B-1----:R-:W-:Y:S05]  /*3b40*/  BSYNC B0 ;  /* 0x0000000000007941 */ /* 0x002fea0003800000 */
.L_x_12621:
[----:B------:R-:W-:Y:S01]  /*3b50*/  FFMA.FTZ R157, R5, R148, R59 ;  /* 0x00000094059d7223 */ /* 0x000fe2000001003b */
[----:B---3--:R1:W3:Y:S01]  /*3b60*/  SHFL.DOWN PT, R130, R152, 0x2, 0x1f ;  /* 0x08401f0098827f89 */ /* 0x0082e200000e0000 */
[----:B----4-:R-:W-:Y:S01]  /*3b70*/  FMUL.FTZ R60, R116, R61 ;  /* 0x0000003d743c7220 */ /* 0x010fe20000410000 */
[----:B------:R-:W-:Y:S02]  /*3b80*/  BSSY B0, `(.L_x_12623) ;  /* 0x0000011000007945 */ /* 0x000fe40003800000 */
[----:B------:R1:W4:Y:S01]  /*3b90*/  SHFL.DOWN PT, R148, R155, 0x2, 0x1f ;  /* 0x08401f009b947f89 */ /* 0x00032200000e0000 */
[----:B------:R-:W-:-:S03]  /*3ba0*/  FFMA.FTZ R121, R115, R157, -R60 ;  /* 0x0000009d73797223 */ /* 0x000fc6000001083c */
[----:B--2---:R1:W2:Y:S04]  /*3bb0*/  SHFL.DOWN PT, R158, R153, 0x2, 0x1f ;  /* 0x08401f00999e7f89 */ /* 0x0042a800000e0000 */
[----:B0-----:R1:W0:Y:S01]  /*3bc0*/  SHFL.DOWN PT, R160, R154, 0x2, 0x1f ;  /* 0x08401f009aa07f89 */ /* 0x00122200000e0000 */
[----:B------:R-:W-:Y:S05]  /*3bd0*/  @P2 BRA `(.L_x_12624) ;  /* 0x000000b000002947 */ /* 0x000fea0003800000 */
[C---:B----4-:R-:W-:Y:S02]  /*3be0*/  FMUL.FTZ R59, R155.reuse, R148 ;  /* 0x000000949b3b7220 */ /* 0x050fe40000410000 */
[C---:B0-----:R-:W-:Y:S02]  /*3bf0*/  FMUL.FTZ R159, R155.reuse, R160 ;  /* 0x000000a09b9f7220 */ /* 0x041fe40000410000 */
[C---:B--2---:R-:W-:Y:S02]  /*3c00*/  FMUL.FTZ R161, R155.reuse, R158 ;  /* 0x0000009e9ba17220 */ /* 0x044fe40000410000 */
        /* <DEDUP_REMOVED lines=8> */
.L_x_12624:
[----:B------:R-:W-:Y:S05]  /*3c90*/  BSYNC B0 ;  /* 0x0000000000007941 */ /* 0x000fea0003800000 */
.L_x_12623:
[----:B------:R-:W-:Y:S01]  /*3ca0*/  FMUL.FTZ R60, R116, R157 ;  /* 0x0000009d743c7220 */ /* 0x000fe20000410000 */
[----:B0-----:R0:W1:Y:S01]  /*3cb0*/  SHFL.DOWN PT, R160, R153, 0x4, 0x1f ;  /* 0x08801f0099a07f89 */ /* 0x00106200000e0000 */
[----:B------:R-:W-:Y:S01]  /*3cc0*/  FMUL.FTZ R59, R4, R67 ;  /* 0x00000043043b7220 */ /* 0x000fe20000410000 */
[----:B------:R-:W-:Y:S01]  /*3cd0*/  BSSY B0, `(.L_x_12625) ;  /* 0x0000020000007945 */ /* 0x000fe20003800000 */
[----:B------:R-:W-:Y:S01]  /*3ce0*/  FFMA.FTZ R60, R115, R61, R60 ;  /* 0x0000003d733c7223 */ /* 0x000fe2000001003c */
[----:B------:R0:W4:Y:S01]  /*3cf0*/  SHFL.DOWN PT, R162, R154, 0x4, 0x1f ;  /* 0x08801f009aa27f89 */ /* 0x00012200000e0000 */
[----:B------:R-:W-:-:S02]  /*3d00*/  FFMA.FTZ R121, R6, R151, R121 ;  /* 0x0000009706797223 */ /* 0x000fc40000010079 */
[C---:B----4-:R-:W-:Y:S02]  /*3d10*/  FFMA.FTZ R148, R93.reuse, R58, RZ ;  /* 0x0000003a5d947223 */ /* 0x050fe400000100ff */
[----:B------:R-:W-:Y:S02]  /*3d20*/  FFMA.FTZ R151, R93, -R156, RZ ;  /* 0x8000009c5d977223 */ /* 0x000fe400000100ff */
[-C--:B------:R-:W-:Y:S02]  /*3d30*/  FFMA.FTZ R58, R28, -R59.reuse, R58 ;  /* 0x8000003b1c3a7223 */ /* 0x080fe4000001003a */
[----:B--2---:R-:W-:Y:S02]  /*3d40*/  FMUL.FTZ R158, R5, R64 ;  /* 0x00000040059e7220 */ /* 0x004fe40000410000 */
[----:B------:R-:W-:Y:S02]  /*3d50*/  FFMA.FTZ R59, R29, -R59, R156 ;  /* 0x8000003b1d3b7223 */ /* 0x000fe4000001009c */
[----:B---3--:R-:W-:-:S02]  /*3d60*/  FFMA.FTZ R130, R6, R127, R60 ;  /* 0x0000007f06827223 */ /* 0x008fc4000001003c */
[C---:B------:R-:W-:Y:S01]  /*3d70*/  FFMA.FTZ R156, R94.reuse, R157, R148 ;  /* 0x0000009d5e9c7223 */ /* 0x040fe20000010094 */
[----:B------:R0:W2:Y:S01]  /*3d80*/  SHFL.DOWN PT, R127, R155, 0x4, 0x1f ;  /* 0x08801f009b7f7f89 */ /* 0x0000a200000e0000 */
[----:B------:R-:W-:Y:S02]  /*3d90*/  FFMA.FTZ R148, R94, -R61, R151 ;  /* 0x8000003d5e947223 */ /* 0x000fe40000010097 */
[-C--:B------:R-:W-:Y:S01]  /*3da0*/  FFMA.FTZ R60, R30, -R158.reuse, R157 ;  /* 0x8000009e1e3c7223 */ /* 0x080fe2000001009d */
[----:B------:R0:W3:Y:S01]  /*3db0*/  SHFL.DOWN PT, R151, R152, 0x4, 0x1f ;  /* 0x08801f0098977f89 */ /* 0x0000e200000e0000 */
[----:B------:R-:W-:Y:S02]  /*3dc0*/  FFMA.FTZ R61, R31, -R158, R61 ;  /* 0x8000009e1f3d7223 */ /* 0x000fe4000001003d */
[C---:B------:R-:W-:Y:S02]  /*3dd0*/  FMUL.FTZ R158, R113.reuse, R130 ;  /* 0x00000082719e7220 */ /* 0x040fe40000410000 */
[----:B------:R-:W-:-:S02]  /*3de0*/  FMUL.FTZ R157, R113, R121 ;  /* 0x00000079719d7220 */ /* 0x000fc40000410000 */
[C---:B------:R-:W-:Y:S02]  /*3df0*/  FFMA.FTZ R158, R114.reuse, R121, -R158 ;  /* 0x00000079729e7223 */ /* 0x040fe4000001089e */
[----:B------:R-:W-:Y:S01]  /*3e00*/  FFMA.FTZ R157, R114, R130, R157 ;  /* 0x00000082729d7223 */ /* 0x000fe2000001009d */
[----:B------:R-:W-:Y:S05]  /*3e10*/  @P3 BRA `(.L_x_12626) ;  /* 0x000000b000003947 */ /* 0x000fea0003800000 */
[C---:B012---:R-:W-:Y:S02]  /*3e20*/  FMUL.FTZ R159, R155.reuse, R127 ;  /* 0x0000007f9b9f7220 */ /* 0x047fe40000410000 */
[C---:B------:R-:W-:Y:S02]  /*3e30*/  FMUL.FTZ R161, R155.reuse, R162 ;  /* 0x000000a29ba17220 */ /* 0x040fe40000410000 */
[C---:B------:R-:W-:Y:S02]  /*3e40*/  FMUL.FTZ R163, R155.reuse, R160 ;  /* 0x000000a09ba37220 */ /* 0x040fe40000410000 */
[-C--:B---3--:R-:W-:Y:S02]  /*3e50*/  FMUL.FTZ R155, R155, R151.reuse ;  /* 0x000000979b9b7220 */ /* 0x088fe40000410000 */
[----:B------:R-:W-:-:S02]  /*3e60*/  FFMA.FTZ R159, R152, R151, -R159 ;  /* 0x00000097989f7223 */ /* 0x000fc4000001089f */
[C---:B------:R-:W-:Y:S02]  /*3e70*/  FFMA.FTZ R160, R152.reuse, R160, -R161 ;  /* 0x000000a098a07223 */ /* 0x040fe400000108a1 */
[C---:B------:R-:W-:Y:S02]  /*3e80*/  FFMA.FTZ R163, R152.reuse, R162, R163 ;  /* 0x000000a298a37223 */ /* 0x040fe400000100a3 */
[----:B------:R-:W-:Y:S01]  /*3e90*/  FFMA.FTZ R155, R152, R127, R155 ;  /* 0x0000007f989b7223 */ /* 0x000fe2000001009b */
[----:B------:R-:W-:Y:S01]  /*3ea0*/  MOV R152, R159 ;  /* 0x0000009f00987202 */ /* 0x000fe20000000f00 */
[----:B------:R-:W-:Y:S02]  /*3eb0*/  FADD.FTZ R153, R153, R160 ;  /* 0x000000a099997221 */ /* 0x000fe40000010000 */
[----:B------:R-:W-:Y:S02]  /*3ec0*/  FADD.FTZ R154, R154, R163 ;  /* 0x000000a39a9a7221 */ /* 0x000fe40000010000 */
.L_x_12626:
[----:B01----:R-:W-:Y:S05]  /*3ed0*/  BSYNC B0 ;  /* 0x0000000000007941 */ /* 0x003fea0003800000 */
.L_x_12625:
[C---:B--2---:R-:W-:Y:S01]  /*3ee0*/  FFMA.FTZ R127, R7.reuse, R124, R158 ;  /* 0x0000007c077f7223 */ /* 0x044fe2000001009e */
[----:B------:R0:W1:Y:S01]  /*3ef0*/  SHFL.DOWN PT, R160, R153, 0x8, 0x1f ;  /* 0x09001f0099a07f89 */ /* 0x00006200000e0000 */
[----:B------:R-:W-:Y:S01]  /*3f00*/  FMUL.FTZ R158, R6, R65 ;  /* 0x00000041069e7220 */ /* 0x000fe20000410000 */
[----:B------:R-:W-:Y:S01]  /*3f10*/  BSSY B0, `(.L_x_12627) ;  /* 0x0000019000007945 */ /* 0x000fe20003800000 */
[----:B------:R-:W-:Y:S01]  /*3f20*/  FFMA.FTZ R124, R7, R122, R157 ;  /* 0x0000007a077c7223 */ /* 0x000fe2000001009d */
[----:B------:R0:W2:Y:S01]  /*3f30*/  SHFL.DOWN PT, R162, R154, 0x8, 0x1f ;  /* 0x09001f009aa27f89 */ /* 0x0000a200000e0000 */
[----:B---3--:R-:W-:-:S02]  /*3f40*/  FFMA.FTZ R151, R95, R121, R156 ;  /* 0x000000795f977223 */ /* 0x008fc4000001009c */
[-C--:B------:R-:W-:Y:S02]  /*3f50*/  FFMA.FTZ R121, R32, -R158.reuse, R121 ;  /* 0x8000009e20797223 */ /* 0x080fe40000010079 */
[----:B------:R-:W-:Y:S02]  /*3f60*/  FFMA.FTZ R122, R33, -R158, R130 ;  /* 0x8000009e217a7223 */ /* 0x000fe40000010082 */
[----:B------:R-:W-:Y:S02]  /*3f70*/  FFMA.FTZ R157, R95, -R130, R148 ;  /* 0x800000825f9d7223 */ /* 0x000fe40000010094 */
[CC--:B------:R-:W-:Y:S01]  /*3f80*/  FMUL.FTZ R158, R111.reuse, R124.reuse ;  /* 0x0000007c6f9e7220 */ /* 0x0c0fe20000410000 */
[----:B------:R0:W3:Y:S01]  /*3f90*/  SHFL.DOWN PT, R148, R152, 0x8, 0x1f ;  /* 0x09001f0098947f89 */ /* 0x0000e200000e0000 */
[-C--:B------:R-:W-:Y:S02]  /*3fa0*/  FMUL.FTZ R159, R111, R127.reuse ;  /* 0x0000007f6f9f7220 */ /* 0x080fe40000410000 */
[C---:B------:R-:W-:Y:S01]  /*3fb0*/  FFMA.FTZ R158, R112.reuse, R127, -R158 ;  /* 0x0000007f709e7223 */ /* 0x040fe2000001089e */
[----:B------:R0:W4:Y:S01]  /*3fc0*/  SHFL.DOWN PT, R130, R155, 0x8, 0x1f ;  /* 0x09001f009b827f89 */ /* 0x00012200000e0000 */
[----:B------:R-:W-:Y:S01]  /*3fd0*/  FFMA.FTZ R156, R112, R124, R159 ;  /* 0x0000007c709c7223 */ /* 0x000fe2000001009f */
[----:B------:R-:W-:Y:S05]  /*3fe0*/  @P4 BRA `(.L_x_12628) ;  /* 0x000000b000004947 */ /* 0x000fea0003800000 */
[C---:B----4-:R-:W-:Y:S02]  /*3ff0*/  FMUL.FTZ R159, R155.reuse, R130 ;  /* 0x000000829b9f7220 */ /* 0x050fe40000410000 */
[----:B--2---:R-:W-:-:S02]  /*4000*/  FMUL.FTZ R161, R155, R162 ;  /* 0x000000a29ba17220 */ /* 0x004fc40000410000 */
[C---:B-1----:R-:W-:Y:S02]  /*4010*/  FMUL.FTZ R163, R155.reuse, R160 ;  /* 0x000000a09ba37220 */ /* 0x042fe40000410000 */
        /* <DEDUP_REMOVED lines=8> */
.L_x_12628:
[----:B------:R-:W-:Y:S05]  /*40a0*/  BSYNC B0 ;  /* 0x0000000000007941 */ /* 0x000fea0003800000 */
.L_x_12627:
[C---:B------:R-:W-:Y:S01]  /*40b0*/  FFMA.FTZ R125, R8.reuse, R125, R158 ;  /* 0x0000007d087d7223 */ /* 0x040fe2000001009e */
[----:B-1----:R1:W0:Y:S01]  /*40c0*/  SHFL.DOWN PT, R160, R153, 0x10, 0x1f ;  /* 0x0a001f0099a07f89 */ /* 0x00222200000e0000 */
[----:B------:R-:W-:Y:S01]  /*40d0*/  FMUL.FTZ R158, R7, R0 ;  /* 0x00000000079e7220 */ /* 0x000fe20000410000 */
[----:B------:R-:W-:Y:S01]  /*40e0*/  BSSY B0, `(.L_x_12629) ;  /* 0x0000019000007945 */ /* 0x000fe20003800000 */
[----:B----4-:R-:W-:Y:S01]  /*40f0*/  FFMA.FTZ R130, R8, R123, R156 ;  /* 0x0000007b08827223 */ /* 0x010fe2000001009c */
[----:B--2---:R1:W2:Y:S01]  /*4100*/  SHFL.DOWN PT, R162, R154, 0x10, 0x1f ;  /* 0x0a001f009aa27f89 */ /* 0x0042a200000e0000 */
[----:B------:R-:W-:Y:S02]  /*4110*/  FFMA.FTZ R157, R96, -R124, R157 ;  /* 0x8000007c609d7223 */ /* 0x000fe4000001009d */
[-C--:B------:R-:W-:Y:S02]  /*4120*/  FFMA.FTZ R123, R34, -R158.reuse, R127 ;  /* 0x8000009e227b7223 */ /* 0x080fe4000001007f */
[----:B------:R-:W-:-:S02]  /*4130*/  FFMA.FTZ R124, R35, -R158, R124 ;  /* 0x8000009e237c7223 */ /* 0x000fc4000001007c */
[----:B---3--:R-:W-:Y:S02]  /*4140*/  FFMA.FTZ R148, R96, R127, R151 ;  /* 0x0000007f60947223 */ /* 0x008fe40000010097 */
        /* <DEDUP_REMOVED lines=9> */
[CC--:B0-----:R-:W-:Y:S02]  /*41e0*/  FMUL.FTZ R163, R155.reuse, R160.reuse ;  /* 0x000000a09ba37220 */ /* 0x0c1fe40000410000 */
        /* <DEDUP_REMOVED lines=8> */
.L_x_12630:
[----:B------:R-:W-:Y:S05]  /*4270*/  BSYNC B0 ;  /* 0x0000000000007941 */ /* 0x000fea0003800000 */
.L_x_12629:
[----:B----4-:R-:W-:Y:S01]  /*4280*/  FFMA.FTZ R127, R9, R128, R158 ;  /* 0x00000080097f7223 */ /* 0x010fe2000001009e */
[----:B------:R-:W-:Y:S01]  /*4290*/  SHFL.IDX PT, R159, R155, RZ, 0x1f ;  /* 0x00001fff9b9f7589 */ /* 0x000fe200000e0000 */
[----:B------:R-:W-:Y:S01]  /*42a0*/  FMUL.FTZ R128, R8, R71 ;  /* 0x0000004708807220 */ /* 0x000fe20000410000 */
[----:B------:R-:W-:Y:S01]  /*42b0*/  ISETP.NE.AND P0, PT, R83, RZ, PT ;  /* 0x000000ff5300720c */ /* 0x000fe20003f05270 */
[----:B---3--:R-:W-:Y:S01]  /*42c0*/  FFMA.FTZ R151, R9, R126, R156 ;  /* 0x0000007e09977223 */ /* 0x008fe2000001009c */
[----:B0-----:R-:W-:Y:S01]  /*42d0*/  SHFL.DOWN PT, R160, R153, 0x1, 0x1f ;  /* 0x08201f0099a07f89 */ /* 0x001fe200000e0000 */
[----:B------:R-:W-:Y:S01]  /*42e0*/  FFMA.FTZ R148, R97, R125, R148 ;  /* 0x0000007d61947223 */ /* 0x000fe20000010094 */
[----:B------:R-:W-:Y:S01]  /*42f0*/  BSSY B0, `(.L_x_12631) ;  /* 0x00000eb000007945 */ /* 0x000fe20003800000 */
[-C--:B------:R-:W-:Y:S01]  /*4300*/  FFMA.FTZ R125, R36, -R128.reuse, R125 ;  /* 0x80000080247d7223 */ /* 0x080fe2000001007d */
[----:B------:R-:W-:Y:S01]  /*4310*/  SHFL.DOWN PT, R161, R154, 0x1, 0x1f ;  /* 0x08201f009aa17f89 */ /* 0x000fe200000e0000 */
[----:B------:R-:W-:-:S02]  /*4320*/  FFMA.FTZ R126, R37, -R128, R130 ;  /* 0x80000080257e7223 */ /* 0x000fc40000010082 */
[C---:B------:R-:W-:Y:S01]  /*4330*/  FMUL.FTZ R128, R106.reuse, R151 ;  /* 0x000000976a807220 */ /* 0x040fe20000410000 */
[----:B-1----:R-:W-:Y:S01]  /*4340*/  SHFL.IDX PT, R153, R153, RZ, 0x1f ;  /* 0x00001fff99997589 */ /* 0x002fe200000e0000 */
[-C--:B------:R-:W-:Y:S02]  /*4350*/  FMUL.FTZ R156, R106, R127.reuse ;  /* 0x0000007f6a9c7220 */ /* 0x080fe40000410000 */
[-C--:B--2---:R-:W-:Y:S01]  /*4360*/  FFMA.FTZ R162, R98, R127.reuse, R148 ;  /* 0x0000007f62a27223 */ /* 0x084fe20000010094 */
[----:B------:R-:W-:Y:S01]  /*4370*/  SHFL.IDX PT, R154, R154, RZ, 0x1f ;  /* 0x00001fff9a9a7589 */ /* 0x000fe200000e0000 */
[----:B------:R-:W-:Y:S02]  /*4380*/  FFMA.FTZ R157, R97, -R130, R157 ;  /* 0x80000082619d7223 */ /* 0x000fe4000001009d */
[C---:B------:R-:W-:Y:S02]  /*4390*/  FFMA.FTZ R148, R108.reuse, R127, -R128 ;  /* 0x0000007f6c947223 */ /* 0x040fe40000010880 */
[----:B------:R-:W-:-:S02]  /*43a0*/  FFMA.FTZ R156, R108, R151, R156 ;  /* 0x000000976c9c7223 */ /* 0x000fc4000001009c */
[----:B------:R-:W-:Y:S02]  /*43b0*/  FMUL.FTZ R158, R9, R68 ;  /* 0x00000044099e7220 */ /* 0x000fe40000410000 */
[----:B------:R-:W-:Y:S02]  /*43c0*/  FFMA.FTZ R130, R98, -R151, R157 ;  /* 0x8000009762827223 */ /* 0x000fe4000001009d */
[C---:B------:R-:W-:Y:S01]  /*43d0*/  FFMA.FTZ R129, R10.reuse, R129, R148 ;  /* 0x000000810a817223 */ /* 0x040fe20000010094 */
[----:B------:R-:W-:Y:S01]  /*43e0*/  SHFL.IDX PT, R157, R47, RZ, 0x1f ;  /* 0x00001fff2f9d7589 */ /* 0x000fe200000e0000 */
[----:B------:R-:W-:Y:S02]  /*43f0*/  FFMA.FTZ R164, R10, R131, R156 ;  /* 0x000000830aa47223 */ /* 0x000fe4000001009c */
[-C--:B------:R-:W-:Y:S01]  /*4400*/  FFMA.FTZ R127, R38, -R158.reuse, R127 ;  /* 0x8000009e267f7223 */ /* 0x080fe2000001007f */
[----:B------:R0:W1:Y:S01]  /*4410*/  SHFL.DOWN PT, R148, R155, 0x1, 0x1f ;  /* 0x08201f009b947f89 */ /* 0x00006200000e0000 */
[----:B------:R-:W-:-:S02]  /*4420*/  FFMA.FTZ R128, R39, -R158, R151 ;  /* 0x8000009e27807223 */ /* 0x000fc40000010097 */
[----:B------:R-:W-:Y:S01]  /*4430*/  FMUL.FTZ R165, R120, R164 ;  /* 0x000000a478a57220 */ /* 0x000fe20000410000 */
[----:B------:R-:W2:Y:S01]  /*4440*/  SHFL.IDX PT, R156, R46, RZ, 0x1f ;  /* 0x00001fff2e9c7589 */ /* 0x000ea200000e0000 */
[----:B------:R-:W-:Y:S02]  /*4450*/  FMUL.FTZ R131, R10, R69 ;  /* 0x000000450a837220 */ /* 0x000fe40000410000 */
[-C--:B------:R-:W-:Y:S01]  /*4460*/  FFMA.FTZ R165, R119, R129.reuse, -R165 ;  /* 0x0000008177a57223 */ /* 0x080fe200000108a5 */
[----:B------:R-:W3:Y:S01]  /*4470*/  SHFL.DOWN PT, R158, R152, 0x1, 0x1f ;  /* 0x08201f00989e7f89 */ /* 0x000ee200000e0000 */
[----:B0-----:R-:W-:Y:S02]  /*4480*/  FMUL.FTZ R155, R120, R129 ;  /* 0x00000081789b7220 */ /* 0x001fe40000410000 */
[----:B------:R-:W-:Y:S01]  /*4490*/  FFMA.FTZ R165, R11, R134, R165 ;  /* 0x000000860ba57223 */ /* 0x000fe200000100a5 */
[----:B------:R2:W0:Y:S01]  /*44a0*/  SHFL.IDX PT, R151, R152, RZ, 0x1f ;  /* 0x00001fff98977589 */ /* 0x00042200000e0000 */
[----:B------:R-:W-:-:S02]  /*44b0*/  FFMA.FTZ R155, R119, R164, R155 ;  /* 0x000000a4779b7223 */ /* 0x000fc4000001009b */
[----:B------:R-:W-:Y:S02]  /*44c0*/  FFMA.FTZ R162, R99, R129, R162 ;  /* 0x0000008163a27223 */ /* 0x000fe400000100a2 */
[C---:B------:R-:W-:Y:S02]  /*44d0*/  FFMA.FTZ R134, R11.reuse, R132, R155 ;  /* 0x000000840b867223 */ /* 0x040fe4000001009b */
[----:B------:R-:W-:Y:S02]  /*44e0*/  FMUL.FTZ R132, R11, R66 ;  /* 0x000000420b847220 */ /* 0x000fe40000410000 */
[----:B------:R-:W-:Y:S02]  /*44f0*/  FFMA.FTZ R163, R99, -R164, R130 ;  /* 0x800000a463a37223 */ /* 0x000fe40000010082 */
[-C--:B------:R-:W-:Y:S02]  /*4500*/  FFMA.FTZ R129, R40, -R131.reuse, R129 ;  /* 0x8000008328817223 */ /* 0x080fe40000010081 */
[----:B------:R-:W-:-:S02]  /*4510*/  FFMA.FTZ R130, R41, -R131, R164 ;  /* 0x8000008329827223 */ /* 0x000fc400000100a4 */
[----:B------:R-:W-:Y:S02]  /*4520*/  FMUL.FTZ R155, R103, R165 ;  /* 0x000000a5679b7220 */ /* 0x000fe40000410000 */
[----:B------:R-:W-:Y:S02]  /*4530*/  FFMA.FTZ R131, R42, -R132, R165 ;  /* 0x800000842a837223 */ /* 0x000fe400000100a5 */
[C---:B-1----:R-:W-:Y:S02]  /*4540*/  @P1 FMUL.FTZ R165, R148.reuse, R157 ;  /* 0x0000009d94a51220 */ /* 0x042fe40000410000 */
[-C--:B--2---:R-:W-:Y:S02]  /*4550*/  @P1 FMUL.FTZ R152, R148, R156.reuse ;  /* 0x0000009c94981220 */ /* 0x084fe40000410000 */
[----:B------:R-:W-:Y:S02]  /*4560*/  FADD.FTZ R148, R162, R155 ;  /* 0x0000009ba2947221 */ /* 0x000fe40000010000 */
[----:B---3--:R-:W-:-:S02]  /*4570*/  @P1 FFMA.FTZ R165, R158, R156, -R165 ;  /* 0x0000009c9ea51223 */ /* 0x008fc400000108a5 */
[----:B------:R-:W-:Y:S02]  /*4580*/  @P1 FFMA.FTZ R162, R158, R157, R152 ;  /* 0x0000009d9ea21223 */ /* 0x000fe40000010098 */
[----:B------:R-:W-:Y:S02]  /*4590*/  FMUL.FTZ R158, R159, R46 ;  /* 0x0000002e9f9e7220 */ /* 0x000fe40000410000 */
[----:B------:R-:W-:Y:S02]  /*45a0*/  @P1 FADD.FTZ R156, R160, R165 ;  /* 0x000000a5a09c1221 */ /* 0x000fe40000010000 */
[----:B------:R-:W-:Y:S02]  /*45b0*/  @P1 FADD.FTZ R157, R161, R162 ;  /* 0x000000a2a19d1221 */ /* 0x000fe40000010000 */
[-C--:B------:R-:W-:Y:S02]  /*45c0*/  FMUL.FTZ R152, R159, R47.reuse ;  /* 0x0000002f9f987220 */ /* 0x080fe40000410000 */
[----:B0-----:R-:W-:-:S02]  /*45d0*/  FFMA.FTZ R47, R151, R47, R158 ;  /* 0x0000002f972f7223 */ /* 0x001fc4000001009e */
[CC--:B------:R-:W-:Y:S02]  /*45e0*/  FMUL.FTZ R158, R156.reuse, -R63.reuse ;  /* 0x8000003f9c9e7220 */ /* 0x0c0fe40000410000 */
[C---:B------:R-:W-:Y:S02]  /*45f0*/  FMUL.FTZ R155, R157.reuse, -R63 ;  /* 0x8000003f9d9b7220 */ /* 0x040fe40000410000 */
[-C--:B------:R-:W-:Y:S02]  /*4600*/  FFMA.FTZ R157, R157, R62.reuse, R158 ;  /* 0x0000003e9d9d7223 */ /* 0x080fe4000001009e */
[----:B------:R-:W-:Y:S02]  /*4610*/  FFMA.FTZ R62, R156, R62, -R155 ;  /* 0x0000003e9c3e7223 */ /* 0x000fe4000001089b */
[----:B------:R-:W-:Y:S02]  /*4620*/  FADD.FTZ R136, -R136, R157 ;  /* 0x0000009d88887221 */ /* 0x000fe40000010100 */
[----:B------:R-:W-:Y:S01]  /*4630*/  FADD.FTZ R137, R137, R62 ;  /* 0x0000003e89897221 */ /* 0x000fe20000010000 */
[----:B------:R-:W-:Y:S01]  /*4640*/  P2R R62, PR, RZ, 0x1 ;  /* 0x00000001ff3e7803 */ /* 0x000fe20000000000 */
[----:B------:R-:W-:-:S02]  /*4650*/  FMUL.FTZ R62, R120, -R136 ;  /* 0x80000088783e7220 */ /* 0x000fc40000410000 */
[-C--:B------:R-:W-:Y:S02]  /*4660*/  FMUL.FTZ R120, R120, -R137.reuse ;  /* 0x8000008978787220 */ /* 0x080fe40000410000 */
[C---:B------:R-:W-:Y:S02]  /*4670*/  FFMA.FTZ R62, R119.reuse, R137, -R62 ;  /* 0x00000089773e7223 */ /* 0x040fe4000001083e */
[----:B------:R-:W-:Y:S02]  /*4680*/  FFMA.FTZ R120, R119, R136, R120 ;  /* 0x0000008877787223 */ /* 0x000fe40000010078 */
[----:B------:R-:W-:Y:S02]  /*4690*/  FFMA.FTZ R46, R151, R46, -R152 ;  /* 0x0000002e972e7223 */ /* 0x000fe40000010898 */
[C---:B------:R-:W-:Y:S02]  /*46a0*/  FMUL.FTZ R63, R159.reuse, R45 ;  /* 0x0000002d9f3f7220 */ /* 0x040fe40000410000 */
[----:B------:R-:W-:-:S02]  /*46b0*/  FMUL.FTZ R152, R159, R44 ;  /* 0x0000002c9f987220 */ /* 0x000fc40000410000 */
[----:B------:R-:W-:Y:S02]  /*46c0*/  FADD.FTZ R133, -R133, R120 ;  /* 0x0000007885857221 */ /* 0x000fe40000010100 */
[----:B------:R-:W-:Y:S02]  /*46d0*/  FADD.FTZ R135, R135, R62 ;  /* 0x0000003e87877221 */ /* 0x000fe40000010000 */
[----:B------:R-:W-:Y:S01]  /*46e0*/  FFMA.FTZ R44, R151, R44, -R63 ;  /* 0x0000002c972c7223 */ /* 0x000fe2000001083f */
[----:B------:R-:W-:Y:S01]  /*46f0*/  SHF.L.U32 R63, R83, 0x4, RZ ;  /* 0x00000004533f7819 */ /* 0x000fe200000006ff */
[----:B------:R-:W-:Y:S02]  /*4700*/  FFMA.FTZ R45, R151, R45, R152 ;  /* 0x0000002d972d7223 */ /* 0x000fe40000010098 */
[----:B------:R-:W-:Y:S01]  /*4710*/  FADD.FTZ R46, R153, R46 ;  /* 0x0000002e992e7221 */ /* 0x000fe20000010000 */
[----:B------:R-:W-:Y:S01]  /*4720*/  LEA.HI.SX32 R119, R63, R63, 0x1b ;  /* 0x0000003f3f777211 */ /* 0x000fe200078fdaff */
[----:B------:R-:W-:-:S02]  /*4730*/  FADD.FTZ R47, R154, R47 ;  /* 0x0000002f9a2f7221 */ /* 0x000fc40000010000 */
[C---:B------:R-:W-:Y:S02]  /*4740*/  FMUL.FTZ R120, R106.reuse, -R133 ;  /* 0x800000856a787220 */ /* 0x040fe40000410000 */
[-C--:B------:R-:W-:Y:S01]  /*4750*/  FMUL.FTZ R106, R106, -R135.reuse ;  /* 0x800000876a6a7220 */ /* 0x080fe20000410000 */
[----:B------:R0:W-:Y:S01]  /*4760*/  @!P0 STS.128 [R102.X16+0x25d0], R44 ;  /* 0x0025d02c66008388 */ /* 0x0001e2000000cc00 */
[----:B------:R-:W-:Y:S02]  /*4770*/  FFMA.FTZ R120, R108, R135, -R120 ;  /* 0x000000876c787223 */ /* 0x000fe40000010878 */
[----:B------:R-:W-:Y:S02]  /*4780*/  FFMA.FTZ R132, R43, -R132, R134 ;  /* 0x800000842b847223 */ /* 0x000fe40000010086 */
[----:B------:R-:W-:Y:S02]  /*4790*/  FADD.FTZ R139, R139, R120 ;  /* 0x000000788b8b7221 */ /* 0x000fe40000010000 */
[----:B------:R-:W-:-:S02]  /*47a0*/  FMUL.FTZ R154, R136, R66 ;  /* 0x00000042889a7220 */ /* 0x000fc40000410000 */
[----:B------:R-:W-:Y:S02]  /*47b0*/  FMUL.FTZ R151, R133, R69 ;  /* 0x0000004585977220 */ /* 0x000fe40000410000 */
[----:B------:R-:W-:Y:S02]  /*47c0*/  FMUL.FTZ R152, R137, R66 ;  /* 0x0000004289987220 */ /* 0x000fe40000410000 */
[----:B------:R-:W-:Y:S02]  /*47d0*/  FMUL.FTZ R63, R132, R154 ;  /* 0x0000009a843f7220 */ /* 0x000fe40000410000 */
[----:B------:R-:W-:Y:S02]  /*47e0*/  FMUL.FTZ R156, R11, R152 ;  /* 0x000000980b9c7220 */ /* 0x000fe40000410000 */
[----:B0-----:R-:W-:Y:S02]  /*47f0*/  FFMA.FTZ R45, R108, R133, R106 ;  /* 0x000000856c2d7223 */ /* 0x001fe4000001006a */
[----:B------:R-:W-:Y:S01]  /*4800*/  FMUL.FTZ R47, R135, R69 ;  /* 0x00000045872f7220 */ /* 0x000fe20000410000 */
[----:B------:R-:W-:Y:S01]  /*4810*/  STS [R119.X4+0x878], R156 ;  /* 0x0008789c77007388 */ /* 0x000fe20000004800 */
[----:B------:R-:W-:-:S02]  /*4820*/  FADD.FTZ R138, -R138, R45 ;  /* 0x0000002d8a8a7221 */ /* 0x000fc40000010100 */
[----:B------:R-:W-:Y:S02]  /*4830*/  FMUL.FTZ R106, R130, R151 ;  /* 0x00000097826a7220 */ /* 0x000fe40000410000 */
[CC--:B------:R-:W-:Y:S02]  /*4840*/  FMUL.FTZ R44, R109.reuse, -R138.reuse ;  /* 0x8000008a6d2c7220 */ /* 0x0c0fe40000410000 */
[-C--:B------:R-:W-:Y:S02]  /*4850*/  FMUL.FTZ R109, R109, -R139.reuse ;  /* 0x8000008b6d6d7220 */ /* 0x080fe40000410000 */
[C---:B------:R-:W-:Y:S02]  /*4860*/  FFMA.FTZ R44, R110.reuse, R139, -R44 ;  /* 0x0000008b6e2c7223 */ /* 0x040fe4000001082c */
[----:B------:R-:W-:Y:S02]  /*4870*/  FFMA.FTZ R109, R110, R138, R109 ;  /* 0x0000008a6e6d7223 */ /* 0x000fe4000001006d */
[----:B------:R-:W-:-:S02]  /*4880*/  FADD.FTZ R141, R141, R44 ;  /* 0x0000002c8d8d7221 */ /* 0x000fc40000010000 */
[----:B------:R-:W-:Y:S02]  /*4890*/  FADD.FTZ R140, -R140, R109 ;  /* 0x0000006d8c8c7221 */ /* 0x000fe40000010100 */
[C---:B------:R-:W-:Y:S02]  /*48a0*/  FMUL.FTZ R109, R111.reuse, -R141 ;  /* 0x8000008d6f6d7220 */ /* 0x040fe40000410000 */
[----:B------:R-:W-:Y:S02]  /*48b0*/  FMUL.FTZ R111, R111, -R140 ;  /* 0x8000008c6f6f7220 */ /* 0x000fe40000410000 */
[----:B------:R-:W-:Y:S02]  /*48c0*/  FMUL.FTZ R120, R138, R68 ;  /* 0x000000448a787220 */ /* 0x000fe40000410000 */
[----:B------:R-:W-:Y:S02]  /*48d0*/  FFMA.FTZ R109, R112, R140, R109 ;  /* 0x0000008c706d7223 */ /* 0x000fe4000001006d */
[----:B------:R-:W-:-:S02]  /*48e0*/  FMUL.FTZ R62, R132, R152 ;  /* 0x00000098843e7220 */ /* 0x000fc40000410000 */
[----:B------:R-:W-:Y:S02]  /*48f0*/  FFMA.FTZ R63, R131, R152, R63 ;  /* 0x00000098833f7223 */ /* 0x000fe4000001003f */
[----:B------:R-:W-:Y:S02]  /*4900*/  FFMA.FTZ R112, R112, R141, -R111 ;  /* 0x0000008d70707223 */ /* 0x000fe4000001086f */
[-C--:B------:R-:W-:Y:S02]  /*4910*/  FMUL.FTZ R46, R130, R47.reuse ;  /* 0x0000002f822e7220 */ /* 0x080fe40000410000 */
[-C--:B------:R-:W-:Y:S02]  /*4920*/  FMUL.FTZ R152, R10, R47.reuse ;  /* 0x0000002f0a987220 */ /* 0x080fe40000410000 */
[----:B------:R-:W-:Y:S02]  /*4930*/  FFMA.FTZ R106, R129, R47, R106 ;  /* 0x0000002f816a7223 */ /* 0x000fe4000001006a */
[----:B------:R-:W-:Y:S01]  /*4940*/  FMUL.FTZ R108, R139, R68 ;  /* 0x000000448b6c7220 */ /* 0x000fe20000410000 */
        /* <DEDUP_REMOVED lines=8> */
[----:B------:R-:W-:Y:S01]  /*49d0*/  FMUL.FTZ R113, R113, -R143 ;  /* 0x8000008f71717220 */ /* 0x000fe20000410000 */
[----:B------:R0:W-:Y:S01]  /*49e0*/  STS [R119.X4+0x868], R110 ;  /* 0x0008686e77007388 */ /* 0x0001e20000004800 */
[----:B------:R-:W-:Y:S02]  /*49f0*/  FMUL.FTZ R158, R11, R154 ;  /* 0x0000009a0b9e7220 */ /* 0x000fe40000410000 */
[----:B------:R-:W-:Y:S02]  /*4a00*/  FFMA.FTZ R113, R114, R142, R113 ;  /* 0x0000008e72717223 */ /* 0x000fe40000010071 */
[----:B------:R-:W-:Y:S01]  /*4a10*/  FFMA.FTZ R62, R131, R154, -R62 ;  /* 0x0000009a833e7223 */ /* 0x000fe2000001083e */
[----:B------:R-:W-:Y:S01]  /*4a20*/  STS [R119.X4+0x87c], R158 ;  /* 0x00087c9e77007388 */ /* 0x000fe20000004800 */
[----:B------:R-:W-:Y:S02]  /*4a30*/  FADD.FTZ R144, -R144, R113 ;  /* 0x0000007190907221 */ /* 0x000fe40000010100 */
[----:B------:R-:W-:-:S02]  /*4a40*/  FMUL.FTZ R154, R10, R151 ;  /* 0x000000970a9a7220 */ /* 0x000fc40000410000 */
[----:B0-----:R-:W-:Y:S02]  /*4a50*/  FFMA.FTZ R110, R114, R143, -R108 ;  /* 0x0000008f726e7223 */ /* 0x001fe4000001086c */
[----:B------:R-:W-:Y:S01]  /*4a60*/  FFMA.FTZ R46, R129, R151, -R46 ;  /* 0x00000097812e7223 */ /* 0x000fe2000001082e */
[----:B------:R-:W-:Y:S01]  /*4a70*/  STS [R119.X4+0x874], R154 ;  /* 0x0008749a77007388 */ /* 0x000fe20000004800 */
[----:B------:R-:W-:Y:S02]  /*4a80*/  FADD.FTZ R145, R145, R110 ;  /* 0x0000006e91917221 */ /* 0x000fe40000010000 */
[-C--:B------:R-:W-:Y:S02]  /*4a90*/  FMUL.FTZ R111, R141, R71.reuse ;  /* 0x000000478d6f7220 */ /* 0x080fe40000410000 */
[----:B------:R-:W-:Y:S02]  /*4aa0*/  FMUL.FTZ R151, R140, R71 ;  /* 0x000000478c977220 */ /* 0x000fe40000410000 */
[----:B------:R-:W-:-:S02]  /*4ab0*/  FMUL.FTZ R110, R116, -R144 ;  /* 0x80000090746e7220 */ /* 0x000fc40000410000 */
[----:B------:R-:W-:Y:S02]  /*4ac0*/  FMUL.FTZ R116, R116, -R145 ;  /* 0x8000009174747220 */ /* 0x000fe40000410000 */
[C---:B------:R-:W-:Y:S02]  /*4ad0*/  FMUL.FTZ R112, R126.reuse, R111 ;  /* 0x0000006f7e707220 */ /* 0x040fe40000410000 */
[----:B------:R-:W-:Y:S02]  /*4ae0*/  FMUL.FTZ R44, R126, R151 ;  /* 0x000000977e2c7220 */ /* 0x000fe40000410000 */
[----:B------:R-:W-:Y:S02]  /*4af0*/  FMUL.FTZ R114, R142, R0 ;  /* 0x000000008e727220 */ /* 0x000fe40000410000 */
[-C--:B------:R-:W-:Y:S02]  /*4b00*/  FMUL.FTZ R152, R9, R120.reuse ;  /* 0x0000007809987220 */ /* 0x080fe40000410000 */
[----:B------:R-:W-:-:S02]  /*4b10*/  FFMA.FTZ R45, R127, R120, -R45 ;  /* 0x000000787f2d7223 */ /* 0x000fc4000001082d */
[----:B------:R-:W-:Y:S01]  /*4b20*/  FFMA.FTZ R116, R115, R144, R116 ;  /* 0x0000009073747223 */ /* 0x000fe20000010074 */
[----:B------:R0:W-:Y:S01]  /*4b30*/  STS [R119.X4+0x86c], R152 ;  /* 0x00086c9877007388 */ /* 0x0001e20000004800 */
[----:B------:R-:W-:Y:S02]  /*4b40*/  FMUL.FTZ R120, R8, R111 ;  /* 0x0000006f08787220 */ /* 0x000fe40000410000 */
[C---:B------:R-:W-:Y:S02]  /*4b50*/  FFMA.FTZ R108, R125.reuse, R151, -R112 ;  /* 0x000000977d6c7223 */ /* 0x040fe40000010870 */
[----:B------:R-:W-:Y:S01]  /*4b60*/  FFMA.FTZ R44, R125, R111, R44 ;  /* 0x0000006f7d2c7223 */ /* 0x000fe2000001002c */
[----:B------:R1:W-:Y:S01]  /*4b70*/  STS [R119.X4+0x860], R120 ;  /* 0x0008607877007388 */ /* 0x0003e20000004800 */
[----:B------:R-:W-:Y:S02]  /*4b80*/  FMUL.FTZ R112, R143, R0 ;  /* 0x000000008f707220 */ /* 0x000fe40000410000 */
[----:B------:R-:W-:-:S02]  /*4b90*/  FMUL.FTZ R111, R124, R114 ;  /* 0x000000727c6f7220 */ /* 0x000fc40000410000 */
[----:B------:R-:W-:Y:S02]  /*4ba0*/  FFMA.FTZ R109, R115, R145, -R110 ;  /* 0x00000091736d7223 */ /* 0x000fe4000001086e */
[----:B------:R-:W-:Y:S02]  /*4bb0*/  FADD.FTZ R147, -R147, R116 ;  /* 0x0000007493937221 */ /* 0x000fe40000010100 */
[-C--:B------:R-:W-:Y:S02]  /*4bc0*/  FMUL.FTZ R113, R124, R112.reuse ;  /* 0x000000707c717220 */ /* 0x080fe40000410000 */
[----:B0-----:R-:W-:Y:S02]  /*4bd0*/  FMUL.FTZ R152, R8, R151 ;  /* 0x0000009708987220 */ /* 0x001fe40000410000 */
[-C--:B------:R-:W-:Y:S02]  /*4be0*/  FFMA.FTZ R110, R123, R112.reuse, R111 ;  /* 0x000000707b6e7223 */ /* 0x080fe4000001006f */
[----:B-1----:R-:W-:Y:S01]  /*4bf0*/  FMUL.FTZ R120, R7, R112 ;  /* 0x0000007007787220 */ /* 0x002fe20000410000 */
[----:B------:R0:W-:Y:S01]  /*4c00*/  STS [R119.X4+0x864], R152 ;  /* 0x0008649877007388 */ /* 0x0001e20000004800 */
[----:B------:R-:W-:-:S02]  /*4c10*/  FADD.FTZ R109, R146, R109 ;  /* 0x0000006d926d7221 */ /* 0x000fc40000010000 */
[C---:B------:R-:W-:Y:S01]  /*4c20*/  FMUL.FTZ R112, R118.reuse, -R147 ;  /* 0x8000009376707220 */ /* 0x040fe20000410000 */
[----:B------:R-:W-:Y:S01]  /*4c30*/  STS [R119.X4+0x858], R120 ;  /* 0x0008587877007388 */ /* 0x000fe20000004800 */
[-C--:B------:R-:W-:Y:S02]  /*4c40*/  FFMA.FTZ R111, R123, R114.reuse, -R113 ;  /* 0x000000727b6f7223 */ /* 0x080fe40000010871 */
[----:B------:R-:W-:Y:S02]  /*4c50*/  FMUL.FTZ R118, R118, -R109 ;  /* 0x8000006d76767220 */ /* 0x000fe40000410000 */
[----:B------:R-:W-:Y:S02]  /*4c60*/  FMUL.FTZ R113, R145, R65 ;  /* 0x0000004191717220 */ /* 0x000fe40000410000 */
[----:B------:R-:W-:Y:S02]  /*4c70*/  FFMA.FTZ R112, R117, R109, -R112 ;  /* 0x0000006d75707223 */ /* 0x000fe40000010870 */
[----:B0-----:R-:W-:-:S02]  /*4c80*/  FMUL.FTZ R152, R7, R114 ;  /* 0x0000007207987220 */ /* 0x001fc40000410000 */
[----:B------:R-:W-:Y:S02]  /*4c90*/  FMUL.FTZ R115, R144, R65 ;  /* 0x0000004190737220 */ /* 0x000fe40000410000 */
[----:B------:R-:W-:Y:S01]  /*4ca0*/  FFMA.FTZ R117, R117, R147, R118 ;  /* 0x0000009375757223 */ /* 0x000fe20000010076 */
[----:B------:R0:W-:Y:S01]  /*4cb0*/  STS [R119.X4+0x85c], R152 ;  /* 0x00085c9877007388 */ /* 0x0001e20000004800 */
[C---:B------:R-:W-:Y:S02]  /*4cc0*/  FMUL.FTZ R116, R122.reuse, R113 ;  /* 0x000000717a747220 */ /* 0x040fe40000410000 */
[----:B------:R-:W-:Y:S02]  /*4cd0*/  FADD.FTZ R149, R149, R112 ;  /* 0x0000007095957221 */ /* 0x000fe40000010000 */
[----:B------:R-:W-:Y:S02]  /*4ce0*/  FMUL.FTZ R114, R122, R115 ;  /* 0x000000737a727220 */ /* 0x000fe40000410000 */
[----:B------:R-:W-:-:S02]  /*4cf0*/  FADD.FTZ R150, -R150, R117 ;  /* 0x0000007596967221 */ /* 0x000fc40000010100 */
[-C--:B------:R-:W-:Y:S02]  /*4d00*/  FFMA.FTZ R153, R121, R115.reuse, -R116 ;  /* 0x0000007379997223 */ /* 0x080fe40000010874 */
[C---:B0-----:R-:W-:Y:S02]  /*4d10*/  FMUL.FTZ R152, R6.reuse, R115 ;  /* 0x0000007306987220 */ /* 0x041fe40000410000 */
[----:B------:R-:W-:Y:S02]  /*4d20*/  FMUL.FTZ R115, R149, R67 ;  /* 0x0000004395737220 */ /* 0x000fe40000410000 */
[-C--:B------:R-:W-:Y:S01]  /*4d30*/  FFMA.FTZ R112, R121, R113.reuse, R114 ;  /* 0x0000007179707223 */ /* 0x080fe20000010072 */
[----:B------:R-:W-:Y:S01]  /*4d40*/  STS [R119.X4+0x854], R152 ;  /* 0x0008549877007388 */ /* 0x000fe20000004800 */
[----:B------:R-:W-:Y:S02]  /*4d50*/  FMUL.FTZ R146, R6, R113 ;  /* 0x0000007106927220 */ /* 0x000fe40000410000 */
[----:B------:R-:W-:-:S02]  /*4d60*/  FMUL.FTZ R113, R150, R67 ;  /* 0x0000004396717220 */ /* 0x000fc40000410000 */
[-C--:B------:R-:W-:Y:S01]  /*4d70*/  FMUL.FTZ R118, R109, R64.reuse ;  /* 0x000000406d767220 */ /* 0x080fe20000410000 */
[----:B------:R-:W-:Y:S01]  /*4d80*/  STS [R119.X4+0x850], R146 ;  /* 0x0008509277007388 */ /* 0x000fe20000004800 */
[----:B------:R-:W-:Y:S02]  /*4d90*/  FMUL.FTZ R116, R59, R115 ;  /* 0x000000733b747220 */ /* 0x000fe40000410000 */
[----:B------:R-:W-:Y:S02]  /*4da0*/  FMUL.FTZ R120, R147, R64 ;  /* 0x0000004093787220 */ /* 0x000fe40000410000 */
[-C--:B------:R-:W-:Y:S02]  /*4db0*/  FMUL.FTZ R114, R59, R113.reuse ;  /* 0x000000713b727220 */ /* 0x080fe40000410000 */
[----:B------:R-:W-:Y:S02]  /*4dc0*/  FMUL.FTZ R151, R61, R118 ;  /* 0x000000763d977220 */ /* 0x000fe40000410000 */
[----:B------:R-:W-:-:S02]  /*4dd0*/  FFMA.FTZ R116, R58, R113, -R116 ;  /* 0x000000713a747223 */ /* 0x000fc40000010874 */
[-C--:B------:R-:W-:Y:S02]  /*4de0*/  FMUL.FTZ R117, R61, R120.reuse ;  /* 0x000000783d757220 */ /* 0x080fe40000410000 */
[----:B------:R-:W-:Y:S02]  /*4df0*/  FFMA.FTZ R114, R58, R115, R114 ;  /* 0x000000733a727223 */ /* 0x000fe40000010072 */
[C---:B------:R-:W-:Y:S02]  /*4e00*/  FFMA.FTZ R151, R60.reuse, R120, -R151 ;  /* 0x000000783c977223 */ /* 0x040fe40000010897 */
[----:B------:R-:W-:Y:S02]  /*4e10*/  FADD.FTZ R116, RZ, R116 ;  /* 0x00000074ff747221 */ /* 0x000fe40000010000 */
[----:B------:R-:W-:Y:S02]  /*4e20*/  FFMA.FTZ R117, R60, R118, R117 ;  /* 0x000000763c757223 */ /* 0x000fe40000010075 */
[----:B------:R-:W-:-:S02]  /*4e30*/  FADD.FTZ R114, RZ, R114 ;  /* 0x00000072ff727221 */ /* 0x000fc40000010000 */
[----:B------:R-:W-:Y:S02]  /*4e40*/  FADD.FTZ R116, R116, R151 ;  /* 0x0000009774747221 */ /* 0x000fe40000010000 */
[----:B------:R-:W-:Y:S01]  /*4e50*/  FADD.FTZ R117, R114, R117 ;  /* 0x0000007572757221 */ /* 0x000fe20000010000 */
[----:B------:R-:W-:Y:S01]  /*4e60*/  MOV R114, 0xffffff00 ;  /* 0xffffff0000727802 */ /* 0x000fe20000000f00 */
[----:B------:R-:W-:Y:S02]  /*4e70*/  FADD.FTZ R116, R116, R153 ;  /* 0x0000009974747221 */ /* 0x000fe40000010000 */
[----:B------:R-:W-:Y:S02]  /*4e80*/  FMUL.FTZ R118, R5, R118 ;  /* 0x0000007605767220 */ /* 0x000fe40000410000 */
[----:B------:R-:W-:Y:S02]  /*4e90*/  FADD.FTZ R111, R116, R111 ;  /* 0x0000006f746f7221 */ /* 0x000fe40000010000 */
[----:B------:R-:W-:Y:S01]  /*4ea0*/  IMAD R116, R105, R114, c[0x0][0x168] ;  /* 0x00005a0069747624 */ /* 0x000fe200078e0272 */
[----:B------:R0:W-:Y:S01]  /*4eb0*/  STS [R119.X4+0x848], R118 ;  /* 0x0008487677007388 */ /* 0x0001e20000004800 */
[----:B------:R-:W-:-:S02]  /*4ec0*/  FADD.FTZ R117, R117, R112 ;  /* 0x0000007075757221 */ /* 0x000fc40000010000 */
[----:B------:R-:W-:Y:S02]  /*4ed0*/  FADD.FTZ R114, R111, R108 ;  /* 0x0000006c6f727221 */ /* 0x000fe40000010000 */
[----:B------:R-:W-:Y:S02]  /*4ee0*/  FMUL.FTZ R120, R5, R120 ;  /* 0x0000007805787220 */ /* 0x000fe40000410000 */
[C---:B------:R-:W-:Y:S02]  /*4ef0*/  FMUL.FTZ R112, R4.reuse, R115 ;  /* 0x0000007304707220 */ /* 0x040fe40000410000 */
[----:B------:R-:W-:Y:S01]  /*4f00*/  FADD.FTZ R117, R117, R110 ;  /* 0x0000006e75757221 */ /* 0x000fe20000010000 */
[----:B0-----:R-:W-:Y:S01]  /*4f10*/  SHF.L.U32 R118, R105, 0x9, RZ ;  /* 0x0000000969767819 */ /* 0x001fe200000006ff */
[----:B------:R-:W-:Y:S01]  /*4f20*/  FMUL.FTZ R108, R4, R113 ;  /* 0x00000071046c7220 */ /* 0x000fe20000410000 */
[-C--:B------:R-:W-:Y:S01]  /*4f30*/  LEA R105, R116, -R83.reuse, 0x1 ;  /* 0x8000005374697211 */ /* 0x080fe200078e08ff */
[----:B------:R-:W-:Y:S01]  /*4f40*/  FADD.FTZ R110, R117, R44 ;  /* 0x0000002c756e7221 */ /* 0x000fe20000010000 */
[----:B------:R0:W-:Y:S01]  /*4f50*/  STS [R119.X4+0x84c], R120 ;  /* 0x00084c7877007388 */ /* 0x0001e20000004800 */
[----:B------:R-:W-:Y:S01]  /*4f60*/  FMUL.FTZ R134, R103, R134 ;  /* 0x0000008667867220 */ /* 0x000fe20000410000 */
[C---:B------:R-:W-:Y:S01]  /*4f70*/  ISETP.GE.AND P0, PT, R105.reuse, 0x1, PT ;  /* 0x000000016900780c */ /* 0x040fe20003f06270 */
[----:B------:R-:W-:Y:S01]  /*4f80*/  FADD.FTZ R113, R114, R45 ;  /* 0x0000002d72717221 */ /* 0x000fe20000010000 */
[----:B------:R0:W-:Y:S01]  /*4f90*/  STS [R119.X4+0x840], R112 ;  /* 0x0008407077007388 */ /* 0x0001e20000004800 */
[----:B------:R-:W-:Y:S01]  /*4fa0*/  IADD3 R44, P2, R118, R83, RZ ;  /* 0x00000053762c7210 */ /* 0x000fe20007f5e0ff */
[----:B------:R-:W-:Y:S01]  /*4fb0*/  FADD.FTZ R111, R110, R47 ;  /* 0x0000002f6e6f7221 */ /* 0x000fe20000010000 */
[----:B------:R-:W-:Y:S01]  /*4fc0*/  ISETP.GE.AND P1, PT, R105, 0x21, PT ;  /* 0x000000216900780c */ /* 0x000fe20003f26270 */
[----:B------:R0:W-:Y:S01]  /*4fd0*/  STS [R119.X4+0x844], R108 ;  /* 0x0008446c77007388 */ /* 0x0001e20000004800 */
[----:B------:R-:W-:Y:S01]  /*4fe0*/  FADD.FTZ R134, R163, -R134 ;  /* 0x80000086a3867221 */ /* 0x000fe20000010000 */
[----:B------:R-:W-:Y:S01]  /*4ff0*/  LEA.HI.X.SX32 R45, R118, RZ, 0x1, P2 ;  /* 0x000000ff762d7211 */ /* 0x000fe200010f0eff */
[----:B------:R-:W-:Y:S01]  /*5000*/  FADD.FTZ R151, R113, R46 ;  /* 0x0000002e71977221 */ /* 0x000fe20000010000 */
[----:B------:R-:W-:Y:S01]  /*5010*/  IADD3 R110, R83, 0x20, RZ ;  /* 0x00000020536e7810 */ /* 0x000fe20007ffe0ff */
[----:B------:R-:W-:Y:S06]  /*5020*/  BAR.SYNC.DEFER_BLOCKING 0x0 ;  /* 0x0000000000007b1d */ /* 0x000fec0000010000 */
[----:B------:R-:W-:Y:S05]  /*5030*/  @!P0 BRA `(.L_x_12632) ;  /* 0x0000016000008947 */ /* 0x000fea0003800000 */
[----:B0-----:R-:W-:Y:S01]  /*5040*/  LEA.HI.SX32 R108, R83, R83, 0x1b ;  /* 0x00000053536c7211 */ /* 0x001fe200078fdaff */
[----:B------:R-:W-:Y:S01]  /*5050*/  IMAD R115, R107, c[0x0][0x2a0], RZ ;  /* 0x0000a8006b737a24 */ /* 0x000fe200078e02ff */
[----:B------:R-:W-:Y:S01]  /*5060*/  ULDC.64 UR4, c[0x0][0x298] ;  /* 0x0000a60000047ab9 */ /* 0x000fe20000000a00 */
[C---:B------:R-:W-:Y:S01]  /*5070*/  IMAD.WIDE.U32 R46, R84.reuse, c[0x0][0x2a0], RZ ;  /* 0x0000a800542e7a25 */ /* 0x040fe200078e00ff */
[----:B------:R-:W-:Y:S01]  /*5080*/  USHF.R.U32.HI UR8, URZ, 0x1, UR5 ;  /* 0x000000013f087899 */ /* 0x000fe20008011605 */
[----:B------:R-:W0:Y:S01]  /*5090*/  LDS R113, [R108.X4+0x840] ;  /* 0x000840006c717984 */ /* 0x000e220000004800 */
[----:B------:R-:W-:Y:S01]  /*50a0*/  USHF.R.U64 UR4, UR4, 0x1, UR5 ;  /* 0x0000000104047899 */ /* 0x000fe20008001205 */
[----:B------:R-:W-:-:S02]  /*50b0*/  IMAD R115, R84, c[0x0][0x2a4], R115 ;  /* 0x0000a90054737a24 */ /* 0x000fc400078e0273 */
[----:B------:R-:W-:-:S03]  /*50c0*/  IMAD.WIDE.U32 R44, R102, c[0x0][0x2b0], R44 ;  /* 0x0000ac00662c7a25 */ /* 0x000fc600078e002c */
[----:B------:R-:W-:Y:S01]  /*50d0*/  IADD3 R47, R47, R115, RZ ;  /* 0x000000732f2f7210 */ /* 0x000fe20007ffe0ff */
[----:B------:R-:W-:Y:S02]  /*50e0*/  IMAD R117, R88, UR8, RZ ;  /* 0x0000000858757c24 */ /* 0x000fe4000f8e02ff */
[----:B------:R-:W-:Y:S02]  /*50f0*/  IMAD R115, R104, c[0x0][0x2b0], RZ ;  /* 0x0000ac0068737a24 */ /* 0x000fe400078e02ff */
        /* <DEDUP_REMOVED lines=9> */
[----:B0-----:R0:W-:Y:S04]  /*5190*/  RED.E.ADD.F32.FTZ.RN.STRONG.GPU [R46.64], R113 ;  /* 0x000000712e00798e */ /* 0x0011e8000c10e786 */
.L_x_12632:
[----:B0-----:R-:W-:Y:S05]  /*51a0*/  BSYNC B0 ;  /* 0x0000000000007941 */ /* 0x001fea0003800000 */
.L_x_12631:
[----:B------:R-:W-:Y:S01]  /*51b0*/  LEA.HI.SX32 R110, R110, R83, 0x1b ;  /* 0x000000536e6e7211 */ /* 0x000fe200078fdaff */
[----:B------:R-:W-:Y:S01]  /*51c0*/  BSSY B0, `(.L_x_12633) ;  /* 0x0000008000007945 */ /* 0x000fe20003800000 */
[----:B------:R-:W-:Y:S01]  /*51d0*/  FADD.FTZ R106, R111, R106 ;  /* 0x0000006a6f6a7221 */ /* 0x000fe20000010000 */
[----:B------:R-:W-:Y:S01]  /*51e0*/  IADD3 R44, R83, 0x40, RZ ;  /* 0x00000040532c7810 */ /* 0x000fe20007ffe0ff */
[----:B------:R-:W-:Y:S01]  /*51f0*/  FADD.FTZ R62, R151, R62 ;  /* 0x0000003e973e7221 */ /* 0x000fe20000010000 */
[----:B------:R0:W1:Y:S01]  /*5200*/  LDS R45, [R110.X4+0x8c0] ;  /* 0x0008c0006e2d7984 */ /* 0x0000620000004800 */
[----:B------:R-:W-:Y:S01]  /*5210*/  IADD3 R46, R83, 0x60, RZ ;  /* 0x00000060532e7810 */ /* 0x000fe20007ffe0ff */
[----:B------:R-:W-:Y:S05]  /*5220*/  @!P1 BRA `(.L_x_12634) ;  /* 0x0000001000009947 */ /* 0x000fea0003800000 */
[----:B-1----:R1:W-:Y:S02]  /*5230*/  RED.E.ADD.F32.FTZ.RN.STRONG.GPU [R56.64+-0x780], R45 ;  /* 0xfff8802d3800798e */ /* 0x0023e4000c10e786 */
.L_x_12634:
[----:B------:R-:W-:Y:S05]  /*5240*/  BSYNC B0 ;  /* 0x0000000000007941 */ /* 0x000fea0003800000 */
.L_x_12633:
        /* <DEDUP_REMOVED lines=14> */
.L_x_12636:
[----:B-1----:R-:W-:Y:S05]  /*5330*/  BSYNC B0 ;  /* 0x0000000000007941 */ /* 0x002fea0003800000 */
.L_x_12635:
[----:B--2---:R1:W2:Y:S01]  /*5340*/  LDS R45, [R46.X4+0x9c0] ;  /* 0x0009c0002e2d7984 */ /* 0x0042a20000004800 */
[----:B------:R-:W-:Y:S01]  /*5350*/  BSSY B0, `(.L_x_12637) ;  /* 0x0000005000007945 */ /* 0x000fe20003800000 */
[----:B------:R-:W-:-:S02]  /*5360*/  IADD3 R44, R83, 0xa0, RZ ;  /* 0x000000a0532c7810 */ /* 0x000fc40007ffe0ff */
[----:B------:R-:W-:Y:S01]  /*5370*/  LEA.HI.SX32 R104, R104, R83, 0x1b ;  /* 0x0000005368687211 */ /* 0x000fe200078fdaff */
[----:B------:R-:W-:Y:S05]  /*5380*/  @!P0 BRA `(.L_x_12638) ;  /* 0x0000001000008947 */ /* 0x000fea0003800000 */
[----:B--2---:R2:W-:Y:S02]  /*5390*/  RED.E.ADD.F32.FTZ.RN.STRONG.GPU [R56.64+-0x680], R45 ;  /* 0xfff9802d3800798e */ /* 0x0045e4000c10e786 */
.L_x_12638:
[----:B------:R-:W-:Y:S05]  /*53a0*/  BSYNC B0 ;  /* 0x0000000000007941 */ /* 0x000fea0003800000 */
.L_x_12637:
[----:B--2---:R2:W3:Y:S01]  /*53b0*/  LDS R45, [R104.X4+0xa40] ;  /* 0x000a4000682d7984 */ /* 0x0044e20000004800 */
[----:B------:R-:W-:Y:S01]  /*53c0*/  BSSY B0, `(.L_x_12639) ;  /* 0x0000005000007945 */ /* 0x000fe20003800000 */
[----:B-1----:R-:W-:Y:S02]  /*53d0*/  IADD3 R46, R83, 0xc0, RZ ;  /* 0x000000c0532e7810 */ /* 0x002fe40007ffe0ff */
[----:B------:R-:W-:Y:S01]  /*53e0*/  LEA.HI.SX32 R44, R44, R83, 0x1b ;  /* 0x000000532c2c7211 */ /* 0x000fe200078fdaff */
[----:B------:R-:W-:Y:S05]  /*53f0*/  @!P1 BRA `(.L_x_12640) ;  /* 0x0000001000009947 */ /* 0x000fea0003800000 */
[----:B---3--:R1:W-:Y:S02]  /*5400*/  RED.E.ADD.F32.FTZ.RN.STRONG.GPU [R56.64+-0x600], R45 ;  /* 0xfffa002d3800798e */ /* 0x0083e4000c10e786 */
.L_x_12640:
[----:B------:R-:W-:Y:S05]  /*5410*/  BSYNC B0 ;  /* 0x0000000000007941 */ /* 0x000fea0003800000 */
.L_x_12639:
[----:B-1-3--:R1:W3:Y:S01]  /*5420*/  LDS R45, [R44.X4+0xac0] ;  /* 0x000ac0002c2d7984 */ /* 0x00a2e20000004800 */
[----:B------:R-:W-:Y:S01]  /*5430*/  BSSY B0, `(.L_x_12641) ;  /* 0x0000005000007945 */ /* 0x000fe20003800000 */
[----:B--2---:R-:W-:Y:S02]  /*5440*/  IADD3 R104, R83, 0xe0, RZ ;  /* 0x000000e053687810 */ /* 0x004fe40007ffe0ff */
[----:B------:R-:W-:Y:S01]  /*5450*/  LEA.HI.SX32 R46, R46, R83, 0x1b ;  /* 0x000000532e2e7211 */ /* 0x000fe200078fdaff */
[----:B------:R-:W-:Y:S05]  /*5460*/  @!P2 BRA `(.L_x_12642) ;  /* 0x000000100000a947 */ /* 0x000fea0003800000 */
[----:B---3--:R2:W-:Y:S02]  /*5470*/  RED.E.ADD.F32.FTZ.RN.STRONG.GPU [R56.64+-0x580], R45 ;  /* 0xfffa802d3800798e */ /* 0x0085e4000c10e786 */
.L_x_12642:
[----:B------:R-:W-:Y:S05]  /*5480*/  BSYNC B0 ;  /* 0x0000000000007941 */ /* 0x000fea0003800000 */
.L_x_12641:
[----:B--23--:R2:W3:Y:S01]  /*5490*/  LDS R45, [R46.X4+0xb40] ;  /* 0x000b40002e2d7984 */ /* 0x00c4e20000004800 */
[----:B------:R-:W-:Y:S01]  /*54a0*/  BSSY B0, `(.L_x_12643) ;  /* 0x0000005000007945 */ /* 0x000fe20003800000 */
[----:B-1----:R-:W-:-:S02]  /*54b0*/  IADD3 R44, R83, 0x100, RZ ;  /* 0x00000100532c7810 */ /* 0x002fc40007ffe0ff */
[----:B------:R-:W-:Y:S01]  /*54c0*/  LEA.HI.SX32 R104, R104, R83, 0x1b ;  /* 0x0000005368687211 */ /* 0x000fe200078fdaff */
[----:B------:R-:W-:Y:S05]  /*54d0*/  @!P3 BRA `(.L_x_12644) ;  /* 0x000000100000b947 */ /* 0x000fea0003800000 */
[----:B---3--:R1:W-:Y:S02]  /*54e0*/  RED.E.ADD.F32.FTZ.RN.STRONG.GPU [R56.64+-0x500], R45 ;  /* 0xfffb002d3800798e */ /* 0x0083e4000c10e786 */
.L_x_12644:
[----:B------:R-:W-:Y:S05]  /*54f0*/  BSYNC B0 ;  /* 0x0000000000007941 */ /* 0x000fea0003800000 */
.L_x_12643:
[----:B-1-3--:R1:W3:Y:S01]  /*5500*/  LDS R45, [R104.X4+0xbc0] ;  /* 0x000bc000682d7984 */ /* 0x00a2e20000004800 */
[----:B------:R-:W-:Y:S01]  /*5510*/  BSSY B0, `(.L_x_12645) ;  /* 0x0000004000007945 */ /* 0x000fe20003800000 */
[----:B------:R-:W-:Y:S01]  /*5520*/  LEA.HI.SX32 R44, R44, R83, 0x1b ;  /* 0x000000532c2c7211 */ /* 0x000fe200078fdaff */
[----:B------:R-:W-:Y:S05]  /*5530*/  @!P4 BRA `(.L_x_12646) ;  /* 0x000000100000c947 */ /* 0x000fea0003800000 */
[----:B---3--:R3:W-:Y:S02]  /*5540*/  RED.E.ADD.F32.FTZ.RN.STRONG.GPU [R56.64+-0x480], R45 ;  /* 0xfffb802d3800798e */ /* 0x0087e4000c10e786 */
.L_x_12646:
[----:B------:R-:W-:Y:S05]  /*5550*/  BSYNC B0 ;  /* 0x0000000000007941 */ /* 0x000fea0003800000 */
.L_x_12645:
[----:B---3--:R3:W4:Y:S01]  /*5560*/  LDS R45, [R44.X4+0xc40] ;  /* 0x000c40002c2d7984 */ /* 0x0087220000004800 */
[----:B------:R-:W-:Y:S01]  /*5570*/  BSSY B0, `(.L_x_12647) ;  /* 0x0000005000007945 */ /* 0x000fe20003800000 */
[C---:B--2---:R-:W-:Y:S02]  /*5580*/  IADD3 R46, R83.reuse, 0x120, RZ ;  /* 0x00000120532e7810 */ /* 0x044fe40007ffe0ff */
[----:B-1----:R-:W-:Y:S01]  /*5590*/  IADD3 R104, R83, 0x140, RZ ;  /* 0x0000014053687810 */ /* 0x002fe20007ffe0ff */
[----:B------:R-:W-:Y:S05]  /*55a0*/  @!P5 BRA `(.L_x_12648) ;  /* 0x000000100000d947 */ /* 0x000fea0003800000 */
[----:B----4-:R1:W-:Y:S02]  /*55b0*/  RED.E.ADD.F32.FTZ.RN.STRONG.GPU [R56.64+-0x400], R45 ;  /* 0xfffc002d3800798e */ /* 0x0103e4000c10e786 */
.L_x_12648:
[----:B------:R-:W-:Y:S05]  /*55c0*/  BSYNC B0 ;  /* 0x0000000000007941 */ /* 0x000fea0003800000 */
.L_x_12647:
        /* <DEDUP_REMOVED lines=14> */
.L_x_12650:
[----:B-1----:R-:W-:Y:S05]  /*56b0*/  BSYNC B0 ;  /* 0x0000000000007941 */ /* 0x002fea0003800000 */
.L_x_12649:
[----:B--2---:R1:W2:Y:S01]  /*56c0*/  LDS R45, [R104.X4+0xd40] ;  /* 0x000d4000682d7984 */ /* 0x0042a20000004800 */
[----:B------:R-:W-:Y:S01]  /*56d0*/  BSSY B0, `(.L_x_12651) ;  /* 0x0000005000007945 */ /* 0x000fe20003800000 */
[----:B------:R-:W-:Y:S02]  /*56e0*/  IADD3 R46, R83, 0x180, RZ ;  /* 0x00000180532e7810 */ /* 0x000fe40007ffe0ff */
[----:B------:R-:W-:Y:S01]  /*56f0*/  LEA.HI.SX32 R44, R44, R83, 0x1b ;  /* 0x000000532c2c7211 */ /* 0x000fe200078fdaff */
[----:B------:R-:W-:Y:S05]  /*5700*/  @!P0 BRA `(.L_x_12652) ;  /* 0x0000001000008947 */ /* 0x000fea0003800000 */
[----:B--2---:R2:W-:Y:S02]  /*5710*/  RED.E.ADD.F32.FTZ.RN.STRONG.GPU [R56.64+-0x300], R45 ;  /* 0xfffd002d3800798e */ /* 0x0045e4000c10e786 */
.L_x_12652:
[----:B------:R-:W-:Y:S05]  /*5720*/  BSYNC B0 ;  /* 0x0000000000007941 */ /* 0x000fea0003800000 */
.L_x_12651:
[----:B--2---:R2:W3:Y:S01]  /*5730*/  LDS R45, [R44.X4+0xdc0] ;  /* 0x000dc0002c2d7984 */ /* 0x0044e20000004800 */
[----:B------:R-:W-:Y:S01]  /*5740*/  BSSY B0, `(.L_x_12653) ;  /* 0x0000005000007945 */ /* 0x000fe20003800000 */
[----:B-1----:R-:W-:-:S02]  /*5750*/  IADD3 R104, R83, 0x1a0, RZ ;  /* 0x000001a053687810 */ /* 0x002fc40007ffe0ff */
[----:B------:R-:W-:Y:S01]  /*5760*/  LEA.HI.SX32 R46, R46, R83, 0x1b ;  /* 0x000000532e2e7211 */ /* 0x000fe200078fdaff */
[----:B------:R-:W-:Y:S05]  /*5770*/  @!P1 BRA `(.L_x_12654) ;  /* 0x0000001000009947 */ /* 0x000fea0003800000 */
[----:B---3--:R1:W-:Y:S02]  /*5780*/  RED.E.ADD.F32.FTZ.RN.STRONG.GPU [R56.64+-0x280], R45 ;  /* 0xfffd802d3800798e */ /* 0x0083e4000c10e786 */
.L_x_12654:
[----:B------:R-:W-:Y:S05]  /*5790*/  BSYNC B0 ;  /* 0x0000000000007941 */ /* 0x000fea0003800000 */
.L_x_12653:
[----:B-1-3--:R1:W3:Y:S01]  /*57a0*/  LDS R45, [R46.X4+0xe40] ;  /* 0x000e40002e2d7984 */ /* 0x00a2e20000004800 */
[----:B------:R-:W-:Y:S01]  /*57b0*/  BSSY B0, `(.L_x_12655) ;  /* 0x0000005000007945 */ /* 0x000fe20003800000 */
[----:B--2---:R-:W-:Y:S02]  /*57c0*/  IADD3 R44, R83, 0x1c0, RZ ;  /* 0x000001c0532c7810 */ /* 0x004fe40007ffe0ff */
[----:B------:R-:W-:Y:S01]  /*57d0*/  LEA.HI.SX32 R104, R104, R83, 0x1b ;  /* 0x0000005368687211 */ /* 0x000fe200078fdaff */
[----:B------:R-:W-:Y:S05]  /*57e0*/  @!P2 BRA `(.L_x_12656) ;  /* 0x000000100000a947 */ /* 0x000fea0003800000 */
[----:B---3--:R2:W-:Y:S02]  /*57f0*/  RED.E.ADD.F32.FTZ.RN.STRONG.GPU [R56.64+-0x200], R45 ;  /* 0xfffe002d3800798e */ /* 0x0085e4000c10e786 */
.L_x_12656:
[----:B------:R-:W-:Y:S05]  /*5800*/  BSYNC B0 ;  /* 0x0000000000007941 */ /* 0x000fea0003800000 */
.L_x_12655:
[----:B--23--:R2:W3:Y:S01]  /*5810*/  LDS R45, [R104.X4+0xec0] ;  /* 0x000ec000682d7984 */ /* 0x00c4e20000004800 */
[----:B------:R-:W-:Y:S01]  /*5820*/  BSSY B0, `(.L_x_12657) ;  /* 0x0000005000007945 */ /* 0x000fe20003800000 */
[----:B-1----:R-:W-:Y:S02]  /*5830*/  IADD3 R46, R83, 0x1e0, RZ ;  /* 0x000001e0532e7810 */ /* 0x002fe40007ffe0ff */
[----:B------:R-:W-:Y:S01]  /*5840*/  LEA.HI.SX32 R44, R44, R83, 0x1b ;  /* 0x000000532c2c7211 */ /* 0x000fe200078fdaff */
[----:B------:R-:W-:Y:S05]  /*5850*/  @!P3 BRA `(.L_x_12658) ;  /* 0x000000100000b947 */ /* 0x000fea0003800000 */
[----:B---3--:R1:W-:Y:S02]  /*5860*/  RED.E.ADD.F32.FTZ.RN.STRONG.GPU [R56.64+-0x180], R45 ;  /* 0xfffe802d3800798e */ /* 0x0083e4000c10e786 */
.L_x_12658:
[----:B------:R-:W-:Y:S05]  /*5870*/  BSYNC B0 ;  /* 0x0000000000007941 */ /* 0x000fea0003800000 */
.L_x_12657:
[----:B-1-3--:R1:W3:Y:S01]  /*5880*/  LDS R45, [R44.X4+0xf40] ;  /* 0x000f40002c2d7984 */ /* 0x00a2e20000004800 */
[----:B------:R-:W-:Y:S01]  /*5890*/  BSSY B0, `(.L_x_12659) ;  /* 0x0000004000007945 */ /* 0x000fe20003800000 */
[----:B------:R-:W-:Y:S01]  /*58a0*/  LEA.HI.SX32 R46, R46, R83, 0x1b ;  /* 0x000000532e2e7211 */ /* 0x000fe200078fdaff */
[----:B------:R-:W-:Y:S05]  /*58b0*/  @!P4 BRA `(.L_x_12660) ;  /* 0x000000100000c947 */ /* 0x000fea0003800000 */
[----:B---3--:R3:W-:Y:S02]  /*58c0*/  RED.E.ADD.F32.FTZ.RN.STRONG.GPU [R56.64+-0x100], R45 ;  /* 0xffff002d3800798e */ /* 0x0087e4000c10e786 */
.L_x_12660:
[----:B------:R-:W-:Y:S05]  /*58d0*/  BSYNC B0 ;  /* 0x0000000000007941 */ /* 0x000fea0003800000 */
.L_x_12659:
[----:B---3--:R3:W4:Y:S01]  /*58e0*/  LDS R45, [R46.X4+0xfc0] ;  /* 0x000fc0002e2d7984 */ /* 0x0087220000004800 */
[----:B------:R-:W-:Y:S01]  /*58f0*/  BSSY B0, `(.L_x_12661) ;  /* 0x0000003000007945 */ /* 0x000fe20003800000 */
[----:B------:R-:W-:Y:S05]  /*5900*/  @!P5 BRA `(.L_x_12662) ;  /* 0x000000100000d947 */ /* 0x000fea0003800000 */
[----:B----4-:R4:W-:Y:S02]  /*5910*/  RED.E.ADD.F32.FTZ.RN.STRONG.GPU [R56.64+-0x80], R45 ;  /* 0xffff802d3800798e */ /* 0x0109e4000c10e786 */
.L_x_12662:
[----:B------:R-:W-:Y:S05]  /*5920*/  BSYNC B0 ;  /* 0x0000000000007941 */ /* 0x000fea0003800000 */
.L_x_12661:
[----:B-1----:R-:W1:Y:S01]  /*5930*/  SHFL.DOWN PT, R44, R62, 0x1, 0x1f ;  /* 0x08201f003e2c7f89 */ /* 0x002e6200000e0000 */
[----:B------:R-:W-:Y:S01]  /*5940*/  FADD.FTZ R63, R106, R63 ;  /* 0x0000003f6a3f7221 */ /* 0x000fe20000010000 */
[----:B------:R-:W-:Y:S01]  /*5950*/  ISETP.GT.AND P0, PT, R82, 0x1e, PT ;  /* 0x0000001e5200780c */ /* 0x000fe20003f04270 */
[----:B------:R-:W-:Y:S01]  /*5960*/  FMUL.FTZ R43, R43, R136 ;  /* 0x000000882b2b7220 */ /* 0x000fe20000410000 */
[----:B------:R-:W5:Y:S01]  /*5970*/  SHFL.DOWN PT, R105, R148, 0x1, 0x1f ;  /* 0x08201f0094697f89 */ /* 0x000f6200000e0000 */
[----:B----4-:R-:W-:Y:S01]  /*5980*/  MOV R45, R62 ;  /* 0x0000003e002d7202 */ /* 0x010fe20000000f00 */
[----:B------:R-:W-:Y:S01]  /*5990*/  FMUL.FTZ R39, R39, R138 ;  /* 0x0000008a27277220 */ /* 0x000fe20000410000 */
[----:B---3--:R-:W-:Y:S01]  /*59a0*/  MOV R46, R148 ;  /* 0x00000094002e7202 */ /* 0x008fe20000000f00 */
[----:B------:R-:W3:Y:S01]  /*59b0*/  SHFL.DOWN PT, R56, R134, 0x1, 0x1f ;  /* 0x08201f0086387f89 */ /* 0x000ee200000e0000 */
        /* <DEDUP_REMOVED lines=12> */
[----:B-1----:R-:W-:Y:S01]  /*5a80*/  @!P0 FADD.FTZ R45, R45, R44 ;  /* 0x0000002c2d2d8221 */ /* 0x002fe20000010000 */
[----:B------:R-:W-:Y:S01]  /*5a90*/  MOV R44, R63 ;  /* 0x0000003f002c7202 */ /* 0x000fe20000000f00 */
[----:B------:R-:W-:Y:S02]  /*5aa0*/  FFMA.FTZ R29, R28, R149, R29 ;  /* 0x000000951c1d7223 */ /* 0x000fe4000001001d */
[----:B-----5:R-:W-:-:S02]  /*5ab0*/  @!P0 FADD.FTZ R46, R46, R105 ;  /* 0x000000692e2e8221 */ /* 0x020fc40000010000 */
[----:B------:R-:W-:Y:S02]  /*5ac0*/  FFMA.FTZ R23, R42, R66, R23 ;  /* 0x000000422a177223 */ /* 0x000fe40000010017 */
[----:B---3--:R-:W-:Y:S01]  /*5ad0*/  @!P0 FADD.FTZ R47, R47, R56 ;  /* 0x000000382f2f8221 */ /* 0x008fe20000010000 */
[----:B------:R-:W1:Y:S01]  /*5ae0*/  SHFL.DOWN PT, R105, R46, 0x2, 0x1f ;  /* 0x08401f002e697f89 */ /* 0x000e6200000e0000 */
[----:B------:R-:W-:Y:S02]  /*5af0*/  FFMA.FTZ R24, R29, R67, R24 ;  /* 0x000000431d187223 */ /* 0x000fe40000010018 */
[----:B----4-:R-:W-:Y:S01]  /*5b00*/  @!P0 FADD.FTZ R44, R44, R57 ;  /* 0x000000392c2c8221 */ /* 0x010fe20000010000 */
[----:B------:R-:W3:Y:S01]  /*5b10*/  SHFL.DOWN PT, R56, R45, 0x2, 0x1f ;  /* 0x08401f002d387f89 */ /* 0x000ee200000e0000 */
[----:B------:R-:W-:Y:S01]  /*5b20*/  ISETP.GT.AND P0, PT, R82, 0x1d, PT ;  /* 0x0000001d5200780c */ /* 0x000fe20003f04270 */
[----:B------:R-:W-:Y:S02]  /*5b30*/  FMUL.FTZ R57, R55, R137 ;  /* 0x0000008937397220 */ /* 0x000fe40000410000 */
[----:B------:R-:W4:Y:S02]  /*5b40*/  SHFL.DOWN PT, R62, R47, 0x2, 0x1f ;  /* 0x08401f002f3e7f89 */ /* 0x000f2400000e0000 */
[----:B------:R-:W-:-:S02]  /*5b50*/  FFMA.FTZ R57, R54, R136, -R57 ;  /* 0x0000008836397223 */ /* 0x000fc40000010839 */
[----:B------:R-:W5:Y:S01]  /*5b60*/  SHFL.DOWN PT, R63, R44, 0x2, 0x1f ;  /* 0x08401f002c3f7f89 */ /* 0x000f6200000e0000 */
[----:B------:R-:W-:Y:S02]  /*5b70*/  FMUL.FTZ R136, R55, R136 ;  /* 0x0000008837887220 */ /* 0x000fe40000410000 */
[----:B------:R-:W-:Y:S02]  /*5b80*/  FMUL.FTZ R57, R132, R57 ;  /* 0x0000003984397220 */ /* 0x000fe40000410000 */
[----:B------:R-:W-:-:S04]  /*5b90*/  FFMA.FTZ R136, R54, R137, R136 ;  /* 0x0000008936887223 */ /* 0x000fc80000010088 */
[----:B------:R-:W-:Y:S02]  /*5ba0*/  FFMA.FTZ R131, R131, R136, R57 ;  /* 0x0000008883837223 */ /* 0x000fe40000010039 */
[----:B------:R-:W-:Y:S02]  /*5bb0*/  FFMA.FTZ R57, R54, R133, -R43 ;  /* 0x0000008536397223 */ /* 0x000fe4000001082b */
[----:B-1----:R-:W-:Y:S02]  /*5bc0*/  @!P0 FADD.FTZ R46, R46, R105 ;  /* 0x000000692e2e8221 */ /* 0x002fe40000010000 */
[----:B------:R-:W-:Y:S02]  /*5bd0*/  FMUL.FTZ R57, R130, R57 ;  /* 0x0000003982397220 */ /* 0x000fe40000410000 */
[----:B---3--:R-:W-:Y:S01]  /*5be0*/  @!P0 FADD.FTZ R45, R45, R56 ;  /* 0x000000382d2d8221 */ /* 0x008fe20000010000 */
[----:B------:R-:W1:Y:S01]  /*5bf0*/  SHFL.DOWN PT, R105, R46, 0x4, 0x1f ;  /* 0x08801f002e697f89 */ /* 0x000e6200000e0000 */
[----:B------:R-:W-:-:S02]  /*5c00*/  FMUL.FTZ R56, R41, R133 ;  /* 0x0000008529387220 */ /* 0x000fc40000410000 */
[----:B----4-:R-:W-:Y:S01]  /*5c10*/  @!P0 FADD.FTZ R47, R47, R62 ;  /* 0x0000003e2f2f8221 */ /* 0x010fe20000010000 */
[----:B--2---:R-:W2:Y:S01]  /*5c20*/  SHFL.DOWN PT, R104, R45, 0x4, 0x1f ;  /* 0x08801f002d687f89 */ /* 0x004ea200000e0000 */
[----:B------:R-:W-:Y:S02]  /*5c30*/  FMUL.FTZ R133, R55, R133 ;  /* 0x0000008537857220 */ /* 0x000fe40000410000 */
[----:B-----5:R-:W-:Y:S01]  /*5c40*/  @!P0 FADD.FTZ R44, R44, R63 ;  /* 0x0000003f2c2c8221 */ /* 0x020fe20000010000 */
[----:B------:R-:W3:Y:S01]  /*5c50*/  SHFL.DOWN PT, R106, R47, 0x4, 0x1f ;  /* 0x08801f002f6a7f89 */ /* 0x000ee200000e0000 */
[----:B------:R-:W-:Y:S01]  /*5c60*/  ISETP.GT.AND P0, PT, R82, 0x1b, PT ;  /* 0x0000001b5200780c */ /* 0x000fe20003f04270 */
[-C--:B------:R-:W-:Y:S02]  /*5c70*/  FFMA.FTZ R62, R54, R135.reuse, R133 ;  /* 0x00000087363e7223 */ /* 0x080fe40000010085 */
[----:B------:R-:W4:Y:S01]  /*5c80*/  SHFL.DOWN PT, R63, R44, 0x4, 0x1f ;  /* 0x08801f002c3f7f89 */ /* 0x000f2200000e0000 */
[----:B------:R-:W-:-:S02]  /*5c90*/  FFMA.FTZ R135, R40, R135, R56 ;  /* 0x0000008728877223 */ /* 0x000fc40000010038 */
[----:B------:R-:W-:Y:S02]  /*5ca0*/  FFMA.FTZ R129, R129, R62, R57 ;  /* 0x0000003e81817223 */ /* 0x000fe40000010039 */
[C---:B------:R-:W-:Y:S02]  /*5cb0*/  FMUL.FTZ R41, R55.reuse, R141 ;  /* 0x0000008d37297220 */ /* 0x040fe40000410000 */
[----:B------:R-:W-:Y:S02]  /*5cc0*/  FFMA.FTZ R40, R38, R139, R39 ;  /* 0x0000008b26287223 */ /* 0x000fe40000010027 */
[-C--:B------:R-:W-:Y:S02]  /*5cd0*/  FFMA.FTZ R41, R54, R140.reuse, -R41 ;  /* 0x0000008c36297223 */ /* 0x080fe40000010829 */
[----:B------:R-:W-:Y:S02]  /*5ce0*/  FMUL.FTZ R140, R55, R140 ;  /* 0x0000008c378c7220 */ /* 0x000fe40000410000 */
[----:B-1----:R-:W-:-:S02]  /*5cf0*/  @!P0 FADD.FTZ R46, R46, R105 ;  /* 0x000000692e2e8221 */ /* 0x002fc40000010000 */
[----:B------:R-:W-:Y:S02]  /*5d00*/  FMUL.FTZ R39, R55, R143 ;  /* 0x0000008f37277220 */ /* 0x000fe40000410000 */
[----:B--2---:R-:W-:Y:S02]  /*5d10*/  @!P0 FADD.FTZ R45, R45, R104 ;  /* 0x000000682d2d8221 */ /* 0x004fe40000010000 */
[-C--:B------:R-:W-:Y:S02]  /*5d20*/  FFMA.FTZ R140, R54, R141.reuse, R140 ;  /* 0x0000008d368c7223 */ /* 0x080fe4000001008c */
[----:B---3--:R-:W-:Y:S01]  /*5d30*/  @!P0 FADD.FTZ R47, R47, R106 ;  /* 0x0000006a2f2f8221 */ /* 0x008fe20000010000 */
[----:B------:R-:W1:Y:S01]  /*5d40*/  SHFL.DOWN PT, R56, R45, 0x8, 0x1f ;  /* 0x09001f002d387f89 */ /* 0x000e6200000e0000 */
[----:B------:R-:W-:Y:S02]  /*5d50*/  FFMA.FTZ R141, R36, R141, R37 ;  /* 0x0000008d248d7223 */ /* 0x000fe40000010025 */
[----:B----4-:R-:W-:Y:S01]  /*5d60*/  @!P0 FADD.FTZ R44, R44, R63 ;  /* 0x0000003f2c2c8221 */ /* 0x010fe20000010000 */
[----:B------:R-:W2:Y:S01]  /*5d70*/  SHFL.DOWN PT, R62, R47, 0x8, 0x1f ;  /* 0x09001f002f3e7f89 */ /* 0x000ea200000e0000 */
[----:B------:R-:W-:Y:S01]  /*5d80*/  ISETP.GT.AND P0, PT, R82, 0x17, PT ;  /* 0x000000175200780c */ /* 0x000fe20003f04270 */
[----:B------:R-:W-:-:S02]  /*5d90*/  FFMA.FTZ R39, R54, R142, -R39 ;  /* 0x0000008e36277223 */ /* 0x000fc40000010827 */
[----:B------:R-:W3:Y:S01]  /*5da0*/  SHFL.DOWN PT, R63, R46, 0x8, 0x1f ;  /* 0x09001f002e3f7f89 */ /* 0x000ee200000e0000 */
[C---:B------:R-:W-:Y:S02]  /*5db0*/  FMUL.FTZ R37, R55.reuse, R142 ;  /* 0x0000008e37257220 */ /* 0x040fe40000410000 */
[----:B------:R-:W-:Y:S01]  /*5dc0*/  FMUL.FTZ R39, R124, R39 ;  /* 0x000000277c277220 */ /* 0x000fe20000410000 */
[----:B------:R-:W4:Y:S01]  /*5dd0*/  SHFL.DOWN PT, R57, R44, 0x8, 0x1f ;  /* 0x09001f002c397f89 */ /* 0x000f2200000e0000 */
[-C--:B------:R-:W-:Y:S02]  /*5de0*/  FFMA.FTZ R38, R54, R143.reuse, R37 ;  /* 0x0000008f36267223 */ /* 0x080fe40000010025 */
[----:B------:R-:W-:Y:S02]  /*5df0*/  FFMA.FTZ R36, R34, R143, R35 ;  /* 0x0000008f22247223 */ /* 0x000fe40000010023 */
[----:B------:R-:W-:Y:S02]  /*5e00*/  FMUL.FTZ R35, R55, R145 ;  /* 0x0000009137237220 */ /* 0x000fe40000410000 */
[----:B------:R-:W-:-:S02]  /*5e10*/  FFMA.FTZ R38, R123, R38, R39 ;  /* 0x000000267b267223 */ /* 0x000fc40000010027 */
[-C--:B------:R-:W-:Y:S02]  /*5e20*/  FMUL.FTZ R34, R55, R144.reuse ;  /* 0x0000009037227220 */ /* 0x080fe40000410000 */
[----:B------:R-:W-:Y:S02]  /*5e30*/  FFMA.FTZ R37, R54, R144, -R35 ;  /* 0x0000009036257223 */ /* 0x000fe40000010823 */
[----:B-1----:R-:W-:Y:S02]  /*5e40*/  @!P0 FADD.FTZ R45, R45, R56 ;  /* 0x000000382d2d8221 */ /* 0x002fe40000010000 */
[----:B------:R-:W-:Y:S02]  /*5e50*/  FFMA.FTZ R35, R32, R145, R33 ;  /* 0x0000009120237223 */ /* 0x000fe40000010021 */
[----:B--2---:R-:W-:Y:S01]  /*5e60*/  @!P0 FADD.FTZ R47, R47, R62 ;  /* 0x0000003e2f2f8221 */ /* 0x004fe20000010000 */
[----:B------:R-:W1:Y:S01]  /*5e70*/  SHFL.DOWN PT, R56, R45, 0x10, 0x1f ;  /* 0x0a001f002d387f89 */ /* 0x000e6200000e0000 */
[----:B------:R-:W-:-:S02]  /*5e80*/  FMUL.FTZ R43, R55, R139 ;  /* 0x0000008b372b7220 */ /* 0x000fc40000410000 */
[----:B---3--:R-:W-:Y:S01]  /*5e90*/  @!P0 FADD.FTZ R46, R46, R63 ;  /* 0x0000003f2e2e8221 */ /* 0x008fe20000010000 */
[----:B------:R-:W-:Y:S01]  /*5ea0*/  SHFL.DOWN PT, R62, R47, 0x10, 0x1f ;  /* 0x0a001f002f3e7f89 */ /* 0x000fe200000e0000 */
[----:B------:R-:W-:Y:S02]  /*5eb0*/  FFMA.FTZ R32, R54, R145, R34 ;  /* 0x0000009136207223 */ /* 0x000fe40000010022 */
[----:B----4-:R-:W-:Y:S01]  /*5ec0*/  @!P0 FADD.FTZ R44, R44, R57 ;  /* 0x000000392c2c8221 */ /* 0x010fe20000010000 */
[----:B------:R-:W-:Y:S01]  /*5ed0*/  ISETP.GT.AND P0, PT, R82, 0xf, PT ;  /* 0x0000000f5200780c */ /* 0x000fe20003f04270 */
[----:B------:R-:W2:Y:S01]  /*5ee0*/  SHFL.DOWN PT, R57, R46, 0x10, 0x1f ;  /* 0x0a001f002e397f89 */ /* 0x000ea200000e0000 */
[----:B------:R-:W-:Y:S02]  /*5ef0*/  FMUL.FTZ R37, R122, R37 ;  /* 0x000000257a257220 */ /* 0x000fe40000410000 */
[----:B------:R-:W-:Y:S01]  /*5f00*/  FFMA.FTZ R43, R54, R138, -R43 ;  /* 0x0000008a362b7223 */ /* 0x000fe2000001082b */
[----:B------:R-:W3:Y:S01]  /*5f10*/  SHFL.DOWN PT, R39, R44, 0x10, 0x1f ;  /* 0x0a001f002c277f89 */ /* 0x000ee200000e0000 */
[----:B------:R-:W-:-:S02]  /*5f20*/  FFMA.FTZ R37, R121, R32, R37 ;  /* 0x0000002079257223 */ /* 0x000fc40000010025 */
[C---:B------:R-:W-:Y:S02]  /*5f30*/  FMUL.FTZ R138, R55.reuse, R138 ;  /* 0x0000008a378a7220 */ /* 0x040fe40000410000 */
[-C--:B------:R-:W-:Y:S02]  /*5f40*/  FFMA.FTZ R32, R30, R109.reuse, R31 ;  /* 0x0000006d1e207223 */ /* 0x080fe4000001001f */
[C---:B------:R-:W-:Y:S02]  /*5f50*/  FMUL.FTZ R34, R55.reuse, R109 ;  /* 0x0000006d37227220 */ /* 0x040fe40000410000 */
[----:B------:R-:W-:Y:S02]  /*5f60*/  FMUL.FTZ R31, R55, R149 ;  /* 0x00000095371f7220 */ /* 0x000fe40000410000 */
[----:B------:R-:W-:Y:S02]  /*5f70*/  FMUL.FTZ R43, R128, R43 ;  /* 0x0000002b802b7220 */ /* 0x000fe40000410000 */
[----:B------:R-:W-:-:S02]  /*5f80*/  FFMA.FTZ R138, R54, R139, R138 ;  /* 0x0000008b368a7223 */ /* 0x000fc4000001008a */
[CC--:B------:R-:W-:Y:S02]  /*5f90*/  FMUL.FTZ R33, R55.reuse, R147.reuse ;  /* 0x0000009337217220 */ /* 0x0c0fe40000410000 */
[C---:B------:R-:W-:Y:S02]  /*5fa0*/  FFMA.FTZ R34, R54.reuse, R147, -R34 ;  /* 0x0000009336227223 */ /* 0x040fe40000010822 */
[-C--:B------:R-:W-:Y:S02]  /*5fb0*/  FMUL.FTZ R55, R55, R150.reuse ;  /* 0x0000009637377220 */ /* 0x080fe40000410000 */
[----:B------:R-:W-:Y:S02]  /*5fc0*/  FFMA.FTZ R30, R54, R150, -R31 ;  /* 0x00000096361e7223 */ /* 0x000fe4000001081f */
[----:B------:R-:W-:Y:S02]  /*5fd0*/  FFMA.FTZ R28, R11, R42, R131 ;  /* 0x0000002a0b1c7223 */ /* 0x000fe40000010083 */
[----:B------:R-:W-:-:S02]  /*5fe0*/  FFMA.FTZ R43, R127, R138, R43 ;  /* 0x0000008a7f2b7223 */ /* 0x000fc4000001002b */
[----:B------:R-:W-:Y:S02]  /*5ff0*/  FMUL.FTZ R41, R126, R41 ;  /* 0x000000297e297220 */ /* 0x000fe40000410000 */
[C---:B------:R-:W-:Y:S02]  /*6000*/  FFMA.FTZ R33, R54.reuse, R109, R33 ;  /* 0x0000006d36217223 */ /* 0x040fe40000010021 */
[----:B------:R-:W-:Y:S02]  /*6010*/  FMUL.FTZ R34, R61, R34 ;  /* 0x000000223d227220 */ /* 0x000fe40000410000 */
[----:B------:R-:W-:Y:S02]  /*6020*/  FFMA.FTZ R55, R54, R149, R55 ;  /* 0x0000009536377223 */ /* 0x000fe40000010037 */
[----:B------:R-:W-:Y:S02]  /*6030*/  FMUL.FTZ R30, R59, R30 ;  /* 0x0000001e3b1e7220 */ /* 0x000fe40000410000 */
[----:B------:R-:W-:-:S02]  /*6040*/  FADD.FTZ R15, R28, R15 ;  /* 0x0000000f1c0f7221 */ /* 0x000fc40000010000 */
[----:B-1----:R-:W-:Y:S02]  /*6050*/  @!P0 FADD.FTZ R45, R45, R56 ;  /* 0x000000382d2d8221 */ /* 0x002fe40000010000 */
        /* <DEDUP_REMOVED lines=39> */
.L_x_12664:
[----:B-1----:R-:W-:Y:S05]  /*62d0*/  BSYNC B0 ;  /* 0x0000000000007941 */ /* 0x002fea0003800000 */
.L_x_12663:
[----:B------:R-:W-:Y:S02]  /*62e0*/  IADD3 R102, R102, 0x1, RZ ;  /* 0x0000000166667810 */ /* 0x000fe40007ffe0ff */
[----:B------:R-:W-:-:S02]  /*62f0*/  IADD3 R101, P1, R101, 0x1, RZ ;  /* 0x0000000165657810 */ /* 0x000fc40007f3e0ff */
[----:B------:R-:W-:Y:S02]  /*6300*/  ISETP.GE.AND P0, PT, R102, c[0x0][0x16c], PT ;  /* 0x00005b0066007a0c */ /* 0x000fe40003f06270 */
[----:B------:R-:W-:-:S11]  /*6310*/  IADD3.X R100, RZ, R100, RZ, P1, !PT ;  /* 0x00000064ff647210 */ /* 0x000fd60000ffe4ff */
[----:B------:R-:W-:Y:S01]  /*6320*/  @P0 CALL.REL.NOINC `(.L_x_12618) ;  /* 0x0000001000000944 */ /* 0x000fe20003c00000 */
[----:B------:R-:W-:Y:S05]  /*6330*/  BRA `(.L_x_12665) ;  /* 0xffffba9000007947 */ /* 0x000fea000383ffff */
.L_x_12618:
[----:B------:R-:W-:Y:S01]  /*6340*/  BAR.SYNC.DEFER_BLOCKING 0x0 ;  /* 0x0000000000007b1d */ /* 0x000fe20000010000 */
[----:B------:R-:W-:-:S05]  /*6350*/  IMAD.WIDE R28, R73, 0x10, R2 ;  /* 0x00000010491c7825 */ /* 0x000fca00078e0202 */
[----:B------:R1:W2:Y:S04]  /*6360*/  LDG.E.128 R32, [R28.64] ;  /* 0x000000061c207981 */ /* 0x0002a8000c1e1d00 */
[----:B------:R1:W3:Y:S01]  /*6370*/  LDG.E.128 R36, [R28.64+0x200] ;  /* 0x000200061c247981 */ /* 0x0002e2000c1e1d00 */
[----:B------:R-:W-:Y:S02]  /*6380*/  IADD3 R40, R75, -0x1, RZ ;  /* 0xffffffff4b287810 */ /* 0x000fe40007ffe0ff */
[----:B------:R-:W-:Y:S02]  /*6390*/  IADD3 R74, R74, 0x1, RZ ;  /* 0x000000014a4a7810 */ /* 0x000fe40007ffe0ff */
[----:B-1----:R-:W-:-:S04]  /*63a0*/  SHF.L.U32 R28, R40, 0x8, RZ ;  /* 0x00000008281c7819 */ /* 0x002fc800000006ff */
[----:B------:R-:W-:Y:S01]  /*63b0*/  SHF.R.S32.HI R29, RZ, 0x1f, R28 ;  /* 0x0000001fff1d7819 */ /* 0x000fe2000001141c */
[----:B--2---:R-:W-:Y:S04]  /*63c0*/  STS.128 [R82.X16], R32 ;  /* 0x0000002052007388 */ /* 0x004fe8000000cc00 */
[----:B---3--:R-:W-:Y:S01]  /*63d0*/  STS.128 [R82.X16+0x200], R36 ;  /* 0x0002002452007388 */ /* 0x008fe2000000cc00 */
[----:B------:R-:W-:-:S06]  /*63e0*/  NOP ;  /* 0x0000000000007918 */ /* 0x000fcc0000000000 */
[----:B------:R-:W1:Y:S04]  /*63f0*/  LDS.128 R8, [R70+0x10] ;  /* 0x0000100046087984 */ /* 0x000e680000000c00 */
[----:B------:R-:W2:Y:S04]  /*6400*/  LDS.128 R4, [R70] ;  /* 0x0000000046047984 */ /* 0x000ea80000000c00 */
[----:B------:R-:W-:Y:S06]  /*6410*/  BAR.SYNC.DEFER_BLOCKING 0x0 ;  /* 0x0000000000007b1d */ /* 0x000fec0000010000 */
[----:B------:R3:W-:Y:S04]  /*6420*/  STS.128 [R70], R24 ;  /* 0x0000001846007388 */ /* 0x0007e80000000c00 */
[----:B------:R4:W-:Y:S01]  /*6430*/  STS.128 [R70+0x10], R20 ;  /* 0x0000101446007388 */ /* 0x0009e20000000c00 */
[----:B-1----:R-:W-:-:S02]  /*6440*/  FADD.FTZ R8, R8, R89 ;  /* 0x0000005908087221 */ /* 0x002fc40000010000 */
[--C-:B------:R-:W-:Y:S02]  /*6450*/  FADD.FTZ R30, R9, R89.reuse ;  /* 0x00000059091e7221 */ /* 0x100fe40000010000 */
[--C-:B------:R-:W-:Y:S01]  /*6460*/  FADD.FTZ R34, R10, R89.reuse ;  /* 0x000000590a227221 */ /* 0x100fe20000010000 */
[----:B------:R-:W-:Y:S01]  /*6470*/  FSETP.GTU.FTZ.AND P4, PT, R8, 20, PT ;  /* 0x41a000000800780b */ /* 0x000fe20003f9c000 */
[----:B------:R-:W-:Y:S01]  /*6480*/  IMAD R9, R86, c[0x0][0x2d8], RZ ;  /* 0x0000b60056097a24 */ /* 0x000fe200078e02ff */
[----:B------:R-:W-:Y:S01]  /*6490*/  FSETP.GTU.FTZ.AND P0, PT, R30, 20, PT ;  /* 0x41a000001e00780b */ /* 0x000fe20003f1c000 */
[----:B--2---:R-:W-:Y:S01]  /*64a0*/  FADD.FTZ R32, R4, R89 ;  /* 0x0000005904207221 */ /* 0x004fe20000010000 */
[----:B------:R-:W-:Y:S01]  /*64b0*/  FSETP.GTU.FTZ.AND P1, PT, R34, 20, PT ;  /* 0x41a000002200780b */ /* 0x000fe20003f3c000 */
[----:B------:R-:W-:Y:S02]  /*64c0*/  IMAD R33, R88, c[0x0][0x2dc], R9 ;  /* 0x0000b70058217a24 */ /* 0x000fe400078e0209 */
[--C-:B------:R-:W-:Y:S01]  /*64d0*/  FADD.FTZ R36, R11, R89.reuse ;  /* 0x000000590b247221 */ /* 0x100fe20000010000 */
[----:B------:R-:W-:Y:S01]  /*64e0*/  FSETP.GTU.FTZ.AND P3, PT, R32, 20, PT ;  /* 0x41a000002000780b */ /* 0x000fe20003f7c000 */
[----:B------:R-:W-:-:S02]  /*64f0*/  FADD.FTZ R35, R6, R89 ;  /* 0x0000005906237221 */ /* 0x000fc40000010000 */
[----:B------:R-:W-:Y:S01]  /*6500*/  FADD.FTZ R7, R7, R89 ;  /* 0x0000005907077221 */ /* 0x000fe20000010000 */
[----:B------:R-:W-:Y:S01]  /*6510*/  FSETP.GTU.FTZ.AND P2, PT, R36, 20, PT ;  /* 0x41a000002400780b */ /* 0x000fe20003f5c000 */
[----:B------:R-:W-:Y:S02]  /*6520*/  @!P4 FMUL.FTZ R0, R8, -1.4426950216293334961 ;  /* 0xbfb8aa3b0800c820 */ /* 0x000fe40000410000 */
[----:B------:R-:W-:-:S04]  /*6530*/  IMAD.WIDE.U32 R8, R88, c[0x0][0x2d8], R28 ;  /* 0x0000b60058087a25 */ /* 0x000fc800078e001c */
[----:B------:R-:W1:Y:S01]  /*6540*/  @!P4 MUFU.EX2 R0, R0 ;  /* 0x000000000000c308 */ /* 0x000e620000000800 */
[----:B------:R-:W-:Y:S01]  /*6550*/  IADD3 R9, R9, R33, RZ ;  /* 0x0000002109097210 */ /* 0x000fe20007ffe0ff */
[----:B------:R-:W-:Y:S02]  /*6560*/  IMAD R33, R91, c[0x0][0x2e0], RZ ;  /* 0x0000b8005b217a24 */ /* 0x000fe400078e02ff */
[----:B---3--:R-:W-:Y:S02]  /*6570*/  IMAD R27, R86, c[0x0][0x2f8], RZ ;  /* 0x0000be00561b7a24 */ /* 0x008fe400078e02ff */
[----:B------:R-:W-:Y:S02]  /*6580*/  IMAD R33, R92, c[0x0][0x2e4], R33 ;  /* 0x0000b9005c217a24 */ /* 0x000fe400078e0221 */
[----:B------:R-:W-:Y:S02]  /*6590*/  @!P2 FMUL.FTZ R6, R36, -1.4426950216293334961 ;  /* 0xbfb8aa3b2406a820 */ /* 0x000fe40000410000 */
[----:B------:R-:W-:-:S02]  /*65a0*/  IMAD R27, R88, c[0x0][0x2fc], R27 ;  /* 0x0000bf00581b7a24 */ /* 0x000fc400078e021b */
[----:B------:R-:W2:Y:S01]  /*65b0*/  @!P2 MUFU.EX2 R37, R6 ;  /* 0x000000060025a308 */ /* 0x000ea20000000800 */
[----:B------:R-:W-:-:S04]  /*65c0*/  IMAD.WIDE.U32 R28, R88, c[0x0][0x2f8], R28 ;  /* 0x0000be00581c7a25 */ /* 0x000fc800078e001c */
[----:B-1----:R-:W-:Y:S01]  /*65d0*/  @!P4 FADD.FTZ R10, R0, 1 ;  /* 0x3f800000000ac421 */ /* 0x002fe20000010000 */
[----:B------:R-:W-:Y:S01]  /*65e0*/  IADD3 R29, R29, R27, RZ ;  /* 0x0000001b1d1d7210 */ /* 0x000fe20007ffe0ff */
[----:B------:R-:W-:Y:S02]  /*65f0*/  @!P0 FMUL.FTZ R0, R30, -1.4426950216293334961 ;  /* 0xbfb8aa3b1e008820 */ /* 0x000fe40000410000 */
[----:B------:R-:W1:Y:S01]  /*6600*/  @!P4 MUFU.RCP R31, R10 ;  /* 0x0000000a001fc308 */ /* 0x000e620000001000 */
[----:B------:R-:W-:Y:S02]  /*6610*/  @!P1 FMUL.FTZ R30, R34, -1.4426950216293334961 ;  /* 0xbfb8aa3b221e9820 */ /* 0x000fe40000410000 */
[----:B------:R-:W-:Y:S02]  /*6620*/  FADD.FTZ R34, R5, R89 ;  /* 0x0000005905227221 */ /* 0x000fe40000010000 */
[----:B------:R-:W-:-:S03]  /*6630*/  IMAD.WIDE.U32 R4, R92, c[0x0][0x2e0], R8 ;  /* 0x0000b8005c047a25 */ /* 0x000fc600078e0008 */
[----:B------:R3:W5:Y:S01]  /*6640*/  @!P1 MUFU.EX2 R10, R30 ;  /* 0x0000001e000a9308 */ /* 0x0007620000000800 */
[----:B------:R-:W-:Y:S01]  /*6650*/  FSETP.GTU.FTZ.AND P5, PT, R34, 20, PT ;  /* 0x41a000002200780b */ /* 0x000fe20003fbc000 */
[----:B--2---:R-:W-:Y:S01]  /*6660*/  @!P2 FADD.FTZ R37, R37, 1 ;  /* 0x3f8000002525a421 */ /* 0x004fe20000010000 */
[----:B------:R-:W-:Y:S01]  /*6670*/  IADD3 R5, R5, R33, RZ ;  /* 0x0000002105057210 */ /* 0x000fe20007ffe0ff */
[----:B-1----:R-:W-:Y:S01]  /*6680*/  @!P4 FMUL.FTZ R12, R12, R31 ;  /* 0x0000001f0c0cc220 */ /* 0x002fe20000410000 */
[----:B---3--:R-:W-:-:S03]  /*6690*/  LEA R30, P6, R4, c[0x0][0x330], 0x2 ;  /* 0x0000cc00041e7a11 */ /* 0x008fc600078c10ff */
[----:B------:R1:W2:Y:S01]  /*66a0*/  @!P0 MUFU.EX2 R11, R0 ;  /* 0x00000000000b8308 */ /* 0x0002a20000000800 */
[----:B------:R-:W-:Y:S02]  /*66b0*/  FSETP.GTU.FTZ.AND P4, PT, R35, 20, PT ;  /* 0x41a000002300780b */ /* 0x000fe40003f9c000 */
[----:B------:R-:W-:-:S03]  /*66c0*/  LEA.HI.X R31, R4, c[0x0][0x334], R5, 0x2, P6 ;  /* 0x0000cd00041f7a11 */ /* 0x000fc600030f1405 */
[----:B------:R-:W-:Y:S01]  /*66d0*/  @!P5 FMUL.FTZ R4, R34, -1.4426950216293334961 ;  /* 0xbfb8aa3b2204d820 */ /* 0x000fe20000410000 */
[----:B------:R-:W-:Y:S01]  /*66e0*/  FSETP.GTU.FTZ.AND P6, PT, R7, 20, PT ;  /* 0x41a000000700780b */ /* 0x000fe20003fdc000 */
[----:B-----5:R-:W-:Y:S02]  /*66f0*/  @!P1 FADD.FTZ R36, R10, 1 ;  /* 0x3f8000000a249421 */ /* 0x020fe40000010000 */
[----:B------:R-:W-:Y:S01]  /*6700*/  IMAD.WIDE R24, R73, 0x10, R30 ;  /* 0x0000001049187825 */ /* 0x000fe200078e021e */
[----:B----4-:R-:W3:Y:S03]  /*6710*/  @!P2 MUFU.RCP R20, R37 ;  /* 0x000000250014a308 */ /* 0x010ee60000001000 */
[----:B-1----:R-:W-:Y:S02]  /*6720*/  @!P3 FMUL.FTZ R0, R32, -1.4426950216293334961 ;  /* 0xbfb8aa3b2000b820 */ /* 0x002fe40000410000 */
[----:B------:R-:W-:-:S02]  /*6730*/  @!P4 FMUL.FTZ R8, R35, -1.4426950216293334961 ;  /* 0xbfb8aa3b2308c820 */ /* 0x000fc40000410000 */
[----:B--2---:R-:W-:Y:S01]  /*6740*/  @!P0 FADD.FTZ R35, R11, 1 ;  /* 0x3f8000000b238421 */ /* 0x004fe20000010000 */
[----:B------:R1:W2:Y:S01]  /*6750*/  @!P5 MUFU.EX2 R32, R4 ;  /* 0x000000040020d308 */ /* 0x0002a20000000800 */
[----:B------:R-:W-:Y:S01]  /*6760*/  @!P6 FMUL.FTZ R9, R7, -1.4426950216293334961 ;  /* 0xbfb8aa3b0709e820 */ /* 0x000fe20000410000 */
[----:B------:R-:W-:-:S06]  /*6770*/  NOP ;  /* 0x0000000000007918 */ /* 0x000fcc0000000000 */
[----:B------:R-:W4:Y:S01]  /*6780*/  @!P4 MUFU.EX2 R33, R8 ;  /* 0x000000080021c308 */ /* 0x000f220000000800 */
[----:B-1----:R-:W1:Y:S01]  /*6790*/  LDS.128 R4, [R82.X16] ;  /* 0x0000000052047984 */ /* 0x002e62000000cc00 */
[----:B---3--:R-:W-:Y:S01]  /*67a0*/  @!P2 FMUL.FTZ R15, R15, R20 ;  /* 0x000000140f0fa220 */ /* 0x008fe20000410000 */
[----:B------:R-:W-:-:S04]  /*67b0*/  IADD3 R80, P2, R80, -0x400, RZ ;  /* 0xfffffc0050507810 */ /* 0x000fc80007f5e0ff */
[----:B------:R-:W-:Y:S01]  /*67c0*/  IADD3.X R81, R81, -0x1, RZ, P2, !PT ;  /* 0xffffffff51517810 */ /* 0x000fe200017fe4ff */
[----:B------:R3:W5:Y:S01]  /*67d0*/  @!P6 MUFU.EX2 R34, R9 ;  /* 0x000000090022e308 */ /* 0x0007620000000800 */
[----:B--2---:R-:W-:-:S07]  /*67e0*/  @!P5 FADD.FTZ R32, R32, 1 ;  /* 0x3f8000002020d421 */ /* 0x004fce0000010000 */
[----:B------:R-:W2:Y:S01]  /*67f0*/  @!P3 MUFU.EX2 R0, R0 ;  /* 0x000000000000b308 */ /* 0x000ea20000000800 */
[----:B---3--:R-:W3:Y:S01]  /*6800*/  LDS.128 R8, [R82.X16+0x200] ;  /* 0x0002000052087984 */ /* 0x008ee2000000cc00 */
[----:B----4-:R-:W-:Y:S02]  /*6810*/  @!P4 FADD.FTZ R33, R33, 1 ;  /* 0x3f8000002121c421 */ /* 0x010fe40000010000 */
[----:B-----5:R-:W-:-:S04]  /*6820*/  @!P6 FADD.FTZ R34, R34, 1 ;  /* 0x3f8000002222e421 */ /* 0x020fc80000010000 */
[----:B------:R-:W4:Y:S01]  /*6830*/  @!P0 MUFU.RCP R38, R35 ;  /* 0x0000002300268308 */ /* 0x000f220000001000 */
[----:B--2---:R-:W-:-:S07]  /*6840*/  @!P3 FADD.FTZ R0, R0, 1 ;  /* 0x3f8000000000b421 */ /* 0x004fce0000010000 */
[----:B------:R-:W2:Y:S01]  /*6850*/  @!P1 MUFU.RCP R41, R36 ;  /* 0x0000002400299308 */ /* 0x000ea20000001000 */
[----:B-1----:R-:W-:Y:S07]  /*6860*/  STG.E.128 [R24.64], R4 ;  /* 0x0000000418007986 */ /* 0x002fee000c101d06 */
[----:B------:R1:W5:Y:S01]  /*6870*/  @!P3 MUFU.RCP R39, R0 ;  /* 0x000000000027b308 */ /* 0x0003620000001000 */
[----:B----4-:R-:W-:Y:S02]  /*6880*/  @!P0 FMUL.FTZ R13, R13, R38 ;  /* 0x000000260d0d8220 */ /* 0x010fe40000410000 */
[----:B--2---:R-:W-:-:S05]  /*6890*/  @!P1 FMUL.FTZ R14, R14, R41 ;  /* 0x000000290e0e9220 */ /* 0x004fca0000410000 */
[----:B------:R-:W2:Y:S01]  /*68a0*/  @!P5 MUFU.RCP R32, R32 ;  /* 0x000000200020d308 */ /* 0x000ea20000001000 */
[----:B-1----:R-:W-:Y:S01]  /*68b0*/  IADD3 R0, P1, R2, -0x400, RZ ;  /* 0xfffffc0002007810 */ /* 0x002fe20007f3e0ff */
[----:B---3--:R1:W-:Y:S06]  /*68c0*/  STG.E.128 [R24.64+0x200], R8 ;  /* 0x0002000818007986 */ /* 0x0083ec000c101d06 */
[----:B------:R-:W3:Y:S01]  /*68d0*/  @!P4 MUFU.RCP R33, R33 ;  /* 0x000000210021c308 */ /* 0x000ee20000001000 */
[----:B-----5:R-:W-:Y:S01]  /*68e0*/  @!P3 FMUL.FTZ R16, R16, R39 ;  /* 0x000000271010b220 */ /* 0x020fe20000410000 */
[----:B------:R-:W-:Y:S01]  /*68f0*/  BAR.SYNC.DEFER_BLOCKING 0x0 ;  /* 0x0000000000007b1d */ /* 0x000fe20000010000 */
[----:B------:R-:W-:Y:S01]  /*6900*/  IADD3 R78, P3, R78, -0x400, RZ ;  /* 0xfffffc004e4e7810 */ /* 0x000fe20007f7e0ff */
[----:B--2---:R-:W-:-:S04]  /*6910*/  @!P5 FMUL.FTZ R17, R17, R32 ;  /* 0x000000201111d220 */ /* 0x004fc80000410000 */
[----:B------:R-:W2:Y:S01]  /*6920*/  @!P6 MUFU.RCP R34, R34 ;  /* 0x000000220022e308 */ /* 0x000ea20000001000 */
[----:B------:R-:W-:Y:S01]  /*6930*/  IADD3.X R79, R79, -0x1, RZ, P3, !PT ;  /* 0xffffffff4f4f7810 */ /* 0x000fe20001ffe4ff */
[----:B---3--:R-:W-:Y:S02]  /*6940*/  @!P4 FMUL.FTZ R18, R18, R33 ;  /* 0x000000211212c220 */ /* 0x008fe40000410000 */
[----:B-1----:R-:W-:-:S04]  /*6950*/  IMAD R9, R91, c[0x0][0x300], RZ ;  /* 0x0000c0005b097a24 */ /* 0x002fc800078e02ff */
[C---:B------:R-:W-:Y:S02]  /*6960*/  IMAD R11, R92.reuse, c[0x0][0x304], R9 ;  /* 0x0000c1005c0b7a24 */ /* 0x040fe400078e0209 */
[----:B------:R-:W-:Y:S01]  /*6970*/  IMAD.WIDE.U32 R8, R92, c[0x0][0x300], R28 ;  /* 0x0000c0005c087a25 */ /* 0x000fe200078e001c */
[----:B------:R-:W-:Y:S03]  /*6980*/  STS.128 [R70+0x10], R12 ;  /* 0x0000100c46007388 */ /* 0x000fe60000000c00 */
[----:B--2---:R-:W-:Y:S01]  /*6990*/  @!P6 FMUL.FTZ R19, R19, R34 ;  /* 0x000000221313e220 */ /* 0x004fe20000410000 */
[----:B------:R-:W-:Y:S02]  /*69a0*/  IADD3 R9, R9, R11, RZ ;  /* 0x0000000b09097210 */ /* 0x000fe40007ffe0ff */
[----:B------:R-:W-:Y:S02]  /*69b0*/  LEA R10, P0, R8, c[0x0][0x340], 0x2 ;  /* 0x0000d000080a7a11 */ /* 0x000fe400078010ff */
[----:B------:R1:W-:Y:S01]  /*69c0*/  STS.128 [R70], R16 ;  /* 0x0000001046007388 */ /* 0x0003e20000000c00 */
[----:B------:R-:W-:-:S06]  /*69d0*/  NOP ;  /* 0x0000000000007918 */ /* 0x000fcc0000000000 */
[----:B------:R-:W2:Y:S01]  /*69e0*/  LDS.128 R20, [R82.X16] ;  /* 0x0000000052147984 */ /* 0x000ea2000000cc00 */
[----:B------:R-:W-:Y:S02]  /*69f0*/  LEA.HI.X R11, R8, c[0x0][0x344], R9, 0x2, P0 ;  /* 0x0000d100080b7a11 */ /* 0x000fe400000f1409 */
[----:B------:R-:W-:Y:S01]  /*6a00*/  ISETP.GT.AND P0, PT, R75, 0x1, PT ;  /* 0x000000014b00780c */ /* 0x000fe20003f04270 */
[----:B------:R-:W3:Y:S01]  /*6a10*/  LDS.128 R4, [R82.X16+0x200] ;  /* 0x0002000052047984 */ /* 0x000ee2000000cc00 */
[----:B------:R-:W-:Y:S01]  /*6a20*/  MOV R75, R40 ;  /* 0x00000028004b7202 */ /* 0x000fe20000000f00 */
[----:B------:R-:W-:Y:S01]  /*6a30*/  IMAD.WIDE R8, R73, 0x10, R10 ;  /* 0x0000001049087825 */ /* 0x000fe200078e020a */
[----:B------:R-:W-:Y:S02]  /*6a40*/  IADD3.X R11, R3, -0x1, RZ, P1, !PT ;  /* 0xffffffff030b7810 */ /* 0x000fe40000ffe4ff */
[----:B------:R-:W-:Y:S01]  /*6a50*/  IADD3 R77, P1, R77, -0x800, RZ ;  /* 0xfffff8004d4d7810 */ /* 0x000fe20007f3e0ff */
[----:B-1----:R-:W-:-:S03]  /*6a60*/  FADD.FTZ R16, R16, R85 ;  /* 0x0000005510107221 */ /* 0x002fc60000010000 */
[----:B------:R-:W-:Y:S01]  /*6a70*/  IADD3.X R76, R76, -0x1, RZ, P1, !PT ;  /* 0xffffffff4c4c7810 */ /* 0x000fe20000ffe4ff */
[----:B------:R-:W-:-:S04]  /*6a80*/  FADD.FTZ R17, R16, R17 ;  /* 0x0000001110117221 */ /* 0x000fc80000010000 */
[----:B------:R-:W-:-:S04]  /*6a90*/  FADD.FTZ R18, R17, R18 ;  /* 0x0000001211127221 */ /* 0x000fc80000010000 */
[----:B------:R-:W-:-:S04]  /*6aa0*/  FADD.FTZ R19, R18, R19 ;  /* 0x0000001312137221 */ /* 0x000fc80000010000 */
[----:B------:R-:W-:-:S04]  /*6ab0*/  FADD.FTZ R12, R19, R12 ;  /* 0x0000000c130c7221 */ /* 0x000fc80000010000 */
[----:B------:R-:W-:-:S04]  /*6ac0*/  FADD.FTZ R13, R12, R13 ;  /* 0x0000000d0c0d7221 */ /* 0x000fc80000010000 */
[----:B------:R-:W-:-:S04]  /*6ad0*/  FADD.FTZ R14, R13, R14 ;  /* 0x0000000e0d0e7221 */ /* 0x000fc80000010000 */
[----:B------:R-:W-:Y:S01]  /*6ae0*/  FADD.FTZ R85, R14, R15 ;  /* 0x0000000f0e557221 */ /* 0x000fe20000010000 */
[----:B--2---:R1:W-:Y:S04]  /*6af0*/  STG.E.128 [R8.64], R20 ;  /* 0x0000001408007986 */ /* 0x0043e8000c101d06 */
[----:B---3--:R1:W-:Y:S01]  /*6b00*/  STG.E.128 [R8.64+0x200], R4 ;  /* 0x0002000408007986 */ /* 0x0083e2000c101d06 */
[----:B------:R-:W-:Y:S01]  /*6b10*/  @!P0 CALL.REL.NOINC `(.L_x_12601) ;  /* 0x0000001000008944 */ /* 0x000fe20003c00000 */
[----:B------:R-:W-:Y:S05]  /*6b20*/  BRA `(.L_x_12666) ;  /* 0xffff9c8000007947 */ /* 0x000fea000383ffff */
.L_x_12601:
[----:B------:R-:W-:Y:S02]  /*6b30*/  ISETP.NE.U32.AND P0, PT, RZ, c[0x0][0x328], PT ;  /* 0x0000ca00ff007a0c */ /* 0x000fe40003f05070 */
[----:B------:R-:W-:Y:S02]  /*6b40*/  ISETP.NE.U32.AND P2, PT, RZ, c[0x0][0x348], PT ;  /* 0x0000d200ff007a0c */ /* 0x000fe40003f45070 */
[----:B------:R-:W-:-:S02]  /*6b50*/  ISETP.NE.AND.EX P1, PT, RZ, c[0x0][0x32c], PT, P0 ;  /* 0x0000cb00ff007a0c */ /* 0x000fc40003f25300 */
        /* <DEDUP_REMOVED lines=21> */
.L_x_12668:
[----:B-1----:R-:W-:Y:S05]  /*6cb0*/  BSYNC B0 ;  /* 0x0000000000007941 */ /* 0x002fea0003800000 */
.L_x_12667:
        /* <DEDUP_REMOVED lines=23> */
.L_x_12670:
[----:B------:R-:W2:Y:S02]  /*6e30*/  S2R R13, SR_TID.X ;  /* 0x00000000000d7919 */ /* 0x000ea40000002100 */
.L_x_12671:
[----:B-1----:R-:W-:Y:S05]  /*6e40*/  BSYNC B0 ;  /* 0x0000000000007941 */ /* 0x002fea0003800000 */
.L_x_12669:
        /* <DEDUP_REMOVED lines=10> */
.L_x_12672:
        /* <DEDUP_REMOVED lines=28> */
.L_x_12673:
        /* <DEDUP_REMOVED lines=13> */
.L_x_14749:


//--------------------- .text._Z25selective_scan_bwd_kernelI32Selective_Scan_bwd_kernel_traitsILi32ELi8ELb1ELb1ELb0ELb1ELb1EfN3c107complexIfEEEEv12SSMParamsBwd --------------------------
	.section	.text._Z25selective_scan_bwd_kernelI32Selective_Scan_bwd_kernel_traitsILi32ELi8ELb1ELb1ELb0ELb1ELb1EfN3c107complexIfEEEEv12SSMParamsBwd,"ax",@progbits
	.sectioninfo	@"SHI_REGISTERS=168"
	.align	128
        .global         _Z25selective_scan_bwd_kernelI32Selective_Scan_bwd_kernel_traitsILi32ELi8ELb1ELb1ELb0ELb1ELb1EfN3c107complexIfEEEEv12SSMParamsBwd
        .type           _Z25selective_scan_bwd_kernelI32Selective_Scan_bwd_kernel_traitsILi32ELi8ELb1ELb1ELb0ELb1ELb1EfN3c107complexIfEEEEv12SSMParamsBwd,@function
        .size           _Z25selective_scan_bwd_kernelI32Selective_Scan_bwd_kernel_traitsILi32ELi8ELb1ELb1ELb0ELb1ELb1EfN3c107complexIfEEEEv12SSMParamsBwd,(.L_x_14750 - _Z25selective_scan_bwd_kernelI32Selective_Scan_bwd_kernel_traitsILi32ELi8ELb1ELb1ELb0ELb1ELb1EfN3c107complexIfEEEEv12SSMParamsBwd)
        .other          _Z25selective_scan_bwd_kernelI32Selective_Scan_bwd_kernel_traitsILi32ELi8ELb1ELb1ELb0ELb1ELb1EfN3c107complexIfEEEEv12SSMParamsBwd,@"STO_CUDA_ENTRY STV_DEFAULT"
_Z25selective_scan_bwd_kernelI32Selective_Scan_bwd_kernel_traitsILi32ELi8ELb1ELb1ELb0ELb1ELb1EfN3c107complexIfEEEEv12SSMParamsBwd:
.text._Z25selective_scan_bwd_kernelI32Selective_Scan_bwd_kernel_traitsILi32ELi8ELb1ELb1ELb0ELb1ELb1EfN3c107complexIfEEEEv12SSMParamsBwd:
        /* <DEDUP_REMOVED lines=24> */
[----:B------:R-:W-:Y:S01]  /*0180*/  CS2R R30, SRZ ;  /* 0x00000000001e7805 */ /* 0x000fe2000001ff00 */
[----:B------:R-:W-:Y:S01]  /*0190*/  CS2R R22, SRZ ;  /* 0x0000000000167805 */ /* 0x000fe2000001ff00 */
[----:B0-----:R-:W-:Y:S01]  /*01a0*/  IABS R2, R85 ;  /* 0x0000005500027213 */ /* 0x001fe20000000000 */
[C---:B------:R-:W-:Y:S01]  /*01b0*/  IMAD R10, R80.reuse, c[0x0][0x190], RZ ;  /* 0x00006400500a7a24 */ /* 0x040fe200078e02ff */
        /* <DEDUP_REMOVED lines=88> */
[----:B-1----:R-:W-:-:S03]  /*0740*/  LOP3.LUT R12, R12, 0xffffffc0, RZ, 0xc0, !PT ;  /* 0xffffffc00c0c7812 */ /* 0x002fc600078ec0ff */
.L_x_12740:
[----:B------:R-:W-:Y:S01]  /*0750*/  BAR.SYNC.DEFER_BLOCKING 0x0 ;  /* 0x0000000000007b1d */ /* 0x000fe20000010000 */
[----:B------:R-:W-:Y:S02]  /*0760*/  LOP3.LUT R11, R12, 0x1f, R21, 0xf8, !PT ;  /* 0x0000001f0c0b7812 */ /* 0x000fe400078ef815 */
[----:B0-----:R-:W-:Y:S02]  /*0770*/  MOV R2, R19 ;  /* 0x0000001300027202 */ /* 0x001fe40000000f00 */
[----:B------:R-:W-:-:S05]  /*0780*/  MOV R3, R18 ;  /* 0x0000001200037202 */ /* 0x000fca0000000f00 */
[----:B------:R-:W-:-:S05]  /*0790*/  IMAD.WIDE R2, R11, 0x10, R2 ;  /* 0x000000100b027825 */ /* 0x000fca00078e0202 */
[----:B------:R-:W2:Y:S04]  /*07a0*/  LDG.E.128 R36, [R2.64] ;  /* 0x0000000602247981 */ /* 0x000ea8000c1e1d00 */
[----:B------:R-:W3:Y:S01]  /*07b0*/  LDG.E.128 R40, [R2.64+0x200] ;  /* 0x0002000602287981 */ /* 0x000ee2000c1e1d00 */
[----:B------:R-:W-:Y:S01]  /*07c0*/  SHF.L.U32 R10, R20, 0x5, RZ ;  /* 0x00000005140a7819 */ /* 0x000fe200000006ff */
[----:B------:R-:W-:Y:S02]  /*07d0*/  IMAD.WIDE R4, R11, 0x10, R32 ;  /* 0x000000100b047825 */ /* 0x000fe400078e0220 */
        /* <DEDUP_REMOVED lines=17> */
[----:B------:R2:W3:Y:S04]  /*08f0*/  LDG.E.128 R52, [R2.64] ;  /* 0x0000000602347981 */ /* 0x0004e8000c1e1d00 */
[----:B------:R2:W4:Y:S01]  /*0900*/  LDG.E.128 R56, [R2.64+0x200] ;  /* 0x0002000602387981 */ /* 0x000522000c1e1d00 */
[----:B------:R-:W-:Y:S01]  /*0910*/  IADD3 R9, -R13, c[0x0][0x174], RZ ;  /* 0x00005d000d097a10 */ /* 0x000fe20007ffe1ff */
[----:B------:R-:W-:Y:S01]  /*0920*/  IMAD R0, R80, c[0x0][0x1f0], RZ ;  /* 0x00007c0050007a24 */ /* 0x000fe200078e02ff */
[----:B------:R-:W-:Y:S01]  /*0930*/  BSSY B0, `(.L_x_12675) ;  /* 0x0000040000007945 */ /* 0x000fe20003800000 */
[----:B0----5:R-:W-:Y:S01]  /*0940*/  FADD.FTZ R8, R40, R82 ;  /* 0x0000005228087221 */ /* 0x021fe20000010000 */
[----:B------:R-:W-:Y:S01]  /*0950*/  LEA R34, R9, 0xffffff00, 0x8 ;  /* 0xffffff0009227811 */ /* 0x000fe200078e40ff */
[----:B------:R-:W-:-:S02]  /*0960*/  IMAD R7, R81, c[0x0][0x1f4], R0 ;  /* 0x00007d0051077a24 */ /* 0x000fc400078e0200 */
[----:B------:R-:W-:Y:S01]  /*0970*/  IMAD R0, R84, c[0x0][0x1f8], RZ ;  /* 0x00007e0054007a24 */ /* 0x000fe200078e02ff */
[----:B------:R-:W-:Y:S01]  /*0980*/  SHF.R.S32.HI R35, RZ, 0x1f, R34 ;  /* 0x0000001fff237819 */ /* 0x000fe20000011422 */
[----:B------:R-:W-:Y:S01]  /*0990*/  FADD.FTZ R6, R42, R82 ;  /* 0x000000522a067221 */ /* 0x000fe20000010000 */
[----:B------:R-:W-:-:S03]  /*09a0*/  FSETP.GTU.FTZ.AND P2, PT, R8, 20, PT ;  /* 0x41a000000800780b */ /* 0x000fc60003f5c000 */
[----:B------:R-:W-:Y:S01]  /*09b0*/  IMAD.WIDE.U32 R4, R81, c[0x0][0x1f0], R34 ;  /* 0x00007c0051047a25 */ /* 0x000fe200078e0022 */
[----:B------:R-:W-:-:S04]  /*09c0*/  FSETP.GTU.FTZ.AND P4, PT, R6, 20, PT ;  /* 0x41a000000600780b */ /* 0x000fc80003f9c000 */
[----:B------:R-:W-:Y:S01]  /*09d0*/  IADD3 R5, R5, R7, RZ ;  /* 0x0000000705057210 */ /* 0x000fe20007ffe0ff */
[----:B------:R-:W-:Y:S02]  /*09e0*/  IMAD R7, R85, c[0x0][0x1fc], R0 ;  /* 0x00007f0055077a24 */ /* 0x000fe400078e0200 */
[----:B-1----:R-:W-:Y:S02]  /*09f0*/  FADD.FTZ R0, R39, R82 ;  /* 0x0000005227007221 */ /* 0x002fe40000010000 */
[----:B--2---:R-:W-:-:S04]  /*0a00*/  IMAD.WIDE.U32 R2, R85, c[0x0][0x1f8], R4 ;  /* 0x00007e0055027a25 */ /* 0x004fc800078e0004 */
[--C-:B------:R-:W-:Y:S01]  /*0a10*/  FADD.FTZ R4, R36, R82.reuse ;  /* 0x0000005224047221 */ /* 0x100fe20000010000 */
[----:B------:R-:W-:Y:S01]  /*0a20*/  IADD3 R3, R3, R7, RZ ;  /* 0x0000000703037210 */ /* 0x000fe20007ffe0ff */
[--C-:B------:R-:W-:Y:S02]  /*0a30*/  FADD.FTZ R7, R41, R82.reuse ;  /* 0x0000005229077221 */ /* 0x100fe40000010000 */
[----:B------:R-:W-:Y:S01]  /*0a40*/  FADD.FTZ R5, R43, R82 ;  /* 0x000000522b057221 */ /* 0x000fe20000010000 */
[----:B------:R-:W-:Y:S02]  /*0a50*/  FSETP.GTU.FTZ.AND P6, PT, R4, 20, PT ;  /* 0x41a000000400780b */ /* 0x000fe40003fdc000 */
[----:B------:R-:W-:Y:S02]  /*0a60*/  FSETP.GTU.FTZ.AND P3, PT, R7, 20, PT ;  /* 0x41a000000700780b */ /* 0x000fe40003f7c000 */
[----:B------:R-:W-:Y:S01]  /*0a70*/  FSETP.GTU.FTZ.AND P5, PT, R5, 20, PT ;  /* 0x41a000000500780b */ /* 0x000fe20003fbc000 */
[----:B---3--:R0:W-:Y:S04]  /*0a80*/  STS.128 [R20.X16], R52 ;  /* 0x0000003414007388 */ /* 0x0081e8000000cc00 */
[----:B----4-:R1:W-:Y:S01]  /*0a90*/  STS.128 [R20.X16+0x200], R56 ;  /* 0x0002003814007388 */ /* 0x0103e2000000cc00 */
[----:B------:R-:W-:-:S06]  /*0aa0*/  NOP ;  /* 0x0000000000007918 */ /* 0x000fcc0000000000 */
[----:B------:R1:W2:Y:S04]  /*0ab0*/  LDS.128 R44, [R10+0x10] ;  /* 0x000010000a2c7984 */ /* 0x0002a80000000c00 */
[----:B------:R1:W3:Y:S01]  /*0ac0*/  LDS.128 R48, [R10] ;  /* 0x000000000a307984 */ /* 0x0002e20000000c00 */
[----:B0-----:R-:W-:-:S04]  /*0ad0*/  LEA R52, P0, R2, c[0x0][0x268], 0x2 ;  /* 0x00009a0002347a11 */ /* 0x001fc800078010ff */
[----:B------:R-:W-:Y:S01]  /*0ae0*/  LEA.HI.X R53, R2, c[0x0][0x26c], R3, 0x2, P0 ;  /* 0x00009b0002357a11 */ /* 0x000fe200000f1403 */
[--C-:B------:R-:W-:Y:S02]  /*0af0*/  FADD.FTZ R3, R37, R82.reuse ;  /* 0x0000005225037221 */ /* 0x100fe40000010000 */
[----:B------:R-:W-:-:S03]  /*0b00*/  FADD.FTZ R2, R38, R82 ;  /* 0x0000005226027221 */ /* 0x000fc60000010000 */
[----:B------:R-:W-:Y:S02]  /*0b10*/  FSETP.GTU.FTZ.AND P1, PT, R3, 20, PT ;  /* 0x41a000000300780b */ /* 0x000fe40003f3c000 */
[----:B------:R-:W-:Y:S01]  /*0b20*/  FSETP.GTU.FTZ.AND P0, PT, R2, 20, PT ;  /* 0x41a000000200780b */ /* 0x000fe20003f1c000 */
[----:B------:R-:W-:Y:S07]  /*0b30*/  @P6 BRA `(.L_x_12676) ;  /* 0x000001f000006947 */ /* 0x000fee0003800000 */
        /* <DEDUP_REMOVED lines=31> */
.L_x_12676:
[----:B-1----:R-:W-:Y:S05]  /*0d30*/  BSYNC B0 ;  /* 0x0000000000007941 */ /* 0x002fea0003800000 */
.L_x_12675:
        /* <DEDUP_REMOVED lines=35> */
.L_x_12678:
[----:B------:R-:W-:Y:S05]  /*0f70*/  BSYNC B0 ;  /* 0x0000000000007941 */ /* 0x000fea0003800000 */
.L_x_12677:
        /* <DEDUP_REMOVED lines=33> */
.L_x_12680:
[----:B------:R-:W-:Y:S05]  /*1190*/  BSYNC B0 ;  /* 0x0000000000007941 */ /* 0x000fea0003800000 */
.L_x_12679:
        /* <DEDUP_REMOVED lines=33> */
.L_x_12682:
[----:B------:R-:W-:Y:S05]  /*13b0*/  BSYNC B0 ;  /* 0x0000000000007941 */ /* 0x000fea0003800000 */
.L_x_12681:
        /* <DEDUP_REMOVED lines=33> */
.L_x_12684:
[----:B------:R-:W-:Y:S05]  /*15d0*/  BSYNC B0 ;  /* 0x0000000000007941 */ /* 0x000fea0003800000 */
.L_x_12683:
        /* <DEDUP_REMOVED lines=33> */
.L_x_12686:
[----:B------:R-:W-:Y:S05]  /*17f0*/  BSYNC B0 ;  /* 0x0000000000007941 */ /* 0x000fea0003800000 */
.L_x_12685:
        /* <DEDUP_REMOVED lines=33> */
.L_x_12688:
[----:B------:R-:W-:Y:S05]  /*1a10*/  BSYNC B0 ;  /* 0x0000000000007941 */ /* 0x000fea0003800000 */
.L_x_12687:
        /* <DEDUP_REMOVED lines=33> */
.L_x_12690:
[----:B------:R-:W-:Y:S05]  /*1c30*/  BSYNC B0 ;  /* 0x0000000000007941 */ /* 0x000fea0003800000 */
.L_x_12689:
[----:B------:R-:W-:Y:S06]  /*1c40*/  BAR.SYNC.DEFER_BLOCKING 0x0 ;  /* 0x0000000000007b1d */ /* 0x000fec0000010000 */
[----:B------:R-:W4:Y:S04]  /*1c50*/  LDG.E.128 R36, [R52.64] ;  /* 0x0000000634247981 */ /* 0x000f28000c1e1d00 */
[----:B------:R-:W5:Y:S01]  /*1c60*/  LDG.E.128 R40, [R52.64+0x200] ;  /* 0x0002000634287981 */ /* 0x000f62000c1e1d00 */
[----:B------:R-:W-:-:S02]  /*1c70*/  IMAD R54, R80, c[0x0][0x200], RZ ;  /* 0x0000800050367a24 */ /* 0x000fc400078e02ff */
[----:B------:R-:W-:Y:S02]  /*1c80*/  IMAD R56, R84, c[0x0][0x208], RZ ;  /* 0x0000820054387a24 */ /* 0x000fe400078e02ff */
[C---:B------:R-:W-:Y:S02]  /*1c90*/  IMAD R57, R81.reuse, c[0x0][0x204], R54 ;  /* 0x0000810051397a24 */ /* 0x040fe400078e0236 */
[----:B------:R-:W-:-:S05]  /*1ca0*/  IMAD.WIDE.U32 R54, R81, c[0x0][0x200], R34 ;  /* 0x0000800051367a25 */ /* 0x000fca00078e0022 */
[----:B------:R-:W-:Y:S01]  /*1cb0*/  IADD3 R55, R55, R57, RZ ;  /* 0x0000003937377210 */ /* 0x000fe20007ffe0ff */
[----:B------:R-:W-:-:S04]  /*1cc0*/  IMAD R57, R85, c[0x0][0x20c], R56 ;  /* 0x0000830055397a24 */ /* 0x000fc800078e0238 */
[----:B------:R-:W-:-:S05]  /*1cd0*/  IMAD.WIDE.U32 R54, R85, c[0x0][0x208], R54 ;  /* 0x0000820055367a25 */ /* 0x000fca00078e0036 */
[----:B------:R-:W-:Y:S02]  /*1ce0*/  IADD3 R55, R55, R57, RZ ;  /* 0x0000003937377210 */ /* 0x000fe40007ffe0ff */
[----:B------:R-:W-:-:S04]  /*1cf0*/  LEA R60, P0, R54, c[0x0][0x258], 0x2 ;  /* 0x00009600363c7a11 */ /* 0x000fc800078010ff */
[----:B------:R-:W-:-:S05]  /*1d00*/  LEA.HI.X R61, R54, c[0x0][0x25c], R55, 0x2, P0 ;  /* 0x00009700363d7a11 */ /* 0x000fca00000f1437 */
[----:B------:R-:W-:Y:S01]  /*1d10*/  IMAD.WIDE R60, R11, 0x10, R60 ;  /* 0x000000100b3c7825 */ /* 0x000fe200078e023c */
[----:B----4-:R0:W-:Y:S04]  /*1d20*/  STS.128 [R20.X16], R36 ;  /* 0x0000002414007388 */ /* 0x0101e8000000cc00 */
[----:B-----5:R1:W-:Y:S01]  /*1d30*/  STS.128 [R20.X16+0x200], R40 ;  /* 0x0002002814007388 */ /* 0x0203e2000000cc00 */
[----:B------:R-:W-:-:S06]  /*1d40*/  NOP ;  /* 0x0000000000007918 */ /* 0x000fcc0000000000 */
[----:B------:R-:W4:Y:S04]  /*1d50*/  LDS.128 R52, [R10] ;  /* 0x000000000a347984 */ /* 0x000f280000000c00 */
[----:B------:R-:W5:Y:S04]  /*1d60*/  LDS.128 R56, [R10+0x10] ;  /* 0x000010000a387984 */ /* 0x000f680000000c00 */
[----:B------:R-:W-:Y:S06]  /*1d70*/  BAR.SYNC.DEFER_BLOCKING 0x0 ;  /* 0x0000000000007b1d */ /* 0x000fec0000010000 */
[----:B0--3--:R5:W3:Y:S04]  /*1d80*/  LDG.E.128 R36, [R60.64] ;  /* 0x000000063c247981 */ /* 0x009ae8000c1e1d00 */
[----:B-12---:R5:W2:Y:S01]  /*1d90*/  LDG.E.128 R40, [R60.64+0x200] ;  /* 0x000200063c287981 */ /* 0x006aa2000c1e1d00 */
[----:B------:R-:W-:Y:S01]  /*1da0*/  MOV R94, c[0x0][0x16c] ;  /* 0x00005b00005e7a02 */ /* 0x000fe20000000f00 */
[----:B----4-:R-:W-:-:S03]  /*1db0*/  FMUL.FTZ R63, R53, -1.4426950216293334961 ;  /* 0xbfb8aa3b353f7820 */ /* 0x010fc60000410000 */
[----:B------:R-:W-:Y:S01]  /*1dc0*/  ISETP.GE.AND P1, PT, R94, 0x1, PT ;  /* 0x000000015e00780c */ /* 0x000fe20003f26270 */
[----:B------:R-:W-:Y:S02]  /*1dd0*/  FMUL.FTZ R64, R54, -1.4426950216293334961 ;  /* 0xbfb8aa3b36407820 */ /* 0x000fe40000410000 */
[----:B------:R-:W-:Y:S02]  /*1de0*/  FMUL.FTZ R65, R55, -1.4426950216293334961 ;  /* 0xbfb8aa3b37417820 */ /* 0x000fe40000410000 */
[----:B------:R-:W-:Y:S01]  /*1df0*/  FMUL.FTZ R62, R52, -1.4426950216293334961 ;  /* 0xbfb8aa3b343e7820 */ /* 0x000fe20000410000 */
[----:B------:R-:W0:Y:S01]  /*1e00*/  MUFU.EX2 R63, R63 ;  /* 0x0000003f003f7308 */ /* 0x000e220000000800 */
[----:B-----5:R-:W-:Y:S02]  /*1e10*/  FMUL.FTZ R60, R57, -1.4426950216293334961 ;  /* 0xbfb8aa3b393c7820 */ /* 0x020fe40000410000 */
[----:B------:R-:W-:Y:S02]  /*1e20*/  FMUL.FTZ R61, R58, -1.4426950216293334961 ;  /* 0xbfb8aa3b3a3d7820 */ /* 0x000fe40000410000 */
[----:B------:R-:W-:-:S02]  /*1e30*/  FMUL.FTZ R67, R59, -1.4426950216293334961 ;  /* 0xbfb8aa3b3b437820 */ /* 0x000fc40000410000 */
[----:B------:R-:W-:Y:S01]  /*1e40*/  FMUL.FTZ R66, R56, -1.4426950216293334961 ;  /* 0xbfb8aa3b38427820 */ /* 0x000fe20000410000 */
[----:B------:R-:W1:Y:S08]  /*1e50*/  MUFU.EX2 R64, R64 ;  /* 0x0000004000407308 */ /* 0x000e700000000800 */
[----:B------:R-:W4:Y:S01]  /*1e60*/  MUFU.EX2 R65, R65 ;  /* 0x0000004100417308 */ /* 0x000f220000000800 */
[----:B0-----:R-:W-:-:S07]  /*1e70*/  FADD.FTZ R63, R63, 1 ;  /* 0x3f8000003f3f7421 */ /* 0x001fce0000010000 */
[----:B------:R-:W0:Y:S01]  /*1e80*/  MUFU.EX2 R62, R62 ;  /* 0x0000003e003e7308 */ /* 0x000e220000000800 */
[----:B-1----:R-:W-:-:S07]  /*1e90*/  FADD.FTZ R64, R64, 1 ;  /* 0x3f80000040407421 */ /* 0x002fce0000010000 */
[----:B------:R-:W-:Y:S01]  /*1ea0*/  MUFU.EX2 R60, R60 ;  /* 0x0000003c003c7308 */ /* 0x000fe20000000800 */
[----:B----4-:R-:W-:-:S07]  /*1eb0*/  FADD.FTZ R65, R65, 1 ;  /* 0x3f80000041417421 */ /* 0x010fce0000010000 */
[----:B------:R-:W1:Y:S01]  /*1ec0*/  MUFU.EX2 R61, R61 ;  /* 0x0000003d003d7308 */ /* 0x000e620000000800 */
[----:B0-----:R-:W-:-:S07]  /*1ed0*/  FADD.FTZ R62, R62, 1 ;  /* 0x3f8000003e3e7421 */ /* 0x001fce0000010000 */
[----:B------:R1:W0:Y:S08]  /*1ee0*/  MUFU.EX2 R76, R67 ;  /* 0x00000043004c7308 */ /* 0x0002300000000800 */
[----:B------:R-:W-:Y:S01]  /*1ef0*/  MUFU.RCP R86, R63 ;  /* 0x0000003f00567308 */ /* 0x000fe20000001000 */
[----:B-1----:R-:W-:-:S07]  /*1f00*/  FADD.FTZ R67, R61, 1 ;  /* 0x3f8000003d437421 */ /* 0x002fce0000010000 */
[----:B------:R-:W1:Y:S01]  /*1f10*/  MUFU.EX2 R66, R66 ;  /* 0x0000004200427308 */ /* 0x000e620000000800 */
[----:B0-----:R-:W-:-:S07]  /*1f20*/  FADD.FTZ R76, R76, 1 ;  /* 0x3f8000004c4c7421 */ /* 0x001fce0000010000 */
[----:B------:R-:W0:Y:S08]  /*1f30*/  MUFU.RCP R89, R64 ;  /* 0x0000004000597308 */ /* 0x000e300000001000 */
[----:B------:R4:W5:Y:S01]  /*1f40*/  MUFU.RCP R88, R65 ;  /* 0x0000004100587308 */ /* 0x0009620000001000 */
[----:B-1----:R-:W-:-:S07]  /*1f50*/  FADD.FTZ R66, R66, 1 ;  /* 0x3f80000042427421 */ /* 0x002fce0000010000 */
[----:B------:R1:W5:Y:S01]  /*1f60*/  MUFU.RCP R87, R62 ;  /* 0x0000003e00577308 */ /* 0x0003620000001000 */
[----:B0-----:R-:W-:-:S04]  /*1f70*/  FADD.FTZ R63, -R89, 1 ;  /* 0x3f800000593f7421 */ /* 0x001fc80000010100 */
[----:B----4-:R-:W-:-:S03]  /*1f80*/  FFMA.FTZ R65, R54, R63, 1 ;  /* 0x3f80000036417423 */ /* 0x010fc6000001003f */
[----:B------:R-:W-:Y:S01]  /*1f90*/  MUFU.RCP R93, R67 ;  /* 0x00000043005d7308 */ /* 0x000fe20000001000 */
[----:B-1----:R-:W-:Y:S02]  /*1fa0*/  FADD.FTZ R62, R60, 1 ;  /* 0x3f8000003c3e7421 */ /* 0x002fe40000010000 */
[----:B------:R-:W-:Y:S02]  /*1fb0*/  FADD.FTZ R60, -R86, 1 ;  /* 0x3f800000563c7421 */ /* 0x000fe40000010100 */
[----:B-----5:R-:W-:-:S03]  /*1fc0*/  FADD.FTZ R64, -R88, 1 ;  /* 0x3f80000058407421 */ /* 0x020fc60000010100 */
[----:B------:R0:W-:Y:S01]  /*1fd0*/  MUFU.RCP R90, R62 ;  /* 0x0000003e005a7308 */ /* 0x0001e20000001000 */
[----:B------:R-:W-:-:S04]  /*1fe0*/  FADD.FTZ R61, -R87, 1 ;  /* 0x3f800000573d7421 */ /* 0x000fc80000010100 */
[----:B------:R-:W-:-:S03]  /*1ff0*/  FFMA.FTZ R61, R52, R61, 1 ;  /* 0x3f800000343d7423 */ /* 0x000fc6000001003d */
[----:B------:R-:W1:Y:S01]  /*2000*/  MUFU.RCP R92, R76 ;  /* 0x0000004c005c7308 */ /* 0x000e620000001000 */
[----:B0-----:R-:W-:-:S07]  /*2010*/  FFMA.FTZ R62, R53, R60, 1 ;  /* 0x3f800000353e7423 */ /* 0x001fce000001003c */
[----:B------:R0:W4:Y:S01]  /*2020*/  MUFU.RCP R91, R66 ;  /* 0x00000042005b7308 */ /* 0x0001220000001000 */
[----:B-1----:R-:W-:Y:S02]  /*2030*/  FADD.FTZ R76, -R92, 1 ;  /* 0x3f8000005c4c7421 */ /* 0x002fe40000010100 */
[----:B0-----:R-:W-:Y:S02]  /*2040*/  FFMA.FTZ R66, R55, R64, 1 ;  /* 0x3f80000037427423 */ /* 0x001fe40000010040 */
[----:B------:R-:W-:Y:S01]  /*2050*/  FFMA.FTZ R78, R59, R76, 1 ;  /* 0x3f8000003b4e7423 */ /* 0x000fe2000001004c */
[----:B---3--:R-:W-:Y:S04]  /*2060*/  STS.128 [R20.X16], R36 ;  /* 0x0000002414007388 */ /* 0x008fe8000000cc00 */
[----:B--2---:R-:W-:Y:S01]  /*2070*/  STS.128 [R20.X16+0x200], R40 ;  /* 0x0002002814007388 */ /* 0x004fe2000000cc00 */
[----:B------:R-:W-:-:S06]  /*2080*/  NOP ;  /* 0x0000000000007918 */ /* 0x000fcc0000000000 */
[----:B------:R-:W0:Y:S04]  /*2090*/  LDS.128 R36, [R10] ;  /* 0x000000000a247984 */ /* 0x000e280000000c00 */
[----:B------:R-:W1:Y:S01]  /*20a0*/  LDS.128 R40, [R10+0x10] ;  /* 0x000010000a287984 */ /* 0x000e620000000c00 */
        /* <DEDUP_REMOVED lines=13> */
[----:B------:R-:W-:Y:S02]  /*2180*/  FADD.FTZ R64, -R90, 1 ;  /* 0x3f8000005a407421 */ /* 0x000fe40000010100 */
[----:B------:R-:W-:Y:S02]  /*2190*/  FADD.FTZ R67, -R93, 1 ;  /* 0x3f8000005d437421 */ /* 0x000fe40000010100 */
[----:B------:R-:W-:Y:S02]  /*21a0*/  FFMA.FTZ R66, R57, R64, 1 ;  /* 0x3f80000039427423 */ /* 0x000fe40000010040 */
[----:B----4-:R-:W-:-:S02]  /*21b0*/  FADD.FTZ R65, -R91, 1 ;  /* 0x3f8000005b417421 */ /* 0x010fc40000010100 */
[----:B------:R-:W-:Y:S02]  /*21c0*/  FFMA.FTZ R77, R58, R67, 1 ;  /* 0x3f8000003a4d7423 */ /* 0x000fe40000010043 */
[----:B-1----:R-:W-:Y:S02]  /*21d0*/  FMUL.FTZ R64, R44, R40 ;  /* 0x000000282c407220 */ /* 0x002fe40000410000 */
[----:B------:R-:W-:Y:S02]  /*21e0*/  FMUL.FTZ R67, R45, R41 ;  /* 0x000000292d437220 */ /* 0x000fe40000410000 */
[----:B------:R-:W-:Y:S02]  /*21f0*/  FMUL.FTZ R76, R46, R42 ;  /* 0x0000002a2e4c7220 */ /* 0x000fe40000410000 */
[----:B------:R-:W-:Y:S02]  /*2200*/  FMUL.FTZ R79, R47, R43 ;  /* 0x0000002b2f4f7220 */ /* 0x000fe40000410000 */
[----:B------:R-:W-:-:S02]  /*2210*/  FFMA.FTZ R65, R56, R65, 1 ;  /* 0x3f80000038417423 */ /* 0x000fc40000010041 */
[----:B------:R-:W-:Y:S02]  /*2220*/  FMUL.FTZ R64, R91, R64 ;  /* 0x000000405b407220 */ /* 0x000fe40000410000 */
[----:B------:R-:W-:Y:S01]  /*2230*/  FMUL.FTZ R67, R90, R67 ;  /* 0x000000435a437220 */ /* 0x000fe20000410000 */
[----:B------:R-:W-:Y:S01]  /*2240*/  STS.128 [R10], R60 ;  /* 0x0000003c0a007388 */ /* 0x000fe20000000c00 */
[----:B------:R-:W-:Y:S02]  /*2250*/  FMUL.FTZ R76, R93, R76 ;  /* 0x0000004c5d4c7220 */ /* 0x000fe40000410000 */
[----:B------:R-:W-:Y:S02]  /*2260*/  FMUL.FTZ R79, R92, R79 ;  /* 0x0000004f5c4f7220 */ /* 0x000fe40000410000 */
[----:B------:R-:W-:Y:S02]  /*2270*/  FMUL.FTZ R64, R64, R65 ;  /* 0x0000004140407220 */ /* 0x000fe40000410000 */
[----:B------:R-:W-:-:S02]  /*2280*/  FMUL.FTZ R65, R67, R66 ;  /* 0x0000004243417220 */ /* 0x000fc40000410000 */
[----:B------:R-:W-:Y:S02]  /*2290*/  FMUL.FTZ R66, R76, R77 ;  /* 0x0000004d4c427220 */ /* 0x000fe40000410000 */
[----:B------:R-:W-:Y:S02]  /*22a0*/  FMUL.FTZ R67, R79, R78 ;  /* 0x0000004e4f437220 */ /* 0x000fe40000410000 */
[----:B------:R-:W-:Y:S02]  /*22b0*/  IMAD R76, R80, c[0x0][0x2e8], RZ ;  /* 0x0000ba00504c7a24 */ /* 0x000fe400078e02ff */
[----:B------:R-:W-:Y:S01]  /*22c0*/  IMAD R78, R84, c[0x0][0x2f0], RZ ;  /* 0x0000bc00544e7a24 */ /* 0x000fe200078e02ff */
[----:B------:R-:W-:Y:S01]  /*22d0*/  STS.128 [R10+0x10], R64 ;  /* 0x000010400a007388 */ /* 0x000fe20000000c00 */
[----:B------:R-:W-:-:S06]  /*22e0*/  NOP ;  /* 0x0000000000007918 */ /* 0x000fcc0000000000 */
[----:B------:R-:W0:Y:S01]  /*22f0*/  LDS.128 R60, [R20.X16] ;  /* 0x00000000143c7984 */ /* 0x000e22000000cc00 */
[C---:B------:R-:W-:Y:S02]  /*2300*/  IMAD R79, R81.reuse, c[0x0][0x2ec], R76 ;  /* 0x0000bb00514f7a24 */ /* 0x040fe400078e024c */
[----:B------:R-:W-:Y:S01]  /*2310*/  IMAD.WIDE.U32 R76, R81, c[0x0][0x2e8], R34 ;  /* 0x0000ba00514c7a25 */ /* 0x000fe200078e0022 */
[----:B------:R-:W1:Y:S03]  /*2320*/  LDS.128 R64, [R20.X16+0x200] ;  /* 0x0002000014407984 */ /* 0x000e66000000cc00 */
[----:B------:R-:W-:Y:S01]  /*2330*/  FMUL.FTZ R91, R56, R91 ;  /* 0x0000005b385b7220 */ /* 0x000fe20000410000 */
[----:B------:R-:W-:Y:S01]  /*2340*/  IADD3 R77, R77, R79, RZ ;  /* 0x0000004f4d4d7210 */ /* 0x000fe20007ffe0ff */
[----:B------:R-:W-:Y:S02]  /*2350*/  IMAD R79, R85, c[0x0][0x2f4], R78 ;  /* 0x0000bd00554f7a24 */ /* 0x000fe400078e024e */
[----:B------:R-:W-:-:S02]  /*2360*/  FMUL.FTZ R90, R57, R90 ;  /* 0x0000005a395a7220 */ /* 0x000fc40000410000 */
        /* <DEDUP_REMOVED lines=16> */
[----:B------:R-:W-:Y:S01]  /*2470*/  FMUL.FTZ R96, R49, R86 ;  /* 0x0000005631607220 */ /* 0x000fe20000410000 */
[----:B0-----:R0:W-:Y:S01]  /*2480*/  STG.E.128 [R44.64], R60 ;  /* 0x0000003c2c007986 */ /* 0x0011e2000c101d06 */
[----:B------:R-:W-:Y:S02]  /*2490*/  FFMA.FTZ R23, R72, R76, R23 ;  /* 0x0000004c48177223 */ /* 0x000fe40000010017 */
[----:B------:R-:W-:Y:S01]  /*24a0*/  FMUL.FTZ R77, R46, R93 ;  /* 0x0000005d2e4d7220 */ /* 0x000fe20000410000 */
[----:B-1----:R0:W-:Y:S01]  /*24b0*/  STG.E.128 [R44.64+0x200], R64 ;  /* 0x000200402c007986 */ /* 0x0021e2000c101d06 */
        /* <DEDUP_REMOVED lines=17> */
[----:B------:R0:W-:Y:S01]  /*25d0*/  STS.128 [R10], R44 ;  /* 0x0000002c0a007388 */ /* 0x0001e20000000c00 */
[----:B------:R-:W-:-:S03]  /*25e0*/  IMAD R54, R84, c[0x0][0x218], RZ ;  /* 0x0000860054367a24 */ /* 0x000fc600078e02ff */
[----:B------:R-:W-:Y:S01]  /*25f0*/  STS.128 [R10+0x10], R48 ;  /* 0x000010300a007388 */ /* 0x000fe20000000c00 */
[----:B------:R-:W-:-:S06]  /*2600*/  NOP ;  /* 0x0000000000007918 */ /* 0x000fcc0000000000 */
[----:B------:R-:W1:Y:S01]  /*2610*/  LDS.128 R40, [R20.X16] ;  /* 0x0000000014287984 */ /* 0x000e62000000cc00 */
[----:B------:R-:W-:-:S03]  /*2620*/  IADD3 R53, R53, R55, RZ ;  /* 0x0000003735357210 */ /* 0x000fc60007ffe0ff */
[----:B------:R-:W2:Y:S01]  /*2630*/  LDS.128 R36, [R20.X16+0x200] ;  /* 0x0002000014247984 */ /* 0x000ea2000000cc00 */
[C---:B0-----:R-:W-:Y:S02]  /*2640*/  IMAD R47, R85.reuse, c[0x0][0x21c], R54 ;  /* 0x00008700552f7a24 */ /* 0x041fe400078e0236 */
[----:B------:R-:W-:-:S05]  /*2650*/  IMAD.WIDE.U32 R44, R85, c[0x0][0x218], R52 ;  /* 0x00008600552c7a25 */ /* 0x000fca00078e0034 */
[----:B------:R-:W-:Y:S02]  /*2660*/  IADD3 R45, R45, R47, RZ ;  /* 0x0000002f2d2d7210 */ /* 0x000fe40007ffe0ff */
[----:B------:R-:W-:-:S04]  /*2670*/  LEA R46, P0, R44, c[0x0][0x270], 0x2 ;  /* 0x00009c002c2e7a11 */ /* 0x000fc800078010ff */
[----:B------:R-:W-:-:S05]  /*2680*/  LEA.HI.X R47, R44, c[0x0][0x274], R45, 0x2, P0 ;  /* 0x00009d002c2f7a11 */ /* 0x000fca00000f142d */
[----:B------:R-:W-:-:S05]  /*2690*/  IMAD.WIDE R44, R11, 0x10, R46 ;  /* 0x000000100b2c7825 */ /* 0x000fca00078e022e */
[----:B-1----:R0:W-:Y:S04]  /*26a0*/  STG.E.128 [R44.64], R40 ;  /* 0x000000282c007986 */ /* 0x0021e8000c101d06 */
[----:B--2---:R0:W-:Y:S02]  /*26b0*/  STG.E.128 [R44.64+0x200], R36 ;  /* 0x000200242c007986 */ /* 0x0041e4000c101d06 */
.L_x_12691:
[----:B------:R-:W-:Y:S01]  /*26c0*/  FFMA.FTZ R23, R74, R94, R23 ;  /* 0x0000005e4a177223 */ /* 0x000fe20000010017 */
[----:B------:R-:W-:Y:S01]  /*26d0*/  BAR.SYNC.DEFER_BLOCKING 0x0 ;  /* 0x0000000000007b1d */ /* 0x000fe20000010000 */
[----:B0-----:R-:W-:Y:S01]  /*26e0*/  CS2R R66, SRZ ;  /* 0x0000000000427805 */ /* 0x001fe2000001ff00 */
[----:B------:R-:W-:Y:S01]  /*26f0*/  CS2R R64, SRZ ;  /* 0x0000000000407805 */ /* 0x000fe2000001ff00 */
[----:B------:R-:W-:Y:S01]  /*2700*/  FFMA.FTZ R23, R75, R78, R23 ;  /* 0x0000004e4b177223 */ /* 0x000fe20000010017 */
[----:B------:R-:W-:Y:S01]  /*2710*/  CS2R R62, SRZ ;  /* 0x00000000003e7805 */ /* 0x000fe2000001ff00 */
[----:B------:R-:W-:Y:S01]  /*2720*/  CS2R R60, SRZ ;  /* 0x00000000003c7805 */ /* 0x000fe2000001ff00 */
[----:B------:R-:W-:-:S02]  /*2730*/  FMUL.FTZ R56, R76, R83 ;  /* 0x000000534c387220 */ /* 0x000fc40000410000 */
[----:B------:R-:W-:Y:S02]  /*2740*/  FFMA.FTZ R23, R68, R92, R23 ;  /* 0x0000005c44177223 */ /* 0x000fe40000010017 */
[-C--:B------:R-:W-:Y:S02]  /*2750*/  FMUL.FTZ R57, R96, R83.reuse ;  /* 0x0000005360397220 */ /* 0x080fe40000410000 */
[----:B------:R-:W-:Y:S02]  /*2760*/  FFMA.FTZ R23, R69, R98, R23 ;  /* 0x0000006245177223 */ /* 0x000fe40000010017 */
[----:B------:R-:W-:Y:S02]  /*2770*/  FMUL.FTZ R58, R94, R83 ;  /* 0x000000535e3a7220 */ /* 0x000fe40000410000 */
        /* <DEDUP_REMOVED lines=10> */
[----:B------:R-:W-:Y:S01]  /*2820*/  FADD.FTZ R97, R76, R76 ;  /* 0x0000004c4c617221 */ /* 0x000fe20000010000 */
[----:B------:R-:W-:Y:S01]  /*2830*/  CS2R R86, SRZ ;  /* 0x0000000000567805 */ /* 0x000fe2000001ff00 */
[----:B------:R-:W-:Y:S01]  /*2840*/  LEA.HI R11, R95, R95, RZ, 0x1 ;  /* 0x0000005f5f0b7211 */ /* 0x000fe200078f08ff */
[----:B------:R-:W-:Y:S01]  /*2850*/  FADD.FTZ R96, R96, R96 ;  /* 0x0000006060607221 */ /* 0x000fe20000010000 */
[----:B------:R-:W-:Y:S01]  /*2860*/  MOV R67, RZ ;  /* 0x000000ff00437202 */ /* 0x000fe20000000f00 */
[----:B------:R-:W-:Y:S01]  /*2870*/  FADD.FTZ R94, R94, R94 ;  /* 0x0000005e5e5e7221 */ /* 0x000fe20000010000 */
[----:B------:R-:W-:Y:S01]  /*2880*/  LOP3.LUT R36, R11, 0xfffffe, RZ, 0xc0, !PT ;  /* 0x00fffffe0b247812 */ /* 0x000fe200078ec0ff */
[----:B------:R-:W-:-:S02]  /*2890*/  FADD.FTZ R93, R78, R78 ;  /* 0x0000004e4e5d7221 */ /* 0x000fc40000010000 */
[----:B------:R-:W-:Y:S01]  /*28a0*/  FADD.FTZ R92, R92, R92 ;  /* 0x0000005c5c5c7221 */ /* 0x000fe20000010000 */
[----:B------:R-:W-:Y:S01]  /*28b0*/  IADD3 R95, R95, -R36, RZ ;  /* 0x800000245f5f7210 */ /* 0x000fe20007ffe0ff */
[----:B------:R-:W-:Y:S02]  /*28c0*/  FADD.FTZ R91, R98, R98 ;  /* 0x00000062625b7221 */ /* 0x000fe40000010000 */
[----:B------:R-:W-:Y:S02]  /*28d0*/  FADD.FTZ R90, R77, R77 ;  /* 0x0000004d4d5a7221 */ /* 0x000fe40000010000 */
[----:B------:R-:W-:Y:S02]  /*28e0*/  FADD.FTZ R89, R100, R100 ;  /* 0x0000006464597221 */ /* 0x000fe40000010000 */
.L_x_12739:
        /* <DEDUP_REMOVED lines=12> */
[----:B------:R-:W-:Y:S02]  /*29b0*/  IMAD R11, R100, c[0x0][0x1a0], RZ ;  /* 0x00006800640b7a24 */ /* 0x000fe400078e02ff */
[----:B------:R-:W-:-:S04]  /*29c0*/  IMAD.WIDE.U32 R36, R88, c[0x0][0x1a0], RZ ;  /* 0x0000680058247a25 */ /* 0x000fc800078e00ff */
[----:B------:R-:W-:Y:S01]  /*29d0*/  IMAD R11, R88, c[0x0][0x1a4], R11 ;  /* 0x00006900580b7a24 */ /* 0x000fe200078e020b */
[----:B------:R-:W-:-:S04]  /*29e0*/  LEA R76, P0, R36, R15, 0x2 ;  /* 0x0000000f244c7211 */ /* 0x000fc800078010ff */
[----:B------:R-:W-:Y:S02]  /*29f0*/  IADD3 R37, R37, R11, RZ ;  /* 0x0000000b25257210 */ /* 0x000fe40007ffe0ff */
[----:B------:R-:W-:Y:S02]  /*2a00*/  LOP3.LUT R11, R12, 0x1f, R21, 0xf8, !PT ;  /* 0x0000001f0c0b7812 */ /* 0x000fe400078ef815 */
        /* <DEDUP_REMOVED lines=9> */
[----:B------:R-:W-:Y:S01]  /*2aa0*/  IMAD.WIDE.U32 R102, R85, c[0x0][0x1b8], RZ ;  /* 0x00006e0055667a25 */ /* 0x000fe200078e00ff */
[----:B------:R-:W-:-:S03]  /*2ab0*/  LOP3.LUT R124, R21, 0x1f, RZ, 0xc0, !PT ;  /* 0x0000001f157c7812 */ /* 0x000fc600078ec0ff */
[----:B------:R-:W-:Y:S01]  /*2ac0*/  IMAD R105, R85, c[0x0][0x1bc], R104 ;  /* 0x00006f0055697a24 */ /* 0x000fe200078e0268 */
[----:B------:R-:W-:Y:S01]  /*2ad0*/  ISETP.NE.AND P0, PT, R124, RZ, PT ;  /* 0x000000ff7c00720c */ /* 0x000fe20003f05270 */
[----:B0-----:R-:W-:-:S03]  /*2ae0*/  IMAD R77, R100, c[0x0][0x1c0], RZ ;  /* 0x00007000644d7a24 */ /* 0x001fc600078e02ff */
[----:B------:R-:W-:Y:S01]  /*2af0*/  IADD3 R103, R103, R105, RZ ;  /* 0x0000006967677210 */ /* 0x000fe20007ffe0ff */
[----:B------:R-:W-:Y:S01]  /*2b00*/  IMAD R105, R88, c[0x0][0x1c4], R77 ;  /* 0x0000710058697a24 */ /* 0x000fe200078e024d */
[----:B------:R-:W-:-:S03]  /*2b10*/  ISETP.LT.OR P1, PT, R9, 0x2, P0 ;  /* 0x000000020900780c */ /* 0x000fc60000721670 */
[----:B------:R-:W-:Y:S01]  /*2b20*/  IMAD.WIDE.U32 R76, R88, c[0x0][0x1c0], R102 ;  /* 0x00007000584c7a25 */ /* 0x000fe200078e0066 */
[----:B------:R-:W-:Y:S02]  /*2b30*/  IADD3 R102, R21, 0x200, RZ ;  /* 0x0000020015667810 */ /* 0x000fe40007ffe0ff */
[----:B------:R-:W-:Y:S02]  /*2b40*/  @!P2 LEA R102, R95, R88, 0x8 ;  /* 0x000000585f66a211 */ /* 0x000fe400078e40ff */
[----:B------:R-:W-:Y:S02]  /*2b50*/  IADD3 R77, R77, R105, RZ ;  /* 0x000000694d4d7210 */ /* 0x000fe40007ffe0ff */
[----:B------:R-:W-:Y:S02]  /*2b60*/  LEA R108, P3, R76, c[0x0][0x230], 0x3 ;  /* 0x00008c004c6c7a11 */ /* 0x000fe400078618ff */
[----:B------:R-:W-:Y:S02]  /*2b70*/  SHF.L.U32 R106, R102, 0x3, RZ ;  /* 0x00000003666a7819 */ /* 0x000fe400000006ff */
[----:B------:R-:W-:-:S02]  /*2b80*/  LEA.HI.X R109, R76, c[0x0][0x234], R77, 0x3, P3 ;  /* 0x00008d004c6d7a11 */ /* 0x000fc400018f1c4d */
[----:B------:R-:W-:-:S05]  /*2b90*/  @!P1 IADD3 R77, R9, -0x2, RZ ;  /* 0xfffffffe094d9810 */ /* 0x000fca0007ffe0ff */
[----:B------:R-:W-:Y:S02]  /*2ba0*/  @!P1 IMAD R103, R77, c[0x0][0x16c], R88 ;  /* 0x00005b004d679a24 */ /* 0x000fe400078e0258 */
[----:B------:R-:W-:Y:S02]  /*2bb0*/  CS2R R76, SRZ ;  /* 0x00000000004c7805 */ /* 0x000fe4000001ff00 */
[----:B------:R-:W-:Y:S01]  /*2bc0*/  @!P1 IMAD.WIDE R102, R103, 0x10, R26 ;  /* 0x0000001067669825 */ /* 0x000fe200078e021a */
[----:B------:R-:W-:Y:S03]  /*2bd0*/  BSSY B0, `(.L_x_12693) ;  /* 0x00000b4000007945 */ /* 0x000fe60003800000 */
[----:B--2---:R-:W-:Y:S02]  /*2be0*/  FMUL.FTZ R79, R98, 1.4426950216293334961 ;  /* 0x3fb8aa3b624f7820 */ /* 0x004fe40000410000 */
[----:B------:R-:W-:-:S02]  /*2bf0*/  FMUL.FTZ R101, R99, R4 ;  /* 0x0000000463657220 */ /* 0x000fc40000410000 */
[----:B------:R-:W-:Y:S02]  /*2c00*/  FMUL.FTZ R78, R79, R4 ;  /* 0x000000044f4e7220 */ /* 0x000fe40000410000 */
[----:B------:R-:W-:-:S04]  /*2c10*/  FMUL.RZ R104, R101, 0.15915493667125701904 ;  /* 0x3e22f98365687820 */ /* 0x000fc8000040c000 */
[----:B------:R-:W-:Y:S08]  /*2c20*/  MUFU.EX2 R78, R78 ;  /* 0x0000004e004e7308 */ /* 0x000ff00000000800 */
[----:B------:R-:W0:Y:S08]  /*2c30*/  MUFU.COS R101, R104 ;  /* 0x0000006800657308 */ /* 0x000e300000000000 */
[----:B-1----:R-:W1:Y:S01]  /*2c40*/  MUFU.SIN R111, R104 ;  /* 0x00000068006f7308 */ /* 0x002e620000000400 */
[----:B---3--:R-:W-:Y:S04]  /*2c50*/  STS.128 [R20.X16], R36 ;  /* 0x0000002414007388 */ /* 0x008fe8000000cc00 */
[----:B----4-:R-:W-:Y:S01]  /*2c60*/  STS.128 [R20.X16+0x200], R40 ;  /* 0x0002002814007388 */ /* 0x010fe2000000cc00 */
[----:B0-----:R-:W-:-:S03]  /*2c70*/  FMUL.FTZ R110, R78, R101 ;  /* 0x000000654e6e7220 */ /* 0x001fc60000410000 */
[----:B------:R-:W-:Y:S04]  /*2c80*/  STS.128 [R20.X16+0x400], R44 ;  /* 0x0004002c14007388 */ /* 0x000fe8000000cc00 */
[----:B------:R-:W-:Y:S01]  /*2c90*/  STS.128 [R20.X16+0x600], R48 ;  /* 0x0006003014007388 */ /* 0x000fe2000000cc00 */
[----:B------:R-:W-:-:S06]  /*2ca0*/  NOP ;  /* 0x0000000000007918 */ /* 0x000fcc0000000000 */
[----:B-1----:R-:W-:Y:S01]  /*2cb0*/  FMUL.FTZ R111, R78, R111 ;  /* 0x0000006f4e6f7220 */ /* 0x002fe20000410000 */
[----:B------:R-:W-:Y:S01]  /*2cc0*/  SHF.L.U32 R78, R20, 0x6, RZ ;  /* 0x00000006144e7819 */ /* 0x000fe200000006ff */
[----:B------:R-:W5:Y:S04]  /*2cd0*/  LDG.E.64 R108, [R108.64] ;  /* 0x000000066c6c7981 */ /* 0x000f68000c1e1b00 */
[----:B------:R-:W0:Y:S04]  /*2ce0*/  LDS.128 R48, [R78] ;  /* 0x000000004e307984 */ /* 0x000e280000000c00 */
[----:B------:R-:W1:Y:S04]  /*2cf0*/  LDS.128 R44, [R78+0x10] ;  /* 0x000010004e2c7984 */ /* 0x000e680000000c00 */
[----:B------:R-:W2:Y:S04]  /*2d00*/  LDS.128 R40, [R78+0x20] ;  /* 0x000020004e287984 */ /* 0x000ea80000000c00 */
[----:B------:R3:W4:Y:S04]  /*2d10*/  LDS.128 R36, [R78+0x30] ;  /* 0x000030004e247984 */ /* 0x0007280000000c00 */
[----:B------:R0:W-:Y:S04]  /*2d20*/  STS.64 [R106+0x14d0], R110 ;  /* 0x0014d06e6a007388 */ /* 0x0001e80000000a00 */
[----:B------:R-:W-:Y:S01]  /*2d30*/  BAR.SYNC.DEFER_BLOCKING 0x0 ;  /* 0x0000000000007b1d */ /* 0x000fe20000010000 */
[----:B------:R-:W-:-:S04]  /*2d40*/  FMUL.FTZ R101, R99, R3 ;  /* 0x0000000363657220 */ /* 0x000fc80000410000 */
[----:B------:R-:W-:Y:S02]  /*2d50*/  FMUL.RZ R107, R101, 0.15915493667125701904 ;  /* 0x3e22f983656b7820 */ /* 0x000fe4000040c000 */
[----:B------:R-:W-:Y:S02]  /*2d60*/  FMUL.FTZ R101, R79, R3 ;  /* 0x000000034f657220 */ /* 0x000fe40000410000 */
[----:B------:R-:W-:Y:S01]  /*2d70*/  MUFU.SIN R114, R107 ;  /* 0x0000006b00727308 */ /* 0x000fe20000000400 */
[----:B------:R-:W-:-:S07]  /*2d80*/  FMUL.FTZ R105, R99, R2 ;  /* 0x0000000263697220 */ /* 0x000fce0000410000 */
[----:B------:R-:W1:Y:S01]  /*2d90*/  MUFU.EX2 R101, R101 ;  /* 0x0000006500657308 */ /* 0x000e620000000800 */
[----:B---3--:R-:W-:Y:S02]  /*2da0*/  FMUL.FTZ R78, R79, R2 ;  /* 0x000000024f4e7220 */ /* 0x008fe40000410000 */
[----:B------:R-:W-:Y:S01]  /*2db0*/  FMUL.RZ R112, R105, 0.15915493667125701904 ;  /* 0x3e22f98369707820 */ /* 0x000fe2000040c000 */
[----:B------:R3:W5:Y:S04]  /*2dc0*/  @!P1 LDG.E.64 R76, [R102.64+0x8] ;  /* 0x00000806664c9981 */ /* 0x000768000c1e1b00 */
[----:B------:R-:W1:Y:S01]  /*2dd0*/  MUFU.COS R104, R107 ;  /* 0x0000006b00687308 */ /* 0x000e620000000000 */
[----:B0-----:R-:W-:Y:S02]  /*2de0*/  FMUL.FTZ R106, R99, R8 ;  /* 0x00000008636a7220 */ /* 0x001fe40000410000 */
[----:B------:R-:W-:-:S02]  /*2df0*/  FMUL.FTZ R121, R48, R4 ;  /* 0x0000000430797220 */ /* 0x000fc40000410000 */
[----:B---3--:R-:W-:-:S03]  /*2e00*/  FMUL.FTZ R102, R99, R0 ;  /* 0x0000000063667220 */ /* 0x008fc60000410000 */
[----:B------:R-:W-:Y:S01]  /*2e10*/  MUFU.SIN R117, R112 ;  /* 0x0000007000757308 */ /* 0x000fe20000000400 */
[----:B------:R-:W-:Y:S02]  /*2e20*/  FMUL.RZ R115, R102, 0.15915493667125701904 ;  /* 0x3e22f98366737820 */ /* 0x000fe4000040c000 */
[----:B------:R-:W-:Y:S02]  /*2e30*/  FMUL.FTZ R102, R79, R0 ;  /* 0x000000004f667220 */ /* 0x000fe40000410000 */
[----:B------:R-:W-:-:S03]  /*2e40*/  FMUL.FTZ R123, R49, R4 ;  /* 0x00000004317b7220 */ /* 0x000fc60000410000 */
[----:B------:R-:W0:Y:S01]  /*2e50*/  MUFU.EX2 R78, R78 ;  /* 0x0000004e004e7308 */ /* 0x000e220000000800 */
[----:B------:R-:W-:Y:S02]  /*2e60*/  FMUL.RZ R118, R106, 0.15915493667125701904 ;  /* 0x3e22f9836a767820 */ /* 0x000fe4000040c000 */
[----:B-1----:R-:W-:Y:S02]  /*2e70*/  FMUL.FTZ R114, R101, R114 ;  /* 0x0000007265727220 */ /* 0x002fe40000410000 */
[----:B------:R-:W-:-:S03]  /*2e80*/  FMUL.FTZ R132, R72, R121 ;  /* 0x0000007948847220 */ /* 0x000fc60000410000 */
[----:B------:R-:W-:Y:S01]  /*2e90*/  MUFU.SIN R103, R115 ;  /* 0x0000007300677308 */ /* 0x000fe20000000400 */
[----:B------:R-:W-:-:S07]  /*2ea0*/  FMUL.FTZ R148, R72, R123 ;  /* 0x0000007b48947220 */ /* 0x000fce0000410000 */
[----:B------:R1:W-:Y:S01]  /*2eb0*/  MUFU.COS R107, R115 ;  /* 0x00000073006b7308 */ /* 0x0003e20000000000 */
[----:B------:R-:W-:-:S07]  /*2ec0*/  FMUL.FTZ R106, R79, R8 ;  /* 0x000000084f6a7220 */ /* 0x000fce0000410000 */
[----:B------:R3:W0:Y:S01]  /*2ed0*/  MUFU.COS R105, R112 ;  /* 0x0000007000697308 */ /* 0x0006220000000000 */
[----:B-1----:R-:W-:-:S04]  /*2ee0*/  FMUL.FTZ R115, R99, R6 ;  /* 0x0000000663737220 */ /* 0x002fc80000410000 */
[----:B------:R-:W-:Y:S02]  /*2ef0*/  FMUL.RZ R128, R115, 0.15915493667125701904 ;  /* 0x3e22f98373807820 */ /* 0x000fe4000040c000 */
[-C--:B---3--:R-:W-:Y:S01]  /*2f00*/  FMUL.FTZ R112, R99, R7.reuse ;  /* 0x0000000763707220 */ /* 0x088fe20000410000 */
[----:B------:R-:W1:Y:S01]  /*2f10*/  MUFU.EX2 R102, R102 ;  /* 0x0000006600667308 */ /* 0x000e620000000800 */
[----:B------:R-:W-:Y:S02]  /*2f20*/  FMUL.FTZ R115, R101, R104 ;  /* 0x0000006865737220 */ /* 0x000fe40000410000 */
[----:B------:R-:W-:Y:S02]  /*2f30*/  FMUL.RZ R120, R112, 0.15915493667125701904 ;  /* 0x3e22f98370787820 */ /* 0x000fe4000040c000 */
[----:B------:R-:W-:-:S03]  /*2f40*/  FMUL.FTZ R112, R79, R7 ;  /* 0x000000074f707220 */ /* 0x000fc60000410000 */
[----:B------:R-:W-:Y:S01]  /*2f50*/  MUFU.SIN R113, R118 ;  /* 0x0000007600717308 */ /* 0x000fe20000000400 */
[----:B------:R-:W-:Y:S02]  /*2f60*/  FMUL.FTZ R104, R114, R148 ;  /* 0x0000009472687220 */ /* 0x000fe40000410000 */
[----:B------:R-:W-:-:S05]  /*2f70*/  FMUL.FTZ R131, R51, R3 ;  /* 0x0000000333837220 */ /* 0x000fca0000410000 */
[----:B------:R3:W-:Y:S01]  /*2f80*/  MUFU.COS R119, R118 ;  /* 0x0000007600777308 */ /* 0x0007e20000000000 */
[----:B------:R-:W-:Y:S02]  /*2f90*/  FMUL.FTZ R121, R50, R3 ;  /* 0x0000000332797220 */ /* 0x000fe40000410000 */
[-C--:B------:R-:W-:Y:S02]  /*2fa0*/  FFMA.FTZ R104, R115, R132.reuse, -R104 ;  /* 0x0000008473687223 */ /* 0x080fe40000010868 */
[----:B---3--:R-:W-:-:S03]  /*2fb0*/  FMUL.FTZ R118, R114, R132 ;  /* 0x0000008472767220 */ /* 0x008fc60000410000 */
[----:B------:R-:W3:Y:S01]  /*2fc0*/  MUFU.EX2 R106, R106 ;  /* 0x0000006a006a7308 */ /* 0x000ee20000000800 */
[----:B------:R-:W-:Y:S02]  /*2fd0*/  FFMA.FTZ R118, R115, R148, R118 ;  /* 0x0000009473767223 */ /* 0x000fe40000010076 */
[----:B0-----:R-:W-:-:S05]  /*2fe0*/  FMUL.FTZ R117, R78, R117 ;  /* 0x000000754e757220 */ /* 0x001fca0000410000 */
[----:B------:R-:W-:Y:S01]  /*2ff0*/  MUFU.SIN R125, R120 ;  /* 0x00000078007d7308 */ /* 0x000fe20000000400 */
[----:B------:R-:W-:Y:S02]  /*3000*/  FFMA.FTZ R104, R73, R121, R104 ;  /* 0x0000007949687223 */ /* 0x000fe40000010068 */
[----:B------:R-:W-:-:S05]  /*3010*/  FMUL.FTZ R116, R79, R6 ;  /* 0x000000064f747220 */ /* 0x000fca0000410000 */
[----:B------:R0:W-:Y:S01]  /*3020*/  MUFU.COS R127, R120 ;  /* 0x00000078007f7308 */ /* 0x0001e20000000000 */
[----:B------:R-:W-:-:S07]  /*3030*/  FMUL.FTZ R129, R117, R104 ;  /* 0x0000006875817220 */ /* 0x000fce0000410000 */
[----:B------:R-:W1:Y:S01]  /*3040*/  MUFU.EX2 R112, R112 ;  /* 0x0000007000707308 */ /* 0x000e620000000800 */
[----:B0-----:R-:W-:Y:S02]  /*3050*/  FFMA.FTZ R120, R73, R131, R118 ;  /* 0x0000008349787223 */ /* 0x001fe40000010076 */
[----:B------:R-:W-:Y:S02]  /*3060*/  FMUL.FTZ R118, R78, R105 ;  /* 0x000000694e767220 */ /* 0x000fe40000410000 */
[----:B------:R-:W-:-:S03]  /*3070*/  FMUL.FTZ R123, R117, R120 ;  /* 0x00000078757b7220 */ /* 0x000fc60000410000 */
[----:B------:R1:W-:Y:S01]  /*3080*/  MUFU.EX2 R126, R116 ;  /* 0x00000074007e7308 */ /* 0x0003e20000000800 */
[----:B------:R-:W-:Y:S02]  /*3090*/  FMUL.FTZ R122, R44, R2 ;  /* 0x000000022c7a7220 */ /* 0x000fe40000410000 */
[----:B------:R-:W-:Y:S02]  /*30a0*/  FFMA.FTZ R129, R118, R120, R129 ;  /* 0x0000007876817223 */ /* 0x000fe40000010081 */
[----:B-1----:R-:W-:-:S03]  /*30b0*/  FMUL.FTZ R116, R102, R103 ;  /* 0x0000006766747220 */ /* 0x002fc60000410000 */
[----:B------:R-:W-:Y:S01]  /*30c0*/  MUFU.SIN R101, R128 ;  /* 0x0000008000657308 */ /* 0x000fe20000000400 */
[----:B------:R-:W-:Y:S02]  /*30d0*/  FFMA.FTZ R103, R118, R104, -R123 ;  /* 0x0000006876677223 */ /* 0x000fe4000001087b */
[----:B------:R-:W-:Y:S02]  /*30e0*/  FMUL.FTZ R123, R45, R2 ;  /* 0x000000022d7b7220 */ /* 0x000fe40000410000 */
[----:B------:R-:W-:-:S03]  /*30f0*/  FFMA.FTZ R78, R74, R122, R103 ;  /* 0x0000007a4a4e7223 */ /* 0x000fc60000010067 */
[----:B------:R0:W1:Y:S01]  /*3100*/  MUFU.COS R105, R128 ;  /* 0x0000008000697308 */ /* 0x0000620000000000 */
[----:B------:R-:W-:Y:S02]  /*3110*/  FFMA.FTZ R129, R74, R123, R129 ;  /* 0x0000007b4a817223 */ /* 0x000fe40000010081 */
[----:B---3--:R-:W-:Y:S02]  /*3120*/  FMUL.FTZ R120, R106, R119 ;  /* 0x000000776a787220 */ /* 0x008fe40000410000 */
[C---:B------:R-:W-:Y:S02]  /*3130*/  FMUL.FTZ R103, R112.reuse, R127 ;  /* 0x0000007f70677220 */ /* 0x040fe40000410000 */
[----:B------:R-:W-:Y:S02]  /*3140*/  FMUL.FTZ R119, R112, R125 ;  /* 0x0000007d70777220 */ /* 0x000fe40000410000 */
[----:B------:R-:W-:Y:S02]  /*3150*/  FMUL.FTZ R107, R102, R107 ;  /* 0x0000006b666b7220 */ /* 0x000fe40000410000 */
[----:B------:R-:W-:-:S02]  /*3160*/  FMUL.FTZ R112, R116, R78 ;  /* 0x0000004e74707220 */ /* 0x000fc40000410000 */
[----:B------:R-:W-:Y:S02]  /*3170*/  FMUL.FTZ R104, R116, R129 ;  /* 0x0000008174687220 */ /* 0x000fe40000410000 */
[----:B------:R-:W-:Y:S02]  /*3180*/  FMUL.FTZ R106, R106, R113 ;  /* 0x000000716a6a7220 */ /* 0x000fe40000410000 */
[C---:B0-----:R-:W-:Y:S02]  /*3190*/  FFMA.FTZ R128, R107.reuse, R129, R112 ;  /* 0x000000816b807223 */ /* 0x041fe40000010070 */
[----:B------:R-:W-:Y:S02]  /*31a0*/  FFMA.FTZ R113, R107, R78, -R104 ;  /* 0x0000004e6b717223 */ /* 0x000fe40000010868 */
[----:B------:R-:W-:Y:S02]  /*31b0*/  FMUL.FTZ R112, R110, R114 ;  /* 0x000000726e707220 */ /* 0x000fe40000410000 */
[----:B------:R-:W-:-:S02]  /*31c0*/  FMUL.FTZ R104, R79, R5 ;  /* 0x000000054f687220 */ /* 0x000fc40000410000 */
[----:B------:R-:W-:Y:S02]  /*31d0*/  FMUL.FTZ R125, R47, R0 ;  /* 0x000000002f7d7220 */ /* 0x000fe40000410000 */
[C---:B------:R-:W-:Y:S02]  /*31e0*/  FMUL.FTZ R79, R111.reuse, R114 ;  /* 0x000000726f4f7220 */ /* 0x040fe40000410000 */
[C---:B-1----:R-:W-:Y:S02]  /*31f0*/  FMUL.FTZ R105, R126.reuse, R105 ;  /* 0x000000697e697220 */ /* 0x042fe40000410000 */
[----:B------:R-:W-:Y:S02]  /*3200*/  FMUL.FTZ R102, R126, R101 ;  /* 0x000000657e667220 */ /* 0x000fe40000410000 */
[----:B------:R-:W-:Y:S02]  /*3210*/  FFMA.FTZ R112, R111, R115, R112 ;  /* 0x000000736f707223 */ /* 0x000fe40000010070 */
[----:B------:R-:W-:-:S02]  /*3220*/  FMUL.FTZ R126, R46, R0 ;  /* 0x000000002e7e7220 */ /* 0x000fc40000410000 */
[----:B------:R-:W-:Y:S02]  /*3230*/  FFMA.FTZ R133, R75, R125, R128 ;  /* 0x0000007d4b857223 */ /* 0x000fe40000010080 */
[----:B------:R-:W-:Y:S02]  /*3240*/  FFMA.FTZ R79, R110, R115, -R79 ;  /* 0x000000736e4f7223 */ /* 0x000fe4000001084f */
[----:B------:R-:W-:Y:S02]  /*3250*/  FMUL.FTZ R101, R117, R112 ;  /* 0x0000007075657220 */ /* 0x000fe40000410000 */
[----:B------:R-:W-:Y:S02]  /*3260*/  FFMA.FTZ R129, R75, R126, R113 ;  /* 0x0000007e4b817223 */ /* 0x000fe40000010071 */
[----:B------:R-:W-:Y:S02]  /*3270*/  FMUL.FTZ R128, R106, R133 ;  /* 0x000000856a807220 */ /* 0x000fe40000410000 */
[----:B------:R-:W-:-:S02]  /*3280*/  FMUL.FTZ R127, R117, R79 ;  /* 0x0000004f757f7220 */ /* 0x000fc40000410000 */
[----:B------:R-:W-:Y:S02]  /*3290*/  FMUL.FTZ R78, R99, R5 ;  /* 0x00000005634e7220 */ /* 0x000fe40000410000 */
[----:B------:R-:W-:Y:S02]  /*32a0*/  FFMA.FTZ R113, R118, R79, -R101 ;  /* 0x0000004f76717223 */ /* 0x000fe40000010865 */
[-C--:B------:R-:W-:Y:S02]  /*32b0*/  FFMA.FTZ R79, R120, R129.reuse, -R128 ;  /* 0x00000081784f7223 */ /* 0x080fe40000010880 */
[----:B------:R-:W-:Y:S02]  /*32c0*/  FFMA.FTZ R112, R118, R112, R127 ;  /* 0x0000007076707223 */ /* 0x000fe4000001007f */
[----:B------:R-:W-:Y:S02]  /*32d0*/  FMUL.FTZ R129, R106, R129 ;  /* 0x000000816a817220 */ /* 0x000fe40000410000 */
[----:B--2---:R-:W-:-:S02]  /*32e0*/  FMUL.FTZ R127, R40, R8 ;  /* 0x00000008287f7220 */ /* 0x004fc40000410000 */
[----:B------:R-:W-:Y:S02]  /*32f0*/  FMUL.RZ R136, R78, 0.15915493667125701904 ;  /* 0x3e22f9834e887820 */ /* 0x000fe4000040c000 */
[----:B------:R-:W-:Y:S02]  /*3300*/  FMUL.FTZ R78, R116, R113 ;  /* 0x00000071744e7220 */ /* 0x000fe40000410000 */
[----:B------:R-:W-:Y:S02]  /*3310*/  FFMA.FTZ R129, R120, R133, R129 ;  /* 0x0000008578817223 */ /* 0x000fe40000010081 */
[----:B------:R-:W-:Y:S02]  /*3320*/  FMUL.FTZ R128, R41, R8 ;  /* 0x0000000829807220 */ /* 0x000fe40000410000 */
[----:B------:R-:W-:Y:S02]  /*3330*/  FFMA.FTZ R130, R68, R127, R79 ;  /* 0x0000007f44827223 */ /* 0x000fe4000001004f */
[----:B------:R-:W-:-:S02]  /*3340*/  FFMA.FTZ R133, R107, R112, R78 ;  /* 0x000000706b857223 */ /* 0x000fc4000001004e */
[----:B------:R-:W-:Y:S02]  /*3350*/  FMUL.FTZ R112, R116, R112 ;  /* 0x0000007074707220 */ /* 0x000fe40000410000 */
[----:B------:R-:W-:Y:S02]  /*3360*/  FFMA.FTZ R134, R68, R128, R129 ;  /* 0x0000008044867223 */ /* 0x000fe40000010081 */
[----:B------:R-:W-:Y:S02]  /*3370*/  FMUL.FTZ R129, R119, R130 ;  /* 0x0000008277817220 */ /* 0x000fe40000410000 */
[----:B------:R-:W-:Y:S02]  /*3380*/  FFMA.FTZ R113, R107, R113, -R112 ;  /* 0x000000716b717223 */ /* 0x000fe40000010870 */
[----:B------:R-:W-:Y:S02]  /*3390*/  FMUL.FTZ R78, R106, R133 ;  /* 0x000000856a4e7220 */ /* 0x000fe40000410000 */
[----:B------:R-:W-:-:S02]  /*33a0*/  FFMA.FTZ R112, R103, R134, R129 ;  /* 0x0000008667707223 */ /* 0x000fc40000010081 */
[----:B------:R-:W-:Y:S01]  /*33b0*/  FMUL.FTZ R134, R119, R134 ;  /* 0x0000008677867220 */ /* 0x000fe20000410000 */
[----:B------:R-:W-:Y:S01]  /*33c0*/  MUFU.EX2 R104, R104 ;  /* 0x0000006800687308 */ /* 0x000fe20000000800 */
[----:B------:R-:W-:Y:S02]  /*33d0*/  FMUL.FTZ R129, R43, R7 ;  /* 0x000000072b817220 */ /* 0x000fe40000410000 */
[-C--:B------:R-:W-:Y:S02]  /*33e0*/  FFMA.FTZ R78, R120, R113.reuse, -R78 ;  /* 0x00000071784e7223 */ /* 0x080fe4000001084e */
[----:B------:R-:W-:Y:S02]  /*33f0*/  FMUL.FTZ R113, R106, R113 ;  /* 0x000000716a717220 */ /* 0x000fe40000410000 */
[----:B------:R-:W-:Y:S01]  /*3400*/  FFMA.FTZ R134, R103, R130, -R134 ;  /* 0x0000008267867223 */ /* 0x000fe20000010886 */
[----:B------:R-:W0:Y:S01]  /*3410*/  MUFU.COS R101, R136 ;  /* 0x0000008800657308 */ /* 0x000e220000000000 */
[----:B------:R-:W-:-:S02]  /*3420*/  FMUL.FTZ R130, R42, R7 ;  /* 0x000000072a827220 */ /* 0x000fc40000410000 */
[----:B------:R-:W-:Y:S02]  /*3430*/  FFMA.FTZ R135, R69, R129, R112 ;  /* 0x0000008145877223 */ /* 0x000fe40000010070 */
[----:B------:R-:W-:-:S03]  /*3440*/  FFMA.FTZ R112, R120, R133, R113 ;  /* 0x0000008578707223 */ /* 0x000fc60000010071 */
[----:B------:R1:W2:Y:S01]  /*3450*/  MUFU.SIN R79, R136 ;  /* 0x00000088004f7308 */ /* 0x0002a20000000400 */
[----:B------:R-:W-:Y:S02]  /*3460*/  FFMA.FTZ R134, R69, R130, R134 ;  /* 0x0000008245867223 */ /* 0x000fe40000010086 */
[----:B------:R-:W-:Y:S02]  /*3470*/  FMUL.FTZ R113, R119, R112 ;  /* 0x0000007077717220 */ /* 0x000fe40000410000 */
[C---:B------:R-:W-:Y:S02]  /*3480*/  FMUL.FTZ R133, R102.reuse, R135 ;  /* 0x0000008766857220 */ /* 0x040fe40000410000 */
[----:B-1----:R-:W-:Y:S02]  /*3490*/  FMUL.FTZ R136, R102, R134 ;  /* 0x0000008666887220 */ /* 0x002fe40000410000 */
[-C--:B------:R-:W-:Y:S02]  /*34a0*/  FFMA.FTZ R113, R103, R78.reuse, -R113 ;  /* 0x0000004e67717223 */ /* 0x080fe40000010871 */
[----:B------:R-:W-:-:S02]  /*34b0*/  FMUL.FTZ R78, R119, R78 ;  /* 0x0000004e774e7220 */ /* 0x000fc40000410000 */
[----:B------:R-:W-:Y:S02]  /*34c0*/  FFMA.FTZ R136, R105, R135, R136 ;  /* 0x0000008769887223 */ /* 0x000fe40000010088 */
[----:B----4-:R-:W-:Y:S02]  /*34d0*/  FMUL.FTZ R153, R37, R6 ;  /* 0x0000000625997220 */ /* 0x010fe40000410000 */
[C---:B0-----:R-:W-:Y:S01]  /*34e0*/  FMUL.FTZ R101, R104.reuse, R101 ;  /* 0x0000006568657220 */ /* 0x041fe20000410000 */
[----:B------:R-:W-:Y:S01]  /*34f0*/  ISETP.NE.AND P1, PT, R21, 0x1f, PT ;  /* 0x0000001f1500780c */ /* 0x000fe20003f25270 */
[----:B--2---:R-:W-:Y:S02]  /*3500*/  FMUL.FTZ R104, R104, R79 ;  /* 0x0000004f68687220 */ /* 0x004fe40000410000 */
[----:B------:R-:W-:Y:S02]  /*3510*/  FFMA.FTZ R133, R105, R134, -R133 ;  /* 0x0000008669857223 */ /* 0x000fe40000010885 */
[----:B------:R-:W-:-:S02]  /*3520*/  FMUL.FTZ R154, R36, R6 ;  /* 0x00000006249a7220 */ /* 0x000fc40000410000 */
[----:B------:R-:W-:Y:S02]  /*3530*/  FFMA.FTZ R78, R103, R112, R78 ;  /* 0x00000070674e7223 */ /* 0x000fe4000001004e */
[----:B------:R-:W-:Y:S02]  /*3540*/  FFMA.FTZ R136, R70, R153, R136 ;  /* 0x0000009946887223 */ /* 0x000fe40000010088 */
[----:B------:R-:W-:Y:S02]  /*3550*/  FMUL.FTZ R79, R102, R113 ;  /* 0x00000071664f7220 */ /* 0x000fe40000410000 */
[----:B------:R-:W-:Y:S02]  /*3560*/  FFMA.FTZ R133, R70, R154, R133 ;  /* 0x0000009a46857223 */ /* 0x000fe40000010085 */
[----:B------:R-:W-:Y:S02]  /*3570*/  FMUL.FTZ R112, R102, R78 ;  /* 0x0000004e66707220 */ /* 0x000fe40000410000 */
[----:B------:R-:W-:-:S02]  /*3580*/  FMUL.FTZ R134, R104, R136 ;  /* 0x0000008868867220 */ /* 0x000fc40000410000 */
[C---:B------:R-:W-:Y:S02]  /*3590*/  FFMA.FTZ R79, R105.reuse, R78, R79 ;  /* 0x0000004e694f7223 */ /* 0x040fe4000001004f */
[C---:B------:R-:W-:Y:S02]  /*35a0*/  FMUL.FTZ R135, R104.reuse, R133 ;  /* 0x0000008568877220 */ /* 0x040fe40000410000 */
[----:B------:R-:W-:Y:S02]  /*35b0*/  FFMA.FTZ R112, R105, R113, -R112 ;  /* 0x0000007169707223 */ /* 0x000fe40000010870 */
[----:B------:R-:W-:Y:S02]  /*35c0*/  FFMA.FTZ R134, R101, R133, -R134 ;  /* 0x0000008565867223 */ /* 0x000fe40000010886 */
[C---:B------:R-:W-:Y:S02]  /*35d0*/  FMUL.FTZ R133, R104.reuse, R79 ;  /* 0x0000004f68857220 */ /* 0x040fe40000410000 */
[----:B------:R-:W-:-:S02]  /*35e0*/  FMUL.FTZ R78, R104, R112 ;  /* 0x00000070684e7220 */ /* 0x000fc40000410000 */
[C---:B------:R-:W-:Y:S02]  /*35f0*/  FFMA.FTZ R133, R101.reuse, R112, -R133 ;  /* 0x0000007065857223 */ /* 0x040fe40000010885 */
[----:B------:R0:W1:Y:S01]  /*3600*/  @P1 LDS.64 R112, [R21.X8+0x24d8] ;  /* 0x0024d80015701984 */ /* 0x0000620000008a00 */
[----:B------:R-:W-:Y:S02]  /*3610*/  FFMA.FTZ R136, R101, R136, R135 ;  /* 0x0000008865887223 */ /* 0x000fe40000010087 */
[-C--:B------:R-:W-:Y:S02]  /*3620*/  FMUL.FTZ R149, R38, R5.reuse ;  /* 0x0000000526957220 */ /* 0x080fe40000410000 */
[----:B------:R-:W-:Y:S02]  /*3630*/  FMUL.FTZ R147, R39, R5 ;  /* 0x0000000527937220 */ /* 0x000fe40000410000 */
[----:B------:R-:W-:Y:S02]  /*3640*/  FFMA.FTZ R137, R101, R79, R78 ;  /* 0x0000004f65897223 */ /* 0x000fe4000001004e */
[----:B------:R-:W-:-:S02]  /*3650*/  FFMA.FTZ R134, R71, R149, R134 ;  /* 0x0000009547867223 */ /* 0x000fc40000010086 */
        /* <DEDUP_REMOVED lines=11> */
.L_x_12694:
[----:B0-----:R-:W-:Y:S05]  /*3710*/  BSYNC B0 ;  /* 0x0000000000007941 */ /* 0x001fea0003800000 */
.L_x_12693:
[----:B------:R-:W0:Y:S01]  /*3720*/  SHFL.UP PT, R140, R135, 0x1, RZ ;  /* 0x04200000878c7989 */ /* 0x000e2200000e00ff */
[----:B------:R-:W-:Y:S01]  /*3730*/  ISETP.GE.AND P3, PT, R20, 0x1, PT ;  /* 0x000000011400780c */ /* 0x000fe20003f66270 */
[----:B-----5:R-:W-:Y:S01]  /*3740*/  FMUL.FTZ R145, R89, R109 ;  /* 0x0000006d59917220 */ /* 0x020fe20000410000 */
[C---:B------:R-:W-:Y:S01]  /*3750*/  ISETP.NE.AND P6, PT, R124.reuse, 0x1f, PT ;  /* 0x0000001f7c00780c */ /* 0x040fe20003fc5270 */
[----:B------:R-:W2:Y:S01]  /*3760*/  SHFL.UP PT, R138, R134, 0x1, RZ ;  /* 0x04200000868a7989 */ /* 0x000ea200000e00ff */
[----:B------:R-:W-:Y:S01]  /*3770*/  ISETP.GT.U32.AND P5, PT, R124, 0xf, PT ;  /* 0x0000000f7c00780c */ /* 0x000fe20003fa4070 */
[----:B------:R-:W-:Y:S01]  /*3780*/  BSSY B0, `(.L_x_12695) ;  /* 0x00000eb000007945 */ /* 0x000fe20003800000 */
[----:B------:R-:W-:Y:S01]  /*3790*/  ISETP.GE.OR P0, PT, R9, c[0x0][0x174], P0 ;  /* 0x00005d0009007a0c */ /* 0x000fe20000706670 */
[----:B------:R-:W3:Y:S04]  /*37a0*/  SHFL.UP PT, R78, R133, 0x1, RZ ;  /* 0x04200000854e7989 */ /* 0x000ee800000e00ff */
[----:B------:R-:W4:Y:S04]  /*37b0*/  SHFL.UP PT, R136, R137, 0x1, RZ ;  /* 0x0420000089887989 */ /* 0x000f2800000e00ff */
[----:B------:R1:W-:Y:S04]  /*37c0*/  SHFL.IDX PT, R150, R77, RZ, 0x1f ;  /* 0x00001fff4d967589 */ /* 0x0003e800000e0000 */
[----:B------:R2:W-:Y:S01]  /*37d0*/  SHFL.IDX PT, R151, R76, RZ, 0x1f ;  /* 0x00001fff4c977589 */ /* 0x0005e200000e0000 */
[----:B0-----:R-:W-:-:S02]  /*37e0*/  FMUL.FTZ R139, R137, R140 ;  /* 0x0000008c898b7220 */ /* 0x001fc40000410000 */
[----:B-1----:R-:W-:Y:S02]  /*37f0*/  FMUL.FTZ R77, R101, R145 ;  /* 0x00000091654d7220 */ /* 0x002fe40000410000 */
        /* <DEDUP_REMOVED lines=11> */
[----:B------:R-:W-:Y:S01]  /*38b0*/  ISETP.GE.AND P3, PT, R20, 0x2, PT ;  /* 0x000000021400780c */ /* 0x000fe20003f66270 */
[----:B------:R-:W-:Y:S02]  /*38c0*/  FMUL.FTZ R76, R104, R145 ;  /* 0x00000091684c7220 */ /* 0x000fe40000410000 */
[----:B------:R-:W1:Y:S04]  /*38d0*/  SHFL.UP PT, R136, R134, 0x2, RZ ;  /* 0x0440000086887989 */ /* 0x000e6800000e00ff */
[----:B------:R-:W2:Y:S04]  /*38e0*/  SHFL.UP PT, R78, R133, 0x2, RZ ;  /* 0x04400000854e7989 */ /* 0x000ea800000e00ff */
[----:B------:R-:W3:Y:S01]  /*38f0*/  SHFL.UP PT, R79, R138, 0x2, RZ ;  /* 0x044000008a4f7989 */ /* 0x000ee200000e00ff */
[----:B0-----:R-:W-:-:S02]  /*3900*/  FMUL.FTZ R141, R138, R137 ;  /* 0x000000898a8d7220 */ /* 0x001fc40000410000 */
[CC--:B-1----:R-:W-:Y:S02]  /*3910*/  FMUL.FTZ R142, R138.reuse, R136.reuse ;  /* 0x000000888a8e7220 */ /* 0x0c2fe40000410000 */
[C---:B------:R-:W-:Y:S02]  /*3920*/  FFMA.FTZ R141, R133.reuse, R136, -R141 ;  /* 0x00000088858d7223 */ /* 0x040fe4000001088d */
[C---:B--2---:R-:W-:Y:S02]  /*3930*/  FMUL.FTZ R140, R138.reuse, R78 ;  /* 0x0000004e8a8c7220 */ /* 0x044fe40000410000 */
[C---:B------:R-:W-:Y:S02]  /*3940*/  FFMA.FTZ R142, R133.reuse, R137, R142 ;  /* 0x00000089858e7223 */ /* 0x040fe4000001008e */
[-C--:B---3--:R-:W-:Y:S02]  /*3950*/  FMUL.FTZ R139, R138, R79.reuse ;  /* 0x0000004f8a8b7220 */ /* 0x088fe40000410000 */
        /* <DEDUP_REMOVED lines=13> */
[C---:B------:R-:W-:Y:S01]  /*3a30*/  FFMA.FTZ R139, R133.reuse, R138, -R139 ;  /* 0x0000008a858b7223 */ /* 0x040fe2000001088b */
[----:B------:R-:W-:Y:S01]  /*3a40*/  MOV R138, c[0x0][0x298] ;  /* 0x0000a600008a7a02 */ /* 0x000fe20000000f00 */
[-C--:B---3--:R-:W-:Y:S02]  /*3a50*/  FFMA.FTZ R142, R133, R136.reuse, R137 ;  /* 0x00000088858e7223 */ /* 0x088fe40000010089 */
[----:B------:R-:W-:Y:S02]  /*3a60*/  FMUL.FTZ R136, R79, R136 ;  /* 0x000000884f887220 */ /* 0x000fe40000410000 */
[----:B------:R-:W-:Y:S01]  /*3a70*/  FFMA.FTZ R140, R133, R140, R141 ;  /* 0x0000008c858c7223 */ /* 0x000fe2000001008d */
[----:B------:R-:W-:Y:S01]  /*3a80*/  FSEL R142, R79, R142, !P3 ;  /* 0x0000008e4f8e7208 */ /* 0x000fe20005800000 */
[----:B------:R-:W-:-:S02]  /*3a90*/  @P3 FFMA.FTZ R133, R133, R78, -R136 ;  /* 0x0000004e85853223 */ /* 0x000fc40000010888 */
[----:B------:R-:W-:Y:S01]  /*3aa0*/  @P3 FADD.FTZ R134, R134, R139 ;  /* 0x0000008b86863221 */ /* 0x000fe20000010000 */
[----:B------:R-:W-:Y:S01]  /*3ab0*/  MOV R139, c[0x0][0x29c] ;  /* 0x0000a700008b7a02 */ /* 0x000fe20000000f00 */
[----:B------:R-:W-:Y:S01]  /*3ac0*/  @P3 FADD.FTZ R135, R135, R140 ;  /* 0x0000008c87873221 */ /* 0x000fe20000010000 */
[----:B------:R-:W0:Y:S01]  /*3ad0*/  SHFL.UP PT, R78, R133, 0x8, RZ ;  /* 0x05000000854e7989 */ /* 0x000e2200000e00ff */
[----:B------:R-:W-:Y:S02]  /*3ae0*/  ISETP.GE.AND P3, PT, R20, 0x8, PT ;  /* 0x000000081400780c */ /* 0x000fe40003f66270 */
[--C-:B------:R-:W-:Y:S01]  /*3af0*/  SHF.R.U64 R141, R138, 0x1, R139.reuse ;  /* 0x000000018a8d7819 */ /* 0x100fe2000000128b */
[----:B------:R-:W1:Y:S01]  /*3b00*/  SHFL.UP PT, R136, R134, 0x8, RZ ;  /* 0x0500000086887989 */ /* 0x000e6200000e00ff */
[----:B------:R-:W-:-:S03]  /*3b10*/  SHF.R.U32.HI R146, RZ, 0x1, R139 ;  /* 0x00000001ff927819 */ /* 0x000fc6000001168b */
[----:B------:R-:W2:Y:S02]  /*3b20*/  SHFL.UP PT, R137, R135, 0x8, RZ ;  /* 0x0500000087897989 */ /* 0x000ea400000e00ff */
[----:B------:R-:W-:Y:S02]  /*3b30*/  IMAD R146, R146, R81, RZ ;  /* 0x0000005192927224 */ /* 0x000fe400078e02ff */
[----:B------:R-:W3:Y:S02]  /*3b40*/  SHFL.UP PT, R79, R142, 0x8, RZ ;  /* 0x050000008e4f7989 */ /* 0x000ee400000e00ff */
[----:B------:R-:W-:Y:S02]  /*3b50*/  IMAD R143, R80, R141, R146 ;  /* 0x0000008d508f7224 */ /* 0x000fe400078e0292 */
[----:B------:R-:W-:Y:S02]  /*3b60*/  FMUL.FTZ R146, R89, R108 ;  /* 0x0000006c59927220 */ /* 0x000fe40000410000 */
[----:B0-----:R-:W-:-:S02]  /*3b70*/  FMUL.FTZ R140, R142, R78 ;  /* 0x0000004e8e8c7220 */ /* 0x001fc40000410000 */
[CC--:B-1----:R-:W-:Y:S02]  /*3b80*/  FMUL.FTZ R144, R142.reuse, R136.reuse ;  /* 0x000000888e907220 */ /* 0x0c2fe40000410000 */
[CC--:B--2---:R-:W-:Y:S02]  /*3b90*/  FMUL.FTZ R139, R142.reuse, R137.reuse ;  /* 0x000000898e8b7220 */ /* 0x0c4fe40000410000 */
[C---:B------:R-:W-:Y:S02]  /*3ba0*/  FFMA.FTZ R144, R133.reuse, R137, R144 ;  /* 0x0000008985907223 */ /* 0x040fe40000010090 */
[-C--:B---3--:R-:W-:Y:S02]  /*3bb0*/  FMUL.FTZ R138, R142, R79.reuse ;  /* 0x0000004f8e8a7220 */ /* 0x088fe40000410000 */
[C---:B------:R-:W-:Y:S02]  /*3bc0*/  FFMA.FTZ R79, R133.reuse, R79, R140 ;  /* 0x0000004f854f7223 */ /* 0x040fe4000001008c */
[----:B------:R-:W-:-:S02]  /*3bd0*/  FFMA.FTZ R139, R133, R136, -R139 ;  /* 0x00000088858b7223 */ /* 0x000fc4000001088b */
[----:B------:R-:W-:Y:S01]  /*3be0*/  @P3 FFMA.FTZ R133, R133, R78, -R138 ;  /* 0x0000004e85853223 */ /* 0x000fe2000001088a */
[----:B------:R-:W-:Y:S01]  /*3bf0*/  FSEL R136, R142, R79, !P3 ;  /* 0x0000004f8e887208 */ /* 0x000fe20005800000 */
[----:B------:R-:W-:Y:S02]  /*3c00*/  @P3 FADD.FTZ R135, R135, R144 ;  /* 0x0000009087873221 */ /* 0x000fe40000010000 */
[----:B------:R-:W-:Y:S01]  /*3c10*/  @P3 FADD.FTZ R134, R134, R139 ;  /* 0x0000008b86863221 */ /* 0x000fe20000010000 */
[----:B------:R-:W0:Y:S01]  /*3c20*/  SHFL.UP PT, R137, R133, 0x10, RZ ;  /* 0x0600000085897989 */ /* 0x000e2200000e00ff */
[----:B------:R-:W-:Y:S01]  /*3c30*/  IMAD.WIDE.U32 R78, R141, R81, RZ ;  /* 0x000000518d4e7225 */ /* 0x000fe200078e00ff */
[----:B------:R-:W-:Y:S02]  /*3c40*/  ISETP.GE.AND P3, PT, R20, 0x10, PT ;  /* 0x000000101400780c */ /* 0x000fe40003f66270 */
[----:B------:R-:W1:Y:S01]  /*3c50*/  SHFL.UP PT, R138, R136, 0x10, RZ ;  /* 0x06000000888a7989 */ /* 0x000e6200000e00ff */
[----:B------:R-:W-:Y:S01]  /*3c60*/  IMAD R142, R24, c[0x0][0x2a0], RZ ;  /* 0x0000a800188e7a24 */ /* 0x000fe200078e02ff */
[----:B------:R-:W-:Y:S01]  /*3c70*/  IADD3 R79, R143, R79, RZ ;  /* 0x0000004f8f4f7210 */ /* 0x000fe20007ffe0ff */
[----:B------:R-:W-:Y:S01]  /*3c80*/  FMUL.FTZ R143, R94, R108 ;  /* 0x0000006c5e8f7220 */ /* 0x000fe20000410000 */
[----:B------:R-:W2:Y:S01]  /*3c90*/  SHFL.UP PT, R140, R135, 0x10, RZ ;  /* 0x06000000878c7989 */ /* 0x000ea200000e00ff */
[----:B------:R-:W-:-:S02]  /*3ca0*/  IMAD R141, R25, c[0x0][0x2a4], R142 ;  /* 0x0000a900198d7a24 */ /* 0x000fc400078e028e */
[----:B------:R-:W-:Y:S01]  /*3cb0*/  IMAD.WIDE.U32 R78, R25, c[0x0][0x2a0], R78 ;  /* 0x0000a800194e7a25 */ /* 0x000fe200078e004e */
[----:B------:R-:W3:Y:S04]  /*3cc0*/  SHFL.UP PT, R139, R134, 0x10, RZ ;  /* 0x06000000868b7989 */ /* 0x000ee800000e00ff */
[----:B------:R-:W-:Y:S02]  /*3cd0*/  IADD3 R79, R141, R79, RZ ;  /* 0x0000004f8d4f7210 */ /* 0x000fe40007ffe0ff */
[----:B------:R-:W-:-:S04]  /*3ce0*/  LEA R164, P4, R78, c[0x0][0x318], 0x3 ;  /* 0x0000c6004ea47a11 */ /* 0x000fc800078818ff */
[----:B------:R-:W-:Y:S01]  /*3cf0*/  LEA.HI.X R144, R78, c[0x0][0x31c], R79, 0x3, P4 ;  /* 0x0000c7004e907a11 */ /* 0x000fe200020f1c4f */
[----:B0-----:R-:W-:Y:S01]  /*3d00*/  FMUL.FTZ R79, R136, R137 ;  /* 0x00000089884f7220 */ /* 0x001fe20000410000 */
[----:B------:R-:W-:-:S03]  /*3d10*/  LEA R164, P4, R21, R164, 0x2 ;  /* 0x000000a415a47211 */ /* 0x000fc600078810ff */
[----:B-1----:R-:W-:Y:S01]  /*3d20*/  FFMA.FTZ R79, R133, R138, R79 ;  /* 0x0000008a854f7223 */ /* 0x002fe2000001004f */
[----:B------:R-:W-:Y:S01]  /*3d30*/  LEA.HI.X R165, R21, R144, RZ, 0x2, P4 ;  /* 0x0000009015a57211 */ /* 0x000fe200020f14ff */
[----:B------:R-:W-:Y:S01]  /*3d40*/  FMUL.FTZ R78, R136, R138 ;  /* 0x0000008a884e7220 */ /* 0x000fe20000410000 */
[----:B------:R-:W-:Y:S01]  /*3d50*/  ISETP.GT.U32.AND P4, PT, R124, 0x17, PT ;  /* 0x000000177c00780c */ /* 0x000fe20003f84070 */
[C---:B--2---:R-:W-:Y:S01]  /*3d60*/  FMUL.FTZ R142, R136.reuse, R140 ;  /* 0x0000008c888e7220 */ /* 0x044fe20000410000 */
[----:B------:R-:W-:Y:S01]  /*3d70*/  FSEL R79, R136, R79, !P3 ;  /* 0x0000004f884f7208 */ /* 0x000fe20005800000 */
[----:B------:R-:W-:Y:S02]  /*3d80*/  FMUL.FTZ R144, R90, R108 ;  /* 0x0000006c5a907220 */ /* 0x000fe40000410000 */
[-C--:B---3--:R-:W-:Y:S01]  /*3d90*/  FMUL.FTZ R141, R136, R139.reuse ;  /* 0x0000008b888d7220 */ /* 0x088fe20000410000 */
[----:B------:R-:W-:Y:S01]  /*3da0*/  SHF.L.U64.HI R136, R87, 0x2, R86 ;  /* 0x0000000257887819 */ /* 0x000fe20000010256 */
[C---:B------:R-:W-:Y:S01]  /*3db0*/  FFMA.FTZ R139, R133.reuse, R139, -R142 ;  /* 0x0000008b858b7223 */ /* 0x040fe2000001088e */
[----:B------:R-:W0:Y:S01]  /*3dc0*/  SHFL.UP PT, R79, R79, 0x1, RZ ;  /* 0x042000004f4f7989 */ /* 0x000e2200000e00ff */
[----:B------:R-:W-:-:S02]  /*3dd0*/  FFMA.FTZ R140, R133, R140, R141 ;  /* 0x0000008c858c7223 */ /* 0x000fc4000001008d */
[----:B------:R-:W-:Y:S01]  /*3de0*/  @P3 FFMA.FTZ R133, R133, R137, -R78 ;  /* 0x0000008985853223 */ /* 0x000fe2000001084e */
[----:B------:R-:W-:Y:S01]  /*3df0*/  IADD3 R137, R13, -c[0x0][0x174], RZ ;  /* 0x80005d000d897a10 */ /* 0x000fe20007ffe0ff */
[----:B------:R-:W-:Y:S02]  /*3e00*/  @P3 FADD.FTZ R134, R134, R139 ;  /* 0x0000008b86863221 */ /* 0x000fe40000010000 */
[----:B------:R-:W-:Y:S01]  /*3e10*/  @P3 FADD.FTZ R135, R135, R140 ;  /* 0x0000008c87873221 */ /* 0x000fe20000010000 */
[----:B------:R1:W2:Y:S01]  /*3e20*/  SHFL.UP PT, R78, R133, 0x1, RZ ;  /* 0x04200000854e7989 */ /* 0x0002a200000e00ff */
[----:B------:R-:W-:Y:S01]  /*3e30*/  IMAD R137, R137, -0x200, RZ ;  /* 0xfffffe0089897824 */ /* 0x000fe200078e02ff */
[----:B------:R-:W-:Y:S01]  /*3e40*/  ISETP.GT.U32.AND P3, PT, R124, 0x1b, PT ;  /* 0x0000001b7c00780c */ /* 0x000fe20003f64070 */
[----:B------:R-:W-:Y:S01]  /*3e50*/  IMAD R138, R136, c[0x0][0x2b0], RZ ;  /* 0x0000ac00888a7a24 */ /* 0x000fe200078e02ff */
[----:B------:R-:W3:Y:S01]  /*3e60*/  SHFL.UP PT, R134, R134, 0x1, RZ ;  /* 0x0420000086867989 */ /* 0x000ee200000e00ff */
[----:B------:R-:W-:Y:S01]  /*3e70*/  IMAD.WIDE R164, R137, 0x4, R164 ;  /* 0x0000000489a47825 */ /* 0x000fe200078e02a4 */
[----:B------:R-:W-:-:S02]  /*3e80*/  SHF.L.U32 R137, R87, 0x2, RZ ;  /* 0x0000000257897819 */ /* 0x000fc400000006ff */
[----:B------:R-:W4:Y:S01]  /*3e90*/  SHFL.UP PT, R135, R135, 0x1, RZ ;  /* 0x0420000087877989 */ /* 0x000f2200000e00ff */
[----:B-1----:R-:W-:Y:S02]  /*3ea0*/  FMUL.FTZ R133, R90, R109 ;  /* 0x0000006d5a857220 */ /* 0x002fe40000410000 */
[-C--:B------:R-:W-:Y:S02]  /*3eb0*/  FFMA.FTZ R136, -R104, R146.reuse, -R77 ;  /* 0x0000009268887223 */ /* 0x080fe4000001094d */
[----:B------:R-:W-:Y:S02]  /*3ec0*/  FFMA.FTZ R77, R101, R146, -R76 ;  /* 0x00000092654d7223 */ /* 0x000fe4000001084c */
[C---:B------:R-:W-:Y:S02]  /*3ed0*/  IMAD R141, R137.reuse, c[0x0][0x2b4], R138 ;  /* 0x0000ad00898d7a24 */ /* 0x040fe400078e028a */
[----:B------:R-:W-:-:S04]  /*3ee0*/  IMAD.WIDE.U32 R164, R137, c[0x0][0x2b0], R164 ;  /* 0x0000ac0089a47a25 */ /* 0x000fc800078e00a4 */
[----:B------:R-:W-:Y:S01]  /*3ef0*/  FADD.FTZ R137, -R133, R136 ;  /* 0x0000008885897221 */ /* 0x000fe20000010100 */
[----:B------:R-:W-:Y:S01]  /*3f00*/  IADD3 R165, R165, R141, RZ ;  /* 0x0000008da5a57210 */ /* 0x000fe20007ffe0ff */
[----:B------:R-:W-:Y:S02]  /*3f10*/  FADD.FTZ R136, R144, R77 ;  /* 0x0000004d90887221 */ /* 0x000fe40000010000 */
[C---:B------:R-:W-:Y:S02]  /*3f20*/  FMUL.FTZ R138, R102.reuse, -R137 ;  /* 0x80000089668a7220 */ /* 0x040fe40000410000 */
[----:B------:R-:W-:Y:S02]  /*3f30*/  FMUL.FTZ R140, R102, -R136 ;  /* 0x80000088668c7220 */ /* 0x000fe40000410000 */
[C---:B0-----:R-:W-:Y:S02]  /*3f40*/  FMUL.FTZ R76, R79.reuse, R150 ;  /* 0x000000964f4c7220 */ /* 0x041fe40000410000 */
[----:B------:R-:W-:-:S02]  /*3f50*/  FMUL.FTZ R79, R79, R151 ;  /* 0x000000974f4f7220 */ /* 0x000fc40000410000 */
[----:B------:R-:W-:Y:S02]  /*3f60*/  FFMA.FTZ R137, R105, R137, R140 ;  /* 0x0000008969897223 */ /* 0x000fe4000001008c */
[----:B------:R-:W-:Y:S02]  /*3f70*/  FMUL.FTZ R142, R91, R109 ;  /* 0x0000006d5b8e7220 */ /* 0x000fe40000410000 */
[----:B------:R-:W-:Y:S02]  /*3f80*/  FFMA.FTZ R138, R105, R136, -R138 ;  /* 0x00000088698a7223 */ /* 0x000fe4000001088a */
[----:B------:R-:W-:Y:S02]  /*3f90*/  FMUL.FTZ R139, R91, R108 ;  /* 0x0000006c5b8b7220 */ /* 0x000fe40000410000 */
[C---:B--2---:R-:W-:Y:S02]  /*3fa0*/  FFMA.FTZ R77, R78.reuse, R151, -R76 ;  /* 0x000000974e4d7223 */ /* 0x044fe4000001084c */
[----:B------:R-:W-:-:S02]  /*3fb0*/  FFMA.FTZ R78, R78, R150, R79 ;  /* 0x000000964e4e7223 */ /* 0x000fc4000001004f */
[----:B------:R-:W-:Y:S02]  /*3fc0*/  FADD.FTZ R76, -R142, R137 ;  /* 0x000000898e4c7221 */ /* 0x000fe40000010100 */
[----:B------:R-:W-:Y:S02]  /*3fd0*/  FADD.FTZ R138, R139, R138 ;  /* 0x0000008a8b8a7221 */ /* 0x000fe40000010000 */
[----:B---3--:R-:W-:Y:S02]  /*3fe0*/  @P2 FADD.FTZ R151, R134, R77 ;  /* 0x0000004d86972221 */ /* 0x008fe40000010000 */
[----:B----4-:R-:W-:Y:S01]  /*3ff0*/  @P2 FADD.FTZ R150, R135, R78 ;  /* 0x0000004e87962221 */ /* 0x010fe20000010000 */
[----:B------:R-:W-:Y:S01]  /*4000*/  ISETP.GT.U32.AND P2, PT, R124, 0x1d, PT ;  /* 0x0000001d7c00780c */ /* 0x000fe20003f44070 */
[C---:B------:R-:W-:Y:S02]  /*4010*/  FMUL.FTZ R77, R119.reuse, -R76 ;  /* 0x8000004c774d7220 */ /* 0x040fe40000410000 */
[----:B------:R-:W-:-:S02]  /*4020*/  FMUL.FTZ R78, R119, -R138 ;  /* 0x8000008a774e7220 */ /* 0x000fc40000410000 */
[C---:B------:R-:W-:Y:S02]  /*4030*/  FFMA.FTZ R138, R103.reuse, R138, -R77 ;  /* 0x0000008a678a7223 */ /* 0x040fe4000001084d */
[----:B------:R-:W-:Y:S02]  /*4040*/  FFMA.FTZ R77, R103, R76, R78 ;  /* 0x0000004c674d7223 */ /* 0x000fe4000001004e */
[----:B------:R-:W-:Y:S02]  /*4050*/  FMUL.FTZ R78, R104, -R112 ;  /* 0x80000070684e7220 */ /* 0x000fe40000410000 */
[----:B------:R-:W-:Y:S02]  /*4060*/  FMUL.FTZ R134, R92, R109 ;  /* 0x0000006d5c867220 */ /* 0x000fe40000410000 */
[-C--:B------:R-:W-:Y:S02]  /*4070*/  FMUL.FTZ R76, R104, R113.reuse ;  /* 0x00000071684c7220 */ /* 0x080fe40000410000 */
[----:B------:R-:W-:-:S02]  /*4080*/  FFMA.FTZ R78, R101, -R113, R78 ;  /* 0x80000071654e7223 */ /* 0x000fc4000001004e */
[----:B------:R-:W-:Y:S02]  /*4090*/  FMUL.FTZ R141, R92, R108 ;  /* 0x0000006c5c8d7220 */ /* 0x000fe40000410000 */
[----:B------:R-:W-:Y:S02]  /*40a0*/  FADD.FTZ R137, -R134, R77 ;  /* 0x0000004d86897221 */ /* 0x000fe40000010100 */
[----:B------:R-:W-:Y:S02]  /*40b0*/  FFMA.FTZ R76, R101, R112, -R76 ;  /* 0x00000070654c7223 */ /* 0x000fe4000001084c */
[C---:B------:R-:W-:Y:S02]  /*40c0*/  FMUL.FTZ R77, R102.reuse, -R78 ;  /* 0x8000004e664d7220 */ /* 0x040fe40000410000 */
[----:B------:R-:W-:Y:S02]  /*40d0*/  FADD.FTZ R135, R141, R138 ;  /* 0x0000008a8d877221 */ /* 0x000fe40000010000 */
[----:B------:R-:W-:-:S02]  /*40e0*/  FMUL.FTZ R79, R102, -R76 ;  /* 0x8000004c664f7220 */ /* 0x000fc40000410000 */
[C---:B------:R-:W-:Y:S02]  /*40f0*/  FFMA.FTZ R76, R105.reuse, R76, -R77 ;  /* 0x0000004c694c7223 */ /* 0x040fe4000001084d */
[C---:B------:R-:W-:Y:S02]  /*4100*/  FMUL.FTZ R136, R106.reuse, -R135 ;  /* 0x800000876a887220 */ /* 0x040fe40000410000 */
[-C--:B------:R-:W-:Y:S02]  /*4110*/  FMUL.FTZ R124, R106, -R137.reuse ;  /* 0x800000896a7c7220 */ /* 0x080fe40000410000 */
[----:B------:R-:W-:Y:S02]  /*4120*/  FFMA.FTZ R78, R105, R78, R79 ;  /* 0x0000004e694e7223 */ /* 0x000fe4000001004f */
[----:B------:R-:W-:Y:S02]  /*4130*/  FMUL.FTZ R79, R119, -R76 ;  /* 0x8000004c774f7220 */ /* 0x000fe40000410000 */
[----:B------:R-:W-:-:S02]  /*4140*/  FFMA.FTZ R136, R120, R137, R136 ;  /* 0x0000008978887223 */ /* 0x000fc40000010088 */
[----:B------:R-:W-:Y:S02]  /*4150*/  FFMA.FTZ R124, R120, R135, -R124 ;  /* 0x00000087787c7223 */ /* 0x000fe4000001087c */
[C---:B------:R-:W-:Y:S02]  /*4160*/  FMUL.FTZ R137, R93.reuse, R109 ;  /* 0x0000006d5d897220 */ /* 0x040fe40000410000 */
[----:B------:R-:W-:Y:S02]  /*4170*/  FMUL.FTZ R135, R93, R108 ;  /* 0x0000006c5d877220 */ /* 0x000fe40000410000 */
[-C--:B------:R-:W-:Y:S02]  /*4180*/  FMUL.FTZ R77, R119, -R78.reuse ;  /* 0x8000004e774d7220 */ /* 0x080fe40000410000 */
[----:B------:R-:W-:Y:S02]  /*4190*/  FFMA.FTZ R79, R103, R78, R79 ;  /* 0x0000004e674f7223 */ /* 0x000fe4000001004f */
[----:B------:R-:W-:-:S02]  /*41a0*/  FADD.FTZ R138, -R137, R136 ;  /* 0x00000088898a7221 */ /* 0x000fc40000010100 */
[----:B------:R-:W-:Y:S02]  /*41b0*/  FADD.FTZ R136, R135, R124 ;  /* 0x0000007c87887221 */ /* 0x000fe40000010000 */
[----:B------:R-:W-:Y:S02]  /*41c0*/  FFMA.FTZ R77, R103, R76, -R77 ;  /* 0x0000004c674d7223 */ /* 0x000fe4000001084d */
[----:B------:R-:W-:Y:S02]  /*41d0*/  FMUL.FTZ R124, R106, -R79 ;  /* 0x8000004f6a7c7220 */ /* 0x000fe40000410000 */
[C---:B------:R-:W-:Y:S02]  /*41e0*/  FMUL.FTZ R78, R116.reuse, -R138 ;  /* 0x8000008a744e7220 */ /* 0x040fe40000410000 */
[----:B------:R-:W-:Y:S02]  /*41f0*/  FMUL.FTZ R140, R116, -R136 ;  /* 0x80000088748c7220 */ /* 0x000fe40000410000 */
[----:B------:R-:W-:-:S02]  /*4200*/  FMUL.FTZ R76, R106, -R77 ;  /* 0x8000004d6a4c7220 */ /* 0x000fc40000410000 */
[----:B------:R-:W-:Y:S01]  /*4210*/  FFMA.FTZ R124, R120, R77, -R124 ;  /* 0x0000004d787c7223 */ /* 0x000fe2000001087c */
[----:B------:R-:W-:Y:S01]  /*4220*/  HFMA2.MMA R77, -RZ, RZ, 0, 0 ;  /* 0x00000000ff4d7435 */ /* 0x000fe200000001ff */
[C---:B------:R-:W-:Y:S02]  /*4230*/  FFMA.FTZ R78, R107.reuse, R136, -R78 ;  /* 0x000000886b4e7223 */ /* 0x040fe4000001084e */
[----:B------:R-:W-:Y:S02]  /*4240*/  FFMA.FTZ R155, R107, R138, R140 ;  /* 0x0000008a6b9b7223 */ /* 0x000fe4000001008c */
[----:B------:R-:W-:Y:S02]  /*4250*/  FMUL.FTZ R136, R94, R109 ;  /* 0x0000006d5e887220 */ /* 0x000fe40000410000 */
[----:B------:R-:W-:Y:S01]  /*4260*/  FFMA.FTZ R79, R120, R79, R76 ;  /* 0x0000004f784f7223 */ /* 0x000fe2000001004c */
[----:B------:R-:W-:Y:S01]  /*4270*/  MOV R76, 0x3f800000 ;  /* 0x3f800000004c7802 */ /* 0x000fe20000000f00 */
[----:B------:R-:W-:-:S02]  /*4280*/  FMUL.FTZ R138, R116, -R124 ;  /* 0x8000007c748a7220 */ /* 0x000fc40000410000 */
[----:B------:R-:W-:Y:S02]  /*4290*/  FADD.FTZ R140, -R136, R155 ;  /* 0x0000009b888c7221 */ /* 0x000fe40000010100 */
[-C--:B------:R-:W-:Y:S02]  /*42a0*/  FFMA.FTZ R155, R107, R79.reuse, R138 ;  /* 0x0000004f6b9b7223 */ /* 0x080fe4000001008a */
[----:B------:R-:W-:Y:S02]  /*42b0*/  FADD.FTZ R157, R143, R78 ;  /* 0x0000004e8f9d7221 */ /* 0x000fe40000010000 */
[----:B------:R-:W-:Y:S02]  /*42c0*/  FMUL.FTZ R138, R116, -R79 ;  /* 0x8000004f748a7220 */ /* 0x000fe40000410000 */
[----:B------:R-:W-:Y:S01]  /*42d0*/  CS2R R78, SRZ ;  /* 0x00000000004e7805 */ /* 0x000fe2000001ff00 */
[C---:B------:R-:W-:Y:S02]  /*42e0*/  FMUL.FTZ R152, R117.reuse, -R140 ;  /* 0x8000008c75987220 */ /* 0x040fe40000410000 */
[----:B------:R-:W-:-:S02]  /*42f0*/  FMUL.FTZ R159, R117, -R157 ;  /* 0x8000009d759f7220 */ /* 0x000fc40000410000 */
[C---:B------:R-:W-:Y:S01]  /*4300*/  FFMA.FTZ R157, R118.reuse, R157, -R152 ;  /* 0x0000009d769d7223 */ /* 0x040fe20000010898 */
[----:B------:R0:W1:Y:S01]  /*4310*/  @!P0 LDS.128 R76, [R88.X16+0x25d0] ;  /* 0x0025d000584c8984 */ /* 0x000062000000cc00 */
[----:B------:R-:W-:Y:S02]  /*4320*/  FFMA.FTZ R161, R118, R140, R159 ;  /* 0x0000008c76a17223 */ /* 0x000fe4000001009f */
[----:B------:R-:W-:Y:S02]  /*4330*/  FFMA.FTZ R152, R107, R124, -R138 ;  /* 0x0000007c6b987223 */ /* 0x000fe4000001088a */
[----:B------:R-:W-:Y:S02]  /*4340*/  FMUL.FTZ R159, R117, -R155 ;  /* 0x8000009b759f7220 */ /* 0x000fe40000410000 */
[----:B------:R-:W-:Y:S02]  /*4350*/  FMUL.FTZ R138, R96, R109 ;  /* 0x0000006d608a7220 */ /* 0x000fe40000410000 */
[----:B------:R-:W-:-:S02]  /*4360*/  FFMA.FTZ R124, R118, R152, -R159 ;  /* 0x00000098767c7223 */ /* 0x000fc4000001089f */
[----:B------:R-:W-:Y:S02]  /*4370*/  FMUL.FTZ R156, R111, R150 ;  /* 0x000000966f9c7220 */ /* 0x000fe40000410000 */
[----:B------:R-:W-:Y:S02]  /*4380*/  FMUL.FTZ R158, R117, -R152 ;  /* 0x80000098759e7220 */ /* 0x000fe40000410000 */
[----:B------:R-:W-:Y:S02]  /*4390*/  FMUL.FTZ R140, R96, R108 ;  /* 0x0000006c608c7220 */ /* 0x000fe40000410000 */
[----:B------:R-:W-:Y:S02]  /*43a0*/  FADD.FTZ R152, -R138, R161 ;  /* 0x000000a18a987221 */ /* 0x000fe40000010100 */
[-C--:B------:R-:W-:Y:S02]  /*43b0*/  FMUL.FTZ R159, R111, R151.reuse ;  /* 0x000000976f9f7220 */ /* 0x080fe40000410000 */
[----:B------:R-:W-:-:S02]  /*43c0*/  FFMA.FTZ R151, R110, R151, -R156 ;  /* 0x000000976e977223 */ /* 0x000fc4000001089c */
[----:B------:R-:W-:Y:S02]  /*43d0*/  FADD.FTZ R157, R140, R157 ;  /* 0x0000009d8c9d7221 */ /* 0x000fe40000010000 */
[----:B------:R-:W-:Y:S02]  /*43e0*/  FMUL.FTZ R156, R114, -R152 ;  /* 0x80000098729c7220 */ /* 0x000fe40000410000 */
[----:B------:R-:W-:Y:S02]  /*43f0*/  FFMA.FTZ R111, R118, R155, R158 ;  /* 0x0000009b766f7223 */ /* 0x000fe4000001009e */
[----:B------:R-:W-:Y:S02]  /*4400*/  FFMA.FTZ R159, R110, R150, R159 ;  /* 0x000000966e9f7223 */ /* 0x000fe4000001009f */
[----:B------:R-:W-:Y:S02]  /*4410*/  FADD.FTZ R132, R132, R151 ;  /* 0x0000009784847221 */ /* 0x000fe40000010000 */
[----:B------:R-:W-:-:S02]  /*4420*/  FFMA.FTZ R151, R115, R157, -R156 ;  /* 0x0000009d73977223 */ /* 0x000fc4000001089c */
[C---:B------:R-:W-:Y:S02]  /*4430*/  FMUL.FTZ R157, R114.reuse, -R157 ;  /* 0x8000009d729d7220 */ /* 0x040fe40000410000 */
[----:B------:R-:W-:Y:S02]  /*4440*/  FMUL.FTZ R150, R114, -R111 ;  /* 0x8000006f72967220 */ /* 0x000fe40000410000 */
[----:B------:R-:W-:Y:S02]  /*4450*/  FADD.FTZ R110, R148, R159 ;  /* 0x0000009f946e7221 */ /* 0x000fe40000010000 */
[----:B------:R-:W-:Y:S02]  /*4460*/  FMUL.FTZ R148, R114, R132 ;  /* 0x0000008472947220 */ /* 0x000fe40000410000 */
[C---:B------:R-:W-:Y:S02]  /*4470*/  FFMA.FTZ R157, R115.reuse, R152, R157 ;  /* 0x00000098739d7223 */ /* 0x040fe4000001009d */
[----:B------:R-:W-:-:S02]  /*4480*/  FFMA.FTZ R159, R115, R124, -R150 ;  /* 0x0000007c739f7223 */ /* 0x000fc40000010896 */
[----:B------:R-:W-:Y:S02]  /*4490*/  FMUL.FTZ R152, R114, -R124 ;  /* 0x8000007c72987220 */ /* 0x000fe40000410000 */
[----:B------:R-:W-:Y:S02]  /*44a0*/  FFMA.FTZ R124, R115, R110, R148 ;  /* 0x0000006e737c7223 */ /* 0x000fe40000010094 */
[C---:B------:R-:W-:Y:S02]  /*44b0*/  FMUL.FTZ R148, R97.reuse, R108 ;  /* 0x0000006c61947220 */ /* 0x040fe40000410000 */
[----:B------:R-:W-:Y:S02]  /*44c0*/  FMUL.FTZ R150, R97, R109 ;  /* 0x0000006d61967220 */ /* 0x000fe40000410000 */
[----:B------:R-:W-:Y:S02]  /*44d0*/  FFMA.FTZ R108, R115, R111, R152 ;  /* 0x0000006f736c7223 */ /* 0x000fe40000010098 */
[----:B------:R-:W-:Y:S01]  /*44e0*/  FADD.FTZ R152, R148, R151 ;  /* 0x0000009794987221 */ /* 0x000fe20000010000 */
[----:B------:R0:W2:Y:S01]  /*44f0*/  SHFL.DOWN PT, R111, R159, 0x1, 0x1f ;  /* 0x08201f009f6f7f89 */ /* 0x0000a200000e0000 */
[----:B------:R-:W-:-:S02]  /*4500*/  FADD.FTZ R151, -R150, R157 ;  /* 0x0000009d96977221 */ /* 0x000fc40000010100 */
[----:B------:R-:W-:Y:S01]  /*4510*/  FFMA.FTZ R124, R73, R131, R124 ;  /* 0x00000083497c7223 */ /* 0x000fe2000001007c */
[----:B------:R0:W3:Y:S01]  /*4520*/  SHFL.DOWN PT, R109, R108, 0x1, 0x1f ;  /* 0x08201f006c6d7f89 */ /* 0x0000e200000e0000 */
[----:B------:R-:W-:-:S03]  /*4530*/  FMUL.FTZ R156, R114, R110 ;  /* 0x0000006e729c7220 */ /* 0x000fc60000410000 */
[----:B------:R0:W4:Y:S01]  /*4540*/  SHFL.DOWN PT, R131, R152, 0x1, 0x1f ;  /* 0x08201f0098837f89 */ /* 0x00012200000e0000 */
[----:B------:R-:W-:-:S03]  /*4550*/  FFMA.FTZ R156, R115, R132, -R156 ;  /* 0x00000084739c7223 */ /* 0x000fc6000001089c */
[----:B------:R0:W0:Y:S01]  /*4560*/  SHFL.DOWN PT, R155, R151, 0x1, 0x1f ;  /* 0x08201f00979b7f89 */ /* 0x00002200000e0000 */
[----:B------:R-:W-:Y:S05]  /*4570*/  @!P6 BRA `(.L_x_12696) ;  /* 0x000000b00000e947 */ /* 0x000fea0003800000 */
[C---:B-1-3--:R-:W-:Y:S02]  /*4580*/  FMUL.FTZ R158, R108.reuse, R109 ;  /* 0x0000006d6c9e7220 */ /* 0x04afe40000410000 */
[C---:B0-----:R-:W-:Y:S02]  /*4590*/  FMUL.FTZ R160, R108.reuse, R155 ;  /* 0x0000009b6ca07220 */ /* 0x041fe40000410000 */
[C---:B----4-:R-:W-:Y:S02]  /*45a0*/  FMUL.FTZ R162, R108.reuse, R131 ;  /* 0x000000836ca27220 */ /* 0x050fe40000410000 */
[-C--:B--2---:R-:W-:Y:S02]  /*45b0*/  FMUL.FTZ R108, R108, R111.reuse ;  /* 0x0000006f6c6c7220 */ /* 0x084fe40000410000 */
[C---:B------:R-:W-:Y:S02]  /*45c0*/  FFMA.FTZ R158, R159.reuse, R111, -R158 ;  /* 0x0000006f9f9e7223 */ /* 0x040fe4000001089e */
[----:B------:R-:W-:-:S02]  /*45d0*/  FFMA.FTZ R131, R159, R131, -R160 ;  /* 0x000000839f837223 */ /* 0x000fc400000108a0 */
[C---:B------:R-:W-:Y:S02]  /*45e0*/  FFMA.FTZ R162, R159.reuse, R155, R162 ;  /* 0x0000009b9fa27223 */ /* 0x040fe400000100a2 */
[----:B------:R-:W-:Y:S01]  /*45f0*/  FFMA.FTZ R108, R159, R109, R108 ;  /* 0x0000006d9f6c7223 */ /* 0x000fe2000001006c */
[----:B------:R-:W-:Y:S01]  /*4600*/  MOV R159, R158 ;  /* 0x0000009e009f7202 */ /* 0x000fe20000000f00 */
[----:B------:R-:W-:Y:S02]  /*4610*/  FADD.FTZ R152, R152, R131 ;  /* 0x0000008398987221 */ /* 0x000fe40000010000 */
[----:B------:R-:W-:Y:S02]  /*4620*/  FADD.FTZ R151, R151, R162 ;  /* 0x000000a297977221 */ /* 0x000fe40000010000 */
.L_x_12696:
[----:B-1----:R-:W-:Y:S05]  /*4630*/  BSYNC B0 ;  /* 0x0000000000007941 */ /* 0x002fea0003800000 */
.L_x_12695:
[----:B---3--:R-:W-:Y:S01]  /*4640*/  FFMA.FTZ R109, R73, R121, R156 ;  /* 0x00000079496d7223 */ /* 0x008fe2000001009c */
[----:B----4-:R1:W3:Y:S01]  /*4650*/  SHFL.DOWN PT, R131, R159, 0x2, 0x1f ;  /* 0x08401f009f837f89 */ /* 0x0102e200000e0000 */
[----:B--2---:R-:W-:Y:S01]  /*4660*/  FMUL.FTZ R111, R117, R124 ;  /* 0x0000007c756f7220 */ /* 0x004fe20000410000 */
[----:B------:R-:W-:Y:S02]  /*4670*/  BSSY B0, `(.L_x_12697) ;  /* 0x0000011000007945 */ /* 0x000fe40003800000 */
[----:B------:R1:W2:Y:S01]  /*4680*/  SHFL.DOWN PT, R121, R108, 0x2, 0x1f ;  /* 0x08401f006c797f89 */ /* 0x0002a200000e0000 */
[----:B------:R-:W-:-:S03]  /*4690*/  FFMA.FTZ R111, R118, R109, -R111 ;  /* 0x0000006d766f7223 */ /* 0x000fc6000001086f */
[----:B0-----:R1:W0:Y:S04]  /*46a0*/  SHFL.DOWN PT, R155, R152, 0x2, 0x1f ;  /* 0x08401f00989b7f89 */ /* 0x00122800000e0000 */
[----:B------:R1:W4:Y:S01]  /*46b0*/  SHFL.DOWN PT, R157, R151, 0x2, 0x1f ;  /* 0x08401f00979d7f89 */ /* 0x00032200000e0000 */
[----:B------:R-:W-:Y:S05]  /*46c0*/  @P2 BRA `(.L_x_12698) ;  /* 0x000000b000002947 */ /* 0x000fea0003800000 */
[C---:B--2---:R-:W-:Y:S02]  /*46d0*/  FMUL.FTZ R156, R108.reuse, R121 ;  /* 0x000000796c9c7220 */ /* 0x044fe40000410000 */
[C---:B----4-:R-:W-:Y:S02]  /*46e0*/  FMUL.FTZ R158, R108.reuse, R157 ;  /* 0x0000009d6c9e7220 */ /* 0x050fe40000410000 */
[C---:B0-----:R-:W-:Y:S02]  /*46f0*/  FMUL.FTZ R160, R108.reuse, R155 ;  /* 0x0000009b6ca07220 */ /* 0x041fe40000410000 */
        /* <DEDUP_REMOVED lines=8> */
.L_x_12698:
[----:B------:R-:W-:Y:S05]  /*4780*/  BSYNC B0 ;  /* 0x0000000000007941 */ /* 0x000fea0003800000 */
.L_x_12697:
[----:B---3--:R-:W-:Y:S01]  /*4790*/  FMUL.FTZ R131, R117, R109 ;  /* 0x0000006d75837220 */ /* 0x008fe20000410000 */
[----:B----4-:R3:W4:Y:S01]  /*47a0*/  SHFL.DOWN PT, R157, R159, 0x4, 0x1f ;  /* 0x08801f009f9d7f89 */ /* 0x01072200000e0000 */
[----:B0-----:R-:W-:Y:S01]  /*47b0*/  FMUL.FTZ R155, R72, R4 ;  /* 0x00000004489b7220 */ /* 0x001fe20000410000 */
[----:B------:R-:W-:Y:S01]  /*47c0*/  BSSY B0, `(.L_x_12699) ;  /* 0x0000020000007945 */ /* 0x000fe20003800000 */
[----:B------:R-:W-:Y:S01]  /*47d0*/  FFMA.FTZ R111, R74, R122, R111 ;  /* 0x0000007a4a6f7223 */ /* 0x000fe2000001006f */
[----:B------:R3:W0:Y:S01]  /*47e0*/  SHFL.DOWN PT, R162, R152, 0x4, 0x1f ;  /* 0x08801f0098a27f89 */ /* 0x00062200000e0000 */
[----:B------:R-:W-:-:S02]  /*47f0*/  FFMA.FTZ R131, R118, R124, R131 ;  /* 0x0000007c76837223 */ /* 0x000fc40000010083 */
[-C--:B--2---:R-:W-:Y:S01]  /*4800*/  FFMA.FTZ R121, R48, -R155.reuse, R132 ;  /* 0x8000009b30797223 */ /* 0x084fe20000010084 */
[----:B------:R3:W2:Y:S01]  /*4810*/  SHFL.DOWN PT, R160, R151, 0x4, 0x1f ;  /* 0x08801f0097a07f89 */ /* 0x0006a200000e0000 */
[----:B------:R-:W-:Y:S02]  /*4820*/  FFMA.FTZ R122, R49, -R155, R110 ;  /* 0x8000009b317a7223 */ /* 0x000fe4000001006e */
[C---:B------:R-:W-:Y:S02]  /*4830*/  FFMA.FTZ R156, R97.reuse, R132, RZ ;  /* 0x00000084619c7223 */ /* 0x040fe400000100ff */
[----:B------:R-:W-:Y:S02]  /*4840*/  FFMA.FTZ R155, R97, -R110, RZ ;  /* 0x8000006e619b7223 */ /* 0x000fe400000100ff */
[----:B------:R-:W-:Y:S02]  /*4850*/  FMUL.FTZ R132, R73, R3 ;  /* 0x0000000349847220 */ /* 0x000fe40000410000 */
[----:B------:R-:W-:-:S02]  /*4860*/  FFMA.FTZ R110, R74, R123, R131 ;  /* 0x0000007b4a6e7223 */ /* 0x000fc40000010083 */
[----:B------:R-:W-:Y:S02]  /*4870*/  FFMA.FTZ R131, R96, -R124, R155 ;  /* 0x8000007c60837223 */ /* 0x000fe4000001009b */
[-C--:B------:R-:W-:Y:S01]  /*4880*/  FFMA.FTZ R123, R50, -R132.reuse, R109 ;  /* 0x80000084327b7223 */ /* 0x080fe2000001006d */
[----:B------:R3:W1:Y:S01]  /*4890*/  SHFL.DOWN PT, R155, R108, 0x4, 0x1f ;  /* 0x08801f006c9b7f89 */ /* 0x00066200000e0000 */
[----:B------:R-:W-:Y:S02]  /*48a0*/  FFMA.FTZ R124, R51, -R132, R124 ;  /* 0x80000084337c7223 */ /* 0x000fe4000001007c */
[C---:B------:R-:W-:Y:S02]  /*48b0*/  FMUL.FTZ R132, R116.reuse, R110 ;  /* 0x0000006e74847220 */ /* 0x040fe40000410000 */
[----:B------:R-:W-:Y:S02]  /*48c0*/  FMUL.FTZ R158, R116, R111 ;  /* 0x0000006f749e7220 */ /* 0x000fe40000410000 */
[----:B------:R-:W-:-:S02]  /*48d0*/  FFMA.FTZ R156, R96, R109, R156 ;  /* 0x0000006d609c7223 */ /* 0x000fc4000001009c */
[C---:B------:R-:W-:Y:S02]  /*48e0*/  FFMA.FTZ R109, R107.reuse, R111, -R132 ;  /* 0x0000006f6b6d7223 */ /* 0x040fe40000010884 */
[----:B------:R-:W-:Y:S01]  /*48f0*/  FFMA.FTZ R132, R107, R110, R158 ;  /* 0x0000006e6b847223 */ /* 0x000fe2000001009e */
[----:B------:R-:W-:Y:S05]  /*4900*/  @P3 BRA `(.L_x_12700) ;  /* 0x000000b000003947 */ /* 0x000fea0003800000 */
[C---:B01234-:R-:W-:Y:S02]  /*4910*/  FMUL.FTZ R158, R108.reuse, R155 ;  /* 0x0000009b6c9e7220 */ /* 0x05ffe40000410000 */
        /* <DEDUP_REMOVED lines=10> */
.L_x_12700:
[----:B0-234-:R-:W-:Y:S05]  /*49c0*/  BSYNC B0 ;  /* 0x0000000000007941 */ /* 0x01dfea0003800000 */
.L_x_12699:
[C---:B------:R-:W-:Y:S01]  /*49d0*/  FFMA.FTZ R109, R75.reuse, R126, R109 ;  /* 0x0000007e4b6d7223 */ /* 0x040fe2000001006d */
[----:B------:R0:W2:Y:S01]  /*49e0*/  SHFL.DOWN PT, R161, R159, 0x8, 0x1f ;  /* 0x09001f009fa17f89 */ /* 0x0000a200000e0000 */
[----:B------:R-:W-:Y:S01]  /*49f0*/  FMUL.FTZ R126, R74, R2 ;  /* 0x000000024a7e7220 */ /* 0x000fe20000410000 */
[----:B------:R-:W-:Y:S01]  /*4a00*/  BSSY B0, `(.L_x_12701) ;  /* 0x0000019000007945 */ /* 0x000fe20003800000 */
[----:B------:R-:W-:Y:S01]  /*4a10*/  FFMA.FTZ R132, R75, R125, R132 ;  /* 0x0000007d4b847223 */ /* 0x000fe20000010084 */
[----:B------:R0:W3:Y:S01]  /*4a20*/  SHFL.DOWN PT, R157, R108, 0x8, 0x1f ;  /* 0x09001f006c9d7f89 */ /* 0x0000e200000e0000 */
[----:B------:R-:W-:-:S02]  /*4a30*/  FFMA.FTZ R156, R94, R111, R156 ;  /* 0x0000006f5e9c7223 */ /* 0x000fc4000001009c */
[----:B------:R-:W-:Y:S01]  /*4a40*/  FFMA.FTZ R125, R44, -R126, R111 ;  /* 0x8000007e2c7d7223 */ /* 0x000fe2000001006f */
[----:B------:R0:W4:Y:S01]  /*4a50*/  SHFL.DOWN PT, R162, R152, 0x8, 0x1f ;  /* 0x09001f0098a27f89 */ /* 0x00012200000e0000 */
[C---:B-1----:R-:W-:Y:S02]  /*4a60*/  FMUL.FTZ R155, R106.reuse, R132 ;  /* 0x000000846a9b7220 */ /* 0x042fe40000410000 */
[-C--:B------:R-:W-:Y:S01]  /*4a70*/  FMUL.FTZ R111, R106, R109.reuse ;  /* 0x0000006d6a6f7220 */ /* 0x080fe20000410000 */
[----:B------:R0:W1:Y:S01]  /*4a80*/  SHFL.DOWN PT, R158, R151, 0x8, 0x1f ;  /* 0x09001f00979e7f89 */ /* 0x00006200000e0000 */
[----:B------:R-:W-:Y:S02]  /*4a90*/  FFMA.FTZ R131, R94, -R110, R131 ;  /* 0x8000006e5e837223 */ /* 0x000fe40000010083 */
[----:B------:R-:W-:Y:S02]  /*4aa0*/  FFMA.FTZ R126, R45, -R126, R110 ;  /* 0x8000007e2d7e7223 */ /* 0x000fe4000001006e */
[----:B------:R-:W-:-:S02]  /*4ab0*/  FFMA.FTZ R155, R120, R109, -R155 ;  /* 0x0000006d789b7223 */ /* 0x000fc4000001089b */
[----:B------:R-:W-:Y:S01]  /*4ac0*/  FFMA.FTZ R111, R120, R132, R111 ;  /* 0x00000084786f7223 */ /* 0x000fe2000001006f */
[----:B------:R-:W-:Y:S05]  /*4ad0*/  @P4 BRA `(.L_x_12702) ;  /* 0x000000b000004947 */ /* 0x000fea0003800000 */
[C---:B0--3--:R-:W-:Y:S02]  /*4ae0*/  FMUL.FTZ R110, R108.reuse, R157 ;  /* 0x0000009d6c6e7220 */ /* 0x049fe40000410000 */
[C---:B-1----:R-:W-:Y:S02]  /*4af0*/  FMUL.FTZ R163, R108.reuse, R158 ;  /* 0x0000009e6ca37220 */ /* 0x042fe40000410000 */
[CC--:B----4-:R-:W-:Y:S02]  /*4b00*/  FMUL.FTZ R160, R108.reuse, R162.reuse ;  /* 0x000000a26ca07220 */ /* 0x0d0fe40000410000 */
        /* <DEDUP_REMOVED lines=8> */
.L_x_12702:
[----:B0-----:R-:W-:Y:S05]  /*4b90*/  BSYNC B0 ;  /* 0x0000000000007941 */ /* 0x001fea0003800000 */
.L_x_12701:
[C---:B------:R-:W-:Y:S01]  /*4ba0*/  FFMA.FTZ R110, R68.reuse, R127, R155 ;  /* 0x0000007f446e7223 */ /* 0x040fe2000001009b */
[----:B---3--:R0:W3:Y:S01]  /*4bb0*/  SHFL.DOWN PT, R157, R159, 0x10, 0x1f ;  /* 0x0a001f009f9d7f89 */ /* 0x0080e200000e0000 */
[----:B------:R-:W-:Y:S01]  /*4bc0*/  FMUL.FTZ R155, R75, R0 ;  /* 0x000000004b9b7220 */ /* 0x000fe20000410000 */
[----:B------:R-:W-:Y:S01]  /*4bd0*/  BSSY B0, `(.L_x_12703) ;  /* 0x0000019000007945 */ /* 0x000fe20003800000 */
[----:B-1----:R-:W-:Y:S01]  /*4be0*/  FFMA.FTZ R158, R68, R128, R111 ;  /* 0x00000080449e7223 */ /* 0x002fe2000001006f */
[----:B----4-:R0:W1:Y:S01]  /*4bf0*/  SHFL.DOWN PT, R162, R152, 0x10, 0x1f ;  /* 0x0a001f0098a27f89 */ /* 0x01006200000e0000 */
[----:B------:R-:W-:-:S02]  /*4c00*/  FFMA.FTZ R111, R93, R109, R156 ;  /* 0x0000006d5d6f7223 */ /* 0x000fc4000001009c */
[----:B------:R-:W-:Y:S01]  /*4c10*/  FFMA.FTZ R131, R93, -R132, R131 ;  /* 0x800000845d837223 */ /* 0x000fe20000010083 */
[----:B------:R0:W4:Y:S01]  /*4c20*/  SHFL.DOWN PT, R160, R151, 0x10, 0x1f ;  /* 0x0a001f0097a07f89 */ /* 0x00012200000e0000 */
[-C--:B------:R-:W-:Y:S02]  /*4c30*/  FFMA.FTZ R127, R46, -R155.reuse, R109 ;  /* 0x8000009b2e7f7223 */ /* 0x080fe4000001006d */
[----:B------:R-:W-:Y:S02]  /*4c40*/  FFMA.FTZ R128, R47, -R155, R132 ;  /* 0x8000009b2f807223 */ /* 0x000fe40000010084 */
[C---:B------:R-:W-:Y:S01]  /*4c50*/  FMUL.FTZ R109, R119.reuse, R158 ;  /* 0x0000009e776d7220 */ /* 0x040fe20000410000 */
[----:B------:R0:W2:Y:S01]  /*4c60*/  SHFL.DOWN PT, R155, R108, 0x10, 0x1f ;  /* 0x0a001f006c9b7f89 */ /* 0x0000a200000e0000 */
[-C--:B------:R-:W-:Y:S02]  /*4c70*/  FMUL.FTZ R132, R119, R110.reuse ;  /* 0x0000006e77847220 */ /* 0x080fe40000410000 */
[----:B------:R-:W-:-:S02]  /*4c80*/  FFMA.FTZ R109, R103, R110, -R109 ;  /* 0x0000006e676d7223 */ /* 0x000fc4000001086d */
[----:B------:R-:W-:Y:S01]  /*4c90*/  FFMA.FTZ R132, R103, R158, R132 ;  /* 0x0000009e67847223 */ /* 0x000fe20000010084 */
[----:B------:R-:W-:Y:S05]  /*4ca0*/  @P5 BRA `(.L_x_12704) ;  /* 0x000000b000005947 */ /* 0x000fea0003800000 */
[C---:B--2---:R-:W-:Y:S02]  /*4cb0*/  FMUL.FTZ R156, R108.reuse, R155 ;  /* 0x0000009b6c9c7220 */ /* 0x044fe40000410000 */
[C---:B----4-:R-:W-:Y:S02]  /*4cc0*/  FMUL.FTZ R163, R108.reuse, R160 ;  /* 0x000000a06ca37220 */ /* 0x050fe40000410000 */
[CC--:B-1----:R-:W-:Y:S02]  /*4cd0*/  FMUL.FTZ R161, R108.reuse, R162.reuse ;  /* 0x000000a26ca17220 */ /* 0x0c2fe40000410000 */
        /* <DEDUP_REMOVED lines=8> */
.L_x_12704:
[----:B------:R-:W-:Y:S05]  /*4d60*/  BSYNC B0 ;  /* 0x0000000000007941 */ /* 0x000fea0003800000 */
.L_x_12703:
[----:B--2---:R-:W-:Y:S01]  /*4d70*/  FMUL.FTZ R155, R68, R8 ;  /* 0x00000008449b7220 */ /* 0x004fe20000410000 */
[----:B------:R-:W-:Y:S01]  /*4d80*/  SHFL.DOWN PT, R163, R108, 0x1, 0x1f ;  /* 0x08201f006ca37f89 */ /* 0x000fe200000e0000 */
[----:B------:R-:W-:Y:S01]  /*4d90*/  FFMA.FTZ R132, R69, R129, R132 ;  /* 0x0000008145847223 */ /* 0x000fe20000010084 */
[----:B------:R-:W-:Y:S01]  /*4da0*/  ISETP.NE.AND P0, PT, R21, RZ, PT ;  /* 0x000000ff1500720c */ /* 0x000fe20003f05270 */
[----:B------:R-:W-:Y:S01]  /*4db0*/  FFMA.FTZ R109, R69, R130, R109 ;  /* 0x00000082456d7223 */ /* 0x000fe2000001006d */
[----:B---3--:R-:W-:Y:S01]  /*4dc0*/  SHFL.DOWN PT, R157, R152, 0x1, 0x1f ;  /* 0x08201f00989d7f89 */ /* 0x008fe200000e0000 */
[----:B------:R-:W-:Y:S01]  /*4dd0*/  FFMA.FTZ R156, R92, R110, R111 ;  /* 0x0000006e5c9c7223 */ /* 0x000fe2000001006f */
[----:B------:R-:W-:Y:S01]  /*4de0*/  BSSY B0, `(.L_x_12705) ;  /* 0x00000ec000007945 */ /* 0x000fe20003800000 */
[----:B------:R-:W-:Y:S01]  /*4df0*/  FFMA.FTZ R129, R40, -R155, R110 ;  /* 0x8000009b28817223 */ /* 0x000fe2000001006e */
[----:B0-----:R-:W-:Y:S01]  /*4e00*/  SHFL.IDX PT, R152, R152, RZ, 0x1f ;  /* 0x00001fff98987589 */ /* 0x001fe200000e0000 */
[----:B----4-:R-:W-:-:S02]  /*4e10*/  FFMA.FTZ R160, R92, -R158, R131 ;  /* 0x8000009e5ca07223 */ /* 0x010fc40000010083 */
[----:B------:R-:W-:Y:S02]  /*4e20*/  FFMA.FTZ R130, R41, -R155, R158 ;  /* 0x8000009b29827223 */ /* 0x000fe4000001009e */
[CC--:B------:R-:W-:Y:S01]  /*4e30*/  FMUL.FTZ R110, R102.reuse, R132.reuse ;  /* 0x00000084666e7220 */ /* 0x0c0fe20000410000 */
[----:B------:R-:W-:Y:S01]  /*4e40*/  SHFL.DOWN PT, R158, R151, 0x1, 0x1f ;  /* 0x08201f00979e7f89 */ /* 0x000fe200000e0000 */
[----:B------:R-:W-:Y:S02]  /*4e50*/  FMUL.FTZ R155, R69, R7 ;  /* 0x00000007459b7220 */ /* 0x000fe40000410000 */
[-C--:B------:R-:W-:Y:S01]  /*4e60*/  FMUL.FTZ R131, R102, R109.reuse ;  /* 0x0000006d66837220 */ /* 0x080fe20000410000 */
[----:B------:R-:W-:Y:S01]  /*4e70*/  SHFL.IDX PT, R151, R151, RZ, 0x1f ;  /* 0x00001fff97977589 */ /* 0x000fe200000e0000 */
[----:B------:R-:W-:Y:S02]  /*4e80*/  FFMA.FTZ R111, R105, R109, -R110 ;  /* 0x0000006d696f7223 */ /* 0x000fe4000001086e */
[----:B------:R-:W-:-:S02]  /*4e90*/  FFMA.FTZ R160, R91, -R132, R160 ;  /* 0x800000845ba07223 */ /* 0x000fc400000100a0 */
[----:B------:R-:W-:Y:S02]  /*4ea0*/  FFMA.FTZ R110, R105, R132, R131 ;  /* 0x00000084696e7223 */ /* 0x000fe40000010083 */
[-C--:B------:R-:W-:Y:S02]  /*4eb0*/  FFMA.FTZ R131, R42, -R155.reuse, R109 ;  /* 0x8000009b2a837223 */ /* 0x080fe4000001006d */
[----:B------:R-:W-:Y:S02]  /*4ec0*/  FFMA.FTZ R132, R43, -R155, R132 ;  /* 0x8000009b2b847223 */ /* 0x000fe40000010084 */
[----:B------:R-:W-:Y:S01]  /*4ed0*/  FFMA.FTZ R161, R91, R109, R156 ;  /* 0x0000006d5ba17223 */ /* 0x000fe2000001009c */
[----:B------:R-:W0:Y:S01]  /*4ee0*/  SHFL.IDX PT, R155, R79, RZ, 0x1f ;  /* 0x00001fff4f9b7589 */ /* 0x000e2200000e0000 */
[C---:B------:R-:W-:Y:S02]  /*4ef0*/  FFMA.FTZ R110, R70.reuse, R153, R110 ;  /* 0x00000099466e7223 */ /* 0x040fe4000001006e */
[----:B------:R-:W-:Y:S01]  /*4f00*/  FFMA.FTZ R111, R70, R154, R111 ;  /* 0x0000009a466f7223 */ /* 0x000fe2000001006f */
[----:B------:R-:W2:Y:S01]  /*4f10*/  SHFL.IDX PT, R156, R78, RZ, 0x1f ;  /* 0x00001fff4e9c7589 */ /* 0x000ea200000e0000 */
[----:B------:R-:W-:-:S02]  /*4f20*/  FMUL.FTZ R109, R104, R110 ;  /* 0x0000006e686d7220 */ /* 0x000fc40000410000 */
[----:B-1----:R-:W-:Y:S01]  /*4f30*/  FMUL.FTZ R162, R70, R6 ;  /* 0x0000000646a27220 */ /* 0x002fe20000410000 */
[----:B------:R-:W-:Y:S01]  /*4f40*/  SHFL.IDX PT, R153, R159, RZ, 0x1f ;  /* 0x00001fff9f997589 */ /* 0x000fe200000e0000 */
[-C--:B------:R-:W-:Y:S02]  /*4f50*/  FFMA.FTZ R109, R101, R111.reuse, -R109 ;  /* 0x0000006f656d7223 */ /* 0x080fe4000001086d */
[C---:B------:R-:W-:Y:S01]  /*4f60*/  FFMA.FTZ R161, R90.reuse, R111, R161 ;  /* 0x0000006f5aa17223 */ /* 0x040fe200000100a1 */
[----:B------:R-:W1:Y:S01]  /*4f70*/  SHFL.DOWN PT, R159, R159, 0x1, 0x1f ;  /* 0x08201f009f9f7f89 */ /* 0x000e6200000e0000 */
[----:B------:R-:W-:Y:S02]  /*4f80*/  FFMA.FTZ R109, R71, R149, R109 ;  /* 0x00000095476d7223 */ /* 0x000fe4000001006d */
[----:B------:R-:W-:Y:S01]  /*4f90*/  FFMA.FTZ R160, R90, -R110, R160 ;  /* 0x8000006e5aa07223 */ /* 0x000fe200000100a0 */
[----:B------:R3:W4:Y:S01]  /*4fa0*/  SHFL.IDX PT, R154, R108, RZ, 0x1f ;  /* 0x00001fff6c9a7589 */ /* 0x00072200000e0000 */
[----:B------:R-:W-:-:S04]  /*4fb0*/  FMUL.FTZ R149, R89, R109 ;  /* 0x0000006d59957220 */ /* 0x000fc80000410000 */
[----:B------:R-:W-:Y:S02]  /*4fc0*/  FADD.FTZ R149, R161, R149 ;  /* 0x00000095a1957221 */ /* 0x000fe40000010000 */
[----:B---3--:R-:W-:Y:S02]  /*4fd0*/  FMUL.FTZ R108, R104, R111 ;  /* 0x0000006f686c7220 */ /* 0x008fe40000410000 */
[----:B------:R-:W-:Y:S02]  /*4fe0*/  FFMA.FTZ R111, R36, -R162, R111 ;  /* 0x800000a2246f7223 */ /* 0x000fe4000001006f */
[----:B------:R-:W-:Y:S02]  /*4ff0*/  FFMA.FTZ R108, R101, R110, R108 ;  /* 0x0000006e656c7223 */ /* 0x000fe4000001006c */
[----:B------:R-:W-:Y:S02]  /*5000*/  FFMA.FTZ R110, R37, -R162, R110 ;  /* 0x800000a2256e7223 */ /* 0x000fe4000001006e */
[----:B------:R-:W-:-:S02]  /*5010*/  FFMA.FTZ R147, R71, R147, R108 ;  /* 0x0000009347937223 */ /* 0x000fc4000001006c */
[----:B------:R-:W-:Y:S02]  /*5020*/  FMUL.FTZ R108, R71, R5 ;  /* 0x00000005476c7220 */ /* 0x000fe40000410000 */
[----:B0-----:R-:W-:Y:S02]  /*5030*/  @P1 FMUL.FTZ R162, R163, R155 ;  /* 0x0000009ba3a21220 */ /* 0x001fe40000410000 */
[-C--:B------:R-:W-:Y:S02]  /*5040*/  FFMA.FTZ R109, R38, -R108.reuse, R109 ;  /* 0x8000006c266d7223 */ /* 0x080fe4000001006d */
[----:B------:R-:W-:Y:S02]  /*5050*/  FFMA.FTZ R108, R39, -R108, R147 ;  /* 0x8000006c276c7223 */ /* 0x000fe40000010093 */
[----:B--2---:R-:W-:Y:S02]  /*5060*/  @P1 FMUL.FTZ R163, R163, R156 ;  /* 0x0000009ca3a31220 */ /* 0x004fe40000410000 */
[----:B------:R-:W-:-:S02]  /*5070*/  FMUL.FTZ R147, R89, R147 ;  /* 0x0000009359937220 */ /* 0x000fc40000410000 */
[C---:B-1----:R-:W-:Y:S02]  /*5080*/  @P1 FFMA.FTZ R162, R159.reuse, R156, -R162 ;  /* 0x0000009c9fa21223 */ /* 0x042fe400000108a2 */
[----:B------:R-:W-:Y:S02]  /*5090*/  @P1 FFMA.FTZ R163, R159, R155, R163 ;  /* 0x0000009b9fa31223 */ /* 0x000fe400000100a3 */
[----:B------:R-:W-:Y:S02]  /*50a0*/  FADD.FTZ R147, R160, -R147 ;  /* 0x80000093a0937221 */ /* 0x000fe40000010000 */
[----:B----4-:R-:W-:Y:S02]  /*50b0*/  FMUL.FTZ R160, R154, R78 ;  /* 0x0000004e9aa07220 */ /* 0x010fe40000410000 */
[----:B------:R-:W-:Y:S02]  /*50c0*/  @P1 FADD.FTZ R156, R157, R162 ;  /* 0x000000a29d9c1221 */ /* 0x000fe40000010000 */
[----:B------:R-:W-:-:S02]  /*50d0*/  @P1 FADD.FTZ R155, R158, R163 ;  /* 0x000000a39e9b1221 */ /* 0x000fc40000010000 */
[-C--:B------:R-:W-:Y:S02]  /*50e0*/  FMUL.FTZ R159, R154, R79.reuse ;  /* 0x0000004f9a9f7220 */ /* 0x080fe40000410000 */
[----:B------:R-:W-:Y:S02]  /*50f0*/  FFMA.FTZ R158, R153, R79, R160 ;  /* 0x0000004f999e7223 */ /* 0x000fe400000100a0 */
[CC--:B------:R-:W-:Y:S02]  /*5100*/  FMUL.FTZ R79, R156.reuse, -R113.reuse ;  /* 0x800000719c4f7220 */ /* 0x0c0fe40000410000 */
[C---:B------:R-:W-:Y:S02]  /*5110*/  FMUL.FTZ R113, R155.reuse, -R113 ;  /* 0x800000719b717220 */ /* 0x040fe40000410000 */
[-C--:B------:R-:W-:Y:S02]  /*5120*/  FFMA.FTZ R160, R155, R112.reuse, R79 ;  /* 0x000000709ba07223 */ /* 0x080fe4000001004f */
[----:B------:R-:W-:Y:S01]  /*5130*/  FFMA.FTZ R113, R156, R112, -R113 ;  /* 0x000000709c717223 */ /* 0x000fe20000010871 */
[----:B------:R-:W-:Y:S01]  /*5140*/  P2R R112, PR, RZ, 0x1 ;  /* 0x00000001ff707803 */ /* 0x000fe20000000000 */
[----:B------:R-:W-:-:S02]  /*5150*/  FADD.FTZ R145, -R145, R160 ;  /* 0x000000a091917221 */ /* 0x000fc40000010100 */
[----:B------:R-:W-:Y:S01]  /*5160*/  FADD.FTZ R146, R146, R113 ;  /* 0x0000007192927221 */ /* 0x000fe20000010000 */
[----:B------:R-:W-:Y:S01]  /*5170*/  SHF.L.U32 R113, R21, 0x4, RZ ;  /* 0x0000000415717819 */ /* 0x000fe200000006ff */
[C---:B------:R-:W-:Y:S02]  /*5180*/  FMUL.FTZ R112, R104.reuse, -R145 ;  /* 0x8000009168707220 */ /* 0x040fe40000410000 */
[----:B------:R-:W-:Y:S01]  /*5190*/  FMUL.FTZ R104, R104, -R146 ;  /* 0x8000009268687220 */ /* 0x000fe20000410000 */
[----:B------:R-:W-:Y:S01]  /*51a0*/  LEA.HI.SX32 R113, R113, R113, 0x1b ;  /* 0x0000007171717211 */ /* 0x000fe200078fdaff */
[----:B------:R-:W-:Y:S02]  /*51b0*/  FFMA.FTZ R157, R153, R78, -R159 ;  /* 0x0000004e999d7223 */ /* 0x000fe4000001089f */
[C---:B------:R-:W-:Y:S02]  /*51c0*/  FMUL.FTZ R78, R154.reuse, R77 ;  /* 0x0000004d9a4e7220 */ /* 0x040fe40000410000 */
[----:B------:R-:W-:-:S02]  /*51d0*/  FMUL.FTZ R154, R154, R76 ;  /* 0x0000004c9a9a7220 */ /* 0x000fc40000410000 */
[----:B------:R-:W-:Y:S02]  /*51e0*/  FADD.FTZ R79, R151, R158 ;  /* 0x0000009e974f7221 */ /* 0x000fe40000010000 */
[C---:B------:R-:W-:Y:S02]  /*51f0*/  FFMA.FTZ R104, R101.reuse, R145, R104 ;  /* 0x0000009165687223 */ /* 0x040fe40000010068 */
[----:B------:R-:W-:Y:S02]  /*5200*/  FFMA.FTZ R151, R101, R146, -R112 ;  /* 0x0000009265977223 */ /* 0x000fe40000010870 */
[C---:B------:R-:W-:Y:S02]  /*5210*/  FFMA.FTZ R76, R153.reuse, R76, -R78 ;  /* 0x0000004c994c7223 */ /* 0x040fe4000001084e */
[----:B------:R-:W-:Y:S02]  /*5220*/  FFMA.FTZ R77, R153, R77, R154 ;  /* 0x0000004d994d7223 */ /* 0x000fe4000001009a */
[----:B------:R-:W-:-:S02]  /*5230*/  FADD.FTZ R78, R152, R157 ;  /* 0x0000009d984e7221 */ /* 0x000fc40000010000 */
[----:B------:R-:W-:Y:S02]  /*5240*/  FADD.FTZ R133, -R133, R104 ;  /* 0x0000006885857221 */ /* 0x000fe40000010100 */
[----:B------:R-:W-:Y:S01]  /*5250*/  FADD.FTZ R101, R144, R151 ;  /* 0x0000009790657221 */ /* 0x000fe20000010000 */
[----:B------:R0:W-:Y:S01]  /*5260*/  @!P0 STS.128 [R88.X16+0x25d0], R76 ;  /* 0x0025d04c58008388 */ /* 0x0001e2000000cc00 */
[----:B------:R-:W-:Y:S02]  /*5270*/  FMUL.FTZ R144, R102, -R133 ;  /* 0x8000008566907220 */ /* 0x000fe40000410000 */
[-C--:B------:R-:W-:Y:S02]  /*5280*/  FMUL.FTZ R152, R146, R5.reuse ;  /* 0x0000000592987220 */ /* 0x080fe40000410000 */
[----:B------:R-:W-:Y:S02]  /*5290*/  FMUL.FTZ R154, R145, R5 ;  /* 0x00000005919a7220 */ /* 0x000fe40000410000 */
[----:B------:R-:W-:-:S02]  /*52a0*/  FMUL.FTZ R104, R108, R152 ;  /* 0x000000986c687220 */ /* 0x000fc40000410000 */
[-C--:B------:R-:W-:Y:S02]  /*52b0*/  FMUL.FTZ R158, R71, R154.reuse ;  /* 0x0000009a479e7220 */ /* 0x080fe40000410000 */
[-C--:B------:R-:W-:Y:S02]  /*52c0*/  FMUL.FTZ R112, R108, R154.reuse ;  /* 0x0000009a6c707220 */ /* 0x080fe40000410000 */
[----:B------:R-:W-:Y:S01]  /*52d0*/  FFMA.FTZ R104, R109, R154, -R104 ;  /* 0x0000009a6d687223 */ /* 0x000fe20000010868 */
[----:B------:R-:W-:Y:S01]  /*52e0*/  STS [R113.X4+0x87c], R158 ;  /* 0x00087c9e71007388 */ /* 0x000fe20000004800 */
[----:B------:R-:W-:Y:S02]  /*52f0*/  FMUL.FTZ R156, R71, R152 ;  /* 0x00000098479c7220 */ /* 0x000fe40000410000 */
[-C--:B0-----:R-:W-:Y:S02]  /*5300*/  FMUL.FTZ R76, R102, -R101.reuse ;  /* 0x80000065664c7220 */ /* 0x081fe40000410000 */
[----:B------:R-:W-:Y:S01]  /*5310*/  FFMA.FTZ R102, R105, R101, -R144 ;  /* 0x0000006569667223 */ /* 0x000fe20000010890 */
[----:B------:R0:W-:Y:S01]  /*5320*/  STS [R113.X4+0x878], R156 ;  /* 0x0008789c71007388 */ /* 0x0001e20000004800 */
[----:B------:R-:W-:-:S02]  /*5330*/  FMUL.FTZ R79, R133, R6 ;  /* 0x00000006854f7220 */ /* 0x000fc40000410000 */
[----:B------:R-:W-:Y:S02]  /*5340*/  FFMA.FTZ R105, R105, R133, R76 ;  /* 0x0000008569697223 */ /* 0x000fe4000001004c */
[----:B------:R-:W-:Y:S02]  /*5350*/  FMUL.FTZ R77, R101, R6 ;  /* 0x00000006654d7220 */ /* 0x000fe40000410000 */
[----:B------:R-:W-:Y:S02]  /*5360*/  FMUL.FTZ R76, R110, R79 ;  /* 0x0000004f6e4c7220 */ /* 0x000fe40000410000 */
[----:B------:R-:W-:Y:S02]  /*5370*/  FADD.FTZ R142, -R142, R105 ;  /* 0x000000698e8e7221 */ /* 0x000fe40000010100 */
[----:B------:R-:W-:Y:S02]  /*5380*/  FADD.FTZ R102, R139, R102 ;  /* 0x000000668b667221 */ /* 0x000fe40000010000 */
[----:B------:R-:W-:-:S02]  /*5390*/  FMUL.FTZ R78, R110, R77 ;  /* 0x0000004d6e4e7220 */ /* 0x000fc40000410000 */
[-C--:B------:R-:W-:Y:S02]  /*53a0*/  FMUL.FTZ R154, R70, R77.reuse ;  /* 0x0000004d469a7220 */ /* 0x080fe40000410000 */
[----:B------:R-:W-:Y:S02]  /*53b0*/  FFMA.FTZ R105, R111, R77, R76 ;  /* 0x0000004d6f697223 */ /* 0x000fe4000001004c */
[C---:B------:R-:W-:Y:S01]  /*53c0*/  FMUL.FTZ R77, R119.reuse, -R142 ;  /* 0x8000008e774d7220 */ /* 0x040fe20000410000 */
[----:B------:R1:W-:Y:S01]  /*53d0*/  STS [R113.X4+0x870], R154 ;  /* 0x0008709a71007388 */ /* 0x0003e20000004800 */
[-C--:B------:R-:W-:Y:S02]  /*53e0*/  FMUL.FTZ R119, R119, -R102.reuse ;  /* 0x8000006677777220 */ /* 0x080fe40000410000 */
[----:B------:R-:W-:Y:S02]  /*53f0*/  FFMA.FTZ R76, R111, R79, -R78 ;  /* 0x0000004f6f4c7223 */ /* 0x000fe4000001084e */
[----:B------:R-:W-:-:S02]  /*5400*/  FFMA.FTZ R78, R103, R102, -R77 ;  /* 0x00000066674e7223 */ /* 0x000fc4000001084d */
[----:B------:R-:W-:Y:S02]  /*5410*/  FFMA.FTZ R103, R103, R142, R119 ;  /* 0x0000008e67677223 */ /* 0x000fe40000010077 */
[----:B------:R-:W-:Y:S02]  /*5420*/  FADD.FTZ R141, R141, R78 ;  /* 0x0000004e8d8d7221 */ /* 0x000fe40000010000 */
[----:B------:R-:W-:Y:S02]  /*5430*/  FADD.FTZ R103, -R134, R103 ;  /* 0x0000006786677221 */ /* 0x000fe40000010100 */
[----:B0-----:R-:W-:Y:S02]  /*5440*/  FMUL.FTZ R156, R70, R79 ;  /* 0x0000004f469c7220 */ /* 0x001fe40000410000 */
[C---:B------:R-:W-:Y:S02]  /*5450*/  FMUL.FTZ R79, R106.reuse, -R141 ;  /* 0x8000008d6a4f7220 */ /* 0x040fe40000410000 */
[-C--:B------:R-:W-:Y:S01]  /*5460*/  FMUL.FTZ R106, R106, -R103.reuse ;  /* 0x800000676a6a7220 */ /* 0x080fe20000410000 */
[----:B------:R-:W-:Y:S01]  /*5470*/  STS [R113.X4+0x874], R156 ;  /* 0x0008749c71007388 */ /* 0x000fe20000004800 */
        /* <DEDUP_REMOVED lines=13> */
[----:B------:R-:W-:Y:S02]  /*5550*/  FMUL.FTZ R139, R103, R8 ;  /* 0x00000008678b7220 */ /* 0x000fe40000410000 */
[C---:B------:R-:W-:Y:S02]  /*5560*/  FFMA.FTZ R117, R118.reuse, R136, R117 ;  /* 0x0000008876757223 */ /* 0x040fe40000010075 */
[----:B------:R-:W-:Y:S02]  /*5570*/  FFMA.FTZ R107, R118, R143, -R107 ;  /* 0x0000008f766b7223 */ /* 0x000fe4000001086b */
[-C--:B------:R-:W-:Y:S02]  /*5580*/  FMUL.FTZ R152, R142, R7.reuse ;  /* 0x000000078e987220 */ /* 0x080fe40000410000 */
[----:B------:R-:W-:Y:S02]  /*5590*/  FADD.FTZ R138, -R138, R117 ;  /* 0x000000758a8a7221 */ /* 0x000fe40000010100 */
[----:B------:R-:W-:-:S02]  /*55a0*/  FMUL.FTZ R144, R102, R7 ;  /* 0x0000000766907220 */ /* 0x000fc40000410000 */
[----:B------:R-:W-:Y:S02]  /*55b0*/  FMUL.FTZ R119, R141, R8 ;  /* 0x000000088d777220 */ /* 0x000fe40000410000 */
[----:B------:R-:W-:Y:S02]  /*55c0*/  FMUL.FTZ R134, R130, R139 ;  /* 0x0000008b82867220 */ /* 0x000fe40000410000 */
[----:B------:R-:W-:Y:S02]  /*55d0*/  FADD.FTZ R140, R140, R107 ;  /* 0x0000006b8c8c7221 */ /* 0x000fe40000010000 */
[----:B------:R-:W-:Y:S02]  /*55e0*/  FMUL.FTZ R77, R132, R152 ;  /* 0x00000098844d7220 */ /* 0x000fe40000410000 */
[----:B------:R-:W-:Y:S02]  /*55f0*/  FMUL.FTZ R107, R114, -R138 ;  /* 0x8000008a726b7220 */ /* 0x000fe40000410000 */
[----:B-1----:R-:W-:-:S02]  /*5600*/  FMUL.FTZ R154, R69, R144 ;  /* 0x00000090459a7220 */ /* 0x002fc40000410000 */
[-C--:B------:R-:W-:Y:S02]  /*5610*/  FFMA.FTZ R79, R129, R119.reuse, R134 ;  /* 0x00000077814f7223 */ /* 0x080fe40000010086 */
[----:B------:R-:W-:Y:S01]  /*5620*/  FMUL.FTZ R114, R114, -R140 ;  /* 0x8000008c72727220 */ /* 0x000fe20000410000 */
[----:B------:R0:W-:Y:S01]  /*5630*/  STS [R113.X4+0x868], R154 ;  /* 0x0008689a71007388 */ /* 0x0001e20000004800 */
[-C--:B------:R-:W-:Y:S02]  /*5640*/  FMUL.FTZ R78, R132, R144.reuse ;  /* 0x00000090844e7220 */ /* 0x080fe40000410000 */
[----:B------:R-:W-:Y:S02]  /*5650*/  FFMA.FTZ R77, R131, R144, R77 ;  /* 0x00000090834d7223 */ /* 0x000fe4000001004d */
[----:B------:R-:W-:Y:S02]  /*5660*/  FMUL.FTZ R134, R137, R0 ;  /* 0x0000000089867220 */ /* 0x000fe40000410000 */
[----:B------:R-:W-:-:S02]  /*5670*/  FMUL.FTZ R144, R130, R119 ;  /* 0x0000007782907220 */ /* 0x000fc40000410000 */
[C---:B------:R-:W-:Y:S02]  /*5680*/  FFMA.FTZ R107, R115.reuse, R140, -R107 ;  /* 0x0000008c736b7223 */ /* 0x040fe4000001086b */
[----:B------:R-:W-:Y:S02]  /*5690*/  FFMA.FTZ R115, R115, R138, R114 ;  /* 0x0000008a73737223 */ /* 0x000fe40000010072 */
[----:B------:R-:W-:Y:S02]  /*56a0*/  FMUL.FTZ R120, R135, R0 ;  /* 0x0000000087787220 */ /* 0x000fe40000410000 */
[----:B------:R-:W-:Y:S02]  /*56b0*/  FMUL.FTZ R116, R128, R134 ;  /* 0x0000008680747220 */ /* 0x000fe40000410000 */
[-C--:B0-----:R-:W-:Y:S02]  /*56c0*/  FMUL.FTZ R154, R68, R139.reuse ;  /* 0x0000008b449a7220 */ /* 0x081fe40000410000 */
[----:B------:R-:W-:-:S02]  /*56d0*/  FFMA.FTZ R106, R129, R139, -R144 ;  /* 0x0000008b816a7223 */ /* 0x000fc40000010890 */
[----:B------:R-:W-:Y:S01]  /*56e0*/  FMUL.FTZ R139, R136, R2 ;  /* 0x00000002888b7220 */ /* 0x000fe20000410000 */
[----:B------:R-:W-:Y:S01]  /*56f0*/  STS [R113.X4+0x864], R154 ;  /* 0x0008649a71007388 */ /* 0x000fe20000004800 */
[-C--:B------:R-:W-:Y:S02]  /*5700*/  FMUL.FTZ R156, R69, R152.reuse ;  /* 0x00000098459c7220 */ /* 0x080fe40000410000 */
[----:B------:R-:W-:Y:S02]  /*5710*/  FFMA.FTZ R78, R131, R152, -R78 ;  /* 0x00000098834e7223 */ /* 0x000fe4000001084e */
[----:B------:R-:W-:Y:S01]  /*5720*/  FADD.FTZ R150, -R150, R115 ;  /* 0x0000007396967221 */ /* 0x000fe20000010100 */
[----:B------:R-:W-:Y:S01]  /*5730*/  STS [R113.X4+0x86c], R156 ;  /* 0x00086c9c71007388 */ /* 0x000fe20000004800 */
[----:B------:R-:W-:Y:S02]  /*5740*/  FMUL.FTZ R152, R68, R119 ;  /* 0x0000007744987220 */ /* 0x000fe40000410000 */
[----:B------:R-:W-:-:S02]  /*5750*/  FMUL.FTZ R118, R128, R120 ;  /* 0x0000007880767220 */ /* 0x000fc40000410000 */
[-C--:B------:R-:W-:Y:S01]  /*5760*/  FFMA.FTZ R116, R127, R120.reuse, R116 ;  /* 0x000000787f747223 */ /* 0x080fe20000010074 */
[----:B------:R0:W-:Y:S01]  /*5770*/  STS [R113.X4+0x860], R152 ;  /* 0x0008609871007388 */ /* 0x0001e20000004800 */
[----:B------:R-:W-:Y:S02]  /*5780*/  FMUL.FTZ R120, R75, R120 ;  /* 0x000000784b787220 */ /* 0x000fe40000410000 */
[----:B------:R-:W-:Y:S02]  /*5790*/  FMUL.FTZ R119, R143, R2 ;  /* 0x000000028f777220 */ /* 0x000fe40000410000 */
[----:B------:R-:W-:Y:S01]  /*57a0*/  FMUL.FTZ R114, R126, R139 ;  /* 0x0000008b7e727220 */ /* 0x000fe20000410000 */
[----:B------:R1:W-:Y:S01]  /*57b0*/  STS [R113.X4+0x858], R120 ;  /* 0x0008587871007388 */ /* 0x0003e20000004800 */
[----:B------:R-:W-:Y:S02]  /*57c0*/  FADD.FTZ R107, R148, R107 ;  /* 0x0000006b946b7221 */ /* 0x000fe40000010000 */
[----:B------:R-:W-:-:S02]  /*57d0*/  FMUL.FTZ R115, R150, R4 ;  /* 0x0000000496737220 */ /* 0x000fc40000410000 */
[-C--:B------:R-:W-:Y:S02]  /*57e0*/  FFMA.FTZ R117, R127, R134.reuse, -R118 ;  /* 0x000000867f757223 */ /* 0x080fe40000010876 */
[----:B------:R-:W-:Y:S02]  /*57f0*/  FMUL.FTZ R144, R75, R134 ;  /* 0x000000864b907220 */ /* 0x000fe40000410000 */
[-C--:B------:R-:W-:Y:S02]  /*5800*/  FMUL.FTZ R118, R126, R119.reuse ;  /* 0x000000777e767220 */ /* 0x080fe40000410000 */
[-C--:B------:R-:W-:Y:S01]  /*5810*/  FFMA.FTZ R114, R125, R119.reuse, R114 ;  /* 0x000000777d727223 */ /* 0x080fe20000010072 */
[----:B------:R2:W-:Y:S01]  /*5820*/  STS [R113.X4+0x85c], R144 ;  /* 0x00085c9071007388 */ /* 0x0005e20000004800 */
[----:B0-----:R-:W-:Y:S02]  /*5830*/  FMUL.FTZ R152, R74, R119 ;  /* 0x000000774a987220 */ /* 0x001fe40000410000 */
[----:B------:R-:W-:-:S02]  /*5840*/  FMUL.FTZ R119, R107, R4 ;  /* 0x000000046b777220 */ /* 0x000fc40000410000 */
[----:B-1----:R-:W-:Y:S01]  /*5850*/  FMUL.FTZ R120, R138, R3 ;  /* 0x000000038a787220 */ /* 0x002fe20000410000 */
[----:B------:R-:W-:Y:S01]  /*5860*/  STS [R113.X4+0x850], R152 ;  /* 0x0008509871007388 */ /* 0x000fe20000004800 */
[----:B------:R-:W-:Y:S02]  /*5870*/  FMUL.FTZ R134, R122, R115 ;  /* 0x000000737a867220 */ /* 0x000fe40000410000 */
[-C--:B------:R-:W-:Y:S02]  /*5880*/  FFMA.FTZ R118, R125, R139.reuse, -R118 ;  /* 0x0000008b7d767223 */ /* 0x080fe40000010876 */
[----:B------:R-:W-:Y:S02]  /*5890*/  FMUL.FTZ R154, R74, R139 ;  /* 0x0000008b4a9a7220 */ /* 0x000fe40000410000 */
[----:B------:R-:W-:Y:S02]  /*58a0*/  FMUL.FTZ R148, R140, R3 ;  /* 0x000000038c947220 */ /* 0x000fe40000410000 */
[----:B------:R-:W-:Y:S01]  /*58b0*/  FMUL.FTZ R139, R124, R120 ;  /* 0x000000787c8b7220 */ /* 0x000fe20000410000 */
[----:B------:R-:W-:Y:S01]  /*58c0*/  STS [R113.X4+0x854], R154 ;  /* 0x0008549a71007388 */ /* 0x000fe20000004800 */
[----:B------:R-:W-:-:S02]  /*58d0*/  FFMA.FTZ R134, R121, R119, R134 ;  /* 0x0000007779867223 */ /* 0x000fc40000010086 */
[-C--:B------:R-:W-:Y:S02]  /*58e0*/  FFMA.FTZ R139, R123, R148.reuse, R139 ;  /* 0x000000947b8b7223 */ /* 0x080fe4000001008b */
[----:B------:R-:W-:Y:S02]  /*58f0*/  FADD.FTZ R134, RZ, R134 ;  /* 0x00000086ff867221 */ /* 0x000fe40000010000 */
[----:B--2---:R-:W-:Y:S02]  /*5900*/  FMUL.FTZ R144, R122, R119 ;  /* 0x000000777a907220 */ /* 0x004fe40000410000 */
[----:B------:R-:W-:Y:S01]  /*5910*/  FADD.FTZ R139, R134, R139 ;  /* 0x0000008b868b7221 */ /* 0x000fe20000010000 */
[----:B------:R-:W-:Y:S01]  /*5920*/  IADD3 R134, -R13, c[0x0][0x174], RZ ;  /* 0x00005d000d867a10 */ /* 0x000fe20007ffe1ff */
[----:B------:R-:W-:Y:S02]  /*5930*/  FMUL.FTZ R151, R124, R148 ;  /* 0x000000947c977220 */ /* 0x000fe40000410000 */
[----:B------:R-:W-:-:S02]  /*5940*/  FFMA.FTZ R144, R121, R115, -R144 ;  /* 0x0000007379907223 */ /* 0x000fc40000010890 */
[----:B------:R-:W-:Y:S01]  /*5950*/  FADD.FTZ R139, R139, R114 ;  /* 0x000000728b8b7221 */ /* 0x000fe20000010000 */
[----:B------:R-:W-:Y:S01]  /*5960*/  LEA R114, R134, 0xffffff00, 0x8 ;  /* 0xffffff0086727811 */ /* 0x000fe200078e40ff */
[----:B------:R-:W-:Y:S02]  /*5970*/  FFMA.FTZ R151, R123, R120, -R151 ;  /* 0x000000787b977223 */ /* 0x000fe40000010897 */
[----:B------:R-:W-:Y:S01]  /*5980*/  FADD.FTZ R144, RZ, R144 ;  /* 0x00000090ff907221 */ /* 0x000fe20000010000 */
[----:B------:R-:W-:Y:S01]  /*5990*/  IADD3 R114, -R114, c[0x0][0x168], RZ ;  /* 0x00005a0072727a10 */ /* 0x000fe20007ffe1ff */
[----:B------:R-:W-:Y:S02]  /*59a0*/  FADD.FTZ R116, R139, R116 ;  /* 0x000000748b747221 */ /* 0x000fe40000010000 */
[----:B------:R-:W-:Y:S01]  /*59b0*/  FADD.FTZ R151, R144, R151 ;  /* 0x0000009790977221 */ /* 0x000fe20000010000 */
[----:B------:R-:W-:Y:S01]  /*59c0*/  LEA R114, R114, -R21, 0x1 ;  /* 0x8000001572727211 */ /* 0x000fe200078e08ff */
[----:B------:R-:W-:-:S02]  /*59d0*/  FADD.FTZ R134, R116, R79 ;  /* 0x0000004f74867221 */ /* 0x000fc40000010000 */
[----:B------:R-:W-:Y:S01]  /*59e0*/  FADD.FTZ R118, R151, R118 ;  /* 0x0000007697767221 */ /* 0x000fe20000010000 */
[C---:B------:R-:W-:Y:S01]  /*59f0*/  ISETP.GE.AND P0, PT, R114.reuse, 0x1, PT ;  /* 0x000000017200780c */ /* 0x040fe20003f06270 */
[C---:B------:R-:W-:Y:S01]  /*5a00*/  FMUL.FTZ R148, R73.reuse, R148 ;  /* 0x0000009449947220 */ /* 0x040fe20000410000 */
[----:B------:R-:W-:Y:S01]  /*5a10*/  ISETP.GE.AND P1, PT, R114, 0x21, PT ;  /* 0x000000217200780c */ /* 0x000fe20003f26270 */
[----:B------:R-:W-:Y:S02]  /*5a20*/  FADD.FTZ R117, R118, R117 ;  /* 0x0000007576757221 */ /* 0x000fe40000010000 */
[----:B------:R-:W-:Y:S01]  /*5a30*/  FMUL.FTZ R120, R73, R120 ;  /* 0x0000007849787220 */ /* 0x000fe20000410000 */
[----:B------:R-:W-:Y:S01]  /*5a40*/  STS [R113.X4+0x848], R148 ;  /* 0x0008489471007388 */ /* 0x000fe20000004800 */
[C---:B------:R-:W-:Y:S02]  /*5a50*/  FMUL.FTZ R116, R72.reuse, R119 ;  /* 0x0000007748747220 */ /* 0x040fe40000410000 */
[----:B------:R-:W-:Y:S01]  /*5a60*/  FMUL.FTZ R118, R72, R115 ;  /* 0x0000007348767220 */ /* 0x000fe20000410000 */
[----:B------:R0:W-:Y:S01]  /*5a70*/  STS [R113.X4+0x84c], R120 ;  /* 0x00084c7871007388 */ /* 0x0001e20000004800 */
[----:B------:R-:W-:-:S02]  /*5a80*/  FADD.FTZ R117, R117, R106 ;  /* 0x0000006a75757221 */ /* 0x000fc40000010000 */
[----:B------:R-:W-:Y:S01]  /*5a90*/  FADD.FTZ R106, R134, R77 ;  /* 0x0000004d866a7221 */ /* 0x000fe20000010000 */
[----:B------:R1:W-:Y:S01]  /*5aa0*/  STS [R113.X4+0x840], R116 ;  /* 0x0008407471007388 */ /* 0x0003e20000004800 */
[----:B------:R-:W-:-:S03]  /*5ab0*/  FADD.FTZ R115, R117, R78 ;  /* 0x0000004e75737221 */ /* 0x000fc60000010000 */
[----:B------:R1:W-:Y:S01]  /*5ac0*/  STS [R113.X4+0x844], R118 ;  /* 0x0008447671007388 */ /* 0x0003e20000004800 */
[----:B------:R-:W-:Y:S01]  /*5ad0*/  FADD.FTZ R115, R115, R76 ;  /* 0x0000004c73737221 */ /* 0x000fe20000010000 */
[----:B0-----:R-:W-:Y:S02]  /*5ae0*/  IADD3 R120, R21, 0x20, RZ ;  /* 0x0000002015787810 */ /* 0x001fe40007ffe0ff */
        /* <DEDUP_REMOVED lines=27> */
.L_x_12706:
[----:B-1----:R-:W-:Y:S05]  /*5ca0*/  BSYNC B0 ;  /* 0x0000000000007941 */ /* 0x002fea0003800000 */
.L_x_12705:
[----:B------:R-:W-:Y:S01]  /*5cb0*/  LEA.HI.SX32 R120, R120, R21, 0x1b ;  /* 0x0000001578787211 */ /* 0x000fe200078fdaff */
[----:B------:R-:W-:Y:S01]  /*5cc0*/  BSSY B0, `(.L_x_12707) ;  /* 0x0000008000007945 */ /* 0x000fe20003800000 */
[----:B------:R-:W-:Y:S01]  /*5cd0*/  FADD.FTZ R105, R106, R105 ;  /* 0x000000696a697221 */ /* 0x000fe20000010000 */
[----:B------:R-:W-:Y:S01]  /*5ce0*/  IADD3 R76, R21, 0x40, RZ ;  /* 0x00000040154c7810 */ /* 0x000fe20007ffe0ff */
[----:B------:R-:W-:Y:S01]  /*5cf0*/  FADD.FTZ R104, R115, R104 ;  /* 0x0000006873687221 */ /* 0x000fe20000010000 */
[----:B------:R1:W2:Y:S01]  /*5d00*/  LDS R77, [R120.X4+0x8c0] ;  /* 0x0008c000784d7984 */ /* 0x0002a20000004800 */
[----:B0-----:R-:W-:Y:S01]  /*5d10*/  IADD3 R78, R21, 0x60, RZ ;  /* 0x00000060154e7810 */ /* 0x001fe20007ffe0ff */
[----:B------:R-:W-:Y:S05]  /*5d20*/  @!P1 BRA `(.L_x_12708) ;  /* 0x0000001000009947 */ /* 0x000fea0003800000 */
[----:B--2---:R0:W-:Y:S02]  /*5d30*/  RED.E.ADD.F32.FTZ.RN.STRONG.GPU [R164.64+-0x780], R77 ;  /* 0xfff8804da400798e */ /* 0x0041e4000c10e786 */
.L_x_12708:
[----:B------:R-:W-:Y:S05]  /*5d40*/  BSYNC B0 ;  /* 0x0000000000007941 */ /* 0x000fea0003800000 */
.L_x_12707:
        /* <DEDUP_REMOVED lines=14> */
.L_x_12710:
[----:B0-----:R-:W-:Y:S05]  /*5e30*/  BSYNC B0 ;  /* 0x0000000000007941 */ /* 0x001fea0003800000 */
.L_x_12709:
[----:B--2---:R0:W2:Y:S01]  /*5e40*/  LDS R77, [R78.X4+0x9c0] ;  /* 0x0009c0004e4d7984 */ /* 0x0040a20000004800 */
[----:B------:R-:W-:Y:S01]  /*5e50*/  BSSY B0, `(.L_x_12711) ;  /* 0x0000005000007945 */ /* 0x000fe20003800000 */
[----:B------:R-:W-:-:S02]  /*5e60*/  IADD3 R76, R21, 0xa0, RZ ;  /* 0x000000a0154c7810 */ /* 0x000fc40007ffe0ff */
[----:B------:R-:W-:Y:S01]  /*5e70*/  LEA.HI.SX32 R100, R100, R21, 0x1b ;  /* 0x0000001564647211 */ /* 0x000fe200078fdaff */
[----:B------:R-:W-:Y:S05]  /*5e80*/  @!P0 BRA `(.L_x_12712) ;  /* 0x0000001000008947 */ /* 0x000fea0003800000 */
[----:B--2---:R2:W-:Y:S02]  /*5e90*/  RED.E.ADD.F32.FTZ.RN.STRONG.GPU [R164.64+-0x680], R77 ;  /* 0xfff9804da400798e */ /* 0x0045e4000c10e786 */
.L_x_12712:
[----:B------:R-:W-:Y:S05]  /*5ea0*/  BSYNC B0 ;  /* 0x0000000000007941 */ /* 0x000fea0003800000 */
.L_x_12711:
[----:B--2---:R2:W3:Y:S01]  /*5eb0*/  LDS R77, [R100.X4+0xa40] ;  /* 0x000a4000644d7984 */ /* 0x0044e20000004800 */
[----:B------:R-:W-:Y:S01]  /*5ec0*/  BSSY B0, `(.L_x_12713) ;  /* 0x0000005000007945 */ /* 0x000fe20003800000 */
[----:B0-----:R-:W-:Y:S02]  /*5ed0*/  IADD3 R78, R21, 0xc0, RZ ;  /* 0x000000c0154e7810 */ /* 0x001fe40007ffe0ff */
[----:B------:R-:W-:Y:S01]  /*5ee0*/  LEA.HI.SX32 R76, R76, R21, 0x1b ;  /* 0x000000154c4c7211 */ /* 0x000fe200078fdaff */
[----:B------:R-:W-:Y:S05]  /*5ef0*/  @!P1 BRA `(.L_x_12714) ;  /* 0x0000001000009947 */ /* 0x000fea0003800000 */
[----:B---3--:R0:W-:Y:S02]  /*5f00*/  RED.E.ADD.F32.FTZ.RN.STRONG.GPU [R164.64+-0x600], R77 ;  /* 0xfffa004da400798e */ /* 0x0081e4000c10e786 */
.L_x_12714:
[----:B------:R-:W-:Y:S05]  /*5f10*/  BSYNC B0 ;  /* 0x0000000000007941 */ /* 0x000fea0003800000 */
.L_x_12713:
[----:B0--3--:R0:W3:Y:S01]  /*5f20*/  LDS R77, [R76.X4+0xac0] ;  /* 0x000ac0004c4d7984 */ /* 0x0090e20000004800 */
[----:B------:R-:W-:Y:S01]  /*5f30*/  BSSY B0, `(.L_x_12715) ;  /* 0x0000005000007945 */ /* 0x000fe20003800000 */
[----:B--2---:R-:W-:Y:S02]  /*5f40*/  IADD3 R100, R21, 0xe0, RZ ;  /* 0x000000e015647810 */ /* 0x004fe40007ffe0ff */
[----:B------:R-:W-:Y:S01]  /*5f50*/  LEA.HI.SX32 R78, R78, R21, 0x1b ;  /* 0x000000154e4e7211 */ /* 0x000fe200078fdaff */
[----:B------:R-:W-:Y:S05]  /*5f60*/  @!P2 BRA `(.L_x_12716) ;  /* 0x000000100000a947 */ /* 0x000fea0003800000 */
[----:B---3--:R2:W-:Y:S02]  /*5f70*/  RED.E.ADD.F32.FTZ.RN.STRONG.GPU [R164.64+-0x580], R77 ;  /* 0xfffa804da400798e */ /* 0x0085e4000c10e786 */
.L_x_12716:
[----:B------:R-:W-:Y:S05]  /*5f80*/  BSYNC B0 ;  /* 0x0000000000007941 */ /* 0x000fea0003800000 */
.L_x_12715:
[----:B--23--:R2:W3:Y:S01]  /*5f90*/  LDS R77, [R78.X4+0xb40] ;  /* 0x000b40004e4d7984 */ /* 0x00c4e20000004800 */
[----:B------:R-:W-:Y:S01]  /*5fa0*/  BSSY B0, `(.L_x_12717) ;  /* 0x0000005000007945 */ /* 0x000fe20003800000 */
[----:B0-----:R-:W-:-:S02]  /*5fb0*/  IADD3 R76, R21, 0x100, RZ ;  /* 0x00000100154c7810 */ /* 0x001fc40007ffe0ff */
[----:B------:R-:W-:Y:S01]  /*5fc0*/  LEA.HI.SX32 R100, R100, R21, 0x1b ;  /* 0x0000001564647211 */ /* 0x000fe200078fdaff */
[----:B------:R-:W-:Y:S05]  /*5fd0*/  @!P3 BRA `(.L_x_12718) ;  /* 0x000000100000b947 */ /* 0x000fea0003800000 */
[----:B---3--:R0:W-:Y:S02]  /*5fe0*/  RED.E.ADD.F32.FTZ.RN.STRONG.GPU [R164.64+-0x500], R77 ;  /* 0xfffb004da400798e */ /* 0x0081e4000c10e786 */
.L_x_12718:
[----:B------:R-:W-:Y:S05]  /*5ff0*/  BSYNC B0 ;  /* 0x0000000000007941 */ /* 0x000fea0003800000 */
.L_x_12717:
[----:B0--3--:R0:W3:Y:S01]  /*6000*/  LDS R77, [R100.X4+0xbc0] ;  /* 0x000bc000644d7984 */ /* 0x0090e20000004800 */
[----:B------:R-:W-:Y:S01]  /*6010*/  BSSY B0, `(.L_x_12719) ;  /* 0x0000004000007945 */ /* 0x000fe20003800000 */
[----:B------:R-:W-:Y:S01]  /*6020*/  LEA.HI.SX32 R76, R76, R21, 0x1b ;  /* 0x000000154c4c7211 */ /* 0x000fe200078fdaff */
[----:B------:R-:W-:Y:S05]  /*6030*/  @!P4 BRA `(.L_x_12720) ;  /* 0x000000100000c947 */ /* 0x000fea0003800000 */
[----:B---3--:R3:W-:Y:S02]  /*6040*/  RED.E.ADD.F32.FTZ.RN.STRONG.GPU [R164.64+-0x480], R77 ;  /* 0xfffb804da400798e */ /* 0x0087e4000c10e786 */
.L_x_12720:
[----:B------:R-:W-:Y:S05]  /*6050*/  BSYNC B0 ;  /* 0x0000000000007941 */ /* 0x000fea0003800000 */
.L_x_12719:
[----:B---3--:R3:W4:Y:S01]  /*6060*/  LDS R77, [R76.X4+0xc40] ;  /* 0x000c40004c4d7984 */ /* 0x0087220000004800 */
[----:B------:R-:W-:Y:S01]  /*6070*/  BSSY B0, `(.L_x_12721) ;  /* 0x0000005000007945 */ /* 0x000fe20003800000 */
[C---:B--2---:R-:W-:Y:S02]  /*6080*/  IADD3 R78, R21.reuse, 0x120, RZ ;  /* 0x00000120154e7810 */ /* 0x044fe40007ffe0ff */
[----:B0-----:R-:W-:Y:S01]  /*6090*/  IADD3 R100, R21, 0x140, RZ ;  /* 0x0000014015647810 */ /* 0x001fe20007ffe0ff */
[----:B------:R-:W-:Y:S05]  /*60a0*/  @!P5 BRA `(.L_x_12722) ;  /* 0x000000100000d947 */ /* 0x000fea0003800000 */
[----:B----4-:R0:W-:Y:S02]  /*60b0*/  RED.E.ADD.F32.FTZ.RN.STRONG.GPU [R164.64+-0x400], R77 ;  /* 0xfffc004da400798e */ /* 0x0101e4000c10e786 */
.L_x_12722:
[----:B------:R-:W-:Y:S05]  /*60c0*/  BSYNC B0 ;  /* 0x0000000000007941 */ /* 0x000fea0003800000 */
.L_x_12721:
        /* <DEDUP_REMOVED lines=14> */
.L_x_12724:
[----:B0-----:R-:W-:Y:S05]  /*61b0*/  BSYNC B0 ;  /* 0x0000000000007941 */ /* 0x001fea0003800000 */
.L_x_12723:
[----:B--2---:R0:W2:Y:S01]  /*61c0*/  LDS R77, [R100.X4+0xd40] ;  /* 0x000d4000644d7984 */ /* 0x0040a20000004800 */
[----:B------:R-:W-:Y:S01]  /*61d0*/  BSSY B0, `(.L_x_12725) ;  /* 0x0000005000007945 */ /* 0x000fe20003800000 */
[----:B------:R-:W-:Y:S02]  /*61e0*/  IADD3 R78, R21, 0x180, RZ ;  /* 0x00000180154e7810 */ /* 0x000fe40007ffe0ff */
[----:B------:R-:W-:Y:S01]  /*61f0*/  LEA.HI.SX32 R76, R76, R21, 0x1b ;  /* 0x000000154c4c7211 */ /* 0x000fe200078fdaff */
[----:B------:R-:W-:Y:S05]  /*6200*/  @!P0 BRA `(.L_x_12726) ;  /* 0x0000001000008947 */ /* 0x000fea0003800000 */
[----:B--2---:R2:W-:Y:S02]  /*6210*/  RED.E.ADD.F32.FTZ.RN.STRONG.GPU [R164.64+-0x300], R77 ;  /* 0xfffd004da400798e */ /* 0x0045e4000c10e786 */
.L_x_12726:
[----:B------:R-:W-:Y:S05]  /*6220*/  BSYNC B0 ;  /* 0x0000000000007941 */ /* 0x000fea0003800000 */
.L_x_12725:
[----:B--2---:R2:W3:Y:S01]  /*6230*/  LDS R77, [R76.X4+0xdc0] ;  /* 0x000dc0004c4d7984 */ /* 0x0044e20000004800 */
[----:B------:R-:W-:Y:S01]  /*6240*/  BSSY B0, `(.L_x_12727) ;  /* 0x0000005000007945 */ /* 0x000fe20003800000 */
[----:B0-----:R-:W-:-:S02]  /*6250*/  IADD3 R100, R21, 0x1a0, RZ ;  /* 0x000001a015647810 */ /* 0x001fc40007ffe0ff */
[----:B------:R-:W-:Y:S01]  /*6260*/  LEA.HI.SX32 R78, R78, R21, 0x1b ;  /* 0x000000154e4e7211 */ /* 0x000fe200078fdaff */
[----:B------:R-:W-:Y:S05]  /*6270*/  @!P1 BRA `(.L_x_12728) ;  /* 0x0000001000009947 */ /* 0x000fea0003800000 */
[----:B---3--:R0:W-:Y:S02]  /*6280*/  RED.E.ADD.F32.FTZ.RN.STRONG.GPU [R164.64+-0x280], R77 ;  /* 0xfffd804da400798e */ /* 0x0081e4000c10e786 */
.L_x_12728:
[----:B------:R-:W-:Y:S05]  /*6290*/  BSYNC B0 ;  /* 0x0000000000007941 */ /* 0x000fea0003800000 */
.L_x_12727:
[----:B0--3--:R0:W3:Y:S01]  /*62a0*/  LDS R77, [R78.X4+0xe40] ;  /* 0x000e40004e4d7984 */ /* 0x0090e20000004800 */
[----:B------:R-:W-:Y:S01]  /*62b0*/  BSSY B0, `(.L_x_12729) ;  /* 0x0000005000007945 */ /* 0x000fe20003800000 */
[----:B--2---:R-:W-:Y:S02]  /*62c0*/  IADD3 R76, R21, 0x1c0, RZ ;  /* 0x000001c0154c7810 */ /* 0x004fe40007ffe0ff */
[----:B------:R-:W-:Y:S01]  /*62d0*/  LEA.HI.SX32 R100, R100, R21, 0x1b ;  /* 0x0000001564647211 */ /* 0x000fe200078fdaff */
[----:B------:R-:W-:Y:S05]  /*62e0*/  @!P2 BRA `(.L_x_12730) ;  /* 0x000000100000a947 */ /* 0x000fea0003800000 */
[----:B---3--:R2:W-:Y:S02]  /*62f0*/  RED.E.ADD.F32.FTZ.RN.STRONG.GPU [R164.64+-0x200], R77 ;  /* 0xfffe004da400798e */ /* 0x0085e4000c10e786 */
.L_x_12730:
[----:B------:R-:W-:Y:S05]  /*6300*/  BSYNC B0 ;  /* 0x0000000000007941 */ /* 0x000fea0003800000 */
.L_x_12729:
[----:B--23--:R2:W3:Y:S01]  /*6310*/  LDS R77, [R100.X4+0xec0] ;  /* 0x000ec000644d7984 */ /* 0x00c4e20000004800 */
[----:B------:R-:W-:Y:S01]  /*6320*/  BSSY B0, `(.L_x_12731) ;  /* 0x0000005000007945 */ /* 0x000fe20003800000 */
[----:B0-----:R-:W-:Y:S02]  /*6330*/  IADD3 R78, R21, 0x1e0, RZ ;  /* 0x000001e0154e7810 */ /* 0x001fe40007ffe0ff */
[----:B------:R-:W-:Y:S01]  /*6340*/  LEA.HI.SX32 R76, R76, R21, 0x1b ;  /* 0x000000154c4c7211 */ /* 0x000fe200078fdaff */
[----:B------:R-:W-:Y:S05]  /*6350*/  @!P3 BRA `(.L_x_12732) ;  /* 0x000000100000b947 */ /* 0x000fea0003800000 */
[----:B---3--:R0:W-:Y:S02]  /*6360*/  RED.E.ADD.F32.FTZ.RN.STRONG.GPU [R164.64+-0x180], R77 ;  /* 0xfffe804da400798e */ /* 0x0081e4000c10e786 */
.L_x_12732:
[----:B------:R-:W-:Y:S05]  /*6370*/  BSYNC B0 ;  /* 0x0000000000007941 */ /* 0x000fea0003800000 */
.L_x_12731:
[----:B0--3--:R0:W3:Y:S01]  /*6380*/  LDS R77, [R76.X4+0xf40] ;  /* 0x000f40004c4d7984 */ /* 0x0090e20000004800 */
[----:B------:R-:W-:Y:S01]  /*6390*/  BSSY B0, `(.L_x_12733) ;  /* 0x0000004000007945 */ /* 0x000fe20003800000 */
[----:B------:R-:W-:Y:S01]  /*63a0*/  LEA.HI.SX32 R78, R78, R21, 0x1b ;  /* 0x000000154e4e7211 */ /* 0x000fe200078fdaff */
[----:B------:R-:W-:Y:S05]  /*63b0*/  @!P4 BRA `(.L_x_12734) ;  /* 0x000000100000c947 */ /* 0x000fea0003800000 */
[----:B---3--:R3:W-:Y:S02]  /*63c0*/  RED.E.ADD.F32.FTZ.RN.STRONG.GPU [R164.64+-0x100], R77 ;  /* 0xffff004da400798e */ /* 0x0087e4000c10e786 */
.L_x_12734:
[----:B------:R-:W-:Y:S05]  /*63d0*/  BSYNC B0 ;  /* 0x0000000000007941 */ /* 0x000fea0003800000 */
.L_x_12733:
[----:B---3--:R3:W4:Y:S01]  /*63e0*/  LDS R77, [R78.X4+0xfc0] ;  /* 0x000fc0004e4d7984 */ /* 0x0087220000004800 */
[----:B------:R-:W-:Y:S01]  /*63f0*/  BSSY B0, `(.L_x_12735) ;  /* 0x0000003000007945 */ /* 0x000fe20003800000 */
[----:B------:R-:W-:Y:S05]  /*6400*/  @!P5 BRA `(.L_x_12736) ;  /* 0x000000100000d947 */ /* 0x000fea0003800000 */
[----:B----4-:R4:W-:Y:S02]  /*6410*/  RED.E.ADD.F32.FTZ.RN.STRONG.GPU [R164.64+-0x80], R77 ;  /* 0xffff804da400798e */ /* 0x0109e4000c10e786 */
.L_x_12736:
[----:B------:R-:W-:Y:S05]  /*6420*/  BSYNC B0 ;  /* 0x0000000000007941 */ /* 0x000fea0003800000 */
.L_x_12735:
[----:B0-----:R-:W0:Y:S01]  /*6430*/  SHFL.DOWN PT, R76, R104, 0x1, 0x1f ;  /* 0x08201f00684c7f89 */ /* 0x001e2200000e0000 */
[----:B------:R-:W-:Y:S01]  /*6440*/  FADD.FTZ R105, R105, R112 ;  /* 0x0000007069697221 */ /* 0x000fe20000010000 */
[----:B------:R-:W-:Y:S01]  /*6450*/  ISETP.GT.AND P0, PT, R20, 0x1e, PT ;  /* 0x0000001e1400780c */ /* 0x000fe20003f04270 */
[----:B------:R-:W-:Y:S01]  /*6460*/  FMUL.FTZ R39, R39, R145 ;  /* 0x0000009127277220 */ /* 0x000fe20000410000 */
[----:B--2---:R-:W2:Y:S01]  /*6470*/  SHFL.DOWN PT, R100, R147, 0x1, 0x1f ;  /* 0x08201f0093647f89 */ /* 0x004ea200000e0000 */
[----:B----4-:R-:W-:Y:S01]  /*6480*/  MOV R77, R104 ;  /* 0x00000068004d7202 */ /* 0x010fe20000000f00 */
[----:B------:R-:W-:Y:S01]  /*6490*/  FMUL.FTZ R41, R41, R103 ;  /* 0x0000006729297220 */ /* 0x000fe20000410000 */
[----:B------:R-:W-:Y:S01]  /*64a0*/  MOV R79, R147 ;  /* 0x00000093004f7202 */ /* 0x000fe20000000f00 */
[----:B------:R-:W4:Y:S01]  /*64b0*/  SHFL.DOWN PT, R115, R149, 0x1, 0x1f ;  /* 0x08201f0095737f89 */ /* 0x000f2200000e0000 */
[----:B---3--:R-:W-:Y:S01]  /*64c0*/  MOV R78, R149 ;  /* 0x00000095004e7202 */ /* 0x008fe20000000f00 */
[----:B------:R-:W-:Y:S01]  /*64d0*/  FFMA.FTZ R38, R38, R146, R39 ;  /* 0x0000009226267223 */ /* 0x000fe20000010027 */
        /* <DEDUP_REMOVED lines=10> */
[----:B0-----:R-:W-:Y:S01]  /*6580*/  @!P0 FADD.FTZ R77, R77, R76 ;  /* 0x0000004c4d4d8221 */ /* 0x001fe20000010000 */
[----:B------:R-:W-:Y:S01]  /*6590*/  MOV R76, R105 ;  /* 0x00000069004c7202 */ /* 0x000fe20000000f00 */
[----:B------:R-:W-:Y:S02]  /*65a0*/  FFMA.FTZ R50, R50, R140, R51 ;  /* 0x0000008c32327223 */ /* 0x000fe40000010033 */
[----:B--2---:R-:W-:-:S02]  /*65b0*/  @!P0 FADD.FTZ R79, R79, R100 ;  /* 0x000000644f4f8221 */ /* 0x004fc40000010000 */
[----:B------:R-:W0:Y:S01]  /*65c0*/  SHFL.DOWN PT, R100, R77, 0x2, 0x1f ;  /* 0x08401f004d647f89 */ /* 0x000e2200000e0000 */
[----:B----4-:R-:W-:Y:S02]  /*65d0*/  @!P0 FADD.FTZ R78, R78, R115 ;  /* 0x000000734e4e8221 */ /* 0x010fe40000010000 */
[----:B------:R-:W-:Y:S01]  /*65e0*/  FMUL.FTZ R45, R45, R136 ;  /* 0x000000882d2d7220 */ /* 0x000fe20000410000 */
[----:B------:R-:W2:Y:S01]  /*65f0*/  SHFL.DOWN PT, R104, R79, 0x2, 0x1f ;  /* 0x08401f004f687f89 */ /* 0x000ea200000e0000 */
[----:B---3--:R-:W-:Y:S01]  /*6600*/  @!P0 FADD.FTZ R76, R76, R113 ;  /* 0x000000714c4c8221 */ /* 0x008fe20000010000 */
[----:B------:R-:W-:Y:S01]  /*6610*/  ISETP.GT.AND P0, PT, R20, 0x1d, PT ;  /* 0x0000001d1400780c */ /* 0x000fe20003f04270 */
[----:B------:R-:W-:Y:S01]  /*6620*/  FMUL.FTZ R49, R49, R150 ;  /* 0x0000009631317220 */ /* 0x000fe20000410000 */
        /* <DEDUP_REMOVED lines=11> */
[-C--:B------:R-:W-:Y:S02]  /*66e0*/  FMUL.FTZ R100, R99, R146.reuse ;  /* 0x0000009263647220 */ /* 0x080fe40000410000 */
[----:B--2---:R-:W-:Y:S01]  /*66f0*/  @!P0 FADD.FTZ R79, R79, R104 ;  /* 0x000000684f4f8221 */ /* 0x004fe20000010000 */
[----:B------:R-:W0:Y:S01]  /*6700*/  SHFL.DOWN PT, R106, R77, 0x4, 0x1f ;  /* 0x08801f004d6a7f89 */ /* 0x000e2200000e0000 */
[----:B------:R-:W-:Y:S02]  /*6710*/  FFMA.FTZ R105, R98, R145, -R100 ;  /* 0x0000009162697223 */ /* 0x000fe40000010864 */
[----:B---3--:R-:W-:Y:S02]  /*6720*/  @!P0 FADD.FTZ R78, R78, R115 ;  /* 0x000000734e4e8221 */ /* 0x008fe40000010000 */
[----:B------:R-:W-:Y:S02]  /*6730*/  FMUL.FTZ R105, R108, R105 ;  /* 0x000000696c697220 */ /* 0x000fe40000410000 */
[----:B----4-:R-:W-:Y:S01]  /*6740*/  @!P0 FADD.FTZ R76, R76, R113 ;  /* 0x000000714c4c8221 */ /* 0x010fe20000010000 */
[----:B------:R-:W2:Y:S01]  /*6750*/  SHFL.DOWN PT, R115, R78, 0x4, 0x1f ;  /* 0x08801f004e737f89 */ /* 0x000ea200000e0000 */
[----:B------:R-:W-:Y:S01]  /*6760*/  FMUL.FTZ R145, R99, R145 ;  /* 0x0000009163917220 */ /* 0x000fe20000410000 */
[----:B------:R-:W-:Y:S01]  /*6770*/  ISETP.GT.AND P0, PT, R20, 0x1b, PT ;  /* 0x0000001b1400780c */ /* 0x000fe20003f04270 */
[----:B------:R-:W-:Y:S01]  /*6780*/  FMUL.FTZ R100, R37, R133 ;  /* 0x0000008525647220 */ /* 0x000fe20000410000 */
[----:B------:R-:W3:Y:S01]  /*6790*/  SHFL.DOWN PT, R108, R79, 0x4, 0x1f ;  /* 0x08801f004f6c7f89 */ /* 0x000ee200000e0000 */
[----:B------:R-:W-:-:S02]  /*67a0*/  FFMA.FTZ R146, R98, R146, R145 ;  /* 0x0000009262927223 */ /* 0x000fc40000010091 */
[----:B------:R-:W-:Y:S01]  /*67b0*/  FMUL.FTZ R37, R99, R141 ;  /* 0x0000008d63257220 */ /* 0x000fe20000410000 */
[----:B------:R-:W4:Y:S01]  /*67c0*/  SHFL.DOWN PT, R113, R76, 0x4, 0x1f ;  /* 0x08801f004c717f89 */ /* 0x000f2200000e0000 */
[----:B------:R-:W-:Y:S02]  /*67d0*/  FFMA.FTZ R109, R109, R146, R105 ;  /* 0x000000926d6d7223 */ /* 0x000fe40000010069 */
[CC--:B------:R-:W-:Y:S02]  /*67e0*/  FFMA.FTZ R105, R98.reuse, R133.reuse, -R39 ;  /* 0x0000008562697223 */ /* 0x0c0fe40000010827 */
[C---:B------:R-:W-:Y:S02]  /*67f0*/  FMUL.FTZ R39, R99.reuse, R102 ;  /* 0x0000006663277220 */ /* 0x040fe40000410000 */
[----:B------:R-:W-:Y:S02]  /*6800*/  FMUL.FTZ R133, R99, R133 ;  /* 0x0000008563857220 */ /* 0x000fe40000410000 */
[----:B------:R-:W-:-:S02]  /*6810*/  FFMA.FTZ R39, R98, R142, -R39 ;  /* 0x0000008e62277223 */ /* 0x000fc40000010827 */
[----:B------:R-:W-:Y:S02]  /*6820*/  FFMA.FTZ R37, R98, R103, -R37 ;  /* 0x0000006762257223 */ /* 0x000fe40000010825 */
[----:B------:R-:W-:Y:S02]  /*6830*/  FMUL.FTZ R132, R132, R39 ;  /* 0x0000002784847220 */ /* 0x000fe40000410000 */
[----:B------:R-:W-:Y:S02]  /*6840*/  FFMA.FTZ R104, R98, R101, R133 ;  /* 0x0000006562687223 */ /* 0x000fe40000010085 */
[C---:B------:R-:W-:Y:S02]  /*6850*/  FMUL.FTZ R39, R99.reuse, R142 ;  /* 0x0000008e63277220 */ /* 0x040fe40000410000 */
[----:B------:R-:W-:Y:S02]  /*6860*/  FMUL.FTZ R103, R99, R103 ;  /* 0x0000006763677220 */ /* 0x000fe40000410000 */
[----:B------:R-:W-:-:S02]  /*6870*/  FMUL.FTZ R105, R110, R105 ;  /* 0x000000696e697220 */ /* 0x000fc40000410000 */
[----:B0-----:R-:W-:Y:S02]  /*6880*/  @!P0 FADD.FTZ R77, R77, R106 ;  /* 0x0000006a4d4d8221 */ /* 0x001fe40000010000 */
[----:B--2---:R-:W-:Y:S02]  /*6890*/  @!P0 FADD.FTZ R78, R78, R115 ;  /* 0x000000734e4e8221 */ /* 0x004fe40000010000 */
[----:B---3--:R-:W-:Y:S02]  /*68a0*/  @!P0 FADD.FTZ R79, R79, R108 ;  /* 0x0000006c4f4f8221 */ /* 0x008fe40000010000 */
[----:B----4-:R-:W-:Y:S01]  /*68b0*/  @!P0 FADD.FTZ R76, R76, R113 ;  /* 0x000000714c4c8221 */ /* 0x010fe20000010000 */
[----:B------:R-:W-:Y:S01]  /*68c0*/  ISETP.GT.AND P0, PT, R20, 0x17, PT ;  /* 0x000000171400780c */ /* 0x000fe20003f04270 */
[----:B------:R-:W-:Y:S01]  /*68d0*/  FFMA.FTZ R101, R36, R101, R100 ;  /* 0x0000006524657223 */ /* 0x000fe20000010064 */
[----:B------:R-:W0:Y:S01]  /*68e0*/  SHFL.DOWN PT, R106, R79, 0x8, 0x1f ;  /* 0x09001f004f6a7f89 */ /* 0x000e2200000e0000 */
[----:B------:R-:W-:-:S02]  /*68f0*/  FFMA.FTZ R111, R111, R104, R105 ;  /* 0x000000686f6f7223 */ /* 0x000fc40000010069 */
[C---:B------:R-:W-:Y:S01]  /*6900*/  FFMA.FTZ R100, R98.reuse, R102, R39 ;  /* 0x0000006662647223 */ /* 0x040fe20000010027 */
[----:B------:R-:W2:Y:S01]  /*6910*/  SHFL.DOWN PT, R104, R77, 0x8, 0x1f ;  /* 0x09001f004d687f89 */ /* 0x000ea200000e0000 */
[----:B------:R-:W-:Y:S02]  /*6920*/  FFMA.FTZ R36, R98, R141, R103 ;  /* 0x0000008d62247223 */ /* 0x000fe40000010067 */
[----:B------:R-:W-:Y:S01]  /*6930*/  FMUL.FTZ R37, R130, R37 ;  /* 0x0000002582257220 */ /* 0x000fe20000410000 */
[----:B------:R-:W3:Y:S01]  /*6940*/  SHFL.DOWN PT, R103, R78, 0x8, 0x1f ;  /* 0x09001f004e677f89 */ /* 0x000ee200000e0000 */
[----:B------:R-:W-:Y:S02]  /*6950*/  FFMA.FTZ R141, R40, R141, R41 ;  /* 0x0000008d288d7223 */ /* 0x000fe40000010029 */
[----:B------:R-:W-:Y:S01]  /*6960*/  FFMA.FTZ R129, R129, R36, R37 ;  /* 0x0000002481817223 */ /* 0x000fe20000010025 */
[----:B------:R-:W4:Y:S01]  /*6970*/  SHFL.DOWN PT, R39, R76, 0x8, 0x1f ;  /* 0x09001f004c277f89 */ /* 0x000f2200000e0000 */
[----:B------:R-:W-:-:S02]  /*6980*/  FMUL.FTZ R37, R99, R135 ;  /* 0x0000008763257220 */ /* 0x000fc40000410000 */
[CC--:B------:R-:W-:Y:S02]  /*6990*/  FMUL.FTZ R36, R99.reuse, R137.reuse ;  /* 0x0000008963247220 */ /* 0x0c0fe40000410000 */
[C---:B------:R-:W-:Y:S02]  /*69a0*/  FFMA.FTZ R137, R98.reuse, R137, -R37 ;  /* 0x0000008962897223 */ /* 0x040fe40000010825 */
[----:B------:R-:W-:Y:S02]  /*69b0*/  FMUL.FTZ R37, R99, R143 ;  /* 0x0000008f63257220 */ /* 0x000fe40000410000 */
[C---:B------:R-:W-:Y:S02]  /*69c0*/  FFMA.FTZ R40, R98.reuse, R135, R36 ;  /* 0x0000008762287223 */ /* 0x040fe40000010024 */
[----:B------:R-:W-:Y:S02]  /*69d0*/  FFMA.FTZ R37, R98, R136, -R37 ;  /* 0x0000008862257223 */ /* 0x000fe40000010825 */
[----:B0-----:R-:W-:-:S02]  /*69e0*/  @!P0 FADD.FTZ R79, R79, R106 ;  /* 0x0000006a4f4f8221 */ /* 0x001fc40000010000 */
[----:B------:R-:W-:Y:S02]  /*69f0*/  FMUL.FTZ R126, R126, R37 ;  /* 0x000000257e7e7220 */ /* 0x000fe40000410000 */
[----:B--2---:R-:W-:Y:S02]  /*6a00*/  @!P0 FADD.FTZ R77, R77, R104 ;  /* 0x000000684d4d8221 */ /* 0x004fe40000010000 */
[----:B------:R-:W-:Y:S01]  /*6a10*/  SHFL.DOWN PT, R104, R79, 0x10, 0x1f ;  /* 0x0a001f004f687f89 */ /* 0x000fe200000e0000 */
[----:B---3--:R-:W-:Y:S02]  /*6a20*/  @!P0 FADD.FTZ R78, R78, R103 ;  /* 0x000000674e4e8221 */ /* 0x008fe40000010000 */
[C---:B------:R-:W-:Y:S01]  /*6a30*/  FMUL.FTZ R37, R99.reuse, R140 ;  /* 0x0000008c63257220 */ /* 0x040fe20000410000 */
[----:B------:R-:W0:Y:S01]  /*6a40*/  SHFL.DOWN PT, R102, R77, 0x10, 0x1f ;  /* 0x0a001f004d667f89 */ /* 0x000e2200000e0000 */
[----:B----4-:R-:W-:Y:S01]  /*6a50*/  @!P0 FADD.FTZ R76, R76, R39 ;  /* 0x000000274c4c8221 */ /* 0x010fe20000010000 */
[----:B------:R-:W-:Y:S01]  /*6a60*/  ISETP.GT.AND P0, PT, R20, 0xf, PT ;  /* 0x0000000f1400780c */ /* 0x000fe20003f04270 */
[----:B------:R-:W-:Y:S01]  /*6a70*/  FFMA.FTZ R41, R98, R138, -R37 ;  /* 0x0000008a62297223 */ /* 0x000fe20000010825 */
[----:B------:R-:W2:Y:S01]  /*6a80*/  SHFL.DOWN PT, R47, R78, 0x10, 0x1f ;  /* 0x0a001f004e2f7f89 */ /* 0x000ea200000e0000 */
[----:B------:R-:W-:-:S02]  /*6a90*/  FMUL.FTZ R37, R99, R107 ;  /* 0x0000006b63257220 */ /* 0x000fc40000410000 */
[C---:B------:R-:W-:Y:S01]  /*6aa0*/  FMUL.FTZ R36, R99.reuse, R136 ;  /* 0x0000008863247220 */ /* 0x040fe20000410000 */
[----:B------:R-:W3:Y:S01]  /*6ab0*/  SHFL.DOWN PT, R43, R76, 0x10, 0x1f ;  /* 0x0a001f004c2b7f89 */ /* 0x000ee200000e0000 */
[C---:B------:R-:W-:Y:S02]  /*6ac0*/  FMUL.FTZ R39, R99.reuse, R138 ;  /* 0x0000008a63277220 */ /* 0x040fe40000410000 */
[-C--:B------:R-:W-:Y:S02]  /*6ad0*/  FMUL.FTZ R99, R99, R150.reuse ;  /* 0x0000009663637220 */ /* 0x080fe40000410000 */
[C---:B------:R-:W-:Y:S02]  /*6ae0*/  FFMA.FTZ R37, R98.reuse, R150, -R37 ;  /* 0x0000009662257223 */ /* 0x040fe40000010825 */
[C---:B------:R-:W-:Y:S02]  /*6af0*/  FFMA.FTZ R36, R98.reuse, R143, R36 ;  /* 0x0000008f62247223 */ /* 0x040fe40000010024 */
[----:B------:R-:W-:-:S02]  /*6b00*/  FFMA.FTZ R140, R98, R140, R39 ;  /* 0x0000008c628c7223 */ /* 0x000fc40000010027 */
[----:B------:R-:W-:Y:S02]  /*6b10*/  FMUL.FTZ R137, R128, R137 ;  /* 0x0000008980897220 */ /* 0x000fe40000410000 */
[----:B------:R-:W-:Y:S02]  /*6b20*/  FMUL.FTZ R41, R124, R41 ;  /* 0x000000297c297220 */ /* 0x000fe40000410000 */
[----:B------:R-:W-:Y:S02]  /*6b30*/  FFMA.FTZ R98, R98, R107, R99 ;  /* 0x0000006b62627223 */ /* 0x000fe40000010063 */
[----:B------:R-:W-:Y:S02]  /*6b40*/  FMUL.FTZ R37, R122, R37 ;  /* 0x000000257a257220 */ /* 0x000fe40000410000 */
[----:B------:R-:W-:Y:S02]  /*6b50*/  FFMA.FTZ R36, R125, R36, R126 ;  /* 0x000000247d247223 */ /* 0x000fe4000001007e */
[----:B0-----:R-:W-:-:S02]  /*6b60*/  @!P0 FADD.FTZ R77, R77, R102 ;  /* 0x000000664d4d8221 */ /* 0x001fc40000010000 */
        /* <DEDUP_REMOVED lines=31> */
[----:B------:R-:W2:Y:S01]  /*6d60*/  @P0 LDS.64 R38, [R40+0x35d0] ;  /* 0x0035d00028260984 */ /* 0x000ea20000000a00 */
[----:B0-----:R-:W-:Y:S02]  /*6d70*/  @P0 FADD.FTZ R79, R79, R37 ;  /* 0x000000254f4f0221 */ /* 0x001fe40000010000 */
[----:B------:R-:W-:Y:S02]  /*6d80*/  @P0 FADD.FTZ R78, R78, R36 ;  /* 0x000000244e4e0221 */ /* 0x000fe40000010000 */
[----:B--2---:R-:W-:Y:S02]  /*6d90*/  @P0 FADD.FTZ R77, R77, R39 ;  /* 0x000000274d4d0221 */ /* 0x004fe40000010000 */
[----:B------:R-:W-:Y:S01]  /*6da0*/  @P0 FADD.FTZ R76, R76, R38 ;  /* 0x000000264c4c0221 */ /* 0x000fe20000010000 */
[----:B------:R0:W-:Y:S04]  /*6db0*/  STS.64 [R40+0x3dd0], R78 ;  /* 0x003dd04e28007388 */ /* 0x0001e80000000a00 */
[----:B------:R0:W-:Y:S02]  /*6dc0*/  STS.64 [R40+0x35d0], R76 ;  /* 0x0035d04c28007388 */ /* 0x0001e40000000a00 */
.L_x_12738:
[----:B0-----:R-:W-:Y:S05]  /*6dd0*/  BSYNC B0 ;  /* 0x0000000000007941 */ /* 0x001fea0003800000 */
.L_x_12737:
[----:B------:R-:W-:Y:S02]  /*6de0*/  IADD3 R88, R88, 0x1, RZ ;  /* 0x0000000158587810 */ /* 0x000fe40007ffe0ff */
[----:B------:R-:W-:-:S02]  /*6df0*/  IADD3 R87, P1, R87, 0x1, RZ ;  /* 0x0000000157577810 */ /* 0x000fc40007f3e0ff */
[----:B------:R-:W-:Y:S02]  /*6e00*/  ISETP.GE.AND P0, PT, R88, c[0x0][0x16c], PT ;  /* 0x00005b0058007a0c */ /* 0x000fe40003f06270 */
[----:B------:R-:W-:-:S11]  /*6e10*/  IADD3.X R86, RZ, R86, RZ, P1, !PT ;  /* 0x00000056ff567210 */ /* 0x000fd60000ffe4ff */
[----:B------:R-:W-:Y:S01]  /*6e20*/  @P0 CALL.REL.NOINC `(.L_x_12692) ;  /* 0x0000001000000944 */ /* 0x000fe20003c00000 */
[----:B------:R-:W-:Y:S05]  /*6e30*/  BRA `(.L_x_12739) ;  /* 0xffffbab000007947 */ /* 0x000fea000383ffff */
.L_x_12692:
[----:B------:R-:W-:Y:S01]  /*6e40*/  BAR.SYNC.DEFER_BLOCKING 0x0 ;  /* 0x0000000000007b1d */ /* 0x000fe20000010000 */
[----:B------:R-:W-:-:S05]  /*6e50*/  IMAD.WIDE R2, R11, 0x10, R32 ;  /* 0x000000100b027825 */ /* 0x000fca00078e0220 */
[----:B------:R0:W2:Y:S04]  /*6e60*/  LDG.E.128 R40, [R2.64] ;  /* 0x0000000602287981 */ /* 0x0000a8000c1e1d00 */
[----:B------:R0:W3:Y:S01]  /*6e70*/  LDG.E.128 R44, [R2.64+0x200] ;  /* 0x00020006022c7981 */ /* 0x0000e2000c1e1d00 */
[----:B------:R-:W-:Y:S01]  /*6e80*/  IADD3 R13, R13, 0x1, RZ ;  /* 0x000000010d0d7810 */ /* 0x000fe20007ffe0ff */
[----:B0-----:R-:W-:Y:S02]  /*6e90*/  IMAD R2, R80, c[0x0][0x2d8], RZ ;  /* 0x0000b60050027a24 */ /* 0x001fe400078e02ff */
[----:B--2---:R-:W-:Y:S04]  /*6ea0*/  STS.128 [R20.X16], R40 ;  /* 0x0000002814007388 */ /* 0x004fe8000000cc00 */
[----:B---3--:R-:W-:Y:S01]  /*6eb0*/  STS.128 [R20.X16+0x200], R44 ;  /* 0x0002002c14007388 */ /* 0x008fe2000000cc00 */
[----:B------:R-:W-:-:S06]  /*6ec0*/  NOP ;  /* 0x0000000000007918 */ /* 0x000fcc0000000000 */
[----:B------:R-:W0:Y:S04]  /*6ed0*/  LDS.128 R36, [R10+0x10] ;  /* 0x000010000a247984 */ /* 0x000e280000000c00 */
[----:B------:R-:W2:Y:S04]  /*6ee0*/  LDS.128 R4, [R10] ;  /* 0x000000000a047984 */ /* 0x000ea80000000c00 */
[----:B------:R-:W-:Y:S06]  /*6ef0*/  BAR.SYNC.DEFER_BLOCKING 0x0 ;  /* 0x0000000000007b1d */ /* 0x000fec0000010000 */
[----:B------:R-:W-:Y:S04]  /*6f00*/  STS.128 [R10], R56 ;  /* 0x000000380a007388 */ /* 0x000fe80000000c00 */
[----:B------:R-:W-:Y:S01]  /*6f10*/  STS.128 [R10+0x10], R52 ;  /* 0x000010340a007388 */ /* 0x000fe20000000c00 */
[----:B0-----:R-:W-:-:S02]  /*6f20*/  FADD.FTZ R38, R38, R82 ;  /* 0x0000005226267221 */ /* 0x001fc40000010000 */
[--C-:B------:R-:W-:Y:S02]  /*6f30*/  FADD.FTZ R39, R39, R82.reuse ;  /* 0x0000005227277221 */ /* 0x100fe40000010000 */
[--C-:B------:R-:W-:Y:S01]  /*6f40*/  FADD.FTZ R40, R36, R82.reuse ;  /* 0x0000005224287221 */ /* 0x100fe20000010000 */
[----:B------:R-:W-:Y:S01]  /*6f50*/  FSETP.GTU.FTZ.AND P6, PT, R38, 20, PT ;  /* 0x41a000002600780b */ /* 0x000fe20003fdc000 */
[--C-:B------:R-:W-:Y:S01]  /*6f60*/  FADD.FTZ R41, R37, R82.reuse ;  /* 0x0000005225297221 */ /* 0x100fe20000010000 */
[----:B------:R-:W-:Y:S01]  /*6f70*/  FSETP.GTU.FTZ.AND P5, PT, R39, 20, PT ;  /* 0x41a000002700780b */ /* 0x000fe20003fbc000 */
[--C-:B--2---:R-:W-:Y:S01]  /*6f80*/  FADD.FTZ R42, R5, R82.reuse ;  /* 0x00000052052a7221 */ /* 0x104fe20000010000 */
[----:B------:R-:W-:Y:S01]  /*6f90*/  FSETP.GTU.FTZ.AND P4, PT, R40, 20, PT ;  /* 0x41a000002800780b */ /* 0x000fe20003f9c000 */
[--C-:B------:R-:W-:Y:S01]  /*6fa0*/  FADD.FTZ R6, R6, R82.reuse ;  /* 0x0000005206067221 */ /* 0x100fe20000010000 */
[----:B------:R-:W-:Y:S01]  /*6fb0*/  FSETP.GTU.FTZ.AND P0, PT, R41, 20, PT ;  /* 0x41a000002900780b */ /* 0x000fe20003f1c000 */
[----:B------:R-:W-:Y:S01]  /*6fc0*/  FADD.FTZ R7, R7, R82 ;  /* 0x0000005207077221 */ /* 0x000fe20000010000 */
[----:B------:R-:W-:-:S05]  /*6fd0*/  FSETP.GTU.FTZ.AND P2, PT, R42, 20, PT ;  /* 0x41a000002a00780b */ /* 0x000fca0003f5c000 */
[----:B------:R-:W-:Y:S02]  /*6fe0*/  @!P6 FMUL.FTZ R0, R38, -1.4426950216293334961 ;  /* 0xbfb8aa3b2600e820 */ /* 0x000fe40000410000 */
[----:B------:R-:W-:Y:S02]  /*6ff0*/  @!P5 FMUL.FTZ R36, R39, -1.4426950216293334961 ;  /* 0xbfb8aa3b2724d820 */ /* 0x000fe40000410000 */
[C---:B------:R-:W-:Y:S02]  /*7000*/  IMAD R39, R81.reuse, c[0x0][0x2dc], R2 ;  /* 0x0000b70051277a24 */ /* 0x040fe400078e0202 */
[----:B------:R-:W0:Y:S01]  /*7010*/  @!P6 MUFU.EX2 R0, R0 ;  /* 0x000000000000e308 */ /* 0x000e220000000800 */
[----:B------:R-:W-:-:S04]  /*7020*/  IMAD.WIDE.U32 R2, R81, c[0x0][0x2d8], R34 ;  /* 0x0000b60051027a25 */ /* 0x000fc800078e0022 */
[----:B------:R-:W-:Y:S01]  /*7030*/  FADD.FTZ R38, R4, R82 ;  /* 0x0000005204267221 */ /* 0x000fe20000010000 */
[----:B------:R-:W-:Y:S01]  /*7040*/  IADD3 R3, R3, R39, RZ ;  /* 0x0000002703037210 */ /* 0x000fe20007ffe0ff */
[----:B------:R-:W-:Y:S01]  /*7050*/  @!P0 FMUL.FTZ R5, R41, -1.4426950216293334961 ;  /* 0xbfb8aa3b29058820 */ /* 0x000fe20000410000 */
[----:B------:R-:W2:Y:S01]  /*7060*/  @!P5 MUFU.EX2 R36, R36 ;  /* 0x000000240024d308 */ /* 0x000ea20000000800 */
[----:B------:R-:W-:Y:S01]  /*7070*/  IMAD.WIDE.U32 R34, R81, c[0x0][0x2f8], R34 ;  /* 0x0000be0051227a25 */ /* 0x000fe200078e0022 */
[----:B------:R-:W-:-:S03]  /*7080*/  FSETP.GTU.FTZ.AND P3, PT, R38, 20, PT ;  /* 0x41a000002600780b */ /* 0x000fc60003f7c000 */
[----:B------:R-:W-:-:S03]  /*7090*/  IMAD.WIDE.U32 R2, R85, c[0x0][0x2e0], R2 ;  /* 0x0000b80055027a25 */ /* 0x000fc600078e0002 */
[----:B------:R-:W3:Y:S01]  /*70a0*/  @!P0 MUFU.EX2 R45, R5 ;  /* 0x00000005002d8308 */ /* 0x000ee20000000800 */
[----:B0-----:R-:W-:Y:S02]  /*70b0*/  @!P6 FADD.FTZ R8, R0, 1 ;  /* 0x3f8000000008e421 */ /* 0x001fe40000010000 */
[----:B------:R-:W-:-:S04]  /*70c0*/  IMAD R0, R84, c[0x0][0x2e0], RZ ;  /* 0x0000b80054007a24 */ /* 0x000fc800078e02ff */
[----:B------:R-:W-:Y:S01]  /*70d0*/  IMAD R39, R85, c[0x0][0x2e4], R0 ;  /* 0x0000b90055277a24 */ /* 0x000fe200078e0200 */
[----:B------:R-:W0:Y:S01]  /*70e0*/  @!P6 MUFU.RCP R37, R8 ;  /* 0x000000080025e308 */ /* 0x000e220000001000 */
[----:B------:R-:W-:Y:S01]  /*70f0*/  @!P4 FMUL.FTZ R0, R40, -1.4426950216293334961 ;  /* 0xbfb8aa3b2800c820 */ /* 0x000fe20000410000 */
[----:B------:R-:W-:Y:S02]  /*7100*/  LEA R40, P1, R2, c[0x0][0x330], 0x2 ;  /* 0x0000cc0002287a11 */ /* 0x000fe400078210ff */
[----:B------:R-:W-:-:S04]  /*7110*/  IADD3 R3, R3, R39, RZ ;  /* 0x0000002703037210 */ /* 0x000fc80007ffe0ff */
[----:B------:R4:W5:Y:S01]  /*7120*/  @!P4 MUFU.EX2 R4, R0 ;  /* 0x000000000004c308 */ /* 0x0009620000000800 */
[----:B------:R-:W-:Y:S01]  /*7130*/  LEA.HI.X R41, R2, c[0x0][0x334], R3, 0x2, P1 ;  /* 0x0000cd0002297a11 */ /* 0x000fe200008f1403 */
[----:B------:R-:W-:Y:S01]  /*7140*/  @!P2 FMUL.FTZ R2, R42, -1.4426950216293334961 ;  /* 0xbfb8aa3b2a02a820 */ /* 0x000fe20000410000 */
[----:B------:R-:W-:Y:S01]  /*7150*/  FSETP.GTU.FTZ.AND P1, PT, R6, 20, PT ;  /* 0x41a000000600780b */ /* 0x000fe20003f3c000 */
[----:B--2---:R-:W-:Y:S02]  /*7160*/  @!P5 FADD.FTZ R42, R36, 1 ;  /* 0x3f800000242ad421 */ /* 0x004fe40000010000 */
[----:B---3--:R-:W-:Y:S02]  /*7170*/  @!P0 FADD.FTZ R45, R45, 1 ;  /* 0x3f8000002d2d8421 */ /* 0x008fe40000010000 */
[----:B0-----:R-:W-:Y:S01]  /*7180*/  @!P6 FMUL.FTZ R66, R66, R37 ;  /* 0x000000254242e220 */ /* 0x001fe20000410000 */
[----:B------:R-:W-:Y:S01]  /*7190*/  FSETP.GTU.FTZ.AND P6, PT, R7, 20, PT ;  /* 0x41a000000700780b */ /* 0x000fe20003fdc000 */
[----:B----4-:R-:W-:Y:S01]  /*71a0*/  @!P3 FMUL.FTZ R0, R38, -1.4426950216293334961 ;  /* 0xbfb8aa3b2600b820 */ /* 0x010fe20000410000 */
[----:B------:R-:W-:-:S06]  /*71b0*/  NOP ;  /* 0x0000000000007918 */ /* 0x000fcc0000000000 */
[----:B------:R-:W-:Y:S01]  /*71c0*/  @!P1 FMUL.FTZ R3, R6, -1.4426950216293334961 ;  /* 0xbfb8aa3b06039820 */ /* 0x000fe20000410000 */
[----:B------:R-:W-:Y:S01]  /*71d0*/  LDS.128 R36, [R20.X16+0x200] ;  /* 0x0002000014247984 */ /* 0x000fe2000000cc00 */
[----:B-----5:R-:W-:Y:S01]  /*71e0*/  @!P4 FADD.FTZ R44, R4, 1 ;  /* 0x3f800000042cc421 */ /* 0x020fe20000010000 */
[----:B------:R-:W0:Y:S02]  /*71f0*/  @!P2 MUFU.EX2 R2, R2 ;  /* 0x000000020002a308 */ /* 0x000e240000000800 */
[----:B------:R-:W-:Y:S02]  /*7200*/  @!P6 FMUL.FTZ R8, R7, -1.4426950216293334961 ;  /* 0xbfb8aa3b0708e820 */ /* 0x000fe40000410000 */
[----:B------:R-:W2:Y:S04]  /*7210*/  LDS.128 R4, [R20.X16] ;  /* 0x0000000014047984 */ /* 0x000ea8000000cc00 */
[----:B------:R-:W-:Y:S08]  /*7220*/  @!P1 MUFU.EX2 R3, R3 ;  /* 0x0000000300039308 */ /* 0x000ff00000000800 */
[----:B------:R-:W3:Y:S08]  /*7230*/  @!P3 MUFU.EX2 R0, R0 ;  /* 0x000000000000b308 */ /* 0x000ef00000000800 */
[----:B------:R0:W4:Y:S08]  /*7240*/  @!P6 MUFU.EX2 R43, R8 ;  /* 0x00000008002be308 */ /* 0x0001300000000800 */
[----:B------:R5:W1:Y:S01]  /*7250*/  @!P5 MUFU.RCP R48, R42 ;  /* 0x0000002a0030d308 */ /* 0x000a620000001000 */
[----:B0-----:R-:W-:-:S02]  /*7260*/  @!P2 FADD.FTZ R8, R2, 1 ;  /* 0x3f8000000208a421 */ /* 0x001fc40000010000 */
[----:B---3--:R-:W-:Y:S02]  /*7270*/  @!P3 FADD.FTZ R0, R0, 1 ;  /* 0x3f8000000000b421 */ /* 0x008fe40000010000 */
[----:B----4-:R-:W-:-:S03]  /*7280*/  @!P6 FADD.FTZ R43, R43, 1 ;  /* 0x3f8000002b2be421 */ /* 0x010fc60000010000 */
[----:B------:R-:W0:Y:S01]  /*7290*/  @!P4 MUFU.RCP R51, R44 ;  /* 0x0000002c0033c308 */ /* 0x000e220000001000 */
[----:B-----5:R-:W-:Y:S02]  /*72a0*/  @!P1 FADD.FTZ R42, R3, 1 ;  /* 0x3f800000032a9421 */ /* 0x020fe40000010000 */
[----:B------:R-:W-:-:S04]  /*72b0*/  IMAD.WIDE R2, R11, 0x10, R40 ;  /* 0x000000100b027825 */ /* 0x000fc800078e0228 */
[----:B-1----:R-:W-:Y:S01]  /*72c0*/  @!P5 FMUL.FTZ R67, R67, R48 ;  /* 0x000000304343d220 */ /* 0x002fe20000410000 */
[----:B--2---:R1:W-:Y:S01]  /*72d0*/  STG.E.128 [R2.64], R4 ;  /* 0x0000000402007986 */ /* 0x0043e2000c101d06 */
[----:B------:R2:W3:Y:S03]  /*72e0*/  @!P3 MUFU.RCP R47, R0 ;  /* 0x00000000002fb308 */ /* 0x0004e60000001000 */
[----:B------:R4:W-:Y:S01]  /*72f0*/  STG.E.128 [R2.64+0x200], R36 ;  /* 0x0002002402007986 */ /* 0x0009e2000c101d06 */
[----:B0-----:R-:W-:-:S04]  /*7300*/  @!P4 FMUL.FTZ R64, R64, R51 ;  /* 0x000000334040c220 */ /* 0x001fc80000410000 */
[----:B------:R-:W0:Y:S01]  /*7310*/  @!P2 MUFU.RCP R8, R8 ;  /* 0x000000080008a308 */ /* 0x000e220000001000 */
[----:B--2---:R-:W-:Y:S01]  /*7320*/  IMAD R0, R80, c[0x0][0x2f8], RZ ;  /* 0x0000be0050007a24 */ /* 0x004fe200078e02ff */
[----:B------:R-:W-:Y:S01]  /*7330*/  BAR.SYNC.DEFER_BLOCKING 0x0 ;  /* 0x0000000000007b1d */ /* 0x000fe20000010000 */
[----:B------:R-:W-:-:S04]  /*7340*/  IADD3 R19, P4, R19, -0x400, RZ ;  /* 0xfffffc0013137810 */ /* 0x000fc80007f9e0ff */
[----:B------:R-:W-:Y:S01]  /*7350*/  IADD3.X R18, R18, -0x1, RZ, P4, !PT ;  /* 0xffffffff12127810 */ /* 0x000fe200027fe4ff */
[----:B------:R-:W2:Y:S01]  /*7360*/  @!P1 MUFU.RCP R49, R42 ;  /* 0x0000002a00319308 */ /* 0x000ea20000001000 */
[----:B---3--:R-:W-:Y:S01]  /*7370*/  @!P3 FMUL.FTZ R60, R60, R47 ;  /* 0x0000002f3c3cb220 */ /* 0x008fe20000410000 */
[----:B------:R-:W-:-:S03]  /*7380*/  IADD3 R17, P3, R17, -0x400, RZ ;  /* 0xfffffc0011117810 */ /* 0x000fc60007f7e0ff */
[----:B------:R-:W-:Y:S01]  /*7390*/  FADD.FTZ R22, R60, R22 ;  /* 0x000000163c167221 */ /* 0x000fe20000010000 */
[----:B------:R-:W-:Y:S02]  /*73a0*/  IADD3.X R16, R16, -0x1, RZ, P3, !PT ;  /* 0xffffffff10107810 */ /* 0x000fe40001ffe4ff */
[----:B------:R-:W3:Y:S01]  /*73b0*/  @!P6 MUFU.RCP R46, R43 ;  /* 0x0000002b002ee308 */ /* 0x000ee20000001000 */
[----:B0-----:R-:W-:Y:S01]  /*73c0*/  @!P2 FMUL.FTZ R61, R61, R8 ;  /* 0x000000083d3da220 */ /* 0x001fe20000410000 */
[----:B------:R-:W-:-:S04]  /*73d0*/  IADD3 R15, P2, R15, -0x800, RZ ;  /* 0xfffff8000f0f7810 */ /* 0x000fc80007f5e0ff */
[----:B------:R-:W-:Y:S02]  /*73e0*/  IADD3.X R14, R14, -0x1, RZ, P2, !PT ;  /* 0xffffffff0e0e7810 */ /* 0x000fe400017fe4ff */
[----:B------:R-:W0:Y:S01]  /*73f0*/  @!P0 MUFU.RCP R44, R45 ;  /* 0x0000002d002c8308 */ /* 0x000e220000001000 */
[----:B--2---:R-:W-:Y:S01]  /*7400*/  @!P1 FMUL.FTZ R62, R62, R49 ;  /* 0x000000313e3e9220 */ /* 0x004fe20000410000 */
[----:B------:R-:W-:Y:S01]  /*7410*/  IADD3 R32, P1, R32, -0x400, RZ ;  /* 0xfffffc0020207810 */ /* 0x000fe20007f3e0ff */
[----:B------:R-:W-:Y:S02]  /*7420*/  IMAD R49, R81, c[0x0][0x2fc], R0 ;  /* 0x0000bf0051317a24 */ /* 0x000fe400078e0200 */
[----:B------:R-:W-:Y:S01]  /*7430*/  IMAD R0, R84, c[0x0][0x300], RZ ;  /* 0x0000c00054007a24 */ /* 0x000fe200078e02ff */
[----:B------:R-:W-:Y:S01]  /*7440*/  IADD3.X R33, R33, -0x1, RZ, P1, !PT ;  /* 0xffffffff21217810 */ /* 0x000fe20000ffe4ff */
[----:B---3--:R-:W-:Y:S01]  /*7450*/  @!P6 FMUL.FTZ R63, R63, R46 ;  /* 0x0000002e3f3fe220 */ /* 0x008fe20000410000 */
[----:B------:R-:W-:Y:S01]  /*7460*/  IADD3 R35, R35, R49, RZ ;  /* 0x0000003123237210 */ /* 0x000fe20007ffe0ff */
[----:B-1----:R-:W-:-:S03]  /*7470*/  IMAD R5, R85, c[0x0][0x304], R0 ;  /* 0x0000c10055057a24 */ /* 0x002fc600078e0200 */
[----:B------:R1:W-:Y:S01]  /*7480*/  STS.128 [R10], R60 ;  /* 0x0000003c0a007388 */ /* 0x0003e20000000c00 */
[----:B----4-:R-:W-:-:S04]  /*7490*/  IMAD.WIDE.U32 R2, R85, c[0x0][0x300], R34 ;  /* 0x0000c00055027a25 */ /* 0x010fc800078e0022 */
[----:B0-----:R-:W-:Y:S01]  /*74a0*/  @!P0 FMUL.FTZ R65, R65, R44 ;  /* 0x0000002c41418220 */ /* 0x001fe20000410000 */
[----:B------:R-:W-:Y:S02]  /*74b0*/  IADD3 R3, R3, R5, RZ ;  /* 0x0000000503037210 */ /* 0x000fe40007ffe0ff */
[----:B------:R-:W-:Y:S02]  /*74c0*/  LEA R4, P0, R2, c[0x0][0x340], 0x2 ;  /* 0x0000d00002047a11 */ /* 0x000fe400078010ff */
[----:B------:R0:W-:Y:S01]  /*74d0*/  STS.128 [R10+0x10], R64 ;  /* 0x000010400a007388 */ /* 0x0001e20000000c00 */
[----:B------:R-:W-:-:S06]  /*74e0*/  NOP ;  /* 0x0000000000007918 */ /* 0x000fcc0000000000 */
[----:B------:R-:W2:Y:S01]  /*74f0*/  LDS.128 R44, [R20.X16] ;  /* 0x00000000142c7984 */ /* 0x000ea2000000cc00 */
[----:B------:R-:W-:Y:S01]  /*7500*/  LEA.HI.X R5, R2, c[0x0][0x344], R3, 0x2, P0 ;  /* 0x0000d10002057a11 */ /* 0x000fe200000f1403 */
[----:B-1----:R-:W-:Y:S01]  /*7510*/  FADD.FTZ R61, R22, R61 ;  /* 0x0000003d163d7221 */ /* 0x002fe20000010000 */
[----:B------:R-:W-:Y:S01]  /*7520*/  ISETP.GT.AND P0, PT, R9, 0x1, PT ;  /* 0x000000010900780c */ /* 0x000fe20003f04270 */
[----:B------:R-:W1:Y:S02]  /*7530*/  LDS.128 R40, [R20.X16+0x200] ;  /* 0x0002000014287984 */ /* 0x000e64000000cc00 */
[----:B------:R-:W-:-:S04]  /*7540*/  IMAD.WIDE R2, R11, 0x10, R4 ;  /* 0x000000100b027825 */ /* 0x000fc800078e0204 */
[----:B------:R-:W-:-:S04]  /*7550*/  FADD.FTZ R62, R61, R62 ;  /* 0x0000003e3d3e7221 */ /* 0x000fc80000010000 */
[----:B------:R-:W-:-:S04]  /*7560*/  FADD.FTZ R63, R62, R63 ;  /* 0x0000003f3e3f7221 */ /* 0x000fc80000010000 */
[----:B0-----:R-:W-:-:S04]  /*7570*/  FADD.FTZ R64, R63, R64 ;  /* 0x000000403f407221 */ /* 0x001fc80000010000 */
[----:B------:R-:W-:-:S04]  /*7580*/  FADD.FTZ R65, R64, R65 ;  /* 0x0000004140417221 */ /* 0x000fc80000010000 */
[----:B------:R-:W-:-:S04]  /*7590*/  FADD.FTZ R22, R65, R66 ;  /* 0x0000004241167221 */ /* 0x000fc80000010000 */
[----:B------:R-:W-:Y:S01]  /*75a0*/  FADD.FTZ R22, R22, R67 ;  /* 0x0000004316167221 */ /* 0x000fe20000010000 */
[----:B--2---:R0:W-:Y:S04]  /*75b0*/  STG.E.128 [R2.64], R44 ;  /* 0x0000002c02007986 */ /* 0x0041e8000c101d06 */
[----:B-1----:R0:W-:Y:S01]  /*75c0*/  STG.E.128 [R2.64+0x200], R40 ;  /* 0x0002002802007986 */ /* 0x0021e2000c101d06 */
[----:B------:R-:W-:Y:S01]  /*75d0*/  @!P0 CALL.REL.NOINC `(.L_x_12674) ;  /* 0x0000001000008944 */ /* 0x000fe20003c00000 */
[----:B------:R-:W-:Y:S05]  /*75e0*/  BRA `(.L_x_12740) ;  /* 0xffff916000007947 */ /* 0x000fea000383ffff */
.L_x_12674:
        /* <DEDUP_REMOVED lines=24> */
.L_x_12742:
[----:B0-----:R-:W-:Y:S05]  /*7770*/  BSYNC B0 ;  /* 0x0000000000007941 */ /* 0x001fea0003800000 */
.L_x_12741:
        /* <DEDUP_REMOVED lines=23> */
.L_x_12744:
[----:B------:R-:W1:Y:S02]  /*78f0*/  S2R R15, SR_TID.X ;  /* 0x00000000000f7919 */ /* 0x000e640000002100 */
.L_x_12745:
[----:B0-----:R-:W-:Y:S05]  /*7900*/  BSYNC B0 ;  /* 0x0000000000007941 */ /* 0x001fea0003800000 */
.L_x_12743:
        /* <DEDUP_REMOVED lines=10> */
.L_x_12746:
        /* <DEDUP_REMOVED lines=28> */
.L_x_12747:
        /* <DEDUP_REMOVED lines=9> */
.L_x_14750:


//--------------------- .text._Z25selective_scan_bwd_kernelI32Selective_Scan_bwd_kernel_traitsILi32ELi8ELb1ELb1ELb1ELb0ELb0EfN3c107complexIfEEEEv12SSMParamsBwd --------------------------
	.section	.text._Z25selective_scan_bwd_kernelI32Selective_Scan_bwd_kernel_traitsILi32ELi8ELb1ELb1ELb1ELb0ELb0EfN3c107complexIfEEEEv12SSMParamsBwd,"ax",@progbits
	.sectioninfo	@"SHI_REGISTERS=228"
	.align	128
        .global         _Z25selective_scan_bwd_kernelI32Selective_Scan_bwd_kernel_traitsILi32ELi8ELb1ELb1ELb1ELb0ELb0EfN3c107complexIfEEEEv12SSMParamsBwd
        .type           _Z25selective_scan_bwd_kernelI32Selective_Scan_bwd_kernel_traitsILi32ELi8ELb1ELb1ELb1ELb0ELb0EfN3c107complexIfEEEEv12SSMParamsBwd,@function
        .size           _Z25selective_scan_bwd_kernelI32Selective_Scan_bwd_kernel_traitsILi32ELi8ELb1ELb1ELb1ELb0ELb0EfN3c107complexIfEEEEv12SSMParamsBwd,(.L_x_14751 - _Z25selective_scan_bwd_kernelI32Selective_Scan_bwd_kernel_traitsILi32ELi8ELb1ELb1ELb1ELb0ELb0EfN3c107complexIfEEEEv12SSMParamsBwd)
        .other          _Z25selective_scan_bwd_kernelI32Selective_Scan_bwd_kernel_traitsILi32ELi8ELb1ELb1ELb1ELb0ELb0EfN3c107complexIfEEEEv12SSMParamsBwd,@"STO_CUDA_ENTRY STV_DEFAULT"
_Z25selective_scan_bwd_kernelI32Selective_Scan_bwd_kernel_traitsILi32ELi8ELb1ELb1ELb1ELb0ELb0EfN3c107complexIfEEEEv12SSMParamsBwd:
.text._Z25selective_scan_bwd_kernelI32Selective_Scan_bwd_kernel_traitsILi32ELi8ELb1ELb1ELb1ELb0ELb0EfN3c107complexIfEEEEv12SSMParamsBwd:
        /* <DEDUP_REMOVED lines=28> */
[----:B------:R-:W-:Y:S01]  /*01c0*/  CS2R R68, SRZ ;  /* 0x0000000000447805 */ /* 0x000fe2000001ff00 */
[----:B--2---:R-:W-:Y:S01]  /*01d0*/  HFMA2.MMA R6, -RZ, RZ, 0, 0 ;  /* 0x00000000ff067435 */ /* 0x004fe200000001ff */
[----:B------:R-:W-:Y:S01]  /*01e0*/  MOV R107, RZ ;  /* 0x000000ff006b7202 */ /* 0x000fe20000000f00 */
[----:B------:R-:W-:Y:S01]  /*01f0*/  HFMA2.MMA R109, -RZ, RZ, 0, 0 ;  /* 0x00000000ff6d7435 */ /* 0x000fe200000001ff */
        /* <DEDUP_REMOVED lines=12> */
[----:B------:R-:W-:Y:S01]  /*02c0*/  IMAD R7, R108, c[0x0][0x1e0], RZ ;  /* 0x000078006c077a24 */ /* 0x000fe200078e02ff */
[----:B------:R-:W-:Y:S01]  /*02d0*/  IADD3 R4, -R106, RZ, RZ ;  /* 0x000000ff6a047210 */ /* 0x000fe20007ffe1ff */
[C---:B------:R-:W-:Y:S02]  /*02e0*/  IMAD R13, R110.reuse, c[0x0][0x27c], R11 ;  /* 0x00009f006e0d7a24 */ /* 0x040fe400078e020b */
[C---:B------:R-:W-:Y:S02]  /*02f0*/  IMAD R9, R110.reuse, c[0x0][0x1e4], R7 ;  /* 0x000079006e097a24 */ /* 0x040fe400078e0207 */
[----:B------:R-:W-:Y:S02]  /*0300*/  IMAD R0, R19, R4, R0 ;  /* 0x0000000413007224 */ /* 0x000fe400078e0200 */
[----:B------:R-:W-:-:S03]  /*0310*/  IMAD.WIDE.U32 R4, R110, c[0x0][0x1e0], RZ ;  /* 0x000078006e047a25 */ /* 0x000fc600078e00ff */
[----:B------:R-:W-:Y:S01]  /*0320*/  ISETP.GT.U32.AND P2, PT, R19, R0, PT ;  /* 0x000000001300720c */ /* 0x000fe20003f44070 */
[----:B------:R-:W-:Y:S01]  /*0330*/  IMAD.WIDE.U32 R6, R110, c[0x0][0x278], RZ ;  /* 0x00009e006e067a25 */ /* 0x000fe200078e00ff */
[----:B------:R-:W-:-:S03]  /*0340*/  IADD3 R5, R5, R9, RZ ;  /* 0x0000000905057210 */ /* 0x000fc60007ffe0ff */
[----:B------:R-:W-:Y:S01]  /*0350*/  IMAD R15, R108, c[0x0][0x190], RZ ;  /* 0x000064006c0f7a24 */ /* 0x000fe200078e02ff */
[----:B------:R-:W-:Y:S01]  /*0360*/  IADD3 R7, R7, R13, RZ ;  /* 0x0000000d07077210 */ /* 0x000fe20007ffe0ff */
[----:B------:R-:W-:Y:S01]  /*0370*/  IMAD.WIDE.U32 R8, R110, c[0x0][0x190], RZ ;  /* 0x000064006e087a25 */ /* 0x000fe200078e00ff */
[----:B------:R-:W-:-:S03]  /*0380*/  LEA R13, R104, 0xffffff00, 0x8 ;  /* 0xffffff00680d7811 */ /* 0x000fc600078e40ff */
[----:B------:R-:W-:Y:S02]  /*0390*/  IMAD R17, R108, c[0x0][0x1b0], RZ ;  /* 0x00006c006c117a24 */ /* 0x000fe400078e02ff */
[-C--:B------:R-:W-:Y:S01]  /*03a0*/  @!P2 IADD3 R0, R0, -R19.reuse, RZ ;  /* 0x800000130000a210 */ /* 0x080fe20007ffe0ff */
[----:B------:R-:W-:Y:S01]  /*03b0*/  IMAD R15, R110, c[0x0][0x194], R15 ;  /* 0x000065006e0f7a24 */ /* 0x000fe200078e020f */
[----:B------:R-:W-:Y:S01]  /*03c0*/  @!P2 IADD3 R106, R106, 0x1, RZ ;  /* 0x000000016a6aa810 */ /* 0x000fe20007ffe0ff */
[----:B------:R-:W-:Y:S01]  /*03d0*/  IMAD.WIDE.U32 R2, R114, c[0x0][0x1d8], R2 ;  /* 0x0000760072027a25 */ /* 0x000fe200078e0002 */
[----:B------:R-:W-:Y:S02]  /*03e0*/  ISETP.GE.U32.AND P1, PT, R0, R19, PT ;  /* 0x000000130000720c */ /* 0x000fe40003f26070 */
[----:B------:R-:W-:Y:S01]  /*03f0*/  IADD3 R9, R9, R15, RZ ;  /* 0x0000000f09097210 */ /* 0x000fe20007ffe0ff */
[----:B------:R-:W-:Y:S01]  /*0400*/  IMAD.WIDE.U32 R4, R114, c[0x0][0x1e8], R4 ;  /* 0x00007a0072047a25 */ /* 0x000fe200078e0004 */
[----:B------:R-:W-:-:S02]  /*0410*/  SHF.R.S32.HI R15, RZ, 0x1f, R13 ;  /* 0x0000001fff0f7819 */ /* 0x000fc4000001140d */
[----:B------:R-:W-:Y:S01]  /*0420*/  IADD3 R101, P2, R13, R2, RZ ;  /* 0x000000020d657210 */ /* 0x000fe20007f5e0ff */
[----:B------:R-:W-:-:S04]  /*0430*/  IMAD.WIDE.U32 R6, R114, c[0x0][0x280], R6 ;  /* 0x0000a00072067a25 */ /* 0x000fc800078e0006 */
[----:B------:R-:W-:Y:S02]  /*0440*/  IMAD.WIDE.U32 R10, R110, c[0x0][0x1b0], RZ ;  /* 0x00006c006e0a7a25 */ /* 0x000fe400078e00ff */
[----:B------:R-:W-:Y:S02]  /*0450*/  @P1 IADD3 R106, R106, 0x1, RZ ;  /* 0x000000016a6a1810 */ /* 0x000fe40007ffe0ff */
[----:B------:R-:W-:Y:S01]  /*0460*/  IMAD R17, R110, c[0x0][0x1b4], R17 ;  /* 0x00006d006e117a24 */ /* 0x000fe200078e0211 */
[----:B------:R-:W-:Y:S01]  /*0470*/  IADD3 R99, P1, R13, R4, RZ ;  /* 0x000000040d637210 */ /* 0x000fe20007f3e0ff */
[----:B------:R-:W-:Y:S01]  /*0480*/  IMAD R19, R113, c[0x0][0x1e8], RZ ;  /* 0x00007a0071137a24 */ /* 0x000fe200078e02ff */
[----:B------:R-:W-:Y:S02]  /*0490*/  IADD3 R13, P4, R13, R6, RZ ;  /* 0x000000060d0d7210 */ /* 0x000fe40007f9e0ff */
[----:B------:R-:W-:Y:S01]  /*04a0*/  IADD3 R11, R11, R17, RZ ;  /* 0x000000110b0b7210 */ /* 0x000fe20007ffe0ff */
[----:B------:R-:W-:Y:S01]  /*04b0*/  IMAD R17, R113, c[0x0][0x1d8], RZ ;  /* 0x0000760071117a24 */ /* 0x000fe200078e02ff */
[----:B------:R-:W-:Y:S01]  /*04c0*/  @!P3 IADD3 R106, -R106, RZ, RZ ;  /* 0x000000ff6a6ab210 */ /* 0x000fe20007ffe1ff */
[C---:B------:R-:W-:Y:S01]  /*04d0*/  IMAD R19, R114.reuse, c[0x0][0x1ec], R19 ;  /* 0x00007b0072137a24 */ /* 0x040fe200078e0213 */
[----:B------:R-:W-:Y:S01]  /*04e0*/  @!P0 LOP3.LUT R106, RZ, c[0x0][0x178], RZ, 0x33, !PT ;  /* 0x00005e00ff6a8a12 */ /* 0x000fe200078e33ff */
[----:B------:R-:W-:Y:S01]  /*04f0*/  IMAD R17, R114, c[0x0][0x1dc], R17 ;  /* 0x0000770072117a24 */ /* 0x000fe200078e0211 */
[----:B------:R-:W-:-:S02]  /*0500*/  IADD3.X R6, R15, R7, R21, P4, !PT ;  /* 0x000000070f067210 */ /* 0x000fc400027fe415 */
[C---:B------:R-:W-:Y:S01]  /*0510*/  LEA R98, P0, R13.reuse, c[0x0][0x308], 0x2 ;  /* 0x0000c2000d627a11 */ /* 0x040fe200078010ff */
[C---:B------:R-:W-:Y:S01]  /*0520*/  IMAD.WIDE.U32 R8, R106.reuse, c[0x0][0x1a8], R8 ;  /* 0x00006a006a087a25 */ /* 0x040fe200078e0008 */
[----:B------:R-:W-:Y:S02]  /*0530*/  SHF.R.S32.HI R148, RZ, 0x1f, R106 ;  /* 0x0000001fff947819 */ /* 0x000fe4000001146a */
[----:B------:R-:W-:Y:S01]  /*0540*/  LEA.HI.X R97, R13, c[0x0][0x30c], R6, 0x2, P0 ;  /* 0x0000c3000d617a11 */ /* 0x000fe200000f1406 */
[----:B------:R-:W-:Y:S01]  /*0550*/  IMAD.WIDE.U32 R10, R106, c[0x0][0x1c8], R10 ;  /* 0x000072006a0a7a25 */ /* 0x000fe200078e000a */
[----:B------:R-:W-:Y:S02]  /*0560*/  ISETP.NE.U32.AND P0, PT, RZ, c[0x0][0x260], PT ;  /* 0x00009800ff007a0c */ /* 0x000fe40003f05070 */
[C---:B------:R-:W-:Y:S01]  /*0570*/  IADD3.X R4, R15.reuse, R5, R19, P1, !PT ;  /* 0x000000050f047210 */ /* 0x040fe20000ffe413 */
[----:B------:R-:W-:Y:S01]  /*0580*/  IMAD R5, R148, c[0x0][0x1a8], RZ ;  /* 0x00006a0094057a24 */ /* 0x000fe200078e02ff */
[----:B------:R-:W-:Y:S01]  /*0590*/  ISETP.GE.AND P3, PT, R104, 0x1, PT ;  /* 0x000000016800780c */ /* 0x000fe20003f66270 */
[----:B------:R-:W-:Y:S01]  /*05a0*/  IMAD R7, R148, c[0x0][0x1c8], RZ ;  /* 0x0000720094077a24 */ /* 0x000fe200078e02ff */
[----:B------:R-:W-:Y:S01]  /*05b0*/  IADD3.X R2, R15, R3, R17, P2, !PT ;  /* 0x000000030f027210 */ /* 0x000fe200017fe411 */
[----:B------:R-:W-:Y:S01]  /*05c0*/  IMAD R5, R106, c[0x0][0x1ac], R5 ;  /* 0x00006b006a057a24 */ /* 0x000fe200078e0205 */
[----:B------:R-:W-:Y:S01]  /*05d0*/  SHF.L.U32 R104, R104, 0x9, RZ ;  /* 0x0000000968687819 */ /* 0x000fe200000006ff */
[----:B------:R-:W-:Y:S01]  /*05e0*/  IMAD R7, R106, c[0x0][0x1cc], R7 ;  /* 0x000073006a077a24 */ /* 0x000fe200078e0207 */
[----:B------:R-:W-:-:S02]  /*05f0*/  LEA R102, P1, R101, c[0x0][0x240], 0x2 ;  /* 0x0000900065667a11 */ /* 0x000fc400078210ff */
[----:B------:R-:W-:Y:S02]  /*0600*/  LEA R100, P2, R99, c[0x0][0x248], 0x2 ;  /* 0x0000920063647a11 */ /* 0x000fe400078410ff */
[----:B------:R-:W-:Y:S02]  /*0610*/  ISETP.NE.AND.EX P0, PT, RZ, c[0x0][0x264], PT, P0 ;  /* 0x00009900ff007a0c */ /* 0x000fe40003f05300 */
[----:B------:R-:W-:Y:S02]  /*0620*/  IADD3 R3, R104, -0x200, RZ ;  /* 0xfffffe0068037810 */ /* 0x000fe40007ffe0ff */
[----:B------:R-:W-:Y:S02]  /*0630*/  LEA.HI.X R101, R101, c[0x0][0x244], R2, 0x2, P1 ;  /* 0x0000910065657a11 */ /* 0x000fe400008f1402 */
[----:B------:R-:W-:Y:S02]  /*0640*/  LEA.HI.X R99, R99, c[0x0][0x24c], R4, 0x2, P2 ;  /* 0x0000930063637a11 */ /* 0x000fe400010f1404 */
[----:B------:R-:W-:-:S02]  /*0650*/  ISETP.NE.U32.AND P1, PT, RZ, c[0x0][0x328], PT ;  /* 0x0000ca00ff007a0c */ /* 0x000fc40003f25070 */
[----:B------:R-:W-:Y:S02]  /*0660*/  ISETP.NE.U32.AND P2, PT, RZ, c[0x0][0x348], PT ;  /* 0x0000d200ff007a0c */ /* 0x000fe40003f45070 */
[----:B------:R-:W-:Y:S02]  /*0670*/  IADD3 R95, P5, R3, R8, RZ ;  /* 0x00000008035f7210 */ /* 0x000fe40007fbe0ff */
[----:B------:R-:W-:Y:S02]  /*0680*/  SHF.R.S32.HI R0, RZ, 0x1f, R3 ;  /* 0x0000001fff007819 */ /* 0x000fe40000011403 */
[----:B------:R-:W-:Y:S02]  /*0690*/  IADD3 R5, R9, R5, RZ ;  /* 0x0000000509057210 */ /* 0x000fe40007ffe0ff */
[----:B------:R-:W-:Y:S02]  /*06a0*/  IADD3 R3, P4, R3, R10, RZ ;  /* 0x0000000a03037210 */ /* 0x000fe40007f9e0ff */
[----:B------:R-:W-:-:S02]  /*06b0*/  IADD3 R7, R11, R7, RZ ;  /* 0x000000070b077210 */ /* 0x000fc40007ffe0ff */
[----:B------:R-:W-:Y:S02]  /*06c0*/  ISETP.NE.AND.EX P1, PT, RZ, c[0x0][0x32c], PT, P1 ;  /* 0x0000cb00ff007a0c */ /* 0x000fe40003f25310 */
[----:B------:R-:W-:Y:S02]  /*06d0*/  ISETP.NE.AND.EX P2, PT, RZ, c[0x0][0x34c], PT, P2 ;  /* 0x0000d300ff007a0c */ /* 0x000fe40003f45320 */
[C---:B------:R-:W-:Y:S02]  /*06e0*/  IADD3.X R4, R0.reuse, R5, RZ, P5, !PT ;  /* 0x0000000500047210 */ /* 0x040fe40002ffe4ff */
[----:B------:R-:W-:Y:S01]  /*06f0*/  IADD3.X R2, R0, R7, RZ, P4, !PT ;  /* 0x0000000700027210 */ /* 0x000fe200027fe4ff */
[----:B------:R-:W-:Y:S01]  /*0700*/  @P0 IMAD R0, R110, c[0x0][0x164], R114 ;  /* 0x000059006e000a24 */ /* 0x000fe200078e0272 */
[C---:B------:R-:W-:Y:S02]  /*0710*/  LEA R96, P5, R95.reuse, c[0x0][0x228], 0x2 ;  /* 0x00008a005f607a11 */ /* 0x040fe400078a10ff */
[----:B------:R-:W-:Y:S01]  /*0720*/  @P0 MOV R73, 0x10 ;  /* 0x0000001000490802 */ /* 0x000fe20000000f00 */
[----:B------:R-:W-:Y:S01]  /*0730*/  @P0 IMAD R0, R0, c[0x0][0x174], RZ ;  /* 0x00005d0000000a24 */ /* 0x000fe200078e02ff */
[----:B------:R-:W-:-:S02]  /*0740*/  LEA.HI.X R95, R95, c[0x0][0x22c], R4, 0x2, P5 ;  /* 0x00008b005f5f7a11 */ /* 0x000fc400028f1404 */
[C---:B------:R-:W-:Y:S01]  /*0750*/  LEA R94, P6, R3.reuse, c[0x0][0x230], 0x2 ;  /* 0x00008c00035e7a11 */ /* 0x040fe200078c10ff */
        /* <DEDUP_REMOVED lines=10> */
[----:B------:R-:W-:-:S02]  /*0800*/  MOV R92, c[0x0][0x174] ;  /* 0x00005d00005c7a02 */ /* 0x000fc40000000f00 */
[----:B------:R-:W-:Y:S01]  /*0810*/  MOV R107, RZ ;  /* 0x000000ff006b7202 */ /* 0x000fe20000000f00 */
[----:B------:R-:W1:Y:S01]  /*0820*/  S2R R103, SR_LANEID ;  /* 0x0000000000677919 */ /* 0x000e620000000000 */
[----:B------:R-:W-:Y:S02]  /*0830*/  MOV R91, RZ ;  /* 0x000000ff005b7202 */ /* 0x000fe40000000f00 */
[----:B------:R-:W-:Y:S02]  /*0840*/  MOV R109, RZ ;  /* 0x000000ff006d7202 */ /* 0x000fe40000000f00 */
[----:B0-----:R-:W-:-:S04]  /*0850*/  SHF.L.U32 R90, R105, 0x1, RZ ;  /* 0x00000001695a7819 */ /* 0x001fc800000006ff */
[----:B-1----:R-:W-:-:S03]  /*0860*/  LOP3.LUT R90, R90, 0xffffffc0, RZ, 0xc0, !PT ;  /* 0xffffffc05a5a7812 */ /* 0x002fc600078ec0ff */
.L_x_12798:
[----:B------:R-:W-:Y:S01]  /*0870*/  BAR.SYNC.DEFER_BLOCKING 0x0 ;  /* 0x0000000000007b1d */ /* 0x000fe20000010000 */
[----:B------:R-:W-:Y:S02]  /*0880*/  LOP3.LUT R89, R90, 0x1f, R105, 0xf8, !PT ;  /* 0x0000001f5a597812 */ /* 0x000fe400078ef869 */
[----:B0-----:R-:W-:Y:S02]  /*0890*/  MOV R2, R102 ;  /* 0x0000006600027202 */ /* 0x001fe40000000f00 */
[----:B------:R-:W-:-:S05]  /*08a0*/  MOV R3, R101 ;  /* 0x0000006500037202 */ /* 0x000fca0000000f00 */
[----:B------:R-:W-:-:S05]  /*08b0*/  IMAD.WIDE R2, R89, 0x10, R2 ;  /* 0x0000001059027825 */ /* 0x000fca00078e0202 */
[----:B--2---:R0:W2:Y:S04]  /*08c0*/  LDG.E.128 R12, [R2.64] ;  /* 0x00000008020c7981 */ /* 0x0040a8000c1e1d00 */
[----:B---3--:R0:W3:Y:S01]  /*08d0*/  LDG.E.128 R16, [R2.64+0x200] ;  /* 0x0002000802107981 */ /* 0x0080e2000c1e1d00 */
        /* <DEDUP_REMOVED lines=36> */
[----:B-1----:R-:W-:Y:S02]  /*0b20*/  FMUL.FTZ R24, R28, R112 ;  /* 0x000000701c187220 */ /* 0x002fe40000410000 */
[----:B------:R-:W-:Y:S02]  /*0b30*/  FFMA.FTZ R0, R8, R28, R21 ;  /* 0x0000001c08007223 */ /* 0x000fe40000010015 */
        /* <DEDUP_REMOVED lines=14> */
.L_x_12749:
        /* <DEDUP_REMOVED lines=14> */
.L_x_12797:
[----:B------:R-:W-:Y:S01]  /*0d00*/  SHF.R.S32.HI R115, RZ, 0x1f, R78 ;  /* 0x0000001fff737819 */ /* 0x000fe2000001144e */
[----:B------:R-:W-:Y:S01]  /*0d10*/  IMAD.WIDE.U32 R2, R78, c[0x0][0x1a0], RZ ;  /* 0x000068004e027a25 */ /* 0x000fe200078e00ff */
[----:B------:R-:W-:-:S03]  /*0d20*/  LOP3.LUT R89, R90, 0x1f, R105, 0xf8, !PT ;  /* 0x0000001f5a597812 */ /* 0x000fc600078ef869 */
[----:B------:R-:W-:Y:S01]  /*0d30*/  IMAD R37, R115, c[0x0][0x1a0], RZ ;  /* 0x0000680073257a24 */ /* 0x000fe200078e02ff */
[----:B------:R-:W-:Y:S02]  /*0d40*/  LEA R36, P0, R2, R96, 0x2 ;  /* 0x0000006002247211 */ /* 0x000fe400078010ff */
[----:B------:R-:W-:Y:S01]  /*0d50*/  IADD3 R57, R90, R89, RZ ;  /* 0x000000595a397210 */ /* 0x000fe20007ffe0ff */
[----:B------:R-:W-:-:S05]  /*0d60*/  IMAD R37, R78, c[0x0][0x1a4], R37 ;  /* 0x000069004e257a24 */ /* 0x000fca00078e0225 */
[----:B------:R-:W-:-:S04]  /*0d70*/  IADD3 R3, R3, R37, RZ ;  /* 0x0000002503037210 */ /* 0x000fc80007ffe0ff */
[----:B------:R-:W-:-:S05]  /*0d80*/  LEA.HI.X R37, R2, R95, R3, 0x2, P0 ;  /* 0x0000005f02257211 */ /* 0x000fca00000f1403 */
[----:B------:R-:W-:-:S05]  /*0d90*/  IMAD.WIDE R2, R57, 0x10, R36 ;  /* 0x0000001039027825 */ /* 0x000fca00078e0224 */
[----:B--2---:R0:W2:Y:S04]  /*0da0*/  LDG.E.128 R44, [R2.64] ;  /* 0x00000008022c7981 */ /* 0x0040a8000c1e1d00 */
[----:B---3--:R0:W3:Y:S04]  /*0db0*/  LDG.E.128 R40, [R2.64+0x200] ;  /* 0x0002000802287981 */ /* 0x0080e8000c1e1d00 */
[----:B------:R0:W4:Y:S04]  /*0dc0*/  LDG.E.128 R36, [R2.64+0x400] ;  /* 0x0004000802247981 */ /* 0x000128000c1e1d00 */
[----:B------:R0:W4:Y:S01]  /*0dd0*/  LDG.E.128 R48, [R2.64+0x600] ;  /* 0x0006000802307981 */ /* 0x000122000c1e1d00 */
        /* <DEDUP_REMOVED lines=9> */
[----:B------:R-:W-:Y:S01]  /*0e70*/  LEA.HI.X R55, R52, c[0x0][0x224], R53, 0x3, P0 ;  /* 0x0000890034377a11 */ /* 0x000fe200000f1c35 */
[----:B------:R-:W-:-:S04]  /*0e80*/  IMAD R59, R115, c[0x0][0x1c0], RZ ;  /* 0x00007000733b7a24 */ /* 0x000fc800078e02ff */
[----:B0-----:R0:W4:Y:S01]  /*0e90*/  LDG.E.64 R2, [R54.64] ;  /* 0x0000000836027981 */ /* 0x001122000c1e1b00 */
[----:B------:R-:W-:-:S04]  /*0ea0*/  IMAD.WIDE.U32 R52, R78, c[0x0][0x1c0], RZ ;  /* 0x000070004e347a25 */ /* 0x000fc800078e00ff */
[----:B------:R-:W-:Y:S01]  /*0eb0*/  IMAD R59, R78, c[0x0][0x1c4], R59 ;  /* 0x000071004e3b7a24 */ /* 0x000fe200078e023b */
[----:B------:R-:W-:-:S04]  /*0ec0*/  LEA R74, P0, R52, R94, 0x2 ;  /* 0x0000005e344a7211 */ /* 0x000fc800078010ff */
[----:B------:R-:W-:-:S04]  /*0ed0*/  IADD3 R53, R53, R59, RZ ;  /* 0x0000003b35357210 */ /* 0x000fc80007ffe0ff */
[----:B------:R-:W-:-:S05]  /*0ee0*/  LEA.HI.X R75, R52, R93, R53, 0x2, P0 ;  /* 0x0000005d344b7211 */ /* 0x000fca00000f1435 */
[----:B------:R-:W-:Y:S01]  /*0ef0*/  IMAD.WIDE R74, R57, 0x10, R74 ;  /* 0x00000010394a7825 */ /* 0x000fe200078e024a */
[----:B--2---:R-:W-:Y:S04]  /*0f00*/  STS.128 [R103.X16], R44 ;  /* 0x0000002c67007388 */ /* 0x004fe8000000cc00 */
[----:B---3--:R-:W-:Y:S04]  /*0f10*/  STS.128 [R103.X16+0x200], R40 ;  /* 0x0002002867007388 */ /* 0x008fe8000000cc00 */
[----:B----4-:R1:W-:Y:S04]  /*0f20*/  STS.128 [R103.X16+0x400], R36 ;  /* 0x0004002467007388 */ /* 0x0103e8000000cc00 */
[----:B------:R-:W-:Y:S01]  /*0f30*/  STS.128 [R103.X16+0x600], R48 ;  /* 0x0006003067007388 */ /* 0x000fe2000000cc00 */
[----:B------:R-:W-:-:S06]  /*0f40*/  NOP ;  /* 0x0000000000007918 */ /* 0x000fcc0000000000 */
[----:B0-----:R0:W2:Y:S04]  /*0f50*/  LDG.E.128 R52, [R74.64] ;  /* 0x000000084a347981 */ /* 0x0010a8000c1e1d00 */
[----:B------:R0:W3:Y:S04]  /*0f60*/  LDG.E.128 R56, [R74.64+0x200] ;  /* 0x000200084a387981 */ /* 0x0000e8000c1e1d00 */
[----:B------:R0:W4:Y:S04]  /*0f70*/  LDG.E.128 R60, [R74.64+0x400] ;  /* 0x000400084a3c7981 */ /* 0x000128000c1e1d00 */
[----:B------:R0:W4:Y:S01]  /*0f80*/  LDG.E.128 R64, [R74.64+0x600] ;  /* 0x000600084a407981 */ /* 0x000122000c1e1d00 */
[----:B------:R-:W-:Y:S01]  /*0f90*/  FADD.FTZ R117, R12, R111 ;  /* 0x0000006f0c757221 */ /* 0x000fe20000010000 */
[----:B------:R-:W-:-:S02]  /*0fa0*/  IADD3 R128, R92, -0x1, RZ ;  /* 0xffffffff5c807810 */ /* 0x000fc40007ffe0ff */
[C---:B------:R-:W-:Y:S02]  /*0fb0*/  ISETP.NE.AND P2, PT, R105.reuse, RZ, PT ;  /* 0x000000ff6900720c */ /* 0x040fe40003f45270 */
[----:B-1----:R-:W-:Y:S02]  /*0fc0*/  LEA.HI R36, R128, R128, RZ, 0x1 ;  /* 0x0000008080247211 */ /* 0x002fe400078f08ff */
[C---:B------:R-:W-:Y:S02]  /*0fd0*/  LOP3.LUT R131, R105.reuse, 0x1f, RZ, 0xc0, !PT ;  /* 0x0000001f69837812 */ /* 0x040fe400078ec0ff */
[----:B------:R-:W-:Y:S02]  /*0fe0*/  LOP3.LUT R37, R36, 0xfffffe, RZ, 0xc0, !PT ;  /* 0x00fffffe24257812 */ /* 0x000fe400078ec0ff */
[----:B------:R-:W-:Y:S02]  /*0ff0*/  IADD3 R76, R105, 0x200, RZ ;  /* 0x00000200694c7810 */ /* 0x000fe40007ffe0ff */
[----:B------:R-:W-:Y:S01]  /*1000*/  IADD3 R37, R128, -R37, RZ ;  /* 0x8000002580257210 */ /* 0x000fe20007ffe0ff */
[----:B------:R-:W-:Y:S01]  /*1010*/  FMUL.FTZ R126, R2, 1.4426950216293334961 ;  /* 0x3fb8aa3b027e7820 */ /* 0x000fe20000410000 */
[----:B------:R-:W-:Y:S01]  /*1020*/  SHF.L.U32 R116, R103, 0x6, RZ ;  /* 0x0000000667747819 */ /* 0x000fe200000006ff */
[----:B------:R-:W-:Y:S01]  /*1030*/  FMUL.FTZ R40, R117, R3 ;  /* 0x0000000375287220 */ /* 0x000fe20000410000 */
[----:B------:R-:W-:Y:S01]  /*1040*/  @!P2 LEA R76, R37, R78, 0x8 ;  /* 0x0000004e254ca211 */ /* 0x000fe200078e40ff */
[----:B------:R-:W-:Y:S01]  /*1050*/  FMUL.FTZ R44, R117, R126 ;  /* 0x0000007e752c7220 */ /* 0x000fe20000410000 */
[----:B------:R-:W-:Y:S01]  /*1060*/  ISETP.NE.AND P0, PT, R131, RZ, PT ;  /* 0x000000ff8300720c */ /* 0x000fe20003f05270 */
[----:B------:R-:W-:Y:S01]  /*1070*/  FMUL.RZ R77, R40, 0.15915493667125701904 ;  /* 0x3e22f983284d7820 */ /* 0x000fe2000040c000 */
[----:B------:R-:W-:Y:S01]  /*1080*/  SHF.L.U32 R121, R76, 0x3, RZ ;  /* 0x000000034c797819 */ /* 0x000fe200000006ff */
[----:B------:R1:W-:Y:S01]  /*1090*/  MUFU.EX2 R119, R44 ;  /* 0x0000002c00777308 */ /* 0x0003e20000000800 */
[----:B------:R-:W0:Y:S01]  /*10a0*/  LDS.128 R36, [R116] ;  /* 0x0000000074247984 */ /* 0x000e220000000c00 */
[----:B------:R-:W-:-:S03]  /*10b0*/  ISETP.LT.OR P1, PT, R92, 0x2, P0 ;  /* 0x000000025c00780c */ /* 0x000fc60000721670 */
[----:B------:R-:W0:Y:S03]  /*10c0*/  LDS.128 R40, [R116+0x10] ;  /* 0x0000100074287984 */ /* 0x000e260000000c00 */
[----:B------:R-:W0:Y:S01]  /*10d0*/  MUFU.COS R118, R77 ;  /* 0x0000004d00767308 */ /* 0x000e220000000000 */
[----:B-1----:R-:W1:Y:S04]  /*10e0*/  LDS.128 R44, [R116+0x20] ;  /* 0x00002000742c7984 */ /* 0x002e680000000c00 */
[----:B------:R-:W1:Y:S01]  /*10f0*/  LDS.128 R48, [R116+0x30] ;  /* 0x0000300074307984 */ /* 0x000e620000000c00 */
[----:B------:R-:W-:Y:S01]  /*1100*/  FADD.FTZ R124, R13, R111 ;  /* 0x0000006f0d7c7221 */ /* 0x000fe20000010000 */
[----:B0-----:R-:W-:Y:S01]  /*1110*/  @!P1 IADD3 R75, R92, -0x2, RZ ;  /* 0xfffffffe5c4b9810 */ /* 0x001fe20007ffe0ff */
[----:B------:R0:W0:Y:S01]  /*1120*/  MUFU.SIN R74, R77 ;  /* 0x0000004d004a7308 */ /* 0x0000220000000400 */
[----:B------:R-:W-:-:S02]  /*1130*/  FMUL.FTZ R118, R119, R118 ;  /* 0x0000007677767220 */ /* 0x000fc40000410000 */
[----:B------:R-:W-:Y:S02]  /*1140*/  FMUL.FTZ R120, R124, R3 ;  /* 0x000000037c787220 */ /* 0x000fe40000410000 */
[----:B0-----:R-:W-:Y:S02]  /*1150*/  @!P1 IMAD R77, R75, c[0x0][0x16c], R78 ;  /* 0x00005b004b4d9a24 */ /* 0x001fe400078e024e */
[----:B------:R-:W-:Y:S02]  /*1160*/  FMUL.FTZ R119, R119, R74 ;  /* 0x0000004a77777220 */ /* 0x000fe40000410000 */
[----:B------:R-:W-:Y:S01]  /*1170*/  FMUL.RZ R123, R120, 0.15915493667125701904 ;  /* 0x3e22f983787b7820 */ /* 0x000fe2000040c000 */
[----:B------:R-:W-:Y:S01]  /*1180*/  CS2R R74, SRZ ;  /* 0x00000000004a7805 */ /* 0x000fe2000001ff00 */
[----:B------:R-:W-:Y:S02]  /*1190*/  FMUL.FTZ R120, R124, R126 ;  /* 0x0000007e7c787220 */ /* 0x000fe40000410000 */
[----:B------:R-:W-:Y:S01]  /*11a0*/  MUFU.SIN R127, R123 ;  /* 0x0000007b007f7308 */ /* 0x000fe20000000400 */
[----:B------:R-:W-:-:S02]  /*11b0*/  FADD.FTZ R125, R14, R111 ;  /* 0x0000006f0e7d7221 */ /* 0x000fc40000010000 */
[----:B------:R-:W-:-:S05]  /*11c0*/  @!P1 IMAD.WIDE R76, R77, 0x10, R72 ;  /* 0x000000104d4c9825 */ /* 0x000fca00078e0248 */
[----:B------:R0:W-:Y:S01]  /*11d0*/  MUFU.COS R129, R123 ;  /* 0x0000007b00817308 */ /* 0x0001e20000000000 */
[--C-:B------:R-:W-:Y:S02]  /*11e0*/  FADD.FTZ R122, R15, R111.reuse ;  /* 0x0000006f0f7a7221 */ /* 0x100fe40000010000 */
[----:B0-----:R-:W-:-:S05]  /*11f0*/  FADD.FTZ R123, R16, R111 ;  /* 0x0000006f107b7221 */ /* 0x001fca0000010000 */
[----:B------:R0:W1:Y:S02]  /*1200*/  MUFU.EX2 R130, R120 ;  /* 0x0000007800827308 */ /* 0x0000640000000800 */
[----:B0-----:R-:W-:-:S04]  /*1210*/  FMUL.FTZ R120, R123, R3 ;  /* 0x000000037b787220 */ /* 0x001fc80000410000 */
[----:B------:R-:W-:Y:S02]  /*1220*/  FMUL.RZ R135, R120, 0.15915493667125701904 ;  /* 0x3e22f98378877820 */ /* 0x000fe4000040c000 */
[----:B------:R-:W-:Y:S02]  /*1230*/  FADD.FTZ R120, R17, R111 ;  /* 0x0000006f11787221 */ /* 0x000fe40000010000 */
[----:B------:R-:W-:Y:S02]  /*1240*/  FMUL.FTZ R132, R123, R126 ;  /* 0x0000007e7b847220 */ /* 0x000fe40000410000 */
[----:B------:R-:W-:Y:S02]  /*1250*/  FMUL.FTZ R147, R117, R36 ;  /* 0x0000002475937220 */ /* 0x000fe40000410000 */
[C---:B-1----:R-:W-:Y:S01]  /*1260*/  FMUL.FTZ R129, R130.reuse, R129 ;  /* 0x0000008182817220 */ /* 0x042fe20000410000 */
[----:B------:R0:W-:Y:S01]  /*1270*/  MUFU.EX2 R146, R132 ;  /* 0x0000008400927308 */ /* 0x0001e20000000800 */
[----:B------:R-:W-:-:S02]  /*1280*/  FMUL.FTZ R130, R130, R127 ;  /* 0x0000007f82827220 */ /* 0x000fc40000410000 */
[----:B------:R-:W-:Y:S02]  /*1290*/  FMUL.FTZ R149, R117, R37 ;  /* 0x0000002575957220 */ /* 0x000fe40000410000 */
[----:B0-----:R-:W-:-:S03]  /*12a0*/  FMUL.FTZ R132, R4, R147 ;  /* 0x0000009304847220 */ /* 0x001fc60000410000 */
[----:B------:R-:W-:Y:S01]  /*12b0*/  MUFU.SIN R133, R135 ;  /* 0x0000008700857308 */ /* 0x000fe20000000400 */
[----:B------:R-:W-:-:S07]  /*12c0*/  FMUL.FTZ R138, R124, R38 ;  /* 0x000000267c8a7220 */ /* 0x000fce0000410000 */
[----:B------:R-:W0:Y:S01]  /*12d0*/  MUFU.COS R145, R135 ;  /* 0x0000008700917308 */ /* 0x000e220000000000 */
[----:B------:R-:W-:Y:S02]  /*12e0*/  FMUL.FTZ R151, R125, R41 ;  /* 0x000000297d977220 */ /* 0x000fe40000410000 */
[C---:B0-----:R-:W-:Y:S02]  /*12f0*/  FMUL.FTZ R145, R146.reuse, R145 ;  /* 0x0000009192917220 */ /* 0x041fe40000410000 */
[----:B------:R-:W-:Y:S02]  /*1300*/  FMUL.FTZ R146, R146, R133 ;  /* 0x0000008592927220 */ /* 0x000fe40000410000 */
[C---:B------:R-:W-:Y:S02]  /*1310*/  FMUL.FTZ R157, R123.reuse, R44 ;  /* 0x0000002c7b9d7220 */ /* 0x040fe40000410000 */
[----:B------:R-:W-:Y:S01]  /*1320*/  FMUL.FTZ R159, R123, R45 ;  /* 0x0000002d7b9f7220 */ /* 0x000fe20000410000 */
[----:B--2---:R-:W-:Y:S04]  /*1330*/  STS.128 [R103.X16+0x840], R52 ;  /* 0x0008403467007388 */ /* 0x004fe8000000cc00 */
[----:B---3--:R-:W-:Y:S04]  /*1340*/  STS.128 [R103.X16+0xa40], R56 ;  /* 0x000a403867007388 */ /* 0x008fe8000000cc00 */
[----:B----4-:R-:W-:Y:S04]  /*1350*/  STS.128 [R103.X16+0xc40], R60 ;  /* 0x000c403c67007388 */ /* 0x010fe8000000cc00 */
[----:B------:R-:W-:Y:S01]  /*1360*/  STS.128 [R103.X16+0xe40], R64 ;  /* 0x000e404067007388 */ /* 0x000fe2000000cc00 */
[----:B------:R-:W-:-:S06]  /*1370*/  NOP ;  /* 0x0000000000007918 */ /* 0x000fcc0000000000 */
[----:B------:R-:W0:Y:S04]  /*1380*/  LDS.128 R56, [R116+0x840] ;  /* 0x0008400074387984 */ /* 0x000e280000000c00 */
[----:B------:R-:W1:Y:S04]  /*1390*/  LDS.128 R60, [R116+0x850] ;  /* 0x00085000743c7984 */ /* 0x000e680000000c00 */
[----:B------:R-:W2:Y:S04]  /*13a0*/  LDS.128 R64, [R116+0x860] ;  /* 0x0008600074407984 */ /* 0x000ea80000000c00 */
[----:B------:R3:W4:Y:S04]  /*13b0*/  LDS.128 R52, [R116+0x870] ;  /* 0x0008700074347984 */ /* 0x0007280000000c00 */
[----:B------:R3:W-:Y:S04]  /*13c0*/  STS.64 [R121+0x2550], R118 ;  /* 0x0025507679007388 */ /* 0x0007e80000000a00 */
[----:B------:R-:W-:Y:S01]  /*13d0*/  BAR.SYNC.DEFER_BLOCKING 0x0 ;  /* 0x0000000000007b1d */ /* 0x000fe20000010000 */
[----:B---3--:R-:W-:-:S04]  /*13e0*/  FMUL.FTZ R116, R125, R3 ;  /* 0x000000037d747220 */ /* 0x008fc80000410000 */
[----:B------:R-:W-:-:S04]  /*13f0*/  FMUL.RZ R121, R116, 0.15915493667125701904 ;  /* 0x3e22f98374797820 */ /* 0x000fc8000040c000 */
[----:B------:R-:W-:Y:S01]  /*1400*/  MUFU.SIN R139, R121 ;  /* 0x00000079008b7308 */ /* 0x000fe20000000400 */
[----:B------:R3:W5:Y:S07]  /*1410*/  @!P1 LDG.E.64 R74, [R76.64+0x8] ;  /* 0x000008084c4a9981 */ /* 0x00076e000c1e1b00 */
[----:B------:R0:W-:Y:S01]  /*1420*/  MUFU.COS R137, R121 ;  /* 0x0000007900897308 */ /* 0x0001e20000000000 */
[----:B------:R-:W-:Y:S01]  /*1430*/  ISETP.NE.AND P1, PT, R105, 0x1f, PT ;  /* 0x0000001f6900780c */ /* 0x000fe20003f25270 */
[----:B------:R-:W-:Y:S01]  /*1440*/  BSSY B0, `(.L_x_12751) ;  /* 0x000007e000007945 */ /* 0x000fe20003800000 */
[----:B---3--:R-:W-:-:S02]  /*1450*/  FMUL.FTZ R76, R125, R126 ;  /* 0x0000007e7d4c7220 */ /* 0x008fc40000410000 */
[-C--:B------:R-:W-:Y:S02]  /*1460*/  FMUL.FTZ R77, R122, R3.reuse ;  /* 0x000000037a4d7220 */ /* 0x080fe40000410000 */
[----:B0-----:R-:W-:Y:S02]  /*1470*/  FMUL.FTZ R121, R120, R3 ;  /* 0x0000000378797220 */ /* 0x001fe40000410000 */
[----:B------:R-:W-:Y:S01]  /*1480*/  FMUL.RZ R134, R77, 0.15915493667125701904 ;  /* 0x3e22f9834d867820 */ /* 0x000fe2000040c000 */
[----:B------:R-:W0:Y:S01]  /*1490*/  MUFU.EX2 R76, R76 ;  /* 0x0000004c004c7308 */ /* 0x000e220000000800 */
[----:B------:R-:W-:Y:S02]  /*14a0*/  FMUL.FTZ R77, R122, R126 ;  /* 0x0000007e7a4d7220 */ /* 0x000fe40000410000 */
[----:B------:R-:W-:Y:S02]  /*14b0*/  FMUL.RZ R136, R121, 0.15915493667125701904 ;  /* 0x3e22f98379887820 */ /* 0x000fe4000040c000 */
[----:B------:R-:W-:-:S03]  /*14c0*/  FADD.FTZ R121, R18, R111 ;  /* 0x0000006f12797221 */ /* 0x000fc60000010000 */
[----:B------:R-:W-:Y:S01]  /*14d0*/  MUFU.COS R140, R134 ;  /* 0x00000086008c7308 */ /* 0x000fe20000000000 */
[C---:B------:R-:W-:Y:S02]  /*14e0*/  FMUL.FTZ R127, R121.reuse, R3 ;  /* 0x00000003797f7220 */ /* 0x040fe40000410000 */
[----:B------:R-:W-:Y:S02]  /*14f0*/  FMUL.FTZ R135, R121, R126 ;  /* 0x0000007e79877220 */ /* 0x000fe40000410000 */
[----:B------:R-:W-:Y:S02]  /*1500*/  FMUL.RZ R153, R127, 0.15915493667125701904 ;  /* 0x3e22f9837f997820 */ /* 0x000fe4000040c000 */
[----:B------:R-:W-:Y:S01]  /*1510*/  FMUL.FTZ R127, R130, R132 ;  /* 0x00000084827f7220 */ /* 0x000fe20000410000 */
[----:B------:R-:W3:Y:S01]  /*1520*/  MUFU.EX2 R77, R77 ;  /* 0x0000004d004d7308 */ /* 0x000ee20000000800 */
[C---:B0-----:R-:W-:Y:S02]  /*1530*/  FMUL.FTZ R137, R76.reuse, R137 ;  /* 0x000000894c897220 */ /* 0x041fe40000410000 */
[----:B------:R-:W-:-:S02]  /*1540*/  FMUL.FTZ R139, R76, R139 ;  /* 0x0000008b4c8b7220 */ /* 0x000fc40000410000 */
[----:B------:R-:W-:-:S03]  /*1550*/  FMUL.FTZ R163, R121, R49 ;  /* 0x0000003179a37220 */ /* 0x000fc60000410000 */
[----:B------:R0:W1:Y:S08]  /*1560*/  MUFU.SIN R116, R134 ;  /* 0x0000008600747308 */ /* 0x0000700000000400 */
[----:B------:R-:W-:Y:S01]  /*1570*/  MUFU.SIN R144, R136 ;  /* 0x0000008800907308 */ /* 0x000fe20000000400 */
[----:B0-----:R-:W-:Y:S02]  /*1580*/  FMUL.FTZ R134, R120, R126 ;  /* 0x0000007e78867220 */ /* 0x001fe40000410000 */
[----:B---3--:R-:W-:-:S05]  /*1590*/  FMUL.FTZ R147, R77, R140 ;  /* 0x0000008c4d937220 */ /* 0x008fca0000410000 */
[----:B------:R0:W-:Y:S08]  /*15a0*/  MUFU.EX2 R141, R134 ;  /* 0x00000086008d7308 */ /* 0x0001f00000000800 */
[----:B------:R3:W-:Y:S01]  /*15b0*/  MUFU.COS R142, R136 ;  /* 0x00000088008e7308 */ /* 0x0007e20000000000 */
[----:B0-----:R-:W-:Y:S02]  /*15c0*/  FMUL.FTZ R134, R4, R149 ;  /* 0x0000009504867220 */ /* 0x001fe40000410000 */
[----:B-1----:R-:W-:-:S02]  /*15d0*/  FMUL.FTZ R149, R77, R116 ;  /* 0x000000744d957220 */ /* 0x002fc40000410000 */
[-C--:B------:R-:W-:Y:S02]  /*15e0*/  FMUL.FTZ R76, R130, R134.reuse ;  /* 0x00000086824c7220 */ /* 0x080fe40000410000 */
[C---:B------:R-:W-:Y:S01]  /*15f0*/  FFMA.FTZ R127, R129.reuse, R134, R127 ;  /* 0x00000086817f7223 */ /* 0x040fe2000001007f */
[----:B------:R0:W-:Y:S01]  /*1600*/  MUFU.EX2 R143, R135 ;  /* 0x00000087008f7308 */ /* 0x0001e20000000800 */
[----:B---3--:R-:W-:Y:S02]  /*1610*/  FMUL.FTZ R136, R124, R39 ;  /* 0x000000277c887220 */ /* 0x008fe40000410000 */
[----:B------:R-:W-:Y:S02]  /*1620*/  FFMA.FTZ R76, R129, R132, -R76 ;  /* 0x00000084814c7223 */ /* 0x000fe4000001084c */
[C---:B------:R-:W-:Y:S02]  /*1630*/  FFMA.FTZ R140, R5.reuse, R136, R127 ;  /* 0x00000088058c7223 */ /* 0x040fe4000001007f */
[----:B------:R-:W-:Y:S01]  /*1640*/  FFMA.FTZ R116, R5, R138, R76 ;  /* 0x0000008a05747223 */ /* 0x000fe2000001004c */
[----:B------:R-:W1:Y:S01]  /*1650*/  MUFU.COS R150, R153 ;  /* 0x0000009900967308 */ /* 0x000e620000000000 */
[----:B------:R-:W-:-:S02]  /*1660*/  FMUL.FTZ R77, R139, R140 ;  /* 0x0000008c8b4d7220 */ /* 0x000fc40000410000 */
[-C--:B------:R-:W-:Y:S02]  /*1670*/  FMUL.FTZ R127, R139, R116.reuse ;  /* 0x000000748b7f7220 */ /* 0x080fe40000410000 */
[----:B------:R-:W-:Y:S02]  /*1680*/  FFMA.FTZ R77, R137, R116, -R77 ;  /* 0x00000074894d7223 */ /* 0x000fe4000001084d */
[----:B0-----:R-:W-:Y:S01]  /*1690*/  FMUL.FTZ R135, R125, R40 ;  /* 0x000000287d877220 */ /* 0x001fe20000410000 */
[----:B------:R-:W0:Y:S01]  /*16a0*/  MUFU.SIN R76, R153 ;  /* 0x00000099004c7308 */ /* 0x000e220000000400 */
[----:B------:R-:W-:Y:S02]  /*16b0*/  FFMA.FTZ R127, R137, R140, R127 ;  /* 0x0000008c897f7223 */ /* 0x000fe4000001007f */
[C---:B------:R-:W-:Y:S02]  /*16c0*/  FFMA.FTZ R152, R6.reuse, R135, R77 ;  /* 0x0000008706987223 */ /* 0x040fe4000001004d */
[----:B------:R-:W-:-:S02]  /*16d0*/  FFMA.FTZ R140, R6, R151, R127 ;  /* 0x00000097068c7223 */ /* 0x000fc4000001007f */
[----:B------:R-:W-:Y:S02]  /*16e0*/  FMUL.FTZ R77, R149, R152 ;  /* 0x00000098954d7220 */ /* 0x000fe40000410000 */
[----:B------:R-:W-:Y:S02]  /*16f0*/  FADD.FTZ R116, R19, R111 ;  /* 0x0000006f13747221 */ /* 0x000fe40000010000 */
[----:B-1----:R-:W-:Y:S02]  /*1700*/  FMUL.FTZ R133, R143, R150 ;  /* 0x000000968f857220 */ /* 0x002fe40000410000 */
[-C--:B------:R-:W-:Y:S02]  /*1710*/  FFMA.FTZ R127, R147, R140.reuse, R77 ;  /* 0x0000008c937f7223 */ /* 0x080fe4000001004d */
[----:B------:R-:W-:Y:S02]  /*1720*/  FMUL.FTZ R77, R149, R140 ;  /* 0x0000008c954d7220 */ /* 0x000fe40000410000 */
[----:B0-----:R-:W-:-:S02]  /*1730*/  FMUL.FTZ R143, R143, R76 ;  /* 0x0000004c8f8f7220 */ /* 0x001fc40000410000 */
[----:B------:R-:W-:Y:S02]  /*1740*/  FMUL.FTZ R76, R116, R3 ;  /* 0x00000003744c7220 */ /* 0x000fe40000410000 */
[C---:B------:R-:W-:Y:S02]  /*1750*/  FMUL.FTZ R140, R122.reuse, R43 ;  /* 0x0000002b7a8c7220 */ /* 0x040fe40000410000 */
[C---:B------:R-:W-:Y:S02]  /*1760*/  FMUL.FTZ R142, R141.reuse, R142 ;  /* 0x0000008e8d8e7220 */ /* 0x040fe40000410000 */
[----:B------:R-:W-:Y:S02]  /*1770*/  FMUL.FTZ R141, R141, R144 ;  /* 0x000000908d8d7220 */ /* 0x000fe40000410000 */
[----:B------:R-:W-:Y:S02]  /*1780*/  FFMA.FTZ R77, R147, R152, -R77 ;  /* 0x00000098934d7223 */ /* 0x000fe4000001084d */
[----:B------:R-:W-:-:S02]  /*1790*/  FMUL.FTZ R144, R122, R42 ;  /* 0x0000002a7a907220 */ /* 0x000fc40000410000 */
[----:B------:R-:W-:Y:S02]  /*17a0*/  FFMA.FTZ R127, R7, R140, R127 ;  /* 0x0000008c077f7223 */ /* 0x000fe4000001007f */
[----:B------:R-:W-:Y:S02]  /*17b0*/  FMUL.RZ R155, R76, 0.15915493667125701904 ;  /* 0x3e22f9834c9b7820 */ /* 0x000fe4000040c000 */
[----:B------:R-:W-:Y:S02]  /*17c0*/  FMUL.FTZ R76, R119, R130 ;  /* 0x00000082774c7220 */ /* 0x000fe40000410000 */
[----:B------:R-:W-:Y:S01]  /*17d0*/  FFMA.FTZ R77, R7, R144, R77 ;  /* 0x00000090074d7223 */ /* 0x000fe2000001004d */
[----:B------:R-:W-:Y:S01]  /*17e0*/  MUFU.COS R153, R155 ;  /* 0x0000009b00997308 */ /* 0x000fe20000000000 */
[----:B------:R-:W-:Y:S02]  /*17f0*/  FMUL.FTZ R152, R146, R127 ;  /* 0x0000007f92987220 */ /* 0x000fe40000410000 */
[----:B------:R-:W-:-:S02]  /*1800*/  FMUL.FTZ R150, R118, R130 ;  /* 0x0000008276967220 */ /* 0x000fc40000410000 */
[----:B------:R-:W-:Y:S02]  /*1810*/  FFMA.FTZ R76, R118, R129, -R76 ;  /* 0x00000081764c7223 */ /* 0x000fe4000001084c */
[-C--:B------:R-:W-:Y:S01]  /*1820*/  FMUL.FTZ R154, R146, R77.reuse ;  /* 0x0000004d929a7220 */ /* 0x080fe20000410000 */
[----:B------:R-:W-:Y:S01]  /*1830*/  MUFU.SIN R155, R155 ;  /* 0x0000009b009b7308 */ /* 0x000fe20000000400 */
[----:B------:R-:W-:Y:S02]  /*1840*/  FFMA.FTZ R152, R145, R77, -R152 ;  /* 0x0000004d91987223 */ /* 0x000fe40000010898 */
[----:B------:R-:W-:Y:S02]  /*1850*/  FFMA.FTZ R150, R119, R129, R150 ;  /* 0x0000008177967223 */ /* 0x000fe40000010096 */
[----:B------:R-:W-:Y:S02]  /*1860*/  FMUL.FTZ R77, R139, R76 ;  /* 0x0000004c8b4d7220 */ /* 0x000fe40000410000 */
[----:B------:R-:W-:-:S02]  /*1870*/  FFMA.FTZ R154, R145, R127, R154 ;  /* 0x0000007f919a7223 */ /* 0x000fc4000001009a */
[----:B------:R-:W-:Y:S02]  /*1880*/  FFMA.FTZ R127, R8, R157, R152 ;  /* 0x0000009d087f7223 */ /* 0x000fe40000010098 */
[----:B------:R-:W-:Y:S02]  /*1890*/  FMUL.FTZ R126, R116, R126 ;  /* 0x0000007e747e7220 */ /* 0x000fe40000410000 */
[-C--:B------:R-:W-:Y:S02]  /*18a0*/  FFMA.FTZ R152, R137, R150.reuse, R77 ;  /* 0x0000009689987223 */ /* 0x080fe4000001004d */
[----:B------:R-:W-:Y:S02]  /*18b0*/  FMUL.FTZ R150, R139, R150 ;  /* 0x000000968b967220 */ /* 0x000fe40000410000 */
[----:B------:R-:W-:Y:S01]  /*18c0*/  FFMA.FTZ R154, R8, R159, R154 ;  /* 0x0000009f089a7223 */ /* 0x000fe2000001009a */
[----:B------:R-:W0:Y:S01]  /*18d0*/  MUFU.EX2 R126, R126 ;  /* 0x0000007e007e7308 */ /* 0x000e220000000800 */
[----:B------:R-:W-:-:S02]  /*18e0*/  FMUL.FTZ R161, R141, R127 ;  /* 0x0000007f8da17220 */ /* 0x000fc40000410000 */
[----:B------:R-:W-:Y:S02]  /*18f0*/  FFMA.FTZ R76, R137, R76, -R150 ;  /* 0x0000004c894c7223 */ /* 0x000fe40000010896 */
[----:B------:R-:W-:Y:S02]  /*1900*/  FMUL.FTZ R77, R149, R152 ;  /* 0x00000098954d7220 */ /* 0x000fe40000410000 */
[----:B------:R-:W-:Y:S02]  /*1910*/  FFMA.FTZ R161, R142, R154, R161 ;  /* 0x0000009a8ea17223 */ /* 0x000fe400000100a1 */
[----:B------:R-:W-:Y:S02]  /*1920*/  FFMA.FTZ R77, R147, R76, -R77 ;  /* 0x0000004c934d7223 */ /* 0x000fe4000001084d */
[----:B------:R-:W-:Y:S02]  /*1930*/  FMUL.FTZ R154, R141, R154 ;  /* 0x0000009a8d9a7220 */ /* 0x000fe40000410000 */
[----:B------:R-:W-:-:S02]  /*1940*/  FMUL.FTZ R76, R149, R76 ;  /* 0x0000004c954c7220 */ /* 0x000fc40000410000 */
[----:B------:R-:W-:Y:S02]  /*1950*/  FFMA.FTZ R127, R142, R127, -R154 ;  /* 0x0000007f8e7f7223 */ /* 0x000fe4000001089a */
[----:B------:R-:W-:Y:S02]  /*1960*/  FFMA.FTZ R76, R147, R152, R76 ;  /* 0x00000098934c7223 */ /* 0x000fe4000001004c */
[C---:B------:R-:W-:Y:S02]  /*1970*/  FMUL.FTZ R150, R120.reuse, R47 ;  /* 0x0000002f78967220 */ /* 0x040fe40000410000 */
[----:B------:R-:W-:Y:S02]  /*1980*/  FMUL.FTZ R154, R120, R46 ;  /* 0x0000002e789a7220 */ /* 0x000fe40000410000 */
[----:B------:R-:W-:Y:S02]  /*1990*/  FMUL.FTZ R152, R146, R76 ;  /* 0x0000004c92987220 */ /* 0x000fe40000410000 */
[----:B------:R-:W-:-:S02]  /*19a0*/  FFMA.FTZ R158, R9, R150, R161 ;  /* 0x00000096099e7223 */ /* 0x000fc400000100a1 */
[----:B------:R-:W-:Y:S02]  /*19b0*/  FFMA.FTZ R156, R9, R154, R127 ;  /* 0x0000009a099c7223 */ /* 0x000fe4000001007f */
[C---:B0-----:R-:W-:Y:S02]  /*19c0*/  FMUL.FTZ R153, R126.reuse, R153 ;  /* 0x000000997e997220 */ /* 0x041fe40000410000 */
[----:B------:R-:W-:Y:S02]  /*19d0*/  FMUL.FTZ R155, R126, R155 ;  /* 0x0000009b7e9b7220 */ /* 0x000fe40000410000 */
[----:B------:R-:W-:Y:S02]  /*19e0*/  FFMA.FTZ R152, R145, R77, -R152 ;  /* 0x0000004d91987223 */ /* 0x000fe40000010898 */
[C---:B------:R-:W-:Y:S02]  /*19f0*/  FMUL.FTZ R127, R143.reuse, R158 ;  /* 0x0000009e8f7f7220 */ /* 0x040fe40000410000 */
[----:B------:R-:W-:-:S02]  /*1a00*/  FMUL.FTZ R126, R143, R156 ;  /* 0x0000009c8f7e7220 */ /* 0x000fc40000410000 */
[----:B------:R-:W-:Y:S02]  /*1a10*/  FMUL.FTZ R77, R146, R77 ;  /* 0x0000004d924d7220 */ /* 0x000fe40000410000 */
[C---:B------:R-:W-:Y:S02]  /*1a20*/  FFMA.FTZ R127, R133.reuse, R156, -R127 ;  /* 0x0000009c857f7223 */ /* 0x040fe4000001087f */
[----:B------:R-:W-:Y:S02]  /*1a30*/  FFMA.FTZ R126, R133, R158, R126 ;  /* 0x0000009e857e7223 */ /* 0x000fe4000001007e */
[----:B------:R-:W-:Y:S02]  /*1a40*/  FMUL.FTZ R161, R121, R48 ;  /* 0x0000003079a17220 */ /* 0x000fe40000410000 */
[----:B------:R-:W-:Y:S02]  /*1a50*/  FFMA.FTZ R77, R145, R76, R77 ;  /* 0x0000004c914d7223 */ /* 0x000fe4000001004d */
[----:B------:R-:W-:-:S02]  /*1a60*/  FMUL.FTZ R76, R141, R152 ;  /* 0x000000988d4c7220 */ /* 0x000fc40000410000 */
[C---:B------:R-:W-:Y:S02]  /*1a70*/  FFMA.FTZ R158, R10.reuse, R163, R126 ;  /* 0x000000a30a9e7223 */ /* 0x040fe4000001007e */
[----:B------:R-:W-:Y:S02]  /*1a80*/  FFMA.FTZ R156, R10, R161, R127 ;  /* 0x000000a10a9c7223 */ /* 0x000fe4000001007f */
[-C--:B------:R-:W-:Y:S02]  /*1a90*/  FMUL.FTZ R127, R141, R77.reuse ;  /* 0x0000004d8d7f7220 */ /* 0x080fe40000410000 */
[C---:B------:R-:W-:Y:S02]  /*1aa0*/  FFMA.FTZ R126, R142.reuse, R77, R76 ;  /* 0x0000004d8e7e7223 */ /* 0x040fe4000001004c */
[----:B------:R-:W-:Y:S02]  /*1ab0*/  FMUL.FTZ R162, R155, R156 ;  /* 0x0000009c9ba27220 */ /* 0x000fe40000410000 */
[----:B------:R-:W-:-:S02]  /*1ac0*/  FFMA.FTZ R76, R142, R152, -R127 ;  /* 0x000000988e4c7223 */ /* 0x000fc4000001087f */
[----:B------:R-:W-:Y:S02]  /*1ad0*/  FMUL.FTZ R77, R143, R126 ;  /* 0x0000007e8f4d7220 */ /* 0x000fe40000410000 */
[-C--:B------:R-:W-:Y:S02]  /*1ae0*/  FMUL.FTZ R160, R155, R158.reuse ;  /* 0x0000009e9ba07220 */ /* 0x080fe40000410000 */
[----:B------:R-:W-:Y:S02]  /*1af0*/  FFMA.FTZ R162, R153, R158, R162 ;  /* 0x0000009e99a27223 */ /* 0x000fe400000100a2 */
[-C--:B------:R-:W-:Y:S02]  /*1b00*/  FMUL.FTZ R127, R143, R76.reuse ;  /* 0x0000004c8f7f7220 */ /* 0x080fe40000410000 */
[----:B------:R-:W-:Y:S02]  /*1b10*/  FFMA.FTZ R158, R133, R76, -R77 ;  /* 0x0000004c859e7223 */ /* 0x000fe4000001084d */
[----:B------:R0:W1:Y:S01]  /*1b20*/  @P1 LDS.64 R76, [R105.X8+0x3558] ;  /* 0x00355800694c1984 */ /* 0x0000620000008a00 */
[----:B------:R-:W-:-:S02]  /*1b30*/  FFMA.FTZ R160, R153, R156, -R160 ;  /* 0x0000009c99a07223 */ /* 0x000fc400000108a0 */
[C---:B------:R-:W-:Y:S02]  /*1b40*/  FMUL.FTZ R156, R116.reuse, R50 ;  /* 0x00000032749c7220 */ /* 0x040fe40000410000 */
[----:B------:R-:W-:Y:S02]  /*1b50*/  FMUL.FTZ R152, R116, R51 ;  /* 0x0000003374987220 */ /* 0x000fe40000410000 */
[----:B------:R-:W-:Y:S02]  /*1b60*/  FFMA.FTZ R126, R133, R126, R127 ;  /* 0x0000007e857e7223 */ /* 0x000fe4000001007f */
[C---:B------:R-:W-:Y:S02]  /*1b70*/  FFMA.FTZ R164, R11.reuse, R156, R160 ;  /* 0x0000009c0ba47223 */ /* 0x040fe400000100a0 */
[----:B------:R-:W-:Y:S01]  /*1b80*/  FFMA.FTZ R162, R11, R152, R162 ;  /* 0x000000980ba27223 */ /* 0x000fe200000100a2 */
[----:B------:R-:W-:Y:S05]  /*1b90*/  @P1 BRA `(.L_x_12752) ;  /* 0x0000008000001947 */ /* 0x000fea0003800000 */
[----:B0-2-4-:R-:W-:-:S13]  /*1ba0*/  ISETP.NE.AND P3, PT, R92, c[0x0][0x174], PT ;  /* 0x00005d005c007a0c */ /* 0x015fda0003f65270 */
[----:B-1----:R-:W-:-:S04]  /*1bb0*/  @P3 LEA.HI R76, R92, R92, RZ, 0x1 ;  /* 0x0000005c5c4c3211 */ /* 0x002fc800078f08ff */
[----:B------:R-:W-:Y:S01]  /*1bc0*/  @P3 LOP3.LUT R77, R76, 0xfffffe, RZ, 0xc0, !PT ;  /* 0x00fffffe4c4d3812 */ /* 0x000fe200078ec0ff */
[----:B------:R-:W-:-:S03]  /*1bd0*/  HFMA2.MMA R76, -RZ, RZ, 1.875, 0 ;  /* 0x3f800000ff4c7435 */ /* 0x000fc600000001ff */
[----:B------:R-:W-:Y:S02]  /*1be0*/  @P3 IADD3 R127, -R77, R92, RZ ;  /* 0x0000005c4d7f3210 */ /* 0x000fe40007ffe1ff */
[----:B------:R-:W-:Y:S02]  /*1bf0*/  MOV R77, RZ ;  /* 0x000000ff004d7202 */ /* 0x000fe40000000f00 */
[----:B------:R-:W-:-:S05]  /*1c00*/  @P3 LEA R127, R127, R78, 0x8 ;  /* 0x0000004e7f7f3211 */ /* 0x000fca00078e40ff */
[----:B------:R0:W1:Y:S02]  /*1c10*/  @P3 LDS.64 R76, [R127.X8+0x2550] ;  /* 0x002550007f4c3984 */ /* 0x0000640000008a00 */
.L_x_12752:
[----:B0-2-4-:R-:W-:Y:S05]  /*1c20*/  BSYNC B0 ;  /* 0x0000000000007941 */ /* 0x015fea0003800000 */
.L_x_12751:
[C---:B------:R-:W-:Y:S01]  /*1c30*/  FMUL.FTZ R127, R155.reuse, R126 ;  /* 0x0000007e9b7f7220 */ /* 0x040fe20000410000 */
[----:B------:R-:W0:Y:S01]  /*1c40*/  SHFL.UP PT, R167, R162, 0x1, RZ ;  /* 0x04200000a2a77989 */ /* 0x000e2200000e00ff */
[-C--:B------:R-:W-:Y:S01]  /*1c50*/  FMUL.FTZ R160, R155, R158.reuse ;  /* 0x0000009e9ba07220 */ /* 0x080fe20000410000 */
[----:B------:R-:W-:Y:S01]  /*1c60*/  ISETP.GE.AND P3, PT, R103, 0x1, PT ;  /* 0x000000016700780c */ /* 0x000fe20003f66270 */
[C---:B------:R-:W-:Y:S01]  /*1c70*/  FFMA.FTZ R165, R153.reuse, R158, -R127 ;  /* 0x0000009e99a57223 */ /* 0x040fe2000001087f */
[----:B------:R-:W2:Y:S01]  /*1c80*/  SHFL.UP PT, R166, R164, 0x1, RZ ;  /* 0x04200000a4a67989 */ /* 0x000ea200000e00ff */
[----:B------:R-:W-:Y:S01]  /*1c90*/  FFMA.FTZ R160, R153, R126, R160 ;  /* 0x0000007e99a07223 */ /* 0x000fe200000100a0 */
[----:B------:R-:W-:Y:S01]  /*1ca0*/  MOV R173, c[0x0][0x29c] ;  /* 0x0000a70000ad7a02 */ /* 0x000fe20000000f00 */
[C---:B------:R-:W-:Y:S01]  /*1cb0*/  FMUL.FTZ R180, R80.reuse, R55 ;  /* 0x0000003750b47220 */ /* 0x040fe20000410000 */
[----:B------:R-:W3:Y:S01]  /*1cc0*/  SHFL.UP PT, R126, R165, 0x1, RZ ;  /* 0x04200000a57e7989 */ /* 0x000ee200000e00ff */
[----:B------:R-:W-:Y:S01]  /*1cd0*/  MOV R175, c[0x0][0x2bc] ;  /* 0x0000af0000af7a02 */ /* 0x000fe20000000f00 */
[----:B------:R-:W-:Y:S01]  /*1ce0*/  FMUL.FTZ R176, R80, R54 ;  /* 0x0000003650b07220 */ /* 0x000fe20000410000 */
[----:B------:R-:W-:Y:S01]  /*1cf0*/  ISETP.GE.OR P0, PT, R92, c[0x0][0x174], P0 ;  /* 0x00005d005c007a0c */ /* 0x000fe20000706670 */
[----:B------:R-:W4:Y:S01]  /*1d00*/  SHFL.UP PT, R127, R160, 0x1, RZ ;  /* 0x04200000a07f7989 */ /* 0x000f2200000e00ff */
[----:B------:R-:W-:Y:S01]  /*1d10*/  SHF.R.U32.HI R179, RZ, 0x1, R175 ;  /* 0x00000001ffb37819 */ /* 0x000fe200000116af */
[----:B------:R-:W-:Y:S01]  /*1d20*/  FMUL.FTZ R170, R81, R52 ;  /* 0x0000003451aa7220 */ /* 0x000fe20000410000 */
[----:B------:R-:W-:Y:S01]  /*1d30*/  MOV R52, 0x3f800000 ;  /* 0x3f80000000347802 */ /* 0x000fe20000000f00 */
[----:B------:R-:W-:Y:S01]  /*1d40*/  FMUL.FTZ R174, R82, R67 ;  /* 0x0000004352ae7220 */ /* 0x000fe20000410000 */
[----:B------:R-:W-:Y:S01]  /*1d50*/  CS2R R54, SRZ ;  /* 0x0000000000367805 */ /* 0x000fe2000001ff00 */
[----:B------:R-:W-:Y:S01]  /*1d60*/  IMAD R179, R179, R110, RZ ;  /* 0x0000006eb3b37224 */ /* 0x000fe200078e02ff */
[----:B------:R-:W-:Y:S01]  /*1d70*/  ISETP.GT.U32.AND P4, PT, R131, 0x1b, PT ;  /* 0x0000001b8300780c */ /* 0x000fe20003f84070 */
[----:B------:R-:W-:Y:S01]  /*1d80*/  FMUL.FTZ R181, R83, R65 ;  /* 0x0000004153b57220 */ /* 0x000fe20000410000 */
[----:B------:R-:W-:Y:S01]  /*1d90*/  ISETP.GT.U32.AND P5, PT, R131, 0x17, PT ;  /* 0x000000178300780c */ /* 0x000fe20003fa4070 */
[----:B------:R-:W-:Y:S01]  /*1da0*/  FMUL.FTZ R178, R84, R63 ;  /* 0x0000003f54b27220 */ /* 0x000fe20000410000 */
[----:B------:R-:W-:Y:S01]  /*1db0*/  BSSY B0, `(.L_x_12753) ;  /* 0x00000eb000007945 */ /* 0x000fe20003800000 */
[----:B0-----:R-:W-:-:S02]  /*1dc0*/  FMUL.FTZ R158, R160, R167 ;  /* 0x000000a7a09e7220 */ /* 0x001fc40000410000 */
[-C--:B--2---:R-:W-:Y:S02]  /*1dd0*/  FMUL.FTZ R168, R160, R166.reuse ;  /* 0x000000a6a0a87220 */ /* 0x084fe40000410000 */
[C---:B------:R-:W-:Y:S02]  /*1de0*/  FFMA.FTZ R169, R165.reuse, R166, -R158 ;  /* 0x000000a6a5a97223 */ /* 0x040fe4000001089e */
[----:B------:R-:W-:Y:S02]  /*1df0*/  FFMA.FTZ R167, R165, R167, R168 ;  /* 0x000000a7a5a77223 */ /* 0x000fe400000100a8 */
[----:B------:R-:W-:Y:S02]  /*1e00*/  @P3 FADD.FTZ R164, R164, R169 ;  /* 0x000000a9a4a43221 */ /* 0x000fe40000010000 */
[----:B---3--:R-:W-:Y:S02]  /*1e10*/  FMUL.FTZ R166, R160, R126 ;  /* 0x0000007ea0a67220 */ /* 0x008fe40000410000 */
[----:B------:R-:W-:Y:S01]  /*1e20*/  @P3 FADD.FTZ R162, R162, R167 ;  /* 0x000000a7a2a23221 */ /* 0x000fe20000010000 */
[----:B------:R-:W0:Y:S01]  /*1e30*/  SHFL.UP PT, R168, R164, 0x2, RZ ;  /* 0x04400000a4a87989 */ /* 0x000e2200000e00ff */
[----:B----4-:R-:W-:-:S02]  /*1e40*/  FMUL.FTZ R158, R160, R127 ;  /* 0x0000007fa09e7220 */ /* 0x010fc40000410000 */
[C---:B------:R-:W-:Y:S02]  /*1e50*/  FFMA.FTZ R127, R165.reuse, R127, R166 ;  /* 0x0000007fa57f7223 */ /* 0x040fe400000100a6 */
[----:B------:R-:W-:Y:S01]  /*1e60*/  @P3 FFMA.FTZ R165, R165, R126, -R158 ;  /* 0x0000007ea5a53223 */ /* 0x000fe2000001089e */
[----:B------:R-:W2:Y:S02]  /*1e70*/  SHFL.UP PT, R166, R162, 0x2, RZ ;  /* 0x04400000a2a67989 */ /* 0x000ea400000e00ff */
[----:B------:R-:W-:Y:S02]  /*1e80*/  FSEL R127, R160, R127, !P3 ;  /* 0x0000007fa07f7208 */ /* 0x000fe40005800000 */
[----:B------:R-:W3:Y:S01]  /*1e90*/  SHFL.UP PT, R126, R165, 0x2, RZ ;  /* 0x04400000a57e7989 */ /* 0x000ee200000e00ff */
[----:B------:R-:W-:-:S03]  /*1ea0*/  ISETP.GE.AND P3, PT, R103, 0x2, PT ;  /* 0x000000026700780c */ /* 0x000fc60003f66270 */
[----:B------:R-:W4:Y:S01]  /*1eb0*/  SHFL.UP PT, R158, R127, 0x2, RZ ;  /* 0x044000007f9e7989 */ /* 0x000f2200000e00ff */
[C---:B0-----:R-:W-:Y:S02]  /*1ec0*/  FMUL.FTZ R167, R127.reuse, R168 ;  /* 0x000000a87fa77220 */ /* 0x041fe40000410000 */
[-C--:B--2---:R-:W-:Y:S02]  /*1ed0*/  FMUL.FTZ R160, R127, R166.reuse ;  /* 0x000000a67fa07220 */ /* 0x084fe40000410000 */
[C---:B------:R-:W-:Y:S02]  /*1ee0*/  FFMA.FTZ R169, R165.reuse, R166, R167 ;  /* 0x000000a6a5a97223 */ /* 0x040fe400000100a7 */
[----:B------:R-:W-:Y:S02]  /*1ef0*/  FFMA.FTZ R167, R165, R168, -R160 ;  /* 0x000000a8a5a77223 */ /* 0x000fe400000108a0 */
[----:B---3--:R-:W-:Y:S02]  /*1f00*/  FMUL.FTZ R166, R127, R126 ;  /* 0x0000007e7fa67220 */ /* 0x008fe40000410000 */
[----:B------:R-:W-:-:S02]  /*1f10*/  @P3 FADD.FTZ R162, R162, R169 ;  /* 0x000000a9a2a23221 */ /* 0x000fc40000010000 */
[-C--:B----4-:R-:W-:Y:S02]  /*1f20*/  FMUL.FTZ R160, R127, R158.reuse ;  /* 0x0000009e7fa07220 */ /* 0x090fe40000410000 */
[C---:B------:R-:W-:Y:S02]  /*1f30*/  FFMA.FTZ R166, R165.reuse, R158, R166 ;  /* 0x0000009ea5a67223 */ /* 0x040fe400000100a6 */
[----:B------:R-:W-:Y:S02]  /*1f40*/  @P3 FADD.FTZ R164, R164, R167 ;  /* 0x000000a7a4a43221 */ /* 0x000fe40000010000 */
[----:B------:R-:W0:Y:S01]  /*1f50*/  SHFL.UP PT, R167, R162, 0x4, RZ ;  /* 0x04800000a2a77989 */ /* 0x000e2200000e00ff */
[----:B------:R-:W-:Y:S01]  /*1f60*/  @P3 FFMA.FTZ R165, R165, R126, -R160 ;  /* 0x0000007ea5a53223 */ /* 0x000fe200000108a0 */
[----:B------:R-:W-:Y:S02]  /*1f70*/  FSEL R166, R127, R166, !P3 ;  /* 0x000000a67fa67208 */ /* 0x000fe40005800000 */
        /* <DEDUP_REMOVED lines=9> */
[----:B------:R-:W-:Y:S02]  /*2010*/  @P3 FADD.FTZ R164, R164, R169 ;  /* 0x000000a9a4a43221 */ /* 0x000fe40000010000 */
[-C--:B----4-:R-:W-:Y:S02]  /*2020*/  FMUL.FTZ R158, R166, R127.reuse ;  /* 0x0000007fa69e7220 */ /* 0x090fe40000410000 */
[C---:B------:R-:W-:Y:S02]  /*2030*/  FFMA.FTZ R127, R165.reuse, R127, R160 ;  /* 0x0000007fa57f7223 */ /* 0x040fe400000100a0 */
[----:B------:R-:W-:Y:S01]  /*2040*/  @P3 FADD.FTZ R162, R162, R167 ;  /* 0x000000a7a2a23221 */ /* 0x000fe20000010000 */
[----:B------:R-:W0:Y:S01]  /*2050*/  SHFL.UP PT, R160, R164, 0x8, RZ ;  /* 0x05000000a4a07989 */ /* 0x000e2200000e00ff */
[----:B------:R-:W-:Y:S01]  /*2060*/  @P3 FFMA.FTZ R165, R165, R126, -R158 ;  /* 0x0000007ea5a53223 */ /* 0x000fe2000001089e */
[----:B------:R-:W-:-:S02]  /*2070*/  FSEL R127, R166, R127, !P3 ;  /* 0x0000007fa67f7208 */ /* 0x000fc40005800000 */
[----:B------:R-:W2:Y:S01]  /*2080*/  SHFL.UP PT, R166, R162, 0x8, RZ ;  /* 0x05000000a2a67989 */ /* 0x000ea200000e00ff */
[----:B------:R-:W-:-:S03]  /*2090*/  ISETP.GE.AND P3, PT, R103, 0x8, PT ;  /* 0x000000086700780c */ /* 0x000fc60003f66270 */
[----:B------:R-:W3:Y:S04]  /*20a0*/  SHFL.UP PT, R126, R165, 0x8, RZ ;  /* 0x05000000a57e7989 */ /* 0x000ee800000e00ff */
[----:B------:R-:W4:Y:S01]  /*20b0*/  SHFL.UP PT, R158, R127, 0x8, RZ ;  /* 0x050000007f9e7989 */ /* 0x000f2200000e00ff */
[----:B0-----:R-:W-:-:S04]  /*20c0*/  FMUL.FTZ R167, R127, R160 ;  /* 0x000000a07fa77220 */ /* 0x001fc80000410000 */
[-C--:B--2---:R-:W-:Y:S02]  /*20d0*/  FFMA.FTZ R171, R165, R166.reuse, R167 ;  /* 0x000000a6a5ab7223 */ /* 0x084fe400000100a7 */
[C---:B------:R-:W-:Y:S02]  /*20e0*/  FMUL.FTZ R168, R127.reuse, R166 ;  /* 0x000000a67fa87220 */ /* 0x040fe40000410000 */
[----:B---3--:R-:W-:Y:S02]  /*20f0*/  FMUL.FTZ R167, R127, R126 ;  /* 0x0000007e7fa77220 */ /* 0x008fe40000410000 */
[----:B------:R-:W-:Y:S02]  /*2100*/  FFMA.FTZ R169, R165, R160, -R168 ;  /* 0x000000a0a5a97223 */ /* 0x000fe400000108a8 */
[----:B----4-:R-:W-:Y:S02]  /*2110*/  FMUL.FTZ R166, R127, R158 ;  /* 0x0000009e7fa67220 */ /* 0x010fe40000410000 */
[----:B------:R-:W-:-:S02]  /*2120*/  @P3 FADD.FTZ R162, R162, R171 ;  /* 0x000000aba2a23221 */ /* 0x000fc40000010000 */
        /* <DEDUP_REMOVED lines=9> */
[----:B0-----:R-:W-:-:S02]  /*21c0*/  FMUL.FTZ R167, R158, R166 ;  /* 0x000000a69ea77220 */ /* 0x001fc40000410000 */
[C---:B--2---:R-:W-:Y:S02]  /*21d0*/  FMUL.FTZ R168, R158.reuse, R126 ;  /* 0x0000007e9ea87220 */ /* 0x044fe40000410000 */
[CC--:B---3--:R-:W-:Y:S02]  /*21e0*/  FFMA.FTZ R167, R165.reuse, R160.reuse, -R167 ;  /* 0x000000a0a5a77223 */ /* 0x0c8fe400000108a7 */
[C---:B------:R-:W-:Y:S02]  /*21f0*/  FMUL.FTZ R160, R158.reuse, R160 ;  /* 0x000000a09ea07220 */ /* 0x040fe40000410000 */
[CC--:B----4-:R-:W-:Y:S01]  /*2200*/  FFMA.FTZ R171, R165.reuse, R127.reuse, R168 ;  /* 0x0000007fa5ab7223 */ /* 0x0d0fe200000100a8 */
[----:B------:R-:W-:Y:S01]  /*2210*/  MOV R168, c[0x0][0x298] ;  /* 0x0000a60000a87a02 */ /* 0x000fe20000000f00 */
[C---:B------:R-:W-:Y:S02]  /*2220*/  FMUL.FTZ R127, R158.reuse, R127 ;  /* 0x0000007f9e7f7220 */ /* 0x040fe40000410000 */
[C---:B------:R-:W-:Y:S01]  /*2230*/  FFMA.FTZ R169, R165.reuse, R166, R160 ;  /* 0x000000a6a5a97223 */ /* 0x040fe200000100a0 */
[----:B------:R-:W-:Y:S01]  /*2240*/  FSEL R171, R158, R171, !P3 ;  /* 0x000000ab9eab7208 */ /* 0x000fe20005800000 */
[----:B------:R-:W-:Y:S01]  /*2250*/  @P3 FFMA.FTZ R165, R165, R126, -R127 ;  /* 0x0000007ea5a53223 */ /* 0x000fe2000001087f */
[--C-:B------:R-:W-:Y:S01]  /*2260*/  SHF.R.U64 R127, R168, 0x1, R173.reuse ;  /* 0x00000001a87f7819 */ /* 0x100fe200000012ad */
[----:B-----5:R-:W-:Y:S01]  /*2270*/  SHFL.IDX PT, R158, R75, RZ, 0x1f ;  /* 0x00001fff4b9e7589 */ /* 0x020fe200000e0000 */
[----:B------:R-:W-:Y:S01]  /*2280*/  SHF.R.U32.HI R173, RZ, 0x1, R173 ;  /* 0x00000001ffad7819 */ /* 0x000fe200000116ad */
[----:B------:R-:W-:Y:S01]  /*2290*/  @P3 FADD.FTZ R164, R164, R167 ;  /* 0x000000a7a4a43221 */ /* 0x000fe20000010000 */
[----:B------:R-:W-:Y:S01]  /*22a0*/  MOV R166, c[0x0][0x2b8] ;  /* 0x0000ae0000a67a02 */ /* 0x000fe20000000f00 */
[----:B------:R0:W-:Y:S01]  /*22b0*/  SHFL.IDX PT, R160, R74, RZ, 0x1f ;  /* 0x00001fff4aa07589 */ /* 0x0001e200000e0000 */
[----:B------:R-:W-:-:S02]  /*22c0*/  @P3 FADD.FTZ R162, R162, R169 ;  /* 0x000000a9a2a23221 */ /* 0x000fc40000010000 */
[-C--:B------:R-:W-:Y:S01]  /*22d0*/  IMAD R126, R173, R110.reuse, RZ ;  /* 0x0000006ead7e7224 */ /* 0x080fe200078e02ff */
[----:B------:R-:W-:Y:S01]  /*22e0*/  SHFL.UP PT, R165, R165, 0x1, RZ ;  /* 0x04200000a5a57989 */ /* 0x000fe200000e00ff */
[----:B------:R-:W-:Y:S01]  /*22f0*/  SHF.R.U64 R177, R166, 0x1, R175 ;  /* 0x00000001a6b17819 */ /* 0x000fe200000012af */
[----:B------:R-:W-:Y:S02]  /*2300*/  IMAD R167, R148, c[0x0][0x2a0], RZ ;  /* 0x0000a80094a77a24 */ /* 0x000fe400078e02ff */
[----:B------:R2:W3:Y:S01]  /*2310*/  SHFL.UP PT, R173, R171, 0x1, RZ ;  /* 0x04200000abad7989 */ /* 0x0004e200000e00ff */
[----:B------:R-:W-:Y:S02]  /*2320*/  IMAD R175, R108, R127, R126 ;  /* 0x0000007f6caf7224 */ /* 0x000fe400078e027e */
[----:B------:R-:W-:Y:S01]  /*2330*/  IMAD.WIDE.U32 R126, R127, R110, RZ ;  /* 0x0000006e7f7e7225 */ /* 0x000fe200078e00ff */
[----:B------:R-:W4:Y:S03]  /*2340*/  SHFL.UP PT, R164, R164, 0x1, RZ ;  /* 0x04200000a4a47989 */ /* 0x000f2600000e00ff */
[----:B------:R-:W-:Y:S01]  /*2350*/  IMAD R167, R106, c[0x0][0x2a4], R167 ;  /* 0x0000a9006aa77a24 */ /* 0x000fe200078e02a7 */
[----:B------:R-:W1:Y:S01]  /*2360*/  SHFL.UP PT, R162, R162, 0x1, RZ ;  /* 0x04200000a2a27989 */ /* 0x000e6200000e00ff */
[----:B------:R-:W-:Y:S01]  /*2370*/  IADD3 R127, R175, R127, RZ ;  /* 0x0000007faf7f7210 */ /* 0x000fe20007ffe0ff */
[----:B------:R-:W-:-:S02]  /*2380*/  IMAD R179, R108, R177, R179 ;  /* 0x000000b16cb37224 */ /* 0x000fc400078e02b3 */
[----:B0-----:R-:W-:-:S04]  /*2390*/  IMAD.WIDE.U32 R74, R177, R110, RZ ;  /* 0x0000006eb14a7225 */ /* 0x001fc800078e00ff */
[----:B------:R-:W-:Y:S01]  /*23a0*/  IMAD.WIDE.U32 R126, R106, c[0x0][0x2a0], R126 ;  /* 0x0000a8006a7e7a25 */ /* 0x000fe200078e007e */
[----:B------:R-:W-:-:S03]  /*23b0*/  IADD3 R75, R179, R75, RZ ;  /* 0x0000004bb34b7210 */ /* 0x000fc60007ffe0ff */
[----:B------:R-:W-:Y:S01]  /*23c0*/  FMUL.FTZ R169, R81, R53 ;  /* 0x0000003551a97220 */ /* 0x000fe20000410000 */
[----:B------:R-:W-:Y:S01]  /*23d0*/  IADD3 R167, R167, R127, RZ ;  /* 0x0000007fa7a77210 */ /* 0x000fe20007ffe0ff */
[----:B------:R-:W-:Y:S01]  /*23e0*/  FMUL.FTZ R175, R82, R66 ;  /* 0x0000004252af7220 */ /* 0x000fe20000410000 */
[C---:B--2---:R-:W-:Y:S01]  /*23f0*/  LEA R171, P3, R126.reuse, c[0x0][0x318], 0x3 ;  /* 0x0000c6007eab7a11 */ /* 0x044fe200078618ff */
[C---:B---3--:R-:W-:Y:S01]  /*2400*/  FMUL.FTZ R127, R173.reuse, R158 ;  /* 0x0000009ead7f7220 */ /* 0x048fe20000410000 */
[----:B------:R-:W-:Y:S01]  /*2410*/  HFMA2.MMA R53, -RZ, RZ, 0, 0 ;  /* 0x00000000ff357435 */ /* 0x000fe200000001ff */
[-C--:B------:R-:W-:Y:S01]  /*2420*/  FMUL.FTZ R173, R173, R160.reuse ;  /* 0x000000a0adad7220 */ /* 0x080fe20000410000 */
[----:B------:R-:W-:Y:S01]  /*2430*/  LEA.HI.X R172, R126, c[0x0][0x31c], R167, 0x3, P3 ;  /* 0x0000c7007eac7a11 */ /* 0x000fe200018f1ca7 */
[----:B------:R-:W-:Y:S01]  /*2440*/  FFMA.FTZ R127, R165, R160, -R127 ;  /* 0x000000a0a57f7223 */ /* 0x000fe2000001087f */
[----:B------:R-:W-:Y:S01]  /*2450*/  ISETP.GT.U32.AND P3, PT, R131, 0x1d, PT ;  /* 0x0000001d8300780c */ /* 0x000fe20003f64070 */
[----:B------:R-:W-:-:S02]  /*2460*/  FFMA.FTZ R173, R165, R158, R173 ;  /* 0x0000009ea5ad7223 */ /* 0x000fc400000100ad */
[----:B----4-:R-:W-:Y:S02]  /*2470*/  @P2 FADD.FTZ R160, R164, R127 ;  /* 0x0000007fa4a02221 */ /* 0x010fe40000010000 */
[----:B------:R-:W-:Y:S01]  /*2480*/  IMAD R127, R148, c[0x0][0x2c0], RZ ;  /* 0x0000b000947f7a24 */ /* 0x000fe200078e02ff */
[----:B------:R0:W2:Y:S01]  /*2490*/  @!P0 LDS.128 R52, [R78.X16+0x3650] ;  /* 0x003650004e348984 */ /* 0x0000a2000000cc00 */
[----:B-1----:R-:W-:Y:S01]  /*24a0*/  @P2 FADD.FTZ R158, R162, R173 ;  /* 0x000000ada29e2221 */ /* 0x002fe20000010000 */
[----:B------:R-:W-:Y:S01]  /*24b0*/  ISETP.NE.AND P2, PT, R131, 0x1f, PT ;  /* 0x0000001f8300780c */ /* 0x000fe20003f45270 */
[-C--:B------:R-:W-:Y:S01]  /*24c0*/  FMUL.FTZ R164, R153, R180.reuse ;  /* 0x000000b499a47220 */ /* 0x080fe20000410000 */
[----:B------:R-:W-:Y:S01]  /*24d0*/  ISETP.GT.U32.AND P0, PT, R131, 0xf, PT ;  /* 0x0000000f8300780c */ /* 0x000fe20003f04070 */
[----:B------:R-:W-:Y:S02]  /*24e0*/  FMUL.FTZ R162, R155, R180 ;  /* 0x000000b49ba27220 */ /* 0x000fe40000410000 */
[----:B------:R-:W-:-:S02]  /*24f0*/  IMAD R167, R106, c[0x0][0x2c4], R127 ;  /* 0x0000b1006aa77a24 */ /* 0x000fc400078e027f */
[----:B------:R-:W-:-:S04]  /*2500*/  IMAD.WIDE.U32 R126, R106, c[0x0][0x2c0], R74 ;  /* 0x0000b0006a7e7a25 */ /* 0x000fc800078e004a */
[-C--:B------:R-:W-:Y:S01]  /*2510*/  FFMA.FTZ R164, -R155, R176.reuse, -R164 ;  /* 0x000000b09ba47223 */ /* 0x080fe200000109a4 */
[----:B------:R-:W-:Y:S01]  /*2520*/  IADD3 R167, R167, R127, RZ ;  /* 0x0000007fa7a77210 */ /* 0x000fe20007ffe0ff */
[----:B------:R-:W-:Y:S01]  /*2530*/  FFMA.FTZ R75, R153, R176, -R162 ;  /* 0x000000b0994b7223 */ /* 0x000fe200000108a2 */
[----:B------:R-:W-:Y:S01]  /*2540*/  LEA R74, P6, R126, c[0x0][0x320], 0x3 ;  /* 0x0000c8007e4a7a11 */ /* 0x000fe200078c18ff */
[----:B------:R-:W-:Y:S02]  /*2550*/  FADD.FTZ R164, -R169, R164 ;  /* 0x000000a4a9a47221 */ /* 0x000fe40000010100 */
[----:B------:R-:W-:Y:S01]  /*2560*/  FADD.FTZ R162, R170, R75 ;  /* 0x0000004baaa27221 */ /* 0x000fe20000010000 */
[----:B------:R-:W-:Y:S01]  /*2570*/  LEA.HI.X R75, R126, c[0x0][0x324], R167, 0x3, P6 ;  /* 0x0000c9007e4b7a11 */ /* 0x000fe200030f1ca7 */
[C---:B------:R-:W-:Y:S02]  /*2580*/  FMUL.FTZ R127, R143.reuse, -R164 ;  /* 0x800000a48f7f7220 */ /* 0x040fe40000410000 */
[----:B------:R-:W-:-:S02]  /*2590*/  FMUL.FTZ R165, R143, -R162 ;  /* 0x800000a28fa57220 */ /* 0x000fc40000410000 */
[C---:B------:R-:W-:Y:S02]  /*25a0*/  FFMA.FTZ R162, R133.reuse, R162, -R127 ;  /* 0x000000a285a27223 */ /* 0x040fe4000001087f */
[----:B------:R-:W-:Y:S02]  /*25b0*/  FFMA.FTZ R127, R133, R164, R165 ;  /* 0x000000a4857f7223 */ /* 0x000fe400000100a5 */
[----:B------:R-:W-:Y:S02]  /*25c0*/  FADD.FTZ R162, R175, R162 ;  /* 0x000000a2afa27221 */ /* 0x000fe40000010000 */
[----:B------:R-:W-:Y:S02]  /*25d0*/  FADD.FTZ R127, -R174, R127 ;  /* 0x0000007fae7f7221 */ /* 0x000fe40000010100 */
[C---:B------:R-:W-:Y:S02]  /*25e0*/  FMUL.FTZ R165, R87.reuse, R56 ;  /* 0x0000003857a57220 */ /* 0x040fe40000410000 */
[----:B------:R-:W-:-:S02]  /*25f0*/  FMUL.FTZ R164, R87, R57 ;  /* 0x0000003957a47220 */ /* 0x000fc40000410000 */
[CC--:B------:R-:W-:Y:S02]  /*2600*/  FMUL.FTZ R57, R141.reuse, -R127.reuse ;  /* 0x8000007f8d397220 */ /* 0x0c0fe40000410000 */
[----:B------:R-:W-:Y:S02]  /*2610*/  FMUL.FTZ R56, R141, -R162 ;  /* 0x800000a28d387220 */ /* 0x000fe40000410000 */
[----:B------:R-:W-:Y:S02]  /*2620*/  FMUL.FTZ R177, R83, R64 ;  /* 0x0000004053b17220 */ /* 0x000fe40000410000 */
[C---:B------:R-:W-:Y:S02]  /*2630*/  FFMA.FTZ R162, R142.reuse, R162, -R57 ;  /* 0x000000a28ea27223 */ /* 0x040fe40000010839 */
[----:B------:R-:W-:Y:S02]  /*2640*/  FFMA.FTZ R56, R142, R127, R56 ;  /* 0x0000007f8e387223 */ /* 0x000fe40000010038 */
[----:B------:R-:W-:-:S02]  /*2650*/  FMUL.FTZ R167, R86, R58 ;  /* 0x0000003a56a77220 */ /* 0x000fc40000410000 */
[----:B------:R-:W-:Y:S02]  /*2660*/  FADD.FTZ R57, -R181, R56 ;  /* 0x00000038b5397221 */ /* 0x000fe40000010100 */
[----:B------:R-:W-:Y:S02]  /*2670*/  FADD.FTZ R162, R177, R162 ;  /* 0x000000a2b1a27221 */ /* 0x000fe40000010000 */
[----:B------:R-:W-:Y:S02]  /*2680*/  FMUL.FTZ R58, R155, -R76 ;  /* 0x8000004c9b3a7220 */ /* 0x000fe40000410000 */
[----:B------:R-:W-:Y:S02]  /*2690*/  FMUL.FTZ R166, R86, R59 ;  /* 0x0000003b56a67220 */ /* 0x000fe40000410000 */
[----:B------:R-:W-:Y:S02]  /*26a0*/  FMUL.FTZ R168, R85, R60 ;  /* 0x0000003c55a87220 */ /* 0x000fe40000410000 */
[----:B------:R-:W-:-:S02]  /*26b0*/  FMUL.FTZ R56, R155, R77 ;  /* 0x0000004d9b387220 */ /* 0x000fc40000410000 */
[C---:B------:R-:W-:Y:S02]  /*26c0*/  FMUL.FTZ R59, R146.reuse, -R57 ;  /* 0x80000039923b7220 */ /* 0x040fe40000410000 */
[----:B------:R-:W-:Y:S02]  /*26d0*/  FMUL.FTZ R60, R146, -R162 ;  /* 0x800000a2923c7220 */ /* 0x000fe40000410000 */
[----:B------:R-:W-:Y:S02]  /*26e0*/  FFMA.FTZ R58, R153, -R77, R58 ;  /* 0x8000004d993a7223 */ /* 0x000fe4000001003a */
[----:B------:R-:W-:Y:S02]  /*26f0*/  FMUL.FTZ R173, R85, R61 ;  /* 0x0000003d55ad7220 */ /* 0x000fe40000410000 */
[----:B------:R-:W-:Y:S02]  /*2700*/  FMUL.FTZ R179, R84, R62 ;  /* 0x0000003e54b37220 */ /* 0x000fe40000410000 */
[----:B------:R-:W-:-:S02]  /*2710*/  FFMA.FTZ R56, R153, R76, -R56 ;  /* 0x0000004c99387223 */ /* 0x000fc40000010838 */
[C---:B------:R-:W-:Y:S02]  /*2720*/  FFMA.FTZ R162, R145.reuse, R162, -R59 ;  /* 0x000000a291a27223 */ /* 0x040fe4000001083b */
[----:B------:R-:W-:Y:S02]  /*2730*/  FFMA.FTZ R61, R145, R57, R60 ;  /* 0x00000039913d7223 */ /* 0x000fe4000001003c */
[C---:B------:R-:W-:Y:S02]  /*2740*/  FMUL.FTZ R57, R143.reuse, -R58 ;  /* 0x8000003a8f397220 */ /* 0x040fe40000410000 */
[-C--:B------:R-:W-:Y:S02]  /*2750*/  FMUL.FTZ R59, R143, -R56.reuse ;  /* 0x800000388f3b7220 */ /* 0x080fe40000410000 */
[----:B------:R-:W-:Y:S02]  /*2760*/  FADD.FTZ R162, R179, R162 ;  /* 0x000000a2b3a27221 */ /* 0x000fe40000010000 */
[----:B------:R-:W-:-:S02]  /*2770*/  FFMA.FTZ R57, R133, R56, -R57 ;  /* 0x0000003885397223 */ /* 0x000fc40000010839 */
[----:B------:R-:W-:Y:S02]  /*2780*/  FADD.FTZ R60, -R178, R61 ;  /* 0x0000003db23c7221 */ /* 0x000fe40000010100 */
[----:B------:R-:W-:Y:S02]  /*2790*/  FFMA.FTZ R59, R133, R58, R59 ;  /* 0x0000003a853b7223 */ /* 0x000fe4000001003b */
[----:B------:R-:W-:Y:S02]  /*27a0*/  FMUL.FTZ R62, R149, -R162 ;  /* 0x800000a2953e7220 */ /* 0x000fe40000410000 */
[----:B------:R-:W-:Y:S02]  /*27b0*/  FMUL.FTZ R58, R141, -R57 ;  /* 0x800000398d3a7220 */ /* 0x000fe40000410000 */
[----:B------:R-:W-:Y:S02]  /*27c0*/  FMUL.FTZ R61, R149, -R60 ;  /* 0x8000003c953d7220 */ /* 0x000fe40000410000 */
[----:B------:R-:W-:-:S02]  /*27d0*/  FMUL.FTZ R56, R141, -R59 ;  /* 0x8000003b8d387220 */ /* 0x000fc40000410000 */
[C---:B------:R-:W-:Y:S02]  /*27e0*/  FFMA.FTZ R62, R147.reuse, R60, R62 ;  /* 0x0000003c933e7223 */ /* 0x040fe4000001003e */
[C---:B------:R-:W-:Y:S02]  /*27f0*/  FFMA.FTZ R58, R142.reuse, R59, R58 ;  /* 0x0000003b8e3a7223 */ /* 0x040fe4000001003a */
[----:B------:R-:W-:Y:S02]  /*2800*/  FFMA.FTZ R61, R147, R162, -R61 ;  /* 0x000000a2933d7223 */ /* 0x000fe4000001083d */
[----:B------:R-:W-:Y:S02]  /*2810*/  FFMA.FTZ R56, R142, R57, -R56 ;  /* 0x000000398e387223 */ /* 0x000fe40000010838 */
[----:B------:R-:W-:Y:S02]  /*2820*/  FADD.FTZ R62, -R173, R62 ;  /* 0x0000003ead3e7221 */ /* 0x000fe40000010100 */
[----:B------:R-:W-:-:S02]  /*2830*/  FMUL.FTZ R57, R146, -R58 ;  /* 0x8000003a92397220 */ /* 0x000fc40000410000 */
[----:B------:R-:W-:Y:S02]  /*2840*/  FADD.FTZ R60, R168, R61 ;  /* 0x0000003da83c7221 */ /* 0x000fe40000010000 */
[----:B------:R-:W-:Y:S02]  /*2850*/  FMUL.FTZ R59, R146, -R56 ;  /* 0x80000038923b7220 */ /* 0x000fe40000410000 */
[----:B------:R-:W-:Y:S02]  /*2860*/  FMUL.FTZ R61, R139, -R62 ;  /* 0x8000003e8b3d7220 */ /* 0x000fe40000410000 */
[----:B------:R-:W-:Y:S02]  /*2870*/  FFMA.FTZ R56, R145, R56, -R57 ;  /* 0x0000003891387223 */ /* 0x000fe40000010839 */
[-C--:B------:R-:W-:Y:S02]  /*2880*/  FMUL.FTZ R63, R139, -R60.reuse ;  /* 0x8000003c8b3f7220 */ /* 0x080fe40000410000 */
[----:B------:R-:W-:-:S02]  /*2890*/  FFMA.FTZ R64, R137, R60, -R61 ;  /* 0x0000003c89407223 */ /* 0x000fc4000001083d */
[----:B------:R-:W-:Y:S02]  /*28a0*/  FFMA.FTZ R58, R145, R58, R59 ;  /* 0x0000003a913a7223 */ /* 0x000fe4000001003b */
[----:B------:R-:W-:Y:S02]  /*28b0*/  FMUL.FTZ R60, R149, -R56 ;  /* 0x80000038953c7220 */ /* 0x000fe40000410000 */
[C---:B------:R-:W-:Y:S02]  /*28c0*/  FMUL.FTZ R57, R119.reuse, R158 ;  /* 0x0000009e77397220 */ /* 0x040fe40000410000 */
[----:B------:R-:W-:Y:S02]  /*28d0*/  FMUL.FTZ R119, R119, R160 ;  /* 0x000000a077777220 */ /* 0x000fe40000410000 */
[-C--:B------:R-:W-:Y:S02]  /*28e0*/  FMUL.FTZ R59, R149, -R58.reuse ;  /* 0x8000003a953b7220 */ /* 0x080fe40000410000 */
[----:B------:R-:W-:-:S02]  /*28f0*/  FFMA.FTZ R60, R147, R58, R60 ;  /* 0x0000003a933c7223 */ /* 0x000fc4000001003c */
[C---:B------:R-:W-:Y:S02]  /*2900*/  FFMA.FTZ R57, R118.reuse, R160, -R57 ;  /* 0x000000a076397223 */ /* 0x040fe40000010839 */
[----:B------:R-:W-:Y:S02]  /*2910*/  FFMA.FTZ R119, R118, R158, R119 ;  /* 0x0000009e76777223 */ /* 0x000fe40000010077 */
[----:B------:R-:W-:Y:S02]  /*2920*/  FFMA.FTZ R56, R147, R56, -R59 ;  /* 0x0000003893387223 */ /* 0x000fe4000001083b */
[----:B------:R-:W-:Y:S02]  /*2930*/  FMUL.FTZ R58, R139, -R60 ;  /* 0x8000003c8b3a7220 */ /* 0x000fe40000410000 */
[----:B------:R-:W-:Y:S02]  /*2940*/  FADD.FTZ R158, R132, R57 ;  /* 0x00000039849e7221 */ /* 0x000fe40000010000 */
[----:B------:R-:W-:-:S02]  /*2950*/  FADD.FTZ R160, R134, R119 ;  /* 0x0000007786a07221 */ /* 0x000fc40000010000 */
[----:B------:R-:W-:Y:S02]  /*2960*/  FFMA.FTZ R63, R137, R62, R63 ;  /* 0x0000003e893f7223 */ /* 0x000fe4000001003f */
[-C--:B------:R-:W-:Y:S02]  /*2970*/  FMUL.FTZ R59, R139, -R56.reuse ;  /* 0x800000388b3b7220 */ /* 0x080fe40000410000 */
[----:B------:R-:W-:Y:S02]  /*2980*/  FFMA.FTZ R58, R137, R56, -R58 ;  /* 0x00000038893a7223 */ /* 0x000fe4000001083a */
[C---:B------:R-:W-:Y:S02]  /*2990*/  FMUL.FTZ R57, R130.reuse, R158 ;  /* 0x0000009e82397220 */ /* 0x040fe40000410000 */
[----:B------:R-:W-:Y:S02]  /*29a0*/  FMUL.FTZ R56, R130, R160 ;  /* 0x000000a082387220 */ /* 0x000fe40000410000 */
[----:B------:R-:W-:-:S02]  /*29b0*/  FADD.FTZ R63, -R166, R63 ;  /* 0x0000003fa63f7221 */ /* 0x000fc40000010100 */
[C---:B------:R-:W-:Y:S02]  /*29c0*/  FFMA.FTZ R57, R129.reuse, R160, R57 ;  /* 0x000000a081397223 */ /* 0x040fe40000010039 */
[----:B------:R-:W-:Y:S02]  /*29d0*/  FFMA.FTZ R56, R129, R158, -R56 ;  /* 0x0000009e81387223 */ /* 0x000fe40000010838 */
[----:B------:R-:W-:Y:S02]  /*29e0*/  FFMA.FTZ R59, R137, R60, R59 ;  /* 0x0000003c893b7223 */ /* 0x000fe4000001003b */
[----:B------:R-:W-:Y:S02]  /*29f0*/  FADD.FTZ R64, R167, R64 ;  /* 0x00000040a7407221 */ /* 0x000fe40000010000 */
[----:B------:R-:W-:Y:S02]  /*2a00*/  FMUL.FTZ R61, R130, -R63 ;  /* 0x8000003f823d7220 */ /* 0x000fe40000410000 */
[----:B------:R-:W-:-:S02]  /*2a10*/  FFMA.FTZ R62, R5, R136, R57 ;  /* 0x00000088053e7223 */ /* 0x000fc40000010039 */
[----:B------:R-:W-:Y:S02]  /*2a20*/  FFMA.FTZ R162, R5, R138, R56 ;  /* 0x0000008a05a27223 */ /* 0x000fe40000010038 */
[C---:B------:R-:W-:Y:S02]  /*2a30*/  FMUL.FTZ R60, R130.reuse, -R59 ;  /* 0x8000003b823c7220 */ /* 0x040fe40000410000 */
[----:B------:R-:W-:Y:S02]  /*2a40*/  FFMA.FTZ R66, R129, R64, -R61 ;  /* 0x0000004081427223 */ /* 0x000fe4000001083d */
[C---:B------:R-:W-:Y:S02]  /*2a50*/  FMUL.FTZ R56, R139.reuse, R62 ;  /* 0x0000003e8b387220 */ /* 0x040fe40000410000 */
[----:B------:R-:W-:Y:S02]  /*2a60*/  FMUL.FTZ R57, R139, R162 ;  /* 0x000000a28b397220 */ /* 0x000fe40000410000 */
[----:B------:R-:W-:-:S02]  /*2a70*/  FMUL.FTZ R64, R130, -R64 ;  /* 0x8000004082407220 */ /* 0x000fc40000410000 */
[-C--:B------:R-:W-:Y:S02]  /*2a80*/  FFMA.FTZ R60, R129, R58.reuse, -R60 ;  /* 0x0000003a813c7223 */ /* 0x080fe4000001083c */
[----:B------:R-:W-:Y:S02]  /*2a90*/  FMUL.FTZ R58, R130, -R58 ;  /* 0x8000003a823a7220 */ /* 0x000fe40000410000 */
[C---:B------:R-:W-:Y:S01]  /*2aa0*/  FFMA.FTZ R56, R137.reuse, R162, -R56 ;  /* 0x000000a289387223 */ /* 0x040fe20000010838 */
[----:B------:R0:W1:Y:S01]  /*2ab0*/  SHFL.DOWN PT, R65, R60, 0x1, 0x1f ;  /* 0x08201f003c417f89 */ /* 0x00006200000e0000 */
[----:B------:R-:W-:Y:S02]  /*2ac0*/  FFMA.FTZ R57, R137, R62, R57 ;  /* 0x0000003e89397223 */ /* 0x000fe40000010039 */
[----:B------:R-:W-:Y:S02]  /*2ad0*/  FFMA.FTZ R63, R129, R63, R64 ;  /* 0x0000003f813f7223 */ /* 0x000fe40000010040 */
[----:B------:R-:W-:-:S02]  /*2ae0*/  FADD.FTZ R119, R165, R66 ;  /* 0x00000042a5777221 */ /* 0x000fc40000010000 */
[----:B------:R-:W-:Y:S02]  /*2af0*/  FFMA.FTZ R126, R129, R59, R58 ;  /* 0x0000003b817e7223 */ /* 0x000fe4000001003a */
[C---:B------:R-:W-:Y:S01]  /*2b00*/  FFMA.FTZ R64, R6.reuse, R135, R56 ;  /* 0x0000008706407223 */ /* 0x040fe20000010038 */
[----:B------:R0:W3:Y:S01]  /*2b10*/  SHFL.DOWN PT, R127, R119, 0x1, 0x1f ;  /* 0x08201f00777f7f89 */ /* 0x0000e200000e0000 */
[----:B------:R-:W-:Y:S02]  /*2b20*/  FFMA.FTZ R118, R6, R151, R57 ;  /* 0x0000009706767223 */ /* 0x000fe40000010039 */
[----:B------:R-:W-:Y:S01]  /*2b30*/  FADD.FTZ R66, -R164, R63 ;  /* 0x0000003fa4427221 */ /* 0x000fe20000010100 */
[----:B------:R0:W4:Y:S01]  /*2b40*/  SHFL.DOWN PT, R67, R126, 0x1, 0x1f ;  /* 0x08201f007e437f89 */ /* 0x00012200000e0000 */
[C---:B------:R-:W-:Y:S02]  /*2b50*/  FMUL.FTZ R56, R149.reuse, R118 ;  /* 0x0000007695387220 */ /* 0x040fe40000410000 */
[-C--:B------:R-:W-:Y:S01]  /*2b60*/  FMUL.FTZ R57, R149, R64.reuse ;  /* 0x0000004095397220 */ /* 0x080fe20000410000 */
[----:B------:R0:W0:Y:S01]  /*2b70*/  SHFL.DOWN PT, R131, R66, 0x1, 0x1f ;  /* 0x08201f0042837f89 */ /* 0x00002200000e0000 */
[----:B------:R-:W-:-:S02]  /*2b80*/  FFMA.FTZ R56, R147, R64, -R56 ;  /* 0x0000004093387223 */ /* 0x000fc40000010838 */
[----:B------:R-:W-:Y:S01]  /*2b90*/  FFMA.FTZ R57, R147, R118, R57 ;  /* 0x0000007693397223 */ /* 0x000fe20000010039 */
[----:B------:R-:W-:Y:S05]  /*2ba0*/  @!P2 BRA `(.L_x_12754) ;  /* 0x000000b00000a947 */ /* 0x000fea0003800000 */
[C---:B0-2---:R-:W-:Y:S02]  /*2bb0*/  FMUL.FTZ R61, R126.reuse, R131 ;  /* 0x000000837e3d7220 */ /* 0x045fe40000410000 */
[C---:B----4-:R-:W-:Y:S02]  /*2bc0*/  FMUL.FTZ R59, R126.reuse, R67 ;  /* 0x000000437e3b7220 */ /* 0x050fe40000410000 */
[-C--:B---3--:R-:W-:Y:S02]  /*2bd0*/  FMUL.FTZ R63, R126, R127.reuse ;  /* 0x0000007f7e3f7220 */ /* 0x088fe40000410000 */
[----:B------:R-:W-:Y:S02]  /*2be0*/  FFMA.FTZ R58, R60, R127, -R61 ;  /* 0x0000007f3c3a7223 */ /* 0x000fe4000001083d */
[-C--:B-1----:R-:W-:Y:S02]  /*2bf0*/  FMUL.FTZ R61, R126, R65.reuse ;  /* 0x000000417e3d7220 */ /* 0x082fe40000410000 */
[----:B------:R-:W-:-:S02]  /*2c00*/  FFMA.FTZ R59, R60, R65, -R59 ;  /* 0x000000413c3b7223 */ /* 0x000fc4000001083b */
[C---:B------:R-:W-:Y:S02]  /*2c10*/  FFMA.FTZ R63, R60.reuse, R131, R63 ;  /* 0x000000833c3f7223 */ /* 0x040fe4000001003f */
[----:B------:R-:W-:Y:S01]  /*2c20*/  FFMA.FTZ R126, R60, R67, R61 ;  /* 0x000000433c7e7223 */ /* 0x000fe2000001003d */
[----:B------:R-:W-:Y:S01]  /*2c30*/  MOV R60, R59 ;  /* 0x0000003b003c7202 */ /* 0x000fe20000000f00 */
[----:B------:R-:W-:Y:S02]  /*2c40*/  FADD.FTZ R119, R119, R58 ;  /* 0x0000003a77777221 */ /* 0x000fe40000010000 */
[----:B------:R-:W-:Y:S02]  /*2c50*/  FADD.FTZ R66, R66, R63 ;  /* 0x0000003f42427221 */ /* 0x000fe40000010000 */
.L_x_12754:
[----:B--2---:R-:W-:Y:S05]  /*2c60*/  BSYNC B0 ;  /* 0x0000000000007941 */ /* 0x004fea0003800000 */
.L_x_12753:
[----:B------:R2:W4:Y:S01]  /*2c70*/  SHFL.DOWN PT, R63, R60, 0x2, 0x1f ;  /* 0x08401f003c3f7f89 */ /* 0x00052200000e0000 */
[----:B------:R-:W-:Y:S01]  /*2c80*/  BSSY B0, `(.L_x_12755) ;  /* 0x0000012000007945 */ /* 0x000fe20003800000 */
[C---:B-1----:R-:W-:Y:S02]  /*2c90*/  FFMA.FTZ R65, R7.reuse, R144, R56 ;  /* 0x0000009007417223 */ /* 0x042fe40000010038 */
[----:B----4-:R2:W1:Y:S01]  /*2ca0*/  SHFL.DOWN PT, R67, R126, 0x2, 0x1f ;  /* 0x08401f007e437f89 */ /* 0x01046200000e0000 */
[----:B---3--:R-:W-:-:S03]  /*2cb0*/  FFMA.FTZ R127, R7, R140, R57 ;  /* 0x0000008c077f7223 */ /* 0x008fc60000010039 */
[----:B0-----:R2:W0:Y:S04]  /*2cc0*/  SHFL.DOWN PT, R131, R119, 0x2, 0x1f ;  /* 0x08401f0077837f89 */ /* 0x00142800000e0000 */
[----:B------:R2:W3:Y:S01]  /*2cd0*/  SHFL.DOWN PT, R135, R66, 0x2, 0x1f ;  /* 0x08401f0042877f89 */ /* 0x0004e200000e0000 */
[----:B------:R-:W-:Y:S05]  /*2ce0*/  @P3 BRA `(.L_x_12756) ;  /* 0x000000b000003947 */ /* 0x000fea0003800000 */
[C---:B---3--:R-:W-:Y:S02]  /*2cf0*/  FMUL.FTZ R59, R126.reuse, R135 ;  /* 0x000000877e3b7220 */ /* 0x048fe40000410000 */
[C---:B-1----:R-:W-:Y:S02]  /*2d00*/  FMUL.FTZ R57, R126.reuse, R67 ;  /* 0x000000437e397220 */ /* 0x042fe40000410000 */
[-C--:B0-----:R-:W-:Y:S02]  /*2d10*/  FMUL.FTZ R61, R126, R131.reuse ;  /* 0x000000837e3d7220 */ /* 0x081fe40000410000 */
[----:B------:R-:W-:-:S02]  /*2d20*/  FFMA.FTZ R56, R60, R131, -R59 ;  /* 0x000000833c387223 */ /* 0x000fc4000001083b */
[-C--:B------:R-:W-:Y:S02]  /*2d30*/  FMUL.FTZ R59, R126, R63.reuse ;  /* 0x0000003f7e3b7220 */ /* 0x080fe40000410000 */
[C---:B------:R-:W-:Y:S02]  /*2d40*/  FFMA.FTZ R57, R60.reuse, R63, -R57 ;  /* 0x0000003f3c397223 */ /* 0x040fe40000010839 */
[C---:B------:R-:W-:Y:S02]  /*2d50*/  FFMA.FTZ R61, R60.reuse, R135, R61 ;  /* 0x000000873c3d7223 */ /* 0x040fe4000001003d */
[----:B--2---:R-:W-:Y:S01]  /*2d60*/  FFMA.FTZ R126, R60, R67, R59 ;  /* 0x000000433c7e7223 */ /* 0x004fe2000001003b */
[----:B------:R-:W-:Y:S01]  /*2d70*/  MOV R60, R57 ;  /* 0x00000039003c7202 */ /* 0x000fe20000000f00 */
[----:B------:R-:W-:Y:S02]  /*2d80*/  FADD.FTZ R119, R119, R56 ;  /* 0x0000003877777221 */ /* 0x000fe40000010000 */
[----:B------:R-:W-:-:S02]  /*2d90*/  FADD.FTZ R66, R66, R61 ;  /* 0x0000003d42427221 */ /* 0x000fc40000010000 */
.L_x_12756:
[----:B------:R-:W-:Y:S05]  /*2da0*/  BSYNC B0 ;  /* 0x0000000000007941 */ /* 0x000fea0003800000 */
.L_x_12755:
[C---:B------:R-:W-:Y:S01]  /*2db0*/  FMUL.FTZ R56, R146.reuse, R127 ;  /* 0x0000007f92387220 */ /* 0x040fe20000410000 */
[----:B------:R4:W2:Y:S01]  /*2dc0*/  SHFL.DOWN PT, R63, R60, 0x4, 0x1f ;  /* 0x08801f003c3f7f89 */ /* 0x0008a200000e0000 */
[-C--:B------:R-:W-:Y:S01]  /*2dd0*/  FMUL.FTZ R58, R146, R65.reuse ;  /* 0x00000041923a7220 */ /* 0x080fe20000410000 */
[----:B------:R-:W-:Y:S01]  /*2de0*/  BSSY B0, `(.L_x_12757) ;  /* 0x0000012000007945 */ /* 0x000fe20003800000 */
[C---:B------:R-:W-:Y:S01]  /*2df0*/  FFMA.FTZ R56, R145.reuse, R65, -R56 ;  /* 0x0000004191387223 */ /* 0x040fe20000010838 */
[----:B-1----:R4:W1:Y:S01]  /*2e00*/  SHFL.DOWN PT, R67, R126, 0x4, 0x1f ;  /* 0x08801f007e437f89 */ /* 0x00286200000e0000 */
[----:B------:R-:W-:-:S03]  /*2e10*/  FFMA.FTZ R58, R145, R127, R58 ;  /* 0x0000007f913a7223 */ /* 0x000fc6000001003a */
[----:B0-----:R4:W0:Y:S04]  /*2e20*/  SHFL.DOWN PT, R131, R119, 0x4, 0x1f ;  /* 0x08801f0077837f89 */ /* 0x00182800000e0000 */
[----:B---3--:R4:W3:Y:S01]  /*2e30*/  SHFL.DOWN PT, R135, R66, 0x4, 0x1f ;  /* 0x08801f0042877f89 */ /* 0x0088e200000e0000 */
[----:B------:R-:W-:Y:S05]  /*2e40*/  @P4 BRA `(.L_x_12758) ;  /* 0x000000b000004947 */ /* 0x000fea0003800000 */
[C---:B---3--:R-:W-:Y:S02]  /*2e50*/  FMUL.FTZ R59, R126.reuse, R135 ;  /* 0x000000877e3b7220 */ /* 0x048fe40000410000 */
[C---:B-1----:R-:W-:Y:S02]  /*2e60*/  FMUL.FTZ R57, R126.reuse, R67 ;  /* 0x000000437e397220 */ /* 0x042fe40000410000 */
[-C--:B0-----:R-:W-:Y:S02]  /*2e70*/  FMUL.FTZ R61, R126, R131.reuse ;  /* 0x000000837e3d7220 */ /* 0x081fe40000410000 */
[----:B------:R-:W-:-:S02]  /*2e80*/  FFMA.FTZ R132, R60, R131, -R59 ;  /* 0x000000833c847223 */ /* 0x000fc4000001083b */
[-C--:B--2---:R-:W-:Y:S02]  /*2e90*/  FMUL.FTZ R59, R126, R63.reuse ;  /* 0x0000003f7e3b7220 */ /* 0x084fe40000410000 */
[C---:B------:R-:W-:Y:S02]  /*2ea0*/  FFMA.FTZ R57, R60.reuse, R63, -R57 ;  /* 0x0000003f3c397223 */ /* 0x040fe40000010839 */
[C---:B------:R-:W-:Y:S02]  /*2eb0*/  FFMA.FTZ R61, R60.reuse, R135, R61 ;  /* 0x000000873c3d7223 */ /* 0x040fe4000001003d */
[----:B----4-:R-:W-:Y:S01]  /*2ec0*/  FFMA.FTZ R126, R60, R67, R59 ;  /* 0x000000433c7e7223 */ /* 0x010fe2000001003b */
[----:B------:R-:W-:Y:S01]  /*2ed0*/  MOV R60, R57 ;  /* 0x00000039003c7202 */ /* 0x000fe20000000f00 */
[----:B------:R-:W-:Y:S02]  /*2ee0*/  FADD.FTZ R119, R119, R132 ;  /* 0x0000008477777221 */ /* 0x000fe40000010000 */
[----:B------:R-:W-:-:S02]  /*2ef0*/  FADD.FTZ R66, R66, R61 ;  /* 0x0000003d42427221 */ /* 0x000fc40000010000 */
.L_x_12758:
[----:B------:R-:W-:Y:S05]  /*2f00*/  BSYNC B0 ;  /* 0x0000000000007941 */ /* 0x000fea0003800000 */
.L_x_12757:
[----:B--2---:R2:W4:Y:S01]  /*2f10*/  SHFL.DOWN PT, R63, R60, 0x8, 0x1f ;  /* 0x09001f003c3f7f89 */ /* 0x00452200000e0000 */
[----:B------:R-:W-:Y:S01]  /*2f20*/  BSSY B0, `(.L_x_12759) ;  /* 0x0000012000007945 */ /* 0x000fe20003800000 */
[----:B0-----:R-:W-:-:S02]  /*2f30*/  FFMA.FTZ R131, R8, R157, R56 ;  /* 0x0000009d08837223 */ /* 0x001fc40000010038 */
[----:B-1----:R2:W0:Y:S01]  /*2f40*/  SHFL.DOWN PT, R67, R126, 0x8, 0x1f ;  /* 0x09001f007e437f89 */ /* 0x00242200000e0000 */
[----:B------:R-:W-:-:S03]  /*2f50*/  FFMA.FTZ R132, R8, R159, R58 ;  /* 0x0000009f08847223 */ /* 0x000fc6000001003a */
[----:B---3--:R2:W1:Y:S04]  /*2f60*/  SHFL.DOWN PT, R135, R119, 0x8, 0x1f ;  /* 0x09001f0077877f89 */ /* 0x00846800000e0000 */
[----:B------:R2:W3:Y:S01]  /*2f70*/  SHFL.DOWN PT, R151, R66, 0x8, 0x1f ;  /* 0x09001f0042977f89 */ /* 0x0004e200000e0000 */
[----:B------:R-:W-:Y:S05]  /*2f80*/  @P5 BRA `(.L_x_12760) ;  /* 0x000000b000005947 */ /* 0x000fea0003800000 */
[C---:B---3--:R-:W-:Y:S02]  /*2f90*/  FMUL.FTZ R59, R126.reuse, R151 ;  /* 0x000000977e3b7220 */ /* 0x048fe40000410000 */
[C---:B0-----:R-:W-:Y:S02]  /*2fa0*/  FMUL.FTZ R57, R126.reuse, R67 ;  /* 0x000000437e397220 */ /* 0x041fe40000410000 */
[-C--:B-1----:R-:W-:Y:S02]  /*2fb0*/  FMUL.FTZ R61, R126, R135.reuse ;  /* 0x000000877e3d7220 */ /* 0x082fe40000410000 */
[----:B------:R-:W-:-:S02]  /*2fc0*/  FFMA.FTZ R56, R60, R135, -R59 ;  /* 0x000000873c387223 */ /* 0x000fc4000001083b */
[-C--:B----4-:R-:W-:Y:S02]  /*2fd0*/  FMUL.FTZ R59, R126, R63.reuse ;  /* 0x0000003f7e3b7220 */ /* 0x090fe40000410000 */
[C---:B------:R-:W-:Y:S02]  /*2fe0*/  FFMA.FTZ R57, R60.reuse, R63, -R57 ;  /* 0x0000003f3c397223 */ /* 0x040fe40000010839 */
[C---:B------:R-:W-:Y:S02]  /*2ff0*/  FFMA.FTZ R61, R60.reuse, R151, R61 ;  /* 0x000000973c3d7223 */ /* 0x040fe4000001003d */
[----:B--2---:R-:W-:Y:S01]  /*3000*/  FFMA.FTZ R126, R60, R67, R59 ;  /* 0x000000433c7e7223 */ /* 0x004fe2000001003b */
[----:B------:R-:W-:Y:S01]  /*3010*/  MOV R60, R57 ;  /* 0x00000039003c7202 */ /* 0x000fe20000000f00 */
[----:B------:R-:W-:Y:S02]  /*3020*/  FADD.FTZ R119, R119, R56 ;  /* 0x0000003877777221 */ /* 0x000fe40000010000 */
[----:B------:R-:W-:-:S02]  /*3030*/  FADD.FTZ R66, R66, R61 ;  /* 0x0000003d42427221 */ /* 0x000fc40000010000 */
.L_x_12760:
[----:B------:R-:W-:Y:S05]  /*3040*/  BSYNC B0 ;  /* 0x0000000000007941 */ /* 0x000fea0003800000 */
.L_x_12759:
[CC--:B------:R-:W-:Y:S01]  /*3050*/  FMUL.FTZ R56, R141.reuse, R132.reuse ;  /* 0x000000848d387220 */ /* 0x0c0fe20000410000 */
[----:B0-----:R0:W2:Y:S01]  /*3060*/  SHFL.DOWN PT, R67, R60, 0x10, 0x1f ;  /* 0x0a001f003c437f89 */ /* 0x0010a200000e0000 */
[-C--:B------:R-:W-:Y:S01]  /*3070*/  FMUL.FTZ R57, R141, R131.reuse ;  /* 0x000000838d397220 */ /* 0x080fe20000410000 */
[----:B------:R-:W-:Y:S01]  /*3080*/  BSSY B0, `(.L_x_12761) ;  /* 0x0000012000007945 */ /* 0x000fe20003800000 */
[C---:B------:R-:W-:Y:S01]  /*3090*/  FFMA.FTZ R56, R142.reuse, R131, -R56 ;  /* 0x000000838e387223 */ /* 0x040fe20000010838 */
[----:B-1----:R0:W1:Y:S01]  /*30a0*/  SHFL.DOWN PT, R135, R126, 0x10, 0x1f ;  /* 0x0a001f007e877f89 */ /* 0x00206200000e0000 */
[----:B------:R-:W-:-:S03]  /*30b0*/  FFMA.FTZ R57, R142, R132, R57 ;  /* 0x000000848e397223 */ /* 0x000fc60000010039 */
[----:B---3--:R0:W3:Y:S04]  /*30c0*/  SHFL.DOWN PT, R151, R119, 0x10, 0x1f ;  /* 0x0a001f0077977f89 */ /* 0x0080e800000e0000 */
[----:B------:R0:W4:Y:S01]  /*30d0*/  SHFL.DOWN PT, R157, R66, 0x10, 0x1f ;  /* 0x0a001f00429d7f89 */ /* 0x00012200000e0000 */
[----:B------:R-:W-:Y:S05]  /*30e0*/  @P0 BRA `(.L_x_12762) ;  /* 0x000000b000000947 */ /* 0x000fea0003800000 */
        /* <DEDUP_REMOVED lines=11> */
.L_x_12762:
[----:B------:R-:W-:Y:S05]  /*31a0*/  BSYNC B0 ;  /* 0x0000000000007941 */ /* 0x000fea0003800000 */
.L_x_12761:
[----:B------:R-:W-:Y:S01]  /*31b0*/  SHFL.DOWN PT, R182, R126, 0x1, 0x1f ;  /* 0x08201f007eb67f89 */ /* 0x000fe200000e0000 */
[----:B------:R-:W-:Y:S01]  /*31c0*/  SHF.L.U64.HI R136, R79, 0x2, R0 ;  /* 0x000000024f887819 */ /* 0x000fe20000010200 */
[----:B-1----:R-:W-:Y:S01]  /*31d0*/  FFMA.FTZ R135, R9, R154, R56 ;  /* 0x0000009a09877223 */ /* 0x002fe20000010038 */
[----:B------:R-:W-:Y:S01]  /*31e0*/  SHF.L.U32 R61, R79, 0x2, RZ ;  /* 0x000000024f3d7819 */ /* 0x000fe200000006ff */
[----:B------:R-:W1:Y:S01]  /*31f0*/  SHFL.IDX PT, R159, R55, RZ, 0x1f ;  /* 0x00001fff379f7589 */ /* 0x000e6200000e0000 */
[----:B------:R-:W-:Y:S01]  /*3200*/  FFMA.FTZ R134, R9, R150, R57 ;  /* 0x0000009609867223 */ /* 0x000fe20000010039 */
[----:B------:R-:W-:Y:S01]  /*3210*/  SHF.L.U32 R140, R105, 0x2, RZ ;  /* 0x00000002698c7819 */ /* 0x000fe200000006ff */
[----:B------:R-:W-:Y:S01]  /*3220*/  IMAD R58, R136, c[0x0][0x2d0], RZ ;  /* 0x0000b400883a7a24 */ /* 0x000fe200078e02ff */
[----:B----4-:R-:W4:Y:S01]  /*3230*/  SHFL.IDX PT, R157, R54, RZ, 0x1f ;  /* 0x00001fff369d7589 */ /* 0x010f2200000e0000 */
[-C--:B------:R-:W-:Y:S01]  /*3240*/  FMUL.FTZ R59, R143, R135.reuse ;  /* 0x000000878f3b7220 */ /* 0x080fe20000410000 */
[----:B---3--:R-:W-:Y:S01]  /*3250*/  SHF.R.U32.HI R151, RZ, 0x1e, R105 ;  /* 0x0000001eff977819 */ /* 0x008fe20000011669 */
[----:B--2---:R-:W-:Y:S01]  /*3260*/  IMAD R67, R61, c[0x0][0x2d4], R58 ;  /* 0x0000b5003d437a24 */ /* 0x004fe200078e023a */
[----:B------:R-:W2:Y:S01]  /*3270*/  SHFL.DOWN PT, R183, R60, 0x1, 0x1f ;  /* 0x08201f003cb77f89 */ /* 0x000ea200000e0000 */
[----:B------:R-:W-:Y:S01]  /*3280*/  FMUL.FTZ R58, R143, R134 ;  /* 0x000000868f3a7220 */ /* 0x000fe20000410000 */
[----:B------:R-:W-:Y:S01]  /*3290*/  IADD3 R56, P0, R140, R74, RZ ;  /* 0x0000004a8c387210 */ /* 0x000fe20007f1e0ff */
[C---:B------:R-:W-:Y:S01]  /*32a0*/  FFMA.FTZ R59, R133.reuse, R134, R59 ;  /* 0x00000086853b7223 */ /* 0x040fe2000001003b */
[----:B------:R-:W3:Y:S01]  /*32b0*/  SHFL.DOWN PT, R185, R119, 0x1, 0x1f ;  /* 0x08201f0077b97f89 */ /* 0x000ee200000e0000 */
[----:B------:R-:W-:Y:S01]  /*32c0*/  FFMA.FTZ R150, R133, R135, -R58 ;  /* 0x0000008785967223 */ /* 0x000fe2000001083a */
[----:B------:R-:W-:Y:S01]  /*32d0*/  IADD3.X R57, R151, R75, RZ, P0, !PT ;  /* 0x0000004b97397210 */ /* 0x000fe200007fe4ff */
[----:B------:R-:W-:Y:S01]  /*32e0*/  FFMA.FTZ R138, R10, R163, R59 ;  /* 0x000000a30a8a7223 */ /* 0x000fe2000001003b */
[----:B------:R-:W5:Y:S01]  /*32f0*/  SHFL.DOWN PT, R187, R66, 0x1, 0x1f ;  /* 0x08201f0042bb7f89 */ /* 0x000f6200000e0000 */
[----:B------:R-:W-:Y:S01]  /*3300*/  IADD3 R58, P0, R140, R171, RZ ;  /* 0x000000ab8c3a7210 */ /* 0x000fe20007f1e0ff */
[----:B------:R-:W-:Y:S01]  /*3310*/  FFMA.FTZ R150, R10, R161, R150 ;  /* 0x000000a10a967223 */ /* 0x000fe20000010096 */
[----:B------:R-:W-:Y:S01]  /*3320*/  ISETP.NE.AND P2, PT, R105, RZ, PT ;  /* 0x000000ff6900720c */ /* 0x000fe20003f45270 */
[----:B0-----:R-:W0:Y:S01]  /*3330*/  SHFL.IDX PT, R126, R126, RZ, 0x1f ;  /* 0x00001fff7e7e7589 */ /* 0x001e2200000e0000 */
[----:B------:R-:W-:Y:S01]  /*3340*/  FMUL.FTZ R140, R155, R138 ;  /* 0x0000008a9b8c7220 */ /* 0x000fe20000410000 */
[----:B------:R-:W-:Y:S01]  /*3350*/  IADD3.X R59, R151, R172, RZ, P0, !PT ;  /* 0x000000ac973b7210 */ /* 0x000fe200007fe4ff */
[----:B------:R-:W-:Y:S01]  /*3360*/  FMUL.FTZ R219, R87, R158 ;  /* 0x0000009e57db7220 */ /* 0x000fe20000410000 */
[----:B------:R0:W0:Y:S01]  /*3370*/  SHFL.IDX PT, R144, R60, RZ, 0x1f ;  /* 0x00001fff3c907589 */ /* 0x00002200000e0000 */
[C---:B-1----:R-:W-:Y:S01]  /*3380*/  @P1 FMUL.FTZ R154, R182.reuse, R159 ;  /* 0x0000009fb69a1220 */ /* 0x042fe20000410000 */
[----:B------:R-:W-:Y:S01]  /*3390*/  IADD3 R194, R105, 0x1a0, RZ ;  /* 0x000001a069c27810 */ /* 0x000fe20007ffe0ff */
[----:B------:R-:W-:Y:S01]  /*33a0*/  FFMA.FTZ R140, R153, R150, -R140 ;  /* 0x00000096998c7223 */ /* 0x000fe2000001088c */
[C---:B------:R-:W-:Y:S01]  /*33b0*/  IADD3 R196, R105.reuse, 0x1c0, RZ ;  /* 0x000001c069c47810 */ /* 0x040fe20007ffe0ff */
[-C--:B----4-:R-:W-:Y:S01]  /*33c0*/  @P1 FMUL.FTZ R182, R182, R157.reuse ;  /* 0x0000009db6b61220 */ /* 0x090fe20000410000 */
[----:B------:R-:W-:Y:S01]  /*33d0*/  IADD3 R198, R105, 0x1e0, RZ ;  /* 0x000001e069c67810 */ /* 0x000fe20007ffe0ff */
[----:B------:R-:W-:Y:S01]  /*33e0*/  FFMA.FTZ R151, R11, R156, R140 ;  /* 0x0000009c0b977223 */ /* 0x000fe2000001008c */
[----:B------:R-:W-:Y:S01]  /*33f0*/  BSSY B0, `(.L_x_12763) ;  /* 0x0000148000007945 */ /* 0x000fe20003800000 */
[C---:B--2---:R-:W-:Y:S01]  /*3400*/  @P1 FFMA.FTZ R154, R183.reuse, R157, -R154 ;  /* 0x0000009db79a1223 */ /* 0x044fe2000001089a */
[----:B------:R1:W2:Y:S01]  /*3410*/  SHFL.IDX PT, R140, R119, RZ, 0x1f ;  /* 0x00001fff778c7589 */ /* 0x0002a200000e0000 */
[----:B------:R-:W-:-:S02]  /*3420*/  @P1 FFMA.FTZ R182, R183, R159, R182 ;  /* 0x0000009fb7b61223 */ /* 0x000fc400000100b6 */
[----:B---3--:R-:W-:Y:S02]  /*3430*/  @P1 FADD.FTZ R157, R185, R154 ;  /* 0x0000009ab99d1221 */ /* 0x008fe40000010000 */
[----:B------:R3:W4:Y:S01]  /*3440*/  SHFL.IDX PT, R154, R66, RZ, 0x1f ;  /* 0x00001fff429a7589 */ /* 0x00072200000e0000 */
[----:B-----5:R-:W-:Y:S02]  /*3450*/  @P1 FADD.FTZ R159, R187, R182 ;  /* 0x000000b6bb9f1221 */ /* 0x020fe40000010000 */
[-C--:B------:R-:W-:Y:S02]  /*3460*/  FMUL.FTZ R161, R157, -R77.reuse ;  /* 0x8000004d9da17220 */ /* 0x080fe40000410000 */
[C---:B------:R-:W-:Y:S02]  /*3470*/  FMUL.FTZ R156, R159.reuse, -R77 ;  /* 0x8000004d9f9c7220 */ /* 0x040fe40000410000 */
[----:B------:R-:W-:Y:S02]  /*3480*/  FFMA.FTZ R163, R159, R76, R161 ;  /* 0x0000004c9fa37223 */ /* 0x000fe400000100a1 */
[----:B0-----:R-:W-:-:S02]  /*3490*/  FMUL.FTZ R60, R126, R54 ;  /* 0x000000367e3c7220 */ /* 0x001fc40000410000 */
[----:B------:R-:W-:Y:S02]  /*34a0*/  FFMA.FTZ R161, R157, R76, -R156 ;  /* 0x0000004c9da17223 */ /* 0x000fe4000001089c */
[-C--:B------:R-:W-:Y:S02]  /*34b0*/  FFMA.FTZ R159, R144, R55.reuse, R60 ;  /* 0x00000037909f7223 */ /* 0x080fe4000001003c */
[----:B-1----:R-:W-:Y:S02]  /*34c0*/  FADD.FTZ R119, R176, R161 ;  /* 0x000000a1b0777221 */ /* 0x002fe40000010000 */
[----:B------:R-:W-:Y:S02]  /*34d0*/  FADD.FTZ R60, -R180, R163 ;  /* 0x000000a3b43c7221 */ /* 0x000fe40000010100 */
[----:B------:R-:W-:Y:S02]  /*34e0*/  FMUL.FTZ R77, R126, R55 ;  /* 0x000000377e4d7220 */ /* 0x000fe40000410000 */
[----:B------:R-:W-:-:S02]  /*34f0*/  FMUL.FTZ R76, R155, -R119 ;  /* 0x800000779b4c7220 */ /* 0x000fc40000410000 */
[C---:B---3--:R-:W-:Y:S02]  /*3500*/  FMUL.FTZ R66, R155.reuse, -R60 ;  /* 0x8000003c9b427220 */ /* 0x048fe40000410000 */
[----:B------:R-:W-:Y:S02]  /*3510*/  FMUL.FTZ R55, R126, R53 ;  /* 0x000000357e377220 */ /* 0x000fe40000410000 */
[----:B------:R-:W-:Y:S02]  /*3520*/  FFMA.FTZ R157, R144, R54, -R77 ;  /* 0x00000036909d7223 */ /* 0x000fe4000001084d */
[----:B------:R-:W-:Y:S02]  /*3530*/  FMUL.FTZ R126, R126, R52 ;  /* 0x000000347e7e7220 */ /* 0x000fe40000410000 */
[----:B------:R-:W-:Y:S02]  /*3540*/  FMUL.FTZ R54, R155, R150 ;  /* 0x000000969b367220 */ /* 0x000fe40000410000 */
[----:B------:R-:W-:-:S02]  /*3550*/  FFMA.FTZ R76, R153, R60, R76 ;  /* 0x0000003c994c7223 */ /* 0x000fc4000001004c */
[----:B------:R-:W-:Y:S02]  /*3560*/  FFMA.FTZ R155, R153, R119, -R66 ;  /* 0x00000077999b7223 */ /* 0x000fe40000010842 */
[----:B------:R-:W-:Y:S02]  /*3570*/  FFMA.FTZ R53, R144, R53, R126 ;  /* 0x0000003590357223 */ /* 0x000fe4000001007e */
[----:B------:R-:W-:Y:S01]  /*3580*/  FADD.FTZ R126, -R169, R76 ;  /* 0x0000004ca97e7221 */ /* 0x000fe20000010100 */
[----:B------:R-:W-:Y:S01]  /*3590*/  SHF.L.U32 R76, R105, 0x4, RZ ;  /* 0x00000004694c7819 */ /* 0x000fe200000006ff */
[----:B------:R-:W-:Y:S02]  /*35a0*/  FFMA.FTZ R77, R153, R138, R54 ;  /* 0x0000008a994d7223 */ /* 0x000fe40000010036 */
[----:B------:R-:W-:Y:S01]  /*35b0*/  FADD.FTZ R66, R170, R155 ;  /* 0x0000009baa427221 */ /* 0x000fe20000010000 */
[----:B------:R-:W-:Y:S01]  /*35c0*/  LEA.HI.SX32 R76, R76, R76, 0x1b ;  /* 0x0000004c4c4c7211 */ /* 0x000fe200078fdaff */
[----:B--2---:R-:W-:Y:S01]  /*35d0*/  FADD.FTZ R54, R140, R157 ;  /* 0x0000009d8c367221 */ /* 0x004fe20000010000 */
[----:B------:R-:W-:Y:S01]  /*35e0*/  P2R R140, PR, RZ, 0x4 ;  /* 0x00000004ff8c7803 */ /* 0x000fe20000000000 */
[----:B------:R-:W-:-:S02]  /*35f0*/  FMUL.FTZ R140, R143, -R126 ;  /* 0x8000007e8f8c7220 */ /* 0x000fc40000410000 */
[-C--:B------:R-:W-:Y:S02]  /*3600*/  FMUL.FTZ R143, R143, -R66.reuse ;  /* 0x800000428f8f7220 */ /* 0x080fe40000410000 */
[C---:B------:R-:W-:Y:S02]  /*3610*/  FFMA.FTZ R140, R133.reuse, R66, -R140 ;  /* 0x00000042858c7223 */ /* 0x040fe4000001088c */
[----:B------:R-:W-:Y:S02]  /*3620*/  FFMA.FTZ R143, R133, R126, R143 ;  /* 0x0000007e858f7223 */ /* 0x000fe4000001008f */
[----:B------:R-:W-:Y:S02]  /*3630*/  FADD.FTZ R133, R175, R140 ;  /* 0x0000008caf857221 */ /* 0x000fe40000010000 */
[----:B------:R-:W-:Y:S02]  /*3640*/  FADD.FTZ R140, -R174, R143 ;  /* 0x0000008fae8c7221 */ /* 0x000fe40000010100 */
[----:B------:R-:W-:-:S02]  /*3650*/  FMUL.FTZ R153, R141, -R133 ;  /* 0x800000858d997220 */ /* 0x000fc40000410000 */
[----:B------:R-:W-:Y:S02]  /*3660*/  FMUL.FTZ R143, R141, -R140 ;  /* 0x8000008c8d8f7220 */ /* 0x000fe40000410000 */
[----:B------:R-:W-:Y:S02]  /*3670*/  FFMA.FTZ R77, R11, R152, R77 ;  /* 0x000000980b4d7223 */ /* 0x000fe4000001004d */
[----:B------:R-:W-:Y:S02]  /*3680*/  FFMA.FTZ R52, R144, R52, -R55 ;  /* 0x0000003490347223 */ /* 0x000fe40000010837 */
[C---:B------:R-:W-:Y:S02]  /*3690*/  FFMA.FTZ R152, R142.reuse, R140, R153 ;  /* 0x0000008c8e987223 */ /* 0x040fe40000010099 */
[----:B------:R-:W-:Y:S02]  /*36a0*/  FFMA.FTZ R144, R142, R133, -R143 ;  /* 0x000000858e907223 */ /* 0x000fe4000001088f */
[----:B----4-:R-:W-:-:S02]  /*36b0*/  FADD.FTZ R55, R154, R159 ;  /* 0x0000009f9a377221 */ /* 0x010fc40000010000 */
[----:B------:R-:W-:Y:S02]  /*36c0*/  FADD.FTZ R142, -R181, R152 ;  /* 0x00000098b58e7221 */ /* 0x000fe40000010100 */
[----:B------:R-:W-:Y:S01]  /*36d0*/  FADD.FTZ R144, R177, R144 ;  /* 0x00000090b1907221 */ /* 0x000fe20000010000 */
[----:B------:R0:W-:Y:S01]  /*36e0*/  @!P2 STS.128 [R78.X16+0x3650], R52 ;  /* 0x003650344e00a388 */ /* 0x0001e2000000cc00 */
[----:B------:R-:W-:Y:S02]  /*36f0*/  FMUL.FTZ R154, R11, R116 ;  /* 0x000000740b9a7220 */ /* 0x000fe40000410000 */
[----:B------:R-:W-:Y:S02]  /*3700*/  FMUL.FTZ R170, R116, R60 ;  /* 0x0000003c74aa7220 */ /* 0x000fe40000410000 */
[-C--:B------:R-:W-:Y:S02]  /*3710*/  FFMA.FTZ R141, R51, -R154.reuse, R77 ;  /* 0x8000009a338d7223 */ /* 0x080fe4000001004d */
[----:B------:R-:W-:-:S02]  /*3720*/  FFMA.FTZ R143, R50, -R154, R151 ;  /* 0x8000009a328f7223 */ /* 0x000fc40000010097 */
[----:B------:R-:W-:Y:S02]  /*3730*/  FMUL.FTZ R156, R116, R119 ;  /* 0x00000077749c7220 */ /* 0x000fe40000410000 */
[C---:B------:R-:W-:Y:S02]  /*3740*/  FMUL.FTZ R153, R11.reuse, R170 ;  /* 0x000000aa0b997220 */ /* 0x040fe40000410000 */
[----:B------:R-:W-:Y:S02]  /*3750*/  FMUL.FTZ R155, R11, R156 ;  /* 0x0000009c0b9b7220 */ /* 0x000fe40000410000 */
[----:B------:R-:W-:Y:S01]  /*3760*/  FMUL.FTZ R157, R141, R170 ;  /* 0x000000aa8d9d7220 */ /* 0x000fe20000410000 */
[----:B------:R1:W-:Y:S01]  /*3770*/  STS [R76.X4+0x10bc], R153 ;  /* 0x0010bc994c007388 */ /* 0x0003e20000004800 */
[C---:B0-----:R-:W-:Y:S02]  /*3780*/  FMUL.FTZ R52, R146.reuse, -R142 ;  /* 0x8000008e92347220 */ /* 0x041fe40000410000 */
        /* <DEDUP_REMOVED lines=9> */
[-C--:B------:R-:W-:Y:S02]  /*3820*/  FFMA.FTZ R146, R49, -R55.reuse, R138 ;  /* 0x8000003731927223 */ /* 0x080fe4000001008a */
[----:B------:R-:W-:Y:S02]  /*3830*/  FFMA.FTZ R152, R48, -R55, R150 ;  /* 0x8000003730987223 */ /* 0x000fe40000010096 */
[C---:B------:R-:W-:Y:S02]  /*3840*/  FFMA.FTZ R55, R147.reuse, R145, -R54 ;  /* 0x0000009193377223 */ /* 0x040fe40000010836 */
[----:B------:R-:W-:Y:S02]  /*3850*/  FFMA.FTZ R154, R147, R178, R149 ;  /* 0x000000b2939a7223 */ /* 0x000fe40000010095 */
[----:B------:R-:W-:Y:S02]  /*3860*/  FADD.FTZ R168, R168, R55 ;  /* 0x00000037a8a87221 */ /* 0x000fe40000010000 */
[----:B------:R-:W-:-:S02]  /*3870*/  FADD.FTZ R154, -R173, R154 ;  /* 0x0000009aad9a7221 */ /* 0x000fc40000010100 */
[----:B------:R-:W-:Y:S02]  /*3880*/  FMUL.FTZ R55, R139, -R168 ;  /* 0x800000a88b377220 */ /* 0x000fe40000410000 */
[----:B-1----:R-:W-:Y:S02]  /*3890*/  FMUL.FTZ R153, R121, R66 ;  /* 0x0000004279997220 */ /* 0x002fe40000410000 */
[-C--:B------:R-:W-:Y:S02]  /*38a0*/  FMUL.FTZ R54, R139, -R154.reuse ;  /* 0x8000009a8b367220 */ /* 0x080fe40000410000 */
[----:B------:R-:W-:Y:S02]  /*38b0*/  FFMA.FTZ R55, R137, R154, R55 ;  /* 0x0000009a89377223 */ /* 0x000fe40000010037 */
[----:B0-----:R-:W-:Y:S02]  /*38c0*/  FMUL.FTZ R155, R121, R126 ;  /* 0x0000007e799b7220 */ /* 0x001fe40000410000 */
[----:B------:R-:W-:-:S02]  /*38d0*/  FMUL.FTZ R53, R146, R153 ;  /* 0x0000009992357220 */ /* 0x000fc40000410000 */
[----:B------:R-:W-:Y:S02]  /*38e0*/  FFMA.FTZ R54, R137, R168, -R54 ;  /* 0x000000a889367223 */ /* 0x000fe40000010836 */
[----:B------:R-:W-:Y:S02]  /*38f0*/  FMUL.FTZ R147, R9, R120 ;  /* 0x0000007809937220 */ /* 0x000fe40000410000 */
[----:B------:R-:W-:Y:S02]  /*3900*/  FADD.FTZ R166, -R166, R55 ;  /* 0x00000037a6a67221 */ /* 0x000fe40000010100 */
[----:B------:R-:W-:Y:S02]  /*3910*/  FFMA.FTZ R157, R143, R156, R157 ;  /* 0x0000009c8f9d7223 */ /* 0x000fe4000001009d */
[-C--:B------:R-:W-:Y:S02]  /*3920*/  FMUL.FTZ R52, R146, R155.reuse ;  /* 0x0000009b92347220 */ /* 0x080fe40000410000 */
[----:B------:R-:W-:-:S02]  /*3930*/  FFMA.FTZ R53, R152, R155, -R53 ;  /* 0x0000009b98357223 */ /* 0x000fc40000010835 */
[----:B------:R-:W-:Y:S02]  /*3940*/  FADD.FTZ R167, R167, R54 ;  /* 0x00000036a7a77221 */ /* 0x000fe40000010000 */
[----:B------:R-:W-:Y:S02]  /*3950*/  FMUL.FTZ R156, R141, R156 ;  /* 0x0000009c8d9c7220 */ /* 0x000fe40000410000 */
[----:B------:R-:W-:Y:S02]  /*3960*/  FMUL.FTZ R155, R10, R155 ;  /* 0x0000009b0a9b7220 */ /* 0x000fe40000410000 */
[----:B------:R-:W-:Y:S02]  /*3970*/  FFMA.FTZ R139, R47, -R147, R134 ;  /* 0x800000932f8b7223 */ /* 0x000fe40000010086 */
[----:B------:R-:W-:Y:S01]  /*3980*/  FMUL.FTZ R172, R120, R140 ;  /* 0x0000008c78ac7220 */ /* 0x000fe20000410000 */
[----:B------:R0:W-:Y:S01]  /*3990*/  STS [R76.X4+0x10b4], R155 ;  /* 0x0010b49b4c007388 */ /* 0x0001e20000004800 */
[----:B------:R-:W-:-:S02]  /*39a0*/  FMUL.FTZ R54, R130, -R166 ;  /* 0x800000a682367220 */ /* 0x000fc40000410000 */
[----:B------:R-:W-:Y:S02]  /*39b0*/  FFMA.FTZ R52, R152, R153, R52 ;  /* 0x0000009998347223 */ /* 0x000fe40000010034 */
[----:B------:R-:W-:Y:S02]  /*39c0*/  FMUL.FTZ R130, R130, -R167 ;  /* 0x800000a782827220 */ /* 0x000fe40000410000 */
[----:B------:R-:W-:Y:S02]  /*39d0*/  FFMA.FTZ R156, R143, R170, -R156 ;  /* 0x000000aa8f9c7223 */ /* 0x000fe4000001089c */
[----:B------:R-:W-:Y:S02]  /*39e0*/  FMUL.FTZ R153, R10, R153 ;  /* 0x000000990a997220 */ /* 0x000fe40000410000 */
[----:B------:R-:W-:Y:S02]  /*39f0*/  FFMA.FTZ R137, R46, -R147, R135 ;  /* 0x800000932e897223 */ /* 0x000fe40000010087 */
[----:B------:R-:W-:Y:S01]  /*3a00*/  FMUL.FTZ R170, R120, R133 ;  /* 0x0000008578aa7220 */ /* 0x000fe20000410000 */
[----:B------:R1:W-:Y:S01]  /*3a10*/  STS [R76.X4+0x10b0], R153 ;  /* 0x0010b0994c007388 */ /* 0x0003e20000004800 */
[----:B------:R-:W-:-:S02]  /*3a20*/  FMUL.FTZ R147, R139, R172 ;  /* 0x000000ac8b937220 */ /* 0x000fc40000410000 */
[C---:B------:R-:W-:Y:S02]  /*3a30*/  FFMA.FTZ R54, R129.reuse, R167, -R54 ;  /* 0x000000a781367223 */ /* 0x040fe40000010836 */
[----:B0-----:R-:W-:Y:S02]  /*3a40*/  FMUL.FTZ R155, R8, R123 ;  /* 0x0000007b089b7220 */ /* 0x001fe40000410000 */
[----:B------:R-:W-:Y:S02]  /*3a50*/  FFMA.FTZ R129, R129, R166, R130 ;  /* 0x000000a681817223 */ /* 0x000fe40000010082 */
[-C--:B------:R-:W-:Y:S02]  /*3a60*/  FFMA.FTZ R192, R137, R170.reuse, R147 ;  /* 0x000000aa89c07223 */ /* 0x080fe40000010093 */
[----:B------:R-:W-:Y:S02]  /*3a70*/  FMUL.FTZ R55, R139, R170 ;  /* 0x000000aa8b377220 */ /* 0x000fe40000410000 */
[----:B------:R-:W-:-:S02]  /*3a80*/  FMUL.FTZ R147, R4, R117 ;  /* 0x0000007504937220 */ /* 0x000fc40000410000 */
[----:B-1----:R-:W-:Y:S02]  /*3a90*/  FFMA.FTZ R153, R45, -R155, R132 ;  /* 0x8000009b2d997223 */ /* 0x002fe40000010084 */
[----:B------:R-:W-:Y:S02]  /*3aa0*/  FMUL.FTZ R180, R123, R142 ;  /* 0x0000008e7bb47220 */ /* 0x000fe40000410000 */
[----:B------:R-:W-:Y:S02]  /*3ab0*/  FADD.FTZ R164, -R164, R129 ;  /* 0x00000081a4a47221 */ /* 0x000fe40000010100 */
[----:B------:R-:W-:Y:S02]  /*3ac0*/  FADD.FTZ R165, R165, R54 ;  /* 0x00000036a5a57221 */ /* 0x000fe40000010000 */
[----:B------:R-:W-:Y:S02]  /*3ad0*/  FMUL.FTZ R149, R5, R124 ;  /* 0x0000007c05957220 */ /* 0x000fe40000410000 */
[----:B------:R-:W-:-:S02]  /*3ae0*/  FMUL.FTZ R161, R9, R172 ;  /* 0x000000ac09a17220 */ /* 0x000fc40000410000 */
[----:B------:R-:W-:Y:S02]  /*3af0*/  FFMA.FTZ R187, R137, R172, -R55 ;  /* 0x000000ac89bb7223 */ /* 0x000fe40000010837 */
[----:B------:R-:W-:Y:S01]  /*3b00*/  FFMA.FTZ R129, R36, -R147, R158 ;  /* 0x8000009324817223 */ /* 0x000fe2000001009e */
[----:B------:R-:W-:Y:S01]  /*3b10*/  STS [R76.X4+0x10ac], R161 ;  /* 0x0010aca14c007388 */ /* 0x000fe20000004800 */
[----:B------:R-:W-:Y:S02]  /*3b20*/  FMUL.FTZ R174, R123, R144 ;  /* 0x000000907bae7220 */ /* 0x000fe40000410000 */
[----:B------:R-:W-:Y:S02]  /*3b30*/  FFMA.FTZ R155, R44, -R155, R131 ;  /* 0x8000009b2c9b7223 */ /* 0x000fe40000010083 */
[----:B------:R-:W-:Y:S02]  /*3b40*/  FMUL.FTZ R54, R153, R180 ;  /* 0x000000b499367220 */ /* 0x000fe40000410000 */
[----:B------:R-:W-:-:S02]  /*3b50*/  FMUL.FTZ R159, R9, R170 ;  /* 0x000000aa099f7220 */ /* 0x000fc40000410000 */
[----:B------:R-:W-:Y:S02]  /*3b60*/  FFMA.FTZ R147, R37, -R147, R160 ;  /* 0x8000009325937223 */ /* 0x000fe400000100a0 */
[----:B------:R-:W-:Y:S01]  /*3b70*/  FMUL.FTZ R172, R117, R164 ;  /* 0x000000a475ac7220 */ /* 0x000fe20000410000 */
[----:B------:R0:W-:Y:S01]  /*3b80*/  STS [R76.X4+0x10a8], R159 ;  /* 0x0010a89f4c007388 */ /* 0x0001e20000004800 */
[-C--:B------:R-:W-:Y:S02]  /*3b90*/  FFMA.FTZ R130, R38, -R149.reuse, R162 ;  /* 0x8000009526827223 */ /* 0x080fe400000100a2 */
[----:B------:R-:W-:Y:S02]  /*3ba0*/  FFMA.FTZ R149, R39, -R149, R62 ;  /* 0x8000009527957223 */ /* 0x000fe4000001003e */
[----:B------:R-:W-:Y:S02]  /*3bb0*/  FFMA.FTZ R190, R155, R174, R54 ;  /* 0x000000ae9bbe7223 */ /* 0x000fe40000010036 */
[----:B------:R-:W-:-:S02]  /*3bc0*/  FMUL.FTZ R176, R124, R166 ;  /* 0x000000a67cb07220 */ /* 0x000fc40000410000 */
[----:B------:R-:W-:Y:S02]  /*3bd0*/  FMUL.FTZ R170, R117, R165 ;  /* 0x000000a575aa7220 */ /* 0x000fe40000410000 */
[----:B------:R-:W-:Y:S02]  /*3be0*/  FMUL.FTZ R54, R147, R172 ;  /* 0x000000ac93367220 */ /* 0x000fe40000410000 */
[-C--:B0-----:R-:W-:Y:S02]  /*3bf0*/  FMUL.FTZ R159, R153, R174.reuse ;  /* 0x000000ae999f7220 */ /* 0x081fe40000410000 */
[----:B------:R-:W-:Y:S02]  /*3c00*/  FMUL.FTZ R171, R8, R174 ;  /* 0x000000ae08ab7220 */ /* 0x000fe40000410000 */
[----:B------:R-:W-:Y:S02]  /*3c10*/  FMUL.FTZ R174, R124, R167 ;  /* 0x000000a77cae7220 */ /* 0x000fe40000410000 */
[----:B------:R-:W-:Y:S01]  /*3c20*/  FMUL.FTZ R55, R149, R176 ;  /* 0x000000b095377220 */ /* 0x000fe20000410000 */
[----:B------:R0:W-:Y:S01]  /*3c30*/  STS [R76.X4+0x10a0], R171 ;  /* 0x0010a0ab4c007388 */ /* 0x0001e20000004800 */
[----:B------:R-:W-:-:S02]  /*3c40*/  FFMA.FTZ R54, R129, R170, R54 ;  /* 0x000000aa81367223 */ /* 0x000fc40000010036 */
[-C--:B------:R-:W-:Y:S02]  /*3c50*/  FFMA.FTZ R185, R155, R180.reuse, -R159 ;  /* 0x000000b49bb97223 */ /* 0x080fe4000001089f */
[----:B------:R-:W-:Y:S02]  /*3c60*/  FMUL.FTZ R173, R8, R180 ;  /* 0x000000b408ad7220 */ /* 0x000fe40000410000 */
[----:B------:R-:W-:Y:S02]  /*3c70*/  FFMA.FTZ R180, R130, R174, R55 ;  /* 0x000000ae82b47223 */ /* 0x000fe40000010037 */
[----:B------:R-:W-:Y:S01]  /*3c80*/  FADD.FTZ R55, RZ, R54 ;  /* 0x00000036ff377221 */ /* 0x000fe20000010000 */
[----:B------:R1:W-:Y:S01]  /*3c90*/  STS [R76.X4+0x10a4], R173 ;  /* 0x0010a4ad4c007388 */ /* 0x0003e20000004800 */
[----:B------:R-:W-:Y:S02]  /*3ca0*/  FMUL.FTZ R54, R7, R122 ;  /* 0x0000007a07367220 */ /* 0x000fe40000410000 */
[----:B------:R-:W-:-:S02]  /*3cb0*/  FMUL.FTZ R186, R122, R178 ;  /* 0x000000b27aba7220 */ /* 0x000fc40000410000 */
[-C--:B------:R-:W-:Y:S02]  /*3cc0*/  FFMA.FTZ R159, R43, -R54.reuse, R127 ;  /* 0x800000362b9f7223 */ /* 0x080fe4000001007f */
[----:B------:R-:W-:Y:S02]  /*3cd0*/  FMUL.FTZ R169, R6, R125 ;  /* 0x0000007d06a97220 */ /* 0x000fe40000410000 */
[----:B------:R-:W-:Y:S02]  /*3ce0*/  FFMA.FTZ R161, R42, -R54, R65 ;  /* 0x800000362aa17223 */ /* 0x000fe40000010041 */
[----:B------:R-:W-:Y:S02]  /*3cf0*/  FMUL.FTZ R182, R122, R145 ;  /* 0x000000917ab67220 */ /* 0x000fe40000410000 */
[----:B------:R-:W-:Y:S02]  /*3d00*/  FMUL.FTZ R54, R159, R186 ;  /* 0x000000ba9f367220 */ /* 0x000fe40000410000 */
[----:B------:R-:W-:-:S02]  /*3d10*/  FFMA.FTZ R163, R40, -R169, R64 ;  /* 0x800000a928a37223 */ /* 0x000fc40000010040 */
[----:B------:R-:W-:Y:S02]  /*3d20*/  FFMA.FTZ R169, R41, -R169, R118 ;  /* 0x800000a929a97223 */ /* 0x000fe40000010076 */
[----:B------:R-:W-:Y:S02]  /*3d30*/  FMUL.FTZ R184, R125, R154 ;  /* 0x0000009a7db87220 */ /* 0x000fe40000410000 */
[----:B------:R-:W-:Y:S02]  /*3d40*/  FADD.FTZ R180, R55, R180 ;  /* 0x000000b437b47221 */ /* 0x000fe40000010000 */
[-C--:B------:R-:W-:Y:S02]  /*3d50*/  FMUL.FTZ R55, R159, R182.reuse ;  /* 0x000000b69f377220 */ /* 0x080fe40000410000 */
[-C--:B------:R-:W-:Y:S02]  /*3d60*/  FFMA.FTZ R188, R161, R182.reuse, R54 ;  /* 0x000000b6a1bc7223 */ /* 0x080fe40000010036 */
[----:B------:R-:W-:-:S02]  /*3d70*/  FMUL.FTZ R181, R7, R182 ;  /* 0x000000b607b57220 */ /* 0x000fc40000410000 */
[----:B------:R-:W-:Y:S02]  /*3d80*/  FMUL.FTZ R54, R147, R170 ;  /* 0x000000aa93367220 */ /* 0x000fe40000410000 */
[----:B------:R-:W-:Y:S01]  /*3d90*/  FMUL.FTZ R182, R125, R168 ;  /* 0x000000a87db67220 */ /* 0x000fe20000410000 */
[----:B------:R2:W-:Y:S01]  /*3da0*/  STS [R76.X4+0x1098], R181 ;  /* 0x001098b54c007388 */ /* 0x0005e20000004800 */
[----:B0-----:R-:W-:Y:S02]  /*3db0*/  FMUL.FTZ R171, R169, R184 ;  /* 0x000000b8a9ab7220 */ /* 0x001fe40000410000 */
[----:B------:R-:W-:Y:S02]  /*3dc0*/  FFMA.FTZ R175, R161, R186, -R55 ;  /* 0x000000baa1af7223 */ /* 0x000fe40000010837 */
[----:B------:R-:W-:Y:S02]  /*3dd0*/  FMUL.FTZ R55, R149, R174 ;  /* 0x000000ae95377220 */ /* 0x000fe40000410000 */
[----:B------:R-:W-:-:S02]  /*3de0*/  FFMA.FTZ R54, R129, R172, -R54 ;  /* 0x000000ac81367223 */ /* 0x000fc40000010836 */
[----:B------:R-:W-:Y:S02]  /*3df0*/  FFMA.FTZ R171, R163, R182, R171 ;  /* 0x000000b6a3ab7223 */ /* 0x000fe400000100ab */
[----:B------:R-:W-:Y:S02]  /*3e00*/  FFMA.FTZ R55, R130, R176, -R55 ;  /* 0x000000b082377223 */ /* 0x000fe40000010837 */
[----:B------:R-:W-:Y:S02]  /*3e10*/  FADD.FTZ R54, RZ, R54 ;  /* 0x00000036ff367221 */ /* 0x000fe40000010000 */
[----:B-1----:R-:W-:Y:S02]  /*3e20*/  FMUL.FTZ R173, R169, R182 ;  /* 0x000000b6a9ad7220 */ /* 0x002fe40000410000 */
[----:B------:R-:W-:Y:S01]  /*3e30*/  FADD.FTZ R171, R180, R171 ;  /* 0x000000abb4ab7221 */ /* 0x000fe20000010000 */
[----:B------:R-:W-:Y:S01]  /*3e40*/  IADD3 R180, R105, 0xe0, RZ ;  /* 0x000000e069b47810 */ /* 0x000fe20007ffe0ff */
[----:B------:R-:W-:-:S02]  /*3e50*/  FADD.FTZ R54, R54, R55 ;  /* 0x0000003736367221 */ /* 0x000fc40000010000 */
[----:B------:R-:W-:Y:S02]  /*3e60*/  FFMA.FTZ R173, R163, R184, -R173 ;  /* 0x000000b8a3ad7223 */ /* 0x000fe400000108ad */
[----:B------:R-:W-:Y:S01]  /*3e70*/  FADD.FTZ R171, R171, R188 ;  /* 0x000000bcabab7221 */ /* 0x000fe20000010000 */
[----:B------:R-:W-:Y:S01]  /*3e80*/  IADD3 R188, R105, 0x140, RZ ;  /* 0x0000014069bc7810 */ /* 0x000fe20007ffe0ff */
[----:B------:R-:W-:Y:S02]  /*3e90*/  FADD.FTZ R54, R54, R173 ;  /* 0x000000ad36367221 */ /* 0x000fe40000010000 */
[----:B------:R-:W-:Y:S01]  /*3ea0*/  FADD.FTZ R171, R171, R190 ;  /* 0x000000beabab7221 */ /* 0x000fe20000010000 */
[----:B------:R-:W-:Y:S01]  /*3eb0*/  IADD3 R190, R105, 0x160, RZ ;  /* 0x0000016069be7810 */ /* 0x000fe20007ffe0ff */
[----:B------:R-:W-:Y:S02]  /*3ec0*/  FADD.FTZ R54, R54, R175 ;  /* 0x000000af36367221 */ /* 0x000fe40000010000 */
[----:B--2---:R-:W-:Y:S01]  /*3ed0*/  FADD.FTZ R181, R171, R192 ;  /* 0x000000c0abb57221 */ /* 0x004fe20000010000 */
[----:B------:R-:W-:Y:S01]  /*3ee0*/  IADD3 R192, R105, 0x180, RZ ;  /* 0x0000018069c07810 */ /* 0x000fe20007ffe0ff */
[----:B------:R-:W-:Y:S01]  /*3ef0*/  FMUL.FTZ R183, R7, R186 ;  /* 0x000000ba07b77220 */ /* 0x000fe20000410000 */
[CC--:B------:R-:W-:Y:S01]  /*3f00*/  LEA.HI.SX32 R186, R105.reuse, R105.reuse, 0x1b ;  /* 0x0000006969ba7211 */ /* 0x0c0fe200078fdaff */
        /* <DEDUP_REMOVED lines=10> */
[----:B------:R-:W-:Y:S01]  /*3fb0*/  FMUL.FTZ R171, R4, R172 ;  /* 0x000000ac04ab7220 */ /* 0x000fe20000410000 */
        /* <DEDUP_REMOVED lines=11> */
[----:B------:R-:W-:Y:S01]  /*4070*/  IMAD R63, R91, -0x200, R104 ;  /* 0xfffffe005b3f7824 */ /* 0x000fe200078e0268 */
[----:B------:R2:W-:Y:S01]  /*4080*/  STS [R76.X4+0x1080], R55 ;  /* 0x001080374c007388 */ /* 0x0005e20000004800 */
[----:B------:R-:W-:Y:S01]  /*4090*/  IADD3 R54, R105, 0x80, RZ ;  /* 0x0000008069367810 */ /* 0x000fe20007ffe0ff */
[----:B------:R-:W-:Y:S01]  /*40a0*/  FADD.FTZ R156, R53, R156 ;  /* 0x0000009c359c7221 */ /* 0x000fe20000010000 */
[----:B------:R-:W-:Y:S01]  /*40b0*/  IADD3 R174, R105, 0xa0, RZ ;  /* 0x000000a069ae7810 */ /* 0x000fe20007ffe0ff */
[----:B------:R3:W-:Y:S01]  /*40c0*/  STS [R76.X4+0x1084], R171 ;  /* 0x001084ab4c007388 */ /* 0x0007e20000004800 */
[-C--:B0-----:R-:W-:Y:S01]  /*40d0*/  LEA.HI.SX32 R177, R182, R105.reuse, 0x1b ;  /* 0x00000069b6b17211 */ /* 0x081fe200078fdaff */
[----:B------:R-:W-:Y:S01]  /*40e0*/  FFMA.FTZ R53, -R87, R160, -RZ ;  /* 0x000000a057357223 */ /* 0x000fe200000109ff */
[-C--:B-1----:R-:W-:Y:S01]  /*40f0*/  LEA.HI.SX32 R175, R176, R105.reuse, 0x1b ;  /* 0x00000069b0af7211 */ /* 0x082fe200078fdaff */
[----:B------:R-:W-:Y:S01]  /*4100*/  BAR.SYNC.DEFER_BLOCKING 0x0 ;  /* 0x0000000000007b1d */ /* 0x000fe20000010000 */
[-C--:B------:R-:W-:Y:S01]  /*4110*/  LEA.HI.SX32 R176, R180, R105.reuse, 0x1b ;  /* 0x00000069b4b07211 */ /* 0x080fe200078fdaff */
[----:B--2---:R-:W-:Y:S01]  /*4120*/  FFMA.FTZ R55, -R86, R62, -RZ ;  /* 0x0000003e56377223 */ /* 0x004fe200000109ff */
[-C--:B------:R-:W-:Y:S01]  /*4130*/  LEA.HI.SX32 R179, R184, R105.reuse, 0x1b ;  /* 0x00000069b8b37211 */ /* 0x080fe200078fdaff */
[----:B------:R-:W-:Y:S01]  /*4140*/  FFMA.FTZ R217, -R85, R118, -RZ ;  /* 0x0000007655d97223 */ /* 0x000fe200000109ff */
[-C--:B------:R-:W-:Y:S01]  /*4150*/  LEA.HI.SX32 R170, R170, R105.reuse, 0x1b ;  /* 0x00000069aaaa7211 */ /* 0x080fe200078fdaff */
[----:B------:R-:W-:Y:S01]  /*4160*/  IMAD.WIDE R56, R63, 0x4, R56 ;  /* 0x000000043f387825 */ /* 0x000fe200078e0238 */
[----:B---3--:R-:W-:-:S02]  /*4170*/  LEA.HI.SX32 R171, R52, R105, 0x1b ;  /* 0x0000006934ab7211 */ /* 0x008fc400078fdaff */
[----:B------:R-:W-:Y:S01]  /*4180*/  LEA.HI.SX32 R172, R172, R105, 0x1b ;  /* 0x00000069acac7211 */ /* 0x000fe200078fdaff */
[----:B------:R-:W-:Y:S01]  /*4190*/  FFMA.FTZ R127, -R84, R127, -RZ ;  /* 0x0000007f547f7223 */ /* 0x000fe200000109ff */
[----:B------:R-:W-:Y:S01]  /*41a0*/  LEA.HI.SX32 R173, R54, R105, 0x1b ;  /* 0x0000006936ad7211 */ /* 0x000fe200078fdaff */
[----:B------:R-:W-:Y:S01]  /*41b0*/  FMUL.FTZ R225, R84, R65 ;  /* 0x0000004154e17220 */ /* 0x000fe20000410000 */
[-C--:B------:R-:W-:Y:S01]  /*41c0*/  LEA.HI.SX32 R174, R174, R105.reuse, 0x1b ;  /* 0x00000069aeae7211 */ /* 0x080fe200078fdaff */
[----:B------:R-:W-:Y:S01]  /*41d0*/  FMUL.FTZ R221, R86, R162 ;  /* 0x000000a256dd7220 */ /* 0x000fe20000410000 */
[-C--:B------:R-:W-:Y:S01]  /*41e0*/  LEA.HI.SX32 R180, R188, R105.reuse, 0x1b ;  /* 0x00000069bcb47211 */ /* 0x080fe200078fdaff */
[----:B------:R-:W-:Y:S01]  /*41f0*/  FMUL.FTZ R223, R85, R64 ;  /* 0x0000004055df7220 */ /* 0x000fe20000410000 */
[-C--:B------:R-:W-:Y:S01]  /*4200*/  LEA.HI.SX32 R181, R190, R105.reuse, 0x1b ;  /* 0x00000069beb57211 */ /* 0x080fe200078fdaff */
[----:B------:R-:W-:Y:S01]  /*4210*/  FFMA.FTZ R65, -R83, R132, -RZ ;  /* 0x0000008453417223 */ /* 0x000fe200000109ff */
[----:B------:R-:W-:Y:S01]  /*4220*/  LEA.HI.SX32 R182, R192, R105, 0x1b ;  /* 0x00000069c0b67211 */ /* 0x000fe200078fdaff */
[----:B------:R-:W-:Y:S01]  /*4230*/  FMUL.FTZ R135, R82, R135 ;  /* 0x0000008752877220 */ /* 0x000fe20000410000 */
[-C--:B------:R-:W-:Y:S01]  /*4240*/  LEA.HI.SX32 R183, R194, R105.reuse, 0x1b ;  /* 0x00000069c2b77211 */ /* 0x080fe200078fdaff */
[----:B------:R-:W-:Y:S01]  /*4250*/  IMAD R136, R136, c[0x0][0x2b0], RZ ;  /* 0x0000ac0088887a24 */ /* 0x000fe200078e02ff */
[-C--:B------:R-:W-:Y:S01]  /*4260*/  LEA.HI.SX32 R184, R196, R105.reuse, 0x1b ;  /* 0x00000069c4b87211 */ /* 0x080fe200078fdaff */
[----:B------:R-:W0:Y:S01]  /*4270*/  LDS R215, [R186.X4+0x1080] ;  /* 0x00108000bad77984 */ /* 0x000e220000004800 */
[----:B------:R-:W-:Y:S01]  /*4280*/  LEA.HI.SX32 R185, R198, R105, 0x1b ;  /* 0x00000069c6b97211 */ /* 0x000fe200078fdaff */
[----:B------:R-:W-:-:S02]  /*4290*/  FMUL.FTZ R151, R80, R151 ;  /* 0x0000009750977220 */ /* 0x000fc40000410000 */
[----:B------:R-:W1:Y:S01]  /*42a0*/  LDS R213, [R170.X4+0x1100] ;  /* 0x00110000aad57984 */ /* 0x000e620000004800 */
[----:B------:R-:W-:Y:S02]  /*42b0*/  FFMA.FTZ R77, -R80, R77, -RZ ;  /* 0x0000004d504d7223 */ /* 0x000fe400000109ff */
[----:B------:R-:W-:Y:S01]  /*42c0*/  IMAD.WIDE.U32 R56, R61, c[0x0][0x2d0], R56 ;  /* 0x0000b4003d387a25 */ /* 0x000fe200078e0038 */
[----:B------:R-:W2:Y:S04]  /*42d0*/  LDS R211, [R171.X4+0x1180] ;  /* 0x00118000abd37984 */ /* 0x000ea80000004800 */
[----:B------:R-:W3:Y:S01]  /*42e0*/  LDS R209, [R172.X4+0x1200] ;  /* 0x00120000acd17984 */ /* 0x000ee20000004800 */
[----:B------:R-:W-:-:S03]  /*42f0*/  IADD3 R57, R57, R67, RZ ;  /* 0x0000004339397210 */ /* 0x000fc60007ffe0ff */
        /* <DEDUP_REMOVED lines=15> */
[----:B-----5:R-:W-:-:S03]  /*43f0*/  MOV R219, 0xffffff00 ;  /* 0xffffff0000db7802 */ /* 0x020fc60000000f00 */
[----:B------:R5:W-:Y:S01]  /*4400*/  STS [R76.X4+0x18d4], R217 ;  /* 0x0018d4d94c007388 */ /* 0x000be20000004800 */
[----:B-1----:R-:W-:-:S03]  /*4410*/  IMAD.WIDE R54, R63, 0x4, R58 ;  /* 0x000000043f367825 */ /* 0x002fc600078e023a */
[----:B------:R1:W-:Y:S01]  /*4420*/  STS [R76.X4+0x18dc], R127 ;  /* 0x0018dc7f4c007388 */ /* 0x0003e20000004800 */
[C---:B------:R-:W-:Y:S01]  /*4430*/  IMAD R52, R128.reuse, R219, c[0x0][0x168] ;  /* 0x00005a0080347624 */ /* 0x040fe200078e02db */
[----:B------:R-:W-:Y:S01]  /*4440*/  SHF.L.U32 R128, R128, 0x9, RZ ;  /* 0x0000000980807819 */ /* 0x000fe200000006ff */
[----:B--2---:R-:W-:Y:S01]  /*4450*/  FMUL.FTZ R53, R83, R131 ;  /* 0x0000008353357220 */ /* 0x004fe20000410000 */
[----:B------:R-:W-:Y:S01]  /*4460*/  STS [R76.X4+0x18c8], R221 ;  /* 0x0018c8dd4c007388 */ /* 0x000fe20000004800 */
[----:B------:R-:W-:Y:S01]  /*4470*/  FFMA.FTZ R131, -R82, R134, -RZ ;  /* 0x0000008652837223 */ /* 0x000fe200000109ff */
[-C--:B------:R-:W-:Y:S01]  /*4480*/  LEA R62, R52, -R105.reuse, 0x1 ;  /* 0x80000069343e7211 */ /* 0x080fe200078e08ff */
[C---:B-----5:R-:W-:Y:S01]  /*4490*/  FMUL.FTZ R217, R81.reuse, R150 ;  /* 0x0000009651d97220 */ /* 0x060fe20000410000 */
[----:B------:R-:W-:Y:S01]  /*44a0*/  IADD3 R52, P1, R128, R105, RZ ;  /* 0x0000006980347210 */ /* 0x000fe20007f3e0ff */
[----:B------:R-:W-:Y:S01]  /*44b0*/  FFMA.FTZ R59, -R81, R138, -RZ ;  /* 0x0000008a513b7223 */ /* 0x000fe200000109ff */
[----:B------:R-:W-:Y:S01]  /*44c0*/  ISETP.GE.AND P0, PT, R62, 0x1, PT ;  /* 0x000000013e00780c */ /* 0x000fe20003f06270 */
[C---:B-1----:R-:W-:Y:S01]  /*44d0*/  IMAD R127, R61.reuse, c[0x0][0x2b4], R136 ;  /* 0x0000ad003d7f7a24 */ /* 0x042fe200078e0288 */
[----:B------:R1:W-:Y:S01]  /*44e0*/  STS [R76.X4+0x18d0], R223 ;  /* 0x0018d0df4c007388 */ /* 0x0003e20000004800 */
[----:B------:R-:W-:-:S03]  /*44f0*/  IMAD.WIDE.U32 R54, R61, c[0x0][0x2b0], R54 ;  /* 0x0000ac003d367a25 */ /* 0x000fc600078e0036 */
[----:B------:R-:W-:Y:S04]  /*4500*/  STS [R76.X4+0x18d8], R225 ;  /* 0x0018d8e14c007388 */ /* 0x000fe80000004800 */
[----:B------:R2:W-:Y:S01]  /*4510*/  STS [R76.X4+0x18e0], R53 ;  /* 0x0018e0354c007388 */ /* 0x0005e20000004800 */
[----:B-1----:R-:W-:-:S03]  /*4520*/  IADD3 R223, R55, R127, RZ ;  /* 0x0000007f37df7210 */ /* 0x002fc60007ffe0ff */
[----:B------:R1:W-:Y:S04]  /*4530*/  STS [R76.X4+0x18e4], R65 ;  /* 0x0018e4414c007388 */ /* 0x0003e80000004800 */
[----:B------:R1:W-:Y:S01]  /*4540*/  STS [R76.X4+0x18e8], R135 ;  /* 0x0018e8874c007388 */ /* 0x0003e20000004800 */
[----:B--2---:R-:W-:-:S03]  /*4550*/  LEA.HI.X.SX32 R53, R128, RZ, 0x1, P1 ;  /* 0x000000ff80357211 */ /* 0x004fc600008f0eff */
[----:B------:R1:W-:Y:S01]  /*4560*/  STS [R76.X4+0x18ec], R131 ;  /* 0x0018ec834c007388 */ /* 0x0003e20000004800 */
[----:B------:R-:W-:-:S03]  /*4570*/  ISETP.GE.AND P1, PT, R62, 0x21, PT ;  /* 0x000000213e00780c */ /* 0x000fc60003f26270 */
[----:B------:R1:W-:Y:S04]  /*4580*/  STS [R76.X4+0x18f0], R217 ;  /* 0x0018f0d94c007388 */ /* 0x0003e80000004800 */
[----:B------:R1:W-:Y:S04]  /*4590*/  STS [R76.X4+0x18f4], R59 ;  /* 0x0018f43b4c007388 */ /* 0x0003e80000004800 */
[----:B------:R1:W-:Y:S04]  /*45a0*/  STS [R76.X4+0x18f8], R151 ;  /* 0x0018f8974c007388 */ /* 0x0003e80000004800 */
[----:B------:R1:W-:Y:S04]  /*45b0*/  STS [R76.X4+0x18fc], R77 ;  /* 0x0018fc4d4c007388 */ /* 0x0003e80000004800 */
[----:B------:R-:W-:Y:S06]  /*45c0*/  BAR.SYNC.DEFER_BLOCKING 0x0 ;  /* 0x0000000000007b1d */ /* 0x000fec0000010000 */
[----:B------:R-:W-:Y:S05]  /*45d0*/  @!P0 BRA `(.L_x_12764) ;  /* 0x0000029000008947 */ /* 0x000fea0003800000 */
[C---:B01-34-:R-:W-:Y:S01]  /*45e0*/  IMAD R131, R148.reuse, c[0x0][0x2c0], RZ ;  /* 0x0000b00094837a24 */ /* 0x05bfe200078e02ff */
[----:B------:R-:W-:Y:S01]  /*45f0*/  ULDC.64 UR4, c[0x0][0x298] ;  /* 0x0000a60000047ab9 */ /* 0x000fe20000000a00 */
[----:B------:R-:W-:Y:S01]  /*4600*/  IMAD R59, R148, c[0x0][0x2a0], RZ ;  /* 0x0000a800943b7a24 */ /* 0x000fe200078e02ff */
[----:B------:R-:W-:Y:S01]  /*4610*/  ULDC.64 UR6, c[0x0][0x2b8] ;  /* 0x0000ae0000067ab9 */ /* 0x000fe20000000a00 */
[C---:B------:R-:W-:Y:S01]  /*4620*/  IMAD R135, R106.reuse, c[0x0][0x2c4], R131 ;  /* 0x0000b1006a877a24 */ /* 0x040fe200078e0283 */
[----:B------:R-:W-:Y:S01]  /*4630*/  USHF.R.U32.HI UR11, URZ, 0x1, UR5 ;  /* 0x000000013f0b7899 */ /* 0x000fe20008011605 */
[----:B------:R-:W0:Y:S01]  /*4640*/  LDS R131, [R186.X4+0x18c0] ;  /* 0x0018c000ba837984 */ /* 0x000e220000004800 */
[----:B------:R-:W-:Y:S01]  /*4650*/  IMAD.WIDE.U32 R64, R106, c[0x0][0x2a0], RZ ;  /* 0x0000a8006a407a25 */ /* 0x000fe200078e00ff */
[----:B------:R-:W-:-:S02]  /*4660*/  USHF.R.U32.HI UR10, URZ, 0x1, UR7 ;  /* 0x000000013f0a7899 */ /* 0x000fc40008011607 */
[----:B------:R-:W-:Y:S01]  /*4670*/  USHF.R.U64 UR5, UR4, 0x1, UR5 ;  /* 0x0000000104057899 */ /* 0x000fe20008001205 */
[C---:B------:R-:W-:Y:S01]  /*4680*/  IMAD R59, R106.reuse, c[0x0][0x2a4], R59 ;  /* 0x0000a9006a3b7a24 */ /* 0x040fe200078e023b */
[----:B------:R-:W-:Y:S01]  /*4690*/  USHF.R.U64 UR4, UR6, 0x1, UR7 ;  /* 0x0000000106047899 */ /* 0x000fe20008001207 */
[----:B------:R-:W-:-:S03]  /*46a0*/  IMAD.WIDE.U32 R76, R106, c[0x0][0x2c0], RZ ;  /* 0x0000b0006a4c7a25 */ /* 0x000fc600078e00ff */
[----:B------:R-:W-:Y:S01]  /*46b0*/  IADD3 R65, R65, R59, RZ ;  /* 0x0000003b41417210 */ /* 0x000fe20007ffe0ff */
[C---:B------:R-:W-:Y:S01]  /*46c0*/  IMAD R151, R110.reuse, UR11, RZ ;  /* 0x0000000b6e977c24 */ /* 0x040fe2000f8e02ff */
[----:B------:R-:W-:Y:S01]  /*46d0*/  IADD3 R77, R77, R135, RZ ;  /* 0x000000874d4d7210 */ /* 0x000fe20007ffe0ff */
[----:B------:R-:W-:Y:S02]  /*46e0*/  IMAD R217, R110, UR10, RZ ;  /* 0x0000000a6ed97c24 */ /* 0x000fe4000f8e02ff */
[----:B------:R-:W-:Y:S02]  /*46f0*/  IMAD R135, R115, c[0x0][0x2b0], RZ ;  /* 0x0000ac0073877a24 */ /* 0x000fe400078e02ff */
[----:B------:R-:W-:Y:S02]  /*4700*/  IMAD R219, R108, UR5, R151 ;  /* 0x000000056cdb7c24 */ /* 0x000fe4000f8e0297 */
[----:B------:R-:W-:-:S04]  /*4710*/  IMAD.WIDE.U32 R64, R110, UR5, R64 ;  /* 0x000000056e407c25 */ /* 0x000fc8000f8e0040 */
[----:B------:R-:W-:Y:S02]  /*4720*/  IMAD R221, R108, UR4, R217 ;  /* 0x000000046cdd7c24 */ /* 0x000fe4000f8e02d9 */
[----:B------:R-:W-:-:S04]  /*4730*/  IMAD.WIDE.U32 R76, R110, UR4, R76 ;  /* 0x000000046e4c7c25 */ /* 0x000fc8000f8e004c */
[----:B------:R-:W-:Y:S01]  /*4740*/  IMAD R217, R115, c[0x0][0x2d0], RZ ;  /* 0x0000b40073d97a24 */ /* 0x000fe200078e02ff */
[----:B------:R-:W-:Y:S01]  /*4750*/  IADD3 R115, R77, R221, RZ ;  /* 0x000000dd4d737210 */ /* 0x000fe20007ffe0ff */
[C---:B------:R-:W-:Y:S01]  /*4760*/  IMAD R151, R78.reuse, c[0x0][0x2b4], R135 ;  /* 0x0000ad004e977a24 */ /* 0x040fe200078e0287 */
[----:B------:R-:W-:Y:S01]  /*4770*/  IADD3 R135, R65, R219, RZ ;  /* 0x000000db41877210 */ /* 0x000fe20007ffe0ff */
[--C-:B------:R-:W-:Y:S01]  /*4780*/  IMAD.WIDE.U32 R58, R78, c[0x0][0x2b0], R52.reuse ;  /* 0x0000ac004e3a7a25 */ /* 0x100fe200078e0034 */
[----:B------:R-:W-:Y:S02]  /*4790*/  LEA R65, P0, R64, c[0x0][0x318], 0x3 ;  /* 0x0000c60040417a11 */ /* 0x000fe400078018ff */
[----:B------:R-:W-:Y:S01]  /*47a0*/  LEA R77, P2, R76, c[0x0][0x320], 0x3 ;  /* 0x0000c8004c4d7a11 */ /* 0x000fe200078418ff */
[----:B------:R-:W-:Y:S01]  /*47b0*/  IMAD.WIDE.U32 R52, R78, c[0x0][0x2d0], R52 ;  /* 0x0000b4004e347a25 */ /* 0x000fe200078e0034 */
[----:B------:R-:W-:Y:S02]  /*47c0*/  LEA.HI.X R135, R64, c[0x0][0x31c], R135, 0x3, P0 ;  /* 0x0000c70040877a11 */ /* 0x000fe400000f1c87 */
[----:B------:R-:W-:Y:S01]  /*47d0*/  LEA.HI.X R115, R76, c[0x0][0x324], R115, 0x3, P2 ;  /* 0x0000c9004c737a11 */ /* 0x000fe200010f1c73 */
[----:B------:R-:W-:Y:S01]  /*47e0*/  IMAD R217, R78, c[0x0][0x2d4], R217 ;  /* 0x0000b5004ed97a24 */ /* 0x000fe200078e02d9 */
        /* <DEDUP_REMOVED lines=8> */
.L_x_12764:
[----:B01-34-:R-:W-:Y:S05]  /*4870*/  BSYNC B0 ;  /* 0x0000000000007941 */ /* 0x01bfea0003800000 */
.L_x_12763:
[----:B------:R0:W1:Y:S01]  /*4880*/  LDS R59, [R170.X4+0x1940] ;  /* 0x00194000aa3b7984 */ /* 0x0000620000004800 */
[----:B------:R-:W-:Y:S01]  /*4890*/  BSSY B0, `(.L_x_12765) ;  /* 0x0000006000007945 */ /* 0x000fe20003800000 */
[----:B------:R-:W-:Y:S02]  /*48a0*/  MOV R52, R54 ;  /* 0x0000003600347202 */ /* 0x000fe40000000f00 */
[----:B------:R-:W-:Y:S01]  /*48b0*/  MOV R53, R223 ;  /* 0x000000df00357202 */ /* 0x000fe20000000f00 */
[----:B------:R-:W-:Y:S05]  /*48c0*/  @!P1 BRA `(.L_x_12766) ;  /* 0x0000002000009947 */ /* 0x000fea0003800000 */
[----:B------:R2:W-:Y:S04]  /*48d0*/  RED.E.ADD.F32.FTZ.RN.STRONG.GPU [R52.64+-0x780], R213 ;  /* 0xfff880d53400798e */ /* 0x0005e8000c10e788 */
[----:B-1----:R2:W-:Y:S02]  /*48e0*/  RED.E.ADD.F32.FTZ.RN.STRONG.GPU [R56.64+-0x780], R59 ;  /* 0xfff8803b3800798e */ /* 0x0025e4000c10e788 */
.L_x_12766:
[----:B------:R-:W-:Y:S05]  /*48f0*/  BSYNC B0 ;  /* 0x0000000000007941 */ /* 0x000fea0003800000 */
.L_x_12765:
        /* <DEDUP_REMOVED lines=12> */
.L_x_12768:
[----:B------:R-:W-:Y:S05]  /*49c0*/  BSYNC B0 ;  /* 0x0000000000007941 */ /* 0x000fea0003800000 */
.L_x_12767:
[----:B-12---:R1:W2:Y:S01]  /*49d0*/  LDS R59, [R172.X4+0x1a40] ;  /* 0x001a4000ac3b7984 */ /* 0x0062a20000004800 */
[----:B------:R-:W-:Y:S01]  /*49e0*/  BSSY B0, `(.L_x_12769) ;  /* 0x0000004000007945 */ /* 0x000fe20003800000 */
[----:B------:R-:W-:Y:S05]  /*49f0*/  @!P0 BRA `(.L_x_12770) ;  /* 0x0000002000008947 */ /* 0x000fea0003800000 */
[----:B------:R0:W-:Y:S04]  /*4a00*/  RED.E.ADD.F32.FTZ.RN.STRONG.GPU [R52.64+-0x680], R209 ;  /* 0xfff980d13400798e */ /* 0x0001e8000c10e788 */
[----:B--2---:R0:W-:Y:S02]  /*4a10*/  RED.E.ADD.F32.FTZ.RN.STRONG.GPU [R56.64+-0x680], R59 ;  /* 0xfff9803b3800798e */ /* 0x0041e4000c10e788 */
.L_x_12770:
[----:B------:R-:W-:Y:S05]  /*4a20*/  BSYNC B0 ;  /* 0x0000000000007941 */ /* 0x000fea0003800000 */
.L_x_12769:
[----:B------:R-:W0:Y:S01]  /*4a30*/  LDS R173, [R173.X4+0x1ac0] ;  /* 0x001ac000adad7984 */ /* 0x000e220000004800 */
[----:B------:R-:W-:Y:S01]  /*4a40*/  BSSY B0, `(.L_x_12771) ;  /* 0x0000004000007945 */ /* 0x000fe20003800000 */
[----:B------:R-:W-:Y:S05]  /*4a50*/  @!P1 BRA `(.L_x_12772) ;  /* 0x0000002000009947 */ /* 0x000fea0003800000 */
[----:B------:R1:W-:Y:S04]  /*4a60*/  RED.E.ADD.F32.FTZ.RN.STRONG.GPU [R52.64+-0x600], R207 ;  /* 0xfffa00cf3400798e */ /* 0x0003e8000c10e788 */
[----:B0-----:R1:W-:Y:S02]  /*4a70*/  RED.E.ADD.F32.FTZ.RN.STRONG.GPU [R56.64+-0x600], R173 ;  /* 0xfffa00ad3800798e */ /* 0x0013e4000c10e788 */
.L_x_12772:
[----:B------:R-:W-:Y:S05]  /*4a80*/  BSYNC B0 ;  /* 0x0000000000007941 */ /* 0x000fea0003800000 */
.L_x_12771:
[----:B0-2---:R0:W2:Y:S01]  /*4a90*/  LDS R59, [R174.X4+0x1b40] ;  /* 0x001b4000ae3b7984 */ /* 0x0050a20000004800 */
[----:B------:R-:W-:Y:S01]  /*4aa0*/  BSSY B0, `(.L_x_12773) ;  /* 0x0000004000007945 */ /* 0x000fe20003800000 */
[----:B------:R-:W-:Y:S05]  /*4ab0*/  @!P2 BRA `(.L_x_12774) ;  /* 0x000000200000a947 */ /* 0x000fea0003800000 */
[----:B------:R0:W-:Y:S04]  /*4ac0*/  RED.E.ADD.F32.FTZ.RN.STRONG.GPU [R52.64+-0x580], R205 ;  /* 0xfffa80cd3400798e */ /* 0x0001e8000c10e788 */
[----:B--2---:R0:W-:Y:S02]  /*4ad0*/  RED.E.ADD.F32.FTZ.RN.STRONG.GPU [R56.64+-0x580], R59 ;  /* 0xfffa803b3800798e */ /* 0x0041e4000c10e788 */
.L_x_12774:
[----:B------:R-:W-:Y:S05]  /*4ae0*/  BSYNC B0 ;  /* 0x0000000000007941 */ /* 0x000fea0003800000 */
.L_x_12773:
[----:B------:R-:W0:Y:S01]  /*4af0*/  LDS R175, [R175.X4+0x1bc0] ;  /* 0x001bc000afaf7984 */ /* 0x000e220000004800 */
[----:B------:R-:W-:Y:S01]  /*4b00*/  BSSY B0, `(.L_x_12775) ;  /* 0x0000004000007945 */ /* 0x000fe20003800000 */
[----:B------:R-:W-:Y:S05]  /*4b10*/  @!P3 BRA `(.L_x_12776) ;  /* 0x000000200000b947 */ /* 0x000fea0003800000 */
[----:B------:R1:W-:Y:S04]  /*4b20*/  RED.E.ADD.F32.FTZ.RN.STRONG.GPU [R52.64+-0x500], R203 ;  /* 0xfffb00cb3400798e */ /* 0x0003e8000c10e788 */
[----:B0-----:R1:W-:Y:S02]  /*4b30*/  RED.E.ADD.F32.FTZ.RN.STRONG.GPU [R56.64+-0x500], R175 ;  /* 0xfffb00af3800798e */ /* 0x0013e4000c10e788 */
.L_x_12776:
[----:B------:R-:W-:Y:S05]  /*4b40*/  BSYNC B0 ;  /* 0x0000000000007941 */ /* 0x000fea0003800000 */
.L_x_12775:
[----:B0-2---:R0:W2:Y:S01]  /*4b50*/  LDS R59, [R176.X4+0x1c40] ;  /* 0x001c4000b03b7984 */ /* 0x0050a20000004800 */
[----:B------:R-:W-:Y:S01]  /*4b60*/  BSSY B0, `(.L_x_12777) ;  /* 0x0000004000007945 */ /* 0x000fe20003800000 */
[----:B------:R-:W-:Y:S05]  /*4b70*/  @!P4 BRA `(.L_x_12778) ;  /* 0x000000200000c947 */ /* 0x000fea0003800000 */
[----:B------:R0:W-:Y:S04]  /*4b80*/  RED.E.ADD.F32.FTZ.RN.STRONG.GPU [R52.64+-0x480], R201 ;  /* 0xfffb80c93400798e */ /* 0x0001e8000c10e788 */
[----:B--2---:R0:W-:Y:S02]  /*4b90*/  RED.E.ADD.F32.FTZ.RN.STRONG.GPU [R56.64+-0x480], R59 ;  /* 0xfffb803b3800798e */ /* 0x0041e4000c10e788 */
.L_x_12778:
[----:B------:R-:W-:Y:S05]  /*4ba0*/  BSYNC B0 ;  /* 0x0000000000007941 */ /* 0x000fea0003800000 */
.L_x_12777:
[----:B------:R-:W0:Y:S01]  /*4bb0*/  LDS R177, [R177.X4+0x1cc0] ;  /* 0x001cc000b1b17984 */ /* 0x000e220000004800 */
[----:B------:R-:W-:Y:S01]  /*4bc0*/  BSSY B0, `(.L_x_12779) ;  /* 0x0000004000007945 */ /* 0x000fe20003800000 */
[----:B------:R-:W-:Y:S05]  /*4bd0*/  @!P5 BRA `(.L_x_12780) ;  /* 0x000000200000d947 */ /* 0x000fea0003800000 */
[----:B------:R1:W-:Y:S04]  /*4be0*/  RED.E.ADD.F32.FTZ.RN.STRONG.GPU [R52.64+-0x400], R199 ;  /* 0xfffc00c73400798e */ /* 0x0003e8000c10e788 */
[----:B0-----:R1:W-:Y:S02]  /*4bf0*/  RED.E.ADD.F32.FTZ.RN.STRONG.GPU [R56.64+-0x400], R177 ;  /* 0xfffc00b13800798e */ /* 0x0013e4000c10e788 */
.L_x_12780:
[----:B------:R-:W-:Y:S05]  /*4c00*/  BSYNC B0 ;  /* 0x0000000000007941 */ /* 0x000fea0003800000 */
.L_x_12779:
        /* <DEDUP_REMOVED lines=12> */
.L_x_12782:
[----:B------:R-:W-:Y:S05]  /*4cd0*/  BSYNC B0 ;  /* 0x0000000000007941 */ /* 0x000fea0003800000 */
.L_x_12781:
[----:B0-2---:R0:W2:Y:S01]  /*4ce0*/  LDS R59, [R180.X4+0x1dc0] ;  /* 0x001dc000b43b7984 */ /* 0x0050a20000004800 */
[----:B------:R-:W-:Y:S01]  /*4cf0*/  BSSY B0, `(.L_x_12783) ;  /* 0x0000004000007945 */ /* 0x000fe20003800000 */
[----:B------:R-:W-:Y:S05]  /*4d00*/  @!P0 BRA `(.L_x_12784) ;  /* 0x0000002000008947 */ /* 0x000fea0003800000 */
[----:B------:R0:W-:Y:S04]  /*4d10*/  RED.E.ADD.F32.FTZ.RN.STRONG.GPU [R52.64+-0x300], R195 ;  /* 0xfffd00c33400798e */ /* 0x0001e8000c10e788 */
[----:B--2---:R0:W-:Y:S02]  /*4d20*/  RED.E.ADD.F32.FTZ.RN.STRONG.GPU [R56.64+-0x300], R59 ;  /* 0xfffd003b3800798e */ /* 0x0041e4000c10e788 */
.L_x_12784:
[----:B------:R-:W-:Y:S05]  /*4d30*/  BSYNC B0 ;  /* 0x0000000000007941 */ /* 0x000fea0003800000 */
.L_x_12783:
[----:B------:R-:W0:Y:S01]  /*4d40*/  LDS R181, [R181.X4+0x1e40] ;  /* 0x001e4000b5b57984 */ /* 0x000e220000004800 */
[----:B------:R-:W-:Y:S01]  /*4d50*/  BSSY B0, `(.L_x_12785) ;  /* 0x0000004000007945 */ /* 0x000fe20003800000 */
[----:B------:R-:W-:Y:S05]  /*4d60*/  @!P1 BRA `(.L_x_12786) ;  /* 0x0000002000009947 */ /* 0x000fea0003800000 */
[----:B------:R4:W-:Y:S04]  /*4d70*/  RED.E.ADD.F32.FTZ.RN.STRONG.GPU [R52.64+-0x280], R193 ;  /* 0xfffd80c13400798e */ /* 0x0009e8000c10e788 */
[----:B0-----:R4:W-:Y:S02]  /*4d80*/  RED.E.ADD.F32.FTZ.RN.STRONG.GPU [R56.64+-0x280], R181 ;  /* 0xfffd80b53800798e */ /* 0x0019e4000c10e788 */
.L_x_12786:
[----:B------:R-:W-:Y:S05]  /*4d90*/  BSYNC B0 ;  /* 0x0000000000007941 */ /* 0x000fea0003800000 */
.L_x_12785:
[----:B0-2---:R0:W2:Y:S01]  /*4da0*/  LDS R59, [R182.X4+0x1ec0] ;  /* 0x001ec000b63b7984 */ /* 0x0050a20000004800 */
[----:B------:R-:W-:Y:S01]  /*4db0*/  BSSY B0, `(.L_x_12787) ;  /* 0x0000004000007945 */ /* 0x000fe20003800000 */
[----:B------:R-:W-:Y:S05]  /*4dc0*/  @!P2 BRA `(.L_x_12788) ;  /* 0x000000200000a947 */ /* 0x000fea0003800000 */
[----:B------:R0:W-:Y:S04]  /*4dd0*/  RED.E.ADD.F32.FTZ.RN.STRONG.GPU [R52.64+-0x200], R191 ;  /* 0xfffe00bf3400798e */ /* 0x0001e8000c10e788 */
[----:B--2---:R0:W-:Y:S02]  /*4de0*/  RED.E.ADD.F32.FTZ.RN.STRONG.GPU [R56.64+-0x200], R59 ;  /* 0xfffe003b3800798e */ /* 0x0041e4000c10e788 */
.L_x_12788:
[----:B------:R-:W-:Y:S05]  /*4df0*/  BSYNC B0 ;  /* 0x0000000000007941 */ /* 0x000fea0003800000 */
.L_x_12787:
[----:B------:R-:W0:Y:S01]  /*4e00*/  LDS R183, [R183.X4+0x1f40] ;  /* 0x001f4000b7b77984 */ /* 0x000e220000004800 */
[----:B------:R-:W-:Y:S01]  /*4e10*/  BSSY B0, `(.L_x_12789) ;  /* 0x0000004000007945 */ /* 0x000fe20003800000 */
[----:B------:R-:W-:Y:S05]  /*4e20*/  @!P3 BRA `(.L_x_12790) ;  /* 0x000000200000b947 */ /* 0x000fea0003800000 */
[----:B------:R4:W-:Y:S04]  /*4e30*/  RED.E.ADD.F32.FTZ.RN.STRONG.GPU [R52.64+-0x180], R189 ;  /* 0xfffe80bd3400798e */ /* 0x0009e8000c10e788 */
[----:B0-----:R4:W-:Y:S02]  /*4e40*/  RED.E.ADD.F32.FTZ.RN.STRONG.GPU [R56.64+-0x180], R183 ;  /* 0xfffe80b73800798e */ /* 0x0019e4000c10e788 */
.L_x_12790:
[----:B------:R-:W-:Y:S05]  /*4e50*/  BSYNC B0 ;  /* 0x0000000000007941 */ /* 0x000fea0003800000 */
.L_x_12789:
[----:B0-2---:R0:W2:Y:S01]  /*4e60*/  LDS R59, [R184.X4+0x1fc0] ;  /* 0x001fc000b83b7984 */ /* 0x0050a20000004800 */
[----:B------:R-:W-:Y:S01]  /*4e70*/  BSSY B0, `(.L_x_12791) ;  /* 0x0000004000007945 */ /* 0x000fe20003800000 */
[----:B------:R-:W-:Y:S05]  /*4e80*/  @!P4 BRA `(.L_x_12792) ;  /* 0x000000200000c947 */ /* 0x000fea0003800000 */
[----:B------:R0:W-:Y:S04]  /*4e90*/  RED.E.ADD.F32.FTZ.RN.STRONG.GPU [R52.64+-0x100], R187 ;  /* 0xffff00bb3400798e */ /* 0x0001e8000c10e788 */
[----:B--2---:R0:W-:Y:S02]  /*4ea0*/  RED.E.ADD.F32.FTZ.RN.STRONG.GPU [R56.64+-0x100], R59 ;  /* 0xffff003b3800798e */ /* 0x0041e4000c10e788 */
.L_x_12792:
[----:B------:R-:W-:Y:S05]  /*4eb0*/  BSYNC B0 ;  /* 0x0000000000007941 */ /* 0x000fea0003800000 */
.L_x_12791:
[----:B------:R-:W0:Y:S01]  /*4ec0*/  LDS R185, [R185.X4+0x2040] ;  /* 0x00204000b9b97984 */ /* 0x000e220000004800 */
[----:B------:R-:W-:Y:S01]  /*4ed0*/  BSSY B0, `(.L_x_12793) ;  /* 0x0000009000007945 */ /* 0x000fe20003800000 */
[----:B------:R-:W-:Y:S05]  /*4ee0*/  @!P5 BRA `(.L_x_12794) ;  /* 0x000000700000d947 */ /* 0x000fea0003800000 */
[----:B------:R-:W-:Y:S01]  /*4ef0*/  IMAD.WIDE.U32 R74, R105, 0x4, R74 ;  /* 0x00000004694a7825 */ /* 0x000fe200078e004a */
[----:B------:R-:W-:-:S05]  /*4f00*/  IADD3 R55, R127, R55, RZ ;  /* 0x000000377f377210 */ /* 0x000fca0007ffe0ff */
[----:B------:R-:W-:Y:S01]  /*4f10*/  IMAD.WIDE R74, R63, 0x4, R74 ;  /* 0x000000043f4a7825 */ /* 0x000fe200078e024a */
[----:B------:R4:W-:Y:S05]  /*4f20*/  RED.E.ADD.F32.FTZ.RN.STRONG.GPU [R54.64+-0x80], R158 ;  /* 0xffff809e3600798e */ /* 0x0009ea000c10e788 */
[----:B01--4-:R-:W-:-:S05]  /*4f30*/  IMAD.WIDE.U32 R52, R61, c[0x0][0x2d0], R74 ;  /* 0x0000b4003d347a25 */ /* 0x013fca00078e004a */
[----:B------:R-:W-:-:S05]  /*4f40*/  IADD3 R53, R67, R53, RZ ;  /* 0x0000003543357210 */ /* 0x000fca0007ffe0ff */
[----:B------:R0:W-:Y:S02]  /*4f50*/  RED.E.ADD.F32.FTZ.RN.STRONG.GPU [R52.64+-0x80], R185 ;  /* 0xffff80b93400798e */ /* 0x0001e4000c10e788 */
.L_x_12794:
[----:B------:R-:W-:Y:S05]  /*4f60*/  BSYNC B0 ;  /* 0x0000000000007941 */ /* 0x000fea0003800000 */
.L_x_12793:
[----:B01--4-:R-:W0:Y:S01]  /*4f70*/  SHFL.DOWN PT, R52, R157, 0x1, 0x1f ;  /* 0x08201f009d347f89 */ /* 0x013e2200000e0000 */
[----:B------:R-:W-:Y:S01]  /*4f80*/  ISETP.GT.AND P0, PT, R103, 0x1e, PT ;  /* 0x0000001e6700780c */ /* 0x000fe20003f04270 */
[----:B------:R-:W-:Y:S01]  /*4f90*/  FMUL.FTZ R51, R51, R60 ;  /* 0x0000003c33337220 */ /* 0x000fe20000410000 */
[----:B------:R-:W-:Y:S01]  /*4fa0*/  ISETP.NE.AND P1, PT, R103, RZ, PT ;  /* 0x000000ff6700720c */ /* 0x000fe20003f25270 */
[----:B------:R-:W1:Y:S01]  /*4fb0*/  SHFL.DOWN PT, R53, R156, 0x1, 0x1f ;  /* 0x08201f009c357f89 */ /* 0x000e6200000e0000 */
[----:B------:R-:W-:Y:S01]  /*4fc0*/  FMUL.FTZ R55, R3, R119 ;  /* 0x0000007703377220 */ /* 0x000fe20000410000 */
[----:B------:R-:W-:Y:S01]  /*4fd0*/  ISETP.NE.AND P2, PT, R105, RZ, PT ;  /* 0x000000ff6900720c */ /* 0x000fe20003f45270 */
[----:B------:R-:W-:Y:S01]  /*4fe0*/  FMUL.FTZ R49, R49, R126 ;  /* 0x0000007e31317220 */ /* 0x000fe20000410000 */
[----:B------:R-:W-:Y:S01]  /*4ff0*/  BSSY B0, `(.L_x_12795) ;  /* 0x0000077000007945 */ /* 0x000fe20003800000 */
[----:B------:R-:W-:Y:S02]  /*5000*/  FMUL.FTZ R45, R45, R142 ;  /* 0x0000008e2d2d7220 */ /* 0x000fe40000410000 */
[----:B------:R-:W-:-:S02]  /*5010*/  FMUL.FTZ R43, R43, R178 ;  /* 0x000000b22b2b7220 */ /* 0x000fc40000410000 */
[----:B------:R-:W-:Y:S02]  /*5020*/  FMUL.FTZ R41, R41, R154 ;  /* 0x0000009a29297220 */ /* 0x000fe40000410000 */
[----:B------:R-:W-:Y:S02]  /*5030*/  FMUL.FTZ R39, R39, R166 ;  /* 0x000000a627277220 */ /* 0x000fe40000410000 */
[----:B------:R-:W-:-:S04]  /*5040*/  FMUL.FTZ R37, R37, R164 ;  /* 0x000000a425257220 */ /* 0x000fc80000410000 */
[----:B------:R-:W-:Y:S02]  /*5050*/  FFMA.FTZ R37, R36, R165, R37 ;  /* 0x000000a524257223 */ /* 0x000fe40000010025 */
[----:B0-----:R-:W-:Y:S02]  /*5060*/  @!P0 FADD.FTZ R157, R157, R52 ;  /* 0x000000349d9d8221 */ /* 0x001fe40000010000 */
[----:B------:R-:W-:Y:S02]  /*5070*/  FFMA.FTZ R20, R117, R37, R20 ;  /* 0x0000002575147223 */ /* 0x000fe40000010014 */
[----:B-1----:R-:W-:Y:S01]  /*5080*/  @!P0 FADD.FTZ R156, R156, R53 ;  /* 0x000000359c9c8221 */ /* 0x002fe20000010000 */
[----:B------:R-:W0:Y:S01]  /*5090*/  SHFL.DOWN PT, R52, R157, 0x2, 0x1f ;  /* 0x08401f009d347f89 */ /* 0x000e2200000e0000 */
[----:B------:R-:W-:-:S03]  /*50a0*/  ISETP.GT.AND P0, PT, R103, 0x1d, PT ;  /* 0x0000001d6700780c */ /* 0x000fc60003f04270 */
[----:B------:R-:W1:Y:S10]  /*50b0*/  SHFL.DOWN PT, R53, R156, 0x2, 0x1f ;  /* 0x08401f009c357f89 */ /* 0x000e7400000e0000 */
[----:B0-----:R-:W-:-:S02]  /*50c0*/  @!P0 FADD.FTZ R157, R157, R52 ;  /* 0x000000349d9d8221 */ /* 0x001fc40000010000 */
[----:B------:R-:W-:Y:S02]  /*50d0*/  FFMA.FTZ R52, R50, R119, R51 ;  /* 0x0000007732347223 */ /* 0x000fe40000010033 */
[----:B-1----:R-:W-:Y:S01]  /*50e0*/  @!P0 FADD.FTZ R156, R156, R53 ;  /* 0x000000359c9c8221 */ /* 0x002fe20000010000 */
[----:B------:R-:W0:Y:S01]  /*50f0*/  SHFL.DOWN PT, R54, R157, 0x4, 0x1f ;  /* 0x08801f009d367f89 */ /* 0x000e2200000e0000 */
[----:B------:R-:W-:Y:S01]  /*5100*/  ISETP.GT.AND P0, PT, R103, 0x1b, PT ;  /* 0x0000001b6700780c */ /* 0x000fe20003f04270 */
[C---:B------:R-:W-:Y:S02]  /*5110*/  FMUL.FTZ R51, R3.reuse, R66 ;  /* 0x0000004203337220 */ /* 0x040fe40000410000 */
[----:B------:R-:W1:Y:S01]  /*5120*/  SHFL.DOWN PT, R57, R156, 0x4, 0x1f ;  /* 0x08801f009c397f89 */ /* 0x000e6200000e0000 */
[-C--:B------:R-:W-:Y:S02]  /*5130*/  FMUL.FTZ R53, R3, R60.reuse ;  /* 0x0000003c03357220 */ /* 0x080fe40000410000 */
[----:B------:R-:W-:-:S02]  /*5140*/  FFMA.FTZ R60, R2, R60, -R55 ;  /* 0x0000003c023c7223 */ /* 0x000fc40000010837 */
[----:B------:R-:W-:Y:S02]  /*5150*/  FFMA.FTZ R55, R2, R126, -R51 ;  /* 0x0000007e02377223 */ /* 0x000fe40000010833 */
[----:B------:R-:W-:Y:S02]  /*5160*/  FFMA.FTZ R51, R48, R66, R49 ;  /* 0x0000004230337223 */ /* 0x000fe40000010031 */
[----:B------:R-:W-:Y:S02]  /*5170*/  FMUL.FTZ R48, R47, R140 ;  /* 0x0000008c2f307220 */ /* 0x000fe40000410000 */
[----:B------:R-:W-:Y:S02]  /*5180*/  FMUL.FTZ R47, R3, R144 ;  /* 0x00000090032f7220 */ /* 0x000fe40000410000 */
[----:B------:R-:W-:Y:S02]  /*5190*/  FFMA.FTZ R50, R2, R119, R53 ;  /* 0x0000007702327223 */ /* 0x000fe40000010035 */
[----:B------:R-:W-:-:S02]  /*51a0*/  FMUL.FTZ R60, R141, R60 ;  /* 0x0000003c8d3c7220 */ /* 0x000fc40000410000 */
[-C--:B------:R-:W-:Y:S02]  /*51b0*/  FMUL.FTZ R49, R3, R133.reuse ;  /* 0x0000008503317220 */ /* 0x080fe40000410000 */
[----:B------:R-:W-:Y:S02]  /*51c0*/  FFMA.FTZ R48, R46, R133, R48 ;  /* 0x000000852e307223 */ /* 0x000fe40000010030 */
[----:B0-----:R-:W-:Y:S02]  /*51d0*/  @!P0 FADD.FTZ R157, R157, R54 ;  /* 0x000000369d9d8221 */ /* 0x001fe40000010000 */
[-C--:B------:R-:W-:Y:S02]  /*51e0*/  FFMA.FTZ R46, R2, R142.reuse, -R47 ;  /* 0x0000008e022e7223 */ /* 0x080fe4000001082f */
[----:B-1----:R-:W-:Y:S01]  /*51f0*/  @!P0 FADD.FTZ R156, R156, R57 ;  /* 0x000000399c9c8221 */ /* 0x002fe20000010000 */
[----:B------:R-:W0:Y:S01]  /*5200*/  SHFL.DOWN PT, R54, R157, 0x8, 0x1f ;  /* 0x09001f009d367f89 */ /* 0x000e2200000e0000 */
[----:B------:R-:W-:Y:S01]  /*5210*/  ISETP.GT.AND P0, PT, R103, 0x17, PT ;  /* 0x000000176700780c */ /* 0x000fe20003f04270 */
[----:B------:R-:W-:-:S02]  /*5220*/  FMUL.FTZ R47, R3, R142 ;  /* 0x0000008e032f7220 */ /* 0x000fc40000410000 */
[----:B------:R-:W1:Y:S01]  /*5230*/  SHFL.DOWN PT, R57, R156, 0x8, 0x1f ;  /* 0x09001f009c397f89 */ /* 0x000e6200000e0000 */
[----:B------:R-:W-:Y:S02]  /*5240*/  FFMA.FTZ R60, R143, R50, R60 ;  /* 0x000000328f3c7223 */ /* 0x000fe4000001003c */
[----:B------:R-:W-:Y:S02]  /*5250*/  FFMA.FTZ R50, R2, R140, -R49 ;  /* 0x0000008c02327223 */ /* 0x000fe40000010831 */
[----:B------:R-:W-:Y:S02]  /*5260*/  FMUL.FTZ R153, R153, R46 ;  /* 0x0000002e99997220 */ /* 0x000fe40000410000 */
[-C--:B------:R-:W-:Y:S02]  /*5270*/  FFMA.FTZ R49, R44, R144.reuse, R45 ;  /* 0x000000902c317223 */ /* 0x080fe4000001002d */
[----:B------:R-:W-:Y:S02]  /*5280*/  FFMA.FTZ R46, R2, R144, R47 ;  /* 0x00000090022e7223 */ /* 0x000fe4000001002f */
[----:B------:R-:W-:-:S02]  /*5290*/  FMUL.FTZ R45, R3, R178 ;  /* 0x000000b2032d7220 */ /* 0x000fc40000410000 */
[----:B------:R-:W-:Y:S02]  /*52a0*/  FFMA.FTZ R153, R155, R46, R153 ;  /* 0x0000002e9b997223 */ /* 0x000fe40000010099 */
[-C--:B------:R-:W-:Y:S02]  /*52b0*/  FFMA.FTZ R46, R2, R145.reuse, R45 ;  /* 0x00000091022e7223 */ /* 0x080fe4000001002d */
[----:B------:R-:W-:Y:S02]  /*52c0*/  FFMA.FTZ R44, R42, R145, R43 ;  /* 0x000000912a2c7223 */ /* 0x000fe4000001002b */
[----:B------:R-:W-:Y:S02]  /*52d0*/  FMUL.FTZ R43, R3, R168 ;  /* 0x000000a8032b7220 */ /* 0x000fe40000410000 */
[----:B0-----:R-:W-:Y:S02]  /*52e0*/  @!P0 FADD.FTZ R157, R157, R54 ;  /* 0x000000369d9d8221 */ /* 0x001fe40000010000 */
[----:B------:R-:W-:-:S02]  /*52f0*/  FFMA.FTZ R42, R2, R154, -R43 ;  /* 0x0000009a022a7223 */ /* 0x000fc4000001082b */
[----:B-1----:R-:W-:Y:S01]  /*5300*/  @!P0 FADD.FTZ R156, R156, R57 ;  /* 0x000000399c9c8221 */ /* 0x002fe20000010000 */
[----:B------:R-:W0:Y:S01]  /*5310*/  SHFL.DOWN PT, R54, R157, 0x10, 0x1f ;  /* 0x0a001f009d367f89 */ /* 0x000e2200000e0000 */
[----:B------:R-:W-:Y:S01]  /*5320*/  FMUL.FTZ R43, R3, R154 ;  /* 0x0000009a032b7220 */ /* 0x000fe20000410000 */
[----:B------:R-:W-:Y:S01]  /*5330*/  ISETP.GT.AND P0, PT, R103, 0xf, PT ;  /* 0x0000000f6700780c */ /* 0x000fe20003f04270 */
[----:B------:R-:W-:Y:S01]  /*5340*/  FMUL.FTZ R169, R169, R42 ;  /* 0x0000002aa9a97220 */ /* 0x000fe20000410000 */
[----:B------:R-:W1:Y:S01]  /*5350*/  SHFL.DOWN PT, R45, R156, 0x10, 0x1f ;  /* 0x0a001f009c2d7f89 */ /* 0x000e6200000e0000 */
[-C--:B------:R-:W-:Y:S02]  /*5360*/  FFMA.FTZ R42, R2, R168.reuse, R43 ;  /* 0x000000a8022a7223 */ /* 0x080fe4000001002b */
[----:B------:R-:W-:Y:S02]  /*5370*/  FFMA.FTZ R43, R40, R168, R41 ;  /* 0x000000a8282b7223 */ /* 0x000fe40000010029 */
[----:B------:R-:W-:-:S02]  /*5380*/  FFMA.FTZ R40, R38, R167, R39 ;  /* 0x000000a726287223 */ /* 0x000fc40000010027 */
[C---:B------:R-:W-:Y:S02]  /*5390*/  FMUL.FTZ R38, R3.reuse, R166 ;  /* 0x000000a603267220 */ /* 0x040fe40000410000 */
[C---:B------:R-:W-:Y:S02]  /*53a0*/  FMUL.FTZ R47, R3.reuse, R145 ;  /* 0x00000091032f7220 */ /* 0x040fe40000410000 */
[C---:B------:R-:W-:Y:S02]  /*53b0*/  FMUL.FTZ R41, R3.reuse, R167 ;  /* 0x000000a703297220 */ /* 0x040fe40000410000 */
[C---:B------:R-:W-:Y:S02]  /*53c0*/  FMUL.FTZ R39, R3.reuse, R165 ;  /* 0x000000a503277220 */ /* 0x040fe40000410000 */
[C---:B------:R-:W-:Y:S02]  /*53d0*/  FMUL.FTZ R53, R3.reuse, R126 ;  /* 0x0000007e03357220 */ /* 0x040fe40000410000 */
[----:B------:R-:W-:-:S02]  /*53e0*/  FMUL.FTZ R140, R3, R140 ;  /* 0x0000008c038c7220 */ /* 0x000fc40000410000 */
[C---:B------:R-:W-:Y:S02]  /*53f0*/  FFMA.FTZ R167, R2.reuse, R167, R38 ;  /* 0x000000a702a77223 */ /* 0x040fe40000010026 */
[C---:B------:R-:W-:Y:S02]  /*5400*/  FFMA.FTZ R178, R2.reuse, R178, -R47 ;  /* 0x000000b202b27223 */ /* 0x040fe4000001082f */
[C---:B------:R-:W-:Y:S02]  /*5410*/  FFMA.FTZ R166, R2.reuse, R166, -R41 ;  /* 0x000000a602a67223 */ /* 0x040fe40000010829 */
[-C--:B------:R-:W-:Y:S02]  /*5420*/  FMUL.FTZ R3, R3, R164.reuse ;  /* 0x000000a403037220 */ /* 0x080fe40000410000 */
[C---:B------:R-:W-:Y:S02]  /*5430*/  FFMA.FTZ R38, R2.reuse, R164, -R39 ;  /* 0x000000a402267223 */ /* 0x040fe40000010827 */
[----:B------:R-:W-:-:S02]  /*5440*/  FFMA.FTZ R53, R2, R66, R53 ;  /* 0x0000004202357223 */ /* 0x000fc40000010035 */
[----:B------:R-:W-:Y:S02]  /*5450*/  FMUL.FTZ R55, R146, R55 ;  /* 0x0000003792377220 */ /* 0x000fe40000410000 */
[----:B0-----:R-:W-:Y:S02]  /*5460*/  @!P0 FADD.FTZ R157, R157, R54 ;  /* 0x000000369d9d8221 */ /* 0x001fe40000010000 */
[----:B-1----:R-:W-:Y:S02]  /*5470*/  @!P0 FADD.FTZ R156, R156, R45 ;  /* 0x0000002d9c9c8221 */ /* 0x002fe40000010000 */
[----:B------:R-:W-:Y:S01]  /*5480*/  FFMA.FTZ R140, R2, R133, R140 ;  /* 0x00000085028c7223 */ /* 0x000fe2000001008c */
[----:B------:R-:W-:Y:S01]  /*5490*/  MOV R54, R157 ;  /* 0x0000009d00367202 */ /* 0x000fe20000000f00 */
[----:B------:R-:W-:Y:S02]  /*54a0*/  FMUL.FTZ R50, R139, R50 ;  /* 0x000000328b327220 */ /* 0x000fe40000410000 */
[----:B------:R-:W-:-:S02]  /*54b0*/  FMUL.FTZ R178, R159, R178 ;  /* 0x000000b29fb27220 */ /* 0x000fc40000410000 */
[----:B------:R-:W-:Y:S02]  /*54c0*/  FMUL.FTZ R166, R149, R166 ;  /* 0x000000a695a67220 */ /* 0x000fe40000410000 */
[----:B------:R-:W-:Y:S02]  /*54d0*/  FFMA.FTZ R2, R2, R165, R3 ;  /* 0x000000a502027223 */ /* 0x000fe40000010003 */
[----:B------:R-:W-:Y:S02]  /*54e0*/  FMUL.FTZ R38, R147, R38 ;  /* 0x0000002693267220 */ /* 0x000fe40000410000 */
[----:B------:R-:W-:Y:S01]  /*54f0*/  FFMA.FTZ R53, R152, R53, R55 ;  /* 0x0000003598357223 */ /* 0x000fe20000010037 */
[----:B------:R-:W-:Y:S01]  /*5500*/  MOV R55, R156 ;  /* 0x0000009c00377202 */ /* 0x000fe20000000f00 */
[----:B------:R-:W-:Y:S02]  /*5510*/  FFMA.FTZ R50, R137, R140, R50 ;  /* 0x0000008c89327223 */ /* 0x000fe40000010032 */
[----:B------:R-:W-:-:S02]  /*5520*/  FFMA.FTZ R46, R161, R46, R178 ;  /* 0x0000002ea12e7223 */ /* 0x000fc400000100b2 */
        /* <DEDUP_REMOVED lines=35> */
.L_x_12796:
[----:B0-----:R-:W-:Y:S05]  /*5760*/  BSYNC B0 ;  /* 0x0000000000007941 */ /* 0x001fea0003800000 */
.L_x_12795:
[----:B------:R-:W-:Y:S02]  /*5770*/  IADD3 R78, R78, 0x1, RZ ;  /* 0x000000014e4e7810 */ /* 0x000fe40007ffe0ff */
[----:B------:R-:W-:Y:S02]  /*5780*/  IADD3 R79, P1, R79, 0x1, RZ ;  /* 0x000000014f4f7810 */ /* 0x000fe40007f3e0ff */
[----:B------:R-:W-:Y:S02]  /*5790*/  ISETP.GE.AND P0, PT, R78, c[0x0][0x16c], PT ;  /* 0x00005b004e007a0c */ /* 0x000fe40003f06270 */
[----:B------:R-:W-:-:S11]  /*57a0*/  IADD3.X R0, RZ, R0, RZ, P1, !PT ;  /* 0x00000000ff007210 */ /* 0x000fd60000ffe4ff */
[----:B------:R-:W-:Y:S01]  /*57b0*/  @P0 CALL.REL.NOINC `(.L_x_12750) ;  /* 0x0000001000000944 */ /* 0x000fe20003c00000 */
[----:B------:R-:W-:Y:S05]  /*57c0*/  BRA `(.L_x_12797) ;  /* 0xffffb53000007947 */ /* 0x000fea000383ffff */
.L_x_12750:
[----:B------:R-:W-:Y:S01]  /*57d0*/  BAR.SYNC.DEFER_BLOCKING 0x0 ;  /* 0x0000000000007b1d */ /* 0x000fe20000010000 */
[----:B------:R-:W-:Y:S01]  /*57e0*/  IADD3 R36, R92, -0x1, RZ ;  /* 0xffffffff5c247810 */ /* 0x000fe20007ffe0ff */
[----:B------:R-:W-:Y:S01]  /*57f0*/  IMAD R3, R108, c[0x0][0x2d8], RZ ;  /* 0x0000b6006c037a24 */ /* 0x000fe200078e02ff */
[----:B------:R-:W-:Y:S01]  /*5800*/  IADD3 R96, P1, R96, -0x800, RZ ;  /* 0xfffff80060607810 */ /* 0x000fe20007f3e0ff */
[----:B------:R-:W-:Y:S01]  /*5810*/  FADD.FTZ R0, R107, R28 ;  /* 0x0000001c6b007221 */ /* 0x000fe20000010000 */
[----:B------:R-:W-:Y:S01]  /*5820*/  SHF.L.U32 R4, R36, 0x8, RZ ;  /* 0x0000000824047819 */ /* 0x000fe200000006ff */
[----:B------:R-:W-:Y:S01]  /*5830*/  IMAD R7, R110, c[0x0][0x2dc], R3 ;  /* 0x0000b7006e077a24 */ /* 0x000fe200078e0203 */
[----:B------:R-:W-:Y:S02]  /*5840*/  IADD3 R94, P2, R94, -0x800, RZ ;  /* 0xfffff8005e5e7810 */ /* 0x000fe40007f5e0ff */
[----:B------:R-:W-:Y:S02]  /*5850*/  SHF.R.S32.HI R5, RZ, 0x1f, R4 ;  /* 0x0000001fff057819 */ /* 0x000fe40000011404 */
[----:B------:R-:W-:-:S02]  /*5860*/  IADD3 R98, P3, R98, -0x400, RZ ;  /* 0xfffffc0062627810 */ /* 0x000fc40007f7e0ff */
[----:B------:R-:W-:Y:S01]  /*5870*/  IADD3 R100, P4, R100, -0x400, RZ ;  /* 0xfffffc0064647810 */ /* 0x000fe20007f9e0ff */
[--C-:B------:R-:W-:Y:S01]  /*5880*/  IMAD.WIDE.U32 R2, R110, c[0x0][0x2d8], R4.reuse ;  /* 0x0000b6006e027a25 */ /* 0x100fe200078e0004 */
[----:B------:R-:W-:Y:S02]  /*5890*/  IADD3 R102, P5, R102, -0x400, RZ ;  /* 0xfffffc0066667810 */ /* 0x000fe40007fbe0ff */
[----:B------:R-:W-:Y:S01]  /*58a0*/  IADD3 R91, R91, 0x1, RZ ;  /* 0x000000015b5b7810 */ /* 0x000fe20007ffe0ff */
        /* <DEDUP_REMOVED lines=8> */
[----:B------:R-:W-:Y:S01]  /*5930*/  STS.128 [R88+0x10], R24 ;  /* 0x0000101858007388 */ /* 0x000fe20000000c00 */
[----:B------:R-:W-:-:S06]  /*5940*/  NOP ;  /* 0x0000000000007918 */ /* 0x000fcc0000000000 */
[----:B------:R-:W0:Y:S01]  /*5950*/  LDS.128 R8, [R103.X16] ;  /* 0x0000000067087984 */ /* 0x000e22000000cc00 */
[----:B------:R-:W-:Y:S01]  /*5960*/  IMAD R7, R114, c[0x0][0x2e4], R7 ;  /* 0x0000b90072077a24 */ /* 0x000fe200078e0207 */
[C---:B------:R-:W-:Y:S02]  /*5970*/  LEA R6, P0, R2.reuse, c[0x0][0x330], 0x2 ;  /* 0x0000cc0002067a11 */ /* 0x040fe400078010ff */
[----:B------:R-:W1:Y:S01]  /*5980*/  LDS.128 R12, [R103.X16+0x200] ;  /* 0x00020000670c7984 */ /* 0x000e62000000cc00 */
[----:B------:R-:W-:Y:S02]  /*5990*/  IADD3.X R99, R99, -0x1, RZ, P4, !PT ;  /* 0xffffffff63637810 */ /* 0x000fe400027fe4ff */
[----:B------:R-:W-:Y:S02]  /*59a0*/  IADD3 R3, R3, R7, RZ ;  /* 0x0000000703037210 */ /* 0x000fe40007ffe0ff */
[----:B------:R-:W-:Y:S02]  /*59b0*/  IADD3.X R101, R101, -0x1, RZ, P5, !PT ;  /* 0xffffffff65657810 */ /* 0x000fe40002ffe4ff */
[----:B------:R-:W-:-:S05]  /*59c0*/  LEA.HI.X R7, R2, c[0x0][0x334], R3, 0x2, P0 ;  /* 0x0000cd0002077a11 */ /* 0x000fca00000f1403 */
[----:B------:R-:W-:-:S04]  /*59d0*/  IMAD.WIDE R2, R89, 0x10, R6 ;  /* 0x0000001059027825 */ /* 0x000fc800078e0206 */
[----:B------:R-:W-:-:S04]  /*59e0*/  IMAD R7, R108, c[0x0][0x2f8], RZ ;  /* 0x0000be006c077a24 */ /* 0x000fc800078e02ff */
[----:B------:R-:W-:-:S05]  /*59f0*/  IMAD R7, R110, c[0x0][0x2fc], R7 ;  /* 0x0000bf006e077a24 */ /* 0x000fca00078e0207 */
[----:B------:R-:W-:Y:S01]  /*5a00*/  IADD3 R5, R5, R7, RZ ;  /* 0x0000000705057210 */ /* 0x000fe20007ffe0ff */
[----:B0-----:R-:W-:Y:S04]  /*5a10*/  STG.E.128 [R2.64], R8 ;  /* 0x0000000802007986 */ /* 0x001fe8000c101d08 */
[----:B-1----:R0:W-:Y:S04]  /*5a20*/  STG.E.128 [R2.64+0x200], R12 ;  /* 0x0002000c02007986 */ /* 0x0021e8000c101d08 */
        /* <DEDUP_REMOVED lines=9> */
[----:B------:R-:W4:Y:S01]  /*5ac0*/  LDS.128 R16, [R103.X16] ;  /* 0x0000000067107984 */ /* 0x000f22000000cc00 */
[----:B------:R-:W-:Y:S02]  /*5ad0*/  LEA.HI.X R5, R2, c[0x0][0x344], R3, 0x2, P0 ;  /* 0x0000d10002057a11 */ /* 0x000fe400000f1403 */
[----:B------:R-:W-:Y:S01]  /*5ae0*/  ISETP.GT.AND P0, PT, R92, 0x1, PT ;  /* 0x000000015c00780c */ /* 0x000fe20003f04270 */
[----:B------:R-:W5:Y:S01]  /*5af0*/  LDS.128 R20, [R103.X16+0x200] ;  /* 0x0002000067147984 */ /* 0x000f62000000cc00 */
[----:B0-----:R-:W-:Y:S01]  /*5b00*/  FADD.FTZ R29, R0, R29 ;  /* 0x0000001d001d7221 */ /* 0x001fe20000010000 */
[----:B------:R-:W-:Y:S01]  /*5b10*/  MOV R92, R36 ;  /* 0x00000024005c7202 */ /* 0x000fe20000000f00 */
[----:B------:R-:W-:-:S04]  /*5b20*/  IMAD.WIDE R2, R89, 0x10, R4 ;  /* 0x0000001059027825 */ /* 0x000fc800078e0204 */
[----:B------:R-:W-:-:S04]  /*5b30*/  FADD.FTZ R30, R29, R30 ;  /* 0x0000001e1d1e7221 */ /* 0x000fc80000010000 */
[----:B------:R-:W-:-:S04]  /*5b40*/  FADD.FTZ R31, R30, R31 ;  /* 0x0000001f1e1f7221 */ /* 0x000fc80000010000 */
[----:B-1----:R-:W-:-:S04]  /*5b50*/  FADD.FTZ R32, R31, R32 ;  /* 0x000000201f207221 */ /* 0x002fc80000010000 */
[----:B------:R-:W-:-:S04]  /*5b60*/  FADD.FTZ R33, R32, R33 ;  /* 0x0000002120217221 */ /* 0x000fc80000010000 */
[----:B------:R-:W-:-:S04]  /*5b70*/  FADD.FTZ R34, R33, R34 ;  /* 0x0000002221227221 */ /* 0x000fc80000010000 */
[----:B------:R-:W-:Y:S01]  /*5b80*/  FADD.FTZ R107, R34, R35 ;  /* 0x00000023226b7221 */ /* 0x000fe20000010000 */
[----:B----4-:R0:W-:Y:S04]  /*5b90*/  STG.E.128 [R2.64], R16 ;  /* 0x0000001002007986 */ /* 0x0101e8000c101d08 */
[----:B-----5:R0:W-:Y:S01]  /*5ba0*/  STG.E.128 [R2.64+0x200], R20 ;  /* 0x0002001402007986 */ /* 0x0201e2000c101d08 */
[----:B------:R-:W-:Y:S01]  /*5bb0*/  @!P0 CALL.REL.NOINC `(.L_x_12748) ;  /* 0x0000001000008944 */ /* 0x000fe20003c00000 */
[----:B------:R-:W-:Y:S05]  /*5bc0*/  BRA `(.L_x_12798) ;  /* 0xffffaca000007947 */ /* 0x000fea000383ffff */
.L_x_12748:
[----:B------:R-:W-:Y:S02]  /*5bd0*/  ISETP.NE.U32.AND P0, PT, RZ, c[0x0][0x328], PT ;  /* 0x0000ca00ff007a0c */ /* 0x000fe40003f05070 */
[----:B------:R-:W-:Y:S02]  /*5be0*/  ISETP.NE.U32.AND P2, PT, RZ, c[0x0][0x348], PT ;  /* 0x0000d200ff007a0c */ /* 0x000fe40003f45070 */
[----:B------:R-:W-:-:S02]  /*5bf0*/  ISETP.NE.AND.EX P1, PT, RZ, c[0x0][0x32c], PT, P0 ;  /* 0x0000cb00ff007a0c */ /* 0x000fc40003f25300 */
[----:B------:R-:W-:-:S11]  /*5c00*/  ISETP.NE.AND.EX P0, PT, RZ, c[0x0][0x34c], PT, P2 ;  /* 0x0000d300ff007a0c */ /* 0x000fd60003f05320 */
[----:B------:R-:W-:Y:S05]  /*5c10*/  @!P1 BRA `(.L_x_12799) ;  /* 0x0000014000009947 */ /* 0x000fea0003800000 */
[----:B------:R-:W1:Y:S01]  /*5c20*/  SHFL.DOWN P1, R0, R109, 0x1, 0x1f ;  /* 0x08201f006d007f89 */ /* 0x000e620000020000 */
[----:B------:R-:W-:Y:S03]  /*5c30*/  BSSY B0, `(.L_x_12799) ;  /* 0x0000012000007945 */ /* 0x000fe60003800000 */
[----:B------:R-:W4:Y:S01]  /*5c40*/  S2R R6, SR_LANEID ;  /* 0x0000000000067919 */ /* 0x000f220000000000 */
[----:B-1----:R-:W-:Y:S01]  /*5c50*/  @P1 FADD R0, R0, R109 ;  /* 0x0000006d00001221 */ /* 0x002fe20000000000 */
[----:B----4-:R-:W-:-:S04]  /*5c60*/  ISETP.NE.AND P2, PT, R6, RZ, PT ;  /* 0x000000ff0600720c */ /* 0x010fc80003f45270 */
        /* <DEDUP_REMOVED lines=14> */
.L_x_12800:
[----:B0-----:R-:W-:Y:S05]  /*5d50*/  BSYNC B0 ;  /* 0x0000000000007941 */ /* 0x001fea0003800000 */
.L_x_12799:
[----:B------:R-:W-:Y:S01]  /*5d60*/  BSSY B0, `(.L_x_12801) ;  /* 0x0000018000007945 */ /* 0x000fe20003800000 */
[----:B------:R-:W-:Y:S05]  /*5d70*/  @!P0 BRA `(.L_x_12802) ;  /* 0x0000015000008947 */ /* 0x000fea0003800000 */
[----:B------:R-:W-:Y:S06]  /*5d80*/  BAR.SYNC.DEFER_BLOCKING 0x0 ;  /* 0x0000000000007b1d */ /* 0x000fec0000010000 */
[----:B------:R-:W1:Y:S04]  /*5d90*/  SHFL.DOWN P0, R0, R107, 0x1, 0x1f ;  /* 0x08201f006b007f89 */ /* 0x000e680000000000 */
[----:B------:R-:W4:Y:S04]  /*5da0*/  S2R R6, SR_LANEID ;  /* 0x0000000000067919 */ /* 0x000f280000000000 */
[----:B------:R-:W0:Y:S01]  /*5db0*/  S2R R9, SR_TID.X ;  /* 0x0000000000097919 */ /* 0x000e220000002100 */
[----:B-1----:R-:W-:Y:S01]  /*5dc0*/  @P0 FADD R0, R0, R107 ;  /* 0x0000006b00000221 */ /* 0x002fe20000000000 */
        /* <DEDUP_REMOVED lines=13> */
[----:B0-----:R0:W-:Y:S01]  /*5ea0*/  RED.E.ADD.F32.FTZ.RN.STRONG.GPU [R68.64], R4 ;  /* 0x000000044400798e */ /* 0x0011e2000c10e788 */
[----:B------:R-:W-:Y:S01]  /*5eb0*/  HFMA2.MMA R9, -RZ, RZ, 0, 0 ;  /* 0x00000000ff097435 */ /* 0x000fe200000001ff */
[----:B------:R-:W-:Y:S05]  /*5ec0*/  BRA `(.L_x_12803) ;  /* 0x0000001000007947 */ /* 0x000fea0003800000 */
.L_x_12802:
[----:B------:R-:W1:Y:S02]  /*5ed0*/  S2R R9, SR_TID.X ;  /* 0x0000000000097919 */ /* 0x000e640000002100 */
.L_x_12803:
[----:B0-----:R-:W-:Y:S05]  /*5ee0*/  BSYNC B0 ;  /* 0x0000000000007941 */ /* 0x001fea0003800000 */
.L_x_12801:
[----:B-1----:R-:W-:-:S13]  /*5ef0*/  ISETP.GE.AND P0, PT, R9, c[0x0][0x16c], PT ;  /* 0x00005b0009007a0c */ /* 0x002fda0003f06270 */
[----:B------:R-:W-:Y:S05]  /*5f00*/  @P0 EXIT ;  /* 0x000000000000094d */ /* 0x000fea0003800000 */
[----:B------:R-:W-:Y:S02]  /*5f10*/  IMAD R113, R113, c[0x0][0x288], RZ ;  /* 0x0000a20071717a24 */ /* 0x000fe400078e02ff */
[----:B------:R-:W-:-:S04]  /*5f20*/  IMAD.WIDE.U32 R4, R114, c[0x0][0x288], RZ ;  /* 0x0000a20072047a25 */ /* 0x000fc800078e00ff */
[----:B------:R-:W-:-:S05]  /*5f30*/  IMAD R13, R114, c[0x0][0x28c], R113 ;  /* 0x0000a300720d7a24 */ /* 0x000fca00078e0271 */
[----:B------:R-:W-:Y:S02]  /*5f40*/  IADD3 R13, R5, R13, RZ ;  /* 0x0000000d050d7210 */ /* 0x000fe40007ffe0ff */
.L_x_12804:
        /* <DEDUP_REMOVED lines=17> */
.L_x_12805:
        /* <DEDUP_REMOVED lines=10> */
.L_x_14751:


//--------------------- .text._Z25selective_scan_bwd_kernelI32Selective_Scan_bwd_kernel_traitsILi32ELi8ELb1ELb1ELb1ELb0ELb1EfN3c107complexIfEEEEv12SSMParamsBwd --------------------------
	.section	.text._Z25selective_scan_bwd_kernelI32Selective_Scan_bwd_kernel_traitsILi32ELi8ELb1ELb1ELb1ELb0ELb1EfN3c107complexIfEEEEv12SSMParamsBwd,"ax",@progbits
	.sectioninfo	@"SHI_REGISTERS=220"
	.align	128
        .global         _Z25selective_scan_bwd_kernelI32Selective_Scan_bwd_kernel_traitsILi32ELi8ELb1ELb1ELb1ELb0ELb1EfN3c107complexIfEEEEv12SSMParamsBwd
        .type           _Z25selective_scan_bwd_kernelI32Selective_Scan_bwd_kernel_traitsILi32ELi8ELb1ELb1ELb1ELb0ELb1EfN3c107complexIfEEEEv12SSMParamsBwd,@function
        .size           _Z25selective_scan_bwd_kernelI32Selective_Scan_bwd_kernel_traitsILi32ELi8ELb1ELb1ELb1ELb0ELb1EfN3c107complexIfEEEEv12SSMParamsBwd,(.L_x_14752 - _Z25selective_scan_bwd_kernelI32Selective_Scan_bwd_kernel_traitsILi32ELi8ELb1ELb1ELb1ELb0ELb1EfN3c107complexIfEEEEv12SSMParamsBwd)
        .other          _Z25selective_scan_bwd_kernelI32Selective_Scan_bwd_kernel_traitsILi32ELi8ELb1ELb1ELb1ELb0ELb1EfN3c107complexIfEEEEv12SSMParamsBwd,@"STO_CUDA_ENTRY STV_DEFAULT"
_Z25selective_scan_bwd_kernelI32Selective_Scan_bwd_kernel_traitsILi32ELi8ELb1ELb1ELb1ELb0ELb1EfN3c107complexIfEEEEv12SSMParamsBwd:
.text._Z25selective_scan_bwd_kernelI32Selective_Scan_bwd_kernel_traitsILi32ELi8ELb1ELb1ELb1ELb0ELb1EfN3c107complexIfEEEEv12SSMParamsBwd:
        /* <DEDUP_REMOVED lines=23> */
[----:B------:R-:W-:Y:S01]  /*0170*/  IABS R12, R0 ;  /* 0x00000000000c7213 */ /* 0x000fe20000000000 */
[----:B------:R-:W-:Y:S01]  /*0180*/  IMAD R21, R69, c[0x0][0x280], RZ ;  /* 0x0000a00045157a24 */ /* 0x000fe200078e02ff */
[----:B------:R-:W-:Y:S01]  /*0190*/  ISETP.NE.AND P0, PT, RZ, c[0x0][0x178], PT ;  /* 0x00005e00ff007a0c */ /* 0x000fe20003f05270 */
[C---:B------:R-:W-:Y:S01]  /*01a0*/  IMAD R14, R72.reuse, c[0x0][0x190], RZ ;  /* 0x00006400480e7a24 */ /* 0x040fe200078e02ff */
[----:B------:R-:W-:Y:S01]  /*01b0*/  CS2R R64, SRZ ;  /* 0x0000000000407805 */ /* 0x000fe2000001ff00 */
[C---:B------:R-:W-:Y:S01]  /*01c0*/  IMAD R16, R72.reuse, c[0x0][0x1b0], RZ ;  /* 0x00006c0048107a24 */ /* 0x040fe200078e02ff */
[----:B-1----:R-:W-:Y:S01]  /*01d0*/  HFMA2.MMA R6, -RZ, RZ, 0, 0 ;  /* 0x00000000ff067435 */ /* 0x002fe200000001ff */
[C---:B------:R-:W-:Y:S01]  /*01e0*/  IMAD R15, R71.reuse, c[0x0][0x194], R14 ;  /* 0x00006500470f7a24 */ /* 0x040fe200078e020e */
[----:B------:R-:W-:Y:S01]  /*01f0*/  MOV R14, c[0x0][0x174] ;  /* 0x00005d00000e7a02 */ /* 0x000fe20000000f00 */
[----:B--2---:R-:W-:Y:S01]  /*0200*/  IMAD R4, R72, c[0x0][0x1d0], RZ ;  /* 0x0000740048047a24 */ /* 0x004fe200078e02ff */
[----:B------:R-:W-:Y:S01]  /*0210*/  CS2R R62, SRZ ;  /* 0x00000000003e7805 */ /* 0x000fe2000001ff00 */
[C---:B------:R-:W-:Y:S01]  /*0220*/  IMAD R17, R71.reuse, c[0x0][0x1b4], R16 ;  /* 0x00006d0047117a24 */ /* 0x040fe200078e0210 */
[----:B------:R-:W-:Y:S01]  /*0230*/  HFMA2.MMA R93, -RZ, RZ, 0, 0 ;  /* 0x00000000ff5d7435 */ /* 0x000fe200000001ff */
[----:B---3--:R-:W-:Y:S01]  /*0240*/  IADD3 R10, RZ, -R7, RZ ;  /* 0x80000007ff0a7210 */ /* 0x008fe20007ffe0ff */
[----:B------:R-:W-:Y:S01]  /*0250*/  IMAD R5, R71, c[0x0][0x1d4], R4 ;  /* 0x0000750047057a24 */ /* 0x000fe200078e0204 */
[----:B------:R-:W-:Y:S01]  /*0260*/  MOV R75, RZ ;  /* 0x000000ff004b7202 */ /* 0x000fe20000000f00 */
[----:B------:R-:W-:-:S02]  /*0270*/  IMAD R21, R0, c[0x0][0x284], R21 ;  /* 0x0000a10000157a24 */ /* 0x000fc400078e0215 */
        /* <DEDUP_REMOVED lines=20> */
[----:B------:R-:W-:Y:S01]  /*03c0*/  IMAD.WIDE.U32 R8, R71, c[0x0][0x190], RZ ;  /* 0x0000640047087a25 */ /* 0x000fe200078e00ff */
[----:B------:R-:W-:-:S03]  /*03d0*/  IADD3 R11, R11, R17, RZ ;  /* 0x000000110b0b7210 */ /* 0x000fc60007ffe0ff */
[-C--:B------:R-:W-:Y:S01]  /*03e0*/  @!P2 IADD3 R12, R12, -R19.reuse, RZ ;  /* 0x800000130c0ca210 */ /* 0x080fe20007ffe0ff */
[----:B------:R-:W-:Y:S01]  /*03f0*/  IMAD.WIDE.U32 R4, R0, c[0x0][0x1e8], R4 ;  /* 0x00007a0000047a25 */ /* 0x000fe200078e0004 */
[----:B------:R-:W-:Y:S02]  /*0400*/  @!P2 IADD3 R73, R73, 0x1, RZ ;  /* 0x000000014949a810 */ /* 0x000fe40007ffe0ff */
[----:B------:R-:W-:Y:S01]  /*0410*/  ISETP.GE.U32.AND P1, PT, R12, R19, PT ;  /* 0x000000130c00720c */ /* 0x000fe20003f26070 */
[----:B------:R-:W-:Y:S01]  /*0420*/  IMAD R19, R69, c[0x0][0x1e8], RZ ;  /* 0x00007a0045137a24 */ /* 0x000fe200078e02ff */
[----:B------:R-:W-:Y:S01]  /*0430*/  IADD3 R9, R9, R15, RZ ;  /* 0x0000000f09097210 */ /* 0x000fe20007ffe0ff */
[----:B------:R-:W-:Y:S01]  /*0440*/  IMAD R17, R69, c[0x0][0x1d8], RZ ;  /* 0x0000760045117a24 */ /* 0x000fe200078e02ff */
[----:B------:R-:W-:Y:S01]  /*0450*/  SHF.R.S32.HI R15, RZ, 0x1f, R13 ;  /* 0x0000001fff0f7819 */ /* 0x000fe2000001140d */
[----:B------:R-:W-:Y:S01]  /*0460*/  IMAD.WIDE.U32 R2, R0, c[0x0][0x1d8], R2 ;  /* 0x0000760000027a25 */ /* 0x000fe200078e0002 */
[----:B------:R-:W-:-:S03]  /*0470*/  IADD3 R81, P2, R13, R4, RZ ;  /* 0x000000040d517210 */ /* 0x000fc60007f5e0ff */
[C---:B------:R-:W-:Y:S02]  /*0480*/  IMAD R19, R0.reuse, c[0x0][0x1ec], R19 ;  /* 0x00007b0000137a24 */ /* 0x040fe400078e0213 */
[C---:B------:R-:W-:Y:S02]  /*0490*/  IMAD R17, R0.reuse, c[0x0][0x1dc], R17 ;  /* 0x0000770000117a24 */ /* 0x040fe400078e0211 */
[----:B------:R-:W-:Y:S01]  /*04a0*/  @P1 IADD3 R73, R73, 0x1, RZ ;  /* 0x0000000149491810 */ /* 0x000fe20007ffe0ff */
[----:B------:R-:W-:Y:S01]  /*04b0*/  IMAD.WIDE.U32 R6, R0, c[0x0][0x280], R6 ;  /* 0x0000a00000067a25 */ /* 0x000fe200078e0006 */
[----:B------:R-:W-:Y:S02]  /*04c0*/  IADD3 R79, P1, R13, R2, RZ ;  /* 0x000000020d4f7210 */ /* 0x000fe40007f3e0ff */
[----:B------:R-:W-:Y:S02]  /*04d0*/  @!P3 IADD3 R73, -R73, RZ, RZ ;  /* 0x000000ff4949b210 */ /* 0x000fe40007ffe1ff */
        /* <DEDUP_REMOVED lines=10> */
[C---:B------:R-:W-:Y:S01]  /*0580*/  IMAD R4, R138.reuse, c[0x0][0x1c8], RZ ;  /* 0x000072008a047a24 */ /* 0x040fe200078e02ff */
        /* <DEDUP_REMOVED lines=15> */
[----:B------:R-:W-:Y:S02]  /*0680*/  IADD3 R3, P4, R3, R10, RZ ;  /* 0x0000000a03037210 */ /* 0x000fe40007f9e0ff */
[----:B------:R-:W-:Y:S02]  /*0690*/  IADD3 R7, R11, R7, RZ ;  /* 0x000000070b077210 */ /* 0x000fe40007ffe0ff */
[----:B------:R-:W-:Y:S02]  /*06a0*/  ISETP.NE.AND.EX P1, PT, RZ, c[0x0][0x32c], PT, P1 ;  /* 0x0000cb00ff007a0c */ /* 0x000fe40003f25310 */
[----:B------:R-:W-:Y:S02]  /*06b0*/  ISETP.NE.AND.EX P2, PT, RZ, c[0x0][0x34c], PT, P2 ;  /* 0x0000d300ff007a0c */ /* 0x000fe40003f45320 */
[----:B------:R-:W-:-:S02]  /*06c0*/  ISETP.GE.AND P3, PT, R14, 0x1, PT ;  /* 0x000000010e00780c */ /* 0x000fc40003f66270 */
[C---:B------:R-:W-:Y:S02]  /*06d0*/  IADD3.X R5, R2.reuse, R5, RZ, P5, !PT ;  /* 0x0000000502057210 */ /* 0x040fe40002ffe4ff */
        /* <DEDUP_REMOVED lines=23> */
.L_x_12856:
[----:B------:R-:W-:Y:S01]  /*0850*/  BAR.SYNC.DEFER_BLOCKING 0x0 ;  /* 0x0000000000007b1d */ /* 0x000fe20000010000 */
[----:B------:R-:W-:-:S05]  /*0860*/  LOP3.LUT R88, R89, 0x1f, R74, 0xf8, !PT ;  /* 0x0000001f59587812 */ /* 0x000fca00078ef84a */
[----:B-1----:R-:W-:-:S05]  /*0870*/  IMAD.WIDE R2, R88, 0x10, R78 ;  /* 0x0000001058027825 */ /* 0x002fca00078e024e */
[----:B------:R-:W2:Y:S04]  /*0880*/  LDG.E.128 R8, [R2.64] ;  /* 0x0000000a02087981 */ /* 0x000ea8000c1e1d00 */
[----:B---3--:R-:W3:Y:S01]  /*0890*/  LDG.E.128 R12, [R2.64+0x200] ;  /* 0x0002000a020c7981 */ /* 0x008ee2000c1e1d00 */
        /* <DEDUP_REMOVED lines=10> */
[----:B------:R-:W-:Y:S01]  /*0940*/  IMAD.WIDE R2, R88, 0x10, R82 ;  /* 0x0000001058027825 */ /* 0x000fe200078e0252 */
[----:B------:R-:W-:-:S02]  /*0950*/  IADD3 R91, -R87, c[0x0][0x174], RZ ;  /* 0x00005d00575b7a10 */ /* 0x000fc40007ffe1ff */
[----:B--2---:R-:W-:Y:S04]  /*0960*/  STS.128 [R76.X16], R16 ;  /* 0x000000104c007388 */ /* 0x004fe8000000cc00 */
[----:B0--3--:R0:W-:Y:S01]  /*0970*/  STS.128 [R76.X16+0x200], R36 ;  /* 0x000200244c007388 */ /* 0x0091e2000000cc00 */
[----:B------:R-:W-:-:S06]  /*0980*/  NOP ;  /* 0x0000000000007918 */ /* 0x000fcc0000000000 */
[----:B------:R-:W-:Y:S04]  /*0990*/  LDS.128 R32, [R90] ;  /* 0x000000005a207984 */ /* 0x000fe80000000c00 */
[----:B------:R-:W-:Y:S04]  /*09a0*/  LDS.128 R28, [R90+0x10] ;  /* 0x000010005a1c7984 */ /* 0x000fe80000000c00 */
[----:B------:R-:W-:Y:S06]  /*09b0*/  BAR.SYNC.DEFER_BLOCKING 0x0 ;  /* 0x0000000000007b1d */ /* 0x000fec0000010000 */
[----:B------:R1:W2:Y:S04]  /*09c0*/  LDG.E.128 R40, [R2.64] ;  /* 0x0000000a02287981 */ /* 0x0002a8000c1e1d00 */
[----:B------:R1:W3:Y:S01]  /*09d0*/  LDG.E.128 R44, [R2.64+0x200] ;  /* 0x0002000a022c7981 */ /* 0x0002e2000c1e1d00 */
        /* <DEDUP_REMOVED lines=8> */
[----:B-1----:R-:W-:-:S05]  /*0a60*/  IMAD.WIDE.U32 R2, R0, c[0x0][0x1f8], R4 ;  /* 0x00007e0000027a25 */ /* 0x002fca00078e0004 */
[----:B------:R-:W-:Y:S02]  /*0a70*/  IADD3 R3, R3, R7, RZ ;  /* 0x0000000703037210 */ /* 0x000fe40007ffe0ff */
[----:B------:R-:W-:-:S04]  /*0a80*/  LEA R4, P0, R2, c[0x0][0x268], 0x2 ;  /* 0x00009a0002047a11 */ /* 0x000fc800078010ff */
[----:B------:R-:W-:-:S05]  /*0a90*/  LEA.HI.X R5, R2, c[0x0][0x26c], R3, 0x2, P0 ;  /* 0x00009b0002057a11 */ /* 0x000fca00000f1403 */
[----:B------:R-:W-:Y:S01]  /*0aa0*/  IMAD.WIDE R2, R88, 0x10, R4 ;  /* 0x0000001058027825 */ /* 0x000fe200078e0204 */
[----:B--2---:R-:W-:Y:S04]  /*0ab0*/  STS.128 [R76.X16], R40 ;  /* 0x000000284c007388 */ /* 0x004fe8000000cc00 */
[----:B---3--:R1:W-:Y:S01]  /*0ac0*/  STS.128 [R76.X16+0x200], R44 ;  /* 0x0002002c4c007388 */ /* 0x0083e2000000cc00 */
[----:B------:R-:W-:-:S06]  /*0ad0*/  NOP ;  /* 0x0000000000007918 */ /* 0x000fcc0000000000 */
[----:B------:R-:W-:Y:S04]  /*0ae0*/  LDS.128 R8, [R90] ;  /* 0x000000005a087984 */ /* 0x000fe80000000c00 */
[----:B------:R-:W-:Y:S04]  /*0af0*/  LDS.128 R4, [R90+0x10] ;  /* 0x000010005a047984 */ /* 0x000fe80000000c00 */
[----:B------:R-:W-:Y:S06]  /*0b00*/  BAR.SYNC.DEFER_BLOCKING 0x0 ;  /* 0x0000000000007b1d */ /* 0x000fec0000010000 */
[----:B0-----:R0:W2:Y:S04]  /*0b10*/  LDG.E.128 R36, [R2.64] ;  /* 0x0000000a02247981 */ /* 0x0010a8000c1e1d00 */
[----:B------:R0:W3:Y:S01]  /*0b20*/  LDG.E.128 R48, [R2.64+0x200] ;  /* 0x0002000a02307981 */ /* 0x0000e2000c1e1d00 */
        /* <DEDUP_REMOVED lines=11> */
[----:B--2---:R-:W-:Y:S04]  /*0be0*/  STS.128 [R76.X16], R36 ;  /* 0x000000244c007388 */ /* 0x004fe8000000cc00 */
[----:B---3--:R-:W-:Y:S01]  /*0bf0*/  STS.128 [R76.X16+0x200], R48 ;  /* 0x000200304c007388 */ /* 0x008fe2000000cc00 */
[----:B------:R-:W-:-:S06]  /*0c00*/  NOP ;  /* 0x0000000000007918 */ /* 0x000fcc0000000000 */
[----:B------:R-:W0:Y:S04]  /*0c10*/  LDS.128 R16, [R90] ;  /* 0x000000005a107984 */ /* 0x000e280000000c00 */
[----:B------:R-:W2:Y:S04]  /*0c20*/  LDS.128 R12, [R90+0x10] ;  /* 0x000010005a0c7984 */ /* 0x000ea80000000c00 */
[----:B------:R-:W-:Y:S06]  /*0c30*/  BAR.SYNC.DEFER_BLOCKING 0x0 ;  /* 0x0000000000007b1d */ /* 0x000fec0000010000 */
[----:B-1----:R1:W3:Y:S04]  /*0c40*/  LDG.E.128 R44, [R2.64] ;  /* 0x0000000a022c7981 */ /* 0x0022e8000c1e1d00 */
[----:B------:R1:W4:Y:S01]  /*0c50*/  LDG.E.128 R52, [R2.64+0x200] ;  /* 0x0002000a02347981 */ /* 0x000322000c1e1d00 */
[----:B------:R-:W-:-:S02]  /*0c60*/  IMAD R95, R69, c[0x0][0x2f0], RZ ;  /* 0x0000bc00455f7a24 */ /* 0x000fc400078e02ff */
[----:B0-----:R-:W-:Y:S02]  /*0c70*/  FMUL.FTZ R40, R16, -1.4426950216293334961 ;  /* 0xbfb8aa3b10287820 */ /* 0x001fe40000410000 */
[----:B------:R-:W-:Y:S02]  /*0c80*/  FMUL.FTZ R41, R17, -1.4426950216293334961 ;  /* 0xbfb8aa3b11297820 */ /* 0x000fe40000410000 */
[----:B------:R-:W-:Y:S02]  /*0c90*/  FMUL.FTZ R36, R18, -1.4426950216293334961 ;  /* 0xbfb8aa3b12247820 */ /* 0x000fe40000410000 */
[----:B------:R-:W1:Y:S01]  /*0ca0*/  MUFU.EX2 R40, R40 ;  /* 0x0000002800287308 */ /* 0x000e620000000800 */
[----:B------:R-:W-:Y:S02]  /*0cb0*/  FMUL.FTZ R37, R19, -1.4426950216293334961 ;  /* 0xbfb8aa3b13257820 */ /* 0x000fe40000410000 */
[----:B--2---:R-:W-:Y:S02]  /*0cc0*/  FMUL.FTZ R38, R12, -1.4426950216293334961 ;  /* 0xbfb8aa3b0c267820 */ /* 0x004fe40000410000 */
[----:B------:R-:W-:-:S02]  /*0cd0*/  FMUL.FTZ R39, R13, -1.4426950216293334961 ;  /* 0xbfb8aa3b0d277820 */ /* 0x000fc40000410000 */
[----:B------:R-:W-:Y:S01]  /*0ce0*/  FMUL.FTZ R42, R14, -1.4426950216293334961 ;  /* 0xbfb8aa3b0e2a7820 */ /* 0x000fe20000410000 */
[----:B------:R-:W0:Y:S01]  /*0cf0*/  MUFU.EX2 R41, R41 ;  /* 0x0000002900297308 */ /* 0x000e220000000800 */
[----:B------:R-:W-:Y:S02]  /*0d00*/  FMUL.FTZ R49, R15, -1.4426950216293334961 ;  /* 0xbfb8aa3b0f317820 */ /* 0x000fe40000410000 */
[----:B------:R-:W-:-:S05]  /*0d10*/  IMAD R95, R0, c[0x0][0x2f4], R95 ;  /* 0x0000bd00005f7a24 */ /* 0x000fca00078e025f */
[----:B------:R-:W2:Y:S01]  /*0d20*/  MUFU.EX2 R36, R36 ;  /* 0x0000002400247308 */ /* 0x000ea20000000800 */
[----:B-1----:R-:W-:-:S07]  /*0d30*/  FADD.FTZ R2, R40, 1 ;  /* 0x3f80000028027421 */ /* 0x002fce0000010000 */
[----:B------:R-:W-:Y:S01]  /*0d40*/  MUFU.EX2 R37, R37 ;  /* 0x0000002500257308 */ /* 0x000fe20000000800 */
[----:B0-----:R-:W-:-:S07]  /*0d50*/  FADD.FTZ R3, R41, 1 ;  /* 0x3f80000029037421 */ /* 0x001fce0000010000 */
[----:B------:R-:W0:Y:S01]  /*0d60*/  MUFU.EX2 R38, R38 ;  /* 0x0000002600267308 */ /* 0x000e220000000800 */
[----:B--2---:R-:W-:-:S07]  /*0d70*/  FADD.FTZ R48, R36, 1 ;  /* 0x3f80000024307421 */ /* 0x004fce0000010000 */
[----:B------:R-:W-:Y:S08]  /*0d80*/  MUFU.EX2 R39, R39 ;  /* 0x0000002700277308 */ /* 0x000ff00000000800 */
[----:B------:R-:W1:Y:S01]  /*0d90*/  MUFU.EX2 R51, R42 ;  /* 0x0000002a00337308 */ /* 0x000e620000000800 */
[----:B0-----:R-:W-:-:S07]  /*0da0*/  FADD.FTZ R50, R38, 1 ;  /* 0x3f80000026327421 */ /* 0x001fce0000010000 */
[----:B------:R0:W2:Y:S08]  /*0db0*/  MUFU.EX2 R94, R49 ;  /* 0x00000031005e7308 */ /* 0x0000b00000000800 */
[----:B------:R-:W2:Y:S01]  /*0dc0*/  MUFU.RCP R56, R3 ;  /* 0x0000000300387308 */ /* 0x000ea20000001000 */
[----:B0-----:R-:W-:Y:S02]  /*0dd0*/  FADD.FTZ R49, R37, 1 ;  /* 0x3f80000025317421 */ /* 0x001fe40000010000 */
[----:B-1----:R-:W-:-:S05]  /*0de0*/  FADD.FTZ R51, R51, 1 ;  /* 0x3f80000033337421 */ /* 0x002fca0000010000 */
[----:B------:R-:W-:Y:S01]  /*0df0*/  MUFU.RCP R59, R48 ;  /* 0x00000030003b7308 */ /* 0x000fe20000001000 */
[----:B--2---:R-:W-:-:S07]  /*0e00*/  FADD.FTZ R94, R94, 1 ;  /* 0x3f8000005e5e7421 */ /* 0x004fce0000010000 */
[----:B------:R0:W1:Y:S08]  /*0e10*/  MUFU.RCP R57, R2 ;  /* 0x0000000200397308 */ /* 0x0000700000001000 */
[----:B------:R-:W2:Y:S01]  /*0e20*/  MUFU.RCP R58, R49 ;  /* 0x00000031003a7308 */ /* 0x000ea20000001000 */
[----:B0-----:R-:W-:-:S07]  /*0e30*/  FADD.FTZ R2, -R56, 1 ;  /* 0x3f80000038027421 */ /* 0x001fce0000010100 */
[----:B------:R-:W-:Y:S01]  /*0e40*/  MUFU.RCP R97, R50 ;  /* 0x0000003200617308 */ /* 0x000fe20000001000 */
[----:B-1----:R-:W-:-:S04]  /*0e50*/  FADD.FTZ R3, -R57, 1 ;  /* 0x3f80000039037421 */ /* 0x002fc80000010100 */
[----:B------:R-:W-:-:S03]  /*0e60*/  FFMA.FTZ R3, R16, R3, 1 ;  /* 0x3f80000010037423 */ /* 0x000fc60000010003 */
[----:B------:R-:W-:Y:S08]  /*0e70*/  MUFU.RCP R99, R51 ;  /* 0x0000003300637308 */ /* 0x000ff00000001000 */
[----:B------:R-:W-:Y:S01]  /*0e80*/  MUFU.RCP R94, R94 ;  /* 0x0000005e005e7308 */ /* 0x000fe20000001000 */
[----:B---3--:R0:W-:Y:S04]  /*0e90*/  STS.128 [R76.X16], R44 ;  /* 0x0000002c4c007388 */ /* 0x0081e8000000cc00 */
[----:B----4-:R-:W-:Y:S01]  /*0ea0*/  STS.128 [R76.X16+0x200], R52 ;  /* 0x000200344c007388 */ /* 0x010fe2000000cc00 */
[----:B------:R-:W-:-:S06]  /*0eb0*/  NOP ;  /* 0x0000000000007918 */ /* 0x000fcc0000000000 */
[----:B------:R-:W1:Y:S01]  /*0ec0*/  LDS.128 R40, [R90] ;  /* 0x000000005a287984 */ /* 0x000e620000000c00 */
[----:B0-----:R-:W-:-:S03]  /*0ed0*/  FADD.FTZ R44, R39, 1 ;  /* 0x3f800000272c7421 */ /* 0x001fc60000010000 */
[----:B------:R-:W0:Y:S01]  /*0ee0*/  LDS.128 R36, [R90+0x10] ;  /* 0x000010005a247984 */ /* 0x000e220000000c00 */
[----:B------:R-:W-:Y:S01]  /*0ef0*/  FADD.FTZ R45, -R59, 1 ;  /* 0x3f8000003b2d7421 */ /* 0x000fe20000010100 */
[----:B------:R3:W4:Y:S01]  /*0f00*/  MUFU.RCP R92, R44 ;  /* 0x0000002c005c7308 */ /* 0x0007220000001000 */
[----:B--2---:R-:W-:Y:S02]  /*0f10*/  FADD.FTZ R46, -R58, 1 ;  /* 0x3f8000003a2e7421 */ /* 0x004fe40000010100 */
[----:B------:R-:W-:Y:S02]  /*0f20*/  FFMA.FTZ R47, R18, R45, 1 ;  /* 0x3f800000122f7423 */ /* 0x000fe4000001002d */
[----:B------:R-:W-:Y:S02]  /*0f30*/  FFMA.FTZ R48, R19, R46, 1 ;  /* 0x3f80000013307423 */ /* 0x000fe4000001002e */
[----:B---3--:R-:W-:Y:S02]  /*0f40*/  FFMA.FTZ R44, R17, R2, 1 ;  /* 0x3f800000112c7423 */ /* 0x008fe40000010002 */
        /* <DEDUP_REMOVED lines=16> */
[----:B0-----:R-:W-:Y:S02]  /*1050*/  FMUL.FTZ R2, R4, R36 ;  /* 0x0000002404027220 */ /* 0x001fe40000410000 */
        /* <DEDUP_REMOVED lines=46> */
[----:B-1----:R-:W-:-:S02]  /*1340*/  FMUL.FTZ R101, R6, R99 ;  /* 0x0000006306657220 */ /* 0x002fc40000410000 */
        /* <DEDUP_REMOVED lines=18> */
[----:B-1----:R-:W-:-:S04]  /*1470*/  IMAD.WIDE.U32 R2, R71, c[0x0][0x210], R60 ;  /* 0x0000840047027a25 */ /* 0x002fc800078e003c */
[----:B------:R-:W-:Y:S01]  /*1480*/  IMAD R5, R71, c[0x0][0x214], R4 ;  /* 0x0000850047057a24 */ /* 0x000fe200078e0204 */
[----:B------:R-:W-:Y:S04]  /*1490*/  STS.128 [R90], R40 ;  /* 0x000000285a007388 */ /* 0x000fe80000000c00 */
[----:B------:R-:W-:Y:S01]  /*14a0*/  STS.128 [R90+0x10], R36 ;  /* 0x000010245a007388 */ /* 0x000fe20000000c00 */
[----:B------:R-:W-:-:S06]  /*14b0*/  NOP ;  /* 0x0000000000007918 */ /* 0x000fcc0000000000 */
[----:B------:R-:W0:Y:S01]  /*14c0*/  LDS.128 R8, [R76.X16] ;  /* 0x000000004c087984 */ /* 0x000e22000000cc00 */
        /* <DEDUP_REMOVED lines=11> */
.L_x_12807:
[----:B------:R-:W-:Y:S01]  /*1580*/  FFMA.FTZ R6, R26, R95, R6 ;  /* 0x0000005f1a067223 */ /* 0x000fe20000010006 */
[----:B------:R-:W-:Y:S01]  /*1590*/  BAR.SYNC.DEFER_BLOCKING 0x0 ;  /* 0x0000000000007b1d */ /* 0x000fe20000010000 */
[----:B------:R-:W-:Y:S01]  /*15a0*/  CS2R R16, SRZ ;  /* 0x0000000000107805 */ /* 0x000fe2000001ff00 */
[----:B------:R-:W-:Y:S01]  /*15b0*/  CS2R R18, SRZ ;  /* 0x0000000000127805 */ /* 0x000fe2000001ff00 */
[----:B------:R-:W-:Y:S01]  /*15c0*/  FFMA.FTZ R6, R27, R119, R6 ;  /* 0x000000771b067223 */ /* 0x000fe20000010006 */
[----:B0-----:R-:W-:Y:S01]  /*15d0*/  CS2R R12, SRZ ;  /* 0x00000000000c7805 */ /* 0x001fe2000001ff00 */
[----:B------:R-:W-:Y:S01]  /*15e0*/  CS2R R14, SRZ ;  /* 0x00000000000e7805 */ /* 0x000fe2000001ff00 */
[----:B-----5:R-:W-:-:S02]  /*15f0*/  FMUL.FTZ R8, R55, R68 ;  /* 0x0000004437087220 */ /* 0x020fc40000410000 */
[----:B------:R-:W-:Y:S02]  /*1600*/  FFMA.FTZ R6, R20, R53, R6 ;  /* 0x0000003514067223 */ /* 0x000fe40000010006 */
[-C--:B------:R-:W-:Y:S02]  /*1610*/  FMUL.FTZ R9, R121, R68.reuse ;  /* 0x0000004479097220 */ /* 0x080fe40000410000 */
[----:B------:R-:W-:Y:S02]  /*1620*/  FFMA.FTZ R6, R21, R117, R6 ;  /* 0x0000007515067223 */ /* 0x000fe40000010006 */
[-C--:B------:R-:W-:Y:S02]  /*1630*/  FMUL.FTZ R10, R95, R68.reuse ;  /* 0x000000445f0a7220 */ /* 0x080fe40000410000 */
[----:B-1----:R-:W-:Y:S02]  /*1640*/  FFMA.FTZ R2, R22, R101, R6 ;  /* 0x0000006516027223 */ /* 0x002fe40000010006 */
        /* <DEDUP_REMOVED lines=8> */
[--C-:B------:R-:W-:Y:S01]  /*16d0*/  FADD.FTZ R97, R32, R70.reuse ;  /* 0x0000004620617221 */ /* 0x100fe20000010000 */
[----:B------:R-:W-:Y:S01]  /*16e0*/  HFMA2.MMA R114, -RZ, RZ, 0, 0 ;  /* 0x00000000ff727435 */ /* 0x000fe200000001ff */
        /* <DEDUP_REMOVED lines=28> */
.L_x_12855:
        /* <DEDUP_REMOVED lines=10> */
[----:B0-----:R0:W2:Y:S04]  /*1950*/  LDG.E.128 R28, [R2.64] ;  /* 0x0000000a021c7981 */ /* 0x0010a8000c1e1d00 */
[----:B---3--:R0:W3:Y:S04]  /*1960*/  LDG.E.128 R32, [R2.64+0x200] ;  /* 0x0002000a02207981 */ /* 0x0080e8000c1e1d00 */
[----:B------:R0:W4:Y:S04]  /*1970*/  LDG.E.128 R36, [R2.64+0x400] ;  /* 0x0004000a02247981 */ /* 0x000128000c1e1d00 */
[----:B------:R0:W4:Y:S01]  /*1980*/  LDG.E.128 R40, [R2.64+0x600] ;  /* 0x0006000a02287981 */ /* 0x000122000c1e1d00 */
[----:B------:R-:W-:-:S02]  /*1990*/  IMAD R47, R69, c[0x0][0x180], RZ ;  /* 0x00006000452f7a24 */ /* 0x000fc400078e02ff */
[----:B------:R-:W-:-:S04]  /*19a0*/  IMAD.WIDE.U32 R44, R0, c[0x0][0x180], RZ ;  /* 0x00006000002c7a25 */ /* 0x000fc800078e00ff */
[----:B------:R-:W-:Y:S02]  /*19b0*/  IMAD R47, R0, c[0x0][0x184], R47 ;  /* 0x00006100002f7a24 */ /* 0x000fe400078e022f */
[----:B------:R-:W-:-:S03]  /*19c0*/  IMAD R51, R125, c[0x0][0x1c0], RZ ;  /* 0x000070007d337a24 */ /* 0x000fc600078e02ff */
[----:B------:R-:W-:Y:S01]  /*19d0*/  IADD3 R45, R45, R47, RZ ;  /* 0x0000002f2d2d7210 */ /* 0x000fe20007ffe0ff */
[----:B------:R-:W-:-:S04]  /*19e0*/  IMAD R47, R125, c[0x0][0x188], RZ ;  /* 0x000062007d2f7a24 */ /* 0x000fc800078e02ff */
[C---:B------:R-:W-:Y:S02]  /*19f0*/  IMAD R47, R114.reuse, c[0x0][0x18c], R47 ;  /* 0x00006300722f7a24 */ /* 0x040fe400078e022f */
[----:B------:R-:W-:-:S05]  /*1a00*/  IMAD.WIDE.U32 R44, R114, c[0x0][0x188], R44 ;  /* 0x00006200722c7a25 */ /* 0x000fca00078e002c */
[----:B------:R-:W-:Y:S02]  /*1a10*/  IADD3 R45, R45, R47, RZ ;  /* 0x0000002f2d2d7210 */ /* 0x000fe40007ffe0ff */
[----:B------:R-:W-:-:S04]  /*1a20*/  LEA R46, P0, R44, c[0x0][0x220], 0x3 ;  /* 0x000088002c2e7a11 */ /* 0x000fc800078018ff */
[----:B------:R-:W-:Y:S01]  /*1a30*/  LEA.HI.X R47, R44, c[0x0][0x224], R45, 0x3, P0 ;  /* 0x000089002c2f7a11 */ /* 0x000fe200000f1c2d */
[----:B------:R-:W-:-:S04]  /*1a40*/  IMAD.WIDE.U32 R44, R114, c[0x0][0x1c0], RZ ;  /* 0x00007000722c7a25 */ /* 0x000fc800078e00ff */
[----:B0-----:R0:W4:Y:S01]  /*1a50*/  LDG.E.64 R2, [R46.64] ;  /* 0x0000000a2e027981 */ /* 0x001122000c1e1b00 */
[----:B------:R-:W-:Y:S01]  /*1a60*/  IMAD R51, R114, c[0x0][0x1c4], R51 ;  /* 0x0000710072337a24 */ /* 0x000fe200078e0233 */
[----:B------:R-:W-:-:S04]  /*1a70*/  LEA R94, P0, R44, R85, 0x2 ;  /* 0x000000552c5e7211 */ /* 0x000fc800078010ff */
[----:B------:R-:W-:-:S04]  /*1a80*/  IADD3 R45, R45, R51, RZ ;  /* 0x000000332d2d7210 */ /* 0x000fc80007ffe0ff */
[----:B------:R-:W-:-:S05]  /*1a90*/  LEA.HI.X R95, R44, R86, R45, 0x2, P0 ;  /* 0x000000562c5f7211 */ /* 0x000fca00000f142d */
[----:B------:R-:W-:Y:S01]  /*1aa0*/  IMAD.WIDE R94, R49, 0x10, R94 ;  /* 0x00000010315e7825 */ /* 0x000fe200078e025e */
[----:B--2---:R1:W-:Y:S04]  /*1ab0*/  STS.128 [R76.X16], R28 ;  /* 0x0000001c4c007388 */ /* 0x0043e8000000cc00 */
[----:B---3--:R-:W-:Y:S04]  /*1ac0*/  STS.128 [R76.X16+0x200], R32 ;  /* 0x000200204c007388 */ /* 0x008fe8000000cc00 */
[----:B----4-:R-:W-:Y:S04]  /*1ad0*/  STS.128 [R76.X16+0x400], R36 ;  /* 0x000400244c007388 */ /* 0x010fe8000000cc00 */
[----:B------:R-:W-:Y:S01]  /*1ae0*/  STS.128 [R76.X16+0x600], R40 ;  /* 0x000600284c007388 */ /* 0x000fe2000000cc00 */
[----:B------:R-:W-:-:S06]  /*1af0*/  NOP ;  /* 0x0000000000007918 */ /* 0x000fcc0000000000 */
[----:B0-----:R0:W2:Y:S04]  /*1b00*/  LDG.E.128 R44, [R94.64] ;  /* 0x0000000a5e2c7981 */ /* 0x0010a8000c1e1d00 */
[----:B------:R0:W3:Y:S04]  /*1b10*/  LDG.E.128 R48, [R94.64+0x200] ;  /* 0x0002000a5e307981 */ /* 0x0000e8000c1e1d00 */
[----:B------:R0:W4:Y:S04]  /*1b20*/  LDG.E.128 R52, [R94.64+0x400] ;  /* 0x0004000a5e347981 */ /* 0x000128000c1e1d00 */
[----:B------:R0:W4:Y:S01]  /*1b30*/  LDG.E.128 R56, [R94.64+0x600] ;  /* 0x0006000a5e387981 */ /* 0x000122000c1e1d00 */
[----:B------:R-:W-:-:S02]  /*1b40*/  ISETP.NE.AND P2, PT, R74, RZ, PT ;  /* 0x000000ff4a00720c */ /* 0x000fc40003f45270 */
[----:B------:R-:W-:Y:S02]  /*1b50*/  SHF.L.U32 R128, R76, 0x6, RZ ;  /* 0x000000064c807819 */ /* 0x000fe400000006ff */
[----:B------:R-:W-:-:S03]  /*1b60*/  LOP3.LUT R142, R74, 0x1f, RZ, 0xc0, !PT ;  /* 0x0000001f4a8e7812 */ /* 0x000fc600078ec0ff */
[----:B------:R-:W-:Y:S01]  /*1b70*/  LDS.128 R32, [R128+0x10] ;  /* 0x0000100080207984 */ /* 0x000fe20000000c00 */
[----:B------:R-:W-:Y:S02]  /*1b80*/  ISETP.NE.AND P0, PT, R142, RZ, PT ;  /* 0x000000ff8e00720c */ /* 0x000fe40003f05270 */
[----:B0-----:R-:W-:Y:S01]  /*1b90*/  IADD3 R95, R74, 0x200, RZ ;  /* 0x000002004a5f7810 */ /* 0x001fe20007ffe0ff */
[----:B------:R-:W-:Y:S01]  /*1ba0*/  LDS.128 R36, [R128+0x20] ;  /* 0x0000200080247984 */ /* 0x000fe20000000c00 */
[----:B------:R-:W-:Y:S02]  /*1bb0*/  ISETP.LT.OR P1, PT, R91, 0x2, P0 ;  /* 0x000000025b00780c */ /* 0x000fe40000721670 */
[----:B------:R-:W-:Y:S01]  /*1bc0*/  @!P2 LEA R95, R123, R114, 0x8 ;  /* 0x000000727b5fa211 */ /* 0x000fe200078e40ff */
[----:B------:R-:W-:Y:S01]  /*1bd0*/  FMUL.FTZ R129, R2, 1.4426950216293334961 ;  /* 0x3fb8aa3b02817820 */ /* 0x000fe20000410000 */
[----:B------:R-:W-:Y:S01]  /*1be0*/  LDS.128 R40, [R128+0x30] ;  /* 0x0000300080287984 */ /* 0x000fe20000000c00 */
[----:B-1----:R-:W-:Y:S01]  /*1bf0*/  FMUL.FTZ R28, R97, R3 ;  /* 0x00000003611c7220 */ /* 0x002fe20000410000 */
[----:B------:R-:W-:Y:S01]  /*1c00*/  SHF.L.U32 R134, R95, 0x3, RZ ;  /* 0x000000035f867819 */ /* 0x000fe200000006ff */
[----:B------:R-:W-:-:S02]  /*1c10*/  FMUL.FTZ R100, R97, R129 ;  /* 0x0000008161647220 */ /* 0x000fc40000410000 */
[----:B------:R-:W-:Y:S02]  /*1c20*/  FMUL.RZ R130, R28, 0.15915493667125701904 ;  /* 0x3e22f9831c827820 */ /* 0x000fe4000040c000 */
[----:B------:R-:W-:Y:S01]  /*1c30*/  MUFU.EX2 R101, R100 ;  /* 0x0000006400657308 */ /* 0x000fe20000000800 */
[----:B------:R-:W0:Y:S01]  /*1c40*/  LDS.128 R28, [R128] ;  /* 0x00000000801c7984 */ /* 0x000e220000000c00 */
[----:B------:R-:W-:-:S05]  /*1c50*/  @!P1 IADD3 R127, R91, -0x2, RZ ;  /* 0xfffffffe5b7f9810 */ /* 0x000fca0007ffe0ff */
[----:B------:R-:W-:Y:S01]  /*1c60*/  @!P1 IMAD R131, R127, c[0x0][0x16c], R114 ;  /* 0x00005b007f839a24 */ /* 0x000fe200078e0272 */
[----:B------:R-:W1:Y:S08]  /*1c70*/  MUFU.COS R126, R130 ;  /* 0x00000082007e7308 */ /* 0x000e700000000000 */
[----:B------:R1:W1:Y:S02]  /*1c80*/  MUFU.SIN R94, R130 ;  /* 0x00000082005e7308 */ /* 0x0002640000000400 */
[----:B-1----:R-:W-:-:S02]  /*1c90*/  FMUL.FTZ R100, R101, R126 ;  /* 0x0000007e65647220 */ /* 0x002fc40000410000 */
[----:B------:R-:W-:Y:S01]  /*1ca0*/  FMUL.FTZ R130, R92, R3 ;  /* 0x000000035c827220 */ /* 0x000fe20000410000 */
[----:B------:R-:W-:Y:S01]  /*1cb0*/  CS2R R126, SRZ ;  /* 0x00000000007e7805 */ /* 0x000fe2000001ff00 */
[----:B------:R-:W-:Y:S02]  /*1cc0*/  FMUL.FTZ R101, R101, R94 ;  /* 0x0000005e65657220 */ /* 0x000fe40000410000 */
[----:B------:R-:W-:Y:S02]  /*1cd0*/  FMUL.RZ R136, R130, 0.15915493667125701904 ;  /* 0x3e22f98382887820 */ /* 0x000fe4000040c000 */
[----:B------:R-:W-:Y:S02]  /*1ce0*/  FMUL.FTZ R130, R92, R129 ;  /* 0x000000815c827220 */ /* 0x000fe40000410000 */
[----:B------:R-:W-:Y:S01]  /*1cf0*/  @!P1 IMAD.WIDE R94, R131, 0x10, R66 ;  /* 0x00000010835e9825 */ /* 0x000fe200078e0242 */
[----:B------:R-:W-:Y:S03]  /*1d00*/  MUFU.SIN R133, R136 ;  /* 0x0000008800857308 */ /* 0x000fe60000000400 */
[----:B------:R-:W-:-:S05]  /*1d10*/  FMUL.FTZ R132, R99, R3 ;  /* 0x0000000363847220 */ /* 0x000fca0000410000 */
[----:B------:R-:W1:Y:S01]  /*1d20*/  MUFU.EX2 R130, R130 ;  /* 0x0000008200827308 */ /* 0x000e620000000800 */
[----:B------:R-:W-:Y:S02]  /*1d30*/  FMUL.RZ R139, R132, 0.15915493667125701904 ;  /* 0x3e22f983848b7820 */ /* 0x000fe4000040c000 */
[----:B------:R-:W-:-:S05]  /*1d40*/  FMUL.FTZ R132, R103, R3 ;  /* 0x0000000367847220 */ /* 0x000fca0000410000 */
[----:B------:R-:W1:Y:S01]  /*1d50*/  MUFU.COS R131, R136 ;  /* 0x0000008800837308 */ /* 0x000e620000000000 */
[----:B------:R-:W-:Y:S02]  /*1d60*/  FMUL.RZ R147, R132, 0.15915493667125701904 ;  /* 0x3e22f98384937820 */ /* 0x000fe4000040c000 */
[----:B0-----:R-:W-:Y:S02]  /*1d70*/  FMUL.FTZ R149, R97, R29 ;  /* 0x0000001d61957220 */ /* 0x001fe40000410000 */
[----:B------:R-:W-:-:S03]  /*1d80*/  FMUL.FTZ R132, R103, R129 ;  /* 0x0000008167847220 */ /* 0x000fc60000410000 */
[----:B------:R-:W-:Y:S01]  /*1d90*/  MUFU.SIN R135, R139 ;  /* 0x0000008b00877308 */ /* 0x000fe20000000400 */
[----:B-1----:R-:W-:Y:S02]  /*1da0*/  FMUL.FTZ R133, R130, R133 ;  /* 0x0000008582857220 */ /* 0x002fe40000410000 */
[----:B------:R-:W-:-:S05]  /*1db0*/  FMUL.FTZ R149, R24, R149 ;  /* 0x0000009518957220 */ /* 0x000fca0000410000 */
[----:B------:R-:W-:Y:S08]  /*1dc0*/  MUFU.COS R137, R139 ;  /* 0x0000008b00897308 */ /* 0x000ff00000000000 */
[----:B------:R-:W-:Y:S08]  /*1dd0*/  MUFU.SIN R141, R147 ;  /* 0x00000093008d7308 */ /* 0x000ff00000000400 */
[----:B------:R0:W-:Y:S01]  /*1de0*/  MUFU.COS R139, R147 ;  /* 0x00000093008b7308 */ /* 0x0001e20000000000 */
[----:B------:R-:W-:-:S02]  /*1df0*/  FMUL.FTZ R146, R105, R3 ;  /* 0x0000000369927220 */ /* 0x000fc40000410000 */
[----:B0-----:R-:W-:-:S05]  /*1e00*/  FMUL.FTZ R147, R97, R28 ;  /* 0x0000001c61937220 */ /* 0x001fca0000410000 */
[----:B------:R0:W1:Y:S01]  /*1e10*/  MUFU.EX2 R140, R132 ;  /* 0x00000084008c7308 */ /* 0x0000620000000800 */
[----:B------:R-:W-:Y:S02]  /*1e20*/  FMUL.FTZ R147, R24, R147 ;  /* 0x0000009318937220 */ /* 0x000fe40000410000 */
[----:B0-----:R-:W-:Y:S02]  /*1e30*/  FMUL.FTZ R132, R130, R131 ;  /* 0x0000008382847220 */ /* 0x001fe40000410000 */
[----:B------:R-:W-:Y:S02]  /*1e40*/  FMUL.FTZ R131, R133, R149 ;  /* 0x0000009585837220 */ /* 0x000fe40000410000 */
[----:B------:R-:W-:Y:S02]  /*1e50*/  FMUL.RZ R154, R146, 0.15915493667125701904 ;  /* 0x3e22f983929a7820 */ /* 0x000fe4000040c000 */
[----:B------:R-:W-:Y:S02]  /*1e60*/  FFMA.FTZ R131, R132, R147, -R131 ;  /* 0x0000009384837223 */ /* 0x000fe40000010883 */
[----:B------:R-:W-:-:S02]  /*1e70*/  FMUL.FTZ R145, R105, R129 ;  /* 0x0000008169917220 */ /* 0x000fc40000410000 */
[----:B------:R-:W-:Y:S01]  /*1e80*/  FMUL.FTZ R146, R92, R31 ;  /* 0x0000001f5c927220 */ /* 0x000fe20000410000 */
[----:B------:R-:W-:Y:S08]  /*1e90*/  MUFU.SIN R130, R154 ;  /* 0x0000009a00827308 */ /* 0x000ff00000000400 */
[----:B------:R-:W-:Y:S01]  /*1ea0*/  MUFU.EX2 R145, R145 ;  /* 0x0000009100917308 */ /* 0x000fe20000000800 */
[----:B-1----:R-:W-:-:S02]  /*1eb0*/  FMUL.FTZ R139, R140, R139 ;  /* 0x0000008b8c8b7220 */ /* 0x002fc40000410000 */
[----:B------:R-:W-:Y:S02]  /*1ec0*/  FMUL.FTZ R140, R140, R141 ;  /* 0x0000008d8c8c7220 */ /* 0x000fe40000410000 */
        /* <DEDUP_REMOVED lines=9> */
[----:B------:R-:W3:Y:S04]  /*1f60*/  LDS.128 R56, [R128+0x870] ;  /* 0x0008700080387984 */ /* 0x000ee80000000c00 */
[----:B------:R4:W-:Y:S04]  /*1f70*/  STS.64 [R134+0x2550], R100 ;  /* 0x0025506486007388 */ /* 0x0009e80000000a00 */
[----:B------:R-:W-:Y:S01]  /*1f80*/  BAR.SYNC.DEFER_BLOCKING 0x0 ;  /* 0x0000000000007b1d */ /* 0x000fe20000010000 */
[----:B----4-:R-:W-:-:S04]  /*1f90*/  FMUL.FTZ R134, R98, R3 ;  /* 0x0000000362867220 */ /* 0x010fc80000410000 */
[----:B------:R-:W-:Y:S01]  /*1fa0*/  FMUL.RZ R148, R134, 0.15915493667125701904 ;  /* 0x3e22f98386947820 */ /* 0x000fe2000040c000 */
[----:B------:R4:W5:Y:S01]  /*1fb0*/  @!P1 LDG.E.64 R126, [R94.64+0x8] ;  /* 0x0000080a5e7e9981 */ /* 0x000962000c1e1b00 */
[-C--:B------:R-:W-:Y:S02]  /*1fc0*/  FMUL.FTZ R134, R98, R129.reuse ;  /* 0x0000008162867220 */ /* 0x080fe40000410000 */
[----:B------:R-:W-:Y:S01]  /*1fd0*/  MUFU.SIN R144, R148 ;  /* 0x0000009400907308 */ /* 0x000fe20000000400 */
[----:B------:R-:W-:Y:S01]  /*1fe0*/  ISETP.NE.AND P1, PT, R74, 0x1f, PT ;  /* 0x0000001f4a00780c */ /* 0x000fe20003f25270 */
[----:B------:R-:W-:Y:S01]  /*1ff0*/  FMUL.FTZ R164, R124, R42 ;  /* 0x0000002a7ca47220 */ /* 0x000fe20000410000 */
[----:B------:R-:W-:Y:S01]  /*2000*/  BSSY B0, `(.L_x_12809) ;  /* 0x0000076000007945 */ /* 0x000fe20003800000 */
[----:B----4-:R-:W-:-:S04]  /*2010*/  FMUL.FTZ R94, R99, R129 ;  /* 0x00000081635e7220 */ /* 0x010fc80000410000 */
[----:B------:R4:W-:Y:S01]  /*2020*/  MUFU.COS R150, R148 ;  /* 0x0000009400967308 */ /* 0x0009e20000000000 */
[----:B------:R-:W-:-:S04]  /*2030*/  FMUL.FTZ R95, R96, R3 ;  /* 0x00000003605f7220 */ /* 0x000fc80000410000 */
[----:B------:R-:W-:Y:S02]  /*2040*/  FMUL.RZ R143, R95, 0.15915493667125701904 ;  /* 0x3e22f9835f8f7820 */ /* 0x000fe4000040c000 */
[-C--:B------:R-:W-:Y:S01]  /*2050*/  FMUL.FTZ R95, R96, R129.reuse ;  /* 0x00000081605f7220 */ /* 0x080fe20000410000 */
[----:B------:R-:W0:Y:S01]  /*2060*/  MUFU.EX2 R94, R94 ;  /* 0x0000005e005e7308 */ /* 0x000e220000000800 */
[----:B----4-:R-:W-:Y:S02]  /*2070*/  FMUL.FTZ R148, R92, R30 ;  /* 0x0000001e5c947220 */ /* 0x010fe40000410000 */
[----:B------:R-:W-:Y:S02]  /*2080*/  FMUL.FTZ R129, R124, R129 ;  /* 0x000000817c817220 */ /* 0x000fe40000410000 */
[----:B------:R-:W-:-:S03]  /*2090*/  FFMA.FTZ R131, R25, R148, R131 ;  /* 0x0000009419837223 */ /* 0x000fc60000010083 */
[----:B------:R-:W-:Y:S08]  /*20a0*/  MUFU.SIN R136, R143 ;  /* 0x0000008f00887308 */ /* 0x000ff00000000400 */
[----:B------:R-:W-:Y:S01]  /*20b0*/  MUFU.COS R128, R143 ;  /* 0x0000008f00807308 */ /* 0x000fe20000000000 */
[----:B0-----:R-:W-:-:S04]  /*20c0*/  FMUL.FTZ R135, R94, R135 ;  /* 0x000000875e877220 */ /* 0x001fc80000410000 */
[----:B------:R-:W-:-:S03]  /*20d0*/  FMUL.FTZ R153, R135, R131 ;  /* 0x0000008387997220 */ /* 0x000fc60000410000 */
[----:B------:R-:W0:Y:S08]  /*20e0*/  MUFU.EX2 R95, R95 ;  /* 0x0000005f005f7308 */ /* 0x000e300000000800 */
[----:B------:R4:W1:Y:S01]  /*20f0*/  MUFU.EX2 R143, R134 ;  /* 0x00000086008f7308 */ /* 0x0008620000000800 */
[----:B0-----:R-:W-:-:S07]  /*2100*/  FMUL.FTZ R136, R95, R136 ;  /* 0x000000885f887220 */ /* 0x001fce0000410000 */
[----:B------:R-:W-:Y:S01]  /*2110*/  MUFU.EX2 R129, R129 ;  /* 0x0000008100817308 */ /* 0x000fe20000000800 */
[----:B----4-:R-:W-:-:S04]  /*2120*/  FMUL.FTZ R134, R133, R147 ;  /* 0x0000009385867220 */ /* 0x010fc80000410000 */
[----:B------:R-:W-:Y:S02]  /*2130*/  FFMA.FTZ R134, R132, R149, R134 ;  /* 0x0000009584867223 */ /* 0x000fe40000010086 */
[----:B-1----:R-:W-:Y:S02]  /*2140*/  FMUL.FTZ R141, R143, R150 ;  /* 0x000000968f8d7220 */ /* 0x002fe40000410000 */
[----:B------:R-:W-:Y:S02]  /*2150*/  FFMA.FTZ R151, R25, R146, R134 ;  /* 0x0000009219977223 */ /* 0x000fe40000010086 */
[----:B------:R-:W-:Y:S02]  /*2160*/  FMUL.FTZ R134, R94, R137 ;  /* 0x000000895e867220 */ /* 0x000fe40000410000 */
[----:B------:R-:W0:Y:S01]  /*2170*/  MUFU.COS R94, R154 ;  /* 0x0000009a005e7308 */ /* 0x000e220000000000 */
[----:B------:R-:W-:Y:S02]  /*2180*/  FMUL.FTZ R152, R135, R151 ;  /* 0x0000009787987220 */ /* 0x000fe40000410000 */
[----:B------:R-:W-:-:S02]  /*2190*/  FMUL.FTZ R137, R95, R128 ;  /* 0x000000805f897220 */ /* 0x000fc40000410000 */
[C---:B------:R-:W-:Y:S02]  /*21a0*/  FFMA.FTZ R95, R134.reuse, R151, R153 ;  /* 0x00000097865f7223 */ /* 0x040fe40000010099 */
[C---:B------:R-:W-:Y:S02]  /*21b0*/  FMUL.FTZ R153, R99.reuse, R33 ;  /* 0x0000002163997220 */ /* 0x040fe40000410000 */
[----:B------:R-:W-:Y:S02]  /*21c0*/  FFMA.FTZ R152, R134, R131, -R152 ;  /* 0x0000008386987223 */ /* 0x000fe40000010898 */
[----:B------:R-:W-:Y:S02]  /*21d0*/  FMUL.FTZ R151, R99, R32 ;  /* 0x0000002063977220 */ /* 0x000fe40000410000 */
[C---:B------:R-:W-:Y:S02]  /*21e0*/  FFMA.FTZ R95, R26.reuse, R153, R95 ;  /* 0x000000991a5f7223 */ /* 0x040fe4000001005f */
[----:B------:R-:W-:-:S02]  /*21f0*/  FFMA.FTZ R152, R26, R151, R152 ;  /* 0x000000971a987223 */ /* 0x000fc40000010098 */
[C---:B------:R-:W-:Y:S02]  /*2200*/  FMUL.FTZ R128, R136.reuse, R95 ;  /* 0x0000005f88807220 */ /* 0x040fe40000410000 */
        /* <DEDUP_REMOVED lines=8> */
[----:B------:R-:W-:Y:S02]  /*2290*/  FMUL.FTZ R150, R96, R35 ;  /* 0x0000002360967220 */ /* 0x000fe40000410000 */
[-C--:B------:R-:W-:Y:S02]  /*22a0*/  FFMA.FTZ R128, R101, R132.reuse, R128 ;  /* 0x0000008465807223 */ /* 0x080fe40000010080 */
[----:B------:R-:W-:-:S02]  /*22b0*/  FFMA.FTZ R95, R100, R132, -R95 ;  /* 0x00000084645f7223 */ /* 0x000fc4000001085f */
[----:B------:R-:W-:Y:S02]  /*22c0*/  FMUL.FTZ R152, R96, R34 ;  /* 0x0000002260987220 */ /* 0x000fe40000410000 */
[----:B------:R-:W-:Y:S02]  /*22d0*/  FFMA.FTZ R156, R27, R150, R130 ;  /* 0x000000961b9c7223 */ /* 0x000fe40000010082 */
[C---:B------:R-:W-:Y:S02]  /*22e0*/  FMUL.FTZ R130, R135.reuse, R128 ;  /* 0x0000008087827220 */ /* 0x040fe40000410000 */
[----:B------:R-:W-:Y:S02]  /*22f0*/  FMUL.FTZ R131, R135, R95 ;  /* 0x0000005f87837220 */ /* 0x000fe40000410000 */
[----:B------:R-:W-:Y:S02]  /*2300*/  FFMA.FTZ R154, R27, R152, R154 ;  /* 0x000000981b9a7223 */ /* 0x000fe4000001009a */
[----:B------:R-:W-:-:S02]  /*2310*/  FMUL.FTZ R155, R140, R156 ;  /* 0x0000009c8c9b7220 */ /* 0x000fc40000410000 */
[----:B------:R-:W-:Y:S02]  /*2320*/  FMUL.FTZ R94, R124, R3 ;  /* 0x000000037c5e7220 */ /* 0x000fe40000410000 */
[C---:B------:R-:W-:Y:S02]  /*2330*/  FFMA.FTZ R130, R134.reuse, R95, -R130 ;  /* 0x0000005f86827223 */ /* 0x040fe40000010882 */
[----:B------:R-:W-:Y:S02]  /*2340*/  FFMA.FTZ R131, R134, R128, R131 ;  /* 0x0000008086837223 */ /* 0x000fe40000010083 */
[-C--:B------:R-:W-:Y:S02]  /*2350*/  FFMA.FTZ R95, R139, R154.reuse, -R155 ;  /* 0x0000009a8b5f7223 */ /* 0x080fe4000001089b */
[----:B------:R-:W-:Y:S02]  /*2360*/  FMUL.RZ R161, R94, 0.15915493667125701904 ;  /* 0x3e22f9835ea17820 */ /* 0x000fe4000040c000 */
[----:B------:R-:W-:-:S02]  /*2370*/  FMUL.FTZ R128, R140, R154 ;  /* 0x0000009a8c807220 */ /* 0x000fc40000410000 */
[----:B------:R-:W-:Y:S01]  /*2380*/  FMUL.FTZ R155, R103, R36 ;  /* 0x00000024679b7220 */ /* 0x000fe20000410000 */
[----:B------:R-:W0:Y:S01]  /*2390*/  MUFU.COS R154, R161 ;  /* 0x000000a1009a7308 */ /* 0x000e220000000000 */
[----:B------:R-:W-:Y:S02]  /*23a0*/  FMUL.FTZ R94, R136, R130 ;  /* 0x00000082885e7220 */ /* 0x000fe40000410000 */
[----:B------:R-:W-:Y:S02]  /*23b0*/  FFMA.FTZ R128, R139, R156, R128 ;  /* 0x0000009c8b807223 */ /* 0x000fe40000010080 */
[----:B------:R-:W-:Y:S02]  /*23c0*/  FFMA.FTZ R160, R20, R155, R95 ;  /* 0x0000009b14a07223 */ /* 0x000fe4000001005f */
[-C--:B------:R-:W-:Y:S01]  /*23d0*/  FFMA.FTZ R94, R137, R131.reuse, R94 ;  /* 0x00000083895e7223 */ /* 0x080fe2000001005e */
        /* <DEDUP_REMOVED lines=10> */
[C---:B------:R-:W-:Y:S02]  /*2480*/  FMUL.FTZ R158, R98.reuse, R39 ;  /* 0x00000027629e7220 */ /* 0x040fe40000410000 */
[----:B------:R-:W-:Y:S02]  /*2490*/  FFMA.FTZ R95, R141, R160, -R95 ;  /* 0x000000a08d5f7223 */ /* 0x000fe4000001085f */
[----:B------:R-:W-:Y:S02]  /*24a0*/  FMUL.FTZ R160, R98, R38 ;  /* 0x0000002662a07220 */ /* 0x000fe40000410000 */
[----:B------:R-:W-:-:S02]  /*24b0*/  FFMA.FTZ R94, R139, R94, R131 ;  /* 0x0000005e8b5e7223 */ /* 0x000fc40000010083 */
[C---:B------:R-:W-:Y:S02]  /*24c0*/  FFMA.FTZ R159, R21.reuse, R158, R130 ;  /* 0x0000009e159f7223 */ /* 0x040fe40000010082 */
[----:B------:R-:W-:Y:S02]  /*24d0*/  FFMA.FTZ R130, R21, R160, R95 ;  /* 0x000000a015827223 */ /* 0x000fe4000001005f */
[----:B------:R-:W-:Y:S02]  /*24e0*/  FMUL.FTZ R95, R143, R94 ;  /* 0x0000005e8f5f7220 */ /* 0x000fe40000410000 */
[C---:B0-----:R-:W-:Y:S02]  /*24f0*/  FMUL.FTZ R154, R129.reuse, R154 ;  /* 0x0000009a819a7220 */ /* 0x041fe40000410000 */
[----:B-1----:R-:W-:Y:S02]  /*2500*/  FMUL.FTZ R156, R129, R156 ;  /* 0x0000009c819c7220 */ /* 0x002fe40000410000 */
[----:B------:R-:W-:-:S02]  /*2510*/  FMUL.FTZ R129, R145, R130 ;  /* 0x0000008291817220 */ /* 0x000fc40000410000 */
[-C--:B------:R-:W-:Y:S02]  /*2520*/  FFMA.FTZ R95, R141, R128.reuse, -R95 ;  /* 0x000000808d5f7223 */ /* 0x080fe4000001085f */
[----:B------:R-:W-:Y:S02]  /*2530*/  FMUL.FTZ R128, R143, R128 ;  /* 0x000000808f807220 */ /* 0x000fe40000410000 */
[-C--:B------:R-:W-:Y:S02]  /*2540*/  FMUL.FTZ R131, R145, R159.reuse ;  /* 0x0000009f91837220 */ /* 0x080fe40000410000 */
[----:B------:R-:W-:Y:S02]  /*2550*/  FFMA.FTZ R129, R144, R159, R129 ;  /* 0x0000009f90817223 */ /* 0x000fe40000010081 */
[----:B------:R-:W-:Y:S02]  /*2560*/  FMUL.FTZ R159, R105, R41 ;  /* 0x00000029699f7220 */ /* 0x000fe40000410000 */
[----:B------:R-:W-:-:S02]  /*2570*/  FFMA.FTZ R128, R141, R94, R128 ;  /* 0x0000005e8d807223 */ /* 0x000fc40000010080 */
[----:B------:R-:W-:Y:S02]  /*2580*/  FFMA.FTZ R163, R22, R159, R129 ;  /* 0x0000009f16a37223 */ /* 0x000fe40000010081 */
[CC--:B------:R-:W-:Y:S02]  /*2590*/  FMUL.FTZ R94, R145.reuse, R128.reuse ;  /* 0x00000080915e7220 */ /* 0x0c0fe40000410000 */
[-C--:B------:R-:W-:Y:S02]  /*25a0*/  FMUL.FTZ R129, R145, R95.reuse ;  /* 0x0000005f91817220 */ /* 0x080fe40000410000 */
[C---:B------:R-:W-:Y:S02]  /*25b0*/  FFMA.FTZ R95, R144.reuse, R95, -R94 ;  /* 0x0000005f905f7223 */ /* 0x040fe4000001085e */
[----:B------:R-:W-:Y:S02]  /*25c0*/  FFMA.FTZ R129, R144, R128, R129 ;  /* 0x0000008090817223 */ /* 0x000fe40000010081 */
[----:B------:R-:W-:-:S02]  /*25d0*/  FMUL.FTZ R94, R156, R95 ;  /* 0x0000005f9c5e7220 */ /* 0x000fc40000410000 */
[-C--:B------:R-:W-:Y:S02]  /*25e0*/  FMUL.FTZ R165, R156, R129.reuse ;  /* 0x000000819ca57220 */ /* 0x080fe40000410000 */
[C---:B------:R-:W-:Y:S02]  /*25f0*/  FFMA.FTZ R128, R154.reuse, R129, R94 ;  /* 0x000000819a807223 */ /* 0x040fe4000001005e */
[----:B------:R-:W-:Y:S02]  /*2600*/  FFMA.FTZ R165, R154, R95, -R165 ;  /* 0x0000005f9aa57223 */ /* 0x000fe400000108a5 */
[----:B------:R0:W1:Y:S01]  /*2610*/  @P1 LDS.64 R94, [R74.X8+0x3558] ;  /* 0x003558004a5e1984 */ /* 0x0000620000008a00 */
[----:B------:R-:W-:Y:S02]  /*2620*/  FFMA.FTZ R131, R144, R130, -R131 ;  /* 0x0000008290837223 */ /* 0x000fe40000010883 */
[----:B------:R-:W-:Y:S02]  /*2630*/  FMUL.FTZ R161, R105, R40 ;  /* 0x0000002869a17220 */ /* 0x000fe40000410000 */
[----:B------:R-:W-:-:S02]  /*2640*/  FMUL.FTZ R130, R156, R163 ;  /* 0x000000a39c827220 */ /* 0x000fc40000410000 */
[----:B------:R-:W-:-:S04]  /*2650*/  FFMA.FTZ R131, R22, R161, R131 ;  /* 0x000000a116837223 */ /* 0x000fc80000010083 */
[-C--:B------:R-:W-:Y:S02]  /*2660*/  FMUL.FTZ R162, R156, R131.reuse ;  /* 0x000000839ca27220 */ /* 0x080fe40000410000 */
[C---:B------:R-:W-:Y:S02]  /*2670*/  FFMA.FTZ R130, R154.reuse, R131, -R130 ;  /* 0x000000839a827223 */ /* 0x040fe40000010882 */
[----:B------:R-:W-:Y:S02]  /*2680*/  FFMA.FTZ R168, R154, R163, R162 ;  /* 0x000000a39aa87223 */ /* 0x000fe400000100a2 */
[----:B------:R-:W-:Y:S02]  /*2690*/  FMUL.FTZ R162, R124, R43 ;  /* 0x0000002b7ca27220 */ /* 0x000fe40000410000 */
[C---:B------:R-:W-:Y:S02]  /*26a0*/  FFMA.FTZ R163, R23.reuse, R164, R130 ;  /* 0x000000a417a37223 */ /* 0x040fe40000010082 */
[----:B------:R-:W-:Y:S01]  /*26b0*/  FFMA.FTZ R168, R23, R162, R168 ;  /* 0x000000a217a87223 */ /* 0x000fe200000100a8 */
[----:B------:R-:W-:Y:S05]  /*26c0*/  @P1 BRA `(.L_x_12810) ;  /* 0x0000009000001947 */ /* 0x000fea0003800000 */
[----:B0-23--:R-:W-:Y:S01]  /*26d0*/  ISETP.NE.AND P3, PT, R91, c[0x0][0x174], PT ;  /* 0x00005d005b007a0c */ /* 0x00dfe20003f65270 */
        /* <DEDUP_REMOVED lines=8> */
.L_x_12810:
[----:B0-23--:R-:W-:Y:S05]  /*2760*/  BSYNC B0 ;  /* 0x0000000000007941 */ /* 0x00dfea0003800000 */
.L_x_12809:
[----:B------:R-:W0:Y:S01]  /*2770*/  SHFL.UP PT, R131, R163, 0x1, RZ ;  /* 0x04200000a3837989 */ /* 0x000e2200000e00ff */
[----:B------:R-:W-:Y:S01]  /*2780*/  ISETP.GE.AND P3, PT, R76, 0x1, PT ;  /* 0x000000014c00780c */ /* 0x000fe20003f66270 */
[----:B------:R-:W-:Y:S01]  /*2790*/  FMUL.FTZ R175, R119, R51 ;  /* 0x0000003377af7220 */ /* 0x000fe20000410000 */
[----:B------:R-:W-:Y:S01]  /*27a0*/  MOV R174, c[0x0][0x2bc] ;  /* 0x0000af0000ae7a02 */ /* 0x000fe20000000f00 */
[----:B------:R-:W2:Y:S01]  /*27b0*/  SHFL.UP PT, R129, R165, 0x1, RZ ;  /* 0x04200000a5817989 */ /* 0x000ea200000e00ff */
[C---:B------:R-:W-:Y:S01]  /*27c0*/  ISETP.NE.AND P6, PT, R142.reuse, 0x1f, PT ;  /* 0x0000001f8e00780c */ /* 0x040fe20003fc5270 */
[----:B------:R-:W-:Y:S01]  /*27d0*/  BSSY B0, `(.L_x_12811) ;  /* 0x00000fb000007945 */ /* 0x000fe20003800000 */
[----:B------:R-:W-:Y:S01]  /*27e0*/  SHF.R.U32.HI R176, RZ, 0x1, R174 ;  /* 0x00000001ffb07819 */ /* 0x000fe200000116ae */
[----:B------:R-:W3:Y:S01]  /*27f0*/  SHFL.UP PT, R166, R168, 0x1, RZ ;  /* 0x04200000a8a67989 */ /* 0x000ee200000e00ff */
[----:B------:R-:W-:Y:S02]  /*2800*/  ISETP.GT.U32.AND P5, PT, R142, 0xf, PT ;  /* 0x0000000f8e00780c */ /* 0x000fe40003fa4070 */
[----:B------:R-:W-:Y:S01]  /*2810*/  ISETP.GE.OR P0, PT, R91, c[0x0][0x174], P0 ;  /* 0x00005d005b007a0c */ /* 0x000fe20000706670 */
[----:B------:R-:W4:Y:S01]  /*2820*/  SHFL.UP PT, R130, R128, 0x1, RZ ;  /* 0x0420000080827989 */ /* 0x000f2200000e00ff */
[----:B------:R-:W-:-:S03]  /*2830*/  IMAD R173, R176, R71, RZ ;  /* 0x00000047b0ad7224 */ /* 0x000fc600078e02ff */
[----:B-----5:R-:W-:Y:S01]  /*2840*/  SHFL.IDX PT, R177, R127, RZ, 0x1f ;  /* 0x00001fff7fb17589 */ /* 0x020fe200000e0000 */
        /* <DEDUP_REMOVED lines=52> */
[-C--:B----4-:R-:W-:Y:S01]  /*2b90*/  FFMA.FTZ R172, R165, R130.reuse, R131 ;  /* 0x00000082a5ac7223 */ /* 0x090fe20000010083 */
[----:B------:R-:W-:Y:S01]  /*2ba0*/  MOV R131, c[0x0][0x2b8] ;  /* 0x0000ae0000837a02 */ /* 0x000fe20000000f00 */
[----:B------:R-:W-:Y:S02]  /*2bb0*/  FMUL.FTZ R130, R129, R130 ;  /* 0x0000008281827220 */ /* 0x000fe40000410000 */
[----:B------:R-:W-:Y:S01]  /*2bc0*/  FFMA.FTZ R166, R165, R166, -R167 ;  /* 0x000000a6a5a67223 */ /* 0x000fe200000108a7 */
[----:B------:R-:W-:Y:S01]  /*2bd0*/  FSEL R172, R129, R172, !P3 ;  /* 0x000000ac81ac7208 */ /* 0x000fe20005800000 */
[----:B------:R-:W-:Y:S01]  /*2be0*/  @P3 FFMA.FTZ R165, R165, R128, -R130 ;  /* 0x00000080a5a53223 */ /* 0x000fe20000010882 */
[----:B------:R-:W-:Y:S01]  /*2bf0*/  MOV R129, c[0x0][0x29c] ;  /* 0x0000a70000817a02 */ /* 0x000fe20000000f00 */
[----:B------:R-:W-:Y:S01]  /*2c00*/  @P3 FADD.FTZ R168, R168, R169 ;  /* 0x000000a9a8a83221 */ /* 0x000fe20000010000 */
[----:B------:R-:W-:Y:S01]  /*2c10*/  MOV R128, c[0x0][0x298] ;  /* 0x0000a60000807a02 */ /* 0x000fe20000000f00 */
[----:B------:R-:W-:Y:S01]  /*2c20*/  @P3 FADD.FTZ R163, R163, R166 ;  /* 0x000000a6a3a33221 */ /* 0x000fe20000010000 */
[----:B------:R-:W0:Y:S01]  /*2c30*/  SHFL.UP PT, R167, R172, 0x10, RZ ;  /* 0x06000000aca77989 */ /* 0x000e2200000e00ff */
[----:B------:R-:W-:-:S02]  /*2c40*/  SHF.R.U32.HI R130, RZ, 0x1, R129 ;  /* 0x00000001ff827819 */ /* 0x000fc40000011681 */
[----:B------:R-:W-:Y:S01]  /*2c50*/  SHF.R.U64 R128, R128, 0x1, R129 ;  /* 0x0000000180807819 */ /* 0x000fe20000001281 */
[----:B------:R-:W2:Y:S01]  /*2c60*/  SHFL.UP PT, R166, R165, 0x10, RZ ;  /* 0x06000000a5a67989 */ /* 0x000ea200000e00ff */
[----:B------:R-:W-:Y:S01]  /*2c70*/  SHF.R.U64 R174, R131, 0x1, R174 ;  /* 0x0000000183ae7819 */ /* 0x000fe200000012ae */
[-C--:B------:R-:W-:Y:S01]  /*2c80*/  IMAD R129, R130, R71.reuse, RZ ;  /* 0x0000004782817224 */ /* 0x080fe200078e02ff */
[----:B------:R-:W-:Y:S01]  /*2c90*/  ISETP.GE.AND P3, PT, R76, 0x10, PT ;  /* 0x000000104c00780c */ /* 0x000fe20003f66270 */
[----:B------:R-:W3:Y:S01]  /*2ca0*/  SHFL.UP PT, R170, R168, 0x10, RZ ;  /* 0x06000000a8aa7989 */ /* 0x000ee200000e00ff */
[----:B------:R-:W-:-:S03]  /*2cb0*/  IMAD.WIDE.U32 R130, R128, R71, RZ ;  /* 0x0000004780827225 */ /* 0x000fc600078e00ff */
[----:B------:R-:W4:Y:S01]  /*2cc0*/  SHFL.UP PT, R169, R163, 0x10, RZ ;  /* 0x06000000a3a97989 */ /* 0x000f2200000e00ff */
[C---:B------:R-:W-:Y:S02]  /*2cd0*/  IMAD R171, R72.reuse, R128, R129 ;  /* 0x0000008048ab7224 */ /* 0x040fe400078e0281 */
[----:B------:R-:W-:Y:S02]  /*2ce0*/  IMAD R173, R72, R174, R173 ;  /* 0x000000ae48ad7224 */ /* 0x000fe400078e02ad */
[----:B------:R-:W-:Y:S01]  /*2cf0*/  IMAD.WIDE.U32 R128, R174, R71, RZ ;  /* 0x00000047ae807225 */ /* 0x000fe200078e00ff */
[----:B------:R-:W-:-:S04]  /*2d00*/  IADD3 R131, R171, R131, RZ ;  /* 0x00000083ab837210 */ /* 0x000fc80007ffe0ff */
[----:B------:R-:W-:Y:S01]  /*2d10*/  IADD3 R129, R173, R129, RZ ;  /* 0x00000081ad817210 */ /* 0x000fe20007ffe0ff */
[----:B------:R-:W-:-:S04]  /*2d20*/  IMAD.WIDE.U32 R130, R73, c[0x0][0x2a0], R130 ;  /* 0x0000a80049827a25 */ /* 0x000fc800078e0082 */
[C---:B0-----:R-:W-:Y:S02]  /*2d30*/  FMUL.FTZ R171, R172.reuse, R167 ;  /* 0x000000a7acab7220 */ /* 0x041fe40000410000 */
[----:B--2---:R-:W-:Y:S02]  /*2d40*/  FMUL.FTZ R174, R172, R166 ;  /* 0x000000a6acae7220 */ /* 0x004fe40000410000 */
[----:B------:R-:W-:-:S04]  /*2d50*/  IMAD.WIDE.U32 R128, R73, c[0x0][0x2c0], R128 ;  /* 0x0000b00049807a25 */ /* 0x000fc800078e0080 */
[CC--:B---3--:R-:W-:Y:S02]  /*2d60*/  FMUL.FTZ R176, R172.reuse, R170.reuse ;  /* 0x000000aaacb07220 */ /* 0x0c8fe40000410000 */
[C---:B----4-:R-:W-:Y:S02]  /*2d70*/  FMUL.FTZ R173, R172.reuse, R169 ;  /* 0x000000a9acad7220 */ /* 0x050fe40000410000 */
[C---:B------:R-:W-:Y:S02]  /*2d80*/  FFMA.FTZ R167, R165.reuse, R167, R174 ;  /* 0x000000a7a5a77223 */ /* 0x040fe400000100ae */
[C---:B------:R-:W-:Y:S02]  /*2d90*/  FFMA.FTZ R176, R165.reuse, R169, -R176 ;  /* 0x000000a9a5b07223 */ /* 0x040fe400000108b0 */
[C---:B------:R-:W-:Y:S01]  /*2da0*/  FFMA.FTZ R173, R165.reuse, R170, R173 ;  /* 0x000000aaa5ad7223 */ /* 0x040fe200000100ad */
[----:B------:R-:W-:Y:S01]  /*2db0*/  FSEL R172, R172, R167, !P3 ;  /* 0x000000a7acac7208 */ /* 0x000fe20005800000 */
[----:B------:R-:W-:-:S02]  /*2dc0*/  @P3 FFMA.FTZ R165, R165, R166, -R171 ;  /* 0x000000a6a5a53223 */ /* 0x000fc400000108ab */
[----:B------:R-:W-:Y:S02]  /*2dd0*/  IMAD R166, R138, c[0x0][0x2a0], RZ ;  /* 0x0000a8008aa67a24 */ /* 0x000fe400078e02ff */
[----:B------:R-:W-:Y:S01]  /*2de0*/  @P3 FADD.FTZ R163, R163, R176 ;  /* 0x000000b0a3a33221 */ /* 0x000fe20000010000 */
[----:B------:R-:W0:Y:S01]  /*2df0*/  SHFL.UP PT, R172, R172, 0x1, RZ ;  /* 0x04200000acac7989 */ /* 0x000e2200000e00ff */
[----:B------:R-:W-:Y:S01]  /*2e00*/  IMAD R171, R73, c[0x0][0x2a4], R166 ;  /* 0x0000a90049ab7a24 */ /* 0x000fe200078e02a6 */
[----:B------:R-:W-:Y:S01]  /*2e10*/  LEA R166, P4, R128, c[0x0][0x320], 0x3 ;  /* 0x0000c80080a67a11 */ /* 0x000fe200078818ff */
[----:B------:R-:W-:Y:S01]  /*2e20*/  IMAD R170, R138, c[0x0][0x2c0], RZ ;  /* 0x0000b0008aaa7a24 */ /* 0x000fe200078e02ff */
[----:B------:R2:W3:Y:S01]  /*2e30*/  SHFL.IDX PT, R176, R126, RZ, 0x1f ;  /* 0x00001fff7eb07589 */ /* 0x0004e200000e0000 */
[----:B------:R-:W-:Y:S01]  /*2e40*/  @P3 FADD.FTZ R168, R168, R173 ;  /* 0x000000ada8a83221 */ /* 0x000fe20000010000 */
[----:B------:R-:W-:Y:S01]  /*2e50*/  IADD3 R171, R171, R131, RZ ;  /* 0x00000083abab7210 */ /* 0x000fe20007ffe0ff */
[----:B------:R-:W-:Y:S01]  /*2e60*/  IMAD R169, R73, c[0x0][0x2c4], R170 ;  /* 0x0000b10049a97a24 */ /* 0x000fe200078e02aa */
[----:B------:R4:W1:Y:S01]  /*2e70*/  SHFL.UP PT, R131, R165, 0x1, RZ ;  /* 0x04200000a5837989 */ /* 0x00086200000e00ff */
[C---:B------:R-:W-:Y:S01]  /*2e80*/  FMUL.FTZ R167, R115.reuse, R59 ;  /* 0x0000003b73a77220 */ /* 0x040fe20000410000 */
[----:B------:R-:W-:Y:S01]  /*2e90*/  LEA R170, P3, R130, c[0x0][0x318], 0x3 ;  /* 0x0000c60082aa7a11 */ /* 0x000fe200078618ff */
[----:B------:R-:W-:Y:S01]  /*2ea0*/  FMUL.FTZ R59, R115, R58 ;  /* 0x0000003a733b7220 */ /* 0x000fe20000410000 */
[----:B------:R-:W-:Y:S01]  /*2eb0*/  IADD3 R169, R169, R129, RZ ;  /* 0x00000081a9a97210 */ /* 0x000fe20007ffe0ff */
[----:B------:R-:W1:Y:S01]  /*2ec0*/  SHFL.UP PT, R168, R168, 0x1, RZ ;  /* 0x04200000a8a87989 */ /* 0x000e6200000e00ff */
[----:B------:R-:W-:Y:S01]  /*2ed0*/  SHF.L.U32 R129, R74, 0x2, RZ ;  /* 0x000000024a817819 */ /* 0x000fe200000006ff */
[-C--:B------:R-:W-:Y:S01]  /*2ee0*/  FMUL.FTZ R127, R154, R167.reuse ;  /* 0x000000a79a7f7220 */ /* 0x080fe20000410000 */
[----:B------:R-:W-:Y:S01]  /*2ef0*/  LEA.HI.X R169, R128, c[0x0][0x324], R169, 0x3, P4 ;  /* 0x0000c90080a97a11 */ /* 0x000fe200020f1ca9 */
[----:B------:R-:W1:Y:S01]  /*2f00*/  SHFL.UP PT, R163, R163, 0x1, RZ ;  /* 0x04200000a3a37989 */ /* 0x000e6200000e00ff */
[C---:B--2---:R-:W-:Y:S01]  /*2f10*/  IADD3 R126, P4, R129.reuse, R166, RZ ;  /* 0x000000a6817e7210 */ /* 0x044fe20007f9e0ff */
[----:B------:R-:W-:Y:S01]  /*2f20*/  FMUL.FTZ R58, R156, R167 ;  /* 0x000000a79c3a7220 */ /* 0x000fe20000410000 */
[----:B------:R-:W-:Y:S01]  /*2f30*/  LEA.HI.X R171, R130, c[0x0][0x31c], R171, 0x3, P3 ;  /* 0x0000c70082ab7a11 */ /* 0x000fe200018f1cab */
[----:B------:R-:W-:Y:S01]  /*2f40*/  FMUL.FTZ R166, R116, R57 ;  /* 0x0000003974a67220 */ /* 0x000fe20000410000 */
[----:B------:R-:W-:Y:S01]  /*2f50*/  SHF.R.U32.HI R130, RZ, 0x1e, R74 ;  /* 0x0000001eff827819 */ /* 0x000fe2000001164a */
[----:B------:R-:W-:Y:S01]  /*2f60*/  FFMA.FTZ R57, -R156, R59, -R127 ;  /* 0x0000003b9c397223 */ /* 0x000fe2000001097f */
[----:B------:R-:W-:Y:S01]  /*2f70*/  IADD3 R128, P3, R129, R170, RZ ;  /* 0x000000aa81807210 */ /* 0x000fe20007f7e0ff */
[----:B----4-:R-:W-:Y:S01]  /*2f80*/  FMUL.FTZ R165, R116, R56 ;  /* 0x0000003874a57220 */ /* 0x010fe20000410000 */
[----:B------:R-:W-:Y:S01]  /*2f90*/  IADD3.X R127, R130, R169, RZ, P4, !PT ;  /* 0x000000a9827f7210 */ /* 0x000fe200027fe4ff */
[----:B------:R-:W-:Y:S01]  /*2fa0*/  FFMA.FTZ R58, R154, R59, -R58 ;  /* 0x0000003b9a3a7223 */ /* 0x000fe2000001083a */
[----:B------:R-:W-:Y:S01]  /*2fb0*/  IADD3.X R129, R130, R171, RZ, P3, !PT ;  /* 0x000000ab82817210 */ /* 0x000fe20001ffe4ff */
[----:B------:R-:W-:Y:S01]  /*2fc0*/  FADD.FTZ R57, -R166, R57 ;  /* 0x00000039a6397221 */ /* 0x000fe20000010100 */
[C---:B------:R-:W-:Y:S01]  /*2fd0*/  ISETP.GT.U32.AND P3, PT, R142.reuse, 0x1b, PT ;  /* 0x0000001b8e00780c */ /* 0x040fe20003f64070 */
[----:B------:R-:W-:Y:S01]  /*2fe0*/  FADD.FTZ R58, R165, R58 ;  /* 0x0000003aa53a7221 */ /* 0x000fe20000010000 */
[----:B------:R-:W-:Y:S01]  /*2ff0*/  ISETP.GT.U32.AND P4, PT, R142, 0x17, PT ;  /* 0x000000178e00780c */ /* 0x000fe20003f84070 */
[----:B0-----:R-:W-:-:S02]  /*3000*/  FMUL.FTZ R56, R172, R177 ;  /* 0x000000b1ac387220 */ /* 0x001fc40000410000 */
[----:B---3--:R-:W-:Y:S02]  /*3010*/  FMUL.FTZ R172, R172, R176 ;  /* 0x000000b0acac7220 */ /* 0x008fe40000410000 */
[C---:B------:R-:W-:Y:S02]  /*3020*/  FMUL.FTZ R169, R145.reuse, -R57 ;  /* 0x8000003991a97220 */ /* 0x040fe40000410000 */
[----:B------:R-:W-:Y:S02]  /*3030*/  FMUL.FTZ R130, R145, -R58 ;  /* 0x8000003a91827220 */ /* 0x000fe40000410000 */
[C---:B-1----:R-:W-:Y:S02]  /*3040*/  FFMA.FTZ R56, R131.reuse, R176, -R56 ;  /* 0x000000b083387223 */ /* 0x042fe40000010838 */
[----:B------:R-:W-:Y:S02]  /*3050*/  FFMA.FTZ R131, R131, R177, R172 ;  /* 0x000000b183837223 */ /* 0x000fe400000100ac */
[----:B------:R-:W-:-:S02]  /*3060*/  FFMA.FTZ R171, R144, R58, -R169 ;  /* 0x0000003a90ab7223 */ /* 0x000fc400000108a9 */
[C---:B------:R-:W-:Y:S02]  /*3070*/  FMUL.FTZ R172, R117.reuse, R54 ;  /* 0x0000003675ac7220 */ /* 0x040fe40000410000 */
[----:B------:R-:W-:Y:S02]  /*3080*/  FFMA.FTZ R130, R144, R57, R130 ;  /* 0x0000003990827223 */ /* 0x000fe40000010082 */
[----:B------:R-:W-:Y:S02]  /*3090*/  FMUL.FTZ R169, R117, R55 ;  /* 0x0000003775a97220 */ /* 0x000fe40000410000 */
[----:B------:R-:W-:Y:S02]  /*30a0*/  FADD.FTZ R54, R172, R171 ;  /* 0x000000abac367221 */ /* 0x000fe40000010000 */
[----:B------:R-:W-:Y:S02]  /*30b0*/  @P2 FADD.FTZ R177, R168, R131 ;  /* 0x00000083a8b12221 */ /* 0x000fe40000010000 */
[----:B------:R-:W-:-:S02]  /*30c0*/  FADD.FTZ R130, -R169, R130 ;  /* 0x00000082a9827221 */ /* 0x000fc40000010100 */
[----:B------:R-:W-:Y:S02]  /*30d0*/  FMUL.FTZ R168, R118, R52 ;  /* 0x0000003476a87220 */ /* 0x000fe40000410000 */
[----:B------:R-:W-:Y:S02]  /*30e0*/  FMUL.FTZ R52, R143, -R54 ;  /* 0x800000368f347220 */ /* 0x000fe40000410000 */
[----:B------:R-:W-:Y:S01]  /*30f0*/  @P2 FADD.FTZ R176, R163, R56 ;  /* 0x00000038a3b02221 */ /* 0x000fe20000010000 */
[----:B------:R-:W-:Y:S01]  /*3100*/  IADD3 R56, R87, -c[0x0][0x174], RZ ;  /* 0x80005d0057387a10 */ /* 0x000fe20007ffe0ff */
[-C--:B------:R-:W-:Y:S01]  /*3110*/  FMUL.FTZ R55, R143, -R130.reuse ;  /* 0x800000828f377220 */ /* 0x080fe20000410000 */
[----:B------:R-:W-:Y:S01]  /*3120*/  ISETP.GT.U32.AND P2, PT, R142, 0x1d, PT ;  /* 0x0000001d8e00780c */ /* 0x000fe20003f44070 */
[----:B------:R-:W-:Y:S02]  /*3130*/  FMUL.FTZ R170, R118, R53 ;  /* 0x0000003576aa7220 */ /* 0x000fe40000410000 */
[----:B------:R-:W-:-:S02]  /*3140*/  FFMA.FTZ R131, R141, R130, R52 ;  /* 0x000000828d837223 */ /* 0x000fc40000010034 */
[----:B------:R-:W-:Y:S02]  /*3150*/  FFMA.FTZ R57, R141, R54, -R55 ;  /* 0x000000368d397223 */ /* 0x000fe40000010837 */
[----:B------:R-:W-:Y:S02]  /*3160*/  IMAD R55, R56, -0x200, RZ ;  /* 0xfffffe0038377824 */ /* 0x000fe400078e02ff */
[----:B------:R-:W-:Y:S02]  /*3170*/  FADD.FTZ R56, -R170, R131 ;  /* 0x00000083aa387221 */ /* 0x000fe40000010100 */
[----:B------:R-:W-:Y:S02]  /*3180*/  FADD.FTZ R57, R168, R57 ;  /* 0x00000039a8397221 */ /* 0x000fe40000010000 */
[----:B------:R-:W-:Y:S02]  /*3190*/  FMUL.FTZ R131, R122, R44 ;  /* 0x0000002c7a837220 */ /* 0x000fe40000410000 */
[----:B------:R-:W-:-:S02]  /*31a0*/  FMUL.FTZ R44, R140, -R56 ;  /* 0x800000388c2c7220 */ /* 0x000fc40000410000 */
[----:B------:R-:W-:-:S04]  /*31b0*/  IMAD.WIDE R52, R55, 0x4, R128 ;  /* 0x0000000437347825 */ /* 0x000fc800078e0280 */
[----:B------:R-:W-:Y:S02]  /*31c0*/  FMUL.FTZ R129, R122, R45 ;  /* 0x0000002d7a817220 */ /* 0x000fe40000410000 */
[-C--:B------:R-:W-:Y:S02]  /*31d0*/  FMUL.FTZ R45, R140, -R57.reuse ;  /* 0x800000398c2d7220 */ /* 0x080fe40000410000 */
[----:B------:R-:W-:Y:S02]  /*31e0*/  FFMA.FTZ R57, R139, R57, -R44 ;  /* 0x000000398b397223 */ /* 0x000fe4000001082c */
[----:B------:R-:W-:Y:S02]  /*31f0*/  FMUL.FTZ R174, R119, R50 ;  /* 0x0000003277ae7220 */ /* 0x000fe40000410000 */
[----:B------:R-:W-:Y:S02]  /*3200*/  FFMA.FTZ R56, R139, R56, R45 ;  /* 0x000000388b387223 */ /* 0x000fe4000001002d */
[----:B------:R-:W-:-:S02]  /*3210*/  FADD.FTZ R57, R174, R57 ;  /* 0x00000039ae397221 */ /* 0x000fc40000010000 */
[C---:B------:R-:W-:Y:S02]  /*3220*/  FMUL.FTZ R45, R156.reuse, R95 ;  /* 0x0000005f9c2d7220 */ /* 0x040fe40000410000 */
[----:B------:R-:W-:Y:S02]  /*3230*/  FMUL.FTZ R142, R121, R47 ;  /* 0x0000002f798e7220 */ /* 0x000fe40000410000 */
[----:B------:R-:W-:Y:S02]  /*3240*/  FADD.FTZ R56, -R175, R56 ;  /* 0x00000038af387221 */ /* 0x000fe40000010100 */
[-C--:B------:R-:W-:Y:S02]  /*3250*/  FMUL.FTZ R44, R156, -R94.reuse ;  /* 0x8000005e9c2c7220 */ /* 0x080fe40000410000 */
[----:B------:R-:W-:Y:S02]  /*3260*/  FMUL.FTZ R47, R136, -R57 ;  /* 0x80000039882f7220 */ /* 0x000fe40000410000 */
[----:B------:R-:W-:-:S02]  /*3270*/  FFMA.FTZ R45, R154, R94, -R45 ;  /* 0x0000005e9a2d7223 */ /* 0x000fc4000001082d */
[----:B------:R-:W-:Y:S02]  /*3280*/  FMUL.FTZ R163, R121, R46 ;  /* 0x0000002e79a37220 */ /* 0x000fe40000410000 */
[-C--:B------:R-:W-:Y:S02]  /*3290*/  FMUL.FTZ R46, R136, -R56.reuse ;  /* 0x80000038882e7220 */ /* 0x080fe40000410000 */
[----:B------:R-:W-:Y:S02]  /*32a0*/  FMUL.FTZ R173, R120, R49 ;  /* 0x0000003178ad7220 */ /* 0x000fe40000410000 */
[----:B------:R-:W-:Y:S02]  /*32b0*/  FFMA.FTZ R44, R154, -R95, R44 ;  /* 0x8000005f9a2c7223 */ /* 0x000fe4000001002c */
[----:B------:R-:W-:Y:S02]  /*32c0*/  FFMA.FTZ R56, R137, R56, R47 ;  /* 0x0000003889387223 */ /* 0x000fe4000001002f */
[----:B------:R-:W-:-:S02]  /*32d0*/  FMUL.FTZ R47, R145, -R45 ;  /* 0x8000002d912f7220 */ /* 0x000fc40000410000 */
[----:B------:R-:W-:Y:S02]  /*32e0*/  FMUL.FTZ R171, R120, R48 ;  /* 0x0000003078ab7220 */ /* 0x000fe40000410000 */
[----:B------:R-:W-:Y:S02]  /*32f0*/  FFMA.FTZ R48, R137, R57, -R46 ;  /* 0x0000003989307223 */ /* 0x000fe4000001082e */
[-C--:B------:R-:W-:Y:S02]  /*3300*/  FMUL.FTZ R46, R145, -R44.reuse ;  /* 0x8000002c912e7220 */ /* 0x080fe40000410000 */
[----:B------:R-:W-:Y:S02]  /*3310*/  FADD.FTZ R56, -R173, R56 ;  /* 0x00000038ad387221 */ /* 0x000fe40000010100 */
[----:B------:R-:W-:Y:S02]  /*3320*/  FFMA.FTZ R44, R144, R44, R47 ;  /* 0x0000002c902c7223 */ /* 0x000fe4000001002f */
[----:B------:R-:W-:-:S02]  /*3330*/  FADD.FTZ R48, R171, R48 ;  /* 0x00000030ab307221 */ /* 0x000fc40000010000 */
[----:B------:R-:W-:Y:S02]  /*3340*/  FFMA.FTZ R46, R144, R45, -R46 ;  /* 0x0000002d902e7223 */ /* 0x000fe4000001082e */
[----:B------:R-:W-:Y:S02]  /*3350*/  FMUL.FTZ R49, R135, -R56 ;  /* 0x8000003887317220 */ /* 0x000fe40000410000 */
[----:B------:R-:W-:Y:S02]  /*3360*/  FMUL.FTZ R45, R143, -R44 ;  /* 0x8000002c8f2d7220 */ /* 0x000fe40000410000 */
[----:B------:R-:W-:Y:S02]  /*3370*/  FMUL.FTZ R51, R135, -R48 ;  /* 0x8000003087337220 */ /* 0x000fe40000410000 */
[----:B------:R-:W-:Y:S02]  /*3380*/  FMUL.FTZ R47, R143, -R46 ;  /* 0x8000002e8f2f7220 */ /* 0x000fe40000410000 */
[----:B------:R-:W-:-:S02]  /*3390*/  FFMA.FTZ R58, R134, R48, -R49 ;  /* 0x00000030863a7223 */ /* 0x000fc40000010831 */
[C---:B------:R-:W-:Y:S01]  /*33a0*/  FFMA.FTZ R48, R141.reuse, R46, -R45 ;  /* 0x0000002e8d307223 */ /* 0x040fe2000001082d */
[----:B------:R-:W-:Y:S01]  /*33b0*/  HFMA2.MMA R45, -RZ, RZ, 0, 0 ;  /* 0x00000000ff2d7435 */ /* 0x000fe200000001ff */
[----:B------:R-:W-:Y:S01]  /*33c0*/  FFMA.FTZ R49, R141, R44, R47 ;  /* 0x0000002c8d317223 */ /* 0x000fe2000001002f */
[----:B------:R-:W-:Y:S01]  /*33d0*/  MOV R44, 0x3f800000 ;  /* 0x3f800000002c7802 */ /* 0x000fe20000000f00 */
[----:B------:R-:W-:Y:S01]  /*33e0*/  CS2R R46, SRZ ;  /* 0x00000000002e7805 */ /* 0x000fe2000001ff00 */
[----:B------:R-:W-:Y:S02]  /*33f0*/  FFMA.FTZ R51, R134, R56, R51 ;  /* 0x0000003886337223 */ /* 0x000fe40000010033 */
[C---:B------:R-:W-:Y:S02]  /*3400*/  FMUL.FTZ R50, R140.reuse, -R49 ;  /* 0x800000318c327220 */ /* 0x040fe40000410000 */
[----:B------:R-:W-:Y:S02]  /*3410*/  FADD.FTZ R58, R163, R58 ;  /* 0x0000003aa33a7221 */ /* 0x000fe40000010000 */
[-C--:B------:R-:W-:Y:S01]  /*3420*/  FMUL.FTZ R56, R140, -R48.reuse ;  /* 0x800000308c387220 */ /* 0x080fe20000410000 */
[----:B------:R0:W1:Y:S01]  /*3430*/  @!P0 LDS.128 R44, [R114.X16+0x3650] ;  /* 0x00365000722c8984 */ /* 0x000062000000cc00 */
[----:B------:R-:W-:-:S02]  /*3440*/  FFMA.FTZ R50, R139, R48, -R50 ;  /* 0x000000308b327223 */ /* 0x000fc40000010832 */
[----:B------:R-:W-:Y:S02]  /*3450*/  FADD.FTZ R51, -R142, R51 ;  /* 0x000000338e337221 */ /* 0x000fe40000010100 */
[----:B------:R-:W-:Y:S02]  /*3460*/  FMUL.FTZ R48, R133, -R58 ;  /* 0x8000003a85307220 */ /* 0x000fe40000410000 */
[----:B------:R-:W-:-:S04]  /*3470*/  IMAD.WIDE R54, R55, 0x4, R126 ;  /* 0x0000000437367825 */ /* 0x000fc800078e027e */
[----:B------:R-:W-:Y:S02]  /*3480*/  FFMA.FTZ R56, R139, R49, R56 ;  /* 0x000000318b387223 */ /* 0x000fe40000010038 */
[-C--:B------:R-:W-:Y:S02]  /*3490*/  FMUL.FTZ R57, R133, -R51.reuse ;  /* 0x8000003385397220 */ /* 0x080fe40000410000 */
[----:B------:R-:W-:Y:S02]  /*34a0*/  FFMA.FTZ R126, R132, R51, R48 ;  /* 0x00000033847e7223 */ /* 0x000fe40000010030 */
        /* <DEDUP_REMOVED lines=8> */
[----:B------:R-:W-:-:S02]  /*3530*/  FMUL.FTZ R50, R135, -R51 ;  /* 0x8000003387327220 */ /* 0x000fc40000410000 */
[----:B------:R-:W-:Y:S02]  /*3540*/  FADD.FTZ R128, R149, R48 ;  /* 0x0000003095807221 */ /* 0x000fe40000010000 */
[----:B------:R-:W-:Y:S02]  /*3550*/  FADD.FTZ R147, R147, R100 ;  /* 0x0000006493937221 */ /* 0x000fe40000010000 */
[-C--:B------:R-:W-:Y:S02]  /*3560*/  FMUL.FTZ R56, R135, -R49.reuse ;  /* 0x8000003187387220 */ /* 0x080fe40000410000 */
[----:B------:R-:W-:Y:S02]  /*3570*/  FFMA.FTZ R50, R134, R49, -R50 ;  /* 0x0000003186327223 */ /* 0x000fe40000010832 */
[C---:B------:R-:W-:Y:S02]  /*3580*/  FMUL.FTZ R48, R133.reuse, R128 ;  /* 0x0000008085307220 */ /* 0x040fe40000410000 */
[----:B------:R-:W-:-:S02]  /*3590*/  FMUL.FTZ R49, R133, R147 ;  /* 0x0000009385317220 */ /* 0x000fc40000410000 */
[----:B------:R-:W-:Y:S02]  /*35a0*/  FFMA.FTZ R56, R134, R51, R56 ;  /* 0x0000003386387223 */ /* 0x000fe40000010038 */
[C---:B------:R-:W-:Y:S02]  /*35b0*/  FMUL.FTZ R177, R133.reuse, -R50 ;  /* 0x8000003285b17220 */ /* 0x040fe40000410000 */
[C---:B------:R-:W-:Y:S02]  /*35c0*/  FFMA.FTZ R48, R132.reuse, R147, -R48 ;  /* 0x0000009384307223 */ /* 0x040fe40000010830 */
[C---:B------:R-:W-:Y:S02]  /*35d0*/  FFMA.FTZ R49, R132.reuse, R128, R49 ;  /* 0x0000008084317223 */ /* 0x040fe40000010031 */
[----:B------:R-:W-:Y:S02]  /*35e0*/  FFMA.FTZ R58, R132, R58, -R57 ;  /* 0x0000003a843a7223 */ /* 0x000fe40000010839 */
[----:B------:R-:W-:-:S02]  /*35f0*/  FMUL.FTZ R51, R133, -R56 ;  /* 0x8000003885337220 */ /* 0x000fc40000410000 */
[C---:B------:R-:W-:Y:S02]  /*3600*/  FFMA.FTZ R177, R132.reuse, R56, R177 ;  /* 0x0000003884b17223 */ /* 0x040fe400000100b1 */
[C---:B------:R-:W-:Y:S02]  /*3610*/  FFMA.FTZ R57, R25.reuse, R148, R48 ;  /* 0x0000009419397223 */ /* 0x040fe40000010030 */
[----:B------:R-:W-:Y:S02]  /*3620*/  FFMA.FTZ R56, R25, R146, R49 ;  /* 0x0000009219387223 */ /* 0x000fe40000010031 */
[----:B------:R-:W-:Y:S02]  /*3630*/  FFMA.FTZ R176, R132, R50, -R51 ;  /* 0x0000003284b07223 */ /* 0x000fe40000010833 */
[----:B------:R-:W-:Y:S01]  /*3640*/  FADD.FTZ R148, R131, R58 ;  /* 0x0000003a83947221 */ /* 0x000fe20000010000 */
[----:B------:R0:W2:Y:S01]  /*3650*/  SHFL.DOWN PT, R50, R177, 0x1, 0x1f ;  /* 0x08201f00b1327f89 */ /* 0x0000a200000e0000 */
[----:B------:R-:W-:-:S02]  /*3660*/  FADD.FTZ R146, -R129, R126 ;  /* 0x0000007e81927221 */ /* 0x000fc40000010100 */
[----:B------:R-:W-:Y:S01]  /*3670*/  FMUL.FTZ R49, R135, R57 ;  /* 0x0000003987317220 */ /* 0x000fe20000410000 */
[----:B------:R0:W3:Y:S03]  /*3680*/  SHFL.DOWN PT, R48, R176, 0x1, 0x1f ;  /* 0x08201f00b0307f89 */ /* 0x0000e600000e0000 */
[----:B------:R-:W-:Y:S01]  /*3690*/  FFMA.FTZ R49, R134, R56, R49 ;  /* 0x0000003886317223 */ /* 0x000fe20000010031 */
        /* <DEDUP_REMOVED lines=14> */
.L_x_12812:
[----:B-1----:R-:W-:Y:S05]  /*3780*/  BSYNC B0 ;  /* 0x0000000000007941 */ /* 0x002fea0003800000 */
.L_x_12811:
[----:B---3--:R-:W-:Y:S01]  /*3790*/  FMUL.FTZ R48, R135, R56 ;  /* 0x0000003887307220 */ /* 0x008fe20000410000 */
[----:B--2---:R1:W2:Y:S01]  /*37a0*/  SHFL.DOWN PT, R50, R176, 0x2, 0x1f ;  /* 0x08401f00b0327f89 */ /* 0x0042a200000e0000 */
[----:B------:R-:W-:Y:S01]  /*37b0*/  BSSY B0, `(.L_x_12813) ;  /* 0x0000012000007945 */ /* 0x000fe20003800000 */
[----:B----4-:R-:W-:Y:S02]  /*37c0*/  FFMA.FTZ R58, R26, R153, R49 ;  /* 0x000000991a3a7223 */ /* 0x010fe40000010031 */
[----:B0-----:R1:W0:Y:S01]  /*37d0*/  SHFL.DOWN PT, R100, R177, 0x2, 0x1f ;  /* 0x08401f00b1647f89 */ /* 0x00122200000e0000 */
[----:B------:R-:W-:-:S03]  /*37e0*/  FFMA.FTZ R48, R134, R57, -R48 ;  /* 0x0000003986307223 */ /* 0x000fc60000010830 */
        /* <DEDUP_REMOVED lines=14> */
.L_x_12814:
[----:B------:R-:W-:Y:S05]  /*38d0*/  BSYNC B0 ;  /* 0x0000000000007941 */ /* 0x000fea0003800000 */
.L_x_12813:
[----:B------:R-:W-:Y:S01]  /*38e0*/  FFMA.FTZ R101, R26, R151, R48 ;  /* 0x000000971a657223 */ /* 0x000fe20000010030 */
[----:B--2---:R2:W1:Y:S01]  /*38f0*/  SHFL.DOWN PT, R50, R176, 0x4, 0x1f ;  /* 0x08801f00b0327f89 */ /* 0x00446200000e0000 */
[----:B------:R-:W-:Y:S01]  /*3900*/  FMUL.FTZ R48, R136, R58 ;  /* 0x0000003a88307220 */ /* 0x000fe20000410000 */
[----:B------:R-:W-:Y:S02]  /*3910*/  BSSY B0, `(.L_x_12815) ;  /* 0x0000011000007945 */ /* 0x000fe40003800000 */
[----:B0-----:R2:W0:Y:S01]  /*3920*/  SHFL.DOWN PT, R100, R177, 0x4, 0x1f ;  /* 0x08801f00b1647f89 */ /* 0x00142200000e0000 */
[----:B------:R-:W-:-:S03]  /*3930*/  FFMA.FTZ R48, R137, R101, -R48 ;  /* 0x0000006589307223 */ /* 0x000fc60000010830 */
[----:B---3--:R2:W3:Y:S04]  /*3940*/  SHFL.DOWN PT, R126, R148, 0x4, 0x1f ;  /* 0x08801f00947e7f89 */ /* 0x0084e800000e0000 */
[----:B----4-:R2:W4:Y:S01]  /*3950*/  SHFL.DOWN PT, R130, R146, 0x4, 0x1f ;  /* 0x08801f0092827f89 */ /* 0x01052200000e0000 */
        /* <DEDUP_REMOVED lines=12> */
.L_x_12816:
[----:B------:R-:W-:Y:S05]  /*3a20*/  BSYNC B0 ;  /* 0x0000000000007941 */ /* 0x000fea0003800000 */
.L_x_12815:
[----:B------:R-:W-:Y:S01]  /*3a30*/  FFMA.FTZ R127, R27, R152, R48 ;  /* 0x000000981b7f7223 */ /* 0x000fe20000010030 */
[----:B-1----:R1:W2:Y:S01]  /*3a40*/  SHFL.DOWN PT, R50, R176, 0x8, 0x1f ;  /* 0x09001f00b0327f89 */ /* 0x0022a200000e0000 */
[----:B------:R-:W-:Y:S01]  /*3a50*/  FMUL.FTZ R48, R136, R101 ;  /* 0x0000006588307220 */ /* 0x000fe20000410000 */
[----:B------:R-:W-:Y:S02]  /*3a60*/  BSSY B0, `(.L_x_12817) ;  /* 0x0000011000007945 */ /* 0x000fe40003800000 */
[----:B0-----:R1:W0:Y:S01]  /*3a70*/  SHFL.DOWN PT, R100, R177, 0x8, 0x1f ;  /* 0x09001f00b1647f89 */ /* 0x00122200000e0000 */
[----:B------:R-:W-:-:S03]  /*3a80*/  FFMA.FTZ R48, R137, R58, R48 ;  /* 0x0000003a89307223 */ /* 0x000fc60000010030 */
        /* <DEDUP_REMOVED lines=14> */
.L_x_12818:
[----:B------:R-:W-:Y:S05]  /*3b70*/  BSYNC B0 ;  /* 0x0000000000007941 */ /* 0x000fea0003800000 */
.L_x_12817:
[----:B0-----:R-:W-:Y:S01]  /*3b80*/  FFMA.FTZ R100, R27, R150, R48 ;  /* 0x000000961b647223 */ /* 0x001fe20000010030 */
[----:B--2---:R0:W2:Y:S01]  /*3b90*/  SHFL.DOWN PT, R50, R177, 0x10, 0x1f ;  /* 0x0a001f00b1327f89 */ /* 0x0040a200000e0000 */
[----:B------:R-:W-:Y:S01]  /*3ba0*/  BSSY B0, `(.L_x_12819) ;  /* 0x0000011000007945 */ /* 0x000fe20003800000 */
[----:B------:R-:W-:-:S02]  /*3bb0*/  FMUL.FTZ R49, R140, R127 ;  /* 0x0000007f8c317220 */ /* 0x000fc40000410000 */
[----:B------:R0:W1:Y:S04]  /*3bc0*/  SHFL.DOWN PT, R48, R176, 0x10, 0x1f ;  /* 0x0a001f00b0307f89 */ /* 0x00006800000e0000 */
        /* <DEDUP_REMOVED lines=14> */
.L_x_12820:
[----:B------:R-:W-:Y:S05]  /*3cb0*/  BSYNC B0 ;  /* 0x0000000000007941 */ /* 0x000fea0003800000 */
.L_x_12819:
[-C--:B------:R-:W-:Y:S01]  /*3cc0*/  FFMA.FTZ R49, R139, R100.reuse, R49 ;  /* 0x000000648b317223 */ /* 0x080fe20000010031 */
[----:B------:R-:W-:Y:S01]  /*3cd0*/  SHFL.DOWN PT, R178, R177, 0x1, 0x1f ;  /* 0x08201f00b1b27f89 */ /* 0x000fe200000e0000 */
[----:B-1----:R-:W-:Y:S01]  /*3ce0*/  FMUL.FTZ R48, R140, R100 ;  /* 0x000000648c307220 */ /* 0x002fe20000410000 */
[----:B--2---:R-:W-:Y:S01]  /*3cf0*/  SHF.L.U64.HI R50, R113, 0x2, R112 ;  /* 0x0000000271327819 */ /* 0x004fe20000010270 */
[----:B---3--:R-:W-:Y:S01]  /*3d00*/  FFMA.FTZ R126, R20, R157, R49 ;  /* 0x0000009d147e7223 */ /* 0x008fe20000010031 */
[----:B------:R-:W1:Y:S01]  /*3d10*/  SHFL.IDX PT, R150, R46, RZ, 0x1f ;  /* 0x00001fff2e967589 */ /* 0x000e6200000e0000 */
[----:B------:R-:W-:Y:S01]  /*3d20*/  FFMA.FTZ R48, R139, R127, -R48 ;  /* 0x0000007f8b307223 */ /* 0x000fe20000010830 */
[----:B------:R-:W-:Y:S01]  /*3d30*/  SHF.L.U32 R51, R113, 0x2, RZ ;  /* 0x0000000271337819 */ /* 0x000fe200000006ff */
[----:B------:R-:W-:Y:S01]  /*3d40*/  IMAD R152, R50, c[0x0][0x2b0], RZ ;  /* 0x0000ac0032987a24 */ /* 0x000fe200078e02ff */
[----:B------:R-:W2:Y:S01]  /*3d50*/  SHFL.IDX PT, R151, R47, RZ, 0x1f ;  /* 0x00001fff2f977589 */ /* 0x000ea200000e0000 */
[----:B----4-:R-:W-:Y:S01]  /*3d60*/  FFMA.FTZ R130, R20, R155, R48 ;  /* 0x0000009b14827223 */ /* 0x010fe20000010030 */
[C---:B------:R-:W-:Y:S01]  /*3d70*/  ISETP.NE.AND P0, PT, R74.reuse, RZ, PT ;  /* 0x000000ff4a00720c */ /* 0x040fe20003f05270 */
[C---:B------:R-:W-:Y:S01]  /*3d80*/  FMUL.FTZ R48, R143.reuse, R126 ;  /* 0x0000007e8f307220 */ /* 0x040fe20000410000 */
[----:B------:R-:W3:Y:S01]  /*3d90*/  SHFL.DOWN PT, R157, R176, 0x1, 0x1f ;  /* 0x08201f00b09d7f89 */ /* 0x000ee200000e0000 */
[-C--:B------:R-:W-:Y:S01]  /*3da0*/  FMUL.FTZ R49, R143, R130.reuse ;  /* 0x000000828f317220 */ /* 0x080fe20000410000 */
[C---:B------:R-:W-:Y:S01]  /*3db0*/  IADD3 R187, R74.reuse, 0x180, RZ ;  /* 0x000001804abb7810 */ /* 0x040fe20007ffe0ff */
[C---:B------:R-:W-:Y:S01]  /*3dc0*/  FFMA.FTZ R48, R141.reuse, R130, -R48 ;  /* 0x000000828d307223 */ /* 0x040fe20000010830 */
[----:B------:R-:W4:Y:S01]  /*3dd0*/  SHFL.DOWN PT, R179, R146, 0x1, 0x1f ;  /* 0x08201f0092b37f89 */ /* 0x000f2200000e0000 */
[----:B------:R-:W-:Y:S01]  /*3de0*/  FFMA.FTZ R49, R141, R126, R49 ;  /* 0x0000007e8d317223 */ /* 0x000fe20000010031 */
[----:B------:R-:W-:Y:S01]  /*3df0*/  IADD3 R189, R74, 0x1a0, RZ ;  /* 0x000001a04abd7810 */ /* 0x000fe20007ffe0ff */
[----:B------:R-:W-:Y:S01]  /*3e00*/  IMAD R50, R50, c[0x0][0x2d0], RZ ;  /* 0x0000b40032327a24 */ /* 0x000fe200078e02ff */
[----:B------:R-:W5:Y:S01]  /*3e10*/  SHFL.DOWN PT, R180, R148, 0x1, 0x1f ;  /* 0x08201f0094b47f89 */ /* 0x000f6200000e0000 */
[C---:B------:R-:W-:Y:S01]  /*3e20*/  FFMA.FTZ R149, R21.reuse, R160, R48 ;  /* 0x000000a015957223 */ /* 0x040fe20000010030 */
[C---:B------:R-:W-:Y:S01]  /*3e30*/  IADD3 R191, R74.reuse, 0x1c0, RZ ;  /* 0x000001c04abf7810 */ /* 0x040fe20007ffe0ff */
[----:B------:R-:W-:Y:S01]  /*3e40*/  FFMA.FTZ R158, R21, R158, R49 ;  /* 0x0000009e159e7223 */ /* 0x000fe20000010031 */
[----:B0-----:R-:W0:Y:S01]  /*3e50*/  SHFL.IDX PT, R177, R177, RZ, 0x1f ;  /* 0x00001fffb1b17589 */ /* 0x001e2200000e0000 */
[C---:B------:R-:W-:Y:S01]  /*3e60*/  IMAD R153, R51.reuse, c[0x0][0x2b4], R152 ;  /* 0x0000ad0033997a24 */ /* 0x040fe200078e0298 */
[----:B------:R-:W-:Y:S01]  /*3e70*/  IADD3 R193, R74, 0x1e0, RZ ;  /* 0x000001e04ac17810 */ /* 0x000fe20007ffe0ff */
[C---:B------:R-:W-:Y:S01]  /*3e80*/  IMAD R155, R51.reuse, c[0x0][0x2d4], R50 ;  /* 0x0000b500339b7a24 */ /* 0x040fe200078e0232 */
[----:B------:R-:W0:Y:S01]  /*3e90*/  SHFL.IDX PT, R176, R176, RZ, 0x1f ;  /* 0x00001fffb0b07589 */ /* 0x000e2200000e0000 */
[C---:B------:R-:W-:Y:S01]  /*3ea0*/  IMAD.WIDE.U32 R48, R51.reuse, c[0x0][0x2b0], R52 ;  /* 0x0000ac0033307a25 */ /* 0x040fe200078e0034 */
[----:B------:R-:W-:Y:S01]  /*3eb0*/  IADD3 R217, -R60, c[0x0][0x168], RZ ;  /* 0x00005a003cd97a10 */ /* 0x000fe20007ffe1ff */
[----:B------:R-:W-:Y:S01]  /*3ec0*/  BSSY B0, `(.L_x_12821) ;  /* 0x0000143000007945 */ /* 0x000fe20003800000 */
[----:B------:R-:W0:Y:S01]  /*3ed0*/  SHFL.IDX PT, R148, R148, RZ, 0x1f ;  /* 0x00001fff94947589 */ /* 0x000e2200000e0000 */
[----:B------:R-:W-:Y:S01]  /*3ee0*/  IMAD.WIDE.U32 R50, R51, c[0x0][0x2d0], R54 ;  /* 0x0000b40033327a25 */ /* 0x000fe200078e0036 */
[----:B------:R-:W-:-:S02]  /*3ef0*/  IADD3 R49, R49, R153, RZ ;  /* 0x0000009931317210 */ /* 0x000fc40007ffe0ff */
[----:B------:R-:W0:Y:S01]  /*3f00*/  SHFL.IDX PT, R146, R146, RZ, 0x1f ;  /* 0x00001fff92927589 */ /* 0x000e2200000e0000 */
[C---:B-1----:R-:W-:Y:S01]  /*3f10*/  @P1 FMUL.FTZ R54, R178.reuse, R150 ;  /* 0x00000096b2361220 */ /* 0x042fe20000410000 */
[----:B------:R-:W-:Y:S01]  /*3f20*/  IADD3 R51, R51, R155, RZ ;  /* 0x0000009b33337210 */ /* 0x000fe20007ffe0ff */
[----:B--2---:R-:W-:Y:S01]  /*3f30*/  @P1 FMUL.FTZ R55, R178, R151 ;  /* 0x00000097b2371220 */ /* 0x004fe20000410000 */
[----:B------:R-:W-:Y:S01]  /*3f40*/  LEA R217, R217, -R74, 0x1 ;  /* 0x8000004ad9d97211 */ /* 0x000fe200078e08ff */
[----:B------:R-:W-:Y:S02]  /*3f50*/  FMUL.FTZ R53, R145, R149 ;  /* 0x0000009591357220 */ /* 0x000fe40000410000 */
[C---:B---3--:R-:W-:Y:S02]  /*3f60*/  @P1 FFMA.FTZ R54, R157.reuse, R151, R54 ;  /* 0x000000979d361223 */ /* 0x048fe40000010036 */
[----:B------:R-:W-:Y:S02]  /*3f70*/  @P1 FFMA.FTZ R55, R157, R150, -R55 ;  /* 0x000000969d371223 */ /* 0x000fe40000010837 */
[----:B------:R-:W-:-:S02]  /*3f80*/  FMUL.FTZ R52, R145, R158 ;  /* 0x0000009e91347220 */ /* 0x000fc40000410000 */
[----:B------:R-:W-:Y:S02]  /*3f90*/  FFMA.FTZ R53, R144, R158, R53 ;  /* 0x0000009e90357223 */ /* 0x000fe40000010035 */
[----:B----4-:R-:W-:Y:S02]  /*3fa0*/  @P1 FADD.FTZ R151, R179, R54 ;  /* 0x00000036b3971221 */ /* 0x010fe40000010000 */
[----:B-----5:R-:W-:Y:S01]  /*3fb0*/  @P1 FADD.FTZ R150, R180, R55 ;  /* 0x00000037b4961221 */ /* 0x020fe20000010000 */
[----:B------:R-:W-:Y:S01]  /*3fc0*/  ISETP.GE.AND P1, PT, R217, 0x1, PT ;  /* 0x00000001d900780c */ /* 0x000fe20003f26270 */
[----:B------:R-:W-:Y:S02]  /*3fd0*/  FFMA.FTZ R52, R144, R149, -R52 ;  /* 0x0000009590347223 */ /* 0x000fe40000010834 */
[----:B------:R-:W-:Y:S02]  /*3fe0*/  FFMA.FTZ R159, R22, R159, R53 ;  /* 0x0000009f169f7223 */ /* 0x000fe40000010035 */
[----:B------:R-:W-:-:S02]  /*3ff0*/  FMUL.FTZ R53, R151, -R95 ;  /* 0x8000005f97357220 */ /* 0x000fc40000410000 */
[----:B------:R-:W-:Y:S02]  /*4000*/  FMUL.FTZ R95, R150, -R95 ;  /* 0x8000005f965f7220 */ /* 0x000fe40000410000 */
[----:B------:R-:W-:Y:S02]  /*4010*/  FFMA.FTZ R161, R22, R161, R52 ;  /* 0x000000a116a17223 */ /* 0x000fe40000010034 */
[----:B------:R-:W-:Y:S02]  /*4020*/  FMUL.FTZ R52, R156, R159 ;  /* 0x0000009f9c347220 */ /* 0x000fe40000410000 */
[-C--:B------:R-:W-:Y:S02]  /*4030*/  FFMA.FTZ R150, R150, R94.reuse, -R53 ;  /* 0x0000005e96967223 */ /* 0x080fe40000010835 */
[----:B------:R-:W-:Y:S02]  /*4040*/  FFMA.FTZ R94, R151, R94, R95 ;  /* 0x0000005e975e7223 */ /* 0x000fe4000001005f */
[----:B------:R-:W-:-:S02]  /*4050*/  FFMA.FTZ R52, R154, R161, -R52 ;  /* 0x000000a19a347223 */ /* 0x000fc40000010834 */
[----:B------:R-:W-:Y:S02]  /*4060*/  FADD.FTZ R59, R59, R150 ;  /* 0x000000963b3b7221 */ /* 0x000fe40000010000 */
[----:B------:R-:W-:Y:S02]  /*4070*/  FADD.FTZ R94, -R167, R94 ;  /* 0x0000005ea75e7221 */ /* 0x000fe40000010100 */
[----:B------:R-:W-:Y:S02]  /*4080*/  FFMA.FTZ R53, R23, R164, R52 ;  /* 0x000000a417357223 */ /* 0x000fe40000010034 */
[C---:B------:R-:W-:Y:S02]  /*4090*/  FMUL.FTZ R52, R156.reuse, R161 ;  /* 0x000000a19c347220 */ /* 0x040fe40000410000 */
[C---:B------:R-:W-:Y:S02]  /*40a0*/  FMUL.FTZ R55, R156.reuse, -R59 ;  /* 0x8000003b9c377220 */ /* 0x040fe40000410000 */
[----:B------:R-:W-:-:S02]  /*40b0*/  FMUL.FTZ R156, R156, -R94 ;  /* 0x8000005e9c9c7220 */ /* 0x000fc40000410000 */
[C---:B------:R-:W-:Y:S02]  /*40c0*/  FFMA.FTZ R95, R154.reuse, R94, R55 ;  /* 0x0000005e9a5f7223 */ /* 0x040fe40000010037 */
[C---:B------:R-:W-:Y:S02]  /*40d0*/  FFMA.FTZ R156, R154.reuse, R59, -R156 ;  /* 0x0000003b9a9c7223 */ /* 0x040fe4000001089c */
[----:B------:R-:W-:Y:S02]  /*40e0*/  FFMA.FTZ R52, R154, R159, R52 ;  /* 0x0000009f9a347223 */ /* 0x000fe40000010034 */
[----:B0-----:R-:W-:Y:S02]  /*40f0*/  FMUL.FTZ R55, R177, R47 ;  /* 0x0000002fb1377220 */ /* 0x001fe40000410000 */
[----:B------:R-:W-:Y:S02]  /*4100*/  FADD.FTZ R166, -R166, R95 ;  /* 0x0000005fa6a67221 */ /* 0x000fe40000010100 */
[----:B------:R-:W-:-:S02]  /*4110*/  FADD.FTZ R165, R165, R156 ;  /* 0x0000009ca5a57221 */ /* 0x000fc40000010000 */
[----:B------:R-:W-:Y:S02]  /*4120*/  FFMA.FTZ R162, R23, R162, R52 ;  /* 0x000000a217a27223 */ /* 0x000fe40000010034 */
[-C--:B------:R-:W-:Y:S02]  /*4130*/  FMUL.FTZ R52, R177, R46.reuse ;  /* 0x0000002eb1347220 */ /* 0x080fe40000410000 */
[----:B------:R-:W-:Y:S02]  /*4140*/  FFMA.FTZ R55, R176, R46, -R55 ;  /* 0x0000002eb0377223 */ /* 0x000fe40000010837 */
[CC--:B------:R-:W-:Y:S02]  /*4150*/  FMUL.FTZ R46, R145.reuse, -R166.reuse ;  /* 0x800000a6912e7220 */ /* 0x0c0fe40000410000 */
[-C--:B------:R-:W-:Y:S02]  /*4160*/  FMUL.FTZ R151, R145, -R165.reuse ;  /* 0x800000a591977220 */ /* 0x080fe40000410000 */
[C---:B------:R-:W-:Y:S01]  /*4170*/  FFMA.FTZ R145, R144.reuse, R165, -R46 ;  /* 0x000000a590917223 */ /* 0x040fe2000001082e */
[----:B------:R-:W-:Y:S01]  /*4180*/  P2R R46, PR, RZ, 0x1 ;  /* 0x00000001ff2e7803 */ /* 0x000fe20000000000 */
[----:B------:R-:W-:-:S02]  /*4190*/  FFMA.FTZ R144, R144, R166, R151 ;  /* 0x000000a690907223 */ /* 0x000fc40000010097 */
[----:B------:R-:W-:Y:S02]  /*41a0*/  FADD.FTZ R172, R172, R145 ;  /* 0x00000091acac7221 */ /* 0x000fe40000010000 */
[----:B------:R-:W-:Y:S02]  /*41b0*/  FADD.FTZ R144, -R169, R144 ;  /* 0x00000090a9907221 */ /* 0x000fe40000010100 */
[C---:B------:R-:W-:Y:S02]  /*41c0*/  FMUL.FTZ R54, R143.reuse, -R172 ;  /* 0x800000ac8f367220 */ /* 0x040fe40000410000 */
[-C--:B------:R-:W-:Y:S02]  /*41d0*/  FMUL.FTZ R143, R143, -R144.reuse ;  /* 0x800000908f8f7220 */ /* 0x080fe40000410000 */
[----:B------:R-:W-:Y:S02]  /*41e0*/  FADD.FTZ R46, R148, R55 ;  /* 0x00000037942e7221 */ /* 0x000fe40000010000 */
[----:B------:R-:W-:-:S02]  /*41f0*/  FFMA.FTZ R55, R141, R144, R54 ;  /* 0x000000908d377223 */ /* 0x000fc40000010036 */
[----:B------:R-:W-:Y:S02]  /*4200*/  FFMA.FTZ R143, R141, R172, -R143 ;  /* 0x000000ac8d8f7223 */ /* 0x000fe4000001088f */
[----:B------:R-:W-:Y:S01]  /*4210*/  FFMA.FTZ R95, R176, R47, R52 ;  /* 0x0000002fb05f7223 */ /* 0x000fe20000010034 */
[----:B------:R-:W-:Y:S01]  /*4220*/  SHF.L.U32 R52, R74, 0x4, RZ ;  /* 0x000000044a347819 */ /* 0x000fe200000006ff */
[C---:B------:R-:W-:Y:S02]  /*4230*/  FMUL.FTZ R47, R177.reuse, R45 ;  /* 0x0000002db12f7220 */ /* 0x040fe40000410000 */
[----:B------:R-:W-:Y:S01]  /*4240*/  FMUL.FTZ R177, R177, R44 ;  /* 0x0000002cb1b17220 */ /* 0x000fe20000410000 */
[----:B------:R-:W-:Y:S01]  /*4250*/  LEA.HI.SX32 R52, R52, R52, 0x1b ;  /* 0x0000003434347211 */ /* 0x000fe200078fdaff */
[----:B------:R-:W-:Y:S02]  /*4260*/  FADD.FTZ R170, -R170, R55 ;  /* 0x00000037aaaa7221 */ /* 0x000fe40000010100 */
[----:B------:R-:W-:-:S02]  /*4270*/  FADD.FTZ R168, R168, R143 ;  /* 0x0000008fa8a87221 */ /* 0x000fc40000010000 */
[C---:B------:R-:W-:Y:S02]  /*4280*/  FFMA.FTZ R44, R176.reuse, R44, -R47 ;  /* 0x0000002cb02c7223 */ /* 0x040fe4000001082f */
[----:B------:R-:W-:Y:S02]  /*4290*/  FFMA.FTZ R45, R176, R45, R177 ;  /* 0x0000002db02d7223 */ /* 0x000fe400000100b1 */
[----:B------:R-:W-:Y:S02]  /*42a0*/  FADD.FTZ R47, R146, R95 ;  /* 0x0000005f922f7221 */ /* 0x000fe40000010000 */
[C---:B------:R-:W-:Y:S02]  /*42b0*/  FMUL.FTZ R54, R140.reuse, -R170 ;  /* 0x800000aa8c367220 */ /* 0x040fe40000410000 */
[----:B------:R-:W-:Y:S01]  /*42c0*/  FMUL.FTZ R140, R140, -R168 ;  /* 0x800000a88c8c7220 */ /* 0x000fe20000410000 */
[----:B------:R0:W-:Y:S01]  /*42d0*/  @!P0 STS.128 [R114.X16+0x3650], R44 ;  /* 0x0036502c72008388 */ /* 0x0001e2000000cc00 */
[----:B------:R-:W-:Y:S01]  /*42e0*/  FMUL.FTZ R148, R124, R59 ;  /* 0x0000003b7c947220 */ /* 0x000fe20000410000 */
[----:B------:R-:W-:Y:S01]  /*42f0*/  ISETP.GE.AND P0, PT, R217, 0x21, PT ;  /* 0x00000021d900780c */ /* 0x000fe20003f06270 */
[----:B------:R-:W-:-:S02]  /*4300*/  FFMA.FTZ R95, -R102, R43, R162 ;  /* 0x0000002b665f7223 */ /* 0x000fc400000101a2 */
[----:B------:R-:W-:Y:S02]  /*4310*/  FFMA.FTZ R140, R139, R170, R140 ;  /* 0x000000aa8b8c7223 */ /* 0x000fe4000001008c */
[----:B------:R-:W-:Y:S02]  /*4320*/  FMUL.FTZ R154, R124, R94 ;  /* 0x0000005e7c9a7220 */ /* 0x000fe40000410000 */
[----:B------:R-:W-:Y:S02]  /*4330*/  FFMA.FTZ R141, -R102, R42, R53 ;  /* 0x0000002a668d7223 */ /* 0x000fe40000010135 */
[----:B------:R-:W-:Y:S02]  /*4340*/  FADD.FTZ R175, -R175, R140 ;  /* 0x0000008cafaf7221 */ /* 0x000fe40000010100 */
[-C--:B------:R-:W-:Y:S02]  /*4350*/  FMUL.FTZ R151, R23, R154.reuse ;  /* 0x0000009a17977220 */ /* 0x080fe40000410000 */
[----:B------:R-:W-:-:S02]  /*4360*/  FMUL.FTZ R155, R95, R154 ;  /* 0x0000009a5f9b7220 */ /* 0x000fc40000410000 */
[----:B0-----:R-:W-:Y:S01]  /*4370*/  FFMA.FTZ R45, R139, R168, -R54 ;  /* 0x000000a88b2d7223 */ /* 0x001fe20000010836 */
[----:B------:R-:W-:Y:S01]  /*4380*/  STS [R52.X4+0x10bc], R151 ;  /* 0x0010bc9734007388 */ /* 0x000fe20000004800 */
[----:B------:R-:W-:Y:S02]  /*4390*/  FMUL.FTZ R44, R95, R148 ;  /* 0x000000945f2c7220 */ /* 0x000fe40000410000 */
[----:B------:R-:W-:Y:S02]  /*43a0*/  FADD.FTZ R139, R174, R45 ;  /* 0x0000002dae8b7221 */ /* 0x000fe40000010000 */
[----:B------:R-:W-:Y:S02]  /*43b0*/  FFMA.FTZ R154, R141, R154, -R44 ;  /* 0x0000009a8d9a7223 */ /* 0x000fe4000001082c */
[C---:B------:R-:W-:Y:S02]  /*43c0*/  FMUL.FTZ R44, R136.reuse, -R175 ;  /* 0x800000af882c7220 */ /* 0x040fe40000410000 */
[----:B------:R-:W-:-:S02]  /*43d0*/  FMUL.FTZ R136, R136, -R139 ;  /* 0x8000008b88887220 */ /* 0x000fc40000410000 */
[C---:B------:R-:W-:Y:S02]  /*43e0*/  FFMA.FTZ R143, -R104.reuse, R41, R159 ;  /* 0x00000029688f7223 */ /* 0x040fe4000001019f */
[----:B------:R-:W-:Y:S02]  /*43f0*/  FMUL.FTZ R47, R105, R166 ;  /* 0x000000a6692f7220 */ /* 0x000fe40000410000 */
[C---:B------:R-:W-:Y:S02]  /*4400*/  FFMA.FTZ R44, R137.reuse, R139, -R44 ;  /* 0x0000008b892c7223 */ /* 0x040fe4000001082c */
[----:B------:R-:W-:Y:S02]  /*4410*/  FFMA.FTZ R136, R137, R175, R136 ;  /* 0x000000af89887223 */ /* 0x000fe40000010088 */
[----:B------:R-:W-:Y:S02]  /*4420*/  FFMA.FTZ R140, -R104, R40, R161 ;  /* 0x00000028688c7223 */ /* 0x000fe400000101a1 */
[----:B------:R-:W-:-:S02]  /*4430*/  FMUL.FTZ R45, R105, R165 ;  /* 0x000000a5692d7220 */ /* 0x000fc40000410000 */
[----:B------:R-:W-:Y:S02]  /*4440*/  FMUL.FTZ R46, R143, R47 ;  /* 0x0000002f8f2e7220 */ /* 0x000fe40000410000 */
[----:B------:R-:W-:Y:S02]  /*4450*/  FADD.FTZ R171, R171, R44 ;  /* 0x0000002cabab7221 */ /* 0x000fe40000010000 */
[----:B------:R-:W-:Y:S02]  /*4460*/  FADD.FTZ R136, -R173, R136 ;  /* 0x00000088ad887221 */ /* 0x000fe40000010100 */
[-C--:B------:R-:W-:Y:S02]  /*4470*/  FMUL.FTZ R54, R143, R45.reuse ;  /* 0x0000002d8f367220 */ /* 0x080fe40000410000 */
[-C--:B------:R-:W-:Y:S02]  /*4480*/  FFMA.FTZ R183, R140, R45.reuse, R46 ;  /* 0x0000002d8cb77223 */ /* 0x080fe4000001002e */
[----:B------:R-:W-:-:S02]  /*4490*/  FMUL.FTZ R55, R22, R45 ;  /* 0x0000002d16377220 */ /* 0x000fc40000410000 */
[CC--:B------:R-:W-:Y:S02]  /*44a0*/  FMUL.FTZ R45, R135.reuse, -R171.reuse ;  /* 0x800000ab872d7220 */ /* 0x0c0fe40000410000 */
[-C--:B------:R-:W-:Y:S01]  /*44b0*/  FMUL.FTZ R44, R135, -R136.reuse ;  /* 0x80000088872c7220 */ /* 0x080fe20000410000 */
[----:B------:R-:W-:Y:S01]  /*44c0*/  STS [R52.X4+0x10b0], R55 ;  /* 0x0010b03734007388 */ /* 0x000fe20000004800 */
[C---:B------:R-:W-:Y:S02]  /*44d0*/  FFMA.FTZ R45, R134.reuse, R136, R45 ;  /* 0x00000088862d7223 */ /* 0x040fe4000001002d */
[----:B------:R-:W-:Y:S02]  /*44e0*/  FFMA.FTZ R44, R134, R171, -R44 ;  /* 0x000000ab862c7223 */ /* 0x000fe4000001082c */
[----:B------:R-:W-:Y:S02]  /*44f0*/  FADD.FTZ R142, -R142, R45 ;  /* 0x0000002d8e8e7221 */ /* 0x000fe40000010100 */
[----:B------:R-:W-:-:S02]  /*4500*/  FADD.FTZ R163, R163, R44 ;  /* 0x0000002ca3a37221 */ /* 0x000fc40000010000 */
[----:B------:R-:W-:Y:S02]  /*4510*/  FMUL.FTZ R44, R133, -R142 ;  /* 0x8000008e852c7220 */ /* 0x000fe40000410000 */
[----:B------:R-:W-:Y:S02]  /*4520*/  FMUL.FTZ R145, R23, R148 ;  /* 0x0000009417917220 */ /* 0x000fe40000410000 */
[----:B------:R-:W-:Y:S02]  /*4530*/  FMUL.FTZ R133, R133, -R163 ;  /* 0x800000a385857220 */ /* 0x000fe40000410000 */
[----:B------:R-:W-:Y:S01]  /*4540*/  FFMA.FTZ R185, R140, R47, -R54 ;  /* 0x0000002f8cb97223 */ /* 0x000fe20000010836 */
[----:B------:R0:W-:Y:S01]  /*4550*/  STS [R52.X4+0x10b8], R145 ;  /* 0x0010b89134007388 */ /* 0x0001e20000004800 */
[----:B------:R-:W-:Y:S02]  /*4560*/  FFMA.FTZ R135, -R106, R39, R158 ;  /* 0x000000276a877223 */ /* 0x000fe4000001019e */
[----:B------:R-:W-:-:S02]  /*4570*/  FMUL.FTZ R54, R98, R144 ;  /* 0x0000009062367220 */ /* 0x000fc40000410000 */
[----:B------:R-:W-:Y:S02]  /*4580*/  FMUL.FTZ R46, R98, R172 ;  /* 0x000000ac622e7220 */ /* 0x000fe40000410000 */
[----:B------:R-:W-:Y:S02]  /*4590*/  FMUL.FTZ R137, R22, R47 ;  /* 0x0000002f16897220 */ /* 0x000fe40000410000 */
[----:B------:R-:W-:Y:S02]  /*45a0*/  FFMA.FTZ R134, R132, R142, R133 ;  /* 0x0000008e84867223 */ /* 0x000fe40000010085 */
[----:B0-----:R-:W-:Y:S01]  /*45b0*/  FFMA.FTZ R145, -R106, R38, R149 ;  /* 0x000000266a917223 */ /* 0x001fe20000010195 */
[----:B------:R0:W-:Y:S01]  /*45c0*/  STS [R52.X4+0x10b4], R137 ;  /* 0x0010b48934007388 */ /* 0x0001e20000004800 */
[C---:B------:R-:W-:Y:S02]  /*45d0*/  FMUL.FTZ R47, R135.reuse, R54 ;  /* 0x00000036872f7220 */ /* 0x040fe40000410000 */
[----:B------:R-:W-:-:S02]  /*45e0*/  FMUL.FTZ R45, R135, R46 ;  /* 0x0000002e872d7220 */ /* 0x000fc40000410000 */
[----:B------:R-:W-:Y:S02]  /*45f0*/  FFMA.FTZ R44, R132, R163, -R44 ;  /* 0x000000a3842c7223 */ /* 0x000fe4000001082c */
[----:B------:R-:W-:Y:S02]  /*4600*/  FFMA.FTZ R153, -R107, R37, R126 ;  /* 0x000000256b997223 */ /* 0x000fe4000001017e */
[----:B------:R-:W-:Y:S02]  /*4610*/  FMUL.FTZ R55, R103, R170 ;  /* 0x000000aa67377220 */ /* 0x000fe40000410000 */
[----:B------:R-:W-:Y:S02]  /*4620*/  FADD.FTZ R134, -R129, R134 ;  /* 0x0000008681867221 */ /* 0x000fe40000010100 */
[----:B------:R-:W-:Y:S02]  /*4630*/  FFMA.FTZ R181, R145, R46, R47 ;  /* 0x0000002e91b57223 */ /* 0x000fe4000001002f */
[----:B0-----:R-:W-:-:S02]  /*4640*/  FMUL.FTZ R137, R21, R54 ;  /* 0x0000003615897220 */ /* 0x001fc40000410000 */
[----:B------:R-:W-:Y:S02]  /*4650*/  FFMA.FTZ R182, R145, R54, -R45 ;  /* 0x0000003691b67223 */ /* 0x000fe4000001082d */
[----:B------:R-:W-:Y:S01]  /*4660*/  FADD.FTZ R131, R131, R44 ;  /* 0x0000002c83837221 */ /* 0x000fe20000010000 */
[----:B------:R0:W-:Y:S01]  /*4670*/  STS [R52.X4+0x10ac], R137 ;  /* 0x0010ac8934007388 */ /* 0x0001e20000004800 */
[----:B------:R-:W-:Y:S02]  /*4680*/  FMUL.FTZ R47, R21, R46 ;  /* 0x0000002e152f7220 */ /* 0x000fe40000410000 */
[----:B------:R-:W-:Y:S02]  /*4690*/  FFMA.FTZ R152, -R107, R36, R130 ;  /* 0x000000246b987223 */ /* 0x000fe40000010182 */
[----:B------:R-:W-:Y:S01]  /*46a0*/  FMUL.FTZ R45, R103, R168 ;  /* 0x000000a8672d7220 */ /* 0x000fe20000410000 */
[----:B------:R1:W-:Y:S01]  /*46b0*/  STS [R52.X4+0x10a8], R47 ;  /* 0x0010a82f34007388 */ /* 0x0003e20000004800 */
[----:B------:R-:W-:-:S02]  /*46c0*/  FMUL.FTZ R44, R153, R55 ;  /* 0x00000037992c7220 */ /* 0x000fc40000410000 */
[----:B------:R-:W-:Y:S02]  /*46d0*/  FFMA.FTZ R133, -R111, R29, R128 ;  /* 0x0000001d6f857223 */ /* 0x000fe40000010180 */
[----:B------:R-:W-:Y:S02]  /*46e0*/  FMUL.FTZ R46, R97, R134 ;  /* 0x00000086612e7220 */ /* 0x000fe40000410000 */
[-C--:B------:R-:W-:Y:S02]  /*46f0*/  FMUL.FTZ R146, R153, R45.reuse ;  /* 0x0000002d99927220 */ /* 0x080fe40000410000 */
[-C--:B------:R-:W-:Y:S02]  /*4700*/  FFMA.FTZ R179, R152, R45.reuse, R44 ;  /* 0x0000002d98b37223 */ /* 0x080fe4000001002c */
[----:B------:R-:W-:Y:S02]  /*4710*/  FMUL.FTZ R157, R20, R45 ;  /* 0x0000002d149d7220 */ /* 0x000fe40000410000 */
[----:B------:R-:W-:-:S02]  /*4720*/  FFMA.FTZ R129, -R111, R28, R147 ;  /* 0x0000001c6f817223 */ /* 0x000fc40000010193 */
[----:B0-----:R-:W-:Y:S01]  /*4730*/  FFMA.FTZ R137, -R110, R31, R56 ;  /* 0x0000001f6e897223 */ /* 0x001fe20000010138 */
[----:B------:R0:W-:Y:S01]  /*4740*/  STS [R52.X4+0x10a0], R157 ;  /* 0x0010a09d34007388 */ /* 0x0001e20000004800 */
[----:B------:R-:W-:Y:S02]  /*4750*/  FMUL.FTZ R156, R92, R142 ;  /* 0x0000008e5c9c7220 */ /* 0x000fe40000410000 */
[----:B------:R-:W-:Y:S02]  /*4760*/  FMUL.FTZ R44, R97, R131 ;  /* 0x00000083612c7220 */ /* 0x000fe40000410000 */
[----:B------:R-:W-:Y:S02]  /*4770*/  FMUL.FTZ R45, R133, R46 ;  /* 0x0000002e852d7220 */ /* 0x000fe40000410000 */
[----:B------:R-:W-:Y:S02]  /*4780*/  FFMA.FTZ R132, -R110, R30, R57 ;  /* 0x0000001e6e847223 */ /* 0x000fe40000010139 */
[----:B------:R-:W-:-:S02]  /*4790*/  FMUL.FTZ R54, R92, R163 ;  /* 0x000000a35c367220 */ /* 0x000fc40000410000 */
[----:B-1----:R-:W-:Y:S02]  /*47a0*/  FMUL.FTZ R47, R137, R156 ;  /* 0x0000009c892f7220 */ /* 0x002fe40000410000 */
[----:B------:R-:W-:Y:S02]  /*47b0*/  FFMA.FTZ R45, R129, R44, R45 ;  /* 0x0000002c812d7223 */ /* 0x000fe4000001002d */
[----:B------:R-:W-:Y:S02]  /*47c0*/  FFMA.FTZ R180, R152, R55, -R146 ;  /* 0x0000003798b47223 */ /* 0x000fe40000010892 */
[----:B------:R-:W-:Y:S02]  /*47d0*/  FFMA.FTZ R146, R132, R54, R47 ;  /* 0x0000003684927223 */ /* 0x000fe4000001002f */
[----:B------:R-:W-:Y:S02]  /*47e0*/  FADD.FTZ R45, RZ, R45 ;  /* 0x0000002dff2d7221 */ /* 0x000fe40000010000 */
[----:B------:R-:W-:-:S02]  /*47f0*/  FFMA.FTZ R151, -R108, R35, R100 ;  /* 0x000000236c977223 */ /* 0x000fc40000010164 */
[----:B------:R-:W-:Y:S02]  /*4800*/  FMUL.FTZ R174, R96, R175 ;  /* 0x000000af60ae7220 */ /* 0x000fe40000410000 */
[----:B------:R-:W-:Y:S02]  /*4810*/  FMUL.FTZ R167, R20, R55 ;  /* 0x0000003714a77220 */ /* 0x000fe40000410000 */
[----:B------:R-:W-:Y:S02]  /*4820*/  FFMA.FTZ R155, R141, R148, R155 ;  /* 0x000000948d9b7223 */ /* 0x000fe4000001009b */
[----:B------:R-:W-:Y:S01]  /*4830*/  FADD.FTZ R55, R45, R146 ;  /* 0x000000922d377221 */ /* 0x000fe20000010000 */
[----:B------:R1:W-:Y:S01]  /*4840*/  STS [R52.X4+0x10a4], R167 ;  /* 0x0010a4a734007388 */ /* 0x0003e20000004800 */
[----:B------:R-:W-:Y:S02]  /*4850*/  FFMA.FTZ R148, -R108, R34, R127 ;  /* 0x000000226c947223 */ /* 0x000fe4000001017f */
[----:B------:R-:W-:-:S02]  /*4860*/  FMUL.FTZ R160, R96, R139 ;  /* 0x0000008b60a07220 */ /* 0x000fc40000410000 */
[C---:B------:R-:W-:Y:S02]  /*4870*/  FMUL.FTZ R45, R151.reuse, R174 ;  /* 0x000000ae972d7220 */ /* 0x040fe40000410000 */
[-C--:B------:R-:W-:Y:S02]  /*4880*/  FMUL.FTZ R47, R151, R160.reuse ;  /* 0x000000a0972f7220 */ /* 0x080fe40000410000 */
[C---:B------:R-:W-:Y:S02]  /*4890*/  FFMA.FTZ R176, R148.reuse, R160, R45 ;  /* 0x000000a094b07223 */ /* 0x040fe4000001002d */
[----:B------:R-:W-:Y:S02]  /*48a0*/  FMUL.FTZ R45, R133, R44 ;  /* 0x0000002c852d7220 */ /* 0x000fe40000410000 */
[----:B------:R-:W-:Y:S02]  /*48b0*/  FFMA.FTZ R178, R148, R174, -R47 ;  /* 0x000000ae94b27223 */ /* 0x000fe4000001082f */
[----:B------:R-:W-:-:S02]  /*48c0*/  FFMA.FTZ R150, -R109, R33, R58 ;  /* 0x000000216d967223 */ /* 0x000fc4000001013a */
[----:B------:R-:W-:Y:S02]  /*48d0*/  FMUL.FTZ R47, R137, R54 ;  /* 0x00000036892f7220 */ /* 0x000fe40000410000 */
[----:B------:R-:W-:Y:S02]  /*48e0*/  FFMA.FTZ R45, R129, R46, -R45 ;  /* 0x0000002e812d7223 */ /* 0x000fe4000001082d */
[----:B0-----:R-:W-:Y:S02]  /*48f0*/  FMUL.FTZ R157, R99, R171 ;  /* 0x000000ab639d7220 */ /* 0x001fe40000410000 */
[----:B------:R-:W-:Y:S02]  /*4900*/  FMUL.FTZ R173, R27, R160 ;  /* 0x000000a01bad7220 */ /* 0x000fe40000410000 */
[----:B------:R-:W-:Y:S02]  /*4910*/  FFMA.FTZ R146, -R109, R32, R101 ;  /* 0x000000206d927223 */ /* 0x000fe40000010165 */
[----:B-1----:R-:W-:Y:S01]  /*4920*/  FMUL.FTZ R167, R99, R136 ;  /* 0x0000008863a77220 */ /* 0x002fe20000410000 */
[----:B------:R0:W-:Y:S01]  /*4930*/  STS [R52.X4+0x1098], R173 ;  /* 0x001098ad34007388 */ /* 0x0001e20000004800 */
[----:B------:R-:W-:-:S02]  /*4940*/  FFMA.FTZ R160, R132, R156, -R47 ;  /* 0x0000009c84a07223 */ /* 0x000fc4000001082f */
[----:B------:R-:W-:Y:S02]  /*4950*/  FADD.FTZ R45, RZ, R45 ;  /* 0x0000002dff2d7221 */ /* 0x000fe40000010000 */
[----:B------:R-:W-:Y:S02]  /*4960*/  FMUL.FTZ R164, R150, R157 ;  /* 0x0000009d96a47220 */ /* 0x000fe40000410000 */
[----:B------:R-:W-:Y:S02]  /*4970*/  FADD.FTZ R45, R45, R160 ;  /* 0x000000a02d2d7221 */ /* 0x000fe40000010000 */
[-C--:B------:R-:W-:Y:S01]  /*4980*/  FFMA.FTZ R164, R146, R167.reuse, -R164 ;  /* 0x000000a792a47223 */ /* 0x080fe200000108a4 */
[----:B0-----:R-:W-:Y:S01]  /*4990*/  IADD3 R173, R74, 0x80, RZ ;  /* 0x000000804aad7810 */ /* 0x001fe20007ffe0ff */
[----:B------:R-:W-:Y:S02]  /*49a0*/  FMUL.FTZ R47, R150, R167 ;  /* 0x000000a7962f7220 */ /* 0x000fe40000410000 */
[----:B------:R-:W-:Y:S01]  /*49b0*/  FADD.FTZ R45, R45, R164 ;  /* 0x000000a42d2d7221 */ /* 0x000fe20000010000 */
[----:B------:R-:W-:Y:S01]  /*49c0*/  LEA.HI.SX32 R164, R173, R74, 0x1b ;  /* 0x0000004aada47211 */ /* 0x000fe200078fdaff */
[----:B------:R-:W-:-:S02]  /*49d0*/  FFMA.FTZ R160, R146, R157, R47 ;  /* 0x0000009d92a07223 */ /* 0x000fc4000001002f */
[----:B------:R-:W-:Y:S02]  /*49e0*/  FADD.FTZ R45, R45, R178 ;  /* 0x000000b22d2d7221 */ /* 0x000fe40000010000 */
[----:B------:R-:W-:Y:S02]  /*49f0*/  FADD.FTZ R55, R55, R160 ;  /* 0x000000a037377221 */ /* 0x000fe40000010000 */
[----:B------:R-:W-:Y:S01]  /*4a00*/  FADD.FTZ R45, R45, R180 ;  /* 0x000000b42d2d7221 */ /* 0x000fe20000010000 */
[----:B------:R-:W-:Y:S01]  /*4a10*/  LEA.HI.SX32 R180, R189, R74, 0x1b ;  /* 0x0000004abdb47211 */ /* 0x000fe200078fdaff */
[----:B------:R-:W-:Y:S02]  /*4a20*/  FMUL.FTZ R169, R26, R157 ;  /* 0x0000009d1aa97220 */ /* 0x000fe40000410000 */
[----:B------:R-:W-:Y:S02]  /*4a30*/  FADD.FTZ R176, R55, R176 ;  /* 0x000000b037b07221 */ /* 0x000fe40000010000 */
[----:B------:R-:W-:Y:S01]  /*4a40*/  FADD.FTZ R182, R45, R182 ;  /* 0x000000b62db67221 */ /* 0x000fe20000010000 */
[----:B------:R0:W-:Y:S01]  /*4a50*/  STS [R52.X4+0x1090], R169 ;  /* 0x001090a934007388 */ /* 0x0001e20000004800 */
[----:B------:R-:W-:-:S02]  /*4a60*/  FMUL.FTZ R177, R27, R174 ;  /* 0x000000ae1bb17220 */ /* 0x000fc40000410000 */
[----:B------:R-:W-:Y:S02]  /*4a70*/  FMUL.FTZ R167, R26, R167 ;  /* 0x000000a71aa77220 */ /* 0x000fe40000410000 */
        /* <DEDUP_REMOVED lines=13> */
[----:B------:R-:W-:Y:S01]  /*4b50*/  STS [R52.X4+0x108c], R157 ;  /* 0x00108c9d34007388 */ /* 0x000fe20000004800 */
[----:B------:R-:W-:Y:S01]  /*4b60*/  FADD.FTZ R154, R185, R154 ;  /* 0x0000009ab99a7221 */ /* 0x000fe20000010000 */
[----:B--2---:R-:W-:Y:S01]  /*4b70*/  IADD3 R167, R74, 0x40, RZ ;  /* 0x000000404aa77810 */ /* 0x004fe20007ffe0ff */
[----:B------:R-:W-:Y:S01]  /*4b80*/  FADD.FTZ R176, R176, R183 ;  /* 0x000000b7b0b07221 */ /* 0x000fe20000010000 */
[----:B------:R1:W-:Y:S01]  /*4b90*/  STS [R52.X4+0x1080], R45 ;  /* 0x0010802d34007388 */ /* 0x0003e20000004800 */
[----:B------:R-:W-:Y:S01]  /*4ba0*/  IADD3 R179, R74, 0xc0, RZ ;  /* 0x000000c04ab37810 */ /* 0x000fe20007ffe0ff */
[----:B------:R-:W-:Y:S01]  /*4bb0*/  FMUL.FTZ R213, R122, R147 ;  /* 0x000000937ad57220 */ /* 0x000fe20000410000 */
[C---:B------:R-:W-:Y:S01]  /*4bc0*/  IADD3 R181, R74.reuse, 0xe0, RZ ;  /* 0x000000e04ab57810 */ /* 0x040fe20007ffe0ff */
[----:B------:R2:W-:Y:S01]  /*4bd0*/  STS [R52.X4+0x1084], R47 ;  /* 0x0010842f34007388 */ /* 0x0005e20000004800 */
[----:B0-----:R-:W-:Y:S01]  /*4be0*/  IADD3 R55, R74, 0x20, RZ ;  /* 0x000000204a377810 */ /* 0x001fe20007ffe0ff */
[----:B------:R-:W-:Y:S01]  /*4bf0*/  FADD.FTZ R155, R176, R155 ;  /* 0x0000009bb09b7221 */ /* 0x000fe20000010000 */
[C---:B------:R-:W-:Y:S01]  /*4c00*/  IADD3 R183, R74.reuse, 0x140, RZ ;  /* 0x000001404ab77810 */ /* 0x040fe20007ffe0ff */
[----:B------:R-:W-:Y:S01]  /*4c10*/  BAR.SYNC.DEFER_BLOCKING 0x0 ;  /* 0x0000000000007b1d */ /* 0x000fe20000010000 */
[C---:B------:R-:W-:Y:S01]  /*4c20*/  IADD3 R185, R74.reuse, 0x160, RZ ;  /* 0x000001604ab97810 */ /* 0x040fe20007ffe0ff */
[----:B------:R-:W-:Y:S01]  /*4c30*/  FMUL.FTZ R215, R121, R57 ;  /* 0x0000003979d77220 */ /* 0x000fe20000410000 */
[----:B-1----:R-:W-:Y:S01]  /*4c40*/  IADD3 R45, R74, 0x100, RZ ;  /* 0x000001004a2d7810 */ /* 0x002fe20007ffe0ff */
[----:B------:R-:W-:Y:S01]  /*4c50*/  FMUL.FTZ R101, R120, R101 ;  /* 0x0000006578657220 */ /* 0x000fe20000410000 */
[----:B------:R-:W-:Y:S01]  /*4c60*/  LEA.HI.SX32 R157, R167, R74, 0x1b ;  /* 0x0000004aa79d7211 */ /* 0x000fe200078fdaff */
[----:B------:R-:W-:Y:S01]  /*4c70*/  FMUL.FTZ R127, R119, R127 ;  /* 0x0000007f777f7220 */ /* 0x000fe20000410000 */
[----:B--2---:R-:W-:Y:S01]  /*4c80*/  IADD3 R47, R74, 0x120, RZ ;  /* 0x000001204a2f7810 */ /* 0x004fe20007ffe0ff */
        /* <DEDUP_REMOVED lines=17> */
[----:B------:R-:W-:-:S02]  /*4da0*/  LEA.HI.SX32 R178, R185, R74, 0x1b ;  /* 0x0000004ab9b27211 */ /* 0x000fc400078fdaff */
[-C--:B------:R-:W-:Y:S01]  /*4db0*/  LEA.HI.SX32 R179, R187, R74.reuse, 0x1b ;  /* 0x0000004abbb37211 */ /* 0x080fe200078fdaff */
[----:B------:R-:W1:Y:S01]  /*4dc0*/  LDS R209, [R156.X4+0x1100] ;  /* 0x001100009cd17984 */ /* 0x000e620000004800 */
[-C--:B------:R-:W-:Y:S02]  /*4dd0*/  LEA.HI.SX32 R181, R191, R74.reuse, 0x1b ;  /* 0x0000004abfb57211 */ /* 0x080fe400078fdaff */
[----:B------:R-:W-:Y:S01]  /*4de0*/  LEA.HI.SX32 R182, R193, R74, 0x1b ;  /* 0x0000004ac1b67211 */ /* 0x000fe200078fdaff */
        /* <DEDUP_REMOVED lines=18> */
[----:B------:R-:W-:Y:S01]  /*4f10*/  STS [R52.X4+0x18c8], R215 ;  /* 0x0018c8d734007388 */ /* 0x000fe20000004800 */
[----:B-1----:R-:W-:-:S03]  /*4f20*/  FMUL.FTZ R213, R118, R130 ;  /* 0x0000008276d57220 */ /* 0x002fc60000410000 */
[----:B------:R1:W-:Y:S01]  /*4f30*/  STS [R52.X4+0x18dc], R45 ;  /* 0x0018dc2d34007388 */ /* 0x0003e20000004800 */
[----:B--2---:R-:W-:-:S03]  /*4f40*/  FFMA.FTZ R47, -R117, R158, -RZ ;  /* 0x0000009e752f7223 */ /* 0x004fc600000109ff */
[----:B------:R2:W-:Y:S04]  /*4f50*/  STS [R52.X4+0x18d0], R101 ;  /* 0x0018d06534007388 */ /* 0x0005e80000004800 */
        /* <DEDUP_REMOVED lines=13> */
[----:B0-234-:R0:W1:Y:S01]  /*5030*/  LDS R57, [R54.X4+0x18c0] ;  /* 0x0018c00036397984 */ /* 0x01d0620000004800 */
        /* <DEDUP_REMOVED lines=14> */
[----:B------:R-:W-:Y:S02]  /*5120*/  IMAD R149, R71, UR7, RZ ;  /* 0x0000000747957c24 */ /* 0x000fe4000f8e02ff */
[----:B------:R-:W-:Y:S01]  /*5130*/  IMAD R101, R125, c[0x0][0x2b0], RZ ;  /* 0x0000ac007d657a24 */ /* 0x000fe200078e02ff */
[----:B------:R-:W-:Y:S01]  /*5140*/  IADD3 R45, R45, R55, RZ ;  /* 0x000000372d2d7210 */ /* 0x000fe20007ffe0ff */
[----:B------:R-:W-:Y:S01]  /*5150*/  IMAD R55, R71, UR6, RZ ;  /* 0x0000000647377c24 */ /* 0x000fe2000f8e02ff */
[----:B------:R-:W-:Y:S01]  /*5160*/  IADD3 R46, P1, R47, R74, RZ ;  /* 0x0000004a2f2e7210 */ /* 0x000fe20007f3e0ff */
[----:B------:R-:W-:-:S02]  /*5170*/  IMAD R159, R125, c[0x0][0x2d0], RZ ;  /* 0x0000b4007d9f7a24 */ /* 0x000fc400078e02ff */
[----:B------:R-:W-:Y:S01]  /*5180*/  IMAD R125, R72, UR5, R55 ;  /* 0x00000005487d7c24 */ /* 0x000fe2000f8e0237 */
[----:B------:R-:W-:Y:S01]  /*5190*/  LEA.HI.X.SX32 R47, R47, RZ, 0x1, P1 ;  /* 0x000000ff2f2f7211 */ /* 0x000fe200008f0eff */
[----:B------:R-:W-:-:S04]  /*51a0*/  IMAD.WIDE.U32 R52, R71, UR5, R52 ;  /* 0x0000000547347c25 */ /* 0x000fc8000f8e0034 */
[----:B------:R-:W-:Y:S01]  /*51b0*/  IMAD R149, R72, UR4, R149 ;  /* 0x0000000448957c24 */ /* 0x000fe2000f8e0295 */
[----:B------:R-:W-:Y:S01]  /*51c0*/  IADD3 R125, R53, R125, RZ ;  /* 0x0000007d357d7210 */ /* 0x000fe20007ffe0ff */
[----:B0-----:R-:W-:-:S04]  /*51d0*/  IMAD.WIDE.U32 R54, R71, UR4, R44 ;  /* 0x0000000447367c25 */ /* 0x001fc8000f8e002c */
[C---:B------:R-:W-:Y:S01]  /*51e0*/  IMAD R127, R114.reuse, c[0x0][0x2b4], R101 ;  /* 0x0000ad00727f7a24 */ /* 0x040fe200078e0265 */
        /* <DEDUP_REMOVED lines=15> */
[----:B-1----:R0:W-:Y:S02]  /*52e0*/  RED.E.ADD.F32.FTZ.RN.STRONG.GPU [R54.64], R57 ;  /* 0x000000393600798e */ /* 0x0021e4000c10e78a */
.L_x_12822:
[----:B0-234-:R-:W-:Y:S05]  /*52f0*/  BSYNC B0 ;  /* 0x0000000000007941 */ /* 0x01dfea0003800000 */
.L_x_12821:
[----:B------:R0:W1:Y:S01]  /*5300*/  LDS R45, [R156.X4+0x1940] ;  /* 0x001940009c2d7984 */ /* 0x0000620000004800 */
[----:B------:R-:W-:Y:S01]  /*5310*/  BSSY B0, `(.L_x_12823) ;  /* 0x0000004000007945 */ /* 0x000fe20003800000 */
[----:B------:R-:W-:Y:S05]  /*5320*/  @!P0 BRA `(.L_x_12824) ;  /* 0x0000002000008947 */ /* 0x000fea0003800000 */
[----:B------:R2:W-:Y:S04]  /*5330*/  RED.E.ADD.F32.FTZ.RN.STRONG.GPU [R48.64+-0x780], R209 ;  /* 0xfff880d13000798e */ /* 0x0005e8000c10e78a */
[----:B-1----:R2:W-:Y:S02]  /*5340*/  RED.E.ADD.F32.FTZ.RN.STRONG.GPU [R50.64+-0x780], R45 ;  /* 0xfff8802d3200798e */ /* 0x0025e4000c10e78a */
.L_x_12824:
[----:B------:R-:W-:Y:S05]  /*5350*/  BSYNC B0 ;  /* 0x0000000000007941 */ /* 0x000fea0003800000 */
.L_x_12823:
        /* <DEDUP_REMOVED lines=12> */
.L_x_12826:
[----:B------:R-:W-:Y:S05]  /*5420*/  BSYNC B0 ;  /* 0x0000000000007941 */ /* 0x000fea0003800000 */
.L_x_12825:
[----:B-12---:R1:W2:Y:S01]  /*5430*/  LDS R45, [R160.X4+0x1a40] ;  /* 0x001a4000a02d7984 */ /* 0x0062a20000004800 */
[----:B------:R-:W-:Y:S01]  /*5440*/  BSSY B0, `(.L_x_12827) ;  /* 0x0000004000007945 */ /* 0x000fe20003800000 */
[----:B------:R-:W-:Y:S05]  /*5450*/  @!P0 BRA `(.L_x_12828) ;  /* 0x0000002000008947 */ /* 0x000fea0003800000 */
[----:B------:R0:W-:Y:S04]  /*5460*/  RED.E.ADD.F32.FTZ.RN.STRONG.GPU [R48.64+-0x680], R205 ;  /* 0xfff980cd3000798e */ /* 0x0001e8000c10e78a */
[----:B--2---:R0:W-:Y:S02]  /*5470*/  RED.E.ADD.F32.FTZ.RN.STRONG.GPU [R50.64+-0x680], R45 ;  /* 0xfff9802d3200798e */ /* 0x0041e4000c10e78a */
.L_x_12828:
[----:B------:R-:W-:Y:S05]  /*5480*/  BSYNC B0 ;  /* 0x0000000000007941 */ /* 0x000fea0003800000 */
.L_x_12827:
[----:B0-2---:R0:W2:Y:S01]  /*5490*/  LDS R45, [R164.X4+0x1ac0] ;  /* 0x001ac000a42d7984 */ /* 0x0050a20000004800 */
[----:B------:R-:W-:Y:S01]  /*54a0*/  BSSY B0, `(.L_x_12829) ;  /* 0x0000004000007945 */ /* 0x000fe20003800000 */
[----:B------:R-:W-:Y:S05]  /*54b0*/  @!P1 BRA `(.L_x_12830) ;  /* 0x0000002000009947 */ /* 0x000fea0003800000 */
[----:B------:R0:W-:Y:S04]  /*54c0*/  RED.E.ADD.F32.FTZ.RN.STRONG.GPU [R48.64+-0x600], R203 ;  /* 0xfffa00cb3000798e */ /* 0x0001e8000c10e78a */
[----:B--2---:R0:W-:Y:S02]  /*54d0*/  RED.E.ADD.F32.FTZ.RN.STRONG.GPU [R50.64+-0x600], R45 ;  /* 0xfffa002d3200798e */ /* 0x0041e4000c10e78a */
.L_x_12830:
[----:B------:R-:W-:Y:S05]  /*54e0*/  BSYNC B0 ;  /* 0x0000000000007941 */ /* 0x000fea0003800000 */
.L_x_12829:
[----:B------:R-:W0:Y:S01]  /*54f0*/  LDS R167, [R167.X4+0x1b40] ;  /* 0x001b4000a7a77984 */ /* 0x000e220000004800 */
[----:B------:R-:W-:Y:S01]  /*5500*/  BSSY B0, `(.L_x_12831) ;  /* 0x0000004000007945 */ /* 0x000fe20003800000 */
[----:B------:R-:W-:Y:S05]  /*5510*/  @!P2 BRA `(.L_x_12832) ;  /* 0x000000200000a947 */ /* 0x000fea0003800000 */
[----:B------:R1:W-:Y:S04]  /*5520*/  RED.E.ADD.F32.FTZ.RN.STRONG.GPU [R48.64+-0x580], R201 ;  /* 0xfffa80c93000798e */ /* 0x0003e8000c10e78a */
[----:B0-----:R1:W-:Y:S02]  /*5530*/  RED.E.ADD.F32.FTZ.RN.STRONG.GPU [R50.64+-0x580], R167 ;  /* 0xfffa80a73200798e */ /* 0x0013e4000c10e78a */
.L_x_12832:
[----:B------:R-:W-:Y:S05]  /*5540*/  BSYNC B0 ;  /* 0x0000000000007941 */ /* 0x000fea0003800000 */
.L_x_12831:
[----:B------:R-:W1:Y:S01]  /*5550*/  LDS R169, [R169.X4+0x1bc0] ;  /* 0x001bc000a9a97984 */ /* 0x000e620000004800 */
[----:B------:R-:W-:Y:S01]  /*5560*/  BSSY B0, `(.L_x_12833) ;  /* 0x0000004000007945 */ /* 0x000fe20003800000 */
[----:B------:R-:W-:Y:S05]  /*5570*/  @!P3 BRA `(.L_x_12834) ;  /* 0x000000200000b947 */ /* 0x000fea0003800000 */
[----:B------:R4:W-:Y:S04]  /*5580*/  RED.E.ADD.F32.FTZ.RN.STRONG.GPU [R48.64+-0x500], R199 ;  /* 0xfffb00c73000798e */ /* 0x0009e8000c10e78a */
[----:B-1----:R4:W-:Y:S02]  /*5590*/  RED.E.ADD.F32.FTZ.RN.STRONG.GPU [R50.64+-0x500], R169 ;  /* 0xfffb00a93200798e */ /* 0x0029e4000c10e78a */
.L_x_12834:
[----:B------:R-:W-:Y:S05]  /*55a0*/  BSYNC B0 ;  /* 0x0000000000007941 */ /* 0x000fea0003800000 */
.L_x_12833:
[----:B------:R-:W4:Y:S01]  /*55b0*/  LDS R173, [R173.X4+0x1c40] ;  /* 0x001c4000adad7984 */ /* 0x000f220000004800 */
[----:B------:R-:W-:Y:S01]  /*55c0*/  BSSY B0, `(.L_x_12835) ;  /* 0x0000004000007945 */ /* 0x000fe20003800000 */
[----:B------:R-:W-:Y:S05]  /*55d0*/  @!P4 BRA `(.L_x_12836) ;  /* 0x000000200000c947 */ /* 0x000fea0003800000 */
[----:B------:R4:W-:Y:S04]  /*55e0*/  RED.E.ADD.F32.FTZ.RN.STRONG.GPU [R48.64+-0x480], R197 ;  /* 0xfffb80c53000798e */ /* 0x0009e8000c10e78a */
[----:B----4-:R4:W-:Y:S02]  /*55f0*/  RED.E.ADD.F32.FTZ.RN.STRONG.GPU [R50.64+-0x480], R173 ;  /* 0xfffb80ad3200798e */ /* 0x0109e4000c10e78a */
.L_x_12836:
[----:B------:R-:W-:Y:S05]  /*5600*/  BSYNC B0 ;  /* 0x0000000000007941 */ /* 0x000fea0003800000 */
.L_x_12835:
[----:B0-2---:R0:W2:Y:S01]  /*5610*/  LDS R45, [R174.X4+0x1cc0] ;  /* 0x001cc000ae2d7984 */ /* 0x0050a20000004800 */
[----:B------:R-:W-:Y:S01]  /*5620*/  BSSY B0, `(.L_x_12837) ;  /* 0x0000004000007945 */ /* 0x000fe20003800000 */
[----:B------:R-:W-:Y:S05]  /*5630*/  @!P5 BRA `(.L_x_12838) ;  /* 0x000000200000d947 */ /* 0x000fea0003800000 */
[----:B------:R0:W-:Y:S04]  /*5640*/  RED.E.ADD.F32.FTZ.RN.STRONG.GPU [R48.64+-0x400], R195 ;  /* 0xfffc00c33000798e */ /* 0x0001e8000c10e78a */
[----:B--2---:R0:W-:Y:S02]  /*5650*/  RED.E.ADD.F32.FTZ.RN.STRONG.GPU [R50.64+-0x400], R45 ;  /* 0xfffc002d3200798e */ /* 0x0041e4000c10e78a */
.L_x_12838:
[----:B------:R-:W-:Y:S05]  /*5660*/  BSYNC B0 ;  /* 0x0000000000007941 */ /* 0x000fea0003800000 */
.L_x_12837:
        /* <DEDUP_REMOVED lines=12> */
.L_x_12840:
[----:B0-----:R-:W-:Y:S05]  /*5730*/  BSYNC B0 ;  /* 0x0000000000007941 */ /* 0x001fea0003800000 */
.L_x_12839:
[----:B------:R-:W0:Y:S01]  /*5740*/  LDS R177, [R177.X4+0x1dc0] ;  /* 0x001dc000b1b17984 */ /* 0x000e220000004800 */
[----:B------:R-:W-:Y:S01]  /*5750*/  BSSY B0, `(.L_x_12841) ;  /* 0x0000004000007945 */ /* 0x000fe20003800000 */
[----:B------:R-:W-:Y:S05]  /*5760*/  @!P0 BRA `(.L_x_12842) ;  /* 0x0000002000008947 */ /* 0x000fea0003800000 */
[----:B------:R4:W-:Y:S04]  /*5770*/  RED.E.ADD.F32.FTZ.RN.STRONG.GPU [R48.64+-0x300], R191 ;  /* 0xfffd00bf3000798e */ /* 0x0009e8000c10e78a */
[----:B0-----:R4:W-:Y:S02]  /*5780*/  RED.E.ADD.F32.FTZ.RN.STRONG.GPU [R50.64+-0x300], R177 ;  /* 0xfffd00b13200798e */ /* 0x0019e4000c10e78a */
.L_x_12842:
[----:B------:R-:W-:Y:S05]  /*5790*/  BSYNC B0 ;  /* 0x0000000000007941 */ /* 0x000fea0003800000 */
.L_x_12841:
[----:B--2---:R2:W4:Y:S01]  /*57a0*/  LDS R45, [R178.X4+0x1e40] ;  /* 0x001e4000b22d7984 */ /* 0x0045220000004800 */
[----:B------:R-:W-:Y:S01]  /*57b0*/  BSSY B0, `(.L_x_12843) ;  /* 0x0000004000007945 */ /* 0x000fe20003800000 */
[----:B------:R-:W-:Y:S05]  /*57c0*/  @!P1 BRA `(.L_x_12844) ;  /* 0x0000002000009947 */ /* 0x000fea0003800000 */
[----:B------:R2:W-:Y:S04]  /*57d0*/  RED.E.ADD.F32.FTZ.RN.STRONG.GPU [R48.64+-0x280], R189 ;  /* 0xfffd80bd3000798e */ /* 0x0005e8000c10e78a */
[----:B----4-:R2:W-:Y:S02]  /*57e0*/  RED.E.ADD.F32.FTZ.RN.STRONG.GPU [R50.64+-0x280], R45 ;  /* 0xfffd802d3200798e */ /* 0x0105e4000c10e78a */
.L_x_12844:
[----:B------:R-:W-:Y:S05]  /*57f0*/  BSYNC B0 ;  /* 0x0000000000007941 */ /* 0x000fea0003800000 */
.L_x_12843:
[----:B------:R-:W2:Y:S01]  /*5800*/  LDS R179, [R179.X4+0x1ec0] ;  /* 0x001ec000b3b37984 */ /* 0x000ea20000004800 */
[----:B------:R-:W-:Y:S01]  /*5810*/  BSSY B0, `(.L_x_12845) ;  /* 0x0000004000007945 */ /* 0x000fe20003800000 */
[----:B------:R-:W-:Y:S05]  /*5820*/  @!P2 BRA `(.L_x_12846) ;  /* 0x000000200000a947 */ /* 0x000fea0003800000 */
[----:B------:R4:W-:Y:S04]  /*5830*/  RED.E.ADD.F32.FTZ.RN.STRONG.GPU [R48.64+-0x200], R187 ;  /* 0xfffe00bb3000798e */ /* 0x0009e8000c10e78a */
[----:B--2---:R4:W-:Y:S02]  /*5840*/  RED.E.ADD.F32.FTZ.RN.STRONG.GPU [R50.64+-0x200], R179 ;  /* 0xfffe00b33200798e */ /* 0x0049e4000c10e78a */
.L_x_12846:
[----:B------:R-:W-:Y:S05]  /*5850*/  BSYNC B0 ;  /* 0x0000000000007941 */ /* 0x000fea0003800000 */
.L_x_12845:
[----:B--2-4-:R2:W4:Y:S01]  /*5860*/  LDS R45, [R180.X4+0x1f40] ;  /* 0x001f4000b42d7984 */ /* 0x0145220000004800 */
[----:B------:R-:W-:Y:S01]  /*5870*/  BSSY B0, `(.L_x_12847) ;  /* 0x0000004000007945 */ /* 0x000fe20003800000 */
[----:B------:R-:W-:Y:S05]  /*5880*/  @!P3 BRA `(.L_x_12848) ;  /* 0x000000200000b947 */ /* 0x000fea0003800000 */
[----:B------:R2:W-:Y:S04]  /*5890*/  RED.E.ADD.F32.FTZ.RN.STRONG.GPU [R48.64+-0x180], R185 ;  /* 0xfffe80b93000798e */ /* 0x0005e8000c10e78a */
[----:B----4-:R2:W-:Y:S02]  /*58a0*/  RED.E.ADD.F32.FTZ.RN.STRONG.GPU [R50.64+-0x180], R45 ;  /* 0xfffe802d3200798e */ /* 0x0105e4000c10e78a */
.L_x_12848:
[----:B------:R-:W-:Y:S05]  /*58b0*/  BSYNC B0 ;  /* 0x0000000000007941 */ /* 0x000fea0003800000 */
.L_x_12847:
[----:B------:R-:W2:Y:S01]  /*58c0*/  LDS R181, [R181.X4+0x1fc0] ;  /* 0x001fc000b5b57984 */ /* 0x000ea20000004800 */
[----:B------:R-:W-:Y:S01]  /*58d0*/  BSSY B0, `(.L_x_12849) ;  /* 0x0000004000007945 */ /* 0x000fe20003800000 */
[----:B------:R-:W-:Y:S05]  /*58e0*/  @!P4 BRA `(.L_x_12850) ;  /* 0x000000200000c947 */ /* 0x000fea0003800000 */
[----:B------:R4:W-:Y:S04]  /*58f0*/  RED.E.ADD.F32.FTZ.RN.STRONG.GPU [R48.64+-0x100], R183 ;  /* 0xffff00b73000798e */ /* 0x0009e8000c10e78a */
[----:B--2---:R4:W-:Y:S02]  /*5900*/  RED.E.ADD.F32.FTZ.RN.STRONG.GPU [R50.64+-0x100], R181 ;  /* 0xffff00b53200798e */ /* 0x0049e4000c10e78a */
.L_x_12850:
[----:B------:R-:W-:Y:S05]  /*5910*/  BSYNC B0 ;  /* 0x0000000000007941 */ /* 0x000fea0003800000 */
.L_x_12849:
[----:B--2-4-:R2:W4:Y:S01]  /*5920*/  LDS R45, [R182.X4+0x2040] ;  /* 0x00204000b62d7984 */ /* 0x0145220000004800 */
[----:B------:R-:W-:Y:S01]  /*5930*/  BSSY B0, `(.L_x_12851) ;  /* 0x0000004000007945 */ /* 0x000fe20003800000 */
[----:B------:R-:W-:Y:S05]  /*5940*/  @!P5 BRA `(.L_x_12852) ;  /* 0x000000200000d947 */ /* 0x000fea0003800000 */
[----:B------:R2:W-:Y:S04]  /*5950*/  RED.E.ADD.F32.FTZ.RN.STRONG.GPU [R48.64+-0x80], R147 ;  /* 0xffff80933000798e */ /* 0x0005e8000c10e78a */
[----:B----4-:R2:W-:Y:S02]  /*5960*/  RED.E.ADD.F32.FTZ.RN.STRONG.GPU [R50.64+-0x80], R45 ;  /* 0xffff802d3200798e */ /* 0x0105e4000c10e78a */
.L_x_12852:
[----:B------:R-:W-:Y:S05]  /*5970*/  BSYNC B0 ;  /* 0x0000000000007941 */ /* 0x000fea0003800000 */
.L_x_12851:
[----:B------:R-:W5:Y:S01]  /*5980*/  SHFL.DOWN PT, R44, R155, 0x1, 0x1f ;  /* 0x08201f009b2c7f89 */ /* 0x000f6200000e0000 */
[C---:B------:R-:W-:Y:S01]  /*5990*/  ISETP.GT.AND P0, PT, R76.reuse, 0x1e, PT ;  /* 0x0000001e4c00780c */ /* 0x040fe20003f04270 */
[----:B------:R-:W-:Y:S01]  /*59a0*/  FMUL.FTZ R43, R43, R94 ;  /* 0x0000005e2b2b7220 */ /* 0x000fe20000410000 */
[----:B------:R-:W-:Y:S01]  /*59b0*/  ISETP.NE.AND P1, PT, R76, RZ, PT ;  /* 0x000000ff4c00720c */ /* 0x000fe20003f25270 */
[----:B--2-4-:R-:W2:Y:S01]  /*59c0*/  SHFL.DOWN PT, R45, R154, 0x1, 0x1f ;  /* 0x08201f009a2d7f89 */ /* 0x014ea200000e0000 */
[----:B------:R-:W-:Y:S01]  /*59d0*/  FMUL.FTZ R41, R41, R166 ;  /* 0x000000a629297220 */ /* 0x000fe20000410000 */
[----:B------:R-:W-:Y:S01]  /*59e0*/  ISETP.NE.AND P2, PT, R74, RZ, PT ;  /* 0x000000ff4a00720c */ /* 0x000fe20003f45270 */
[----:B------:R-:W-:Y:S01]  /*59f0*/  FMUL.FTZ R37, R37, R170 ;  /* 0x000000aa25257220 */ /* 0x000fe20000410000 */
[----:B------:R-:W-:Y:S01]  /*5a00*/  BSSY B0, `(.L_x_12853) ;  /* 0x0000077000007945 */ /* 0x000fe20003800000 */
[----:B------:R-:W-:-:S02]  /*5a10*/  FMUL.FTZ R35, R35, R175 ;  /* 0x000000af23237220 */ /* 0x000fc40000410000 */
[----:B------:R-:W-:Y:S02]  /*5a20*/  FMUL.FTZ R33, R33, R136 ;  /* 0x0000008821217220 */ /* 0x000fe40000410000 */
[----:B------:R-:W-:Y:S02]  /*5a30*/  FFMA.FTZ R34, R34, R139, R35 ;  /* 0x0000008b22227223 */ /* 0x000fe40000010023 */
[----:B------:R-:W-:Y:S02]  /*5a40*/  FMUL.FTZ R35, R3, R171 ;  /* 0x000000ab03237220 */ /* 0x000fe40000410000 */
[----:B------:R-:W-:Y:S02]  /*5a50*/  FMUL.FTZ R31, R31, R142 ;  /* 0x0000008e1f1f7220 */ /* 0x000fe40000410000 */
[-C--:B------:R-:W-:Y:S02]  /*5a60*/  FFMA.FTZ R35, R2, R136.reuse, -R35 ;  /* 0x0000008802237223 */ /* 0x080fe40000010823 */
[----:B------:R-:W-:-:S02]  /*5a70*/  FMUL.FTZ R136, R3, R136 ;  /* 0x0000008803887220 */ /* 0x000fc40000410000 */
[----:B------:R-:W-:Y:S02]  /*5a80*/  FMUL.FTZ R150, R150, R35 ;  /* 0x0000002396967220 */ /* 0x000fe40000410000 */
[----:B-----5:R-:W-:Y:S02]  /*5a90*/  @!P0 FADD.FTZ R155, R155, R44 ;  /* 0x0000002c9b9b8221 */ /* 0x020fe40000010000 */
[-C--:B------:R-:W-:Y:S02]  /*5aa0*/  FFMA.FTZ R35, R2, R171.reuse, R136 ;  /* 0x000000ab02237223 */ /* 0x080fe40000010088 */
[----:B--2---:R-:W-:Y:S01]  /*5ab0*/  @!P0 FADD.FTZ R154, R154, R45 ;  /* 0x0000002d9a9a8221 */ /* 0x004fe20000010000 */
[----:B------:R-:W2:Y:S01]  /*5ac0*/  SHFL.DOWN PT, R44, R155, 0x2, 0x1f ;  /* 0x08401f009b2c7f89 */ /* 0x000ea200000e0000 */
[----:B------:R-:W-:Y:S01]  /*5ad0*/  ISETP.GT.AND P0, PT, R76, 0x1d, PT ;  /* 0x0000001d4c00780c */ /* 0x000fe20003f04270 */
[----:B------:R-:W-:Y:S02]  /*5ae0*/  FFMA.FTZ R171, R32, R171, R33 ;  /* 0x000000ab20ab7223 */ /* 0x000fe40000010021 */
[----:B------:R-:W4:Y:S01]  /*5af0*/  SHFL.DOWN PT, R45, R154, 0x2, 0x1f ;  /* 0x08401f009a2d7f89 */ /* 0x000f2200000e0000 */
[----:B------:R-:W-:-:S02]  /*5b00*/  FFMA.FTZ R32, R30, R163, R31 ;  /* 0x000000a31e207223 */ /* 0x000fc4000001001f */
[C---:B------:R-:W-:Y:S02]  /*5b10*/  FMUL.FTZ R30, R3.reuse, R142 ;  /* 0x0000008e031e7220 */ /* 0x040fe40000410000 */
[C---:B------:R-:W-:Y:S02]  /*5b20*/  FMUL.FTZ R31, R3.reuse, R131 ;  /* 0x00000083031f7220 */ /* 0x040fe40000410000 */
[C---:B------:R-:W-:Y:S02]  /*5b30*/  FMUL.FTZ R47, R3.reuse, R59 ;  /* 0x0000003b032f7220 */ /* 0x040fe40000410000 */
[-C--:B------:R-:W-:Y:S02]  /*5b40*/  FMUL.FTZ R33, R3, R163.reuse ;  /* 0x000000a303217220 */ /* 0x080fe40000410000 */
[C---:B------:R-:W-:Y:S02]  /*5b50*/  FFMA.FTZ R163, R2.reuse, R163, R30 ;  /* 0x000000a302a37223 */ /* 0x040fe4000001001e */
[----:B------:R-:W-:-:S02]  /*5b60*/  FFMA.FTZ R30, R2, R134, -R31 ;  /* 0x00000086021e7223 */ /* 0x000fc4000001081f */
[----:B------:R-:W-:Y:S02]  /*5b70*/  FFMA.FTZ R142, R2, R142, -R33 ;  /* 0x0000008e028e7223 */ /* 0x000fe40000010821 */
[----:B------:R-:W-:Y:S02]  /*5b80*/  FMUL.FTZ R30, R133, R30 ;  /* 0x0000001e851e7220 */ /* 0x000fe40000410000 */
[----:B------:R-:W-:Y:S02]  /*5b90*/  FMUL.FTZ R142, R137, R142 ;  /* 0x0000008e898e7220 */ /* 0x000fe40000410000 */
[----:B--2---:R-:W-:Y:S02]  /*5ba0*/  @!P0 FADD.FTZ R155, R155, R44 ;  /* 0x0000002c9b9b8221 */ /* 0x004fe40000010000 */
[----:B------:R-:W-:Y:S02]  /*5bb0*/  FFMA.FTZ R44, R42, R59, R43 ;  /* 0x0000003b2a2c7223 */ /* 0x000fe4000001002b */
[----:B----4-:R-:W-:Y:S01]  /*5bc0*/  @!P0 FADD.FTZ R154, R154, R45 ;  /* 0x0000002d9a9a8221 */ /* 0x010fe20000010000 */
[----:B-1----:R-:W1:Y:S01]  /*5bd0*/  SHFL.DOWN PT, R48, R155, 0x4, 0x1f ;  /* 0x08801f009b307f89 */ /* 0x002e6200000e0000 */
[----:B------:R-:W-:Y:S01]  /*5be0*/  ISETP.GT.AND P0, PT, R76, 0x1b, PT ;  /* 0x0000001b4c00780c */ /* 0x000fe20003f04270 */
[----:B------:R-:W-:-:S02]  /*5bf0*/  FMUL.FTZ R43, R3, R165 ;  /* 0x000000a5032b7220 */ /* 0x000fc40000410000 */
[----:B------:R-:W2:Y:S01]  /*5c00*/  SHFL.DOWN PT, R49, R154, 0x4, 0x1f ;  /* 0x08801f009a317f89 */ /* 0x000ea200000e0000 */
[C---:B------:R-:W-:Y:S02]  /*5c10*/  FMUL.FTZ R45, R3.reuse, R94 ;  /* 0x0000005e032d7220 */ /* 0x040fe40000410000 */
[-C--:B------:R-:W-:Y:S02]  /*5c20*/  FMUL.FTZ R42, R3, R166.reuse ;  /* 0x000000a6032a7220 */ /* 0x080fe40000410000 */
[----:B------:R-:W-:Y:S02]  /*5c30*/  FFMA.FTZ R166, R2, R166, -R43 ;  /* 0x000000a602a67223 */ /* 0x000fe4000001082b */
[----:B------:R-:W-:Y:S02]  /*5c40*/  FFMA.FTZ R43, R40, R165, R41 ;  /* 0x000000a5282b7223 */ /* 0x000fe40000010029 */
[C---:B------:R-:W-:Y:S02]  /*5c50*/  FFMA.FTZ R46, R2.reuse, R59, R45 ;  /* 0x0000003b022e7223 */ /* 0x040fe4000001002d */
[----:B------:R-:W-:-:S02]  /*5c60*/  FFMA.FTZ R165, R2, R165, R42 ;  /* 0x000000a502a57223 */ /* 0x000fc4000001002a */
[----:B------:R-:W-:Y:S02]  /*5c70*/  FMUL.FTZ R41, R3, R172 ;  /* 0x000000ac03297220 */ /* 0x000fe40000410000 */
[C---:B------:R-:W-:Y:S02]  /*5c80*/  FFMA.FTZ R94, R2.reuse, R94, -R47 ;  /* 0x0000005e025e7223 */ /* 0x040fe4000001082f */
[-C--:B------:R-:W-:Y:S02]  /*5c90*/  FFMA.FTZ R40, R2, R144.reuse, -R41 ;  /* 0x0000009002287223 */ /* 0x080fe40000010829 */
[-C--:B------:R-:W-:Y:S02]  /*5ca0*/  FMUL.FTZ R41, R39, R144.reuse ;  /* 0x0000009027297220 */ /* 0x080fe40000410000 */
[----:B-1----:R-:W-:Y:S02]  /*5cb0*/  @!P0 FADD.FTZ R155, R155, R48 ;  /* 0x000000309b9b8221 */ /* 0x002fe40000010000 */
[----:B------:R-:W-:-:S02]  /*5cc0*/  FMUL.FTZ R39, R3, R144 ;  /* 0x0000009003277220 */ /* 0x000fc40000410000 */
[----:B--2---:R-:W-:Y:S01]  /*5cd0*/  @!P0 FADD.FTZ R154, R154, R49 ;  /* 0x000000319a9a8221 */ /* 0x004fe20000010000 */
[----:B------:R-:W1:Y:S01]  /*5ce0*/  SHFL.DOWN PT, R42, R155, 0x8, 0x1f ;  /* 0x09001f009b2a7f89 */ /* 0x000e6200000e0000 */
[----:B------:R-:W-:Y:S01]  /*5cf0*/  FMUL.FTZ R135, R135, R40 ;  /* 0x0000002887877220 */ /* 0x000fe20000410000 */
[----:B------:R-:W-:Y:S01]  /*5d00*/  ISETP.GT.AND P0, PT, R76, 0x17, PT ;  /* 0x000000174c00780c */ /* 0x000fe20003f04270 */
[----:B------:R-:W-:Y:S01]  /*5d10*/  FFMA.FTZ R40, R2, R172, R39 ;  /* 0x000000ac02287223 */ /* 0x000fe20000010027 */
[----:B------:R-:W2:Y:S01]  /*5d20*/  SHFL.DOWN PT, R45, R154, 0x8, 0x1f ;  /* 0x09001f009a2d7f89 */ /* 0x000ea200000e0000 */
[----:B------:R-:W-:Y:S02]  /*5d30*/  FMUL.FTZ R39, R3, R168 ;  /* 0x000000a803277220 */ /* 0x000fe40000410000 */
[----:B------:R-:W-:Y:S02]  /*5d40*/  FFMA.FTZ R172, R38, R172, R41 ;  /* 0x000000ac26ac7223 */ /* 0x000fe40000010029 */
[----:B------:R-:W-:-:S02]  /*5d50*/  FFMA.FTZ R38, R2, R170, -R39 ;  /* 0x000000aa02267223 */ /* 0x000fc40000010827 */
[----:B------:R-:W-:Y:S02]  /*5d60*/  FMUL.FTZ R39, R3, R170 ;  /* 0x000000aa03277220 */ /* 0x000fe40000410000 */
[----:B------:R-:W-:Y:S02]  /*5d70*/  FMUL.FTZ R38, R153, R38 ;  /* 0x0000002699267220 */ /* 0x000fe40000410000 */
[-C--:B------:R-:W-:Y:S02]  /*5d80*/  FFMA.FTZ R41, R2, R168.reuse, R39 ;  /* 0x000000a802297223 */ /* 0x080fe40000010027 */
[----:B------:R-:W-:Y:S02]  /*5d90*/  FFMA.FTZ R39, R36, R168, R37 ;  /* 0x000000a824277223 */ /* 0x000fe40000010025 */
[C---:B------:R-:W-:Y:S02]  /*5da0*/  FMUL.FTZ R37, R3.reuse, R139 ;  /* 0x0000008b03257220 */ /* 0x040fe40000410000 */
[----:B------:R-:W-:-:S02]  /*5db0*/  FMUL.FTZ R36, R3, R175 ;  /* 0x000000af03247220 */ /* 0x000fc40000410000 */
[----:B------:R-:W-:Y:S02]  /*5dc0*/  FFMA.FTZ R41, R152, R41, R38 ;  /* 0x0000002998297223 */ /* 0x000fe40000010026 */
[----:B-1----:R-:W-:Y:S02]  /*5dd0*/  @!P0 FADD.FTZ R155, R155, R42 ;  /* 0x0000002a9b9b8221 */ /* 0x002fe40000010000 */
[----:B------:R-:W-:Y:S02]  /*5de0*/  FFMA.FTZ R38, R2, R175, -R37 ;  /* 0x000000af02267223 */ /* 0x000fe40000010825 */
[----:B--2---:R-:W-:Y:S01]  /*5df0*/  @!P0 FADD.FTZ R154, R154, R45 ;  /* 0x0000002d9a9a8221 */ /* 0x004fe20000010000 */
[----:B------:R-:W-:Y:S01]  /*5e00*/  ISETP.GT.AND P0, PT, R76, 0xf, PT ;  /* 0x0000000f4c00780c */ /* 0x000fe20003f04270 */
[----:B------:R-:W-:Y:S02]  /*5e10*/  FFMA.FTZ R139, R2, R139, R36 ;  /* 0x0000008b028b7223 */ /* 0x000fe40000010024 */
[----:B------:R-:W1:Y:S01]  /*5e20*/  SHFL.DOWN PT, R36, R155, 0x10, 0x1f ;  /* 0x0a001f009b247f89 */ /* 0x000e6200000e0000 */
[----:B------:R-:W-:-:S02]  /*5e30*/  FMUL.FTZ R3, R3, R134 ;  /* 0x0000008603037220 */ /* 0x000fc40000410000 */
[----:B------:R-:W-:Y:S01]  /*5e40*/  FMUL.FTZ R94, R95, R94 ;  /* 0x0000005e5f5e7220 */ /* 0x000fe20000410000 */
[----:B------:R-:W2:Y:S01]  /*5e50*/  SHFL.DOWN PT, R37, R154, 0x10, 0x1f ;  /* 0x0a001f009a257f89 */ /* 0x000ea200000e0000 */
[----:B------:R-:W-:Y:S02]  /*5e60*/  FFMA.FTZ R2, R2, R131, R3 ;  /* 0x0000008302027223 */ /* 0x000fe40000010003 */
[----:B------:R-:W-:Y:S02]  /*5e70*/  FMUL.FTZ R166, R143, R166 ;  /* 0x000000a68fa67220 */ /* 0x000fe40000410000 */
[----:B------:R-:W-:Y:S02]  /*5e80*/  FMUL.FTZ R38, R151, R38 ;  /* 0x0000002697267220 */ /* 0x000fe40000410000 */
[----:B------:R-:W-:Y:S02]  /*5e90*/  FMUL.FTZ R29, R29, R134 ;  /* 0x000000861d1d7220 */ /* 0x000fe40000410000 */
[----:B------:R-:W-:-:S02]  /*5ea0*/  FFMA.FTZ R2, R129, R2, R30 ;  /* 0x0000000281027223 */ /* 0x000fc4000001001e */
[----:B------:R-:W-:Y:S02]  /*5eb0*/  FFMA.FTZ R46, R141, R46, R94 ;  /* 0x0000002e8d2e7223 */ /* 0x000fe4000001005e */
[----:B------:R-:W-:Y:S02]  /*5ec0*/  FFMA.FTZ R165, R140, R165, R166 ;  /* 0x000000a58ca57223 */ /* 0x000fe400000100a6 */
[----:B------:R-:W-:Y:S02]  /*5ed0*/  FFMA.FTZ R40, R145, R40, R135 ;  /* 0x0000002891287223 */ /* 0x000fe40000010087 */
[----:B------:R-:W-:Y:S02]  /*5ee0*/  FFMA.FTZ R38, R148, R139, R38 ;  /* 0x0000008b94267223 */ /* 0x000fe40000010026 */
[----:B------:R-:W-:Y:S02]  /*5ef0*/  FFMA.FTZ R35, R146, R35, R150 ;  /* 0x0000002392237223 */ /* 0x000fe40000010096 */
[----:B-1----:R-:W-:-:S02]  /*5f00*/  @!P0 FADD.FTZ R155, R155, R36 ;  /* 0x000000249b9b8221 */ /* 0x002fc40000010000 */
[----:B------:R-:W-:Y:S02]  /*5f10*/  FFMA.FTZ R142, R132, R163, R142 ;  /* 0x000000a3848e7223 */ /* 0x000fe4000001008e */
[----:B--2---:R-:W-:Y:S01]  /*5f20*/  @!P0 FADD.FTZ R154, R154, R37 ;  /* 0x000000259a9a8221 */ /* 0x004fe20000010000 */
[----:B------:R-:W-:Y:S01]  /*5f30*/  MOV R30, R155 ;  /* 0x0000009b001e7202 */ /* 0x000fe20000000f00 */
[----:B------:R-:W-:Y:S02]  /*5f40*/  FFMA.FTZ R29, R28, R131, R29 ;  /* 0x000000831c1d7223 */ /* 0x000fe4000001001d */
[----:B------:R-:W-:Y:S01]  /*5f50*/  FFMA.FTZ R46, R23, R44, R46 ;  /* 0x0000002c172e7223 */ /* 0x000fe2000001002e */
[----:B------:R-:W-:Y:S01]  /*5f60*/  MOV R31, R154 ;  /* 0x0000009a001f7202 */ /* 0x000fe20000000f00 */
[----:B------:R-:W-:Y:S02]  /*5f70*/  FFMA.FTZ R165, R22, R43, R165 ;  /* 0x0000002b16a57223 */ /* 0x000fe400000100a5 */
[----:B------:R-:W-:-:S02]  /*5f80*/  FFMA.FTZ R40, R21, R172, R40 ;  /* 0x000000ac15287223 */ /* 0x000fc40000010028 */
[----:B------:R1:W-:Y:S01]  /*5f90*/  @!P1 STS.64 [0x2108], R30 ;  /* 0x0021081eff009388 */ /* 0x0003e20000000a00 */
        /* <DEDUP_REMOVED lines=29> */
.L_x_12854:
[----:B-1----:R-:W-:Y:S05]  /*6170*/  BSYNC B0 ;  /* 0x0000000000007941 */ /* 0x002fea0003800000 */
.L_x_12853:
[----:B------:R-:W-:Y:S02]  /*6180*/  IADD3 R114, R114, 0x1, RZ ;  /* 0x0000000172727810 */ /* 0x000fe40007ffe0ff */
[----:B------:R-:W-:Y:S02]  /*6190*/  IADD3 R113, P1, R113, 0x1, RZ ;  /* 0x0000000171717810 */ /* 0x000fe40007f3e0ff */
[----:B------:R-:W-:Y:S02]  /*61a0*/  ISETP.GE.AND P0, PT, R114, c[0x0][0x16c], PT ;  /* 0x00005b0072007a0c */ /* 0x000fe40003f06270 */
[----:B------:R-:W-:-:S11]  /*61b0*/  IADD3.X R112, RZ, R112, RZ, P1, !PT ;  /* 0x00000070ff707210 */ /* 0x000fd60000ffe4ff */
[----:B------:R-:W-:Y:S01]  /*61c0*/  @P0 CALL.REL.NOINC `(.L_x_12808) ;  /* 0x0000001000000944 */ /* 0x000fe20003c00000 */
[----:B------:R-:W-:Y:S05]  /*61d0*/  BRA `(.L_x_12855) ;  /* 0xffffb6d000007947 */ /* 0x000fea000383ffff */
.L_x_12808:
[----:B------:R-:W-:Y:S01]  /*61e0*/  BAR.SYNC.DEFER_BLOCKING 0x0 ;  /* 0x0000000000007b1d */ /* 0x000fe20000010000 */
[----:B------:R-:W-:Y:S01]  /*61f0*/  IMAD R2, R72, c[0x0][0x2d8], RZ ;  /* 0x0000b60048027a24 */ /* 0x000fe200078e02ff */
[----:B------:R-:W-:Y:S02]  /*6200*/  IADD3 R77, P1, R77, -0x800, RZ ;  /* 0xfffff8004d4d7810 */ /* 0x000fe40007f3e0ff */
[----:B------:R-:W-:Y:S01]  /*6210*/  IADD3 R85, P2, R85, -0x800, RZ ;  /* 0xfffff80055557810 */ /* 0x000fe20007f5e0ff */
[C---:B------:R-:W-:Y:S01]  /*6220*/  IMAD R29, R71.reuse, c[0x0][0x2dc], R2 ;  /* 0x0000b700471d7a24 */ /* 0x040fe200078e0202 */
[----:B------:R-:W-:Y:S01]  /*6230*/  IADD3 R78, P3, R78, -0x400, RZ ;  /* 0xfffffc004e4e7810 */ /* 0x000fe20007f7e0ff */
[----:B------:R-:W-:Y:S01]  /*6240*/  IMAD.WIDE.U32 R2, R71, c[0x0][0x2d8], R60 ;  /* 0x0000b60047027a25 */ /* 0x000fe200078e003c */
[----:B------:R-:W-:Y:S02]  /*6250*/  IADD3 R80, P4, R80, -0x400, RZ ;  /* 0xfffffc0050507810 */ /* 0x000fe40007f9e0ff */
[----:B------:R-:W-:-:S02]  /*6260*/  IADD3 R82, P5, R82, -0x400, RZ ;  /* 0xfffffc0052527810 */ /* 0x000fc40007fbe0ff */
[----:B------:R-:W-:Y:S01]  /*6270*/  IADD3 R3, R3, R29, RZ ;  /* 0x0000001d03037210 */ /* 0x000fe20007ffe0ff */
[----:B------:R-:W-:Y:S01]  /*6280*/  IMAD R29, R69, c[0x0][0x2e0], RZ ;  /* 0x0000b800451d7a24 */ /* 0x000fe200078e02ff */
[----:B------:R-:W-:Y:S02]  /*6290*/  IADD3 R87, R87, 0x1, RZ ;  /* 0x0000000157577810 */ /* 0x000fe40007ffe0ff */
[----:B------:R-:W-:Y:S01]  /*62a0*/  IADD3.X R84, R84, -0x1, RZ, P1, !PT ;  /* 0xffffffff54547810 */ /* 0x000fe20000ffe4ff */
[----:B------:R-:W-:Y:S01]  /*62b0*/  IMAD R29, R0, c[0x0][0x2e4], R29 ;  /* 0x0000b900001d7a24 */ /* 0x000fe200078e021d */
[----:B------:R-:W-:Y:S01]  /*62c0*/  IADD3.X R86, R86, -0x1, RZ, P2, !PT ;  /* 0xffffffff56567810 */ /* 0x000fe200017fe4ff */
[----:B------:R-:W-:Y:S01]  /*62d0*/  IMAD.WIDE.U32 R2, R0, c[0x0][0x2e0], R2 ;  /* 0x0000b80000027a25 */ /* 0x000fe200078e0002 */
[----:B------:R-:W-:Y:S02]  /*62e0*/  IADD3.X R79, R79, -0x1, RZ, P3, !PT ;  /* 0xffffffff4f4f7810 */ /* 0x000fe40001ffe4ff */
[----:B------:R-:W-:Y:S01]  /*62f0*/  IADD3.X R81, R81, -0x1, RZ, P4, !PT ;  /* 0xffffffff51517810 */ /* 0x000fe200027fe4ff */
[----:B------:R-:W-:Y:S01]  /*6300*/  STS.128 [R90], R8 ;  /* 0x000000085a007388 */ /* 0x000fe20000000c00 */
[----:B------:R-:W-:-:S02]  /*6310*/  IADD3 R3, R3, R29, RZ ;  /* 0x0000001d03037210 */ /* 0x000fc40007ffe0ff */
[----:B------:R-:W-:Y:S01]  /*6320*/  IADD3.X R83, R83, -0x1, RZ, P5, !PT ;  /* 0xffffffff53537810 */ /* 0x000fe20002ffe4ff */
[----:B------:R1:W-:Y:S01]  /*6330*/  STS.128 [R90+0x10], R4 ;  /* 0x000010045a007388 */ /* 0x0003e20000000c00 */
[----:B------:R-:W-:-:S06]  /*6340*/  NOP ;  /* 0x0000000000007918 */ /* 0x000fcc0000000000 */
[----:B------:R-:W2:Y:S04]  /*6350*/  LDS.128 R20, [R76.X16] ;  /* 0x000000004c147984 */ /* 0x000ea8000000cc00 */
[----:B------:R-:W4:Y:S01]  /*6360*/  LDS.128 R24, [R76.X16+0x200] ;  /* 0x000200004c187984 */ /* 0x000f22000000cc00 */
[----:B-1----:R-:W-:Y:S01]  /*6370*/  LEA R4, P0, R2, c[0x0][0x330], 0x2 ;  /* 0x0000cc0002047a11 */ /* 0x002fe200078010ff */
[----:B------:R-:W-:-:S03]  /*6380*/  IMAD R6, R72, c[0x0][0x2f8], RZ ;  /* 0x0000be0048067a24 */ /* 0x000fc600078e02ff */
[----:B------:R-:W-:Y:S01]  /*6390*/  LEA.HI.X R5, R2, c[0x0][0x334], R3, 0x2, P0 ;  /* 0x0000cd0002057a11 */ /* 0x000fe200000f1403 */
[----:B------:R-:W-:Y:S02]  /*63a0*/  IMAD R7, R71, c[0x0][0x2fc], R6 ;  /* 0x0000bf0047077a24 */ /* 0x000fe400078e0206 */
[----:B------:R-:W-:Y:S02]  /*63b0*/  FADD.FTZ R6, R75, R16 ;  /* 0x000000104b067221 */ /* 0x000fe40000010000 */
[----:B------:R-:W-:-:S04]  /*63c0*/  IMAD.WIDE R2, R88, 0x10, R4 ;  /* 0x0000001058027825 */ /* 0x000fc800078e0204 */
[----:B------:R-:W-:-:S05]  /*63d0*/  IMAD.WIDE.U32 R4, R71, c[0x0][0x2f8], R60 ;  /* 0x0000be0047047a25 */ /* 0x000fca00078e003c */
[----:B------:R-:W-:Y:S01]  /*63e0*/  IADD3 R5, R5, R7, RZ ;  /* 0x0000000705057210 */ /* 0x000fe20007ffe0ff */
[----:B--2---:R-:W-:Y:S04]  /*63f0*/  STG.E.128 [R2.64], R20 ;  /* 0x0000001402007986 */ /* 0x004fe8000c101d0a */
[----:B----4-:R1:W-:Y:S04]  /*6400*/  STG.E.128 [R2.64+0x200], R24 ;  /* 0x0002001802007986 */ /* 0x0103e8000c101d0a */
[----:B------:R-:W-:Y:S01]  /*6410*/  BAR.SYNC.DEFER_BLOCKING 0x0 ;  /* 0x0000000000007b1d */ /* 0x000fe20000010000 */
[----:B-1----:R-:W-:-:S04]  /*6420*/  IMAD R3, R69, c[0x0][0x300], RZ ;  /* 0x0000c00045037a24 */ /* 0x002fc800078e02ff */
        /* <DEDUP_REMOVED lines=11> */
[----:B-1----:R-:W-:Y:S02]  /*64e0*/  FADD.FTZ R17, R6, R17 ;  /* 0x0000001106117221 */ /* 0x002fe40000010000 */
[----:B------:R-:W-:-:S04]  /*64f0*/  IMAD.WIDE R2, R88, 0x10, R4 ;  /* 0x0000001058027825 */ /* 0x000fc800078e0204 */
[----:B------:R-:W-:-:S04]  /*6500*/  FADD.FTZ R18, R17, R18 ;  /* 0x0000001211127221 */ /* 0x000fc80000010000 */
[----:B------:R-:W-:-:S04]  /*6510*/  FADD.FTZ R19, R18, R19 ;  /* 0x0000001312137221 */ /* 0x000fc80000010000 */
[----:B--2---:R-:W-:-:S04]  /*6520*/  FADD.FTZ R12, R19, R12 ;  /* 0x0000000c130c7221 */ /* 0x004fc80000010000 */
[----:B------:R-:W-:-:S04]  /*6530*/  FADD.FTZ R13, R12, R13 ;  /* 0x0000000d0c0d7221 */ /* 0x000fc80000010000 */
[----:B------:R-:W-:-:S04]  /*6540*/  FADD.FTZ R14, R13, R14 ;  /* 0x0000000e0d0e7221 */ /* 0x000fc80000010000 */
[----:B------:R-:W-:Y:S01]  /*6550*/  FADD.FTZ R75, R14, R15 ;  /* 0x0000000f0e4b7221 */ /* 0x000fe20000010000 */
[----:B----4-:R1:W-:Y:S04]  /*6560*/  STG.E.128 [R2.64], R8 ;  /* 0x0000000802007986 */ /* 0x0103e8000c101d0a */
[----:B-----5:R1:W-:Y:S01]  /*6570*/  STG.E.128 [R2.64+0x200], R28 ;  /* 0x0002001c02007986 */ /* 0x0203e2000c101d0a */
[----:B------:R-:W-:Y:S01]  /*6580*/  @!P0 CALL.REL.NOINC `(.L_x_12806) ;  /* 0x0000001000008944 */ /* 0x000fe20003c00000 */
[----:B------:R-:W-:Y:S05]  /*6590*/  BRA `(.L_x_12856) ;  /* 0xffffa2b000007947 */ /* 0x000fea000383ffff */
.L_x_12806:
[----:B------:R-:W-:Y:S02]  /*65a0*/  ISETP.NE.U32.AND P0, PT, RZ, c[0x0][0x328], PT ;  /* 0x0000ca00ff007a0c */ /* 0x000fe40003f05070 */
[----:B------:R-:W-:Y:S02]  /*65b0*/  ISETP.NE.U32.AND P2, PT, RZ, c[0x0][0x348], PT ;  /* 0x0000d200ff007a0c */ /* 0x000fe40003f45070 */
[----:B------:R-:W-:-:S02]  /*65c0*/  ISETP.NE.AND.EX P1, PT, RZ, c[0x0][0x32c], PT, P0 ;  /* 0x0000cb00ff007a0c */ /* 0x000fc40003f25300 */
        /* <DEDUP_REMOVED lines=21> */
.L_x_12858:
[----:B-1----:R-:W-:Y:S05]  /*6720*/  BSYNC B0 ;  /* 0x0000000000007941 */ /* 0x002fea0003800000 */
.L_x_12857:
[----:B------:R-:W-:Y:S01]  /*6730*/  BSSY B0, `(.L_x_12859) ;  /* 0x0000018000007945 */ /* 0x000fe20003800000 */
[----:B------:R-:W-:Y:S05]  /*6740*/  @!P0 BRA `(.L_x_12860) ;  /* 0x0000015000008947 */ /* 0x000fea0003800000 */
[----:B------:R-:W-:Y:S06]  /*6750*/  BAR.SYNC.DEFER_BLOCKING 0x0 ;  /* 0x0000000000007b1d */ /* 0x000fec0000010000 */
[----:B-1----:R-:W1:Y:S04]  /*6760*/  SHFL.DOWN P0, R2, R75, 0x1, 0x1f ;  /* 0x08201f004b027f89 */ /* 0x002e680000000000 */
[----:B------:R-:W2:Y:S04]  /*6770*/  S2R R7, SR_LANEID ;  /* 0x0000000000077919 */ /* 0x000ea80000000000 */
[----:B------:R-:W4:Y:S01]  /*6780*/  S2R R9, SR_TID.X ;  /* 0x0000000000097919 */ /* 0x000f220000002100 */
        /* <DEDUP_REMOVED lines=17> */
.L_x_12860:
[----:B-1----:R-:W1:Y:S02]  /*68a0*/  S2R R9, SR_TID.X ;  /* 0x0000000000097919 */ /* 0x002e640000002100 */
.L_x_12861:
[----:B-1----:R-:W-:Y:S05]  /*68b0*/  BSYNC B0 ;  /* 0x0000000000007941 */ /* 0x002fea0003800000 */
.L_x_12859:
[----:B------:R-:W-:-:S13]  /*68c0*/  ISETP.GE.AND P0, PT, R9, c[0x0][0x16c], PT ;  /* 0x00005b0009007a0c */ /* 0x000fda0003f06270 */
[----:B------:R-:W-:Y:S05]  /*68d0*/  @P0 EXIT ;  /* 0x000000000000094d */ /* 0x000fea0003800000 */
[----:B------:R-:W-:Y:S02]  /*68e0*/  IMAD R69, R69, c[0x0][0x288], RZ ;  /* 0x0000a20045457a24 */ /* 0x000fe400078e02ff */
[----:B------:R-:W-:-:S04]  /*68f0*/  IMAD.WIDE.U32 R4, R0, c[0x0][0x288], RZ ;  /* 0x0000a20000047a25 */ /* 0x000fc800078e00ff */
[----:B------:R-:W-:-:S05]  /*6900*/  IMAD R13, R0, c[0x0][0x28c], R69 ;  /* 0x0000a300000d7a24 */ /* 0x000fca00078e0245 */
[----:B------:R-:W-:Y:S02]  /*6910*/  IADD3 R13, R5, R13, RZ ;  /* 0x0000000d050d7210 */ /* 0x000fe40007ffe0ff */
.L_x_12862:
        /* <DEDUP_REMOVED lines=17> */
.L_x_12863:
        /* <DEDUP_REMOVED lines=13> */
.L_x_14752:


//--------------------- .text._Z25selective_scan_bwd_kernelI32Selective_Scan_bwd_kernel_traitsILi32ELi8ELb1ELb1ELb1ELb1ELb0EfN3c107complexIfEEEEv12SSMParamsBwd --------------------------
	.section	.text._Z25selective_scan_bwd_kernelI32Selective_Scan_bwd_kernel_traitsILi32ELi8ELb1ELb1ELb1ELb1ELb0EfN3c107complexIfEEEEv12SSMParamsBwd,"ax",@progbits
	.sectioninfo	@"SHI_REGISTERS=210"
	.align	128
        .global         _Z25selective_scan_bwd_kernelI32Selective_Scan_bwd_kernel_traitsILi32ELi8ELb1ELb1ELb1ELb1ELb0EfN3c107complexIfEEEEv12SSMParamsBwd
        .type           _Z25selective_scan_bwd_kernelI32Selective_Scan_bwd_kernel_traitsILi32ELi8ELb1ELb1ELb1ELb1ELb0EfN3c107complexIfEEEEv12SSMParamsBwd,@function
        .size           _Z25selective_scan_bwd_kernelI32Selective_Scan_bwd_kernel_traitsILi32ELi8ELb1ELb1ELb1ELb1ELb0EfN3c107complexIfEEEEv12SSMParamsBwd,(.L_x_14753 - _Z25selective_scan_bwd_kernelI32Selective_Scan_bwd_kernel_traitsILi32ELi8ELb1ELb1ELb1ELb1ELb0EfN3c107complexIfEEEEv12SSMParamsBwd)
        .other          _Z25selective_scan_bwd_kernelI32Selective_Scan_bwd_kernel_traitsILi32ELi8ELb1ELb1ELb1ELb1ELb0EfN3c107complexIfEEEEv12SSMParamsBwd,@"STO_CUDA_ENTRY STV_DEFAULT"
_Z25selective_scan_bwd_kernelI32Selective_Scan_bwd_kernel_traitsILi32ELi8ELb1ELb1ELb1ELb1ELb0EfN3c107complexIfEEEEv12SSMParamsBwd:
.text._Z25selective_scan_bwd_kernelI32Selective_Scan_bwd_kernel_traitsILi32ELi8ELb1ELb1ELb1ELb1ELb0EfN3c107complexIfEEEEv12SSMParamsBwd:
        /* <DEDUP_REMOVED lines=53> */
[C---:B------:R-:W-:Y:S01]  /*0350*/  IMAD R15, R90.reuse, c[0x0][0x190], RZ ;  /* 0x000064005a0f7a24 */ /* 0x040fe200078e02ff */
[----:B------:R-:W-:Y:S01]  /*0360*/  IADD3 R7, R7, R13, RZ ;  /* 0x0000000d07077210 */ /* 0x000fe20007ffe0ff */
[----:B------:R-:W-:Y:S01]  /*0370*/  IMAD R17, R90, c[0x0][0x1b0], RZ ;  /* 0x00006c005a117a24 */ /* 0x000fe200078e02ff */
[----:B------:R-:W-:Y:S01]  /*0380*/  LEA R13, R12, 0xffffff00, 0x8 ;  /* 0xffffff000c0d7811 */ /* 0x000fe200078e40ff */
[----:B------:R-:W-:-:S04]  /*0390*/  IMAD.WIDE.U32 R8, R92, c[0x0][0x190], RZ ;  /* 0x000064005c087a25 */ /* 0x000fc800078e00ff */
[-C--:B------:R-:W-:Y:S01]  /*03a0*/  @!P2 IADD3 R0, R0, -R19.reuse, RZ ;  /* 0x800000130000a210 */ /* 0x080fe20007ffe0ff */
[----:B------:R-:W-:Y:S01]  /*03b0*/  IMAD R15, R92, c[0x0][0x194], R15 ;  /* 0x000065005c0f7a24 */ /* 0x000fe200078e020f */
[----:B------:R-:W-:Y:S01]  /*03c0*/  @!P2 IADD3 R88, R88, 0x1, RZ ;  /* 0x000000015858a810 */ /* 0x000fe20007ffe0ff */
[----:B------:R-:W-:Y:S01]  /*03d0*/  IMAD.WIDE.U32 R4, R96, c[0x0][0x1e8], R4 ;  /* 0x00007a0060047a25 */ /* 0x000fe200078e0004 */
[----:B------:R-:W-:Y:S02]  /*03e0*/  ISETP.GE.U32.AND P1, PT, R0, R19, PT ;  /* 0x000000130000720c */ /* 0x000fe40003f26070 */
[----:B------:R-:W-:Y:S01]  /*03f0*/  IADD3 R9, R9, R15, RZ ;  /* 0x0000000f09097210 */ /* 0x000fe20007ffe0ff */
[----:B------:R-:W-:Y:S01]  /*0400*/  IMAD R19, R95, c[0x0][0x1e8], RZ ;  /* 0x00007a005f137a24 */ /* 0x000fe200078e02ff */
[----:B------:R-:W-:Y:S01]  /*0410*/  SHF.R.S32.HI R15, RZ, 0x1f, R13 ;  /* 0x0000001fff0f7819 */ /* 0x000fe2000001140d */
[----:B------:R-:W-:Y:S01]  /*0420*/  IMAD.WIDE.U32 R10, R92, c[0x0][0x1b0], RZ ;  /* 0x00006c005c0a7a25 */ /* 0x000fe200078e00ff */
[----:B------:R-:W-:-:S03]  /*0430*/  IADD3 R0, P2, R13, R4, RZ ;  /* 0x000000040d007210 */ /* 0x000fc60007f5e0ff */
[----:B------:R-:W-:Y:S02]  /*0440*/  IMAD R17, R92, c[0x0][0x1b4], R17 ;  /* 0x00006d005c117a24 */ /* 0x000fe400078e0211 */
[----:B------:R-:W-:Y:S02]  /*0450*/  IMAD.WIDE.U32 R2, R96, c[0x0][0x1d8], R2 ;  /* 0x0000760060027a25 */ /* 0x000fe400078e0002 */
[----:B------:R-:W-:Y:S02]  /*0460*/  @P1 IADD3 R88, R88, 0x1, RZ ;  /* 0x0000000158581810 */ /* 0x000fe40007ffe0ff */
[C---:B------:R-:W-:Y:S01]  /*0470*/  IMAD.WIDE.U32 R6, R96.reuse, c[0x0][0x280], R6 ;  /* 0x0000a00060067a25 */ /* 0x040fe200078e0006 */
[----:B------:R-:W-:Y:S02]  /*0480*/  IADD3 R11, R11, R17, RZ ;  /* 0x000000110b0b7210 */ /* 0x000fe40007ffe0ff */
[----:B------:R-:W-:Y:S01]  /*0490*/  IADD3 R85, P1, R13, R2, RZ ;  /* 0x000000020d557210 */ /* 0x000fe20007f3e0ff */
[----:B------:R-:W-:Y:S01]  /*04a0*/  IMAD R19, R96, c[0x0][0x1ec], R19 ;  /* 0x00007b0060137a24 */ /* 0x000fe200078e0213 */
[----:B------:R-:W-:Y:S01]  /*04b0*/  @!P3 IADD3 R88, -R88, RZ, RZ ;  /* 0x000000ff5858b210 */ /* 0x000fe20007ffe1ff */
[----:B------:R-:W-:Y:S01]  /*04c0*/  IMAD R17, R95, c[0x0][0x1d8], RZ ;  /* 0x000076005f117a24 */ /* 0x000fe200078e02ff */
[----:B------:R-:W-:-:S02]  /*04d0*/  IADD3 R13, P4, R13, R6, RZ ;  /* 0x000000060d0d7210 */ /* 0x000fc40007f9e0ff */
[----:B------:R-:W-:Y:S01]  /*04e0*/  @!P0 LOP3.LUT R88, RZ, c[0x0][0x178], RZ, 0x33, !PT ;  /* 0x00005e00ff588a12 */ /* 0x000fe200078e33ff */
[----:B------:R-:W-:Y:S01]  /*04f0*/  IMAD R17, R96, c[0x0][0x1dc], R17 ;  /* 0x0000770060117a24 */ /* 0x000fe200078e0211 */
[C---:B------:R-:W-:Y:S02]  /*0500*/  IADD3.X R5, R15.reuse, R5, R19, P2, !PT ;  /* 0x000000050f057210 */ /* 0x040fe400017fe413 */
[----:B------:R-:W-:Y:S01]  /*0510*/  LEA R2, P0, R0, c[0x0][0x248], 0x2 ;  /* 0x0000920000027a11 */ /* 0x000fe200078010ff */
[C---:B------:R-:W-:Y:S01]  /*0520*/  IMAD.WIDE.U32 R8, R88.reuse, c[0x0][0x1a8], R8 ;  /* 0x00006a0058087a25 */ /* 0x040fe200078e0008 */
[----:B------:R-:W-:Y:S02]  /*0530*/  IADD3.X R6, R15, R7, R21, P4, !PT ;  /* 0x000000070f067210 */ /* 0x000fe400027fe415 */
[----:B------:R-:W-:Y:S01]  /*0540*/  LEA R82, P2, R13, c[0x0][0x308], 0x2 ;  /* 0x0000c2000d527a11 */ /* 0x000fe200078410ff */
[----:B------:R-:W-:Y:S01]  /*0550*/  IMAD.WIDE.U32 R10, R88, c[0x0][0x1c8], R10 ;  /* 0x00007200580a7a25 */ /* 0x000fe200078e000a */
[----:B------:R-:W-:-:S02]  /*0560*/  SHF.R.S32.HI R151, RZ, 0x1f, R88 ;  /* 0x0000001fff977819 */ /* 0x000fc40000011458 */
[----:B------:R-:W-:Y:S02]  /*0570*/  LEA.HI.X R7, R0, c[0x0][0x24c], R5, 0x2, P0 ;  /* 0x0000930000077a11 */ /* 0x000fe400000f1405 */
[----:B------:R-:W-:Y:S01]  /*0580*/  ISETP.NE.U32.AND P0, PT, RZ, c[0x0][0x260], PT ;  /* 0x00009800ff007a0c */ /* 0x000fe20003f05070 */
[----:B------:R-:W-:Y:S01]  /*0590*/  IMAD R5, R151, c[0x0][0x1a8], RZ ;  /* 0x00006a0097057a24 */ /* 0x000fe200078e02ff */
[----:B------:R-:W-:Y:S01]  /*05a0*/  LEA.HI.X R83, R13, c[0x0][0x30c], R6, 0x2, P2 ;  /* 0x0000c3000d537a11 */ /* 0x000fe200010f1406 */
[----:B------:R-:W-:Y:S01]  /*05b0*/  IMAD R13, R151, c[0x0][0x1c8], RZ ;  /* 0x00007200970d7a24 */ /* 0x000fe200078e02ff */
[----:B------:R-:W-:Y:S01]  /*05c0*/  IADD3.X R4, R15, R3, R17, P1, !PT ;  /* 0x000000030f047210 */ /* 0x000fe20000ffe411 */
[C---:B------:R-:W-:Y:S01]  /*05d0*/  IMAD R5, R88.reuse, c[0x0][0x1ac], R5 ;  /* 0x00006b0058057a24 */ /* 0x040fe200078e0205 */
        /* <DEDUP_REMOVED lines=41> */
.L_x_12929:
        /* <DEDUP_REMOVED lines=79> */
.L_x_12866:
[----:B------:R-:W-:Y:S05]  /*0d60*/  BSYNC B0 ;  /* 0x0000000000007941 */ /* 0x000fea0003800000 */
.L_x_12865:
        /* <DEDUP_REMOVED lines=36> */
.L_x_12868:
[----:B------:R-:W-:Y:S05]  /*0fb0*/  BSYNC B0 ;  /* 0x0000000000007941 */ /* 0x000fea0003800000 */
.L_x_12867:
        /* <DEDUP_REMOVED lines=38> */
.L_x_12870:
[----:B------:R-:W-:Y:S05]  /*1220*/  BSYNC B0 ;  /* 0x0000000000007941 */ /* 0x000fea0003800000 */
.L_x_12869:
        /* <DEDUP_REMOVED lines=33> */
.L_x_12872:
[----:B------:R-:W-:Y:S05]  /*1440*/  BSYNC B0 ;  /* 0x0000000000007941 */ /* 0x000fea0003800000 */
.L_x_12871:
        /* <DEDUP_REMOVED lines=33> */
.L_x_12874:
[----:B------:R-:W-:Y:S05]  /*1660*/  BSYNC B0 ;  /* 0x0000000000007941 */ /* 0x000fea0003800000 */
.L_x_12873:
        /* <DEDUP_REMOVED lines=33> */
.L_x_12876:
[----:B------:R-:W-:Y:S05]  /*1880*/  BSYNC B0 ;  /* 0x0000000000007941 */ /* 0x000fea0003800000 */
.L_x_12875:
        /* <DEDUP_REMOVED lines=33> */
.L_x_12878:
[----:B------:R-:W-:Y:S05]  /*1aa0*/  BSYNC B0 ;  /* 0x0000000000007941 */ /* 0x000fea0003800000 */
.L_x_12877:
        /* <DEDUP_REMOVED lines=33> */
.L_x_12880:
[----:B------:R-:W-:Y:S05]  /*1cc0*/  BSYNC B0 ;  /* 0x0000000000007941 */ /* 0x000fea0003800000 */
.L_x_12879:
        /* <DEDUP_REMOVED lines=28> */
.L_x_12928:
        /* <DEDUP_REMOVED lines=10> */
[----:B------:R0:W2:Y:S04]  /*1f30*/  LDG.E.128 R12, [R44.64] ;  /* 0x000000082c0c7981 */ /* 0x0000a8000c1e1d00 */
[----:B------:R0:W3:Y:S04]  /*1f40*/  LDG.E.128 R8, [R44.64+0x200] ;  /* 0x000200082c087981 */ /* 0x0000e8000c1e1d00 */
        /* <DEDUP_REMOVED lines=12> */
[----:B------:R-:W-:-:S05]  /*2010*/  IMAD R47, R114, c[0x0][0x1c0], RZ ;  /* 0x00007000722f7a24 */ /* 0x000fca00078e02ff */
[----:B------:R-:W4:Y:S01]  /*2020*/  LDG.E.64 R66, [R66.64] ;  /* 0x0000000842427981 */ /* 0x000f22000c1e1b00 */
[----:B0-----:R-:W-:-:S04]  /*2030*/  IMAD.WIDE.U32 R44, R112, c[0x0][0x1c0], RZ ;  /* 0x00007000702c7a25 */ /* 0x001fc800078e00ff */
        /* <DEDUP_REMOVED lines=10> */
[----:B-1----:R1:W2:Y:S04]  /*20e0*/  LDG.E.128 R44, [R68.64] ;  /* 0x00000008442c7981 */ /* 0x0022a8000c1e1d00 */
[----:B------:R1:W3:Y:S04]  /*20f0*/  LDG.E.128 R48, [R68.64+0x200] ;  /* 0x0002000844307981 */ /* 0x0002e8000c1e1d00 */
[----:B------:R1:W4:Y:S04]  /*2100*/  LDG.E.128 R52, [R68.64+0x400] ;  /* 0x0004000844347981 */ /* 0x000328000c1e1d00 */
[----:B------:R1:W4:Y:S01]  /*2110*/  LDG.E.128 R56, [R68.64+0x600] ;  /* 0x0006000844387981 */ /* 0x000322000c1e1d00 */
[----:B------:R-:W-:-:S02]  /*2120*/  IADD3 R115, R77, -0x1, RZ ;  /* 0xffffffff4d737810 */ /* 0x000fc40007ffe0ff */
[C---:B------:R-:W-:Y:S02]  /*2130*/  LOP3.LUT R126, R87.reuse, 0x1f, RZ, 0xc0, !PT ;  /* 0x0000001f577e7812 */ /* 0x040fe400078ec0ff */
[----:B------:R-:W-:Y:S02]  /*2140*/  ISETP.NE.AND P2, PT, R87, RZ, PT ;  /* 0x000000ff5700720c */ /* 0x000fe40003f45270 */
[----:B0-----:R-:W-:Y:S02]  /*2150*/  LEA.HI R4, R115, R115, RZ, 0x1 ;  /* 0x0000007373047211 */ /* 0x001fe400078f08ff */
[----:B------:R-:W-:Y:S02]  /*2160*/  ISETP.NE.AND P0, PT, R126, RZ, PT ;  /* 0x000000ff7e00720c */ /* 0x000fe40003f05270 */
[----:B------:R-:W-:Y:S02]  /*2170*/  LOP3.LUT R4, R4, 0xfffffe, RZ, 0xc0, !PT ;  /* 0x00fffffe04047812 */ /* 0x000fe400078ec0ff */
[----:B------:R-:W-:-:S02]  /*2180*/  ISETP.LT.OR P1, PT, R77, 0x2, P0 ;  /* 0x000000024d00780c */ /* 0x000fc40000721670 */
[----:B------:R-:W-:Y:S01]  /*2190*/  SHF.L.U32 R118, R86, 0x6, RZ ;  /* 0x0000000656767819 */ /* 0x000fe200000006ff */
[----:B------:R-:W-:Y:S01]  /*21a0*/  FMUL.FTZ R136, R66, 1.4426950216293334961 ;  /* 0x3fb8aa3b42887820 */ /* 0x000fe20000410000 */
[----:B------:R-:W-:Y:S01]  /*21b0*/  IADD3 R5, R115, -R4, RZ ;  /* 0x8000000473057210 */ /* 0x000fe20007ffe0ff */
[-C--:B------:R-:W-:Y:S01]  /*21c0*/  FMUL.FTZ R12, R67, R97.reuse ;  /* 0x00000061430c7220 */ /* 0x080fe20000410000 */
[----:B-1----:R-:W-:Y:S01]  /*21d0*/  IADD3 R69, R87, 0x200, RZ ;  /* 0x0000020057457810 */ /* 0x002fe20007ffe0ff */
[----:B------:R-:W-:Y:S01]  /*21e0*/  FMUL.FTZ R98, R136, R97 ;  /* 0x0000006188627220 */ /* 0x000fe20000410000 */
[----:B------:R-:W-:Y:S01]  /*21f0*/  @!P2 LEA R69, R5, R112, 0x8 ;  /* 0x000000700545a211 */ /* 0x000fe200078e40ff */
[----:B------:R-:W-:Y:S01]  /*2200*/  FMUL.RZ R119, R12, 0.15915493667125701904 ;  /* 0x3e22f9830c777820 */ /* 0x000fe2000040c000 */
[----:B------:R-:W0:Y:S01]  /*2210*/  LDS.128 R16, [R118] ;  /* 0x0000000076107984 */ /* 0x000e220000000c00 */
[----:B------:R-:W-:Y:S01]  /*2220*/  MUFU.EX2 R99, R98 ;  /* 0x0000006200637308 */ /* 0x000fe20000000800 */
[----:B------:R-:W-:-:S02]  /*2230*/  SHF.L.U32 R123, R69, 0x3, RZ ;  /* 0x00000003457b7819 */ /* 0x000fc400000006ff */
[----:B------:R-:W1:Y:S01]  /*2240*/  LDS.128 R12, [R118+0x10] ;  /* 0x00001000760c7984 */ /* 0x000e620000000c00 */
[----:B------:R-:W-:-:S03]  /*2250*/  @!P1 IADD3 R117, R77, -0x2, RZ ;  /* 0xfffffffe4d759810 */ /* 0x000fc60007ffe0ff */
[----:B------:R-:W0:Y:S01]  /*2260*/  LDS.128 R8, [R118+0x20] ;  /* 0x0000200076087984 */ /* 0x000e220000000c00 */
[----:B------:R-:W1:Y:S03]  /*2270*/  MUFU.COS R116, R119 ;  /* 0x0000007700747308 */ /* 0x000e660000000000 */
[----:B------:R-:W0:Y:S05]  /*2280*/  LDS.128 R4, [R118+0x30] ;  /* 0x0000300076047984 */ /* 0x000e2a0000000c00 */
[----:B------:R1:W1:Y:S02]  /*2290*/  MUFU.SIN R68, R119 ;  /* 0x0000007700447308 */ /* 0x0002640000000400 */
[----:B-1----:R-:W-:-:S02]  /*22a0*/  FMUL.FTZ R98, R99, R116 ;  /* 0x0000007463627220 */ /* 0x002fc40000410000 */
[----:B------:R-:W-:Y:S02]  /*22b0*/  @!P1 IMAD R119, R117, c[0x0][0x16c], R112 ;  /* 0x00005b0075779a24 */ /* 0x000fe400078e0270 */
[----:B------:R-:W-:Y:S01]  /*22c0*/  CS2R R116, SRZ ;  /* 0x0000000000747805 */ /* 0x000fe2000001ff00 */
[----:B------:R-:W-:Y:S02]  /*22d0*/  FMUL.FTZ R99, R99, R68 ;  /* 0x0000004463637220 */ /* 0x000fe40000410000 */
[----:B------:R-:W-:-:S04]  /*22e0*/  @!P1 IMAD.WIDE R68, R119, 0x10, R64 ;  /* 0x0000001077449825 */ /* 0x000fc800078e0240 */
[----:B------:R-:W-:-:S04]  /*22f0*/  FMUL.FTZ R119, R67, R100 ;  /* 0x0000006443777220 */ /* 0x000fc80000410000 */
[----:B------:R-:W-:Y:S02]  /*2300*/  FMUL.RZ R124, R119, 0.15915493667125701904 ;  /* 0x3e22f983777c7820 */ /* 0x000fe4000040c000 */
[----:B------:R-:W-:Y:S02]  /*2310*/  FMUL.FTZ R119, R136, R100 ;  /* 0x0000006488777220 */ /* 0x000fe40000410000 */
[----:B------:R-:W-:Y:S01]  /*2320*/  MUFU.SIN R120, R124 ;  /* 0x0000007c00787308 */ /* 0x000fe20000000400 */
[----:B------:R-:W-:-:S07]  /*2330*/  FMUL.FTZ R121, R67, R101 ;  /* 0x0000006543797220 */ /* 0x000fce0000410000 */
[----:B------:R-:W1:Y:S01]  /*2340*/  MUFU.EX2 R119, R119 ;  /* 0x0000007700777308 */ /* 0x000e620000000800 */
[----:B------:R-:W-:-:S07]  /*2350*/  FMUL.RZ R125, R121, 0.15915493667125701904 ;  /* 0x3e22f983797d7820 */ /* 0x000fce000040c000 */
[----:B------:R-:W1:Y:S01]  /*2360*/  MUFU.COS R122, R124 ;  /* 0x0000007c007a7308 */ /* 0x000e620000000000 */
[----:B------:R-:W-:Y:S02]  /*2370*/  FMUL.FTZ R131, R67, R71 ;  /* 0x0000004743837220 */ /* 0x000fe40000410000 */
[----:B0-----:R-:W-:Y:S02]  /*2380*/  FMUL.FTZ R135, R17, R97 ;  /* 0x0000006111877220 */ /* 0x001fe40000410000 */
[----:B------:R-:W-:-:S03]  /*2390*/  FMUL.FTZ R127, R67, R70 ;  /* 0x00000046437f7220 */ /* 0x000fc60000410000 */
[----:B------:R-:W-:Y:S01]  /*23a0*/  MUFU.SIN R121, R125 ;  /* 0x0000007d00797308 */ /* 0x000fe20000000400 */
[----:B------:R-:W-:Y:S02]  /*23b0*/  FMUL.RZ R141, R131, 0.15915493667125701904 ;  /* 0x3e22f983838d7820 */ /* 0x000fe4000040c000 */
[----:B------:R-:W-:Y:S02]  /*23c0*/  FMUL.RZ R134, R127, 0.15915493667125701904 ;  /* 0x3e22f9837f867820 */ /* 0x000fe4000040c000 */
[C---:B------:R-:W-:Y:S02]  /*23d0*/  FMUL.FTZ R127, R136.reuse, R70 ;  /* 0x00000046887f7220 */ /* 0x040fe40000410000 */
[----:B------:R-:W-:Y:S01]  /*23e0*/  FMUL.FTZ R132, R136, R71 ;  /* 0x0000004788847220 */ /* 0x000fe20000410000 */
[----:B------:R-:W-:Y:S08]  /*23f0*/  MUFU.SIN R140, R134 ;  /* 0x00000086008c7308 */ /* 0x000ff00000000400 */
[----:B------:R0:W-:Y:S08]  /*2400*/  MUFU.EX2 R139, R132 ;  /* 0x00000084008b7308 */ /* 0x0001f00000000800 */
[----:B------:R1:W-:Y:S01]  /*2410*/  MUFU.COS R142, R134 ;  /* 0x00000086008e7308 */ /* 0x0003e20000000000 */
[----:B0-----:R-:W-:-:S02]  /*2420*/  FMUL.FTZ R132, R19, R100 ;  /* 0x0000006413847220 */ /* 0x001fc40000410000 */
[----:B-1----:R-:W-:-:S05]  /*2430*/  FMUL.FTZ R134, R18, R100 ;  /* 0x0000006412867220 */ /* 0x002fca0000410000 */
[----:B------:R-:W-:Y:S01]  /*2440*/  MUFU.SIN R144, R141 ;  /* 0x0000008d00907308 */ /* 0x000fe20000000400 */
        /* <DEDUP_REMOVED lines=13> */
[----:B------:R-:W-:Y:S02]  /*2520*/  FMUL.RZ R133, R118, 0.15915493667125701904 ;  /* 0x3e22f98376857820 */ /* 0x000fe4000040c000 */
[----:B------:R-:W-:Y:S02]  /*2530*/  FMUL.FTZ R118, R136, R73 ;  /* 0x0000004988767220 */ /* 0x000fe40000410000 */
[----:B------:R-:W-:Y:S08]  /*2540*/  MUFU.SIN R130, R133 ;  /* 0x0000008500827308 */ /* 0x000ff00000000400 */
[----:B------:R3:W-:Y:S01]  /*2550*/  MUFU.COS R138, R133 ;  /* 0x00000085008a7308 */ /* 0x0007e20000000000 */
[----:B------:R1:W5:Y:S07]  /*2560*/  @!P1 LDG.E.64 R116, [R68.64+0x8] ;  /* 0x0000080844749981 */ /* 0x00036e000c1e1b00 */
[----:B0-----:R-:W-:Y:S01]  /*2570*/  MUFU.COS R123, R125 ;  /* 0x0000007d007b7308 */ /* 0x001fe20000000000 */
[----:B---3--:R-:W-:Y:S01]  /*2580*/  FMUL.FTZ R133, R16, R97 ;  /* 0x0000006110857220 */ /* 0x008fe20000410000 */
[----:B------:R-:W-:Y:S01]  /*2590*/  ISETP.NE.AND P1, PT, R87, 0x1f, PT ;  /* 0x0000001f5700780c */ /* 0x000fe20003f25270 */
[----:B------:R-:W-:Y:S02]  /*25a0*/  BSSY B0, `(.L_x_12882) ;  /* 0x000007d000007945 */ /* 0x000fe40003800000 */
[----:B------:R-:W-:-:S02]  /*25b0*/  FMUL.FTZ R131, R40, R133 ;  /* 0x0000008528837220 */ /* 0x000fc40000410000 */
[----:B------:R-:W-:Y:S01]  /*25c0*/  FMUL.FTZ R133, R40, R135 ;  /* 0x0000008728857220 */ /* 0x000fe20000410000 */
[----:B------:R0:W-:Y:S01]  /*25d0*/  MUFU.EX2 R125, R118 ;  /* 0x00000076007d7308 */ /* 0x0001e20000000800 */
[----:B-1----:R-:W-:Y:S02]  /*25e0*/  FMUL.FTZ R68, R136, R101 ;  /* 0x0000006588447220 */ /* 0x002fe40000410000 */
[----:B------:R-:W-:-:S04]  /*25f0*/  FMUL.FTZ R69, R67, R102 ;  /* 0x0000006643457220 */ /* 0x000fc80000410000 */
[----:B------:R-:W-:Y:S01]  /*2600*/  FMUL.RZ R129, R69, 0.15915493667125701904 ;  /* 0x3e22f98345817820 */ /* 0x000fe2000040c000 */
[----:B------:R-:W1:Y:S01]  /*2610*/  MUFU.EX2 R68, R68 ;  /* 0x0000004400447308 */ /* 0x000e620000000800 */
[C---:B0-----:R-:W-:Y:S02]  /*2620*/  FMUL.FTZ R118, R119.reuse, R120 ;  /* 0x0000007877767220 */ /* 0x041fe40000410000 */
[----:B------:R-:W-:Y:S02]  /*2630*/  FMUL.FTZ R119, R119, R122 ;  /* 0x0000007a77777220 */ /* 0x000fe40000410000 */
[----:B------:R-:W-:Y:S02]  /*2640*/  FMUL.FTZ R69, R136, R102 ;  /* 0x0000006688457220 */ /* 0x000fe40000410000 */
[C---:B------:R-:W-:Y:S01]  /*2650*/  FMUL.FTZ R122, R118.reuse, R131 ;  /* 0x00000083767a7220 */ /* 0x040fe20000410000 */
[----:B------:R-:W-:Y:S01]  /*2660*/  MUFU.SIN R124, R129 ;  /* 0x00000081007c7308 */ /* 0x000fe20000000400 */
[----:B------:R-:W-:-:S07]  /*2670*/  FMUL.FTZ R120, R118, R133 ;  /* 0x0000008576787220 */ /* 0x000fce0000410000 */
[----:B------:R-:W-:Y:S08]  /*2680*/  MUFU.COS R128, R129 ;  /* 0x0000008100807308 */ /* 0x000ff00000000000 */
[----:B------:R0:W-:Y:S08]  /*2690*/  MUFU.EX2 R129, R127 ;  /* 0x0000007f00817308 */ /* 0x0001f00000000800 */
[----:B------:R-:W3:Y:S01]  /*26a0*/  MUFU.EX2 R69, R69 ;  /* 0x0000004500457308 */ /* 0x000ee20000000800 */
[----:B0-----:R-:W-:-:S02]  /*26b0*/  FFMA.FTZ R127, R119, R133, R122 ;  /* 0x00000085777f7223 */ /* 0x001fc4000001007a */
[----:B------:R-:W-:Y:S02]  /*26c0*/  FFMA.FTZ R122, R119, R131, -R120 ;  /* 0x00000083777a7223 */ /* 0x000fe40000010878 */
[C---:B------:R-:W-:Y:S02]  /*26d0*/  FFMA.FTZ R135, R41.reuse, R132, R127 ;  /* 0x0000008429877223 */ /* 0x040fe4000001007f */
[C---:B-1----:R-:W-:Y:S02]  /*26e0*/  FMUL.FTZ R120, R68.reuse, R121 ;  /* 0x0000007944787220 */ /* 0x042fe40000410000 */
[----:B------:R-:W-:Y:S02]  /*26f0*/  FFMA.FTZ R127, R41, R134, R122 ;  /* 0x00000086297f7223 */ /* 0x000fe4000001007a */
[----:B------:R-:W-:Y:S02]  /*2700*/  FMUL.FTZ R121, R68, R123 ;  /* 0x0000007b44797220 */ /* 0x000fe40000410000 */
[----:B------:R0:W1:Y:S01]  /*2710*/  MUFU.COS R68, R141 ;  /* 0x0000008d00447308 */ /* 0x0000620000000000 */
[----:B------:R-:W-:-:S02]  /*2720*/  FMUL.FTZ R148, R120, R127 ;  /* 0x0000007f78947220 */ /* 0x000fc40000410000 */
[-C--:B------:R-:W-:Y:S02]  /*2730*/  FMUL.FTZ R146, R120, R135.reuse ;  /* 0x0000008778927220 */ /* 0x080fe40000410000 */
[C---:B------:R-:W-:Y:S02]  /*2740*/  FFMA.FTZ R148, R121.reuse, R135, R148 ;  /* 0x0000008779947223 */ /* 0x040fe40000010094 */
[----:B------:R-:W-:Y:S02]  /*2750*/  FFMA.FTZ R146, R121, R127, -R146 ;  /* 0x0000007f79927223 */ /* 0x000fe40000010892 */
[----:B------:R-:W-:Y:S02]  /*2760*/  FMUL.FTZ R135, R12, R101 ;  /* 0x000000650c877220 */ /* 0x000fe40000410000 */
[----:B---3--:R-:W-:Y:S02]  /*2770*/  FMUL.FTZ R123, R69, R124 ;  /* 0x0000007c457b7220 */ /* 0x008fe40000410000 */
[----:B------:R-:W-:-:S02]  /*2780*/  FFMA.FTZ R146, R42, R135, R146 ;  /* 0x000000872a927223 */ /* 0x000fc40000010092 */
[----:B------:R-:W-:Y:S02]  /*2790*/  FMUL.FTZ R122, R69, R128 ;  /* 0x00000080457a7220 */ /* 0x000fe40000410000 */
[----:B------:R-:W-:Y:S02]  /*27a0*/  FFMA.FTZ R148, R42, R137, R148 ;  /* 0x000000892a947223 */ /* 0x000fe40000010094 */
[----:B------:R-:W-:Y:S02]  /*27b0*/  FMUL.FTZ R128, R129, R140 ;  /* 0x0000008c81807220 */ /* 0x000fe40000410000 */
[----:B0-----:R-:W-:Y:S02]  /*27c0*/  FMUL.FTZ R141, R123, R146 ;  /* 0x000000927b8d7220 */ /* 0x001fe40000410000 */
[----:B------:R-:W-:Y:S02]  /*27d0*/  FMUL.FTZ R124, R125, R138 ;  /* 0x0000008a7d7c7220 */ /* 0x000fe40000410000 */
[----:B------:R-:W-:-:S02]  /*27e0*/  FMUL.FTZ R127, R129, R142 ;  /* 0x0000008e817f7220 */ /* 0x000fc40000410000 */
[----:B------:R-:W-:Y:S02]  /*27f0*/  FMUL.FTZ R140, R98, R118 ;  /* 0x00000076628c7220 */ /* 0x000fe40000410000 */
[----:B-1----:R-:W-:Y:S02]  /*2800*/  FMUL.FTZ R129, R139, R68 ;  /* 0x000000448b817220 */ /* 0x002fe40000410000 */
[----:B------:R-:W-:Y:S02]  /*2810*/  FMUL.FTZ R138, R99, R118 ;  /* 0x00000076638a7220 */ /* 0x000fe40000410000 */
[----:B------:R-:W-:Y:S02]  /*2820*/  FMUL.FTZ R69, R123, R148 ;  /* 0x000000947b457220 */ /* 0x000fe40000410000 */
[----:B------:R-:W-:Y:S02]  /*2830*/  FMUL.FTZ R68, R136, R0 ;  /* 0x0000000088447220 */ /* 0x000fe40000410000 */
[----:B------:R-:W-:-:S02]  /*2840*/  FMUL.FTZ R125, R125, R130 ;  /* 0x000000827d7d7220 */ /* 0x000fc40000410000 */
[----:B------:R-:W-:Y:S02]  /*2850*/  FFMA.FTZ R141, R122, R148, R141 ;  /* 0x000000947a8d7223 */ /* 0x000fe4000001008d */
[----:B------:R-:W-:Y:S01]  /*2860*/  FMUL.FTZ R136, R15, R102 ;  /* 0x000000660f887220 */ /* 0x000fe20000410000 */
[----:B------:R-:W-:Y:S01]  /*2870*/  MUFU.EX2 R68, R68 ;  /* 0x0000004400447308 */ /* 0x000fe20000000800 */
[----:B------:R-:W-:Y:S02]  /*2880*/  FMUL.FTZ R130, R139, R144 ;  /* 0x000000908b827220 */ /* 0x000fe40000410000 */
[-C--:B------:R-:W-:Y:S02]  /*2890*/  FFMA.FTZ R140, R99, R119.reuse, R140 ;  /* 0x00000077638c7223 */ /* 0x080fe4000001008c */
[----:B------:R-:W-:Y:S02]  /*28a0*/  FFMA.FTZ R139, R98, R119, -R138 ;  /* 0x00000077628b7223 */ /* 0x000fe4000001088a */
[----:B------:R-:W-:-:S02]  /*28b0*/  FFMA.FTZ R146, R122, R146, -R69 ;  /* 0x000000927a927223 */ /* 0x000fc40000010845 */
[----:B------:R-:W-:Y:S02]  /*28c0*/  FMUL.FTZ R138, R14, R102 ;  /* 0x000000660e8a7220 */ /* 0x000fe40000410000 */
[C---:B------:R-:W-:Y:S02]  /*28d0*/  FFMA.FTZ R144, R43.reuse, R136, R141 ;  /* 0x000000882b907223 */ /* 0x040fe4000001008d */
[C---:B------:R-:W-:Y:S02]  /*28e0*/  FMUL.FTZ R142, R120.reuse, R140 ;  /* 0x0000008c788e7220 */ /* 0x040fe40000410000 */
[----:B------:R-:W-:Y:S02]  /*28f0*/  FMUL.FTZ R141, R120, R139 ;  /* 0x0000008b788d7220 */ /* 0x000fe40000410000 */
[----:B------:R-:W-:Y:S02]  /*2900*/  FFMA.FTZ R146, R43, R138, R146 ;  /* 0x0000008a2b927223 */ /* 0x000fe40000010092 */
[----:B------:R-:W-:-:S02]  /*2910*/  FMUL.FTZ R69, R67, R0 ;  /* 0x0000000043457220 */ /* 0x000fc40000410000 */
[----:B------:R-:W-:Y:S02]  /*2920*/  FMUL.FTZ R143, R125, R144 ;  /* 0x000000907d8f7220 */ /* 0x000fe40000410000 */
[C---:B------:R-:W-:Y:S02]  /*2930*/  FFMA.FTZ R142, R121.reuse, R139, -R142 ;  /* 0x0000008b798e7223 */ /* 0x040fe4000001088e */
[----:B------:R-:W-:Y:S02]  /*2940*/  FFMA.FTZ R140, R121, R140, R141 ;  /* 0x0000008c798c7223 */ /* 0x000fe4000001008d */
[-C--:B------:R-:W-:Y:S02]  /*2950*/  FMUL.FTZ R141, R125, R146.reuse ;  /* 0x000000927d8d7220 */ /* 0x080fe40000410000 */
[----:B------:R-:W-:Y:S02]  /*2960*/  FMUL.RZ R150, R69, 0.15915493667125701904 ;  /* 0x3e22f98345967820 */ /* 0x000fe4000040c000 */
[----:B------:R-:W-:-:S02]  /*2970*/  FFMA.FTZ R145, R124, R146, -R143 ;  /* 0x000000927c917223 */ /* 0x000fc4000001088f */
[-C--:B------:R-:W-:Y:S01]  /*2980*/  FMUL.FTZ R139, R8, R73.reuse ;  /* 0x00000049088b7220 */ /* 0x080fe20000410000 */
[----:B------:R-:W0:Y:S01]  /*2990*/  MUFU.COS R143, R150 ;  /* 0x00000096008f7308 */ /* 0x000e220000000000 */
[----:B------:R-:W-:Y:S02]  /*29a0*/  FMUL.FTZ R69, R123, R142 ;  /* 0x0000008e7b457220 */ /* 0x000fe40000410000 */
[----:B------:R-:W-:Y:S02]  /*29b0*/  FFMA.FTZ R144, R124, R144, R141 ;  /* 0x000000907c907223 */ /* 0x000fe4000001008d */
[----:B------:R-:W-:Y:S02]  /*29c0*/  FMUL.FTZ R141, R9, R73 ;  /* 0x00000049098d7220 */ /* 0x000fe40000410000 */
[----:B------:R-:W-:Y:S02]  /*29d0*/  FFMA.FTZ R146, R36, R139, R145 ;  /* 0x0000008b24927223 */ /* 0x000fe40000010091 */
[----:B------:R-:W-:-:S02]  /*29e0*/  FFMA.FTZ R147, R122, R140, R69 ;  /* 0x0000008c7a937223 */ /* 0x000fc40000010045 */
[----:B------:R-:W-:Y:S01]  /*29f0*/  FMUL.FTZ R145, R123, R140 ;  /* 0x0000008c7b917220 */ /* 0x000fe20000410000 */
[----:B------:R-:W1:Y:S01]  /*2a00*/  MUFU.SIN R69, R150 ;  /* 0x0000009600457308 */ /* 0x000e620000000400 */
[----:B------:R-:W-:Y:S02]  /*2a10*/  FFMA.FTZ R144, R36, R141, R144 ;  /* 0x0000008d24907223 */ /* 0x000fe40000010090 */
[----:B------:R-:W-:Y:S02]  /*2a20*/  FMUL.FTZ R148, R128, R146 ;  /* 0x0000009280947220 */ /* 0x000fe40000410000 */
[----:B------:R-:W-:Y:S02]  /*2a30*/  FFMA.FTZ R145, R122, R142, -R145 ;  /* 0x0000008e7a917223 */ /* 0x000fe40000010891 */
[----:B------:R-:W-:Y:S02]  /*2a40*/  FMUL.FTZ R140, R125, R147 ;  /* 0x000000937d8c7220 */ /* 0x000fe40000410000 */
[----:B------:R-:W-:-:S02]  /*2a50*/  FFMA.FTZ R149, R127, R144, R148 ;  /* 0x000000907f957223 */ /* 0x000fc40000010094 */
[-C--:B------:R-:W-:Y:S02]  /*2a60*/  FFMA.FTZ R148, R124, R145.reuse, -R140 ;  /* 0x000000917c947223 */ /* 0x080fe4000001088c */
[----:B------:R-:W-:Y:S02]  /*2a70*/  FMUL.FTZ R145, R125, R145 ;  /* 0x000000917d917220 */ /* 0x000fe40000410000 */
[----:B------:R-:W-:Y:S02]  /*2a80*/  FMUL.FTZ R142, R128, R144 ;  /* 0x00000090808e7220 */ /* 0x000fe40000410000 */
[----:B------:R-:W-:Y:S02]  /*2a90*/  FFMA.FTZ R147, R124, R147, R145 ;  /* 0x000000937c937223 */ /* 0x000fe40000010091 */
[----:B------:R-:W-:Y:S02]  /*2aa0*/  FFMA.FTZ R142, R127, R146, -R142 ;  /* 0x000000927f8e7223 */ /* 0x000fe4000001088e */
[----:B------:R-:W-:-:S02]  /*2ab0*/  FMUL.FTZ R146, R10, R70 ;  /* 0x000000460a927220 */ /* 0x000fc40000410000 */
[----:B0-----:R-:W-:Y:S02]  /*2ac0*/  FMUL.FTZ R140, R68, R143 ;  /* 0x0000008f448c7220 */ /* 0x001fe40000410000 */
[----:B------:R-:W-:Y:S02]  /*2ad0*/  FMUL.FTZ R143, R128, R147 ;  /* 0x00000093808f7220 */ /* 0x000fe40000410000 */
[----:B------:R-:W-:Y:S02]  /*2ae0*/  FMUL.FTZ R144, R11, R70 ;  /* 0x000000460b907220 */ /* 0x000fe40000410000 */
[----:B------:R-:W-:Y:S02]  /*2af0*/  FFMA.FTZ R145, R37, R146, R142 ;  /* 0x0000009225917223 */ /* 0x000fe4000001008e */
[----:B-1----:R-:W-:Y:S02]  /*2b00*/  FMUL.FTZ R142, R68, R69 ;  /* 0x00000045448e7220 */ /* 0x002fe40000410000 */
[----:B------:R-:W-:-:S02]  /*2b10*/  FFMA.FTZ R68, R127, R148, -R143 ;  /* 0x000000947f447223 */ /* 0x000fc4000001088f */
[----:B------:R-:W-:Y:S02]  /*2b20*/  FFMA.FTZ R149, R37, R144, R149 ;  /* 0x0000009025957223 */ /* 0x000fe40000010095 */
[----:B------:R-:W-:Y:S02]  /*2b30*/  FMUL.FTZ R148, R128, R148 ;  /* 0x0000009480947220 */ /* 0x000fe40000410000 */
[C---:B------:R-:W-:Y:S02]  /*2b40*/  FMUL.FTZ R150, R130.reuse, R149 ;  /* 0x0000009582967220 */ /* 0x040fe40000410000 */
[----:B------:R-:W-:Y:S02]  /*2b50*/  FFMA.FTZ R148, R127, R147, R148 ;  /* 0x000000937f947223 */ /* 0x000fe40000010094 */
[-C--:B------:R-:W-:Y:S02]  /*2b60*/  FMUL.FTZ R152, R130, R145.reuse ;  /* 0x0000009182987220 */ /* 0x080fe40000410000 */
[----:B------:R-:W-:-:S02]  /*2b70*/  FFMA.FTZ R150, R129, R145, -R150 ;  /* 0x0000009181967223 */ /* 0x000fc40000010896 */
[----:B------:R-:W-:Y:S02]  /*2b80*/  FMUL.FTZ R143, R4, R71 ;  /* 0x00000047048f7220 */ /* 0x000fe40000410000 */
[C---:B------:R-:W-:Y:S02]  /*2b90*/  FMUL.FTZ R69, R130.reuse, R148 ;  /* 0x0000009482457220 */ /* 0x040fe40000410000 */
[----:B------:R-:W-:Y:S02]  /*2ba0*/  FMUL.FTZ R147, R130, R68 ;  /* 0x0000004482937220 */ /* 0x000fe40000410000 */
[----:B------:R-:W-:Y:S02]  /*2bb0*/  FFMA.FTZ R152, R129, R149, R152 ;  /* 0x0000009581987223 */ /* 0x000fe40000010098 */
[----:B------:R-:W-:Y:S02]  /*2bc0*/  FMUL.FTZ R145, R5, R71 ;  /* 0x0000004705917220 */ /* 0x000fe40000410000 */
[----:B------:R-:W-:-:S02]  /*2bd0*/  FFMA.FTZ R149, R38, R143, R150 ;  /* 0x0000008f26957223 */ /* 0x000fc40000010096 */
[C---:B------:R-:W-:Y:S02]  /*2be0*/  FFMA.FTZ R69, R129.reuse, R68, -R69 ;  /* 0x0000004481457223 */ /* 0x040fe40000010845 */
[----:B------:R-:W-:Y:S02]  /*2bf0*/  FFMA.FTZ R147, R129, R148, R147 ;  /* 0x0000009481937223 */ /* 0x000fe40000010093 */
        /* <DEDUP_REMOVED lines=10> */
[----:B------:R-:W-:-:S02]  /*2ca0*/  FMUL.FTZ R150, R6, R0 ;  /* 0x0000000006967220 */ /* 0x000fc40000410000 */
[----:B------:R-:W-:Y:S02]  /*2cb0*/  FMUL.FTZ R148, R7, R0 ;  /* 0x0000000007947220 */ /* 0x000fe40000410000 */
[C---:B------:R-:W-:Y:S02]  /*2cc0*/  FFMA.FTZ R156, R39.reuse, R150, R149 ;  /* 0x00000096279c7223 */ /* 0x040fe40000010095 */
[----:B------:R-:W-:Y:S01]  /*2cd0*/  FFMA.FTZ R157, R39, R148, R152 ;  /* 0x00000094279d7223 */ /* 0x000fe20000010098 */
[----:B------:R-:W-:Y:S05]  /*2ce0*/  @P1 BRA `(.L_x_12883) ;  /* 0x0000008000001947 */ /* 0x000fea0003800000 */
[----:B0-2-4-:R-:W-:Y:S01]  /*2cf0*/  ISETP.NE.AND P3, PT, R77, c[0x0][0x174], PT ;  /* 0x00005d004d007a0c */ /* 0x015fe20003f65270 */
[----:B-1----:R-:W-:-:S12]  /*2d00*/  HFMA2.MMA R69, -RZ, RZ, 0, 0 ;  /* 0x00000000ff457435 */ /* 0x002fd800000001ff */
[----:B------:R-:W-:-:S04]  /*2d10*/  @P3 LEA.HI R68, R77, R77, RZ, 0x1 ;  /* 0x0000004d4d443211 */ /* 0x000fc800078f08ff */
[----:B------:R-:W-:-:S04]  /*2d20*/  @P3 LOP3.LUT R68, R68, 0xfffffe, RZ, 0xc0, !PT ;  /* 0x00fffffe44443812 */ /* 0x000fc800078ec0ff */
[----:B------:R-:W-:Y:S02]  /*2d30*/  @P3 IADD3 R147, -R68, R77, RZ ;  /* 0x0000004d44933210 */ /* 0x000fe40007ffe1ff */
[----:B------:R-:W-:Y:S02]  /*2d40*/  MOV R68, 0x3f800000 ;  /* 0x3f80000000447802 */ /* 0x000fe40000000f00 */
[----:B------:R-:W-:-:S05]  /*2d50*/  @P3 LEA R147, R147, R112, 0x8 ;  /* 0x0000007093933211 */ /* 0x000fca00078e40ff */
[----:B------:R0:W1:Y:S02]  /*2d60*/  @P3 LDS.64 R68, [R147.X8+0x2550] ;  /* 0x0025500093443984 */ /* 0x0000640000008a00 */
.L_x_12883:
[----:B0-2-4-:R-:W-:Y:S05]  /*2d70*/  BSYNC B0 ;  /* 0x0000000000007941 */ /* 0x015fea0003800000 */
.L_x_12882:
[----:B------:R-:W0:Y:S01]  /*2d80*/  SHFL.UP PT, R152, R156, 0x1, RZ ;  /* 0x042000009c987989 */ /* 0x000e2200000e00ff */
[----:B------:R-:W-:Y:S01]  /*2d90*/  ISETP.GE.AND P3, PT, R86, 0x1, PT ;  /* 0x000000015600780c */ /* 0x000fe20003f66270 */
[----:B------:R-:W-:Y:S01]  /*2da0*/  BSSY B0, `(.L_x_12884) ;  /* 0x0000105000007945 */ /* 0x000fe20003800000 */
[----:B------:R-:W-:Y:S01]  /*2db0*/  MOV R162, c[0x0][0x2bc] ;  /* 0x0000af0000a27a02 */ /* 0x000fe20000000f00 */
[----:B------:R-:W2:Y:S01]  /*2dc0*/  SHFL.UP PT, R154, R157, 0x1, RZ ;  /* 0x042000009d9a7989 */ /* 0x000ea200000e00ff */
[C---:B------:R-:W-:Y:S02]  /*2dd0*/  ISETP.NE.AND P6, PT, R126.reuse, 0x1f, PT ;  /* 0x0000001f7e00780c */ /* 0x040fe40003fc5270 */
[----:B------:R-:W-:Y:S01]  /*2de0*/  SHF.R.U32.HI R169, RZ, 0x1, R162 ;  /* 0x00000001ffa97819 */ /* 0x000fe200000116a2 */
[----:B------:R-:W3:Y:S01]  /*2df0*/  SHFL.UP PT, R147, R158, 0x1, RZ ;  /* 0x042000009e937989 */ /* 0x000ee200000e00ff */
[----:B------:R-:W-:Y:S02]  /*2e00*/  ISETP.GT.U32.AND P5, PT, R126, 0xf, PT ;  /* 0x0000000f7e00780c */ /* 0x000fe40003fa4070 */
[----:B------:R-:W-:Y:S01]  /*2e10*/  ISETP.GE.OR P0, PT, R77, c[0x0][0x174], P0 ;  /* 0x00005d004d007a0c */ /* 0x000fe20000706670 */
[----:B------:R-:W4:Y:S01]  /*2e20*/  SHFL.UP PT, R149, R153, 0x1, RZ ;  /* 0x0420000099957989 */ /* 0x000f2200000e00ff */
[----:B------:R-:W-:-:S02]  /*2e30*/  IMAD R169, R169, R92, RZ ;  /* 0x0000005ca9a97224 */ /* 0x000fc400078e02ff */
[C---:B0-----:R-:W-:Y:S02]  /*2e40*/  FMUL.FTZ R161, R153.reuse, R152 ;  /* 0x0000009899a17220 */ /* 0x041fe40000410000 */
[CC--:B--2---:R-:W-:Y:S02]  /*2e50*/  FMUL.FTZ R159, R153.reuse, R154.reuse ;  /* 0x0000009a999f7220 */ /* 0x0c4fe40000410000 */
[C---:B------:R-:W-:Y:S02]  /*2e60*/  FFMA.FTZ R154, R158.reuse, R154, R161 ;  /* 0x0000009a9e9a7223 */ /* 0x040fe400000100a1 */
[----:B---3--:R-:W-:Y:S02]  /*2e70*/  FMUL.FTZ R155, R153, R147 ;  /* 0x00000093999b7220 */ /* 0x008fe40000410000 */
[C---:B------:R-:W-:Y:S02]  /*2e80*/  FFMA.FTZ R159, R158.reuse, R152, -R159 ;  /* 0x000000989e9f7223 */ /* 0x040fe4000001089f */
        /* <DEDUP_REMOVED lines=17> */
[----:B------:R-:W-:Y:S02]  /*2fa0*/  FFMA.FTZ R149, R158, R149, R154 ;  /* 0x000000959e957223 */ /* 0x000fe4000001009a */
[----:B------:R-:W-:-:S02]  /*2fb0*/  @P3 FADD.FTZ R156, R156, R159 ;  /* 0x0000009f9c9c3221 */ /* 0x000fc40000010000 */
        /* <DEDUP_REMOVED lines=8> */
[----:B0-----:R-:W-:-:S02]  /*3040*/  FMUL.FTZ R161, R149, R153 ;  /* 0x0000009995a17220 */ /* 0x001fc40000410000 */
[CC--:B--2---:R-:W-:Y:S02]  /*3050*/  FMUL.FTZ R160, R149.reuse, R154.reuse ;  /* 0x0000009a95a07220 */ /* 0x0c4fe40000410000 */
[C---:B------:R-:W-:Y:S02]  /*3060*/  FFMA.FTZ R154, R158.reuse, R154, R161 ;  /* 0x0000009a9e9a7223 */ /* 0x040fe400000100a1 */
[C---:B---3--:R-:W-:Y:S02]  /*3070*/  FMUL.FTZ R159, R149.reuse, R147 ;  /* 0x00000093959f7220 */ /* 0x048fe40000410000 */
[C---:B------:R-:W-:Y:S01]  /*3080*/  FFMA.FTZ R153, R158.reuse, R153, -R160 ;  /* 0x000000999e997223 */ /* 0x040fe200000108a0 */
[----:B------:R-:W-:Y:S01]  /*3090*/  MOV R160, c[0x0][0x29c] ;  /* 0x0000a70000a07a02 */ /* 0x000fe20000000f00 */
[-C--:B----4-:R-:W-:Y:S02]  /*30a0*/  FMUL.FTZ R155, R149, R152.reuse ;  /* 0x00000098959b7220 */ /* 0x090fe40000410000 */
[C---:B------:R-:W-:Y:S01]  /*30b0*/  FFMA.FTZ R152, R158.reuse, R152, R159 ;  /* 0x000000989e987223 */ /* 0x040fe2000001009f */
[----:B------:R-:W-:Y:S01]  /*30c0*/  MOV R159, c[0x0][0x2b8] ;  /* 0x0000ae00009f7a02 */ /* 0x000fe20000000f00 */
[----:B------:R-:W-:Y:S01]  /*30d0*/  @P3 FFMA.FTZ R158, R158, R147, -R155 ;  /* 0x000000939e9e3223 */ /* 0x000fe2000001089b */
[----:B------:R-:W-:Y:S01]  /*30e0*/  MOV R155, c[0x0][0x298] ;  /* 0x0000a600009b7a02 */ /* 0x000fe20000000f00 */
[----:B------:R-:W-:Y:S01]  /*30f0*/  @P3 FADD.FTZ R157, R157, R154 ;  /* 0x0000009a9d9d3221 */ /* 0x000fe20000010000 */
[----:B------:R-:W-:Y:S01]  /*3100*/  FSEL R149, R149, R152, !P3 ;  /* 0x0000009895957208 */ /* 0x000fe20005800000 */
[----:B------:R-:W-:Y:S01]  /*3110*/  @P3 FADD.FTZ R156, R156, R153 ;  /* 0x000000999c9c3221 */ /* 0x000fe20000010000 */
[----:B------:R-:W0:Y:S01]  /*3120*/  SHFL.UP PT, R147, R158, 0x8, RZ ;  /* 0x050000009e937989 */ /* 0x000e2200000e00ff */
[----:B------:R-:W-:-:S02]  /*3130*/  ISETP.GE.AND P3, PT, R86, 0x8, PT ;  /* 0x000000085600780c */ /* 0x000fc40003f66270 */
[----:B------:R-:W-:Y:S01]  /*3140*/  SHF.R.U64 R163, R155, 0x1, R160 ;  /* 0x000000019ba37819 */ /* 0x000fe200000012a0 */
[----:B------:R-:W2:Y:S01]  /*3150*/  SHFL.UP PT, R154, R157, 0x8, RZ ;  /* 0x050000009d9a7989 */ /* 0x000ea200000e00ff */
[----:B------:R-:W-:Y:S02]  /*3160*/  SHF.R.U64 R167, R159, 0x1, R162 ;  /* 0x000000019fa77819 */ /* 0x000fe400000012a2 */
[----:B------:R-:W-:Y:S01]  /*3170*/  SHF.R.U32.HI R165, RZ, 0x1, R160 ;  /* 0x00000001ffa57819 */ /* 0x000fe200000116a0 */
[----:B------:R-:W3:Y:S02]  /*3180*/  SHFL.UP PT, R153, R156, 0x8, RZ ;  /* 0x050000009c997989 */ /* 0x000ee400000e00ff */
[----:B------:R-:W-:Y:S02]  /*3190*/  IMAD R169, R90, R167, R169 ;  /* 0x000000a75aa97224 */ /* 0x000fe400078e02a9 */
[----:B------:R-:W4:Y:S01]  /*31a0*/  SHFL.UP PT, R152, R149, 0x8, RZ ;  /* 0x0500000095987989 */ /* 0x000f2200000e00ff */
[----:B------:R-:W-:-:S04]  /*31b0*/  IMAD R165, R165, R92, RZ ;  /* 0x0000005ca5a57224 */ /* 0x000fc800078e02ff */
[----:B------:R-:W-:Y:S02]  /*31c0*/  IMAD R165, R90, R163, R165 ;  /* 0x000000a35aa57224 */ /* 0x000fe400078e02a5 */
[C---:B0-----:R-:W-:Y:S02]  /*31d0*/  FMUL.FTZ R155, R149.reuse, R147 ;  /* 0x00000093959b7220 */ /* 0x041fe40000410000 */
[C---:B--2---:R-:W-:Y:S02]  /*31e0*/  FMUL.FTZ R159, R149.reuse, R154 ;  /* 0x0000009a959f7220 */ /* 0x044fe40000410000 */
[-C--:B---3--:R-:W-:Y:S02]  /*31f0*/  FMUL.FTZ R161, R149, R153.reuse ;  /* 0x0000009995a17220 */ /* 0x088fe40000410000 */
[C---:B------:R-:W-:Y:S02]  /*3200*/  FFMA.FTZ R159, R158.reuse, R153, -R159 ;  /* 0x000000999e9f7223 */ /* 0x040fe4000001089f */
[----:B----4-:R-:W-:-:S02]  /*3210*/  FFMA.FTZ R162, R158, R152, R155 ;  /* 0x000000989ea27223 */ /* 0x010fc4000001009b */
[C---:B------:R-:W-:Y:S02]  /*3220*/  FMUL.FTZ R152, R149.reuse, R152 ;  /* 0x0000009895987220 */ /* 0x040fe40000410000 */
[----:B------:R-:W-:Y:S01]  /*3230*/  FFMA.FTZ R160, R158, R154, R161 ;  /* 0x0000009a9ea07223 */ /* 0x000fe200000100a1 */
[----:B------:R-:W-:Y:S01]  /*3240*/  FSEL R162, R149, R162, !P3 ;  /* 0x000000a295a27208 */ /* 0x000fe20005800000 */
[----:B------:R-:W-:Y:S02]  /*3250*/  @P3 FADD.FTZ R156, R156, R159 ;  /* 0x0000009f9c9c3221 */ /* 0x000fe40000010000 */
[----:B------:R-:W-:Y:S02]  /*3260*/  @P3 FFMA.FTZ R158, R158, R147, -R152 ;  /* 0x000000939e9e3223 */ /* 0x000fe40000010898 */
[----:B------:R-:W-:Y:S01]  /*3270*/  @P3 FADD.FTZ R157, R157, R160 ;  /* 0x000000a09d9d3221 */ /* 0x000fe20000010000 */
[----:B------:R-:W0:Y:S01]  /*3280*/  SHFL.UP PT, R147, R156, 0x10, RZ ;  /* 0x060000009c937989 */ /* 0x000e2200000e00ff */
[----:B------:R-:W-:-:S03]  /*3290*/  IMAD.WIDE.U32 R154, R163, R92, RZ ;  /* 0x0000005ca39a7225 */ /* 0x000fc600078e00ff */
[----:B------:R-:W2:Y:S01]  /*32a0*/  SHFL.UP PT, R159, R158, 0x10, RZ ;  /* 0x060000009e9f7989 */ /* 0x000ea200000e00ff */
[----:B------:R-:W-:Y:S01]  /*32b0*/  IMAD.WIDE.U32 R152, R167, R92, RZ ;  /* 0x0000005ca7987225 */ /* 0x000fe200078e00ff */
[----:B------:R-:W-:Y:S02]  /*32c0*/  IADD3 R155, R165, R155, RZ ;  /* 0x0000009ba59b7210 */ /* 0x000fe40007ffe0ff */
[----:B------:R-:W3:Y:S01]  /*32d0*/  SHFL.UP PT, R161, R157, 0x10, RZ ;  /* 0x060000009da17989 */ /* 0x000ee200000e00ff */
[----:B------:R-:W-:Y:S01]  /*32e0*/  IMAD R163, R151, c[0x0][0x2a0], RZ ;  /* 0x0000a80097a37a24 */ /* 0x000fe200078e02ff */
[----:B------:R-:W-:Y:S01]  /*32f0*/  IADD3 R153, R169, R153, RZ ;  /* 0x00000099a9997210 */ /* 0x000fe20007ffe0ff */
[C---:B------:R-:W-:Y:S01]  /*3300*/  IMAD.WIDE.U32 R154, R88.reuse, c[0x0][0x2a0], R154 ;  /* 0x0000a800589a7a25 */ /* 0x040fe200078e009a */
[----:B------:R-:W4:Y:S03]  /*3310*/  SHFL.UP PT, R149, R162, 0x10, RZ ;  /* 0x06000000a2957989 */ /* 0x000f2600000e00ff */
[----:B------:R-:W-:Y:S01]  /*3320*/  IMAD R163, R88, c[0x0][0x2a4], R163 ;  /* 0x0000a90058a37a24 */ /* 0x000fe200078e02a3 */
[----:B------:R-:W-:Y:S01]  /*3330*/  LEA R168, P3, R154, c[0x0][0x318], 0x3 ;  /* 0x0000c6009aa87a11 */ /* 0x000fe200078618ff */
[----:B------:R-:W-:Y:S01]  /*3340*/  IMAD R165, R151, c[0x0][0x2c0], RZ ;  /* 0x0000b00097a57a24 */ /* 0x000fe200078e02ff */
[----:B-----5:R1:W-:Y:S01]  /*3350*/  SHFL.IDX PT, R160, R116, RZ, 0x1f ;  /* 0x00001fff74a07589 */ /* 0x0203e200000e0000 */
[----:B------:R-:W-:Y:S01]  /*3360*/  IMAD.WIDE.U32 R152, R88, c[0x0][0x2c0], R152 ;  /* 0x0000b00058987a25 */ /* 0x000fe200078e0098 */
[----:B------:R-:W-:-:S03]  /*3370*/  IADD3 R155, R163, R155, RZ ;  /* 0x0000009ba39b7210 */ /* 0x000fc60007ffe0ff */
[----:B------:R-:W-:Y:S01]  /*3380*/  IMAD R165, R88, c[0x0][0x2c4], R165 ;  /* 0x0000b10058a57a24 */ /* 0x000fe200078e02a5 */
[----:B------:R-:W-:Y:S01]  /*3390*/  LEA.HI.X R170, R154, c[0x0][0x31c], R155, 0x3, P3 ;  /* 0x0000c7009aaa7a11 */ /* 0x000fe200018f1c9b */
[----:B0-----:R-:W-:Y:S01]  /*33a0*/  FMUL.FTZ R154, R162, R147 ;  /* 0x00000093a29a7220 */ /* 0x001fe20000410000 */
[----:B------:R-:W-:Y:S02]  /*33b0*/  LEA R164, P4, R152, c[0x0][0x320], 0x3 ;  /* 0x0000c80098a47a11 */ /* 0x000fe400078818ff */
[----:B------:R-:W-:Y:S02]  /*33c0*/  IADD3 R155, R165, R153, RZ ;  /* 0x00000099a59b7210 */ /* 0x000fe40007ffe0ff */
[----:B------:R-:W-:Y:S02]  /*33d0*/  ISETP.GE.AND P3, PT, R86, 0x10, PT ;  /* 0x000000105600780c */ /* 0x000fe40003f66270 */
[----:B------:R-:W-:Y:S01]  /*33e0*/  LEA.HI.X R166, R152, c[0x0][0x324], R155, 0x3, P4 ;  /* 0x0000c90098a67a11 */ /* 0x000fe200020f1c9b */
[----:B--2---:R-:W-:-:S02]  /*33f0*/  FMUL.FTZ R152, R162, R159 ;  /* 0x0000009fa2987220 */ /* 0x004fc40000410000 */
[-C--:B---3--:R-:W-:Y:S02]  /*3400*/  FMUL.FTZ R153, R162, R161.reuse ;  /* 0x000000a1a2997220 */ /* 0x088fe40000410000 */
[C---:B------:R-:W-:Y:S02]  /*3410*/  FFMA.FTZ R154, R158.reuse, R161, R154 ;  /* 0x000000a19e9a7223 */ /* 0x040fe4000001009a */
[C---:B----4-:R-:W-:Y:S02]  /*3420*/  FFMA.FTZ R161, R158.reuse, R149, R152 ;  /* 0x000000959ea17223 */ /* 0x050fe40000010098 */
[----:B------:R-:W-:Y:S02]  /*3430*/  FFMA.FTZ R163, R158, R147, -R153 ;  /* 0x000000939ea37223 */ /* 0x000fe40000010899 */
[----:B------:R-:W-:Y:S01]  /*3440*/  FMUL.FTZ R147, R109, R56 ;  /* 0x000000386d937220 */ /* 0x000fe20000410000 */
[C---:B------:R-:W-:Y:S01]  /*3450*/  FSEL R161, R162.reuse, R161, !P3 ;  /* 0x000000a1a2a17208 */ /* 0x040fe20005800000 */
[----:B------:R-:W-:-:S02]  /*3460*/  FMUL.FTZ R56, R162, R149 ;  /* 0x00000095a2387220 */ /* 0x000fc40000410000 */
[----:B------:R-:W-:Y:S01]  /*3470*/  FMUL.FTZ R155, R113, R59 ;  /* 0x0000003b719b7220 */ /* 0x000fe20000410000 */
[----:B------:R0:W-:Y:S01]  /*3480*/  SHFL.IDX PT, R162, R117, RZ, 0x1f ;  /* 0x00001fff75a27589 */ /* 0x0001e200000e0000 */
[----:B------:R-:W-:Y:S01]  /*3490*/  FMUL.FTZ R149, R109, R57 ;  /* 0x000000396d957220 */ /* 0x000fe20000410000 */
[----:B------:R-:W-:Y:S01]  /*34a0*/  SHF.L.U32 R59, R87, 0x2, RZ ;  /* 0x00000002573b7819 */ /* 0x000fe200000006ff */
[----:B------:R-:W-:Y:S01]  /*34b0*/  FMUL.FTZ R153, R113, R58 ;  /* 0x0000003a71997220 */ /* 0x000fe20000410000 */
[----:B------:R-:W2:Y:S01]  /*34c0*/  SHFL.UP PT, R161, R161, 0x1, RZ ;  /* 0x04200000a1a17989 */ /* 0x000ea200000e00ff */
[----:B------:R-:W-:Y:S02]  /*34d0*/  @P3 FFMA.FTZ R158, R158, R159, -R56 ;  /* 0x0000009f9e9e3223 */ /* 0x000fe40000010838 */
[-C--:B------:R-:W-:Y:S02]  /*34e0*/  FMUL.FTZ R57, R140, R155.reuse ;  /* 0x0000009b8c397220 */ /* 0x080fe40000410000 */
[----:B------:R-:W-:-:S02]  /*34f0*/  FMUL.FTZ R56, R142, R155 ;  /* 0x0000009b8e387220 */ /* 0x000fc40000410000 */
[-C--:B------:R-:W-:Y:S01]  /*3500*/  FFMA.FTZ R58, -R142, R153.reuse, -R57 ;  /* 0x000000998e3a7223 */ /* 0x080fe20000010939 */
[----:B------:R-:W3:Y:S01]  /*3510*/  SHFL.UP PT, R158, R158, 0x1, RZ ;  /* 0x042000009e9e7989 */ /* 0x000ee200000e00ff */
[----:B------:R-:W-:Y:S01]  /*3520*/  FFMA.FTZ R56, R140, R153, -R56 ;  /* 0x000000998c387223 */ /* 0x000fe20000010838 */
[----:B------:R-:W-:Y:S01]  /*3530*/  SHF.R.U32.HI R57, RZ, 0x1e, R87 ;  /* 0x0000001eff397819 */ /* 0x000fe20000011657 */
[----:B------:R-:W-:Y:S02]  /*3540*/  @P3 FADD.FTZ R156, R156, R163 ;  /* 0x000000a39c9c3221 */ /* 0x000fe40000010000 */
[----:B------:R-:W-:Y:S02]  /*3550*/  @P3 FADD.FTZ R157, R157, R154 ;  /* 0x0000009a9d9d3221 */ /* 0x000fe40000010000 */
[----:B-1----:R-:W-:Y:S01]  /*3560*/  FADD.FTZ R116, -R149, R58 ;  /* 0x0000003a95747221 */ /* 0x002fe20000010100 */
[----:B------:R-:W-:Y:S01]  /*3570*/  IADD3 R58, P3, R59, R168, RZ ;  /* 0x000000a83b3a7210 */ /* 0x000fe20007f7e0ff */
[----:B------:R-:W-:Y:S01]  /*3580*/  FADD.FTZ R152, R147, R56 ;  /* 0x0000003893987221 */ /* 0x000fe20000010000 */
[----:B------:R-:W1:Y:S01]  /*3590*/  SHFL.UP PT, R156, R156, 0x1, RZ ;  /* 0x042000009c9c7989 */ /* 0x000e6200000e00ff */
[C---:B0-----:R-:W-:Y:S01]  /*35a0*/  FMUL.FTZ R117, R130.reuse, -R116 ;  /* 0x8000007482757220 */ /* 0x041fe20000410000 */
[----:B------:R-:W-:Y:S01]  /*35b0*/  IADD3 R56, P4, R59, R164, RZ ;  /* 0x000000a43b387210 */ /* 0x000fe20007f9e0ff */
[-C--:B------:R-:W-:Y:S01]  /*35c0*/  FMUL.FTZ R154, R130, -R152.reuse ;  /* 0x80000098829a7220 */ /* 0x080fe20000410000 */
[----:B------:R-:W0:Y:S01]  /*35d0*/  SHFL.UP PT, R157, R157, 0x1, RZ ;  /* 0x042000009d9d7989 */ /* 0x000e2200000e00ff */
[----:B------:R-:W-:Y:S01]  /*35e0*/  FFMA.FTZ R159, R129, R152, -R117 ;  /* 0x00000098819f7223 */ /* 0x000fe20000010875 */
[----:B------:R-:W-:Y:S01]  /*35f0*/  IADD3.X R59, R57, R170, RZ, P3, !PT ;  /* 0x000000aa393b7210 */ /* 0x000fe20001ffe4ff */
[----:B------:R-:W-:Y:S01]  /*3600*/  FFMA.FTZ R164, R129, R116, R154 ;  /* 0x0000007481a47223 */ /* 0x000fe2000001009a */
[----:B------:R-:W-:Y:S01]  /*3610*/  IADD3.X R57, R57, R166, RZ, P4, !PT ;  /* 0x000000a639397210 */ /* 0x000fe200027fe4ff */
[----:B------:R-:W-:Y:S01]  /*3620*/  FMUL.FTZ R117, R108, R55 ;  /* 0x000000376c757220 */ /* 0x000fe20000410000 */
[----:B------:R-:W-:Y:S01]  /*3630*/  ISETP.GT.U32.AND P3, PT, R126, 0x1b, PT ;  /* 0x0000001b7e00780c */ /* 0x000fe20003f64070 */
[----:B------:R-:W-:Y:S01]  /*3640*/  FMUL.FTZ R154, R108, R54 ;  /* 0x000000366c9a7220 */ /* 0x000fe20000410000 */
[----:B------:R-:W-:Y:S01]  /*3650*/  ISETP.GT.U32.AND P4, PT, R126, 0x17, PT ;  /* 0x000000177e00780c */ /* 0x000fe20003f84070 */
[----:B------:R-:W-:-:S02]  /*3660*/  FADD.FTZ R164, -R117, R164 ;  /* 0x000000a475a47221 */ /* 0x000fc40000010100 */
[----:B------:R-:W-:Y:S02]  /*3670*/  FADD.FTZ R159, R154, R159 ;  /* 0x0000009f9a9f7221 */ /* 0x000fe40000010000 */
[C---:B------:R-:W-:Y:S02]  /*3680*/  FMUL.FTZ R116, R107.reuse, R52 ;  /* 0x000000346b747220 */ /* 0x040fe40000410000 */
[C---:B------:R-:W-:Y:S02]  /*3690*/  FMUL.FTZ R52, R128.reuse, -R164 ;  /* 0x800000a480347220 */ /* 0x040fe40000410000 */
[----:B------:R-:W-:Y:S02]  /*36a0*/  FMUL.FTZ R152, R107, R53 ;  /* 0x000000356b987220 */ /* 0x000fe40000410000 */
[----:B------:R-:W-:Y:S02]  /*36b0*/  FMUL.FTZ R54, R128, -R159 ;  /* 0x8000009f80367220 */ /* 0x000fe40000410000 */
[----:B--2---:R-:W-:-:S02]  /*36c0*/  FMUL.FTZ R53, R161, R162 ;  /* 0x000000a2a1357220 */ /* 0x004fc40000410000 */
[----:B------:R-:W-:Y:S02]  /*36d0*/  FFMA.FTZ R159, R127, R159, -R52 ;  /* 0x0000009f7f9f7223 */ /* 0x000fe40000010834 */
[----:B------:R-:W-:Y:S02]  /*36e0*/  FMUL.FTZ R161, R161, R160 ;  /* 0x000000a0a1a17220 */ /* 0x000fe40000410000 */
[----:B------:R-:W-:Y:S02]  /*36f0*/  FFMA.FTZ R55, R127, R164, R54 ;  /* 0x000000a47f377223 */ /* 0x000fe40000010036 */
[----:B---3--:R-:W-:Y:S02]  /*3700*/  FFMA.FTZ R53, R158, R160, -R53 ;  /* 0x000000a09e357223 */ /* 0x008fe40000010835 */
[----:B------:R-:W-:Y:S02]  /*3710*/  FADD.FTZ R159, R116, R159 ;  /* 0x0000009f749f7221 */ /* 0x000fe40000010000 */
[----:B------:R-:W-:-:S02]  /*3720*/  FFMA.FTZ R158, R158, R162, R161 ;  /* 0x000000a29e9e7223 */ /* 0x000fc400000100a1 */
[----:B------:R-:W-:Y:S02]  /*3730*/  FADD.FTZ R55, -R152, R55 ;  /* 0x0000003798377221 */ /* 0x000fe40000010100 */
[----:B-1----:R-:W-:Y:S02]  /*3740*/  @P2 FADD.FTZ R160, R156, R53 ;  /* 0x000000359ca02221 */ /* 0x002fe40000010000 */
[----:B------:R-:W-:Y:S02]  /*3750*/  FMUL.FTZ R53, R125, -R159 ;  /* 0x8000009f7d357220 */ /* 0x000fe40000410000 */
[----:B0-----:R-:W-:Y:S01]  /*3760*/  @P2 FADD.FTZ R162, R157, R158 ;  /* 0x0000009e9da22221 */ /* 0x001fe20000010000 */
[----:B------:R-:W-:Y:S01]  /*3770*/  IADD3 R157, R76, -c[0x0][0x174], RZ ;  /* 0x80005d004c9d7a10 */ /* 0x000fe20007ffe0ff */
[-C--:B------:R-:W-:Y:S01]  /*3780*/  FMUL.FTZ R52, R125, -R55.reuse ;  /* 0x800000377d347220 */ /* 0x080fe20000410000 */
[----:B------:R-:W-:Y:S01]  /*3790*/  ISETP.GT.U32.AND P2, PT, R126, 0x1d, PT ;  /* 0x0000001d7e00780c */ /* 0x000fe20003f44070 */
[----:B------:R-:W-:-:S02]  /*37a0*/  FFMA.FTZ R53, R124, R55, R53 ;  /* 0x000000377c357223 */ /* 0x000fc40000010035 */
[----:B------:R-:W-:Y:S02]  /*37b0*/  FMUL.FTZ R126, R106, R51 ;  /* 0x000000336a7e7220 */ /* 0x000fe40000410000 */
[----:B------:R-:W-:Y:S02]  /*37c0*/  FFMA.FTZ R159, R124, R159, -R52 ;  /* 0x0000009f7c9f7223 */ /* 0x000fe40000010834 */
[----:B------:R-:W-:Y:S02]  /*37d0*/  FMUL.FTZ R156, R106, R50 ;  /* 0x000000326a9c7220 */ /* 0x000fe40000410000 */
[----:B------:R-:W-:Y:S02]  /*37e0*/  IMAD R157, R157, -0x200, RZ ;  /* 0xfffffe009d9d7824 */ /* 0x000fe400078e02ff */
[----:B------:R-:W-:Y:S02]  /*37f0*/  FADD.FTZ R55, -R126, R53 ;  /* 0x000000357e377221 */ /* 0x000fe40000010100 */
[----:B------:R-:W-:-:S02]  /*3800*/  FADD.FTZ R54, R156, R159 ;  /* 0x0000009f9c367221 */ /* 0x000fc40000010000 */
[----:B------:R-:W-:-:S04]  /*3810*/  IMAD.WIDE R52, R157, 0x4, R56 ;  /* 0x000000049d347825 */ /* 0x000fc800078e0238 */
[C---:B------:R-:W-:Y:S02]  /*3820*/  FMUL.FTZ R57, R123.reuse, -R55 ;  /* 0x800000377b397220 */ /* 0x040fe40000410000 */
[----:B------:R-:W-:Y:S02]  /*3830*/  FMUL.FTZ R56, R123, -R54 ;  /* 0x800000367b387220 */ /* 0x000fe40000410000 */
[----:B------:R-:W-:-:S04]  /*3840*/  IMAD.WIDE R50, R157, 0x4, R58 ;  /* 0x000000049d327825 */ /* 0x000fc800078e023a */
[C---:B------:R-:W-:Y:S02]  /*3850*/  FMUL.FTZ R59, R105.reuse, R48 ;  /* 0x00000030693b7220 */ /* 0x040fe40000410000 */
[C---:B------:R-:W-:Y:S02]  /*3860*/  FFMA.FTZ R54, R122.reuse, R54, -R57 ;  /* 0x000000367a367223 */ /* 0x040fe40000010839 */
[----:B------:R-:W-:Y:S02]  /*3870*/  FMUL.FTZ R159, R105, R49 ;  /* 0x00000031699f7220 */ /* 0x000fe40000410000 */
[----:B------:R-:W-:Y:S02]  /*3880*/  FFMA.FTZ R56, R122, R55, R56 ;  /* 0x000000377a387223 */ /* 0x000fe40000010038 */
[----:B------:R-:W-:Y:S02]  /*3890*/  FADD.FTZ R54, R59, R54 ;  /* 0x000000363b367221 */ /* 0x000fe40000010000 */
[----:B------:R-:W-:-:S02]  /*38a0*/  FMUL.FTZ R57, R103, R44 ;  /* 0x0000002c67397220 */ /* 0x000fc40000410000 */
[----:B------:R-:W-:Y:S02]  /*38b0*/  FADD.FTZ R56, -R159, R56 ;  /* 0x000000389f387221 */ /* 0x000fe40000010100 */
[----:B------:R-:W-:Y:S02]  /*38c0*/  FMUL.FTZ R58, R103, R45 ;  /* 0x0000002d673a7220 */ /* 0x000fe40000410000 */
[----:B------:R-:W-:Y:S02]  /*38d0*/  FMUL.FTZ R158, R104, R47 ;  /* 0x0000002f689e7220 */ /* 0x000fe40000410000 */
[C---:B------:R-:W-:Y:S02]  /*38e0*/  FMUL.FTZ R44, R142.reuse, -R68 ;  /* 0x800000448e2c7220 */ /* 0x040fe40000410000 */
[----:B------:R-:W-:Y:S02]  /*38f0*/  FMUL.FTZ R45, R142, R69 ;  /* 0x000000458e2d7220 */ /* 0x000fe40000410000 */
[----:B------:R-:W-:-:S02]  /*3900*/  FMUL.FTZ R47, R120, -R54 ;  /* 0x80000036782f7220 */ /* 0x000fc40000410000 */
[----:B------:R-:W-:Y:S02]  /*3910*/  FMUL.FTZ R157, R104, R46 ;  /* 0x0000002e689d7220 */ /* 0x000fe40000410000 */
[----:B------:R-:W-:Y:S02]  /*3920*/  FMUL.FTZ R46, R120, -R56 ;  /* 0x80000038782e7220 */ /* 0x000fe40000410000 */
[C---:B------:R-:W-:Y:S02]  /*3930*/  FFMA.FTZ R44, R140.reuse, -R69, R44 ;  /* 0x800000458c2c7223 */ /* 0x040fe4000001002c */
[----:B------:R-:W-:Y:S02]  /*3940*/  FFMA.FTZ R45, R140, R68, -R45 ;  /* 0x000000448c2d7223 */ /* 0x000fe4000001082d */
[C---:B------:R-:W-:Y:S02]  /*3950*/  FFMA.FTZ R49, R121.reuse, R56, R47 ;  /* 0x0000003879317223 */ /* 0x040fe4000001002f */
[----:B------:R-:W-:-:S02]  /*3960*/  FFMA.FTZ R54, R121, R54, -R46 ;  /* 0x0000003679367223 */ /* 0x000fc4000001082e */
[CC--:B------:R-:W-:Y:S02]  /*3970*/  FMUL.FTZ R46, R130.reuse, -R44.reuse ;  /* 0x8000002c822e7220 */ /* 0x0c0fe40000410000 */
[-C--:B------:R-:W-:Y:S02]  /*3980*/  FMUL.FTZ R47, R130, -R45.reuse ;  /* 0x8000002d822f7220 */ /* 0x080fe40000410000 */
[----:B------:R-:W-:Y:S02]  /*3990*/  FADD.FTZ R49, -R158, R49 ;  /* 0x000000319e317221 */ /* 0x000fe40000010100 */
[----:B------:R-:W-:Y:S02]  /*39a0*/  FFMA.FTZ R46, R129, R45, -R46 ;  /* 0x0000002d812e7223 */ /* 0x000fe4000001082e */
[----:B------:R-:W-:Y:S02]  /*39b0*/  FADD.FTZ R48, R157, R54 ;  /* 0x000000369d307221 */ /* 0x000fe40000010000 */
[----:B------:R-:W-:-:S02]  /*39c0*/  FFMA.FTZ R47, R129, R44, R47 ;  /* 0x0000002c812f7223 */ /* 0x000fc4000001002f */
[----:B------:R-:W-:Y:S02]  /*39d0*/  FMUL.FTZ R45, R118, -R49 ;  /* 0x80000031762d7220 */ /* 0x000fe40000410000 */
[CC--:B------:R-:W-:Y:S02]  /*39e0*/  FMUL.FTZ R44, R128.reuse, -R47.reuse ;  /* 0x8000002f802c7220 */ /* 0x0c0fe40000410000 */
[----:B------:R-:W-:Y:S02]  /*39f0*/  FMUL.FTZ R54, R128, -R46 ;  /* 0x8000002e80367220 */ /* 0x000fe40000410000 */
[-C--:B------:R-:W-:Y:S01]  /*3a00*/  FFMA.FTZ R164, R119, R48.reuse, -R45 ;  /* 0x0000003077a47223 */ /* 0x080fe2000001082d */
[----:B------:R-:W-:Y:S01]  /*3a10*/  HFMA2.MMA R45, -RZ, RZ, 0, 0 ;  /* 0x00000000ff2d7435 */ /* 0x000fe200000001ff */
[----:B------:R-:W-:Y:S02]  /*3a20*/  FMUL.FTZ R56, R118, -R48 ;  /* 0x8000003076387220 */ /* 0x000fe40000410000 */
[C---:B------:R-:W-:Y:S01]  /*3a30*/  FFMA.FTZ R48, R127.reuse, R46, -R44 ;  /* 0x0000002e7f307223 */ /* 0x040fe2000001082c */
[----:B------:R-:W-:Y:S01]  /*3a40*/  MOV R44, 0x3f800000 ;  /* 0x3f800000002c7802 */ /* 0x000fe20000000f00 */
[----:B------:R-:W-:-:S02]  /*3a50*/  FFMA.FTZ R55, R127, R47, R54 ;  /* 0x0000002f7f377223 */ /* 0x000fc40000010036 */
[----:B------:R-:W-:Y:S01]  /*3a60*/  FFMA.FTZ R163, R119, R49, R56 ;  /* 0x0000003177a37223 */ /* 0x000fe20000010038 */
[----:B------:R-:W-:Y:S01]  /*3a70*/  CS2R R46, SRZ ;  /* 0x00000000002e7805 */ /* 0x000fe2000001ff00 */
[C---:B------:R-:W-:Y:S02]  /*3a80*/  FMUL.FTZ R49, R99.reuse, R160 ;  /* 0x000000a063317220 */ /* 0x040fe40000410000 */
[----:B------:R-:W-:Y:S02]  /*3a90*/  FMUL.FTZ R99, R99, R162 ;  /* 0x000000a263637220 */ /* 0x000fe40000410000 */
[C---:B------:R-:W-:Y:S01]  /*3aa0*/  FMUL.FTZ R56, R125.reuse, -R48 ;  /* 0x800000307d387220 */ /* 0x040fe20000410000 */
[----:B------:R0:W1:Y:S01]  /*3ab0*/  @!P0 LDS.128 R44, [R112.X16+0x3650] ;  /* 0x00365000702c8984 */ /* 0x000062000000cc00 */
[----:B------:R-:W-:Y:S02]  /*3ac0*/  FFMA.FTZ R54, R98, R162, R49 ;  /* 0x000000a262367223 */ /* 0x000fe40000010031 */
[----:B------:R-:W-:-:S02]  /*3ad0*/  FMUL.FTZ R161, R125, -R55 ;  /* 0x800000377da17220 */ /* 0x000fc40000410000 */
[----:B------:R-:W-:Y:S02]  /*3ae0*/  FFMA.FTZ R98, R98, R160, -R99 ;  /* 0x000000a062627223 */ /* 0x000fe40000010863 */
[C---:B------:R-:W-:Y:S02]  /*3af0*/  FFMA.FTZ R56, R124.reuse, R55, R56 ;  /* 0x000000377c387223 */ /* 0x040fe40000010038 */
[----:B------:R-:W-:Y:S02]  /*3b00*/  FADD.FTZ R54, R133, R54 ;  /* 0x0000003685367221 */ /* 0x000fe40000010000 */
[----:B------:R-:W-:Y:S02]  /*3b10*/  FFMA.FTZ R161, R124, R48, -R161 ;  /* 0x000000307ca17223 */ /* 0x000fe400000108a1 */
[----:B------:R-:W-:Y:S02]  /*3b20*/  FADD.FTZ R131, R131, R98 ;  /* 0x0000006283837221 */ /* 0x000fe40000010000 */
[----:B------:R-:W-:-:S02]  /*3b30*/  FMUL.FTZ R55, R123, -R56 ;  /* 0x800000387b377220 */ /* 0x000fc40000410000 */
[C---:B------:R-:W-:Y:S02]  /*3b40*/  FMUL.FTZ R48, R118.reuse, R54 ;  /* 0x0000003676307220 */ /* 0x040fe40000410000 */
[----:B------:R-:W-:Y:S02]  /*3b50*/  FMUL.FTZ R99, R123, -R161 ;  /* 0x800000a17b637220 */ /* 0x000fe40000410000 */
[----:B------:R-:W-:Y:S02]  /*3b60*/  FMUL.FTZ R49, R118, R131 ;  /* 0x0000008376317220 */ /* 0x000fe40000410000 */
[C---:B------:R-:W-:Y:S02]  /*3b70*/  FFMA.FTZ R161, R122.reuse, R161, -R55 ;  /* 0x000000a17aa17223 */ /* 0x040fe40000010837 */
[----:B------:R-:W-:Y:S02]  /*3b80*/  FFMA.FTZ R48, R119, R131, -R48 ;  /* 0x0000008377307223 */ /* 0x000fe40000010830 */
[----:B------:R-:W-:-:S02]  /*3b90*/  FFMA.FTZ R99, R122, R56, R99 ;  /* 0x000000387a637223 */ /* 0x000fc40000010063 */
[----:B------:R-:W-:Y:S02]  /*3ba0*/  FFMA.FTZ R49, R119, R54, R49 ;  /* 0x0000003677317223 */ /* 0x000fe40000010031 */
[C---:B------:R-:W-:Y:S02]  /*3bb0*/  FMUL.FTZ R98, R120.reuse, -R161 ;  /* 0x800000a178627220 */ /* 0x040fe40000410000 */
[C---:B------:R-:W-:Y:S02]  /*3bc0*/  FFMA.FTZ R55, R41.reuse, R134, R48 ;  /* 0x0000008629377223 */ /* 0x040fe40000010030 */
[-C--:B------:R-:W-:Y:S02]  /*3bd0*/  FMUL.FTZ R56, R120, -R99.reuse ;  /* 0x8000006378387220 */ /* 0x080fe40000410000 */
[----:B------:R-:W-:Y:S02]  /*3be0*/  FFMA.FTZ R132, R41, R132, R49 ;  /* 0x0000008429847223 */ /* 0x000fe40000010031 */
[----:B------:R-:W-:-:S02]  /*3bf0*/  FFMA.FTZ R98, R121, R99, R98 ;  /* 0x0000006379627223 */ /* 0x000fc40000010062 */
[----:B------:R-:W-:Y:S02]  /*3c00*/  FMUL.FTZ R49, R120, R55 ;  /* 0x0000003778317220 */ /* 0x000fe40000410000 */
[C---:B------:R-:W-:Y:S02]  /*3c10*/  FFMA.FTZ R56, R121.reuse, R161, -R56 ;  /* 0x000000a179387223 */ /* 0x040fe40000010838 */
[----:B------:R-:W-:Y:S02]  /*3c20*/  FMUL.FTZ R160, R118, -R98 ;  /* 0x8000006276a07220 */ /* 0x000fe40000410000 */
[-C--:B------:R-:W-:Y:S02]  /*3c30*/  FMUL.FTZ R48, R120, R132.reuse ;  /* 0x0000008478307220 */ /* 0x080fe40000410000 */
[----:B------:R-:W-:Y:S02]  /*3c40*/  FFMA.FTZ R49, R121, R132, R49 ;  /* 0x0000008479317223 */ /* 0x000fe40000010031 */
[----:B------:R-:W-:-:S02]  /*3c50*/  FMUL.FTZ R99, R118, -R56 ;  /* 0x8000003876637220 */ /* 0x000fc40000410000 */
[----:B------:R-:W-:Y:S02]  /*3c60*/  FFMA.FTZ R160, R119, R56, -R160 ;  /* 0x0000003877a07223 */ /* 0x000fe400000108a0 */
[----:B------:R-:W-:Y:S02]  /*3c70*/  FFMA.FTZ R48, R121, R55, -R48 ;  /* 0x0000003779307223 */ /* 0x000fe40000010830 */
[----:B------:R-:W-:Y:S01]  /*3c80*/  FFMA.FTZ R56, R42, R137, R49 ;  /* 0x000000892a387223 */ /* 0x000fe20000010031 */
[----:B------:R0:W2:Y:S01]  /*3c90*/  SHFL.DOWN PT, R162, R160, 0x1, 0x1f ;  /* 0x08201f00a0a27f89 */ /* 0x0000a200000e0000 */
[----:B------:R-:W-:Y:S02]  /*3ca0*/  FFMA.FTZ R161, R119, R98, R99 ;  /* 0x0000006277a17223 */ /* 0x000fe40000010063 */
[----:B------:R-:W-:Y:S02]  /*3cb0*/  FADD.FTZ R137, R57, R164 ;  /* 0x000000a439897221 */ /* 0x000fe40000010000 */
[----:B------:R-:W-:Y:S01]  /*3cc0*/  FADD.FTZ R134, -R58, R163 ;  /* 0x000000a33a867221 */ /* 0x000fe20000010100 */
[----:B------:R0:W3:Y:S01]  /*3cd0*/  SHFL.DOWN PT, R164, R161, 0x1, 0x1f ;  /* 0x08201f00a1a47f89 */ /* 0x0000e200000e0000 */
[----:B------:R-:W-:-:S02]  /*3ce0*/  FFMA.FTZ R135, R42, R135, R48 ;  /* 0x000000872a877223 */ /* 0x000fc40000010030 */
[----:B------:R-:W-:Y:S01]  /*3cf0*/  FMUL.FTZ R48, R123, R56 ;  /* 0x000000387b307220 */ /* 0x000fe20000410000 */
[----:B------:R0:W4:Y:S03]  /*3d00*/  SHFL.DOWN PT, R98, R137, 0x1, 0x1f ;  /* 0x08201f0089627f89 */ /* 0x00012600000e0000 */
[----:B------:R-:W-:Y:S01]  /*3d10*/  FFMA.FTZ R48, R122, R135, -R48 ;  /* 0x000000877a307223 */ /* 0x000fe20000010830 */
[----:B------:R0:W0:Y:S01]  /*3d20*/  SHFL.DOWN PT, R166, R134, 0x1, 0x1f ;  /* 0x08201f0086a67f89 */ /* 0x00002200000e0000 */
[----:B------:R-:W-:Y:S05]  /*3d30*/  @!P6 BRA `(.L_x_12885) ;  /* 0x000000b00000e947 */ /* 0x000fea0003800000 */
[C---:B-1-3--:R-:W-:Y:S02]  /*3d40*/  FMUL.FTZ R49, R161.reuse, R164 ;  /* 0x000000a4a1317220 */ /* 0x04afe40000410000 */
[C---:B0-----:R-:W-:Y:S02]  /*3d50*/  FMUL.FTZ R99, R161.reuse, R166 ;  /* 0x000000a6a1637220 */ /* 0x041fe40000410000 */
[----:B----4-:R-:W-:-:S02]  /*3d60*/  FMUL.FTZ R133, R161, R98 ;  /* 0x00000062a1857220 */ /* 0x010fc40000410000 */
        /* <DEDUP_REMOVED lines=8> */
.L_x_12885:
[----:B-1----:R-:W-:Y:S05]  /*3df0*/  BSYNC B0 ;  /* 0x0000000000007941 */ /* 0x002fea0003800000 */
.L_x_12884:
[----:B------:R-:W-:Y:S01]  /*3e00*/  FFMA.FTZ R99, R43, R138, R48 ;  /* 0x0000008a2b637223 */ /* 0x000fe20000010030 */
[----:B----4-:R1:W4:Y:S01]  /*3e10*/  SHFL.DOWN PT, R98, R160, 0x2, 0x1f ;  /* 0x08401f00a0627f89 */ /* 0x01032200000e0000 */
[----:B------:R-:W-:Y:S01]  /*3e20*/  FMUL.FTZ R49, R123, R135 ;  /* 0x000000877b317220 */ /* 0x000fe20000410000 */
[----:B------:R-:W-:Y:S02]  /*3e30*/  BSSY B0, `(.L_x_12886) ;  /* 0x0000011000007945 */ /* 0x000fe40003800000 */
[----:B------:R1:W3:Y:S01]  /*3e40*/  SHFL.DOWN PT, R138, R161, 0x2, 0x1f ;  /* 0x08401f00a18a7f89 */ /* 0x0002e200000e0000 */
[----:B------:R-:W-:-:S03]  /*3e50*/  FFMA.FTZ R49, R122, R56, R49 ;  /* 0x000000387a317223 */ /* 0x000fc60000010031 */
[----:B------:R1:W2:Y:S04]  /*3e60*/  SHFL.DOWN PT, R48, R137, 0x2, 0x1f ;  /* 0x08401f0089307f89 */ /* 0x0002a800000e0000 */
[----:B--2---:R1:W2:Y:S01]  /*3e70*/  SHFL.DOWN PT, R162, R134, 0x2, 0x1f ;  /* 0x08401f0086a27f89 */ /* 0x0042a200000e0000 */
[----:B------:R-:W-:Y:S05]  /*3e80*/  @P2 BRA `(.L_x_12887) ;  /* 0x000000b000002947 */ /* 0x000fea0003800000 */
[C---:B---3--:R-:W-:Y:S02]  /*3e90*/  FMUL.FTZ R133, R161.reuse, R138 ;  /* 0x0000008aa1857220 */ /* 0x048fe40000410000 */
[C---:B--2---:R-:W-:Y:S02]  /*3ea0*/  FMUL.FTZ R163, R161.reuse, R162 ;  /* 0x000000a2a1a37220 */ /* 0x044fe40000410000 */
[C---:B------:R-:W-:Y:S02]  /*3eb0*/  FMUL.FTZ R165, R161.reuse, R48 ;  /* 0x00000030a1a57220 */ /* 0x040fe40000410000 */
[----:B01--4-:R-:W-:-:S02]  /*3ec0*/  FMUL.FTZ R161, R161, R98 ;  /* 0x00000062a1a17220 */ /* 0x013fc40000410000 */
[C---:B------:R-:W-:Y:S02]  /*3ed0*/  FFMA.FTZ R133, R160.reuse, R98, -R133 ;  /* 0x00000062a0857223 */ /* 0x040fe40000010885 */
[C---:B------:R-:W-:Y:S02]  /*3ee0*/  FFMA.FTZ R48, R160.reuse, R48, -R163 ;  /* 0x00000030a0307223 */ /* 0x040fe400000108a3 */
[C---:B------:R-:W-:Y:S02]  /*3ef0*/  FFMA.FTZ R165, R160.reuse, R162, R165 ;  /* 0x000000a2a0a57223 */ /* 0x040fe400000100a5 */
[----:B------:R-:W-:Y:S01]  /*3f00*/  FFMA.FTZ R161, R160, R138, R161 ;  /* 0x0000008aa0a17223 */ /* 0x000fe200000100a1 */
[----:B------:R-:W-:Y:S01]  /*3f10*/  MOV R160, R133 ;  /* 0x0000008500a07202 */ /* 0x000fe20000000f00 */
[----:B------:R-:W-:Y:S02]  /*3f20*/  FADD.FTZ R137, R137, R48 ;  /* 0x0000003089897221 */ /* 0x000fe40000010000 */
[----:B------:R-:W-:-:S02]  /*3f30*/  FADD.FTZ R134, R134, R165 ;  /* 0x000000a586867221 */ /* 0x000fc40000010000 */
.L_x_12887:
[----:B------:R-:W-:Y:S05]  /*3f40*/  BSYNC B0 ;  /* 0x0000000000007941 */ /* 0x000fea0003800000 */
.L_x_12886:
[----:B------:R-:W-:Y:S01]  /*3f50*/  FFMA.FTZ R136, R43, R136, R49 ;  /* 0x000000882b887223 */ /* 0x000fe20000010031 */
[----:B----4-:R4:W1:Y:S01]  /*3f60*/  SHFL.DOWN PT, R98, R160, 0x4, 0x1f ;  /* 0x08801f00a0627f89 */ /* 0x01086200000e0000 */
[----:B------:R-:W-:Y:S01]  /*3f70*/  FMUL.FTZ R49, R125, R99 ;  /* 0x000000637d317220 */ /* 0x000fe20000410000 */
[----:B------:R-:W-:Y:S02]  /*3f80*/  BSSY B0, `(.L_x_12888) ;  /* 0x0000011000007945 */ /* 0x000fe40003800000 */
[----:B---3--:R4:W3:Y:S01]  /*3f90*/  SHFL.DOWN PT, R138, R161, 0x4, 0x1f ;  /* 0x08801f00a18a7f89 */ /* 0x0088e200000e0000 */
        /* <DEDUP_REMOVED lines=15> */
.L_x_12889:
[----:B------:R-:W-:Y:S05]  /*4090*/  BSYNC B0 ;  /* 0x0000000000007941 */ /* 0x000fea0003800000 */
.L_x_12888:
[----:B------:R-:W-:Y:S01]  /*40a0*/  FMUL.FTZ R48, R125, R136 ;  /* 0x000000887d307220 */ /* 0x000fe20000410000 */
[----:B--2---:R2:W4:Y:S01]  /*40b0*/  SHFL.DOWN PT, R162, R160, 0x8, 0x1f ;  /* 0x09001f00a0a27f89 */ /* 0x00452200000e0000 */
[----:B------:R-:W-:Y:S01]  /*40c0*/  BSSY B0, `(.L_x_12890) ;  /* 0x0000012000007945 */ /* 0x000fe20003800000 */
[----:B-1----:R-:W-:-:S02]  /*40d0*/  FFMA.FTZ R98, R36, R141, R49 ;  /* 0x0000008d24627223 */ /* 0x002fc40000010031 */
[----:B------:R2:W1:Y:S01]  /*40e0*/  SHFL.DOWN PT, R164, R161, 0x8, 0x1f ;  /* 0x09001f00a1a47f89 */ /* 0x00046200000e0000 */
[----:B------:R-:W-:-:S03]  /*40f0*/  FFMA.FTZ R48, R124, R99, -R48 ;  /* 0x000000637c307223 */ /* 0x000fc60000010830 */
[----:B---3--:R2:W3:Y:S04]  /*4100*/  SHFL.DOWN PT, R138, R137, 0x8, 0x1f ;  /* 0x09001f00898a7f89 */ /* 0x0084e800000e0000 */
[----:B0-----:R2:W0:Y:S01]  /*4110*/  SHFL.DOWN PT, R166, R134, 0x8, 0x1f ;  /* 0x09001f0086a67f89 */ /* 0x00142200000e0000 */
[----:B------:R-:W-:Y:S05]  /*4120*/  @P4 BRA `(.L_x_12891) ;  /* 0x000000b000004947 */ /* 0x000fea0003800000 */
[C---:B-1----:R-:W-:Y:S02]  /*4130*/  FMUL.FTZ R49, R161.reuse, R164 ;  /* 0x000000a4a1317220 */ /* 0x042fe40000410000 */
[C---:B0-----:R-:W-:Y:S02]  /*4140*/  FMUL.FTZ R133, R161.reuse, R166 ;  /* 0x000000a6a1857220 */ /* 0x041fe40000410000 */
[C---:B---3--:R-:W-:Y:S02]  /*4150*/  FMUL.FTZ R141, R161.reuse, R138 ;  /* 0x0000008aa18d7220 */ /* 0x048fe40000410000 */
        /* <DEDUP_REMOVED lines=8> */
.L_x_12891:
[----:B------:R-:W-:Y:S05]  /*41e0*/  BSYNC B0 ;  /* 0x0000000000007941 */ /* 0x000fea0003800000 */
.L_x_12890:
[----:B------:R-:W-:Y:S01]  /*41f0*/  FFMA.FTZ R139, R36, R139, R48 ;  /* 0x0000008b248b7223 */ /* 0x000fe20000010030 */
[----:B----4-:R4:W2:Y:S01]  /*4200*/  SHFL.DOWN PT, R162, R160, 0x10, 0x1f ;  /* 0x0a001f00a0a27f89 */ /* 0x0108a200000e0000 */
[C---:B------:R-:W-:Y:S01]  /*4210*/  FMUL.FTZ R48, R128.reuse, R98 ;  /* 0x0000006280307220 */ /* 0x040fe20000410000 */
[----:B------:R-:W-:Y:S01]  /*4220*/  BSSY B0, `(.L_x_12892) ;  /* 0x0000012000007945 */ /* 0x000fe20003800000 */
[-C--:B------:R-:W-:Y:S01]  /*4230*/  FMUL.FTZ R49, R128, R139.reuse ;  /* 0x0000008b80317220 */ /* 0x080fe20000410000 */
[----:B-1----:R4:W1:Y:S01]  /*4240*/  SHFL.DOWN PT, R164, R161, 0x10, 0x1f ;  /* 0x0a001f00a1a47f89 */ /* 0x00286200000e0000 */
        /* <DEDUP_REMOVED lines=15> */
.L_x_12893:
[----:B------:R-:W-:Y:S05]  /*4340*/  BSYNC B0 ;  /* 0x0000000000007941 */ /* 0x000fea0003800000 */
.L_x_12892:
[----:B------:R-:W-:Y:S01]  /*4350*/  FFMA.FTZ R133, R37, R146, R48 ;  /* 0x0000009225857223 */ /* 0x000fe20000010030 */
[----:B------:R-:W-:Y:S01]  /*4360*/  SHFL.DOWN PT, R169, R161, 0x1, 0x1f ;  /* 0x08201f00a1a97f89 */ /* 0x000fe200000e0000 */
[----:B------:R-:W-:Y:S01]  /*4370*/  SHF.L.U64.HI R48, R111, 0x2, R110 ;  /* 0x000000026f307819 */ /* 0x000fe2000001026e */
[----:B------:R-:W-:Y:S01]  /*4380*/  FFMA.FTZ R49, R127, R98, R49 ;  /* 0x000000627f317223 */ /* 0x000fe20000010031 */
[----:B------:R-:W-:Y:S01]  /*4390*/  SHF.L.U32 R163, R111, 0x2, RZ ;  /* 0x000000026fa37819 */ /* 0x000fe200000006ff */
[----:B--2---:R-:W2:Y:S01]  /*43a0*/  SHFL.IDX PT, R162, R47, RZ, 0x1f ;  /* 0x00001fff2fa27589 */ /* 0x004ea200000e0000 */
[----:B------:R-:W-:Y:S01]  /*43b0*/  FMUL.FTZ R141, R130, R133 ;  /* 0x00000085828d7220 */ /* 0x000fe20000410000 */
[----:B------:R-:W-:Y:S01]  /*43c0*/  ISETP.NE.AND P0, PT, R87, RZ, PT ;  /* 0x000000ff5700720c */ /* 0x000fe20003f05270 */
[C---:B---3--:R-:W-:Y:S01]  /*43d0*/  IMAD R138, R48.reuse, c[0x0][0x2b0], RZ ;  /* 0x0000ac00308a7a24 */ /* 0x048fe200078e02ff */
[----:B------:R-:W3:Y:S01]  /*43e0*/  SHFL.IDX PT, R146, R46, RZ, 0x1f ;  /* 0x00001fff2e927589 */ /* 0x000ee200000e0000 */
[----:B------:R-:W-:Y:S01]  /*43f0*/  FFMA.FTZ R144, R37, R144, R49 ;  /* 0x0000009025907223 */ /* 0x000fe20000010031 */
[----:B------:R-:W-:Y:S01]  /*4400*/  IADD3 R170, R87, 0x120, RZ ;  /* 0x0000012057aa7810 */ /* 0x000fe20007ffe0ff */
[----:B------:R-:W-:Y:S01]  /*4410*/  IMAD R48, R48, c[0x0][0x2d0], RZ ;  /* 0x0000b40030307a24 */ /* 0x000fe200078e02ff */
[----:B-1----:R-:W1:Y:S01]  /*4420*/  SHFL.DOWN PT, R164, R160, 0x1, 0x1f ;  /* 0x08201f00a0a47f89 */ /* 0x002e6200000e0000 */
[----:B------:R-:W-:Y:S01]  /*4430*/  FFMA.FTZ R141, R129, R144, R141 ;  /* 0x00000090818d7223 */ /* 0x000fe2000001008d */
[----:B------:R-:W-:Y:S01]  /*4440*/  IADD3 R172, R87, 0x140, RZ ;  /* 0x0000014057ac7810 */ /* 0x000fe20007ffe0ff */
[C---:B------:R-:W-:Y:S01]  /*4450*/  IMAD R167, R163.reuse, c[0x0][0x2d4], R48 ;  /* 0x0000b500a3a77a24 */ /* 0x040fe200078e0230 */
[----:B0-----:R-:W0:Y:S01]  /*4460*/  SHFL.DOWN PT, R166, R137, 0x1, 0x1f ;  /* 0x08201f0089a67f89 */ /* 0x001e2200000e0000 */
[----:B------:R-:W-:Y:S01]  /*4470*/  IMAD.WIDE.U32 R48, R163, c[0x0][0x2b0], R50 ;  /* 0x0000ac00a3307a25 */ /* 0x000fe200078e0032 */
[----:B------:R-:W-:Y:S01]  /*4480*/  IADD3 R174, R87, 0x160, RZ ;  /* 0x0000016057ae7810 */ /* 0x000fe20007ffe0ff */
[----:B------:R-:W-:Y:S01]  /*4490*/  BSSY B0, `(.L_x_12894) ;  /* 0x0000150000007945 */ /* 0x000fe20003800000 */
[----:B------:R-:W5:Y:S01]  /*44a0*/  SHFL.DOWN PT, R168, R134, 0x1, 0x1f ;  /* 0x08201f0086a87f89 */ /* 0x000f6200000e0000 */
[----:B------:R-:W-:Y:S01]  /*44b0*/  IMAD.WIDE.U32 R50, R163, c[0x0][0x2d0], R52 ;  /* 0x0000b400a3327a25 */ /* 0x000fe200078e0034 */
[----:B------:R-:W-:-:S02]  /*44c0*/  IADD3 R176, R87, 0x180, RZ ;  /* 0x0000018057b07810 */ /* 0x000fc40007ffe0ff */
[----:B----4-:R-:W4:Y:S01]  /*44d0*/  SHFL.IDX PT, R161, R161, RZ, 0x1f ;  /* 0x00001fffa1a17589 */ /* 0x010f2200000e0000 */
[----:B------:R-:W-:Y:S01]  /*44e0*/  FFMA.FTZ R145, R38, R145, R141 ;  /* 0x0000009126917223 */ /* 0x000fe2000001008d */
[----:B------:R-:W-:Y:S01]  /*44f0*/  IADD3 R51, R51, R167, RZ ;  /* 0x000000a733337210 */ /* 0x000fe20007ffe0ff */
[----:B------:R-:W-:Y:S01]  /*4500*/  IMAD R165, R163, c[0x0][0x2b4], R138 ;  /* 0x0000ad00a3a57a24 */ /* 0x000fe200078e028a */
[----:B------:R-:W4:Y:S01]  /*4510*/  SHFL.IDX PT, R160, R160, RZ, 0x1f ;  /* 0x00001fffa0a07589 */ /* 0x000f2200000e0000 */
[----:B--2---:R-:W-:Y:S01]  /*4520*/  @P1 FMUL.FTZ R53, R169, R162 ;  /* 0x000000a2a9351220 */ /* 0x004fe20000410000 */
[----:B------:R-:W-:Y:S01]  /*4530*/  IADD3 R178, R87, 0x1a0, RZ ;  /* 0x000001a057b27810 */ /* 0x000fe20007ffe0ff */
[----:B------:R-:W-:Y:S01]  /*4540*/  FMUL.FTZ R138, R130, R144 ;  /* 0x00000090828a7220 */ /* 0x000fe20000410000 */
[----:B------:R-:W2:Y:S01]  /*4550*/  SHFL.IDX PT, R134, R134, RZ, 0x1f ;  /* 0x00001fff86867589 */ /* 0x000ea200000e0000 */
[-C--:B---3--:R-:W-:Y:S01]  /*4560*/  @P1 FMUL.FTZ R141, R169, R146.reuse ;  /* 0x00000092a98d1220 */ /* 0x088fe20000410000 */
[----:B------:R-:W-:Y:S01]  /*4570*/  IADD3 R49, R49, R165, RZ ;  /* 0x000000a531317210 */ /* 0x000fe20007ffe0ff */
[----:B------:R-:W-:Y:S01]  /*4580*/  FFMA.FTZ R138, R129, R133, -R138 ;  /* 0x00000085818a7223 */ /* 0x000fe2000001088a */
[----:B------:R-:W3:Y:S01]  /*4590*/  SHFL.IDX PT, R137, R137, RZ, 0x1f ;  /* 0x00001fff89897589 */ /* 0x000ee200000e0000 */
[C---:B-1----:R-:W-:Y:S01]  /*45a0*/  @P1 FFMA.FTZ R53, R164.reuse, R146, -R53 ;  /* 0x00000092a4351223 */ /* 0x042fe20000010835 */
[C---:B------:R-:W-:Y:S01]  /*45b0*/  IADD3 R180, R87.reuse, 0x1c0, RZ ;  /* 0x000001c057b47810 */ /* 0x040fe20007ffe0ff */
[----:B------:R-:W-:Y:S01]  /*45c0*/  @P1 FFMA.FTZ R141, R164, R162, R141 ;  /* 0x000000a2a48d1223 */ /* 0x000fe2000001008d */
[----:B------:R-:W-:Y:S01]  /*45d0*/  IADD3 R182, R87, 0x1e0, RZ ;  /* 0x000001e057b67810 */ /* 0x000fe20007ffe0ff */
[----:B0-----:R-:W-:-:S02]  /*45e0*/  @P1 FADD.FTZ R146, R166, R53 ;  /* 0x00000035a6921221 */ /* 0x001fc40000010000 */
[----:B------:R-:W-:Y:S02]  /*45f0*/  FFMA.FTZ R143, R38, R143, R138 ;  /* 0x0000008f268f7223 */ /* 0x000fe4000001008a */
[----:B-----5:R-:W-:Y:S01]  /*4600*/  @P1 FADD.FTZ R162, R168, R141 ;  /* 0x0000008da8a21221 */ /* 0x020fe20000010000 */
[----:B------:R-:W-:Y:S01]  /*4610*/  IADD3 R168, R87, 0x100, RZ ;  /* 0x0000010057a87810 */ /* 0x000fe20007ffe0ff */
[-C--:B------:R-:W-:Y:S02]  /*4620*/  FMUL.FTZ R163, R146, -R69.reuse ;  /* 0x8000004592a37220 */ /* 0x080fe40000410000 */
[----:B------:R-:W-:Y:S02]  /*4630*/  FMUL.FTZ R141, R162, -R69 ;  /* 0x80000045a28d7220 */ /* 0x000fe40000410000 */
[----:B------:R-:W-:Y:S02]  /*4640*/  FMUL.FTZ R52, R142, R145 ;  /* 0x000000918e347220 */ /* 0x000fe40000410000 */
[----:B------:R-:W-:-:S02]  /*4650*/  FFMA.FTZ R162, R162, R68, R163 ;  /* 0x00000044a2a27223 */ /* 0x000fc400000100a3 */
[----:B------:R-:W-:Y:S02]  /*4660*/  FFMA.FTZ R68, R146, R68, -R141 ;  /* 0x0000004492447223 */ /* 0x000fe4000001088d */
[----:B------:R-:W-:Y:S02]  /*4670*/  FFMA.FTZ R52, R140, R143, -R52 ;  /* 0x0000008f8c347223 */ /* 0x000fe40000010834 */
[----:B----4-:R-:W-:Y:S02]  /*4680*/  FMUL.FTZ R53, R161, R47 ;  /* 0x0000002fa1357220 */ /* 0x010fe40000410000 */
[----:B------:R-:W-:Y:S02]  /*4690*/  FADD.FTZ R155, -R155, R162 ;  /* 0x000000a29b9b7221 */ /* 0x000fe40000010100 */
[----:B------:R-:W-:Y:S02]  /*46a0*/  FADD.FTZ R153, R153, R68 ;  /* 0x0000004499997221 */ /* 0x000fe40000010000 */
[----:B------:R-:W-:-:S02]  /*46b0*/  FFMA.FTZ R150, R39, R150, R52 ;  /* 0x0000009627967223 */ /* 0x000fc40000010034 */
[-C--:B------:R-:W-:Y:S02]  /*46c0*/  FMUL.FTZ R69, R161, R46.reuse ;  /* 0x0000002ea1457220 */ /* 0x080fe40000410000 */
[----:B------:R-:W-:Y:S02]  /*46d0*/  FFMA.FTZ R52, R160, R46, -R53 ;  /* 0x0000002ea0347223 */ /* 0x000fe40000010835 */
[C---:B------:R-:W-:Y:S02]  /*46e0*/  FMUL.FTZ R46, R142.reuse, R143 ;  /* 0x0000008f8e2e7220 */ /* 0x040fe40000410000 */
[C---:B------:R-:W-:Y:S02]  /*46f0*/  FMUL.FTZ R68, R142.reuse, -R155 ;  /* 0x8000009b8e447220 */ /* 0x040fe40000410000 */
[-C--:B------:R-:W-:Y:S02]  /*4700*/  FMUL.FTZ R142, R142, -R153.reuse ;  /* 0x800000998e8e7220 */ /* 0x080fe40000410000 */
[----:B------:R-:W-:-:S02]  /*4710*/  FFMA.FTZ R68, R140, R153, -R68 ;  /* 0x000000998c447223 */ /* 0x000fc40000010844 */
[----:B------:R-:W-:Y:S02]  /*4720*/  FFMA.FTZ R142, R140, R155, R142 ;  /* 0x0000009b8c8e7223 */ /* 0x000fe4000001008e */
[----:B------:R-:W-:Y:S02]  /*4730*/  FFMA.FTZ R69, R160, R47, R69 ;  /* 0x0000002fa0457223 */ /* 0x000fe40000010045 */
[----:B------:R-:W-:Y:S02]  /*4740*/  FMUL.FTZ R47, R161, R45 ;  /* 0x0000002da12f7220 */ /* 0x000fe40000410000 */
[----:B------:R-:W-:Y:S02]  /*4750*/  FADD.FTZ R147, R147, R68 ;  /* 0x0000004493937221 */ /* 0x000fe40000010000 */
[----:B------:R-:W-:Y:S02]  /*4760*/  FADD.FTZ R68, -R149, R142 ;  /* 0x0000008e95447221 */ /* 0x000fe40000010100 */
[----:B------:R-:W-:-:S02]  /*4770*/  FMUL.FTZ R161, R161, R44 ;  /* 0x0000002ca1a17220 */ /* 0x000fc40000410000 */
[----:B------:R-:W-:Y:S02]  /*4780*/  FFMA.FTZ R44, R160, R44, -R47 ;  /* 0x0000002ca02c7223 */ /* 0x000fe4000001082f */
[----:B--2---:R-:W-:Y:S01]  /*4790*/  FADD.FTZ R47, R134, R69 ;  /* 0x00000045862f7221 */ /* 0x004fe20000010000 */
[----:B------:R-:W-:Y:S01]  /*47a0*/  P2R R69, PR, RZ, 0x1 ;  /* 0x00000001ff457803 */ /* 0x000fe20000000000 */
        /* <DEDUP_REMOVED lines=8> */
[----:B------:R-:W-:Y:S02]  /*4830*/  FMUL.FTZ R130, R128, -R117 ;  /* 0x8000007580827220 */ /* 0x000fe40000410000 */
[----:B------:R-:W-:-:S02]  /*4840*/  FFMA.FTZ R148, R39, R148, R53 ;  /* 0x0000009427947223 */ /* 0x000fc40000010035 */
[C---:B------:R-:W-:Y:S02]  /*4850*/  FFMA.FTZ R129, R127.reuse, R117, R134 ;  /* 0x000000757f817223 */ /* 0x040fe40000010086 */
[----:B------:R-:W-:Y:S02]  /*4860*/  FFMA.FTZ R53, R127, R69, -R130 ;  /* 0x000000457f357223 */ /* 0x000fe40000010882 */
[----:B------:R-:W-:Y:S02]  /*4870*/  FFMA.FTZ R45, R160, R45, R161 ;  /* 0x0000002da02d7223 */ /* 0x000fe400000100a1 */
[----:B---3--:R-:W-:Y:S01]  /*4880*/  FADD.FTZ R46, R137, R52 ;  /* 0x00000034892e7221 */ /* 0x008fe20000010000 */
[----:B------:R-:W-:Y:S01]  /*4890*/  SHF.L.U32 R52, R87, 0x4, RZ ;  /* 0x0000000457347819 */ /* 0x000fe200000006ff */
[----:B------:R-:W-:Y:S02]  /*48a0*/  FADD.FTZ R152, -R152, R129 ;  /* 0x0000008198987221 */ /* 0x000fe40000010100 */
[----:B------:R-:W-:Y:S01]  /*48b0*/  FADD.FTZ R116, R116, R53 ;  /* 0x0000003574747221 */ /* 0x000fe20000010000 */
[----:B------:R0:W-:Y:S01]  /*48c0*/  @!P0 STS.128 [R112.X16+0x3650], R44 ;  /* 0x0036502c70008388 */ /* 0x0001e2000000cc00 */
[----:B------:R-:W-:Y:S01]  /*48d0*/  FMUL.FTZ R53, R68, R71 ;  /* 0x0000004744357220 */ /* 0x000fe20000410000 */
[----:B------:R-:W-:Y:S01]  /*48e0*/  LEA.HI.SX32 R52, R52, R52, 0x1b ;  /* 0x0000003434347211 */ /* 0x000fe200078fdaff */
[----:B------:R-:W-:-:S02]  /*48f0*/  FMUL.FTZ R134, R117, R70 ;  /* 0x0000004675867220 */ /* 0x000fc40000410000 */
[----:B------:R-:W-:Y:S02]  /*4900*/  FMUL.FTZ R137, R39, R0 ;  /* 0x0000000027897220 */ /* 0x000fe40000410000 */
[----:B------:R-:W-:Y:S02]  /*4910*/  FMUL.FTZ R140, R36, R73 ;  /* 0x00000049248c7220 */ /* 0x000fe40000410000 */
[-C--:B------:R-:W-:Y:S02]  /*4920*/  FFMA.FTZ R128, R7, -R137.reuse, R148 ;  /* 0x8000008907807223 */ /* 0x080fe40000010094 */
[----:B------:R-:W-:Y:S02]  /*4930*/  FFMA.FTZ R127, R6, -R137, R150 ;  /* 0x80000089067f7223 */ /* 0x000fe40000010096 */
[----:B------:R-:W-:Y:S02]  /*4940*/  FFMA.FTZ R142, R9, -R140, R98 ;  /* 0x8000008c098e7223 */ /* 0x000fe40000010062 */
[----:B------:R-:W-:-:S02]  /*4950*/  FMUL.FTZ R137, R152, R73 ;  /* 0x0000004998897220 */ /* 0x000fc40000410000 */
[C---:B0-----:R-:W-:Y:S02]  /*4960*/  FMUL.FTZ R45, R125.reuse, -R152 ;  /* 0x800000987d2d7220 */ /* 0x041fe40000410000 */
[-C--:B------:R-:W-:Y:S02]  /*4970*/  FMUL.FTZ R125, R125, -R116.reuse ;  /* 0x800000747d7d7220 */ /* 0x080fe40000410000 */
        /* <DEDUP_REMOVED lines=8> */
[-C--:B------:R-:W-:Y:S02]  /*4a00*/  FMUL.FTZ R123, R123, -R125.reuse ;  /* 0x8000007d7b7b7220 */ /* 0x080fe40000410000 */
        /* <DEDUP_REMOVED lines=9> */
[----:B------:R-:W-:Y:S02]  /*4aa0*/  FMUL.FTZ R130, R124, R45 ;  /* 0x0000002d7c827220 */ /* 0x000fe40000410000 */
[----:B------:R-:W-:Y:S02]  /*4ab0*/  FADD.FTZ R158, -R158, R121 ;  /* 0x000000799e9e7221 */ /* 0x000fe40000010100 */
[-C--:B------:R-:W-:Y:S02]  /*4ac0*/  FMUL.FTZ R46, R124, R53.reuse ;  /* 0x000000357c2e7220 */ /* 0x080fe40000410000 */
[----:B------:R-:W-:-:S02]  /*4ad0*/  FFMA.FTZ R181, R129, R53, -R130 ;  /* 0x0000003581b57223 */ /* 0x000fc40000010882 */
[----:B------:R-:W-:Y:S02]  /*4ae0*/  FADD.FTZ R157, R157, R44 ;  /* 0x0000002c9d9d7221 */ /* 0x000fe40000010000 */
[----:B------:R-:W-:Y:S02]  /*4af0*/  FMUL.FTZ R130, R37, R70 ;  /* 0x0000004625827220 */ /* 0x000fe40000410000 */
[----:B------:R-:W-:Y:S02]  /*4b00*/  FMUL.FTZ R44, R118, -R158 ;  /* 0x8000009e762c7220 */ /* 0x000fe40000410000 */
[-C--:B------:R-:W-:Y:S02]  /*4b10*/  FFMA.FTZ R179, R129, R45.reuse, R46 ;  /* 0x0000002d81b37223 */ /* 0x080fe4000001002e */
[C---:B------:R-:W-:Y:S02]  /*4b20*/  FMUL.FTZ R45, R38.reuse, R45 ;  /* 0x0000002d262d7220 */ /* 0x040fe40000410000 */
[----:B------:R-:W-:-:S02]  /*4b30*/  FMUL.FTZ R53, R38, R53 ;  /* 0x0000003526357220 */ /* 0x000fc40000410000 */
[-C--:B------:R-:W-:Y:S01]  /*4b40*/  FMUL.FTZ R118, R118, -R157.reuse ;  /* 0x8000009d76767220 */ /* 0x080fe20000410000 */
[----:B------:R0:W-:Y:S01]  /*4b50*/  STS [R52.X4+0x10b0], R45 ;  /* 0x0010b02d34007388 */ /* 0x0001e20000004800 */
[----:B------:R-:W-:Y:S02]  /*4b60*/  FFMA.FTZ R123, R11, -R130, R144 ;  /* 0x800000820b7b7223 */ /* 0x000fe40000010090 */
[----:B------:R-:W-:Y:S01]  /*4b70*/  FFMA.FTZ R44, R119, R157, -R44 ;  /* 0x0000009d772c7223 */ /* 0x000fe2000001082c */
[----:B------:R1:W-:Y:S01]  /*4b80*/  STS [R52.X4+0x10b4], R53 ;  /* 0x0010b43534007388 */ /* 0x0003e20000004800 */
[----:B------:R-:W-:Y:S02]  /*4b90*/  FMUL.FTZ R46, R69, R70 ;  /* 0x00000046452e7220 */ /* 0x000fe40000410000 */
[----:B------:R-:W-:Y:S02]  /*4ba0*/  FFMA.FTZ R119, R119, R158, R118 ;  /* 0x0000009e77777223 */ /* 0x000fe40000010076 */
[----:B------:R-:W-:-:S02]  /*4bb0*/  FFMA.FTZ R130, R10, -R130, R133 ;  /* 0x800000820a827223 */ /* 0x000fc40000010085 */
[-C--:B0-----:R-:W-:Y:S02]  /*4bc0*/  FMUL.FTZ R45, R123, R134.reuse ;  /* 0x000000867b2d7220 */ /* 0x081fe40000410000 */
[----:B------:R-:W-:Y:S02]  /*4bd0*/  FADD.FTZ R57, R57, R44 ;  /* 0x0000002c39397221 */ /* 0x000fe40000010000 */
[----:B-1----:R-:W-:Y:S02]  /*4be0*/  FMUL.FTZ R53, R37, R134 ;  /* 0x0000008625357220 */ /* 0x002fe40000410000 */
[----:B------:R-:W-:Y:S02]  /*4bf0*/  FMUL.FTZ R44, R40, R97 ;  /* 0x00000061282c7220 */ /* 0x000fe40000410000 */
[----:B------:R-:W-:Y:S01]  /*4c00*/  FMUL.FTZ R47, R123, R46 ;  /* 0x0000002e7b2f7220 */ /* 0x000fe20000410000 */
[----:B------:R0:W-:Y:S01]  /*4c10*/  STS [R52.X4+0x10ac], R53 ;  /* 0x0010ac3534007388 */ /* 0x0001e20000004800 */
[----:B------:R-:W-:-:S02]  /*4c20*/  FADD.FTZ R120, -R58, R119 ;  /* 0x000000773a787221 */ /* 0x000fc40000010100 */
[----:B------:R-:W-:Y:S02]  /*4c30*/  FFMA.FTZ R175, R130, R46, R45 ;  /* 0x0000002e82af7223 */ /* 0x000fe4000001002d */
[----:B------:R-:W-:Y:S02]  /*4c40*/  FMUL.FTZ R146, R155, R0 ;  /* 0x000000009b927220 */ /* 0x000fe40000410000 */
[----:B------:R-:W-:Y:S02]  /*4c50*/  FMUL.FTZ R45, R37, R46 ;  /* 0x0000002e252d7220 */ /* 0x000fe40000410000 */
[-C--:B------:R-:W-:Y:S02]  /*4c60*/  FFMA.FTZ R58, R16, -R44.reuse, R131 ;  /* 0x8000002c103a7223 */ /* 0x080fe40000010083 */
[----:B------:R-:W-:Y:S01]  /*4c70*/  FFMA.FTZ R119, R17, -R44, R54 ;  /* 0x8000002c11777223 */ /* 0x000fe20000010036 */
[----:B------:R1:W-:Y:S01]  /*4c80*/  STS [R52.X4+0x10a8], R45 ;  /* 0x0010a82d34007388 */ /* 0x0003e20000004800 */
[----:B------:R-:W-:-:S02]  /*4c90*/  FFMA.FTZ R177, R130, R134, -R47 ;  /* 0x0000008682b17223 */ /* 0x000fc4000001082f */
[----:B------:R-:W-:Y:S02]  /*4ca0*/  FMUL.FTZ R121, R41, R100 ;  /* 0x0000006429797220 */ /* 0x000fe40000410000 */
[----:B0-----:R-:W-:Y:S02]  /*4cb0*/  FMUL.FTZ R53, R116, R73 ;  /* 0x0000004974357220 */ /* 0x001fe40000410000 */
[----:B------:R-:W-:Y:S02]  /*4cc0*/  FFMA.FTZ R140, R8, -R140, R139 ;  /* 0x8000008c088c7223 */ /* 0x000fe4000001008b */
[----:B------:R-:W-:Y:S02]  /*4cd0*/  FMUL.FTZ R44, R142, R137 ;  /* 0x000000898e2c7220 */ /* 0x000fe40000410000 */
[----:B------:R-:W-:Y:S02]  /*4ce0*/  FMUL.FTZ R47, R120, R97 ;  /* 0x00000061782f7220 */ /* 0x000fe40000410000 */
[----:B------:R-:W-:-:S02]  /*4cf0*/  FMUL.FTZ R161, R39, R146 ;  /* 0x0000009227a17220 */ /* 0x000fc40000410000 */
[----:B------:R-:W-:Y:S02]  /*4d00*/  FMUL.FTZ R138, R153, R0 ;  /* 0x00000000998a7220 */ /* 0x000fe40000410000 */
[----:B------:R-:W-:Y:S01]  /*4d10*/  FFMA.FTZ R118, R18, -R121, R55 ;  /* 0x8000007912767223 */ /* 0x000fe20000010037 */
[----:B------:R0:W-:Y:S01]  /*4d20*/  STS [R52.X4+0x10bc], R161 ;  /* 0x0010bca134007388 */ /* 0x0001e20000004800 */
[----:B------:R-:W-:Y:S02]  /*4d30*/  FFMA.FTZ R171, R140, R53, R44 ;  /* 0x000000358cab7223 */ /* 0x000fe4000001002c */
[----:B------:R-:W-:Y:S02]  /*4d40*/  FFMA.FTZ R121, R19, -R121, R132 ;  /* 0x8000007913797223 */ /* 0x000fe40000010084 */
[----:B------:R-:W-:Y:S02]  /*4d50*/  FMUL.FTZ R134, R142, R53 ;  /* 0x000000358e867220 */ /* 0x000fe40000410000 */
[----:B------:R-:W-:-:S02]  /*4d60*/  FMUL.FTZ R154, R158, R100 ;  /* 0x000000649e9a7220 */ /* 0x000fc40000410000 */
[----:B-1----:R-:W-:Y:S02]  /*4d70*/  FMUL.FTZ R45, R57, R97 ;  /* 0x00000061392d7220 */ /* 0x002fe40000410000 */
[----:B------:R-:W-:Y:S02]  /*4d80*/  FMUL.FTZ R44, R119, R47 ;  /* 0x0000002f772c7220 */ /* 0x000fe40000410000 */
[----:B------:R-:W-:Y:S02]  /*4d90*/  FMUL.FTZ R141, R39, R138 ;  /* 0x0000008a278d7220 */ /* 0x000fe40000410000 */
[----:B------:R-:W-:Y:S02]  /*4da0*/  FMUL.FTZ R159, R36, R53 ;  /* 0x00000035249f7220 */ /* 0x000fe40000410000 */
[----:B------:R-:W-:Y:S01]  /*4db0*/  FMUL.FTZ R46, R157, R100 ;  /* 0x000000649d2e7220 */ /* 0x000fe20000410000 */
[----:B------:R1:W-:Y:S01]  /*4dc0*/  STS [R52.X4+0x10b8], R141 ;  /* 0x0010b88d34007388 */ /* 0x0003e20000004800 */
[----:B------:R-:W-:-:S02]  /*4dd0*/  FMUL.FTZ R53, R121, R154 ;  /* 0x0000009a79357220 */ /* 0x000fc40000410000 */
[----:B------:R-:W-:Y:S01]  /*4de0*/  FFMA.FTZ R44, R58, R45, R44 ;  /* 0x0000002d3a2c7223 */ /* 0x000fe2000001002c */
[----:B------:R2:W-:Y:S01]  /*4df0*/  STS [R52.X4+0x10a0], R159 ;  /* 0x0010a09f34007388 */ /* 0x0005e20000004800 */
[-C--:B------:R-:W-:Y:S02]  /*4e00*/  FFMA.FTZ R173, R140, R137.reuse, -R134 ;  /* 0x000000898cad7223 */ /* 0x080fe40000010886 */
[----:B0-----:R-:W-:Y:S02]  /*4e10*/  FMUL.FTZ R161, R36, R137 ;  /* 0x0000008924a17220 */ /* 0x001fe40000410000 */
[----:B------:R-:W-:Y:S02]  /*4e20*/  FMUL.FTZ R137, R43, R102 ;  /* 0x000000662b897220 */ /* 0x000fe40000410000 */
[----:B------:R-:W-:Y:S01]  /*4e30*/  FMUL.FTZ R149, R128, R146 ;  /* 0x0000009280957220 */ /* 0x000fe20000410000 */
[----:B------:R0:W-:Y:S01]  /*4e40*/  STS [R52.X4+0x10a4], R161 ;  /* 0x0010a4a134007388 */ /* 0x0001e20000004800 */
[----:B------:R-:W-:-:S02]  /*4e50*/  FFMA.FTZ R53, R118, R46, R53 ;  /* 0x0000002e76357223 */ /* 0x000fc40000010035 */
[----:B------:R-:W-:Y:S02]  /*4e60*/  FADD.FTZ R44, RZ, R44 ;  /* 0x0000002cff2c7221 */ /* 0x000fe40000010000 */
[----:B-1----:R-:W-:Y:S02]  /*4e70*/  FFMA.FTZ R141, R15, -R137, R136 ;  /* 0x800000890f8d7223 */ /* 0x002fe40000010088 */
[----:B------:R-:W-:Y:S02]  /*4e80*/  FMUL.FTZ R164, R126, R102 ;  /* 0x000000667ea47220 */ /* 0x000fe40000410000 */
[-C--:B------:R-:W-:Y:S02]  /*4e90*/  FFMA.FTZ R149, R127, R138.reuse, R149 ;  /* 0x0000008a7f957223 */ /* 0x080fe40000010095 */
[----:B------:R-:W-:Y:S02]  /*4ea0*/  FMUL.FTZ R138, R128, R138 ;  /* 0x0000008a808a7220 */ /* 0x000fe40000410000 */
[----:B------:R-:W-:-:S02]  /*4eb0*/  FADD.FTZ R156, R44, R53 ;  /* 0x000000352c9c7221 */ /* 0x000fc40000010000 */
[----:B------:R-:W-:Y:S02]  /*4ec0*/  FFMA.FTZ R137, R14, -R137, R99 ;  /* 0x800000890e897223 */ /* 0x000fe40000010063 */
[----:B------:R-:W-:Y:S02]  /*4ed0*/  FMUL.FTZ R160, R125, R102 ;  /* 0x000000667da07220 */ /* 0x000fe40000410000 */
[----:B------:R-:W-:Y:S02]  /*4ee0*/  FMUL.FTZ R44, R141, R164 ;  /* 0x000000a48d2c7220 */ /* 0x000fe40000410000 */
[----:B------:R-:W-:Y:S02]  /*4ef0*/  FFMA.FTZ R146, R127, R146, -R138 ;  /* 0x000000927f927223 */ /* 0x000fe4000001088a */
[----:B------:R-:W-:Y:S02]  /*4f00*/  FMUL.FTZ R138, R42, R101 ;  /* 0x000000652a8a7220 */ /* 0x000fe40000410000 */
[----:B------:R-:W-:-:S02]  /*4f10*/  FMUL.FTZ R53, R141, R160 ;  /* 0x000000a08d357220 */ /* 0x000fc40000410000 */
[----:B------:R-:W-:Y:S02]  /*4f20*/  FFMA.FTZ R166, R137, R160, R44 ;  /* 0x000000a089a67223 */ /* 0x000fe4000001002c */
[----:B------:R-:W-:Y:S02]  /*4f30*/  FMUL.FTZ R44, R119, R45 ;  /* 0x0000002d772c7220 */ /* 0x000fe40000410000 */
[----:B------:R-:W-:Y:S02]  /*4f40*/  FFMA.FTZ R134, R12, -R138, R135 ;  /* 0x8000008a0c867223 */ /* 0x000fe40000010087 */
[----:B------:R-:W-:Y:S02]  /*4f50*/  FFMA.FTZ R165, R137, R164, -R53 ;  /* 0x000000a489a57223 */ /* 0x000fe40000010835 */
[----:B------:R-:W-:Y:S02]  /*4f60*/  FFMA.FTZ R138, R13, -R138, R56 ;  /* 0x8000008a0d8a7223 */ /* 0x000fe40000010038 */
[----:B------:R-:W-:-:S02]  /*4f70*/  FMUL.FTZ R53, R121, R46 ;  /* 0x0000002e79357220 */ /* 0x000fc40000410000 */
[----:B------:R-:W-:Y:S02]  /*4f80*/  FFMA.FTZ R44, R58, R47, -R44 ;  /* 0x0000002f3a2c7223 */ /* 0x000fe4000001082c */
[-C--:B--2---:R-:W-:Y:S02]  /*4f90*/  FMUL.FTZ R159, R59, R101.reuse ;  /* 0x000000653b9f7220 */ /* 0x084fe40000410000 */
[----:B0-----:R-:W-:Y:S02]  /*4fa0*/  FMUL.FTZ R161, R122, R101 ;  /* 0x000000657aa17220 */ /* 0x001fe40000410000 */
[----:B------:R-:W-:Y:S02]  /*4fb0*/  FFMA.FTZ R53, R118, R154, -R53 ;  /* 0x0000009a76357223 */ /* 0x000fe40000010835 */
[----:B------:R-:W-:Y:S02]  /*4fc0*/  FADD.FTZ R44, RZ, R44 ;  /* 0x0000002cff2c7221 */ /* 0x000fe40000010000 */
[----:B------:R-:W-:-:S02]  /*4fd0*/  FMUL.FTZ R162, R138, R159 ;  /* 0x0000009f8aa27220 */ /* 0x000fc40000410000 */
[----:B------:R-:W-:Y:S02]  /*4fe0*/  FMUL.FTZ R167, R43, R160 ;  /* 0x000000a02ba77220 */ /* 0x000fe40000410000 */
[----:B------:R-:W-:Y:S02]  /*4ff0*/  FADD.FTZ R44, R44, R53 ;  /* 0x000000352c2c7221 */ /* 0x000fe40000010000 */
[-C--:B------:R-:W-:Y:S01]  /*5000*/  FFMA.FTZ R163, R134, R161.reuse, -R162 ;  /* 0x000000a186a37223 */ /* 0x080fe200000108a2 */
[----:B------:R0:W-:Y:S01]  /*5010*/  STS [R52.X4+0x1098], R167 ;  /* 0x001098a734007388 */ /* 0x0001e20000004800 */
[----:B------:R-:W-:Y:S01]  /*5020*/  FMUL.FTZ R160, R138, R161 ;  /* 0x000000a18aa07220 */ /* 0x000fe20000410000 */
[C---:B------:R-:W-:Y:S01]  /*5030*/  IADD3 R162, R87.reuse, 0xa0, RZ ;  /* 0x000000a057a27810 */ /* 0x040fe20007ffe0ff */
[----:B------:R-:W-:Y:S02]  /*5040*/  FADD.FTZ R44, R44, R163 ;  /* 0x000000a32c2c7221 */ /* 0x000fe40000010000 */
[----:B------:R-:W-:Y:S01]  /*5050*/  FFMA.FTZ R53, R134, R159, R160 ;  /* 0x0000009f86357223 */ /* 0x000fe200000100a0 */
[C---:B------:R-:W-:Y:S01]  /*5060*/  IADD3 R160, R87.reuse, 0x80, RZ ;  /* 0x0000008057a07810 */ /* 0x040fe20007ffe0ff */
[----:B------:R-:W-:Y:S01]  /*5070*/  FADD.FTZ R44, R44, R165 ;  /* 0x000000a52c2c7221 */ /* 0x000fe20000010000 */
[-C--:B------:R-:W-:Y:S01]  /*5080*/  LEA.HI.SX32 R165, R170, R87.reuse, 0x1b ;  /* 0x00000057aaa57211 */ /* 0x080fe200078fdaff */
[----:B------:R-:W-:Y:S01]  /*5090*/  FADD.FTZ R53, R156, R53 ;  /* 0x000000359c357221 */ /* 0x000fe20000010000 */
[----:B------:R-:W-:Y:S01]  /*50a0*/  IADD3 R156, R87, 0x40, RZ ;  /* 0x00000040579c7810 */ /* 0x000fe20007ffe0ff */
[----:B------:R-:W-:Y:S01]  /*50b0*/  FADD.FTZ R44, R44, R173 ;  /* 0x000000ad2c2c7221 */ /* 0x000fe20000010000 */
[----:B------:R-:W-:Y:S01]  /*50c0*/  LEA.HI.SX32 R160, R160, R87, 0x1b ;  /* 0x00000057a0a07211 */ /* 0x000fe200078fdaff */
[----:B------:R-:W-:Y:S01]  /*50d0*/  FMUL.FTZ R163, R42, R159 ;  /* 0x0000009f2aa37220 */ /* 0x000fe20000410000 */
[-C--:B------:R-:W-:Y:S01]  /*50e0*/  LEA.HI.SX32 R156, R156, R87.reuse, 0x1b ;  /* 0x000000579c9c7211 */ /* 0x080fe200078fdaff */
[----:B------:R-:W-:Y:S01]  /*50f0*/  FADD.FTZ R166, R53, R166 ;  /* 0x000000a635a67221 */ /* 0x000fe20000010000 */
[----:B0-----:R-:W-:Y:S01]  /*5100*/  LEA.HI.SX32 R167, R174, R87, 0x1b ;  /* 0x00000057aea77211 */ /* 0x001fe200078fdaff */
[----:B------:R-:W-:Y:S01]  /*5110*/  FMUL.FTZ R169, R43, R164 ;  /* 0x000000a42ba97220 */ /* 0x000fe20000410000 */
[----:B------:R-:W-:Y:S01]  /*5120*/  STS [R52.X4+0x1090], R163 ;  /* 0x001090a334007388 */ /* 0x000fe20000004800 */
[----:B------:R-:W-:Y:S01]  /*5130*/  FMUL.FTZ R161, R42, R161 ;  /* 0x000000a12aa17220 */ /* 0x000fe20000410000 */
[----:B------:R-:W-:Y:S01]  /*5140*/  IADD3 R164, R87, 0xc0, RZ ;  /* 0x000000c057a47810 */ /* 0x000fe20007ffe0ff */
[C---:B------:R-:W-:Y:S01]  /*5150*/  FMUL.FTZ R53, R41.reuse, R46 ;  /* 0x0000002e29357220 */ /* 0x040fe20000410000 */
[----:B------:R-:W-:Y:S01]  /*5160*/  STS [R52.X4+0x109c], R169 ;  /* 0x00109ca934007388 */ /* 0x000fe20000004800 */
[----:B------:R-:W-:Y:S01]  /*5170*/  FMUL.FTZ R159, R41, R154 ;  /* 0x0000009a299f7220 */ /* 0x000fe20000410000 */
[C---:B------:R-:W-:Y:S01]  /*5180*/  IADD3 R154, R87.reuse, 0x20, RZ ;  /* 0x00000020579a7810 */ /* 0x040fe20007ffe0ff */
[C---:B------:R-:W-:Y:S01]  /*5190*/  FMUL.FTZ R45, R40.reuse, R45 ;  /* 0x0000002d282d7220 */ /* 0x040fe20000410000 */
[----:B------:R0:W-:Y:S01]  /*51a0*/  STS [R52.X4+0x1094], R161 ;  /* 0x001094a134007388 */ /* 0x0001e20000004800 */
[----:B------:R-:W-:Y:S01]  /*51b0*/  FMUL.FTZ R47, R40, R47 ;  /* 0x0000002f282f7220 */ /* 0x000fe20000410000 */
[CC--:B------:R-:W-:Y:S01]  /*51c0*/  LEA.HI.SX32 R46, R87.reuse, R87.reuse, 0x1b ;  /* 0x00000057572e7211 */ /* 0x0c0fe200078fdaff */
[----:B------:R-:W-:Y:S01]  /*51d0*/  FADD.FTZ R44, R44, R177 ;  /* 0x000000b12c2c7221 */ /* 0x000fe20000010000 */
[----:B------:R1:W-:Y:S01]  /*51e0*/  STS [R52.X4+0x1088], R53 ;  /* 0x0010883534007388 */ /* 0x0003e20000004800 */
[----:B------:R-:W-:Y:S01]  /*51f0*/  FADD.FTZ R166, R166, R171 ;  /* 0x000000aba6a67221 */ /* 0x000fe20000010000 */
[-C--:B------:R-:W-:Y:S01]  /*5200*/  LEA.HI.SX32 R154, R154, R87.reuse, 0x1b ;  /* 0x000000579a9a7211 */ /* 0x080fe200078fdaff */
[----:B------:R-:W-:Y:S01]  /*5210*/  FADD.FTZ R181, R44, R181 ;  /* 0x000000b52cb57221 */ /* 0x000fe20000010000 */
[----:B------:R2:W-:Y:S01]  /*5220*/  STS [R52.X4+0x108c], R159 ;  /* 0x00108c9f34007388 */ /* 0x0005e20000004800 */
[----:B------:R-:W-:Y:S01]  /*5230*/  IADD3 R44, R87, 0x60, RZ ;  /* 0x00000060572c7810 */ /* 0x000fe20007ffe0ff */
[----:B------:R-:W-:Y:S01]  /*5240*/  FADD.FTZ R166, R166, R175 ;  /* 0x000000afa6a67221 */ /* 0x000fe20000010000 */
[-C--:B0-----:R-:W-:Y:S01]  /*5250*/  LEA.HI.SX32 R161, R162, R87.reuse, 0x1b ;  /* 0x00000057a2a17211 */ /* 0x081fe200078fdaff */
[----:B------:R-:W-:Y:S01]  /*5260*/  STS [R52.X4+0x1080], R45 ;  /* 0x0010802d34007388 */ /* 0x000fe20000004800 */
[-C--:B------:R-:W-:Y:S01]  /*5270*/  LEA.HI.SX32 R162, R164, R87.reuse, 0x1b ;  /* 0x00000057a4a27211 */ /* 0x080fe200078fdaff */
[----:B------:R-:W-:Y:S01]  /*5280*/  FADD.FTZ R166, R166, R179 ;  /* 0x000000b3a6a67221 */ /* 0x000fe20000010000 */
[-C--:B------:R-:W-:Y:S01]  /*5290*/  LEA.HI.SX32 R164, R168, R87.reuse, 0x1b ;  /* 0x00000057a8a47211 */ /* 0x080fe200078fdaff */
[----:B------:R0:W-:Y:S01]  /*52a0*/  STS [R52.X4+0x1084], R47 ;  /* 0x0010842f34007388 */ /* 0x0001e20000004800 */
[----:B-1----:R-:W-:Y:S01]  /*52b0*/  FFMA.FTZ R53, -R105, R56, -RZ ;  /* 0x0000003869357223 */ /* 0x002fe200000109ff */
[----:B--2---:R-:W-:Y:S01]  /*52c0*/  LEA.HI.SX32 R159, R44, R87, 0x1b ;  /* 0x000000572c9f7211 */ /* 0x004fe200078fdaff */
[----:B------:R-:W-:Y:S01]  /*52d0*/  FADD.FTZ R149, R166, R149 ;  /* 0x00000095a6957221 */ /* 0x000fe20000010000 */
[----:B------:R-:W-:Y:S01]  /*52e0*/  BAR.SYNC.DEFER_BLOCKING 0x0 ;  /* 0x0000000000007b1d */ /* 0x000fe20000010000 */
[----:B------:R-:W-:Y:S01]  /*52f0*/  MOV R44, 0xffffff00 ;  /* 0xffffff00002c7802 */ /* 0x000fe20000000f00 */
[----:B------:R-:W-:Y:S01]  /*5300*/  FMUL.FTZ R205, R104, R55 ;  /* 0x0000003768cd7220 */ /* 0x000fe20000410000 */
[----:B------:R-:W-:Y:S01]  /*5310*/  IADD3 R166, R87, 0xe0, RZ ;  /* 0x000000e057a67810 */ /* 0x000fe20007ffe0ff */
[----:B------:R-:W-:Y:S01]  /*5320*/  FFMA.FTZ R55, -R106, R136, -RZ ;  /* 0x000000886a377223 */ /* 0x000fe200000109ff */
[-C--:B------:R-:W-:Y:S01]  /*5330*/  LEA.HI.SX32 R168, R176, R87.reuse, 0x1b ;  /* 0x00000057b0a87211 */ /* 0x080fe200078fdaff */
[----:B------:R-:W-:Y:S01]  /*5340*/  IMAD R44, R115, R44, c[0x0][0x168] ;  /* 0x00005a00732c7624 */ /* 0x000fe200078e022c */
[-C--:B------:R-:W-:Y:S01]  /*5350*/  LEA.HI.SX32 R163, R166, R87.reuse, 0x1b ;  /* 0x00000057a6a37211 */ /* 0x080fe200078fdaff */
[----:B0-----:R-:W-:Y:S01]  /*5360*/  FFMA.FTZ R47, -R104, R132, -RZ ;  /* 0x00000084682f7223 */ /* 0x001fe200000109ff */
[-C--:B------:R-:W-:Y:S01]  /*5370*/  LEA.HI.SX32 R166, R172, R87.reuse, 0x1b ;  /* 0x00000057aca67211 */ /* 0x080fe200078fdaff */
[----:B------:R-:W-:Y:S01]  /*5380*/  FADD.FTZ R146, R181, R146 ;  /* 0x00000092b5927221 */ /* 0x000fe20000010000 */
[----:B------:R-:W-:Y:S01]  /*5390*/  LEA R56, R44, -R87, 0x1 ;  /* 0x800000572c387211 */ /* 0x000fe200078e08ff */
[C---:B------:R-:W-:Y:S01]  /*53a0*/  FMUL.FTZ R203, R103.reuse, R131 ;  /* 0x0000008367cb7220 */ /* 0x040fe20000410000 */
[----:B------:R-:W-:Y:S01]  /*53b0*/  LEA.HI.SX32 R169, R178, R87, 0x1b ;  /* 0x00000057b2a97211 */ /* 0x000fe200078fdaff */
[----:B------:R-:W-:Y:S01]  /*53c0*/  FMUL.FTZ R207, R106, R99 ;  /* 0x000000636acf7220 */ /* 0x000fe20000410000 */
[-C--:B------:R-:W-:Y:S01]  /*53d0*/  LEA.HI.SX32 R170, R180, R87.reuse, 0x1b ;  /* 0x00000057b4aa7211 */ /* 0x080fe200078fdaff */
[----:B------:R-:W-:Y:S01]  /*53e0*/  FFMA.FTZ R45, -R103, R54, -RZ ;  /* 0x00000036672d7223 */ /* 0x000fe200000109ff */
[----:B------:R-:W-:Y:S01]  /*53f0*/  LEA.HI.SX32 R171, R182, R87, 0x1b ;  /* 0x00000057b6ab7211 */ /* 0x000fe200078fdaff */
[----:B------:R-:W-:Y:S01]  /*5400*/  FMUL.FTZ R135, R105, R135 ;  /* 0x0000008769877220 */ /* 0x000fe20000410000 */
[C---:B------:R-:W-:Y:S01]  /*5410*/  ISETP.GE.AND P1, PT, R56.reuse, 0x1, PT ;  /* 0x000000013800780c */ /* 0x040fe20003f26270 */
[----:B------:R-:W-:Y:S01]  /*5420*/  FMUL.FTZ R139, R107, R139 ;  /* 0x0000008b6b8b7220 */ /* 0x000fe20000410000 */
[----:B------:R-:W-:Y:S01]  /*5430*/  SHF.L.U32 R54, R115, 0x9, RZ ;  /* 0x0000000973367819 */ /* 0x000fe200000006ff */
[----:B------:R-:W-:Y:S01]  /*5440*/  FFMA.FTZ R99, -R107, R98, -RZ ;  /* 0x000000626b637223 */ /* 0x000fe200000109ff */
[----:B------:R-:W-:Y:S01]  /*5450*/  ISETP.GE.AND P0, PT, R56, 0x21, PT ;  /* 0x000000213800780c */ /* 0x000fe20003f06270 */
[----:B------:R-:W0:Y:S01]  /*5460*/  LDS R183, [R46.X4+0x1080] ;  /* 0x001080002eb77984 */ /* 0x000e220000004800 */
[----:B------:R-:W-:Y:S01]  /*5470*/  FMUL.FTZ R133, R108, R133 ;  /* 0x000000856c857220 */ /* 0x000fe20000410000 */
[----:B------:R-:W-:Y:S01]  /*5480*/  IADD3 R44, P2, R54, R87, RZ ;  /* 0x00000057362c7210 */ /* 0x000fe20007f5e0ff */
[C---:B------:R-:W-:Y:S01]  /*5490*/  FMUL.FTZ R143, R109.reuse, R143 ;  /* 0x0000008f6d8f7220 */ /* 0x040fe20000410000 */
[----:B------:R-:W1:Y:S01]  /*54a0*/  LDS R185, [R154.X4+0x1100] ;  /* 0x001100009ab97984 */ /* 0x000e620000004800 */
[----:B------:R-:W-:-:S03]  /*54b0*/  FFMA.FTZ R145, -R109, R145, -RZ ;  /* 0x000000916d917223 */ /* 0x000fc600000109ff */
        /* <DEDUP_REMOVED lines=19> */
[----:B-1----:R-:W-:-:S03]  /*55f0*/  FFMA.FTZ R53, -R113, R148, -RZ ;  /* 0x0000009471357223 */ /* 0x002fc600000109ff */
[----:B------:R1:W-:Y:S01]  /*5600*/  STS [R52.X4+0x18c4], R45 ;  /* 0x0018c42d34007388 */ /* 0x0003e20000004800 */
[----:B--2---:R-:W-:-:S03]  /*5610*/  FMUL.FTZ R55, R113, R150 ;  /* 0x0000009671377220 */ /* 0x004fc60000410000 */
[----:B------:R2:W-:Y:S04]  /*5620*/  STS [R52.X4+0x18c8], R205 ;  /* 0x0018c8cd34007388 */ /* 0x0005e80000004800 */
[----:B------:R2:W-:Y:S01]  /*5630*/  STS [R52.X4+0x18d0], R135 ;  /* 0x0018d08734007388 */ /* 0x0005e20000004800 */
[----:B-1----:R-:W-:-:S03]  /*5640*/  LEA.HI.X.SX32 R45, R54, RZ, 0x1, P2 ;  /* 0x000000ff362d7211 */ /* 0x002fc600010f0eff */
        /* <DEDUP_REMOVED lines=17> */
[----:B------:R0:W1:Y:S01]  /*5760*/  LDS R99, [R46.X4+0x18c0] ;  /* 0x0018c0002e637984 */ /* 0x0000620000004800 */
        /* <DEDUP_REMOVED lines=10> */
[----:B------:R-:W-:Y:S02]  /*5810*/  IMAD R133, R90, UR5, R133 ;  /* 0x000000055a857c24 */ /* 0x000fe4000f8e0285 */
[----:B------:R-:W-:-:S04]  /*5820*/  IMAD.WIDE.U32 R52, R92, UR5, R52 ;  /* 0x000000055c347c25 */ /* 0x000fc8000f8e0034 */
[----:B------:R-:W-:Y:S01]  /*5830*/  IMAD R115, R114, c[0x0][0x2b0], RZ ;  /* 0x0000ac0072737a24 */ /* 0x000fe200078e02ff */
[----:B------:R-:W-:Y:S01]  /*5840*/  IADD3 R133, R53, R133, RZ ;  /* 0x0000008535857210 */ /* 0x000fe20007ffe0ff */
[----:B------:R-:W-:Y:S01]  /*5850*/  IMAD R143, R90, UR4, R135 ;  /* 0x000000045a8f7c24 */ /* 0x000fe2000f8e0287 */
[----:B------:R-:W-:Y:S01]  /*5860*/  LEA R53, P1, R52, c[0x0][0x318], 0x3 ;  /* 0x0000c60034357a11 */ /* 0x000fe200078218ff */
[----:B------:R-:W-:-:S03]  /*5870*/  IMAD.WIDE.U32 R54, R92, UR4, R54 ;  /* 0x000000045c367c25 */ /* 0x000fc6000f8e0036 */
[----:B------:R-:W-:Y:S01]  /*5880*/  LEA.HI.X R133, R52, c[0x0][0x31c], R133, 0x3, P1 ;  /* 0x0000c70034857a11 */ /* 0x000fe200008f1c85 */
[----:B------:R-:W-:Y:S02]  /*5890*/  IMAD R139, R114, c[0x0][0x2d0], RZ ;  /* 0x0000b400728b7a24 */ /* 0x000fe400078e02ff */
[C---:B------:R-:W-:Y:S01]  /*58a0*/  IMAD R135, R112.reuse, c[0x0][0x2b4], R115 ;  /* 0x0000ad0070877a24 */ /* 0x040fe200078e0273 */
[----:B------:R-:W-:Y:S01]  /*58b0*/  IADD3 R115, R55, R143, RZ ;  /* 0x0000008f37737210 */ /* 0x000fe20007ffe0ff */
[----:B0-----:R-:W-:Y:S01]  /*58c0*/  IMAD.WIDE.U32 R46, R112, c[0x0][0x2b0], R44 ;  /* 0x0000ac00702e7a25 */ /* 0x001fe200078e002c */
[----:B------:R-:W-:-:S03]  /*58d0*/  LEA R55, P2, R54, c[0x0][0x320], 0x3 ;  /* 0x0000c80036377a11 */ /* 0x000fc600078418ff */
[----:B------:R-:W-:Y:S01]  /*58e0*/  IMAD.WIDE.U32 R44, R112, c[0x0][0x2d0], R44 ;  /* 0x0000b400702c7a25 */ /* 0x000fe200078e002c */
[----:B------:R-:W-:Y:S02]  /*58f0*/  LEA.HI.X R115, R54, c[0x0][0x324], R115, 0x3, P2 ;  /* 0x0000c90036737a11 */ /* 0x000fe400010f1c73 */
[----:B------:R-:W-:Y:S01]  /*5900*/  IADD3 R135, R47, R135, RZ ;  /* 0x000000872f877210 */ /* 0x000fe20007ffe0ff */
[----:B------:R-:W-:Y:S01]  /*5910*/  IMAD R139, R112, c[0x0][0x2d4], R139 ;  /* 0x0000b500708b7a24 */ /* 0x000fe200078e028b */
[----:B------:R-:W-:Y:S02]  /*5920*/  LEA R52, P1, R46, R53, 0x2 ;  /* 0x000000352e347211 */ /* 0x000fe400078210ff */
[----:B------:R-:W-:Y:S02]  /*5930*/  LEA R54, P2, R44, R55, 0x2 ;  /* 0x000000372c367211 */ /* 0x000fe400078410ff */
[----:B------:R-:W-:Y:S02]  /*5940*/  IADD3 R139, R45, R139, RZ ;  /* 0x0000008b2d8b7210 */ /* 0x000fe40007ffe0ff */
[----:B------:R-:W-:-:S02]  /*5950*/  LEA.HI.X R53, R46, R133, R135, 0x2, P1 ;  /* 0x000000852e357211 */ /* 0x000fc400008f1487 */
[----:B------:R-:W-:-:S03]  /*5960*/  LEA.HI.X R55, R44, R115, R139, 0x2, P2 ;  /* 0x000000732c377211 */ /* 0x000fc600010f148b */
[----:B------:R0:W-:Y:S04]  /*5970*/  RED.E.ADD.F32.FTZ.RN.STRONG.GPU [R52.64], R183 ;  /* 0x000000b73400798e */ /* 0x0001e8000c10e788 */
[----:B-1----:R0:W-:Y:S02]  /*5980*/  RED.E.ADD.F32.FTZ.RN.STRONG.GPU [R54.64], R99 ;  /* 0x000000633600798e */ /* 0x0021e4000c10e788 */
.L_x_12895:
[----:B0-234-:R-:W-:Y:S05]  /*5990*/  BSYNC B0 ;  /* 0x0000000000007941 */ /* 0x01dfea0003800000 */
.L_x_12894:
[----:B------:R0:W1:Y:S01]  /*59a0*/  LDS R45, [R154.X4+0x1940] ;  /* 0x001940009a2d7984 */ /* 0x0000620000004800 */
[----:B------:R-:W-:Y:S01]  /*59b0*/  BSSY B0, `(.L_x_12896) ;  /* 0x0000004000007945 */ /* 0x000fe20003800000 */
[----:B------:R-:W-:Y:S05]  /*59c0*/  @!P0 BRA `(.L_x_12897) ;  /* 0x0000002000008947 */ /* 0x000fea0003800000 */
[----:B------:R2:W-:Y:S04]  /*59d0*/  RED.E.ADD.F32.FTZ.RN.STRONG.GPU [R48.64+-0x780], R185 ;  /* 0xfff880b93000798e */ /* 0x0005e8000c10e788 */
[----:B-1----:R2:W-:Y:S02]  /*59e0*/  RED.E.ADD.F32.FTZ.RN.STRONG.GPU [R50.64+-0x780], R45 ;  /* 0xfff8802d3200798e */ /* 0x0025e4000c10e788 */
.L_x_12897:
[----:B------:R-:W-:Y:S05]  /*59f0*/  BSYNC B0 ;  /* 0x0000000000007941 */ /* 0x000fea0003800000 */
.L_x_12896:
        /* <DEDUP_REMOVED lines=12> */
.L_x_12899:
[----:B-1----:R-:W-:Y:S05]  /*5ac0*/  BSYNC B0 ;  /* 0x0000000000007941 */ /* 0x002fea0003800000 */
.L_x_12898:
[----:B------:R-:W1:Y:S01]  /*5ad0*/  LDS R159, [R159.X4+0x1a40] ;  /* 0x001a40009f9f7984 */ /* 0x000e620000004800 */
[----:B------:R-:W-:Y:S01]  /*5ae0*/  BSSY B0, `(.L_x_12900) ;  /* 0x0000004000007945 */ /* 0x000fe20003800000 */
[----:B------:R-:W-:Y:S05]  /*5af0*/  @!P0 BRA `(.L_x_12901) ;  /* 0x0000002000008947 */ /* 0x000fea0003800000 */
[----:B------:R3:W-:Y:S04]  /*5b00*/  RED.E.ADD.F32.FTZ.RN.STRONG.GPU [R48.64+-0x680], R189 ;  /* 0xfff980bd3000798e */ /* 0x0007e8000c10e788 */
[----:B-1----:R3:W-:Y:S02]  /*5b10*/  RED.E.ADD.F32.FTZ.RN.STRONG.GPU [R50.64+-0x680], R159 ;  /* 0xfff9809f3200798e */ /* 0x0027e4000c10e788 */
.L_x_12901:
[----:B------:R-:W-:Y:S05]  /*5b20*/  BSYNC B0 ;  /* 0x0000000000007941 */ /* 0x000fea0003800000 */
.L_x_12900:
[----:B--2---:R2:W4:Y:S01]  /*5b30*/  LDS R45, [R160.X4+0x1ac0] ;  /* 0x001ac000a02d7984 */ /* 0x0045220000004800 */
[----:B------:R-:W-:Y:S01]  /*5b40*/  BSSY B0, `(.L_x_12902) ;  /* 0x0000004000007945 */ /* 0x000fe20003800000 */
[----:B------:R-:W-:Y:S05]  /*5b50*/  @!P1 BRA `(.L_x_12903) ;  /* 0x0000002000009947 */ /* 0x000fea0003800000 */
[----:B------:R0:W-:Y:S04]  /*5b60*/  RED.E.ADD.F32.FTZ.RN.STRONG.GPU [R48.64+-0x600], R191 ;  /* 0xfffa00bf3000798e */ /* 0x0001e8000c10e788 */
[----:B----4-:R0:W-:Y:S02]  /*5b70*/  RED.E.ADD.F32.FTZ.RN.STRONG.GPU [R50.64+-0x600], R45 ;  /* 0xfffa002d3200798e */ /* 0x0101e4000c10e788 */
.L_x_12903:
[----:B------:R-:W-:Y:S05]  /*5b80*/  BSYNC B0 ;  /* 0x0000000000007941 */ /* 0x000fea0003800000 */
.L_x_12902:
[----:B------:R-:W0:Y:S01]  /*5b90*/  LDS R161, [R161.X4+0x1b40] ;  /* 0x001b4000a1a17984 */ /* 0x000e220000004800 */
[----:B------:R-:W-:Y:S01]  /*5ba0*/  BSSY B0, `(.L_x_12904) ;  /* 0x0000004000007945 */ /* 0x000fe20003800000 */
[----:B------:R-:W-:Y:S05]  /*5bb0*/  @!P2 BRA `(.L_x_12905) ;  /* 0x000000200000a947 */ /* 0x000fea0003800000 */
[----:B------:R2:W-:Y:S04]  /*5bc0*/  RED.E.ADD.F32.FTZ.RN.STRONG.GPU [R48.64+-0x580], R193 ;  /* 0xfffa80c13000798e */ /* 0x0005e8000c10e788 */
[----:B0-----:R2:W-:Y:S02]  /*5bd0*/  RED.E.ADD.F32.FTZ.RN.STRONG.GPU [R50.64+-0x580], R161 ;  /* 0xfffa80a13200798e */ /* 0x0015e4000c10e788 */
.L_x_12905:
[----:B------:R-:W-:Y:S05]  /*5be0*/  BSYNC B0 ;  /* 0x0000000000007941 */ /* 0x000fea0003800000 */
.L_x_12904:
[----:B0---4-:R0:W4:Y:S01]  /*5bf0*/  LDS R45, [R162.X4+0x1bc0] ;  /* 0x001bc000a22d7984 */ /* 0x0111220000004800 */
[----:B------:R-:W-:Y:S01]  /*5c00*/  BSSY B0, `(.L_x_12906) ;  /* 0x0000004000007945 */ /* 0x000fe20003800000 */
[----:B------:R-:W-:Y:S05]  /*5c10*/  @!P3 BRA `(.L_x_12907) ;  /* 0x000000200000b947 */ /* 0x000fea0003800000 */
[----:B------:R0:W-:Y:S04]  /*5c20*/  RED.E.ADD.F32.FTZ.RN.STRONG.GPU [R48.64+-0x500], R195 ;  /* 0xfffb00c33000798e */ /* 0x0001e8000c10e788 */
[----:B----4-:R0:W-:Y:S02]  /*5c30*/  RED.E.ADD.F32.FTZ.RN.STRONG.GPU [R50.64+-0x500], R45 ;  /* 0xfffb002d3200798e */ /* 0x0101e4000c10e788 */
.L_x_12907:
[----:B------:R-:W-:Y:S05]  /*5c40*/  BSYNC B0 ;  /* 0x0000000000007941 */ /* 0x000fea0003800000 */
.L_x_12906:
[----:B------:R-:W0:Y:S01]  /*5c50*/  LDS R163, [R163.X4+0x1c40] ;  /* 0x001c4000a3a37984 */ /* 0x000e220000004800 */
[----:B------:R-:W-:Y:S01]  /*5c60*/  BSSY B0, `(.L_x_12908) ;  /* 0x0000004000007945 */ /* 0x000fe20003800000 */
[----:B------:R-:W-:Y:S05]  /*5c70*/  @!P4 BRA `(.L_x_12909) ;  /* 0x000000200000c947 */ /* 0x000fea0003800000 */
[----:B------:R2:W-:Y:S04]  /*5c80*/  RED.E.ADD.F32.FTZ.RN.STRONG.GPU [R48.64+-0x480], R197 ;  /* 0xfffb80c53000798e */ /* 0x0005e8000c10e788 */
[----:B0-----:R2:W-:Y:S02]  /*5c90*/  RED.E.ADD.F32.FTZ.RN.STRONG.GPU [R50.64+-0x480], R163 ;  /* 0xfffb80a33200798e */ /* 0x0015e4000c10e788 */
.L_x_12909:
[----:B------:R-:W-:Y:S05]  /*5ca0*/  BSYNC B0 ;  /* 0x0000000000007941 */ /* 0x000fea0003800000 */
.L_x_12908:
[----:B0---4-:R0:W4:Y:S01]  /*5cb0*/  LDS R45, [R164.X4+0x1cc0] ;  /* 0x001cc000a42d7984 */ /* 0x0111220000004800 */
[----:B------:R-:W-:Y:S01]  /*5cc0*/  BSSY B0, `(.L_x_12910) ;  /* 0x0000004000007945 */ /* 0x000fe20003800000 */
[----:B------:R-:W-:Y:S05]  /*5cd0*/  @!P5 BRA `(.L_x_12911) ;  /* 0x000000200000d947 */ /* 0x000fea0003800000 */
[----:B------:R0:W-:Y:S04]  /*5ce0*/  RED.E.ADD.F32.FTZ.RN.STRONG.GPU [R48.64+-0x400], R199 ;  /* 0xfffc00c73000798e */ /* 0x0001e8000c10e788 */
[----:B----4-:R0:W-:Y:S02]  /*5cf0*/  RED.E.ADD.F32.FTZ.RN.STRONG.GPU [R50.64+-0x400], R45 ;  /* 0xfffc002d3200798e */ /* 0x0101e4000c10e788 */
.L_x_12911:
[----:B------:R-:W-:Y:S05]  /*5d00*/  BSYNC B0 ;  /* 0x0000000000007941 */ /* 0x000fea0003800000 */
.L_x_12910:
        /* <DEDUP_REMOVED lines=12> */
.L_x_12913:
[----:B------:R-:W-:Y:S05]  /*5dd0*/  BSYNC B0 ;  /* 0x0000000000007941 */ /* 0x000fea0003800000 */
.L_x_12912:
[----:B0---4-:R0:W4:Y:S01]  /*5de0*/  LDS R45, [R166.X4+0x1dc0] ;  /* 0x001dc000a62d7984 */ /* 0x0111220000004800 */
[----:B------:R-:W-:Y:S01]  /*5df0*/  BSSY B0, `(.L_x_12914) ;  /* 0x0000004000007945 */ /* 0x000fe20003800000 */
[----:B------:R-:W-:Y:S05]  /*5e00*/  @!P0 BRA `(.L_x_12915) ;  /* 0x0000002000008947 */ /* 0x000fea0003800000 */
[----:B------:R0:W-:Y:S04]  /*5e10*/  RED.E.ADD.F32.FTZ.RN.STRONG.GPU [R48.64+-0x300], R181 ;  /* 0xfffd00b53000798e */ /* 0x0001e8000c10e788 */
[----:B----4-:R0:W-:Y:S02]  /*5e20*/  RED.E.ADD.F32.FTZ.RN.STRONG.GPU [R50.64+-0x300], R45 ;  /* 0xfffd002d3200798e */ /* 0x0101e4000c10e788 */
.L_x_12915:
[----:B------:R-:W-:Y:S05]  /*5e30*/  BSYNC B0 ;  /* 0x0000000000007941 */ /* 0x000fea0003800000 */
.L_x_12914:
[----:B------:R-:W0:Y:S01]  /*5e40*/  LDS R167, [R167.X4+0x1e40] ;  /* 0x001e4000a7a77984 */ /* 0x000e220000004800 */
[----:B------:R-:W-:Y:S01]  /*5e50*/  BSSY B0, `(.L_x_12916) ;  /* 0x0000004000007945 */ /* 0x000fe20003800000 */
[----:B------:R-:W-:Y:S05]  /*5e60*/  @!P1 BRA `(.L_x_12917) ;  /* 0x0000002000009947 */ /* 0x000fea0003800000 */
[----:B------:R2:W-:Y:S04]  /*5e70*/  RED.E.ADD.F32.FTZ.RN.STRONG.GPU [R48.64+-0x280], R179 ;  /* 0xfffd80b33000798e */ /* 0x0005e8000c10e788 */
[----:B0-----:R2:W-:Y:S02]  /*5e80*/  RED.E.ADD.F32.FTZ.RN.STRONG.GPU [R50.64+-0x280], R167 ;  /* 0xfffd80a73200798e */ /* 0x0015e4000c10e788 */
.L_x_12917:
[----:B------:R-:W-:Y:S05]  /*5e90*/  BSYNC B0 ;  /* 0x0000000000007941 */ /* 0x000fea0003800000 */
.L_x_12916:
[----:B0---4-:R0:W4:Y:S01]  /*5ea0*/  LDS R45, [R168.X4+0x1ec0] ;  /* 0x001ec000a82d7984 */ /* 0x0111220000004800 */
[----:B------:R-:W-:Y:S01]  /*5eb0*/  BSSY B0, `(.L_x_12918) ;  /* 0x0000004000007945 */ /* 0x000fe20003800000 */
[----:B------:R-:W-:Y:S05]  /*5ec0*/  @!P2 BRA `(.L_x_12919) ;  /* 0x000000200000a947 */ /* 0x000fea0003800000 */
[----:B------:R0:W-:Y:S04]  /*5ed0*/  RED.E.ADD.F32.FTZ.RN.STRONG.GPU [R48.64+-0x200], R177 ;  /* 0xfffe00b13000798e */ /* 0x0001e8000c10e788 */
[----:B----4-:R0:W-:Y:S02]  /*5ee0*/  RED.E.ADD.F32.FTZ.RN.STRONG.GPU [R50.64+-0x200], R45 ;  /* 0xfffe002d3200798e */ /* 0x0101e4000c10e788 */
.L_x_12919:
[----:B------:R-:W-:Y:S05]  /*5ef0*/  BSYNC B0 ;  /* 0x0000000000007941 */ /* 0x000fea0003800000 */
.L_x_12918:
[----:B------:R-:W0:Y:S01]  /*5f00*/  LDS R169, [R169.X4+0x1f40] ;  /* 0x001f4000a9a97984 */ /* 0x000e220000004800 */
[----:B------:R-:W-:Y:S01]  /*5f10*/  BSSY B0, `(.L_x_12920) ;  /* 0x0000004000007945 */ /* 0x000fe20003800000 */
[----:B------:R-:W-:Y:S05]  /*5f20*/  @!P3 BRA `(.L_x_12921) ;  /* 0x000000200000b947 */ /* 0x000fea0003800000 */
[----:B------:R2:W-:Y:S04]  /*5f30*/  RED.E.ADD.F32.FTZ.RN.STRONG.GPU [R48.64+-0x180], R175 ;  /* 0xfffe80af3000798e */ /* 0x0005e8000c10e788 */
[----:B0-----:R2:W-:Y:S02]  /*5f40*/  RED.E.ADD.F32.FTZ.RN.STRONG.GPU [R50.64+-0x180], R169 ;  /* 0xfffe80a93200798e */ /* 0x0015e4000c10e788 */
.L_x_12921:
[----:B------:R-:W-:Y:S05]  /*5f50*/  BSYNC B0 ;  /* 0x0000000000007941 */ /* 0x000fea0003800000 */
.L_x_12920:
[----:B0---4-:R0:W4:Y:S01]  /*5f60*/  LDS R45, [R170.X4+0x1fc0] ;  /* 0x001fc000aa2d7984 */ /* 0x0111220000004800 */
[----:B------:R-:W-:Y:S01]  /*5f70*/  BSSY B0, `(.L_x_12922) ;  /* 0x0000004000007945 */ /* 0x000fe20003800000 */
[----:B------:R-:W-:Y:S05]  /*5f80*/  @!P4 BRA `(.L_x_12923) ;  /* 0x000000200000c947 */ /* 0x000fea0003800000 */
[----:B------:R0:W-:Y:S04]  /*5f90*/  RED.E.ADD.F32.FTZ.RN.STRONG.GPU [R48.64+-0x100], R173 ;  /* 0xffff00ad3000798e */ /* 0x0001e8000c10e788 */
[----:B----4-:R0:W-:Y:S02]  /*5fa0*/  RED.E.ADD.F32.FTZ.RN.STRONG.GPU [R50.64+-0x100], R45 ;  /* 0xffff002d3200798e */ /* 0x0101e4000c10e788 */
.L_x_12923:
[----:B------:R-:W-:Y:S05]  /*5fb0*/  BSYNC B0 ;  /* 0x0000000000007941 */ /* 0x000fea0003800000 */
.L_x_12922:
[----:B------:R-:W0:Y:S01]  /*5fc0*/  LDS R171, [R171.X4+0x2040] ;  /* 0x00204000abab7984 */ /* 0x000e220000004800 */
[----:B------:R-:W-:Y:S01]  /*5fd0*/  BSSY B0, `(.L_x_12924) ;  /* 0x0000004000007945 */ /* 0x000fe20003800000 */
[----:B------:R-:W-:Y:S05]  /*5fe0*/  @!P5 BRA `(.L_x_12925) ;  /* 0x000000200000d947 */ /* 0x000fea0003800000 */
[----:B------:R2:W-:Y:S04]  /*5ff0*/  RED.E.ADD.F32.FTZ.RN.STRONG.GPU [R48.64+-0x80], R131 ;  /* 0xffff80833000798e */ /* 0x0005e8000c10e788 */
[----:B0-----:R2:W-:Y:S02]  /*6000*/  RED.E.ADD.F32.FTZ.RN.STRONG.GPU [R50.64+-0x80], R171 ;  /* 0xffff80ab3200798e */ /* 0x0015e4000c10e788 */
.L_x_12925:
[----:B------:R-:W-:Y:S05]  /*6010*/  BSYNC B0 ;  /* 0x0000000000007941 */ /* 0x000fea0003800000 */
.L_x_12924:
[----:B------:R-:W5:Y:S01]  /*6020*/  SHFL.DOWN PT, R44, R149, 0x1, 0x1f ;  /* 0x08201f00952c7f89 */ /* 0x000f6200000e0000 */
[C---:B------:R-:W-:Y:S01]  /*6030*/  ISETP.GT.AND P0, PT, R86.reuse, 0x1e, PT ;  /* 0x0000001e5600780c */ /* 0x040fe20003f04270 */
[----:B------:R-:W-:Y:S01]  /*6040*/  FMUL.FTZ R7, R7, R155 ;  /* 0x0000009b07077220 */ /* 0x000fe20000410000 */
[----:B------:R-:W-:Y:S01]  /*6050*/  ISETP.NE.AND P1, PT, R86, RZ, PT ;  /* 0x000000ff5600720c */ /* 0x000fe20003f25270 */
[----:B0---4-:R-:W0:Y:S01]  /*6060*/  SHFL.DOWN PT, R45, R146, 0x1, 0x1f ;  /* 0x08201f00922d7f89 */ /* 0x011e2200000e0000 */
        /* <DEDUP_REMOVED lines=8> */
[----:B------:R-:W-:Y:S02]  /*60f0*/  FMUL.FTZ R13, R13, R122 ;  /* 0x0000007a0d0d7220 */ /* 0x000fe40000410000 */
[----:B------:R-:W-:Y:S02]  /*6100*/  FMUL.FTZ R19, R19, R158 ;  /* 0x0000009e13137220 */ /* 0x000fe40000410000 */
[----:B------:R-:W-:-:S02]  /*6110*/  FMUL.FTZ R17, R17, R120 ;  /* 0x0000007811117220 */ /* 0x000fc40000410000 */
[----:B------:R-:W-:Y:S02]  /*6120*/  FFMA.FTZ R18, R18, R157, R19 ;  /* 0x0000009d12127223 */ /* 0x000fe40000010013 */
[----:B-----5:R-:W-:Y:S02]  /*6130*/  @!P0 FADD.FTZ R149, R149, R44 ;  /* 0x0000002c95958221 */ /* 0x020fe40000010000 */
[----:B------:R-:W-:Y:S02]  /*6140*/  FFMA.FTZ R14, R14, R125, R15 ;  /* 0x0000007d0e0e7223 */ /* 0x000fe4000001000f */
[----:B0-----:R-:W-:Y:S01]  /*6150*/  @!P0 FADD.FTZ R146, R146, R45 ;  /* 0x0000002d92928221 */ /* 0x001fe20000010000 */
[----:B------:R-:W0:Y:S01]  /*6160*/  SHFL.DOWN PT, R44, R149, 0x2, 0x1f ;  /* 0x08401f00952c7f89 */ /* 0x000e2200000e0000 */
        /* <DEDUP_REMOVED lines=10> */
[----:B0-----:R-:W-:Y:S02]  /*6210*/  @!P0 FADD.FTZ R149, R149, R44 ;  /* 0x0000002c95958221 */ /* 0x001fe40000010000 */
[C---:B------:R-:W-:Y:S02]  /*6220*/  FMUL.FTZ R44, R67.reuse, R153 ;  /* 0x00000099432c7220 */ /* 0x040fe40000410000 */
[----:B----4-:R-:W-:Y:S01]  /*6230*/  @!P0 FADD.FTZ R146, R146, R45 ;  /* 0x0000002d92928221 */ /* 0x010fe20000010000 */
[----:B--23--:R-:W0:Y:S01]  /*6240*/  SHFL.DOWN PT, R48, R149, 0x4, 0x1f ;  /* 0x08801f0095307f89 */ /* 0x00ce2200000e0000 */
[----:B------:R-:W-:Y:S01]  /*6250*/  ISETP.GT.AND P0, PT, R86, 0x1b, PT ;  /* 0x0000001b5600780c */ /* 0x000fe20003f04270 */
[-C--:B------:R-:W-:Y:S02]  /*6260*/  FMUL.FTZ R45, R67, R155.reuse ;  /* 0x0000009b432d7220 */ /* 0x080fe40000410000 */
[----:B------:R-:W2:Y:S01]  /*6270*/  SHFL.DOWN PT, R47, R146, 0x4, 0x1f ;  /* 0x08801f00922f7f89 */ /* 0x000ea200000e0000 */
[----:B------:R-:W-:-:S02]  /*6280*/  FFMA.FTZ R155, R66, R155, -R44 ;  /* 0x0000009b429b7223 */ /* 0x000fc4000001082c */
[----:B------:R-:W-:Y:S02]  /*6290*/  FFMA.FTZ R44, R6, R153, R7 ;  /* 0x00000099062c7223 */ /* 0x000fe40000010007 */
[C---:B------:R-:W-:Y:S02]  /*62a0*/  FMUL.FTZ R7, R67.reuse, R147 ;  /* 0x0000009343077220 */ /* 0x040fe40000410000 */
[-C--:B------:R-:W-:Y:S02]  /*62b0*/  FMUL.FTZ R6, R67, R68.reuse ;  /* 0x0000004443067220 */ /* 0x080fe40000410000 */
[C---:B------:R-:W-:Y:S02]  /*62c0*/  FFMA.FTZ R7, R66.reuse, R68, -R7 ;  /* 0x0000004442077223 */ /* 0x040fe40000010807 */
[----:B------:R-:W-:Y:S02]  /*62d0*/  FFMA.FTZ R46, R66, R153, R45 ;  /* 0x00000099422e7223 */ /* 0x000fe4000001002d */
[----:B------:R-:W-:-:S02]  /*62e0*/  FFMA.FTZ R45, R4, R147, R5 ;  /* 0x00000093042d7223 */ /* 0x000fc40000010005 */
[----:B------:R-:W-:Y:S02]  /*62f0*/  FFMA.FTZ R6, R66, R147, R6 ;  /* 0x0000009342067223 */ /* 0x000fe40000010006 */
[----:B------:R-:W-:Y:S02]  /*6300*/  FMUL.FTZ R4, R67, R69 ;  /* 0x0000004543047220 */ /* 0x000fe40000410000 */
[----:B------:R-:W-:Y:S02]  /*6310*/  FMUL.FTZ R7, R124, R7 ;  /* 0x000000077c077220 */ /* 0x000fe40000410000 */
[----:B0-----:R-:W-:Y:S02]  /*6320*/  @!P0 FADD.FTZ R149, R149, R48 ;  /* 0x0000003095958221 */ /* 0x001fe40000010000 */
[----:B------:R-:W-:Y:S02]  /*6330*/  FMUL.FTZ R5, R67, R116 ;  /* 0x0000007443057220 */ /* 0x000fe40000410000 */
[----:B--2---:R-:W-:Y:S01]  /*6340*/  @!P0 FADD.FTZ R146, R146, R47 ;  /* 0x0000002f92928221 */ /* 0x004fe20000010000 */
[----:B------:R-:W0:Y:S01]  /*6350*/  SHFL.DOWN PT, R48, R149, 0x8, 0x1f ;  /* 0x09001f0095307f89 */ /* 0x000e2200000e0000 */
[----:B------:R-:W-:Y:S01]  /*6360*/  ISETP.GT.AND P0, PT, R86, 0x17, PT ;  /* 0x000000175600780c */ /* 0x000fe20003f04270 */
[----:B------:R-:W-:-:S02]  /*6370*/  FFMA.FTZ R4, R66, R117, -R4 ;  /* 0x0000007542047223 */ /* 0x000fc40000010804 */
[----:B------:R-:W2:Y:S01]  /*6380*/  SHFL.DOWN PT, R47, R146, 0x8, 0x1f ;  /* 0x09001f00922f7f89 */ /* 0x000ea200000e0000 */
[----:B------:R-:W-:Y:S02]  /*6390*/  FFMA.FTZ R6, R129, R6, R7 ;  /* 0x0000000681067223 */ /* 0x000fe40000010007 */
[C---:B------:R-:W-:Y:S02]  /*63a0*/  FMUL.FTZ R117, R67.reuse, R117 ;  /* 0x0000007543757220 */ /* 0x040fe40000410000 */
[CC--:B------:R-:W-:Y:S02]  /*63b0*/  FFMA.FTZ R7, R66.reuse, R152.reuse, -R5 ;  /* 0x0000009842077223 */ /* 0x0c0fe40000010805 */
[----:B------:R-:W-:Y:S02]  /*63c0*/  FMUL.FTZ R5, R67, R152 ;  /* 0x0000009843057220 */ /* 0x000fe40000410000 */
[----:B------:R-:W-:Y:S02]  /*63d0*/  FMUL.FTZ R4, R123, R4 ;  /* 0x000000047b047220 */ /* 0x000fe40000410000 */
[----:B------:R-:W-:-:S02]  /*63e0*/  FFMA.FTZ R117, R66, R69, R117 ;  /* 0x0000004542757223 */ /* 0x000fc40000010075 */
[----:B------:R-:W-:Y:S02]  /*63f0*/  FMUL.FTZ R142, R142, R7 ;  /* 0x000000078e8e7220 */ /* 0x000fe40000410000 */
[----:B------:R-:W-:Y:S02]  /*6400*/  FFMA.FTZ R7, R66, R116, R5 ;  /* 0x0000007442077223 */ /* 0x000fe40000010005 */
[----:B------:R-:W-:Y:S02]  /*6410*/  FMUL.FTZ R5, R67, R125 ;  /* 0x0000007d43057220 */ /* 0x000fe40000410000 */
[----:B------:R-:W-:Y:S02]  /*6420*/  FFMA.FTZ R117, R130, R117, R4 ;  /* 0x0000007582757223 */ /* 0x000fe40000010004 */
[----:B0-----:R-:W-:Y:S02]  /*6430*/  @!P0 FADD.FTZ R149, R149, R48 ;  /* 0x0000003095958221 */ /* 0x001fe40000010000 */
[----:B------:R-:W-:-:S02]  /*6440*/  FMUL.FTZ R4, R67, R126 ;  /* 0x0000007e43047220 */ /* 0x000fc40000410000 */
[----:B--2---:R-:W-:Y:S01]  /*6450*/  @!P0 FADD.FTZ R146, R146, R47 ;  /* 0x0000002f92928221 */ /* 0x004fe20000010000 */
[----:B------:R-:W0:Y:S01]  /*6460*/  SHFL.DOWN PT, R8, R149, 0x10, 0x1f ;  /* 0x0a001f0095087f89 */ /* 0x000e2200000e0000 */
[----:B------:R-:W-:Y:S01]  /*6470*/  FFMA.FTZ R126, R66, R126, -R5 ;  /* 0x0000007e427e7223 */ /* 0x000fe20000010805 */
[----:B------:R-:W-:Y:S01]  /*6480*/  ISETP.GT.AND P0, PT, R86, 0xf, PT ;  /* 0x0000000f5600780c */ /* 0x000fe20003f04270 */
[C---:B------:R-:W-:Y:S01]  /*6490*/  FMUL.FTZ R5, R67.reuse, R59 ;  /* 0x0000003b43057220 */ /* 0x040fe20000410000 */
[----:B------:R-:W2:Y:S01]  /*64a0*/  SHFL.DOWN PT, R11, R146, 0x10, 0x1f ;  /* 0x0a001f00920b7f89 */ /* 0x000ea200000e0000 */
[C---:B------:R-:W-:Y:S02]  /*64b0*/  FFMA.FTZ R4, R66.reuse, R125, R4 ;  /* 0x0000007d42047223 */ /* 0x040fe40000010004 */
[-C--:B------:R-:W-:Y:S02]  /*64c0*/  FFMA.FTZ R5, R66, R122.reuse, -R5 ;  /* 0x0000007a42057223 */ /* 0x080fe40000010805 */
[----:B------:R-:W-:-:S02]  /*64d0*/  FMUL.FTZ R122, R67, R122 ;  /* 0x0000007a437a7220 */ /* 0x000fc40000410000 */
[----:B------:R-:W-:Y:S02]  /*64e0*/  FMUL.FTZ R126, R141, R126 ;  /* 0x0000007e8d7e7220 */ /* 0x000fe40000410000 */
[----:B------:R-:W-:Y:S02]  /*64f0*/  FMUL.FTZ R138, R138, R5 ;  /* 0x000000058a8a7220 */ /* 0x000fe40000410000 */
[----:B------:R-:W-:Y:S02]  /*6500*/  FFMA.FTZ R5, R66, R59, R122 ;  /* 0x0000003b42057223 */ /* 0x000fe4000001007a */
[----:B------:R-:W-:Y:S02]  /*6510*/  FFMA.FTZ R126, R137, R4, R126 ;  /* 0x00000004897e7223 */ /* 0x000fe4000001007e */
[----:B------:R-:W-:Y:S02]  /*6520*/  FFMA.FTZ R142, R140, R7, R142 ;  /* 0x000000078c8e7223 */ /* 0x000fe4000001008e */
[----:B------:R-:W-:-:S02]  /*6530*/  FFMA.FTZ R138, R134, R5, R138 ;  /* 0x00000005868a7223 */ /* 0x000fc4000001008a */
[CC--:B------:R-:W-:Y:S02]  /*6540*/  FMUL.FTZ R4, R67.reuse, R158.reuse ;  /* 0x0000009e43047220 */ /* 0x0c0fe40000410000 */
[C---:B------:R-:W-:Y:S02]  /*6550*/  FMUL.FTZ R7, R67.reuse, R157 ;  /* 0x0000009d43077220 */ /* 0x040fe40000410000 */
[C---:B------:R-:W-:Y:S02]  /*6560*/  FMUL.FTZ R5, R67.reuse, R57 ;  /* 0x0000003943057220 */ /* 0x040fe40000410000 */
[C---:B------:R-:W-:Y:S02]  /*6570*/  FFMA.FTZ R157, R66.reuse, R157, R4 ;  /* 0x0000009d429d7223 */ /* 0x040fe40000010004 */
[----:B------:R-:W-:Y:S02]  /*6580*/  FFMA.FTZ R158, R66, R158, -R7 ;  /* 0x0000009e429e7223 */ /* 0x000fe40000010807 */
[----:B------:R-:W-:-:S02]  /*6590*/  FMUL.FTZ R67, R67, R120 ;  /* 0x0000007843437220 */ /* 0x000fc40000410000 */
[----:B------:R-:W-:Y:S02]  /*65a0*/  FFMA.FTZ R4, R66, R120, -R5 ;  /* 0x0000007842047223 */ /* 0x000fe40000010805 */
[----:B0-----:R-:W-:Y:S02]  /*65b0*/  @!P0 FADD.FTZ R149, R149, R8 ;  /* 0x0000000895958221 */ /* 0x001fe40000010000 */
[----:B--2---:R-:W-:Y:S02]  /*65c0*/  @!P0 FADD.FTZ R146, R146, R11 ;  /* 0x0000000b92928221 */ /* 0x004fe40000010000 */
[----:B------:R-:W-:Y:S01]  /*65d0*/  FFMA.FTZ R5, R38, R45, R6 ;  /* 0x0000002d26057223 */ /* 0x000fe20000010006 */
[----:B------:R-:W-:Y:S01]  /*65e0*/  MOV R48, R149 ;  /* 0x0000009500307202 */ /* 0x000fe20000000f00 */
[----:B------:R-:W-:Y:S01]  /*65f0*/  FMUL.FTZ R155, R128, R155 ;  /* 0x0000009b809b7220 */ /* 0x000fe20000410000 */
[----:B------:R-:W-:Y:S01]  /*6600*/  MOV R49, R146 ;  /* 0x0000009200317202 */ /* 0x000fe20000000f00 */
[----:B------:R-:W-:-:S02]  /*6610*/  FMUL.FTZ R158, R121, R158 ;  /* 0x0000009e799e7220 */ /* 0x000fc40000410000 */
[----:B------:R-:W-:Y:S02]  /*6620*/  FFMA.FTZ R67, R66, R57, R67 ;  /* 0x0000003942437223 */ /* 0x000fe40000010043 */
[----:B------:R-:W-:Y:S01]  /*6630*/  FMUL.FTZ R4, R119, R4 ;  /* 0x0000000477047220 */ /* 0x000fe20000410000 */
[----:B------:R0:W-:Y:S01]  /*6640*/  @!P1 STS.64 [0x2108], R48 ;  /* 0x00210830ff009388 */ /* 0x0001e20000000a00 */
[----:B------:R-:W-:Y:S02]  /*6650*/  FADD.FTZ R34, R5, R34 ;  /* 0x0000002205227221 */ /* 0x000fe40000010000 */
        /* <DEDUP_REMOVED lines=27> */
.L_x_12927:
[----:B0-----:R-:W-:Y:S05]  /*6810*/  BSYNC B0 ;  /* 0x0000000000007941 */ /* 0x001fea0003800000 */
.L_x_12926:
[----:B------:R-:W-:Y:S02]  /*6820*/  IADD3 R112, R112, 0x1, RZ ;  /* 0x0000000170707810 */ /* 0x000fe40007ffe0ff */
[----:B------:R-:W-:Y:S02]  /*6830*/  IADD3 R111, P1, R111, 0x1, RZ ;  /* 0x000000016f6f7810 */ /* 0x000fe40007f3e0ff */
[----:B------:R-:W-:Y:S02]  /*6840*/  ISETP.GE.AND P0, PT, R112, c[0x0][0x16c], PT ;  /* 0x00005b0070007a0c */ /* 0x000fe40003f06270 */
[----:B------:R-:W-:-:S11]  /*6850*/  IADD3.X R110, RZ, R110, RZ, P1, !PT ;  /* 0x0000006eff6e7210 */ /* 0x000fd60000ffe4ff */
[----:B------:R-:W-:Y:S01]  /*6860*/  @P0 CALL.REL.NOINC `(.L_x_12881) ;  /* 0x0000001000000944 */ /* 0x000fe20003c00000 */
[----:B------:R-:W-:Y:S05]  /*6870*/  BRA `(.L_x_12928) ;  /* 0xffffb61000007947 */ /* 0x000fea000383ffff */
.L_x_12881:
[----:B------:R-:W-:Y:S01]  /*6880*/  BAR.SYNC.DEFER_BLOCKING 0x0 ;  /* 0x0000000000007b1d */ /* 0x000fe20000010000 */
[----:B------:R-:W-:-:S05]  /*6890*/  IMAD.WIDE R4, R75, 0x10, R2 ;  /* 0x000000104b047825 */ /* 0x000fca00078e0202 */
[----:B------:R0:W2:Y:S04]  /*68a0*/  LDG.E.128 R8, [R4.64] ;  /* 0x0000000804087981 */ /* 0x0000a8000c1e1d00 */
[----:B------:R0:W3:Y:S01]  /*68b0*/  LDG.E.128 R12, [R4.64+0x200] ;  /* 0x00020008040c7981 */ /* 0x0000e2000c1e1d00 */
[----:B------:R-:W-:Y:S02]  /*68c0*/  IADD3 R42, R77, -0x1, RZ ;  /* 0xffffffff4d2a7810 */ /* 0x000fe40007ffe0ff */
[----:B------:R-:W-:Y:S02]  /*68d0*/  IADD3 R76, R76, 0x1, RZ ;  /* 0x000000014c4c7810 */ /* 0x000fe40007ffe0ff */
[----:B------:R-:W-:-:S04]  /*68e0*/  SHF.L.U32 R6, R42, 0x8, RZ ;  /* 0x000000082a067819 */ /* 0x000fc800000006ff */
[----:B------:R-:W-:Y:S01]  /*68f0*/  SHF.R.S32.HI R7, RZ, 0x1f, R6 ;  /* 0x0000001fff077819 */ /* 0x000fe20000011406 */
[----:B0-----:R-:W-:Y:S01]  /*6900*/  IMAD R5, R90, c[0x0][0x2d8], RZ ;  /* 0x0000b6005a057a24 */ /* 0x001fe200078e02ff */
[----:B--2---:R0:W-:Y:S04]  /*6910*/  STS.128 [R86.X16], R8 ;  /* 0x0000000856007388 */ /* 0x0041e8000000cc00 */
[----:B---3--:R2:W-:Y:S01]  /*6920*/  STS.128 [R86.X16+0x200], R12 ;  /* 0x0002000c56007388 */ /* 0x0085e2000000cc00 */
[----:B------:R-:W-:-:S06]  /*6930*/  NOP ;  /* 0x0000000000007918 */ /* 0x000fcc0000000000 */
[----:B------:R-:W3:Y:S04]  /*6940*/  LDS.128 R16, [R72+0x10] ;  /* 0x0000100048107984 */ /* 0x000ee80000000c00 */
[----:B------:R-:W4:Y:S01]  /*6950*/  LDS.128 R36, [R72] ;  /* 0x0000000048247984 */ /* 0x000f220000000c00 */
[C---:B0-----:R-:W-:Y:S02]  /*6960*/  IMAD R9, R92.reuse, c[0x0][0x2dc], R5 ;  /* 0x0000b7005c097a24 */ /* 0x041fe400078e0205 */
[C-C-:B------:R-:W-:Y:S01]  /*6970*/  IMAD.WIDE.U32 R4, R92.reuse, c[0x0][0x2d8], R6.reuse ;  /* 0x0000b6005c047a25 */ /* 0x140fe200078e0006 */
[----:B------:R-:W-:Y:S03]  /*6980*/  BAR.SYNC.DEFER_BLOCKING 0x0 ;  /* 0x0000000000007b1d */ /* 0x000fe60000010000 */
[----:B--2---:R-:W-:Y:S01]  /*6990*/  IMAD R15, R95, c[0x0][0x2e0], RZ ;  /* 0x0000b8005f0f7a24 */ /* 0x004fe200078e02ff */
[----:B------:R-:W-:Y:S01]  /*69a0*/  IADD3 R5, R5, R9, RZ ;  /* 0x0000000905057210 */ /* 0x000fe20007ffe0ff */
[----:B------:R-:W-:-:S04]  /*69b0*/  IMAD.WIDE.U32 R6, R92, c[0x0][0x2f8], R6 ;  /* 0x0000be005c067a25 */ /* 0x000fc800078e0006 */
[----:B------:R-:W-:Y:S01]  /*69c0*/  IMAD.WIDE.U32 R4, R96, c[0x0][0x2e0], R4 ;  /* 0x0000b80060047a25 */ /* 0x000fe200078e0004 */
[----:B------:R0:W-:Y:S04]  /*69d0*/  STS.128 [R72], R20 ;  /* 0x0000001448007388 */ /* 0x0001e80000000c00 */
[----:B------:R-:W-:Y:S01]  /*69e0*/  STS.128 [R72+0x10], R24 ;  /* 0x0000101848007388 */ /* 0x000fe20000000c00 */
[--C-:B---3--:R-:W-:Y:S02]  /*69f0*/  FADD.FTZ R16, R16, R93.reuse ;  /* 0x0000005d10107221 */ /* 0x108fe40000010000 */
[--C-:B------:R-:W-:Y:S02]  /*6a00*/  FADD.FTZ R17, R17, R93.reuse ;  /* 0x0000005d11117221 */ /* 0x100fe40000010000 */
[--C-:B------:R-:W-:Y:S01]  /*6a10*/  FADD.FTZ R18, R18, R93.reuse ;  /* 0x0000005d12127221 */ /* 0x100fe20000010000 */
[----:B------:R-:W-:Y:S01]  /*6a20*/  FSETP.GTU.FTZ.AND P4, PT, R16, 20, PT ;  /* 0x41a000001000780b */ /* 0x000fe20003f9c000 */
[--C-:B------:R-:W-:Y:S01]  /*6a30*/  FADD.FTZ R19, R19, R93.reuse ;  /* 0x0000005d13137221 */ /* 0x100fe20000010000 */
[----:B------:R-:W-:Y:S01]  /*6a40*/  FSETP.GTU.FTZ.AND P0, PT, R17, 20, PT ;  /* 0x41a000001100780b */ /* 0x000fe20003f1c000 */
[--C-:B----4-:R-:W-:Y:S01]  /*6a50*/  FADD.FTZ R36, R36, R93.reuse ;  /* 0x0000005d24247221 */ /* 0x110fe20000010000 */
        /* <DEDUP_REMOVED lines=14> */
[----:B------:R-:W2:Y:S01]  /*6b40*/  @!P1 MUFU.EX2 R14, R9 ;  /* 0x00000009000e9308 */ /* 0x000ea20000000800 */
[----:B0-----:R-:W-:Y:S02]  /*6b50*/  @!P4 FADD.FTZ R8, R0, 1 ;  /* 0x3f8000000008c421 */ /* 0x001fe40000010000 */
[----:B------:R-:W-:-:S05]  /*6b60*/  @!P0 FMUL.FTZ R0, R17, -1.4426950216293334961 ;  /* 0xbfb8aa3b11008820 */ /* 0x000fca0000410000 */
[----:B------:R0:W3:Y:S01]  /*6b70*/  @!P4 MUFU.RCP R13, R8 ;  /* 0x00000008000dc308 */ /* 0x0000e20000001000 */
[----:B------:R-:W-:Y:S02]  /*6b80*/  IMAD R17, R96, c[0x0][0x2e4], R15 ;  /* 0x0000b90060117a24 */ /* 0x000fe400078e020f */
[----:B--2---:R-:W-:-:S03]  /*6b90*/  @!P1 FADD.FTZ R14, R14, 1 ;  /* 0x3f8000000e0e9421 */ /* 0x004fc60000010000 */
[----:B------:R-:W-:Y:S01]  /*6ba0*/  IADD3 R5, R5, R17, RZ ;  /* 0x0000001105057210 */ /* 0x000fe20007ffe0ff */
[----:B------:R-:W-:-:S06]  /*6bb0*/  NOP ;  /* 0x0000000000007918 */ /* 0x000fcc0000000000 */
[----:B0-----:R-:W-:Y:S01]  /*6bc0*/  LEA R8, P6, R4, c[0x0][0x330], 0x2 ;  /* 0x0000cc0004087a11 */ /* 0x001fe200078c10ff */
[----:B------:R0:W2:Y:S01]  /*6bd0*/  @!P0 MUFU.EX2 R11, R0 ;  /* 0x00000000000b8308 */ /* 0x0000a20000000800 */
[----:B------:R-:W4:Y:S01]  /*6be0*/  LDS.128 R16, [R86.X16] ;  /* 0x0000000056107984 */ /* 0x000f22000000cc00 */
[----:B---3--:R-:W-:Y:S01]  /*6bf0*/  @!P4 FMUL.FTZ R32, R32, R13 ;  /* 0x0000000d2020c220 */ /* 0x008fe20000410000 */
[----:B------:R-:W-:Y:S01]  /*6c00*/  LEA.HI.X R9, R4, c[0x0][0x334], R5, 0x2, P6 ;  /* 0x0000cd0004097a11 */ /* 0x000fe200030f1405 */
[----:B------:R-:W-:Y:S01]  /*6c10*/  @!P5 FMUL.FTZ R4, R37, -1.4426950216293334961 ;  /* 0xbfb8aa3b2504d820 */ /* 0x000fe20000410000 */
[----:B------:R-:W-:Y:S02]  /*6c20*/  FSETP.GTU.FTZ.AND P4, PT, R38, 20, PT ;  /* 0x41a000002600780b */ /* 0x000fe40003f9c000 */
[----:B------:R-:W-:Y:S01]  /*6c30*/  FSETP.GTU.FTZ.AND P6, PT, R39, 20, PT ;  /* 0x41a000002700780b */ /* 0x000fe20003fdc000 */
[----:B------:R3:W5:Y:S01]  /*6c40*/  @!P2 MUFU.EX2 R15, R10 ;  /* 0x0000000a000fa308 */ /* 0x0007620000000800 */
[----:B0-----:R-:W-:-:S07]  /*6c50*/  @!P3 FMUL.FTZ R0, R36, -1.4426950216293334961 ;  /* 0xbfb8aa3b2400b820 */ /* 0x001fce0000410000 */
[----:B------:R-:W-:Y:S01]  /*6c60*/  @!P5 MUFU.EX2 R4, R4 ;  /* 0x000000040004d308 */ /* 0x000fe20000000800 */
[----:B--2---:R-:W-:Y:S02]  /*6c70*/  @!P0 FADD.FTZ R13, R11, 1 ;  /* 0x3f8000000b0d8421 */ /* 0x004fe40000010000 */
[----:B------:R-:W-:Y:S02]  /*6c80*/  @!P4 FMUL.FTZ R5, R38, -1.4426950216293334961 ;  /* 0xbfb8aa3b2605c820 */ /* 0x000fe40000410000 */
[----:B---3--:R-:W-:Y:S02]  /*6c90*/  @!P6 FMUL.FTZ R10, R39, -1.4426950216293334961 ;  /* 0xbfb8aa3b270ae820 */ /* 0x008fe40000410000 */
[----:B------:R-:W0:Y:S01]  /*6ca0*/  LDS.128 R36, [R86.X16+0x200] ;  /* 0x0002000056247984 */ /* 0x000e22000000cc00 */
[----:B------:R-:W2:Y:S01]  /*6cb0*/  @!P3 MUFU.EX2 R0, R0 ;  /* 0x000000000000b308 */ /* 0x000ea20000000800 */
[----:B-----5:R-:W-:-:S07]  /*6cc0*/  @!P2 FADD.FTZ R15, R15, 1 ;  /* 0x3f8000000f0fa421 */ /* 0x020fce0000010000 */
[----:B------:R-:W3:Y:S08]  /*6cd0*/  @!P4 MUFU.EX2 R5, R5 ;  /* 0x000000050005c308 */ /* 0x000ef00000000800 */
[----:B------:R5:W1:Y:S01]  /*6ce0*/  @!P6 MUFU.EX2 R12, R10 ;  /* 0x0000000a000ce308 */ /* 0x000a620000000800 */
[----:B--2---:R-:W-:Y:S02]  /*6cf0*/  @!P3 FADD.FTZ R0, R0, 1 ;  /* 0x3f8000000000b421 */ /* 0x004fe40000010000 */
[----:B---3--:R-:W-:-:S05]  /*6d00*/  @!P4 FADD.FTZ R11, R5, 1 ;  /* 0x3f800000050bc421 */ /* 0x008fca0000010000 */
[----:B------:R-:W2:Y:S01]  /*6d10*/  @!P1 MUFU.RCP R43, R14 ;  /* 0x0000000e002b9308 */ /* 0x000ea20000001000 */
[----:B-----5:R-:W-:Y:S02]  /*6d20*/  @!P5 FADD.FTZ R10, R4, 1 ;  /* 0x3f800000040ad421 */ /* 0x020fe40000010000 */
[----:B------:R-:W-:-:S04]  /*6d30*/  IMAD.WIDE R4, R75, 0x10, R8 ;  /* 0x000000104b047825 */ /* 0x000fc800078e0208 */
[----:B-1----:R-:W-:Y:S01]  /*6d40*/  @!P6 FADD.FTZ R12, R12, 1 ;  /* 0x3f8000000c0ce421 */ /* 0x002fe20000010000 */
[----:B----4-:R-:W-:Y:S01]  /*6d50*/  STG.E.128 [R4.64], R16 ;  /* 0x0000001004007986 */ /* 0x010fe2000c101d08 */
[----:B------:R-:W1:Y:S03]  /*6d60*/  @!P0 MUFU.RCP R40, R13 ;  /* 0x0000000d00288308 */ /* 0x000e660000001000 */
[----:B0-----:R0:W-:Y:S01]  /*6d70*/  STG.E.128 [R4.64+0x200], R36 ;  /* 0x0002002404007986 */ /* 0x0011e2000c101d08 */
[----:B--2---:R-:W-:-:S04]  /*6d80*/  @!P1 FMUL.FTZ R34, R34, R43 ;  /* 0x0000002b22229220 */ /* 0x004fc80000410000 */
[----:B------:R-:W2:Y:S08]  /*6d90*/  @!P3 MUFU.RCP R41, R0 ;  /* 0x000000000029b308 */ /* 0x000eb00000001000 */
[----:B------:R-:W3:Y:S01]  /*6da0*/  @!P5 MUFU.RCP R10, R10 ;  /* 0x0000000a000ad308 */ /* 0x000ee20000001000 */
[----:B-1----:R-:W-:Y:S02]  /*6db0*/  @!P0 FMUL.FTZ R33, R33, R40 ;  /* 0x0000002821218220 */ /* 0x002fe40000410000 */
[----:B0-----:R-:W-:-:S05]  /*6dc0*/  IMAD R5, R95, c[0x0][0x300], RZ ;  /* 0x0000c0005f057a24 */ /* 0x001fca00078e02ff */
[----:B------:R-:W0:Y:S01]  /*6dd0*/  @!P4 MUFU.RCP R11, R11 ;  /* 0x0000000b000bc308 */ /* 0x000e220000001000 */
[----:B--2---:R-:W-:Y:S01]  /*6de0*/  @!P3 FMUL.FTZ R28, R28, R41 ;  /* 0x000000291c1cb220 */ /* 0x004fe20000410000 */
[----:B------:R-:W-:Y:S01]  /*6df0*/  BAR.SYNC.DEFER_BLOCKING 0x0 ;  /* 0x0000000000007b1d */ /* 0x000fe20000010000 */
[----:B------:R-:W-:Y:S01]  /*6e00*/  IMAD R17, R96, c[0x0][0x304], R5 ;  /* 0x0000c10060117a24 */ /* 0x000fe200078e0205 */
[----:B------:R-:W-:Y:S01]  /*6e10*/  IADD3 R84, P3, R84, -0x400, RZ ;  /* 0xfffffc0054547810 */ /* 0x000fe20007f7e0ff */
[----:B------:R-:W-:-:S03]  /*6e20*/  IMAD.WIDE.U32 R4, R96, c[0x0][0x300], R6 ;  /* 0x0000c00060047a25 */ /* 0x000fc600078e0006 */
[----:B------:R-:W1:Y:S01]  /*6e30*/  @!P6 MUFU.RCP R12, R12 ;  /* 0x0000000c000ce308 */ /* 0x000e620000001000 */
[----:B---3--:R-:W-:Y:S01]  /*6e40*/  @!P5 FMUL.FTZ R29, R29, R10 ;  /* 0x0000000a1d1dd220 */ /* 0x008fe20000410000 */
[----:B------:R-:W-:Y:S01]  /*6e50*/  IADD3 R5, R5, R17, RZ ;  /* 0x0000001105057210 */ /* 0x000fe20007ffe0ff */
[----:B------:R-:W-:Y:S01]  /*6e60*/  FADD.FTZ R0, R28, R89 ;  /* 0x000000591c007221 */ /* 0x000fe20000010000 */
[----:B------:R-:W-:Y:S02]  /*6e70*/  LEA R6, P0, R4, c[0x0][0x340], 0x2 ;  /* 0x0000d00004067a11 */ /* 0x000fe400078010ff */
[----:B------:R-:W-:Y:S02]  /*6e80*/  IADD3.X R85, R85, -0x1, RZ, P3, !PT ;  /* 0xffffffff55557810 */ /* 0x000fe40001ffe4ff */
[----:B------:R-:W2:Y:S01]  /*6e90*/  @!P2 MUFU.RCP R14, R15 ;  /* 0x0000000f000ea308 */ /* 0x000ea20000001000 */
[----:B0-----:R-:W-:Y:S01]  /*6ea0*/  @!P4 FMUL.FTZ R30, R30, R11 ;  /* 0x0000000b1e1ec220 */ /* 0x001fe20000410000 */
[----:B------:R-:W-:-:S02]  /*6eb0*/  LEA.HI.X R7, R4, c[0x0][0x344], R5, 0x2, P0 ;  /* 0x0000d10004077a11 */ /* 0x000fc400000f1405 */
[----:B------:R-:W-:Y:S02]  /*6ec0*/  ISETP.GT.AND P0, PT, R77, 0x1, PT ;  /* 0x000000014d00780c */ /* 0x000fe40003f04270 */
[----:B------:R-:W-:Y:S01]  /*6ed0*/  IADD3 R82, P4, R82, -0x400, RZ ;  /* 0xfffffc0052527810 */ /* 0x000fe20007f9e0ff */
[----:B------:R-:W-:Y:S01]  /*6ee0*/  IMAD.WIDE R4, R75, 0x10, R6 ;  /* 0x000000104b047825 */ /* 0x000fe200078e0206 */
[----:B------:R-:W-:Y:S02]  /*6ef0*/  MOV R77, R42 ;  /* 0x0000002a004d7202 */ /* 0x000fe40000000f00 */
[----:B------:R-:W-:Y:S01]  /*6f00*/  IADD3.X R83, R83, -0x1, RZ, P4, !PT ;  /* 0xffffffff53537810 */ /* 0x000fe200027fe4ff */
[----:B-1----:R-:W-:Y:S02]  /*6f10*/  @!P6 FMUL.FTZ R31, R31, R12 ;  /* 0x0000000c1f1fe220 */ /* 0x002fe40000410000 */
[----:B--2---:R-:W-:-:S03]  /*6f20*/  @!P2 FMUL.FTZ R35, R35, R14 ;  /* 0x0000000e2323a220 */ /* 0x004fc60000410000 */
[----:B------:R0:W-:Y:S01]  /*6f30*/  STS.128 [R72], R28 ;  /* 0x0000001c48007388 */ /* 0x0001e20000000c00 */
[----:B------:R-:W-:-:S03]  /*6f40*/  IADD3 R79, P2, R79, -0x800, RZ ;  /* 0xfffff8004f4f7810 */ /* 0x000fc60007f5e0ff */
[----:B------:R1:W-:Y:S01]  /*6f50*/  STS.128 [R72+0x10], R32 ;  /* 0x0000102048007388 */ /* 0x0003e20000000c00 */
[----:B------:R-:W-:-:S06]  /*6f60*/  NOP ;  /* 0x0000000000007918 */ /* 0x000fcc0000000000 */
[----:B------:R-:W2:Y:S01]  /*6f70*/  LDS.128 R8, [R86.X16] ;  /* 0x0000000056087984 */ /* 0x000ea2000000cc00 */
[----:B------:R-:W-:-:S03]  /*6f80*/  IADD3.X R78, R78, -0x1, RZ, P2, !PT ;  /* 0xffffffff4e4e7810 */ /* 0x000fc600017fe4ff */
[----:B------:R-:W3:Y:S01]  /*6f90*/  LDS.128 R12, [R86.X16+0x200] ;  /* 0x00020000560c7984 */ /* 0x000ee2000000cc00 */
[----:B0-----:R-:W-:Y:S01]  /*6fa0*/  FADD.FTZ R29, R0, R29 ;  /* 0x0000001d001d7221 */ /* 0x001fe20000010000 */
[----:B------:R-:W-:-:S03]  /*6fb0*/  IADD3 R0, P1, R2, -0x400, RZ ;  /* 0xfffffc0002007810 */ /* 0x000fc60007f3e0ff */
[----:B------:R-:W-:Y:S01]  /*6fc0*/  FADD.FTZ R30, R29, R30 ;  /* 0x0000001e1d1e7221 */ /* 0x000fe20000010000 */
[----:B------:R-:W-:Y:S02]  /*6fd0*/  IADD3.X R7, R3, -0x1, RZ, P1, !PT ;  /* 0xffffffff03077810 */ /* 0x000fe40000ffe4ff */
[----:B------:R-:W-:Y:S01]  /*6fe0*/  IADD3 R81, P1, R81, -0x800, RZ ;  /* 0xfffff80051517810 */ /* 0x000fe20007f3e0ff */
[----:B------:R-:W-:-:S03]  /*6ff0*/  FADD.FTZ R31, R30, R31 ;  /* 0x0000001f1e1f7221 */ /* 0x000fc60000010000 */
[----:B------:R-:W-:Y:S01]  /*7000*/  IADD3.X R80, R80, -0x1, RZ, P1, !PT ;  /* 0xffffffff50507810 */ /* 0x000fe20000ffe4ff */
        /* <DEDUP_REMOVED lines=8> */
.L_x_12864:
        /* <DEDUP_REMOVED lines=24> */
.L_x_12931:
[----:B0-----:R-:W-:Y:S05]  /*7210*/  BSYNC B0 ;  /* 0x0000000000007941 */ /* 0x001fea0003800000 */
.L_x_12930:
        /* <DEDUP_REMOVED lines=23> */
.L_x_12933:
[----:B0-----:R-:W0:Y:S02]  /*7390*/  S2R R9, SR_TID.X ;  /* 0x0000000000097919 */ /* 0x001e240000002100 */
.L_x_12934:
[----:B0-----:R-:W-:Y:S05]  /*73a0*/  BSYNC B0 ;  /* 0x0000000000007941 */ /* 0x001fea0003800000 */
.L_x_12932:
[----:B------:R-:W-:-:S13]  /*73b0*/  ISETP.GE.AND P0, PT, R9, c[0x0][0x16c], PT ;  /* 0x00005b0009007a0c */ /* 0x000fda0003f06270 */
[----:B------:R-:W-:Y:S05]  /*73c0*/  @P0 EXIT ;  /* 0x000000000000094d */ /* 0x000fea0003800000 */
[----:B------:R-:W-:Y:S02]  /*73d0*/  IMAD R95, R95, c[0x0][0x288], RZ ;  /* 0x0000a2005f5f7a24 */ /* 0x000fe400078e02ff */
[----:B------:R-:W-:-:S04]  /*73e0*/  IMAD.WIDE.U32 R4, R96, c[0x0][0x288], RZ ;  /* 0x0000a20060047a25 */ /* 0x000fc800078e00ff */
[----:B------:R-:W-:-:S05]  /*73f0*/  IMAD R13, R96, c[0x0][0x28c], R95 ;  /* 0x0000a300600d7a24 */ /* 0x000fca00078e025f */
[----:B------:R-:W-:Y:S02]  /*7400*/  IADD3 R13, R5, R13, RZ ;  /* 0x0000000d050d7210 */ /* 0x000fe40007ffe0ff */
.L_x_12935:
        /* <DEDUP_REMOVED lines=17> */
.L_x_12936:
        /* <DEDUP_REMOVED lines=14> */
.L_x_14753:


//--------------------- .text._Z25selective_scan_bwd_kernelI32Selective_Scan_bwd_kernel_traitsILi32ELi8ELb1ELb1ELb1ELb1ELb1EfN3c107complexIfEEEEv12SSMParamsBwd --------------------------
	.section	.text._Z25selective_scan_bwd_kernelI32Selective_Scan_bwd_kernel_traitsILi32ELi8ELb1ELb1ELb1ELb1ELb1EfN3c107complexIfEEEEv12SSMParamsBwd,"ax",@progbits
	.sectioninfo	@"SHI_REGISTERS=210"
	.align	128
        .global         _Z25selective_scan_bwd_kernelI32Selective_Scan_bwd_kernel_traitsILi32ELi8ELb1ELb1ELb1ELb1ELb1EfN3c107complexIfEEEEv12SSMParamsBwd
        .type           _Z25selective_scan_bwd_kernelI32Selective_Scan_bwd_kernel_traitsILi32ELi8ELb1ELb1ELb1ELb1ELb1EfN3c107complexIfEEEEv12SSMParamsBwd,@function
        .size           _Z25selective_scan_bwd_kernelI32Selective_Scan_bwd_kernel_traitsILi32ELi8ELb1ELb1ELb1ELb1ELb1EfN3c107complexIfEEEEv12SSMParamsBwd,(.L_x_14754 - _Z25selective_scan_bwd_kernelI32Selective_Scan_bwd_kernel_traitsILi32ELi8ELb1ELb1ELb1ELb1ELb1EfN3c107complexIfEEEEv12SSMParamsBwd)
        .other          _Z25selective_scan_bwd_kernelI32Selective_Scan_bwd_kernel_traitsILi32ELi8ELb1ELb1ELb1ELb1ELb1EfN3c107complexIfEEEEv12SSMParamsBwd,@"STO_CUDA_ENTRY STV_DEFAULT"
_Z25selective_scan_bwd_kernelI32Selective_Scan_bwd_kernel_traitsILi32ELi8ELb1ELb1ELb1ELb1ELb1EfN3c107complexIfEEEEv12SSMParamsBwd:
.text._Z25selective_scan_bwd_kernelI32Selective_Scan_bwd_kernel_traitsILi32ELi8ELb1ELb1ELb1ELb1ELb1EfN3c107complexIfEEEEv12SSMParamsBwd:
        /* <DEDUP_REMOVED lines=10> */
[----:B------:R-:W-:Y:S01]  /*00a0*/  ISETP.NE.AND.EX P1, PT, RZ, c[0x0][0x254], PT, P1 ;  /* 0x00009500ff007a0c */ /* 0x000fe20003f25310 */
[----:B------:R-:W-:-:S02]  /*00b0*/  CS2R R94, SRZ ;  /* 0x00000000005e7805 */ /* 0x000fc4000001ff00 */
        /* <DEDUP_REMOVED lines=12> */
[----:B------:R-:W-:Y:S01]  /*0180*/  ISETP.NE.AND P0, PT, RZ, c[0x0][0x178], PT ;  /* 0x00005e00ff007a0c */ /* 0x000fe20003f05270 */
[----:B------:R-:W-:Y:S01]  /*0190*/  CS2R R62, SRZ ;  /* 0x00000000003e7805 */ /* 0x000fe2000001ff00 */
[----:B------:R-:W-:Y:S01]  /*01a0*/  MOV R16, c[0x0][0x174] ;  /* 0x00005d0000107a02 */ /* 0x000fe20000000f00 */
[C---:B------:R-:W-:Y:S01]  /*01b0*/  IMAD R0, R92.reuse, c[0x0][0x1d0], RZ ;  /* 0x000074005c007a24 */ /* 0x040fe200078e02ff */
[----:B------:R-:W-:Y:S01]  /*01c0*/  HFMA2.MMA R93, -RZ, RZ, 0, 0 ;  /* 0x00000000ff5d7435 */ /* 0x000fe200000001ff */
[----:B------:R-:W-:Y:S01]  /*01d0*/  IMAD R10, R92, c[0x0][0x278], RZ ;  /* 0x00009e005c0a7a24 */ /* 0x000fe200078e02ff */
[----:B-1----:R-:W-:Y:S01]  /*01e0*/  HFMA2.MMA R6, -RZ, RZ, 0, 0 ;  /* 0x00000000ff067435 */ /* 0x002fe200000001ff */
[----:B----4-:R-:W-:Y:S01]  /*01f0*/  IABS R4, R99 ;  /* 0x0000006300047213 */ /* 0x010fe20000000000 */
[----:B------:R-:W-:-:S02]  /*0200*/  IMAD R5, R97, c[0x0][0x1d4], R0 ;  /* 0x0000750061057a24 */ /* 0x000fc400078e0200 */
[----:B------:R-:W-:Y:S01]  /*0210*/  IMAD R12, R92, c[0x0][0x190], RZ ;  /* 0x000064005c0c7a24 */ /* 0x000fe200078e02ff */
[----:B---3--:R-:W-:Y:S01]  /*0220*/  IADD3 R8, RZ, -R7, RZ ;  /* 0x80000007ff087210 */ /* 0x008fe20007ffe0ff */
[C---:B------:R-:W-:Y:S02]  /*0230*/  IMAD R13, R97.reuse, c[0x0][0x27c], R10 ;  /* 0x00009f00610d7a24 */ /* 0x040fe400078e020a */
        /* <DEDUP_REMOVED lines=24> */
[----:B------:R-:W-:Y:S01]  /*03c0*/  IMAD R12, R99, c[0x0][0x1ec], R12 ;  /* 0x00007b00630c7a24 */ /* 0x000fe200078e020c */
[-C--:B------:R-:W-:Y:S01]  /*03d0*/  @!P2 IADD3 R0, R0, -R19.reuse, RZ ;  /* 0x800000130000a210 */ /* 0x080fe20007ffe0ff */
[----:B------:R-:W-:Y:S01]  /*03e0*/  IMAD R17, R97, c[0x0][0x1b4], R14 ;  /* 0x00006d0061117a24 */ /* 0x000fe200078e020e */
[----:B------:R-:W-:Y:S01]  /*03f0*/  @!P2 IADD3 R90, R90, 0x1, RZ ;  /* 0x000000015a5aa810 */ /* 0x000fe20007ffe0ff */
[----:B------:R-:W-:Y:S01]  /*0400*/  IMAD.WIDE.U32 R2, R99, c[0x0][0x1d8], R2 ;  /* 0x0000760063027a25 */ /* 0x000fe200078e0002 */
[----:B------:R-:W-:-:S02]  /*0410*/  ISETP.GE.U32.AND P1, PT, R0, R19, PT ;  /* 0x000000130000720c */ /* 0x000fc40003f26070 */
[----:B------:R-:W-:Y:S01]  /*0420*/  IADD3 R65, P2, R13, R4, RZ ;  /* 0x000000040d417210 */ /* 0x000fe20007f5e0ff */
[----:B------:R-:W-:Y:S02]  /*0430*/  IMAD R14, R98, c[0x0][0x280], RZ ;  /* 0x0000a000620e7a24 */ /* 0x000fe400078e02ff */
[----:B------:R-:W-:Y:S01]  /*0440*/  IMAD.WIDE.U32 R6, R99, c[0x0][0x280], R6 ;  /* 0x0000a00063067a25 */ /* 0x000fe200078e0006 */
[----:B------:R-:W-:-:S03]  /*0450*/  IADD3.X R4, R15, R5, R12, P2, !PT ;  /* 0x000000050f047210 */ /* 0x000fc600017fe40c */
[----:B------:R-:W-:Y:S02]  /*0460*/  IMAD R0, R98, c[0x0][0x1d8], RZ ;  /* 0x0000760062007a24 */ /* 0x000fe400078e02ff */
[----:B------:R-:W-:Y:S02]  /*0470*/  IMAD.WIDE.U32 R10, R97, c[0x0][0x1b0], RZ ;  /* 0x00006c00610a7a25 */ /* 0x000fe400078e00ff */
[----:B------:R-:W-:Y:S02]  /*0480*/  @P1 IADD3 R90, R90, 0x1, RZ ;  /* 0x000000015a5a1810 */ /* 0x000fe40007ffe0ff */
[----:B------:R-:W-:Y:S01]  /*0490*/  IMAD R14, R99, c[0x0][0x284], R14 ;  /* 0x0000a100630e7a24 */ /* 0x000fe200078e020e */
[----:B------:R-:W-:Y:S01]  /*04a0*/  IADD3 R87, P1, R13, R2, RZ ;  /* 0x000000020d577210 */ /* 0x000fe20007f3e0ff */
[----:B------:R-:W-:Y:S01]  /*04b0*/  IMAD R0, R99, c[0x0][0x1dc], R0 ;  /* 0x0000770063007a24 */ /* 0x000fe200078e0200 */
[----:B------:R-:W-:Y:S02]  /*04c0*/  @!P3 IADD3 R90, -R90, RZ, RZ ;  /* 0x000000ff5a5ab210 */ /* 0x000fe40007ffe1ff */
[----:B------:R-:W-:-:S02]  /*04d0*/  @!P0 LOP3.LUT R90, RZ, c[0x0][0x178], RZ, 0x33, !PT ;  /* 0x00005e00ff5a8a12 */ /* 0x000fc400078e33ff */
[----:B------:R-:W-:Y:S02]  /*04e0*/  LEA R64, P0, R65, c[0x0][0x248], 0x2 ;  /* 0x0000920041407a11 */ /* 0x000fe400078010ff */
[----:B------:R-:W-:Y:S01]  /*04f0*/  IADD3 R13, P4, R13, R6, RZ ;  /* 0x000000060d0d7210 */ /* 0x000fe20007f9e0ff */
[----:B------:R-:W-:Y:S01]  /*0500*/  IMAD.WIDE.U32 R8, R90, c[0x0][0x1a8], R8 ;  /* 0x00006a005a087a25 */ /* 0x000fe200078e0008 */
[----:B------:R-:W-:Y:S02]  /*0510*/  SHF.R.S32.HI R132, RZ, 0x1f, R90 ;  /* 0x0000001fff847819 */ /* 0x000fe4000001145a */
[----:B------:R-:W-:Y:S02]  /*0520*/  LEA.HI.X R65, R65, c[0x0][0x24c], R4, 0x2, P0 ;  /* 0x0000930041417a11 */ /* 0x000fe400000f1404 */
[----:B------:R-:W-:Y:S01]  /*0530*/  ISETP.NE.U32.AND P0, PT, RZ, c[0x0][0x260], PT ;  /* 0x00009800ff007a0c */ /* 0x000fe20003f05070 */
[----:B------:R-:W-:Y:S01]  /*0540*/  IMAD R5, R132, c[0x0][0x1a8], RZ ;  /* 0x00006a0084057a24 */ /* 0x000fe200078e02ff */
[----:B------:R-:W-:-:S02]  /*0550*/  IADD3 R11, R11, R17, RZ ;  /* 0x000000110b0b7210 */ /* 0x000fc40007ffe0ff */
[C---:B------:R-:W-:Y:S01]  /*0560*/  IADD3.X R6, R15.reuse, R7, R14, P4, !PT ;  /* 0x000000070f067210 */ /* 0x040fe200027fe40e */
[----:B------:R-:W-:Y:S01]  /*0570*/  IMAD R7, R132, c[0x0][0x1c8], RZ ;  /* 0x0000720084077a24 */ /* 0x000fe200078e02ff */
[----:B------:R-:W-:Y:S01]  /*0580*/  IADD3.X R2, R15, R3, R0, P1, !PT ;  /* 0x000000030f027210 */ /* 0x000fe20000ffe400 */
[C---:B------:R-:W-:Y:S01]  /*0590*/  IMAD R5, R90.reuse, c[0x0][0x1ac], R5 ;  /* 0x00006b005a057a24 */ /* 0x040fe200078e0205 */
[----:B------:R-:W-:Y:S01]  /*05a0*/  LEA R88, P1, R87, c[0x0][0x240], 0x2 ;  /* 0x0000900057587a11 */ /* 0x000fe200078210ff */
[C---:B------:R-:W-:Y:S01]  /*05b0*/  IMAD.WIDE.U32 R10, R90.reuse, c[0x0][0x1c8], R10 ;  /* 0x000072005a0a7a25 */ /* 0x040fe200078e000a */
[----:B------:R-:W-:Y:S02]  /*05c0*/  LEA R86, P2, R13, c[0x0][0x308], 0x2 ;  /* 0x0000c2000d567a11 */ /* 0x000fe400078410ff */
[----:B------:R-:W-:Y:S01]  /*05d0*/  ISETP.NE.AND.EX P0, PT, RZ, c[0x0][0x264], PT, P0 ;  /* 0x00009900ff007a0c */ /* 0x000fe20003f05300 */
[----:B------:R-:W-:Y:S01]  /*05e0*/  IMAD R7, R90, c[0x0][0x1cc], R7 ;  /* 0x000073005a077a24 */ /* 0x000fe200078e0207 */
[----:B------:R-:W-:-:S02]  /*05f0*/  LEA R3, R16, 0xfffffe00, 0x9 ;  /* 0xfffffe0010037811 */ /* 0x000fc400078e48ff */
[----:B------:R-:W-:Y:S02]  /*0600*/  LEA.HI.X R87, R87, c[0x0][0x244], R2, 0x2, P1 ;  /* 0x0000910057577a11 */ /* 0x000fe400008f1402 */
        /* <DEDUP_REMOVED lines=17> */
[----:B------:R-:W-:Y:S02]  /*0720*/  LEA R82, P6, R3, c[0x0][0x230], 0x2 ;  /* 0x00008c0003527a11 */ /* 0x000fe400078c10ff */
[----:B------:R-:W-:Y:S01]  /*0730*/  LEA.HI.X R83, R83, c[0x0][0x22c], R4, 0x2, P5 ;  /* 0x00008b0053537a11 */ /* 0x000fe200028f1404 */
        /* <DEDUP_REMOVED lines=16> */
.L_x_13003:
        /* <DEDUP_REMOVED lines=28> */
[----:B------:R-:W-:Y:S01]  /*0a00*/  IADD3 R76, -R131, c[0x0][0x174], RZ ;  /* 0x00005d00834c7a10 */ /* 0x000fe20007ffe1ff */
[----:B------:R-:W-:Y:S01]  /*0a10*/  IMAD R0, R92, c[0x0][0x1f0], RZ ;  /* 0x00007c005c007a24 */ /* 0x000fe200078e02ff */
[----:B------:R-:W-:Y:S01]  /*0a20*/  BSSY B0, `(.L_x_12938) ;  /* 0x0000040000007945 */ /* 0x000fe20003800000 */
[----:B0----5:R-:W-:Y:S01]  /*0a30*/  FADD.FTZ R77, R32, R94 ;  /* 0x0000005e204d7221 */ /* 0x021fe20000010000 */
[----:B------:R-:W-:Y:S01]  /*0a40*/  LEA R66, R76, 0xffffff00, 0x8 ;  /* 0xffffff004c427811 */ /* 0x000fe200078e40ff */
[----:B------:R-:W-:-:S02]  /*0a50*/  IMAD R7, R97, c[0x0][0x1f4], R0 ;  /* 0x00007d0061077a24 */ /* 0x000fc400078e0200 */
[----:B-1----:R-:W-:Y:S01]  /*0a60*/  FADD.FTZ R73, R36, R94 ;  /* 0x0000005e24497221 */ /* 0x002fe20000010000 */
[----:B------:R-:W-:Y:S01]  /*0a70*/  SHF.R.S32.HI R67, RZ, 0x1f, R66 ;  /* 0x0000001fff437819 */ /* 0x000fe20000011442 */
[----:B------:R-:W-:Y:S01]  /*0a80*/  IMAD R0, R98, c[0x0][0x1f8], RZ ;  /* 0x00007e0062007a24 */ /* 0x000fe200078e02ff */
[----:B------:R-:W-:Y:S01]  /*0a90*/  FSETP.GTU.FTZ.AND P2, PT, R77, 20, PT ;  /* 0x41a000004d00780b */ /* 0x000fe20003f5c000 */
[----:B------:R-:W-:Y:S01]  /*0aa0*/  FADD.FTZ R74, R33, R94 ;  /* 0x0000005e214a7221 */ /* 0x000fe20000010000 */
[----:B------:R-:W-:Y:S01]  /*0ab0*/  FSETP.GTU.FTZ.AND P6, PT, R73, 20, PT ;  /* 0x41a000004900780b */ /* 0x000fe20003fdc000 */
[----:B------:R-:W-:-:S03]  /*0ac0*/  IMAD.WIDE.U32 R12, R97, c[0x0][0x1f0], R66 ;  /* 0x00007c00610c7a25 */ /* 0x000fc600078e0042 */
[----:B------:R-:W-:Y:S01]  /*0ad0*/  FSETP.GTU.FTZ.AND P3, PT, R74, 20, PT ;  /* 0x41a000004a00780b */ /* 0x000fe20003f7c000 */
[----:B------:R-:W-:Y:S01]  /*0ae0*/  IMAD R15, R99, c[0x0][0x1fc], R0 ;  /* 0x00007f00630f7a24 */ /* 0x000fe200078e0200 */
[----:B------:R-:W-:Y:S01]  /*0af0*/  IADD3 R13, R13, R7, RZ ;  /* 0x000000070d0d7210 */ /* 0x000fe20007ffe0ff */
[--C-:B------:R-:W-:Y:S02]  /*0b00*/  FADD.FTZ R75, R34, R94.reuse ;  /* 0x0000005e224b7221 */ /* 0x100fe40000010000 */
[----:B------:R-:W-:Y:S02]  /*0b10*/  FADD.FTZ R72, R35, R94 ;  /* 0x0000005e23487221 */ /* 0x000fe40000010000 */
        /* <DEDUP_REMOVED lines=48> */
.L_x_12939:
[----:B------:R-:W-:Y:S05]  /*0e20*/  BSYNC B0 ;  /* 0x0000000000007941 */ /* 0x000fea0003800000 */
.L_x_12938:
        /* <DEDUP_REMOVED lines=35> */
.L_x_12941:
[----:B------:R-:W-:Y:S05]  /*1060*/  BSYNC B0 ;  /* 0x0000000000007941 */ /* 0x000fea0003800000 */
.L_x_12940:
        /* <DEDUP_REMOVED lines=33> */
.L_x_12943:
[----:B------:R-:W-:Y:S05]  /*1280*/  BSYNC B0 ;  /* 0x0000000000007941 */ /* 0x000fea0003800000 */
.L_x_12942:
        /* <DEDUP_REMOVED lines=33> */
.L_x_12945:
[----:B------:R-:W-:Y:S05]  /*14a0*/  BSYNC B0 ;  /* 0x0000000000007941 */ /* 0x000fea0003800000 */
.L_x_12944:
        /* <DEDUP_REMOVED lines=33> */
.L_x_12947:
[----:B------:R-:W-:Y:S05]  /*16c0*/  BSYNC B0 ;  /* 0x0000000000007941 */ /* 0x000fea0003800000 */
.L_x_12946:
        /* <DEDUP_REMOVED lines=33> */
.L_x_12949:
[----:B------:R-:W-:Y:S05]  /*18e0*/  BSYNC B0 ;  /* 0x0000000000007941 */ /* 0x000fea0003800000 */
.L_x_12948:
        /* <DEDUP_REMOVED lines=33> */
.L_x_12951:
[----:B------:R-:W-:Y:S05]  /*1b00*/  BSYNC B0 ;  /* 0x0000000000007941 */ /* 0x000fea0003800000 */
.L_x_12950:
        /* <DEDUP_REMOVED lines=33> */
.L_x_12953:
[----:B------:R-:W-:Y:S05]  /*1d20*/  BSYNC B0 ;  /* 0x0000000000007941 */ /* 0x000fea0003800000 */
.L_x_12952:
[----:B------:R-:W-:Y:S06]  /*1d30*/  BAR.SYNC.DEFER_BLOCKING 0x0 ;  /* 0x0000000000007b1d */ /* 0x000fec0000010000 */
[----:B0-----:R-:W3:Y:S04]  /*1d40*/  LDG.E.128 R40, [R12.64] ;  /* 0x0000000a0c287981 */ /* 0x001ee8000c1e1d00 */
[----:B------:R-:W4:Y:S01]  /*1d50*/  LDG.E.128 R44, [R12.64+0x200] ;  /* 0x0002000a0c2c7981 */ /* 0x000f22000c1e1d00 */
        /* <DEDUP_REMOVED lines=150> */
[----:B------:R-:W-:Y:S01]  /*26c0*/  STS.128 [R78], R32 ;  /* 0x000000204e007388 */ /* 0x000fe20000000c00 */
[----:B------:R-:W-:-:S03]  /*26d0*/  IMAD R6, R98, c[0x0][0x218], RZ ;  /* 0x0000860062067a24 */ /* 0x000fc600078e02ff */
[----:B------:R-:W-:Y:S01]  /*26e0*/  STS.128 [R78+0x10], R28 ;  /* 0x0000101c4e007388 */ /* 0x000fe20000000c00 */
[----:B------:R-:W-:-:S06]  /*26f0*/  NOP ;  /* 0x0000000000007918 */ /* 0x000fcc0000000000 */
[----:B-1----:R-:W0:Y:S01]  /*2700*/  LDS.128 R8, [R89.X16] ;  /* 0x0000000059087984 */ /* 0x002e22000000cc00 */
[----:B------:R-:W-:Y:S01]  /*2710*/  IADD3 R5, R5, R7, RZ ;  /* 0x0000000705057210 */ /* 0x000fe20007ffe0ff */
[C---:B------:R-:W-:Y:S02]  /*2720*/  IMAD R7, R99.reuse, c[0x0][0x21c], R6 ;  /* 0x0000870063077a24 */ /* 0x040fe400078e0206 */
[----:B------:R-:W1:Y:S02]  /*2730*/  LDS.128 R12, [R89.X16+0x200] ;  /* 0x00020000590c7984 */ /* 0x000e64000000cc00 */
[----:B------:R-:W-:-:S05]  /*2740*/  IMAD.WIDE.U32 R4, R99, c[0x0][0x218], R4 ;  /* 0x0000860063047a25 */ /* 0x000fca00078e0004 */
[----:B------:R-:W-:Y:S02]  /*2750*/  IADD3 R5, R5, R7, RZ ;  /* 0x0000000705057210 */ /* 0x000fe40007ffe0ff */
[----:B------:R-:W-:-:S04]  /*2760*/  LEA R6, P0, R4, c[0x0][0x270], 0x2 ;  /* 0x00009c0004067a11 */ /* 0x000fc800078010ff */
[----:B------:R-:W-:-:S05]  /*2770*/  LEA.HI.X R7, R4, c[0x0][0x274], R5, 0x2, P0 ;  /* 0x00009d0004077a11 */ /* 0x000fca00000f1405 */
[----:B------:R-:W-:-:S05]  /*2780*/  IMAD.WIDE R4, R79, 0x10, R6 ;  /* 0x000000104f047825 */ /* 0x000fca00078e0206 */
[----:B0-----:R0:W-:Y:S04]  /*2790*/  STG.E.128 [R4.64], R8 ;  /* 0x0000000804007986 */ /* 0x0011e8000c101d0a */
[----:B-1----:R0:W-:Y:S02]  /*27a0*/  STG.E.128 [R4.64+0x200], R12 ;  /* 0x0002000c04007986 */ /* 0x0021e4000c101d0a */
.L_x_12954:
[----:B0-----:R-:W-:Y:S01]  /*27b0*/  FFMA.FTZ R4, R26, R45, R95 ;  /* 0x0000002d1a047223 */ /* 0x001fe2000001005f */
[----:B------:R-:W-:Y:S01]  /*27c0*/  BAR.SYNC.DEFER_BLOCKING 0x0 ;  /* 0x0000000000007b1d */ /* 0x000fe20000010000 */
[----:B------:R-:W-:Y:S01]  /*27d0*/  CS2R R16, SRZ ;  /* 0x0000000000107805 */ /* 0x000fe2000001ff00 */
[----:B------:R-:W-:Y:S01]  /*27e0*/  CS2R R14, SRZ ;  /* 0x00000000000e7805 */ /* 0x000fe2000001ff00 */
[----:B------:R-:W-:Y:S01]  /*27f0*/  FFMA.FTZ R4, R27, R111, R4 ;  /* 0x0000006f1b047223 */ /* 0x000fe20000010004 */
[----:B------:R-:W-:Y:S01]  /*2800*/  CS2R R12, SRZ ;  /* 0x00000000000c7805 */ /* 0x000fe2000001ff00 */
[----:B------:R-:W-:Y:S01]  /*2810*/  CS2R R18, SRZ ;  /* 0x0000000000127805 */ /* 0x000fe2000001ff00 */
[----:B-1----:R-:W-:-:S02]  /*2820*/  FMUL.FTZ R8, R115, R96 ;  /* 0x0000006073087220 */ /* 0x002fc40000410000 */
[----:B------:R-:W-:Y:S02]  /*2830*/  FFMA.FTZ R4, R20, R49, R4 ;  /* 0x0000003114047223 */ /* 0x000fe40000010004 */
[-C--:B------:R-:W-:Y:S02]  /*2840*/  FMUL.FTZ R9, R114, R96.reuse ;  /* 0x0000006072097220 */ /* 0x080fe40000410000 */
        /* <DEDUP_REMOVED lines=15> */
[----:B------:R-:W-:-:S02]  /*2940*/  FADD.FTZ R114, R114, R114 ;  /* 0x0000007272727221 */ /* 0x000fc40000010000 */
[----:B------:R-:W-:Y:S01]  /*2950*/  FADD.FTZ R112, R45, R45 ;  /* 0x0000002d2d707221 */ /* 0x000fe20000010000 */
[----:B------:R-:W-:Y:S01]  /*2960*/  LOP3.LUT R16, R16, 0xfffffe, RZ, 0xc0, !PT ;  /* 0x00fffffe10107812 */ /* 0x000fe200078ec0ff */
[----:B------:R-:W-:Y:S02]  /*2970*/  FADD.FTZ R111, R111, R111 ;  /* 0x0000006f6f6f7221 */ /* 0x000fe40000010000 */
[----:B------:R-:W-:Y:S01]  /*2980*/  FADD.FTZ R110, R49, R49 ;  /* 0x00000031316e7221 */ /* 0x000fe20000010000 */
[----:B------:R-:W-:Y:S01]  /*2990*/  IADD3 R113, R113, -R16, RZ ;  /* 0x8000001071717210 */ /* 0x000fe20007ffe0ff */
[----:B------:R-:W-:Y:S01]  /*29a0*/  FADD.FTZ R109, R109, R109 ;  /* 0x0000006d6d6d7221 */ /* 0x000fe20000010000 */
[----:B------:R-:W-:Y:S01]  /*29b0*/  MOV R16, RZ ;  /* 0x000000ff00107202 */ /* 0x000fe20000000f00 */
[----:B------:R-:W-:Y:S02]  /*29c0*/  FADD.FTZ R108, R51, R51 ;  /* 0x00000033336c7221 */ /* 0x000fe40000010000 */
[----:B------:R-:W-:-:S02]  /*29d0*/  FADD.FTZ R107, R107, R107 ;  /* 0x0000006b6b6b7221 */ /* 0x000fc40000010000 */
.L_x_13002:
        /* <DEDUP_REMOVED lines=16> */
[----:B------:R-:W-:Y:S02]  /*2ae0*/  IMAD R51, R99, c[0x0][0x184], R48 ;  /* 0x0000610063337a24 */ /* 0x000fe400078e0230 */
[----:B0-----:R-:W-:-:S03]  /*2af0*/  IMAD.WIDE.U32 R44, R106, c[0x0][0x1c0], RZ ;  /* 0x000070006a2c7a25 */ /* 0x001fc600078e00ff */
[----:B------:R-:W-:Y:S01]  /*2b00*/  IADD3 R47, R47, R51, RZ ;  /* 0x000000332f2f7210 */ /* 0x000fe20007ffe0ff */
[----:B------:R-:W-:-:S04]  /*2b10*/  IMAD R51, R116, c[0x0][0x188], RZ ;  /* 0x0000620074337a24 */ /* 0x000fc800078e02ff */
[----:B------:R-:W-:-:S04]  /*2b20*/  IMAD.WIDE.U32 R46, R106, c[0x0][0x188], R46 ;  /* 0x000062006a2e7a25 */ /* 0x000fc800078e002e */
[----:B------:R-:W-:Y:S01]  /*2b30*/  IMAD R51, R106, c[0x0][0x18c], R51 ;  /* 0x000063006a337a24 */ /* 0x000fe200078e0233 */
[----:B------:R-:W-:-:S04]  /*2b40*/  LEA R68, P0, R46, c[0x0][0x220], 0x3 ;  /* 0x000088002e447a11 */ /* 0x000fc800078018ff */
[----:B------:R-:W-:-:S04]  /*2b50*/  IADD3 R47, R47, R51, RZ ;  /* 0x000000332f2f7210 */ /* 0x000fc80007ffe0ff */
[----:B------:R-:W-:Y:S01]  /*2b60*/  LEA.HI.X R69, R46, c[0x0][0x224], R47, 0x3, P0 ;  /* 0x000089002e457a11 */ /* 0x000fe200000f1c2f */
[----:B------:R-:W-:-:S05]  /*2b70*/  IMAD R47, R116, c[0x0][0x1c0], RZ ;  /* 0x00007000742f7a24 */ /* 0x000fca00078e02ff */
[----:B------:R-:W4:Y:S01]  /*2b80*/  LDG.E.64 R68, [R68.64] ;  /* 0x0000000a44447981 */ /* 0x000f22000c1e1b00 */
        /* <DEDUP_REMOVED lines=10> */
[----:B-1----:R1:W2:Y:S04]  /*2c30*/  LDG.E.128 R44, [R100.64] ;  /* 0x0000000a642c7981 */ /* 0x0022a8000c1e1d00 */
        /* <DEDUP_REMOVED lines=8> */
[----:B-1----:R-:W-:Y:S01]  /*2cc0*/  IADD3 R101, R91, 0x200, RZ ;  /* 0x000002005b657810 */ /* 0x002fe20007ffe0ff */
[----:B------:R-:W-:Y:S01]  /*2cd0*/  LDS.128 R36, [R117+0x20] ;  /* 0x0000200075247984 */ /* 0x000fe20000000c00 */
[----:B------:R-:W-:Y:S02]  /*2ce0*/  ISETP.LT.OR P1, PT, R76, 0x2, P0 ;  /* 0x000000024c00780c */ /* 0x000fe40000721670 */
[----:B------:R-:W-:Y:S01]  /*2cf0*/  @!P2 LEA R101, R113, R106, 0x8 ;  /* 0x0000006a7165a211 */ /* 0x000fe200078e40ff */
[----:B------:R-:W-:Y:S01]  /*2d00*/  LDS.128 R40, [R117+0x30] ;  /* 0x0000300075287984 */ /* 0x000fe20000000c00 */
[----:B------:R-:W-:Y:S02]  /*2d10*/  FMUL.FTZ R140, R68, 1.4426950216293334961 ;  /* 0x3fb8aa3b448c7820 */ /* 0x000fe40000410000 */
[-C--:B0-----:R-:W-:Y:S01]  /*2d20*/  FMUL.FTZ R28, R69, R73.reuse ;  /* 0x00000049451c7220 */ /* 0x081fe20000410000 */
        /* <DEDUP_REMOVED lines=15> */
[----:B------:R-:W-:Y:S02]  /*2e20*/  @!P1 IMAD.WIDE R100, R121, 0x10, R2 ;  /* 0x0000001079649825 */ /* 0x000fe400078e0202 */
[----:B------:R-:W-:Y:S02]  /*2e30*/  MUFU.SIN R121, R126 ;  /* 0x0000007e00797308 */ /* 0x000fe40000000400 */
[----:B------:R-:W-:-:S06]  /*2e40*/  FMUL.FTZ R122, R69, R71 ;  /* 0x00000047457a7220 */ /* 0x000fcc0000410000 */
[----:B------:R-:W1:Y:S01]  /*2e50*/  MUFU.EX2 R120, R120 ;  /* 0x0000007800787308 */ /* 0x000e620000000800 */
[----:B------:R-:W-:-:S07]  /*2e60*/  FMUL.RZ R122, R122, 0.15915493667125701904 ;  /* 0x3e22f9837a7a7820 */ /* 0x000fce000040c000 */
[----:B------:R-:W1:Y:S01]  /*2e70*/  MUFU.COS R123, R126 ;  /* 0x0000007e007b7308 */ /* 0x000e620000000000 */
[----:B------:R-:W-:Y:S02]  /*2e80*/  FMUL.FTZ R134, R69, R75 ;  /* 0x0000004b45867220 */ /* 0x000fe40000410000 */
[----:B0-----:R-:W-:-:S05]  /*2e90*/  FMUL.FTZ R137, R29, R73 ;  /* 0x000000491d897220 */ /* 0x001fca0000410000 */
[----:B------:R-:W-:Y:S01]  /*2ea0*/  MUFU.SIN R125, R122 ;  /* 0x0000007a007d7308 */ /* 0x000fe20000000400 */
[----:B------:R-:W-:-:S07]  /*2eb0*/  FMUL.RZ R143, R134, 0.15915493667125701904 ;  /* 0x3e22f983868f7820 */ /* 0x000fce000040c000 */
[----:B------:R0:W-:Y:S02]  /*2ec0*/  MUFU.COS R127, R122 ;  /* 0x0000007a007f7308 */ /* 0x0001e40000000000 */
[----:B0-----:R-:W-:-:S04]  /*2ed0*/  FMUL.FTZ R122, R69, R74 ;  /* 0x0000004a457a7220 */ /* 0x001fc80000410000 */
[----:B------:R-:W-:Y:S02]  /*2ee0*/  FMUL.RZ R138, R122, 0.15915493667125701904 ;  /* 0x3e22f9837a8a7820 */ /* 0x000fe4000040c000 */
[C---:B------:R-:W-:Y:S02]  /*2ef0*/  FMUL.FTZ R122, R140.reuse, R74 ;  /* 0x0000004a8c7a7220 */ /* 0x040fe40000410000 */
[----:B------:R-:W-:Y:S01]  /*2f00*/  FMUL.FTZ R136, R140, R75 ;  /* 0x0000004b8c887220 */ /* 0x000fe20000410000 */
[----:B------:R-:W-:Y:S08]  /*2f10*/  MUFU.SIN R144, R138 ;  /* 0x0000008a00907308 */ /* 0x000ff00000000400 */
[----:B------:R0:W-:Y:S08]  /*2f20*/  MUFU.COS R146, R138 ;  /* 0x0000008a00927308 */ /* 0x0001f00000000000 */
[----:B------:R1:W-:Y:S01]  /*2f30*/  MUFU.EX2 R141, R136 ;  /* 0x00000088008d7308 */ /* 0x0003e20000000800 */
[----:B0-----:R-:W-:-:S02]  /*2f40*/  FMUL.FTZ R138, R30, R70 ;  /* 0x000000461e8a7220 */ /* 0x001fc40000410000 */
[----:B-1----:R-:W-:-:S05]  /*2f50*/  FMUL.FTZ R136, R31, R70 ;  /* 0x000000461f887220 */ /* 0x002fca0000410000 */
[----:B------:R-:W-:Y:S01]  /*2f60*/  MUFU.SIN R148, R143 ;  /* 0x0000008f00947308 */ /* 0x000fe20000000400 */
        /* <DEDUP_REMOVED lines=17> */
[----:B------:R0:W-:Y:S01]  /*3080*/  MUFU.EX2 R129, R117 ;  /* 0x0000007500817308 */ /* 0x0001e20000000800 */
[----:B---3--:R-:W-:Y:S01]  /*3090*/  FMUL.FTZ R135, R28, R73 ;  /* 0x000000491c877220 */ /* 0x008fe20000410000 */
[----:B------:R-:W-:Y:S01]  /*30a0*/  ISETP.NE.AND P1, PT, R91, 0x1f, PT ;  /* 0x0000001f5b00780c */ /* 0x000fe20003f25270 */
[----:B------:R-:W-:Y:S02]  /*30b0*/  BSSY B0, `(.L_x_12956) ;  /* 0x000007e000007945 */ /* 0x000fe40003800000 */
[----:B------:R-:W-:-:S02]  /*30c0*/  FMUL.FTZ R134, R24, R135 ;  /* 0x0000008718867220 */ /* 0x000fc40000410000 */
[----:B------:R-:W-:Y:S02]  /*30d0*/  FMUL.FTZ R135, R24, R137 ;  /* 0x0000008918877220 */ /* 0x000fe40000410000 */
[----:B0-----:R-:W-:Y:S02]  /*30e0*/  FMUL.FTZ R100, R140, R71 ;  /* 0x000000478c647220 */ /* 0x001fe40000410000 */
[-C--:B------:R-:W-:Y:S02]  /*30f0*/  FMUL.FTZ R101, R69, R0.reuse ;  /* 0x0000000045657220 */ /* 0x080fe40000410000 */
[----:B------:R-:W-:Y:S02]  /*3100*/  FMUL.FTZ R117, R120, R121 ;  /* 0x0000007978757220 */ /* 0x000fe40000410000 */
[----:B------:R-:W0:Y:S01]  /*3110*/  MUFU.EX2 R100, R100 ;  /* 0x0000006400647308 */ /* 0x000e220000000800 */
[----:B------:R-:W-:Y:S02]  /*3120*/  FMUL.RZ R133, R101, 0.15915493667125701904 ;  /* 0x3e22f98365857820 */ /* 0x000fe4000040c000 */
[----:B------:R-:W-:-:S02]  /*3130*/  FMUL.FTZ R101, R140, R0 ;  /* 0x000000008c657220 */ /* 0x000fc40000410000 */
[----:B------:R-:W-:Y:S02]  /*3140*/  FMUL.FTZ R120, R120, R123 ;  /* 0x0000007b78787220 */ /* 0x000fe40000410000 */
[C---:B------:R-:W-:Y:S01]  /*3150*/  FMUL.FTZ R121, R117.reuse, R135 ;  /* 0x0000008775797220 */ /* 0x040fe20000410000 */
[----:B------:R-:W-:Y:S08]  /*3160*/  MUFU.SIN R124, R133 ;  /* 0x00000085007c7308 */ /* 0x000ff00000000400 */
[----:B------:R-:W-:Y:S08]  /*3170*/  MUFU.COS R126, R133 ;  /* 0x00000085007e7308 */ /* 0x000ff00000000000 */
[----:B------:R3:W-:Y:S08]  /*3180*/  MUFU.EX2 R133, R122 ;  /* 0x0000007a00857308 */ /* 0x0007f00000000800 */
[----:B------:R-:W1:Y:S01]  /*3190*/  MUFU.EX2 R101, R101 ;  /* 0x0000006500657308 */ /* 0x000e620000000800 */
[----:B---3--:R-:W-:-:S04]  /*31a0*/  FMUL.FTZ R122, R117, R134 ;  /* 0x00000086757a7220 */ /* 0x008fc80000410000 */
[C---:B------:R-:W-:Y:S02]  /*31b0*/  FFMA.FTZ R123, R120.reuse, R135, R122 ;  /* 0x00000087787b7223 */ /* 0x040fe4000001007a */
[----:B------:R-:W-:Y:S02]  /*31c0*/  FFMA.FTZ R122, R120, R134, -R121 ;  /* 0x00000086787a7223 */ /* 0x000fe40000010879 */
[C---:B0-----:R-:W-:Y:S02]  /*31d0*/  FMUL.FTZ R121, R100.reuse, R125 ;  /* 0x0000007d64797220 */ /* 0x041fe40000410000 */
[C---:B------:R-:W-:Y:S02]  /*31e0*/  FFMA.FTZ R125, R25.reuse, R138, R122 ;  /* 0x0000008a197d7223 */ /* 0x040fe4000001007a */
[----:B------:R-:W-:Y:S02]  /*31f0*/  FFMA.FTZ R137, R25, R136, R123 ;  /* 0x0000008819897223 */ /* 0x000fe4000001007b */
[----:B------:R-:W-:-:S02]  /*3200*/  FMUL.FTZ R122, R100, R127 ;  /* 0x0000007f647a7220 */ /* 0x000fc40000410000 */
[C---:B------:R-:W-:Y:S01]  /*3210*/  FMUL.FTZ R139, R121.reuse, R125 ;  /* 0x0000007d798b7220 */ /* 0x040fe20000410000 */
[----:B------:R0:W3:Y:S01]  /*3220*/  MUFU.COS R100, R143 ;  /* 0x0000008f00647308 */ /* 0x0000e20000000000 */
[-C--:B------:R-:W-:Y:S02]  /*3230*/  FMUL.FTZ R127, R121, R137.reuse ;  /* 0x00000089797f7220 */ /* 0x080fe40000410000 */
[C---:B-1----:R-:W-:Y:S02]  /*3240*/  FMUL.FTZ R123, R101.reuse, R126 ;  /* 0x0000007e657b7220 */ /* 0x042fe40000410000 */
[----:B------:R-:W-:Y:S02]  /*3250*/  FMUL.FTZ R124, R101, R124 ;  /* 0x0000007c657c7220 */ /* 0x000fe40000410000 */
[----:B------:R-:W-:Y:S02]  /*3260*/  FFMA.FTZ R101, R122, R137, R139 ;  /* 0x000000897a657223 */ /* 0x000fe4000001008b */
[----:B------:R-:W-:-:S02]  /*3270*/  FMUL.FTZ R139, R33, R71 ;  /* 0x00000047218b7220 */ /* 0x000fc40000410000 */
[----:B------:R-:W-:Y:S02]  /*3280*/  FFMA.FTZ R127, R122, R125, -R127 ;  /* 0x0000007d7a7f7223 */ /* 0x000fe4000001087f */
[----:B------:R-:W-:Y:S02]  /*3290*/  FMUL.FTZ R137, R32, R71 ;  /* 0x0000004720897220 */ /* 0x000fe40000410000 */
[C---:B------:R-:W-:Y:S02]  /*32a0*/  FMUL.FTZ R125, R129.reuse, R142 ;  /* 0x0000008e817d7220 */ /* 0x040fe40000410000 */
[C---:B------:R-:W-:Y:S02]  /*32b0*/  FFMA.FTZ R142, R26.reuse, R139, R101 ;  /* 0x0000008b1a8e7223 */ /* 0x040fe40000010065 */
[----:B------:R-:W-:Y:S02]  /*32c0*/  FFMA.FTZ R101, R26, R137, R127 ;  /* 0x000000891a657223 */ /* 0x000fe4000001007f */
[----:B------:R-:W-:-:S02]  /*32d0*/  FMUL.FTZ R126, R129, R130 ;  /* 0x00000082817e7220 */ /* 0x000fc40000410000 */
[C---:B------:R-:W-:Y:S02]  /*32e0*/  FMUL.FTZ R129, R133.reuse, R144 ;  /* 0x0000009085817220 */ /* 0x040fe40000410000 */
[C---:B------:R-:W-:Y:S02]  /*32f0*/  FMUL.FTZ R144, R124.reuse, R142 ;  /* 0x0000008e7c907220 */ /* 0x040fe40000410000 */
[-C--:B0-----:R-:W-:Y:S02]  /*3300*/  FMUL.FTZ R143, R124, R101.reuse ;  /* 0x000000657c8f7220 */ /* 0x081fe40000410000 */
[----:B------:R-:W-:Y:S02]  /*3310*/  FMUL.FTZ R127, R133, R146 ;  /* 0x00000092857f7220 */ /* 0x000fe40000410000 */
[C---:B------:R-:W-:Y:S02]  /*3320*/  FFMA.FTZ R146, R123.reuse, R101, -R144 ;  /* 0x000000657b927223 */ /* 0x040fe40000010890 */
[----:B------:R-:W-:-:S02]  /*3330*/  FFMA.FTZ R144, R123, R142, R143 ;  /* 0x0000008e7b907223 */ /* 0x000fc4000001008f */
[-C--:B------:R-:W-:Y:S02]  /*3340*/  FMUL.FTZ R142, R102, R117.reuse ;  /* 0x00000075668e7220 */ /* 0x080fe40000410000 */
[C---:B---3--:R-:W-:Y:S02]  /*3350*/  FMUL.FTZ R130, R141.reuse, R100 ;  /* 0x000000648d827220 */ /* 0x048fe40000410000 */
[----:B------:R-:W-:Y:S02]  /*3360*/  FMUL.FTZ R100, R140, R72 ;  /* 0x000000488c647220 */ /* 0x000fe40000410000 */
[----:B------:R-:W-:Y:S02]  /*3370*/  FMUL.FTZ R133, R141, R148 ;  /* 0x000000948d857220 */ /* 0x000fe40000410000 */
[----:B------:R-:W-:Y:S02]  /*3380*/  FMUL.FTZ R140, R35, R0 ;  /* 0x00000000238c7220 */ /* 0x000fe40000410000 */
[C---:B------:R-:W-:Y:S01]  /*3390*/  FMUL.FTZ R141, R103.reuse, R117 ;  /* 0x00000075678d7220 */ /* 0x040fe20000410000 */
[----:B------:R-:W-:Y:S01]  /*33a0*/  MUFU.EX2 R100, R100 ;  /* 0x0000006400647308 */ /* 0x000fe20000000800 */
[----:B------:R-:W-:-:S02]  /*33b0*/  FFMA.FTZ R143, R103, R120, R142 ;  /* 0x00000078678f7223 */ /* 0x000fc4000001008e */
        /* <DEDUP_REMOVED lines=10> */
[-C--:B------:R-:W-:Y:S02]  /*3460*/  FFMA.FTZ R148, R125, R146.reuse, -R148 ;  /* 0x000000927d947223 */ /* 0x080fe40000010894 */
[----:B------:R-:W-:-:S02]  /*3470*/  FMUL.FTZ R150, R126, R146 ;  /* 0x000000927e967220 */ /* 0x000fc40000410000 */
[----:B------:R-:W-:Y:S02]  /*3480*/  FMUL.FTZ R141, R36, R77 ;  /* 0x0000004d248d7220 */ /* 0x000fe40000410000 */
[----:B------:R-:W-:Y:S02]  /*3490*/  FFMA.FTZ R101, R122, R143, R145 ;  /* 0x0000008f7a657223 */ /* 0x000fe40000010091 */
[----:B------:R-:W-:Y:S01]  /*34a0*/  FMUL.FTZ R146, R124, R144 ;  /* 0x000000907c927220 */ /* 0x000fe20000410000 */
[----:B------:R-:W0:Y:S01]  /*34b0*/  MUFU.COS R143, R153 ;  /* 0x00000099008f7308 */ /* 0x000e220000000000 */
[----:B------:R-:W-:Y:S02]  /*34c0*/  FFMA.FTZ R150, R125, R147, R150 ;  /* 0x000000937d967223 */ /* 0x000fe40000010096 */
[----:B------:R-:W-:Y:S02]  /*34d0*/  FMUL.FTZ R145, R37, R77 ;  /* 0x0000004d25917220 */ /* 0x000fe40000410000 */
[----:B------:R-:W-:-:S02]  /*34e0*/  FFMA.FTZ R152, R20, R141, R148 ;  /* 0x0000008d14987223 */ /* 0x000fc40000010094 */
[-C--:B------:R-:W-:Y:S02]  /*34f0*/  FFMA.FTZ R147, R123, R101.reuse, R146 ;  /* 0x000000657b937223 */ /* 0x080fe40000010092 */
[----:B------:R-:W-:Y:S02]  /*3500*/  FMUL.FTZ R146, R124, R101 ;  /* 0x000000657c927220 */ /* 0x000fe40000410000 */
[----:B------:R-:W-:Y:S01]  /*3510*/  FFMA.FTZ R150, R20, R145, R150 ;  /* 0x0000009114967223 */ /* 0x000fe20000010096 */
[----:B------:R1:W3:Y:S01]  /*3520*/  MUFU.SIN R101, R153 ;  /* 0x0000009900657308 */ /* 0x0002e20000000400 */
[----:B------:R-:W-:Y:S02]  /*3530*/  FMUL.FTZ R149, R129, R152 ;  /* 0x0000009881957220 */ /* 0x000fe40000410000 */
[----:B------:R-:W-:Y:S02]  /*3540*/  FFMA.FTZ R144, R123, R144, -R146 ;  /* 0x000000907b907223 */ /* 0x000fe40000010892 */
[----:B------:R-:W-:-:S02]  /*3550*/  FMUL.FTZ R148, R126, R147 ;  /* 0x000000937e947220 */ /* 0x000fc40000410000 */
[-C--:B------:R-:W-:Y:S02]  /*3560*/  FFMA.FTZ R151, R127, R150.reuse, R149 ;  /* 0x000000967f977223 */ /* 0x080fe40000010095 */
[----:B------:R-:W-:Y:S02]  /*3570*/  FMUL.FTZ R149, R129, R150 ;  /* 0x0000009681957220 */ /* 0x000fe40000410000 */
[-C--:B------:R-:W-:Y:S02]  /*3580*/  FFMA.FTZ R150, R125, R144.reuse, -R148 ;  /* 0x000000907d967223 */ /* 0x080fe40000010894 */
[----:B------:R-:W-:Y:S02]  /*3590*/  FMUL.FTZ R144, R126, R144 ;  /* 0x000000907e907220 */ /* 0x000fe40000410000 */
[----:B------:R-:W-:Y:S02]  /*35a0*/  FMUL.FTZ R146, R39, R74 ;  /* 0x0000004a27927220 */ /* 0x000fe40000410000 */
[----:B------:R-:W-:-:S02]  /*35b0*/  FFMA.FTZ R149, R127, R152, -R149 ;  /* 0x000000987f957223 */ /* 0x000fc40000010895 */
[----:B------:R-:W-:Y:S02]  /*35c0*/  FMUL.FTZ R148, R38, R74 ;  /* 0x0000004a26947220 */ /* 0x000fe40000410000 */
[----:B------:R-:W-:Y:S02]  /*35d0*/  FFMA.FTZ R152, R125, R147, R144 ;  /* 0x000000937d987223 */ /* 0x000fe40000010090 */
[C---:B------:R-:W-:Y:S02]  /*35e0*/  FFMA.FTZ R151, R21.reuse, R146, R151 ;  /* 0x0000009215977223 */ /* 0x040fe40000010097 */
[----:B------:R-:W-:Y:S02]  /*35f0*/  FFMA.FTZ R149, R21, R148, R149 ;  /* 0x0000009415957223 */ /* 0x000fe40000010095 */
[----:B------:R-:W-:Y:S02]  /*3600*/  FMUL.FTZ R147, R129, R152 ;  /* 0x0000009881937220 */ /* 0x000fe40000410000 */
[----:B0-----:R-:W-:-:S02]  /*3610*/  FMUL.FTZ R143, R100, R143 ;  /* 0x0000008f648f7220 */ /* 0x001fc40000410000 */
[C---:B-1----:R-:W-:Y:S02]  /*3620*/  FMUL.FTZ R153, R133.reuse, R151 ;  /* 0x0000009785997220 */ /* 0x042fe40000410000 */
[----:B---3--:R-:W-:Y:S02]  /*3630*/  FMUL.FTZ R144, R100, R101 ;  /* 0x0000006564907220 */ /* 0x008fe40000410000 */
[-C--:B------:R-:W-:Y:S02]  /*3640*/  FMUL.FTZ R101, R133, R149.reuse ;  /* 0x0000009585657220 */ /* 0x080fe40000410000 */
[-C--:B------:R-:W-:Y:S02]  /*3650*/  FFMA.FTZ R100, R127, R150.reuse, -R147 ;  /* 0x000000967f647223 */ /* 0x080fe40000010893 */
[----:B------:R-:W-:Y:S02]  /*3660*/  FMUL.FTZ R150, R129, R150 ;  /* 0x0000009681967220 */ /* 0x000fe40000410000 */
[----:B------:R-:W-:-:S02]  /*3670*/  FFMA.FTZ R153, R130, R149, -R153 ;  /* 0x0000009582997223 */ /* 0x000fc40000010899 */
[----:B------:R-:W-:Y:S02]  /*3680*/  FFMA.FTZ R101, R130, R151, R101 ;  /* 0x0000009782657223 */ /* 0x000fe40000010065 */
[----:B------:R-:W-:Y:S02]  /*3690*/  FMUL.FTZ R149, R41, R75 ;  /* 0x0000004b29957220 */ /* 0x000fe40000410000 */
[----:B------:R-:W-:Y:S02]  /*36a0*/  FFMA.FTZ R150, R127, R152, R150 ;  /* 0x000000987f967223 */ /* 0x000fe40000010096 */
[----:B------:R-:W-:Y:S02]  /*36b0*/  FFMA.FTZ R152, R22, R149, R101 ;  /* 0x0000009516987223 */ /* 0x000fe40000010065 */
[C---:B------:R-:W-:Y:S02]  /*36c0*/  FMUL.FTZ R101, R133.reuse, R150 ;  /* 0x0000009685657220 */ /* 0x040fe40000410000 */
[----:B------:R-:W-:-:S02]  /*36d0*/  FMUL.FTZ R151, R133, R100 ;  /* 0x0000006485977220 */ /* 0x000fc40000410000 */
[----:B------:R-:W-:Y:S02]  /*36e0*/  FMUL.FTZ R147, R40, R75 ;  /* 0x0000004b28937220 */ /* 0x000fe40000410000 */
[C---:B------:R-:W-:Y:S02]  /*36f0*/  FFMA.FTZ R101, R130.reuse, R100, -R101 ;  /* 0x0000006482657223 */ /* 0x040fe40000010865 */
[----:B------:R-:W-:Y:S02]  /*3700*/  FFMA.FTZ R151, R130, R150, R151 ;  /* 0x0000009682977223 */ /* 0x000fe40000010097 */
[----:B------:R-:W-:Y:S02]  /*3710*/  FFMA.FTZ R153, R22, R147, R153 ;  /* 0x0000009316997223 */ /* 0x000fe40000010099 */
[C---:B------:R-:W-:Y:S02]  /*3720*/  FMUL.FTZ R154, R144.reuse, R152 ;  /* 0x00000098909a7220 */ /* 0x040fe40000410000 */
[----:B------:R-:W-:-:S02]  /*3730*/  FMUL.FTZ R100, R144, R101 ;  /* 0x0000006590647220 */ /* 0x000fc40000410000 */
[C---:B------:R-:W-:Y:S02]  /*3740*/  FMUL.FTZ R160, R144.reuse, R151 ;  /* 0x0000009790a07220 */ /* 0x040fe40000410000 */
[-C--:B------:R-:W-:Y:S02]  /*3750*/  FMUL.FTZ R155, R144, R153.reuse ;  /* 0x00000099909b7220 */ /* 0x080fe40000410000 */
[C---:B------:R-:W-:Y:S02]  /*3760*/  FFMA.FTZ R154, R143.reuse, R153, -R154 ;  /* 0x000000998f9a7223 */ /* 0x040fe4000001089a */
[C---:B------:R-:W-:Y:S02]  /*3770*/  FFMA.FTZ R160, R143.reuse, R101, -R160 ;  /* 0x000000658fa07223 */ /* 0x040fe400000108a0 */
[C---:B------:R-:W-:Y:S02]  /*3780*/  FFMA.FTZ R153, R143.reuse, R151, R100 ;  /* 0x000000978f997223 */ /* 0x040fe40000010064 */
[----:B------:R0:W1:Y:S01]  /*3790*/  @P1 LDS.64 R100, [R91.X8+0x3558] ;  /* 0x003558005b641984 */ /* 0x0000620000008a00 */
[----:B------:R-:W-:-:S02]  /*37a0*/  FFMA.FTZ R155, R143, R152, R155 ;  /* 0x000000988f9b7223 */ /* 0x000fc4000001009b */
[-C--:B------:R-:W-:Y:S02]  /*37b0*/  FMUL.FTZ R152, R42, R72.reuse ;  /* 0x000000482a987220 */ /* 0x080fe40000410000 */
[----:B------:R-:W-:Y:S02]  /*37c0*/  FMUL.FTZ R150, R43, R72 ;  /* 0x000000482b967220 */ /* 0x000fe40000410000 */
[C---:B------:R-:W-:Y:S02]  /*37d0*/  FFMA.FTZ R158, R23.reuse, R152, R154 ;  /* 0x00000098179e7223 */ /* 0x040fe4000001009a */
[----:B------:R-:W-:Y:S01]  /*37e0*/  FFMA.FTZ R159, R23, R150, R155 ;  /* 0x00000096179f7223 */ /* 0x000fe2000001009b */
[----:B------:R-:W-:Y:S05]  /*37f0*/  @P1 BRA `(.L_x_12957) ;  /* 0x0000009000001947 */ /* 0x000fea0003800000 */
[----:B0-2-4-:R-:W-:Y:S01]  /*3800*/  ISETP.NE.AND P3, PT, R76, c[0x0][0x174], PT ;  /* 0x00005d004c007a0c */ /* 0x015fe20003f65270 */
        /* <DEDUP_REMOVED lines=8> */
.L_x_12957:
[----:B0-2-4-:R-:W-:Y:S05]  /*3890*/  BSYNC B0 ;  /* 0x0000000000007941 */ /* 0x015fea0003800000 */
.L_x_12956:
        /* <DEDUP_REMOVED lines=8> */
[----:B------:R-:W4:Y:S01]  /*3920*/  SHFL.UP PT, R154, R153, 0x1, RZ ;  /* 0x04200000999a7989 */ /* 0x000f2200000e00ff */
        /* <DEDUP_REMOVED lines=27> */
[----:B------:R-:W0:Y:S01]  /*3ae0*/  SHFL.UP PT, R155, R158, 0x4, RZ ;  /* 0x048000009e9b7989 */ /* 0x000e2200000e00ff */
[----:B------:R-:W-:Y:S02]  /*3af0*/  ISETP.GE.AND P3, PT, R89, 0x4, PT ;  /* 0x000000045900780c */ /* 0x000fe40003f66270 */
[----:B------:R-:W-:Y:S01]  /*3b00*/  MOV R164, c[0x0][0x2bc] ;  /* 0x0000af0000a47a02 */ /* 0x000fe20000000f00 */
[----:B------:R-:W2:Y:S03]  /*3b10*/  SHFL.UP PT, R156, R159, 0x4, RZ ;  /* 0x048000009f9c7989 */ /* 0x000ea600000e00ff */
[----:B------:R-:W-:Y:S01]  /*3b20*/  SHF.R.U32.HI R168, RZ, 0x1, R164 ;  /* 0x00000001ffa87819 */ /* 0x000fe200000116a4 */
        /* <DEDUP_REMOVED lines=22> */
[----:B------:R-:W3:Y:S04]  /*3c90*/  SHFL.UP PT, R155, R158, 0x8, RZ ;  /* 0x050000009e9b7989 */ /* 0x000ee800000e00ff */
[----:B------:R-:W4:Y:S01]  /*3ca0*/  SHFL.UP PT, R154, R153, 0x8, RZ ;  /* 0x05000000999a7989 */ /* 0x000f2200000e00ff */
[----:B0-----:R-:W-:-:S02]  /*3cb0*/  FMUL.FTZ R157, R153, R151 ;  /* 0x00000097999d7220 */ /* 0x001fc40000410000 */
[C---:B--2---:R-:W-:Y:S02]  /*3cc0*/  FMUL.FTZ R161, R153.reuse, R156 ;  /* 0x0000009c99a17220 */ /* 0x044fe40000410000 */
[CC--:B---3--:R-:W-:Y:S02]  /*3cd0*/  FMUL.FTZ R163, R153.reuse, R155.reuse ;  /* 0x0000009b99a37220 */ /* 0x0c8fe40000410000 */
[C---:B------:R-:W-:Y:S02]  /*3ce0*/  FFMA.FTZ R161, R160.reuse, R155, -R161 ;  /* 0x0000009ba0a17223 */ /* 0x040fe400000108a1 */
[-C--:B----4-:R-:W-:Y:S02]  /*3cf0*/  FFMA.FTZ R164, R160, R154.reuse, R157 ;  /* 0x0000009aa0a47223 */ /* 0x090fe4000001009d */
[C---:B------:R-:W-:Y:S02]  /*3d00*/  FMUL.FTZ R154, R153.reuse, R154 ;  /* 0x0000009a999a7220 */ /* 0x040fe40000410000 */
[----:B------:R-:W-:Y:S01]  /*3d10*/  IMAD R155, R162, R97, RZ ;  /* 0x00000061a29b7224 */ /* 0x000fe200078e02ff */
[----:B------:R-:W-:Y:S01]  /*3d20*/  FSEL R164, R153, R164, !P3 ;  /* 0x000000a499a47208 */ /* 0x000fe20005800000 */
[----:B------:R-:W-:-:S02]  /*3d30*/  FFMA.FTZ R162, R160, R156, R163 ;  /* 0x0000009ca0a27223 */ /* 0x000fc400000100a3 */
[----:B------:R-:W-:Y:S02]  /*3d40*/  @P3 FFMA.FTZ R160, R160, R151, -R154 ;  /* 0x00000097a0a03223 */ /* 0x000fe4000001089a */
[----:B------:R-:W-:Y:S01]  /*3d50*/  IMAD R163, R168, R97, RZ ;  /* 0x00000061a8a37224 */ /* 0x000fe200078e02ff */
[----:B------:R-:W-:Y:S01]  /*3d60*/  SHFL.UP PT, R153, R164, 0x10, RZ ;  /* 0x06000000a4997989 */ /* 0x000fe200000e00ff */
[----:B------:R-:W-:Y:S02]  /*3d70*/  IMAD R151, R92, R165, R155 ;  /* 0x000000a55c977224 */ /* 0x000fe400078e029b */
[----:B------:R-:W-:-:S04]  /*3d80*/  IMAD.WIDE.U32 R156, R165, R97, RZ ;  /* 0x00000061a59c7225 */ /* 0x000fc800078e00ff */
[----:B------:R-:W-:Y:S01]  /*3d90*/  @P3 FADD.FTZ R159, R159, R162 ;  /* 0x000000a29f9f3221 */ /* 0x000fe20000010000 */
[----:B------:R-:W-:Y:S01]  /*3da0*/  IADD3 R157, R151, R157, RZ ;  /* 0x0000009d979d7210 */ /* 0x000fe20007ffe0ff */
[----:B------:R-:W-:Y:S02]  /*3db0*/  @P3 FADD.FTZ R158, R158, R161 ;  /* 0x000000a19e9e3221 */ /* 0x000fe40000010000 */
[----:B------:R-:W-:Y:S01]  /*3dc0*/  IMAD R167, R92, R166, R163 ;  /* 0x000000a65ca77224 */ /* 0x000fe200078e02a3 */
[----:B------:R-:W-:Y:S01]  /*3dd0*/  SHFL.UP PT, R161, R160, 0x10, RZ ;  /* 0x06000000a0a17989 */ /* 0x000fe200000e00ff */
[----:B------:R-:W-:-:S03]  /*3de0*/  IMAD.WIDE.U32 R154, R166, R97, RZ ;  /* 0x00000061a69a7225 */ /* 0x000fc600078e00ff */
[----:B------:R-:W0:Y:S01]  /*3df0*/  SHFL.UP PT, R163, R159, 0x10, RZ ;  /* 0x060000009fa37989 */ /* 0x000e2200000e00ff */
[----:B------:R-:W-:Y:S01]  /*3e00*/  IMAD R165, R132, c[0x0][0x2a0], RZ ;  /* 0x0000a80084a57a24 */ /* 0x000fe200078e02ff */
[----:B------:R-:W-:Y:S01]  /*3e10*/  IADD3 R155, R167, R155, RZ ;  /* 0x0000009ba79b7210 */ /* 0x000fe20007ffe0ff */
[C---:B------:R-:W-:Y:S01]  /*3e20*/  IMAD.WIDE.U32 R156, R90.reuse, c[0x0][0x2a0], R156 ;  /* 0x0000a8005a9c7a25 */ /* 0x040fe200078e009c */
[----:B------:R-:W2:Y:S03]  /*3e30*/  SHFL.UP PT, R151, R158, 0x10, RZ ;  /* 0x060000009e977989 */ /* 0x000ea600000e00ff */
[----:B------:R-:W-:Y:S01]  /*3e40*/  IMAD R165, R90, c[0x0][0x2a4], R165 ;  /* 0x0000a9005aa57a24 */ /* 0x000fe200078e02a5 */
[----:B------:R-:W-:Y:S01]  /*3e50*/  LEA R170, P3, R156, c[0x0][0x318], 0x3 ;  /* 0x0000c6009caa7a11 */ /* 0x000fe200078618ff */
[----:B------:R-:W-:Y:S02]  /*3e60*/  IMAD R167, R132, c[0x0][0x2c0], RZ ;  /* 0x0000b00084a77a24 */ /* 0x000fe400078e02ff */
[----:B------:R-:W-:Y:S01]  /*3e70*/  IMAD.WIDE.U32 R154, R90, c[0x0][0x2c0], R154 ;  /* 0x0000b0005a9a7a25 */ /* 0x000fe200078e009a */
[----:B------:R-:W-:-:S02]  /*3e80*/  IADD3 R157, R165, R157, RZ ;  /* 0x0000009da59d7210 */ /* 0x000fc40007ffe0ff */
[----:B-----5:R-:W-:Y:S01]  /*3e90*/  SHFL.IDX PT, R165, R119, RZ, 0x1f ;  /* 0x00001fff77a57589 */ /* 0x020fe200000e0000 */
[----:B------:R-:W-:Y:S01]  /*3ea0*/  IMAD R167, R90, c[0x0][0x2c4], R167 ;  /* 0x0000b1005aa77a24 */ /* 0x000fe200078e02a7 */
[----:B------:R-:W-:Y:S02]  /*3eb0*/  LEA.HI.X R172, R156, c[0x0][0x31c], R157, 0x3, P3 ;  /* 0x0000c7009cac7a11 */ /* 0x000fe400018f1c9d */
[----:B------:R-:W-:Y:S02]  /*3ec0*/  LEA R166, P4, R154, c[0x0][0x320], 0x3 ;  /* 0x0000c8009aa67a11 */ /* 0x000fe400078818ff */
[----:B------:R-:W-:Y:S02]  /*3ed0*/  IADD3 R157, R167, R155, RZ ;  /* 0x0000009ba79d7210 */ /* 0x000fe40007ffe0ff */
[----:B------:R-:W-:Y:S01]  /*3ee0*/  ISETP.GE.AND P3, PT, R89, 0x10, PT ;  /* 0x000000105900780c */ /* 0x000fe20003f66270 */
[----:B0-----:R-:W-:Y:S01]  /*3ef0*/  FMUL.FTZ R155, R164, R163 ;  /* 0x000000a3a49b7220 */ /* 0x001fe20000410000 */
[----:B------:R-:W-:Y:S01]  /*3f00*/  LEA.HI.X R168, R154, c[0x0][0x324], R157, 0x3, P4 ;  /* 0x0000c9009aa87a11 */ /* 0x000fe200020f1c9d */
[----:B------:R-:W-:-:S02]  /*3f10*/  FMUL.FTZ R154, R164, R161 ;  /* 0x000000a1a49a7220 */ /* 0x000fc40000410000 */
[-C--:B--2---:R-:W-:Y:S02]  /*3f20*/  FMUL.FTZ R156, R164, R151.reuse ;  /* 0x00000097a49c7220 */ /* 0x084fe40000410000 */
[C---:B------:R-:W-:Y:S02]  /*3f30*/  FFMA.FTZ R157, R160.reuse, R151, -R155 ;  /* 0x00000097a09d7223 */ /* 0x040fe4000001089b */
[----:B------:R-:W-:Y:S02]  /*3f40*/  FFMA.FTZ R156, R160, R163, R156 ;  /* 0x000000a3a09c7223 */ /* 0x000fe4000001009c */
[----:B------:R-:W-:Y:S02]  /*3f50*/  FMUL.FTZ R151, R108, R56 ;  /* 0x000000386c977220 */ /* 0x000fe40000410000 */
[-C--:B------:R-:W-:Y:S02]  /*3f60*/  FFMA.FTZ R163, R160, R153.reuse, R154 ;  /* 0x00000099a0a37223 */ /* 0x080fe4000001009a */
[----:B------:R-:W-:-:S02]  /*3f70*/  FMUL.FTZ R56, R164, R153 ;  /* 0x00000099a4387220 */ /* 0x000fc40000410000 */
[----:B------:R-:W-:Y:S01]  /*3f80*/  FMUL.FTZ R155, R107, R59 ;  /* 0x0000003b6b9b7220 */ /* 0x000fe20000410000 */
[----:B------:R-:W-:Y:S01]  /*3f90*/  FSEL R163, R164, R163, !P3 ;  /* 0x000000a3a4a37208 */ /* 0x000fe20005800000 */
[----:B------:R-:W-:Y:S01]  /*3fa0*/  FMUL.FTZ R153, R108, R57 ;  /* 0x000000396c997220 */ /* 0x000fe20000410000 */
[----:B------:R-:W-:Y:S01]  /*3fb0*/  SHF.L.U32 R59, R91, 0x2, RZ ;  /* 0x000000025b3b7819 */ /* 0x000fe200000006ff */
[----:B------:R-:W-:Y:S02]  /*3fc0*/  FMUL.FTZ R154, R107, R58 ;  /* 0x0000003a6b9a7220 */ /* 0x000fe40000410000 */
[----:B------:R-:W-:Y:S01]  /*3fd0*/  @P3 FFMA.FTZ R160, R160, R161, -R56 ;  /* 0x000000a1a0a03223 */ /* 0x000fe20000010838 */
[----:B------:R-:W0:Y:S01]  /*3fe0*/  SHFL.UP PT, R162, R163, 0x1, RZ ;  /* 0x04200000a3a27989 */ /* 0x000e2200000e00ff */
[CC--:B------:R-:W-:Y:S02]  /*3ff0*/  FMUL.FTZ R57, R143.reuse, R155.reuse ;  /* 0x0000009b8f397220 */ /* 0x0c0fe40000410000 */
[C---:B------:R-:W-:Y:S01]  /*4000*/  FMUL.FTZ R56, R144.reuse, R155 ;  /* 0x0000009b90387220 */ /* 0x040fe20000410000 */
[----:B------:R2:W3:Y:S01]  /*4010*/  SHFL.IDX PT, R161, R118, RZ, 0x1f ;  /* 0x00001fff76a17589 */ /* 0x0004e200000e0000 */
[-C--:B------:R-:W-:Y:S01]  /*4020*/  FFMA.FTZ R58, -R144, R154.reuse, -R57 ;  /* 0x0000009a903a7223 */ /* 0x080fe20000010939 */
[----:B------:R-:W-:Y:S01]  /*4030*/  SHF.R.U32.HI R57, RZ, 0x1e, R91 ;  /* 0x0000001eff397819 */ /* 0x000fe2000001165b */
[----:B------:R-:W-:Y:S01]  /*4040*/  FFMA.FTZ R56, R143, R154, -R56 ;  /* 0x0000009a8f387223 */ /* 0x000fe20000010838 */
[----:B------:R-:W4:Y:S01]  /*4050*/  SHFL.UP PT, R160, R160, 0x1, RZ ;  /* 0x04200000a0a07989 */ /* 0x000f2200000e00ff */
[----:B------:R-:W-:-:S02]  /*4060*/  @P3 FADD.FTZ R159, R159, R156 ;  /* 0x0000009c9f9f3221 */ /* 0x000fc40000010000 */
[----:B------:R-:W-:Y:S02]  /*4070*/  @P3 FADD.FTZ R158, R158, R157 ;  /* 0x0000009d9e9e3221 */ /* 0x000fe40000010000 */
[----:B--2---:R-:W-:Y:S01]  /*4080*/  FADD.FTZ R118, -R153, R58 ;  /* 0x0000003a99767221 */ /* 0x004fe20000010100 */
[----:B------:R-:W-:Y:S01]  /*4090*/  IADD3 R58, P3, R59, R170, RZ ;  /* 0x000000aa3b3a7210 */ /* 0x000fe20007f7e0ff */
[----:B------:R-:W-:Y:S01]  /*40a0*/  FADD.FTZ R156, R151, R56 ;  /* 0x00000038979c7221 */ /* 0x000fe20000010000 */
[----:B------:R-:W-:Y:S01]  /*40b0*/  SHFL.UP PT, R159, R159, 0x1, RZ ;  /* 0x042000009f9f7989 */ /* 0x000fe200000e00ff */
[----:B------:R-:W-:Y:S01]  /*40c0*/  FMUL.FTZ R119, R133, -R118 ;  /* 0x8000007685777220 */ /* 0x000fe20000410000 */
[----:B------:R-:W-:Y:S01]  /*40d0*/  IADD3 R56, P4, R59, R166, RZ ;  /* 0x000000a63b387210 */ /* 0x000fe20007f9e0ff */
[-C--:B------:R-:W-:Y:S01]  /*40e0*/  FMUL.FTZ R157, R133, -R156.reuse ;  /* 0x8000009c859d7220 */ /* 0x080fe20000410000 */
[----:B------:R-:W2:Y:S01]  /*40f0*/  SHFL.UP PT, R158, R158, 0x1, RZ ;  /* 0x042000009e9e7989 */ /* 0x000ea200000e00ff */
[C---:B------:R-:W-:Y:S01]  /*4100*/  FFMA.FTZ R164, R130.reuse, R156, -R119 ;  /* 0x0000009c82a47223 */ /* 0x040fe20000010877 */
[C---:B------:R-:W-:Y:S01]  /*4110*/  IADD3.X R59, R57.reuse, R172, RZ, P3, !PT ;  /* 0x000000ac393b7210 */ /* 0x040fe20001ffe4ff */
[----:B------:R-:W-:Y:S01]  /*4120*/  FFMA.FTZ R166, R130, R118, R157 ;  /* 0x0000007682a67223 */ /* 0x000fe2000001009d */
[----:B------:R-:W-:Y:S01]  /*4130*/  IADD3.X R57, R57, R168, RZ, P4, !PT ;  /* 0x000000a839397210 */ /* 0x000fe200027fe4ff */
[C---:B------:R-:W-:Y:S01]  /*4140*/  FMUL.FTZ R119, R109.reuse, R55 ;  /* 0x000000376d777220 */ /* 0x040fe20000410000 */
[C---:B------:R-:W-:Y:S01]  /*4150*/  ISETP.GT.U32.AND P3, PT, R128.reuse, 0x1b, PT ;  /* 0x0000001b8000780c */ /* 0x040fe20003f64070 */
[----:B------:R-:W-:Y:S01]  /*4160*/  FMUL.FTZ R157, R109, R54 ;  /* 0x000000366d9d7220 */ /* 0x000fe20000410000 */
[----:B------:R-:W-:Y:S01]  /*4170*/  ISETP.GT.U32.AND P4, PT, R128, 0x17, PT ;  /* 0x000000178000780c */ /* 0x000fe20003f84070 */
[----:B------:R-:W-:-:S02]  /*4180*/  FADD.FTZ R166, -R119, R166 ;  /* 0x000000a677a67221 */ /* 0x000fc40000010100 */
[----:B------:R-:W-:Y:S02]  /*4190*/  FADD.FTZ R164, R157, R164 ;  /* 0x000000a49da47221 */ /* 0x000fe40000010000 */
[C---:B------:R-:W-:Y:S02]  /*41a0*/  FMUL.FTZ R54, R129.reuse, -R166 ;  /* 0x800000a681367220 */ /* 0x040fe40000410000 */
[----:B------:R-:W-:Y:S02]  /*41b0*/  FMUL.FTZ R163, R129, -R164 ;  /* 0x800000a481a37220 */ /* 0x000fe40000410000 */
[----:B------:R-:W-:Y:S02]  /*41c0*/  FMUL.FTZ R118, R110, R52 ;  /* 0x000000346e767220 */ /* 0x000fe40000410000 */
[----:B------:R-:W-:Y:S02]  /*41d0*/  FFMA.FTZ R55, R127, R164, -R54 ;  /* 0x000000a47f377223 */ /* 0x000fe40000010836 */
[----:B0-----:R-:W-:-:S02]  /*41e0*/  FMUL.FTZ R52, R162, R165 ;  /* 0x000000a5a2347220 */ /* 0x001fc40000410000 */
[----:B---3--:R-:W-:Y:S02]  /*41f0*/  FMUL.FTZ R162, R162, R161 ;  /* 0x000000a1a2a27220 */ /* 0x008fe40000410000 */
[----:B------:R-:W-:Y:S02]  /*4200*/  FMUL.FTZ R156, R110, R53 ;  /* 0x000000356e9c7220 */ /* 0x000fe40000410000 */
[----:B------:R-:W-:Y:S02]  /*4210*/  FFMA.FTZ R163, R127, R166, R163 ;  /* 0x000000a67fa37223 */ /* 0x000fe400000100a3 */
[----:B------:R-:W-:Y:S02]  /*4220*/  FADD.FTZ R55, R118, R55 ;  /* 0x0000003776377221 */ /* 0x000fe40000010000 */
[C---:B----4-:R-:W-:Y:S02]  /*4230*/  FFMA.FTZ R53, R160.reuse, R161, -R52 ;  /* 0x000000a1a0357223 */ /* 0x050fe40000010834 */
[----:B------:R-:W-:-:S02]  /*4240*/  FFMA.FTZ R162, R160, R165, R162 ;  /* 0x000000a5a0a27223 */ /* 0x000fc400000100a2 */
[----:B------:R-:W-:Y:S02]  /*4250*/  FADD.FTZ R163, -R156, R163 ;  /* 0x000000a39ca37221 */ /* 0x000fe40000010100 */
[----:B------:R-:W-:Y:S02]  /*4260*/  FMUL.FTZ R54, R126, -R55 ;  /* 0x800000377e367220 */ /* 0x000fe40000410000 */
[----:B--2---:R-:W-:Y:S01]  /*4270*/  @P2 FADD.FTZ R161, R158, R53 ;  /* 0x000000359ea12221 */ /* 0x004fe20000010000 */
[----:B------:R-:W-:Y:S01]  /*4280*/  IADD3 R53, R131, -c[0x0][0x174], RZ ;  /* 0x80005d0083357a10 */ /* 0x000fe20007ffe0ff */
[----:B------:R-:W-:Y:S01]  /*4290*/  @P2 FADD.FTZ R165, R159, R162 ;  /* 0x000000a29fa52221 */ /* 0x000fe20000010000 */
[----:B------:R-:W-:Y:S01]  /*42a0*/  ISETP.GT.U32.AND P2, PT, R128, 0x1d, PT ;  /* 0x0000001d8000780c */ /* 0x000fe20003f44070 */
[-C--:B------:R-:W-:Y:S02]  /*42b0*/  FMUL.FTZ R52, R126, -R163.reuse ;  /* 0x800000a37e347220 */ /* 0x080fe40000410000 */
[----:B------:R-:W-:-:S02]  /*42c0*/  FFMA.FTZ R163, R125, R163, R54 ;  /* 0x000000a37da37223 */ /* 0x000fc40000010036 */
[----:B------:R-:W-:Y:S02]  /*42d0*/  FMUL.FTZ R128, R111, R51 ;  /* 0x000000336f807220 */ /* 0x000fe40000410000 */
[----:B------:R-:W-:Y:S02]  /*42e0*/  FFMA.FTZ R55, R125, R55, -R52 ;  /* 0x000000377d377223 */ /* 0x000fe40000010834 */
[----:B------:R-:W-:Y:S02]  /*42f0*/  FMUL.FTZ R158, R111, R50 ;  /* 0x000000326f9e7220 */ /* 0x000fe40000410000 */
[----:B------:R-:W-:Y:S02]  /*4300*/  FADD.FTZ R163, -R128, R163 ;  /* 0x000000a380a37221 */ /* 0x000fe40000010100 */
[----:B------:R-:W-:Y:S02]  /*4310*/  IMAD R53, R53, -0x200, RZ ;  /* 0xfffffe0035357824 */ /* 0x000fe400078e02ff */
[----:B------:R-:W-:-:S02]  /*4320*/  FADD.FTZ R55, R158, R55 ;  /* 0x000000379e377221 */ /* 0x000fc40000010000 */
[----:B------:R-:W-:Y:S02]  /*4330*/  FMUL.FTZ R54, R124, -R163 ;  /* 0x800000a37c367220 */ /* 0x000fe40000410000 */
[----:B------:R-:W-:-:S04]  /*4340*/  IMAD.WIDE R50, R53, 0x4, R58 ;  /* 0x0000000435327825 */ /* 0x000fc800078e023a */
[----:B------:R-:W-:-:S04]  /*4350*/  IMAD.WIDE R52, R53, 0x4, R56 ;  /* 0x0000000435347825 */ /* 0x000fc800078e0238 */
[-C--:B------:R-:W-:Y:S02]  /*4360*/  FMUL.FTZ R56, R124, -R55.reuse ;  /* 0x800000377c387220 */ /* 0x080fe40000410000 */
[C---:B------:R-:W-:Y:S02]  /*4370*/  FMUL.FTZ R58, R112.reuse, R48 ;  /* 0x00000030703a7220 */ /* 0x040fe40000410000 */
[C---:B------:R-:W-:Y:S02]  /*4380*/  FFMA.FTZ R55, R123.reuse, R55, -R54 ;  /* 0x000000377b377223 */ /* 0x040fe40000010836 */
[----:B------:R-:W-:Y:S02]  /*4390*/  FMUL.FTZ R160, R112, R49 ;  /* 0x0000003170a07220 */ /* 0x000fe40000410000 */
[----:B------:R-:W-:Y:S02]  /*43a0*/  FFMA.FTZ R163, R123, R163, R56 ;  /* 0x000000a37ba37223 */ /* 0x000fe40000010038 */
[----:B------:R-:W-:-:S02]  /*43b0*/  FMUL.FTZ R56, R115, R44 ;  /* 0x0000002c73387220 */ /* 0x000fc40000410000 */
[----:B------:R-:W-:Y:S02]  /*43c0*/  FADD.FTZ R55, R58, R55 ;  /* 0x000000373a377221 */ /* 0x000fe40000010000 */
[----:B-1----:R-:W-:Y:S02]  /*43d0*/  FMUL.FTZ R44, R144, R101 ;  /* 0x00000065902c7220 */ /* 0x002fe40000410000 */
[C---:B------:R-:W-:Y:S02]  /*43e0*/  FMUL.FTZ R59, R114.reuse, R46 ;  /* 0x0000002e723b7220 */ /* 0x040fe40000410000 */
[----:B------:R-:W-:Y:S02]  /*43f0*/  FMUL.FTZ R159, R114, R47 ;  /* 0x0000002f729f7220 */ /* 0x000fe40000410000 */
[----:B------:R-:W-:Y:S02]  /*4400*/  FADD.FTZ R163, -R160, R163 ;  /* 0x000000a3a0a37221 */ /* 0x000fe40000010100 */
[----:B------:R-:W-:-:S02]  /*4410*/  FMUL.FTZ R46, R144, -R100 ;  /* 0x80000064902e7220 */ /* 0x000fc40000410000 */
[----:B------:R-:W-:Y:S02]  /*4420*/  FMUL.FTZ R47, R121, -R55 ;  /* 0x80000037792f7220 */ /* 0x000fe40000410000 */
[----:B------:R-:W-:Y:S02]  /*4430*/  FFMA.FTZ R44, R143, R100, -R44 ;  /* 0x000000648f2c7223 */ /* 0x000fe4000001082c */
[----:B------:R-:W-:Y:S02]  /*4440*/  FMUL.FTZ R57, R115, R45 ;  /* 0x0000002d73397220 */ /* 0x000fe40000410000 */
[----:B------:R-:W-:Y:S02]  /*4450*/  FMUL.FTZ R45, R121, -R163 ;  /* 0x800000a3792d7220 */ /* 0x000fe40000410000 */
[----:B------:R-:W-:Y:S02]  /*4460*/  FFMA.FTZ R46, R143, -R101, R46 ;  /* 0x800000658f2e7223 */ /* 0x000fe4000001002e */
[----:B------:R-:W-:-:S02]  /*4470*/  FFMA.FTZ R54, R122, R163, R47 ;  /* 0x000000a37a367223 */ /* 0x000fc4000001002f */
[C---:B------:R-:W-:Y:S02]  /*4480*/  FMUL.FTZ R47, R133.reuse, -R44 ;  /* 0x8000002c852f7220 */ /* 0x040fe40000410000 */
        /* <DEDUP_REMOVED lines=8> */
[-C--:B------:R-:W-:Y:S02]  /*4510*/  FMUL.FTZ R55, R117, -R48.reuse ;  /* 0x8000003075377220 */ /* 0x080fe40000410000 */
[----:B------:R-:W-:Y:S02]  /*4520*/  FFMA.FTZ R163, R120, R48, -R49 ;  /* 0x0000003078a37223 */ /* 0x000fe40000010831 */
[----:B------:R-:W-:-:S02]  /*4530*/  FMUL.FTZ R47, R129, -R44 ;  /* 0x8000002c812f7220 */ /* 0x000fc40000410000 */
[C---:B------:R-:W-:Y:S01]  /*4540*/  FFMA.FTZ R49, R127.reuse, R44, -R45 ;  /* 0x0000002c7f317223 */ /* 0x040fe2000001082d */
[----:B------:R-:W-:Y:S01]  /*4550*/  HFMA2.MMA R45, -RZ, RZ, 0, 0 ;  /* 0x00000000ff2d7435 */ /* 0x000fe200000001ff */
[----:B------:R-:W-:Y:S01]  /*4560*/  FFMA.FTZ R164, R120, R54, R55 ;  /* 0x0000003678a47223 */ /* 0x000fe20000010037 */
[----:B------:R-:W-:Y:S01]  /*4570*/  MOV R44, 0x3f800000 ;  /* 0x3f800000002c7802 */ /* 0x000fe20000000f00 */
[----:B------:R-:W-:Y:S02]  /*4580*/  FFMA.FTZ R54, R127, R46, R47 ;  /* 0x0000002e7f367223 */ /* 0x000fe4000001002f */
[----:B------:R-:W-:Y:S01]  /*4590*/  CS2R R46, SRZ ;  /* 0x00000000002e7805 */ /* 0x000fe2000001ff00 */
[C---:B------:R-:W-:Y:S02]  /*45a0*/  FMUL.FTZ R48, R103.reuse, R161 ;  /* 0x000000a167307220 */ /* 0x040fe40000410000 */
[----:B------:R-:W-:Y:S02]  /*45b0*/  FMUL.FTZ R103, R103, R165 ;  /* 0x000000a567677220 */ /* 0x000fe40000410000 */
[C---:B------:R-:W-:Y:S01]  /*45c0*/  FMUL.FTZ R162, R126.reuse, -R54 ;  /* 0x800000367ea27220 */ /* 0x040fe20000410000 */
[----:B------:R0:W1:Y:S01]  /*45d0*/  @!P0 LDS.128 R44, [R106.X16+0x3650] ;  /* 0x003650006a2c8984 */ /* 0x000062000000cc00 */
[----:B------:R-:W-:-:S02]  /*45e0*/  FMUL.FTZ R55, R126, -R49 ;  /* 0x800000317e377220 */ /* 0x000fc40000410000 */
[C---:B------:R-:W-:Y:S02]  /*45f0*/  FFMA.FTZ R48, R102.reuse, R165, R48 ;  /* 0x000000a566307223 */ /* 0x040fe40000010030 */
[----:B------:R-:W-:Y:S02]  /*4600*/  FFMA.FTZ R103, R102, R161, -R103 ;  /* 0x000000a166677223 */ /* 0x000fe40000010867 */
[C---:B------:R-:W-:Y:S02]  /*4610*/  FFMA.FTZ R162, R125.reuse, R49, -R162 ;  /* 0x000000317da27223 */ /* 0x040fe400000108a2 */
[----:B------:R-:W-:Y:S02]  /*4620*/  FFMA.FTZ R102, R125, R54, R55 ;  /* 0x000000367d667223 */ /* 0x000fe40000010037 */
[----:B------:R-:W-:Y:S02]  /*4630*/  FADD.FTZ R54, R135, R48 ;  /* 0x0000003087367221 */ /* 0x000fe40000010000 */
[----:B------:R-:W-:-:S02]  /*4640*/  FADD.FTZ R134, R134, R103 ;  /* 0x0000006786867221 */ /* 0x000fc40000010000 */
        /* <DEDUP_REMOVED lines=18> */
[C---:B------:R-:W-:Y:S02]  /*4770*/  FFMA.FTZ R49, R122.reuse, R136, R49 ;  /* 0x000000887a317223 */ /* 0x040fe40000010031 */
[----:B------:R-:W-:Y:S02]  /*4780*/  FFMA.FTZ R48, R122, R55, -R48 ;  /* 0x000000377a307223 */ /* 0x000fe40000010830 */
[C---:B------:R-:W-:Y:S02]  /*4790*/  FFMA.FTZ R138, R120.reuse, R135, -R138 ;  /* 0x00000087788a7223 */ /* 0x040fe4000001088a */
[----:B------:R-:W-:Y:S02]  /*47a0*/  FFMA.FTZ R162, R120, R102, R103 ;  /* 0x0000006678a27223 */ /* 0x000fe40000010067 */
[----:B------:R-:W-:Y:S01]  /*47b0*/  FFMA.FTZ R139, R26, R139, R49 ;  /* 0x0000008b1a8b7223 */ /* 0x000fe20000010031 */
[----:B------:R0:W2:Y:S01]  /*47c0*/  SHFL.DOWN PT, R165, R138, 0x1, 0x1f ;  /* 0x08201f008aa57f89 */ /* 0x0000a200000e0000 */
[----:B------:R-:W-:-:S02]  /*47d0*/  FADD.FTZ R135, R56, R163 ;  /* 0x000000a338877221 */ /* 0x000fc40000010000 */
[----:B------:R-:W-:Y:S01]  /*47e0*/  FADD.FTZ R103, -R57, R164 ;  /* 0x000000a439677221 */ /* 0x000fe20000010100 */
[----:B------:R0:W3:Y:S01]  /*47f0*/  SHFL.DOWN PT, R167, R162, 0x1, 0x1f ;  /* 0x08201f00a2a77f89 */ /* 0x0000e200000e0000 */
[----:B------:R-:W-:Y:S02]  /*4800*/  FFMA.FTZ R137, R26, R137, R48 ;  /* 0x000000891a897223 */ /* 0x000fe40000010030 */
[----:B------:R-:W-:Y:S01]  /*4810*/  FMUL.FTZ R48, R124, R139 ;  /* 0x0000008b7c307220 */ /* 0x000fe20000410000 */
[----:B------:R0:W4:Y:S03]  /*4820*/  SHFL.DOWN PT, R169, R135, 0x1, 0x1f ;  /* 0x08201f0087a97f89 */ /* 0x00012600000e0000 */
[----:B------:R-:W-:Y:S01]  /*4830*/  FFMA.FTZ R48, R123, R137, -R48 ;  /* 0x000000897b307223 */ /* 0x000fe20000010830 */
        /* <DEDUP_REMOVED lines=13> */
.L_x_12959:
[----:B-1----:R-:W-:Y:S05]  /*4910*/  BSYNC B0 ;  /* 0x0000000000007941 */ /* 0x002fea0003800000 */
.L_x_12958:
[----:B------:R-:W-:Y:S01]  /*4920*/  FFMA.FTZ R142, R27, R142, R48 ;  /* 0x0000008e1b8e7223 */ /* 0x000fe20000010030 */
[----:B--2---:R1:W2:Y:S01]  /*4930*/  SHFL.DOWN PT, R165, R138, 0x2, 0x1f ;  /* 0x08401f008aa57f89 */ /* 0x0042a200000e0000 */
[----:B------:R-:W-:Y:S01]  /*4940*/  FMUL.FTZ R48, R124, R137 ;  /* 0x000000897c307220 */ /* 0x000fe20000410000 */
[----:B------:R-:W-:Y:S02]  /*4950*/  BSSY B0, `(.L_x_12960) ;  /* 0x0000011000007945 */ /* 0x000fe40003800000 */
[----:B---3--:R1:W3:Y:S01]  /*4960*/  SHFL.DOWN PT, R167, R162, 0x2, 0x1f ;  /* 0x08401f00a2a77f89 */ /* 0x0082e200000e0000 */
[----:B------:R-:W-:-:S03]  /*4970*/  FFMA.FTZ R48, R123, R139, R48 ;  /* 0x0000008b7b307223 */ /* 0x000fc60000010030 */
[----:B----4-:R1:W4:Y:S04]  /*4980*/  SHFL.DOWN PT, R169, R135, 0x2, 0x1f ;  /* 0x08401f0087a97f89 */ /* 0x01032800000e0000 */
[----:B0-----:R1:W0:Y:S01]  /*4990*/  SHFL.DOWN PT, R171, R103, 0x2, 0x1f ;  /* 0x08401f0067ab7f89 */ /* 0x00122200000e0000 */
[----:B------:R-:W-:Y:S05]  /*49a0*/  @P2 BRA `(.L_x_12961) ;  /* 0x000000b000002947 */ /* 0x000fea0003800000 */
[C---:B0-----:R-:W-:Y:S02]  /*49b0*/  FMUL.FTZ R161, R162.reuse, R171 ;  /* 0x000000aba2a17220 */ /* 0x041fe40000410000 */
[C---:B---3--:R-:W-:Y:S02]  /*49c0*/  FMUL.FTZ R49, R162.reuse, R167 ;  /* 0x000000a7a2317220 */ /* 0x048fe40000410000 */
[-C--:B----4-:R-:W-:Y:S02]  /*49d0*/  FMUL.FTZ R163, R162, R169.reuse ;  /* 0x000000a9a2a37220 */ /* 0x090fe40000410000 */
[----:B------:R-:W-:-:S02]  /*49e0*/  FFMA.FTZ R102, R138, R169, -R161 ;  /* 0x000000a98a667223 */ /* 0x000fc400000108a1 */
[-C--:B--2---:R-:W-:Y:S02]  /*49f0*/  FMUL.FTZ R161, R162, R165.reuse ;  /* 0x000000a5a2a17220 */ /* 0x084fe40000410000 */
[C---:B------:R-:W-:Y:S02]  /*4a00*/  FFMA.FTZ R49, R138.reuse, R165, -R49 ;  /* 0x000000a58a317223 */ /* 0x040fe40000010831 */
[C---:B------:R-:W-:Y:S02]  /*4a10*/  FFMA.FTZ R164, R138.reuse, R171, R163 ;  /* 0x000000ab8aa47223 */ /* 0x040fe400000100a3 */
[----:B-1----:R-:W-:Y:S01]  /*4a20*/  FFMA.FTZ R162, R138, R167, R161 ;  /* 0x000000a78aa27223 */ /* 0x002fe200000100a1 */
[----:B------:R-:W-:Y:S01]  /*4a30*/  MOV R138, R49 ;  /* 0x00000031008a7202 */ /* 0x000fe20000000f00 */
[----:B------:R-:W-:Y:S02]  /*4a40*/  FADD.FTZ R135, R135, R102 ;  /* 0x0000006687877221 */ /* 0x000fe40000010000 */
[----:B------:R-:W-:-:S02]  /*4a50*/  FADD.FTZ R103, R103, R164 ;  /* 0x000000a467677221 */ /* 0x000fc40000010000 */
.L_x_12961:
[----:B------:R-:W-:Y:S05]  /*4a60*/  BSYNC B0 ;  /* 0x0000000000007941 */ /* 0x000fea0003800000 */
.L_x_12960:
[----:B------:R-:W-:Y:S01]  /*4a70*/  FFMA.FTZ R140, R27, R140, R48 ;  /* 0x0000008c1b8c7223 */ /* 0x000fe20000010030 */
[----:B--2---:R2:W1:Y:S01]  /*4a80*/  SHFL.DOWN PT, R165, R138, 0x4, 0x1f ;  /* 0x08801f008aa57f89 */ /* 0x00446200000e0000 */
        /* <DEDUP_REMOVED lines=11> */
[-C--:B-1----:R-:W-:Y:S02]  /*4b40*/  FMUL.FTZ R161, R162, R165.reuse ;  /* 0x000000a5a2a17220 */ /* 0x082fe40000410000 */
[C---:B------:R-:W-:Y:S02]  /*4b50*/  FFMA.FTZ R49, R138.reuse, R165, -R49 ;  /* 0x000000a58a317223 */ /* 0x040fe40000010831 */
[C---:B------:R-:W-:Y:S02]  /*4b60*/  FFMA.FTZ R164, R138.reuse, R171, R163 ;  /* 0x000000ab8aa47223 */ /* 0x040fe400000100a3 */
[----:B--2---:R-:W-:Y:S01]  /*4b70*/  FFMA.FTZ R162, R138, R167, R161 ;  /* 0x000000a78aa27223 */ /* 0x004fe200000100a1 */
[----:B------:R-:W-:Y:S01]  /*4b80*/  MOV R138, R49 ;  /* 0x00000031008a7202 */ /* 0x000fe20000000f00 */
[----:B------:R-:W-:Y:S02]  /*4b90*/  FADD.FTZ R135, R135, R102 ;  /* 0x0000006687877221 */ /* 0x000fe40000010000 */
[----:B------:R-:W-:-:S02]  /*4ba0*/  FADD.FTZ R103, R103, R164 ;  /* 0x000000a467677221 */ /* 0x000fc40000010000 */
.L_x_12963:
[----:B------:R-:W-:Y:S05]  /*4bb0*/  BSYNC B0 ;  /* 0x0000000000007941 */ /* 0x000fea0003800000 */
.L_x_12962:
[----:B------:R-:W-:Y:S01]  /*4bc0*/  FFMA.FTZ R102, R20, R145, R48 ;  /* 0x0000009114667223 */ /* 0x000fe20000010030 */
[----:B------:R2:W4:Y:S01]  /*4bd0*/  SHFL.DOWN PT, R163, R138, 0x8, 0x1f ;  /* 0x09001f008aa37f89 */ /* 0x00052200000e0000 */
[----:B------:R-:W-:Y:S01]  /*4be0*/  FMUL.FTZ R48, R126, R140 ;  /* 0x0000008c7e307220 */ /* 0x000fe20000410000 */
[----:B------:R-:W-:Y:S02]  /*4bf0*/  BSSY B0, `(.L_x_12964) ;  /* 0x0000011000007945 */ /* 0x000fe40003800000 */
[----:B-1----:R2:W1:Y:S01]  /*4c00*/  SHFL.DOWN PT, R165, R162, 0x8, 0x1f ;  /* 0x09001f00a2a57f89 */ /* 0x00246200000e0000 */
[----:B------:R-:W-:-:S03]  /*4c10*/  FFMA.FTZ R48, R125, R142, -R48 ;  /* 0x0000008e7d307223 */ /* 0x000fc60000010830 */
[----:B---3--:R2:W3:Y:S04]  /*4c20*/  SHFL.DOWN PT, R167, R135, 0x8, 0x1f ;  /* 0x09001f0087a77f89 */ /* 0x0084e800000e0000 */
[----:B----4-:R2:W4:Y:S01]  /*4c30*/  SHFL.DOWN PT, R169, R103, 0x8, 0x1f ;  /* 0x09001f0067a97f89 */ /* 0x01052200000e0000 */
[----:B------:R-:W-:Y:S05]  /*4c40*/  @P4 BRA `(.L_x_12965) ;  /* 0x000000b000004947 */ /* 0x000fea0003800000 */
[C---:B----4-:R-:W-:Y:S02]  /*4c50*/  FMUL.FTZ R145, R162.reuse, R169 ;  /* 0x000000a9a2917220 */ /* 0x050fe40000410000 */
[C---:B-1----:R-:W-:Y:S02]  /*4c60*/  FMUL.FTZ R49, R162.reuse, R165 ;  /* 0x000000a5a2317220 */ /* 0x042fe40000410000 */
[-C--:B---3--:R-:W-:Y:S02]  /*4c70*/  FMUL.FTZ R161, R162, R167.reuse ;  /* 0x000000a7a2a17220 */ /* 0x088fe40000410000 */
        /* <DEDUP_REMOVED lines=8> */
.L_x_12965:
[----:B------:R-:W-:Y:S05]  /*4d00*/  BSYNC B0 ;  /* 0x0000000000007941 */ /* 0x000fea0003800000 */
.L_x_12964:
[----:B------:R-:W-:Y:S01]  /*4d10*/  FFMA.FTZ R141, R20, R141, R48 ;  /* 0x0000008d148d7223 */ /* 0x000fe20000010030 */
[----:B-1----:R1:W2:Y:S01]  /*4d20*/  SHFL.DOWN PT, R165, R138, 0x10, 0x1f ;  /* 0x0a001f008aa57f89 */ /* 0x0022a200000e0000 */
[C---:B------:R-:W-:Y:S01]  /*4d30*/  FMUL.FTZ R48, R129.reuse, R102 ;  /* 0x0000006681307220 */ /* 0x040fe20000410000 */
[----:B------:R-:W-:Y:S01]  /*4d40*/  BSSY B0, `(.L_x_12966) ;  /* 0x0000012000007945 */ /* 0x000fe20003800000 */
[-C--:B------:R-:W-:Y:S01]  /*4d50*/  FMUL.FTZ R49, R129, R141.reuse ;  /* 0x0000008d81317220 */ /* 0x080fe20000410000 */
[----:B---3--:R1:W3:Y:S01]  /*4d60*/  SHFL.DOWN PT, R167, R162, 0x10, 0x1f ;  /* 0x0a001f00a2a77f89 */ /* 0x0082e200000e0000 */
[----:B------:R-:W-:-:S03]  /*4d70*/  FFMA.FTZ R48, R127, R141, -R48 ;  /* 0x0000008d7f307223 */ /* 0x000fc60000010830 */
        /* <DEDUP_REMOVED lines=14> */
.L_x_12967:
[----:B------:R-:W-:Y:S05]  /*4e60*/  BSYNC B0 ;  /* 0x0000000000007941 */ /* 0x000fea0003800000 */
.L_x_12966:
[----:B------:R-:W-:Y:S01]  /*4e70*/  SHFL.DOWN PT, R170, R162, 0x1, 0x1f ;  /* 0x08201f00a2aa7f89 */ /* 0x000fe200000e0000 */
[----:B------:R-:W-:Y:S01]  /*4e80*/  FFMA.FTZ R148, R21, R148, R48 ;  /* 0x0000009415947223 */ /* 0x000fe20000010030 */
[----:B------:R-:W-:Y:S01]  /*4e90*/  SHF.L.U64.HI R48, R105, 0x2, R104 ;  /* 0x0000000269307819 */ /* 0x000fe20000010268 */
[----:B------:R-:W-:Y:S01]  /*4ea0*/  FFMA.FTZ R49, R127, R102, R49 ;  /* 0x000000667f317223 */ /* 0x000fe20000010031 */
[----:B------:R-:W5:Y:S01]  /*4eb0*/  SHFL.IDX PT, R164, R47, RZ, 0x1f ;  /* 0x00001fff2fa47589 */ /* 0x000f6200000e0000 */
[----:B------:R-:W-:Y:S01]  /*4ec0*/  FMUL.FTZ R161, R133, R148 ;  /* 0x0000009485a17220 */ /* 0x000fe20000410000 */
[----:B--2---:R-:W-:Y:S01]  /*4ed0*/  SHF.L.U32 R165, R105, 0x2, RZ ;  /* 0x0000000269a57819 */ /* 0x004fe200000006ff */
[----:B------:R-:W-:Y:S01]  /*4ee0*/  FFMA.FTZ R146, R21, R146, R49 ;  /* 0x0000009215927223 */ /* 0x000fe20000010031 */
[----:B------:R-:W2:Y:S01]  /*4ef0*/  SHFL.IDX PT, R163, R46, RZ, 0x1f ;  /* 0x00001fff2ea37589 */ /* 0x000ea200000e0000 */
[C---:B------:R-:W-:Y:S01]  /*4f00*/  IMAD R166, R48.reuse, c[0x0][0x2b0], RZ ;  /* 0x0000ac0030a67a24 */ /* 0x040fe200078e02ff */
[----:B------:R-:W-:Y:S01]  /*4f10*/  ISETP.NE.AND P0, PT, R91, RZ, PT ;  /* 0x000000ff5b00720c */ /* 0x000fe20003f05270 */
[----:B------:R-:W-:Y:S01]  /*4f20*/  IMAD R48, R48, c[0x0][0x2d0], RZ ;  /* 0x0000b40030307a24 */ /* 0x000fe200078e02ff */
[----:B------:R-:W1:Y:S01]  /*4f30*/  SHFL.DOWN PT, R168, R138, 0x1, 0x1f ;  /* 0x08201f008aa87f89 */ /* 0x000e6200000e0000 */
[-C--:B------:R-:W-:Y:S01]  /*4f40*/  FMUL.FTZ R145, R133, R146.reuse ;  /* 0x0000009285917220 */ /* 0x080fe20000410000 */
[----:B------:R-:W-:Y:S01]  /*4f50*/  IADD3 R176, R91, 0x160, RZ ;  /* 0x000001605bb07810 */ /* 0x000fe20007ffe0ff */
[C---:B------:R-:W-:Y:S01]  /*4f60*/  FFMA.FTZ R161, R130.reuse, R146, R161 ;  /* 0x0000009282a17223 */ /* 0x040fe200000100a1 */
[----:B0-----:R-:W0:Y:S01]  /*4f70*/  SHFL.DOWN PT, R171, R135, 0x1, 0x1f ;  /* 0x08201f0087ab7f89 */ /* 0x001e2200000e0000 */
[----:B----4-:R-:W-:Y:S01]  /*4f80*/  IMAD R169, R165, c[0x0][0x2d4], R48 ;  /* 0x0000b500a5a97a24 */ /* 0x010fe200078e0230 */
[----:B------:R-:W-:Y:S01]  /*4f90*/  IADD3 R178, R91, 0x180, RZ ;  /* 0x000001805bb27810 */ /* 0x000fe20007ffe0ff */
[C---:B---3--:R-:W-:Y:S01]  /*4fa0*/  IMAD R167, R165.reuse, c[0x0][0x2b4], R166 ;  /* 0x0000ad00a5a77a24 */ /* 0x048fe200078e02a6 */
[----:B------:R-:W3:Y:S01]  /*4fb0*/  SHFL.DOWN PT, R172, R103, 0x1, 0x1f ;  /* 0x08201f0067ac7f89 */ /* 0x000ee200000e0000 */
[----:B------:R-:W-:Y:S01]  /*4fc0*/  IMAD.WIDE.U32 R48, R165, c[0x0][0x2b0], R50 ;  /* 0x0000ac00a5307a25 */ /* 0x000fe200078e0032 */
[----:B------:R-:W-:Y:S01]  /*4fd0*/  IADD3 R180, R91, 0x1a0, RZ ;  /* 0x000001a05bb47810 */ /* 0x000fe20007ffe0ff */
[----:B------:R-:W-:Y:S01]  /*4fe0*/  BSSY B0, `(.L_x_12968) ;  /* 0x000014e000007945 */ /* 0x000fe20003800000 */
[----:B-1----:R-:W1:Y:S01]  /*4ff0*/  SHFL.IDX PT, R162, R162, RZ, 0x1f ;  /* 0x00001fffa2a27589 */ /* 0x002e6200000e0000 */
[----:B------:R-:W-:Y:S01]  /*5000*/  FFMA.FTZ R145, R130, R148, -R145 ;  /* 0x0000009482917223 */ /* 0x000fe20000010891 */
[----:B------:R-:W-:Y:S01]  /*5010*/  IADD3 R49, R49, R167, RZ ;  /* 0x000000a731317210 */ /* 0x000fe20007ffe0ff */
[----:B------:R-:W-:Y:S01]  /*5020*/  IMAD.WIDE.U32 R50, R165, c[0x0][0x2d0], R52 ;  /* 0x0000b400a5327a25 */ /* 0x000fe200078e0034 */
[----:B------:R-:W4:Y:S01]  /*5030*/  SHFL.IDX PT, R138, R138, RZ, 0x1f ;  /* 0x00001fff8a8a7589 */ /* 0x000f2200000e0000 */
[----:B------:R-:W-:-:S02]  /*5040*/  IADD3 R182, R91, 0x1c0, RZ ;  /* 0x000001c05bb67810 */ /* 0x000fc40007ffe0ff */
[----:B------:R-:W-:Y:S01]  /*5050*/  FFMA.FTZ R149, R22, R149, R161 ;  /* 0x0000009516957223 */ /* 0x000fe200000100a1 */
[----:B------:R-:W1:Y:S01]  /*5060*/  SHFL.IDX PT, R103, R103, RZ, 0x1f ;  /* 0x00001fff67677589 */ /* 0x000e6200000e0000 */
[C---:B-----5:R-:W-:Y:S01]  /*5070*/  @P1 FMUL.FTZ R166, R170.reuse, R164 ;  /* 0x000000a4aaa61220 */ /* 0x060fe20000410000 */
[----:B------:R-:W-:Y:S01]  /*5080*/  IADD3 R51, R51, R169, RZ ;  /* 0x000000a933337210 */ /* 0x000fe20007ffe0ff */
[----:B--2---:R-:W-:Y:S01]  /*5090*/  @P1 FMUL.FTZ R53, R170, R163 ;  /* 0x000000a3aa351220 */ /* 0x004fe20000410000 */
[----:B------:R-:W2:Y:S01]  /*50a0*/  SHFL.IDX PT, R135, R135, RZ, 0x1f ;  /* 0x00001fff87877589 */ /* 0x000ea200000e0000 */
[----:B------:R-:W-:Y:S01]  /*50b0*/  FFMA.FTZ R147, R22, R147, R145 ;  /* 0x0000009316937223 */ /* 0x000fe20000010091 */
[----:B------:R-:W-:Y:S01]  /*50c0*/  IADD3 R184, R91, 0x1e0, RZ ;  /* 0x000001e05bb87810 */ /* 0x000fe20007ffe0ff */
[----:B------:R-:W-:Y:S02]  /*50d0*/  FMUL.FTZ R52, R144, R149 ;  /* 0x0000009590347220 */ /* 0x000fe40000410000 */
[----:B------:R-:W-:-:S02]  /*50e0*/  @P1 FFMA.FTZ R166, R168, R163, -R166 ;  /* 0x000000a3a8a61223 */ /* 0x000fc400000108a6 */
[----:B------:R-:W-:Y:S02]  /*50f0*/  @P1 FFMA.FTZ R53, R168, R164, R53 ;  /* 0x000000a4a8351223 */ /* 0x000fe40000010035 */
[----:B------:R-:W-:Y:S02]  /*5100*/  FFMA.FTZ R52, R143, R147, -R52 ;  /* 0x000000938f347223 */ /* 0x000fe40000010834 */
[----:B0-----:R-:W-:Y:S02]  /*5110*/  @P1 FADD.FTZ R163, R171, R166 ;  /* 0x000000a6aba31221 */ /* 0x001fe40000010000 */
[----:B---3--:R-:W-:Y:S02]  /*5120*/  @P1 FADD.FTZ R164, R172, R53 ;  /* 0x00000035aca41221 */ /* 0x008fe40000010000 */
[----:B------:R-:W-:Y:S02]  /*5130*/  FFMA.FTZ R152, R23, R152, R52 ;  /* 0x0000009817987223 */ /* 0x000fe40000010034 */
[----:B------:R-:W-:-:S02]  /*5140*/  FMUL.FTZ R145, R163, -R101 ;  /* 0x80000065a3917220 */ /* 0x000fc40000410000 */
[----:B------:R-:W-:Y:S02]  /*5150*/  FMUL.FTZ R52, R164, -R101 ;  /* 0x80000065a4347220 */ /* 0x000fe40000410000 */
[----:B-1----:R-:W-:Y:S02]  /*5160*/  FMUL.FTZ R101, R162, R46 ;  /* 0x0000002ea2657220 */ /* 0x002fe40000410000 */
[-C--:B------:R-:W-:Y:S02]  /*5170*/  FFMA.FTZ R166, R164, R100.reuse, R145 ;  /* 0x00000064a4a67223 */ /* 0x080fe40000010091 */
[----:B------:R-:W-:Y:S02]  /*5180*/  FFMA.FTZ R163, R163, R100, -R52 ;  /* 0x00000064a3a37223 */ /* 0x000fe40000010834 */
[-C--:B------:R-:W-:Y:S02]  /*5190*/  FMUL.FTZ R53, R162, R47.reuse ;  /* 0x0000002fa2357220 */ /* 0x080fe40000410000 */
[----:B----4-:R-:W-:-:S02]  /*51a0*/  FFMA.FTZ R164, R138, R47, R101 ;  /* 0x0000002f8aa47223 */ /* 0x010fc40000010065 */
[----:B------:R-:W-:Y:S02]  /*51b0*/  FADD.FTZ R155, -R155, R166 ;  /* 0x000000a69b9b7221 */ /* 0x000fe40000010100 */
[----:B------:R-:W-:Y:S02]  /*51c0*/  FADD.FTZ R101, R154, R163 ;  /* 0x000000a39a657221 */ /* 0x000fe40000010000 */
[----:B------:R-:W-:Y:S02]  /*51d0*/  FFMA.FTZ R52, R138, R46, -R53 ;  /* 0x0000002e8a347223 */ /* 0x000fe40000010835 */
[C---:B------:R-:W-:Y:S02]  /*51e0*/  FMUL.FTZ R46, R144.reuse, R147 ;  /* 0x00000093902e7220 */ /* 0x040fe40000410000 */
[C---:B------:R-:W-:Y:S02]  /*51f0*/  FMUL.FTZ R100, R144.reuse, -R155 ;  /* 0x8000009b90647220 */ /* 0x040fe40000410000 */
[----:B------:R-:W-:-:S02]  /*5200*/  FMUL.FTZ R144, R144, -R101 ;  /* 0x8000006590907220 */ /* 0x000fc40000410000 */
[C---:B------:R-:W-:Y:S02]  /*5210*/  FFMA.FTZ R100, R143.reuse, R101, -R100 ;  /* 0x000000658f647223 */ /* 0x040fe40000010864 */
[----:B------:R-:W-:Y:S02]  /*5220*/  FFMA.FTZ R144, R143, R155, R144 ;  /* 0x0000009b8f907223 */ /* 0x000fe40000010090 */
[C---:B------:R-:W-:Y:S02]  /*5230*/  FMUL.FTZ R47, R162.reuse, R45 ;  /* 0x0000002da22f7220 */ /* 0x040fe40000410000 */
[----:B------:R-:W-:Y:S02]  /*5240*/  FADD.FTZ R151, R151, R100 ;  /* 0x0000006497977221 */ /* 0x000fe40000010000 */
[----:B------:R-:W-:Y:S02]  /*5250*/  FMUL.FTZ R162, R162, R44 ;  /* 0x0000002ca2a27220 */ /* 0x000fe40000410000 */
[----:B------:R-:W-:-:S02]  /*5260*/  FADD.FTZ R100, -R153, R144 ;  /* 0x0000009099647221 */ /* 0x000fc40000010100 */
[C---:B------:R-:W-:Y:S02]  /*5270*/  FFMA.FTZ R44, R138.reuse, R44, -R47 ;  /* 0x0000002c8a2c7223 */ /* 0x040fe4000001082f */
[----:B------:R-:W-:Y:S01]  /*5280*/  FADD.FTZ R47, R103, R164 ;  /* 0x000000a4672f7221 */ /* 0x000fe20000010000 */
[----:B------:R-:W-:Y:S01]  /*5290*/  P2R R103, PR, RZ, 0x1 ;  /* 0x00000001ff677803 */ /* 0x000fe20000000000 */
[C---:B------:R-:W-:Y:S02]  /*52a0*/  FMUL.FTZ R103, R133.reuse, -R100 ;  /* 0x8000006485677220 */ /* 0x040fe40000410000 */
[----:B------:R-:W-:Y:S02]  /*52b0*/  FMUL.FTZ R133, R133, -R151 ;  /* 0x8000009785857220 */ /* 0x000fe40000410000 */
[----:B------:R-:W-:Y:S02]  /*52c0*/  FFMA.FTZ R45, R138, R45, R162 ;  /* 0x0000002d8a2d7223 */ /* 0x000fe400000100a2 */
[----:B------:R-:W-:-:S02]  /*52d0*/  FFMA.FTZ R138, R130, R151, -R103 ;  /* 0x00000097828a7223 */ /* 0x000fc40000010867 */
[----:B------:R-:W-:Y:S02]  /*52e0*/  FFMA.FTZ R130, R130, R100, R133 ;  /* 0x0000006482827223 */ /* 0x000fe40000010085 */
[----:B------:R-:W-:Y:S02]  /*52f0*/  FFMA.FTZ R53, R143, R149, R46 ;  /* 0x000000958f357223 */ /* 0x000fe4000001002e */
[----:B------:R-:W-:Y:S02]  /*5300*/  FADD.FTZ R157, R157, R138 ;  /* 0x0000008a9d9d7221 */ /* 0x000fe40000010000 */
[----:B------:R-:W-:Y:S02]  /*5310*/  FADD.FTZ R130, -R119, R130 ;  /* 0x0000008277827221 */ /* 0x000fe40000010100 */
[----:B------:R-:W-:Y:S02]  /*5320*/  FFMA.FTZ R150, R23, R150, R53 ;  /* 0x0000009617967223 */ /* 0x000fe40000010035 */
[----:B------:R-:W-:-:S02]  /*5330*/  FMUL.FTZ R53, R129, -R157 ;  /* 0x8000009d81357220 */ /* 0x000fc40000410000 */
[-C--:B------:R-:W-:Y:S02]  /*5340*/  FMUL.FTZ R138, R129, -R130.reuse ;  /* 0x80000082818a7220 */ /* 0x080fe40000410000 */
[C---:B------:R-:W-:Y:S02]  /*5350*/  FFMA.FTZ R53, R127.reuse, R130, R53 ;  /* 0x000000827f357223 */ /* 0x040fe40000010035 */
[----:B------:R-:W-:Y:S02]  /*5360*/  FFMA.FTZ R127, R127, R157, -R138 ;  /* 0x0000009d7f7f7223 */ /* 0x000fe4000001088a */
[----:B--2---:R-:W-:Y:S01]  /*5370*/  FADD.FTZ R46, R135, R52 ;  /* 0x00000034872e7221 */ /* 0x004fe20000010000 */
[----:B------:R-:W-:Y:S01]  /*5380*/  SHF.L.U32 R52, R91, 0x4, RZ ;  /* 0x000000045b347819 */ /* 0x000fe200000006ff */
[----:B------:R-:W-:Y:S02]  /*5390*/  FADD.FTZ R156, -R156, R53 ;  /* 0x000000359c9c7221 */ /* 0x000fe40000010100 */
[----:B------:R-:W-:Y:S01]  /*53a0*/  FADD.FTZ R118, R118, R127 ;  /* 0x0000007f76767221 */ /* 0x000fe20000010000 */
[----:B------:R0:W-:Y:S01]  /*53b0*/  @!P0 STS.128 [R106.X16+0x3650], R44 ;  /* 0x0036502c6a008388 */ /* 0x0001e2000000cc00 */
[----:B------:R-:W-:Y:S01]  /*53c0*/  FMUL.FTZ R119, R23, R72 ;  /* 0x0000004817777220 */ /* 0x000fe20000410000 */
[----:B------:R-:W-:Y:S01]  /*53d0*/  LEA.HI.SX32 R52, R52, R52, 0x1b ;  /* 0x0000003434347211 */ /* 0x000fe200078fdaff */
[----:B------:R-:W-:-:S02]  /*53e0*/  FMUL.FTZ R154, R155, R72 ;  /* 0x000000489b9a7220 */ /* 0x000fc40000410000 */
[----:B------:R-:W-:Y:S02]  /*53f0*/  FFMA.FTZ R103, R43, -R119, R150 ;  /* 0x800000772b677223 */ /* 0x000fe40000010096 */
[----:B------:R-:W-:Y:S02]  /*5400*/  FMUL.FTZ R53, R100, R75 ;  /* 0x0000004b64357220 */ /* 0x000fe40000410000 */
[----:B------:R-:W-:Y:S02]  /*5410*/  FMUL.FTZ R129, R23, R154 ;  /* 0x0000009a17817220 */ /* 0x000fe40000410000 */
[----:B------:R-:W-:Y:S02]  /*5420*/  FMUL.FTZ R144, R101, R72 ;  /* 0x0000004865907220 */ /* 0x000fe40000410000 */
[----:B------:R-:W-:Y:S01]  /*5430*/  FFMA.FTZ R119, R42, -R119, R152 ;  /* 0x800000772a777223 */ /* 0x000fe20000010098 */
[----:B------:R1:W-:Y:S01]  /*5440*/  STS [R52.X4+0x10bc], R129 ;  /* 0x0010bc8134007388 */ /* 0x0003e20000004800 */
[----:B------:R-:W-:-:S02]  /*5450*/  FMUL.FTZ R135, R23, R144 ;  /* 0x0000009017877220 */ /* 0x000fc40000410000 */
[C---:B0-----:R-:W-:Y:S02]  /*5460*/  FMUL.FTZ R45, R126.reuse, -R156 ;  /* 0x8000009c7e2d7220 */ /* 0x041fe40000410000 */
[----:B------:R-:W-:Y:S01]  /*5470*/  FMUL.FTZ R126, R126, -R118 ;  /* 0x800000767e7e7220 */ /* 0x000fe20000410000 */
[----:B------:R-:W-:Y:S01]  /*5480*/  STS [R52.X4+0x10b8], R135 ;  /* 0x0010b88734007388 */ /* 0x000fe20000004800 */
[----:B------:R-:W-:Y:S02]  /*5490*/  FMUL.FTZ R46, R22, R75 ;  /* 0x0000004b162e7220 */ /* 0x000fe40000410000 */
[C---:B------:R-:W-:Y:S02]  /*54a0*/  FFMA.FTZ R47, R125.reuse, R156, R126 ;  /* 0x0000009c7d2f7223 */ /* 0x040fe4000001007e */
[----:B------:R-:W-:Y:S02]  /*54b0*/  FFMA.FTZ R45, R125, R118, -R45 ;  /* 0x000000767d2d7223 */ /* 0x000fe4000001082d */
[----:B------:R-:W-:-:S02]  /*54c0*/  FFMA.FTZ R126, R41, -R46, R149 ;  /* 0x8000002e297e7223 */ /* 0x000fc40000010095 */
[----:B------:R-:W-:Y:S02]  /*54d0*/  FADD.FTZ R128, -R128, R47 ;  /* 0x0000002f80807221 */ /* 0x000fe40000010100 */
[----:B------:R-:W-:Y:S02]  /*54e0*/  FADD.FTZ R125, R158, R45 ;  /* 0x0000002d9e7d7221 */ /* 0x000fe40000010000 */
[----:B------:R-:W-:Y:S02]  /*54f0*/  FMUL.FTZ R44, R103, R154 ;  /* 0x0000009a672c7220 */ /* 0x000fe40000410000 */
[----:B------:R-:W-:Y:S02]  /*5500*/  FMUL.FTZ R45, R151, R75 ;  /* 0x0000004b972d7220 */ /* 0x000fe40000410000 */
[----:B------:R-:W-:Y:S02]  /*5510*/  FFMA.FTZ R127, R40, -R46, R147 ;  /* 0x8000002e287f7223 */ /* 0x000fe40000010093 */
[----:B------:R-:W-:-:S02]  /*5520*/  FMUL.FTZ R138, R126, R53 ;  /* 0x000000357e8a7220 */ /* 0x000fc40000410000 */
[C---:B------:R-:W-:Y:S02]  /*5530*/  FMUL.FTZ R46, R124.reuse, -R128 ;  /* 0x800000807c2e7220 */ /* 0x040fe40000410000 */
[----:B------:R-:W-:Y:S02]  /*5540*/  FMUL.FTZ R124, R124, -R125 ;  /* 0x8000007d7c7c7220 */ /* 0x000fe40000410000 */
[-C--:B------:R-:W-:Y:S02]  /*5550*/  FFMA.FTZ R44, R119, R144.reuse, R44 ;  /* 0x00000090772c7223 */ /* 0x080fe4000001002c */
[----:B------:R-:W-:Y:S02]  /*5560*/  FMUL.FTZ R145, R103, R144 ;  /* 0x0000009067917220 */ /* 0x000fe40000410000 */
[-C--:B------:R-:W-:Y:S02]  /*5570*/  FMUL.FTZ R144, R126, R45.reuse ;  /* 0x0000002d7e907220 */ /* 0x080fe40000410000 */
[----:B------:R-:W-:-:S02]  /*5580*/  FFMA.FTZ R174, R127, R45, R138 ;  /* 0x0000002d7fae7223 */ /* 0x000fc4000001008a */
[----:B-1----:R-:W-:Y:S02]  /*5590*/  FMUL.FTZ R129, R22, R45 ;  /* 0x0000002d16817220 */ /* 0x002fe40000410000 */
[C---:B------:R-:W-:Y:S02]  /*55a0*/  FFMA.FTZ R45, R123.reuse, R125, -R46 ;  /* 0x0000007d7b2d7223 */ /* 0x040fe4000001082e */
[----:B------:R-:W-:Y:S01]  /*55b0*/  FFMA.FTZ R123, R123, R128, R124 ;  /* 0x000000807b7b7223 */ /* 0x000fe2000001007c */
[----:B------:R-:W-:Y:S01]  /*55c0*/  STS [R52.X4+0x10b0], R129 ;  /* 0x0010b08134007388 */ /* 0x000fe20000004800 */
[----:B------:R-:W-:Y:S02]  /*55d0*/  FADD.FTZ R58, R58, R45 ;  /* 0x0000002d3a3a7221 */ /* 0x000fe40000010000 */
[----:B------:R-:W-:Y:S02]  /*55e0*/  FADD.FTZ R160, -R160, R123 ;  /* 0x0000007ba0a07221 */ /* 0x000fe40000010100 */
[----:B------:R-:W-:-:S02]  /*55f0*/  FFMA.FTZ R177, R127, R53, -R144 ;  /* 0x000000357fb17223 */ /* 0x000fc40000010890 */
[----:B------:R-:W-:Y:S02]  /*5600*/  FMUL.FTZ R133, R22, R53 ;  /* 0x0000003516857220 */ /* 0x000fe40000410000 */
[----:B------:R-:W-:Y:S02]  /*5610*/  FMUL.FTZ R53, R21, R74 ;  /* 0x0000004a15357220 */ /* 0x000fe40000410000 */
[C---:B------:R-:W-:Y:S01]  /*5620*/  FMUL.FTZ R45, R121.reuse, -R160 ;  /* 0x800000a0792d7220 */ /* 0x040fe20000410000 */
[----:B------:R0:W-:Y:S01]  /*5630*/  STS [R52.X4+0x10b4], R133 ;  /* 0x0010b48534007388 */ /* 0x0001e20000004800 */
[----:B------:R-:W-:Y:S02]  /*5640*/  FMUL.FTZ R47, R121, -R58 ;  /* 0x8000003a792f7220 */ /* 0x000fe40000410000 */
[----:B------:R-:W-:Y:S02]  /*5650*/  FFMA.FTZ R121, R39, -R53, R146 ;  /* 0x8000003527797223 */ /* 0x000fe40000010092 */
[----:B------:R-:W-:-:S02]  /*5660*/  FMUL.FTZ R144, R130, R74 ;  /* 0x0000004a82907220 */ /* 0x000fc40000410000 */
[C---:B------:R-:W-:Y:S02]  /*5670*/  FFMA.FTZ R46, R122.reuse, R58, -R45 ;  /* 0x0000003a7a2e7223 */ /* 0x040fe4000001082d */
[----:B------:R-:W-:Y:S02]  /*5680*/  FFMA.FTZ R122, R122, R160, R47 ;  /* 0x000000a07a7a7223 */ /* 0x000fe4000001002f */
[----:B------:R-:W-:Y:S02]  /*5690*/  FFMA.FTZ R124, R38, -R53, R148 ;  /* 0x80000035267c7223 */ /* 0x000fe40000010094 */
[----:B------:R-:W-:Y:S02]  /*56a0*/  FMUL.FTZ R138, R157, R74 ;  /* 0x0000004a9d8a7220 */ /* 0x000fe40000410000 */
[----:B------:R-:W-:Y:S02]  /*56b0*/  FMUL.FTZ R45, R121, R144 ;  /* 0x00000090792d7220 */ /* 0x000fe40000410000 */
[----:B------:R-:W-:-:S02]  /*56c0*/  FADD.FTZ R159, -R159, R122 ;  /* 0x0000007a9f9f7221 */ /* 0x000fc40000010100 */
[----:B------:R-:W-:Y:S02]  /*56d0*/  FADD.FTZ R59, R59, R46 ;  /* 0x0000002e3b3b7221 */ /* 0x000fe40000010000 */
[-C--:B------:R-:W-:Y:S02]  /*56e0*/  FFMA.FTZ R172, R124, R138.reuse, R45 ;  /* 0x0000008a7cac7223 */ /* 0x080fe4000001002d */
[C---:B------:R-:W-:Y:S02]  /*56f0*/  FMUL.FTZ R45, R117.reuse, -R159 ;  /* 0x8000009f752d7220 */ /* 0x040fe40000410000 */
[-C--:B------:R-:W-:Y:S02]  /*5700*/  FMUL.FTZ R117, R117, -R59.reuse ;  /* 0x8000003b75757220 */ /* 0x080fe40000410000 */
[----:B------:R-:W-:Y:S02]  /*5710*/  FFMA.FTZ R45, R120, R59, -R45 ;  /* 0x0000003b782d7223 */ /* 0x000fe4000001082d */
[----:B------:R-:W-:-:S02]  /*5720*/  FMUL.FTZ R47, R121, R138 ;  /* 0x0000008a792f7220 */ /* 0x000fc40000410000 */
[C---:B------:R-:W-:Y:S02]  /*5730*/  FMUL.FTZ R53, R21.reuse, R138 ;  /* 0x0000008a15357220 */ /* 0x040fe40000410000 */
[----:B------:R-:W-:Y:S02]  /*5740*/  FMUL.FTZ R138, R20, R77 ;  /* 0x0000004d148a7220 */ /* 0x000fe40000410000 */
[----:B------:R-:W-:Y:S01]  /*5750*/  FFMA.FTZ R122, R120, R159, R117 ;  /* 0x0000009f787a7223 */ /* 0x000fe20000010075 */
[----:B------:R1:W-:Y:S01]  /*5760*/  STS [R52.X4+0x10a8], R53 ;  /* 0x0010a83534007388 */ /* 0x0003e20000004800 */
[----:B------:R-:W-:Y:S02]  /*5770*/  FADD.FTZ R56, R56, R45 ;  /* 0x0000002d38387221 */ /* 0x000fe40000010000 */
[-C--:B0-----:R-:W-:Y:S02]  /*5780*/  FMUL.FTZ R133, R21, R144.reuse ;  /* 0x0000009015857220 */ /* 0x081fe40000410000 */
[----:B------:R-:W-:-:S02]  /*5790*/  FFMA.FTZ R175, R124, R144, -R47 ;  /* 0x000000907caf7223 */ /* 0x000fc4000001082f */
[----:B------:R-:W-:Y:S01]  /*57a0*/  FMUL.FTZ R45, R24, R73 ;  /* 0x00000049182d7220 */ /* 0x000fe20000410000 */
[----:B------:R0:W-:Y:S01]  /*57b0*/  STS [R52.X4+0x10ac], R133 ;  /* 0x0010ac8534007388 */ /* 0x0001e20000004800 */
[----:B------:R-:W-:Y:S02]  /*57c0*/  FFMA.FTZ R144, R37, -R138, R102 ;  /* 0x8000008a25907223 */ /* 0x000fe40000010066 */
[----:B------:R-:W-:Y:S02]  /*57d0*/  FMUL.FTZ R129, R156, R77 ;  /* 0x0000004d9c817220 */ /* 0x000fe40000410000 */
[----:B------:R-:W-:Y:S02]  /*57e0*/  FADD.FTZ R122, -R57, R122 ;  /* 0x0000007a397a7221 */ /* 0x000fe40000010100 */
[-C--:B------:R-:W-:Y:S02]  /*57f0*/  FFMA.FTZ R57, R28, -R45.reuse, R134 ;  /* 0x8000002d1c397223 */ /* 0x080fe40000010086 */
[----:B------:R-:W-:-:S02]  /*5800*/  FFMA.FTZ R120, R29, -R45, R54 ;  /* 0x8000002d1d787223 */ /* 0x000fc40000010036 */
[----:B------:R-:W-:Y:S02]  /*5810*/  FMUL.FTZ R123, R25, R70 ;  /* 0x00000046197b7220 */ /* 0x000fe40000410000 */
[----:B-1----:R-:W-:Y:S02]  /*5820*/  FMUL.FTZ R53, R118, R77 ;  /* 0x0000004d76357220 */ /* 0x002fe40000410000 */
[----:B------:R-:W-:Y:S02]  /*5830*/  FFMA.FTZ R138, R36, -R138, R141 ;  /* 0x8000008a248a7223 */ /* 0x000fe4000001008d */
[----:B------:R-:W-:Y:S02]  /*5840*/  FMUL.FTZ R45, R144, R129 ;  /* 0x00000081902d7220 */ /* 0x000fe40000410000 */
[----:B------:R-:W-:Y:S02]  /*5850*/  FMUL.FTZ R47, R122, R73 ;  /* 0x000000497a2f7220 */ /* 0x000fe40000410000 */
[----:B------:R-:W-:-:S02]  /*5860*/  FFMA.FTZ R117, R30, -R123, R55 ;  /* 0x8000007b1e757223 */ /* 0x000fc40000010037 */
[----:B------:R-:W-:Y:S02]  /*5870*/  FFMA.FTZ R170, R138, R53, R45 ;  /* 0x000000358aaa7223 */ /* 0x000fe4000001002d */
[----:B------:R-:W-:Y:S02]  /*5880*/  FFMA.FTZ R123, R31, -R123, R136 ;  /* 0x8000007b1f7b7223 */ /* 0x000fe40000010088 */
[----:B------:R-:W-:Y:S02]  /*5890*/  FMUL.FTZ R158, R159, R70 ;  /* 0x000000469f9e7220 */ /* 0x000fe40000410000 */
[----:B------:R-:W-:Y:S02]  /*58a0*/  FMUL.FTZ R45, R56, R73 ;  /* 0x00000049382d7220 */ /* 0x000fe40000410000 */
[----:B------:R-:W-:Y:S02]  /*58b0*/  FMUL.FTZ R46, R120, R47 ;  /* 0x0000002f782e7220 */ /* 0x000fe40000410000 */
[----:B------:R-:W-:-:S02]  /*58c0*/  FFMA.FTZ R145, R119, R154, -R145 ;  /* 0x0000009a77917223 */ /* 0x000fc40000010891 */
[-C--:B0-----:R-:W-:Y:S02]  /*58d0*/  FMUL.FTZ R133, R144, R53.reuse ;  /* 0x0000003590857220 */ /* 0x081fe40000410000 */
[----:B------:R-:W-:Y:S02]  /*58e0*/  FMUL.FTZ R161, R20, R53 ;  /* 0x0000003514a17220 */ /* 0x000fe40000410000 */
[----:B------:R-:W-:Y:S02]  /*58f0*/  FMUL.FTZ R154, R59, R70 ;  /* 0x000000463b9a7220 */ /* 0x000fe40000410000 */
[----:B------:R-:W-:Y:S01]  /*5900*/  FMUL.FTZ R53, R123, R158 ;  /* 0x0000009e7b357220 */ /* 0x000fe20000410000 */
[----:B------:R0:W-:Y:S01]  /*5910*/  STS [R52.X4+0x10a0], R161 ;  /* 0x0010a0a134007388 */ /* 0x0001e20000004800 */
[----:B------:R-:W-:Y:S02]  /*5920*/  FFMA.FTZ R46, R57, R45, R46 ;  /* 0x0000002d392e7223 */ /* 0x000fe4000001002e */
[----:B------:R-:W-:-:S02]  /*5930*/  FFMA.FTZ R173, R138, R129, -R133 ;  /* 0x000000818aad7223 */ /* 0x000fc40000010885 */
[----:B------:R-:W-:Y:S02]  /*5940*/  FFMA.FTZ R53, R117, R154, R53 ;  /* 0x0000009a75357223 */ /* 0x000fe40000010035 */
[----:B------:R-:W-:Y:S02]  /*5950*/  FADD.FTZ R46, RZ, R46 ;  /* 0x0000002eff2e7221 */ /* 0x000fe40000010000 */
[-C--:B------:R-:W-:Y:S02]  /*5960*/  FMUL.FTZ R133, R27, R0.reuse ;  /* 0x000000001b857220 */ /* 0x080fe40000410000 */
[----:B------:R-:W-:Y:S02]  /*5970*/  FADD.FTZ R153, R46, R53 ;  /* 0x000000352e997221 */ /* 0x000fe40000010000 */
[----:B------:R-:W-:Y:S02]  /*5980*/  FFMA.FTZ R143, R35, -R133, R140 ;  /* 0x80000085238f7223 */ /* 0x000fe4000001008c */
[----:B------:R-:W-:-:S02]  /*5990*/  FMUL.FTZ R166, R128, R0 ;  /* 0x0000000080a67220 */ /* 0x000fc40000410000 */
[----:B------:R-:W-:Y:S02]  /*59a0*/  FMUL.FTZ R162, R125, R0 ;  /* 0x000000007da27220 */ /* 0x000fe40000410000 */
[----:B------:R-:W-:Y:S02]  /*59b0*/  FMUL.FTZ R46, R26, R71 ;  /* 0x000000471a2e7220 */ /* 0x000fe40000410000 */
[----:B------:R-:W-:Y:S02]  /*59c0*/  FFMA.FTZ R133, R34, -R133, R142 ;  /* 0x8000008522857223 */ /* 0x000fe4000001008e */
[C---:B------:R-:W-:Y:S02]  /*59d0*/  FMUL.FTZ R53, R143.reuse, R166 ;  /* 0x000000a68f357220 */ /* 0x040fe40000410000 */
[----:B0-----:R-:W-:Y:S02]  /*59e0*/  FMUL.FTZ R161, R143, R162 ;  /* 0x000000a28fa17220 */ /* 0x001fe40000410000 */
[----:B------:R-:W-:-:S02]  /*59f0*/  FFMA.FTZ R135, R33, -R46, R139 ;  /* 0x8000002e21877223 */ /* 0x000fc4000001008b */
[----:B------:R-:W-:Y:S02]  /*5a00*/  FMUL.FTZ R164, R160, R71 ;  /* 0x00000047a0a47220 */ /* 0x000fe40000410000 */
[----:B------:R-:W-:Y:S02]  /*5a10*/  FMUL.FTZ R163, R20, R129 ;  /* 0x0000008114a37220 */ /* 0x000fe40000410000 */
[-C--:B------:R-:W-:Y:S02]  /*5a20*/  FFMA.FTZ R168, R133, R162.reuse, R53 ;  /* 0x000000a285a87223 */ /* 0x080fe40000010035 */
[----:B------:R-:W-:Y:S01]  /*5a30*/  FMUL.FTZ R169, R27, R162 ;  /* 0x000000a21ba97220 */ /* 0x000fe20000410000 */
[----:B------:R-:W-:Y:S01]  /*5a40*/  STS [R52.X4+0x10a4], R163 ;  /* 0x0010a4a334007388 */ /* 0x000fe20000004800 */
[----:B------:R-:W-:Y:S02]  /*5a50*/  FFMA.FTZ R167, R133, R166, -R161 ;  /* 0x000000a685a77223 */ /* 0x000fe400000108a1 */
[----:B------:R-:W-:Y:S01]  /*5a60*/  FFMA.FTZ R129, R32, -R46, R137 ;  /* 0x8000002e20817223 */ /* 0x000fe20000010089 */
[----:B------:R0:W-:Y:S01]  /*5a70*/  STS [R52.X4+0x1098], R169 ;  /* 0x001098a934007388 */ /* 0x0001e20000004800 */
[----:B------:R-:W-:-:S02]  /*5a80*/  FMUL.FTZ R162, R58, R71 ;  /* 0x000000473aa27220 */ /* 0x000fc40000410000 */
[----:B------:R-:W-:Y:S02]  /*5a90*/  FMUL.FTZ R161, R135, R164 ;  /* 0x000000a487a17220 */ /* 0x000fe40000410000 */
[----:B------:R-:W-:Y:S02]  /*5aa0*/  FMUL.FTZ R46, R120, R45 ;  /* 0x0000002d782e7220 */ /* 0x000fe40000410000 */
[----:B------:R-:W-:Y:S02]  /*5ab0*/  FMUL.FTZ R171, R27, R166 ;  /* 0x000000a61bab7220 */ /* 0x000fe40000410000 */
[----:B------:R-:W-:Y:S01]  /*5ac0*/  FFMA.FTZ R166, R129, R162, R161 ;  /* 0x000000a281a67223 */ /* 0x000fe200000100a1 */
[----:B0-----:R-:W-:Y:S01]  /*5ad0*/  LEA.HI.SX32 R169, R176, R91, 0x1b ;  /* 0x0000005bb0a97211 */ /* 0x001fe200078fdaff */
[----:B------:R-:W-:Y:S01]  /*5ae0*/  FMUL.FTZ R53, R123, R154 ;  /* 0x0000009a7b357220 */ /* 0x000fe20000410000 */
[----:B------:R0:W-:Y:S01]  /*5af0*/  STS [R52.X4+0x109c], R171 ;  /* 0x00109cab34007388 */ /* 0x0001e20000004800 */
[----:B------:R-:W-:-:S02]  /*5b00*/  FFMA.FTZ R46, R57, R47, -R46 ;  /* 0x0000002f392e7223 */ /* 0x000fc4000001082e */
[----:B------:R-:W-:Y:S01]  /*5b10*/  FADD.FTZ R153, R153, R166 ;  /* 0x000000a699997221 */ /* 0x000fe20000010000 */
[----:B------:R-:W-:Y:S01]  /*5b20*/  IADD3 R166, R91, 0xe0, RZ ;  /* 0x000000e05ba67810 */ /* 0x000fe20007ffe0ff */
[----:B------:R-:W-:Y:S02]  /*5b30*/  FFMA.FTZ R53, R117, R158, -R53 ;  /* 0x0000009e75357223 */ /* 0x000fe40000010835 */
[----:B------:R-:W-:Y:S02]  /*5b40*/  FADD.FTZ R46, RZ, R46 ;  /* 0x0000002eff2e7221 */ /* 0x000fe40000010000 */
[----:B------:R-:W-:Y:S01]  /*5b50*/  FMUL.FTZ R163, R135, R162 ;  /* 0x000000a287a37220 */ /* 0x000fe20000410000 */
[----:B0-----:R-:W-:Y:S01]  /*5b60*/  LEA.HI.SX32 R171, R180, R91, 0x1b ;  /* 0x0000005bb4ab7211 */ /* 0x001fe200078fdaff */
[----:B------:R-:W-:Y:S01]  /*5b70*/  FADD.FTZ R153, R153, R168 ;  /* 0x000000a899997221 */ /* 0x000fe20000010000 */
[----:B------:R-:W-:Y:S01]  /*5b80*/  IADD3 R168, R91, 0x100, RZ ;  /* 0x000001005ba87810 */ /* 0x000fe20007ffe0ff */
[----:B------:R-:W-:-:S02]  /*5b90*/  FADD.FTZ R46, R46, R53 ;  /* 0x000000352e2e7221 */ /* 0x000fc40000010000 */
[----:B------:R-:W-:Y:S02]  /*5ba0*/  FFMA.FTZ R163, R129, R164, -R163 ;  /* 0x000000a481a37223 */ /* 0x000fe400000108a3 */
[----:B------:R-:W-:Y:S01]  /*5bb0*/  FADD.FTZ R153, R153, R170 ;  /* 0x000000aa99997221 */ /* 0x000fe20000010000 */
[C---:B------:R-:W-:Y:S01]  /*5bc0*/  IADD3 R170, R91.reuse, 0x120, RZ ;  /* 0x000001205baa7810 */ /* 0x040fe20007ffe0ff */
[----:B------:R-:W-:Y:S02]  /*5bd0*/  FADD.FTZ R46, R46, R163 ;  /* 0x000000a32e2e7221 */ /* 0x000fe40000010000 */
[C---:B------:R-:W-:Y:S01]  /*5be0*/  FMUL.FTZ R163, R26.reuse, R162 ;  /* 0x000000a21aa37220 */ /* 0x040fe20000410000 */
[C---:B------:R-:W-:Y:S01]  /*5bf0*/  IADD3 R162, R91.reuse, 0x80, RZ ;  /* 0x000000805ba27810 */ /* 0x040fe20007ffe0ff */
        /* <DEDUP_REMOVED lines=16> */
[----:B------:R-:W-:Y:S01]  /*5d00*/  FADD.FTZ R46, R46, R173 ;  /* 0x000000ad2e2e7221 */ /* 0x000fe20000010000 */
[-C--:B0-----:R-:W-:Y:S01]  /*5d10*/  LEA.HI.SX32 R165, R166, R91.reuse, 0x1b ;  /* 0x0000005ba6a57211 */ /* 0x081fe200078fdaff */
[----:B------:R-:W-:Y:S01]  /*5d20*/  FADD.FTZ R153, R153, R44 ;  /* 0x0000002c99997221 */ /* 0x000fe20000010000 */
[----:B------:R0:W-:Y:S01]  /*5d30*/  STS [R52.X4+0x1080], R45 ;  /* 0x0010802d34007388 */ /* 0x0001e20000004800 */
[----:B------:R-:W-:Y:S01]  /*5d40*/  IADD3 R44, R91, 0x60, RZ ;  /* 0x000000605b2c7810 */ /* 0x000fe20007ffe0ff */
[----:B------:R-:W-:Y:S01]  /*5d50*/  FADD.FTZ R46, R46, R175 ;  /* 0x000000af2e2e7221 */ /* 0x000fe20000010000 */
[-C--:B------:R-:W-:Y:S01]  /*5d60*/  LEA.HI.SX32 R166, R168, R91.reuse, 0x1b ;  /* 0x0000005ba8a67211 */ /* 0x080fe200078fdaff */
[----:B------:R2:W-:Y:S01]  /*5d70*/  STS [R52.X4+0x1084], R47 ;  /* 0x0010842f34007388 */ /* 0x0005e20000004800 */
[-C--:B------:R-:W-:Y:S01]  /*5d80*/  LEA.HI.SX32 R167, R170, R91.reuse, 0x1b ;  /* 0x0000005baaa77211 */ /* 0x080fe200078fdaff */
[----:B------:R-:W-:Y:S01]  /*5d90*/  FADD.FTZ R46, R46, R177 ;  /* 0x000000b12e2e7221 */ /* 0x000fe20000010000 */
[-C--:B-1----:R-:W-:Y:S01]  /*5da0*/  LEA.HI.SX32 R161, R44, R91.reuse, 0x1b ;  /* 0x0000005b2ca17211 */ /* 0x082fe200078fdaff */
[----:B------:R-:W-:Y:S01]  /*5db0*/  BAR.SYNC.DEFER_BLOCKING 0x0 ;  /* 0x0000000000007b1d */ /* 0x000fe20000010000 */
[----:B------:R-:W-:Y:S01]  /*5dc0*/  IADD3 R44, -R131, c[0x0][0x174], RZ ;  /* 0x00005d00832c7a10 */ /* 0x000fe20007ffe1ff */
[----:B------:R-:W-:Y:S01]  /*5dd0*/  FADD.FTZ R145, R46, R145 ;  /* 0x000000912e917221 */ /* 0x000fe20000010000 */
[----:B------:R-:W-:Y:S01]  /*5de0*/  IADD3 R46, R91, 0xa0, RZ ;  /* 0x000000a05b2e7810 */ /* 0x000fe20007ffe0ff */
[C---:B0-----:R-:W-:Y:S01]  /*5df0*/  FFMA.FTZ R45, -R115.reuse, R54, -RZ ;  /* 0x00000036732d7223 */ /* 0x041fe200000109ff */
[----:B------:R-:W-:Y:S01]  /*5e00*/  LEA R44, R44, 0xffffff00, 0x8 ;  /* 0xffffff002c2c7811 */ /* 0x000fe200078e40ff */
[----:B------:R-:W-:Y:S01]  /*5e10*/  FMUL.FTZ R53, R115, R134 ;  /* 0x0000008673357220 */ /* 0x000fe20000410000 */
[----:B------:R-:W-:Y:S01]  /*5e20*/  LEA.HI.SX32 R168, R172, R91, 0x1b ;  /* 0x0000005baca87211 */ /* 0x000fe200078fdaff */
[----:B------:R-:W-:Y:S01]  /*5e30*/  FMUL.FTZ R55, R114, R55 ;  /* 0x0000003772377220 */ /* 0x000fe20000410000 */
[----:B------:R-:W-:Y:S01]  /*5e40*/  IADD3 R44, -R44, c[0x0][0x168], RZ ;  /* 0x00005a002c2c7a10 */ /* 0x000fe20007ffe1ff */
[----:B--2---:R-:W-:Y:S01]  /*5e50*/  FFMA.FTZ R47, -R114, R136, -RZ ;  /* 0x00000088722f7223 */ /* 0x004fe200000109ff */
[----:B------:R-:W-:Y:S01]  /*5e60*/  LEA.HI.SX32 R174, R91, R91, 0x1b ;  /* 0x0000005b5bae7211 */ /* 0x000fe200078fdaff */
[----:B------:R-:W-:Y:S01]  /*5e70*/  FMUL.FTZ R137, R112, R137 ;  /* 0x0000008970897220 */ /* 0x000fe20000410000 */
[----:B------:R-:W-:Y:S01]  /*5e80*/  LEA.HI.SX32 R154, R154, R91, 0x1b ;  /* 0x0000005b9a9a7211 */ /* 0x000fe200078fdaff */
[----:B------:R-:W-:Y:S01]  /*5e90*/  FFMA.FTZ R139, -R112, R139, -RZ ;  /* 0x0000008b708b7223 */ /* 0x000fe200000109ff */
[-C--:B------:R-:W-:Y:S01]  /*5ea0*/  LEA.HI.SX32 R158, R158, R91.reuse, 0x1b ;  /* 0x0000005b9e9e7211 */ /* 0x080fe200078fdaff */
[----:B------:R-:W-:Y:S01]  /*5eb0*/  FMUL.FTZ R207, R111, R142 ;  /* 0x0000008e6fcf7220 */ /* 0x000fe20000410000 */
[----:B------:R-:W-:Y:S01]  /*5ec0*/  LEA.HI.SX32 R162, R162, R91, 0x1b ;  /* 0x0000005ba2a27211 */ /* 0x000fe200078fdaff */
[----:B------:R-:W-:Y:S01]  /*5ed0*/  FMUL.FTZ R141, R110, R141 ;  /* 0x0000008d6e8d7220 */ /* 0x000fe20000410000 */
[----:B------:R-:W-:Y:S01]  /*5ee0*/  LEA.HI.SX32 R163, R46, R91, 0x1b ;  /* 0x0000005b2ea37211 */ /* 0x000fe200078fdaff */
[----:B------:R-:W-:Y:S01]  /*5ef0*/  FMUL.FTZ R147, R108, R147 ;  /* 0x000000936c937220 */ /* 0x000fe20000410000 */
[----:B------:R-:W-:Y:S01]  /*5f00*/  LEA.HI.SX32 R164, R164, R91, 0x1b ;  /* 0x0000005ba4a47211 */ /* 0x000fe200078fdaff */
[----:B------:R-:W-:Y:S01]  /*5f10*/  FFMA.FTZ R149, -R108, R149, -RZ ;  /* 0x000000956c957223 */ /* 0x000fe200000109ff */
[-C--:B------:R-:W-:Y:S01]  /*5f20*/  LEA.HI.SX32 R170, R178, R91.reuse, 0x1b ;  /* 0x0000005bb2aa7211 */ /* 0x080fe200078fdaff */
[----:B------:R-:W0:Y:S01]  /*5f30*/  LDS R193, [R174.X4+0x1080] ;  /* 0x00108000aec17984 */ /* 0x000e220000004800 */
[----:B------:R-:W-:-:S02]  /*5f40*/  LEA.HI.SX32 R172, R182, R91, 0x1b ;  /* 0x0000005bb6ac7211 */ /* 0x000fc400078fdaff */
[-C--:B------:R-:W-:Y:S01]  /*5f50*/  LEA.HI.SX32 R173, R184, R91.reuse, 0x1b ;  /* 0x0000005bb8ad7211 */ /* 0x080fe200078fdaff */
[----:B------:R-:W1:Y:S01]  /*5f60*/  LDS R195, [R154.X4+0x1100] ;  /* 0x001100009ac37984 */ /* 0x000e620000004800 */
[----:B------:R-:W-:-:S03]  /*5f70*/  LEA R134, R44, -R91, 0x1 ;  /* 0x8000005b2c867211 */ /* 0x000fc600078e08ff */
[----:B------:R-:W2:Y:S01]  /*5f80*/  LDS R197, [R158.X4+0x1180] ;  /* 0x001180009ec57984 */ /* 0x000ea20000004800 */
[C---:B------:R-:W-:Y:S02]  /*5f90*/  ISETP.GE.AND P1, PT, R134.reuse, 0x1, PT ;  /* 0x000000018600780c */ /* 0x040fe40003f26270 */
[----:B------:R-:W-:Y:S01]  /*5fa0*/  ISETP.GE.AND P0, PT, R134, 0x21, PT ;  /* 0x000000218600780c */ /* 0x000fe20003f06270 */
        /* <DEDUP_REMOVED lines=24> */
[----:B-1----:R-:W-:-:S03]  /*6130*/  FMUL.FTZ R137, R107, R152 ;  /* 0x000000986b897220 */ /* 0x002fc60000410000 */
        /* <DEDUP_REMOVED lines=18> */
[----:B------:R-:W-:Y:S01]  /*6260*/  ULDC.64 UR8, c[0x0][0x2b8] ;  /* 0x0000ae0000087ab9 */ /* 0x000fe20000000a00 */
[----:B------:R-:W-:Y:S01]  /*6270*/  LEA R54, R76, 0xfffffe00, 0x9 ;  /* 0xfffffe004c367811 */ /* 0x000fe200078e48ff */
[----:B------:R-:W-:Y:S01]  /*6280*/  USHF.R.U32.HI UR6, URZ, 0x1, UR7 ;  /* 0x000000013f067899 */ /* 0x000fe20008011607 */
[C---:B------:R-:W-:Y:S01]  /*6290*/  IMAD R47, R90.reuse, c[0x0][0x2a4], R45 ;  /* 0x0000a9005a2f7a24 */ /* 0x040fe200078e022d */
[----:B------:R-:W-:Y:S01]  /*62a0*/  USHF.R.U32.HI UR7, URZ, 0x1, UR9 ;  /* 0x000000013f077899 */ /* 0x000fe20008011609 */
[----:B------:R-:W-:Y:S01]  /*62b0*/  IMAD.WIDE.U32 R44, R90, c[0x0][0x2c0], RZ ;  /* 0x0000b0005a2c7a25 */ /* 0x000fe200078e00ff */
[----:B------:R-:W-:Y:S01]  /*62c0*/  USHF.R.U64 UR4, UR8, 0x1, UR9 ;  /* 0x0000000108047899 */ /* 0x000fe20008001209 */
[----:B------:R-:W-:-:S02]  /*62d0*/  IADD3 R46, P1, R54, R91, RZ ;  /* 0x0000005b362e7210 */ /* 0x000fc40007f3e0ff */
[----:B------:R-:W-:Y:S01]  /*62e0*/  IMAD R55, R90, c[0x0][0x2c4], R55 ;  /* 0x0000b1005a377a24 */ /* 0x000fe200078e0237 */
[----:B------:R-:W-:Y:S01]  /*62f0*/  IADD3 R53, R53, R47, RZ ;  /* 0x0000002f35357210 */ /* 0x000fe20007ffe0ff */
[----:B------:R-:W-:Y:S02]  /*6300*/  IMAD R47, R116, c[0x0][0x2b0], RZ ;  /* 0x0000ac00742f7a24 */ /* 0x000fe400078e02ff */
[----:B------:R-:W-:Y:S01]  /*6310*/  IMAD R139, R97, UR7, RZ ;  /* 0x00000007618b7c24 */ /* 0x000fe2000f8e02ff */
        /* <DEDUP_REMOVED lines=26> */
.L_x_12969:
[----:B01-34-:R-:W-:Y:S05]  /*64c0*/  BSYNC B0 ;  /* 0x0000000000007941 */ /* 0x01bfea0003800000 */
.L_x_12968:
[----:B------:R0:W1:Y:S01]  /*64d0*/  LDS R45, [R154.X4+0x1940] ;  /* 0x001940009a2d7984 */ /* 0x0000620000004800 */
[----:B------:R-:W-:Y:S01]  /*64e0*/  BSSY B0, `(.L_x_12970) ;  /* 0x0000004000007945 */ /* 0x000fe20003800000 */
[----:B------:R-:W-:Y:S05]  /*64f0*/  @!P0 BRA `(.L_x_12971) ;  /* 0x0000002000008947 */ /* 0x000fea0003800000 */
[----:B------:R2:W-:Y:S04]  /*6500*/  RED.E.ADD.F32.FTZ.RN.STRONG.GPU [R48.64+-0x780], R195 ;  /* 0xfff880c33000798e */ /* 0x0005e8000c10e78a */
[----:B-1----:R2:W-:Y:S02]  /*6510*/  RED.E.ADD.F32.FTZ.RN.STRONG.GPU [R50.64+-0x780], R45 ;  /* 0xfff8802d3200798e */ /* 0x0025e4000c10e78a */
.L_x_12971:
[----:B------:R-:W-:Y:S05]  /*6520*/  BSYNC B0 ;  /* 0x0000000000007941 */ /* 0x000fea0003800000 */
.L_x_12970:
        /* <DEDUP_REMOVED lines=12> */
.L_x_12973:
[----:B-1----:R-:W-:Y:S05]  /*65f0*/  BSYNC B0 ;  /* 0x0000000000007941 */ /* 0x002fea0003800000 */
.L_x_12972:
[----:B------:R-:W1:Y:S01]  /*6600*/  LDS R161, [R161.X4+0x1a40] ;  /* 0x001a4000a1a17984 */ /* 0x000e620000004800 */
[----:B------:R-:W-:Y:S01]  /*6610*/  BSSY B0, `(.L_x_12974) ;  /* 0x0000004000007945 */ /* 0x000fe20003800000 */
[----:B------:R-:W-:Y:S05]  /*6620*/  @!P0 BRA `(.L_x_12975) ;  /* 0x0000002000008947 */ /* 0x000fea0003800000 */
[----:B------:R3:W-:Y:S04]  /*6630*/  RED.E.ADD.F32.FTZ.RN.STRONG.GPU [R48.64+-0x680], R199 ;  /* 0xfff980c73000798e */ /* 0x0007e8000c10e78a */
[----:B-1----:R3:W-:Y:S02]  /*6640*/  RED.E.ADD.F32.FTZ.RN.STRONG.GPU [R50.64+-0x680], R161 ;  /* 0xfff980a13200798e */ /* 0x0027e4000c10e78a */
.L_x_12975:
[----:B------:R-:W-:Y:S05]  /*6650*/  BSYNC B0 ;  /* 0x0000000000007941 */ /* 0x000fea0003800000 */
.L_x_12974:
[----:B--2---:R2:W4:Y:S01]  /*6660*/  LDS R45, [R162.X4+0x1ac0] ;  /* 0x001ac000a22d7984 */ /* 0x0045220000004800 */
[----:B------:R-:W-:Y:S01]  /*6670*/  BSSY B0, `(.L_x_12976) ;  /* 0x0000004000007945 */ /* 0x000fe20003800000 */
[----:B------:R-:W-:Y:S05]  /*6680*/  @!P1 BRA `(.L_x_12977) ;  /* 0x0000002000009947 */ /* 0x000fea0003800000 */
[----:B------:R0:W-:Y:S04]  /*6690*/  RED.E.ADD.F32.FTZ.RN.STRONG.GPU [R48.64+-0x600], R201 ;  /* 0xfffa00c93000798e */ /* 0x0001e8000c10e78a */
[----:B----4-:R0:W-:Y:S02]  /*66a0*/  RED.E.ADD.F32.FTZ.RN.STRONG.GPU [R50.64+-0x600], R45 ;  /* 0xfffa002d3200798e */ /* 0x0101e4000c10e78a */
.L_x_12977:
[----:B------:R-:W-:Y:S05]  /*66b0*/  BSYNC B0 ;  /* 0x0000000000007941 */ /* 0x000fea0003800000 */
.L_x_12976:
[----:B------:R-:W0:Y:S01]  /*66c0*/  LDS R163, [R163.X4+0x1b40] ;  /* 0x001b4000a3a37984 */ /* 0x000e220000004800 */
[----:B------:R-:W-:Y:S01]  /*66d0*/  BSSY B0, `(.L_x_12978) ;  /* 0x0000004000007945 */ /* 0x000fe20003800000 */
[----:B------:R-:W-:Y:S05]  /*66e0*/  @!P2 BRA `(.L_x_12979) ;  /* 0x000000200000a947 */ /* 0x000fea0003800000 */
[----:B------:R2:W-:Y:S04]  /*66f0*/  RED.E.ADD.F32.FTZ.RN.STRONG.GPU [R48.64+-0x580], R203 ;  /* 0xfffa80cb3000798e */ /* 0x0005e8000c10e78a */
[----:B0-----:R2:W-:Y:S02]  /*6700*/  RED.E.ADD.F32.FTZ.RN.STRONG.GPU [R50.64+-0x580], R163 ;  /* 0xfffa80a33200798e */ /* 0x0015e4000c10e78a */
.L_x_12979:
[----:B------:R-:W-:Y:S05]  /*6710*/  BSYNC B0 ;  /* 0x0000000000007941 */ /* 0x000fea0003800000 */
.L_x_12978:
[----:B0---4-:R0:W4:Y:S01]  /*6720*/  LDS R45, [R164.X4+0x1bc0] ;  /* 0x001bc000a42d7984 */ /* 0x0111220000004800 */
[----:B------:R-:W-:Y:S01]  /*6730*/  BSSY B0, `(.L_x_12980) ;  /* 0x0000004000007945 */ /* 0x000fe20003800000 */
[----:B------:R-:W-:Y:S05]  /*6740*/  @!P3 BRA `(.L_x_12981) ;  /* 0x000000200000b947 */ /* 0x000fea0003800000 */
[----:B------:R0:W-:Y:S04]  /*6750*/  RED.E.ADD.F32.FTZ.RN.STRONG.GPU [R48.64+-0x500], R205 ;  /* 0xfffb00cd3000798e */ /* 0x0001e8000c10e78a */
[----:B----4-:R0:W-:Y:S02]  /*6760*/  RED.E.ADD.F32.FTZ.RN.STRONG.GPU [R50.64+-0x500], R45 ;  /* 0xfffb002d3200798e */ /* 0x0101e4000c10e78a */
.L_x_12981:
[----:B------:R-:W-:Y:S05]  /*6770*/  BSYNC B0 ;  /* 0x0000000000007941 */ /* 0x000fea0003800000 */
.L_x_12980:
[----:B------:R-:W0:Y:S01]  /*6780*/  LDS R165, [R165.X4+0x1c40] ;  /* 0x001c4000a5a57984 */ /* 0x000e220000004800 */
[----:B------:R-:W-:Y:S01]  /*6790*/  BSSY B0, `(.L_x_12982) ;  /* 0x0000004000007945 */ /* 0x000fe20003800000 */
[----:B------:R-:W-:Y:S05]  /*67a0*/  @!P4 BRA `(.L_x_12983) ;  /* 0x000000200000c947 */ /* 0x000fea0003800000 */
[----:B------:R2:W-:Y:S04]  /*67b0*/  RED.E.ADD.F32.FTZ.RN.STRONG.GPU [R48.64+-0x480], R191 ;  /* 0xfffb80bf3000798e */ /* 0x0005e8000c10e78a */
[----:B0-----:R2:W-:Y:S02]  /*67c0*/  RED.E.ADD.F32.FTZ.RN.STRONG.GPU [R50.64+-0x480], R165 ;  /* 0xfffb80a53200798e */ /* 0x0015e4000c10e78a */
.L_x_12983:
[----:B------:R-:W-:Y:S05]  /*67d0*/  BSYNC B0 ;  /* 0x0000000000007941 */ /* 0x000fea0003800000 */
.L_x_12982:
[----:B0---4-:R0:W4:Y:S01]  /*67e0*/  LDS R45, [R166.X4+0x1cc0] ;  /* 0x001cc000a62d7984 */ /* 0x0111220000004800 */
[----:B------:R-:W-:Y:S01]  /*67f0*/  BSSY B0, `(.L_x_12984) ;  /* 0x0000004000007945 */ /* 0x000fe20003800000 */
[----:B------:R-:W-:Y:S05]  /*6800*/  @!P5 BRA `(.L_x_12985) ;  /* 0x000000200000d947 */ /* 0x000fea0003800000 */
[----:B------:R0:W-:Y:S04]  /*6810*/  RED.E.ADD.F32.FTZ.RN.STRONG.GPU [R48.64+-0x400], R189 ;  /* 0xfffc00bd3000798e */ /* 0x0001e8000c10e78a */
[----:B----4-:R0:W-:Y:S02]  /*6820*/  RED.E.ADD.F32.FTZ.RN.STRONG.GPU [R50.64+-0x400], R45 ;  /* 0xfffc002d3200798e */ /* 0x0101e4000c10e78a */
.L_x_12985:
[----:B------:R-:W-:Y:S05]  /*6830*/  BSYNC B0 ;  /* 0x0000000000007941 */ /* 0x000fea0003800000 */
.L_x_12984:
        /* <DEDUP_REMOVED lines=12> */
.L_x_12987:
[----:B------:R-:W-:Y:S05]  /*6900*/  BSYNC B0 ;  /* 0x0000000000007941 */ /* 0x000fea0003800000 */
.L_x_12986:
[----:B0---4-:R0:W4:Y:S01]  /*6910*/  LDS R45, [R168.X4+0x1dc0] ;  /* 0x001dc000a82d7984 */ /* 0x0111220000004800 */
[----:B------:R-:W-:Y:S01]  /*6920*/  BSSY B0, `(.L_x_12988) ;  /* 0x0000004000007945 */ /* 0x000fe20003800000 */
[----:B------:R-:W-:Y:S05]  /*6930*/  @!P0 BRA `(.L_x_12989) ;  /* 0x0000002000008947 */ /* 0x000fea0003800000 */
[----:B------:R0:W-:Y:S04]  /*6940*/  RED.E.ADD.F32.FTZ.RN.STRONG.GPU [R48.64+-0x300], R185 ;  /* 0xfffd00b93000798e */ /* 0x0001e8000c10e78a */
[----:B----4-:R0:W-:Y:S02]  /*6950*/  RED.E.ADD.F32.FTZ.RN.STRONG.GPU [R50.64+-0x300], R45 ;  /* 0xfffd002d3200798e */ /* 0x0101e4000c10e78a */
.L_x_12989:
[----:B------:R-:W-:Y:S05]  /*6960*/  BSYNC B0 ;  /* 0x0000000000007941 */ /* 0x000fea0003800000 */
.L_x_12988:
[----:B------:R-:W0:Y:S01]  /*6970*/  LDS R169, [R169.X4+0x1e40] ;  /* 0x001e4000a9a97984 */ /* 0x000e220000004800 */
[----:B------:R-:W-:Y:S01]  /*6980*/  BSSY B0, `(.L_x_12990) ;  /* 0x0000004000007945 */ /* 0x000fe20003800000 */
[----:B------:R-:W-:Y:S05]  /*6990*/  @!P1 BRA `(.L_x_12991) ;  /* 0x0000002000009947 */ /* 0x000fea0003800000 */
[----:B------:R2:W-:Y:S04]  /*69a0*/  RED.E.ADD.F32.FTZ.RN.STRONG.GPU [R48.64+-0x280], R183 ;  /* 0xfffd80b73000798e */ /* 0x0005e8000c10e78a */
[----:B0-----:R2:W-:Y:S02]  /*69b0*/  RED.E.ADD.F32.FTZ.RN.STRONG.GPU [R50.64+-0x280], R169 ;  /* 0xfffd80a93200798e */ /* 0x0015e4000c10e78a */
.L_x_12991:
[----:B------:R-:W-:Y:S05]  /*69c0*/  BSYNC B0 ;  /* 0x0000000000007941 */ /* 0x000fea0003800000 */
.L_x_12990:
[----:B0---4-:R0:W4:Y:S01]  /*69d0*/  LDS R45, [R170.X4+0x1ec0] ;  /* 0x001ec000aa2d7984 */ /* 0x0111220000004800 */
[----:B------:R-:W-:Y:S01]  /*69e0*/  BSSY B0, `(.L_x_12992) ;  /* 0x0000004000007945 */ /* 0x000fe20003800000 */
[----:B------:R-:W-:Y:S05]  /*69f0*/  @!P2 BRA `(.L_x_12993) ;  /* 0x000000200000a947 */ /* 0x000fea0003800000 */
[----:B------:R0:W-:Y:S04]  /*6a00*/  RED.E.ADD.F32.FTZ.RN.STRONG.GPU [R48.64+-0x200], R181 ;  /* 0xfffe00b53000798e */ /* 0x0001e8000c10e78a */
[----:B----4-:R0:W-:Y:S02]  /*6a10*/  RED.E.ADD.F32.FTZ.RN.STRONG.GPU [R50.64+-0x200], R45 ;  /* 0xfffe002d3200798e */ /* 0x0101e4000c10e78a */
.L_x_12993:
[----:B------:R-:W-:Y:S05]  /*6a20*/  BSYNC B0 ;  /* 0x0000000000007941 */ /* 0x000fea0003800000 */
.L_x_12992:
[----:B------:R-:W0:Y:S01]  /*6a30*/  LDS R171, [R171.X4+0x1f40] ;  /* 0x001f4000abab7984 */ /* 0x000e220000004800 */
[----:B------:R-:W-:Y:S01]  /*6a40*/  BSSY B0, `(.L_x_12994) ;  /* 0x0000004000007945 */ /* 0x000fe20003800000 */
[----:B------:R-:W-:Y:S05]  /*6a50*/  @!P3 BRA `(.L_x_12995) ;  /* 0x000000200000b947 */ /* 0x000fea0003800000 */
[----:B------:R2:W-:Y:S04]  /*6a60*/  RED.E.ADD.F32.FTZ.RN.STRONG.GPU [R48.64+-0x180], R179 ;  /* 0xfffe80b33000798e */ /* 0x0005e8000c10e78a */
[----:B0-----:R2:W-:Y:S02]  /*6a70*/  RED.E.ADD.F32.FTZ.RN.STRONG.GPU [R50.64+-0x180], R171 ;  /* 0xfffe80ab3200798e */ /* 0x0015e4000c10e78a */
.L_x_12995:
[----:B------:R-:W-:Y:S05]  /*6a80*/  BSYNC B0 ;  /* 0x0000000000007941 */ /* 0x000fea0003800000 */
.L_x_12994:
[----:B0---4-:R0:W4:Y:S01]  /*6a90*/  LDS R45, [R172.X4+0x1fc0] ;  /* 0x001fc000ac2d7984 */ /* 0x0111220000004800 */
[----:B------:R-:W-:Y:S01]  /*6aa0*/  BSSY B0, `(.L_x_12996) ;  /* 0x0000004000007945 */ /* 0x000fe20003800000 */
[----:B------:R-:W-:Y:S05]  /*6ab0*/  @!P4 BRA `(.L_x_12997) ;  /* 0x000000200000c947 */ /* 0x000fea0003800000 */
[----:B------:R0:W-:Y:S04]  /*6ac0*/  RED.E.ADD.F32.FTZ.RN.STRONG.GPU [R48.64+-0x100], R177 ;  /* 0xffff00b13000798e */ /* 0x0001e8000c10e78a */
[----:B----4-:R0:W-:Y:S02]  /*6ad0*/  RED.E.ADD.F32.FTZ.RN.STRONG.GPU [R50.64+-0x100], R45 ;  /* 0xffff002d3200798e */ /* 0x0101e4000c10e78a */
.L_x_12997:
[----:B------:R-:W-:Y:S05]  /*6ae0*/  BSYNC B0 ;  /* 0x0000000000007941 */ /* 0x000fea0003800000 */
.L_x_12996:
[----:B------:R-:W0:Y:S01]  /*6af0*/  LDS R173, [R173.X4+0x2040] ;  /* 0x00204000adad7984 */ /* 0x000e220000004800 */
[----:B------:R-:W-:Y:S01]  /*6b00*/  BSSY B0, `(.L_x_12998) ;  /* 0x0000004000007945 */ /* 0x000fe20003800000 */
[----:B------:R-:W-:Y:S05]  /*6b10*/  @!P5 BRA `(.L_x_12999) ;  /* 0x000000200000d947 */ /* 0x000fea0003800000 */
[----:B------:R2:W-:Y:S04]  /*6b20*/  RED.E.ADD.F32.FTZ.RN.STRONG.GPU [R48.64+-0x80], R175 ;  /* 0xffff80af3000798e */ /* 0x0005e8000c10e78a */
[----:B0-----:R2:W-:Y:S02]  /*6b30*/  RED.E.ADD.F32.FTZ.RN.STRONG.GPU [R50.64+-0x80], R173 ;  /* 0xffff80ad3200798e */ /* 0x0015e4000c10e78a */
.L_x_12999:
[----:B------:R-:W-:Y:S05]  /*6b40*/  BSYNC B0 ;  /* 0x0000000000007941 */ /* 0x000fea0003800000 */
.L_x_12998:
[----:B------:R-:W5:Y:S01]  /*6b50*/  SHFL.DOWN PT, R44, R153, 0x1, 0x1f ;  /* 0x08201f00992c7f89 */ /* 0x000f6200000e0000 */
[----:B------:R-:W-:Y:S01]  /*6b60*/  ISETP.GT.AND P0, PT, R89, 0x1e, PT ;  /* 0x0000001e5900780c */ /* 0x000fe20003f04270 */
[----:B0---4-:R-:W-:Y:S01]  /*6b70*/  FMUL.FTZ R45, R69, R101 ;  /* 0x00000065452d7220 */ /* 0x011fe20000410000 */
[----:B------:R-:W-:Y:S01]  /*6b80*/  ISETP.NE.AND P1, PT, R89, RZ, PT ;  /* 0x000000ff5900720c */ /* 0x000fe20003f25270 */
[----:B------:R-:W0:Y:S01]  /*6b90*/  SHFL.DOWN PT, R46, R145, 0x1, 0x1f ;  /* 0x08201f00912e7f89 */ /* 0x000e2200000e0000 */
[-C--:B------:R-:W-:Y:S01]  /*6ba0*/  FMUL.FTZ R43, R43, R155.reuse ;  /* 0x0000009b2b2b7220 */ /* 0x080fe20000410000 */
[----:B------:R-:W-:Y:S01]  /*6bb0*/  ISETP.NE.AND P2, PT, R91, RZ, PT ;  /* 0x000000ff5b00720c */ /* 0x000fe20003f45270 */
[----:B--23--:R-:W-:Y:S01]  /*6bc0*/  FFMA.FTZ R48, R68, R155, -R45 ;  /* 0x0000009b44307223 */ /* 0x00cfe2000001082d */
[----:B------:R-:W-:Y:S01]  /*6bd0*/  BSSY B0, `(.L_x_13000) ;  /* 0x0000076000007945 */ /* 0x000fe20003800000 */
        /* <DEDUP_REMOVED lines=8> */
[----:B-----5:R-:W-:Y:S02]  /*6c60*/  @!P0 FADD.FTZ R153, R153, R44 ;  /* 0x0000002c99998221 */ /* 0x020fe40000010000 */
[----:B------:R-:W-:Y:S02]  /*6c70*/  FMUL.FTZ R33, R33, R160 ;  /* 0x000000a021217220 */ /* 0x000fe40000410000 */
[----:B0-----:R-:W-:Y:S01]  /*6c80*/  @!P0 FADD.FTZ R145, R145, R46 ;  /* 0x0000002e91918221 */ /* 0x001fe20000010000 */
[----:B------:R-:W0:Y:S01]  /*6c90*/  SHFL.DOWN PT, R44, R153, 0x2, 0x1f ;  /* 0x08401f00992c7f89 */ /* 0x000e2200000e0000 */
[----:B------:R-:W-:Y:S01]  /*6ca0*/  ISETP.GT.AND P0, PT, R89, 0x1d, PT ;  /* 0x0000001d5900780c */ /* 0x000fe20003f04270 */
[----:B------:R-:W-:Y:S02]  /*6cb0*/  FMUL.FTZ R31, R31, R159 ;  /* 0x0000009f1f1f7220 */ /* 0x000fe40000410000 */
[----:B------:R-:W2:Y:S01]  /*6cc0*/  SHFL.DOWN PT, R46, R145, 0x2, 0x1f ;  /* 0x08401f00912e7f89 */ /* 0x000ea200000e0000 */
[----:B------:R-:W-:-:S02]  /*6cd0*/  FFMA.FTZ R40, R38, R157, R40 ;  /* 0x0000009d26287223 */ /* 0x000fc40000010028 */
[----:B------:R-:W-:Y:S02]  /*6ce0*/  FFMA.FTZ R30, R30, R59, R31 ;  /* 0x0000003b1e1e7223 */ /* 0x000fe4000001001f */
[----:B------:R-:W-:Y:S02]  /*6cf0*/  FMUL.FTZ R31, R69, R56 ;  /* 0x00000038451f7220 */ /* 0x000fe40000410000 */
[-C--:B------:R-:W-:Y:S02]  /*6d00*/  FMUL.FTZ R29, R29, R122.reuse ;  /* 0x0000007a1d1d7220 */ /* 0x080fe40000410000 */
[----:B------:R-:W-:Y:S02]  /*6d10*/  FFMA.FTZ R31, R68, R122, -R31 ;  /* 0x0000007a441f7223 */ /* 0x000fe4000001081f */
[----:B------:R-:W-:Y:S02]  /*6d20*/  FFMA.FTZ R29, R28, R56, R29 ;  /* 0x000000381c1d7223 */ /* 0x000fe4000001001d */
        /* <DEDUP_REMOVED lines=8> */
[----:B------:R-:W-:Y:S01]  /*6db0*/  ISETP.GT.AND P0, PT, R89, 0x1b, PT ;  /* 0x0000001b5900780c */ /* 0x000fe20003f04270 */
[----:B------:R-:W-:-:S02]  /*6dc0*/  FFMA.FTZ R46, R42, R101, R43 ;  /* 0x000000652a2e7223 */ /* 0x000fc4000001002b */
[----:B------:R-:W2:Y:S01]  /*6dd0*/  SHFL.DOWN PT, R52, R145, 0x4, 0x1f ;  /* 0x08801f0091347f89 */ /* 0x000ea200000e0000 */
[C---:B------:R-:W-:Y:S02]  /*6de0*/  FFMA.FTZ R44, R68.reuse, R101, R44 ;  /* 0x00000065442c7223 */ /* 0x040fe4000001002c */
[----:B------:R-:W-:Y:S02]  /*6df0*/  FMUL.FTZ R42, R69, R100 ;  /* 0x00000064452a7220 */ /* 0x000fe40000410000 */
[----:B------:R-:W-:Y:S02]  /*6e00*/  FFMA.FTZ R48, R119, R44, R48 ;  /* 0x0000002c77307223 */ /* 0x000fe40000010030 */
[C---:B------:R-:W-:Y:S02]  /*6e10*/  FFMA.FTZ R44, R68.reuse, R151, R42 ;  /* 0x00000097442c7223 */ /* 0x040fe4000001002a */
[-C--:B------:R-:W-:Y:S02]  /*6e20*/  FFMA.FTZ R42, R68, R130.reuse, -R41 ;  /* 0x00000082442a7223 */ /* 0x080fe40000010829 */
[----:B------:R-:W-:-:S02]  /*6e30*/  FMUL.FTZ R130, R69, R130 ;  /* 0x0000008245827220 */ /* 0x000fc40000410000 */
[----:B------:R-:W-:Y:S02]  /*6e40*/  FMUL.FTZ R42, R121, R42 ;  /* 0x0000002a792a7220 */ /* 0x000fe40000410000 */
[----:B------:R-:W-:Y:S02]  /*6e50*/  FFMA.FTZ R41, R68, R157, R130 ;  /* 0x0000009d44297223 */ /* 0x000fe40000010082 */
[----:B------:R-:W-:Y:S02]  /*6e60*/  FMUL.FTZ R43, R69, R151 ;  /* 0x00000097452b7220 */ /* 0x000fe40000410000 */
[----:B------:R-:W-:Y:S02]  /*6e70*/  FFMA.FTZ R42, R124, R41, R42 ;  /* 0x000000297c2a7223 */ /* 0x000fe4000001002a */
[----:B0-----:R-:W-:Y:S02]  /*6e80*/  @!P0 FADD.FTZ R153, R153, R50 ;  /* 0x0000003299998221 */ /* 0x001fe40000010000 */
[----:B------:R-:W-:-:S02]  /*6e90*/  FFMA.FTZ R41, R68, R156, -R39 ;  /* 0x0000009c44297223 */ /* 0x000fc40000010827 */
[----:B--2---:R-:W-:Y:S01]  /*6ea0*/  @!P0 FADD.FTZ R145, R145, R52 ;  /* 0x0000003491918221 */ /* 0x004fe20000010000 */
[----:B------:R-:W0:Y:S01]  /*6eb0*/  SHFL.DOWN PT, R50, R153, 0x8, 0x1f ;  /* 0x09001f0099327f89 */ /* 0x000e2200000e0000 */
[----:B------:R-:W-:Y:S01]  /*6ec0*/  ISETP.GT.AND P0, PT, R89, 0x17, PT ;  /* 0x000000175900780c */ /* 0x000fe20003f04270 */
[----:B------:R-:W-:Y:S02]  /*6ed0*/  FMUL.FTZ R144, R144, R41 ;  /* 0x0000002990907220 */ /* 0x000fe40000410000 */
[----:B------:R-:W2:Y:S01]  /*6ee0*/  SHFL.DOWN PT, R52, R145, 0x8, 0x1f ;  /* 0x09001f0091347f89 */ /* 0x000ea200000e0000 */
[----:B------:R-:W-:Y:S02]  /*6ef0*/  FFMA.FTZ R41, R36, R118, R37 ;  /* 0x0000007624297223 */ /* 0x000fe40000010025 */
[----:B------:R-:W-:Y:S02]  /*6f00*/  FFMA.FTZ R36, R34, R125, R35 ;  /* 0x0000007d22247223 */ /* 0x000fe40000010023 */
[----:B------:R-:W-:-:S02]  /*6f10*/  FMUL.FTZ R35, R69, R58 ;  /* 0x0000003a45237220 */ /* 0x000fc40000410000 */
[C---:B------:R-:W-:Y:S02]  /*6f20*/  FFMA.FTZ R43, R68.reuse, R100, -R43 ;  /* 0x00000064442b7223 */ /* 0x040fe4000001082b */
[-C--:B------:R-:W-:Y:S02]  /*6f30*/  FFMA.FTZ R34, R68, R160.reuse, -R35 ;  /* 0x000000a044227223 */ /* 0x080fe40000010823 */
[----:B------:R-:W-:Y:S02]  /*6f40*/  FMUL.FTZ R43, R126, R43 ;  /* 0x0000002b7e2b7220 */ /* 0x000fe40000410000 */
[C---:B------:R-:W-:Y:S02]  /*6f50*/  FMUL.FTZ R35, R69.reuse, R160 ;  /* 0x000000a045237220 */ /* 0x040fe40000410000 */
[----:B------:R-:W-:Y:S02]  /*6f60*/  FMUL.FTZ R39, R69, R156 ;  /* 0x0000009c45277220 */ /* 0x000fe40000410000 */
[----:B------:R-:W-:-:S02]  /*6f70*/  FMUL.FTZ R135, R135, R34 ;  /* 0x0000002287877220 */ /* 0x000fc40000410000 */
[----:B------:R-:W-:Y:S02]  /*6f80*/  FFMA.FTZ R44, R127, R44, R43 ;  /* 0x0000002c7f2c7223 */ /* 0x000fe4000001002b */
[----:B0-----:R-:W-:Y:S02]  /*6f90*/  @!P0 FADD.FTZ R153, R153, R50 ;  /* 0x0000003299998221 */ /* 0x001fe40000010000 */
[C---:B------:R-:W-:Y:S02]  /*6fa0*/  FFMA.FTZ R34, R68.reuse, R58, R35 ;  /* 0x0000003a44227223 */ /* 0x040fe40000010023 */
[----:B--2---:R-:W-:Y:S01]  /*6fb0*/  @!P0 FADD.FTZ R145, R145, R52 ;  /* 0x0000003491918221 */ /* 0x004fe20000010000 */
[----:B------:R-:W0:Y:S01]  /*6fc0*/  SHFL.DOWN PT, R50, R153, 0x10, 0x1f ;  /* 0x0a001f0099327f89 */ /* 0x000e2200000e0000 */
[----:B------:R-:W-:Y:S01]  /*6fd0*/  ISETP.GT.AND P0, PT, R89, 0xf, PT ;  /* 0x0000000f5900780c */ /* 0x000fe20003f04270 */
[----:B------:R-:W-:Y:S02]  /*6fe0*/  FFMA.FTZ R43, R68, R118, R39 ;  /* 0x00000076442b7223 */ /* 0x000fe40000010027 */
[----:B------:R-:W2:Y:S01]  /*6ff0*/  SHFL.DOWN PT, R52, R145, 0x10, 0x1f ;  /* 0x0a001f0091347f89 */ /* 0x000ea200000e0000 */
[----:B------:R-:W-:-:S02]  /*7000*/  FFMA.FTZ R35, R32, R58, R33 ;  /* 0x0000003a20237223 */ /* 0x000fc40000010021 */
[C---:B------:R-:W-:Y:S02]  /*7010*/  FMUL.FTZ R39, R69.reuse, R125 ;  /* 0x0000007d45277220 */ /* 0x040fe40000410000 */
[C---:B------:R-:W-:Y:S02]  /*7020*/  FMUL.FTZ R33, R69.reuse, R59 ;  /* 0x0000003b45217220 */ /* 0x040fe40000410000 */
[----:B------:R-:W-:Y:S02]  /*7030*/  FMUL.FTZ R37, R69, R128 ;  /* 0x0000008045257220 */ /* 0x000fe40000410000 */
[----:B------:R-:W-:Y:S02]  /*7040*/  FFMA.FTZ R135, R129, R34, R135 ;  /* 0x0000002281877223 */ /* 0x000fe40000010087 */
[----:B------:R-:W-:Y:S02]  /*7050*/  FMUL.FTZ R32, R69, R159 ;  /* 0x0000009f45207220 */ /* 0x000fe40000410000 */
[----:B------:R-:W-:-:S02]  /*7060*/  FFMA.FTZ R128, R68, R128, -R39 ;  /* 0x0000008044807223 */ /* 0x000fc40000010827 */
[C---:B------:R-:W-:Y:S02]  /*7070*/  FFMA.FTZ R34, R68.reuse, R159, -R33 ;  /* 0x0000009f44227223 */ /* 0x040fe40000010821 */
[----:B------:R-:W-:Y:S02]  /*7080*/  FMUL.FTZ R69, R69, R122 ;  /* 0x0000007a45457220 */ /* 0x000fe40000410000 */
[C---:B------:R-:W-:Y:S02]  /*7090*/  FFMA.FTZ R38, R68.reuse, R125, R37 ;  /* 0x0000007d44267223 */ /* 0x040fe40000010025 */
[----:B0-----:R-:W-:Y:S02]  /*70a0*/  @!P0 FADD.FTZ R153, R153, R50 ;  /* 0x0000003299998221 */ /* 0x001fe40000010000 */
[----:B------:R-:W-:Y:S02]  /*70b0*/  FFMA.FTZ R32, R68, R59, R32 ;  /* 0x0000003b44207223 */ /* 0x000fe40000010020 */
[----:B------:R-:W-:-:S02]  /*70c0*/  FMUL.FTZ R128, R143, R128 ;  /* 0x000000808f807220 */ /* 0x000fc40000410000 */
[----:B------:R-:W-:Y:S02]  /*70d0*/  FMUL.FTZ R34, R123, R34 ;  /* 0x000000227b227220 */ /* 0x000fe40000410000 */
[----:B------:R-:W-:Y:S02]  /*70e0*/  FFMA.FTZ R68, R68, R56, R69 ;  /* 0x0000003844447223 */ /* 0x000fe40000010045 */
[----:B------:R-:W-:Y:S01]  /*70f0*/  FFMA.FTZ R43, R138, R43, R144 ;  /* 0x0000002b8a2b7223 */ /* 0x000fe20000010090 */
        /* <DEDUP_REMOVED lines=35> */
.L_x_13001:
[----:B0-----:R-:W-:Y:S05]  /*7330*/  BSYNC B0 ;  /* 0x0000000000007941 */ /* 0x001fea0003800000 */
.L_x_13000:
[----:B------:R-:W-:Y:S02]  /*7340*/  IADD3 R106, R106, 0x1, RZ ;  /* 0x000000016a6a7810 */ /* 0x000fe40007ffe0ff */
[----:B------:R-:W-:Y:S02]  /*7350*/  IADD3 R105, P1, R105, 0x1, RZ ;  /* 0x0000000169697810 */ /* 0x000fe40007f3e0ff */
[----:B------:R-:W-:Y:S02]  /*7360*/  ISETP.GE.AND P0, PT, R106, c[0x0][0x16c], PT ;  /* 0x00005b006a007a0c */ /* 0x000fe40003f06270 */
[----:B------:R-:W-:-:S11]  /*7370*/  IADD3.X R104, RZ, R104, RZ, P1, !PT ;  /* 0x00000068ff687210 */ /* 0x000fd60000ffe4ff */
[----:B------:R-:W-:Y:S01]  /*7380*/  @P0 CALL.REL.NOINC `(.L_x_12955) ;  /* 0x0000001000000944 */ /* 0x000fe20003c00000 */
[----:B------:R-:W-:Y:S05]  /*7390*/  BRA `(.L_x_13002) ;  /* 0xffffb64000007947 */ /* 0x000fea000383ffff */
.L_x_12955:
[----:B------:R-:W-:Y:S01]  /*73a0*/  BAR.SYNC.DEFER_BLOCKING 0x0 ;  /* 0x0000000000007b1d */ /* 0x000fe20000010000 */
[----:B------:R-:W-:-:S05]  /*73b0*/  IMAD.WIDE R24, R79, 0x10, R64 ;  /* 0x000000104f187825 */ /* 0x000fca00078e0240 */
[----:B------:R0:W2:Y:S04]  /*73c0*/  LDG.E.128 R28, [R24.64] ;  /* 0x0000000a181c7981 */ /* 0x0000a8000c1e1d00 */
[----:B------:R0:W3:Y:S01]  /*73d0*/  LDG.E.128 R32, [R24.64+0x200] ;  /* 0x0002000a18207981 */ /* 0x0000e2000c1e1d00 */
[----:B------:R-:W-:Y:S01]  /*73e0*/  IADD3 R131, R131, 0x1, RZ ;  /* 0x0000000183837810 */ /* 0x000fe20007ffe0ff */
[----:B0-----:R-:W-:Y:S02]  /*73f0*/  IMAD R24, R92, c[0x0][0x2d8], RZ ;  /* 0x0000b6005c187a24 */ /* 0x001fe400078e02ff */
[----:B--2---:R0:W-:Y:S04]  /*7400*/  STS.128 [R89.X16], R28 ;  /* 0x0000001c59007388 */ /* 0x0041e8000000cc00 */
[----:B---3--:R-:W-:Y:S01]  /*7410*/  STS.128 [R89.X16+0x200], R32 ;  /* 0x0002002059007388 */ /* 0x008fe2000000cc00 */
[----:B------:R-:W-:-:S06]  /*7420*/  NOP ;  /* 0x0000000000007918 */ /* 0x000fcc0000000000 */
[----:B------:R-:W2:Y:S04]  /*7430*/  LDS.128 R36, [R78+0x10] ;  /* 0x000010004e247984 */ /* 0x000ea80000000c00 */
[----:B------:R-:W3:Y:S01]  /*7440*/  LDS.128 R20, [R78] ;  /* 0x000000004e147984 */ /* 0x000ee20000000c00 */
[C---:B0-----:R-:W-:Y:S02]  /*7450*/  IMAD R29, R97.reuse, c[0x0][0x2dc], R24 ;  /* 0x0000b700611d7a24 */ /* 0x041fe400078e0218 */
[----:B------:R-:W-:Y:S01]  /*7460*/  IMAD.WIDE.U32 R24, R97, c[0x0][0x2d8], R66 ;  /* 0x0000b60061187a25 */ /* 0x000fe200078e0042 */
[----:B------:R-:W-:Y:S04]  /*7470*/  BAR.SYNC.DEFER_BLOCKING 0x0 ;  /* 0x0000000000007b1d */ /* 0x000fe80000010000 */
[----:B------:R-:W-:-:S05]  /*7480*/  IADD3 R25, R25, R29, RZ ;  /* 0x0000001d19197210 */ /* 0x000fca0007ffe0ff */
[----:B------:R-:W-:Y:S01]  /*7490*/  IMAD.WIDE.U32 R24, R99, c[0x0][0x2e0], R24 ;  /* 0x0000b80063187a25 */ /* 0x000fe200078e0018 */
[----:B------:R-:W-:Y:S04]  /*74a0*/  STS.128 [R78], R8 ;  /* 0x000000084e007388 */ /* 0x000fe80000000c00 */
[----:B------:R0:W-:Y:S01]  /*74b0*/  STS.128 [R78+0x10], R4 ;  /* 0x000010044e007388 */ /* 0x0001e20000000c00 */
[----:B------:R-:W-:-:S06]  /*74c0*/  NOP ;  /* 0x0000000000007918 */ /* 0x000fcc0000000000 */
[--C-:B--2---:R-:W-:Y:S01]  /*74d0*/  FADD.FTZ R38, R38, R94.reuse ;  /* 0x0000005e26267221 */ /* 0x104fe20000010000 */
[----:B------:R-:W2:Y:S01]  /*74e0*/  LDS.128 R32, [R89.X16] ;  /* 0x0000000059207984 */ /* 0x000ea2000000cc00 */
[--C-:B------:R-:W-:Y:S02]  /*74f0*/  FADD.FTZ R39, R39, R94.reuse ;  /* 0x0000005e27277221 */ /* 0x100fe40000010000 */
[--C-:B------:R-:W-:Y:S01]  /*7500*/  FADD.FTZ R36, R36, R94.reuse ;  /* 0x0000005e24247221 */ /* 0x100fe20000010000 */
[----:B------:R-:W-:Y:S01]  /*7510*/  FSETP.GTU.FTZ.AND P6, PT, R38, 20, PT ;  /* 0x41a000002600780b */ /* 0x000fe20003fdc000 */
[--C-:B------:R-:W-:Y:S01]  /*7520*/  FADD.FTZ R37, R37, R94.reuse ;  /* 0x0000005e25257221 */ /* 0x100fe20000010000 */
[----:B------:R-:W-:Y:S01]  /*7530*/  FSETP.GTU.FTZ.AND P5, PT, R39, 20, PT ;  /* 0x41a000002700780b */ /* 0x000fe20003fbc000 */
[--C-:B---3--:R-:W-:Y:S01]  /*7540*/  FADD.FTZ R30, R20, R94.reuse ;  /* 0x0000005e141e7221 */ /* 0x108fe20000010000 */
[----:B------:R-:W-:Y:S01]  /*7550*/  FSETP.GTU.FTZ.AND P4, PT, R36, 20, PT ;  /* 0x41a000002400780b */ /* 0x000fe20003f9c000 */
[----:B------:R-:W-:Y:S01]  /*7560*/  FADD.FTZ R31, R21, R94 ;  /* 0x0000005e151f7221 */ /* 0x000fe20000010000 */
[----:B------:R-:W-:-:S02]  /*7570*/  FSETP.GTU.FTZ.AND P0, PT, R37, 20, PT ;  /* 0x41a000002500780b */ /* 0x000fc40003f1c000 */
[----:B------:R-:W-:Y:S02]  /*7580*/  LEA R20, P1, R24, c[0x0][0x330], 0x2 ;  /* 0x0000cc0018147a11 */ /* 0x000fe400078210ff */
[----:B------:R-:W-:Y:S02]  /*7590*/  FSETP.GTU.FTZ.AND P2, PT, R31, 20, PT ;  /* 0x41a000001f00780b */ /* 0x000fe40003f5c000 */
[----:B------:R-:W-:Y:S01]  /*75a0*/  FSETP.GTU.FTZ.AND P3, PT, R30, 20, PT ;  /* 0x41a000001e00780b */ /* 0x000fe20003f7c000 */
[----:B------:R-:W-:Y:S02]  /*75b0*/  @!P6 FMUL.FTZ R0, R38, -1.4426950216293334961 ;  /* 0xbfb8aa3b2600e820 */ /* 0x000fe40000410000 */
[----:B------:R-:W-:-:S04]  /*75c0*/  @!P5 FMUL.FTZ R26, R39, -1.4426950216293334961 ;  /* 0xbfb8aa3b271ad820 */ /* 0x000fc80000410000 */
[----:B------:R-:W3:Y:S08]  /*75d0*/  @!P6 MUFU.EX2 R0, R0 ;  /* 0x000000000000e308 */ /* 0x000ef00000000800 */
[----:B------:R-:W4:Y:S01]  /*75e0*/  @!P5 MUFU.EX2 R28, R26 ;  /* 0x0000001a001cd308 */ /* 0x000f220000000800 */
[----:B---3--:R-:W-:Y:S02]  /*75f0*/  @!P6 FADD.FTZ R27, R0, 1 ;  /* 0x3f800000001be421 */ /* 0x008fe40000010000 */
[----:B------:R-:W-:-:S05]  /*7600*/  IMAD R0, R98, c[0x0][0x2e0], RZ ;  /* 0x0000b80062007a24 */ /* 0x000fca00078e02ff */
[----:B------:R-:W3:Y:S01]  /*7610*/  @!P6 MUFU.RCP R27, R27 ;  /* 0x0000001b001be308 */ /* 0x000ee20000001000 */
[----:B------:R-:W-:Y:S02]  /*7620*/  IMAD R29, R99, c[0x0][0x2e4], R0 ;  /* 0x0000b900631d7a24 */ /* 0x000fe400078e0200 */
[----:B------:R-:W-:Y:S02]  /*7630*/  @!P4 FMUL.FTZ R0, R36, -1.4426950216293334961 ;  /* 0xbfb8aa3b2400c820 */ /* 0x000fe40000410000 */
[----:B----4-:R-:W-:Y:S01]  /*7640*/  @!P5 FADD.FTZ R28, R28, 1 ;  /* 0x3f8000001c1cd421 */ /* 0x010fe20000010000 */
[----:B------:R-:W-:Y:S01]  /*7650*/  IADD3 R21, R25, R29, RZ ;  /* 0x0000001d19157210 */ /* 0x000fe20007ffe0ff */
[--C-:B------:R-:W-:Y:S01]  /*7660*/  FADD.FTZ R29, R22, R94.reuse ;  /* 0x0000005e161d7221 */ /* 0x100fe20000010000 */
[----:B------:R4:W5:Y:S01]  /*7670*/  @!P4 MUFU.EX2 R26, R0 ;  /* 0x00000000001ac308 */ /* 0x0009620000000800 */
[----:B------:R-:W-:Y:S01]  /*7680*/  @!P0 FMUL.FTZ R25, R37, -1.4426950216293334961 ;  /* 0xbfb8aa3b25198820 */ /* 0x000fe20000410000 */
[----:B------:R-:W-:Y:S01]  /*7690*/  LEA.HI.X R21, R24, c[0x0][0x334], R21, 0x2, P1 ;  /* 0x0000cd0018157a11 */ /* 0x000fe200008f1415 */
[----:B------:R-:W-:Y:S01]  /*76a0*/  FADD.FTZ R24, R23, R94 ;  /* 0x0000005e17187221 */ /* 0x000fe20000010000 */
[----:B------:R-:W1:Y:S01]  /*76b0*/  LDS.128 R36, [R89.X16+0x200] ;  /* 0x0002000059247984 */ /* 0x000e62000000cc00 */
[----:B------:R-:W-:Y:S01]  /*76c0*/  FSETP.GTU.FTZ.AND P1, PT, R29, 20, PT ;  /* 0x41a000001d00780b */ /* 0x000fe20003f3c000 */
[----:B------:R-:W-:-:S02]  /*76d0*/  @!P2 FMUL.FTZ R22, R31, -1.4426950216293334961 ;  /* 0xbfb8aa3b1f16a820 */ /* 0x000fc40000410000 */
[----:B---3--:R-:W-:Y:S01]  /*76e0*/  @!P6 FMUL.FTZ R18, R18, R27 ;  /* 0x0000001b1212e220 */ /* 0x008fe20000410000 */
[----:B------:R-:W-:Y:S01]  /*76f0*/  FSETP.GTU.FTZ.AND P6, PT, R24, 20, PT ;  /* 0x41a000001800780b */ /* 0x000fe20003fdc000 */
[----:B----4-:R-:W-:Y:S01]  /*7700*/  @!P3 FMUL.FTZ R0, R30, -1.4426950216293334961 ;  /* 0xbfb8aa3b1e00b820 */ /* 0x010fe20000410000 */
[----:B------:R-:W3:Y:S01]  /*7710*/  @!P0 MUFU.EX2 R25, R25 ;  /* 0x0000001900198308 */ /* 0x000ee20000000800 */
[----:B0-----:R-:W-:-:S04]  /*7720*/  IMAD.WIDE R4, R79, 0x10, R20 ;  /* 0x000000104f047825 */ /* 0x001fc800078e0214 */
[----:B-----5:R-:W-:Y:S01]  /*7730*/  @!P4 FADD.FTZ R26, R26, 1 ;  /* 0x3f8000001a1ac421 */ /* 0x020fe20000010000 */
[----:B--2---:R-:W-:Y:S01]  /*7740*/  STG.E.128 [R4.64], R32 ;  /* 0x0000002004007986 */ /* 0x004fe2000c101d0a */
[----:B------:R-:W-:Y:S01]  /*7750*/  @!P1 FMUL.FTZ R23, R29, -1.4426950216293334961 ;  /* 0xbfb8aa3b1d179820 */ /* 0x000fe20000410000 */
[----:B------:R-:W0:Y:S03]  /*7760*/  @!P2 MUFU.EX2 R22, R22 ;  /* 0x000000160016a308 */ /* 0x000e260000000800 */
[----:B------:R-:W-:-:S05]  /*7770*/  @!P6 FMUL.FTZ R24, R24, -1.4426950216293334961 ;  /* 0xbfb8aa3b1818e820 */ /* 0x000fca0000410000 */
[----:B------:R-:W2:Y:S01]  /*7780*/  @!P1 MUFU.EX2 R23, R23 ;  /* 0x0000001700179308 */ /* 0x000ea20000000800 */
[----:B---3--:R-:W-:-:S07]  /*7790*/  @!P0 FADD.FTZ R25, R25, 1 ;  /* 0x3f80000019198421 */ /* 0x008fce0000010000 */
[----:B------:R-:W3:Y:S01]  /*77a0*/  @!P6 MUFU.EX2 R24, R24 ;  /* 0x000000180018e308 */ /* 0x000ee20000000800 */
[----:B0-----:R-:W-:-:S07]  /*77b0*/  @!P2 FADD.FTZ R22, R22, 1 ;  /* 0x3f8000001616a421 */ /* 0x001fce0000010000 */
[----:B------:R-:W0:Y:S01]  /*77c0*/  @!P3 MUFU.EX2 R0, R0 ;  /* 0x000000000000b308 */ /* 0x000e220000000800 */
[----:B--2---:R-:W-:Y:S01]  /*77d0*/  @!P1 FADD.FTZ R23, R23, 1 ;  /* 0x3f80000017179421 */ /* 0x004fe20000010000 */
[----:B-1----:R-:W-:Y:S01]  /*77e0*/  STG.E.128 [R4.64+0x200], R36 ;  /* 0x0002002404007986 */ /* 0x002fe2000c101d0a */
[----:B---3--:R-:W-:-:S05]  /*77f0*/  @!P6 FADD.FTZ R24, R24, 1 ;  /* 0x3f8000001818e421 */ /* 0x008fca0000010000 */
[----:B------:R-:W1:Y:S01]  /*7800*/  @!P5 MUFU.RCP R28, R28 ;  /* 0x0000001c001cd308 */ /* 0x000e620000001000 */
[----:B0-----:R-:W-:-:S07]  /*7810*/  @!P3 FADD.FTZ R0, R0, 1 ;  /* 0x3f8000000000b421 */ /* 0x001fce0000010000 */
[----:B------:R-:W0:Y:S08]  /*7820*/  @!P4 MUFU.RCP R29, R26 ;  /* 0x0000001a001dc308 */ /* 0x000e300000001000 */
[----:B------:R2:W3:Y:S01]  /*7830*/  @!P3 MUFU.RCP R27, R0 ;  /* 0x00000000001bb308 */ /* 0x0004e20000001000 */
[----:B-1----:R-:W-:-:S07]  /*7840*/  @!P5 FMUL.FTZ R19, R19, R28 ;  /* 0x0000001c1313d220 */ /* 0x002fce0000410000 */
[----:B------:R-:W1:Y:S01]  /*7850*/  @!P2 MUFU.RCP R22, R22 ;  /* 0x000000160016a308 */ /* 0x000e620000001000 */
[----:B0-----:R-:W-:Y:S01]  /*7860*/  @!P4 FMUL.FTZ R16, R16, R29 ;  /* 0x0000001d1010c220 */ /* 0x001fe20000410000 */
[----:B------:R-:W-:Y:S01]  /*7870*/  BAR.SYNC.DEFER_BLOCKING 0x0 ;  /* 0x0000000000007b1d */ /* 0x000fe20000010000 */
[----:B--2---:R-:W-:Y:S01]  /*7880*/  IMAD R0, R92, c[0x0][0x2f8], RZ ;  /* 0x0000be005c007a24 */ /* 0x004fe200078e02ff */
[----:B------:R-:W-:-:S04]  /*7890*/  IADD3 R88, P4, R88, -0x400, RZ ;  /* 0xfffffc0058587810 */ /* 0x000fc80007f9e0ff */
[----:B------:R-:W0:Y:S01]  /*78a0*/  @!P1 MUFU.RCP R23, R23 ;  /* 0x0000001700179308 */ /* 0x000e220000001000 */
[----:B---3--:R-:W-:Y:S01]  /*78b0*/  @!P3 FMUL.FTZ R12, R12, R27 ;  /* 0x0000001b0c0cb220 */ /* 0x008fe20000410000 */
[----:B------:R-:W-:Y:S02]  /*78c0*/  IADD3 R86, P3, R86, -0x400, RZ ;  /* 0xfffffc0056567810 */ /* 0x000fe40007f7e0ff */
[----:B------:R-:W-:Y:S02]  /*78d0*/  IADD3.X R87, R87, -0x1, RZ, P4, !PT ;  /* 0xffffffff57577810 */ /* 0x000fe400027fe4ff */
[----:B------:R-:W-:Y:S02]  /*78e0*/  IADD3.X R85, R85, -0x1, RZ, P3, !PT ;  /* 0xffffffff55557810 */ /* 0x000fe40001ffe4ff */
[----:B------:R-:W2:Y:S01]  /*78f0*/  @!P6 MUFU.RCP R24, R24 ;  /* 0x000000180018e308 */ /* 0x000ea20000001000 */
[----:B-1----:R-:W-:Y:S01]  /*7900*/  @!P2 FMUL.FTZ R13, R13, R22 ;  /* 0x000000160d0da220 */ /* 0x002fe20000410000 */
[----:B------:R-:W-:-:S04]  /*7910*/  IADD3 R82, P2, R82, -0x800, RZ ;  /* 0xfffff80052527810 */ /* 0x000fc80007f5e0ff */
[----:B------:R-:W-:Y:S02]  /*7920*/  IADD3.X R81, R81, -0x1, RZ, P2, !PT ;  /* 0xffffffff51517810 */ /* 0x000fe400017fe4ff */
[----:B------:R1:W3:Y:S01]  /*7930*/  @!P0 MUFU.RCP R6, R25 ;  /* 0x0000001900068308 */ /* 0x0002e20000001000 */
[----:B0-----:R-:W-:Y:S01]  /*7940*/  @!P1 FMUL.FTZ R14, R14, R23 ;  /* 0x000000170e0e9220 */ /* 0x001fe20000410000 */
[----:B------:R-:W-:-:S04]  /*7950*/  IADD3 R64, P1, R64, -0x400, RZ ;  /* 0xfffffc0040407810 */ /* 0x000fc80007f3e0ff */
[----:B------:R-:W-:Y:S01]  /*7960*/  IADD3.X R65, R65, -0x1, RZ, P1, !PT ;  /* 0xffffffff41417810 */ /* 0x000fe20000ffe4ff */
[----:B--2---:R-:W-:Y:S01]  /*7970*/  @!P6 FMUL.FTZ R15, R15, R24 ;  /* 0x000000180f0fe220 */ /* 0x004fe20000410000 */
[----:B------:R-:W-:Y:S01]  /*7980*/  IADD3 R84, P1, R84, -0x800, RZ ;  /* 0xfffff80054547810 */ /* 0x000fe20007f3e0ff */
[----:B-1----:R-:W-:Y:S02]  /*7990*/  IMAD R25, R97, c[0x0][0x2fc], R0 ;  /* 0x0000bf0061197a24 */ /* 0x002fe400078e0200 */
[----:B------:R-:W-:Y:S01]  /*79a0*/  IMAD R0, R98, c[0x0][0x300], RZ ;  /* 0x0000c00062007a24 */ /* 0x000fe200078e02ff */
[----:B------:R0:W-:Y:S01]  /*79b0*/  STS.128 [R78], R12 ;  /* 0x0000000c4e007388 */ /* 0x0001e20000000c00 */
[----:B------:R-:W-:Y:S01]  /*79c0*/  IADD3.X R83, R83, -0x1, RZ, P1, !PT ;  /* 0xffffffff53537810 */ /* 0x000fe20000ffe4ff */
[----:B---3--:R-:W-:Y:S02]  /*79d0*/  @!P0 FMUL.FTZ R17, R17, R6 ;  /* 0x0000000611118220 */ /* 0x008fe40000410000 */
[----:B------:R-:W-:-:S03]  /*79e0*/  IMAD.WIDE.U32 R6, R97, c[0x0][0x2f8], R66 ;  /* 0x0000be0061067a25 */ /* 0x000fc600078e0042 */
[----:B------:R1:W-:Y:S01]  /*79f0*/  STS.128 [R78+0x10], R16 ;  /* 0x000010104e007388 */ /* 0x0003e20000000c00 */
[----:B------:R-:W-:-:S06]  /*7a00*/  NOP ;  /* 0x0000000000007918 */ /* 0x000fcc0000000000 */
[----:B------:R-:W2:Y:S01]  /*7a10*/  LDS.128 R8, [R89.X16] ;  /* 0x0000000059087984 */ /* 0x000ea2000000cc00 */
[----:B------:R-:W-:Y:S01]  /*7a20*/  IADD3 R7, R7, R25, RZ ;  /* 0x0000001907077210 */ /* 0x000fe20007ffe0ff */
[C---:B------:R-:W-:Y:S02]  /*7a30*/  IMAD R25, R99.reuse, c[0x0][0x304], R0 ;  /* 0x0000c10063197a24 */ /* 0x040fe400078e0200 */
[----:B------:R-:W3:Y:S01]  /*7a40*/  LDS.128 R20, [R89.X16+0x200] ;  /* 0x0002000059147984 */ /* 0x000ee2000000cc00 */
[----:B0-----:R-:W-:Y:S02]  /*7a50*/  FADD.FTZ R12, R12, R93 ;  /* 0x0000005d0c0c7221 */ /* 0x001fe40000010000 */
[----:B------:R-:W-:-:S04]  /*7a60*/  IMAD.WIDE.U32 R4, R99, c[0x0][0x300], R6 ;  /* 0x0000c00063047a25 */ /* 0x000fc800078e0006 */
[----:B------:R-:W-:Y:S01]  /*7a70*/  FADD.FTZ R13, R12, R13 ;  /* 0x0000000d0c0d7221 */ /* 0x000fe20000010000 */
[----:B------:R-:W-:Y:S02]  /*7a80*/  IADD3 R5, R5, R25, RZ ;  /* 0x0000001905057210 */ /* 0x000fe40007ffe0ff */
[----:B------:R-:W-:Y:S01]  /*7a90*/  LEA R6, P0, R4, c[0x0][0x340], 0x2 ;  /* 0x0000d00004067a11 */ /* 0x000fe200078010ff */
[----:B------:R-:W-:-:S03]  /*7aa0*/  FADD.FTZ R14, R13, R14 ;  /* 0x0000000e0d0e7221 */ /* 0x000fc60000010000 */
[----:B------:R-:W-:Y:S01]  /*7ab0*/  LEA.HI.X R7, R4, c[0x0][0x344], R5, 0x2, P0 ;  /* 0x0000d10004077a11 */ /* 0x000fe200000f1405 */
[----:B------:R-:W-:Y:S01]  /*7ac0*/  FADD.FTZ R15, R14, R15 ;  /* 0x0000000f0e0f7221 */ /* 0x000fe20000010000 */
[----:B------:R-:W-:-:S03]  /*7ad0*/  ISETP.GT.AND P0, PT, R76, 0x1, PT ;  /* 0x000000014c00780c */ /* 0x000fc60003f04270 */
        /* <DEDUP_REMOVED lines=9> */
.L_x_12937:
        /* <DEDUP_REMOVED lines=24> */
.L_x_13005:
[----:B0-----:R-:W-:Y:S05]  /*7cf0*/  BSYNC B0 ;  /* 0x0000000000007941 */ /* 0x001fea0003800000 */
.L_x_13004:
        /* <DEDUP_REMOVED lines=23> */
.L_x_13007:
[----:B0-----:R-:W0:Y:S02]  /*7e70*/  S2R R9, SR_TID.X ;  /* 0x0000000000097919 */ /* 0x001e240000002100 */
.L_x_13008:
[----:B0-----:R-:W-:Y:S05]  /*7e80*/  BSYNC B0 ;  /* 0x0000000000007941 */ /* 0x001fea0003800000 */
.L_x_13006:
[----:B------:R-:W-:-:S13]  /*7e90*/  ISETP.GE.AND P0, PT, R9, c[0x0][0x16c], PT ;  /* 0x00005b0009007a0c */ /* 0x000fda0003f06270 */
[----:B------:R-:W-:Y:S05]  /*7ea0*/  @P0 EXIT ;  /* 0x000000000000094d */ /* 0x000fea0003800000 */
[----:B------:R-:W-:Y:S02]  /*7eb0*/  IMAD R98, R98, c[0x0][0x288], RZ ;  /* 0x0000a20062627a24 */ /* 0x000fe400078e02ff */
[----:B------:R-:W-:-:S04]  /*7ec0*/  IMAD.WIDE.U32 R4, R99, c[0x0][0x288], RZ ;  /* 0x0000a20063047a25 */ /* 0x000fc800078e00ff */
[----:B------:R-:W-:-:S05]  /*7ed0*/  IMAD R13, R99, c[0x0][0x28c], R98 ;  /* 0x0000a300630d7a24 */ /* 0x000fca00078e0262 */
[----:B------:R-:W-:Y:S02]  /*7ee0*/  IADD3 R13, R5, R13, RZ ;  /* 0x0000000d050d7210 */ /* 0x000fe40007ffe0ff */
.L_x_13009:
        /* <DEDUP_REMOVED lines=17> */
.L_x_13010:
        /* <DEDUP_REMOVED lines=16> */
.L_x_14754:


//--------------------- .text._Z25selective_scan_bwd_kernelI32Selective_Scan_bwd_kernel_traitsILi32ELi4ELb0ELb0ELb0ELb0ELb0EfN3c107complexIfEEEEv12SSMParamsBwd --------------------------
	.section	.text._Z25selective_scan_bwd_kernelI32Selective_Scan_bwd_kernel_traitsILi32ELi4ELb0ELb0ELb0ELb0ELb0EfN3c107complexIfEEEEv12SSMParamsBwd,"ax",@progbits
	.sectioninfo	@"SHI_REGISTERS=124"
	.align	128
        .global         _Z25selective_scan_bwd_kernelI32Selective_Scan_bwd_kernel_traitsILi32ELi4ELb0ELb0ELb0ELb0ELb0EfN3c107complexIfEEEEv12SSMParamsBwd
        .type           _Z25selective_scan_bwd_kernelI32Selective_Scan_bwd_kernel_traitsILi32ELi4ELb0ELb0ELb0ELb0ELb0EfN3c107complexIfEEEEv12SSMParamsBwd,@function
        .size           _Z25selective_scan_bwd_kernelI32Selective_Scan_bwd_kernel_traitsILi32ELi4ELb0ELb0ELb0ELb0ELb0EfN3c107complexIfEEEEv12SSMParamsBwd,(.L_x_14755 - _Z25selective_scan_bwd_kernelI32Selective_Scan_bwd_kernel_traitsILi32ELi4ELb0ELb0ELb0ELb0ELb0EfN3c107complexIfEEEEv12SSMParamsBwd)
        .other          _Z25selective_scan_bwd_kernelI32Selective_Scan_bwd_kernel_traitsILi32ELi4ELb0ELb0ELb0ELb0ELb0EfN3c107complexIfEEEEv12SSMParamsBwd,@"STO_CUDA_ENTRY STV_DEFAULT"
_Z25selective_scan_bwd_kernelI32Selective_Scan_bwd_kernel_traitsILi32ELi4ELb0ELb0ELb0ELb0ELb0EfN3c107complexIfEEEEv12SSMParamsBwd:
.text._Z25selective_scan_bwd_kernelI32Selective_Scan_bwd_kernel_traitsILi32ELi4ELb0ELb0ELb0ELb0ELb0EfN3c107complexIfEEEEv12SSMParamsBwd:
        /* <DEDUP_REMOVED lines=10> */
[----:B0-----:R-:W-:Y:S01]  /*00a0*/  SHF.R.S32.HI R50, RZ, 0x1f, R52 ;  /* 0x0000001fff327819 */ /* 0x001fe20000011434 */
[----:B------:R-:W-:Y:S01]  /*00b0*/  IMAD.WIDE.U32 R2, R52, c[0x0][0x1d0], RZ ;  /* 0x0000740034027a25 */ /* 0x000fe200078e00ff */
[----:B-1----:R-:W-:-:S03]  /*00c0*/  SHF.R.S32.HI R58, RZ, 0x1f, R63 ;  /* 0x0000001fff3a7819 */ /* 0x002fc6000001143f */
[C---:B------:R-:W-:Y:S02]  /*00d0*/  IMAD R5, R50.reuse, c[0x0][0x1d0], RZ ;  /* 0x0000740032057a24 */ /* 0x040fe400078e02ff */
[C---:B------:R-:W-:Y:S01]  /*00e0*/  @P0 LEA R6, P2, R63.reuse, c[0x0][0x238], 0x2 ;  /* 0x00008e003f060a11 */ /* 0x040fe200078410ff */
[----:B------:R-:W-:Y:S01]  /*00f0*/  IMAD R13, R50, c[0x0][0x1e0], RZ ;  /* 0x00007800320d7a24 */ /* 0x000fe200078e02ff */
[C---:B------:R-:W-:Y:S01]  /*0100*/  @P1 LEA R8, P3, R63.reuse, c[0x0][0x250], 0x2 ;  /* 0x000094003f081a11 */ /* 0x040fe200078610ff */
[C---:B------:R-:W-:Y:S01]  /*0110*/  IMAD R11, R52.reuse, c[0x0][0x1d4], R5 ;  /* 0x00007500340b7a24 */ /* 0x040fe200078e0205 */
[C-C-:B------:R-:W-:Y:S01]  /*0120*/  @P0 LEA.HI.X R7, R63.reuse, c[0x0][0x23c], R58.reuse, 0x2, P2 ;  /* 0x00008f003f070a11 */ /* 0x140fe200010f143a */
[----:B------:R-:W-:Y:S01]  /*0130*/  IMAD.WIDE.U32 R4, R52, c[0x0][0x1e0], RZ ;  /* 0x0000780034047a25 */ /* 0x000fe200078e00ff */
[----:B------:R-:W-:-:S03]  /*0140*/  @P1 LEA.HI.X R9, R63, c[0x0][0x254], R58, 0x2, P3 ;  /* 0x000095003f091a11 */ /* 0x000fc600018f143a */
[----:B------:R-:W-:Y:S01]  /*0150*/  IMAD R13, R52, c[0x0][0x1e4], R13 ;  /* 0x00007900340d7a24 */ /* 0x000fe200078e020d */
[----:B------:R-:W-:Y:S01]  /*0160*/  IADD3 R3, R3, R11, RZ ;  /* 0x0000000b03037210 */ /* 0x000fe20007ffe0ff */
[----:B------:R-:W-:Y:S01]  /*0170*/  IMAD R15, R50, c[0x0][0x278], RZ ;  /* 0x00009e00320f7a24 */ /* 0x000fe200078e02ff */
[----:B------:R-:W-:Y:S01]  /*0180*/  MOV R12, c[0x0][0x174] ;  /* 0x00005d00000c7a02 */ /* 0x000fe20000000f00 */
[----:B------:R0:W5:Y:S01]  /*0190*/  @P0 LDG.E R56, [R6.64] ;  /* 0x0000000606380981 */ /* 0x000162000c1e1900 */
[----:B------:R-:W-:Y:S01]  /*01a0*/  IADD3 R5, R5, R13, RZ ;  /* 0x0000000d05057210 */ /* 0x000fe20007ffe0ff */
[----:B------:R-:W-:Y:S02]  /*01b0*/  IMAD R15, R52, c[0x0][0x27c], R15 ;  /* 0x00009f00340f7a24 */ /* 0x000fe400078e020f */
[----:B------:R1:W5:Y:S01]  /*01c0*/  @P1 LDG.E R54, [R8.64] ;  /* 0x0000000608361981 */ /* 0x000362000c1e1900 */
[----:B------:R-:W-:Y:S01]  /*01d0*/  IMAD R0, R58, c[0x0][0x1d8], RZ ;  /* 0x000076003a007a24 */ /* 0x000fe200078e02ff */
[----:B------:R-:W-:Y:S01]  /*01e0*/  ISETP.NE.U32.AND P0, PT, RZ, c[0x0][0x260], PT ;  /* 0x00009800ff007a0c */ /* 0x000fe20003f05070 */
[----:B------:R-:W-:Y:S01]  /*01f0*/  IMAD.WIDE.U32 R2, R63, c[0x0][0x1d8], R2 ;  /* 0x000076003f027a25 */ /* 0x000fe200078e0002 */
[----:B------:R-:W-:Y:S01]  /*0200*/  ISETP.GE.AND P3, PT, R12, 0x1, PT ;  /* 0x000000010c00780c */ /* 0x000fe20003f66270 */
[----:B------:R-:W-:Y:S01]  /*0210*/  CS2R R28, SRZ ;  /* 0x00000000001c7805 */ /* 0x000fe2000001ff00 */
[----:B------:R-:W-:Y:S01]  /*0220*/  ISETP.NE.AND.EX P0, PT, RZ, c[0x0][0x264], PT, P0 ;  /* 0x00009900ff007a0c */ /* 0x000fe20003f05300 */
[----:B0-----:R-:W-:Y:S01]  /*0230*/  IMAD.WIDE.U32 R6, R52, c[0x0][0x278], RZ ;  /* 0x00009e0034067a25 */ /* 0x001fe200078e00ff */
[----:B------:R-:W-:Y:S01]  /*0240*/  HFMA2.MMA R61, -RZ, RZ, 0, 0 ;  /* 0x00000000ff3d7435 */ /* 0x000fe200000001ff */
[----:B------:R-:W-:-:S02]  /*0250*/  MOV R59, RZ ;  /* 0x000000ff003b7202 */ /* 0x000fc40000000f00 */
[----:B-1----:R-:W-:Y:S01]  /*0260*/  IMAD R8, R58, c[0x0][0x1e8], RZ ;  /* 0x00007a003a087a24 */ /* 0x002fe200078e02ff */
[----:B------:R-:W-:Y:S01]  /*0270*/  LEA R9, R12, 0xffffff80, 0x7 ;  /* 0xffffff800c097811 */ /* 0x000fe200078e38ff */
[----:B------:R-:W-:Y:S01]  /*0280*/  IMAD.WIDE.U32 R4, R63, c[0x0][0x1e8], R4 ;  /* 0x00007a003f047a25 */ /* 0x000fe200078e0004 */
[----:B------:R-:W-:Y:S02]  /*0290*/  IADD3 R7, R7, R15, RZ ;  /* 0x0000000f07077210 */ /* 0x000fe40007ffe0ff */
[----:B------:R-:W-:Y:S01]  /*02a0*/  SHF.R.S32.HI R11, RZ, 0x1f, R9 ;  /* 0x0000001fff0b7819 */ /* 0x000fe20000011409 */
[----:B------:R-:W-:Y:S01]  /*02b0*/  IMAD R0, R63, c[0x0][0x1dc], R0 ;  /* 0x000077003f007a24 */ /* 0x000fe200078e0200 */
[----:B------:R-:W-:Y:S01]  /*02c0*/  IADD3 R55, P1, R9, R2, RZ ;  /* 0x0000000209377210 */ /* 0x000fe20007f3e0ff */
[----:B------:R-:W-:Y:S01]  /*02d0*/  IMAD R8, R63, c[0x0][0x1ec], R8 ;  /* 0x00007b003f087a24 */ /* 0x000fe200078e0208 */
[----:B------:R-:W-:Y:S01]  /*02e0*/  IADD3 R51, P2, R9, R4, RZ ;  /* 0x0000000409337210 */ /* 0x000fe20007f5e0ff */
[----:B------:R-:W-:Y:S01]  /*02f0*/  IMAD R10, R58, c[0x0][0x280], RZ ;  /* 0x0000a0003a0a7a24 */ /* 0x000fe200078e02ff */
[----:B------:R-:W-:Y:S01]  /*0300*/  IADD3.X R2, R11, R3, R0, P1, !PT ;  /* 0x000000030b027210 */ /* 0x000fe20000ffe400 */
[----:B------:R-:W-:Y:S01]  /*0310*/  IMAD.WIDE.U32 R6, R63, c[0x0][0x280], R6 ;  /* 0x0000a0003f067a25 */ /* 0x000fe200078e0006 */
[----:B------:R-:W-:-:S02]  /*0320*/  IADD3.X R4, R11, R5, R8, P2, !PT ;  /* 0x000000050b047210 */ /* 0x000fc400017fe408 */
[----:B------:R-:W-:Y:S01]  /*0330*/  ISETP.NE.U32.AND P1, PT, RZ, c[0x0][0x328], PT ;  /* 0x0000ca00ff007a0c */ /* 0x000fe20003f25070 */
[----:B------:R-:W-:Y:S01]  /*0340*/  IMAD R10, R63, c[0x0][0x284], R10 ;  /* 0x0000a1003f0a7a24 */ /* 0x000fe200078e020a */
[----:B------:R-:W-:Y:S01]  /*0350*/  ISETP.NE.U32.AND P2, PT, RZ, c[0x0][0x348], PT ;  /* 0x0000d200ff007a0c */ /* 0x000fe20003f45070 */
[----:B------:R-:W-:Y:S01]  /*0360*/  @P0 IMAD R0, R52, c[0x0][0x164], R63 ;  /* 0x0000590034000a24 */ /* 0x000fe200078e023f */
[----:B------:R-:W-:Y:S02]  /*0370*/  ISETP.NE.AND.EX P1, PT, RZ, c[0x0][0x32c], PT, P1 ;  /* 0x0000cb00ff007a0c */ /* 0x000fe40003f25310 */
[----:B------:R-:W-:Y:S01]  /*0380*/  ISETP.NE.AND.EX P2, PT, RZ, c[0x0][0x34c], PT, P2 ;  /* 0x0000d300ff007a0c */ /* 0x000fe20003f45320 */
[----:B------:R-:W-:Y:S01]  /*0390*/  @P0 IMAD R0, R0, c[0x0][0x174], RZ ;  /* 0x00005d0000000a24 */ /* 0x000fe200078e02ff */
[----:B------:R-:W-:Y:S02]  /*03a0*/  IADD3 R9, P4, R9, R6, RZ ;  /* 0x0000000609097210 */ /* 0x000fe40007f9e0ff */
[----:B------:R-:W-:Y:S01]  /*03b0*/  LEA R53, P5, R51, c[0x0][0x248], 0x2 ;  /* 0x0000920033357a11 */ /* 0x000fe200078a10ff */
[----:B------:R-:W-:Y:S01]  /*03c0*/  @P0 IMAD R0, R0, c[0x0][0x16c], RZ ;  /* 0x00005b0000000a24 */ /* 0x000fe200078e02ff */
[----:B------:R-:W-:-:S02]  /*03d0*/  IADD3.X R6, R11, R7, R10, P4, !PT ;  /* 0x000000070b067210 */ /* 0x000fc400027fe40a */
[C---:B------:R-:W-:Y:S02]  /*03e0*/  LEA R57, P4, R55.reuse, c[0x0][0x240], 0x2 ;  /* 0x0000900037397a11 */ /* 0x040fe400078810ff */
[----:B------:R-:W-:Y:S02]  /*03f0*/  @P0 MOV R31, 0x10 ;  /* 0x00000010001f0802 */ /* 0x000fe40000000f00 */
[----:B------:R-:W-:Y:S02]  /*0400*/  LEA.HI.X R55, R55, c[0x0][0x244], R2, 0x2, P4 ;  /* 0x0000910037377a11 */ /* 0x000fe400020f1402 */
[----:B------:R-:W-:Y:S01]  /*0410*/  CS2R R2, SRZ ;  /* 0x0000000000027805 */ /* 0x000fe2000001ff00 */
[----:B------:R-:W-:Y:S01]  /*0420*/  LEA.HI.X R51, R51, c[0x0][0x24c], R4, 0x2, P5 ;  /* 0x0000930033337a11 */ /* 0x000fe200028f1404 */
        /* <DEDUP_REMOVED lines=18> */
[----:B------:R-:W-:Y:S02]  /*0550*/  SHF.R.S32.HI R44, RZ, 0x1f, R45 ;  /* 0x0000001fff2c7819 */ /* 0x000fe4000001142d */
[C---:B------:R-:W-:Y:S02]  /*0560*/  LOP3.LUT R42, R45.reuse, 0x20, RZ, 0xfc, !PT ;  /* 0x000000202d2a7812 */ /* 0x040fe400078efcff */
[C---:B------:R-:W-:Y:S02]  /*0570*/  LOP3.LUT R41, R45.reuse, 0x40, RZ, 0xfc, !PT ;  /* 0x000000402d297812 */ /* 0x040fe400078efcff */
[----:B-1----:R-:W-:Y:S02]  /*0580*/  LOP3.LUT R40, R45, 0x60, RZ, 0xfc, !PT ;  /* 0x000000602d287812 */ /* 0x002fe400078efcff */
.L_x_13032:
[----:B------:R-:W-:Y:S01]  /*0590*/  IADD3 R35, -R43, c[0x0][0x174], RZ ;  /* 0x00005d002b237a10 */ /* 0x000fe20007ffe1ff */
[----:B------:R-:W-:Y:S01]  /*05a0*/  BAR.SYNC.DEFER_BLOCKING 0x0 ;  /* 0x0000000000007b1d */ /* 0x000fe20000010000 */
[----:B------:R-:W-:Y:S01]  /*05b0*/  SHF.L.U32 R38, R45, 0x2, RZ ;  /* 0x000000022d267819 */ /* 0x000fe200000006ff */
[----:B------:R-:W-:Y:S01]  /*05c0*/  HFMA2.MMA R7, -RZ, RZ, 0, 0 ;  /* 0x00000000ff077435 */ /* 0x000fe200000001ff */
[----:B------:R-:W-:Y:S01]  /*05d0*/  LEA R39, R35, 0xffffff80, 0x7 ;  /* 0xffffff8023277811 */ /* 0x000fe200078e38ff */
[----:B------:R-:W-:Y:S01]  /*05e0*/  HFMA2.MMA R11, -RZ, RZ, 0, 0 ;  /* 0x00000000ff0b7435 */ /* 0x000fe200000001ff */
[----:B------:R-:W-:-:S02]  /*05f0*/  SHF.L.U64.HI R0, R45, 0x2, R44 ;  /* 0x000000022d007819 */ /* 0x000fc4000001022c */
[----:B------:R-:W-:Y:S02]  /*0600*/  IADD3 R10, -R39, c[0x0][0x168], RZ ;  /* 0x00005a00270a7a10 */ /* 0x000fe40007ffe1ff */
[----:B-1----:R-:W-:Y:S02]  /*0610*/  IADD3 R4, P4, R57, R38, RZ ;  /* 0x0000002639047210 */ /* 0x002fe40007f9e0ff */
[-C--:B------:R-:W-:Y:S02]  /*0620*/  ISETP.GE.AND P0, PT, R45, R10.reuse, PT ;  /* 0x0000000a2d00720c */ /* 0x080fe40003f06270 */
[-C--:B------:R-:W-:Y:S02]  /*0630*/  ISETP.GE.AND P1, PT, R42, R10.reuse, PT ;  /* 0x0000000a2a00720c */ /* 0x080fe40003f26270 */
[-C--:B------:R-:W-:Y:S02]  /*0640*/  ISETP.GE.AND P2, PT, R41, R10.reuse, PT ;  /* 0x0000000a2900720c */ /* 0x080fe40003f46270 */
[----:B------:R-:W-:-:S02]  /*0650*/  ISETP.GE.AND P3, PT, R40, R10, PT ;  /* 0x0000000a2800720c */ /* 0x000fc40003f66270 */
[----:B------:R-:W-:Y:S02]  /*0660*/  MOV R13, RZ ;  /* 0x000000ff000d7202 */ /* 0x000fe40000000f00 */
[----:B0-----:R-:W-:Y:S02]  /*0670*/  MOV R17, RZ ;  /* 0x000000ff00117202 */ /* 0x001fe40000000f00 */
[----:B------:R-:W-:-:S05]  /*0680*/  IADD3.X R5, R55, R0, RZ, P4, !PT ;  /* 0x0000000037057210 */ /* 0x000fca00027fe4ff */
[----:B------:R-:W2:Y:S04]  /*0690*/  @!P0 LDG.E R7, [R4.64] ;  /* 0x0000000604078981 */ /* 0x000ea8000c1e1900 */
[----:B------:R-:W3:Y:S04]  /*06a0*/  @!P1 LDG.E R13, [R4.64+0x80] ;  /* 0x00008006040d9981 */ /* 0x000ee8000c1e1900 */
[----:B------:R-:W4:Y:S04]  /*06b0*/  @!P2 LDG.E R11, [R4.64+0x100] ;  /* 0x00010006040ba981 */ /* 0x000f28000c1e1900 */
[----:B------:R-:W4:Y:S01]  /*06c0*/  @!P3 LDG.E R17, [R4.64+0x180] ;  /* 0x000180060411b981 */ /* 0x000f22000c1e1900 */
[----:B------:R-:W-:Y:S01]  /*06d0*/  IADD3 R8, P0, R53, R38, RZ ;  /* 0x0000002635087210 */ /* 0x000fe20007f1e0ff */
[----:B------:R-:W-:Y:S01]  /*06e0*/  HFMA2.MMA R15, -RZ, RZ, 0, 0 ;  /* 0x00000000ff0f7435 */ /* 0x000fe200000001ff */
[----:B------:R-:W-:Y:S01]  /*06f0*/  ISETP.GE.AND P1, PT, R42, R10, PT ;  /* 0x0000000a2a00720c */ /* 0x000fe20003f26270 */
[----:B------:R-:W-:Y:S01]  /*0700*/  HFMA2.MMA R19, -RZ, RZ, 0, 0 ;  /* 0x00000000ff137435 */ /* 0x000fe200000001ff */
[----:B------:R-:W-:-:S02]  /*0710*/  IADD3.X R9, R51, R0, RZ, P0, !PT ;  /* 0x0000000033097210 */ /* 0x000fc400007fe4ff */
[-C--:B------:R-:W-:Y:S02]  /*0720*/  ISETP.GE.AND P0, PT, R45, R10.reuse, PT ;  /* 0x0000000a2d00720c */ /* 0x080fe40003f06270 */
[-C--:B------:R-:W-:Y:S02]  /*0730*/  ISETP.GE.AND P2, PT, R41, R10.reuse, PT ;  /* 0x0000000a2900720c */ /* 0x080fe40003f46270 */
[----:B------:R-:W-:Y:S02]  /*0740*/  ISETP.GE.AND P3, PT, R40, R10, PT ;  /* 0x0000000a2800720c */ /* 0x000fe40003f66270 */
[----:B------:R-:W-:Y:S02]  /*0750*/  MOV R21, RZ ;  /* 0x000000ff00157202 */ /* 0x000fe40000000f00 */
[----:B------:R-:W-:Y:S01]  /*0760*/  MOV R23, RZ ;  /* 0x000000ff00177202 */ /* 0x000fe20000000f00 */
[----:B--2---:R-:W-:Y:S04]  /*0770*/  STS [R46.X4], R7 ;  /* 0x000000072e007388 */ /* 0x004fe80000004800 */
[----:B---3--:R-:W-:Y:S04]  /*0780*/  STS [R46.X4+0x80], R13 ;  /* 0x0000800d2e007388 */ /* 0x008fe80000004800 */
[----:B----4-:R-:W-:Y:S04]  /*0790*/  STS [R46.X4+0x100], R11 ;  /* 0x0001000b2e007388 */ /* 0x010fe80000004800 */
[----:B------:R0:W-:Y:S01]  /*07a0*/  STS [R46.X4+0x180], R17 ;  /* 0x000180112e007388 */ /* 0x0001e20000004800 */
[----:B------:R-:W-:-:S06]  /*07b0*/  NOP ;  /* 0x0000000000007918 */ /* 0x000fcc0000000000 */
[----:B------:R-:W-:Y:S04]  /*07c0*/  LDS.128 R4, [R46.X16] ;  /* 0x000000002e047984 */ /* 0x000fe8000000cc00 */
[----:B------:R-:W-:Y:S06]  /*07d0*/  BAR.SYNC.DEFER_BLOCKING 0x0 ;  /* 0x0000000000007b1d */ /* 0x000fec0000010000 */
[----:B------:R-:W2:Y:S04]  /*07e0*/  @!P0 LDG.E R15, [R8.64] ;  /* 0x00000006080f8981 */ /* 0x000ea8000c1e1900 */
[----:B------:R-:W3:Y:S04]  /*07f0*/  @!P1 LDG.E R21, [R8.64+0x80] ;  /* 0x0000800608159981 */ /* 0x000ee8000c1e1900 */
[----:B------:R-:W4:Y:S04]  /*0800*/  @!P2 LDG.E R19, [R8.64+0x100] ;  /* 0x000100060813a981 */ /* 0x000f28000c1e1900 */
[----:B------:R-:W4:Y:S01]  /*0810*/  @!P3 LDG.E R23, [R8.64+0x180] ;  /* 0x000180060817b981 */ /* 0x000f22000c1e1900 */
[-C--:B------:R-:W-:Y:S01]  /*0820*/  ISETP.GE.AND P0, PT, R45, R10.reuse, PT ;  /* 0x0000000a2d00720c */ /* 0x080fe20003f06270 */
[----:B0-----:R-:W-:Y:S01]  /*0830*/  HFMA2.MMA R17, -RZ, RZ, 0, 0 ;  /* 0x00000000ff117435 */ /* 0x001fe200000001ff */
[-C--:B------:R-:W-:Y:S01]  /*0840*/  ISETP.GE.AND P1, PT, R42, R10.reuse, PT ;  /* 0x0000000a2a00720c */ /* 0x080fe20003f26270 */
[----:B------:R-:W-:Y:S01]  /*0850*/  HFMA2.MMA R25, -RZ, RZ, 0, 0 ;  /* 0x00000000ff197435 */ /* 0x000fe200000001ff */
[----:B------:R-:W-:-:S02]  /*0860*/  ISETP.GE.AND P2, PT, R41, R10, PT ;  /* 0x0000000a2900720c */ /* 0x000fc40003f46270 */
[----:B------:R-:W-:Y:S02]  /*0870*/  ISETP.GE.AND P3, PT, R40, R10, PT ;  /* 0x0000000a2800720c */ /* 0x000fe40003f66270 */
[----:B------:R-:W-:Y:S02]  /*0880*/  IADD3 R12, P4, R49, R38, RZ ;  /* 0x00000026310c7210 */ /* 0x000fe40007f9e0ff */
[----:B------:R-:W-:Y:S02]  /*0890*/  MOV R27, RZ ;  /* 0x000000ff001b7202 */ /* 0x000fe40000000f00 */
[----:B------:R-:W-:Y:S02]  /*08a0*/  MOV R33, RZ ;  /* 0x000000ff00217202 */ /* 0x000fe40000000f00 */
[----:B------:R-:W-:Y:S01]  /*08b0*/  IADD3.X R13, R47, R0, RZ, P4, !PT ;  /* 0x000000002f0d7210 */ /* 0x000fe200027fe4ff */
[----:B--2---:R0:W-:Y:S04]  /*08c0*/  STS [R46.X4], R15 ;  /* 0x0000000f2e007388 */ /* 0x0041e80000004800 */
[----:B---3--:R-:W-:Y:S04]  /*08d0*/  STS [R46.X4+0x80], R21 ;  /* 0x000080152e007388 */ /* 0x008fe80000004800 */
[----:B----4-:R-:W-:Y:S04]  /*08e0*/  STS [R46.X4+0x100], R19 ;  /* 0x000100132e007388 */ /* 0x010fe80000004800 */
[----:B------:R-:W-:Y:S01]  /*08f0*/  STS [R46.X4+0x180], R23 ;  /* 0x000180172e007388 */ /* 0x000fe20000004800 */
[----:B------:R-:W-:-:S06]  /*0900*/  NOP ;  /* 0x0000000000007918 */ /* 0x000fcc0000000000 */
[----:B------:R-:W-:Y:S04]  /*0910*/  LDS.128 R8, [R46.X16] ;  /* 0x000000002e087984 */ /* 0x000fe8000000cc00 */
[----:B------:R-:W-:Y:S06]  /*0920*/  BAR.SYNC.DEFER_BLOCKING 0x0 ;  /* 0x0000000000007b1d */ /* 0x000fec0000010000 */
[----:B------:R1:W2:Y:S04]  /*0930*/  @!P0 LDG.E R17, [R12.64] ;  /* 0x000000060c118981 */ /* 0x0002a8000c1e1900 */
[----:B------:R1:W3:Y:S04]  /*0940*/  @!P1 LDG.E R27, [R12.64+0x80] ;  /* 0x000080060c1b9981 */ /* 0x0002e8000c1e1900 */
[----:B------:R1:W4:Y:S04]  /*0950*/  @!P2 LDG.E R25, [R12.64+0x100] ;  /* 0x000100060c19a981 */ /* 0x000328000c1e1900 */
[----:B------:R1:W4:Y:S01]  /*0960*/  @!P3 LDG.E R33, [R12.64+0x180] ;  /* 0x000180060c21b981 */ /* 0x000322000c1e1900 */
[----:B------:R-:W-:-:S04]  /*0970*/  MOV R14, c[0x0][0x16c] ;  /* 0x00005b00000e7a02 */ /* 0x000fc80000000f00 */
[----:B------:R-:W-:Y:S02]  /*0980*/  ISETP.GE.AND P0, PT, R14, 0x1, PT ;  /* 0x000000010e00780c */ /* 0x000fe40003f06270 */
[----:B0-----:R-:W-:Y:S01]  /*0990*/  CS2R R14, SRZ ;  /* 0x00000000000e7805 */ /* 0x001fe2000001ff00 */
[----:B-1----:R-:W-:Y:S01]  /*09a0*/  CS2R R12, SRZ ;  /* 0x00000000000c7805 */ /* 0x002fe2000001ff00 */
[----:B--2---:R-:W-:Y:S04]  /*09b0*/  STS [R46.X4], R17 ;  /* 0x000000112e007388 */ /* 0x004fe80000004800 */
[----:B---3--:R-:W-:Y:S04]  /*09c0*/  STS [R46.X4+0x80], R27 ;  /* 0x0000801b2e007388 */ /* 0x008fe80000004800 */
[----:B----4-:R-:W-:Y:S04]  /*09d0*/  STS [R46.X4+0x100], R25 ;  /* 0x000100192e007388 */ /* 0x010fe80000004800 */
[----:B------:R-:W-:Y:S01]  /*09e0*/  STS [R46.X4+0x180], R33 ;  /* 0x000180212e007388 */ /* 0x000fe20000004800 */
[----:B------:R-:W-:-:S06]  /*09f0*/  NOP ;  /* 0x0000000000007918 */ /* 0x000fcc0000000000 */
[----:B------:R-:W0:Y:S02]  /*0a00*/  LDS.128 R20, [R46.X16] ;  /* 0x000000002e147984 */ /* 0x000e24000000cc00 */
[----:B0-----:R-:W-:Y:S02]  /*0a10*/  FFMA.FTZ R16, R4, R20, R61 ;  /* 0x0000001404107223 */ /* 0x001fe4000001003d */
[-C--:B-----5:R-:W-:Y:S02]  /*0a20*/  FMUL.FTZ R18, R22, R56.reuse ;  /* 0x0000003816127220 */ /* 0x0a0fe40000410000 */
[----:B------:R-:W-:Y:S02]  /*0a30*/  FFMA.FTZ R17, R5, R21, R16 ;  /* 0x0000001505117223 */ /* 0x000fe40000010010 */
[----:B------:R-:W-:Y:S02]  /*0a40*/  FMUL.FTZ R16, R20, R56 ;  /* 0x0000003814107220 */ /* 0x000fe40000410000 */
[----:B------:R-:W-:-:S02]  /*0a50*/  FFMA.FTZ R24, R6, R22, R17 ;  /* 0x0000001606187223 */ /* 0x000fc40000010011 */
[-C--:B------:R-:W-:Y:S02]  /*0a60*/  FMUL.FTZ R17, R21, R56.reuse ;  /* 0x0000003815117220 */ /* 0x080fe40000410000 */
[----:B------:R-:W-:Y:S02]  /*0a70*/  FMUL.FTZ R19, R23, R56 ;  /* 0x0000003817137220 */ /* 0x000fe40000410000 */
[----:B------:R-:W-:Y:S01]  /*0a80*/  FFMA.FTZ R61, R7, R23, R24 ;  /* 0x00000017073d7223 */ /* 0x000fe20000010018 */
[----:B------:R-:W-:Y:S06]  /*0a90*/  BAR.SYNC.DEFER_BLOCKING 0x0 ;  /* 0x0000000000007b1d */ /* 0x000fec0000010000 */
[----:B------:R-:W-:Y:S05]  /*0aa0*/  @!P0 BRA `(.L_x_13012) ;  /* 0x000026e000008947 */ /* 0x000fea0003800000 */
[CC--:B------:R-:W-:Y:S01]  /*0ab0*/  LEA.HI R12, R35.reuse, R35.reuse, RZ, 0x1 ;  /* 0x00000023230c7211 */ /* 0x0c0fe200078f08ff */
[----:B------:R-:W-:Y:S01]  /*0ac0*/  FADD.FTZ R64, R22, R22 ;  /* 0x0000001616407221 */ /* 0x000fe20000010000 */
[C---:B------:R-:W-:Y:S01]  /*0ad0*/  IADD3 R15, R35.reuse, -0x2, RZ ;  /* 0xfffffffe230f7810 */ /* 0x040fe20007ffe0ff */
[----:B------:R-:W-:Y:S01]  /*0ae0*/  IMAD R22, R58, c[0x0][0x198], RZ ;  /* 0x000066003a167a24 */ /* 0x000fe200078e02ff */
[----:B------:R-:W-:Y:S01]  /*0af0*/  LOP3.LUT R12, R12, 0x1ffffe, RZ, 0xc0, !PT ;  /* 0x001ffffe0c0c7812 */ /* 0x000fe200078ec0ff */
[----:B------:R-:W-:Y:S01]  /*0b00*/  FADD.FTZ R60, R20, R20 ;  /* 0x00000014143c7221 */ /* 0x000fe20000010000 */
[----:B------:R-:W-:Y:S01]  /*0b10*/  IADD3 R14, R35, -0x1, RZ ;  /* 0xffffffff230e7810 */ /* 0x000fe20007ffe0ff */
[----:B------:R-:W-:Y:S01]  /*0b20*/  FADD.FTZ R62, R21, R21 ;  /* 0x00000015153e7221 */ /* 0x000fe20000010000 */
[----:B------:R-:W-:Y:S01]  /*0b30*/  ISETP.NE.AND P1, PT, R103, RZ, PT ;  /* 0x000000ff6700720c */ /* 0x000fe20003f25270 */
[----:B------:R-:W-:Y:S01]  /*0b40*/  IMAD R20, R58, c[0x0][0x180], RZ ;  /* 0x000060003a147a24 */ /* 0x000fe200078e02ff */
[----:B------:R-:W-:Y:S01]  /*0b50*/  IADD3 R66, -R12, R35, RZ ;  /* 0x000000230c427210 */ /* 0x000fe20007ffe1ff */
[----:B------:R-:W-:Y:S01]  /*0b60*/  IMAD R24, R58, c[0x0][0x1b8], RZ ;  /* 0x00006e003a187a24 */ /* 0x000fe200078e02ff */
[----:B------:R-:W-:Y:S01]  /*0b70*/  ISETP.GT.AND P0, PT, R35, 0x1, !P1 ;  /* 0x000000012300780c */ /* 0x000fe20004f04270 */
[----:B------:R-:W-:Y:S01]  /*0b80*/  IMAD.WIDE.U32 R70, R63, c[0x0][0x198], RZ ;  /* 0x000066003f467a25 */ /* 0x000fe200078e00ff */
[----:B------:R-:W-:Y:S01]  /*0b90*/  ISETP.LT.AND P1, PT, R35, c[0x0][0x174], !P1 ;  /* 0x00005d0023007a0c */ /* 0x000fe20004f21270 */
[----:B------:R-:W-:Y:S01]  /*0ba0*/  UMOV UR4, URZ ;  /* 0x0000003f00047c82 */ /* 0x000fe20008000000 */
[----:B------:R-:W-:Y:S01]  /*0bb0*/  MOV R105, RZ ;  /* 0x000000ff00697202 */ /* 0x000fe20000000f00 */
[----:B------:R-:W-:Y:S01]  /*0bc0*/  IMAD R21, R63, c[0x0][0x19c], R22 ;  /* 0x000067003f157a24 */ /* 0x000fe200078e0216 */
[----:B------:R-:W-:Y:S01]  /*0bd0*/  LEA R67, P2, R70, c[0x0][0x228], 0x3 ;  /* 0x00008a0046437a11 */ /* 0x000fe200078418ff */
[----:B------:R-:W-:Y:S01]  /*0be0*/  IMAD R75, R15, c[0x0][0x16c], RZ ;  /* 0x00005b000f4b7a24 */ /* 0x000fe200078e02ff */
[----:B------:R-:W-:Y:S01]  /*0bf0*/  LEA.HI R15, R14, R14, RZ, 0x1 ;  /* 0x0000000e0e0f7211 */ /* 0x000fe200078f08ff */
[----:B------:R-:W-:Y:S01]  /*0c00*/  FADD.FTZ R65, R23, R23 ;  /* 0x0000001717417221 */ /* 0x000fe20000010000 */
[----:B------:R-:W-:Y:S01]  /*0c10*/  IADD3 R21, R71, R21, RZ ;  /* 0x0000001547157210 */ /* 0x000fe20007ffe0ff */
[----:B------:R-:W-:Y:S01]  /*0c20*/  IMAD.WIDE.U32 R12, R63, c[0x0][0x180], RZ ;  /* 0x000060003f0c7a25 */ /* 0x000fe200078e00ff */
[----:B------:R-:W-:-:S02]  /*0c30*/  LOP3.LUT R15, R15, 0xfffffe, RZ, 0xc0, !PT ;  /* 0x00fffffe0f0f7812 */ /* 0x000fc400078ec0ff */
[----:B------:R-:W-:Y:S01]  /*0c40*/  P2R R106, PR, RZ, 0x2 ;  /* 0x00000002ff6a7803 */ /* 0x000fe20000000000 */
[C---:B------:R-:W-:Y:S01]  /*0c50*/  IMAD R23, R63.reuse, c[0x0][0x184], R20 ;  /* 0x000061003f177a24 */ /* 0x040fe200078e0214 */
[----:B------:R-:W-:Y:S01]  /*0c60*/  LEA R68, P1, R12, c[0x0][0x220], 0x3 ;  /* 0x000088000c447a11 */ /* 0x000fe200078218ff */
[----:B------:R-:W-:Y:S01]  /*0c70*/  IMAD.WIDE.U32 R72, R63, c[0x0][0x1b8], RZ ;  /* 0x00006e003f487a25 */ /* 0x000fe200078e00ff */
[----:B------:R-:W-:Y:S02]  /*0c80*/  LEA.HI.X R70, R70, c[0x0][0x22c], R21, 0x3, P2 ;  /* 0x00008b0046467a11 */ /* 0x000fe400010f1c15 */
[----:B------:R-:W-:Y:S01]  /*0c90*/  IADD3 R23, R13, R23, RZ ;  /* 0x000000170d177210 */ /* 0x000fe20007ffe0ff */
[----:B------:R-:W-:Y:S01]  /*0ca0*/  IMAD R25, R63, c[0x0][0x1bc], R24 ;  /* 0x00006f003f197a24 */ /* 0x000fe200078e0218 */
[----:B------:R-:W-:Y:S01]  /*0cb0*/  LEA R69, P3, R72, c[0x0][0x230], 0x3 ;  /* 0x00008c0048457a11 */ /* 0x000fe200078618ff */
[--C-:B------:R-:W-:Y:S01]  /*0cc0*/  FADD.FTZ R21, R10, R54.reuse ;  /* 0x000000360a157221 */ /* 0x100fe20000010000 */
[----:B------:R-:W-:Y:S01]  /*0cd0*/  IADD3 R80, R14, -R15, RZ ;  /* 0x8000000f0e507210 */ /* 0x000fe20007ffe0ff */
[----:B------:R-:W-:Y:S01]  /*0ce0*/  FADD.FTZ R20, R11, R54 ;  /* 0x000000360b147221 */ /* 0x000fe20000010000 */
[----:B------:R-:W-:Y:S01]  /*0cf0*/  IADD3 R13, R73, R25, RZ ;  /* 0x00000019490d7210 */ /* 0x000fe20007ffe0ff */
[----:B------:R-:W-:Y:S01]  /*0d00*/  IMAD.WIDE R74, R75, 0x10, R30 ;  /* 0x000000104b4a7825 */ /* 0x000fe200078e021e */
[----:B------:R-:W-:Y:S01]  /*0d10*/  LEA.HI.X R71, R12, c[0x0][0x224], R23, 0x3, P1 ;  /* 0x000089000c477a11 */ /* 0x000fe200008f1c17 */
[----:B------:R-:W-:Y:S01]  /*0d20*/  CS2R R14, SRZ ;  /* 0x00000000000e7805 */ /* 0x000fe2000001ff00 */
[----:B------:R-:W-:Y:S01]  /*0d30*/  LEA.HI.X R72, R72, c[0x0][0x234], R13, 0x3, P3 ;  /* 0x00008d0048487a11 */ /* 0x000fe200018f1c0d */
[--C-:B------:R-:W-:Y:S01]  /*0d40*/  FADD.FTZ R76, R9, R54.reuse ;  /* 0x00000036094c7221 */ /* 0x100fe20000010000 */
[----:B------:R-:W-:Y:S01]  /*0d50*/  MOV R77, RZ ;  /* 0x000000ff004d7202 */ /* 0x000fe20000000f00 */
[----:B------:R-:W-:Y:S01]  /*0d60*/  FADD.FTZ R73, R8, R54 ;  /* 0x0000003608497221 */ /* 0x000fe20000010000 */
[----:B------:R-:W-:Y:S01]  /*0d70*/  CS2R R12, SRZ ;  /* 0x00000000000c7805 */ /* 0x000fe2000001ff00 */
[----:B------:R-:W-:Y:S01]  /*0d80*/  FMUL.FTZ R78, R6, R21 ;  /* 0x00000015064e7220 */ /* 0x000fe20000410000 */
[----:B------:R-:W-:Y:S01]  /*0d90*/  SHF.L.U32 R80, R80, 0x8, RZ ;  /* 0x0000000850507819 */ /* 0x000fe200000006ff */
[----:B------:R-:W-:-:S02]  /*0da0*/  FMUL.FTZ R79, R7, R20 ;  /* 0x00000014074f7220 */ /* 0x000fc40000410000 */
.L_x_13027:
[----:B------:R-:W-:Y:S02]  /*0db0*/  MOV R20, R68 ;  /* 0x0000004400147202 */ /* 0x000fe40000000f00 */
[----:B------:R-:W-:-:S05]  /*0dc0*/  MOV R21, R71 ;  /* 0x0000004700157202 */ /* 0x000fca0000000f00 */
[----:B------:R0:W2:Y:S01]  /*0dd0*/  LDG.E.64 R32, [R20.64] ;  /* 0x0000000614207981 */ /* 0x0000a2000c1e1b00 */
[----:B------:R-:W-:Y:S01]  /*0de0*/  FADD.FTZ R81, R8, R54 ;  /* 0x0000003608517221 */ /* 0x000fe20000010000 */
[----:B------:R-:W-:Y:S02]  /*0df0*/  ISETP.NE.AND P1, PT, R48, RZ, PT ;  /* 0x000000ff3000720c */ /* 0x000fe40003f25270 */
[----:B------:R-:W-:Y:S02]  /*0e00*/  MOV R35, R72 ;  /* 0x0000004800237202 */ /* 0x000fe40000000f00 */
[----:B0-----:R-:W-:Y:S02]  /*0e10*/  MOV R20, R67 ;  /* 0x0000004300147202 */ /* 0x001fe40000000f00 */
[----:B------:R-:W-:-:S06]  /*0e20*/  MOV R21, R70 ;  /* 0x0000004600157202 */ /* 0x000fcc0000000f00 */
[----:B------:R-:W5:Y:S01]  /*0e30*/  LDG.E.64 R20, [R20.64] ;  /* 0x0000000614147981 */ /* 0x000f62000c1e1b00 */
[----:B------:R-:W-:Y:S02]  /*0e40*/  FADD.FTZ R82, R9, R54 ;  /* 0x0000003609527221 */ /* 0x000fe40000010000 */
[----:B------:R-:W-:Y:S01]  /*0e50*/  FMUL.FTZ R92, R4, R73 ;  /* 0x00000049045c7220 */ /* 0x000fe20000410000 */
[----:B------:R-:W-:Y:S01]  /*0e60*/  ISETP.NE.AND P2, PT, R48, 0x1f, PT ;  /* 0x0000001f3000780c */ /* 0x000fe20003f45270 */
[----:B------:R-:W-:Y:S01]  /*0e70*/  BSSY B0, `(.L_x_13013) ;  /* 0x0000055000007945 */ /* 0x000fe20003800000 */
[----:B--2---:R-:W-:Y:S02]  /*0e80*/  FMUL.FTZ R83, R32, 1.4426950216293334961 ;  /* 0x3fb8aa3b20537820 */ /* 0x004fe40000410000 */
[-C--:B------:R-:W-:Y:S02]  /*0e90*/  FMUL.FTZ R23, R33, R81.reuse ;  /* 0x0000005121177220 */ /* 0x080fe40000410000 */
[----:B------:R-:W-:-:S02]  /*0ea0*/  FMUL.FTZ R22, R83, R81 ;  /* 0x0000005153167220 */ /* 0x000fc40000410000 */
[----:B------:R-:W-:Y:S01]  /*0eb0*/  FMUL.RZ R34, R23, 0.15915493667125701904 ;  /* 0x3e22f98317227820 */ /* 0x000fe2000040c000 */
[----:B------:R-:W-:-:S03]  /*0ec0*/  IADD3 R23, R48, 0x200, RZ ;  /* 0x0000020030177810 */ /* 0x000fc60007ffe0ff */
[----:B------:R-:W-:Y:S01]  /*0ed0*/  MUFU.EX2 R22, R22 ;  /* 0x0000001600167308 */ /* 0x000fe20000000800 */
[----:B------:R-:W-:-:S07]  /*0ee0*/  SEL R23, R80, R23, !P1 ;  /* 0x0000001750177207 */ /* 0x000fce0004800000 */
[----:B------:R-:W0:Y:S08]  /*0ef0*/  MUFU.COS R27, R34 ;  /* 0x00000022001b7308 */ /* 0x000e300000000000 */
[----:B------:R1:W2:Y:S01]  /*0f00*/  MUFU.SIN R25, R34 ;  /* 0x0000002200197308 */ /* 0x0002a20000000400 */
[----:B0-----:R-:W-:Y:S01]  /*0f10*/  FMUL.FTZ R24, R22, R27 ;  /* 0x0000001b16187220 */ /* 0x001fe20000410000 */
[----:B-1----:R-:W-:Y:S01]  /*0f20*/  MOV R34, R69 ;  /* 0x0000004500227202 */ /* 0x002fe20000000f00 */
[----:B------:R-:W-:Y:S01]  /*0f30*/  FMUL.FTZ R84, R33, R82 ;  /* 0x0000005221547220 */ /* 0x000fe20000410000 */
[----:B------:R-:W-:-:S03]  /*0f40*/  CS2R R26, SRZ ;  /* 0x00000000001a7805 */ /* 0x000fc6000001ff00 */
[----:B------:R0:W5:Y:S01]  /*0f50*/  LDG.E.64 R36, [R34.64] ;  /* 0x0000000622247981 */ /* 0x000162000c1e1b00 */
[----:B--2---:R-:W-:Y:S01]  /*0f60*/  FMUL.FTZ R25, R22, R25 ;  /* 0x0000001916197220 */ /* 0x004fe20000410000 */
[----:B------:R-:W-:-:S04]  /*0f70*/  @P0 MOV R22, R74 ;  /* 0x0000004a00160202 */ /* 0x000fc80000000f00 */
[----:B------:R1:W-:Y:S01]  /*0f80*/  STS.64 [R23.X8+0x660], R24 ;  /* 0x0006601817007388 */ /* 0x0003e20000008a00 */
[----:B------:R-:W-:Y:S02]  /*0f90*/  FMUL.RZ R89, R84, 0.15915493667125701904 ;  /* 0x3e22f98354597820 */ /* 0x000fe4000040c000 */
[----:B------:R-:W-:Y:S02]  /*0fa0*/  FADD.FTZ R84, R10, R54 ;  /* 0x000000360a547221 */ /* 0x000fe40000010000 */
[----:B------:R-:W-:Y:S02]  /*0fb0*/  FMUL.FTZ R85, R83, R82 ;  /* 0x0000005253557220 */ /* 0x000fe40000410000 */
[----:B------:R-:W-:Y:S01]  /*0fc0*/  FMUL.FTZ R86, R84, R33 ;  /* 0x0000002154567220 */ /* 0x000fe20000410000 */
[----:B------:R-:W-:Y:S01]  /*0fd0*/  MUFU.SIN R88, R89 ;  /* 0x0000005900587308 */ /* 0x000fe20000000400 */
[----:B-1----:R-:W-:Y:S01]  /*0fe0*/  @P0 MOV R23, R75 ;  /* 0x0000004b00170202 */ /* 0x002fe20000000f00 */
[----:B------:R-:W-:Y:S01]  /*0ff0*/  BAR.SYNC.DEFER_BLOCKING 0x0 ;  /* 0x0000000000007b1d */ /* 0x000fe20000010000 */
[----:B------:R-:W-:-:S02]  /*1000*/  FMUL.RZ R93, R86, 0.15915493667125701904 ;  /* 0x3e22f983565d7820 */ /* 0x000fc4000040c000 */
[----:B------:R-:W-:-:S03]  /*1010*/  FADD.FTZ R86, R11, R54 ;  /* 0x000000360b567221 */ /* 0x000fc60000010000 */
[----:B------:R-:W1:Y:S01]  /*1020*/  MUFU.EX2 R85, R85 ;  /* 0x0000005500557308 */ /* 0x000e620000000800 */
[C---:B0-----:R-:W-:Y:S02]  /*1030*/  FMUL.FTZ R35, R86.reuse, R33 ;  /* 0x0000002156237220 */ /* 0x041fe40000410000 */
[----:B------:R-:W-:-:S05]  /*1040*/  FMUL.FTZ R34, R86, R83 ;  /* 0x0000005356227220 */ /* 0x000fca0000410000 */
[----:B------:R-:W0:Y:S01]  /*1050*/  MUFU.COS R90, R89 ;  /* 0x00000059005a7308 */ /* 0x000e220000000000 */
[----:B------:R-:W-:Y:S01]  /*1060*/  FMUL.RZ R94, R35, 0.15915493667125701904 ;  /* 0x3e22f983235e7820 */ /* 0x000fe2000040c000 */
[----:B------:R2:W5:Y:S06]  /*1070*/  @P0 LDG.E.64 R26, [R22.64+0x8] ;  /* 0x00000806161a0981 */ /* 0x00056c000c1e1b00 */
[----:B------:R-:W-:Y:S01]  /*1080*/  MUFU.COS R87, R93 ;  /* 0x0000005d00577308 */ /* 0x000fe20000000000 */
[----:B--2---:R-:W-:-:S07]  /*1090*/  FMUL.FTZ R22, R84, R83 ;  /* 0x0000005354167220 */ /* 0x004fce0000410000 */
[----:B------:R2:W-:Y:S01]  /*10a0*/  MUFU.SIN R23, R93 ;  /* 0x0000005d00177308 */ /* 0x0005e20000000400 */
[----:B-1----:R-:W-:-:S07]  /*10b0*/  FMUL.FTZ R83, R85, R88 ;  /* 0x0000005855537220 */ /* 0x002fce0000410000 */
[----:B------:R-:W1:Y:S01]  /*10c0*/  MUFU.EX2 R22, R22 ;  /* 0x0000001600167308 */ /* 0x000e620000000800 */
[----:B0-----:R-:W-:-:S07]  /*10d0*/  FMUL.FTZ R85, R85, R90 ;  /* 0x0000005a55557220 */ /* 0x001fce0000410000 */
[----:B------:R-:W-:Y:S01]  /*10e0*/  MUFU.EX2 R34, R34 ;  /* 0x0000002200227308 */ /* 0x000fe20000000800 */
[----:B------:R-:W-:-:S07]  /*10f0*/  FMUL.FTZ R88, R83, R92 ;  /* 0x0000005c53587220 */ /* 0x000fce0000410000 */
[----:B------:R-:W0:Y:S08]  /*1100*/  MUFU.COS R35, R94 ;  /* 0x0000005e00237308 */ /* 0x000e300000000000 */
[----:B------:R-:W3:Y:S01]  /*1110*/  MUFU.SIN R91, R94 ;  /* 0x0000005e005b7308 */ /* 0x000ee20000000400 */
[----:B------:R-:W-:Y:S02]  /*1120*/  FMUL.FTZ R90, RZ, R83 ;  /* 0x00000053ff5a7220 */ /* 0x000fe40000410000 */
[----:B--2---:R-:W-:-:S02]  /*1130*/  FFMA.FTZ R93, RZ, R85, R88 ;  /* 0x00000055ff5d7223 */ /* 0x004fc40000010058 */
[C---:B-1----:R-:W-:Y:S02]  /*1140*/  FMUL.FTZ R87, R22.reuse, R87 ;  /* 0x0000005716577220 */ /* 0x042fe40000410000 */
[----:B------:R-:W-:Y:S02]  /*1150*/  FMUL.FTZ R88, R22, R23 ;  /* 0x0000001716587220 */ /* 0x000fe40000410000 */
[----:B------:R-:W-:Y:S02]  /*1160*/  FMUL.FTZ R89, R5, R76 ;  /* 0x0000004c05597220 */ /* 0x000fe40000410000 */
[----:B------:R-:W-:Y:S02]  /*1170*/  FFMA.FTZ R22, R85, R92, -R90 ;  /* 0x0000005c55167223 */ /* 0x000fe4000001085a */
[----:B------:R-:W-:Y:S02]  /*1180*/  FADD.FTZ R93, RZ, R93 ;  /* 0x0000005dff5d7221 */ /* 0x000fe40000010000 */
[----:B0-----:R-:W-:-:S02]  /*1190*/  FMUL.FTZ R90, R34, R35 ;  /* 0x00000023225a7220 */ /* 0x001fc40000410000 */
[----:B---3--:R-:W-:Y:S02]  /*11a0*/  FMUL.FTZ R91, R34, R91 ;  /* 0x0000005b225b7220 */ /* 0x008fe40000410000 */
[----:B------:R-:W-:Y:S02]  /*11b0*/  FADD.FTZ R23, R89, R22 ;  /* 0x0000001659177221 */ /* 0x000fe40000010000 */
[-C--:B------:R-:W-:Y:S02]  /*11c0*/  FMUL.FTZ R22, R25, R83.reuse ;  /* 0x0000005319167220 */ /* 0x080fe40000410000 */
[----:B------:R-:W-:Y:S02]  /*11d0*/  FMUL.FTZ R34, R24, R83 ;  /* 0x0000005318227220 */ /* 0x000fe40000410000 */
[----:B------:R-:W-:Y:S02]  /*11e0*/  FMUL.FTZ R94, R88, R93 ;  /* 0x0000005d585e7220 */ /* 0x000fe40000410000 */
[----:B------:R-:W-:-:S02]  /*11f0*/  FFMA.FTZ R22, R24, R85, -R22 ;  /* 0x0000005518167223 */ /* 0x000fc40000010816 */
[----:B------:R-:W-:Y:S02]  /*1200*/  FFMA.FTZ R34, R25, R85, R34 ;  /* 0x0000005519227223 */ /* 0x000fe40000010022 */
[CC--:B------:R-:W-:Y:S02]  /*1210*/  FMUL.FTZ R96, R88.reuse, R23.reuse ;  /* 0x0000001758607220 */ /* 0x0c0fe40000410000 */
        /* <DEDUP_REMOVED lines=8> */
[C---:B------:R-:W-:Y:S02]  /*12a0*/  FMUL.FTZ R97, R91.reuse, R95 ;  /* 0x0000005f5b617220 */ /* 0x040fe40000410000 */
[----:B------:R-:W-:-:S02]  /*12b0*/  FMUL.FTZ R22, R91, R35 ;  /* 0x000000235b167220 */ /* 0x000fc40000410000 */
[CC--:B------:R-:W-:Y:S02]  /*12c0*/  FMUL.FTZ R34, R91.reuse, R23.reuse ;  /* 0x000000175b227220 */ /* 0x0c0fe40000410000 */
[-C--:B------:R-:W-:Y:S02]  /*12d0*/  FMUL.FTZ R93, R91, R96.reuse ;  /* 0x000000605b5d7220 */ /* 0x080fe40000410000 */
[C---:B------:R-:W-:Y:S02]  /*12e0*/  FFMA.FTZ R97, R90.reuse, R96, R97 ;  /* 0x000000605a617223 */ /* 0x040fe40000010061 */
[C---:B------:R-:W-:Y:S02]  /*12f0*/  FFMA.FTZ R96, R90.reuse, R23, -R22 ;  /* 0x000000175a607223 */ /* 0x040fe40000010816 */
[C---:B------:R-:W-:Y:S02]  /*1300*/  FFMA.FTZ R22, R90.reuse, R35, R34 ;  /* 0x000000235a167223 */ /* 0x040fe40000010022 */
[----:B------:R0:W1:Y:S01]  /*1310*/  @P2 LDS.64 R34, [R48.X8+0x1668] ;  /* 0x0016680030222984 */ /* 0x0000620000008a00 */
[----:B------:R-:W-:-:S02]  /*1320*/  FFMA.FTZ R94, R90, R95, -R93 ;  /* 0x0000005f5a5e7223 */ /* 0x000fc4000001085d */
[----:B------:R-:W-:Y:S02]  /*1330*/  FADD.FTZ R95, RZ, R97 ;  /* 0x00000061ff5f7221 */ /* 0x000fe40000010000 */
[----:B------:R-:W-:Y:S01]  /*1340*/  FADD.FTZ R107, R79, R94 ;  /* 0x0000005e4f6b7221 */ /* 0x000fe20000010000 */
[----:B------:R-:W-:Y:S05]  /*1350*/  @P2 BRA `(.L_x_13014) ;  /* 0x0000006000002947 */ /* 0x000fea0003800000 */
[----:B------:R-:W-:Y:S01]  /*1360*/  IADD3 R23, -R43, c[0x0][0x174], RZ ;  /* 0x00005d002b177a10 */ /* 0x000fe20007ffe1ff */
[----:B-1----:R-:W-:Y:S01]  /*1370*/  HFMA2.MMA R35, -RZ, RZ, 0, 0 ;  /* 0x00000000ff237435 */ /* 0x002fe200000001ff */
[----:B------:R-:W-:Y:S02]  /*1380*/  MOV R34, 0x3f800000 ;  /* 0x3f80000000227802 */ /* 0x000fe40000000f00 */
[----:B------:R-:W-:-:S13]  /*1390*/  ISETP.NE.AND P3, PT, R23, c[0x0][0x174], PT ;  /* 0x00005d0017007a0c */ /* 0x000fda0003f65270 */
[----:B------:R-:W-:-:S05]  /*13a0*/  @P3 LEA R23, R66, R77, 0xb ;  /* 0x0000004d42173211 */ /* 0x000fca00078e58ff */
[----:B------:R1:W2:Y:S02]  /*13b0*/  @P3 LDS.64 R34, [R23+0x660] ;  /* 0x0006600017223984 */ /* 0x0002a40000000a00 */
.L_x_13014:
[----:B------:R-:W-:Y:S05]  /*13c0*/  BSYNC B0 ;  /* 0x0000000000007941 */ /* 0x000fea0003800000 */
.L_x_13013:
[----:B------:R-:W3:Y:S01]  /*13d0*/  SHFL.UP PT, R99, R95, 0x1, RZ ;  /* 0x042000005f637989 */ /* 0x000ee200000e00ff */
[----:B------:R-:W-:Y:S01]  /*13e0*/  ISETP.GE.AND P3, PT, R46, 0x1, PT ;  /* 0x000000012e00780c */ /* 0x000fe20003f66270 */
[----:B-----5:R-:W-:Y:S01]  /*13f0*/  FMUL.FTZ R109, R21, R36 ;  /* 0x00000024156d7220 */ /* 0x020fe20000410000 */
[----:B------:R-:W-:Y:S01]  /*1400*/  ISETP.NE.AND P4, PT, R106, RZ, PT ;  /* 0x000000ff6a00720c */ /* 0x000fe20003f85270 */
[----:B------:R-:W4:Y:S01]  /*1410*/  SHFL.UP PT, R97, R107, 0x1, RZ ;  /* 0x042000006b617989 */ /* 0x000f2200000e00ff */
[----:B------:R-:W-:Y:S01]  /*1420*/  BSSY B0, `(.L_x_13015) ;  /* 0x0000093000007945 */ /* 0x000fe20003800000 */
[----:B------:R-:W-:Y:S01]  /*1430*/  FFMA.FTZ R109, R20, R37, R109 ;  /* 0x00000025146d7223 */ /* 0x000fe2000001006d */
[----:B------:R-:W-:Y:S01]  /*1440*/  ISETP.GT.U32.AND P6, PT, R103, 0x1d, PT ;  /* 0x0000001d6700780c */ /* 0x000fe20003fc4070 */
[----:B-1----:R-:W1:Y:S02]  /*1450*/  SHFL.UP PT, R23, R96, 0x1, RZ ;  /* 0x0420000060177989 */ /* 0x002e6400000e00ff */
[----:B------:R-:W-:-:S02]  /*1460*/  FMUL.FTZ R108, R65, R109 ;  /* 0x0000006d416c7220 */ /* 0x000fc40000410000 */
[----:B------:R-:W0:Y:S04]  /*1470*/  SHFL.UP PT, R93, R22, 0x1, RZ ;  /* 0x04200000165d7989 */ /* 0x000e2800000e00ff */
[----:B------:R-:W-:Y:S04]  /*1480*/  SHFL.IDX PT, R26, R26, RZ, 0x1f ;  /* 0x00001fff1a1a7589 */ /* 0x000fe800000e0000 */
[----:B------:R-:W-:Y:S01]  /*1490*/  SHFL.IDX PT, R27, R27, RZ, 0x1f ;  /* 0x00001fff1b1b7589 */ /* 0x000fe200000e0000 */
[C---:B---3--:R-:W-:Y:S02]  /*14a0*/  FMUL.FTZ R98, R22.reuse, R99 ;  /* 0x0000006316627220 */ /* 0x048fe40000410000 */
[----:B----4-:R-:W-:-:S02]  /*14b0*/  FMUL.FTZ R100, R22, R97 ;  /* 0x0000006116647220 */ /* 0x010fc40000410000 */
[----:B------:R-:W-:Y:S02]  /*14c0*/  FFMA.FTZ R98, R96, R97, -R98 ;  /* 0x0000006160627223 */ /* 0x000fe40000010862 */
[----:B-1----:R-:W-:Y:S02]  /*14d0*/  FMUL.FTZ R94, R22, R23 ;  /* 0x00000017165e7220 */ /* 0x002fe40000410000 */
[C---:B------:R-:W-:Y:S02]  /*14e0*/  FFMA.FTZ R100, R96.reuse, R99, R100 ;  /* 0x0000006360647223 */ /* 0x040fe40000010064 */
[-C--:B0-----:R-:W-:Y:S02]  /*14f0*/  FFMA.FTZ R97, R96, R93.reuse, R94 ;  /* 0x0000005d60617223 */ /* 0x081fe4000001005e */
[C---:B------:R-:W-:Y:S02]  /*1500*/  FMUL.FTZ R93, R22.reuse, R93 ;  /* 0x0000005d165d7220 */ /* 0x040fe40000410000 */
[----:B------:R-:W-:Y:S01]  /*1510*/  @P3 FADD.FTZ R107, R107, R98 ;  /* 0x000000626b6b3221 */ /* 0x000fe20000010000 */
[----:B------:R-:W-:Y:S01]  /*1520*/  FSEL R97, R22, R97, !P3 ;  /* 0x0000006116617208 */ /* 0x000fe20005800000 */
[----:B------:R-:W-:-:S02]  /*1530*/  @P3 FADD.FTZ R95, R95, R100 ;  /* 0x000000645f5f3221 */ /* 0x000fc40000010000 */
        /* <DEDUP_REMOVED lines=9> */
[C---:B---3--:R-:W-:Y:S02]  /*15d0*/  FMUL.FTZ R98, R97.reuse, R22 ;  /* 0x0000001661627220 */ /* 0x048fe40000410000 */
[C---:B------:R-:W-:Y:S02]  /*15e0*/  FFMA.FTZ R94, R96.reuse, R93, -R99 ;  /* 0x0000005d605e7223 */ /* 0x040fe40000010863 */
        /* <DEDUP_REMOVED lines=9> */
[----:B------:R-:W1:Y:S02]  /*1680*/  SHFL.UP PT, R101, R95, 0x4, RZ ;  /* 0x048000005f657989 */ /* 0x000e6400000e00ff */
[----:B------:R-:W-:-:S02]  /*1690*/  FFMA.FTZ R99, R20, R36, -R99 ;  /* 0x0000002414637223 */ /* 0x000fc40000010863 */
[----:B------:R-:W3:Y:S01]  /*16a0*/  SHFL.UP PT, R97, R107, 0x4, RZ ;  /* 0x048000006b617989 */ /* 0x000ee200000e00ff */
[----:B------:R-:W-:-:S03]  /*16b0*/  FMUL.FTZ R36, R91, R108 ;  /* 0x0000006c5b247220 */ /* 0x000fc60000410000 */
[----:B------:R-:W4:Y:S01]  /*16c0*/  SHFL.UP PT, R93, R98, 0x4, RZ ;  /* 0x04800000625d7989 */ /* 0x000f2200000e00ff */
[C---:B0-----:R-:W-:Y:S02]  /*16d0*/  FMUL.FTZ R21, R98.reuse, R23 ;  /* 0x0000001762157220 */ /* 0x041fe40000410000 */
[C---:B-1----:R-:W-:Y:S02]  /*16e0*/  FMUL.FTZ R22, R98.reuse, R101 ;  /* 0x0000006562167220 */ /* 0x042fe40000410000 */
        /* <DEDUP_REMOVED lines=27> */
[C---:B-1----:R-:W-:Y:S02]  /*18a0*/  FMUL.FTZ R94, R21.reuse, R93 ;  /* 0x0000005d155e7220 */ /* 0x042fe40000410000 */
[----:B---3--:R-:W-:-:S02]  /*18b0*/  FMUL.FTZ R100, R21, R23 ;  /* 0x0000001715647220 */ /* 0x008fc40000410000 */
[C---:B------:R-:W-:Y:S02]  /*18c0*/  FFMA.FTZ R94, R96.reuse, R23, -R94 ;  /* 0x00000017605e7223 */ /* 0x040fe4000001085e */
[----:B----4-:R-:W-:Y:S02]  /*18d0*/  FMUL.FTZ R113, R21, R20 ;  /* 0x0000001415717220 */ /* 0x010fe40000410000 */
[C---:B------:R-:W-:Y:S02]  /*18e0*/  FFMA.FTZ R100, R96.reuse, R93, R100 ;  /* 0x0000005d60647223 */ /* 0x040fe40000010064 */
[C---:B------:R-:W-:Y:S02]  /*18f0*/  FFMA.FTZ R102, R96.reuse, R22, R113 ;  /* 0x0000001660667223 */ /* 0x040fe40000010071 */
[----:B------:R-:W-:Y:S02]  /*1900*/  @P3 FFMA.FTZ R96, R96, R20, -R111 ;  /* 0x0000001460603223 */ /* 0x000fe4000001086f */
[----:B--2---:R-:W-:Y:S01]  /*1910*/  FMUL.FTZ R20, R91, -R34 ;  /* 0x800000225b147220 */ /* 0x004fe20000410000 */
[----:B------:R-:W-:Y:S01]  /*1920*/  FSEL R102, R21, R102, !P3 ;  /* 0x0000006615667208 */ /* 0x000fe20005800000 */
[----:B------:R-:W-:Y:S01]  /*1930*/  @P3 FADD.FTZ R95, R95, R100 ;  /* 0x000000645f5f3221 */ /* 0x000fe20000010000 */
[----:B------:R-:W0:Y:S01]  /*1940*/  SHFL.UP PT, R111, R96, 0x10, RZ ;  /* 0x06000000606f7989 */ /* 0x000e2200000e00ff */
[----:B------:R-:W-:Y:S01]  /*1950*/  @P3 FADD.FTZ R107, R107, R94 ;  /* 0x0000005e6b6b3221 */ /* 0x000fe20000010000 */
[----:B------:R-:W-:Y:S01]  /*1960*/  HFMA2.MMA R21, -RZ, RZ, 0, 0 ;  /* 0x00000000ff157435 */ /* 0x000fe200000001ff */
[-C--:B------:R-:W-:Y:S01]  /*1970*/  FMUL.FTZ R23, R91, R35.reuse ;  /* 0x000000235b177220 */ /* 0x080fe20000410000 */
[----:B------:R-:W1:Y:S01]  /*1980*/  SHFL.UP PT, R117, R95, 0x10, RZ ;  /* 0x060000005f757989 */ /* 0x000e6200000e00ff */
[C---:B------:R-:W-:Y:S01]  /*1990*/  FFMA.FTZ R100, R90.reuse, -R35, R20 ;  /* 0x800000235a647223 */ /* 0x040fe20000010014 */
[----:B------:R-:W-:Y:S01]  /*19a0*/  MOV R20, 0x3f800000 ;  /* 0x3f80000000147802 */ /* 0x000fe20000000f00 */
[----:B------:R-:W-:Y:S01]  /*19b0*/  FFMA.FTZ R23, R90, R34, -R23 ;  /* 0x000000225a177223 */ /* 0x000fe20000010817 */
[----:B------:R-:W2:Y:S01]  /*19c0*/  SHFL.UP PT, R121, R107, 0x10, RZ ;  /* 0x060000006b797989 */ /* 0x000ea200000e00ff */
[----:B------:R-:W-:Y:S01]  /*19d0*/  FMUL.FTZ R94, R88, -R100 ;  /* 0x80000064585e7220 */ /* 0x000fe20000410000 */
[----:B------:R-:W-:Y:S01]  /*19e0*/  ISETP.GE.AND P3, PT, R46, 0x10, PT ;  /* 0x000000102e00780c */ /* 0x000fe20003f66270 */
[-C--:B------:R-:W-:Y:S01]  /*19f0*/  FMUL.FTZ R110, R88, -R23.reuse ;  /* 0x80000017586e7220 */ /* 0x080fe20000410000 */
[----:B------:R-:W3:Y:S01]  /*1a00*/  SHFL.UP PT, R115, R102, 0x10, RZ ;  /* 0x0600000066737989 */ /* 0x000ee200000e00ff */
[----:B------:R-:W-:-:S02]  /*1a10*/  FFMA.FTZ R104, R87, R23, -R94 ;  /* 0x0000001757687223 */ /* 0x000fc4000001085e */
[----:B------:R-:W-:Y:S01]  /*1a20*/  CS2R R22, SRZ ;  /* 0x0000000000167805 */ /* 0x000fe2000001ff00 */
[C---:B------:R-:W-:Y:S02]  /*1a30*/  FMUL.FTZ R94, R62.reuse, R109 ;  /* 0x0000006d3e5e7220 */ /* 0x040fe40000410000 */
[----:B------:R-:W-:Y:S02]  /*1a40*/  FMUL.FTZ R93, R62, R99 ;  /* 0x000000633e5d7220 */ /* 0x000fe40000410000 */
[----:B------:R-:W-:Y:S01]  /*1a50*/  FFMA.FTZ R110, R87, R100, R110 ;  /* 0x00000064576e7223 */ /* 0x000fe2000001006e */
[----:B------:R-:W4:Y:S01]  /*1a60*/  @P4 LDS.128 R20, [UR4+0x1760] ;  /* 0x00176004ff144984 */ /* 0x000f220008000c00 */
[----:B------:R-:W-:Y:S02]  /*1a70*/  FADD.FTZ R100, -R94, R37 ;  /* 0x000000255e647221 */ /* 0x000fe40000010100 */
[----:B------:R-:W-:Y:S02]  /*1a80*/  FADD.FTZ R36, R93, R36 ;  /* 0x000000245d247221 */ /* 0x000fe40000010000 */
[----:B------:R-:W-:-:S02]  /*1a90*/  FMUL.FTZ R119, R83, -R100 ;  /* 0x8000006453777220 */ /* 0x000fc40000410000 */
[C---:B------:R-:W-:Y:S02]  /*1aa0*/  FMUL.FTZ R37, R83.reuse, -R110 ;  /* 0x8000006e53257220 */ /* 0x040fe40000410000 */
[C---:B------:R-:W-:Y:S02]  /*1ab0*/  FMUL.FTZ R112, R83.reuse, -R104 ;  /* 0x8000006853707220 */ /* 0x040fe40000410000 */
[-C--:B------:R-:W-:Y:S02]  /*1ac0*/  FMUL.FTZ R113, R83, -R36.reuse ;  /* 0x8000002453717220 */ /* 0x080fe40000410000 */
[C---:B------:R-:W-:Y:S02]  /*1ad0*/  FFMA.FTZ R119, R85.reuse, R36, -R119 ;  /* 0x0000002455777223 */ /* 0x040fe40000010877 */
[C---:B------:R-:W-:Y:S02]  /*1ae0*/  FFMA.FTZ R37, R85.reuse, R104, -R37 ;  /* 0x0000006855257223 */ /* 0x040fe40000010825 */
[----:B------:R-:W-:-:S02]  /*1af0*/  FFMA.FTZ R36, R85, R110, R112 ;  /* 0x0000006e55247223 */ /* 0x000fc40000010070 */
[C---:B0-----:R-:W-:Y:S02]  /*1b00*/  FMUL.FTZ R104, R102.reuse, R111 ;  /* 0x0000006f66687220 */ /* 0x041fe40000410000 */
[C---:B-1----:R-:W-:Y:S02]  /*1b10*/  FMUL.FTZ R110, R102.reuse, R117 ;  /* 0x00000075666e7220 */ /* 0x042fe40000410000 */
[C---:B--2---:R-:W-:Y:S02]  /*1b20*/  FMUL.FTZ R112, R102.reuse, R121 ;  /* 0x0000007966707220 */ /* 0x044fe40000410000 */
[----:B------:R-:W-:Y:S02]  /*1b30*/  FFMA.FTZ R113, R85, R100, R113 ;  /* 0x0000006455717223 */ /* 0x000fe40000010071 */
[-C--:B---3--:R-:W-:Y:S02]  /*1b40*/  FMUL.FTZ R100, R102, R115.reuse ;  /* 0x0000007366647220 */ /* 0x088fe40000410000 */
[----:B------:R-:W-:-:S02]  /*1b50*/  FFMA.FTZ R115, R96, R115, R104 ;  /* 0x0000007360737223 */ /* 0x000fc40000010068 */
[C---:B------:R-:W-:Y:S02]  /*1b60*/  FFMA.FTZ R110, R96.reuse, R121, -R110 ;  /* 0x00000079606e7223 */ /* 0x040fe4000001086e */
[----:B------:R-:W-:Y:S02]  /*1b70*/  FFMA.FTZ R112, R96, R117, R112 ;  /* 0x0000007560707223 */ /* 0x000fe40000010070 */
[----:B------:R-:W-:Y:S01]  /*1b80*/  FMUL.FTZ R104, R60, R109 ;  /* 0x0000006d3c687220 */ /* 0x000fe20000410000 */
[----:B------:R-:W-:Y:S01]  /*1b90*/  FSEL R109, R102, R115, !P3 ;  /* 0x00000073666d7208 */ /* 0x000fe20005800000 */
[----:B------:R-:W-:Y:S01]  /*1ba0*/  @P3 FFMA.FTZ R96, R96, R111, -R100 ;  /* 0x0000006f60603223 */ /* 0x000fe20000010864 */
[----:B------:R0:W1:Y:S01]  /*1bb0*/  SHFL.DOWN PT, R115, R36, 0x1, 0x1f ;  /* 0x08201f0024737f89 */ /* 0x00006200000e0000 */
[----:B------:R-:W-:Y:S02]  /*1bc0*/  @P3 FADD.FTZ R107, R107, R110 ;  /* 0x0000006e6b6b3221 */ /* 0x000fe40000010000 */
[----:B------:R-:W-:Y:S01]  /*1bd0*/  @P3 FADD.FTZ R95, R95, R112 ;  /* 0x000000705f5f3221 */ /* 0x000fe20000010000 */
[----:B------:R-:W-:Y:S01]  /*1be0*/  ISETP.NE.AND P3, PT, R103, 0x1f, PT ;  /* 0x0000001f6700780c */ /* 0x000fe20003f65270 */
[----:B------:R-:W-:Y:S01]  /*1bf0*/  FMUL.FTZ R100, R60, R99 ;  /* 0x000000633c647220 */ /* 0x000fe20000410000 */
[----:B------:R-:W2:Y:S01]  /*1c00*/  SHFL.UP PT, R96, R96, 0x1, RZ ;  /* 0x0420000060607989 */ /* 0x000ea200000e00ff */
[----:B------:R-:W-:-:S02]  /*1c10*/  FADD.FTZ R102, -R104, R113 ;  /* 0x0000007168667221 */ /* 0x000fc40000010100 */
[----:B------:R-:W-:Y:S01]  /*1c20*/  FADD.FTZ R99, R100, R119 ;  /* 0x0000007764637221 */ /* 0x000fe20000010000 */
        /* <DEDUP_REMOVED lines=9> */
[CC--:B------:R-:W-:Y:S02]  /*1cc0*/  FMUL.FTZ R114, R36.reuse, R111.reuse ;  /* 0x0000006f24727220 */ /* 0x0c0fe40000410000 */
[C---:B------:R-:W-:Y:S02]  /*1cd0*/  FFMA.FTZ R112, R37.reuse, R111, -R112 ;  /* 0x0000006f25707223 */ /* 0x040fe40000010870 */
[-C--:B---3--:R-:W-:Y:S02]  /*1ce0*/  FMUL.FTZ R36, R36, R113.reuse ;  /* 0x0000007124247220 */ /* 0x088fe40000410000 */
[C---:B------:R-:W-:Y:S02]  /*1cf0*/  FFMA.FTZ R110, R37.reuse, R113, -R110 ;  /* 0x00000071256e7223 */ /* 0x040fe4000001086e */
[C---:B------:R-:W-:Y:S02]  /*1d00*/  FFMA.FTZ R111, R37.reuse, R117, R114 ;  /* 0x00000075256f7223 */ /* 0x040fe40000010072 */
[----:B------:R-:W-:Y:S01]  /*1d10*/  FFMA.FTZ R36, R37, R115, R36 ;  /* 0x0000007325247223 */ /* 0x000fe20000010024 */
[----:B------:R-:W-:Y:S01]  /*1d20*/  MOV R37, R110 ;  /* 0x0000006e00257202 */ /* 0x000fe20000000f00 */
[----:B------:R-:W-:-:S02]  /*1d30*/  FADD.FTZ R99, R99, R112 ;  /* 0x0000007063637221 */ /* 0x000fc40000010000 */
[----:B------:R-:W-:Y:S02]  /*1d40*/  FADD.FTZ R102, R102, R111 ;  /* 0x0000006f66667221 */ /* 0x000fe40000010000 */
.L_x_13016:
[----:B-12-4-:R-:W-:Y:S05]  /*1d50*/  BSYNC B0 ;  /* 0x0000000000007941 */ /* 0x016fea0003800000 */
.L_x_13015:
[----:B---3--:R1:W2:Y:S01]  /*1d60*/  SHFL.DOWN PT, R113, R37, 0x2, 0x1f ;  /* 0x08401f0025717f89 */ /* 0x0082a200000e0000 */
[----:B------:R-:W-:Y:S01]  /*1d70*/  BSSY B0, `(.L_x_13017) ;  /* 0x0000013000007945 */ /* 0x000fe20003800000 */
[C---:B------:R-:W-:Y:S02]  /*1d80*/  ISETP.GT.U32.AND P3, PT, R103.reuse, 0x1b, PT ;  /* 0x0000001b6700780c */ /* 0x040fe40003f64070 */
[----:B------:R1:W3:Y:S01]  /*1d90*/  SHFL.DOWN PT, R115, R36, 0x2, 0x1f ;  /* 0x08401f0024737f89 */ /* 0x0002e200000e0000 */
[C---:B------:R-:W-:Y:S02]  /*1da0*/  ISETP.GT.U32.AND P4, PT, R103.reuse, 0x17, PT ;  /* 0x000000176700780c */ /* 0x040fe40003f84070 */
[----:B------:R-:W-:Y:S01]  /*1db0*/  ISETP.GT.U32.AND P5, PT, R103, 0xf, PT ;  /* 0x0000000f6700780c */ /* 0x000fe20003fa4070 */
[----:B0-----:R1:W0:Y:S04]  /*1dc0*/  SHFL.DOWN PT, R111, R99, 0x2, 0x1f ;  /* 0x08401f00636f7f89 */ /* 0x00122800000e0000 */
[----:B------:R1:W4:Y:S01]  /*1dd0*/  SHFL.DOWN PT, R117, R102, 0x2, 0x1f ;  /* 0x08401f0066757f89 */ /* 0x00032200000e0000 */
[----:B------:R-:W-:Y:S05]  /*1de0*/  @P6 BRA `(.L_x_13018) ;  /* 0x000000b000006947 */ /* 0x000fea0003800000 */
[C---:B----4-:R-:W-:Y:S02]  /*1df0*/  FMUL.FTZ R112, R36.reuse, R117 ;  /* 0x0000007524707220 */ /* 0x050fe40000410000 */
[----:B---3--:R-:W-:-:S02]  /*1e00*/  FMUL.FTZ R110, R36, R115 ;  /* 0x00000073246e7220 */ /* 0x008fc40000410000 */
[CC--:B0-----:R-:W-:Y:S02]  /*1e10*/  FMUL.FTZ R114, R36.reuse, R111.reuse ;  /* 0x0000006f24727220 */ /* 0x0c1fe40000410000 */
        /* <DEDUP_REMOVED lines=8> */
.L_x_13018:
[----:B------:R-:W-:Y:S05]  /*1ea0*/  BSYNC B0 ;  /* 0x0000000000007941 */ /* 0x000fea0003800000 */
.L_x_13017:
        /* <DEDUP_REMOVED lines=17> */
.L_x_13020:
[----:B------:R-:W-:Y:S05]  /*1fc0*/  BSYNC B0 ;  /* 0x0000000000007941 */ /* 0x000fea0003800000 */
.L_x_13019:
        /* <DEDUP_REMOVED lines=17> */
.L_x_13022:
[----:B------:R-:W-:Y:S05]  /*20e0*/  BSYNC B0 ;  /* 0x0000000000007941 */ /* 0x000fea0003800000 */
.L_x_13021:
        /* <DEDUP_REMOVED lines=17> */
.L_x_13024:
[----:B------:R-:W-:Y:S05]  /*2200*/  BSYNC B0 ;  /* 0x0000000000007941 */ /* 0x000fea0003800000 */
.L_x_13023:
[----:B------:R-:W-:Y:S01]  /*2210*/  SHFL.DOWN PT, R112, R36, 0x1, 0x1f ;  /* 0x08201f0024707f89 */ /* 0x000fe200000e0000 */
[----:B------:R-:W-:Y:S01]  /*2220*/  ISETP.NE.AND P3, PT, R48, RZ, PT ;  /* 0x000000ff3000720c */ /* 0x000fe20003f65270 */
[----:B------:R-:W-:Y:S02]  /*2230*/  BSSY B0, `(.L_x_13025) ;  /* 0x00000e0000007945 */ /* 0x000fe40003800000 */
[----:B0-----:R-:W0:Y:S04]  /*2240*/  SHFL.IDX PT, R111, R23, RZ, 0x1f ;  /* 0x00001fff176f7589 */ /* 0x001e2800000e0000 */
[----:B------:R-:W5:Y:S04]  /*2250*/  SHFL.IDX PT, R110, R22, RZ, 0x1f ;  /* 0x00001fff166e7589 */ /* 0x000f6800000e0000 */
[----:B------:R-:W2:Y:S04]  /*2260*/  SHFL.DOWN PT, R114, R37, 0x1, 0x1f ;  /* 0x08201f0025727f89 */ /* 0x000ea800000e0000 */
[----:B------:R-:W4:Y:S04]  /*2270*/  SHFL.DOWN PT, R116, R99, 0x1, 0x1f ;  /* 0x08201f0063747f89 */ /* 0x000f2800000e0000 */
[----:B---3--:R-:W3:Y:S04]  /*2280*/  SHFL.DOWN PT, R115, R102, 0x1, 0x1f ;  /* 0x08201f0066737f89 */ /* 0x008ee800000e0000 */
[----:B-12---:R-:W-:Y:S01]  /*2290*/  SHFL.IDX PT, R36, R36, RZ, 0x1f ;  /* 0x00001fff24247589 */ /* 0x006fe200000e0000 */
[----:B0-----:R-:W-:-:S03]  /*22a0*/  @P2 FMUL.FTZ R113, R112, R111 ;  /* 0x0000006f70712220 */ /* 0x001fc60000410000 */
[----:B------:R-:W-:Y:S01]  /*22b0*/  SHFL.IDX PT, R37, R37, RZ, 0x1f ;  /* 0x00001fff25257589 */ /* 0x000fe200000e0000 */
[----:B-----5:R-:W-:-:S03]  /*22c0*/  @P2 FMUL.FTZ R112, R112, R110 ;  /* 0x0000006e70702220 */ /* 0x020fc60000410000 */
[----:B------:R-:W-:Y:S01]  /*22d0*/  SHFL.IDX PT, R99, R99, RZ, 0x1f ;  /* 0x00001fff63637589 */ /* 0x000fe200000e0000 */
[----:B------:R-:W-:-:S03]  /*22e0*/  @P2 FFMA.FTZ R113, R114, R110, -R113 ;  /* 0x0000006e72712223 */ /* 0x000fc60000010871 */
[----:B------:R-:W-:Y:S01]  /*22f0*/  SHFL.IDX PT, R102, R102, RZ, 0x1f ;  /* 0x00001fff66667589 */ /* 0x000fe200000e0000 */
[----:B------:R-:W-:Y:S02]  /*2300*/  @P2 FFMA.FTZ R112, R114, R111, R112 ;  /* 0x0000006f72702223 */ /* 0x000fe40000010070 */
[----:B----4-:R-:W-:Y:S02]  /*2310*/  @P2 FADD.FTZ R110, R116, R113 ;  /* 0x00000071746e2221 */ /* 0x010fe40000010000 */
[----:B---3--:R-:W-:Y:S01]  /*2320*/  @P2 FADD.FTZ R111, R115, R112 ;  /* 0x00000070736f2221 */ /* 0x008fe20000010000 */
        /* <DEDUP_REMOVED lines=11> */
[----:B------:R-:W-:Y:S02]  /*23e0*/  @P1 FADD.FTZ R27, R95, R34 ;  /* 0x000000225f1b1221 */ /* 0x000fe40000010000 */
[----:B------:R-:W-:Y:S01]  /*23f0*/  @P1 FADD.FTZ R26, R107, R96 ;  /* 0x000000606b1a1221 */ /* 0x000fe20000010000 */
[----:B------:R-:W-:Y:S01]  /*2400*/  ISETP.GT.AND P1, PT, R46, 0x1e, PT ;  /* 0x0000001e2e00780c */ /* 0x000fe20003f24270 */
[C---:B------:R-:W-:Y:S02]  /*2410*/  FMUL.FTZ R96, R91.reuse, -R35 ;  /* 0x800000235b607220 */ /* 0x040fe40000410000 */
[----:B------:R-:W-:Y:S02]  /*2420*/  FMUL.FTZ R108, R91, -R101 ;  /* 0x800000655b6c7220 */ /* 0x000fe40000410000 */
[----:B------:R-:W-:-:S02]  /*2430*/  FMUL.FTZ R95, R25, R27 ;  /* 0x0000001b195f7220 */ /* 0x000fc40000410000 */
[C---:B------:R-:W-:Y:S02]  /*2440*/  FFMA.FTZ R107, R90.reuse, R101, -R96 ;  /* 0x000000655a6b7223 */ /* 0x040fe40000010860 */
[----:B------:R-:W-:Y:S02]  /*2450*/  FFMA.FTZ R108, R90, R35, R108 ;  /* 0x000000235a6c7223 */ /* 0x000fe4000001006c */
[-C--:B------:R-:W-:Y:S02]  /*2460*/  FMUL.FTZ R34, R25, R26.reuse ;  /* 0x0000001a19227220 */ /* 0x080fe40000410000 */
[----:B------:R-:W-:Y:S02]  /*2470*/  FFMA.FTZ R25, R24, R26, -R95 ;  /* 0x0000001a18197223 */ /* 0x000fe4000001085f */
[----:B------:R-:W-:Y:S02]  /*2480*/  FADD.FTZ R95, R98, R107 ;  /* 0x0000006b625f7221 */ /* 0x000fe40000010000 */
[----:B------:R-:W-:-:S02]  /*2490*/  FADD.FTZ R97, -R97, R108 ;  /* 0x0000006c61617221 */ /* 0x000fc40000010100 */
[----:B------:R-:W-:Y:S02]  /*24a0*/  FFMA.FTZ R34, R24, R27, R34 ;  /* 0x0000001b18227223 */ /* 0x000fe40000010022 */
[----:B------:R-:W-:Y:S02]  /*24b0*/  FADD.FTZ R96, R92, R25 ;  /* 0x000000195c607221 */ /* 0x000fe40000010000 */
[C---:B------:R-:W-:Y:S02]  /*24c0*/  FMUL.FTZ R92, R88.reuse, -R95 ;  /* 0x8000005f585c7220 */ /* 0x040fe40000410000 */
[----:B------:R-:W-:Y:S02]  /*24d0*/  FMUL.FTZ R26, R88, -R97 ;  /* 0x80000061581a7220 */ /* 0x000fe40000410000 */
[----:B------:R-:W-:Y:S02]  /*24e0*/  FADD.FTZ R34, RZ, R34 ;  /* 0x00000022ff227221 */ /* 0x000fe40000010000 */
[----:B------:R-:W-:-:S02]  /*24f0*/  FMUL.FTZ R25, R83, R96 ;  /* 0x0000006053197220 */ /* 0x000fc40000410000 */
[C---:B------:R-:W-:Y:S02]  /*2500*/  FFMA.FTZ R27, R87.reuse, R97, R92 ;  /* 0x00000061571b7223 */ /* 0x040fe4000001005c */
[----:B------:R-:W-:Y:S02]  /*2510*/  FFMA.FTZ R26, R87, R95, -R26 ;  /* 0x0000005f571a7223 */ /* 0x000fe4000001081a */
[-C--:B------:R-:W-:Y:S02]  /*2520*/  FFMA.FTZ R25, R85, R34.reuse, R25 ;  /* 0x0000002255197223 */ /* 0x080fe40000010019 */
[----:B------:R-:W-:Y:S02]  /*2530*/  FADD.FTZ R94, -R94, R27 ;  /* 0x0000001b5e5e7221 */ /* 0x000fe40000010100 */
[----:B------:R-:W-:Y:S02]  /*2540*/  FMUL.FTZ R24, R83, R34 ;  /* 0x0000002253187220 */ /* 0x000fe40000410000 */
[----:B------:R-:W-:-:S02]  /*2550*/  FADD.FTZ R92, R93, R26 ;  /* 0x0000001a5d5c7221 */ /* 0x000fc40000010000 */
[----:B------:R-:W-:Y:S02]  /*2560*/  FADD.FTZ R93, RZ, R25 ;  /* 0x00000019ff5d7221 */ /* 0x000fe40000010000 */
[----:B------:R-:W-:Y:S02]  /*2570*/  FMUL.FTZ R25, R83, -R94 ;  /* 0x8000005e53197220 */ /* 0x000fe40000410000 */
[----:B------:R-:W-:Y:S02]  /*2580*/  FFMA.FTZ R24, R85, R96, -R24 ;  /* 0x0000006055187223 */ /* 0x000fe40000010818 */
[----:B------:R-:W-:Y:S02]  /*2590*/  FMUL.FTZ R83, R83, -R92 ;  /* 0x8000005c53537220 */ /* 0x000fe40000410000 */
[----:B------:R-:W-:Y:S02]  /*25a0*/  FADD.FTZ R89, R89, R24 ;  /* 0x0000001859597221 */ /* 0x000fe40000010000 */
[----:B------:R-:W-:-:S02]  /*25b0*/  FFMA.FTZ R83, R85, R94, R83 ;  /* 0x0000005e55537223 */ /* 0x000fc40000010053 */
[C---:B------:R-:W-:Y:S02]  /*25c0*/  FMUL.FTZ R24, R88.reuse, R93 ;  /* 0x0000005d58187220 */ /* 0x040fe40000410000 */
[----:B------:R-:W-:Y:S02]  /*25d0*/  FMUL.FTZ R88, R88, R89 ;  /* 0x0000005958587220 */ /* 0x000fe40000410000 */
[----:B------:R-:W-:Y:S02]  /*25e0*/  FFMA.FTZ R27, R85, R92, -R25 ;  /* 0x0000005c551b7223 */ /* 0x000fe40000010819 */
[----:B------:R-:W-:Y:S02]  /*25f0*/  FADD.FTZ R104, -R104, R83 ;  /* 0x0000005368687221 */ /* 0x000fe40000010100 */
[----:B------:R-:W-:Y:S02]  /*2600*/  FFMA.FTZ R85, R87, R93, R88 ;  /* 0x0000005d57557223 */ /* 0x000fe40000010058 */
[----:B------:R-:W-:-:S02]  /*2610*/  FADD.FTZ R100, R100, R27 ;  /* 0x0000001b64647221 */ /* 0x000fc40000010000 */
[----:B------:R-:W-:Y:S02]  /*2620*/  FMUL.FTZ R26, R104, R81 ;  /* 0x00000051681a7220 */ /* 0x000fe40000410000 */
[----:B------:R-:W-:Y:S02]  /*2630*/  FFMA.FTZ R25, R87, R89, -R24 ;  /* 0x0000005957197223 */ /* 0x000fe40000010818 */
[----:B------:R-:W-:Y:S02]  /*2640*/  FFMA.FTZ R27, R60, R96, RZ ;  /* 0x000000603c1b7223 */ /* 0x000fe400000100ff */
[----:B------:R-:W-:Y:S02]  /*2650*/  FFMA.FTZ R83, R4, -R81, R96 ;  /* 0x8000005104537223 */ /* 0x000fe40000010060 */
[----:B------:R-:W-:Y:S02]  /*2660*/  FADD.FTZ R85, RZ, R85 ;  /* 0x00000055ff557221 */ /* 0x000fe40000010000 */
[----:B------:R-:W-:-:S02]  /*2670*/  FMUL.FTZ R96, R94, R82 ;  /* 0x000000525e607220 */ /* 0x000fc40000410000 */
[----:B------:R-:W-:Y:S02]  /*2680*/  FMUL.FTZ R81, R100, R81 ;  /* 0x0000005164517220 */ /* 0x000fe40000410000 */
[----:B------:R-:W-:Y:S02]  /*2690*/  FMUL.FTZ R88, R34, R26 ;  /* 0x0000001a22587220 */ /* 0x000fe40000410000 */
[-C--:B------:R-:W-:Y:S02]  /*26a0*/  FFMA.FTZ R87, R5, -R82.reuse, R89 ;  /* 0x8000005205577223 */ /* 0x080fe40000010059 */
[----:B------:R-:W-:Y:S02]  /*26b0*/  FFMA.FTZ R27, R62, R89, R27 ;  /* 0x000000593e1b7223 */ /* 0x000fe4000001001b */
[----:B------:R-:W-:Y:S02]  /*26c0*/  FADD.FTZ R108, R78, R25 ;  /* 0x000000194e6c7221 */ /* 0x000fe40000010000 */
[----:B------:R-:W-:-:S02]  /*26d0*/  FMUL.FTZ R82, R92, R82 ;  /* 0x000000525c527220 */ /* 0x000fc40000410000 */
[----:B------:R-:W-:Y:S02]  /*26e0*/  FMUL.FTZ R25, R91, R85 ;  /* 0x000000555b197220 */ /* 0x000fe40000410000 */
[----:B------:R-:W-:Y:S02]  /*26f0*/  FMUL.FTZ R89, R93, R96 ;  /* 0x000000605d597220 */ /* 0x000fe40000410000 */
[----:B------:R-:W-:Y:S02]  /*2700*/  FFMA.FTZ R88, R81, R83, R88 ;  /* 0x0000005351587223 */ /* 0x000fe40000010058 */
[----:B------:R-:W-:Y:S02]  /*2710*/  FMUL.FTZ R98, R93, R82 ;  /* 0x000000525d627220 */ /* 0x000fe40000410000 */
[----:B------:R-:W-:Y:S02]  /*2720*/  FFMA.FTZ R24, R90, R108, -R25 ;  /* 0x0000006c5a187223 */ /* 0x000fe40000010819 */
[----:B------:R-:W-:-:S02]  /*2730*/  FFMA.FTZ R89, R82, R87, R89 ;  /* 0x0000005752597223 */ /* 0x000fc40000010059 */
[----:B------:R-:W-:Y:S02]  /*2740*/  FADD.FTZ R88, RZ, R88 ;  /* 0x00000058ff587221 */ /* 0x000fe40000010000 */
[----:B------:R-:W-:Y:S02]  /*2750*/  FMUL.FTZ R91, R91, R108 ;  /* 0x0000006c5b5b7220 */ /* 0x000fe40000410000 */
[----:B------:R-:W-:Y:S02]  /*2760*/  FFMA.FTZ R107, R87, R96, -R98 ;  /* 0x00000060576b7223 */ /* 0x000fe40000010862 */
[----:B------:R-:W-:Y:S02]  /*2770*/  FADD.FTZ R98, R88, R89 ;  /* 0x0000005958627221 */ /* 0x000fe40000010000 */
[----:B------:R-:W-:Y:S02]  /*2780*/  FFMA.FTZ R96, R64, R108, R27 ;  /* 0x0000006c40607223 */ /* 0x000fe4000001001b */
[----:B------:R-:W-:-:S02]  /*2790*/  FADD.FTZ R24, R79, R24 ;  /* 0x000000184f187221 */ /* 0x000fc40000010000 */
[----:B------:R-:W-:Y:S02]  /*27a0*/  FMUL.FTZ R88, R84, R95 ;  /* 0x0000005f54587220 */ /* 0x000fe40000410000 */
[----:B------:R-:W-:Y:S02]  /*27b0*/  FMUL.FTZ R25, R34, R81 ;  /* 0x0000005122197220 */ /* 0x000fe40000410000 */
[----:B------:R-:W-:Y:S02]  /*27c0*/  FFMA.FTZ R91, R90, R85, R91 ;  /* 0x000000555a5b7223 */ /* 0x000fe4000001005b */
[----:B------:R-:W-:Y:S02]  /*27d0*/  FFMA.FTZ R96, R65, R24, R96 ;  /* 0x0000001841607223 */ /* 0x000fe40000010060 */
[----:B------:R-:W-:Y:S02]  /*27e0*/  FADD.FTZ R90, -R79, R24 ;  /* 0x000000184f5a7221 */ /* 0x000fe40000010100 */
[----:B------:R-:W-:-:S02]  /*27f0*/  FADD.FTZ R89, -R78, R108 ;  /* 0x0000006c4e597221 */ /* 0x000fc40000010100 */
[----:B------:R-:W-:Y:S02]  /*2800*/  FMUL.FTZ R24, R84, R97 ;  /* 0x0000006154187220 */ /* 0x000fe40000410000 */
[----:B------:R-:W-:Y:S02]  /*2810*/  FMUL.FTZ R27, R85, R88 ;  /* 0x00000058551b7220 */ /* 0x000fe40000410000 */
[----:B------:R-:W-:Y:S02]  /*2820*/  FFMA.FTZ R26, R83, R26, -R25 ;  /* 0x0000001a531a7223 */ /* 0x000fe40000010819 */
[----:B------:R-:W-:Y:S02]  /*2830*/  FFMA.FTZ R109, R89, R24, -R27 ;  /* 0x00000018596d7223 */ /* 0x000fe4000001081b */
[----:B------:R-:W-:Y:S02]  /*2840*/  FMUL.FTZ R84, R86, R101 ;  /* 0x0000006556547220 */ /* 0x000fe40000410000 */
[----:B------:R-:W-:-:S02]  /*2850*/  FADD.FTZ R26, RZ, R26 ;  /* 0x0000001aff1a7221 */ /* 0x000fc40000010000 */
[----:B------:R-:W-:Y:S02]  /*2860*/  FMUL.FTZ R24, R85, R24 ;  /* 0x0000001855187220 */ /* 0x000fe40000410000 */
[----:B------:R-:W-:Y:S02]  /*2870*/  FFMA.FTZ R25, R60, -R34, RZ ;  /* 0x800000223c197223 */ /* 0x000fe400000100ff */
[----:B------:R-:W-:Y:S02]  /*2880*/  FADD.FTZ R91, RZ, R91 ;  /* 0x0000005bff5b7221 */ /* 0x000fe40000010000 */
[----:B------:R-:W-:Y:S02]  /*2890*/  FMUL.FTZ R86, R86, R35 ;  /* 0x0000002356567220 */ /* 0x000fe40000410000 */
[----:B------:R-:W-:Y:S02]  /*28a0*/  FADD.FTZ R26, R26, R107 ;  /* 0x0000006b1a1a7221 */ /* 0x000fe40000010000 */
[----:B------:R-:W-:-:S02]  /*28b0*/  FFMA.FTZ R27, R88, R89, R24 ;  /* 0x00000059581b7223 */ /* 0x000fc40000010018 */
[C---:B------:R-:W-:Y:S02]  /*28c0*/  FMUL.FTZ R111, R91.reuse, R84 ;  /* 0x000000545b6f7220 */ /* 0x040fe40000410000 */
[----:B------:R-:W-:Y:S02]  /*28d0*/  FFMA.FTZ R25, R62, -R93, R25 ;  /* 0x8000005d3e197223 */ /* 0x000fe40000010019 */
[-C--:B------:R-:W-:Y:S02]  /*28e0*/  FMUL.FTZ R107, R91, R86.reuse ;  /* 0x000000565b6b7220 */ /* 0x080fe40000410000 */
[----:B------:R-:W-:Y:S02]  /*28f0*/  FADD.FTZ R27, R98, R27 ;  /* 0x0000001b621b7221 */ /* 0x000fe40000010000 */
[----:B------:R-:W-:Y:S02]  /*2900*/  FFMA.FTZ R111, R90, R86, -R111 ;  /* 0x000000565a6f7223 */ /* 0x000fe4000001086f */
[----:B------:R-:W-:-:S02]  /*2910*/  FFMA.FTZ R24, R64, -R85, R25 ;  /* 0x8000005540187223 */ /* 0x000fc40000010019 */
[----:B------:R-:W-:Y:S02]  /*2920*/  FADD.FTZ R26, R26, R109 ;  /* 0x0000006d1a1a7221 */ /* 0x000fe40000010000 */
[----:B------:R-:W-:Y:S01]  /*2930*/  FFMA.FTZ R98, R84, R90, R107 ;  /* 0x0000005a54627223 */ /* 0x000fe2000001006b */
[----:B------:R-:W0:Y:S01]  /*2940*/  SHFL.DOWN PT, R109, R96, 0x1, 0x1f ;  /* 0x08201f00606d7f89 */ /* 0x000e2200000e0000 */
[----:B------:R-:W-:Y:S02]  /*2950*/  FFMA.FTZ R86, R65, -R91, R24 ;  /* 0x8000005b41567223 */ /* 0x000fe40000010018 */
[----:B------:R-:W-:Y:S01]  /*2960*/  FADD.FTZ R111, R26, R111 ;  /* 0x0000006f1a6f7221 */ /* 0x000fe20000010000 */
[----:B------:R-:W-:Y:S01]  /*2970*/  MOV R26, R96 ;  /* 0x00000060001a7202 */ /* 0x000fe20000000f00 */
[----:B------:R-:W-:Y:S01]  /*2980*/  FADD.FTZ R98, R27, R98 ;  /* 0x000000621b627221 */ /* 0x000fe20000010000 */
[----:B------:R-:W1:Y:S01]  /*2990*/  SHFL.DOWN PT, R110, R86, 0x1, 0x1f ;  /* 0x08201f00566e7f89 */ /* 0x000e6200000e0000 */
[----:B------:R-:W-:Y:S01]  /*29a0*/  MOV R27, R86 ;  /* 0x00000056001b7202 */ /* 0x000fe20000000f00 */
[----:B------:R-:W-:Y:S01]  /*29b0*/  FADD.FTZ R19, R84, R19 ;  /* 0x0000001354137221 */ /* 0x000fe20000010000 */
[----:B------:R-:W-:Y:S01]  /*29c0*/  MOV R25, R111 ;  /* 0x0000006f00197202 */ /* 0x000fe20000000f00 */
[----:B------:R-:W2:Y:S01]  /*29d0*/  SHFL.DOWN PT, R108, R111, 0x1, 0x1f ;  /* 0x08201f006f6c7f89 */ /* 0x000ea200000e0000 */
[----:B------:R-:W-:Y:S01]  /*29e0*/  MOV R24, R98 ;  /* 0x0000006200187202 */ /* 0x000fe20000000f00 */
[----:B------:R-:W-:-:S02]  /*29f0*/  FADD.FTZ R18, R88, R18 ;  /* 0x0000001258127221 */ /* 0x000fc40000010000 */
[----:B------:R-:W3:Y:S01]  /*2a00*/  SHFL.DOWN PT, R107, R98, 0x1, 0x1f ;  /* 0x08201f00626b7f89 */ /* 0x000ee200000e0000 */
[----:B------:R-:W-:Y:S02]  /*2a10*/  FADD.FTZ R17, R82, R17 ;  /* 0x0000001152117221 */ /* 0x000fe40000010000 */
[----:B------:R-:W-:Y:S02]  /*2a20*/  FADD.FTZ R16, R81, R16 ;  /* 0x0000001051107221 */ /* 0x000fe40000010000 */
[----:B0-----:R-:W-:-:S05]  /*2a30*/  @!P1 FADD.FTZ R26, R26, R109 ;  /* 0x0000006d1a1a9221 */ /* 0x001fca0000010000 */
[----:B------:R-:W0:Y:S01]  /*2a40*/  SHFL.DOWN PT, R109, R26, 0x2, 0x1f ;  /* 0x08401f001a6d7f89 */ /* 0x000e2200000e0000 */
[----:B-1----:R-:W-:Y:S02]  /*2a50*/  @!P1 FADD.FTZ R27, R27, R110 ;  /* 0x0000006e1b1b9221 */ /* 0x002fe40000010000 */
[----:B--2---:R-:W-:-:S03]  /*2a60*/  @!P1 FADD.FTZ R25, R25, R108 ;  /* 0x0000006c19199221 */ /* 0x004fc60000010000 */
[----:B------:R-:W1:Y:S01]  /*2a70*/  SHFL.DOWN PT, R96, R27, 0x2, 0x1f ;  /* 0x08401f001b607f89 */ /* 0x000e6200000e0000 */
[----:B---3--:R-:W-:-:S03]  /*2a80*/  @!P1 FADD.FTZ R24, R24, R107 ;  /* 0x0000006b18189221 */ /* 0x008fc60000010000 */
[----:B------:R-:W2:Y:S01]  /*2a90*/  SHFL.DOWN PT, R86, R25, 0x2, 0x1f ;  /* 0x08401f0019567f89 */ /* 0x000ea200000e0000 */
[----:B------:R-:W-:-:S03]  /*2aa0*/  ISETP.GT.AND P1, PT, R46, 0x1d, PT ;  /* 0x0000001d2e00780c */ /* 0x000fc60003f24270 */
[----:B------:R-:W3:Y:S10]  /*2ab0*/  SHFL.DOWN PT, R107, R24, 0x2, 0x1f ;  /* 0x08401f00186b7f89 */ /* 0x000ef400000e0000 */
        /* <DEDUP_REMOVED lines=12> */
[CC--:B------:R-:W-:Y:S02]  /*2b80*/  FMUL.FTZ R96, R36.reuse, R22.reuse ;  /* 0x0000001624607220 */ /* 0x0c0fe40000410000 */
        /* <DEDUP_REMOVED lines=8> */
[CC--:B------:R-:W-:Y:S02]  /*2c10*/  FMUL.FTZ R22, R36.reuse, R21.reuse ;  /* 0x0000001524167220 */ /* 0x0c0fe40000410000 */
[-C--:B------:R-:W-:Y:S02]  /*2c20*/  FMUL.FTZ R36, R36, R20.reuse ;  /* 0x0000001424247220 */ /* 0x080fe40000410000 */
[----:B------:R-:W-:Y:S02]  /*2c30*/  FFMA.FTZ R20, R37, R20, -R22 ;  /* 0x0000001425147223 */ /* 0x000fe40000010816 */
[----:B------:R-:W-:Y:S02]  /*2c40*/  FADD.FTZ R22, R99, R86 ;  /* 0x0000005663167221 */ /* 0x000fe40000010000 */
[----:B------:R-:W-:Y:S02]  /*2c50*/  FFMA.FTZ R21, R37, R21, R36 ;  /* 0x0000001525157223 */ /* 0x000fe40000010024 */
[----:B0-----:R-:W-:-:S02]  /*2c60*/  @!P1 FADD.FTZ R26, R26, R109 ;  /* 0x0000006d1a1a9221 */ /* 0x001fc40000010000 */
[C---:B------:R-:W-:Y:S02]  /*2c70*/  FMUL.FTZ R86, R33.reuse, R101 ;  /* 0x0000006521567220 */ /* 0x040fe40000410000 */
[----:B------:R-:W-:Y:S01]  /*2c80*/  FMUL.FTZ R36, R33, R95 ;  /* 0x0000005f21247220 */ /* 0x000fe20000410000 */
[----:B------:R-:W0:Y:S01]  /*2c90*/  SHFL.DOWN PT, R109, R26, 0x10, 0x1f ;  /* 0x0a001f001a6d7f89 */ /* 0x000e2200000e0000 */
[----:B-1----:R-:W-:Y:S02]  /*2ca0*/  @!P1 FADD.FTZ R27, R27, R108 ;  /* 0x0000006c1b1b9221 */ /* 0x002fe40000010000 */
[----:B------:R-:W-:Y:S02]  /*2cb0*/  FFMA.FTZ R23, R37, R23, R96 ;  /* 0x0000001725177223 */ /* 0x000fe40000010060 */
[----:B--2---:R-:W-:Y:S01]  /*2cc0*/  @!P1 FADD.FTZ R25, R25, R98 ;  /* 0x0000006219199221 */ /* 0x004fe20000010000 */
[----:B------:R-:W1:Y:S01]  /*2cd0*/  SHFL.DOWN PT, R108, R27, 0x10, 0x1f ;  /* 0x0a001f001b6c7f89 */ /* 0x000e6200000e0000 */
[----:B------:R-:W-:-:S02]  /*2ce0*/  FFMA.FTZ R96, R32, R35, -R86 ;  /* 0x0000002320607223 */ /* 0x000fc40000010856 */
[----:B---3--:R-:W-:Y:S01]  /*2cf0*/  @!P1 FADD.FTZ R24, R24, R107 ;  /* 0x0000006b18189221 */ /* 0x008fe20000010000 */
[----:B------:R-:W2:Y:S01]  /*2d00*/  SHFL.DOWN PT, R98, R25, 0x10, 0x1f ;  /* 0x0a001f0019627f89 */ /* 0x000ea200000e0000 */
[----:B------:R-:W-:Y:S01]  /*2d10*/  FFMA.FTZ R86, R32, R97, -R36 ;  /* 0x0000006120567223 */ /* 0x000fe20000010824 */
[----:B------:R-:W-:Y:S01]  /*2d20*/  ISETP.GT.AND P1, PT, R46, 0xf, PT ;  /* 0x0000000f2e00780c */ /* 0x000fe20003f24270 */
[----:B------:R-:W-:Y:S01]  /*2d30*/  FMUL.FTZ R37, R33, R92 ;  /* 0x0000005c21257220 */ /* 0x000fe20000410000 */
[----:B------:R-:W3:Y:S01]  /*2d40*/  SHFL.DOWN PT, R107, R24, 0x10, 0x1f ;  /* 0x0a001f00186b7f89 */ /* 0x000ee200000e0000 */
[----:B------:R-:W-:Y:S02]  /*2d50*/  FMUL.FTZ R86, R85, R86 ;  /* 0x0000005655567220 */ /* 0x000fe40000410000 */
[C---:B------:R-:W-:Y:S02]  /*2d60*/  FMUL.FTZ R85, R33.reuse, R35 ;  /* 0x0000002321557220 */ /* 0x040fe40000410000 */
[----:B------:R-:W-:-:S02]  /*2d70*/  FMUL.FTZ R35, R33, R100 ;  /* 0x0000006421237220 */ /* 0x000fc40000410000 */
[----:B------:R-:W-:Y:S02]  /*2d80*/  FADD.FTZ R23, R102, R23 ;  /* 0x0000001766177221 */ /* 0x000fe40000010000 */
[CC--:B------:R-:W-:Y:S02]  /*2d90*/  FFMA.FTZ R36, R32.reuse, R94.reuse, -R37 ;  /* 0x0000005e20247223 */ /* 0x0c0fe40000010825 */
[C---:B------:R-:W-:Y:S01]  /*2da0*/  FMUL.FTZ R97, R33.reuse, R97 ;  /* 0x0000006121617220 */ /* 0x040fe20000410000 */
[----:B------:R4:W-:Y:S01]  /*2db0*/  @!P3 STS.128 [UR4+0x1760], R20 ;  /* 0x00176014ff00b988 */ /* 0x0009e20008000c04 */
[C---:B------:R-:W-:Y:S02]  /*2dc0*/  FMUL.FTZ R37, R33.reuse, R94 ;  /* 0x0000005e21257220 */ /* 0x040fe40000410000 */
[-C--:B------:R-:W-:Y:S02]  /*2dd0*/  FMUL.FTZ R33, R33, R104.reuse ;  /* 0x0000006821217220 */ /* 0x080fe40000410000 */
[----:B------:R-:W-:-:S02]  /*2de0*/  FFMA.FTZ R35, R32, R104, -R35 ;  /* 0x0000006820237223 */ /* 0x000fc40000010823 */
[----:B------:R-:W-:Y:S02]  /*2df0*/  FFMA.FTZ R85, R32, R101, R85 ;  /* 0x0000006520557223 */ /* 0x000fe40000010055 */
[----:B------:R-:W-:Y:S02]  /*2e00*/  FMUL.FTZ R96, R91, R96 ;  /* 0x000000605b607220 */ /* 0x000fe40000410000 */
[----:B------:R-:W-:Y:S02]  /*2e10*/  FMUL.FTZ R36, R93, R36 ;  /* 0x000000245d247220 */ /* 0x000fe40000410000 */
[----:B------:R-:W-:Y:S02]  /*2e20*/  FMUL.FTZ R35, R34, R35 ;  /* 0x0000002322237220 */ /* 0x000fe40000410000 */
[C---:B----4-:R-:W-:Y:S02]  /*2e30*/  FFMA.FTZ R22, R32.reuse, R95, R97 ;  /* 0x0000005f20167223 */ /* 0x050fe40000010061 */
[----:B------:R-:W-:-:S02]  /*2e40*/  FFMA.FTZ R20, R32, R92, R37 ;  /* 0x0000005c20147223 */ /* 0x000fc40000010025 */
[----:B------:R-:W-:Y:S02]  /*2e50*/  FFMA.FTZ R32, R32, R100, R33 ;  /* 0x0000006420207223 */ /* 0x000fe40000010021 */
        /* <DEDUP_REMOVED lines=16> */
[----:B------:R-:W-:Y:S01]  /*2f60*/  FADD.FTZ R12, R35, R12 ;  /* 0x0000000c230c7221 */ /* 0x000fe20000010000 */
[----:B------:R-:W-:Y:S06]  /*2f70*/  BAR.SYNC.DEFER_BLOCKING 0x0 ;  /* 0x0000000000007b1d */ /* 0x000fec0000010000 */
[----:B------:R-:W-:Y:S05]  /*2f80*/  @P3 BRA `(.L_x_13026) ;  /* 0x000000a000003947 */ /* 0x000fea0003800000 */
[----:B0-----:R-:W-:-:S04]  /*2f90*/  IADD3 R20, -R43, c[0x0][0x174], RZ ;  /* 0x00005d002b147a10 */ /* 0x001fc80007ffe1ff */
[----:B------:R-:W-:-:S13]  /*2fa0*/  ISETP.NE.AND P1, PT, R20, c[0x0][0x174], PT ;  /* 0x00005d0014007a0c */ /* 0x000fda0003f25270 */
        /* <DEDUP_REMOVED lines=8> */
.L_x_13026:
[----:B0-----:R-:W-:Y:S05]  /*3030*/  BSYNC B0 ;  /* 0x0000000000007941 */ /* 0x001fea0003800000 */
.L_x_13025:
        /* <DEDUP_REMOVED lines=21> */
.L_x_13012:
[----:B------:R-:W-:Y:S01]  /*3190*/  BAR.SYNC.DEFER_BLOCKING 0x0 ;  /* 0x0000000000007b1d */ /* 0x000fe20000010000 */
[----:B------:R-:W-:Y:S01]  /*31a0*/  ISETP.NE.AND P0, PT, R48, RZ, PT ;  /* 0x000000ff3000720c */ /* 0x000fe20003f05270 */
[----:B------:R-:W-:Y:S01]  /*31b0*/  IMAD R7, R50, c[0x0][0x2d8], RZ ;  /* 0x0000b60032077a24 */ /* 0x000fe200078e02ff */
[----:B------:R-:W-:Y:S01]  /*31c0*/  IADD3 R20, -R39, c[0x0][0x168], RZ ;  /* 0x00005a0027147a10 */ /* 0x000fe20007ffe1ff */
[----:B------:R-:W-:Y:S01]  /*31d0*/  IMAD.WIDE.U32 R4, R52, c[0x0][0x2d8], RZ ;  /* 0x0000b60034047a25 */ /* 0x000fe200078e00ff */
[----:B------:R-:W-:Y:S01]  /*31e0*/  IADD3 R38, P2, R38, -0x180, RZ ;  /* 0xfffffe8026267810 */ /* 0x000fe20007f5e0ff */
[----:B------:R-:W-:Y:S02]  /*31f0*/  BSSY B0, `(.L_x_13028) ;  /* 0x0000029000007945 */ /* 0x000fe40003800000 */
[----:B------:R-:W-:Y:S01]  /*3200*/  IMAD R9, R52, c[0x0][0x2dc], R7 ;  /* 0x0000b70034097a24 */ /* 0x000fe200078e0207 */
[----:B------:R-:W-:Y:S01]  /*3210*/  IADD3 R7, R43, -c[0x0][0x174], RZ ;  /* 0x80005d002b077a10 */ /* 0x000fe20007ffe0ff */
[----:B------:R-:W-:Y:S01]  /*3220*/  IMAD R8, R58, c[0x0][0x2e0], RZ ;  /* 0x0000b8003a087a24 */ /* 0x000fe200078e02ff */
[----:B------:R-:W-:-:S02]  /*3230*/  IADD3 R10, P5, R38, c[0x0][0x330], RZ ;  /* 0x0000cc00260a7a10 */ /* 0x000fc40007fbe0ff */
[----:B------:R-:W-:Y:S01]  /*3240*/  IADD3 R5, R5, R9, RZ ;  /* 0x0000000905057210 */ /* 0x000fe20007ffe0ff */
[----:B------:R-:W-:Y:S02]  /*3250*/  IMAD R35, R7, -0x80, RZ ;  /* 0xffffff8007237824 */ /* 0x000fe400078e02ff */
[C---:B------:R-:W-:Y:S02]  /*3260*/  IMAD R8, R63.reuse, c[0x0][0x2e4], R8 ;  /* 0x0000b9003f087a24 */ /* 0x040fe400078e0208 */
[----:B------:R-:W-:Y:S01]  /*3270*/  IMAD.WIDE.U32 R4, R63, c[0x0][0x2e0], R4 ;  /* 0x0000b8003f047a25 */ /* 0x000fe200078e0004 */
[----:B------:R-:W-:-:S04]  /*3280*/  SHF.R.S32.HI R37, RZ, 0x1f, R35 ;  /* 0x0000001fff257819 */ /* 0x000fc80000011423 */
[----:B------:R-:W-:Y:S01]  /*3290*/  IADD3 R7, P1, R35, R4, RZ ;  /* 0x0000000423077210 */ /* 0x000fe20007f3e0ff */
[----:B------:R0:W-:Y:S01]  /*32a0*/  STS.128 [R46.X16], R16 ;  /* 0x000000102e007388 */ /* 0x0001e2000000cc00 */
[----:B------:R-:W-:-:S06]  /*32b0*/  NOP ;  /* 0x0000000000007918 */ /* 0x000fcc0000000000 */
[----:B------:R-:W-:Y:S01]  /*32c0*/  LDS R21, [R46.X4] ;  /* 0x000000002e157984 */ /* 0x000fe20000004800 */
[----:B------:R-:W-:Y:S02]  /*32d0*/  IADD3.X R5, R37, R8, R5, P1, !PT ;  /* 0x0000000825057210 */ /* 0x000fe40000ffe405 */
[----:B------:R-:W-:Y:S01]  /*32e0*/  LEA R10, P6, R7, R10, 0x2 ;  /* 0x0000000a070a7211 */ /* 0x000fe200078c10ff */
[----:B------:R-:W-:Y:S04]  /*32f0*/  LDS R23, [R46.X4+0x80] ;  /* 0x000080002e177984 */ /* 0x000fe80000004800 */
[----:B------:R-:W-:Y:S01]  /*3300*/  LDS R25, [R46.X4+0x100] ;  /* 0x000100002e197984 */ /* 0x000fe20000004800 */
[----:B0-----:R-:W-:-:S03]  /*3310*/  IADD3.X R18, R0, -0x1, RZ, P2, !PT ;  /* 0xffffffff00127810 */ /* 0x001fc600017fe4ff */
[----:B------:R-:W-:Y:S01]  /*3320*/  LDS R27, [R46.X4+0x180] ;  /* 0x000180002e1b7984 */ /* 0x000fe20000004800 */
[----:B------:R-:W-:Y:S02]  /*3330*/  IADD3.X R0, R18, c[0x0][0x334], RZ, P5, !PT ;  /* 0x0000cd0012007a10 */ /* 0x000fe40002ffe4ff */
[----:B------:R-:W-:Y:S01]  /*3340*/  IADD3 R4, P5, R45, R39, RZ ;  /* 0x000000272d047210 */ /* 0x000fe20007fbe0ff */
[----:B------:R-:W-:Y:S01]  /*3350*/  @!P0 STS [0x200], R20 ;  /* 0x00020014ff008388 */ /* 0x000fe20000000800 */
[----:B------:R-:W-:Y:S02]  /*3360*/  LEA.HI.X R11, R7, R0, R5, 0x2, P6 ;  /* 0x00000000070b7211 */ /* 0x000fe400030f1405 */
[----:B------:R-:W-:Y:S01]  /*3370*/  LEA.HI.X.SX32 R5, R39, R44, 0x1, P5 ;  /* 0x0000002c27057211 */ /* 0x000fe200028f0eff */
[----:B------:R-:W-:Y:S06]  /*3380*/  BAR.SYNC.DEFER_BLOCKING 0x0 ;  /* 0x0000000000007b1d */ /* 0x000fec0000010000 */
[----:B------:R-:W0:Y:S02]  /*3390*/  LDS R6, [0x200] ;  /* 0x00020000ff067984 */ /* 0x000e240000000800 */
[----:B0-----:R-:W-:-:S02]  /*33a0*/  ISETP.GE.AND P4, PT, R45, R6, PT ;  /* 0x000000062d00720c */ /* 0x001fc40003f86270 */
[-C--:B------:R-:W-:Y:S02]  /*33b0*/  ISETP.GE.AND P3, PT, R41, R6.reuse, PT ;  /* 0x000000062900720c */ /* 0x080fe40003f66270 */
[-C--:B------:R-:W-:Y:S02]  /*33c0*/  ISETP.GE.AND P2, PT, R42, R6.reuse, PT ;  /* 0x000000062a00720c */ /* 0x080fe40003f46270 */
[----:B------:R-:W-:-:S07]  /*33d0*/  ISETP.GE.AND P1, PT, R40, R6, PT ;  /* 0x000000062800720c */ /* 0x000fce0003f26270 */
        /* <DEDUP_REMOVED lines=10> */
.L_x_13029:
[----:B------:R-:W-:Y:S05]  /*3480*/  BSYNC B0 ;  /* 0x0000000000007941 */ /* 0x000fea0003800000 */
.L_x_13028:
[----:B------:R-:W-:Y:S01]  /*3490*/  @!P3 STG.E [R10.64+0x80], R25 ;  /* 0x000080190a00b986 */ /* 0x000fe2000c101906 */
[----:B------:R-:W-:Y:S01]  /*34a0*/  FADD.FTZ R0, R12, R59 ;  /* 0x0000003b0c007221 */ /* 0x000fe20000010000 */
[----:B------:R-:W-:Y:S01]  /*34b0*/  BSSY B0, `(.L_x_13030) ;  /* 0x000001f000007945 */ /* 0x000fe20003800000 */
[----:B0-----:R-:W-:Y:S01]  /*34c0*/  IMAD R9, R50, c[0x0][0x2f8], RZ ;  /* 0x0000be0032097a24 */ /* 0x001fe200078e02ff */
[----:B------:R-:W-:Y:S01]  /*34d0*/  @!P2 STG.E [R10.64], R23 ;  /* 0x000000170a00a986 */ /* 0x000fe2000c101906 */
[----:B------:R-:W-:-:S03]  /*34e0*/  IMAD.WIDE.U32 R6, R52, c[0x0][0x2f8], RZ ;  /* 0x0000be0034067a25 */ /* 0x000fc600078e00ff */
[----:B------:R0:W-:Y:S01]  /*34f0*/  @!P1 STG.E [R10.64+0x100], R27 ;  /* 0x0001001b0a009986 */ /* 0x0001e2000c101906 */
[----:B------:R-:W-:-:S03]  /*3500*/  IMAD R9, R52, c[0x0][0x2fc], R9 ;  /* 0x0000bf0034097a24 */ /* 0x000fc600078e0209 */
[----:B------:R-:W-:Y:S02]  /*3510*/  BAR.SYNC.DEFER_BLOCKING 0x0 ;  /* 0x0000000000007b1d */ /* 0x000fe40000010000 */
[----:B0-----:R-:W-:-:S04]  /*3520*/  IADD3 R11, R7, R9, RZ ;  /* 0x00000009070b7210 */ /* 0x001fc80007ffe0ff */
[----:B------:R0:W-:Y:S01]  /*3530*/  STS.128 [R46.X16], R12 ;  /* 0x0000000c2e007388 */ /* 0x0001e2000000cc00 */
[----:B------:R-:W-:-:S06]  /*3540*/  NOP ;  /* 0x0000000000007918 */ /* 0x000fcc0000000000 */
[----:B------:R-:W-:Y:S04]  /*3550*/  LDS R17, [R46.X4] ;  /* 0x000000002e117984 */ /* 0x000fe80000004800 */
[----:B------:R-:W-:Y:S04]  /*3560*/  LDS R19, [R46.X4+0x80] ;  /* 0x000080002e137984 */ /* 0x000fe80000004800 */
[----:B------:R-:W-:Y:S01]  /*3570*/  LDS R21, [R46.X4+0x100] ;  /* 0x000100002e157984 */ /* 0x000fe20000004800 */
[----:B0-----:R-:W-:-:S03]  /*3580*/  FADD.FTZ R13, R0, R13 ;  /* 0x0000000d000d7221 */ /* 0x001fc60000010000 */
[----:B------:R-:W-:Y:S01]  /*3590*/  LDS R33, [R46.X4+0x180] ;  /* 0x000180002e217984 */ /* 0x000fe20000004800 */
[----:B------:R-:W-:-:S03]  /*35a0*/  FADD.FTZ R14, R13, R14 ;  /* 0x0000000e0d0e7221 */ /* 0x000fc60000010000 */
[----:B------:R-:W-:Y:S01]  /*35b0*/  @!P0 STS [0x200], R20 ;  /* 0x00020014ff008388 */ /* 0x000fe20000000800 */
[----:B------:R-:W-:-:S03]  /*35c0*/  FADD.FTZ R59, R14, R15 ;  /* 0x0000000f0e3b7221 */ /* 0x000fc60000010000 */
        /* <DEDUP_REMOVED lines=13> */
.L_x_13031:
[----:B------:R-:W-:Y:S05]  /*36a0*/  BSYNC B0 ;  /* 0x0000000000007941 */ /* 0x000fea0003800000 */
.L_x_13030:
[----:B------:R-:W-:Y:S01]  /*36b0*/  MOV R4, R6 ;  /* 0x0000000600047202 */ /* 0x000fe20000000f00 */
[----:B------:R-:W-:Y:S01]  /*36c0*/  IMAD R6, R58, c[0x0][0x300], RZ ;  /* 0x0000c0003a067a24 */ /* 0x000fe200078e02ff */
[----:B------:R-:W-:Y:S02]  /*36d0*/  MOV R5, R11 ;  /* 0x0000000b00057202 */ /* 0x000fe40000000f00 */
[----:B------:R-:W-:Y:S01]  /*36e0*/  IADD3 R0, P4, R38, c[0x0][0x340], RZ ;  /* 0x0000d00026007a10 */ /* 0x000fe20007f9e0ff */
[C---:B------:R-:W-:Y:S01]  /*36f0*/  IMAD R7, R63.reuse, c[0x0][0x304], R6 ;  /* 0x0000c1003f077a24 */ /* 0x040fe200078e0206 */
[-C--:B------:R-:W-:Y:S01]  /*3700*/  ISETP.GE.AND P0, PT, R42, R16.reuse, PT ;  /* 0x000000102a00720c */ /* 0x080fe20003f06270 */
[----:B------:R-:W-:Y:S01]  /*3710*/  IMAD.WIDE.U32 R4, R63, c[0x0][0x300], R4 ;  /* 0x0000c0003f047a25 */ /* 0x000fe200078e0004 */
[-C--:B------:R-:W-:Y:S02]  /*3720*/  ISETP.GE.AND P1, PT, R41, R16.reuse, PT ;  /* 0x000000102900720c */ /* 0x080fe40003f26270 */
[----:B------:R-:W-:-:S02]  /*3730*/  ISETP.GE.AND P2, PT, R40, R16, PT ;  /* 0x000000102800720c */ /* 0x000fc40003f46270 */
[----:B------:R-:W-:-:S04]  /*3740*/  IADD3 R6, P3, R35, R4, RZ ;  /* 0x0000000423067210 */ /* 0x000fc80007f7e0ff */
[----:B------:R-:W-:Y:S02]  /*3750*/  IADD3.X R7, R37, R7, R5, P3, !PT ;  /* 0x0000000725077210 */ /* 0x000fe40001ffe405 */
[----:B------:R-:W-:Y:S02]  /*3760*/  IADD3.X R5, R18, c[0x0][0x344], RZ, P4, !PT ;  /* 0x0000d10012057a10 */ /* 0x000fe400027fe4ff */
[C---:B------:R-:W-:Y:S02]  /*3770*/  LEA R4, P3, R6.reuse, R0, 0x2 ;  /* 0x0000000006047211 */ /* 0x040fe400078610ff */
[----:B------:R-:W-:Y:S02]  /*3780*/  IADD3 R0, -R43, c[0x0][0x174], RZ ;  /* 0x00005d002b007a10 */ /* 0x000fe40007ffe1ff */
[----:B------:R-:W-:Y:S02]  /*3790*/  LEA.HI.X R5, R6, R5, R7, 0x2, P3 ;  /* 0x0000000506057211 */ /* 0x000fe400018f1407 */
[----:B------:R-:W-:-:S02]  /*37a0*/  IADD3 R53, P3, R53, -0x200, RZ ;  /* 0xfffffe0035357810 */ /* 0x000fc40007f7e0ff */
[----:B------:R-:W-:Y:S01]  /*37b0*/  IADD3 R43, R43, 0x1, RZ ;  /* 0x000000012b2b7810 */ /* 0x000fe20007ffe0ff */
[----:B------:R1:W-:Y:S01]  /*37c0*/  @!P0 STG.E [R4.64], R19 ;  /* 0x0000001304008986 */ /* 0x0003e2000c101906 */
[----:B------:R-:W-:Y:S02]  /*37d0*/  ISETP.GT.AND P0, PT, R0, 0x1, PT ;  /* 0x000000010000780c */ /* 0x000fe40003f04270 */
[----:B------:R-:W-:Y:S01]  /*37e0*/  IADD3.X R51, R51, -0x1, RZ, P3, !PT ;  /* 0xffffffff33337810 */ /* 0x000fe20001ffe4ff */
        /* <DEDUP_REMOVED lines=8> */
.L_x_13011:
[----:B------:R-:W-:Y:S02]  /*3870*/  ISETP.NE.U32.AND P0, PT, RZ, c[0x0][0x328], PT ;  /* 0x0000ca00ff007a0c */ /* 0x000fe40003f05070 */
[----:B------:R-:W-:Y:S02]  /*3880*/  ISETP.NE.U32.AND P2, PT, RZ, c[0x0][0x348], PT ;  /* 0x0000d200ff007a0c */ /* 0x000fe40003f45070 */
[----:B------:R-:W-:-:S02]  /*3890*/  ISETP.NE.AND.EX P1, PT, RZ, c[0x0][0x32c], PT, P0 ;  /* 0x0000cb00ff007a0c */ /* 0x000fc40003f25300 */
[----:B------:R-:W-:-:S11]  /*38a0*/  ISETP.NE.AND.EX P0, PT, RZ, c[0x0][0x34c], PT, P2 ;  /* 0x0000d300ff007a0c */ /* 0x000fd60003f05320 */
[----:B------:R-:W-:Y:S05]  /*38b0*/  @!P1 BRA `(.L_x_13033) ;  /* 0x0000014000009947 */ /* 0x000fea0003800000 */
[----:B------:R-:W2:Y:S01]  /*38c0*/  SHFL.DOWN P1, R0, R61, 0x1, 0x1f ;  /* 0x08201f003d007f89 */ /* 0x000ea20000020000 */
[----:B------:R-:W-:Y:S03]  /*38d0*/  BSSY B0, `(.L_x_13033) ;  /* 0x0000012000007945 */ /* 0x000fe60003800000 */
[----:B0-----:R-:W0:Y:S01]  /*38e0*/  S2R R8, SR_LANEID ;  /* 0x0000000000087919 */ /* 0x001e220000000000 */
[----:B--2---:R-:W-:Y:S01]  /*38f0*/  @P1 FADD R0, R0, R61 ;  /* 0x0000003d00001221 */ /* 0x004fe20000000000 */
[----:B0-----:R-:W-:-:S04]  /*3900*/  ISETP.NE.AND P2, PT, R8, RZ, PT ;  /* 0x000000ff0800720c */ /* 0x001fc80003f45270 */
[----:B-1----:R-:W0:Y:S04]  /*3910*/  SHFL.DOWN P1, R5, R0, 0x2, 0x1f ;  /* 0x08401f0000057f89 */ /* 0x002e280000020000 */
        /* <DEDUP_REMOVED lines=13> */
.L_x_13034:
[----:B0-----:R-:W-:Y:S05]  /*39f0*/  BSYNC B0 ;  /* 0x0000000000007941 */ /* 0x001fea0003800000 */
.L_x_13033:
[----:B------:R-:W-:Y:S01]  /*3a00*/  BSSY B0, `(.L_x_13035) ;  /* 0x0000018000007945 */ /* 0x000fe20003800000 */
[----:B------:R-:W-:Y:S05]  /*3a10*/  @!P0 BRA `(.L_x_13036) ;  /* 0x0000015000008947 */ /* 0x000fea0003800000 */
[----:B------:R-:W-:Y:S06]  /*3a20*/  BAR.SYNC.DEFER_BLOCKING 0x0 ;  /* 0x0000000000007b1d */ /* 0x000fec0000010000 */
[----:B------:R-:W2:Y:S04]  /*3a30*/  SHFL.DOWN P0, R0, R59, 0x1, 0x1f ;  /* 0x08201f003b007f89 */ /* 0x000ea80000000000 */
[----:B0-----:R-:W0:Y:S04]  /*3a40*/  S2R R8, SR_LANEID ;  /* 0x0000000000087919 */ /* 0x001e280000000000 */
[----:B-1----:R-:W1:Y:S01]  /*3a50*/  S2R R21, SR_TID.X ;  /* 0x0000000000157919 */ /* 0x002e620000002100 */
[----:B--2---:R-:W-:Y:S01]  /*3a60*/  @P0 FADD R0, R0, R59 ;  /* 0x0000003b00000221 */ /* 0x004fe20000000000 */
        /* <DEDUP_REMOVED lines=13> */
[----:B0-----:R0:W-:Y:S01]  /*3b40*/  RED.E.ADD.F32.FTZ.RN.STRONG.GPU [R2.64], R6 ;  /* 0x000000060200798e */ /* 0x0011e2000c10e786 */
[----:B------:R-:W-:Y:S01]  /*3b50*/  HFMA2.MMA R21, -RZ, RZ, 0, 0 ;  /* 0x00000000ff157435 */ /* 0x000fe200000001ff */
[----:B------:R-:W-:Y:S05]  /*3b60*/  BRA `(.L_x_13037) ;  /* 0x0000001000007947 */ /* 0x000fea0003800000 */
.L_x_13036:
[----:B-1----:R-:W1:Y:S02]  /*3b70*/  S2R R21, SR_TID.X ;  /* 0x0000000000157919 */ /* 0x002e640000002100 */
.L_x_13037:
[----:B0-----:R-:W-:Y:S05]  /*3b80*/  BSYNC B0 ;  /* 0x0000000000007941 */ /* 0x001fea0003800000 */
.L_x_13035:
        /* <DEDUP_REMOVED lines=22> */
.L_x_13038:
        /* <DEDUP_REMOVED lines=64> */
.L_x_13039:
        /* <DEDUP_REMOVED lines=9> */
.L_x_14755:


//--------------------- .text._Z25selective_scan_bwd_kernelI32Selective_Scan_bwd_kernel_traitsILi32ELi4ELb0ELb0ELb0ELb0ELb1EfN3c107complexIfEEEEv12SSMParamsBwd --------------------------
	.section	.text._Z25selective_scan_bwd_kernelI32Selective_Scan_bwd_kernel_traitsILi32ELi4ELb0ELb0ELb0ELb0ELb1EfN3c107complexIfEEEEv12SSMParamsBwd,"ax",@progbits
	.sectioninfo	@"SHI_REGISTERS=127"
	.align	128
        .global         _Z25selective_scan_bwd_kernelI32Selective_Scan_bwd_kernel_traitsILi32ELi4ELb0ELb0ELb0ELb0ELb1EfN3c107complexIfEEEEv12SSMParamsBwd
        .type           _Z25selective_scan_bwd_kernelI32Selective_Scan_bwd_kernel_traitsILi32ELi4ELb0ELb0ELb0ELb0ELb1EfN3c107complexIfEEEEv12SSMParamsBwd,@function
        .size           _Z25selective_scan_bwd_kernelI32Selective_Scan_bwd_kernel_traitsILi32ELi4ELb0ELb0ELb0ELb0ELb1EfN3c107complexIfEEEEv12SSMParamsBwd,(.L_x_14756 - _Z25selective_scan_bwd_kernelI32Selective_Scan_bwd_kernel_traitsILi32ELi4ELb0ELb0ELb0ELb0ELb1EfN3c107complexIfEEEEv12SSMParamsBwd)
        .other          _Z25selective_scan_bwd_kernelI32Selective_Scan_bwd_kernel_traitsILi32ELi4ELb0ELb0ELb0ELb0ELb1EfN3c107complexIfEEEEv12SSMParamsBwd,@"STO_CUDA_ENTRY STV_DEFAULT"
_Z25selective_scan_bwd_kernelI32Selective_Scan_bwd_kernel_traitsILi32ELi4ELb0ELb0ELb0ELb0ELb1EfN3c107complexIfEEEEv12SSMParamsBwd:
.text._Z25selective_scan_bwd_kernelI32Selective_Scan_bwd_kernel_traitsILi32ELi4ELb0ELb0ELb0ELb0ELb1EfN3c107complexIfEEEEv12SSMParamsBwd:
[----:B------:R-:W-:Y:S02]  /*0000*/  MOV R1, c[0x0][0x28] ;  /* 0x00000a0000017a02 */ /* 0x000fe40000000f00 */
[----:B------:R-:W0:Y:S01]  /*0010*/  S2R R63, SR_CTAID.X ;  /* 0x00000000003f7919 */ /* 0x000e220000002500 */
[----:B------:R-:W-:Y:S01]  /*0020*/  ISETP.NE.U32.AND P0, PT, RZ, c[0x0][0x238], PT ;  /* 0x00008e00ff007a0c */ /* 0x000fe20003f05070 */
[----:B------:R-:W-:Y:S01]  /*0030*/  HFMA2.MMA R62, -RZ, RZ, 0, 0 ;  /* 0x00000000ff3e7435 */ /* 0x000fe200000001ff */
[----:B------:R-:W-:Y:S01]  /*0040*/  ISETP.NE.U32.AND P1, PT, RZ, c[0x0][0x250], PT ;  /* 0x00009400ff007a0c */ /* 0x000fe20003f25070 */
[----:B------:R-:W1:Y:S01]  /*0050*/  S2R R65, SR_CTAID.Y ;  /* 0x0000000000417919 */ /* 0x000e620000002600 */
[----:B------:R-:W-:Y:S01]  /*0060*/  ISETP.NE.AND.EX P0, PT, RZ, c[0x0][0x23c], PT, P0 ;  /* 0x00008f00ff007a0c */ /* 0x000fe20003f05300 */
[----:B------:R-:W-:Y:S01]  /*0070*/  CS2R R60, SRZ ;  /* 0x00000000003c7805 */ /* 0x000fe2000001ff00 */
[----:B------:R-:W-:Y:S01]  /*0080*/  ISETP.NE.AND.EX P1, PT, RZ, c[0x0][0x254], PT, P1 ;  /* 0x00009500ff007a0c */ /* 0x000fe20003f25310 */
[----:B------:R-:W-:Y:S01]  /*0090*/  ULDC.64 UR6, c[0x0][0x118] ;  /* 0x0000460000067ab9 */ /* 0x000fe20000000a00 */
        /* <DEDUP_REMOVED lines=26> */
[----:B------:R-:W-:Y:S01]  /*0240*/  IMAD R8, R64, c[0x0][0x1e8], RZ ;  /* 0x00007a0040087a24 */ /* 0x000fe200078e02ff */
[----:B------:R-:W-:Y:S01]  /*0250*/  HFMA2.MMA R59, -RZ, RZ, 0, 0 ;  /* 0x00000000ff3b7435 */ /* 0x000fe200000001ff */
[----:B------:R-:W-:Y:S01]  /*0260*/  IMAD.WIDE.U32 R2, R65, c[0x0][0x1d8], R2 ;  /* 0x0000760041027a25 */ /* 0x000fe200078e0002 */
[----:B------:R-:W-:-:S02]  /*0270*/  IADD3 R7, R7, R9, RZ ;  /* 0x0000000907077210 */ /* 0x000fc40007ffe0ff */
        /* <DEDUP_REMOVED lines=9> */
[----:B------:R-:W-:-:S02]  /*0310*/  IADD3.X R3, R11, R3, R0, P1, !PT ;  /* 0x000000030b037210 */ /* 0x000fc40000ffe400 */
[----:B------:R-:W-:Y:S01]  /*0320*/  IADD3.X R5, R11, R5, R8, P2, !PT ;  /* 0x000000050b057210 */ /* 0x000fe200017fe408 */
[----:B------:R-:W-:Y:S01]  /*0330*/  IMAD R10, R65, c[0x0][0x284], R10 ;  /* 0x0000a100410a7a24 */ /* 0x000fe200078e020a */
[----:B------:R-:W-:Y:S01]  /*0340*/  ISETP.NE.U32.AND P1, PT, RZ, c[0x0][0x328], PT ;  /* 0x0000ca00ff007a0c */ /* 0x000fe20003f25070 */
[----:B------:R-:W-:Y:S01]  /*0350*/  @P0 IMAD R0, R63, c[0x0][0x164], R65 ;  /* 0x000059003f000a24 */ /* 0x000fe200078e0241 */
[----:B------:R-:W-:Y:S02]  /*0360*/  ISETP.NE.U32.AND P2, PT, RZ, c[0x0][0x348], PT ;  /* 0x0000d200ff007a0c */ /* 0x000fe40003f45070 */
[----:B------:R-:W-:Y:S01]  /*0370*/  ISETP.NE.AND.EX P1, PT, RZ, c[0x0][0x32c], PT, P1 ;  /* 0x0000cb00ff007a0c */ /* 0x000fe20003f25310 */
[----:B------:R-:W-:Y:S01]  /*0380*/  @P0 IMAD R0, R0, c[0x0][0x174], RZ ;  /* 0x00005d0000000a24 */ /* 0x000fe200078e02ff */
[----:B------:R-:W-:Y:S02]  /*0390*/  ISETP.NE.AND.EX P2, PT, RZ, c[0x0][0x34c], PT, P2 ;  /* 0x0000d300ff007a0c */ /* 0x000fe40003f45320 */
[----:B------:R-:W-:Y:S01]  /*03a0*/  IADD3 R9, P4, R9, R6, RZ ;  /* 0x0000000609097210 */ /* 0x000fe20007f9e0ff */
[----:B------:R-:W-:Y:S01]  /*03b0*/  @P0 IMAD R0, R0, c[0x0][0x16c], RZ ;  /* 0x00005b0000000a24 */ /* 0x000fe200078e02ff */
[----:B------:R-:W-:-:S02]  /*03c0*/  LEA R53, P5, R52, c[0x0][0x248], 0x2 ;  /* 0x0000920034357a11 */ /* 0x000fc400078a10ff */
[----:B------:R-:W-:Y:S02]  /*03d0*/  IADD3.X R50, R11, R7, R10, P4, !PT ;  /* 0x000000070b327210 */ /* 0x000fe400027fe40a */
[----:B------:R-:W-:Y:S02]  /*03e0*/  LEA R57, P4, R54, c[0x0][0x240], 0x2 ;  /* 0x0000900036397a11 */ /* 0x000fe400078810ff */
[----:B------:R-:W-:Y:S02]  /*03f0*/  LEA.HI.X R52, R52, c[0x0][0x24c], R5, 0x2, P5 ;  /* 0x0000930034347a11 */ /* 0x000fe400028f1405 */
[----:B------:R-:W-:Y:S02]  /*0400*/  LEA.HI.X R54, R54, c[0x0][0x244], R3, 0x2, P4 ;  /* 0x0000910036367a11 */ /* 0x000fe400020f1403 */
[----:B------:R-:W-:Y:S02]  /*0410*/  @P0 MOV R3, 0x10 ;  /* 0x0000001000030802 */ /* 0x000fe40000000f00 */
[----:B------:R-:W-:-:S02]  /*0420*/  LEA R51, P6, R9, c[0x0][0x308], 0x2 ;  /* 0x0000c20009337a11 */ /* 0x000fc400078c10ff */
[C---:B------:R-:W-:Y:S01]  /*0430*/  @P1 LEA R28, P4, R65.reuse, c[0x0][0x328], 0x2 ;  /* 0x0000ca00411c1a11 */ /* 0x040fe200078810ff */
[----:B------:R-:W-:Y:S01]  /*0440*/  @P0 IMAD.WIDE R2, R0, R3, c[0x0][0x260] ;  /* 0x0000980000020625 */ /* 0x000fe200078e0203 */
[----:B------:R-:W-:Y:S01]  /*0450*/  @P2 LEA R30, P5, R65, c[0x0][0x348], 0x2 ;  /* 0x0000d200411e2a11 */ /* 0x000fe200078a10ff */
[----:B------:R-:W-:Y:S01]  /*0460*/  @!P0 CS2R R2, SRZ ;  /* 0x0000000000028805 */ /* 0x000fe2000001ff00 */
[----:B------:R-:W-:Y:S02]  /*0470*/  LEA.HI.X R50, R9, c[0x0][0x30c], R50, 0x2, P6 ;  /* 0x0000c30009327a11 */ /* 0x000fe400030f1432 */
        /* <DEDUP_REMOVED lines=17> */
.L_x_13066:
[----:B------:R-:W-:Y:S01]  /*0590*/  BAR.SYNC.DEFER_BLOCKING 0x0 ;  /* 0x0000000000007b1d */ /* 0x000fe20000010000 */
[----:B------:R-:W-:Y:S01]  /*05a0*/  LEA R32, R49, 0xffffff80, 0x7 ;  /* 0xffffff8031207811 */ /* 0x000fe200078e38ff */
[----:B------:R-:W-:Y:S01]  /*05b0*/  HFMA2.MMA R10, -RZ, RZ, 0, 0 ;  /* 0x00000000ff0a7435 */ /* 0x000fe200000001ff */
[----:B-1----:R-:W-:Y:S01]  /*05c0*/  LEA R4, P4, R48, R57, 0x2 ;  /* 0x0000003930047211 */ /* 0x002fe200078810ff */
[----:B------:R-:W-:Y:S01]  /*05d0*/  HFMA2.MMA R14, -RZ, RZ, 0, 0 ;  /* 0x00000000ff0e7435 */ /* 0x000fe200000001ff */
[----:B------:R-:W-:-:S02]  /*05e0*/  IADD3 R36, -R32, c[0x0][0x168], RZ ;  /* 0x00005a0020247a10 */ /* 0x000fc40007ffe1ff */
[----:B------:R-:W-:Y:S02]  /*05f0*/  MOV R0, RZ ;  /* 0x000000ff00007202 */ /* 0x000fe40000000f00 */
[-C--:B------:R-:W-:Y:S02]  /*0600*/  ISETP.GE.AND P0, PT, R48, R36.reuse, PT ;  /* 0x000000243000720c */ /* 0x080fe40003f06270 */
[-C--:B------:R-:W-:Y:S02]  /*0610*/  ISETP.GE.AND P1, PT, R45, R36.reuse, PT ;  /* 0x000000242d00720c */ /* 0x080fe40003f26270 */
[-C--:B------:R-:W-:Y:S02]  /*0620*/  ISETP.GE.AND P2, PT, R44, R36.reuse, PT ;  /* 0x000000242c00720c */ /* 0x080fe40003f46270 */
[----:B------:R-:W-:Y:S02]  /*0630*/  ISETP.GE.AND P3, PT, R43, R36, PT ;  /* 0x000000242b00720c */ /* 0x000fe40003f66270 */
[----:B------:R-:W-:-:S02]  /*0640*/  MOV R6, RZ ;  /* 0x000000ff00067202 */ /* 0x000fc40000000f00 */
[----:B------:R-:W-:-:S05]  /*0650*/  LEA.HI.X R5, R48, R54, R47, 0x2, P4 ;  /* 0x0000003630057211 */ /* 0x000fca00020f142f */
[----:B------:R-:W2:Y:S04]  /*0660*/  @!P0 LDG.E R0, [R4.64] ;  /* 0x0000000604008981 */ /* 0x000ea8000c1e1900 */
[----:B------:R-:W3:Y:S04]  /*0670*/  @!P1 LDG.E R10, [R4.64+0x80] ;  /* 0x00008006040a9981 */ /* 0x000ee8000c1e1900 */
[----:B------:R-:W4:Y:S04]  /*0680*/  @!P2 LDG.E R6, [R4.64+0x100] ;  /* 0x000100060406a981 */ /* 0x000f28000c1e1900 */
[----:B------:R-:W4:Y:S01]  /*0690*/  @!P3 LDG.E R14, [R4.64+0x180] ;  /* 0x00018006040eb981 */ /* 0x000f22000c1e1900 */
[C---:B------:R-:W-:Y:S01]  /*06a0*/  SHF.L.U32 R42, R48.reuse, 0x2, RZ ;  /* 0x00000002302a7819 */ /* 0x040fe200000006ff */
[----:B------:R-:W-:Y:S01]  /*06b0*/  HFMA2.MMA R20, -RZ, RZ, 0, 0 ;  /* 0x00000000ff147435 */ /* 0x000fe200000001ff */
[----:B------:R-:W-:Y:S01]  /*06c0*/  SHF.L.U64.HI R41, R48, 0x2, R47 ;  /* 0x0000000230297819 */ /* 0x000fe2000001022f */
[----:B------:R-:W-:Y:S01]  /*06d0*/  HFMA2.MMA R22, -RZ, RZ, 0, 0 ;  /* 0x00000000ff167435 */ /* 0x000fe200000001ff */
[----:B------:R-:W-:-:S02]  /*06e0*/  IADD3 R8, P0, R53, R42, RZ ;  /* 0x0000002a35087210 */ /* 0x000fc40007f1e0ff */
[-C--:B------:R-:W-:Y:S02]  /*06f0*/  ISETP.GE.AND P1, PT, R45, R36.reuse, PT ;  /* 0x000000242d00720c */ /* 0x080fe40003f26270 */
[----:B------:R-:W-:Y:S02]  /*0700*/  IADD3.X R9, R52, R41, RZ, P0, !PT ;  /* 0x0000002934097210 */ /* 0x000fe400007fe4ff */
[-C--:B------:R-:W-:Y:S02]  /*0710*/  ISETP.GE.AND P0, PT, R48, R36.reuse, PT ;  /* 0x000000243000720c */ /* 0x080fe40003f06270 */
[-C--:B------:R-:W-:Y:S02]  /*0720*/  ISETP.GE.AND P2, PT, R44, R36.reuse, PT ;  /* 0x000000242c00720c */ /* 0x080fe40003f46270 */
[----:B------:R-:W-:Y:S02]  /*0730*/  ISETP.GE.AND P3, PT, R43, R36, PT ;  /* 0x000000242b00720c */ /* 0x000fe40003f66270 */
[----:B------:R-:W-:-:S02]  /*0740*/  MOV R12, RZ ;  /* 0x000000ff000c7202 */ /* 0x000fc40000000f00 */
[----:B------:R-:W-:Y:S01]  /*0750*/  MOV R18, RZ ;  /* 0x000000ff00127202 */ /* 0x000fe20000000f00 */
[----:B0-2---:R0:W-:Y:S04]  /*0760*/  STS [R55.X4], R0 ;  /* 0x0000000037007388 */ /* 0x0051e80000004800 */
[----:B---3--:R-:W-:Y:S04]  /*0770*/  STS [R55.X4+0x80], R10 ;  /* 0x0000800a37007388 */ /* 0x008fe80000004800 */
[----:B----4-:R-:W-:Y:S04]  /*0780*/  STS [R55.X4+0x100], R6 ;  /* 0x0001000637007388 */ /* 0x010fe80000004800 */
[----:B------:R-:W-:Y:S01]  /*0790*/  STS [R55.X4+0x180], R14 ;  /* 0x0001800e37007388 */ /* 0x000fe20000004800 */
[----:B------:R-:W-:-:S06]  /*07a0*/  NOP ;  /* 0x0000000000007918 */ /* 0x000fcc0000000000 */
[----:B------:R-:W-:Y:S04]  /*07b0*/  LDS.128 R4, [R55.X16] ;  /* 0x0000000037047984 */ /* 0x000fe8000000cc00 */
[----:B------:R-:W-:Y:S06]  /*07c0*/  BAR.SYNC.DEFER_BLOCKING 0x0 ;  /* 0x0000000000007b1d */ /* 0x000fec0000010000 */
[----:B------:R-:W2:Y:S04]  /*07d0*/  @!P0 LDG.E R12, [R8.64] ;  /* 0x00000006080c8981 */ /* 0x000ea8000c1e1900 */
[----:B------:R-:W3:Y:S04]  /*07e0*/  @!P1 LDG.E R20, [R8.64+0x80] ;  /* 0x0000800608149981 */ /* 0x000ee8000c1e1900 */
[----:B------:R-:W4:Y:S04]  /*07f0*/  @!P2 LDG.E R18, [R8.64+0x100] ;  /* 0x000100060812a981 */ /* 0x000f28000c1e1900 */
[----:B------:R-:W4:Y:S01]  /*0800*/  @!P3 LDG.E R22, [R8.64+0x180] ;  /* 0x000180060816b981 */ /* 0x000f22000c1e1900 */
[C---:B------:R-:W-:Y:S01]  /*0810*/  LEA R16, P0, R48.reuse, R51, 0x2 ;  /* 0x0000003330107211 */ /* 0x040fe200078010ff */
[----:B------:R-:W-:Y:S01]  /*0820*/  HFMA2.MMA R34, -RZ, RZ, 0, 0 ;  /* 0x00000000ff227435 */ /* 0x000fe200000001ff */
[----:B------:R-:W-:Y:S01]  /*0830*/  ISETP.GE.AND P1, PT, R45, R36, PT ;  /* 0x000000242d00720c */ /* 0x000fe20003f26270 */
[----:B------:R-:W-:Y:S01]  /*0840*/  HFMA2.MMA R66, -RZ, RZ, 0, 0 ;  /* 0x00000000ff427435 */ /* 0x000fe200000001ff */
[----:B------:R-:W-:-:S02]  /*0850*/  LEA.HI.X R17, R48, R50, R47, 0x2, P0 ;  /* 0x0000003230117211 */ /* 0x000fc400000f142f */
[-C--:B------:R-:W-:Y:S02]  /*0860*/  ISETP.GE.AND P0, PT, R48, R36.reuse, PT ;  /* 0x000000243000720c */ /* 0x080fe40003f06270 */
[-C--:B------:R-:W-:Y:S02]  /*0870*/  ISETP.GE.AND P2, PT, R44, R36.reuse, PT ;  /* 0x000000242c00720c */ /* 0x080fe40003f46270 */
[----:B------:R-:W-:Y:S02]  /*0880*/  ISETP.GE.AND P3, PT, R43, R36, PT ;  /* 0x000000242b00720c */ /* 0x000fe40003f66270 */
[----:B------:R-:W-:Y:S02]  /*0890*/  MOV R24, RZ ;  /* 0x000000ff00187202 */ /* 0x000fe40000000f00 */
[----:B------:R-:W-:Y:S01]  /*08a0*/  MOV R26, RZ ;  /* 0x000000ff001a7202 */ /* 0x000fe20000000f00 */
[----:B--2---:R1:W-:Y:S04]  /*08b0*/  STS [R55.X4], R12 ;  /* 0x0000000c37007388 */ /* 0x0043e80000004800 */
[----:B---3--:R-:W-:Y:S04]  /*08c0*/  STS [R55.X4+0x80], R20 ;  /* 0x0000801437007388 */ /* 0x008fe80000004800 */
[----:B----4-:R2:W-:Y:S04]  /*08d0*/  STS [R55.X4+0x100], R18 ;  /* 0x0001001237007388 */ /* 0x0105e80000004800 */
[----:B------:R2:W-:Y:S01]  /*08e0*/  STS [R55.X4+0x180], R22 ;  /* 0x0001801637007388 */ /* 0x0005e20000004800 */
[----:B------:R-:W-:-:S06]  /*08f0*/  NOP ;  /* 0x0000000000007918 */ /* 0x000fcc0000000000 */
[----:B------:R-:W-:Y:S04]  /*0900*/  LDS.128 R8, [R55.X16] ;  /* 0x0000000037087984 */ /* 0x000fe8000000cc00 */
[----:B------:R-:W-:Y:S06]  /*0910*/  BAR.SYNC.DEFER_BLOCKING 0x0 ;  /* 0x0000000000007b1d */ /* 0x000fec0000010000 */
[----:B------:R4:W3:Y:S04]  /*0920*/  @!P0 LDG.E R24, [R16.64] ;  /* 0x0000000610188981 */ /* 0x0008e8000c1e1900 */
[----:B------:R4:W3:Y:S04]  /*0930*/  @!P1 LDG.E R34, [R16.64+0x80] ;  /* 0x0000800610229981 */ /* 0x0008e8000c1e1900 */
[----:B------:R4:W3:Y:S04]  /*0940*/  @!P2 LDG.E R26, [R16.64+0x100] ;  /* 0x00010006101aa981 */ /* 0x0008e8000c1e1900 */
[----:B------:R4:W3:Y:S01]  /*0950*/  @!P3 LDG.E R66, [R16.64+0x180] ;  /* 0x000180061042b981 */ /* 0x0008e2000c1e1900 */
[----:B------:R-:W-:Y:S01]  /*0960*/  ISETP.GE.AND P0, PT, R48, R36, PT ;  /* 0x000000243000720c */ /* 0x000fe20003f06270 */
[----:B0-----:R-:W-:Y:S01]  /*0970*/  IMAD R0, R58, c[0x0][0x1f0], RZ ;  /* 0x00007c003a007a24 */ /* 0x001fe200078e02ff */
[----:B------:R-:W-:Y:S01]  /*0980*/  SHF.R.S32.HI R33, RZ, 0x1f, R32 ;  /* 0x0000001fff217819 */ /* 0x000fe20000011420 */
[C---:B-1----:R-:W-:Y:S01]  /*0990*/  IMAD.WIDE.U32 R12, R63.reuse, c[0x0][0x1f0], RZ ;  /* 0x00007c003f0c7a25 */ /* 0x042fe200078e00ff */
[----:B------:R-:W-:Y:S01]  /*09a0*/  LEA R23, P2, R48, c[0x0][0x268], 0x2 ;  /* 0x00009a0030177a11 */ /* 0x000fe200078410ff */
[----:B------:R-:W-:Y:S01]  /*09b0*/  HFMA2.MMA R38, -RZ, RZ, 0, 0 ;  /* 0x00000000ff267435 */ /* 0x000fe200000001ff */
[----:B------:R-:W-:Y:S01]  /*09c0*/  MOV R70, RZ ;  /* 0x000000ff00467202 */ /* 0x000fe20000000f00 */
[----:B------:R-:W-:Y:S01]  /*09d0*/  IMAD R19, R63, c[0x0][0x1f4], R0 ;  /* 0x00007d003f137a24 */ /* 0x000fe200078e0200 */
[----:B------:R-:W-:Y:S01]  /*09e0*/  HFMA2.MMA R68, -RZ, RZ, 0, 0 ;  /* 0x00000000ff447435 */ /* 0x000fe200000001ff */
[----:B------:R-:W-:Y:S01]  /*09f0*/  IMAD R0, R64, c[0x0][0x1f8], RZ ;  /* 0x00007e0040007a24 */ /* 0x000fe200078e02ff */
[----:B------:R-:W-:-:S02]  /*0a00*/  MOV R72, RZ ;  /* 0x000000ff00487202 */ /* 0x000fc40000000f00 */
[----:B------:R-:W-:Y:S01]  /*0a10*/  IADD3 R13, R13, R19, RZ ;  /* 0x000000130d0d7210 */ /* 0x000fe20007ffe0ff */
[----:B------:R-:W-:-:S04]  /*0a20*/  @!P0 IMAD.WIDE.U32 R14, R63, c[0x0][0x1f0], R32 ;  /* 0x00007c003f0e8a25 */ /* 0x000fc800078e0020 */
[----:B----4-:R-:W-:Y:S01]  /*0a30*/  IMAD.WIDE.U32 R16, R65, c[0x0][0x1f8], R12 ;  /* 0x00007e0041107a25 */ /* 0x010fe200078e000c */
[----:B------:R-:W-:Y:S02]  /*0a40*/  @!P0 IADD3 R15, R19, R15, RZ ;  /* 0x0000000f130f8210 */ /* 0x000fe40007ffe0ff */
[----:B------:R-:W-:-:S03]  /*0a50*/  MOV R19, c[0x0][0x174] ;  /* 0x00005d0000137a02 */ /* 0x000fc60000000f00 */
[----:B------:R-:W-:Y:S01]  /*0a60*/  @!P0 IMAD.WIDE.U32 R12, R65, c[0x0][0x1f8], R14 ;  /* 0x00007e00410c8a25 */ /* 0x000fe200078e000e */
[----:B------:R-:W-:-:S03]  /*0a70*/  LEA R40, R19, R46, 0x7 ;  /* 0x0000002e13287211 */ /* 0x000fc600078e38ff */
[----:B------:R-:W-:Y:S01]  /*0a80*/  IMAD R19, R65, c[0x0][0x1fc], R0 ;  /* 0x00007f0041137a24 */ /* 0x000fe200078e0200 */
[----:B------:R-:W-:Y:S02]  /*0a90*/  SHF.R.S32.HI R0, RZ, 0x1f, R40 ;  /* 0x0000001fff007819 */ /* 0x000fe40000011428 */
[----:B------:R-:W-:Y:S02]  /*0aa0*/  IADD3 R14, P3, R40, R16, RZ ;  /* 0x00000010280e7210 */ /* 0x000fe40007f7e0ff */
[C---:B------:R-:W-:Y:S02]  /*0ab0*/  @!P0 IADD3 R15, P1, R48.reuse, R12, RZ ;  /* 0x0000000c300f8210 */ /* 0x040fe40007f3e0ff */
[----:B------:R-:W-:Y:S02]  /*0ac0*/  LEA.HI.X R12, R48, c[0x0][0x26c], R47, 0x2, P2 ;  /* 0x00009b00300c7a11 */ /* 0x000fe400010f142f */
[----:B------:R-:W-:Y:S02]  /*0ad0*/  IADD3.X R17, R0, R19, R17, P3, !PT ;  /* 0x0000001300117210 */ /* 0x000fe40001ffe411 */
[----:B--2---:R-:W-:-:S02]  /*0ae0*/  @!P0 IADD3.X R18, R47, R13, R19, P1, !PT ;  /* 0x0000000d2f128210 */ /* 0x004fc40000ffe413 */
[C---:B------:R-:W-:Y:S02]  /*0af0*/  LEA R22, P2, R14.reuse, R23, 0x2 ;  /* 0x000000170e167211 */ /* 0x040fe400078410ff */
[C---:B------:R-:W-:Y:S02]  /*0b00*/  @!P0 LEA R16, P1, R15.reuse, c[0x0][0x268], 0x2 ;  /* 0x00009a000f108a11 */ /* 0x040fe400078210ff */
[----:B------:R-:W-:Y:S02]  /*0b10*/  LEA.HI.X R23, R14, R12, R17, 0x2, P2 ;  /* 0x0000000c0e177211 */ /* 0x000fe400010f1411 */
[----:B------:R-:W-:Y:S02]  /*0b20*/  @!P0 LEA.HI.X R17, R15, c[0x0][0x26c], R18, 0x2, P1 ;  /* 0x00009b000f118a11 */ /* 0x000fe400008f1412 */
[-C--:B------:R-:W-:Y:S02]  /*0b30*/  ISETP.GE.AND P2, PT, R45, R36.reuse, PT ;  /* 0x000000242d00720c */ /* 0x080fe40003f46270 */
[----:B------:R-:W-:-:S02]  /*0b40*/  ISETP.GE.AND P3, PT, R44, R36, PT ;  /* 0x000000242c00720c */ /* 0x000fc40003f66270 */
[----:B------:R-:W-:Y:S01]  /*0b50*/  ISETP.GE.AND P1, PT, R43, R36, PT ;  /* 0x000000242b00720c */ /* 0x000fe20003f26270 */
[----:B---3--:R-:W-:Y:S04]  /*0b60*/  STS [R55.X4], R24 ;  /* 0x0000001837007388 */ /* 0x008fe80000004800 */
[----:B------:R0:W-:Y:S04]  /*0b70*/  STS [R55.X4+0x80], R34 ;  /* 0x0000802237007388 */ /* 0x0001e80000004800 */
[----:B------:R1:W-:Y:S04]  /*0b80*/  STS [R55.X4+0x100], R26 ;  /* 0x0001001a37007388 */ /* 0x0003e80000004800 */
[----:B------:R2:W-:Y:S01]  /*0b90*/  STS [R55.X4+0x180], R66 ;  /* 0x0001804237007388 */ /* 0x0005e20000004800 */
[----:B------:R-:W-:-:S06]  /*0ba0*/  NOP ;  /* 0x0000000000007918 */ /* 0x000fcc0000000000 */
[----:B------:R-:W-:Y:S04]  /*0bb0*/  LDS.128 R12, [R55.X16] ;  /* 0x00000000370c7984 */ /* 0x000fe8000000cc00 */
[----:B------:R-:W-:Y:S06]  /*0bc0*/  BAR.SYNC.DEFER_BLOCKING 0x0 ;  /* 0x0000000000007b1d */ /* 0x000fec0000010000 */
[----:B------:R3:W4:Y:S04]  /*0bd0*/  @!P0 LDG.E R38, [R16.64] ;  /* 0x0000000610268981 */ /* 0x000728000c1e1900 */
[----:B------:R0:W4:Y:S04]  /*0be0*/  @!P2 LDG.E R70, [R22.64+-0x180] ;  /* 0xfffe80061646a981 */ /* 0x000128000c1e1900 */
[----:B------:R2:W4:Y:S04]  /*0bf0*/  @!P3 LDG.E R68, [R22.64+-0x100] ;  /* 0xffff00061644b981 */ /* 0x000528000c1e1900 */
[----:B------:R2:W4:Y:S01]  /*0c00*/  @!P1 LDG.E R72, [R22.64+-0x80] ;  /* 0xffff800616489981 */ /* 0x000522000c1e1900 */
[----:B------:R-:W-:Y:S01]  /*0c10*/  IMAD R20, R58, c[0x0][0x200], RZ ;  /* 0x000080003a147a24 */ /* 0x000fe200078e02ff */
[----:B------:R-:W-:Y:S01]  /*0c20*/  @!P0 MOV R21, R33 ;  /* 0x0000002100158202 */ /* 0x000fe20000000f00 */
[----:B------:R-:W-:Y:S01]  /*0c30*/  IMAD.WIDE.U32 R18, R63, c[0x0][0x200], RZ ;  /* 0x000080003f127a25 */ /* 0x000fe200078e00ff */
[----:B0-----:R-:W-:Y:S01]  /*0c40*/  HFMA2.MMA R34, -RZ, RZ, 0, 0 ;  /* 0x00000000ff227435 */ /* 0x001fe200000001ff */
[----:B-1----:R-:W-:-:S02]  /*0c50*/  MOV R26, RZ ;  /* 0x000000ff001a7202 */ /* 0x002fc40000000f00 */
[----:B------:R-:W-:Y:S01]  /*0c60*/  IMAD R25, R63, c[0x0][0x204], R20 ;  /* 0x000081003f197a24 */ /* 0x000fe200078e0214 */
[----:B------:R-:W-:Y:S01]  /*0c70*/  @!P0 MOV R20, R32 ;  /* 0x0000002000148202 */ /* 0x000fe20000000f00 */
[----:B------:R-:W-:Y:S01]  /*0c80*/  IMAD R24, R64, c[0x0][0x208], RZ ;  /* 0x0000820040187a24 */ /* 0x000fe200078e02ff */
[----:B--2---:R-:W-:Y:S02]  /*0c90*/  LEA R23, P5, R48, c[0x0][0x258], 0x2 ;  /* 0x0000960030177a11 */ /* 0x004fe400078a10ff */
[----:B------:R-:W-:Y:S01]  /*0ca0*/  IADD3 R19, R19, R25, RZ ;  /* 0x0000001913137210 */ /* 0x000fe20007ffe0ff */
[----:B------:R-:W-:Y:S01]  /*0cb0*/  @!P0 IMAD.WIDE.U32 R20, R63, c[0x0][0x200], R20 ;  /* 0x000080003f148a25 */ /* 0x000fe200078e0014 */
[----:B------:R-:W-:-:S03]  /*0cc0*/  MOV R66, RZ ;  /* 0x000000ff00427202 */ /* 0x000fc60000000f00 */
[----:B------:R-:W-:Y:S01]  /*0cd0*/  IMAD.WIDE.U32 R18, R65, c[0x0][0x208], R18 ;  /* 0x0000820041127a25 */ /* 0x000fe200078e0012 */
[----:B------:R-:W-:-:S03]  /*0ce0*/  @!P0 IADD3 R21, R25, R21, RZ ;  /* 0x0000001519158210 */ /* 0x000fc60007ffe0ff */
[C---:B------:R-:W-:Y:S01]  /*0cf0*/  IMAD R25, R65.reuse, c[0x0][0x20c], R24 ;  /* 0x0000830041197a24 */ /* 0x040fe200078e0218 */
[----:B------:R-:W-:Y:S01]  /*0d00*/  IADD3 R18, P6, R40, R18, RZ ;  /* 0x0000001228127210 */ /* 0x000fe20007fde0ff */
[----:B---3--:R-:W-:-:S03]  /*0d10*/  @!P0 IMAD.WIDE.U32 R16, R65, c[0x0][0x208], R20 ;  /* 0x0000820041108a25 */ /* 0x008fc600078e0014 */
[----:B------:R-:W-:Y:S02]  /*0d20*/  IADD3.X R19, R0, R25, R19, P6, !PT ;  /* 0x0000001900137210 */ /* 0x000fe400037fe413 */
[C---:B------:R-:W-:Y:S02]  /*0d30*/  @!P0 IADD3 R21, P4, R48.reuse, R16, RZ ;  /* 0x0000001030158210 */ /* 0x040fe40007f9e0ff */
[----:B------:R-:W-:Y:S02]  /*0d40*/  LEA.HI.X R16, R48, c[0x0][0x25c], R47, 0x2, P5 ;  /* 0x0000970030107a11 */ /* 0x000fe400028f142f */
[C---:B------:R-:W-:Y:S02]  /*0d50*/  LEA R22, P5, R18.reuse, R23, 0x2 ;  /* 0x0000001712167211 */ /* 0x040fe400078a10ff */
[----:B------:R-:W-:Y:S02]  /*0d60*/  @!P0 IADD3.X R24, R47, R17, R25, P4, !PT ;  /* 0x000000112f188210 */ /* 0x000fe400027fe419 */
[----:B------:R-:W-:-:S02]  /*0d70*/  LEA.HI.X R23, R18, R16, R19, 0x2, P5 ;  /* 0x0000001012177211 */ /* 0x000fc400028f1413 */
[----:B------:R-:W-:-:S04]  /*0d80*/  @!P0 LEA R20, P4, R21, c[0x0][0x258], 0x2 ;  /* 0x0000960015148a11 */ /* 0x000fc800078810ff */
[----:B------:R-:W-:Y:S01]  /*0d90*/  @!P0 LEA.HI.X R21, R21, c[0x0][0x25c], R24, 0x2, P4 ;  /* 0x0000970015158a11 */ /* 0x000fe200020f1418 */
[----:B------:R-:W-:Y:S01]  /*0da0*/  HFMA2.MMA R24, -RZ, RZ, 0, 0 ;  /* 0x00000000ff187435 */ /* 0x000fe200000001ff */
[----:B----4-:R-:W-:Y:S04]  /*0db0*/  STS [R55.X4], R38 ;  /* 0x0000002637007388 */ /* 0x010fe80000004800 */
[----:B------:R-:W-:Y:S04]  /*0dc0*/  STS [R55.X4+0x80], R70 ;  /* 0x0000804637007388 */ /* 0x000fe80000004800 */
[----:B------:R-:W-:Y:S04]  /*0dd0*/  STS [R55.X4+0x100], R68 ;  /* 0x0001004437007388 */ /* 0x000fe80000004800 */
[----:B------:R-:W-:Y:S01]  /*0de0*/  STS [R55.X4+0x180], R72 ;  /* 0x0001804837007388 */ /* 0x000fe20000004800 */
[----:B------:R-:W-:-:S06]  /*0df0*/  NOP ;  /* 0x0000000000007918 */ /* 0x000fcc0000000000 */
[----:B------:R-:W0:Y:S04]  /*0e00*/  LDS.128 R16, [R55.X16] ;  /* 0x0000000037107984 */ /* 0x000e28000000cc00 */
[----:B------:R-:W-:Y:S06]  /*0e10*/  BAR.SYNC.DEFER_BLOCKING 0x0 ;  /* 0x0000000000007b1d */ /* 0x000fec0000010000 */
[----:B------:R-:W2:Y:S04]  /*0e20*/  @!P0 LDG.E R24, [R20.64] ;  /* 0x0000000614188981 */ /* 0x000ea8000c1e1900 */
[----:B------:R-:W3:Y:S04]  /*0e30*/  @!P3 LDG.E R26, [R22.64+-0x100] ;  /* 0xffff0006161ab981 */ /* 0x000ee8000c1e1900 */
[----:B------:R-:W4:Y:S04]  /*0e40*/  @!P2 LDG.E R34, [R22.64+-0x180] ;  /* 0xfffe80061622a981 */ /* 0x000f28000c1e1900 */
[----:B------:R-:W4:Y:S01]  /*0e50*/  @!P1 LDG.E R66, [R22.64+-0x80] ;  /* 0xffff800616429981 */ /* 0x000f22000c1e1900 */
[----:B0-----:R-:W-:Y:S01]  /*0e60*/  FMUL.FTZ R27, R17, -1.4426950216293334961 ;  /* 0xbfb8aa3b111b7820 */ /* 0x001fe20000410000 */
[----:B------:R-:W-:Y:S01]  /*0e70*/  ISETP.NE.AND P6, PT, R56, RZ, PT ;  /* 0x000000ff3800720c */ /* 0x000fe20003fc5270 */
[----:B------:R-:W-:Y:S01]  /*0e80*/  FMUL.FTZ R25, R16, -1.4426950216293334961 ;  /* 0xbfb8aa3b10197820 */ /* 0x000fe20000410000 */
[----:B------:R-:W-:Y:S01]  /*0e90*/  BSSY B0, `(.L_x_13041) ;  /* 0x0000051000007945 */ /* 0x000fe20003800000 */
[----:B------:R-:W-:-:S02]  /*0ea0*/  FMUL.FTZ R39, R19, -1.4426950216293334961 ;  /* 0xbfb8aa3b13277820 */ /* 0x000fc40000410000 */
[----:B------:R-:W0:Y:S01]  /*0eb0*/  MUFU.EX2 R27, R27 ;  /* 0x0000001b001b7308 */ /* 0x000e220000000800 */
[----:B------:R-:W-:-:S07]  /*0ec0*/  FMUL.FTZ R35, R18, -1.4426950216293334961 ;  /* 0xbfb8aa3b12237820 */ /* 0x000fce0000410000 */
[----:B------:R-:W1:Y:S08]  /*0ed0*/  MUFU.EX2 R25, R25 ;  /* 0x0000001900197308 */ /* 0x000e700000000800 */
[----:B------:R0:W1:Y:S08]  /*0ee0*/  MUFU.EX2 R38, R35 ;  /* 0x0000002300267308 */ /* 0x0000700000000800 */
[----:B------:R-:W-:Y:S01]  /*0ef0*/  MUFU.EX2 R39, R39 ;  /* 0x0000002700277308 */ /* 0x000fe20000000800 */
[----:B0-----:R-:W-:-:S02]  /*0f00*/  FADD.FTZ R35, R27, 1 ;  /* 0x3f8000001b237421 */ /* 0x001fc40000010000 */
[----:B-1----:R-:W-:-:S05]  /*0f10*/  FADD.FTZ R25, R25, 1 ;  /* 0x3f80000019197421 */ /* 0x002fca0000010000 */
[----:B------:R-:W-:Y:S01]  /*0f20*/  MUFU.RCP R68, R35 ;  /* 0x0000002300447308 */ /* 0x000fe20000001000 */
[----:B------:R-:W-:-:S07]  /*0f30*/  FADD.FTZ R38, R38, 1 ;  /* 0x3f80000026267421 */ /* 0x000fce0000010000 */
[----:B------:R-:W0:Y:S08]  /*0f40*/  MUFU.RCP R37, R25 ;  /* 0x0000001900257308 */ /* 0x000e300000001000 */
[----:B------:R-:W1:Y:S01]  /*0f50*/  MUFU.RCP R67, R38 ;  /* 0x0000002600437308 */ /* 0x000e620000001000 */
[----:B0-----:R-:W-:-:S04]  /*0f60*/  FADD.FTZ R27, -R37, 1 ;  /* 0x3f800000251b7421 */ /* 0x001fc80000010100 */
[----:B------:R-:W-:Y:S01]  /*0f70*/  FFMA.FTZ R27, R16, R27, 1 ;  /* 0x3f800000101b7423 */ /* 0x000fe2000001001b */
[----:B--2---:R0:W-:Y:S04]  /*0f80*/  STS [R55.X4], R24 ;  /* 0x0000001837007388 */ /* 0x0041e80000004800 */
[----:B---3--:R-:W-:Y:S04]  /*0f90*/  STS [R55.X4+0x100], R26 ;  /* 0x0001001a37007388 */ /* 0x008fe80000004800 */
[----:B----4-:R2:W-:Y:S01]  /*0fa0*/  STS [R55.X4+0x80], R34 ;  /* 0x0000802237007388 */ /* 0x0105e20000004800 */
[----:B0-----:R-:W-:-:S03]  /*0fb0*/  FADD.FTZ R24, -R68, 1 ;  /* 0x3f80000044187421 */ /* 0x001fc60000010100 */
[----:B------:R0:W-:Y:S01]  /*0fc0*/  STS [R55.X4+0x180], R66 ;  /* 0x0001804237007388 */ /* 0x0001e20000004800 */
[----:B------:R-:W-:-:S06]  /*0fd0*/  NOP ;  /* 0x0000000000007918 */ /* 0x000fcc0000000000 */
[----:B------:R-:W3:Y:S01]  /*0fe0*/  LDS.128 R20, [R55.X16] ;  /* 0x0000000037147984 */ /* 0x000ee2000000cc00 */
[----:B--2---:R-:W-:Y:S02]  /*0ff0*/  FADD.FTZ R34, R39, 1 ;  /* 0x3f80000027227421 */ /* 0x004fe40000010000 */
[----:B------:R-:W-:Y:S02]  /*1000*/  FFMA.FTZ R26, R17, R24, 1 ;  /* 0x3f800000111a7423 */ /* 0x000fe40000010018 */
[----:B0-----:R-:W0:Y:S01]  /*1010*/  MUFU.RCP R66, R34 ;  /* 0x0000002200427308 */ /* 0x001e220000001000 */
[----:B-1----:R-:W-:-:S04]  /*1020*/  FADD.FTZ R39, -R67, 1 ;  /* 0x3f80000043277421 */ /* 0x002fc80000010100 */
[----:B------:R-:W-:Y:S02]  /*1030*/  FFMA.FTZ R39, R18, R39, 1 ;  /* 0x3f80000012277423 */ /* 0x000fe40000010027 */
[----:B0-----:R-:W-:-:S04]  /*1040*/  FADD.FTZ R70, -R66, 1 ;  /* 0x3f80000042467421 */ /* 0x001fc80000010100 */
[----:B------:R-:W-:Y:S02]  /*1050*/  FFMA.FTZ R70, R19, R70, 1 ;  /* 0x3f80000013467423 */ /* 0x000fe40000010046 */
[----:B---3--:R-:W-:Y:S02]  /*1060*/  FMUL.FTZ R24, R12, R20 ;  /* 0x000000140c187220 */ /* 0x008fe40000410000 */
        /* <DEDUP_REMOVED lines=11> */
[----:B------:R-:W-:Y:S01]  /*1120*/  BAR.SYNC.DEFER_BLOCKING 0x0 ;  /* 0x0000000000007b1d */ /* 0x000fe20000010000 */
[----:B------:R-:W-:Y:S02]  /*1130*/  IMAD R70, R58, c[0x0][0x2e8], RZ ;  /* 0x0000ba003a467a24 */ /* 0x000fe400078e02ff */
[----:B------:R-:W-:-:S04]  /*1140*/  IMAD.WIDE.U32 R34, R63, c[0x0][0x2e8], RZ ;  /* 0x0000ba003f227a25 */ /* 0x000fc800078e00ff */
[----:B------:R-:W-:-:S05]  /*1150*/  IMAD R39, R63, c[0x0][0x2ec], R70 ;  /* 0x0000bb003f277a24 */ /* 0x000fca00078e0246 */
[----:B------:R-:W-:Y:S01]  /*1160*/  IADD3 R35, R35, R39, RZ ;  /* 0x0000002723237210 */ /* 0x000fe20007ffe0ff */
[----:B------:R0:W-:Y:S01]  /*1170*/  STS.128 [R55.X16], R24 ;  /* 0x0000001837007388 */ /* 0x0001e2000000cc00 */
[----:B------:R-:W-:-:S06]  /*1180*/  NOP ;  /* 0x0000000000007918 */ /* 0x000fcc0000000000 */
[----:B------:R-:W-:Y:S04]  /*1190*/  LDS R69, [R55.X4] ;  /* 0x0000000037457984 */ /* 0x000fe80000004800 */
[----:B------:R-:W-:Y:S04]  /*11a0*/  LDS R71, [R55.X4+0x80] ;  /* 0x0000800037477984 */ /* 0x000fe80000004800 */
[----:B------:R-:W-:Y:S01]  /*11b0*/  LDS R73, [R55.X4+0x100] ;  /* 0x0001000037497984 */ /* 0x000fe20000004800 */
[----:B0-----:R-:W-:Y:S01]  /*11c0*/  P2R R24, PR, RZ, 0x40 ;  /* 0x00000040ff187803 */ /* 0x001fe20000000000 */
[----:B------:R-:W-:Y:S01]  /*11d0*/  IMAD R26, R64, c[0x0][0x2f0], RZ ;  /* 0x0000bc00401a7a24 */ /* 0x000fe200078e02ff */
[----:B------:R-:W-:Y:S01]  /*11e0*/  LEA R27, P4, R48, c[0x0][0x338], 0x2 ;  /* 0x0000ce00301b7a11 */ /* 0x000fe200078810ff */
[----:B------:R-:W-:Y:S01]  /*11f0*/  LDS R77, [R55.X4+0x180] ;  /* 0x00018000374d7984 */ /* 0x000fe20000004800 */
[----:B------:R-:W-:-:S03]  /*1200*/  IMAD.WIDE.U32 R24, R65, c[0x0][0x2f0], R34 ;  /* 0x0000bc0041187a25 */ /* 0x000fc600078e0022 */
[----:B------:R-:W-:Y:S01]  /*1210*/  @!P6 STS [0x200], R36 ;  /* 0x00020024ff00e388 */ /* 0x000fe20000000800 */
[----:B------:R-:W-:-:S03]  /*1220*/  IMAD R35, R65, c[0x0][0x2f4], R26 ;  /* 0x0000bd0041237a24 */ /* 0x000fc600078e021a */
[----:B------:R-:W-:Y:S01]  /*1230*/  BAR.SYNC.DEFER_BLOCKING 0x0 ;  /* 0x0000000000007b1d */ /* 0x000fe20000010000 */
[----:B------:R-:W-:-:S04]  /*1240*/  IADD3 R26, P0, R40, R24, RZ ;  /* 0x00000018281a7210 */ /* 0x000fc80007f1e0ff */
[----:B------:R-:W-:Y:S02]  /*1250*/  IADD3.X R25, R0, R35, R25, P0, !PT ;  /* 0x0000002300197210 */ /* 0x000fe400007fe419 */
[----:B------:R-:W-:Y:S02]  /*1260*/  LEA.HI.X R35, R48, c[0x0][0x33c], R47, 0x2, P4 ;  /* 0x0000cf0030237a11 */ /* 0x000fe400020f142f */
[----:B------:R-:W-:Y:S02]  /*1270*/  LEA R24, P5, R26, R27, 0x2 ;  /* 0x0000001b1a187211 */ /* 0x000fe400078a10ff */
[----:B------:R-:W-:Y:S02]  /*1280*/  IADD3 R34, P4, R48, R32, RZ ;  /* 0x0000002030227210 */ /* 0x000fe40007f9e0ff */
[----:B------:R-:W-:Y:S02]  /*1290*/  LEA.HI.X R25, R26, R35, R25, 0x2, P5 ;  /* 0x000000231a197211 */ /* 0x000fe400028f1419 */
[----:B------:R-:W-:Y:S01]  /*12a0*/  IADD3.X R35, R47, R33, RZ, P4, !PT ;  /* 0x000000212f237210 */ /* 0x000fe200027fe4ff */
        /* <DEDUP_REMOVED lines=15> */
.L_x_13042:
[----:B------:R-:W-:Y:S05]  /*13a0*/  BSYNC B0 ;  /* 0x0000000000007941 */ /* 0x000fea0003800000 */
.L_x_13041:
[----:B------:R-:W-:Y:S01]  /*13b0*/  @!P1 STG.E [R24.64+-0x180], R71 ;  /* 0xfffe804718009986 */ /* 0x000fe2000c101906 */
[----:B------:R-:W-:Y:S02]  /*13c0*/  FMUL.FTZ R37, R16, R37 ;  /* 0x0000002510257220 */ /* 0x000fe40000410000 */
[----:B------:R-:W-:Y:S01]  /*13d0*/  FMUL.FTZ R68, R17, R68 ;  /* 0x0000004411447220 */ /* 0x000fe20000410000 */
[----:B------:R-:W-:Y:S01]  /*13e0*/  @!P0 STG.E [R24.64+-0x80], R77 ;  /* 0xffff804d18008986 */ /* 0x000fe2000c101906 */
[----:B------:R-:W-:Y:S01]  /*13f0*/  ISETP.NE.U32.AND P0, PT, RZ, c[0x0][0x270], PT ;  /* 0x00009c00ff007a0c */ /* 0x000fe20003f05070 */
[----:B------:R-:W-:Y:S02]  /*1400*/  FMUL.FTZ R67, R18, R67 ;  /* 0x0000004312437220 */ /* 0x000fe40000410000 */
[----:B------:R-:W-:Y:S01]  /*1410*/  FMUL.FTZ R66, R19, R66 ;  /* 0x0000004213427220 */ /* 0x000fe20000410000 */
[----:B------:R-:W-:Y:S01]  /*1420*/  ISETP.NE.AND.EX P0, PT, RZ, c[0x0][0x274], PT, P0 ;  /* 0x00009d00ff007a0c */ /* 0x000fe20003f05300 */
[----:B------:R1:W-:Y:S01]  /*1430*/  @!P2 STG.E [R24.64+-0x100], R73 ;  /* 0xffff00491800a986 */ /* 0x0003e2000c101906 */
[----:B------:R-:W-:-:S02]  /*1440*/  FMUL.FTZ R75, R12, R37 ;  /* 0x000000250c4b7220 */ /* 0x000fc40000410000 */
[----:B------:R-:W-:Y:S02]  /*1450*/  FMUL.FTZ R74, R13, R68 ;  /* 0x000000440d4a7220 */ /* 0x000fe40000410000 */
[----:B------:R-:W-:Y:S02]  /*1460*/  FMUL.FTZ R72, R15, R66 ;  /* 0x000000420f487220 */ /* 0x000fe40000410000 */
[----:B-1----:R-:W-:-:S05]  /*1470*/  FMUL.FTZ R73, R14, R67 ;  /* 0x000000430e497220 */ /* 0x002fca0000410000 */
[----:B------:R-:W-:Y:S05]  /*1480*/  @!P0 BRA `(.L_x_13043) ;  /* 0x0000030000008947 */ /* 0x000fea0003800000 */
[----:B------:R-:W-:Y:S01]  /*1490*/  BAR.SYNC.DEFER_BLOCKING 0x0 ;  /* 0x0000000000007b1d */ /* 0x000fe20000010000 */
[----:B------:R-:W-:Y:S01]  /*14a0*/  FMUL.FTZ R23, R23, R66 ;  /* 0x0000004217177220 */ /* 0x000fe20000410000 */
[----:B------:R-:W-:Y:S01]  /*14b0*/  LEA R17, P4, R48, c[0x0][0x270], 0x2 ;  /* 0x00009c0030117a11 */ /* 0x000fe200078810ff */
[----:B------:R-:W-:Y:S02]  /*14c0*/  FMUL.FTZ R22, R22, R67 ;  /* 0x0000004316167220 */ /* 0x000fe40000410000 */
[----:B------:R-:W-:Y:S01]  /*14d0*/  FMUL.FTZ R21, R21, R68 ;  /* 0x0000004415157220 */ /* 0x000fe20000410000 */
[----:B------:R-:W-:Y:S01]  /*14e0*/  BSSY B0, `(.L_x_13044) ;  /* 0x0000027000007945 */ /* 0x000fe20003800000 */
[----:B------:R-:W-:Y:S02]  /*14f0*/  FMUL.FTZ R20, R20, R37 ;  /* 0x0000002514147220 */ /* 0x000fe40000410000 */
[----:B------:R-:W-:Y:S02]  /*1500*/  IMAD R16, R58, c[0x0][0x210], RZ ;  /* 0x000084003a107a24 */ /* 0x000fe400078e02ff */
[----:B------:R-:W-:-:S04]  /*1510*/  IMAD.WIDE.U32 R12, R63, c[0x0][0x210], RZ ;  /* 0x000084003f0c7a25 */ /* 0x000fc800078e00ff */
[----:B------:R-:W-:Y:S02]  /*1520*/  IMAD R15, R63, c[0x0][0x214], R16 ;  /* 0x000085003f0f7a24 */ /* 0x000fe400078e0210 */
[----:B------:R-:W-:-:S03]  /*1530*/  IMAD R16, R64, c[0x0][0x218], RZ ;  /* 0x0000860040107a24 */ /* 0x000fc600078e02ff */
[----:B------:R-:W-:Y:S01]  /*1540*/  IADD3 R13, R13, R15, RZ ;  /* 0x0000000f0d0d7210 */ /* 0x000fe20007ffe0ff */
[----:B------:R1:W-:Y:S01]  /*1550*/  STS.128 [R55.X16], R20 ;  /* 0x0000001437007388 */ /* 0x0003e2000000cc00 */
[----:B------:R-:W-:-:S06]  /*1560*/  NOP ;  /* 0x0000000000007918 */ /* 0x000fcc0000000000 */
[----:B------:R-:W-:Y:S01]  /*1570*/  LDS R19, [R55.X4] ;  /* 0x0000000037137984 */ /* 0x000fe20000004800 */
[----:B------:R-:W-:-:S03]  /*1580*/  IMAD.WIDE.U32 R12, R65, c[0x0][0x218], R12 ;  /* 0x00008600410c7a25 */ /* 0x000fc600078e000c */
[----:B------:R-:W-:Y:S02]  /*1590*/  LDS R25, [R55.X4+0x80] ;  /* 0x0000800037197984 */ /* 0x000fe40000004800 */
[----:B------:R-:W-:Y:S02]  /*15a0*/  IADD3 R12, P0, R40, R12, RZ ;  /* 0x0000000c280c7210 */ /* 0x000fe40007f1e0ff */
[----:B------:R-:W-:Y:S01]  /*15b0*/  LDS R27, [R55.X4+0x100] ;  /* 0x00010000371b7984 */ /* 0x000fe20000004800 */
[----:B-1----:R-:W-:-:S03]  /*15c0*/  IMAD R21, R65, c[0x0][0x21c], R16 ;  /* 0x0000870041157a24 */ /* 0x002fc600078e0210 */
[----:B------:R-:W-:Y:S02]  /*15d0*/  LDS R37, [R55.X4+0x180] ;  /* 0x0001800037257984 */ /* 0x000fe40000004800 */
[----:B------:R-:W-:Y:S02]  /*15e0*/  IADD3.X R13, R0, R21, R13, P0, !PT ;  /* 0x00000015000d7210 */ /* 0x000fe400007fe40d */
[----:B------:R-:W-:Y:S04]  /*15f0*/  @!P6 STS [0x200], R36 ;  /* 0x00020024ff00e388 */ /* 0x000fe80000000800 */
[----:B------:R-:W-:Y:S06]  /*1600*/  BAR.SYNC.DEFER_BLOCKING 0x0 ;  /* 0x0000000000007b1d */ /* 0x000fec0000010000 */
[----:B------:R-:W1:Y:S02]  /*1610*/  LDS R14, [0x200] ;  /* 0x00020000ff0e7984 */ /* 0x000e640000000800 */
[----:B-1----:R-:W-:-:S02]  /*1620*/  ISETP.GE.AND P3, PT, R48, R14, PT ;  /* 0x0000000e3000720c */ /* 0x002fc40003f66270 */
[-C--:B------:R-:W-:Y:S02]  /*1630*/  ISETP.GE.AND P0, PT, R45, R14.reuse, PT ;  /* 0x0000000e2d00720c */ /* 0x080fe40003f06270 */
[-C--:B------:R-:W-:Y:S02]  /*1640*/  ISETP.GE.AND P1, PT, R44, R14.reuse, PT ;  /* 0x0000000e2c00720c */ /* 0x080fe40003f26270 */
[----:B------:R-:W-:Y:S02]  /*1650*/  ISETP.GE.AND P2, PT, R43, R14, PT ;  /* 0x0000000e2b00720c */ /* 0x000fe40003f46270 */
[----:B------:R-:W-:Y:S02]  /*1660*/  LEA.HI.X R14, R48, c[0x0][0x274], R47, 0x2, P4 ;  /* 0x00009d00300e7a11 */ /* 0x000fe400020f142f */
[----:B------:R-:W-:-:S04]  /*1670*/  LEA R16, P4, R12, R17, 0x2 ;  /* 0x000000110c107211 */ /* 0x000fc800078810ff */
[----:B------:R-:W-:Y:S01]  /*1680*/  LEA.HI.X R17, R12, R14, R13, 0x2, P4 ;  /* 0x0000000e0c117211 */ /* 0x000fe200020f140d */
        /* <DEDUP_REMOVED lines=12> */
.L_x_13045:
[----:B------:R-:W-:Y:S05]  /*1750*/  BSYNC B0 ;  /* 0x0000000000007941 */ /* 0x000fea0003800000 */
.L_x_13044:
[----:B------:R2:W-:Y:S04]  /*1760*/  @!P0 STG.E [R16.64+-0x180], R25 ;  /* 0xfffe801910008986 */ /* 0x0005e8000c101906 */
[----:B------:R2:W-:Y:S04]  /*1770*/  @!P1 STG.E [R16.64+-0x100], R27 ;  /* 0xffff001b10009986 */ /* 0x0005e8000c101906 */
[----:B------:R2:W-:Y:S02]  /*1780*/  @!P2 STG.E [R16.64+-0x80], R37 ;  /* 0xffff80251000a986 */ /* 0x0005e4000c101906 */
.L_x_13043:
[----:B------:R-:W-:Y:S01]  /*1790*/  MOV R12, c[0x0][0x16c] ;  /* 0x00005b00000c7a02 */ /* 0x000fe20000000f00 */
[----:B------:R-:W-:Y:S01]  /*17a0*/  FFMA.FTZ R61, R4, R75, R61 ;  /* 0x0000004b043d7223 */ /* 0x000fe2000001003d */
[----:B------:R-:W-:Y:S01]  /*17b0*/  BAR.SYNC.DEFER_BLOCKING 0x0 ;  /* 0x0000000000007b1d */ /* 0x000fe20000010000 */
[----:B-----5:R-:W-:Y:S01]  /*17c0*/  FMUL.FTZ R13, R74, R62 ;  /* 0x0000003e4a0d7220 */ /* 0x020fe20000410000 */
[----:B------:R-:W-:Y:S01]  /*17d0*/  ISETP.GE.AND P0, PT, R12, 0x1, PT ;  /* 0x000000010c00780c */ /* 0x000fe20003f06270 */
[----:B------:R-:W-:Y:S01]  /*17e0*/  FFMA.FTZ R61, R5, R74, R61 ;  /* 0x0000004a053d7223 */ /* 0x000fe2000001003d */
[----:B-1----:R-:W-:Y:S01]  /*17f0*/  CS2R R18, SRZ ;  /* 0x0000000000127805 */ /* 0x002fe2000001ff00 */
[----:B------:R-:W-:Y:S01]  /*1800*/  FMUL.FTZ R12, R75, R62 ;  /* 0x0000003e4b0c7220 */ /* 0x000fe20000410000 */
[----:B--2---:R-:W-:Y:S01]  /*1810*/  CS2R R16, SRZ ;  /* 0x0000000000107805 */ /* 0x004fe2000001ff00 */
[----:B------:R-:W-:-:S02]  /*1820*/  FFMA.FTZ R61, R6, R73, R61 ;  /* 0x00000049063d7223 */ /* 0x000fc4000001003d */
[-C--:B------:R-:W-:Y:S02]  /*1830*/  FMUL.FTZ R14, R73, R62.reuse ;  /* 0x0000003e490e7220 */ /* 0x080fe40000410000 */
[----:B------:R-:W-:Y:S02]  /*1840*/  FMUL.FTZ R15, R72, R62 ;  /* 0x0000003e480f7220 */ /* 0x000fe40000410000 */
[----:B------:R-:W-:Y:S02]  /*1850*/  FFMA.FTZ R61, R7, R72, R61 ;  /* 0x00000048073d7223 */ /* 0x000fe4000001003d */
[----:B------:R-:W-:Y:S05]  /*1860*/  @!P0 BRA `(.L_x_13046) ;  /* 0x000026a000008947 */ /* 0x000fea0003800000 */
[C---:B------:R-:W-:Y:S01]  /*1870*/  IMAD R26, R64.reuse, c[0x0][0x180], RZ ;  /* 0x00006000401a7a24 */ /* 0x040fe200078e02ff */
[C---:B------:R-:W-:Y:S01]  /*1880*/  IADD3 R24, R49.reuse, -0x2, RZ ;  /* 0xfffffffe31187810 */ /* 0x040fe20007ffe0ff */
[C---:B------:R-:W-:Y:S01]  /*1890*/  IMAD R36, R64.reuse, c[0x0][0x198], RZ ;  /* 0x0000660040247a24 */ /* 0x040fe200078e02ff */
[----:B------:R-:W-:Y:S01]  /*18a0*/  IADD3 R19, R49, -0x1, RZ ;  /* 0xffffffff31137810 */ /* 0x000fe20007ffe0ff */
[----:B0-----:R-:W-:Y:S01]  /*18b0*/  IMAD R38, R64, c[0x0][0x1b8], RZ ;  /* 0x00006e0040267a24 */ /* 0x001fe200078e02ff */
[----:B------:R-:W-:Y:S01]  /*18c0*/  HFMA2.MMA R103, -RZ, RZ, 0, 0 ;  /* 0x00000000ff677435 */ /* 0x000fe200000001ff */
[----:B------:R-:W-:Y:S01]  /*18d0*/  IMAD.WIDE.U32 R22, R65, c[0x0][0x180], RZ ;  /* 0x0000600041167a25 */ /* 0x000fe200078e00ff */
[----:B------:R-:W-:Y:S01]  /*18e0*/  MOV R68, RZ ;  /* 0x000000ff00447202 */ /* 0x000fe20000000f00 */
[----:B------:R-:W-:-:S02]  /*18f0*/  UMOV UR4, URZ ;  /* 0x0000003f00047c82 */ /* 0x000fc40008000000 */
[C---:B------:R-:W-:Y:S01]  /*1900*/  IMAD R81, R65.reuse, c[0x0][0x184], R26 ;  /* 0x0000610041517a24 */ /* 0x040fe200078e021a */
[----:B------:R-:W-:Y:S01]  /*1910*/  LEA R84, P0, R22, c[0x0][0x220], 0x3 ;  /* 0x0000880016547a11 */ /* 0x000fe200078018ff */
[----:B------:R-:W-:-:S03]  /*1920*/  IMAD.WIDE.U32 R20, R65, c[0x0][0x198], RZ ;  /* 0x0000660041147a25 */ /* 0x000fc600078e00ff */
[----:B------:R-:W-:Y:S01]  /*1930*/  IADD3 R81, R23, R81, RZ ;  /* 0x0000005117517210 */ /* 0x000fe20007ffe0ff */
[----:B------:R-:W-:Y:S01]  /*1940*/  IMAD R25, R65, c[0x0][0x19c], R36 ;  /* 0x0000670041197a24 */ /* 0x000fe200078e0224 */
[----:B------:R-:W-:Y:S01]  /*1950*/  LEA R80, P1, R20, c[0x0][0x228], 0x3 ;  /* 0x00008a0014507a11 */ /* 0x000fe200078218ff */
[----:B------:R-:W-:Y:S01]  /*1960*/  IMAD R77, R24, c[0x0][0x16c], RZ ;  /* 0x00005b00184d7a24 */ /* 0x000fe200078e02ff */
[----:B------:R-:W-:Y:S01]  /*1970*/  LEA.HI R24, R19, R19, RZ, 0x1 ;  /* 0x0000001313187211 */ /* 0x000fe200078f08ff */
[----:B------:R-:W-:Y:S01]  /*1980*/  IMAD.WIDE.U32 R78, R65, c[0x0][0x1b8], RZ ;  /* 0x00006e00414e7a25 */ /* 0x000fe200078e00ff */
[----:B------:R-:W-:Y:S02]  /*1990*/  IADD3 R23, R21, R25, RZ ;  /* 0x0000001915177210 */ /* 0x000fe40007ffe0ff */
[----:B------:R-:W-:Y:S01]  /*19a0*/  LOP3.LUT R24, R24, 0xfffffe, RZ, 0xc0, !PT ;  /* 0x00fffffe18187812 */ /* 0x000fe200078ec0ff */
[----:B------:R-:W-:Y:S01]  /*19b0*/  IMAD R27, R65, c[0x0][0x1bc], R38 ;  /* 0x00006f00411b7a24 */ /* 0x000fe200078e0226 */
[----:B------:R-:W-:Y:S01]  /*19c0*/  LEA R83, P2, R78, c[0x0][0x230], 0x3 ;  /* 0x00008c004e537a11 */ /* 0x000fe200078418ff */
[----:B------:R-:W-:Y:S01]  /*19d0*/  IMAD.WIDE R76, R77, 0x10, R2 ;  /* 0x000000104d4c7825 */ /* 0x000fe200078e0202 */
[----:B------:R-:W-:Y:S01]  /*19e0*/  IADD3 R24, R19, -R24, RZ ;  /* 0x8000001813187210 */ /* 0x000fe20007ffe0ff */
[----:B------:R-:W-:Y:S01]  /*19f0*/  HFMA2.MMA R19, -RZ, RZ, 0, 0 ;  /* 0x00000000ff137435 */ /* 0x000fe200000001ff */
[----:B------:R-:W-:Y:S01]  /*1a00*/  IADD3 R21, R79, R27, RZ ;  /* 0x0000001b4f157210 */ /* 0x000fe20007ffe0ff */
[----:B------:R-:W-:Y:S01]  /*1a10*/  FADD.FTZ R75, R75, R75 ;  /* 0x0000004b4b4b7221 */ /* 0x000fe20000010000 */
[----:B------:R-:W-:Y:S01]  /*1a20*/  LEA.HI.X R79, R20, c[0x0][0x22c], R23, 0x3, P1 ;  /* 0x00008b00144f7a11 */ /* 0x000fe200008f1c17 */
[----:B------:R-:W-:Y:S01]  /*1a30*/  FADD.FTZ R20, R11, R60 ;  /* 0x0000003c0b147221 */ /* 0x000fe20000010000 */
[----:B------:R-:W-:Y:S01]  /*1a40*/  LEA.HI.X R81, R22, c[0x0][0x224], R81, 0x3, P0 ;  /* 0x0000890016517a11 */ /* 0x000fe200000f1c51 */
[----:B------:R-:W-:Y:S01]  /*1a50*/  FADD.FTZ R74, R74, R74 ;  /* 0x0000004a4a4a7221 */ /* 0x000fe20000010000 */
[----:B------:R-:W-:Y:S01]  /*1a60*/  LEA.HI.X R78, R78, c[0x0][0x234], R21, 0x3, P2 ;  /* 0x00008d004e4e7a11 */ /* 0x000fe200010f1c15 */
[----:B------:R-:W-:Y:S01]  /*1a70*/  FADD.FTZ R73, R73, R73 ;  /* 0x0000004949497221 */ /* 0x000fe20000010000 */
[----:B------:R-:W-:Y:S01]  /*1a80*/  SHF.L.U32 R66, R24, 0x8, RZ ;  /* 0x0000000818427819 */ /* 0x000fe200000006ff */
[----:B------:R-:W-:-:S02]  /*1a90*/  FADD.FTZ R72, R72, R72 ;  /* 0x0000004848487221 */ /* 0x000fc40000010000 */
[--C-:B------:R-:W-:Y:S02]  /*1aa0*/  FADD.FTZ R71, R10, R60.reuse ;  /* 0x0000003c0a477221 */ /* 0x100fe40000010000 */
[--C-:B------:R-:W-:Y:S02]  /*1ab0*/  FADD.FTZ R70, R9, R60.reuse ;  /* 0x0000003c09467221 */ /* 0x100fe40000010000 */
[----:B------:R-:W-:Y:S02]  /*1ac0*/  FADD.FTZ R69, R8, R60 ;  /* 0x0000003c08457221 */ /* 0x000fe40000010000 */
[----:B------:R-:W-:Y:S02]  /*1ad0*/  FMUL.FTZ R67, R7, R20 ;  /* 0x0000001407437220 */ /* 0x000fe40000410000 */
.L_x_13061:
[----:B------:R-:W-:Y:S02]  /*1ae0*/  MOV R20, R84 ;  /* 0x0000005400147202 */ /* 0x000fe40000000f00 */
[----:B------:R-:W-:-:S05]  /*1af0*/  MOV R21, R81 ;  /* 0x0000005100157202 */ /* 0x000fca0000000f00 */
[----:B------:R0:W2:Y:S01]  /*1b00*/  LDG.E.64 R36, [R20.64] ;  /* 0x0000000614247981 */ /* 0x0000a2000c1e1b00 */
[--C-:B------:R-:W-:Y:S01]  /*1b10*/  FADD.FTZ R85, R8, R60.reuse ;  /* 0x0000003c08557221 */ /* 0x100fe20000010000 */
[----:B------:R-:W-:Y:S02]  /*1b20*/  ISETP.NE.AND P0, PT, R56, RZ, PT ;  /* 0x000000ff3800720c */ /* 0x000fe40003f05270 */
[----:B------:R-:W-:Y:S01]  /*1b30*/  ISETP.GT.AND P1, PT, R49, 0x1, PT ;  /* 0x000000013100780c */ /* 0x000fe20003f24270 */
[----:B------:R-:W-:-:S03]  /*1b40*/  FADD.FTZ R92, R9, R60 ;  /* 0x0000003c095c7221 */ /* 0x000fc60000010000 */
[----:B------:R-:W-:Y:S02]  /*1b50*/  ISETP.EQ.AND P1, PT, R82, RZ, P1 ;  /* 0x000000ff5200720c */ /* 0x000fe40000f22270 */
[----:B0-----:R-:W-:Y:S02]  /*1b60*/  IADD3 R21, R56, 0x200, RZ ;  /* 0x0000020038157810 */ /* 0x001fe40007ffe0ff */
[----:B------:R-:W-:Y:S02]  /*1b70*/  MOV R20, R80 ;  /* 0x0000005000147202 */ /* 0x000fe40000000f00 */
[----:B------:R-:W-:Y:S02]  /*1b80*/  SEL R38, R66, R21, !P0 ;  /* 0x0000001542267207 */ /* 0x000fe40004000000 */
[----:B------:R-:W-:-:S06]  /*1b90*/  MOV R21, R79 ;  /* 0x0000004f00157202 */ /* 0x000fcc0000000f00 */
[----:B------:R-:W5:Y:S01]  /*1ba0*/  LDG.E.64 R20, [R20.64] ;  /* 0x0000000614147981 */ /* 0x000f62000c1e1b00 */
[----:B------:R-:W-:Y:S01]  /*1bb0*/  @P1 MOV R39, R77 ;  /* 0x0000004d00271202 */ /* 0x000fe20000000f00 */
[--C-:B------:R-:W-:Y:S02]  /*1bc0*/  FADD.FTZ R96, R10, R60.reuse ;  /* 0x0000003c0a607221 */ /* 0x100fe40000010000 */
[----:B------:R-:W-:Y:S02]  /*1bd0*/  FADD.FTZ R94, R11, R60 ;  /* 0x0000003c0b5e7221 */ /* 0x000fe40000010000 */
[----:B------:R-:W-:Y:S01]  /*1be0*/  FMUL.FTZ R106, R4, R69 ;  /* 0x00000045046a7220 */ /* 0x000fe20000410000 */
[----:B------:R-:W-:Y:S01]  /*1bf0*/  BSSY B0, `(.L_x_13047) ;  /* 0x0000055000007945 */ /* 0x000fe20003800000 */
[----:B--2---:R-:W-:Y:S02]  /*1c00*/  FMUL.FTZ R87, R36, 1.4426950216293334961 ;  /* 0x3fb8aa3b24577820 */ /* 0x004fe40000410000 */
[----:B------:R-:W-:-:S02]  /*1c10*/  FMUL.FTZ R23, R37, R85 ;  /* 0x0000005525177220 */ /* 0x000fc40000410000 */
        /* <DEDUP_REMOVED lines=14> */
[----:B------:R-:W-:Y:S02]  /*1d00*/  FMUL.FTZ R86, R87, R92 ;  /* 0x0000005c57567220 */ /* 0x000fe40000410000 */
[----:B------:R-:W-:Y:S01]  /*1d10*/  MUFU.SIN R88, R95 ;  /* 0x0000005f00587308 */ /* 0x000fe20000000400 */
[----:B0-----:R-:W-:Y:S01]  /*1d20*/  @P1 MOV R38, R76 ;  /* 0x0000004c00261202 */ /* 0x001fe20000000f00 */
[----:B------:R-:W-:Y:S01]  /*1d30*/  BAR.SYNC.DEFER_BLOCKING 0x0 ;  /* 0x0000000000007b1d */ /* 0x000fe20000010000 */
[----:B------:R-:W-:-:S05]  /*1d40*/  FMUL.FTZ R89, R37, R96 ;  /* 0x0000006025597220 */ /* 0x000fca0000410000 */
[----:B------:R-:W0:Y:S01]  /*1d50*/  MUFU.EX2 R91, R86 ;  /* 0x00000056005b7308 */ /* 0x000e220000000800 */
[----:B------:R-:W-:-:S07]  /*1d60*/  FMUL.RZ R89, R89, 0.15915493667125701904 ;  /* 0x3e22f98359597820 */ /* 0x000fce000040c000 */
[----:B------:R-:W1:Y:S01]  /*1d70*/  MUFU.COS R90, R95 ;  /* 0x0000005f005a7308 */ /* 0x000e620000000000 */
[----:B------:R2:W5:Y:S07]  /*1d80*/  @P1 LDG.E.64 R26, [R38.64+0x8] ;  /* 0x00000806261a1981 */ /* 0x00056e000c1e1b00 */
[----:B------:R-:W-:Y:S01]  /*1d90*/  MUFU.SIN R93, R89 ;  /* 0x00000059005d7308 */ /* 0x000fe20000000400 */
[----:B--2---:R-:W-:Y:S02]  /*1da0*/  FMUL.FTZ R38, R87, R96 ;  /* 0x0000006057267220 */ /* 0x004fe40000410000 */
[----:B------:R-:W-:-:S05]  /*1db0*/  FMUL.FTZ R39, R94, R37 ;  /* 0x000000255e277220 */ /* 0x000fca0000410000 */
[----:B------:R2:W-:Y:S01]  /*1dc0*/  MUFU.COS R97, R89 ;  /* 0x0000005900617308 */ /* 0x0005e20000000000 */
[----:B------:R-:W-:Y:S02]  /*1dd0*/  FMUL.FTZ R87, R94, R87 ;  /* 0x000000575e577220 */ /* 0x000fe40000410000 */
[----:B------:R-:W-:Y:S02]  /*1de0*/  FMUL.RZ R99, R39, 0.15915493667125701904 ;  /* 0x3e22f98327637820 */ /* 0x000fe4000040c000 */
[----:B0-----:R-:W-:-:S03]  /*1df0*/  FMUL.FTZ R86, R91, R88 ;  /* 0x000000585b567220 */ /* 0x001fc60000410000 */
[----:B------:R-:W0:Y:S01]  /*1e00*/  MUFU.EX2 R38, R38 ;  /* 0x0000002600267308 */ /* 0x000e220000000800 */
[----:B-1----:R-:W-:Y:S02]  /*1e10*/  FMUL.FTZ R91, R91, R90 ;  /* 0x0000005a5b5b7220 */ /* 0x002fe40000410000 */
[----:B------:R-:W-:-:S05]  /*1e20*/  FMUL.FTZ R88, R86, R106 ;  /* 0x0000006a56587220 */ /* 0x000fca0000410000 */
[----:B------:R-:W-:Y:S01]  /*1e30*/  MUFU.EX2 R95, R87 ;  /* 0x00000057005f7308 */ /* 0x000fe20000000800 */
[----:B------:R-:W-:-:S07]  /*1e40*/  FMUL.FTZ R39, RZ, R86 ;  /* 0x00000056ff277220 */ /* 0x000fce0000410000 */
[----:B------:R-:W1:Y:S08]  /*1e50*/  MUFU.COS R100, R99 ;  /* 0x0000006300647308 */ /* 0x000e700000000000 */
[----:B------:R-:W3:Y:S01]  /*1e60*/  MUFU.SIN R98, R99 ;  /* 0x0000006300627308 */ /* 0x000ee20000000400 */
[----:B------:R-:W-:Y:S02]  /*1e70*/  FFMA.FTZ R90, RZ, R91, R88 ;  /* 0x0000005bff5a7223 */ /* 0x000fe40000010058 */
[----:B--2---:R-:W-:-:S02]  /*1e80*/  FMUL.FTZ R89, R5, R70 ;  /* 0x0000004605597220 */ /* 0x004fc40000410000 */
[----:B------:R-:W-:Y:S02]  /*1e90*/  FFMA.FTZ R88, R91, R106, -R39 ;  /* 0x0000006a5b587223 */ /* 0x000fe40000010827 */
[C---:B0-----:R-:W-:Y:S02]  /*1ea0*/  FMUL.FTZ R97, R38.reuse, R97 ;  /* 0x0000006126617220 */ /* 0x041fe40000410000 */
[----:B------:R-:W-:Y:S02]  /*1eb0*/  FMUL.FTZ R93, R38, R93 ;  /* 0x0000005d265d7220 */ /* 0x000fe40000410000 */
[----:B------:R-:W-:Y:S02]  /*1ec0*/  FADD.FTZ R102, R89, R88 ;  /* 0x0000005859667221 */ /* 0x000fe40000010000 */
[----:B------:R-:W-:Y:S02]  /*1ed0*/  FMUL.FTZ R38, R25, R86 ;  /* 0x0000005619267220 */ /* 0x000fe40000410000 */
[----:B------:R-:W-:-:S02]  /*1ee0*/  FADD.FTZ R104, RZ, R90 ;  /* 0x0000005aff687221 */ /* 0x000fc40000010000 */
[C---:B-1----:R-:W-:Y:S02]  /*1ef0*/  FMUL.FTZ R87, R95.reuse, R100 ;  /* 0x000000645f577220 */ /* 0x042fe40000410000 */
[----:B---3--:R-:W-:Y:S02]  /*1f00*/  FMUL.FTZ R90, R95, R98 ;  /* 0x000000625f5a7220 */ /* 0x008fe40000410000 */
[C---:B------:R-:W-:Y:S02]  /*1f10*/  FMUL.FTZ R95, R93.reuse, R102 ;  /* 0x000000665d5f7220 */ /* 0x040fe40000410000 */
[C---:B------:R-:W-:Y:S02]  /*1f20*/  FMUL.FTZ R88, R24.reuse, R86 ;  /* 0x0000005618587220 */ /* 0x040fe40000410000 */
[----:B------:R-:W-:Y:S02]  /*1f30*/  FFMA.FTZ R38, R24, R91, -R38 ;  /* 0x0000005b18267223 */ /* 0x000fe40000010826 */
[----:B------:R-:W-:-:S02]  /*1f40*/  FMUL.FTZ R39, R93, R104 ;  /* 0x000000685d277220 */ /* 0x000fc40000410000 */
[----:B------:R-:W-:Y:S02]  /*1f50*/  FFMA.FTZ R104, R97, R104, R95 ;  /* 0x0000006861687223 */ /* 0x000fe4000001005f */
[----:B------:R-:W-:Y:S01]  /*1f60*/  FFMA.FTZ R88, R25, R91, R88 ;  /* 0x0000005b19587223 */ /* 0x000fe20000010058 */
[----:B------:R-:W-:Y:S01]  /*1f70*/  ISETP.NE.AND P1, PT, R56, 0x1f, PT ;  /* 0x0000001f3800780c */ /* 0x000fe20003f25270 */
[----:B------:R-:W-:Y:S02]  /*1f80*/  FMUL.FTZ R95, R93, R38 ;  /* 0x000000265d5f7220 */ /* 0x000fe40000410000 */
[----:B------:R-:W-:Y:S02]  /*1f90*/  FFMA.FTZ R99, R97, R102, -R39 ;  /* 0x0000006661637223 */ /* 0x000fe40000010827 */
[-C--:B------:R-:W-:Y:S02]  /*1fa0*/  FMUL.FTZ R39, R93, R88.reuse ;  /* 0x000000585d277220 */ /* 0x080fe40000410000 */
[----:B------:R-:W-:-:S02]  /*1fb0*/  FFMA.FTZ R95, R97, R88, R95 ;  /* 0x00000058615f7223 */ /* 0x000fc4000001005f */
[----:B------:R-:W-:Y:S02]  /*1fc0*/  FFMA.FTZ R39, R97, R38, -R39 ;  /* 0x0000002661277223 */ /* 0x000fe40000010827 */
[C---:B------:R-:W-:Y:S02]  /*1fd0*/  FMUL.FTZ R38, R90.reuse, R95 ;  /* 0x0000005f5a267220 */ /* 0x040fe40000410000 */
[-C--:B------:R-:W-:Y:S02]  /*1fe0*/  FMUL.FTZ R88, R90, R39.reuse ;  /* 0x000000275a587220 */ /* 0x080fe40000410000 */
[----:B------:R-:W-:Y:S02]  /*1ff0*/  FFMA.FTZ R109, R87, R39, -R38 ;  /* 0x00000027576d7223 */ /* 0x000fe40000010826 */
[----:B------:R0:W1:Y:S01]  /*2000*/  @P1 LDS.64 R38, [R56.X8+0x1668] ;  /* 0x0016680038261984 */ /* 0x0000620000008a00 */
[----:B------:R-:W-:Y:S02]  /*2010*/  FMUL.FTZ R98, R6, R71 ;  /* 0x0000004706627220 */ /* 0x000fe40000410000 */
[----:B------:R-:W-:-:S02]  /*2020*/  FADD.FTZ R104, RZ, R104 ;  /* 0x00000068ff687221 */ /* 0x000fc40000010000 */
[----:B------:R-:W-:Y:S02]  /*2030*/  FADD.FTZ R99, R98, R99 ;  /* 0x0000006362637221 */ /* 0x000fe40000010000 */
[CC--:B------:R-:W-:Y:S02]  /*2040*/  FMUL.FTZ R100, R90.reuse, R104.reuse ;  /* 0x000000685a647220 */ /* 0x0c0fe40000410000 */
[-C--:B------:R-:W-:Y:S02]  /*2050*/  FMUL.FTZ R101, R90, R99.reuse ;  /* 0x000000635a657220 */ /* 0x080fe40000410000 */
[C---:B------:R-:W-:Y:S02]  /*2060*/  FFMA.FTZ R100, R87.reuse, R99, -R100 ;  /* 0x0000006357647223 */ /* 0x040fe40000010864 */
[C---:B------:R-:W-:Y:S02]  /*2070*/  FFMA.FTZ R101, R87.reuse, R104, R101 ;  /* 0x0000006857657223 */ /* 0x040fe40000010065 */
[----:B------:R-:W-:-:S02]  /*2080*/  FFMA.FTZ R88, R87, R95, R88 ;  /* 0x0000005f57587223 */ /* 0x000fc40000010058 */
[----:B------:R-:W-:Y:S02]  /*2090*/  FADD.FTZ R107, RZ, R101 ;  /* 0x00000065ff6b7221 */ /* 0x000fe40000010000 */
[----:B------:R-:W-:Y:S01]  /*20a0*/  FADD.FTZ R108, R67, R100 ;  /* 0x00000064436c7221 */ /* 0x000fe20000010000 */
[----:B------:R-:W-:Y:S05]  /*20b0*/  @P1 BRA `(.L_x_13048) ;  /* 0x0000008000001947 */ /* 0x000fea0003800000 */
[----:B0-----:R-:W-:Y:S01]  /*20c0*/  ISETP.NE.AND P2, PT, R49, c[0x0][0x174], PT ;  /* 0x00005d0031007a0c */ /* 0x001fe20003f45270 */
[----:B-1----:R-:W-:-:S12]  /*20d0*/  HFMA2.MMA R39, -RZ, RZ, 0, 0 ;  /* 0x00000000ff277435 */ /* 0x002fd800000001ff */
[----:B------:R-:W-:-:S04]  /*20e0*/  @P2 LEA.HI R38, R49, R49, RZ, 0x1 ;  /* 0x0000003131262211 */ /* 0x000fc800078f08ff */
[----:B------:R-:W-:-:S04]  /*20f0*/  @P2 LOP3.LUT R38, R38, 0x1ffffe, RZ, 0xc0, !PT ;  /* 0x001ffffe26262812 */ /* 0x000fc800078ec0ff */
[----:B------:R-:W-:Y:S02]  /*2100*/  @P2 IADD3 R95, -R38, R49, RZ ;  /* 0x00000031265f2210 */ /* 0x000fe40007ffe1ff */
[----:B------:R-:W-:Y:S02]  /*2110*/  MOV R38, 0x3f800000 ;  /* 0x3f80000000267802 */ /* 0x000fe40000000f00 */
[----:B------:R-:W-:-:S05]  /*2120*/  @P2 LEA R95, R95, R68, 0xb ;  /* 0x000000445f5f2211 */ /* 0x000fca00078e58ff */
[----:B------:R0:W1:Y:S02]  /*2130*/  @P2 LDS.64 R38, [R95+0x660] ;  /* 0x000660005f262984 */ /* 0x0000640000000a00 */
.L_x_13048:
[----:B0-----:R-:W-:Y:S05]  /*2140*/  BSYNC B0 ;  /* 0x0000000000007941 */ /* 0x001fea0003800000 */
.L_x_13047:
[----:B------:R-:W0:Y:S01]  /*2150*/  SHFL.UP PT, R101, R107, 0x1, RZ ;  /* 0x042000006b657989 */ /* 0x000e2200000e00ff */
[C---:B------:R-:W-:Y:S01]  /*2160*/  ISETP.GE.AND P2, PT, R55.reuse, 0x1, PT ;  /* 0x000000013700780c */ /* 0x040fe20003f46270 */
[CC--:B-1----:R-:W-:Y:S01]  /*2170*/  FMUL.FTZ R120, R90.reuse, R39.reuse ;  /* 0x000000275a787220 */ /* 0x0c2fe20000410000 */
[----:B------:R-:W-:Y:S01]  /*2180*/  ISETP.GE.AND P3, PT, R55, 0x8, PT ;  /* 0x000000083700780c */ /* 0x000fe20003f66270 */
[----:B------:R-:W1:Y:S01]  /*2190*/  SHFL.UP PT, R100, R108, 0x1, RZ ;  /* 0x042000006c647989 */ /* 0x000e6200000e00ff */
[-C--:B------:R-:W-:Y:S01]  /*21a0*/  FMUL.FTZ R118, R90, -R38.reuse ;  /* 0x800000265a767220 */ /* 0x080fe20000410000 */
[C---:B------:R-:W-:Y:S01]  /*21b0*/  ISETP.NE.AND P6, PT, R82.reuse, 0x1f, PT ;  /* 0x0000001f5200780c */ /* 0x040fe20003fc5270 */
[C---:B------:R-:W-:Y:S01]  /*21c0*/  FFMA.FTZ R120, R87.reuse, R38, -R120 ;  /* 0x0000002657787223 */ /* 0x040fe20000010878 */
[----:B------:R-:W2:Y:S01]  /*21d0*/  SHFL.UP PT, R95, R109, 0x1, RZ ;  /* 0x042000006d5f7989 */ /* 0x000ea200000e00ff */
[----:B------:R-:W-:Y:S01]  /*21e0*/  FFMA.FTZ R122, R87, -R39, R118 ;  /* 0x80000027577a7223 */ /* 0x000fe20000010076 */
[----:B------:R-:W-:Y:S01]  /*21f0*/  BSSY B0, `(.L_x_13049) ;  /* 0x0000092000007945 */ /* 0x000fe20003800000 */
[----:B------:R-:W-:Y:S01]  /*2200*/  FMUL.FTZ R118, R93, -R120 ;  /* 0x800000785d767220 */ /* 0x000fe20000410000 */
[----:B------:R-:W3:Y:S01]  /*2210*/  SHFL.UP PT, R99, R88, 0x1, RZ ;  /* 0x0420000058637989 */ /* 0x000ee200000e00ff */
[----:B------:R-:W-:-:S02]  /*2220*/  ISETP.GT.U32.AND P4, PT, R82, 0x17, PT ;  /* 0x000000175200780c */ /* 0x000fc40003f84070 */
[-C--:B------:R-:W-:Y:S01]  /*2230*/  FFMA.FTZ R118, R97, R122.reuse, R118 ;  /* 0x0000007a61767223 */ /* 0x080fe20000010076 */
[----:B-----5:R-:W-:Y:S01]  /*2240*/  SHFL.IDX PT, R26, R26, RZ, 0x1f ;  /* 0x00001fff1a1a7589 */ /* 0x020fe200000e0000 */
[----:B------:R-:W-:Y:S01]  /*2250*/  FMUL.FTZ R122, R93, -R122 ;  /* 0x8000007a5d7a7220 */ /* 0x000fe20000410000 */
[----:B------:R-:W-:Y:S02]  /*2260*/  ISETP.GT.U32.AND P5, PT, R82, 0xf, PT ;  /* 0x0000000f5200780c */ /* 0x000fe40003fa4070 */
[----:B------:R-:W-:Y:S01]  /*2270*/  SHFL.IDX PT, R27, R27, RZ, 0x1f ;  /* 0x00001fff1b1b7589 */ /* 0x000fe200000e0000 */
[----:B------:R-:W-:Y:S02]  /*2280*/  FFMA.FTZ R120, R97, R120, -R122 ;  /* 0x0000007861787223 */ /* 0x000fe4000001087a */
[C---:B0-----:R-:W-:Y:S02]  /*2290*/  FMUL.FTZ R104, R88.reuse, R101 ;  /* 0x0000006558687220 */ /* 0x041fe40000410000 */
[----:B-1----:R-:W-:-:S02]  /*22a0*/  FMUL.FTZ R110, R88, R100 ;  /* 0x00000064586e7220 */ /* 0x002fc40000410000 */
[C---:B------:R-:W-:Y:S02]  /*22b0*/  FFMA.FTZ R105, R109.reuse, R100, -R104 ;  /* 0x000000646d697223 */ /* 0x040fe40000010868 */
[----:B--2---:R-:W-:Y:S02]  /*22c0*/  FMUL.FTZ R102, R88, R95 ;  /* 0x0000005f58667220 */ /* 0x004fe40000410000 */
[C---:B------:R-:W-:Y:S02]  /*22d0*/  FFMA.FTZ R110, R109.reuse, R101, R110 ;  /* 0x000000656d6e7223 */ /* 0x040fe4000001006e */
[----:B------:R-:W-:Y:S02]  /*22e0*/  @P2 FADD.FTZ R108, R108, R105 ;  /* 0x000000696c6c2221 */ /* 0x000fe40000010000 */
[-C--:B---3--:R-:W-:Y:S02]  /*22f0*/  FFMA.FTZ R101, R109, R99.reuse, R102 ;  /* 0x000000636d657223 */ /* 0x088fe40000010066 */
[C---:B------:R-:W-:Y:S01]  /*2300*/  FMUL.FTZ R100, R88.reuse, R99 ;  /* 0x0000006358647220 */ /* 0x040fe20000410000 */
[----:B------:R-:W0:Y:S01]  /*2310*/  SHFL.UP PT, R102, R108, 0x2, RZ ;  /* 0x044000006c667989 */ /* 0x000e2200000e00ff */
[----:B------:R-:W-:Y:S01]  /*2320*/  @P2 FADD.FTZ R107, R107, R110 ;  /* 0x0000006e6b6b2221 */ /* 0x000fe20000010000 */
[----:B------:R-:W-:Y:S01]  /*2330*/  FSEL R101, R88, R101, !P2 ;  /* 0x0000006558657208 */ /* 0x000fe20005000000 */
[----:B------:R-:W-:Y:S01]  /*2340*/  @P2 FFMA.FTZ R109, R109, R95, -R100 ;  /* 0x0000005f6d6d2223 */ /* 0x000fe20000010864 */
[----:B------:R-:W-:-:S02]  /*2350*/  ISETP.GE.AND P2, PT, R55, 0x2, PT ;  /* 0x000000023700780c */ /* 0x000fc40003f46270 */
[----:B------:R-:W1:Y:S04]  /*2360*/  SHFL.UP PT, R104, R107, 0x2, RZ ;  /* 0x044000006b687989 */ /* 0x000e6800000e00ff */
[----:B------:R-:W2:Y:S04]  /*2370*/  SHFL.UP PT, R88, R109, 0x2, RZ ;  /* 0x044000006d587989 */ /* 0x000ea800000e00ff */
[----:B------:R-:W3:Y:S01]  /*2380*/  SHFL.UP PT, R100, R101, 0x2, RZ ;  /* 0x0440000065647989 */ /* 0x000ee200000e00ff */
[C---:B0-----:R-:W-:Y:S02]  /*2390*/  FMUL.FTZ R105, R101.reuse, R102 ;  /* 0x0000006665697220 */ /* 0x041fe40000410000 */
[----:B-1----:R-:W-:-:S02]  /*23a0*/  FMUL.FTZ R95, R101, R104 ;  /* 0x00000068655f7220 */ /* 0x002fc40000410000 */
[----:B------:R-:W-:Y:S02]  /*23b0*/  FFMA.FTZ R104, R109, R104, R105 ;  /* 0x000000686d687223 */ /* 0x000fe40000010069 */
[----:B--2---:R-:W-:Y:S02]  /*23c0*/  FMUL.FTZ R99, R101, R88 ;  /* 0x0000005865637220 */ /* 0x004fe40000410000 */
[----:B------:R-:W-:Y:S02]  /*23d0*/  FFMA.FTZ R105, R109, R102, -R95 ;  /* 0x000000666d697223 */ /* 0x000fe4000001085f */
[-C--:B---3--:R-:W-:Y:S02]  /*23e0*/  FMUL.FTZ R95, R101, R100.reuse ;  /* 0x00000064655f7220 */ /* 0x088fe40000410000 */
[----:B------:R-:W-:Y:S02]  /*23f0*/  FFMA.FTZ R100, R109, R100, R99 ;  /* 0x000000646d647223 */ /* 0x000fe40000010063 */
[----:B------:R-:W-:-:S02]  /*2400*/  @P2 FADD.FTZ R107, R107, R104 ;  /* 0x000000686b6b2221 */ /* 0x000fc40000010000 */
[----:B------:R-:W-:Y:S01]  /*2410*/  @P2 FADD.FTZ R108, R108, R105 ;  /* 0x000000696c6c2221 */ /* 0x000fe20000010000 */
[----:B------:R-:W-:Y:S01]  /*2420*/  FSEL R100, R101, R100, !P2 ;  /* 0x0000006465647208 */ /* 0x000fe20005000000 */
[----:B------:R-:W-:Y:S01]  /*2430*/  @P2 FFMA.FTZ R109, R109, R88, -R95 ;  /* 0x000000586d6d2223 */ /* 0x000fe2000001085f */
[----:B------:R-:W0:Y:S01]  /*2440*/  SHFL.UP PT, R105, R107, 0x4, RZ ;  /* 0x048000006b697989 */ /* 0x000e2200000e00ff */
[----:B------:R-:W-:Y:S01]  /*2450*/  ISETP.GE.AND P2, PT, R55, 0x4, PT ;  /* 0x000000043700780c */ /* 0x000fe20003f46270 */
[CC--:B------:R-:W-:Y:S02]  /*2460*/  FMUL.FTZ R95, R21.reuse, R23.reuse ;  /* 0x00000017155f7220 */ /* 0x0c0fe40000410000 */
[----:B------:R-:W1:Y:S01]  /*2470*/  SHFL.UP PT, R104, R108, 0x4, RZ ;  /* 0x048000006c687989 */ /* 0x000e6200000e00ff */
[-C--:B------:R-:W-:Y:S02]  /*2480*/  FMUL.FTZ R101, R21, R22.reuse ;  /* 0x0000001615657220 */ /* 0x080fe40000410000 */
[C---:B------:R-:W-:Y:S01]  /*2490*/  FFMA.FTZ R102, R20.reuse, R22, -R95 ;  /* 0x0000001614667223 */ /* 0x040fe2000001085f */
[----:B------:R-:W2:Y:S01]  /*24a0*/  SHFL.UP PT, R88, R109, 0x4, RZ ;  /* 0x048000006d587989 */ /* 0x000ea200000e00ff */
[----:B------:R-:W-:-:S02]  /*24b0*/  FFMA.FTZ R101, R20, R23, R101 ;  /* 0x0000001714657223 */ /* 0x000fc40000010065 */
[----:B------:R-:W-:Y:S01]  /*24c0*/  FMUL.FTZ R111, R73, R102 ;  /* 0x00000066496f7220 */ /* 0x000fe20000410000 */
[----:B------:R-:W3:Y:S01]  /*24d0*/  SHFL.UP PT, R99, R100, 0x4, RZ ;  /* 0x0480000064637989 */ /* 0x000ee200000e00ff */
[----:B------:R-:W-:-:S04]  /*24e0*/  FMUL.FTZ R113, R72, R101 ;  /* 0x0000006548717220 */ /* 0x000fc80000410000 */
[----:B------:R-:W-:Y:S02]  /*24f0*/  FMUL.FTZ R23, R87, R113 ;  /* 0x0000007157177220 */ /* 0x000fe40000410000 */
[CC--:B0-----:R-:W-:Y:S02]  /*2500*/  FMUL.FTZ R21, R100.reuse, R105.reuse ;  /* 0x0000006964157220 */ /* 0x0c1fe40000410000 */
[CC--:B-1----:R-:W-:Y:S02]  /*2510*/  FMUL.FTZ R112, R100.reuse, R104.reuse ;  /* 0x0000006864707220 */ /* 0x0c2fe40000410000 */
[C---:B------:R-:W-:Y:S02]  /*2520*/  FFMA.FTZ R21, R109.reuse, R104, -R21 ;  /* 0x000000686d157223 */ /* 0x040fe40000010815 */
[----:B--2---:R-:W-:Y:S02]  /*2530*/  FMUL.FTZ R110, R100, R88 ;  /* 0x00000058646e7220 */ /* 0x004fe40000410000 */
[----:B------:R-:W-:-:S02]  /*2540*/  FFMA.FTZ R112, R109, R105, R112 ;  /* 0x000000696d707223 */ /* 0x000fc40000010070 */
[-C--:B---3--:R-:W-:Y:S02]  /*2550*/  FFMA.FTZ R95, R109, R99.reuse, R110 ;  /* 0x000000636d5f7223 */ /* 0x088fe4000001006e */
[----:B------:R-:W-:Y:S02]  /*2560*/  FMUL.FTZ R99, R100, R99 ;  /* 0x0000006364637220 */ /* 0x000fe40000410000 */
[----:B------:R-:W-:Y:S01]  /*2570*/  @P2 FADD.FTZ R108, R108, R21 ;  /* 0x000000156c6c2221 */ /* 0x000fe20000010000 */
[----:B------:R-:W-:Y:S01]  /*2580*/  FSEL R95, R100, R95, !P2 ;  /* 0x0000005f645f7208 */ /* 0x000fe20005000000 */
[----:B------:R-:W-:Y:S02]  /*2590*/  @P2 FADD.FTZ R107, R107, R112 ;  /* 0x000000706b6b2221 */ /* 0x000fe40000010000 */
[----:B------:R-:W-:Y:S01]  /*25a0*/  @P2 FFMA.FTZ R109, R109, R88, -R99 ;  /* 0x000000586d6d2223 */ /* 0x000fe20000010863 */
[----:B------:R-:W0:Y:S01]  /*25b0*/  SHFL.UP PT, R100, R108, 0x8, RZ ;  /* 0x050000006c647989 */ /* 0x000e2200000e00ff */
[----:B------:R-:W-:Y:S01]  /*25c0*/  FMUL.FTZ R112, R72, R102 ;  /* 0x0000006648707220 */ /* 0x000fe20000410000 */
[----:B------:R-:W-:Y:S01]  /*25d0*/  ISETP.GE.AND P2, PT, R49, c[0x0][0x174], PT ;  /* 0x00005d0031007a0c */ /* 0x000fe20003f46270 */
[----:B------:R-:W-:Y:S01]  /*25e0*/  FMUL.FTZ R21, R90, R113 ;  /* 0x000000715a157220 */ /* 0x000fe20000410000 */
[----:B------:R-:W1:Y:S01]  /*25f0*/  SHFL.UP PT, R104, R107, 0x8, RZ ;  /* 0x050000006b687989 */ /* 0x000e6200000e00ff */
[----:B------:R-:W-:Y:S01]  /*2600*/  FMUL.FTZ R110, R73, R101 ;  /* 0x00000065496e7220 */ /* 0x000fe20000410000 */
[----:B------:R-:W-:Y:S01]  /*2610*/  ISETP.EQ.AND P2, PT, R82, RZ, !P2 ;  /* 0x000000ff5200720c */ /* 0x000fe20005742270 */
[-C--:B------:R-:W-:Y:S01]  /*2620*/  FFMA.FTZ R23, -R90, R112.reuse, -R23 ;  /* 0x000000705a177223 */ /* 0x080fe20000010917 */
[----:B------:R-:W2:Y:S01]  /*2630*/  SHFL.UP PT, R20, R109, 0x8, RZ ;  /* 0x050000006d147989 */ /* 0x000ea200000e00ff */
[----:B------:R-:W-:-:S02]  /*2640*/  FFMA.FTZ R22, R87, R112, -R21 ;  /* 0x0000007057167223 */ /* 0x000fc40000010815 */
[----:B------:R-:W-:Y:S01]  /*2650*/  FADD.FTZ R114, -R110, R23 ;  /* 0x000000176e727221 */ /* 0x000fe20000010100 */
[----:B------:R-:W3:Y:S01]  /*2660*/  SHFL.UP PT, R88, R95, 0x8, RZ ;  /* 0x050000005f587989 */ /* 0x000ee200000e00ff */
[----:B------:R-:W-:Y:S02]  /*2670*/  FADD.FTZ R22, R111, R22 ;  /* 0x000000166f167221 */ /* 0x000fe40000010000 */
[C---:B------:R-:W-:Y:S02]  /*2680*/  FMUL.FTZ R23, R93.reuse, -R114 ;  /* 0x800000725d177220 */ /* 0x040fe40000410000 */
[-C--:B------:R-:W-:Y:S02]  /*2690*/  FMUL.FTZ R21, R93, -R22.reuse ;  /* 0x800000165d157220 */ /* 0x080fe40000410000 */
[C---:B------:R-:W-:Y:S02]  /*26a0*/  FFMA.FTZ R23, R97.reuse, R22, -R23 ;  /* 0x0000001661177223 */ /* 0x040fe40000010817 */
[----:B------:R-:W-:-:S02]  /*26b0*/  FFMA.FTZ R22, R97, R114, R21 ;  /* 0x0000007261167223 */ /* 0x000fc40000010015 */
[C---:B0-----:R-:W-:Y:S02]  /*26c0*/  FMUL.FTZ R114, R95.reuse, R100 ;  /* 0x000000645f727220 */ /* 0x041fe40000410000 */
[-C--:B-1----:R-:W-:Y:S02]  /*26d0*/  FMUL.FTZ R105, R95, R104.reuse ;  /* 0x000000685f697220 */ /* 0x082fe40000410000 */
[----:B------:R-:W-:Y:S02]  /*26e0*/  FFMA.FTZ R114, R109, R104, R114 ;  /* 0x000000686d727223 */ /* 0x000fe40000010072 */
[----:B--2---:R-:W-:Y:S02]  /*26f0*/  FMUL.FTZ R99, R95, R20 ;  /* 0x000000145f637220 */ /* 0x004fe40000410000 */
[----:B------:R-:W-:Y:S02]  /*2700*/  FFMA.FTZ R105, R109, R100, -R105 ;  /* 0x000000646d697223 */ /* 0x000fe40000010869 */
[----:B---3--:R-:W-:-:S02]  /*2710*/  FMUL.FTZ R21, R95, R88 ;  /* 0x000000585f157220 */ /* 0x008fc40000410000 */
[C---:B------:R-:W-:Y:S02]  /*2720*/  FFMA.FTZ R88, R109.reuse, R88, R99 ;  /* 0x000000586d587223 */ /* 0x040fe40000010063 */
[----:B------:R-:W-:Y:S01]  /*2730*/  @P3 FFMA.FTZ R109, R109, R20, -R21 ;  /* 0x000000146d6d3223 */ /* 0x000fe20000010815 */
[----:B------:R-:W-:Y:S01]  /*2740*/  HFMA2.MMA R21, -RZ, RZ, 0, 0 ;  /* 0x00000000ff157435 */ /* 0x000fe200000001ff */
[----:B------:R-:W-:Y:S01]  /*2750*/  @P3 FADD.FTZ R107, R107, R114 ;  /* 0x000000726b6b3221 */ /* 0x000fe20000010000 */
[----:B------:R-:W-:Y:S01]  /*2760*/  FSEL R114, R95, R88, !P3 ;  /* 0x000000585f727208 */ /* 0x000fe20005800000 */
[----:B------:R-:W-:Y:S01]  /*2770*/  @P3 FADD.FTZ R108, R108, R105 ;  /* 0x000000696c6c3221 */ /* 0x000fe20000010000 */
[----:B------:R-:W0:Y:S01]  /*2780*/  SHFL.UP PT, R115, R109, 0x10, RZ ;  /* 0x060000006d737989 */ /* 0x000e2200000e00ff */
[C---:B------:R-:W-:Y:S01]  /*2790*/  FMUL.FTZ R105, R74.reuse, R101 ;  /* 0x000000654a697220 */ /* 0x040fe20000410000 */
[----:B------:R-:W-:Y:S01]  /*27a0*/  ISETP.GE.AND P3, PT, R55, 0x10, PT ;  /* 0x000000103700780c */ /* 0x000fe20003f66270 */
[----:B------:R-:W-:Y:S01]  /*27b0*/  FMUL.FTZ R104, R74, R102 ;  /* 0x000000664a687220 */ /* 0x000fe20000410000 */
[----:B------:R-:W1:Y:S01]  /*27c0*/  SHFL.UP PT, R116, R107, 0x10, RZ ;  /* 0x060000006b747989 */ /* 0x000e6200000e00ff */
[----:B------:R-:W-:Y:S01]  /*27d0*/  FADD.FTZ R100, -R105, R22 ;  /* 0x0000001669647221 */ /* 0x000fe20000010100 */
[----:B------:R-:W-:Y:S01]  /*27e0*/  MOV R20, 0x3f800000 ;  /* 0x3f80000000147802 */ /* 0x000fe20000000f00 */
[----:B------:R-:W-:Y:S01]  /*27f0*/  FADD.FTZ R95, R104, R23 ;  /* 0x00000017685f7221 */ /* 0x000fe20000010000 */
[----:B------:R-:W2:Y:S01]  /*2800*/  SHFL.UP PT, R88, R108, 0x10, RZ ;  /* 0x060000006c587989 */ /* 0x000ea200000e00ff */
[C---:B------:R-:W-:Y:S01]  /*2810*/  FMUL.FTZ R124, R86.reuse, -R100 ;  /* 0x80000064567c7220 */ /* 0x040fe20000410000 */
[----:B------:R-:W-:Y:S01]  /*2820*/  CS2R R22, SRZ ;  /* 0x0000000000167805 */ /* 0x000fe2000001ff00 */
[-C--:B------:R-:W-:Y:S01]  /*2830*/  FMUL.FTZ R119, R86, -R95.reuse ;  /* 0x8000005f56777220 */ /* 0x080fe20000410000 */
[----:B------:R-:W3:Y:S01]  /*2840*/  SHFL.UP PT, R117, R114, 0x10, RZ ;  /* 0x0600000072757989 */ /* 0x000ee200000e00ff */
[----:B------:R-:W-:-:S02]  /*2850*/  FFMA.FTZ R99, R91, R95, -R124 ;  /* 0x0000005f5b637223 */ /* 0x000fc4000001087c */
[----:B------:R-:W-:Y:S01]  /*2860*/  FMUL.FTZ R95, R86, -R118 ;  /* 0x80000076565f7220 */ /* 0x000fe20000410000 */
[----:B------:R-:W4:Y:S01]  /*2870*/  @P2 LDS.128 R20, [UR4+0x1760] ;  /* 0x00176004ff142984 */ /* 0x000f220008000c00 */
[C---:B------:R-:W-:Y:S01]  /*2880*/  FFMA.FTZ R100, R91.reuse, R100, R119 ;  /* 0x000000645b647223 */ /* 0x040fe20000010077 */
[----:B------:R-:W-:Y:S01]  /*2890*/  ISETP.GT.U32.AND P2, PT, R82, 0x1d, PT ;  /* 0x0000001d5200780c */ /* 0x000fe20003f44070 */
[-C--:B------:R-:W-:Y:S02]  /*28a0*/  FFMA.FTZ R95, R91, R120.reuse, -R95 ;  /* 0x000000785b5f7223 */ /* 0x080fe4000001085f */
[----:B------:R-:W-:Y:S02]  /*28b0*/  FMUL.FTZ R120, R86, -R120 ;  /* 0x8000007856787220 */ /* 0x000fe40000410000 */
[----:B------:R-:W-:Y:S02]  /*28c0*/  FMUL.FTZ R102, R75, R102 ;  /* 0x000000664b667220 */ /* 0x000fe40000410000 */
[----:B0-----:R-:W-:-:S02]  /*28d0*/  FMUL.FTZ R122, R114, R115 ;  /* 0x00000073727a7220 */ /* 0x001fc40000410000 */
[----:B------:R-:W-:Y:S02]  /*28e0*/  FMUL.FTZ R101, R75, R101 ;  /* 0x000000654b657220 */ /* 0x000fe40000410000 */
[----:B-1----:R-:W-:Y:S02]  /*28f0*/  FMUL.FTZ R121, R114, R116 ;  /* 0x0000007472797220 */ /* 0x002fe40000410000 */
[----:B------:R-:W-:Y:S02]  /*2900*/  FADD.FTZ R99, R102, R99 ;  /* 0x0000006366637221 */ /* 0x000fe40000010000 */
[-C--:B--2---:R-:W-:Y:S02]  /*2910*/  FMUL.FTZ R123, R114, R88.reuse ;  /* 0x00000058727b7220 */ /* 0x084fe40000410000 */
[C---:B------:R-:W-:Y:S02]  /*2920*/  FFMA.FTZ R121, R109.reuse, R88, -R121 ;  /* 0x000000586d797223 */ /* 0x040fe40000010879 */
[----:B---3--:R-:W-:-:S02]  /*2930*/  FFMA.FTZ R119, R109, R117, R122 ;  /* 0x000000756d777223 */ /* 0x008fc4000001007a */
[C---:B------:R-:W-:Y:S02]  /*2940*/  FMUL.FTZ R122, R114.reuse, R117 ;  /* 0x00000075727a7220 */ /* 0x040fe40000410000 */
[C---:B------:R-:W-:Y:S01]  /*2950*/  FFMA.FTZ R116, R109.reuse, R116, R123 ;  /* 0x000000746d747223 */ /* 0x040fe2000001007b */
[----:B------:R-:W-:Y:S01]  /*2960*/  FSEL R114, R114, R119, !P3 ;  /* 0x0000007772727208 */ /* 0x000fe20005800000 */
[----:B------:R-:W-:Y:S01]  /*2970*/  @P3 FFMA.FTZ R109, R109, R115, -R122 ;  /* 0x000000736d6d3223 */ /* 0x000fe2000001087a */
[----:B------:R0:W1:Y:S01]  /*2980*/  SHFL.DOWN PT, R119, R99, 0x1, 0x1f ;  /* 0x08201f0063777f89 */ /* 0x00006200000e0000 */
[----:B------:R-:W-:Y:S02]  /*2990*/  @P3 FADD.FTZ R108, R108, R121 ;  /* 0x000000796c6c3221 */ /* 0x000fe40000010000 */
[----:B------:R-:W-:Y:S01]  /*29a0*/  @P3 FADD.FTZ R107, R107, R116 ;  /* 0x000000746b6b3221 */ /* 0x000fe20000010000 */
[----:B------:R-:W2:Y:S01]  /*29b0*/  SHFL.UP PT, R114, R114, 0x1, RZ ;  /* 0x0420000072727989 */ /* 0x000ea200000e00ff */
[----:B------:R-:W-:Y:S01]  /*29c0*/  FFMA.FTZ R88, R91, R118, R120 ;  /* 0x000000765b587223 */ /* 0x000fe20000010078 */
[----:B------:R-:W-:Y:S01]  /*29d0*/  ISETP.GT.U32.AND P3, PT, R82, 0x1b, PT ;  /* 0x0000001b5200780c */ /* 0x000fe20003f64070 */
[----:B------:R-:W-:Y:S01]  /*29e0*/  FADD.FTZ R100, -R101, R100 ;  /* 0x0000006465647221 */ /* 0x000fe20000010100 */
        /* <DEDUP_REMOVED lines=18> */
.L_x_13050:
[----:B-12-4-:R-:W-:Y:S05]  /*2b10*/  BSYNC B0 ;  /* 0x0000000000007941 */ /* 0x016fea0003800000 */
.L_x_13049:
[----:B0-----:R0:W1:Y:S01]  /*2b20*/  SHFL.DOWN PT, R117, R95, 0x2, 0x1f ;  /* 0x08401f005f757f89 */ /* 0x00106200000e0000 */
[----:B------:R-:W-:Y:S03]  /*2b30*/  BSSY B0, `(.L_x_13051) ;  /* 0x0000010000007945 */ /* 0x000fe60003800000 */
[----:B------:R0:W2:Y:S04]  /*2b40*/  SHFL.DOWN PT, R119, R88, 0x2, 0x1f ;  /* 0x08401f0058777f89 */ /* 0x0000a800000e0000 */
[----:B------:R0:W4:Y:S04]  /*2b50*/  SHFL.DOWN PT, R115, R99, 0x2, 0x1f ;  /* 0x08401f0063737f89 */ /* 0x00012800000e0000 */
[----:B------:R0:W3:Y:S01]  /*2b60*/  SHFL.DOWN PT, R121, R100, 0x2, 0x1f ;  /* 0x08401f0064797f89 */ /* 0x0000e200000e0000 */
[----:B------:R-:W-:Y:S05]  /*2b70*/  @P2 BRA `(.L_x_13052) ;  /* 0x000000b000002947 */ /* 0x000fea0003800000 */
[C---:B---3--:R-:W-:Y:S02]  /*2b80*/  FMUL.FTZ R118, R88.reuse, R121 ;  /* 0x0000007958767220 */ /* 0x048fe40000410000 */
[----:B--2---:R-:W-:-:S02]  /*2b90*/  FMUL.FTZ R116, R88, R119 ;  /* 0x0000007758747220 */ /* 0x004fc40000410000 */
        /* <DEDUP_REMOVED lines=9> */
.L_x_13052:
[----:B------:R-:W-:Y:S05]  /*2c30*/  BSYNC B0 ;  /* 0x0000000000007941 */ /* 0x000fea0003800000 */
.L_x_13051:
[----:B-1----:R1:W0:Y:S01]  /*2c40*/  SHFL.DOWN PT, R117, R95, 0x4, 0x1f ;  /* 0x08801f005f757f89 */ /* 0x00222200000e0000 */
[----:B------:R-:W-:Y:S03]  /*2c50*/  BSSY B0, `(.L_x_13053) ;  /* 0x0000010000007945 */ /* 0x000fe60003800000 */
[----:B--2---:R1:W2:Y:S04]  /*2c60*/  SHFL.DOWN PT, R119, R88, 0x4, 0x1f ;  /* 0x08801f0058777f89 */ /* 0x0042a800000e0000 */
[----:B----4-:R1:W4:Y:S04]  /*2c70*/  SHFL.DOWN PT, R115, R99, 0x4, 0x1f ;  /* 0x08801f0063737f89 */ /* 0x01032800000e0000 */
[----:B---3--:R1:W3:Y:S01]  /*2c80*/  SHFL.DOWN PT, R121, R100, 0x4, 0x1f ;  /* 0x08801f0064797f89 */ /* 0x0082e200000e0000 */
        /* <DEDUP_REMOVED lines=12> */
.L_x_13054:
[----:B------:R-:W-:Y:S05]  /*2d50*/  BSYNC B0 ;  /* 0x0000000000007941 */ /* 0x000fea0003800000 */
.L_x_13053:
[----:B0-----:R0:W1:Y:S01]  /*2d60*/  SHFL.DOWN PT, R117, R95, 0x8, 0x1f ;  /* 0x09001f005f757f89 */ /* 0x00106200000e0000 */
        /* <DEDUP_REMOVED lines=16> */
.L_x_13056:
[----:B------:R-:W-:Y:S05]  /*2e70*/  BSYNC B0 ;  /* 0x0000000000007941 */ /* 0x000fea0003800000 */
.L_x_13055:
        /* <DEDUP_REMOVED lines=17> */
.L_x_13058:
[----:B------:R-:W-:Y:S05]  /*2f90*/  BSYNC B0 ;  /* 0x0000000000007941 */ /* 0x000fea0003800000 */
.L_x_13057:
[----:B0-----:R-:W-:Y:S01]  /*2fa0*/  SHFL.DOWN PT, R117, R88, 0x1, 0x1f ;  /* 0x08201f0058757f89 */ /* 0x001fe200000e0000 */
[----:B------:R-:W-:Y:S01]  /*2fb0*/  ISETP.NE.AND P2, PT, R56, RZ, PT ;  /* 0x000000ff3800720c */ /* 0x000fe20003f45270 */
[----:B------:R-:W-:Y:S02]  /*2fc0*/  BSSY B0, `(.L_x_13059) ;  /* 0x00000df000007945 */ /* 0x000fe40003800000 */
[----:B------:R-:W0:Y:S04]  /*2fd0*/  SHFL.IDX PT, R116, R23, RZ, 0x1f ;  /* 0x00001fff17747589 */ /* 0x000e2800000e0000 */
[----:B----4-:R-:W4:Y:S04]  /*2fe0*/  SHFL.IDX PT, R115, R22, RZ, 0x1f ;  /* 0x00001fff16737589 */ /* 0x010f2800000e0000 */
[----:B--2---:R-:W2:Y:S04]  /*2ff0*/  SHFL.DOWN PT, R119, R95, 0x1, 0x1f ;  /* 0x08201f005f777f89 */ /* 0x004ea800000e0000 */
[----:B---3--:R-:W3:Y:S04]  /*3000*/  SHFL.DOWN PT, R121, R99, 0x1, 0x1f ;  /* 0x08201f0063797f89 */ /* 0x008ee800000e0000 */
[----:B------:R-:W5:Y:S04]  /*3010*/  SHFL.DOWN PT, R120, R100, 0x1, 0x1f ;  /* 0x08201f0064787f89 */ /* 0x000f6800000e0000 */
[----:B-1----:R-:W-:Y:S01]  /*3020*/  SHFL.IDX PT, R88, R88, RZ, 0x1f ;  /* 0x00001fff58587589 */ /* 0x002fe200000e0000 */
[----:B0-----:R-:W-:-:S03]  /*3030*/  @P1 FMUL.FTZ R118, R117, R116 ;  /* 0x0000007475761220 */ /* 0x001fc60000410000 */
[----:B------:R-:W-:Y:S01]  /*3040*/  SHFL.IDX PT, R95, R95, RZ, 0x1f ;  /* 0x00001fff5f5f7589 */ /* 0x000fe200000e0000 */
[----:B----4-:R-:W-:-:S03]  /*3050*/  @P1 FMUL.FTZ R117, R117, R115 ;  /* 0x0000007375751220 */ /* 0x010fc60000410000 */
[----:B------:R-:W-:Y:S01]  /*3060*/  SHFL.IDX PT, R100, R100, RZ, 0x1f ;  /* 0x00001fff64647589 */ /* 0x000fe200000e0000 */
[C---:B--2---:R-:W-:Y:S02]  /*3070*/  @P1 FFMA.FTZ R118, R119.reuse, R115, -R118 ;  /* 0x0000007377761223 */ /* 0x044fe40000010876 */
[----:B------:R-:W-:Y:S02]  /*3080*/  @P1 FFMA.FTZ R117, R119, R116, R117 ;  /* 0x0000007477751223 */ /* 0x000fe40000010075 */
[----:B---3--:R-:W-:Y:S02]  /*3090*/  @P1 FADD.FTZ R115, R121, R118 ;  /* 0x0000007679731221 */ /* 0x008fe40000010000 */
[----:B------:R-:W-:Y:S02]  /*30a0*/  FMUL.FTZ R118, R114, R26 ;  /* 0x0000001a72767220 */ /* 0x000fe40000410000 */
[----:B-----5:R-:W-:Y:S01]  /*30b0*/  @P1 FADD.FTZ R116, R120, R117 ;  /* 0x0000007578741221 */ /* 0x020fe20000010000 */
[----:B------:R-:W-:Y:S01]  /*30c0*/  ISETP.NE.AND P1, PT, R55, RZ, PT ;  /* 0x000000ff3700720c */ /* 0x000fe20003f25270 */
[----:B------:R-:W-:-:S02]  /*30d0*/  FMUL.FTZ R117, R115, -R39 ;  /* 0x8000002773757220 */ /* 0x000fc40000410000 */
[----:B------:R-:W-:Y:S02]  /*30e0*/  FMUL.FTZ R114, R114, R27 ;  /* 0x0000001b72727220 */ /* 0x000fe40000410000 */
[C---:B------:R-:W-:Y:S02]  /*30f0*/  FMUL.FTZ R39, R116.reuse, -R39 ;  /* 0x8000002774277220 */ /* 0x040fe40000410000 */
[C---:B------:R-:W-:Y:S02]  /*3100*/  FFMA.FTZ R118, R109.reuse, R27, R118 ;  /* 0x0000001b6d767223 */ /* 0x040fe40000010076 */
[----:B------:R-:W-:Y:S02]  /*3110*/  FFMA.FTZ R116, R116, R38, R117 ;  /* 0x0000002674747223 */ /* 0x000fe40000010075 */
[----:B------:R-:W-:Y:S02]  /*3120*/  FFMA.FTZ R109, R109, R26, -R114 ;  /* 0x0000001a6d6d7223 */ /* 0x000fe40000010872 */
[----:B------:R-:W-:-:S02]  /*3130*/  FFMA.FTZ R115, R115, R38, -R39 ;  /* 0x0000002673737223 */ /* 0x000fc40000010827 */
[----:B------:R-:W-:Y:S02]  /*3140*/  @P0 FADD.FTZ R27, R107, R118 ;  /* 0x000000766b1b0221 */ /* 0x000fe40000010000 */
[----:B------:R-:W-:Y:S02]  /*3150*/  FADD.FTZ R39, -R113, R116 ;  /* 0x0000007471277221 */ /* 0x000fe40000010100 */
[----:B------:R-:W-:Y:S01]  /*3160*/  @P0 FADD.FTZ R26, R108, R109 ;  /* 0x0000006d6c1a0221 */ /* 0x000fe20000010000 */
[----:B------:R-:W-:Y:S01]  /*3170*/  ISETP.GT.AND P0, PT, R55, 0x1e, PT ;  /* 0x0000001e3700780c */ /* 0x000fe20003f04270 */
[----:B------:R-:W-:Y:S02]  /*3180*/  FADD.FTZ R112, R112, R115 ;  /* 0x0000007370707221 */ /* 0x000fe40000010000 */
[----:B------:R-:W-:Y:S02]  /*3190*/  FMUL.FTZ R107, R25, R27 ;  /* 0x0000001b196b7220 */ /* 0x000fe40000410000 */
[----:B------:R-:W-:-:S02]  /*31a0*/  FMUL.FTZ R38, R90, -R39 ;  /* 0x800000275a267220 */ /* 0x000fc40000410000 */
[----:B------:R-:W-:Y:S02]  /*31b0*/  FMUL.FTZ R25, R25, R26 ;  /* 0x0000001a19197220 */ /* 0x000fe40000410000 */
[----:B------:R-:W-:Y:S02]  /*31c0*/  FMUL.FTZ R108, R90, -R112 ;  /* 0x800000705a6c7220 */ /* 0x000fe40000410000 */
        /* <DEDUP_REMOVED lines=10> */
[----:B------:R-:W-:Y:S02]  /*3270*/  FMUL.FTZ R25, R86, R38 ;  /* 0x0000002656197220 */ /* 0x000fe40000410000 */
[----:B------:R-:W-:Y:S02]  /*3280*/  FMUL.FTZ R108, R93, -R110 ;  /* 0x8000006e5d6c7220 */ /* 0x000fe40000410000 */
[----:B------:R-:W-:Y:S02]  /*3290*/  FFMA.FTZ R106, R91, R38, R26 ;  /* 0x000000265b6a7223 */ /* 0x000fe4000001001a */
[----:B------:R-:W-:Y:S02]  /*32a0*/  FFMA.FTZ R114, R97, R110, R27 ;  /* 0x0000006e61727223 */ /* 0x000fe4000001001b */
[----:B------:R-:W-:Y:S02]  /*32b0*/  FFMA.FTZ R26, R91, R24, -R25 ;  /* 0x000000185b1a7223 */ /* 0x000fe40000010819 */
[----:B------:R-:W-:-:S02]  /*32c0*/  FFMA.FTZ R25, R97, R111, -R108 ;  /* 0x0000006f61197223 */ /* 0x000fc4000001086c */
[----:B------:R-:W-:Y:S02]  /*32d0*/  FADD.FTZ R105, -R105, R114 ;  /* 0x0000007269697221 */ /* 0x000fe40000010100 */
[----:B------:R-:W-:Y:S02]  /*32e0*/  FADD.FTZ R104, R104, R25 ;  /* 0x0000001968687221 */ /* 0x000fe40000010000 */
        /* <DEDUP_REMOVED lines=9> */
[----:B------:R-:W-:-:S02]  /*3380*/  FFMA.FTZ R27, R75, R24, RZ ;  /* 0x000000184b1b7223 */ /* 0x000fc400000100ff */
[----:B------:R-:W-:Y:S02]  /*3390*/  FADD.FTZ R86, -R101, R86 ;  /* 0x0000005665567221 */ /* 0x000fe40000010100 */
[C---:B------:R-:W-:Y:S02]  /*33a0*/  FFMA.FTZ R25, R97.reuse, R108, -R26 ;  /* 0x0000006c61197223 */ /* 0x040fe4000001081a */
[----:B------:R-:W-:Y:S02]  /*33b0*/  FFMA.FTZ R93, R97, R106, R93 ;  /* 0x0000006a615d7223 */ /* 0x000fe4000001005d */
[----:B------:R-:W-:Y:S02]  /*33c0*/  FFMA.FTZ R114, R74, R108, R27 ;  /* 0x0000006c4a727223 */ /* 0x000fe4000001001b */
[----:B------:R-:W-:Y:S02]  /*33d0*/  FMUL.FTZ R27, R86, R85 ;  /* 0x00000055561b7220 */ /* 0x000fe40000410000 */
[----:B------:R-:W-:-:S02]  /*33e0*/  FADD.FTZ R25, R98, R25 ;  /* 0x0000001962197221 */ /* 0x000fc40000010000 */
[----:B------:R-:W-:Y:S02]  /*33f0*/  FADD.FTZ R98, RZ, R93 ;  /* 0x0000005dff627221 */ /* 0x000fe40000010000 */
[-C--:B------:R-:W-:Y:S02]  /*3400*/  FFMA.FTZ R89, R4, -R85.reuse, R24 ;  /* 0x8000005504597223 */ /* 0x080fe40000010018 */
[-C--:B------:R-:W-:Y:S02]  /*3410*/  FFMA.FTZ R91, R5, -R92.reuse, R108 ;  /* 0x8000005c055b7223 */ /* 0x080fe4000001006c */
[----:B------:R-:W-:Y:S02]  /*3420*/  FMUL.FTZ R93, R105, R92 ;  /* 0x0000005c695d7220 */ /* 0x000fe40000410000 */
[----:B------:R-:W-:Y:S02]  /*3430*/  FMUL.FTZ R85, R102, R85 ;  /* 0x0000005566557220 */ /* 0x000fe40000410000 */
[----:B------:R-:W-:-:S02]  /*3440*/  FMUL.FTZ R108, R38, R27 ;  /* 0x0000001b266c7220 */ /* 0x000fc40000410000 */
[----:B------:R-:W-:Y:S02]  /*3450*/  FMUL.FTZ R24, R90, R98 ;  /* 0x000000625a187220 */ /* 0x000fe40000410000 */
[----:B------:R-:W-:Y:S02]  /*3460*/  FMUL.FTZ R92, R104, R92 ;  /* 0x0000005c685c7220 */ /* 0x000fe40000410000 */
[----:B------:R-:W-:Y:S02]  /*3470*/  FMUL.FTZ R97, R106, R93 ;  /* 0x0000005d6a617220 */ /* 0x000fe40000410000 */
[----:B------:R-:W-:Y:S02]  /*3480*/  FFMA.FTZ R108, R85, R89, R108 ;  /* 0x00000059556c7223 */ /* 0x000fe4000001006c */
[-C--:B------:R-:W-:Y:S02]  /*3490*/  FMUL.FTZ R26, R90, R25.reuse ;  /* 0x000000195a1a7220 */ /* 0x080fe40000410000 */
[----:B------:R-:W-:-:S02]  /*34a0*/  FFMA.FTZ R90, R87, R25, -R24 ;  /* 0x00000019575a7223 */ /* 0x000fc40000010818 */
[----:B------:R-:W-:Y:S02]  /*34b0*/  FMUL.FTZ R24, R38, R85 ;  /* 0x0000005526187220 */ /* 0x000fe40000410000 */
[----:B------:R-:W-:Y:S02]  /*34c0*/  FFMA.FTZ R97, R92, R91, R97 ;  /* 0x0000005b5c617223 */ /* 0x000fe40000010061 */
[----:B------:R-:W-:Y:S02]  /*34d0*/  FADD.FTZ R108, RZ, R108 ;  /* 0x0000006cff6c7221 */ /* 0x000fe40000010000 */
[----:B------:R-:W-:Y:S02]  /*34e0*/  FMUL.FTZ R116, R106, R92 ;  /* 0x0000005c6a747220 */ /* 0x000fe40000410000 */
[----:B------:R-:W-:Y:S02]  /*34f0*/  FFMA.FTZ R107, R89, R27, -R24 ;  /* 0x0000001b596b7223 */ /* 0x000fe40000010818 */
[----:B------:R-:W-:-:S02]  /*3500*/  FFMA.FTZ R87, R87, R98, R26 ;  /* 0x0000006257577223 */ /* 0x000fc4000001001a */
[----:B------:R-:W-:Y:S02]  /*3510*/  FADD.FTZ R24, R108, R97 ;  /* 0x000000616c187221 */ /* 0x000fe40000010000 */
[----:B------:R-:W-:Y:S02]  /*3520*/  FFMA.FTZ R26, R91, R93, -R116 ;  /* 0x0000005d5b1a7223 */ /* 0x000fe40000010874 */
[----:B------:R-:W-:Y:S02]  /*3530*/  FFMA.FTZ R101, R73, R25, R114 ;  /* 0x0000001949657223 */ /* 0x000fe40000010072 */
[----:B------:R-:W-:Y:S02]  /*3540*/  FADD.FTZ R108, R67, R90 ;  /* 0x0000005a436c7221 */ /* 0x000fe40000010000 */
[-C--:B------:R-:W-:Y:S02]  /*3550*/  FMUL.FTZ R93, R111, R96.reuse ;  /* 0x000000606f5d7220 */ /* 0x080fe40000410000 */
[----:B------:R-:W-:-:S02]  /*3560*/  FFMA.FTZ R90, R6, -R96, R25 ;  /* 0x80000060065a7223 */ /* 0x000fc40000010019 */
[----:B------:R-:W-:Y:S02]  /*3570*/  FFMA.FTZ R101, R72, R108, R101 ;  /* 0x0000006c48657223 */ /* 0x000fe40000010065 */
[----:B------:R-:W-:Y:S02]  /*3580*/  FADD.FTZ R97, -R67, R108 ;  /* 0x0000006c43617221 */ /* 0x000fe40000010100 */
[----:B------:R-:W-:Y:S01]  /*3590*/  FMUL.FTZ R25, R110, R96 ;  /* 0x000000606e197220 */ /* 0x000fe20000410000 */
[----:B------:R-:W0:Y:S01]  /*35a0*/  SHFL.DOWN PT, R113, R101, 0x1, 0x1f ;  /* 0x08201f0065717f89 */ /* 0x000e2200000e0000 */
[----:B------:R-:W-:Y:S02]  /*35b0*/  FMUL.FTZ R108, R98, R93 ;  /* 0x0000005d626c7220 */ /* 0x000fe40000410000 */
[----:B------:R-:W-:Y:S02]  /*35c0*/  FADD.FTZ R87, RZ, R87 ;  /* 0x00000057ff577221 */ /* 0x000fe40000010000 */
[----:B------:R-:W-:-:S02]  /*35d0*/  FMUL.FTZ R96, R94, R112 ;  /* 0x000000705e607220 */ /* 0x000fc40000410000 */
[----:B------:R-:W-:Y:S02]  /*35e0*/  FADD.FTZ R107, RZ, R107 ;  /* 0x0000006bff6b7221 */ /* 0x000fe40000010000 */
[----:B------:R-:W-:Y:S02]  /*35f0*/  FFMA.FTZ R109, R90, R25, -R108 ;  /* 0x000000195a6d7223 */ /* 0x000fe4000001086c */
[----:B------:R-:W-:Y:S02]  /*3600*/  FMUL.FTZ R94, R94, R39 ;  /* 0x000000275e5e7220 */ /* 0x000fe40000410000 */
[----:B------:R-:W-:Y:S02]  /*3610*/  FMUL.FTZ R25, R98, R25 ;  /* 0x0000001962197220 */ /* 0x000fe40000410000 */
[----:B------:R-:W-:Y:S02]  /*3620*/  FMUL.FTZ R108, R87, R96 ;  /* 0x00000060576c7220 */ /* 0x000fe40000410000 */
[----:B------:R-:W-:-:S02]  /*3630*/  FFMA.FTZ R27, R75, -R38, RZ ;  /* 0x800000264b1b7223 */ /* 0x000fc400000100ff */
[----:B------:R-:W-:Y:S02]  /*3640*/  FADD.FTZ R26, R107, R26 ;  /* 0x0000001a6b1a7221 */ /* 0x000fe40000010000 */
[----:B------:R-:W-:Y:S02]  /*3650*/  FFMA.FTZ R25, R93, R90, R25 ;  /* 0x0000005a5d197223 */ /* 0x000fe40000010019 */
[----:B------:R-:W-:Y:S02]  /*3660*/  FFMA.FTZ R107, R97, R94, -R108 ;  /* 0x0000005e616b7223 */ /* 0x000fe4000001086c */
[----:B------:R-:W-:Y:S02]  /*3670*/  FFMA.FTZ R27, R74, -R106, R27 ;  /* 0x8000006a4a1b7223 */ /* 0x000fe4000001001b */
[----:B------:R-:W-:Y:S02]  /*3680*/  FMUL.FTZ R94, R87, R94 ;  /* 0x0000005e575e7220 */ /* 0x000fe40000410000 */
[----:B------:R-:W-:-:S02]  /*3690*/  FADD.FTZ R24, R24, R25 ;  /* 0x0000001918187221 */ /* 0x000fc40000010000 */
[----:B------:R-:W-:Y:S02]  /*36a0*/  FADD.FTZ R26, R26, R109 ;  /* 0x0000006d1a1a7221 */ /* 0x000fe40000010000 */
[----:B------:R-:W-:Y:S02]  /*36b0*/  FFMA.FTZ R27, R73, -R98, R27 ;  /* 0x80000062491b7223 */ /* 0x000fe4000001001b */
[----:B------:R-:W-:Y:S02]  /*36c0*/  FFMA.FTZ R25, R96, R97, R94 ;  /* 0x0000006160197223 */ /* 0x000fe4000001005e */
[----:B------:R-:W-:Y:S01]  /*36d0*/  FADD.FTZ R108, R26, R107 ;  /* 0x0000006b1a6c7221 */ /* 0x000fe20000010000 */
[----:B------:R-:W-:Y:S01]  /*36e0*/  MOV R26, R101 ;  /* 0x00000065001a7202 */ /* 0x000fe20000000f00 */
[----:B------:R-:W-:Y:S02]  /*36f0*/  FFMA.FTZ R94, R72, -R87, R27 ;  /* 0x80000057485e7223 */ /* 0x000fe4000001001b */
[----:B------:R-:W-:Y:S01]  /*3700*/  FADD.FTZ R107, R24, R25 ;  /* 0x00000019186b7221 */ /* 0x000fe20000010000 */
[----:B------:R-:W1:Y:S01]  /*3710*/  SHFL.DOWN PT, R114, R108, 0x1, 0x1f ;  /* 0x08201f006c727f89 */ /* 0x000e6200000e0000 */
[----:B------:R-:W-:Y:S01]  /*3720*/  MOV R25, R108 ;  /* 0x0000006c00197202 */ /* 0x000fe20000000f00 */
[----:B0-----:R-:W-:Y:S01]  /*3730*/  @!P0 FADD.FTZ R26, R26, R113 ;  /* 0x000000711a1a8221 */ /* 0x001fe20000010000 */
[----:B------:R-:W-:Y:S01]  /*3740*/  MOV R27, R94 ;  /* 0x0000005e001b7202 */ /* 0x000fe20000000f00 */
[----:B------:R-:W0:Y:S01]  /*3750*/  SHFL.DOWN PT, R116, R94, 0x1, 0x1f ;  /* 0x08201f005e747f89 */ /* 0x000e2200000e0000 */
[----:B------:R-:W-:Y:S01]  /*3760*/  MOV R24, R107 ;  /* 0x0000006b00187202 */ /* 0x000fe20000000f00 */
[----:B------:R-:W-:-:S02]  /*3770*/  FADD.FTZ R15, R96, R15 ;  /* 0x0000000f600f7221 */ /* 0x000fc40000010000 */
[----:B------:R-:W2:Y:S01]  /*3780*/  SHFL.DOWN PT, R109, R107, 0x1, 0x1f ;  /* 0x08201f006b6d7f89 */ /* 0x000ea200000e0000 */
[----:B------:R-:W-:Y:S02]  /*3790*/  FADD.FTZ R14, R93, R14 ;  /* 0x0000000e5d0e7221 */ /* 0x000fe40000010000 */
[----:B------:R-:W-:Y:S02]  /*37a0*/  FADD.FTZ R13, R92, R13 ;  /* 0x0000000d5c0d7221 */ /* 0x000fe40000010000 */
[----:B------:R-:W-:Y:S02]  /*37b0*/  FADD.FTZ R12, R85, R12 ;  /* 0x0000000c550c7221 */ /* 0x000fe40000010000 */
[----:B-1----:R-:W-:Y:S02]  /*37c0*/  @!P0 FADD.FTZ R25, R25, R114 ;  /* 0x0000007219198221 */ /* 0x002fe40000010000 */
[----:B------:R-:W-:Y:S02]  /*37d0*/  FMUL.FTZ R114, R88, R22 ;  /* 0x0000001658727220 */ /* 0x000fe40000410000 */
[----:B0-----:R-:W-:Y:S01]  /*37e0*/  @!P0 FADD.FTZ R27, R27, R116 ;  /* 0x000000741b1b8221 */ /* 0x001fe20000010000 */
[----:B------:R-:W0:Y:S01]  /*37f0*/  SHFL.DOWN PT, R94, R25, 0x2, 0x1f ;  /* 0x08401f00195e7f89 */ /* 0x000e2200000e0000 */
[----:B--2---:R-:W-:-:S03]  /*3800*/  @!P0 FADD.FTZ R24, R24, R109 ;  /* 0x0000006d18188221 */ /* 0x004fc60000010000 */
[----:B------:R-:W1:Y:S01]  /*3810*/  SHFL.DOWN PT, R108, R27, 0x2, 0x1f ;  /* 0x08401f001b6c7f89 */ /* 0x000e6200000e0000 */
[----:B------:R-:W-:-:S03]  /*3820*/  ISETP.GT.AND P0, PT, R55, 0x1d, PT ;  /* 0x0000001d3700780c */ /* 0x000fc60003f04270 */
[----:B------:R-:W2:Y:S04]  /*3830*/  SHFL.DOWN PT, R109, R26, 0x2, 0x1f ;  /* 0x08401f001a6d7f89 */ /* 0x000ea800000e0000 */
[----:B------:R-:W3:Y:S06]  /*3840*/  SHFL.DOWN PT, R101, R24, 0x2, 0x1f ;  /* 0x08401f0018657f89 */ /* 0x000eec00000e0000 */
[----:B0-----:R-:W-:-:S02]  /*3850*/  @!P0 FADD.FTZ R25, R25, R94 ;  /* 0x0000005e19198221 */ /* 0x001fc40000010000 */
[----:B-1----:R-:W-:-:S03]  /*3860*/  @!P0 FADD.FTZ R27, R27, R108 ;  /* 0x0000006c1b1b8221 */ /* 0x002fc60000010000 */
        /* <DEDUP_REMOVED lines=20> */
[C---:B------:R-:W-:Y:S02]  /*39b0*/  FFMA.FTZ R23, R95.reuse, R23, R114 ;  /* 0x000000175f177223 */ /* 0x040fe40000010072 */
[C---:B------:R-:W-:Y:S01]  /*39c0*/  FFMA.FTZ R20, R95.reuse, R20, -R22 ;  /* 0x000000145f147223 */ /* 0x040fe20000010816 */
[----:B------:R-:W4:Y:S01]  /*39d0*/  SHFL.IDX PT, R101, R99, RZ, 0x1f ;  /* 0x00001fff63657589 */ /* 0x000f2200000e0000 */
[----:B------:R-:W-:Y:S02]  /*39e0*/  FFMA.FTZ R21, R95, R21, R88 ;  /* 0x000000155f157223 */ /* 0x000fe40000010058 */
[----:B------:R-:W-:Y:S02]  /*39f0*/  FADD.FTZ R23, R100, R23 ;  /* 0x0000001764177221 */ /* 0x000fe40000010000 */
[----:B------:R-:W-:Y:S02]  /*3a00*/  FMUL.FTZ R100, R37, R104 ;  /* 0x0000006825647220 */ /* 0x000fe40000410000 */
[----:B0-----:R-:W-:-:S02]  /*3a10*/  @!P0 FADD.FTZ R25, R25, R116 ;  /* 0x0000007419198221 */ /* 0x001fc40000010000 */
[----:B-1----:R-:W-:-:S03]  /*3a20*/  @!P0 FADD.FTZ R27, R27, R118 ;  /* 0x000000761b1b8221 */ /* 0x002fc60000010000 */
[----:B------:R-:W-:Y:S01]  /*3a30*/  SHFL.DOWN PT, R88, R25, 0x10, 0x1f ;  /* 0x0a001f0019587f89 */ /* 0x000fe200000e0000 */
[----:B--2---:R-:W-:-:S03]  /*3a40*/  @!P0 FADD.FTZ R26, R26, R109 ;  /* 0x0000006d1a1a8221 */ /* 0x004fc60000010000 */
[----:B------:R-:W-:Y:S01]  /*3a50*/  SHFL.DOWN PT, R94, R27, 0x10, 0x1f ;  /* 0x0a001f001b5e7f89 */ /* 0x000fe200000e0000 */
[----:B---3--:R-:W-:-:S03]  /*3a60*/  @!P0 FADD.FTZ R24, R24, R107 ;  /* 0x0000006b18188221 */ /* 0x008fc60000010000 */
[----:B------:R-:W0:Y:S01]  /*3a70*/  SHFL.DOWN PT, R95, R26, 0x10, 0x1f ;  /* 0x0a001f001a5f7f89 */ /* 0x000e2200000e0000 */
[----:B------:R-:W-:Y:S01]  /*3a80*/  FMUL.FTZ R107, R37, R112 ;  /* 0x00000070256b7220 */ /* 0x000fe20000410000 */
[----:B------:R-:W-:Y:S01]  /*3a90*/  ISETP.GT.AND P0, PT, R55, 0xf, PT ;  /* 0x0000000f3700780c */ /* 0x000fe20003f04270 */
[----:B----4-:R-:W-:Y:S01]  /*3aa0*/  FADD.FTZ R22, R101, R108 ;  /* 0x0000006c65167221 */ /* 0x010fe20000010000 */
[----:B------:R-:W1:Y:S01]  /*3ab0*/  SHFL.DOWN PT, R99, R24, 0x10, 0x1f ;  /* 0x0a001f0018637f89 */ /* 0x000e6200000e0000 */
[----:B------:R-:W-:Y:S02]  /*3ac0*/  FFMA.FTZ R108, R36, R39, -R107 ;  /* 0x00000027246c7223 */ /* 0x000fe4000001086b */
[----:B------:R-:W-:Y:S01]  /*3ad0*/  FMUL.FTZ R101, R37, R111 ;  /* 0x0000006f25657220 */ /* 0x000fe20000410000 */
[----:B------:R2:W-:Y:S01]  /*3ae0*/  @!P2 STS.128 [UR4+0x1760], R20 ;  /* 0x00176014ff00a988 */ /* 0x0005e20008000c04 */
[----:B------:R-:W-:Y:S02]  /*3af0*/  FMUL.FTZ R108, R87, R108 ;  /* 0x0000006c576c7220 */ /* 0x000fe40000410000 */
[----:B------:R-:W-:-:S02]  /*3b00*/  FMUL.FTZ R87, R37, R39 ;  /* 0x0000002725577220 */ /* 0x000fc40000410000 */
[C---:B------:R-:W-:Y:S02]  /*3b10*/  FMUL.FTZ R39, R37.reuse, R102 ;  /* 0x0000006625277220 */ /* 0x040fe40000410000 */
[CC--:B------:R-:W-:Y:S02]  /*3b20*/  FFMA.FTZ R107, R36.reuse, R110.reuse, -R101 ;  /* 0x0000006e246b7223 */ /* 0x0c0fe40000010865 */
[-C--:B------:R-:W-:Y:S02]  /*3b30*/  FFMA.FTZ R101, R36, R105.reuse, -R100 ;  /* 0x0000006924657223 */ /* 0x080fe40000010864 */
[C---:B------:R-:W-:Y:S02]  /*3b40*/  FMUL.FTZ R110, R37.reuse, R110 ;  /* 0x0000006e256e7220 */ /* 0x040fe40000410000 */
[C---:B------:R-:W-:Y:S02]  /*3b50*/  FMUL.FTZ R105, R37.reuse, R105 ;  /* 0x0000006925697220 */ /* 0x040fe40000410000 */
[----:B------:R-:W-:-:S02]  /*3b60*/  FMUL.FTZ R37, R37, R86 ;  /* 0x0000005625257220 */ /* 0x000fc40000410000 */
[C---:B------:R-:W-:Y:S02]  /*3b70*/  FFMA.FTZ R39, R36.reuse, R86, -R39 ;  /* 0x0000005624277223 */ /* 0x040fe40000010827 */
[C---:B--2---:R-:W-:Y:S02]  /*3b80*/  FFMA.FTZ R22, R36.reuse, R112, R87 ;  /* 0x0000007024167223 */ /* 0x044fe40000010057 */
[C---:B------:R-:W-:Y:S02]  /*3b90*/  FFMA.FTZ R21, R36.reuse, R111, R110 ;  /* 0x0000006f24157223 */ /* 0x040fe4000001006e */
[----:B------:R-:W-:Y:S02]  /*3ba0*/  FFMA.FTZ R20, R36, R104, R105 ;  /* 0x0000006824147223 */ /* 0x000fe40000010069 */
[----:B------:R-:W-:Y:S02]  /*3bb0*/  FMUL.FTZ R107, R98, R107 ;  /* 0x0000006b626b7220 */ /* 0x000fe40000410000 */
[----:B------:R-:W-:-:S02]  /*3bc0*/  FMUL.FTZ R101, R106, R101 ;  /* 0x000000656a657220 */ /* 0x000fc40000410000 */
[----:B------:R-:W-:Y:S02]  /*3bd0*/  FFMA.FTZ R36, R36, R102, R37 ;  /* 0x0000006624247223 */ /* 0x000fe40000010025 */
[----:B------:R-:W-:Y:S02]  /*3be0*/  FMUL.FTZ R39, R38, R39 ;  /* 0x0000002726277220 */ /* 0x000fe40000410000 */
[----:B0-----:R-:W-:Y:S02]  /*3bf0*/  @!P0 FADD.FTZ R26, R26, R95 ;  /* 0x0000005f1a1a8221 */ /* 0x001fe40000010000 */
[----:B------:R-:W-:Y:S02]  /*3c00*/  @!P0 FADD.FTZ R27, R27, R94 ;  /* 0x0000005e1b1b8221 */ /* 0x000fe40000010000 */
[----:B------:R-:W-:Y:S02]  /*3c10*/  @!P0 FADD.FTZ R25, R25, R88 ;  /* 0x0000005819198221 */ /* 0x000fe40000010000 */
[----:B-1----:R-:W-:-:S02]  /*3c20*/  @!P0 FADD.FTZ R24, R24, R99 ;  /* 0x0000006318188221 */ /* 0x002fc40000010000 */
        /* <DEDUP_REMOVED lines=24> */
.L_x_13060:
[----:B0-----:R-:W-:Y:S05]  /*3db0*/  BSYNC B0 ;  /* 0x0000000000007941 */ /* 0x001fea0003800000 */
.L_x_13059:
        /* <DEDUP_REMOVED lines=21> */
.L_x_13046:
[----:B------:R-:W-:Y:S01]  /*3f10*/  BAR.SYNC.DEFER_BLOCKING 0x0 ;  /* 0x0000000000007b1d */ /* 0x000fe20000010000 */
[----:B------:R-:W-:Y:S01]  /*3f20*/  ISETP.NE.AND P5, PT, R56, RZ, PT ;  /* 0x000000ff3800720c */ /* 0x000fe20003fa5270 */
[----:B------:R-:W-:Y:S01]  /*3f30*/  IMAD R8, R58, c[0x0][0x2d8], RZ ;  /* 0x0000b6003a087a24 */ /* 0x000fe200078e02ff */
[----:B------:R-:W-:Y:S01]  /*3f40*/  IADD3 R32, -R32, c[0x0][0x168], RZ ;  /* 0x00005a0020207a10 */ /* 0x000fe20007ffe1ff */
[C---:B------:R-:W-:Y:S01]  /*3f50*/  IMAD.WIDE.U32 R4, R63.reuse, c[0x0][0x2d8], RZ ;  /* 0x0000b6003f047a25 */ /* 0x040fe200078e00ff */
[----:B------:R-:W-:Y:S01]  /*3f60*/  LEA R9, P4, R48, c[0x0][0x330], 0x2 ;  /* 0x0000cc0030097a11 */ /* 0x000fe200078810ff */
[----:B------:R-:W-:Y:S02]  /*3f70*/  BSSY B0, `(.L_x_13062) ;  /* 0x0000024000007945 */ /* 0x000fe40003800000 */
[----:B------:R-:W-:-:S02]  /*3f80*/  IMAD R7, R63, c[0x0][0x2dc], R8 ;  /* 0x0000b7003f077a24 */ /* 0x000fc400078e0208 */
[----:B------:R-:W-:-:S03]  /*3f90*/  IMAD R8, R64, c[0x0][0x2e0], RZ ;  /* 0x0000b80040087a24 */ /* 0x000fc600078e02ff */
[----:B------:R-:W-:-:S05]  /*3fa0*/  IADD3 R5, R5, R7, RZ ;  /* 0x0000000705057210 */ /* 0x000fca0007ffe0ff */
[----:B------:R-:W-:-:S05]  /*3fb0*/  IMAD.WIDE.U32 R4, R65, c[0x0][0x2e0], R4 ;  /* 0x0000b80041047a25 */ /* 0x000fca00078e0004 */
[----:B------:R-:W-:Y:S01]  /*3fc0*/  IADD3 R4, P0, R40, R4, RZ ;  /* 0x0000000428047210 */ /* 0x000fe20007f1e0ff */
[----:B------:R1:W-:Y:S01]  /*3fd0*/  STS.128 [R55.X16], R12 ;  /* 0x0000000c37007388 */ /* 0x0003e2000000cc00 */
[----:B------:R-:W-:-:S06]  /*3fe0*/  NOP ;  /* 0x0000000000007918 */ /* 0x000fcc0000000000 */
[----:B------:R-:W-:Y:S04]  /*3ff0*/  LDS R11, [R55.X4] ;  /* 0x00000000370b7984 */ /* 0x000fe80000004800 */
[----:B------:R-:W-:Y:S04]  /*4000*/  LDS R21, [R55.X4+0x80] ;  /* 0x0000800037157984 */ /* 0x000fe80000004800 */
        /* <DEDUP_REMOVED lines=26> */
.L_x_13063:
[----:B------:R-:W-:Y:S05]  /*41b0*/  BSYNC B0 ;  /* 0x0000000000007941 */ /* 0x000fea0003800000 */
.L_x_13062:
[----:B------:R-:W-:Y:S01]  /*41c0*/  @!P0 STG.E [R8.64+-0x180], R21 ;  /* 0xfffe801508008986 */ /* 0x000fe2000c101906 */
[----:B------:R-:W-:Y:S01]  /*41d0*/  FADD.FTZ R4, R16, R59 ;  /* 0x0000003b10047221 */ /* 0x000fe20000010000 */
[----:B------:R-:W-:Y:S01]  /*41e0*/  BSSY B0, `(.L_x_13064) ;  /* 0x0000021000007945 */ /* 0x000fe20003800000 */
[----:B-1----:R-:W-:Y:S01]  /*41f0*/  IMAD R6, R58, c[0x0][0x2f8], RZ ;  /* 0x0000be003a067a24 */ /* 0x002fe200078e02ff */
[----:B------:R-:W-:Y:S04]  /*4200*/  @!P1 STG.E [R8.64+-0x100], R23 ;  /* 0xffff001708009986 */ /* 0x000fe8000c101906 */
[----:B------:R1:W-:Y:S04]  /*4210*/  @!P2 STG.E [R8.64+-0x80], R25 ;  /* 0xffff80190800a986 */ /* 0x0003e8000c101906 */
[----:B------:R-:W-:Y:S01]  /*4220*/  BAR.SYNC.DEFER_BLOCKING 0x0 ;  /* 0x0000000000007b1d */ /* 0x000fe20000010000 */
[----:B-1----:R-:W-:-:S05]  /*4230*/  IMAD R9, R63, c[0x0][0x2fc], R6 ;  /* 0x0000bf003f097a24 */ /* 0x002fca00078e0206 */
[----:B------:R1:W-:Y:S01]  /*4240*/  STS.128 [R55.X16], R16 ;  /* 0x0000001037007388 */ /* 0x0003e2000000cc00 */
[----:B------:R-:W-:-:S06]  /*4250*/  NOP ;  /* 0x0000000000007918 */ /* 0x000fcc0000000000 */
[----:B------:R-:W-:Y:S04]  /*4260*/  LDS R11, [R55.X4] ;  /* 0x00000000370b7984 */ /* 0x000fe80000004800 */
[----:B------:R-:W-:Y:S04]  /*4270*/  LDS R13, [R55.X4+0x80] ;  /* 0x00008000370d7984 */ /* 0x000fe80000004800 */
[----:B------:R-:W-:Y:S01]  /*4280*/  LDS R15, [R55.X4+0x100] ;  /* 0x00010000370f7984 */ /* 0x000fe20000004800 */
[----:B-1----:R-:W-:Y:S02]  /*4290*/  FADD.FTZ R17, R4, R17 ;  /* 0x0000001104117221 */ /* 0x002fe40000010000 */
[----:B------:R-:W-:Y:S01]  /*42a0*/  IMAD.WIDE.U32 R4, R63, c[0x0][0x2f8], RZ ;  /* 0x0000be003f047a25 */ /* 0x000fe200078e00ff */
[----:B------:R-:W-:Y:S03]  /*42b0*/  LDS R27, [R55.X4+0x180] ;  /* 0x00018000371b7984 */ /* 0x000fe60000004800 */
[----:B------:R-:W-:Y:S01]  /*42c0*/  FADD.FTZ R18, R17, R18 ;  /* 0x0000001211127221 */ /* 0x000fe20000010000 */
[----:B------:R-:W-:Y:S01]  /*42d0*/  @!P5 STS [0x200], R32 ;  /* 0x00020020ff00d388 */ /* 0x000fe20000000800 */
[----:B------:R-:W-:-:S02]  /*42e0*/  IADD3 R17, R5, R9, RZ ;  /* 0x0000000905117210 */ /* 0x000fc40007ffe0ff */
[----:B------:R-:W-:Y:S01]  /*42f0*/  FADD.FTZ R59, R18, R19 ;  /* 0x00000013123b7221 */ /* 0x000fe20000010000 */
        /* <DEDUP_REMOVED lines=15> */
.L_x_13065:
[----:B------:R-:W-:Y:S05]  /*43f0*/  BSYNC B0 ;  /* 0x0000000000007941 */ /* 0x000fea0003800000 */
.L_x_13064:
[----:B------:R-:W-:Y:S01]  /*4400*/  MOV R5, R17 ;  /* 0x0000001100057202 */ /* 0x000fe20000000f00 */
[----:B------:R-:W-:Y:S01]  /*4410*/  IMAD R6, R64, c[0x0][0x300], RZ ;  /* 0x0000c00040067a24 */ /* 0x000fe200078e02ff */
[----:B------:R-:W-:Y:S02]  /*4420*/  IADD3 R42, P1, R42, -0x180, RZ ;  /* 0xfffffe802a2a7810 */ /* 0x000fe40007f3e0ff */
[-C--:B------:R-:W-:Y:S01]  /*4430*/  ISETP.GE.AND P0, PT, R45, R10.reuse, PT ;  /* 0x0000000a2d00720c */ /* 0x080fe20003f06270 */
[----:B------:R-:W-:Y:S01]  /*4440*/  IMAD.WIDE.U32 R4, R65, c[0x0][0x300], R4 ;  /* 0x0000c00041047a25 */ /* 0x000fe200078e0004 */
[----:B------:R-:W-:Y:S02]  /*4450*/  IADD3.X R41, R41, -0x1, RZ, P1, !PT ;  /* 0xffffffff29297810 */ /* 0x000fe40000ffe4ff */
[----:B------:R-:W-:Y:S01]  /*4460*/  ISETP.GE.AND P1, PT, R44, R10, PT ;  /* 0x0000000a2c00720c */ /* 0x000fe20003f26270 */
[----:B-1----:R-:W-:Y:S01]  /*4470*/  IMAD R9, R65, c[0x0][0x304], R6 ;  /* 0x0000c10041097a24 */ /* 0x002fe200078e0206 */
[----:B------:R-:W-:-:S02]  /*4480*/  IADD3 R7, P3, R40, R4, RZ ;  /* 0x0000000428077210 */ /* 0x000fc40007f7e0ff */
[----:B------:R-:W-:Y:S02]  /*4490*/  IADD3 R4, P4, R42, c[0x0][0x340], RZ ;  /* 0x0000d0002a047a10 */ /* 0x000fe40007f9e0ff */
[----:B------:R-:W-:Y:S02]  /*44a0*/  IADD3.X R5, R0, R9, R5, P3, !PT ;  /* 0x0000000900057210 */ /* 0x000fe40001ffe405 */
[----:B------:R-:W-:Y:S02]  /*44b0*/  IADD3.X R0, R41, c[0x0][0x344], RZ, P4, !PT ;  /* 0x0000d10029007a10 */ /* 0x000fe400027fe4ff */
[----:B------:R-:W-:Y:S02]  /*44c0*/  LEA R4, P3, R7, R4, 0x2 ;  /* 0x0000000407047211 */ /* 0x000fe400078610ff */
[----:B------:R-:W-:Y:S02]  /*44d0*/  ISETP.GE.AND P2, PT, R43, R10, PT ;  /* 0x0000000a2b00720c */ /* 0x000fe40003f46270 */
[----:B------:R-:W-:-:S02]  /*44e0*/  LEA.HI.X R5, R7, R0, R5, 0x2, P3 ;  /* 0x0000000007057211 */ /* 0x000fc400018f1405 */
[----:B------:R-:W-:Y:S02]  /*44f0*/  ISETP.GT.AND P3, PT, R49, 0x1, PT ;  /* 0x000000013100780c */ /* 0x000fe40003f64270 */
[----:B------:R-:W-:Y:S01]  /*4500*/  IADD3 R46, R46, -0x80, RZ ;  /* 0xffffff802e2e7810 */ /* 0x000fe20007ffe0ff */
[----:B------:R1:W-:Y:S01]  /*4510*/  @!P0 STG.E [R4.64], R13 ;  /* 0x0000000d04008986 */ /* 0x0003e2000c101906 */
[----:B------:R-:W-:Y:S02]  /*4520*/  IADD3 R57, P0, R57, -0x200, RZ ;  /* 0xfffffe0039397810 */ /* 0x000fe40007f1e0ff */
[----:B------:R-:W-:Y:S01]  /*4530*/  IADD3 R49, R49, -0x1, RZ ;  /* 0xffffffff31317810 */ /* 0x000fe20007ffe0ff */
[----:B------:R1:W-:Y:S01]  /*4540*/  @!P1 STG.E [R4.64+0x80], R15 ;  /* 0x0000800f04009986 */ /* 0x0003e2000c101906 */
[----:B------:R-:W-:Y:S02]  /*4550*/  IADD3 R53, P1, R53, -0x200, RZ ;  /* 0xfffffe0035357810 */ /* 0x000fe40007f3e0ff */
[----:B------:R-:W-:Y:S01]  /*4560*/  IADD3.X R54, R54, -0x1, RZ, P0, !PT ;  /* 0xffffffff36367810 */ /* 0x000fe200007fe4ff */
[----:B------:R1:W-:Y:S01]  /*4570*/  @!P2 STG.E [R4.64+0x100], R27 ;  /* 0x0001001b0400a986 */ /* 0x0003e2000c101906 */
[----:B------:R-:W-:-:S02]  /*4580*/  IADD3 R51, P2, R51, -0x200, RZ ;  /* 0xfffffe0033337810 */ /* 0x000fc40007f5e0ff */
[----:B------:R-:W-:Y:S02]  /*4590*/  IADD3.X R52, R52, -0x1, RZ, P1, !PT ;  /* 0xffffffff34347810 */ /* 0x000fe40000ffe4ff */
[----:B------:R-:W-:Y:S01]  /*45a0*/  IADD3.X R50, R50, -0x1, RZ, P2, !PT ;  /* 0xffffffff32327810 */ /* 0x000fe200017fe4ff */
[----:B------:R-:W-:Y:S01]  /*45b0*/  @!P3 CALL.REL.NOINC `(.L_x_13040) ;  /* 0x000000100000b944 */ /* 0x000fe20003c00000 */
[----:B------:R-:W-:Y:S05]  /*45c0*/  BRA `(.L_x_13066) ;  /* 0xffffbfc000007947 */ /* 0x000fea000383ffff */
.L_x_13040:
[----:B------:R-:W-:Y:S02]  /*45d0*/  ISETP.NE.U32.AND P0, PT, RZ, c[0x0][0x328], PT ;  /* 0x0000ca00ff007a0c */ /* 0x000fe40003f05070 */
[----:B------:R-:W-:Y:S02]  /*45e0*/  ISETP.NE.U32.AND P2, PT, RZ, c[0x0][0x348], PT ;  /* 0x0000d200ff007a0c */ /* 0x000fe40003f45070 */
        /* <DEDUP_REMOVED lines=13> */
[----:B-1----:R-:W1:Y:S02]  /*46c0*/  SHFL.DOWN P1, R5, R2, 0x8, 0x1f ;  /* 0x09001f0002057f89 */ /* 0x002e640000020000 */
[----:B-1----:R-:W-:-:S05]  /*46d0*/  @P1 FADD R5, R2, R5 ;  /* 0x0000000502051221 */ /* 0x002fca0000000000 */
[----:B------:R-:W1:Y:S02]  /*46e0*/  SHFL.DOWN P1, R4, R5, 0x10, 0x1f ;  /* 0x0a001f0005047f89 */ /* 0x000e640000020000 */
[----:B-1----:R-:W-:Y:S01]  /*46f0*/  @P1 FADD R4, R5, R4 ;  /* 0x0000000405041221 */ /* 0x002fe20000000000 */
[----:B---3--:R-:W-:-:S04]  /*4700*/  ISETP.NE.AND P1, PT, R6, RZ, PT ;  /* 0x000000ff0600720c */ /* 0x008fc80003f25270 */
[----:B------:R1:W-:Y:S04]  /*4710*/  @!P2 STS [0x214], R4 ;  /* 0x00021404ff00a388 */ /* 0x0003e80000000800 */
[----:B------:R-:W-:Y:S06]  /*4720*/  BAR.SYNC.DEFER_BLOCKING 0x0 ;  /* 0x0000000000007b1d */ /* 0x000fec0000010000 */
[----:B------:R-:W-:Y:S05]  /*4730*/  @P1 BRA `(.L_x_13068) ;  /* 0x0000001000001947 */ /* 0x000fea0003800000 */
[----:B-1----:R1:W-:Y:S02]  /*4740*/  RED.E.ADD.F32.FTZ.RN.STRONG.GPU [R28.64], R4 ;  /* 0x000000041c00798e */ /* 0x0023e4000c10e786 */
.L_x_13068:
[----:B-1----:R-:W-:Y:S05]  /*4750*/  BSYNC B0 ;  /* 0x0000000000007941 */ /* 0x002fea0003800000 */
.L_x_13067:
[----:B------:R-:W-:Y:S01]  /*4760*/  BSSY B0, `(.L_x_13069) ;  /* 0x0000018000007945 */ /* 0x000fe20003800000 */
[----:B------:R-:W-:Y:S05]  /*4770*/  @!P0 BRA `(.L_x_13070) ;  /* 0x0000015000008947 */ /* 0x000fea0003800000 */
[----:B------:R-:W-:Y:S06]  /*4780*/  BAR.SYNC.DEFER_BLOCKING 0x0 ;  /* 0x0000000000007b1d */ /* 0x000fec0000010000 */
[----:B------:R-:W2:Y:S04]  /*4790*/  SHFL.DOWN P0, R0, R59, 0x1, 0x1f ;  /* 0x08201f003b007f89 */ /* 0x000ea80000000000 */
        /* <DEDUP_REMOVED lines=8> */
[----:B-1----:R-:W1:Y:S02]  /*4820*/  SHFL.DOWN P0, R5, R2, 0x8, 0x1f ;  /* 0x09001f0002057f89 */ /* 0x002e640000000000 */
        /* <DEDUP_REMOVED lines=10> */
.L_x_13070:
[----:B------:R-:W2:Y:S02]  /*48d0*/  S2R R21, SR_TID.X ;  /* 0x0000000000157919 */ /* 0x000ea40000002100 */
.L_x_13071:
[----:B-1----:R-:W-:Y:S05]  /*48e0*/  BSYNC B0 ;  /* 0x0000000000007941 */ /* 0x002fea0003800000 */
.L_x_13069:
        /* <DEDUP_REMOVED lines=16> */
[----:B0-----:R-:W-:Y:S01]  /*49f0*/  IADD3 R39, R9, R11, RZ ;  /* 0x0000000b09277210 */ /* 0x001fe20007ffe0ff */
[----:B------:R-:W-:Y:S01]  /*4a00*/  IMAD R29, R65, c[0x0][0x28c], R64 ;  /* 0x0000a300411d7a24 */ /* 0x000fe200078e0240 */
[----:B------:R-:W-:Y:S01]  /*4a10*/  IADD3 R33, R7, R33, RZ ;  /* 0x0000002107217210 */ /* 0x000fe20007ffe0ff */
[----:B------:R-:W-:Y:S01]  /*4a20*/  IMAD.WIDE.U32 R14, R65, c[0x0][0x288], RZ ;  /* 0x0000a200410e7a25 */ /* 0x000fe200078e00ff */
[----:B------:R-:W-:-:S04]  /*4a30*/  IADD3 R31, R3, R31, RZ ;  /* 0x0000001f031f7210 */ /* 0x000fc80007ffe0ff */
[----:B------:R-:W-:Y:S02]  /*4a40*/  IADD3 R29, R15, R29, RZ ;  /* 0x0000001d0f1d7210 */ /* 0x000fe40007ffe0ff */
.L_x_13072:
        /* <DEDUP_REMOVED lines=64> */
.L_x_13073:
        /* <DEDUP_REMOVED lines=11> */
.L_x_14756:


//--------------------- .text._Z25selective_scan_bwd_kernelI32Selective_Scan_bwd_kernel_traitsILi32ELi4ELb0ELb0ELb0ELb1ELb0EfN3c107complexIfEEEEv12SSMParamsBwd --------------------------
	.section	.text._Z25selective_scan_bwd_kernelI32Selective_Scan_bwd_kernel_traitsILi32ELi4ELb0ELb0ELb0ELb1ELb0EfN3c107complexIfEEEEv12SSMParamsBwd,"ax",@progbits
	.sectioninfo	@"SHI_REGISTERS=119"
	.align	128
        .global         _Z25selective_scan_bwd_kernelI32Selective_Scan_bwd_kernel_traitsILi32ELi4ELb0ELb0ELb0ELb1ELb0EfN3c107complexIfEEEEv12SSMParamsBwd
        .type           _Z25selective_scan_bwd_kernelI32Selective_Scan_bwd_kernel_traitsILi32ELi4ELb0ELb0ELb0ELb1ELb0EfN3c107complexIfEEEEv12SSMParamsBwd,@function
        .size           _Z25selective_scan_bwd_kernelI32Selective_Scan_bwd_kernel_traitsILi32ELi4ELb0ELb0ELb0ELb1ELb0EfN3c107complexIfEEEEv12SSMParamsBwd,(.L_x_14757 - _Z25selective_scan_bwd_kernelI32Selective_Scan_bwd_kernel_traitsILi32ELi4ELb0ELb0ELb0ELb1ELb0EfN3c107complexIfEEEEv12SSMParamsBwd)
        .other          _Z25selective_scan_bwd_kernelI32Selective_Scan_bwd_kernel_traitsILi32ELi4ELb0ELb0ELb0ELb1ELb0EfN3c107complexIfEEEEv12SSMParamsBwd,@"STO_CUDA_ENTRY STV_DEFAULT"
_Z25selective_scan_bwd_kernelI32Selective_Scan_bwd_kernel_traitsILi32ELi4ELb0ELb0ELb0ELb1ELb0EfN3c107complexIfEEEEv12SSMParamsBwd:
.text._Z25selective_scan_bwd_kernelI32Selective_Scan_bwd_kernel_traitsILi32ELi4ELb0ELb0ELb0ELb1ELb0EfN3c107complexIfEEEEv12SSMParamsBwd:
        /* <DEDUP_REMOVED lines=30> */
[C---:B0-----:R-:W-:Y:S01]  /*01e0*/  IMAD.WIDE.U32 R6, R39.reuse, c[0x0][0x278], RZ ;  /* 0x00009e0027067a25 */ /* 0x041fe200078e00ff */
[----:B------:R-:W-:Y:S01]  /*01f0*/  CS2R R24, SRZ ;  /* 0x0000000000187805 */ /* 0x000fe2000001ff00 */
[----:B------:R-:W-:Y:S01]  /*0200*/  HFMA2.MMA R41, -RZ, RZ, 0, 0 ;  /* 0x00000000ff297435 */ /* 0x000fe200000001ff */
[----:B-1----:R-:W-:Y:S01]  /*0210*/  MOV R8, c[0x0][0x174] ;  /* 0x00005d0000087a02 */ /* 0x002fe20000000f00 */
[----:B------:R-:W-:Y:S01]  /*0220*/  IMAD R9, R39, c[0x0][0x27c], R12 ;  /* 0x00009f0027097a24 */ /* 0x000fe200078e020c */
[----:B------:R-:W-:Y:S01]  /*0230*/  ISETP.NE.AND.EX P0, PT, RZ, c[0x0][0x264], PT, P0 ;  /* 0x00009900ff007a0c */ /* 0x000fe20003f05300 */
[----:B------:R-:W-:Y:S01]  /*0240*/  IMAD.WIDE.U32 R2, R0, c[0x0][0x1d8], R2 ;  /* 0x0000760000027a25 */ /* 0x000fe200078e0002 */
[----:B------:R-:W-:-:S02]  /*0250*/  ISETP.GE.AND P3, PT, R8, 0x1, PT ;  /* 0x000000010800780c */ /* 0x000fc40003f66270 */
[----:B------:R-:W-:Y:S01]  /*0260*/  IADD3 R7, R7, R9, RZ ;  /* 0x0000000907077210 */ /* 0x000fe20007ffe0ff */
[----:B------:R-:W-:Y:S01]  /*0270*/  IMAD.WIDE.U32 R4, R0, c[0x0][0x1e8], R4 ;  /* 0x00007a0000047a25 */ /* 0x000fe200078e0004 */
[----:B------:R-:W-:Y:S02]  /*0280*/  LEA R9, R8, 0xffffff80, 0x7 ;  /* 0xffffff8008097811 */ /* 0x000fe400078e38ff */
[----:B------:R-:W-:Y:S01]  /*0290*/  MOV R43, RZ ;  /* 0x000000ff002b7202 */ /* 0x000fe20000000f00 */
[C---:B------:R-:W-:Y:S01]  /*02a0*/  IMAD R13, R0.reuse, c[0x0][0x1dc], R13 ;  /* 0x00007700000d7a24 */ /* 0x040fe200078e020d */
[----:B------:R-:W-:Y:S01]  /*02b0*/  SHF.R.S32.HI R11, RZ, 0x1f, R9 ;  /* 0x0000001fff0b7819 */ /* 0x000fe20000011409 */
[C---:B------:R-:W-:Y:S01]  /*02c0*/  IMAD R15, R0.reuse, c[0x0][0x1ec], R15 ;  /* 0x00007b00000f7a24 */ /* 0x040fe200078e020f */
[----:B------:R-:W-:Y:S01]  /*02d0*/  IADD3 R46, P1, R9, R2, RZ ;  /* 0x00000002092e7210 */ /* 0x000fe20007f3e0ff */
[----:B------:R-:W-:Y:S01]  /*02e0*/  IMAD R17, R37, c[0x0][0x280], RZ ;  /* 0x0000a00025117a24 */ /* 0x000fe200078e02ff */
[----:B------:R-:W-:Y:S01]  /*02f0*/  IADD3 R48, P2, R9, R4, RZ ;  /* 0x0000000409307210 */ /* 0x000fe20007f5e0ff */
[C---:B------:R-:W-:Y:S01]  /*0300*/  IMAD.WIDE.U32 R6, R0.reuse, c[0x0][0x280], R6 ;  /* 0x0000a00000067a25 */ /* 0x040fe200078e0006 */
[C---:B------:R-:W-:Y:S01]  /*0310*/  IADD3.X R3, R11.reuse, R3, R13, P1, !PT ;  /* 0x000000030b037210 */ /* 0x040fe20000ffe40d */
[----:B------:R-:W-:Y:S01]  /*0320*/  HFMA2.MMA R4, -RZ, RZ, 0, 0 ;  /* 0x00000000ff047435 */ /* 0x000fe200000001ff */
        /* <DEDUP_REMOVED lines=21> */
[----:B------:R-:W-:Y:S02]  /*0480*/  MOV R3, RZ ;  /* 0x000000ff00037202 */ /* 0x000fe40000000f00 */
[----:B------:R-:W-:Y:S02]  /*0490*/  LEA.HI.X R50, R9, c[0x0][0x30c], R50, 0x2, P6 ;  /* 0x0000c30009327a11 */ /* 0x000fe400030f1432 */
[C-C-:B------:R-:W-:Y:S02]  /*04a0*/  @P1 LEA.HI.X R25, R0.reuse, c[0x0][0x32c], R37.reuse, 0x2, P4 ;  /* 0x0000cb0000191a11 */ /* 0x140fe400020f1425 */
[----:B------:R-:W-:Y:S02]  /*04b0*/  @P2 LEA.HI.X R3, R0, c[0x0][0x34c], R37, 0x2, P5 ;  /* 0x0000d30000032a11 */ /* 0x000fe400028f1425 */
[----:B------:R-:W-:Y:S01]  /*04c0*/  MOV R2, R4 ;  /* 0x0000000400027202 */ /* 0x000fe20000000f00 */
[----:B------:R-:W-:Y:S05]  /*04d0*/  @!P3 BRA `(.L_x_13074) ;  /* 0x00003ee00000b947 */ /* 0x000fea0003800000 */
[----:B------:R-:W0:Y:S01]  /*04e0*/  S2R R42, SR_TID.X ;  /* 0x00000000002a7919 */ /* 0x000e220000002100 */
[----:B------:R-:W-:-:S02]  /*04f0*/  MOV R43, RZ ;  /* 0x000000ff002b7202 */ /* 0x000fc40000000f00 */
[----:B------:R-:W-:Y:S01]  /*0500*/  MOV R52, RZ ;  /* 0x000000ff00347202 */ /* 0x000fe20000000f00 */
[----:B------:R-:W1:Y:S01]  /*0510*/  S2R R44, SR_LANEID ;  /* 0x00000000002c7919 */ /* 0x000e620000000000 */
        /* <DEDUP_REMOVED lines=9> */
.L_x_13103:
[----:B------:R-:W-:Y:S01]  /*05b0*/  IADD3 R20, -R52, c[0x0][0x174], RZ ;  /* 0x00005d0034147a10 */ /* 0x000fe20007ffe1ff */
[----:B------:R-:W-:Y:S01]  /*05c0*/  BAR.SYNC.DEFER_BLOCKING 0x0 ;  /* 0x0000000000007b1d */ /* 0x000fe20000010000 */
[C---:B------:R-:W-:Y:S01]  /*05d0*/  SHF.L.U32 R58, R51.reuse, 0x2, RZ ;  /* 0x00000002333a7819 */ /* 0x040fe200000006ff */
[----:B------:R-:W-:Y:S01]  /*05e0*/  HFMA2.MMA R7, -RZ, RZ, 0, 0 ;  /* 0x00000000ff077435 */ /* 0x000fe200000001ff */
[----:B------:R-:W-:Y:S01]  /*05f0*/  LEA R57, R20, 0xffffff80, 0x7 ;  /* 0xffffff8014397811 */ /* 0x000fe200078e38ff */
[----:B0-----:R-:W-:Y:S01]  /*0600*/  HFMA2.MMA R9, -RZ, RZ, 0, 0 ;  /* 0x00000000ff097435 */ /* 0x001fe200000001ff */
        /* <DEDUP_REMOVED lines=8> */
[----:B------:R-:W-:Y:S02]  /*0690*/  MOV R13, RZ ;  /* 0x000000ff000d7202 */ /* 0x000fe40000000f00 */
[----:B------:R-:W-:-:S05]  /*06a0*/  IADD3.X R5, R46, R59, RZ, P4, !PT ;  /* 0x0000003b2e057210 */ /* 0x000fca00027fe4ff */
[----:B------:R-:W2:Y:S04]  /*06b0*/  @!P0 LDG.E R7, [R4.64] ;  /* 0x0000000604078981 */ /* 0x000ea8000c1e1900 */
[----:B------:R-:W3:Y:S04]  /*06c0*/  @!P1 LDG.E R11, [R4.64+0x80] ;  /* 0x00008006040b9981 */ /* 0x000ee8000c1e1900 */
[----:B------:R-:W4:Y:S04]  /*06d0*/  @!P2 LDG.E R9, [R4.64+0x100] ;  /* 0x000100060409a981 */ /* 0x000f28000c1e1900 */
[----:B------:R-:W4:Y:S01]  /*06e0*/  @!P3 LDG.E R13, [R4.64+0x180] ;  /* 0x00018006040db981 */ /* 0x000f22000c1e1900 */
[-C--:B------:R-:W-:Y:S01]  /*06f0*/  ISETP.GE.AND P1, PT, R51, R6.reuse, PT ;  /* 0x000000063300720c */ /* 0x080fe20003f26270 */
[----:B------:R-:W-:Y:S01]  /*0700*/  HFMA2.MMA R15, -RZ, RZ, 0, 0 ;  /* 0x00000000ff0f7435 */ /* 0x000fe200000001ff */
        /* <DEDUP_REMOVED lines=19> */
[----:B------:R-:W-:Y:S01]  /*0840*/  HFMA2.MMA R21, -RZ, RZ, 0, 0 ;  /* 0x00000000ff157435 */ /* 0x000fe200000001ff */
[----:B------:R-:W-:Y:S01]  /*0850*/  IADD3 R12, P0, R49, R58, RZ ;  /* 0x0000003a310c7210 */ /* 0x000fe20007f1e0ff */
[----:B------:R-:W-:Y:S01]  /*0860*/  HFMA2.MMA R33, -RZ, RZ, 0, 0 ;  /* 0x00000000ff217435 */ /* 0x000fe200000001ff */
[----:B------:R-:W-:-:S02]  /*0870*/  MOV R31, RZ ;  /* 0x000000ff001f7202 */ /* 0x000fc40000000f00 */
[----:B------:R-:W-:Y:S02]  /*0880*/  MOV R35, RZ ;  /* 0x000000ff00237202 */ /* 0x000fe40000000f00 */
[----:B0-----:R-:W-:Y:S01]  /*0890*/  IADD3.X R13, R50, R59, RZ, P0, !PT ;  /* 0x0000003b320d7210 */ /* 0x001fe200007fe4ff */
[----:B--2---:R-:W-:Y:S04]  /*08a0*/  STS [R44.X4], R15 ;  /* 0x0000000f2c007388 */ /* 0x004fe80000004800 */
[----:B---3--:R-:W-:Y:S04]  /*08b0*/  STS [R44.X4+0x80], R19 ;  /* 0x000080132c007388 */ /* 0x008fe80000004800 */
[----:B----4-:R-:W-:Y:S04]  /*08c0*/  STS [R44.X4+0x100], R17 ;  /* 0x000100112c007388 */ /* 0x010fe80000004800 */
[----:B------:R-:W-:Y:S01]  /*08d0*/  STS [R44.X4+0x180], R23 ;  /* 0x000180172c007388 */ /* 0x000fe20000004800 */
[----:B------:R-:W-:-:S06]  /*08e0*/  NOP ;  /* 0x0000000000007918 */ /* 0x000fcc0000000000 */
[----:B------:R-:W0:Y:S04]  /*08f0*/  LDS.128 R8, [R44.X16] ;  /* 0x000000002c087984 */ /* 0x000e28000000cc00 */
[----:B------:R-:W-:Y:S06]  /*0900*/  BAR.SYNC.DEFER_BLOCKING 0x0 ;  /* 0x0000000000007b1d */ /* 0x000fec0000010000 */
[----:B------:R-:W2:Y:S04]  /*0910*/  @!P1 LDG.E R21, [R12.64] ;  /* 0x000000060c159981 */ /* 0x000ea8000c1e1900 */
[----:B------:R-:W3:Y:S04]  /*0920*/  @!P3 LDG.E R31, [R12.64+0x100] ;  /* 0x000100060c1fb981 */ /* 0x000ee8000c1e1900 */
[----:B------:R-:W4:Y:S04]  /*0930*/  @!P2 LDG.E R33, [R12.64+0x80] ;  /* 0x000080060c21a981 */ /* 0x000f28000c1e1900 */
[----:B------:R-:W4:Y:S01]  /*0940*/  @!P4 LDG.E R35, [R12.64+0x180] ;  /* 0x000180060c23c981 */ /* 0x000f22000c1e1900 */
[--C-:B0----5:R-:W-:Y:S01]  /*0950*/  FADD.FTZ R61, R8, R38.reuse ;  /* 0x00000026083d7221 */ /* 0x121fe20000010000 */
[----:B------:R-:W-:Y:S01]  /*0960*/  BSSY B0, `(.L_x_13075) ;  /* 0x000002f000007945 */ /* 0x000fe20003800000 */
[--C-:B------:R-:W-:Y:S01]  /*0970*/  FADD.FTZ R60, R9, R38.reuse ;  /* 0x00000026093c7221 */ /* 0x100fe20000010000 */
[----:B------:R-:W-:Y:S01]  /*0980*/  MOV R8, c[0x0][0x16c] ;  /* 0x00005b0000087a02 */ /* 0x000fe20000000f00 */
[--C-:B------:R-:W-:Y:S01]  /*0990*/  FADD.FTZ R63, R10, R38.reuse ;  /* 0x000000260a3f7221 */ /* 0x100fe20000010000 */
[----:B------:R-:W-:Y:S01]  /*09a0*/  FSETP.GTU.FTZ.AND P2, PT, R61, 20, PT ;  /* 0x41a000003d00780b */ /* 0x000fe20003f5c000 */
[----:B------:R-:W-:Y:S01]  /*09b0*/  FADD.FTZ R62, R11, R38 ;  /* 0x000000260b3e7221 */ /* 0x000fe20000010000 */
[----:B------:R-:W-:-:S02]  /*09c0*/  FSETP.GTU.FTZ.AND P3, PT, R60, 20, PT ;  /* 0x41a000003c00780b */ /* 0x000fc40003f7c000 */
[----:B------:R-:W-:Y:S02]  /*09d0*/  FSETP.GTU.FTZ.AND P0, PT, R63, 20, PT ;  /* 0x41a000003f00780b */ /* 0x000fe40003f1c000 */
[----:B------:R-:W-:Y:S01]  /*09e0*/  FSETP.GTU.FTZ.AND P1, PT, R62, 20, PT ;  /* 0x41a000003e00780b */ /* 0x000fe20003f3c000 */
[----:B--2---:R0:W-:Y:S04]  /*09f0*/  STS [R44.X4], R21 ;  /* 0x000000152c007388 */ /* 0x0041e80000004800 */
[----:B---3--:R0:W-:Y:S04]  /*0a00*/  STS [R44.X4+0x100], R31 ;  /* 0x0001001f2c007388 */ /* 0x0081e80000004800 */
[----:B----4-:R0:W-:Y:S04]  /*0a10*/  STS [R44.X4+0x80], R33 ;  /* 0x000080212c007388 */ /* 0x0101e80000004800 */
[----:B------:R0:W-:Y:S01]  /*0a20*/  STS [R44.X4+0x180], R35 ;  /* 0x000180232c007388 */ /* 0x0001e20000004800 */
[----:B------:R-:W-:-:S06]  /*0a30*/  NOP ;  /* 0x0000000000007918 */ /* 0x000fcc0000000000 */
[----:B------:R0:W1:Y:S01]  /*0a40*/  LDS.128 R16, [R44.X16] ;  /* 0x000000002c107984 */ /* 0x000062000000cc00 */
        /* <DEDUP_REMOVED lines=32> */
.L_x_13076:
[----:B------:R-:W-:Y:S05]  /*0c50*/  BSYNC B0 ;  /* 0x0000000000007941 */ /* 0x000fea0003800000 */
.L_x_13075:
        /* <DEDUP_REMOVED lines=33> */
.L_x_13078:
[----:B------:R-:W-:Y:S05]  /*0e70*/  BSYNC B0 ;  /* 0x0000000000007941 */ /* 0x000fea0003800000 */
.L_x_13077:
        /* <DEDUP_REMOVED lines=33> */
.L_x_13080:
[----:B------:R-:W-:Y:S05]  /*1090*/  BSYNC B0 ;  /* 0x0000000000007941 */ /* 0x000fea0003800000 */
.L_x_13079:
        /* <DEDUP_REMOVED lines=33> */
.L_x_13082:
[----:B------:R-:W-:Y:S05]  /*12b0*/  BSYNC B0 ;  /* 0x0000000000007941 */ /* 0x000fea0003800000 */
.L_x_13081:
[----:B------:R-:W-:Y:S01]  /*12c0*/  BAR.SYNC.DEFER_BLOCKING 0x0 ;  /* 0x0000000000007b1d */ /* 0x000fe20000010000 */
[----:B------:R-:W-:Y:S01]  /*12d0*/  ISETP.GE.AND P0, PT, R8, 0x1, PT ;  /* 0x000000010800780c */ /* 0x000fe20003f06270 */
[----:B-1----:R-:W-:Y:S01]  /*12e0*/  FFMA.FTZ R8, R4, R16, R41 ;  /* 0x0000001004087223 */ /* 0x002fe20000010029 */
[----:B------:R-:W-:Y:S01]  /*12f0*/  HFMA2.MMA R65, -RZ, RZ, 0, 0 ;  /* 0x00000000ff417435 */ /* 0x000fe200000001ff */
[----:B------:R-:W-:Y:S01]  /*1300*/  CS2R R10, SRZ ;  /* 0x00000000000a7805 */ /* 0x000fe2000001ff00 */
[-C--:B------:R-:W-:Y:S02]  /*1310*/  FMUL.FTZ R12, R16, R36.reuse ;  /* 0x00000024100c7220 */ /* 0x080fe40000410000 */
[----:B------:R-:W-:Y:S02]  /*1320*/  FFMA.FTZ R13, R5, R17, R8 ;  /* 0x00000011050d7223 */ /* 0x000fe40000010008 */
[----:B------:R-:W-:Y:S01]  /*1330*/  CS2R R8, SRZ ;  /* 0x0000000000087805 */ /* 0x000fe2000001ff00 */
[----:B------:R-:W-:-:S02]  /*1340*/  FMUL.FTZ R14, R18, R36 ;  /* 0x00000024120e7220 */ /* 0x000fc40000410000 */
[----:B------:R-:W-:Y:S02]  /*1350*/  FFMA.FTZ R22, R6, R18, R13 ;  /* 0x0000001206167223 */ /* 0x000fe4000001000d */
[-C--:B------:R-:W-:Y:S02]  /*1360*/  FMUL.FTZ R13, R17, R36.reuse ;  /* 0x00000024110d7220 */ /* 0x080fe40000410000 */
[----:B------:R-:W-:Y:S02]  /*1370*/  FMUL.FTZ R15, R19, R36 ;  /* 0x00000024130f7220 */ /* 0x000fe40000410000 */
[----:B------:R-:W-:Y:S01]  /*1380*/  FFMA.FTZ R41, R7, R19, R22 ;  /* 0x0000001307297223 */ /* 0x000fe20000010016 */
[----:B------:R-:W-:Y:S05]  /*1390*/  @!P0 BRA `(.L_x_13083) ;  /* 0x0000266000008947 */ /* 0x000fea0003800000 */
[-C--:B------:R-:W-:Y:S01]  /*13a0*/  LEA.HI R8, R20, R20.reuse, RZ, 0x1 ;  /* 0x0000001414087211 */ /* 0x080fe200078f08ff */
[----:B------:R-:W-:Y:S01]  /*13b0*/  FADD.FTZ R66, R17, R17 ;  /* 0x0000001111427221 */ /* 0x000fe20000010000 */
[----:B------:R-:W-:Y:S01]  /*13c0*/  ISETP.NE.AND P1, PT, R95, RZ, PT ;  /* 0x000000ff5f00720c */ /* 0x000fe20003f25270 */
[----:B------:R-:W-:Y:S01]  /*13d0*/  FADD.FTZ R64, R16, R16 ;  /* 0x0000001010407221 */ /* 0x000fe20000010000 */
[----:B------:R-:W-:Y:S01]  /*13e0*/  IADD3 R16, R20, -0x1, RZ ;  /* 0xffffffff14107810 */ /* 0x000fe20007ffe0ff */
[----:B------:R-:W-:Y:S01]  /*13f0*/  IMAD R17, R37, c[0x0][0x180], RZ ;  /* 0x0000600025117a24 */ /* 0x000fe200078e02ff */
[----:B------:R-:W-:Y:S01]  /*1400*/  LOP3.LUT R9, R8, 0x1ffffe, RZ, 0xc0, !PT ;  /* 0x001ffffe08097812 */ /* 0x000fe200078ec0ff */
[----:B------:R-:W-:Y:S01]  /*1410*/  FADD.FTZ R69, R19, R19 ;  /* 0x0000001313457221 */ /* 0x000fe20000010000 */
[C---:B------:R-:W-:Y:S01]  /*1420*/  ISETP.GT.AND P0, PT, R20.reuse, 0x1, !P1 ;  /* 0x000000011400780c */ /* 0x040fe20004f04270 */
[----:B------:R-:W-:Y:S01]  /*1430*/  IMAD R19, R37, c[0x0][0x198], RZ ;  /* 0x0000660025137a24 */ /* 0x000fe200078e02ff */
[----:B------:R-:W-:Y:S01]  /*1440*/  IADD3 R68, -R9, R20, RZ ;  /* 0x0000001409447210 */ /* 0x000fe20007ffe1ff */
[----:B0-----:R-:W-:Y:S01]  /*1450*/  IMAD R21, R37, c[0x0][0x1b8], RZ ;  /* 0x00006e0025157a24 */ /* 0x001fe200078e02ff */
[----:B------:R-:W-:Y:S01]  /*1460*/  ISETP.LT.AND P1, PT, R20, c[0x0][0x174], !P1 ;  /* 0x00005d0014007a0c */ /* 0x000fe20004f21270 */
[----:B------:R-:W-:Y:S01]  /*1470*/  IMAD R73, R0, c[0x0][0x184], R17 ;  /* 0x0000610000497a24 */ /* 0x000fe200078e0211 */
[----:B------:R-:W-:Y:S01]  /*1480*/  LEA.HI R17, R16, R16, RZ, 0x1 ;  /* 0x0000001010117211 */ /* 0x000fe200078f08ff */
[----:B------:R-:W-:Y:S01]  /*1490*/  IMAD.WIDE.U32 R10, R0, c[0x0][0x180], RZ ;  /* 0x00006000000a7a25 */ /* 0x000fe200078e00ff */
[----:B------:R-:W-:Y:S01]  /*14a0*/  IADD3 R20, R20, -0x2, RZ ;  /* 0xfffffffe14147810 */ /* 0x000fe20007ffe0ff */
[----:B------:R-:W-:Y:S01]  /*14b0*/  UMOV UR4, URZ ;  /* 0x0000003f00047c82 */ /* 0x000fe20008000000 */
[----:B------:R-:W-:Y:S01]  /*14c0*/  LOP3.LUT R17, R17, 0xfffffe, RZ, 0xc0, !PT ;  /* 0x00fffffe11117812 */ /* 0x000fe200078ec0ff */
[----:B------:R-:W-:Y:S01]  /*14d0*/  IMAD.WIDE.U32 R74, R0, c[0x0][0x198], RZ ;  /* 0x00006600004a7a25 */ /* 0x000fe200078e00ff */
[----:B------:R-:W-:-:S02]  /*14e0*/  IADD3 R73, R11, R73, RZ ;  /* 0x000000490b497210 */ /* 0x000fc40007ffe0ff */
[----:B------:R-:W-:Y:S01]  /*14f0*/  P2R R104, PR, RZ, 0x2 ;  /* 0x00000002ff687803 */ /* 0x000fe20000000000 */
[----:B------:R-:W-:Y:S01]  /*1500*/  IMAD R19, R0, c[0x0][0x19c], R19 ;  /* 0x0000670000137a24 */ /* 0x000fe200078e0213 */
[----:B------:R-:W-:Y:S01]  /*1510*/  LEA R70, P1, R10, c[0x0][0x220], 0x3 ;  /* 0x000088000a467a11 */ /* 0x000fe200078218ff */
[----:B------:R-:W-:Y:S01]  /*1520*/  IMAD.WIDE.U32 R8, R0, c[0x0][0x1b8], RZ ;  /* 0x00006e0000087a25 */ /* 0x000fe200078e00ff */
[----:B------:R-:W-:Y:S02]  /*1530*/  LEA R71, P2, R74, c[0x0][0x228], 0x3 ;  /* 0x00008a004a477a11 */ /* 0x000fe400078418ff */
[----:B------:R-:W-:Y:S01]  /*1540*/  IADD3 R11, R75, R19, RZ ;  /* 0x000000134b0b7210 */ /* 0x000fe20007ffe0ff */
[----:B------:R-:W-:Y:S01]  /*1550*/  IMAD R21, R0, c[0x0][0x1bc], R21 ;  /* 0x00006f0000157a24 */ /* 0x000fe200078e0215 */
[----:B------:R-:W-:Y:S01]  /*1560*/  LEA R72, P3, R8, c[0x0][0x230], 0x3 ;  /* 0x00008c0008487a11 */ /* 0x000fe200078618ff */
[----:B------:R-:W-:Y:S01]  /*1570*/  IMAD R77, R20, c[0x0][0x16c], RZ ;  /* 0x00005b00144d7a24 */ /* 0x000fe200078e02ff */
[----:B------:R-:W-:Y:S01]  /*1580*/  IADD3 R17, R16, -R17, RZ ;  /* 0x8000001110117210 */ /* 0x000fe20007ffe0ff */
[----:B------:R-:W-:Y:S01]  /*1590*/  FADD.FTZ R67, R18, R18 ;  /* 0x0000001212437221 */ /* 0x000fe20000010000 */
[----:B------:R-:W-:Y:S01]  /*15a0*/  IADD3 R75, R9, R21, RZ ;  /* 0x00000015094b7210 */ /* 0x000fe20007ffe0ff */
[----:B------:R-:W-:Y:S01]  /*15b0*/  IMAD.WIDE R76, R77, 0x10, R26 ;  /* 0x000000104d4c7825 */ /* 0x000fe200078e021a */
[----:B------:R-:W-:-:S02]  /*15c0*/  LEA.HI.X R73, R10, c[0x0][0x224], R73, 0x3, P1 ;  /* 0x000089000a497a11 */ /* 0x000fc400008f1c49 */
[----:B------:R-:W-:Y:S02]  /*15d0*/  LEA.HI.X R74, R74, c[0x0][0x22c], R11, 0x3, P2 ;  /* 0x00008b004a4a7a11 */ /* 0x000fe400010f1c0b */
[----:B------:R-:W-:Y:S01]  /*15e0*/  LEA.HI.X R75, R8, c[0x0][0x234], R75, 0x3, P3 ;  /* 0x00008d00084b7a11 */ /* 0x000fe200018f1c4b */
[----:B------:R-:W-:Y:S01]  /*15f0*/  CS2R R10, SRZ ;  /* 0x00000000000a7805 */ /* 0x000fe2000001ff00 */
[----:B------:R-:W-:Y:S01]  /*1600*/  MOV R103, RZ ;  /* 0x000000ff00677202 */ /* 0x000fe20000000f00 */
[----:B------:R-:W-:Y:S01]  /*1610*/  CS2R R8, SRZ ;  /* 0x0000000000087805 */ /* 0x000fe2000001ff00 */
[----:B------:R-:W-:Y:S02]  /*1620*/  MOV R79, RZ ;  /* 0x000000ff004f7202 */ /* 0x000fe40000000f00 */
[----:B------:R-:W-:Y:S02]  /*1630*/  SHF.L.U32 R78, R17, 0x8, RZ ;  /* 0x00000008114e7819 */ /* 0x000fe400000006ff */
.L_x_13098:
[----:B------:R-:W-:Y:S02]  /*1640*/  MOV R16, R70 ;  /* 0x0000004600107202 */ /* 0x000fe40000000f00 */
[----:B------:R-:W-:-:S05]  /*1650*/  MOV R17, R73 ;  /* 0x0000004900117202 */ /* 0x000fca0000000f00 */
[----:B------:R0:W2:Y:S01]  /*1660*/  LDG.E.64 R30, [R16.64] ;  /* 0x00000006101e7981 */ /* 0x0000a2000c1e1b00 */
[----:B------:R-:W-:Y:S02]  /*1670*/  ISETP.NE.AND P1, PT, R42, RZ, PT ;  /* 0x000000ff2a00720c */ /* 0x000fe40003f25270 */
[----:B------:R-:W-:Y:S02]  /*1680*/  MOV R33, R75 ;  /* 0x0000004b00217202 */ /* 0x000fe40000000f00 */
[----:B0-----:R-:W-:Y:S02]  /*1690*/  MOV R16, R71 ;  /* 0x0000004700107202 */ /* 0x001fe40000000f00 */
[----:B------:R-:W-:-:S06]  /*16a0*/  MOV R17, R74 ;  /* 0x0000004a00117202 */ /* 0x000fcc0000000f00 */
[----:B------:R-:W5:Y:S01]  /*16b0*/  LDG.E.64 R16, [R16.64] ;  /* 0x0000000610107981 */ /* 0x000f62000c1e1b00 */
[-C--:B------:R-:W-:Y:S01]  /*16c0*/  FMUL.FTZ R91, R4, R61.reuse ;  /* 0x0000003d045b7220 */ /* 0x080fe20000410000 */
[----:B------:R-:W-:Y:S01]  /*16d0*/  ISETP.NE.AND P2, PT, R42, 0x1f, PT ;  /* 0x0000001f2a00780c */ /* 0x000fe20003f45270 */
[----:B------:R-:W-:Y:S01]  /*16e0*/  BSSY B0, `(.L_x_13084) ;  /* 0x0000055000007945 */ /* 0x000fe20003800000 */
[----:B--2---:R-:W-:Y:S02]  /*16f0*/  FMUL.FTZ R80, R30, 1.4426950216293334961 ;  /* 0x3fb8aa3b1e507820 */ /* 0x004fe40000410000 */
[-C--:B------:R-:W-:Y:S02]  /*1700*/  FMUL.FTZ R19, R31, R61.reuse ;  /* 0x0000003d1f137220 */ /* 0x080fe40000410000 */
[----:B------:R-:W-:Y:S02]  /*1710*/  FMUL.FTZ R18, R80, R61 ;  /* 0x0000003d50127220 */ /* 0x000fe40000410000 */
        /* <DEDUP_REMOVED lines=15> */
[C---:B------:R-:W-:Y:S02]  /*1810*/  FMUL.FTZ R81, R80.reuse, R60 ;  /* 0x0000003c50517220 */ /* 0x040fe40000410000 */
[----:B------:R-:W-:Y:S01]  /*1820*/  MUFU.SIN R82, R86 ;  /* 0x0000005600527308 */ /* 0x000fe20000000400 */
[-C--:B0-----:R-:W-:Y:S02]  /*1830*/  FMUL.FTZ R32, R31, R63.reuse ;  /* 0x0000003f1f207220 */ /* 0x081fe40000410000 */
[----:B------:R-:W-:Y:S01]  /*1840*/  FMUL.FTZ R83, R80, R63 ;  /* 0x0000003f50537220 */ /* 0x000fe20000410000 */
[----:B-1----:R-:W-:Y:S01]  /*1850*/  @P0 MOV R19, R77 ;  /* 0x0000004d00130202 */ /* 0x002fe20000000f00 */
[----:B------:R-:W-:Y:S06]  /*1860*/  BAR.SYNC.DEFER_BLOCKING 0x0 ;  /* 0x0000000000007b1d */ /* 0x000fec0000010000 */
[----:B------:R-:W0:Y:S01]  /*1870*/  MUFU.EX2 R81, R81 ;  /* 0x0000005100517308 */ /* 0x000e220000000800 */
[----:B------:R-:W-:-:S07]  /*1880*/  FMUL.RZ R89, R32, 0.15915493667125701904 ;  /* 0x3e22f98320597820 */ /* 0x000fce000040c000 */
[----:B------:R-:W1:Y:S01]  /*1890*/  MUFU.COS R84, R86 ;  /* 0x0000005600547308 */ /* 0x000e620000000000 */
[----:B------:R-:W-:-:S07]  /*18a0*/  FMUL.FTZ R33, R80, R62 ;  /* 0x0000003e50217220 */ /* 0x000fce0000410000 */
[----:B------:R-:W-:Y:S01]  /*18b0*/  MUFU.EX2 R85, R83 ;  /* 0x0000005300557308 */ /* 0x000fe20000000800 */
[----:B------:R2:W5:Y:S01]  /*18c0*/  @P0 LDG.E.64 R22, [R18.64+0x8] ;  /* 0x0000080612160981 */ /* 0x000562000c1e1b00 */
[----:B0-----:R-:W-:Y:S02]  /*18d0*/  FMUL.FTZ R80, R81, R82 ;  /* 0x0000005251507220 */ /* 0x001fe40000410000 */
[----:B--2---:R-:W-:-:S04]  /*18e0*/  FMUL.FTZ R19, R31, R62 ;  /* 0x0000003e1f137220 */ /* 0x004fc80000410000 */
[----:B------:R-:W0:Y:S01]  /*18f0*/  MUFU.SIN R18, R89 ;  /* 0x0000005900127308 */ /* 0x000e220000000400 */
[----:B------:R-:W-:-:S07]  /*1900*/  FMUL.RZ R90, R19, 0.15915493667125701904 ;  /* 0x3e22f983135a7820 */ /* 0x000fce000040c000 */
[----:B------:R-:W2:Y:S01]  /*1910*/  MUFU.COS R32, R89 ;  /* 0x0000005900207308 */ /* 0x000ea20000000000 */
[----:B-1----:R-:W-:Y:S02]  /*1920*/  FMUL.FTZ R81, R81, R84 ;  /* 0x0000005451517220 */ /* 0x002fe40000410000 */
[----:B------:R-:W-:-:S05]  /*1930*/  FMUL.FTZ R82, R80, R91 ;  /* 0x0000005b50527220 */ /* 0x000fca0000410000 */
[----:B------:R-:W-:Y:S01]  /*1940*/  MUFU.EX2 R33, R33 ;  /* 0x0000002100217308 */ /* 0x000fe20000000800 */
[----:B------:R-:W-:Y:S02]  /*1950*/  FMUL.FTZ R84, RZ, R80 ;  /* 0x00000050ff547220 */ /* 0x000fe40000410000 */
[----:B------:R-:W-:-:S05]  /*1960*/  FFMA.FTZ R87, RZ, R81, R82 ;  /* 0x00000051ff577223 */ /* 0x000fca0000010052 */
[----:B------:R-:W1:Y:S08]  /*1970*/  MUFU.COS R88, R90 ;  /* 0x0000005a00587308 */ /* 0x000e700000000000 */
[----:B------:R-:W3:Y:S01]  /*1980*/  MUFU.SIN R86, R90 ;  /* 0x0000005a00567308 */ /* 0x000ee20000000400 */
[----:B------:R-:W-:Y:S02]  /*1990*/  FMUL.FTZ R82, R5, R60 ;  /* 0x0000003c05527220 */ /* 0x000fe40000410000 */
[----:B0-----:R-:W-:-:S02]  /*19a0*/  FMUL.FTZ R83, R85, R18 ;  /* 0x0000001255537220 */ /* 0x001fc40000410000 */
[----:B------:R-:W-:Y:S02]  /*19b0*/  FFMA.FTZ R19, R81, R91, -R84 ;  /* 0x0000005b51137223 */ /* 0x000fe40000010854 */
[----:B------:R-:W-:Y:S02]  /*19c0*/  FADD.FTZ R87, RZ, R87 ;  /* 0x00000057ff577221 */ /* 0x000fe40000010000 */
[----:B--2---:R-:W-:Y:S02]  /*19d0*/  FMUL.FTZ R84, R85, R32 ;  /* 0x0000002055547220 */ /* 0x004fe40000410000 */
[----:B------:R-:W-:Y:S02]  /*19e0*/  FADD.FTZ R19, R82, R19 ;  /* 0x0000001352137221 */ /* 0x000fe40000010000 */
[----:B------:R-:W-:Y:S02]  /*19f0*/  FMUL.FTZ R18, R83, R87 ;  /* 0x0000005753127220 */ /* 0x000fe40000410000 */
[----:B-1----:R-:W-:-:S02]  /*1a00*/  FMUL.FTZ R85, R33, R88 ;  /* 0x0000005821557220 */ /* 0x002fc40000410000 */
[----:B---3--:R-:W-:Y:S02]  /*1a10*/  FMUL.FTZ R86, R33, R86 ;  /* 0x0000005621567220 */ /* 0x008fe40000410000 */
[-C--:B------:R-:W-:Y:S02]  /*1a20*/  FMUL.FTZ R33, R83, R19.reuse ;  /* 0x0000001353217220 */ /* 0x080fe40000410000 */
[----:B------:R-:W-:Y:S02]  /*1a30*/  FFMA.FTZ R88, R84, R19, -R18 ;  /* 0x0000001354587223 */ /* 0x000fe40000010812 */
[-C--:B------:R-:W-:Y:S02]  /*1a40*/  FMUL.FTZ R18, R21, R80.reuse ;  /* 0x0000005015127220 */ /* 0x080fe40000410000 */
[----:B------:R-:W-:Y:S02]  /*1a50*/  FMUL.FTZ R32, R20, R80 ;  /* 0x0000005014207220 */ /* 0x000fe40000410000 */
[----:B------:R-:W-:-:S02]  /*1a60*/  FFMA.FTZ R33, R84, R87, R33 ;  /* 0x0000005754217223 */ /* 0x000fc40000010021 */
[-C--:B------:R-:W-:Y:S02]  /*1a70*/  FFMA.FTZ R18, R20, R81.reuse, -R18 ;  /* 0x0000005114127223 */ /* 0x080fe40000010812 */
[----:B------:R-:W-:Y:S02]  /*1a80*/  FFMA.FTZ R32, R21, R81, R32 ;  /* 0x0000005115207223 */ /* 0x000fe40000010020 */
[----:B------:R-:W-:Y:S02]  /*1a90*/  FADD.FTZ R89, RZ, R33 ;  /* 0x00000021ff597221 */ /* 0x000fe40000010000 */
[C---:B------:R-:W-:Y:S02]  /*1aa0*/  FMUL.FTZ R33, R83.reuse, R18 ;  /* 0x0000001253217220 */ /* 0x040fe40000410000 */
[-C--:B------:R-:W-:Y:S02]  /*1ab0*/  FMUL.FTZ R19, R83, R32.reuse ;  /* 0x0000002053137220 */ /* 0x080fe40000410000 */
[----:B------:R-:W-:-:S02]  /*1ac0*/  FFMA.FTZ R33, R84, R32, R33 ;  /* 0x0000002054217223 */ /* 0x000fc40000010021 */
[----:B------:R-:W-:Y:S02]  /*1ad0*/  FFMA.FTZ R19, R84, R18, -R19 ;  /* 0x0000001254137223 */ /* 0x000fe40000010813 */
[C---:B------:R-:W-:Y:S02]  /*1ae0*/  FMUL.FTZ R18, R86.reuse, R33 ;  /* 0x0000002156127220 */ /* 0x040fe40000410000 */
[-C--:B------:R-:W-:Y:S02]  /*1af0*/  FMUL.FTZ R32, R86, R19.reuse ;  /* 0x0000001356207220 */ /* 0x080fe40000410000 */
[C---:B------:R-:W-:Y:S02]  /*1b00*/  FFMA.FTZ R97, R85.reuse, R19, -R18 ;  /* 0x0000001355617223 */ /* 0x040fe40000010812 */
[----:B------:R-:W-:Y:S02]  /*1b10*/  FFMA.FTZ R18, R85, R33, R32 ;  /* 0x0000002155127223 */ /* 0x000fe40000010020 */
[----:B------:R0:W1:Y:S01]  /*1b20*/  @P2 LDS.64 R32, [R42.X8+0x1668] ;  /* 0x001668002a202984 */ /* 0x0000620000008a00 */
[----:B------:R-:W-:-:S04]  /*1b30*/  FMUL.FTZ R87, R6, R63 ;  /* 0x0000003f06577220 */ /* 0x000fc80000410000 */
[----:B------:R-:W-:Y:S02]  /*1b40*/  FADD.FTZ R88, R87, R88 ;  /* 0x0000005857587221 */ /* 0x000fe40000010000 */
[CC--:B------:R-:W-:Y:S02]  /*1b50*/  FMUL.FTZ R90, R86.reuse, R89.reuse ;  /* 0x00000059565a7220 */ /* 0x0c0fe40000410000 */
[-C--:B------:R-:W-:Y:S02]  /*1b60*/  FMUL.FTZ R92, R86, R88.reuse ;  /* 0x00000058565c7220 */ /* 0x080fe40000410000 */
[C---:B------:R-:W-:Y:S02]  /*1b70*/  FFMA.FTZ R99, R85.reuse, R88, -R90 ;  /* 0x0000005855637223 */ /* 0x040fe4000001085a */
[----:B------:R-:W-:Y:S02]  /*1b80*/  FFMA.FTZ R92, R85, R89, R92 ;  /* 0x00000059555c7223 */ /* 0x000fe4000001005c */
[----:B------:R-:W-:-:S02]  /*1b90*/  FMUL.FTZ R88, R7, R62 ;  /* 0x0000003e07587220 */ /* 0x000fc40000410000 */
[----:B------:R-:W-:Y:S02]  /*1ba0*/  FADD.FTZ R98, RZ, R92 ;  /* 0x0000005cff627221 */ /* 0x000fe40000010000 */
[----:B------:R-:W-:Y:S01]  /*1bb0*/  FADD.FTZ R99, R88, R99 ;  /* 0x0000006358637221 */ /* 0x000fe20000010000 */
[----:B------:R-:W-:Y:S05]  /*1bc0*/  @P2 BRA `(.L_x_13085) ;  /* 0x0000006000002947 */ /* 0x000fea0003800000 */
[----:B0-----:R-:W-:Y:S01]  /*1bd0*/  IADD3 R19, -R52, c[0x0][0x174], RZ ;  /* 0x00005d0034137a10 */ /* 0x001fe20007ffe1ff */
[----:B-1----:R-:W-:Y:S01]  /*1be0*/  HFMA2.MMA R33, -RZ, RZ, 0, 0 ;  /* 0x00000000ff217435 */ /* 0x002fe200000001ff */
[----:B------:R-:W-:Y:S02]  /*1bf0*/  MOV R32, 0x3f800000 ;  /* 0x3f80000000207802 */ /* 0x000fe40000000f00 */
[----:B------:R-:W-:-:S13]  /*1c00*/  ISETP.NE.AND P3, PT, R19, c[0x0][0x174], PT ;  /* 0x00005d0013007a0c */ /* 0x000fda0003f65270 */
[----:B------:R-:W-:-:S05]  /*1c10*/  @P3 LEA R19, R68, R79, 0xb ;  /* 0x0000004f44133211 */ /* 0x000fca00078e58ff */
[----:B------:R0:W1:Y:S02]  /*1c20*/  @P3 LDS.64 R32, [R19+0x660] ;  /* 0x0006600013203984 */ /* 0x0000640000000a00 */
.L_x_13085:
[----:B0-----:R-:W-:Y:S05]  /*1c30*/  BSYNC B0 ;  /* 0x0000000000007941 */ /* 0x001fea0003800000 */
.L_x_13084:
[----:B------:R-:W0:Y:S01]  /*1c40*/  SHFL.UP PT, R92, R98, 0x1, RZ ;  /* 0x04200000625c7989 */ /* 0x000e2200000e00ff */
[----:B------:R-:W-:Y:S01]  /*1c50*/  ISETP.GE.AND P3, PT, R44, 0x1, PT ;  /* 0x000000012c00780c */ /* 0x000fe20003f66270 */
[----:B------:R-:W-:Y:S01]  /*1c60*/  BSSY B0, `(.L_x_13086) ;  /* 0x0000096000007945 */ /* 0x000fe20003800000 */
[----:B------:R-:W-:Y:S01]  /*1c70*/  ISETP.NE.AND P4, PT, R104, RZ, PT ;  /* 0x000000ff6800720c */ /* 0x000fe20003f85270 */
[----:B------:R-:W2:Y:S01]  /*1c80*/  SHFL.UP PT, R90, R99, 0x1, RZ ;  /* 0x04200000635a7989 */ /* 0x000ea200000e00ff */
[----:B------:R-:W-:-:S03]  /*1c90*/  ISETP.GT.U32.AND P6, PT, R95, 0x1d, PT ;  /* 0x0000001d5f00780c */ /* 0x000fc60003fc4070 */
[----:B------:R-:W3:Y:S04]  /*1ca0*/  SHFL.UP PT, R19, R97, 0x1, RZ ;  /* 0x0420000061137989 */ /* 0x000ee800000e00ff */
[----:B------:R-:W4:Y:S04]  /*1cb0*/  SHFL.UP PT, R89, R18, 0x1, RZ ;  /* 0x0420000012597989 */ /* 0x000f2800000e00ff */
[----:B-----5:R-:W-:Y:S04]  /*1cc0*/  SHFL.IDX PT, R22, R22, RZ, 0x1f ;  /* 0x00001fff16167589 */ /* 0x020fe800000e0000 */
[----:B------:R-:W-:Y:S01]  /*1cd0*/  SHFL.IDX PT, R23, R23, RZ, 0x1f ;  /* 0x00001fff17177589 */ /* 0x000fe200000e0000 */
        /* <DEDUP_REMOVED lines=12> */
[----:B------:R-:W-:Y:S01]  /*1da0*/  ISETP.GE.AND P3, PT, R44, 0x2, PT ;  /* 0x000000022c00780c */ /* 0x000fe20003f66270 */
[----:B------:R-:W-:Y:S02]  /*1db0*/  FMUL.FTZ R96, R17, R34 ;  /* 0x0000002211607220 */ /* 0x000fe40000410000 */
[----:B------:R-:W2:Y:S02]  /*1dc0*/  SHFL.UP PT, R94, R98, 0x2, RZ ;  /* 0x04400000625e7989 */ /* 0x000ea400000e00ff */
[----:B------:R-:W-:-:S02]  /*1dd0*/  FFMA.FTZ R96, R16, R35, R96 ;  /* 0x0000002310607223 */ /* 0x000fc40000010060 */
[----:B------:R-:W3:Y:S02]  /*1de0*/  SHFL.UP PT, R18, R97, 0x2, RZ ;  /* 0x0440000061127989 */ /* 0x000ee400000e00ff */
[----:B------:R-:W-:Y:S02]  /*1df0*/  FMUL.FTZ R102, R69, R96 ;  /* 0x0000006045667220 */ /* 0x000fe40000410000 */
[----:B------:R-:W4:Y:S01]  /*1e00*/  SHFL.UP PT, R90, R101, 0x2, RZ ;  /* 0x04400000655a7989 */ /* 0x000f2200000e00ff */
[C---:B0-----:R-:W-:Y:S02]  /*1e10*/  FMUL.FTZ R93, R101.reuse, R92 ;  /* 0x0000005c655d7220 */ /* 0x041fe40000410000 */
[-C--:B--2---:R-:W-:Y:S02]  /*1e20*/  FMUL.FTZ R19, R101, R94.reuse ;  /* 0x0000005e65137220 */ /* 0x084fe40000410000 */
[----:B------:R-:W-:Y:S02]  /*1e30*/  FFMA.FTZ R93, R97, R94, R93 ;  /* 0x0000005e615d7223 */ /* 0x000fe4000001005d */
[----:B---3--:R-:W-:-:S02]  /*1e40*/  FMUL.FTZ R89, R101, R18 ;  /* 0x0000001265597220 */ /* 0x008fc40000410000 */
[----:B------:R-:W-:Y:S02]  /*1e50*/  FFMA.FTZ R92, R97, R92, -R19 ;  /* 0x0000005c615c7223 */ /* 0x000fe40000010813 */
[-C--:B----4-:R-:W-:Y:S02]  /*1e60*/  FMUL.FTZ R19, R101, R90.reuse ;  /* 0x0000005a65137220 */ /* 0x090fe40000410000 */
[----:B------:R-:W-:Y:S02]  /*1e70*/  FFMA.FTZ R90, R97, R90, R89 ;  /* 0x0000005a615a7223 */ /* 0x000fe40000010059 */
[----:B------:R-:W-:Y:S02]  /*1e80*/  @P3 FADD.FTZ R98, R98, R93 ;  /* 0x0000005d62623221 */ /* 0x000fe40000010000 */
[----:B------:R-:W-:Y:S01]  /*1e90*/  @P3 FADD.FTZ R99, R99, R92 ;  /* 0x0000005c63633221 */ /* 0x000fe20000010000 */
[----:B------:R-:W-:Y:S01]  /*1ea0*/  FSEL R90, R101, R90, !P3 ;  /* 0x0000005a655a7208 */ /* 0x000fe20005800000 */
[----:B------:R-:W-:Y:S01]  /*1eb0*/  @P3 FFMA.FTZ R97, R97, R18, -R19 ;  /* 0x0000001261613223 */ /* 0x000fe20000010813 */
[----:B------:R-:W0:Y:S01]  /*1ec0*/  SHFL.UP PT, R92, R98, 0x4, RZ ;  /* 0x04800000625c7989 */ /* 0x000e2200000e00ff */
[----:B------:R-:W-:Y:S01]  /*1ed0*/  ISETP.GE.AND P3, PT, R44, 0x4, PT ;  /* 0x000000042c00780c */ /* 0x000fe20003f66270 */
[----:B------:R-:W-:-:S02]  /*1ee0*/  FMUL.FTZ R93, R17, R35 ;  /* 0x00000023115d7220 */ /* 0x000fc40000410000 */
[----:B------:R-:W2:Y:S02]  /*1ef0*/  SHFL.UP PT, R89, R99, 0x4, RZ ;  /* 0x0480000063597989 */ /* 0x000ea400000e00ff */
[----:B------:R-:W-:Y:S02]  /*1f00*/  FFMA.FTZ R93, R16, R34, -R93 ;  /* 0x00000022105d7223 */ /* 0x000fe4000001085d */
[----:B------:R-:W3:Y:S01]  /*1f10*/  SHFL.UP PT, R18, R97, 0x4, RZ ;  /* 0x0480000061127989 */ /* 0x000ee200000e00ff */
[----:B------:R-:W-:Y:S02]  /*1f20*/  FMUL.FTZ R34, R86, R102 ;  /* 0x0000006656227220 */ /* 0x000fe40000410000 */
[----:B------:R-:W-:Y:S01]  /*1f30*/  FMUL.FTZ R101, R69, R93 ;  /* 0x0000005d45657220 */ /* 0x000fe20000410000 */
[----:B------:R-:W4:Y:S01]  /*1f40*/  SHFL.UP PT, R19, R90, 0x4, RZ ;  /* 0x048000005a137989 */ /* 0x000f2200000e00ff */
[C---:B0-----:R-:W-:Y:S02]  /*1f50*/  FMUL.FTZ R100, R90.reuse, R92 ;  /* 0x0000005c5a647220 */ /* 0x041fe40000410000 */
[----:B--2---:R-:W-:-:S02]  /*1f60*/  FMUL.FTZ R17, R90, R89 ;  /* 0x000000595a117220 */ /* 0x004fc40000410000 */
[C---:B------:R-:W-:Y:S02]  /*1f70*/  FFMA.FTZ R100, R97.reuse, R89, -R100 ;  /* 0x0000005961647223 */ /* 0x040fe40000010864 */
[C---:B---3--:R-:W-:Y:S02]  /*1f80*/  FMUL.FTZ R94, R90.reuse, R18 ;  /* 0x000000125a5e7220 */ /* 0x048fe40000410000 */
[C---:B------:R-:W-:Y:S02]  /*1f90*/  FFMA.FTZ R17, R97.reuse, R92, R17 ;  /* 0x0000005c61117223 */ /* 0x040fe40000010011 */
[-C--:B----4-:R-:W-:Y:S02]  /*1fa0*/  FFMA.FTZ R89, R97, R19.reuse, R94 ;  /* 0x0000001361597223 */ /* 0x090fe4000001005e */
[----:B------:R-:W-:Y:S02]  /*1fb0*/  FMUL.FTZ R19, R90, R19 ;  /* 0x000000135a137220 */ /* 0x000fe40000410000 */
[----:B------:R-:W-:Y:S01]  /*1fc0*/  @P3 FADD.FTZ R98, R98, R17 ;  /* 0x0000001162623221 */ /* 0x000fe20000010000 */
[----:B------:R-:W-:Y:S01]  /*1fd0*/  FSEL R89, R90, R89, !P3 ;  /* 0x000000595a597208 */ /* 0x000fe20005800000 */
[----:B------:R-:W-:-:S02]  /*1fe0*/  @P3 FADD.FTZ R99, R99, R100 ;  /* 0x0000006463633221 */ /* 0x000fc40000010000 */
[----:B------:R-:W-:Y:S01]  /*1ff0*/  @P3 FFMA.FTZ R97, R97, R18, -R19 ;  /* 0x0000001261613223 */ /* 0x000fe20000010813 */
[----:B------:R-:W0:Y:S01]  /*2000*/  SHFL.UP PT, R94, R98, 0x8, RZ ;  /* 0x05000000625e7989 */ /* 0x000e2200000e00ff */
[----:B------:R-:W-:Y:S01]  /*2010*/  FMUL.FTZ R17, R85, R102 ;  /* 0x0000006655117220 */ /* 0x000fe20000410000 */
[----:B------:R-:W-:Y:S01]  /*2020*/  ISETP.GE.AND P3, PT, R44, 0x8, PT ;  /* 0x000000082c00780c */ /* 0x000fe20003f66270 */
[----:B------:R-:W-:Y:S01]  /*2030*/  FMUL.FTZ R100, R67, R93 ;  /* 0x0000005d43647220 */ /* 0x000fe20000410000 */
[----:B------:R-:W2:Y:S01]  /*2040*/  SHFL.UP PT, R90, R99, 0x8, RZ ;  /* 0x05000000635a7989 */ /* 0x000ea200000e00ff */
[-C--:B------:R-:W-:Y:S02]  /*2050*/  FFMA.FTZ R19, -R86, R101.reuse, -R17 ;  /* 0x0000006556137223 */ /* 0x080fe40000010911 */
[----:B------:R-:W-:Y:S01]  /*2060*/  FFMA.FTZ R17, R85, R101, -R34 ;  /* 0x0000006555117223 */ /* 0x000fe20000010822 */
[----:B------:R-:W3:Y:S01]  /*2070*/  SHFL.UP PT, R16, R97, 0x8, RZ ;  /* 0x0500000061107989 */ /* 0x000ee200000e00ff */
[----:B------:R-:W-:-:S02]  /*2080*/  FMUL.FTZ R92, R67, R96 ;  /* 0x00000060435c7220 */ /* 0x000fc40000410000 */
[----:B------:R-:W-:Y:S01]  /*2090*/  FADD.FTZ R17, R100, R17 ;  /* 0x0000001164117221 */ /* 0x000fe20000010000 */
[----:B------:R-:W4:Y:S01]  /*20a0*/  SHFL.UP PT, R18, R89, 0x8, RZ ;  /* 0x0500000059127989 */ /* 0x000f2200000e00ff */
[----:B------:R-:W-:Y:S02]  /*20b0*/  FADD.FTZ R19, -R92, R19 ;  /* 0x000000135c137221 */ /* 0x000fe40000010100 */
[C---:B------:R-:W-:Y:S02]  /*20c0*/  FMUL.FTZ R35, R83.reuse, -R17 ;  /* 0x8000001153237220 */ /* 0x040fe40000410000 */
[-C--:B------:R-:W-:Y:S02]  /*20d0*/  FMUL.FTZ R34, R83, -R19.reuse ;  /* 0x8000001353227220 */ /* 0x080fe40000410000 */
[C---:B------:R-:W-:Y:S02]  /*20e0*/  FFMA.FTZ R35, R84.reuse, R19, R35 ;  /* 0x0000001354237223 */ /* 0x040fe40000010023 */
[----:B------:R-:W-:-:S02]  /*20f0*/  FFMA.FTZ R34, R84, R17, -R34 ;  /* 0x0000001154227223 */ /* 0x000fc40000010822 */
[C---:B0-----:R-:W-:Y:S02]  /*2100*/  FMUL.FTZ R105, R89.reuse, R94 ;  /* 0x0000005e59697220 */ /* 0x041fe40000410000 */
[-C--:B--2---:R-:W-:Y:S02]  /*2110*/  FMUL.FTZ R106, R89, R90.reuse ;  /* 0x0000005a596a7220 */ /* 0x084fe40000410000 */
[----:B------:R-:W-:Y:S02]  /*2120*/  FFMA.FTZ R90, R97, R90, -R105 ;  /* 0x0000005a615a7223 */ /* 0x000fe40000010869 */
[----:B---3--:R-:W-:Y:S02]  /*2130*/  FMUL.FTZ R19, R89, R16 ;  /* 0x0000001059137220 */ /* 0x008fe40000410000 */
[----:B------:R-:W-:Y:S02]  /*2140*/  FFMA.FTZ R105, R97, R94, R106 ;  /* 0x0000005e61697223 */ /* 0x000fe4000001006a */
[----:B----4-:R-:W-:-:S02]  /*2150*/  FMUL.FTZ R17, R89, R18 ;  /* 0x0000001259117220 */ /* 0x010fc40000410000 */
[C---:B------:R-:W-:Y:S02]  /*2160*/  FFMA.FTZ R94, R97.reuse, R18, R19 ;  /* 0x00000012615e7223 */ /* 0x040fe40000010013 */
[----:B-1----:R-:W-:Y:S02]  /*2170*/  FMUL.FTZ R18, R86, -R32 ;  /* 0x8000002056127220 */ /* 0x002fe40000410000 */
[----:B------:R-:W-:Y:S01]  /*2180*/  @P3 FFMA.FTZ R97, R97, R16, -R17 ;  /* 0x0000001061613223 */ /* 0x000fe20000010811 */
[----:B------:R-:W-:Y:S01]  /*2190*/  FSEL R94, R89, R94, !P3 ;  /* 0x0000005e595e7208 */ /* 0x000fe20005800000 */
[----:B------:R-:W-:Y:S01]  /*21a0*/  @P3 FADD.FTZ R98, R98, R105 ;  /* 0x0000006962623221 */ /* 0x000fe20000010000 */
[----:B------:R-:W-:Y:S01]  /*21b0*/  HFMA2.MMA R17, -RZ, RZ, 0, 0 ;  /* 0x00000000ff117435 */ /* 0x000fe200000001ff */
[----:B------:R-:W-:Y:S01]  /*21c0*/  @P3 FADD.FTZ R99, R99, R90 ;  /* 0x0000005a63633221 */ /* 0x000fe20000010000 */
[----:B------:R-:W0:Y:S01]  /*21d0*/  SHFL.UP PT, R105, R97, 0x10, RZ ;  /* 0x0600000061697989 */ /* 0x000e2200000e00ff */
[-C--:B------:R-:W-:Y:S01]  /*21e0*/  FMUL.FTZ R16, R86, R33.reuse ;  /* 0x0000002156107220 */ /* 0x080fe20000410000 */
[----:B------:R-:W-:Y:S01]  /*21f0*/  ISETP.GE.AND P3, PT, R44, 0x10, PT ;  /* 0x000000102c00780c */ /* 0x000fe20003f66270 */
[C---:B------:R-:W-:Y:S01]  /*2200*/  FFMA.FTZ R109, R85.reuse, -R33, R18 ;  /* 0x80000021556d7223 */ /* 0x040fe20000010012 */
[----:B------:R-:W1:Y:S01]  /*2210*/  SHFL.UP PT, R107, R98, 0x10, RZ ;  /* 0x06000000626b7989 */ /* 0x000e6200000e00ff */
[----:B------:R-:W-:Y:S01]  /*2220*/  FFMA.FTZ R19, R85, R32, -R16 ;  /* 0x0000002055137223 */ /* 0x000fe20000010810 */
[----:B------:R-:W-:Y:S01]  /*2230*/  MOV R16, 0x3f800000 ;  /* 0x3f80000000107802 */ /* 0x000fe20000000f00 */
[C---:B------:R-:W-:Y:S01]  /*2240*/  FMUL.FTZ R89, R83.reuse, -R109 ;  /* 0x8000006d53597220 */ /* 0x040fe20000410000 */
[----:B------:R-:W2:Y:S01]  /*2250*/  SHFL.UP PT, R108, R99, 0x10, RZ ;  /* 0x06000000636c7989 */ /* 0x000ea200000e00ff */
[----:B------:R-:W-:-:S02]  /*2260*/  FMUL.FTZ R110, R83, -R19 ;  /* 0x80000013536e7220 */ /* 0x000fc40000410000 */
[----:B------:R-:W-:Y:S01]  /*2270*/  FFMA.FTZ R111, R84, R19, -R89 ;  /* 0x00000013546f7223 */ /* 0x000fe20000010859 */
[----:B------:R-:W3:Y:S01]  /*2280*/  SHFL.UP PT, R106, R94, 0x10, RZ ;  /* 0x060000005e6a7989 */ /* 0x000ee200000e00ff */
[----:B------:R-:W-:Y:S01]  /*2290*/  CS2R R18, SRZ ;  /* 0x0000000000127805 */ /* 0x000fe2000001ff00 */
[C---:B------:R-:W-:Y:S02]  /*22a0*/  FMUL.FTZ R89, R66.reuse, R93 ;  /* 0x0000005d42597220 */ /* 0x040fe40000410000 */
[----:B------:R-:W-:Y:S02]  /*22b0*/  FMUL.FTZ R90, R66, R96 ;  /* 0x00000060425a7220 */ /* 0x000fe40000410000 */
[----:B------:R-:W-:Y:S01]  /*22c0*/  FADD.FTZ R34, R89, R34 ;  /* 0x0000002259227221 */ /* 0x000fe20000010000 */
[----:B------:R-:W4:Y:S01]  /*22d0*/  @P4 LDS.128 R16, [UR4+0x1760] ;  /* 0x00176004ff104984 */ /* 0x000f220008000c00 */
[----:B------:R-:W-:Y:S02]  /*22e0*/  FFMA.FTZ R112, R84, R109, R110 ;  /* 0x0000006d54707223 */ /* 0x000fe4000001006e */
[----:B------:R-:W-:-:S02]  /*22f0*/  FADD.FTZ R35, -R90, R35 ;  /* 0x000000235a237221 */ /* 0x000fc40000010100 */
[C---:B------:R-:W-:Y:S02]  /*2300*/  FMUL.FTZ R116, R80.reuse, -R34 ;  /* 0x8000002250747220 */ /* 0x040fe40000410000 */
[C---:B------:R-:W-:Y:S02]  /*2310*/  FMUL.FTZ R110, R80.reuse, -R35 ;  /* 0x80000023506e7220 */ /* 0x040fe40000410000 */
[C---:B------:R-:W-:Y:S02]  /*2320*/  FMUL.FTZ R114, R80.reuse, -R112 ;  /* 0x8000007050727220 */ /* 0x040fe40000410000 */
[----:B------:R-:W-:Y:S02]  /*2330*/  FMUL.FTZ R113, R80, -R111 ;  /* 0x8000006f50717220 */ /* 0x000fe40000410000 */
[C---:B------:R-:W-:Y:S02]  /*2340*/  FFMA.FTZ R109, R81.reuse, R35, R116 ;  /* 0x00000023516d7223 */ /* 0x040fe40000010074 */
[----:B------:R-:W-:-:S02]  /*2350*/  FFMA.FTZ R110, R81, R34, -R110 ;  /* 0x00000022516e7223 */ /* 0x000fc4000001086e */
[C---:B------:R-:W-:Y:S02]  /*2360*/  FFMA.FTZ R35, R81.reuse, R111, -R114 ;  /* 0x0000006f51237223 */ /* 0x040fe40000010872 */
[----:B------:R-:W-:Y:S02]  /*2370*/  FFMA.FTZ R34, R81, R112, R113 ;  /* 0x0000007051227223 */ /* 0x000fe40000010071 */
[C---:B0-----:R-:W-:Y:S02]  /*2380*/  FMUL.FTZ R111, R94.reuse, R105 ;  /* 0x000000695e6f7220 */ /* 0x041fe40000410000 */
[C---:B-1----:R-:W-:Y:S02]  /*2390*/  FMUL.FTZ R113, R94.reuse, R107 ;  /* 0x0000006b5e717220 */ /* 0x042fe40000410000 */
[----:B--2---:R-:W-:Y:S02]  /*23a0*/  FMUL.FTZ R114, R94, R108 ;  /* 0x0000006c5e727220 */ /* 0x004fe40000410000 */
[----:B---3--:R-:W-:-:S02]  /*23b0*/  FFMA.FTZ R111, R97, R106, R111 ;  /* 0x0000006a616f7223 */ /* 0x008fc4000001006f */
[C---:B------:R-:W-:Y:S02]  /*23c0*/  FMUL.FTZ R112, R94.reuse, R106 ;  /* 0x0000006a5e707220 */ /* 0x040fe40000410000 */
[C---:B------:R-:W-:Y:S01]  /*23d0*/  FFMA.FTZ R108, R97.reuse, R108, -R113 ;  /* 0x0000006c616c7223 */ /* 0x040fe20000010871 */
[----:B------:R-:W-:Y:S01]  /*23e0*/  FSEL R106, R94, R111, !P3 ;  /* 0x0000006f5e6a7208 */ /* 0x000fe20005800000 */
[C---:B------:R-:W-:Y:S01]  /*23f0*/  FFMA.FTZ R107, R97.reuse, R107, R114 ;  /* 0x0000006b616b7223 */ /* 0x040fe20000010072 */
[----:B------:R0:W1:Y:S01]  /*2400*/  SHFL.DOWN PT, R111, R34, 0x1, 0x1f ;  /* 0x08201f00226f7f89 */ /* 0x00006200000e0000 */
[----:B------:R-:W-:Y:S02]  /*2410*/  @P3 FFMA.FTZ R97, R97, R105, -R112 ;  /* 0x0000006961613223 */ /* 0x000fe40000010870 */
[----:B------:R-:W-:Y:S01]  /*2420*/  @P3 FADD.FTZ R99, R99, R108 ;  /* 0x0000006c63633221 */ /* 0x000fe20000010000 */
[----:B------:R-:W2:Y:S01]  /*2430*/  SHFL.UP PT, R106, R106, 0x1, RZ ;  /* 0x042000006a6a7989 */ /* 0x000ea200000e00ff */
[----:B------:R-:W-:Y:S01]  /*2440*/  @P3 FADD.FTZ R98, R98, R107 ;  /* 0x0000006b62623221 */ /* 0x000fe20000010000 */
[----:B------:R-:W-:Y:S01]  /*2450*/  ISETP.NE.AND P3, PT, R95, 0x1f, PT ;  /* 0x0000001f5f00780c */ /* 0x000fe20003f65270 */
[C---:B------:R-:W-:Y:S01]  /*2460*/  FMUL.FTZ R105, R64.reuse, R93 ;  /* 0x0000005d40697220 */ /* 0x040fe20000410000 */
[----:B------:R-:W3:Y:S01]  /*2470*/  SHFL.UP PT, R97, R97, 0x1, RZ ;  /* 0x0420000061617989 */ /* 0x000ee200000e00ff */
[----:B------:R-:W-:-:S02]  /*2480*/  FMUL.FTZ R96, R64, R96 ;  /* 0x0000006040607220 */ /* 0x000fc40000410000 */
        /* <DEDUP_REMOVED lines=10> */
[CC--:B------:R-:W-:Y:S02]  /*2530*/  FMUL.FTZ R112, R34.reuse, R107.reuse ;  /* 0x0000006b22707220 */ /* 0x0c0fe40000410000 */
        /* <DEDUP_REMOVED lines=8> */
.L_x_13087:
[----:B-12-4-:R-:W-:Y:S05]  /*25c0*/  BSYNC B0 ;  /* 0x0000000000007941 */ /* 0x016fea0003800000 */
.L_x_13086:
[----:B0-----:R0:W1:Y:S01]  /*25d0*/  SHFL.DOWN PT, R109, R35, 0x2, 0x1f ;  /* 0x08401f00236d7f89 */ /* 0x00106200000e0000 */
[----:B------:R-:W-:Y:S01]  /*25e0*/  BSSY B0, `(.L_x_13088) ;  /* 0x0000013000007945 */ /* 0x000fe20003800000 */
[C---:B------:R-:W-:Y:S02]  /*25f0*/  ISETP.GT.U32.AND P3, PT, R95.reuse, 0x1b, PT ;  /* 0x0000001b5f00780c */ /* 0x040fe40003f64070 */
[----:B------:R0:W2:Y:S01]  /*2600*/  SHFL.DOWN PT, R111, R34, 0x2, 0x1f ;  /* 0x08401f00226f7f89 */ /* 0x0000a200000e0000 */
[C---:B------:R-:W-:Y:S02]  /*2610*/  ISETP.GT.U32.AND P4, PT, R95.reuse, 0x17, PT ;  /* 0x000000175f00780c */ /* 0x040fe40003f84070 */
[----:B------:R-:W-:Y:S01]  /*2620*/  ISETP.GT.U32.AND P5, PT, R95, 0xf, PT ;  /* 0x0000000f5f00780c */ /* 0x000fe20003fa4070 */
        /* <DEDUP_REMOVED lines=14> */
.L_x_13089:
[----:B------:R-:W-:Y:S05]  /*2710*/  BSYNC B0 ;  /* 0x0000000000007941 */ /* 0x000fea0003800000 */
.L_x_13088:
        /* <DEDUP_REMOVED lines=17> */
.L_x_13091:
[----:B------:R-:W-:Y:S05]  /*2830*/  BSYNC B0 ;  /* 0x0000000000007941 */ /* 0x000fea0003800000 */
.L_x_13090:
        /* <DEDUP_REMOVED lines=17> */
.L_x_13093:
[----:B------:R-:W-:Y:S05]  /*2950*/  BSYNC B0 ;  /* 0x0000000000007941 */ /* 0x000fea0003800000 */
.L_x_13092:
        /* <DEDUP_REMOVED lines=17> */
.L_x_13095:
[----:B------:R-:W-:Y:S05]  /*2a70*/  BSYNC B0 ;  /* 0x0000000000007941 */ /* 0x000fea0003800000 */
.L_x_13094:
[----:B----4-:R-:W-:Y:S01]  /*2a80*/  SHFL.DOWN PT, R107, R34, 0x1, 0x1f ;  /* 0x08201f00226b7f89 */ /* 0x010fe200000e0000 */
[----:B------:R-:W-:Y:S01]  /*2a90*/  ISETP.NE.AND P3, PT, R42, RZ, PT ;  /* 0x000000ff2a00720c */ /* 0x000fe20003f65270 */
[----:B------:R-:W-:Y:S02]  /*2aa0*/  BSSY B0, `(.L_x_13096) ;  /* 0x00000e0000007945 */ /* 0x000fe40003800000 */
[----:B------:R-:W4:Y:S04]  /*2ab0*/  SHFL.IDX PT, R110, R19, RZ, 0x1f ;  /* 0x00001fff136e7589 */ /* 0x000f2800000e0000 */
[----:B0-----:R-:W0:Y:S04]  /*2ac0*/  SHFL.IDX PT, R109, R18, RZ, 0x1f ;  /* 0x00001fff126d7589 */ /* 0x001e2800000e0000 */
[----:B--2---:R-:W2:Y:S04]  /*2ad0*/  SHFL.DOWN PT, R111, R35, 0x1, 0x1f ;  /* 0x08201f00236f7f89 */ /* 0x004ea800000e0000 */
[----:B---3--:R-:W3:Y:S04]  /*2ae0*/  SHFL.DOWN PT, R113, R93, 0x1, 0x1f ;  /* 0x08201f005d717f89 */ /* 0x008ee800000e0000 */
[----:B------:R-:W5:Y:S04]  /*2af0*/  SHFL.DOWN PT, R112, R94, 0x1, 0x1f ;  /* 0x08201f005e707f89 */ /* 0x000f6800000e0000 */
[----:B-1----:R-:W-:Y:S01]  /*2b00*/  SHFL.IDX PT, R34, R34, RZ, 0x1f ;  /* 0x00001fff22227589 */ /* 0x002fe200000e0000 */
[----:B----4-:R-:W-:-:S03]  /*2b10*/  @P2 FMUL.FTZ R108, R107, R110 ;  /* 0x0000006e6b6c2220 */ /* 0x010fc60000410000 */
[----:B------:R-:W-:Y:S01]  /*2b20*/  SHFL.IDX PT, R35, R35, RZ, 0x1f ;  /* 0x00001fff23237589 */ /* 0x000fe200000e0000 */
[----:B0-----:R-:W-:-:S03]  /*2b30*/  @P2 FMUL.FTZ R107, R107, R109 ;  /* 0x0000006d6b6b2220 */ /* 0x001fc60000410000 */
[----:B------:R-:W-:Y:S01]  /*2b40*/  SHFL.IDX PT, R93, R93, RZ, 0x1f ;  /* 0x00001fff5d5d7589 */ /* 0x000fe200000e0000 */
[----:B--2---:R-:W-:-:S03]  /*2b50*/  @P2 FFMA.FTZ R108, R111, R109, -R108 ;  /* 0x0000006d6f6c2223 */ /* 0x004fc6000001086c */
[----:B------:R-:W-:Y:S01]  /*2b60*/  SHFL.IDX PT, R94, R94, RZ, 0x1f ;  /* 0x00001fff5e5e7589 */ /* 0x000fe200000e0000 */
[----:B------:R-:W-:Y:S02]  /*2b70*/  @P2 FFMA.FTZ R107, R111, R110, R107 ;  /* 0x0000006e6f6b2223 */ /* 0x000fe4000001006b */
[----:B---3--:R-:W-:Y:S02]  /*2b80*/  @P2 FADD.FTZ R109, R113, R108 ;  /* 0x0000006c716d2221 */ /* 0x008fe40000010000 */
[----:B------:R-:W-:Y:S02]  /*2b90*/  FMUL.FTZ R108, R106, R22 ;  /* 0x000000166a6c7220 */ /* 0x000fe40000410000 */
[----:B-----5:R-:W-:Y:S01]  /*2ba0*/  @P2 FADD.FTZ R110, R112, R107 ;  /* 0x0000006b706e2221 */ /* 0x020fe20000010000 */
[----:B------:R-:W-:Y:S01]  /*2bb0*/  ISETP.NE.AND P2, PT, R44, RZ, PT ;  /* 0x000000ff2c00720c */ /* 0x000fe20003f45270 */
[----:B------:R-:W-:Y:S02]  /*2bc0*/  FMUL.FTZ R111, R109, -R33 ;  /* 0x800000216d6f7220 */ /* 0x000fe40000410000 */
[----:B------:R-:W-:-:S02]  /*2bd0*/  FMUL.FTZ R106, R106, R23 ;  /* 0x000000176a6a7220 */ /* 0x000fc40000410000 */
[C---:B------:R-:W-:Y:S02]  /*2be0*/  FMUL.FTZ R33, R110.reuse, -R33 ;  /* 0x800000216e217220 */ /* 0x040fe40000410000 */
[C---:B------:R-:W-:Y:S02]  /*2bf0*/  FFMA.FTZ R107, R97.reuse, R23, R108 ;  /* 0x00000017616b7223 */ /* 0x040fe4000001006c */
[----:B------:R-:W-:Y:S02]  /*2c00*/  FFMA.FTZ R111, R110, R32, R111 ;  /* 0x000000206e6f7223 */ /* 0x000fe4000001006f */
[----:B------:R-:W-:Y:S02]  /*2c10*/  FFMA.FTZ R106, R97, R22, -R106 ;  /* 0x00000016616a7223 */ /* 0x000fe4000001086a */
[----:B------:R-:W-:Y:S02]  /*2c20*/  FFMA.FTZ R32, R109, R32, -R33 ;  /* 0x000000206d207223 */ /* 0x000fe40000010821 */
[----:B------:R-:W-:-:S02]  /*2c30*/  @P1 FADD.FTZ R23, R98, R107 ;  /* 0x0000006b62171221 */ /* 0x000fc40000010000 */
[----:B------:R-:W-:Y:S02]  /*2c40*/  FADD.FTZ R33, -R102, R111 ;  /* 0x0000006f66217221 */ /* 0x000fe40000010100 */
[----:B------:R-:W-:Y:S01]  /*2c50*/  @P1 FADD.FTZ R22, R99, R106 ;  /* 0x0000006a63161221 */ /* 0x000fe20000010000 */
[----:B------:R-:W-:Y:S01]  /*2c60*/  ISETP.GT.AND P1, PT, R44, 0x1e, PT ;  /* 0x0000001e2c00780c */ /* 0x000fe20003f24270 */
[----:B------:R-:W-:Y:S02]  /*2c70*/  FADD.FTZ R32, R101, R32 ;  /* 0x0000002065207221 */ /* 0x000fe40000010000 */
[C---:B------:R-:W-:Y:S02]  /*2c80*/  FMUL.FTZ R97, R21.reuse, R23 ;  /* 0x0000001715617220 */ /* 0x040fe40000410000 */
        /* <DEDUP_REMOVED lines=27> */
[C---:B------:R-:W-:Y:S02]  /*2e40*/  FFMA.FTZ R20, R81.reuse, R89, -R20 ;  /* 0x0000005951147223 */ /* 0x040fe40000010814 */
[C---:B------:R-:W-:Y:S02]  /*2e50*/  FFMA.FTZ R80, R84.reuse, R97, R83 ;  /* 0x0000006154507223 */ /* 0x040fe40000010053 */
[----:B------:R-:W-:Y:S02]  /*2e60*/  FFMA.FTZ R81, R81, R99, R22 ;  /* 0x0000006351517223 */ /* 0x000fe40000010016 */
[----:B------:R-:W-:Y:S02]  /*2e70*/  FFMA.FTZ R90, R84, R82, -R23 ;  /* 0x00000052545a7223 */ /* 0x000fe40000010817 */
[----:B------:R-:W-:-:S02]  /*2e80*/  FADD.FTZ R80, RZ, R80 ;  /* 0x00000050ff507221 */ /* 0x000fc40000010000 */
[----:B------:R-:W-:Y:S02]  /*2e90*/  FADD.FTZ R96, -R96, R81 ;  /* 0x0000005160607221 */ /* 0x000fe40000010100 */
[----:B------:R-:W-:Y:S02]  /*2ea0*/  FADD.FTZ R90, R87, R90 ;  /* 0x0000005a575a7221 */ /* 0x000fe40000010000 */
[----:B------:R-:W-:Y:S02]  /*2eb0*/  FADD.FTZ R105, R105, R20 ;  /* 0x0000001469697221 */ /* 0x000fe40000010000 */
[----:B------:R-:W-:Y:S02]  /*2ec0*/  FFMA.FTZ R23, R64, R21, RZ ;  /* 0x0000001540177223 */ /* 0x000fe400000100ff */
[----:B------:R-:W-:Y:S02]  /*2ed0*/  FMUL.FTZ R20, R86, R80 ;  /* 0x0000005056147220 */ /* 0x000fe40000410000 */
[----:B------:R-:W-:-:S02]  /*2ee0*/  FMUL.FTZ R87, R99, R60 ;  /* 0x0000003c63577220 */ /* 0x000fc40000410000 */
[-C--:B------:R-:W-:Y:S02]  /*2ef0*/  FMUL.FTZ R98, R96, R61.reuse ;  /* 0x0000003d60627220 */ /* 0x080fe40000410000 */
[----:B------:R-:W-:Y:S02]  /*2f00*/  FFMA.FTZ R81, R4, -R61, R21 ;  /* 0x8000003d04517223 */ /* 0x000fe40000010015 */
[----:B------:R-:W-:Y:S02]  /*2f10*/  FFMA.FTZ R83, R66, R82, R23 ;  /* 0x0000005242537223 */ /* 0x000fe40000010017 */
[----:B------:R-:W-:Y:S02]  /*2f20*/  FMUL.FTZ R22, R86, R90 ;  /* 0x0000005a56167220 */ /* 0x000fe40000410000 */
[----:B------:R-:W-:Y:S02]  /*2f30*/  FFMA.FTZ R82, R5, -R60, R82 ;  /* 0x8000003c05527223 */ /* 0x000fe40000010052 */
[----:B------:R-:W-:-:S02]  /*2f40*/  FFMA.FTZ R21, R85, R90, -R20 ;  /* 0x0000005a55157223 */ /* 0x000fc40000010814 */
[----:B------:R-:W-:Y:S02]  /*2f50*/  FMUL.FTZ R86, R89, R60 ;  /* 0x0000003c59567220 */ /* 0x000fe40000410000 */
[----:B------:R-:W-:Y:S02]  /*2f60*/  FMUL.FTZ R23, R97, R87 ;  /* 0x0000005761177220 */ /* 0x000fe40000410000 */
[----:B------:R-:W-:Y:S02]  /*2f70*/  FMUL.FTZ R84, R105, R61 ;  /* 0x0000003d69547220 */ /* 0x000fe40000410000 */
[----:B------:R-:W-:Y:S02]  /*2f80*/  FMUL.FTZ R20, R91, R98 ;  /* 0x000000625b147220 */ /* 0x000fe40000410000 */
[----:B------:R-:W-:Y:S02]  /*2f90*/  FFMA.FTZ R22, R85, R80, R22 ;  /* 0x0000005055167223 */ /* 0x000fe40000010016 */
[----:B------:R-:W-:-:S02]  /*2fa0*/  FFMA.FTZ R85, R86, R82, R23 ;  /* 0x0000005256557223 */ /* 0x000fc40000010017 */
[----:B------:R-:W-:Y:S02]  /*2fb0*/  FFMA.FTZ R20, R84, R81, R20 ;  /* 0x0000005154147223 */ /* 0x000fe40000010014 */
[----:B------:R-:W-:Y:S02]  /*2fc0*/  FMUL.FTZ R23, R91, R84 ;  /* 0x000000545b177220 */ /* 0x000fe40000410000 */
[----:B------:R-:W-:Y:S02]  /*2fd0*/  FMUL.FTZ R101, R97, R86 ;  /* 0x0000005661657220 */ /* 0x000fe40000410000 */
[----:B------:R-:W-:Y:S02]  /*2fe0*/  FADD.FTZ R20, RZ, R20 ;  /* 0x00000014ff147221 */ /* 0x000fe40000010000 */
[----:B------:R-:W-:Y:S02]  /*2ff0*/  FFMA.FTZ R23, R81, R98, -R23 ;  /* 0x0000006251177223 */ /* 0x000fe40000010817 */
[----:B------:R-:W-:-:S02]  /*3000*/  FADD.FTZ R88, R88, R21 ;  /* 0x0000001558587221 */ /* 0x000fc40000010000 */
[----:B------:R-:W-:Y:S02]  /*3010*/  FFMA.FTZ R98, R67, R90, R83 ;  /* 0x0000005a43627223 */ /* 0x000fe40000010053 */
[----:B------:R-:W-:Y:S02]  /*3020*/  FMUL.FTZ R83, R100, R63 ;  /* 0x0000003f64537220 */ /* 0x000fe40000410000 */
[----:B------:R-:W-:Y:S02]  /*3030*/  FFMA.FTZ R102, R82, R87, -R101 ;  /* 0x0000005752667223 */ /* 0x000fe40000010865 */
[----:B------:R-:W-:Y:S02]  /*3040*/  FADD.FTZ R21, R20, R85 ;  /* 0x0000005514157221 */ /* 0x000fe40000010000 */
[----:B------:R-:W-:Y:S02]  /*3050*/  FADD.FTZ R87, RZ, R22 ;  /* 0x00000016ff577221 */ /* 0x000fe40000010000 */
[----:B------:R-:W-:-:S02]  /*3060*/  FFMA.FTZ R98, R69, R88, R98 ;  /* 0x0000005845627223 */ /* 0x000fc40000010062 */
[-C--:B------:R-:W-:Y:S02]  /*3070*/  FFMA.FTZ R85, R7, -R62.reuse, R88 ;  /* 0x8000003e07557223 */ /* 0x080fe40000010058 */
[-C--:B------:R-:W-:Y:S01]  /*3080*/  FFMA.FTZ R90, R6, -R63.reuse, R90 ;  /* 0x8000003f065a7223 */ /* 0x080fe2000001005a */
[----:B------:R-:W0:Y:S01]  /*3090*/  SHFL.DOWN PT, R109, R98, 0x1, 0x1f ;  /* 0x08201f00626d7f89 */ /* 0x000e2200000e0000 */
[----:B------:R-:W-:Y:S02]  /*30a0*/  FMUL.FTZ R101, R92, R63 ;  /* 0x0000003f5c657220 */ /* 0x000fe40000410000 */
[----:B------:R-:W-:Y:S02]  /*30b0*/  FMUL.FTZ R22, R80, R83 ;  /* 0x0000005350167220 */ /* 0x000fe40000410000 */
[----:B------:R-:W-:Y:S02]  /*30c0*/  FMUL.FTZ R88, R32, R62 ;  /* 0x0000003e20587220 */ /* 0x000fe40000410000 */
[----:B------:R-:W-:-:S02]  /*30d0*/  FADD.FTZ R23, RZ, R23 ;  /* 0x00000017ff177221 */ /* 0x000fc40000010000 */
[----:B------:R-:W-:Y:S02]  /*30e0*/  FMUL.FTZ R108, R33, R62 ;  /* 0x0000003e216c7220 */ /* 0x000fe40000410000 */
[----:B------:R-:W-:Y:S02]  /*30f0*/  FFMA.FTZ R106, R90, R101, -R22 ;  /* 0x000000655a6a7223 */ /* 0x000fe40000010816 */
[----:B------:R-:W-:Y:S02]  /*3100*/  FMUL.FTZ R107, R87, R88 ;  /* 0x00000058576b7220 */ /* 0x000fe40000410000 */
[----:B------:R-:W-:Y:S02]  /*3110*/  FFMA.FTZ R20, R64, -R91, RZ ;  /* 0x8000005b40147223 */ /* 0x000fe400000100ff */
[----:B------:R-:W-:Y:S02]  /*3120*/  FMUL.FTZ R101, R80, R101 ;  /* 0x0000006550657220 */ /* 0x000fe40000410000 */
[----:B------:R-:W-:-:S02]  /*3130*/  FADD.FTZ R23, R23, R102 ;  /* 0x0000006617177221 */ /* 0x000fc40000010000 */
[----:B------:R-:W-:Y:S02]  /*3140*/  FFMA.FTZ R102, R85, R108, -R107 ;  /* 0x0000006c55667223 */ /* 0x000fe4000001086b */
[----:B------:R-:W-:Y:S02]  /*3150*/  FFMA.FTZ R20, R66, -R97, R20 ;  /* 0x8000006142147223 */ /* 0x000fe40000010014 */
[----:B------:R-:W-:Y:S02]  /*3160*/  FFMA.FTZ R22, R83, R90, R101 ;  /* 0x0000005a53167223 */ /* 0x000fe40000010065 */
[----:B------:R-:W-:Y:S02]  /*3170*/  FMUL.FTZ R108, R87, R108 ;  /* 0x0000006c576c7220 */ /* 0x000fe40000410000 */
[----:B------:R-:W-:Y:S02]  /*3180*/  FFMA.FTZ R20, R67, -R80, R20 ;  /* 0x8000005043147223 */ /* 0x000fe40000010014 */
[----:B------:R-:W-:Y:S01]  /*3190*/  FADD.FTZ R21, R21, R22 ;  /* 0x0000001615157221 */ /* 0x000fe20000010000 */
[----:B------:R-:W-:Y:S01]  /*31a0*/  MOV R22, R98 ;  /* 0x0000006200167202 */ /* 0x000fe20000000f00 */
[----:B------:R-:W-:-:S02]  /*31b0*/  FADD.FTZ R23, R23, R106 ;  /* 0x0000006a17177221 */ /* 0x000fc40000010000 */
[----:B------:R-:W-:Y:S02]  /*31c0*/  FFMA.FTZ R108, R88, R85, R108 ;  /* 0x00000055586c7223 */ /* 0x000fe4000001006c */
[----:B------:R-:W-:Y:S02]  /*31d0*/  FFMA.FTZ R101, R69, -R87, R20 ;  /* 0x8000005745657223 */ /* 0x000fe40000010014 */
[----:B------:R-:W-:Y:S02]  /*31e0*/  FADD.FTZ R102, R23, R102 ;  /* 0x0000006617667221 */ /* 0x000fe40000010000 */
        /* <DEDUP_REMOVED lines=13> */
[----:B0-----:R-:W-:-:S03]  /*32c0*/  @!P1 FADD.FTZ R21, R21, R106 ;  /* 0x0000006a15159221 */ /* 0x001fc60000010000 */
        /* <DEDUP_REMOVED lines=16> */
[CC--:B------:R-:W-:Y:S02]  /*33d0*/  FMUL.FTZ R102, R34.reuse, R18.reuse ;  /* 0x0000001222667220 */ /* 0x0c0fe40000410000 */
[----:B-1----:R-:W-:Y:S01]  /*33e0*/  @!P1 FADD.FTZ R21, R21, R98 ;  /* 0x0000006215159221 */ /* 0x002fe20000010000 */
[----:B------:R-:W0:Y:S01]  /*33f0*/  SHFL.DOWN PT, R108, R23, 0x8, 0x1f ;  /* 0x09001f00176c7f89 */ /* 0x000e2200000e0000 */
[----:B------:R-:W-:Y:S02]  /*3400*/  FMUL.FTZ R98, R34, R19 ;  /* 0x0000001322627220 */ /* 0x000fe40000410000 */
[----:B--2---:R-:W-:Y:S01]  /*3410*/  @!P1 FADD.FTZ R22, R22, R107 ;  /* 0x0000006b16169221 */ /* 0x004fe20000010000 */
[----:B------:R-:W1:Y:S01]  /*3420*/  SHFL.DOWN PT, R106, R21, 0x8, 0x1f ;  /* 0x09001f00156a7f89 */ /* 0x000e6200000e0000 */
[----:B------:R-:W-:Y:S02]  /*3430*/  FFMA.FTZ R98, R35, R18, -R98 ;  /* 0x0000001223627223 */ /* 0x000fe40000010862 */
[----:B---3--:R-:W-:Y:S01]  /*3440*/  @!P1 FADD.FTZ R20, R20, R101 ;  /* 0x0000006514149221 */ /* 0x008fe20000010000 */
[----:B------:R-:W2:Y:S01]  /*3450*/  SHFL.DOWN PT, R107, R22, 0x8, 0x1f ;  /* 0x09001f00166b7f89 */ /* 0x000ea200000e0000 */
[----:B------:R-:W-:Y:S01]  /*3460*/  ISETP.GT.AND P1, PT, R44, 0x17, PT ;  /* 0x000000172c00780c */ /* 0x000fe20003f24270 */
[----:B------:R-:W-:-:S02]  /*3470*/  FMUL.FTZ R18, R34, R17 ;  /* 0x0000001122127220 */ /* 0x000fc40000410000 */
[----:B------:R-:W3:Y:S01]  /*3480*/  SHFL.DOWN PT, R101, R20, 0x8, 0x1f ;  /* 0x09001f0014657f89 */ /* 0x000ee200000e0000 */
[C---:B------:R-:W-:Y:S02]  /*3490*/  FFMA.FTZ R19, R35.reuse, R19, R102 ;  /* 0x0000001323137223 */ /* 0x040fe40000010066 */
[-C--:B------:R-:W-:Y:S02]  /*34a0*/  FMUL.FTZ R34, R34, R16.reuse ;  /* 0x0000001022227220 */ /* 0x080fe40000410000 */
[----:B------:R-:W-:Y:S02]  /*34b0*/  FFMA.FTZ R16, R35, R16, -R18 ;  /* 0x0000001023107223 */ /* 0x000fe40000010812 */
[----:B------:R-:W-:Y:S02]  /*34c0*/  FADD.FTZ R18, R93, R98 ;  /* 0x000000625d127221 */ /* 0x000fe40000010000 */
[----:B------:R-:W-:Y:S02]  /*34d0*/  FMUL.FTZ R93, R31, R32 ;  /* 0x000000201f5d7220 */ /* 0x000fe40000410000 */
[----:B------:R-:W-:-:S02]  /*34e0*/  FFMA.FTZ R17, R35, R17, R34 ;  /* 0x0000001123117223 */ /* 0x000fc40000010022 */
[----:B0-----:R-:W-:Y:S02]  /*34f0*/  @!P1 FADD.FTZ R23, R23, R108 ;  /* 0x0000006c17179221 */ /* 0x001fe40000010000 */
[----:B------:R-:W-:Y:S02]  /*3500*/  FADD.FTZ R19, R94, R19 ;  /* 0x000000135e137221 */ /* 0x000fe40000010000 */
[----:B-1----:R-:W-:Y:S02]  /*3510*/  @!P1 FADD.FTZ R21, R21, R106 ;  /* 0x0000006a15159221 */ /* 0x002fe40000010000 */
[----:B------:R-:W-:Y:S01]  /*3520*/  SHFL.DOWN PT, R106, R23, 0x10, 0x1f ;  /* 0x0a001f00176a7f89 */ /* 0x000fe200000e0000 */
[----:B--2---:R-:W-:Y:S02]  /*3530*/  @!P1 FADD.FTZ R22, R22, R107 ;  /* 0x0000006b16169221 */ /* 0x004fe40000010000 */
[C---:B------:R-:W-:Y:S01]  /*3540*/  FMUL.FTZ R35, R31.reuse, R100 ;  /* 0x000000641f237220 */ /* 0x040fe20000410000 */
[----:B------:R-:W-:Y:S01]  /*3550*/  SHFL.DOWN PT, R102, R21, 0x10, 0x1f ;  /* 0x0a001f0015667f89 */ /* 0x000fe200000e0000 */
[----:B---3--:R-:W-:Y:S01]  /*3560*/  @!P1 FADD.FTZ R20, R20, R101 ;  /* 0x0000006514149221 */ /* 0x008fe20000010000 */
[----:B------:R-:W-:Y:S01]  /*3570*/  ISETP.GT.AND P1, PT, R44, 0xf, PT ;  /* 0x0000000f2c00780c */ /* 0x000fe20003f24270 */
[----:B------:R-:W-:Y:S01]  /*3580*/  FFMA.FTZ R94, R30, R33, -R93 ;  /* 0x000000211e5e7223 */ /* 0x000fe2000001085d */
[----:B------:R-:W0:Y:S01]  /*3590*/  SHFL.DOWN PT, R107, R22, 0x10, 0x1f ;  /* 0x0a001f00166b7f89 */ /* 0x000e2200000e0000 */
[----:B------:R-:W-:-:S02]  /*35a0*/  FMUL.FTZ R34, R31, R89 ;  /* 0x000000591f227220 */ /* 0x000fc40000410000 */
[C---:B------:R-:W-:Y:S01]  /*35b0*/  FFMA.FTZ R35, R30.reuse, R92, -R35 ;  /* 0x0000005c1e237223 */ /* 0x040fe20000010823 */
[----:B------:R-:W1:Y:S01]  /*35c0*/  SHFL.DOWN PT, R101, R20, 0x10, 0x1f ;  /* 0x0a001f0014657f89 */ /* 0x000e6200000e0000 */
[----:B------:R-:W-:Y:S02]  /*35d0*/  FMUL.FTZ R94, R87, R94 ;  /* 0x0000005e575e7220 */ /* 0x000fe40000410000 */
[C---:B------:R-:W-:Y:S01]  /*35e0*/  FMUL.FTZ R87, R31.reuse, R33 ;  /* 0x000000211f577220 */ /* 0x040fe20000410000 */
[----:B------:R2:W-:Y:S01]  /*35f0*/  @!P3 STS.128 [UR4+0x1760], R16 ;  /* 0x00176010ff00b988 */ /* 0x0005e20008000c04 */
[----:B------:R-:W-:Y:S02]  /*3600*/  FMUL.FTZ R33, R31, R105 ;  /* 0x000000691f217220 */ /* 0x000fe40000410000 */
[----:B------:R-:W-:Y:S02]  /*3610*/  FFMA.FTZ R34, R30, R99, -R34 ;  /* 0x000000631e227223 */ /* 0x000fe40000010822 */
[----:B------:R-:W-:-:S02]  /*3620*/  FMUL.FTZ R80, R80, R35 ;  /* 0x0000002350507220 */ /* 0x000fc40000410000 */
[C---:B------:R-:W-:Y:S02]  /*3630*/  FMUL.FTZ R35, R31.reuse, R92 ;  /* 0x0000005c1f237220 */ /* 0x040fe40000410000 */
[C---:B------:R-:W-:Y:S02]  /*3640*/  FMUL.FTZ R99, R31.reuse, R99 ;  /* 0x000000631f637220 */ /* 0x040fe40000410000 */
[-C--:B------:R-:W-:Y:S02]  /*3650*/  FMUL.FTZ R31, R31, R96.reuse ;  /* 0x000000601f1f7220 */ /* 0x080fe40000410000 */
[C---:B------:R-:W-:Y:S02]  /*3660*/  FFMA.FTZ R96, R30.reuse, R96, -R33 ;  /* 0x000000601e607223 */ /* 0x040fe40000010821 */
[C---:B--2---:R-:W-:Y:S02]  /*3670*/  FFMA.FTZ R16, R30.reuse, R32, R87 ;  /* 0x000000201e107223 */ /* 0x044fe40000010057 */
[----:B------:R-:W-:-:S02]  /*3680*/  FFMA.FTZ R35, R30, R100, R35 ;  /* 0x000000641e237223 */ /* 0x000fc40000010023 */
[C---:B------:R-:W-:Y:S02]  /*3690*/  FFMA.FTZ R99, R30.reuse, R89, R99 ;  /* 0x000000591e637223 */ /* 0x040fe40000010063 */
[----:B------:R-:W-:Y:S02]  /*36a0*/  FMUL.FTZ R34, R97, R34 ;  /* 0x0000002261227220 */ /* 0x000fe40000410000 */
[----:B------:R-:W-:Y:S02]  /*36b0*/  FFMA.FTZ R30, R30, R105, R31 ;  /* 0x000000691e1e7223 */ /* 0x000fe4000001001f */
[----:B------:R-:W-:Y:S02]  /*36c0*/  FMUL.FTZ R96, R91, R96 ;  /* 0x000000605b607220 */ /* 0x000fe40000410000 */
[----:B0-----:R-:W-:Y:S02]  /*36d0*/  @!P1 FADD.FTZ R22, R22, R107 ;  /* 0x0000006b16169221 */ /* 0x001fe40000010000 */
[----:B------:R-:W-:-:S02]  /*36e0*/  @!P1 FADD.FTZ R23, R23, R106 ;  /* 0x0000006a17179221 */ /* 0x000fc40000010000 */
[----:B------:R-:W-:Y:S02]  /*36f0*/  @!P1 FADD.FTZ R21, R21, R102 ;  /* 0x0000006615159221 */ /* 0x000fe40000010000 */
[----:B-1----:R-:W-:Y:S02]  /*3700*/  @!P1 FADD.FTZ R20, R20, R101 ;  /* 0x0000006514149221 */ /* 0x002fe40000010000 */
        /* <DEDUP_REMOVED lines=25> */
.L_x_13097:
[----:B0-----:R-:W-:Y:S05]  /*38a0*/  BSYNC B0 ;  /* 0x0000000000007941 */ /* 0x001fea0003800000 */
.L_x_13096:
        /* <DEDUP_REMOVED lines=21> */
.L_x_13083:
[----:B------:R-:W-:Y:S01]  /*3a00*/  BAR.SYNC.DEFER_BLOCKING 0x0 ;  /* 0x0000000000007b1d */ /* 0x000fe20000010000 */
[----:B------:R-:W-:Y:S02]  /*3a10*/  IADD3 R22, -R57, c[0x0][0x168], RZ ;  /* 0x00005a0039167a10 */ /* 0x000fe40007ffe1ff */
[----:B------:R-:W-:-:S02]  /*3a20*/  MOV R19, RZ ;  /* 0x000000ff00137202 */ /* 0x000fc40000000f00 */
[-C--:B------:R-:W-:Y:S02]  /*3a30*/  ISETP.GE.AND P0, PT, R51, R22.reuse, PT ;  /* 0x000000163300720c */ /* 0x080fe40003f06270 */
[-C--:B------:R-:W-:Y:S02]  /*3a40*/  ISETP.GE.AND P1, PT, R53, R22.reuse, PT ;  /* 0x000000163500720c */ /* 0x080fe40003f26270 */
[-C--:B------:R-:W-:Y:S02]  /*3a50*/  ISETP.GE.AND P2, PT, R55, R22.reuse, PT ;  /* 0x000000163700720c */ /* 0x080fe40003f46270 */
[----:B------:R-:W-:Y:S02]  /*3a60*/  ISETP.GE.AND P3, PT, R56, R22, PT ;  /* 0x000000163800720c */ /* 0x000fe40003f66270 */
[----:B------:R-:W-:Y:S02]  /*3a70*/  MOV R17, RZ ;  /* 0x000000ff00117202 */ /* 0x000fe40000000f00 */
[----:B0-----:R-:W-:-:S03]  /*3a80*/  MOV R21, RZ ;  /* 0x000000ff00157202 */ /* 0x001fc60000000f00 */
[----:B------:R-:W2:Y:S04]  /*3a90*/  @!P0 LDG.E R65, [R28.64] ;  /* 0x000000061c418981 */ /* 0x000ea8000c1e1900 */
[----:B------:R-:W3:Y:S04]  /*3aa0*/  @!P1 LDG.E R19, [R28.64+0x80] ;  /* 0x000080061c139981 */ /* 0x000ee8000c1e1900 */
[----:B------:R-:W4:Y:S04]  /*3ab0*/  @!P2 LDG.E R17, [R28.64+0x100] ;  /* 0x000100061c11a981 */ /* 0x000f28000c1e1900 */
[----:B------:R-:W5:Y:S01]  /*3ac0*/  @!P3 LDG.E R21, [R28.64+0x180] ;  /* 0x000180061c15b981 */ /* 0x000f62000c1e1900 */
[----:B------:R-:W-:Y:S01]  /*3ad0*/  ISETP.NE.AND P1, PT, R42, RZ, PT ;  /* 0x000000ff2a00720c */ /* 0x000fe20003f25270 */
[----:B------:R-:W-:Y:S01]  /*3ae0*/  IMAD R20, R40, c[0x0][0x2d8], RZ ;  /* 0x0000b60028147a24 */ /* 0x000fe200078e02ff */
[----:B------:R-:W-:Y:S03]  /*3af0*/  BSSY B0, `(.L_x_13099) ;  /* 0x000004a000007945 */ /* 0x000fe60003800000 */
[----:B------:R-:W-:Y:S01]  /*3b00*/  IMAD R35, R39, c[0x0][0x2dc], R20 ;  /* 0x0000b70027237a24 */ /* 0x000fe200078e0214 */
[----:B--2---:R-:W-:Y:S04]  /*3b10*/  STS [R44.X4], R65 ;  /* 0x000000412c007388 */ /* 0x004fe80000004800 */
[----:B---3--:R-:W-:Y:S04]  /*3b20*/  STS [R44.X4+0x80], R19 ;  /* 0x000080132c007388 */ /* 0x008fe80000004800 */
[----:B----4-:R-:W-:Y:S04]  /*3b30*/  STS [R44.X4+0x100], R17 ;  /* 0x000100112c007388 */ /* 0x010fe80000004800 */
[----:B-----5:R-:W-:Y:S01]  /*3b40*/  STS [R44.X4+0x180], R21 ;  /* 0x000180152c007388 */ /* 0x020fe20000004800 */
[----:B------:R-:W-:-:S06]  /*3b50*/  NOP ;  /* 0x0000000000007918 */ /* 0x000fcc0000000000 */
[----:B------:R-:W0:Y:S04]  /*3b60*/  LDS.128 R4, [R44.X16] ;  /* 0x000000002c047984 */ /* 0x000e28000000cc00 */
[----:B------:R-:W-:Y:S06]  /*3b70*/  BAR.SYNC.DEFER_BLOCKING 0x0 ;  /* 0x0000000000007b1d */ /* 0x000fec0000010000 */
[----:B------:R1:W-:Y:S01]  /*3b80*/  STS.128 [R44.X16], R12 ;  /* 0x0000000c2c007388 */ /* 0x0003e2000000cc00 */
[----:B------:R-:W-:-:S06]  /*3b90*/  NOP ;  /* 0x0000000000007918 */ /* 0x000fcc0000000000 */
[----:B------:R-:W-:Y:S04]  /*3ba0*/  LDS R19, [R44.X4] ;  /* 0x000000002c137984 */ /* 0x000fe80000004800 */
[----:B------:R-:W-:Y:S01]  /*3bb0*/  LDS R21, [R44.X4+0x80] ;  /* 0x000080002c157984 */ /* 0x000fe20000004800 */
[--C-:B0-----:R-:W-:Y:S02]  /*3bc0*/  FADD.FTZ R5, R5, R38.reuse ;  /* 0x0000002605057221 */ /* 0x101fe40000010000 */
[--C-:B------:R-:W-:Y:S01]  /*3bd0*/  FADD.FTZ R4, R4, R38.reuse ;  /* 0x0000002604047221 */ /* 0x100fe20000010000 */
[----:B------:R-:W-:Y:S01]  /*3be0*/  LDS R23, [R44.X4+0x100] ;  /* 0x000100002c177984 */ /* 0x000fe20000004800 */
[--C-:B------:R-:W-:Y:S01]  /*3bf0*/  FADD.FTZ R16, R6, R38.reuse ;  /* 0x0000002606107221 */ /* 0x100fe20000010000 */
[----:B------:R-:W-:Y:S01]  /*3c00*/  FSETP.GTU.FTZ.AND P4, PT, R5, 20, PT ;  /* 0x41a000000500780b */ /* 0x000fe20003f9c000 */
[----:B------:R-:W-:Y:S01]  /*3c10*/  FADD.FTZ R17, R7, R38 ;  /* 0x0000002607117221 */ /* 0x000fe20000010000 */
[----:B------:R-:W-:Y:S01]  /*3c20*/  LDS R29, [R44.X4+0x180] ;  /* 0x000180002c1d7984 */ /* 0x000fe20000004800 */
[----:B------:R-:W-:Y:S01]  /*3c30*/  FSETP.GTU.FTZ.AND P3, PT, R4, 20, PT ;  /* 0x41a000000400780b */ /* 0x000fe20003f7c000 */
[----:B-1----:R-:W-:Y:S01]  /*3c40*/  IMAD R15, R37, c[0x0][0x2e0], RZ ;  /* 0x0000b800250f7a24 */ /* 0x002fe200078e02ff */
[----:B------:R-:W-:Y:S01]  /*3c50*/  FSETP.GTU.FTZ.AND P2, PT, R16, 20, PT ;  /* 0x41a000001000780b */ /* 0x000fe20003f5c000 */
[----:B------:R-:W-:Y:S04]  /*3c60*/  @!P1 STS [0x200], R22 ;  /* 0x00020016ff009388 */ /* 0x000fe80000000800 */
[----:B------:R-:W-:Y:S01]  /*3c70*/  BAR.SYNC.DEFER_BLOCKING 0x0 ;  /* 0x0000000000007b1d */ /* 0x000fe20000010000 */
[----:B------:R-:W-:-:S02]  /*3c80*/  FSETP.GTU.FTZ.AND P0, PT, R17, 20, PT ;  /* 0x41a000001100780b */ /* 0x000fc40003f1c000 */
[----:B------:R-:W-:-:S03]  /*3c90*/  @!P4 FMUL.FTZ R5, R5, -1.4426950216293334961 ;  /* 0xbfb8aa3b0505c820 */ /* 0x000fc60000410000 */
[----:B------:R-:W-:Y:S01]  /*3ca0*/  @!P3 FMUL.FTZ R4, R4, -1.4426950216293334961 ;  /* 0xbfb8aa3b0404b820 */ /* 0x000fe20000410000 */
[----:B------:R-:W0:Y:S01]  /*3cb0*/  @!P4 MUFU.EX2 R7, R5 ;  /* 0x000000050007c308 */ /* 0x000e220000000800 */
[----:B------:R-:W-:-:S06]  /*3cc0*/  @!P2 FMUL.FTZ R16, R16, -1.4426950216293334961 ;  /* 0xbfb8aa3b1010a820 */ /* 0x000fcc0000410000 */
[----:B------:R-:W-:Y:S01]  /*3cd0*/  @!P0 FMUL.FTZ R14, R17, -1.4426950216293334961 ;  /* 0xbfb8aa3b110e8820 */ /* 0x000fe20000410000 */
[----:B------:R1:W2:Y:S01]  /*3ce0*/  @!P3 MUFU.EX2 R6, R4 ;  /* 0x000000040006b308 */ /* 0x0002a20000000800 */
[----:B0-----:R-:W-:Y:S01]  /*3cf0*/  @!P4 FADD.FTZ R13, R7, 1 ;  /* 0x3f800000070dc421 */ /* 0x001fe20000010000 */
[----:B------:R-:W0:Y:S06]  /*3d00*/  LDS R18, [0x200] ;  /* 0x00020000ff127984 */ /* 0x000e2c0000000800 */
[----:B------:R-:W3:Y:S01]  /*3d10*/  @!P2 MUFU.EX2 R16, R16 ;  /* 0x000000100010a308 */ /* 0x000ee20000000800 */
[----:B-1----:R-:W-:-:S04]  /*3d20*/  IMAD.WIDE.U32 R4, R39, c[0x0][0x2d8], RZ ;  /* 0x0000b60027047a25 */ /* 0x002fc800078e00ff */
[----:B--2---:R-:W-:Y:S01]  /*3d30*/  @!P3 FADD.FTZ R12, R6, 1 ;  /* 0x3f800000060cb421 */ /* 0x004fe20000010000 */
[----:B------:R-:W-:Y:S02]  /*3d40*/  IADD3 R6, R52, -c[0x0][0x174], RZ ;  /* 0x80005d0034067a10 */ /* 0x000fe40007ffe0ff */
[----:B------:R1:W2:Y:S01]  /*3d50*/  @!P0 MUFU.EX2 R17, R14 ;  /* 0x0000000e00118308 */ /* 0x0002a20000000800 */
[----:B------:R-:W-:Y:S02]  /*3d60*/  IADD3 R5, R5, R35, RZ ;  /* 0x0000002305057210 */ /* 0x000fe40007ffe0ff */
[----:B------:R-:W-:-:S03]  /*3d70*/  IMAD R61, R6, -0x80, RZ ;  /* 0xffffff80063d7824 */ /* 0x000fc600078e02ff */
[C---:B------:R-:W-:Y:S01]  /*3d80*/  IMAD.WIDE.U32 R6, R0.reuse, c[0x0][0x2e0], R4 ;  /* 0x0000b80000067a25 */ /* 0x040fe200078e0004 */
[----:B------:R-:W-:Y:S01]  /*3d90*/  MOV R4, 0x4 ;  /* 0x0000000400047802 */ /* 0x000fe20000000f00 */
[----:B------:R-:W4:Y:S01]  /*3da0*/  @!P4 MUFU.RCP R20, R13 ;  /* 0x0000000d0014c308 */ /* 0x000f220000001000 */
[----:B------:R-:W-:Y:S01]  /*3db0*/  SHF.R.S32.HI R63, RZ, 0x1f, R61 ;  /* 0x0000001fff3f7819 */ /* 0x000fe2000001143d */
[----:B-1----:R-:W-:Y:S01]  /*3dc0*/  IMAD R14, R0, c[0x0][0x2e4], R15 ;  /* 0x0000b900000e7a24 */ /* 0x002fe200078e020f */
[----:B------:R-:W-:Y:S01]  /*3dd0*/  IADD3 R15, P5, R61, R6, RZ ;  /* 0x000000063d0f7210 */ /* 0x000fe20007fbe0ff */
[----:B---3--:R-:W-:Y:S02]  /*3de0*/  @!P2 FADD.FTZ R16, R16, 1 ;  /* 0x3f8000001010a421 */ /* 0x008fe40000010000 */
[----:B------:R-:W-:Y:S01]  /*3df0*/  IMAD.WIDE R4, R51, R4, c[0x0][0x330] ;  /* 0x0000cc0033047625 */ /* 0x000fe200078e0204 */
[----:B------:R-:W-:Y:S01]  /*3e00*/  IADD3.X R6, R63, R14, R7, P5, !PT ;  /* 0x0000000e3f067210 */ /* 0x000fe20002ffe407 */
[----:B------:R-:W1:Y:S02]  /*3e10*/  @!P3 MUFU.RCP R31, R12 ;  /* 0x0000000c001fb308 */ /* 0x000e640000001000 */
[----:B--2---:R-:W-:Y:S01]  /*3e20*/  @!P0 FADD.FTZ R17, R17, 1 ;  /* 0x3f80000011118421 */ /* 0x004fe20000010000 */
[----:B------:R-:W-:-:S04]  /*3e30*/  LEA R14, P5, R15, R4, 0x2 ;  /* 0x000000040f0e7211 */ /* 0x000fc800078a10ff */
[----:B------:R-:W-:Y:S01]  /*3e40*/  LEA.HI.X R15, R15, R5, R6, 0x2, P5 ;  /* 0x000000050f0f7211 */ /* 0x000fe200028f1406 */
[----:B----4-:R-:W-:Y:S01]  /*3e50*/  @!P4 FMUL.FTZ R9, R9, R20 ;  /* 0x000000140909c220 */ /* 0x010fe20000410000 */
[----:B------:R2:W3:Y:S01]  /*3e60*/  @!P2 MUFU.RCP R33, R16 ;  /* 0x000000100021a308 */ /* 0x0004e20000001000 */
[----:B------:R-:W-:-:S04]  /*3e70*/  IADD3 R4, P5, R51, R57, RZ ;  /* 0x0000003933047210 */ /* 0x000fc80007fbe0ff */
[----:B------:R-:W-:Y:S02]  /*3e80*/  LEA.HI.X.SX32 R5, R57, R54, 0x1, P5 ;  /* 0x0000003639057211 */ /* 0x000fe400028f0eff */
[-C--:B0-----:R-:W-:Y:S01]  /*3e90*/  ISETP.GE.AND P6, PT, R51, R18.reuse, PT ;  /* 0x000000123300720c */ /* 0x081fe20003fc6270 */
[----:B------:R2:W0:Y:S01]  /*3ea0*/  @!P0 MUFU.RCP R20, R17 ;  /* 0x0000001100148308 */ /* 0x0004220000001000 */
[----:B-1----:R-:W-:Y:S01]  /*3eb0*/  @!P3 FMUL.FTZ R8, R8, R31 ;  /* 0x0000001f0808b220 */ /* 0x002fe20000410000 */
[-C--:B------:R-:W-:Y:S02]  /*3ec0*/  ISETP.GE.AND P3, PT, R53, R18.reuse, PT ;  /* 0x000000123500720c */ /* 0x080fe40003f66270 */
[-C--:B------:R-:W-:Y:S02]  /*3ed0*/  ISETP.GE.AND P4, PT, R55, R18.reuse, PT ;  /* 0x000000123700720c */ /* 0x080fe40003f86270 */
[----:B------:R-:W-:-:S06]  /*3ee0*/  ISETP.GE.AND P5, PT, R56, R18, PT ;  /* 0x000000123800720c */ /* 0x000fcc0003fa6270 */
[----:B------:R-:W-:Y:S05]  /*3ef0*/  @P6 BRA `(.L_x_13100) ;  /* 0x0000009000006947 */ /* 0x000fea0003800000 */
[----:B--23--:R-:W-:-:S04]  /*3f00*/  IMAD.WIDE.U32 R6, R39, c[0x0][0x2d8], R4 ;  /* 0x0000b60027067a25 */ /* 0x00cfc800078e0004 */
        /* <DEDUP_REMOVED lines=8> */
.L_x_13100:
[----:B--23--:R-:W-:Y:S05]  /*3f90*/  BSYNC B0 ;  /* 0x0000000000007941 */ /* 0x00cfea0003800000 */
.L_x_13099:
[----:B------:R-:W-:Y:S01]  /*3fa0*/  @!P3 STG.E [R14.64+-0x180], R21 ;  /* 0xfffe80150e00b986 */ /* 0x000fe2000c101906 */
[----:B------:R-:W-:Y:S01]  /*3fb0*/  @!P2 FMUL.FTZ R10, R10, R33 ;  /* 0x000000210a0aa220 */ /* 0x000fe20000410000 */
[----:B------:R-:W-:Y:S01]  /*3fc0*/  BSSY B0, `(.L_x_13101) ;  /* 0x0000021000007945 */ /* 0x000fe20003800000 */
[----:B0-----:R-:W-:Y:S01]  /*3fd0*/  @!P0 FMUL.FTZ R11, R11, R20 ;  /* 0x000000140b0b8220 */ /* 0x001fe20000410000 */
[----:B------:R-:W-:Y:S01]  /*3fe0*/  @!P4 STG.E [R14.64+-0x100], R23 ;  /* 0xffff00170e00c986 */ /* 0x000fe2000c101906 */
[----:B------:R-:W-:-:S03]  /*3ff0*/  FADD.FTZ R6, R8, R43 ;  /* 0x0000002b08067221 */ /* 0x000fc60000010000 */
[----:B------:R0:W-:Y:S04]  /*4000*/  @!P5 STG.E [R14.64+-0x80], R29 ;  /* 0xffff801d0e00d986 */ /* 0x0001e8000c101906 */
[----:B------:R-:W-:Y:S01]  /*4010*/  BAR.SYNC.DEFER_BLOCKING 0x0 ;  /* 0x0000000000007b1d */ /* 0x000fe20000010000 */
[----:B0-----:R-:W-:-:S04]  /*4020*/  IMAD R14, R40, c[0x0][0x2f8], RZ ;  /* 0x0000be00280e7a24 */ /* 0x001fc800078e02ff */
[----:B------:R-:W-:Y:S01]  /*4030*/  IMAD R21, R39, c[0x0][0x2fc], R14 ;  /* 0x0000bf0027157a24 */ /* 0x000fe200078e020e */
[----:B------:R0:W-:Y:S01]  /*4040*/  STS.128 [R44.X16], R8 ;  /* 0x000000082c007388 */ /* 0x0001e2000000cc00 */
[----:B------:R-:W-:-:S06]  /*4050*/  NOP ;  /* 0x0000000000007918 */ /* 0x000fcc0000000000 */
[----:B-1----:R-:W-:Y:S04]  /*4060*/  LDS R13, [R44.X4] ;  /* 0x000000002c0d7984 */ /* 0x002fe80000004800 */
[----:B------:R-:W-:Y:S04]  /*4070*/  LDS R17, [R44.X4+0x80] ;  /* 0x000080002c117984 */ /* 0x000fe80000004800 */
[----:B------:R-:W-:Y:S01]  /*4080*/  LDS R19, [R44.X4+0x100] ;  /* 0x000100002c137984 */ /* 0x000fe20000004800 */
[----:B0-----:R-:W-:Y:S02]  /*4090*/  FADD.FTZ R9, R6, R9 ;  /* 0x0000000906097221 */ /* 0x001fe40000010000 */
[----:B------:R-:W-:Y:S01]  /*40a0*/  IMAD.WIDE.U32 R6, R39, c[0x0][0x2f8], RZ ;  /* 0x0000be0027067a25 */ /* 0x000fe200078e00ff */
[----:B------:R-:W-:Y:S03]  /*40b0*/  LDS R31, [R44.X4+0x180] ;  /* 0x000180002c1f7984 */ /* 0x000fe60000004800 */
[----:B------:R-:W-:Y:S01]  /*40c0*/  FADD.FTZ R10, R9, R10 ;  /* 0x0000000a090a7221 */ /* 0x000fe20000010000 */
[----:B------:R-:W-:Y:S01]  /*40d0*/  @!P1 STS [0x200], R22 ;  /* 0x00020016ff009388 */ /* 0x000fe20000000800 */
[----:B------:R-:W-:-:S02]  /*40e0*/  IADD3 R15, R7, R21, RZ ;  /* 0x00000015070f7210 */ /* 0x000fc40007ffe0ff */
[----:B------:R-:W-:Y:S01]  /*40f0*/  FADD.FTZ R43, R10, R11 ;  /* 0x0000000b0a2b7221 */ /* 0x000fe20000010000 */
        /* <DEDUP_REMOVED lines=13> */
.L_x_13102:
[----:B------:R-:W-:Y:S05]  /*41d0*/  BSYNC B0 ;  /* 0x0000000000007941 */ /* 0x000fea0003800000 */
.L_x_13101:
        /* <DEDUP_REMOVED lines=16> */
[----:B------:R-:W-:Y:S02]  /*42e0*/  IADD3 R6, -R52, c[0x0][0x174], RZ ;  /* 0x00005d0034067a10 */ /* 0x000fe40007ffe1ff */
[----:B------:R-:W-:Y:S01]  /*42f0*/  IADD3 R49, P3, R49, -0x200, RZ ;  /* 0xfffffe0031317810 */ /* 0x000fe20007f7e0ff */
[----:B------:R1:W-:Y:S01]  /*4300*/  @!P0 STG.E [R4.64], R17 ;  /* 0x0000001104008986 */ /* 0x0003e2000c101906 */
[----:B------:R-:W-:Y:S02]  /*4310*/  ISETP.GT.AND P0, PT, R6, 0x1, PT ;  /* 0x000000010600780c */ /* 0x000fe40003f04270 */
[----:B------:R-:W-:Y:S01]  /*4320*/  IADD3.X R50, R50, -0x1, RZ, P3, !PT ;  /* 0xffffffff32327810 */ /* 0x000fe20001ffe4ff */
[----:B------:R1:W-:Y:S01]  /*4330*/  @!P1 STG.E [R4.64+0x80], R19 ;  /* 0x0000801304009986 */ /* 0x0003e2000c101906 */
[----:B------:R-:W-:-:S02]  /*4340*/  IADD3 R47, P1, R47, -0x200, RZ ;  /* 0xfffffe002f2f7810 */ /* 0x000fc40007f3e0ff */
[----:B------:R-:W-:Y:S01]  /*4350*/  IADD3 R52, R52, 0x1, RZ ;  /* 0x0000000134347810 */ /* 0x000fe20007ffe0ff */
[----:B------:R1:W-:Y:S01]  /*4360*/  @!P2 STG.E [R4.64+0x100], R31 ;  /* 0x0001001f0400a986 */ /* 0x0003e2000c101906 */
[----:B------:R-:W-:Y:S02]  /*4370*/  IADD3 R45, P2, R45, -0x200, RZ ;  /* 0xfffffe002d2d7810 */ /* 0x000fe40007f5e0ff */
[----:B------:R-:W-:Y:S02]  /*4380*/  IADD3.X R48, R48, -0x1, RZ, P1, !PT ;  /* 0xffffffff30307810 */ /* 0x000fe40000ffe4ff */
[----:B------:R-:W-:Y:S01]  /*4390*/  IADD3.X R46, R46, -0x1, RZ, P2, !PT ;  /* 0xffffffff2e2e7810 */ /* 0x000fe200017fe4ff */
[----:B------:R-:W-:Y:S01]  /*43a0*/  @!P0 CALL.REL.NOINC `(.L_x_13074) ;  /* 0x0000001000008944 */ /* 0x000fe20003c00000 */
[----:B------:R-:W-:Y:S05]  /*43b0*/  BRA `(.L_x_13103) ;  /* 0xffffc1f000007947 */ /* 0x000fea000383ffff */
.L_x_13074:
[----:B------:R-:W-:Y:S02]  /*43c0*/  ISETP.NE.U32.AND P0, PT, RZ, c[0x0][0x328], PT ;  /* 0x0000ca00ff007a0c */ /* 0x000fe40003f05070 */
[----:B------:R-:W-:Y:S02]  /*43d0*/  ISETP.NE.U32.AND P2, PT, RZ, c[0x0][0x348], PT ;  /* 0x0000d200ff007a0c */ /* 0x000fe40003f45070 */
[----:B------:R-:W-:-:S02]  /*43e0*/  ISETP.NE.AND.EX P1, PT, RZ, c[0x0][0x32c], PT, P0 ;  /* 0x0000cb00ff007a0c */ /* 0x000fc40003f25300 */
        /* <DEDUP_REMOVED lines=21> */
.L_x_13105:
[----:B0-----:R-:W-:Y:S05]  /*4540*/  BSYNC B0 ;  /* 0x0000000000007941 */ /* 0x001fea0003800000 */
.L_x_13104:
        /* <DEDUP_REMOVED lines=23> */
.L_x_13107:
[----:B------:R-:W2:Y:S02]  /*46c0*/  S2R R21, SR_TID.X ;  /* 0x0000000000157919 */ /* 0x000ea40000002100 */
.L_x_13108:
[----:B0-----:R-:W-:Y:S05]  /*46d0*/  BSYNC B0 ;  /* 0x0000000000007941 */ /* 0x001fea0003800000 */
.L_x_13106:
[----:B--2---:R-:W-:-:S13]  /*46e0*/  ISETP.GE.AND P0, PT, R21, c[0x0][0x16c], PT ;  /* 0x00005b0015007a0c */ /* 0x004fda0003f06270 */
[----:B------:R-:W-:Y:S05]  /*46f0*/  @P0 EXIT ;  /* 0x000000000000094d */ /* 0x000fea0003800000 */
[C---:B------:R-:W-:Y:S02]  /*4700*/  IMAD R15, R37.reuse, c[0x0][0x1b8], RZ ;  /* 0x00006e00250f7a24 */ /* 0x040fe400078e02ff */
[C---:B------:R-:W-:Y:S02]  /*4710*/  IMAD R11, R37.reuse, c[0x0][0x2a8], RZ ;  /* 0x0000aa00250b7a24 */ /* 0x040fe400078e02ff */
[C---:B-1----:R-:W-:Y:S02]  /*4720*/  IMAD R19, R37.reuse, c[0x0][0x198], RZ ;  /* 0x0000660025137a24 */ /* 0x042fe400078e02ff */
        /* <DEDUP_REMOVED lines=17> */
.L_x_13109:
        /* <DEDUP_REMOVED lines=64> */
.L_x_13110:
        /* <DEDUP_REMOVED lines=12> */
.L_x_14757:


//--------------------- .text._Z25selective_scan_bwd_kernelI32Selective_Scan_bwd_kernel_traitsILi32ELi4ELb0ELb0ELb0ELb1ELb1EfN3c107complexIfEEEEv12SSMParamsBwd --------------------------
	.section	.text._Z25selective_scan_bwd_kernelI32Selective_Scan_bwd_kernel_traitsILi32ELi4ELb0ELb0ELb0ELb1ELb1EfN3c107complexIfEEEEv12SSMParamsBwd,"ax",@progbits
	.sectioninfo	@"SHI_REGISTERS=124"
	.align	128
        .global         _Z25selective_scan_bwd_kernelI32Selective_Scan_bwd_kernel_traitsILi32ELi4ELb0ELb0ELb0ELb1ELb1EfN3c107complexIfEEEEv12SSMParamsBwd
        .type           _Z25selective_scan_bwd_kernelI32Selective_Scan_bwd_kernel_traitsILi32ELi4ELb0ELb0ELb0ELb1ELb1EfN3c107complexIfEEEEv12SSMParamsBwd,@function
        .size           _Z25selective_scan_bwd_kernelI32Selective_Scan_bwd_kernel_traitsILi32ELi4ELb0ELb0ELb0ELb1ELb1EfN3c107complexIfEEEEv12SSMParamsBwd,(.L_x_14758 - _Z25selective_scan_bwd_kernelI32Selective_Scan_bwd_kernel_traitsILi32ELi4ELb0ELb0ELb0ELb1ELb1EfN3c107complexIfEEEEv12SSMParamsBwd)
        .other          _Z25selective_scan_bwd_kernelI32Selective_Scan_bwd_kernel_traitsILi32ELi4ELb0ELb0ELb0ELb1ELb1EfN3c107complexIfEEEEv12SSMParamsBwd,@"STO_CUDA_ENTRY STV_DEFAULT"
_Z25selective_scan_bwd_kernelI32Selective_Scan_bwd_kernel_traitsILi32ELi4ELb0ELb0ELb0ELb1ELb1EfN3c107complexIfEEEEv12SSMParamsBwd:
.text._Z25selective_scan_bwd_kernelI32Selective_Scan_bwd_kernel_traitsILi32ELi4ELb0ELb0ELb0ELb1ELb1EfN3c107complexIfEEEEv12SSMParamsBwd:
        /* <DEDUP_REMOVED lines=32> */
[----:B------:R-:W-:Y:S01]  /*0200*/  HFMA2.MMA R53, -RZ, RZ, 0, 0 ;  /* 0x00000000ff357435 */ /* 0x000fe200000001ff */
        /* <DEDUP_REMOVED lines=56> */
.L_x_13145:
[----:B------:R-:W-:Y:S01]  /*0590*/  BAR.SYNC.DEFER_BLOCKING 0x0 ;  /* 0x0000000000007b1d */ /* 0x000fe20000010000 */
[----:B------:R-:W-:Y:S01]  /*05a0*/  LEA R28, R43, 0xffffff80, 0x7 ;  /* 0xffffff802b1c7811 */ /* 0x000fe200078e38ff */
[----:B------:R-:W-:Y:S01]  /*05b0*/  HFMA2.MMA R12, -RZ, RZ, 0, 0 ;  /* 0x00000000ff0c7435 */ /* 0x000fe200000001ff */
[----:B------:R-:W-:Y:S01]  /*05c0*/  SHF.L.U32 R36, R42, 0x2, RZ ;  /* 0x000000022a247819 */ /* 0x000fe200000006ff */
[----:B------:R-:W-:Y:S01]  /*05d0*/  HFMA2.MMA R14, -RZ, RZ, 0, 0 ;  /* 0x00000000ff0e7435 */ /* 0x000fe200000001ff */
[----:B------:R-:W-:-:S02]  /*05e0*/  IADD3 R32, -R28, c[0x0][0x168], RZ ;  /* 0x00005a001c207a10 */ /* 0x000fc40007ffe1ff */
[C---:B------:R-:W-:Y:S02]  /*05f0*/  SHF.L.U64.HI R35, R42.reuse, 0x2, R41 ;  /* 0x000000022a237819 */ /* 0x040fe40000010229 */
[-C--:B------:R-:W-:Y:S02]  /*0600*/  ISETP.GE.AND P0, PT, R42, R32.reuse, PT ;  /* 0x000000202a00720c */ /* 0x080fe40003f06270 */
[-C--:B------:R-:W-:Y:S02]  /*0610*/  ISETP.GE.AND P1, PT, R39, R32.reuse, PT ;  /* 0x000000202700720c */ /* 0x080fe40003f26270 */
[-C--:B------:R-:W-:Y:S02]  /*0620*/  ISETP.GE.AND P2, PT, R38, R32.reuse, PT ;  /* 0x000000202600720c */ /* 0x080fe40003f46270 */
[----:B------:R-:W-:Y:S02]  /*0630*/  ISETP.GE.AND P3, PT, R37, R32, PT ;  /* 0x000000202500720c */ /* 0x000fe40003f66270 */
[----:B0-----:R-:W-:-:S02]  /*0640*/  IADD3 R4, P4, R51, R36, RZ ;  /* 0x0000002433047210 */ /* 0x001fc40007f9e0ff */
[----:B------:R-:W-:Y:S02]  /*0650*/  MOV R0, RZ ;  /* 0x000000ff00007202 */ /* 0x000fe40000000f00 */
[----:B------:R-:W-:Y:S02]  /*0660*/  MOV R10, RZ ;  /* 0x000000ff000a7202 */ /* 0x000fe40000000f00 */
[----:B------:R-:W-:-:S05]  /*0670*/  IADD3.X R5, R48, R35, RZ, P4, !PT ;  /* 0x0000002330057210 */ /* 0x000fca00027fe4ff */
[----:B------:R-:W2:Y:S04]  /*0680*/  @!P0 LDG.E R0, [R4.64] ;  /* 0x0000000604008981 */ /* 0x000ea8000c1e1900 */
[----:B------:R-:W3:Y:S04]  /*0690*/  @!P1 LDG.E R12, [R4.64+0x80] ;  /* 0x00008006040c9981 */ /* 0x000ee8000c1e1900 */
[----:B------:R-:W4:Y:S04]  /*06a0*/  @!P2 LDG.E R10, [R4.64+0x100] ;  /* 0x00010006040aa981 */ /* 0x000f28000c1e1900 */
[----:B------:R-:W4:Y:S01]  /*06b0*/  @!P3 LDG.E R14, [R4.64+0x180] ;  /* 0x00018006040eb981 */ /* 0x000f22000c1e1900 */
[----:B------:R-:W-:-:S02]  /*06c0*/  ISETP.GE.AND P0, PT, R42, R32, PT ;  /* 0x000000202a00720c */ /* 0x000fc40003f06270 */
[-C--:B------:R-:W-:Y:S02]  /*06d0*/  ISETP.GE.AND P2, PT, R39, R32.reuse, PT ;  /* 0x000000202700720c */ /* 0x080fe40003f46270 */
[----:B------:R-:W-:Y:S02]  /*06e0*/  ISETP.GE.AND P3, PT, R38, R32, PT ;  /* 0x000000202600720c */ /* 0x000fe40003f66270 */
[----:B------:R-:W-:-:S07]  /*06f0*/  MOV R16, RZ ;  /* 0x000000ff00107202 */ /* 0x000fce0000000f00 */
[----:B------:R-:W-:-:S04]  /*0700*/  @!P0 IADD3 R8, P1, R47, R36, RZ ;  /* 0x000000242f088210 */ /* 0x000fc80007f3e0ff */
[----:B------:R-:W-:Y:S02]  /*0710*/  @!P0 IADD3.X R9, R46, R35, RZ, P1, !PT ;  /* 0x000000232e098210 */ /* 0x000fe40000ffe4ff */
[----:B------:R-:W-:Y:S01]  /*0720*/  ISETP.GE.AND P1, PT, R37, R32, PT ;  /* 0x000000202500720c */ /* 0x000fe20003f26270 */
[----:B------:R-:W-:Y:S02]  /*0730*/  HFMA2.MMA R18, -RZ, RZ, 0, 0 ;  /* 0x00000000ff127435 */ /* 0x000fe400000001ff */
[----:B------:R-:W-:Y:S01]  /*0740*/  HFMA2.MMA R30, -RZ, RZ, 0, 0 ;  /* 0x00000000ff1e7435 */ /* 0x000fe200000001ff */
[----:B--2---:R-:W-:Y:S04]  /*0750*/  STS [R49.X4], R0 ;  /* 0x0000000031007388 */ /* 0x004fe80000004800 */
[----:B---3--:R-:W-:Y:S04]  /*0760*/  STS [R49.X4+0x80], R12 ;  /* 0x0000800c31007388 */ /* 0x008fe80000004800 */
[----:B----4-:R0:W-:Y:S04]  /*0770*/  STS [R49.X4+0x100], R10 ;  /* 0x0001000a31007388 */ /* 0x0101e80000004800 */
[----:B------:R1:W-:Y:S01]  /*0780*/  STS [R49.X4+0x180], R14 ;  /* 0x0001800e31007388 */ /* 0x0003e20000004800 */
[----:B------:R-:W-:-:S06]  /*0790*/  NOP ;  /* 0x0000000000007918 */ /* 0x000fcc0000000000 */
[----:B------:R-:W-:Y:S04]  /*07a0*/  LDS.128 R4, [R49.X16] ;  /* 0x0000000031047984 */ /* 0x000fe8000000cc00 */
[----:B------:R-:W-:Y:S01]  /*07b0*/  BAR.SYNC.DEFER_BLOCKING 0x0 ;  /* 0x0000000000007b1d */ /* 0x000fe20000010000 */
[CC--:B0-----:R-:W-:Y:S02]  /*07c0*/  @!P2 IADD3 R10, P4, R47.reuse, R36.reuse, RZ ;  /* 0x000000242f0aa210 */ /* 0x0c1fe40007f9e0ff */
[CC--:B------:R-:W-:Y:S02]  /*07d0*/  @!P3 IADD3 R12, P5, R47.reuse, R36.reuse, RZ ;  /* 0x000000242f0cb210 */ /* 0x0c0fe40007fbe0ff */
[----:B-1----:R-:W-:Y:S02]  /*07e0*/  @!P1 IADD3 R14, P6, R47, R36, RZ ;  /* 0x000000242f0e9210 */ /* 0x002fe40007fde0ff */
[----:B------:R-:W-:-:S02]  /*07f0*/  MOV R0, RZ ;  /* 0x000000ff00007202 */ /* 0x000fc40000000f00 */
[CC--:B------:R-:W-:Y:S02]  /*0800*/  @!P2 IADD3.X R11, R46.reuse, R35.reuse, RZ, P4, !PT ;  /* 0x000000232e0ba210 */ /* 0x0c0fe400027fe4ff */
[CC--:B------:R-:W-:Y:S02]  /*0810*/  @!P3 IADD3.X R13, R46.reuse, R35.reuse, RZ, P5, !PT ;  /* 0x000000232e0db210 */ /* 0x0c0fe40002ffe4ff */
[----:B------:R-:W-:Y:S01]  /*0820*/  @!P1 IADD3.X R15, R46, R35, RZ, P6, !PT ;  /* 0x000000232e0f9210 */ /* 0x000fe200037fe4ff */
        /* <DEDUP_REMOVED lines=9> */
[----:B------:R-:W-:Y:S01]  /*08c0*/  IADD3.X R21, R44, R35, RZ, P4, !PT ;  /* 0x000000232c157210 */ /* 0x000fe200027fe4ff */
[----:B--2---:R-:W-:Y:S04]  /*08d0*/  STS [R49.X4], R16 ;  /* 0x0000001031007388 */ /* 0x004fe80000004800 */
[----:B---3--:R-:W-:Y:S04]  /*08e0*/  STS [R49.X4+0x80], R18 ;  /* 0x0000801231007388 */ /* 0x008fe80000004800 */
[----:B----4-:R0:W-:Y:S04]  /*08f0*/  STS [R49.X4+0x100], R0 ;  /* 0x0001000031007388 */ /* 0x0101e80000004800 */
[----:B------:R-:W-:Y:S01]  /*0900*/  STS [R49.X4+0x180], R30 ;  /* 0x0001801e31007388 */ /* 0x000fe20000004800 */
[----:B------:R-:W-:-:S06]  /*0910*/  NOP ;  /* 0x0000000000007918 */ /* 0x000fcc0000000000 */
[----:B------:R-:W1:Y:S04]  /*0920*/  LDS.128 R12, [R49.X16] ;  /* 0x00000000310c7984 */ /* 0x000e68000000cc00 */
[----:B------:R-:W-:Y:S06]  /*0930*/  BAR.SYNC.DEFER_BLOCKING 0x0 ;  /* 0x0000000000007b1d */ /* 0x000fec0000010000 */
[----:B------:R2:W3:Y:S04]  /*0940*/  @!P0 LDG.E R22, [R20.64] ;  /* 0x0000000614168981 */ /* 0x0004e8000c1e1900 */
[----:B------:R2:W4:Y:S04]  /*0950*/  @!P3 LDG.E R60, [R20.64+0x100] ;  /* 0x00010006143cb981 */ /* 0x000528000c1e1900 */
[----:B------:R2:W4:Y:S04]  /*0960*/  @!P2 LDG.E R62, [R20.64+0x80] ;  /* 0x00008006143ea981 */ /* 0x000528000c1e1900 */
[----:B------:R2:W4:Y:S01]  /*0970*/  @!P1 LDG.E R64, [R20.64+0x180] ;  /* 0x0001800614409981 */ /* 0x000522000c1e1900 */
[-C--:B------:R-:W-:Y:S01]  /*0980*/  ISETP.GE.AND P2, PT, R42, R32.reuse, PT ;  /* 0x000000202a00720c */ /* 0x080fe20003f46270 */
[----:B0-----:R-:W-:Y:S01]  /*0990*/  IMAD R0, R52, c[0x0][0x1f0], RZ ;  /* 0x00007c0034007a24 */ /* 0x001fe200078e02ff */
[----:B------:R-:W-:Y:S01]  /*09a0*/  SHF.R.S32.HI R29, RZ, 0x1f, R28 ;  /* 0x0000001fff1d7819 */ /* 0x000fe2000001141c */
[----:B------:R-:W-:Y:S01]  /*09b0*/  IMAD.WIDE.U32 R8, R57, c[0x0][0x1f0], RZ ;  /* 0x00007c0039087a25 */ /* 0x000fe200078e00ff */
[----:B------:R-:W-:Y:S01]  /*09c0*/  BSSY B0, `(.L_x_13112) ;  /* 0x0000048000007945 */ /* 0x000fe20003800000 */
[----:B------:R-:W-:-:S02]  /*09d0*/  ISETP.GE.AND P4, PT, R38, R32, PT ;  /* 0x000000202600720c */ /* 0x000fc40003f86270 */
[----:B------:R-:W-:Y:S01]  /*09e0*/  IMAD R17, R57, c[0x0][0x1f4], R0 ;  /* 0x00007d0039117a24 */ /* 0x000fe200078e0200 */
[----:B------:R-:W-:Y:S01]  /*09f0*/  MOV R18, R8 ;  /* 0x0000000800127202 */ /* 0x000fe20000000f00 */
[----:B-1---5:R-:W-:Y:S01]  /*0a00*/  FADD.FTZ R63, R12, R54 ;  /* 0x000000360c3f7221 */ /* 0x022fe20000010000 */
[----:B--2---:R-:W-:Y:S01]  /*0a10*/  IADD3 R21, P1, R36, c[0x0][0x268], RZ ;  /* 0x00009a0024157a10 */ /* 0x004fe20007f3e0ff */
[----:B------:R-:W-:Y:S01]  /*0a20*/  IMAD R0, R58, c[0x0][0x1f8], RZ ;  /* 0x00007e003a007a24 */ /* 0x000fe200078e02ff */
[----:B------:R-:W-:Y:S01]  /*0a30*/  IADD3 R19, R9, R17, RZ ;  /* 0x0000001109137210 */ /* 0x000fe20007ffe0ff */
[----:B------:R-:W-:Y:S01]  /*0a40*/  @!P2 IMAD.WIDE.U32 R10, R57, c[0x0][0x1f0], R28 ;  /* 0x00007c00390aaa25 */ /* 0x000fe200078e001c */
[----:B------:R-:W-:Y:S02]  /*0a50*/  MOV R9, c[0x0][0x174] ;  /* 0x00005d0000097a02 */ /* 0x000fe40000000f00 */
[----:B------:R-:W-:Y:S01]  /*0a60*/  FSETP.GTU.FTZ.AND P6, PT, R63, 20, PT ;  /* 0x41a000003f00780b */ /* 0x000fe20003fdc000 */
[----:B------:R-:W-:Y:S01]  /*0a70*/  IMAD.WIDE.U32 R18, R59, c[0x0][0x1f8], R18 ;  /* 0x00007e003b127a25 */ /* 0x000fe200078e0012 */
[----:B------:R-:W-:-:S02]  /*0a80*/  @!P2 IADD3 R17, R17, R11, RZ ;  /* 0x0000000b1111a210 */ /* 0x000fc40007ffe0ff */
[----:B------:R-:W-:Y:S01]  /*0a90*/  @!P2 MOV R16, R10 ;  /* 0x0000000a0010a202 */ /* 0x000fe20000000f00 */
[----:B------:R-:W-:Y:S01]  /*0aa0*/  IMAD R23, R59, c[0x0][0x1fc], R0 ;  /* 0x00007f003b177a24 */ /* 0x000fe200078e0200 */
[----:B------:R-:W-:Y:S01]  /*0ab0*/  LEA R34, R9, R40, 0x7 ;  /* 0x0000002809227211 */ /* 0x000fe200078e38ff */
[----:B------:R-:W-:Y:S01]  /*0ac0*/  FADD.FTZ R65, R14, R54 ;  /* 0x000000360e417221 */ /* 0x000fe20000010000 */
[----:B------:R-:W-:Y:S01]  /*0ad0*/  ISETP.GE.AND P5, PT, R37, R32, PT ;  /* 0x000000202500720c */ /* 0x000fe20003fa6270 */
[----:B------:R-:W-:Y:S01]  /*0ae0*/  @!P2 IMAD.WIDE.U32 R16, R59, c[0x0][0x1f8], R16 ;  /* 0x00007e003b10aa25 */ /* 0x000fe200078e0010 */
[----:B------:R-:W-:Y:S02]  /*0af0*/  SHF.R.S32.HI R0, RZ, 0x1f, R34 ;  /* 0x0000001fff007819 */ /* 0x000fe40000011422 */
[----:B------:R-:W-:-:S04]  /*0b00*/  IADD3 R20, P3, R34, R18, RZ ;  /* 0x0000001222147210 */ /* 0x000fc80007f7e0ff */
[----:B------:R-:W-:Y:S02]  /*0b10*/  IADD3.X R19, R0, R23, R19, P3, !PT ;  /* 0x0000001700137210 */ /* 0x000fe40001ffe413 */
[----:B------:R-:W-:Y:S01]  /*0b20*/  ISETP.GE.AND P3, PT, R39, R32, PT ;  /* 0x000000202700720c */ /* 0x000fe20003f66270 */
[----:B---3--:R0:W-:Y:S04]  /*0b30*/  STS [R49.X4], R22 ;  /* 0x0000001631007388 */ /* 0x0081e80000004800 */
[----:B----4-:R-:W-:Y:S04]  /*0b40*/  STS [R49.X4+0x100], R60 ;  /* 0x0001003c31007388 */ /* 0x010fe80000004800 */
[----:B------:R1:W-:Y:S01]  /*0b50*/  STS [R49.X4+0x80], R62 ;  /* 0x0000803e31007388 */ /* 0x0003e20000004800 */
[----:B0-----:R-:W-:-:S03]  /*0b60*/  @!P2 IADD3 R22, P0, R42, R16, RZ ;  /* 0x000000102a16a210 */ /* 0x001fc60007f1e0ff */
[----:B------:R0:W-:Y:S01]  /*0b70*/  STS [R49.X4+0x180], R64 ;  /* 0x0001804031007388 */ /* 0x0001e20000004800 */
[----:B------:R-:W-:-:S06]  /*0b80*/  NOP ;  /* 0x0000000000007918 */ /* 0x000fcc0000000000 */
[----:B------:R2:W3:Y:S01]  /*0b90*/  LDS.128 R8, [R49.X16] ;  /* 0x0000000031087984 */ /* 0x0004e2000000cc00 */
[----:B------:R-:W-:Y:S01]  /*0ba0*/  @!P2 IADD3.X R23, R41, R17, R23, P0, !PT ;  /* 0x000000112917a210 */ /* 0x000fe200007fe417 */
[--C-:B-1----:R-:W-:Y:S01]  /*0bb0*/  FADD.FTZ R62, R13, R54.reuse ;  /* 0x000000360d3e7221 */ /* 0x102fe20000010000 */
[----:B------:R-:W-:Y:S01]  /*0bc0*/  IADD3.X R17, R35, c[0x0][0x26c], RZ, P1, !PT ;  /* 0x00009b0023117a10 */ /* 0x000fe20000ffe4ff */
[----:B0-----:R-:W-:Y:S01]  /*0bd0*/  FADD.FTZ R64, R15, R54 ;  /* 0x000000360f407221 */ /* 0x001fe20000010000 */
[----:B------:R-:W-:Y:S02]  /*0be0*/  LEA R16, P1, R20, R21, 0x2 ;  /* 0x0000001514107211 */ /* 0x000fe400078210ff */
[----:B------:R-:W-:Y:S02]  /*0bf0*/  @!P2 LEA R18, P0, R22, c[0x0][0x268], 0x2 ;  /* 0x00009a001612aa11 */ /* 0x000fe400078010ff */
[----:B------:R-:W-:Y:S02]  /*0c00*/  LEA.HI.X R17, R20, R17, R19, 0x2, P1 ;  /* 0x0000001114117211 */ /* 0x000fe400008f1413 */
[----:B------:R-:W-:-:S02]  /*0c10*/  @!P2 LEA.HI.X R19, R22, c[0x0][0x26c], R23, 0x2, P0 ;  /* 0x00009b001613aa11 */ /* 0x000fc400000f1417 */
[----:B------:R-:W-:Y:S02]  /*0c20*/  FSETP.GTU.FTZ.AND P1, PT, R62, 20, PT ;  /* 0x41a000003e00780b */ /* 0x000fe40003f3c000 */
[----:B------:R-:W-:Y:S01]  /*0c30*/  FSETP.GTU.FTZ.AND P0, PT, R65, 20, PT ;  /* 0x41a000004100780b */ /* 0x000fe20003f1c000 */
[----:B------:R-:W-:Y:S07]  /*0c40*/  @P6 BRA `(.L_x_13113) ;  /* 0x000001f000006947 */ /* 0x000fee0003800000 */
[----:B--2---:R-:W-:Y:S01]  /*0c50*/  FMUL.FTZ R63, R63, 1.4426950216293334961 ;  /* 0x3fb8aa3b3f3f7820 */ /* 0x004fe20000410000 */
        /* <DEDUP_REMOVED lines=30> */
.L_x_13113:
[----:B--2---:R-:W-:Y:S05]  /*0e40*/  BSYNC B0 ;  /* 0x0000000000007941 */ /* 0x004fea0003800000 */
.L_x_13112:
[----:B------:R-:W-:Y:S01]  /*0e50*/  BSSY B0, `(.L_x_13114) ;  /* 0x0000026000007945 */ /* 0x000fe20003800000 */
[----:B------:R-:W-:Y:S01]  /*0e60*/  HFMA2.MMA R20, -RZ, RZ, 0, 0 ;  /* 0x00000000ff147435 */ /* 0x000fe200000001ff */
[----:B------:R-:W-:Y:S01]  /*0e70*/  FSETP.GTU.FTZ.AND P6, PT, R64, 20, PT ;  /* 0x41a000004000780b */ /* 0x000fe20003fdc000 */
[----:B------:R-:W-:Y:S01]  /*0e80*/  HFMA2.MMA R30, -RZ, RZ, 0, 0 ;  /* 0x00000000ff1e7435 */ /* 0x000fe200000001ff */
[----:B------:R-:W-:Y:S02]  /*0e90*/  MOV R22, RZ ;  /* 0x000000ff00167202 */ /* 0x000fe40000000f00 */
[----:B------:R-:W-:Y:S01]  /*0ea0*/  MOV R60, RZ ;  /* 0x000000ff003c7202 */ /* 0x000fe20000000f00 */
        /* <DEDUP_REMOVED lines=32> */
.L_x_13115:
[----:B------:R-:W-:Y:S05]  /*10b0*/  BSYNC B0 ;  /* 0x0000000000007941 */ /* 0x000fea0003800000 */
.L_x_13114:
        /* <DEDUP_REMOVED lines=33> */
.L_x_13117:
[----:B------:R-:W-:Y:S05]  /*12d0*/  BSYNC B0 ;  /* 0x0000000000007941 */ /* 0x000fea0003800000 */
.L_x_13116:
        /* <DEDUP_REMOVED lines=33> */
.L_x_13119:
[----:B------:R-:W-:Y:S05]  /*14f0*/  BSYNC B0 ;  /* 0x0000000000007941 */ /* 0x000fea0003800000 */
.L_x_13118:
[----:B------:R-:W-:Y:S06]  /*1500*/  BAR.SYNC.DEFER_BLOCKING 0x0 ;  /* 0x0000000000007b1d */ /* 0x000fec0000010000 */
[----:B------:R0:W2:Y:S04]  /*1510*/  @!P2 LDG.E R20, [R18.64] ;  /* 0x000000061214a981 */ /* 0x0000a8000c1e1900 */
[----:B------:R1:W4:Y:S04]  /*1520*/  @!P3 LDG.E R22, [R16.64+-0x180] ;  /* 0xfffe80061016b981 */ /* 0x000328000c1e1900 */
[----:B------:R1:W5:Y:S04]  /*1530*/  @!P4 LDG.E R30, [R16.64+-0x100] ;  /* 0xffff0006101ec981 */ /* 0x000368000c1e1900 */
[----:B---3--:R1:W3:Y:S01]  /*1540*/  @!P5 LDG.E R60, [R16.64+-0x80] ;  /* 0xffff8006103cd981 */ /* 0x0082e2000c1e1900 */
[----:B------:R-:W-:Y:S01]  /*1550*/  IMAD R14, R52, c[0x0][0x200], RZ ;  /* 0x00008000340e7a24 */ /* 0x000fe200078e02ff */
[----:B------:R-:W-:Y:S01]  /*1560*/  @!P2 MOV R15, R29 ;  /* 0x0000001d000fa202 */ /* 0x000fe20000000f00 */
[C---:B------:R-:W-:Y:S01]  /*1570*/  IMAD.WIDE.U32 R12, R57.reuse, c[0x0][0x200], RZ ;  /* 0x00008000390c7a25 */ /* 0x040fe200078e00ff */
[----:B0-----:R-:W-:Y:S01]  /*1580*/  IADD3 R19, P1, R36, c[0x0][0x258], RZ ;  /* 0x0000960024137a10 */ /* 0x001fe20007f3e0ff */
[----:B------:R-:W-:Y:S01]  /*1590*/  HFMA2.MMA R68, -RZ, RZ, 0, 0 ;  /* 0x00000000ff447435 */ /* 0x000fe200000001ff */
[----:B------:R-:W-:Y:S01]  /*15a0*/  MOV R70, RZ ;  /* 0x000000ff00467202 */ /* 0x000fe20000000f00 */
[----:B------:R-:W-:Y:S01]  /*15b0*/  IMAD R21, R57, c[0x0][0x204], R14 ;  /* 0x0000810039157a24 */ /* 0x000fe200078e020e */
[----:B------:R-:W-:Y:S01]  /*15c0*/  @!P2 MOV R14, R28 ;  /* 0x0000001c000ea202 */ /* 0x000fe20000000f00 */
[----:B------:R-:W-:Y:S01]  /*15d0*/  IMAD R18, R58, c[0x0][0x208], RZ ;  /* 0x000082003a127a24 */ /* 0x000fe200078e02ff */
[----:B------:R-:W-:-:S02]  /*15e0*/  HFMA2.MMA R72, -RZ, RZ, 0, 0 ;  /* 0x00000000ff487435 */ /* 0x000fc400000001ff */
[----:B------:R-:W-:Y:S01]  /*15f0*/  IADD3 R13, R13, R21, RZ ;  /* 0x000000150d0d7210 */ /* 0x000fe20007ffe0ff */
[----:B------:R-:W-:-:S04]  /*1600*/  @!P2 IMAD.WIDE.U32 R14, R57, c[0x0][0x200], R14 ;  /* 0x00008000390eaa25 */ /* 0x000fc800078e000e */
[----:B-1----:R-:W-:Y:S01]  /*1610*/  IMAD.WIDE.U32 R16, R59, c[0x0][0x208], R12 ;  /* 0x000082003b107a25 */ /* 0x002fe200078e000c */
[----:B------:R-:W-:-:S03]  /*1620*/  @!P2 IADD3 R15, R21, R15, RZ ;  /* 0x0000000f150fa210 */ /* 0x000fc60007ffe0ff */
[C---:B------:R-:W-:Y:S02]  /*1630*/  IMAD R21, R59.reuse, c[0x0][0x20c], R18 ;  /* 0x000083003b157a24 */ /* 0x040fe400078e0212 */
[----:B------:R-:W-:Y:S01]  /*1640*/  @!P2 IMAD.WIDE.U32 R12, R59, c[0x0][0x208], R14 ;  /* 0x000082003b0caa25 */ /* 0x000fe200078e000e */
[----:B------:R-:W-:-:S04]  /*1650*/  IADD3 R14, P6, R34, R16, RZ ;  /* 0x00000010220e7210 */ /* 0x000fc80007fde0ff */
[----:B------:R-:W-:Y:S02]  /*1660*/  @!P2 IADD3 R15, P0, R42, R12, RZ ;  /* 0x0000000c2a0fa210 */ /* 0x000fe40007f1e0ff */
[----:B------:R-:W-:Y:S02]  /*1670*/  IADD3.X R12, R35, c[0x0][0x25c], RZ, P1, !PT ;  /* 0x00009700230c7a10 */ /* 0x000fe40000ffe4ff */
[----:B------:R-:W-:Y:S02]  /*1680*/  IADD3.X R17, R0, R21, R17, P6, !PT ;  /* 0x0000001500117210 */ /* 0x000fe400037fe411 */
[----:B------:R-:W-:Y:S02]  /*1690*/  @!P2 IADD3.X R66, R41, R13, R21, P0, !PT ;  /* 0x0000000d2942a210 */ /* 0x000fe400007fe415 */
[----:B------:R-:W-:Y:S02]  /*16a0*/  LEA R18, P1, R14, R19, 0x2 ;  /* 0x000000130e127211 */ /* 0x000fe400078210ff */
[----:B------:R-:W-:-:S02]  /*16b0*/  @!P2 LEA R16, P0, R15, c[0x0][0x258], 0x2 ;  /* 0x000096000f10aa11 */ /* 0x000fc400078010ff */
[----:B------:R-:W-:Y:S02]  /*16c0*/  LEA.HI.X R19, R14, R12, R17, 0x2, P1 ;  /* 0x0000000c0e137211 */ /* 0x000fe400008f1411 */
[----:B------:R-:W-:Y:S02]  /*16d0*/  @!P2 LEA.HI.X R17, R15, c[0x0][0x25c], R66, 0x2, P0 ;  /* 0x000097000f11aa11 */ /* 0x000fe400000f1442 */
[----:B------:R-:W-:Y:S01]  /*16e0*/  MOV R66, RZ ;  /* 0x000000ff00427202 */ /* 0x000fe20000000f00 */
[----:B--2---:R-:W-:Y:S04]  /*16f0*/  STS [R49.X4], R20 ;  /* 0x0000001431007388 */ /* 0x004fe80000004800 */
[----:B----4-:R-:W-:Y:S04]  /*1700*/  STS [R49.X4+0x80], R22 ;  /* 0x0000801631007388 */ /* 0x010fe80000004800 */
[----:B-----5:R-:W-:Y:S04]  /*1710*/  STS [R49.X4+0x100], R30 ;  /* 0x0001001e31007388 */ /* 0x020fe80000004800 */
[----:B---3--:R-:W-:Y:S01]  /*1720*/  STS [R49.X4+0x180], R60 ;  /* 0x0001803c31007388 */ /* 0x008fe20000004800 */
[----:B------:R-:W-:-:S06]  /*1730*/  NOP ;  /* 0x0000000000007918 */ /* 0x000fcc0000000000 */
[----:B------:R-:W0:Y:S04]  /*1740*/  LDS.128 R12, [R49.X16] ;  /* 0x00000000310c7984 */ /* 0x000e28000000cc00 */
[----:B------:R-:W-:Y:S06]  /*1750*/  BAR.SYNC.DEFER_BLOCKING 0x0 ;  /* 0x0000000000007b1d */ /* 0x000fec0000010000 */
[----:B------:R-:W2:Y:S04]  /*1760*/  @!P2 LDG.E R68, [R16.64] ;  /* 0x000000061044a981 */ /* 0x000ea8000c1e1900 */
[----:B------:R-:W3:Y:S04]  /*1770*/  @!P3 LDG.E R66, [R18.64+-0x180] ;  /* 0xfffe80061242b981 */ /* 0x000ee8000c1e1900 */
[----:B------:R-:W4:Y:S04]  /*1780*/  @!P4 LDG.E R72, [R18.64+-0x100] ;  /* 0xffff00061248c981 */ /* 0x000f28000c1e1900 */
[----:B------:R-:W5:Y:S01]  /*1790*/  @!P5 LDG.E R70, [R18.64+-0x80] ;  /* 0xffff80061246d981 */ /* 0x000f62000c1e1900 */
[----:B0-----:R-:W-:Y:S01]  /*17a0*/  FMUL.FTZ R20, R12, -1.4426950216293334961 ;  /* 0xbfb8aa3b0c147820 */ /* 0x001fe20000410000 */
[----:B------:R-:W-:Y:S01]  /*17b0*/  ISETP.NE.AND P6, PT, R50, RZ, PT ;  /* 0x000000ff3200720c */ /* 0x000fe20003fc5270 */
[----:B------:R-:W-:Y:S01]  /*17c0*/  FMUL.FTZ R21, R13, -1.4426950216293334961 ;  /* 0xbfb8aa3b0d157820 */ /* 0x000fe20000410000 */
[----:B------:R-:W-:Y:S01]  /*17d0*/  BSSY B0, `(.L_x_13120) ;  /* 0x0000051000007945 */ /* 0x000fe20003800000 */
[----:B------:R-:W-:-:S02]  /*17e0*/  FMUL.FTZ R30, R15, -1.4426950216293334961 ;  /* 0xbfb8aa3b0f1e7820 */ /* 0x000fc40000410000 */
[----:B------:R-:W-:Y:S01]  /*17f0*/  FMUL.FTZ R22, R14, -1.4426950216293334961 ;  /* 0xbfb8aa3b0e167820 */ /* 0x000fe20000410000 */
[----:B------:R-:W0:Y:S08]  /*1800*/  MUFU.EX2 R20, R20 ;  /* 0x0000001400147308 */ /* 0x000e300000000800 */
[----:B------:R-:W1:Y:S08]  /*1810*/  MUFU.EX2 R21, R21 ;  /* 0x0000001500157308 */ /* 0x000e700000000800 */
[----:B------:R1:W1:Y:S01]  /*1820*/  MUFU.EX2 R23, R22 ;  /* 0x0000001600177308 */ /* 0x0002620000000800 */
[----:B0-----:R-:W-:-:S07]  /*1830*/  FADD.FTZ R20, R20, 1 ;  /* 0x3f80000014147421 */ /* 0x001fce0000010000 */
[----:B------:R-:W0:Y:S01]  /*1840*/  MUFU.EX2 R30, R30 ;  /* 0x0000001e001e7308 */ /* 0x000e220000000800 */
[----:B-1----:R-:W-:Y:S02]  /*1850*/  FADD.FTZ R22, R21, 1 ;  /* 0x3f80000015167421 */ /* 0x002fe40000010000 */
[----:B------:R-:W-:-:S05]  /*1860*/  FADD.FTZ R23, R23, 1 ;  /* 0x3f80000017177421 */ /* 0x000fca0000010000 */
[----:B------:R-:W1:Y:S01]  /*1870*/  MUFU.RCP R33, R20 ;  /* 0x0000001400217308 */ /* 0x000e620000001000 */
[----:B0-----:R-:W-:-:S07]  /*1880*/  FADD.FTZ R60, R30, 1 ;  /* 0x3f8000001e3c7421 */ /* 0x001fce0000010000 */
[----:B------:R-:W0:Y:S01]  /*1890*/  MUFU.RCP R67, R23 ;  /* 0x0000001700437308 */ /* 0x000e220000001000 */
[----:B-1----:R-:W-:-:S04]  /*18a0*/  FADD.FTZ R21, -R33, 1 ;  /* 0x3f80000021157421 */ /* 0x002fc80000010100 */
[----:B------:R-:W-:Y:S02]  /*18b0*/  FFMA.FTZ R21, R12, R21, 1 ;  /* 0x3f8000000c157423 */ /* 0x000fe40000010015 */
[----:B0-----:R-:W-:-:S04]  /*18c0*/  FADD.FTZ R31, -R67, 1 ;  /* 0x3f800000431f7421 */ /* 0x001fc80000010100 */
[----:B------:R-:W-:Y:S01]  /*18d0*/  FFMA.FTZ R31, R14, R31, 1 ;  /* 0x3f8000000e1f7423 */ /* 0x000fe2000001001f */
[----:B--2---:R0:W-:Y:S04]  /*18e0*/  STS [R49.X4], R68 ;  /* 0x0000004431007388 */ /* 0x0041e80000004800 */
[----:B---3--:R1:W-:Y:S04]  /*18f0*/  STS [R49.X4+0x80], R66 ;  /* 0x0000804231007388 */ /* 0x0083e80000004800 */
[----:B----4-:R-:W-:Y:S01]  /*1900*/  STS [R49.X4+0x100], R72 ;  /* 0x0001004831007388 */ /* 0x010fe20000004800 */
[----:B0-----:R-:W0:Y:S03]  /*1910*/  MUFU.RCP R68, R22 ;  /* 0x0000001600447308 */ /* 0x001e260000001000 */
[----:B-----5:R2:W-:Y:S01]  /*1920*/  STS [R49.X4+0x180], R70 ;  /* 0x0001804631007388 */ /* 0x0205e20000004800 */
[----:B------:R-:W-:-:S06]  /*1930*/  NOP ;  /* 0x0000000000007918 */ /* 0x000fcc0000000000 */
[----:B------:R-:W3:Y:S01]  /*1940*/  LDS.128 R16, [R49.X16] ;  /* 0x0000000031107984 */ /* 0x000ee2000000cc00 */
[----:B-1----:R-:W2:Y:S01]  /*1950*/  MUFU.RCP R66, R60 ;  /* 0x0000003c00427308 */ /* 0x002ea20000001000 */
[----:B0-----:R-:W-:-:S04]  /*1960*/  FADD.FTZ R30, -R68, 1 ;  /* 0x3f800000441e7421 */ /* 0x001fc80000010100 */
[----:B------:R-:W-:Y:S02]  /*1970*/  FFMA.FTZ R30, R13, R30, 1 ;  /* 0x3f8000000d1e7423 */ /* 0x000fe4000001001e */
[----:B--2---:R-:W-:-:S04]  /*1980*/  FADD.FTZ R70, -R66, 1 ;  /* 0x3f80000042467421 */ /* 0x004fc80000010100 */
        /* <DEDUP_REMOVED lines=14> */
[----:B------:R-:W-:Y:S01]  /*1a70*/  IMAD R70, R52, c[0x0][0x2e8], RZ ;  /* 0x0000ba0034467a24 */ /* 0x000fe200078e02ff */
[----:B------:R-:W-:Y:S01]  /*1a80*/  IADD3 R61, P4, R36, c[0x0][0x338], RZ ;  /* 0x0000ce00243d7a10 */ /* 0x000fe20007f9e0ff */
[----:B------:R-:W-:-:S03]  /*1a90*/  IMAD.WIDE.U32 R30, R57, c[0x0][0x2e8], RZ ;  /* 0x0000ba00391e7a25 */ /* 0x000fc600078e00ff */
[----:B------:R0:W-:Y:S01]  /*1aa0*/  STS.128 [R49.X16], R20 ;  /* 0x0000001431007388 */ /* 0x0001e2000000cc00 */
[----:B------:R-:W-:-:S06]  /*1ab0*/  NOP ;  /* 0x0000000000007918 */ /* 0x000fcc0000000000 */
[----:B------:R-:W-:Y:S04]  /*1ac0*/  LDS R69, [R49.X4] ;  /* 0x0000000031457984 */ /* 0x000fe80000004800 */
[----:B------:R-:W-:Y:S04]  /*1ad0*/  LDS R71, [R49.X4+0x80] ;  /* 0x0000800031477984 */ /* 0x000fe80000004800 */
[----:B------:R-:W-:Y:S01]  /*1ae0*/  LDS R75, [R49.X4+0x100] ;  /* 0x00010000314b7984 */ /* 0x000fe20000004800 */
[----:B0-----:R-:W-:Y:S01]  /*1af0*/  IMAD R23, R57, c[0x0][0x2ec], R70 ;  /* 0x0000bb0039177a24 */ /* 0x001fe200078e0246 */
[----:B------:R-:W-:Y:S01]  /*1b00*/  P2R R20, PR, RZ, 0x40 ;  /* 0x00000040ff147803 */ /* 0x000fe20000000000 */
[----:B------:R-:W-:Y:S01]  /*1b10*/  IMAD R22, R58, c[0x0][0x2f0], RZ ;  /* 0x0000bc003a167a24 */ /* 0x000fe200078e02ff */
[----:B------:R-:W-:Y:S02]  /*1b20*/  LDS R81, [R49.X4+0x180] ;  /* 0x0001800031517984 */ /* 0x000fe40000004800 */
[----:B------:R-:W-:-:S02]  /*1b30*/  IADD3 R31, R31, R23, RZ ;  /* 0x000000171f1f7210 */ /* 0x000fc40007ffe0ff */
[----:B------:R-:W-:Y:S03]  /*1b40*/  @!P6 STS [0x200], R32 ;  /* 0x00020020ff00e388 */ /* 0x000fe60000000800 */
[C---:B------:R-:W-:Y:S01]  /*1b50*/  IMAD.WIDE.U32 R20, R59.reuse, c[0x0][0x2f0], R30 ;  /* 0x0000bc003b147a25 */ /* 0x040fe200078e001e */
[----:B------:R-:W-:Y:S03]  /*1b60*/  BAR.SYNC.DEFER_BLOCKING 0x0 ;  /* 0x0000000000007b1d */ /* 0x000fe60000010000 */
[----:B------:R-:W-:Y:S01]  /*1b70*/  IMAD R31, R59, c[0x0][0x2f4], R22 ;  /* 0x0000bd003b1f7a24 */ /* 0x000fe200078e0216 */
[----:B------:R-:W-:Y:S02]  /*1b80*/  IADD3 R20, P0, R34, R20, RZ ;  /* 0x0000001422147210 */ /* 0x000fe40007f1e0ff */
[----:B------:R-:W-:-:S02]  /*1b90*/  IADD3.X R22, R35, c[0x0][0x33c], RZ, P4, !PT ;  /* 0x0000cf0023167a10 */ /* 0x000fc400027fe4ff */
[----:B------:R-:W-:Y:S02]  /*1ba0*/  IADD3.X R21, R0, R31, R21, P0, !PT ;  /* 0x0000001f00157210 */ /* 0x000fe400007fe415 */
[----:B------:R-:W-:-:S04]  /*1bb0*/  IADD3 R30, P4, R42, R28, RZ ;  /* 0x0000001c2a1e7210 */ /* 0x000fc80007f9e0ff */
[----:B------:R-:W-:Y:S01]  /*1bc0*/  IADD3.X R31, R41, R29, RZ, P4, !PT ;  /* 0x0000001d291f7210 */ /* 0x000fe200027fe4ff */
[----:B------:R-:W0:Y:S02]  /*1bd0*/  LDS R60, [0x200] ;  /* 0x00020000ff3c7984 */ /* 0x000e240000000800 */
[-C--:B0-----:R-:W-:Y:S02]  /*1be0*/  ISETP.GE.AND P3, PT, R42, R60.reuse, PT ;  /* 0x0000003c2a00720c */ /* 0x081fe40003f66270 */
[-C--:B------:R-:W-:Y:S02]  /*1bf0*/  ISETP.GE.AND P2, PT, R38, R60.reuse, PT ;  /* 0x0000003c2600720c */ /* 0x080fe40003f46270 */
[-C--:B------:R-:W-:Y:S02]  /*1c00*/  ISETP.GE.AND P1, PT, R39, R60.reuse, PT ;  /* 0x0000003c2700720c */ /* 0x080fe40003f26270 */
[----:B------:R-:W-:Y:S02]  /*1c10*/  ISETP.GE.AND P0, PT, R37, R60, PT ;  /* 0x0000003c2500720c */ /* 0x000fe40003f06270 */
[----:B------:R-:W-:-:S04]  /*1c20*/  LEA R60, P5, R20, R61, 0x2 ;  /* 0x0000003d143c7211 */ /* 0x000fc800078a10ff */
[----:B------:R-:W-:Y:S01]  /*1c30*/  LEA.HI.X R61, R20, R22, R21, 0x2, P5 ;  /* 0x00000016143d7211 */ /* 0x000fe200028f1415 */
        /* <DEDUP_REMOVED lines=10> */
.L_x_13121:
[----:B------:R-:W-:Y:S05]  /*1ce0*/  BSYNC B0 ;  /* 0x0000000000007941 */ /* 0x000fea0003800000 */
.L_x_13120:
[----:B------:R1:W-:Y:S01]  /*1cf0*/  @!P2 STG.E [R60.64+-0x100], R75 ;  /* 0xffff004b3c00a986 */ /* 0x0003e2000c101906 */
[----:B------:R-:W-:Y:S02]  /*1d00*/  FMUL.FTZ R33, R12, R33 ;  /* 0x000000210c217220 */ /* 0x000fe40000410000 */
[----:B------:R-:W-:Y:S01]  /*1d10*/  FMUL.FTZ R68, R13, R68 ;  /* 0x000000440d447220 */ /* 0x000fe20000410000 */
[----:B------:R1:W-:Y:S01]  /*1d20*/  @!P1 STG.E [R60.64+-0x180], R71 ;  /* 0xfffe80473c009986 */ /* 0x0003e2000c101906 */
[----:B------:R-:W-:Y:S02]  /*1d30*/  FMUL.FTZ R67, R14, R67 ;  /* 0x000000430e437220 */ /* 0x000fe40000410000 */
[----:B------:R-:W-:Y:S01]  /*1d40*/  FMUL.FTZ R66, R15, R66 ;  /* 0x000000420f427220 */ /* 0x000fe20000410000 */
[----:B------:R1:W-:Y:S01]  /*1d50*/  @!P0 STG.E [R60.64+-0x80], R81 ;  /* 0xffff80513c008986 */ /* 0x0003e2000c101906 */
[----:B------:R-:W-:Y:S01]  /*1d60*/  ISETP.NE.U32.AND P0, PT, RZ, c[0x0][0x270], PT ;  /* 0x00009c00ff007a0c */ /* 0x000fe20003f05070 */
[----:B0-----:R-:W-:-:S02]  /*1d70*/  FMUL.FTZ R23, R8, R33 ;  /* 0x0000002108177220 */ /* 0x001fc40000410000 */
[----:B------:R-:W-:Y:S01]  /*1d80*/  FMUL.FTZ R77, R9, R68 ;  /* 0x00000044094d7220 */ /* 0x000fe20000410000 */
[----:B------:R-:W-:Y:S01]  /*1d90*/  ISETP.NE.AND.EX P0, PT, RZ, c[0x0][0x274], PT, P0 ;  /* 0x00009d00ff007a0c */ /* 0x000fe20003f05300 */
[----:B------:R-:W-:Y:S02]  /*1da0*/  FMUL.FTZ R21, R10, R67 ;  /* 0x000000430a157220 */ /* 0x000fe40000410000 */
[----:B------:R-:W-:-:S10]  /*1db0*/  FMUL.FTZ R79, R11, R66 ;  /* 0x000000420b4f7220 */ /* 0x000fd40000410000 */
[----:B------:R-:W-:Y:S05]  /*1dc0*/  @!P0 BRA `(.L_x_13122) ;  /* 0x0000030000008947 */ /* 0x000fea0003800000 */
[----:B-1----:R-:W-:Y:S01]  /*1dd0*/  BAR.SYNC.DEFER_BLOCKING 0x0 ;  /* 0x0000000000007b1d */ /* 0x002fe20000010000 */
[----:B------:R-:W-:Y:S01]  /*1de0*/  FMUL.FTZ R19, R19, R66 ;  /* 0x0000004213137220 */ /* 0x000fe20000410000 */
[----:B------:R-:W-:Y:S01]  /*1df0*/  IADD3 R13, P4, R36, c[0x0][0x270], RZ ;  /* 0x00009c00240d7a10 */ /* 0x000fe20007f9e0ff */
        /* <DEDUP_REMOVED lines=16> */
[----:B0-----:R-:W-:-:S03]  /*1f00*/  IMAD R17, R59, c[0x0][0x21c], R12 ;  /* 0x000087003b117a24 */ /* 0x001fc600078e020c */
[----:B------:R-:W-:Y:S02]  /*1f10*/  LDS R67, [R49.X4+0x180] ;  /* 0x0001800031437984 */ /* 0x000fe40000004800 */
[----:B------:R-:W-:Y:S02]  /*1f20*/  IADD3.X R9, R0, R17, R9, P0, !PT ;  /* 0x0000001100097210 */ /* 0x000fe400007fe409 */
[----:B------:R-:W-:Y:S04]  /*1f30*/  @!P6 STS [0x200], R32 ;  /* 0x00020020ff00e388 */ /* 0x000fe80000000800 */
[----:B------:R-:W-:Y:S06]  /*1f40*/  BAR.SYNC.DEFER_BLOCKING 0x0 ;  /* 0x0000000000007b1d */ /* 0x000fec0000010000 */
[----:B------:R-:W0:Y:S02]  /*1f50*/  LDS R10, [0x200] ;  /* 0x00020000ff0a7984 */ /* 0x000e240000000800 */
[----:B0-----:R-:W-:-:S02]  /*1f60*/  ISETP.GE.AND P3, PT, R42, R10, PT ;  /* 0x0000000a2a00720c */ /* 0x001fc40003f66270 */
[-C--:B------:R-:W-:Y:S02]  /*1f70*/  ISETP.GE.AND P0, PT, R39, R10.reuse, PT ;  /* 0x0000000a2700720c */ /* 0x080fe40003f06270 */
[-C--:B------:R-:W-:Y:S02]  /*1f80*/  ISETP.GE.AND P1, PT, R38, R10.reuse, PT ;  /* 0x0000000a2600720c */ /* 0x080fe40003f26270 */
[----:B------:R-:W-:Y:S02]  /*1f90*/  ISETP.GE.AND P2, PT, R37, R10, PT ;  /* 0x0000000a2500720c */ /* 0x000fe40003f46270 */
[----:B------:R-:W-:Y:S02]  /*1fa0*/  IADD3.X R10, R35, c[0x0][0x274], RZ, P4, !PT ;  /* 0x00009d00230a7a10 */ /* 0x000fe400027fe4ff */
        /* <DEDUP_REMOVED lines=14> */
.L_x_13124:
[----:B------:R-:W-:Y:S05]  /*2090*/  BSYNC B0 ;  /* 0x0000000000007941 */ /* 0x000fea0003800000 */
.L_x_13123:
[----:B------:R1:W-:Y:S04]  /*20a0*/  @!P0 STG.E [R12.64+-0x180], R33 ;  /* 0xfffe80210c008986 */ /* 0x0003e8000c101906 */
[----:B------:R1:W-:Y:S04]  /*20b0*/  @!P1 STG.E [R12.64+-0x100], R61 ;  /* 0xffff003d0c009986 */ /* 0x0003e8000c101906 */
[----:B------:R1:W-:Y:S02]  /*20c0*/  @!P2 STG.E [R12.64+-0x80], R67 ;  /* 0xffff80430c00a986 */ /* 0x0003e4000c101906 */
.L_x_13122:
[----:B-1----:R-:W-:Y:S01]  /*20d0*/  MOV R8, c[0x0][0x16c] ;  /* 0x00005b0000087a02 */ /* 0x002fe20000000f00 */
[----:B0-----:R-:W-:Y:S01]  /*20e0*/  FFMA.FTZ R10, R4, R23, R55 ;  /* 0x00000017040a7223 */ /* 0x001fe20000010037 */
[----:B------:R-:W-:Y:S01]  /*20f0*/  BAR.SYNC.DEFER_BLOCKING 0x0 ;  /* 0x0000000000007b1d */ /* 0x000fe20000010000 */
[----:B------:R-:W-:Y:S01]  /*2100*/  HFMA2.MMA R66, -RZ, RZ, 0, 0 ;  /* 0x00000000ff427435 */ /* 0x000fe200000001ff */
[----:B------:R-:W-:Y:S01]  /*2110*/  ISETP.GE.AND P0, PT, R8, 0x1, PT ;  /* 0x000000010800780c */ /* 0x000fe20003f06270 */
[----:B------:R-:W-:Y:S01]  /*2120*/  FFMA.FTZ R12, R5, R77, R10 ;  /* 0x0000004d050c7223 */ /* 0x000fe2000001000a */
[----:B------:R-:W-:Y:S01]  /*2130*/  CS2R R14, SRZ ;  /* 0x00000000000e7805 */ /* 0x000fe2000001ff00 */
[----:B------:R-:W-:-:S02]  /*2140*/  FMUL.FTZ R8, R23, R56 ;  /* 0x0000003817087220 */ /* 0x000fc40000410000 */
[----:B------:R-:W-:Y:S02]  /*2150*/  FFMA.FTZ R16, R6, R21, R12 ;  /* 0x0000001506107223 */ /* 0x000fe4000001000c */
[-C--:B------:R-:W-:Y:S01]  /*2160*/  FMUL.FTZ R9, R77, R56.reuse ;  /* 0x000000384d097220 */ /* 0x080fe20000410000 */
[----:B------:R-:W-:Y:S01]  /*2170*/  CS2R R12, SRZ ;  /* 0x00000000000c7805 */ /* 0x000fe2000001ff00 */
        /* <DEDUP_REMOVED lines=8> */
[----:B------:R-:W-:Y:S01]  /*2200*/  MOV R103, RZ ;  /* 0x000000ff00677202 */ /* 0x000fe20000000f00 */
[----:B------:R-:W-:Y:S01]  /*2210*/  IMAD R22, R58, c[0x0][0x1b8], RZ ;  /* 0x00006e003a167a24 */ /* 0x000fe200078e02ff */
[----:B------:R-:W-:Y:S01]  /*2220*/  MOV R80, RZ ;  /* 0x000000ff00507202 */ /* 0x000fe20000000f00 */
[----:B------:R-:W-:Y:S01]  /*2230*/  IMAD R75, R17, c[0x0][0x16c], RZ ;  /* 0x00005b00114b7a24 */ /* 0x000fe200078e02ff */
[----:B------:R-:W-:Y:S01]  /*2240*/  LEA.HI R17, R16, R16, RZ, 0x1 ;  /* 0x0000001010117211 */ /* 0x000fe200078f08ff */
[----:B------:R-:W-:Y:S01]  /*2250*/  IMAD.WIDE.U32 R14, R59, c[0x0][0x180], RZ ;  /* 0x000060003b0e7a25 */ /* 0x000fe200078e00ff */
[----:B------:R-:W-:-:S02]  /*2260*/  UMOV UR4, URZ ;  /* 0x0000003f00047c82 */ /* 0x000fc40008000000 */
[----:B------:R-:W-:Y:S01]  /*2270*/  LOP3.LUT R17, R17, 0xfffffe, RZ, 0xc0, !PT ;  /* 0x00fffffe11117812 */ /* 0x000fe200078ec0ff */
[C---:B------:R-:W-:Y:S01]  /*2280*/  IMAD R19, R59.reuse, c[0x0][0x184], R18 ;  /* 0x000061003b137a24 */ /* 0x040fe200078e0212 */
[----:B------:R-:W-:Y:S01]  /*2290*/  LEA R68, P0, R14, c[0x0][0x220], 0x3 ;  /* 0x000088000e447a11 */ /* 0x000fe200078018ff */
[----:B------:R-:W-:Y:S01]  /*22a0*/  IMAD.WIDE.U32 R70, R59, c[0x0][0x198], RZ ;  /* 0x000066003b467a25 */ /* 0x000fe200078e00ff */
[----:B------:R-:W-:Y:S02]  /*22b0*/  IADD3 R17, R16, -R17, RZ ;  /* 0x8000001110117210 */ /* 0x000fe40007ffe0ff */
[----:B------:R-:W-:Y:S01]  /*22c0*/  IADD3 R19, R15, R19, RZ ;  /* 0x000000130f137210 */ /* 0x000fe20007ffe0ff */
[----:B------:R-:W-:Y:S01]  /*22d0*/  IMAD.WIDE.U32 R12, R59, c[0x0][0x1b8], RZ ;  /* 0x00006e003b0c7a25 */ /* 0x000fe200078e00ff */
[----:B------:R-:W-:Y:S02]  /*22e0*/  LEA R67, P1, R70, c[0x0][0x228], 0x3 ;  /* 0x00008a0046437a11 */ /* 0x000fe400078218ff */
[----:B------:R-:W-:Y:S01]  /*22f0*/  SHF.L.U32 R81, R17, 0x8, RZ ;  /* 0x0000000811517819 */ /* 0x000fe200000006ff */
[C---:B------:R-:W-:Y:S01]  /*2300*/  IMAD R33, R59.reuse, c[0x0][0x19c], R20 ;  /* 0x000067003b217a24 */ /* 0x040fe200078e0214 */
        /* <DEDUP_REMOVED lines=12> */
[----:B------:R-:W-:Y:S01]  /*23d0*/  CS2R R14, SRZ ;  /* 0x00000000000e7805 */ /* 0x000fe2000001ff00 */
[----:B------:R-:W-:-:S02]  /*23e0*/  CS2R R12, SRZ ;  /* 0x00000000000c7805 */ /* 0x000fc4000001ff00 */
.L_x_13140:
[----:B------:R-:W-:Y:S02]  /*23f0*/  MOV R16, R68 ;  /* 0x0000004400107202 */ /* 0x000fe40000000f00 */
[----:B------:R-:W-:-:S05]  /*2400*/  MOV R17, R71 ;  /* 0x0000004700117202 */ /* 0x000fca0000000f00 */
[----:B------:R0:W2:Y:S01]  /*2410*/  LDG.E.64 R32, [R16.64] ;  /* 0x0000000610207981 */ /* 0x0000a2000c1e1b00 */
[----:B------:R-:W-:Y:S02]  /*2420*/  ISETP.NE.AND P0, PT, R50, RZ, PT ;  /* 0x000000ff3200720c */ /* 0x000fe40003f05270 */
[----:B------:R-:W-:-:S04]  /*2430*/  ISETP.GT.AND P1, PT, R43, 0x1, PT ;  /* 0x000000012b00780c */ /* 0x000fc80003f24270 */
[----:B------:R-:W-:Y:S02]  /*2440*/  ISETP.EQ.AND P1, PT, R73, RZ, P1 ;  /* 0x000000ff4900720c */ /* 0x000fe40000f22270 */
[----:B0-----:R-:W-:Y:S02]  /*2450*/  MOV R16, R67 ;  /* 0x0000004300107202 */ /* 0x001fe40000000f00 */
[----:B------:R-:W-:-:S06]  /*2460*/  MOV R17, R70 ;  /* 0x0000004600117202 */ /* 0x000fcc0000000f00 */
[----:B------:R-:W5:Y:S03]  /*2470*/  LDG.E.64 R16, [R16.64] ;  /* 0x0000000610107981 */ /* 0x000f66000c1e1b00 */
[----:B------:R-:W-:Y:S01]  /*2480*/  @P1 MOV R61, R75 ;  /* 0x0000004b003d1202 */ /* 0x000fe20000000f00 */
[-C--:B------:R-:W-:Y:S02]  /*2490*/  FMUL.FTZ R95, R4, R63.reuse ;  /* 0x0000003f045f7220 */ /* 0x080fe40000410000 */
[----:B------:R-:W-:Y:S01]  /*24a0*/  FMUL.FTZ R91, R5, R62 ;  /* 0x0000003e055b7220 */ /* 0x000fe20000410000 */
[----:B------:R-:W-:Y:S01]  /*24b0*/  BSSY B0, `(.L_x_13126) ;  /* 0x0000057000007945 */ /* 0x000fe20003800000 */
[----:B--2---:R-:W-:Y:S02]  /*24c0*/  FMUL.FTZ R82, R32, 1.4426950216293334961 ;  /* 0x3fb8aa3b20527820 */ /* 0x004fe40000410000 */
[----:B------:R-:W-:-:S02]  /*24d0*/  FMUL.FTZ R18, R33, R63 ;  /* 0x0000003f21127220 */ /* 0x000fc40000410000 */
[----:B------:R-:W-:Y:S02]  /*24e0*/  FMUL.FTZ R19, R82, R63 ;  /* 0x0000003f52137220 */ /* 0x000fe40000410000 */
[----:B------:R-:W-:Y:S01]  /*24f0*/  FMUL.RZ R23, R18, 0.15915493667125701904 ;  /* 0x3e22f98312177820 */ /* 0x000fe2000040c000 */
[----:B------:R-:W-:-:S03]  /*2500*/  IADD3 R18, R50, 0x200, RZ ;  /* 0x0000020032127810 */ /* 0x000fc60007ffe0ff */
[----:B------:R-:W-:Y:S01]  /*2510*/  MUFU.EX2 R19, R19 ;  /* 0x0000001300137308 */ /* 0x000fe20000000800 */
[----:B------:R-:W-:Y:S02]  /*2520*/  SEL R60, R81, R18, !P0 ;  /* 0x00000012513c7207 */ /* 0x000fe40004000000 */
[----:B------:R-:W-:-:S05]  /*2530*/  MOV R18, R69 ;  /* 0x0000004500127202 */ /* 0x000fca0000000f00 */
[----:B------:R-:W0:Y:S08]  /*2540*/  MUFU.COS R20, R23 ;  /* 0x0000001700147308 */ /* 0x000e300000000000 */
[----:B------:R-:W1:Y:S01]  /*2550*/  MUFU.SIN R22, R23 ;  /* 0x0000001700167308 */ /* 0x000e620000000400 */
[C---:B0-----:R-:W-:Y:S02]  /*2560*/  FMUL.FTZ R20, R19.reuse, R20 ;  /* 0x0000001413147220 */ /* 0x041fe40000410000 */
[----:B-1----:R-:W-:Y:S01]  /*2570*/  FMUL.FTZ R21, R19, R22 ;  /* 0x0000001613157220 */ /* 0x002fe20000410000 */
[----:B------:R-:W-:Y:S01]  /*2580*/  MOV R19, R72 ;  /* 0x0000004800137202 */ /* 0x000fe20000000f00 */
[----:B------:R-:W-:Y:S01]  /*2590*/  FMUL.FTZ R83, R33, R62 ;  /* 0x0000003e21537220 */ /* 0x000fe20000410000 */
[----:B------:R-:W-:-:S02]  /*25a0*/  CS2R R22, SRZ ;  /* 0x0000000000167805 */ /* 0x000fc4000001ff00 */
[----:B------:R0:W-:Y:S04]  /*25b0*/  STS.64 [R60.X8+0x660], R20 ;  /* 0x000660143c007388 */ /* 0x0001e80000008a00 */
[----:B------:R-:W5:Y:S01]  /*25c0*/  LDG.E.64 R18, [R18.64] ;  /* 0x0000000612127981 */ /* 0x000f62000c1e1b00 */
[----:B------:R-:W-:Y:S02]  /*25d0*/  FMUL.RZ R88, R83, 0.15915493667125701904 ;  /* 0x3e22f98353587820 */ /* 0x000fe4000040c000 */
[C---:B------:R-:W-:Y:S02]  /*25e0*/  FMUL.FTZ R83, R82.reuse, R62 ;  /* 0x0000003e52537220 */ /* 0x040fe40000410000 */
[----:B------:R-:W-:Y:S01]  /*25f0*/  MUFU.SIN R84, R88 ;  /* 0x0000005800547308 */ /* 0x000fe20000000400 */
[----:B------:R-:W-:-:S02]  /*2600*/  FMUL.FTZ R85, R82, R65 ;  /* 0x0000004152557220 */ /* 0x000fc40000410000 */
[----:B------:R-:W-:Y:S01]  /*2610*/  FMUL.FTZ R87, R82, R64 ;  /* 0x0000004052577220 */ /* 0x000fe20000410000 */
[----:B0-----:R-:W-:Y:S01]  /*2620*/  @P1 MOV R60, R74 ;  /* 0x0000004a003c1202 */ /* 0x001fe20000000f00 */
[----:B------:R-:W-:Y:S01]  /*2630*/  BAR.SYNC.DEFER_BLOCKING 0x0 ;  /* 0x0000000000007b1d */ /* 0x000fe20000010000 */
[----:B------:R-:W-:-:S05]  /*2640*/  FMUL.FTZ R82, R33, R65 ;  /* 0x0000004121527220 */ /* 0x000fca0000410000 */
[----:B------:R-:W0:Y:S01]  /*2650*/  MUFU.EX2 R83, R83 ;  /* 0x0000005300537308 */ /* 0x000e220000000800 */
[----:B------:R-:W-:-:S07]  /*2660*/  FMUL.RZ R89, R82, 0.15915493667125701904 ;  /* 0x3e22f98352597820 */ /* 0x000fce000040c000 */
[----:B------:R-:W1:Y:S01]  /*2670*/  MUFU.COS R86, R88 ;  /* 0x0000005800567308 */ /* 0x000e620000000000 */
[----:B------:R2:W5:Y:S07]  /*2680*/  @P1 LDG.E.64 R22, [R60.64+0x8] ;  /* 0x000008063c161981 */ /* 0x00056e000c1e1b00 */
[----:B------:R-:W-:Y:S01]  /*2690*/  MUFU.EX2 R85, R85 ;  /* 0x0000005500557308 */ /* 0x000fe20000000800 */
[----:B0-----:R-:W-:Y:S02]  /*26a0*/  FMUL.FTZ R82, R83, R84 ;  /* 0x0000005453527220 */ /* 0x001fe40000410000 */
[----:B--2---:R-:W-:-:S05]  /*26b0*/  FMUL.FTZ R61, R33, R64 ;  /* 0x00000040213d7220 */ /* 0x004fca0000410000 */
[----:B------:R-:W0:Y:S01]  /*26c0*/  MUFU.SIN R60, R89 ;  /* 0x00000059003c7308 */ /* 0x000e220000000400 */
[----:B------:R-:W-:-:S07]  /*26d0*/  FMUL.RZ R93, R61, 0.15915493667125701904 ;  /* 0x3e22f9833d5d7820 */ /* 0x000fce000040c000 */
[----:B------:R-:W2:Y:S01]  /*26e0*/  MUFU.COS R88, R89 ;  /* 0x0000005900587308 */ /* 0x000ea20000000000 */
[----:B-1----:R-:W-:Y:S02]  /*26f0*/  FMUL.FTZ R83, R83, R86 ;  /* 0x0000005653537220 */ /* 0x002fe40000410000 */
[----:B------:R-:W-:-:S05]  /*2700*/  FMUL.FTZ R84, R82, R95 ;  /* 0x0000005f52547220 */ /* 0x000fca0000410000 */
[----:B------:R-:W-:Y:S01]  /*2710*/  MUFU.EX2 R87, R87 ;  /* 0x0000005700577308 */ /* 0x000fe20000000800 */
[----:B------:R-:W-:-:S07]  /*2720*/  FMUL.FTZ R86, RZ, R82 ;  /* 0x00000052ff567220 */ /* 0x000fce0000410000 */
[----:B------:R-:W1:Y:S01]  /*2730*/  MUFU.COS R92, R93 ;  /* 0x0000005d005c7308 */ /* 0x000e620000000000 */
[----:B------:R-:W-:-:S07]  /*2740*/  FFMA.FTZ R61, RZ, R83, R84 ;  /* 0x00000053ff3d7223 */ /* 0x000fce0000010054 */
[----:B---3--:R3:W4:Y:S01]  /*2750*/  MUFU.SIN R90, R93 ;  /* 0x0000005d005a7308 */ /* 0x0087220000000400 */
[----:B0-----:R-:W-:Y:S02]  /*2760*/  FMUL.FTZ R84, R85, R60 ;  /* 0x0000003c55547220 */ /* 0x001fe40000410000 */
[----:B------:R-:W-:Y:S02]  /*2770*/  FFMA.FTZ R86, R83, R95, -R86 ;  /* 0x0000005f53567223 */ /* 0x000fe40000010856 */
[----:B------:R-:W-:Y:S02]  /*2780*/  FADD.FTZ R61, RZ, R61 ;  /* 0x0000003dff3d7221 */ /* 0x000fe40000010000 */
[----:B--2---:R-:W-:Y:S02]  /*2790*/  FMUL.FTZ R85, R85, R88 ;  /* 0x0000005855557220 */ /* 0x004fe40000410000 */
[----:B------:R-:W-:Y:S02]  /*27a0*/  FADD.FTZ R60, R91, R86 ;  /* 0x000000565b3c7221 */ /* 0x000fe40000010000 */
[----:B------:R-:W-:-:S02]  /*27b0*/  FMUL.FTZ R88, R84, R61 ;  /* 0x0000003d54587220 */ /* 0x000fc40000410000 */
[----:B-1----:R-:W-:Y:S02]  /*27c0*/  FMUL.FTZ R86, R87, R92 ;  /* 0x0000005c57567220 */ /* 0x002fe40000410000 */
[----:B---3--:R-:W-:Y:S02]  /*27d0*/  FFMA.FTZ R93, R85, R60, -R88 ;  /* 0x0000003c555d7223 */ /* 0x008fe40000010858 */
[----:B----4-:R-:W-:Y:S02]  /*27e0*/  FMUL.FTZ R87, R87, R90 ;  /* 0x0000005a57577220 */ /* 0x010fe40000410000 */
[----:B------:R-:W-:Y:S02]  /*27f0*/  FMUL.FTZ R90, R84, R60 ;  /* 0x0000003c545a7220 */ /* 0x000fe40000410000 */
[-C--:B------:R-:W-:Y:S02]  /*2800*/  FMUL.FTZ R88, R20, R82.reuse ;  /* 0x0000005214587220 */ /* 0x080fe40000410000 */
[----:B------:R-:W-:-:S02]  /*2810*/  FMUL.FTZ R60, R21, R82 ;  /* 0x00000052153c7220 */ /* 0x000fc40000410000 */
[----:B------:R-:W-:Y:S02]  /*2820*/  FFMA.FTZ R90, R85, R61, R90 ;  /* 0x0000003d555a7223 */ /* 0x000fe4000001005a */
[-C--:B------:R-:W-:Y:S02]  /*2830*/  FFMA.FTZ R61, R21, R83.reuse, R88 ;  /* 0x00000053153d7223 */ /* 0x080fe40000010058 */
[----:B------:R-:W-:Y:S01]  /*2840*/  FFMA.FTZ R60, R20, R83, -R60 ;  /* 0x00000053143c7223 */ /* 0x000fe2000001083c */
[----:B------:R-:W-:Y:S01]  /*2850*/  ISETP.NE.AND P1, PT, R50, 0x1f, PT ;  /* 0x0000001f3200780c */ /* 0x000fe20003f25270 */
[----:B------:R-:W-:Y:S02]  /*2860*/  FADD.FTZ R92, RZ, R90 ;  /* 0x0000005aff5c7221 */ /* 0x000fe40000010000 */
[C---:B------:R-:W-:Y:S02]  /*2870*/  FMUL.FTZ R89, R84.reuse, R61 ;  /* 0x0000003d54597220 */ /* 0x040fe40000410000 */
[----:B------:R-:W-:-:S02]  /*2880*/  FMUL.FTZ R90, R84, R60 ;  /* 0x0000003c545a7220 */ /* 0x000fc40000410000 */
[C---:B------:R-:W-:Y:S02]  /*2890*/  FFMA.FTZ R60, R85.reuse, R60, -R89 ;  /* 0x0000003c553c7223 */ /* 0x040fe40000010859 */
[----:B------:R-:W-:Y:S02]  /*28a0*/  FFMA.FTZ R90, R85, R61, R90 ;  /* 0x0000003d555a7223 */ /* 0x000fe4000001005a */
[C---:B------:R-:W-:Y:S02]  /*28b0*/  FMUL.FTZ R61, R87.reuse, R60 ;  /* 0x0000003c573d7220 */ /* 0x040fe40000410000 */
[-C--:B------:R-:W-:Y:S02]  /*28c0*/  FMUL.FTZ R105, R87, R90.reuse ;  /* 0x0000005a57697220 */ /* 0x080fe40000410000 */
[C---:B------:R-:W-:Y:S02]  /*28d0*/  FFMA.FTZ R90, R86.reuse, R90, R61 ;  /* 0x0000005a565a7223 */ /* 0x040fe4000001003d */
[----:B------:R-:W-:-:S02]  /*28e0*/  FFMA.FTZ R105, R86, R60, -R105 ;  /* 0x0000003c56697223 */ /* 0x000fc40000010869 */
        /* <DEDUP_REMOVED lines=19> */
.L_x_13127:
[----:B0-----:R-:W-:Y:S05]  /*2a20*/  BSYNC B0 ;  /* 0x0000000000007941 */ /* 0x001fea0003800000 */
.L_x_13126:
[----:B------:R-:W0:Y:S01]  /*2a30*/  SHFL.UP PT, R94, R99, 0x1, RZ ;  /* 0x04200000635e7989 */ /* 0x000e2200000e00ff */
[----:B------:R-:W-:Y:S01]  /*2a40*/  ISETP.GE.AND P2, PT, R49, 0x1, PT ;  /* 0x000000013100780c */ /* 0x000fe20003f46270 */
[----:B-----5:R-:W-:Y:S01]  /*2a50*/  FMUL.FTZ R102, R17, R18 ;  /* 0x0000001211667220 */ /* 0x020fe20000410000 */
[----:B------:R-:W-:Y:S01]  /*2a60*/  ISETP.GE.AND P3, PT, R49, 0x8, PT ;  /* 0x000000083100780c */ /* 0x000fe20003f66270 */
[----:B------:R-:W2:Y:S01]  /*2a70*/  SHFL.UP PT, R96, R97, 0x1, RZ ;  /* 0x0420000061607989 */ /* 0x000ea200000e00ff */
[C---:B------:R-:W-:Y:S01]  /*2a80*/  ISETP.NE.AND P6, PT, R73.reuse, 0x1f, PT ;  /* 0x0000001f4900780c */ /* 0x040fe20003fc5270 */
[----:B------:R-:W-:Y:S01]  /*2a90*/  FFMA.FTZ R102, R16, R19, R102 ;  /* 0x0000001310667223 */ /* 0x000fe20000010066 */
[----:B------:R-:W-:Y:S01]  /*2aa0*/  BSSY B0, `(.L_x_13128) ;  /* 0x0000095000007945 */ /* 0x000fe20003800000 */
[----:B------:R-:W3:Y:S01]  /*2ab0*/  SHFL.UP PT, R92, R105, 0x1, RZ ;  /* 0x04200000695c7989 */ /* 0x000ee200000e00ff */
[----:B------:R-:W-:Y:S01]  /*2ac0*/  ISETP.GT.U32.AND P4, PT, R73, 0x17, PT ;  /* 0x000000174900780c */ /* 0x000fe20003f84070 */
[----:B------:R-:W-:Y:S01]  /*2ad0*/  FMUL.FTZ R107, R79, R102 ;  /* 0x000000664f6b7220 */ /* 0x000fe20000410000 */
[----:B------:R-:W-:Y:S01]  /*2ae0*/  ISETP.GT.U32.AND P5, PT, R73, 0xf, PT ;  /* 0x0000000f4900780c */ /* 0x000fe20003fa4070 */
[----:B------:R-:W4:Y:S04]  /*2af0*/  SHFL.UP PT, R93, R90, 0x1, RZ ;  /* 0x042000005a5d7989 */ /* 0x000f2800000e00ff */
[----:B------:R-:W-:Y:S04]  /*2b00*/  SHFL.IDX PT, R22, R22, RZ, 0x1f ;  /* 0x00001fff16167589 */ /* 0x000fe800000e0000 */
        /* <DEDUP_REMOVED lines=29> */
[----:B------:R-:W-:Y:S01]  /*2ce0*/  ISETP.GE.AND P2, PT, R49, 0x4, PT ;  /* 0x000000043100780c */ /* 0x000fe20003f46270 */
[----:B------:R-:W-:Y:S02]  /*2cf0*/  FMUL.FTZ R93, R17, R19 ;  /* 0x00000013115d7220 */ /* 0x000fe40000410000 */
[----:B------:R-:W2:Y:S01]  /*2d00*/  SHFL.UP PT, R94, R99, 0x4, RZ ;  /* 0x04800000635e7989 */ /* 0x000ea200000e00ff */
[----:B------:R-:W-:Y:S02]  /*2d10*/  FMUL.FTZ R19, R87, R107 ;  /* 0x0000006b57137220 */ /* 0x000fe40000410000 */
[----:B------:R-:W-:Y:S01]  /*2d20*/  FFMA.FTZ R104, R16, R18, -R93 ;  /* 0x0000001210687223 */ /* 0x000fe2000001085d */
[----:B------:R-:W3:Y:S03]  /*2d30*/  SHFL.UP PT, R90, R105, 0x4, RZ ;  /* 0x04800000695a7989 */ /* 0x000ee600000e00ff */
[----:B------:R-:W-:Y:S01]  /*2d40*/  FMUL.FTZ R106, R79, R104 ;  /* 0x000000684f6a7220 */ /* 0x000fe20000410000 */
[----:B------:R-:W4:Y:S03]  /*2d50*/  SHFL.UP PT, R92, R98, 0x4, RZ ;  /* 0x04800000625c7989 */ /* 0x000f2600000e00ff */
[----:B------:R-:W-:-:S02]  /*2d60*/  FFMA.FTZ R19, R86, R106, -R19 ;  /* 0x0000006a56137223 */ /* 0x000fc40000010813 */
[C---:B0-----:R-:W-:Y:S02]  /*2d70*/  FMUL.FTZ R100, R98.reuse, R96 ;  /* 0x0000006062647220 */ /* 0x041fe40000410000 */
[CC--:B--2---:R-:W-:Y:S02]  /*2d80*/  FMUL.FTZ R101, R98.reuse, R94.reuse ;  /* 0x0000005e62657220 */ /* 0x0c4fe40000410000 */
[C---:B------:R-:W-:Y:S02]  /*2d90*/  FFMA.FTZ R100, R105.reuse, R94, -R100 ;  /* 0x0000005e69647223 */ /* 0x040fe40000010864 */
        /* <DEDUP_REMOVED lines=8> */
[----:B------:R-:W-:Y:S01]  /*2e20*/  ISETP.GE.AND P2, PT, R43, c[0x0][0x174], PT ;  /* 0x00005d002b007a0c */ /* 0x000fe20003f46270 */
[----:B------:R-:W0:Y:S01]  /*2e30*/  SHFL.UP PT, R92, R99, 0x8, RZ ;  /* 0x05000000635c7989 */ /* 0x000e2200000e00ff */
[----:B------:R-:W-:Y:S02]  /*2e40*/  FMUL.FTZ R90, R86, R107 ;  /* 0x0000006b565a7220 */ /* 0x000fe40000410000 */
[C---:B------:R-:W-:Y:S01]  /*2e50*/  FMUL.FTZ R98, R78.reuse, R104 ;  /* 0x000000684e627220 */ /* 0x040fe20000410000 */
[----:B------:R-:W2:Y:S01]  /*2e60*/  SHFL.UP PT, R94, R97, 0x8, RZ ;  /* 0x05000000615e7989 */ /* 0x000ea200000e00ff */
[----:B------:R-:W-:Y:S01]  /*2e70*/  FMUL.FTZ R96, R78, R102 ;  /* 0x000000664e607220 */ /* 0x000fe20000410000 */
[----:B------:R-:W-:Y:S01]  /*2e80*/  ISETP.EQ.AND P2, PT, R73, RZ, !P2 ;  /* 0x000000ff4900720c */ /* 0x000fe20005742270 */
[----:B------:R-:W-:Y:S01]  /*2e90*/  FFMA.FTZ R93, -R87, R106, -R90 ;  /* 0x0000006a575d7223 */ /* 0x000fe2000001095a */
[----:B------:R-:W3:Y:S01]  /*2ea0*/  SHFL.UP PT, R16, R105, 0x8, RZ ;  /* 0x0500000069107989 */ /* 0x000ee200000e00ff */
[----:B------:R-:W-:-:S02]  /*2eb0*/  FADD.FTZ R19, R98, R19 ;  /* 0x0000001362137221 */ /* 0x000fc40000010000 */
[----:B------:R-:W-:Y:S01]  /*2ec0*/  FADD.FTZ R93, -R96, R93 ;  /* 0x0000005d605d7221 */ /* 0x000fe20000010100 */
[----:B------:R-:W4:Y:S01]  /*2ed0*/  SHFL.UP PT, R18, R17, 0x8, RZ ;  /* 0x0500000011127989 */ /* 0x000f2200000e00ff */
[C---:B------:R-:W-:Y:S02]  /*2ee0*/  FMUL.FTZ R100, R84.reuse, -R19 ;  /* 0x8000001354647220 */ /* 0x040fe40000410000 */
[-C--:B------:R-:W-:Y:S02]  /*2ef0*/  FMUL.FTZ R90, R84, -R93.reuse ;  /* 0x8000005d545a7220 */ /* 0x080fe40000410000 */
[C---:B------:R-:W-:Y:S02]  /*2f00*/  FFMA.FTZ R109, R85.reuse, R93, R100 ;  /* 0x0000005d556d7223 */ /* 0x040fe40000010064 */
[----:B------:R-:W-:Y:S02]  /*2f10*/  FFMA.FTZ R90, R85, R19, -R90 ;  /* 0x00000013555a7223 */ /* 0x000fe4000001085a */
[----:B0-----:R-:W-:-:S02]  /*2f20*/  FMUL.FTZ R101, R17, R92 ;  /* 0x0000005c11657220 */ /* 0x001fc40000410000 */
[-C--:B--2---:R-:W-:Y:S02]  /*2f30*/  FMUL.FTZ R100, R17, R94.reuse ;  /* 0x0000005e11647220 */ /* 0x084fe40000410000 */
[----:B------:R-:W-:Y:S02]  /*2f40*/  FFMA.FTZ R94, R105, R94, R101 ;  /* 0x0000005e695e7223 */ /* 0x000fe40000010065 */
[----:B---3--:R-:W-:Y:S02]  /*2f50*/  FMUL.FTZ R93, R17, R16 ;  /* 0x00000010115d7220 */ /* 0x008fe40000410000 */
[----:B------:R-:W-:Y:S02]  /*2f60*/  FFMA.FTZ R100, R105, R92, -R100 ;  /* 0x0000005c69647223 */ /* 0x000fe40000010864 */
[-C--:B----4-:R-:W-:Y:S02]  /*2f70*/  FMUL.FTZ R19, R17, R18.reuse ;  /* 0x0000001211137220 */ /* 0x090fe40000410000 */
[----:B------:R-:W-:-:S02]  /*2f80*/  FFMA.FTZ R18, R105, R18, R93 ;  /* 0x0000001269127223 */ /* 0x000fc4000001005d */
[----:B------:R-:W-:Y:S01]  /*2f90*/  @P3 FFMA.FTZ R105, R105, R16, -R19 ;  /* 0x0000001069693223 */ /* 0x000fe20000010813 */
[----:B------:R-:W-:Y:S01]  /*2fa0*/  MOV R16, 0x3f800000 ;  /* 0x3f80000000107802 */ /* 0x000fe20000000f00 */
[----:B------:R-:W-:Y:S02]  /*2fb0*/  @P3 FADD.FTZ R97, R97, R94 ;  /* 0x0000005e61613221 */ /* 0x000fe40000010000 */
[----:B------:R-:W-:Y:S01]  /*2fc0*/  @P3 FADD.FTZ R99, R99, R100 ;  /* 0x0000006463633221 */ /* 0x000fe20000010000 */
[----:B------:R-:W-:Y:S01]  /*2fd0*/  FSEL R100, R17, R18, !P3 ;  /* 0x0000001211647208 */ /* 0x000fe20005800000 */
[----:B------:R-:W0:Y:S01]  /*2fe0*/  SHFL.UP PT, R108, R105, 0x10, RZ ;  /* 0x06000000696c7989 */ /* 0x000e2200000e00ff */
[----:B-1----:R-:W-:Y:S01]  /*2ff0*/  FMUL.FTZ R19, R87, R61 ;  /* 0x0000003d57137220 */ /* 0x002fe20000410000 */
[----:B------:R-:W-:Y:S01]  /*3000*/  ISETP.GE.AND P3, PT, R49, 0x10, PT ;  /* 0x000000103100780c */ /* 0x000fe20003f66270 */
[----:B------:R-:W-:Y:S01]  /*3010*/  FMUL.FTZ R94, R77, R102 ;  /* 0x000000664d5e7220 */ /* 0x000fe20000410000 */
[----:B------:R-:W1:Y:S01]  /*3020*/  SHFL.UP PT, R92, R97, 0x10, RZ ;  /* 0x06000000615c7989 */ /* 0x000e6200000e00ff */
[-C--:B------:R-:W-:Y:S01]  /*3030*/  FMUL.FTZ R18, R87, -R60.reuse ;  /* 0x8000003c57127220 */ /* 0x080fe20000410000 */
[----:B------:R-:W-:Y:S01]  /*3040*/  HFMA2.MMA R17, -RZ, RZ, 0, 0 ;  /* 0x00000000ff117435 */ /* 0x000fe200000001ff */
[----:B------:R-:W-:Y:S01]  /*3050*/  FFMA.FTZ R101, R86, R60, -R19 ;  /* 0x0000003c56657223 */ /* 0x000fe20000010813 */
[----:B------:R-:W2:Y:S01]  /*3060*/  SHFL.UP PT, R110, R99, 0x10, RZ ;  /* 0x06000000636e7989 */ /* 0x000ea200000e00ff */
[----:B------:R-:W-:-:S02]  /*3070*/  FMUL.FTZ R93, R77, R104 ;  /* 0x000000684d5d7220 */ /* 0x000fc40000410000 */
[----:B------:R-:W-:Y:S01]  /*3080*/  FADD.FTZ R114, -R94, R109 ;  /* 0x0000006d5e727221 */ /* 0x000fe20000010100 */
[----:B------:R-:W3:Y:S01]  /*3090*/  SHFL.UP PT, R111, R100, 0x10, RZ ;  /* 0x06000000646f7989 */ /* 0x000ee200000e00ff */
[----:B------:R-:W-:Y:S02]  /*30a0*/  FFMA.FTZ R19, R86, -R61, R18 ;  /* 0x8000003d56137223 */ /* 0x000fe40000010012 */
[----:B------:R-:W-:Y:S02]  /*30b0*/  FMUL.FTZ R112, R84, -R101 ;  /* 0x8000006554707220 */ /* 0x000fe40000410000 */
[----:B------:R-:W-:Y:S02]  /*30c0*/  FADD.FTZ R113, R93, R90 ;  /* 0x0000005a5d717221 */ /* 0x000fe40000010000 */
[----:B------:R-:W-:Y:S02]  /*30d0*/  FMUL.FTZ R116, R82, -R114 ;  /* 0x8000007252747220 */ /* 0x000fe40000410000 */
[----:B------:R-:W-:-:S02]  /*30e0*/  FMUL.FTZ R90, R84, -R19 ;  /* 0x80000013545a7220 */ /* 0x000fc40000410000 */
[----:B------:R-:W-:Y:S02]  /*30f0*/  FFMA.FTZ R112, R85, R19, R112 ;  /* 0x0000001355707223 */ /* 0x000fe40000010070 */
[-C--:B------:R-:W-:Y:S01]  /*3100*/  FFMA.FTZ R109, R83, R113.reuse, -R116 ;  /* 0x00000071536d7223 */ /* 0x080fe20000010874 */
[----:B------:R-:W-:Y:S01]  /*3110*/  CS2R R18, SRZ ;  /* 0x0000000000127805 */ /* 0x000fe2000001ff00 */
[C---:B------:R-:W-:Y:S02]  /*3120*/  FMUL.FTZ R115, R82.reuse, -R113 ;  /* 0x8000007152737220 */ /* 0x040fe40000410000 */
[----:B------:R-:W-:Y:S02]  /*3130*/  FFMA.FTZ R113, R85, R101, -R90 ;  /* 0x0000006555717223 */ /* 0x000fe4000001085a */
[----:B------:R-:W-:Y:S01]  /*3140*/  FMUL.FTZ R90, R82, -R112 ;  /* 0x80000070525a7220 */ /* 0x000fe20000410000 */
[----:B------:R-:W4:Y:S01]  /*3150*/  @P2 LDS.128 R16, [UR4+0x1760] ;  /* 0x00176004ff102984 */ /* 0x000f220008000c00 */
[----:B------:R-:W-:Y:S01]  /*3160*/  FFMA.FTZ R101, R83, R114, R115 ;  /* 0x0000007253657223 */ /* 0x000fe20000010073 */
[----:B------:R-:W-:Y:S01]  /*3170*/  ISETP.GT.U32.AND P2, PT, R73, 0x1d, PT ;  /* 0x0000001d4900780c */ /* 0x000fe20003f44070 */
[----:B0-----:R-:W-:-:S02]  /*3180*/  FMUL.FTZ R114, R100, R108 ;  /* 0x0000006c64727220 */ /* 0x001fc40000410000 */
[-C--:B------:R-:W-:Y:S02]  /*3190*/  FFMA.FTZ R90, R83, R113.reuse, -R90 ;  /* 0x00000071535a7223 */ /* 0x080fe4000001085a */
[----:B------:R-:W-:Y:S02]  /*31a0*/  FMUL.FTZ R116, R82, -R113 ;  /* 0x8000007152747220 */ /* 0x000fe40000410000 */
[C---:B-1----:R-:W-:Y:S02]  /*31b0*/  FMUL.FTZ R113, R100.reuse, R92 ;  /* 0x0000005c64717220 */ /* 0x042fe40000410000 */
[C---:B--2---:R-:W-:Y:S02]  /*31c0*/  FMUL.FTZ R115, R100.reuse, R110 ;  /* 0x0000006e64737220 */ /* 0x044fe40000410000 */
[-C--:B---3--:R-:W-:Y:S02]  /*31d0*/  FFMA.FTZ R117, R105, R111.reuse, R114 ;  /* 0x0000006f69757223 */ /* 0x088fe40000010072 */
[----:B------:R-:W-:-:S02]  /*31e0*/  FMUL.FTZ R111, R100, R111 ;  /* 0x0000006f646f7220 */ /* 0x000fc40000410000 */
[C---:B------:R-:W-:Y:S02]  /*31f0*/  FFMA.FTZ R110, R105.reuse, R110, -R113 ;  /* 0x0000006e696e7223 */ /* 0x040fe40000010871 */
[C---:B------:R-:W-:Y:S02]  /*3200*/  FFMA.FTZ R114, R105.reuse, R92, R115 ;  /* 0x0000005c69727223 */ /* 0x040fe40000010073 */
[C---:B------:R-:W-:Y:S02]  /*3210*/  FMUL.FTZ R104, R76.reuse, R104 ;  /* 0x000000684c687220 */ /* 0x040fe40000410000 */
[----:B------:R-:W-:Y:S02]  /*3220*/  FMUL.FTZ R102, R76, R102 ;  /* 0x000000664c667220 */ /* 0x000fe40000410000 */
[----:B------:R-:W-:Y:S01]  /*3230*/  @P3 FFMA.FTZ R105, R105, R108, -R111 ;  /* 0x0000006c69693223 */ /* 0x000fe2000001086f */
[----:B------:R-:W-:Y:S01]  /*3240*/  FSEL R108, R100, R117, !P3 ;  /* 0x00000075646c7208 */ /* 0x000fe20005800000 */
[----:B------:R-:W-:Y:S01]  /*3250*/  @P3 FADD.FTZ R99, R99, R110 ;  /* 0x0000006e63633221 */ /* 0x000fe20000010000 */
[----:B------:R0:W1:Y:S01]  /*3260*/  SHFL.DOWN PT, R117, R90, 0x1, 0x1f ;  /* 0x08201f005a757f89 */ /* 0x00006200000e0000 */
[----:B------:R-:W-:Y:S01]  /*3270*/  @P3 FADD.FTZ R97, R97, R114 ;  /* 0x0000007261613221 */ /* 0x000fe20000010000 */
[----:B------:R-:W-:Y:S01]  /*3280*/  ISETP.GT.U32.AND P3, PT, R73, 0x1b, PT ;  /* 0x0000001b4900780c */ /* 0x000fe20003f64070 */
[----:B------:R-:W-:Y:S01]  /*3290*/  FFMA.FTZ R92, R83, R112, R116 ;  /* 0x00000070535c7223 */ /* 0x000fe20000010074 */
[----:B------:R-:W2:Y:S01]  /*32a0*/  SHFL.UP PT, R105, R105, 0x1, RZ ;  /* 0x0420000069697989 */ /* 0x000ea200000e00ff */
[----:B------:R-:W-:-:S02]  /*32b0*/  FADD.FTZ R100, R104, R109 ;  /* 0x0000006d68647221 */ /* 0x000fc40000010000 */
        /* <DEDUP_REMOVED lines=19> */
.L_x_13129:
[----:B-12-4-:R-:W-:Y:S05]  /*33f0*/  BSYNC B0 ;  /* 0x0000000000007941 */ /* 0x016fea0003800000 */
.L_x_13128:
        /* <DEDUP_REMOVED lines=17> */
.L_x_13131:
[----:B------:R-:W-:Y:S05]  /*3510*/  BSYNC B0 ;  /* 0x0000000000007941 */ /* 0x000fea0003800000 */
.L_x_13130:
        /* <DEDUP_REMOVED lines=17> */
.L_x_13133:
[----:B------:R-:W-:Y:S05]  /*3630*/  BSYNC B0 ;  /* 0x0000000000007941 */ /* 0x000fea0003800000 */
.L_x_13132:
        /* <DEDUP_REMOVED lines=17> */
.L_x_13135:
[----:B------:R-:W-:Y:S05]  /*3750*/  BSYNC B0 ;  /* 0x0000000000007941 */ /* 0x000fea0003800000 */
.L_x_13134:
        /* <DEDUP_REMOVED lines=17> */
.L_x_13137:
[----:B------:R-:W-:Y:S05]  /*3870*/  BSYNC B0 ;  /* 0x0000000000007941 */ /* 0x000fea0003800000 */
.L_x_13136:
[----:B------:R-:W-:Y:S01]  /*3880*/  SHFL.DOWN PT, R112, R92, 0x1, 0x1f ;  /* 0x08201f005c707f89 */ /* 0x000fe200000e0000 */
[----:B------:R-:W-:Y:S01]  /*3890*/  ISETP.NE.AND P2, PT, R50, RZ, PT ;  /* 0x000000ff3200720c */ /* 0x000fe20003f45270 */
[----:B------:R-:W-:Y:S02]  /*38a0*/  BSSY B0, `(.L_x_13138) ;  /* 0x00000df000007945 */ /* 0x000fe40003800000 */
[----:B------:R-:W5:Y:S04]  /*38b0*/  SHFL.IDX PT, R111, R19, RZ, 0x1f ;  /* 0x00001fff136f7589 */ /* 0x000f6800000e0000 */
[----:B------:R-:W2:Y:S04]  /*38c0*/  SHFL.IDX PT, R109, R18, RZ, 0x1f ;  /* 0x00001fff126d7589 */ /* 0x000ea800000e0000 */
[----:B0-----:R-:W0:Y:S04]  /*38d0*/  SHFL.DOWN PT, R113, R90, 0x1, 0x1f ;  /* 0x08201f005a717f89 */ /* 0x001e2800000e0000 */
[----:B------:R-:W4:Y:S04]  /*38e0*/  SHFL.DOWN PT, R115, R100, 0x1, 0x1f ;  /* 0x08201f0064737f89 */ /* 0x000f2800000e0000 */
[----:B-1----:R-:W1:Y:S04]  /*38f0*/  SHFL.DOWN PT, R117, R101, 0x1, 0x1f ;  /* 0x08201f0065757f89 */ /* 0x002e6800000e0000 */
[----:B--2---:R-:W-:Y:S01]  /*3900*/  SHFL.IDX PT, R92, R92, RZ, 0x1f ;  /* 0x00001fff5c5c7589 */ /* 0x004fe200000e0000 */
[----:B-----5:R-:W-:-:S03]  /*3910*/  @P1 FMUL.FTZ R110, R112, R111 ;  /* 0x0000006f706e1220 */ /* 0x020fc60000410000 */
[----:B------:R-:W-:Y:S01]  /*3920*/  SHFL.IDX PT, R90, R90, RZ, 0x1f ;  /* 0x00001fff5a5a7589 */ /* 0x000fe200000e0000 */
[----:B------:R-:W-:-:S03]  /*3930*/  @P1 FMUL.FTZ R112, R112, R109 ;  /* 0x0000006d70701220 */ /* 0x000fc60000410000 */
[----:B------:R-:W-:Y:S01]  /*3940*/  SHFL.IDX PT, R100, R100, RZ, 0x1f ;  /* 0x00001fff64647589 */ /* 0x000fe200000e0000 */
[----:B0-----:R-:W-:-:S03]  /*3950*/  @P1 FFMA.FTZ R110, R113, R109, -R110 ;  /* 0x0000006d716e1223 */ /* 0x001fc6000001086e */
[----:B------:R-:W-:Y:S01]  /*3960*/  SHFL.IDX PT, R101, R101, RZ, 0x1f ;  /* 0x00001fff65657589 */ /* 0x000fe200000e0000 */
[----:B------:R-:W-:Y:S02]  /*3970*/  @P1 FFMA.FTZ R112, R113, R111, R112 ;  /* 0x0000006f71701223 */ /* 0x000fe40000010070 */
[----:B----4-:R-:W-:Y:S02]  /*3980*/  @P1 FADD.FTZ R109, R115, R110 ;  /* 0x0000006e736d1221 */ /* 0x010fe40000010000 */
[C---:B------:R-:W-:Y:S02]  /*3990*/  FMUL.FTZ R110, R108.reuse, R22 ;  /* 0x000000166c6e7220 */ /* 0x040fe40000410000 */
[----:B-1----:R-:W-:Y:S01]  /*39a0*/  @P1 FADD.FTZ R111, R117, R112 ;  /* 0x00000070756f1221 */ /* 0x002fe20000010000 */
[----:B------:R-:W-:Y:S01]  /*39b0*/  ISETP.NE.AND P1, PT, R49, RZ, PT ;  /* 0x000000ff3100720c */ /* 0x000fe20003f25270 */
[----:B------:R-:W-:Y:S02]  /*39c0*/  FMUL.FTZ R108, R108, R23 ;  /* 0x000000176c6c7220 */ /* 0x000fe40000410000 */
[----:B------:R-:W-:-:S02]  /*39d0*/  FMUL.FTZ R112, R109, -R61 ;  /* 0x8000003d6d707220 */ /* 0x000fc40000410000 */
[----:B------:R-:W-:Y:S02]  /*39e0*/  FFMA.FTZ R110, R105, R23, R110 ;  /* 0x00000017696e7223 */ /* 0x000fe4000001006e */
[----:B------:R-:W-:Y:S02]  /*39f0*/  FMUL.FTZ R61, R111, -R61 ;  /* 0x8000003d6f3d7220 */ /* 0x000fe40000410000 */
[----:B------:R-:W-:Y:S02]  /*3a00*/  FFMA.FTZ R108, R105, R22, -R108 ;  /* 0x00000016696c7223 */ /* 0x000fe4000001086c */
[-C--:B------:R-:W-:Y:S02]  /*3a10*/  FFMA.FTZ R112, R111, R60.reuse, R112 ;  /* 0x0000003c6f707223 */ /* 0x080fe40000010070 */
[----:B------:R-:W-:Y:S02]  /*3a20*/  @P0 FADD.FTZ R23, R97, R110 ;  /* 0x0000006e61170221 */ /* 0x000fe40000010000 */
[----:B------:R-:W-:-:S02]  /*3a30*/  FFMA.FTZ R109, R109, R60, -R61 ;  /* 0x0000003c6d6d7223 */ /* 0x000fc4000001083d */
[----:B------:R-:W-:Y:S01]  /*3a40*/  @P0 FADD.FTZ R22, R99, R108 ;  /* 0x0000006c63160221 */ /* 0x000fe20000010000 */
[----:B------:R-:W-:Y:S01]  /*3a50*/  ISETP.GT.AND P0, PT, R49, 0x1e, PT ;  /* 0x0000001e3100780c */ /* 0x000fe20003f04270 */
[----:B------:R-:W-:Y:S02]  /*3a60*/  FADD.FTZ R61, -R107, R112 ;  /* 0x000000706b3d7221 */ /* 0x000fe40000010100 */
[C---:B------:R-:W-:Y:S02]  /*3a70*/  FMUL.FTZ R97, R21.reuse, R23 ;  /* 0x0000001715617220 */ /* 0x040fe40000410000 */
[----:B------:R-:W-:Y:S02]  /*3a80*/  FADD.FTZ R60, R106, R109 ;  /* 0x0000006d6a3c7221 */ /* 0x000fe40000010000 */
[----:B------:R-:W-:Y:S02]  /*3a90*/  FMUL.FTZ R21, R21, R22 ;  /* 0x0000001615157220 */ /* 0x000fe40000410000 */
[----:B------:R-:W-:-:S02]  /*3aa0*/  FMUL.FTZ R99, R87, -R61 ;  /* 0x8000003d57637220 */ /* 0x000fc40000410000 */
[C---:B------:R-:W-:Y:S02]  /*3ab0*/  FFMA.FTZ R22, R20.reuse, R22, -R97 ;  /* 0x0000001614167223 */ /* 0x040fe40000010861 */
[-C--:B------:R-:W-:Y:S02]  /*3ac0*/  FMUL.FTZ R97, R87, -R60.reuse ;  /* 0x8000003c57617220 */ /* 0x080fe40000410000 */
[----:B------:R-:W-:Y:S02]  /*3ad0*/  FFMA.FTZ R20, R20, R23, R21 ;  /* 0x0000001714147223 */ /* 0x000fe40000010015 */
[C---:B------:R-:W-:Y:S02]  /*3ae0*/  FFMA.FTZ R99, R86.reuse, R60, -R99 ;  /* 0x0000003c56637223 */ /* 0x040fe40000010863 */
        /* <DEDUP_REMOVED lines=16> */
[----:B------:R-:W-:Y:S02]  /*3bf0*/  FADD.FTZ R93, R93, R22 ;  /* 0x000000165d5d7221 */ /* 0x000fe40000010000 */
[----:B------:R-:W-:Y:S02]  /*3c00*/  FMUL.FTZ R20, R84, R106 ;  /* 0x0000006a54147220 */ /* 0x000fe40000410000 */
[----:B------:R-:W-:Y:S02]  /*3c10*/  FMUL.FTZ R22, R82, -R97 ;  /* 0x8000006152167220 */ /* 0x000fe40000410000 */
[----:B------:R-:W-:-:S02]  /*3c20*/  FMUL.FTZ R84, R84, R99 ;  /* 0x0000006354547220 */ /* 0x000fc40000410000 */
[----:B------:R-:W-:Y:S02]  /*3c30*/  FMUL.FTZ R82, R82, -R93 ;  /* 0x8000005d52527220 */ /* 0x000fe40000410000 */
[C---:B------:R-:W-:Y:S02]  /*3c40*/  FFMA.FTZ R23, R85.reuse, R99, -R20 ;  /* 0x0000006355177223 */ /* 0x040fe40000010814 */
[----:B------:R-:W-:Y:S02]  /*3c50*/  FFMA.FTZ R84, R85, R106, R84 ;  /* 0x0000006a55547223 */ /* 0x000fe40000010054 */
[C---:B------:R-:W-:Y:S02]  /*3c60*/  FFMA.FTZ R85, R83.reuse, R97, R82 ;  /* 0x0000006153557223 */ /* 0x040fe40000010052 */
[----:B------:R-:W-:Y:S02]  /*3c70*/  FFMA.FTZ R91, R83, R93, -R22 ;  /* 0x0000005d535b7223 */ /* 0x000fe40000010816 */
[----:B------:R-:W-:-:S02]  /*3c80*/  FADD.FTZ R102, -R102, R85 ;  /* 0x0000005566667221 */ /* 0x000fc40000010100 */
[----:B------:R-:W-:Y:S02]  /*3c90*/  FFMA.FTZ R20, R76, R21, RZ ;  /* 0x000000154c147223 */ /* 0x000fe400000100ff */
[----:B------:R-:W-:Y:S02]  /*3ca0*/  FADD.FTZ R104, R104, R91 ;  /* 0x0000005b68687221 */ /* 0x000fe40000010000 */
[----:B------:R-:W-:Y:S02]  /*3cb0*/  FMUL.FTZ R22, R102, R63 ;  /* 0x0000003f66167220 */ /* 0x000fe40000410000 */
[----:B------:R-:W-:Y:S02]  /*3cc0*/  FADD.FTZ R83, RZ, R84 ;  /* 0x00000054ff537221 */ /* 0x000fe40000010000 */
[----:B------:R-:W-:Y:S02]  /*3cd0*/  FADD.FTZ R23, R88, R23 ;  /* 0x0000001758177221 */ /* 0x000fe40000010000 */
[----:B------:R-:W-:-:S02]  /*3ce0*/  FFMA.FTZ R94, R77, R99, R20 ;  /* 0x000000634d5e7223 */ /* 0x000fc40000010014 */
[-C--:B------:R-:W-:Y:S02]  /*3cf0*/  FFMA.FTZ R84, R5, -R62.reuse, R99 ;  /* 0x8000003e05547223 */ /* 0x080fe40000010063 */
[-C--:B------:R-:W-:Y:S02]  /*3d00*/  FFMA.FTZ R82, R4, -R63.reuse, R21 ;  /* 0x8000003f04527223 */ /* 0x080fe40000010015 */
[----:B------:R-:W-:Y:S02]  /*3d10*/  FMUL.FTZ R99, R97, R62 ;  /* 0x0000003e61637220 */ /* 0x000fe40000410000 */
[----:B------:R-:W-:Y:S02]  /*3d20*/  FMUL.FTZ R85, R104, R63 ;  /* 0x0000003f68557220 */ /* 0x000fe40000410000 */
[----:B------:R-:W-:Y:S02]  /*3d30*/  FMUL.FTZ R88, R95, R22 ;  /* 0x000000165f587220 */ /* 0x000fe40000410000 */
[----:B------:R-:W-:-:S02]  /*3d40*/  FMUL.FTZ R20, R87, R83 ;  /* 0x0000005357147220 */ /* 0x000fc40000410000 */
[----:B------:R-:W-:Y:S02]  /*3d50*/  FMUL.FTZ R21, R87, R23 ;  /* 0x0000001757157220 */ /* 0x000fe40000410000 */
[----:B------:R-:W-:Y:S02]  /*3d60*/  FMUL.FTZ R87, R93, R62 ;  /* 0x0000003e5d577220 */ /* 0x000fe40000410000 */
[----:B------:R-:W-:Y:S02]  /*3d70*/  FMUL.FTZ R91, R106, R99 ;  /* 0x000000636a5b7220 */ /* 0x000fe40000410000 */
[----:B------:R-:W-:Y:S02]  /*3d80*/  FFMA.FTZ R88, R85, R82, R88 ;  /* 0x0000005255587223 */ /* 0x000fe40000010058 */
[----:B------:R-:W-:Y:S02]  /*3d90*/  FFMA.FTZ R20, R86, R23, -R20 ;  /* 0x0000001756147223 */ /* 0x000fe40000010814 */
[----:B------:R-:W-:-:S02]  /*3da0*/  FFMA.FTZ R105, R87, R84, R91 ;  /* 0x0000005457697223 */ /* 0x000fc4000001005b */
[----:B------:R-:W-:Y:S02]  /*3db0*/  FADD.FTZ R88, RZ, R88 ;  /* 0x00000058ff587221 */ /* 0x000fe40000010000 */
[----:B------:R-:W-:Y:S02]  /*3dc0*/  FFMA.FTZ R21, R86, R83, R21 ;  /* 0x0000005356157223 */ /* 0x000fe40000010015 */
[----:B------:R-:W-:Y:S02]  /*3dd0*/  FMUL.FTZ R86, R106, R87 ;  /* 0x000000576a567220 */ /* 0x000fe40000410000 */
[----:B------:R-:W-:Y:S02]  /*3de0*/  FADD.FTZ R108, R89, R20 ;  /* 0x00000014596c7221 */ /* 0x000fe40000010000 */
[----:B------:R-:W-:Y:S02]  /*3df0*/  FADD.FTZ R105, R88, R105 ;  /* 0x0000006958697221 */ /* 0x000fe40000010000 */
[----:B------:R-:W-:-:S02]  /*3e00*/  FMUL.FTZ R89, R98, R65 ;  /* 0x0000004162597220 */ /* 0x000fc40000410000 */
[----:B------:R-:W-:Y:S02]  /*3e10*/  FFMA.FTZ R88, R78, R23, R94 ;  /* 0x000000174e587223 */ /* 0x000fe4000001005e */
[----:B------:R-:W-:Y:S02]  /*3e20*/  FFMA.FTZ R107, R84, R99, -R86 ;  /* 0x00000063546b7223 */ /* 0x000fe40000010856 */
[----:B------:R-:W-:Y:S02]  /*3e30*/  FMUL.FTZ R91, R95, R85 ;  /* 0x000000555f5b7220 */ /* 0x000fe40000410000 */
[-C--:B------:R-:W-:Y:S02]  /*3e40*/  FFMA.FTZ R86, R6, -R65.reuse, R23 ;  /* 0x8000004106567223 */ /* 0x080fe40000010017 */
[----:B------:R-:W-:Y:S02]  /*3e50*/  FADD.FTZ R94, RZ, R21 ;  /* 0x00000015ff5e7221 */ /* 0x000fe40000010000 */
[----:B------:R-:W-:-:S02]  /*3e60*/  FMUL.FTZ R21, R96, R65 ;  /* 0x0000004160157220 */ /* 0x000fc40000410000 */
[----:B------:R-:W-:Y:S02]  /*3e70*/  FMUL.FTZ R23, R83, R89 ;  /* 0x0000005953177220 */ /* 0x000fe40000410000 */
[----:B------:R-:W-:Y:S02]  /*3e80*/  FFMA.FTZ R99, R79, R108, R88 ;  /* 0x0000006c4f637223 */ /* 0x000fe40000010058 */
[----:B------:R-:W-:Y:S02]  /*3e90*/  FMUL.FTZ R88, R60, R64 ;  /* 0x000000403c587220 */ /* 0x000fe40000410000 */
[----:B------:R-:W-:Y:S01]  /*3ea0*/  FFMA.FTZ R22, R82, R22, -R91 ;  /* 0x0000001652167223 */ /* 0x000fe2000001085b */
[----:B------:R-:W0:Y:S01]  /*3eb0*/  SHFL.DOWN PT, R113, R99, 0x1, 0x1f ;  /* 0x08201f0063717f89 */ /* 0x000e2200000e0000 */
[-C--:B------:R-:W-:Y:S02]  /*3ec0*/  FFMA.FTZ R23, R86, R21.reuse, -R23 ;  /* 0x0000001556177223 */ /* 0x080fe40000010817 */
[----:B------:R-:W-:-:S02]  /*3ed0*/  FMUL.FTZ R21, R83, R21 ;  /* 0x0000001553157220 */ /* 0x000fc40000410000 */
[-C--:B------:R-:W-:Y:S02]  /*3ee0*/  FFMA.FTZ R91, R7, -R64.reuse, R108 ;  /* 0x80000040075b7223 */ /* 0x080fe4000001006c */
[----:B------:R-:W-:Y:S02]  /*3ef0*/  FMUL.FTZ R109, R61, R64 ;  /* 0x000000403d6d7220 */ /* 0x000fe40000410000 */
[----:B------:R-:W-:Y:S02]  /*3f00*/  FMUL.FTZ R110, R94, R88 ;  /* 0x000000585e6e7220 */ /* 0x000fe40000410000 */
[----:B------:R-:W-:Y:S02]  /*3f10*/  FFMA.FTZ R20, R76, -R95, RZ ;  /* 0x8000005f4c147223 */ /* 0x000fe400000100ff */
[----:B------:R-:W-:Y:S02]  /*3f20*/  FADD.FTZ R22, RZ, R22 ;  /* 0x00000016ff167221 */ /* 0x000fe40000010000 */
[----:B------:R-:W-:-:S02]  /*3f30*/  FFMA.FTZ R108, R89, R86, R21 ;  /* 0x00000056596c7223 */ /* 0x000fc40000010015 */
[-C--:B------:R-:W-:Y:S02]  /*3f40*/  FFMA.FTZ R21, R91, R109.reuse, -R110 ;  /* 0x0000006d5b157223 */ /* 0x080fe4000001086e */
[----:B------:R-:W-:Y:S02]  /*3f50*/  FADD.FTZ R22, R22, R107 ;  /* 0x0000006b16167221 */ /* 0x000fe40000010000 */
[----:B------:R-:W-:Y:S02]  /*3f60*/  FFMA.FTZ R20, R77, -R106, R20 ;  /* 0x8000006a4d147223 */ /* 0x000fe40000010014 */
[----:B------:R-:W-:Y:S02]  /*3f70*/  FMUL.FTZ R109, R94, R109 ;  /* 0x0000006d5e6d7220 */ /* 0x000fe40000410000 */
[----:B------:R-:W-:Y:S02]  /*3f80*/  FADD.FTZ R105, R105, R108 ;  /* 0x0000006c69697221 */ /* 0x000fe40000010000 */
[----:B------:R-:W-:-:S02]  /*3f90*/  FFMA.FTZ R20, R78, -R83, R20 ;  /* 0x800000534e147223 */ /* 0x000fc40000010014 */
[----:B------:R-:W-:Y:S02]  /*3fa0*/  FADD.FTZ R22, R22, R23 ;  /* 0x0000001716167221 */ /* 0x000fe40000010000 */
[----:B------:R-:W-:Y:S02]  /*3fb0*/  FFMA.FTZ R108, R88, R91, R109 ;  /* 0x0000005b586c7223 */ /* 0x000fe4000001006d */
        /* <DEDUP_REMOVED lines=10> */
[----:B0-----:R-:W-:-:S02]  /*4060*/  @!P0 FADD.FTZ R22, R22, R113 ;  /* 0x0000007116168221 */ /* 0x001fc40000010000 */
[----:B------:R-:W0:Y:S01]  /*4070*/  SHFL.DOWN PT, R111, R105, 0x1, 0x1f ;  /* 0x08201f00696f7f89 */ /* 0x000e2200000e0000 */
[----:B------:R-:W-:Y:S02]  /*4080*/  FADD.FTZ R10, R89, R10 ;  /* 0x0000000a590a7221 */ /* 0x000fe40000010000 */
[----:B------:R-:W-:Y:S01]  /*4090*/  FADD.FTZ R9, R87, R9 ;  /* 0x0000000957097221 */ /* 0x000fe20000010000 */
[----:B------:R-:W4:Y:S01]  /*40a0*/  SHFL.DOWN PT, R107, R22, 0x2, 0x1f ;  /* 0x08401f00166b7f89 */ /* 0x000f2200000e0000 */
[----:B------:R-:W-:Y:S02]  /*40b0*/  FADD.FTZ R8, R85, R8 ;  /* 0x0000000855087221 */ /* 0x000fe40000010000 */
[----:B-1----:R-:W-:Y:S02]  /*40c0*/  @!P0 FADD.FTZ R23, R23, R110 ;  /* 0x0000006e17178221 */ /* 0x002fe40000010000 */
[----:B--2---:R-:W-:-:S03]  /*40d0*/  @!P0 FADD.FTZ R21, R21, R108 ;  /* 0x0000006c15158221 */ /* 0x004fc60000010000 */
[----:B------:R-:W1:Y:S01]  /*40e0*/  SHFL.DOWN PT, R110, R23, 0x2, 0x1f ;  /* 0x08401f00176e7f89 */ /* 0x000e6200000e0000 */
[----:B0-----:R-:W-:-:S03]  /*40f0*/  @!P0 FADD.FTZ R20, R20, R111 ;  /* 0x0000006f14148221 */ /* 0x001fc60000010000 */
[----:B------:R-:W0:Y:S01]  /*4100*/  SHFL.DOWN PT, R108, R21, 0x2, 0x1f ;  /* 0x08401f00156c7f89 */ /* 0x000e2200000e0000 */
[----:B------:R-:W-:-:S03]  /*4110*/  ISETP.GT.AND P0, PT, R49, 0x1d, PT ;  /* 0x0000001d3100780c */ /* 0x000fc60003f04270 */
[----:B------:R-:W2:Y:S10]  /*4120*/  SHFL.DOWN PT, R99, R20, 0x2, 0x1f ;  /* 0x08401f0014637f89 */ /* 0x000eb400000e0000 */
[----:B----4-:R-:W-:-:S05]  /*4130*/  @!P0 FADD.FTZ R22, R22, R107 ;  /* 0x0000006b16168221 */ /* 0x010fca0000010000 */
[----:B------:R-:W4:Y:S01]  /*4140*/  SHFL.DOWN PT, R105, R22, 0x4, 0x1f ;  /* 0x08801f0016697f89 */ /* 0x000f2200000e0000 */
[----:B-1----:R-:W-:Y:S02]  /*4150*/  @!P0 FADD.FTZ R23, R23, R110 ;  /* 0x0000006e17178221 */ /* 0x002fe40000010000 */
[----:B0-----:R-:W-:-:S03]  /*4160*/  @!P0 FADD.FTZ R21, R21, R108 ;  /* 0x0000006c15158221 */ /* 0x001fc60000010000 */
[----:B------:R-:W0:Y:S01]  /*4170*/  SHFL.DOWN PT, R110, R23, 0x4, 0x1f ;  /* 0x08801f00176e7f89 */ /* 0x000e2200000e0000 */
[----:B--2---:R-:W-:-:S03]  /*4180*/  @!P0 FADD.FTZ R20, R20, R99 ;  /* 0x0000006314148221 */ /* 0x004fc60000010000 */
[----:B------:R-:W1:Y:S01]  /*4190*/  SHFL.DOWN PT, R108, R21, 0x4, 0x1f ;  /* 0x08801f00156c7f89 */ /* 0x000e6200000e0000 */
[----:B------:R-:W-:-:S03]  /*41a0*/  ISETP.GT.AND P0, PT, R49, 0x1b, PT ;  /* 0x0000001b3100780c */ /* 0x000fc60003f04270 */
[----:B------:R-:W2:Y:S10]  /*41b0*/  SHFL.DOWN PT, R99, R20, 0x4, 0x1f ;  /* 0x08801f0014637f89 */ /* 0x000eb400000e0000 */
[----:B----4-:R-:W-:-:S02]  /*41c0*/  @!P0 FADD.FTZ R22, R22, R105 ;  /* 0x0000006916168221 */ /* 0x010fc40000010000 */
[----:B------:R-:W-:-:S03]  /*41d0*/  FMUL.FTZ R105, R92, R18 ;  /* 0x000000125c697220 */ /* 0x000fc60000410000 */
[----:B------:R-:W4:Y:S01]  /*41e0*/  SHFL.DOWN PT, R109, R22, 0x8, 0x1f ;  /* 0x09001f00166d7f89 */ /* 0x000f2200000e0000 */
[----:B0-----:R-:W-:Y:S02]  /*41f0*/  @!P0 FADD.FTZ R23, R23, R110 ;  /* 0x0000006e17178221 */ /* 0x001fe40000010000 */
[----:B-1----:R-:W-:-:S03]  /*4200*/  @!P0 FADD.FTZ R21, R21, R108 ;  /* 0x0000006c15158221 */ /* 0x002fc60000010000 */
[----:B------:R-:W0:Y:S01]  /*4210*/  SHFL.DOWN PT, R112, R23, 0x8, 0x1f ;  /* 0x09001f0017707f89 */ /* 0x000e2200000e0000 */
[-C--:B------:R-:W-:Y:S02]  /*4220*/  FFMA.FTZ R108, R90, R19.reuse, R105 ;  /* 0x000000135a6c7223 */ /* 0x080fe40000010069 */
[----:B--2---:R-:W-:Y:S01]  /*4230*/  @!P0 FADD.FTZ R20, R20, R99 ;  /* 0x0000006314148221 */ /* 0x004fe20000010000 */
[----:B------:R-:W1:Y:S01]  /*4240*/  SHFL.DOWN PT, R110, R21, 0x8, 0x1f ;  /* 0x09001f00156e7f89 */ /* 0x000e6200000e0000 */
[----:B------:R-:W-:Y:S01]  /*4250*/  ISETP.GT.AND P0, PT, R49, 0x17, PT ;  /* 0x000000173100780c */ /* 0x000fe20003f04270 */
[C---:B------:R-:W-:Y:S02]  /*4260*/  FMUL.FTZ R99, R92.reuse, R19 ;  /* 0x000000135c637220 */ /* 0x040fe40000410000 */
[----:B------:R-:W2:Y:S01]  /*4270*/  SHFL.DOWN PT, R107, R20, 0x8, 0x1f ;  /* 0x09001f00146b7f89 */ /* 0x000ea200000e0000 */
[C---:B------:R-:W-:Y:S02]  /*4280*/  FMUL.FTZ R19, R92.reuse, R17 ;  /* 0x000000115c137220 */ /* 0x040fe40000410000 */
[----:B------:R-:W-:-:S02]  /*4290*/  FMUL.FTZ R92, R92, R16 ;  /* 0x000000105c5c7220 */ /* 0x000fc40000410000 */
[C---:B------:R-:W-:Y:S02]  /*42a0*/  FFMA.FTZ R99, R90.reuse, R18, -R99 ;  /* 0x000000125a637223 */ /* 0x040fe40000010863 */
[----:B------:R-:W-:Y:S02]  /*42b0*/  FFMA.FTZ R17, R90, R17, R92 ;  /* 0x000000115a117223 */ /* 0x000fe4000001005c */
[----:B------:R-:W-:Y:S02]  /*42c0*/  FMUL.FTZ R92, R33, R60 ;  /* 0x0000003c215c7220 */ /* 0x000fe40000410000 */
[----:B----4-:R-:W-:Y:S02]  /*42d0*/  @!P0 FADD.FTZ R22, R22, R109 ;  /* 0x0000006d16168221 */ /* 0x010fe40000010000 */
[----:B------:R-:W-:Y:S02]  /*42e0*/  FFMA.FTZ R16, R90, R16, -R19 ;  /* 0x000000105a107223 */ /* 0x000fe40000010813 */
[----:B------:R-:W-:-:S02]  /*42f0*/  FADD.FTZ R18, R100, R99 ;  /* 0x0000006364127221 */ /* 0x000fc40000010000 */
[----:B0-----:R-:W-:Y:S02]  /*4300*/  @!P0 FADD.FTZ R23, R23, R112 ;  /* 0x0000007017178221 */ /* 0x001fe40000010000 */
[----:B------:R-:W-:Y:S02]  /*4310*/  FADD.FTZ R19, R101, R108 ;  /* 0x0000006c65137221 */ /* 0x000fe40000010000 */
[----:B-1----:R-:W-:Y:S01]  /*4320*/  @!P0 FADD.FTZ R21, R21, R110 ;  /* 0x0000006e15158221 */ /* 0x002fe20000010000 */
[----:B------:R-:W-:Y:S01]  /*4330*/  SHFL.DOWN PT, R112, R23, 0x10, 0x1f ;  /* 0x0a001f0017707f89 */ /* 0x000fe200000e0000 */
[----:B------:R-:W-:Y:S02]  /*4340*/  FMUL.FTZ R99, R33, R98 ;  /* 0x0000006221637220 */ /* 0x000fe40000410000 */
[----:B--2---:R-:W-:Y:S01]  /*4350*/  @!P0 FADD.FTZ R20, R20, R107 ;  /* 0x0000006b14148221 */ /* 0x004fe20000010000 */
[----:B------:R-:W-:Y:S01]  /*4360*/  SHFL.DOWN PT, R110, R21, 0x10, 0x1f ;  /* 0x0a001f00156e7f89 */ /* 0x000fe200000e0000 */
[C---:B------:R-:W-:Y:S01]  /*4370*/  FFMA.FTZ R101, R32.reuse, R61, -R92 ;  /* 0x0000003d20657223 */ /* 0x040fe2000001085c */
[----:B------:R-:W-:Y:S01]  /*4380*/  ISETP.GT.AND P0, PT, R49, 0xf, PT ;  /* 0x0000000f3100780c */ /* 0x000fe20003f04270 */
[----:B------:R-:W-:Y:S01]  /*4390*/  FMUL.FTZ R90, R33, R93 ;  /* 0x0000005d215a7220 */ /* 0x000fe20000410000 */
[----:B------:R-:W0:Y:S01]  /*43a0*/  SHFL.DOWN PT, R107, R22, 0x10, 0x1f ;  /* 0x0a001f00166b7f89 */ /* 0x000e2200000e0000 */
[----:B------:R-:W-:-:S02]  /*43b0*/  FFMA.FTZ R92, R32, R96, -R99 ;  /* 0x00000060205c7223 */ /* 0x000fc40000010863 */
[----:B------:R-:W-:Y:S01]  /*43c0*/  FMUL.FTZ R94, R94, R101 ;  /* 0x000000655e5e7220 */ /* 0x000fe20000410000 */
[----:B------:R-:W1:Y:S01]  /*43d0*/  SHFL.DOWN PT, R105, R20, 0x10, 0x1f ;  /* 0x0a001f0014697f89 */ /* 0x000e6200000e0000 */
[C---:B------:R-:W-:Y:S02]  /*43e0*/  FMUL.FTZ R101, R33.reuse, R61 ;  /* 0x0000003d21657220 */ /* 0x040fe40000410000 */
[----:B------:R-:W-:Y:S01]  /*43f0*/  FMUL.FTZ R61, R33, R104 ;  /* 0x00000068213d7220 */ /* 0x000fe20000410000 */
[----:B------:R2:W-:Y:S01]  /*4400*/  @!P2 STS.128 [UR4+0x1760], R16 ;  /* 0x00176010ff00a988 */ /* 0x0005e20008000c04 */
[----:B------:R-:W-:Y:S02]  /*4410*/  FFMA.FTZ R99, R32, R97, -R90 ;  /* 0x0000006120637223 */ /* 0x000fe4000001085a */
[----:B------:R-:W-:Y:S02]  /*4420*/  FMUL.FTZ R92, R83, R92 ;  /* 0x0000005c535c7220 */ /* 0x000fe40000410000 */
[----:B------:R-:W-:-:S02]  /*4430*/  FMUL.FTZ R83, R33, R96 ;  /* 0x0000006021537220 */ /* 0x000fc40000410000 */
[C---:B------:R-:W-:Y:S02]  /*4440*/  FMUL.FTZ R97, R33.reuse, R97 ;  /* 0x0000006121617220 */ /* 0x040fe40000410000 */
[-C--:B------:R-:W-:Y:S02]  /*4450*/  FMUL.FTZ R33, R33, R102.reuse ;  /* 0x0000006621217220 */ /* 0x080fe40000410000 */
[----:B------:R-:W-:Y:S02]  /*4460*/  FFMA.FTZ R102, R32, R102, -R61 ;  /* 0x0000006620667223 */ /* 0x000fe4000001083d */
[----:B------:R-:W-:Y:S02]  /*4470*/  FMUL.FTZ R99, R106, R99 ;  /* 0x000000636a637220 */ /* 0x000fe40000410000 */
[C---:B--2---:R-:W-:Y:S02]  /*4480*/  FFMA.FTZ R16, R32.reuse, R60, R101 ;  /* 0x0000003c20107223 */ /* 0x044fe40000010065 */
        /* <DEDUP_REMOVED lines=32> */
.L_x_13139:
[----:B0-----:R-:W-:Y:S05]  /*4690*/  BSYNC B0 ;  /* 0x0000000000007941 */ /* 0x001fea0003800000 */
.L_x_13138:
        /* <DEDUP_REMOVED lines=21> */
.L_x_13125:
[----:B------:R-:W-:Y:S01]  /*47f0*/  IADD3 R60, -R28, c[0x0][0x168], RZ ;  /* 0x00005a001c3c7a10 */ /* 0x000fe20007ffe1ff */
[----:B------:R-:W-:Y:S03]  /*4800*/  BAR.SYNC.DEFER_BLOCKING 0x0 ;  /* 0x0000000000007b1d */ /* 0x000fe60000010000 */
[----:B------:R-:W-:-:S02]  /*4810*/  ISETP.GE.AND P3, PT, R42, R60, PT ;  /* 0x0000003c2a00720c */ /* 0x000fc40003f66270 */
[-C--:B------:R-:W-:Y:S02]  /*4820*/  ISETP.GE.AND P2, PT, R39, R60.reuse, PT ;  /* 0x0000003c2700720c */ /* 0x080fe40003f46270 */
[-C--:B------:R-:W-:Y:S02]  /*4830*/  ISETP.GE.AND P1, PT, R38, R60.reuse, PT ;  /* 0x0000003c2600720c */ /* 0x080fe40003f26270 */
[----:B------:R-:W-:-:S07]  /*4840*/  ISETP.GE.AND P0, PT, R37, R60, PT ;  /* 0x0000003c2500720c */ /* 0x000fce0003f06270 */
[----:B------:R-:W-:-:S04]  /*4850*/  @!P3 IADD3 R4, P4, R47, R36, RZ ;  /* 0x000000242f04b210 */ /* 0x000fc80007f9e0ff */
[----:B------:R-:W-:Y:S02]  /*4860*/  @!P3 IADD3.X R5, R46, R35, RZ, P4, !PT ;  /* 0x000000232e05b210 */ /* 0x000fe400027fe4ff */
[CC--:B------:R-:W-:Y:S02]  /*4870*/  @!P1 IADD3 R18, P4, R47.reuse, R36.reuse, RZ ;  /* 0x000000242f129210 */ /* 0x0c0fe40007f9e0ff */
[CC--:B------:R-:W-:Y:S01]  /*4880*/  @!P0 IADD3 R20, P5, R47.reuse, R36.reuse, RZ ;  /* 0x000000242f148210 */ /* 0x0c0fe20007fbe0ff */
[----:B------:R-:W2:Y:S01]  /*4890*/  @!P3 LDG.E R66, [R4.64] ;  /* 0x000000060442b981 */ /* 0x000ea2000c1e1900 */
[----:B------:R-:W-:Y:S02]  /*48a0*/  @!P2 IADD3 R16, P3, R47, R36, RZ ;  /* 0x000000242f10a210 */ /* 0x000fe40007f7e0ff */
[----:B------:R-:W-:Y:S02]  /*48b0*/  MOV R28, RZ ;  /* 0x000000ff001c7202 */ /* 0x000fe40000000f00 */
[----:B------:R-:W-:-:S02]  /*48c0*/  MOV R22, RZ ;  /* 0x000000ff00167202 */ /* 0x000fc40000000f00 */
[----:B------:R-:W-:Y:S02]  /*48d0*/  MOV R32, RZ ;  /* 0x000000ff00207202 */ /* 0x000fe40000000f00 */
[CC--:B------:R-:W-:Y:S02]  /*48e0*/  @!P2 IADD3.X R17, R46.reuse, R35.reuse, RZ, P3, !PT ;  /* 0x000000232e11a210 */ /* 0x0c0fe40001ffe4ff */
[CC--:B------:R-:W-:Y:S02]  /*48f0*/  @!P1 IADD3.X R19, R46.reuse, R35.reuse, RZ, P4, !PT ;  /* 0x000000232e139210 */ /* 0x0c0fe400027fe4ff */
[----:B------:R-:W-:Y:S01]  /*4900*/  @!P0 IADD3.X R21, R46, R35, RZ, P5, !PT ;  /* 0x000000232e158210 */ /* 0x000fe20002ffe4ff */
[----:B------:R-:W4:Y:S04]  /*4910*/  @!P2 LDG.E R28, [R16.64+0x80] ;  /* 0x00008006101ca981 */ /* 0x000f28000c1e1900 */
[----:B------:R-:W5:Y:S04]  /*4920*/  @!P1 LDG.E R22, [R18.64+0x100] ;  /* 0x0001000612169981 */ /* 0x000f68000c1e1900 */
[----:B---3--:R0:W3:Y:S01]  /*4930*/  @!P0 LDG.E R32, [R20.64+0x180] ;  /* 0x0001800614208981 */ /* 0x0080e2000c1e1900 */
[----:B------:R-:W-:Y:S01]  /*4940*/  ISETP.NE.AND P6, PT, R50, RZ, PT ;  /* 0x000000ff3200720c */ /* 0x000fe20003fc5270 */
[----:B------:R-:W-:Y:S01]  /*4950*/  BSSY B0, `(.L_x_13141) ;  /* 0x0000048000007945 */ /* 0x000fe20003800000 */
[----:B------:R-:W-:Y:S01]  /*4960*/  IADD3 R33, P4, R36, c[0x0][0x330], RZ ;  /* 0x0000cc0024217a10 */ /* 0x000fe20007f9e0ff */
[----:B0-----:R-:W-:-:S04]  /*4970*/  IMAD R20, R58, c[0x0][0x2e0], RZ ;  /* 0x0000b8003a147a24 */ /* 0x001fc800078e02ff */
[----:B------:R-:W-:Y:S01]  /*4980*/  IMAD R29, R59, c[0x0][0x2e4], R20 ;  /* 0x0000b9003b1d7a24 */ /* 0x000fe200078e0214 */
[----:B--2---:R-:W-:Y:S04]  /*4990*/  STS [R49.X4], R66 ;  /* 0x0000004231007388 */ /* 0x004fe80000004800 */
[----:B----4-:R-:W-:Y:S04]  /*49a0*/  STS [R49.X4+0x80], R28 ;  /* 0x0000801c31007388 */ /* 0x010fe80000004800 */
[----:B-----5:R-:W-:Y:S04]  /*49b0*/  STS [R49.X4+0x100], R22 ;  /* 0x0001001631007388 */ /* 0x020fe80000004800 */
[----:B---3--:R-:W-:Y:S01]  /*49c0*/  STS [R49.X4+0x180], R32 ;  /* 0x0001802031007388 */ /* 0x008fe20000004800 */
        /* <DEDUP_REMOVED lines=19> */
[----:B------:R-:W-:Y:S01]  /*4b00*/  FSETP.GTU.FTZ.AND P0, PT, R18, 20, PT ;  /* 0x41a000001200780b */ /* 0x000fe20003f1c000 */
[----:B------:R-:W-:-:S02]  /*4b10*/  IMAD R61, R57, c[0x0][0x2dc], R8 ;  /* 0x0000b700393d7a24 */ /* 0x000fc400078e0208 */
[----:B------:R-:W-:Y:S02]  /*4b20*/  @!P2 FMUL.FTZ R7, R5, -1.4426950216293334961 ;  /* 0xbfb8aa3b0507a820 */ /* 0x000fe40000410000 */
[----:B------:R-:W-:Y:S02]  /*4b30*/  @!P3 FMUL.FTZ R4, R4, -1.4426950216293334961 ;  /* 0xbfb8aa3b0404b820 */ /* 0x000fe40000410000 */
[----:B------:R-:W-:Y:S02]  /*4b40*/  @!P1 FMUL.FTZ R16, R16, -1.4426950216293334961 ;  /* 0xbfb8aa3b10109820 */ /* 0x000fe40000410000 */
[----:B------:R-:W0:Y:S04]  /*4b50*/  @!P2 MUFU.EX2 R7, R7 ;  /* 0x000000070007a308 */ /* 0x000e280000000800 */
[----:B------:R-:W-:-:S04]  /*4b60*/  @!P0 FMUL.FTZ R8, R18, -1.4426950216293334961 ;  /* 0xbfb8aa3b12088820 */ /* 0x000fc80000410000 */
[----:B------:R1:W2:Y:S01]  /*4b70*/  @!P3 MUFU.EX2 R6, R4 ;  /* 0x000000040006b308 */ /* 0x0002a20000000800 */
[----:B------:R-:W3:Y:S01]  /*4b80*/  LDS R10, [0x200] ;  /* 0x00020000ff0a7984 */ /* 0x000ee20000000800 */
[----:B0-----:R-:W-:-:S06]  /*4b90*/  @!P2 FADD.FTZ R7, R7, 1 ;  /* 0x3f8000000707a421 */ /* 0x001fcc0000010000 */
[----:B------:R-:W0:Y:S01]  /*4ba0*/  @!P1 MUFU.EX2 R16, R16 ;  /* 0x0000001000109308 */ /* 0x000e220000000800 */
[----:B-1----:R-:W-:-:S05]  /*4bb0*/  IMAD.WIDE.U32 R4, R57, c[0x0][0x2d8], RZ ;  /* 0x0000b60039047a25 */ /* 0x002fca00078e00ff */
[----:B------:R-:W-:Y:S01]  /*4bc0*/  IADD3 R5, R5, R61, RZ ;  /* 0x0000003d05057210 */ /* 0x000fe20007ffe0ff */
[----:B--2---:R-:W-:Y:S01]  /*4bd0*/  @!P3 FADD.FTZ R6, R6, 1 ;  /* 0x3f8000000606b421 */ /* 0x004fe20000010000 */
[----:B------:R-:W1:Y:S03]  /*4be0*/  @!P0 MUFU.EX2 R9, R8 ;  /* 0x0000000800098308 */ /* 0x000e660000000800 */
[----:B------:R-:W-:-:S05]  /*4bf0*/  IMAD.WIDE.U32 R4, R59, c[0x0][0x2e0], R4 ;  /* 0x0000b8003b047a25 */ /* 0x000fca00078e0004 */
[----:B------:R-:W2:Y:S01]  /*4c00*/  @!P2 MUFU.RCP R18, R7 ;  /* 0x000000070012a308 */ /* 0x000ea20000001000 */
[----:B------:R-:W-:Y:S01]  /*4c10*/  IADD3 R20, P5, R34, R4, RZ ;  /* 0x0000000422147210 */ /* 0x000fe20007fbe0ff */
[----:B0-----:R-:W-:-:S03]  /*4c20*/  @!P1 FADD.FTZ R16, R16, 1 ;  /* 0x3f80000010109421 */ /* 0x001fc60000010000 */
[----:B------:R-:W-:-:S03]  /*4c30*/  IADD3.X R5, R0, R29, R5, P5, !PT ;  /* 0x0000001d00057210 */ /* 0x000fc60002ffe405 */
[----:B------:R0:W4:Y:S01]  /*4c40*/  @!P3 MUFU.RCP R11, R6 ;  /* 0x00000006000bb308 */ /* 0x0001220000001000 */
[----:B-1----:R-:W-:Y:S02]  /*4c50*/  @!P0 FADD.FTZ R4, R9, 1 ;  /* 0x3f80000009048421 */ /* 0x002fe40000010000 */
[----:B--2---:R-:W-:-:S05]  /*4c60*/  @!P2 FMUL.FTZ R13, R13, R18 ;  /* 0x000000120d0da220 */ /* 0x004fca0000410000 */
[----:B------:R1:W2:Y:S01]  /*4c70*/  @!P1 MUFU.RCP R29, R16 ;  /* 0x00000010001d9308 */ /* 0x0002a20000001000 */
[----:B0-----:R-:W-:Y:S02]  /*4c80*/  IADD3.X R6, R35, c[0x0][0x334], RZ, P4, !PT ;  /* 0x0000cd0023067a10 */ /* 0x001fe400027fe4ff */
[----:B------:R-:W-:Y:S02]  /*4c90*/  LEA R8, P4, R20, R33, 0x2 ;  /* 0x0000002114087211 */ /* 0x000fe400078810ff */
[----:B---3--:R-:W-:Y:S02]  /*4ca0*/  ISETP.GE.AND P5, PT, R42, R10, PT ;  /* 0x0000000a2a00720c */ /* 0x008fe40003fa6270 */
[----:B------:R-:W-:Y:S01]  /*4cb0*/  LEA.HI.X R9, R20, R6, R5, 0x2, P4 ;  /* 0x0000000614097211 */ /* 0x000fe200020f1405 */
[----:B------:R1:W0:Y:S01]  /*4cc0*/  @!P0 MUFU.RCP R18, R4 ;  /* 0x0000000400128308 */ /* 0x0002220000001000 */
[----:B----4-:R-:W-:Y:S01]  /*4cd0*/  @!P3 FMUL.FTZ R12, R12, R11 ;  /* 0x0000000b0c0cb220 */ /* 0x010fe20000410000 */
[----:B------:R-:W-:-:S02]  /*4ce0*/  ISETP.GE.AND P2, PT, R39, R10, PT ;  /* 0x0000000a2700720c */ /* 0x000fc40003f46270 */
[-C--:B------:R-:W-:Y:S02]  /*4cf0*/  ISETP.GE.AND P3, PT, R38, R10.reuse, PT ;  /* 0x0000000a2600720c */ /* 0x080fe40003f66270 */
[----:B------:R-:W-:-:S04]  /*4d00*/  ISETP.GE.AND P4, PT, R37, R10, PT ;  /* 0x0000000a2500720c */ /* 0x000fc80003f86270 */
[----:B------:R-:W-:Y:S05]  /*4d10*/  @P5 BRA `(.L_x_13142) ;  /* 0x000000b000005947 */ /* 0x000fea0003800000 */
[----:B-12---:R-:W-:Y:S01]  /*4d20*/  MOV R4, R30 ;  /* 0x0000001e00047202 */ /* 0x006fe20000000f00 */
        /* <DEDUP_REMOVED lines=10> */
.L_x_13142:
[----:B-12---:R-:W-:Y:S05]  /*4dd0*/  BSYNC B0 ;  /* 0x0000000000007941 */ /* 0x006fea0003800000 */
.L_x_13141:
[----:B------:R-:W-:Y:S01]  /*4de0*/  @!P2 STG.E [R8.64+-0x180], R19 ;  /* 0xfffe80130800a986 */ /* 0x000fe2000c101906 */
[----:B------:R-:W-:Y:S01]  /*4df0*/  @!P1 FMUL.FTZ R14, R14, R29 ;  /* 0x0000001d0e0e9220 */ /* 0x000fe20000410000 */
[----:B------:R-:W-:Y:S01]  /*4e00*/  BSSY B0, `(.L_x_13143) ;  /* 0x0000023000007945 */ /* 0x000fe20003800000 */
[----:B0-----:R-:W-:Y:S01]  /*4e10*/  @!P0 FMUL.FTZ R15, R15, R18 ;  /* 0x000000120f0f8220 */ /* 0x001fe20000410000 */
[----:B------:R-:W-:Y:S01]  /*4e20*/  @!P3 STG.E [R8.64+-0x100], R21 ;  /* 0xffff00150800b986 */ /* 0x000fe2000c101906 */
[----:B------:R-:W-:Y:S02]  /*4e30*/  FADD.FTZ R4, R12, R53 ;  /* 0x000000350c047221 */ /* 0x000fe40000010000 */
[----:B------:R-:W-:Y:S01]  /*4e40*/  IMAD R6, R52, c[0x0][0x2f8], RZ ;  /* 0x0000be0034067a24 */ /* 0x000fe200078e02ff */
[----:B------:R0:W-:Y:S04]  /*4e50*/  @!P4 STG.E [R8.64+-0x80], R23 ;  /* 0xffff80170800c986 */ /* 0x0001e8000c101906 */
[----:B------:R-:W-:Y:S01]  /*4e60*/  BAR.SYNC.DEFER_BLOCKING 0x0 ;  /* 0x0000000000007b1d */ /* 0x000fe20000010000 */
[----:B0-----:R-:W-:-:S05]  /*4e70*/  IMAD R9, R57, c[0x0][0x2fc], R6 ;  /* 0x0000bf0039097a24 */ /* 0x001fca00078e0206 */
[----:B------:R0:W-:Y:S01]  /*4e80*/  STS.128 [R49.X16], R12 ;  /* 0x0000000c31007388 */ /* 0x0001e2000000cc00 */
[----:B------:R-:W-:-:S06]  /*4e90*/  NOP ;  /* 0x0000000000007918 */ /* 0x000fcc0000000000 */
[----:B------:R-:W-:Y:S04]  /*4ea0*/  LDS R11, [R49.X4] ;  /* 0x00000000310b7984 */ /* 0x000fe80000004800 */
        /* <DEDUP_REMOVED lines=24> */
.L_x_13144:
[----:B------:R-:W-:Y:S05]  /*5030*/  BSYNC B0 ;  /* 0x0000000000007941 */ /* 0x000fea0003800000 */
.L_x_13143:
[----:B------:R-:W-:Y:S01]  /*5040*/  MOV R5, R13 ;  /* 0x0000000d00057202 */ /* 0x000fe20000000f00 */
[----:B------:R-:W-:Y:S01]  /*5050*/  IMAD R6, R58, c[0x0][0x300], RZ ;  /* 0x0000c0003a067a24 */ /* 0x000fe200078e02ff */
[----:B------:R-:W-:Y:S02]  /*5060*/  IADD3 R36, P1, R36, -0x180, RZ ;  /* 0xfffffe8024247810 */ /* 0x000fe40007f3e0ff */
[-C--:B------:R-:W-:Y:S01]  /*5070*/  ISETP.GE.AND P0, PT, R39, R10.reuse, PT ;  /* 0x0000000a2700720c */ /* 0x080fe20003f06270 */
[----:B------:R-:W-:Y:S01]  /*5080*/  IMAD.WIDE.U32 R4, R59, c[0x0][0x300], R4 ;  /* 0x0000c0003b047a25 */ /* 0x000fe200078e0004 */
[----:B------:R-:W-:Y:S02]  /*5090*/  IADD3.X R35, R35, -0x1, RZ, P1, !PT ;  /* 0xffffffff23237810 */ /* 0x000fe40000ffe4ff */
[----:B------:R-:W-:Y:S01]  /*50a0*/  ISETP.GE.AND P1, PT, R38, R10, PT ;  /* 0x0000000a2600720c */ /* 0x000fe20003f26270 */
[----:B0-----:R-:W-:Y:S01]  /*50b0*/  IMAD R9, R59, c[0x0][0x304], R6 ;  /* 0x0000c1003b097a24 */ /* 0x001fe200078e0206 */
        /* <DEDUP_REMOVED lines=21> */
.L_x_13111:
[----:B------:R-:W-:Y:S02]  /*5210*/  ISETP.NE.U32.AND P0, PT, RZ, c[0x0][0x328], PT ;  /* 0x0000ca00ff007a0c */ /* 0x000fe40003f05070 */
[----:B------:R-:W-:Y:S02]  /*5220*/  ISETP.NE.U32.AND P2, PT, RZ, c[0x0][0x348], PT ;  /* 0x0000d200ff007a0c */ /* 0x000fe40003f45070 */
        /* <DEDUP_REMOVED lines=22> */
.L_x_13147:
[----:B0-----:R-:W-:Y:S05]  /*5390*/  BSYNC B0 ;  /* 0x0000000000007941 */ /* 0x001fea0003800000 */
.L_x_13146:
        /* <DEDUP_REMOVED lines=23> */
.L_x_13149:
[----:B------:R-:W1:Y:S02]  /*5510*/  S2R R21, SR_TID.X ;  /* 0x0000000000157919 */ /* 0x000e640000002100 */
.L_x_13150:
[----:B0-----:R-:W-:Y:S05]  /*5520*/  BSYNC B0 ;  /* 0x0000000000007941 */ /* 0x001fea0003800000 */
.L_x_13148:
        /* <DEDUP_REMOVED lines=22> */
.L_x_13151:
        /* <DEDUP_REMOVED lines=64> */
.L_x_13152:
        /* <DEDUP_REMOVED lines=15> */
.L_x_14758:


//--------------------- .text._Z25selective_scan_bwd_kernelI32Selective_Scan_bwd_kernel_traitsILi32ELi4ELb0ELb0ELb1ELb0ELb0EfN3c107complexIfEEEEv12SSMParamsBwd --------------------------
	.section	.text._Z25selective_scan_bwd_kernelI32Selective_Scan_bwd_kernel_traitsILi32ELi4ELb0ELb0ELb1ELb0ELb0EfN3c107complexIfEEEEv12SSMParamsBwd,"ax",@progbits
	.sectioninfo	@"SHI_REGISTERS=148"
	.align	128
        .global         _Z25selective_scan_bwd_kernelI32Selective_Scan_bwd_kernel_traitsILi32ELi4ELb0ELb0ELb1ELb0ELb0EfN3c107complexIfEEEEv12SSMParamsBwd
        .type           _Z25selective_scan_bwd_kernelI32Selective_Scan_bwd_kernel_traitsILi32ELi4ELb0ELb0ELb1ELb0ELb0EfN3c107complexIfEEEEv12SSMParamsBwd,@function
        .size           _Z25selective_scan_bwd_kernelI32Selective_Scan_bwd_kernel_traitsILi32ELi4ELb0ELb0ELb1ELb0ELb0EfN3c107complexIfEEEEv12SSMParamsBwd,(.L_x_14759 - _Z25selective_scan_bwd_kernelI32Selective_Scan_bwd_kernel_traitsILi32ELi4ELb0ELb0ELb1ELb0ELb0EfN3c107complexIfEEEEv12SSMParamsBwd)
        .other          _Z25selective_scan_bwd_kernelI32Selective_Scan_bwd_kernel_traitsILi32ELi4ELb0ELb0ELb1ELb0ELb0EfN3c107complexIfEEEEv12SSMParamsBwd,@"STO_CUDA_ENTRY STV_DEFAULT"
_Z25selective_scan_bwd_kernelI32Selective_Scan_bwd_kernel_traitsILi32ELi4ELb0ELb0ELb1ELb0ELb0EfN3c107complexIfEEEEv12SSMParamsBwd:
.text._Z25selective_scan_bwd_kernelI32Selective_Scan_bwd_kernel_traitsILi32ELi4ELb0ELb0ELb1ELb0ELb0EfN3c107complexIfEEEEv12SSMParamsBwd:
        /* <DEDUP_REMOVED lines=119> */
[C---:B------:R-:W-:Y:S02]  /*0770*/  IADD3 R2, R75.reuse, 0xe0, RZ ;  /* 0x000000e04b027810 */ /* 0x040fe40007ffe0ff */
[----:B------:R-:W-:Y:S02]  /*0780*/  LOP3.LUT R0, R0, 0xffffff80, RZ, 0xc0, !PT ;  /* 0xffffff8000007812 */ /* 0x000fe400078ec0ff */
[C---:B------:R-:W-:Y:S02]  /*0790*/  SHF.L.U32 R109, R75.reuse, 0x3, RZ ;  /* 0x000000034b6d7819 */ /* 0x040fe400000006ff */
[----:B------:R-:W-:Y:S02]  /*07a0*/  LOP3.LUT R65, R0, 0x1f, R75, 0xf8, !PT ;  /* 0x0000001f00417812 */ /* 0x000fe400078ef84b */
[----:B------:R-:W-:-:S02]  /*07b0*/  LOP3.LUT R108, R75, 0x1f, RZ, 0xc0, !PT ;  /* 0x0000001f4b6c7812 */ /* 0x000fc400078ec0ff */
[----:B------:R-:W-:Y:S02]  /*07c0*/  IADD3 R42, R0, R65, RZ ;  /* 0x00000041002a7210 */ /* 0x000fe40007ffe0ff */
[----:B------:R-:W-:Y:S02]  /*07d0*/  LEA.HI.SX32 R63, R2, R75, 0x1b ;  /* 0x0000004b023f7211 */ /* 0x000fe400078fdaff */
[----:B------:R-:W-:Y:S02]  /*07e0*/  LEA.HI.SX32 R62, R109, R109, 0x1b ;  /* 0x0000006d6d3e7211 */ /* 0x000fe400078fdaff */
[----:B------:R-:W-:Y:S02]  /*07f0*/  SHF.R.S32.HI R43, RZ, 0x1f, R42 ;  /* 0x0000001fff2b7819 */ /* 0x000fe4000001142a */
[C---:B------:R-:W-:Y:S02]  /*0800*/  IADD3 R61, R42.reuse, 0x20, RZ ;  /* 0x000000202a3d7810 */ /* 0x040fe40007ffe0ff */
[----:B------:R-:W-:-:S02]  /*0810*/  IADD3 R60, R42, 0x40, RZ ;  /* 0x000000402a3c7810 */ /* 0x000fc40007ffe0ff */
[C---:B------:R-:W-:Y:S02]  /*0820*/  IADD3 R59, R42.reuse, 0x60, RZ ;  /* 0x000000602a3b7810 */ /* 0x040fe40007ffe0ff */
[C---:B------:R-:W-:Y:S02]  /*0830*/  IADD3 R58, R42.reuse, 0x80, RZ ;  /* 0x000000802a3a7810 */ /* 0x040fe40007ffe0ff */
[C---:B------:R-:W-:Y:S02]  /*0840*/  IADD3 R57, R42.reuse, 0xa0, RZ ;  /* 0x000000a02a397810 */ /* 0x040fe40007ffe0ff */
[C---:B------:R-:W-:Y:S02]  /*0850*/  IADD3 R56, R42.reuse, 0xc0, RZ ;  /* 0x000000c02a387810 */ /* 0x040fe40007ffe0ff */
[----:B-1----:R-:W-:Y:S02]  /*0860*/  IADD3 R55, R42, 0xe0, RZ ;  /* 0x000000e02a377810 */ /* 0x002fe40007ffe0ff */
.L_x_13190:
[----:B------:R-:W-:Y:S01]  /*0870*/  IADD3 R107, -R64, c[0x0][0x174], RZ ;  /* 0x00005d00406b7a10 */ /* 0x000fe20007ffe1ff */
[----:B------:R-:W-:Y:S01]  /*0880*/  BAR.SYNC.DEFER_BLOCKING 0x0 ;  /* 0x0000000000007b1d */ /* 0x000fe20000010000 */
[----:B------:R-:W-:Y:S01]  /*0890*/  LOP3.LUT R9, R65, 0x20, RZ, 0xfc, !PT ;  /* 0x0000002041097812 */ /* 0x000fe200078efcff */
[----:B------:R-:W-:Y:S01]  /*08a0*/  HFMA2.MMA R5, -RZ, RZ, 0, 0 ;  /* 0x00000000ff057435 */ /* 0x000fe200000001ff */
[----:B------:R-:W-:Y:S01]  /*08b0*/  LEA R54, R107, 0xffffff80, 0x7 ;  /* 0xffffff806b367811 */ /* 0x000fe200078e38ff */
[----:B------:R-:W-:Y:S01]  /*08c0*/  HFMA2.MMA R11, -RZ, RZ, 0, 0 ;  /* 0x00000000ff0b7435 */ /* 0x000fe200000001ff */
[----:B------:R-:W-:Y:S01]  /*08d0*/  LOP3.LUT R13, R65, 0x40, RZ, 0xfc, !PT ;  /* 0x00000040410d7812 */ /* 0x000fe200078efcff */
[----:B------:R-:W-:Y:S01]  /*08e0*/  HFMA2.MMA R19, -RZ, RZ, 0, 0 ;  /* 0x00000000ff137435 */ /* 0x000fe200000001ff */
[----:B------:R-:W-:-:S02]  /*08f0*/  IADD3 R52, -R54, c[0x0][0x168], RZ ;  /* 0x00005a0036347a10 */ /* 0x000fc40007ffe1ff */
[C---:B------:R-:W-:Y:S02]  /*0900*/  LOP3.LUT R15, R65.reuse, 0x60, RZ, 0xfc, !PT ;  /* 0x00000060410f7812 */ /* 0x040fe400078efcff */
[-C--:B------:R-:W-:Y:S02]  /*0910*/  ISETP.GE.AND P0, PT, R65, R52.reuse, PT ;  /* 0x000000344100720c */ /* 0x080fe40003f06270 */
[-C--:B------:R-:W-:Y:S02]  /*0920*/  ISETP.GE.AND P1, PT, R9, R52.reuse, PT ;  /* 0x000000340900720c */ /* 0x080fe40003f26270 */
[-C--:B------:R-:W-:Y:S02]  /*0930*/  ISETP.GE.AND P2, PT, R13, R52.reuse, PT ;  /* 0x000000340d00720c */ /* 0x080fe40003f46270 */
[----:B------:R-:W-:Y:S02]  /*0940*/  ISETP.GE.AND P3, PT, R15, R52, PT ;  /* 0x000000340f00720c */ /* 0x000fe40003f66270 */
[----:B0-----:R-:W-:-:S02]  /*0950*/  MOV R2, R74 ;  /* 0x0000004a00027202 */ /* 0x001fc40000000f00 */
[----:B------:R-:W-:Y:S02]  /*0960*/  MOV R3, R73 ;  /* 0x0000004900037202 */ /* 0x000fe40000000f00 */
[----:B------:R-:W-:-:S03]  /*0970*/  MOV R7, RZ ;  /* 0x000000ff00077202 */ /* 0x000fc60000000f00 */
[----:B------:R-:W-:-:S05]  /*0980*/  IMAD.WIDE R2, R65, 0x4, R2 ;  /* 0x0000000441027825 */ /* 0x000fca00078e0202 */
[----:B------:R0:W2:Y:S04]  /*0990*/  @!P0 LDG.E R5, [R2.64] ;  /* 0x0000000602058981 */ /* 0x0000a8000c1e1900 */
[----:B------:R0:W3:Y:S04]  /*09a0*/  @!P1 LDG.E R11, [R2.64+0x80] ;  /* 0x00008006020b9981 */ /* 0x0000e8000c1e1900 */
[----:B------:R0:W4:Y:S04]  /*09b0*/  @!P2 LDG.E R7, [R2.64+0x100] ;  /* 0x000100060207a981 */ /* 0x000128000c1e1900 */
[----:B------:R0:W4:Y:S01]  /*09c0*/  @!P3 LDG.E R19, [R2.64+0x180] ;  /* 0x000180060213b981 */ /* 0x000122000c1e1900 */
[-C--:B------:R-:W-:Y:S01]  /*09d0*/  ISETP.GE.AND P0, PT, R65, R52.reuse, PT ;  /* 0x000000344100720c */ /* 0x080fe20003f06270 */
[----:B------:R-:W-:Y:S01]  /*09e0*/  HFMA2.MMA R23, -RZ, RZ, 0, 0 ;  /* 0x00000000ff177435 */ /* 0x000fe200000001ff */
[-C--:B------:R-:W-:Y:S01]  /*09f0*/  ISETP.GE.AND P1, PT, R9, R52.reuse, PT ;  /* 0x000000340900720c */ /* 0x080fe20003f26270 */
[----:B------:R-:W-:Y:S01]  /*0a00*/  HFMA2.MMA R27, -RZ, RZ, 0, 0 ;  /* 0x00000000ff1b7435 */ /* 0x000fe200000001ff */
[----:B------:R-:W-:-:S02]  /*0a10*/  ISETP.GE.AND P2, PT, R13, R52, PT ;  /* 0x000000340d00720c */ /* 0x000fc40003f46270 */
[----:B------:R-:W-:Y:S02]  /*0a20*/  ISETP.GE.AND P3, PT, R15, R52, PT ;  /* 0x000000340f00720c */ /* 0x000fe40003f66270 */
[----:B------:R-:W-:Y:S02]  /*0a30*/  MOV R17, RZ ;  /* 0x000000ff00117202 */ /* 0x000fe40000000f00 */
[----:B0-----:R-:W-:Y:S02]  /*0a40*/  MOV R2, R72 ;  /* 0x0000004800027202 */ /* 0x001fe40000000f00 */
[----:B------:R-:W-:Y:S02]  /*0a50*/  MOV R3, R71 ;  /* 0x0000004700037202 */ /* 0x000fe40000000f00 */
[----:B------:R-:W-:-:S03]  /*0a60*/  MOV R21, RZ ;  /* 0x000000ff00157202 */ /* 0x000fc60000000f00 */
[----:B------:R-:W-:Y:S01]  /*0a70*/  IMAD.WIDE R2, R65, 0x4, R2 ;  /* 0x0000000441027825 */ /* 0x000fe200078e0202 */
[----:B--2---:R-:W-:Y:S04]  /*0a80*/  STS [R66.X4], R5 ;  /* 0x0000000542007388 */ /* 0x004fe80000004800 */
[----:B---3--:R-:W-:Y:S04]  /*0a90*/  STS [R66.X4+0x80], R11 ;  /* 0x0000800b42007388 */ /* 0x008fe80000004800 */
[----:B----4-:R-:W-:Y:S04]  /*0aa0*/  STS [R66.X4+0x100], R7 ;  /* 0x0001000742007388 */ /* 0x010fe80000004800 */
[----:B------:R0:W-:Y:S01]  /*0ab0*/  STS [R66.X4+0x180], R19 ;  /* 0x0001801342007388 */ /* 0x0001e20000004800 */
[----:B------:R-:W-:-:S06]  /*0ac0*/  NOP ;  /* 0x0000000000007918 */ /* 0x000fcc0000000000 */
[----:B------:R-:W-:Y:S04]  /*0ad0*/  LDS.128 R4, [R66.X16] ;  /* 0x0000000042047984 */ /* 0x000fe8000000cc00 */
[----:B------:R-:W-:Y:S06]  /*0ae0*/  BAR.SYNC.DEFER_BLOCKING 0x0 ;  /* 0x0000000000007b1d */ /* 0x000fec0000010000 */
[----:B-1----:R1:W2:Y:S04]  /*0af0*/  @!P0 LDG.E R17, [R2.64] ;  /* 0x0000000602118981 */ /* 0x0022a8000c1e1900 */
        /* <DEDUP_REMOVED lines=10> */
[----:B-1----:R-:W-:Y:S02]  /*0ba0*/  MOV R2, R70 ;  /* 0x0000004600027202 */ /* 0x002fe40000000f00 */
[----:B------:R-:W-:Y:S02]  /*0bb0*/  MOV R3, R69 ;  /* 0x0000004500037202 */ /* 0x000fe40000000f00 */
[----:B------:R-:W-:-:S03]  /*0bc0*/  MOV R33, RZ ;  /* 0x000000ff00217202 */ /* 0x000fc60000000f00 */
[----:B------:R-:W-:Y:S01]  /*0bd0*/  IMAD.WIDE R2, R65, 0x4, R2 ;  /* 0x0000000441027825 */ /* 0x000fe200078e0202 */
[----:B--2---:R1:W-:Y:S04]  /*0be0*/  STS [R66.X4], R17 ;  /* 0x0000001142007388 */ /* 0x0043e80000004800 */
[----:B---3--:R-:W-:Y:S04]  /*0bf0*/  STS [R66.X4+0x80], R23 ;  /* 0x0000801742007388 */ /* 0x008fe80000004800 */
[----:B----4-:R-:W-:Y:S04]  /*0c00*/  STS [R66.X4+0x100], R21 ;  /* 0x0001001542007388 */ /* 0x010fe80000004800 */
[----:B------:R-:W-:Y:S01]  /*0c10*/  STS [R66.X4+0x180], R27 ;  /* 0x0001801b42007388 */ /* 0x000fe20000004800 */
[----:B------:R-:W-:-:S06]  /*0c20*/  NOP ;  /* 0x0000000000007918 */ /* 0x000fcc0000000000 */
[----:B------:R-:W-:Y:S04]  /*0c30*/  LDS.128 R8, [R66.X16] ;  /* 0x0000000042087984 */ /* 0x000fe8000000cc00 */
[----:B------:R-:W-:Y:S06]  /*0c40*/  BAR.SYNC.DEFER_BLOCKING 0x0 ;  /* 0x0000000000007b1d */ /* 0x000fec0000010000 */
[----:B------:R-:W2:Y:S04]  /*0c50*/  @!P1 LDG.E R31, [R2.64+0x80] ;  /* 0x00008006021f9981 */ /* 0x000ea8000c1e1900 */
[----:B------:R-:W3:Y:S04]  /*0c60*/  @!P2 LDG.E R29, [R2.64+0x100] ;  /* 0x00010006021da981 */ /* 0x000ee8000c1e1900 */
[----:B------:R-:W4:Y:S04]  /*0c70*/  @!P0 LDG.E R25, [R2.64] ;  /* 0x0000000602198981 */ /* 0x000f28000c1e1900 */
[----:B------:R-:W4:Y:S01]  /*0c80*/  @!P3 LDG.E R33, [R2.64+0x180] ;  /* 0x000180060221b981 */ /* 0x000f22000c1e1900 */
[----:B------:R-:W-:Y:S01]  /*0c90*/  MOV R16, c[0x0][0x16c] ;  /* 0x00005b0000107a02 */ /* 0x000fe20000000f00 */
[----:B0-----:R-:W-:-:S03]  /*0ca0*/  CS2R R18, SRZ ;  /* 0x0000000000127805 */ /* 0x001fc6000001ff00 */
[----:B------:R-:W-:Y:S02]  /*0cb0*/  ISETP.GE.AND P0, PT, R16, 0x1, PT ;  /* 0x000000011000780c */ /* 0x000fe40003f06270 */
[----:B-1----:R-:W-:Y:S01]  /*0cc0*/  CS2R R16, SRZ ;  /* 0x0000000000107805 */ /* 0x002fe2000001ff00 */
[----:B--2---:R-:W-:Y:S04]  /*0cd0*/  STS [R66.X4+0x80], R31 ;  /* 0x0000801f42007388 */ /* 0x004fe80000004800 */
[----:B---3--:R-:W-:Y:S04]  /*0ce0*/  STS [R66.X4+0x100], R29 ;  /* 0x0001001d42007388 */ /* 0x008fe80000004800 */
[----:B----4-:R-:W-:Y:S04]  /*0cf0*/  STS [R66.X4], R25 ;  /* 0x0000001942007388 */ /* 0x010fe80000004800 */
        /* <DEDUP_REMOVED lines=13> */
[----:B------:R-:W-:Y:S02]  /*0dd0*/  MOV R0, c[0x0][0x2bc] ;  /* 0x0000af0000007a02 */ /* 0x000fe40000000f00 */
[----:B------:R-:W-:-:S02]  /*0de0*/  MOV R17, c[0x0][0x2b8] ;  /* 0x0000ae0000117a02 */ /* 0x000fc40000000f00 */
[--C-:B------:R-:W-:Y:S02]  /*0df0*/  SHF.R.U32.HI R3, RZ, 0x1, R0.reuse ;  /* 0x00000001ff037819 */ /* 0x100fe40000011600 */
[----:B------:R-:W-:Y:S02]  /*0e00*/  SHF.R.U64 R17, R17, 0x1, R0 ;  /* 0x0000000111117819 */ /* 0x000fe40000001200 */
[----:B------:R-:W-:Y:S01]  /*0e10*/  SHF.R.S32.HI R105, RZ, 0x1f, R76 ;  /* 0x0000001fff697819 */ /* 0x000fe2000001144c */
[-C--:B------:R-:W-:Y:S01]  /*0e20*/  IMAD R0, R3, R80.reuse, RZ ;  /* 0x0000005003007224 */ /* 0x080fe200078e02ff */
[----:B------:R-:W-:Y:S01]  /*0e30*/  IADD3 R18, R64, -c[0x0][0x174], RZ ;  /* 0x80005d0040127a10 */ /* 0x000fe20007ffe0ff */
[----:B------:R-:W-:Y:S01]  /*0e40*/  IMAD.WIDE.U32 R2, R17, R80, RZ ;  /* 0x0000005011027225 */ /* 0x000fe200078e00ff */
[----:B------:R-:W-:Y:S02]  /*0e50*/  IADD3 R50, R107, -0x1, RZ ;  /* 0xffffffff6b327810 */ /* 0x000fe40007ffe0ff */
[----:B------:R-:W-:Y:S01]  /*0e60*/  MOV R53, RZ ;  /* 0x000000ff00357202 */ /* 0x000fe20000000f00 */
[----:B------:R-:W-:Y:S01]  /*0e70*/  IMAD R17, R78, R17, R0 ;  /* 0x000000114e117224 */ /* 0x000fe200078e0200 */
[----:B------:R-:W-:Y:S01]  /*0e80*/  LEA.HI R0, R50, R50, RZ, 0x1 ;  /* 0x0000003232007211 */ /* 0x000fe200078f08ff */
[----:B------:R-:W-:Y:S01]  /*0e90*/  IMAD R19, R105, c[0x0][0x2c0], RZ ;  /* 0x0000b00069137a24 */ /* 0x000fe200078e02ff */
[----:B------:R-:W-:-:S02]  /*0ea0*/  MOV R51, RZ ;  /* 0x000000ff00337202 */ /* 0x000fc40000000f00 */
[----:B------:R-:W-:Y:S01]  /*0eb0*/  IADD3 R3, R3, R17, RZ ;  /* 0x0000001103037210 */ /* 0x000fe20007ffe0ff */
[----:B------:R-:W-:-:S04]  /*0ec0*/  IMAD R19, R76, c[0x0][0x2c4], R19 ;  /* 0x0000b1004c137a24 */ /* 0x000fc800078e0213 */
[----:B------:R-:W-:-:S05]  /*0ed0*/  IMAD.WIDE.U32 R2, R76, c[0x0][0x2c0], R2 ;  /* 0x0000b0004c027a25 */ /* 0x000fca00078e0002 */
[----:B------:R-:W-:Y:S02]  /*0ee0*/  IADD3 R3, R3, R19, RZ ;  /* 0x0000001303037210 */ /* 0x000fe40007ffe0ff */
[----:B------:R-:W-:Y:S02]  /*0ef0*/  LEA R16, P0, R2, c[0x0][0x320], 0x3 ;  /* 0x0000c80002107a11 */ /* 0x000fe400078018ff */
[----:B------:R-:W-:Y:S02]  /*0f00*/  LOP3.LUT R19, R0, 0xfffffe, RZ, 0xc0, !PT ;  /* 0x00fffffe00137812 */ /* 0x000fe400078ec0ff */
[----:B------:R-:W-:Y:S02]  /*0f10*/  LEA.HI.X R17, R2, c[0x0][0x324], R3, 0x3, P0 ;  /* 0x0000c90002117a11 */ /* 0x000fe400000f1c03 */
[----:B------:R-:W-:Y:S02]  /*0f20*/  IADD3 R50, R50, -R19, RZ ;  /* 0x8000001332327210 */ /* 0x000fe40007ffe0ff */
[----:B------:R-:W-:Y:S01]  /*0f30*/  MOV R0, RZ ;  /* 0x000000ff00007202 */ /* 0x000fe20000000f00 */
[----:B------:R-:W-:-:S04]  /*0f40*/  IMAD.WIDE.U32 R2, R75, 0x4, R16 ;  /* 0x000000044b027825 */ /* 0x000fc800078e0010 */
[----:B------:R-:W-:Y:S02]  /*0f50*/  IMAD R17, R18, -0x100, RZ ;  /* 0xffffff0012117824 */ /* 0x000fe400078e02ff */
[----:B------:R-:W-:Y:S02]  /*0f60*/  CS2R R18, SRZ ;  /* 0x0000000000127805 */ /* 0x000fe4000001ff00 */
[----:B------:R-:W-:Y:S02]  /*0f70*/  IMAD.WIDE R2, R17, 0x4, R2 ;  /* 0x0000000411027825 */ /* 0x000fe400078e0202 */
[----:B------:R-:W-:-:S03]  /*0f80*/  CS2R R16, SRZ ;  /* 0x0000000000107805 */ /* 0x000fc6000001ff00 */
[C---:B------:R-:W-:Y:S02]  /*0f90*/  IADD3 R40, P0, R2.reuse, -0x380, RZ ;  /* 0xfffffc8002287810 */ /* 0x040fe40007f1e0ff */
[C---:B------:R-:W-:Y:S02]  /*0fa0*/  IADD3 R38, P1, R2.reuse, -0x300, RZ ;  /* 0xfffffd0002267810 */ /* 0x040fe40007f3e0ff */
[C---:B------:R-:W-:Y:S02]  /*0fb0*/  IADD3 R36, P2, R2.reuse, -0x280, RZ ;  /* 0xfffffd8002247810 */ /* 0x040fe40007f5e0ff */
[C---:B------:R-:W-:Y:S02]  /*0fc0*/  IADD3 R34, P3, R2.reuse, -0x200, RZ ;  /* 0xfffffe0002227810 */ /* 0x040fe40007f7e0ff */
[C---:B------:R-:W-:Y:S02]  /*0fd0*/  IADD3 R32, P4, R2.reuse, -0x180, RZ ;  /* 0xfffffe8002207810 */ /* 0x040fe40007f9e0ff */
[----:B------:R-:W-:-:S02]  /*0fe0*/  IADD3 R30, P5, R2, -0x100, RZ ;  /* 0xffffff00021e7810 */ /* 0x000fc40007fbe0ff */
[----:B------:R-:W-:Y:S02]  /*0ff0*/  IADD3 R28, P6, R2, -0x80, RZ ;  /* 0xffffff80021c7810 */ /* 0x000fe40007fde0ff */
[C---:B------:R-:W-:Y:S02]  /*1000*/  IADD3.X R41, R3.reuse, -0x1, RZ, P0, !PT ;  /* 0xffffffff03297810 */ /* 0x040fe400007fe4ff */
[C---:B------:R-:W-:Y:S02]  /*1010*/  IADD3.X R39, R3.reuse, -0x1, RZ, P1, !PT ;  /* 0xffffffff03277810 */ /* 0x040fe40000ffe4ff */
[C---:B------:R-:W-:Y:S02]  /*1020*/  IADD3.X R37, R3.reuse, -0x1, RZ, P2, !PT ;  /* 0xffffffff03257810 */ /* 0x040fe400017fe4ff */
[C---:B------:R-:W-:Y:S02]  /*1030*/  IADD3.X R35, R3.reuse, -0x1, RZ, P3, !PT ;  /* 0xffffffff03237810 */ /* 0x040fe40001ffe4ff */
[----:B------:R-:W-:-:S02]  /*1040*/  IADD3.X R33, R3, -0x1, RZ, P4, !PT ;  /* 0xffffffff03217810 */ /* 0x000fc400027fe4ff */
[C---:B------:R-:W-:Y:S02]  /*1050*/  IADD3.X R31, R3.reuse, -0x1, RZ, P5, !PT ;  /* 0xffffffff031f7810 */ /* 0x040fe40002ffe4ff */
[----:B------:R-:W-:Y:S02]  /*1060*/  IADD3.X R29, R3, -0x1, RZ, P6, !PT ;  /* 0xffffffff031d7810 */ /* 0x000fe400037fe4ff */
.L_x_13185:
[----:B------:R-:W-:Y:S01]  /*1070*/  IMAD R25, R83, c[0x0][0x180], RZ ;  /* 0x0000600053197a24 */ /* 0x000fe200078e02ff */
[----:B------:R-:W-:Y:S01]  /*1080*/  SHF.R.S32.HI R94, RZ, 0x1f, R53 ;  /* 0x0000001fff5e7819 */ /* 0x000fe20000011435 */
[----:B------:R-:W-:Y:S01]  /*1090*/  IMAD.WIDE.U32 R2, R84, c[0x0][0x180], RZ ;  /* 0x0000600054027a25 */ /* 0x000fe200078e00ff */
[----:B------:R-:W-:-:S03]  /*10a0*/  IADD3 R52, -R54, c[0x0][0x168], RZ ;  /* 0x00005a0036347a10 */ /* 0x000fc60007ffe1ff */
[----:B------:R-:W-:Y:S01]  /*10b0*/  IMAD R25, R84, c[0x0][0x184], R25 ;  /* 0x0000610054197a24 */ /* 0x000fe200078e0219 */
[----:B------:R-:W-:Y:S01]  /*10c0*/  SHF.L.U32 R88, R52, 0x1, RZ ;  /* 0x0000000134587819 */ /* 0x000fe200000006ff */
[C---:B------:R-:W-:Y:S02]  /*10d0*/  IMAD R24, R94.reuse, c[0x0][0x188], RZ ;  /* 0x000062005e187a24 */ /* 0x040fe400078e02ff */
[----:B------:R-:W-:Y:S01]  /*10e0*/  IMAD R86, R94, c[0x0][0x1c0], RZ ;  /* 0x000070005e567a24 */ /* 0x000fe200078e02ff */
[----:B------:R-:W-:Y:S01]  /*10f0*/  IADD3 R3, R3, R25, RZ ;  /* 0x0000001903037210 */ /* 0x000fe20007ffe0ff */
[C---:B------:R-:W-:Y:S02]  /*1100*/  IMAD R25, R53.reuse, c[0x0][0x18c], R24 ;  /* 0x0000630035197a24 */ /* 0x040fe400078e0218 */
[----:B------:R-:W-:-:S04]  /*1110*/  IMAD.WIDE.U32 R26, R53, c[0x0][0x1c0], R42 ;  /* 0x00007000351a7a25 */ /* 0x000fc800078e002a */
[----:B------:R-:W-:-:S04]  /*1120*/  IMAD.WIDE.U32 R2, R53, c[0x0][0x188], R2 ;  /* 0x0000620035027a25 */ /* 0x000fc800078e0002 */
[----:B------:R-:W-:Y:S01]  /*1130*/  IMAD R85, R53, c[0x0][0x1c4], R86 ;  /* 0x0000710035557a24 */ /* 0x000fe200078e0256 */
[----:B------:R-:W-:Y:S02]  /*1140*/  IADD3 R3, R3, R25, RZ ;  /* 0x0000001903037210 */ /* 0x000fe40007ffe0ff */
[C---:B------:R-:W-:Y:S02]  /*1150*/  LEA R24, P0, R2.reuse, c[0x0][0x220], 0x3 ;  /* 0x0000880002187a11 */ /* 0x040fe400078018ff */
[-C--:B------:R-:W-:Y:S02]  /*1160*/  ISETP.GE.AND P1, PT, R61, R88.reuse, PT ;  /* 0x000000583d00720c */ /* 0x080fe40003f26270 */
[----:B------:R-:W-:Y:S02]  /*1170*/  LEA.HI.X R25, R2, c[0x0][0x224], R3, 0x3, P0 ;  /* 0x0000890002197a11 */ /* 0x000fe400000f1c03 */
[-C--:B------:R-:W-:Y:S02]  /*1180*/  ISETP.GE.AND P0, PT, R42, R88.reuse, PT ;  /* 0x000000582a00720c */ /* 0x080fe40003f06270 */
[----:B------:R-:W-:Y:S01]  /*1190*/  ISETP.GE.AND P2, PT, R60, R88, PT ;  /* 0x000000583c00720c */ /* 0x000fe20003f46270 */
[----:B------:R0:W2:Y:S01]  /*11a0*/  LDG.E.64 R2, [R24.64] ;  /* 0x0000000618027981 */ /* 0x0000a2000c1e1b00 */
[----:B------:R-:W-:-:S02]  /*11b0*/  LEA R86, P3, R26, R68, 0x2 ;  /* 0x000000441a567211 */ /* 0x000fc400078610ff */
[----:B------:R-:W-:Y:S01]  /*11c0*/  IADD3 R27, R27, R85, RZ ;  /* 0x000000551b1b7210 */ /* 0x000fe20007ffe0ff */
[----:B------:R-:W-:-:S03]  /*11d0*/  HFMA2.MMA R85, -RZ, RZ, 0, 0 ;  /* 0x00000000ff557435 */ /* 0x000fc600000001ff */
[----:B------:R-:W-:Y:S02]  /*11e0*/  LEA.HI.X R87, R26, R67, R27, 0x2, P3 ;  /* 0x000000431a577211 */ /* 0x000fe400018f141b */
[----:B------:R-:W-:Y:S01]  /*11f0*/  CS2R R26, SRZ ;  /* 0x00000000001a7805 */ /* 0x000fe2000001ff00 */
[----:B------:R-:W-:-:S04]  /*1200*/  ISETP.GE.AND P3, PT, R56, R88, PT ;  /* 0x000000583800720c */ /* 0x000fc80003f66270 */
[----:B-1----:R1:W3:Y:S01]  /*1210*/  @!P1 LDG.E R85, [R86.64+0x80] ;  /* 0x0000800656559981 */ /* 0x0022e2000c1e1900 */
[----:B------:R-:W-:-:S03]  /*1220*/  ISETP.GE.AND P1, PT, R58, R88, PT ;  /* 0x000000583a00720c */ /* 0x000fc60003f26270 */
[----:B------:R1:W4:Y:S01]  /*1230*/  @!P0 LDG.E R26, [R86.64] ;  /* 0x00000006561a8981 */ /* 0x000322000c1e1900 */
[----:B------:R-:W-:-:S03]  /*1240*/  ISETP.GE.AND P0, PT, R59, R88, PT ;  /* 0x000000583b00720c */ /* 0x000fc60003f06270 */
[----:B------:R1:W3:Y:S01]  /*1250*/  @!P2 LDG.E R27, [R86.64+0x100] ;  /* 0x00010006561ba981 */ /* 0x0002e2000c1e1900 */
[-C--:B------:R-:W-:Y:S02]  /*1260*/  ISETP.GE.AND P2, PT, R57, R88.reuse, PT ;  /* 0x000000583900720c */ /* 0x080fe40003f46270 */
[----:B------:R-:W-:Y:S01]  /*1270*/  ISETP.GE.AND P4, PT, R55, R88, PT ;  /* 0x000000583700720c */ /* 0x000fe20003f86270 */
[----:B------:R-:W-:Y:S01]  /*1280*/  CS2R R96, SRZ ;  /* 0x0000000000607805 */ /* 0x000fe2000001ff00 */
[----:B------:R-:W-:Y:S01]  /*1290*/  MOV R93, RZ ;  /* 0x000000ff005d7202 */ /* 0x000fe20000000f00 */
[----:B------:R-:W-:-:S04]  /*12a0*/  CS2R R98, SRZ ;  /* 0x0000000000627805 */ /* 0x000fc8000001ff00 */
[----:B------:R1:W3:Y:S04]  /*12b0*/  @!P0 LDG.E R96, [R86.64+0x180] ;  /* 0x0001800656608981 */ /* 0x0002e8000c1e1900 */
[----:B------:R1:W3:Y:S04]  /*12c0*/  @!P1 LDG.E R93, [R86.64+0x200] ;  /* 0x00020006565d9981 */ /* 0x0002e8000c1e1900 */
[----:B------:R1:W3:Y:S04]  /*12d0*/  @!P2 LDG.E R98, [R86.64+0x280] ;  /* 0x000280065662a981 */ /* 0x0002e8000c1e1900 */
[----:B------:R1:W3:Y:S04]  /*12e0*/  @!P3 LDG.E R97, [R86.64+0x300] ;  /* 0x000300065661b981 */ /* 0x0002e8000c1e1900 */
[----:B------:R1:W3:Y:S01]  /*12f0*/  @!P4 LDG.E R99, [R86.64+0x380] ;  /* 0x000380065663c981 */ /* 0x0002e2000c1e1900 */
[----:B------:R-:W-:-:S02]  /*1300*/  IMAD R89, R83, c[0x0][0x198], RZ ;  /* 0x0000660053597a24 */ /* 0x000fc400078e02ff */
[----:B0-----:R-:W-:-:S04]  /*1310*/  IMAD.WIDE.U32 R24, R84, c[0x0][0x198], RZ ;  /* 0x0000660054187a25 */ /* 0x001fc800078e00ff */
[----:B------:R-:W-:Y:S02]  /*1320*/  IMAD R89, R84, c[0x0][0x19c], R89 ;  /* 0x0000670054597a24 */ /* 0x000fe400078e0259 */
[----:B------:R-:W-:-:S03]  /*1330*/  IMAD R88, R94, c[0x0][0x1a0], RZ ;  /* 0x000068005e587a24 */ /* 0x000fc600078e02ff */
[----:B------:R-:W-:Y:S01]  /*1340*/  IADD3 R25, R25, R89, RZ ;  /* 0x0000005919197210 */ /* 0x000fe20007ffe0ff */
[C---:B------:R-:W-:Y:S02]  /*1350*/  IMAD R103, R53.reuse, c[0x0][0x1a4], R88 ;  /* 0x0000690035677a24 */ /* 0x040fe400078e0258 */
[----:B------:R-:W-:Y:S02]  /*1360*/  FADD.FTZ R95, R8, R81 ;  /* 0x00000051085f7221 */ /* 0x000fe40000010000 */
[----:B------:R-:W-:-:S05]  /*1370*/  IMAD.WIDE.U32 R24, R53, c[0x0][0x1a0], R24 ;  /* 0x0000680035187a25 */ /* 0x000fca00078e0018 */
[----:B------:R-:W-:Y:S02]  /*1380*/  IADD3 R103, R25, R103, RZ ;  /* 0x0000006719677210 */ /* 0x000fe40007ffe0ff */
[C---:B------:R-:W-:Y:S02]  /*1390*/  IADD3 R89, R66.reuse, 0x20, RZ ;  /* 0x0000002042597810 */ /* 0x040fe40007ffe0ff */
[C---:B------:R-:W-:Y:S02]  /*13a0*/  IADD3 R91, R66.reuse, 0x40, RZ ;  /* 0x00000040425b7810 */ /* 0x040fe40007ffe0ff */
[----:B-1----:R-:W-:Y:S02]  /*13b0*/  LEA.HI.SX32 R87, R66, R66, 0x1b ;  /* 0x0000004242577211 */ /* 0x002fe400078fdaff */
[----:B------:R-:W-:Y:S02]  /*13c0*/  LEA R88, P0, R24, c[0x0][0x228], 0x3 ;  /* 0x00008a0018587a11 */ /* 0x000fe400078018ff */
[----:B------:R-:W-:-:S02]  /*13d0*/  ISETP.NE.AND P1, PT, R75, RZ, PT ;  /* 0x000000ff4b00720c */ /* 0x000fc40003f25270 */
[-C--:B------:R-:W-:Y:S02]  /*13e0*/  LEA.HI.SX32 R86, R89, R66.reuse, 0x1b ;  /* 0x0000004259567211 */ /* 0x080fe400078fdaff */
[-C--:B------:R-:W-:Y:S02]  /*13f0*/  LEA.HI.SX32 R90, R91, R66.reuse, 0x1b ;  /* 0x000000425b5a7211 */ /* 0x080fe400078fdaff */
[----:B------:R-:W-:Y:S02]  /*1400*/  LEA.HI.X R89, R24, c[0x0][0x22c], R103, 0x3, P0 ;  /* 0x00008b0018597a11 */ /* 0x000fe400000f1c67 */
[C---:B------:R-:W-:Y:S02]  /*1410*/  IADD3 R91, R66.reuse, 0x80, RZ ;  /* 0x00000080425b7810 */ /* 0x040fe40007ffe0ff */
[C---:B------:R-:W-:Y:S02]  /*1420*/  IADD3 R103, R66.reuse, 0xa0, RZ ;  /* 0x000000a042677810 */ /* 0x040fe40007ffe0ff */
[----:B------:R-:W-:Y:S01]  /*1430*/  IADD3 R111, R66, 0xc0, RZ ;  /* 0x000000c0426f7810 */ /* 0x000fe20007ffe0ff */
[----:B------:R-:W5:Y:S01]  /*1440*/  LDG.E.64 R88, [R88.64] ;  /* 0x0000000658587981 */ /* 0x000f62000c1e1b00 */
[----:B------:R-:W-:-:S02]  /*1450*/  LEA.HI.SX32 R24, R91, R66, 0x1b ;  /* 0x000000425b187211 */ /* 0x000fc400078fdaff */
[----:B------:R-:W-:Y:S02]  /*1460*/  LEA.HI.SX32 R103, R103, R66, 0x1b ;  /* 0x0000004267677211 */ /* 0x000fe400078fdaff */
[----:B------:R-:W-:-:S04]  /*1470*/  ISETP.NE.AND P0, PT, R108, RZ, PT ;  /* 0x000000ff6c00720c */ /* 0x000fc80003f05270 */
[----:B------:R-:W-:Y:S01]  /*1480*/  ISETP.LT.OR P2, PT, R107, 0x2, P0 ;  /* 0x000000026b00780c */ /* 0x000fe20000741670 */
[----:B------:R-:W-:Y:S01]  /*1490*/  BSSY B0, `(.L_x_13155) ;  /* 0x0000076000007945 */ /* 0x000fe20003800000 */
[----:B--2---:R-:W-:Y:S02]  /*14a0*/  FMUL.FTZ R101, R2, 1.4426950216293334961 ;  /* 0x3fb8aa3b02657820 */ /* 0x004fe40000410000 */
[----:B------:R-:W-:Y:S02]  /*14b0*/  FMUL.FTZ R25, R3, R95 ;  /* 0x0000005f03197220 */ /* 0x000fe40000410000 */
[----:B------:R-:W-:Y:S02]  /*14c0*/  FMUL.FTZ R92, R95, R101 ;  /* 0x000000655f5c7220 */ /* 0x000fe40000410000 */
[----:B------:R-:W-:Y:S01]  /*14d0*/  FMUL.RZ R100, R25, 0.15915493667125701904 ;  /* 0x3e22f98319647820 */ /* 0x000fe2000040c000 */
[----:B------:R-:W-:-:S03]  /*14e0*/  IADD3 R25, R66, 0x60, RZ ;  /* 0x0000006042197810 */ /* 0x000fc60007ffe0ff */
[----:B------:R-:W-:Y:S01]  /*14f0*/  MUFU.EX2 R92, R92 ;  /* 0x0000005c005c7308 */ /* 0x000fe20000000800 */
[----:B------:R-:W-:-:S07]  /*1500*/  LEA.HI.SX32 R25, R25, R66, 0x1b ;  /* 0x0000004219197211 */ /* 0x000fce00078fdaff */
[----:B------:R-:W0:Y:S01]  /*1510*/  MUFU.COS R115, R100 ;  /* 0x0000006400737308 */ /* 0x000e220000000000 */
[----:B----4-:R1:W-:Y:S07]  /*1520*/  STS [R87.X4], R26 ;  /* 0x0000001a57007388 */ /* 0x0103ee0000004800 */
[----:B------:R-:W2:Y:S01]  /*1530*/  MUFU.SIN R113, R100 ;  /* 0x0000006400717308 */ /* 0x000ea20000000400 */
[----:B---3--:R3:W-:Y:S01]  /*1540*/  STS [R86.X4+0x80], R85 ;  /* 0x0000805556007388 */ /* 0x0087e20000004800 */
[----:B-1----:R-:W-:-:S03]  /*1550*/  LEA.HI.SX32 R26, R111, R66, 0x1b ;  /* 0x000000426f1a7211 */ /* 0x002fc600078fdaff */
[----:B------:R1:W-:Y:S01]  /*1560*/  STS [R90.X4+0x100], R27 ;  /* 0x0001001b5a007388 */ /* 0x0003e20000004800 */
[----:B---3--:R-:W-:-:S03]  /*1570*/  IADD3 R85, R66, 0xe0, RZ ;  /* 0x000000e042557810 */ /* 0x008fc60007ffe0ff */
[----:B------:R-:W-:Y:S01]  /*1580*/  STS [R25.X4+0x180], R96 ;  /* 0x0001806019007388 */ /* 0x000fe20000004800 */
[----:B------:R-:W-:-:S03]  /*1590*/  LEA.HI.SX32 R86, R85, R66, 0x1b ;  /* 0x0000004255567211 */ /* 0x000fc600078fdaff */
[----:B------:R-:W-:Y:S01]  /*15a0*/  STS [R24.X4+0x200], R93 ;  /* 0x0002005d18007388 */ /* 0x000fe20000004800 */
[----:B------:R-:W-:Y:S02]  /*15b0*/  LEA R85, R50, R53, 0x8 ;  /* 0x0000003532557211 */ /* 0x000fe400078e40ff */
[----:B-1----:R-:W-:Y:S01]  /*15c0*/  SHF.L.U32 R27, R66, 0x3, RZ ;  /* 0x00000003421b7819 */ /* 0x002fe200000006ff */
[----:B------:R-:W-:Y:S01]  /*15d0*/  STS [R103.X4+0x280], R98 ;  /* 0x0002806267007388 */ /* 0x000fe20000004800 */
[----:B------:R-:W-:Y:S01]  /*15e0*/  @P1 IADD3 R85, R75, 0x200, RZ ;  /* 0x000002004b551810 */ /* 0x000fe20007ffe0ff */
[C---:B0-----:R-:W-:Y:S01]  /*15f0*/  FMUL.FTZ R90, R92.reuse, R115 ;  /* 0x000000735c5a7220 */ /* 0x041fe20000410000 */
[----:B------:R-:W-:Y:S01]  /*1600*/  LEA.HI.SX32 R27, R27, R27, 0x1b ;  /* 0x0000001b1b1b7211 */ /* 0x000fe200078fdaff */
[----:B------:R-:W-:Y:S01]  /*1610*/  STS [R26.X4+0x300], R97 ;  /* 0x000300611a007388 */ /* 0x000fe20000004800 */
[----:B--2---:R-:W-:-:S03]  /*1620*/  FMUL.FTZ R91, R92, R113 ;  /* 0x000000715c5b7220 */ /* 0x004fc60000410000 */
[----:B------:R0:W-:Y:S01]  /*1630*/  STS [R86.X4+0x380], R99 ;  /* 0x0003806356007388 */ /* 0x0001e20000004800 */
[----:B------:R-:W-:-:S06]  /*1640*/  NOP ;  /* 0x0000000000007918 */ /* 0x000fcc0000000000 */
[----:B------:R-:W1:Y:S01]  /*1650*/  LDS R128, [R27.X4] ;  /* 0x000000001b807984 */ /* 0x000e620000004800 */
[----:B0-----:R-:W-:-:S03]  /*1660*/  SHF.L.U32 R86, R85, 0x3, RZ ;  /* 0x0000000355567819 */ /* 0x001fc600000006ff */
[----:B------:R-:W0:Y:S04]  /*1670*/  LDS R130, [R27.X4+0x4] ;  /* 0x000004001b827984 */ /* 0x000e280000004800 */
[----:B------:R-:W2:Y:S04]  /*1680*/  LDS R117, [R27.X4+0x8] ;  /* 0x000008001b757984 */ /* 0x000ea80000004800 */
[----:B------:R-:W3:Y:S04]  /*1690*/  LDS R126, [R27.X4+0xc] ;  /* 0x00000c001b7e7984 */ /* 0x000ee80000004800 */
[----:B------:R-:W4:Y:S04]  /*16a0*/  LDS R120, [R27.X4+0x10] ;  /* 0x000010001b787984 */ /* 0x000f280000004800 */
[----:B------:R-:W0:Y:S04]  /*16b0*/  LDS R122, [R27.X4+0x14] ;  /* 0x000014001b7a7984 */ /* 0x000e280000004800 */
[----:B------:R-:W0:Y:S04]  /*16c0*/  LDS R121, [R27.X4+0x18] ;  /* 0x000018001b797984 */ /* 0x000e280000004800 */
[----:B------:R1:W0:Y:S04]  /*16d0*/  LDS R123, [R27.X4+0x1c] ;  /* 0x00001c001b7b7984 */ /* 0x0002280000004800 */
[----:B------:R0:W-:Y:S01]  /*16e0*/  STS.64 [R86+0xc90], R90 ;  /* 0x000c905a56007388 */ /* 0x0001e20000000a00 */
[----:B------:R-:W-:Y:S01]  /*16f0*/  FADD.FTZ R96, R9, R81 ;  /* 0x0000005109607221 */ /* 0x000fe20000010000 */
[----:B------:R-:W-:-:S03]  /*1700*/  @!P2 IADD3 R100, R107, -0x2, RZ ;  /* 0xfffffffe6b64a810 */ /* 0x000fc60007ffe0ff */
[----:B------:R-:W-:Y:S01]  /*1710*/  FMUL.FTZ R26, R3, R96 ;  /* 0x00000060031a7220 */ /* 0x000fe20000410000 */
[----:B------:R-:W-:-:S03]  /*1720*/  HFMA2.MMA R92, -RZ, RZ, 0, 0 ;  /* 0x00000000ff5c7435 */ /* 0x000fc600000001ff */
[----:B------:R-:W-:Y:S02]  /*1730*/  FMUL.RZ R97, R26, 0.15915493667125701904 ;  /* 0x3e22f9831a617820 */ /* 0x000fe4000040c000 */
[----:B------:R-:W-:Y:S02]  /*1740*/  FMUL.FTZ R26, R96, R101 ;  /* 0x00000065601a7220 */ /* 0x000fe40000410000 */
[----:B------:R-:W-:Y:S01]  /*1750*/  @!P2 IMAD R25, R100, c[0x0][0x16c], R53 ;  /* 0x00005b006419aa24 */ /* 0x000fe200078e0235 */
[----:B------:R-:W-:Y:S01]  /*1760*/  MOV R93, RZ ;  /* 0x000000ff005d7202 */ /* 0x000fe20000000f00 */
[----:B------:R-:W-:Y:S01]  /*1770*/  MUFU.SIN R85, R97 ;  /* 0x0000006100557308 */ /* 0x000fe20000000400 */
[----:B------:R-:W-:Y:S02]  /*1780*/  FADD.FTZ R98, R10, R81 ;  /* 0x000000510a627221 */ /* 0x000fe40000010000 */
[----:B------:R-:W-:Y:S01]  /*1790*/  @!P2 IMAD.WIDE R24, R25, 0x10, R48 ;  /* 0x000000101918a825 */ /* 0x000fe200078e0230 */
[----:B------:R-:W-:Y:S06]  /*17a0*/  BAR.SYNC.DEFER_BLOCKING 0x0 ;  /* 0x0000000000007b1d */ /* 0x000fec0000010000 */
[----:B------:R-:W0:Y:S01]  /*17b0*/  MUFU.EX2 R26, R26 ;  /* 0x0000001a001a7308 */ /* 0x000e220000000800 */
[----:B-1----:R-:W-:-:S07]  /*17c0*/  FMUL.FTZ R27, R3, R98 ;  /* 0x00000062031b7220 */ /* 0x002fce0000410000 */
[----:B------:R-:W1:Y:S01]  /*17d0*/  MUFU.COS R87, R97 ;  /* 0x0000006100577308 */ /* 0x000e620000000000 */
[----:B------:R-:W-:Y:S01]  /*17e0*/  FMUL.RZ R99, R27, 0.15915493667125701904 ;  /* 0x3e22f9831b637820 */ /* 0x000fe2000040c000 */
[----:B------:R0:W5:Y:S01]  /*17f0*/  @!P2 LDG.E.64 R92, [R24.64+0x8] ;  /* 0x00000806185ca981 */ /* 0x000162000c1e1b00 */
[----:B------:R-:W-:Y:S02]  /*1800*/  FADD.FTZ R100, R11, R81 ;  /* 0x000000510b647221 */ /* 0x000fe40000010000 */
[----:B0-----:R-:W-:-:S03]  /*1810*/  FMUL.FTZ R24, R98, R101 ;  /* 0x0000006562187220 */ /* 0x001fc60000410000 */
[----:B------:R-:W-:Y:S01]  /*1820*/  MUFU.SIN R25, R99 ;  /* 0x0000006300197308 */ /* 0x000fe20000000400 */
[----:B------:R-:W-:Y:S02]  /*1830*/  FMUL.FTZ R111, R4, R95 ;  /* 0x0000005f046f7220 */ /* 0x000fe40000410000 */
[----:B------:R-:W-:-:S05]  /*1840*/  FMUL.FTZ R104, R26, R85 ;  /* 0x000000551a687220 */ /* 0x000fca0000410000 */
[----:B------:R-:W0:Y:S01]  /*1850*/  MUFU.EX2 R24, R24 ;  /* 0x0000001800187308 */ /* 0x000e220000000800 */
[----:B------:R-:W-:Y:S02]  /*1860*/  FMUL.FTZ R86, R3, R100 ;  /* 0x0000006403567220 */ /* 0x000fe40000410000 */
[----:B------:R-:W-:-:S05]  /*1870*/  FMUL.FTZ R101, R100, R101 ;  /* 0x0000006564657220 */ /* 0x000fca0000410000 */
[----:B------:R-:W0:Y:S01]  /*1880*/  MUFU.COS R27, R99 ;  /* 0x00000063001b7308 */ /* 0x000e220000000000 */
[----:B-1----:R-:W-:Y:S02]  /*1890*/  FMUL.FTZ R102, R26, R87 ;  /* 0x000000571a667220 */ /* 0x002fe40000410000 */
[----:B------:R-:W-:Y:S02]  /*18a0*/  FMUL.FTZ R85, R104, R111 ;  /* 0x0000006f68557220 */ /* 0x000fe40000410000 */
[----:B------:R-:W-:Y:S02]  /*18b0*/  FMUL.RZ R86, R86, 0.15915493667125701904 ;  /* 0x3e22f98356567820 */ /* 0x000fe4000040c000 */
[----:B------:R-:W-:Y:S01]  /*18c0*/  FMUL.FTZ R26, RZ, R104 ;  /* 0x00000068ff1a7220 */ /* 0x000fe20000410000 */
[----:B------:R-:W-:Y:S01]  /*18d0*/  MUFU.EX2 R101, R101 ;  /* 0x0000006500657308 */ /* 0x000fe20000000800 */
[----:B------:R-:W-:Y:S02]  /*18e0*/  FFMA.FTZ R85, RZ, R102, R85 ;  /* 0x00000066ff557223 */ /* 0x000fe40000010055 */
[----:B------:R-:W-:-:S02]  /*18f0*/  FMUL.FTZ R115, R5, R96 ;  /* 0x0000006005737220 */ /* 0x000fc40000410000 */
[----:B------:R-:W-:-:S03]  /*1900*/  FFMA.FTZ R26, R102, R111, -R26 ;  /* 0x0000006f661a7223 */ /* 0x000fc6000001081a */
[----:B------:R-:W1:Y:S01]  /*1910*/  MUFU.SIN R116, R86 ;  /* 0x0000005600747308 */ /* 0x000e620000000400 */
[----:B0-----:R-:W-:Y:S02]  /*1920*/  FMUL.FTZ R112, R24, R25 ;  /* 0x0000001918707220 */ /* 0x001fe40000410000 */
[----:B------:R-:W-:Y:S02]  /*1930*/  FADD.FTZ R85, RZ, R85 ;  /* 0x00000055ff557221 */ /* 0x000fe40000010000 */
[----:B------:R-:W-:-:S03]  /*1940*/  FADD.FTZ R25, R115, R26 ;  /* 0x0000001a73197221 */ /* 0x000fc60000010000 */
[----:B------:R0:W1:Y:S01]  /*1950*/  MUFU.COS R114, R86 ;  /* 0x0000005600727308 */ /* 0x0000620000000000 */
[----:B------:R-:W-:Y:S02]  /*1960*/  FMUL.FTZ R106, R24, R27 ;  /* 0x0000001b186a7220 */ /* 0x000fe40000410000 */
[C---:B------:R-:W-:Y:S02]  /*1970*/  FMUL.FTZ R24, R112.reuse, R85 ;  /* 0x0000005570187220 */ /* 0x040fe40000410000 */
[-C--:B------:R-:W-:Y:S02]  /*1980*/  FMUL.FTZ R26, R112, R25.reuse ;  /* 0x00000019701a7220 */ /* 0x080fe40000410000 */
[C---:B0-----:R-:W-:Y:S02]  /*1990*/  FFMA.FTZ R86, R106.reuse, R25, -R24 ;  /* 0x000000196a567223 */ /* 0x041fe40000010818 */
[----:B------:R-:W-:Y:S02]  /*19a0*/  FMUL.FTZ R25, R91, R104 ;  /* 0x000000685b197220 */ /* 0x000fe40000410000 */
[----:B------:R-:W-:-:S02]  /*19b0*/  FFMA.FTZ R26, R106, R85, R26 ;  /* 0x000000556a1a7223 */ /* 0x000fc4000001001a */
[----:B------:R-:W-:Y:S02]  /*19c0*/  FMUL.FTZ R24, R90, R104 ;  /* 0x000000685a187220 */ /* 0x000fe40000410000 */
[----:B------:R-:W-:Y:S01]  /*19d0*/  FMUL.FTZ R129, R6, R98 ;  /* 0x0000006206817220 */ /* 0x000fe20000410000 */
[----:B------:R-:W-:Y:S01]  /*19e0*/  ISETP.NE.AND P2, PT, R75, 0x1f, PT ;  /* 0x0000001f4b00780c */ /* 0x000fe20003f45270 */
[----:B-1----:R-:W-:Y:S02]  /*19f0*/  FMUL.FTZ R116, R101, R116 ;  /* 0x0000007465747220 */ /* 0x002fe40000410000 */
[-C--:B------:R-:W-:Y:S02]  /*1a00*/  FFMA.FTZ R25, R90, R102.reuse, -R25 ;  /* 0x000000665a197223 */ /* 0x080fe40000010819 */
[----:B------:R-:W-:Y:S02]  /*1a10*/  FADD.FTZ R87, RZ, R26 ;  /* 0x0000001aff577221 */ /* 0x000fe40000010000 */
[----:B------:R-:W-:-:S02]  /*1a20*/  FFMA.FTZ R27, R91, R102, R24 ;  /* 0x000000665b1b7223 */ /* 0x000fc40000010018 */
[----:B------:R-:W-:Y:S02]  /*1a30*/  FADD.FTZ R85, R129, R86 ;  /* 0x0000005681557221 */ /* 0x000fe40000010000 */
[----:B------:R-:W-:Y:S02]  /*1a40*/  FMUL.FTZ R114, R101, R114 ;  /* 0x0000007265727220 */ /* 0x000fe40000410000 */
[----:B------:R-:W-:Y:S02]  /*1a50*/  FMUL.FTZ R26, R112, R25 ;  /* 0x00000019701a7220 */ /* 0x000fe40000410000 */
[----:B------:R-:W-:Y:S02]  /*1a60*/  FMUL.FTZ R86, R116, R87 ;  /* 0x0000005774567220 */ /* 0x000fe40000410000 */
[-C--:B------:R-:W-:Y:S02]  /*1a70*/  FMUL.FTZ R24, R112, R27.reuse ;  /* 0x0000001b70187220 */ /* 0x080fe40000410000 */
[----:B------:R-:W-:-:S02]  /*1a80*/  FFMA.FTZ R27, R106, R27, R26 ;  /* 0x0000001b6a1b7223 */ /* 0x000fc4000001001a */
[-C--:B------:R-:W-:Y:S02]  /*1a90*/  FFMA.FTZ R86, R114, R85.reuse, -R86 ;  /* 0x0000005572567223 */ /* 0x080fe40000010856 */
[----:B------:R-:W-:Y:S02]  /*1aa0*/  FMUL.FTZ R26, R116, R85 ;  /* 0x00000055741a7220 */ /* 0x000fe40000410000 */
[----:B------:R-:W-:Y:S02]  /*1ab0*/  FMUL.FTZ R127, R7, R100 ;  /* 0x00000064077f7220 */ /* 0x000fe40000410000 */
[----:B------:R-:W-:Y:S02]  /*1ac0*/  FFMA.FTZ R26, R114, R87, R26 ;  /* 0x00000057721a7223 */ /* 0x000fe4000001001a */
[----:B------:R-:W-:Y:S02]  /*1ad0*/  FADD.FTZ R110, R127, R86 ;  /* 0x000000567f6e7221 */ /* 0x000fe40000010000 */
[----:B------:R0:W1:Y:S01]  /*1ae0*/  @P2 LDS.64 R86, [R75.X8+0x1c98] ;  /* 0x001c98004b562984 */ /* 0x0000620000008a00 */
[----:B------:R-:W-:-:S02]  /*1af0*/  FFMA.FTZ R25, R106, R25, -R24 ;  /* 0x000000196a197223 */ /* 0x000fc40000010818 */
[C---:B------:R-:W-:Y:S02]  /*1b00*/  FMUL.FTZ R85, R116.reuse, R27 ;  /* 0x0000001b74557220 */ /* 0x040fe40000410000 */
[-C--:B------:R-:W-:Y:S02]  /*1b10*/  FMUL.FTZ R24, R116, R25.reuse ;  /* 0x0000001974187220 */ /* 0x080fe40000410000 */
[C---:B------:R-:W-:Y:S02]  /*1b20*/  FFMA.FTZ R85, R114.reuse, R25, -R85 ;  /* 0x0000001972557223 */ /* 0x040fe40000010855 */
[----:B------:R-:W-:Y:S02]  /*1b30*/  FFMA.FTZ R27, R114, R27, R24 ;  /* 0x0000001b721b7223 */ /* 0x000fe40000010018 */
[----:B------:R-:W-:Y:S01]  /*1b40*/  FADD.FTZ R103, RZ, R26 ;  /* 0x0000001aff677221 */ /* 0x000fe20000010000 */
[----:B------:R-:W-:Y:S05]  /*1b50*/  @P2 BRA `(.L_x_13156) ;  /* 0x0000009000002947 */ /* 0x000fea0003800000 */
[----:B0-234-:R-:W-:Y:S02]  /*1b60*/  ISETP.NE.AND P3, PT, R107, c[0x0][0x174], PT ;  /* 0x00005d006b007a0c */ /* 0x01dfe40003f65270 */
        /* <DEDUP_REMOVED lines=8> */
.L_x_13156:
[----:B0-234-:R-:W-:Y:S05]  /*1bf0*/  BSYNC B0 ;  /* 0x0000000000007941 */ /* 0x01dfea0003800000 */
.L_x_13155:
[----:B------:R-:W0:Y:S01]  /*1c00*/  SHFL.UP PT, R118, R110, 0x1, RZ ;  /* 0x042000006e767989 */ /* 0x000e2200000e00ff */
[----:B------:R-:W-:Y:S01]  /*1c10*/  ISETP.GE.AND P3, PT, R66, 0x1, PT ;  /* 0x000000014200780c */ /* 0x000fe20003f66270 */
[----:B-1----:R-:W-:Y:S01]  /*1c20*/  FMUL.FTZ R137, R116, R87 ;  /* 0x0000005774897220 */ /* 0x002fe20000410000 */
[----:B------:R-:W-:Y:S01]  /*1c30*/  ISETP.GE.OR P0, PT, R107, c[0x0][0x174], P0 ;  /* 0x00005d006b007a0c */ /* 0x000fe20000706670 */
[----:B------:R-:W1:Y:S01]  /*1c40*/  SHFL.UP PT, R124, R103, 0x1, RZ ;  /* 0x04200000677c7989 */ /* 0x000e6200000e00ff */
[----:B------:R-:W-:Y:S01]  /*1c50*/  BSSY B0, `(.L_x_13157) ;  /* 0x00000ac000007945 */ /* 0x000fe20003800000 */
[----:B------:R-:W-:Y:S02]  /*1c60*/  FFMA.FTZ R137, R114, R86, -R137 ;  /* 0x0000005672897223 */ /* 0x000fe40000010889 */
[----:B------:R-:W2:Y:S04]  /*1c70*/  SHFL.UP PT, R24, R85, 0x1, RZ ;  /* 0x0420000055187989 */ /* 0x000ea800000e00ff */
[----:B------:R-:W3:Y:S04]  /*1c80*/  SHFL.UP PT, R26, R27, 0x1, RZ ;  /* 0x042000001b1a7989 */ /* 0x000ee800000e00ff */
[----:B-----5:R4:W-:Y:S04]  /*1c90*/  SHFL.IDX PT, R133, R93, RZ, 0x1f ;  /* 0x00001fff5d857589 */ /* 0x0209e800000e0000 */
[----:B------:R-:W-:Y:S01]  /*1ca0*/  SHFL.IDX PT, R92, R92, RZ, 0x1f ;  /* 0x00001fff5c5c7589 */ /* 0x000fe200000e0000 */
[----:B0-----:R-:W-:-:S02]  /*1cb0*/  FMUL.FTZ R99, R27, R118 ;  /* 0x000000761b637220 */ /* 0x001fc40000410000 */
[----:B----4-:R-:W-:Y:S02]  /*1cc0*/  FMUL.FTZ R93, R116, -R86 ;  /* 0x80000056745d7220 */ /* 0x010fe40000410000 */
[-C--:B-1----:R-:W-:Y:S02]  /*1cd0*/  FMUL.FTZ R97, R27, R124.reuse ;  /* 0x0000007c1b617220 */ /* 0x082fe40000410000 */
[----:B------:R-:W-:Y:S02]  /*1ce0*/  FFMA.FTZ R124, R85, R124, R99 ;  /* 0x0000007c557c7223 */ /* 0x000fe40000010063 */
[----:B--2---:R-:W-:Y:S02]  /*1cf0*/  FMUL.FTZ R25, R27, R24 ;  /* 0x000000181b197220 */ /* 0x004fe40000410000 */
[C---:B------:R-:W-:Y:S02]  /*1d00*/  FFMA.FTZ R97, R85.reuse, R118, -R97 ;  /* 0x0000007655617223 */ /* 0x040fe40000010861 */
[----:B---3--:R-:W-:-:S02]  /*1d10*/  FFMA.FTZ R118, R85, R26, R25 ;  /* 0x0000001a55767223 */ /* 0x008fc40000010019 */
[----:B------:R-:W-:Y:S02]  /*1d20*/  FMUL.FTZ R26, R27, R26 ;  /* 0x0000001a1b1a7220 */ /* 0x000fe40000410000 */
[----:B------:R-:W-:Y:S01]  /*1d30*/  @P3 FADD.FTZ R103, R103, R124 ;  /* 0x0000007c67673221 */ /* 0x000fe20000010000 */
[----:B------:R-:W-:Y:S01]  /*1d40*/  FSEL R118, R27, R118, !P3 ;  /* 0x000000761b767208 */ /* 0x000fe20005800000 */
[----:B------:R-:W-:Y:S02]  /*1d50*/  @P3 FADD.FTZ R110, R110, R97 ;  /* 0x000000616e6e3221 */ /* 0x000fe40000010000 */
[----:B------:R-:W-:Y:S01]  /*1d60*/  @P3 FFMA.FTZ R85, R85, R24, -R26 ;  /* 0x0000001855553223 */ /* 0x000fe2000001081a */
[----:B------:R-:W0:Y:S01]  /*1d70*/  SHFL.UP PT, R27, R103, 0x2, RZ ;  /* 0x04400000671b7989 */ /* 0x000e2200000e00ff */
[----:B------:R-:W-:Y:S01]  /*1d80*/  ISETP.GE.AND P3, PT, R66, 0x2, PT ;  /* 0x000000024200780c */ /* 0x000fe20003f66270 */
[----:B------:R-:W-:Y:S02]  /*1d90*/  FFMA.FTZ R93, R114, -R87, R93 ;  /* 0x80000057725d7223 */ /* 0x000fe4000001005d */
        /* <DEDUP_REMOVED lines=22> */
[----:B------:R-:W-:Y:S02]  /*1f00*/  FFMA.FTZ R124, R85, R124, R101 ;  /* 0x0000007c557c7223 */ /* 0x000fe40000010065 */
[-C--:B---3--:R-:W-:Y:S02]  /*1f10*/  FMUL.FTZ R27, R25, R26.reuse ;  /* 0x0000001a191b7220 */ /* 0x088fe40000410000 */
        /* <DEDUP_REMOVED lines=16> */
[----:B------:R-:W-:Y:S02]  /*2020*/  FMUL.FTZ R25, R26, R25 ;  /* 0x000000191a197220 */ /* 0x000fe40000410000 */
[----:B------:R-:W-:Y:S01]  /*2030*/  @P3 FADD.FTZ R110, R110, R27 ;  /* 0x0000001b6e6e3221 */ /* 0x000fe20000010000 */
[----:B------:R-:W-:Y:S01]  /*2040*/  FSEL R27, R26, R99, !P3 ;  /* 0x000000631a1b7208 */ /* 0x000fe20005800000 */
[----:B------:R-:W-:-:S02]  /*2050*/  FFMA.FTZ R132, R85, R97, R132 ;  /* 0x0000006155847223 */ /* 0x000fc40000010084 */
[----:B------:R-:W-:Y:S01]  /*2060*/  @P3 FFMA.FTZ R85, R85, R24, -R25 ;  /* 0x0000001855553223 */ /* 0x000fe20000010819 */
[----:B------:R-:W-:Y:S01]  /*2070*/  SHFL.UP PT, R134, R110, 0x10, RZ ;  /* 0x060000006e867989 */ /* 0x000fe200000e00ff */
[-C--:B------:R-:W-:Y:S02]  /*2080*/  FMUL.FTZ R26, R89, R123.reuse ;  /* 0x0000007b591a7220 */ /* 0x080fe40000410000 */
[C---:B------:R-:W-:Y:S02]  /*2090*/  FMUL.FTZ R24, R88.reuse, R123 ;  /* 0x0000007b58187220 */ /* 0x040fe40000410000 */
[----:B------:R-:W-:Y:S02]  /*20a0*/  FADD.FTZ R118, R15, R15 ;  /* 0x0000000f0f767221 */ /* 0x000fe40000010000 */
[-C--:B------:R-:W-:Y:S02]  /*20b0*/  FFMA.FTZ R119, R89, R121.reuse, R24 ;  /* 0x0000007959777223 */ /* 0x080fe40000010018 */
[----:B------:R-:W-:-:S02]  /*20c0*/  FFMA.FTZ R125, R88, R121, -R26 ;  /* 0x00000079587d7223 */ /* 0x000fc4000001081a */
[----:B------:R-:W0:Y:S01]  /*20d0*/  SHFL.UP PT, R26, R85, 0x10, RZ ;  /* 0x06000000551a7989 */ /* 0x000e2200000e00ff */
[----:B------:R-:W-:Y:S01]  /*20e0*/  @P3 FADD.FTZ R103, R103, R132 ;  /* 0x0000008467673221 */ /* 0x000fe20000010000 */
[----:B------:R-:W-:Y:S01]  /*20f0*/  ISETP.GE.AND P3, PT, R66, 0x10, PT ;  /* 0x000000104200780c */ /* 0x000fe20003f66270 */
[-C--:B------:R-:W-:Y:S01]  /*2100*/  FMUL.FTZ R24, R88, R122.reuse ;  /* 0x0000007a58187220 */ /* 0x080fe20000410000 */
[----:B------:R-:W-:Y:S01]  /*2110*/  SHFL.UP PT, R132, R27, 0x10, RZ ;  /* 0x060000001b847989 */ /* 0x000fe200000e00ff */
[----:B------:R-:W-:Y:S02]  /*2120*/  FMUL.FTZ R119, R118, R119 ;  /* 0x0000007776777220 */ /* 0x000fe40000410000 */
[C---:B------:R-:W-:Y:S01]  /*2130*/  FMUL.FTZ R25, R89.reuse, R122 ;  /* 0x0000007a59197220 */ /* 0x040fe20000410000 */
[----:B------:R-:W1:Y:S01]  /*2140*/  SHFL.UP PT, R136, R103, 0x10, RZ ;  /* 0x0600000067887989 */ /* 0x000e6200000e00ff */
[----:B------:R-:W-:Y:S02]  /*2150*/  FADD.FTZ R124, R14, R14 ;  /* 0x0000000e0e7c7221 */ /* 0x000fe40000010000 */
[----:B------:R-:W-:-:S02]  /*2160*/  FFMA.FTZ R113, R89, R120, R24 ;  /* 0x0000007859717223 */ /* 0x000fc40000010018 */
[----:B------:R-:W-:Y:S02]  /*2170*/  FMUL.FTZ R125, R118, R125 ;  /* 0x0000007d767d7220 */ /* 0x000fe40000410000 */
[-C--:B------:R-:W-:Y:S02]  /*2180*/  FMUL.FTZ R97, R114, R119.reuse ;  /* 0x0000007772617220 */ /* 0x080fe40000410000 */
[----:B------:R-:W-:Y:S02]  /*2190*/  FFMA.FTZ R25, R88, R120, -R25 ;  /* 0x0000007858197223 */ /* 0x000fe40000010819 */
[----:B------:R-:W-:Y:S02]  /*21a0*/  FMUL.FTZ R24, R116, R119 ;  /* 0x0000007774187220 */ /* 0x000fe40000410000 */
[----:B------:R-:W-:Y:S02]  /*21b0*/  FMUL.FTZ R113, R124, R113 ;  /* 0x000000717c717220 */ /* 0x000fe40000410000 */
        /* <DEDUP_REMOVED lines=8> */
[C---:B0-----:R-:W-:Y:S02]  /*2240*/  FMUL.FTZ R24, R27.reuse, R26 ;  /* 0x0000001a1b187220 */ /* 0x041fe40000410000 */
[----:B-1----:R-:W-:Y:S02]  /*2250*/  FMUL.FTZ R25, R27, R136 ;  /* 0x000000881b197220 */ /* 0x002fe40000410000 */
[----:B------:R-:W-:Y:S02]  /*2260*/  FFMA.FTZ R24, R85, R132, R24 ;  /* 0x0000008455187223 */ /* 0x000fe40000010018 */
[C---:B------:R-:W-:Y:S02]  /*2270*/  FMUL.FTZ R97, R27.reuse, R134 ;  /* 0x000000861b617220 */ /* 0x040fe40000410000 */
[C---:B------:R-:W-:Y:S01]  /*2280*/  FMUL.FTZ R132, R27.reuse, R132 ;  /* 0x000000841b847220 */ /* 0x040fe20000410000 */
[----:B------:R-:W-:Y:S01]  /*2290*/  FSEL R135, R27, R24, !P3 ;  /* 0x000000181b877208 */ /* 0x000fe20005800000 */
[C---:B------:R-:W-:Y:S01]  /*22a0*/  FFMA.FTZ R25, R85.reuse, R134, -R25 ;  /* 0x0000008655197223 */ /* 0x040fe20000010819 */
[----:B------:R-:W-:Y:S01]  /*22b0*/  MOV R24, 0x3f800000 ;  /* 0x3f80000000187802 */ /* 0x000fe20000000f00 */
[----:B------:R-:W-:-:S02]  /*22c0*/  FFMA.FTZ R136, R85, R136, R97 ;  /* 0x0000008855887223 */ /* 0x000fc40000010061 */
[----:B------:R-:W-:Y:S01]  /*22d0*/  @P3 FFMA.FTZ R85, R85, R26, -R132 ;  /* 0x0000001a55553223 */ /* 0x000fe20000010884 */
[----:B------:R-:W0:Y:S01]  /*22e0*/  SHFL.UP PT, R135, R135, 0x1, RZ ;  /* 0x0420000087877989 */ /* 0x000e2200000e00ff */
[----:B------:R-:W-:Y:S01]  /*22f0*/  @P3 FADD.FTZ R110, R110, R25 ;  /* 0x000000196e6e3221 */ /* 0x000fe20000010000 */
[----:B------:R-:W-:Y:S01]  /*2300*/  HFMA2.MMA R25, -RZ, RZ, 0, 0 ;  /* 0x00000000ff197435 */ /* 0x000fe200000001ff */
[-C--:B------:R-:W-:Y:S01]  /*2310*/  FMUL.FTZ R134, R88, R126.reuse ;  /* 0x0000007e58867220 */ /* 0x080fe20000410000 */
[----:B------:R-:W-:Y:S01]  /*2320*/  CS2R R26, SRZ ;  /* 0x00000000001a7805 */ /* 0x000fe2000001ff00 */
[----:B------:R-:W1:Y:S01]  /*2330*/  SHFL.UP PT, R85, R85, 0x1, RZ ;  /* 0x0420000055557989 */ /* 0x000e6200000e00ff */
[----:B------:R-:W-:Y:S02]  /*2340*/  FFMA.FTZ R140, R106, R101, R131 ;  /* 0x000000656a8c7223 */ /* 0x000fe40000010083 */
[----:B------:R-:W-:Y:S01]  /*2350*/  FMUL.FTZ R97, R89, R126 ;  /* 0x0000007e59617220 */ /* 0x000fe20000410000 */
[----:B------:R-:W2:Y:S01]  /*2360*/  SHFL.UP PT, R110, R110, 0x1, RZ ;  /* 0x042000006e6e7989 */ /* 0x000ea200000e00ff */
[----:B------:R-:W-:-:S02]  /*2370*/  FADD.FTZ R131, R13, R13 ;  /* 0x0000000d0d837221 */ /* 0x000fc40000010000 */
[-C--:B------:R-:W-:Y:S01]  /*2380*/  FFMA.FTZ R134, R89, R117.reuse, R134 ;  /* 0x0000007559867223 */ /* 0x080fe20000010086 */
[----:B------:R-:W-:Y:S01]  /*2390*/  @!P0 LDS.128 R24, [R53.X16+0x1d90] ;  /* 0x001d900035188984 */ /* 0x000fe2000000cc00 */
[----:B------:R-:W-:Y:S01]  /*23a0*/  @P3 FADD.FTZ R103, R103, R136 ;  /* 0x0000008867673221 */ /* 0x000fe20000010000 */
[----:B------:R-:W-:Y:S01]  /*23b0*/  ISETP.NE.AND P0, PT, R108, 0x1f, PT ;  /* 0x0000001f6c00780c */ /* 0x000fe20003f05270 */
[----:B------:R-:W-:Y:S02]  /*23c0*/  FFMA.FTZ R132, R88, R117, -R97 ;  /* 0x0000007558847223 */ /* 0x000fe40000010861 */
[C---:B------:R-:W-:Y:S02]  /*23d0*/  FMUL.FTZ R101, R131.reuse, R134 ;  /* 0x0000008683657220 */ /* 0x040fe40000410000 */
[----:B------:R1:W3:Y:S01]  /*23e0*/  SHFL.UP PT, R134, R103, 0x1, RZ ;  /* 0x0420000067867989 */ /* 0x0002e200000e00ff */
[----:B------:R-:W-:Y:S02]  /*23f0*/  FMUL.FTZ R97, R131, R132 ;  /* 0x0000008483617220 */ /* 0x000fe40000410000 */
[----:B------:R-:W-:-:S02]  /*2400*/  FADD.FTZ R141, -R101, R140 ;  /* 0x0000008c658d7221 */ /* 0x000fc40000010100 */
[----:B------:R-:W-:Y:S02]  /*2410*/  FADD.FTZ R139, R97, R138 ;  /* 0x0000008a618b7221 */ /* 0x000fe40000010000 */
[----:B------:R-:W-:Y:S02]  /*2420*/  FMUL.FTZ R138, R104, -R141 ;  /* 0x8000008d688a7220 */ /* 0x000fe40000410000 */
[----:B------:R-:W-:Y:S02]  /*2430*/  FMUL.FTZ R136, R112, -R137 ;  /* 0x8000008970887220 */ /* 0x000fe40000410000 */
[-C--:B------:R-:W-:Y:S02]  /*2440*/  FMUL.FTZ R142, R104, -R139.reuse ;  /* 0x8000008b688e7220 */ /* 0x080fe40000410000 */
[----:B------:R-:W-:Y:S02]  /*2450*/  FFMA.FTZ R140, R102, R139, -R138 ;  /* 0x0000008b668c7223 */ /* 0x000fe4000001088a */
[----:B------:R-:W-:-:S02]  /*2460*/  FMUL.FTZ R132, R112, -R93 ;  /* 0x8000005d70847220 */ /* 0x000fc40000410000 */
[----:B------:R-:W-:Y:S02]  /*2470*/  FFMA.FTZ R139, R106, R93, R136 ;  /* 0x0000005d6a8b7223 */ /* 0x000fe40000010088 */
[CC--:B0-----:R-:W-:Y:S02]  /*2480*/  FMUL.FTZ R93, R135.reuse, R133.reuse ;  /* 0x00000085875d7220 */ /* 0x0c1fe40000410000 */
[-C--:B------:R-:W-:Y:S02]  /*2490*/  FMUL.FTZ R136, R135, R92.reuse ;  /* 0x0000005c87887220 */ /* 0x080fe40000410000 */
[C---:B-1----:R-:W-:Y:S02]  /*24a0*/  FFMA.FTZ R103, R85.reuse, R92, -R93 ;  /* 0x0000005c55677223 */ /* 0x042fe4000001085d */
[----:B------:R-:W-:Y:S02]  /*24b0*/  FFMA.FTZ R135, R85, R133, R136 ;  /* 0x0000008555877223 */ /* 0x000fe40000010088 */
[----:B--2---:R-:W-:-:S02]  /*24c0*/  @P1 FADD.FTZ R92, R110, R103 ;  /* 0x000000676e5c1221 */ /* 0x004fc40000010000 */
[-C--:B------:R-:W-:Y:S02]  /*24d0*/  FMUL.FTZ R85, R89, R130.reuse ;  /* 0x0000008259557220 */ /* 0x080fe40000410000 */
[----:B------:R-:W-:Y:S02]  /*24e0*/  FMUL.FTZ R103, R88, R130 ;  /* 0x0000008258677220 */ /* 0x000fe40000410000 */
[----:B---3--:R-:W-:Y:S02]  /*24f0*/  @P1 FADD.FTZ R133, R134, R135 ;  /* 0x0000008786851221 */ /* 0x008fe40000010000 */
[----:B------:R-:W-:Y:S02]  /*2500*/  FFMA.FTZ R137, R106, R137, -R132 ;  /* 0x000000896a897223 */ /* 0x000fe40000010884 */
[----:B------:R-:W-:Y:S02]  /*2510*/  FADD.FTZ R136, R12, R12 ;  /* 0x0000000c0c887221 */ /* 0x000fe40000010000 */
[----:B------:R-:W-:-:S02]  /*2520*/  FFMA.FTZ R85, R88, R128, -R85 ;  /* 0x0000008058557223 */ /* 0x000fc40000010855 */
[----:B------:R-:W-:Y:S02]  /*2530*/  FFMA.FTZ R135, R89, R128, R103 ;  /* 0x0000008059877223 */ /* 0x000fe40000010067 */
[----:B------:R-:W-:Y:S02]  /*2540*/  FMUL.FTZ R132, R104, -R139 ;  /* 0x8000008b68847220 */ /* 0x000fe40000410000 */
[----:B------:R-:W-:Y:S02]  /*2550*/  FFMA.FTZ R141, R102, R141, R142 ;  /* 0x0000008d668d7223 */ /* 0x000fe4000001008e */
[----:B------:R-:W-:Y:S02]  /*2560*/  FMUL.FTZ R138, R104, -R137 ;  /* 0x80000089688a7220 */ /* 0x000fe40000410000 */
[C---:B------:R-:W-:Y:S02]  /*2570*/  FMUL.FTZ R103, R136.reuse, R85 ;  /* 0x0000005588677220 */ /* 0x040fe40000410000 */
[----:B------:R-:W-:-:S02]  /*2580*/  FMUL.FTZ R110, R136, R135 ;  /* 0x00000087886e7220 */ /* 0x000fc40000410000 */
[C---:B------:R-:W-:Y:S02]  /*2590*/  FFMA.FTZ R93, R102.reuse, R137, -R132 ;  /* 0x00000089665d7223 */ /* 0x040fe40000010884 */
[C---:B------:R-:W-:Y:S02]  /*25a0*/  FMUL.FTZ R137, R91.reuse, R133 ;  /* 0x000000855b897220 */ /* 0x040fe40000410000 */
[----:B------:R-:W-:Y:S02]  /*25b0*/  FMUL.FTZ R91, R91, R92 ;  /* 0x0000005c5b5b7220 */ /* 0x000fe40000410000 */
[----:B------:R-:W-:Y:S02]  /*25c0*/  FFMA.FTZ R132, R102, R139, R138 ;  /* 0x0000008b66847223 */ /* 0x000fe4000001008a */
[----:B------:R-:W-:Y:S02]  /*25d0*/  FADD.FTZ R135, R103, R140 ;  /* 0x0000008c67877221 */ /* 0x000fe40000010000 */
[----:B------:R-:W-:-:S02]  /*25e0*/  FADD.FTZ R134, -R110, R141 ;  /* 0x0000008d6e867221 */ /* 0x000fc40000010100 */
[C---:B------:R-:W-:Y:S02]  /*25f0*/  FFMA.FTZ R92, R90.reuse, R92, -R137 ;  /* 0x0000005c5a5c7223 */ /* 0x040fe40000010889 */
[----:B------:R-:W-:Y:S01]  /*2600*/  FFMA.FTZ R85, R90, R133, R91 ;  /* 0x000000855a557223 */ /* 0x000fe2000001005b */
[----:B------:R0:W1:Y:S04]  /*2610*/  SHFL.DOWN PT, R137, R132, 0x1, 0x1f ;  /* 0x08201f0084897f89 */ /* 0x00006800000e0000 */
[----:B------:R0:W2:Y:S04]  /*2620*/  SHFL.DOWN PT, R133, R93, 0x1, 0x1f ;  /* 0x08201f005d857f89 */ /* 0x0000a800000e0000 */
[----:B------:R0:W3:Y:S04]  /*2630*/  SHFL.DOWN PT, R91, R135, 0x1, 0x1f ;  /* 0x08201f00875b7f89 */ /* 0x0000e800000e0000 */
[----:B------:R0:W4:Y:S01]  /*2640*/  SHFL.DOWN PT, R139, R134, 0x1, 0x1f ;  /* 0x08201f00868b7f89 */ /* 0x00012200000e0000 */
        /* <DEDUP_REMOVED lines=12> */
.L_x_13158:
[----:B------:R-:W-:Y:S05]  /*2710*/  BSYNC B0 ;  /* 0x0000000000007941 */ /* 0x000fea0003800000 */
.L_x_13157:
[----:B------:R-:W-:Y:S01]  /*2720*/  ISETP.GT.U32.AND P0, PT, R108, 0x1d, PT ;  /* 0x0000001d6c00780c */ /* 0x000fe20003f04070 */
[----:B------:R-:W-:Y:S01]  /*2730*/  FADD.FTZ R111, R111, R92 ;  /* 0x0000005c6f6f7221 */ /* 0x000fe20000010000 */
[----:B----4-:R4:W0:Y:S01]  /*2740*/  SHFL.DOWN PT, R139, R93, 0x2, 0x1f ;  /* 0x08401f005d8b7f89 */ /* 0x01082200000e0000 */
[----:B------:R-:W-:Y:S01]  /*2750*/  FADD.FTZ R85, RZ, R85 ;  /* 0x00000055ff557221 */ /* 0x000fe20000010000 */
[----:B------:R-:W-:Y:S01]  /*2760*/  BSSY B0, `(.L_x_13159) ;  /* 0x0000013000007945 */ /* 0x000fe20003800000 */
[C---:B-1----:R-:W-:Y:S01]  /*2770*/  FMUL.FTZ R137, R130.reuse, R111 ;  /* 0x0000006f82897220 */ /* 0x042fe20000410000 */
[----:B------:R4:W1:Y:S01]  /*2780*/  SHFL.DOWN PT, R141, R132, 0x2, 0x1f ;  /* 0x08401f00848d7f89 */ /* 0x00086200000e0000 */
[-C--:B--2---:R-:W-:Y:S02]  /*2790*/  FMUL.FTZ R133, R130, R85.reuse ;  /* 0x0000005582857220 */ /* 0x084fe40000410000 */
[----:B------:R-:W-:Y:S01]  /*27a0*/  FMUL.FTZ R90, R104, R85 ;  /* 0x00000055685a7220 */ /* 0x000fe20000410000 */
[----:B---3--:R4:W2:Y:S04]  /*27b0*/  SHFL.DOWN PT, R91, R135, 0x2, 0x1f ;  /* 0x08401f00875b7f89 */ /* 0x0088a800000e0000 */
[----:B------:R4:W3:Y:S01]  /*27c0*/  SHFL.DOWN PT, R143, R134, 0x2, 0x1f ;  /* 0x08401f00868f7f89 */ /* 0x0008e200000e0000 */
[----:B------:R-:W-:Y:S05]  /*27d0*/  @P0 BRA `(.L_x_13160) ;  /* 0x000000b000000947 */ /* 0x000fea0003800000 */
[C---:B---3--:R-:W-:Y:S02]  /*27e0*/  FMUL.FTZ R130, R132.reuse, R143 ;  /* 0x0000008f84827220 */ /* 0x048fe40000410000 */
[----:B-1----:R-:W-:-:S02]  /*27f0*/  FMUL.FTZ R92, R132, R141 ;  /* 0x0000008d845c7220 */ /* 0x002fc40000410000 */
[CC--:B--2---:R-:W-:Y:S02]  /*2800*/  FMUL.FTZ R138, R132.reuse, R91.reuse ;  /* 0x0000005b848a7220 */ /* 0x0c4fe40000410000 */
[C---:B------:R-:W-:Y:S02]  /*2810*/  FFMA.FTZ R130, R93.reuse, R91, -R130 ;  /* 0x0000005b5d827223 */ /* 0x040fe40000010882 */
[-C--:B0---4-:R-:W-:Y:S02]  /*2820*/  FMUL.FTZ R132, R132, R139.reuse ;  /* 0x0000008b84847220 */ /* 0x091fe40000410000 */
[C---:B------:R-:W-:Y:S02]  /*2830*/  FFMA.FTZ R92, R93.reuse, R139, -R92 ;  /* 0x0000008b5d5c7223 */ /* 0x040fe4000001085c */
[C---:B------:R-:W-:Y:S02]  /*2840*/  FFMA.FTZ R91, R93.reuse, R143, R138 ;  /* 0x0000008f5d5b7223 */ /* 0x040fe4000001008a */
[----:B------:R-:W-:Y:S01]  /*2850*/  FFMA.FTZ R132, R93, R141, R132 ;  /* 0x0000008d5d847223 */ /* 0x000fe20000010084 */
[----:B------:R-:W-:Y:S01]  /*2860*/  MOV R93, R92 ;  /* 0x0000005c005d7202 */ /* 0x000fe20000000f00 */
[----:B------:R-:W-:-:S02]  /*2870*/  FADD.FTZ R135, R135, R130 ;  /* 0x0000008287877221 */ /* 0x000fc40000010000 */
[----:B------:R-:W-:Y:S02]  /*2880*/  FADD.FTZ R134, R134, R91 ;  /* 0x0000005b86867221 */ /* 0x000fe40000010000 */
.L_x_13160:
[----:B------:R-:W-:Y:S05]  /*2890*/  BSYNC B0 ;  /* 0x0000000000007941 */ /* 0x000fea0003800000 */
.L_x_13159:
[----:B------:R-:W-:Y:S01]  /*28a0*/  ISETP.GT.U32.AND P0, PT, R108, 0x1b, PT ;  /* 0x0000001b6c00780c */ /* 0x000fe20003f04070 */
[-C--:B------:R-:W-:Y:S01]  /*28b0*/  FFMA.FTZ R90, R102, R111.reuse, -R90 ;  /* 0x0000006f665a7223 */ /* 0x080fe2000001085a */
[----:B-1----:R1:W4:Y:S01]  /*28c0*/  SHFL.DOWN PT, R141, R93, 0x4, 0x1f ;  /* 0x08801f005d8d7f89 */ /* 0x00232200000e0000 */
[-C--:B--2---:R-:W-:Y:S01]  /*28d0*/  FMUL.FTZ R91, R104, R111.reuse ;  /* 0x0000006f685b7220 */ /* 0x084fe20000410000 */
[----:B------:R-:W-:Y:S01]  /*28e0*/  BSSY B0, `(.L_x_13161) ;  /* 0x0000020000007945 */ /* 0x000fe20003800000 */
[C---:B------:R-:W-:Y:S01]  /*28f0*/  FFMA.FTZ R133, R128.reuse, R111, -R133 ;  /* 0x0000006f80857223 */ /* 0x040fe20000010885 */
[----:B---3--:R1:W2:Y:S01]  /*2900*/  SHFL.DOWN PT, R143, R132, 0x4, 0x1f ;  /* 0x08801f00848f7f89 */ /* 0x0082a200000e0000 */
[-C--:B------:R-:W-:Y:S02]  /*2910*/  FFMA.FTZ R137, R128, R85.reuse, R137 ;  /* 0x0000005580897223 */ /* 0x080fe40000010089 */
[-C--:B------:R-:W-:Y:S01]  /*2920*/  FMUL.FTZ R92, R89, R85.reuse ;  /* 0x00000055595c7220 */ /* 0x080fe20000410000 */
[----:B------:R1:W3:Y:S01]  /*2930*/  SHFL.DOWN PT, R145, R134, 0x4, 0x1f ;  /* 0x08801f0086917f89 */ /* 0x0002e200000e0000 */
[----:B------:R-:W-:-:S02]  /*2940*/  FMUL.FTZ R128, R88, R85 ;  /* 0x0000005558807220 */ /* 0x000fc40000410000 */
[----:B------:R-:W-:Y:S02]  /*2950*/  FADD.FTZ R115, R115, R90 ;  /* 0x0000005a73737221 */ /* 0x000fe40000010000 */
[----:B------:R-:W-:Y:S02]  /*2960*/  FFMA.FTZ R90, R102, R85, R91 ;  /* 0x00000055665a7223 */ /* 0x000fe4000001005b */
[-C--:B------:R-:W-:Y:S02]  /*2970*/  FFMA.FTZ R91, R88, R111.reuse, -R92 ;  /* 0x0000006f585b7223 */ /* 0x080fe4000001085c */
[----:B0-----:R-:W-:Y:S02]  /*2980*/  FFMA.FTZ R139, R89, R111, R128 ;  /* 0x0000006f598b7223 */ /* 0x001fe40000010080 */
[C---:B------:R-:W-:Y:S02]  /*2990*/  FFMA.FTZ R140, -R136.reuse, R137, RZ ;  /* 0x00000089888c7223 */ /* 0x040fe400000101ff */
[----:B------:R-:W-:Y:S01]  /*29a0*/  FADD.FTZ R90, RZ, R90 ;  /* 0x0000005aff5a7221 */ /* 0x000fe20000010000 */
[----:B------:R1:W0:Y:S01]  /*29b0*/  SHFL.DOWN PT, R137, R135, 0x4, 0x1f ;  /* 0x08801f0087897f89 */ /* 0x00022200000e0000 */
[----:B------:R-:W-:-:S02]  /*29c0*/  FFMA.FTZ R138, R136, R133, RZ ;  /* 0x00000085888a7223 */ /* 0x000fc400000100ff */
[C---:B------:R-:W-:Y:S02]  /*29d0*/  FMUL.FTZ R128, R136.reuse, R91 ;  /* 0x0000005b88807220 */ /* 0x040fe40000410000 */
[----:B------:R-:W-:Y:S02]  /*29e0*/  FFMA.FTZ R133, -R136, R139, -RZ ;  /* 0x0000008b88857223 */ /* 0x000fe400000109ff */
[CC--:B------:R-:W-:Y:S02]  /*29f0*/  FMUL.FTZ R136, R126.reuse, R90.reuse ;  /* 0x0000005a7e887220 */ /* 0x0c0fe40000410000 */
[----:B------:R-:W-:Y:S02]  /*2a00*/  FMUL.FTZ R139, R126, R115 ;  /* 0x000000737e8b7220 */ /* 0x000fe40000410000 */
[----:B------:R-:W-:Y:S01]  /*2a10*/  FMUL.FTZ R91, R112, R90 ;  /* 0x0000005a705b7220 */ /* 0x000fe20000410000 */
[----:B------:R-:W-:Y:S05]  /*2a20*/  @P0 BRA `(.L_x_13162) ;  /* 0x000000b000000947 */ /* 0x000fea0003800000 */
[C---:B-1234-:R-:W-:Y:S02]  /*2a30*/  FMUL.FTZ R126, R132.reuse, R145 ;  /* 0x00000091847e7220 */ /* 0x05efe40000410000 */
[----:B------:R-:W-:-:S02]  /*2a40*/  FMUL.FTZ R92, R132, R143 ;  /* 0x0000008f845c7220 */ /* 0x000fc40000410000 */
[CC--:B0-----:R-:W-:Y:S02]  /*2a50*/  FMUL.FTZ R130, R132.reuse, R137.reuse ;  /* 0x0000008984827220 */ /* 0x0c1fe40000410000 */
        /* <DEDUP_REMOVED lines=8> */
.L_x_13162:
[----:B-1234-:R-:W-:Y:S05]  /*2ae0*/  BSYNC B0 ;  /* 0x0000000000007941 */ /* 0x01efea0003800000 */
.L_x_13161:
[----:B------:R-:W-:Y:S01]  /*2af0*/  ISETP.GT.U32.AND P0, PT, R108, 0x17, PT ;  /* 0x000000176c00780c */ /* 0x000fe20003f04070 */
[-C--:B------:R-:W-:Y:S01]  /*2b00*/  FFMA.FTZ R92, R106, R115.reuse, -R91 ;  /* 0x000000736a5c7223 */ /* 0x080fe2000001085b */
[----:B------:R1:W2:Y:S01]  /*2b10*/  SHFL.DOWN PT, R141, R132, 0x8, 0x1f ;  /* 0x09001f00848d7f89 */ /* 0x0002a200000e0000 */
[C---:B------:R-:W-:Y:S01]  /*2b20*/  FFMA.FTZ R136, R117.reuse, R115, -R136 ;  /* 0x0000007375887223 */ /* 0x040fe20000010888 */
[----:B------:R-:W-:Y:S01]  /*2b30*/  BSSY B0, `(.L_x_13163) ;  /* 0x0000015000007945 */ /* 0x000fe20003800000 */
[----:B------:R-:W-:Y:S01]  /*2b40*/  FFMA.FTZ R139, R117, R90, R139 ;  /* 0x0000005a758b7223 */ /* 0x000fe2000001008b */
[----:B------:R1:W3:Y:S01]  /*2b50*/  SHFL.DOWN PT, R91, R135, 0x8, 0x1f ;  /* 0x09001f00875b7f89 */ /* 0x0002e200000e0000 */
[----:B------:R-:W-:Y:S01]  /*2b60*/  FADD.FTZ R117, R129, R92 ;  /* 0x0000005c81757221 */ /* 0x000fe20000010000 */
[----:B------:R-:W-:Y:S01]  /*2b70*/  ISETP.GT.U32.AND P1, PT, R108, 0xf, PT ;  /* 0x0000000f6c00780c */ /* 0x000fe20003f24070 */
[C---:B0-----:R-:W-:Y:S01]  /*2b80*/  FFMA.FTZ R137, R131.reuse, R136, R138 ;  /* 0x0000008883897223 */ /* 0x041fe2000001008a */
[----:B------:R1:W0:Y:S01]  /*2b90*/  SHFL.DOWN PT, R129, R93, 0x8, 0x1f ;  /* 0x09001f005d817f89 */ /* 0x00022200000e0000 */
[----:B------:R-:W-:-:S03]  /*2ba0*/  FFMA.FTZ R139, -R131, R139, R140 ;  /* 0x0000008b838b7223 */ /* 0x000fc6000001018c */
[----:B------:R1:W4:Y:S01]  /*2bb0*/  SHFL.DOWN PT, R143, R134, 0x8, 0x1f ;  /* 0x09001f00868f7f89 */ /* 0x00032200000e0000 */
[----:B------:R-:W-:Y:S05]  /*2bc0*/  @P0 BRA `(.L_x_13164) ;  /* 0x000000b000000947 */ /* 0x000fea0003800000 */
        /* <DEDUP_REMOVED lines=11> */
.L_x_13164:
[----:B------:R-:W-:Y:S05]  /*2c80*/  BSYNC B0 ;  /* 0x0000000000007941 */ /* 0x000fea0003800000 */
.L_x_13163:
[----:B--2---:R2:W1:Y:S01]  /*2c90*/  SHFL.DOWN PT, R141, R93, 0x10, 0x1f ;  /* 0x0a001f005d8d7f89 */ /* 0x00446200000e0000 */
[----:B------:R-:W-:Y:S01]  /*2ca0*/  BSSY B0, `(.L_x_13165) ;  /* 0x0000013000007945 */ /* 0x000fe20003800000 */
[----:B---3--:R-:W-:Y:S02]  /*2cb0*/  FMUL.FTZ R91, R112, R115 ;  /* 0x00000073705b7220 */ /* 0x008fe40000410000 */
[----:B----4-:R2:W3:Y:S01]  /*2cc0*/  SHFL.DOWN PT, R143, R132, 0x10, 0x1f ;  /* 0x0a001f00848f7f89 */ /* 0x0104e200000e0000 */
[----:B------:R-:W-:-:S02]  /*2cd0*/  FMUL.FTZ R136, R89, R90 ;  /* 0x0000005a59887220 */ /* 0x000fc40000410000 */
[----:B------:R-:W-:Y:S01]  /*2ce0*/  FMUL.FTZ R138, R88, R90 ;  /* 0x0000005a588a7220 */ /* 0x000fe20000410000 */
[----:B0-----:R2:W0:Y:S04]  /*2cf0*/  SHFL.DOWN PT, R129, R135, 0x10, 0x1f ;  /* 0x0a001f0087817f89 */ /* 0x00142800000e0000 */
[----:B------:R2:W4:Y:S01]  /*2d00*/  SHFL.DOWN PT, R145, R134, 0x10, 0x1f ;  /* 0x0a001f0086917f89 */ /* 0x00052200000e0000 */
[----:B------:R-:W-:Y:S05]  /*2d10*/  @P1 BRA `(.L_x_13166) ;  /* 0x000000b000001947 */ /* 0x000fea0003800000 */
[C---:B----4-:R-:W-:Y:S02]  /*2d20*/  FMUL.FTZ R126, R132.reuse, R145 ;  /* 0x00000091847e7220 */ /* 0x050fe40000410000 */
[C---:B---3--:R-:W-:Y:S02]  /*2d30*/  FMUL.FTZ R92, R132.reuse, R143 ;  /* 0x0000008f845c7220 */ /* 0x048fe40000410000 */
[----:B0-----:R-:W-:-:S02]  /*2d40*/  FMUL.FTZ R130, R132, R129 ;  /* 0x0000008184827220 */ /* 0x001fc40000410000 */
        /* <DEDUP_REMOVED lines=8> */
.L_x_13166:
[----:B------:R-:W-:Y:S05]  /*2dd0*/  BSYNC B0 ;  /* 0x0000000000007941 */ /* 0x000fea0003800000 */
.L_x_13165:
[----:B------:R-:W-:Y:S01]  /*2de0*/  FFMA.FTZ R91, R106, R90, R91 ;  /* 0x0000005a6a5b7223 */ /* 0x000fe2000001005b */
[----:B-1----:R-:W-:Y:S01]  /*2df0*/  SHFL.DOWN PT, R141, R132, 0x1, 0x1f ;  /* 0x08201f00848d7f89 */ /* 0x002fe200000e0000 */
[----:B------:R-:W-:Y:S01]  /*2e00*/  FFMA.FTZ R136, R88, R115, -R136 ;  /* 0x0000007358887223 */ /* 0x000fe20000010888 */
[----:B------:R-:W-:Y:S01]  /*2e10*/  ISETP.NE.AND P0, PT, R75, RZ, PT ;  /* 0x000000ff4b00720c */ /* 0x000fe20003f05270 */
[----:B------:R-:W-:Y:S01]  /*2e20*/  FADD.FTZ R91, RZ, R91 ;  /* 0x0000005bff5b7221 */ /* 0x000fe20000010000 */
[----:B------:R-:W1:Y:S01]  /*2e30*/  SHFL.IDX PT, R126, R27, RZ, 0x1f ;  /* 0x00001fff1b7e7589 */ /* 0x000e6200000e0000 */
[----:B0-----:R-:W-:Y:S01]  /*2e40*/  FMUL.FTZ R129, R131, R136 ;  /* 0x0000008883817220 */ /* 0x001fe20000410000 */
[----:B------:R-:W-:Y:S01]  /*2e50*/  BSSY B0, `(.L_x_13167) ;  /* 0x000009e000007945 */ /* 0x000fe20003800000 */
[-C--:B------:R-:W-:Y:S01]  /*2e60*/  FMUL.FTZ R92, R116, R91.reuse ;  /* 0x0000005b745c7220 */ /* 0x080fe20000410000 */
[----:B------:R-:W0:Y:S01]  /*2e70*/  SHFL.IDX PT, R130, R26, RZ, 0x1f ;  /* 0x00001fff1a827589 */ /* 0x000e2200000e0000 */
[----:B------:R-:W-:-:S02]  /*2e80*/  FMUL.FTZ R136, R122, R91 ;  /* 0x0000005b7a887220 */ /* 0x000fc40000410000 */
[-C--:B------:R-:W-:Y:S01]  /*2e90*/  FMUL.FTZ R122, R122, R117.reuse ;  /* 0x000000757a7a7220 */ /* 0x080fe20000410000 */
[----:B------:R-:W5:Y:S01]  /*2ea0*/  SHFL.DOWN PT, R140, R93, 0x1, 0x1f ;  /* 0x08201f005d8c7f89 */ /* 0x000f6200000e0000 */
[----:B------:R-:W-:Y:S02]  /*2eb0*/  FFMA.FTZ R92, R114, R117, -R92 ;  /* 0x00000075725c7223 */ /* 0x000fe4000001085c */
[----:B------:R-:W-:Y:S01]  /*2ec0*/  FFMA.FTZ R138, R89, R115, R138 ;  /* 0x00000073598a7223 */ /* 0x000fe2000001008a */
[----:B------:R-:W2:Y:S01]  /*2ed0*/  SHFL.DOWN PT, R144, R134, 0x1, 0x1f ;  /* 0x08201f0086907f89 */ /* 0x000ea200000e0000 */
[C---:B------:R-:W-:Y:S02]  /*2ee0*/  FFMA.FTZ R136, R120.reuse, R117, -R136 ;  /* 0x0000007578887223 */ /* 0x040fe40000010888 */
[----:B------:R-:W-:Y:S01]  /*2ef0*/  FFMA.FTZ R122, R120, R91, R122 ;  /* 0x0000005b787a7223 */ /* 0x000fe2000001007a */
[----:B------:R-:W4:Y:S01]  /*2f00*/  SHFL.DOWN PT, R142, R135, 0x1, 0x1f ;  /* 0x08201f00878e7f89 */ /* 0x000f2200000e0000 */
[----:B------:R-:W-:-:S02]  /*2f10*/  FADD.FTZ R120, R127, R92 ;  /* 0x0000005c7f787221 */ /* 0x000fc40000010000 */
[----:B------:R-:W-:Y:S01]  /*2f20*/  FMUL.FTZ R92, R116, R117 ;  /* 0x00000075745c7220 */ /* 0x000fe20000410000 */
[----:B--2---:R-:W2:Y:S01]  /*2f30*/  SHFL.IDX PT, R132, R132, RZ, 0x1f ;  /* 0x00001fff84847589 */ /* 0x004ea200000e0000 */
[----:B------:R-:W-:Y:S02]  /*2f40*/  FFMA.FTZ R131, -R131, R138, -RZ ;  /* 0x0000008a83837223 */ /* 0x000fe400000109ff */
[-C--:B------:R-:W-:Y:S01]  /*2f50*/  FMUL.FTZ R127, R89, R91.reuse ;  /* 0x0000005b597f7220 */ /* 0x080fe20000410000 */
[----:B------:R-:W-:Y:S01]  /*2f60*/  SHFL.IDX PT, R135, R135, RZ, 0x1f ;  /* 0x00001fff87877589 */ /* 0x000fe200000e0000 */
[-C--:B------:R-:W-:Y:S02]  /*2f70*/  FMUL.FTZ R138, R88, R91.reuse ;  /* 0x0000005b588a7220 */ /* 0x080fe40000410000 */
[----:B------:R-:W-:Y:S01]  /*2f80*/  FFMA.FTZ R92, R114, R91, R92 ;  /* 0x0000005b725c7223 */ /* 0x000fe2000001005c */
[----:B------:R-:W-:Y:S01]  /*2f90*/  SHFL.IDX PT, R134, R134, RZ, 0x1f ;  /* 0x00001fff86867589 */ /* 0x000fe200000e0000 */
[----:B------:R-:W-:-:S02]  /*2fa0*/  FFMA.FTZ R127, R88, R117, -R127 ;  /* 0x00000075587f7223 */ /* 0x000fc4000001087f */
[----:B---3--:R-:W-:Y:S02]  /*2fb0*/  FFMA.FTZ R143, R89, R117, R138 ;  /* 0x00000075598f7223 */ /* 0x008fe4000001008a */
[----:B------:R-:W-:Y:S02]  /*2fc0*/  FADD.FTZ R92, RZ, R92 ;  /* 0x0000005cff5c7221 */ /* 0x000fe40000010000 */
[C---:B------:R-:W-:Y:S02]  /*2fd0*/  FFMA.FTZ R136, R124.reuse, R136, R137 ;  /* 0x000000887c887223 */ /* 0x040fe40000010089 */
[C---:B------:R-:W-:Y:S02]  /*2fe0*/  FFMA.FTZ R122, -R124.reuse, R122, R139 ;  /* 0x0000007a7c7a7223 */ /* 0x040fe4000001018b */
[----:B-1----:R-:W-:Y:S02]  /*2ff0*/  @P2 FMUL.FTZ R139, R141, R126 ;  /* 0x0000007e8d8b2220 */ /* 0x002fe40000410000 */
[----:B------:R-:W-:-:S02]  /*3000*/  FMUL.FTZ R137, R124, R127 ;  /* 0x0000007f7c897220 */ /* 0x000fc40000410000 */
[----:B0-----:R-:W-:Y:S02]  /*3010*/  @P2 FMUL.FTZ R141, R141, R130 ;  /* 0x000000828d8d2220 */ /* 0x001fe40000410000 */
[----:B------:R-:W-:Y:S02]  /*3020*/  FFMA.FTZ R127, -R124, R143, -RZ ;  /* 0x0000008f7c7f7223 */ /* 0x000fe400000109ff */
[C---:B------:R-:W-:Y:S02]  /*3030*/  FMUL.FTZ R124, R123.reuse, R92 ;  /* 0x0000005c7b7c7220 */ /* 0x040fe40000410000 */
[C---:B-----5:R-:W-:Y:S02]  /*3040*/  @P2 FFMA.FTZ R141, R140.reuse, R126, R141 ;  /* 0x0000007e8c8d2223 */ /* 0x060fe4000001008d */
[----:B------:R-:W-:Y:S02]  /*3050*/  @P2 FFMA.FTZ R139, R140, R130, -R139 ;  /* 0x000000828c8b2223 */ /* 0x000fe4000001088b */
[----:B------:R-:W-:-:S02]  /*3060*/  FMUL.FTZ R138, R123, R120 ;  /* 0x000000787b8a7220 */ /* 0x000fc40000410000 */
[C---:B------:R-:W-:Y:S02]  /*3070*/  FFMA.FTZ R123, R121.reuse, R120, -R124 ;  /* 0x00000078797b7223 */ /* 0x040fe4000001087c */
[----:B------:R0:W1:Y:S01]  /*3080*/  SHFL.IDX PT, R124, R93, RZ, 0x1f ;  /* 0x00001fff5d7c7589 */ /* 0x00006200000e0000 */
[----:B------:R-:W-:Y:S02]  /*3090*/  @P2 FADD.FTZ R126, R144, R141 ;  /* 0x0000008d907e2221 */ /* 0x000fe40000010000 */
[----:B----4-:R-:W-:Y:S02]  /*30a0*/  @P2 FADD.FTZ R130, R142, R139 ;  /* 0x0000008b8e822221 */ /* 0x010fe40000010000 */
[----:B------:R-:W-:Y:S02]  /*30b0*/  FFMA.FTZ R141, R121, R92, R138 ;  /* 0x0000005c798d7223 */ /* 0x000fe4000001008a */
[-C--:B------:R-:W-:Y:S02]  /*30c0*/  FMUL.FTZ R121, R126, -R87.reuse ;  /* 0x800000577e797220 */ /* 0x080fe40000410000 */
[----:B------:R-:W-:-:S02]  /*30d0*/  FMUL.FTZ R87, R130, -R87 ;  /* 0x8000005782577220 */ /* 0x000fc40000410000 */
[-C--:B------:R-:W-:Y:S02]  /*30e0*/  FMUL.FTZ R139, R89, R92.reuse ;  /* 0x0000005c598b7220 */ /* 0x080fe40000410000 */
[----:B------:R-:W-:Y:S02]  /*30f0*/  FMUL.FTZ R138, R88, R92 ;  /* 0x0000005c588a7220 */ /* 0x000fe40000410000 */
[-C--:B------:R-:W-:Y:S02]  /*3100*/  FFMA.FTZ R130, R130, R86.reuse, -R121 ;  /* 0x0000005682827223 */ /* 0x080fe40000010879 */
[----:B------:R-:W-:Y:S02]  /*3110*/  FFMA.FTZ R126, R126, R86, R87 ;  /* 0x000000567e7e7223 */ /* 0x000fe40000010057 */
[----:B------:R-:W-:Y:S02]  /*3120*/  FMUL.FTZ R87, R118, R123 ;  /* 0x0000007b76577220 */ /* 0x000fe40000410000 */
[----:B------:R-:W-:-:S02]  /*3130*/  FFMA.FTZ R121, R88, R120, -R139 ;  /* 0x0000007858797223 */ /* 0x000fc4000001088b */
[----:B------:R-:W-:Y:S02]  /*3140*/  FFMA.FTZ R89, R89, R120, R138 ;  /* 0x0000007859597223 */ /* 0x000fe4000001008a */
[----:B------:R-:W-:Y:S02]  /*3150*/  FADD.FTZ R86, R125, R130 ;  /* 0x000000827d567221 */ /* 0x000fe40000010000 */
[----:B------:R-:W-:Y:S02]  /*3160*/  FADD.FTZ R88, R136, R87 ;  /* 0x0000005788587221 */ /* 0x000fe40000010000 */
[C---:B------:R-:W-:Y:S02]  /*3170*/  FMUL.FTZ R141, R118.reuse, R141 ;  /* 0x0000008d768d7220 */ /* 0x040fe40000410000 */
[C---:B------:R-:W-:Y:S02]  /*3180*/  FMUL.FTZ R121, R118.reuse, R121 ;  /* 0x0000007976797220 */ /* 0x040fe40000410000 */
[----:B------:R-:W-:-:S02]  /*3190*/  FFMA.FTZ R123, -R118, R89, -RZ ;  /* 0x00000059767b7223 */ /* 0x000fc400000109ff */
[----:B------:R-:W-:Y:S02]  /*31a0*/  FADD.FTZ R87, -R119, R126 ;  /* 0x0000007e77577221 */ /* 0x000fe40000010100 */
[----:B------:R-:W-:Y:S02]  /*31b0*/  FMUL.FTZ R118, R116, -R86 ;  /* 0x8000005674767220 */ /* 0x000fe40000410000 */
[----:B--2---:R-:W-:Y:S02]  /*31c0*/  FMUL.FTZ R89, R132, R27 ;  /* 0x0000001b84597220 */ /* 0x004fe40000410000 */
[-C--:B------:R-:W-:Y:S02]  /*31d0*/  FMUL.FTZ R125, R116, -R87.reuse ;  /* 0x80000057747d7220 */ /* 0x080fe40000410000 */
[----:B------:R-:W-:Y:S02]  /*31e0*/  FFMA.FTZ R118, R114, R87, R118 ;  /* 0x0000005772767223 */ /* 0x000fe40000010076 */
[----:B0-----:R-:W-:-:S02]  /*31f0*/  FMUL.FTZ R93, R132, R26 ;  /* 0x0000001a845d7220 */ /* 0x001fc40000410000 */
[----:B-1----:R-:W-:Y:S02]  /*3200*/  FFMA.FTZ R26, R124, R26, -R89 ;  /* 0x0000001a7c1a7223 */ /* 0x002fe40000010859 */
[----:B------:R-:W-:Y:S02]  /*3210*/  FFMA.FTZ R114, R114, R86, -R125 ;  /* 0x0000005672727223 */ /* 0x000fe4000001087d */
[----:B------:R-:W-:Y:S02]  /*3220*/  FADD.FTZ R89, -R113, R118 ;  /* 0x0000007671597221 */ /* 0x000fe40000010100 */
[----:B------:R-:W-:Y:S02]  /*3230*/  FFMA.FTZ R119, R124, R27, R93 ;  /* 0x0000001b7c777223 */ /* 0x000fe4000001005d */
        /* <DEDUP_REMOVED lines=8> */
[----:B------:R-:W-:Y:S02]  /*32c0*/  FMUL.FTZ R106, R104, -R97 ;  /* 0x80000061686a7220 */ /* 0x000fe40000410000 */
[-C--:B------:R-:W-:Y:S02]  /*32d0*/  FMUL.FTZ R132, R132, R24.reuse ;  /* 0x0000001884847220 */ /* 0x080fe40000410000 */
[----:B------:R-:W-:Y:S01]  /*32e0*/  FFMA.FTZ R24, R124, R24, -R27 ;  /* 0x000000187c187223 */ /* 0x000fe2000001081b */
[----:B------:R-:W-:Y:S01]  /*32f0*/  P2R R27, PR, RZ, 0x1 ;  /* 0x00000001ff1b7803 */ /* 0x000fe20000000000 */
[-C--:B------:R-:W-:Y:S02]  /*3300*/  FMUL.FTZ R104, R104, -R101.reuse ;  /* 0x8000006568687220 */ /* 0x080fe40000410000 */
[----:B------:R-:W-:Y:S02]  /*3310*/  FFMA.FTZ R113, R102, R101, R106 ;  /* 0x0000006566717223 */ /* 0x000fe4000001006a */
[----:B------:R-:W-:-:S02]  /*3320*/  FFMA.FTZ R25, R124, R25, R132 ;  /* 0x000000197c197223 */ /* 0x000fc40000010084 */
[----:B------:R-:W-:Y:S02]  /*3330*/  FADD.FTZ R26, R135, R26 ;  /* 0x0000001a871a7221 */ /* 0x000fe40000010000 */
[----:B------:R-:W-:Y:S01]  /*3340*/  FADD.FTZ R27, R134, R119 ;  /* 0x00000077861b7221 */ /* 0x000fe20000010000 */
[----:B------:R-:W-:Y:S01]  /*3350*/  LEA.HI.SX32 R119, R109, R109, 0x1b ;  /* 0x0000006d6d777211 */ /* 0x000fe200078fdaff */
[----:B------:R-:W-:Y:S02]  /*3360*/  FFMA.FTZ R104, R102, R97, -R104 ;  /* 0x0000006166687223 */ /* 0x000fe40000010868 */
[----:B------:R-:W-:Y:S01]  /*3370*/  FADD.FTZ R110, -R110, R113 ;  /* 0x000000716e6e7221 */ /* 0x000fe20000010100 */
[----:B------:R0:W-:Y:S01]  /*3380*/  @!P0 STS.128 [R53.X16+0x1d90], R24 ;  /* 0x001d901835008388 */ /* 0x0001e2000000cc00 */
[----:B------:R-:W-:Y:S02]  /*3390*/  FADD.FTZ R103, R103, R104 ;  /* 0x0000006867677221 */ /* 0x000fe40000010000 */
[----:B------:R-:W-:Y:S01]  /*33a0*/  FFMA.FTZ R115, R5, -R96, R115 ;  /* 0x8000006005737223 */ /* 0x000fe20000010073 */
[----:B------:R-:W-:Y:S01]  /*33b0*/  STS [R119.X4+0x420], R128 ;  /* 0x0004208077007388 */ /* 0x000fe20000004800 */
[----:B------:R-:W-:-:S02]  /*33c0*/  FFMA.FTZ R111, R4, -R95, R111 ;  /* 0x8000005f046f7223 */ /* 0x000fc4000001006f */
[----:B------:R-:W-:Y:S01]  /*33d0*/  FMUL.FTZ R102, R95, R103 ;  /* 0x000000675f667220 */ /* 0x000fe20000410000 */
[----:B------:R-:W-:Y:S01]  /*33e0*/  STS [R62.X4+0x424], R133 ;  /* 0x000424853e007388 */ /* 0x000fe20000004800 */
[----:B------:R-:W-:Y:S02]  /*33f0*/  FFMA.FTZ R113, R7, -R100, R120 ;  /* 0x8000006407717223 */ /* 0x000fe40000010078 */
[----:B------:R-:W-:Y:S01]  /*3400*/  FADD.FTZ R99, R122, -R141 ;  /* 0x8000008d7a637221 */ /* 0x000fe20000010000 */
[----:B------:R-:W-:Y:S01]  /*3410*/  STS [R62.X4+0x428], R129 ;  /* 0x000428813e007388 */ /* 0x000fe20000004800 */
[----:B0-----:R-:W-:-:S03]  /*3420*/  FMUL.FTZ R24, R95, R110 ;  /* 0x0000006e5f187220 */ /* 0x001fc60000410000 */
[----:B------:R-:W-:Y:S01]  /*3430*/  STS [R62.X4+0x42c], R131 ;  /* 0x00042c833e007388 */ /* 0x000fe20000004800 */
[C---:B------:R-:W-:Y:S02]  /*3440*/  FMUL.FTZ R27, R96.reuse, R101 ;  /* 0x00000065601b7220 */ /* 0x040fe40000410000 */
[----:B------:R-:W-:Y:S01]  /*3450*/  FMUL.FTZ R96, R96, R97 ;  /* 0x0000006160607220 */ /* 0x000fe20000410000 */
[----:B------:R-:W-:Y:S01]  /*3460*/  STS [R62.X4+0x430], R137 ;  /* 0x000430893e007388 */ /* 0x000fe20000004800 */
[----:B------:R-:W-:Y:S02]  /*3470*/  FMUL.FTZ R25, R85, R24 ;  /* 0x0000001855197220 */ /* 0x000fe40000410000 */
[C---:B------:R-:W-:Y:S01]  /*3480*/  FMUL.FTZ R106, R90.reuse, R96 ;  /* 0x000000605a6a7220 */ /* 0x040fe20000410000 */
[----:B------:R-:W-:Y:S01]  /*3490*/  STS [R62.X4+0x434], R127 ;  /* 0x0004347f3e007388 */ /* 0x000fe20000004800 */
[----:B------:R-:W-:Y:S02]  /*34a0*/  FMUL.FTZ R26, R90, R27 ;  /* 0x0000001b5a1a7220 */ /* 0x000fe40000410000 */
[----:B------:R-:W-:Y:S01]  /*34b0*/  FFMA.FTZ R25, R102, R111, R25 ;  /* 0x0000006f66197223 */ /* 0x000fe20000010019 */
[----:B------:R-:W-:Y:S01]  /*34c0*/  STS [R62.X4+0x438], R121 ;  /* 0x000438793e007388 */ /* 0x000fe20000004800 */
[----:B------:R-:W-:Y:S01]  /*34d0*/  FFMA.FTZ R27, R115, R27, -R106 ;  /* 0x0000001b731b7223 */ /* 0x000fe2000001086a */
[----:B------:R-:W-:Y:S01]  /*34e0*/  LEA R106, R52, -R75, 0x1 ;  /* 0x8000004b346a7211 */ /* 0x000fe200078e08ff */
[----:B------:R-:W-:Y:S01]  /*34f0*/  FFMA.FTZ R104, R96, R115, R26 ;  /* 0x0000007360687223 */ /* 0x000fe2000001001a */
[----:B------:R0:W-:Y:S01]  /*3500*/  STS [R62.X4+0x43c], R123 ;  /* 0x00043c7b3e007388 */ /* 0x0001e20000004800 */
[----:B------:R-:W-:-:S03]  /*3510*/  FADD.FTZ R25, RZ, R25 ;  /* 0x00000019ff197221 */ /* 0x000fc60000010000 */
[----:B------:R-:W-:Y:S01]  /*3520*/  BAR.SYNC.DEFER_BLOCKING 0x0 ;  /* 0x0000000000007b1d */ /* 0x000fe20000010000 */
[----:B------:R-:W-:Y:S01]  /*3530*/  FMUL.FTZ R26, R85, R102 ;  /* 0x00000066551a7220 */ /* 0x000fe20000410000 */
[----:B------:R-:W-:Y:S01]  /*3540*/  ISETP.GE.AND P0, PT, R106, 0x1, PT ;  /* 0x000000016a00780c */ /* 0x000fe20003f06270 */
[----:B------:R-:W-:Y:S02]  /*3550*/  FMUL.FTZ R95, R98, R93 ;  /* 0x0000005d625f7220 */ /* 0x000fe40000410000 */
[----:B------:R-:W-:Y:S02]  /*3560*/  FADD.FTZ R25, R25, R104 ;  /* 0x0000006819197221 */ /* 0x000fe40000010000 */
[----:B------:R-:W-:Y:S02]  /*3570*/  FFMA.FTZ R26, R111, R24, -R26 ;  /* 0x000000186f1a7223 */ /* 0x000fe4000001081a */
[----:B------:R-:W-:Y:S02]  /*3580*/  FFMA.FTZ R104, R6, -R98, R117 ;  /* 0x8000006206687223 */ /* 0x000fe40000010075 */
[----:B------:R-:W-:-:S02]  /*3590*/  FMUL.FTZ R24, R98, R89 ;  /* 0x0000005962187220 */ /* 0x000fc40000410000 */
[C---:B------:R-:W-:Y:S02]  /*35a0*/  FMUL.FTZ R117, R91.reuse, R95 ;  /* 0x0000005f5b757220 */ /* 0x040fe40000410000 */
[----:B------:R-:W-:Y:S02]  /*35b0*/  FMUL.FTZ R98, R100, R86 ;  /* 0x0000005664627220 */ /* 0x000fe40000410000 */
[-C--:B------:R-:W-:Y:S02]  /*35c0*/  FFMA.FTZ R117, R104, R24.reuse, -R117 ;  /* 0x0000001868757223 */ /* 0x080fe40000010875 */
[----:B------:R-:W-:Y:S02]  /*35d0*/  FADD.FTZ R26, RZ, R26 ;  /* 0x0000001aff1a7221 */ /* 0x000fe40000010000 */
[----:B------:R-:W-:Y:S02]  /*35e0*/  FMUL.FTZ R24, R91, R24 ;  /* 0x000000185b187220 */ /* 0x000fe40000410000 */
[----:B------:R-:W-:-:S02]  /*35f0*/  FMUL.FTZ R100, R100, R87 ;  /* 0x0000005764647220 */ /* 0x000fc40000410000 */
[----:B------:R-:W-:Y:S02]  /*3600*/  FADD.FTZ R26, R26, R27 ;  /* 0x0000001b1a1a7221 */ /* 0x000fe40000010000 */
[C---:B------:R-:W-:Y:S02]  /*3610*/  FMUL.FTZ R112, R92.reuse, R98 ;  /* 0x000000625c707220 */ /* 0x040fe40000410000 */
[----:B------:R-:W-:Y:S02]  /*3620*/  FFMA.FTZ R24, R95, R104, R24 ;  /* 0x000000685f187223 */ /* 0x000fe40000010018 */
[-C--:B------:R-:W-:Y:S02]  /*3630*/  FMUL.FTZ R27, R92, R100.reuse ;  /* 0x000000645c1b7220 */ /* 0x080fe40000410000 */
[----:B------:R-:W-:Y:S02]  /*3640*/  FFMA.FTZ R125, R113, R100, -R112 ;  /* 0x00000064717d7223 */ /* 0x000fe40000010870 */
[----:B------:R-:W-:-:S02]  /*3650*/  FADD.FTZ R114, R25, R24 ;  /* 0x0000001819727221 */ /* 0x000fc40000010000 */
[----:B------:R-:W-:Y:S02]  /*3660*/  FADD.FTZ R116, R26, R117 ;  /* 0x000000751a747221 */ /* 0x000fe40000010000 */
[----:B0-----:R-:W-:Y:S01]  /*3670*/  FFMA.FTZ R123, R98, R113, R27 ;  /* 0x00000071627b7223 */ /* 0x001fe2000001001b */
[----:B------:R-:W-:Y:S05]  /*3680*/  @!P0 BRA `(.L_x_13168) ;  /* 0x000001a000008947 */ /* 0x000fea0003800000 */
[-C--:B------:R-:W-:Y:S01]  /*3690*/  LEA.HI.SX32 R112, R75, R75.reuse, 0x1b ;  /* 0x0000004b4b707211 */ /* 0x080fe200078fdaff */
[----:B------:R-:W-:Y:S01]  /*36a0*/  IMAD R25, R105, c[0x0][0x2c0], RZ ;  /* 0x0000b00069197a24 */ /* 0x000fe200078e02ff */
[----:B------:R-:W-:Y:S01]  /*36b0*/  ULDC.64 UR4, c[0x0][0x2b8] ;  /* 0x0000ae0000047ab9 */ /* 0x000fe20000000a00 */
[----:B------:R-:W-:Y:S01]  /*36c0*/  IADD3 R100, R107, -0x1, RZ ;  /* 0xffffffff6b647810 */ /* 0x000fe20007ffe0ff */
[----:B------:R-:W-:Y:S01]  /*36d0*/  IMAD.WIDE.U32 R26, R76, c[0x0][0x2c0], RZ ;  /* 0x0000b0004c1a7a25 */ /* 0x000fe200078e00ff */
[----:B------:R-:W0:Y:S01]  /*36e0*/  LDS R117, [R112.X4+0x420] ;  /* 0x0004200070757984 */ /* 0x000e220000004800 */
[----:B------:R-:W-:Y:S01]  /*36f0*/  USHF.R.U32.HI UR8, URZ, 0x1, UR5 ;  /* 0x000000013f087899 */ /* 0x000fe20008011605 */
[----:B------:R-:W-:Y:S01]  /*3700*/  SHF.L.U32 R100, R100, 0x8, RZ ;  /* 0x0000000864647819 */ /* 0x000fe200000006ff */
[----:B------:R-:W-:Y:S01]  /*3710*/  IMAD R25, R76, c[0x0][0x2c4], R25 ;  /* 0x0000b1004c197a24 */ /* 0x000fe200078e0219 */
[----:B------:R-:W-:Y:S01]  /*3720*/  USHF.R.U64 UR4, UR4, 0x1, UR5 ;  /* 0x0000000104047899 */ /* 0x000fe20008001205 */
[----:B------:R-:W-:Y:S01]  /*3730*/  IMAD R94, R94, c[0x0][0x2d0], RZ ;  /* 0x0000b4005e5e7a24 */ /* 0x000fe200078e02ff */
[----:B------:R-:W-:-:S02]  /*3740*/  IADD3 R24, P0, R100, R75, RZ ;  /* 0x0000004b64187210 */ /* 0x000fc40007f1e0ff */
[----:B------:R-:W-:Y:S01]  /*3750*/  IADD3 R27, R25, R27, RZ ;  /* 0x0000001b191b7210 */ /* 0x000fe20007ffe0ff */
[----:B------:R-:W-:Y:S02]  /*3760*/  IMAD R25, R80, UR8, RZ ;  /* 0x0000000850197c24 */ /* 0x000fe4000f8e02ff */
[----:B------:R-:W-:Y:S02]  /*3770*/  IMAD R121, R53, c[0x0][0x2d4], R94 ;  /* 0x0000b50035797a24 */ /* 0x000fe400078e025e */
[----:B------:R-:W-:Y:S01]  /*3780*/  IMAD R119, R78, UR4, R25 ;  /* 0x000000044e777c24 */ /* 0x000fe2000f8e0219 */
[----:B------:R-:W-:Y:S01]  /*3790*/  LEA.HI.X.SX32 R25, R100, RZ, 0x1, P0 ;  /* 0x000000ff64197211 */ /* 0x000fe200000f0eff */
        /* <DEDUP_REMOVED lines=9> */
.L_x_13168:
[----:B------:R-:W-:Y:S05]  /*3830*/  BSYNC B0 ;  /* 0x0000000000007941 */ /* 0x000fea0003800000 */
.L_x_13167:
[----:B------:R-:W-:Y:S01]  /*3840*/  IADD3 R24, R75, 0x20, RZ ;  /* 0x000000204b187810 */ /* 0x000fe20007ffe0ff */
[----:B------:R-:W-:Y:S01]  /*3850*/  BSSY B0, `(.L_x_13169) ;  /* 0x0000017000007945 */ /* 0x000fe20003800000 */
[----:B------:R-:W-:Y:S01]  /*3860*/  ISETP.GE.AND P6, PT, R106, 0x21, PT ;  /* 0x000000216a00780c */ /* 0x000fe20003fc6270 */
[----:B------:R-:W-:Y:S01]  /*3870*/  FADD.FTZ R94, R114, R123 ;  /* 0x0000007b725e7221 */ /* 0x000fe20000010000 */
[----:B------:R-:W-:Y:S01]  /*3880*/  LEA.HI.SX32 R24, R24, R75, 0x1b ;  /* 0x0000004b18187211 */ /* 0x000fe200078fdaff */
[----:B------:R-:W-:Y:S01]  /*3890*/  FADD.FTZ R112, R116, R125 ;  /* 0x0000007d74707221 */ /* 0x000fe20000010000 */
[C---:B------:R-:W-:Y:S02]  /*38a0*/  SHF.L.U64.HI R25, R51.reuse, 0x2, R0 ;  /* 0x0000000233197819 */ /* 0x040fe40000010200 */
[----:B------:R-:W-:Y:S01]  /*38b0*/  SHF.L.U32 R121, R51, 0x2, RZ ;  /* 0x0000000233797819 */ /* 0x000fe200000006ff */
[----:B0-----:R0:W1:Y:S01]  /*38c0*/  LDS R27, [R24.X4+0x4a0] ;  /* 0x0004a000181b7984 */ /* 0x0010620000004800 */
[----:B------:R-:W-:Y:S01]  /*38d0*/  IADD3 R26, R75, 0x40, RZ ;  /* 0x000000404b1a7810 */ /* 0x000fe20007ffe0ff */
[----:B------:R-:W-:Y:S01]  /*38e0*/  IMAD R25, R25, c[0x0][0x2d0], RZ ;  /* 0x0000b40019197a24 */ /* 0x000fe200078e02ff */
[----:B------:R-:W-:-:S02]  /*38f0*/  IADD3 R100, R75, 0x60, RZ ;  /* 0x000000604b647810 */ /* 0x000fc40007ffe0ff */
[----:B------:R-:W-:Y:S01]  /*3900*/  LEA.HI.SX32 R26, R26, R75, 0x1b ;  /* 0x0000004b1a1a7211 */ /* 0x000fe200078fdaff */
[----:B------:R-:W-:Y:S01]  /*3910*/  IMAD R119, R121, c[0x0][0x2d4], R25 ;  /* 0x0000b50079777a24 */ /* 0x000fe200078e0219 */
[C---:B------:R-:W-:Y:S02]  /*3920*/  ISETP.GE.AND P0, PT, R106.reuse, 0x41, PT ;  /* 0x000000416a00780c */ /* 0x040fe40003f06270 */
[C---:B------:R-:W-:Y:S02]  /*3930*/  ISETP.GE.AND P1, PT, R106.reuse, 0x61, PT ;  /* 0x000000616a00780c */ /* 0x040fe40003f26270 */
[C---:B------:R-:W-:Y:S02]  /*3940*/  ISETP.GE.AND P2, PT, R106.reuse, 0x81, PT ;  /* 0x000000816a00780c */ /* 0x040fe40003f46270 */
[C---:B------:R-:W-:Y:S02]  /*3950*/  ISETP.GE.AND P3, PT, R106.reuse, 0xa1, PT ;  /* 0x000000a16a00780c */ /* 0x040fe40003f66270 */
[----:B------:R-:W-:-:S02]  /*3960*/  ISETP.GE.AND P4, PT, R106, 0xc1, PT ;  /* 0x000000c16a00780c */ /* 0x000fc40003f86270 */
[----:B------:R-:W-:Y:S01]  /*3970*/  ISETP.GE.AND P5, PT, R106, 0xe1, PT ;  /* 0x000000e16a00780c */ /* 0x000fe20003fa6270 */
[----:B------:R-:W-:Y:S07]  /*3980*/  @!P6 BRA `(.L_x_13170) ;  /* 0x000000300000e947 */ /* 0x000fee0003800000 */
[----:B0-----:R-:W-:-:S05]  /*3990*/  IMAD.WIDE.U32 R24, R121, c[0x0][0x2d0], R40 ;  /* 0x0000b40079187a25 */ /* 0x001fca00078e0028 */
[----:B------:R-:W-:-:S05]  /*39a0*/  IADD3 R25, R25, R119, RZ ;  /* 0x0000007719197210 */ /* 0x000fca0007ffe0ff */
[----:B-1----:R0:W-:Y:S02]  /*39b0*/  RED.E.ADD.F32.FTZ.RN.STRONG.GPU [R24.64], R27 ;  /* 0x0000001b1800798e */ /* 0x0021e4000c10e786 */
.L_x_13170:
[----:B0-----:R-:W-:Y:S05]  /*39c0*/  BSYNC B0 ;  /* 0x0000000000007941 */ /* 0x001fea0003800000 */
.L_x_13169:
[----:B-1----:R0:W1:Y:S01]  /*39d0*/  LDS R27, [R26.X4+0x520] ;  /* 0x000520001a1b7984 */ /* 0x0020620000004800 */
[----:B------:R-:W-:Y:S01]  /*39e0*/  BSSY B0, `(.L_x_13171) ;  /* 0x0000007000007945 */ /* 0x000fe20003800000 */
[----:B------:R-:W-:Y:S02]  /*39f0*/  IADD3 R106, R75, 0x80, RZ ;  /* 0x000000804b6a7810 */ /* 0x000fe40007ffe0ff */
[----:B------:R-:W-:Y:S01]  /*3a00*/  LEA.HI.SX32 R100, R100, R75, 0x1b ;  /* 0x0000004b64647211 */ /* 0x000fe200078fdaff */
[----:B------:R-:W-:Y:S05]  /*3a10*/  @!P0 BRA `(.L_x_13172) ;  /* 0x0000003000008947 */ /* 0x000fea0003800000 */
[----:B------:R-:W-:-:S05]  /*3a20*/  IMAD.WIDE.U32 R24, R121, c[0x0][0x2d0], R38 ;  /* 0x0000b40079187a25 */ /* 0x000fca00078e0026 */
[----:B------:R-:W-:-:S05]  /*3a30*/  IADD3 R25, R119, R25, RZ ;  /* 0x0000001977197210 */ /* 0x000fca0007ffe0ff */
[----:B-1----:R1:W-:Y:S02]  /*3a40*/  RED.E.ADD.F32.FTZ.RN.STRONG.GPU [R24.64], R27 ;  /* 0x0000001b1800798e */ /* 0x0023e4000c10e786 */
.L_x_13172:
[----:B------:R-:W-:Y:S05]  /*3a50*/  BSYNC B0 ;  /* 0x0000000000007941 */ /* 0x000fea0003800000 */
.L_x_13171:
[----:B-1----:R1:W2:Y:S01]  /*3a60*/  LDS R27, [R100.X4+0x5a0] ;  /* 0x0005a000641b7984 */ /* 0x0022a20000004800 */
[----:B------:R-:W-:Y:S01]  /*3a70*/  BSSY B0, `(.L_x_13173) ;  /* 0x0000007000007945 */ /* 0x000fe20003800000 */
[----:B0-----:R-:W-:Y:S02]  /*3a80*/  IADD3 R26, R75, 0xa0, RZ ;  /* 0x000000a04b1a7810 */ /* 0x001fe40007ffe0ff */
[----:B------:R-:W-:Y:S01]  /*3a90*/  LEA.HI.SX32 R106, R106, R75, 0x1b ;  /* 0x0000004b6a6a7211 */ /* 0x000fe200078fdaff */
[----:B------:R-:W-:Y:S05]  /*3aa0*/  @!P1 BRA `(.L_x_13174) ;  /* 0x0000003000009947 */ /* 0x000fea0003800000 */
[----:B------:R-:W-:-:S05]  /*3ab0*/  IMAD.WIDE.U32 R24, R121, c[0x0][0x2d0], R36 ;  /* 0x0000b40079187a25 */ /* 0x000fca00078e0024 */
[----:B------:R-:W-:-:S05]  /*3ac0*/  IADD3 R25, R119, R25, RZ ;  /* 0x0000001977197210 */ /* 0x000fca0007ffe0ff */
[----:B--2---:R0:W-:Y:S02]  /*3ad0*/  RED.E.ADD.F32.FTZ.RN.STRONG.GPU [R24.64], R27 ;  /* 0x0000001b1800798e */ /* 0x0041e4000c10e786 */
.L_x_13174:
[----:B------:R-:W-:Y:S05]  /*3ae0*/  BSYNC B0 ;  /* 0x0000000000007941 */ /* 0x000fea0003800000 */
.L_x_13173:
[----:B0-2---:R0:W2:Y:S01]  /*3af0*/  LDS R27, [R106.X4+0x620] ;  /* 0x000620006a1b7984 */ /* 0x0050a20000004800 */
[----:B------:R-:W-:Y:S01]  /*3b00*/  BSSY B0, `(.L_x_13175) ;  /* 0x0000007000007945 */ /* 0x000fe20003800000 */
[----:B-1----:R-:W-:Y:S02]  /*3b10*/  IADD3 R100, R75, 0xc0, RZ ;  /* 0x000000c04b647810 */ /* 0x002fe40007ffe0ff */
[----:B------:R-:W-:Y:S01]  /*3b20*/  LEA.HI.SX32 R26, R26, R75, 0x1b ;  /* 0x0000004b1a1a7211 */ /* 0x000fe200078fdaff */
[----:B------:R-:W-:Y:S05]  /*3b30*/  @!P2 BRA `(.L_x_13176) ;  /* 0x000000300000a947 */ /* 0x000fea0003800000 */
[----:B------:R-:W-:-:S05]  /*3b40*/  IMAD.WIDE.U32 R24, R121, c[0x0][0x2d0], R34 ;  /* 0x0000b40079187a25 */ /* 0x000fca00078e0022 */
[----:B------:R-:W-:-:S05]  /*3b50*/  IADD3 R25, R119, R25, RZ ;  /* 0x0000001977197210 */ /* 0x000fca0007ffe0ff */
[----:B--2---:R1:W-:Y:S02]  /*3b60*/  RED.E.ADD.F32.FTZ.RN.STRONG.GPU [R24.64], R27 ;  /* 0x0000001b1800798e */ /* 0x0043e4000c10e786 */
.L_x_13176:
[----:B------:R-:W-:Y:S05]  /*3b70*/  BSYNC B0 ;  /* 0x0000000000007941 */ /* 0x000fea0003800000 */
.L_x_13175:
[----:B-12---:R1:W2:Y:S01]  /*3b80*/  LDS R27, [R26.X4+0x6a0] ;  /* 0x0006a0001a1b7984 */ /* 0x0062a20000004800 */
[----:B------:R-:W-:Y:S01]  /*3b90*/  BSSY B0, `(.L_x_13177) ;  /* 0x0000006000007945 */ /* 0x000fe20003800000 */
[----:B------:R-:W-:Y:S01]  /*3ba0*/  LEA.HI.SX32 R100, R100, R75, 0x1b ;  /* 0x0000004b64647211 */ /* 0x000fe200078fdaff */
[----:B------:R-:W-:Y:S05]  /*3bb0*/  @!P3 BRA `(.L_x_13178) ;  /* 0x000000300000b947 */ /* 0x000fea0003800000 */
[----:B------:R-:W-:-:S05]  /*3bc0*/  IMAD.WIDE.U32 R24, R121, c[0x0][0x2d0], R32 ;  /* 0x0000b40079187a25 */ /* 0x000fca00078e0020 */
[----:B------:R-:W-:-:S05]  /*3bd0*/  IADD3 R25, R119, R25, RZ ;  /* 0x0000001977197210 */ /* 0x000fca0007ffe0ff */
[----:B--2---:R2:W-:Y:S02]  /*3be0*/  RED.E.ADD.F32.FTZ.RN.STRONG.GPU [R24.64], R27 ;  /* 0x0000001b1800798e */ /* 0x0045e4000c10e786 */
.L_x_13178:
[----:B------:R-:W-:Y:S05]  /*3bf0*/  BSYNC B0 ;  /* 0x0000000000007941 */ /* 0x000fea0003800000 */
.L_x_13177:
[----:B------:R3:W4:Y:S01]  /*3c00*/  LDS R117, [R100.X4+0x720] ;  /* 0x0007200064757984 */ /* 0x0007220000004800 */
[----:B------:R-:W-:Y:S01]  /*3c10*/  BSSY B0, `(.L_x_13179) ;  /* 0x0000006000007945 */ /* 0x000fe20003800000 */
[----:B--2---:R-:W-:Y:S01]  /*3c20*/  IMAD.WIDE.U32 R24, R121, c[0x0][0x2d0], R28 ;  /* 0x0000b40079187a25 */ /* 0x004fe200078e001c */
[----:B------:R-:W-:Y:S05]  /*3c30*/  @!P4 BRA `(.L_x_13180) ;  /* 0x000000300000c947 */ /* 0x000fea0003800000 */
[----:B-1----:R-:W-:-:S05]  /*3c40*/  IMAD.WIDE.U32 R26, R121, c[0x0][0x2d0], R30 ;  /* 0x0000b400791a7a25 */ /* 0x002fca00078e001e */
[----:B------:R-:W-:-:S05]  /*3c50*/  IADD3 R27, R119, R27, RZ ;  /* 0x0000001b771b7210 */ /* 0x000fca0007ffe0ff */
[----:B----4-:R1:W-:Y:S02]  /*3c60*/  RED.E.ADD.F32.FTZ.RN.STRONG.GPU [R26.64], R117 ;  /* 0x000000751a00798e */ /* 0x0103e4000c10e786 */
.L_x_13180:
[----:B------:R-:W-:Y:S05]  /*3c70*/  BSYNC B0 ;  /* 0x0000000000007941 */ /* 0x000fea0003800000 */
.L_x_13179:
[----:B-1----:R1:W2:Y:S01]  /*3c80*/  LDS R27, [R63.X4+0x7a0] ;  /* 0x0007a0003f1b7984 */ /* 0x0022a20000004800 */
[----:B------:R-:W-:Y:S01]  /*3c90*/  BSSY B0, `(.L_x_13181) ;  /* 0x0000004000007945 */ /* 0x000fe20003800000 */
[----:B------:R-:W-:Y:S05]  /*3ca0*/  @!P5 BRA `(.L_x_13182) ;  /* 0x000000200000d947 */ /* 0x000fea0003800000 */
[----:B------:R-:W-:-:S05]  /*3cb0*/  IADD3 R25, R119, R25, RZ ;  /* 0x0000001977197210 */ /* 0x000fca0007ffe0ff */
[----:B--2---:R2:W-:Y:S02]  /*3cc0*/  RED.E.ADD.F32.FTZ.RN.STRONG.GPU [R24.64], R27 ;  /* 0x0000001b1800798e */ /* 0x0045e4000c10e786 */
.L_x_13182:
[----:B------:R-:W-:Y:S05]  /*3cd0*/  BSYNC B0 ;  /* 0x0000000000007941 */ /* 0x000fea0003800000 */
.L_x_13181:
[----:B---3--:R-:W3:Y:S01]  /*3ce0*/  SHFL.DOWN PT, R100, R112, 0x1, 0x1f ;  /* 0x08201f0070647f89 */ /* 0x008ee200000e0000 */
[----:B------:R-:W-:Y:S01]  /*3cf0*/  ISETP.GT.AND P0, PT, R66, 0x1e, PT ;  /* 0x0000001e4200780c */ /* 0x000fe20003f04270 */
[----:B------:R-:W-:Y:S01]  /*3d00*/  BSSY B0, `(.L_x_13183) ;  /* 0x0000063000007945 */ /* 0x000fe20003800000 */
[----:B--2---:R-:W-:Y:S01]  /*3d10*/  MOV R25, R112 ;  /* 0x0000007000197202 */ /* 0x004fe20000000f00 */
[----:B------:R-:W2:Y:S01]  /*3d20*/  SHFL.DOWN PT, R119, R88, 0x1, 0x1f ;  /* 0x08201f0058777f89 */ /* 0x000ea200000e0000 */
[----:B------:R-:W-:Y:S01]  /*3d30*/  MOV R26, R88 ;  /* 0x00000058001a7202 */ /* 0x000fe20000000f00 */
[----:B------:R-:W-:Y:S01]  /*3d40*/  FADD.FTZ R23, R98, R23 ;  /* 0x0000001762177221 */ /* 0x000fe20000010000 */
[----:B------:R-:W-:Y:S01]  /*3d50*/  MOV R27, R99 ;  /* 0x00000063001b7202 */ /* 0x000fe20000000f00 */
[----:B0-----:R-:W0:Y:S01]  /*3d60*/  SHFL.DOWN PT, R106, R99, 0x1, 0x1f ;  /* 0x08201f00636a7f89 */ /* 0x001e2200000e0000 */
[----:B------:R-:W-:Y:S01]  /*3d70*/  MOV R24, R94 ;  /* 0x0000005e00187202 */ /* 0x000fe20000000f00 */
[----:B------:R-:W-:Y:S01]  /*3d80*/  FADD.FTZ R22, R95, R22 ;  /* 0x000000165f167221 */ /* 0x000fe20000010000 */
[----:B------:R-:W-:Y:S01]  /*3d90*/  ISETP.NE.AND P1, PT, R66, RZ, PT ;  /* 0x000000ff4200720c */ /* 0x000fe20003f25270 */
[----:B----4-:R-:W4:Y:S01]  /*3da0*/  SHFL.DOWN PT, R117, R94, 0x1, 0x1f ;  /* 0x08201f005e757f89 */ /* 0x010f2200000e0000 */
[----:B------:R-:W-:Y:S01]  /*3db0*/  ISETP.NE.AND P2, PT, R75, RZ, PT ;  /* 0x000000ff4b00720c */ /* 0x000fe20003f45270 */
[----:B------:R-:W-:-:S02]  /*3dc0*/  FADD.FTZ R21, R96, R21 ;  /* 0x0000001560157221 */ /* 0x000fc40000010000 */
[----:B------:R-:W-:Y:S02]  /*3dd0*/  FADD.FTZ R20, R102, R20 ;  /* 0x0000001466147221 */ /* 0x000fe40000010000 */
[----:B---3--:R-:W-:Y:S02]  /*3de0*/  @!P0 FADD.FTZ R25, R25, R100 ;  /* 0x0000006419198221 */ /* 0x008fe40000010000 */
[----:B--2---:R-:W-:-:S03]  /*3df0*/  @!P0 FADD.FTZ R26, R26, R119 ;  /* 0x000000771a1a8221 */ /* 0x004fc60000010000 */
[----:B------:R-:W2:Y:S01]  /*3e00*/  SHFL.DOWN PT, R88, R25, 0x2, 0x1f ;  /* 0x08401f0019587f89 */ /* 0x000ea200000e0000 */
[----:B0-----:R-:W-:Y:S02]  /*3e10*/  @!P0 FADD.FTZ R27, R27, R106 ;  /* 0x0000006a1b1b8221 */ /* 0x001fe40000010000 */
[----:B----4-:R-:W-:-:S03]  /*3e20*/  @!P0 FADD.FTZ R24, R24, R117 ;  /* 0x0000007518188221 */ /* 0x010fc60000010000 */
[----:B------:R-:W0:Y:S01]  /*3e30*/  SHFL.DOWN PT, R94, R27, 0x2, 0x1f ;  /* 0x08401f001b5e7f89 */ /* 0x000e2200000e0000 */
[----:B------:R-:W-:-:S03]  /*3e40*/  ISETP.GT.AND P0, PT, R66, 0x1d, PT ;  /* 0x0000001d4200780c */ /* 0x000fc60003f04270 */
[----:B------:R-:W3:Y:S04]  /*3e50*/  SHFL.DOWN PT, R117, R26, 0x2, 0x1f ;  /* 0x08401f001a757f89 */ /* 0x000ee800000e0000 */
[----:B------:R-:W4:Y:S06]  /*3e60*/  SHFL.DOWN PT, R99, R24, 0x2, 0x1f ;  /* 0x08401f0018637f89 */ /* 0x000f2c00000e0000 */
[----:B--2---:R-:W-:-:S05]  /*3e70*/  @!P0 FADD.FTZ R25, R25, R88 ;  /* 0x0000005819198221 */ /* 0x004fca0000010000 */
[----:B------:R-:W2:Y:S01]  /*3e80*/  SHFL.DOWN PT, R88, R25, 0x4, 0x1f ;  /* 0x08801f0019587f89 */ /* 0x000ea200000e0000 */
[----:B0-----:R-:W-:Y:S02]  /*3e90*/  @!P0 FADD.FTZ R27, R27, R94 ;  /* 0x0000005e1b1b8221 */ /* 0x001fe40000010000 */
[----:B---3--:R-:W-:-:S03]  /*3ea0*/  @!P0 FADD.FTZ R26, R26, R117 ;  /* 0x000000751a1a8221 */ /* 0x008fc60000010000 */
[----:B------:R-:W0:Y:S01]  /*3eb0*/  SHFL.DOWN PT, R94, R27, 0x4, 0x1f ;  /* 0x08801f001b5e7f89 */ /* 0x000e2200000e0000 */
[----:B----4-:R-:W-:-:S03]  /*3ec0*/  @!P0 FADD.FTZ R24, R24, R99 ;  /* 0x0000006318188221 */ /* 0x010fc60000010000 */
[----:B------:R-:W3:Y:S01]  /*3ed0*/  SHFL.DOWN PT, R117, R26, 0x4, 0x1f ;  /* 0x08801f001a757f89 */ /* 0x000ee200000e0000 */
[----:B------:R-:W-:-:S03]  /*3ee0*/  ISETP.GT.AND P0, PT, R66, 0x1b, PT ;  /* 0x0000001b4200780c */ /* 0x000fc60003f04270 */
[----:B------:R-:W4:Y:S10]  /*3ef0*/  SHFL.DOWN PT, R99, R24, 0x4, 0x1f ;  /* 0x08801f0018637f89 */ /* 0x000f3400000e0000 */
        /* <DEDUP_REMOVED lines=9> */
[----:B--2---:R-:W-:-:S02]  /*3f90*/  @!P0 FADD.FTZ R25, R25, R88 ;  /* 0x0000005819198221 */ /* 0x004fc40000010000 */
[----:B------:R-:W-:-:S03]  /*3fa0*/  FMUL.FTZ R88, R3, R97 ;  /* 0x0000006103587220 */ /* 0x000fc60000410000 */
[----:B------:R-:W2:Y:S01]  /*3fb0*/  SHFL.DOWN PT, R100, R25, 0x10, 0x1f ;  /* 0x0a001f0019647f89 */ /* 0x000ea200000e0000 */
[----:B0-----:R-:W-:Y:S02]  /*3fc0*/  @!P0 FADD.FTZ R27, R27, R94 ;  /* 0x0000005e1b1b8221 */ /* 0x001fe40000010000 */
[C---:B------:R-:W-:Y:S02]  /*3fd0*/  FMUL.FTZ R94, R3.reuse, R93 ;  /* 0x0000005d035e7220 */ /* 0x040fe40000410000 */
[----:B---3--:R-:W-:Y:S01]  /*3fe0*/  @!P0 FADD.FTZ R26, R26, R117 ;  /* 0x000000751a1a8221 */ /* 0x008fe20000010000 */
[----:B------:R-:W-:Y:S01]  /*3ff0*/  SHFL.DOWN PT, R106, R27, 0x10, 0x1f ;  /* 0x0a001f001b6a7f89 */ /* 0x000fe200000e0000 */
[----:B------:R-:W-:Y:S02]  /*4000*/  FFMA.FTZ R94, R2, R89, -R94 ;  /* 0x00000059025e7223 */ /* 0x000fe4000001085e */
[----:B----4-:R-:W-:Y:S01]  /*4010*/  @!P0 FADD.FTZ R24, R24, R99 ;  /* 0x0000006318188221 */ /* 0x010fe20000010000 */
[----:B------:R-:W0:Y:S01]  /*4020*/  SHFL.DOWN PT, R121, R26, 0x10, 0x1f ;  /* 0x0a001f001a797f89 */ /* 0x000e2200000e0000 */
[----:B------:R-:W-:Y:S01]  /*4030*/  FMUL.FTZ R99, R3, R86 ;  /* 0x0000005603637220 */ /* 0x000fe20000410000 */
[----:B------:R-:W-:Y:S01]  /*4040*/  ISETP.GT.AND P0, PT, R66, 0xf, PT ;  /* 0x0000000f4200780c */ /* 0x000fe20003f04270 */
[----:B------:R-:W-:Y:S01]  /*4050*/  FMUL.FTZ R94, R91, R94 ;  /* 0x0000005e5b5e7220 */ /* 0x000fe20000410000 */
[----:B------:R-:W3:Y:S01]  /*4060*/  SHFL.DOWN PT, R119, R24, 0x10, 0x1f ;  /* 0x0a001f0018777f89 */ /* 0x000ee200000e0000 */
[----:B------:R-:W-:-:S02]  /*4070*/  FFMA.FTZ R117, R2, R87, -R99 ;  /* 0x0000005702757223 */ /* 0x000fc40000010863 */
[C---:B------:R-:W-:Y:S02]  /*4080*/  FMUL.FTZ R91, R3.reuse, R87 ;  /* 0x00000057035b7220 */ /* 0x040fe40000410000 */
[C---:B------:R-:W-:Y:S02]  /*4090*/  FMUL.FTZ R87, R3.reuse, R103 ;  /* 0x0000006703577220 */ /* 0x040fe40000410000 */
[----:B------:R-:W-:Y:S02]  /*40a0*/  FFMA.FTZ R99, R2, R101, -R88 ;  /* 0x0000006502637223 */ /* 0x000fe40000010858 */
[C---:B------:R-:W-:Y:S02]  /*40b0*/  FMUL.FTZ R89, R3.reuse, R89 ;  /* 0x0000005903597220 */ /* 0x040fe40000410000 */
[C---:B------:R-:W-:Y:S02]  /*40c0*/  FMUL.FTZ R101, R3.reuse, R101 ;  /* 0x0000006503657220 */ /* 0x040fe40000410000 */
[----:B------:R-:W-:-:S02]  /*40d0*/  FMUL.FTZ R3, R3, R110 ;  /* 0x0000006e03037220 */ /* 0x000fc40000410000 */
[----:B------:R-:W-:Y:S02]  /*40e0*/  FFMA.FTZ R110, R2, R110, -R87 ;  /* 0x0000006e026e7223 */ /* 0x000fe40000010857 */
[----:B------:R-:W-:Y:S02]  /*40f0*/  FMUL.FTZ R99, R90, R99 ;  /* 0x000000635a637220 */ /* 0x000fe40000410000 */
[C---:B------:R-:W-:Y:S02]  /*4100*/  FFMA.FTZ R90, R2.reuse, R86, R91 ;  /* 0x00000056025a7223 */ /* 0x040fe4000001005b */
[C---:B------:R-:W-:Y:S02]  /*4110*/  FFMA.FTZ R89, R2.reuse, R93, R89 ;  /* 0x0000005d02597223 */ /* 0x040fe40000010059 */
[----:B------:R-:W-:Y:S02]  /*4120*/  FFMA.FTZ R88, R2, R97, R101 ;  /* 0x0000006102587223 */ /* 0x000fe40000010065 */
[----:B------:R-:W-:-:S02]  /*4130*/  FMUL.FTZ R117, R92, R117 ;  /* 0x000000755c757220 */ /* 0x000fc40000410000 */
[----:B------:R-:W-:Y:S02]  /*4140*/  FFMA.FTZ R2, R2, R103, R3 ;  /* 0x0000006702027223 */ /* 0x000fe40000010003 */
[----:B------:R-:W-:Y:S02]  /*4150*/  FMUL.FTZ R110, R85, R110 ;  /* 0x0000006e556e7220 */ /* 0x000fe40000410000 */
[----:B--2---:R-:W-:Y:S02]  /*4160*/  @!P0 FADD.FTZ R25, R25, R100 ;  /* 0x0000006419198221 */ /* 0x004fe40000010000 */
[----:B0-----:R-:W-:Y:S02]  /*4170*/  @!P0 FADD.FTZ R26, R26, R121 ;  /* 0x000000791a1a8221 */ /* 0x001fe40000010000 */
[----:B------:R-:W-:Y:S02]  /*4180*/  @!P0 FADD.FTZ R27, R27, R106 ;  /* 0x0000006a1b1b8221 */ /* 0x000fe40000010000 */
        /* <DEDUP_REMOVED lines=26> */
.L_x_13184:
[----:B0-----:R-:W-:Y:S05]  /*4330*/  BSYNC B0 ;  /* 0x0000000000007941 */ /* 0x001fea0003800000 */
.L_x_13183:
[----:B------:R-:W-:Y:S02]  /*4340*/  IADD3 R53, R53, 0x1, RZ ;  /* 0x0000000135357810 */ /* 0x000fe40007ffe0ff */
[----:B------:R-:W-:-:S02]  /*4350*/  IADD3 R51, P1, R51, 0x1, RZ ;  /* 0x0000000133337810 */ /* 0x000fc40007f3e0ff */
[----:B------:R-:W-:Y:S02]  /*4360*/  ISETP.GE.AND P0, PT, R53, c[0x0][0x16c], PT ;  /* 0x00005b0035007a0c */ /* 0x000fe40003f06270 */
[----:B------:R-:W-:-:S11]  /*4370*/  IADD3.X R0, RZ, R0, RZ, P1, !PT ;  /* 0x00000000ff007210 */ /* 0x000fd60000ffe4ff */
[----:B------:R-:W-:Y:S01]  /*4380*/  @P0 CALL.REL.NOINC `(.L_x_13154) ;  /* 0x0000001000000944 */ /* 0x000fe20003c00000 */
[----:B------:R-:W-:Y:S05]  /*4390*/  BRA `(.L_x_13185) ;  /* 0xffffccd000007947 */ /* 0x000fea000383ffff */
.L_x_13154:
[----:B------:R-:W-:Y:S01]  /*43a0*/  BAR.SYNC.DEFER_BLOCKING 0x0 ;  /* 0x0000000000007b1d */ /* 0x000fe20000010000 */
[----:B------:R-:W-:Y:S01]  /*43b0*/  ISETP.NE.AND P3, PT, R75, RZ, PT ;  /* 0x000000ff4b00720c */ /* 0x000fe20003f65270 */
[----:B------:R-:W-:Y:S01]  /*43c0*/  IMAD R5, R78, c[0x0][0x2d8], RZ ;  /* 0x0000b6004e057a24 */ /* 0x000fe200078e02ff */
[----:B------:R-:W-:Y:S01]  /*43d0*/  IADD3 R29, R64, -c[0x0][0x174], RZ ;  /* 0x80005d00401d7a10 */ /* 0x000fe20007ffe0ff */
[C---:B------:R-:W-:Y:S01]  /*43e0*/  IMAD.WIDE.U32 R2, R80.reuse, c[0x0][0x2d8], RZ ;  /* 0x0000b60050027a25 */ /* 0x040fe200078e00ff */
[C---:B------:R-:W-:Y:S01]  /*43f0*/  LOP3.LUT R33, R65.reuse, 0x20, RZ, 0xfc, !PT ;  /* 0x0000002041217812 */ /* 0x040fe200078efcff */
[----:B------:R-:W-:Y:S01]  /*4400*/  BSSY B0, `(.L_x_13186) ;  /* 0x000002a000007945 */ /* 0x000fe20003800000 */
[C---:B------:R-:W-:Y:S01]  /*4410*/  LOP3.LUT R35, R65.reuse, 0x40, RZ, 0xfc, !PT ;  /* 0x0000004041237812 */ /* 0x040fe200078efcff */
[----:B------:R-:W-:Y:S01]  /*4420*/  IMAD R7, R80, c[0x0][0x2dc], R5 ;  /* 0x0000b70050077a24 */ /* 0x000fe200078e0205 */
[----:B------:R-:W-:Y:S01]  /*4430*/  LOP3.LUT R37, R65, 0x60, RZ, 0xfc, !PT ;  /* 0x0000006041257812 */ /* 0x000fe200078efcff */
[----:B------:R-:W-:Y:S01]  /*4440*/  IMAD R5, R83, c[0x0][0x2e0], RZ ;  /* 0x0000b80053057a24 */ /* 0x000fe200078e02ff */
[----:B------:R-:W-:Y:S01]  /*4450*/  SHF.R.S32.HI R12, RZ, 0x1f, R65 ;  /* 0x0000001fff0c7819 */ /* 0x000fe20000011441 */
[----:B------:R-:W-:Y:S01]  /*4460*/  IMAD R29, R29, -0x80, RZ ;  /* 0xffffff801d1d7824 */ /* 0x000fe200078e02ff */
[----:B------:R-:W-:Y:S01]  /*4470*/  IADD3 R3, R3, R7, RZ ;  /* 0x0000000703037210 */ /* 0x000fe20007ffe0ff */
[----:B------:R-:W-:Y:S01]  /*4480*/  IMAD R5, R84, c[0x0][0x2e4], R5 ;  /* 0x0000b90054057a24 */ /* 0x000fe200078e0205 */
[----:B------:R-:W-:-:S02]  /*4490*/  LEA R9, P5, R65, c[0x0][0x330], 0x2 ;  /* 0x0000cc0041097a11 */ /* 0x000fc400078a10ff */
[----:B------:R-:W-:Y:S01]  /*44a0*/  SHF.R.S32.HI R31, RZ, 0x1f, R29 ;  /* 0x0000001fff1f7819 */ /* 0x000fe2000001141d */
[----:B------:R-:W-:-:S05]  /*44b0*/  IMAD.WIDE.U32 R2, R84, c[0x0][0x2e0], R2 ;  /* 0x0000b80054027a25 */ /* 0x000fca00078e0002 */
[----:B------:R-:W-:Y:S01]  /*44c0*/  IADD3 R2, P0, R29, R2, RZ ;  /* 0x000000021d027210 */ /* 0x000fe20007f1e0ff */
[----:B------:R-:W-:Y:S01]  /*44d0*/  STS.128 [R66.X16], R20 ;  /* 0x0000001442007388 */ /* 0x000fe2000000cc00 */
[----:B------:R-:W-:-:S06]  /*44e0*/  NOP ;  /* 0x0000000000007918 */ /* 0x000fcc0000000000 */
[----:B------:R-:W-:Y:S01]  /*44f0*/  LDS R11, [R66.X4] ;  /* 0x00000000420b7984 */ /* 0x000fe20000004800 */
[----:B------:R-:W-:Y:S02]  /*4500*/  IADD3.X R3, R31, R5, R3, P0, !PT ;  /* 0x000000051f037210 */ /* 0x000fe400007fe403 */
[----:B------:R-:W-:Y:S01]  /*4510*/  LEA R8, P6, R2, R9, 0x2 ;  /* 0x0000000902087211 */ /* 0x000fe200078c10ff */
        /* <DEDUP_REMOVED lines=9> */
[----:B------:R-:W-:Y:S02]  /*45b0*/  ISETP.GE.AND P0, PT, R37, R0, PT ;  /* 0x000000002500720c */ /* 0x000fe40003f06270 */
[C---:B------:R-:W-:Y:S02]  /*45c0*/  LEA.HI.X R0, R65.reuse, c[0x0][0x334], R12, 0x2, P5 ;  /* 0x0000cd0041007a11 */ /* 0x040fe400028f140c */
[----:B------:R-:W-:Y:S02]  /*45d0*/  IADD3 R4, P5, R65, R54, RZ ;  /* 0x0000003641047210 */ /* 0x000fe40007fbe0ff */
[----:B------:R-:W-:-:S02]  /*45e0*/  LEA.HI.X R9, R2, R0, R3, 0x2, P6 ;  /* 0x0000000002097211 */ /* 0x000fc400030f1403 */
        /* <DEDUP_REMOVED lines=11> */
.L_x_13187:
[----:B------:R-:W-:Y:S05]  /*46a0*/  BSYNC B0 ;  /* 0x0000000000007941 */ /* 0x000fea0003800000 */
.L_x_13186:
[----:B------:R-:W-:Y:S01]  /*46b0*/  @!P2 STG.E [R8.64+-0x180], R13 ;  /* 0xfffe800d0800a986 */ /* 0x000fe2000c101906 */
[----:B------:R-:W-:Y:S01]  /*46c0*/  FADD.FTZ R0, R16, R77 ;  /* 0x0000004d10007221 */ /* 0x000fe20000010000 */
[----:B------:R-:W-:Y:S01]  /*46d0*/  BSSY B0, `(.L_x_13188) ;  /* 0x0000021000007945 */ /* 0x000fe20003800000 */
[----:B0-----:R-:W-:Y:S01]  /*46e0*/  IMAD R7, R78, c[0x0][0x2f8], RZ ;  /* 0x0000be004e077a24 */ /* 0x001fe200078e02ff */
[----:B------:R-:W-:Y:S01]  /*46f0*/  @!P1 STG.E [R8.64+-0x100], R15 ;  /* 0xffff000f08009986 */ /* 0x000fe2000c101906 */
[----:B------:R-:W-:Y:S02]  /*4700*/  FADD.FTZ R3, R0, R17 ;  /* 0x0000001100037221 */ /* 0x000fe40000010000 */
[----:B------:R-:W-:Y:S01]  /*4710*/  IMAD R7, R80, c[0x0][0x2fc], R7 ;  /* 0x0000bf0050077a24 */ /* 0x000fe200078e0207 */
[----:B------:R0:W-:Y:S04]  /*4720*/  @!P0 STG.E [R8.64+-0x80], R25 ;  /* 0xffff801908008986 */ /* 0x0001e8000c101906 */
[----:B------:R-:W-:Y:S01]  /*4730*/  BAR.SYNC.DEFER_BLOCKING 0x0 ;  /* 0x0000000000007b1d */ /* 0x000fe20000010000 */
[----:B0-----:R-:W-:-:S04]  /*4740*/  IADD3 R8, P1, R65, -0x60, RZ ;  /* 0xffffffa041087810 */ /* 0x001fc80007f3e0ff */
[----:B------:R-:W-:Y:S01]  /*4750*/  IADD3.X R9, R12, -0x1, RZ, P1, !PT ;  /* 0xffffffff0c097810 */ /* 0x000fe20000ffe4ff */
        /* <DEDUP_REMOVED lines=10> */
[----:B------:R-:W-:-:S03]  /*4800*/  IADD3 R13, R3, R7, RZ ;  /* 0x00000007030d7210 */ /* 0x000fc60007ffe0ff */
        /* <DEDUP_REMOVED lines=13> */
.L_x_13189:
[----:B------:R-:W-:Y:S05]  /*48e0*/  BSYNC B0 ;  /* 0x0000000000007941 */ /* 0x000fea0003800000 */
.L_x_13188:
[----:B------:R-:W-:Y:S01]  /*48f0*/  MOV R3, R13 ;  /* 0x0000000d00037202 */ /* 0x000fe20000000f00 */
[----:B------:R-:W-:Y:S01]  /*4900*/  IMAD R5, R83, c[0x0][0x300], RZ ;  /* 0x0000c00053057a24 */ /* 0x000fe200078e02ff */
[-C--:B------:R-:W-:Y:S02]  /*4910*/  ISETP.GE.AND P0, PT, R33, R10.reuse, PT ;  /* 0x0000000a2100720c */ /* 0x080fe40003f06270 */
[----:B------:R-:W-:Y:S01]  /*4920*/  LEA R0, P4, R8, c[0x0][0x340], 0x2 ;  /* 0x0000d00008007a11 */ /* 0x000fe200078810ff */
[----:B------:R-:W-:Y:S01]  /*4930*/  IMAD.WIDE.U32 R2, R84, c[0x0][0x300], R2 ;  /* 0x0000c00054027a25 */ /* 0x000fe200078e0002 */
[----:B------:R-:W-:Y:S02]  /*4940*/  ISETP.GE.AND P1, PT, R35, R10, PT ;  /* 0x0000000a2300720c */ /* 0x000fe40003f26270 */
[----:B------:R-:W-:Y:S01]  /*4950*/  LEA.HI.X R4, R8, c[0x0][0x344], R9, 0x2, P4 ;  /* 0x0000d10008047a11 */ /* 0x000fe200020f1409 */
[----:B0-----:R-:W-:Y:S01]  /*4960*/  IMAD R6, R84, c[0x0][0x304], R5 ;  /* 0x0000c10054067a24 */ /* 0x001fe200078e0205 */
[----:B------:R-:W-:-:S02]  /*4970*/  IADD3 R5, P3, R29, R2, RZ ;  /* 0x000000021d057210 */ /* 0x000fc40007f7e0ff */
[----:B------:R-:W-:Y:S02]  /*4980*/  ISETP.GE.AND P2, PT, R37, R10, PT ;  /* 0x0000000a2500720c */ /* 0x000fe40003f46270 */
[----:B------:R-:W-:Y:S02]  /*4990*/  IADD3.X R3, R31, R6, R3, P3, !PT ;  /* 0x000000061f037210 */ /* 0x000fe40001ffe403 */
[C---:B------:R-:W-:Y:S02]  /*49a0*/  LEA R2, P3, R5.reuse, R0, 0x2 ;  /* 0x0000000005027211 */ /* 0x040fe400078610ff */
[----:B------:R-:W-:Y:S02]  /*49b0*/  IADD3 R72, P4, R72, -0x200, RZ ;  /* 0xfffffe0048487810 */ /* 0x000fe40007f9e0ff */
[----:B------:R-:W-:Y:S02]  /*49c0*/  LEA.HI.X R3, R5, R4, R3, 0x2, P3 ;  /* 0x0000000405037211 */ /* 0x000fe400018f1403 */
[----:B------:R-:W-:-:S02]  /*49d0*/  IADD3 R70, P3, R70, -0x200, RZ ;  /* 0xfffffe0046467810 */ /* 0x000fc40007f7e0ff */
[----:B------:R-:W-:Y:S01]  /*49e0*/  IADD3 R64, R64, 0x1, RZ ;  /* 0x0000000140407810 */ /* 0x000fe20007ffe0ff */
[----:B------:R0:W-:Y:S01]  /*49f0*/  @!P0 STG.E [R2.64], R21 ;  /* 0x0000001502008986 */ /* 0x0001e2000c101906 */
[----:B------:R-:W-:Y:S02]  /*4a00*/  ISETP.GT.AND P0, PT, R107, 0x1, PT ;  /* 0x000000016b00780c */ /* 0x000fe40003f04270 */
[----:B------:R-:W-:Y:S01]  /*4a10*/  IADD3.X R69, R69, -0x1, RZ, P3, !PT ;  /* 0xffffffff45457810 */ /* 0x000fe20001ffe4ff */
        /* <DEDUP_REMOVED lines=9> */
.L_x_13153:
        /* <DEDUP_REMOVED lines=24> */
.L_x_13192:
[----:B0-----:R-:W-:Y:S05]  /*4c30*/  BSYNC B0 ;  /* 0x0000000000007941 */ /* 0x001fea0003800000 */
.L_x_13191:
        /* <DEDUP_REMOVED lines=23> */
.L_x_13194:
[----:B------:R-:W2:Y:S02]  /*4db0*/  S2R R13, SR_TID.X ;  /* 0x00000000000d7919 */ /* 0x000ea40000002100 */
.L_x_13195:
[----:B0-----:R-:W-:Y:S05]  /*4dc0*/  BSYNC B0 ;  /* 0x0000000000007941 */ /* 0x001fea0003800000 */
.L_x_13193:
        /* <DEDUP_REMOVED lines=10> */
.L_x_13196:
        /* <DEDUP_REMOVED lines=28> */
.L_x_13197:
        /* <DEDUP_REMOVED lines=13> */
.L_x_14759:


//--------------------- .text._Z25selective_scan_bwd_kernelI32Selective_Scan_bwd_kernel_traitsILi32ELi4ELb0ELb0ELb1ELb0ELb1EfN3c107complexIfEEEEv12SSMParamsBwd --------------------------
	.section	.text._Z25selective_scan_bwd_kernelI32Selective_Scan_bwd_kernel_traitsILi32ELi4ELb0ELb0ELb1ELb0ELb1EfN3c107complexIfEEEEv12SSMParamsBwd,"ax",@progbits
	.sectioninfo	@"SHI_REGISTERS=156"
	.align	128
        .global         _Z25selective_scan_bwd_kernelI32Selective_Scan_bwd_kernel_traitsILi32ELi4ELb0ELb0ELb1ELb0ELb1EfN3c107complexIfEEEEv12SSMParamsBwd
        .type           _Z25selective_scan_bwd_kernelI32Selective_Scan_bwd_kernel_traitsILi32ELi4ELb0ELb0ELb1ELb0ELb1EfN3c107complexIfEEEEv12SSMParamsBwd,@function
        .size           _Z25selective_scan_bwd_kernelI32Selective_Scan_bwd_kernel_traitsILi32ELi4ELb0ELb0ELb1ELb0ELb1EfN3c107complexIfEEEEv12SSMParamsBwd,(.L_x_14760 - _Z25selective_scan_bwd_kernelI32Selective_Scan_bwd_kernel_traitsILi32ELi4ELb0ELb0ELb1ELb0ELb1EfN3c107complexIfEEEEv12SSMParamsBwd)
        .other          _Z25selective_scan_bwd_kernelI32Selective_Scan_bwd_kernel_traitsILi32ELi4ELb0ELb0ELb1ELb0ELb1EfN3c107complexIfEEEEv12SSMParamsBwd,@"STO_CUDA_ENTRY STV_DEFAULT"
_Z25selective_scan_bwd_kernelI32Selective_Scan_bwd_kernel_traitsILi32ELi4ELb0ELb0ELb1ELb0ELb1EfN3c107complexIfEEEEv12SSMParamsBwd:
.text._Z25selective_scan_bwd_kernelI32Selective_Scan_bwd_kernel_traitsILi32ELi4ELb0ELb0ELb1ELb0ELb1EfN3c107complexIfEEEEv12SSMParamsBwd:
        /* <DEDUP_REMOVED lines=23> */
[C---:B------:R-:W-:Y:S01]  /*0170*/  IMAD R15, R51.reuse, c[0x0][0x1d8], RZ ;  /* 0x00007600330f7a24 */ /* 0x040fe200078e02ff */
[----:B------:R-:W-:Y:S01]  /*0180*/  MOV R12, c[0x0][0x174] ;  /* 0x00005d00000c7a02 */ /* 0x000fe20000000f00 */
[----:B------:R-:W-:Y:S01]  /*0190*/  IMAD R19, R51, c[0x0][0x280], RZ ;  /* 0x0000a00033137a24 */ /* 0x000fe200078e02ff */
[----:B------:R-:W-:Y:S01]  /*01a0*/  CS2R R32, SRZ ;  /* 0x0000000000207805 */ /* 0x000fe2000001ff00 */
[----:B0-----:R-:W-:Y:S01]  /*01b0*/  IABS R2, R0 ;  /* 0x0000000000027213 */ /* 0x001fe20000000000 */
[----:B------:R-:W-:Y:S01]  /*01c0*/  IMAD R8, R54, c[0x0][0x1e0], RZ ;  /* 0x0000780036087a24 */ /* 0x000fe200078e02ff */
[----:B-1----:R-:W-:Y:S01]  /*01d0*/  HFMA2.MMA R6, -RZ, RZ, 0, 0 ;  /* 0x00000000ff067435 */ /* 0x002fe200000001ff */
[----:B------:R-:W-:Y:S01]  /*01e0*/  IMAD R15, R0, c[0x0][0x1dc], R15 ;  /* 0x00007700000f7a24 */ /* 0x000fe200078e020f */
[----:B------:R-:W-:Y:S01]  /*01f0*/  CS2R R30, SRZ ;  /* 0x00000000001e7805 */ /* 0x000fe2000001ff00 */
[----:B----4-:R-:W-:Y:S01]  /*0200*/  IMAD R4, R54, c[0x0][0x1d0], RZ ;  /* 0x0000740036047a24 */ /* 0x010fe200078e02ff */
[----:B------:R-:W-:Y:S01]  /*0210*/  HFMA2.MMA R57, -RZ, RZ, 0, 0 ;  /* 0x00000000ff397435 */ /* 0x000fe200000001ff */
[----:B------:R-:W-:Y:S01]  /*0220*/  IMAD R9, R53, c[0x0][0x1e4], R8 ;  /* 0x0000790035097a24 */ /* 0x000fe200078e0208 */
[C---:B------:R-:W-:Y:S01]  /*0230*/  LOP3.LUT R8, R0.reuse, c[0x0][0x178], RZ, 0x3c, !PT ;  /* 0x00005e0000087a12 */ /* 0x040fe200078e3cff */
[----:B------:R-:W-:Y:S01]  /*0240*/  IMAD R19, R0, c[0x0][0x284], R19 ;  /* 0x0000a10000137a24 */ /* 0x000fe200078e0213 */
[----:B---3--:R-:W-:-:S02]  /*0250*/  IADD3 R10, RZ, -R7, RZ ;  /* 0x80000007ff0a7210 */ /* 0x008fc40007ffe0ff */
[----:B------:R-:W-:Y:S01]  /*0260*/  ISETP.GE.AND P2, PT, R8, RZ, PT ;  /* 0x000000ff0800720c */ /* 0x000fe20003f46270 */
[----:B------:R-:W-:Y:S01]  /*0270*/  IMAD R8, R54, c[0x0][0x278], RZ ;  /* 0x00009e0036087a24 */ /* 0x000fe200078e02ff */
[----:B------:R-:W-:Y:S01]  /*0280*/  MOV R59, RZ ;  /* 0x000000ff003b7202 */ /* 0x000fe20000000f00 */
[----:B------:R-:W-:Y:S02]  /*0290*/  IMAD R3, R10, R11, RZ ;  /* 0x0000000b0a037224 */ /* 0x000fe400078e02ff */
[----:B------:R-:W-:Y:S02]  /*02a0*/  IMAD R13, R53, c[0x0][0x27c], R8 ;  /* 0x00009f00350d7a24 */ /* 0x000fe400078e0208 */
[----:B------:R-:W-:-:S04]  /*02b0*/  IMAD.HI.U32 R7, R7, R3, R6 ;  /* 0x0000000307077227 */ /* 0x000fc800078e0006 */
[----:B------:R-:W-:Y:S02]  /*02c0*/  IMAD R10, R54, c[0x0][0x1b0], RZ ;  /* 0x00006c00360a7a24 */ /* 0x000fe400078e02ff */
        /* <DEDUP_REMOVED lines=8> */
[----:B------:R-:W-:Y:S01]  /*0350*/  IMAD.WIDE.U32 R8, R53, c[0x0][0x1b0], RZ ;  /* 0x00006c0035087a25 */ /* 0x000fe200078e00ff */
[----:B------:R-:W-:-:S03]  /*0360*/  IADD3 R3, R3, R7, RZ ;  /* 0x0000000703037210 */ /* 0x000fc60007ffe0ff */
[----:B------:R-:W-:Y:S02]  /*0370*/  IMAD R17, R53, c[0x0][0x1b4], R10 ;  /* 0x00006d0035117a24 */ /* 0x000fe400078e020a */
[----:B------:R-:W-:-:S03]  /*0380*/  IMAD.WIDE.U32 R2, R0, c[0x0][0x1d8], R2 ;  /* 0x0000760000027a25 */ /* 0x000fc600078e0002 */
[----:B------:R-:W-:Y:S01]  /*0390*/  IADD3 R9, R9, R17, RZ ;  /* 0x0000001109097210 */ /* 0x000fe20007ffe0ff */
[----:B------:R-:W-:Y:S02]  /*03a0*/  IMAD R17, R51, c[0x0][0x1e8], RZ ;  /* 0x00007a0033117a24 */ /* 0x000fe400078e02ff */
[-C--:B------:R-:W-:Y:S02]  /*03b0*/  @!P1 IADD3 R6, R6, -R11.reuse, RZ ;  /* 0x8000000b06069210 */ /* 0x080fe40007ffe0ff */
[----:B------:R-:W-:Y:S01]  /*03c0*/  @!P1 IADD3 R55, R55, 0x1, RZ ;  /* 0x0000000137379810 */ /* 0x000fe20007ffe0ff */
[----:B------:R-:W-:Y:S01]  /*03d0*/  IMAD R17, R0, c[0x0][0x1ec], R17 ;  /* 0x00007b0000117a24 */ /* 0x000fe200078e0211 */
[----:B------:R-:W-:Y:S01]  /*03e0*/  ISETP.GE.U32.AND P0, PT, R6, R11, PT ;  /* 0x0000000b0600720c */ /* 0x000fe20003f06070 */
[----:B------:R-:W-:Y:S01]  /*03f0*/  IMAD.WIDE.U32 R6, R53, c[0x0][0x278], RZ ;  /* 0x00009e0035067a25 */ /* 0x000fe200078e00ff */
[----:B------:R-:W-:Y:S02]  /*0400*/  LEA R11, R12, 0xffffff80, 0x7 ;  /* 0xffffff800c0b7811 */ /* 0x000fe400078e38ff */
[----:B------:R-:W-:-:S02]  /*0410*/  ISETP.NE.AND P1, PT, RZ, c[0x0][0x178], PT ;  /* 0x00005e00ff007a0c */ /* 0x000fc40003f25270 */
[----:B------:R-:W-:Y:S02]  /*0420*/  IADD3 R7, R7, R13, RZ ;  /* 0x0000000d07077210 */ /* 0x000fe40007ffe0ff */
[----:B------:R-:W-:Y:S02]  /*0430*/  SHF.R.S32.HI R13, RZ, 0x1f, R11 ;  /* 0x0000001fff0d7819 */ /* 0x000fe4000001140b */
[----:B------:R-:W-:-:S03]  /*0440*/  IADD3 R60, P3, R11, R2, RZ ;  /* 0x000000020b3c7210 */ /* 0x000fc60007f7e0ff */
[----:B------:R-:W-:Y:S02]  /*0450*/  @P0 IADD3 R55, R55, 0x1, RZ ;  /* 0x0000000137370810 */ /* 0x000fe40007ffe0ff */
[----:B------:R-:W-:Y:S01]  /*0460*/  IADD3.X R15, R13, R3, R15, P3, !PT ;  /* 0x000000030d0f7210 */ /* 0x000fe20001ffe40f */
[C---:B------:R-:W-:Y:S01]  /*0470*/  IMAD.WIDE.U32 R2, R0.reuse, c[0x0][0x1e8], R4 ;  /* 0x00007a0000027a25 */ /* 0x040fe200078e0004 */
[----:B------:R-:W-:Y:S02]  /*0480*/  @!P2 IADD3 R55, -R55, RZ, RZ ;  /* 0x000000ff3737a210 */ /* 0x000fe40007ffe1ff */
[----:B------:R-:W-:Y:S01]  /*0490*/  @!P1 LOP3.LUT R55, RZ, c[0x0][0x178], RZ, 0x33, !PT ;  /* 0x00005e00ff379a12 */ /* 0x000fe200078e33ff */
[----:B------:R-:W-:Y:S01]  /*04a0*/  IMAD.WIDE.U32 R4, R0, c[0x0][0x280], R6 ;  /* 0x0000a00000047a25 */ /* 0x000fe200078e0006 */
[----:B------:R-:W-:Y:S02]  /*04b0*/  IADD3 R62, P0, R11, R2, RZ ;  /* 0x000000020b3e7210 */ /* 0x000fe40007f1e0ff */
[----:B------:R-:W-:Y:S01]  /*04c0*/  SHF.R.S32.HI R2, RZ, 0x1f, R55 ;  /* 0x0000001fff027819 */ /* 0x000fe20000011437 */
[----:B------:R-:W-:Y:S01]  /*04d0*/  IMAD.WIDE.U32 R8, R55, c[0x0][0x1c8], R8 ;  /* 0x0000720037087a25 */ /* 0x000fe200078e0008 */
[----:B------:R-:W-:-:S02]  /*04e0*/  IADD3.X R3, R13, R3, R17, P0, !PT ;  /* 0x000000030d037210 */ /* 0x000fc400007fe411 */
[----:B------:R-:W-:Y:S01]  /*04f0*/  LEA R58, P0, R60, c[0x0][0x240], 0x2 ;  /* 0x000090003c3a7a11 */ /* 0x000fe200078010ff */
[----:B------:R-:W-:Y:S01]  /*0500*/  IMAD R2, R2, c[0x0][0x1c8], RZ ;  /* 0x0000720002027a24 */ /* 0x000fe200078e02ff */
[----:B------:R-:W-:Y:S02]  /*0510*/  IADD3 R11, P2, R11, R4, RZ ;  /* 0x000000040b0b7210 */ /* 0x000fe40007f5e0ff */
[----:B------:R-:W-:Y:S02]  /*0520*/  LEA.HI.X R60, R60, c[0x0][0x244], R15, 0x2, P0 ;  /* 0x000091003c3c7a11 */ /* 0x000fe400000f140f */
[----:B------:R-:W-:Y:S02]  /*0530*/  ISETP.NE.U32.AND P0, PT, RZ, c[0x0][0x260], PT ;  /* 0x00009800ff007a0c */ /* 0x000fe40003f05070 */
[----:B------:R-:W-:Y:S02]  /*0540*/  LEA R61, P1, R62, c[0x0][0x248], 0x2 ;  /* 0x000092003e3d7a11 */ /* 0x000fe400078210ff */
[----:B------:R-:W-:-:S02]  /*0550*/  ISETP.NE.AND.EX P0, PT, RZ, c[0x0][0x264], PT, P0 ;  /* 0x00009900ff007a0c */ /* 0x000fc40003f05300 */
[----:B------:R-:W-:Y:S01]  /*0560*/  IADD3.X R64, R13, R5, R19, P2, !PT ;  /* 0x000000050d407210 */ /* 0x000fe200017fe413 */
[----:B------:R-:W-:Y:S01]  /*0570*/  IMAD R5, R55, c[0x0][0x1cc], R2 ;  /* 0x0000730037057a24 */ /* 0x000fe200078e0202 */
[----:B------:R-:W-:Y:S02]  /*0580*/  LEA.HI.X R62, R62, c[0x0][0x24c], R3, 0x2, P1 ;  /* 0x000093003e3e7a11 */ /* 0x000fe400008f1403 */
[----:B------:R-:W-:Y:S02]  /*0590*/  ISETP.NE.U32.AND P1, PT, RZ, c[0x0][0x328], PT ;  /* 0x0000ca00ff007a0c */ /* 0x000fe40003f25070 */
[----:B------:R-:W-:Y:S02]  /*05a0*/  ISETP.NE.U32.AND P2, PT, RZ, c[0x0][0x348], PT ;  /* 0x0000d200ff007a0c */ /* 0x000fe40003f45070 */
[----:B------:R-:W-:Y:S02]  /*05b0*/  ISETP.NE.AND.EX P1, PT, RZ, c[0x0][0x32c], PT, P1 ;  /* 0x0000cb00ff007a0c */ /* 0x000fe40003f25310 */
[----:B------:R-:W-:Y:S01]  /*05c0*/  ISETP.NE.AND.EX P2, PT, RZ, c[0x0][0x34c], PT, P2 ;  /* 0x0000d300ff007a0c */ /* 0x000fe20003f45320 */
[----:B------:R-:W-:Y:S01]  /*05d0*/  @P0 IMAD R2, R53, c[0x0][0x164], R0 ;  /* 0x0000590035020a24 */ /* 0x000fe200078e0200 */
[----:B------:R-:W-:-:S02]  /*05e0*/  ISETP.GE.AND P3, PT, R12, 0x1, PT ;  /* 0x000000010c00780c */ /* 0x000fc40003f66270 */
[----:B------:R-:W-:Y:S01]  /*05f0*/  LEA R3, R12, 0xffffff00, 0x8 ;  /* 0xffffff000c037811 */ /* 0x000fe200078e40ff */
[----:B------:R-:W-:Y:S01]  /*0600*/  @P0 IMAD R2, R2, c[0x0][0x174], RZ ;  /* 0x00005d0002020a24 */ /* 0x000fe200078e02ff */
[----:B------:R-:W-:Y:S02]  /*0610*/  LEA R63, P4, R11, c[0x0][0x308], 0x2 ;  /* 0x0000c2000b3f7a11 */ /* 0x000fe400078810ff */
[----:B------:R-:W-:Y:S01]  /*0620*/  IADD3 R67, P5, R3, R8, RZ ;  /* 0x0000000803437210 */ /* 0x000fe20007fbe0ff */
[----:B------:R-:W-:Y:S01]  /*0630*/  @P0 IMAD R2, R2, c[0x0][0x16c], RZ ;  /* 0x00005b0002020a24 */ /* 0x000fe200078e02ff */
[----:B------:R-:W-:Y:S02]  /*0640*/  IADD3 R4, R9, R5, RZ ;  /* 0x0000000509047210 */ /* 0x000fe40007ffe0ff */
[----:B------:R-:W-:Y:S02]  /*0650*/  @P0 MOV R35, 0x10 ;  /* 0x0000001000230802 */ /* 0x000fe40000000f00 */
[----:B------:R-:W-:-:S02]  /*0660*/  LEA.HI.X R64, R11, c[0x0][0x30c], R64, 0x2, P4 ;  /* 0x0000c3000b407a11 */ /* 0x000fc400020f1440 */
[----:B------:R-:W-:Y:S01]  /*0670*/  LEA.HI.X.SX32 R4, R3, R4, 0x1, P5 ;  /* 0x0000000403047211 */ /* 0x000fe200028f0eff */
[----:B------:R-:W-:Y:S01]  /*0680*/  @P0 IMAD.WIDE R34, R2, R35, c[0x0][0x260] ;  /* 0x0000980002220625 */ /* 0x000fe200078e0223 */
[C---:B------:R-:W-:Y:S01]  /*0690*/  LEA R65, P6, R67.reuse, c[0x0][0x230], 0x2 ;  /* 0x00008c0043417a11 */ /* 0x040fe200078c10ff */
[----:B------:R-:W-:Y:S01]  /*06a0*/  @!P0 CS2R R34, SRZ ;  /* 0x0000000000228805 */ /* 0x000fe2000001ff00 */
[C---:B------:R-:W-:Y:S02]  /*06b0*/  @P1 LEA R32, P4, R0.reuse, c[0x0][0x328], 0x2 ;  /* 0x0000ca0000201a11 */ /* 0x040fe400078810ff */
[C---:B------:R-:W-:Y:S02]  /*06c0*/  @P2 LEA R30, P5, R0.reuse, c[0x0][0x348], 0x2 ;  /* 0x0000d200001e2a11 */ /* 0x040fe400078a10ff */
        /* <DEDUP_REMOVED lines=11> */
[----:B------:R-:W-:Y:S02]  /*0780*/  LOP3.LUT R2, R2, 0xffffff80, RZ, 0xc0, !PT ;  /* 0xffffff8002027812 */ /* 0x000fe400078ec0ff */
[----:B------:R-:W-:Y:S02]  /*0790*/  SHF.L.U32 R103, R56, 0x3, RZ ;  /* 0x0000000338677819 */ /* 0x000fe400000006ff */
[----:B------:R-:W-:-:S04]  /*07a0*/  LOP3.LUT R69, R2, 0x1f, R56, 0xf8, !PT ;  /* 0x0000001f02457812 */ /* 0x000fc800078ef838 */
[----:B------:R-:W-:Y:S02]  /*07b0*/  IADD3 R28, R2, R69, RZ ;  /* 0x00000045021c7210 */ /* 0x000fe40007ffe0ff */
[----:B------:R-:W-:Y:S02]  /*07c0*/  SHF.R.S32.HI R70, RZ, 0x1f, R69 ;  /* 0x0000001fff467819 */ /* 0x000fe40000011445 */
[----:B------:R-:W-:Y:S02]  /*07d0*/  SHF.R.S32.HI R29, RZ, 0x1f, R28 ;  /* 0x0000001fff1d7819 */ /* 0x000fe4000001141c */
[C---:B------:R-:W-:Y:S02]  /*07e0*/  IADD3 R71, R28.reuse, 0x20, RZ ;  /* 0x000000201c477810 */ /* 0x040fe40007ffe0ff */
[C---:B------:R-:W-:Y:S02]  /*07f0*/  IADD3 R72, R28.reuse, 0x40, RZ ;  /* 0x000000401c487810 */ /* 0x040fe40007ffe0ff */
[----:B------:R-:W-:-:S02]  /*0800*/  IADD3 R73, R28, 0x60, RZ ;  /* 0x000000601c497810 */ /* 0x000fc40007ffe0ff */
[C---:B------:R-:W-:Y:S02]  /*0810*/  IADD3 R74, R28.reuse, 0x80, RZ ;  /* 0x000000801c4a7810 */ /* 0x040fe40007ffe0ff */
[C---:B------:R-:W-:Y:S02]  /*0820*/  IADD3 R75, R28.reuse, 0xa0, RZ ;  /* 0x000000a01c4b7810 */ /* 0x040fe40007ffe0ff */
[C---:B------:R-:W-:Y:S02]  /*0830*/  IADD3 R76, R28.reuse, 0xc0, RZ ;  /* 0x000000c01c4c7810 */ /* 0x040fe40007ffe0ff */
[----:B-1----:R-:W-:Y:S02]  /*0840*/  IADD3 R77, R28, 0xe0, RZ ;  /* 0x000000e01c4d7810 */ /* 0x002fe40007ffe0ff */
.L_x_13240:
[----:B------:R-:W-:Y:S01]  /*0850*/  IADD3 R104, -R68, c[0x0][0x174], RZ ;  /* 0x00005d0044687a10 */ /* 0x000fe20007ffe1ff */
[----:B------:R-:W-:Y:S01]  /*0860*/  BAR.SYNC.DEFER_BLOCKING 0x0 ;  /* 0x0000000000007b1d */ /* 0x000fe20000010000 */
[C---:B------:R-:W-:Y:S01]  /*0870*/  LOP3.LUT R37, R69.reuse, 0x20, RZ, 0xfc, !PT ;  /* 0x0000002045257812 */ /* 0x040fe200078efcff */
[----:B-1----:R-:W-:Y:S01]  /*0880*/  HFMA2.MMA R3, -RZ, RZ, 0, 0 ;  /* 0x00000000ff037435 */ /* 0x002fe200000001ff */
[----:B------:R-:W-:Y:S01]  /*0890*/  LEA R2, R104, 0xffffff80, 0x7 ;  /* 0xffffff8068027811 */ /* 0x000fe200078e38ff */
[----:B0-----:R-:W-:Y:S01]  /*08a0*/  HFMA2.MMA R7, -RZ, RZ, 0, 0 ;  /* 0x00000000ff077435 */ /* 0x001fe200000001ff */
[----:B------:R-:W-:-:S02]  /*08b0*/  LOP3.LUT R39, R69, 0x40, RZ, 0xfc, !PT ;  /* 0x0000004045277812 */ /* 0x000fc400078efcff */
[----:B------:R-:W-:Y:S02]  /*08c0*/  IADD3 R78, -R2, c[0x0][0x168], RZ ;  /* 0x00005a00024e7a10 */ /* 0x000fe40007ffe1ff */
[C---:B------:R-:W-:Y:S02]  /*08d0*/  LOP3.LUT R41, R69.reuse, 0x60, RZ, 0xfc, !PT ;  /* 0x0000006045297812 */ /* 0x040fe400078efcff */
[-C--:B------:R-:W-:Y:S02]  /*08e0*/  ISETP.GE.AND P0, PT, R69, R78.reuse, PT ;  /* 0x0000004e4500720c */ /* 0x080fe40003f06270 */
[-C--:B------:R-:W-:Y:S02]  /*08f0*/  ISETP.GE.AND P1, PT, R37, R78.reuse, PT ;  /* 0x0000004e2500720c */ /* 0x080fe40003f26270 */
[-C--:B------:R-:W-:Y:S02]  /*0900*/  ISETP.GE.AND P2, PT, R39, R78.reuse, PT ;  /* 0x0000004e2700720c */ /* 0x080fe40003f46270 */
[----:B------:R-:W-:-:S02]  /*0910*/  ISETP.GE.AND P3, PT, R41, R78, PT ;  /* 0x0000004e2900720c */ /* 0x000fc40003f66270 */
[C---:B------:R-:W-:Y:S02]  /*0920*/  LEA R4, P4, R69.reuse, R58, 0x2 ;  /* 0x0000003a45047211 */ /* 0x040fe400078810ff */
[----:B------:R-:W-:Y:S02]  /*0930*/  MOV R11, RZ ;  /* 0x000000ff000b7202 */ /* 0x000fe40000000f00 */
[----:B------:R-:W-:Y:S02]  /*0940*/  MOV R15, RZ ;  /* 0x000000ff000f7202 */ /* 0x000fe40000000f00 */
        /* <DEDUP_REMOVED lines=17> */
[----:B--2---:R0:W-:Y:S04]  /*0a60*/  STS [R66.X4], R3 ;  /* 0x0000000342007388 */ /* 0x0041e80000004800 */
        /* <DEDUP_REMOVED lines=10> */
[----:B------:R-:W-:Y:S01]  /*0b10*/  LEA R16, P0, R69, R63, 0x2 ;  /* 0x0000003f45107211 */ /* 0x000fe200078010ff */
        /* <DEDUP_REMOVED lines=11> */
[----:B----4-:R-:W-:Y:S04]  /*0bd0*/  STS [R66.X4+0x100], R19 ;  /* 0x0001001342007388 */ /* 0x010fe80000004800 */
[----:B------:R2:W-:Y:S01]  /*0be0*/  STS [R66.X4+0x180], R23 ;  /* 0x0001801742007388 */ /* 0x0005e20000004800 */
[----:B------:R-:W-:-:S06]  /*0bf0*/  NOP ;  /* 0x0000000000007918 */ /* 0x000fcc0000000000 */
[----:B------:R-:W-:Y:S04]  /*0c00*/  LDS.128 R8, [R66.X16] ;  /* 0x0000000042087984 */ /* 0x000fe8000000cc00 */
[----:B------:R-:W-:Y:S06]  /*0c10*/  BAR.SYNC.DEFER_BLOCKING 0x0 ;  /* 0x0000000000007b1d */ /* 0x000fec0000010000 */
[----:B------:R3:W4:Y:S04]  /*0c20*/  @!P0 LDG.E R25, [R16.64] ;  /* 0x0000000610198981 */ /* 0x000728000c1e1900 */
[----:B------:R3:W4:Y:S04]  /*0c30*/  @!P1 LDG.E R43, [R16.64+0x80] ;  /* 0x00008006102b9981 */ /* 0x000728000c1e1900 */
[----:B------:R3:W4:Y:S04]  /*0c40*/  @!P2 LDG.E R27, [R16.64+0x100] ;  /* 0x00010006101ba981 */ /* 0x000728000c1e1900 */
[----:B------:R3:W4:Y:S01]  /*0c50*/  @!P3 LDG.E R47, [R16.64+0x180] ;  /* 0x00018006102fb981 */ /* 0x000722000c1e1900 */
[----:B------:R-:W-:Y:S01]  /*0c60*/  ISETP.GE.AND P0, PT, R69, R78, PT ;  /* 0x0000004e4500720c */ /* 0x000fe20003f06270 */
[----:B------:R-:W-:Y:S01]  /*0c70*/  IMAD R14, R54, c[0x0][0x1f0], RZ ;  /* 0x00007c00360e7a24 */ /* 0x000fe200078e02ff */
[----:B0-----:R-:W-:Y:S01]  /*0c80*/  SHF.R.S32.HI R3, RZ, 0x1f, R2 ;  /* 0x0000001fff037819 */ /* 0x001fe20000011402 */
[----:B-1----:R-:W-:Y:S01]  /*0c90*/  IMAD.WIDE.U32 R12, R53, c[0x0][0x1f0], RZ ;  /* 0x00007c00350c7a25 */ /* 0x002fe200078e00ff */
[----:B------:R-:W-:Y:S01]  /*0ca0*/  IADD3 R36, R68, -c[0x0][0x174], RZ ;  /* 0x80005d0044247a10 */ /* 0x000fe20007ffe0ff */
[----:B------:R-:W-:Y:S01]  /*0cb0*/  HFMA2.MMA R45, -RZ, RZ, 0, 0 ;  /* 0x00000000ff2d7435 */ /* 0x000fe200000001ff */
[----:B--2---:R-:W-:Y:S01]  /*0cc0*/  LEA R23, P2, R69, c[0x0][0x268], 0x2 ;  /* 0x00009a0045177a11 */ /* 0x004fe200078410ff */
[----:B------:R-:W-:Y:S01]  /*0cd0*/  IMAD R19, R53, c[0x0][0x1f4], R14 ;  /* 0x00007d0035137a24 */ /* 0x000fe200078e020e */
[----:B------:R-:W-:Y:S01]  /*0ce0*/  HFMA2.MMA R49, -RZ, RZ, 0, 0 ;  /* 0x00000000ff317435 */ /* 0x000fe200000001ff */
[----:B------:R-:W-:Y:S01]  /*0cf0*/  IMAD R81, R36, -0x80, RZ ;  /* 0xffffff8024517824 */ /* 0x000fe200078e02ff */
[----:B------:R-:W-:-:S02]  /*0d00*/  MOV R83, RZ ;  /* 0x000000ff00537202 */ /* 0x000fc40000000f00 */
[----:B------:R-:W-:Y:S01]  /*0d10*/  IADD3 R13, R13, R19, RZ ;  /* 0x000000130d0d7210 */ /* 0x000fe20007ffe0ff */
[----:B------:R-:W-:Y:S01]  /*0d20*/  @!P0 IMAD.WIDE.U32 R14, R53, c[0x0][0x1f0], R2 ;  /* 0x00007c00350e8a25 */ /* 0x000fe200078e0002 */
[----:B------:R-:W-:Y:S02]  /*0d30*/  SHF.R.S32.HI R82, RZ, 0x1f, R81 ;  /* 0x0000001fff527819 */ /* 0x000fe40000011451 */
[----:B------:R-:W-:Y:S01]  /*0d40*/  MOV R85, RZ ;  /* 0x000000ff00557202 */ /* 0x000fe20000000f00 */
[----:B---3--:R-:W-:Y:S01]  /*0d50*/  IMAD.WIDE.U32 R16, R0, c[0x0][0x1f8], R12 ;  /* 0x00007e0000107a25 */ /* 0x008fe200078e000c */
[----:B------:R-:W-:-:S03]  /*0d60*/  @!P0 IADD3 R15, R19, R15, RZ ;  /* 0x0000000f130f8210 */ /* 0x000fc60007ffe0ff */
[----:B------:R-:W-:Y:S02]  /*0d70*/  IMAD R19, R51, c[0x0][0x1f8], RZ ;  /* 0x00007e0033137a24 */ /* 0x000fe400078e02ff */
[----:B------:R-:W-:Y:S01]  /*0d80*/  @!P0 IMAD.WIDE.U32 R12, R0, c[0x0][0x1f8], R14 ;  /* 0x00007e00000c8a25 */ /* 0x000fe200078e000e */
[----:B------:R-:W-:-:S03]  /*0d90*/  IADD3 R14, P3, R81, R16, RZ ;  /* 0x00000010510e7210 */ /* 0x000fc60007f7e0ff */
[----:B------:R-:W-:Y:S01]  /*0da0*/  IMAD R19, R0, c[0x0][0x1fc], R19 ;  /* 0x00007f0000137a24 */ /* 0x000fe200078e0213 */
[C---:B------:R-:W-:Y:S02]  /*0db0*/  @!P0 IADD3 R15, P1, R69.reuse, R12, RZ ;  /* 0x0000000c450f8210 */ /* 0x040fe40007f3e0ff */
[----:B------:R-:W-:Y:S02]  /*0dc0*/  LEA.HI.X R12, R69, c[0x0][0x26c], R70, 0x2, P2 ;  /* 0x00009b00450c7a11 */ /* 0x000fe400010f1446 */
[----:B------:R-:W-:Y:S02]  /*0dd0*/  IADD3.X R17, R82, R19, R17, P3, !PT ;  /* 0x0000001352117210 */ /* 0x000fe40001ffe411 */
[----:B------:R-:W-:Y:S02]  /*0de0*/  @!P0 IADD3.X R18, R70, R13, R19, P1, !PT ;  /* 0x0000000d46128210 */ /* 0x000fe40000ffe413 */
[----:B------:R-:W-:Y:S02]  /*0df0*/  LEA R22, P2, R14, R23, 0x2 ;  /* 0x000000170e167211 */ /* 0x000fe400078410ff */
[----:B------:R-:W-:-:S02]  /*0e00*/  @!P0 LEA R16, P1, R15, c[0x0][0x268], 0x2 ;  /* 0x00009a000f108a11 */ /* 0x000fc400078210ff */
[----:B------:R-:W-:Y:S02]  /*0e10*/  LEA.HI.X R23, R14, R12, R17, 0x2, P2 ;  /* 0x0000000c0e177211 */ /* 0x000fe400010f1411 */
[----:B------:R-:W-:Y:S02]  /*0e20*/  @!P0 LEA.HI.X R17, R15, c[0x0][0x26c], R18, 0x2, P1 ;  /* 0x00009b000f118a11 */ /* 0x000fe400008f1412 */
[-C--:B------:R-:W-:Y:S02]  /*0e30*/  ISETP.GE.AND P2, PT, R37, R78.reuse, PT ;  /* 0x0000004e2500720c */ /* 0x080fe40003f46270 */
[-C--:B------:R-:W-:Y:S02]  /*0e40*/  ISETP.GE.AND P3, PT, R39, R78.reuse, PT ;  /* 0x0000004e2700720c */ /* 0x080fe40003f66270 */
[----:B------:R-:W-:Y:S01]  /*0e50*/  ISETP.GE.AND P1, PT, R41, R78, PT ;  /* 0x0000004e2900720c */ /* 0x000fe20003f26270 */
[----:B----4-:R-:W-:Y:S04]  /*0e60*/  STS [R66.X4], R25 ;  /* 0x0000001942007388 */ /* 0x010fe80000004800 */
        /* <DEDUP_REMOVED lines=16> */
[----:B------:R-:W-:Y:S02]  /*0f70*/  @!P0 MOV R20, R2 ;  /* 0x0000000200148202 */ /* 0x000fe40000000f00 */
[----:B--2---:R-:W-:Y:S02]  /*0f80*/  LEA R23, P5, R69, c[0x0][0x258], 0x2 ;  /* 0x0000960045177a11 */ /* 0x004fe400078a10ff */
[----:B------:R-:W-:Y:S01]  /*0f90*/  IADD3 R19, R19, R25, RZ ;  /* 0x0000001913137210 */ /* 0x000fe20007ffe0ff */
[----:B------:R-:W-:Y:S01]  /*0fa0*/  @!P0 IMAD.WIDE.U32 R20, R53, c[0x0][0x200], R20 ;  /* 0x0000800035148a25 */ /* 0x000fe200078e0014 */
[----:B------:R-:W-:-:S03]  /*0fb0*/  MOV R47, RZ ;  /* 0x000000ff002f7202 */ /* 0x000fc60000000f00 */
[----:B------:R-:W-:Y:S01]  /*0fc0*/  IMAD.WIDE.U32 R18, R0, c[0x0][0x208], R18 ;  /* 0x0000820000127a25 */ /* 0x000fe200078e0012 */
[----:B------:R-:W-:-:S03]  /*0fd0*/  @!P0 IADD3 R21, R25, R21, RZ ;  /* 0x0000001519158210 */ /* 0x000fc60007ffe0ff */
[----:B------:R-:W-:Y:S01]  /*0fe0*/  IMAD R25, R51, c[0x0][0x208], RZ ;  /* 0x0000820033197a24 */ /* 0x000fe200078e02ff */
[----:B------:R-:W-:Y:S01]  /*0ff0*/  IADD3 R18, P6, R81, R18, RZ ;  /* 0x0000001251127210 */ /* 0x000fe20007fde0ff */
[----:B---3--:R-:W-:-:S04]  /*1000*/  @!P0 IMAD.WIDE.U32 R16, R0, c[0x0][0x208], R20 ;  /* 0x0000820000108a25 */ /* 0x008fc800078e0014 */
[----:B------:R-:W-:Y:S01]  /*1010*/  IMAD R25, R0, c[0x0][0x20c], R25 ;  /* 0x0000830000197a24 */ /* 0x000fe200078e0219 */
[C---:B------:R-:W-:Y:S02]  /*1020*/  @!P0 IADD3 R21, P4, R69.reuse, R16, RZ ;  /* 0x0000001045158210 */ /* 0x040fe40007f9e0ff */
[----:B------:R-:W-:Y:S02]  /*1030*/  LEA.HI.X R16, R69, c[0x0][0x25c], R70, 0x2, P5 ;  /* 0x0000970045107a11 */ /* 0x000fe400028f1446 */
[----:B------:R-:W-:Y:S02]  /*1040*/  IADD3.X R19, R82, R25, R19, P6, !PT ;  /* 0x0000001952137210 */ /* 0x000fe400037fe413 */
[----:B------:R-:W-:Y:S02]  /*1050*/  LEA R22, P5, R18, R23, 0x2 ;  /* 0x0000001712167211 */ /* 0x000fe400078a10ff */
[----:B------:R-:W-:Y:S01]  /*1060*/  @!P0 IADD3.X R24, R70, R17, R25, P4, !PT ;  /* 0x0000001146188210 */ /* 0x000fe200027fe419 */
[----:B------:R-:W-:Y:S01]  /*1070*/  HFMA2.MMA R25, -RZ, RZ, 0, 0 ;  /* 0x00000000ff197435 */ /* 0x000fe200000001ff */
[----:B------:R-:W-:-:S02]  /*1080*/  LEA.HI.X R23, R18, R16, R19, 0x2, P5 ;  /* 0x0000001012177211 */ /* 0x000fc400028f1413 */
[----:B------:R-:W-:-:S04]  /*1090*/  @!P0 LEA R20, P4, R21, c[0x0][0x258], 0x2 ;  /* 0x0000960015148a11 */ /* 0x000fc800078810ff */
[----:B------:R-:W-:Y:S01]  /*10a0*/  @!P0 LEA.HI.X R21, R21, c[0x0][0x25c], R24, 0x2, P4 ;  /* 0x0000970015158a11 */ /* 0x000fe200020f1418 */
        /* <DEDUP_REMOVED lines=15> */
[----:B------:R-:W-:Y:S01]  /*11a0*/  FMUL.FTZ R26, R17, -1.4426950216293334961 ;  /* 0xbfb8aa3b111a7820 */ /* 0x000fe20000410000 */
[----:B------:R-:W0:Y:S01]  /*11b0*/  MUFU.EX2 R40, R38 ;  /* 0x0000002600287308 */ /* 0x000e220000000800 */
[----:B------:R-:W-:-:S07]  /*11c0*/  FMUL.FTZ R44, R19, -1.4426950216293334961 ;  /* 0xbfb8aa3b132c7820 */ /* 0x000fce0000410000 */
[----:B------:R-:W1:Y:S08]  /*11d0*/  MUFU.EX2 R24, R24 ;  /* 0x0000001800187308 */ /* 0x000e700000000800 */
[----:B------:R-:W1:Y:S01]  /*11e0*/  MUFU.EX2 R26, R26 ;  /* 0x0000001a001a7308 */ /* 0x000e620000000800 */
[----:B0-----:R-:W-:-:S07]  /*11f0*/  FADD.FTZ R42, R40, 1 ;  /* 0x3f800000282a7421 */ /* 0x001fce0000010000 */
[----:B------:R-:W0:Y:S01]  /*1200*/  MUFU.EX2 R44, R44 ;  /* 0x0000002c002c7308 */ /* 0x000e220000000800 */
[----:B-1----:R-:W-:-:S07]  /*1210*/  FADD.FTZ R24, R24, 1 ;  /* 0x3f80000018187421 */ /* 0x002fce0000010000 */
[----:B------:R-:W-:Y:S01]  /*1220*/  MUFU.RCP R83, R42 ;  /* 0x0000002a00537308 */ /* 0x000fe20000001000 */
[----:B------:R-:W-:Y:S02]  /*1230*/  FADD.FTZ R26, R26, 1 ;  /* 0x3f8000001a1a7421 */ /* 0x000fe40000010000 */
[----:B0-----:R-:W-:-:S05]  /*1240*/  FADD.FTZ R45, R44, 1 ;  /* 0x3f8000002c2d7421 */ /* 0x001fca0000010000 */
[----:B------:R-:W-:Y:S08]  /*1250*/  MUFU.RCP R49, R24 ;  /* 0x0000001800317308 */ /* 0x000ff00000001000 */
[----:B------:R-:W0:Y:S08]  /*1260*/  MUFU.RCP R38, R26 ;  /* 0x0000001a00267308 */ /* 0x000e300000001000 */
[----:B------:R-:W1:Y:S01]  /*1270*/  MUFU.RCP R46, R45 ;  /* 0x0000002d002e7308 */ /* 0x000e620000001000 */
[----:B0-----:R-:W-:-:S04]  /*1280*/  FADD.FTZ R40, -R38, 1 ;  /* 0x3f80000026287421 */ /* 0x001fc80000010100 */
[----:B------:R-:W-:Y:S02]  /*1290*/  FFMA.FTZ R40, R17, R40, 1 ;  /* 0x3f80000011287423 */ /* 0x000fe40000010028 */
[----:B-1----:R-:W-:-:S04]  /*12a0*/  FADD.FTZ R44, -R46, 1 ;  /* 0x3f8000002e2c7421 */ /* 0x002fc80000010100 */
[----:B------:R-:W-:Y:S01]  /*12b0*/  FFMA.FTZ R44, R19, R44, 1 ;  /* 0x3f800000132c7423 */ /* 0x000fe2000001002c */
[----:B--2---:R0:W-:Y:S04]  /*12c0*/  STS [R66.X4], R25 ;  /* 0x0000001942007388 */ /* 0x0041e80000004800 */
[----:B---3--:R1:W-:Y:S04]  /*12d0*/  STS [R66.X4+0x100], R27 ;  /* 0x0001001b42007388 */ /* 0x0083e80000004800 */
[----:B----4-:R2:W-:Y:S01]  /*12e0*/  STS [R66.X4+0x80], R43 ;  /* 0x0000802b42007388 */ /* 0x0105e20000004800 */
[----:B0-----:R-:W-:-:S03]  /*12f0*/  FADD.FTZ R25, -R49, 1 ;  /* 0x3f80000031197421 */ /* 0x001fc60000010100 */
[----:B------:R-:W-:Y:S01]  /*1300*/  STS [R66.X4+0x180], R47 ;  /* 0x0001802f42007388 */ /* 0x000fe20000004800 */
[----:B------:R-:W-:-:S06]  /*1310*/  NOP ;  /* 0x0000000000007918 */ /* 0x000fcc0000000000 */
[----:B------:R-:W0:Y:S01]  /*1320*/  LDS.128 R20, [R66.X16] ;  /* 0x0000000042147984 */ /* 0x000e22000000cc00 */
[----:B-1----:R-:W-:Y:S02]  /*1330*/  FADD.FTZ R27, -R83, 1 ;  /* 0x3f800000531b7421 */ /* 0x002fe40000010100 */
[----:B------:R-:W-:Y:S02]  /*1340*/  FFMA.FTZ R25, R16, R25, 1 ;  /* 0x3f80000010197423 */ /* 0x000fe40000010019 */
[----:B--2---:R-:W-:Y:S02]  /*1350*/  FFMA.FTZ R43, R18, R27, 1 ;  /* 0x3f800000122b7423 */ /* 0x004fe4000001001b */
        /* <DEDUP_REMOVED lines=12> */
[----:B------:R-:W-:Y:S01]  /*1420*/  BAR.SYNC.DEFER_BLOCKING 0x0 ;  /* 0x0000000000007b1d */ /* 0x000fe20000010000 */
[----:B------:R-:W-:Y:S01]  /*1430*/  IMAD R44, R54, c[0x0][0x2e8], RZ ;  /* 0x0000ba00362c7a24 */ /* 0x000fe200078e02ff */
[----:B------:R-:W-:Y:S01]  /*1440*/  LEA R45, P4, R69, c[0x0][0x338], 0x2 ;  /* 0x0000ce00452d7a11 */ /* 0x000fe200078810ff */
        /* <DEDUP_REMOVED lines=9> */
[----:B------:R-:W-:-:S02]  /*14e0*/  IMAD R27, R51, c[0x0][0x2f0], RZ ;  /* 0x0000bc00331b7a24 */ /* 0x000fc400078e02ff */
[----:B------:R-:W-:Y:S01]  /*14f0*/  LDS R89, [R66.X4+0x180] ;  /* 0x0001800042597984 */ /* 0x000fe20000004800 */
[----:B------:R-:W-:-:S03]  /*1500*/  IMAD.WIDE.U32 R24, R0, c[0x0][0x2f0], R42 ;  /* 0x0000bc0000187a25 */ /* 0x000fc600078e002a */
[----:B------:R-:W-:Y:S01]  /*1510*/  @!P6 STS [0x200], R78 ;  /* 0x0002004eff00e388 */ /* 0x000fe20000000800 */
[----:B------:R-:W-:-:S03]  /*1520*/  IMAD R27, R0, c[0x0][0x2f4], R27 ;  /* 0x0000bd00001b7a24 */ /* 0x000fc600078e021b */
[----:B------:R-:W-:Y:S01]  /*1530*/  BAR.SYNC.DEFER_BLOCKING 0x0 ;  /* 0x0000000000007b1d */ /* 0x000fe20000010000 */
[----:B------:R-:W-:-:S04]  /*1540*/  IADD3 R26, P0, R81, R24, RZ ;  /* 0x00000018511a7210 */ /* 0x000fc80007f1e0ff */
[----:B------:R-:W-:Y:S02]  /*1550*/  IADD3.X R25, R82, R27, R25, P0, !PT ;  /* 0x0000001b52197210 */ /* 0x000fe400007fe419 */
[C---:B------:R-:W-:Y:S02]  /*1560*/  LEA.HI.X R27, R69.reuse, c[0x0][0x33c], R70, 0x2, P4 ;  /* 0x0000cf00451b7a11 */ /* 0x040fe400020f1446 */
[C---:B------:R-:W-:Y:S02]  /*1570*/  LEA R44, P5, R26.reuse, R45, 0x2 ;  /* 0x0000002d1a2c7211 */ /* 0x040fe400078a10ff */
[C---:B------:R-:W-:Y:S02]  /*1580*/  IADD3 R24, P4, R69.reuse, R2, RZ ;  /* 0x0000000245187210 */ /* 0x040fe40007f9e0ff */
        /* <DEDUP_REMOVED lines=17> */
.L_x_13200:
[----:B------:R-:W-:Y:S05]  /*16a0*/  BSYNC B0 ;  /* 0x0000000000007941 */ /* 0x000fea0003800000 */
.L_x_13199:
        /* <DEDUP_REMOVED lines=15> */
[----:B------:R-:W-:Y:S02]  /*17a0*/  FMUL.FTZ R23, R23, R46 ;  /* 0x0000002e17177220 */ /* 0x000fe40000410000 */
        /* <DEDUP_REMOVED lines=15> */
[----:B0-----:R-:W-:Y:S01]  /*18a0*/  LDS R43, [R66.X4+0x100] ;  /* 0x00010000422b7984 */ /* 0x001fe20000004800 */
[----:B-1----:R-:W-:Y:S01]  /*18b0*/  IMAD R21, R0, c[0x0][0x21c], R17 ;  /* 0x0000870000157a24 */ /* 0x002fe200078e0211 */
[----:B------:R-:W-:Y:S02]  /*18c0*/  LEA R17, P4, R69, c[0x0][0x270], 0x2 ;  /* 0x00009c0045117a11 */ /* 0x000fe400078810ff */
[----:B------:R-:W-:Y:S02]  /*18d0*/  LDS R45, [R66.X4+0x180] ;  /* 0x00018000422d7984 */ /* 0x000fe40000004800 */
[----:B------:R-:W-:-:S02]  /*18e0*/  IADD3.X R13, R82, R21, R13, P0, !PT ;  /* 0x00000015520d7210 */ /* 0x000fc400007fe40d */
[----:B------:R-:W-:Y:S04]  /*18f0*/  @!P6 STS [0x200], R78 ;  /* 0x0002004eff00e388 */ /* 0x000fe80000000800 */
[----:B------:R-:W-:Y:S06]  /*1900*/  BAR.SYNC.DEFER_BLOCKING 0x0 ;  /* 0x0000000000007b1d */ /* 0x000fec0000010000 */
[----:B------:R-:W0:Y:S02]  /*1910*/  LDS R14, [0x200] ;  /* 0x00020000ff0e7984 */ /* 0x000e240000000800 */
[----:B0-----:R-:W-:-:S02]  /*1920*/  ISETP.GE.AND P3, PT, R69, R14, PT ;  /* 0x0000000e4500720c */ /* 0x001fc40003f66270 */
        /* <DEDUP_REMOVED lines=18> */
.L_x_13203:
[----:B------:R-:W-:Y:S05]  /*1a50*/  BSYNC B0 ;  /* 0x0000000000007941 */ /* 0x000fea0003800000 */
.L_x_13202:
[----:B------:R1:W-:Y:S04]  /*1a60*/  @!P0 STG.E [R16.64+-0x180], R27 ;  /* 0xfffe801b10008986 */ /* 0x0003e8000c101906 */
[----:B------:R1:W-:Y:S04]  /*1a70*/  @!P1 STG.E [R16.64+-0x100], R43 ;  /* 0xffff002b10009986 */ /* 0x0003e8000c101906 */
[----:B------:R1:W-:Y:S02]  /*1a80*/  @!P2 STG.E [R16.64+-0x80], R45 ;  /* 0xffff802d1000a986 */ /* 0x0003e4000c101906 */
.L_x_13201:
[----:B------:R-:W-:Y:S01]  /*1a90*/  MOV R12, c[0x0][0x16c] ;  /* 0x00005b00000c7a02 */ /* 0x000fe20000000f00 */
[----:B------:R-:W-:Y:S01]  /*1aa0*/  FFMA.FTZ R57, R4, R83, R57 ;  /* 0x0000005304397223 */ /* 0x000fe20000010039 */
[----:B------:R-:W-:Y:S01]  /*1ab0*/  BAR.SYNC.DEFER_BLOCKING 0x0 ;  /* 0x0000000000007b1d */ /* 0x000fe20000010000 */
[----:B-----5:R-:W-:Y:S01]  /*1ac0*/  FMUL.FTZ R13, R84, R50 ;  /* 0x00000032540d7220 */ /* 0x020fe20000410000 */
[----:B------:R-:W-:Y:S01]  /*1ad0*/  ISETP.GE.AND P0, PT, R12, 0x1, PT ;  /* 0x000000010c00780c */ /* 0x000fe20003f06270 */
[----:B------:R-:W-:Y:S01]  /*1ae0*/  FFMA.FTZ R57, R5, R84, R57 ;  /* 0x0000005405397223 */ /* 0x000fe20000010039 */
[----:B0-----:R-:W-:Y:S01]  /*1af0*/  CS2R R18, SRZ ;  /* 0x0000000000127805 */ /* 0x001fe2000001ff00 */
[----:B------:R-:W-:Y:S01]  /*1b00*/  FMUL.FTZ R12, R83, R50 ;  /* 0x00000032530c7220 */ /* 0x000fe20000410000 */
[----:B-1----:R-:W-:Y:S01]  /*1b10*/  CS2R R16, SRZ ;  /* 0x0000000000107805 */ /* 0x002fe2000001ff00 */
[----:B------:R-:W-:-:S02]  /*1b20*/  FFMA.FTZ R57, R6, R85, R57 ;  /* 0x0000005506397223 */ /* 0x000fc40000010039 */
[-C--:B------:R-:W-:Y:S02]  /*1b30*/  FMUL.FTZ R14, R85, R50.reuse ;  /* 0x00000032550e7220 */ /* 0x080fe40000410000 */
[----:B------:R-:W-:Y:S02]  /*1b40*/  FMUL.FTZ R15, R86, R50 ;  /* 0x00000032560f7220 */ /* 0x000fe40000410000 */
[----:B------:R-:W-:Y:S02]  /*1b50*/  FFMA.FTZ R57, R7, R86, R57 ;  /* 0x0000005607397223 */ /* 0x000fe40000010039 */
[----:B------:R-:W-:Y:S05]  /*1b60*/  @!P0 BRA `(.L_x_13204) ;  /* 0x000035d000008947 */ /* 0x000fea0003800000 */
[----:B------:R-:W-:Y:S01]  /*1b70*/  MOV R22, c[0x0][0x2bc] ;  /* 0x0000af0000167a02 */ /* 0x000fe20000000f00 */
[----:B------:R-:W-:Y:S01]  /*1b80*/  HFMA2.MMA R91, -RZ, RZ, 0, 0 ;  /* 0x00000000ff5b7435 */ /* 0x000fe200000001ff */
[----:B------:R-:W-:Y:S01]  /*1b90*/  MOV R19, c[0x0][0x2b8] ;  /* 0x0000ae0000137a02 */ /* 0x000fe20000000f00 */
[----:B------:R-:W-:Y:S01]  /*1ba0*/  CS2R R88, SRZ ;  /* 0x0000000000587805 */ /* 0x000fe2000001ff00 */
[----:B------:R-:W-:-:S02]  /*1bb0*/  SHF.R.U32.HI R20, RZ, 0x1, R22 ;  /* 0x00000001ff147819 */ /* 0x000fc40000011616 */
[----:B------:R-:W-:Y:S02]  /*1bc0*/  SHF.R.U64 R19, R19, 0x1, R22 ;  /* 0x0000000113137819 */ /* 0x000fe40000001216 */
[----:B------:R-:W-:Y:S01]  /*1bd0*/  SHF.R.S32.HI R108, RZ, 0x1f, R55 ;  /* 0x0000001fff6c7819 */ /* 0x000fe20000011437 */
[-C--:B------:R-:W-:Y:S01]  /*1be0*/  IMAD R22, R20, R53.reuse, RZ ;  /* 0x0000003514167224 */ /* 0x080fe200078e02ff */
[----:B------:R-:W-:Y:S01]  /*1bf0*/  IADD3 R87, R104, -0x1, RZ ;  /* 0xffffffff68577810 */ /* 0x000fe20007ffe0ff */
[----:B------:R-:W-:-:S04]  /*1c00*/  IMAD.WIDE.U32 R20, R19, R53, RZ ;  /* 0x0000003513147225 */ /* 0x000fc800078e00ff */
[----:B------:R-:W-:Y:S02]  /*1c10*/  IMAD R19, R54, R19, R22 ;  /* 0x0000001336137224 */ /* 0x000fe400078e0216 */
[----:B------:R-:W-:-:S03]  /*1c20*/  IMAD R22, R108, c[0x0][0x2c0], RZ ;  /* 0x0000b0006c167a24 */ /* 0x000fc600078e02ff */
[----:B------:R-:W-:Y:S01]  /*1c30*/  IADD3 R21, R21, R19, RZ ;  /* 0x0000001315157210 */ /* 0x000fe20007ffe0ff */
[----:B------:R-:W-:Y:S01]  /*1c40*/  IMAD R19, R55, c[0x0][0x2c4], R22 ;  /* 0x0000b10037137a24 */ /* 0x000fe200078e0216 */
[----:B------:R-:W-:-:S03]  /*1c50*/  LEA.HI R22, R87, R87, RZ, 0x1 ;  /* 0x0000005757167211 */ /* 0x000fc600078f08ff */
[----:B------:R-:W-:Y:S01]  /*1c60*/  IMAD.WIDE.U32 R20, R55, c[0x0][0x2c0], R20 ;  /* 0x0000b00037147a25 */ /* 0x000fe200078e0014 */
[----:B------:R-:W-:-:S04]  /*1c70*/  LOP3.LUT R22, R22, 0xfffffe, RZ, 0xc0, !PT ;  /* 0x00fffffe16167812 */ /* 0x000fc800078ec0ff */
[----:B------:R-:W-:Y:S02]  /*1c80*/  IADD3 R19, R21, R19, RZ ;  /* 0x0000001315137210 */ /* 0x000fe40007ffe0ff */
[C---:B------:R-:W-:Y:S02]  /*1c90*/  LEA R21, P0, R20.reuse, c[0x0][0x320], 0x3 ;  /* 0x0000c80014157a11 */ /* 0x040fe400078018ff */
[----:B------:R-:W-:Y:S02]  /*1ca0*/  IADD3 R87, R87, -R22, RZ ;  /* 0x8000001657577210 */ /* 0x000fe40007ffe0ff */
[----:B------:R-:W-:Y:S02]  /*1cb0*/  LEA.HI.X R19, R20, c[0x0][0x324], R19, 0x3, P0 ;  /* 0x0000c90014137a11 */ /* 0x000fe400000f1c13 */
[----:B------:R-:W-:-:S04]  /*1cc0*/  LEA R20, P0, R56, R21, 0x2 ;  /* 0x0000001538147211 */ /* 0x000fc800078010ff */
[----:B------:R-:W-:Y:S01]  /*1cd0*/  LEA.HI.X R21, R56, R19, RZ, 0x2, P0 ;  /* 0x0000001338157211 */ /* 0x000fe200000f14ff */
[----:B------:R-:W-:-:S04]  /*1ce0*/  IMAD R19, R36, -0x100, RZ ;  /* 0xffffff0024137824 */ /* 0x000fc800078e02ff */
[----:B------:R-:W-:Y:S01]  /*1cf0*/  IMAD.WIDE R20, R19, 0x4, R20 ;  /* 0x0000000413147825 */ /* 0x000fe200078e0214 */
[----:B------:R-:W-:-:S04]  /*1d00*/  MOV R19, RZ ;  /* 0x000000ff00137202 */ /* 0x000fc80000000f00 */
[C---:B------:R-:W-:Y:S02]  /*1d10*/  IADD3 R48, P5, R20.reuse, -0x380, RZ ;  /* 0xfffffc8014307810 */ /* 0x040fe40007fbe0ff */
[C---:B------:R-:W-:Y:S02]  /*1d20*/  IADD3 R46, P4, R20.reuse, -0x300, RZ ;  /* 0xfffffd00142e7810 */ /* 0x040fe40007f9e0ff */
[----:B------:R-:W-:Y:S02]  /*1d30*/  IADD3.X R49, R21, -0x1, RZ, P5, !PT ;  /* 0xffffffff15317810 */ /* 0x000fe40002ffe4ff */
[C---:B------:R-:W-:Y:S02]  /*1d40*/  IADD3 R44, P3, R20.reuse, -0x280, RZ ;  /* 0xfffffd80142c7810 */ /* 0x040fe40007f7e0ff */
[C---:B------:R-:W-:Y:S02]  /*1d50*/  IADD3 R42, P2, R20.reuse, -0x200, RZ ;  /* 0xfffffe00142a7810 */ /* 0x040fe40007f5e0ff */
[----:B------:R-:W-:-:S02]  /*1d60*/  IADD3 R40, P1, R20, -0x180, RZ ;  /* 0xfffffe8014287810 */ /* 0x000fc40007f3e0ff */
[C---:B------:R-:W-:Y:S02]  /*1d70*/  IADD3 R38, P0, R20.reuse, -0x100, RZ ;  /* 0xffffff0014267810 */ /* 0x040fe40007f1e0ff */
[----:B------:R-:W-:Y:S02]  /*1d80*/  IADD3 R36, P5, R20, -0x80, RZ ;  /* 0xffffff8014247810 */ /* 0x000fe40007fbe0ff */
[C---:B------:R-:W-:Y:S02]  /*1d90*/  IADD3.X R47, R21.reuse, -0x1, RZ, P4, !PT ;  /* 0xffffffff152f7810 */ /* 0x040fe400027fe4ff */
[C---:B------:R-:W-:Y:S02]  /*1da0*/  IADD3.X R45, R21.reuse, -0x1, RZ, P3, !PT ;  /* 0xffffffff152d7810 */ /* 0x040fe40001ffe4ff */
[C---:B------:R-:W-:Y:S02]  /*1db0*/  IADD3.X R43, R21.reuse, -0x1, RZ, P2, !PT ;  /* 0xffffffff152b7810 */ /* 0x040fe400017fe4ff */
[----:B------:R-:W-:-:S02]  /*1dc0*/  IADD3.X R41, R21, -0x1, RZ, P1, !PT ;  /* 0xffffffff15297810 */ /* 0x000fc40000ffe4ff */
[C---:B------:R-:W-:Y:S02]  /*1dd0*/  IADD3.X R39, R21.reuse, -0x1, RZ, P0, !PT ;  /* 0xffffffff15277810 */ /* 0x040fe400007fe4ff */
[----:B------:R-:W-:Y:S02]  /*1de0*/  IADD3.X R37, R21, -0x1, RZ, P5, !PT ;  /* 0xffffffff15257810 */ /* 0x000fe40002ffe4ff */
.L_x_13235:
[----:B------:R-:W-:Y:S01]  /*1df0*/  IMAD R23, R51, c[0x0][0x180], RZ ;  /* 0x0000600033177a24 */ /* 0x000fe200078e02ff */
[----:B------:R-:W-:Y:S01]  /*1e00*/  SHF.R.S32.HI R106, RZ, 0x1f, R89 ;  /* 0x0000001fff6a7819 */ /* 0x000fe20000011459 */
[----:B------:R-:W-:Y:S01]  /*1e10*/  IMAD.WIDE.U32 R20, R0, c[0x0][0x180], RZ ;  /* 0x0000600000147a25 */ /* 0x000fe200078e00ff */
[----:B------:R-:W-:-:S03]  /*1e20*/  IADD3 R78, -R2, c[0x0][0x168], RZ ;  /* 0x00005a00024e7a10 */ /* 0x000fc60007ffe1ff */
[----:B------:R-:W-:Y:S01]  /*1e30*/  IMAD R23, R0, c[0x0][0x184], R23 ;  /* 0x0000610000177a24 */ /* 0x000fe200078e0217 */
[----:B------:R-:W-:Y:S01]  /*1e40*/  SHF.L.U32 R95, R78, 0x1, RZ ;  /* 0x000000014e5f7819 */ /* 0x000fe200000006ff */
[----:B------:R-:W-:-:S03]  /*1e50*/  IMAD R22, R106, c[0x0][0x188], RZ ;  /* 0x000062006a167a24 */ /* 0x000fc600078e02ff */
[----:B------:R-:W-:Y:S01]  /*1e60*/  IADD3 R21, R21, R23, RZ ;  /* 0x0000001715157210 */ /* 0x000fe20007ffe0ff */
[C---:B------:R-:W-:Y:S02]  /*1e70*/  IMAD R23, R89.reuse, c[0x0][0x18c], R22 ;  /* 0x0000630059177a24 */ /* 0x040fe400078e0216 */
[----:B------:R-:W-:Y:S02]  /*1e80*/  IMAD R22, R106, c[0x0][0x1c0], RZ ;  /* 0x000070006a167a24 */ /* 0x000fe400078e02ff */
[----:B------:R-:W-:-:S05]  /*1e90*/  IMAD.WIDE.U32 R20, R89, c[0x0][0x188], R20 ;  /* 0x0000620059147a25 */ /* 0x000fca00078e0014 */
[----:B------:R-:W-:Y:S01]  /*1ea0*/  IADD3 R21, R21, R23, RZ ;  /* 0x0000001715157210 */ /* 0x000fe20007ffe0ff */
[----:B------:R-:W-:Y:S01]  /*1eb0*/  IMAD R23, R89, c[0x0][0x1c4], R22 ;  /* 0x0000710059177a24 */ /* 0x000fe200078e0216 */
[----:B------:R-:W-:-:S04]  /*1ec0*/  LEA R26, P0, R20, c[0x0][0x220], 0x3 ;  /* 0x00008800141a7a11 */ /* 0x000fc800078018ff */
[----:B------:R-:W-:Y:S01]  /*1ed0*/  LEA.HI.X R27, R20, c[0x0][0x224], R21, 0x3, P0 ;  /* 0x00008900141b7a11 */ /* 0x000fe200000f1c15 */
[----:B------:R-:W-:Y:S01]  /*1ee0*/  IMAD.WIDE.U32 R20, R89, c[0x0][0x1c0], R28 ;  /* 0x0000700059147a25 */ /* 0x000fe200078e001c */
[-C--:B------:R-:W-:Y:S02]  /*1ef0*/  ISETP.GE.AND P0, PT, R28, R95.reuse, PT ;  /* 0x0000005f1c00720c */ /* 0x080fe40003f06270 */
[-C--:B------:R-:W-:Y:S02]  /*1f00*/  ISETP.GE.AND P1, PT, R71, R95.reuse, PT ;  /* 0x0000005f4700720c */ /* 0x080fe40003f26270 */
[----:B------:R-:W-:Y:S01]  /*1f10*/  ISETP.GE.AND P2, PT, R72, R95, PT ;  /* 0x0000005f4800720c */ /* 0x000fe20003f46270 */
[----:B------:R-:W2:Y:S01]  /*1f20*/  LDG.E.64 R26, [R26.64] ;  /* 0x000000061a1a7981 */ /* 0x000ea2000c1e1b00 */
[----:B------:R-:W-:Y:S02]  /*1f30*/  LEA R92, P3, R20, R65, 0x2 ;  /* 0x00000041145c7211 */ /* 0x000fe400078610ff */
[----:B------:R-:W-:-:S02]  /*1f40*/  IADD3 R21, R21, R23, RZ ;  /* 0x0000001715157210 */ /* 0x000fc40007ffe0ff */
[----:B------:R-:W-:Y:S02]  /*1f50*/  MOV R23, RZ ;  /* 0x000000ff00177202 */ /* 0x000fe40000000f00 */
[----:B------:R-:W-:Y:S02]  /*1f60*/  LEA.HI.X R93, R20, R67, R21, 0x2, P3 ;  /* 0x00000043145d7211 */ /* 0x000fe400018f1415 */
[----:B------:R-:W-:Y:S02]  /*1f70*/  MOV R94, RZ ;  /* 0x000000ff005e7202 */ /* 0x000fe40000000f00 */
[----:B------:R-:W-:Y:S01]  /*1f80*/  MOV R90, RZ ;  /* 0x000000ff005a7202 */ /* 0x000fe20000000f00 */
[----:B------:R0:W3:Y:S01]  /*1f90*/  @!P0 LDG.E R23, [R92.64] ;  /* 0x000000065c178981 */ /* 0x0000e2000c1e1900 */
[----:B------:R-:W-:-:S03]  /*1fa0*/  ISETP.GE.AND P0, PT, R73, R95, PT ;  /* 0x0000005f4900720c */ /* 0x000fc60003f06270 */
[----:B------:R0:W4:Y:S01]  /*1fb0*/  @!P1 LDG.E R94, [R92.64+0x80] ;  /* 0x000080065c5e9981 */ /* 0x000122000c1e1900 */
[----:B------:R-:W-:-:S03]  /*1fc0*/  ISETP.GE.AND P1, PT, R74, R95, PT ;  /* 0x0000005f4a00720c */ /* 0x000fc60003f26270 */
[----:B------:R0:W4:Y:S01]  /*1fd0*/  @!P2 LDG.E R90, [R92.64+0x100] ;  /* 0x000100065c5aa981 */ /* 0x000122000c1e1900 */
[-C--:B------:R-:W-:Y:S01]  /*1fe0*/  ISETP.GE.AND P2, PT, R75, R95.reuse, PT ;  /* 0x0000005f4b00720c */ /* 0x080fe20003f46270 */
[----:B------:R-:W-:Y:S01]  /*1ff0*/  CS2R R100, SRZ ;  /* 0x0000000000647805 */ /* 0x000fe2000001ff00 */
[-C--:B------:R-:W-:Y:S02]  /*2000*/  ISETP.GE.AND P3, PT, R76, R95.reuse, PT ;  /* 0x0000005f4c00720c */ /* 0x080fe40003f66270 */
[----:B------:R-:W-:Y:S02]  /*2010*/  ISETP.GE.AND P4, PT, R77, R95, PT ;  /* 0x0000005f4d00720c */ /* 0x000fe40003f86270 */
[----:B------:R-:W-:Y:S02]  /*2020*/  MOV R97, RZ ;  /* 0x000000ff00617202 */ /* 0x000fe40000000f00 */
[----:B------:R-:W-:Y:S02]  /*2030*/  MOV R95, RZ ;  /* 0x000000ff005f7202 */ /* 0x000fe40000000f00 */
[----:B------:R-:W-:-:S02]  /*2040*/  MOV R105, RZ ;  /* 0x000000ff00697202 */ /* 0x000fc40000000f00 */
[----:B------:R0:W4:Y:S04]  /*2050*/  @!P0 LDG.E R97, [R92.64+0x180] ;  /* 0x000180065c618981 */ /* 0x000128000c1e1900 */
[----:B------:R0:W4:Y:S04]  /*2060*/  @!P1 LDG.E R95, [R92.64+0x200] ;  /* 0x000200065c5f9981 */ /* 0x000128000c1e1900 */
[----:B------:R0:W4:Y:S04]  /*2070*/  @!P2 LDG.E R101, [R92.64+0x280] ;  /* 0x000280065c65a981 */ /* 0x000128000c1e1900 */
[----:B------:R0:W4:Y:S04]  /*2080*/  @!P3 LDG.E R100, [R92.64+0x300] ;  /* 0x000300065c64b981 */ /* 0x000128000c1e1900 */
[----:B------:R0:W4:Y:S01]  /*2090*/  @!P4 LDG.E R105, [R92.64+0x380] ;  /* 0x000380065c69c981 */ /* 0x000122000c1e1900 */
[----:B------:R-:W-:Y:S01]  /*20a0*/  IMAD R99, R51, c[0x0][0x198], RZ ;  /* 0x0000660033637a24 */ /* 0x000fe200078e02ff */
[----:B------:R-:W-:Y:S01]  /*20b0*/  LEA.HI.SX32 R96, R66, R66, 0x1b ;  /* 0x0000004242607211 */ /* 0x000fe200078fdaff */
[----:B------:R-:W-:Y:S01]  /*20c0*/  IMAD.WIDE.U32 R20, R0, c[0x0][0x198], RZ ;  /* 0x0000660000147a25 */ /* 0x000fe200078e00ff */
[----:B------:R-:W-:-:S02]  /*20d0*/  ISETP.NE.AND P1, PT, R56, RZ, PT ;  /* 0x000000ff3800720c */ /* 0x000fc40003f25270 */
[----:B------:R-:W-:Y:S01]  /*20e0*/  IADD3 R113, R66, 0xa0, RZ ;  /* 0x000000a042717810 */ /* 0x000fe20007ffe0ff */
[----:B------:R-:W-:Y:S01]  /*20f0*/  IMAD R99, R0, c[0x0][0x19c], R99 ;  /* 0x0000670000637a24 */ /* 0x000fe200078e0263 */
[----:B------:R-:W-:Y:S01]  /*2100*/  IADD3 R115, R66, 0xc0, RZ ;  /* 0x000000c042737810 */ /* 0x000fe20007ffe0ff */
[----:B------:R-:W-:Y:S01]  /*2110*/  IMAD R22, R106, c[0x0][0x1a0], RZ ;  /* 0x000068006a167a24 */ /* 0x000fe200078e02ff */
[----:B0-----:R-:W-:Y:S01]  /*2120*/  IADD3 R93, R66, 0x20, RZ ;  /* 0x00000020425d7810 */ /* 0x001fe20007ffe0ff */
[----:B------:R-:W-:Y:S01]  /*2130*/  FADD.FTZ R107, R8, R52 ;  /* 0x00000034086b7221 */ /* 0x000fe20000010000 */
[----:B------:R-:W-:Y:S01]  /*2140*/  IADD3 R21, R21, R99, RZ ;  /* 0x0000006315157210 */ /* 0x000fe20007ffe0ff */
[----:B------:R-:W-:Y:S01]  /*2150*/  IMAD R111, R89, c[0x0][0x1a4], R22 ;  /* 0x00006900596f7a24 */ /* 0x000fe200078e0216 */
[----:B------:R-:W-:Y:S02]  /*2160*/  IADD3 R99, R66, 0x40, RZ ;  /* 0x0000004042637810 */ /* 0x000fe40007ffe0ff */
[-C--:B------:R-:W-:Y:S01]  /*2170*/  LEA.HI.SX32 R115, R115, R66.reuse, 0x1b ;  /* 0x0000004273737211 */ /* 0x080fe200078fdaff */
[----:B------:R-:W-:Y:S01]  /*2180*/  IMAD.WIDE.U32 R20, R89, c[0x0][0x1a0], R20 ;  /* 0x0000680059147a25 */ /* 0x000fe200078e0014 */
[----:B------:R-:W-:-:S04]  /*2190*/  LEA.HI.SX32 R99, R99, R66, 0x1b ;  /* 0x0000004263637211 */ /* 0x000fc800078fdaff */
[----:B------:R-:W-:Y:S02]  /*21a0*/  IADD3 R111, R21, R111, RZ ;  /* 0x0000006f156f7210 */ /* 0x000fe40007ffe0ff */
[C---:B------:R-:W-:Y:S02]  /*21b0*/  LEA R92, P0, R20.reuse, c[0x0][0x228], 0x3 ;  /* 0x00008a00145c7a11 */ /* 0x040fe400078018ff */
[----:B------:R-:W-:Y:S02]  /*21c0*/  LEA.HI.SX32 R21, R93, R66, 0x1b ;  /* 0x000000425d157211 */ /* 0x000fe400078fdaff */
[----:B------:R-:W-:Y:S02]  /*21d0*/  LEA.HI.X R93, R20, c[0x0][0x22c], R111, 0x3, P0 ;  /* 0x00008b00145d7a11 */ /* 0x000fe400000f1c6f */
[----:B------:R-:W-:Y:S02]  /*21e0*/  IADD3 R111, R66, 0x80, RZ ;  /* 0x00000080426f7810 */ /* 0x000fe40007ffe0ff */
[----:B------:R-:W-:-:S02]  /*21f0*/  ISETP.NE.AND P0, PT, R102, RZ, PT ;  /* 0x000000ff6600720c */ /* 0x000fc40003f05270 */
[----:B------:R-:W5:Y:S02]  /*2200*/  LDG.E.64 R92, [R92.64] ;  /* 0x000000065c5c7981 */ /* 0x000f64000c1e1b00 */
[----:B------:R-:W-:Y:S01]  /*2210*/  ISETP.LT.OR P2, PT, R104, 0x2, P0 ;  /* 0x000000026800780c */ /* 0x000fe20000741670 */
[-C--:B------:R-:W-:Y:S01]  /*2220*/  FMUL.FTZ R122, R4, R107.reuse ;  /* 0x0000006b047a7220 */ /* 0x080fe20000410000 */
[----:B------:R-:W-:Y:S01]  /*2230*/  BSSY B0, `(.L_x_13205) ;  /* 0x0000076000007945 */ /* 0x000fe20003800000 */
[----:B--2---:R-:W-:Y:S02]  /*2240*/  FMUL.FTZ R22, R26, 1.4426950216293334961 ;  /* 0x3fb8aa3b1a167820 */ /* 0x004fe40000410000 */
[----:B------:R-:W-:Y:S02]  /*2250*/  FMUL.FTZ R109, R27, R107 ;  /* 0x0000006b1b6d7220 */ /* 0x000fe40000410000 */
[----:B------:R-:W-:Y:S02]  /*2260*/  FMUL.FTZ R98, R107, R22 ;  /* 0x000000166b627220 */ /* 0x000fe40000410000 */
[----:B------:R-:W-:Y:S01]  /*2270*/  FMUL.RZ R114, R109, 0.15915493667125701904 ;  /* 0x3e22f9836d727820 */ /* 0x000fe2000040c000 */
[----:B------:R-:W-:Y:S01]  /*2280*/  IADD3 R109, R66, 0x60, RZ ;  /* 0x00000060426d7810 */ /* 0x000fe20007ffe0ff */
[----:B------:R-:W-:Y:S03]  /*2290*/  MUFU.EX2 R112, R98 ;  /* 0x0000006200707308 */ /* 0x000fe60000000800 */
[----:B------:R-:W-:Y:S01]  /*22a0*/  LEA.HI.SX32 R20, R109, R66, 0x1b ;  /* 0x000000426d147211 */ /* 0x000fe200078fdaff */
[----:B---3--:R0:W-:Y:S01]  /*22b0*/  STS [R96.X4], R23 ;  /* 0x0000001760007388 */ /* 0x0081e20000004800 */
[----:B------:R-:W-:-:S02]  /*22c0*/  LEA R109, R87, R89, 0x8 ;  /* 0x00000059576d7211 */ /* 0x000fc400078e40ff */
[----:B------:R-:W-:Y:S01]  /*22d0*/  @P1 IADD3 R109, R56, 0x200, RZ ;  /* 0x00000200386d1810 */ /* 0x000fe20007ffe0ff */
[----:B------:R-:W1:Y:S01]  /*22e0*/  MUFU.COS R119, R114 ;  /* 0x0000007200777308 */ /* 0x000e620000000000 */
[----:B----4-:R2:W-:Y:S04]  /*22f0*/  STS [R21.X4+0x80], R94 ;  /* 0x0000805e15007388 */ /* 0x0105e80000004800 */
[----:B------:R3:W-:Y:S01]  /*2300*/  STS [R99.X4+0x100], R90 ;  /* 0x0001005a63007388 */ /* 0x0007e20000004800 */
[----:B0-----:R-:W-:Y:S02]  /*2310*/  MOV R96, RZ ;  /* 0x000000ff00607202 */ /* 0x001fe40000000f00 */
[----:B------:R0:W4:Y:S01]  /*2320*/  MUFU.SIN R117, R114 ;  /* 0x0000007200757308 */ /* 0x0001220000000400 */
[----:B--2---:R-:W-:-:S02]  /*2330*/  IADD3 R21, R66, 0xe0, RZ ;  /* 0x000000e042157810 */ /* 0x004fc40007ffe0ff */
[-C--:B------:R-:W-:Y:S02]  /*2340*/  LEA.HI.SX32 R94, R113, R66.reuse, 0x1b ;  /* 0x00000042715e7211 */ /* 0x080fe400078fdaff */
[-C--:B---3--:R-:W-:Y:S01]  /*2350*/  LEA.HI.SX32 R90, R111, R66.reuse, 0x1b ;  /* 0x000000426f5a7211 */ /* 0x088fe200078fdaff */
[----:B-1----:R-:W-:Y:S01]  /*2360*/  FMUL.FTZ R98, R112, R119 ;  /* 0x0000007770627220 */ /* 0x002fe20000410000 */
[----:B------:R-:W-:Y:S01]  /*2370*/  LEA.HI.SX32 R110, R21, R66, 0x1b ;  /* 0x00000042156e7211 */ /* 0x000fe200078fdaff */
[----:B------:R1:W-:Y:S01]  /*2380*/  STS [R20.X4+0x180], R97 ;  /* 0x0001806114007388 */ /* 0x0003e20000004800 */
[----:B------:R-:W-:Y:S02]  /*2390*/  SHF.L.U32 R21, R66, 0x3, RZ ;  /* 0x0000000342157819 */ /* 0x000fe400000006ff */
[----:B0-----:R-:W-:Y:S01]  /*23a0*/  @!P2 IADD3 R114, R104, -0x2, RZ ;  /* 0xfffffffe6872a810 */ /* 0x001fe20007ffe0ff */
[----:B------:R0:W-:Y:S01]  /*23b0*/  STS [R90.X4+0x200], R95 ;  /* 0x0002005f5a007388 */ /* 0x0001e20000004800 */
[----:B------:R-:W-:Y:S01]  /*23c0*/  LEA.HI.SX32 R23, R21, R21, 0x1b ;  /* 0x0000001515177211 */ /* 0x000fe200078fdaff */
[----:B----4-:R-:W-:-:S02]  /*23d0*/  FMUL.FTZ R99, R112, R117 ;  /* 0x0000007570637220 */ /* 0x010fc40000410000 */
[----:B------:R2:W-:Y:S01]  /*23e0*/  STS [R94.X4+0x280], R101 ;  /* 0x000280655e007388 */ /* 0x0005e20000004800 */
[----:B-1----:R-:W-:-:S03]  /*23f0*/  MOV R97, RZ ;  /* 0x000000ff00617202 */ /* 0x002fc60000000f00 */
[----:B------:R-:W-:Y:S01]  /*2400*/  STS [R115.X4+0x300], R100 ;  /* 0x0003006473007388 */ /* 0x000fe20000004800 */
[----:B0-----:R-:W-:-:S03]  /*2410*/  @!P2 IMAD R95, R114, c[0x0][0x16c], R89 ;  /* 0x00005b00725faa24 */ /* 0x001fc600078e0259 */
[----:B------:R0:W-:Y:S01]  /*2420*/  STS [R110.X4+0x380], R105 ;  /* 0x000380696e007388 */ /* 0x0001e20000004800 */
[----:B------:R-:W-:-:S06]  /*2430*/  NOP ;  /* 0x0000000000007918 */ /* 0x000fcc0000000000 */
[----:B--2---:R-:W-:Y:S01]  /*2440*/  SHF.L.U32 R94, R109, 0x3, RZ ;  /* 0x000000036d5e7819 */ /* 0x004fe200000006ff */
[----:B------:R-:W1:Y:S01]  /*2450*/  LDS R131, [R23.X4] ;  /* 0x0000000017837984 */ /* 0x000e620000004800 */
[----:B------:R-:W-:Y:S02]  /*2460*/  FADD.FTZ R112, R9, R52 ;  /* 0x0000003409707221 */ /* 0x000fe40000010000 */
[----:B------:R-:W-:Y:S01]  /*2470*/  @!P2 IMAD.WIDE R20, R95, 0x10, R34 ;  /* 0x000000105f14a825 */ /* 0x000fe200078e0222 */
[----:B------:R-:W2:Y:S04]  /*2480*/  LDS R139, [R23.X4+0x4] ;  /* 0x00000400178b7984 */ /* 0x000ea80000004800 */
[----:B------:R-:W3:Y:S04]  /*2490*/  LDS R129, [R23.X4+0x8] ;  /* 0x0000080017817984 */ /* 0x000ee80000004800 */
[----:B------:R-:W4:Y:S04]  /*24a0*/  LDS R133, [R23.X4+0xc] ;  /* 0x00000c0017857984 */ /* 0x000f280000004800 */
[----:B------:R-:W1:Y:S04]  /*24b0*/  LDS R130, [R23.X4+0x10] ;  /* 0x0000100017827984 */ /* 0x000e680000004800 */
[----:B------:R-:W1:Y:S04]  /*24c0*/  LDS R134, [R23.X4+0x14] ;  /* 0x0000140017867984 */ /* 0x000e680000004800 */
[----:B------:R-:W1:Y:S04]  /*24d0*/  LDS R121, [R23.X4+0x18] ;  /* 0x0000180017797984 */ /* 0x000e680000004800 */
[----:B------:R0:W1:Y:S04]  /*24e0*/  LDS R125, [R23.X4+0x1c] ;  /* 0x00001c00177d7984 */ /* 0x0000680000004800 */
[----:B------:R0:W-:Y:S04]  /*24f0*/  STS.64 [R94+0xc90], R98 ;  /* 0x000c90625e007388 */ /* 0x0001e80000000a00 */
[----:B------:R-:W-:Y:S01]  /*2500*/  BAR.SYNC.DEFER_BLOCKING 0x0 ;  /* 0x0000000000007b1d */ /* 0x000fe20000010000 */
[----:B------:R-:W-:-:S04]  /*2510*/  FMUL.FTZ R90, R27, R112 ;  /* 0x000000701b5a7220 */ /* 0x000fc80000410000 */
[----:B------:R-:W-:Y:S02]  /*2520*/  FMUL.RZ R95, R90, 0.15915493667125701904 ;  /* 0x3e22f9835a5f7820 */ /* 0x000fe4000040c000 */
[----:B------:R-:W-:Y:S02]  /*2530*/  FMUL.FTZ R90, R112, R22 ;  /* 0x00000016705a7220 */ /* 0x000fe40000410000 */
[----:B------:R-:W-:Y:S01]  /*2540*/  MUFU.SIN R113, R95 ;  /* 0x0000005f00717308 */ /* 0x000fe20000000400 */
[--C-:B------:R-:W-:Y:S02]  /*2550*/  FADD.FTZ R109, R10, R52.reuse ;  /* 0x000000340a6d7221 */ /* 0x100fe40000010000 */
[----:B0-----:R-:W-:-:S05]  /*2560*/  FADD.FTZ R110, R11, R52 ;  /* 0x000000340b6e7221 */ /* 0x001fca0000010000 */
[----:B------:R-:W0:Y:S01]  /*2570*/  MUFU.EX2 R90, R90 ;  /* 0x0000005a005a7308 */ /* 0x000e220000000800 */
[----:B------:R-:W-:Y:S01]  /*2580*/  FMUL.FTZ R23, R27, R109 ;  /* 0x0000006d1b177220 */ /* 0x000fe20000410000 */
[----:B------:R0:W5:Y:S06]  /*2590*/  @!P2 LDG.E.64 R96, [R20.64+0x8] ;  /* 0x000008061460a981 */ /* 0x00016c000c1e1b00 */
[----:B------:R-:W1:Y:S01]  /*25a0*/  MUFU.COS R111, R95 ;  /* 0x0000005f006f7308 */ /* 0x000e620000000000 */
[----:B------:R-:W-:Y:S02]  /*25b0*/  FMUL.RZ R94, R23, 0.15915493667125701904 ;  /* 0x3e22f983175e7820 */ /* 0x000fe4000040c000 */
[----:B0-----:R-:W-:-:S02]  /*25c0*/  FMUL.FTZ R20, R109, R22 ;  /* 0x000000166d147220 */ /* 0x001fc40000410000 */
[----:B------:R-:W-:-:S03]  /*25d0*/  FMUL.FTZ R21, R27, R110 ;  /* 0x0000006e1b157220 */ /* 0x000fc60000410000 */
[----:B------:R-:W-:Y:S01]  /*25e0*/  MUFU.SIN R115, R94 ;  /* 0x0000005e00737308 */ /* 0x000fe20000000400 */
[----:B------:R-:W-:Y:S02]  /*25f0*/  FMUL.FTZ R22, R110, R22 ;  /* 0x000000166e167220 */ /* 0x000fe40000410000 */
[----:B------:R-:W-:-:S05]  /*2600*/  FMUL.RZ R100, R21, 0.15915493667125701904 ;  /* 0x3e22f98315647820 */ /* 0x000fca000040c000 */
[----:B------:R-:W0:Y:S01]  /*2610*/  MUFU.EX2 R20, R20 ;  /* 0x0000001400147308 */ /* 0x000e220000000800 */
[----:B------:R-:W-:-:S07]  /*2620*/  FMUL.FTZ R113, R90, R113 ;  /* 0x000000715a717220 */ /* 0x000fce0000410000 */
[----:B------:R0:W2:Y:S01]  /*2630*/  MUFU.COS R101, R94 ;  /* 0x0000005e00657308 */ /* 0x0000a20000000000 */
[----:B-1----:R-:W-:Y:S02]  /*2640*/  FMUL.FTZ R111, R90, R111 ;  /* 0x0000006f5a6f7220 */ /* 0x002fe40000410000 */
[----:B------:R-:W-:-:S05]  /*2650*/  FMUL.FTZ R90, RZ, R113 ;  /* 0x00000071ff5a7220 */ /* 0x000fca0000410000 */
[----:B------:R-:W-:Y:S01]  /*2660*/  MUFU.EX2 R22, R22 ;  /* 0x0000001600167308 */ /* 0x000fe20000000800 */
[----:B0-----:R-:W-:-:S07]  /*2670*/  FMUL.FTZ R94, R113, R122 ;  /* 0x0000007a715e7220 */ /* 0x001fce0000410000 */
[----:B------:R-:W0:Y:S01]  /*2680*/  MUFU.SIN R21, R100 ;  /* 0x0000006400157308 */ /* 0x000e220000000400 */
[----:B------:R-:W-:Y:S02]  /*2690*/  FFMA.FTZ R94, RZ, R111, R94 ;  /* 0x0000006fff5e7223 */ /* 0x000fe4000001005e */
[----:B------:R-:W-:Y:S02]  /*26a0*/  FMUL.FTZ R124, R5, R112 ;  /* 0x00000070057c7220 */ /* 0x000fe40000410000 */
[----:B------:R-:W-:-:S03]  /*26b0*/  FFMA.FTZ R95, R111, R122, -R90 ;  /* 0x0000007a6f5f7223 */ /* 0x000fc6000001085a */
[----:B------:R-:W1:Y:S01]  /*26c0*/  MUFU.COS R23, R100 ;  /* 0x0000006400177308 */ /* 0x000e620000000000 */
[C---:B------:R-:W-:Y:S02]  /*26d0*/  FMUL.FTZ R115, R20.reuse, R115 ;  /* 0x0000007314737220 */ /* 0x040fe40000410000 */
[----:B------:R-:W-:Y:S02]  /*26e0*/  FADD.FTZ R94, RZ, R94 ;  /* 0x0000005eff5e7221 */ /* 0x000fe40000010000 */
[----:B--2---:R-:W-:Y:S02]  /*26f0*/  FMUL.FTZ R101, R20, R101 ;  /* 0x0000006514657220 */ /* 0x004fe40000410000 */
[----:B------:R-:W-:Y:S02]  /*2700*/  FADD.FTZ R20, R124, R95 ;  /* 0x0000005f7c147221 */ /* 0x000fe40000010000 */
[----:B------:R-:W-:Y:S02]  /*2710*/  FMUL.FTZ R90, R115, R94 ;  /* 0x0000005e735a7220 */ /* 0x000fe40000410000 */
[----:B0-----:R-:W-:-:S02]  /*2720*/  FMUL.FTZ R120, R22, R21 ;  /* 0x0000001516787220 */ /* 0x001fc40000410000 */
[-C--:B------:R-:W-:Y:S02]  /*2730*/  FMUL.FTZ R21, R115, R20.reuse ;  /* 0x0000001473157220 */ /* 0x080fe40000410000 */
[----:B------:R-:W-:Y:S01]  /*2740*/  FFMA.FTZ R95, R101, R20, -R90 ;  /* 0x00000014655f7223 */ /* 0x000fe2000001085a */
[----:B------:R-:W-:Y:S01]  /*2750*/  ISETP.NE.AND P2, PT, R56, 0x1f, PT ;  /* 0x0000001f3800780c */ /* 0x000fe20003f45270 */
[----:B------:R-:W-:Y:S02]  /*2760*/  FMUL.FTZ R20, R99, R113 ;  /* 0x0000007163147220 */ /* 0x000fe40000410000 */
[----:B------:R-:W-:Y:S02]  /*2770*/  FFMA.FTZ R21, R101, R94, R21 ;  /* 0x0000005e65157223 */ /* 0x000fe40000010015 */
[----:B-1----:R-:W-:Y:S02]  /*2780*/  FMUL.FTZ R118, R22, R23 ;  /* 0x0000001716767220 */ /* 0x002fe40000410000 */
[----:B------:R-:W-:-:S02]  /*2790*/  FMUL.FTZ R22, R98, R113 ;  /* 0x0000007162167220 */ /* 0x000fc40000410000 */
[----:B------:R-:W-:Y:S02]  /*27a0*/  FFMA.FTZ R20, R98, R111, -R20 ;  /* 0x0000006f62147223 */ /* 0x000fe40000010814 */
[----:B------:R-:W-:Y:S02]  /*27b0*/  FMUL.FTZ R140, R6, R109 ;  /* 0x0000006d068c7220 */ /* 0x000fe40000410000 */
[----:B------:R-:W-:Y:S02]  /*27c0*/  FADD.FTZ R105, RZ, R21 ;  /* 0x00000015ff697221 */ /* 0x000fe40000010000 */
[----:B------:R-:W-:Y:S02]  /*27d0*/  FFMA.FTZ R22, R99, R111, R22 ;  /* 0x0000006f63167223 */ /* 0x000fe40000010016 */
[----:B------:R-:W-:Y:S02]  /*27e0*/  FMUL.FTZ R23, R115, R20 ;  /* 0x0000001473177220 */ /* 0x000fe40000410000 */
[----:B------:R-:W-:-:S02]  /*27f0*/  FADD.FTZ R95, R140, R95 ;  /* 0x0000005f8c5f7221 */ /* 0x000fc40000010000 */
[C---:B------:R-:W-:Y:S02]  /*2800*/  FMUL.FTZ R90, R120.reuse, R105 ;  /* 0x00000069785a7220 */ /* 0x040fe40000410000 */
[-C--:B------:R-:W-:Y:S02]  /*2810*/  FMUL.FTZ R21, R115, R22.reuse ;  /* 0x0000001673157220 */ /* 0x080fe40000410000 */
[C---:B------:R-:W-:Y:S02]  /*2820*/  FFMA.FTZ R23, R101.reuse, R22, R23 ;  /* 0x0000001665177223 */ /* 0x040fe40000010017 */
[-C--:B------:R-:W-:Y:S02]  /*2830*/  FMUL.FTZ R22, R120, R95.reuse ;  /* 0x0000005f78167220 */ /* 0x080fe40000410000 */
[----:B------:R-:W-:Y:S02]  /*2840*/  FFMA.FTZ R116, R118, R95, -R90 ;  /* 0x0000005f76747223 */ /* 0x000fe4000001085a */
[----:B------:R0:W1:Y:S01]  /*2850*/  @P2 LDS.64 R94, [R56.X8+0x1c98] ;  /* 0x001c9800385e2984 */ /* 0x0000620000008a00 */
[----:B------:R-:W-:-:S02]  /*2860*/  FFMA.FTZ R21, R101, R20, -R21 ;  /* 0x0000001465157223 */ /* 0x000fc40000010815 */
[C---:B------:R-:W-:Y:S02]  /*2870*/  FMUL.FTZ R90, R120.reuse, R23 ;  /* 0x00000017785a7220 */ /* 0x040fe40000410000 */
[----:B------:R-:W-:Y:S02]  /*2880*/  FMUL.FTZ R20, R120, R21 ;  /* 0x0000001578147220 */ /* 0x000fe40000410000 */
[C---:B------:R-:W-:Y:S02]  /*2890*/  FFMA.FTZ R22, R118.reuse, R105, R22 ;  /* 0x0000006976167223 */ /* 0x040fe40000010016 */
[----:B------:R-:W-:Y:S02]  /*28a0*/  FMUL.FTZ R137, R7, R110 ;  /* 0x0000006e07897220 */ /* 0x000fe40000410000 */
[C---:B------:R-:W-:Y:S02]  /*28b0*/  FFMA.FTZ R90, R118.reuse, R21, -R90 ;  /* 0x00000015765a7223 */ /* 0x040fe4000001085a */
[----:B------:R-:W-:-:S02]  /*28c0*/  FFMA.FTZ R23, R118, R23, R20 ;  /* 0x0000001776177223 */ /* 0x000fc40000010014 */
[----:B------:R-:W-:Y:S02]  /*28d0*/  FADD.FTZ R114, RZ, R22 ;  /* 0x00000016ff727221 */ /* 0x000fe40000010000 */
[----:B------:R-:W-:Y:S01]  /*28e0*/  FADD.FTZ R116, R137, R116 ;  /* 0x0000007489747221 */ /* 0x000fe20000010000 */
[----:B------:R-:W-:Y:S05]  /*28f0*/  @P2 BRA `(.L_x_13206) ;  /* 0x0000009000002947 */ /* 0x000fea0003800000 */
[----:B0--34-:R-:W-:Y:S01]  /*2900*/  ISETP.NE.AND P3, PT, R104, c[0x0][0x174], PT ;  /* 0x00005d0068007a0c */ /* 0x019fe20003f65270 */
        /* <DEDUP_REMOVED lines=8> */
.L_x_13206:
[----:B0--34-:R-:W-:Y:S05]  /*2990*/  BSYNC B0 ;  /* 0x0000000000007941 */ /* 0x019fea0003800000 */
.L_x_13205:
[----:B------:R-:W0:Y:S01]  /*29a0*/  SHFL.UP PT, R22, R116, 0x1, RZ ;  /* 0x0420000074167989 */ /* 0x000e2200000e00ff */
[----:B------:R-:W-:Y:S01]  /*29b0*/  ISETP.GE.AND P3, PT, R66, 0x1, PT ;  /* 0x000000014200780c */ /* 0x000fe20003f66270 */
[----:B------:R-:W-:Y:S01]  /*29c0*/  FADD.FTZ R132, R85, R85 ;  /* 0x0000005555847221 */ /* 0x000fe20000010000 */
[----:B------:R-:W-:Y:S01]  /*29d0*/  ISETP.GE.OR P0, PT, R104, c[0x0][0x174], P0 ;  /* 0x00005d0068007a0c */ /* 0x000fe20000706670 */
[----:B------:R-:W2:Y:S01]  /*29e0*/  SHFL.UP PT, R100, R114, 0x1, RZ ;  /* 0x0420000072647989 */ /* 0x000ea200000e00ff */
[----:B-1----:R-:W-:Y:S01]  /*29f0*/  FMUL.FTZ R143, R120, -R94 ;  /* 0x8000005e788f7220 */ /* 0x002fe20000410000 */
[----:B------:R-:W-:Y:S02]  /*2a00*/  BSSY B0, `(.L_x_13207) ;  /* 0x00000ab000007945 */ /* 0x000fe40003800000 */
[----:B------:R-:W1:Y:S01]  /*2a10*/  SHFL.UP PT, R20, R90, 0x1, RZ ;  /* 0x042000005a147989 */ /* 0x000e6200000e00ff */
[----:B------:R-:W-:-:S03]  /*2a20*/  FFMA.FTZ R144, R118, -R95, R143 ;  /* 0x8000005f76907223 */ /* 0x000fc6000001008f */
[----:B------:R-:W3:Y:S04]  /*2a30*/  SHFL.UP PT, R21, R23, 0x1, RZ ;  /* 0x0420000017157989 */ /* 0x000ee800000e00ff */
[----:B-----5:R-:W-:Y:S04]  /*2a40*/  SHFL.IDX PT, R97, R97, RZ, 0x1f ;  /* 0x00001fff61617589 */ /* 0x020fe800000e0000 */
[----:B------:R-:W-:Y:S01]  /*2a50*/  SHFL.IDX PT, R96, R96, RZ, 0x1f ;  /* 0x00001fff60607589 */ /* 0x000fe200000e0000 */
[C---:B0-----:R-:W-:Y:S02]  /*2a60*/  FMUL.FTZ R119, R23.reuse, R22 ;  /* 0x0000001617777220 */ /* 0x041fe40000410000 */
[----:B--2---:R-:W-:-:S02]  /*2a70*/  FMUL.FTZ R117, R23, R100 ;  /* 0x0000006417757220 */ /* 0x004fc40000410000 */
[C---:B------:R-:W-:Y:S02]  /*2a80*/  FFMA.FTZ R119, R90.reuse, R100, R119 ;  /* 0x000000645a777223 */ /* 0x040fe40000010077 */
[C---:B-1----:R-:W-:Y:S02]  /*2a90*/  FMUL.FTZ R105, R23.reuse, R20 ;  /* 0x0000001417697220 */ /* 0x042fe40000410000 */
[C---:B------:R-:W-:Y:S02]  /*2aa0*/  FFMA.FTZ R117, R90.reuse, R22, -R117 ;  /* 0x000000165a757223 */ /* 0x040fe40000010875 */
[-C--:B---3--:R-:W-:Y:S02]  /*2ab0*/  FFMA.FTZ R22, R90, R21.reuse, R105 ;  /* 0x000000155a167223 */ /* 0x088fe40000010069 */
[C---:B------:R-:W-:Y:S02]  /*2ac0*/  FMUL.FTZ R21, R23.reuse, R21 ;  /* 0x0000001517157220 */ /* 0x040fe40000410000 */
[----:B------:R-:W-:Y:S01]  /*2ad0*/  @P3 FADD.FTZ R114, R114, R119 ;  /* 0x0000007772723221 */ /* 0x000fe20000010000 */
[----:B------:R-:W-:Y:S01]  /*2ae0*/  FSEL R22, R23, R22, !P3 ;  /* 0x0000001617167208 */ /* 0x000fe20005800000 */
[----:B------:R-:W-:-:S02]  /*2af0*/  @P3 FADD.FTZ R116, R116, R117 ;  /* 0x0000007574743221 */ /* 0x000fc40000010000 */
        /* <DEDUP_REMOVED lines=8> */
[----:B------:R-:W-:Y:S02]  /*2b80*/  FFMA.FTZ R105, R90, R105, -R20 ;  /* 0x000000695a697223 */ /* 0x000fe40000010814 */
[----:B--2---:R-:W-:Y:S02]  /*2b90*/  FMUL.FTZ R100, R22, R21 ;  /* 0x0000001516647220 */ /* 0x004fe40000410000 */
[----:B------:R-:W-:Y:S02]  /*2ba0*/  FFMA.FTZ R119, R90, R117, R119 ;  /* 0x000000755a777223 */ /* 0x000fe40000010077 */
[-C--:B---3--:R-:W-:Y:S02]  /*2bb0*/  FMUL.FTZ R20, R22, R23.reuse ;  /* 0x0000001716147220 */ /* 0x088fe40000410000 */
[C---:B------:R-:W-:Y:S02]  /*2bc0*/  FFMA.FTZ R23, R90.reuse, R23, R100 ;  /* 0x000000175a177223 */ /* 0x040fe40000010064 */
[----:B------:R-:W-:-:S02]  /*2bd0*/  @P3 FFMA.FTZ R90, R90, R21, -R20 ;  /* 0x000000155a5a3223 */ /* 0x000fc40000010814 */
        /* <DEDUP_REMOVED lines=30> */
[----:B------:R-:W-:Y:S02]  /*2dc0*/  FFMA.FTZ R117, R90, R117, R100 ;  /* 0x000000755a757223 */ /* 0x000fe40000010064 */
[----:B------:R-:W-:-:S02]  /*2dd0*/  FMUL.FTZ R22, R93, R125 ;  /* 0x0000007d5d167220 */ /* 0x000fc40000410000 */
[----:B------:R-:W-:Y:S01]  /*2de0*/  @P3 FFMA.FTZ R90, R90, R21, -R23 ;  /* 0x000000155a5a3223 */ /* 0x000fe20000010817 */
[----:B------:R-:W-:Y:S01]  /*2df0*/  FSEL R23, R126, R119, !P3 ;  /* 0x000000777e177208 */ /* 0x000fe20005800000 */
[----:B------:R-:W-:Y:S02]  /*2e00*/  FFMA.FTZ R127, R92, R121, -R22 ;  /* 0x000000795c7f7223 */ /* 0x000fe40000010816 */
[----:B------:R-:W-:Y:S01]  /*2e10*/  @P3 FADD.FTZ R114, R114, R117 ;  /* 0x0000007572723221 */ /* 0x000fe20000010000 */
[----:B------:R-:W0:Y:S01]  /*2e20*/  SHFL.UP PT, R22, R90, 0x10, RZ ;  /* 0x060000005a167989 */ /* 0x000e2200000e00ff */
[----:B------:R-:W-:Y:S01]  /*2e30*/  @P3 FADD.FTZ R116, R116, R105 ;  /* 0x0000006974743221 */ /* 0x000fe20000010000 */
[----:B------:R-:W-:Y:S01]  /*2e40*/  ISETP.GE.AND P3, PT, R66, 0x10, PT ;  /* 0x000000104200780c */ /* 0x000fe20003f66270 */
[----:B------:R-:W-:Y:S01]  /*2e50*/  FMUL.FTZ R20, R92, R125 ;  /* 0x0000007d5c147220 */ /* 0x000fe20000410000 */
[----:B------:R-:W1:Y:S01]  /*2e60*/  SHFL.UP PT, R100, R23, 0x10, RZ ;  /* 0x0600000017647989 */ /* 0x000e6200000e00ff */
[----:B------:R-:W-:-:S02]  /*2e70*/  FADD.FTZ R126, R86, R86 ;  /* 0x00000056567e7221 */ /* 0x000fc40000010000 */
[C---:B------:R-:W-:Y:S01]  /*2e80*/  FFMA.FTZ R123, R93.reuse, R121, R20 ;  /* 0x000000795d7b7223 */ /* 0x040fe20000010014 */
[----:B------:R-:W2:Y:S01]  /*2e90*/  SHFL.UP PT, R128, R114, 0x10, RZ ;  /* 0x0600000072807989 */ /* 0x000ea200000e00ff */
[-C--:B------:R-:W-:Y:S02]  /*2ea0*/  FMUL.FTZ R20, R92, R134.reuse ;  /* 0x000000865c147220 */ /* 0x080fe40000410000 */
[C---:B------:R-:W-:Y:S01]  /*2eb0*/  FMUL.FTZ R123, R126.reuse, R123 ;  /* 0x0000007b7e7b7220 */ /* 0x040fe20000410000 */
[----:B------:R-:W3:Y:S01]  /*2ec0*/  SHFL.UP PT, R105, R116, 0x10, RZ ;  /* 0x0600000074697989 */ /* 0x000ee200000e00ff */
[C---:B------:R-:W-:Y:S02]  /*2ed0*/  FMUL.FTZ R21, R93.reuse, R134 ;  /* 0x000000865d157220 */ /* 0x040fe40000410000 */
[----:B------:R-:W-:Y:S02]  /*2ee0*/  FFMA.FTZ R119, R93, R130, R20 ;  /* 0x000000825d777223 */ /* 0x000fe40000010014 */
[----:B------:R-:W-:-:S02]  /*2ef0*/  FMUL.FTZ R127, R126, R127 ;  /* 0x0000007f7e7f7220 */ /* 0x000fc40000410000 */
[----:B------:R-:W-:Y:S02]  /*2f00*/  FMUL.FTZ R117, R118, R123 ;  /* 0x0000007b76757220 */ /* 0x000fe40000410000 */
[----:B------:R-:W-:Y:S02]  /*2f10*/  FFMA.FTZ R21, R92, R130, -R21 ;  /* 0x000000825c157223 */ /* 0x000fe40000010815 */
[----:B------:R-:W-:Y:S02]  /*2f20*/  FMUL.FTZ R119, R132, R119 ;  /* 0x0000007784777220 */ /* 0x000fe40000410000 */
[C---:B------:R-:W-:Y:S02]  /*2f30*/  FMUL.FTZ R20, R120.reuse, R123 ;  /* 0x0000007b78147220 */ /* 0x040fe40000410000 */
[----:B------:R-:W-:Y:S02]  /*2f40*/  FFMA.FTZ R136, -R120, R127, -R117 ;  /* 0x0000007f78887223 */ /* 0x000fe40000010975 */
[----:B------:R-:W-:-:S02]  /*2f50*/  FMUL.FTZ R117, R132, R21 ;  /* 0x0000001584757220 */ /* 0x000fc40000410000 */
[----:B------:R-:W-:Y:S02]  /*2f60*/  FFMA.FTZ R20, R118, R127, -R20 ;  /* 0x0000007f76147223 */ /* 0x000fe40000010814 */
[----:B------:R-:W-:Y:S02]  /*2f70*/  FADD.FTZ R138, -R119, R136 ;  /* 0x00000088778a7221 */ /* 0x000fe40000010100 */
[----:B0-----:R-:W-:Y:S02]  /*2f80*/  FMUL.FTZ R21, R23, R22 ;  /* 0x0000001617157220 */ /* 0x001fe40000410000 */
[----:B------:R-:W-:Y:S02]  /*2f90*/  FADD.FTZ R20, R117, R20 ;  /* 0x0000001475147221 */ /* 0x000fe40000010000 */
[----:B------:R-:W-:Y:S02]  /*2fa0*/  FMUL.FTZ R135, R115, -R138 ;  /* 0x8000008a73877220 */ /* 0x000fe40000410000 */
[----:B-1----:R-:W-:-:S02]  /*2fb0*/  FFMA.FTZ R136, R90, R100, R21 ;  /* 0x000000645a887223 */ /* 0x002fc40000010015 */
[-C--:B------:R-:W-:Y:S02]  /*2fc0*/  FFMA.FTZ R135, R101, R20.reuse, -R135 ;  /* 0x0000001465877223 */ /* 0x080fe40000010887 */
[----:B------:R-:W-:Y:S01]  /*2fd0*/  FMUL.FTZ R142, R115, -R20 ;  /* 0x80000014738e7220 */ /* 0x000fe20000410000 */
[C---:B------:R-:W-:Y:S01]  /*2fe0*/  FSEL R136, R23.reuse, R136, !P3 ;  /* 0x0000008817887208 */ /* 0x040fe20005800000 */
[C---:B--2---:R-:W-:Y:S02]  /*2ff0*/  FMUL.FTZ R20, R23.reuse, R128 ;  /* 0x0000008017147220 */ /* 0x044fe40000410000 */
[CC--:B---3--:R-:W-:Y:S02]  /*3000*/  FMUL.FTZ R141, R23.reuse, R105.reuse ;  /* 0x00000069178d7220 */ /* 0x0c8fe40000410000 */
[----:B------:R-:W-:Y:S01]  /*3010*/  FMUL.FTZ R21, R23, R100 ;  /* 0x0000006417157220 */ /* 0x000fe20000410000 */
[----:B------:R-:W0:Y:S01]  /*3020*/  SHFL.UP PT, R136, R136, 0x1, RZ ;  /* 0x0420000088887989 */ /* 0x000e2200000e00ff */
[C---:B------:R-:W-:Y:S01]  /*3030*/  FFMA.FTZ R105, R90.reuse, R105, -R20 ;  /* 0x000000695a697223 */ /* 0x040fe20000010814 */
[----:B------:R-:W-:Y:S01]  /*3040*/  MOV R20, 0x3f800000 ;  /* 0x3f80000000147802 */ /* 0x000fe20000000f00 */
[----:B------:R-:W-:-:S02]  /*3050*/  FFMA.FTZ R141, R90, R128, R141 ;  /* 0x000000805a8d7223 */ /* 0x000fc4000001008d */
[----:B------:R-:W-:Y:S01]  /*3060*/  @P3 FFMA.FTZ R90, R90, R22, -R21 ;  /* 0x000000165a5a3223 */ /* 0x000fe20000010815 */
[----:B------:R-:W-:Y:S01]  /*3070*/  HFMA2.MMA R21, -RZ, RZ, 0, 0 ;  /* 0x00000000ff157435 */ /* 0x000fe200000001ff */
[-C--:B------:R-:W-:Y:S01]  /*3080*/  FMUL.FTZ R100, R93, R133.reuse ;  /* 0x000000855d647220 */ /* 0x080fe20000410000 */
[----:B------:R-:W-:Y:S01]  /*3090*/  CS2R R22, SRZ ;  /* 0x0000000000167805 */ /* 0x000fe2000001ff00 */
[----:B------:R-:W-:Y:S02]  /*30a0*/  FMUL.FTZ R128, R92, R133 ;  /* 0x000000855c807220 */ /* 0x000fe40000410000 */
[----:B------:R-:W-:Y:S01]  /*30b0*/  FFMA.FTZ R142, R101, R138, R142 ;  /* 0x0000008a658e7223 */ /* 0x000fe2000001008e */
[----:B------:R-:W1:Y:S01]  /*30c0*/  SHFL.UP PT, R90, R90, 0x1, RZ ;  /* 0x042000005a5a7989 */ /* 0x000e6200000e00ff */
[----:B------:R-:W-:Y:S02]  /*30d0*/  @P3 FADD.FTZ R116, R116, R105 ;  /* 0x0000006974743221 */ /* 0x000fe40000010000 */
[----:B------:R-:W-:Y:S01]  /*30e0*/  @P3 FADD.FTZ R114, R114, R141 ;  /* 0x0000008d72723221 */ /* 0x000fe20000010000 */
[----:B------:R-:W-:Y:S01]  /*30f0*/  @!P0 LDS.128 R20, [R89.X16+0x1d90] ;  /* 0x001d900059148984 */ /* 0x000fe2000000cc00 */
[----:B------:R-:W-:Y:S01]  /*3100*/  FADD.FTZ R138, R84, R84 ;  /* 0x00000054548a7221 */ /* 0x000fe20000010000 */
[----:B------:R-:W-:Y:S01]  /*3110*/  ISETP.NE.AND P0, PT, R102, 0x1f, PT ;  /* 0x0000001f6600780c */ /* 0x000fe20003f05270 */
[-C--:B------:R-:W-:Y:S01]  /*3120*/  FFMA.FTZ R105, R92, R129.reuse, -R100 ;  /* 0x000000815c697223 */ /* 0x080fe20000010864 */
[----:B------:R-:W2:Y:S01]  /*3130*/  SHFL.UP PT, R116, R116, 0x1, RZ ;  /* 0x0420000074747989 */ /* 0x000ea200000e00ff */
[----:B------:R-:W-:-:S02]  /*3140*/  FFMA.FTZ R141, R93, R129, R128 ;  /* 0x000000815d8d7223 */ /* 0x000fc40000010080 */
[C---:B------:R-:W-:Y:S01]  /*3150*/  FMUL.FTZ R100, R138.reuse, R105 ;  /* 0x000000698a647220 */ /* 0x040fe20000410000 */
[----:B------:R3:W4:Y:S01]  /*3160*/  SHFL.UP PT, R128, R114, 0x1, RZ ;  /* 0x0420000072807989 */ /* 0x00072200000e00ff */
[----:B------:R-:W-:Y:S02]  /*3170*/  FMUL.FTZ R105, R138, R141 ;  /* 0x0000008d8a697220 */ /* 0x000fe40000410000 */
[----:B------:R-:W-:Y:S02]  /*3180*/  FMUL.FTZ R141, R120, R95 ;  /* 0x0000005f788d7220 */ /* 0x000fe40000410000 */
[----:B------:R-:W-:Y:S02]  /*3190*/  FADD.FTZ R148, -R105, R142 ;  /* 0x0000008e69947221 */ /* 0x000fe40000010100 */
[----:B------:R-:W-:Y:S02]  /*31a0*/  FFMA.FTZ R142, R118, R94, -R141 ;  /* 0x0000005e768e7223 */ /* 0x000fe4000001088d */
[----:B------:R-:W-:-:S02]  /*31b0*/  FADD.FTZ R146, R100, R135 ;  /* 0x0000008764927221 */ /* 0x000fc40000010000 */
[C---:B------:R-:W-:Y:S02]  /*31c0*/  FMUL.FTZ R143, R115.reuse, -R142 ;  /* 0x8000008e738f7220 */ /* 0x040fe40000410000 */
[----:B------:R-:W-:Y:S02]  /*31d0*/  FMUL.FTZ R135, R115, -R144 ;  /* 0x8000009073877220 */ /* 0x000fe40000410000 */
[----:B------:R-:W-:Y:S02]  /*31e0*/  FMUL.FTZ R145, R113, -R146 ;  /* 0x8000009271917220 */ /* 0x000fe40000410000 */
[C---:B------:R-:W-:Y:S02]  /*31f0*/  FFMA.FTZ R144, R101.reuse, R144, R143 ;  /* 0x0000009065907223 */ /* 0x040fe4000001008f */
[----:B------:R-:W-:Y:S02]  /*3200*/  FFMA.FTZ R142, R101, R142, -R135 ;  /* 0x0000008e658e7223 */ /* 0x000fe40000010887 */
[----:B------:R-:W-:-:S02]  /*3210*/  FFMA.FTZ R149, R111, R148, R145 ;  /* 0x000000946f957223 */ /* 0x000fc40000010091 */
[C---:B0-----:R-:W-:Y:S02]  /*3220*/  FMUL.FTZ R135, R136.reuse, R97 ;  /* 0x0000006188877220 */ /* 0x041fe40000410000 */
[C---:B------:R-:W-:Y:S02]  /*3230*/  FMUL.FTZ R145, R113.reuse, -R144 ;  /* 0x8000009071917220 */ /* 0x040fe40000410000 */
[-C--:B---3--:R-:W-:Y:S02]  /*3240*/  FMUL.FTZ R114, R136, R96.reuse ;  /* 0x0000006088727220 */ /* 0x088fe40000410000 */
[----:B-1----:R-:W-:Y:S02]  /*3250*/  FFMA.FTZ R143, R90, R96, -R135 ;  /* 0x000000605a8f7223 */ /* 0x002fe40000010887 */
[----:B------:R-:W-:Y:S02]  /*3260*/  FMUL.FTZ R141, R113, -R148 ;  /* 0x80000094718d7220 */ /* 0x000fe40000410000 */
[----:B------:R-:W-:-:S02]  /*3270*/  FFMA.FTZ R135, R111, R142, -R145 ;  /* 0x0000008e6f877223 */ /* 0x000fc40000010891 */
[----:B------:R-:W-:Y:S02]  /*3280*/  FFMA.FTZ R145, R90, R97, R114 ;  /* 0x000000615a917223 */ /* 0x000fe40000010072 */
[-C--:B------:R-:W-:Y:S02]  /*3290*/  FMUL.FTZ R90, R93, R139.reuse ;  /* 0x0000008b5d5a7220 */ /* 0x080fe40000410000 */
[----:B------:R-:W-:Y:S02]  /*32a0*/  FMUL.FTZ R114, R92, R139 ;  /* 0x0000008b5c727220 */ /* 0x000fe40000410000 */
[----:B------:R-:W-:Y:S02]  /*32b0*/  FFMA.FTZ R141, R111, R146, -R141 ;  /* 0x000000926f8d7223 */ /* 0x000fe4000001088d */
[----:B------:R-:W-:Y:S02]  /*32c0*/  FMUL.FTZ R146, R113, -R142 ;  /* 0x8000008e71927220 */ /* 0x000fe40000410000 */
[----:B--2---:R-:W-:-:S02]  /*32d0*/  @P1 FADD.FTZ R96, R116, R143 ;  /* 0x0000008f74601221 */ /* 0x004fc40000010000 */
[----:B----4-:R-:W-:Y:S02]  /*32e0*/  @P1 FADD.FTZ R97, R128, R145 ;  /* 0x0000009180611221 */ /* 0x010fe40000010000 */
[----:B------:R-:W-:Y:S02]  /*32f0*/  FADD.FTZ R142, R83, R83 ;  /* 0x00000053538e7221 */ /* 0x000fe40000010000 */
[-C--:B------:R-:W-:Y:S02]  /*3300*/  FFMA.FTZ R143, R92, R131.reuse, -R90 ;  /* 0x000000835c8f7223 */ /* 0x080fe4000001085a */
[----:B------:R-:W-:Y:S02]  /*3310*/  FFMA.FTZ R145, R93, R131, R114 ;  /* 0x000000835d917223 */ /* 0x000fe40000010072 */
[C---:B------:R-:W-:Y:S02]  /*3320*/  FMUL.FTZ R114, R142.reuse, R143 ;  /* 0x0000008f8e727220 */ /* 0x040fe40000410000 */
[----:B------:R-:W-:-:S02]  /*3330*/  FMUL.FTZ R116, R142, R145 ;  /* 0x000000918e747220 */ /* 0x000fc40000410000 */
[CC--:B------:R-:W-:Y:S02]  /*3340*/  FMUL.FTZ R147, R99.reuse, R97.reuse ;  /* 0x0000006163937220 */ /* 0x0c0fe40000410000 */
[----:B------:R-:W-:Y:S02]  /*3350*/  FMUL.FTZ R90, R99, R96 ;  /* 0x00000060635a7220 */ /* 0x000fe40000410000 */
[----:B------:R-:W-:Y:S02]  /*3360*/  FADD.FTZ R99, R114, R141 ;  /* 0x0000008d72637221 */ /* 0x000fe40000010000 */
[----:B------:R-:W-:Y:S02]  /*3370*/  FFMA.FTZ R136, R111, R144, R146 ;  /* 0x000000906f887223 */ /* 0x000fe40000010092 */
[----:B------:R-:W-:Y:S01]  /*3380*/  FADD.FTZ R141, -R116, R149 ;  /* 0x00000095748d7221 */ /* 0x000fe20000010100 */
[----:B------:R0:W1:Y:S01]  /*3390*/  SHFL.DOWN PT, R145, R99, 0x1, 0x1f ;  /* 0x08201f0063917f89 */ /* 0x00006200000e0000 */
[----:B------:R-:W-:-:S02]  /*33a0*/  FFMA.FTZ R90, R98, R97, R90 ;  /* 0x00000061625a7223 */ /* 0x000fc4000001005a */
[----:B------:R-:W-:Y:S01]  /*33b0*/  FFMA.FTZ R147, R98, R96, -R147 ;  /* 0x0000006062937223 */ /* 0x000fe20000010893 */
        /* <DEDUP_REMOVED lines=15> */
.L_x_13208:
[----:B------:R-:W-:Y:S05]  /*34b0*/  BSYNC B0 ;  /* 0x0000000000007941 */ /* 0x000fea0003800000 */
.L_x_13207:
[----:B------:R-:W-:Y:S01]  /*34c0*/  ISETP.GT.U32.AND P0, PT, R102, 0x1d, PT ;  /* 0x0000001d6600780c */ /* 0x000fe20003f04070 */
[----:B------:R-:W-:Y:S01]  /*34d0*/  FADD.FTZ R122, R122, R147 ;  /* 0x000000937a7a7221 */ /* 0x000fe20000010000 */
[----:B-1----:R1:W0:Y:S01]  /*34e0*/  SHFL.DOWN PT, R145, R135, 0x2, 0x1f ;  /* 0x08401f0087917f89 */ /* 0x00222200000e0000 */
[----:B------:R-:W-:Y:S01]  /*34f0*/  FADD.FTZ R90, RZ, R90 ;  /* 0x0000005aff5a7221 */ /* 0x000fe20000010000 */
[----:B------:R-:W-:Y:S01]  /*3500*/  BSSY B0, `(.L_x_13209) ;  /* 0x0000013000007945 */ /* 0x000fe20003800000 */
[C---:B---3--:R-:W-:Y:S01]  /*3510*/  FMUL.FTZ R143, R139.reuse, R122 ;  /* 0x0000007a8b8f7220 */ /* 0x048fe20000410000 */
[----:B------:R1:W3:Y:S01]  /*3520*/  SHFL.DOWN PT, R147, R136, 0x2, 0x1f ;  /* 0x08401f0088937f89 */ /* 0x0002e200000e0000 */
[-C--:B--2---:R-:W-:Y:S02]  /*3530*/  FMUL.FTZ R97, R139, R90.reuse ;  /* 0x0000005a8b617220 */ /* 0x084fe40000410000 */
[----:B------:R-:W-:Y:S01]  /*3540*/  FMUL.FTZ R96, R113, R90 ;  /* 0x0000005a71607220 */ /* 0x000fe20000410000 */
[----:B----4-:R1:W2:Y:S04]  /*3550*/  SHFL.DOWN PT, R149, R99, 0x2, 0x1f ;  /* 0x08401f0063957f89 */ /* 0x0102a800000e0000 */
[----:B------:R1:W4:Y:S01]  /*3560*/  SHFL.DOWN PT, R139, R141, 0x2, 0x1f ;  /* 0x08401f008d8b7f89 */ /* 0x00032200000e0000 */
[----:B------:R-:W-:Y:S05]  /*3570*/  @P0 BRA `(.L_x_13210) ;  /* 0x000000b000000947 */ /* 0x000fea0003800000 */
[C---:B---3--:R-:W-:Y:S02]  /*3580*/  FMUL.FTZ R98, R136.reuse, R147 ;  /* 0x0000009388627220 */ /* 0x048fe40000410000 */
[----:B----4-:R-:W-:-:S02]  /*3590*/  FMUL.FTZ R128, R136, R139 ;  /* 0x0000008b88807220 */ /* 0x010fc40000410000 */
[C---:B--2---:R-:W-:Y:S02]  /*35a0*/  FMUL.FTZ R144, R136.reuse, R149 ;  /* 0x0000009588907220 */ /* 0x044fe40000410000 */
        /* <DEDUP_REMOVED lines=8> */
.L_x_13210:
[----:B------:R-:W-:Y:S05]  /*3630*/  BSYNC B0 ;  /* 0x0000000000007941 */ /* 0x000fea0003800000 */
.L_x_13209:
[-C--:B----4-:R-:W-:Y:S01]  /*3640*/  FFMA.FTZ R139, R131, R122.reuse, -R97 ;  /* 0x0000007a838b7223 */ /* 0x090fe20000010861 */
[----:B------:R-:W-:Y:S01]  /*3650*/  ISETP.GT.U32.AND P0, PT, R102, 0x1b, PT ;  /* 0x0000001b6600780c */ /* 0x000fe20003f04070 */
[-C--:B------:R-:W-:Y:S01]  /*3660*/  FFMA.FTZ R97, R111, R122.reuse, -R96 ;  /* 0x0000007a6f617223 */ /* 0x080fe20000010860 */
[----:B---3--:R3:W4:Y:S01]  /*3670*/  SHFL.DOWN PT, R147, R135, 0x4, 0x1f ;  /* 0x08801f0087937f89 */ /* 0x00872200000e0000 */
[----:B------:R-:W-:Y:S01]  /*3680*/  FMUL.FTZ R96, R113, R122 ;  /* 0x0000007a71607220 */ /* 0x000fe20000410000 */
[----:B------:R-:W-:Y:S01]  /*3690*/  BSSY B0, `(.L_x_13211) ;  /* 0x0000021000007945 */ /* 0x000fe20003800000 */
[-C--:B------:R-:W-:Y:S01]  /*36a0*/  FFMA.FTZ R143, R131, R90.reuse, R143 ;  /* 0x0000005a838f7223 */ /* 0x080fe2000001008f */
[----:B--2---:R3:W2:Y:S01]  /*36b0*/  SHFL.DOWN PT, R149, R136, 0x4, 0x1f ;  /* 0x08801f0088957f89 */ /* 0x0046a200000e0000 */
[-C--:B------:R-:W-:Y:S02]  /*36c0*/  FMUL.FTZ R131, R93, R90.reuse ;  /* 0x0000005a5d837220 */ /* 0x080fe40000410000 */
[-C--:B------:R-:W-:Y:S01]  /*36d0*/  FMUL.FTZ R98, R92, R90.reuse ;  /* 0x0000005a5c627220 */ /* 0x080fe20000410000 */
[----:B------:R3:W1:Y:S01]  /*36e0*/  SHFL.DOWN PT, R151, R99, 0x4, 0x1f ;  /* 0x08801f0063977f89 */ /* 0x00066200000e0000 */
[----:B------:R-:W-:-:S02]  /*36f0*/  FFMA.FTZ R96, R111, R90, R96 ;  /* 0x0000005a6f607223 */ /* 0x000fc40000010060 */
[----:B------:R-:W-:Y:S01]  /*3700*/  FADD.FTZ R124, R124, R97 ;  /* 0x000000617c7c7221 */ /* 0x000fe20000010000 */
[----:B------:R3:W0:Y:S01]  /*3710*/  SHFL.DOWN PT, R153, R141, 0x4, 0x1f ;  /* 0x08801f008d997f89 */ /* 0x00062200000e0000 */
[-C--:B------:R-:W-:Y:S02]  /*3720*/  FFMA.FTZ R131, R92, R122.reuse, -R131 ;  /* 0x0000007a5c837223 */ /* 0x080fe40000010883 */
[----:B------:R-:W-:Y:S02]  /*3730*/  FFMA.FTZ R97, R93, R122, R98 ;  /* 0x0000007a5d617223 */ /* 0x000fe40000010062 */
[----:B------:R-:W-:Y:S02]  /*3740*/  FADD.FTZ R96, RZ, R96 ;  /* 0x00000060ff607221 */ /* 0x000fe40000010000 */
[C---:B------:R-:W-:Y:S02]  /*3750*/  FMUL.FTZ R128, R142.reuse, R131 ;  /* 0x000000838e807220 */ /* 0x040fe40000410000 */
[----:B------:R-:W-:-:S02]  /*3760*/  FFMA.FTZ R131, -R142, R97, -RZ ;  /* 0x000000618e837223 */ /* 0x000fc400000109ff */
[-C--:B------:R-:W-:Y:S02]  /*3770*/  FMUL.FTZ R97, R115, R96.reuse ;  /* 0x0000006073617220 */ /* 0x080fe40000410000 */
[C---:B------:R-:W-:Y:S02]  /*3780*/  FMUL.FTZ R98, R133.reuse, R96 ;  /* 0x0000006085627220 */ /* 0x040fe40000410000 */
[C---:B0-----:R-:W-:Y:S02]  /*3790*/  FFMA.FTZ R145, -R142.reuse, R143, RZ ;  /* 0x0000008f8e917223 */ /* 0x041fe400000101ff */
[----:B------:R-:W-:Y:S02]  /*37a0*/  FFMA.FTZ R139, R142, R139, RZ ;  /* 0x0000008b8e8b7223 */ /* 0x000fe400000100ff */
[-C--:B------:R-:W-:Y:S02]  /*37b0*/  FMUL.FTZ R133, R133, R124.reuse ;  /* 0x0000007c85857220 */ /* 0x080fe40000410000 */
[----:B------:R-:W-:-:S02]  /*37c0*/  FFMA.FTZ R97, R101, R124, -R97 ;  /* 0x0000007c65617223 */ /* 0x000fc40000010861 */
[----:B------:R-:W-:Y:S01]  /*37d0*/  FFMA.FTZ R143, R129, R124, -R98 ;  /* 0x0000007c818f7223 */ /* 0x000fe20000010862 */
[----:B------:R-:W-:Y:S05]  /*37e0*/  @P0 BRA `(.L_x_13212) ;  /* 0x000000b000000947 */ /* 0x000fea0003800000 */
[C---:B-1234-:R-:W-:Y:S02]  /*37f0*/  FMUL.FTZ R98, R136.reuse, R149 ;  /* 0x0000009588627220 */ /* 0x05efe40000410000 */
[C---:B------:R-:W-:Y:S02]  /*3800*/  FMUL.FTZ R142, R136.reuse, R153 ;  /* 0x00000099888e7220 */ /* 0x040fe40000410000 */
[C---:B------:R-:W-:Y:S02]  /*3810*/  FMUL.FTZ R144, R136.reuse, R151 ;  /* 0x0000009788907220 */ /* 0x040fe40000410000 */
[-C--:B------:R-:W-:Y:S02]  /*3820*/  FMUL.FTZ R136, R136, R147.reuse ;  /* 0x0000009388887220 */ /* 0x080fe40000410000 */
[C---:B------:R-:W-:Y:S02]  /*3830*/  FFMA.FTZ R98, R135.reuse, R147, -R98 ;  /* 0x0000009387627223 */ /* 0x040fe40000010862 */
[----:B------:R-:W-:-:S02]  /*3840*/  FFMA.FTZ R142, R135, R151, -R142 ;  /* 0x00000097878e7223 */ /* 0x000fc4000001088e */
[C---:B------:R-:W-:Y:S02]  /*3850*/  FFMA.FTZ R144, R135.reuse, R153, R144 ;  /* 0x0000009987907223 */ /* 0x040fe40000010090 */
[----:B------:R-:W-:Y:S01]  /*3860*/  FFMA.FTZ R136, R135, R149, R136 ;  /* 0x0000009587887223 */ /* 0x000fe20000010088 */
[----:B------:R-:W-:Y:S01]  /*3870*/  MOV R135, R98 ;  /* 0x0000006200877202 */ /* 0x000fe20000000f00 */
[----:B------:R-:W-:Y:S02]  /*3880*/  FADD.FTZ R99, R99, R142 ;  /* 0x0000008e63637221 */ /* 0x000fe40000010000 */
[----:B------:R-:W-:Y:S02]  /*3890*/  FADD.FTZ R141, R141, R144 ;  /* 0x000000908d8d7221 */ /* 0x000fe40000010000 */
.L_x_13212:
[----:B-1234-:R-:W-:Y:S05]  /*38a0*/  BSYNC B0 ;  /* 0x0000000000007941 */ /* 0x01efea0003800000 */
.L_x_13211:
[----:B------:R-:W-:Y:S01]  /*38b0*/  ISETP.GT.U32.AND P0, PT, R102, 0x17, PT ;  /* 0x000000176600780c */ /* 0x000fe20003f04070 */
[----:B------:R-:W-:Y:S01]  /*38c0*/  FFMA.FTZ R133, R129, R96, R133 ;  /* 0x0000006081857223 */ /* 0x000fe20000010085 */
[----:B------:R0:W1:Y:S01]  /*38d0*/  SHFL.DOWN PT, R147, R136, 0x8, 0x1f ;  /* 0x09001f0088937f89 */ /* 0x00006200000e0000 */
[----:B------:R-:W-:Y:S01]  /*38e0*/  FADD.FTZ R129, R140, R97 ;  /* 0x000000618c817221 */ /* 0x000fe20000010000 */
[----:B------:R-:W-:Y:S01]  /*38f0*/  BSSY B0, `(.L_x_13213) ;  /* 0x0000016000007945 */ /* 0x000fe20003800000 */
[----:B------:R-:W-:Y:S01]  /*3900*/  FFMA.FTZ R143, R138, R143, R139 ;  /* 0x0000008f8a8f7223 */ /* 0x000fe2000001008b */
[----:B------:R0:W2:Y:S01]  /*3910*/  SHFL.DOWN PT, R149, R99, 0x8, 0x1f ;  /* 0x09001f0063957f89 */ /* 0x0000a200000e0000 */
[----:B------:R-:W-:Y:S01]  /*3920*/  FMUL.FTZ R97, R115, R124 ;  /* 0x0000007c73617220 */ /* 0x000fe20000410000 */
[----:B------:R-:W-:Y:S01]  /*3930*/  ISETP.GT.U32.AND P1, PT, R102, 0xf, PT ;  /* 0x0000000f6600780c */ /* 0x000fe20003f24070 */
[----:B------:R-:W-:Y:S01]  /*3940*/  FFMA.FTZ R139, -R138, R133, R145 ;  /* 0x000000858a8b7223 */ /* 0x000fe20000010191 */
[----:B------:R0:W3:Y:S01]  /*3950*/  SHFL.DOWN PT, R151, R141, 0x8, 0x1f ;  /* 0x09001f008d977f89 */ /* 0x0000e200000e0000 */
[----:B------:R-:W-:-:S02]  /*3960*/  FMUL.FTZ R133, R93, R96 ;  /* 0x000000605d857220 */ /* 0x000fc40000410000 */
[----:B------:R-:W-:Y:S01]  /*3970*/  FFMA.FTZ R97, R101, R96, R97 ;  /* 0x0000006065617223 */ /* 0x000fe20000010061 */
[----:B------:R0:W4:Y:S01]  /*3980*/  SHFL.DOWN PT, R145, R135, 0x8, 0x1f ;  /* 0x09001f0087917f89 */ /* 0x00012200000e0000 */
[----:B------:R-:W-:Y:S05]  /*3990*/  @P0 BRA `(.L_x_13214) ;  /* 0x000000b000000947 */ /* 0x000fea0003800000 */
[C---:B-1----:R-:W-:Y:S02]  /*39a0*/  FMUL.FTZ R98, R136.reuse, R147 ;  /* 0x0000009388627220 */ /* 0x042fe40000410000 */
[C---:B---3--:R-:W-:Y:S02]  /*39b0*/  FMUL.FTZ R140, R136.reuse, R151 ;  /* 0x00000097888c7220 */ /* 0x048fe40000410000 */
[C---:B--2---:R-:W-:Y:S02]  /*39c0*/  FMUL.FTZ R142, R136.reuse, R149 ;  /* 0x00000095888e7220 */ /* 0x044fe40000410000 */
[-C--:B0---4-:R-:W-:Y:S02]  /*39d0*/  FMUL.FTZ R136, R136, R145.reuse ;  /* 0x0000009188887220 */ /* 0x091fe40000410000 */
[----:B------:R-:W-:-:S02]  /*39e0*/  FFMA.FTZ R98, R135, R145, -R98 ;  /* 0x0000009187627223 */ /* 0x000fc40000010862 */
[C---:B------:R-:W-:Y:S02]  /*39f0*/  FFMA.FTZ R140, R135.reuse, R149, -R140 ;  /* 0x00000095878c7223 */ /* 0x040fe4000001088c */
[C---:B------:R-:W-:Y:S02]  /*3a00*/  FFMA.FTZ R142, R135.reuse, R151, R142 ;  /* 0x00000097878e7223 */ /* 0x040fe4000001008e */
[----:B------:R-:W-:Y:S01]  /*3a10*/  FFMA.FTZ R136, R135, R147, R136 ;  /* 0x0000009387887223 */ /* 0x000fe20000010088 */
[----:B------:R-:W-:Y:S01]  /*3a20*/  MOV R135, R98 ;  /* 0x0000006200877202 */ /* 0x000fe20000000f00 */
[----:B------:R-:W-:Y:S02]  /*3a30*/  FADD.FTZ R99, R99, R140 ;  /* 0x0000008c63637221 */ /* 0x000fe40000010000 */
[----:B------:R-:W-:Y:S02]  /*3a40*/  FADD.FTZ R141, R141, R142 ;  /* 0x0000008e8d8d7221 */ /* 0x000fe40000010000 */
.L_x_13214:
[----:B------:R-:W-:Y:S05]  /*3a50*/  BSYNC B0 ;  /* 0x0000000000007941 */ /* 0x000fea0003800000 */
.L_x_13213:
[----:B----4-:R4:W0:Y:S01]  /*3a60*/  SHFL.DOWN PT, R145, R135, 0x10, 0x1f ;  /* 0x0a001f0087917f89 */ /* 0x01082200000e0000 */
[----:B------:R-:W-:Y:S01]  /*3a70*/  BSSY B0, `(.L_x_13215) ;  /* 0x0000013000007945 */ /* 0x000fe20003800000 */
[----:B------:R-:W-:-:S02]  /*3a80*/  FMUL.FTZ R144, R92, R96 ;  /* 0x000000605c907220 */ /* 0x000fc40000410000 */
[----:B-1----:R4:W1:Y:S01]  /*3a90*/  SHFL.DOWN PT, R147, R136, 0x10, 0x1f ;  /* 0x0a001f0088937f89 */ /* 0x00286200000e0000 */
[----:B------:R-:W-:Y:S02]  /*3aa0*/  FFMA.FTZ R133, R92, R124, -R133 ;  /* 0x0000007c5c857223 */ /* 0x000fe40000010885 */
[----:B------:R-:W-:Y:S01]  /*3ab0*/  FADD.FTZ R97, RZ, R97 ;  /* 0x00000061ff617221 */ /* 0x000fe20000010000 */
[----:B--2---:R4:W2:Y:S04]  /*3ac0*/  SHFL.DOWN PT, R149, R99, 0x10, 0x1f ;  /* 0x0a001f0063957f89 */ /* 0x0048a800000e0000 */
[----:B---3--:R4:W3:Y:S01]  /*3ad0*/  SHFL.DOWN PT, R151, R141, 0x10, 0x1f ;  /* 0x0a001f008d977f89 */ /* 0x0088e200000e0000 */
[----:B------:R-:W-:Y:S05]  /*3ae0*/  @P1 BRA `(.L_x_13216) ;  /* 0x000000b000001947 */ /* 0x000fea0003800000 */
[C---:B-1----:R-:W-:Y:S02]  /*3af0*/  FMUL.FTZ R98, R136.reuse, R147 ;  /* 0x0000009388627220 */ /* 0x042fe40000410000 */
[----:B---3--:R-:W-:-:S02]  /*3b00*/  FMUL.FTZ R140, R136, R151 ;  /* 0x00000097888c7220 */ /* 0x008fc40000410000 */
[C---:B--2---:R-:W-:Y:S02]  /*3b10*/  FMUL.FTZ R142, R136.reuse, R149 ;  /* 0x00000095888e7220 */ /* 0x044fe40000410000 */
        /* <DEDUP_REMOVED lines=8> */
.L_x_13216:
[----:B------:R-:W-:Y:S05]  /*3ba0*/  BSYNC B0 ;  /* 0x0000000000007941 */ /* 0x000fea0003800000 */
.L_x_13215:
[----:B-1----:R-:W-:Y:S01]  /*3bb0*/  SHFL.DOWN PT, R147, R136, 0x1, 0x1f ;  /* 0x08201f0088937f89 */ /* 0x002fe200000e0000 */
[----:B--2---:R-:W-:Y:S01]  /*3bc0*/  FFMA.FTZ R149, R93, R124, R144 ;  /* 0x0000007c5d957223 */ /* 0x004fe20000010090 */
[----:B------:R-:W-:Y:S01]  /*3bd0*/  ISETP.NE.AND P0, PT, R56, RZ, PT ;  /* 0x000000ff3800720c */ /* 0x000fe20003f05270 */
[C---:B------:R-:W-:Y:S01]  /*3be0*/  FMUL.FTZ R144, R134.reuse, R97 ;  /* 0x0000006186907220 */ /* 0x040fe20000410000 */
[----:B------:R-:W1:Y:S01]  /*3bf0*/  SHFL.IDX PT, R140, R23, RZ, 0x1f ;  /* 0x00001fff178c7589 */ /* 0x000e6200000e0000 */
[-C--:B------:R-:W-:Y:S01]  /*3c00*/  FMUL.FTZ R146, R134, R129.reuse ;  /* 0x0000008186927220 */ /* 0x080fe20000410000 */
[----:B------:R-:W-:Y:S01]  /*3c10*/  BSSY B0, `(.L_x_13217) ;  /* 0x000009a000007945 */ /* 0x000fe20003800000 */
[----:B------:R-:W-:Y:S01]  /*3c20*/  FFMA.FTZ R148, R130, R129, -R144 ;  /* 0x0000008182947223 */ /* 0x000fe20000010890 */
[----:B------:R-:W2:Y:S01]  /*3c30*/  SHFL.IDX PT, R142, R22, RZ, 0x1f ;  /* 0x00001fff168e7589 */ /* 0x000ea200000e0000 */
[----:B------:R-:W-:Y:S02]  /*3c40*/  FMUL.FTZ R98, R120, R97 ;  /* 0x0000006178627220 */ /* 0x000fe40000410000 */
[C---:B------:R-:W-:Y:S01]  /*3c50*/  FMUL.FTZ R133, R138.reuse, R133 ;  /* 0x000000858a857220 */ /* 0x040fe20000410000 */
[----:B0-----:R-:W0:Y:S01]  /*3c60*/  SHFL.DOWN PT, R145, R135, 0x1, 0x1f ;  /* 0x08201f0087917f89 */ /* 0x001e2200000e0000 */
[----:B------:R-:W-:-:S02]  /*3c70*/  FFMA.FTZ R134, -R138, R149, -RZ ;  /* 0x000000958a867223 */ /* 0x000fc400000109ff */
[----:B------:R-:W-:Y:S01]  /*3c80*/  FFMA.FTZ R98, R118, R129, -R98 ;  /* 0x0000008176627223 */ /* 0x000fe20000010862 */
[----:B------:R-:W5:Y:S01]  /*3c90*/  SHFL.DOWN PT, R144, R141, 0x1, 0x1f ;  /* 0x08201f008d907f89 */ /* 0x000f6200000e0000 */
[----:B------:R-:W-:Y:S02]  /*3ca0*/  FFMA.FTZ R149, R130, R97, R146 ;  /* 0x0000006182957223 */ /* 0x000fe40000010092 */
[----:B------:R-:W-:Y:S01]  /*3cb0*/  FMUL.FTZ R146, R120, R129 ;  /* 0x0000008178927220 */ /* 0x000fe20000410000 */
[----:B------:R-:W4:Y:S01]  /*3cc0*/  SHFL.DOWN PT, R138, R99, 0x1, 0x1f ;  /* 0x08201f00638a7f89 */ /* 0x000f2200000e0000 */
[----:B------:R-:W-:Y:S02]  /*3cd0*/  FADD.FTZ R130, R137, R98 ;  /* 0x0000006289827221 */ /* 0x000fe40000010000 */
[-C--:B------:R-:W-:Y:S01]  /*3ce0*/  FMUL.FTZ R98, R93, R97.reuse ;  /* 0x000000615d627220 */ /* 0x080fe20000410000 */
[----:B----4-:R-:W4:Y:S01]  /*3cf0*/  SHFL.IDX PT, R136, R136, RZ, 0x1f ;  /* 0x00001fff88887589 */ /* 0x010f2200000e0000 */
[----:B------:R-:W-:-:S02]  /*3d00*/  FFMA.FTZ R146, R118, R97, R146 ;  /* 0x0000006176927223 */ /* 0x000fc40000010092 */
[----:B------:R-:W-:Y:S01]  /*3d10*/  FFMA.FTZ R137, R92, R129, -R98 ;  /* 0x000000815c897223 */ /* 0x000fe20000010862 */
[----:B------:R-:W3:Y:S01]  /*3d20*/  SHFL.IDX PT, R135, R135, RZ, 0x1f ;  /* 0x00001fff87877589 */ /* 0x000ee200000e0000 */
[----:B------:R-:W-:Y:S02]  /*3d30*/  FADD.FTZ R98, RZ, R146 ;  /* 0x00000092ff627221 */ /* 0x000fe40000010000 */
[C---:B-1----:R-:W-:Y:S01]  /*3d40*/  @P2 FMUL.FTZ R146, R147.reuse, R140 ;  /* 0x0000008c93922220 */ /* 0x042fe20000410000 */
[----:B------:R-:W-:Y:S01]  /*3d50*/  SHFL.IDX PT, R141, R141, RZ, 0x1f ;  /* 0x00001fff8d8d7589 */ /* 0x000fe200000e0000 */
[----:B--2---:R-:W-:Y:S02]  /*3d60*/  @P2 FMUL.FTZ R147, R147, R142 ;  /* 0x0000008e93932220 */ /* 0x004fe40000410000 */
[C---:B------:R-:W-:Y:S02]  /*3d70*/  FFMA.FTZ R143, R132.reuse, R148, R143 ;  /* 0x00000094848f7223 */ /* 0x040fe4000001008f */
[----:B------:R-:W-:-:S02]  /*3d80*/  FFMA.FTZ R139, -R132, R149, R139 ;  /* 0x00000095848b7223 */ /* 0x000fc4000001018b */
[----:B0-----:R-:W-:Y:S02]  /*3d90*/  @P2 FFMA.FTZ R147, R145, R140, R147 ;  /* 0x0000008c91932223 */ /* 0x001fe40000010093 */
[C---:B------:R-:W-:Y:S02]  /*3da0*/  FMUL.FTZ R148, R125.reuse, R98 ;  /* 0x000000627d947220 */ /* 0x040fe40000410000 */
[----:B------:R-:W-:Y:S02]  /*3db0*/  FMUL.FTZ R149, R125, R130 ;  /* 0x000000827d957220 */ /* 0x000fe40000410000 */
[----:B------:R-:W-:Y:S02]  /*3dc0*/  @P2 FFMA.FTZ R125, R145, R142, -R146 ;  /* 0x0000008e917d2223 */ /* 0x000fe40000010892 */
[----:B-----5:R-:W-:Y:S02]  /*3dd0*/  @P2 FADD.FTZ R140, R144, R147 ;  /* 0x00000093908c2221 */ /* 0x020fe40000010000 */
[----:B------:R-:W-:-:S02]  /*3de0*/  @P2 FADD.FTZ R142, R138, R125 ;  /* 0x0000007d8a8e2221 */ /* 0x000fc40000010000 */
[C---:B------:R-:W-:Y:S02]  /*3df0*/  FFMA.FTZ R145, R121.reuse, R130, -R148 ;  /* 0x0000008279917223 */ /* 0x040fe40000010894 */
[-C--:B------:R-:W-:Y:S02]  /*3e00*/  FFMA.FTZ R149, R121, R98.reuse, R149 ;  /* 0x0000006279957223 */ /* 0x080fe40000010095 */
[-C--:B------:R-:W-:Y:S02]  /*3e10*/  FMUL.FTZ R125, R93, R98.reuse ;  /* 0x000000625d7d7220 */ /* 0x080fe40000410000 */
[----:B------:R-:W-:Y:S02]  /*3e20*/  FMUL.FTZ R150, R92, R97 ;  /* 0x000000615c967220 */ /* 0x000fe40000410000 */
[----:B------:R-:W-:Y:S02]  /*3e30*/  FMUL.FTZ R121, R140, -R95 ;  /* 0x8000005f8c797220 */ /* 0x000fe40000410000 */
[----:B------:R-:W-:-:S02]  /*3e40*/  FMUL.FTZ R138, R92, R98 ;  /* 0x000000625c8a7220 */ /* 0x000fc40000410000 */
[----:B------:R-:W-:Y:S02]  /*3e50*/  FMUL.FTZ R95, R142, -R95 ;  /* 0x8000005f8e5f7220 */ /* 0x000fe40000410000 */
[----:B------:R-:W-:Y:S02]  /*3e60*/  FFMA.FTZ R147, R92, R130, -R125 ;  /* 0x000000825c937223 */ /* 0x000fe4000001087d */
[C---:B---3--:R-:W-:Y:S01]  /*3e70*/  FFMA.FTZ R151, R93.reuse, R129, R150 ;  /* 0x000000815d977223 */ /* 0x048fe20000010096 */
[----:B------:R0:W1:Y:S01]  /*3e80*/  SHFL.IDX PT, R125, R99, RZ, 0x1f ;  /* 0x00001fff637d7589 */ /* 0x00006200000e0000 */
[----:B------:R-:W-:Y:S02]  /*3e90*/  FFMA.FTZ R92, R142, R94, -R121 ;  /* 0x0000005e8e5c7223 */ /* 0x000fe40000010879 */
[----:B------:R-:W-:Y:S02]  /*3ea0*/  FFMA.FTZ R93, R93, R130, R138 ;  /* 0x000000825d5d7223 */ /* 0x000fe4000001008a */
[----:B------:R-:W-:-:S02]  /*3eb0*/  FFMA.FTZ R94, R140, R94, R95 ;  /* 0x0000005e8c5e7223 */ /* 0x000fc4000001005f */
[C---:B------:R-:W-:Y:S02]  /*3ec0*/  FMUL.FTZ R140, R126.reuse, R145 ;  /* 0x000000917e8c7220 */ /* 0x040fe40000410000 */
[C---:B------:R-:W-:Y:S02]  /*3ed0*/  FMUL.FTZ R138, R126.reuse, R149 ;  /* 0x000000957e8a7220 */ /* 0x040fe40000410000 */
[C---:B------:R-:W-:Y:S02]  /*3ee0*/  FMUL.FTZ R121, R126.reuse, R147 ;  /* 0x000000937e797220 */ /* 0x040fe40000410000 */
[----:B------:R-:W-:Y:S02]  /*3ef0*/  FADD.FTZ R92, R127, R92 ;  /* 0x0000005c7f5c7221 */ /* 0x000fe40000010000 */
[----:B------:R-:W-:Y:S02]  /*3f00*/  FFMA.FTZ R126, -R126, R93, -RZ ;  /* 0x0000005d7e7e7223 */ /* 0x000fe400000109ff */
[----:B------:R-:W-:-:S02]  /*3f10*/  FADD.FTZ R93, -R123, R94 ;  /* 0x0000005e7b5d7221 */ /* 0x000fc40000010100 */
[----:B----4-:R-:W-:Y:S02]  /*3f20*/  FMUL.FTZ R94, R136, R23 ;  /* 0x00000017885e7220 */ /* 0x010fe40000410000 */
[C---:B------:R-:W-:Y:S02]  /*3f30*/  FMUL.FTZ R123, R120.reuse, -R92 ;  /* 0x8000005c787b7220 */ /* 0x040fe40000410000 */
[-C--:B0-----:R-:W-:Y:S02]  /*3f40*/  FMUL.FTZ R99, R120, -R93.reuse ;  /* 0x8000005d78637220 */ /* 0x081fe40000410000 */
        /* <DEDUP_REMOVED lines=8> */
[----:B------:R-:W-:Y:S01]  /*3fd0*/  FFMA.FTZ R118, R101, R94, R117 ;  /* 0x0000005e65767223 */ /* 0x000fe20000010075 */
[----:B------:R-:W-:Y:S01]  /*3fe0*/  LEA.HI.SX32 R117, R103, R103, 0x1b ;  /* 0x0000006767757211 */ /* 0x000fe200078fdaff */
[----:B------:R-:W-:-:S02]  /*3ff0*/  FADD.FTZ R100, R100, R115 ;  /* 0x0000007364647221 */ /* 0x000fc40000010000 */
[----:B------:R-:W-:Y:S02]  /*4000*/  FADD.FTZ R95, R143, R140 ;  /* 0x0000008c8f5f7221 */ /* 0x000fe40000010000 */
[C---:B------:R-:W-:Y:S02]  /*4010*/  FMUL.FTZ R140, R136.reuse, R22 ;  /* 0x00000016888c7220 */ /* 0x040fe40000410000 */
[----:B------:R-:W-:Y:S02]  /*4020*/  FADD.FTZ R105, -R105, R118 ;  /* 0x0000007669697221 */ /* 0x000fe40000010100 */
[----:B------:R-:W-:Y:S02]  /*4030*/  FMUL.FTZ R118, R113, -R100 ;  /* 0x8000006471767220 */ /* 0x000fe40000410000 */
[----:B------:R-:W-:Y:S02]  /*4040*/  FMUL.FTZ R22, R136, R21 ;  /* 0x0000001588167220 */ /* 0x000fe40000410000 */
[----:B------:R-:W-:-:S02]  /*4050*/  FFMA.FTZ R140, R135, R23, R140 ;  /* 0x00000017878c7223 */ /* 0x000fc4000001008c */
[-C--:B------:R-:W-:Y:S02]  /*4060*/  FMUL.FTZ R136, R136, R20.reuse ;  /* 0x0000001488887220 */ /* 0x080fe40000410000 */
[-C--:B------:R-:W-:Y:S02]  /*4070*/  FMUL.FTZ R113, R113, -R105.reuse ;  /* 0x8000006971717220 */ /* 0x080fe40000410000 */
[----:B------:R-:W-:Y:S02]  /*4080*/  FFMA.FTZ R115, R111, R105, R118 ;  /* 0x000000696f737223 */ /* 0x000fe40000010076 */
[C---:B------:R-:W-:Y:S02]  /*4090*/  FFMA.FTZ R20, R135.reuse, R20, -R22 ;  /* 0x0000001487147223 */ /* 0x040fe40000010816 */
[----:B------:R-:W-:Y:S02]  /*40a0*/  FFMA.FTZ R21, R135, R21, R136 ;  /* 0x0000001587157223 */ /* 0x000fe40000010088 */
[----:B-1----:R-:W-:-:S02]  /*40b0*/  FADD.FTZ R22, R125, R120 ;  /* 0x000000787d167221 */ /* 0x002fc40000010000 */
[----:B------:R-:W-:Y:S02]  /*40c0*/  FADD.FTZ R23, R141, R140 ;  /* 0x0000008c8d177221 */ /* 0x000fe40000010000 */
        /* <DEDUP_REMOVED lines=9> */
[C---:B------:R-:W-:Y:S02]  /*4160*/  FMUL.FTZ R137, R132.reuse, R137 ;  /* 0x0000008984897220 */ /* 0x040fe40000410000 */
[----:B------:R-:W-:Y:S01]  /*4170*/  FFMA.FTZ R132, -R132, R151, -RZ ;  /* 0x0000009784847223 */ /* 0x000fe200000109ff */
[----:B------:R-:W-:Y:S01]  /*4180*/  STS [R117.X4+0x428], R133 ;  /* 0x0004288575007388 */ /* 0x000fe20000004800 */
[----:B------:R-:W-:Y:S02]  /*4190*/  FFMA.FTZ R129, R6, -R109, R129 ;  /* 0x8000006d06817223 */ /* 0x000fe40000010081 */
[----:B------:R-:W-:Y:S01]  /*41a0*/  FMUL.FTZ R118, R109, R94 ;  /* 0x0000005e6d767220 */ /* 0x000fe20000410000 */
[----:B------:R-:W-:Y:S01]  /*41b0*/  STS [R117.X4+0x42c], R134 ;  /* 0x00042c8675007388 */ /* 0x000fe20000004800 */
[----:B0-----:R-:W-:-:S02]  /*41c0*/  FMUL.FTZ R21, R107, R116 ;  /* 0x000000746b157220 */ /* 0x001fc40000410000 */
[----:B------:R-:W-:Y:S01]  /*41d0*/  FMUL.FTZ R23, R112, R105 ;  /* 0x0000006970177220 */ /* 0x000fe20000410000 */
[----:B------:R-:W-:Y:S01]  /*41e0*/  STS [R117.X4+0x430], R137 ;  /* 0x0004308975007388 */ /* 0x000fe20000004800 */
[----:B------:R-:W-:Y:S02]  /*41f0*/  FMUL.FTZ R107, R107, R114 ;  /* 0x000000726b6b7220 */ /* 0x000fe40000410000 */
[----:B------:R-:W-:Y:S01]  /*4200*/  FMUL.FTZ R20, R90, R21 ;  /* 0x000000155a147220 */ /* 0x000fe20000410000 */
[----:B------:R-:W-:Y:S01]  /*4210*/  STS [R117.X4+0x434], R132 ;  /* 0x0004348475007388 */ /* 0x000fe20000004800 */
[----:B------:R-:W-:Y:S02]  /*4220*/  FMUL.FTZ R22, R96, R23 ;  /* 0x0000001760167220 */ /* 0x000fe40000410000 */
[----:B------:R-:W-:Y:S01]  /*4230*/  FFMA.FTZ R20, R107, R122, R20 ;  /* 0x0000007a6b147223 */ /* 0x000fe20000010014 */
[----:B------:R-:W-:Y:S01]  /*4240*/  STS [R117.X4+0x438], R121 ;  /* 0x0004387975007388 */ /* 0x000fe20000004800 */
[----:B------:R-:W-:-:S02]  /*4250*/  FFMA.FTZ R113, R111, R124, R22 ;  /* 0x0000007c6f717223 */ /* 0x000fc40000010016 */
[----:B------:R-:W-:Y:S01]  /*4260*/  FADD.FTZ R20, RZ, R20 ;  /* 0x00000014ff147221 */ /* 0x000fe20000010000 */
[----:B------:R0:W-:Y:S01]  /*4270*/  STS [R117.X4+0x43c], R126 ;  /* 0x00043c7e75007388 */ /* 0x0001e20000004800 */
[----:B------:R-:W-:Y:S02]  /*4280*/  FMUL.FTZ R112, R96, R111 ;  /* 0x0000006f60707220 */ /* 0x000fe40000410000 */
[----:B------:R-:W-:Y:S01]  /*4290*/  FADD.FTZ R20, R20, R113 ;  /* 0x0000007114147221 */ /* 0x000fe20000010000 */
[----:B------:R-:W-:Y:S01]  /*42a0*/  LEA R113, R78, -R56, 0x1 ;  /* 0x800000384e717211 */ /* 0x000fe200078e08ff */
[----:B------:R-:W-:Y:S02]  /*42b0*/  FMUL.FTZ R22, R90, R107 ;  /* 0x0000006b5a167220 */ /* 0x000fe40000410000 */
[----:B------:R-:W-:Y:S01]  /*42c0*/  FFMA.FTZ R23, R124, R23, -R112 ;  /* 0x000000177c177223 */ /* 0x000fe20000010870 */
[----:B------:R-:W-:Y:S01]  /*42d0*/  BAR.SYNC.DEFER_BLOCKING 0x0 ;  /* 0x0000000000007b1d */ /* 0x000fe20000010000 */
[----:B------:R-:W-:Y:S01]  /*42e0*/  FMUL.FTZ R112, R109, R99 ;  /* 0x000000636d707220 */ /* 0x000fe20000410000 */
[----:B------:R-:W-:Y:S01]  /*42f0*/  ISETP.GE.AND P0, PT, R113, 0x1, PT ;  /* 0x000000017100780c */ /* 0x000fe20003f06270 */
[----:B------:R-:W-:-:S02]  /*4300*/  FFMA.FTZ R22, R122, R21, -R22 ;  /* 0x000000157a167223 */ /* 0x000fc40000010816 */
[----:B------:R-:W-:Y:S02]  /*4310*/  FMUL.FTZ R21, R97, R112 ;  /* 0x0000007061157220 */ /* 0x000fe40000410000 */
[----:B------:R-:W-:Y:S02]  /*4320*/  FADD.FTZ R22, RZ, R22 ;  /* 0x00000016ff167221 */ /* 0x000fe40000010000 */
[----:B------:R-:W-:Y:S02]  /*4330*/  FFMA.FTZ R115, R129, R118, -R21 ;  /* 0x0000007681737223 */ /* 0x000fe40000010815 */
[C---:B------:R-:W-:Y:S02]  /*4340*/  FMUL.FTZ R109, R110.reuse, R92 ;  /* 0x0000005c6e6d7220 */ /* 0x040fe40000410000 */
[----:B------:R-:W-:Y:S02]  /*4350*/  FMUL.FTZ R118, R97, R118 ;  /* 0x0000007661767220 */ /* 0x000fe40000410000 */
[----:B0-----:R-:W-:-:S02]  /*4360*/  FMUL.FTZ R117, R110, R93 ;  /* 0x0000005d6e757220 */ /* 0x001fc40000410000 */
[----:B------:R-:W-:Y:S02]  /*4370*/  FFMA.FTZ R130, R7, -R110, R130 ;  /* 0x8000006e07827223 */ /* 0x000fe40000010082 */
[----:B------:R-:W-:Y:S02]  /*4380*/  FADD.FTZ R22, R22, R23 ;  /* 0x0000001716167221 */ /* 0x000fe40000010000 */
[----:B------:R-:W-:Y:S02]  /*4390*/  FMUL.FTZ R110, R98, R109 ;  /* 0x0000006d626e7220 */ /* 0x000fe40000410000 */
[----:B------:R-:W-:Y:S02]  /*43a0*/  FFMA.FTZ R21, R112, R129, R118 ;  /* 0x0000008170157223 */ /* 0x000fe40000010076 */
[----:B------:R-:W-:Y:S02]  /*43b0*/  FMUL.FTZ R23, R98, R117 ;  /* 0x0000007562177220 */ /* 0x000fe40000410000 */
[----:B------:R-:W-:-:S02]  /*43c0*/  FADD.FTZ R101, R139, -R138 ;  /* 0x8000008a8b657221 */ /* 0x000fc40000010000 */
[----:B------:R-:W-:Y:S02]  /*43d0*/  FFMA.FTZ R123, R130, R117, -R110 ;  /* 0x00000075827b7223 */ /* 0x000fe4000001086e */
[----:B------:R-:W-:Y:S02]  /*43e0*/  FADD.FTZ R118, R20, R21 ;  /* 0x0000001514767221 */ /* 0x000fe40000010000 */
[----:B------:R-:W-:Y:S02]  /*43f0*/  FADD.FTZ R120, R22, R115 ;  /* 0x0000007316787221 */ /* 0x000fe40000010000 */
[----:B------:R-:W-:Y:S01]  /*4400*/  FFMA.FTZ R121, R109, R130, R23 ;  /* 0x000000826d797223 */ /* 0x000fe20000010017 */
[----:B------:R-:W-:Y:S05]  /*4410*/  @!P0 BRA `(.L_x_13218) ;  /* 0x0000019000008947 */ /* 0x000fea0003800000 */
[-C--:B------:R-:W-:Y:S01]  /*4420*/  LEA.HI.SX32 R110, R56, R56.reuse, 0x1b ;  /* 0x00000038386e7211 */ /* 0x080fe200078fdaff */
        /* <DEDUP_REMOVED lines=24> */
.L_x_13218:
[----:B------:R-:W-:Y:S05]  /*45b0*/  BSYNC B0 ;  /* 0x0000000000007941 */ /* 0x000fea0003800000 */
.L_x_13217:
[C---:B------:R-:W-:Y:S01]  /*45c0*/  IADD3 R21, R56.reuse, 0x20, RZ ;  /* 0x0000002038157810 */ /* 0x040fe20007ffe0ff */
[----:B------:R-:W-:Y:S01]  /*45d0*/  BSSY B0, `(.L_x_13219) ;  /* 0x0000017000007945 */ /* 0x000fe20003800000 */
[----:B0-----:R-:W-:Y:S01]  /*45e0*/  IADD3 R23, R56, 0x40, RZ ;  /* 0x0000004038177810 */ /* 0x001fe20007ffe0ff */
[----:B------:R-:W-:Y:S01]  /*45f0*/  FADD.FTZ R106, R118, R121 ;  /* 0x00000079766a7221 */ /* 0x000fe20000010000 */
[-C--:B------:R-:W-:Y:S01]  /*4600*/  LEA.HI.SX32 R21, R21, R56.reuse, 0x1b ;  /* 0x0000003815157211 */ /* 0x080fe200078fdaff */
[----:B------:R-:W-:Y:S01]  /*4610*/  FADD.FTZ R110, R120, R123 ;  /* 0x0000007b786e7221 */ /* 0x000fe20000010000 */
[----:B------:R-:W-:Y:S02]  /*4620*/  LEA.HI.SX32 R22, R23, R56, 0x1b ;  /* 0x0000003817167211 */ /* 0x000fe400078fdaff */
[----:B------:R-:W-:Y:S01]  /*4630*/  ISETP.GE.AND P6, PT, R113, 0x21, PT ;  /* 0x000000217100780c */ /* 0x000fe20003fc6270 */
[----:B------:R0:W1:Y:S01]  /*4640*/  LDS R23, [R21.X4+0x4a0] ;  /* 0x0004a00015177984 */ /* 0x0000620000004800 */
[----:B------:R-:W-:-:S02]  /*4650*/  SHF.L.U64.HI R20, R88, 0x2, R91 ;  /* 0x0000000258147819 */ /* 0x000fc4000001025b */
[----:B------:R-:W-:Y:S02]  /*4660*/  SHF.L.U32 R119, R88, 0x2, RZ ;  /* 0x0000000258777819 */ /* 0x000fe400000006ff */
[----:B------:R-:W-:Y:S01]  /*4670*/  IADD3 R115, R56, 0x60, RZ ;  /* 0x0000006038737810 */ /* 0x000fe20007ffe0ff */
[----:B------:R-:W-:Y:S01]  /*4680*/  IMAD R20, R20, c[0x0][0x2d0], RZ ;  /* 0x0000b40014147a24 */ /* 0x000fe200078e02ff */
[C---:B------:R-:W-:Y:S02]  /*4690*/  ISETP.GE.AND P0, PT, R113.reuse, 0x41, PT ;  /* 0x000000417100780c */ /* 0x040fe40003f06270 */
[----:B------:R-:W-:Y:S01]  /*46a0*/  ISETP.GE.AND P1, PT, R113, 0x61, PT ;  /* 0x000000617100780c */ /* 0x000fe20003f26270 */
[----:B------:R-:W-:Y:S01]  /*46b0*/  IMAD R117, R119, c[0x0][0x2d4], R20 ;  /* 0x0000b50077757a24 */ /* 0x000fe200078e0214 */
[C---:B------:R-:W-:Y:S02]  /*46c0*/  ISETP.GE.AND P2, PT, R113.reuse, 0x81, PT ;  /* 0x000000817100780c */ /* 0x040fe40003f46270 */
[----:B------:R-:W-:-:S02]  /*46d0*/  ISETP.GE.AND P3, PT, R113, 0xa1, PT ;  /* 0x000000a17100780c */ /* 0x000fc40003f66270 */
[C---:B------:R-:W-:Y:S02]  /*46e0*/  ISETP.GE.AND P4, PT, R113.reuse, 0xc1, PT ;  /* 0x000000c17100780c */ /* 0x040fe40003f86270 */
[----:B------:R-:W-:Y:S01]  /*46f0*/  ISETP.GE.AND P5, PT, R113, 0xe1, PT ;  /* 0x000000e17100780c */ /* 0x000fe20003fa6270 */
[----:B------:R-:W-:Y:S07]  /*4700*/  @!P6 BRA `(.L_x_13220) ;  /* 0x000000300000e947 */ /* 0x000fee0003800000 */
[----:B0-----:R-:W-:-:S05]  /*4710*/  IMAD.WIDE.U32 R20, R119, c[0x0][0x2d0], R48 ;  /* 0x0000b40077147a25 */ /* 0x001fca00078e0030 */
[----:B------:R-:W-:-:S05]  /*4720*/  IADD3 R21, R21, R117, RZ ;  /* 0x0000007515157210 */ /* 0x000fca0007ffe0ff */
[----:B-1----:R0:W-:Y:S02]  /*4730*/  RED.E.ADD.F32.FTZ.RN.STRONG.GPU [R20.64], R23 ;  /* 0x000000171400798e */ /* 0x0021e4000c10e786 */
.L_x_13220:
[----:B0-----:R-:W-:Y:S05]  /*4740*/  BSYNC B0 ;  /* 0x0000000000007941 */ /* 0x001fea0003800000 */
.L_x_13219:
        /* <DEDUP_REMOVED lines=8> */
.L_x_13222:
[----:B------:R-:W-:Y:S05]  /*47d0*/  BSYNC B0 ;  /* 0x0000000000007941 */ /* 0x000fea0003800000 */
.L_x_13221:
[----:B------:R-:W2:Y:S01]  /*47e0*/  LDS R115, [R115.X4+0x5a0] ;  /* 0x0005a00073737984 */ /* 0x000ea20000004800 */
[----:B------:R-:W-:Y:S01]  /*47f0*/  BSSY B0, `(.L_x_13223) ;  /* 0x0000007000007945 */ /* 0x000fe20003800000 */
[----:B-1----:R-:W-:Y:S02]  /*4800*/  IADD3 R23, R56, 0xa0, RZ ;  /* 0x000000a038177810 */ /* 0x002fe40007ffe0ff */
[----:B------:R-:W-:Y:S01]  /*4810*/  LEA.HI.SX32 R113, R113, R56, 0x1b ;  /* 0x0000003871717211 */ /* 0x000fe200078fdaff */
[----:B------:R-:W-:Y:S05]  /*4820*/  @!P1 BRA `(.L_x_13224) ;  /* 0x0000003000009947 */ /* 0x000fea0003800000 */
[----:B------:R-:W-:-:S05]  /*4830*/  IMAD.WIDE.U32 R20, R119, c[0x0][0x2d0], R44 ;  /* 0x0000b40077147a25 */ /* 0x000fca00078e002c */
[----:B------:R-:W-:-:S05]  /*4840*/  IADD3 R21, R117, R21, RZ ;  /* 0x0000001575157210 */ /* 0x000fca0007ffe0ff */
[----:B--2---:R1:W-:Y:S02]  /*4850*/  RED.E.ADD.F32.FTZ.RN.STRONG.GPU [R20.64], R115 ;  /* 0x000000731400798e */ /* 0x0043e4000c10e786 */
.L_x_13224:
[----:B------:R-:W-:Y:S05]  /*4860*/  BSYNC B0 ;  /* 0x0000000000007941 */ /* 0x000fea0003800000 */
.L_x_13223:
[----:B------:R-:W3:Y:S01]  /*4870*/  LDS R113, [R113.X4+0x620] ;  /* 0x0006200071717984 */ /* 0x000ee20000004800 */
[----:B------:R-:W-:Y:S01]  /*4880*/  BSSY B0, `(.L_x_13225) ;  /* 0x0000007000007945 */ /* 0x000fe20003800000 */
[----:B-12---:R-:W-:Y:S02]  /*4890*/  IADD3 R115, R56, 0xc0, RZ ;  /* 0x000000c038737810 */ /* 0x006fe40007ffe0ff */
[----:B------:R-:W-:Y:S01]  /*48a0*/  LEA.HI.SX32 R23, R23, R56, 0x1b ;  /* 0x0000003817177211 */ /* 0x000fe200078fdaff */
[----:B------:R-:W-:Y:S05]  /*48b0*/  @!P2 BRA `(.L_x_13226) ;  /* 0x000000300000a947 */ /* 0x000fea0003800000 */
[----:B------:R-:W-:-:S05]  /*48c0*/  IMAD.WIDE.U32 R20, R119, c[0x0][0x2d0], R42 ;  /* 0x0000b40077147a25 */ /* 0x000fca00078e002a */
[----:B------:R-:W-:-:S05]  /*48d0*/  IADD3 R21, R117, R21, RZ ;  /* 0x0000001575157210 */ /* 0x000fca0007ffe0ff */
[----:B---3--:R1:W-:Y:S02]  /*48e0*/  RED.E.ADD.F32.FTZ.RN.STRONG.GPU [R20.64], R113 ;  /* 0x000000711400798e */ /* 0x0083e4000c10e786 */
.L_x_13226:
[----:B------:R-:W-:Y:S05]  /*48f0*/  BSYNC B0 ;  /* 0x0000000000007941 */ /* 0x000fea0003800000 */
.L_x_13225:
[----:B------:R-:W2:Y:S01]  /*4900*/  LDS R23, [R23.X4+0x6a0] ;  /* 0x0006a00017177984 */ /* 0x000ea20000004800 */
[----:B------:R-:W-:Y:S01]  /*4910*/  BSSY B0, `(.L_x_13227) ;  /* 0x0000007000007945 */ /* 0x000fe20003800000 */
[----:B-1-3--:R-:W-:Y:S02]  /*4920*/  IADD3 R113, R56, 0xe0, RZ ;  /* 0x000000e038717810 */ /* 0x00afe40007ffe0ff */
[----:B------:R-:W-:Y:S01]  /*4930*/  LEA.HI.SX32 R115, R115, R56, 0x1b ;  /* 0x0000003873737211 */ /* 0x000fe200078fdaff */
[----:B------:R-:W-:Y:S05]  /*4940*/  @!P3 BRA `(.L_x_13228) ;  /* 0x000000300000b947 */ /* 0x000fea0003800000 */
[----:B------:R-:W-:-:S05]  /*4950*/  IMAD.WIDE.U32 R20, R119, c[0x0][0x2d0], R40 ;  /* 0x0000b40077147a25 */ /* 0x000fca00078e0028 */
[----:B------:R-:W-:-:S05]  /*4960*/  IADD3 R21, R117, R21, RZ ;  /* 0x0000001575157210 */ /* 0x000fca0007ffe0ff */
[----:B--2---:R1:W-:Y:S02]  /*4970*/  RED.E.ADD.F32.FTZ.RN.STRONG.GPU [R20.64], R23 ;  /* 0x000000171400798e */ /* 0x0043e4000c10e786 */
.L_x_13228:
[----:B------:R-:W-:Y:S05]  /*4980*/  BSYNC B0 ;  /* 0x0000000000007941 */ /* 0x000fea0003800000 */
.L_x_13227:
[----:B------:R-:W3:Y:S01]  /*4990*/  LDS R115, [R115.X4+0x720] ;  /* 0x0007200073737984 */ /* 0x000ee20000004800 */
[----:B------:R-:W-:Y:S01]  /*49a0*/  BSSY B0, `(.L_x_13229) ;  /* 0x0000007000007945 */ /* 0x000fe20003800000 */
[----:B------:R-:W-:Y:S01]  /*49b0*/  LEA.HI.SX32 R113, R113, R56, 0x1b ;  /* 0x0000003871717211 */ /* 0x000fe200078fdaff */
[----:B-1----:R-:W-:Y:S01]  /*49c0*/  IMAD.WIDE.U32 R20, R119, c[0x0][0x2d0], R36 ;  /* 0x0000b40077147a25 */ /* 0x002fe200078e0024 */
[----:B------:R-:W-:Y:S05]  /*49d0*/  @!P4 BRA `(.L_x_13230) ;  /* 0x000000300000c947 */ /* 0x000fea0003800000 */
[----:B0-2---:R-:W-:-:S05]  /*49e0*/  IMAD.WIDE.U32 R22, R119, c[0x0][0x2d0], R38 ;  /* 0x0000b40077167a25 */ /* 0x005fca00078e0026 */
[----:B------:R-:W-:-:S05]  /*49f0*/  IADD3 R23, R117, R23, RZ ;  /* 0x0000001775177210 */ /* 0x000fca0007ffe0ff */
[----:B---3--:R0:W-:Y:S02]  /*4a00*/  RED.E.ADD.F32.FTZ.RN.STRONG.GPU [R22.64], R115 ;  /* 0x000000731600798e */ /* 0x0081e4000c10e786 */
.L_x_13230:
[----:B------:R-:W-:Y:S05]  /*4a10*/  BSYNC B0 ;  /* 0x0000000000007941 */ /* 0x000fea0003800000 */
.L_x_13229:
[----:B------:R-:W1:Y:S01]  /*4a20*/  LDS R113, [R113.X4+0x7a0] ;  /* 0x0007a00071717984 */ /* 0x000e620000004800 */
[----:B------:R-:W-:Y:S01]  /*4a30*/  BSSY B0, `(.L_x_13231) ;  /* 0x0000004000007945 */ /* 0x000fe20003800000 */
[----:B------:R-:W-:Y:S05]  /*4a40*/  @!P5 BRA `(.L_x_13232) ;  /* 0x000000200000d947 */ /* 0x000fea0003800000 */
[----:B------:R-:W-:-:S05]  /*4a50*/  IADD3 R21, R117, R21, RZ ;  /* 0x0000001575157210 */ /* 0x000fca0007ffe0ff */
[----:B-1----:R1:W-:Y:S02]  /*4a60*/  RED.E.ADD.F32.FTZ.RN.STRONG.GPU [R20.64], R113 ;  /* 0x000000711400798e */ /* 0x0023e4000c10e786 */
.L_x_13232:
[----:B------:R-:W-:Y:S05]  /*4a70*/  BSYNC B0 ;  /* 0x0000000000007941 */ /* 0x000fea0003800000 */
.L_x_13231:
[----:B------:R-:W4:Y:S01]  /*4a80*/  SHFL.DOWN PT, R118, R110, 0x1, 0x1f ;  /* 0x08201f006e767f89 */ /* 0x000f2200000e0000 */
[----:B------:R-:W-:Y:S01]  /*4a90*/  ISETP.GT.AND P0, PT, R66, 0x1e, PT ;  /* 0x0000001e4200780c */ /* 0x000fe20003f04270 */
[----:B------:R-:W-:Y:S01]  /*4aa0*/  BSSY B0, `(.L_x_13233) ;  /* 0x0000063000007945 */ /* 0x000fe20003800000 */
[----:B-1----:R-:W-:Y:S01]  /*4ab0*/  MOV R21, R110 ;  /* 0x0000006e00157202 */ /* 0x002fe20000000f00 */
[----:B0--3--:R-:W0:Y:S01]  /*4ac0*/  SHFL.DOWN PT, R115, R95, 0x1, 0x1f ;  /* 0x08201f005f737f89 */ /* 0x009e2200000e0000 */
[----:B------:R-:W-:Y:S01]  /*4ad0*/  MOV R22, R95 ;  /* 0x0000005f00167202 */ /* 0x000fe20000000f00 */
[----:B------:R-:W-:Y:S01]  /*4ae0*/  FADD.FTZ R15, R109, R15 ;  /* 0x0000000f6d0f7221 */ /* 0x000fe20000010000 */
[----:B--2---:R-:W-:Y:S01]  /*4af0*/  MOV R23, R101 ;  /* 0x0000006500177202 */ /* 0x004fe20000000f00 */
[----:B------:R-:W1:Y:S01]  /*4b00*/  SHFL.DOWN PT, R120, R101, 0x1, 0x1f ;  /* 0x08201f0065787f89 */ /* 0x000e6200000e0000 */
[----:B------:R-:W-:Y:S01]  /*4b10*/  MOV R20, R106 ;  /* 0x0000006a00147202 */ /* 0x000fe20000000f00 */
[----:B------:R-:W-:Y:S01]  /*4b20*/  FADD.FTZ R14, R112, R14 ;  /* 0x0000000e700e7221 */ /* 0x000fe20000010000 */
[----:B------:R-:W-:Y:S01]  /*4b30*/  ISETP.NE.AND P1, PT, R66, RZ, PT ;  /* 0x000000ff4200720c */ /* 0x000fe20003f25270 */
[----:B------:R-:W2:Y:S01]  /*4b40*/  SHFL.DOWN PT, R113, R106, 0x1, 0x1f ;  /* 0x08201f006a717f89 */ /* 0x000ea200000e0000 */
[----:B------:R-:W-:Y:S01]  /*4b50*/  ISETP.NE.AND P2, PT, R56, RZ, PT ;  /* 0x000000ff3800720c */ /* 0x000fe20003f45270 */
[----:B------:R-:W-:-:S02]  /*4b60*/  FADD.FTZ R13, R111, R13 ;  /* 0x0000000d6f0d7221 */ /* 0x000fc40000010000 */
[----:B------:R-:W-:Y:S02]  /*4b70*/  FADD.FTZ R12, R107, R12 ;  /* 0x0000000c6b0c7221 */ /* 0x000fe40000010000 */
[----:B----4-:R-:W-:Y:S02]  /*4b80*/  @!P0 FADD.FTZ R21, R21, R118 ;  /* 0x0000007615158221 */ /* 0x010fe40000010000 */
[----:B0-----:R-:W-:-:S03]  /*4b90*/  @!P0 FADD.FTZ R22, R22, R115 ;  /* 0x0000007316168221 */ /* 0x001fc60000010000 */
[----:B------:R-:W0:Y:S01]  /*4ba0*/  SHFL.DOWN PT, R110, R21, 0x2, 0x1f ;  /* 0x08401f00156e7f89 */ /* 0x000e2200000e0000 */
[----:B-1----:R-:W-:-:S03]  /*4bb0*/  @!P0 FADD.FTZ R23, R23, R120 ;  /* 0x0000007817178221 */ /* 0x002fc60000010000 */
[----:B------:R-:W1:Y:S01]  /*4bc0*/  SHFL.DOWN PT, R101, R22, 0x2, 0x1f ;  /* 0x08401f0016657f89 */ /* 0x000e6200000e0000 */
[----:B--2---:R-:W-:-:S03]  /*4bd0*/  @!P0 FADD.FTZ R20, R20, R113 ;  /* 0x0000007114148221 */ /* 0x004fc60000010000 */
[----:B------:R-:W2:Y:S01]  /*4be0*/  SHFL.DOWN PT, R106, R23, 0x2, 0x1f ;  /* 0x08401f00176a7f89 */ /* 0x000ea200000e0000 */
[----:B------:R-:W-:-:S03]  /*4bf0*/  ISETP.GT.AND P0, PT, R66, 0x1d, PT ;  /* 0x0000001d4200780c */ /* 0x000fc60003f04270 */
[----:B------:R-:W3:Y:S10]  /*4c00*/  SHFL.DOWN PT, R95, R20, 0x2, 0x1f ;  /* 0x08401f00145f7f89 */ /* 0x000ef400000e0000 */
[----:B0-----:R-:W-:-:S02]  /*4c10*/  @!P0 FADD.FTZ R21, R21, R110 ;  /* 0x0000006e15158221 */ /* 0x001fc40000010000 */
[----:B-1----:R-:W-:Y:S02]  /*4c20*/  @!P0 FADD.FTZ R22, R22, R101 ;  /* 0x0000006516168221 */ /* 0x002fe40000010000 */
[----:B--2---:R-:W-:-:S03]  /*4c30*/  @!P0 FADD.FTZ R23, R23, R106 ;  /* 0x0000006a17178221 */ /* 0x004fc60000010000 */
[----:B------:R-:W0:Y:S01]  /*4c40*/  SHFL.DOWN PT, R101, R22, 0x4, 0x1f ;  /* 0x08801f0016657f89 */ /* 0x000e2200000e0000 */
[----:B---3--:R-:W-:-:S03]  /*4c50*/  @!P0 FADD.FTZ R20, R20, R95 ;  /* 0x0000005f14148221 */ /* 0x008fc60000010000 */
        /* <DEDUP_REMOVED lines=16> */
[----:B------:R-:W-:Y:S01]  /*4d60*/  SHFL.DOWN PT, R117, R22, 0x10, 0x1f ;  /* 0x0a001f0016757f89 */ /* 0x000fe200000e0000 */
[----:B------:R-:W-:Y:S02]  /*4d70*/  FMUL.FTZ R106, R27, R92 ;  /* 0x0000005c1b6a7220 */ /* 0x000fe40000410000 */
[----:B--2---:R-:W-:Y:S02]  /*4d80*/  @!P0 FADD.FTZ R23, R23, R110 ;  /* 0x0000006e17178221 */ /* 0x004fe40000010000 */
[----:B------:R-:W0:Y:S01]  /*4d90*/  SHFL.DOWN PT, R110, R21, 0x10, 0x1f ;  /* 0x0a001f00156e7f89 */ /* 0x000e2200000e0000 */
[----:B------:R-:W-:Y:S02]  /*4da0*/  FFMA.FTZ R113, R26, R93, -R106 ;  /* 0x0000005d1a717223 */ /* 0x000fe4000001086a */
[----:B---3--:R-:W-:Y:S01]  /*4db0*/  @!P0 FADD.FTZ R20, R20, R95 ;  /* 0x0000005f14148221 */ /* 0x008fe20000010000 */
[----:B------:R-:W1:Y:S01]  /*4dc0*/  SHFL.DOWN PT, R118, R23, 0x10, 0x1f ;  /* 0x0a001f0017767f89 */ /* 0x000e6200000e0000 */
[----:B------:R-:W-:Y:S01]  /*4dd0*/  FFMA.FTZ R106, R26, R94, -R101 ;  /* 0x0000005e1a6a7223 */ /* 0x000fe20000010865 */
[----:B------:R-:W-:Y:S01]  /*4de0*/  ISETP.GT.AND P0, PT, R66, 0xf, PT ;  /* 0x0000000f4200780c */ /* 0x000fe20003f04270 */
[----:B------:R-:W-:Y:S01]  /*4df0*/  FMUL.FTZ R95, R27, R100 ;  /* 0x000000641b5f7220 */ /* 0x000fe20000410000 */
[----:B------:R-:W2:Y:S01]  /*4e00*/  SHFL.DOWN PT, R115, R20, 0x10, 0x1f ;  /* 0x0a001f0014737f89 */ /* 0x000ea200000e0000 */
[----:B------:R-:W-:-:S02]  /*4e10*/  FMUL.FTZ R106, R97, R106 ;  /* 0x0000006a616a7220 */ /* 0x000fc40000410000 */
[C---:B------:R-:W-:Y:S02]  /*4e20*/  FMUL.FTZ R97, R27.reuse, R93 ;  /* 0x0000005d1b617220 */ /* 0x040fe40000410000 */
[C---:B------:R-:W-:Y:S02]  /*4e30*/  FMUL.FTZ R93, R27.reuse, R114 ;  /* 0x000000721b5d7220 */ /* 0x040fe40000410000 */
[-C--:B------:R-:W-:Y:S02]  /*4e40*/  FFMA.FTZ R95, R26, R105.reuse, -R95 ;  /* 0x000000691a5f7223 */ /* 0x080fe4000001085f */
[C---:B------:R-:W-:Y:S02]  /*4e50*/  FMUL.FTZ R94, R27.reuse, R94 ;  /* 0x0000005e1b5e7220 */ /* 0x040fe40000410000 */
[C---:B------:R-:W-:Y:S02]  /*4e60*/  FMUL.FTZ R105, R27.reuse, R105 ;  /* 0x000000691b697220 */ /* 0x040fe40000410000 */
[----:B------:R-:W-:-:S02]  /*4e70*/  FMUL.FTZ R27, R27, R116 ;  /* 0x000000741b1b7220 */ /* 0x000fc40000410000 */
[----:B------:R-:W-:Y:S02]  /*4e80*/  FFMA.FTZ R93, R26, R116, -R93 ;  /* 0x000000741a5d7223 */ /* 0x000fe4000001085d */
[----:B------:R-:W-:Y:S02]  /*4e90*/  FMUL.FTZ R113, R98, R113 ;  /* 0x0000007162717220 */ /* 0x000fe40000410000 */
[----:B------:R-:W-:Y:S02]  /*4ea0*/  FMUL.FTZ R95, R96, R95 ;  /* 0x0000005f605f7220 */ /* 0x000fe40000410000 */
[C---:B------:R-:W-:Y:S02]  /*4eb0*/  FFMA.FTZ R97, R26.reuse, R92, R97 ;  /* 0x0000005c1a617223 */ /* 0x040fe40000010061 */
[C---:B------:R-:W-:Y:S02]  /*4ec0*/  FFMA.FTZ R94, R26.reuse, R99, R94 ;  /* 0x000000631a5e7223 */ /* 0x040fe4000001005e */
[----:B------:R-:W-:-:S02]  /*4ed0*/  FFMA.FTZ R105, R26, R100, R105 ;  /* 0x000000641a697223 */ /* 0x000fc40000010069 */
[----:B------:R-:W-:Y:S02]  /*4ee0*/  FFMA.FTZ R27, R26, R114, R27 ;  /* 0x000000721a1b7223 */ /* 0x000fe4000001001b */
[----:B------:R-:W-:Y:S02]  /*4ef0*/  FMUL.FTZ R93, R90, R93 ;  /* 0x0000005d5a5d7220 */ /* 0x000fe40000410000 */
[----:B0-----:R-:W-:Y:S02]  /*4f00*/  @!P0 FADD.FTZ R21, R21, R110 ;  /* 0x0000006e15158221 */ /* 0x001fe40000010000 */
[----:B------:R-:W-:Y:S02]  /*4f10*/  @!P0 FADD.FTZ R22, R22, R117 ;  /* 0x0000007516168221 */ /* 0x000fe40000010000 */
[----:B-1----:R-:W-:Y:S02]  /*4f20*/  @!P0 FADD.FTZ R23, R23, R118 ;  /* 0x0000007617178221 */ /* 0x002fe40000010000 */
        /* <DEDUP_REMOVED lines=26> */
.L_x_13234:
[----:B0-----:R-:W-:Y:S05]  /*50d0*/  BSYNC B0 ;  /* 0x0000000000007941 */ /* 0x001fea0003800000 */
.L_x_13233:
[----:B------:R-:W-:Y:S02]  /*50e0*/  IADD3 R89, R89, 0x1, RZ ;  /* 0x0000000159597810 */ /* 0x000fe40007ffe0ff */
[----:B------:R-:W-:-:S02]  /*50f0*/  IADD3 R88, P1, R88, 0x1, RZ ;  /* 0x0000000158587810 */ /* 0x000fc40007f3e0ff */
[----:B------:R-:W-:Y:S02]  /*5100*/  ISETP.GE.AND P0, PT, R89, c[0x0][0x16c], PT ;  /* 0x00005b0059007a0c */ /* 0x000fe40003f06270 */
[----:B------:R-:W-:-:S11]  /*5110*/  IADD3.X R91, RZ, R91, RZ, P1, !PT ;  /* 0x0000005bff5b7210 */ /* 0x000fd60000ffe4ff */
[----:B------:R-:W-:Y:S01]  /*5120*/  @P0 CALL.REL.NOINC `(.L_x_13204) ;  /* 0x0000001000000944 */ /* 0x000fe20003c00000 */
[----:B------:R-:W-:Y:S05]  /*5130*/  BRA `(.L_x_13235) ;  /* 0xffffccb000007947 */ /* 0x000fea000383ffff */
.L_x_13204:
[----:B------:R-:W-:Y:S01]  /*5140*/  BAR.SYNC.DEFER_BLOCKING 0x0 ;  /* 0x0000000000007b1d */ /* 0x000fe20000010000 */
[----:B------:R-:W-:Y:S01]  /*5150*/  ISETP.NE.AND P5, PT, R56, RZ, PT ;  /* 0x000000ff3800720c */ /* 0x000fe20003fa5270 */
[----:B------:R-:W-:Y:S01]  /*5160*/  IMAD R6, R54, c[0x0][0x2d8], RZ ;  /* 0x0000b60036067a24 */ /* 0x000fe200078e02ff */
[----:B------:R-:W-:Y:S01]  /*5170*/  LOP3.LUT R37, R69, 0x20, RZ, 0xfc, !PT ;  /* 0x0000002045257812 */ /* 0x000fe200078efcff */
[----:B------:R-:W-:Y:S01]  /*5180*/  IMAD.WIDE.U32 R2, R53, c[0x0][0x2d8], RZ ;  /* 0x0000b60035027a25 */ /* 0x000fe200078e00ff */
[C---:B------:R-:W-:Y:S01]  /*5190*/  LOP3.LUT R39, R69.reuse, 0x40, RZ, 0xfc, !PT ;  /* 0x0000004045277812 */ /* 0x040fe200078efcff */
[----:B------:R-:W-:Y:S01]  /*51a0*/  BSSY B0, `(.L_x_13236) ;  /* 0x0000026000007945 */ /* 0x000fe20003800000 */
[----:B------:R-:W-:Y:S01]  /*51b0*/  LOP3.LUT R41, R69, 0x60, RZ, 0xfc, !PT ;  /* 0x0000006045297812 */ /* 0x000fe200078efcff */
[----:B------:R-:W-:Y:S02]  /*51c0*/  IMAD R5, R53, c[0x0][0x2dc], R6 ;  /* 0x0000b70035057a24 */ /* 0x000fe400078e0206 */
        /* <DEDUP_REMOVED lines=9> */
[----:B0-----:R-:W-:Y:S01]  /*5260*/  IMAD R13, R0, c[0x0][0x2e4], R7 ;  /* 0x0000b900000d7a24 */ /* 0x001fe200078e0207 */
[----:B------:R-:W-:-:S02]  /*5270*/  LEA R7, P4, R69, c[0x0][0x330], 0x2 ;  /* 0x0000cc0045077a11 */ /* 0x000fc400078810ff */
        /* <DEDUP_REMOVED lines=24> */
.L_x_13237:
[----:B------:R-:W-:Y:S05]  /*5400*/  BSYNC B0 ;  /* 0x0000000000007941 */ /* 0x000fea0003800000 */
.L_x_13236:
[----:B------:R-:W-:Y:S01]  /*5410*/  @!P0 STG.E [R6.64+-0x180], R11 ;  /* 0xfffe800b06008986 */ /* 0x000fe2000c101906 */
[----:B------:R-:W-:Y:S01]  /*5420*/  FADD.FTZ R2, R16, R59 ;  /* 0x0000003b10027221 */ /* 0x000fe20000010000 */
[----:B------:R-:W-:Y:S01]  /*5430*/  BSSY B0, `(.L_x_13238) ;  /* 0x0000021000007945 */ /* 0x000fe20003800000 */
[----:B0-----:R-:W-:Y:S01]  /*5440*/  IMAD R4, R54, c[0x0][0x2f8], RZ ;  /* 0x0000be0036047a24 */ /* 0x001fe200078e02ff */
[----:B------:R-:W-:Y:S04]  /*5450*/  @!P1 STG.E [R6.64+-0x100], R21 ;  /* 0xffff001506009986 */ /* 0x000fe8000c101906 */
        /* <DEDUP_REMOVED lines=30> */
.L_x_13239:
[----:B------:R-:W-:Y:S05]  /*5640*/  BSYNC B0 ;  /* 0x0000000000007941 */ /* 0x000fea0003800000 */
.L_x_13238:
[----:B------:R-:W-:Y:S01]  /*5650*/  MOV R3, R11 ;  /* 0x0000000b00037202 */ /* 0x000fe20000000f00 */
[----:B------:R-:W-:Y:S01]  /*5660*/  IMAD R5, R51, c[0x0][0x300], RZ ;  /* 0x0000c00033057a24 */ /* 0x000fe200078e02ff */
[----:B------:R-:W-:Y:S02]  /*5670*/  IADD3 R80, P1, R80, -0x180, RZ ;  /* 0xfffffe8050507810 */ /* 0x000fe40007f3e0ff */
[-C--:B------:R-:W-:Y:S01]  /*5680*/  ISETP.GE.AND P0, PT, R37, R8.reuse, PT ;  /* 0x000000082500720c */ /* 0x080fe20003f06270 */
[C---:B------:R-:W-:Y:S01]  /*5690*/  IMAD.WIDE.U32 R2, R0.reuse, c[0x0][0x300], R2 ;  /* 0x0000c00000027a25 */ /* 0x040fe200078e0002 */
[----:B------:R-:W-:Y:S02]  /*56a0*/  IADD3.X R79, R79, -0x1, RZ, P1, !PT ;  /* 0xffffffff4f4f7810 */ /* 0x000fe40000ffe4ff */
[----:B------:R-:W-:Y:S01]  /*56b0*/  ISETP.GE.AND P1, PT, R39, R8, PT ;  /* 0x000000082700720c */ /* 0x000fe20003f26270 */
[----:B------:R-:W-:Y:S01]  /*56c0*/  IMAD R5, R0, c[0x0][0x304], R5 ;  /* 0x0000c10000057a24 */ /* 0x000fe200078e0205 */
[----:B------:R-:W-:-:S02]  /*56d0*/  IADD3 R81, P3, R81, R2, RZ ;  /* 0x0000000251517210 */ /* 0x000fc40007f7e0ff */
[----:B------:R-:W-:Y:S02]  /*56e0*/  IADD3 R2, P4, R80, c[0x0][0x340], RZ ;  /* 0x0000d00050027a10 */ /* 0x000fe40007f9e0ff */
[----:B------:R-:W-:Y:S02]  /*56f0*/  IADD3.X R82, R82, R5, R3, P3, !PT ;  /* 0x0000000552527210 */ /* 0x000fe40001ffe403 */
[----:B------:R-:W-:Y:S02]  /*5700*/  IADD3.X R3, R79, c[0x0][0x344], RZ, P4, !PT ;  /* 0x0000d1004f037a10 */ /* 0x000fe400027fe4ff */
[----:B------:R-:W-:Y:S02]  /*5710*/  LEA R2, P3, R81, R2, 0x2 ;  /* 0x0000000251027211 */ /* 0x000fe400078610ff */
[----:B------:R-:W-:Y:S02]  /*5720*/  ISETP.GE.AND P2, PT, R41, R8, PT ;  /* 0x000000082900720c */ /* 0x000fe40003f46270 */
[----:B------:R-:W-:-:S02]  /*5730*/  LEA.HI.X R3, R81, R3, R82, 0x2, P3 ;  /* 0x0000000351037211 */ /* 0x000fc400018f1452 */
[----:B------:R-:W-:Y:S02]  /*5740*/  IADD3 R61, P3, R61, -0x200, RZ ;  /* 0xfffffe003d3d7810 */ /* 0x000fe40007f7e0ff */
[----:B------:R-:W-:Y:S01]  /*5750*/  IADD3 R63, P4, R63, -0x200, RZ ;  /* 0xfffffe003f3f7810 */ /* 0x000fe20007f9e0ff */
[----:B------:R1:W-:Y:S01]  /*5760*/  @!P0 STG.E [R2.64], R13 ;  /* 0x0000000d02008986 */ /* 0x0003e2000c101906 */
[----:B------:R-:W-:Y:S02]  /*5770*/  ISETP.GT.AND P0, PT, R104, 0x1, PT ;  /* 0x000000016800780c */ /* 0x000fe40003f04270 */
[----:B------:R-:W-:Y:S01]  /*5780*/  IADD3 R68, R68, 0x1, RZ ;  /* 0x0000000144447810 */ /* 0x000fe20007ffe0ff */
[----:B------:R1:W-:Y:S01]  /*5790*/  @!P1 STG.E [R2.64+0x80], R15 ;  /* 0x0000800f02009986 */ /* 0x0003e2000c101906 */
[----:B------:R-:W-:Y:S02]  /*57a0*/  IADD3 R65, P1, R65, -0x400, RZ ;  /* 0xfffffc0041417810 */ /* 0x000fe40007f3e0ff */
[----:B------:R-:W-:Y:S01]  /*57b0*/  IADD3.X R62, R62, -0x1, RZ, P3, !PT ;  /* 0xffffffff3e3e7810 */ /* 0x000fe20001ffe4ff */
[----:B------:R1:W-:Y:S01]  /*57c0*/  @!P2 STG.E [R2.64+0x100], R27 ;  /* 0x0001001b0200a986 */ /* 0x0003e2000c101906 */
[----:B------:R-:W-:-:S02]  /*57d0*/  IADD3 R58, P2, R58, -0x200, RZ ;  /* 0xfffffe003a3a7810 */ /* 0x000fc40007f5e0ff */
[----:B------:R-:W-:Y:S02]  /*57e0*/  IADD3.X R67, R67, -0x1, RZ, P1, !PT ;  /* 0xffffffff43437810 */ /* 0x000fe40000ffe4ff */
[----:B------:R-:W-:Y:S02]  /*57f0*/  IADD3.X R60, R60, -0x1, RZ, P2, !PT ;  /* 0xffffffff3c3c7810 */ /* 0x000fe400017fe4ff */
[----:B------:R-:W-:Y:S01]  /*5800*/  IADD3.X R64, R64, -0x1, RZ, P4, !PT ;  /* 0xffffffff40407810 */ /* 0x000fe200027fe4ff */
[----:B------:R-:W-:Y:S01]  /*5810*/  @!P0 CALL.REL.NOINC `(.L_x_13198) ;  /* 0x0000001000008944 */ /* 0x000fe20003c00000 */
[----:B------:R-:W-:Y:S05]  /*5820*/  BRA `(.L_x_13240) ;  /* 0xffffb02000007947 */ /* 0x000fea000383ffff */
.L_x_13198:
[----:B------:R-:W-:Y:S02]  /*5830*/  ISETP.NE.U32.AND P0, PT, RZ, c[0x0][0x328], PT ;  /* 0x0000ca00ff007a0c */ /* 0x000fe40003f05070 */
[----:B------:R-:W-:Y:S02]  /*5840*/  ISETP.NE.U32.AND P2, PT, RZ, c[0x0][0x348], PT ;  /* 0x0000d200ff007a0c */ /* 0x000fe40003f45070 */
        /* <DEDUP_REMOVED lines=22> */
.L_x_13242:
[----:B0-----:R-:W-:Y:S05]  /*59b0*/  BSYNC B0 ;  /* 0x0000000000007941 */ /* 0x001fea0003800000 */
.L_x_13241:
        /* <DEDUP_REMOVED lines=23> */
.L_x_13244:
[----:B-1----:R-:W1:Y:S02]  /*5b30*/  S2R R15, SR_TID.X ;  /* 0x00000000000f7919 */ /* 0x002e640000002100 */
.L_x_13245:
[----:B0-----:R-:W-:Y:S05]  /*5b40*/  BSYNC B0 ;  /* 0x0000000000007941 */ /* 0x001fea0003800000 */
.L_x_13243:
        /* <DEDUP_REMOVED lines=10> */
.L_x_13246:
        /* <DEDUP_REMOVED lines=28> */
.L_x_13247:
        /* <DEDUP_REMOVED lines=13> */
.L_x_14760:


//--------------------- .text._Z25selective_scan_bwd_kernelI32Selective_Scan_bwd_kernel_traitsILi32ELi4ELb0ELb0ELb1ELb1ELb0EfN3c107complexIfEEEEv12SSMParamsBwd --------------------------
	.section	.text._Z25selective_scan_bwd_kernelI32Selective_Scan_bwd_kernel_traitsILi32ELi4ELb0ELb0ELb1ELb1ELb0EfN3c107complexIfEEEEv12SSMParamsBwd,"ax",@progbits
	.sectioninfo	@"SHI_REGISTERS=149"
	.align	128
        .global         _Z25selective_scan_bwd_kernelI32Selective_Scan_bwd_kernel_traitsILi32ELi4ELb0ELb0ELb1ELb1ELb0EfN3c107complexIfEEEEv12SSMParamsBwd
        .type           _Z25selective_scan_bwd_kernelI32Selective_Scan_bwd_kernel_traitsILi32ELi4ELb0ELb0ELb1ELb1ELb0EfN3c107complexIfEEEEv12SSMParamsBwd,@function
        .size           _Z25selective_scan_bwd_kernelI32Selective_Scan_bwd_kernel_traitsILi32ELi4ELb0ELb0ELb1ELb1ELb0EfN3c107complexIfEEEEv12SSMParamsBwd,(.L_x_14761 - _Z25selective_scan_bwd_kernelI32Selective_Scan_bwd_kernel_traitsILi32ELi4ELb0ELb0ELb1ELb1ELb0EfN3c107complexIfEEEEv12SSMParamsBwd)
        .other          _Z25selective_scan_bwd_kernelI32Selective_Scan_bwd_kernel_traitsILi32ELi4ELb0ELb0ELb1ELb1ELb0EfN3c107complexIfEEEEv12SSMParamsBwd,@"STO_CUDA_ENTRY STV_DEFAULT"
_Z25selective_scan_bwd_kernelI32Selective_Scan_bwd_kernel_traitsILi32ELi4ELb0ELb0ELb1ELb1ELb0EfN3c107complexIfEEEEv12SSMParamsBwd:
.text._Z25selective_scan_bwd_kernelI32Selective_Scan_bwd_kernel_traitsILi32ELi4ELb0ELb0ELb1ELb1ELb0EfN3c107complexIfEEEEv12SSMParamsBwd:
        /* <DEDUP_REMOVED lines=97> */
[----:B------:R-:W-:Y:S02]  /*0610*/  IADD3 R2, R9, R5, RZ ;  /* 0x0000000509027210 */ /* 0x000fe40007ffe0ff */
[----:B------:R-:W-:Y:S01]  /*0620*/  IADD3 R57, P5, R3, R8, RZ ;  /* 0x0000000803397210 */ /* 0x000fe20007fbe0ff */
[----:B------:R-:W-:Y:S01]  /*0630*/  @P0 IMAD R0, R0, c[0x0][0x16c], RZ ;  /* 0x00005b0000000a24 */ /* 0x000fe200078e02ff */
[----:B------:R-:W-:-:S02]  /*0640*/  LEA R62, P4, R11, c[0x0][0x308], 0x2 ;  /* 0x0000c2000b3e7a11 */ /* 0x000fc400078810ff */
[----:B------:R-:W-:Y:S02]  /*0650*/  LEA.HI.X.SX32 R2, R3, R2, 0x1, P5 ;  /* 0x0000000203027211 */ /* 0x000fe400028f0eff */
[----:B------:R-:W-:Y:S02]  /*0660*/  @P0 MOV R3, 0x10 ;  /* 0x0000001000030802 */ /* 0x000fe40000000f00 */
[----:B------:R-:W-:Y:S02]  /*0670*/  LEA R58, P6, R57, c[0x0][0x230], 0x2 ;  /* 0x00008c00393a7a11 */ /* 0x000fe400078c10ff */
[----:B------:R-:W-:Y:S02]  /*0680*/  LEA.HI.X R61, R11, c[0x0][0x30c], R4, 0x2, P4 ;  /* 0x0000c3000b3d7a11 */ /* 0x000fe400020f1404 */
[C---:B------:R-:W-:Y:S02]  /*0690*/  @P1 LEA R24, P4, R74.reuse, c[0x0][0x328], 0x2 ;  /* 0x0000ca004a181a11 */ /* 0x040fe400078810ff */
[----:B------:R-:W-:-:S02]  /*06a0*/  @P2 LEA R26, P5, R74, c[0x0][0x348], 0x2 ;  /* 0x0000d2004a1a2a11 */ /* 0x000fc400078a10ff */
        /* <DEDUP_REMOVED lines=12> */
[C---:B------:R-:W-:Y:S02]  /*0770*/  LOP3.LUT R102, R65.reuse, 0x1f, RZ, 0xc0, !PT ;  /* 0x0000001f41667812 */ /* 0x040fe400078ec0ff */
[----:B------:R-:W-:Y:S02]  /*0780*/  LOP3.LUT R0, R0, 0xffffff80, RZ, 0xc0, !PT ;  /* 0xffffff8000007812 */ /* 0x000fe400078ec0ff */
[----:B------:R-:W-:Y:S02]  /*0790*/  SHF.L.U32 R101, R65, 0x3, RZ ;  /* 0x0000000341657819 */ /* 0x000fe400000006ff */
[----:B------:R-:W-:-:S04]  /*07a0*/  LOP3.LUT R59, R0, 0x1f, R65, 0xf8, !PT ;  /* 0x0000001f003b7812 */ /* 0x000fc800078ef841 */
[----:B------:R-:W-:-:S04]  /*07b0*/  IADD3 R28, R0, R59, RZ ;  /* 0x0000003b001c7210 */ /* 0x000fc80007ffe0ff */
[----:B------:R-:W-:Y:S02]  /*07c0*/  SHF.R.S32.HI R29, RZ, 0x1f, R28 ;  /* 0x0000001fff1d7819 */ /* 0x000fe4000001141c */
[C---:B------:R-:W-:Y:S02]  /*07d0*/  IADD3 R55, R28.reuse, 0x20, RZ ;  /* 0x000000201c377810 */ /* 0x040fe40007ffe0ff */
[C---:B------:R-:W-:Y:S02]  /*07e0*/  IADD3 R54, R28.reuse, 0x40, RZ ;  /* 0x000000401c367810 */ /* 0x040fe40007ffe0ff */
[C---:B------:R-:W-:Y:S02]  /*07f0*/  IADD3 R53, R28.reuse, 0x60, RZ ;  /* 0x000000601c357810 */ /* 0x040fe40007ffe0ff */
[C---:B------:R-:W-:Y:S02]  /*0800*/  IADD3 R52, R28.reuse, 0x80, RZ ;  /* 0x000000801c347810 */ /* 0x040fe40007ffe0ff */
[----:B------:R-:W-:-:S02]  /*0810*/  IADD3 R51, R28, 0xa0, RZ ;  /* 0x000000a01c337810 */ /* 0x000fc40007ffe0ff */
[C---:B------:R-:W-:Y:S02]  /*0820*/  IADD3 R50, R28.reuse, 0xc0, RZ ;  /* 0x000000c01c327810 */ /* 0x040fe40007ffe0ff */
[----:B-1----:R-:W-:Y:S02]  /*0830*/  IADD3 R49, R28, 0xe0, RZ ;  /* 0x000000e01c317810 */ /* 0x002fe40007ffe0ff */
.L_x_13293:
        /* <DEDUP_REMOVED lines=28> */
[----:B------:R-:W-:Y:S02]  /*0a00*/  MOV R19, RZ ;  /* 0x000000ff00137202 */ /* 0x000fe40000000f00 */
[----:B------:R-:W-:-:S03]  /*0a10*/  MOV R23, RZ ;  /* 0x000000ff00177202 */ /* 0x000fc60000000f00 */
[----:B------:R-:W-:-:S04]  /*0a20*/  @!P0 IMAD.WIDE R8, R59, 0x4, R30 ;  /* 0x000000043b088825 */ /* 0x000fc800078e021e */
[----:B------:R-:W-:-:S04]  /*0a30*/  @!P1 IMAD.WIDE R10, R59, 0x4, R30 ;  /* 0x000000043b0a9825 */ /* 0x000fc800078e021e */
[----:B------:R-:W-:Y:S01]  /*0a40*/  @!P2 IMAD.WIDE R12, R59, 0x4, R30 ;  /* 0x000000043b0ca825 */ /* 0x000fe200078e021e */
[----:B--2---:R-:W-:Y:S04]  /*0a50*/  STS [R60.X4], R7 ;  /* 0x000000073c007388 */ /* 0x004fe80000004800 */
[----:B---3--:R0:W-:Y:S04]  /*0a60*/  STS [R60.X4+0x80], R15 ;  /* 0x0000800f3c007388 */ /* 0x0081e80000004800 */
[----:B----4-:R-:W-:Y:S04]  /*0a70*/  STS [R60.X4+0x100], R17 ;  /* 0x000100113c007388 */ /* 0x010fe80000004800 */
[----:B------:R1:W-:Y:S01]  /*0a80*/  STS [R60.X4+0x180], R21 ;  /* 0x000180153c007388 */ /* 0x0003e20000004800 */
[----:B------:R-:W-:-:S06]  /*0a90*/  NOP ;  /* 0x0000000000007918 */ /* 0x000fcc0000000000 */
[----:B------:R-:W-:Y:S01]  /*0aa0*/  LDS.128 R4, [R60.X16] ;  /* 0x000000003c047984 */ /* 0x000fe2000000cc00 */
[----:B0-----:R-:W-:-:S03]  /*0ab0*/  @!P3 IMAD.WIDE R14, R59, 0x4, R30 ;  /* 0x000000043b0eb825 */ /* 0x001fc600078e021e */
[----:B------:R-:W-:Y:S06]  /*0ac0*/  BAR.SYNC.DEFER_BLOCKING 0x0 ;  /* 0x0000000000007b1d */ /* 0x000fec0000010000 */
[----:B------:R0:W2:Y:S04]  /*0ad0*/  @!P0 LDG.E R19, [R8.64] ;  /* 0x0000000608138981 */ /* 0x0000a8000c1e1900 */
[----:B------:R-:W3:Y:S04]  /*0ae0*/  @!P1 LDG.E R33, [R10.64+0x80] ;  /* 0x000080060a219981 */ /* 0x000ee8000c1e1900 */
[----:B------:R-:W4:Y:S04]  /*0af0*/  @!P2 LDG.E R23, [R12.64+0x100] ;  /* 0x000100060c17a981 */ /* 0x000f28000c1e1900 */
[----:B------:R-:W4:Y:S01]  /*0b00*/  @!P3 LDG.E R35, [R14.64+0x180] ;  /* 0x000180060e23b981 */ /* 0x000f22000c1e1900 */
[----:B------:R-:W-:Y:S01]  /*0b10*/  HFMA2.MMA R37, -RZ, RZ, 0, 0 ;  /* 0x00000000ff257435 */ /* 0x000fe200000001ff */
[----:B0-----:R-:W-:Y:S01]  /*0b20*/  MOV R8, R62 ;  /* 0x0000003e00087202 */ /* 0x001fe20000000f00 */
[----:B------:R-:W-:Y:S01]  /*0b30*/  HFMA2.MMA R41, -RZ, RZ, 0, 0 ;  /* 0x00000000ff297435 */ /* 0x000fe200000001ff */
[----:B------:R-:W-:-:S02]  /*0b40*/  MOV R9, R61 ;  /* 0x0000003d00097202 */ /* 0x000fc40000000f00 */
[----:B-1----:R-:W-:Y:S02]  /*0b50*/  MOV R21, RZ ;  /* 0x000000ff00157202 */ /* 0x002fe40000000f00 */
[----:B------:R-:W-:Y:S01]  /*0b60*/  MOV R39, RZ ;  /* 0x000000ff00277202 */ /* 0x000fe20000000f00 */
[----:B------:R-:W-:Y:S01]  /*0b70*/  IMAD.WIDE R16, R59, 0x4, R8 ;  /* 0x000000043b107825 */ /* 0x000fe200078e0208 */
[----:B--2---:R-:W-:Y:S04]  /*0b80*/  STS [R60.X4], R19 ;  /* 0x000000133c007388 */ /* 0x004fe80000004800 */
[----:B---3--:R-:W-:Y:S04]  /*0b90*/  STS [R60.X4+0x80], R33 ;  /* 0x000080213c007388 */ /* 0x008fe80000004800 */
[----:B----4-:R-:W-:Y:S04]  /*0ba0*/  STS [R60.X4+0x100], R23 ;  /* 0x000100173c007388 */ /* 0x010fe80000004800 */
[----:B------:R-:W-:Y:S01]  /*0bb0*/  STS [R60.X4+0x180], R35 ;  /* 0x000180233c007388 */ /* 0x000fe20000004800 */
[----:B------:R-:W-:-:S06]  /*0bc0*/  NOP ;  /* 0x0000000000007918 */ /* 0x000fcc0000000000 */
[----:B------:R-:W0:Y:S04]  /*0bd0*/  LDS.128 R12, [R60.X16] ;  /* 0x000000003c0c7984 */ /* 0x000e28000000cc00 */
[----:B------:R-:W-:Y:S06]  /*0be0*/  BAR.SYNC.DEFER_BLOCKING 0x0 ;  /* 0x0000000000007b1d */ /* 0x000fec0000010000 */
[----:B------:R1:W2:Y:S04]  /*0bf0*/  @!P0 LDG.E R21, [R16.64] ;  /* 0x0000000610158981 */ /* 0x0002a8000c1e1900 */
[----:B------:R1:W3:Y:S04]  /*0c00*/  @!P2 LDG.E R37, [R16.64+0x100] ;  /* 0x000100061025a981 */ /* 0x0002e8000c1e1900 */
[----:B------:R1:W4:Y:S04]  /*0c10*/  @!P1 LDG.E R39, [R16.64+0x80] ;  /* 0x0000800610279981 */ /* 0x000328000c1e1900 */
[----:B------:R1:W4:Y:S01]  /*0c20*/  @!P3 LDG.E R41, [R16.64+0x180] ;  /* 0x000180061029b981 */ /* 0x000322000c1e1900 */
[--C-:B0----5:R-:W-:Y:S01]  /*0c30*/  FADD.FTZ R75, R12, R71.reuse ;  /* 0x000000470c4b7221 */ /* 0x121fe20000010000 */
[----:B------:R-:W-:Y:S01]  /*0c40*/  BSSY B0, `(.L_x_13249) ;  /* 0x000002f000007945 */ /* 0x000fe20003800000 */
[----:B------:R-:W-:-:S02]  /*0c50*/  FADD.FTZ R76, R13, R71 ;  /* 0x000000470d4c7221 */ /* 0x000fc40000010000 */
[--C-:B------:R-:W-:Y:S01]  /*0c60*/  FADD.FTZ R77, R14, R71.reuse ;  /* 0x000000470e4d7221 */ /* 0x100fe20000010000 */
[----:B------:R-:W-:Y:S01]  /*0c70*/  FSETP.GTU.FTZ.AND P2, PT, R75, 20, PT ;  /* 0x41a000004b00780b */ /* 0x000fe20003f5c000 */
[----:B------:R-:W-:Y:S01]  /*0c80*/  FADD.FTZ R82, R15, R71 ;  /* 0x000000470f527221 */ /* 0x000fe20000010000 */
[----:B------:R-:W-:Y:S02]  /*0c90*/  FSETP.GTU.FTZ.AND P3, PT, R76, 20, PT ;  /* 0x41a000004c00780b */ /* 0x000fe40003f7c000 */
[----:B------:R-:W-:Y:S02]  /*0ca0*/  FSETP.GTU.FTZ.AND P0, PT, R77, 20, PT ;  /* 0x41a000004d00780b */ /* 0x000fe40003f1c000 */
[----:B------:R-:W-:Y:S02]  /*0cb0*/  FSETP.GTU.FTZ.AND P1, PT, R82, 20, PT ;  /* 0x41a000005200780b */ /* 0x000fe40003f3c000 */
[----:B-1----:R-:W-:Y:S01]  /*0cc0*/  MOV R17, c[0x0][0x16c] ;  /* 0x00005b0000117a02 */ /* 0x002fe20000000f00 */
        /* <DEDUP_REMOVED lines=38> */
.L_x_13250:
[----:B------:R-:W-:Y:S05]  /*0f30*/  BSYNC B0 ;  /* 0x0000000000007941 */ /* 0x000fea0003800000 */
.L_x_13249:
        /* <DEDUP_REMOVED lines=33> */
.L_x_13252:
[----:B------:R-:W-:Y:S05]  /*1150*/  BSYNC B0 ;  /* 0x0000000000007941 */ /* 0x000fea0003800000 */
.L_x_13251:
        /* <DEDUP_REMOVED lines=33> */
.L_x_13254:
[----:B------:R-:W-:Y:S05]  /*1370*/  BSYNC B0 ;  /* 0x0000000000007941 */ /* 0x000fea0003800000 */
.L_x_13253:
        /* <DEDUP_REMOVED lines=33> */
.L_x_13256:
[----:B------:R-:W-:Y:S05]  /*1590*/  BSYNC B0 ;  /* 0x0000000000007941 */ /* 0x000fea0003800000 */
.L_x_13255:
        /* <DEDUP_REMOVED lines=14> */
[----:B------:R-:W-:Y:S01]  /*1680*/  MOV R0, c[0x0][0x2bc] ;  /* 0x0000af0000007a02 */ /* 0x000fe20000000f00 */
[----:B------:R-:W-:Y:S01]  /*1690*/  CS2R R78, SRZ ;  /* 0x00000000004e7805 */ /* 0x000fe2000001ff00 */
[----:B------:R-:W-:Y:S02]  /*16a0*/  MOV R15, c[0x0][0x2b8] ;  /* 0x0000ae00000f7a02 */ /* 0x000fe40000000f00 */
[----:B------:R-:W-:-:S02]  /*16b0*/  SHF.R.U32.HI R13, RZ, 0x1, R0 ;  /* 0x00000001ff0d7819 */ /* 0x000fc40000011600 */
        /* <DEDUP_REMOVED lines=9> */
[----:B0-----:R-:W-:-:S03]  /*1750*/  IMAD R21, R105, c[0x0][0x2c0], RZ ;  /* 0x0000b00069157a24 */ /* 0x001fc600078e02ff */
[----:B------:R-:W-:Y:S01]  /*1760*/  IADD3 R13, R13, R15, RZ ;  /* 0x0000000f0d0d7210 */ /* 0x000fe20007ffe0ff */
[----:B------:R-:W-:-:S04]  /*1770*/  IMAD R21, R66, c[0x0][0x2c4], R21 ;  /* 0x0000b10042157a24 */ /* 0x000fc800078e0215 */
[----:B------:R-:W-:-:S05]  /*1780*/  IMAD.WIDE.U32 R12, R66, c[0x0][0x2c0], R12 ;  /* 0x0000b000420c7a25 */ /* 0x000fca00078e000c */
[----:B------:R-:W-:Y:S02]  /*1790*/  IADD3 R13, R13, R21, RZ ;  /* 0x000000150d0d7210 */ /* 0x000fe40007ffe0ff */
[----:B------:R-:W-:Y:S02]  /*17a0*/  LEA R14, P0, R12, c[0x0][0x320], 0x3 ;  /* 0x0000c8000c0e7a11 */ /* 0x000fe400078018ff */
[----:B------:R-:W-:Y:S02]  /*17b0*/  LOP3.LUT R21, R0, 0xfffffe, RZ, 0xc0, !PT ;  /* 0x00fffffe00157812 */ /* 0x000fe400078ec0ff */
[----:B------:R-:W-:Y:S02]  /*17c0*/  LEA.HI.X R15, R12, c[0x0][0x324], R13, 0x3, P0 ;  /* 0x0000c9000c0f7a11 */ /* 0x000fe400000f1c0d */
[----:B------:R-:W-:-:S03]  /*17d0*/  IADD3 R80, R80, -R21, RZ ;  /* 0x8000001550507210 */ /* 0x000fc60007ffe0ff */
[----:B------:R-:W-:-:S04]  /*17e0*/  IMAD.WIDE.U32 R12, R65, 0x4, R14 ;  /* 0x00000004410c7825 */ /* 0x000fc800078e000e */
[----:B------:R-:W-:-:S04]  /*17f0*/  IMAD R15, R20, -0x100, RZ ;  /* 0xffffff00140f7824 */ /* 0x000fc800078e02ff */
        /* <DEDUP_REMOVED lines=16> */
[----:B------:R-:W-:Y:S02]  /*1900*/  CS2R R12, SRZ ;  /* 0x00000000000c7805 */ /* 0x000fe4000001ff00 */
.L_x_13288:
[----:B------:R-:W-:Y:S01]  /*1910*/  IMAD R23, R73, c[0x0][0x180], RZ ;  /* 0x0000600049177a24 */ /* 0x000fe200078e02ff */
[----:B------:R-:W-:Y:S01]  /*1920*/  SHF.R.S32.HI R92, RZ, 0x1f, R81 ;  /* 0x0000001fff5c7819 */ /* 0x000fe20000011451 */
[----:B------:R-:W-:-:S04]  /*1930*/  IMAD.WIDE.U32 R20, R74, c[0x0][0x180], RZ ;  /* 0x000060004a147a25 */ /* 0x000fc800078e00ff */
[----:B------:R-:W-:Y:S02]  /*1940*/  IMAD R23, R74, c[0x0][0x184], R23 ;  /* 0x000061004a177a24 */ /* 0x000fe400078e0217 */
[C---:B------:R-:W-:Y:S02]  /*1950*/  IMAD R0, R92.reuse, c[0x0][0x188], RZ ;  /* 0x000062005c007a24 */ /* 0x040fe400078e02ff */
[----:B------:R-:W-:Y:S01]  /*1960*/  IMAD R22, R92, c[0x0][0x1c0], RZ ;  /* 0x000070005c167a24 */ /* 0x000fe200078e02ff */
[----:B------:R-:W-:Y:S01]  /*1970*/  IADD3 R21, R21, R23, RZ ;  /* 0x0000001715157210 */ /* 0x000fe20007ffe0ff */
[----:B------:R-:W-:Y:S01]  /*1980*/  IMAD R23, R81, c[0x0][0x18c], R0 ;  /* 0x0000630051177a24 */ /* 0x000fe200078e0200 */
[----:B------:R-:W-:-:S03]  /*1990*/  IADD3 R0, -R48, c[0x0][0x168], RZ ;  /* 0x00005a0030007a10 */ /* 0x000fc60007ffe1ff */
[----:B------:R-:W-:Y:S01]  /*19a0*/  IMAD.WIDE.U32 R20, R81, c[0x0][0x188], R20 ;  /* 0x0000620051147a25 */ /* 0x000fe200078e0014 */
[----:B------:R-:W-:-:S04]  /*19b0*/  SHF.L.U32 R86, R0, 0x1, RZ ;  /* 0x0000000100567819 */ /* 0x000fc800000006ff */
        /* <DEDUP_REMOVED lines=9> */
[----:B------:R-:W-:Y:S01]  /*1a50*/  LEA R22, P3, R20, R58, 0x2 ;  /* 0x0000003a14167211 */ /* 0x000fe200078610ff */
[----:B------:R-:W-:Y:S01]  /*1a60*/  CS2R R84, SRZ ;  /* 0x0000000000547805 */ /* 0x000fe2000001ff00 */
[----:B------:R-:W-:-:S02]  /*1a70*/  IADD3 R21, R21, R23, RZ ;  /* 0x0000001715157210 */ /* 0x000fc40007ffe0ff */
[----:B------:R-:W-:Y:S02]  /*1a80*/  MOV R88, RZ ;  /* 0x000000ff00587202 */ /* 0x000fe40000000f00 */
[----:B------:R-:W-:Y:S01]  /*1a90*/  LEA.HI.X R23, R20, R57, R21, 0x2, P3 ;  /* 0x0000003914177211 */ /* 0x000fe200018f1415 */
[----:B------:R-:W-:-:S04]  /*1aa0*/  HFMA2.MMA R93, -RZ, RZ, 0, 0 ;  /* 0x00000000ff5d7435 */ /* 0x000fc800000001ff */
[----:B------:R0:W3:Y:S01]  /*1ab0*/  @!P0 LDG.E R84, [R22.64] ;  /* 0x0000000616548981 */ /* 0x0000e2000c1e1900 */
[----:B------:R-:W-:-:S03]  /*1ac0*/  ISETP.GE.AND P0, PT, R53, R86, PT ;  /* 0x000000563500720c */ /* 0x000fc60003f06270 */
[----:B------:R0:W4:Y:S01]  /*1ad0*/  @!P1 LDG.E R88, [R22.64+0x80] ;  /* 0x0000800616589981 */ /* 0x000122000c1e1900 */
[----:B------:R-:W-:-:S03]  /*1ae0*/  ISETP.GE.AND P1, PT, R52, R86, PT ;  /* 0x000000563400720c */ /* 0x000fc60003f26270 */
[----:B------:R0:W4:Y:S01]  /*1af0*/  @!P2 LDG.E R85, [R22.64+0x100] ;  /* 0x000100061655a981 */ /* 0x000122000c1e1900 */
[-C--:B------:R-:W-:Y:S01]  /*1b00*/  ISETP.GE.AND P2, PT, R51, R86.reuse, PT ;  /* 0x000000563300720c */ /* 0x080fe20003f46270 */
[----:B------:R-:W-:Y:S01]  /*1b10*/  HFMA2.MMA R96, -RZ, RZ, 0, 0 ;  /* 0x00000000ff607435 */ /* 0x000fe200000001ff */
[-C--:B------:R-:W-:Y:S01]  /*1b20*/  ISETP.GE.AND P3, PT, R50, R86.reuse, PT ;  /* 0x000000563200720c */ /* 0x080fe20003f66270 */
[----:B------:R-:W-:Y:S01]  /*1b30*/  CS2R R94, SRZ ;  /* 0x00000000005e7805 */ /* 0x000fe2000001ff00 */
[----:B------:R-:W-:Y:S01]  /*1b40*/  ISETP.GE.AND P4, PT, R49, R86, PT ;  /* 0x000000563100720c */ /* 0x000fe20003f86270 */
[----:B------:R0:W4:Y:S01]  /*1b50*/  @!P0 LDG.E R93, [R22.64+0x180] ;  /* 0x00018006165d8981 */ /* 0x000122000c1e1900 */
[----:B------:R-:W-:-:S06]  /*1b60*/  MOV R91, RZ ;  /* 0x000000ff005b7202 */ /* 0x000fcc0000000f00 */
        /* <DEDUP_REMOVED lines=12> */
[C---:B0-----:R-:W-:Y:S02]  /*1c30*/  IADD3 R23, R60.reuse, 0x20, RZ ;  /* 0x000000203c177810 */ /* 0x041fe40007ffe0ff */
[----:B------:R-:W-:Y:S02]  /*1c40*/  IADD3 R87, R60, 0x40, RZ ;  /* 0x000000403c577810 */ /* 0x000fe40007ffe0ff */
[----:B------:R-:W-:Y:S02]  /*1c50*/  ISETP.NE.AND P1, PT, R65, RZ, PT ;  /* 0x000000ff4100720c */ /* 0x000fe40003f25270 */
[----:B------:R-:W-:Y:S02]  /*1c60*/  LEA R86, P0, R20, c[0x0][0x228], 0x3 ;  /* 0x00008a0014567a11 */ /* 0x000fe400078018ff */
[----:B------:R-:W-:-:S02]  /*1c70*/  LEA.HI.SX32 R89, R60, R60, 0x1b ;  /* 0x0000003c3c597211 */ /* 0x000fc400078fdaff */
[-C--:B------:R-:W-:Y:S02]  /*1c80*/  LEA.HI.SX32 R23, R23, R60.reuse, 0x1b ;  /* 0x0000003c17177211 */ /* 0x080fe400078fdaff */
[----:B------:R-:W-:Y:S02]  /*1c90*/  LEA.HI.SX32 R22, R87, R60, 0x1b ;  /* 0x0000003c57167211 */ /* 0x000fe400078fdaff */
[----:B------:R-:W-:Y:S02]  /*1ca0*/  LEA.HI.X R87, R20, c[0x0][0x22c], R103, 0x3, P0 ;  /* 0x00008b0014577a11 */ /* 0x000fe400000f1c67 */
[----:B------:R-:W-:Y:S02]  /*1cb0*/  IADD3 R103, R60, 0x80, RZ ;  /* 0x000000803c677810 */ /* 0x000fe40007ffe0ff */
[----:B------:R-:W-:Y:S02]  /*1cc0*/  ISETP.NE.AND P0, PT, R102, RZ, PT ;  /* 0x000000ff6600720c */ /* 0x000fe40003f05270 */
[C---:B------:R-:W-:Y:S01]  /*1cd0*/  IADD3 R107, R60.reuse, 0xa0, RZ ;  /* 0x000000a03c6b7810 */ /* 0x040fe20007ffe0ff */
[----:B------:R-:W5:Y:S01]  /*1ce0*/  LDG.E.64 R86, [R86.64] ;  /* 0x0000000656567981 */ /* 0x000f62000c1e1b00 */
[----:B------:R-:W-:-:S02]  /*1cf0*/  IADD3 R109, R60, 0xc0, RZ ;  /* 0x000000c03c6d7810 */ /* 0x000fc40007ffe0ff */
[----:B------:R-:W-:Y:S02]  /*1d00*/  ISETP.LT.OR P2, PT, R99, 0x2, P0 ;  /* 0x000000026300780c */ /* 0x000fe40000741670 */
[----:B------:R-:W-:Y:S01]  /*1d10*/  LEA.HI.SX32 R109, R109, R60, 0x1b ;  /* 0x0000003c6d6d7211 */ /* 0x000fe200078fdaff */
[----:B------:R-:W-:Y:S02]  /*1d20*/  FMUL.FTZ R121, R4, R75 ;  /* 0x0000004b04797220 */ /* 0x000fe40000410000 */
        /* <DEDUP_REMOVED lines=8> */
[----:B------:R-:W-:Y:S01]  /*1db0*/  MUFU.EX2 R90, R90 ;  /* 0x0000005a005a7308 */ /* 0x000fe20000000800 */
[----:B------:R-:W-:Y:S01]  /*1dc0*/  IADD3 R21, R60, 0x60, RZ ;  /* 0x000000603c157810 */ /* 0x000fe20007ffe0ff */
[----:B---3--:R-:W-:Y:S06]  /*1dd0*/  STS [R89.X4], R84 ;  /* 0x0000005459007388 */ /* 0x008fec0000004800 */
[----:B------:R-:W0:Y:S01]  /*1de0*/  MUFU.COS R113, R98 ;  /* 0x0000006200717308 */ /* 0x000e220000000000 */
[----:B----4-:R1:W-:Y:S07]  /*1df0*/  STS [R23.X4+0x80], R88 ;  /* 0x0000805817007388 */ /* 0x0103ee0000004800 */
[----:B------:R-:W2:Y:S01]  /*1e00*/  MUFU.SIN R111, R98 ;  /* 0x00000062006f7308 */ /* 0x000ea20000000400 */
[----:B------:R3:W-:Y:S01]  /*1e10*/  STS [R22.X4+0x100], R85 ;  /* 0x0001005516007388 */ /* 0x0007e20000004800 */
[----:B------:R-:W-:-:S02]  /*1e20*/  LEA.HI.SX32 R20, R21, R60, 0x1b ;  /* 0x0000003c15147211 */ /* 0x000fc400078fdaff */
[C---:B-1----:R-:W-:Y:S02]  /*1e30*/  IADD3 R23, R60.reuse, 0xe0, RZ ;  /* 0x000000e03c177810 */ /* 0x042fe40007ffe0ff */
[-C--:B------:R-:W-:Y:S02]  /*1e40*/  LEA.HI.SX32 R84, R107, R60.reuse, 0x1b ;  /* 0x0000003c6b547211 */ /* 0x080fe400078fdaff */
[----:B------:R-:W-:Y:S02]  /*1e50*/  SHF.L.U32 R21, R60, 0x3, RZ ;  /* 0x000000033c157819 */ /* 0x000fe400000006ff */
[----:B---3--:R-:W-:Y:S02]  /*1e60*/  LEA.HI.SX32 R22, R103, R60, 0x1b ;  /* 0x0000003c67167211 */ /* 0x008fe400078fdaff */
[----:B------:R-:W-:Y:S01]  /*1e70*/  LEA R85, R80, R81, 0x8 ;  /* 0x0000005150557211 */ /* 0x000fe200078e40ff */
[----:B------:R-:W-:Y:S01]  /*1e80*/  STS [R20.X4+0x180], R93 ;  /* 0x0001805d14007388 */ /* 0x000fe20000004800 */
[----:B------:R-:W-:-:S02]  /*1e90*/  @P1 IADD3 R85, R65, 0x200, RZ ;  /* 0x0000020041551810 */ /* 0x000fc40007ffe0ff */
[----:B------:R-:W-:Y:S01]  /*1ea0*/  LEA.HI.SX32 R23, R23, R60, 0x1b ;  /* 0x0000003c17177211 */ /* 0x000fe200078fdaff */
[----:B------:R1:W-:Y:S01]  /*1eb0*/  STS [R22.X4+0x200], R91 ;  /* 0x0002005b16007388 */ /* 0x0003e20000004800 */
[C---:B0-----:R-:W-:Y:S01]  /*1ec0*/  FMUL.FTZ R88, R90.reuse, R113 ;  /* 0x000000715a587220 */ /* 0x041fe20000410000 */
[----:B------:R-:W-:Y:S01]  /*1ed0*/  SHF.L.U32 R85, R85, 0x3, RZ ;  /* 0x0000000355557819 */ /* 0x000fe200000006ff */
[----:B--2---:R-:W-:Y:S01]  /*1ee0*/  FMUL.FTZ R89, R90, R111 ;  /* 0x0000006f5a597220 */ /* 0x004fe20000410000 */
[----:B------:R-:W-:Y:S04]  /*1ef0*/  STS [R84.X4+0x280], R95 ;  /* 0x0002805f54007388 */ /* 0x000fe80000004800 */
[----:B------:R-:W-:Y:S01]  /*1f00*/  STS [R109.X4+0x300], R94 ;  /* 0x0003005e6d007388 */ /* 0x000fe20000004800 */
[----:B-1----:R-:W-:-:S03]  /*1f10*/  LEA.HI.SX32 R22, R21, R21, 0x1b ;  /* 0x0000001515167211 */ /* 0x002fc600078fdaff */
[----:B------:R0:W-:Y:S01]  /*1f20*/  STS [R23.X4+0x380], R96 ;  /* 0x0003806017007388 */ /* 0x0001e20000004800 */
[----:B------:R-:W-:-:S06]  /*1f30*/  NOP ;  /* 0x0000000000007918 */ /* 0x000fcc0000000000 */
[----:B------:R-:W1:Y:S01]  /*1f40*/  LDS R115, [R22.X4] ;  /* 0x0000000016737984 */ /* 0x000e620000004800 */
[----:B------:R-:W-:-:S03]  /*1f50*/  @!P2 IADD3 R98, R99, -0x2, RZ ;  /* 0xfffffffe6362a810 */ /* 0x000fc60007ffe0ff */
[----:B------:R-:W2:Y:S04]  /*1f60*/  LDS R117, [R22.X4+0x4] ;  /* 0x0000040016757984 */ /* 0x000ea80000004800 */
[----:B------:R-:W3:Y:S04]  /*1f70*/  LDS R116, [R22.X4+0x8] ;  /* 0x0000080016747984 */ /* 0x000ee80000004800 */
[----:B------:R-:W4:Y:S04]  /*1f80*/  LDS R118, [R22.X4+0xc] ;  /* 0x00000c0016767984 */ /* 0x000f280000004800 */
[----:B------:R-:W1:Y:S04]  /*1f90*/  LDS R111, [R22.X4+0x10] ;  /* 0x00001000166f7984 */ /* 0x000e680000004800 */
[----:B------:R-:W1:Y:S04]  /*1fa0*/  LDS R113, [R22.X4+0x14] ;  /* 0x0000140016717984 */ /* 0x000e680000004800 */
[----:B------:R-:W1:Y:S04]  /*1fb0*/  LDS R94, [R22.X4+0x18] ;  /* 0x00001800165e7984 */ /* 0x000e680000004800 */
[----:B------:R2:W1:Y:S04]  /*1fc0*/  LDS R106, [R22.X4+0x1c] ;  /* 0x00001c00166a7984 */ /* 0x0004680000004800 */
[----:B------:R1:W-:Y:S01]  /*1fd0*/  STS.64 [R85+0xc90], R88 ;  /* 0x000c905855007388 */ /* 0x0003e20000000a00 */
[----:B------:R-:W-:-:S02]  /*1fe0*/  @!P2 IMAD R93, R98, c[0x0][0x16c], R81 ;  /* 0x00005b00625daa24 */ /* 0x000fc400078e0251 */
[----:B0-----:R-:W-:Y:S02]  /*1ff0*/  FMUL.FTZ R23, R47, R76 ;  /* 0x0000004c2f177220 */ /* 0x001fe40000410000 */
[----:B------:R-:W-:Y:S01]  /*2000*/  @!P2 IMAD.WIDE R20, R93, 0x10, R2 ;  /* 0x000000105d14a825 */ /* 0x000fe200078e0202 */
[----:B------:R-:W-:-:S03]  /*2010*/  HFMA2.MMA R91, -RZ, RZ, 0, 0 ;  /* 0x00000000ff5b7435 */ /* 0x000fc600000001ff */
[----:B------:R-:W-:Y:S02]  /*2020*/  FMUL.RZ R93, R23, 0.15915493667125701904 ;  /* 0x3e22f983175d7820 */ /* 0x000fe4000040c000 */
[----:B------:R-:W-:Y:S01]  /*2030*/  FMUL.FTZ R23, R97, R76 ;  /* 0x0000004c61177220 */ /* 0x000fe20000410000 */
[----:B------:R-:W-:Y:S01]  /*2040*/  MOV R90, RZ ;  /* 0x000000ff005a7202 */ /* 0x000fe20000000f00 */
[----:B------:R-:W-:Y:S01]  /*2050*/  BAR.SYNC.DEFER_BLOCKING 0x0 ;  /* 0x0000000000007b1d */ /* 0x000fe20000010000 */
[----:B--2---:R-:W-:-:S05]  /*2060*/  FMUL.FTZ R22, R47, R77 ;  /* 0x0000004d2f167220 */ /* 0x004fca0000410000 */
[----:B------:R-:W-:Y:S01]  /*2070*/  MUFU.SIN R98, R93 ;  /* 0x0000005d00627308 */ /* 0x000fe20000000400 */
[----:B------:R-:W-:-:S07]  /*2080*/  FMUL.FTZ R84, R97, R77 ;  /* 0x0000004d61547220 */ /* 0x000fce0000410000 */
[----:B------:R-:W0:Y:S01]  /*2090*/  MUFU.EX2 R23, R23 ;  /* 0x0000001700177308 */ /* 0x000e220000000800 */
[----:B------:R-:W-:-:S07]  /*20a0*/  FMUL.RZ R95, R22, 0.15915493667125701904 ;  /* 0x3e22f983165f7820 */ /* 0x000fce000040c000 */
[----:B------:R-:W2:Y:S01]  /*20b0*/  MUFU.COS R96, R93 ;  /* 0x0000005d00607308 */ /* 0x000ea20000000000 */
[----:B------:R0:W5:Y:S01]  /*20c0*/  @!P2 LDG.E.64 R90, [R20.64+0x8] ;  /* 0x00000806145aa981 */ /* 0x000162000c1e1b00 */
[-C--:B------:R-:W-:Y:S02]  /*20d0*/  FMUL.FTZ R97, R97, R82.reuse ;  /* 0x0000005261617220 */ /* 0x080fe40000410000 */
[----:B0-----:R-:W-:-:S04]  /*20e0*/  FMUL.FTZ R20, R47, R82 ;  /* 0x000000522f147220 */ /* 0x001fc80000410000 */
[----:B------:R-:W-:Y:S01]  /*20f0*/  MUFU.EX2 R84, R84 ;  /* 0x0000005400547308 */ /* 0x000fe20000000800 */
[----:B------:R-:W-:-:S07]  /*2100*/  FMUL.RZ R103, R20, 0.15915493667125701904 ;  /* 0x3e22f98314677820 */ /* 0x000fce000040c000 */
[----:B------:R-:W0:Y:S01]  /*2110*/  MUFU.SIN R21, R95 ;  /* 0x0000005f00157308 */ /* 0x000e220000000400 */
[C---:B------:R-:W-:Y:S02]  /*2120*/  FMUL.FTZ R98, R23.reuse, R98 ;  /* 0x0000006217627220 */ /* 0x040fe40000410000 */
[----:B--2---:R-:W-:-:S05]  /*2130*/  FMUL.FTZ R96, R23, R96 ;  /* 0x0000006017607220 */ /* 0x004fca0000410000 */
[----:B------:R-:W-:Y:S01]  /*2140*/  MUFU.EX2 R97, R97 ;  /* 0x0000006100617308 */ /* 0x000fe20000000800 */
[----:B------:R-:W-:-:S07]  /*2150*/  FMUL.FTZ R23, RZ, R98 ;  /* 0x00000062ff177220 */ /* 0x000fce0000410000 */
[----:B------:R-:W2:Y:S01]  /*2160*/  MUFU.COS R22, R103 ;  /* 0x0000006700167308 */ /* 0x000ea20000000000 */
[----:B------:R-:W-:-:S07]  /*2170*/  FMUL.FTZ R93, R98, R121 ;  /* 0x00000079625d7220 */ /* 0x000fce0000410000 */
[----:B-1----:R-:W1:Y:S01]  /*2180*/  MUFU.COS R85, R95 ;  /* 0x0000005f00557308 */ /* 0x002e620000000000 */
[----:B------:R-:W-:Y:S02]  /*2190*/  FFMA.FTZ R23, R96, R121, -R23 ;  /* 0x0000007960177223 */ /* 0x000fe40000010817 */
[----:B------:R-:W-:-:S05]  /*21a0*/  FFMA.FTZ R93, RZ, R96, R93 ;  /* 0x00000060ff5d7223 */ /* 0x000fca000001005d */
[----:B------:R-:W3:Y:S01]  /*21b0*/  MUFU.SIN R20, R103 ;  /* 0x0000006700147308 */ /* 0x000ee20000000400 */
[----:B0-----:R-:W-:Y:S02]  /*21c0*/  FMUL.FTZ R104, R84, R21 ;  /* 0x0000001554687220 */ /* 0x001fe40000410000 */
[----:B------:R-:W-:Y:S02]  /*21d0*/  FADD.FTZ R23, R122, R23 ;  /* 0x000000177a177221 */ /* 0x000fe40000010000 */
[----:B------:R-:W-:Y:S02]  /*21e0*/  FADD.FTZ R93, RZ, R93 ;  /* 0x0000005dff5d7221 */ /* 0x000fe40000010000 */
[----:B--2---:R-:W-:Y:S02]  /*21f0*/  FMUL.FTZ R107, R97, R22 ;  /* 0x00000016616b7220 */ /* 0x004fe40000410000 */
[----:B-1----:R-:W-:Y:S02]  /*2200*/  FMUL.FTZ R100, R84, R85 ;  /* 0x0000005554647220 */ /* 0x002fe40000410000 */
[----:B------:R-:W-:-:S02]  /*2210*/  FMUL.FTZ R22, R104, R23 ;  /* 0x0000001768167220 */ /* 0x000fc40000410000 */
[-C--:B------:R-:W-:Y:S02]  /*2220*/  FMUL.FTZ R21, R104, R93.reuse ;  /* 0x0000005d68157220 */ /* 0x080fe40000410000 */
[C---:B------:R-:W-:Y:S02]  /*2230*/  FFMA.FTZ R22, R100.reuse, R93, R22 ;  /* 0x0000005d64167223 */ /* 0x040fe40000010016 */
[----:B------:R-:W-:Y:S01]  /*2240*/  FFMA.FTZ R84, R100, R23, -R21 ;  /* 0x0000001764547223 */ /* 0x000fe20000010815 */
[----:B------:R-:W-:Y:S01]  /*2250*/  ISETP.NE.AND P2, PT, R65, 0x1f, PT ;  /* 0x0000001f4100780c */ /* 0x000fe20003f45270 */
[----:B---3--:R-:W-:Y:S02]  /*2260*/  FMUL.FTZ R109, R97, R20 ;  /* 0x00000014616d7220 */ /* 0x008fe40000410000 */
[----:B------:R-:W-:Y:S02]  /*2270*/  FMUL.FTZ R21, R89, R98 ;  /* 0x0000006259157220 */ /* 0x000fe40000410000 */
[----:B------:R-:W-:-:S02]  /*2280*/  FADD.FTZ R108, RZ, R22 ;  /* 0x00000016ff6c7221 */ /* 0x000fc40000010000 */
[C---:B------:R-:W-:Y:S02]  /*2290*/  FMUL.FTZ R20, R88.reuse, R98 ;  /* 0x0000006258147220 */ /* 0x040fe40000410000 */
[----:B------:R-:W-:Y:S02]  /*22a0*/  FFMA.FTZ R21, R88, R96, -R21 ;  /* 0x0000006058157223 */ /* 0x000fe40000010815 */
[----:B------:R-:W-:Y:S02]  /*22b0*/  FADD.FTZ R84, R123, R84 ;  /* 0x000000547b547221 */ /* 0x000fe40000010000 */
[----:B------:R-:W-:Y:S02]  /*22c0*/  FMUL.FTZ R85, R109, R108 ;  /* 0x0000006c6d557220 */ /* 0x000fe40000410000 */
[----:B------:R-:W-:Y:S02]  /*22d0*/  FFMA.FTZ R23, R89, R96, R20 ;  /* 0x0000006059177223 */ /* 0x000fe40000010014 */
[----:B------:R-:W-:-:S02]  /*22e0*/  FMUL.FTZ R22, R104, R21 ;  /* 0x0000001568167220 */ /* 0x000fc40000410000 */
[-C--:B------:R-:W-:Y:S02]  /*22f0*/  FFMA.FTZ R85, R107, R84.reuse, -R85 ;  /* 0x000000546b557223 */ /* 0x080fe40000010855 */
[-C--:B------:R-:W-:Y:S02]  /*2300*/  FMUL.FTZ R20, R104, R23.reuse ;  /* 0x0000001768147220 */ /* 0x080fe40000410000 */
[----:B------:R-:W-:Y:S02]  /*2310*/  FFMA.FTZ R22, R100, R23, R22 ;  /* 0x0000001764167223 */ /* 0x000fe40000010016 */
[----:B------:R-:W-:Y:S02]  /*2320*/  FMUL.FTZ R23, R109, R84 ;  /* 0x000000546d177220 */ /* 0x000fe40000410000 */
[----:B------:R-:W-:Y:S02]  /*2330*/  FADD.FTZ R125, R120, R85 ;  /* 0x00000055787d7221 */ /* 0x000fe40000010000 */
[----:B------:R0:W1:Y:S01]  /*2340*/  @P2 LDS.64 R84, [R65.X8+0x1c98] ;  /* 0x001c980041542984 */ /* 0x0000620000008a00 */
[----:B------:R-:W-:-:S02]  /*2350*/  FFMA.FTZ R20, R100, R21, -R20 ;  /* 0x0000001564147223 */ /* 0x000fc40000010814 */
[C---:B------:R-:W-:Y:S02]  /*2360*/  FMUL.FTZ R103, R109.reuse, R22 ;  /* 0x000000166d677220 */ /* 0x040fe40000410000 */
[----:B------:R-:W-:Y:S02]  /*2370*/  FMUL.FTZ R21, R109, R20 ;  /* 0x000000146d157220 */ /* 0x000fe40000410000 */
[C---:B------:R-:W-:Y:S02]  /*2380*/  FFMA.FTZ R23, R107.reuse, R108, R23 ;  /* 0x0000006c6b177223 */ /* 0x040fe40000010017 */
[C---:B------:R-:W-:Y:S02]  /*2390*/  FFMA.FTZ R103, R107.reuse, R20, -R103 ;  /* 0x000000146b677223 */ /* 0x040fe40000010867 */
[----:B------:R-:W-:Y:S02]  /*23a0*/  FFMA.FTZ R21, R107, R22, R21 ;  /* 0x000000166b157223 */ /* 0x000fe40000010015 */
[----:B------:R-:W-:Y:S01]  /*23b0*/  FADD.FTZ R124, RZ, R23 ;  /* 0x00000017ff7c7221 */ /* 0x000fe20000010000 */
[----:B------:R-:W-:Y:S05]  /*23c0*/  @P2 BRA `(.L_x_13259) ;  /* 0x0000009000002947 */ /* 0x000fea0003800000 */
[----:B0---4-:R-:W-:Y:S02]  /*23d0*/  ISETP.NE.AND P3, PT, R99, c[0x0][0x174], PT ;  /* 0x00005d0063007a0c */ /* 0x011fe40003f65270 */
        /* <DEDUP_REMOVED lines=8> */
.L_x_13259:
[----:B0---4-:R-:W-:Y:S05]  /*2460*/  BSYNC B0 ;  /* 0x0000000000007941 */ /* 0x011fea0003800000 */
.L_x_13258:
        /* <DEDUP_REMOVED lines=11> */
[----:B------:R4:W-:Y:S01]  /*2520*/  SHFL.IDX PT, R133, R90, RZ, 0x1f ;  /* 0x00001fff5a857589 */ /* 0x0009e200000e0000 */
[C---:B0-----:R-:W-:Y:S02]  /*2530*/  FMUL.FTZ R93, R21.reuse, R110 ;  /* 0x0000006e155d7220 */ /* 0x041fe40000410000 */
[----:B--2---:R-:W-:-:S02]  /*2540*/  FMUL.FTZ R95, R21, R108 ;  /* 0x0000006c155f7220 */ /* 0x004fc40000410000 */
[----:B------:R-:W-:Y:S02]  /*2550*/  FFMA.FTZ R108, R103, R108, -R93 ;  /* 0x0000006c676c7223 */ /* 0x000fe4000001085d */
[----:B-1----:R-:W-:Y:S02]  /*2560*/  FMUL.FTZ R23, R21, R20 ;  /* 0x0000001415177220 */ /* 0x002fe40000410000 */
[C---:B------:R-:W-:Y:S02]  /*2570*/  FFMA.FTZ R95, R103.reuse, R110, R95 ;  /* 0x0000006e675f7223 */ /* 0x040fe4000001005f */
[-C--:B---3--:R-:W-:Y:S02]  /*2580*/  FFMA.FTZ R110, R103, R22.reuse, R23 ;  /* 0x00000016676e7223 */ /* 0x088fe40000010017 */
[----:B------:R-:W-:Y:S02]  /*2590*/  FMUL.FTZ R22, R21, R22 ;  /* 0x0000001615167220 */ /* 0x000fe40000410000 */
[----:B------:R-:W-:Y:S01]  /*25a0*/  @P3 FADD.FTZ R125, R125, R108 ;  /* 0x0000006c7d7d3221 */ /* 0x000fe20000010000 */
[----:B------:R-:W-:Y:S01]  /*25b0*/  FSEL R110, R21, R110, !P3 ;  /* 0x0000006e156e7208 */ /* 0x000fe20005800000 */
[----:B------:R-:W-:-:S02]  /*25c0*/  @P3 FADD.FTZ R124, R124, R95 ;  /* 0x0000005f7c7c3221 */ /* 0x000fc40000010000 */
[----:B------:R-:W-:Y:S01]  /*25d0*/  @P3 FFMA.FTZ R103, R103, R20, -R22 ;  /* 0x0000001467673223 */ /* 0x000fe20000010816 */
[----:B------:R-:W-:Y:S01]  /*25e0*/  ISETP.GE.AND P3, PT, R60, 0x2, PT ;  /* 0x000000023c00780c */ /* 0x000fe20003f66270 */
[----:B------:R-:W0:Y:S01]  /*25f0*/  SHFL.UP PT, R22, R125, 0x2, RZ ;  /* 0x044000007d167989 */ /* 0x000e2200000e00ff */
[----:B----4-:R-:W-:-:S03]  /*2600*/  FMUL.FTZ R90, R104, -R135 ;  /* 0x80000087685a7220 */ /* 0x010fc60000410000 */
[----:B------:R-:W1:Y:S04]  /*2610*/  SHFL.UP PT, R23, R124, 0x2, RZ ;  /* 0x044000007c177989 */ /* 0x000e6800000e00ff */
[----:B------:R-:W2:Y:S04]  /*2620*/  SHFL.UP PT, R20, R103, 0x2, RZ ;  /* 0x0440000067147989 */ /* 0x000ea800000e00ff */
[----:B------:R-:W3:Y:S01]  /*2630*/  SHFL.UP PT, R21, R110, 0x2, RZ ;  /* 0x044000006e157989 */ /* 0x000ee200000e00ff */
[C---:B0-----:R-:W-:Y:S02]  /*2640*/  FMUL.FTZ R114, R110.reuse, R22 ;  /* 0x000000166e727220 */ /* 0x041fe40000410000 */
[----:B-1----:R-:W-:-:S02]  /*2650*/  FMUL.FTZ R93, R110, R23 ;  /* 0x000000176e5d7220 */ /* 0x002fc40000410000 */
[C---:B------:R-:W-:Y:S02]  /*2660*/  FFMA.FTZ R23, R103.reuse, R23, R114 ;  /* 0x0000001767177223 */ /* 0x040fe40000010072 */
[C---:B--2---:R-:W-:Y:S02]  /*2670*/  FMUL.FTZ R108, R110.reuse, R20 ;  /* 0x000000146e6c7220 */ /* 0x044fe40000410000 */
        /* <DEDUP_REMOVED lines=15> */
[----:B------:R-:W-:Y:S02]  /*2770*/  FFMA.FTZ R108, R103, R108, -R95 ;  /* 0x0000006c676c7223 */ /* 0x000fe4000001085f */
[-C--:B---3--:R-:W-:Y:S02]  /*2780*/  FMUL.FTZ R23, R21, R22.reuse ;  /* 0x0000001615177220 */ /* 0x088fe40000410000 */
        /* <DEDUP_REMOVED lines=15> */
[CC--:B---3--:R-:W-:Y:S02]  /*2880*/  FFMA.FTZ R95, R103.reuse, R21.reuse, R108 ;  /* 0x00000015675f7223 */ /* 0x0c8fe4000001006c */
[----:B------:R-:W-:Y:S02]  /*2890*/  FMUL.FTZ R21, R22, R21 ;  /* 0x0000001516157220 */ /* 0x000fe40000410000 */
[----:B------:R-:W-:Y:S01]  /*28a0*/  @P3 FADD.FTZ R124, R124, R93 ;  /* 0x0000005d7c7c3221 */ /* 0x000fe20000010000 */
[----:B------:R-:W-:Y:S01]  /*28b0*/  FSEL R93, R22, R95, !P3 ;  /* 0x0000005f165d7208 */ /* 0x000fe20005800000 */
[----:B------:R-:W-:-:S02]  /*28c0*/  FFMA.FTZ R110, R103, R23, -R110 ;  /* 0x00000017676e7223 */ /* 0x000fc4000001086e */
[----:B------:R-:W-:Y:S01]  /*28d0*/  @P3 FFMA.FTZ R103, R103, R20, -R21 ;  /* 0x0000001467673223 */ /* 0x000fe20000010815 */
[----:B------:R-:W-:Y:S01]  /*28e0*/  SHFL.UP PT, R132, R124, 0x10, RZ ;  /* 0x060000007c847989 */ /* 0x000fe200000e00ff */
[-C--:B------:R-:W-:Y:S02]  /*28f0*/  FMUL.FTZ R22, R86, R106.reuse ;  /* 0x0000006a56167220 */ /* 0x080fe40000410000 */
[----:B------:R-:W-:Y:S01]  /*2900*/  FADD.FTZ R112, R11, R11 ;  /* 0x0000000b0b707221 */ /* 0x000fe20000010000 */
[----:B------:R-:W0:Y:S01]  /*2910*/  SHFL.UP PT, R126, R103, 0x10, RZ ;  /* 0x06000000677e7989 */ /* 0x000e2200000e00ff */
[C---:B------:R-:W-:Y:S02]  /*2920*/  FMUL.FTZ R21, R87.reuse, R106 ;  /* 0x0000006a57157220 */ /* 0x040fe40000410000 */
[----:B------:R-:W-:Y:S01]  /*2930*/  FFMA.FTZ R23, R87, R94, R22 ;  /* 0x0000005e57177223 */ /* 0x000fe20000010016 */
[----:B------:R-:W1:Y:S01]  /*2940*/  SHFL.UP PT, R128, R93, 0x10, RZ ;  /* 0x060000005d807989 */ /* 0x000e6200000e00ff */
[----:B------:R-:W-:Y:S01]  /*2950*/  @P3 FADD.FTZ R125, R125, R110 ;  /* 0x0000006e7d7d3221 */ /* 0x000fe20000010000 */
[----:B------:R-:W-:Y:S01]  /*2960*/  ISETP.GE.AND P3, PT, R60, 0x10, PT ;  /* 0x000000103c00780c */ /* 0x000fe20003f66270 */
[----:B------:R-:W-:-:S02]  /*2970*/  FMUL.FTZ R22, R86, R113 ;  /* 0x0000007156167220 */ /* 0x000fc40000410000 */
[----:B------:R-:W-:Y:S01]  /*2980*/  FFMA.FTZ R21, R86, R94, -R21 ;  /* 0x0000005e56157223 */ /* 0x000fe20000010815 */
[----:B------:R-:W2:Y:S01]  /*2990*/  SHFL.UP PT, R130, R125, 0x10, RZ ;  /* 0x060000007d827989 */ /* 0x000ea200000e00ff */
[C---:B------:R-:W-:Y:S02]  /*29a0*/  FMUL.FTZ R110, R112.reuse, R23 ;  /* 0x00000017706e7220 */ /* 0x040fe40000410000 */
[C---:B------:R-:W-:Y:S02]  /*29b0*/  FMUL.FTZ R20, R87.reuse, R113 ;  /* 0x0000007157147220 */ /* 0x040fe40000410000 */
[----:B------:R-:W-:Y:S02]  /*29c0*/  FFMA.FTZ R22, R87, R111, R22 ;  /* 0x0000006f57167223 */ /* 0x000fe40000010016 */
[----:B------:R-:W-:Y:S02]  /*29d0*/  FMUL.FTZ R114, R112, R21 ;  /* 0x0000001570727220 */ /* 0x000fe40000410000 */
[----:B------:R-:W-:-:S02]  /*29e0*/  FMUL.FTZ R23, R107, R110 ;  /* 0x0000006e6b177220 */ /* 0x000fc40000410000 */
[----:B------:R-:W-:Y:S02]  /*29f0*/  FFMA.FTZ R20, R86, R111, -R20 ;  /* 0x0000006f56147223 */ /* 0x000fe40000010814 */
[----:B------:R-:W-:Y:S02]  /*2a00*/  FMUL.FTZ R21, R109, R110 ;  /* 0x0000006e6d157220 */ /* 0x000fe40000410000 */
[----:B------:R-:W-:Y:S02]  /*2a10*/  FMUL.FTZ R108, R119, R22 ;  /* 0x00000016776c7220 */ /* 0x000fe40000410000 */
[----:B------:R-:W-:Y:S02]  /*2a20*/  FFMA.FTZ R23, -R109, R114, -R23 ;  /* 0x000000726d177223 */ /* 0x000fe40000010917 */
[----:B------:R-:W-:Y:S02]  /*2a30*/  FMUL.FTZ R95, R119, R20 ;  /* 0x00000014775f7220 */ /* 0x000fe40000410000 */
[----:B------:R-:W-:-:S02]  /*2a40*/  FFMA.FTZ R20, R107, R114, -R21 ;  /* 0x000000726b147223 */ /* 0x000fc40000010815 */
[----:B------:R-:W-:Y:S02]  /*2a50*/  FADD.FTZ R23, -R108, R23 ;  /* 0x000000176c177221 */ /* 0x000fe40000010100 */
[----:B------:R-:W-:Y:S02]  /*2a60*/  FADD.FTZ R21, R95, R20 ;  /* 0x000000145f157221 */ /* 0x000fe40000010000 */
[C---:B------:R-:W-:Y:S02]  /*2a70*/  FMUL.FTZ R20, R104.reuse, -R23 ;  /* 0x8000001768147220 */ /* 0x040fe40000410000 */
[-C--:B------:R-:W-:Y:S02]  /*2a80*/  FMUL.FTZ R97, R104, -R21.reuse ;  /* 0x8000001568617220 */ /* 0x080fe40000410000 */
[----:B------:R-:W-:Y:S02]  /*2a90*/  FFMA.FTZ R136, R100, R21, -R20 ;  /* 0x0000001564887223 */ /* 0x000fe40000010814 */
[----:B0-----:R-:W-:-:S02]  /*2aa0*/  FMUL.FTZ R20, R93, R126 ;  /* 0x0000007e5d147220 */ /* 0x001fc40000410000 */
[----:B------:R-:W-:Y:S02]  /*2ab0*/  FMUL.FTZ R21, R93, R132 ;  /* 0x000000845d157220 */ /* 0x000fe40000410000 */
[----:B-1----:R-:W-:Y:S02]  /*2ac0*/  FFMA.FTZ R20, R103, R128, R20 ;  /* 0x0000008067147223 */ /* 0x002fe40000010014 */
[-C--:B--2---:R-:W-:Y:S02]  /*2ad0*/  FMUL.FTZ R22, R93, R130.reuse ;  /* 0x000000825d167220 */ /* 0x084fe40000410000 */
[----:B------:R-:W-:Y:S01]  /*2ae0*/  FFMA.FTZ R130, R103, R130, -R21 ;  /* 0x0000008267827223 */ /* 0x000fe20000010815 */
[C---:B------:R-:W-:Y:S01]  /*2af0*/  FSEL R127, R93.reuse, R20, !P3 ;  /* 0x000000145d7f7208 */ /* 0x040fe20005800000 */
[----:B------:R-:W-:Y:S01]  /*2b00*/  FMUL.FTZ R128, R93, R128 ;  /* 0x000000805d807220 */ /* 0x000fe20000410000 */
[----:B------:R-:W-:Y:S01]  /*2b10*/  HFMA2.MMA R20, -RZ, RZ, 1.875, 0 ;  /* 0x3f800000ff147435 */ /* 0x000fe200000001ff */
[----:B------:R-:W-:-:S02]  /*2b20*/  FFMA.FTZ R21, R103, R132, R22 ;  /* 0x0000008467157223 */ /* 0x000fc40000010016 */
[----:B------:R-:W-:Y:S02]  /*2b30*/  @P3 FADD.FTZ R125, R125, R130 ;  /* 0x000000827d7d3221 */ /* 0x000fe40000010000 */
[----:B------:R-:W-:Y:S01]  /*2b40*/  @P3 FFMA.FTZ R103, R103, R126, -R128 ;  /* 0x0000007e67673223 */ /* 0x000fe20000010880 */
[----:B------:R0:W1:Y:S01]  /*2b50*/  SHFL.UP PT, R130, R127, 0x1, RZ ;  /* 0x042000007f827989 */ /* 0x00006200000e00ff */
[----:B------:R-:W-:Y:S01]  /*2b60*/  @P3 FADD.FTZ R124, R124, R21 ;  /* 0x000000157c7c3221 */ /* 0x000fe20000010000 */
[----:B------:R-:W-:Y:S01]  /*2b70*/  MOV R21, RZ ;  /* 0x000000ff00157202 */ /* 0x000fe20000000f00 */
[----:B------:R-:W-:Y:S01]  /*2b80*/  FMUL.FTZ R132, R109, R85 ;  /* 0x000000556d847220 */ /* 0x000fe20000410000 */
[----:B------:R2:W3:Y:S01]  /*2b90*/  SHFL.UP PT, R128, R103, 0x1, RZ ;  /* 0x0420000067807989 */ /* 0x0004e200000e00ff */
[----:B------:R-:W-:Y:S02]  /*2ba0*/  FFMA.FTZ R138, R100, R23, R97 ;  /* 0x00000017648a7223 */ /* 0x000fe40000010061 */
[----:B------:R-:W-:Y:S01]  /*2bb0*/  FMUL.FTZ R93, R87, R118 ;  /* 0x00000076575d7220 */ /* 0x000fe20000410000 */
[----:B------:R4:W3:Y:S01]  /*2bc0*/  SHFL.UP PT, R129, R125, 0x1, RZ ;  /* 0x042000007d817989 */ /* 0x0008e200000e00ff */
[----:B0-----:R-:W-:Y:S01]  /*2bd0*/  FFMA.FTZ R127, R107, R84, -R132 ;  /* 0x000000546b7f7223 */ /* 0x001fe20000010884 */
[----:B------:R-:W-:Y:S01]  /*2be0*/  CS2R R22, SRZ ;  /* 0x0000000000167805 */ /* 0x000fe2000001ff00 */
[----:B------:R-:W-:Y:S01]  /*2bf0*/  FMUL.FTZ R97, R86, R118 ;  /* 0x0000007656617220 */ /* 0x000fe20000410000 */
[----:B------:R0:W3:Y:S01]  /*2c00*/  SHFL.UP PT, R131, R124, 0x1, RZ ;  /* 0x042000007c837989 */ /* 0x0000e200000e00ff */
[----:B--2---:R-:W-:-:S02]  /*2c10*/  FMUL.FTZ R103, R104, -R127 ;  /* 0x8000007f68677220 */ /* 0x004fc40000410000 */
[----:B------:R-:W-:Y:S01]  /*2c20*/  FADD.FTZ R126, R9, R9 ;  /* 0x00000009097e7221 */ /* 0x000fe20000010000 */
[----:B------:R2:W2:Y:S01]  /*2c30*/  @!P0 LDS.128 R20, [R81.X16+0x1d90] ;  /* 0x001d900051148984 */ /* 0x0004a2000000cc00 */
[----:B------:R-:W-:Y:S01]  /*2c40*/  FFMA.FTZ R103, R100, R135, R103 ;  /* 0x0000008764677223 */ /* 0x000fe20000010067 */
[----:B------:R-:W-:Y:S01]  /*2c50*/  ISETP.NE.AND P0, PT, R102, 0x1f, PT ;  /* 0x0000001f6600780c */ /* 0x000fe20003f05270 */
[----:B----4-:R-:W-:Y:S02]  /*2c60*/  FFMA.FTZ R125, R100, R127, -R90 ;  /* 0x0000007f647d7223 */ /* 0x010fe4000001085a */
[-C--:B------:R-:W-:Y:S02]  /*2c70*/  FFMA.FTZ R93, R86, R116.reuse, -R93 ;  /* 0x00000074565d7223 */ /* 0x080fe4000001085d */
[----:B------:R-:W-:Y:S02]  /*2c80*/  FFMA.FTZ R97, R87, R116, R97 ;  /* 0x0000007457617223 */ /* 0x000fe40000010061 */
[----:B-1----:R-:W-:-:S02]  /*2c90*/  FMUL.FTZ R90, R130, R91 ;  /* 0x0000005b825a7220 */ /* 0x002fc40000410000 */
[C---:B0-----:R-:W-:Y:S02]  /*2ca0*/  FMUL.FTZ R124, R98.reuse, -R103 ;  /* 0x80000067627c7220 */ /* 0x041fe40000410000 */
[----:B------:R-:W-:Y:S02]  /*2cb0*/  FMUL.FTZ R127, R98, -R125 ;  /* 0x8000007d627f7220 */ /* 0x000fe40000410000 */
[----:B------:R-:W-:Y:S02]  /*2cc0*/  FMUL.FTZ R130, R130, R133 ;  /* 0x0000008582827220 */ /* 0x000fe40000410000 */
[C---:B------:R-:W-:Y:S02]  /*2cd0*/  FMUL.FTZ R93, R126.reuse, R93 ;  /* 0x0000005d7e5d7220 */ /* 0x040fe40000410000 */
[----:B------:R-:W-:Y:S02]  /*2ce0*/  FMUL.FTZ R97, R126, R97 ;  /* 0x000000617e617220 */ /* 0x000fe40000410000 */
[----:B---3--:R-:W-:-:S02]  /*2cf0*/  FFMA.FTZ R90, R128, R133, -R90 ;  /* 0x00000085805a7223 */ /* 0x008fc4000001085a */
[C---:B------:R-:W-:Y:S02]  /*2d00*/  FFMA.FTZ R125, R96.reuse, R125, -R124 ;  /* 0x0000007d607d7223 */ /* 0x040fe4000001087c */
[----:B------:R-:W-:Y:S02]  /*2d10*/  FFMA.FTZ R127, R96, R103, R127 ;  /* 0x00000067607f7223 */ /* 0x000fe4000001007f */
[----:B------:R-:W-:Y:S02]  /*2d20*/  FFMA.FTZ R130, R128, R91, R130 ;  /* 0x0000005b80827223 */ /* 0x000fe40000010082 */
[----:B------:R-:W-:Y:S01]  /*2d30*/  FADD.FTZ R139, -R97, R138 ;  /* 0x0000008a618b7221 */ /* 0x000fe20000010100 */
[----:B------:R0:W1:Y:S01]  /*2d40*/  SHFL.DOWN PT, R140, R127, 0x1, 0x1f ;  /* 0x08201f007f8c7f89 */ /* 0x00006200000e0000 */
[----:B------:R-:W-:Y:S02]  /*2d50*/  FADD.FTZ R137, R93, R136 ;  /* 0x000000885d897221 */ /* 0x000fe40000010000 */
[-C--:B------:R-:W-:Y:S01]  /*2d60*/  FMUL.FTZ R103, R87, R117.reuse ;  /* 0x0000007557677220 */ /* 0x080fe20000410000 */
[----:B------:R0:W3:Y:S01]  /*2d70*/  SHFL.DOWN PT, R138, R125, 0x1, 0x1f ;  /* 0x08201f007d8a7f89 */ /* 0x0000e200000e0000 */
[----:B------:R-:W-:-:S02]  /*2d80*/  FMUL.FTZ R124, R86, R117 ;  /* 0x00000075567c7220 */ /* 0x000fc40000410000 */
[----:B------:R-:W-:Y:S02]  /*2d90*/  @P1 FADD.FTZ R133, R129, R90 ;  /* 0x0000005a81851221 */ /* 0x000fe40000010000 */
[----:B------:R-:W-:Y:S02]  /*2da0*/  @P1 FADD.FTZ R91, R131, R130 ;  /* 0x00000082835b1221 */ /* 0x000fe40000010000 */
[C---:B------:R-:W-:Y:S02]  /*2db0*/  FMUL.FTZ R132, R98.reuse, -R139 ;  /* 0x8000008b62847220 */ /* 0x040fe40000410000 */
[----:B------:R-:W-:Y:S02]  /*2dc0*/  FMUL.FTZ R134, R98, -R137 ;  /* 0x8000008962867220 */ /* 0x000fe40000410000 */
[----:B------:R-:W-:Y:S02]  /*2dd0*/  FADD.FTZ R90, R8, R8 ;  /* 0x00000008085a7221 */ /* 0x000fe40000010000 */
[----:B------:R-:W-:-:S02]  /*2de0*/  FFMA.FTZ R103, R86, R115, -R103 ;  /* 0x0000007356677223 */ /* 0x000fc40000010867 */
[----:B------:R-:W-:Y:S02]  /*2df0*/  FFMA.FTZ R129, R87, R115, R124 ;  /* 0x0000007357817223 */ /* 0x000fe4000001007c */
[----:B------:R-:W-:Y:S02]  /*2e00*/  FMUL.FTZ R128, R89, R91 ;  /* 0x0000005b59807220 */ /* 0x000fe40000410000 */
[C---:B------:R-:W-:Y:S02]  /*2e10*/  FFMA.FTZ R132, R96.reuse, R137, -R132 ;  /* 0x0000008960847223 */ /* 0x040fe40000010884 */
[----:B------:R-:W-:Y:S02]  /*2e20*/  FFMA.FTZ R139, R96, R139, R134 ;  /* 0x0000008b608b7223 */ /* 0x000fe40000010086 */
[C---:B------:R-:W-:Y:S02]  /*2e30*/  FMUL.FTZ R103, R90.reuse, R103 ;  /* 0x000000675a677220 */ /* 0x040fe40000410000 */
[----:B------:R-:W-:-:S02]  /*2e40*/  FMUL.FTZ R124, R90, R129 ;  /* 0x000000815a7c7220 */ /* 0x000fc40000410000 */
[-C--:B------:R-:W-:Y:S02]  /*2e50*/  FFMA.FTZ R130, R88, R133.reuse, -R128 ;  /* 0x0000008558827223 */ /* 0x080fe40000010880 */
[----:B------:R-:W-:Y:S02]  /*2e60*/  FADD.FTZ R128, R103, R132 ;  /* 0x0000008467807221 */ /* 0x000fe40000010000 */
[----:B------:R-:W-:Y:S02]  /*2e70*/  FADD.FTZ R129, -R124, R139 ;  /* 0x0000008b7c817221 */ /* 0x000fe40000010100 */
[----:B------:R-:W-:Y:S01]  /*2e80*/  FMUL.FTZ R89, R89, R133 ;  /* 0x0000008559597220 */ /* 0x000fe20000410000 */
[----:B------:R0:W4:Y:S03]  /*2e90*/  SHFL.DOWN PT, R142, R128, 0x1, 0x1f ;  /* 0x08201f00808e7f89 */ /* 0x00012600000e0000 */
[----:B------:R-:W-:Y:S01]  /*2ea0*/  FFMA.FTZ R88, R88, R91, R89 ;  /* 0x0000005b58587223 */ /* 0x000fe20000010059 */
[----:B------:R0:W0:Y:S01]  /*2eb0*/  SHFL.DOWN PT, R144, R129, 0x1, 0x1f ;  /* 0x08201f0081907f89 */ /* 0x00002200000e0000 */
[----:B------:R-:W-:Y:S05]  /*2ec0*/  @!P0 BRA `(.L_x_13261) ;  /* 0x000000b000008947 */ /* 0x000fea0003800000 */
        /* <DEDUP_REMOVED lines=11> */
.L_x_13261:
[----:B-123--:R-:W-:Y:S05]  /*2f80*/  BSYNC B0 ;  /* 0x0000000000007941 */ /* 0x00efea0003800000 */
.L_x_13260:
[----:B------:R-:W-:Y:S01]  /*2f90*/  ISETP.GT.U32.AND P0, PT, R102, 0x1d, PT ;  /* 0x0000001d6600780c */ /* 0x000fe20003f04070 */
[----:B------:R-:W-:Y:S01]  /*2fa0*/  FADD.FTZ R121, R121, R130 ;  /* 0x0000008279797221 */ /* 0x000fe20000010000 */
[----:B------:R1:W2:Y:S01]  /*2fb0*/  SHFL.DOWN PT, R138, R125, 0x2, 0x1f ;  /* 0x08401f007d8a7f89 */ /* 0x0002a200000e0000 */
[----:B------:R-:W-:Y:S01]  /*2fc0*/  FADD.FTZ R88, RZ, R88 ;  /* 0x00000058ff587221 */ /* 0x000fe20000010000 */
[----:B------:R-:W-:Y:S01]  /*2fd0*/  BSSY B0, `(.L_x_13262) ;  /* 0x0000013000007945 */ /* 0x000fe20003800000 */
[C---:B------:R-:W-:Y:S01]  /*2fe0*/  FMUL.FTZ R131, R117.reuse, R121 ;  /* 0x0000007975837220 */ /* 0x040fe20000410000 */
[----:B------:R1:W3:Y:S01]  /*2ff0*/  SHFL.DOWN PT, R140, R127, 0x2, 0x1f ;  /* 0x08401f007f8c7f89 */ /* 0x0002e200000e0000 */
        /* <DEDUP_REMOVED lines=16> */
.L_x_13263:
[----:B------:R-:W-:Y:S05]  /*3100*/  BSYNC B0 ;  /* 0x0000000000007941 */ /* 0x000fea0003800000 */
.L_x_13262:
[----:B------:R-:W-:Y:S01]  /*3110*/  ISETP.GT.U32.AND P0, PT, R102, 0x1b, PT ;  /* 0x0000001b6600780c */ /* 0x000fe20003f04070 */
[-C--:B------:R-:W-:Y:S01]  /*3120*/  FFMA.FTZ R89, R96, R121.reuse, -R89 ;  /* 0x0000007960597223 */ /* 0x080fe20000010859 */
[----:B--2---:R2:W1:Y:S01]  /*3130*/  SHFL.DOWN PT, R138, R127, 0x4, 0x1f ;  /* 0x08801f007f8a7f89 */ /* 0x00446200000e0000 */
[-C--:B------:R-:W-:Y:S01]  /*3140*/  FMUL.FTZ R91, R98, R121.reuse ;  /* 0x00000079625b7220 */ /* 0x080fe20000410000 */
[----:B------:R-:W-:Y:S01]  /*3150*/  BSSY B0, `(.L_x_13264) ;  /* 0x0000020000007945 */ /* 0x000fe20003800000 */
[C---:B------:R-:W-:Y:S01]  /*3160*/  FFMA.FTZ R117, R115.reuse, R121, -R136 ;  /* 0x0000007973757223 */ /* 0x040fe20000010888 */
[----:B---3--:R2:W3:Y:S01]  /*3170*/  SHFL.DOWN PT, R140, R128, 0x4, 0x1f ;  /* 0x08801f00808c7f89 */ /* 0x0084e200000e0000 */
[-C--:B------:R-:W-:Y:S02]  /*3180*/  FFMA.FTZ R131, R115, R88.reuse, R131 ;  /* 0x0000005873837223 */ /* 0x080fe40000010083 */
[-C--:B------:R-:W-:Y:S01]  /*3190*/  FMUL.FTZ R130, R87, R88.reuse ;  /* 0x0000005857827220 */ /* 0x080fe20000410000 */
[----:B------:R2:W4:Y:S01]  /*31a0*/  SHFL.DOWN PT, R136, R125, 0x4, 0x1f ;  /* 0x08801f007d887f89 */ /* 0x00052200000e0000 */
[----:B------:R-:W-:-:S02]  /*31b0*/  FMUL.FTZ R132, R86, R88 ;  /* 0x0000005856847220 */ /* 0x000fc40000410000 */
[----:B------:R-:W-:Y:S01]  /*31c0*/  FADD.FTZ R115, R122, R89 ;  /* 0x000000597a737221 */ /* 0x000fe20000010000 */
[----:B----4-:R2:W4:Y:S01]  /*31d0*/  SHFL.DOWN PT, R142, R129, 0x4, 0x1f ;  /* 0x08801f00818e7f89 */ /* 0x01052200000e0000 */
[----:B------:R-:W-:Y:S02]  /*31e0*/  FFMA.FTZ R89, R96, R88, R91 ;  /* 0x0000005860597223 */ /* 0x000fe4000001005b */
[-C--:B------:R-:W-:Y:S02]  /*31f0*/  FFMA.FTZ R91, R86, R121.reuse, -R130 ;  /* 0x00000079565b7223 */ /* 0x080fe40000010882 */
[----:B------:R-:W-:Y:S02]  /*3200*/  FFMA.FTZ R135, R87, R121, R132 ;  /* 0x0000007957877223 */ /* 0x000fe40000010084 */
[----:B------:R-:W-:Y:S02]  /*3210*/  FADD.FTZ R89, RZ, R89 ;  /* 0x00000059ff597221 */ /* 0x000fe40000010000 */
[----:B------:R-:W-:-:S02]  /*3220*/  FFMA.FTZ R133, R90, R117, RZ ;  /* 0x000000755a857223 */ /* 0x000fc400000100ff */
[C---:B------:R-:W-:Y:S02]  /*3230*/  FFMA.FTZ R131, -R90.reuse, R131, RZ ;  /* 0x000000835a837223 */ /* 0x040fe400000101ff */
[C---:B------:R-:W-:Y:S02]  /*3240*/  FMUL.FTZ R117, R90.reuse, R91 ;  /* 0x0000005b5a757220 */ /* 0x040fe40000410000 */
[----:B------:R-:W-:Y:S02]  /*3250*/  FFMA.FTZ R122, -R90, R135, -RZ ;  /* 0x000000875a7a7223 */ /* 0x000fe400000109ff */
[C---:B------:R-:W-:Y:S02]  /*3260*/  FMUL.FTZ R134, R118.reuse, R89 ;  /* 0x0000005976867220 */ /* 0x040fe40000410000 */
[----:B------:R-:W-:Y:S02]  /*3270*/  FMUL.FTZ R135, R118, R115 ;  /* 0x0000007376877220 */ /* 0x000fe40000410000 */
[----:B------:R-:W-:Y:S01]  /*3280*/  FMUL.FTZ R90, R104, R89 ;  /* 0x00000059685a7220 */ /* 0x000fe20000410000 */
[----:B------:R-:W-:Y:S05]  /*3290*/  @P0 BRA `(.L_x_13265) ;  /* 0x000000b000000947 */ /* 0x000fea0003800000 */
[C---:B-1234-:R-:W-:Y:S02]  /*32a0*/  FMUL.FTZ R130, R127.reuse, R142 ;  /* 0x0000008e7f827220 */ /* 0x05efe40000410000 */
        /* <DEDUP_REMOVED lines=10> */
.L_x_13265:
[----:B-123--:R-:W-:Y:S05]  /*3350*/  BSYNC B0 ;  /* 0x0000000000007941 */ /* 0x00efea0003800000 */
.L_x_13264:
[----:B------:R-:W-:Y:S01]  /*3360*/  ISETP.GT.U32.AND P0, PT, R102, 0x17, PT ;  /* 0x000000176600780c */ /* 0x000fe20003f04070 */
[-C--:B------:R-:W-:Y:S01]  /*3370*/  FFMA.FTZ R90, R100, R115.reuse, -R90 ;  /* 0x00000073645a7223 */ /* 0x080fe2000001085a */
[----:B------:R1:W2:Y:S01]  /*3380*/  SHFL.DOWN PT, R136, R125, 0x8, 0x1f ;  /* 0x09001f007d887f89 */ /* 0x0002a200000e0000 */
[C---:B------:R-:W-:Y:S01]  /*3390*/  FFMA.FTZ R134, R116.reuse, R115, -R134 ;  /* 0x0000007374867223 */ /* 0x040fe20000010886 */
[----:B------:R-:W-:Y:S01]  /*33a0*/  BSSY B0, `(.L_x_13266) ;  /* 0x0000015000007945 */ /* 0x000fe20003800000 */
[----:B------:R-:W-:Y:S01]  /*33b0*/  FFMA.FTZ R132, R116, R89, R135 ;  /* 0x0000005974847223 */ /* 0x000fe20000010087 */
[----:B------:R1:W3:Y:S01]  /*33c0*/  SHFL.DOWN PT, R138, R127, 0x8, 0x1f ;  /* 0x09001f007f8a7f89 */ /* 0x0002e200000e0000 */
[----:B------:R-:W-:Y:S01]  /*33d0*/  ISETP.GT.U32.AND P1, PT, R102, 0xf, PT ;  /* 0x0000000f6600780c */ /* 0x000fe20003f24070 */
[----:B------:R-:W-:Y:S02]  /*33e0*/  FADD.FTZ R116, R123, R90 ;  /* 0x0000005a7b747221 */ /* 0x000fe40000010000 */
[----:B------:R1:W4:Y:S01]  /*33f0*/  SHFL.DOWN PT, R140, R128, 0x8, 0x1f ;  /* 0x09001f00808c7f89 */ /* 0x00032200000e0000 */
[----:B------:R-:W-:-:S02]  /*3400*/  FFMA.FTZ R134, R126, R134, R133 ;  /* 0x000000867e867223 */ /* 0x000fc40000010085 */
[----:B------:R-:W-:Y:S01]  /*3410*/  FFMA.FTZ R132, -R126, R132, R131 ;  /* 0x000000847e847223 */ /* 0x000fe20000010183 */
[----:B----4-:R1:W4:Y:S01]  /*3420*/  SHFL.DOWN PT, R142, R129, 0x8, 0x1f ;  /* 0x09001f00818e7f89 */ /* 0x01032200000e0000 */
[----:B------:R-:W-:Y:S05]  /*3430*/  @P0 BRA `(.L_x_13267) ;  /* 0x000000b000000947 */ /* 0x000fea0003800000 */
[C---:B----4-:R-:W-:Y:S02]  /*3440*/  FMUL.FTZ R118, R127.reuse, R142 ;  /* 0x0000008e7f767220 */ /* 0x050fe40000410000 */
[C---:B---3--:R-:W-:Y:S02]  /*3450*/  FMUL.FTZ R90, R127.reuse, R138 ;  /* 0x0000008a7f5a7220 */ /* 0x048fe40000410000 */
[-C--:B------:R-:W-:Y:S02]  /*3460*/  FMUL.FTZ R130, R127, R140.reuse ;  /* 0x0000008c7f827220 */ /* 0x080fe40000410000 */
[----:B------:R-:W-:Y:S02]  /*3470*/  FFMA.FTZ R91, R125, R140, -R118 ;  /* 0x0000008c7d5b7223 */ /* 0x000fe40000010876 */
[----:B--2---:R-:W-:-:S02]  /*3480*/  FMUL.FTZ R118, R127, R136 ;  /* 0x000000887f767220 */ /* 0x004fc40000410000 */
[C---:B------:R-:W-:Y:S02]  /*3490*/  FFMA.FTZ R90, R125.reuse, R136, -R90 ;  /* 0x000000887d5a7223 */ /* 0x040fe4000001085a */
[C---:B------:R-:W-:Y:S02]  /*34a0*/  FFMA.FTZ R130, R125.reuse, R142, R130 ;  /* 0x0000008e7d827223 */ /* 0x040fe40000010082 */
[----:B-1----:R-:W-:Y:S01]  /*34b0*/  FFMA.FTZ R127, R125, R138, R118 ;  /* 0x0000008a7d7f7223 */ /* 0x002fe20000010076 */
[----:B------:R-:W-:Y:S01]  /*34c0*/  MOV R125, R90 ;  /* 0x0000005a007d7202 */ /* 0x000fe20000000f00 */
[----:B------:R-:W-:Y:S02]  /*34d0*/  FADD.FTZ R128, R128, R91 ;  /* 0x0000005b80807221 */ /* 0x000fe40000010000 */
[----:B------:R-:W-:Y:S02]  /*34e0*/  FADD.FTZ R129, R129, R130 ;  /* 0x0000008281817221 */ /* 0x000fe40000010000 */
.L_x_13267:
[----:B------:R-:W-:Y:S05]  /*34f0*/  BSYNC B0 ;  /* 0x0000000000007941 */ /* 0x000fea0003800000 */
.L_x_13266:
[----:B------:R1:W4:Y:S01]  /*3500*/  SHFL.DOWN PT, R140, R125, 0x10, 0x1f ;  /* 0x0a001f007d8c7f89 */ /* 0x00032200000e0000 */
[----:B------:R-:W-:Y:S01]  /*3510*/  BSSY B0, `(.L_x_13268) ;  /* 0x0000013000007945 */ /* 0x000fe20003800000 */
[----:B------:R-:W-:-:S02]  /*3520*/  FMUL.FTZ R90, R104, R115 ;  /* 0x00000073685a7220 */ /* 0x000fc40000410000 */
[----:B----4-:R1:W4:Y:S01]  /*3530*/  SHFL.DOWN PT, R142, R127, 0x10, 0x1f ;  /* 0x0a001f007f8e7f89 */ /* 0x01032200000e0000 */
[-C--:B------:R-:W-:Y:S02]  /*3540*/  FMUL.FTZ R123, R87, R89.reuse ;  /* 0x00000059577b7220 */ /* 0x080fe40000410000 */
[----:B---3--:R-:W-:Y:S01]  /*3550*/  FMUL.FTZ R138, R86, R89 ;  /* 0x00000059568a7220 */ /* 0x008fe20000410000 */
[----:B0-----:R1:W0:Y:S04]  /*3560*/  SHFL.DOWN PT, R144, R128, 0x10, 0x1f ;  /* 0x0a001f0080907f89 */ /* 0x00122800000e0000 */
[----:B------:R1:W3:Y:S01]  /*3570*/  SHFL.DOWN PT, R146, R129, 0x10, 0x1f ;  /* 0x0a001f0081927f89 */ /* 0x0002e200000e0000 */
[----:B------:R-:W-:Y:S05]  /*3580*/  @P1 BRA `(.L_x_13269) ;  /* 0x000000b000001947 */ /* 0x000fea0003800000 */
[C---:B---3--:R-:W-:Y:S02]  /*3590*/  FMUL.FTZ R130, R127.reuse, R146 ;  /* 0x000000927f827220 */ /* 0x048fe40000410000 */
[----:B----4-:R-:W-:-:S02]  /*35a0*/  FMUL.FTZ R118, R127, R142 ;  /* 0x0000008e7f767220 */ /* 0x010fc40000410000 */
[-C--:B0-2---:R-:W-:Y:S02]  /*35b0*/  FMUL.FTZ R136, R127, R144.reuse ;  /* 0x000000907f887220 */ /* 0x085fe40000410000 */
[----:B------:R-:W-:Y:S02]  /*35c0*/  FFMA.FTZ R91, R125, R144, -R130 ;  /* 0x000000907d5b7223 */ /* 0x000fe40000010882 */
[-C--:B------:R-:W-:Y:S02]  /*35d0*/  FMUL.FTZ R130, R127, R140.reuse ;  /* 0x0000008c7f827220 */ /* 0x080fe40000410000 */
[C---:B------:R-:W-:Y:S02]  /*35e0*/  FFMA.FTZ R118, R125.reuse, R140, -R118 ;  /* 0x0000008c7d767223 */ /* 0x040fe40000010876 */
[C---:B------:R-:W-:Y:S02]  /*35f0*/  FFMA.FTZ R136, R125.reuse, R146, R136 ;  /* 0x000000927d887223 */ /* 0x040fe40000010088 */
[----:B-1----:R-:W-:Y:S01]  /*3600*/  FFMA.FTZ R127, R125, R142, R130 ;  /* 0x0000008e7d7f7223 */ /* 0x002fe20000010082 */
[----:B------:R-:W-:Y:S01]  /*3610*/  MOV R125, R118 ;  /* 0x00000076007d7202 */ /* 0x000fe20000000f00 */
[----:B------:R-:W-:-:S02]  /*3620*/  FADD.FTZ R128, R128, R91 ;  /* 0x0000005b80807221 */ /* 0x000fc40000010000 */
[----:B------:R-:W-:Y:S02]  /*3630*/  FADD.FTZ R129, R129, R136 ;  /* 0x0000008881817221 */ /* 0x000fe40000010000 */
.L_x_13269:
[----:B------:R-:W-:Y:S05]  /*3640*/  BSYNC B0 ;  /* 0x0000000000007941 */ /* 0x000fea0003800000 */
.L_x_13268:
[----:B------:R-:W-:Y:S01]  /*3650*/  SHFL.DOWN PT, R137, R127, 0x1, 0x1f ;  /* 0x08201f007f897f89 */ /* 0x000fe200000e0000 */
[----:B------:R-:W-:Y:S01]  /*3660*/  FFMA.FTZ R91, R86, R115, -R123 ;  /* 0x00000073565b7223 */ /* 0x000fe2000001087b */
[----:B------:R-:W-:Y:S01]  /*3670*/  ISETP.NE.AND P0, PT, R65, RZ, PT ;  /* 0x000000ff4100720c */ /* 0x000fe20003f05270 */
[----:B------:R-:W-:Y:S01]  /*3680*/  FFMA.FTZ R90, R100, R89, R90 ;  /* 0x00000059645a7223 */ /* 0x000fe2000001005a */
[----:B------:R-:W5:Y:S01]  /*3690*/  SHFL.IDX PT, R130, R22, RZ, 0x1f ;  /* 0x00001fff16827589 */ /* 0x000f6200000e0000 */
[----:B------:R-:W-:Y:S01]  /*36a0*/  FFMA.FTZ R131, R87, R115, R138 ;  /* 0x0000007357837223 */ /* 0x000fe2000001008a */
[----:B------:R-:W-:Y:S01]  /*36b0*/  BSSY B0, `(.L_x_13270) ;  /* 0x000009f000007945 */ /* 0x000fe20003800000 */
[----:B------:R-:W-:Y:S01]  /*36c0*/  FADD.FTZ R90, RZ, R90 ;  /* 0x0000005aff5a7221 */ /* 0x000fe20000010000 */
[----:B------:R-:W1:Y:S01]  /*36d0*/  SHFL.IDX PT, R123, R23, RZ, 0x1f ;  /* 0x00001fff177b7589 */ /* 0x000e6200000e0000 */
[C---:B------:R-:W-:Y:S02]  /*36e0*/  FMUL.FTZ R118, R126.reuse, R91 ;  /* 0x0000005b7e767220 */ /* 0x040fe40000410000 */
[----:B------:R-:W-:Y:S01]  /*36f0*/  FFMA.FTZ R126, -R126, R131, -RZ ;  /* 0x000000837e7e7223 */ /* 0x000fe200000109ff */
[----:B------:R-:W4:Y:S01]  /*3700*/  SHFL.DOWN PT, R135, R125, 0x1, 0x1f ;  /* 0x08201f007d877f89 */ /* 0x000f2200000e0000 */
[----:B------:R-:W-:-:S02]  /*3710*/  FMUL.FTZ R131, R113, R90 ;  /* 0x0000005a71837220 */ /* 0x000fc40000410000 */
[----:B------:R-:W-:Y:S01]  /*3720*/  FMUL.FTZ R91, R109, R90 ;  /* 0x0000005a6d5b7220 */ /* 0x000fe20000410000 */
[----:B------:R-:W3:Y:S01]  /*3730*/  SHFL.DOWN PT, R139, R129, 0x1, 0x1f ;  /* 0x08201f00818b7f89 */ /* 0x000ee200000e0000 */
[-C--:B------:R-:W-:Y:S02]  /*3740*/  FMUL.FTZ R113, R113, R116.reuse ;  /* 0x0000007471717220 */ /* 0x080fe40000410000 */
[-C--:B------:R-:W-:Y:S01]  /*3750*/  FFMA.FTZ R131, R111, R116.reuse, -R131 ;  /* 0x000000746f837223 */ /* 0x080fe20000010883 */
[----:B------:R-:W2:Y:S01]  /*3760*/  SHFL.DOWN PT, R140, R128, 0x1, 0x1f ;  /* 0x08201f00808c7f89 */ /* 0x000ea200000e0000 */
[----:B------:R-:W-:Y:S02]  /*3770*/  FFMA.FTZ R91, R107, R116, -R91 ;  /* 0x000000746b5b7223 */ /* 0x000fe4000001085b */
[----:B------:R-:W-:Y:S01]  /*3780*/  FFMA.FTZ R113, R111, R90, R113 ;  /* 0x0000005a6f717223 */ /* 0x000fe20000010071 */
[----:B-1----:R-:W1:Y:S01]  /*3790*/  SHFL.IDX PT, R127, R127, RZ, 0x1f ;  /* 0x00001fff7f7f7589 */ /* 0x002e6200000e0000 */
[----:B------:R-:W-:-:S02]  /*37a0*/  FFMA.FTZ R134, R119, R131, R134 ;  /* 0x0000008377867223 */ /* 0x000fc40000010086 */
[----:B------:R-:W-:Y:S01]  /*37b0*/  FADD.FTZ R111, R120, R91 ;  /* 0x0000005b786f7221 */ /* 0x000fe20000010000 */
[----:B------:R-:W0:Y:S01]  /*37c0*/  SHFL.IDX PT, R125, R125, RZ, 0x1f ;  /* 0x00001fff7d7d7589 */ /* 0x000e2200000e0000 */
[----:B------:R-:W-:Y:S02]  /*37d0*/  FMUL.FTZ R131, R87, R90 ;  /* 0x0000005a57837220 */ /* 0x000fe40000410000 */
[----:B------:R-:W-:Y:S01]  /*37e0*/  FFMA.FTZ R120, -R119, R113, R132 ;  /* 0x0000007177787223 */ /* 0x000fe20000010184 */
[----:B------:R-:W0:Y:S01]  /*37f0*/  SHFL.IDX PT, R128, R128, RZ, 0x1f ;  /* 0x00001fff80807589 */ /* 0x000e2200000e0000 */
[----:B-----5:R-:W-:Y:S02]  /*3800*/  @P2 FMUL.FTZ R132, R137, R130 ;  /* 0x0000008289842220 */ /* 0x020fe40000410000 */
[-C--:B------:R-:W-:Y:S01]  /*3810*/  FMUL.FTZ R91, R109, R116.reuse ;  /* 0x000000746d5b7220 */ /* 0x080fe20000410000 */
[----:B------:R-:W5:Y:S01]  /*3820*/  SHFL.IDX PT, R129, R129, RZ, 0x1f ;  /* 0x00001fff81817589 */ /* 0x000f6200000e0000 */
[----:B--2---:R-:W-:-:S02]  /*3830*/  FFMA.FTZ R136, R86, R116, -R131 ;  /* 0x0000007456887223 */ /* 0x004fc40000010883 */
[-C--:B------:R-:W-:Y:S02]  /*3840*/  @P2 FMUL.FTZ R131, R137, R123.reuse ;  /* 0x0000007b89832220 */ /* 0x080fe40000410000 */
[----:B----4-:R-:W-:Y:S02]  /*3850*/  @P2 FFMA.FTZ R132, R135, R123, R132 ;  /* 0x0000007b87842223 */ /* 0x010fe40000010084 */
[----:B------:R-:W-:Y:S02]  /*3860*/  FFMA.FTZ R91, R107, R90, R91 ;  /* 0x0000005a6b5b7223 */ /* 0x000fe4000001005b */
[----:B------:R-:W-:Y:S02]  /*3870*/  @P2 FFMA.FTZ R131, R135, R130, -R131 ;  /* 0x0000008287832223 */ /* 0x000fe40000010883 */
[----:B---3--:R-:W-:Y:S02]  /*3880*/  @P2 FADD.FTZ R123, R139, R132 ;  /* 0x000000848b7b2221 */ /* 0x008fe40000010000 */
[----:B------:R-:W-:-:S02]  /*3890*/  FMUL.FTZ R133, R86, R90 ;  /* 0x0000005a56857220 */ /* 0x000fc40000410000 */
[----:B------:R-:W-:Y:S02]  /*38a0*/  FADD.FTZ R91, RZ, R91 ;  /* 0x0000005bff5b7221 */ /* 0x000fe40000010000 */
[----:B------:R-:W-:Y:S02]  /*38b0*/  @P2 FADD.FTZ R130, R140, R131 ;  /* 0x000000838c822221 */ /* 0x000fe40000010000 */
[----:B------:R-:W-:Y:S02]  /*38c0*/  FMUL.FTZ R131, R123, -R85 ;  /* 0x800000557b837220 */ /* 0x000fe40000410000 */
[----:B------:R-:W-:Y:S02]  /*38d0*/  FFMA.FTZ R138, R87, R116, R133 ;  /* 0x00000074578a7223 */ /* 0x000fe40000010085 */
[C---:B------:R-:W-:Y:S02]  /*38e0*/  FMUL.FTZ R133, R106.reuse, R91 ;  /* 0x0000005b6a857220 */ /* 0x040fe40000410000 */
[----:B------:R-:W-:-:S02]  /*38f0*/  FMUL.FTZ R106, R106, R111 ;  /* 0x0000006f6a6a7220 */ /* 0x000fc40000410000 */
[C---:B------:R-:W-:Y:S02]  /*3900*/  FMUL.FTZ R85, R130.reuse, -R85 ;  /* 0x8000005582557220 */ /* 0x040fe40000410000 */
[-C--:B------:R-:W-:Y:S02]  /*3910*/  FFMA.FTZ R131, R130, R84.reuse, -R131 ;  /* 0x0000005482837223 */ /* 0x080fe40000010883 */
[C---:B------:R-:W-:Y:S02]  /*3920*/  FFMA.FTZ R133, R94.reuse, R111, -R133 ;  /* 0x0000006f5e857223 */ /* 0x040fe40000010885 */
[-C--:B------:R-:W-:Y:S02]  /*3930*/  FFMA.FTZ R135, R94, R91.reuse, R106 ;  /* 0x0000005b5e877223 */ /* 0x080fe4000001006a */
[----:B------:R-:W-:Y:S02]  /*3940*/  FFMA.FTZ R85, R123, R84, R85 ;  /* 0x000000547b557223 */ /* 0x000fe40000010055 */
[----:B------:R-:W-:-:S02]  /*3950*/  FMUL.FTZ R94, R87, R91 ;  /* 0x0000005b575e7220 */ /* 0x000fc40000410000 */
[----:B------:R-:W-:Y:S02]  /*3960*/  FADD.FTZ R84, R114, R131 ;  /* 0x0000008372547221 */ /* 0x000fe40000010000 */
[----:B------:R-:W-:Y:S02]  /*3970*/  FMUL.FTZ R106, R86, R91 ;  /* 0x0000005b566a7220 */ /* 0x000fe40000410000 */
[----:B------:R-:W-:Y:S02]  /*3980*/  FADD.FTZ R85, -R110, R85 ;  /* 0x000000556e557221 */ /* 0x000fe40000010100 */
[-C--:B------:R-:W-:Y:S02]  /*3990*/  FFMA.FTZ R137, R86, R111.reuse, -R94 ;  /* 0x0000006f56897223 */ /* 0x080fe4000001085e */
[----:B------:R-:W-:Y:S02]  /*39a0*/  FMUL.FTZ R110, R109, -R84 ;  /* 0x800000546d6e7220 */ /* 0x000fe40000410000 */
[----:B------:R-:W-:-:S02]  /*39b0*/  FFMA.FTZ R87, R87, R111, R106 ;  /* 0x0000006f57577223 */ /* 0x000fc4000001006a */
[----:B-1----:R-:W-:Y:S02]  /*39c0*/  FMUL.FTZ R94, R127, R22 ;  /* 0x000000167f5e7220 */ /* 0x002fe40000410000 */
[----:B------:R-:W-:Y:S02]  /*39d0*/  FMUL.FTZ R114, R109, -R85 ;  /* 0x800000556d727220 */ /* 0x000fe40000410000 */
[C---:B------:R-:W-:Y:S02]  /*39e0*/  FMUL.FTZ R133, R112.reuse, R133 ;  /* 0x0000008570857220 */ /* 0x040fe40000410000 */
[C---:B------:R-:W-:Y:S02]  /*39f0*/  FMUL.FTZ R135, R112.reuse, R135 ;  /* 0x0000008770877220 */ /* 0x040fe40000410000 */
[----:B------:R-:W-:Y:S02]  /*3a00*/  FMUL.FTZ R106, R112, R137 ;  /* 0x00000089706a7220 */ /* 0x000fe40000410000 */
[----:B------:R-:W-:-:S02]  /*3a10*/  FFMA.FTZ R123, R107, R85, R110 ;  /* 0x000000556b7b7223 */ /* 0x000fc4000001006e */
[----:B------:R-:W-:Y:S02]  /*3a20*/  FFMA.FTZ R112, -R112, R87, -RZ ;  /* 0x0000005770707223 */ /* 0x000fe400000109ff */
[-C--:B------:R-:W-:Y:S02]  /*3a30*/  FMUL.FTZ R87, R127, R23.reuse ;  /* 0x000000177f577220 */ /* 0x080fe40000410000 */
[----:B0-----:R-:W-:Y:S02]  /*3a40*/  FFMA.FTZ R110, R125, R23, R94 ;  /* 0x000000177d6e7223 */ /* 0x001fe4000001005e */
[----:B------:R-:W-:Y:S02]  /*3a50*/  FFMA.FTZ R114, R107, R84, -R114 ;  /* 0x000000546b727223 */ /* 0x000fe40000010872 */
[----:B------:R-:W-:Y:S01]  /*3a60*/  FADD.FTZ R94, -R108, R123 ;  /* 0x0000007b6c5e7221 */ /* 0x000fe20000010100 */
[----:B------:R-:W-:Y:S01]  /*3a70*/  LEA.HI.SX32 R123, R101, R101, 0x1b ;  /* 0x00000065657b7211 */ /* 0x000fe200078fdaff */
[----:B------:R-:W-:-:S02]  /*3a80*/  FFMA.FTZ R109, R125, R22, -R87 ;  /* 0x000000167d6d7223 */ /* 0x000fc40000010857 */
[----:B------:R-:W-:Y:S01]  /*3a90*/  FADD.FTZ R87, R95, R114 ;  /* 0x000000725f577221 */ /* 0x000fe20000010000 */
[----:B------:R-:W-:Y:S01]  /*3aa0*/  LEA R114, R0, -R65, 0x1 ;  /* 0x8000004100727211 */ /* 0x000fe200078e08ff */
[CC--:B------:R-:W-:Y:S02]  /*3ab0*/  FMUL.FTZ R95, R104.reuse, -R94.reuse ;  /* 0x8000005e685f7220 */ /* 0x0c0fe40000410000 */
[-C--:B------:R-:W-:Y:S02]  /*3ac0*/  FMUL.FTZ R107, R104, -R87.reuse ;  /* 0x80000057686b7220 */ /* 0x080fe40000410000 */
[C---:B------:R-:W-:Y:S02]  /*3ad0*/  FFMA.FTZ R104, R100.reuse, R87, -R95 ;  /* 0x0000005764687223 */ /* 0x040fe4000001085f */
[----:B------:R-:W-:Y:S02]  /*3ae0*/  FFMA.FTZ R100, R100, R94, R107 ;  /* 0x0000005e64647223 */ /* 0x000fe4000001006b */
[----:B------:R-:W-:-:S02]  /*3af0*/  FADD.FTZ R93, R93, R104 ;  /* 0x000000685d5d7221 */ /* 0x000fc40000010000 */
[----:B------:R-:W-:Y:S02]  /*3b00*/  FADD.FTZ R97, -R97, R100 ;  /* 0x0000006461617221 */ /* 0x000fe40000010100 */
[C---:B------:R-:W-:Y:S02]  /*3b10*/  FMUL.FTZ R22, R127.reuse, R21 ;  /* 0x000000157f167220 */ /* 0x040fe40000410000 */
[C---:B------:R-:W-:Y:S02]  /*3b20*/  FMUL.FTZ R100, R98.reuse, -R93 ;  /* 0x8000005d62647220 */ /* 0x040fe40000410000 */
[-C--:B------:R-:W-:Y:S02]  /*3b30*/  FMUL.FTZ R108, R127, R20.reuse ;  /* 0x000000147f6c7220 */ /* 0x080fe40000410000 */
[----:B------:R-:W-:Y:S01]  /*3b40*/  FFMA.FTZ R20, R125, R20, -R22 ;  /* 0x000000147d147223 */ /* 0x000fe20000010816 */
[----:B------:R-:W-:Y:S01]  /*3b50*/  P2R R22, PR, RZ, 0x1 ;  /* 0x00000001ff167803 */ /* 0x000fe20000000000 */
[----:B------:R-:W-:-:S02]  /*3b60*/  FMUL.FTZ R98, R98, -R97 ;  /* 0x8000006162627220 */ /* 0x000fc40000410000 */
[----:B------:R-:W-:Y:S02]  /*3b70*/  FFMA.FTZ R107, R96, R97, R100 ;  /* 0x00000061606b7223 */ /* 0x000fe40000010064 */
[----:B------:R-:W-:Y:S02]  /*3b80*/  FFMA.FTZ R21, R125, R21, R108 ;  /* 0x000000157d157223 */ /* 0x000fe4000001006c */
[----:B------:R-:W-:Y:S02]  /*3b90*/  FADD.FTZ R22, R128, R109 ;  /* 0x0000006d80167221 */ /* 0x000fe40000010000 */
[----:B-----5:R-:W-:Y:S02]  /*3ba0*/  FADD.FTZ R23, R129, R110 ;  /* 0x0000006e81177221 */ /* 0x020fe40000010000 */
[----:B------:R-:W-:Y:S02]  /*3bb0*/  FFMA.FTZ R98, R96, R93, -R98 ;  /* 0x0000005d60627223 */ /* 0x000fe40000010862 */
[----:B------:R-:W-:Y:S01]  /*3bc0*/  FADD.FTZ R124, -R124, R107 ;  /* 0x0000006b7c7c7221 */ /* 0x000fe20000010100 */
[----:B------:R0:W-:Y:S01]  /*3bd0*/  @!P0 STS.128 [R81.X16+0x1d90], R20 ;  /* 0x001d901451008388 */ /* 0x0001e2000000cc00 */
[----:B------:R-:W-:Y:S01]  /*3be0*/  FADD.FTZ R103, R103, R98 ;  /* 0x0000006267677221 */ /* 0x000fe20000010000 */
[----:B------:R-:W-:Y:S01]  /*3bf0*/  ISETP.GE.AND P0, PT, R114, 0x1, PT ;  /* 0x000000017200780c */ /* 0x000fe20003f06270 */
[----:B------:R-:W-:Y:S01]  /*3c00*/  FMUL.FTZ R100, R97, R76 ;  /* 0x0000004c61647220 */ /* 0x000fe20000410000 */
[----:B------:R-:W-:Y:S01]  /*3c10*/  STS [R123.X4+0x438], R106 ;  /* 0x0004386a7b007388 */ /* 0x000fe20000004800 */
[----:B------:R-:W-:-:S02]  /*3c20*/  FFMA.FTZ R98, R4, -R75, R121 ;  /* 0x8000004b04627223 */ /* 0x000fc40000010079 */
[----:B------:R-:W-:Y:S01]  /*3c30*/  FMUL.FTZ R107, R103, R75 ;  /* 0x0000004b676b7220 */ /* 0x000fe20000410000 */
[----:B------:R-:W-:Y:S01]  /*3c40*/  STS [R123.X4+0x420], R117 ;  /* 0x000420757b007388 */ /* 0x000fe20000004800 */
[-C--:B------:R-:W-:Y:S02]  /*3c50*/  FFMA.FTZ R115, R5, -R76.reuse, R115 ;  /* 0x8000004c05737223 */ /* 0x080fe40000010073 */
[----:B------:R-:W-:Y:S01]  /*3c60*/  FMUL.FTZ R96, R93, R76 ;  /* 0x0000004c5d607220 */ /* 0x000fe20000410000 */
[----:B------:R-:W-:Y:S01]  /*3c70*/  STS [R123.X4+0x424], R122 ;  /* 0x0004247a7b007388 */ /* 0x000fe20000004800 */
[----:B------:R-:W-:Y:S02]  /*3c80*/  FMUL.FTZ R109, R87, R77 ;  /* 0x0000004d576d7220 */ /* 0x000fe40000410000 */
[----:B------:R-:W-:Y:S01]  /*3c90*/  FMUL.FTZ R113, R119, R136 ;  /* 0x0000008877717220 */ /* 0x000fe20000410000 */
[----:B------:R-:W-:Y:S01]  /*3ca0*/  STS [R123.X4+0x428], R118 ;  /* 0x000428767b007388 */ /* 0x000fe20000004800 */
[----:B0-----:R-:W-:-:S02]  /*3cb0*/  FMUL.FTZ R21, R124, R75 ;  /* 0x0000004b7c157220 */ /* 0x001fc40000410000 */
[----:B------:R-:W-:Y:S01]  /*3cc0*/  FMUL.FTZ R22, R89, R100 ;  /* 0x0000006459167220 */ /* 0x000fe20000410000 */
[----:B------:R0:W-:Y:S01]  /*3cd0*/  STS [R123.X4+0x430], R113 ;  /* 0x000430717b007388 */ /* 0x0001e20000004800 */
[----:B------:R-:W-:Y:S02]  /*3ce0*/  FMUL.FTZ R20, R88, R21 ;  /* 0x0000001558147220 */ /* 0x000fe40000410000 */
[----:B------:R-:W-:Y:S01]  /*3cf0*/  FFMA.FTZ R23, R96, R115, R22 ;  /* 0x0000007360177223 */ /* 0x000fe20000010016 */
[----:B------:R-:W-:Y:S01]  /*3d00*/  STS [R123.X4+0x42c], R126 ;  /* 0x00042c7e7b007388 */ /* 0x000fe20000004800 */
[----:B------:R-:W-:Y:S02]  /*3d10*/  FFMA.FTZ R20, R107, R98, R20 ;  /* 0x000000626b147223 */ /* 0x000fe40000010014 */
[----:B------:R-:W-:Y:S01]  /*3d20*/  FMUL.FTZ R22, R88, R107 ;  /* 0x0000006b58167220 */ /* 0x000fe20000410000 */
[----:B------:R-:W-:Y:S01]  /*3d30*/  STS [R123.X4+0x43c], R112 ;  /* 0x00043c707b007388 */ /* 0x000fe20000004800 */
[----:B------:R-:W-:-:S02]  /*3d40*/  FADD.FTZ R20, RZ, R20 ;  /* 0x00000014ff147221 */ /* 0x000fc40000010000 */
[----:B------:R-:W-:Y:S02]  /*3d50*/  FMUL.FTZ R104, R89, R96 ;  /* 0x0000006059687220 */ /* 0x000fe40000410000 */
[----:B------:R-:W-:Y:S02]  /*3d60*/  FFMA.FTZ R22, R98, R21, -R22 ;  /* 0x0000001562167223 */ /* 0x000fe40000010816 */
[----:B------:R-:W-:Y:S02]  /*3d70*/  FADD.FTZ R20, R20, R23 ;  /* 0x0000001714147221 */ /* 0x000fe40000010000 */
[-C--:B------:R-:W-:Y:S02]  /*3d80*/  FFMA.FTZ R116, R6, -R77.reuse, R116 ;  /* 0x8000004d06747223 */ /* 0x080fe40000010074 */
[----:B------:R-:W-:Y:S02]  /*3d90*/  FMUL.FTZ R21, R94, R77 ;  /* 0x0000004d5e157220 */ /* 0x000fe40000410000 */
[----:B------:R-:W-:-:S02]  /*3da0*/  FMUL.FTZ R23, R90, R109 ;  /* 0x0000006d5a177220 */ /* 0x000fc40000410000 */
[----:B0-----:R-:W-:Y:S02]  /*3db0*/  FFMA.FTZ R113, R115, R100, -R104 ;  /* 0x0000006473717223 */ /* 0x001fe40000010868 */
[----:B------:R-:W-:Y:S02]  /*3dc0*/  FFMA.FTZ R119, -R119, R138, -RZ ;  /* 0x0000008a77777223 */ /* 0x000fe400000109ff */
[----:B------:R-:W-:Y:S02]  /*3dd0*/  FMUL.FTZ R100, R84, R82 ;  /* 0x0000005254647220 */ /* 0x000fe40000410000 */
[-C--:B------:R-:W-:Y:S01]  /*3de0*/  FFMA.FTZ R23, R116, R21.reuse, -R23 ;  /* 0x0000001574177223 */ /* 0x080fe20000010817 */
[----:B------:R0:W-:Y:S01]  /*3df0*/  STS [R123.X4+0x434], R119 ;  /* 0x000434777b007388 */ /* 0x0001e20000004800 */
[----:B------:R-:W-:Y:S02]  /*3e00*/  FMUL.FTZ R21, R90, R21 ;  /* 0x000000155a157220 */ /* 0x000fe40000410000 */
[----:B------:R-:W-:-:S02]  /*3e10*/  FADD.FTZ R22, RZ, R22 ;  /* 0x00000016ff167221 */ /* 0x000fc40000010000 */
[-C--:B------:R-:W-:Y:S02]  /*3e20*/  FMUL.FTZ R104, R85, R82.reuse ;  /* 0x0000005255687220 */ /* 0x080fe40000410000 */
[----:B------:R-:W-:Y:S02]  /*3e30*/  FFMA.FTZ R111, R7, -R82, R111 ;  /* 0x80000052076f7223 */ /* 0x000fe4000001006f */
[----:B------:R-:W-:Y:S02]  /*3e40*/  FMUL.FTZ R108, R91, R100 ;  /* 0x000000645b6c7220 */ /* 0x000fe40000410000 */
[----:B------:R-:W-:Y:S02]  /*3e50*/  FFMA.FTZ R21, R109, R116, R21 ;  /* 0x000000746d157223 */ /* 0x000fe40000010015 */
[----:B------:R-:W-:Y:S02]  /*3e60*/  FADD.FTZ R22, R22, R113 ;  /* 0x0000007116167221 */ /* 0x000fe40000010000 */
[----:B------:R-:W-:-:S02]  /*3e70*/  FMUL.FTZ R106, R91, R104 ;  /* 0x000000685b6a7220 */ /* 0x000fc40000410000 */
[----:B0-----:R-:W-:Y:S02]  /*3e80*/  FFMA.FTZ R123, R111, R104, -R108 ;  /* 0x000000686f7b7223 */ /* 0x001fe4000001086c */
[----:B------:R-:W-:Y:S02]  /*3e90*/  FADD.FTZ R86, R134, R133 ;  /* 0x0000008586567221 */ /* 0x000fe40000010000 */
[----:B------:R-:W-:Y:S02]  /*3ea0*/  FADD.FTZ R95, R120, -R135 ;  /* 0x80000087785f7221 */ /* 0x000fe40000010000 */
[----:B------:R-:W-:Y:S02]  /*3eb0*/  FADD.FTZ R108, R20, R21 ;  /* 0x00000015146c7221 */ /* 0x000fe40000010000 */
[----:B------:R-:W-:Y:S02]  /*3ec0*/  FADD.FTZ R110, R22, R23 ;  /* 0x00000017166e7221 */ /* 0x000fe40000010000 */
[----:B------:R-:W-:Y:S01]  /*3ed0*/  FFMA.FTZ R121, R100, R111, R106 ;  /* 0x0000006f64797223 */ /* 0x000fe2000001006a */
[----:B------:R-:W-:Y:S06]  /*3ee0*/  BAR.SYNC.DEFER_BLOCKING 0x0 ;  /* 0x0000000000007b1d */ /* 0x000fec0000010000 */
        /* <DEDUP_REMOVED lines=27> */
.L_x_13271:
[----:B------:R-:W-:Y:S05]  /*40a0*/  BSYNC B0 ;  /* 0x0000000000007941 */ /* 0x000fea0003800000 */
.L_x_13270:
        /* <DEDUP_REMOVED lines=24> */
.L_x_13273:
[----:B0-----:R-:W-:Y:S05]  /*4230*/  BSYNC B0 ;  /* 0x0000000000007941 */ /* 0x001fea0003800000 */
.L_x_13272:
        /* <DEDUP_REMOVED lines=8> */
.L_x_13275:
[----:B------:R-:W-:Y:S05]  /*42c0*/  BSYNC B0 ;  /* 0x0000000000007941 */ /* 0x000fea0003800000 */
.L_x_13274:
        /* <DEDUP_REMOVED lines=8> */
.L_x_13277:
[----:B------:R-:W-:Y:S05]  /*4350*/  BSYNC B0 ;  /* 0x0000000000007941 */ /* 0x000fea0003800000 */
.L_x_13276:
        /* <DEDUP_REMOVED lines=8> */
.L_x_13279:
[----:B------:R-:W-:Y:S05]  /*43e0*/  BSYNC B0 ;  /* 0x0000000000007941 */ /* 0x000fea0003800000 */
.L_x_13278:
[----:B-12---:R1:W2:Y:S01]  /*43f0*/  LDS R23, [R22.X4+0x6a0] ;  /* 0x0006a00016177984 */ /* 0x0062a20000004800 */
[----:B------:R-:W-:Y:S01]  /*4400*/  BSSY B0, `(.L_x_13280) ;  /* 0x0000007000007945 */ /* 0x000fe20003800000 */
[----:B0-----:R-:W-:Y:S02]  /*4410*/  IADD3 R106, R65, 0xe0, RZ ;  /* 0x000000e0416a7810 */ /* 0x001fe40007ffe0ff */
[----:B------:R-:W-:Y:S01]  /*4420*/  LEA.HI.SX32 R104, R104, R65, 0x1b ;  /* 0x0000004168687211 */ /* 0x000fe200078fdaff */
[----:B------:R-:W-:Y:S05]  /*4430*/  @!P3 BRA `(.L_x_13281) ;  /* 0x000000300000b947 */ /* 0x000fea0003800000 */
[----:B------:R-:W-:-:S05]  /*4440*/  IMAD.WIDE.U32 R20, R119, c[0x0][0x2d0], R40 ;  /* 0x0000b40077147a25 */ /* 0x000fca00078e0028 */
[----:B------:R-:W-:-:S05]  /*4450*/  IADD3 R21, R117, R21, RZ ;  /* 0x0000001575157210 */ /* 0x000fca0007ffe0ff */
[----:B--2---:R0:W-:Y:S02]  /*4460*/  RED.E.ADD.F32.FTZ.RN.STRONG.GPU [R20.64], R23 ;  /* 0x000000171400798e */ /* 0x0041e4000c10e786 */
.L_x_13281:
[----:B------:R-:W-:Y:S05]  /*4470*/  BSYNC B0 ;  /* 0x0000000000007941 */ /* 0x000fea0003800000 */
.L_x_13280:
[----:B------:R3:W4:Y:S01]  /*4480*/  LDS R113, [R104.X4+0x720] ;  /* 0x0007200068717984 */ /* 0x0007220000004800 */
[----:B------:R-:W-:Y:S01]  /*4490*/  BSSY B0, `(.L_x_13282) ;  /* 0x0000007000007945 */ /* 0x000fe20003800000 */
[----:B------:R-:W-:Y:S01]  /*44a0*/  LEA.HI.SX32 R106, R106, R65, 0x1b ;  /* 0x000000416a6a7211 */ /* 0x000fe200078fdaff */
[----:B0-----:R-:W-:Y:S01]  /*44b0*/  IMAD.WIDE.U32 R20, R119, c[0x0][0x2d0], R44 ;  /* 0x0000b40077147a25 */ /* 0x001fe200078e002c */
[----:B------:R-:W-:Y:S05]  /*44c0*/  @!P4 BRA `(.L_x_13283) ;  /* 0x000000300000c947 */ /* 0x000fea0003800000 */
[----:B-12---:R-:W-:-:S05]  /*44d0*/  IMAD.WIDE.U32 R22, R119, c[0x0][0x2d0], R42 ;  /* 0x0000b40077167a25 */ /* 0x006fca00078e002a */
[----:B------:R-:W-:-:S05]  /*44e0*/  IADD3 R23, R117, R23, RZ ;  /* 0x0000001775177210 */ /* 0x000fca0007ffe0ff */
[----:B----4-:R0:W-:Y:S02]  /*44f0*/  RED.E.ADD.F32.FTZ.RN.STRONG.GPU [R22.64], R113 ;  /* 0x000000711600798e */ /* 0x0101e4000c10e786 */
.L_x_13283:
[----:B------:R-:W-:Y:S05]  /*4500*/  BSYNC B0 ;  /* 0x0000000000007941 */ /* 0x000fea0003800000 */
.L_x_13282:
[----:B0-2---:R0:W2:Y:S01]  /*4510*/  LDS R23, [R106.X4+0x7a0] ;  /* 0x0007a0006a177984 */ /* 0x0050a20000004800 */
[----:B------:R-:W-:Y:S01]  /*4520*/  BSSY B0, `(.L_x_13284) ;  /* 0x0000004000007945 */ /* 0x000fe20003800000 */
[----:B------:R-:W-:Y:S05]  /*4530*/  @!P5 BRA `(.L_x_13285) ;  /* 0x000000200000d947 */ /* 0x000fea0003800000 */
[----:B------:R-:W-:-:S05]  /*4540*/  IADD3 R21, R117, R21, RZ ;  /* 0x0000001575157210 */ /* 0x000fca0007ffe0ff */
[----:B--2---:R2:W-:Y:S02]  /*4550*/  RED.E.ADD.F32.FTZ.RN.STRONG.GPU [R20.64], R23 ;  /* 0x000000171400798e */ /* 0x0045e4000c10e786 */
.L_x_13285:
[----:B------:R-:W-:Y:S05]  /*4560*/  BSYNC B0 ;  /* 0x0000000000007941 */ /* 0x000fea0003800000 */
.L_x_13284:
[----:B---3--:R-:W3:Y:S01]  /*4570*/  SHFL.DOWN PT, R104, R108, 0x1, 0x1f ;  /* 0x08201f006c687f89 */ /* 0x008ee200000e0000 */
[----:B------:R-:W-:Y:S01]  /*4580*/  ISETP.GT.AND P0, PT, R60, 0x1e, PT ;  /* 0x0000001e3c00780c */ /* 0x000fe20003f04270 */
[----:B------:R-:W-:Y:S01]  /*4590*/  BSSY B0, `(.L_x_13286) ;  /* 0x0000063000007945 */ /* 0x000fe20003800000 */
[----:B--2---:R-:W-:Y:S01]  /*45a0*/  MOV R21, R108 ;  /* 0x0000006c00157202 */ /* 0x004fe20000000f00 */
[----:B------:R-:W2:Y:S01]  /*45b0*/  SHFL.DOWN PT, R117, R86, 0x1, 0x1f ;  /* 0x08201f0056757f89 */ /* 0x000ea200000e0000 */
[----:B-1----:R-:W-:Y:S01]  /*45c0*/  MOV R22, R86 ;  /* 0x0000005600167202 */ /* 0x002fe20000000f00 */
[----:B------:R-:W-:Y:S01]  /*45d0*/  FADD.FTZ R19, R100, R19 ;  /* 0x0000001364137221 */ /* 0x000fe20000010000 */
[----:B------:R-:W-:Y:S01]  /*45e0*/  MOV R23, R95 ;  /* 0x0000005f00177202 */ /* 0x000fe20000000f00 */
[----:B0-----:R-:W0:Y:S01]  /*45f0*/  SHFL.DOWN PT, R106, R95, 0x1, 0x1f ;  /* 0x08201f005f6a7f89 */ /* 0x001e2200000e0000 */
[----:B------:R-:W-:Y:S01]  /*4600*/  MOV R20, R92 ;  /* 0x0000005c00147202 */ /* 0x000fe20000000f00 */
[----:B------:R-:W-:Y:S01]  /*4610*/  FADD.FTZ R18, R109, R18 ;  /* 0x000000126d127221 */ /* 0x000fe20000010000 */
[----:B------:R-:W-:Y:S01]  /*4620*/  ISETP.NE.AND P1, PT, R60, RZ, PT ;  /* 0x000000ff3c00720c */ /* 0x000fe20003f25270 */
[----:B----4-:R-:W1:Y:S01]  /*4630*/  SHFL.DOWN PT, R113, R92, 0x1, 0x1f ;  /* 0x08201f005c717f89 */ /* 0x010e6200000e0000 */
[----:B------:R-:W-:Y:S01]  /*4640*/  ISETP.NE.AND P2, PT, R65, RZ, PT ;  /* 0x000000ff4100720c */ /* 0x000fe20003f45270 */
[----:B------:R-:W-:-:S02]  /*4650*/  FADD.FTZ R17, R96, R17 ;  /* 0x0000001160117221 */ /* 0x000fc40000010000 */
[----:B------:R-:W-:Y:S02]  /*4660*/  FADD.FTZ R16, R107, R16 ;  /* 0x000000106b107221 */ /* 0x000fe40000010000 */
[----:B---3--:R-:W-:Y:S02]  /*4670*/  @!P0 FADD.FTZ R21, R21, R104 ;  /* 0x0000006815158221 */ /* 0x008fe40000010000 */
[----:B--2---:R-:W-:-:S03]  /*4680*/  @!P0 FADD.FTZ R22, R22, R117 ;  /* 0x0000007516168221 */ /* 0x004fc60000010000 */
[----:B------:R-:W2:Y:S01]  /*4690*/  SHFL.DOWN PT, R86, R21, 0x2, 0x1f ;  /* 0x08401f0015567f89 */ /* 0x000ea200000e0000 */
[----:B0-----:R-:W-:Y:S02]  /*46a0*/  @!P0 FADD.FTZ R23, R23, R106 ;  /* 0x0000006a17178221 */ /* 0x001fe40000010000 */
[----:B-1----:R-:W-:-:S03]  /*46b0*/  @!P0 FADD.FTZ R20, R20, R113 ;  /* 0x0000007114148221 */ /* 0x002fc60000010000 */
[----:B------:R-:W0:Y:S01]  /*46c0*/  SHFL.DOWN PT, R92, R23, 0x2, 0x1f ;  /* 0x08401f00175c7f89 */ /* 0x000e2200000e0000 */
[----:B------:R-:W-:-:S03]  /*46d0*/  ISETP.GT.AND P0, PT, R60, 0x1d, PT ;  /* 0x0000001d3c00780c */ /* 0x000fc60003f04270 */
[----:B------:R-:W1:Y:S04]  /*46e0*/  SHFL.DOWN PT, R113, R22, 0x2, 0x1f ;  /* 0x08401f0016717f89 */ /* 0x000e6800000e0000 */
[----:B------:R-:W3:Y:S06]  /*46f0*/  SHFL.DOWN PT, R95, R20, 0x2, 0x1f ;  /* 0x08401f00145f7f89 */ /* 0x000eec00000e0000 */
[----:B--2---:R-:W-:-:S05]  /*4700*/  @!P0 FADD.FTZ R21, R21, R86 ;  /* 0x0000005615158221 */ /* 0x004fca0000010000 */
[----:B------:R-:W2:Y:S01]  /*4710*/  SHFL.DOWN PT, R86, R21, 0x4, 0x1f ;  /* 0x08801f0015567f89 */ /* 0x000ea200000e0000 */
[----:B0-----:R-:W-:Y:S02]  /*4720*/  @!P0 FADD.FTZ R23, R23, R92 ;  /* 0x0000005c17178221 */ /* 0x001fe40000010000 */
[----:B-1----:R-:W-:-:S03]  /*4730*/  @!P0 FADD.FTZ R22, R22, R113 ;  /* 0x0000007116168221 */ /* 0x002fc60000010000 */
[----:B------:R-:W0:Y:S01]  /*4740*/  SHFL.DOWN PT, R92, R23, 0x4, 0x1f ;  /* 0x08801f00175c7f89 */ /* 0x000e2200000e0000 */
[----:B---3--:R-:W-:-:S03]  /*4750*/  @!P0 FADD.FTZ R20, R20, R95 ;  /* 0x0000005f14148221 */ /* 0x008fc60000010000 */
[----:B------:R-:W1:Y:S01]  /*4760*/  SHFL.DOWN PT, R113, R22, 0x4, 0x1f ;  /* 0x08801f0016717f89 */ /* 0x000e6200000e0000 */
[----:B------:R-:W-:-:S03]  /*4770*/  ISETP.GT.AND P0, PT, R60, 0x1b, PT ;  /* 0x0000001b3c00780c */ /* 0x000fc60003f04270 */
[----:B------:R-:W3:Y:S10]  /*4780*/  SHFL.DOWN PT, R95, R20, 0x4, 0x1f ;  /* 0x08801f00145f7f89 */ /* 0x000ef400000e0000 */
        /* <DEDUP_REMOVED lines=9> */
[----:B--2---:R-:W-:-:S02]  /*4820*/  @!P0 FADD.FTZ R21, R21, R86 ;  /* 0x0000005615158221 */ /* 0x004fc40000010000 */
[----:B------:R-:W-:-:S03]  /*4830*/  FMUL.FTZ R86, R47, R93 ;  /* 0x0000005d2f567220 */ /* 0x000fc60000410000 */
[----:B------:R-:W2:Y:S01]  /*4840*/  SHFL.DOWN PT, R104, R21, 0x10, 0x1f ;  /* 0x0a001f0015687f89 */ /* 0x000ea200000e0000 */
[----:B0-----:R-:W-:Y:S02]  /*4850*/  @!P0 FADD.FTZ R23, R23, R92 ;  /* 0x0000005c17178221 */ /* 0x001fe40000010000 */
[C---:B------:R-:W-:Y:S02]  /*4860*/  FMUL.FTZ R92, R47.reuse, R84 ;  /* 0x000000542f5c7220 */ /* 0x040fe40000410000 */
[----:B-1----:R-:W-:Y:S01]  /*4870*/  @!P0 FADD.FTZ R22, R22, R113 ;  /* 0x0000007116168221 */ /* 0x002fe20000010000 */
[----:B------:R-:W-:Y:S01]  /*4880*/  SHFL.DOWN PT, R106, R23, 0x10, 0x1f ;  /* 0x0a001f00176a7f89 */ /* 0x000fe200000e0000 */
[----:B------:R-:W-:Y:S02]  /*4890*/  FFMA.FTZ R92, R46, R85, -R92 ;  /* 0x000000552e5c7223 */ /* 0x000fe4000001085c */
[----:B---3--:R-:W-:Y:S01]  /*48a0*/  @!P0 FADD.FTZ R20, R20, R95 ;  /* 0x0000005f14148221 */ /* 0x008fe20000010000 */
[----:B------:R-:W0:Y:S01]  /*48b0*/  SHFL.DOWN PT, R117, R22, 0x10, 0x1f ;  /* 0x0a001f0016757f89 */ /* 0x000e2200000e0000 */
[----:B------:R-:W-:Y:S01]  /*48c0*/  FMUL.FTZ R95, R47, R87 ;  /* 0x000000572f5f7220 */ /* 0x000fe20000410000 */
[----:B------:R-:W-:Y:S01]  /*48d0*/  ISETP.GT.AND P0, PT, R60, 0xf, PT ;  /* 0x0000000f3c00780c */ /* 0x000fe20003f04270 */
[----:B------:R-:W-:Y:S01]  /*48e0*/  FMUL.FTZ R92, R91, R92 ;  /* 0x0000005c5b5c7220 */ /* 0x000fe20000410000 */
[----:B------:R-:W1:Y:S01]  /*48f0*/  SHFL.DOWN PT, R113, R20, 0x10, 0x1f ;  /* 0x0a001f0014717f89 */ /* 0x000e6200000e0000 */
[----:B------:R-:W-:-:S02]  /*4900*/  FMUL.FTZ R91, R47, R85 ;  /* 0x000000552f5b7220 */ /* 0x000fc40000410000 */
[C---:B------:R-:W-:Y:S02]  /*4910*/  FMUL.FTZ R85, R47.reuse, R103 ;  /* 0x000000672f557220 */ /* 0x040fe40000410000 */
[CC--:B------:R-:W-:Y:S02]  /*4920*/  FFMA.FTZ R95, R46.reuse, R94.reuse, -R95 ;  /* 0x0000005e2e5f7223 */ /* 0x0c0fe4000001085f */
        /* <DEDUP_REMOVED lines=12> */
[----:B--2---:R-:W-:Y:S02]  /*49f0*/  @!P0 FADD.FTZ R21, R21, R104 ;  /* 0x0000006815158221 */ /* 0x004fe40000010000 */
[----:B0-----:R-:W-:Y:S02]  /*4a00*/  @!P0 FADD.FTZ R22, R22, R117 ;  /* 0x0000007516168221 */ /* 0x001fe40000010000 */
        /* <DEDUP_REMOVED lines=27> */
.L_x_13287:
[----:B0-----:R-:W-:Y:S05]  /*4bc0*/  BSYNC B0 ;  /* 0x0000000000007941 */ /* 0x001fea0003800000 */
.L_x_13286:
[----:B------:R-:W-:Y:S02]  /*4bd0*/  IADD3 R81, R81, 0x1, RZ ;  /* 0x0000000151517810 */ /* 0x000fe40007ffe0ff */
[----:B------:R-:W-:-:S02]  /*4be0*/  IADD3 R79, P1, R79, 0x1, RZ ;  /* 0x000000014f4f7810 */ /* 0x000fc40007f3e0ff */
[----:B------:R-:W-:Y:S02]  /*4bf0*/  ISETP.GE.AND P0, PT, R81, c[0x0][0x16c], PT ;  /* 0x00005b0051007a0c */ /* 0x000fe40003f06270 */
[----:B------:R-:W-:-:S11]  /*4c00*/  IADD3.X R78, RZ, R78, RZ, P1, !PT ;  /* 0x0000004eff4e7210 */ /* 0x000fd60000ffe4ff */
[----:B------:R-:W-:Y:S01]  /*4c10*/  @P0 CALL.REL.NOINC `(.L_x_13257) ;  /* 0x0000001000000944 */ /* 0x000fe20003c00000 */
[----:B------:R-:W-:Y:S05]  /*4c20*/  BRA `(.L_x_13288) ;  /* 0xffffcce000007947 */ /* 0x000fea000383ffff */
.L_x_13257:
[----:B------:R-:W-:Y:S01]  /*4c30*/  BAR.SYNC.DEFER_BLOCKING 0x0 ;  /* 0x0000000000007b1d */ /* 0x000fe20000010000 */
[C---:B------:R-:W-:Y:S02]  /*4c40*/  LOP3.LUT R43, R59.reuse, 0x20, RZ, 0xfc, !PT ;  /* 0x000000203b2b7812 */ /* 0x040fe400078efcff */
[C---:B------:R-:W-:Y:S02]  /*4c50*/  LOP3.LUT R45, R59.reuse, 0x40, RZ, 0xfc, !PT ;  /* 0x000000403b2d7812 */ /* 0x040fe400078efcff */
[C---:B------:R-:W-:Y:S02]  /*4c60*/  LOP3.LUT R47, R59.reuse, 0x60, RZ, 0xfc, !PT ;  /* 0x000000603b2f7812 */ /* 0x040fe400078efcff */
[-C--:B------:R-:W-:Y:S02]  /*4c70*/  ISETP.GE.AND P0, PT, R59, R0.reuse, PT ;  /* 0x000000003b00720c */ /* 0x080fe40003f06270 */
[-C--:B------:R-:W-:Y:S02]  /*4c80*/  ISETP.GE.AND P1, PT, R43, R0.reuse, PT ;  /* 0x000000002b00720c */ /* 0x080fe40003f26270 */
[----:B------:R-:W-:-:S02]  /*4c90*/  ISETP.GE.AND P2, PT, R45, R0, PT ;  /* 0x000000002d00720c */ /* 0x000fc40003f46270 */
[----:B------:R-:W-:Y:S02]  /*4ca0*/  ISETP.GE.AND P3, PT, R47, R0, PT ;  /* 0x000000002f00720c */ /* 0x000fe40003f66270 */
[----:B------:R-:W-:Y:S02]  /*4cb0*/  MOV R35, RZ ;  /* 0x000000ff00237202 */ /* 0x000fe40000000f00 */
[----:B------:R-:W-:Y:S02]  /*4cc0*/  MOV R33, RZ ;  /* 0x000000ff00217202 */ /* 0x000fe40000000f00 */
[----:B0-----:R-:W-:Y:S01]  /*4cd0*/  MOV R37, RZ ;  /* 0x000000ff00257202 */ /* 0x001fe20000000f00 */
[----:B------:R-:W-:-:S04]  /*4ce0*/  @!P0 IMAD.WIDE R8, R59, 0x4, R30 ;  /* 0x000000043b088825 */ /* 0x000fc800078e021e */
[C-C-:B------:R-:W-:Y:S01]  /*4cf0*/  @!P1 IMAD.WIDE R10, R59.reuse, 0x4, R30.reuse ;  /* 0x000000043b0a9825 */ /* 0x140fe200078e021e */
[----:B------:R-:W2:Y:S03]  /*4d00*/  @!P0 LDG.E R83, [R8.64] ;  /* 0x0000000608538981 */ /* 0x000ea6000c1e1900 */
[C-C-:B------:R-:W-:Y:S01]  /*4d10*/  @!P2 IMAD.WIDE R20, R59.reuse, 0x4, R30.reuse ;  /* 0x000000043b14a825 */ /* 0x140fe200078e021e */
[----:B------:R0:W3:Y:S03]  /*4d20*/  @!P1 LDG.E R35, [R10.64+0x80] ;  /* 0x000080060a239981 */ /* 0x0000e6000c1e1900 */
[----:B------:R-:W-:Y:S01]  /*4d30*/  @!P3 IMAD.WIDE R22, R59, 0x4, R30 ;  /* 0x000000043b16b825 */ /* 0x000fe200078e021e */
[----:B------:R1:W4:Y:S04]  /*4d40*/  @!P2 LDG.E R33, [R20.64+0x100] ;  /* 0x000100061421a981 */ /* 0x000328000c1e1900 */
[----:B------:R-:W5:Y:S01]  /*4d50*/  @!P3 LDG.E R37, [R22.64+0x180] ;  /* 0x000180061625b981 */ /* 0x000f62000c1e1900 */
[----:B------:R-:W-:Y:S01]  /*4d60*/  ISETP.NE.AND P1, PT, R65, RZ, PT ;  /* 0x000000ff4100720c */ /* 0x000fe20003f25270 */
[----:B0-----:R-:W-:Y:S01]  /*4d70*/  IMAD R11, R68, c[0x0][0x2d8], RZ ;  /* 0x0000b600440b7a24 */ /* 0x001fe200078e02ff */
[----:B------:R-:W-:-:S05]  /*4d80*/  IADD3 R39, R56, -c[0x0][0x174], RZ ;  /* 0x80005d0038277a10 */ /* 0x000fca0007ffe0ff */
[----:B------:R-:W-:-:S05]  /*4d90*/  IMAD R39, R39, -0x80, RZ ;  /* 0xffffff8027277824 */ /* 0x000fca00078e02ff */
[----:B------:R-:W-:Y:S02]  /*4da0*/  SHF.R.S32.HI R41, RZ, 0x1f, R39 ;  /* 0x0000001fff297819 */ /* 0x000fe40000011427 */
[----:B-1----:R-:W-:Y:S01]  /*4db0*/  SHF.R.S32.HI R20, RZ, 0x1f, R59 ;  /* 0x0000001fff147819 */ /* 0x002fe2000001143b */
[----:B------:R-:W-:Y:S01]  /*4dc0*/  BSSY B0, `(.L_x_13289) ;  /* 0x0000047000007945 */ /* 0x000fe20003800000 */
        /* <DEDUP_REMOVED lines=10> */
[----:B------:R-:W-:Y:S04]  /*4e70*/  LDS R19, [R60.X4+0x80] ;  /* 0x000080003c137984 */ /* 0x000fe80000004800 */
[----:B------:R-:W-:Y:S04]  /*4e80*/  LDS R21, [R60.X4+0x100] ;  /* 0x000100003c157984 */ /* 0x000fe80000004800 */
[----:B------:R-:W-:Y:S04]  /*4e90*/  LDS R23, [R60.X4+0x180] ;  /* 0x000180003c177984 */ /* 0x000fe80000004800 */
[----:B------:R-:W-:Y:S04]  /*4ea0*/  @!P1 STS [0x200], R0 ;  /* 0x00020000ff009388 */ /* 0x000fe80000000800 */
[----:B------:R-:W-:Y:S01]  /*4eb0*/  BAR.SYNC.DEFER_BLOCKING 0x0 ;  /* 0x0000000000007b1d */ /* 0x000fe20000010000 */
[----:B0-----:R-:W-:-:S02]  /*4ec0*/  FADD.FTZ R5, R5, R71 ;  /* 0x0000004705057221 */ /* 0x001fc40000010000 */
[----:B------:R-:W-:-:S03]  /*4ed0*/  FADD.FTZ R4, R4, R71 ;  /* 0x0000004704047221 */ /* 0x000fc60000010000 */
[----:B------:R-:W-:Y:S01]  /*4ee0*/  FSETP.GTU.FTZ.AND P4, PT, R5, 20, PT ;  /* 0x41a000000500780b */ /* 0x000fe20003f9c000 */
[--C-:B------:R-:W-:Y:S01]  /*4ef0*/  FADD.FTZ R10, R7, R71.reuse ;  /* 0x00000047070a7221 */ /* 0x100fe20000010000 */
[----:B------:R-:W-:Y:S01]  /*4f00*/  FSETP.GTU.FTZ.AND P3, PT, R4, 20, PT ;  /* 0x41a000000400780b */ /* 0x000fe20003f7c000 */
[----:B------:R-:W-:-:S03]  /*4f10*/  FADD.FTZ R8, R6, R71 ;  /* 0x0000004706087221 */ /* 0x000fc60000010000 */
[----:B------:R-:W-:Y:S02]  /*4f20*/  FSETP.GTU.FTZ.AND P0, PT, R10, 20, PT ;  /* 0x41a000000a00780b */ /* 0x000fe40003f1c000 */
[----:B------:R-:W-:Y:S01]  /*4f30*/  FSETP.GTU.FTZ.AND P2, PT, R8, 20, PT ;  /* 0x41a000000800780b */ /* 0x000fe20003f5c000 */
[----:B------:R-:W0:Y:S04]  /*4f40*/  LDS R18, [0x200] ;  /* 0x00020000ff127984 */ /* 0x000e280000000800 */
[----:B------:R-:W-:Y:S02]  /*4f50*/  @!P4 FMUL.FTZ R7, R5, -1.4426950216293334961 ;  /* 0xbfb8aa3b0507c820 */ /* 0x000fe40000410000 */
[----:B------:R-:W-:-:S04]  /*4f60*/  @!P3 FMUL.FTZ R6, R4, -1.4426950216293334961 ;  /* 0xbfb8aa3b0406b820 */ /* 0x000fc80000410000 */
[----:B------:R-:W-:Y:S01]  /*4f70*/  @!P0 FMUL.FTZ R10, R10, -1.4426950216293334961 ;  /* 0xbfb8aa3b0a0a8820 */ /* 0x000fe20000410000 */
[----:B------:R-:W-:Y:S01]  /*4f80*/  @!P4 MUFU.EX2 R7, R7 ;  /* 0x000000070007c308 */ /* 0x000fe20000000800 */
[----:B------:R-:W-:Y:S02]  /*4f90*/  @!P2 FMUL.FTZ R8, R8, -1.4426950216293334961 ;  /* 0xbfb8aa3b0808a820 */ /* 0x000fe40000410000 */
[----:B------:R-:W-:-:S05]  /*4fa0*/  IMAD.WIDE.U32 R4, R70, c[0x0][0x2d8], RZ ;  /* 0x0000b60046047a25 */ /* 0x000fca00078e00ff */
[----:B------:R-:W2:Y:S01]  /*4fb0*/  @!P3 MUFU.EX2 R6, R6 ;  /* 0x000000060006b308 */ /* 0x000ea20000000800 */
[----:B------:R-:W-:-:S07]  /*4fc0*/  IMAD R37, R70, c[0x0][0x2dc], R11 ;  /* 0x0000b70046257a24 */ /* 0x000fce00078e020b */
[----:B-1----:R-:W1:Y:S01]  /*4fd0*/  @!P0 MUFU.EX2 R16, R10 ;  /* 0x0000000a00108308 */ /* 0x002e620000000800 */
[----:B------:R-:W-:-:S07]  /*4fe0*/  IADD3 R5, R5, R37, RZ ;  /* 0x0000002505057210 */ /* 0x000fce0007ffe0ff */
[----:B------:R3:W4:Y:S01]  /*4ff0*/  @!P2 MUFU.EX2 R9, R8 ;  /* 0x000000080009a308 */ /* 0x0007220000000800 */
[----:B------:R-:W-:Y:S02]  /*5000*/  IMAD R11, R73, c[0x0][0x2e0], RZ ;  /* 0x0000b800490b7a24 */ /* 0x000fe400078e02ff */
[----:B------:R-:W-:-:S04]  /*5010*/  IMAD.WIDE.U32 R4, R74, c[0x0][0x2e0], R4 ;  /* 0x0000b8004a047a25 */ /* 0x000fc800078e0004 */
[----:B--2---:R-:W-:Y:S02]  /*5020*/  @!P3 FADD.FTZ R6, R6, 1 ;  /* 0x3f8000000606b421 */ /* 0x004fe40000010000 */
[----:B---3--:R-:W-:Y:S01]  /*5030*/  @!P4 FADD.FTZ R8, R7, 1 ;  /* 0x3f8000000708c421 */ /* 0x008fe20000010000 */
[----:B------:R-:W-:Y:S01]  /*5040*/  IADD3 R4, P6, R39, R4, RZ ;  /* 0x0000000427047210 */ /* 0x000fe20007fde0ff */
[----:B------:R-:W-:Y:S01]  /*5050*/  IMAD R7, R74, c[0x0][0x2e4], R11 ;  /* 0x0000b9004a077a24 */ /* 0x000fe200078e020b */
[----:B------:R2:W3:Y:S01]  /*5060*/  @!P3 MUFU.RCP R33, R6 ;  /* 0x000000060021b308 */ /* 0x0004e20000001000 */
[----:B-1----:R-:W-:Y:S01]  /*5070*/  @!P0 FADD.FTZ R16, R16, 1 ;  /* 0x3f80000010108421 */ /* 0x002fe20000010000 */
[----:B------:R-:W-:Y:S02]  /*5080*/  LEA R11, P5, R59, c[0x0][0x330], 0x2 ;  /* 0x0000cc003b0b7a11 */ /* 0x000fe400078a10ff */
[----:B------:R-:W-:Y:S01]  /*5090*/  IADD3.X R5, R41, R7, R5, P6, !PT ;  /* 0x0000000729057210 */ /* 0x000fe200037fe405 */
[----:B----4-:R-:W-:Y:S01]  /*50a0*/  @!P2 FADD.FTZ R9, R9, 1 ;  /* 0x3f8000000909a421 */ /* 0x010fe20000010000 */
[----:B0-----:R-:W-:-:S02]  /*50b0*/  ISETP.GE.AND P6, PT, R59, R18, PT ;  /* 0x000000123b00720c */ /* 0x001fc40003fc6270 */
[----:B------:R-:W0:Y:S01]  /*50c0*/  @!P4 MUFU.RCP R8, R8 ;  /* 0x000000080008c308 */ /* 0x000e220000001000 */
[----:B--2---:R-:W-:Y:S02]  /*50d0*/  LEA.HI.X R6, R59, c[0x0][0x334], R20, 0x2, P5 ;  /* 0x0000cd003b067a11 */ /* 0x004fe400028f1414 */
[----:B------:R-:W-:-:S05]  /*50e0*/  LEA R10, P5, R4, R11, 0x2 ;  /* 0x0000000b040a7211 */ /* 0x000fca00078a10ff */
[----:B------:R1:W2:Y:S01]  /*50f0*/  @!P2 MUFU.RCP R35, R9 ;  /* 0x000000090023a308 */ /* 0x0002a20000001000 */
[----:B------:R-:W-:-:S07]  /*5100*/  LEA.HI.X R11, R4, R6, R5, 0x2, P5 ;  /* 0x00000006040b7211 */ /* 0x000fce00028f1405 */
[----:B------:R-:W4:Y:S01]  /*5110*/  @!P0 MUFU.RCP R16, R16 ;  /* 0x0000001000108308 */ /* 0x000f220000001000 */
[----:B------:R-:W-:Y:S01]  /*5120*/  IADD3 R6, P5, R59, R48, RZ ;  /* 0x000000303b067210 */ /* 0x000fe20007fbe0ff */
[----:B---3--:R-:W-:Y:S01]  /*5130*/  @!P3 FMUL.FTZ R12, R12, R33 ;  /* 0x000000210c0cb220 */ /* 0x008fe20000410000 */
[----:B------:R-:W-:Y:S01]  /*5140*/  ISETP.GE.AND P3, PT, R45, R18, PT ;  /* 0x000000122d00720c */ /* 0x000fe20003f66270 */
[----:B0-----:R-:W-:Y:S01]  /*5150*/  @!P4 FMUL.FTZ R13, R13, R8 ;  /* 0x000000080d0dc220 */ /* 0x001fe20000410000 */
[----:B------:R-:W-:Y:S02]  /*5160*/  LEA.HI.X.SX32 R7, R48, R20, 0x1, P5 ;  /* 0x0000001430077211 */ /* 0x000fe400028f0eff */
[-C--:B------:R-:W-:Y:S02]  /*5170*/  ISETP.GE.AND P4, PT, R43, R18.reuse, PT ;  /* 0x000000122b00720c */ /* 0x080fe40003f86270 */
[----:B------:R-:W-:Y:S01]  /*5180*/  ISETP.GE.AND P5, PT, R47, R18, PT ;  /* 0x000000122f00720c */ /* 0x000fe20003fa6270 */
[----:B------:R-:W-:Y:S07]  /*5190*/  @P6 BRA `(.L_x_13290) ;  /* 0x0000009000006947 */ /* 0x000fee0003800000 */
[----:B-12---:R-:W-:-:S04]  /*51a0*/  IMAD.WIDE.U32 R4, R70, c[0x0][0x2d8], R6 ;  /* 0x0000b60046047a25 */ /* 0x006fc800078e0006 */
        /* <DEDUP_REMOVED lines=8> */
.L_x_13290:
[----:B-12---:R-:W-:Y:S05]  /*5230*/  BSYNC B0 ;  /* 0x0000000000007941 */ /* 0x006fea0003800000 */
.L_x_13289:
[----:B------:R-:W-:Y:S01]  /*5240*/  @!P3 STG.E [R10.64+-0x100], R21 ;  /* 0xffff00150a00b986 */ /* 0x000fe2000c101906 */
[----:B------:R-:W-:Y:S01]  /*5250*/  @!P2 FMUL.FTZ R14, R14, R35 ;  /* 0x000000230e0ea220 */ /* 0x000fe20000410000 */
[----:B------:R-:W-:Y:S01]  /*5260*/  BSSY B0, `(.L_x_13291) ;  /* 0x0000023000007945 */ /* 0x000fe20003800000 */
[----:B----4-:R-:W-:Y:S01]  /*5270*/  @!P0 FMUL.FTZ R15, R15, R16 ;  /* 0x000000100f0f8220 */ /* 0x010fe20000410000 */
[----:B------:R-:W-:Y:S01]  /*5280*/  @!P4 STG.E [R10.64+-0x180], R19 ;  /* 0xfffe80130a00c986 */ /* 0x000fe2000c101906 */
[----:B------:R-:W-:Y:S02]  /*5290*/  FADD.FTZ R4, R12, R67 ;  /* 0x000000430c047221 */ /* 0x000fe40000010000 */
[----:B0-----:R-:W-:Y:S01]  /*52a0*/  IMAD R9, R68, c[0x0][0x2f8], RZ ;  /* 0x0000be0044097a24 */ /* 0x001fe200078e02ff */
[----:B------:R-:W-:Y:S01]  /*52b0*/  @!P5 STG.E [R10.64+-0x80], R23 ;  /* 0xffff80170a00d986 */ /* 0x000fe2000c101906 */
[----:B------:R-:W-:Y:S02]  /*52c0*/  FADD.FTZ R5, R4, R13 ;  /* 0x0000000d04057221 */ /* 0x000fe40000010000 */
[----:B------:R-:W-:Y:S01]  /*52d0*/  IMAD R9, R70, c[0x0][0x2fc], R9 ;  /* 0x0000bf0046097a24 */ /* 0x000fe200078e0209 */
[----:B------:R-:W-:Y:S06]  /*52e0*/  BAR.SYNC.DEFER_BLOCKING 0x0 ;  /* 0x0000000000007b1d */ /* 0x000fec0000010000 */
        /* <DEDUP_REMOVED lines=9> */
[----:B------:R-:W-:Y:S04]  /*5380*/  @!P1 STS [0x200], R0 ;  /* 0x00020000ff009388 */ /* 0x000fe80000000800 */
[----:B------:R-:W-:Y:S01]  /*5390*/  BAR.SYNC.DEFER_BLOCKING 0x0 ;  /* 0x0000000000007b1d */ /* 0x000fe20000010000 */
[----:B------:R-:W-:-:S02]  /*53a0*/  IADD3 R10, P1, R59, -0x60, RZ ;  /* 0xffffffa03b0a7810 */ /* 0x000fc40007f3e0ff */
[----:B------:R-:W-:Y:S02]  /*53b0*/  IADD3 R13, R5, R9, RZ ;  /* 0x00000009050d7210 */ /* 0x000fe40007ffe0ff */
[----:B------:R-:W-:Y:S01]  /*53c0*/  IADD3.X R11, R20, -0x1, RZ, P1, !PT ;  /* 0xffffffff140b7810 */ /* 0x000fe20000ffe4ff */
        /* <DEDUP_REMOVED lines=12> */
.L_x_13292:
[----:B------:R-:W-:Y:S05]  /*5490*/  BSYNC B0 ;  /* 0x0000000000007941 */ /* 0x000fea0003800000 */
.L_x_13291:
        /* <DEDUP_REMOVED lines=28> */
.L_x_13248:
        /* <DEDUP_REMOVED lines=24> */
.L_x_13295:
[----:B0-----:R-:W-:Y:S05]  /*57e0*/  BSYNC B0 ;  /* 0x0000000000007941 */ /* 0x001fea0003800000 */
.L_x_13294:
        /* <DEDUP_REMOVED lines=23> */
.L_x_13297:
[----:B------:R-:W1:Y:S02]  /*5960*/  S2R R13, SR_TID.X ;  /* 0x00000000000d7919 */ /* 0x000e640000002100 */
.L_x_13298:
[----:B0-----:R-:W-:Y:S05]  /*5970*/  BSYNC B0 ;  /* 0x0000000000007941 */ /* 0x001fea0003800000 */
.L_x_13296:
        /* <DEDUP_REMOVED lines=10> */
.L_x_13299:
        /* <DEDUP_REMOVED lines=28> */
.L_x_13300:
        /* <DEDUP_REMOVED lines=10> */
.L_x_14761:


//--------------------- .text._Z25selective_scan_bwd_kernelI32Selective_Scan_bwd_kernel_traitsILi32ELi4ELb0ELb0ELb1ELb1ELb1EfN3c107complexIfEEEEv12SSMParamsBwd --------------------------
	.section	.text._Z25selective_scan_bwd_kernelI32Selective_Scan_bwd_kernel_traitsILi32ELi4ELb0ELb0ELb1ELb1ELb1EfN3c107complexIfEEEEv12SSMParamsBwd,"ax",@progbits
	.sectioninfo	@"SHI_REGISTERS=155"
	.align	128
        .global         _Z25selective_scan_bwd_kernelI32Selective_Scan_bwd_kernel_traitsILi32ELi4ELb0ELb0ELb1ELb1ELb1EfN3c107complexIfEEEEv12SSMParamsBwd
        .type           _Z25selective_scan_bwd_kernelI32Selective_Scan_bwd_kernel_traitsILi32ELi4ELb0ELb0ELb1ELb1ELb1EfN3c107complexIfEEEEv12SSMParamsBwd,@function
        .size           _Z25selective_scan_bwd_kernelI32Selective_Scan_bwd_kernel_traitsILi32ELi4ELb0ELb0ELb1ELb1ELb1EfN3c107complexIfEEEEv12SSMParamsBwd,(.L_x_14762 - _Z25selective_scan_bwd_kernelI32Selective_Scan_bwd_kernel_traitsILi32ELi4ELb0ELb0ELb1ELb1ELb1EfN3c107complexIfEEEEv12SSMParamsBwd)
        .other          _Z25selective_scan_bwd_kernelI32Selective_Scan_bwd_kernel_traitsILi32ELi4ELb0ELb0ELb1ELb1ELb1EfN3c107complexIfEEEEv12SSMParamsBwd,@"STO_CUDA_ENTRY STV_DEFAULT"
_Z25selective_scan_bwd_kernelI32Selective_Scan_bwd_kernel_traitsILi32ELi4ELb0ELb0ELb1ELb1ELb1EfN3c107complexIfEEEEv12SSMParamsBwd:
.text._Z25selective_scan_bwd_kernelI32Selective_Scan_bwd_kernel_traitsILi32ELi4ELb0ELb0ELb1ELb1ELb1EfN3c107complexIfEEEEv12SSMParamsBwd:
        /* <DEDUP_REMOVED lines=105> */
[----:B------:R-:W-:Y:S01]  /*0690*/  LEA R61, P6, R62, c[0x0][0x230], 0x2 ;  /* 0x00008c003e3d7a11 */ /* 0x000fe200078c10ff */
[----:B------:R-:W-:Y:S01]  /*06a0*/  @!P0 CS2R R28, SRZ ;  /* 0x00000000001c8805 */ /* 0x000fe2000001ff00 */
[C---:B------:R-:W-:Y:S02]  /*06b0*/  @P1 LEA R26, P4, R0.reuse, c[0x0][0x328], 0x2 ;  /* 0x0000ca00001a1a11 */ /* 0x040fe400078810ff */
        /* <DEDUP_REMOVED lines=17> */
[C---:B------:R-:W-:Y:S02]  /*07d0*/  LOP3.LUT R67, R65.reuse, 0x20, RZ, 0xfc, !PT ;  /* 0x0000002041437812 */ /* 0x040fe400078efcff */
[C---:B------:R-:W-:Y:S02]  /*07e0*/  LOP3.LUT R68, R65.reuse, 0x40, RZ, 0xfc, !PT ;  /* 0x0000004041447812 */ /* 0x040fe400078efcff */
[----:B------:R-:W-:Y:S02]  /*07f0*/  LOP3.LUT R69, R65, 0x60, RZ, 0xfc, !PT ;  /* 0x0000006041457812 */ /* 0x000fe400078efcff */
[----:B------:R-:W-:-:S02]  /*0800*/  SHF.R.S32.HI R3, RZ, 0x1f, R2 ;  /* 0x0000001fff037819 */ /* 0x000fc40000011402 */
[C---:B------:R-:W-:Y:S02]  /*0810*/  IADD3 R70, R2.reuse, 0x20, RZ ;  /* 0x0000002002467810 */ /* 0x040fe40007ffe0ff */
[C---:B------:R-:W-:Y:S02]  /*0820*/  IADD3 R71, R2.reuse, 0x40, RZ ;  /* 0x0000004002477810 */ /* 0x040fe40007ffe0ff */
[C---:B------:R-:W-:Y:S02]  /*0830*/  IADD3 R72, R2.reuse, 0x60, RZ ;  /* 0x0000006002487810 */ /* 0x040fe40007ffe0ff */
[C---:B------:R-:W-:Y:S02]  /*0840*/  IADD3 R73, R2.reuse, 0x80, RZ ;  /* 0x0000008002497810 */ /* 0x040fe40007ffe0ff */
[C---:B------:R-:W-:Y:S02]  /*0850*/  IADD3 R74, R2.reuse, 0xa0, RZ ;  /* 0x000000a0024a7810 */ /* 0x040fe40007ffe0ff */
[----:B------:R-:W-:-:S02]  /*0860*/  IADD3 R75, R2, 0xc0, RZ ;  /* 0x000000c0024b7810 */ /* 0x000fc40007ffe0ff */
[----:B-1----:R-:W-:Y:S02]  /*0870*/  IADD3 R76, R2, 0xe0, RZ ;  /* 0x000000e0024c7810 */ /* 0x002fe40007ffe0ff */
.L_x_13351:
[----:B------:R-:W-:Y:S01]  /*0880*/  IADD3 R96, -R64, c[0x0][0x174], RZ ;  /* 0x00005d0040607a10 */ /* 0x000fe20007ffe1ff */
[----:B------:R-:W-:Y:S01]  /*0890*/  BAR.SYNC.DEFER_BLOCKING 0x0 ;  /* 0x0000000000007b1d */ /* 0x000fe20000010000 */
[C---:B------:R-:W-:Y:S01]  /*08a0*/  SHF.L.U32 R80, R65.reuse, 0x2, RZ ;  /* 0x0000000241507819 */ /* 0x040fe200000006ff */
[----:B------:R-:W-:Y:S01]  /*08b0*/  HFMA2.MMA R6, -RZ, RZ, 0, 0 ;  /* 0x00000000ff067435 */ /* 0x000fe200000001ff */
[----:B------:R-:W-:Y:S01]  /*08c0*/  LEA R30, R96, 0xffffff80, 0x7 ;  /* 0xffffff80601e7811 */ /* 0x000fe200078e38ff */
[----:B------:R-:W-:Y:S01]  /*08d0*/  HFMA2.MMA R10, -RZ, RZ, 0, 0 ;  /* 0x00000000ff0a7435 */ /* 0x000fe200000001ff */
[----:B------:R-:W-:Y:S02]  /*08e0*/  SHF.L.U64.HI R77, R65, 0x2, R66 ;  /* 0x00000002414d7819 */ /* 0x000fe40000010242 */
[----:B------:R-:W-:Y:S02]  /*08f0*/  IADD3 R78, -R30, c[0x0][0x168], RZ ;  /* 0x00005a001e4e7a10 */ /* 0x000fe40007ffe1ff */
[----:B-1----:R-:W-:-:S02]  /*0900*/  IADD3 R4, P4, R54, R80, RZ ;  /* 0x0000005036047210 */ /* 0x002fc40007f9e0ff */
[-C--:B------:R-:W-:Y:S02]  /*0910*/  ISETP.GE.AND P0, PT, R65, R78.reuse, PT ;  /* 0x0000004e4100720c */ /* 0x080fe40003f06270 */
[-C--:B------:R-:W-:Y:S02]  /*0920*/  ISETP.GE.AND P1, PT, R67, R78.reuse, PT ;  /* 0x0000004e4300720c */ /* 0x080fe40003f26270 */
[-C--:B------:R-:W-:Y:S02]  /*0930*/  ISETP.GE.AND P2, PT, R68, R78.reuse, PT ;  /* 0x0000004e4400720c */ /* 0x080fe40003f46270 */
[----:B------:R-:W-:Y:S02]  /*0940*/  ISETP.GE.AND P3, PT, R69, R78, PT ;  /* 0x0000004e4500720c */ /* 0x000fe40003f66270 */
[----:B------:R-:W-:Y:S02]  /*0950*/  MOV R12, RZ ;  /* 0x000000ff000c7202 */ /* 0x000fe40000000f00 */
[----:B------:R-:W-:-:S02]  /*0960*/  MOV R14, RZ ;  /* 0x000000ff000e7202 */ /* 0x000fc40000000f00 */
[----:B------:R-:W-:-:S05]  /*0970*/  IADD3.X R5, R56, R77, RZ, P4, !PT ;  /* 0x0000004d38057210 */ /* 0x000fca00027fe4ff */
[----:B------:R-:W2:Y:S04]  /*0980*/  @!P0 LDG.E R6, [R4.64] ;  /* 0x0000000604068981 */ /* 0x000ea8000c1e1900 */
[----:B------:R-:W3:Y:S04]  /*0990*/  @!P1 LDG.E R12, [R4.64+0x80] ;  /* 0x00008006040c9981 */ /* 0x000ee8000c1e1900 */
[----:B------:R-:W4:Y:S04]  /*09a0*/  @!P2 LDG.E R10, [R4.64+0x100] ;  /* 0x00010006040aa981 */ /* 0x000f28000c1e1900 */
[----:B------:R-:W4:Y:S01]  /*09b0*/  @!P3 LDG.E R14, [R4.64+0x180] ;  /* 0x00018006040eb981 */ /* 0x000f22000c1e1900 */
[-C--:B------:R-:W-:Y:S01]  /*09c0*/  ISETP.GE.AND P0, PT, R65, R78.reuse, PT ;  /* 0x0000004e4100720c */ /* 0x080fe20003f06270 */
[----:B------:R-:W-:Y:S01]  /*09d0*/  HFMA2.MMA R16, -RZ, RZ, 0, 0 ;  /* 0x00000000ff107435 */ /* 0x000fe200000001ff */
[----:B------:R-:W-:-:S02]  /*09e0*/  ISETP.GE.AND P2, PT, R67, R78, PT ;  /* 0x0000004e4300720c */ /* 0x000fc40003f46270 */
[----:B------:R-:W-:-:S09]  /*09f0*/  ISETP.GE.AND P3, PT, R68, R78, PT ;  /* 0x0000004e4400720c */ /* 0x000fd20003f66270 */
[----:B0-----:R-:W-:-:S04]  /*0a00*/  @!P0 IADD3 R8, P1, R57, R80, RZ ;  /* 0x0000005039088210 */ /* 0x001fc80007f3e0ff */
[----:B------:R-:W-:Y:S02]  /*0a10*/  @!P0 IADD3.X R9, R58, R77, RZ, P1, !PT ;  /* 0x0000004d3a098210 */ /* 0x000fe40000ffe4ff */
[----:B------:R-:W-:Y:S01]  /*0a20*/  ISETP.GE.AND P1, PT, R69, R78, PT ;  /* 0x0000004e4500720c */ /* 0x000fe20003f26270 */
[----:B------:R-:W-:Y:S01]  /*0a30*/  HFMA2.MMA R18, -RZ, RZ, 0, 0 ;  /* 0x00000000ff127435 */ /* 0x000fe200000001ff */
[----:B------:R-:W-:Y:S02]  /*0a40*/  MOV R22, RZ ;  /* 0x000000ff00167202 */ /* 0x000fe40000000f00 */
[----:B------:R-:W-:Y:S01]  /*0a50*/  MOV R32, RZ ;  /* 0x000000ff00207202 */ /* 0x000fe20000000f00 */
        /* <DEDUP_REMOVED lines=10> */
[----:B------:R-:W-:-:S02]  /*0b00*/  @!P2 IADD3.X R11, R58, R77, RZ, P4, !PT ;  /* 0x0000004d3a0ba210 */ /* 0x000fc400027fe4ff */
        /* <DEDUP_REMOVED lines=14> */
[----:B----4-:R-:W-:Y:S04]  /*0bf0*/  STS [R63.X4+0x100], R18 ;  /* 0x000100123f007388 */ /* 0x010fe80000004800 */
[----:B------:R0:W-:Y:S01]  /*0c00*/  STS [R63.X4+0x180], R32 ;  /* 0x000180203f007388 */ /* 0x0001e20000004800 */
        /* <DEDUP_REMOVED lines=8> */
[----:B------:R-:W-:Y:S01]  /*0c90*/  IMAD R10, R50, c[0x0][0x1f0], RZ ;  /* 0x00007c00320a7a24 */ /* 0x000fe200078e02ff */
[----:B------:R-:W-:Y:S01]  /*0ca0*/  SHF.R.S32.HI R31, RZ, 0x1f, R30 ;  /* 0x0000001fff1f7819 */ /* 0x000fe2000001141e */
[C---:B------:R-:W-:Y:S01]  /*0cb0*/  IMAD.WIDE.U32 R8, R49.reuse, c[0x0][0x1f0], RZ ;  /* 0x00007c0031087a25 */ /* 0x040fe200078e00ff */
[----:B0-----:R-:W-:Y:S01]  /*0cc0*/  IADD3 R32, R64, -c[0x0][0x174], RZ ;  /* 0x80005d0040207a10 */ /* 0x001fe20007ffe0ff */
[----:B------:R-:W-:Y:S01]  /*0cd0*/  BSSY B0, `(.L_x_13302) ;  /* 0x0000047000007945 */ /* 0x000fe20003800000 */
[----:B------:R-:W-:Y:S01]  /*0ce0*/  ISETP.GE.AND P4, PT, R68, R78, PT ;  /* 0x0000004e4400720c */ /* 0x000fe20003f86270 */
[----:B------:R-:W-:Y:S01]  /*0cf0*/  IMAD R17, R49, c[0x0][0x1f4], R10 ;  /* 0x00007d0031117a24 */ /* 0x000fe200078e020a */
[----:B------:R-:W-:Y:S01]  /*0d00*/  MOV R18, R8 ;  /* 0x0000000800127202 */ /* 0x000fe20000000f00 */
[----:B-1---5:R-:W-:Y:S01]  /*0d10*/  FADD.FTZ R83, R12, R48 ;  /* 0x000000300c537221 */ /* 0x022fe20000010000 */
[----:B------:R-:W-:Y:S01]  /*0d20*/  ISETP.GE.AND P5, PT, R69, R78, PT ;  /* 0x0000004e4500720c */ /* 0x000fe20003fa6270 */
[----:B--2---:R-:W-:Y:S01]  /*0d30*/  IMAD R21, R47, c[0x0][0x1f8], RZ ;  /* 0x00007e002f157a24 */ /* 0x004fe200078e02ff */
[----:B------:R-:W-:Y:S01]  /*0d40*/  IADD3 R19, R9, R17, RZ ;  /* 0x0000001109137210 */ /* 0x000fe20007ffe0ff */
[----:B------:R-:W-:Y:S01]  /*0d50*/  @!P2 IMAD.WIDE.U32 R10, R49, c[0x0][0x1f0], R30 ;  /* 0x00007c00310aaa25 */ /* 0x000fe200078e001e */
[----:B------:R-:W-:-:S03]  /*0d60*/  FSETP.GTU.FTZ.AND P6, PT, R83, 20, PT ;  /* 0x41a000005300780b */ /* 0x000fc60003fdc000 */
[----:B------:R-:W-:Y:S01]  /*0d70*/  IMAD R79, R32, -0x80, RZ ;  /* 0xffffff80204f7824 */ /* 0x000fe200078e02ff */
[----:B------:R-:W-:Y:S01]  /*0d80*/  @!P2 IADD3 R17, R17, R11, RZ ;  /* 0x0000000b1111a210 */ /* 0x000fe20007ffe0ff */
[C---:B------:R-:W-:Y:S01]  /*0d90*/  IMAD.WIDE.U32 R18, R0.reuse, c[0x0][0x1f8], R18 ;  /* 0x00007e0000127a25 */ /* 0x040fe200078e0012 */
[----:B------:R-:W-:Y:S02]  /*0da0*/  @!P2 MOV R16, R10 ;  /* 0x0000000a0010a202 */ /* 0x000fe40000000f00 */
[----:B------:R-:W-:Y:S01]  /*0db0*/  SHF.R.S32.HI R81, RZ, 0x1f, R79 ;  /* 0x0000001fff517819 */ /* 0x000fe2000001144f */
[C---:B------:R-:W-:Y:S01]  /*0dc0*/  IMAD R23, R0.reuse, c[0x0][0x1fc], R21 ;  /* 0x00007f0000177a24 */ /* 0x040fe200078e0215 */
[----:B------:R-:W-:Y:S01]  /*0dd0*/  IADD3 R20, P3, R79, R18, RZ ;  /* 0x000000124f147210 */ /* 0x000fe20007f7e0ff */
[----:B------:R-:W-:Y:S01]  /*0de0*/  @!P2 IMAD.WIDE.U32 R16, R0, c[0x0][0x1f8], R16 ;  /* 0x00007e000010aa25 */ /* 0x000fe200078e0010 */
[----:B------:R-:W-:Y:S02]  /*0df0*/  IADD3 R21, P1, R80, c[0x0][0x268], RZ ;  /* 0x00009a0050157a10 */ /* 0x000fe40007f3e0ff */
[----:B------:R-:W-:Y:S01]  /*0e00*/  IADD3.X R19, R81, R23, R19, P3, !PT ;  /* 0x0000001751137210 */ /* 0x000fe20001ffe413 */
[--C-:B------:R-:W-:Y:S01]  /*0e10*/  FADD.FTZ R82, R13, R48.reuse ;  /* 0x000000300d527221 */ /* 0x100fe20000010000 */
[----:B------:R-:W-:Y:S01]  /*0e20*/  @!P2 IADD3 R22, P0, R65, R16, RZ ;  /* 0x000000104116a210 */ /* 0x000fe20007f1e0ff */
[--C-:B------:R-:W-:Y:S01]  /*0e30*/  FADD.FTZ R85, R14, R48.reuse ;  /* 0x000000300e557221 */ /* 0x100fe20000010000 */
[----:B------:R-:W-:Y:S01]  /*0e40*/  ISETP.GE.AND P3, PT, R67, R78, PT ;  /* 0x0000004e4300720c */ /* 0x000fe20003f66270 */
[----:B------:R-:W-:Y:S01]  /*0e50*/  FADD.FTZ R84, R15, R48 ;  /* 0x000000300f547221 */ /* 0x000fe20000010000 */
[----:B------:R-:W-:-:S02]  /*0e60*/  @!P2 IADD3.X R23, R66, R17, R23, P0, !PT ;  /* 0x000000114217a210 */ /* 0x000fc400007fe417 */
[----:B------:R-:W-:Y:S02]  /*0e70*/  IADD3.X R17, R77, c[0x0][0x26c], RZ, P1, !PT ;  /* 0x00009b004d117a10 */ /* 0x000fe40000ffe4ff */
[----:B------:R-:W-:Y:S02]  /*0e80*/  LEA R16, P1, R20, R21, 0x2 ;  /* 0x0000001514107211 */ /* 0x000fe400078210ff */
[----:B------:R-:W-:Y:S02]  /*0e90*/  @!P2 LEA R18, P0, R22, c[0x0][0x268], 0x2 ;  /* 0x00009a001612aa11 */ /* 0x000fe400078010ff */
[----:B------:R-:W-:Y:S02]  /*0ea0*/  LEA.HI.X R17, R20, R17, R19, 0x2, P1 ;  /* 0x0000001114117211 */ /* 0x000fe400008f1413 */
[----:B------:R-:W-:Y:S02]  /*0eb0*/  @!P2 LEA.HI.X R19, R22, c[0x0][0x26c], R23, 0x2, P0 ;  /* 0x00009b001613aa11 */ /* 0x000fe400000f1417 */
[----:B------:R-:W-:-:S02]  /*0ec0*/  FSETP.GTU.FTZ.AND P1, PT, R82, 20, PT ;  /* 0x41a000005200780b */ /* 0x000fc40003f3c000 */
[----:B------:R-:W-:Y:S01]  /*0ed0*/  FSETP.GTU.FTZ.AND P0, PT, R85, 20, PT ;  /* 0x41a000005500780b */ /* 0x000fe20003f1c000 */
[----:B---3--:R0:W-:Y:S04]  /*0ee0*/  STS [R63.X4], R34 ;  /* 0x000000223f007388 */ /* 0x0081e80000004800 */
[----:B----4-:R0:W-:Y:S04]  /*0ef0*/  STS [R63.X4+0x100], R36 ;  /* 0x000100243f007388 */ /* 0x0101e80000004800 */
[----:B------:R0:W-:Y:S04]  /*0f00*/  STS [R63.X4+0x80], R38 ;  /* 0x000080263f007388 */ /* 0x0001e80000004800 */
        /* <DEDUP_REMOVED lines=35> */
.L_x_13303:
[----:B------:R-:W-:Y:S05]  /*1140*/  BSYNC B0 ;  /* 0x0000000000007941 */ /* 0x000fea0003800000 */
.L_x_13302:
[----:B------:R-:W-:Y:S01]  /*1150*/  BSSY B0, `(.L_x_13304) ;  /* 0x0000026000007945 */ /* 0x000fe20003800000 */
[----:B------:R-:W-:Y:S01]  /*1160*/  HFMA2.MMA R20, -RZ, RZ, 0, 0 ;  /* 0x00000000ff147435 */ /* 0x000fe200000001ff */
[----:B------:R-:W-:Y:S01]  /*1170*/  FSETP.GTU.FTZ.AND P6, PT, R84, 20, PT ;  /* 0x41a000005400780b */ /* 0x000fe20003fdc000 */
[----:B0-----:R-:W-:Y:S01]  /*1180*/  HFMA2.MMA R34, -RZ, RZ, 0, 0 ;  /* 0x00000000ff227435 */ /* 0x001fe200000001ff */
        /* <DEDUP_REMOVED lines=34> */
.L_x_13305:
[----:B------:R-:W-:Y:S05]  /*13b0*/  BSYNC B0 ;  /* 0x0000000000007941 */ /* 0x000fea0003800000 */
.L_x_13304:
        /* <DEDUP_REMOVED lines=33> */
.L_x_13307:
[----:B------:R-:W-:Y:S05]  /*15d0*/  BSYNC B0 ;  /* 0x0000000000007941 */ /* 0x000fea0003800000 */
.L_x_13306:
        /* <DEDUP_REMOVED lines=33> */
.L_x_13309:
[----:B------:R-:W-:Y:S05]  /*17f0*/  BSYNC B0 ;  /* 0x0000000000007941 */ /* 0x000fea0003800000 */
.L_x_13308:
[----:B------:R-:W-:Y:S06]  /*1800*/  BAR.SYNC.DEFER_BLOCKING 0x0 ;  /* 0x0000000000007b1d */ /* 0x000fec0000010000 */
[----:B------:R0:W2:Y:S04]  /*1810*/  @!P2 LDG.E R20, [R18.64] ;  /* 0x000000061214a981 */ /* 0x0000a8000c1e1900 */
[----:B------:R3:W4:Y:S04]  /*1820*/  @!P3 LDG.E R22, [R16.64+-0x180] ;  /* 0xfffe80061016b981 */ /* 0x000728000c1e1900 */
[----:B------:R3:W5:Y:S04]  /*1830*/  @!P4 LDG.E R34, [R16.64+-0x100] ;  /* 0xffff00061022c981 */ /* 0x000768000c1e1900 */
[----:B------:R3:W5:Y:S01]  /*1840*/  @!P5 LDG.E R36, [R16.64+-0x80] ;  /* 0xffff80061024d981 */ /* 0x000762000c1e1900 */
[----:B------:R-:W-:Y:S01]  /*1850*/  IMAD R14, R50, c[0x0][0x200], RZ ;  /* 0x00008000320e7a24 */ /* 0x000fe200078e02ff */
[----:B------:R-:W-:Y:S01]  /*1860*/  @!P2 MOV R15, R31 ;  /* 0x0000001f000fa202 */ /* 0x000fe20000000f00 */
[C---:B------:R-:W-:Y:S01]  /*1870*/  IMAD.WIDE.U32 R12, R49.reuse, c[0x0][0x200], RZ ;  /* 0x00008000310c7a25 */ /* 0x040fe200078e00ff */
[----:B------:R-:W-:Y:S01]  /*1880*/  HFMA2.MMA R40, -RZ, RZ, 0, 0 ;  /* 0x00000000ff287435 */ /* 0x000fe200000001ff */
[----:B------:R-:W-:Y:S01]  /*1890*/  MOV R42, RZ ;  /* 0x000000ff002a7202 */ /* 0x000fe20000000f00 */
[----:B------:R-:W-:Y:S01]  /*18a0*/  HFMA2.MMA R44, -RZ, RZ, 0, 0 ;  /* 0x00000000ff2c7435 */ /* 0x000fe200000001ff */
[----:B------:R-:W-:Y:S01]  /*18b0*/  IMAD R21, R49, c[0x0][0x204], R14 ;  /* 0x0000810031157a24 */ /* 0x000fe200078e020e */
[----:B------:R-:W-:Y:S01]  /*18c0*/  @!P2 MOV R14, R30 ;  /* 0x0000001e000ea202 */ /* 0x000fe20000000f00 */
[----:B0-----:R-:W-:-:S03]  /*18d0*/  IMAD R19, R47, c[0x0][0x208], RZ ;  /* 0x000082002f137a24 */ /* 0x001fc600078e02ff */
[----:B------:R-:W-:Y:S01]  /*18e0*/  IADD3 R13, R13, R21, RZ ;  /* 0x000000150d0d7210 */ /* 0x000fe20007ffe0ff */
[----:B------:R-:W-:-:S04]  /*18f0*/  @!P2 IMAD.WIDE.U32 R14, R49, c[0x0][0x200], R14 ;  /* 0x00008000310eaa25 */ /* 0x000fc800078e000e */
[----:B---3--:R-:W-:Y:S01]  /*1900*/  IMAD.WIDE.U32 R16, R0, c[0x0][0x208], R12 ;  /* 0x0000820000107a25 */ /* 0x008fe200078e000c */
[----:B------:R-:W-:-:S03]  /*1910*/  @!P2 IADD3 R15, R21, R15, RZ ;  /* 0x0000000f150fa210 */ /* 0x000fc60007ffe0ff */
[----:B------:R-:W-:Y:S01]  /*1920*/  IMAD R21, R0, c[0x0][0x20c], R19 ;  /* 0x0000830000157a24 */ /* 0x000fe200078e0213 */
[----:B------:R-:W-:Y:S01]  /*1930*/  IADD3 R19, P1, R80, c[0x0][0x258], RZ ;  /* 0x0000960050137a10 */ /* 0x000fe20007f3e0ff */
        /* <DEDUP_REMOVED lines=14> */
[----:B------:R-:W-:Y:S01]  /*1a20*/  STS [R63.X4+0x180], R36 ;  /* 0x000180243f007388 */ /* 0x000fe20000004800 */
        /* <DEDUP_REMOVED lines=71> */
[----:B------:R-:W-:Y:S02]  /*1ea0*/  IADD3.X R23, R77, c[0x0][0x33c], RZ, P4, !PT ;  /* 0x0000cf004d177a10 */ /* 0x000fe400027fe4ff */
[C---:B------:R-:W-:Y:S01]  /*1eb0*/  IADD3 R20, P4, R65.reuse, R30, RZ ;  /* 0x0000001e41147210 */ /* 0x040fe20007f9e0ff */
[----:B------:R-:W0:Y:S02]  /*1ec0*/  LDS R36, [0x200] ;  /* 0x00020000ff247984 */ /* 0x000e240000000800 */
[-C--:B0-----:R-:W-:Y:S02]  /*1ed0*/  ISETP.GE.AND P3, PT, R65, R36.reuse, PT ;  /* 0x000000244100720c */ /* 0x081fe40003f66270 */
[-C--:B------:R-:W-:Y:S02]  /*1ee0*/  ISETP.GE.AND P2, PT, R68, R36.reuse, PT ;  /* 0x000000244400720c */ /* 0x080fe40003f46270 */
[----:B------:R-:W-:-:S02]  /*1ef0*/  ISETP.GE.AND P1, PT, R67, R36, PT ;  /* 0x000000244300720c */ /* 0x000fc40003f26270 */
[----:B------:R-:W-:Y:S02]  /*1f00*/  ISETP.GE.AND P0, PT, R69, R36, PT ;  /* 0x000000244500720c */ /* 0x000fe40003f06270 */
[----:B------:R-:W-:-:S04]  /*1f10*/  LEA R36, P5, R22, R37, 0x2 ;  /* 0x0000002516247211 */ /* 0x000fc800078a10ff */
[----:B------:R-:W-:Y:S02]  /*1f20*/  LEA.HI.X R37, R22, R23, R21, 0x2, P5 ;  /* 0x0000001716257211 */ /* 0x000fe400028f1415 */
[----:B------:R-:W-:Y:S01]  /*1f30*/  IADD3.X R21, R66, R31, RZ, P4, !PT ;  /* 0x0000001f42157210 */ /* 0x000fe200027fe4ff */
        /* <DEDUP_REMOVED lines=10> */
.L_x_13311:
[----:B------:R-:W-:Y:S05]  /*1fe0*/  BSYNC B0 ;  /* 0x0000000000007941 */ /* 0x000fea0003800000 */
.L_x_13310:
        /* <DEDUP_REMOVED lines=8> */
[----:B------:R-:W-:-:S02]  /*2070*/  FMUL.FTZ R87, R8, R33 ;  /* 0x0000002108577220 */ /* 0x000fc40000410000 */
[----:B------:R-:W-:Y:S01]  /*2080*/  FMUL.FTZ R86, R9, R40 ;  /* 0x0000002809567220 */ /* 0x000fe20000410000 */
[----:B------:R-:W-:Y:S01]  /*2090*/  ISETP.NE.AND.EX P0, PT, RZ, c[0x0][0x274], PT, P0 ;  /* 0x00009d00ff007a0c */ /* 0x000fe20003f05300 */
[----:B------:R-:W-:Y:S02]  /*20a0*/  FMUL.FTZ R93, R10, R39 ;  /* 0x000000270a5d7220 */ /* 0x000fe40000410000 */
[----:B------:R-:W-:-:S10]  /*20b0*/  FMUL.FTZ R92, R11, R38 ;  /* 0x000000260b5c7220 */ /* 0x000fd40000410000 */
[----:B------:R-:W-:Y:S05]  /*20c0*/  @!P0 BRA `(.L_x_13312) ;  /* 0x0000030000008947 */ /* 0x000fea0003800000 */
[----:B-1----:R-:W-:Y:S01]  /*20d0*/  BAR.SYNC.DEFER_BLOCKING 0x0 ;  /* 0x0000000000007b1d */ /* 0x002fe20000010000 */
        /* <DEDUP_REMOVED lines=10> */
[----:B------:R-:W-:Y:S01]  /*2180*/  IMAD R12, R0, c[0x0][0x21c], R13 ;  /* 0x00008700000c7a24 */ /* 0x000fe200078e020d */
[----:B------:R-:W-:Y:S01]  /*2190*/  IADD3 R13, P4, R80, c[0x0][0x270], RZ ;  /* 0x00009c00500d7a10 */ /* 0x000fe20007f9e0ff */
[----:B------:R-:W-:Y:S01]  /*21a0*/  STS.128 [R63.X16], R16 ;  /* 0x000000103f007388 */ /* 0x000fe2000000cc00 */
[----:B------:R-:W-:-:S06]  /*21b0*/  NOP ;  /* 0x0000000000007918 */ /* 0x000fcc0000000000 */
[----:B------:R-:W-:Y:S01]  /*21c0*/  LDS R15, [R63.X4] ;  /* 0x000000003f0f7984 */ /* 0x000fe20000004800 */
[----:B------:R-:W-:-:S03]  /*21d0*/  IMAD.WIDE.U32 R8, R0, c[0x0][0x218], R8 ;  /* 0x0000860000087a25 */ /* 0x000fc600078e0008 */
[----:B------:R-:W-:Y:S02]  /*21e0*/  LDS R23, [R63.X4+0x80] ;  /* 0x000080003f177984 */ /* 0x000fe40000004800 */
[----:B------:R-:W-:Y:S02]  /*21f0*/  IADD3 R8, P0, R79, R8, RZ ;  /* 0x000000084f087210 */ /* 0x000fe40007f1e0ff */
[----:B------:R-:W-:Y:S02]  /*2200*/  LDS R33, [R63.X4+0x100] ;  /* 0x000100003f217984 */ /* 0x000fe40000004800 */
[----:B------:R-:W-:Y:S02]  /*2210*/  IADD3.X R9, R81, R12, R9, P0, !PT ;  /* 0x0000000c51097210 */ /* 0x000fe400007fe409 */
[----:B0-----:R-:W-:Y:S04]  /*2220*/  LDS R35, [R63.X4+0x180] ;  /* 0x000180003f237984 */ /* 0x001fe80000004800 */
        /* <DEDUP_REMOVED lines=22> */
.L_x_13314:
[----:B------:R-:W-:Y:S05]  /*2390*/  BSYNC B0 ;  /* 0x0000000000007941 */ /* 0x000fea0003800000 */
.L_x_13313:
[----:B------:R1:W-:Y:S04]  /*23a0*/  @!P0 STG.E [R12.64+-0x180], R23 ;  /* 0xfffe80170c008986 */ /* 0x0003e8000c101906 */
[----:B------:R1:W-:Y:S04]  /*23b0*/  @!P1 STG.E [R12.64+-0x100], R33 ;  /* 0xffff00210c009986 */ /* 0x0003e8000c101906 */
[----:B------:R1:W-:Y:S02]  /*23c0*/  @!P2 STG.E [R12.64+-0x80], R35 ;  /* 0xffff80230c00a986 */ /* 0x0003e4000c101906 */
.L_x_13312:
[----:B-1----:R-:W-:Y:S01]  /*23d0*/  MOV R8, c[0x0][0x16c] ;  /* 0x00005b0000087a02 */ /* 0x002fe20000000f00 */
[----:B------:R-:W-:Y:S01]  /*23e0*/  FFMA.FTZ R53, R4, R87, R53 ;  /* 0x0000005704357223 */ /* 0x000fe20000010035 */
[----:B------:R-:W-:Y:S01]  /*23f0*/  BAR.SYNC.DEFER_BLOCKING 0x0 ;  /* 0x0000000000007b1d */ /* 0x000fe20000010000 */
[----:B------:R-:W-:Y:S01]  /*2400*/  HFMA2.MMA R102, -RZ, RZ, 0, 0 ;  /* 0x00000000ff667435 */ /* 0x000fe200000001ff */
[----:B------:R-:W-:Y:S01]  /*2410*/  ISETP.GE.AND P0, PT, R8, 0x1, PT ;  /* 0x000000010800780c */ /* 0x000fe20003f06270 */
[----:B------:R-:W-:Y:S01]  /*2420*/  FFMA.FTZ R53, R5, R86, R53 ;  /* 0x0000005605357223 */ /* 0x000fe20000010035 */
[----:B0-----:R-:W-:Y:S01]  /*2430*/  CS2R R14, SRZ ;  /* 0x00000000000e7805 */ /* 0x001fe2000001ff00 */
[----:B------:R-:W-:Y:S01]  /*2440*/  FMUL.FTZ R8, R87, R46 ;  /* 0x0000002e57087220 */ /* 0x000fe20000410000 */
[----:B------:R-:W-:Y:S01]  /*2450*/  CS2R R12, SRZ ;  /* 0x00000000000c7805 */ /* 0x000fe2000001ff00 */
[----:B------:R-:W-:-:S02]  /*2460*/  FFMA.FTZ R53, R6, R93, R53 ;  /* 0x0000005d06357223 */ /* 0x000fc40000010035 */
[-C--:B------:R-:W-:Y:S02]  /*2470*/  FMUL.FTZ R9, R86, R46.reuse ;  /* 0x0000002e56097220 */ /* 0x080fe40000410000 */
        /* <DEDUP_REMOVED lines=11> */
[----:B------:R-:W-:Y:S01]  /*2530*/  IADD3 R100, R96, -0x1, RZ ;  /* 0xffffffff60647810 */ /* 0x000fe20007ffe0ff */
[----:B------:R-:W-:Y:S01]  /*2540*/  IMAD.WIDE.U32 R12, R14, R49, RZ ;  /* 0x000000310e0c7225 */ /* 0x000fe200078e00ff */
[----:B------:R-:W-:-:S03]  /*2550*/  MOV R97, RZ ;  /* 0x000000ff00617202 */ /* 0x000fc60000000f00 */
        /* <DEDUP_REMOVED lines=8> */
[----:B------:R-:W-:Y:S02]  /*25e0*/  LEA R13, P0, R12, c[0x0][0x320], 0x3 ;  /* 0x0000c8000c0d7a11 */ /* 0x000fe400078018ff */
[----:B------:R-:W-:Y:S02]  /*25f0*/  IADD3 R100, R100, -R17, RZ ;  /* 0x8000001164647210 */ /* 0x000fe40007ffe0ff */
[----:B------:R-:W-:Y:S02]  /*2600*/  LEA.HI.X R15, R12, c[0x0][0x324], R15, 0x3, P0 ;  /* 0x0000c9000c0f7a11 */ /* 0x000fe400000f1c0f */
[----:B------:R-:W-:-:S04]  /*2610*/  LEA R12, P0, R52, R13, 0x2 ;  /* 0x0000000d340c7211 */ /* 0x000fc800078010ff */
[----:B------:R-:W-:Y:S01]  /*2620*/  LEA.HI.X R13, R52, R15, RZ, 0x2, P0 ;  /* 0x0000000f340d7211 */ /* 0x000fe200000f14ff */
[----:B------:R-:W-:-:S04]  /*2630*/  IMAD R15, R32, -0x100, RZ ;  /* 0xffffff00200f7824 */ /* 0x000fc800078e02ff */
[----:B------:R-:W-:Y:S02]  /*2640*/  IMAD.WIDE R12, R15, 0x4, R12 ;  /* 0x000000040f0c7825 */ /* 0x000fe400078e020c */
[----:B------:R-:W-:-:S03]  /*2650*/  CS2R R14, SRZ ;  /* 0x00000000000e7805 */ /* 0x000fc6000001ff00 */
        /* <DEDUP_REMOVED lines=14> */
[----:B------:R-:W-:Y:S02]  /*2740*/  CS2R R12, SRZ ;  /* 0x00000000000c7805 */ /* 0x000fe4000001ff00 */
.L_x_13346:
        /* <DEDUP_REMOVED lines=9> */
[----:B------:R-:W-:-:S04]  /*27e0*/  IMAD R19, R99, c[0x0][0x18c], R18 ;  /* 0x0000630063137a24 */ /* 0x000fc800078e0212 */
[----:B------:R-:W-:-:S05]  /*27f0*/  IMAD.WIDE.U32 R16, R99, c[0x0][0x188], R16 ;  /* 0x0000620063107a25 */ /* 0x000fca00078e0010 */
[----:B------:R-:W-:Y:S01]  /*2800*/  IADD3 R17, R17, R19, RZ ;  /* 0x0000001311117210 */ /* 0x000fe20007ffe0ff */
[----:B------:R-:W-:Y:S01]  /*2810*/  IMAD.WIDE.U32 R18, R99, c[0x0][0x1c0], R2 ;  /* 0x0000700063127a25 */ /* 0x000fe200078e0002 */
[----:B------:R-:W-:-:S04]  /*2820*/  LEA R44, P0, R16, c[0x0][0x220], 0x3 ;  /* 0x00008800102c7a11 */ /* 0x000fc800078018ff */
[----:B------:R-:W-:Y:S01]  /*2830*/  LEA.HI.X R45, R16, c[0x0][0x224], R17, 0x3, P0 ;  /* 0x00008900102d7a11 */ /* 0x000fe200000f1c11 */
[----:B------:R-:W-:Y:S01]  /*2840*/  IMAD R17, R99, c[0x0][0x1c4], R88 ;  /* 0x0000710063117a24 */ /* 0x000fe200078e0258 */
        /* <DEDUP_REMOVED lines=18> */
[----:B------:R-:W-:Y:S01]  /*2970*/  HFMA2.MMA R112, -RZ, RZ, 0, 0 ;  /* 0x00000000ff707435 */ /* 0x000fe200000001ff */
[----:B------:R-:W-:Y:S01]  /*2980*/  ISETP.GE.AND P4, PT, R76, R91, PT ;  /* 0x0000005b4c00720c */ /* 0x000fe20003f86270 */
[----:B------:R0:W4:Y:S01]  /*2990*/  @!P0 LDG.E R105, [R16.64+0x180] ;  /* 0x0001800610698981 */ /* 0x000122000c1e1900 */
[----:B------:R-:W-:Y:S02]  /*29a0*/  MOV R103, RZ ;  /* 0x000000ff00677202 */ /* 0x000fe40000000f00 */
[----:B------:R-:W-:-:S04]  /*29b0*/  MOV R108, RZ ;  /* 0x000000ff006c7202 */ /* 0x000fc80000000f00 */
        /* <DEDUP_REMOVED lines=10> */
[----:B------:R-:W-:Y:S01]  /*2a60*/  IMAD.WIDE.U32 R18, R99, c[0x0][0x1a0], R18 ;  /* 0x0000680063127a25 */ /* 0x000fe200078e0012 */
[----:B------:R-:W-:Y:S02]  /*2a70*/  ISETP.NE.AND P1, PT, R52, RZ, PT ;  /* 0x000000ff3400720c */ /* 0x000fe40003f25270 */
[C---:B------:R-:W-:Y:S02]  /*2a80*/  LEA.HI.SX32 R107, R63.reuse, R63, 0x1b ;  /* 0x0000003f3f6b7211 */ /* 0x040fe400078fdaff */
[----:B0-----:R-:W-:Y:S02]  /*2a90*/  IADD3 R16, R63, 0x20, RZ ;  /* 0x000000203f107810 */ /* 0x001fe40007ffe0ff */
[----:B------:R-:W-:Y:S02]  /*2aa0*/  IADD3 R19, R19, R91, RZ ;  /* 0x0000005b13137210 */ /* 0x000fe40007ffe0ff */
[----:B------:R-:W-:Y:S02]  /*2ab0*/  LEA R90, P0, R18, c[0x0][0x228], 0x3 ;  /* 0x00008a00125a7a11 */ /* 0x000fe400078018ff */
[----:B------:R-:W-:-:S02]  /*2ac0*/  IADD3 R104, R63, 0x40, RZ ;  /* 0x000000403f687810 */ /* 0x000fc40007ffe0ff */
[-C--:B------:R-:W-:Y:S02]  /*2ad0*/  LEA.HI.SX32 R16, R16, R63.reuse, 0x1b ;  /* 0x0000003f10107211 */ /* 0x080fe400078fdaff */
[----:B------:R-:W-:Y:S02]  /*2ae0*/  LEA.HI.X R91, R18, c[0x0][0x22c], R19, 0x3, P0 ;  /* 0x00008b00125b7a11 */ /* 0x000fe400000f1c13 */
[----:B------:R-:W-:Y:S02]  /*2af0*/  LEA.HI.SX32 R104, R104, R63, 0x1b ;  /* 0x0000003f68687211 */ /* 0x000fe400078fdaff */
[C---:B------:R-:W-:Y:S02]  /*2b00*/  IADD3 R18, R63.reuse, 0x60, RZ ;  /* 0x000000603f127810 */ /* 0x040fe40007ffe0ff */
[C---:B------:R-:W-:Y:S01]  /*2b10*/  IADD3 R114, R63.reuse, 0xa0, RZ ;  /* 0x000000a03f727810 */ /* 0x040fe20007ffe0ff */
[----:B------:R-:W5:Y:S01]  /*2b20*/  LDG.E.64 R90, [R90.64] ;  /* 0x000000065a5a7981 */ /* 0x000f62000c1e1b00 */
[----:B------:R-:W-:-:S02]  /*2b30*/  IADD3 R116, R63, 0xc0, RZ ;  /* 0x000000c03f747810 */ /* 0x000fc40007ffe0ff */
[-C--:B------:R-:W-:Y:S02]  /*2b40*/  LEA.HI.SX32 R18, R18, R63.reuse, 0x1b ;  /* 0x0000003f12127211 */ /* 0x080fe400078fdaff */
[----:B------:R-:W-:Y:S02]  /*2b50*/  LEA.HI.SX32 R114, R114, R63, 0x1b ;  /* 0x0000003f72727211 */ /* 0x000fe400078fdaff */
[----:B------:R-:W-:-:S04]  /*2b60*/  ISETP.NE.AND P0, PT, R94, RZ, PT ;  /* 0x000000ff5e00720c */ /* 0x000fc80003f05270 */
[----:B------:R-:W-:Y:S01]  /*2b70*/  ISETP.LT.OR P2, PT, R96, 0x2, P0 ;  /* 0x000000026000780c */ /* 0x000fe20000741670 */
[----:B------:R-:W-:Y:S02]  /*2b80*/  FMUL.FTZ R123, R4, R83 ;  /* 0x00000053047b7220 */ /* 0x000fe40000410000 */
[----:B------:R-:W-:Y:S02]  /*2b90*/  FMUL.FTZ R141, R6, R85 ;  /* 0x00000055068d7220 */ /* 0x000fe40000410000 */
[----:B------:R-:W-:Y:S01]  /*2ba0*/  FMUL.FTZ R138, R7, R84 ;  /* 0x00000054078a7220 */ /* 0x000fe20000410000 */
[----:B------:R-:W-:Y:S01]  /*2bb0*/  BSSY B0, `(.L_x_13316) ;  /* 0x0000070000007945 */ /* 0x000fe20003800000 */
[----:B--2---:R-:W-:Y:S02]  /*2bc0*/  FMUL.FTZ R113, R44, 1.4426950216293334961 ;  /* 0x3fb8aa3b2c717820 */ /* 0x004fe40000410000 */
[-C--:B------:R-:W-:Y:S02]  /*2bd0*/  FMUL.FTZ R17, R45, R83.reuse ;  /* 0x000000532d117220 */ /* 0x080fe40000410000 */
[----:B------:R-:W-:-:S02]  /*2be0*/  FMUL.FTZ R106, R113, R83 ;  /* 0x00000053716a7220 */ /* 0x000fc40000410000 */
[----:B------:R-:W-:Y:S02]  /*2bf0*/  FMUL.RZ R117, R17, 0.15915493667125701904 ;  /* 0x3e22f98311757820 */ /* 0x000fe4000040c000 */
[----:B------:R0:W-:Y:S08]  /*2c00*/  MUFU.EX2 R115, R106 ;  /* 0x0000006a00737308 */ /* 0x0001f00000000800 */
[----:B------:R-:W1:Y:S01]  /*2c10*/  MUFU.COS R120, R117 ;  /* 0x0000007500787308 */ /* 0x000e620000000000 */
[----:B---3--:R2:W-:Y:S01]  /*2c20*/  STS [R107.X4], R88 ;  /* 0x000000586b007388 */ /* 0x0085e20000004800 */
[----:B0-----:R-:W-:-:S06]  /*2c30*/  IADD3 R106, R63, 0x80, RZ ;  /* 0x000000803f6a7810 */ /* 0x001fcc0007ffe0ff */
[----:B------:R-:W0:Y:S01]  /*2c40*/  MUFU.SIN R118, R117 ;  /* 0x0000007500767308 */ /* 0x000e220000000400 */
[C---:B--2---:R-:W-:Y:S01]  /*2c50*/  IADD3 R88, R63.reuse, 0xe0, RZ ;  /* 0x000000e03f587810 */ /* 0x044fe20007ffe0ff */
[----:B----4-:R2:W-:Y:S01]  /*2c60*/  STS [R16.X4+0x80], R101 ;  /* 0x0000806510007388 */ /* 0x0105e20000004800 */
[-C--:B------:R-:W-:Y:S02]  /*2c70*/  LEA.HI.SX32 R17, R116, R63.reuse, 0x1b ;  /* 0x0000003f74117211 */ /* 0x080fe400078fdaff */
[-C--:B------:R-:W-:Y:S01]  /*2c80*/  LEA.HI.SX32 R19, R88, R63.reuse, 0x1b ;  /* 0x0000003f58137211 */ /* 0x080fe200078fdaff */
[----:B------:R3:W-:Y:S01]  /*2c90*/  STS [R104.X4+0x100], R89 ;  /* 0x0001005968007388 */ /* 0x0007e20000004800 */
[----:B------:R-:W-:Y:S02]  /*2ca0*/  SHF.L.U32 R88, R63, 0x3, RZ ;  /* 0x000000033f587819 */ /* 0x000fe400000006ff */
[----:B--2---:R-:W-:Y:S01]  /*2cb0*/  LEA.HI.SX32 R16, R106, R63, 0x1b ;  /* 0x0000003f6a107211 */ /* 0x004fe200078fdaff */
[----:B------:R-:W-:Y:S01]  /*2cc0*/  STS [R18.X4+0x180], R105 ;  /* 0x0001806912007388 */ /* 0x000fe20000004800 */
[----:B---3--:R-:W-:-:S02]  /*2cd0*/  LEA R89, R100, R99, 0x8 ;  /* 0x0000006364597211 */ /* 0x008fc400078e40ff */
[----:B------:R-:W-:Y:S01]  /*2ce0*/  @P1 IADD3 R89, R52, 0x200, RZ ;  /* 0x0000020034591810 */ /* 0x000fe20007ffe0ff */
[----:B------:R2:W-:Y:S01]  /*2cf0*/  STS [R16.X4+0x200], R103 ;  /* 0x0002006710007388 */ /* 0x0005e20000004800 */
[----:B------:R-:W-:Y:S01]  /*2d00*/  LEA.HI.SX32 R88, R88, R88, 0x1b ;  /* 0x0000005858587211 */ /* 0x000fe200078fdaff */
[C---:B-1----:R-:W-:Y:S02]  /*2d10*/  FMUL.FTZ R106, R115.reuse, R120 ;  /* 0x00000078736a7220 */ /* 0x042fe40000410000 */
[----:B------:R-:W-:Y:S01]  /*2d20*/  STS [R114.X4+0x280], R111 ;  /* 0x0002806f72007388 */ /* 0x000fe20000004800 */
[----:B0-----:R-:W-:-:S03]  /*2d30*/  FMUL.FTZ R107, R115, R118 ;  /* 0x00000076736b7220 */ /* 0x001fc60000410000 */
[----:B------:R0:W-:Y:S01]  /*2d40*/  STS [R17.X4+0x300], R108 ;  /* 0x0003006c11007388 */ /* 0x0001e20000004800 */
[----:B--2---:R-:W-:-:S03]  /*2d50*/  SHF.L.U32 R103, R89, 0x3, RZ ;  /* 0x0000000359677819 */ /* 0x004fc600000006ff */
[----:B------:R-:W-:Y:S01]  /*2d60*/  STS [R19.X4+0x380], R112 ;  /* 0x0003807013007388 */ /* 0x000fe20000004800 */
[----:B------:R-:W-:-:S06]  /*2d70*/  NOP ;  /* 0x0000000000007918 */ /* 0x000fcc0000000000 */
[----:B------:R-:W1:Y:S04]  /*2d80*/  LDS R130, [R88.X4] ;  /* 0x0000000058827984 */ /* 0x000e680000004800 */
        /* <DEDUP_REMOVED lines=8> */
[----:B------:R-:W-:Y:S01]  /*2e10*/  FMUL.FTZ R18, R45, R82 ;  /* 0x000000522d127220 */ /* 0x000fe20000410000 */
[----:B------:R-:W-:-:S03]  /*2e20*/  @!P2 IADD3 R116, R96, -0x2, RZ ;  /* 0xfffffffe6074a810 */ /* 0x000fc60007ffe0ff */
[----:B0-----:R-:W-:Y:S02]  /*2e30*/  FMUL.RZ R108, R18, 0.15915493667125701904 ;  /* 0x3e22f983126c7820 */ /* 0x001fe4000040c000 */
[----:B------:R-:W-:Y:S01]  /*2e40*/  FMUL.FTZ R18, R113, R82 ;  /* 0x0000005271127220 */ /* 0x000fe20000410000 */
[----:B------:R-:W-:Y:S01]  /*2e50*/  HFMA2.MMA R105, -RZ, RZ, 0, 0 ;  /* 0x00000000ff697435 */ /* 0x000fe200000001ff */
[----:B------:R-:W-:Y:S01]  /*2e60*/  @!P2 IMAD R101, R116, c[0x0][0x16c], R99 ;  /* 0x00005b007465aa24 */ /* 0x000fe200078e0263 */
[----:B------:R-:W-:Y:S01]  /*2e70*/  MOV R104, RZ ;  /* 0x000000ff00687202 */ /* 0x000fe20000000f00 */
[-C--:B------:R-:W-:Y:S01]  /*2e80*/  FMUL.FTZ R88, R45, R85.reuse ;  /* 0x000000552d587220 */ /* 0x080fe20000410000 */
[----:B------:R-:W-:Y:S01]  /*2e90*/  MUFU.SIN R19, R108 ;  /* 0x0000006c00137308 */ /* 0x000fe20000000400 */
[----:B------:R-:W-:Y:S01]  /*2ea0*/  @!P2 IMAD.WIDE R16, R101, 0x10, R28 ;  /* 0x000000106510a825 */ /* 0x000fe200078e021c */
[----:B------:R-:W-:Y:S03]  /*2eb0*/  BAR.SYNC.DEFER_BLOCKING 0x0 ;  /* 0x0000000000007b1d */ /* 0x000fe60000010000 */
[----:B------:R-:W-:-:S03]  /*2ec0*/  FMUL.FTZ R101, R113, R85 ;  /* 0x0000005571657220 */ /* 0x000fc60000410000 */
[----:B------:R-:W0:Y:S01]  /*2ed0*/  MUFU.EX2 R18, R18 ;  /* 0x0000001200127308 */ /* 0x000e220000000800 */
[----:B------:R-:W-:-:S07]  /*2ee0*/  FMUL.RZ R111, R88, 0.15915493667125701904 ;  /* 0x3e22f983586f7820 */ /* 0x000fce000040c000 */
[----:B------:R-:W1:Y:S08]  /*2ef0*/  MUFU.COS R89, R108 ;  /* 0x0000006c00597308 */ /* 0x000e700000000000 */
[----:B------:R-:W-:Y:S01]  /*2f00*/  MUFU.EX2 R101, R101 ;  /* 0x0000006500657308 */ /* 0x000fe20000000800 */
[----:B------:R1:W5:Y:S01]  /*2f10*/  @!P2 LDG.E.64 R104, [R16.64+0x8] ;  /* 0x000008061068a981 */ /* 0x000362000c1e1b00 */
[----:B0-----:R-:W-:-:S06]  /*2f20*/  FMUL.FTZ R114, R18, R19 ;  /* 0x0000001312727220 */ /* 0x001fcc0000410000 */
[----:B-1----:R-:W0:Y:S01]  /*2f30*/  MUFU.SIN R16, R111 ;  /* 0x0000006f00107308 */ /* 0x002e220000000400 */
[-C--:B------:R-:W-:Y:S02]  /*2f40*/  FMUL.FTZ R17, R45, R84.reuse ;  /* 0x000000542d117220 */ /* 0x080fe40000410000 */
[----:B------:R-:W-:Y:S02]  /*2f50*/  FMUL.FTZ R113, R113, R84 ;  /* 0x0000005471717220 */ /* 0x000fe40000410000 */
[----:B------:R-:W-:-:S03]  /*2f60*/  FMUL.RZ R115, R17, 0.15915493667125701904 ;  /* 0x3e22f98311737820 */ /* 0x000fc6000040c000 */
[----:B------:R-:W1:Y:S01]  /*2f70*/  MUFU.COS R88, R111 ;  /* 0x0000006f00587308 */ /* 0x000e620000000000 */
[----:B------:R-:W-:Y:S02]  /*2f80*/  FMUL.FTZ R112, R18, R89 ;  /* 0x0000005912707220 */ /* 0x000fe40000410000 */
[----:B------:R-:W-:Y:S02]  /*2f90*/  FMUL.FTZ R17, RZ, R114 ;  /* 0x00000072ff117220 */ /* 0x000fe40000410000 */
[-C--:B------:R-:W-:Y:S02]  /*2fa0*/  FMUL.FTZ R19, R114, R123.reuse ;  /* 0x0000007b72137220 */ /* 0x080fe40000410000 */
[----:B------:R-:W-:Y:S01]  /*2fb0*/  FMUL.FTZ R103, R5, R82 ;  /* 0x0000005205677220 */ /* 0x000fe20000410000 */
[----:B------:R-:W-:Y:S01]  /*2fc0*/  MUFU.EX2 R113, R113 ;  /* 0x0000007100717308 */ /* 0x000fe20000000800 */
[----:B0-----:R-:W-:Y:S02]  /*2fd0*/  FMUL.FTZ R117, R101, R16 ;  /* 0x0000001065757220 */ /* 0x001fe40000410000 */
[----:B------:R-:W-:-:S05]  /*2fe0*/  FFMA.FTZ R16, R112, R123, -R17 ;  /* 0x0000007b70107223 */ /* 0x000fca0000010811 */
[----:B------:R-:W0:Y:S01]  /*2ff0*/  MUFU.SIN R108, R115 ;  /* 0x00000073006c7308 */ /* 0x000e220000000400 */
[----:B------:R-:W-:Y:S02]  /*3000*/  FFMA.FTZ R19, RZ, R112, R19 ;  /* 0x00000070ff137223 */ /* 0x000fe40000010013 */
[----:B------:R-:W-:Y:S02]  /*3010*/  FADD.FTZ R16, R103, R16 ;  /* 0x0000001067107221 */ /* 0x000fe40000010000 */
[----:B------:R-:W-:-:S03]  /*3020*/  FADD.FTZ R118, RZ, R19 ;  /* 0x00000013ff767221 */ /* 0x000fc60000010000 */
[----:B------:R-:W2:Y:S01]  /*3030*/  MUFU.COS R116, R115 ;  /* 0x0000007300747308 */ /* 0x000ea20000000000 */
[----:B-1----:R-:W-:Y:S02]  /*3040*/  FMUL.FTZ R111, R101, R88 ;  /* 0x00000058656f7220 */ /* 0x002fe40000410000 */
[C---:B------:R-:W-:Y:S02]  /*3050*/  FMUL.FTZ R19, R117.reuse, R16 ;  /* 0x0000001075137220 */ /* 0x040fe40000410000 */
[-C--:B------:R-:W-:Y:S02]  /*3060*/  FMUL.FTZ R17, R117, R118.reuse ;  /* 0x0000007675117220 */ /* 0x080fe40000410000 */
[----:B------:R-:W-:Y:S02]  /*3070*/  FFMA.FTZ R19, R111, R118, R19 ;  /* 0x000000766f137223 */ /* 0x000fe40000010013 */
[----:B0-----:R-:W-:Y:S02]  /*3080*/  FMUL.FTZ R121, R113, R108 ;  /* 0x0000006c71797220 */ /* 0x001fe40000410000 */
[----:B------:R-:W-:Y:S01]  /*3090*/  FFMA.FTZ R88, R111, R16, -R17 ;  /* 0x000000106f587223 */ /* 0x000fe20000010811 */
[----:B------:R-:W-:Y:S01]  /*30a0*/  ISETP.NE.AND P2, PT, R52, 0x1f, PT ;  /* 0x0000001f3400780c */ /* 0x000fe20003f45270 */
[----:B------:R-:W-:-:S02]  /*30b0*/  FMUL.FTZ R17, R107, R114 ;  /* 0x000000726b117220 */ /* 0x000fc40000410000 */
[----:B------:R-:W-:Y:S02]  /*30c0*/  FADD.FTZ R108, RZ, R19 ;  /* 0x00000013ff6c7221 */ /* 0x000fe40000010000 */
[C---:B------:R-:W-:Y:S02]  /*30d0*/  FMUL.FTZ R18, R106.reuse, R114 ;  /* 0x000000726a127220 */ /* 0x040fe40000410000 */
[----:B--2---:R-:W-:Y:S02]  /*30e0*/  FMUL.FTZ R119, R113, R116 ;  /* 0x0000007471777220 */ /* 0x004fe40000410000 */
[----:B------:R-:W-:Y:S02]  /*30f0*/  FFMA.FTZ R16, R106, R112, -R17 ;  /* 0x000000706a107223 */ /* 0x000fe40000010811 */
[----:B------:R-:W-:Y:S02]  /*3100*/  FADD.FTZ R88, R141, R88 ;  /* 0x000000588d587221 */ /* 0x000fe40000010000 */
[----:B------:R-:W-:-:S02]  /*3110*/  FMUL.FTZ R89, R121, R108 ;  /* 0x0000006c79597220 */ /* 0x000fc40000410000 */
[----:B------:R-:W-:Y:S02]  /*3120*/  FFMA.FTZ R18, R107, R112, R18 ;  /* 0x000000706b127223 */ /* 0x000fe40000010012 */
[----:B------:R-:W-:Y:S02]  /*3130*/  FMUL.FTZ R19, R117, R16 ;  /* 0x0000001075137220 */ /* 0x000fe40000410000 */
[----:B------:R-:W-:Y:S02]  /*3140*/  FFMA.FTZ R89, R119, R88, -R89 ;  /* 0x0000005877597223 */ /* 0x000fe40000010859 */
[-C--:B------:R-:W-:Y:S02]  /*3150*/  FMUL.FTZ R17, R117, R18.reuse ;  /* 0x0000001275117220 */ /* 0x080fe40000410000 */
[----:B------:R-:W-:Y:S02]  /*3160*/  FFMA.FTZ R18, R111, R18, R19 ;  /* 0x000000126f127223 */ /* 0x000fe40000010013 */
[----:B------:R-:W-:-:S02]  /*3170*/  FMUL.FTZ R19, R121, R88 ;  /* 0x0000005879137220 */ /* 0x000fc40000410000 */
[----:B------:R-:W-:Y:S02]  /*3180*/  FADD.FTZ R118, R138, R89 ;  /* 0x000000598a767221 */ /* 0x000fe40000010000 */
[----:B------:R0:W1:Y:S01]  /*3190*/  @P2 LDS.64 R88, [R52.X8+0x1c98] ;  /* 0x001c980034582984 */ /* 0x0000620000008a00 */
[----:B------:R-:W-:Y:S02]  /*31a0*/  FFMA.FTZ R16, R111, R16, -R17 ;  /* 0x000000106f107223 */ /* 0x000fe40000010811 */
[C---:B------:R-:W-:Y:S02]  /*31b0*/  FMUL.FTZ R101, R121.reuse, R18 ;  /* 0x0000001279657220 */ /* 0x040fe40000410000 */
[----:B------:R-:W-:Y:S02]  /*31c0*/  FMUL.FTZ R17, R121, R16 ;  /* 0x0000001079117220 */ /* 0x000fe40000410000 */
[C---:B------:R-:W-:Y:S02]  /*31d0*/  FFMA.FTZ R19, R119.reuse, R108, R19 ;  /* 0x0000006c77137223 */ /* 0x040fe40000010013 */
[----:B------:R-:W-:-:S02]  /*31e0*/  FFMA.FTZ R101, R119, R16, -R101 ;  /* 0x0000001077657223 */ /* 0x000fc40000010865 */
[----:B------:R-:W-:Y:S02]  /*31f0*/  FFMA.FTZ R17, R119, R18, R17 ;  /* 0x0000001277117223 */ /* 0x000fe40000010011 */
[----:B------:R-:W-:Y:S01]  /*3200*/  FADD.FTZ R115, RZ, R19 ;  /* 0x00000013ff737221 */ /* 0x000fe20000010000 */
[----:B------:R-:W-:Y:S05]  /*3210*/  @P2 BRA `(.L_x_13317) ;  /* 0x0000009000002947 */ /* 0x000fea0003800000 */
[----:B0--34-:R-:W-:Y:S02]  /*3220*/  ISETP.NE.AND P3, PT, R96, c[0x0][0x174], PT ;  /* 0x00005d0060007a0c */ /* 0x019fe40003f65270 */
        /* <DEDUP_REMOVED lines=8> */
.L_x_13317:
[----:B0--34-:R-:W-:Y:S05]  /*32b0*/  BSYNC B0 ;  /* 0x0000000000007941 */ /* 0x019fea0003800000 */
.L_x_13316:
[----:B------:R-:W0:Y:S01]  /*32c0*/  SHFL.UP PT, R108, R118, 0x1, RZ ;  /* 0x04200000766c7989 */ /* 0x000e2200000e00ff */
[----:B------:R-:W-:Y:S01]  /*32d0*/  ISETP.GE.AND P3, PT, R63, 0x1, PT ;  /* 0x000000013f00780c */ /* 0x000fe20003f66270 */
[----:B------:R-:W-:Y:S01]  /*32e0*/  FADD.FTZ R133, R93, R93 ;  /* 0x0000005d5d857221 */ /* 0x000fe20000010000 */
[----:B------:R-:W-:Y:S01]  /*32f0*/  ISETP.GE.OR P0, PT, R96, c[0x0][0x174], P0 ;  /* 0x00005d0060007a0c */ /* 0x000fe20000706670 */
[----:B------:R-:W2:Y:S01]  /*3300*/  SHFL.UP PT, R116, R115, 0x1, RZ ;  /* 0x0420000073747989 */ /* 0x000ea200000e00ff */
[----:B-----5:R-:W-:Y:S01]  /*3310*/  FMUL.FTZ R131, R90, R134 ;  /* 0x000000865a837220 */ /* 0x020fe20000410000 */
[----:B------:R-:W-:Y:S01]  /*3320*/  BSSY B0, `(.L_x_13318) ;  /* 0x00000ab000007945 */ /* 0x000fe20003800000 */
[----:B------:R-:W-:Y:S01]  /*3330*/  FADD.FTZ R139, R86, R86 ;  /* 0x00000056568b7221 */ /* 0x000fe20000010000 */
[----:B------:R-:W3:Y:S04]  /*3340*/  SHFL.UP PT, R16, R101, 0x1, RZ ;  /* 0x0420000065107989 */ /* 0x000ee800000e00ff */
[----:B------:R-:W4:Y:S04]  /*3350*/  SHFL.UP PT, R18, R17, 0x1, RZ ;  /* 0x0420000011127989 */ /* 0x000f2800000e00ff */
[----:B------:R-:W-:Y:S04]  /*3360*/  SHFL.IDX PT, R105, R105, RZ, 0x1f ;  /* 0x00001fff69697589 */ /* 0x000fe800000e0000 */
[----:B------:R-:W-:Y:S01]  /*3370*/  SHFL.IDX PT, R104, R104, RZ, 0x1f ;  /* 0x00001fff68687589 */ /* 0x000fe200000e0000 */
[----:B0-----:R-:W-:-:S02]  /*3380*/  FMUL.FTZ R120, R17, R108 ;  /* 0x0000006c11787220 */ /* 0x001fc40000410000 */
[-C--:B--2---:R-:W-:Y:S02]  /*3390*/  FMUL.FTZ R113, R17, R116.reuse ;  /* 0x0000007411717220 */ /* 0x084fe40000410000 */
[----:B------:R-:W-:Y:S02]  /*33a0*/  FFMA.FTZ R120, R101, R116, R120 ;  /* 0x0000007465787223 */ /* 0x000fe40000010078 */
[----:B---3--:R-:W-:Y:S02]  /*33b0*/  FMUL.FTZ R19, R17, R16 ;  /* 0x0000001011137220 */ /* 0x008fe40000410000 */
        /* <DEDUP_REMOVED lines=15> */
[CC--:B---3--:R-:W-:Y:S02]  /*34b0*/  FMUL.FTZ R116, R108.reuse, R16.reuse ;  /* 0x000000106c747220 */ /* 0x0c8fe40000410000 */
[C---:B------:R-:W-:Y:S02]  /*34c0*/  FFMA.FTZ R120, R101.reuse, R19, R120 ;  /* 0x0000001365787223 */ /* 0x040fe40000010078 */
        /* <DEDUP_REMOVED lines=14> */
[-C--:B----4-:R-:W-:Y:S02]  /*35b0*/  FMUL.FTZ R19, R17, R18.reuse ;  /* 0x0000001211137220 */ /* 0x090fe40000410000 */
[C---:B------:R-:W-:Y:S02]  /*35c0*/  FFMA.FTZ R18, R101.reuse, R18, R113 ;  /* 0x0000001265127223 */ /* 0x040fe40000010071 */
[C---:B------:R-:W-:Y:S02]  /*35d0*/  FFMA.FTZ R113, R101.reuse, R108, -R120 ;  /* 0x0000006c65717223 */ /* 0x040fe40000010878 */
[----:B------:R-:W-:Y:S01]  /*35e0*/  FFMA.FTZ R124, R101, R116, R124 ;  /* 0x00000074657c7223 */ /* 0x000fe2000001007c */
[----:B------:R-:W-:Y:S01]  /*35f0*/  FSEL R18, R17, R18, !P3 ;  /* 0x0000001211127208 */ /* 0x000fe20005800000 */
[----:B------:R-:W-:-:S02]  /*3600*/  @P3 FFMA.FTZ R101, R101, R16, -R19 ;  /* 0x0000001065653223 */ /* 0x000fc40000010813 */
[----:B------:R-:W-:Y:S02]  /*3610*/  @P3 FADD.FTZ R118, R118, R113 ;  /* 0x0000007176763221 */ /* 0x000fe40000010000 */
        /* <DEDUP_REMOVED lines=11> */
[----:B------:R-:W-:Y:S02]  /*36d0*/  FMUL.FTZ R17, R18, R17 ;  /* 0x0000001112117220 */ /* 0x000fe40000410000 */
[C---:B------:R-:W-:Y:S02]  /*36e0*/  FFMA.FTZ R19, R101.reuse, R19, -R120 ;  /* 0x0000001365137223 */ /* 0x040fe40000010878 */
[----:B------:R-:W-:-:S02]  /*36f0*/  @P3 FFMA.FTZ R101, R101, R16, -R17 ;  /* 0x0000001065653223 */ /* 0x000fc40000010811 */
[----:B------:R-:W-:Y:S01]  /*3700*/  @P3 FADD.FTZ R118, R118, R19 ;  /* 0x0000001376763221 */ /* 0x000fe20000010000 */
[----:B------:R-:W-:Y:S01]  /*3710*/  FSEL R19, R18, R125, !P3 ;  /* 0x0000007d12137208 */ /* 0x000fe20005800000 */
[----:B------:R-:W-:Y:S01]  /*3720*/  @P3 FADD.FTZ R115, R115, R108 ;  /* 0x0000006c73733221 */ /* 0x000fe20000010000 */
[----:B------:R-:W0:Y:S01]  /*3730*/  SHFL.UP PT, R116, R101, 0x10, RZ ;  /* 0x0600000065747989 */ /* 0x000e2200000e00ff */
[-C--:B------:R-:W-:Y:S01]  /*3740*/  FMUL.FTZ R18, R90, R126.reuse ;  /* 0x0000007e5a127220 */ /* 0x080fe20000410000 */
[----:B------:R-:W-:Y:S01]  /*3750*/  ISETP.GE.AND P3, PT, R63, 0x10, PT ;  /* 0x000000103f00780c */ /* 0x000fe20003f66270 */
[----:B------:R-:W-:Y:S01]  /*3760*/  FADD.FTZ R125, R92, R92 ;  /* 0x0000005c5c7d7221 */ /* 0x000fe20000010000 */
[----:B------:R-:W2:Y:S01]  /*3770*/  SHFL.UP PT, R136, R19, 0x10, RZ ;  /* 0x0600000013887989 */ /* 0x000ea200000e00ff */
[C---:B------:R-:W-:Y:S02]  /*3780*/  FMUL.FTZ R17, R91.reuse, R126 ;  /* 0x0000007e5b117220 */ /* 0x040fe40000410000 */
[----:B------:R-:W-:Y:S01]  /*3790*/  FFMA.FTZ R124, R91, R122, R18 ;  /* 0x0000007a5b7c7223 */ /* 0x000fe20000010012 */
[----:B------:R-:W3:Y:S01]  /*37a0*/  SHFL.UP PT, R144, R115, 0x10, RZ ;  /* 0x0600000073907989 */ /* 0x000ee200000e00ff */
[----:B------:R-:W-:-:S02]  /*37b0*/  FMUL.FTZ R18, R90, R135 ;  /* 0x000000875a127220 */ /* 0x000fc40000410000 */
[----:B------:R-:W-:Y:S01]  /*37c0*/  FFMA.FTZ R128, R90, R122, -R17 ;  /* 0x0000007a5a807223 */ /* 0x000fe20000010811 */
[----:B------:R-:W4:Y:S01]  /*37d0*/  SHFL.UP PT, R142, R118, 0x10, RZ ;  /* 0x06000000768e7989 */ /* 0x000f2200000e00ff */
[----:B------:R-:W-:Y:S02]  /*37e0*/  FMUL.FTZ R124, R125, R124 ;  /* 0x0000007c7d7c7220 */ /* 0x000fe40000410000 */
[C---:B------:R-:W-:Y:S02]  /*37f0*/  FMUL.FTZ R16, R91.reuse, R135 ;  /* 0x000000875b107220 */ /* 0x040fe40000410000 */
[----:B------:R-:W-:Y:S02]  /*3800*/  FFMA.FTZ R18, R91, R129, R18 ;  /* 0x000000815b127223 */ /* 0x000fe40000010012 */
[----:B------:R-:W-:Y:S02]  /*3810*/  FMUL.FTZ R128, R125, R128 ;  /* 0x000000807d807220 */ /* 0x000fe40000410000 */
[----:B------:R-:W-:-:S02]  /*3820*/  FMUL.FTZ R108, R119, R124 ;  /* 0x0000007c776c7220 */ /* 0x000fc40000410000 */
[----:B------:R-:W-:Y:S02]  /*3830*/  FFMA.FTZ R16, R90, R129, -R16 ;  /* 0x000000815a107223 */ /* 0x000fe40000010810 */
[----:B------:R-:W-:Y:S02]  /*3840*/  FMUL.FTZ R120, R133, R18 ;  /* 0x0000001285787220 */ /* 0x000fe40000410000 */
[C---:B------:R-:W-:Y:S02]  /*3850*/  FMUL.FTZ R17, R121.reuse, R124 ;  /* 0x0000007c79117220 */ /* 0x040fe40000410000 */
[----:B------:R-:W-:Y:S02]  /*3860*/  FFMA.FTZ R113, -R121, R128, -R108 ;  /* 0x0000008079717223 */ /* 0x000fe4000001096c */
[----:B------:R-:W-:Y:S02]  /*3870*/  FMUL.FTZ R108, R133, R16 ;  /* 0x00000010856c7220 */ /* 0x000fe40000410000 */
[----:B------:R-:W-:-:S02]  /*3880*/  FFMA.FTZ R17, R119, R128, -R17 ;  /* 0x0000008077117223 */ /* 0x000fc40000010811 */
[----:B------:R-:W-:Y:S02]  /*3890*/  FADD.FTZ R146, -R120, R113 ;  /* 0x0000007178927221 */ /* 0x000fe40000010100 */
[----:B0-----:R-:W-:Y:S02]  /*38a0*/  FMUL.FTZ R16, R19, R116 ;  /* 0x0000007413107220 */ /* 0x001fe40000410000 */
[----:B------:R-:W-:Y:S02]  /*38b0*/  FADD.FTZ R18, R108, R17 ;  /* 0x000000116c127221 */ /* 0x000fe40000010000 */
[----:B------:R-:W-:Y:S02]  /*38c0*/  FMUL.FTZ R127, R117, -R146 ;  /* 0x80000092757f7220 */ /* 0x000fe40000410000 */
[----:B--2---:R-:W-:Y:S02]  /*38d0*/  FFMA.FTZ R16, R101, R136, R16 ;  /* 0x0000008865107223 */ /* 0x004fe40000010010 */
[----:B------:R-:W-:-:S02]  /*38e0*/  FFMA.FTZ R127, R111, R18, -R127 ;  /* 0x000000126f7f7223 */ /* 0x000fc4000001087f */
[----:B------:R-:W-:Y:S01]  /*38f0*/  FMUL.FTZ R113, R117, -R18 ;  /* 0x8000001275717220 */ /* 0x000fe20000410000 */
[C---:B------:R-:W-:Y:S01]  /*3900*/  FSEL R137, R19.reuse, R16, !P3 ;  /* 0x0000001013897208 */ /* 0x040fe20005800000 */
[C---:B---3--:R-:W-:Y:S01]  /*3910*/  FMUL.FTZ R17, R19.reuse, R144 ;  /* 0x0000009013117220 */ /* 0x048fe20000410000 */
[----:B------:R-:W-:Y:S01]  /*3920*/  HFMA2.MMA R16, -RZ, RZ, 1.875, 0 ;  /* 0x3f800000ff107435 */ /* 0x000fe200000001ff */
[C---:B----4-:R-:W-:Y:S02]  /*3930*/  FMUL.FTZ R18, R19.reuse, R142 ;  /* 0x0000008e13127220 */ /* 0x050fe40000410000 */
[----:B------:R-:W-:Y:S01]  /*3940*/  FMUL.FTZ R136, R19, R136 ;  /* 0x0000008813887220 */ /* 0x000fe20000410000 */
[----:B------:R-:W0:Y:S01]  /*3950*/  SHFL.UP PT, R137, R137, 0x1, RZ ;  /* 0x0420000089897989 */ /* 0x000e2200000e00ff */
[C---:B------:R-:W-:Y:S02]  /*3960*/  FFMA.FTZ R17, R101.reuse, R142, -R17 ;  /* 0x0000008e65117223 */ /* 0x040fe40000010811 */
[----:B------:R-:W-:-:S02]  /*3970*/  FFMA.FTZ R18, R101, R144, R18 ;  /* 0x0000009065127223 */ /* 0x000fc40000010012 */
[----:B------:R-:W-:Y:S02]  /*3980*/  @P3 FFMA.FTZ R101, R101, R116, -R136 ;  /* 0x0000007465653223 */ /* 0x000fe40000010888 */
[----:B------:R-:W-:Y:S01]  /*3990*/  @P3 FADD.FTZ R118, R118, R17 ;  /* 0x0000001176763221 */ /* 0x000fe20000010000 */
[----:B------:R-:W-:Y:S01]  /*39a0*/  MOV R17, RZ ;  /* 0x000000ff00117202 */ /* 0x000fe20000000f00 */
[----:B------:R-:W-:Y:S02]  /*39b0*/  @P3 FADD.FTZ R115, R115, R18 ;  /* 0x0000001273733221 */ /* 0x000fe40000010000 */
[----:B------:R-:W2:Y:S01]  /*39c0*/  SHFL.UP PT, R101, R101, 0x1, RZ ;  /* 0x0420000065657989 */ /* 0x000ea200000e00ff */
[----:B------:R-:W-:Y:S01]  /*39d0*/  FFMA.FTZ R146, R111, R146, R113 ;  /* 0x000000926f927223 */ /* 0x000fe20000010071 */
[----:B------:R-:W-:Y:S01]  /*39e0*/  CS2R R18, SRZ ;  /* 0x0000000000127805 */ /* 0x000fe2000001ff00 */
[C---:B------:R-:W-:Y:S01]  /*39f0*/  FMUL.FTZ R113, R91.reuse, R134 ;  /* 0x000000865b717220 */ /* 0x040fe20000410000 */
[----:B------:R-:W3:Y:S01]  /*3a00*/  SHFL.UP PT, R118, R118, 0x1, RZ ;  /* 0x0420000076767989 */ /* 0x000ee200000e00ff */
[----:B------:R-:W-:-:S02]  /*3a10*/  FFMA.FTZ R136, R91, R132, R131 ;  /* 0x000000845b887223 */ /* 0x000fc40000010083 */
[----:B------:R-:W-:Y:S01]  /*3a20*/  FFMA.FTZ R116, R90, R132, -R113 ;  /* 0x000000845a747223 */ /* 0x000fe20000010871 */
[----:B------:R0:W4:Y:S01]  /*3a30*/  SHFL.UP PT, R131, R115, 0x1, RZ ;  /* 0x0420000073837989 */ /* 0x00012200000e00ff */
[----:B------:R-:W-:Y:S02]  /*3a40*/  FMUL.FTZ R113, R139, R136 ;  /* 0x000000888b717220 */ /* 0x000fe40000410000 */
[C---:B-1----:R-:W-:Y:S01]  /*3a50*/  FMUL.FTZ R136, R121.reuse, R89 ;  /* 0x0000005979887220 */ /* 0x042fe20000410000 */
[----:B------:R1:W1:Y:S01]  /*3a60*/  @!P0 LDS.128 R16, [R99.X16+0x1d90] ;  /* 0x001d900063108984 */ /* 0x000262000000cc00 */
[-C--:B------:R-:W-:Y:S01]  /*3a70*/  FMUL.FTZ R142, R121, -R88.reuse ;  /* 0x80000058798e7220 */ /* 0x080fe20000410000 */
[----:B------:R-:W-:Y:S01]  /*3a80*/  ISETP.NE.AND P0, PT, R94, 0x1f, PT ;  /* 0x0000001f5e00780c */ /* 0x000fe20003f05270 */
[----:B------:R-:W-:Y:S02]  /*3a90*/  FFMA.FTZ R136, R119, R88, -R136 ;  /* 0x0000005877887223 */ /* 0x000fe40000010888 */
[----:B------:R-:W-:-:S02]  /*3aa0*/  FMUL.FTZ R116, R139, R116 ;  /* 0x000000748b747220 */ /* 0x000fc40000410000 */
[----:B------:R-:W-:Y:S02]  /*3ab0*/  FFMA.FTZ R144, R119, -R89, R142 ;  /* 0x8000005977907223 */ /* 0x000fe4000001008e */
[----:B------:R-:W-:Y:S02]  /*3ac0*/  FMUL.FTZ R143, R117, -R136 ;  /* 0x80000088758f7220 */ /* 0x000fe40000410000 */
[----:B0-----:R-:W-:Y:S02]  /*3ad0*/  FMUL.FTZ R115, R137, R105 ;  /* 0x0000006989737220 */ /* 0x001fe40000410000 */
[----:B------:R-:W-:Y:S02]  /*3ae0*/  FADD.FTZ R145, R116, R127 ;  /* 0x0000007f74917221 */ /* 0x000fe40000010000 */
[-C--:B------:R-:W-:Y:S02]  /*3af0*/  FMUL.FTZ R127, R117, -R144.reuse ;  /* 0x80000090757f7220 */ /* 0x080fe40000410000 */
[----:B------:R-:W-:-:S02]  /*3b00*/  FFMA.FTZ R143, R111, R144, R143 ;  /* 0x000000906f8f7223 */ /* 0x000fc4000001008f */
[-C--:B------:R-:W-:Y:S02]  /*3b10*/  FMUL.FTZ R144, R137, R104.reuse ;  /* 0x0000006889907220 */ /* 0x080fe40000410000 */
[C---:B--2---:R-:W-:Y:S02]  /*3b20*/  FFMA.FTZ R115, R101.reuse, R104, -R115 ;  /* 0x0000006865737223 */ /* 0x044fe40000010873 */
[----:B------:R-:W-:Y:S02]  /*3b30*/  FFMA.FTZ R144, R101, R105, R144 ;  /* 0x0000006965907223 */ /* 0x000fe40000010090 */
[----:B------:R-:W-:Y:S02]  /*3b40*/  FADD.FTZ R147, -R113, R146 ;  /* 0x0000009271937221 */ /* 0x000fe40000010100 */
[----:B---3--:R-:W-:Y:S02]  /*3b50*/  @P1 FADD.FTZ R104, R118, R115 ;  /* 0x0000007376681221 */ /* 0x008fe40000010000 */
[----:B------:R-:W-:-:S02]  /*3b60*/  FMUL.FTZ R101, R91, R140 ;  /* 0x0000008c5b657220 */ /* 0x000fc40000410000 */
[----:B------:R-:W-:Y:S02]  /*3b70*/  FMUL.FTZ R115, R90, R140 ;  /* 0x0000008c5a737220 */ /* 0x000fe40000410000 */
[----:B----4-:R-:W-:Y:S02]  /*3b80*/  @P1 FADD.FTZ R105, R131, R144 ;  /* 0x0000009083691221 */ /* 0x010fe40000010000 */
[----:B------:R-:W-:Y:S02]  /*3b90*/  FMUL.FTZ R142, R114, -R147 ;  /* 0x80000093728e7220 */ /* 0x000fe40000410000 */
[----:B------:R-:W-:Y:S02]  /*3ba0*/  FADD.FTZ R131, R87, R87 ;  /* 0x0000005757837221 */ /* 0x000fe40000010000 */
[----:B------:R-:W-:Y:S02]  /*3bb0*/  FFMA.FTZ R118, R90, R130, -R101 ;  /* 0x000000825a767223 */ /* 0x000fe40000010865 */
[----:B------:R-:W-:-:S02]  /*3bc0*/  FMUL.FTZ R146, R114, -R145 ;  /* 0x8000009172927220 */ /* 0x000fc40000410000 */
[----:B------:R-:W-:Y:S02]  /*3bd0*/  FFMA.FTZ R127, R111, R136, -R127 ;  /* 0x000000886f7f7223 */ /* 0x000fe4000001087f */
[----:B------:R-:W-:Y:S02]  /*3be0*/  FFMA.FTZ R144, R91, R130, R115 ;  /* 0x000000825b907223 */ /* 0x000fe40000010073 */
[----:B------:R-:W-:Y:S02]  /*3bf0*/  FMUL.FTZ R136, R114, -R143 ;  /* 0x8000008f72887220 */ /* 0x000fe40000410000 */
[C---:B------:R-:W-:Y:S02]  /*3c00*/  FFMA.FTZ R142, R112.reuse, R145, -R142 ;  /* 0x00000091708e7223 */ /* 0x040fe4000001088e */
[----:B------:R-:W-:Y:S02]  /*3c10*/  FMUL.FTZ R115, R131, R118 ;  /* 0x0000007683737220 */ /* 0x000fe40000410000 */
[----:B------:R-:W-:-:S02]  /*3c20*/  FFMA.FTZ R147, R112, R147, R146 ;  /* 0x0000009370937223 */ /* 0x000fc40000010092 */
[-C--:B------:R-:W-:Y:S02]  /*3c30*/  FMUL.FTZ R145, R114, -R127.reuse ;  /* 0x8000007f72917220 */ /* 0x080fe40000410000 */
[----:B------:R-:W-:Y:S02]  /*3c40*/  FMUL.FTZ R118, R131, R144 ;  /* 0x0000009083767220 */ /* 0x000fe40000410000 */
[----:B------:R-:W-:Y:S02]  /*3c50*/  FFMA.FTZ R136, R112, R127, -R136 ;  /* 0x0000007f70887223 */ /* 0x000fe40000010888 */
[C---:B------:R-:W-:Y:S02]  /*3c60*/  FMUL.FTZ R101, R107.reuse, R105 ;  /* 0x000000696b657220 */ /* 0x040fe40000410000 */
[----:B------:R-:W-:Y:S01]  /*3c70*/  FMUL.FTZ R127, R107, R104 ;  /* 0x000000686b7f7220 */ /* 0x000fe20000410000 */
[----:B------:R0:W2:Y:S01]  /*3c80*/  SHFL.DOWN PT, R144, R136, 0x1, 0x1f ;  /* 0x08201f0088907f89 */ /* 0x0000a200000e0000 */
[----:B------:R-:W-:-:S02]  /*3c90*/  FADD.FTZ R107, R115, R142 ;  /* 0x0000008e736b7221 */ /* 0x000fc40000010000 */
[----:B------:R-:W-:Y:S02]  /*3ca0*/  FFMA.FTZ R137, R112, R143, R145 ;  /* 0x0000008f70897223 */ /* 0x000fe40000010091 */
[----:B------:R-:W-:Y:S02]  /*3cb0*/  FADD.FTZ R142, -R118, R147 ;  /* 0x00000093768e7221 */ /* 0x000fe40000010100 */
[C---:B------:R-:W-:Y:S01]  /*3cc0*/  FFMA.FTZ R104, R106.reuse, R104, -R101 ;  /* 0x000000686a687223 */ /* 0x040fe20000010865 */
[----:B------:R0:W3:Y:S01]  /*3cd0*/  SHFL.DOWN PT, R146, R137, 0x1, 0x1f ;  /* 0x08201f0089927f89 */ /* 0x0000e200000e0000 */
[----:B------:R-:W-:-:S03]  /*3ce0*/  FFMA.FTZ R101, R106, R105, R127 ;  /* 0x000000696a657223 */ /* 0x000fc6000001007f */
[----:B------:R0:W4:Y:S04]  /*3cf0*/  SHFL.DOWN PT, R106, R107, 0x1, 0x1f ;  /* 0x08201f006b6a7f89 */ /* 0x00012800000e0000 */
[----:B------:R0:W0:Y:S01]  /*3d00*/  SHFL.DOWN PT, R148, R142, 0x1, 0x1f ;  /* 0x08201f008e947f89 */ /* 0x00002200000e0000 */
[----:B------:R-:W-:Y:S05]  /*3d10*/  @!P0 BRA `(.L_x_13319) ;  /* 0x000000b000008947 */ /* 0x000fea0003800000 */
[C---:B-1-3--:R-:W-:Y:S02]  /*3d20*/  FMUL.FTZ R105, R137.reuse, R146 ;  /* 0x0000009289697220 */ /* 0x04afe40000410000 */
[C---:B0-----:R-:W-:Y:S02]  /*3d30*/  FMUL.FTZ R127, R137.reuse, R148 ;  /* 0x00000094897f7220 */ /* 0x041fe40000410000 */
[C---:B----4-:R-:W-:Y:S02]  /*3d40*/  FMUL.FTZ R143, R137.reuse, R106 ;  /* 0x0000006a898f7220 */ /* 0x050fe40000410000 */
        /* <DEDUP_REMOVED lines=8> */
.L_x_13319:
[----:B-1----:R-:W-:Y:S05]  /*3dd0*/  BSYNC B0 ;  /* 0x0000000000007941 */ /* 0x002fea0003800000 */
.L_x_13318:
[----:B------:R-:W-:Y:S01]  /*3de0*/  ISETP.GT.U32.AND P0, PT, R94, 0x1d, PT ;  /* 0x0000001d5e00780c */ /* 0x000fe20003f04070 */
[----:B------:R-:W-:Y:S01]  /*3df0*/  FADD.FTZ R101, RZ, R101 ;  /* 0x00000065ff657221 */ /* 0x000fe20000010000 */
[----:B---3--:R1:W3:Y:S01]  /*3e00*/  SHFL.DOWN PT, R146, R136, 0x2, 0x1f ;  /* 0x08401f0088927f89 */ /* 0x0082e200000e0000 */
[----:B------:R-:W-:Y:S01]  /*3e10*/  FADD.FTZ R123, R123, R104 ;  /* 0x000000687b7b7221 */ /* 0x000fe20000010000 */
[----:B------:R-:W-:Y:S01]  /*3e20*/  BSSY B0, `(.L_x_13320) ;  /* 0x0000013000007945 */ /* 0x000fe20003800000 */
[C---:B--2---:R-:W-:Y:S01]  /*3e30*/  FMUL.FTZ R144, R140.reuse, R101 ;  /* 0x000000658c907220 */ /* 0x044fe20000410000 */
[----:B0-----:R1:W0:Y:S01]  /*3e40*/  SHFL.DOWN PT, R148, R137, 0x2, 0x1f ;  /* 0x08401f0089947f89 */ /* 0x00122200000e0000 */
[----:B------:R-:W-:-:S02]  /*3e50*/  FMUL.FTZ R140, R140, R123 ;  /* 0x0000007b8c8c7220 */ /* 0x000fc40000410000 */
[----:B------:R-:W-:Y:S01]  /*3e60*/  FMUL.FTZ R104, R114, R101 ;  /* 0x0000006572687220 */ /* 0x000fe20000410000 */
[----:B----4-:R1:W2:Y:S04]  /*3e70*/  SHFL.DOWN PT, R106, R107, 0x2, 0x1f ;  /* 0x08401f006b6a7f89 */ /* 0x0102a800000e0000 */
[----:B------:R1:W4:Y:S01]  /*3e80*/  SHFL.DOWN PT, R150, R142, 0x2, 0x1f ;  /* 0x08401f008e967f89 */ /* 0x00032200000e0000 */
[----:B------:R-:W-:Y:S05]  /*3e90*/  @P0 BRA `(.L_x_13321) ;  /* 0x000000b000000947 */ /* 0x000fea0003800000 */
[C---:B0-----:R-:W-:Y:S02]  /*3ea0*/  FMUL.FTZ R105, R137.reuse, R148 ;  /* 0x0000009489697220 */ /* 0x041fe40000410000 */
[C---:B----4-:R-:W-:Y:S02]  /*3eb0*/  FMUL.FTZ R127, R137.reuse, R150 ;  /* 0x00000096897f7220 */ /* 0x050fe40000410000 */
[----:B--2---:R-:W-:-:S02]  /*3ec0*/  FMUL.FTZ R143, R137, R106 ;  /* 0x0000006a898f7220 */ /* 0x004fc40000410000 */
        /* <DEDUP_REMOVED lines=8> */
.L_x_13321:
[----:B------:R-:W-:Y:S05]  /*3f50*/  BSYNC B0 ;  /* 0x0000000000007941 */ /* 0x000fea0003800000 */
.L_x_13320:
[-C--:B------:R-:W-:Y:S01]  /*3f60*/  FFMA.FTZ R104, R112, R123.reuse, -R104 ;  /* 0x0000007b70687223 */ /* 0x080fe20000010868 */
[----:B------:R-:W-:Y:S01]  /*3f70*/  ISETP.GT.U32.AND P0, PT, R94, 0x1b, PT ;  /* 0x0000001b5e00780c */ /* 0x000fe20003f04070 */
[-C--:B------:R-:W-:Y:S01]  /*3f80*/  FMUL.FTZ R105, R114, R123.reuse ;  /* 0x0000007b72697220 */ /* 0x080fe20000410000 */
[----:B0-----:R0:W1:Y:S01]  /*3f90*/  SHFL.DOWN PT, R148, R136, 0x4, 0x1f ;  /* 0x08801f0088947f89 */ /* 0x00106200000e0000 */
[C---:B------:R-:W-:Y:S01]  /*3fa0*/  FFMA.FTZ R144, R130.reuse, R123, -R144 ;  /* 0x0000007b82907223 */ /* 0x040fe20000010890 */
[----:B------:R-:W-:Y:S01]  /*3fb0*/  BSSY B0, `(.L_x_13322) ;  /* 0x0000021000007945 */ /* 0x000fe20003800000 */
[-C--:B------:R-:W-:Y:S01]  /*3fc0*/  FFMA.FTZ R140, R130, R101.reuse, R140 ;  /* 0x00000065828c7223 */ /* 0x080fe2000001008c */
[----:B----4-:R0:W4:Y:S01]  /*3fd0*/  SHFL.DOWN PT, R150, R137, 0x4, 0x1f ;  /* 0x08801f0089967f89 */ /* 0x01012200000e0000 */
[-C--:B--2---:R-:W-:Y:S02]  /*3fe0*/  FMUL.FTZ R106, R91, R101.reuse ;  /* 0x000000655b6a7220 */ /* 0x084fe40000410000 */
[----:B---3--:R-:W-:Y:S01]  /*3ff0*/  FMUL.FTZ R146, R90, R101 ;  /* 0x000000655a927220 */ /* 0x008fe20000410000 */
[----:B------:R0:W2:Y:S01]  /*4000*/  SHFL.DOWN PT, R152, R142, 0x4, 0x1f ;  /* 0x08801f008e987f89 */ /* 0x0000a200000e0000 */
[----:B------:R-:W-:-:S02]  /*4010*/  FADD.FTZ R130, R103, R104 ;  /* 0x0000006867827221 */ /* 0x000fc40000010000 */
[----:B------:R-:W-:Y:S02]  /*4020*/  FFMA.FTZ R103, R112, R101, R105 ;  /* 0x0000006570677223 */ /* 0x000fe40000010069 */
[-C--:B------:R-:W-:Y:S02]  /*4030*/  FFMA.FTZ R106, R90, R123.reuse, -R106 ;  /* 0x0000007b5a6a7223 */ /* 0x080fe4000001086a */
[----:B------:R-:W-:Y:S02]  /*4040*/  FFMA.FTZ R104, R91, R123, R146 ;  /* 0x0000007b5b687223 */ /* 0x000fe40000010092 */
[----:B------:R-:W-:Y:S02]  /*4050*/  FADD.FTZ R103, RZ, R103 ;  /* 0x00000067ff677221 */ /* 0x000fe40000010000 */
[C---:B------:R-:W-:Y:S02]  /*4060*/  FFMA.FTZ R144, R131.reuse, R144, RZ ;  /* 0x0000009083907223 */ /* 0x040fe400000100ff */
[----:B------:R-:W-:-:S02]  /*4070*/  FFMA.FTZ R146, -R131, R140, RZ ;  /* 0x0000008c83927223 */ /* 0x000fc400000101ff */
[C---:B------:R-:W-:Y:S02]  /*4080*/  FMUL.FTZ R127, R131.reuse, R106 ;  /* 0x0000006a837f7220 */ /* 0x040fe40000410000 */
[----:B------:R-:W-:Y:S01]  /*4090*/  FFMA.FTZ R131, -R131, R104, -RZ ;  /* 0x0000006883837223 */ /* 0x000fe200000109ff */
[----:B------:R0:W3:Y:S01]  /*40a0*/  SHFL.DOWN PT, R106, R107, 0x4, 0x1f ;  /* 0x08801f006b6a7f89 */ /* 0x0000e200000e0000 */
[-C--:B------:R-:W-:Y:S02]  /*40b0*/  FMUL.FTZ R104, R117, R103.reuse ;  /* 0x0000006775687220 */ /* 0x080fe40000410000 */
[C---:B------:R-:W-:Y:S02]  /*40c0*/  FMUL.FTZ R105, R134.reuse, R103 ;  /* 0x0000006786697220 */ /* 0x040fe40000410000 */
[-C--:B------:R-:W-:Y:S02]  /*40d0*/  FMUL.FTZ R134, R134, R130.reuse ;  /* 0x0000008286867220 */ /* 0x080fe40000410000 */
[----:B------:R-:W-:-:S02]  /*40e0*/  FFMA.FTZ R104, R111, R130, -R104 ;  /* 0x000000826f687223 */ /* 0x000fc40000010868 */
[----:B------:R-:W-:Y:S01]  /*40f0*/  FFMA.FTZ R140, R132, R130, -R105 ;  /* 0x00000082848c7223 */ /* 0x000fe20000010869 */
[----:B------:R-:W-:Y:S05]  /*4100*/  @P0 BRA `(.L_x_13323) ;  /* 0x000000b000000947 */ /* 0x000fea0003800000 */
[C---:B012-4-:R-:W-:Y:S02]  /*4110*/  FMUL.FTZ R105, R137.reuse, R150 ;  /* 0x0000009689697220 */ /* 0x057fe40000410000 */
[C---:B------:R-:W-:Y:S02]  /*4120*/  FMUL.FTZ R143, R137.reuse, R152 ;  /* 0x00000098898f7220 */ /* 0x040fe40000410000 */
[C---:B---3--:R-:W-:Y:S02]  /*4130*/  FMUL.FTZ R145, R137.reuse, R106 ;  /* 0x0000006a89917220 */ /* 0x048fe40000410000 */
        /* <DEDUP_REMOVED lines=8> */
.L_x_13323:
[----:B012-4-:R-:W-:Y:S05]  /*41c0*/  BSYNC B0 ;  /* 0x0000000000007941 */ /* 0x017fea0003800000 */
.L_x_13322:
[----:B------:R-:W-:Y:S01]  /*41d0*/  ISETP.GT.U32.AND P0, PT, R94, 0x17, PT ;  /* 0x000000175e00780c */ /* 0x000fe20003f04070 */
[-C--:B---3--:R-:W-:Y:S01]  /*41e0*/  FFMA.FTZ R106, R132, R103.reuse, R134 ;  /* 0x00000067846a7223 */ /* 0x088fe20000010086 */
        /* <DEDUP_REMOVED lines=13> */
[C---:B----4-:R-:W-:Y:S02]  /*42c0*/  FMUL.FTZ R105, R137.reuse, R146 ;  /* 0x0000009289697220 */ /* 0x050fe40000410000 */
[C---:B-1----:R-:W-:Y:S02]  /*42d0*/  FMUL.FTZ R141, R137.reuse, R148 ;  /* 0x00000094898d7220 */ /* 0x042fe40000410000 */
[C---:B--2---:R-:W-:Y:S02]  /*42e0*/  FMUL.FTZ R143, R137.reuse, R134 ;  /* 0x00000086898f7220 */ /* 0x044fe40000410000 */
[-C--:B0--3--:R-:W-:Y:S02]  /*42f0*/  FMUL.FTZ R137, R137, R144.reuse ;  /* 0x0000009089897220 */ /* 0x089fe40000410000 */
[----:B------:R-:W-:-:S02]  /*4300*/  FFMA.FTZ R105, R136, R144, -R105 ;  /* 0x0000009088697223 */ /* 0x000fc40000010869 */
[C---:B------:R-:W-:Y:S02]  /*4310*/  FFMA.FTZ R134, R136.reuse, R134, -R141 ;  /* 0x0000008688867223 */ /* 0x040fe4000001088d */
[C---:B------:R-:W-:Y:S02]  /*4320*/  FFMA.FTZ R143, R136.reuse, R148, R143 ;  /* 0x00000094888f7223 */ /* 0x040fe4000001008f */
[----:B------:R-:W-:Y:S01]  /*4330*/  FFMA.FTZ R137, R136, R146, R137 ;  /* 0x0000009288897223 */ /* 0x000fe20000010089 */
[----:B------:R-:W-:Y:S01]  /*4340*/  MOV R136, R105 ;  /* 0x0000006900887202 */ /* 0x000fe20000000f00 */
[----:B------:R-:W-:Y:S02]  /*4350*/  FADD.FTZ R107, R107, R134 ;  /* 0x000000866b6b7221 */ /* 0x000fe40000010000 */
[----:B------:R-:W-:Y:S02]  /*4360*/  FADD.FTZ R142, R142, R143 ;  /* 0x0000008f8e8e7221 */ /* 0x000fe40000010000 */
.L_x_13325:
[----:B------:R-:W-:Y:S05]  /*4370*/  BSYNC B0 ;  /* 0x0000000000007941 */ /* 0x000fea0003800000 */
.L_x_13324:
[----:B-1----:R1:W0:Y:S01]  /*4380*/  SHFL.DOWN PT, R148, R136, 0x10, 0x1f ;  /* 0x0a001f0088947f89 */ /* 0x00222200000e0000 */
[----:B------:R-:W-:Y:S01]  /*4390*/  BSSY B0, `(.L_x_13326) ;  /* 0x0000013000007945 */ /* 0x000fe20003800000 */
[----:B----4-:R-:W-:-:S02]  /*43a0*/  FMUL.FTZ R146, R90, R103 ;  /* 0x000000675a927220 */ /* 0x010fc40000410000 */
[----:B------:R1:W4:Y:S01]  /*43b0*/  SHFL.DOWN PT, R150, R137, 0x10, 0x1f ;  /* 0x0a001f0089967f89 */ /* 0x00032200000e0000 */
[----:B---3--:R-:W-:Y:S02]  /*43c0*/  FFMA.FTZ R144, R90, R130, -R145 ;  /* 0x000000825a907223 */ /* 0x008fe40000010891 */
[----:B------:R-:W-:Y:S01]  /*43d0*/  FADD.FTZ R104, RZ, R104 ;  /* 0x00000068ff687221 */ /* 0x000fe20000010000 */
[----:B--2---:R1:W2:Y:S04]  /*43e0*/  SHFL.DOWN PT, R134, R107, 0x10, 0x1f ;  /* 0x0a001f006b867f89 */ /* 0x0042a800000e0000 */
[----:B------:R1:W3:Y:S01]  /*43f0*/  SHFL.DOWN PT, R152, R142, 0x10, 0x1f ;  /* 0x0a001f008e987f89 */ /* 0x0002e200000e0000 */
[----:B------:R-:W-:Y:S05]  /*4400*/  @P1 BRA `(.L_x_13327) ;  /* 0x000000b000001947 */ /* 0x000fea0003800000 */
[C---:B----4-:R-:W-:Y:S02]  /*4410*/  FMUL.FTZ R105, R137.reuse, R150 ;  /* 0x0000009689697220 */ /* 0x050fe40000410000 */
[----:B---3--:R-:W-:-:S02]  /*4420*/  FMUL.FTZ R141, R137, R152 ;  /* 0x00000098898d7220 */ /* 0x008fc40000410000 */
        /* <DEDUP_REMOVED lines=9> */
.L_x_13327:
[----:B------:R-:W-:Y:S05]  /*44c0*/  BSYNC B0 ;  /* 0x0000000000007941 */ /* 0x000fea0003800000 */
.L_x_13326:
[----:B0-----:R-:W-:Y:S01]  /*44d0*/  FFMA.FTZ R148, R91, R130, R146 ;  /* 0x000000825b947223 */ /* 0x001fe20000010092 */
[----:B------:R-:W-:Y:S01]  /*44e0*/  SHFL.IDX PT, R141, R19, RZ, 0x1f ;  /* 0x00001fff138d7589 */ /* 0x000fe200000e0000 */
[----:B------:R-:W-:Y:S01]  /*44f0*/  FMUL.FTZ R147, R135, R132 ;  /* 0x0000008487937220 */ /* 0x000fe20000410000 */
[----:B------:R-:W-:Y:S01]  /*4500*/  ISETP.NE.AND P0, PT, R52, RZ, PT ;  /* 0x000000ff3400720c */ /* 0x000fe20003f05270 */
[----:B--2---:R-:W-:Y:S01]  /*4510*/  FMUL.FTZ R134, R139, R144 ;  /* 0x000000908b867220 */ /* 0x004fe20000410000 */
[----:B------:R-:W0:Y:S01]  /*4520*/  SHFL.DOWN PT, R146, R137, 0x1, 0x1f ;  /* 0x08201f0089927f89 */ /* 0x000e2200000e0000 */
[-C--:B------:R-:W-:Y:S01]  /*4530*/  FMUL.FTZ R145, R135, R104.reuse ;  /* 0x0000006887917220 */ /* 0x080fe20000410000 */
[----:B------:R-:W-:Y:S01]  /*4540*/  BSSY B0, `(.L_x_13328) ;  /* 0x0000099000007945 */ /* 0x000fe20003800000 */
[----:B------:R-:W-:Y:S01]  /*4550*/  FFMA.FTZ R149, R129, R104, R147 ;  /* 0x0000006881957223 */ /* 0x000fe20000010093 */
[----:B------:R-:W2:Y:S01]  /*4560*/  SHFL.IDX PT, R143, R18, RZ, 0x1f ;  /* 0x00001fff128f7589 */ /* 0x000ea200000e0000 */
[----:B------:R-:W-:-:S02]  /*4570*/  FFMA.FTZ R135, -R139, R148, -RZ ;  /* 0x000000948b877223 */ /* 0x000fc400000109ff */
[----:B------:R-:W-:Y:S01]  /*4580*/  FFMA.FTZ R148, R129, R132, -R145 ;  /* 0x0000008481947223 */ /* 0x000fe20000010891 */
[----:B------:R-:W5:Y:S01]  /*4590*/  SHFL.DOWN PT, R144, R136, 0x1, 0x1f ;  /* 0x08201f0088907f89 */ /* 0x000f6200000e0000 */
[C---:B------:R-:W-:Y:S02]  /*45a0*/  FMUL.FTZ R105, R121.reuse, R104 ;  /* 0x0000006879697220 */ /* 0x040fe40000410000 */
[-C--:B------:R-:W-:Y:S01]  /*45b0*/  FMUL.FTZ R139, R121, R132.reuse ;  /* 0x00000084798b7220 */ /* 0x080fe20000410000 */
[----:B------:R-:W1:Y:S01]  /*45c0*/  SHFL.DOWN PT, R147, R142, 0x1, 0x1f ;  /* 0x08201f008e937f89 */ /* 0x000e6200000e0000 */
[----:B------:R-:W-:Y:S02]  /*45d0*/  FFMA.FTZ R105, R119, R132, -R105 ;  /* 0x0000008477697223 */ /* 0x000fe40000010869 */
[----:B------:R-:W-:Y:S01]  /*45e0*/  FFMA.FTZ R140, R133, R148, R140 ;  /* 0x00000094858c7223 */ /* 0x000fe2000001008c */
[----:B------:R-:W4:Y:S01]  /*45f0*/  SHFL.DOWN PT, R145, R107, 0x1, 0x1f ;  /* 0x08201f006b917f89 */ /* 0x000f2200000e0000 */
[----:B------:R-:W-:-:S02]  /*4600*/  FADD.FTZ R129, R138, R105 ;  /* 0x000000698a817221 */ /* 0x000fc40000010000 */
[----:B------:R-:W-:Y:S01]  /*4610*/  FFMA.FTZ R105, R119, R104, R139 ;  /* 0x0000006877697223 */ /* 0x000fe2000001008b */
[----:B-1----:R-:W1:Y:S01]  /*4620*/  SHFL.IDX PT, R137, R137, RZ, 0x1f ;  /* 0x00001fff89897589 */ /* 0x002e6200000e0000 */
[----:B------:R-:W-:Y:S02]  /*4630*/  FFMA.FTZ R139, -R133, R149, R106 ;  /* 0x00000095858b7223 */ /* 0x000fe4000001016a */
[----:B------:R-:W-:Y:S01]  /*4640*/  FADD.FTZ R105, RZ, R105 ;  /* 0x00000069ff697221 */ /* 0x000fe20000010000 */
[----:B------:R-:W3:Y:S01]  /*4650*/  SHFL.IDX PT, R136, R136, RZ, 0x1f ;  /* 0x00001fff88887589 */ /* 0x000ee200000e0000 */
[----:B0-----:R-:W-:Y:S02]  /*4660*/  @P2 FMUL.FTZ R106, R146, R141 ;  /* 0x0000008d926a2220 */ /* 0x001fe40000410000 */
[----:B------:R-:W-:Y:S01]  /*4670*/  FMUL.FTZ R148, R126, R105 ;  /* 0x000000697e947220 */ /* 0x000fe20000410000 */
[----:B------:R-:W0:Y:S01]  /*4680*/  SHFL.IDX PT, R107, R107, RZ, 0x1f ;  /* 0x00001fff6b6b7589 */ /* 0x000e2200000e0000 */
[----:B--2---:R-:W-:-:S02]  /*4690*/  @P2 FMUL.FTZ R146, R146, R143 ;  /* 0x0000008f92922220 */ /* 0x004fc40000410000 */
[----:B------:R-:W-:Y:S01]  /*46a0*/  FMUL.FTZ R126, R126, R129 ;  /* 0x000000817e7e7220 */ /* 0x000fe20000410000 */
[----:B------:R-:W2:Y:S01]  /*46b0*/  SHFL.IDX PT, R142, R142, RZ, 0x1f ;  /* 0x00001fff8e8e7589 */ /* 0x000ea200000e0000 */
[C---:B-----5:R-:W-:Y:S02]  /*46c0*/  @P2 FFMA.FTZ R146, R144.reuse, R141, R146 ;  /* 0x0000008d90922223 */ /* 0x060fe40000010092 */
[----:B------:R-:W-:Y:S02]  /*46d0*/  @P2 FFMA.FTZ R106, R144, R143, -R106 ;  /* 0x0000008f906a2223 */ /* 0x000fe4000001086a */
[----:B------:R-:W-:Y:S02]  /*46e0*/  @P2 FADD.FTZ R141, R147, R146 ;  /* 0x00000092938d2221 */ /* 0x000fe40000010000 */
[----:B------:R-:W-:Y:S02]  /*46f0*/  FFMA.FTZ R148, R122, R129, -R148 ;  /* 0x000000817a947223 */ /* 0x000fe40000010894 */
[----:B----4-:R-:W-:-:S02]  /*4700*/  @P2 FADD.FTZ R143, R145, R106 ;  /* 0x0000006a918f2221 */ /* 0x010fc40000010000 */
[-C--:B------:R-:W-:Y:S02]  /*4710*/  FMUL.FTZ R106, R141, -R89.reuse ;  /* 0x800000598d6a7220 */ /* 0x080fe40000410000 */
[C---:B------:R-:W-:Y:S02]  /*4720*/  FMUL.FTZ R89, R143.reuse, -R89 ;  /* 0x800000598f597220 */ /* 0x040fe40000410000 */
[-C--:B------:R-:W-:Y:S02]  /*4730*/  FFMA.FTZ R143, R143, R88.reuse, -R106 ;  /* 0x000000588f8f7223 */ /* 0x080fe4000001086a */
[----:B------:R-:W-:Y:S02]  /*4740*/  FFMA.FTZ R89, R141, R88, R89 ;  /* 0x000000588d597223 */ /* 0x000fe40000010059 */
[----:B------:R-:W-:Y:S02]  /*4750*/  FFMA.FTZ R126, R122, R105, R126 ;  /* 0x000000697a7e7223 */ /* 0x000fe4000001007e */
[----:B------:R-:W-:-:S02]  /*4760*/  FADD.FTZ R88, R128, R143 ;  /* 0x0000008f80587221 */ /* 0x000fc40000010000 */
[C---:B------:R-:W-:Y:S02]  /*4770*/  FMUL.FTZ R151, R91.reuse, R104 ;  /* 0x000000685b977220 */ /* 0x040fe40000410000 */
[----:B------:R-:W-:Y:S02]  /*4780*/  FMUL.FTZ R122, R91, R105 ;  /* 0x000000695b7a7220 */ /* 0x000fe40000410000 */
[----:B------:R-:W-:Y:S02]  /*4790*/  FADD.FTZ R89, -R124, R89 ;  /* 0x000000597c597221 */ /* 0x000fe40000010100 */
[----:B-1----:R-:W-:Y:S02]  /*47a0*/  FMUL.FTZ R141, R137, R19 ;  /* 0x00000013898d7220 */ /* 0x002fe40000410000 */
[----:B------:R-:W-:Y:S02]  /*47b0*/  FMUL.FTZ R124, R121, -R88 ;  /* 0x80000058797c7220 */ /* 0x000fe40000410000 */
[----:B------:R-:W-:-:S02]  /*47c0*/  FMUL.FTZ R150, R90, R104 ;  /* 0x000000685a967220 */ /* 0x000fc40000410000 */
[C---:B------:R-:W-:Y:S02]  /*47d0*/  FFMA.FTZ R138, R90.reuse, R132, -R151 ;  /* 0x000000845a8a7223 */ /* 0x040fe40000010897 */
[C---:B------:R-:W-:Y:S02]  /*47e0*/  FMUL.FTZ R144, R90.reuse, R105 ;  /* 0x000000695a907220 */ /* 0x040fe40000410000 */
[----:B------:R-:W-:Y:S02]  /*47f0*/  FFMA.FTZ R122, R90, R129, -R122 ;  /* 0x000000815a7a7223 */ /* 0x000fe4000001087a */
[-C--:B------:R-:W-:Y:S02]  /*4800*/  FMUL.FTZ R90, R137, R18.reuse ;  /* 0x00000012895a7220 */ /* 0x080fe40000410000 */
[----:B------:R-:W-:Y:S02]  /*4810*/  FMUL.FTZ R106, R121, -R89 ;  /* 0x80000059796a7220 */ /* 0x000fe40000410000 */
[----:B---3--:R-:W-:-:S02]  /*4820*/  FFMA.FTZ R18, R136, R18, -R141 ;  /* 0x0000001288127223 */ /* 0x008fc4000001088d */
[----:B------:R-:W-:Y:S01]  /*4830*/  FFMA.FTZ R141, R119, R89, R124 ;  /* 0x00000059778d7223 */ /* 0x000fe2000001007c */
[----:B------:R-:W-:Y:S01]  /*4840*/  LEA.HI.SX32 R124, R95, R95, 0x1b ;  /* 0x0000005f5f7c7211 */ /* 0x000fe200078fdaff */
[----:B------:R-:W-:Y:S02]  /*4850*/  FFMA.FTZ R121, R136, R19, R90 ;  /* 0x0000001388797223 */ /* 0x000fe4000001005a */
[----:B------:R-:W-:Y:S02]  /*4860*/  FFMA.FTZ R119, R119, R88, -R106 ;  /* 0x0000005877777223 */ /* 0x000fe4000001086a */
[----:B------:R-:W-:Y:S02]  /*4870*/  FADD.FTZ R90, -R120, R141 ;  /* 0x0000008d785a7221 */ /* 0x000fe40000010100 */
[----:B------:R-:W-:Y:S02]  /*4880*/  FADD.FTZ R106, R108, R119 ;  /* 0x000000776c6a7221 */ /* 0x000fe40000010000 */
[----:B------:R-:W-:-:S02]  /*4890*/  FMUL.FTZ R108, R117, -R90 ;  /* 0x8000005a756c7220 */ /* 0x000fc40000410000 */
[-C--:B------:R-:W-:Y:S02]  /*48a0*/  FMUL.FTZ R117, R117, -R106.reuse ;  /* 0x8000006a75757220 */ /* 0x080fe40000410000 */
[----:B0-----:R-:W-:Y:S02]  /*48b0*/  FADD.FTZ R18, R107, R18 ;  /* 0x000000126b127221 */ /* 0x001fe40000010000 */
[C---:B------:R-:W-:Y:S02]  /*48c0*/  FFMA.FTZ R107, R111.reuse, R106, -R108 ;  /* 0x0000006a6f6b7223 */ /* 0x040fe4000001086c */
[----:B------:R-:W-:Y:S02]  /*48d0*/  FFMA.FTZ R120, R111, R90, R117 ;  /* 0x0000005a6f787223 */ /* 0x000fe40000010075 */
[----:B------:R-:W-:Y:S02]  /*48e0*/  FADD.FTZ R107, R116, R107 ;  /* 0x0000006b746b7221 */ /* 0x000fe40000010000 */
[----:B------:R-:W-:-:S02]  /*48f0*/  FADD.FTZ R111, -R113, R120 ;  /* 0x00000078716f7221 */ /* 0x000fc40000010100 */
[C---:B------:R-:W-:Y:S02]  /*4900*/  FMUL.FTZ R113, R114.reuse, -R107 ;  /* 0x8000006b72717220 */ /* 0x040fe40000410000 */
[C---:B------:R-:W-:Y:S02]  /*4910*/  FMUL.FTZ R19, R137.reuse, R17 ;  /* 0x0000001189137220 */ /* 0x040fe40000410000 */
[-C--:B------:R-:W-:Y:S02]  /*4920*/  FMUL.FTZ R137, R137, R16.reuse ;  /* 0x0000001089897220 */ /* 0x080fe40000410000 */
[-C--:B------:R-:W-:Y:S02]  /*4930*/  FMUL.FTZ R114, R114, -R111.reuse ;  /* 0x8000006f72727220 */ /* 0x080fe40000410000 */
[----:B------:R-:W-:Y:S02]  /*4940*/  FFMA.FTZ R113, R112, R111, R113 ;  /* 0x0000006f70717223 */ /* 0x000fe40000010071 */
[----:B------:R-:W-:-:S02]  /*4950*/  FFMA.FTZ R16, R136, R16, -R19 ;  /* 0x0000001088107223 */ /* 0x000fc40000010813 */
[----:B------:R-:W-:Y:S02]  /*4960*/  FFMA.FTZ R17, R136, R17, R137 ;  /* 0x0000001188117223 */ /* 0x000fe40000010089 */
[----:B--2---:R-:W-:Y:S02]  /*4970*/  FADD.FTZ R19, R142, R121 ;  /* 0x000000798e137221 */ /* 0x004fe40000010000 */
[----:B------:R-:W-:Y:S02]  /*4980*/  FFMA.FTZ R114, R112, R107, -R114 ;  /* 0x0000006b70727223 */ /* 0x000fe40000010872 */
[----:B------:R-:W-:Y:S01]  /*4990*/  FADD.FTZ R118, -R118, R113 ;  /* 0x0000007176767221 */ /* 0x000fe20000010100 */
[----:B------:R0:W-:Y:S01]  /*49a0*/  @!P0 STS.128 [R99.X16+0x1d90], R16 ;  /* 0x001d901063008388 */ /* 0x0001e2000000cc00 */
[----:B------:R-:W-:Y:S02]  /*49b0*/  FADD.FTZ R115, R115, R114 ;  /* 0x0000007273737221 */ /* 0x000fe40000010000 */
[----:B------:R-:W-:Y:S01]  /*49c0*/  FFMA.FTZ R123, R4, -R83, R123 ;  /* 0x80000053047b7223 */ /* 0x000fe2000001007b */
[----:B------:R-:W-:Y:S01]  /*49d0*/  STS [R124.X4+0x420], R127 ;  /* 0x0004207f7c007388 */ /* 0x000fe20000004800 */
[----:B------:R-:W-:-:S02]  /*49e0*/  FMUL.FTZ R116, R111, R82 ;  /* 0x000000526f747220 */ /* 0x000fc40000410000 */
[----:B------:R-:W-:Y:S01]  /*49f0*/  FMUL.FTZ R114, R115, R83 ;  /* 0x0000005373727220 */ /* 0x000fe20000410000 */
[----:B------:R-:W-:Y:S01]  /*4a00*/  STS [R124.X4+0x424], R131 ;  /* 0x000424837c007388 */ /* 0x000fe20000004800 */
[-C--:B------:R-:W-:Y:S02]  /*4a10*/  FFMA.FTZ R113, R5, -R82.reuse, R130 ;  /* 0x8000005205717223 */ /* 0x080fe40000010082 */
[----:B------:R-:W-:Y:S01]  /*4a20*/  FMUL.FTZ R112, R107, R82 ;  /* 0x000000526b707220 */ /* 0x000fe20000410000 */
[----:B------:R-:W-:Y:S01]  /*4a30*/  STS [R124.X4+0x428], R134 ;  /* 0x000428867c007388 */ /* 0x000fe20000004800 */
[----:B------:R-:W-:Y:S02]  /*4a40*/  FMUL.FTZ R117, R106, R85 ;  /* 0x000000556a757220 */ /* 0x000fe40000410000 */
[----:B------:R-:W-:Y:S01]  /*4a50*/  FFMA.FTZ R150, R91, R132, R150 ;  /* 0x000000845b967223 */ /* 0x000fe20000010096 */
[----:B------:R-:W-:Y:S01]  /*4a60*/  STS [R124.X4+0x42c], R135 ;  /* 0x00042c877c007388 */ /* 0x000fe20000004800 */
[----:B0-----:R-:W-:-:S02]  /*4a70*/  FMUL.FTZ R16, R118, R83 ;  /* 0x0000005376107220 */ /* 0x001fc40000410000 */
[----:B------:R-:W-:Y:S02]  /*4a80*/  FMUL.FTZ R18, R103, R116 ;  /* 0x0000007467127220 */ /* 0x000fe40000410000 */
[C---:B------:R-:W-:Y:S02]  /*4a90*/  FMUL.FTZ R17, R101.reuse, R16 ;  /* 0x0000001065117220 */ /* 0x040fe40000410000 */
[----:B------:R-:W-:Y:S02]  /*4aa0*/  FFMA.FTZ R120, R112, R113, R18 ;  /* 0x0000007170787223 */ /* 0x000fe40000010012 */
[----:B------:R-:W-:Y:S02]  /*4ab0*/  FFMA.FTZ R17, R114, R123, R17 ;  /* 0x0000007b72117223 */ /* 0x000fe40000010011 */
[----:B------:R-:W-:Y:S02]  /*4ac0*/  FMUL.FTZ R18, R101, R114 ;  /* 0x0000007265127220 */ /* 0x000fe40000410000 */
[----:B------:R-:W-:-:S02]  /*4ad0*/  FADD.FTZ R17, RZ, R17 ;  /* 0x00000011ff117221 */ /* 0x000fc40000010000 */
[----:B------:R-:W-:Y:S02]  /*4ae0*/  FFMA.FTZ R144, R91, R129, R144 ;  /* 0x000000815b907223 */ /* 0x000fe40000010090 */
[----:B------:R-:W-:Y:S01]  /*4af0*/  FADD.FTZ R17, R17, R120 ;  /* 0x0000007811117221 */ /* 0x000fe20000010000 */
[----:B------:R-:W-:Y:S01]  /*4b00*/  LEA R120, R78, -R52, 0x1 ;  /* 0x800000344e787211 */ /* 0x000fe200078e08ff */
[----:B------:R-:W-:Y:S02]  /*4b10*/  FMUL.FTZ R122, R125, R122 ;  /* 0x0000007a7d7a7220 */ /* 0x000fe40000410000 */
[----:B------:R-:W-:Y:S01]  /*4b20*/  FMUL.FTZ R19, R103, R112 ;  /* 0x0000007067137220 */ /* 0x000fe20000410000 */
[----:B------:R-:W-:Y:S01]  /*4b30*/  ISETP.GE.AND P0, PT, R120, 0x1, PT ;  /* 0x000000017800780c */ /* 0x000fe20003f06270 */
[----:B------:R-:W-:Y:S01]  /*4b40*/  FFMA.FTZ R18, R123, R16, -R18 ;  /* 0x000000107b127223 */ /* 0x000fe20000010812 */
[----:B------:R0:W-:Y:S01]  /*4b50*/  STS [R124.X4+0x438], R122 ;  /* 0x0004387a7c007388 */ /* 0x0001e20000004800 */
[----:B------:R-:W-:-:S02]  /*4b60*/  FFMA.FTZ R132, R6, -R85, R132 ;  /* 0x8000005506847223 */ /* 0x000fc40000010084 */
[----:B------:R-:W-:Y:S02]  /*4b70*/  FMUL.FTZ R119, R90, R85 ;  /* 0x000000555a777220 */ /* 0x000fe40000410000 */
[----:B------:R-:W-:Y:S02]  /*4b80*/  FMUL.FTZ R16, R104, R117 ;  /* 0x0000007568107220 */ /* 0x000fe40000410000 */
[----:B------:R-:W-:Y:S02]  /*4b90*/  FMUL.FTZ R138, R133, R138 ;  /* 0x0000008a858a7220 */ /* 0x000fe40000410000 */
[C---:B------:R-:W-:Y:S02]  /*4ba0*/  FMUL.FTZ R91, R125.reuse, R148 ;  /* 0x000000947d5b7220 */ /* 0x040fe40000410000 */
[----:B------:R-:W-:Y:S01]  /*4bb0*/  FMUL.FTZ R126, R125, R126 ;  /* 0x0000007e7d7e7220 */ /* 0x000fe20000410000 */
[----:B------:R-:W-:Y:S01]  /*4bc0*/  STS [R124.X4+0x430], R138 ;  /* 0x0004308a7c007388 */ /* 0x000fe20000004800 */
[----:B------:R-:W-:-:S02]  /*4bd0*/  FFMA.FTZ R133, -R133, R150, -RZ ;  /* 0x0000009685857223 */ /* 0x000fc400000109ff */
[----:B------:R-:W-:Y:S02]  /*4be0*/  FFMA.FTZ R125, -R125, R144, -RZ ;  /* 0x000000907d7d7223 */ /* 0x000fe400000109ff */
[----:B------:R-:W-:Y:S01]  /*4bf0*/  FFMA.FTZ R19, R113, R116, -R19 ;  /* 0x0000007471137223 */ /* 0x000fe20000010813 */
[----:B------:R-:W-:Y:S01]  /*4c00*/  STS [R124.X4+0x434], R133 ;  /* 0x000434857c007388 */ /* 0x000fe20000004800 */
[----:B------:R-:W-:Y:S02]  /*4c10*/  FMUL.FTZ R116, R88, R84 ;  /* 0x0000005458747220 */ /* 0x000fe40000410000 */
[-C--:B------:R-:W-:Y:S01]  /*4c20*/  FFMA.FTZ R121, R132, R119.reuse, -R16 ;  /* 0x0000007784797223 */ /* 0x080fe20000010810 */
[----:B------:R1:W-:Y:S01]  /*4c30*/  STS [R124.X4+0x43c], R125 ;  /* 0x00043c7d7c007388 */ /* 0x0003e20000004800 */
[----:B------:R-:W-:Y:S02]  /*4c40*/  FADD.FTZ R18, RZ, R18 ;  /* 0x00000012ff127221 */ /* 0x000fe40000010000 */
[----:B------:R-:W-:-:S02]  /*4c50*/  FMUL.FTZ R119, R104, R119 ;  /* 0x0000007768777220 */ /* 0x000fc40000410000 */
[-C--:B0-----:R-:W-:Y:S02]  /*4c60*/  FMUL.FTZ R122, R89, R84.reuse ;  /* 0x00000054597a7220 */ /* 0x081fe40000410000 */
[----:B------:R-:W-:Y:S02]  /*4c70*/  FFMA.FTZ R129, R7, -R84, R129 ;  /* 0x8000005407817223 */ /* 0x000fe40000010081 */
[----:B------:R-:W-:Y:S02]  /*4c80*/  FADD.FTZ R18, R18, R19 ;  /* 0x0000001312127221 */ /* 0x000fe40000010000 */
[----:B-1----:R-:W-:Y:S02]  /*4c90*/  FMUL.FTZ R124, R105, R116 ;  /* 0x00000074697c7220 */ /* 0x002fe40000410000 */
[----:B------:R-:W-:Y:S02]  /*4ca0*/  FFMA.FTZ R16, R117, R132, R119 ;  /* 0x0000008475107223 */ /* 0x000fe40000010077 */
[----:B------:R-:W-:-:S02]  /*4cb0*/  FMUL.FTZ R19, R105, R122 ;  /* 0x0000007a69137220 */ /* 0x000fc40000410000 */
[----:B------:R-:W-:Y:S02]  /*4cc0*/  FFMA.FTZ R131, R129, R122, -R124 ;  /* 0x0000007a81837223 */ /* 0x000fe4000001087c */
        /* <DEDUP_REMOVED lines=32> */
.L_x_13329:
[----:B------:R-:W-:Y:S05]  /*4ed0*/  BSYNC B0 ;  /* 0x0000000000007941 */ /* 0x000fea0003800000 */
.L_x_13328:
[----:B------:R-:W-:Y:S01]  /*4ee0*/  IADD3 R17, R52, 0x20, RZ ;  /* 0x0000002034117810 */ /* 0x000fe20007ffe0ff */
[----:B0-----:R-:W-:Y:S01]  /*4ef0*/  FADD.FTZ R119, R124, R131 ;  /* 0x000000837c777221 */ /* 0x001fe20000010000 */
[----:B------:R-:W-:Y:S01]  /*4f00*/  IADD3 R19, R52, 0x40, RZ ;  /* 0x0000004034137810 */ /* 0x000fe20007ffe0ff */
[----:B------:R-:W-:Y:S01]  /*4f10*/  BSSY B0, `(.L_x_13330) ;  /* 0x0000015000007945 */ /* 0x000fe20003800000 */
        /* <DEDUP_REMOVED lines=10> */
[C---:B------:R-:W-:Y:S01]  /*4fc0*/  ISETP.GE.AND P1, PT, R120.reuse, 0x61, PT ;  /* 0x000000617800780c */ /* 0x040fe20003f26270 */
        /* <DEDUP_REMOVED lines=9> */
.L_x_13331:
[----:B0-----:R-:W-:Y:S05]  /*5060*/  BSYNC B0 ;  /* 0x0000000000007941 */ /* 0x001fea0003800000 */
.L_x_13330:
        /* <DEDUP_REMOVED lines=8> */
.L_x_13333:
[----:B------:R-:W-:Y:S05]  /*50f0*/  BSYNC B0 ;  /* 0x0000000000007941 */ /* 0x000fea0003800000 */
.L_x_13332:
        /* <DEDUP_REMOVED lines=8> */
.L_x_13335:
[----:B------:R-:W-:Y:S05]  /*5180*/  BSYNC B0 ;  /* 0x0000000000007941 */ /* 0x000fea0003800000 */
.L_x_13334:
        /* <DEDUP_REMOVED lines=8> */
.L_x_13337:
[----:B------:R-:W-:Y:S05]  /*5210*/  BSYNC B0 ;  /* 0x0000000000007941 */ /* 0x000fea0003800000 */
.L_x_13336:
        /* <DEDUP_REMOVED lines=8> */
.L_x_13339:
[----:B------:R-:W-:Y:S05]  /*52a0*/  BSYNC B0 ;  /* 0x0000000000007941 */ /* 0x000fea0003800000 */
.L_x_13338:
        /* <DEDUP_REMOVED lines=8> */
.L_x_13341:
[----:B------:R-:W-:Y:S05]  /*5330*/  BSYNC B0 ;  /* 0x0000000000007941 */ /* 0x000fea0003800000 */
.L_x_13340:
[----:B------:R-:W1:Y:S01]  /*5340*/  LDS R127, [R127.X4+0x7a0] ;  /* 0x0007a0007f7f7984 */ /* 0x000e620000004800 */
[----:B------:R-:W-:Y:S01]  /*5350*/  BSSY B0, `(.L_x_13342) ;  /* 0x0000004000007945 */ /* 0x000fe20003800000 */
[----:B------:R-:W-:Y:S05]  /*5360*/  @!P5 BRA `(.L_x_13343) ;  /* 0x000000200000d947 */ /* 0x000fea0003800000 */
[----:B------:R-:W-:-:S05]  /*5370*/  IADD3 R17, R121, R17, RZ ;  /* 0x0000001179117210 */ /* 0x000fca0007ffe0ff */
[----:B-1----:R1:W-:Y:S02]  /*5380*/  RED.E.ADD.F32.FTZ.RN.STRONG.GPU [R16.64], R127 ;  /* 0x0000007f1000798e */ /* 0x0023e4000c10e786 */
.L_x_13343:
[----:B------:R-:W-:Y:S05]  /*5390*/  BSYNC B0 ;  /* 0x0000000000007941 */ /* 0x000fea0003800000 */
.L_x_13342:
        /* <DEDUP_REMOVED lines=44> */
[C---:B------:R-:W-:Y:S02]  /*5660*/  FMUL.FTZ R108, R45.reuse, R88 ;  /* 0x000000582d6c7220 */ /* 0x040fe40000410000 */
        /* <DEDUP_REMOVED lines=8> */
[----:B------:R-:W-:Y:S01]  /*56f0*/  FMUL.FTZ R91, R45, R107 ;  /* 0x0000006b2d5b7220 */ /* 0x000fe20000410000 */
[----:B------:R-:W-:Y:S01]  /*5700*/  ISETP.GT.AND P0, PT, R63, 0xf, PT ;  /* 0x0000000f3f00780c */ /* 0x000fe20003f04270 */
[C---:B------:R-:W-:Y:S01]  /*5710*/  FFMA.FTZ R119, R44.reuse, R90, -R119 ;  /* 0x0000005a2c777223 */ /* 0x040fe20000010877 */
[----:B------:R-:W3:Y:S01]  /*5720*/  SHFL.DOWN PT, R121, R16, 0x10, 0x1f ;  /* 0x0a001f0010797f89 */ /* 0x000ee200000e0000 */
[----:B------:R-:W-:-:S02]  /*5730*/  FFMA.FTZ R108, R44, R111, -R91 ;  /* 0x0000006f2c6c7223 */ /* 0x000fc4000001085b */
[----:B------:R-:W-:Y:S02]  /*5740*/  FMUL.FTZ R91, R45, R90 ;  /* 0x0000005a2d5b7220 */ /* 0x000fe40000410000 */
[----:B------:R-:W-:Y:S02]  /*5750*/  FMUL.FTZ R108, R103, R108 ;  /* 0x0000006c676c7220 */ /* 0x000fe40000410000 */
[C---:B------:R-:W-:Y:S02]  /*5760*/  FMUL.FTZ R103, R45.reuse, R89 ;  /* 0x000000592d677220 */ /* 0x040fe40000410000 */
        /* <DEDUP_REMOVED lines=11> */
[----:B0-----:R-:W-:Y:S02]  /*5820*/  @!P0 FADD.FTZ R17, R17, R120 ;  /* 0x0000007811118221 */ /* 0x001fe40000010000 */
[----:B-1----:R-:W-:Y:S02]  /*5830*/  @!P0 FADD.FTZ R18, R18, R125 ;  /* 0x0000007d12128221 */ /* 0x002fe40000010000 */
        /* <DEDUP_REMOVED lines=27> */
.L_x_13345:
[----:B0-----:R-:W-:Y:S05]  /*59f0*/  BSYNC B0 ;  /* 0x0000000000007941 */ /* 0x001fea0003800000 */
.L_x_13344:
[----:B------:R-:W-:Y:S02]  /*5a00*/  IADD3 R99, R99, 0x1, RZ ;  /* 0x0000000163637810 */ /* 0x000fe40007ffe0ff */
[----:B------:R-:W-:-:S02]  /*5a10*/  IADD3 R98, P1, R98, 0x1, RZ ;  /* 0x0000000162627810 */ /* 0x000fc40007f3e0ff */
[----:B------:R-:W-:Y:S02]  /*5a20*/  ISETP.GE.AND P0, PT, R99, c[0x0][0x16c], PT ;  /* 0x00005b0063007a0c */ /* 0x000fe40003f06270 */
[----:B------:R-:W-:-:S11]  /*5a30*/  IADD3.X R97, RZ, R97, RZ, P1, !PT ;  /* 0x00000061ff617210 */ /* 0x000fd60000ffe4ff */
[----:B------:R-:W-:Y:S01]  /*5a40*/  @P0 CALL.REL.NOINC `(.L_x_13315) ;  /* 0x0000001000000944 */ /* 0x000fe20003c00000 */
[----:B------:R-:W-:Y:S05]  /*5a50*/  BRA `(.L_x_13346) ;  /* 0xffffccf000007947 */ /* 0x000fea000383ffff */
.L_x_13315:
[----:B------:R-:W-:Y:S01]  /*5a60*/  BAR.SYNC.DEFER_BLOCKING 0x0 ;  /* 0x0000000000007b1d */ /* 0x000fe20000010000 */
[-C--:B------:R-:W-:Y:S02]  /*5a70*/  ISETP.GE.AND P3, PT, R65, R78.reuse, PT ;  /* 0x0000004e4100720c */ /* 0x080fe40003f66270 */
        /* <DEDUP_REMOVED lines=15> */
[----:B------:R-:W3:Y:S04]  /*5b70*/  @!P2 LDG.E R32, [R16.64+0x80] ;  /* 0x000080061020a981 */ /* 0x000ee8000c1e1900 */
[----:B------:R-:W4:Y:S04]  /*5b80*/  @!P1 LDG.E R30, [R18.64+0x100] ;  /* 0x00010006121e9981 */ /* 0x000f28000c1e1900 */
[----:B------:R-:W5:Y:S01]  /*5b90*/  @!P0 LDG.E R34, [R22.64+0x180] ;  /* 0x0001800616228981 */ /* 0x000f62000c1e1900 */
[----:B------:R-:W-:Y:S01]  /*5ba0*/  ISETP.NE.AND P6, PT, R52, RZ, PT ;  /* 0x000000ff3400720c */ /* 0x000fe20003fc5270 */
[----:B------:R-:W-:Y:S01]  /*5bb0*/  IMAD R33, R47, c[0x0][0x2e0], RZ ;  /* 0x0000b8002f217a24 */ /* 0x000fe200078e02ff */
[----:B------:R-:W-:Y:S01]  /*5bc0*/  IADD3 R35, P4, R80, c[0x0][0x330], RZ ;  /* 0x0000cc0050237a10 */ /* 0x000fe20007f9e0ff */
[----:B------:R-:W-:Y:S02]  /*5bd0*/  BSSY B0, `(.L_x_13347) ;  /* 0x0000046000007945 */ /* 0x000fe40003800000 */
        /* <DEDUP_REMOVED lines=49> */
[C---:B------:R-:W-:Y:S02]  /*5ef0*/  LEA R8, P4, R22.reuse, R35, 0x2 ;  /* 0x0000002316087211 */ /* 0x040fe400078810ff */
        /* <DEDUP_REMOVED lines=19> */
.L_x_13348:
[----:B-12---:R-:W-:Y:S05]  /*6030*/  BSYNC B0 ;  /* 0x0000000000007941 */ /* 0x006fea0003800000 */
.L_x_13347:
        /* <DEDUP_REMOVED lines=37> */
.L_x_13350:
[----:B------:R-:W-:Y:S05]  /*6290*/  BSYNC B0 ;  /* 0x0000000000007941 */ /* 0x000fea0003800000 */
.L_x_13349:
[----:B------:R-:W-:Y:S01]  /*62a0*/  MOV R5, R13 ;  /* 0x0000000d00057202 */ /* 0x000fe20000000f00 */
[----:B------:R-:W-:Y:S01]  /*62b0*/  IMAD R7, R47, c[0x0][0x300], RZ ;  /* 0x0000c0002f077a24 */ /* 0x000fe200078e02ff */
[----:B------:R-:W-:Y:S02]  /*62c0*/  IADD3 R80, P1, R80, -0x180, RZ ;  /* 0xfffffe8050507810 */ /* 0x000fe40007f3e0ff */
[-C--:B------:R-:W-:Y:S01]  /*62d0*/  ISETP.GE.AND P0, PT, R67, R10.reuse, PT ;  /* 0x0000000a4300720c */ /* 0x080fe20003f06270 */
[----:B------:R-:W-:Y:S01]  /*62e0*/  IMAD.WIDE.U32 R4, R0, c[0x0][0x300], R4 ;  /* 0x0000c00000047a25 */ /* 0x000fe200078e0004 */
        /* <DEDUP_REMOVED lines=25> */
.L_x_13301:
        /* <DEDUP_REMOVED lines=13> */
[----:B-1----:R-:W1:Y:S02]  /*6550*/  SHFL.DOWN P1, R4, R3, 0x4, 0x1f ;  /* 0x08801f0003047f89 */ /* 0x002e640000020000 */
        /* <DEDUP_REMOVED lines=10> */
.L_x_13353:
[----:B-1----:R-:W-:Y:S05]  /*6600*/  BSYNC B0 ;  /* 0x0000000000007941 */ /* 0x002fea0003800000 */
.L_x_13352:
        /* <DEDUP_REMOVED lines=10> */
[----:B-1----:R-:W1:Y:S02]  /*66b0*/  SHFL.DOWN P0, R4, R3, 0x4, 0x1f ;  /* 0x08801f0003047f89 */ /* 0x002e640000000000 */
        /* <DEDUP_REMOVED lines=12> */
.L_x_13355:
[----:B------:R-:W2:Y:S02]  /*6780*/  S2R R15, SR_TID.X ;  /* 0x00000000000f7919 */ /* 0x000ea40000002100 */
.L_x_13356:
[----:B-1----:R-:W-:Y:S05]  /*6790*/  BSYNC B0 ;  /* 0x0000000000007941 */ /* 0x002fea0003800000 */
.L_x_13354:
[----:B--2---:R-:W-:-:S13]  /*67a0*/  ISETP.GE.AND P0, PT, R15, c[0x0][0x16c], PT ;  /* 0x00005b000f007a0c */ /* 0x004fda0003f06270 */
[----:B------:R-:W-:Y:S05]  /*67b0*/  @P0 EXIT ;  /* 0x000000000000094d */ /* 0x000fea0003800000 */
[C---:B------:R-:W-:Y:S02]  /*67c0*/  IMAD R3, R47.reuse, c[0x0][0x2a8], RZ ;  /* 0x0000aa002f037a24 */ /* 0x040fe400078e02ff */
[----:B------:R-:W-:Y:S02]  /*67d0*/  IMAD R47, R47, c[0x0][0x288], RZ ;  /* 0x0000a2002f2f7a24 */ /* 0x000fe400078e02ff */
[----:B------:R-:W-:-:S04]  /*67e0*/  IMAD.WIDE.U32 R6, R0, c[0x0][0x2a8], RZ ;  /* 0x0000aa0000067a25 */ /* 0x000fc800078e00ff */
[C---:B------:R-:W-:Y:S02]  /*67f0*/  IMAD R3, R0.reuse, c[0x0][0x2ac], R3 ;  /* 0x0000ab0000037a24 */ /* 0x040fe400078e0203 */
[C---:B------:R-:W-:Y:S02]  /*6800*/  IMAD R21, R0.reuse, c[0x0][0x28c], R47 ;  /* 0x0000a30000157a24 */ /* 0x040fe400078e022f */
[----:B0-----:R-:W-:Y:S01]  /*6810*/  IMAD.WIDE.U32 R8, R0, c[0x0][0x288], RZ ;  /* 0x0000a20000087a25 */ /* 0x001fe200078e00ff */
[----:B------:R-:W-:-:S04]  /*6820*/  IADD3 R23, R7, R3, RZ ;  /* 0x0000000307177210 */ /* 0x000fc80007ffe0ff */
[----:B------:R-:W-:Y:S02]  /*6830*/  IADD3 R21, R9, R21, RZ ;  /* 0x0000001509157210 */ /* 0x000fe40007ffe0ff */
.L_x_13357:
        /* <DEDUP_REMOVED lines=28> */
.L_x_13358:
        /* <DEDUP_REMOVED lines=16> */
.L_x_14762:


//--------------------- .text._Z25selective_scan_bwd_kernelI32Selective_Scan_bwd_kernel_traitsILi32ELi4ELb0ELb1ELb0ELb0ELb0EfN3c107complexIfEEEEv12SSMParamsBwd --------------------------
	.section	.text._Z25selective_scan_bwd_kernelI32Selective_Scan_bwd_kernel_traitsILi32ELi4ELb0ELb1ELb0ELb0ELb0EfN3c107complexIfEEEEv12SSMParamsBwd,"ax",@progbits
	.sectioninfo	@"SHI_REGISTERS=157"
	.align	128
        .global         _Z25selective_scan_bwd_kernelI32Selective_Scan_bwd_kernel_traitsILi32ELi4ELb0ELb1ELb0ELb0ELb0EfN3c107complexIfEEEEv12SSMParamsBwd
        .type           _Z25selective_scan_bwd_kernelI32Selective_Scan_bwd_kernel_traitsILi32ELi4ELb0ELb1ELb0ELb0ELb0EfN3c107complexIfEEEEv12SSMParamsBwd,@function
        .size           _Z25selective_scan_bwd_kernelI32Selective_Scan_bwd_kernel_traitsILi32ELi4ELb0ELb1ELb0ELb0ELb0EfN3c107complexIfEEEEv12SSMParamsBwd,(.L_x_14763 - _Z25selective_scan_bwd_kernelI32Selective_Scan_bwd_kernel_traitsILi32ELi4ELb0ELb1ELb0ELb0ELb0EfN3c107complexIfEEEEv12SSMParamsBwd)
        .other          _Z25selective_scan_bwd_kernelI32Selective_Scan_bwd_kernel_traitsILi32ELi4ELb0ELb1ELb0ELb0ELb0EfN3c107complexIfEEEEv12SSMParamsBwd,@"STO_CUDA_ENTRY STV_DEFAULT"
_Z25selective_scan_bwd_kernelI32Selective_Scan_bwd_kernel_traitsILi32ELi4ELb0ELb1ELb0ELb0ELb0EfN3c107complexIfEEEEv12SSMParamsBwd:
.text._Z25selective_scan_bwd_kernelI32Selective_Scan_bwd_kernel_traitsILi32ELi4ELb0ELb1ELb0ELb0ELb0EfN3c107complexIfEEEEv12SSMParamsBwd:
[----:B------:R-:W-:Y:S02]  /*0000*/  MOV R1, c[0x0][0x28] ;  /* 0x00000a0000017a02 */ /* 0x000fe40000000f00 */
[----:B------:R-:W-:Y:S01]  /*0010*/  IABS R11, c[0x0][0x178] ;  /* 0x00005e00000b7a13 */ /* 0x000fe20000000000 */
[----:B------:R-:W0:Y:S01]  /*0020*/  S2R R97, SR_CTAID.Y ;  /* 0x0000000000617919 */ /* 0x000e220000002600 */
[----:B------:R-:W-:Y:S01]  /*0030*/  ISETP.NE.U32.AND P0, PT, RZ, c[0x0][0x238], PT ;  /* 0x00008e00ff007a0c */ /* 0x000fe20003f05070 */
[----:B------:R-:W-:Y:S01]  /*0040*/  CS2R R92, SRZ ;  /* 0x00000000005c7805 */ /* 0x000fe2000001ff00 */
[----:B------:R-:W1:Y:S01]  /*0050*/  I2F.RP R0, R11 ;  /* 0x0000000b00007306 */ /* 0x000e620000209400 */
[----:B------:R-:W-:Y:S01]  /*0060*/  ULDC.64 UR4, c[0x0][0x118] ;  /* 0x0000460000047ab9 */ /* 0x000fe20000000a00 */
[----:B------:R-:W-:Y:S01]  /*0070*/  ISETP.NE.AND.EX P0, PT, RZ, c[0x0][0x23c], PT, P0 ;  /* 0x00008f00ff007a0c */ /* 0x000fe20003f05300 */
[----:B------:R-:W-:Y:S01]  /*0080*/  CS2R R90, SRZ ;  /* 0x00000000005a7805 */ /* 0x000fe2000001ff00 */
[----:B------:R-:W-:Y:S01]  /*0090*/  ISETP.NE.U32.AND P1, PT, RZ, c[0x0][0x250], PT ;  /* 0x00009400ff007a0c */ /* 0x000fe20003f25070 */
[----:B------:R-:W2:Y:S03]  /*00a0*/  S2R R88, SR_CTAID.X ;  /* 0x0000000000587919 */ /* 0x000ea60000002500 */
[----:B------:R-:W-:Y:S01]  /*00b0*/  ISETP.NE.AND.EX P1, PT, RZ, c[0x0][0x254], PT, P1 ;  /* 0x00009500ff007a0c */ /* 0x000fe20003f25310 */
[----:B-1----:R-:W1:Y:S01]  /*00c0*/  MUFU.RCP R0, R0 ;  /* 0x0000000000007308 */ /* 0x002e620000001000 */
[----:B0-----:R-:W-:-:S05]  /*00d0*/  SHF.R.S32.HI R94, RZ, 0x1f, R97 ;  /* 0x0000001fff5e7819 */ /* 0x001fca0000011461 */
[----:B------:R-:W-:-:S06]  /*00e0*/  @P0 LEA R2, P2, R97, c[0x0][0x238], 0x2 ;  /* 0x00008e0061020a11 */ /* 0x000fcc00078410ff */
[C---:B------:R-:W-:Y:S02]  /*00f0*/  @P1 LEA R4, P3, R97.reuse, c[0x0][0x250], 0x2 ;  /* 0x0000940061041a11 */ /* 0x040fe400078610ff */
[C---:B------:R-:W-:Y:S02]  /*0100*/  @P0 LEA.HI.X R3, R97.reuse, c[0x0][0x23c], R94, 0x2, P2 ;  /* 0x00008f0061030a11 */ /* 0x040fe400010f145e */
[----:B--2---:R-:W-:Y:S02]  /*0110*/  SHF.R.S32.HI R86, RZ, 0x1f, R88 ;  /* 0x0000001fff567819 */ /* 0x004fe40000011458 */
[----:B------:R-:W-:Y:S01]  /*0120*/  @P1 LEA.HI.X R5, R97, c[0x0][0x254], R94, 0x2, P3 ;  /* 0x0000950061051a11 */ /* 0x000fe200018f145e */
[----:B------:R0:W5:Y:S01]  /*0130*/  @P0 LDG.E R92, [R2.64] ;  /* 0x00000004025c0981 */ /* 0x000162000c1e1900 */
[----:B-1----:R-:W-:-:S03]  /*0140*/  IADD3 R6, R0, 0xffffffe, RZ ;  /* 0x0ffffffe00067810 */ /* 0x002fc60007ffe0ff */
[----:B------:R1:W5:Y:S01]  /*0150*/  @P1 LDG.E R90, [R4.64] ;  /* 0x00000004045a1981 */ /* 0x000362000c1e1900 */
[----:B------:R2:W3:Y:S01]  /*0160*/  F2I.FTZ.U32.TRUNC.NTZ R7, R6 ;  /* 0x0000000600077305 */ /* 0x0004e2000021f000 */
[----:B------:R-:W-:Y:S01]  /*0170*/  ISETP.NE.AND P1, PT, RZ, c[0x0][0x178], PT ;  /* 0x00005e00ff007a0c */ /* 0x000fe20003f25270 */
[C---:B------:R-:W-:Y:S01]  /*0180*/  IMAD R13, R86.reuse, c[0x0][0x278], RZ ;  /* 0x00009e00560d7a24 */ /* 0x040fe200078e02ff */
[----:B------:R-:W-:Y:S01]  /*0190*/  MOV R12, c[0x0][0x174] ;  /* 0x00005d00000c7a02 */ /* 0x000fe20000000f00 */
[----:B------:R-:W-:Y:S01]  /*01a0*/  IMAD R15, R86, c[0x0][0x190], RZ ;  /* 0x00006400560f7a24 */ /* 0x000fe200078e02ff */
[----:B0-----:R-:W-:Y:S01]  /*01b0*/  IABS R2, R97 ;  /* 0x0000006100027213 */ /* 0x001fe20000000000 */
[C---:B------:R-:W-:Y:S01]  /*01c0*/  IMAD R13, R88.reuse, c[0x0][0x27c], R13 ;  /* 0x00009f00580d7a24 */ /* 0x040fe200078e020d */
[----:B------:R-:W-:Y:S01]  /*01d0*/  MOV R29, c[0x0][0x298] ;  /* 0x0000a600001d7a02 */ /* 0x000fe20000000f00 */
[C---:B------:R-:W-:Y:S01]  /*01e0*/  IMAD R17, R88.reuse, c[0x0][0x194], R15 ;  /* 0x0000650058117a24 */ /* 0x040fe200078e020f */
[----:B--2---:R-:W-:Y:S01]  /*01f0*/  HFMA2.MMA R6, -RZ, RZ, 0, 0 ;  /* 0x00000000ff067435 */ /* 0x004fe200000001ff */
[----:B-1----:R-:W-:Y:S01]  /*0200*/  IMAD.WIDE.U32 R4, R88, c[0x0][0x1e0], RZ ;  /* 0x0000780058047a25 */ /* 0x002fe200078e00ff */
[----:B------:R-:W-:Y:S01]  /*0210*/  CS2R R24, SRZ ;  /* 0x0000000000187805 */ /* 0x000fe2000001ff00 */
[----:B------:R-:W-:Y:S01]  /*0220*/  CS2R R26, SRZ ;  /* 0x00000000001a7805 */ /* 0x000fe2000001ff00 */
[----:B---3--:R-:W-:-:S05]  /*0230*/  IADD3 R8, RZ, -R7, RZ ;  /* 0x80000007ff087210 */ /* 0x008fca0007ffe0ff */
[----:B------:R-:W-:-:S04]  /*0240*/  IMAD R9, R8, R11, RZ ;  /* 0x0000000b08097224 */ /* 0x000fc800078e02ff */
[----:B------:R-:W-:Y:S01]  /*0250*/  IMAD.HI.U32 R7, R7, R9, R6 ;  /* 0x0000000907077227 */ /* 0x000fe200078e0006 */
[----:B------:R-:W-:-:S03]  /*0260*/  LOP3.LUT R6, R97, c[0x0][0x178], RZ, 0x3c, !PT ;  /* 0x00005e0061067a12 */ /* 0x000fc600078e3cff */
[----:B------:R-:W-:Y:S01]  /*0270*/  IMAD R9, R86, c[0x0][0x1e0], RZ ;  /* 0x0000780056097a24 */ /* 0x000fe200078e02ff */
[----:B------:R-:W-:Y:S01]  /*0280*/  ISETP.GE.AND P3, PT, R6, RZ, PT ;  /* 0x000000ff0600720c */ /* 0x000fe20003f66270 */
[----:B------:R-:W-:-:S04]  /*0290*/  IMAD.HI.U32 R95, R7, R2, RZ ;  /* 0x00000002075f7227 */ /* 0x000fc800078e00ff */
[----:B------:R-:W-:Y:S01]  /*02a0*/  IMAD R7, R86, c[0x0][0x1d0], RZ ;  /* 0x0000740056077a24 */ /* 0x000fe200078e02ff */
[----:B------:R-:W-:Y:S01]  /*02b0*/  IADD3 R0, -R95, RZ, RZ ;  /* 0x000000ff5f007210 */ /* 0x000fe20007ffe1ff */
[C---:B------:R-:W-:Y:S02]  /*02c0*/  IMAD R9, R88.reuse, c[0x0][0x1e4], R9 ;  /* 0x0000790058097a24 */ /* 0x040fe400078e0209 */
[C---:B------:R-:W-:Y:S02]  /*02d0*/  IMAD R7, R88.reuse, c[0x0][0x1d4], R7 ;  /* 0x0000750058077a24 */ /* 0x040fe400078e0207 */
        /* <DEDUP_REMOVED lines=8> */
[----:B------:R-:W-:Y:S01]  /*0360*/  IMAD.WIDE.U32 R2, R97, c[0x0][0x1d8], R2 ;  /* 0x0000760061027a25 */ /* 0x000fe200078e0002 */
[----:B------:R-:W-:Y:S02]  /*0370*/  IADD3 R7, R7, R13, RZ ;  /* 0x0000000d07077210 */ /* 0x000fe40007ffe0ff */
[----:B------:R-:W-:Y:S02]  /*0380*/  LEA R13, R12, 0xffffff00, 0x8 ;  /* 0xffffff000c0d7811 */ /* 0x000fe400078e40ff */
[-C--:B------:R-:W-:Y:S02]  /*0390*/  @!P2 IADD3 R0, R0, -R11.reuse, RZ ;  /* 0x8000000b0000a210 */ /* 0x080fe40007ffe0ff */
[----:B------:R-:W-:Y:S02]  /*03a0*/  @!P2 IADD3 R95, R95, 0x1, RZ ;  /* 0x000000015f5fa810 */ /* 0x000fe40007ffe0ff */
[----:B------:R-:W-:Y:S01]  /*03b0*/  ISETP.GE.U32.AND P0, PT, R0, R11, PT ;  /* 0x0000000b0000720c */ /* 0x000fe20003f06070 */
[----:B------:R-:W-:Y:S01]  /*03c0*/  IMAD R0, R94, c[0x0][0x1d8], RZ ;  /* 0x000076005e007a24 */ /* 0x000fe200078e02ff */
[----:B------:R-:W-:-:S03]  /*03d0*/  LEA R11, R12, 0xffffff80, 0x7 ;  /* 0xffffff800c0b7811 */ /* 0x000fc600078e38ff */
[----:B------:R-:W-:Y:S01]  /*03e0*/  IMAD R0, R97, c[0x0][0x1dc], R0 ;  /* 0x0000770061007a24 */ /* 0x000fe200078e0200 */
[----:B------:R-:W-:-:S07]  /*03f0*/  SHF.R.S32.HI R15, RZ, 0x1f, R11 ;  /* 0x0000001fff0f7819 */ /* 0x000fce000001140b */
[----:B------:R-:W-:Y:S02]  /*0400*/  @P0 IADD3 R95, R95, 0x1, RZ ;  /* 0x000000015f5f0810 */ /* 0x000fe40007ffe0ff */
[----:B------:R-:W-:Y:S02]  /*0410*/  IADD3 R83, P0, R11, R2, RZ ;  /* 0x000000020b537210 */ /* 0x000fe40007f1e0ff */
[----:B------:R-:W-:Y:S02]  /*0420*/  @!P3 IADD3 R95, -R95, RZ, RZ ;  /* 0x000000ff5f5fb210 */ /* 0x000fe40007ffe1ff */
[----:B------:R-:W-:Y:S02]  /*0430*/  @!P1 LOP3.LUT R95, RZ, c[0x0][0x178], RZ, 0x33, !PT ;  /* 0x00005e00ff5f9a12 */ /* 0x000fe400078e33ff */
[----:B------:R-:W-:Y:S01]  /*0440*/  IADD3.X R10, R15, R3, R0, P0, !PT ;  /* 0x000000030f0a7210 */ /* 0x000fe200007fe400 */
[----:B------:R-:W-:Y:S01]  /*0450*/  IMAD.WIDE.U32 R2, R97, c[0x0][0x1e8], R4 ;  /* 0x00007a0061027a25 */ /* 0x000fe200078e0004 */
[----:B------:R-:W-:-:S02]  /*0460*/  ISETP.GE.AND P3, PT, R12, 0x1, PT ;  /* 0x000000010c00780c */ /* 0x000fc40003f66270 */
[----:B------:R-:W-:Y:S01]  /*0470*/  SHF.R.S32.HI R115, RZ, 0x1f, R95 ;  /* 0x0000001fff737819 */ /* 0x000fe2000001145f */
[C---:B------:R-:W-:Y:S01]  /*0480*/  IMAD R0, R94.reuse, c[0x0][0x1e8], RZ ;  /* 0x00007a005e007a24 */ /* 0x040fe200078e02ff */
[----:B------:R-:W-:Y:S01]  /*0490*/  IADD3 R81, P1, R11, R2, RZ ;  /* 0x000000020b517210 */ /* 0x000fe20007f3e0ff */
[----:B------:R-:W-:Y:S01]  /*04a0*/  IMAD R12, R94, c[0x0][0x280], RZ ;  /* 0x0000a0005e0c7a24 */ /* 0x000fe200078e02ff */
[----:B------:R-:W-:Y:S01]  /*04b0*/  ISETP.NE.U32.AND P0, PT, RZ, c[0x0][0x260], PT ;  /* 0x00009800ff007a0c */ /* 0x000fe20003f05070 */
[----:B------:R-:W-:-:S03]  /*04c0*/  IMAD.WIDE.U32 R4, R97, c[0x0][0x280], R6 ;  /* 0x0000a00061047a25 */ /* 0x000fc600078e0006 */
[----:B------:R-:W-:Y:S01]  /*04d0*/  ISETP.NE.AND.EX P0, PT, RZ, c[0x0][0x264], PT, P0 ;  /* 0x00009900ff007a0c */ /* 0x000fe20003f05300 */
[----:B------:R-:W-:Y:S01]  /*04e0*/  IMAD R0, R97, c[0x0][0x1ec], R0 ;  /* 0x00007b0061007a24 */ /* 0x000fe200078e0200 */
[----:B------:R-:W-:Y:S01]  /*04f0*/  IADD3 R11, P2, R11, R4, RZ ;  /* 0x000000040b0b7210 */ /* 0x000fe20007f5e0ff */
[----:B------:R-:W-:Y:S02]  /*0500*/  IMAD R12, R97, c[0x0][0x284], R12 ;  /* 0x0000a100610c7a24 */ /* 0x000fe400078e020c */
[----:B------:R-:W-:Y:S01]  /*0510*/  IMAD R14, R115, c[0x0][0x1a8], RZ ;  /* 0x00006a00730e7a24 */ /* 0x000fe200078e02ff */
[----:B------:R-:W-:Y:S01]  /*0520*/  IADD3.X R2, R15, R3, R0, P1, !PT ;  /* 0x000000030f027210 */ /* 0x000fe20000ffe400 */
[----:B------:R-:W-:Y:S01]  /*0530*/  IMAD.WIDE.U32 R8, R95, c[0x0][0x1a8], R8 ;  /* 0x00006a005f087a25 */ /* 0x000fe200078e0008 */
[----:B------:R-:W-:Y:S02]  /*0540*/  IADD3.X R4, R15, R5, R12, P2, !PT ;  /* 0x000000050f047210 */ /* 0x000fe400017fe40c */
[----:B------:R-:W-:Y:S01]  /*0550*/  LEA R84, P1, R83, c[0x0][0x240], 0x2 ;  /* 0x0000900053547a11 */ /* 0x000fe200078210ff */
[----:B------:R-:W-:Y:S01]  /*0560*/  IMAD R7, R95, c[0x0][0x1ac], R14 ;  /* 0x00006b005f077a24 */ /* 0x000fe200078e020e */
[----:B------:R-:W-:-:S02]  /*0570*/  LEA R82, P2, R81, c[0x0][0x248], 0x2 ;  /* 0x0000920051527a11 */ /* 0x000fc400078410ff */
[----:B------:R-:W-:Y:S02]  /*0580*/  IADD3 R77, P4, R13, R8, RZ ;  /* 0x000000080d4d7210 */ /* 0x000fe40007f9e0ff */
[----:B------:R-:W-:Y:S02]  /*0590*/  IADD3 R8, R9, R7, RZ ;  /* 0x0000000709087210 */ /* 0x000fe40007ffe0ff */
[----:B------:R-:W-:Y:S02]  /*05a0*/  LEA.HI.X R83, R83, c[0x0][0x244], R10, 0x2, P1 ;  /* 0x0000910053537a11 */ /* 0x000fe400008f140a */
[----:B------:R-:W-:Y:S02]  /*05b0*/  LEA.HI.X R81, R81, c[0x0][0x24c], R2, 0x2, P2 ;  /* 0x0000930051517a11 */ /* 0x000fe400010f1402 */
[----:B------:R-:W-:Y:S02]  /*05c0*/  ISETP.NE.U32.AND P1, PT, RZ, c[0x0][0x328], PT ;  /* 0x0000ca00ff007a0c */ /* 0x000fe40003f25070 */
[----:B------:R-:W-:-:S02]  /*05d0*/  ISETP.NE.U32.AND P2, PT, RZ, c[0x0][0x348], PT ;  /* 0x0000d200ff007a0c */ /* 0x000fc40003f45070 */
[----:B------:R-:W-:Y:S02]  /*05e0*/  LEA.HI.X.SX32 R0, R13, R8, 0x1, P4 ;  /* 0x000000080d007211 */ /* 0x000fe400020f0eff */
[C---:B------:R-:W-:Y:S02]  /*05f0*/  LEA R78, P5, R77.reuse, c[0x0][0x228], 0x2 ;  /* 0x00008a004d4e7a11 */ /* 0x040fe400078a10ff */
[----:B------:R-:W-:Y:S02]  /*0600*/  ISETP.NE.AND.EX P1, PT, RZ, c[0x0][0x32c], PT, P1 ;  /* 0x0000cb00ff007a0c */ /* 0x000fe40003f25310 */
[----:B------:R-:W-:Y:S02]  /*0610*/  ISETP.NE.AND.EX P2, PT, RZ, c[0x0][0x34c], PT, P2 ;  /* 0x0000d300ff007a0c */ /* 0x000fe40003f45320 */
[----:B------:R-:W-:Y:S01]  /*0620*/  LEA.HI.X R77, R77, c[0x0][0x22c], R0, 0x2, P5 ;  /* 0x00008b004d4d7a11 */ /* 0x000fe200028f1400 */
[----:B------:R-:W-:Y:S01]  /*0630*/  @P0 IMAD R0, R88, c[0x0][0x164], R97 ;  /* 0x0000590058000a24 */ /* 0x000fe200078e0261 */
[----:B------:R-:W-:-:S02]  /*0640*/  MOV R2, c[0x0][0x29c] ;  /* 0x0000a70000027a02 */ /* 0x000fc40000000f00 */
[C---:B------:R-:W-:Y:S01]  /*0650*/  LEA R80, P4, R11.reuse, c[0x0][0x308], 0x2 ;  /* 0x0000c2000b507a11 */ /* 0x040fe200078810ff */
[----:B------:R-:W-:Y:S01]  /*0660*/  @P0 IMAD R0, R0, c[0x0][0x174], RZ ;  /* 0x00005d0000000a24 */ /* 0x000fe200078e02ff */
[----:B------:R-:W-:Y:S02]  /*0670*/  SHF.R.U32.HI R3, RZ, 0x1, R2 ;  /* 0x00000001ff037819 */ /* 0x000fe40000011602 */
[----:B------:R-:W-:Y:S01]  /*0680*/  @P0 MOV R5, 0x10 ;  /* 0x0000001000050802 */ /* 0x000fe20000000f00 */
[----:B------:R-:W-:Y:S01]  /*0690*/  @P0 IMAD R0, R0, c[0x0][0x16c], RZ ;  /* 0x00005b0000000a24 */ /* 0x000fe200078e02ff */
[----:B------:R-:W-:Y:S01]  /*06a0*/  LEA.HI.X R79, R11, c[0x0][0x30c], R4, 0x2, P4 ;  /* 0x0000c3000b4f7a11 */ /* 0x000fe200020f1404 */
[----:B------:R-:W-:Y:S01]  /*06b0*/  IMAD R4, R3, R88, RZ ;  /* 0x0000005803047224 */ /* 0x000fe200078e02ff */
[----:B------:R-:W-:Y:S01]  /*06c0*/  SHF.R.U64 R29, R29, 0x1, R2 ;  /* 0x000000011d1d7819 */ /* 0x000fe20000001202 */
[----:B------:R-:W-:Y:S01]  /*06d0*/  @P0 IMAD.WIDE R2, R0, R5, c[0x0][0x260] ;  /* 0x0000980000020625 */ /* 0x000fe200078e0205 */
[C---:B------:R-:W-:Y:S01]  /*06e0*/  @P1 LEA R24, P4, R97.reuse, c[0x0][0x328], 0x2 ;  /* 0x0000ca0061181a11 */ /* 0x040fe200078810ff */
[----:B------:R-:W-:Y:S01]  /*06f0*/  @!P0 CS2R R2, SRZ ;  /* 0x0000000000028805 */ /* 0x000fe2000001ff00 */
[C---:B------:R-:W-:Y:S01]  /*0700*/  @P2 LEA R26, P5, R97.reuse, c[0x0][0x348], 0x2 ;  /* 0x0000d200611a2a11 */ /* 0x040fe200078a10ff */
[----:B------:R-:W-:Y:S01]  /*0710*/  IMAD R31, R86, R29, R4 ;  /* 0x0000001d561f7224 */ /* 0x000fe200078e0204 */
[----:B------:R-:W-:-:S02]  /*0720*/  @P1 LEA.HI.X R25, R97, c[0x0][0x32c], R94, 0x2, P4 ;  /* 0x0000cb0061191a11 */ /* 0x000fc400020f145e */
[----:B------:R-:W-:Y:S01]  /*0730*/  @P2 LEA.HI.X R27, R97, c[0x0][0x34c], R94, 0x2, P5 ;  /* 0x0000d300611b2a11 */ /* 0x000fe200028f145e */
[----:B------:R-:W-:Y:S05]  /*0740*/  @!P3 BRA `(.L_x_13359) ;  /* 0x000041600000b947 */ /* 0x000fea0003800000 */
[----:B------:R-:W0:Y:S01]  /*0750*/  S2R R89, SR_TID.X ;  /* 0x0000000000597919 */ /* 0x000e220000002100 */
[----:B------:R-:W-:Y:S01]  /*0760*/  IMAD.WIDE.U32 R28, R29, R88, RZ ;  /* 0x000000581d1c7225 */ /* 0x000fe200078e00ff */
[----:B------:R-:W-:Y:S02]  /*0770*/  MOV R91, RZ ;  /* 0x000000ff005b7202 */ /* 0x000fe40000000f00 */
[----:B------:R-:W1:Y:S01]  /*0780*/  S2R R76, SR_LANEID ;  /* 0x00000000004c7919 */ /* 0x000e620000000000 */
[----:B------:R-:W-:Y:S01]  /*0790*/  IMAD R0, R115, c[0x0][0x2a0], RZ ;  /* 0x0000a80073007a24 */ /* 0x000fe200078e02ff */
[----:B------:R-:W-:Y:S02]  /*07a0*/  IADD3 R31, R29, R31, RZ ;  /* 0x0000001f1d1f7210 */ /* 0x000fe40007ffe0ff */
[----:B------:R-:W-:Y:S01]  /*07b0*/  MOV R30, R28 ;  /* 0x0000001c001e7202 */ /* 0x000fe20000000f00 */
[----:B------:R-:W-:Y:S01]  /*07c0*/  IMAD R85, R95, c[0x0][0x2a4], R0 ;  /* 0x0000a9005f557a24 */ /* 0x000fe200078e0200 */
[----:B------:R-:W-:-:S02]  /*07d0*/  MOV R75, RZ ;  /* 0x000000ff004b7202 */ /* 0x000fc40000000f00 */
[----:B------:R-:W-:Y:S01]  /*07e0*/  MOV R93, RZ ;  /* 0x000000ff005d7202 */ /* 0x000fe20000000f00 */
[----:B------:R-:W-:-:S05]  /*07f0*/  IMAD.WIDE.U32 R4, R95, c[0x0][0x2a0], R30 ;  /* 0x0000a8005f047a25 */ /* 0x000fca00078e001e */
[----:B------:R-:W-:Y:S02]  /*0800*/  IADD3 R85, R5, R85, RZ ;  /* 0x0000005505557210 */ /* 0x000fe40007ffe0ff */
[C---:B------:R-:W-:Y:S02]  /*0810*/  LEA R87, P0, R4.reuse, c[0x0][0x318], 0x3 ;  /* 0x0000c60004577a11 */ /* 0x040fe400078018ff */
[C---:B0-----:R-:W-:Y:S02]  /*0820*/  SHF.L.U32 R0, R89.reuse, 0x2, RZ ;  /* 0x0000000259007819 */ /* 0x041fe400000006ff */
[----:B------:R-:W-:Y:S02]  /*0830*/  LEA.HI.X R85, R4, c[0x0][0x31c], R85, 0x3, P0 ;  /* 0x0000c70004557a11 */ /* 0x000fe400000f1c55 */
[----:B------:R-:W-:Y:S02]  /*0840*/  LOP3.LUT R0, R0, 0xffffff80, RZ, 0xc0, !PT ;  /* 0xffffff8000007812 */ /* 0x000fe400078ec0ff */
[----:B------:R-:W-:-:S02]  /*0850*/  SHF.L.U32 R74, R89, 0x3, RZ ;  /* 0x00000003594a7819 */ /* 0x000fc400000006ff */
[----:B------:R-:W-:Y:S02]  /*0860*/  LOP3.LUT R73, R0, 0x1f, R89, 0xf8, !PT ;  /* 0x0000001f00497812 */ /* 0x000fe400078ef859 */
[C---:B------:R-:W-:Y:S02]  /*0870*/  IADD3 R72, R89.reuse, 0x20, RZ ;  /* 0x0000002059487810 */ /* 0x040fe40007ffe0ff */
[C---:B------:R-:W-:Y:S02]  /*0880*/  IADD3 R4, R89.reuse, 0x40, RZ ;  /* 0x0000004059047810 */ /* 0x040fe40007ffe0ff */
[C---:B------:R-:W-:Y:S02]  /*0890*/  IADD3 R70, R89.reuse, 0x60, RZ ;  /* 0x0000006059467810 */ /* 0x040fe40007ffe0ff */
[C---:B------:R-:W-:Y:S02]  /*08a0*/  IADD3 R6, R89.reuse, 0x80, RZ ;  /* 0x0000008059067810 */ /* 0x040fe40007ffe0ff */
[----:B------:R-:W-:-:S02]  /*08b0*/  IADD3 R68, R89, 0xa0, RZ ;  /* 0x000000a059447810 */ /* 0x000fc40007ffe0ff */
[C---:B------:R-:W-:Y:S02]  /*08c0*/  IADD3 R8, R89.reuse, 0xc0, RZ ;  /* 0x000000c059087810 */ /* 0x040fe40007ffe0ff */
[C---:B------:R-:W-:Y:S02]  /*08d0*/  IADD3 R66, R89.reuse, 0xe0, RZ ;  /* 0x000000e059427810 */ /* 0x040fe40007ffe0ff */
[----:B------:R-:W-:Y:S02]  /*08e0*/  IADD3 R32, R0, R73, RZ ;  /* 0x0000004900207210 */ /* 0x000fe40007ffe0ff */
[----:B------:R-:W-:Y:S02]  /*08f0*/  LOP3.LUT R114, R89, 0x1f, RZ, 0xc0, !PT ;  /* 0x0000001f59727812 */ /* 0x000fe400078ec0ff */
[----:B------:R-:W-:Y:S02]  /*0900*/  LEA.HI.SX32 R74, R74, R74, 0x1b ;  /* 0x0000004a4a4a7211 */ /* 0x000fe400078fdaff */
[----:B------:R-:W-:-:S02]  /*0910*/  LEA.HI.SX32 R72, R72, R89, 0x1b ;  /* 0x0000005948487211 */ /* 0x000fc400078fdaff */
[-C--:B------:R-:W-:Y:S02]  /*0920*/  LEA.HI.SX32 R71, R4, R89.reuse, 0x1b ;  /* 0x0000005904477211 */ /* 0x080fe400078fdaff */
[-C--:B------:R-:W-:Y:S02]  /*0930*/  LEA.HI.SX32 R70, R70, R89.reuse, 0x1b ;  /* 0x0000005946467211 */ /* 0x080fe400078fdaff */
[-C--:B------:R-:W-:Y:S02]  /*0940*/  LEA.HI.SX32 R69, R6, R89.reuse, 0x1b ;  /* 0x0000005906457211 */ /* 0x080fe400078fdaff */
[-C--:B------:R-:W-:Y:S02]  /*0950*/  LEA.HI.SX32 R68, R68, R89.reuse, 0x1b ;  /* 0x0000005944447211 */ /* 0x080fe400078fdaff */
[-C--:B------:R-:W-:Y:S02]  /*0960*/  LEA.HI.SX32 R67, R8, R89.reuse, 0x1b ;  /* 0x0000005908437211 */ /* 0x080fe400078fdaff */
[----:B------:R-:W-:-:S02]  /*0970*/  LEA.HI.SX32 R66, R66, R89, 0x1b ;  /* 0x0000005942427211 */ /* 0x000fc400078fdaff */
        /* <DEDUP_REMOVED lines=8> */
.L_x_13396:
[----:B------:R-:W-:Y:S01]  /*0a00*/  IADD3 R112, -R75, c[0x0][0x174], RZ ;  /* 0x00005d004b707a10 */ /* 0x000fe20007ffe1ff */
[----:B------:R-:W-:Y:S01]  /*0a10*/  BAR.SYNC.DEFER_BLOCKING 0x0 ;  /* 0x0000000000007b1d */ /* 0x000fe20000010000 */
[C---:B------:R-:W-:Y:S01]  /*0a20*/  LOP3.LUT R11, R73.reuse, 0x20, RZ, 0xfc, !PT ;  /* 0x00000020490b7812 */ /* 0x040fe200078efcff */
[----:B------:R-:W-:Y:S01]  /*0a30*/  HFMA2.MMA R7, -RZ, RZ, 0, 0 ;  /* 0x00000000ff077435 */ /* 0x000fe200000001ff */
[----:B------:R-:W-:Y:S01]  /*0a40*/  LEA R58, R112, 0xffffff80, 0x7 ;  /* 0xffffff80703a7811 */ /* 0x000fe200078e38ff */
[----:B------:R-:W-:Y:S01]  /*0a50*/  HFMA2.MMA R13, -RZ, RZ, 0, 0 ;  /* 0x00000000ff0d7435 */ /* 0x000fe200000001ff */
[----:B------:R-:W-:Y:S01]  /*0a60*/  LOP3.LUT R15, R73, 0x40, RZ, 0xfc, !PT ;  /* 0x00000040490f7812 */ /* 0x000fe200078efcff */
[----:B0-----:R-:W-:Y:S01]  /*0a70*/  HFMA2.MMA R21, -RZ, RZ, 0, 0 ;  /* 0x00000000ff157435 */ /* 0x001fe200000001ff */
[----:B------:R-:W-:-:S02]  /*0a80*/  IADD3 R0, -R58, c[0x0][0x168], RZ ;  /* 0x00005a003a007a10 */ /* 0x000fc40007ffe1ff */
[C---:B------:R-:W-:Y:S02]  /*0a90*/  LOP3.LUT R17, R73.reuse, 0x60, RZ, 0xfc, !PT ;  /* 0x0000006049117812 */ /* 0x040fe400078efcff */
[-C--:B------:R-:W-:Y:S02]  /*0aa0*/  ISETP.GE.AND P0, PT, R73, R0.reuse, PT ;  /* 0x000000004900720c */ /* 0x080fe40003f06270 */
[-C--:B------:R-:W-:Y:S02]  /*0ab0*/  ISETP.GE.AND P1, PT, R11, R0.reuse, PT ;  /* 0x000000000b00720c */ /* 0x080fe40003f26270 */
[-C--:B------:R-:W-:Y:S02]  /*0ac0*/  ISETP.GE.AND P2, PT, R15, R0.reuse, PT ;  /* 0x000000000f00720c */ /* 0x080fe40003f46270 */
[----:B------:R-:W-:Y:S02]  /*0ad0*/  ISETP.GE.AND P3, PT, R17, R0, PT ;  /* 0x000000001100720c */ /* 0x000fe40003f66270 */
[----:B------:R-:W-:-:S02]  /*0ae0*/  MOV R4, R84 ;  /* 0x0000005400047202 */ /* 0x000fc40000000f00 */
[----:B------:R-:W-:Y:S02]  /*0af0*/  MOV R5, R83 ;  /* 0x0000005300057202 */ /* 0x000fe40000000f00 */
[----:B------:R-:W-:-:S03]  /*0b00*/  MOV R9, RZ ;  /* 0x000000ff00097202 */ /* 0x000fc60000000f00 */
[----:B------:R-:W-:-:S05]  /*0b10*/  IMAD.WIDE R4, R73, 0x4, R4 ;  /* 0x0000000449047825 */ /* 0x000fca00078e0204 */
[----:B--2---:R0:W2:Y:S04]  /*0b20*/  @!P0 LDG.E R7, [R4.64] ;  /* 0x0000000404078981 */ /* 0x0040a8000c1e1900 */
[----:B---3--:R0:W3:Y:S04]  /*0b30*/  @!P1 LDG.E R13, [R4.64+0x80] ;  /* 0x00008004040d9981 */ /* 0x0080e8000c1e1900 */
        /* <DEDUP_REMOVED lines=11> */
[----:B------:R-:W-:Y:S01]  /*0bf0*/  MOV R23, RZ ;  /* 0x000000ff00177202 */ /* 0x000fe20000000f00 */
[----:B--2---:R-:W-:Y:S04]  /*0c00*/  STS [R76.X4], R7 ;  /* 0x000000074c007388 */ /* 0x004fe80000004800 */
[----:B---3--:R-:W-:Y:S04]  /*0c10*/  STS [R76.X4+0x80], R13 ;  /* 0x0000800d4c007388 */ /* 0x008fe80000004800 */
[----:B----4-:R0:W-:Y:S04]  /*0c20*/  STS [R76.X4+0x100], R9 ;  /* 0x000100094c007388 */ /* 0x0101e80000004800 */
[----:B------:R-:W-:Y:S01]  /*0c30*/  STS [R76.X4+0x180], R21 ;  /* 0x000180154c007388 */ /* 0x000fe20000004800 */
[----:B0-----:R-:W-:Y:S01]  /*0c40*/  IMAD.WIDE R8, R73, 0x4, R4 ;  /* 0x0000000449087825 */ /* 0x001fe200078e0204 */
[----:B------:R-:W-:-:S06]  /*0c50*/  NOP ;  /* 0x0000000000007918 */ /* 0x000fcc0000000000 */
[----:B------:R-:W-:Y:S04]  /*0c60*/  LDS.128 R4, [R76.X16] ;  /* 0x000000004c047984 */ /* 0x000fe8000000cc00 */
[----:B------:R-:W-:Y:S06]  /*0c70*/  BAR.SYNC.DEFER_BLOCKING 0x0 ;  /* 0x0000000000007b1d */ /* 0x000fec0000010000 */
[----:B------:R0:W2:Y:S04]  /*0c80*/  @!P0 LDG.E R19, [R8.64] ;  /* 0x0000000408138981 */ /* 0x0000a8000c1e1900 */
[----:B------:R0:W3:Y:S04]  /*0c90*/  @!P1 LDG.E R35, [R8.64+0x80] ;  /* 0x0000800408239981 */ /* 0x0000e8000c1e1900 */
[----:B------:R0:W4:Y:S04]  /*0ca0*/  @!P2 LDG.E R23, [R8.64+0x100] ;  /* 0x000100040817a981 */ /* 0x000128000c1e1900 */
[----:B------:R0:W4:Y:S01]  /*0cb0*/  @!P3 LDG.E R37, [R8.64+0x180] ;  /* 0x000180040825b981 */ /* 0x000122000c1e1900 */
[-C--:B------:R-:W-:Y:S01]  /*0cc0*/  ISETP.GE.AND P1, PT, R11, R0.reuse, PT ;  /* 0x000000000b00720c */ /* 0x080fe20003f26270 */
[----:B------:R-:W-:Y:S01]  /*0cd0*/  HFMA2.MMA R41, -RZ, RZ, 0, 0 ;  /* 0x00000000ff297435 */ /* 0x000fe200000001ff */
[----:B------:R-:W-:-:S02]  /*0ce0*/  ISETP.GE.AND P2, PT, R15, R0, PT ;  /* 0x000000000f00720c */ /* 0x000fc40003f46270 */
[-C--:B------:R-:W-:Y:S01]  /*0cf0*/  ISETP.GE.AND P3, PT, R17, R0.reuse, PT ;  /* 0x000000001100720c */ /* 0x080fe20003f66270 */
[----:B------:R-:W-:Y:S01]  /*0d00*/  HFMA2.MMA R17, -RZ, RZ, 0, 0 ;  /* 0x00000000ff117435 */ /* 0x000fe200000001ff */
        /* <DEDUP_REMOVED lines=9> */
[----:B------:R-:W-:Y:S01]  /*0da0*/  STS [R76.X4+0x180], R37 ;  /* 0x000180254c007388 */ /* 0x000fe20000004800 */
[----:B------:R-:W-:-:S06]  /*0db0*/  NOP ;  /* 0x0000000000007918 */ /* 0x000fcc0000000000 */
[----:B------:R-:W-:Y:S04]  /*0dc0*/  LDS.128 R8, [R76.X16] ;  /* 0x000000004c087984 */ /* 0x000fe8000000cc00 */
[----:B------:R-:W-:Y:S06]  /*0dd0*/  BAR.SYNC.DEFER_BLOCKING 0x0 ;  /* 0x0000000000007b1d */ /* 0x000fec0000010000 */
[----:B------:R0:W2:Y:S04]  /*0de0*/  @!P1 LDG.E R41, [R12.64+0x80] ;  /* 0x000080040c299981 */ /* 0x0000a8000c1e1900 */
[----:B------:R0:W3:Y:S04]  /*0df0*/  @!P2 LDG.E R39, [R12.64+0x100] ;  /* 0x000100040c27a981 */ /* 0x0000e8000c1e1900 */
[----:B------:R0:W4:Y:S04]  /*0e00*/  @!P0 LDG.E R17, [R12.64] ;  /* 0x000000040c118981 */ /* 0x000128000c1e1900 */
[----:B------:R0:W4:Y:S01]  /*0e10*/  @!P3 LDG.E R43, [R12.64+0x180] ;  /* 0x000180040c2bb981 */ /* 0x000122000c1e1900 */
[----:B------:R-:W-:-:S04]  /*0e20*/  MOV R14, c[0x0][0x16c] ;  /* 0x00005b00000e7a02 */ /* 0x000fc80000000f00 */
[----:B------:R-:W-:Y:S02]  /*0e30*/  ISETP.GE.AND P0, PT, R14, 0x1, PT ;  /* 0x000000010e00780c */ /* 0x000fe40003f06270 */
[----:B------:R-:W-:Y:S01]  /*0e40*/  CS2R R14, SRZ ;  /* 0x00000000000e7805 */ /* 0x000fe2000001ff00 */
[----:B0-----:R-:W-:Y:S01]  /*0e50*/  CS2R R12, SRZ ;  /* 0x00000000000c7805 */ /* 0x001fe2000001ff00 */
        /* <DEDUP_REMOVED lines=16> */
[----:B------:R-:W-:Y:S01]  /*0f60*/  MOV R12, R28 ;  /* 0x0000001c000c7202 */ /* 0x000fe20000000f00 */
[----:B------:R-:W-:Y:S01]  /*0f70*/  IMAD R0, R115, c[0x0][0x2a0], RZ ;  /* 0x0000a80073007a24 */ /* 0x000fe200078e02ff */
[----:B------:R-:W-:Y:S01]  /*0f80*/  MOV R13, R31 ;  /* 0x0000001f000d7202 */ /* 0x000fe20000000f00 */
[----:B------:R-:W-:Y:S01]  /*0f90*/  FADD.FTZ R96, R20, R20 ;  /* 0x0000001414607221 */ /* 0x000fe20000010000 */
[----:B------:R-:W-:Y:S01]  /*0fa0*/  IADD3 R110, R112, -0x1, RZ ;  /* 0xffffffff706e7810 */ /* 0x000fe20007ffe0ff */
[----:B------:R-:W-:Y:S01]  /*0fb0*/  FADD.FTZ R98, R21, R21 ;  /* 0x0000001515627221 */ /* 0x000fe20000010000 */
[----:B------:R-:W-:Y:S01]  /*0fc0*/  MOV R113, RZ ;  /* 0x000000ff00717202 */ /* 0x000fe20000000f00 */
[----:B------:R-:W-:Y:S01]  /*0fd0*/  IMAD.WIDE.U32 R14, R95, c[0x0][0x2a0], R12 ;  /* 0x0000a8005f0e7a25 */ /* 0x000fe200078e000c */
[----:B------:R-:W-:-:S02]  /*0fe0*/  MOV R111, RZ ;  /* 0x000000ff006f7202 */ /* 0x000fc40000000f00 */
[----:B------:R-:W-:Y:S01]  /*0ff0*/  MOV R108, RZ ;  /* 0x000000ff006c7202 */ /* 0x000fe20000000f00 */
[----:B------:R-:W-:Y:S01]  /*1000*/  IMAD R13, R95, c[0x0][0x2a4], R0 ;  /* 0x0000a9005f0d7a24 */ /* 0x000fe200078e0200 */
[----:B------:R-:W-:Y:S01]  /*1010*/  LEA R12, P0, R14, c[0x0][0x318], 0x3 ;  /* 0x0000c6000e0c7a11 */ /* 0x000fe200078018ff */
[----:B------:R-:W-:Y:S01]  /*1020*/  FADD.FTZ R99, R22, R22 ;  /* 0x0000001616637221 */ /* 0x000fe20000010000 */
[----:B------:R-:W-:Y:S01]  /*1030*/  LEA.HI R0, R110, R110, RZ, 0x1 ;  /* 0x0000006e6e007211 */ /* 0x000fe200078f08ff */
[----:B------:R-:W-:Y:S01]  /*1040*/  FADD.FTZ R116, R23, R23 ;  /* 0x0000001717747221 */ /* 0x000fe20000010000 */
[----:B------:R-:W-:Y:S02]  /*1050*/  IADD3 R13, R15, R13, RZ ;  /* 0x0000000d0f0d7210 */ /* 0x000fe40007ffe0ff */
[----:B------:R-:W-:Y:S02]  /*1060*/  IADD3 R15, R75, -c[0x0][0x174], RZ ;  /* 0x80005d004b0f7a10 */ /* 0x000fe40007ffe0ff */
[----:B------:R-:W-:-:S02]  /*1070*/  LEA.HI.X R13, R14, c[0x0][0x31c], R13, 0x3, P0 ;  /* 0x0000c7000e0d7a11 */ /* 0x000fc400000f1c0d */
[----:B------:R-:W-:Y:S01]  /*1080*/  LOP3.LUT R35, R0, 0xfffffe, RZ, 0xc0, !PT ;  /* 0x00fffffe00237812 */ /* 0x000fe200078ec0ff */
[----:B------:R-:W-:Y:S01]  /*1090*/  IMAD R15, R15, -0x100, RZ ;  /* 0xffffff000f0f7824 */ /* 0x000fe200078e02ff */
[----:B------:R-:W-:Y:S01]  /*10a0*/  ISETP.GT.AND P0, PT, R112, 0x1, PT ;  /* 0x000000017000780c */ /* 0x000fe20003f04270 */
[----:B------:R-:W-:Y:S01]  /*10b0*/  IMAD.WIDE.U32 R12, R89, 0x4, R12 ;  /* 0x00000004590c7825 */ /* 0x000fe200078e000c */
[----:B------:R-:W-:Y:S02]  /*10c0*/  IADD3 R110, R110, -R35, RZ ;  /* 0x800000236e6e7210 */ /* 0x000fe40007ffe0ff */
[----:B------:R-:W-:-:S03]  /*10d0*/  ISETP.EQ.AND P0, PT, R114, RZ, P0 ;  /* 0x000000ff7200720c */ /* 0x000fc60000702270 */
        /* <DEDUP_REMOVED lines=17> */
.L_x_13391:
        /* <DEDUP_REMOVED lines=11> */
[----:B------:R-:W-:Y:S02]  /*12a0*/  IADD3 R21, R21, R23, RZ ;  /* 0x0000001715157210 */ /* 0x000fe40007ffe0ff */
[----:B------:R-:W-:Y:S01]  /*12b0*/  LEA R48, P1, R20, c[0x0][0x220], 0x3 ;  /* 0x0000880014307a11 */ /* 0x000fe200078218ff */
[C---:B------:R-:W-:Y:S01]  /*12c0*/  IMAD R23, R113.reuse, c[0x0][0x1a4], R22 ;  /* 0x0000690071177a24 */ /* 0x040fe200078e0216 */
[-C--:B------:R-:W-:Y:S02]  /*12d0*/  ISETP.GE.AND P2, PT, R32, R52.reuse, PT ;  /* 0x000000342000720c */ /* 0x080fe40003f46270 */
[----:B------:R-:W-:Y:S01]  /*12e0*/  LEA.HI.X R49, R20, c[0x0][0x224], R21, 0x3, P1 ;  /* 0x0000890014317a11 */ /* 0x000fe200008f1c15 */
[----:B------:R-:W-:Y:S01]  /*12f0*/  IMAD.WIDE.U32 R20, R113, c[0x0][0x1a0], R32 ;  /* 0x0000680071147a25 */ /* 0x000fe200078e0020 */
[-C--:B------:R-:W-:Y:S02]  /*1300*/  ISETP.GE.AND P3, PT, R65, R52.reuse, PT ;  /* 0x000000344100720c */ /* 0x080fe40003f66270 */
[----:B------:R-:W-:Y:S01]  /*1310*/  ISETP.GE.AND P4, PT, R64, R52, PT ;  /* 0x000000344000720c */ /* 0x000fe20003f86270 */
[----:B------:R-:W-:Y:S01]  /*1320*/  HFMA2.MMA R55, -RZ, RZ, 0, 0 ;  /* 0x00000000ff377435 */ /* 0x000fe200000001ff */
[C---:B------:R-:W-:Y:S01]  /*1330*/  LEA R22, P1, R20.reuse, R78, 0x2 ;  /* 0x0000004e14167211 */ /* 0x040fe200078210ff */
[----:B------:R-:W-:Y:S01]  /*1340*/  CS2R R50, SRZ ;  /* 0x0000000000327805 */ /* 0x000fe2000001ff00 */
[----:B------:R-:W-:Y:S01]  /*1350*/  IADD3 R21, R21, R23, RZ ;  /* 0x0000001715157210 */ /* 0x000fe20007ffe0ff */
[----:B--2---:R-:W2:Y:S03]  /*1360*/  LDG.E.64 R48, [R48.64] ;  /* 0x0000000430307981 */ /* 0x004ea6000c1e1b00 */
[----:B------:R-:W-:-:S02]  /*1370*/  LEA.HI.X R23, R20, R77, R21, 0x2, P1 ;  /* 0x0000004d14177211 */ /* 0x000fc400008f1415 */
[----:B------:R-:W-:-:S03]  /*1380*/  ISETP.GE.AND P1, PT, R63, R52, PT ;  /* 0x000000343f00720c */ /* 0x000fc60003f26270 */
[----:B---3--:R0:W3:Y:S01]  /*1390*/  @!P2 LDG.E R50, [R22.64] ;  /* 0x000000041632a981 */ /* 0x0080e2000c1e1900 */
[----:B------:R-:W-:-:S03]  /*13a0*/  ISETP.GE.AND P2, PT, R62, R52, PT ;  /* 0x000000343e00720c */ /* 0x000fc60003f46270 */
[----:B------:R0:W4:Y:S01]  /*13b0*/  @!P3 LDG.E R55, [R22.64+0x80] ;  /* 0x000080041637b981 */ /* 0x000122000c1e1900 */
[----:B------:R-:W-:-:S03]  /*13c0*/  ISETP.GE.AND P3, PT, R61, R52, PT ;  /* 0x000000343d00720c */ /* 0x000fc60003f66270 */
[----:B------:R0:W4:Y:S01]  /*13d0*/  @!P4 LDG.E R51, [R22.64+0x100] ;  /* 0x000100041633c981 */ /* 0x000122000c1e1900 */
        /* <DEDUP_REMOVED lines=14> */
[C---:B------:R-:W-:Y:S01]  /*14c0*/  IADD3 R117, R76.reuse, 0xc0, RZ ;  /* 0x000000c04c757810 */ /* 0x040fe20007ffe0ff */
[----:B------:R-:W-:Y:S01]  /*14d0*/  IMAD R53, R97, c[0x0][0x1bc], R52 ;  /* 0x00006f0061357a24 */ /* 0x000fe200078e0234 */
[----:B------:R-:W-:Y:S01]  /*14e0*/  IADD3 R119, R76, 0xe0, RZ ;  /* 0x000000e04c777810 */ /* 0x000fe20007ffe0ff */
[----:B------:R-:W-:Y:S01]  /*14f0*/  IMAD R52, R128, c[0x0][0x1c0], RZ ;  /* 0x0000700080347a24 */ /* 0x000fe200078e02ff */
[----:B0-----:R-:W-:Y:S01]  /*1500*/  IADD3 R23, R76, 0x20, RZ ;  /* 0x000000204c177810 */ /* 0x001fe20007ffe0ff */
[----:B------:R-:W-:Y:S01]  /*1510*/  FADD.FTZ R109, R8, R90 ;  /* 0x0000005a086d7221 */ /* 0x000fe20000010000 */
[----:B------:R-:W-:Y:S01]  /*1520*/  IADD3 R21, R21, R53, RZ ;  /* 0x0000003515157210 */ /* 0x000fe20007ffe0ff */
[----:B------:R-:W-:Y:S01]  /*1530*/  IMAD R107, R113, c[0x0][0x1c4], R52 ;  /* 0x00007100716b7a24 */ /* 0x000fe200078e0234 */
[----:B------:R-:W-:-:S03]  /*1540*/  IADD3 R53, R76, 0x40, RZ ;  /* 0x000000404c357810 */ /* 0x000fc60007ffe0ff */
[----:B------:R-:W-:Y:S01]  /*1550*/  IMAD.WIDE.U32 R20, R113, c[0x0][0x1c0], R20 ;  /* 0x0000700071147a25 */ /* 0x000fe200078e0014 */
[----:B------:R-:W-:-:S04]  /*1560*/  LEA.HI.SX32 R56, R53, R76, 0x1b ;  /* 0x0000004c35387211 */ /* 0x000fc800078fdaff */
[----:B------:R-:W-:Y:S02]  /*1570*/  IADD3 R21, R21, R107, RZ ;  /* 0x0000006b15157210 */ /* 0x000fe40007ffe0ff */
[----:B------:R-:W-:Y:S02]  /*1580*/  LEA R52, P1, R20, c[0x0][0x230], 0x3 ;  /* 0x00008c0014347a11 */ /* 0x000fe400078218ff */
[----:B------:R-:W-:Y:S02]  /*1590*/  IADD3 R107, R76, 0xa0, RZ ;  /* 0x000000a04c6b7810 */ /* 0x000fe40007ffe0ff */
[----:B------:R-:W-:Y:S02]  /*15a0*/  LEA.HI.X R53, R20, c[0x0][0x234], R21, 0x3, P1 ;  /* 0x00008d0014357a11 */ /* 0x000fe400008f1c15 */
[----:B------:R-:W-:Y:S02]  /*15b0*/  IADD3 R21, R76, 0x60, RZ ;  /* 0x000000604c157810 */ /* 0x000fe40007ffe0ff */
[----:B------:R-:W-:-:S02]  /*15c0*/  LEA.HI.SX32 R107, R107, R76, 0x1b ;  /* 0x0000004c6b6b7211 */ /* 0x000fc400078fdaff */
[----:B------:R-:W-:Y:S01]  /*15d0*/  LEA.HI.SX32 R21, R21, R76, 0x1b ;  /* 0x0000004c15157211 */ /* 0x000fe200078fdaff */
[----:B------:R-:W-:Y:S01]  /*15e0*/  FADD.FTZ R120, R9, R90 ;  /* 0x0000005a09787221 */ /* 0x000fe20000010000 */
[----:B------:R-:W-:Y:S01]  /*15f0*/  ISETP.NE.AND P2, PT, R89, 0x1f, PT ;  /* 0x0000001f5900780c */ /* 0x000fe20003f45270 */
[----:B------:R-:W-:Y:S01]  /*1600*/  BSSY B0, `(.L_x_13361) ;  /* 0x0000077000007945 */ /* 0x000fe20003800000 */
[----:B--2---:R-:W-:Y:S02]  /*1610*/  FMUL.FTZ R54, R48, 1.4426950216293334961 ;  /* 0x3fb8aa3b30367820 */ /* 0x004fe40000410000 */
[----:B------:R-:W-:Y:S02]  /*1620*/  FMUL.FTZ R22, R49, R109 ;  /* 0x0000006d31167220 */ /* 0x000fe40000410000 */
[----:B------:R-:W-:Y:S02]  /*1630*/  FMUL.FTZ R104, R109, R54 ;  /* 0x000000366d687220 */ /* 0x000fe40000410000 */
[----:B------:R-:W-:Y:S01]  /*1640*/  FMUL.RZ R118, R22, 0.15915493667125701904 ;  /* 0x3e22f98316767820 */ /* 0x000fe2000040c000 */
[-C--:B------:R-:W-:Y:S01]  /*1650*/  LEA.HI.SX32 R22, R23, R76.reuse, 0x1b ;  /* 0x0000004c17167211 */ /* 0x080fe200078fdaff */
[----:B------:R0:W-:Y:S01]  /*1660*/  MUFU.EX2 R106, R104 ;  /* 0x00000068006a7308 */ /* 0x0001e20000000800 */
[C---:B------:R-:W-:Y:S01]  /*1670*/  IADD3 R23, R76.reuse, 0x80, RZ ;  /* 0x000000804c177810 */ /* 0x040fe20007ffe0ff */
[----:B---3--:R-:W-:Y:S03]  /*1680*/  STS [R105.X4], R50 ;  /* 0x0000003269007388 */ /* 0x008fe60000004800 */
[-C--:B------:R-:W-:Y:S01]  /*1690*/  LEA.HI.SX32 R20, R23, R76.reuse, 0x1b ;  /* 0x0000004c17147211 */ /* 0x080fe200078fdaff */
[----:B----4-:R1:W-:Y:S01]  /*16a0*/  STS [R22.X4+0x80], R55 ;  /* 0x0000803716007388 */ /* 0x0103e20000004800 */
[----:B------:R-:W-:Y:S01]  /*16b0*/  SHF.L.U32 R23, R76, 0x3, RZ ;  /* 0x000000034c177819 */ /* 0x000fe200000006ff */
[----:B------:R-:W2:Y:S01]  /*16c0*/  MUFU.COS R123, R118 ;  /* 0x00000076007b7308 */ /* 0x000ea20000000000 */
[----:B0-----:R-:W-:Y:S01]  /*16d0*/  LEA.HI.SX32 R104, R119, R76, 0x1b ;  /* 0x0000004c77687211 */ /* 0x001fe200078fdaff */
[----:B------:R0:W-:Y:S01]  /*16e0*/  STS [R56.X4+0x100], R51 ;  /* 0x0001003338007388 */ /* 0x0001e20000004800 */
[----:B------:R-:W-:-:S05]  /*16f0*/  LEA.HI.SX32 R23, R23, R23, 0x1b ;  /* 0x0000001717177211 */ /* 0x000fca00078fdaff */
[----:B------:R3:W4:Y:S01]  /*1700*/  MUFU.SIN R121, R118 ;  /* 0x0000007600797308 */ /* 0x0007220000000400 */
[----:B-1----:R-:W-:Y:S01]  /*1710*/  LEA.HI.SX32 R22, R117, R76, 0x1b ;  /* 0x0000004c75167211 */ /* 0x002fe200078fdaff */
[----:B------:R1:W-:Y:S01]  /*1720*/  STS [R21.X4+0x180], R100 ;  /* 0x0001806415007388 */ /* 0x0003e20000004800 */
[----:B------:R-:W-:Y:S01]  /*1730*/  LEA R55, R110, R113, 0x8 ;  /* 0x000000716e377211 */ /* 0x000fe200078e40ff */
[----:B0-----:R-:W-:Y:S01]  /*1740*/  HFMA2.MMA R56, -RZ, RZ, 0, 0 ;  /* 0x00000000ff387435 */ /* 0x001fe200000001ff */
[----:B------:R-:W-:Y:S01]  /*1750*/  @P3 IADD3 R55, R89, 0x200, RZ ;  /* 0x0000020059373810 */ /* 0x000fe20007ffe0ff */
[----:B------:R-:W-:Y:S01]  /*1760*/  STS [R20.X4+0x200], R57 ;  /* 0x0002003914007388 */ /* 0x000fe20000004800 */
[----:B--2---:R-:W-:Y:S01]  /*1770*/  FMUL.FTZ R50, R106, R123 ;  /* 0x0000007b6a327220 */ /* 0x004fe20000410000 */
[----:B---3--:R-:W-:Y:S02]  /*1780*/  @P0 IADD3 R118, R112, -0x2, RZ ;  /* 0xfffffffe70760810 */ /* 0x008fe40007ffe0ff */
[----:B------:R-:W-:Y:S04]  /*1790*/  STS [R107.X4+0x280], R102 ;  /* 0x000280666b007388 */ /* 0x000fe80000004800 */
[----:B------:R0:W-:Y:S01]  /*17a0*/  STS [R22.X4+0x300], R101 ;  /* 0x0003006516007388 */ /* 0x0001e20000004800 */
[----:B-1----:R-:W-:Y:S01]  /*17b0*/  @P0 IMAD R21, R118, c[0x0][0x16c], R113 ;  /* 0x00005b0076150a24 */ /* 0x002fe200078e0271 */
[----:B------:R-:W-:Y:S01]  /*17c0*/  SHF.L.U32 R118, R55, 0x3, RZ ;  /* 0x0000000337767819 */ /* 0x000fe200000006ff */
[----:B----4-:R-:W-:Y:S01]  /*17d0*/  FMUL.FTZ R51, R106, R121 ;  /* 0x000000796a337220 */ /* 0x010fe20000410000 */
[----:B------:R-:W-:Y:S01]  /*17e0*/  STS [R104.X4+0x380], R103 ;  /* 0x0003806768007388 */ /* 0x000fe20000004800 */
[----:B------:R-:W-:-:S06]  /*17f0*/  NOP ;  /* 0x0000000000007918 */ /* 0x000fcc0000000000 */
[----:B------:R-:W1:Y:S01]  /*1800*/  LDS R101, [R23.X4] ;  /* 0x0000000017657984 */ /* 0x000e620000004800 */
[----:B0-----:R-:W-:Y:S01]  /*1810*/  FMUL.FTZ R22, R49, R120 ;  /* 0x0000007831167220 */ /* 0x001fe20000410000 */
[----:B------:R-:W-:Y:S01]  /*1820*/  MOV R57, RZ ;  /* 0x000000ff00397202 */ /* 0x000fe20000000f00 */
[----:B------:R-:W-:Y:S01]  /*1830*/  @P0 IMAD.WIDE R20, R21, 0x10, R2 ;  /* 0x0000001015140825 */ /* 0x000fe200078e0202 */
[----:B------:R-:W0:Y:S04]  /*1840*/  LDS R100, [R23.X4+0x4] ;  /* 0x0000040017647984 */ /* 0x000e280000004800 */
[----:B------:R-:W2:Y:S04]  /*1850*/  LDS R107, [R23.X4+0x8] ;  /* 0x00000800176b7984 */ /* 0x000ea80000004800 */
[----:B------:R-:W3:Y:S04]  /*1860*/  LDS R106, [R23.X4+0xc] ;  /* 0x00000c00176a7984 */ /* 0x000ee80000004800 */
[----:B------:R-:W-:Y:S04]  /*1870*/  LDS R105, [R23.X4+0x10] ;  /* 0x0000100017697984 */ /* 0x000fe80000004800 */
[----:B------:R-:W4:Y:S04]  /*1880*/  LDS R104, [R23.X4+0x14] ;  /* 0x0000140017687984 */ /* 0x000f280000004800 */
[----:B------:R-:W0:Y:S04]  /*1890*/  LDS R103, [R23.X4+0x18] ;  /* 0x0000180017677984 */ /* 0x000e280000004800 */
[----:B------:R1:W0:Y:S04]  /*18a0*/  LDS R102, [R23.X4+0x1c] ;  /* 0x00001c0017667984 */ /* 0x0002280000004800 */
[----:B------:R1:W-:Y:S04]  /*18b0*/  STS.64 [R118+0xc90], R50 ;  /* 0x000c903276007388 */ /* 0x0003e80000000a00 */
[----:B------:R-:W5:Y:S04]  /*18c0*/  LDG.E.64 R52, [R52.64] ;  /* 0x0000000434347981 */ /* 0x000f68000c1e1b00 */
[----:B------:R-:W-:Y:S01]  /*18d0*/  BAR.SYNC.DEFER_BLOCKING 0x0 ;  /* 0x0000000000007b1d */ /* 0x000fe20000010000 */
[----:B------:R-:W-:-:S02]  /*18e0*/  FMUL.RZ R119, R22, 0.15915493667125701904 ;  /* 0x3e22f98316777820 */ /* 0x000fc4000040c000 */
[----:B------:R-:W-:Y:S02]  /*18f0*/  FMUL.FTZ R22, R120, R54 ;  /* 0x0000003678167220 */ /* 0x000fe40000410000 */
[----:B------:R-:W-:Y:S01]  /*1900*/  FADD.FTZ R117, R10, R90 ;  /* 0x0000005a0a757221 */ /* 0x000fe20000010000 */
[----:B------:R-:W-:Y:S03]  /*1910*/  MUFU.SIN R55, R119 ;  /* 0x0000007700377308 */ /* 0x000fe60000000400 */
[----:B-1----:R-:W-:-:S05]  /*1920*/  FMUL.FTZ R23, R49, R117 ;  /* 0x0000007531177220 */ /* 0x002fca0000410000 */
[----:B------:R-:W1:Y:S01]  /*1930*/  MUFU.EX2 R22, R22 ;  /* 0x0000001600167308 */ /* 0x000e620000000800 */
[----:B------:R-:W-:-:S07]  /*1940*/  FMUL.RZ R121, R23, 0.15915493667125701904 ;  /* 0x3e22f98317797820 */ /* 0x000fce000040c000 */
[----:B------:R-:W2:Y:S01]  /*1950*/  MUFU.COS R129, R119 ;  /* 0x0000007700817308 */ /* 0x000ea20000000000 */
[----:B------:R3:W5:Y:S01]  /*1960*/  @P0 LDG.E.64 R56, [R20.64+0x8] ;  /* 0x0000080414380981 */ /* 0x000762000c1e1b00 */
[----:B------:R-:W-:Y:S02]  /*1970*/  FADD.FTZ R118, R11, R90 ;  /* 0x0000005a0b767221 */ /* 0x000fe40000010000 */
[C---:B------:R-:W-:Y:S02]  /*1980*/  FMUL.FTZ R139, R109.reuse, R101 ;  /* 0x000000656d8b7220 */ /* 0x040fe40000410000 */
[----:B0-----:R-:W-:Y:S02]  /*1990*/  FMUL.FTZ R141, R109, R100 ;  /* 0x000000646d8d7220 */ /* 0x001fe40000410000 */
[----:B------:R-:W-:Y:S01]  /*19a0*/  MUFU.SIN R127, R121 ;  /* 0x00000079007f7308 */ /* 0x000fe20000000400 */
[----:B------:R-:W-:Y:S02]  /*19b0*/  FMUL.FTZ R23, R49, R118 ;  /* 0x0000007631177220 */ /* 0x000fe40000410000 */
[----:B-1----:R-:W-:-:S02]  /*19c0*/  FMUL.FTZ R130, R22, R55 ;  /* 0x0000003716827220 */ /* 0x002fc40000410000 */
[-C--:B---3--:R-:W-:Y:S02]  /*19d0*/  FMUL.FTZ R20, R117, R54.reuse ;  /* 0x0000003675147220 */ /* 0x088fe40000410000 */
[C---:B------:R-:W-:Y:S01]  /*19e0*/  FMUL.FTZ R139, R4.reuse, R139 ;  /* 0x0000008b048b7220 */ /* 0x040fe20000410000 */
[----:B------:R-:W-:Y:S01]  /*19f0*/  MUFU.COS R21, R121 ;  /* 0x0000007900157308 */ /* 0x000fe20000000000 */
[----:B------:R-:W-:Y:S02]  /*1a00*/  FMUL.FTZ R141, R4, R141 ;  /* 0x0000008d048d7220 */ /* 0x000fe40000410000 */
[----:B------:R-:W-:Y:S02]  /*1a10*/  FMUL.FTZ R54, R118, R54 ;  /* 0x0000003676367220 */ /* 0x000fe40000410000 */
[----:B--2---:R-:W-:Y:S02]  /*1a20*/  FMUL.FTZ R129, R22, R129 ;  /* 0x0000008116817220 */ /* 0x004fe40000410000 */
[----:B------:R-:W-:Y:S01]  /*1a30*/  FMUL.RZ R119, R23, 0.15915493667125701904 ;  /* 0x3e22f98317777820 */ /* 0x000fe2000040c000 */
[----:B------:R-:W0:Y:S01]  /*1a40*/  MUFU.EX2 R20, R20 ;  /* 0x0000001400147308 */ /* 0x000e220000000800 */
[----:B------:R-:W-:-:S02]  /*1a50*/  FMUL.FTZ R122, R130, R139 ;  /* 0x0000008b827a7220 */ /* 0x000fc40000410000 */
[----:B------:R-:W-:Y:S02]  /*1a60*/  FMUL.FTZ R22, R130, R141 ;  /* 0x0000008d82167220 */ /* 0x000fe40000410000 */
[C---:B------:R-:W-:Y:S02]  /*1a70*/  FMUL.FTZ R142, R120.reuse, R107 ;  /* 0x0000006b788e7220 */ /* 0x040fe40000410000 */
[----:B------:R-:W-:Y:S01]  /*1a80*/  FMUL.FTZ R140, R120, R106 ;  /* 0x0000006a788c7220 */ /* 0x000fe20000410000 */
[----:B------:R-:W-:Y:S01]  /*1a90*/  MUFU.EX2 R54, R54 ;  /* 0x0000003600367308 */ /* 0x000fe20000000800 */
[C---:B------:R-:W-:Y:S02]  /*1aa0*/  FFMA.FTZ R122, R129.reuse, R141, R122 ;  /* 0x0000008d817a7223 */ /* 0x040fe4000001007a */
[----:B------:R-:W-:Y:S02]  /*1ab0*/  FFMA.FTZ R22, R129, R139, -R22 ;  /* 0x0000008b81167223 */ /* 0x000fe40000010816 */
[----:B------:R-:W-:-:S02]  /*1ac0*/  FFMA.FTZ R122, R5, R140, R122 ;  /* 0x0000008c057a7223 */ /* 0x000fc4000001007a */
[----:B------:R-:W-:Y:S01]  /*1ad0*/  FFMA.FTZ R22, R5, R142, R22 ;  /* 0x0000008e05167223 */ /* 0x000fe20000010016 */
[----:B------:R-:W1:Y:S01]  /*1ae0*/  MUFU.SIN R23, R119 ;  /* 0x0000007700177308 */ /* 0x000e620000000400 */
[C---:B0-----:R-:W-:Y:S02]  /*1af0*/  FMUL.FTZ R127, R20.reuse, R127 ;  /* 0x0000007f147f7220 */ /* 0x041fe40000410000 */
[----:B------:R-:W-:Y:S02]  /*1b00*/  FMUL.FTZ R126, R20, R21 ;  /* 0x00000015147e7220 */ /* 0x000fe40000410000 */
[C---:B------:R-:W-:Y:S02]  /*1b10*/  FMUL.FTZ R21, R127.reuse, R122 ;  /* 0x0000007a7f157220 */ /* 0x040fe40000410000 */
[-C--:B------:R-:W-:Y:S01]  /*1b20*/  FMUL.FTZ R55, R127, R22.reuse ;  /* 0x000000167f377220 */ /* 0x080fe20000410000 */
[----:B------:R-:W0:Y:S01]  /*1b30*/  MUFU.COS R133, R119 ;  /* 0x0000007700857308 */ /* 0x000e220000000000 */
[----:B------:R-:W-:-:S02]  /*1b40*/  FFMA.FTZ R21, R126, R22, -R21 ;  /* 0x000000167e157223 */ /* 0x000fc40000010815 */
[----:B------:R-:W-:Y:S02]  /*1b50*/  FFMA.FTZ R55, R126, R122, R55 ;  /* 0x0000007a7e377223 */ /* 0x000fe40000010037 */
[C---:B----4-:R-:W-:Y:S02]  /*1b60*/  FMUL.FTZ R143, R117.reuse, R104 ;  /* 0x00000068758f7220 */ /* 0x050fe40000410000 */
[----:B------:R-:W-:Y:S02]  /*1b70*/  FMUL.FTZ R145, R117, R105 ;  /* 0x0000006975917220 */ /* 0x000fe40000410000 */
[----:B-1----:R-:W-:Y:S02]  /*1b80*/  FMUL.FTZ R124, R54, R23 ;  /* 0x00000017367c7220 */ /* 0x002fe40000410000 */
[C---:B------:R-:W-:Y:S02]  /*1b90*/  FFMA.FTZ R55, R6.reuse, R143, R55 ;  /* 0x0000008f06377223 */ /* 0x040fe40000010037 */
[----:B------:R-:W-:-:S02]  /*1ba0*/  FFMA.FTZ R21, R6, R145, R21 ;  /* 0x0000009106157223 */ /* 0x000fc40000010015 */
[----:B------:R-:W-:Y:S02]  /*1bb0*/  FMUL.FTZ R138, R118, R103 ;  /* 0x00000067768a7220 */ /* 0x000fe40000410000 */
[----:B0-----:R-:W-:Y:S02]  /*1bc0*/  FMUL.FTZ R133, R54, R133 ;  /* 0x0000008536857220 */ /* 0x001fe40000410000 */
[C---:B------:R-:W-:Y:S02]  /*1bd0*/  FMUL.FTZ R54, R124.reuse, R55 ;  /* 0x000000377c367220 */ /* 0x040fe40000410000 */
[-C--:B------:R-:W-:Y:S02]  /*1be0*/  FMUL.FTZ R122, R124, R21.reuse ;  /* 0x000000157c7a7220 */ /* 0x080fe40000410000 */
[C---:B------:R-:W-:Y:S02]  /*1bf0*/  FFMA.FTZ R54, R133.reuse, R21, -R54 ;  /* 0x0000001585367223 */ /* 0x040fe40000010836 */
[----:B------:R-:W-:-:S02]  /*1c00*/  FFMA.FTZ R55, R133, R55, R122 ;  /* 0x0000003785377223 */ /* 0x000fc4000001007a */
[----:B------:R-:W-:Y:S02]  /*1c10*/  FMUL.FTZ R122, R118, R102 ;  /* 0x00000066767a7220 */ /* 0x000fe40000410000 */
[C---:B------:R-:W-:Y:S02]  /*1c20*/  FFMA.FTZ R123, R7.reuse, R138, R54 ;  /* 0x0000008a077b7223 */ /* 0x040fe40000010036 */
[----:B------:R-:W-:Y:S02]  /*1c30*/  FFMA.FTZ R135, R7, R122, R55 ;  /* 0x0000007a07877223 */ /* 0x000fe40000010037 */
[----:B------:R0:W1:Y:S01]  /*1c40*/  @P2 LDS.64 R54, [R89.X8+0x1c98] ;  /* 0x001c980059362984 */ /* 0x0000620000008a00 */
[-C--:B------:R-:W-:Y:S02]  /*1c50*/  FMUL.FTZ R22, R50, R130.reuse ;  /* 0x0000008232167220 */ /* 0x080fe40000410000 */
[C---:B------:R-:W-:Y:S02]  /*1c60*/  FMUL.FTZ R20, R51.reuse, R130 ;  /* 0x0000008233147220 */ /* 0x040fe40000410000 */
[----:B------:R-:W-:-:S02]  /*1c70*/  FFMA.FTZ R22, R51, R129, R22 ;  /* 0x0000008133167223 */ /* 0x000fc40000010016 */
[----:B------:R-:W-:Y:S02]  /*1c80*/  FFMA.FTZ R20, R50, R129, -R20 ;  /* 0x0000008132147223 */ /* 0x000fe40000010814 */
[C---:B------:R-:W-:Y:S02]  /*1c90*/  FMUL.FTZ R21, R127.reuse, R22 ;  /* 0x000000167f157220 */ /* 0x040fe40000410000 */
[-C--:B------:R-:W-:Y:S02]  /*1ca0*/  FMUL.FTZ R23, R127, R20.reuse ;  /* 0x000000147f177220 */ /* 0x080fe40000410000 */
[C---:B------:R-:W-:Y:S02]  /*1cb0*/  FFMA.FTZ R21, R126.reuse, R20, -R21 ;  /* 0x000000147e157223 */ /* 0x040fe40000010815 */
[----:B------:R-:W-:Y:S01]  /*1cc0*/  FFMA.FTZ R23, R126, R22, R23 ;  /* 0x000000167e177223 */ /* 0x000fe20000010017 */
[----:B------:R-:W-:Y:S05]  /*1cd0*/  @P2 BRA `(.L_x_13362) ;  /* 0x0000009000002947 */ /* 0x000fea0003800000 */
[----:B0-----:R-:W-:Y:S02]  /*1ce0*/  ISETP.NE.AND P1, PT, R112, c[0x0][0x174], PT ;  /* 0x00005d0070007a0c */ /* 0x001fe40003f25270 */
        /* <DEDUP_REMOVED lines=8> */
.L_x_13362:
[----:B0-----:R-:W-:Y:S05]  /*1d70*/  BSYNC B0 ;  /* 0x0000000000007941 */ /* 0x001fea0003800000 */
.L_x_13361:
[----:B------:R-:W0:Y:S01]  /*1d80*/  SHFL.UP PT, R119, R123, 0x1, RZ ;  /* 0x042000007b777989 */ /* 0x000e2200000e00ff */
[----:B------:R-:W-:Y:S01]  /*1d90*/  FMUL.FTZ R136, R124, R23 ;  /* 0x000000177c887220 */ /* 0x000fe20000410000 */
[----:B------:R-:W-:Y:S01]  /*1da0*/  ISETP.GE.AND P1, PT, R76, 0x1, PT ;  /* 0x000000014c00780c */ /* 0x000fe20003f26270 */
[CC--:B------:R-:W-:Y:S01]  /*1db0*/  FMUL.FTZ R20, R124.reuse, R21.reuse ;  /* 0x000000157c147220 */ /* 0x0c0fe20000410000 */
[----:B------:R-:W2:Y:S01]  /*1dc0*/  SHFL.UP PT, R121, R135, 0x1, RZ ;  /* 0x0420000087797989 */ /* 0x000ea200000e00ff */
[C---:B------:R-:W-:Y:S01]  /*1dd0*/  FFMA.FTZ R136, R133.reuse, R21, -R136 ;  /* 0x0000001585887223 */ /* 0x040fe20000010888 */
[----:B------:R-:W-:Y:S01]  /*1de0*/  BSSY B0, `(.L_x_13363) ;  /* 0x000009c000007945 */ /* 0x000fe20003800000 */
[----:B------:R-:W-:Y:S01]  /*1df0*/  FFMA.FTZ R20, R133, R23, R20 ;  /* 0x0000001785147223 */ /* 0x000fe20000010014 */
[----:B-----5:R-:W-:Y:S01]  /*1e00*/  SHFL.IDX PT, R57, R57, RZ, 0x1f ;  /* 0x00001fff39397589 */ /* 0x020fe200000e0000 */
[C---:B-1----:R-:W-:Y:S02]  /*1e10*/  FMUL.FTZ R148, R124.reuse, -R54 ;  /* 0x800000367c947220 */ /* 0x042fe40000410000 */
[----:B------:R-:W-:Y:S01]  /*1e20*/  FMUL.FTZ R146, R124, R55 ;  /* 0x000000377c927220 */ /* 0x000fe20000410000 */
[----:B------:R-:W1:Y:S04]  /*1e30*/  SHFL.UP PT, R21, R136, 0x1, RZ ;  /* 0x0420000088157989 */ /* 0x000e6800000e00ff */
[----:B------:R-:W3:Y:S04]  /*1e40*/  SHFL.UP PT, R23, R20, 0x1, RZ ;  /* 0x0420000014177989 */ /* 0x000ee800000e00ff */
[----:B------:R-:W-:Y:S01]  /*1e50*/  SHFL.IDX PT, R56, R56, RZ, 0x1f ;  /* 0x00001fff38387589 */ /* 0x000fe200000e0000 */
[----:B0-----:R-:W-:-:S02]  /*1e60*/  FMUL.FTZ R125, R20, R119 ;  /* 0x00000077147d7220 */ /* 0x001fc40000410000 */
[-C--:B--2---:R-:W-:Y:S02]  /*1e70*/  FMUL.FTZ R22, R20, R121.reuse ;  /* 0x0000007914167220 */ /* 0x084fe40000410000 */
[C---:B------:R-:W-:Y:S02]  /*1e80*/  FFMA.FTZ R132, R136.reuse, R121, R125 ;  /* 0x0000007988847223 */ /* 0x040fe4000001007d */
[----:B------:R-:W-:Y:S02]  /*1e90*/  FFMA.FTZ R22, R136, R119, -R22 ;  /* 0x0000007788167223 */ /* 0x000fe40000010816 */
[----:B------:R-:W-:Y:S02]  /*1ea0*/  @P1 FADD.FTZ R135, R135, R132 ;  /* 0x0000008487871221 */ /* 0x000fe40000010000 */
[C---:B-1----:R-:W-:Y:S02]  /*1eb0*/  FMUL.FTZ R119, R20.reuse, R21 ;  /* 0x0000001514777220 */ /* 0x042fe40000410000 */
[----:B------:R-:W-:Y:S01]  /*1ec0*/  @P1 FADD.FTZ R123, R123, R22 ;  /* 0x000000167b7b1221 */ /* 0x000fe20000010000 */
[----:B------:R-:W0:Y:S01]  /*1ed0*/  SHFL.UP PT, R121, R135, 0x2, RZ ;  /* 0x0440000087797989 */ /* 0x000e2200000e00ff */
[----:B---3--:R-:W-:-:S02]  /*1ee0*/  FMUL.FTZ R22, R20, R23 ;  /* 0x0000001714167220 */ /* 0x008fc40000410000 */
[C---:B------:R-:W-:Y:S02]  /*1ef0*/  FFMA.FTZ R119, R136.reuse, R23, R119 ;  /* 0x0000001788777223 */ /* 0x040fe40000010077 */
[----:B------:R-:W1:Y:S01]  /*1f00*/  SHFL.UP PT, R23, R123, 0x2, RZ ;  /* 0x044000007b177989 */ /* 0x000e6200000e00ff */
[----:B------:R-:W-:Y:S02]  /*1f10*/  @P1 FFMA.FTZ R136, R136, R21, -R22 ;  /* 0x0000001588881223 */ /* 0x000fe40000010816 */
[----:B------:R-:W-:Y:S02]  /*1f20*/  FSEL R119, R20, R119, !P1 ;  /* 0x0000007714777208 */ /* 0x000fe40004800000 */
[----:B------:R-:W-:Y:S01]  /*1f30*/  ISETP.GE.AND P1, PT, R76, 0x2, PT ;  /* 0x000000024c00780c */ /* 0x000fe20003f26270 */
[----:B------:R-:W2:Y:S04]  /*1f40*/  SHFL.UP PT, R20, R136, 0x2, RZ ;  /* 0x0440000088147989 */ /* 0x000ea800000e00ff */
[----:B------:R-:W3:Y:S01]  /*1f50*/  SHFL.UP PT, R21, R119, 0x2, RZ ;  /* 0x0440000077157989 */ /* 0x000ee200000e00ff */
[----:B0-----:R-:W-:-:S02]  /*1f60*/  FMUL.FTZ R22, R119, R121 ;  /* 0x0000007977167220 */ /* 0x001fc40000410000 */
[-C--:B-1----:R-:W-:Y:S02]  /*1f70*/  FMUL.FTZ R125, R119, R23.reuse ;  /* 0x00000017777d7220 */ /* 0x082fe40000410000 */
[C---:B------:R-:W-:Y:S02]  /*1f80*/  FFMA.FTZ R22, R136.reuse, R23, -R22 ;  /* 0x0000001788167223 */ /* 0x040fe40000010816 */
[----:B------:R-:W-:Y:S02]  /*1f90*/  FFMA.FTZ R132, R136, R121, R125 ;  /* 0x0000007988847223 */ /* 0x000fe4000001007d */
[----:B------:R-:W-:Y:S02]  /*1fa0*/  @P1 FADD.FTZ R123, R123, R22 ;  /* 0x000000167b7b1221 */ /* 0x000fe40000010000 */
[C---:B--2---:R-:W-:Y:S02]  /*1fb0*/  FMUL.FTZ R22, R119.reuse, R20 ;  /* 0x0000001477167220 */ /* 0x044fe40000410000 */
[----:B---3--:R-:W-:Y:S01]  /*1fc0*/  FMUL.FTZ R23, R119, R21 ;  /* 0x0000001577177220 */ /* 0x008fe20000410000 */
[----:B------:R-:W0:Y:S01]  /*1fd0*/  SHFL.UP PT, R121, R123, 0x4, RZ ;  /* 0x048000007b797989 */ /* 0x000e2200000e00ff */
[----:B------:R-:W-:-:S02]  /*1fe0*/  @P1 FADD.FTZ R135, R135, R132 ;  /* 0x0000008487871221 */ /* 0x000fc40000010000 */
[C---:B------:R-:W-:Y:S02]  /*1ff0*/  FFMA.FTZ R22, R136.reuse, R21, R22 ;  /* 0x0000001588167223 */ /* 0x040fe40000010016 */
[----:B------:R-:W-:Y:S01]  /*2000*/  @P1 FFMA.FTZ R136, R136, R20, -R23 ;  /* 0x0000001488881223 */ /* 0x000fe20000010817 */
[----:B------:R-:W1:Y:S02]  /*2010*/  SHFL.UP PT, R125, R135, 0x4, RZ ;  /* 0x04800000877d7989 */ /* 0x000e6400000e00ff */
[----:B------:R-:W-:Y:S02]  /*2020*/  FSEL R22, R119, R22, !P1 ;  /* 0x0000001677167208 */ /* 0x000fe40004800000 */
[----:B------:R-:W2:Y:S01]  /*2030*/  SHFL.UP PT, R21, R136, 0x4, RZ ;  /* 0x0480000088157989 */ /* 0x000ea200000e00ff */
[----:B------:R-:W-:-:S03]  /*2040*/  ISETP.GE.AND P1, PT, R76, 0x4, PT ;  /* 0x000000044c00780c */ /* 0x000fc60003f26270 */
[----:B------:R-:W3:Y:S01]  /*2050*/  SHFL.UP PT, R23, R22, 0x4, RZ ;  /* 0x0480000016177989 */ /* 0x000ee200000e00ff */
[C---:B0-----:R-:W-:Y:S02]  /*2060*/  FMUL.FTZ R119, R22.reuse, R121 ;  /* 0x0000007916777220 */ /* 0x041fe40000410000 */
[-C--:B-1----:R-:W-:Y:S02]  /*2070*/  FMUL.FTZ R20, R22, R125.reuse ;  /* 0x0000007d16147220 */ /* 0x082fe40000410000 */
[----:B------:R-:W-:Y:S02]  /*2080*/  FFMA.FTZ R134, R136, R125, R119 ;  /* 0x0000007d88867223 */ /* 0x000fe40000010077 */
[----:B--2---:R-:W-:Y:S02]  /*2090*/  FMUL.FTZ R119, R22, R21 ;  /* 0x0000001516777220 */ /* 0x004fe40000410000 */
[----:B------:R-:W-:Y:S02]  /*20a0*/  FFMA.FTZ R132, R136, R121, -R20 ;  /* 0x0000007988847223 */ /* 0x000fe40000010814 */
[----:B------:R-:W-:-:S02]  /*20b0*/  @P1 FADD.FTZ R135, R135, R134 ;  /* 0x0000008687871221 */ /* 0x000fc40000010000 */
[-C--:B---3--:R-:W-:Y:S02]  /*20c0*/  FMUL.FTZ R20, R22, R23.reuse ;  /* 0x0000001716147220 */ /* 0x088fe40000410000 */
[C---:B------:R-:W-:Y:S02]  /*20d0*/  FFMA.FTZ R119, R136.reuse, R23, R119 ;  /* 0x0000001788777223 */ /* 0x040fe40000010077 */
[----:B------:R-:W-:Y:S01]  /*20e0*/  @P1 FADD.FTZ R123, R123, R132 ;  /* 0x000000847b7b1221 */ /* 0x000fe20000010000 */
[----:B------:R-:W0:Y:S01]  /*20f0*/  SHFL.UP PT, R23, R135, 0x8, RZ ;  /* 0x0500000087177989 */ /* 0x000e2200000e00ff */
[----:B------:R-:W-:Y:S01]  /*2100*/  @P1 FFMA.FTZ R136, R136, R21, -R20 ;  /* 0x0000001588881223 */ /* 0x000fe20000010814 */
[----:B------:R-:W-:Y:S02]  /*2110*/  FSEL R119, R22, R119, !P1 ;  /* 0x0000007716777208 */ /* 0x000fe40004800000 */
[----:B------:R-:W1:Y:S01]  /*2120*/  SHFL.UP PT, R22, R123, 0x8, RZ ;  /* 0x050000007b167989 */ /* 0x000e6200000e00ff */
[----:B------:R-:W-:-:S03]  /*2130*/  ISETP.GE.AND P1, PT, R76, 0x8, PT ;  /* 0x000000084c00780c */ /* 0x000fc60003f26270 */
[----:B------:R-:W2:Y:S04]  /*2140*/  SHFL.UP PT, R20, R136, 0x8, RZ ;  /* 0x0500000088147989 */ /* 0x000ea800000e00ff */
[----:B------:R-:W3:Y:S01]  /*2150*/  SHFL.UP PT, R21, R119, 0x8, RZ ;  /* 0x0500000077157989 */ /* 0x000ee200000e00ff */
[C---:B0-----:R-:W-:Y:S02]  /*2160*/  FMUL.FTZ R121, R119.reuse, R23 ;  /* 0x0000001777797220 */ /* 0x041fe40000410000 */
[CC--:B-1----:R-:W-:Y:S02]  /*2170*/  FMUL.FTZ R125, R119.reuse, R22.reuse ;  /* 0x00000016777d7220 */ /* 0x0c2fe40000410000 */
[----:B------:R-:W-:Y:S02]  /*2180*/  FFMA.FTZ R132, R136, R22, -R121 ;  /* 0x0000001688847223 */ /* 0x000fe40000010879 */
[----:B--2---:R-:W-:-:S02]  /*2190*/  FMUL.FTZ R22, R119, R20 ;  /* 0x0000001477167220 */ /* 0x004fc40000410000 */
[C---:B------:R-:W-:Y:S02]  /*21a0*/  FFMA.FTZ R134, R136.reuse, R23, R125 ;  /* 0x0000001788867223 */ /* 0x040fe4000001007d */
[-C--:B---3--:R-:W-:Y:S02]  /*21b0*/  FMUL.FTZ R23, R119, R21.reuse ;  /* 0x0000001577177220 */ /* 0x088fe40000410000 */
[----:B------:R-:W-:Y:S02]  /*21c0*/  @P1 FADD.FTZ R123, R123, R132 ;  /* 0x000000847b7b1221 */ /* 0x000fe40000010000 */
[C---:B------:R-:W-:Y:S02]  /*21d0*/  FFMA.FTZ R22, R136.reuse, R21, R22 ;  /* 0x0000001588167223 */ /* 0x040fe40000010016 */
[----:B------:R-:W-:Y:S01]  /*21e0*/  @P1 FFMA.FTZ R136, R136, R20, -R23 ;  /* 0x0000001488881223 */ /* 0x000fe20000010817 */
[----:B------:R-:W0:Y:S01]  /*21f0*/  SHFL.UP PT, R147, R123, 0x10, RZ ;  /* 0x060000007b937989 */ /* 0x000e2200000e00ff */
[----:B------:R-:W-:Y:S01]  /*2200*/  @P1 FADD.FTZ R135, R135, R134 ;  /* 0x0000008687871221 */ /* 0x000fe20000010000 */
[----:B------:R-:W-:Y:S01]  /*2210*/  FSEL R22, R119, R22, !P1 ;  /* 0x0000001677167208 */ /* 0x000fe20004800000 */
[C---:B------:R-:W-:Y:S01]  /*2220*/  FMUL.FTZ R119, R116.reuse, R53 ;  /* 0x0000003574777220 */ /* 0x040fe20000410000 */
[----:B------:R-:W1:Y:S01]  /*2230*/  SHFL.UP PT, R21, R136, 0x10, RZ ;  /* 0x0600000088157989 */ /* 0x000e6200000e00ff */
[----:B------:R-:W-:Y:S01]  /*2240*/  FMUL.FTZ R121, R116, R52 ;  /* 0x0000003474797220 */ /* 0x000fe20000410000 */
[----:B------:R-:W-:Y:S01]  /*2250*/  ISETP.GE.AND P1, PT, R76, 0x10, PT ;  /* 0x000000104c00780c */ /* 0x000fe20003f26270 */
[----:B------:R-:W-:Y:S01]  /*2260*/  FMUL.FTZ R131, R133, R119 ;  /* 0x0000007785837220 */ /* 0x000fe20000410000 */
[----:B------:R-:W2:Y:S01]  /*2270*/  SHFL.UP PT, R149, R135, 0x10, RZ ;  /* 0x0600000087957989 */ /* 0x000ea200000e00ff */
[----:B------:R-:W-:-:S02]  /*2280*/  FMUL.FTZ R125, R99, R53 ;  /* 0x00000035637d7220 */ /* 0x000fc40000410000 */
[C---:B------:R-:W-:Y:S01]  /*2290*/  FMUL.FTZ R20, R124.reuse, R119 ;  /* 0x000000777c147220 */ /* 0x040fe20000410000 */
[----:B------:R-:W3:Y:S01]  /*22a0*/  SHFL.UP PT, R23, R22, 0x10, RZ ;  /* 0x0600000016177989 */ /* 0x000ee200000e00ff */
[-C--:B------:R-:W-:Y:S02]  /*22b0*/  FFMA.FTZ R132, -R124, R121.reuse, -R131 ;  /* 0x000000797c847223 */ /* 0x080fe40000010983 */
[----:B------:R-:W-:Y:S02]  /*22c0*/  FMUL.FTZ R131, R99, R52 ;  /* 0x0000003463837220 */ /* 0x000fe40000410000 */
[----:B------:R-:W-:Y:S02]  /*22d0*/  FFMA.FTZ R20, R133, R121, -R20 ;  /* 0x0000007985147223 */ /* 0x000fe40000010814 */
[----:B------:R-:W-:Y:S02]  /*22e0*/  FADD.FTZ R144, -R125, R132 ;  /* 0x000000847d907221 */ /* 0x000fe40000010100 */
[----:B------:R-:W-:-:S02]  /*22f0*/  FADD.FTZ R132, R131, R20 ;  /* 0x0000001483847221 */ /* 0x000fc40000010000 */
[C---:B------:R-:W-:Y:S02]  /*2300*/  FMUL.FTZ R137, R127.reuse, -R144 ;  /* 0x800000907f897220 */ /* 0x040fe40000410000 */
[----:B0-----:R-:W-:Y:S02]  /*2310*/  FMUL.FTZ R20, R22, R147 ;  /* 0x0000009316147220 */ /* 0x001fe40000410000 */
[-C--:B------:R-:W-:Y:S02]  /*2320*/  FFMA.FTZ R137, R126, R132.reuse, -R137 ;  /* 0x000000847e897223 */ /* 0x080fe40000010889 */
[----:B------:R-:W-:Y:S02]  /*2330*/  FMUL.FTZ R151, R127, -R132 ;  /* 0x800000847f977220 */ /* 0x000fe40000410000 */
[----:B-1----:R-:W-:Y:S02]  /*2340*/  FMUL.FTZ R132, R22, R21 ;  /* 0x0000001516847220 */ /* 0x002fe40000410000 */
[----:B--2---:R-:W-:-:S02]  /*2350*/  FFMA.FTZ R134, R136, R149, R20 ;  /* 0x0000009588867223 */ /* 0x004fc40000010014 */
[C---:B------:R-:W-:Y:S02]  /*2360*/  FMUL.FTZ R149, R22.reuse, R149 ;  /* 0x0000009516957220 */ /* 0x040fe40000410000 */
[-C--:B---3--:R-:W-:Y:S02]  /*2370*/  FMUL.FTZ R20, R22, R23.reuse ;  /* 0x0000001716147220 */ /* 0x088fe40000410000 */
[----:B------:R-:W-:Y:S02]  /*2380*/  FFMA.FTZ R23, R136, R23, R132 ;  /* 0x0000001788177223 */ /* 0x000fe40000010084 */
[----:B------:R-:W-:Y:S02]  /*2390*/  FFMA.FTZ R151, R126, R144, R151 ;  /* 0x000000907e977223 */ /* 0x000fe40000010097 */
[----:B------:R-:W-:Y:S01]  /*23a0*/  FFMA.FTZ R132, R136, R147, -R149 ;  /* 0x0000009388847223 */ /* 0x000fe20000010895 */
[----:B------:R-:W-:Y:S01]  /*23b0*/  FSEL R144, R22, R23, !P1 ;  /* 0x0000001716907208 */ /* 0x000fe20004800000 */
[----:B------:R-:W-:Y:S01]  /*23c0*/  @P1 FFMA.FTZ R136, R136, R21, -R20 ;  /* 0x0000001588881223 */ /* 0x000fe20000010814 */
[----:B------:R-:W-:Y:S01]  /*23d0*/  HFMA2.MMA R21, -RZ, RZ, 0, 0 ;  /* 0x00000000ff157435 */ /* 0x000fe200000001ff */
[----:B------:R-:W-:Y:S01]  /*23e0*/  @P1 FADD.FTZ R123, R123, R132 ;  /* 0x000000847b7b1221 */ /* 0x000fe20000010000 */
[----:B------:R-:W-:Y:S01]  /*23f0*/  MOV R20, 0x3f800000 ;  /* 0x3f80000000147802 */ /* 0x000fe20000000f00 */
[----:B------:R-:W-:Y:S01]  /*2400*/  @P1 FADD.FTZ R135, R135, R134 ;  /* 0x0000008687871221 */ /* 0x000fe20000010000 */
[----:B------:R-:W0:Y:S01]  /*2410*/  SHFL.UP PT, R144, R144, 0x1, RZ ;  /* 0x0420000090907989 */ /* 0x000e2200000e00ff */
[----:B------:R-:W-:Y:S01]  /*2420*/  FMUL.FTZ R132, R98, R53 ;  /* 0x0000003562847220 */ /* 0x000fe20000410000 */
[----:B------:R-:W-:Y:S01]  /*2430*/  ISETP.GE.AND P1, PT, R112, c[0x0][0x174], PT ;  /* 0x00005d0070007a0c */ /* 0x000fe20003f26270 */
[----:B------:R-:W-:Y:S01]  /*2440*/  FMUL.FTZ R134, R98, R52 ;  /* 0x0000003462867220 */ /* 0x000fe20000410000 */
[----:B------:R-:W1:Y:S01]  /*2450*/  SHFL.UP PT, R136, R136, 0x1, RZ ;  /* 0x0420000088887989 */ /* 0x000e6200000e00ff */
[----:B------:R-:W-:Y:S01]  /*2460*/  FADD.FTZ R151, -R132, R151 ;  /* 0x0000009784977221 */ /* 0x000fe20000010100 */
[----:B------:R-:W-:Y:S01]  /*2470*/  ISETP.NE.OR P1, PT, R114, RZ, P1 ;  /* 0x000000ff7200720c */ /* 0x000fe20000f25670 */
[----:B------:R-:W-:Y:S01]  /*2480*/  FADD.FTZ R137, R134, R137 ;  /* 0x0000008986897221 */ /* 0x000fe20000010000 */
[----:B------:R-:W2:Y:S01]  /*2490*/  SHFL.UP PT, R123, R123, 0x1, RZ ;  /* 0x042000007b7b7989 */ /* 0x000ea200000e00ff */
[----:B------:R-:W-:Y:S01]  /*24a0*/  FMUL.FTZ R150, R130, -R151 ;  /* 0x8000009782967220 */ /* 0x000fe20000410000 */
[----:B------:R-:W-:Y:S01]  /*24b0*/  CS2R R22, SRZ ;  /* 0x0000000000167805 */ /* 0x000fe2000001ff00 */
[C---:B------:R-:W-:Y:S01]  /*24c0*/  FFMA.FTZ R149, R133.reuse, -R55, R148 ;  /* 0x8000003785957223 */ /* 0x040fe20000010094 */
[----:B------:R-:W3:Y:S01]  /*24d0*/  SHFL.UP PT, R135, R135, 0x1, RZ ;  /* 0x0420000087877989 */ /* 0x000ee200000e00ff */
[----:B------:R-:W-:-:S02]  /*24e0*/  FFMA.FTZ R148, R133, R54, -R146 ;  /* 0x0000003685947223 */ /* 0x000fc40000010892 */
[-C--:B------:R-:W-:Y:S02]  /*24f0*/  FMUL.FTZ R154, R130, -R137.reuse ;  /* 0x80000089829a7220 */ /* 0x080fe40000410000 */
[----:B------:R-:W-:Y:S02]  /*2500*/  FFMA.FTZ R152, R129, R137, -R150 ;  /* 0x0000008981987223 */ /* 0x000fe40000010896 */
[----:B------:R-:W-:Y:S01]  /*2510*/  FMUL.FTZ R150, R127, -R148 ;  /* 0x800000947f967220 */ /* 0x000fe20000410000 */
[----:B------:R4:W4:Y:S01]  /*2520*/  @!P1 LDS.128 R20, [R113.X16+0x1d90] ;  /* 0x001d900071149984 */ /* 0x000922000000cc00 */
[----:B------:R-:W-:Y:S01]  /*2530*/  FFMA.FTZ R137, R129, R151, R154 ;  /* 0x0000009781897223 */ /* 0x000fe2000001009a */
[----:B------:R-:W-:Y:S01]  /*2540*/  ISETP.NE.AND P1, PT, R114, 0x1f, PT ;  /* 0x0000001f7200780c */ /* 0x000fe20003f25270 */
[----:B------:R-:W-:Y:S02]  /*2550*/  FMUL.FTZ R151, R127, -R149 ;  /* 0x800000957f977220 */ /* 0x000fe40000410000 */
[----:B0-----:R-:W-:-:S02]  /*2560*/  FMUL.FTZ R147, R144, R57 ;  /* 0x0000003990937220 */ /* 0x001fc40000410000 */
[-C--:B------:R-:W-:Y:S02]  /*2570*/  FMUL.FTZ R146, R144, R56.reuse ;  /* 0x0000003890927220 */ /* 0x080fe40000410000 */
[----:B-1----:R-:W-:Y:S02]  /*2580*/  FFMA.FTZ R144, R136, R56, -R147 ;  /* 0x0000003888907223 */ /* 0x002fe40000010893 */
[----:B------:R-:W-:Y:S02]  /*2590*/  FFMA.FTZ R150, R126, R149, R150 ;  /* 0x000000957e967223 */ /* 0x000fe40000010096 */
[----:B--2---:R-:W-:Y:S02]  /*25a0*/  @P3 FADD.FTZ R56, R123, R144 ;  /* 0x000000907b383221 */ /* 0x004fe40000010000 */
[----:B------:R-:W-:Y:S02]  /*25b0*/  FFMA.FTZ R146, R136, R57, R146 ;  /* 0x0000003988927223 */ /* 0x000fe40000010092 */
[----:B------:R-:W-:-:S02]  /*25c0*/  FFMA.FTZ R151, R126, R148, -R151 ;  /* 0x000000947e977223 */ /* 0x000fc40000010897 */
[----:B------:R-:W-:Y:S02]  /*25d0*/  FMUL.FTZ R144, R130, -R150 ;  /* 0x8000009682907220 */ /* 0x000fe40000410000 */
[----:B---3--:R-:W-:Y:S02]  /*25e0*/  @P3 FADD.FTZ R57, R135, R146 ;  /* 0x0000009287393221 */ /* 0x008fe40000010000 */
[----:B------:R-:W-:Y:S02]  /*25f0*/  FFMA.FTZ R144, R129, R151, -R144 ;  /* 0x0000009781907223 */ /* 0x000fe40000010890 */
[C---:B------:R-:W-:Y:S02]  /*2600*/  FMUL.FTZ R135, R96.reuse, R52 ;  /* 0x0000003460877220 */ /* 0x040fe40000410000 */
[----:B------:R-:W-:Y:S01]  /*2610*/  FMUL.FTZ R136, R96, R53 ;  /* 0x0000003560887220 */ /* 0x000fe20000410000 */
[----:B------:R0:W1:Y:S01]  /*2620*/  SHFL.DOWN PT, R148, R144, 0x1, 0x1f ;  /* 0x08201f0090947f89 */ /* 0x00006200000e0000 */
[----:B------:R-:W-:-:S02]  /*2630*/  FMUL.FTZ R151, R130, -R151 ;  /* 0x8000009782977220 */ /* 0x000fc40000410000 */
[CC--:B------:R-:W-:Y:S02]  /*2640*/  FMUL.FTZ R53, R51.reuse, R57.reuse ;  /* 0x0000003933357220 */ /* 0x0c0fe40000410000 */
[----:B------:R-:W-:Y:S02]  /*2650*/  FMUL.FTZ R52, R51, R56 ;  /* 0x0000003833347220 */ /* 0x000fe40000410000 */
[----:B------:R-:W-:Y:S02]  /*2660*/  FADD.FTZ R123, R135, R152 ;  /* 0x00000098877b7221 */ /* 0x000fe40000010000 */
[----:B------:R-:W-:Y:S02]  /*2670*/  FADD.FTZ R137, -R136, R137 ;  /* 0x0000008988897221 */ /* 0x000fe40000010100 */
[----:B------:R-:W-:Y:S02]  /*2680*/  FFMA.FTZ R51, R129, R150, R151 ;  /* 0x0000009681337223 */ /* 0x000fe40000010097 */
[C---:B------:R-:W-:Y:S01]  /*2690*/  FFMA.FTZ R56, R50.reuse, R56, -R53 ;  /* 0x0000003832387223 */ /* 0x040fe20000010835 */
[----:B------:R0:W2:Y:S01]  /*26a0*/  SHFL.DOWN PT, R146, R137, 0x1, 0x1f ;  /* 0x08201f0089927f89 */ /* 0x0000a200000e0000 */
[----:B------:R-:W-:-:S03]  /*26b0*/  FFMA.FTZ R52, R50, R57, R52 ;  /* 0x0000003932347223 */ /* 0x000fc60000010034 */
[----:B------:R0:W3:Y:S04]  /*26c0*/  SHFL.DOWN PT, R50, R123, 0x1, 0x1f ;  /* 0x08201f007b327f89 */ /* 0x0000e800000e0000 */
[----:B------:R0:W0:Y:S01]  /*26d0*/  SHFL.DOWN PT, R150, R51, 0x1, 0x1f ;  /* 0x08201f0033967f89 */ /* 0x00002200000e0000 */
[----:B------:R-:W-:Y:S05]  /*26e0*/  @!P1 BRA `(.L_x_13364) ;  /* 0x000000b000009947 */ /* 0x000fea0003800000 */
[C---:B0---4-:R-:W-:Y:S02]  /*26f0*/  FMUL.FTZ R53, R51.reuse, R150 ;  /* 0x0000009633357220 */ /* 0x051fe40000410000 */
[C---:B--2---:R-:W-:Y:S02]  /*2700*/  FMUL.FTZ R57, R51.reuse, R146 ;  /* 0x0000009233397220 */ /* 0x044fe40000410000 */
[C---:B---3--:R-:W-:Y:S02]  /*2710*/  FMUL.FTZ R147, R51.reuse, R50 ;  /* 0x0000003233937220 */ /* 0x048fe40000410000 */
[----:B-1----:R-:W-:-:S02]  /*2720*/  FMUL.FTZ R51, R51, R148 ;  /* 0x0000009433337220 */ /* 0x002fc40000410000 */
[C---:B------:R-:W-:Y:S02]  /*2730*/  FFMA.FTZ R53, R144.reuse, R148, -R53 ;  /* 0x0000009490357223 */ /* 0x040fe40000010835 */
[C---:B------:R-:W-:Y:S02]  /*2740*/  FFMA.FTZ R50, R144.reuse, R50, -R57 ;  /* 0x0000003290327223 */ /* 0x040fe40000010839 */
[C---:B------:R-:W-:Y:S02]  /*2750*/  FFMA.FTZ R146, R144.reuse, R146, R147 ;  /* 0x0000009290927223 */ /* 0x040fe40000010093 */
[----:B------:R-:W-:Y:S01]  /*2760*/  FFMA.FTZ R51, R144, R150, R51 ;  /* 0x0000009690337223 */ /* 0x000fe20000010033 */
[----:B------:R-:W-:Y:S01]  /*2770*/  MOV R144, R53 ;  /* 0x0000003500907202 */ /* 0x000fe20000000f00 */
[----:B------:R-:W-:Y:S02]  /*2780*/  FADD.FTZ R123, R123, R50 ;  /* 0x000000327b7b7221 */ /* 0x000fe40000010000 */
[----:B------:R-:W-:-:S02]  /*2790*/  FADD.FTZ R137, R137, R146 ;  /* 0x0000009289897221 */ /* 0x000fc40000010000 */
.L_x_13364:
[----:B----4-:R-:W-:Y:S05]  /*27a0*/  BSYNC B0 ;  /* 0x0000000000007941 */ /* 0x010fea0003800000 */
.L_x_13363:
[----:B------:R-:W-:Y:S01]  /*27b0*/  ISETP.GT.U32.AND P1, PT, R114, 0x1d, PT ;  /* 0x0000001d7200780c */ /* 0x000fe20003f24070 */
[----:B------:R-:W-:Y:S01]  /*27c0*/  FADD.FTZ R141, R141, R52 ;  /* 0x000000348d8d7221 */ /* 0x000fe20000010000 */
[----:B-1----:R1:W4:Y:S01]  /*27d0*/  SHFL.DOWN PT, R148, R144, 0x2, 0x1f ;  /* 0x08401f0090947f89 */ /* 0x00232200000e0000 */
[----:B------:R-:W-:Y:S01]  /*27e0*/  FADD.FTZ R57, R139, R56 ;  /* 0x000000388b397221 */ /* 0x000fe20000010000 */
[----:B------:R-:W-:Y:S01]  /*27f0*/  BSSY B0, `(.L_x_13365) ;  /* 0x0000014000007945 */ /* 0x000fe20003800000 */
[C---:B---3--:R-:W-:Y:S01]  /*2800*/  FMUL.FTZ R50, R130.reuse, R141 ;  /* 0x0000008d82327220 */ /* 0x048fe20000410000 */
[----:B0-----:R1:W0:Y:S01]  /*2810*/  SHFL.DOWN PT, R150, R51, 0x2, 0x1f ;  /* 0x08401f0033967f89 */ /* 0x00122200000e0000 */
[----:B------:R-:W-:-:S02]  /*2820*/  FMUL.FTZ R52, R130, R57 ;  /* 0x0000003982347220 */ /* 0x000fc40000410000 */
[C---:B------:R-:W-:Y:S01]  /*2830*/  FFMA.FTZ R50, R129.reuse, R57, -R50 ;  /* 0x0000003981327223 */ /* 0x040fe20000010832 */
[----:B------:R1:W3:Y:S01]  /*2840*/  SHFL.DOWN PT, R56, R123, 0x2, 0x1f ;  /* 0x08401f007b387f89 */ /* 0x0002e200000e0000 */
[----:B------:R-:W-:-:S03]  /*2850*/  FFMA.FTZ R52, R129, R141, R52 ;  /* 0x0000008d81347223 */ /* 0x000fc60000010034 */
[----:B--2---:R1:W2:Y:S01]  /*2860*/  SHFL.DOWN PT, R146, R137, 0x2, 0x1f ;  /* 0x08401f0089927f89 */ /* 0x0042a200000e0000 */
[----:B------:R-:W-:Y:S05]  /*2870*/  @P1 BRA `(.L_x_13366) ;  /* 0x000000b000001947 */ /* 0x000fea0003800000 */
[C---:B0-----:R-:W-:Y:S02]  /*2880*/  FMUL.FTZ R53, R51.reuse, R150 ;  /* 0x0000009633357220 */ /* 0x041fe40000410000 */
[C---:B--2---:R-:W-:Y:S02]  /*2890*/  FMUL.FTZ R139, R51.reuse, R146 ;  /* 0x00000092338b7220 */ /* 0x044fe40000410000 */
[C---:B---3--:R-:W-:Y:S02]  /*28a0*/  FMUL.FTZ R147, R51.reuse, R56 ;  /* 0x0000003833937220 */ /* 0x048fe40000410000 */
        /* <DEDUP_REMOVED lines=8> */
.L_x_13366:
[----:B------:R-:W-:Y:S05]  /*2930*/  BSYNC B0 ;  /* 0x0000000000007941 */ /* 0x000fea0003800000 */
.L_x_13365:
[C---:B------:R-:W-:Y:S01]  /*2940*/  ISETP.GT.U32.AND P1, PT, R114.reuse, 0x1b, PT ;  /* 0x0000001b7200780c */ /* 0x040fe20003f24070 */
[C---:B------:R-:W-:Y:S01]  /*2950*/  FFMA.FTZ R53, R5.reuse, R142, R50 ;  /* 0x0000008e05357223 */ /* 0x040fe20000010032 */
[----:B--2---:R2:W1:Y:S01]  /*2960*/  SHFL.DOWN PT, R146, R51, 0x4, 0x1f ;  /* 0x08801f0033927f89 */ /* 0x00446200000e0000 */
[----:B------:R-:W-:Y:S01]  /*2970*/  FFMA.FTZ R139, R5, R140, R52 ;  /* 0x0000008c058b7223 */ /* 0x000fe20000010034 */
[----:B------:R-:W-:Y:S01]  /*2980*/  BSSY B0, `(.L_x_13367) ;  /* 0x0000016000007945 */ /* 0x000fe20003800000 */
[C---:B------:R-:W-:Y:S01]  /*2990*/  FMUL.FTZ R52, R127.reuse, R53 ;  /* 0x000000357f347220 */ /* 0x040fe20000410000 */
[----:B------:R2:W4:Y:S01]  /*29a0*/  SHFL.DOWN PT, R142, R144, 0x4, 0x1f ;  /* 0x08801f00908e7f89 */ /* 0x00052200000e0000 */
[-C--:B------:R-:W-:Y:S01]  /*29b0*/  FMUL.FTZ R50, R127, R139.reuse ;  /* 0x0000008b7f327220 */ /* 0x080fe20000410000 */
[----:B------:R-:W-:Y:S01]  /*29c0*/  ISETP.GT.U32.AND P3, PT, R114, 0x17, PT ;  /* 0x000000177200780c */ /* 0x000fe20003f64070 */
[----:B------:R-:W-:Y:S01]  /*29d0*/  FFMA.FTZ R52, R126, R139, R52 ;  /* 0x0000008b7e347223 */ /* 0x000fe20000010034 */
[----:B---3--:R2:W3:Y:S01]  /*29e0*/  SHFL.DOWN PT, R56, R123, 0x4, 0x1f ;  /* 0x08801f007b387f89 */ /* 0x0084e200000e0000 */
[----:B------:R-:W-:Y:S01]  /*29f0*/  ISETP.GT.U32.AND P4, PT, R114, 0xf, PT ;  /* 0x0000000f7200780c */ /* 0x000fe20003f84070 */
[----:B------:R-:W-:-:S02]  /*2a00*/  FFMA.FTZ R50, R126, R53, -R50 ;  /* 0x000000357e327223 */ /* 0x000fc40000010832 */
[----:B------:R2:W0:Y:S01]  /*2a10*/  SHFL.DOWN PT, R140, R137, 0x4, 0x1f ;  /* 0x08801f00898c7f89 */ /* 0x00042200000e0000 */
[----:B------:R-:W-:Y:S05]  /*2a20*/  @P1 BRA `(.L_x_13368) ;  /* 0x000000b000001947 */ /* 0x000fea0003800000 */
[C---:B-1----:R-:W-:Y:S02]  /*2a30*/  FMUL.FTZ R147, R51.reuse, R146 ;  /* 0x0000009233937220 */ /* 0x042fe40000410000 */
[C---:B0-----:R-:W-:Y:S02]  /*2a40*/  FMUL.FTZ R149, R51.reuse, R140 ;  /* 0x0000008c33957220 */ /* 0x041fe40000410000 */
[C---:B---3--:R-:W-:Y:S02]  /*2a50*/  FMUL.FTZ R151, R51.reuse, R56 ;  /* 0x0000003833977220 */ /* 0x048fe40000410000 */
[-C--:B--2-4-:R-:W-:Y:S02]  /*2a60*/  FMUL.FTZ R51, R51, R142.reuse ;  /* 0x0000008e33337220 */ /* 0x094fe40000410000 */
[C---:B------:R-:W-:Y:S02]  /*2a70*/  FFMA.FTZ R147, R144.reuse, R142, -R147 ;  /* 0x0000008e90937223 */ /* 0x040fe40000010893 */
[----:B------:R-:W-:-:S02]  /*2a80*/  FFMA.FTZ R56, R144, R56, -R149 ;  /* 0x0000003890387223 */ /* 0x000fc40000010895 */
[C---:B------:R-:W-:Y:S02]  /*2a90*/  FFMA.FTZ R140, R144.reuse, R140, R151 ;  /* 0x0000008c908c7223 */ /* 0x040fe40000010097 */
[----:B------:R-:W-:Y:S01]  /*2aa0*/  FFMA.FTZ R51, R144, R146, R51 ;  /* 0x0000009290337223 */ /* 0x000fe20000010033 */
[----:B------:R-:W-:Y:S01]  /*2ab0*/  MOV R144, R147 ;  /* 0x0000009300907202 */ /* 0x000fe20000000f00 */
[----:B------:R-:W-:Y:S02]  /*2ac0*/  FADD.FTZ R123, R123, R56 ;  /* 0x000000387b7b7221 */ /* 0x000fe40000010000 */
[----:B------:R-:W-:Y:S02]  /*2ad0*/  FADD.FTZ R137, R137, R140 ;  /* 0x0000008c89897221 */ /* 0x000fe40000010000 */
.L_x_13368:
[----:B------:R-:W-:Y:S05]  /*2ae0*/  BSYNC B0 ;  /* 0x0000000000007941 */ /* 0x000fea0003800000 */
.L_x_13367:
[C---:B------:R-:W-:Y:S01]  /*2af0*/  FFMA.FTZ R143, R6.reuse, R143, R52 ;  /* 0x0000008f068f7223 */ /* 0x040fe20000010034 */
[----:B0-----:R0:W2:Y:S01]  /*2b00*/  SHFL.DOWN PT, R140, R144, 0x8, 0x1f ;  /* 0x09001f00908c7f89 */ /* 0x0010a200000e0000 */
[----:B------:R-:W-:Y:S01]  /*2b10*/  BSSY B0, `(.L_x_13369) ;  /* 0x0000011000007945 */ /* 0x000fe20003800000 */
[----:B------:R-:W-:Y:S02]  /*2b20*/  FFMA.FTZ R50, R6, R145, R50 ;  /* 0x0000009106327223 */ /* 0x000fe40000010032 */
[----:B----4-:R0:W4:Y:S04]  /*2b30*/  SHFL.DOWN PT, R142, R51, 0x8, 0x1f ;  /* 0x09001f00338e7f89 */ /* 0x01012800000e0000 */
[----:B------:R0:W3:Y:S04]  /*2b40*/  SHFL.DOWN PT, R52, R123, 0x8, 0x1f ;  /* 0x09001f007b347f89 */ /* 0x0000e800000e0000 */
[----:B---3--:R0:W3:Y:S01]  /*2b50*/  SHFL.DOWN PT, R56, R137, 0x8, 0x1f ;  /* 0x09001f0089387f89 */ /* 0x0080e200000e0000 */
[----:B------:R-:W-:Y:S05]  /*2b60*/  @P3 BRA `(.L_x_13370) ;  /* 0x000000b000003947 */ /* 0x000fea0003800000 */
[C---:B----4-:R-:W-:Y:S02]  /*2b70*/  FMUL.FTZ R145, R51.reuse, R142 ;  /* 0x0000008e33917220 */ /* 0x050fe40000410000 */
[----:B---3--:R-:W-:-:S02]  /*2b80*/  FMUL.FTZ R147, R51, R56 ;  /* 0x0000003833937220 */ /* 0x008fc40000410000 */
[C---:B------:R-:W-:Y:S02]  /*2b90*/  FMUL.FTZ R149, R51.reuse, R52 ;  /* 0x0000003433957220 */ /* 0x040fe40000410000 */
[-C--:B012---:R-:W-:Y:S02]  /*2ba0*/  FMUL.FTZ R51, R51, R140.reuse ;  /* 0x0000008c33337220 */ /* 0x087fe40000410000 */
[C---:B------:R-:W-:Y:S02]  /*2bb0*/  FFMA.FTZ R145, R144.reuse, R140, -R145 ;  /* 0x0000008c90917223 */ /* 0x040fe40000010891 */
[C---:B------:R-:W-:Y:S02]  /*2bc0*/  FFMA.FTZ R52, R144.reuse, R52, -R147 ;  /* 0x0000003490347223 */ /* 0x040fe40000010893 */
[C---:B------:R-:W-:Y:S02]  /*2bd0*/  FFMA.FTZ R56, R144.reuse, R56, R149 ;  /* 0x0000003890387223 */ /* 0x040fe40000010095 */
[----:B------:R-:W-:Y:S01]  /*2be0*/  FFMA.FTZ R51, R144, R142, R51 ;  /* 0x0000008e90337223 */ /* 0x000fe20000010033 */
[----:B------:R-:W-:Y:S01]  /*2bf0*/  MOV R144, R145 ;  /* 0x0000009100907202 */ /* 0x000fe20000000f00 */
[----:B------:R-:W-:-:S02]  /*2c00*/  FADD.FTZ R123, R123, R52 ;  /* 0x000000347b7b7221 */ /* 0x000fc40000010000 */
[----:B------:R-:W-:Y:S02]  /*2c10*/  FADD.FTZ R137, R137, R56 ;  /* 0x0000003889897221 */ /* 0x000fe40000010000 */
.L_x_13370:
[----:B------:R-:W-:Y:S05]  /*2c20*/  BSYNC B0 ;  /* 0x0000000000007941 */ /* 0x000fea0003800000 */
.L_x_13369:
[----:B----4-:R4:W0:Y:S01]  /*2c30*/  SHFL.DOWN PT, R142, R144, 0x10, 0x1f ;  /* 0x0a001f00908e7f89 */ /* 0x01082200000e0000 */
[----:B------:R-:W-:Y:S01]  /*2c40*/  BSSY B0, `(.L_x_13371) ;  /* 0x0000011000007945 */ /* 0x000fe20003800000 */
[----:B--2---:R-:W-:Y:S02]  /*2c50*/  FMUL.FTZ R140, R4, R109 ;  /* 0x0000006d048c7220 */ /* 0x004fe40000410000 */
[----:B-1----:R4:W1:Y:S04]  /*2c60*/  SHFL.DOWN PT, R146, R51, 0x10, 0x1f ;  /* 0x0a001f0033927f89 */ /* 0x00286800000e0000 */
[----:B------:R4:W2:Y:S04]  /*2c70*/  SHFL.DOWN PT, R52, R123, 0x10, 0x1f ;  /* 0x0a001f007b347f89 */ /* 0x0008a800000e0000 */
        /* <DEDUP_REMOVED lines=13> */
.L_x_13372:
[----:B------:R-:W-:Y:S05]  /*2d50*/  BSYNC B0 ;  /* 0x0000000000007941 */ /* 0x000fea0003800000 */
.L_x_13371:
[----:B------:R-:W-:Y:S01]  /*2d60*/  FFMA.FTZ R145, R96, R57, RZ ;  /* 0x0000003960917223 */ /* 0x000fe200000100ff */
[----:B------:R-:W-:Y:S01]  /*2d70*/  SHFL.DOWN PT, R150, R51, 0x1, 0x1f ;  /* 0x08201f0033967f89 */ /* 0x000fe200000e0000 */
[-C--:B------:R-:W-:Y:S01]  /*2d80*/  FFMA.FTZ R57, R101, -R140.reuse, R57 ;  /* 0x8000008c65397223 */ /* 0x080fe20000010039 */
[----:B------:R-:W-:Y:S01]  /*2d90*/  ISETP.NE.AND P1, PT, R89, RZ, PT ;  /* 0x000000ff5900720c */ /* 0x000fe20003f25270 */
[----:B---3--:R-:W-:Y:S01]  /*2da0*/  FFMA.FTZ R56, R100, -R140, R141 ;  /* 0x8000008c64387223 */ /* 0x008fe2000001008d */
[----:B0-----:R-:W0:Y:S01]  /*2db0*/  SHFL.IDX PT, R142, R22, RZ, 0x1f ;  /* 0x00001fff168e7589 */ /* 0x001e2200000e0000 */
[----:B------:R-:W-:Y:S01]  /*2dc0*/  FFMA.FTZ R140, R96, -R141, RZ ;  /* 0x8000008d608c7223 */ /* 0x000fe200000100ff */
[----:B------:R-:W-:Y:S01]  /*2dd0*/  BSSY B0, `(.L_x_13373) ;  /* 0x000008d000007945 */ /* 0x000fe20003800000 */
[----:B------:R-:W-:Y:S01]  /*2de0*/  FFMA.FTZ R152, R98, R53, R145 ;  /* 0x0000003562987223 */ /* 0x000fe20000010091 */
[----:B------:R-:W3:Y:S01]  /*2df0*/  SHFL.IDX PT, R141, R23, RZ, 0x1f ;  /* 0x00001fff178d7589 */ /* 0x000ee200000e0000 */
[----:B--2---:R-:W-:-:S02]  /*2e00*/  FMUL.FTZ R52, R5, R120 ;  /* 0x0000007805347220 */ /* 0x004fc40000410000 */
[----:B------:R-:W-:Y:S01]  /*2e10*/  FFMA.FTZ R154, R98, -R139, R140 ;  /* 0x8000008b629a7223 */ /* 0x000fe2000001008c */
[----:B------:R-:W2:Y:S01]  /*2e20*/  SHFL.DOWN PT, R149, R144, 0x1, 0x1f ;  /* 0x08201f0090957f89 */ /* 0x000ea200000e0000 */
[----:B------:R-:W-:Y:S02]  /*2e30*/  FMUL.FTZ R153, R6, R117 ;  /* 0x0000007506997220 */ /* 0x000fe40000410000 */
[C---:B------:R-:W-:Y:S01]  /*2e40*/  FMUL.FTZ R151, R124.reuse, R143 ;  /* 0x0000008f7c977220 */ /* 0x040fe20000410000 */
[----:B-1----:R1:W5:Y:S01]  /*2e50*/  SHFL.IDX PT, R146, R51, RZ, 0x1f ;  /* 0x00001fff33927589 */ /* 0x00236200000e0000 */
[-C--:B------:R-:W-:Y:S02]  /*2e60*/  FFMA.FTZ R140, R99, R50.reuse, R152 ;  /* 0x00000032638c7223 */ /* 0x080fe40000010098 */
[----:B------:R-:W-:Y:S01]  /*2e70*/  FMUL.FTZ R152, R124, R50 ;  /* 0x000000327c987220 */ /* 0x000fe20000410000 */
[----:B------:R-:W4:Y:S01]  /*2e80*/  SHFL.DOWN PT, R147, R137, 0x1, 0x1f ;  /* 0x08201f0089937f89 */ /* 0x000f2200000e0000 */
[----:B------:R-:W-:-:S02]  /*2e90*/  FFMA.FTZ R53, R107, -R52, R53 ;  /* 0x800000346b357223 */ /* 0x000fc40000010035 */
[----:B------:R-:W-:Y:S01]  /*2ea0*/  FFMA.FTZ R52, R106, -R52, R139 ;  /* 0x800000346a347223 */ /* 0x000fe2000001008b */
[----:B------:R0:W4:Y:S01]  /*2eb0*/  SHFL.IDX PT, R145, R144, RZ, 0x1f ;  /* 0x00001fff90917589 */ /* 0x00012200000e0000 */
[----:B------:R-:W-:Y:S02]  /*2ec0*/  FFMA.FTZ R151, R133, R50, -R151 ;  /* 0x0000003285977223 */ /* 0x000fe40000010897 */
[----:B-1--4-:R-:W-:Y:S01]  /*2ed0*/  FFMA.FTZ R51, R105, -R153, R50 ;  /* 0x8000009969337223 */ /* 0x012fe20000010032 */
[----:B------:R-:W1:Y:S01]  /*2ee0*/  SHFL.DOWN PT, R148, R123, 0x1, 0x1f ;  /* 0x08201f007b947f89 */ /* 0x000e6200000e0000 */
[----:B------:R-:W-:Y:S02]  /*2ef0*/  FFMA.FTZ R139, R99, -R143, R154 ;  /* 0x8000008f638b7223 */ /* 0x000fe4000001009a */
[----:B------:R-:W-:Y:S01]  /*2f00*/  FFMA.FTZ R50, R104, -R153, R143 ;  /* 0x8000009968327223 */ /* 0x000fe2000001008f */
[----:B------:R-:W4:Y:S01]  /*2f10*/  SHFL.IDX PT, R123, R123, RZ, 0x1f ;  /* 0x00001fff7b7b7589 */ /* 0x000f2200000e0000 */
[----:B0-----:R-:W-:-:S02]  /*2f20*/  @P2 FMUL.FTZ R144, R150, R142 ;  /* 0x0000008e96902220 */ /* 0x001fc40000410000 */
[----:B------:R-:W-:Y:S01]  /*2f30*/  FFMA.FTZ R143, R133, R143, R152 ;  /* 0x0000008f858f7223 */ /* 0x000fe20000010098 */
[----:B------:R-:W0:Y:S01]  /*2f40*/  SHFL.IDX PT, R137, R137, RZ, 0x1f ;  /* 0x00001fff89897589 */ /* 0x000e2200000e0000 */
[-C--:B---3--:R-:W-:Y:S02]  /*2f50*/  @P2 FMUL.FTZ R150, R150, R141.reuse ;  /* 0x0000008d96962220 */ /* 0x088fe40000410000 */
[C---:B--2---:R-:W-:Y:S02]  /*2f60*/  @P2 FFMA.FTZ R152, R149.reuse, R141, R144 ;  /* 0x0000008d95982223 */ /* 0x044fe40000010090 */
[----:B-----5:R-:W-:Y:S02]  /*2f70*/  FMUL.FTZ R144, R146, R22 ;  /* 0x0000001692907220 */ /* 0x020fe40000410000 */
[----:B------:R-:W-:Y:S02]  /*2f80*/  @P2 FFMA.FTZ R149, R149, R142, -R150 ;  /* 0x0000008e95952223 */ /* 0x000fe40000010896 */
[----:B------:R-:W-:-:S02]  /*2f90*/  FFMA.FTZ R143, R7, R122, R143 ;  /* 0x0000007a078f7223 */ /* 0x000fc4000001008f */
[----:B------:R-:W-:Y:S02]  /*2fa0*/  @P2 FADD.FTZ R141, R147, R152 ;  /* 0x00000098938d2221 */ /* 0x000fe40000010000 */
[-C--:B------:R-:W-:Y:S02]  /*2fb0*/  FMUL.FTZ R122, R146, R23.reuse ;  /* 0x00000017927a7220 */ /* 0x080fe40000410000 */
[----:B------:R-:W-:Y:S02]  /*2fc0*/  FFMA.FTZ R144, R145, R23, R144 ;  /* 0x0000001791907223 */ /* 0x000fe40000010090 */
[----:B-1----:R-:W-:Y:S02]  /*2fd0*/  @P2 FADD.FTZ R142, R148, R149 ;  /* 0x00000095948e2221 */ /* 0x002fe40000010000 */
[----:B------:R-:W-:Y:S02]  /*2fe0*/  FMUL.FTZ R23, R141, -R55 ;  /* 0x800000378d177220 */ /* 0x000fe40000410000 */
[----:B------:R-:W-:-:S02]  /*2ff0*/  FFMA.FTZ R122, R145, R22, -R122 ;  /* 0x00000016917a7223 */ /* 0x000fc4000001087a */
[----:B------:R-:W-:Y:S02]  /*3000*/  FMUL.FTZ R22, R146, R21 ;  /* 0x0000001592167220 */ /* 0x000fe40000410000 */
[C---:B------:R-:W-:Y:S02]  /*3010*/  FMUL.FTZ R55, R142.reuse, -R55 ;  /* 0x800000378e377220 */ /* 0x040fe40000410000 */
[----:B------:R-:W-:Y:S01]  /*3020*/  FFMA.FTZ R142, R142, R54, -R23 ;  /* 0x000000368e8e7223 */ /* 0x000fe20000010817 */
[----:B------:R-:W-:Y:S01]  /*3030*/  P2R R23, PR, RZ, 0x2 ;  /* 0x00000002ff177803 */ /* 0x000fe20000000000 */
[-C--:B------:R-:W-:Y:S02]  /*3040*/  FMUL.FTZ R146, R146, R20.reuse ;  /* 0x0000001492927220 */ /* 0x080fe40000410000 */
[----:B------:R-:W-:Y:S02]  /*3050*/  FFMA.FTZ R20, R145, R20, -R22 ;  /* 0x0000001491147223 */ /* 0x000fe40000010816 */
[----:B------:R-:W-:-:S02]  /*3060*/  FFMA.FTZ R22, R141, R54, R55 ;  /* 0x000000368d167223 */ /* 0x000fc40000010037 */
[----:B------:R-:W-:Y:S02]  /*3070*/  FADD.FTZ R54, R121, R142 ;  /* 0x0000008e79367221 */ /* 0x000fe40000010000 */
[C---:B------:R-:W-:Y:S02]  /*3080*/  FFMA.FTZ R138, R7.reuse, R138, R151 ;  /* 0x0000008a078a7223 */ /* 0x040fe40000010097 */
[----:B------:R-:W-:Y:S02]  /*3090*/  FMUL.FTZ R121, R7, R118 ;  /* 0x0000007607797220 */ /* 0x000fe40000410000 */
[----:B------:R-:W-:Y:S02]  /*30a0*/  FADD.FTZ R55, -R119, R22 ;  /* 0x0000001677377221 */ /* 0x000fe40000010100 */
[----:B----4-:R-:W-:Y:S02]  /*30b0*/  FADD.FTZ R22, R123, R122 ;  /* 0x0000007a7b167221 */ /* 0x010fe40000010000 */
[----:B------:R-:W-:-:S02]  /*30c0*/  FMUL.FTZ R123, R116, R138 ;  /* 0x0000008a747b7220 */ /* 0x000fc40000410000 */
[----:B------:R-:W-:Y:S02]  /*30d0*/  FFMA.FTZ R119, R103, -R121, R138 ;  /* 0x8000007967777223 */ /* 0x000fe4000001008a */
[C---:B------:R-:W-:Y:S02]  /*30e0*/  FMUL.FTZ R138, R124.reuse, -R54 ;  /* 0x800000367c8a7220 */ /* 0x040fe40000410000 */
[----:B0-----:R-:W-:Y:S02]  /*30f0*/  FADD.FTZ R23, R137, R144 ;  /* 0x0000009089177221 */ /* 0x001fe40000010000 */
[-C--:B------:R-:W-:Y:S02]  /*3100*/  FMUL.FTZ R137, R124, -R55.reuse ;  /* 0x800000377c897220 */ /* 0x080fe40000410000 */
[----:B------:R-:W-:Y:S02]  /*3110*/  FFMA.FTZ R138, R133, R55, R138 ;  /* 0x00000037858a7223 */ /* 0x000fe4000001008a */
[----:B------:R-:W-:-:S02]  /*3120*/  FFMA.FTZ R21, R145, R21, R146 ;  /* 0x0000001591157223 */ /* 0x000fc40000010092 */
[----:B------:R-:W-:Y:S02]  /*3130*/  FFMA.FTZ R124, R133, R54, -R137 ;  /* 0x00000036857c7223 */ /* 0x000fe40000010889 */
[----:B------:R-:W-:Y:S01]  /*3140*/  FADD.FTZ R125, -R125, R138 ;  /* 0x0000008a7d7d7221 */ /* 0x000fe20000010100 */
[----:B------:R0:W-:Y:S01]  /*3150*/  @!P1 STS.128 [R113.X16+0x1d90], R20 ;  /* 0x001d901471009388 */ /* 0x0001e2000000cc00 */
[----:B------:R-:W-:Y:S01]  /*3160*/  FADD.FTZ R124, R131, R124 ;  /* 0x0000007c837c7221 */ /* 0x000fe20000010000 */
[----:B------:R-:W-:Y:S01]  /*3170*/  SHF.L.U64.HI R138, R111, 0x2, R108 ;  /* 0x000000026f8a7819 */ /* 0x000fe2000001026c */
[----:B------:R-:W-:Y:S02]  /*3180*/  FMUL.FTZ R137, R117, R125 ;  /* 0x0000007d75897220 */ /* 0x000fe40000410000 */
[----:B------:R-:W-:Y:S02]  /*3190*/  FMUL.FTZ R142, R118, R55 ;  /* 0x00000037768e7220 */ /* 0x000fe40000410000 */
[----:B------:R-:W-:-:S02]  /*31a0*/  FFMA.FTZ R121, R102, -R121, R143 ;  /* 0x8000007966797223 */ /* 0x000fc4000001008f */
[----:B------:R-:W-:Y:S02]  /*31b0*/  FMUL.FTZ R122, R116, R143 ;  /* 0x0000008f747a7220 */ /* 0x000fe40000410000 */
[----:B------:R-:W-:Y:S02]  /*31c0*/  FMUL.FTZ R143, R7, R142 ;  /* 0x0000008e078f7220 */ /* 0x000fe40000410000 */
[----:B------:R-:W-:Y:S02]  /*31d0*/  FADD.FTZ R123, R140, R123 ;  /* 0x0000007b8c7b7221 */ /* 0x000fe40000010000 */
[----:B------:R-:W-:Y:S01]  /*31e0*/  FMUL.FTZ R140, R118, R54 ;  /* 0x00000036768c7220 */ /* 0x000fe20000410000 */
[----:B------:R1:W-:Y:S01]  /*31f0*/  STS [R74.X4+0x43c], R143 ;  /* 0x00043c8f4a007388 */ /* 0x0003e20000004800 */
[C---:B0-----:R-:W-:Y:S02]  /*3200*/  FMUL.FTZ R21, R127.reuse, -R125 ;  /* 0x8000007d7f157220 */ /* 0x041fe40000410000 */
[----:B------:R-:W-:-:S02]  /*3210*/  FMUL.FTZ R127, R127, -R124 ;  /* 0x8000007c7f7f7220 */ /* 0x000fc40000410000 */
[CC--:B------:R-:W-:Y:S02]  /*3220*/  FFMA.FTZ R21, R126.reuse, R124.reuse, -R21 ;  /* 0x0000007c7e157223 */ /* 0x0c0fe40000010815 */
[----:B------:R-:W-:Y:S02]  /*3230*/  FFMA.FTZ R127, R126, R125, R127 ;  /* 0x0000007d7e7f7223 */ /* 0x000fe4000001007f */
[----:B------:R-:W-:Y:S02]  /*3240*/  FMUL.FTZ R23, R117, R124 ;  /* 0x0000007c75177220 */ /* 0x000fe40000410000 */
[----:B------:R-:W-:Y:S02]  /*3250*/  FMUL.FTZ R20, R50, R137 ;  /* 0x0000008932147220 */ /* 0x000fe40000410000 */
[----:B------:R-:W-:Y:S02]  /*3260*/  FADD.FTZ R126, R134, R21 ;  /* 0x00000015867e7221 */ /* 0x000fe40000010000 */
[----:B------:R-:W-:-:S02]  /*3270*/  FADD.FTZ R127, -R132, R127 ;  /* 0x0000007f847f7221 */ /* 0x000fc40000010100 */
[-C--:B------:R-:W-:Y:S02]  /*3280*/  FFMA.FTZ R141, R51, R23.reuse, R20 ;  /* 0x00000017338d7223 */ /* 0x080fe40000010014 */
[----:B------:R-:W-:Y:S02]  /*3290*/  FMUL.FTZ R22, R50, R23 ;  /* 0x0000001732167220 */ /* 0x000fe40000410000 */
[C---:B------:R-:W-:Y:S02]  /*32a0*/  FMUL.FTZ R20, R130.reuse, -R126 ;  /* 0x8000007e82147220 */ /* 0x040fe40000410000 */
[----:B------:R-:W-:Y:S02]  /*32b0*/  FMUL.FTZ R130, R130, -R127 ;  /* 0x8000007f82827220 */ /* 0x000fe40000410000 */
[----:B------:R-:W-:Y:S02]  /*32c0*/  FADD.FTZ R122, R139, -R122 ;  /* 0x8000007a8b7a7221 */ /* 0x000fe40000010000 */
[----:B-1----:R-:W-:-:S02]  /*32d0*/  FFMA.FTZ R143, R51, R137, -R22 ;  /* 0x00000089338f7223 */ /* 0x002fc40000010816 */
[-C--:B------:R-:W-:Y:S02]  /*32e0*/  FFMA.FTZ R21, R129, R127.reuse, R20 ;  /* 0x0000007f81157223 */ /* 0x080fe40000010014 */
[----:B------:R-:W-:Y:S02]  /*32f0*/  FMUL.FTZ R139, R7, R140 ;  /* 0x0000008c078b7220 */ /* 0x000fe40000410000 */
[C---:B------:R-:W-:Y:S02]  /*3300*/  FMUL.FTZ R22, R120.reuse, R127 ;  /* 0x0000007f78167220 */ /* 0x040fe40000410000 */
[-C--:B------:R-:W-:Y:S01]  /*3310*/  FFMA.FTZ R130, R129, R126.reuse, -R130 ;  /* 0x0000007e81827223 */ /* 0x080fe20000010882 */
[----:B------:R0:W-:Y:S01]  /*3320*/  STS [R74.X4+0x438], R139 ;  /* 0x0004388b4a007388 */ /* 0x0001e20000004800 */
[----:B------:R-:W-:Y:S02]  /*3330*/  FMUL.FTZ R20, R120, R126 ;  /* 0x0000007e78147220 */ /* 0x000fe40000410000 */
[----:B------:R-:W-:-:S02]  /*3340*/  FADD.FTZ R136, -R136, R21 ;  /* 0x0000001588887221 */ /* 0x000fc40000010100 */
[C---:B------:R-:W-:Y:S02]  /*3350*/  FMUL.FTZ R21, R52.reuse, R22 ;  /* 0x0000001634157220 */ /* 0x040fe40000410000 */
[----:B------:R-:W-:Y:S02]  /*3360*/  FADD.FTZ R130, R135, R130 ;  /* 0x0000008287827221 */ /* 0x000fe40000010000 */
[-C--:B------:R-:W-:Y:S02]  /*3370*/  FMUL.FTZ R132, R52, R20.reuse ;  /* 0x0000001434847220 */ /* 0x080fe40000410000 */
[----:B0-----:R-:W-:Y:S02]  /*3380*/  FMUL.FTZ R139, R6, R23 ;  /* 0x00000017068b7220 */ /* 0x001fe40000410000 */
[----:B------:R-:W-:Y:S02]  /*3390*/  FFMA.FTZ R129, R53, R20, R21 ;  /* 0x0000001435817223 */ /* 0x000fe40000010015 */
[C---:B------:R-:W-:Y:S01]  /*33a0*/  FMUL.FTZ R23, R109.reuse, R136 ;  /* 0x000000886d177220 */ /* 0x040fe20000410000 */
[----:B------:R0:W-:Y:S01]  /*33b0*/  STS [R74.X4+0x430], R139 ;  /* 0x0004308b4a007388 */ /* 0x0001e20000004800 */
[----:B------:R-:W-:-:S02]  /*33c0*/  FMUL.FTZ R21, R109, R130 ;  /* 0x000000826d157220 */ /* 0x000fc40000410000 */
[----:B------:R-:W-:Y:S01]  /*33d0*/  FFMA.FTZ R135, R53, R22, -R132 ;  /* 0x0000001635877223 */ /* 0x000fe20000010884 */
[----:B------:R-:W-:Y:S01]  /*33e0*/  LEA R132, R0, -R89, 0x1 ;  /* 0x8000005900847211 */ /* 0x000fe200078e08ff */
[----:B------:R-:W-:Y:S02]  /*33f0*/  FMUL.FTZ R145, R6, R137 ;  /* 0x0000008906917220 */ /* 0x000fe40000410000 */
[C---:B------:R-:W-:Y:S01]  /*3400*/  FMUL.FTZ R137, R5.reuse, R20 ;  /* 0x0000001405897220 */ /* 0x040fe20000410000 */
[----:B------:R-:W-:Y:S01]  /*3410*/  ISETP.GE.AND P1, PT, R132, 0x1, PT ;  /* 0x000000018400780c */ /* 0x000fe20003f26270 */
[----:B------:R-:W-:Y:S01]  /*3420*/  FMUL.FTZ R20, R56, R23 ;  /* 0x0000001738147220 */ /* 0x000fe20000410000 */
[----:B------:R1:W-:Y:S01]  /*3430*/  STS [R74.X4+0x434], R145 ;  /* 0x000434914a007388 */ /* 0x0003e20000004800 */
[----:B0-----:R-:W-:Y:S01]  /*3440*/  FMUL.FTZ R139, R5, R22 ;  /* 0x00000016058b7220 */ /* 0x001fe20000410000 */
[----:B------:R-:W-:Y:S01]  /*3450*/  ISETP.GE.AND P2, PT, R132, 0x21, PT ;  /* 0x000000218400780c */ /* 0x000fe20003f46270 */
[-C--:B------:R-:W-:Y:S01]  /*3460*/  FMUL.FTZ R22, R56, R21.reuse ;  /* 0x0000001538167220 */ /* 0x080fe20000410000 */
[----:B------:R1:W-:Y:S01]  /*3470*/  STS [R74.X4+0x428], R137 ;  /* 0x000428894a007388 */ /* 0x0003e20000004800 */
[----:B------:R-:W-:-:S02]  /*3480*/  FFMA.FTZ R20, R57, R21, R20 ;  /* 0x0000001539147223 */ /* 0x000fc40000010014 */
[----:B------:R-:W-:Y:S01]  /*3490*/  FFMA.FTZ R22, R57, R23, -R22 ;  /* 0x0000001739167223 */ /* 0x000fe20000010816 */
[----:B------:R1:W-:Y:S01]  /*34a0*/  STS [R74.X4+0x42c], R139 ;  /* 0x00042c8b4a007388 */ /* 0x0003e20000004800 */
[C---:B------:R-:W-:Y:S02]  /*34b0*/  FMUL.FTZ R21, R4.reuse, R21 ;  /* 0x0000001504157220 */ /* 0x040fe40000410000 */
[----:B------:R-:W-:Y:S02]  /*34c0*/  FMUL.FTZ R23, R4, R23 ;  /* 0x0000001704177220 */ /* 0x000fe40000410000 */
[----:B------:R-:W-:Y:S01]  /*34d0*/  FADD.FTZ R20, RZ, R20 ;  /* 0x00000014ff147221 */ /* 0x000fe20000010000 */
[----:B------:R1:W-:Y:S01]  /*34e0*/  STS [R74.X4+0x420], R21 ;  /* 0x000420154a007388 */ /* 0x0003e20000004800 */
[----:B------:R-:W-:Y:S02]  /*34f0*/  FADD.FTZ R22, RZ, R22 ;  /* 0x00000016ff167221 */ /* 0x000fe40000010000 */
[C---:B------:R-:W-:Y:S01]  /*3500*/  FMUL.FTZ R133, R121.reuse, R142 ;  /* 0x0000008e79857220 */ /* 0x040fe20000410000 */
[----:B------:R1:W-:Y:S01]  /*3510*/  STS [R74.X4+0x424], R23 ;  /* 0x000424174a007388 */ /* 0x0003e20000004800 */
[----:B------:R-:W-:-:S02]  /*3520*/  FMUL.FTZ R131, R121, R140 ;  /* 0x0000008c79837220 */ /* 0x000fc40000410000 */
[----:B------:R-:W-:Y:S01]  /*3530*/  FADD.FTZ R20, R20, R129 ;  /* 0x0000008114147221 */ /* 0x000fe20000010000 */
[----:B------:R-:W-:Y:S01]  /*3540*/  SHF.L.U32 R129, R111, 0x2, RZ ;  /* 0x000000026f817819 */ /* 0x000fe200000006ff */
[----:B------:R-:W-:Y:S02]  /*3550*/  FADD.FTZ R22, R22, R135 ;  /* 0x0000008716167221 */ /* 0x000fe40000010000 */
[C---:B------:R-:W-:Y:S02]  /*3560*/  FFMA.FTZ R133, R119.reuse, R140, R133 ;  /* 0x0000008c77857223 */ /* 0x040fe40000010085 */
[----:B------:R-:W-:Y:S02]  /*3570*/  FFMA.FTZ R131, R119, R142, -R131 ;  /* 0x0000008e77837223 */ /* 0x000fe40000010883 */
[----:B------:R-:W-:Y:S02]  /*3580*/  FADD.FTZ R140, R20, R141 ;  /* 0x0000008d148c7221 */ /* 0x000fe40000010000 */
[----:B------:R-:W-:-:S02]  /*3590*/  FADD.FTZ R142, R22, R143 ;  /* 0x0000008f168e7221 */ /* 0x000fc40000010000 */
[----:B------:R-:W-:Y:S01]  /*35a0*/  IMAD R138, R138, c[0x0][0x2b0], RZ ;  /* 0x0000ac008a8a7a24 */ /* 0x000fe200078e02ff */
[----:B------:R-:W-:Y:S06]  /*35b0*/  BAR.SYNC.DEFER_BLOCKING 0x0 ;  /* 0x0000000000007b1d */ /* 0x000fec0000010000 */
[----:B------:R-:W-:Y:S05]  /*35c0*/  @!P1 BRA `(.L_x_13374) ;  /* 0x000000d000009947 */ /* 0x000fea0003800000 */
[----:B-1----:R-:W-:Y:S01]  /*35d0*/  LEA.HI.SX32 R134, R89, R89, 0x1b ;  /* 0x0000005959867211 */ /* 0x002fe200078fdaff */
[----:B------:R-:W-:Y:S01]  /*35e0*/  IMAD R128, R128, c[0x0][0x2b0], RZ ;  /* 0x0000ac0080807a24 */ /* 0x000fe200078e02ff */
[----:B------:R-:W-:-:S03]  /*35f0*/  IADD3 R22, R112, -0x1, RZ ;  /* 0xffffffff70167810 */ /* 0x000fc60007ffe0ff */
[----:B------:R-:W0:Y:S01]  /*3600*/  LDS R135, [R134.X4+0x420] ;  /* 0x0004200086877984 */ /* 0x000e220000004800 */
[----:B------:R-:W-:Y:S01]  /*3610*/  SHF.L.U32 R22, R22, 0x8, RZ ;  /* 0x0000000816167819 */ /* 0x000fe200000006ff */
[----:B------:R-:W-:-:S03]  /*3620*/  IMAD R23, R113, c[0x0][0x2b4], R128 ;  /* 0x0000ad0071177a24 */ /* 0x000fc600078e0280 */
[----:B------:R-:W-:-:S04]  /*3630*/  IADD3 R20, P1, R22, R89, RZ ;  /* 0x0000005916147210 */ /* 0x000fc80007f3e0ff */
[----:B------:R-:W-:-:S05]  /*3640*/  LEA.HI.X.SX32 R21, R22, RZ, 0x1, P1 ;  /* 0x000000ff16157211 */ /* 0x000fca00008f0eff */
[----:B------:R-:W-:-:S05]  /*3650*/  IMAD.WIDE.U32 R20, R113, c[0x0][0x2b0], R20 ;  /* 0x0000ac0071147a25 */ /* 0x000fca00078e0014 */
[----:B------:R-:W-:Y:S02]  /*3660*/  IADD3 R21, R21, R23, RZ ;  /* 0x0000001715157210 */ /* 0x000fe40007ffe0ff */
[----:B------:R-:W-:-:S04]  /*3670*/  LEA R22, P1, R20, R87, 0x2 ;  /* 0x0000005714167211 */ /* 0x000fc800078210ff */
[----:B------:R-:W-:-:S05]  /*3680*/  LEA.HI.X R23, R20, R85, R21, 0x2, P1 ;  /* 0x0000005514177211 */ /* 0x000fca00008f1415 */
[----:B0-----:R0:W-:Y:S04]  /*3690*/  RED.E.ADD.F32.FTZ.RN.STRONG.GPU [R22.64], R135 ;  /* 0x000000871600798e */ /* 0x0011e8000c10e784 */
.L_x_13374:
[----:B-1----:R-:W-:Y:S05]  /*36a0*/  BSYNC B0 ;  /* 0x0000000000007941 */ /* 0x002fea0003800000 */
.L_x_13373:
[----:B0-----:R0:W1:Y:S01]  /*36b0*/  LDS R23, [R72.X4+0x4a0] ;  /* 0x0004a00048177984 */ /* 0x0010620000004800 */
[----:B------:R-:W-:Y:S01]  /*36c0*/  BSSY B0, `(.L_x_13375) ;  /* 0x0000008000007945 */ /* 0x000fe20003800000 */
[----:B------:R-:W-:Y:S02]  /*36d0*/  FADD.FTZ R133, R140, R133 ;  /* 0x000000858c857221 */ /* 0x000fe40000010000 */
[----:B------:R-:W-:Y:S02]  /*36e0*/  FADD.FTZ R131, R142, R131 ;  /* 0x000000838e837221 */ /* 0x000fe40000010000 */
[----:B------:R-:W-:Y:S01]  /*36f0*/  IMAD R137, R129, c[0x0][0x2b4], R138 ;  /* 0x0000ad0081897a24 */ /* 0x000fe200078e028a */
[----:B------:R-:W-:Y:S05]  /*3700*/  @!P2 BRA `(.L_x_13376) ;  /* 0x000000300000a947 */ /* 0x000fea0003800000 */
[----:B------:R-:W-:-:S05]  /*3710*/  IMAD.WIDE.U32 R20, R129, c[0x0][0x2b0], R34 ;  /* 0x0000ac0081147a25 */ /* 0x000fca00078e0022 */
[----:B------:R-:W-:-:S05]  /*3720*/  IADD3 R21, R21, R137, RZ ;  /* 0x0000008915157210 */ /* 0x000fca0007ffe0ff */
[----:B-1----:R1:W-:Y:S02]  /*3730*/  RED.E.ADD.F32.FTZ.RN.STRONG.GPU [R20.64], R23 ;  /* 0x000000171400798e */ /* 0x0023e4000c10e784 */
.L_x_13376:
[----:B------:R-:W-:Y:S05]  /*3740*/  BSYNC B0 ;  /* 0x0000000000007941 */ /* 0x000fea0003800000 */
.L_x_13375:
[----:B-1----:R1:W2:Y:S01]  /*3750*/  LDS R23, [R71.X4+0x520] ;  /* 0x0005200047177984 */ /* 0x0022a20000004800 */
[C---:B------:R-:W-:Y:S01]  /*3760*/  ISETP.GE.AND P6, PT, R132.reuse, 0x41, PT ;  /* 0x000000418400780c */ /* 0x040fe20003fc6270 */
[----:B------:R-:W-:Y:S01]  /*3770*/  BSSY B0, `(.L_x_13377) ;  /* 0x000000a000007945 */ /* 0x000fe20003800000 */
[C---:B------:R-:W-:Y:S02]  /*3780*/  ISETP.GE.AND P1, PT, R132.reuse, 0x61, PT ;  /* 0x000000618400780c */ /* 0x040fe40003f26270 */
[C---:B------:R-:W-:Y:S02]  /*3790*/  ISETP.GE.AND P2, PT, R132.reuse, 0x81, PT ;  /* 0x000000818400780c */ /* 0x040fe40003f46270 */
[C---:B------:R-:W-:Y:S02]  /*37a0*/  ISETP.GE.AND P3, PT, R132.reuse, 0xa1, PT ;  /* 0x000000a18400780c */ /* 0x040fe40003f66270 */
[C---:B------:R-:W-:Y:S02]  /*37b0*/  ISETP.GE.AND P4, PT, R132.reuse, 0xc1, PT ;  /* 0x000000c18400780c */ /* 0x040fe40003f86270 */
[----:B------:R-:W-:-:S03]  /*37c0*/  ISETP.GE.AND P5, PT, R132, 0xe1, PT ;  /* 0x000000e18400780c */ /* 0x000fc60003fa6270 */
[----:B------:R-:W-:Y:S05]  /*37d0*/  @!P6 BRA `(.L_x_13378) ;  /* 0x000000300000e947 */ /* 0x000fea0003800000 */
[----:B-1----:R-:W-:-:S05]  /*37e0*/  IMAD.WIDE.U32 R20, R129, c[0x0][0x2b0], R36 ;  /* 0x0000ac0081147a25 */ /* 0x002fca00078e0024 */
[----:B------:R-:W-:-:S05]  /*37f0*/  IADD3 R21, R137, R21, RZ ;  /* 0x0000001589157210 */ /* 0x000fca0007ffe0ff */
[----:B--2---:R1:W-:Y:S02]  /*3800*/  RED.E.ADD.F32.FTZ.RN.STRONG.GPU [R20.64], R23 ;  /* 0x000000171400798e */ /* 0x0043e4000c10e784 */
.L_x_13378:
[----:B-1----:R-:W-:Y:S05]  /*3810*/  BSYNC B0 ;  /* 0x0000000000007941 */ /* 0x002fea0003800000 */
.L_x_13377:
[----:B--2---:R1:W2:Y:S01]  /*3820*/  LDS R23, [R70.X4+0x5a0] ;  /* 0x0005a00046177984 */ /* 0x0042a20000004800 */
[----:B------:R-:W-:Y:S01]  /*3830*/  BSSY B0, `(.L_x_13379) ;  /* 0x0000005000007945 */ /* 0x000fe20003800000 */
[----:B------:R-:W-:Y:S05]  /*3840*/  @!P1 BRA `(.L_x_13380) ;  /* 0x0000003000009947 */ /* 0x000fea0003800000 */
[----:B------:R-:W-:-:S05]  /*3850*/  IMAD.WIDE.U32 R20, R129, c[0x0][0x2b0], R38 ;  /* 0x0000ac0081147a25 */ /* 0x000fca00078e0026 */
[----:B------:R-:W-:-:S05]  /*3860*/  IADD3 R21, R137, R21, RZ ;  /* 0x0000001589157210 */ /* 0x000fca0007ffe0ff */
[----:B--2---:R2:W-:Y:S02]  /*3870*/  RED.E.ADD.F32.FTZ.RN.STRONG.GPU [R20.64], R23 ;  /* 0x000000171400798e */ /* 0x0045e4000c10e784 */
.L_x_13380:
[----:B------:R-:W-:Y:S05]  /*3880*/  BSYNC B0 ;  /* 0x0000000000007941 */ /* 0x000fea0003800000 */
.L_x_13379:
[----:B--2---:R2:W3:Y:S01]  /*3890*/  LDS R23, [R69.X4+0x620] ;  /* 0x0006200045177984 */ /* 0x0044e20000004800 */
[----:B------:R-:W-:Y:S01]  /*38a0*/  BSSY B0, `(.L_x_13381) ;  /* 0x0000005000007945 */ /* 0x000fe20003800000 */
[----:B------:R-:W-:Y:S05]  /*38b0*/  @!P2 BRA `(.L_x_13382) ;  /* 0x000000300000a947 */ /* 0x000fea0003800000 */
[----:B------:R-:W-:-:S05]  /*38c0*/  IMAD.WIDE.U32 R20, R129, c[0x0][0x2b0], R40 ;  /* 0x0000ac0081147a25 */ /* 0x000fca00078e0028 */
[----:B------:R-:W-:-:S05]  /*38d0*/  IADD3 R21, R137, R21, RZ ;  /* 0x0000001589157210 */ /* 0x000fca0007ffe0ff */
[----:B---3--:R3:W-:Y:S02]  /*38e0*/  RED.E.ADD.F32.FTZ.RN.STRONG.GPU [R20.64], R23 ;  /* 0x000000171400798e */ /* 0x0087e4000c10e784 */
.L_x_13382:
[----:B------:R-:W-:Y:S05]  /*38f0*/  BSYNC B0 ;  /* 0x0000000000007941 */ /* 0x000fea0003800000 */
.L_x_13381:
[----:B---3--:R3:W4:Y:S01]  /*3900*/  LDS R23, [R68.X4+0x6a0] ;  /* 0x0006a00044177984 */ /* 0x0087220000004800 */
[----:B------:R-:W-:Y:S01]  /*3910*/  BSSY B0, `(.L_x_13383) ;  /* 0x0000005000007945 */ /* 0x000fe20003800000 */
[----:B------:R-:W-:Y:S05]  /*3920*/  @!P3 BRA `(.L_x_13384) ;  /* 0x000000300000b947 */ /* 0x000fea0003800000 */
[----:B------:R-:W-:-:S05]  /*3930*/  IMAD.WIDE.U32 R20, R129, c[0x0][0x2b0], R42 ;  /* 0x0000ac0081147a25 */ /* 0x000fca00078e002a */
[----:B------:R-:W-:-:S05]  /*3940*/  IADD3 R21, R137, R21, RZ ;  /* 0x0000001589157210 */ /* 0x000fca0007ffe0ff */
[----:B----4-:R4:W-:Y:S02]  /*3950*/  RED.E.ADD.F32.FTZ.RN.STRONG.GPU [R20.64], R23 ;  /* 0x000000171400798e */ /* 0x0109e4000c10e784 */
.L_x_13384:
[----:B------:R-:W-:Y:S05]  /*3960*/  BSYNC B0 ;  /* 0x0000000000007941 */ /* 0x000fea0003800000 */
.L_x_13383:
[----:B------:R0:W1:Y:S01]  /*3970*/  LDS R135, [R67.X4+0x720] ;  /* 0x0007200043877984 */ /* 0x0000620000004800 */
[----:B------:R-:W-:Y:S01]  /*3980*/  BSSY B0, `(.L_x_13385) ;  /* 0x0000006000007945 */ /* 0x000fe20003800000 */
[----:B----4-:R-:W-:Y:S01]  /*3990*/  IMAD.WIDE.U32 R20, R129, c[0x0][0x2b0], R46 ;  /* 0x0000ac0081147a25 */ /* 0x010fe200078e002e */
[----:B------:R-:W-:Y:S05]  /*39a0*/  @!P4 BRA `(.L_x_13386) ;  /* 0x000000300000c947 */ /* 0x000fea0003800000 */
[----:B------:R-:W-:-:S05]  /*39b0*/  IMAD.WIDE.U32 R22, R129, c[0x0][0x2b0], R44 ;  /* 0x0000ac0081167a25 */ /* 0x000fca00078e002c */
[----:B------:R-:W-:-:S05]  /*39c0*/  IADD3 R23, R137, R23, RZ ;  /* 0x0000001789177210 */ /* 0x000fca0007ffe0ff */
[----:B-1----:R1:W-:Y:S02]  /*39d0*/  RED.E.ADD.F32.FTZ.RN.STRONG.GPU [R22.64], R135 ;  /* 0x000000871600798e */ /* 0x0023e4000c10e784 */
.L_x_13386:
[----:B------:R-:W-:Y:S05]  /*39e0*/  BSYNC B0 ;  /* 0x0000000000007941 */ /* 0x000fea0003800000 */
.L_x_13385:
[----:B-1----:R1:W4:Y:S01]  /*39f0*/  LDS R23, [R66.X4+0x7a0] ;  /* 0x0007a00042177984 */ /* 0x0023220000004800 */
[----:B------:R-:W-:Y:S01]  /*3a00*/  BSSY B0, `(.L_x_13387) ;  /* 0x0000004000007945 */ /* 0x000fe20003800000 */
[----:B------:R-:W-:Y:S05]  /*3a10*/  @!P5 BRA `(.L_x_13388) ;  /* 0x000000200000d947 */ /* 0x000fea0003800000 */
[----:B------:R-:W-:-:S05]  /*3a20*/  IADD3 R21, R137, R21, RZ ;  /* 0x0000001589157210 */ /* 0x000fca0007ffe0ff */
[----:B----4-:R4:W-:Y:S02]  /*3a30*/  RED.E.ADD.F32.FTZ.RN.STRONG.GPU [R20.64], R23 ;  /* 0x000000171400798e */ /* 0x0109e4000c10e784 */
.L_x_13388:
[----:B------:R-:W-:Y:S05]  /*3a40*/  BSYNC B0 ;  /* 0x0000000000007941 */ /* 0x000fea0003800000 */
.L_x_13387:
[----:B------:R-:W5:Y:S01]  /*3a50*/  SHFL.DOWN PT, R128, R131, 0x1, 0x1f ;  /* 0x08201f0083807f89 */ /* 0x000f6200000e0000 */
[----:B------:R-:W-:Y:S01]  /*3a60*/  ISETP.GT.AND P1, PT, R76, 0x1e, PT ;  /* 0x0000001e4c00780c */ /* 0x000fe20003f24270 */
[----:B------:R-:W-:Y:S01]  /*3a70*/  FMUL.FTZ R102, R102, R55 ;  /* 0x0000003766667220 */ /* 0x000fe20000410000 */
[----:B----4-:R-:W-:Y:S01]  /*3a80*/  MOV R21, R131 ;  /* 0x0000008300157202 */ /* 0x010fe20000000f00 */
[----:B------:R-:W4:Y:S01]  /*3a90*/  SHFL.DOWN PT, R135, R123, 0x1, 0x1f ;  /* 0x08201f007b877f89 */ /* 0x000f2200000e0000 */
[----:B------:R-:W-:Y:S01]  /*3aa0*/  MOV R22, R123 ;  /* 0x0000007b00167202 */ /* 0x000fe20000000f00 */
[----:B------:R-:W-:Y:S01]  /*3ab0*/  FFMA.FTZ R102, R103, R54, R102 ;  /* 0x0000003667667223 */ /* 0x000fe20000010066 */
[----:B------:R-:W-:Y:S01]  /*3ac0*/  MOV R23, R122 ;  /* 0x0000007a00177202 */ /* 0x000fe20000000f00 */
[----:B------:R-:W0:Y:S01]  /*3ad0*/  SHFL.DOWN PT, R132, R122, 0x1, 0x1f ;  /* 0x08201f007a847f89 */ /* 0x000e2200000e0000 */
[----:B------:R-:W-:Y:S01]  /*3ae0*/  MOV R20, R133 ;  /* 0x0000008500147202 */ /* 0x000fe20000000f00 */
[----:B------:R-:W-:Y:S01]  /*3af0*/  FMUL.FTZ R106, R106, R127 ;  /* 0x0000007f6a6a7220 */ /* 0x000fe20000410000 */
[----:B------:R-:W-:Y:S01]  /*3b00*/  ISETP.NE.AND P2, PT, R76, RZ, PT ;  /* 0x000000ff4c00720c */ /* 0x000fe20003f45270 */
[----:B------:R-:W1:Y:S01]  /*3b10*/  SHFL.DOWN PT, R129, R133, 0x1, 0x1f ;  /* 0x08201f0085817f89 */ /* 0x000e6200000e0000 */
[----:B------:R-:W-:Y:S01]  /*3b20*/  ISETP.NE.AND P3, PT, R89, RZ, PT ;  /* 0x000000ff5900720c */ /* 0x000fe20003f65270 */
[----:B------:R-:W-:Y:S01]  /*3b30*/  FMUL.FTZ R104, R104, R125 ;  /* 0x0000007d68687220 */ /* 0x000fe20000410000 */
[----:B------:R-:W-:Y:S01]  /*3b40*/  BSSY B0, `(.L_x_13389) ;  /* 0x000005e000007945 */ /* 0x000fe20003800000 */
[----:B------:R-:W-:-:S02]  /*3b50*/  FMUL.FTZ R100, R100, R136 ;  /* 0x0000008864647220 */ /* 0x000fc40000410000 */
[----:B------:R-:W-:Y:S02]  /*3b60*/  FFMA.FTZ R105, R105, R124, R104 ;  /* 0x0000007c69697223 */ /* 0x000fe40000010068 */
[----:B------:R-:W-:Y:S02]  /*3b70*/  FFMA.FTZ R106, R107, R126, R106 ;  /* 0x0000007e6b6a7223 */ /* 0x000fe4000001006a */
[----:B------:R-:W-:Y:S02]  /*3b80*/  FFMA.FTZ R101, R101, R130, R100 ;  /* 0x0000008265657223 */ /* 0x000fe40000010064 */
[----:B-----5:R-:W-:Y:S02]  /*3b90*/  @!P1 FADD.FTZ R21, R21, R128 ;  /* 0x0000008015159221 */ /* 0x020fe40000010000 */
[----:B------:R-:W-:Y:S02]  /*3ba0*/  FFMA.FTZ R19, R118, R102, R19 ;  /* 0x0000006676137223 */ /* 0x000fe40000010013 */
[----:B----4-:R-:W-:Y:S01]  /*3bb0*/  @!P1 FADD.FTZ R22, R22, R135 ;  /* 0x0000008716169221 */ /* 0x010fe20000010000 */
[----:B------:R-:W4:Y:S01]  /*3bc0*/  SHFL.DOWN PT, R122, R21, 0x2, 0x1f ;  /* 0x08401f00157a7f89 */ /* 0x000f2200000e0000 */
[----:B------:R-:W-:-:S02]  /*3bd0*/  FFMA.FTZ R18, R117, R105, R18 ;  /* 0x0000006975127223 */ /* 0x000fc40000010012 */
[----:B0-----:R-:W-:Y:S02]  /*3be0*/  @!P1 FADD.FTZ R23, R23, R132 ;  /* 0x0000008417179221 */ /* 0x001fe40000010000 */
[----:B------:R-:W-:Y:S02]  /*3bf0*/  FFMA.FTZ R17, R120, R106, R17 ;  /* 0x0000006a78117223 */ /* 0x000fe40000010011 */
[----:B-1----:R-:W-:Y:S01]  /*3c00*/  @!P1 FADD.FTZ R20, R20, R129 ;  /* 0x0000008114149221 */ /* 0x002fe20000010000 */
[----:B------:R-:W0:Y:S01]  /*3c10*/  SHFL.DOWN PT, R128, R23, 0x2, 0x1f ;  /* 0x08401f0017807f89 */ /* 0x000e2200000e0000 */
[----:B------:R-:W-:Y:S01]  /*3c20*/  ISETP.GT.AND P1, PT, R76, 0x1d, PT ;  /* 0x0000001d4c00780c */ /* 0x000fe20003f24270 */
[----:B------:R-:W-:Y:S02]  /*3c30*/  FFMA.FTZ R16, R109, R101, R16 ;  /* 0x000000656d107223 */ /* 0x000fe40000010010 */
[----:B------:R-:W1:Y:S04]  /*3c40*/  SHFL.DOWN PT, R129, R22, 0x2, 0x1f ;  /* 0x08401f0016817f89 */ /* 0x000e6800000e0000 */
[----:B------:R-:W5:Y:S06]  /*3c50*/  SHFL.DOWN PT, R123, R20, 0x2, 0x1f ;  /* 0x08401f00147b7f89 */ /* 0x000f6c00000e0000 */
[----:B----4-:R-:W-:-:S05]  /*3c60*/  @!P1 FADD.FTZ R21, R21, R122 ;  /* 0x0000007a15159221 */ /* 0x010fca0000010000 */
[----:B------:R-:W4:Y:S01]  /*3c70*/  SHFL.DOWN PT, R122, R21, 0x4, 0x1f ;  /* 0x08801f00157a7f89 */ /* 0x000f2200000e0000 */
[----:B0-----:R-:W-:Y:S02]  /*3c80*/  @!P1 FADD.FTZ R23, R23, R128 ;  /* 0x0000008017179221 */ /* 0x001fe40000010000 */
[----:B-1----:R-:W-:-:S03]  /*3c90*/  @!P1 FADD.FTZ R22, R22, R129 ;  /* 0x0000008116169221 */ /* 0x002fc60000010000 */
[----:B------:R-:W0:Y:S01]  /*3ca0*/  SHFL.DOWN PT, R128, R23, 0x4, 0x1f ;  /* 0x08801f0017807f89 */ /* 0x000e2200000e0000 */
[----:B-----5:R-:W-:-:S03]  /*3cb0*/  @!P1 FADD.FTZ R20, R20, R123 ;  /* 0x0000007b14149221 */ /* 0x020fc60000010000 */
[----:B------:R-:W1:Y:S01]  /*3cc0*/  SHFL.DOWN PT, R129, R22, 0x4, 0x1f ;  /* 0x08801f0016817f89 */ /* 0x000e6200000e0000 */
[----:B------:R-:W-:-:S03]  /*3cd0*/  ISETP.GT.AND P1, PT, R76, 0x1b, PT ;  /* 0x0000001b4c00780c */ /* 0x000fc60003f24270 */
[----:B------:R-:W5:Y:S10]  /*3ce0*/  SHFL.DOWN PT, R123, R20, 0x4, 0x1f ;  /* 0x08801f00147b7f89 */ /* 0x000f7400000e0000 */
        /* <DEDUP_REMOVED lines=9> */
[----:B----4-:R-:W-:-:S02]  /*3d80*/  @!P1 FADD.FTZ R21, R21, R122 ;  /* 0x0000007a15159221 */ /* 0x010fc40000010000 */
[----:B------:R-:W-:-:S03]  /*3d90*/  FMUL.FTZ R122, R49, R54 ;  /* 0x00000036317a7220 */ /* 0x000fc60000410000 */
[----:B------:R-:W4:Y:S01]  /*3da0*/  SHFL.DOWN PT, R132, R21, 0x10, 0x1f ;  /* 0x0a001f0015847f89 */ /* 0x000f2200000e0000 */
[----:B0-----:R-:W-:Y:S02]  /*3db0*/  @!P1 FADD.FTZ R23, R23, R128 ;  /* 0x0000008017179221 */ /* 0x001fe40000010000 */
[-C--:B------:R-:W-:Y:S02]  /*3dc0*/  FFMA.FTZ R128, R48, R55.reuse, -R122 ;  /* 0x0000003730807223 */ /* 0x080fe4000001087a */
[----:B-1----:R-:W-:Y:S01]  /*3dd0*/  @!P1 FADD.FTZ R22, R22, R129 ;  /* 0x0000008116169221 */ /* 0x002fe20000010000 */
[----:B------:R-:W-:Y:S01]  /*3de0*/  SHFL.DOWN PT, R134, R23, 0x10, 0x1f ;  /* 0x0a001f0017867f89 */ /* 0x000fe200000e0000 */
[----:B------:R-:W-:Y:S02]  /*3df0*/  FMUL.FTZ R128, R121, R128 ;  /* 0x0000008079807220 */ /* 0x000fe40000410000 */
[----:B-----5:R-:W-:Y:S01]  /*3e00*/  @!P1 FADD.FTZ R20, R20, R123 ;  /* 0x0000007b14149221 */ /* 0x020fe20000010000 */
[----:B------:R-:W0:Y:S01]  /*3e10*/  SHFL.DOWN PT, R131, R22, 0x10, 0x1f ;  /* 0x0a001f0016837f89 */ /* 0x000e2200000e0000 */
[C---:B------:R-:W-:Y:S01]  /*3e20*/  FMUL.FTZ R123, R49.reuse, R55 ;  /* 0x00000037317b7220 */ /* 0x040fe20000410000 */
[----:B------:R-:W-:Y:S01]  /*3e30*/  ISETP.GT.AND P1, PT, R76, 0xf, PT ;  /* 0x0000000f4c00780c */ /* 0x000fe20003f24270 */
[----:B------:R-:W-:Y:S01]  /*3e40*/  FMUL.FTZ R55, R49, R124 ;  /* 0x0000007c31377220 */ /* 0x000fe20000410000 */
[----:B------:R-:W1:Y:S01]  /*3e50*/  SHFL.DOWN PT, R129, R20, 0x10, 0x1f ;  /* 0x0a001f0014817f89 */ /* 0x000e6200000e0000 */
[----:B------:R-:W-:-:S02]  /*3e60*/  FFMA.FTZ R122, R48, R54, R123 ;  /* 0x00000036307a7223 */ /* 0x000fc4000001007b */
[-C--:B------:R-:W-:Y:S02]  /*3e70*/  FFMA.FTZ R103, R48, R125.reuse, -R55 ;  /* 0x0000007d30677223 */ /* 0x080fe40000010837 */
[C---:B------:R-:W-:Y:S02]  /*3e80*/  FMUL.FTZ R55, R49.reuse, R125 ;  /* 0x0000007d31377220 */ /* 0x040fe40000410000 */
[----:B------:R-:W-:Y:S02]  /*3e90*/  FMUL.FTZ R103, R50, R103 ;  /* 0x0000006732677220 */ /* 0x000fe40000410000 */
[----:B------:R-:W-:Y:S02]  /*3ea0*/  FFMA.FTZ R50, R48, R124, R55 ;  /* 0x0000007c30327223 */ /* 0x000fe40000010037 */
[----:B------:R-:W-:Y:S02]  /*3eb0*/  FMUL.FTZ R54, R49, R126 ;  /* 0x0000007e31367220 */ /* 0x000fe40000410000 */
[----:B------:R-:W-:-:S02]  /*3ec0*/  FFMA.FTZ R103, R51, R50, R103 ;  /* 0x0000003233677223 */ /* 0x000fc40000010067 */
[C---:B------:R-:W-:Y:S02]  /*3ed0*/  FMUL.FTZ R51, R49.reuse, R130 ;  /* 0x0000008231337220 */ /* 0x040fe40000410000 */
[CC--:B------:R-:W-:Y:S02]  /*3ee0*/  FFMA.FTZ R55, R48.reuse, R127.reuse, -R54 ;  /* 0x0000007f30377223 */ /* 0x0c0fe40000010836 */
[C---:B------:R-:W-:Y:S02]  /*3ef0*/  FMUL.FTZ R127, R49.reuse, R127 ;  /* 0x0000007f317f7220 */ /* 0x040fe40000410000 */
[-C--:B------:R-:W-:Y:S02]  /*3f00*/  FMUL.FTZ R49, R49, R136.reuse ;  /* 0x0000008831317220 */ /* 0x080fe40000410000 */
[C---:B------:R-:W-:Y:S02]  /*3f10*/  FFMA.FTZ R51, R48.reuse, R136, -R51 ;  /* 0x0000008830337223 */ /* 0x040fe40000010833 */
[----:B------:R-:W-:-:S02]  /*3f20*/  FFMA.FTZ R50, R48, R126, R127 ;  /* 0x0000007e30327223 */ /* 0x000fc4000001007f */
[----:B------:R-:W-:Y:S02]  /*3f30*/  FMUL.FTZ R55, R52, R55 ;  /* 0x0000003734377220 */ /* 0x000fe40000410000 */
[----:B------:R-:W-:Y:S02]  /*3f40*/  FFMA.FTZ R48, R48, R130, R49 ;  /* 0x0000008230307223 */ /* 0x000fe40000010031 */
[----:B------:R-:W-:Y:S02]  /*3f50*/  FMUL.FTZ R51, R56, R51 ;  /* 0x0000003338337220 */ /* 0x000fe40000410000 */
[----:B----4-:R-:W-:Y:S02]  /*3f60*/  @!P1 FADD.FTZ R21, R21, R132 ;  /* 0x0000008415159221 */ /* 0x010fe40000010000 */
[----:B0-----:R-:W-:Y:S02]  /*3f70*/  @!P1 FADD.FTZ R22, R22, R131 ;  /* 0x0000008316169221 */ /* 0x001fe40000010000 */
        /* <DEDUP_REMOVED lines=26> */
.L_x_13390:
[----:B0-----:R-:W-:Y:S05]  /*4120*/  BSYNC B0 ;  /* 0x0000000000007941 */ /* 0x001fea0003800000 */
.L_x_13389:
[----:B------:R-:W-:Y:S02]  /*4130*/  IADD3 R113, R113, 0x1, RZ ;  /* 0x0000000171717810 */ /* 0x000fe40007ffe0ff */
[----:B------:R-:W-:-:S02]  /*4140*/  IADD3 R111, P2, R111, 0x1, RZ ;  /* 0x000000016f6f7810 */ /* 0x000fc40007f5e0ff */
[----:B------:R-:W-:Y:S02]  /*4150*/  ISETP.GE.AND P1, PT, R113, c[0x0][0x16c], PT ;  /* 0x00005b0071007a0c */ /* 0x000fe40003f26270 */
[----:B------:R-:W-:-:S11]  /*4160*/  IADD3.X R108, RZ, R108, RZ, P2, !PT ;  /* 0x0000006cff6c7210 */ /* 0x000fd600017fe4ff */
[----:B------:R-:W-:Y:S01]  /*4170*/  @P1 CALL.REL.NOINC `(.L_x_13360) ;  /* 0x0000001000001944 */ /* 0x000fe20003c00000 */
[----:B------:R-:W-:Y:S05]  /*4180*/  BRA `(.L_x_13391) ;  /* 0xffffd06000007947 */ /* 0x000fea000383ffff */
.L_x_13360:
[----:B------:R-:W-:Y:S01]  /*4190*/  BAR.SYNC.DEFER_BLOCKING 0x0 ;  /* 0x0000000000007b1d */ /* 0x000fe20000010000 */
[----:B------:R-:W-:Y:S01]  /*41a0*/  ISETP.NE.AND P3, PT, R89, RZ, PT ;  /* 0x000000ff5900720c */ /* 0x000fe20003f65270 */
[----:B------:R-:W-:Y:S01]  /*41b0*/  IMAD R7, R86, c[0x0][0x2d8], RZ ;  /* 0x0000b60056077a24 */ /* 0x000fe200078e02ff */
[----:B------:R-:W-:Y:S01]  /*41c0*/  IADD3 R41, R75, -c[0x0][0x174], RZ ;  /* 0x80005d004b297a10 */ /* 0x000fe20007ffe0ff */
[C---:B------:R-:W-:Y:S01]  /*41d0*/  IMAD.WIDE.U32 R4, R88.reuse, c[0x0][0x2d8], RZ ;  /* 0x0000b60058047a25 */ /* 0x040fe200078e00ff */
[C---:B------:R-:W-:Y:S01]  /*41e0*/  LEA R10, P5, R73.reuse, c[0x0][0x330], 0x2 ;  /* 0x0000cc00490a7a11 */ /* 0x040fe200078a10ff */
[----:B------:R-:W-:Y:S01]  /*41f0*/  BSSY B0, `(.L_x_13392) ;  /* 0x000002a000007945 */ /* 0x000fe20003800000 */
[C---:B------:R-:W-:Y:S01]  /*4200*/  LOP3.LUT R45, R73.reuse, 0x20, RZ, 0xfc, !PT ;  /* 0x00000020492d7812 */ /* 0x040fe200078efcff */
[----:B------:R-:W-:Y:S01]  /*4210*/  IMAD R9, R88, c[0x0][0x2dc], R7 ;  /* 0x0000b70058097a24 */ /* 0x000fe200078e0207 */
[C---:B------:R-:W-:Y:S01]  /*4220*/  LOP3.LUT R47, R73.reuse, 0x40, RZ, 0xfc, !PT ;  /* 0x00000040492f7812 */ /* 0x040fe200078efcff */
[----:B------:R-:W-:Y:S01]  /*4230*/  IMAD R8, R94, c[0x0][0x2e0], RZ ;  /* 0x0000b8005e087a24 */ /* 0x000fe200078e02ff */
[----:B------:R-:W-:Y:S01]  /*4240*/  LOP3.LUT R49, R73, 0x60, RZ, 0xfc, !PT ;  /* 0x0000006049317812 */ /* 0x000fe200078efcff */
[----:B------:R-:W-:Y:S01]  /*4250*/  IMAD R41, R41, -0x80, RZ ;  /* 0xffffff8029297824 */ /* 0x000fe200078e02ff */
[----:B------:R-:W-:Y:S01]  /*4260*/  IADD3 R5, R5, R9, RZ ;  /* 0x0000000905057210 */ /* 0x000fe20007ffe0ff */
[----:B------:R-:W-:-:S03]  /*4270*/  IMAD R8, R97, c[0x0][0x2e4], R8 ;  /* 0x0000b90061087a24 */ /* 0x000fc600078e0208 */
[----:B------:R-:W-:Y:S01]  /*4280*/  SHF.R.S32.HI R43, RZ, 0x1f, R41 ;  /* 0x0000001fff2b7819 */ /* 0x000fe20000011429 */
[----:B------:R-:W-:-:S05]  /*4290*/  IMAD.WIDE.U32 R4, R97, c[0x0][0x2e0], R4 ;  /* 0x0000b80061047a25 */ /* 0x000fca00078e0004 */
        /* <DEDUP_REMOVED lines=8> */
[----:B0-----:R-:W-:-:S03]  /*4320*/  SHF.R.S32.HI R18, RZ, 0x1f, R73 ;  /* 0x0000001fff127819 */ /* 0x001fc60000011449 */
[----:B------:R-:W-:Y:S01]  /*4330*/  LDS R37, [R76.X4+0x180] ;  /* 0x000180004c257984 */ /* 0x000fe20000004800 */
[C---:B------:R-:W-:Y:S02]  /*4340*/  LEA.HI.X R5, R73.reuse, c[0x0][0x334], R18, 0x2, P5 ;  /* 0x0000cd0049057a11 */ /* 0x040fe400028f1412 */
        /* <DEDUP_REMOVED lines=20> */
.L_x_13393:
[----:B------:R-:W-:Y:S05]  /*4490*/  BSYNC B0 ;  /* 0x0000000000007941 */ /* 0x000fea0003800000 */
.L_x_13392:
        /* <DEDUP_REMOVED lines=35> */
.L_x_13395:
[----:B------:R-:W-:Y:S05]  /*46d0*/  BSYNC B0 ;  /* 0x0000000000007941 */ /* 0x000fea0003800000 */
.L_x_13394:
[----:B------:R-:W-:Y:S01]  /*46e0*/  MOV R4, R6 ;  /* 0x0000000600047202 */ /* 0x000fe20000000f00 */
[----:B------:R-:W-:Y:S01]  /*46f0*/  IMAD R6, R94, c[0x0][0x300], RZ ;  /* 0x0000c0005e067a24 */ /* 0x000fe200078e02ff */
[----:B------:R-:W-:Y:S02]  /*4700*/  MOV R5, R13 ;  /* 0x0000000d00057202 */ /* 0x000fe40000000f00 */
[----:B------:R-:W-:Y:S01]  /*4710*/  LEA R0, P4, R10, c[0x0][0x340], 0x2 ;  /* 0x0000d0000a007a11 */ /* 0x000fe200078810ff */
[----:B0-----:R-:W-:Y:S01]  /*4720*/  IMAD R8, R97, c[0x0][0x304], R6 ;  /* 0x0000c10061087a24 */ /* 0x001fe200078e0206 */
[-C--:B------:R-:W-:Y:S01]  /*4730*/  ISETP.GE.AND P0, PT, R45, R16.reuse, PT ;  /* 0x000000102d00720c */ /* 0x080fe20003f06270 */
[----:B------:R-:W-:Y:S01]  /*4740*/  IMAD.WIDE.U32 R4, R97, c[0x0][0x300], R4 ;  /* 0x0000c00061047a25 */ /* 0x000fe200078e0004 */
[-C--:B------:R-:W-:Y:S02]  /*4750*/  ISETP.GE.AND P1, PT, R47, R16.reuse, PT ;  /* 0x000000102f00720c */ /* 0x080fe40003f26270 */
[----:B------:R-:W-:-:S02]  /*4760*/  ISETP.GE.AND P2, PT, R49, R16, PT ;  /* 0x000000103100720c */ /* 0x000fc40003f46270 */
[----:B------:R-:W-:Y:S02]  /*4770*/  IADD3 R7, P3, R41, R4, RZ ;  /* 0x0000000429077210 */ /* 0x000fe40007f7e0ff */
[----:B------:R-:W-:Y:S02]  /*4780*/  LEA.HI.X R6, R10, c[0x0][0x344], R11, 0x2, P4 ;  /* 0x0000d1000a067a11 */ /* 0x000fe400020f140b */
[----:B------:R-:W-:Y:S02]  /*4790*/  IADD3.X R5, R43, R8, R5, P3, !PT ;  /* 0x000000082b057210 */ /* 0x000fe40001ffe405 */
[----:B------:R-:W-:Y:S02]  /*47a0*/  ISETP.GT.AND P4, PT, R112, 0x1, PT ;  /* 0x000000017000780c */ /* 0x000fe40003f84270 */
[----:B------:R-:W-:Y:S02]  /*47b0*/  LEA R4, P3, R7, R0, 0x2 ;  /* 0x0000000007047211 */ /* 0x000fe400078610ff */
[----:B------:R-:W-:-:S02]  /*47c0*/  IADD3 R75, R75, 0x1, RZ ;  /* 0x000000014b4b7810 */ /* 0x000fc40007ffe0ff */
[----:B------:R-:W-:Y:S02]  /*47d0*/  LEA.HI.X R5, R7, R6, R5, 0x2, P3 ;  /* 0x0000000607057211 */ /* 0x000fe400018f1405 */
[----:B------:R-:W-:-:S03]  /*47e0*/  IADD3 R82, P3, R82, -0x200, RZ ;  /* 0xfffffe0052527810 */ /* 0x000fc60007f7e0ff */
[----:B------:R0:W-:Y:S01]  /*47f0*/  @!P0 STG.E [R4.64], R19 ;  /* 0x0000001304008986 */ /* 0x0001e2000c101904 */
[----:B------:R-:W-:Y:S02]  /*4800*/  IADD3 R78, P0, R78, -0x400, RZ ;  /* 0xfffffc004e4e7810 */ /* 0x000fe40007f1e0ff */
[----:B------:R-:W-:Y:S01]  /*4810*/  IADD3.X R81, R81, -0x1, RZ, P3, !PT ;  /* 0xffffffff51517810 */ /* 0x000fe20001ffe4ff */
[----:B------:R0:W-:Y:S01]  /*4820*/  @!P1 STG.E [R4.64+0x80], R21 ;  /* 0x0000801504009986 */ /* 0x0001e2000c101904 */
[----:B------:R-:W-:Y:S02]  /*4830*/  IADD3 R84, P1, R84, -0x200, RZ ;  /* 0xfffffe0054547810 */ /* 0x000fe40007f3e0ff */
[----:B------:R-:W-:Y:S01]  /*4840*/  IADD3.X R77, R77, -0x1, RZ, P0, !PT ;  /* 0xffffffff4d4d7810 */ /* 0x000fe200007fe4ff */
[----:B------:R0:W-:Y:S01]  /*4850*/  @!P2 STG.E [R4.64+0x100], R39 ;  /* 0x000100270400a986 */ /* 0x0001e2000c101904 */
[----:B------:R-:W-:Y:S02]  /*4860*/  IADD3 R80, P2, R80, -0x200, RZ ;  /* 0xfffffe0050507810 */ /* 0x000fe40007f5e0ff */
[----:B------:R-:W-:-:S02]  /*4870*/  IADD3.X R83, R83, -0x1, RZ, P1, !PT ;  /* 0xffffffff53537810 */ /* 0x000fc40000ffe4ff */
[----:B------:R-:W-:Y:S01]  /*4880*/  IADD3.X R79, R79, -0x1, RZ, P2, !PT ;  /* 0xffffffff4f4f7810 */ /* 0x000fe200017fe4ff */
[----:B------:R-:W-:Y:S01]  /*4890*/  @!P4 CALL.REL.NOINC `(.L_x_13359) ;  /* 0x000000100000c944 */ /* 0x000fe20003c00000 */
[----:B------:R-:W-:Y:S05]  /*48a0*/  BRA `(.L_x_13396) ;  /* 0xffffc15000007947 */ /* 0x000fea000383ffff */
.L_x_13359:
[----:B------:R-:W-:Y:S02]  /*48b0*/  ISETP.NE.U32.AND P0, PT, RZ, c[0x0][0x328], PT ;  /* 0x0000ca00ff007a0c */ /* 0x000fe40003f05070 */
[----:B------:R-:W-:Y:S02]  /*48c0*/  ISETP.NE.U32.AND P2, PT, RZ, c[0x0][0x348], PT ;  /* 0x0000d200ff007a0c */ /* 0x000fe40003f45070 */
[----:B------:R-:W-:Y:S02]  /*48d0*/  ISETP.NE.AND.EX P1, PT, RZ, c[0x0][0x32c], PT, P0 ;  /* 0x0000cb00ff007a0c */ /* 0x000fe40003f25300 */
[----:B------:R-:W-:-:S11]  /*48e0*/  ISETP.NE.AND.EX P0, PT, RZ, c[0x0][0x34c], PT, P2 ;  /* 0x0000d300ff007a0c */ /* 0x000fd60003f05320 */
[----:B------:R-:W-:Y:S05]  /*48f0*/  @!P1 BRA `(.L_x_13397) ;  /* 0x0000014000009947 */ /* 0x000fea0003800000 */
[----:B------:R-:W1:Y:S01]  /*4900*/  SHFL.DOWN P1, R0, R93, 0x1, 0x1f ;  /* 0x08201f005d007f89 */ /* 0x000e620000020000 */
[----:B------:R-:W-:Y:S03]  /*4910*/  BSSY B0, `(.L_x_13397) ;  /* 0x0000012000007945 */ /* 0x000fe60003800000 */
[----:B------:R-:W4:Y:S01]  /*4920*/  S2R R6, SR_LANEID ;  /* 0x0000000000067919 */ /* 0x000f220000000000 */
[----:B-1----:R-:W-:Y:S01]  /*4930*/  @P1 FADD R0, R0, R93 ;  /* 0x0000005d00001221 */ /* 0x002fe20000000000 */
[----:B----4-:R-:W-:-:S04]  /*4940*/  ISETP.NE.AND P2, PT, R6, RZ, PT ;  /* 0x000000ff0600720c */ /* 0x010fc80003f45270 */
[----:B------:R-:W1:Y:S04]  /*4950*/  SHFL.DOWN P1, R3, R0, 0x2, 0x1f ;  /* 0x08401f0000037f89 */ /* 0x000e680000020000 */
[----:B------:R-:W4:Y:S01]  /*4960*/  S2R R6, SR_TID.X ;  /* 0x0000000000067919 */ /* 0x000f220000002100 */
[----:B-1----:R-:W-:-:S05]  /*4970*/  @P1 FADD R3, R0, R3 ;  /* 0x0000000300031221 */ /* 0x002fca0000000000 */
[----:B------:R-:W1:Y:S02]  /*4980*/  SHFL.DOWN P1, R2, R3, 0x4, 0x1f ;  /* 0x08801f0003027f89 */ /* 0x000e640000020000 */
[----:B-1----:R-:W-:-:S05]  /*4990*/  @P1 FADD R2, R3, R2 ;  /* 0x0000000203021221 */ /* 0x002fca0000000000 */
[----:B0-----:R-:W0:Y:S02]  /*49a0*/  SHFL.DOWN P1, R5, R2, 0x8, 0x1f ;  /* 0x09001f0002057f89 */ /* 0x001e240000020000 */
[----:B0-----:R-:W-:-:S05]  /*49b0*/  @P1 FADD R5, R2, R5 ;  /* 0x0000000502051221 */ /* 0x001fca0000000000 */
[----:B------:R-:W0:Y:S02]  /*49c0*/  SHFL.DOWN P1, R4, R5, 0x10, 0x1f ;  /* 0x0a001f0005047f89 */ /* 0x000e240000020000 */
[----:B0-----:R-:W-:Y:S01]  /*49d0*/  @P1 FADD R4, R5, R4 ;  /* 0x0000000405041221 */ /* 0x001fe20000000000 */
[----:B----4-:R-:W-:-:S04]  /*49e0*/  ISETP.NE.AND P1, PT, R6, RZ, PT ;  /* 0x000000ff0600720c */ /* 0x010fc80003f25270 */
[----:B------:R0:W-:Y:S04]  /*49f0*/  @!P2 STS [0x844], R4 ;  /* 0x00084404ff00a388 */ /* 0x0001e80000000800 */
[----:B------:R-:W-:Y:S06]  /*4a00*/  BAR.SYNC.DEFER_BLOCKING 0x0 ;  /* 0x0000000000007b1d */ /* 0x000fec0000010000 */
[----:B------:R-:W-:Y:S05]  /*4a10*/  @P1 BRA `(.L_x_13398) ;  /* 0x0000001000001947 */ /* 0x000fea0003800000 */
[----:B0-----:R0:W-:Y:S02]  /*4a20*/  RED.E.ADD.F32.FTZ.RN.STRONG.GPU [R24.64], R4 ;  /* 0x000000041800798e */ /* 0x0011e4000c10e784 */
.L_x_13398:
[----:B0-----:R-:W-:Y:S05]  /*4a30*/  BSYNC B0 ;  /* 0x0000000000007941 */ /* 0x001fea0003800000 */
.L_x_13397:
        /* <DEDUP_REMOVED lines=23> */
.L_x_13400:
[----:B------:R-:W1:Y:S02]  /*4bb0*/  S2R R15, SR_TID.X ;  /* 0x00000000000f7919 */ /* 0x000e640000002100 */
.L_x_13401:
[----:B0-----:R-:W-:Y:S05]  /*4bc0*/  BSYNC B0 ;  /* 0x0000000000007941 */ /* 0x001fea0003800000 */
.L_x_13399:
        /* <DEDUP_REMOVED lines=10> */
.L_x_13402:
[----:B0-----:R-:W0:Y:S01]  /*4c70*/  LDS.64 R16, [R15.X8+0x2d90] ;  /* 0x002d90000f107984 */ /* 0x001e220000008a00 */
[----:B------:R-:W-:Y:S01]  /*4c80*/  SHF.R.S32.HI R0, RZ, 0x1f, R15 ;  /* 0x0000001fff007819 */ /* 0x000fe2000001140f */
[----:B------:R-:W-:Y:S01]  /*4c90*/  YIELD ;  /* 0x0000000000007946 */ /* 0x000fe20003800000 */
[----:B------:R-:W-:Y:S01]  /*4ca0*/  MOV R2, R8 ;  /* 0x0000000800027202 */ /* 0x000fe20000000f00 */
[----:B------:R1:W4:Y:S01]  /*4cb0*/  LDS.64 R18, [R15.X8+0x3590] ;  /* 0x003590000f127984 */ /* 0x0003220000008a00 */
        /* <DEDUP_REMOVED lines=19> */
[----:B----4-:R0:W-:Y:S04]  /*4df0*/  RED.E.ADD.F32.FTZ.RN.STRONG.GPU [R4.64], R18 ;  /* 0x000000120400798e */ /* 0x0101e8000c10e784 */
[----:B------:R0:W-:Y:S01]  /*4e00*/  RED.E.ADD.F32.FTZ.RN.STRONG.GPU [R4.64+0x4], R19 ;  /* 0x000004130400798e */ /* 0x0001e2000c10e784 */
[----:B------:R-:W-:Y:S05]  /*4e10*/  @!P0 BRA `(.L_x_13402) ;  /* 0xfffffe5000008947 */ /* 0x000fea000383ffff */
[----:B------:R-:W-:Y:S05]  /*4e20*/  EXIT ;  /* 0x000000000000794d */ /* 0x000fea0003800000 */
.L_x_13403:
        /* <DEDUP_REMOVED lines=13> */
.L_x_14763:


//--------------------- .text._Z25selective_scan_bwd_kernelI32Selective_Scan_bwd_kernel_traitsILi32ELi4ELb0ELb1ELb0ELb0ELb1EfN3c107complexIfEEEEv12SSMParamsBwd --------------------------
	.section	.text._Z25selective_scan_bwd_kernelI32Selective_Scan_bwd_kernel_traitsILi32ELi4ELb0ELb1ELb0ELb0ELb1EfN3c107complexIfEEEEv12SSMParamsBwd,"ax",@progbits
	.sectioninfo	@"SHI_REGISTERS=166"
	.align	128
        .global         _Z25selective_scan_bwd_kernelI32Selective_Scan_bwd_kernel_traitsILi32ELi4ELb0ELb1ELb0ELb0ELb1EfN3c107complexIfEEEEv12SSMParamsBwd
        .type           _Z25selective_scan_bwd_kernelI32Selective_Scan_bwd_kernel_traitsILi32ELi4ELb0ELb1ELb0ELb0ELb1EfN3c107complexIfEEEEv12SSMParamsBwd,@function
        .size           _Z25selective_scan_bwd_kernelI32Selective_Scan_bwd_kernel_traitsILi32ELi4ELb0ELb1ELb0ELb0ELb1EfN3c107complexIfEEEEv12SSMParamsBwd,(.L_x_14764 - _Z25selective_scan_bwd_kernelI32Selective_Scan_bwd_kernel_traitsILi32ELi4ELb0ELb1ELb0ELb0ELb1EfN3c107complexIfEEEEv12SSMParamsBwd)
        .other          _Z25selective_scan_bwd_kernelI32Selective_Scan_bwd_kernel_traitsILi32ELi4ELb0ELb1ELb0ELb0ELb1EfN3c107complexIfEEEEv12SSMParamsBwd,@"STO_CUDA_ENTRY STV_DEFAULT"
_Z25selective_scan_bwd_kernelI32Selective_Scan_bwd_kernel_traitsILi32ELi4ELb0ELb1ELb0ELb0ELb1EfN3c107complexIfEEEEv12SSMParamsBwd:
.text._Z25selective_scan_bwd_kernelI32Selective_Scan_bwd_kernel_traitsILi32ELi4ELb0ELb1ELb0ELb0ELb1EfN3c107complexIfEEEEv12SSMParamsBwd:
        /* <DEDUP_REMOVED lines=13> */
[C---:B------:R-:W-:Y:S02]  /*00d0*/  @P0 LEA R6, P2, R0.reuse, c[0x0][0x238], 0x2 ;  /* 0x00008e0000060a11 */ /* 0x040fe400078410ff */
[C---:B------:R-:W-:Y:S02]  /*00e0*/  @P1 LEA R8, P3, R0.reuse, c[0x0][0x250], 0x2 ;  /* 0x0000940000081a11 */ /* 0x040fe400078610ff */
[C-C-:B------:R-:W-:Y:S01]  /*00f0*/  @P0 LEA.HI.X R7, R0.reuse, c[0x0][0x23c], R3.reuse, 0x2, P2 ;  /* 0x00008f0000070a11 */ /* 0x140fe200010f1403 */
[----:B------:R-:W0:Y:S01]  /*0100*/  S2R R5, SR_CTAID.X ;  /* 0x0000000000057919 */ /* 0x000e220000002500 */
[----:B------:R-:W-:Y:S02]  /*0110*/  @P1 LEA.HI.X R9, R0, c[0x0][0x254], R3, 0x2, P3 ;  /* 0x0000950000091a11 */ /* 0x000fe400018f1403 */
[----:B-1----:R-:W-:Y:S01]  /*0120*/  IADD3 R10, R12, 0xffffffe, RZ ;  /* 0x0ffffffe0c0a7810 */ /* 0x002fe20007ffe0ff */
[----:B------:R0:W5:Y:S03]  /*0130*/  @P0 LDG.E R2, [R6.64] ;  /* 0x0000000606020981 */ /* 0x000166000c1e1900 */
[----:B------:R1:W2:Y:S01]  /*0140*/  F2I.FTZ.U32.TRUNC.NTZ R11, R10 ;  /* 0x0000000a000b7305 */ /* 0x0002a2000021f000 */
[----:B------:R3:W5:Y:S01]  /*0150*/  @P1 LDG.E R4, [R8.64] ;  /* 0x0000000608041981 */ /* 0x000762000c1e1900 */
[----:B------:R-:W-:Y:S01]  /*0160*/  MOV R18, c[0x0][0x174] ;  /* 0x00005d0000127a02 */ /* 0x000fe20000000f00 */
[C---:B------:R-:W-:Y:S01]  /*0170*/  IMAD R21, R3.reuse, c[0x0][0x1d8], RZ ;  /* 0x0000760003157a24 */ /* 0x040fe200078e02ff */
[----:B------:R-:W-:Y:S01]  /*0180*/  CS2R R82, SRZ ;  /* 0x0000000000527805 */ /* 0x000fe2000001ff00 */
[----:B------:R-:W-:Y:S01]  /*0190*/  IMAD R25, R3, c[0x0][0x280], RZ ;  /* 0x0000a00003197a24 */ /* 0x000fe200078e02ff */
[----:B------:R-:W-:Y:S01]  /*01a0*/  CS2R R80, SRZ ;  /* 0x0000000000507805 */ /* 0x000fe2000001ff00 */
[----:B-1----:R-:W-:-:S02]  /*01b0*/  HFMA2.MMA R10, -RZ, RZ, 0, 0 ;  /* 0x00000000ff0a7435 */ /* 0x002fc400000001ff */
[----:B------:R-:W-:Y:S01]  /*01c0*/  IMAD R25, R0, c[0x0][0x284], R25 ;  /* 0x0000a10000197a24 */ /* 0x000fe200078e0219 */
[----:B---3--:R-:W-:Y:S02]  /*01d0*/  IABS R8, R0 ;  /* 0x0000000000087213 */ /* 0x008fe40000000000 */
[----:B--2---:R-:W-:Y:S02]  /*01e0*/  IADD3 R14, RZ, -R11, RZ ;  /* 0x8000000bff0e7210 */ /* 0x004fe40007ffe0ff */
[----:B0-----:R-:W-:-:S03]  /*01f0*/  SHF.R.S32.HI R6, RZ, 0x1f, R5 ;  /* 0x0000001fff067819 */ /* 0x001fc60000011405 */
[----:B------:R-:W-:Y:S02]  /*0200*/  IMAD R7, R14, R17, RZ ;  /* 0x000000110e077224 */ /* 0x000fe400078e02ff */
[----:B------:R-:W-:Y:S02]  /*0210*/  IMAD R14, R6, c[0x0][0x1e0], RZ ;  /* 0x00007800060e7a24 */ /* 0x000fe400078e02ff */
        /* <DEDUP_REMOVED lines=13> */
[C---:B------:R-:W-:Y:S01]  /*02f0*/  IMAD R14, R6.reuse, c[0x0][0x278], RZ ;  /* 0x00009e00060e7a24 */ /* 0x040fe200078e02ff */
[----:B------:R-:W-:Y:S01]  /*0300*/  IADD3 R9, R9, R13, RZ ;  /* 0x0000000d09097210 */ /* 0x000fe20007ffe0ff */
[----:B------:R-:W-:Y:S02]  /*0310*/  IMAD R16, R6, c[0x0][0x190], RZ ;  /* 0x0000640006107a24 */ /* 0x000fe400078e02ff */
[----:B------:R-:W-:Y:S02]  /*0320*/  IMAD R19, R5, c[0x0][0x27c], R14 ;  /* 0x00009f0005137a24 */ /* 0x000fe400078e020e */
[----:B------:R-:W-:-:S04]  /*0330*/  IMAD.WIDE.U32 R8, R0, c[0x0][0x1d8], R8 ;  /* 0x0000760000087a25 */ /* 0x000fc800078e0008 */
[C---:B------:R-:W-:Y:S02]  /*0340*/  IMAD R23, R5.reuse, c[0x0][0x194], R16 ;  /* 0x0000650005177a24 */ /* 0x040fe400078e0210 */
[-C--:B------:R-:W-:Y:S01]  /*0350*/  @!P1 IADD3 R12, R12, -R17.reuse, RZ ;  /* 0x800000110c0c9210 */ /* 0x080fe20007ffe0ff */
[----:B------:R-:W-:Y:S01]  /*0360*/  IMAD.WIDE.U32 R14, R5, c[0x0][0x190], RZ ;  /* 0x00006400050e7a25 */ /* 0x000fe200078e00ff */
[----:B------:R-:W-:Y:S02]  /*0370*/  @!P1 IADD3 R7, R7, 0x1, RZ ;  /* 0x0000000107079810 */ /* 0x000fe40007ffe0ff */
[----:B------:R-:W-:Y:S01]  /*0380*/  ISETP.GE.U32.AND P0, PT, R12, R17, PT ;  /* 0x000000110c00720c */ /* 0x000fe20003f06070 */
[----:B------:R-:W-:Y:S01]  /*0390*/  IMAD.WIDE.U32 R12, R5, c[0x0][0x278], RZ ;  /* 0x00009e00050c7a25 */ /* 0x000fe200078e00ff */
[----:B------:R-:W-:Y:S02]  /*03a0*/  LEA R17, R18, 0xffffff80, 0x7 ;  /* 0xffffff8012117811 */ /* 0x000fe400078e38ff */
[----:B------:R-:W-:Y:S01]  /*03b0*/  IADD3 R15, R15, R23, RZ ;  /* 0x000000170f0f7210 */ /* 0x000fe20007ffe0ff */
[----:B------:R-:W-:Y:S01]  /*03c0*/  IMAD R16, R0, c[0x0][0x1dc], R21 ;  /* 0x0000770000107a24 */ /* 0x000fe200078e0215 */
[----:B------:R-:W-:Y:S01]  /*03d0*/  IADD3 R13, R13, R19, RZ ;  /* 0x000000130d0d7210 */ /* 0x000fe20007ffe0ff */
[----:B------:R-:W-:Y:S01]  /*03e0*/  IMAD R23, R3, c[0x0][0x1e8], RZ ;  /* 0x00007a0003177a24 */ /* 0x000fe200078e02ff */
[----:B------:R-:W-:-:S02]  /*03f0*/  SHF.R.S32.HI R19, RZ, 0x1f, R17 ;  /* 0x0000001fff137819 */ /* 0x000fc40000011411 */
[----:B------:R-:W-:Y:S01]  /*0400*/  IADD3 R21, P3, R17, R8, RZ ;  /* 0x0000000811157210 */ /* 0x000fe20007f7e0ff */
[C---:B------:R-:W-:Y:S01]  /*0410*/  IMAD R23, R0.reuse, c[0x0][0x1ec], R23 ;  /* 0x00007b0000177a24 */ /* 0x040fe200078e0217 */
[----:B------:R-:W-:Y:S02]  /*0420*/  ISETP.NE.AND P1, PT, RZ, c[0x0][0x178], PT ;  /* 0x00005e00ff007a0c */ /* 0x000fe40003f25270 */
[----:B------:R-:W-:Y:S01]  /*0430*/  IADD3.X R16, R19, R9, R16, P3, !PT ;  /* 0x0000000913107210 */ /* 0x000fe20001ffe410 */
[----:B------:R-:W-:Y:S01]  /*0440*/  IMAD.WIDE.U32 R8, R0, c[0x0][0x1e8], R10 ;  /* 0x00007a0000087a25 */ /* 0x000fe200078e000a */
        /* <DEDUP_REMOVED lines=12> */
[C---:B------:R-:W-:Y:S02]  /*0510*/  LEA R13, P1, R20.reuse, c[0x0][0x248], 0x2 ;  /* 0x00009200140d7a11 */ /* 0x040fe400078210ff */
        /* <DEDUP_REMOVED lines=17> */
[----:B------:R-:W-:Y:S02]  /*0630*/  LEA.HI.X R19, R17, c[0x0][0x30c], R10, 0x2, P4 ;  /* 0x0000c30011137a11 */ /* 0x000fe400020f140a */
        /* <DEDUP_REMOVED lines=8> */
[C-C-:B------:R-:W-:Y:S01]  /*06c0*/  @P1 LEA.HI.X R83, R0.reuse, c[0x0][0x32c], R3.reuse, 0x2, P4 ;  /* 0x0000cb0000531a11 */ /* 0x140fe200020f1403 */
[----:B------:R-:W-:Y:S01]  /*06d0*/  CS2R R8, SRZ ;  /* 0x0000000000087805 */ /* 0x000fe2000001ff00 */
[----:B------:R-:W-:Y:S01]  /*06e0*/  @P2 LEA.HI.X R81, R0, c[0x0][0x34c], R3, 0x2, P5 ;  /* 0x0000d30000512a11 */ /* 0x000fe200028f1403 */
[----:B------:R-:W-:Y:S05]  /*06f0*/  @!P3 BRA `(.L_x_13404) ;  /* 0x00004fa00000b947 */ /* 0x000fea0003800000 */
[----:B------:R-:W0:Y:S01]  /*0700*/  S2R R10, SR_TID.X ;  /* 0x00000000000a7919 */ /* 0x000e220000002100 */
[----:B------:R-:W-:Y:S01]  /*0710*/  MOV R15, R16 ;  /* 0x00000010000f7202 */ /* 0x000fe20000000f00 */
[----:B------:R-:W-:Y:S01]  /*0720*/  CS2R R8, SRZ ;  /* 0x0000000000087805 */ /* 0x000fe2000001ff00 */
[----:B------:R-:W-:Y:S02]  /*0730*/  MOV R16, R19 ;  /* 0x0000001300107202 */ /* 0x000fe40000000f00 */
[----:B------:R-:W1:Y:S01]  /*0740*/  S2R R19, SR_LANEID ;  /* 0x0000000000137919 */ /* 0x000e620000000000 */
[----:B------:R-:W-:-:S02]  /*0750*/  MOV R11, R12 ;  /* 0x0000000c000b7202 */ /* 0x000fc40000000f00 */
[----:B------:R-:W-:Y:S02]  /*0760*/  MOV R12, R21 ;  /* 0x00000015000c7202 */ /* 0x000fe40000000f00 */
[----:B------:R-:W-:Y:S02]  /*0770*/  MOV R14, R20 ;  /* 0x00000014000e7202 */ /* 0x000fe40000000f00 */
[----:B------:R-:W-:Y:S02]  /*0780*/  MOV R20, RZ ;  /* 0x000000ff00147202 */ /* 0x000fe40000000f00 */
[C---:B0-----:R-:W-:Y:S02]  /*0790*/  SHF.L.U32 R23, R10.reuse, 0x2, RZ ;  /* 0x000000020a177819 */ /* 0x041fe400000006ff */
[----:B------:R-:W-:Y:S02]  /*07a0*/  IADD3 R25, R10, 0x60, RZ ;  /* 0x000000600a197810 */ /* 0x000fe40007ffe0ff */
[----:B------:R-:W-:-:S02]  /*07b0*/  LOP3.LUT R79, R23, 0xffffff80, RZ, 0xc0, !PT ;  /* 0xffffff80174f7812 */ /* 0x000fc400078ec0ff */
[C---:B------:R-:W-:Y:S02]  /*07c0*/  IADD3 R27, R10.reuse, 0x80, RZ ;  /* 0x000000800a1b7810 */ /* 0x040fe40007ffe0ff */
[----:B------:R-:W-:Y:S02]  /*07d0*/  LOP3.LUT R26, R79, 0x1f, R10, 0xf8, !PT ;  /* 0x0000001f4f1a7812 */ /* 0x000fe400078ef80a */
[C---:B------:R-:W-:Y:S02]  /*07e0*/  IADD3 R29, R10.reuse, 0xa0, RZ ;  /* 0x000000a00a1d7810 */ /* 0x040fe40007ffe0ff */
[C---:B------:R-:W-:Y:S02]  /*07f0*/  IADD3 R31, R10.reuse, 0xc0, RZ ;  /* 0x000000c00a1f7810 */ /* 0x040fe40007ffe0ff */
[C---:B------:R-:W-:Y:S02]  /*0800*/  IADD3 R33, R10.reuse, 0xe0, RZ ;  /* 0x000000e00a217810 */ /* 0x040fe40007ffe0ff */
[----:B------:R-:W-:-:S02]  /*0810*/  SHF.L.U32 R22, R10, 0x3, RZ ;  /* 0x000000030a167819 */ /* 0x000fc400000006ff */
[----:B------:R-:W-:Y:S02]  /*0820*/  IADD3 R78, R79, R26, RZ ;  /* 0x0000001a4f4e7210 */ /* 0x000fe40007ffe0ff */
[-C--:B------:R-:W-:Y:S02]  /*0830*/  LEA.HI.SX32 R23, R25, R10.reuse, 0x1b ;  /* 0x0000000a19177211 */ /* 0x080fe400078fdaff */
[-C--:B------:R-:W-:Y:S02]  /*0840*/  LEA.HI.SX32 R24, R27, R10.reuse, 0x1b ;  /* 0x0000000a1b187211 */ /* 0x080fe400078fdaff */
[-C--:B------:R-:W-:Y:S02]  /*0850*/  LEA.HI.SX32 R25, R29, R10.reuse, 0x1b ;  /* 0x0000000a1d197211 */ /* 0x080fe400078fdaff */
[-C--:B------:R-:W-:Y:S02]  /*0860*/  LEA.HI.SX32 R27, R31, R10.reuse, 0x1b ;  /* 0x0000000a1f1b7211 */ /* 0x080fe400078fdaff */
[----:B------:R-:W-:-:S02]  /*0870*/  LEA.HI.SX32 R28, R33, R10, 0x1b ;  /* 0x0000000a211c7211 */ /* 0x000fc400078fdaff */
[----:B------:R-:W-:Y:S02]  /*0880*/  LOP3.LUT R21, R10, 0x1f, RZ, 0xc0, !PT ;  /* 0x0000001f0a157812 */ /* 0x000fe400078ec0ff */
[----:B------:R-:W-:Y:S02]  /*0890*/  LEA.HI.SX32 R29, R22, R22, 0x1b ;  /* 0x00000016161d7211 */ /* 0x000fe400078fdaff */
[----:B------:R-:W-:Y:S02]  /*08a0*/  SHF.R.S32.HI R31, RZ, 0x1f, R26 ;  /* 0x0000001fff1f7819 */ /* 0x000fe4000001141a */
[C---:B------:R-:W-:Y:S02]  /*08b0*/  LOP3.LUT R30, R26.reuse, 0x20, RZ, 0xfc, !PT ;  /* 0x000000201a1e7812 */ /* 0x040fe400078efcff */
[C---:B------:R-:W-:Y:S02]  /*08c0*/  LOP3.LUT R32, R26.reuse, 0x40, RZ, 0xfc, !PT ;  /* 0x000000401a207812 */ /* 0x040fe400078efcff */
[----:B------:R-:W-:-:S02]  /*08d0*/  LOP3.LUT R33, R26, 0x60, RZ, 0xfc, !PT ;  /* 0x000000601a217812 */ /* 0x000fc400078efcff */
        /* <DEDUP_REMOVED lines=8> */
.L_x_13446:
[----:B------:R-:W-:Y:S01]  /*0960*/  IADD3 R65, -R20, c[0x0][0x174], RZ ;  /* 0x00005d0014417a10 */ /* 0x000fe20007ffe1ff */
[----:B------:R-:W-:Y:S01]  /*0970*/  BAR.SYNC.DEFER_BLOCKING 0x0 ;  /* 0x0000000000007b1d */ /* 0x000fe20000010000 */
[----:B------:R-:W-:Y:S01]  /*0980*/  HFMA2.MMA R38, -RZ, RZ, 0, 0 ;  /* 0x00000000ff267435 */ /* 0x000fe200000001ff */
[----:B--2---:R-:W-:Y:S01]  /*0990*/  LEA R36, P4, R26, R11, 0x2 ;  /* 0x0000000b1a247211 */ /* 0x004fe200078810ff */
[----:B------:R-:W-:Y:S01]  /*09a0*/  HFMA2.MMA R42, -RZ, RZ, 0, 0 ;  /* 0x00000000ff2a7435 */ /* 0x000fe200000001ff */
[----:B------:R-:W-:Y:S02]  /*09b0*/  LEA R76, R65, 0xffffff80, 0x7 ;  /* 0xffffff80414c7811 */ /* 0x000fe400078e38ff */
[----:B------:R-:W-:Y:S02]  /*09c0*/  MOV R44, RZ ;  /* 0x000000ff002c7202 */ /* 0x000fe40000000f00 */
[----:B------:R-:W-:-:S02]  /*09d0*/  IADD3 R67, -R76, c[0x0][0x168], RZ ;  /* 0x00005a004c437a10 */ /* 0x000fc40007ffe1ff */
[----:B------:R-:W-:Y:S02]  /*09e0*/  MOV R48, RZ ;  /* 0x000000ff00307202 */ /* 0x000fe40000000f00 */
[-C--:B------:R-:W-:Y:S02]  /*09f0*/  ISETP.GE.AND P0, PT, R26, R67.reuse, PT ;  /* 0x000000431a00720c */ /* 0x080fe40003f06270 */
[-C--:B------:R-:W-:Y:S02]  /*0a00*/  ISETP.GE.AND P1, PT, R30, R67.reuse, PT ;  /* 0x000000431e00720c */ /* 0x080fe40003f26270 */
[-C--:B------:R-:W-:Y:S02]  /*0a10*/  ISETP.GE.AND P2, PT, R32, R67.reuse, PT ;  /* 0x000000432000720c */ /* 0x080fe40003f46270 */
[----:B------:R-:W-:Y:S02]  /*0a20*/  ISETP.GE.AND P3, PT, R33, R67, PT ;  /* 0x000000432100720c */ /* 0x000fe40003f66270 */
[----:B------:R-:W-:-:S05]  /*0a30*/  LEA.HI.X R37, R26, R12, R31, 0x2, P4 ;  /* 0x0000000c1a257211 */ /* 0x000fca00020f141f */
[----:B------:R-:W2:Y:S04]  /*0a40*/  @!P0 LDG.E R38, [R36.64] ;  /* 0x0000000624268981 */ /* 0x000ea8000c1e1900 */
[----:B------:R-:W3:Y:S04]  /*0a50*/  @!P1 LDG.E R44, [R36.64+0x80] ;  /* 0x00008006242c9981 */ /* 0x000ee8000c1e1900 */
[----:B----4-:R-:W4:Y:S04]  /*0a60*/  @!P2 LDG.E R42, [R36.64+0x100] ;  /* 0x00010006242aa981 */ /* 0x010f28000c1e1900 */
[----:B------:R-:W4:Y:S01]  /*0a70*/  @!P3 LDG.E R48, [R36.64+0x180] ;  /* 0x000180062430b981 */ /* 0x000f22000c1e1900 */
[C---:B------:R-:W-:Y:S01]  /*0a80*/  SHF.L.U32 R66, R26.reuse, 0x2, RZ ;  /* 0x000000021a427819 */ /* 0x040fe200000006ff */
[----:B------:R-:W-:Y:S01]  /*0a90*/  HFMA2.MMA R46, -RZ, RZ, 0, 0 ;  /* 0x00000000ff2e7435 */ /* 0x000fe200000001ff */
[----:B------:R-:W-:Y:S01]  /*0aa0*/  SHF.L.U64.HI R69, R26, 0x2, R31 ;  /* 0x000000021a457819 */ /* 0x000fe2000001021f */
[----:B------:R-:W-:Y:S01]  /*0ab0*/  HFMA2.MMA R50, -RZ, RZ, 0, 0 ;  /* 0x00000000ff327435 */ /* 0x000fe200000001ff */
[----:B0-----:R-:W-:-:S02]  /*0ac0*/  IADD3 R40, P0, R13, R66, RZ ;  /* 0x000000420d287210 */ /* 0x001fc40007f1e0ff */
[----:B------:R-:W-:Y:S02]  /*0ad0*/  ISETP.GE.AND P1, PT, R30, R67, PT ;  /* 0x000000431e00720c */ /* 0x000fe40003f26270 */
[----:B------:R-:W-:Y:S02]  /*0ae0*/  IADD3.X R41, R14, R69, RZ, P0, !PT ;  /* 0x000000450e297210 */ /* 0x000fe400007fe4ff */
[-C--:B------:R-:W-:Y:S02]  /*0af0*/  ISETP.GE.AND P0, PT, R26, R67.reuse, PT ;  /* 0x000000431a00720c */ /* 0x080fe40003f06270 */
[-C--:B------:R-:W-:Y:S02]  /*0b00*/  ISETP.GE.AND P2, PT, R32, R67.reuse, PT ;  /* 0x000000432000720c */ /* 0x080fe40003f46270 */
[----:B------:R-:W-:Y:S02]  /*0b10*/  ISETP.GE.AND P3, PT, R33, R67, PT ;  /* 0x000000432100720c */ /* 0x000fe40003f66270 */
[----:B------:R-:W-:-:S02]  /*0b20*/  MOV R52, RZ ;  /* 0x000000ff00347202 */ /* 0x000fc40000000f00 */
        /* <DEDUP_REMOVED lines=12> */
[----:B0-----:R-:W-:Y:S01]  /*0bf0*/  LEA R48, P0, R26, R15, 0x2 ;  /* 0x0000000f1a307211 */ /* 0x001fe200078010ff */
        /* <DEDUP_REMOVED lines=11> */
[----:B-1--4-:R1:W-:Y:S04]  /*0cb0*/  STS [R19.X4+0x100], R50 ;  /* 0x0001003213007388 */ /* 0x0123e80000004800 */
        /* <DEDUP_REMOVED lines=9> */
[----:B0-----:R-:W-:Y:S01]  /*0d50*/  IMAD R46, R6, c[0x0][0x1f0], RZ ;  /* 0x00007c00062e7a24 */ /* 0x001fe200078e02ff */
[----:B------:R-:W-:Y:S01]  /*0d60*/  SHF.R.S32.HI R77, RZ, 0x1f, R76 ;  /* 0x0000001fff4d7819 */ /* 0x000fe2000001144c */
[C---:B------:R-:W-:Y:S01]  /*0d70*/  IMAD.WIDE.U32 R44, R5.reuse, c[0x0][0x1f0], RZ ;  /* 0x00007c00052c7a25 */ /* 0x040fe200078e00ff */
[----:B------:R-:W-:Y:S01]  /*0d80*/  IADD3 R71, R20, -c[0x0][0x174], RZ ;  /* 0x80005d0014477a10 */ /* 0x000fe20007ffe0ff */
[----:B------:R-:W-:Y:S01]  /*0d90*/  HFMA2.MMA R74, -RZ, RZ, 0, 0 ;  /* 0x00000000ff4a7435 */ /* 0x000fe200000001ff */
[----:B------:R-:W-:Y:S01]  /*0da0*/  LEA R55, P2, R26, c[0x0][0x268], 0x2 ;  /* 0x00009a001a377a11 */ /* 0x000fe200078410ff */
        /* <DEDUP_REMOVED lines=17> */
[----:B-1----:R-:W-:Y:S02]  /*0ec0*/  @!P0 IADD3.X R50, R31, R45, R51, P1, !PT ;  /* 0x0000002d1f328210 */ /* 0x002fe40000ffe433 */
[----:B--2---:R-:W-:Y:S02]  /*0ed0*/  LEA R54, P2, R46, R55, 0x2 ;  /* 0x000000372e367211 */ /* 0x004fe400078410ff */
        /* <DEDUP_REMOVED lines=71> */
[----:B------:R-:W-:Y:S02]  /*1350*/  FFMA.FTZ R59, R48, R59, 1 ;  /* 0x3f800000303b7423 */ /* 0x000fe4000001003b */
[----:B-1----:R-:W-:-:S04]  /*1360*/  FADD.FTZ R91, -R89, 1 ;  /* 0x3f800000595b7421 */ /* 0x002fc80000010100 */
[----:B------:R-:W-:Y:S01]  /*1370*/  FFMA.FTZ R91, R50, R91, 1 ;  /* 0x3f800000325b7423 */ /* 0x000fe2000001005b */
[----:B--2---:R0:W-:Y:S04]  /*1380*/  STS [R19.X4], R56 ;  /* 0x0000003813007388 */ /* 0x0041e80000004800 */
[----:B---3--:R-:W-:Y:S04]  /*1390*/  STS [R19.X4+0x100], R58 ;  /* 0x0001003a13007388 */ /* 0x008fe80000004800 */
[----:B----4-:R1:W-:Y:S01]  /*13a0*/  STS [R19.X4+0x80], R72 ;  /* 0x0000804813007388 */ /* 0x0103e20000004800 */
[----:B0-----:R-:W-:-:S03]  /*13b0*/  FADD.FTZ R56, -R74, 1 ;  /* 0x3f8000004a387421 */ /* 0x001fc60000010100 */
[----:B------:R0:W-:Y:S01]  /*13c0*/  STS [R19.X4+0x180], R86 ;  /* 0x0001805613007388 */ /* 0x0001e20000004800 */
[----:B------:R-:W-:-:S06]  /*13d0*/  NOP ;  /* 0x0000000000007918 */ /* 0x000fcc0000000000 */
[----:B------:R-:W2:Y:S01]  /*13e0*/  LDS.128 R52, [R19.X16] ;  /* 0x0000000013347984 */ /* 0x000ea2000000cc00 */
[----:B-1----:R-:W-:Y:S02]  /*13f0*/  FADD.FTZ R72, R88, 1 ;  /* 0x3f80000058487421 */ /* 0x002fe40000010000 */
[----:B------:R-:W-:Y:S02]  /*1400*/  FFMA.FTZ R58, R49, R56, 1 ;  /* 0x3f800000313a7423 */ /* 0x000fe40000010038 */
[----:B------:R-:W0:Y:S02]  /*1410*/  MUFU.RCP R90, R72 ;  /* 0x00000048005a7308 */ /* 0x000e240000001000 */
[----:B0-----:R-:W-:-:S04]  /*1420*/  FADD.FTZ R86, -R90, 1 ;  /* 0x3f8000005a567421 */ /* 0x001fc80000010100 */
[----:B------:R-:W-:Y:S02]  /*1430*/  FFMA.FTZ R86, R51, R86, 1 ;  /* 0x3f80000033567423 */ /* 0x000fe40000010056 */
[----:B--2---:R-:W-:Y:S02]  /*1440*/  FMUL.FTZ R56, R44, R52 ;  /* 0x000000342c387220 */ /* 0x004fe40000410000 */
        /* <DEDUP_REMOVED lines=10> */
[----:B------:R-:W-:Y:S01]  /*14f0*/  BAR.SYNC.DEFER_BLOCKING 0x0 ;  /* 0x0000000000007b1d */ /* 0x000fe20000010000 */
[----:B------:R-:W-:-:S02]  /*1500*/  FMUL.FTZ R59, R73, R86 ;  /* 0x00000056493b7220 */ /* 0x000fc40000410000 */
        /* <DEDUP_REMOVED lines=16> */
[----:B------:R-:W-:Y:S02]  /*1610*/  LEA R59, P4, R26, c[0x0][0x338], 0x2 ;  /* 0x0000ce001a3b7a11 */ /* 0x000fe400078810ff */
[----:B------:R-:W-:Y:S02]  /*1620*/  IADD3 R58, P0, R68, R56, RZ ;  /* 0x00000038443a7210 */ /* 0x000fe40007f1e0ff */
[----:B------:R-:W-:Y:S02]  /*1630*/  LEA.HI.X R72, R26, c[0x0][0x33c], R31, 0x2, P4 ;  /* 0x0000cf001a487a11 */ /* 0x000fe400020f141f */
[----:B------:R-:W-:Y:S02]  /*1640*/  IADD3.X R57, R70, R73, R57, P0, !PT ;  /* 0x0000004946397210 */ /* 0x000fe400007fe439 */
[----:B------:R-:W-:Y:S02]  /*1650*/  LEA R56, P5, R58, R59, 0x2 ;  /* 0x0000003b3a387211 */ /* 0x000fe400078a10ff */
[----:B------:R-:W-:-:S02]  /*1660*/  IADD3 R86, P4, R26, R76, RZ ;  /* 0x0000004c1a567210 */ /* 0x000fc40007f9e0ff */
[----:B------:R-:W-:Y:S01]  /*1670*/  LEA.HI.X R57, R58, R72, R57, 0x2, P5 ;  /* 0x000000483a397211 */ /* 0x000fe200028f1439 */
[----:B------:R-:W0:Y:S02]  /*1680*/  LDS R87, [0x200] ;  /* 0x00020000ff577984 */ /* 0x000e240000000800 */
[-C--:B0-----:R-:W-:Y:S02]  /*1690*/  ISETP.GE.AND P3, PT, R26, R87.reuse, PT ;  /* 0x000000571a00720c */ /* 0x081fe40003f66270 */
[-C--:B------:R-:W-:Y:S02]  /*16a0*/  ISETP.GE.AND P2, PT, R32, R87.reuse, PT ;  /* 0x000000572000720c */ /* 0x080fe40003f46270 */
[-C--:B------:R-:W-:Y:S02]  /*16b0*/  ISETP.GE.AND P1, PT, R30, R87.reuse, PT ;  /* 0x000000571e00720c */ /* 0x080fe40003f26270 */
[----:B------:R-:W-:Y:S02]  /*16c0*/  ISETP.GE.AND P0, PT, R33, R87, PT ;  /* 0x000000572100720c */ /* 0x000fe40003f06270 */
        /* <DEDUP_REMOVED lines=11> */
.L_x_13406:
[----:B------:R-:W-:Y:S05]  /*1780*/  BSYNC B0 ;  /* 0x0000000000007941 */ /* 0x000fea0003800000 */
.L_x_13405:
        /* <DEDUP_REMOVED lines=22> */
[----:B------:R-:W-:Y:S01]  /*18f0*/  IMAD R49, R3, c[0x0][0x218], RZ ;  /* 0x0000860003317a24 */ /* 0x000fe200078e02ff */
[----:B------:R1:W-:Y:S01]  /*1900*/  STS.128 [R19.X16], R52 ;  /* 0x0000003413007388 */ /* 0x0003e2000000cc00 */
[----:B------:R-:W-:-:S06]  /*1910*/  NOP ;  /* 0x0000000000007918 */ /* 0x000fcc0000000000 */
[----:B------:R-:W-:Y:S04]  /*1920*/  LDS R51, [R19.X4] ;  /* 0x0000000013337984 */ /* 0x000fe80000004800 */
[----:B------:R-:W-:Y:S04]  /*1930*/  LDS R57, [R19.X4+0x80] ;  /* 0x0000800013397984 */ /* 0x000fe80000004800 */
[----:B0-----:R-:W-:Y:S01]  /*1940*/  LDS R73, [R19.X4+0x100] ;  /* 0x0001000013497984 */ /* 0x001fe20000004800 */
[----:B-1----:R-:W-:Y:S02]  /*1950*/  IMAD R53, R5, c[0x0][0x214], R46 ;  /* 0x0000850005357a24 */ /* 0x002fe400078e022e */
[----:B------:R-:W-:Y:S01]  /*1960*/  IMAD R55, R0, c[0x0][0x21c], R49 ;  /* 0x0000870000377a24 */ /* 0x000fe200078e0231 */
[----:B------:R-:W-:Y:S01]  /*1970*/  LDS R75, [R19.X4+0x180] ;  /* 0x00018000134b7984 */ /* 0x000fe20000004800 */
[----:B------:R-:W-:-:S02]  /*1980*/  LEA R49, P4, R26, c[0x0][0x270], 0x2 ;  /* 0x00009c001a317a11 */ /* 0x000fc400078810ff */
[----:B------:R-:W-:Y:S01]  /*1990*/  IADD3 R45, R45, R53, RZ ;  /* 0x000000352d2d7210 */ /* 0x000fe20007ffe0ff */
[----:B------:R-:W-:Y:S01]  /*19a0*/  @!P6 STS [0x200], R67 ;  /* 0x00020043ff00e388 */ /* 0x000fe20000000800 */
[----:B------:R-:W-:-:S03]  /*19b0*/  LEA.HI.X R46, R26, c[0x0][0x274], R31, 0x2, P4 ;  /* 0x00009d001a2e7a11 */ /* 0x000fc600020f141f */
[----:B------:R-:W-:Y:S01]  /*19c0*/  BAR.SYNC.DEFER_BLOCKING 0x0 ;  /* 0x0000000000007b1d */ /* 0x000fe20000010000 */
[----:B------:R-:W-:-:S05]  /*19d0*/  IMAD.WIDE.U32 R44, R0, c[0x0][0x218], R44 ;  /* 0x00008600002c7a25 */ /* 0x000fca00078e002c */
        /* <DEDUP_REMOVED lines=8> */
[----:B------:R-:W-:-:S07]  /*1a60*/  ISETP.GE.AND P2, PT, R33, R47, PT ;  /* 0x0000002f2100720c */ /* 0x000fce0003f46270 */
        /* <DEDUP_REMOVED lines=12> */
.L_x_13409:
[----:B------:R-:W-:Y:S05]  /*1b30*/  BSYNC B0 ;  /* 0x0000000000007941 */ /* 0x000fea0003800000 */
.L_x_13408:
[----:B------:R1:W-:Y:S04]  /*1b40*/  @!P0 STG.E [R48.64+-0x180], R57 ;  /* 0xfffe803930008986 */ /* 0x0003e8000c101906 */
[----:B------:R1:W-:Y:S04]  /*1b50*/  @!P1 STG.E [R48.64+-0x100], R73 ;  /* 0xffff004930009986 */ /* 0x0003e8000c101906 */
[----:B------:R1:W-:Y:S02]  /*1b60*/  @!P2 STG.E [R48.64+-0x80], R75 ;  /* 0xffff804b3000a986 */ /* 0x0003e4000c101906 */
.L_x_13407:
[----:B-1----:R-:W-:Y:S01]  /*1b70*/  MOV R44, c[0x0][0x16c] ;  /* 0x00005b00002c7a02 */ /* 0x002fe20000000f00 */
[----:B------:R-:W-:Y:S01]  /*1b80*/  FFMA.FTZ R8, R36, R121, R8 ;  /* 0x0000007924087223 */ /* 0x000fe20000010008 */
[----:B------:R-:W-:Y:S01]  /*1b90*/  BAR.SYNC.DEFER_BLOCKING 0x0 ;  /* 0x0000000000007b1d */ /* 0x000fe20000010000 */
[----:B-----5:R-:W-:Y:S01]  /*1ba0*/  FMUL.FTZ R48, R121, R2 ;  /* 0x0000000279307220 */ /* 0x020fe20000410000 */
[----:B------:R-:W-:Y:S01]  /*1bb0*/  ISETP.GE.AND P0, PT, R44, 0x1, PT ;  /* 0x000000012c00780c */ /* 0x000fe20003f06270 */
[----:B------:R-:W-:Y:S01]  /*1bc0*/  FFMA.FTZ R8, R37, R120, R8 ;  /* 0x0000007825087223 */ /* 0x000fe20000010008 */
[----:B0-----:R-:W-:Y:S01]  /*1bd0*/  CS2R R46, SRZ ;  /* 0x00000000002e7805 */ /* 0x001fe2000001ff00 */
[----:B------:R-:W-:Y:S01]  /*1be0*/  FMUL.FTZ R49, R120, R2 ;  /* 0x0000000278317220 */ /* 0x000fe20000410000 */
[----:B------:R-:W-:Y:S01]  /*1bf0*/  CS2R R44, SRZ ;  /* 0x00000000002c7805 */ /* 0x000fe2000001ff00 */
[----:B------:R-:W-:-:S02]  /*1c00*/  FFMA.FTZ R8, R38, R59, R8 ;  /* 0x0000003b26087223 */ /* 0x000fc40000010008 */
[-C--:B------:R-:W-:Y:S02]  /*1c10*/  FMUL.FTZ R50, R59, R2.reuse ;  /* 0x000000023b327220 */ /* 0x080fe40000410000 */
[----:B------:R-:W-:Y:S02]  /*1c20*/  FMUL.FTZ R51, R116, R2 ;  /* 0x0000000274337220 */ /* 0x000fe40000410000 */
[----:B------:R-:W-:Y:S02]  /*1c30*/  FFMA.FTZ R8, R39, R116, R8 ;  /* 0x0000007427087223 */ /* 0x000fe40000010008 */
[----:B------:R-:W-:Y:S05]  /*1c40*/  @!P0 BRA `(.L_x_13410) ;  /* 0x0000339000008947 */ /* 0x000fea0003800000 */
[----:B------:R-:W-:Y:S01]  /*1c50*/  MOV R54, c[0x0][0x29c] ;  /* 0x0000a70000367a02 */ /* 0x000fe20000000f00 */
[----:B------:R-:W-:Y:S01]  /*1c60*/  IMAD R71, R71, -0x100, RZ ;  /* 0xffffff0047477824 */ /* 0x000fe200078e02ff */
[----:B------:R-:W-:Y:S01]  /*1c70*/  MOV R47, c[0x0][0x298] ;  /* 0x0000a600002f7a02 */ /* 0x000fe20000000f00 */
[----:B------:R-:W-:Y:S01]  /*1c80*/  HFMA2.MMA R119, -RZ, RZ, 0, 0 ;  /* 0x00000000ff777435 */ /* 0x000fe200000001ff */
[--C-:B------:R-:W-:Y:S01]  /*1c90*/  SHF.R.U32.HI R52, RZ, 0x1, R54.reuse ;  /* 0x00000001ff347819 */ /* 0x100fe20000011636 */
[----:B------:R-:W-:Y:S01]  /*1ca0*/  HFMA2.MMA R114, -RZ, RZ, 0, 0 ;  /* 0x00000000ff727435 */ /* 0x000fe200000001ff */
[----:B------:R-:W-:Y:S01]  /*1cb0*/  SHF.R.U64 R47, R47, 0x1, R54 ;  /* 0x000000012f2f7819 */ /* 0x000fe20000001236 */
[----:B------:R-:W-:Y:S01]  /*1cc0*/  FADD.FTZ R121, R121, R121 ;  /* 0x0000007979797221 */ /* 0x000fe20000010000 */
[----:B------:R-:W-:Y:S01]  /*1cd0*/  SHF.R.S32.HI R123, RZ, 0x1f, R7 ;  /* 0x0000001fff7b7819 */ /* 0x000fe20000011407 */
[-C--:B------:R-:W-:Y:S01]  /*1ce0*/  IMAD R54, R52, R5.reuse, RZ ;  /* 0x0000000534367224 */ /* 0x080fe200078e02ff */
[----:B------:R-:W-:Y:S01]  /*1cf0*/  IADD3 R122, R65, -0x1, RZ ;  /* 0xffffffff417a7810 */ /* 0x000fe20007ffe0ff */
[----:B------:R-:W-:Y:S01]  /*1d00*/  IMAD.WIDE.U32 R52, R47, R5, RZ ;  /* 0x000000052f347225 */ /* 0x000fe200078e00ff */
[----:B------:R-:W-:-:S03]  /*1d10*/  MOV R117, RZ ;  /* 0x000000ff00757202 */ /* 0x000fc60000000f00 */
[----:B------:R-:W-:Y:S02]  /*1d20*/  IMAD R47, R6, R47, R54 ;  /* 0x0000002f062f7224 */ /* 0x000fe400078e0236 */
[----:B------:R-:W-:Y:S02]  /*1d30*/  IMAD R54, R123, c[0x0][0x2a0], RZ ;  /* 0x0000a8007b367a24 */ /* 0x000fe400078e02ff */
[----:B------:R-:W-:Y:S01]  /*1d40*/  FADD.FTZ R120, R120, R120 ;  /* 0x0000007878787221 */ /* 0x000fe20000010000 */
[----:B------:R-:W-:Y:S01]  /*1d50*/  IADD3 R53, R53, R47, RZ ;  /* 0x0000002f35357210 */ /* 0x000fe20007ffe0ff */
[----:B------:R-:W-:Y:S01]  /*1d60*/  IMAD R55, R7, c[0x0][0x2a4], R54 ;  /* 0x0000a90007377a24 */ /* 0x000fe200078e0236 */
[----:B------:R-:W-:Y:S01]  /*1d70*/  LEA.HI R47, R122, R122, RZ, 0x1 ;  /* 0x0000007a7a2f7211 */ /* 0x000fe200078f08ff */
[----:B------:R-:W-:Y:S02]  /*1d80*/  FADD.FTZ R118, R59, R59 ;  /* 0x0000003b3b767221 */ /* 0x000fe40000010000 */
[----:B------:R-:W-:Y:S01]  /*1d90*/  IMAD.WIDE.U32 R52, R7, c[0x0][0x2a0], R52 ;  /* 0x0000a80007347a25 */ /* 0x000fe200078e0034 */
[----:B------:R-:W-:-:S03]  /*1da0*/  LOP3.LUT R47, R47, 0xfffffe, RZ, 0xc0, !PT ;  /* 0x00fffffe2f2f7812 */ /* 0x000fc600078ec0ff */
[----:B------:R-:W-:Y:S01]  /*1db0*/  FADD.FTZ R116, R116, R116 ;  /* 0x0000007474747221 */ /* 0x000fe20000010000 */
[----:B------:R-:W-:Y:S02]  /*1dc0*/  IADD3 R55, R53, R55, RZ ;  /* 0x0000003735377210 */ /* 0x000fe40007ffe0ff */
[----:B------:R-:W-:Y:S02]  /*1dd0*/  LEA R53, P0, R52, c[0x0][0x318], 0x3 ;  /* 0x0000c60034357a11 */ /* 0x000fe400078018ff */
[----:B------:R-:W-:Y:S02]  /*1de0*/  IADD3 R122, R122, -R47, RZ ;  /* 0x8000002f7a7a7210 */ /* 0x000fe40007ffe0ff */
[----:B------:R-:W-:Y:S02]  /*1df0*/  LEA.HI.X R55, R52, c[0x0][0x31c], R55, 0x3, P0 ;  /* 0x0000c70034377a11 */ /* 0x000fe400000f1c37 */
[----:B------:R-:W-:Y:S02]  /*1e00*/  LEA R52, P0, R10, R53, 0x2 ;  /* 0x000000350a347211 */ /* 0x000fe400078010ff */
[----:B------:R-:W-:-:S02]  /*1e10*/  MOV R47, RZ ;  /* 0x000000ff002f7202 */ /* 0x000fc40000000f00 */
[----:B------:R-:W-:Y:S02]  /*1e20*/  LEA.HI.X R53, R10, R55, RZ, 0x2, P0 ;  /* 0x000000370a357211 */ /* 0x000fe400000f14ff */
[----:B------:R-:W-:-:S03]  /*1e30*/  ISETP.GT.AND P0, PT, R65, 0x1, PT ;  /* 0x000000014100780c */ /* 0x000fc60003f04270 */
[----:B------:R-:W-:Y:S01]  /*1e40*/  IMAD.WIDE R52, R71, 0x4, R52 ;  /* 0x0000000447347825 */ /* 0x000fe200078e0234 */
[----:B------:R-:W-:-:S04]  /*1e50*/  ISETP.EQ.AND P0, PT, R21, RZ, P0 ;  /* 0x000000ff1500720c */ /* 0x000fc80000702270 */
[C---:B------:R-:W-:Y:S02]  /*1e60*/  IADD3 R102, P5, R52.reuse, -0x380, RZ ;  /* 0xfffffc8034667810 */ /* 0x040fe40007fbe0ff */
[C---:B------:R-:W-:Y:S02]  /*1e70*/  IADD3 R100, P1, R52.reuse, -0x300, RZ ;  /* 0xfffffd0034647810 */ /* 0x040fe40007f3e0ff */
[C---:B------:R-:W-:Y:S02]  /*1e80*/  IADD3.X R103, R53.reuse, -0x1, RZ, P5, !PT ;  /* 0xffffffff35677810 */ /* 0x040fe40002ffe4ff */
[----:B------:R-:W-:Y:S02]  /*1e90*/  IADD3.X R101, R53, -0x1, RZ, P1, !PT ;  /* 0xffffffff35657810 */ /* 0x000fe40000ffe4ff */
[C---:B------:R-:W-:Y:S02]  /*1ea0*/  IADD3 R98, P2, R52.reuse, -0x280, RZ ;  /* 0xfffffd8034627810 */ /* 0x040fe40007f5e0ff */
[----:B------:R-:W-:-:S02]  /*1eb0*/  IADD3 R96, P3, R52, -0x200, RZ ;  /* 0xfffffe0034607810 */ /* 0x000fc40007f7e0ff */
[C---:B------:R-:W-:Y:S02]  /*1ec0*/  IADD3 R94, P4, R52.reuse, -0x180, RZ ;  /* 0xfffffe80345e7810 */ /* 0x040fe40007f9e0ff */
[C---:B------:R-:W-:Y:S02]  /*1ed0*/  IADD3 R92, P5, R52.reuse, -0x100, RZ ;  /* 0xffffff00345c7810 */ /* 0x040fe40007fbe0ff */
[----:B------:R-:W-:Y:S02]  /*1ee0*/  IADD3 R90, P1, R52, -0x80, RZ ;  /* 0xffffff80345a7810 */ /* 0x000fe40007f3e0ff */
[C---:B------:R-:W-:Y:S02]  /*1ef0*/  IADD3.X R99, R53.reuse, -0x1, RZ, P2, !PT ;  /* 0xffffffff35637810 */ /* 0x040fe400017fe4ff */
[C---:B------:R-:W-:Y:S02]  /*1f00*/  IADD3.X R97, R53.reuse, -0x1, RZ, P3, !PT ;  /* 0xffffffff35617810 */ /* 0x040fe40001ffe4ff */
[----:B------:R-:W-:-:S02]  /*1f10*/  IADD3.X R95, R53, -0x1, RZ, P4, !PT ;  /* 0xffffffff355f7810 */ /* 0x000fc400027fe4ff */
[C---:B------:R-:W-:Y:S02]  /*1f20*/  IADD3.X R93, R53.reuse, -0x1, RZ, P5, !PT ;  /* 0xffffffff355d7810 */ /* 0x040fe40002ffe4ff */
[----:B------:R-:W-:Y:S02]  /*1f30*/  IADD3.X R91, R53, -0x1, RZ, P1, !PT ;  /* 0xffffffff355b7810 */ /* 0x000fe40000ffe4ff */
.L_x_13441:
        /* <DEDUP_REMOVED lines=11> */
[----:B------:R-:W-:Y:S02]  /*1ff0*/  IADD3 R53, R53, R55, RZ ;  /* 0x0000003735357210 */ /* 0x000fe40007ffe0ff */
[----:B------:R-:W-:Y:S01]  /*2000*/  LEA R88, P1, R52, c[0x0][0x220], 0x3 ;  /* 0x0000880034587a11 */ /* 0x000fe200078218ff */
[C---:B------:R-:W-:Y:S01]  /*2010*/  IMAD R55, R119.reuse, c[0x0][0x1a4], R54 ;  /* 0x0000690077377a24 */ /* 0x040fe200078e0236 */
[-C--:B------:R-:W-:Y:S02]  /*2020*/  ISETP.GE.AND P2, PT, R78, R59.reuse, PT ;  /* 0x0000003b4e00720c */ /* 0x080fe40003f46270 */
[----:B------:R-:W-:Y:S01]  /*2030*/  LEA.HI.X R89, R52, c[0x0][0x224], R53, 0x3, P1 ;  /* 0x0000890034597a11 */ /* 0x000fe200008f1c35 */
[----:B------:R-:W-:Y:S01]  /*2040*/  IMAD.WIDE.U32 R52, R119, c[0x0][0x1a0], R78 ;  /* 0x0000680077347a25 */ /* 0x000fe200078e004e */
[-C--:B------:R-:W-:Y:S02]  /*2050*/  ISETP.GE.AND P3, PT, R34, R59.reuse, PT ;  /* 0x0000003b2200720c */ /* 0x080fe40003f66270 */
[----:B------:R-:W-:-:S02]  /*2060*/  ISETP.GE.AND P4, PT, R35, R59, PT ;  /* 0x0000003b2300720c */ /* 0x000fc40003f86270 */
[C---:B------:R-:W-:Y:S01]  /*2070*/  LEA R54, P1, R52.reuse, R17, 0x2 ;  /* 0x0000001134367211 */ /* 0x040fe200078210ff */
[----:B------:R-:W-:Y:S01]  /*2080*/  CS2R R56, SRZ ;  /* 0x0000000000387805 */ /* 0x000fe2000001ff00 */
[----:B------:R-:W-:Y:S01]  /*2090*/  IADD3 R53, R53, R55, RZ ;  /* 0x0000003735357210 */ /* 0x000fe20007ffe0ff */
[----:B------:R-:W2:Y:S01]  /*20a0*/  LDG.E.64 R88, [R88.64] ;  /* 0x0000000658587981 */ /* 0x000ea2000c1e1b00 */
[----:B------:R-:W-:Y:S02]  /*20b0*/  MOV R58, RZ ;  /* 0x000000ff003a7202 */ /* 0x000fe40000000f00 */
[----:B------:R-:W-:Y:S02]  /*20c0*/  LEA.HI.X R55, R52, R18, R53, 0x2, P1 ;  /* 0x0000001234377211 */ /* 0x000fe400008f1435 */
[----:B------:R-:W-:-:S03]  /*20d0*/  ISETP.GE.AND P1, PT, R60, R59, PT ;  /* 0x0000003b3c00720c */ /* 0x000fc60003f26270 */
[----:B------:R0:W3:Y:S01]  /*20e0*/  @!P2 LDG.E R56, [R54.64] ;  /* 0x000000063638a981 */ /* 0x0000e2000c1e1900 */
[----:B------:R-:W-:-:S03]  /*20f0*/  ISETP.GE.AND P2, PT, R61, R59, PT ;  /* 0x0000003b3d00720c */ /* 0x000fc60003f46270 */
[----:B----4-:R0:W4:Y:S01]  /*2100*/  @!P3 LDG.E R58, [R54.64+0x80] ;  /* 0x00008006363ab981 */ /* 0x010122000c1e1900 */
[----:B------:R-:W-:-:S03]  /*2110*/  ISETP.GE.AND P3, PT, R62, R59, PT ;  /* 0x0000003b3e00720c */ /* 0x000fc60003f66270 */
[----:B------:R0:W4:Y:S01]  /*2120*/  @!P4 LDG.E R57, [R54.64+0x100] ;  /* 0x000100063639c981 */ /* 0x000122000c1e1900 */
[-C--:B------:R-:W-:Y:S01]  /*2130*/  ISETP.GE.AND P4, PT, R63, R59.reuse, PT ;  /* 0x0000003b3f00720c */ /* 0x080fe20003f86270 */
[----:B------:R-:W-:Y:S01]  /*2140*/  CS2R R72, SRZ ;  /* 0x0000000000487805 */ /* 0x000fe2000001ff00 */
[----:B------:R-:W-:Y:S02]  /*2150*/  ISETP.GE.AND P5, PT, R64, R59, PT ;  /* 0x0000003b4000720c */ /* 0x000fe40003fa6270 */
        /* <DEDUP_REMOVED lines=19> */
[CC--:B------:R-:W-:Y:S02]  /*2290*/  LEA.HI.SX32 R75, R19.reuse, R19.reuse, 0x1b ;  /* 0x00000013134b7211 */ /* 0x0c0fe400078fdaff */
[----:B------:R-:W-:Y:S02]  /*22a0*/  IADD3 R104, R19, 0x40, RZ ;  /* 0x0000004013687810 */ /* 0x000fe40007ffe0ff */
[----:B------:R-:W-:Y:S02]  /*22b0*/  LEA.HI.SX32 R53, R54, R19, 0x1b ;  /* 0x0000001336357211 */ /* 0x000fe400078fdaff */
[----:B------:R-:W-:-:S02]  /*22c0*/  LEA.HI.X R109, R52, c[0x0][0x234], R109, 0x3, P1 ;  /* 0x00008d00346d7a11 */ /* 0x000fc400008f1c6d */
[C---:B------:R-:W-:Y:S02]  /*22d0*/  IADD3 R52, R19.reuse, 0x60, RZ ;  /* 0x0000006013347810 */ /* 0x040fe40007ffe0ff */
[C---:B------:R-:W-:Y:S02]  /*22e0*/  IADD3 R54, R19.reuse, 0x80, RZ ;  /* 0x0000008013367810 */ /* 0x040fe40007ffe0ff */
[C---:B------:R-:W-:Y:S02]  /*22f0*/  IADD3 R110, R19.reuse, 0xc0, RZ ;  /* 0x000000c0136e7810 */ /* 0x040fe40007ffe0ff */
[----:B------:R-:W-:Y:S02]  /*2300*/  LEA.HI.SX32 R104, R104, R19, 0x1b ;  /* 0x0000001368687211 */ /* 0x000fe400078fdaff */
[----:B------:R-:W-:Y:S02]  /*2310*/  ISETP.NE.AND P1, PT, R10, RZ, PT ;  /* 0x000000ff0a00720c */ /* 0x000fe40003f25270 */
[----:B------:R-:W-:-:S02]  /*2320*/  IADD3 R106, R19, 0xa0, RZ ;  /* 0x000000a0136a7810 */ /* 0x000fc40007ffe0ff */
[-C--:B------:R-:W-:Y:S02]  /*2330*/  LEA.HI.SX32 R52, R52, R19.reuse, 0x1b ;  /* 0x0000001334347211 */ /* 0x080fe400078fdaff */
[----:B------:R-:W-:Y:S02]  /*2340*/  LEA.HI.SX32 R54, R54, R19, 0x1b ;  /* 0x0000001336367211 */ /* 0x000fe400078fdaff */
[----:B------:R-:W-:Y:S02]  /*2350*/  IADD3 R124, R19, 0xe0, RZ ;  /* 0x000000e0137c7810 */ /* 0x000fe40007ffe0ff */
[----:B------:R-:W-:Y:S01]  /*2360*/  ISETP.NE.AND P2, PT, R10, 0x1f, PT ;  /* 0x0000001f0a00780c */ /* 0x000fe20003f45270 */
[----:B------:R-:W-:Y:S01]  /*2370*/  BSSY B0, `(.L_x_13411) ;  /* 0x0000079000007945 */ /* 0x000fe20003800000 */
[----:B--2---:R-:W-:Y:S02]  /*2380*/  FMUL.FTZ R111, R88, 1.4426950216293334961 ;  /* 0x3fb8aa3b586f7820 */ /* 0x004fe40000410000 */
[----:B------:R-:W-:-:S02]  /*2390*/  FMUL.FTZ R105, R89, R112 ;  /* 0x0000007059697220 */ /* 0x000fc40000410000 */
[----:B------:R-:W-:Y:S02]  /*23a0*/  FMUL.FTZ R55, R112, R111 ;  /* 0x0000006f70377220 */ /* 0x000fe40000410000 */
[----:B------:R-:W-:Y:S02]  /*23b0*/  FMUL.RZ R105, R105, 0.15915493667125701904 ;  /* 0x3e22f98369697820 */ /* 0x000fe4000040c000 */
[----:B------:R0:W-:Y:S01]  /*23c0*/  MUFU.EX2 R107, R55 ;  /* 0x00000037006b7308 */ /* 0x0001e20000000800 */
[----:B-1-3--:R1:W-:Y:S04]  /*23d0*/  STS [R75.X4], R56 ;  /* 0x000000384b007388 */ /* 0x00a3e80000004800 */
[----:B----4-:R2:W-:Y:S03]  /*23e0*/  STS [R53.X4+0x80], R58 ;  /* 0x0000803a35007388 */ /* 0x0105e60000004800 */
[----:B------:R-:W3:Y:S01]  /*23f0*/  MUFU.COS R128, R105 ;  /* 0x0000006900807308 */ /* 0x000ee20000000000 */
[----:B------:R4:W-:Y:S01]  /*2400*/  STS [R104.X4+0x100], R57 ;  /* 0x0001003968007388 */ /* 0x0009e20000004800 */
[----:B-1----:R-:W-:-:S02]  /*2410*/  LEA.HI.SX32 R56, R106, R19, 0x1b ;  /* 0x000000136a387211 */ /* 0x002fc400078fdaff */
[----:B--2---:R-:W-:-:S04]  /*2420*/  LEA.HI.SX32 R53, R110, R19, 0x1b ;  /* 0x000000136e357211 */ /* 0x004fc800078fdaff */
[----:B------:R-:W1:Y:S01]  /*2430*/  MUFU.SIN R126, R105 ;  /* 0x00000069007e7308 */ /* 0x000e620000000400 */
[----:B------:R-:W-:Y:S02]  /*2440*/  @P0 IADD3 R110, R65, -0x2, RZ ;  /* 0xfffffffe416e0810 */ /* 0x000fe40007ffe0ff */
[----:B----4-:R-:W-:Y:S02]  /*2450*/  SHF.L.U32 R57, R19, 0x3, RZ ;  /* 0x0000000313397819 */ /* 0x010fe400000006ff */
[----:B0-----:R-:W-:Y:S01]  /*2460*/  LEA.HI.SX32 R55, R124, R19, 0x1b ;  /* 0x000000137c377211 */ /* 0x001fe200078fdaff */
[----:B------:R-:W-:Y:S04]  /*2470*/  STS [R52.X4+0x180], R71 ;  /* 0x0001804734007388 */ /* 0x000fe80000004800 */
[----:B------:R0:W-:Y:S01]  /*2480*/  STS [R54.X4+0x200], R59 ;  /* 0x0002003b36007388 */ /* 0x0001e20000004800 */
[----:B------:R-:W-:-:S03]  /*2490*/  LEA R58, R122, R119, 0x8 ;  /* 0x000000777a3a7211 */ /* 0x000fc600078e40ff */
[----:B------:R-:W-:Y:S01]  /*24a0*/  STS [R56.X4+0x280], R73 ;  /* 0x0002804938007388 */ /* 0x000fe20000004800 */
[----:B------:R-:W-:Y:S01]  /*24b0*/  @P1 IADD3 R58, R10, 0x200, RZ ;  /* 0x000002000a3a1810 */ /* 0x000fe20007ffe0ff */
[----:B0-----:R-:W-:Y:S01]  /*24c0*/  @P0 IMAD R59, R110, c[0x0][0x16c], R119 ;  /* 0x00005b006e3b0a24 */ /* 0x001fe200078e0277 */
[----:B------:R-:W-:Y:S01]  /*24d0*/  LEA.HI.SX32 R54, R57, R57, 0x1b ;  /* 0x0000003939367211 */ /* 0x000fe200078fdaff */
[----:B------:R0:W-:Y:S04]  /*24e0*/  STS [R53.X4+0x300], R72 ;  /* 0x0003004835007388 */ /* 0x0001e80000004800 */
[----:B------:R2:W-:Y:S01]  /*24f0*/  STS [R55.X4+0x380], R74 ;  /* 0x0003804a37007388 */ /* 0x0005e20000004800 */
[----:B------:R-:W-:-:S06]  /*2500*/  NOP ;  /* 0x0000000000007918 */ /* 0x000fcc0000000000 */
[----:B0-----:R-:W-:Y:S01]  /*2510*/  @P0 IMAD.WIDE R52, R59, 0x10, R84 ;  /* 0x000000103b340825 */ /* 0x001fe200078e0254 */
[----:B------:R-:W0:Y:S01]  /*2520*/  LDS R71, [R54.X4] ;  /* 0x0000000036477984 */ /* 0x000e220000004800 */
[----:B------:R-:W-:-:S03]  /*2530*/  SHF.L.U32 R56, R58, 0x3, RZ ;  /* 0x000000033a387819 */ /* 0x000fc600000006ff */
[----:B------:R-:W4:Y:S01]  /*2540*/  LDS R59, [R54.X4+0x4] ;  /* 0x00000400363b7984 */ /* 0x000f220000004800 */
[C---:B---3--:R-:W-:Y:S02]  /*2550*/  FMUL.FTZ R106, R107.reuse, R128 ;  /* 0x000000806b6a7220 */ /* 0x048fe40000410000 */
[----:B-1----:R-:W-:Y:S01]  /*2560*/  FMUL.FTZ R107, R107, R126 ;  /* 0x0000007e6b6b7220 */ /* 0x002fe20000410000 */
[----:B------:R-:W1:Y:S04]  /*2570*/  LDS R115, [R54.X4+0x8] ;  /* 0x0000080036737984 */ /* 0x000e680000004800 */
[----:B------:R-:W3:Y:S04]  /*2580*/  LDS R113, [R54.X4+0xc] ;  /* 0x00000c0036717984 */ /* 0x000ee80000004800 */
[----:B------:R-:W-:Y:S04]  /*2590*/  LDS R74, [R54.X4+0x10] ;  /* 0x00001000364a7984 */ /* 0x000fe80000004800 */
[----:B------:R-:W0:Y:S04]  /*25a0*/  LDS R72, [R54.X4+0x14] ;  /* 0x0000140036487984 */ /* 0x000e280000004800 */
[----:B------:R-:W0:Y:S04]  /*25b0*/  LDS R75, [R54.X4+0x18] ;  /* 0x00001800364b7984 */ /* 0x000e280000004800 */
[----:B------:R2:W0:Y:S04]  /*25c0*/  LDS R73, [R54.X4+0x1c] ;  /* 0x00001c0036497984 */ /* 0x0004280000004800 */
[----:B------:R1:W-:Y:S04]  /*25d0*/  STS.64 [R56+0xc90], R106 ;  /* 0x000c906a38007388 */ /* 0x0003e80000000a00 */
[----:B------:R-:W5:Y:S01]  /*25e0*/  LDG.E.64 R108, [R108.64] ;  /* 0x000000066c6c7981 */ /* 0x000f62000c1e1b00 */
[----:B------:R-:W-:-:S04]  /*25f0*/  FADD.FTZ R58, R41, R4 ;  /* 0x00000004293a7221 */ /* 0x000fc80000010000 */
[----:B--2---:R-:W-:Y:S02]  /*2600*/  FMUL.FTZ R55, R89, R58 ;  /* 0x0000003a59377220 */ /* 0x004fe40000410000 */
[----:B------:R-:W-:Y:S02]  /*2610*/  FMUL.FTZ R54, R58, R111 ;  /* 0x0000006f3a367220 */ /* 0x000fe40000410000 */
[----:B------:R-:W-:Y:S01]  /*2620*/  FMUL.RZ R110, R55, 0.15915493667125701904 ;  /* 0x3e22f983376e7820 */ /* 0x000fe2000040c000 */
[----:B------:R-:W-:Y:S01]  /*2630*/  CS2R R104, SRZ ;  /* 0x0000000000687805 */ /* 0x000fe2000001ff00 */
[----:B------:R-:W-:Y:S01]  /*2640*/  BAR.SYNC.DEFER_BLOCKING 0x0 ;  /* 0x0000000000007b1d */ /* 0x000fe20000010000 */
[----:B------:R-:W-:-:S05]  /*2650*/  FADD.FTZ R57, R42, R4 ;  /* 0x000000042a397221 */ /* 0x000fca0000010000 */
[----:B------:R-:W-:Y:S01]  /*2660*/  MUFU.SIN R129, R110 ;  /* 0x0000006e00817308 */ /* 0x000fe20000000400 */
[----:B-1----:R-:W-:-:S07]  /*2670*/  FMUL.FTZ R56, R89, R57 ;  /* 0x0000003959387220 */ /* 0x002fce0000410000 */
[----:B------:R-:W1:Y:S01]  /*2680*/  MUFU.EX2 R54, R54 ;  /* 0x0000003600367308 */ /* 0x000e620000000800 */
[----:B------:R-:W-:-:S07]  /*2690*/  FMUL.RZ R124, R56, 0.15915493667125701904 ;  /* 0x3e22f983387c7820 */ /* 0x000fce000040c000 */
[----:B------:R2:W1:Y:S01]  /*26a0*/  MUFU.COS R55, R110 ;  /* 0x0000006e00377308 */ /* 0x0004620000000000 */
[----:B------:R2:W5:Y:S01]  /*26b0*/  @P0 LDG.E.64 R104, [R52.64+0x8] ;  /* 0x0000080634680981 */ /* 0x000562000c1e1b00 */
[----:B------:R-:W-:Y:S02]  /*26c0*/  FADD.FTZ R56, R43, R4 ;  /* 0x000000042b387221 */ /* 0x000fe40000010000 */
[C---:B0-----:R-:W-:Y:S02]  /*26d0*/  FMUL.FTZ R125, R112.reuse, R71 ;  /* 0x00000047707d7220 */ /* 0x041fe40000410000 */
[----:B--2---:R-:W-:Y:S02]  /*26e0*/  FMUL.FTZ R52, R57, R111 ;  /* 0x0000006f39347220 */ /* 0x004fe40000410000 */
[----:B------:R-:W-:Y:S01]  /*26f0*/  MUFU.SIN R53, R124 ;  /* 0x0000007c00357308 */ /* 0x000fe20000000400 */
[----:B----4-:R-:W-:Y:S02]  /*2700*/  FMUL.FTZ R147, R112, R59 ;  /* 0x0000003b70937220 */ /* 0x010fe40000410000 */
[----:B------:R-:W-:-:S05]  /*2710*/  FMUL.FTZ R110, R89, R56 ;  /* 0x00000038596e7220 */ /* 0x000fca0000410000 */
[----:B------:R-:W0:Y:S01]  /*2720*/  MUFU.EX2 R52, R52 ;  /* 0x0000003400347308 */ /* 0x000e220000000800 */
[----:B-1----:R-:W-:Y:S02]  /*2730*/  FMUL.FTZ R129, R54, R129 ;  /* 0x0000008136817220 */ /* 0x002fe40000410000 */
[C---:B------:R-:W-:Y:S02]  /*2740*/  FMUL.FTZ R146, R36.reuse, R125 ;  /* 0x0000007d24927220 */ /* 0x040fe40000410000 */
[----:B------:R-:W-:-:S03]  /*2750*/  FMUL.FTZ R147, R36, R147 ;  /* 0x0000009324937220 */ /* 0x000fc60000410000 */
[----:B------:R-:W1:Y:S01]  /*2760*/  MUFU.COS R135, R124 ;  /* 0x0000007c00877308 */ /* 0x000e620000000000 */
[----:B------:R-:W-:Y:S02]  /*2770*/  FMUL.FTZ R111, R56, R111 ;  /* 0x0000006f386f7220 */ /* 0x000fe40000410000 */
[----:B------:R-:W-:Y:S02]  /*2780*/  FMUL.RZ R126, R110, 0.15915493667125701904 ;  /* 0x3e22f9836e7e7820 */ /* 0x000fe4000040c000 */
[----:B------:R-:W-:Y:S02]  /*2790*/  FMUL.FTZ R128, R54, R55 ;  /* 0x0000003736807220 */ /* 0x000fe40000410000 */
[C---:B------:R-:W-:Y:S02]  /*27a0*/  FMUL.FTZ R54, R129.reuse, R146 ;  /* 0x0000009281367220 */ /* 0x040fe40000410000 */
[----:B------:R-:W-:Y:S01]  /*27b0*/  FMUL.FTZ R55, R129, R147 ;  /* 0x0000009381377220 */ /* 0x000fe20000410000 */
[----:B------:R-:W-:Y:S01]  /*27c0*/  MUFU.EX2 R111, R111 ;  /* 0x0000006f006f7308 */ /* 0x000fe20000000800 */
[----:B------:R-:W-:-:S02]  /*27d0*/  FMUL.FTZ R148, R58, R115 ;  /* 0x000000733a947220 */ /* 0x000fc40000410000 */
[----:B---3--:R-:W-:Y:S02]  /*27e0*/  FMUL.FTZ R150, R58, R113 ;  /* 0x000000713a967220 */ /* 0x008fe40000410000 */
[C---:B------:R-:W-:Y:S02]  /*27f0*/  FFMA.FTZ R54, R128.reuse, R147, R54 ;  /* 0x0000009380367223 */ /* 0x040fe40000010036 */
[----:B------:R-:W-:Y:S01]  /*2800*/  FFMA.FTZ R55, R128, R146, -R55 ;  /* 0x0000009280377223 */ /* 0x000fe20000010837 */
[----:B------:R-:W2:Y:S01]  /*2810*/  MUFU.COS R110, R126 ;  /* 0x0000007e006e7308 */ /* 0x000ea20000000000 */
[----:B0-----:R-:W-:Y:S02]  /*2820*/  FMUL.FTZ R134, R52, R53 ;  /* 0x0000003534867220 */ /* 0x001fe40000410000 */
[----:B------:R-:W-:-:S05]  /*2830*/  FFMA.FTZ R54, R37, R150, R54 ;  /* 0x0000009625367223 */ /* 0x000fca0000010036 */
[----:B------:R-:W0:Y:S01]  /*2840*/  MUFU.SIN R124, R126 ;  /* 0x0000007e007c7308 */ /* 0x000e220000000400 */
[----:B------:R-:W-:Y:S02]  /*2850*/  FFMA.FTZ R55, R37, R148, R55 ;  /* 0x0000009425377223 */ /* 0x000fe40000010037 */
[----:B-1----:R-:W-:Y:S02]  /*2860*/  FMUL.FTZ R135, R52, R135 ;  /* 0x0000008734877220 */ /* 0x002fe40000410000 */
[CC--:B------:R-:W-:Y:S02]  /*2870*/  FMUL.FTZ R52, R134.reuse, R54.reuse ;  /* 0x0000003686347220 */ /* 0x0c0fe40000410000 */
[-C--:B------:R-:W-:Y:S02]  /*2880*/  FMUL.FTZ R53, R134, R55.reuse ;  /* 0x0000003786357220 */ /* 0x080fe40000410000 */
[C---:B------:R-:W-:Y:S02]  /*2890*/  FFMA.FTZ R55, R135.reuse, R55, -R52 ;  /* 0x0000003787377223 */ /* 0x040fe40000010834 */
[----:B------:R-:W-:-:S02]  /*28a0*/  FFMA.FTZ R54, R135, R54, R53 ;  /* 0x0000003687367223 */ /* 0x000fc40000010035 */
[C---:B------:R-:W-:Y:S02]  /*28b0*/  FMUL.FTZ R125, R57.reuse, R72 ;  /* 0x00000048397d7220 */ /* 0x040fe40000410000 */
[----:B------:R-:W-:Y:S02]  /*28c0*/  FMUL.FTZ R145, R57, R74 ;  /* 0x0000004a39917220 */ /* 0x000fe40000410000 */
[C---:B--2---:R-:W-:Y:S02]  /*28d0*/  FMUL.FTZ R139, R111.reuse, R110 ;  /* 0x0000006e6f8b7220 */ /* 0x044fe40000410000 */
[----:B0-----:R-:W-:Y:S02]  /*28e0*/  FMUL.FTZ R124, R111, R124 ;  /* 0x0000007c6f7c7220 */ /* 0x001fe40000410000 */
[C---:B------:R-:W-:Y:S02]  /*28f0*/  FFMA.FTZ R111, R38.reuse, R125, R54 ;  /* 0x0000007d266f7223 */ /* 0x040fe40000010036 */
[----:B------:R-:W-:-:S02]  /*2900*/  FFMA.FTZ R110, R38, R145, R55 ;  /* 0x00000091266e7223 */ /* 0x000fc40000010037 */
[CC--:B------:R-:W-:Y:S02]  /*2910*/  FMUL.FTZ R126, R124.reuse, R111.reuse ;  /* 0x0000006f7c7e7220 */ /* 0x0c0fe40000410000 */
[-C--:B------:R-:W-:Y:S02]  /*2920*/  FMUL.FTZ R130, R124, R110.reuse ;  /* 0x0000006e7c827220 */ /* 0x080fe40000410000 */
[C---:B------:R-:W-:Y:S02]  /*2930*/  FFMA.FTZ R126, R139.reuse, R110, -R126 ;  /* 0x0000006e8b7e7223 */ /* 0x040fe4000001087e */
[----:B------:R-:W-:Y:S02]  /*2940*/  FFMA.FTZ R130, R139, R111, R130 ;  /* 0x0000006f8b827223 */ /* 0x000fe40000010082 */
[----:B------:R0:W1:Y:S01]  /*2950*/  @P2 LDS.64 R110, [R10.X8+0x1c98] ;  /* 0x001c98000a6e2984 */ /* 0x0000620000008a00 */
[-C--:B------:R-:W-:Y:S02]  /*2960*/  FMUL.FTZ R53, R107, R129.reuse ;  /* 0x000000816b357220 */ /* 0x080fe40000410000 */
[----:B------:R-:W-:-:S02]  /*2970*/  FMUL.FTZ R52, R106, R129 ;  /* 0x000000816a347220 */ /* 0x000fc40000410000 */
[-C--:B------:R-:W-:Y:S02]  /*2980*/  FFMA.FTZ R53, R106, R128.reuse, -R53 ;  /* 0x000000806a357223 */ /* 0x080fe40000010835 */
[----:B------:R-:W-:Y:S02]  /*2990*/  FFMA.FTZ R52, R107, R128, R52 ;  /* 0x000000806b347223 */ /* 0x000fe40000010034 */
[CC--:B------:R-:W-:Y:S02]  /*29a0*/  FMUL.FTZ R55, R134.reuse, R53.reuse ;  /* 0x0000003586377220 */ /* 0x0c0fe40000410000 */
[-C--:B------:R-:W-:Y:S02]  /*29b0*/  FMUL.FTZ R54, R134, R52.reuse ;  /* 0x0000003486367220 */ /* 0x080fe40000410000 */
[C---:B------:R-:W-:Y:S02]  /*29c0*/  FFMA.FTZ R55, R135.reuse, R52, R55 ;  /* 0x0000003487377223 */ /* 0x040fe40000010037 */
[----:B------:R-:W-:-:S02]  /*29d0*/  FFMA.FTZ R54, R135, R53, -R54 ;  /* 0x0000003587367223 */ /* 0x000fc40000010836 */
[C---:B------:R-:W-:Y:S02]  /*29e0*/  FMUL.FTZ R151, R124.reuse, R55 ;  /* 0x000000377c977220 */ /* 0x040fe40000410000 */
[-C--:B------:R-:W-:Y:S02]  /*29f0*/  FMUL.FTZ R52, R124, R54.reuse ;  /* 0x000000367c347220 */ /* 0x080fe40000410000 */
[C---:B------:R-:W-:Y:S02]  /*2a00*/  FMUL.FTZ R138, R56.reuse, R75 ;  /* 0x0000004b388a7220 */ /* 0x040fe40000410000 */
[----:B------:R-:W-:Y:S02]  /*2a10*/  FMUL.FTZ R140, R56, R73 ;  /* 0x00000049388c7220 */ /* 0x000fe40000410000 */
[C---:B------:R-:W-:Y:S02]  /*2a20*/  FFMA.FTZ R151, R139.reuse, R54, -R151 ;  /* 0x000000368b977223 */ /* 0x040fe40000010897 */
[----:B------:R-:W-:-:S02]  /*2a30*/  FFMA.FTZ R55, R139, R55, R52 ;  /* 0x000000378b377223 */ /* 0x000fc40000010034 */
[C---:B------:R-:W-:Y:S02]  /*2a40*/  FFMA.FTZ R152, R39.reuse, R138, R126 ;  /* 0x0000008a27987223 */ /* 0x040fe4000001007e */
        /* <DEDUP_REMOVED lines=11> */
.L_x_13412:
[----:B0-----:R-:W-:Y:S05]  /*2b00*/  BSYNC B0 ;  /* 0x0000000000007941 */ /* 0x001fea0003800000 */
.L_x_13411:
[----:B------:R-:W0:Y:S01]  /*2b10*/  SHFL.UP PT, R130, R149, 0x1, RZ ;  /* 0x0420000095827989 */ /* 0x000e2200000e00ff */
[C---:B------:R-:W-:Y:S01]  /*2b20*/  ISETP.GE.AND P3, PT, R19.reuse, 0x1, PT ;  /* 0x000000011300780c */ /* 0x040fe20003f66270 */
[C---:B-----5:R-:W-:Y:S01]  /*2b30*/  FMUL.FTZ R137, R118.reuse, R109 ;  /* 0x0000006d76897220 */ /* 0x060fe20000410000 */
[----:B------:R-:W-:Y:S01]  /*2b40*/  ISETP.GE.AND P4, PT, R19, 0x10, PT ;  /* 0x000000101300780c */ /* 0x000fe20003f86270 */
[----:B------:R-:W2:Y:S01]  /*2b50*/  SHFL.UP PT, R126, R152, 0x1, RZ ;  /* 0x04200000987e7989 */ /* 0x000ea200000e00ff */
[----:B------:R-:W-:Y:S01]  /*2b60*/  FMUL.FTZ R141, R118, R108 ;  /* 0x0000006c768d7220 */ /* 0x000fe20000410000 */
[----:B------:R-:W-:Y:S01]  /*2b70*/  BSSY B0, `(.L_x_13413) ;  /* 0x000008f000007945 */ /* 0x000fe20003800000 */
[----:B------:R-:W-:Y:S01]  /*2b80*/  ISETP.GT.U32.AND P6, PT, R21, 0x1d, PT ;  /* 0x0000001d1500780c */ /* 0x000fe20003fc4070 */
[----:B------:R-:W3:Y:S04]  /*2b90*/  SHFL.UP PT, R52, R151, 0x1, RZ ;  /* 0x0420000097347989 */ /* 0x000ee800000e00ff */
[----:B------:R-:W4:Y:S04]  /*2ba0*/  SHFL.UP PT, R54, R55, 0x1, RZ ;  /* 0x0420000037367989 */ /* 0x000f2800000e00ff */
[----:B------:R-:W-:Y:S04]  /*2bb0*/  SHFL.IDX PT, R104, R104, RZ, 0x1f ;  /* 0x00001fff68687589 */ /* 0x000fe800000e0000 */
[----:B------:R-:W-:Y:S01]  /*2bc0*/  SHFL.IDX PT, R105, R105, RZ, 0x1f ;  /* 0x00001fff69697589 */ /* 0x000fe200000e0000 */
        /* <DEDUP_REMOVED lines=9> */
[----:B------:R-:W-:Y:S02]  /*2c60*/  @P3 FADD.FTZ R149, R149, R130 ;  /* 0x0000008295953221 */ /* 0x000fe40000010000 */
        /* <DEDUP_REMOVED lines=10> */
[C---:B------:R-:W-:Y:S02]  /*2d10*/  FFMA.FTZ R127, R151.reuse, R54, -R127 ;  /* 0x00000036977f7223 */ /* 0x040fe4000001087f */
[-C--:B----4-:R-:W-:Y:S02]  /*2d20*/  FMUL.FTZ R54, R126, R53.reuse ;  /* 0x000000357e367220 */ /* 0x090fe40000410000 */
[----:B------:R-:W-:-:S02]  /*2d30*/  FFMA.FTZ R53, R151, R53, R130 ;  /* 0x0000003597357223 */ /* 0x000fc40000010082 */
[----:B------:R-:W-:Y:S02]  /*2d40*/  @P3 FADD.FTZ R149, R149, R132 ;  /* 0x0000008495953221 */ /* 0x000fe40000010000 */
[----:B------:R-:W-:Y:S01]  /*2d50*/  @P3 FADD.FTZ R152, R152, R127 ;  /* 0x0000007f98983221 */ /* 0x000fe20000010000 */
[----:B------:R-:W-:Y:S01]  /*2d60*/  FSEL R53, R126, R53, !P3 ;  /* 0x000000357e357208 */ /* 0x000fe20005800000 */
        /* <DEDUP_REMOVED lines=18> */
[C---:B------:R-:W-:Y:S01]  /*2e90*/  FMUL.FTZ R126, R116.reuse, R109 ;  /* 0x0000006d747e7220 */ /* 0x040fe20000410000 */
[----:B------:R-:W-:Y:S01]  /*2ea0*/  ISETP.GE.AND P3, PT, R19, 0x8, PT ;  /* 0x000000081300780c */ /* 0x000fe20003f66270 */
[----:B------:R-:W-:Y:S01]  /*2eb0*/  FMUL.FTZ R127, R116, R108 ;  /* 0x0000006c747f7220 */ /* 0x000fe20000410000 */
[----:B------:R-:W2:Y:S01]  /*2ec0*/  SHFL.UP PT, R132, R152, 0x8, RZ ;  /* 0x0500000098847989 */ /* 0x000ea200000e00ff */
[-C--:B------:R-:W-:Y:S02]  /*2ed0*/  FMUL.FTZ R55, R139, R126.reuse ;  /* 0x0000007e8b377220 */ /* 0x080fe40000410000 */
[C---:B------:R-:W-:Y:S01]  /*2ee0*/  FMUL.FTZ R130, R124.reuse, R126 ;  /* 0x0000007e7c827220 */ /* 0x040fe20000410000 */
[----:B------:R-:W3:Y:S01]  /*2ef0*/  SHFL.UP PT, R52, R151, 0x8, RZ ;  /* 0x0500000097347989 */ /* 0x000ee200000e00ff */
[----:B------:R-:W-:-:S02]  /*2f00*/  FFMA.FTZ R144, -R124, R127, -R55 ;  /* 0x0000007f7c907223 */ /* 0x000fc40000010937 */
        /* <DEDUP_REMOVED lines=9> */
[-C--:B--2---:R-:W-:Y:S02]  /*2fa0*/  FMUL.FTZ R144, R53, R132.reuse ;  /* 0x0000008435907220 */ /* 0x084fe40000410000 */
[----:B------:R-:W-:Y:S02]  /*2fb0*/  FFMA.FTZ R143, R151, R132, -R143 ;  /* 0x00000084978f7223 */ /* 0x000fe4000001088f */
[----:B---3--:R-:W-:Y:S02]  /*2fc0*/  FMUL.FTZ R133, R53, R52 ;  /* 0x0000003435857220 */ /* 0x008fe40000410000 */
[----:B------:R-:W-:-:S02]  /*2fd0*/  FFMA.FTZ R144, R151, R142, R144 ;  /* 0x0000008e97907223 */ /* 0x000fc40000010090 */
[-C--:B----4-:R-:W-:Y:S02]  /*2fe0*/  FMUL.FTZ R55, R53, R54.reuse ;  /* 0x0000003635377220 */ /* 0x090fe40000410000 */
[C---:B------:R-:W-:Y:S02]  /*2ff0*/  FFMA.FTZ R54, R151.reuse, R54, R133 ;  /* 0x0000003697367223 */ /* 0x040fe40000010085 */
[----:B------:R-:W-:Y:S02]  /*3000*/  @P3 FADD.FTZ R152, R152, R143 ;  /* 0x0000008f98983221 */ /* 0x000fe40000010000 */
[----:B------:R-:W-:Y:S02]  /*3010*/  @P3 FFMA.FTZ R151, R151, R52, -R55 ;  /* 0x0000003497973223 */ /* 0x000fe40000010837 */
[----:B------:R-:W-:Y:S01]  /*3020*/  @P3 FADD.FTZ R149, R149, R144 ;  /* 0x0000009095953221 */ /* 0x000fe20000010000 */
[----:B------:R-:W-:Y:S01]  /*3030*/  FSEL R144, R53, R54, !P3 ;  /* 0x0000003635907208 */ /* 0x000fe20005800000 */
[CC--:B-1----:R-:W-:Y:S01]  /*3040*/  FMUL.FTZ R132, R124.reuse, -R110.reuse ;  /* 0x8000006e7c847220 */ /* 0x0c2fe20000410000 */
[----:B------:R-:W0:Y:S01]  /*3050*/  SHFL.UP PT, R157, R152, 0x10, RZ ;  /* 0x06000000989d7989 */ /* 0x000e2200000e00ff */
[-C--:B------:R-:W-:Y:S01]  /*3060*/  FMUL.FTZ R52, R124, R111.reuse ;  /* 0x0000006f7c347220 */ /* 0x080fe20000410000 */
[----:B------:R-:W-:Y:S01]  /*3070*/  ISETP.GE.AND P3, PT, R65, c[0x0][0x174], PT ;  /* 0x00005d0041007a0c */ /* 0x000fe20003f66270 */
[C---:B------:R-:W-:Y:S01]  /*3080*/  FFMA.FTZ R142, R139.reuse, -R111, R132 ;  /* 0x8000006f8b8e7223 */ /* 0x040fe20000010084 */
[----:B------:R-:W1:Y:S01]  /*3090*/  SHFL.UP PT, R158, R149, 0x10, RZ ;  /* 0x06000000959e7989 */ /* 0x000e6200000e00ff */
[----:B------:R-:W-:Y:S01]  /*30a0*/  FFMA.FTZ R55, R139, R110, -R52 ;  /* 0x0000006e8b377223 */ /* 0x000fe20000010834 */
[----:B------:R-:W-:Y:S01]  /*30b0*/  ISETP.NE.OR P3, PT, R21, RZ, P3 ;  /* 0x000000ff1500720c */ /* 0x000fe20001f65670 */
[C---:B------:R-:W-:Y:S01]  /*30c0*/  FMUL.FTZ R132, R134.reuse, -R142 ;  /* 0x8000008e86847220 */ /* 0x040fe20000410000 */
[----:B------:R-:W2:Y:S01]  /*30d0*/  SHFL.UP PT, R155, R151, 0x10, RZ ;  /* 0x06000000979b7989 */ /* 0x000ea200000e00ff */
[-C--:B------:R-:W-:Y:S01]  /*30e0*/  FMUL.FTZ R153, R134, -R55.reuse ;  /* 0x8000003786997220 */ /* 0x080fe20000410000 */
[----:B------:R-:W-:Y:S01]  /*30f0*/  HFMA2.MMA R53, -RZ, RZ, 0, 0 ;  /* 0x00000000ff357435 */ /* 0x000fe200000001ff */
[C---:B------:R-:W-:Y:S01]  /*3100*/  FFMA.FTZ R143, R135.reuse, R55, -R132 ;  /* 0x00000037878f7223 */ /* 0x040fe20000010884 */
[----:B------:R-:W3:Y:S01]  /*3110*/  SHFL.UP PT, R156, R144, 0x10, RZ ;  /* 0x06000000909c7989 */ /* 0x000ee200000e00ff */
[C---:B------:R-:W-:Y:S01]  /*3120*/  FMUL.FTZ R133, R120.reuse, R109 ;  /* 0x0000006d78857220 */ /* 0x040fe20000410000 */
[----:B------:R-:W-:Y:S01]  /*3130*/  MOV R52, 0x3f800000 ;  /* 0x3f80000000347802 */ /* 0x000fe20000000f00 */
[----:B------:R-:W-:Y:S01]  /*3140*/  FMUL.FTZ R132, R120, R108 ;  /* 0x0000006c78847220 */ /* 0x000fe20000410000 */
[----:B------:R-:W-:Y:S01]  /*3150*/  CS2R R54, SRZ ;  /* 0x0000000000367805 */ /* 0x000fe2000001ff00 */
[----:B------:R-:W-:-:S02]  /*3160*/  FFMA.FTZ R142, R135, R142, R153 ;  /* 0x0000008e878e7223 */ /* 0x000fc40000010099 */
[----:B------:R-:W-:Y:S02]  /*3170*/  FADD.FTZ R130, -R133, R130 ;  /* 0x0000008285827221 */ /* 0x000fe40000010100 */
[----:B------:R-:W-:Y:S01]  /*3180*/  FADD.FTZ R131, R132, R131 ;  /* 0x0000008384837221 */ /* 0x000fe20000010000 */
[----:B------:R4:W4:Y:S01]  /*3190*/  @!P3 LDS.128 R52, [R119.X16+0x1d90] ;  /* 0x001d90007734b984 */ /* 0x000922000000cc00 */
[----:B------:R-:W-:Y:S01]  /*31a0*/  FMUL.FTZ R159, R129, -R142 ;  /* 0x8000008e819f7220 */ /* 0x000fe20000410000 */
[----:B------:R-:W-:Y:S01]  /*31b0*/  ISETP.NE.AND P3, PT, R21, 0x1f, PT ;  /* 0x0000001f1500780c */ /* 0x000fe20003f65270 */
[C---:B------:R-:W-:Y:S02]  /*31c0*/  FMUL.FTZ R154, R129.reuse, -R130 ;  /* 0x80000082819a7220 */ /* 0x040fe40000410000 */
[C---:B------:R-:W-:Y:S02]  /*31d0*/  FMUL.FTZ R153, R129.reuse, -R131 ;  /* 0x8000008381997220 */ /* 0x040fe40000410000 */
[----:B------:R-:W-:-:S02]  /*31e0*/  FMUL.FTZ R161, R129, -R143 ;  /* 0x8000008f81a17220 */ /* 0x000fc40000410000 */
[C---:B------:R-:W-:Y:S02]  /*31f0*/  FFMA.FTZ R143, R128.reuse, R143, -R159 ;  /* 0x0000008f808f7223 */ /* 0x040fe4000001089f */
[----:B------:R-:W-:Y:S02]  /*3200*/  FFMA.FTZ R154, R128, R131, -R154 ;  /* 0x00000083809a7223 */ /* 0x000fe4000001089a */
[----:B0-----:R-:W-:Y:S02]  /*3210*/  FMUL.FTZ R159, R144, R157 ;  /* 0x0000009d909f7220 */ /* 0x001fe40000410000 */
[----:B------:R-:W-:Y:S02]  /*3220*/  FFMA.FTZ R153, R128, R130, R153 ;  /* 0x0000008280997223 */ /* 0x000fe40000010099 */
[C---:B-1----:R-:W-:Y:S02]  /*3230*/  FMUL.FTZ R160, R144.reuse, R158 ;  /* 0x0000009e90a07220 */ /* 0x042fe40000410000 */
[----:B--2---:R-:W-:-:S02]  /*3240*/  FMUL.FTZ R131, R144, R155 ;  /* 0x0000009b90837220 */ /* 0x004fc40000410000 */
[----:B---3--:R-:W-:Y:S02]  /*3250*/  FMUL.FTZ R130, R144, R156 ;  /* 0x0000009c90827220 */ /* 0x008fe40000410000 */
[C---:B------:R-:W-:Y:S02]  /*3260*/  FFMA.FTZ R158, R151.reuse, R158, R159 ;  /* 0x0000009e979e7223 */ /* 0x040fe4000001009f */
[C---:B------:R-:W-:Y:S02]  /*3270*/  FFMA.FTZ R157, R151.reuse, R157, -R160 ;  /* 0x0000009d979d7223 */ /* 0x040fe400000108a0 */
[C---:B------:R-:W-:Y:S02]  /*3280*/  FFMA.FTZ R159, R151.reuse, R156, R131 ;  /* 0x0000009c979f7223 */ /* 0x040fe40000010083 */
[----:B------:R-:W-:Y:S01]  /*3290*/  @P4 FFMA.FTZ R151, R151, R155, -R130 ;  /* 0x0000009b97974223 */ /* 0x000fe20000010882 */
[----:B------:R0:W1:Y:S01]  /*32a0*/  SHFL.DOWN PT, R156, R143, 0x1, 0x1f ;  /* 0x08201f008f9c7f89 */ /* 0x00006200000e0000 */
[----:B------:R-:W-:-:S02]  /*32b0*/  FMUL.FTZ R131, R121, R108 ;  /* 0x0000006c79837220 */ /* 0x000fc40000410000 */
[----:B------:R-:W-:Y:S01]  /*32c0*/  FMUL.FTZ R130, R121, R109 ;  /* 0x0000006d79827220 */ /* 0x000fe20000410000 */
[----:B------:R-:W-:Y:S01]  /*32d0*/  FSEL R109, R144, R159, !P4 ;  /* 0x0000009f906d7208 */ /* 0x000fe20006000000 */
[----:B------:R-:W-:Y:S01]  /*32e0*/  FFMA.FTZ R142, R128, R142, R161 ;  /* 0x0000008e808e7223 */ /* 0x000fe200000100a1 */
[----:B------:R-:W2:Y:S01]  /*32f0*/  SHFL.UP PT, R151, R151, 0x1, RZ ;  /* 0x0420000097977989 */ /* 0x000ea200000e00ff */
[----:B------:R-:W-:Y:S02]  /*3300*/  @P4 FADD.FTZ R149, R149, R158 ;  /* 0x0000009e95954221 */ /* 0x000fe40000010000 */
[----:B------:R-:W-:Y:S01]  /*3310*/  @P4 FADD.FTZ R152, R152, R157 ;  /* 0x0000009d98984221 */ /* 0x000fe20000010000 */
[----:B------:R-:W3:Y:S01]  /*3320*/  SHFL.UP PT, R109, R109, 0x1, RZ ;  /* 0x042000006d6d7989 */ /* 0x000ee200000e00ff */
[----:B------:R-:W-:Y:S02]  /*3330*/  FADD.FTZ R108, R131, R154 ;  /* 0x0000009a836c7221 */ /* 0x000fe40000010000 */
[----:B------:R-:W-:Y:S01]  /*3340*/  FADD.FTZ R144, -R130, R153 ;  /* 0x0000009982907221 */ /* 0x000fe20000010100 */
[----:B------:R0:W0:Y:S04]  /*3350*/  SHFL.DOWN PT, R154, R142, 0x1, 0x1f ;  /* 0x08201f008e9a7f89 */ /* 0x00002800000e0000 */
[----:B------:R0:W0:Y:S04]  /*3360*/  SHFL.DOWN PT, R157, R108, 0x1, 0x1f ;  /* 0x08201f006c9d7f89 */ /* 0x00002800000e0000 */
[----:B------:R0:W0:Y:S04]  /*3370*/  SHFL.DOWN PT, R159, R144, 0x1, 0x1f ;  /* 0x08201f00909f7f89 */ /* 0x00002800000e0000 */
[----:B------:R0:W0:Y:S04]  /*3380*/  SHFL.UP PT, R153, R152, 0x1, RZ ;  /* 0x0420000098997989 */ /* 0x00002800000e00ff */
[----:B------:R0:W0:Y:S01]  /*3390*/  SHFL.UP PT, R155, R149, 0x1, RZ ;  /* 0x04200000959b7989 */ /* 0x00002200000e00ff */
[----:B------:R-:W-:Y:S05]  /*33a0*/  @!P3 BRA `(.L_x_13414) ;  /* 0x000000b00000b947 */ /* 0x000fea0003800000 */
[C---:B012-4-:R-:W-:Y:S02]  /*33b0*/  FMUL.FTZ R149, R142.reuse, R154 ;  /* 0x0000009a8e957220 */ /* 0x057fe40000410000 */
        /* <DEDUP_REMOVED lines=10> */
.L_x_13414:
[----:B-12-4-:R-:W-:Y:S05]  /*3460*/  BSYNC B0 ;  /* 0x0000000000007941 */ /* 0x016fea0003800000 */
.L_x_13413:
        /* <DEDUP_REMOVED lines=9> */
[C---:B--2---:R-:W-:Y:S02]  /*3500*/  FMUL.FTZ R152, R142.reuse, R161 ;  /* 0x000000a18e987220 */ /* 0x044fe40000410000 */
[----:B---3--:R-:W-:-:S02]  /*3510*/  FMUL.FTZ R154, R142, R157 ;  /* 0x0000009d8e9a7220 */ /* 0x008fc40000410000 */
[C---:B----4-:R-:W-:Y:S02]  /*3520*/  FMUL.FTZ R156, R142.reuse, R149 ;  /* 0x000000958e9c7220 */ /* 0x050fe40000410000 */
        /* <DEDUP_REMOVED lines=8> */
.L_x_13416:
[----:B------:R-:W-:Y:S05]  /*35b0*/  BSYNC B0 ;  /* 0x0000000000007941 */ /* 0x000fea0003800000 */
.L_x_13415:
[----:B-1----:R1:W0:Y:S01]  /*35c0*/  SHFL.DOWN PT, R159, R143, 0x4, 0x1f ;  /* 0x08801f008f9f7f89 */ /* 0x00222200000e0000 */
[----:B------:R-:W-:Y:S03]  /*35d0*/  BSSY B0, `(.L_x_13417) ;  /* 0x0000010000007945 */ /* 0x000fe60003800000 */
[----:B--2---:R1:W2:Y:S04]  /*35e0*/  SHFL.DOWN PT, R161, R142, 0x4, 0x1f ;  /* 0x08801f008ea17f89 */ /* 0x0042a800000e0000 */
[----:B----4-:R1:W4:Y:S04]  /*35f0*/  SHFL.DOWN PT, R149, R108, 0x4, 0x1f ;  /* 0x08801f006c957f89 */ /* 0x01032800000e0000 */
[----:B---3--:R1:W3:Y:S01]  /*3600*/  SHFL.DOWN PT, R157, R144, 0x4, 0x1f ;  /* 0x08801f00909d7f89 */ /* 0x0082e200000e0000 */
        /* <DEDUP_REMOVED lines=12> */
.L_x_13418:
[----:B------:R-:W-:Y:S05]  /*36d0*/  BSYNC B0 ;  /* 0x0000000000007941 */ /* 0x000fea0003800000 */
.L_x_13417:
[----:B0-----:R0:W1:Y:S01]  /*36e0*/  SHFL.DOWN PT, R159, R143, 0x8, 0x1f ;  /* 0x09001f008f9f7f89 */ /* 0x00106200000e0000 */
        /* <DEDUP_REMOVED lines=16> */
.L_x_13420:
[----:B------:R-:W-:Y:S05]  /*37f0*/  BSYNC B0 ;  /* 0x0000000000007941 */ /* 0x000fea0003800000 */
.L_x_13419:
[----:B--2---:R2:W0:Y:S01]  /*3800*/  SHFL.DOWN PT, R161, R143, 0x10, 0x1f ;  /* 0x0a001f008fa17f89 */ /* 0x00442200000e0000 */
[----:B------:R-:W-:Y:S01]  /*3810*/  BSSY B0, `(.L_x_13421) ;  /* 0x0000011000007945 */ /* 0x000fe20003800000 */
[----:B----4-:R-:W-:Y:S02]  /*3820*/  FMUL.FTZ R149, R109, R105 ;  /* 0x000000696d957220 */ /* 0x010fe40000410000 */
[----:B------:R2:W4:Y:S04]  /*3830*/  SHFL.DOWN PT, R163, R142, 0x10, 0x1f ;  /* 0x0a001f008ea37f89 */ /* 0x00052800000e0000 */
[----:B---3--:R2:W3:Y:S04]  /*3840*/  SHFL.DOWN PT, R157, R108, 0x10, 0x1f ;  /* 0x0a001f006c9d7f89 */ /* 0x0084e800000e0000 */
[----:B-1----:R2:W1:Y:S01]  /*3850*/  SHFL.DOWN PT, R159, R144, 0x10, 0x1f ;  /* 0x0a001f00909f7f89 */ /* 0x00246200000e0000 */
[----:B------:R-:W-:Y:S05]  /*3860*/  @P5 BRA `(.L_x_13422) ;  /* 0x000000b000005947 */ /* 0x000fea0003800000 */
[C---:B----4-:R-:W-:Y:S02]  /*3870*/  FMUL.FTZ R152, R142.reuse, R163 ;  /* 0x000000a38e987220 */ /* 0x050fe40000410000 */
[----:B-1----:R-:W-:-:S02]  /*3880*/  FMUL.FTZ R154, R142, R159 ;  /* 0x0000009f8e9a7220 */ /* 0x002fc40000410000 */
[C---:B---3--:R-:W-:Y:S02]  /*3890*/  FMUL.FTZ R156, R142.reuse, R157 ;  /* 0x0000009d8e9c7220 */ /* 0x048fe40000410000 */
        /* <DEDUP_REMOVED lines=8> */
.L_x_13422:
[----:B------:R-:W-:Y:S05]  /*3920*/  BSYNC B0 ;  /* 0x0000000000007941 */ /* 0x000fea0003800000 */
.L_x_13421:
[-C--:B------:R-:W-:Y:S01]  /*3930*/  FMUL.FTZ R156, R109, R104.reuse ;  /* 0x000000686d9c7220 */ /* 0x080fe20000410000 */
[----:B------:R-:W-:Y:S01]  /*3940*/  SHFL.DOWN PT, R152, R142, 0x1, 0x1f ;  /* 0x08201f008e987f89 */ /* 0x000fe200000e0000 */
[C---:B------:R-:W-:Y:S01]  /*3950*/  FFMA.FTZ R154, R151.reuse, R104, -R149 ;  /* 0x00000068979a7223 */ /* 0x040fe20000010895 */
[----:B------:R-:W-:Y:S01]  /*3960*/  ISETP.NE.AND P3, PT, R10, RZ, PT ;  /* 0x000000ff0a00720c */ /* 0x000fe20003f65270 */
[----:B------:R-:W-:Y:S01]  /*3970*/  FFMA.FTZ R156, R151, R105, R156 ;  /* 0x00000069979c7223 */ /* 0x000fe2000001009c */
[----:B------:R-:W5:Y:S01]  /*3980*/  SHFL.IDX PT, R109, R55, RZ, 0x1f ;  /* 0x00001fff376d7589 */ /* 0x000f6200000e0000 */
[----:B------:R-:W-:Y:S01]  /*3990*/  @P1 FADD.FTZ R104, R153, R154 ;  /* 0x0000009a99681221 */ /* 0x000fe20000010000 */
[----:B------:R-:W-:Y:S01]  /*39a0*/  BSSY B0, `(.L_x_13423) ;  /* 0x00000b5000007945 */ /* 0x000fe20003800000 */
[----:B------:R-:W-:Y:S01]  /*39b0*/  @P1 FADD.FTZ R105, R155, R156 ;  /* 0x0000009c9b691221 */ /* 0x000fe20000010000 */
[----:B------:R-:W2:Y:S01]  /*39c0*/  SHFL.IDX PT, R149, R54, RZ, 0x1f ;  /* 0x00001fff36957589 */ /* 0x000ea200000e0000 */
[----:B------:R-:W-:-:S02]  /*39d0*/  FMUL.FTZ R155, R107, R104 ;  /* 0x000000686b9b7220 */ /* 0x000fc40000410000 */
[-C--:B------:R-:W-:Y:S01]  /*39e0*/  FMUL.FTZ R107, R107, R105.reuse ;  /* 0x000000696b6b7220 */ /* 0x080fe20000410000 */
[----:B------:R-:W4:Y:S01]  /*39f0*/  SHFL.DOWN PT, R154, R143, 0x1, 0x1f ;  /* 0x08201f008f9a7f89 */ /* 0x000f2200000e0000 */
[C---:B------:R-:W-:Y:S02]  /*3a00*/  FFMA.FTZ R156, R106.reuse, R105, R155 ;  /* 0x000000696a9c7223 */ /* 0x040fe4000001009b */
[----:B------:R-:W-:Y:S01]  /*3a10*/  FFMA.FTZ R107, R106, R104, -R107 ;  /* 0x000000686a6b7223 */ /* 0x000fe2000001086b */
[----:B------:R-:W3:Y:S01]  /*3a20*/  SHFL.DOWN PT, R151, R108, 0x1, 0x1f ;  /* 0x08201f006c977f89 */ /* 0x000ee200000e0000 */
[----:B------:R-:W-:Y:S02]  /*3a30*/  FADD.FTZ R104, R147, R156 ;  /* 0x0000009c93687221 */ /* 0x000fe40000010000 */
[----:B------:R-:W-:Y:S01]  /*3a40*/  FADD.FTZ R156, R146, R107 ;  /* 0x0000006b929c7221 */ /* 0x000fe20000010000 */
[----:B------:R-:W1:Y:S01]  /*3a50*/  SHFL.DOWN PT, R153, R144, 0x1, 0x1f ;  /* 0x08201f0090997f89 */ /* 0x000e6200000e0000 */
[----:B------:R-:W-:-:S02]  /*3a60*/  FMUL.FTZ R105, R129, R104 ;  /* 0x0000006881697220 */ /* 0x000fc40000410000 */
[-C--:B------:R-:W-:Y:S01]  /*3a70*/  FMUL.FTZ R107, R129, R156.reuse ;  /* 0x0000009c816b7220 */ /* 0x080fe20000410000 */
[----:B0-2---:R-:W0:Y:S01]  /*3a80*/  SHFL.IDX PT, R142, R142, RZ, 0x1f ;  /* 0x00001fff8e8e7589 */ /* 0x005e2200000e0000 */
[C---:B------:R-:W-:Y:S02]  /*3a90*/  FFMA.FTZ R105, R128.reuse, R156, -R105 ;  /* 0x0000009c80697223 */ /* 0x040fe40000010869 */
[----:B------:R-:W-:Y:S01]  /*3aa0*/  FFMA.FTZ R107, R128, R104, R107 ;  /* 0x00000068806b7223 */ /* 0x000fe2000001006b */
[----:B------:R-:W2:Y:S01]  /*3ab0*/  SHFL.IDX PT, R143, R143, RZ, 0x1f ;  /* 0x00001fff8f8f7589 */ /* 0x000ea200000e0000 */
[----:B-----5:R-:W-:Y:S02]  /*3ac0*/  @P2 FMUL.FTZ R106, R152, R109 ;  /* 0x0000006d986a2220 */ /* 0x020fe40000410000 */
[----:B------:R-:W-:Y:S01]  /*3ad0*/  FMUL.FTZ R146, R36, R112 ;  /* 0x0000007024927220 */ /* 0x000fe20000410000 */
[----:B------:R-:W-:Y:S01]  /*3ae0*/  SHFL.IDX PT, R144, R144, RZ, 0x1f ;  /* 0x00001fff90907589 */ /* 0x000fe200000e0000 */
[----:B------:R-:W-:-:S02]  /*3af0*/  @P2 FMUL.FTZ R152, R152, R149 ;  /* 0x0000009598982220 */ /* 0x000fc40000410000 */
[C---:B------:R-:W-:Y:S02]  /*3b00*/  FFMA.FTZ R155, R37.reuse, R150, R107 ;  /* 0x00000096259b7223 */ /* 0x040fe4000001006b */
[C---:B----4-:R-:W-:Y:S02]  /*3b10*/  @P2 FFMA.FTZ R106, R154.reuse, R149, -R106 ;  /* 0x000000959a6a2223 */ /* 0x050fe4000001086a */
[----:B------:R-:W-:Y:S02]  /*3b20*/  @P2 FFMA.FTZ R152, R154, R109, R152 ;  /* 0x0000006d9a982223 */ /* 0x000fe40000010098 */
[----:B------:R-:W-:Y:S02]  /*3b30*/  FFMA.FTZ R148, R37, R148, R105 ;  /* 0x0000009425947223 */ /* 0x000fe40000010069 */
[----:B---3--:R-:W-:Y:S02]  /*3b40*/  @P2 FADD.FTZ R149, R151, R106 ;  /* 0x0000006a97952221 */ /* 0x008fe40000010000 */
[----:B------:R-:W-:-:S02]  /*3b50*/  FFMA.FTZ R105, R59, -R146, R104 ;  /* 0x800000923b697223 */ /* 0x000fc40000010068 */
[----:B------:R-:W-:Y:S02]  /*3b60*/  FFMA.FTZ R151, R121, -R104, RZ ;  /* 0x8000006879977223 */ /* 0x000fe400000100ff */
[----:B-1----:R-:W-:Y:S02]  /*3b70*/  @P2 FADD.FTZ R109, R153, R152 ;  /* 0x00000098996d2221 */ /* 0x002fe40000010000 */
[----:B------:R-:W-:Y:S02]  /*3b80*/  FMUL.FTZ R104, R134, R155 ;  /* 0x0000009b86687220 */ /* 0x000fe40000410000 */
[----:B------:R-:W-:Y:S02]  /*3b90*/  FFMA.FTZ R147, R121, R156, RZ ;  /* 0x0000009c79937223 */ /* 0x000fe400000100ff */
[----:B------:R-:W-:Y:S02]  /*3ba0*/  FMUL.FTZ R152, R37, R58 ;  /* 0x0000003a25987220 */ /* 0x000fe40000410000 */
[----:B------:R-:W-:-:S02]  /*3bb0*/  FFMA.FTZ R106, R71, -R146, R156 ;  /* 0x80000092476a7223 */ /* 0x000fc4000001009c */
[-C--:B------:R-:W-:Y:S02]  /*3bc0*/  FFMA.FTZ R146, R135, R148.reuse, -R104 ;  /* 0x0000009487927223 */ /* 0x080fe40000010868 */
[-C--:B------:R-:W-:Y:S02]  /*3bd0*/  FFMA.FTZ R147, R120, R148.reuse, R147 ;  /* 0x0000009478937223 */ /* 0x080fe40000010093 */
[----:B------:R-:W-:Y:S02]  /*3be0*/  FMUL.FTZ R150, R134, R148 ;  /* 0x0000009486967220 */ /* 0x000fe40000410000 */
[----:B------:R-:W-:Y:S02]  /*3bf0*/  FFMA.FTZ R104, R115, -R152, R148 ;  /* 0x8000009873687223 */ /* 0x000fe40000010094 */
[-C--:B------:R-:W-:Y:S02]  /*3c00*/  FMUL.FTZ R148, R109, -R111.reuse ;  /* 0x8000006f6d947220 */ /* 0x080fe40000410000 */
[----:B------:R-:W-:-:S02]  /*3c10*/  FMUL.FTZ R111, R149, -R111 ;  /* 0x8000006f956f7220 */ /* 0x000fc40000410000 */
[----:B------:R-:W-:Y:S02]  /*3c20*/  FFMA.FTZ R150, R135, R155, R150 ;  /* 0x0000009b87967223 */ /* 0x000fe40000010096 */
[-C--:B------:R-:W-:Y:S02]  /*3c30*/  FFMA.FTZ R111, R109, R110.reuse, R111 ;  /* 0x0000006e6d6f7223 */ /* 0x080fe4000001006f */
[----:B------:R-:W-:Y:S02]  /*3c40*/  FFMA.FTZ R148, R149, R110, -R148 ;  /* 0x0000006e95947223 */ /* 0x000fe40000010894 */
[----:B------:R-:W-:Y:S02]  /*3c50*/  FADD.FTZ R126, -R126, R111 ;  /* 0x0000006f7e7e7221 */ /* 0x000fe40000010100 */
[C---:B------:R-:W-:Y:S02]  /*3c60*/  FFMA.FTZ R149, R38.reuse, R145, R146 ;  /* 0x0000009126957223 */ /* 0x040fe40000010092 */
[----:B------:R-:W-:-:S02]  /*3c70*/  FFMA.FTZ R153, R38, R125, R150 ;  /* 0x0000007d26997223 */ /* 0x000fc40000010096 */
[----:B------:R-:W-:Y:S02]  /*3c80*/  FADD.FTZ R127, R127, R148 ;  /* 0x000000947f7f7221 */ /* 0x000fe40000010000 */
[C---:B------:R-:W-:Y:S02]  /*3c90*/  FMUL.FTZ R150, R124.reuse, -R126 ;  /* 0x8000007e7c967220 */ /* 0x040fe40000410000 */
[C---:B------:R-:W-:Y:S02]  /*3ca0*/  FMUL.FTZ R110, R124.reuse, R153 ;  /* 0x000000997c6e7220 */ /* 0x040fe40000410000 */
[C---:B------:R-:W-:Y:S02]  /*3cb0*/  FMUL.FTZ R148, R124.reuse, R149 ;  /* 0x000000957c947220 */ /* 0x040fe40000410000 */
[----:B------:R-:W-:Y:S02]  /*3cc0*/  FMUL.FTZ R124, R124, -R127 ;  /* 0x8000007f7c7c7220 */ /* 0x000fe40000410000 */
[----:B------:R-:W-:-:S02]  /*3cd0*/  FMUL.FTZ R111, R38, R57 ;  /* 0x00000039266f7220 */ /* 0x000fc40000410000 */
[C---:B------:R-:W-:Y:S02]  /*3ce0*/  FFMA.FTZ R150, R139.reuse, R127, -R150 ;  /* 0x0000007f8b967223 */ /* 0x040fe40000010896 */
[C---:B------:R-:W-:Y:S02]  /*3cf0*/  FFMA.FTZ R109, R139.reuse, R149, -R110 ;  /* 0x000000958b6d7223 */ /* 0x040fe4000001086e */
[----:B------:R-:W-:Y:S02]  /*3d00*/  FFMA.FTZ R110, R139, R126, R124 ;  /* 0x0000007e8b6e7223 */ /* 0x000fe4000001007c */
[-C--:B------:R-:W-:Y:S02]  /*3d10*/  FFMA.FTZ R125, R74, -R111.reuse, R149 ;  /* 0x8000006f4a7d7223 */ /* 0x080fe40000010095 */
[----:B------:R-:W-:Y:S02]  /*3d20*/  FFMA.FTZ R124, R72, -R111, R153 ;  /* 0x8000006f487c7223 */ /* 0x000fe40000010099 */
[----:B------:R-:W-:-:S02]  /*3d30*/  FADD.FTZ R111, R141, R150 ;  /* 0x000000968d6f7221 */ /* 0x000fc40000010000 */
[----:B------:R-:W-:Y:S02]  /*3d40*/  FFMA.FTZ R148, R139, R153, R148 ;  /* 0x000000998b947223 */ /* 0x000fe40000010094 */
[----:B------:R-:W-:Y:S02]  /*3d50*/  FADD.FTZ R110, -R137, R110 ;  /* 0x0000006e896e7221 */ /* 0x000fe40000010100 */
[----:B------:R1:W3:Y:S01]  /*3d60*/  SHFL.IDX PT, R137, R108, RZ, 0x1f ;  /* 0x00001fff6c897589 */ /* 0x0002e200000e0000 */
[C---:B------:R-:W-:Y:S02]  /*3d70*/  FMUL.FTZ R139, R134.reuse, -R111 ;  /* 0x8000006f868b7220 */ /* 0x040fe40000410000 */
[-C--:B------:R-:W-:Y:S02]  /*3d80*/  FMUL.FTZ R134, R134, -R110.reuse ;  /* 0x8000006e86867220 */ /* 0x080fe40000410000 */
[----:B------:R-:W-:Y:S02]  /*3d90*/  FFMA.FTZ R150, R135, R110, R139 ;  /* 0x0000006e87967223 */ /* 0x000fe4000001008b */
[----:B------:R-:W-:-:S02]  /*3da0*/  FFMA.FTZ R138, R39, R138, R109 ;  /* 0x0000008a278a7223 */ /* 0x000fc4000001006d */
[----:B------:R-:W-:Y:S02]  /*3db0*/  FFMA.FTZ R135, R135, R111, -R134 ;  /* 0x0000006f87877223 */ /* 0x000fe40000010886 */
[----:B------:R-:W-:Y:S02]  /*3dc0*/  FADD.FTZ R109, -R133, R150 ;  /* 0x00000096856d7221 */ /* 0x000fe40000010100 */
[----:B-1----:R-:W-:Y:S02]  /*3dd0*/  FADD.FTZ R108, R132, R135 ;  /* 0x00000087846c7221 */ /* 0x002fe40000010000 */
[----:B------:R-:W-:Y:S02]  /*3de0*/  FMUL.FTZ R133, R129, -R109 ;  /* 0x8000006d81857220 */ /* 0x000fe40000410000 */
[----:B0-----:R-:W-:Y:S02]  /*3df0*/  FMUL.FTZ R134, R142, R55 ;  /* 0x000000378e867220 */ /* 0x001fe40000410000 */
[----:B------:R-:W-:-:S02]  /*3e00*/  FFMA.FTZ R140, R39, R140, R148 ;  /* 0x0000008c278c7223 */ /* 0x000fc40000010094 */
[----:B------:R-:W-:Y:S02]  /*3e10*/  FMUL.FTZ R148, R142, R54 ;  /* 0x000000368e947220 */ /* 0x000fe40000410000 */
[----:B------:R-:W-:Y:S02]  /*3e20*/  FFMA.FTZ R132, R128, R108, -R133 ;  /* 0x0000006c80847223 */ /* 0x000fe40000010885 */
[----:B--2---:R-:W-:Y:S02]  /*3e30*/  FFMA.FTZ R134, R143, R54, -R134 ;  /* 0x000000368f867223 */ /* 0x004fe40000010886 */
[----:B------:R-:W-:Y:S02]  /*3e40*/  FMUL.FTZ R129, R129, -R108 ;  /* 0x8000006c81817220 */ /* 0x000fe40000410000 */
[----:B------:R-:W-:Y:S02]  /*3e50*/  FMUL.FTZ R54, R142, R53 ;  /* 0x000000358e367220 */ /* 0x000fe40000410000 */
[----:B------:R-:W-:-:S02]  /*3e60*/  FFMA.FTZ R55, R143, R55, R148 ;  /* 0x000000378f377223 */ /* 0x000fc40000010094 */
[-C--:B------:R-:W-:Y:S02]  /*3e70*/  FMUL.FTZ R142, R142, R52.reuse ;  /* 0x000000348e8e7220 */ /* 0x080fe40000410000 */
[----:B------:R-:W-:Y:S02]  /*3e80*/  FADD.FTZ R131, R131, R132 ;  /* 0x0000008483837221 */ /* 0x000fe40000010000 */
[----:B------:R-:W-:Y:S02]  /*3e90*/  FFMA.FTZ R129, R128, R109, R129 ;  /* 0x0000006d80817223 */ /* 0x000fe40000010081 */
[----:B------:R-:W-:Y:S02]  /*3ea0*/  FFMA.FTZ R52, R143, R52, -R54 ;  /* 0x000000348f347223 */ /* 0x000fe40000010836 */
[----:B------:R-:W-:Y:S02]  /*3eb0*/  FMUL.FTZ R128, R39, R56 ;  /* 0x0000003827807220 */ /* 0x000fe40000410000 */
[----:B------:R-:W-:-:S02]  /*3ec0*/  FFMA.FTZ R53, R143, R53, R142 ;  /* 0x000000358f357223 */ /* 0x000fc4000001008e */
[----:B---3--:R-:W-:Y:S02]  /*3ed0*/  FADD.FTZ R54, R137, R134 ;  /* 0x0000008689367221 */ /* 0x008fe40000010000 */
[----:B------:R-:W-:Y:S02]  /*3ee0*/  FADD.FTZ R55, R144, R55 ;  /* 0x0000003790377221 */ /* 0x000fe40000010000 */
[----:B------:R-:W-:Y:S02]  /*3ef0*/  FMUL.FTZ R135, R112, R131 ;  /* 0x0000008370877220 */ /* 0x000fe40000410000 */
[----:B------:R-:W-:Y:S01]  /*3f00*/  FADD.FTZ R130, -R130, R129 ;  /* 0x0000008182827221 */ /* 0x000fe20000010100 */
[----:B------:R0:W-:Y:S01]  /*3f10*/  @!P3 STS.128 [R119.X16+0x1d90], R52 ;  /* 0x001d90347700b388 */ /* 0x0001e2000000cc00 */
[----:B------:R-:W-:Y:S01]  /*3f20*/  FFMA.FTZ R146, R118, R149, R147 ;  /* 0x0000009576927223 */ /* 0x000fe20000010093 */
[----:B------:R-:W-:Y:S01]  /*3f30*/  LEA.HI.SX32 R147, R22, R22, 0x1b ;  /* 0x0000001616937211 */ /* 0x000fe200078fdaff */
[----:B------:R-:W-:-:S02]  /*3f40*/  FMUL.FTZ R133, R116, R138 ;  /* 0x0000008a74857220 */ /* 0x000fc40000410000 */
[----:B------:R-:W-:Y:S02]  /*3f50*/  FFMA.FTZ R129, R75, -R128, R138 ;  /* 0x800000804b817223 */ /* 0x000fe4000001008a */
[----:B------:R-:W-:Y:S02]  /*3f60*/  FMUL.FTZ R138, R36, R135 ;  /* 0x00000087248a7220 */ /* 0x000fe40000410000 */
[----:B------:R-:W-:Y:S02]  /*3f70*/  FMUL.FTZ R137, R112, R130 ;  /* 0x0000008270897220 */ /* 0x000fe40000410000 */
[----:B------:R-:W-:Y:S01]  /*3f80*/  FADD.FTZ R133, R146, R133 ;  /* 0x0000008592857221 */ /* 0x000fe20000010000 */
[----:B------:R1:W-:Y:S01]  /*3f90*/  STS [R147.X4+0x420], R138 ;  /* 0x0004208a93007388 */ /* 0x0003e20000004800 */
[----:B------:R-:W-:Y:S02]  /*3fa0*/  FMUL.FTZ R143, R57, R111 ;  /* 0x0000006f398f7220 */ /* 0x000fe40000410000 */
[----:B------:R-:W-:-:S02]  /*3fb0*/  FFMA.FTZ R128, R73, -R128, R140 ;  /* 0x8000008049807223 */ /* 0x000fc4000001008c */
[----:B0-----:R-:W-:Y:S02]  /*3fc0*/  FMUL.FTZ R53, R57, R110 ;  /* 0x0000006e39357220 */ /* 0x001fe40000410000 */
[----:B------:R-:W-:Y:S02]  /*3fd0*/  FMUL.FTZ R146, R56, R127 ;  /* 0x0000007f38927220 */ /* 0x000fe40000410000 */
[----:B------:R-:W-:Y:S02]  /*3fe0*/  FMUL.FTZ R52, R36, R137 ;  /* 0x0000008924347220 */ /* 0x000fe40000410000 */
[----:B-1----:R-:W-:Y:S02]  /*3ff0*/  FMUL.FTZ R138, R124, R53 ;  /* 0x000000357c8a7220 */ /* 0x002fe40000410000 */
[----:B------:R-:W-:Y:S01]  /*4000*/  FMUL.FTZ R134, R105, R137 ;  /* 0x0000008969867220 */ /* 0x000fe20000410000 */
[----:B------:R0:W-:Y:S01]  /*4010*/  STS [R29.X4+0x424], R52 ;  /* 0x000424341d007388 */ /* 0x0001e20000004800 */
[----:B------:R-:W-:-:S02]  /*4020*/  FFMA.FTZ R55, R125, R143, R138 ;  /* 0x0000008f7d377223 */ /* 0x000fc4000001008a */
[----:B------:R-:W-:Y:S02]  /*4030*/  FMUL.FTZ R148, R56, R126 ;  /* 0x0000007e38947220 */ /* 0x000fe40000410000 */
[----:B------:R-:W-:Y:S02]  /*4040*/  FMUL.FTZ R138, R128, R146 ;  /* 0x00000092808a7220 */ /* 0x000fe40000410000 */
[----:B------:R-:W-:Y:S02]  /*4050*/  FMUL.FTZ R132, R116, R140 ;  /* 0x0000008c74847220 */ /* 0x000fe40000410000 */
[----:B------:R-:W-:Y:S02]  /*4060*/  FFMA.FTZ R134, R106, R135, R134 ;  /* 0x000000876a867223 */ /* 0x000fe40000010086 */
[-C--:B------:R-:W-:Y:S02]  /*4070*/  FMUL.FTZ R144, R38, R143.reuse ;  /* 0x0000008f26907220 */ /* 0x080fe40000410000 */
[----:B0-----:R-:W-:-:S02]  /*4080*/  FMUL.FTZ R52, R124, R143 ;  /* 0x0000008f7c347220 */ /* 0x001fc40000410000 */
[----:B------:R-:W-:Y:S01]  /*4090*/  FFMA.FTZ R107, R113, -R152, R155 ;  /* 0x80000098716b7223 */ /* 0x000fe2000001009b */
[----:B------:R-:W-:Y:S01]  /*40a0*/  STS [R29.X4+0x430], R144 ;  /* 0x000430901d007388 */ /* 0x000fe20000004800 */
[C---:B------:R-:W-:Y:S02]  /*40b0*/  FMUL.FTZ R140, R58.reuse, R108 ;  /* 0x0000006c3a8c7220 */ /* 0x040fe40000410000 */
[----:B------:R-:W-:Y:S02]  /*40c0*/  FMUL.FTZ R142, R58, R109 ;  /* 0x0000006d3a8e7220 */ /* 0x000fe40000410000 */
[----:B------:R-:W-:Y:S02]  /*40d0*/  FMUL.FTZ R135, R105, R135 ;  /* 0x0000008769877220 */ /* 0x000fe40000410000 */
[----:B------:R-:W-:Y:S01]  /*40e0*/  FFMA.FTZ R143, R129, R148, -R138 ;  /* 0x00000094818f7223 */ /* 0x000fe2000001088a */
[----:B------:R-:W-:Y:S01]  /*40f0*/  LEA R138, R67, -R10, 0x1 ;  /* 0x8000000a438a7211 */ /* 0x000fe200078e08ff */
[----:B------:R-:W-:-:S02]  /*4100*/  FMUL.FTZ R139, R107, R142 ;  /* 0x0000008e6b8b7220 */ /* 0x000fc40000410000 */
[----:B------:R-:W-:Y:S01]  /*4110*/  FMUL.FTZ R141, R107, R140 ;  /* 0x0000008c6b8d7220 */ /* 0x000fe20000410000 */
[----:B------:R-:W-:Y:S01]  /*4120*/  ISETP.GE.AND P1, PT, R138, 0x1, PT ;  /* 0x000000018a00780c */ /* 0x000fe20003f26270 */
[----:B------:R-:W-:Y:S01]  /*4130*/  FFMA.FTZ R135, R106, R137, -R135 ;  /* 0x000000896a877223 */ /* 0x000fe20000010887 */
[----:B------:R-:W-:Y:S01]  /*4140*/  ISETP.GE.AND P2, PT, R138, 0x21, PT ;  /* 0x000000218a00780c */ /* 0x000fe20003f46270 */
[----:B------:R-:W-:Y:S02]  /*4150*/  FMUL.FTZ R137, R128, R148 ;  /* 0x0000009480897220 */ /* 0x000fe40000410000 */
[C---:B------:R-:W-:Y:S02]  /*4160*/  FFMA.FTZ R139, R104.reuse, R140, R139 ;  /* 0x0000008c688b7223 */ /* 0x040fe4000001008b */
[----:B------:R-:W-:Y:S02]  /*4170*/  FFMA.FTZ R54, R104, R142, -R141 ;  /* 0x0000008e68367223 */ /* 0x000fe4000001088d */
[----:B------:R-:W-:-:S02]  /*4180*/  FADD.FTZ R134, RZ, R134 ;  /* 0x00000086ff867221 */ /* 0x000fc40000010000 */
[----:B------:R-:W-:Y:S02]  /*4190*/  FADD.FTZ R135, RZ, R135 ;  /* 0x00000087ff877221 */ /* 0x000fe40000010000 */
[----:B------:R-:W-:Y:S02]  /*41a0*/  FMUL.FTZ R142, R37, R142 ;  /* 0x0000008e258e7220 */ /* 0x000fe40000410000 */
[----:B------:R-:W-:Y:S02]  /*41b0*/  FFMA.FTZ R141, R129, R146, R137 ;  /* 0x00000092818d7223 */ /* 0x000fe40000010089 */
[----:B------:R-:W-:Y:S01]  /*41c0*/  FFMA.FTZ R137, R125, R53, -R52 ;  /* 0x000000357d897223 */ /* 0x000fe20000010834 */
[----:B------:R0:W-:Y:S01]  /*41d0*/  STS [R29.X4+0x42c], R142 ;  /* 0x00042c8e1d007388 */ /* 0x0001e20000004800 */
[----:B------:R-:W-:Y:S02]  /*41e0*/  FMUL.FTZ R140, R37, R140 ;  /* 0x0000008c258c7220 */ /* 0x000fe40000410000 */
[----:B------:R-:W-:-:S02]  /*41f0*/  FMUL.FTZ R146, R39, R146 ;  /* 0x0000009227927220 */ /* 0x000fc40000410000 */
[----:B------:R-:W-:Y:S01]  /*4200*/  FMUL.FTZ R52, R38, R53 ;  /* 0x0000003526347220 */ /* 0x000fe20000410000 */
[----:B------:R1:W-:Y:S01]  /*4210*/  STS [R29.X4+0x428], R140 ;  /* 0x0004288c1d007388 */ /* 0x0003e20000004800 */
[----:B------:R-:W-:Y:S01]  /*4220*/  FMUL.FTZ R148, R39, R148 ;  /* 0x0000009427947220 */ /* 0x000fe20000410000 */
[----:B------:R-:W-:Y:S01]  /*4230*/  IADD3 R53, R10, 0x20, RZ ;  /* 0x000000200a357810 */ /* 0x000fe20007ffe0ff */
[----:B------:R-:W-:Y:S01]  /*4240*/  FFMA.FTZ R151, R120, -R155, R151 ;  /* 0x8000009b78977223 */ /* 0x000fe20000010097 */
[----:B0-----:R-:W-:Y:S01]  /*4250*/  SHF.L.U64.HI R142, R117, 0x2, R114 ;  /* 0x00000002758e7819 */ /* 0x001fe20000010272 */
[----:B------:R-:W-:Y:S01]  /*4260*/  FADD.FTZ R134, R134, R139 ;  /* 0x0000008b86867221 */ /* 0x000fe20000010000 */
[----:B------:R0:W-:Y:S01]  /*4270*/  STS [R29.X4+0x434], R52 ;  /* 0x000434341d007388 */ /* 0x0001e20000004800 */
[----:B------:R-:W-:Y:S02]  /*4280*/  FADD.FTZ R54, R135, R54 ;  /* 0x0000003687367221 */ /* 0x000fe40000010000 */
[----:B------:R-:W-:Y:S01]  /*4290*/  FFMA.FTZ R145, R118, -R153, R151 ;  /* 0x8000009976917223 */ /* 0x000fe20000010097 */
[----:B------:R0:W-:Y:S01]  /*42a0*/  STS [R29.X4+0x438], R146 ;  /* 0x000438921d007388 */ /* 0x0001e20000004800 */
[----:B------:R-:W-:Y:S01]  /*42b0*/  FADD.FTZ R134, R134, R55 ;  /* 0x0000003786867221 */ /* 0x000fe20000010000 */
[----:B-1----:R-:W-:Y:S01]  /*42c0*/  LEA.HI.SX32 R140, R53, R10, 0x1b ;  /* 0x0000000a358c7211 */ /* 0x002fe200078fdaff */
[----:B------:R-:W-:Y:S01]  /*42d0*/  FADD.FTZ R54, R54, R137 ;  /* 0x0000008936367221 */ /* 0x000fe20000010000 */
[----:B------:R0:W-:Y:S01]  /*42e0*/  STS [R29.X4+0x43c], R148 ;  /* 0x00043c941d007388 */ /* 0x0001e20000004800 */
[----:B------:R-:W-:Y:S01]  /*42f0*/  FADD.FTZ R132, R145, -R132 ;  /* 0x8000008491847221 */ /* 0x000fe20000010000 */
[----:B------:R-:W-:Y:S01]  /*4300*/  SHF.L.U32 R137, R117, 0x2, RZ ;  /* 0x0000000275897819 */ /* 0x000fe200000006ff */
[----:B------:R-:W-:-:S02]  /*4310*/  FADD.FTZ R134, R134, R141 ;  /* 0x0000008d86867221 */ /* 0x000fc40000010000 */
[----:B------:R-:W-:Y:S02]  /*4320*/  FADD.FTZ R135, R54, R143 ;  /* 0x0000008f36877221 */ /* 0x000fe40000010000 */
[----:B------:R-:W-:Y:S01]  /*4330*/  IMAD R142, R142, c[0x0][0x2b0], RZ ;  /* 0x0000ac008e8e7a24 */ /* 0x000fe200078e02ff */
[----:B------:R-:W-:Y:S06]  /*4340*/  BAR.SYNC.DEFER_BLOCKING 0x0 ;  /* 0x0000000000007b1d */ /* 0x000fec0000010000 */
[----:B------:R-:W-:Y:S05]  /*4350*/  @!P1 BRA `(.L_x_13424) ;  /* 0x0000019000009947 */ /* 0x000fea0003800000 */
[-C--:B0-----:R-:W-:Y:S01]  /*4360*/  LEA.HI.SX32 R139, R10, R10.reuse, 0x1b ;  /* 0x0000000a0a8b7211 */ /* 0x081fe200078fdaff */
        /* <DEDUP_REMOVED lines=24> */
.L_x_13424:
[----:B0-----:R-:W-:Y:S05]  /*44f0*/  BSYNC B0 ;  /* 0x0000000000007941 */ /* 0x001fea0003800000 */
.L_x_13423:
[----:B------:R0:W1:Y:S01]  /*4500*/  LDS R55, [R140.X4+0x4a0] ;  /* 0x0004a0008c377984 */ /* 0x0000620000004800 */
[----:B------:R-:W-:Y:S01]  /*4510*/  BSSY B0, `(.L_x_13425) ;  /* 0x0000007000007945 */ /* 0x000fe20003800000 */
[----:B------:R-:W-:Y:S01]  /*4520*/  IADD3 R141, R10, 0x40, RZ ;  /* 0x000000400a8d7810 */ /* 0x000fe20007ffe0ff */
[----:B------:R-:W-:Y:S01]  /*4530*/  IMAD R139, R137, c[0x0][0x2b4], R142 ;  /* 0x0000ad00898b7a24 */ /* 0x000fe200078e028e */
[----:B------:R-:W-:Y:S05]  /*4540*/  @!P2 BRA `(.L_x_13426) ;  /* 0x000000300000a947 */ /* 0x000fea0003800000 */
[----:B------:R-:W-:-:S05]  /*4550*/  IMAD.WIDE.U32 R52, R137, c[0x0][0x2b0], R102 ;  /* 0x0000ac0089347a25 */ /* 0x000fca00078e0066 */
[----:B------:R-:W-:-:S05]  /*4560*/  IADD3 R53, R53, R139, RZ ;  /* 0x0000008b35357210 */ /* 0x000fca0007ffe0ff */
[----:B-1----:R1:W-:Y:S02]  /*4570*/  RED.E.ADD.F32.FTZ.RN.STRONG.GPU [R52.64], R55 ;  /* 0x000000373400798e */ /* 0x0023e4000c10e786 */
.L_x_13426:
[----:B------:R-:W-:Y:S05]  /*4580*/  BSYNC B0 ;  /* 0x0000000000007941 */ /* 0x000fea0003800000 */
.L_x_13425:
[----:B------:R-:W-:Y:S01]  /*4590*/  LEA.HI.SX32 R141, R141, R10, 0x1b ;  /* 0x0000000a8d8d7211 */ /* 0x000fe200078fdaff */
[----:B------:R-:W-:Y:S01]  /*45a0*/  BSSY B0, `(.L_x_13427) ;  /* 0x000000c000007945 */ /* 0x000fe20003800000 */
[C---:B------:R-:W-:Y:S02]  /*45b0*/  ISETP.GE.AND P6, PT, R138.reuse, 0x41, PT ;  /* 0x000000418a00780c */ /* 0x040fe40003fc6270 */
[C---:B------:R-:W-:Y:S02]  /*45c0*/  ISETP.GE.AND P1, PT, R138.reuse, 0x61, PT ;  /* 0x000000618a00780c */ /* 0x040fe40003f26270 */
[----:B------:R-:W2:Y:S01]  /*45d0*/  LDS R141, [R141.X4+0x520] ;  /* 0x000520008d8d7984 */ /* 0x000ea20000004800 */
[C---:B------:R-:W-:Y:S02]  /*45e0*/  ISETP.GE.AND P2, PT, R138.reuse, 0x81, PT ;  /* 0x000000818a00780c */ /* 0x040fe40003f46270 */
[C---:B------:R-:W-:Y:S02]  /*45f0*/  ISETP.GE.AND P3, PT, R138.reuse, 0xa1, PT ;  /* 0x000000a18a00780c */ /* 0x040fe40003f66270 */
[----:B------:R-:W-:-:S02]  /*4600*/  ISETP.GE.AND P4, PT, R138, 0xc1, PT ;  /* 0x000000c18a00780c */ /* 0x000fc40003f86270 */
[----:B------:R-:W-:Y:S02]  /*4610*/  ISETP.GE.AND P5, PT, R138, 0xe1, PT ;  /* 0x000000e18a00780c */ /* 0x000fe40003fa6270 */
[----:B------:R-:W-:Y:S06]  /*4620*/  @!P6 BRA `(.L_x_13428) ;  /* 0x000000300000e947 */ /* 0x000fec0003800000 */
[----:B-1----:R-:W-:-:S05]  /*4630*/  IMAD.WIDE.U32 R52, R137, c[0x0][0x2b0], R100 ;  /* 0x0000ac0089347a25 */ /* 0x002fca00078e0064 */
[----:B------:R-:W-:-:S05]  /*4640*/  IADD3 R53, R139, R53, RZ ;  /* 0x000000358b357210 */ /* 0x000fca0007ffe0ff */
[----:B--2---:R1:W-:Y:S02]  /*4650*/  RED.E.ADD.F32.FTZ.RN.STRONG.GPU [R52.64], R141 ;  /* 0x0000008d3400798e */ /* 0x0043e4000c10e786 */
.L_x_13428:
[----:B------:R-:W-:Y:S05]  /*4660*/  BSYNC B0 ;  /* 0x0000000000007941 */ /* 0x000fea0003800000 */
.L_x_13427:
[----:B-1----:R1:W3:Y:S01]  /*4670*/  LDS R55, [R23.X4+0x5a0] ;  /* 0x0005a00017377984 */ /* 0x0022e20000004800 */
[----:B------:R-:W-:Y:S01]  /*4680*/  BSSY B0, `(.L_x_13429) ;  /* 0x0000005000007945 */ /* 0x000fe20003800000 */
[----:B------:R-:W-:Y:S05]  /*4690*/  @!P1 BRA `(.L_x_13430) ;  /* 0x0000003000009947 */ /* 0x000fea0003800000 */
[----:B------:R-:W-:-:S05]  /*46a0*/  IMAD.WIDE.U32 R52, R137, c[0x0][0x2b0], R98 ;  /* 0x0000ac0089347a25 */ /* 0x000fca00078e0062 */
[----:B------:R-:W-:-:S05]  /*46b0*/  IADD3 R53, R139, R53, RZ ;  /* 0x000000358b357210 */ /* 0x000fca0007ffe0ff */
[----:B---3--:R3:W-:Y:S02]  /*46c0*/  RED.E.ADD.F32.FTZ.RN.STRONG.GPU [R52.64], R55 ;  /* 0x000000373400798e */ /* 0x0087e4000c10e786 */
.L_x_13430:
[----:B------:R-:W-:Y:S05]  /*46d0*/  BSYNC B0 ;  /* 0x0000000000007941 */ /* 0x000fea0003800000 */
.L_x_13429:
[----:B---3--:R3:W4:Y:S01]  /*46e0*/  LDS R55, [R24.X4+0x620] ;  /* 0x0006200018377984 */ /* 0x0087220000004800 */
[----:B------:R-:W-:Y:S01]  /*46f0*/  BSSY B0, `(.L_x_13431) ;  /* 0x0000005000007945 */ /* 0x000fe20003800000 */
[----:B------:R-:W-:Y:S05]  /*4700*/  @!P2 BRA `(.L_x_13432) ;  /* 0x000000300000a947 */ /* 0x000fea0003800000 */
[----:B------:R-:W-:-:S05]  /*4710*/  IMAD.WIDE.U32 R52, R137, c[0x0][0x2b0], R96 ;  /* 0x0000ac0089347a25 */ /* 0x000fca00078e0060 */
[----:B------:R-:W-:-:S05]  /*4720*/  IADD3 R53, R139, R53, RZ ;  /* 0x000000358b357210 */ /* 0x000fca0007ffe0ff */
[----:B----4-:R4:W-:Y:S02]  /*4730*/  RED.E.ADD.F32.FTZ.RN.STRONG.GPU [R52.64], R55 ;  /* 0x000000373400798e */ /* 0x0109e4000c10e786 */
.L_x_13432:
[----:B------:R-:W-:Y:S05]  /*4740*/  BSYNC B0 ;  /* 0x0000000000007941 */ /* 0x000fea0003800000 */
.L_x_13431:
[----:B----4-:R4:W0:Y:S01]  /*4750*/  LDS R55, [R25.X4+0x6a0] ;  /* 0x0006a00019377984 */ /* 0x0108220000004800 */
[----:B------:R-:W-:Y:S01]  /*4760*/  BSSY B0, `(.L_x_13433) ;  /* 0x0000005000007945 */ /* 0x000fe20003800000 */
[----:B------:R-:W-:Y:S05]  /*4770*/  @!P3 BRA `(.L_x_13434) ;  /* 0x000000300000b947 */ /* 0x000fea0003800000 */
[----:B------:R-:W-:-:S05]  /*4780*/  IMAD.WIDE.U32 R52, R137, c[0x0][0x2b0], R94 ;  /* 0x0000ac0089347a25 */ /* 0x000fca00078e005e */
[----:B------:R-:W-:-:S05]  /*4790*/  IADD3 R53, R139, R53, RZ ;  /* 0x000000358b357210 */ /* 0x000fca0007ffe0ff */
[----:B0-----:R0:W-:Y:S02]  /*47a0*/  RED.E.ADD.F32.FTZ.RN.STRONG.GPU [R52.64], R55 ;  /* 0x000000373400798e */ /* 0x0011e4000c10e786 */
.L_x_13434:
[----:B------:R-:W-:Y:S05]  /*47b0*/  BSYNC B0 ;  /* 0x0000000000007941 */ /* 0x000fea0003800000 */
.L_x_13433:
[----:B--2---:R2:W1:Y:S01]  /*47c0*/  LDS R141, [R27.X4+0x720] ;  /* 0x000720001b8d7984 */ /* 0x0044620000004800 */
[----:B------:R-:W-:Y:S01]  /*47d0*/  BSSY B0, `(.L_x_13435) ;  /* 0x0000006000007945 */ /* 0x000fe20003800000 */
[----:B0-----:R-:W-:Y:S01]  /*47e0*/  IMAD.WIDE.U32 R52, R137, c[0x0][0x2b0], R90 ;  /* 0x0000ac0089347a25 */ /* 0x001fe200078e005a */
[----:B------:R-:W-:Y:S05]  /*47f0*/  @!P4 BRA `(.L_x_13436) ;  /* 0x000000300000c947 */ /* 0x000fea0003800000 */
[----:B------:R-:W-:-:S05]  /*4800*/  IMAD.WIDE.U32 R54, R137, c[0x0][0x2b0], R92 ;  /* 0x0000ac0089367a25 */ /* 0x000fca00078e005c */
[----:B------:R-:W-:-:S05]  /*4810*/  IADD3 R55, R139, R55, RZ ;  /* 0x000000378b377210 */ /* 0x000fca0007ffe0ff */
[----:B-1----:R0:W-:Y:S02]  /*4820*/  RED.E.ADD.F32.FTZ.RN.STRONG.GPU [R54.64], R141 ;  /* 0x0000008d3600798e */ /* 0x0021e4000c10e786 */
.L_x_13436:
[----:B------:R-:W-:Y:S05]  /*4830*/  BSYNC B0 ;  /* 0x0000000000007941 */ /* 0x000fea0003800000 */
.L_x_13435:
[----:B0-----:R0:W2:Y:S01]  /*4840*/  LDS R55, [R28.X4+0x7a0] ;  /* 0x0007a0001c377984 */ /* 0x0010a20000004800 */
[----:B------:R-:W-:Y:S01]  /*4850*/  BSSY B0, `(.L_x_13437) ;  /* 0x0000004000007945 */ /* 0x000fe20003800000 */
[----:B------:R-:W-:Y:S05]  /*4860*/  @!P5 BRA `(.L_x_13438) ;  /* 0x000000200000d947 */ /* 0x000fea0003800000 */
[----:B------:R-:W-:-:S05]  /*4870*/  IADD3 R53, R139, R53, RZ ;  /* 0x000000358b357210 */ /* 0x000fca0007ffe0ff */
[----:B--2---:R2:W-:Y:S02]  /*4880*/  RED.E.ADD.F32.FTZ.RN.STRONG.GPU [R52.64], R55 ;  /* 0x000000373400798e */ /* 0x0045e4000c10e786 */
.L_x_13438:
[----:B------:R-:W-:Y:S05]  /*4890*/  BSYNC B0 ;  /* 0x0000000000007941 */ /* 0x000fea0003800000 */
.L_x_13437:
[----:B------:R-:W5:Y:S01]  /*48a0*/  SHFL.DOWN PT, R136, R135, 0x1, 0x1f ;  /* 0x08201f0087887f89 */ /* 0x000f6200000e0000 */
[----:B------:R-:W-:Y:S01]  /*48b0*/  ISETP.GT.AND P1, PT, R19, 0x1e, PT ;  /* 0x0000001e1300780c */ /* 0x000fe20003f24270 */
[----:B------:R-:W-:Y:S01]  /*48c0*/  FMUL.FTZ R113, R113, R109 ;  /* 0x0000006d71717220 */ /* 0x000fe20000410000 */
[----:B--2---:R-:W-:Y:S01]  /*48d0*/  MOV R53, R135 ;  /* 0x0000008700357202 */ /* 0x004fe20000000f00 */
[----:B------:R-:W2:Y:S01]  /*48e0*/  SHFL.DOWN PT, R139, R133, 0x1, 0x1f ;  /* 0x08201f00858b7f89 */ /* 0x000ea200000e0000 */
[----:B------:R-:W-:Y:S01]  /*48f0*/  MOV R54, R133 ;  /* 0x0000008500367202 */ /* 0x000fe20000000f00 */
[----:B------:R-:W-:Y:S01]  /*4900*/  BSSY B0, `(.L_x_13439) ;  /* 0x0000067000007945 */ /* 0x000fe20003800000 */
[----:B------:R-:W-:Y:S01]  /*4910*/  MOV R55, R132 ;  /* 0x0000008400377202 */ /* 0x000fe20000000f00 */
[----:B------:R-:W0:Y:S01]  /*4920*/  SHFL.DOWN PT, R138, R132, 0x1, 0x1f ;  /* 0x08201f00848a7f89 */ /* 0x000e2200000e0000 */
[----:B------:R-:W-:Y:S02]  /*4930*/  MOV R52, R134 ;  /* 0x0000008600347202 */ /* 0x000fe40000000f00 */
[----:B------:R-:W-:Y:S01]  /*4940*/  ISETP.NE.AND P2, PT, R19, RZ, PT ;  /* 0x000000ff1300720c */ /* 0x000fe20003f45270 */
[----:B------:R-:W3:Y:S01]  /*4950*/  SHFL.DOWN PT, R137, R134, 0x1, 0x1f ;  /* 0x08201f0086897f89 */ /* 0x000ee200000e0000 */
[----:B------:R-:W-:Y:S01]  /*4960*/  ISETP.NE.AND P3, PT, R10, RZ, PT ;  /* 0x000000ff0a00720c */ /* 0x000fe20003f65270 */
[----:B-----5:R-:W-:-:S02]  /*4970*/  @!P1 FADD.FTZ R53, R53, R136 ;  /* 0x0000008835359221 */ /* 0x020fc40000010000 */
[----:B--2---:R-:W-:-:S03]  /*4980*/  @!P1 FADD.FTZ R54, R54, R139 ;  /* 0x0000008b36369221 */ /* 0x004fc60000010000 */
[----:B------:R-:W2:Y:S01]  /*4990*/  SHFL.DOWN PT, R132, R53, 0x2, 0x1f ;  /* 0x08401f0035847f89 */ /* 0x000ea200000e0000 */
[----:B0-----:R-:W-:-:S03]  /*49a0*/  @!P1 FADD.FTZ R55, R55, R138 ;  /* 0x0000008a37379221 */ /* 0x001fc60000010000 */
[----:B------:R-:W0:Y:S01]  /*49b0*/  SHFL.DOWN PT, R135, R54, 0x2, 0x1f ;  /* 0x08401f0036877f89 */ /* 0x000e2200000e0000 */
[----:B---3--:R-:W-:-:S03]  /*49c0*/  @!P1 FADD.FTZ R52, R52, R137 ;  /* 0x0000008934349221 */ /* 0x008fc60000010000 */
[----:B------:R-:W3:Y:S01]  /*49d0*/  SHFL.DOWN PT, R134, R55, 0x2, 0x1f ;  /* 0x08401f0037867f89 */ /* 0x000ee200000e0000 */
[----:B------:R-:W-:-:S03]  /*49e0*/  ISETP.GT.AND P1, PT, R19, 0x1d, PT ;  /* 0x0000001d1300780c */ /* 0x000fc60003f24270 */
[----:B------:R-:W5:Y:S10]  /*49f0*/  SHFL.DOWN PT, R133, R52, 0x2, 0x1f ;  /* 0x08401f0034857f89 */ /* 0x000f7400000e0000 */
[----:B--2---:R-:W-:-:S02]  /*4a00*/  @!P1 FADD.FTZ R53, R53, R132 ;  /* 0x0000008435359221 */ /* 0x004fc40000010000 */
[----:B0-----:R-:W-:-:S03]  /*4a10*/  @!P1 FADD.FTZ R54, R54, R135 ;  /* 0x0000008736369221 */ /* 0x001fc60000010000 */
[----:B------:R-:W0:Y:S01]  /*4a20*/  SHFL.DOWN PT, R132, R53, 0x4, 0x1f ;  /* 0x08801f0035847f89 */ /* 0x000e2200000e0000 */
[----:B---3--:R-:W-:-:S03]  /*4a30*/  @!P1 FADD.FTZ R55, R55, R134 ;  /* 0x0000008637379221 */ /* 0x008fc60000010000 */
[----:B------:R-:W2:Y:S01]  /*4a40*/  SHFL.DOWN PT, R135, R54, 0x4, 0x1f ;  /* 0x08801f0036877f89 */ /* 0x000ea200000e0000 */
[----:B-----5:R-:W-:-:S03]  /*4a50*/  @!P1 FADD.FTZ R52, R52, R133 ;  /* 0x0000008534349221 */ /* 0x020fc60000010000 */
[----:B------:R-:W3:Y:S01]  /*4a60*/  SHFL.DOWN PT, R134, R55, 0x4, 0x1f ;  /* 0x08801f0037867f89 */ /* 0x000ee200000e0000 */
[----:B------:R-:W-:-:S03]  /*4a70*/  ISETP.GT.AND P1, PT, R19, 0x1b, PT ;  /* 0x0000001b1300780c */ /* 0x000fc60003f24270 */
[----:B------:R-:W5:Y:S10]  /*4a80*/  SHFL.DOWN PT, R133, R52, 0x4, 0x1f ;  /* 0x08801f0034857f89 */ /* 0x000f7400000e0000 */
[----:B0-----:R-:W-:-:S02]  /*4a90*/  @!P1 FADD.FTZ R53, R53, R132 ;  /* 0x0000008435359221 */ /* 0x001fc40000010000 */
[----:B--2---:R-:W-:-:S03]  /*4aa0*/  @!P1 FADD.FTZ R54, R54, R135 ;  /* 0x0000008736369221 */ /* 0x004fc60000010000 */
        /* <DEDUP_REMOVED lines=8> */
[-C--:B------:R-:W-:Y:S02]  /*4b30*/  FMUL.FTZ R132, R73, R126.reuse ;  /* 0x0000007e49847220 */ /* 0x080fe40000410000 */
[----:B--2---:R-:W-:Y:S02]  /*4b40*/  @!P1 FADD.FTZ R54, R54, R135 ;  /* 0x0000008736369221 */ /* 0x004fe40000010000 */
[----:B------:R-:W-:Y:S02]  /*4b50*/  FMUL.FTZ R73, R89, R127 ;  /* 0x0000007f59497220 */ /* 0x000fe40000410000 */
[----:B---3--:R-:W-:Y:S01]  /*4b60*/  @!P1 FADD.FTZ R55, R55, R134 ;  /* 0x0000008637379221 */ /* 0x008fe20000010000 */
[----:B------:R-:W-:Y:S01]  /*4b70*/  SHFL.DOWN PT, R139, R54, 0x10, 0x1f ;  /* 0x0a001f00368b7f89 */ /* 0x000fe200000e0000 */
[-C--:B------:R-:W-:Y:S02]  /*4b80*/  FFMA.FTZ R135, R88, R126.reuse, -R73 ;  /* 0x0000007e58877223 */ /* 0x080fe40000010849 */
[----:B-----5:R-:W-:Y:S01]  /*4b90*/  @!P1 FADD.FTZ R52, R52, R133 ;  /* 0x0000008534349221 */ /* 0x020fe20000010000 */
[----:B------:R-:W0:Y:S01]  /*4ba0*/  SHFL.DOWN PT, R134, R53, 0x10, 0x1f ;  /* 0x0a001f0035867f89 */ /* 0x000e2200000e0000 */
[----:B------:R-:W-:Y:S01]  /*4bb0*/  FMUL.FTZ R133, R89, R126 ;  /* 0x0000007e59857220 */ /* 0x000fe20000410000 */
[----:B------:R-:W-:Y:S01]  /*4bc0*/  ISETP.GT.AND P1, PT, R19, 0xf, PT ;  /* 0x0000000f1300780c */ /* 0x000fe20003f24270 */
[----:B------:R-:W-:Y:S01]  /*4bd0*/  FMUL.FTZ R73, R89, R111 ;  /* 0x0000006f59497220 */ /* 0x000fe20000410000 */
[----:B------:R-:W2:Y:S01]  /*4be0*/  SHFL.DOWN PT, R136, R55, 0x10, 0x1f ;  /* 0x0a001f0037887f89 */ /* 0x000ea200000e0000 */
[----:B------:R-:W-:-:S02]  /*4bf0*/  FFMA.FTZ R132, R75, R127, R132 ;  /* 0x0000007f4b847223 */ /* 0x000fc40000010084 */
[C---:B------:R-:W-:Y:S01]  /*4c00*/  FFMA.FTZ R126, R88.reuse, R127, R133 ;  /* 0x0000007f587e7223 */ /* 0x040fe20000010085 */
[----:B------:R-:W3:Y:S01]  /*4c10*/  SHFL.DOWN PT, R137, R52, 0x10, 0x1f ;  /* 0x0a001f0034897f89 */ /* 0x000ee200000e0000 */
[----:B------:R-:W-:Y:S02]  /*4c20*/  FFMA.FTZ R127, R88, R110, -R73 ;  /* 0x0000006e587f7223 */ /* 0x000fe40000010849 */
[C---:B------:R-:W-:Y:S02]  /*4c30*/  FMUL.FTZ R73, R89.reuse, R108 ;  /* 0x0000006c59497220 */ /* 0x040fe40000410000 */
[-C--:B------:R-:W-:Y:S02]  /*4c40*/  FMUL.FTZ R75, R89, R110.reuse ;  /* 0x0000006e594b7220 */ /* 0x080fe40000410000 */
[----:B------:R-:W-:Y:S02]  /*4c50*/  FMUL.FTZ R110, R72, R110 ;  /* 0x0000006e486e7220 */ /* 0x000fe40000410000 */
[----:B------:R-:W-:-:S02]  /*4c60*/  FFMA.FTZ R72, R88, R109, -R73 ;  /* 0x0000006d58487223 */ /* 0x000fc40000010849 */
[----:B------:R-:W-:Y:S02]  /*4c70*/  FMUL.FTZ R73, R89, R131 ;  /* 0x0000008359497220 */ /* 0x000fe40000410000 */
[----:B------:R-:W-:Y:S02]  /*4c80*/  FMUL.FTZ R107, R107, R72 ;  /* 0x000000486b6b7220 */ /* 0x000fe40000410000 */
[C---:B------:R-:W-:Y:S02]  /*4c90*/  FMUL.FTZ R109, R89.reuse, R109 ;  /* 0x0000006d596d7220 */ /* 0x040fe40000410000 */
[-C--:B------:R-:W-:Y:S02]  /*4ca0*/  FMUL.FTZ R89, R89, R130.reuse ;  /* 0x0000008259597220 */ /* 0x080fe40000410000 */
[-C--:B------:R-:W-:Y:S02]  /*4cb0*/  FMUL.FTZ R72, R59, R130.reuse ;  /* 0x000000823b487220 */ /* 0x080fe40000410000 */
[----:B------:R-:W-:-:S02]  /*4cc0*/  FFMA.FTZ R130, R88, R130, -R73 ;  /* 0x0000008258827223 */ /* 0x000fc40000010849 */
[----:B------:R-:W-:Y:S02]  /*4cd0*/  FMUL.FTZ R127, R124, R127 ;  /* 0x0000007f7c7f7220 */ /* 0x000fe40000410000 */
[----:B------:R-:W-:Y:S02]  /*4ce0*/  FMUL.FTZ R135, R128, R135 ;  /* 0x0000008780877220 */ /* 0x000fe40000410000 */
[C---:B------:R-:W-:Y:S02]  /*4cf0*/  FFMA.FTZ R124, R88.reuse, R111, R75 ;  /* 0x0000006f587c7223 */ /* 0x040fe4000001004b */
[C---:B------:R-:W-:Y:S02]  /*4d00*/  FFMA.FTZ R109, R88.reuse, R108, R109 ;  /* 0x0000006c586d7223 */ /* 0x040fe4000001006d */
[----:B------:R-:W-:Y:S02]  /*4d10*/  FFMA.FTZ R89, R88, R131, R89 ;  /* 0x0000008358597223 */ /* 0x000fe40000010059 */
[----:B------:R-:W-:-:S02]  /*4d20*/  FMUL.FTZ R130, R105, R130 ;  /* 0x0000008269827220 */ /* 0x000fc40000410000 */
[----:B0-----:R-:W-:Y:S02]  /*4d30*/  @!P1 FADD.FTZ R53, R53, R134 ;  /* 0x0000008635359221 */ /* 0x001fe40000010000 */
[----:B------:R-:W-:Y:S02]  /*4d40*/  @!P1 FADD.FTZ R54, R54, R139 ;  /* 0x0000008b36369221 */ /* 0x000fe40000010000 */
        /* <DEDUP_REMOVED lines=10> */
[-C--:B------:R-:W-:Y:S02]  /*4df0*/  FFMA.FTZ R51, R56, R132.reuse, R51 ;  /* 0x0000008438337223 */ /* 0x080fe40000010033 */
[----:B------:R-:W-:-:S02]  /*4e00*/  FFMA.FTZ R126, R39, R132, R126 ;  /* 0x00000084277e7223 */ /* 0x000fc4000001007e */
[----:B------:R-:W-:Y:S02]  /*4e10*/  FFMA.FTZ R59, R38, R111, R124 ;  /* 0x0000006f263b7223 */ /* 0x000fe4000001007c */
[-C--:B------:R-:W-:Y:S02]  /*4e20*/  FFMA.FTZ R56, R37, R108.reuse, R107 ;  /* 0x0000006c25387223 */ /* 0x080fe4000001006b */
        /* <DEDUP_REMOVED lines=20> */
.L_x_13440:
[----:B0-----:R-:W-:Y:S05]  /*4f70*/  BSYNC B0 ;  /* 0x0000000000007941 */ /* 0x001fea0003800000 */
.L_x_13439:
[----:B------:R-:W-:Y:S02]  /*4f80*/  IADD3 R119, R119, 0x1, RZ ;  /* 0x0000000177777810 */ /* 0x000fe40007ffe0ff */
[----:B------:R-:W-:-:S02]  /*4f90*/  IADD3 R117, P2, R117, 0x1, RZ ;  /* 0x0000000175757810 */ /* 0x000fc40007f5e0ff */
[----:B------:R-:W-:Y:S02]  /*4fa0*/  ISETP.GE.AND P1, PT, R119, c[0x0][0x16c], PT ;  /* 0x00005b0077007a0c */ /* 0x000fe40003f26270 */
[----:B------:R-:W-:-:S11]  /*4fb0*/  IADD3.X R114, RZ, R114, RZ, P2, !PT ;  /* 0x00000072ff727210 */ /* 0x000fd600017fe4ff */
[----:B------:R-:W-:Y:S01]  /*4fc0*/  @P1 CALL.REL.NOINC `(.L_x_13410) ;  /* 0x0000001000001944 */ /* 0x000fe20003c00000 */
[----:B------:R-:W-:Y:S05]  /*4fd0*/  BRA `(.L_x_13441) ;  /* 0xffffcf6000007947 */ /* 0x000fea000383ffff */
.L_x_13410:
[----:B------:R-:W-:Y:S01]  /*4fe0*/  BAR.SYNC.DEFER_BLOCKING 0x0 ;  /* 0x0000000000007b1d */ /* 0x000fe20000010000 */
[----:B------:R-:W-:Y:S01]  /*4ff0*/  ISETP.NE.AND P5, PT, R10, RZ, PT ;  /* 0x000000ff0a00720c */ /* 0x000fe20003fa5270 */
[----:B------:R-:W-:Y:S02]  /*5000*/  IMAD R38, R6, c[0x0][0x2d8], RZ ;  /* 0x0000b60006267a24 */ /* 0x000fe400078e02ff */
[----:B------:R-:W-:Y:S02]  /*5010*/  IMAD.WIDE.U32 R36, R5, c[0x0][0x2d8], RZ ;  /* 0x0000b60005247a25 */ /* 0x000fe400078e00ff */
[----:B------:R-:W-:Y:S02]  /*5020*/  BSSY B0, `(.L_x_13442) ;  /* 0x0000025000007945 */ /* 0x000fe40003800000 */
[----:B------:R-:W-:Y:S01]  /*5030*/  IMAD R41, R3, c[0x0][0x2e0], RZ ;  /* 0x0000b80003297a24 */ /* 0x000fe200078e02ff */
[----:B------:R0:W-:Y:S01]  /*5040*/  STS.128 [R19.X16], R48 ;  /* 0x0000003013007388 */ /* 0x0001e2000000cc00 */
[----:B------:R-:W-:-:S06]  /*5050*/  NOP ;  /* 0x0000000000007918 */ /* 0x000fcc0000000000 */
[----:B------:R-:W-:Y:S04]  /*5060*/  LDS R43, [R19.X4] ;  /* 0x00000000132b7984 */ /* 0x000fe80000004800 */
[----:B------:R-:W-:Y:S04]  /*5070*/  LDS R53, [R19.X4+0x80] ;  /* 0x0000800013357984 */ /* 0x000fe80000004800 */
[----:B------:R-:W-:Y:S01]  /*5080*/  LDS R55, [R19.X4+0x100] ;  /* 0x0001000013377984 */ /* 0x000fe20000004800 */
[----:B0-----:R-:W-:Y:S02]  /*5090*/  IMAD R49, R5, c[0x0][0x2dc], R38 ;  /* 0x0000b70005317a24 */ /* 0x001fe400078e0226 */
        /* <DEDUP_REMOVED lines=29> */
.L_x_13443:
[----:B------:R-:W-:Y:S05]  /*5270*/  BSYNC B0 ;  /* 0x0000000000007941 */ /* 0x000fea0003800000 */
.L_x_13442:
        /* <DEDUP_REMOVED lines=35> */
.L_x_13445:
[----:B------:R-:W-:Y:S05]  /*54b0*/  BSYNC B0 ;  /* 0x0000000000007941 */ /* 0x000fea0003800000 */
.L_x_13444:
        /* <DEDUP_REMOVED lines=10> */
[----:B------:R-:W-:Y:S02]  /*5560*/  ISETP.GE.AND P2, PT, R33, R53, PT ;  /* 0x000000352100720c */ /* 0x000fe40003f46270 */
[----:B------:R-:W-:Y:S02]  /*5570*/  IADD3.X R70, R70, R39, R37, P3, !PT ;  /* 0x0000002746467210 */ /* 0x000fe40001ffe425 */
[----:B------:R-:W-:Y:S02]  /*5580*/  IADD3.X R37, R69, c[0x0][0x344], RZ, P4, !PT ;  /* 0x0000d10045257a10 */ /* 0x000fe400027fe4ff */
[----:B------:R-:W-:Y:S02]  /*5590*/  ISETP.GT.AND P4, PT, R65, 0x1, PT ;  /* 0x000000014100780c */ /* 0x000fe40003f84270 */
[----:B------:R-:W-:-:S02]  /*55a0*/  LEA R36, P3, R68, R36, 0x2 ;  /* 0x0000002444247211 */ /* 0x000fc400078610ff */
[----:B------:R-:W-:Y:S02]  /*55b0*/  IADD3 R20, R20, 0x1, RZ ;  /* 0x0000000114147810 */ /* 0x000fe40007ffe0ff */
        /* <DEDUP_REMOVED lines=14> */
.L_x_13404:
[----:B------:R-:W-:Y:S02]  /*56a0*/  ISETP.NE.U32.AND P0, PT, RZ, c[0x0][0x328], PT ;  /* 0x0000ca00ff007a0c */ /* 0x000fe40003f05070 */
[----:B------:R-:W-:Y:S02]  /*56b0*/  ISETP.NE.U32.AND P2, PT, RZ, c[0x0][0x348], PT ;  /* 0x0000d200ff007a0c */ /* 0x000fe40003f45070 */
[----:B------:R-:W-:Y:S02]  /*56c0*/  ISETP.NE.AND.EX P1, PT, RZ, c[0x0][0x32c], PT, P0 ;  /* 0x0000cb00ff007a0c */ /* 0x000fe40003f25300 */
[----:B------:R-:W-:-:S11]  /*56d0*/  ISETP.NE.AND.EX P0, PT, RZ, c[0x0][0x34c], PT, P2 ;  /* 0x0000d300ff007a0c */ /* 0x000fd60003f05320 */
[----:B------:R-:W-:Y:S05]  /*56e0*/  @!P1 BRA `(.L_x_13447) ;  /* 0x0000014000009947 */ /* 0x000fea0003800000 */
[----:B------:R-:W3:Y:S01]  /*56f0*/  SHFL.DOWN P1, R5, R8, 0x1, 0x1f ;  /* 0x08201f0008057f89 */ /* 0x000ee20000020000 */
[----:B------:R-:W-:Y:S03]  /*5700*/  BSSY B0, `(.L_x_13447) ;  /* 0x0000012000007945 */ /* 0x000fe60003800000 */
[----:B------:R-:W0:Y:S01]  /*5710*/  S2R R6, SR_LANEID ;  /* 0x0000000000067919 */ /* 0x000e220000000000 */
[----:B---3--:R-:W-:Y:S01]  /*5720*/  @P1 FADD R5, R5, R8 ;  /* 0x0000000805051221 */ /* 0x008fe20000000000 */
[----:B0-----:R-:W-:-:S04]  /*5730*/  ISETP.NE.AND P2, PT, R6, RZ, PT ;  /* 0x000000ff0600720c */ /* 0x001fc80003f45270 */
[----:B-----5:R-:W0:Y:S04]  /*5740*/  SHFL.DOWN P1, R2, R5, 0x2, 0x1f ;  /* 0x08401f0005027f89 */ /* 0x020e280000020000 */
        /* <DEDUP_REMOVED lines=13> */
.L_x_13448:
[----:B0-----:R-:W-:Y:S05]  /*5820*/  BSYNC B0 ;  /* 0x0000000000007941 */ /* 0x001fea0003800000 */
.L_x_13447:
[----:B------:R-:W-:Y:S01]  /*5830*/  BSSY B0, `(.L_x_13449) ;  /* 0x0000018000007945 */ /* 0x000fe20003800000 */
[----:B------:R-:W-:Y:S05]  /*5840*/  @!P0 BRA `(.L_x_13450) ;  /* 0x0000015000008947 */ /* 0x000fea0003800000 */
[----:B------:R-:W-:Y:S06]  /*5850*/  BAR.SYNC.DEFER_BLOCKING 0x0 ;  /* 0x0000000000007b1d */ /* 0x000fec0000010000 */
[----:B-----5:R-:W3:Y:S04]  /*5860*/  SHFL.DOWN P0, R2, R9, 0x1, 0x1f ;  /* 0x08201f0009027f89 */ /* 0x020ee80000000000 */
[----:B------:R-:W0:Y:S04]  /*5870*/  S2R R8, SR_LANEID ;  /* 0x0000000000087919 */ /* 0x000e280000000000 */
[----:B------:R-:W2:Y:S01]  /*5880*/  S2R R15, SR_TID.X ;  /* 0x00000000000f7919 */ /* 0x000ea20000002100 */
        /* <DEDUP_REMOVED lines=17> */
.L_x_13450:
[----:B------:R-:W3:Y:S02]  /*59a0*/  S2R R15, SR_TID.X ;  /* 0x00000000000f7919 */ /* 0x000ee40000002100 */
.L_x_13451:
[----:B0-----:R-:W-:Y:S05]  /*59b0*/  BSYNC B0 ;  /* 0x0000000000007941 */ /* 0x001fea0003800000 */
.L_x_13449:
[----:B---3--:R-:W-:-:S13]  /*59c0*/  ISETP.GE.AND P0, PT, R15, c[0x0][0x16c], PT ;  /* 0x00005b000f007a0c */ /* 0x008fda0003f06270 */
[----:B------:R-:W-:Y:S05]  /*59d0*/  @P0 EXIT ;  /* 0x000000000000094d */ /* 0x000fea0003800000 */
[C---:B------:R-:W-:Y:S02]  /*59e0*/  IMAD R5, R3.reuse, c[0x0][0x2c8], RZ ;  /* 0x0000b20003057a24 */ /* 0x040fe400078e02ff */
[----:B------:R-:W-:Y:S02]  /*59f0*/  IMAD R3, R3, c[0x0][0x288], RZ ;  /* 0x0000a20003037a24 */ /* 0x000fe400078e02ff */
[----:B------:R-:W-:-:S04]  /*5a00*/  IMAD.WIDE.U32 R6, R0, c[0x0][0x2c8], RZ ;  /* 0x0000b20000067a25 */ /* 0x000fc800078e00ff */
[C---:B------:R-:W-:Y:S02]  /*5a10*/  IMAD R5, R0.reuse, c[0x0][0x2cc], R5 ;  /* 0x0000b30000057a24 */ /* 0x040fe400078e0205 */
[C---:B------:R-:W-:Y:S02]  /*5a20*/  IMAD R3, R0.reuse, c[0x0][0x28c], R3 ;  /* 0x0000a30000037a24 */ /* 0x040fe400078e0203 */
[----:B------:R-:W-:Y:S01]  /*5a30*/  IMAD.WIDE.U32 R8, R0, c[0x0][0x288], RZ ;  /* 0x0000a20000087a25 */ /* 0x000fe200078e00ff */
[----:B-1----:R-:W-:-:S04]  /*5a40*/  IADD3 R23, R7, R5, RZ ;  /* 0x0000000507177210 */ /* 0x002fc80007ffe0ff */
[----:B------:R-:W-:Y:S02]  /*5a50*/  IADD3 R21, R9, R3, RZ ;  /* 0x0000000309157210 */ /* 0x000fe40007ffe0ff */
.L_x_13452:
[----:B0-----:R-:W0:Y:S01]  /*5a60*/  LDS.64 R16, [R15.X8+0x2d90] ;  /* 0x002d90000f107984 */ /* 0x001e220000008a00 */
[----:B------:R-:W-:Y:S01]  /*5a70*/  SHF.R.S32.HI R0, RZ, 0x1f, R15 ;  /* 0x0000001fff007819 */ /* 0x000fe2000001140f */
[----:B------:R-:W-:Y:S01]  /*5a80*/  YIELD ;  /* 0x0000000000007946 */ /* 0x000fe20003800000 */
[----:B-----5:R-:W-:Y:S01]  /*5a90*/  MOV R2, R8 ;  /* 0x0000000800027202 */ /* 0x020fe20000000f00 */
        /* <DEDUP_REMOVED lines=24> */
.L_x_13453:
        /* <DEDUP_REMOVED lines=14> */
.L_x_14764:


//--------------------- .text._Z25selective_scan_bwd_kernelI32Selective_Scan_bwd_kernel_traitsILi32ELi4ELb0ELb1ELb0ELb1ELb0EfN3c107complexIfEEEEv12SSMParamsBwd --------------------------
	.section	.text._Z25selective_scan_bwd_kernelI32Selective_Scan_bwd_kernel_traitsILi32ELi4ELb0ELb1ELb0ELb1ELb0EfN3c107complexIfEEEEv12SSMParamsBwd,"ax",@progbits
	.sectioninfo	@"SHI_REGISTERS=152"
	.align	128
        .global         _Z25selective_scan_bwd_kernelI32Selective_Scan_bwd_kernel_traitsILi32ELi4ELb0ELb1ELb0ELb1ELb0EfN3c107complexIfEEEEv12SSMParamsBwd
        .type           _Z25selective_scan_bwd_kernelI32Selective_Scan_bwd_kernel_traitsILi32ELi4ELb0ELb1ELb0ELb1ELb0EfN3c107complexIfEEEEv12SSMParamsBwd,@function
        .size           _Z25selective_scan_bwd_kernelI32Selective_Scan_bwd_kernel_traitsILi32ELi4ELb0ELb1ELb0ELb1ELb0EfN3c107complexIfEEEEv12SSMParamsBwd,(.L_x_14765 - _Z25selective_scan_bwd_kernelI32Selective_Scan_bwd_kernel_traitsILi32ELi4ELb0ELb1ELb0ELb1ELb0EfN3c107complexIfEEEEv12SSMParamsBwd)
        .other          _Z25selective_scan_bwd_kernelI32Selective_Scan_bwd_kernel_traitsILi32ELi4ELb0ELb1ELb0ELb1ELb0EfN3c107complexIfEEEEv12SSMParamsBwd,@"STO_CUDA_ENTRY STV_DEFAULT"
_Z25selective_scan_bwd_kernelI32Selective_Scan_bwd_kernel_traitsILi32ELi4ELb0ELb1ELb0ELb1ELb0EfN3c107complexIfEEEEv12SSMParamsBwd:
.text._Z25selective_scan_bwd_kernelI32Selective_Scan_bwd_kernel_traitsILi32ELi4ELb0ELb1ELb0ELb1ELb0EfN3c107complexIfEEEEv12SSMParamsBwd:
        /* <DEDUP_REMOVED lines=25> */
[C---:B------:R-:W-:Y:S01]  /*0190*/  IMAD R9, R70.reuse, c[0x0][0x1e0], RZ ;  /* 0x0000780046097a24 */ /* 0x040fe200078e02ff */
[----:B0-----:R-:W-:Y:S01]  /*01a0*/  IABS R2, R77 ;  /* 0x0000004d00027213 */ /* 0x001fe20000000000 */
[----:B------:R-:W-:Y:S01]  /*01b0*/  IMAD R15, R70, c[0x0][0x190], RZ ;  /* 0x00006400460f7a24 */ /* 0x000fe200078e02ff */
[----:B-1----:R-:W-:Y:S01]  /*01c0*/  HFMA2.MMA R6, -RZ, RZ, 0, 0 ;  /* 0x00000000ff067435 */ /* 0x002fe200000001ff */
[----:B------:R-:W-:Y:S01]  /*01d0*/  IMAD R9, R72, c[0x0][0x1e4], R9 ;  /* 0x0000790048097a24 */ /* 0x000fe200078e0209 */
[----:B------:R-:W-:Y:S01]  /*01e0*/  CS2R R22, SRZ ;  /* 0x0000000000167805 */ /* 0x000fe2000001ff00 */
[----:B--2---:R-:W-:Y:S01]  /*01f0*/  IMAD R5, R70, c[0x0][0x1d0], RZ ;  /* 0x0000740046057a24 */ /* 0x004fe200078e02ff */
[----:B------:R-:W-:Y:S01]  /*0200*/  HFMA2.MMA R73, -RZ, RZ, 0, 0 ;  /* 0x00000000ff497435 */ /* 0x000fe200000001ff */
[----:B------:R-:W-:Y:S01]  /*0210*/  IMAD R12, R77, c[0x0][0x284], R12 ;  /* 0x0000a1004d0c7a24 */ /* 0x000fe200078e020c */
[----:B------:R-:W-:Y:S01]  /*0220*/  MOV R71, RZ ;  /* 0x000000ff00477202 */ /* 0x000fe20000000f00 */
[----:B------:R-:W-:Y:S01]  /*0230*/  IMAD R15, R72, c[0x0][0x194], R15 ;  /* 0x00006500480f7a24 */ /* 0x000fe200078e020f */
[----:B---3--:R-:W-:-:S05]  /*0240*/  IADD3 R8, RZ, -R7, RZ ;  /* 0x80000007ff087210 */ /* 0x008fca0007ffe0ff */
        /* <DEDUP_REMOVED lines=30> */
[----:B------:R-:W-:Y:S01]  /*0430*/  IMAD R0, R76, c[0x0][0x1e8], RZ ;  /* 0x00007a004c007a24 */ /* 0x000fe200078e02ff */
[----:B------:R-:W-:Y:S01]  /*0440*/  @P0 IADD3 R68, R68, 0x1, RZ ;  /* 0x0000000144440810 */ /* 0x000fe20007ffe0ff */
[C---:B------:R-:W-:Y:S01]  /*0450*/  IMAD.WIDE.U32 R2, R77.reuse, c[0x0][0x1e8], R4 ;  /* 0x00007a004d027a25 */ /* 0x040fe200078e0004 */
[----:B------:R-:W-:Y:S02]  /*0460*/  ISETP.GE.AND P3, PT, R14, 0x1, PT ;  /* 0x000000010e00780c */ /* 0x000fe40003f66270 */
[----:B------:R-:W-:Y:S01]  /*0470*/  @!P2 IADD3 R68, -R68, RZ, RZ ;  /* 0x000000ff4444a210 */ /* 0x000fe20007ffe1ff */
[----:B------:R-:W-:Y:S01]  /*0480*/  IMAD.WIDE.U32 R4, R77, c[0x0][0x280], R6 ;  /* 0x0000a0004d047a25 */ /* 0x000fe200078e0006 */
[----:B------:R-:W-:-:S02]  /*0490*/  IADD3 R6, P0, R11, R2, RZ ;  /* 0x000000020b067210 */ /* 0x000fc40007f1e0ff */
[----:B------:R-:W-:Y:S01]  /*04a0*/  @!P1 LOP3.LUT R68, RZ, c[0x0][0x178], RZ, 0x33, !PT ;  /* 0x00005e00ff449a12 */ /* 0x000fe200078e33ff */
[----:B------:R-:W-:Y:S01]  /*04b0*/  IMAD R0, R77, c[0x0][0x1ec], R0 ;  /* 0x00007b004d007a24 */ /* 0x000fe200078e0200 */
[----:B------:R-:W-:Y:S02]  /*04c0*/  IADD3 R11, P2, R11, R4, RZ ;  /* 0x000000040b0b7210 */ /* 0x000fe40007f5e0ff */
[----:B------:R-:W-:Y:S01]  /*04d0*/  LEA R2, P1, R6, c[0x0][0x248], 0x2 ;  /* 0x0000920006027a11 */ /* 0x000fe200078210ff */
[----:B------:R-:W-:Y:S01]  /*04e0*/  IMAD.WIDE.U32 R8, R68, c[0x0][0x1a8], R8 ;  /* 0x00006a0044087a25 */ /* 0x000fe200078e0008 */
[----:B------:R-:W-:Y:S02]  /*04f0*/  IADD3.X R3, R13, R3, R0, P0, !PT ;  /* 0x000000030d037210 */ /* 0x000fe400007fe400 */
[----:B------:R-:W-:Y:S02]  /*0500*/  LEA R66, P0, R67, c[0x0][0x240], 0x2 ;  /* 0x0000900043427a11 */ /* 0x000fe400078010ff */
[----:B------:R-:W-:-:S02]  /*0510*/  IADD3.X R4, R13, R5, R12, P2, !PT ;  /* 0x000000050d047210 */ /* 0x000fc400017fe40c */
[----:B------:R-:W-:Y:S02]  /*0520*/  LEA.HI.X R67, R67, c[0x0][0x244], R10, 0x2, P0 ;  /* 0x0000910043437a11 */ /* 0x000fe400000f140a */
[----:B------:R-:W-:Y:S02]  /*0530*/  ISETP.NE.U32.AND P0, PT, RZ, c[0x0][0x260], PT ;  /* 0x00009800ff007a0c */ /* 0x000fe40003f05070 */
[----:B------:R-:W-:Y:S02]  /*0540*/  SHF.R.S32.HI R0, RZ, 0x1f, R68 ;  /* 0x0000001fff007819 */ /* 0x000fe40000011444 */
[----:B------:R-:W-:Y:S02]  /*0550*/  ISETP.NE.AND.EX P0, PT, RZ, c[0x0][0x264], PT, P0 ;  /* 0x00009900ff007a0c */ /* 0x000fe40003f05300 */
[----:B------:R-:W-:Y:S01]  /*0560*/  LEA.HI.X R5, R6, c[0x0][0x24c], R3, 0x2, P1 ;  /* 0x0000930006057a11 */ /* 0x000fe200008f1403 */
[----:B------:R-:W-:Y:S01]  /*0570*/  IMAD R7, R0, c[0x0][0x1a8], RZ ;  /* 0x00006a0000077a24 */ /* 0x000fe200078e02ff */
[----:B------:R-:W-:-:S02]  /*0580*/  ISETP.NE.U32.AND P1, PT, RZ, c[0x0][0x328], PT ;  /* 0x0000ca00ff007a0c */ /* 0x000fc40003f25070 */
[----:B------:R-:W-:Y:S01]  /*0590*/  ISETP.NE.U32.AND P2, PT, RZ, c[0x0][0x348], PT ;  /* 0x0000d200ff007a0c */ /* 0x000fe20003f45070 */
[----:B------:R-:W-:Y:S01]  /*05a0*/  IMAD R7, R68, c[0x0][0x1ac], R7 ;  /* 0x00006b0044077a24 */ /* 0x000fe200078e0207 */
[----:B------:R-:W-:Y:S02]  /*05b0*/  ISETP.NE.AND.EX P1, PT, RZ, c[0x0][0x32c], PT, P1 ;  /* 0x0000cb00ff007a0c */ /* 0x000fe40003f25310 */
[----:B------:R-:W-:Y:S02]  /*05c0*/  ISETP.NE.AND.EX P2, PT, RZ, c[0x0][0x34c], PT, P2 ;  /* 0x0000d300ff007a0c */ /* 0x000fe40003f45320 */
[----:B------:R-:W-:Y:S01]  /*05d0*/  LEA R3, R14, 0xffffff00, 0x8 ;  /* 0xffffff000e037811 */ /* 0x000fe200078e40ff */
[----:B------:R-:W-:Y:S01]  /*05e0*/  @P0 IMAD R0, R72, c[0x0][0x164], R77 ;  /* 0x0000590048000a24 */ /* 0x000fe200078e024d */
[----:B------:R-:W-:Y:S02]  /*05f0*/  LEA R64, P4, R11, c[0x0][0x308], 0x2 ;  /* 0x0000c2000b407a11 */ /* 0x000fe400078810ff */
[----:B------:R-:W-:Y:S01]  /*0600*/  IADD3 R62, P5, R3, R8, RZ ;  /* 0x00000008033e7210 */ /* 0x000fe20007fbe0ff */
[----:B------:R-:W-:Y:S01]  /*0610*/  @P0 IMAD R0, R0, c[0x0][0x174], RZ ;  /* 0x00005d0000000a24 */ /* 0x000fe200078e02ff */
[----:B------:R-:W-:-:S02]  /*0620*/  IADD3 R8, R9, R7, RZ ;  /* 0x0000000709087210 */ /* 0x000fc40007ffe0ff */
[----:B------:R-:W-:Y:S01]  /*0630*/  @P0 MOV R27, 0x10 ;  /* 0x00000010001b0802 */ /* 0x000fe20000000f00 */
[----:B------:R-:W-:Y:S01]  /*0640*/  @P0 IMAD R0, R0, c[0x0][0x16c], RZ ;  /* 0x00005b0000000a24 */ /* 0x000fe200078e02ff */
        /* <DEDUP_REMOVED lines=15> */
[----:B------:R-:W-:-:S02]  /*0740*/  MOV R71, RZ ;  /* 0x000000ff00477202 */ /* 0x000fc40000000f00 */
[----:B------:R-:W-:Y:S02]  /*0750*/  MOV R60, RZ ;  /* 0x000000ff003c7202 */ /* 0x000fe40000000f00 */
[----:B------:R-:W-:Y:S02]  /*0760*/  MOV R73, RZ ;  /* 0x000000ff00497202 */ /* 0x000fe40000000f00 */
[C---:B0-----:R-:W-:Y:S02]  /*0770*/  SHF.L.U32 R0, R69.reuse, 0x2, RZ ;  /* 0x0000000245007819 */ /* 0x041fe400000006ff */
[C---:B------:R-:W-:Y:S02]  /*0780*/  IADD3 R58, R69.reuse, 0x40, RZ ;  /* 0x00000040453a7810 */ /* 0x040fe40007ffe0ff */
[----:B------:R-:W-:Y:S02]  /*0790*/  LOP3.LUT R0, R0, 0xffffff80, RZ, 0xc0, !PT ;  /* 0xffffff8000007812 */ /* 0x000fe400078ec0ff */
[----:B------:R-:W-:-:S02]  /*07a0*/  IADD3 R2, R69, 0x60, RZ ;  /* 0x0000006045027810 */ /* 0x000fc40007ffe0ff */
[----:B------:R-:W-:Y:S02]  /*07b0*/  LOP3.LUT R59, R0, 0x1f, R69, 0xf8, !PT ;  /* 0x0000001f003b7812 */ /* 0x000fe400078ef845 */
[C---:B------:R-:W-:Y:S02]  /*07c0*/  IADD3 R56, R69.reuse, 0x80, RZ ;  /* 0x0000008045387810 */ /* 0x040fe40007ffe0ff */
[C---:B------:R-:W-:Y:S02]  /*07d0*/  IADD3 R4, R69.reuse, 0xa0, RZ ;  /* 0x000000a045047810 */ /* 0x040fe40007ffe0ff */
[C---:B------:R-:W-:Y:S02]  /*07e0*/  IADD3 R54, R69.reuse, 0xc0, RZ ;  /* 0x000000c045367810 */ /* 0x040fe40007ffe0ff */
[C---:B------:R-:W-:Y:S02]  /*07f0*/  IADD3 R6, R69.reuse, 0xe0, RZ ;  /* 0x000000e045067810 */ /* 0x040fe40007ffe0ff */
[----:B------:R-:W-:-:S02]  /*0800*/  SHF.L.U32 R100, R69, 0x3, RZ ;  /* 0x0000000345647819 */ /* 0x000fc400000006ff */
[----:B------:R-:W-:Y:S02]  /*0810*/  IADD3 R20, R0, R59, RZ ;  /* 0x0000003b00147210 */ /* 0x000fe40007ffe0ff */
[----:B------:R-:W-:Y:S02]  /*0820*/  LOP3.LUT R101, R69, 0x1f, RZ, 0xc0, !PT ;  /* 0x0000001f45657812 */ /* 0x000fe400078ec0ff */
[-C--:B------:R-:W-:Y:S02]  /*0830*/  LEA.HI.SX32 R58, R58, R69.reuse, 0x1b ;  /* 0x000000453a3a7211 */ /* 0x080fe400078fdaff */
[-C--:B------:R-:W-:Y:S02]  /*0840*/  LEA.HI.SX32 R57, R2, R69.reuse, 0x1b ;  /* 0x0000004502397211 */ /* 0x080fe400078fdaff */
[-C--:B------:R-:W-:Y:S02]  /*0850*/  LEA.HI.SX32 R56, R56, R69.reuse, 0x1b ;  /* 0x0000004538387211 */ /* 0x080fe400078fdaff */
[----:B------:R-:W-:-:S02]  /*0860*/  LEA.HI.SX32 R55, R4, R69, 0x1b ;  /* 0x0000004504377211 */ /* 0x000fc400078fdaff */
[-C--:B------:R-:W-:Y:S02]  /*0870*/  LEA.HI.SX32 R54, R54, R69.reuse, 0x1b ;  /* 0x0000004536367211 */ /* 0x080fe400078fdaff */
        /* <DEDUP_REMOVED lines=10> */
.L_x_13499:
[----:B------:R-:W-:Y:S01]  /*0920*/  IADD3 R99, -R60, c[0x0][0x174], RZ ;  /* 0x00005d003c637a10 */ /* 0x000fe20007ffe1ff */
[----:B------:R-:W-:Y:S01]  /*0930*/  BAR.SYNC.DEFER_BLOCKING 0x0 ;  /* 0x0000000000007b1d */ /* 0x000fe20000010000 */
[----:B0-----:R-:W-:Y:S01]  /*0940*/  LOP3.LUT R5, R59, 0x20, RZ, 0xfc, !PT ;  /* 0x000000203b057812 */ /* 0x001fe200078efcff */
[----:B------:R-:W-:Y:S01]  /*0950*/  HFMA2.MMA R4, -RZ, RZ, 0, 0 ;  /* 0x00000000ff047435 */ /* 0x000fe200000001ff */
[----:B------:R-:W-:Y:S01]  /*0960*/  LEA R44, R99, 0xffffff80, 0x7 ;  /* 0xffffff80632c7811 */ /* 0x000fe200078e38ff */
[----:B------:R-:W-:Y:S01]  /*0970*/  HFMA2.MMA R6, -RZ, RZ, 0, 0 ;  /* 0x00000000ff067435 */ /* 0x000fe200000001ff */
[C---:B------:R-:W-:Y:S01]  /*0980*/  LOP3.LUT R7, R59.reuse, 0x40, RZ, 0xfc, !PT ;  /* 0x000000403b077812 */ /* 0x040fe200078efcff */
[----:B------:R-:W-:Y:S01]  /*0990*/  IMAD.WIDE R2, R59, 0x4, R66 ;  /* 0x000000043b027825 */ /* 0x000fe200078e0242 */
[----:B------:R-:W-:-:S02]  /*09a0*/  IADD3 R0, -R44, c[0x0][0x168], RZ ;  /* 0x00005a002c007a10 */ /* 0x000fc40007ffe1ff */
[C---:B------:R-:W-:Y:S02]  /*09b0*/  LOP3.LUT R9, R59.reuse, 0x60, RZ, 0xfc, !PT ;  /* 0x000000603b097812 */ /* 0x040fe400078efcff */
[-C--:B------:R-:W-:Y:S02]  /*09c0*/  ISETP.GE.AND P0, PT, R59, R0.reuse, PT ;  /* 0x000000003b00720c */ /* 0x080fe40003f06270 */
[-C--:B------:R-:W-:Y:S02]  /*09d0*/  ISETP.GE.AND P1, PT, R5, R0.reuse, PT ;  /* 0x000000000500720c */ /* 0x080fe40003f26270 */
[-C--:B------:R-:W-:Y:S02]  /*09e0*/  ISETP.GE.AND P2, PT, R7, R0.reuse, PT ;  /* 0x000000000700720c */ /* 0x080fe40003f46270 */
[----:B------:R-:W-:Y:S02]  /*09f0*/  ISETP.GE.AND P3, PT, R9, R0, PT ;  /* 0x000000000900720c */ /* 0x000fe40003f66270 */
[----:B------:R-:W-:-:S02]  /*0a00*/  MOV R14, RZ ;  /* 0x000000ff000e7202 */ /* 0x000fc40000000f00 */
[----:B------:R-:W-:-:S03]  /*0a10*/  MOV R18, RZ ;  /* 0x000000ff00127202 */ /* 0x000fc60000000f00 */
        /* <DEDUP_REMOVED lines=14> */
[----:B------:R-:W-:-:S04]  /*0b00*/  @!P0 IMAD.WIDE R8, R59, 0x4, R2 ;  /* 0x000000043b088825 */ /* 0x000fc800078e0202 */
[----:B------:R-:W-:-:S04]  /*0b10*/  @!P1 IMAD.WIDE R10, R59, 0x4, R2 ;  /* 0x000000043b0a9825 */ /* 0x000fc800078e0202 */
[----:B------:R-:W-:Y:S01]  /*0b20*/  @!P2 IMAD.WIDE R12, R59, 0x4, R2 ;  /* 0x000000043b0ca825 */ /* 0x000fe200078e0202 */
[----:B--2---:R-:W-:Y:S04]  /*0b30*/  STS [R61.X4], R4 ;  /* 0x000000043d007388 */ /* 0x004fe80000004800 */
[----:B---3--:R0:W-:Y:S04]  /*0b40*/  STS [R61.X4+0x80], R14 ;  /* 0x0000800e3d007388 */ /* 0x0081e80000004800 */
[----:B----4-:R-:W-:Y:S04]  /*0b50*/  STS [R61.X4+0x100], R6 ;  /* 0x000100063d007388 */ /* 0x010fe80000004800 */
[----:B------:R-:W-:Y:S01]  /*0b60*/  STS [R61.X4+0x180], R18 ;  /* 0x000180123d007388 */ /* 0x000fe20000004800 */
[----:B------:R-:W-:-:S06]  /*0b70*/  NOP ;  /* 0x0000000000007918 */ /* 0x000fcc0000000000 */
[----:B------:R-:W-:Y:S01]  /*0b80*/  LDS.128 R4, [R61.X16] ;  /* 0x000000003d047984 */ /* 0x000fe2000000cc00 */
[----:B0-----:R-:W-:-:S03]  /*0b90*/  @!P3 IMAD.WIDE R14, R59, 0x4, R2 ;  /* 0x000000043b0eb825 */ /* 0x001fc600078e0202 */
[----:B------:R-:W-:Y:S06]  /*0ba0*/  BAR.SYNC.DEFER_BLOCKING 0x0 ;  /* 0x0000000000007b1d */ /* 0x000fec0000010000 */
[----:B------:R-:W2:Y:S04]  /*0bb0*/  @!P0 LDG.E R16, [R8.64] ;  /* 0x0000000608108981 */ /* 0x000ea8000c1e1900 */
[----:B------:R-:W3:Y:S04]  /*0bc0*/  @!P1 LDG.E R30, [R10.64+0x80] ;  /* 0x000080060a1e9981 */ /* 0x000ee8000c1e1900 */
[----:B------:R0:W4:Y:S04]  /*0bd0*/  @!P2 LDG.E R28, [R12.64+0x100] ;  /* 0x000100060c1ca981 */ /* 0x000128000c1e1900 */
[----:B------:R-:W4:Y:S01]  /*0be0*/  @!P3 LDG.E R34, [R14.64+0x180] ;  /* 0x000180060e22b981 */ /* 0x000f22000c1e1900 */
[----:B------:R-:W-:Y:S01]  /*0bf0*/  HFMA2.MMA R32, -RZ, RZ, 0, 0 ;  /* 0x00000000ff207435 */ /* 0x000fe200000001ff */
[----:B------:R-:W-:Y:S01]  /*0c00*/  MOV R36, RZ ;  /* 0x000000ff00247202 */ /* 0x000fe20000000f00 */
[----:B------:R-:W-:Y:S01]  /*0c10*/  HFMA2.MMA R38, -RZ, RZ, 0, 0 ;  /* 0x00000000ff267435 */ /* 0x000fe200000001ff */
[----:B------:R-:W-:Y:S01]  /*0c20*/  MOV R40, RZ ;  /* 0x000000ff00287202 */ /* 0x000fe20000000f00 */
[----:B0-----:R-:W-:Y:S01]  /*0c30*/  IMAD.WIDE R12, R59, 0x4, R64 ;  /* 0x000000043b0c7825 */ /* 0x001fe200078e0240 */
        /* <DEDUP_REMOVED lines=59> */
.L_x_13456:
[----:B------:R-:W-:Y:S05]  /*0ff0*/  BSYNC B0 ;  /* 0x0000000000007941 */ /* 0x000fea0003800000 */
.L_x_13455:
        /* <DEDUP_REMOVED lines=33> */
.L_x_13458:
[----:B------:R-:W-:Y:S05]  /*1210*/  BSYNC B0 ;  /* 0x0000000000007941 */ /* 0x000fea0003800000 */
.L_x_13457:
        /* <DEDUP_REMOVED lines=33> */
.L_x_13460:
[----:B------:R-:W-:Y:S05]  /*1430*/  BSYNC B0 ;  /* 0x0000000000007941 */ /* 0x000fea0003800000 */
.L_x_13459:
        /* <DEDUP_REMOVED lines=33> */
.L_x_13462:
[----:B------:R-:W-:Y:S05]  /*1650*/  BSYNC B0 ;  /* 0x0000000000007941 */ /* 0x000fea0003800000 */
.L_x_13461:
[----:B------:R-:W-:Y:S01]  /*1660*/  BAR.SYNC.DEFER_BLOCKING 0x0 ;  /* 0x0000000000007b1d */ /* 0x000fe20000010000 */
[----:B------:R-:W-:Y:S01]  /*1670*/  ISETP.GE.AND P0, PT, R13, 0x1, PT ;  /* 0x000000010d00780c */ /* 0x000fe20003f06270 */
[----:B-1----:R-:W-:Y:S01]  /*1680*/  FFMA.FTZ R8, R4, R16, R73 ;  /* 0x0000001004087223 */ /* 0x002fe20000010049 */
[----:B------:R-:W-:Y:S01]  /*1690*/  HFMA2.MMA R88, -RZ, RZ, 0, 0 ;  /* 0x00000000ff587435 */ /* 0x000fe200000001ff */
[----:B------:R-:W-:Y:S01]  /*16a0*/  CS2R R10, SRZ ;  /* 0x00000000000a7805 */ /* 0x000fe2000001ff00 */
[----:B------:R-:W-:Y:S02]  /*16b0*/  FMUL.FTZ R12, R16, R75 ;  /* 0x0000004b100c7220 */ /* 0x000fe40000410000 */
        /* <DEDUP_REMOVED lines=9> */
[----:B------:R-:W-:Y:S01]  /*1750*/  FADD.FTZ R91, R16, R16 ;  /* 0x00000010105b7221 */ /* 0x000fe20000010000 */
[----:B------:R-:W-:Y:S01]  /*1760*/  MOV R11, c[0x0][0x298] ;  /* 0x0000a600000b7a02 */ /* 0x000fe20000000f00 */
[----:B------:R-:W-:Y:S01]  /*1770*/  FADD.FTZ R92, R17, R17 ;  /* 0x00000011115c7221 */ /* 0x000fe20000010000 */
[----:B------:R-:W-:Y:S01]  /*1780*/  SHF.R.U32.HI R9, RZ, 0x1, R0 ;  /* 0x00000001ff097819 */ /* 0x000fe20000011600 */
[----:B------:R-:W-:Y:S01]  /*1790*/  FADD.FTZ R93, R18, R18 ;  /* 0x00000012125d7221 */ /* 0x000fe20000010000 */
[----:B------:R-:W-:Y:S01]  /*17a0*/  SHF.R.U64 R11, R11, 0x1, R0 ;  /* 0x000000010b0b7819 */ /* 0x000fe20000001200 */
[----:B------:R-:W-:Y:S01]  /*17b0*/  FADD.FTZ R110, R19, R19 ;  /* 0x00000013136e7221 */ /* 0x000fe20000010000 */
[----:B------:R-:W-:Y:S01]  /*17c0*/  SHF.R.S32.HI R108, RZ, 0x1f, R68 ;  /* 0x0000001fff6c7819 */ /* 0x000fe20000011444 */
[-C--:B------:R-:W-:Y:S01]  /*17d0*/  IMAD R0, R9, R72.reuse, RZ ;  /* 0x0000004809007224 */ /* 0x080fe200078e02ff */
[----:B------:R-:W-:Y:S01]  /*17e0*/  IADD3 R28, R60, -c[0x0][0x174], RZ ;  /* 0x80005d003c1c7a10 */ /* 0x000fe20007ffe0ff */
[----:B------:R-:W-:Y:S01]  /*17f0*/  IMAD.WIDE.U32 R8, R11, R72, RZ ;  /* 0x000000480b087225 */ /* 0x000fe200078e00ff */
[----:B------:R-:W-:-:S02]  /*1800*/  IADD3 R106, R99, -0x1, RZ ;  /* 0xffffffff636a7810 */ /* 0x000fc40007ffe0ff */
[----:B------:R-:W-:Y:S01]  /*1810*/  MOV R109, RZ ;  /* 0x000000ff006d7202 */ /* 0x000fe20000000f00 */
[----:B------:R-:W-:Y:S01]  /*1820*/  IMAD R11, R70, R11, R0 ;  /* 0x0000000b460b7224 */ /* 0x000fe200078e0200 */
[----:B------:R-:W-:Y:S01]  /*1830*/  LEA.HI R0, R106, R106, RZ, 0x1 ;  /* 0x0000006a6a007211 */ /* 0x000fe200078f08ff */
[----:B------:R-:W-:Y:S01]  /*1840*/  IMAD R29, R108, c[0x0][0x2a0], RZ ;  /* 0x0000a8006c1d7a24 */ /* 0x000fe200078e02ff */
[----:B------:R-:W-:Y:S02]  /*1850*/  MOV R107, RZ ;  /* 0x000000ff006b7202 */ /* 0x000fe40000000f00 */
[----:B------:R-:W-:Y:S01]  /*1860*/  IADD3 R9, R9, R11, RZ ;  /* 0x0000000b09097210 */ /* 0x000fe20007ffe0ff */
[----:B------:R-:W-:Y:S01]  /*1870*/  IMAD R29, R68, c[0x0][0x2a4], R29 ;  /* 0x0000a900441d7a24 */ /* 0x000fe200078e021d */
[----:B------:R-:W-:-:S03]  /*1880*/  MOV R104, RZ ;  /* 0x000000ff00687202 */ /* 0x000fc60000000f00 */
[----:B------:R-:W-:-:S05]  /*1890*/  IMAD.WIDE.U32 R8, R68, c[0x0][0x2a0], R8 ;  /* 0x0000a80044087a25 */ /* 0x000fca00078e0008 */
[----:B------:R-:W-:Y:S02]  /*18a0*/  IADD3 R9, R9, R29, RZ ;  /* 0x0000001d09097210 */ /* 0x000fe40007ffe0ff */
[----:B------:R-:W-:Y:S02]  /*18b0*/  LEA R10, P0, R8, c[0x0][0x318], 0x3 ;  /* 0x0000c600080a7a11 */ /* 0x000fe400078018ff */
[----:B------:R-:W-:Y:S02]  /*18c0*/  LOP3.LUT R29, R0, 0xfffffe, RZ, 0xc0, !PT ;  /* 0x00fffffe001d7812 */ /* 0x000fe400078ec0ff */
[----:B------:R-:W-:Y:S02]  /*18d0*/  LEA.HI.X R11, R8, c[0x0][0x31c], R9, 0x3, P0 ;  /* 0x0000c700080b7a11 */ /* 0x000fe400000f1c09 */
[----:B------:R-:W-:Y:S02]  /*18e0*/  IADD3 R106, R106, -R29, RZ ;  /* 0x8000001d6a6a7210 */ /* 0x000fe40007ffe0ff */
[----:B------:R-:W-:Y:S01]  /*18f0*/  ISETP.GT.AND P0, PT, R99, 0x1, PT ;  /* 0x000000016300780c */ /* 0x000fe20003f04270 */
[----:B------:R-:W-:-:S03]  /*1900*/  IMAD.WIDE.U32 R8, R69, 0x4, R10 ;  /* 0x0000000445087825 */ /* 0x000fc600078e000a */
[----:B------:R-:W-:Y:S01]  /*1910*/  ISETP.EQ.AND P0, PT, R101, RZ, P0 ;  /* 0x000000ff6500720c */ /* 0x000fe20000702270 */
[----:B------:R-:W-:-:S04]  /*1920*/  IMAD R11, R28, -0x100, RZ ;  /* 0xffffff001c0b7824 */ /* 0x000fc800078e02ff */
[----:B------:R-:W-:Y:S02]  /*1930*/  IMAD.WIDE R8, R11, 0x4, R8 ;  /* 0x000000040b087825 */ /* 0x000fe400078e0208 */
[----:B------:R-:W-:-:S03]  /*1940*/  CS2R R10, SRZ ;  /* 0x00000000000a7805 */ /* 0x000fc6000001ff00 */
[C---:B------:R-:W-:Y:S02]  /*1950*/  IADD3 R28, P6, R8.reuse, -0x380, RZ ;  /* 0xfffffc80081c7810 */ /* 0x040fe40007fde0ff */
[C---:B------:R-:W-:Y:S02]  /*1960*/  IADD3 R30, P5, R8.reuse, -0x300, RZ ;  /* 0xfffffd00081e7810 */ /* 0x040fe40007fbe0ff */
[----:B------:R-:W-:Y:S02]  /*1970*/  IADD3.X R29, R9, -0x1, RZ, P6, !PT ;  /* 0xffffffff091d7810 */ /* 0x000fe400037fe4ff */
[C---:B0-----:R-:W-:Y:S02]  /*1980*/  IADD3 R32, P4, R8.reuse, -0x280, RZ ;  /* 0xfffffd8008207810 */ /* 0x041fe40007f9e0ff */
        /* <DEDUP_REMOVED lines=11> */
.L_x_13494:
        /* <DEDUP_REMOVED lines=22> */
[----:B--2---:R-:W2:Y:S01]  /*1ba0*/  LDG.E.64 R42, [R42.64] ;  /* 0x000000062a2a7981 */ /* 0x004ea2000c1e1b00 */
[----:B------:R-:W-:Y:S02]  /*1bb0*/  MOV R80, RZ ;  /* 0x000000ff00507202 */ /* 0x000fe40000000f00 */
[----:B------:R-:W-:Y:S02]  /*1bc0*/  LEA.HI.X R19, R16, R62, R17, 0x2, P1 ;  /* 0x0000003e10137211 */ /* 0x000fe400008f1411 */
[----:B------:R-:W-:-:S03]  /*1bd0*/  ISETP.GE.AND P1, PT, R49, R81, PT ;  /* 0x000000513100720c */ /* 0x000fc60003f26270 */
[----:B---3--:R0:W3:Y:S01]  /*1be0*/  @!P2 LDG.E R78, [R18.64] ;  /* 0x00000006124ea981 */ /* 0x0080e2000c1e1900 */
[-C--:B------:R-:W-:Y:S02]  /*1bf0*/  ISETP.GE.AND P2, PT, R48, R81.reuse, PT ;  /* 0x000000513000720c */ /* 0x080fe40003f46270 */
[-C--:B------:R-:W-:Y:S01]  /*1c00*/  ISETP.GE.AND P5, PT, R45, R81.reuse, PT ;  /* 0x000000512d00720c */ /* 0x080fe20003fa6270 */
[----:B------:R0:W4:Y:S01]  /*1c10*/  @!P3 LDG.E R80, [R18.64+0x80] ;  /* 0x000080061250b981 */ /* 0x000122000c1e1900 */
[----:B------:R-:W-:-:S03]  /*1c20*/  ISETP.GE.AND P3, PT, R47, R81, PT ;  /* 0x000000512f00720c */ /* 0x000fc60003f66270 */
[----:B------:R0:W4:Y:S01]  /*1c30*/  @!P4 LDG.E R79, [R18.64+0x100] ;  /* 0x00010006124fc981 */ /* 0x000122000c1e1900 */
[----:B------:R-:W-:Y:S01]  /*1c40*/  ISETP.GE.AND P4, PT, R46, R81, PT ;  /* 0x000000512e00720c */ /* 0x000fe20003f86270 */
[----:B------:R-:W-:Y:S01]  /*1c50*/  HFMA2.MMA R81, -RZ, RZ, 0, 0 ;  /* 0x00000000ff517435 */ /* 0x000fe200000001ff */
[----:B------:R-:W-:Y:S01]  /*1c60*/  CS2R R86, SRZ ;  /* 0x0000000000567805 */ /* 0x000fe2000001ff00 */
[----:B------:R-:W-:-:S05]  /*1c70*/  CS2R R94, SRZ ;  /* 0x00000000005e7805 */ /* 0x000fca000001ff00 */
[----:B------:R0:W4:Y:S04]  /*1c80*/  @!P1 LDG.E R86, [R18.64+0x180] ;  /* 0x0001800612569981 */ /* 0x000128000c1e1900 */
[----:B------:R0:W4:Y:S04]  /*1c90*/  @!P2 LDG.E R81, [R18.64+0x200] ;  /* 0x000200061251a981 */ /* 0x000128000c1e1900 */
[----:B------:R0:W4:Y:S04]  /*1ca0*/  @!P3 LDG.E R94, [R18.64+0x280] ;  /* 0x00028006125eb981 */ /* 0x000128000c1e1900 */
[----:B------:R0:W4:Y:S04]  /*1cb0*/  @!P4 LDG.E R87, [R18.64+0x300] ;  /* 0x000300061257c981 */ /* 0x000128000c1e1900 */
[----:B------:R0:W4:Y:S01]  /*1cc0*/  @!P5 LDG.E R95, [R18.64+0x380] ;  /* 0x00038006125fd981 */ /* 0x000122000c1e1900 */
[----:B------:R-:W-:Y:S01]  /*1cd0*/  IMAD R84, R76, c[0x0][0x1b8], RZ ;  /* 0x00006e004c547a24 */ /* 0x000fe200078e02ff */
[----:B------:R-:W-:Y:S01]  /*1ce0*/  ISETP.NE.AND P6, PT, R69, RZ, PT ;  /* 0x000000ff4500720c */ /* 0x000fe20003fc5270 */
[----:B------:R-:W-:Y:S01]  /*1cf0*/  IMAD.WIDE.U32 R16, R77, c[0x0][0x1b8], RZ ;  /* 0x00006e004d107a25 */ /* 0x000fe200078e00ff */
[----:B------:R-:W-:-:S02]  /*1d00*/  LEA.HI.SX32 R97, R61, R61, 0x1b ;  /* 0x0000003d3d617211 */ /* 0x000fc400078fdaff */
[----:B------:R-:W-:Y:S01]  /*1d10*/  IADD3 R96, R61, 0x40, RZ ;  /* 0x000000403d607810 */ /* 0x000fe20007ffe0ff */
[----:B------:R-:W-:Y:S01]  /*1d20*/  IMAD R85, R77, c[0x0][0x1bc], R84 ;  /* 0x00006f004d557a24 */ /* 0x000fe200078e0254 */
[----:B------:R-:W-:Y:S01]  /*1d30*/  IADD3 R102, R61, 0xc0, RZ ;  /* 0x000000c03d667810 */ /* 0x000fe20007ffe0ff */
[----:B------:R-:W-:Y:S01]  /*1d40*/  IMAD R84, R115, c[0x0][0x1c0], RZ ;  /* 0x0000700073547a24 */ /* 0x000fe200078e02ff */
[----:B0-----:R-:W-:Y:S02]  /*1d50*/  IADD3 R18, R61, 0x20, RZ ;  /* 0x000000203d127810 */ /* 0x001fe40007ffe0ff */
[----:B------:R-:W-:Y:S01]  /*1d60*/  IADD3 R17, R17, R85, RZ ;  /* 0x0000005511117210 */ /* 0x000fe20007ffe0ff */
[----:B------:R-:W-:Y:S01]  /*1d70*/  IMAD R85, R109, c[0x0][0x1c4], R84 ;  /* 0x000071006d557a24 */ /* 0x000fe200078e0254 */
[-C--:B------:R-:W-:Y:S02]  /*1d80*/  LEA.HI.SX32 R96, R96, R61.reuse, 0x1b ;  /* 0x0000003d60607211 */ /* 0x080fe400078fdaff */
[----:B------:R-:W-:Y:S01]  /*1d90*/  IADD3 R112, R61, 0xe0, RZ ;  /* 0x000000e03d707810 */ /* 0x000fe20007ffe0ff */
[----:B------:R-:W-:Y:S01]  /*1da0*/  IMAD.WIDE.U32 R16, R109, c[0x0][0x1c0], R16 ;  /* 0x000070006d107a25 */ /* 0x000fe200078e0010 */
[----:B------:R-:W-:-:S02]  /*1db0*/  LEA.HI.SX32 R102, R102, R61, 0x1b ;  /* 0x0000003d66667211 */ /* 0x000fc400078fdaff */
[----:B------:R-:W-:Y:S02]  /*1dc0*/  LEA.HI.SX32 R112, R112, R61, 0x1b ;  /* 0x0000003d70707211 */ /* 0x000fe400078fdaff */
[----:B------:R-:W-:Y:S02]  /*1dd0*/  IADD3 R85, R17, R85, RZ ;  /* 0x0000005511557210 */ /* 0x000fe40007ffe0ff */
[----:B------:R-:W-:Y:S02]  /*1de0*/  LEA R84, P1, R16, c[0x0][0x230], 0x3 ;  /* 0x00008c0010547a11 */ /* 0x000fe400078218ff */
[----:B------:R-:W-:Y:S02]  /*1df0*/  LEA.HI.SX32 R17, R18, R61, 0x1b ;  /* 0x0000003d12117211 */ /* 0x000fe400078fdaff */
[----:B------:R-:W-:Y:S02]  /*1e00*/  LEA.HI.X R85, R16, c[0x0][0x234], R85, 0x3, P1 ;  /* 0x00008d0010557a11 */ /* 0x000fe400008f1c55 */
[----:B------:R-:W-:-:S02]  /*1e10*/  IADD3 R16, R61, 0x60, RZ ;  /* 0x000000603d107810 */ /* 0x000fc40007ffe0ff */
[----:B------:R-:W-:-:S04]  /*1e20*/  IADD3 R18, R61, 0x80, RZ ;  /* 0x000000803d127810 */ /* 0x000fc80007ffe0ff */
[----:B------:R-:W-:Y:S02]  /*1e30*/  LEA.HI.SX32 R18, R18, R61, 0x1b ;  /* 0x0000003d12127211 */ /* 0x000fe400078fdaff */
[----:B------:R-:W-:Y:S01]  /*1e40*/  ISETP.NE.AND P1, PT, R69, 0x1f, PT ;  /* 0x0000001f4500780c */ /* 0x000fe20003f25270 */
[----:B------:R-:W-:Y:S01]  /*1e50*/  BSSY B0, `(.L_x_13464) ;  /* 0x0000071000007945 */ /* 0x000fe20003800000 */
[----:B--2---:R-:W-:Y:S02]  /*1e60*/  FMUL.FTZ R111, R42, 1.4426950216293334961 ;  /* 0x3fb8aa3b2a6f7820 */ /* 0x004fe40000410000 */
[-C--:B------:R-:W-:Y:S02]  /*1e70*/  FMUL.FTZ R19, R43, R83.reuse ;  /* 0x000000532b137220 */ /* 0x080fe40000410000 */
[----:B------:R-:W-:Y:S02]  /*1e80*/  FMUL.FTZ R98, R111, R83 ;  /* 0x000000536f627220 */ /* 0x000fe40000410000 */
[----:B------:R-:W-:Y:S01]  /*1e90*/  FMUL.RZ R105, R19, 0.15915493667125701904 ;  /* 0x3e22f98313697820 */ /* 0x000fe2000040c000 */
[----:B------:R-:W-:Y:S01]  /*1ea0*/  LEA.HI.SX32 R19, R16, R61, 0x1b ;  /* 0x0000003d10137211 */ /* 0x000fe200078fdaff */
[----:B------:R0:W-:Y:S01]  /*1eb0*/  MUFU.EX2 R103, R98 ;  /* 0x0000006200677308 */ /* 0x0001e20000000800 */
[----:B---3--:R-:W-:Y:S01]  /*1ec0*/  STS [R97.X4], R78 ;  /* 0x0000004e61007388 */ /* 0x008fe20000004800 */
[----:B------:R-:W-:-:S03]  /*1ed0*/  SHF.L.U32 R16, R61, 0x3, RZ ;  /* 0x000000033d107819 */ /* 0x000fc600000006ff */
[----:B----4-:R1:W-:Y:S03]  /*1ee0*/  STS [R17.X4+0x80], R80 ;  /* 0x0000805011007388 */ /* 0x0103e60000004800 */
[----:B------:R-:W2:Y:S01]  /*1ef0*/  MUFU.COS R116, R105 ;  /* 0x0000006900747308 */ /* 0x000ea20000000000 */
[----:B0-----:R-:W-:Y:S01]  /*1f00*/  IADD3 R98, R61, 0xa0, RZ ;  /* 0x000000a03d627810 */ /* 0x001fe20007ffe0ff */
[----:B------:R0:W-:Y:S01]  /*1f10*/  STS [R96.X4+0x100], R79 ;  /* 0x0001004f60007388 */ /* 0x0001e20000004800 */
[----:B-1----:R-:W-:-:S05]  /*1f20*/  P2R R17, PR, RZ, 0x40 ;  /* 0x00000040ff117803 */ /* 0x002fca0000000000 */
[----:B------:R-:W1:Y:S01]  /*1f30*/  MUFU.SIN R114, R105 ;  /* 0x0000006900727308 */ /* 0x000e620000000400 */
[----:B------:R-:W-:Y:S01]  /*1f40*/  LEA.HI.SX32 R17, R98, R61, 0x1b ;  /* 0x0000003d62117211 */ /* 0x000fe200078fdaff */
[----:B------:R3:W-:Y:S01]  /*1f50*/  STS [R19.X4+0x180], R86 ;  /* 0x0001805613007388 */ /* 0x0007e20000004800 */
[----:B------:R-:W-:Y:S02]  /*1f60*/  @P0 IADD3 R98, R99, -0x2, RZ ;  /* 0xfffffffe63620810 */ /* 0x000fe40007ffe0ff */
[----:B0-----:R-:W-:Y:S01]  /*1f70*/  LEA R96, R106, R109, 0x8 ;  /* 0x0000006d6a607211 */ /* 0x001fe200078e40ff */
[----:B------:R0:W-:Y:S01]  /*1f80*/  STS [R18.X4+0x200], R81 ;  /* 0x0002005112007388 */ /* 0x0001e20000004800 */
[----:B------:R-:W-:Y:S01]  /*1f90*/  @P6 IADD3 R96, R69, 0x200, RZ ;  /* 0x0000020045606810 */ /* 0x000fe20007ffe0ff */
[----:B--2---:R-:W-:Y:S02]  /*1fa0*/  FMUL.FTZ R78, R103, R116 ;  /* 0x00000074674e7220 */ /* 0x004fe40000410000 */
[----:B------:R-:W-:Y:S01]  /*1fb0*/  STS [R17.X4+0x280], R94 ;  /* 0x0002805e11007388 */ /* 0x000fe20000004800 */
[----:B---3--:R-:W-:-:S03]  /*1fc0*/  @P0 IMAD R19, R98, c[0x0][0x16c], R109 ;  /* 0x00005b0062130a24 */ /* 0x008fc600078e026d */
[----:B------:R2:W-:Y:S01]  /*1fd0*/  STS [R102.X4+0x300], R87 ;  /* 0x0003005766007388 */ /* 0x0005e20000004800 */
[----:B0-----:R-:W-:Y:S01]  /*1fe0*/  LEA.HI.SX32 R18, R16, R16, 0x1b ;  /* 0x0000001010127211 */ /* 0x001fe200078fdaff */
[----:B-1----:R-:W-:Y:S02]  /*1ff0*/  FMUL.FTZ R79, R103, R114 ;  /* 0x00000072674f7220 */ /* 0x002fe40000410000 */
[----:B------:R0:W-:Y:S01]  /*2000*/  STS [R112.X4+0x380], R95 ;  /* 0x0003805f70007388 */ /* 0x0001e20000004800 */
[----:B------:R-:W-:-:S06]  /*2010*/  NOP ;  /* 0x0000000000007918 */ /* 0x000fcc0000000000 */
[----:B--2---:R-:W-:Y:S01]  /*2020*/  SHF.L.U32 R87, R96, 0x3, RZ ;  /* 0x0000000360577819 */ /* 0x004fe200000006ff */
[----:B------:R-:W-:Y:S01]  /*2030*/  LDS R94, [R18.X4+0x4] ;  /* 0x00000400125e7984 */ /* 0x000fe20000004800 */
[----:B------:R-:W-:Y:S01]  /*2040*/  @P0 IMAD.WIDE R16, R19, 0x10, R26 ;  /* 0x0000001013100825 */ /* 0x000fe200078e021a */
[----:B------:R-:W-:Y:S02]  /*2050*/  CS2R R80, SRZ ;  /* 0x0000000000507805 */ /* 0x000fe4000001ff00 */
[----:B------:R-:W1:Y:S04]  /*2060*/  LDS R96, [R18.X4] ;  /* 0x0000000012607984 */ /* 0x000e680000004800 */
[----:B------:R-:W2:Y:S04]  /*2070*/  LDS R103, [R18.X4+0xc] ;  /* 0x00000c0012677984 */ /* 0x000ea80000004800 */
[----:B------:R-:W-:Y:S04]  /*2080*/  LDS R105, [R18.X4+0x8] ;  /* 0x0000080012697984 */ /* 0x000fe80000004800 */
[----:B------:R-:W3:Y:S04]  /*2090*/  LDS R102, [R18.X4+0x10] ;  /* 0x0000100012667984 */ /* 0x000ee80000004800 */
[----:B------:R-:W4:Y:S04]  /*20a0*/  LDS R98, [R18.X4+0x14] ;  /* 0x0000140012627984 */ /* 0x000f280000004800 */
[----:B------:R-:W-:Y:S04]  /*20b0*/  LDS R97, [R18.X4+0x18] ;  /* 0x0000180012617984 */ /* 0x000fe80000004800 */
[----:B------:R-:W2:Y:S01]  /*20c0*/  LDS R95, [R18.X4+0x1c] ;  /* 0x00001c00125f7984 */ /* 0x000ea20000004800 */
[----:B------:R-:W-:-:S03]  /*20d0*/  FMUL.FTZ R19, R43, R82 ;  /* 0x000000522b137220 */ /* 0x000fc60000410000 */
[----:B------:R1:W-:Y:S04]  /*20e0*/  STS.64 [R87+0xc90], R78 ;  /* 0x000c904e57007388 */ /* 0x0003e80000000a00 */
[----:B------:R-:W5:Y:S04]  /*20f0*/  LDG.E.64 R84, [R84.64] ;  /* 0x0000000654547981 */ /* 0x000f68000c1e1b00 */
[----:B------:R-:W-:Y:S01]  /*2100*/  BAR.SYNC.DEFER_BLOCKING 0x0 ;  /* 0x0000000000007b1d */ /* 0x000fe20000010000 */
[----:B0-----:R-:W-:Y:S02]  /*2110*/  FMUL.RZ R112, R19, 0.15915493667125701904 ;  /* 0x3e22f98313707820 */ /* 0x001fe4000040c000 */
[----:B------:R-:W-:-:S03]  /*2120*/  FMUL.FTZ R19, R111, R82 ;  /* 0x000000526f137220 */ /* 0x000fc60000410000 */
[----:B------:R-:W-:Y:S01]  /*2130*/  MUFU.SIN R116, R112 ;  /* 0x0000007000747308 */ /* 0x000fe20000000400 */
[----:B-1----:R-:W-:-:S07]  /*2140*/  FMUL.FTZ R87, R43, R89 ;  /* 0x000000592b577220 */ /* 0x002fce0000410000 */
[----:B------:R-:W0:Y:S01]  /*2150*/  MUFU.EX2 R19, R19 ;  /* 0x0000001300137308 */ /* 0x000e220000000800 */
[----:B------:R-:W-:Y:S02]  /*2160*/  FMUL.FTZ R18, R111, R89 ;  /* 0x000000596f127220 */ /* 0x000fe40000410000 */
[----:B------:R-:W-:-:S05]  /*2170*/  FMUL.RZ R114, R87, 0.15915493667125701904 ;  /* 0x3e22f98357727820 */ /* 0x000fca000040c000 */
[----:B------:R1:W3:Y:S01]  /*2180*/  MUFU.COS R86, R112 ;  /* 0x0000007000567308 */ /* 0x0002e20000000000 */
[-C--:B------:R-:W-:Y:S01]  /*2190*/  FMUL.FTZ R87, R96, R83.reuse ;  /* 0x0000005360577220 */ /* 0x080fe20000410000 */
[----:B------:R2:W5:Y:S01]  /*21a0*/  @P0 LDG.E.64 R80, [R16.64+0x8] ;  /* 0x0000080610500981 */ /* 0x000562000c1e1b00 */
[----:B------:R-:W-:Y:S02]  /*21b0*/  FMUL.FTZ R113, R94, R83 ;  /* 0x000000535e717220 */ /* 0x000fe40000410000 */
[----:B------:R-:W-:Y:S02]  /*21c0*/  FMUL.FTZ R111, R111, R90 ;  /* 0x0000005a6f6f7220 */ /* 0x000fe40000410000 */
[C---:B------:R-:W-:Y:S01]  /*21d0*/  FMUL.FTZ R113, R4.reuse, R113 ;  /* 0x0000007104717220 */ /* 0x040fe20000410000 */
[----:B------:R-:W-:Y:S01]  /*21e0*/  MUFU.EX2 R18, R18 ;  /* 0x0000001200127308 */ /* 0x000fe20000000800 */
[----:B0-----:R-:W-:Y:S02]  /*21f0*/  FMUL.FTZ R116, R19, R116 ;  /* 0x0000007413747220 */ /* 0x001fe40000410000 */
[----:B-1----:R-:W-:-:S02]  /*2200*/  FMUL.FTZ R112, R4, R87 ;  /* 0x0000005704707220 */ /* 0x002fc40000410000 */
[----:B--2---:R-:W-:Y:S02]  /*2210*/  FMUL.FTZ R16, R43, R90 ;  /* 0x0000005a2b107220 */ /* 0x004fe40000410000 */
[----:B------:R-:W-:Y:S01]  /*2220*/  FMUL.FTZ R126, R103, R82 ;  /* 0x00000052677e7220 */ /* 0x000fe20000410000 */
[----:B------:R-:W0:Y:S01]  /*2230*/  MUFU.SIN R17, R114 ;  /* 0x0000007200117308 */ /* 0x000e220000000400 */
[----:B---3--:R-:W-:Y:S02]  /*2240*/  FMUL.FTZ R117, R19, R86 ;  /* 0x0000005613757220 */ /* 0x008fe40000410000 */
[----:B------:R-:W-:Y:S02]  /*2250*/  FMUL.RZ R122, R16, 0.15915493667125701904 ;  /* 0x3e22f983107a7820 */ /* 0x000fe4000040c000 */
[C---:B------:R-:W-:Y:S02]  /*2260*/  FMUL.FTZ R86, R116.reuse, R112 ;  /* 0x0000007074567220 */ /* 0x040fe40000410000 */
[-C--:B------:R-:W-:Y:S01]  /*2270*/  FMUL.FTZ R16, R116, R113.reuse ;  /* 0x0000007174107220 */ /* 0x080fe20000410000 */
[----:B------:R1:W2:Y:S01]  /*2280*/  MUFU.COS R119, R114 ;  /* 0x0000007200777308 */ /* 0x0002a20000000000 */
[----:B------:R-:W-:-:S02]  /*2290*/  FFMA.FTZ R86, R117, R113, R86 ;  /* 0x0000007175567223 */ /* 0x000fc40000010056 */
[----:B------:R-:W-:Y:S02]  /*22a0*/  FFMA.FTZ R16, R117, R112, -R16 ;  /* 0x0000007075107223 */ /* 0x000fe40000010810 */
[----:B------:R-:W-:Y:S02]  /*22b0*/  FFMA.FTZ R86, R5, R126, R86 ;  /* 0x0000007e05567223 */ /* 0x000fe40000010056 */
[----:B------:R-:W-:Y:S01]  /*22c0*/  FMUL.FTZ R121, R102, R89 ;  /* 0x0000005966797220 */ /* 0x000fe20000410000 */
[----:B------:R-:W-:Y:S01]  /*22d0*/  MUFU.EX2 R120, R111 ;  /* 0x0000006f00787308 */ /* 0x000fe20000000800 */
[----:B-1----:R-:W-:Y:S02]  /*22e0*/  FMUL.FTZ R114, R105, R82 ;  /* 0x0000005269727220 */ /* 0x002fe40000410000 */
[----:B0-----:R-:W-:Y:S02]  /*22f0*/  FMUL.FTZ R118, R18, R17 ;  /* 0x0000001112767220 */ /* 0x001fe40000410000 */
[----:B------:R-:W-:-:S02]  /*2300*/  FFMA.FTZ R16, R5, R114, R16 ;  /* 0x0000007205107223 */ /* 0x000fc40000010010 */
[----:B------:R-:W-:Y:S01]  /*2310*/  FMUL.FTZ R17, R118, R86 ;  /* 0x0000005676117220 */ /* 0x000fe20000410000 */
[----:B------:R-:W0:Y:S01]  /*2320*/  MUFU.SIN R111, R122 ;  /* 0x0000007a006f7308 */ /* 0x000e220000000400 */
[----:B--2---:R-:W-:Y:S02]  /*2330*/  FMUL.FTZ R119, R18, R119 ;  /* 0x0000007712777220 */ /* 0x004fe40000410000 */
[-C--:B------:R-:W-:Y:S02]  /*2340*/  FMUL.FTZ R18, R118, R16.reuse ;  /* 0x0000001076127220 */ /* 0x080fe40000410000 */
[C---:B------:R-:W-:Y:S02]  /*2350*/  FFMA.FTZ R17, R119.reuse, R16, -R17 ;  /* 0x0000001077117223 */ /* 0x040fe40000010811 */
[----:B------:R-:W-:Y:S01]  /*2360*/  FFMA.FTZ R18, R119, R86, R18 ;  /* 0x0000005677127223 */ /* 0x000fe20000010012 */
[----:B------:R-:W1:Y:S01]  /*2370*/  MUFU.COS R19, R122 ;  /* 0x0000007a00137308 */ /* 0x000e620000000000 */
[----:B----4-:R-:W-:-:S02]  /*2380*/  FMUL.FTZ R123, R98, R89 ;  /* 0x00000059627b7220 */ /* 0x010fc40000410000 */
[C---:B------:R-:W-:Y:S02]  /*2390*/  FFMA.FTZ R17, R6.reuse, R121, R17 ;  /* 0x0000007906117223 */ /* 0x040fe40000010011 */
[----:B------:R-:W-:Y:S02]  /*23a0*/  FFMA.FTZ R86, R6, R123, R18 ;  /* 0x0000007b06567223 */ /* 0x000fe40000010012 */
[----:B------:R-:W-:Y:S02]  /*23b0*/  FMUL.FTZ R124, R95, R90 ;  /* 0x0000005a5f7c7220 */ /* 0x000fe40000410000 */
[----:B0-----:R-:W-:Y:S02]  /*23c0*/  FMUL.FTZ R111, R120, R111 ;  /* 0x0000006f786f7220 */ /* 0x001fe40000410000 */
[----:B------:R-:W-:Y:S02]  /*23d0*/  FMUL.FTZ R18, R78, R116 ;  /* 0x000000744e127220 */ /* 0x000fe40000410000 */
[----:B------:R-:W-:-:S02]  /*23e0*/  FMUL.FTZ R87, R111, R17 ;  /* 0x000000116f577220 */ /* 0x000fc40000410000 */
[----:B------:R-:W-:Y:S02]  /*23f0*/  FMUL.FTZ R16, R79, R116 ;  /* 0x000000744f107220 */ /* 0x000fe40000410000 */
[----:B-1----:R-:W-:Y:S02]  /*2400*/  FMUL.FTZ R120, R120, R19 ;  /* 0x0000001378787220 */ /* 0x002fe40000410000 */
[-C--:B------:R-:W-:Y:S02]  /*2410*/  FMUL.FTZ R19, R111, R86.reuse ;  /* 0x000000566f137220 */ /* 0x080fe40000410000 */
[C---:B------:R-:W-:Y:S02]  /*2420*/  FFMA.FTZ R87, R120.reuse, R86, R87 ;  /* 0x0000005678577223 */ /* 0x040fe40000010057 */
[----:B------:R-:W-:Y:S02]  /*2430*/  FFMA.FTZ R125, R120, R17, -R19 ;  /* 0x00000011787d7223 */ /* 0x000fe40000010813 */
[----:B------:R-:W-:-:S02]  /*2440*/  FFMA.FTZ R127, R7, R124, R87 ;  /* 0x0000007c077f7223 */ /* 0x000fc40000010057 */
[----:B------:R0:W1:Y:S01]  /*2450*/  @P1 LDS.64 R86, [R69.X8+0x1c98] ;  /* 0x001c980045561984 */ /* 0x0000620000008a00 */
[-C--:B------:R-:W-:Y:S02]  /*2460*/  FFMA.FTZ R18, R79, R117.reuse, R18 ;  /* 0x000000754f127223 */ /* 0x080fe40000010012 */
[----:B------:R-:W-:Y:S02]  /*2470*/  FFMA.FTZ R17, R78, R117, -R16 ;  /* 0x000000754e117223 */ /* 0x000fe40000010810 */
[----:B------:R-:W-:Y:S02]  /*2480*/  FMUL.FTZ R122, R97, R90 ;  /* 0x0000005a617a7220 */ /* 0x000fe40000410000 */
[C---:B------:R-:W-:Y:S02]  /*2490*/  FMUL.FTZ R128, R118.reuse, R18 ;  /* 0x0000001276807220 */ /* 0x040fe40000410000 */
[----:B------:R-:W-:Y:S02]  /*24a0*/  FMUL.FTZ R19, R118, R17 ;  /* 0x0000001176137220 */ /* 0x000fe40000410000 */
        /* <DEDUP_REMOVED lines=11> */
.L_x_13465:
[----:B0-----:R-:W-:Y:S05]  /*2560*/  BSYNC B0 ;  /* 0x0000000000007941 */ /* 0x001fea0003800000 */
.L_x_13464:
[----:B------:R-:W0:Y:S01]  /*2570*/  SHFL.UP PT, R131, R127, 0x1, RZ ;  /* 0x042000007f837989 */ /* 0x000e2200000e00ff */
[----:B------:R-:W-:Y:S01]  /*2580*/  FFMA.FTZ R19, R119, R18, R19 ;  /* 0x0000001277137223 */ /* 0x000fe20000010013 */
[----:B------:R-:W-:Y:S01]  /*2590*/  ISETP.GE.AND P2, PT, R61, 0x1, PT ;  /* 0x000000013d00780c */ /* 0x000fe20003f46270 */
[----:B------:R-:W-:Y:S01]  /*25a0*/  FFMA.FTZ R128, R119, R17, -R128 ;  /* 0x0000001177807223 */ /* 0x000fe20000010880 */
[----:B------:R-:W2:Y:S01]  /*25b0*/  SHFL.UP PT, R129, R125, 0x1, RZ ;  /* 0x042000007d817989 */ /* 0x000ea200000e00ff */
[-C--:B------:R-:W-:Y:S01]  /*25c0*/  FMUL.FTZ R17, R111, R19.reuse ;  /* 0x000000136f117220 */ /* 0x080fe20000410000 */
[----:B------:R-:W-:Y:S01]  /*25d0*/  ISETP.GE.AND P3, PT, R61, 0x10, PT ;  /* 0x000000103d00780c */ /* 0x000fe20003f66270 */
[-C--:B------:R-:W-:Y:S01]  /*25e0*/  FMUL.FTZ R16, R111, R128.reuse ;  /* 0x000000806f107220 */ /* 0x080fe20000410000 */
[C---:B------:R-:W-:Y:S01]  /*25f0*/  ISETP.NE.AND P6, PT, R101.reuse, 0x1f, PT ;  /* 0x0000001f6500780c */ /* 0x040fe20003fc5270 */
[C---:B------:R-:W-:Y:S01]  /*2600*/  FFMA.FTZ R128, R120.reuse, R128, -R17 ;  /* 0x0000008078807223 */ /* 0x040fe20000010811 */
[----:B-----5:R-:W-:Y:S01]  /*2610*/  SHFL.IDX PT, R80, R80, RZ, 0x1f ;  /* 0x00001fff50507589 */ /* 0x020fe200000e0000 */
[----:B------:R-:W-:Y:S01]  /*2620*/  FFMA.FTZ R16, R120, R19, R16 ;  /* 0x0000001378107223 */ /* 0x000fe20000010010 */
[----:B------:R-:W-:Y:S01]  /*2630*/  BSSY B0, `(.L_x_13466) ;  /* 0x0000092000007945 */ /* 0x000fe20003800000 */
[----:B------:R-:W-:Y:S01]  /*2640*/  FMUL.FTZ R132, R110, R84 ;  /* 0x000000546e847220 */ /* 0x000fe20000410000 */
[----:B------:R-:W3:Y:S01]  /*2650*/  SHFL.UP PT, R17, R128, 0x1, RZ ;  /* 0x0420000080117989 */ /* 0x000ee200000e00ff */
[----:B------:R-:W-:-:S02]  /*2660*/  ISETP.GT.U32.AND P4, PT, R101, 0x17, PT ;  /* 0x000000176500780c */ /* 0x000fc40003f84070 */
[----:B------:R-:W-:Y:S01]  /*2670*/  ISETP.GT.U32.AND P5, PT, R101, 0xf, PT ;  /* 0x0000000f6500780c */ /* 0x000fe20003fa4070 */
[----:B------:R-:W4:Y:S04]  /*2680*/  SHFL.UP PT, R19, R16, 0x1, RZ ;  /* 0x0420000010137989 */ /* 0x000f2800000e00ff */
[----:B------:R-:W-:Y:S01]  /*2690*/  SHFL.IDX PT, R81, R81, RZ, 0x1f ;  /* 0x00001fff51517589 */ /* 0x000fe200000e0000 */
[C---:B0-----:R-:W-:Y:S02]  /*26a0*/  FMUL.FTZ R18, R16.reuse, R131 ;  /* 0x0000008310127220 */ /* 0x041fe40000410000 */
[-C--:B--2---:R-:W-:Y:S02]  /*26b0*/  FMUL.FTZ R130, R16, R129.reuse ;  /* 0x0000008110827220 */ /* 0x084fe40000410000 */
[----:B------:R-:W-:-:S02]  /*26c0*/  FFMA.FTZ R18, R128, R129, -R18 ;  /* 0x0000008180127223 */ /* 0x000fc40000010812 */
[----:B------:R-:W-:Y:S02]  /*26d0*/  FFMA.FTZ R130, R128, R131, R130 ;  /* 0x0000008380827223 */ /* 0x000fe40000010082 */
        /* <DEDUP_REMOVED lines=12> */
[CC--:B0-----:R-:W-:Y:S02]  /*27a0*/  FMUL.FTZ R18, R129.reuse, R130.reuse ;  /* 0x0000008281127220 */ /* 0x0c1fe40000410000 */
[-C--:B--2---:R-:W-:Y:S02]  /*27b0*/  FMUL.FTZ R19, R129, R131.reuse ;  /* 0x0000008381137220 */ /* 0x084fe40000410000 */
[C---:B------:R-:W-:Y:S02]  /*27c0*/  FFMA.FTZ R18, R128.reuse, R131, R18 ;  /* 0x0000008380127223 */ /* 0x040fe40000010012 */
[----:B------:R-:W-:-:S03]  /*27d0*/  FFMA.FTZ R130, R128, R130, -R19 ;  /* 0x0000008280827223 */ /* 0x000fc60000010813 */
[----:B------:R-:W-:Y:S02]  /*27e0*/  @P2 FADD.FTZ R127, R127, R18 ;  /* 0x000000127f7f2221 */ /* 0x000fe40000010000 */
[----:B------:R-:W-:Y:S02]  /*27f0*/  @P2 FADD.FTZ R125, R125, R130 ;  /* 0x000000827d7d2221 */ /* 0x000fe40000010000 */
[CC--:B---3--:R-:W-:Y:S01]  /*2800*/  FMUL.FTZ R18, R129.reuse, R16.reuse ;  /* 0x0000001081127220 */ /* 0x0c8fe20000410000 */
[----:B------:R-:W0:Y:S01]  /*2810*/  SHFL.UP PT, R133, R127, 0x4, RZ ;  /* 0x048000007f857989 */ /* 0x000e2200000e00ff */
[-C--:B----4-:R-:W-:Y:S02]  /*2820*/  FMUL.FTZ R19, R129, R17.reuse ;  /* 0x0000001181137220 */ /* 0x090fe40000410000 */
[C---:B------:R-:W-:Y:S01]  /*2830*/  FFMA.FTZ R18, R128.reuse, R17, R18 ;  /* 0x0000001180127223 */ /* 0x040fe20000010012 */
[----:B------:R-:W2:Y:S01]  /*2840*/  SHFL.UP PT, R131, R125, 0x4, RZ ;  /* 0x048000007d837989 */ /* 0x000ea200000e00ff */
[----:B------:R-:W-:-:S03]  /*2850*/  @P2 FFMA.FTZ R128, R128, R16, -R19 ;  /* 0x0000001080802223 */ /* 0x000fc60000010813 */
[----:B------:R-:W-:Y:S02]  /*2860*/  FSEL R18, R129, R18, !P2 ;  /* 0x0000001281127208 */ /* 0x000fe40005000000 */
[----:B------:R-:W3:Y:S01]  /*2870*/  SHFL.UP PT, R17, R128, 0x4, RZ ;  /* 0x0480000080117989 */ /* 0x000ee200000e00ff */
[----:B------:R-:W-:-:S03]  /*2880*/  ISETP.GE.AND P2, PT, R61, 0x4, PT ;  /* 0x000000043d00780c */ /* 0x000fc60003f46270 */
[----:B------:R-:W4:Y:S01]  /*2890*/  SHFL.UP PT, R19, R18, 0x4, RZ ;  /* 0x0480000012137989 */ /* 0x000f2200000e00ff */
[C---:B0-----:R-:W-:Y:S02]  /*28a0*/  FMUL.FTZ R16, R18.reuse, R133 ;  /* 0x0000008512107220 */ /* 0x041fe40000410000 */
[-C--:B--2---:R-:W-:Y:S02]  /*28b0*/  FMUL.FTZ R129, R18, R131.reuse ;  /* 0x0000008312817220 */ /* 0x084fe40000410000 */
[C---:B------:R-:W-:Y:S02]  /*28c0*/  FFMA.FTZ R16, R128.reuse, R131, -R16 ;  /* 0x0000008380107223 */ /* 0x040fe40000010810 */
[----:B------:R-:W-:-:S03]  /*28d0*/  FFMA.FTZ R130, R128, R133, R129 ;  /* 0x0000008580827223 */ /* 0x000fc60000010081 */
[----:B------:R-:W-:Y:S02]  /*28e0*/  @P2 FADD.FTZ R125, R125, R16 ;  /* 0x000000107d7d2221 */ /* 0x000fe40000010000 */
[----:B------:R-:W-:Y:S02]  /*28f0*/  @P2 FADD.FTZ R127, R127, R130 ;  /* 0x000000827f7f2221 */ /* 0x000fe40000010000 */
[C---:B---3--:R-:W-:Y:S01]  /*2900*/  FMUL.FTZ R129, R18.reuse, R17 ;  /* 0x0000001112817220 */ /* 0x048fe20000410000 */
[----:B------:R-:W0:Y:S01]  /*2910*/  SHFL.UP PT, R133, R125, 0x8, RZ ;  /* 0x050000007d857989 */ /* 0x000e2200000e00ff */
[-C--:B----4-:R-:W-:Y:S02]  /*2920*/  FMUL.FTZ R16, R18, R19.reuse ;  /* 0x0000001312107220 */ /* 0x090fe40000410000 */
[C---:B------:R-:W-:Y:S01]  /*2930*/  FFMA.FTZ R129, R128.reuse, R19, R129 ;  /* 0x0000001380817223 */ /* 0x040fe20000010081 */
[----:B------:R-:W2:Y:S01]  /*2940*/  SHFL.UP PT, R135, R127, 0x8, RZ ;  /* 0x050000007f877989 */ /* 0x000ea200000e00ff */
[----:B------:R-:W-:-:S02]  /*2950*/  @P2 FFMA.FTZ R128, R128, R17, -R16 ;  /* 0x0000001180802223 */ /* 0x000fc40000010810 */
[----:B------:R-:W-:Y:S01]  /*2960*/  FMUL.FTZ R131, R110, R85 ;  /* 0x000000556e837220 */ /* 0x000fe20000410000 */
[----:B------:R-:W-:Y:S01]  /*2970*/  FSEL R18, R18, R129, !P2 ;  /* 0x0000008112127208 */ /* 0x000fe20005000000 */
[----:B------:R-:W-:Y:S01]  /*2980*/  FMUL.FTZ R129, R93, R85 ;  /* 0x000000555d817220 */ /* 0x000fe20000410000 */
[----:B------:R-:W3:Y:S01]  /*2990*/  SHFL.UP PT, R17, R128, 0x8, RZ ;  /* 0x0500000080117989 */ /* 0x000ee200000e00ff */
[-C--:B------:R-:W-:Y:S01]  /*29a0*/  FMUL.FTZ R16, R120, R131.reuse ;  /* 0x0000008378107220 */ /* 0x080fe20000410000 */
[----:B------:R-:W-:Y:S01]  /*29b0*/  ISETP.GE.AND P2, PT, R61, 0x8, PT ;  /* 0x000000083d00780c */ /* 0x000fe20003f46270 */
[C---:B------:R-:W-:Y:S01]  /*29c0*/  FMUL.FTZ R137, R111.reuse, R131 ;  /* 0x000000836f897220 */ /* 0x040fe20000410000 */
[----:B------:R-:W4:Y:S01]  /*29d0*/  SHFL.UP PT, R19, R18, 0x8, RZ ;  /* 0x0500000012137989 */ /* 0x000f2200000e00ff */
[----:B------:R-:W-:Y:S02]  /*29e0*/  FFMA.FTZ R16, -R111, R132, -R16 ;  /* 0x000000846f107223 */ /* 0x000fe40000010910 */
[----:B------:R-:W-:-:S02]  /*29f0*/  FMUL.FTZ R130, R93, R84 ;  /* 0x000000545d827220 */ /* 0x000fc40000410000 */
[----:B------:R-:W-:Y:S02]  /*2a00*/  FFMA.FTZ R137, R120, R132, -R137 ;  /* 0x0000008478897223 */ /* 0x000fe40000010889 */
[----:B------:R-:W-:Y:S02]  /*2a10*/  FADD.FTZ R138, -R129, R16 ;  /* 0x00000010818a7221 */ /* 0x000fe40000010100 */
[----:B------:R-:W-:Y:S02]  /*2a20*/  FADD.FTZ R137, R130, R137 ;  /* 0x0000008982897221 */ /* 0x000fe40000010000 */
[----:B0-----:R-:W-:Y:S02]  /*2a30*/  FMUL.FTZ R134, R18, R133 ;  /* 0x0000008512867220 */ /* 0x001fe40000410000 */
[----:B------:R-:W-:Y:S02]  /*2a40*/  FMUL.FTZ R139, R118, -R137 ;  /* 0x80000089768b7220 */ /* 0x000fe40000410000 */
[----:B--2---:R-:W-:-:S02]  /*2a50*/  FMUL.FTZ R16, R18, R135 ;  /* 0x0000008712107220 */ /* 0x004fc40000410000 */
[C---:B------:R-:W-:Y:S02]  /*2a60*/  FFMA.FTZ R136, R128.reuse, R135, R134 ;  /* 0x0000008780887223 */ /* 0x040fe40000010086 */
[----:B------:R-:W-:Y:S02]  /*2a70*/  FFMA.FTZ R134, R128, R133, -R16 ;  /* 0x0000008580867223 */ /* 0x000fe40000010810 */
[----:B-1----:R-:W-:Y:S02]  /*2a80*/  FMUL.FTZ R133, R111, -R86 ;  /* 0x800000566f857220 */ /* 0x002fe40000410000 */
[----:B---3--:R-:W-:Y:S02]  /*2a90*/  FMUL.FTZ R16, R18, R17 ;  /* 0x0000001112107220 */ /* 0x008fe40000410000 */
[-C--:B------:R-:W-:Y:S02]  /*2aa0*/  FMUL.FTZ R140, R118, -R138.reuse ;  /* 0x8000008a768c7220 */ /* 0x080fe40000410000 */
[----:B------:R-:W-:-:S02]  /*2ab0*/  FFMA.FTZ R147, R119, R138, R139 ;  /* 0x0000008a77937223 */ /* 0x000fc4000001008b */
[----:B------:R-:W-:Y:S02]  /*2ac0*/  FFMA.FTZ R138, R120, -R87, R133 ;  /* 0x80000057788a7223 */ /* 0x000fe40000010085 */
[----:B------:R-:W-:Y:S02]  /*2ad0*/  @P2 FADD.FTZ R127, R127, R136 ;  /* 0x000000887f7f2221 */ /* 0x000fe40000010000 */
[-C--:B----4-:R-:W-:Y:S02]  /*2ae0*/  FFMA.FTZ R133, R128, R19.reuse, R16 ;  /* 0x0000001380857223 */ /* 0x090fe40000010010 */
[C---:B------:R-:W-:Y:S01]  /*2af0*/  FMUL.FTZ R19, R18.reuse, R19 ;  /* 0x0000001312137220 */ /* 0x040fe20000410000 */
[----:B------:R-:W0:Y:S01]  /*2b00*/  SHFL.UP PT, R143, R127, 0x10, RZ ;  /* 0x060000007f8f7989 */ /* 0x000e2200000e00ff */
[----:B------:R-:W-:Y:S01]  /*2b10*/  @P2 FADD.FTZ R125, R125, R134 ;  /* 0x000000867d7d2221 */ /* 0x000fe20000010000 */
[----:B------:R-:W-:Y:S01]  /*2b20*/  FSEL R136, R18, R133, !P2 ;  /* 0x0000008512887208 */ /* 0x000fe20005000000 */
[----:B------:R-:W-:Y:S01]  /*2b30*/  @P2 FFMA.FTZ R128, R128, R17, -R19 ;  /* 0x0000001180802223 */ /* 0x000fe20000010813 */
[----:B------:R-:W-:Y:S01]  /*2b40*/  ISETP.GE.AND P2, PT, R99, c[0x0][0x174], PT ;  /* 0x00005d0063007a0c */ /* 0x000fe20003f46270 */
[----:B------:R-:W-:Y:S01]  /*2b50*/  FFMA.FTZ R142, R119, R137, -R140 ;  /* 0x00000089778e7223 */ /* 0x000fe2000001088c */
[----:B------:R-:W1:Y:S01]  /*2b60*/  SHFL.UP PT, R141, R125, 0x10, RZ ;  /* 0x060000007d8d7989 */ /* 0x000e6200000e00ff */
[----:B------:R-:W-:Y:S01]  /*2b70*/  FMUL.FTZ R135, R111, R87 ;  /* 0x000000576f877220 */ /* 0x000fe20000410000 */
[----:B------:R-:W-:Y:S01]  /*2b80*/  ISETP.NE.OR P2, PT, R101, RZ, P2 ;  /* 0x000000ff6500720c */ /* 0x000fe20001745670 */
[----:B------:R-:W-:Y:S01]  /*2b90*/  FMUL.FTZ R16, R118, -R138 ;  /* 0x8000008a76107220 */ /* 0x000fe20000410000 */
[----:B------:R-:W2:Y:S01]  /*2ba0*/  SHFL.UP PT, R137, R128, 0x10, RZ ;  /* 0x0600000080897989 */ /* 0x000ea200000e00ff */
[----:B------:R-:W-:Y:S01]  /*2bb0*/  FFMA.FTZ R135, R120, R86, -R135 ;  /* 0x0000005678877223 */ /* 0x000fe20000010887 */
[----:B------:R-:W-:Y:S01]  /*2bc0*/  MOV R17, RZ ;  /* 0x000000ff00117202 */ /* 0x000fe20000000f00 */
[----:B------:R-:W-:Y:S01]  /*2bd0*/  FMUL.FTZ R134, R92, R85 ;  /* 0x000000555c867220 */ /* 0x000fe20000410000 */
[----:B------:R-:W3:Y:S01]  /*2be0*/  SHFL.UP PT, R139, R136, 0x10, RZ ;  /* 0x06000000888b7989 */ /* 0x000ee200000e00ff */
[-C--:B------:R-:W-:Y:S01]  /*2bf0*/  FFMA.FTZ R140, R119, R135.reuse, -R16 ;  /* 0x00000087778c7223 */ /* 0x080fe20000010810 */
[----:B------:R-:W-:Y:S01]  /*2c00*/  HFMA2.MMA R16, -RZ, RZ, 1.875, 0 ;  /* 0x3f800000ff107435 */ /* 0x000fe200000001ff */
[----:B------:R-:W-:Y:S01]  /*2c10*/  FMUL.FTZ R135, R118, -R135 ;  /* 0x8000008776877220 */ /* 0x000fe20000410000 */
[----:B------:R-:W-:Y:S01]  /*2c20*/  CS2R R18, SRZ ;  /* 0x0000000000127805 */ /* 0x000fe2000001ff00 */
[----:B------:R-:W-:-:S02]  /*2c30*/  FMUL.FTZ R133, R92, R84 ;  /* 0x000000545c857220 */ /* 0x000fc40000410000 */
[----:B------:R-:W-:Y:S02]  /*2c40*/  FADD.FTZ R147, -R134, R147 ;  /* 0x0000009386937221 */ /* 0x000fe40000010100 */
[----:B------:R-:W-:Y:S02]  /*2c50*/  FFMA.FTZ R145, R119, R138, R135 ;  /* 0x0000008a77917223 */ /* 0x000fe40000010087 */
[----:B------:R-:W-:Y:S01]  /*2c60*/  FADD.FTZ R142, R133, R142 ;  /* 0x0000008e858e7221 */ /* 0x000fe20000010000 */
[----:B------:R4:W4:Y:S01]  /*2c70*/  @!P2 LDS.128 R16, [R109.X16+0x1d90] ;  /* 0x001d90006d10a984 */ /* 0x000922000000cc00 */
[----:B------:R-:W-:Y:S01]  /*2c80*/  FMUL.FTZ R135, R116, -R147 ;  /* 0x8000009374877220 */ /* 0x000fe20000410000 */
[----:B------:R-:W-:Y:S01]  /*2c90*/  ISETP.GT.U32.AND P2, PT, R101, 0x1d, PT ;  /* 0x0000001d6500780c */ /* 0x000fe20003f44070 */
[----:B0-----:R-:W-:Y:S02]  /*2ca0*/  FMUL.FTZ R138, R136, R143 ;  /* 0x0000008f888a7220 */ /* 0x001fe40000410000 */
[----:B------:R-:W-:-:S02]  /*2cb0*/  FFMA.FTZ R148, R117, R142, -R135 ;  /* 0x0000008e75947223 */ /* 0x000fc40000010887 */
[C---:B------:R-:W-:Y:S02]  /*2cc0*/  FMUL.FTZ R142, R116.reuse, -R142 ;  /* 0x8000008e748e7220 */ /* 0x040fe40000410000 */
[----:B------:R-:W-:Y:S02]  /*2cd0*/  FMUL.FTZ R135, R116, -R145 ;  /* 0x8000009174877220 */ /* 0x000fe40000410000 */
[C---:B------:R-:W-:Y:S02]  /*2ce0*/  FFMA.FTZ R147, R117.reuse, R147, R142 ;  /* 0x0000009375937223 */ /* 0x040fe4000001008e */
[----:B-1----:R-:W-:Y:S02]  /*2cf0*/  FFMA.FTZ R142, R128, R141, -R138 ;  /* 0x0000008d808e7223 */ /* 0x002fe4000001088a */
[----:B--2---:R-:W-:Y:S02]  /*2d00*/  FMUL.FTZ R138, R136, R137 ;  /* 0x00000089888a7220 */ /* 0x004fe40000410000 */
[----:B------:R-:W-:-:S02]  /*2d10*/  FFMA.FTZ R135, R117, R140, -R135 ;  /* 0x0000008c75877223 */ /* 0x000fc40000010887 */
[----:B------:R-:W-:Y:S02]  /*2d20*/  FMUL.FTZ R146, R116, -R140 ;  /* 0x8000008c74927220 */ /* 0x000fe40000410000 */
[C---:B------:R-:W-:Y:S02]  /*2d30*/  FMUL.FTZ R141, R136.reuse, R141 ;  /* 0x0000008d888d7220 */ /* 0x040fe40000410000 */
[-C--:B---3--:R-:W-:Y:S02]  /*2d40*/  FMUL.FTZ R140, R136, R139.reuse ;  /* 0x0000008b888c7220 */ /* 0x088fe40000410000 */
[C---:B------:R-:W-:Y:S02]  /*2d50*/  FFMA.FTZ R139, R128.reuse, R139, R138 ;  /* 0x0000008b808b7223 */ /* 0x040fe4000001008a */
[C---:B------:R-:W-:Y:S02]  /*2d60*/  FFMA.FTZ R144, R128.reuse, R143, R141 ;  /* 0x0000008f80907223 */ /* 0x040fe4000001008d */
[----:B------:R-:W-:Y:S01]  /*2d70*/  @P3 FFMA.FTZ R128, R128, R137, -R140 ;  /* 0x0000008980803223 */ /* 0x000fe2000001088c */
[----:B------:R-:W-:Y:S01]  /*2d80*/  FSEL R140, R136, R139, !P3 ;  /* 0x0000008b888c7208 */ /* 0x000fe20005800000 */
[C---:B------:R-:W-:Y:S01]  /*2d90*/  FMUL.FTZ R137, R91.reuse, R84 ;  /* 0x000000545b897220 */ /* 0x040fe20000410000 */
[----:B------:R0:W1:Y:S01]  /*2da0*/  SHFL.DOWN PT, R143, R135, 0x1, 0x1f ;  /* 0x08201f00878f7f89 */ /* 0x00006200000e0000 */
[----:B------:R-:W-:-:S02]  /*2db0*/  FMUL.FTZ R136, R91, R85 ;  /* 0x000000555b887220 */ /* 0x000fc40000410000 */
[----:B------:R-:W-:Y:S01]  /*2dc0*/  @P3 FADD.FTZ R127, R127, R144 ;  /* 0x000000907f7f3221 */ /* 0x000fe20000010000 */
[----:B------:R-:W2:Y:S01]  /*2dd0*/  SHFL.UP PT, R128, R128, 0x1, RZ ;  /* 0x0420000080807989 */ /* 0x000ea200000e00ff */
[----:B------:R-:W-:Y:S01]  /*2de0*/  @P3 FADD.FTZ R125, R125, R142 ;  /* 0x0000008e7d7d3221 */ /* 0x000fe20000010000 */
[----:B------:R-:W-:Y:S01]  /*2df0*/  ISETP.GT.U32.AND P3, PT, R101, 0x1b, PT ;  /* 0x0000001b6500780c */ /* 0x000fe20003f64070 */
[----:B------:R-:W-:Y:S01]  /*2e00*/  FFMA.FTZ R138, R117, R145, R146 ;  /* 0x00000091758a7223 */ /* 0x000fe20000010092 */
[----:B------:R0:W3:Y:S01]  /*2e10*/  SHFL.UP PT, R85, R140, 0x1, RZ ;  /* 0x042000008c557989 */ /* 0x0000e200000e00ff */
        /* <DEDUP_REMOVED lines=19> */
.L_x_13467:
[----:B-12-4-:R-:W-:Y:S05]  /*2f50*/  BSYNC B0 ;  /* 0x0000000000007941 */ /* 0x016fea0003800000 */
.L_x_13466:
        /* <DEDUP_REMOVED lines=17> */
.L_x_13469:
[----:B------:R-:W-:Y:S05]  /*3070*/  BSYNC B0 ;  /* 0x0000000000007941 */ /* 0x000fea0003800000 */
.L_x_13468:
        /* <DEDUP_REMOVED lines=17> */
.L_x_13471:
[----:B------:R-:W-:Y:S05]  /*3190*/  BSYNC B0 ;  /* 0x0000000000007941 */ /* 0x000fea0003800000 */
.L_x_13470:
        /* <DEDUP_REMOVED lines=17> */
.L_x_13473:
[----:B------:R-:W-:Y:S05]  /*32b0*/  BSYNC B0 ;  /* 0x0000000000007941 */ /* 0x000fea0003800000 */
.L_x_13472:
[----:B0-----:R0:W1:Y:S01]  /*32c0*/  SHFL.DOWN PT, R145, R135, 0x10, 0x1f ;  /* 0x0a001f0087917f89 */ /* 0x00106200000e0000 */
[----:B------:R-:W-:Y:S01]  /*32d0*/  BSSY B0, `(.L_x_13474) ;  /* 0x0000011000007945 */ /* 0x000fe20003800000 */
[----:B----4-:R-:W-:Y:S02]  /*32e0*/  FMUL.FTZ R141, R85, R81 ;  /* 0x00000051558d7220 */ /* 0x010fe40000410000 */
[----:B---3--:R0:W3:Y:S04]  /*32f0*/  SHFL.DOWN PT, R147, R138, 0x10, 0x1f ;  /* 0x0a001f008a937f89 */ /* 0x0080e800000e0000 */
[----:B--2---:R0:W2:Y:S04]  /*3300*/  SHFL.DOWN PT, R143, R84, 0x10, 0x1f ;  /* 0x0a001f00548f7f89 */ /* 0x0040a800000e0000 */
        /* <DEDUP_REMOVED lines=13> */
.L_x_13475:
[----:B------:R-:W-:Y:S05]  /*33e0*/  BSYNC B0 ;  /* 0x0000000000007941 */ /* 0x000fea0003800000 */
.L_x_13474:
[----:B------:R-:W-:Y:S01]  /*33f0*/  ISETP.NE.AND P2, PT, R69, RZ, PT ;  /* 0x000000ff4500720c */ /* 0x000fe20003f45270 */
[-C--:B--2---:R-:W-:Y:S01]  /*3400*/  FMUL.FTZ R143, R85, R80.reuse ;  /* 0x00000050558f7220 */ /* 0x084fe20000410000 */
[----:B------:R-:W-:Y:S01]  /*3410*/  SHFL.DOWN PT, R144, R138, 0x1, 0x1f ;  /* 0x08201f008a907f89 */ /* 0x000fe200000e0000 */
[C---:B------:R-:W-:Y:S01]  /*3420*/  FFMA.FTZ R142, R128.reuse, R80, -R141 ;  /* 0x00000050808e7223 */ /* 0x040fe2000001088d */
[----:B------:R-:W-:Y:S01]  /*3430*/  BSSY B0, `(.L_x_13476) ;  /* 0x00000bb000007945 */ /* 0x000fe20003800000 */
[----:B------:R-:W-:Y:S01]  /*3440*/  FFMA.FTZ R128, R128, R81, R143 ;  /* 0x0000005180807223 */ /* 0x000fe2000001008f */
[----:B------:R-:W2:Y:S04]  /*3450*/  SHFL.IDX PT, R85, R19, RZ, 0x1f ;  /* 0x00001fff13557589 */ /* 0x000ea800000e0000 */
[----:B------:R-:W5:Y:S03]  /*3460*/  SHFL.IDX PT, R140, R18, RZ, 0x1f ;  /* 0x00001fff128c7589 */ /* 0x000f6600000e0000 */
[----:B------:R-:W-:Y:S01]  /*3470*/  @P2 FADD.FTZ R80, R125, R142 ;  /* 0x0000008e7d502221 */ /* 0x000fe20000010000 */
[----:B------:R-:W0:Y:S01]  /*3480*/  SHFL.DOWN PT, R141, R135, 0x1, 0x1f ;  /* 0x08201f00878d7f89 */ /* 0x000e2200000e0000 */
[----:B------:R-:W-:Y:S01]  /*3490*/  @P2 FADD.FTZ R81, R127, R128 ;  /* 0x000000807f512221 */ /* 0x000fe20000010000 */
[----:B------:R-:W-:Y:S01]  /*34a0*/  ISETP.NE.AND P2, PT, R69, RZ, PT ;  /* 0x000000ff4500720c */ /* 0x000fe20003f45270 */
[C---:B------:R-:W-:Y:S01]  /*34b0*/  FMUL.FTZ R125, R79.reuse, R80 ;  /* 0x000000504f7d7220 */ /* 0x040fe20000410000 */
[----:B------:R-:W4:Y:S01]  /*34c0*/  SHFL.DOWN PT, R142, R84, 0x1, 0x1f ;  /* 0x08201f00548e7f89 */ /* 0x000f2200000e0000 */
[----:B------:R-:W-:-:S02]  /*34d0*/  FMUL.FTZ R79, R79, R81 ;  /* 0x000000514f4f7220 */ /* 0x000fc40000410000 */
[C---:B------:R-:W-:Y:S01]  /*34e0*/  FFMA.FTZ R128, R78.reuse, R81, R125 ;  /* 0x000000514e807223 */ /* 0x040fe2000001007d */
[----:B------:R-:W3:Y:S01]  /*34f0*/  SHFL.DOWN PT, R143, R139, 0x1, 0x1f ;  /* 0x08201f008b8f7f89 */ /* 0x000ee200000e0000 */
[----:B------:R-:W-:Y:S02]  /*3500*/  FFMA.FTZ R79, R78, R80, -R79 ;  /* 0x000000504e4f7223 */ /* 0x000fe4000001084f */
[----:B------:R-:W-:Y:S01]  /*3510*/  FADD.FTZ R128, R113, R128 ;  /* 0x0000008071807221 */ /* 0x000fe20000010000 */
[----:B01----:R-:W0:Y:S01]  /*3520*/  SHFL.IDX PT, R138, R138, RZ, 0x1f ;  /* 0x00001fff8a8a7589 */ /* 0x003e2200000e0000 */
[----:B------:R-:W-:Y:S02]  /*3530*/  FADD.FTZ R125, R112, R79 ;  /* 0x0000004f707d7221 */ /* 0x000fe40000010000 */
[C---:B------:R-:W-:Y:S01]  /*3540*/  FMUL.FTZ R78, R116.reuse, R128 ;  /* 0x00000080744e7220 */ /* 0x040fe20000410000 */
[----:B------:R-:W1:Y:S01]  /*3550*/  SHFL.IDX PT, R135, R135, RZ, 0x1f ;  /* 0x00001fff87877589 */ /* 0x000e6200000e0000 */
[----:B------:R-:W-:-:S02]  /*3560*/  FMUL.FTZ R80, R116, R125 ;  /* 0x0000007d74507220 */ /* 0x000fc40000410000 */
[C---:B--2---:R-:W-:Y:S01]  /*3570*/  @P1 FMUL.FTZ R79, R144.reuse, R85 ;  /* 0x00000055904f1220 */ /* 0x044fe20000410000 */
[----:B------:R-:W-:Y:S01]  /*3580*/  SHFL.IDX PT, R139, R139, RZ, 0x1f ;  /* 0x00001fff8b8b7589 */ /* 0x000fe200000e0000 */
[----:B-----5:R-:W-:Y:S02]  /*3590*/  @P1 FMUL.FTZ R112, R144, R140 ;  /* 0x0000008c90701220 */ /* 0x020fe40000410000 */
[C---:B------:R-:W-:Y:S02]  /*35a0*/  FFMA.FTZ R78, R117.reuse, R125, -R78 ;  /* 0x0000007d754e7223 */ /* 0x040fe4000001084e */
[----:B------:R-:W-:Y:S02]  /*35b0*/  FFMA.FTZ R80, R117, R128, R80 ;  /* 0x0000008075507223 */ /* 0x000fe40000010050 */
[C---:B------:R-:W-:Y:S02]  /*35c0*/  @P1 FFMA.FTZ R79, R141.reuse, R140, -R79 ;  /* 0x0000008c8d4f1223 */ /* 0x040fe4000001084f */
[----:B------:R-:W-:-:S02]  /*35d0*/  @P1 FFMA.FTZ R112, R141, R85, R112 ;  /* 0x000000558d701223 */ /* 0x000fc40000010070 */
[----:B------:R-:W-:Y:S02]  /*35e0*/  FMUL.FTZ R81, R4, R83 ;  /* 0x0000005304517220 */ /* 0x000fe40000410000 */
[----:B------:R-:W-:Y:S02]  /*35f0*/  FFMA.FTZ R127, R5, R114, R78 ;  /* 0x00000072057f7223 */ /* 0x000fe4000001004e */
[----:B------:R-:W-:Y:S02]  /*3600*/  FFMA.FTZ R113, R91, R125, RZ ;  /* 0x0000007d5b717223 */ /* 0x000fe400000100ff */
[----:B------:R-:W-:Y:S02]  /*3610*/  FFMA.FTZ R141, R5, R126, R80 ;  /* 0x0000007e058d7223 */ /* 0x000fe40000010050 */
[----:B----4-:R-:W-:Y:S02]  /*3620*/  @P1 FADD.FTZ R140, R142, R79 ;  /* 0x0000004f8e8c1221 */ /* 0x010fe40000010000 */
[----:B---3--:R-:W-:-:S02]  /*3630*/  @P1 FADD.FTZ R85, R143, R112 ;  /* 0x000000708f551221 */ /* 0x008fc40000010000 */
[-C--:B------:R-:W-:Y:S02]  /*3640*/  FFMA.FTZ R80, R96, -R81.reuse, R125 ;  /* 0x8000005160507223 */ /* 0x080fe4000001007d */
[----:B------:R-:W-:Y:S02]  /*3650*/  FFMA.FTZ R79, R94, -R81, R128 ;  /* 0x800000515e4f7223 */ /* 0x000fe40000010080 */
[----:B------:R-:W-:Y:S02]  /*3660*/  FFMA.FTZ R81, R91, -R128, RZ ;  /* 0x800000805b517223 */ /* 0x000fe400000100ff */
[-C--:B------:R-:W-:Y:S02]  /*3670*/  FFMA.FTZ R128, R92, R127.reuse, R113 ;  /* 0x0000007f5c807223 */ /* 0x080fe40000010071 */
[----:B------:R-:W-:Y:S02]  /*3680*/  FMUL.FTZ R114, R118, R127 ;  /* 0x0000007f76727220 */ /* 0x000fe40000410000 */
[----:B------:R-:W-:-:S02]  /*3690*/  FMUL.FTZ R113, R85, -R87 ;  /* 0x8000005755717220 */ /* 0x000fc40000410000 */
[----:B------:R-:W-:Y:S02]  /*36a0*/  FMUL.FTZ R78, R118, R141 ;  /* 0x0000008d764e7220 */ /* 0x000fe40000410000 */
[C---:B------:R-:W-:Y:S02]  /*36b0*/  FMUL.FTZ R87, R140.reuse, -R87 ;  /* 0x800000578c577220 */ /* 0x040fe40000410000 */
[----:B------:R-:W-:Y:S02]  /*36c0*/  FMUL.FTZ R126, R5, R82 ;  /* 0x00000052057e7220 */ /* 0x000fe40000410000 */
[-C--:B------:R-:W-:Y:S02]  /*36d0*/  FFMA.FTZ R114, R119, R141.reuse, R114 ;  /* 0x0000008d77727223 */ /* 0x080fe40000010072 */
[----:B------:R-:W-:Y:S02]  /*36e0*/  FFMA.FTZ R113, R140, R86, -R113 ;  /* 0x000000568c717223 */ /* 0x000fe40000010871 */
[----:B------:R-:W-:-:S02]  /*36f0*/  FFMA.FTZ R142, R92, -R141, R81 ;  /* 0x8000008d5c8e7223 */ /* 0x000fc40000010051 */
[----:B------:R-:W-:Y:S02]  /*3700*/  FFMA.FTZ R112, R119, R127, -R78 ;  /* 0x0000007f77707223 */ /* 0x000fe4000001084e */
[----:B------:R-:W-:Y:S02]  /*3710*/  FFMA.FTZ R86, R85, R86, R87 ;  /* 0x0000005655567223 */ /* 0x000fe40000010057 */
[-C--:B------:R-:W-:Y:S02]  /*3720*/  FFMA.FTZ R78, R105, -R126.reuse, R127 ;  /* 0x8000007e694e7223 */ /* 0x080fe4000001007f */
[----:B------:R-:W-:Y:S02]  /*3730*/  FFMA.FTZ R81, R103, -R126, R141 ;  /* 0x8000007e67517223 */ /* 0x000fe4000001008d */
[----:B------:R-:W-:Y:S02]  /*3740*/  FFMA.FTZ R126, R6, R123, R114 ;  /* 0x0000007b067e7223 */ /* 0x000fe40000010072 */
[----:B------:R-:W-:Y:S01]  /*3750*/  FADD.FTZ R114, R132, R113 ;  /* 0x0000007184727221 */ /* 0x000fe20000010000 */
[----:B------:R-:W-:Y:S01]  /*3760*/  SHF.L.U64.HI R132, R107, 0x2, R104 ;  /* 0x000000026b847819 */ /* 0x000fe20000010268 */
[----:B------:R-:W-:-:S02]  /*3770*/  FFMA.FTZ R112, R6, R121, R112 ;  /* 0x0000007906707223 */ /* 0x000fc40000010070 */
[----:B------:R-:W-:Y:S02]  /*3780*/  FADD.FTZ R113, -R131, R86 ;  /* 0x0000005683717221 */ /* 0x000fe40000010100 */
[C---:B------:R-:W-:Y:S02]  /*3790*/  FMUL.FTZ R85, R111.reuse, R126 ;  /* 0x0000007e6f557220 */ /* 0x040fe40000410000 */
[C---:B------:R-:W-:Y:S02]  /*37a0*/  FMUL.FTZ R87, R111.reuse, R112 ;  /* 0x000000706f577220 */ /* 0x040fe40000410000 */
[C---:B------:R-:W-:Y:S02]  /*37b0*/  FMUL.FTZ R125, R111.reuse, -R113 ;  /* 0x800000716f7d7220 */ /* 0x040fe40000410000 */
[-C--:B------:R-:W-:Y:S02]  /*37c0*/  FMUL.FTZ R111, R111, -R114.reuse ;  /* 0x800000726f6f7220 */ /* 0x080fe40000410000 */
[----:B------:R-:W-:-:S02]  /*37d0*/  FFMA.FTZ R125, R120, R114, -R125 ;  /* 0x00000072787d7223 */ /* 0x000fc4000001087d */
[C---:B------:R-:W-:Y:S02]  /*37e0*/  FFMA.FTZ R86, R120.reuse, R113, R111 ;  /* 0x0000007178567223 */ /* 0x040fe4000001006f */
[----:B------:R-:W-:Y:S02]  /*37f0*/  FFMA.FTZ R85, R120, R112, -R85 ;  /* 0x0000007078557223 */ /* 0x000fe40000010855 */
[----:B------:R-:W-:Y:S02]  /*3800*/  FMUL.FTZ R127, R6, R89 ;  /* 0x00000059067f7220 */ /* 0x000fe40000410000 */
[-C--:B------:R-:W-:Y:S02]  /*3810*/  FFMA.FTZ R120, R120, R126.reuse, R87 ;  /* 0x0000007e78787223 */ /* 0x080fe40000010057 */
[----:B------:R-:W-:Y:S02]  /*3820*/  FADD.FTZ R87, R130, R125 ;  /* 0x0000007d82577221 */ /* 0x000fe40000010000 */
[----:B------:R-:W-:Y:S01]  /*3830*/  FADD.FTZ R86, -R129, R86 ;  /* 0x0000005681567221 */ /* 0x000fe20000010100 */
[----:B------:R2:W3:Y:S01]  /*3840*/  SHFL.IDX PT, R125, R84, RZ, 0x1f ;  /* 0x00001fff547d7589 */ /* 0x0004e200000e0000 */
[----:B------:R-:W-:-:S02]  /*3850*/  FFMA.FTZ R123, R93, -R126, R142 ;  /* 0x8000007e5d7b7223 */ /* 0x000fc4000001008e */
[----:B------:R-:W-:Y:S02]  /*3860*/  FFMA.FTZ R111, R98, -R127, R126 ;  /* 0x8000007f626f7223 */ /* 0x000fe4000001007e */
[C---:B------:R-:W-:Y:S02]  /*3870*/  FMUL.FTZ R126, R118.reuse, -R87 ;  /* 0x80000057767e7220 */ /* 0x040fe40000410000 */
[----:B------:R-:W-:Y:S02]  /*3880*/  FMUL.FTZ R118, R118, -R86 ;  /* 0x8000005676767220 */ /* 0x000fe40000410000 */
[----:B------:R-:W-:Y:S02]  /*3890*/  FFMA.FTZ R121, R93, R112, R128 ;  /* 0x000000705d797223 */ /* 0x000fe40000010080 */
[----:B------:R-:W-:Y:S02]  /*38a0*/  FFMA.FTZ R112, R102, -R127, R112 ;  /* 0x8000007f66707223 */ /* 0x000fe40000010070 */
[----:B------:R-:W-:-:S02]  /*38b0*/  FFMA.FTZ R127, R7, R122, R85 ;  /* 0x0000007a077f7223 */ /* 0x000fc40000010055 */
[C---:B------:R-:W-:Y:S02]  /*38c0*/  FFMA.FTZ R122, R119.reuse, R87, -R118 ;  /* 0x00000057777a7223 */ /* 0x040fe40000010876 */
[----:B------:R-:W-:Y:S02]  /*38d0*/  FFMA.FTZ R85, R119, R86, R126 ;  /* 0x0000005677557223 */ /* 0x000fe4000001007e */
[----:B--2---:R-:W-:Y:S01]  /*38e0*/  FADD.FTZ R84, R133, R122 ;  /* 0x0000007a85547221 */ /* 0x004fe20000010000 */
[----:B------:R-:W-:Y:S01]  /*38f0*/  LEA.HI.SX32 R133, R100, R100, 0x1b ;  /* 0x0000006464857211 */ /* 0x000fe200078fdaff */
[----:B------:R-:W-:Y:S02]  /*3900*/  FFMA.FTZ R129, R7, R124, R120 ;  /* 0x0000007c07817223 */ /* 0x000fe40000010078 */
[C---:B0-----:R-:W-:Y:S02]  /*3910*/  FMUL.FTZ R118, R138.reuse, R19 ;  /* 0x000000138a767220 */ /* 0x041fe40000410000 */
[----:B------:R-:W-:-:S02]  /*3920*/  FMUL.FTZ R120, R138, R18 ;  /* 0x000000128a787220 */ /* 0x000fc40000410000 */
[----:B------:R-:W-:Y:S02]  /*3930*/  FADD.FTZ R85, -R134, R85 ;  /* 0x0000005586557221 */ /* 0x000fe40000010100 */
[C---:B------:R-:W-:Y:S02]  /*3940*/  FMUL.FTZ R122, R116.reuse, -R84 ;  /* 0x80000054747a7220 */ /* 0x040fe40000410000 */
[C---:B-1----:R-:W-:Y:S02]  /*3950*/  FFMA.FTZ R118, R135.reuse, R18, -R118 ;  /* 0x0000001287767223 */ /* 0x042fe40000010876 */
[----:B------:R-:W-:Y:S02]  /*3960*/  FFMA.FTZ R120, R135, R19, R120 ;  /* 0x0000001387787223 */ /* 0x000fe40000010078 */
[----:B------:R-:W-:Y:S02]  /*3970*/  FMUL.FTZ R19, R116, -R85 ;  /* 0x8000005574137220 */ /* 0x000fe40000410000 */
[----:B------:R-:W-:-:S02]  /*3980*/  FMUL.FTZ R18, R138, R17 ;  /* 0x000000118a127220 */ /* 0x000fc40000410000 */
[----:B------:R-:W-:Y:S02]  /*3990*/  FFMA.FTZ R119, R117, R85, R122 ;  /* 0x0000005575777223 */ /* 0x000fe4000001007a */
[----:B------:R-:W-:Y:S02]  /*39a0*/  FMUL.FTZ R122, R7, R90 ;  /* 0x0000005a077a7220 */ /* 0x000fe40000410000 */
[----:B------:R-:W-:Y:S02]  /*39b0*/  FMUL.FTZ R138, R138, R16 ;  /* 0x000000108a8a7220 */ /* 0x000fe40000410000 */
[----:B------:R-:W-:Y:S01]  /*39c0*/  FFMA.FTZ R116, R117, R84, -R19 ;  /* 0x0000005475747223 */ /* 0x000fe20000010813 */
[----:B------:R-:W-:Y:S01]  /*39d0*/  P2R R117, PR, RZ, 0x4 ;  /* 0x00000004ff757803 */ /* 0x000fe20000000000 */
[----:B------:R-:W-:Y:S02]  /*39e0*/  FFMA.FTZ R16, R135, R16, -R18 ;  /* 0x0000001087107223 */ /* 0x000fe40000010812 */
[----:B------:R-:W-:-:S02]  /*39f0*/  FADD.FTZ R119, -R136, R119 ;  /* 0x0000007788777221 */ /* 0x000fc40000010100 */
[----:B---3--:R-:W-:Y:S02]  /*3a00*/  FADD.FTZ R18, R125, R118 ;  /* 0x000000767d127221 */ /* 0x008fe40000010000 */
[----:B------:R-:W-:Y:S02]  /*3a10*/  FADD.FTZ R19, R139, R120 ;  /* 0x000000788b137221 */ /* 0x000fe40000010000 */
[C---:B------:R-:W-:Y:S02]  /*3a20*/  FMUL.FTZ R120, R110.reuse, R127 ;  /* 0x0000007f6e787220 */ /* 0x040fe40000410000 */
[-C--:B------:R-:W-:Y:S02]  /*3a30*/  FFMA.FTZ R118, R97, -R122.reuse, R127 ;  /* 0x8000007a61767223 */ /* 0x080fe4000001007f */
[----:B------:R-:W-:Y:S02]  /*3a40*/  FFMA.FTZ R117, R95, -R122, R129 ;  /* 0x8000007a5f757223 */ /* 0x000fe40000010081 */
[----:B------:R-:W-:-:S02]  /*3a50*/  FMUL.FTZ R122, R110, R129 ;  /* 0x000000816e7a7220 */ /* 0x000fc40000410000 */
[----:B------:R-:W-:Y:S02]  /*3a60*/  FADD.FTZ R116, R137, R116 ;  /* 0x0000007489747221 */ /* 0x000fe40000010000 */
[-C--:B------:R-:W-:Y:S02]  /*3a70*/  FMUL.FTZ R127, R119, R83.reuse ;  /* 0x00000053777f7220 */ /* 0x080fe40000410000 */
[----:B------:R-:W-:Y:S02]  /*3a80*/  FADD.FTZ R121, R121, R120 ;  /* 0x0000007879797221 */ /* 0x000fe40000010000 */
[----:B------:R-:W-:Y:S02]  /*3a90*/  FADD.FTZ R120, R123, -R122 ;  /* 0x8000007a7b787221 */ /* 0x000fe40000010000 */
[----:B------:R-:W-:Y:S02]  /*3aa0*/  FMUL.FTZ R128, R85, R82 ;  /* 0x0000005255807220 */ /* 0x000fe40000410000 */
[----:B------:R-:W-:-:S02]  /*3ab0*/  FMUL.FTZ R125, R116, R83 ;  /* 0x00000053747d7220 */ /* 0x000fc40000410000 */
[----:B------:R-:W-:Y:S02]  /*3ac0*/  FMUL.FTZ R122, R79, R127 ;  /* 0x0000007f4f7a7220 */ /* 0x000fe40000410000 */
[----:B------:R-:W-:Y:S02]  /*3ad0*/  FFMA.FTZ R17, R135, R17, R138 ;  /* 0x0000001187117223 */ /* 0x000fe4000001008a */
[----:B------:R-:W-:Y:S02]  /*3ae0*/  FMUL.FTZ R126, R84, R82 ;  /* 0x00000052547e7220 */ /* 0x000fe40000410000 */
[----:B------:R-:W-:Y:S01]  /*3af0*/  FMUL.FTZ R123, R81, R128 ;  /* 0x00000080517b7220 */ /* 0x000fe20000410000 */
[----:B------:R0:W-:Y:S01]  /*3b00*/  @!P2 STS.128 [R109.X16+0x1d90], R16 ;  /* 0x001d90106d00a388 */ /* 0x0001e2000000cc00 */
[-C--:B------:R-:W-:Y:S02]  /*3b10*/  FMUL.FTZ R124, R4, R125.reuse ;  /* 0x0000007d047c7220 */ /* 0x080fe40000410000 */
[----:B------:R-:W-:-:S02]  /*3b20*/  FFMA.FTZ R122, R80, R125, R122 ;  /* 0x0000007d507a7223 */ /* 0x000fc4000001007a */
[----:B------:R-:W-:Y:S01]  /*3b30*/  FMUL.FTZ R125, R79, R125 ;  /* 0x0000007d4f7d7220 */ /* 0x000fe20000410000 */
[----:B------:R1:W-:Y:S01]  /*3b40*/  STS [R133.X4+0x420], R124 ;  /* 0x0004207c85007388 */ /* 0x0003e20000004800 */
[-C--:B------:R-:W-:Y:S02]  /*3b50*/  FMUL.FTZ R129, R81, R126.reuse ;  /* 0x0000007e51817220 */ /* 0x080fe40000410000 */
[----:B------:R-:W-:Y:S02]  /*3b60*/  FFMA.FTZ R123, R78, R126, R123 ;  /* 0x0000007e4e7b7223 */ /* 0x000fe4000001007b */
[-C--:B------:R-:W-:Y:S02]  /*3b70*/  FFMA.FTZ R125, R80, R127.reuse, -R125 ;  /* 0x0000007f507d7223 */ /* 0x080fe4000001087d */
[----:B------:R-:W-:Y:S02]  /*3b80*/  FMUL.FTZ R127, R4, R127 ;  /* 0x0000007f047f7220 */ /* 0x000fe40000410000 */
[----:B------:R-:W-:-:S02]  /*3b90*/  FMUL.FTZ R131, R87, R89 ;  /* 0x0000005957837220 */ /* 0x000fc40000410000 */
[----:B0-----:R-:W-:Y:S01]  /*3ba0*/  FMUL.FTZ R17, R5, R126 ;  /* 0x0000007e05117220 */ /* 0x001fe20000410000 */
[----:B------:R0:W-:Y:S01]  /*3bb0*/  STS [R52.X4+0x424], R127 ;  /* 0x0004247f34007388 */ /* 0x0001e20000004800 */
[----:B------:R-:W-:Y:S02]  /*3bc0*/  FMUL.FTZ R126, R113, R90 ;  /* 0x0000005a717e7220 */ /* 0x000fe40000410000 */
[----:B------:R-:W-:Y:S01]  /*3bd0*/  FFMA.FTZ R16, R78, R128, -R129 ;  /* 0x000000804e107223 */ /* 0x000fe20000010881 */
[----:B------:R2:W-:Y:S01]  /*3be0*/  STS [R52.X4+0x428], R17 ;  /* 0x0004281134007388 */ /* 0x0005e20000004800 */
[----:B-1----:R-:W-:Y:S02]  /*3bf0*/  FMUL.FTZ R124, R114, R90 ;  /* 0x0000005a727c7220 */ /* 0x002fe40000410000 */
[----:B------:R-:W-:Y:S02]  /*3c00*/  FMUL.FTZ R137, R117, R126 ;  /* 0x0000007e75897220 */ /* 0x000fe40000410000 */
[----:B------:R-:W-:-:S02]  /*3c10*/  FMUL.FTZ R129, R86, R89 ;  /* 0x0000005956817220 */ /* 0x000fc40000410000 */
[-C--:B0-----:R-:W-:Y:S02]  /*3c20*/  FMUL.FTZ R127, R117, R124.reuse ;  /* 0x0000007c757f7220 */ /* 0x081fe40000410000 */
[-C--:B------:R-:W-:Y:S02]  /*3c30*/  FFMA.FTZ R137, R118, R124.reuse, R137 ;  /* 0x0000007c76897223 */ /* 0x080fe40000010089 */
[----:B--2---:R-:W-:Y:S01]  /*3c40*/  FMUL.FTZ R17, R7, R124 ;  /* 0x0000007c07117220 */ /* 0x004fe20000410000 */
[----:B------:R-:W-:Y:S01]  /*3c50*/  LEA R124, R0, -R69, 0x1 ;  /* 0x80000045007c7211 */ /* 0x000fe200078e08ff */
[----:B------:R-:W-:Y:S02]  /*3c60*/  FMUL.FTZ R18, R111, R129 ;  /* 0x000000816f127220 */ /* 0x000fe40000410000 */
[----:B------:R-:W-:Y:S01]  /*3c70*/  FMUL.FTZ R19, R5, R128 ;  /* 0x0000008005137220 */ /* 0x000fe20000410000 */
[----:B------:R-:W-:Y:S01]  /*3c80*/  ISETP.GE.AND P1, PT, R124, 0x1, PT ;  /* 0x000000017c00780c */ /* 0x000fe20003f26270 */
[-C--:B------:R-:W-:Y:S01]  /*3c90*/  FMUL.FTZ R135, R6, R131.reuse ;  /* 0x0000008306877220 */ /* 0x080fe20000410000 */
[----:B------:R-:W-:Y:S01]  /*3ca0*/  STS [R52.X4+0x438], R17 ;  /* 0x0004381134007388 */ /* 0x000fe20000004800 */
[-C--:B------:R-:W-:Y:S01]  /*3cb0*/  FFMA.FTZ R133, R112, R131.reuse, R18 ;  /* 0x0000008370857223 */ /* 0x080fe20000010012 */
[----:B------:R-:W-:Y:S01]  /*3cc0*/  ISETP.GE.AND P2, PT, R124, 0x21, PT ;  /* 0x000000217c00780c */ /* 0x000fe20003f46270 */
[----:B------:R-:W-:Y:S01]  /*3cd0*/  FMUL.FTZ R131, R111, R131 ;  /* 0x000000836f837220 */ /* 0x000fe20000410000 */
[----:B------:R0:W-:Y:S01]  /*3ce0*/  STS [R52.X4+0x42c], R19 ;  /* 0x00042c1334007388 */ /* 0x0001e20000004800 */
[----:B------:R-:W-:-:S02]  /*3cf0*/  FADD.FTZ R125, RZ, R125 ;  /* 0x0000007dff7d7221 */ /* 0x000fc40000010000 */
[----:B------:R-:W-:Y:S01]  /*3d00*/  FADD.FTZ R122, RZ, R122 ;  /* 0x0000007aff7a7221 */ /* 0x000fe20000010000 */
[----:B------:R1:W-:Y:S01]  /*3d10*/  STS [R52.X4+0x430], R135 ;  /* 0x0004308734007388 */ /* 0x0003e20000004800 */
[-C--:B------:R-:W-:Y:S02]  /*3d20*/  FFMA.FTZ R131, R112, R129.reuse, -R131 ;  /* 0x0000008170837223 */ /* 0x080fe40000010883 */
[----:B------:R-:W-:Y:S02]  /*3d30*/  FMUL.FTZ R129, R6, R129 ;  /* 0x0000008106817220 */ /* 0x000fe40000410000 */
[----:B------:R-:W-:Y:S01]  /*3d40*/  FADD.FTZ R16, R125, R16 ;  /* 0x000000107d107221 */ /* 0x000fe20000010000 */
[----:B------:R-:W-:Y:S01]  /*3d50*/  SHF.L.U32 R125, R107, 0x2, RZ ;  /* 0x000000026b7d7819 */ /* 0x000fe200000006ff */
[----:B0-----:R-:W-:Y:S01]  /*3d60*/  FMUL.FTZ R19, R7, R126 ;  /* 0x0000007e07137220 */ /* 0x001fe20000410000 */
[----:B------:R1:W-:Y:S01]  /*3d70*/  STS [R52.X4+0x434], R129 ;  /* 0x0004348134007388 */ /* 0x0003e20000004800 */
[----:B------:R-:W-:-:S02]  /*3d80*/  FADD.FTZ R122, R122, R123 ;  /* 0x0000007b7a7a7221 */ /* 0x000fc40000010000 */
[----:B------:R-:W-:Y:S01]  /*3d90*/  FADD.FTZ R123, R16, R131 ;  /* 0x00000083107b7221 */ /* 0x000fe20000010000 */
[----:B------:R1:W-:Y:S01]  /*3da0*/  STS [R52.X4+0x43c], R19 ;  /* 0x00043c1334007388 */ /* 0x0003e20000004800 */
[----:B------:R-:W-:Y:S01]  /*3db0*/  FFMA.FTZ R18, R118, R126, -R127 ;  /* 0x0000007e76127223 */ /* 0x000fe2000001087f */
[----:B------:R-:W-:Y:S01]  /*3dc0*/  IADD3 R16, R69, 0x20, RZ ;  /* 0x0000002045107810 */ /* 0x000fe20007ffe0ff */
[----:B------:R-:W-:Y:S02]  /*3dd0*/  FADD.FTZ R122, R122, R133 ;  /* 0x000000857a7a7221 */ /* 0x000fe40000010000 */
[----:B------:R-:W-:Y:S01]  /*3de0*/  FADD.FTZ R123, R123, R18 ;  /* 0x000000127b7b7221 */ /* 0x000fe20000010000 */
[----:B------:R-:W-:Y:S01]  /*3df0*/  LEA.HI.SX32 R126, R16, R69, 0x1b ;  /* 0x00000045107e7211 */ /* 0x000fe200078fdaff */
[----:B------:R-:W-:Y:S02]  /*3e00*/  FADD.FTZ R122, R122, R137 ;  /* 0x000000897a7a7221 */ /* 0x000fe40000010000 */
[----:B------:R-:W-:Y:S01]  /*3e10*/  IMAD R132, R132, c[0x0][0x2b0], RZ ;  /* 0x0000ac0084847a24 */ /* 0x000fe200078e02ff */
[----:B------:R-:W-:Y:S06]  /*3e20*/  BAR.SYNC.DEFER_BLOCKING 0x0 ;  /* 0x0000000000007b1d */ /* 0x000fec0000010000 */
[----:B------:R-:W-:Y:S05]  /*3e30*/  @!P1 BRA `(.L_x_13477) ;  /* 0x000001a000009947 */ /* 0x000fea0003800000 */
[-C--:B-1----:R-:W-:Y:S01]  /*3e40*/  LEA.HI.SX32 R127, R69, R69.reuse, 0x1b ;  /* 0x00000045457f7211 */ /* 0x082fe200078fdaff */
[----:B------:R-:W-:Y:S01]  /*3e50*/  IMAD R17, R108, c[0x0][0x2a0], RZ ;  /* 0x0000a8006c117a24 */ /* 0x000fe200078e02ff */
[----:B------:R-:W-:Y:S01]  /*3e60*/  ULDC.64 UR4, c[0x0][0x298] ;  /* 0x0000a60000047ab9 */ /* 0x000fe20000000a00 */
[----:B------:R-:W-:Y:S01]  /*3e70*/  IADD3 R128, R99, -0x1, RZ ;  /* 0xffffffff63807810 */ /* 0x000fe20007ffe0ff */
[----:B------:R-:W-:Y:S01]  /*3e80*/  IMAD.WIDE.U32 R18, R68, c[0x0][0x2a0], RZ ;  /* 0x0000a80044127a25 */ /* 0x000fe200078e00ff */
[----:B------:R-:W-:Y:S01]  /*3e90*/  USHF.R.U32.HI UR8, URZ, 0x1, UR5 ;  /* 0x000000013f087899 */ /* 0x000fe20008011605 */
[----:B------:R-:W0:Y:S01]  /*3ea0*/  LDS R127, [R127.X4+0x420] ;  /* 0x000420007f7f7984 */ /* 0x000e220000004800 */
        /* <DEDUP_REMOVED lines=19> */
.L_x_13477:
[----:B-1----:R-:W-:Y:S05]  /*3fe0*/  BSYNC B0 ;  /* 0x0000000000007941 */ /* 0x002fea0003800000 */
.L_x_13476:
[----:B0-----:R0:W1:Y:S01]  /*3ff0*/  LDS R19, [R126.X4+0x4a0] ;  /* 0x0004a0007e137984 */ /* 0x0010620000004800 */
[----:B------:R-:W-:Y:S01]  /*4000*/  BSSY B0, `(.L_x_13478) ;  /* 0x0000006000007945 */ /* 0x000fe20003800000 */
[----:B------:R-:W-:Y:S01]  /*4010*/  IMAD R127, R125, c[0x0][0x2b4], R132 ;  /* 0x0000ad007d7f7a24 */ /* 0x000fe200078e0284 */
[----:B------:R-:W-:Y:S05]  /*4020*/  @!P2 BRA `(.L_x_13479) ;  /* 0x000000300000a947 */ /* 0x000fea0003800000 */
[----:B------:R-:W-:-:S05]  /*4030*/  IMAD.WIDE.U32 R16, R125, c[0x0][0x2b0], R28 ;  /* 0x0000ac007d107a25 */ /* 0x000fca00078e001c */
[----:B------:R-:W-:-:S05]  /*4040*/  IADD3 R17, R17, R127, RZ ;  /* 0x0000007f11117210 */ /* 0x000fca0007ffe0ff */
[----:B-1----:R1:W-:Y:S02]  /*4050*/  RED.E.ADD.F32.FTZ.RN.STRONG.GPU [R16.64], R19 ;  /* 0x000000131000798e */ /* 0x0023e4000c10e786 */
.L_x_13479:
[----:B------:R-:W-:Y:S05]  /*4060*/  BSYNC B0 ;  /* 0x0000000000007941 */ /* 0x000fea0003800000 */
.L_x_13478:
        /* <DEDUP_REMOVED lines=12> */
.L_x_13481:
[----:B-1----:R-:W-:Y:S05]  /*4130*/  BSYNC B0 ;  /* 0x0000000000007941 */ /* 0x002fea0003800000 */
.L_x_13480:
[----:B--2---:R1:W2:Y:S01]  /*4140*/  LDS R19, [R57.X4+0x5a0] ;  /* 0x0005a00039137984 */ /* 0x0042a20000004800 */
[----:B------:R-:W-:Y:S01]  /*4150*/  BSSY B0, `(.L_x_13482) ;  /* 0x0000005000007945 */ /* 0x000fe20003800000 */
[----:B------:R-:W-:Y:S05]  /*4160*/  @!P1 BRA `(.L_x_13483) ;  /* 0x0000003000009947 */ /* 0x000fea0003800000 */
[----:B------:R-:W-:-:S05]  /*4170*/  IMAD.WIDE.U32 R16, R125, c[0x0][0x2b0], R32 ;  /* 0x0000ac007d107a25 */ /* 0x000fca00078e0020 */
[----:B------:R-:W-:-:S05]  /*4180*/  IADD3 R17, R127, R17, RZ ;  /* 0x000000117f117210 */ /* 0x000fca0007ffe0ff */
[----:B--2---:R2:W-:Y:S02]  /*4190*/  RED.E.ADD.F32.FTZ.RN.STRONG.GPU [R16.64], R19 ;  /* 0x000000131000798e */ /* 0x0045e4000c10e786 */
.L_x_13483:
[----:B------:R-:W-:Y:S05]  /*41a0*/  BSYNC B0 ;  /* 0x0000000000007941 */ /* 0x000fea0003800000 */
.L_x_13482:
[----:B--2---:R2:W3:Y:S01]  /*41b0*/  LDS R19, [R56.X4+0x620] ;  /* 0x0006200038137984 */ /* 0x0044e20000004800 */
[----:B------:R-:W-:Y:S01]  /*41c0*/  BSSY B0, `(.L_x_13484) ;  /* 0x0000005000007945 */ /* 0x000fe20003800000 */
[----:B------:R-:W-:Y:S05]  /*41d0*/  @!P2 BRA `(.L_x_13485) ;  /* 0x000000300000a947 */ /* 0x000fea0003800000 */
[----:B------:R-:W-:-:S05]  /*41e0*/  IMAD.WIDE.U32 R16, R125, c[0x0][0x2b0], R34 ;  /* 0x0000ac007d107a25 */ /* 0x000fca00078e0022 */
[----:B------:R-:W-:-:S05]  /*41f0*/  IADD3 R17, R127, R17, RZ ;  /* 0x000000117f117210 */ /* 0x000fca0007ffe0ff */
[----:B---3--:R3:W-:Y:S02]  /*4200*/  RED.E.ADD.F32.FTZ.RN.STRONG.GPU [R16.64], R19 ;  /* 0x000000131000798e */ /* 0x0087e4000c10e786 */
.L_x_13485:
[----:B------:R-:W-:Y:S05]  /*4210*/  BSYNC B0 ;  /* 0x0000000000007941 */ /* 0x000fea0003800000 */
.L_x_13484:
[----:B---3--:R3:W4:Y:S01]  /*4220*/  LDS R19, [R55.X4+0x6a0] ;  /* 0x0006a00037137984 */ /* 0x0087220000004800 */
[----:B------:R-:W-:Y:S01]  /*4230*/  BSSY B0, `(.L_x_13486) ;  /* 0x0000005000007945 */ /* 0x000fe20003800000 */
[----:B------:R-:W-:Y:S05]  /*4240*/  @!P3 BRA `(.L_x_13487) ;  /* 0x000000300000b947 */ /* 0x000fea0003800000 */
[----:B------:R-:W-:-:S05]  /*4250*/  IMAD.WIDE.U32 R16, R125, c[0x0][0x2b0], R36 ;  /* 0x0000ac007d107a25 */ /* 0x000fca00078e0024 */
[----:B------:R-:W-:-:S05]  /*4260*/  IADD3 R17, R127, R17, RZ ;  /* 0x000000117f117210 */ /* 0x000fca0007ffe0ff */
[----:B----4-:R4:W-:Y:S02]  /*4270*/  RED.E.ADD.F32.FTZ.RN.STRONG.GPU [R16.64], R19 ;  /* 0x000000131000798e */ /* 0x0109e4000c10e786 */
.L_x_13487:
[----:B------:R-:W-:Y:S05]  /*4280*/  BSYNC B0 ;  /* 0x0000000000007941 */ /* 0x000fea0003800000 */
.L_x_13486:
[----:B------:R0:W1:Y:S01]  /*4290*/  LDS R115, [R54.X4+0x720] ;  /* 0x0007200036737984 */ /* 0x0000620000004800 */
[----:B------:R-:W-:Y:S01]  /*42a0*/  BSSY B0, `(.L_x_13488) ;  /* 0x0000006000007945 */ /* 0x000fe20003800000 */
[----:B----4-:R-:W-:Y:S01]  /*42b0*/  IMAD.WIDE.U32 R16, R125, c[0x0][0x2b0], R40 ;  /* 0x0000ac007d107a25 */ /* 0x010fe200078e0028 */
[----:B------:R-:W-:Y:S05]  /*42c0*/  @!P4 BRA `(.L_x_13489) ;  /* 0x000000300000c947 */ /* 0x000fea0003800000 */
[----:B------:R-:W-:-:S05]  /*42d0*/  IMAD.WIDE.U32 R18, R125, c[0x0][0x2b0], R38 ;  /* 0x0000ac007d127a25 */ /* 0x000fca00078e0026 */
[----:B------:R-:W-:-:S05]  /*42e0*/  IADD3 R19, R127, R19, RZ ;  /* 0x000000137f137210 */ /* 0x000fca0007ffe0ff */
[----:B-1----:R1:W-:Y:S02]  /*42f0*/  RED.E.ADD.F32.FTZ.RN.STRONG.GPU [R18.64], R115 ;  /* 0x000000731200798e */ /* 0x0023e4000c10e786 */
.L_x_13489:
[----:B------:R-:W-:Y:S05]  /*4300*/  BSYNC B0 ;  /* 0x0000000000007941 */ /* 0x000fea0003800000 */
.L_x_13488:
[----:B-1----:R1:W4:Y:S01]  /*4310*/  LDS R19, [R53.X4+0x7a0] ;  /* 0x0007a00035137984 */ /* 0x0023220000004800 */
[----:B------:R-:W-:Y:S01]  /*4320*/  BSSY B0, `(.L_x_13490) ;  /* 0x0000004000007945 */ /* 0x000fe20003800000 */
[----:B------:R-:W-:Y:S05]  /*4330*/  @!P5 BRA `(.L_x_13491) ;  /* 0x000000200000d947 */ /* 0x000fea0003800000 */
[----:B------:R-:W-:-:S05]  /*4340*/  IADD3 R17, R127, R17, RZ ;  /* 0x000000117f117210 */ /* 0x000fca0007ffe0ff */
[----:B----4-:R4:W-:Y:S02]  /*4350*/  RED.E.ADD.F32.FTZ.RN.STRONG.GPU [R16.64], R19 ;  /* 0x000000131000798e */ /* 0x0109e4000c10e786 */
.L_x_13491:
[----:B------:R-:W-:Y:S05]  /*4360*/  BSYNC B0 ;  /* 0x0000000000007941 */ /* 0x000fea0003800000 */
.L_x_13490:
[----:B------:R-:W5:Y:S01]  /*4370*/  SHFL.DOWN PT, R124, R123, 0x1, 0x1f ;  /* 0x08201f007b7c7f89 */ /* 0x000f6200000e0000 */
[----:B------:R-:W-:Y:S01]  /*4380*/  ISETP.GT.AND P1, PT, R61, 0x1e, PT ;  /* 0x0000001e3d00780c */ /* 0x000fe20003f24270 */
[----:B------:R-:W-:Y:S01]  /*4390*/  FMUL.FTZ R95, R95, R113 ;  /* 0x000000715f5f7220 */ /* 0x000fe20000410000 */
[----:B----4-:R-:W-:Y:S01]  /*43a0*/  MOV R17, R123 ;  /* 0x0000007b00117202 */ /* 0x010fe20000000f00 */
[----:B------:R-:W4:Y:S01]  /*43b0*/  SHFL.DOWN PT, R125, R121, 0x1, 0x1f ;  /* 0x08201f00797d7f89 */ /* 0x000f2200000e0000 */
[----:B------:R-:W-:Y:S01]  /*43c0*/  MOV R18, R121 ;  /* 0x0000007900127202 */ /* 0x000fe20000000f00 */
[----:B------:R-:W-:Y:S01]  /*43d0*/  FMUL.FTZ R98, R98, R86 ;  /* 0x0000005662627220 */ /* 0x000fe20000410000 */
[----:B------:R-:W-:Y:S01]  /*43e0*/  MOV R19, R120 ;  /* 0x0000007800137202 */ /* 0x000fe20000000f00 */
[----:B0-----:R-:W0:Y:S01]  /*43f0*/  SHFL.DOWN PT, R126, R120, 0x1, 0x1f ;  /* 0x08201f00787e7f89 */ /* 0x001e2200000e0000 */
[----:B------:R-:W-:Y:S01]  /*4400*/  MOV R16, R122 ;  /* 0x0000007a00107202 */ /* 0x000fe20000000f00 */
[----:B------:R-:W-:Y:S01]  /*4410*/  FMUL.FTZ R103, R103, R85 ;  /* 0x0000005567677220 */ /* 0x000fe20000410000 */
[----:B------:R-:W-:Y:S01]  /*4420*/  ISETP.NE.AND P2, PT, R61, RZ, PT ;  /* 0x000000ff3d00720c */ /* 0x000fe20003f45270 */
[----:B------:R-:W1:Y:S01]  /*4430*/  SHFL.DOWN PT, R115, R122, 0x1, 0x1f ;  /* 0x08201f007a737f89 */ /* 0x000e6200000e0000 */
[----:B------:R-:W-:Y:S01]  /*4440*/  ISETP.NE.AND P3, PT, R69, RZ, PT ;  /* 0x000000ff4500720c */ /* 0x000fe20003f65270 */
[----:B------:R-:W-:Y:S01]  /*4450*/  BSSY B0, `(.L_x_13492) ;  /* 0x000005f000007945 */ /* 0x000fe20003800000 */
[----:B-----5:R-:W-:-:S02]  /*4460*/  @!P1 FADD.FTZ R17, R17, R124 ;  /* 0x0000007c11119221 */ /* 0x020fc40000010000 */
[----:B----4-:R-:W-:-:S03]  /*4470*/  @!P1 FADD.FTZ R18, R18, R125 ;  /* 0x0000007d12129221 */ /* 0x010fc60000010000 */
[----:B------:R-:W4:Y:S01]  /*4480*/  SHFL.DOWN PT, R120, R17, 0x2, 0x1f ;  /* 0x08401f0011787f89 */ /* 0x000f2200000e0000 */
[----:B0-----:R-:W-:-:S03]  /*4490*/  @!P1 FADD.FTZ R19, R19, R126 ;  /* 0x0000007e13139221 */ /* 0x001fc60000010000 */
[----:B------:R-:W0:Y:S01]  /*44a0*/  SHFL.DOWN PT, R121, R18, 0x2, 0x1f ;  /* 0x08401f0012797f89 */ /* 0x000e2200000e0000 */
[----:B-1----:R-:W-:-:S03]  /*44b0*/  @!P1 FADD.FTZ R16, R16, R115 ;  /* 0x0000007310109221 */ /* 0x002fc60000010000 */
[----:B------:R-:W1:Y:S01]  /*44c0*/  SHFL.DOWN PT, R122, R19, 0x2, 0x1f ;  /* 0x08401f00137a7f89 */ /* 0x000e6200000e0000 */
[----:B------:R-:W-:-:S03]  /*44d0*/  ISETP.GT.AND P1, PT, R61, 0x1d, PT ;  /* 0x0000001d3d00780c */ /* 0x000fc60003f24270 */
[----:B------:R-:W5:Y:S10]  /*44e0*/  SHFL.DOWN PT, R115, R16, 0x2, 0x1f ;  /* 0x08401f0010737f89 */ /* 0x000f7400000e0000 */
[----:B----4-:R-:W-:-:S02]  /*44f0*/  @!P1 FADD.FTZ R17, R17, R120 ;  /* 0x0000007811119221 */ /* 0x010fc40000010000 */
[----:B0-----:R-:W-:-:S03]  /*4500*/  @!P1 FADD.FTZ R18, R18, R121 ;  /* 0x0000007912129221 */ /* 0x001fc60000010000 */
[----:B------:R-:W0:Y:S01]  /*4510*/  SHFL.DOWN PT, R120, R17, 0x4, 0x1f ;  /* 0x08801f0011787f89 */ /* 0x000e2200000e0000 */
[----:B-1----:R-:W-:-:S03]  /*4520*/  @!P1 FADD.FTZ R19, R19, R122 ;  /* 0x0000007a13139221 */ /* 0x002fc60000010000 */
[----:B------:R-:W1:Y:S01]  /*4530*/  SHFL.DOWN PT, R121, R18, 0x4, 0x1f ;  /* 0x08801f0012797f89 */ /* 0x000e6200000e0000 */
[----:B-----5:R-:W-:-:S03]  /*4540*/  @!P1 FADD.FTZ R16, R16, R115 ;  /* 0x0000007310109221 */ /* 0x020fc60000010000 */
[----:B------:R-:W4:Y:S01]  /*4550*/  SHFL.DOWN PT, R122, R19, 0x4, 0x1f ;  /* 0x08801f00137a7f89 */ /* 0x000f2200000e0000 */
[----:B------:R-:W-:-:S03]  /*4560*/  ISETP.GT.AND P1, PT, R61, 0x1b, PT ;  /* 0x0000001b3d00780c */ /* 0x000fc60003f24270 */
[----:B------:R-:W5:Y:S10]  /*4570*/  SHFL.DOWN PT, R115, R16, 0x4, 0x1f ;  /* 0x08801f0010737f89 */ /* 0x000f7400000e0000 */
[----:B0-----:R-:W-:-:S02]  /*4580*/  @!P1 FADD.FTZ R17, R17, R120 ;  /* 0x0000007811119221 */ /* 0x001fc40000010000 */
[----:B-1----:R-:W-:-:S03]  /*4590*/  @!P1 FADD.FTZ R18, R18, R121 ;  /* 0x0000007912129221 */ /* 0x002fc60000010000 */
[----:B------:R-:W0:Y:S01]  /*45a0*/  SHFL.DOWN PT, R120, R17, 0x8, 0x1f ;  /* 0x09001f0011787f89 */ /* 0x000e2200000e0000 */
[----:B----4-:R-:W-:-:S03]  /*45b0*/  @!P1 FADD.FTZ R19, R19, R122 ;  /* 0x0000007a13139221 */ /* 0x010fc60000010000 */
[----:B------:R-:W1:Y:S01]  /*45c0*/  SHFL.DOWN PT, R121, R18, 0x8, 0x1f ;  /* 0x09001f0012797f89 */ /* 0x000e6200000e0000 */
[----:B-----5:R-:W-:-:S03]  /*45d0*/  @!P1 FADD.FTZ R16, R16, R115 ;  /* 0x0000007310109221 */ /* 0x020fc60000010000 */
[----:B------:R-:W4:Y:S01]  /*45e0*/  SHFL.DOWN PT, R122, R19, 0x8, 0x1f ;  /* 0x09001f00137a7f89 */ /* 0x000f2200000e0000 */
[----:B------:R-:W-:-:S03]  /*45f0*/  ISETP.GT.AND P1, PT, R61, 0x17, PT ;  /* 0x000000173d00780c */ /* 0x000fc60003f24270 */
[----:B------:R-:W5:Y:S10]  /*4600*/  SHFL.DOWN PT, R115, R16, 0x8, 0x1f ;  /* 0x09001f0010737f89 */ /* 0x000f7400000e0000 */
[----:B0-----:R-:W-:-:S02]  /*4610*/  @!P1 FADD.FTZ R17, R17, R120 ;  /* 0x0000007811119221 */ /* 0x001fc40000010000 */
[----:B------:R-:W-:Y:S02]  /*4620*/  FMUL.FTZ R120, R43, R114 ;  /* 0x000000722b787220 */ /* 0x000fe40000410000 */
[----:B-1----:R-:W-:Y:S01]  /*4630*/  @!P1 FADD.FTZ R18, R18, R121 ;  /* 0x0000007912129221 */ /* 0x002fe20000010000 */
[----:B------:R-:W0:Y:S01]  /*4640*/  SHFL.DOWN PT, R124, R17, 0x10, 0x1f ;  /* 0x0a001f00117c7f89 */ /* 0x000e2200000e0000 */
[----:B----4-:R-:W-:-:S03]  /*4650*/  @!P1 FADD.FTZ R19, R19, R122 ;  /* 0x0000007a13139221 */ /* 0x010fc60000010000 */
[----:B------:R-:W1:Y:S01]  /*4660*/  SHFL.DOWN PT, R123, R18, 0x10, 0x1f ;  /* 0x0a001f00127b7f89 */ /* 0x000e6200000e0000 */
[-C--:B------:R-:W-:Y:S02]  /*4670*/  FFMA.FTZ R122, R42, R113.reuse, -R120 ;  /* 0x000000712a7a7223 */ /* 0x080fe40000010878 */
[----:B-----5:R-:W-:Y:S01]  /*4680*/  @!P1 FADD.FTZ R16, R16, R115 ;  /* 0x0000007310109221 */ /* 0x020fe20000010000 */
[----:B------:R-:W4:Y:S01]  /*4690*/  SHFL.DOWN PT, R126, R19, 0x10, 0x1f ;  /* 0x0a001f00137e7f89 */ /* 0x000f2200000e0000 */
[----:B------:R-:W-:Y:S01]  /*46a0*/  FMUL.FTZ R115, R43, R113 ;  /* 0x000000712b737220 */ /* 0x000fe20000410000 */
[----:B------:R-:W-:Y:S01]  /*46b0*/  ISETP.GT.AND P1, PT, R61, 0xf, PT ;  /* 0x0000000f3d00780c */ /* 0x000fe20003f24270 */
[-C--:B------:R-:W-:Y:S01]  /*46c0*/  FFMA.FTZ R120, R97, R114.reuse, R95 ;  /* 0x0000007261787223 */ /* 0x080fe2000001005f */
[----:B------:R-:W5:Y:S01]  /*46d0*/  SHFL.DOWN PT, R121, R16, 0x10, 0x1f ;  /* 0x0a001f0010797f89 */ /* 0x000f6200000e0000 */
[----:B------:R-:W-:Y:S02]  /*46e0*/  FMUL.FTZ R95, R43, R87 ;  /* 0x000000572b5f7220 */ /* 0x000fe40000410000 */
[----:B------:R-:W-:-:S02]  /*46f0*/  FFMA.FTZ R115, R42, R114, R115 ;  /* 0x000000722a737223 */ /* 0x000fc40000010073 */
[C---:B------:R-:W-:Y:S02]  /*4700*/  FFMA.FTZ R114, R42.reuse, R86, -R95 ;  /* 0x000000562a727223 */ /* 0x040fe4000001085f */
[C---:B------:R-:W-:Y:S02]  /*4710*/  FMUL.FTZ R95, R43.reuse, R84 ;  /* 0x000000542b5f7220 */ /* 0x040fe40000410000 */
[----:B------:R-:W-:Y:S02]  /*4720*/  FMUL.FTZ R97, R43, R86 ;  /* 0x000000562b617220 */ /* 0x000fe40000410000 */
[C---:B------:R-:W-:Y:S02]  /*4730*/  FFMA.FTZ R86, R42.reuse, R85, -R95 ;  /* 0x000000552a567223 */ /* 0x040fe4000001085f */
[-C--:B------:R-:W-:Y:S02]  /*4740*/  FFMA.FTZ R97, R42, R87.reuse, R97 ;  /* 0x000000572a617223 */ /* 0x080fe40000010061 */
[----:B------:R-:W-:-:S02]  /*4750*/  FFMA.FTZ R95, R102, R87, R98 ;  /* 0x00000057665f7223 */ /* 0x000fc40000010062 */
[----:B------:R-:W-:Y:S02]  /*4760*/  FMUL.FTZ R87, R81, R86 ;  /* 0x0000005651577220 */ /* 0x000fe40000410000 */
[----:B------:R-:W-:Y:S02]  /*4770*/  FMUL.FTZ R86, R43, R116 ;  /* 0x000000742b567220 */ /* 0x000fe40000410000 */
[----:B------:R-:W-:Y:S02]  /*4780*/  FMUL.FTZ R122, R117, R122 ;  /* 0x0000007a757a7220 */ /* 0x000fe40000410000 */
        /* <DEDUP_REMOVED lines=11> */
[----:B----4-:R-:W-:Y:S02]  /*4840*/  @!P1 FADD.FTZ R19, R19, R126 ;  /* 0x0000007e13139221 */ /* 0x010fe40000010000 */
[----:B-----5:R-:W-:Y:S02]  /*4850*/  @!P1 FADD.FTZ R16, R16, R121 ;  /* 0x0000007910109221 */ /* 0x020fe40000010000 */
        /* <DEDUP_REMOVED lines=30> */
.L_x_13493:
[----:B0-----:R-:W-:Y:S05]  /*4a40*/  BSYNC B0 ;  /* 0x0000000000007941 */ /* 0x001fea0003800000 */
.L_x_13492:
[----:B------:R-:W-:Y:S02]  /*4a50*/  IADD3 R109, R109, 0x1, RZ ;  /* 0x000000016d6d7810 */ /* 0x000fe40007ffe0ff */
[----:B------:R-:W-:-:S02]  /*4a60*/  IADD3 R107, P2, R107, 0x1, RZ ;  /* 0x000000016b6b7810 */ /* 0x000fc40007f5e0ff */
[----:B------:R-:W-:Y:S02]  /*4a70*/  ISETP.GE.AND P1, PT, R109, c[0x0][0x16c], PT ;  /* 0x00005b006d007a0c */ /* 0x000fe40003f26270 */
[----:B------:R-:W-:-:S11]  /*4a80*/  IADD3.X R104, RZ, R104, RZ, P2, !PT ;  /* 0x00000068ff687210 */ /* 0x000fd600017fe4ff */
[----:B------:R-:W-:Y:S01]  /*4a90*/  @P1 CALL.REL.NOINC `(.L_x_13463) ;  /* 0x0000001000001944 */ /* 0x000fe20003c00000 */
[----:B------:R-:W-:Y:S05]  /*4aa0*/  BRA `(.L_x_13494) ;  /* 0xffffcf9000007947 */ /* 0x000fea000383ffff */
.L_x_13463:
        /* <DEDUP_REMOVED lines=10> */
[----:B------:R-:W-:Y:S01]  /*4b50*/  MOV R28, RZ ;  /* 0x000000ff001c7202 */ /* 0x000fe20000000f00 */
[----:B------:R-:W-:-:S04]  /*4b60*/  @!P0 IMAD.WIDE R30, R59, 0x4, R2 ;  /* 0x000000043b1e8825 */ /* 0x000fc800078e0202 */
[C-C-:B0-----:R-:W-:Y:S01]  /*4b70*/  @!P1 IMAD.WIDE R32, R59.reuse, 0x4, R2.reuse ;  /* 0x000000043b209825 */ /* 0x141fe200078e0202 */
[----:B------:R-:W4:Y:S03]  /*4b80*/  @!P0 LDG.E R88, [R30.64] ;  /* 0x000000061e588981 */ /* 0x000f26000c1e1900 */
[C-C-:B------:R-:W-:Y:S01]  /*4b90*/  @!P2 IMAD.WIDE R34, R59.reuse, 0x4, R2.reuse ;  /* 0x000000043b22a825 */ /* 0x140fe200078e0202 */
[----:B------:R-:W5:Y:S03]  /*4ba0*/  @!P1 LDG.E R18, [R32.64+0x80] ;  /* 0x0000800620129981 */ /* 0x000f66000c1e1900 */
[----:B------:R-:W-:Y:S01]  /*4bb0*/  @!P3 IMAD.WIDE R36, R59, 0x4, R2 ;  /* 0x000000043b24b825 */ /* 0x000fe200078e0202 */
[----:B--2---:R-:W2:Y:S04]  /*4bc0*/  @!P2 LDG.E R16, [R34.64+0x100] ;  /* 0x000100062210a981 */ /* 0x004ea8000c1e1900 */
[----:B---3--:R-:W3:Y:S01]  /*4bd0*/  @!P3 LDG.E R28, [R36.64+0x180] ;  /* 0x00018006241cb981 */ /* 0x008ee2000c1e1900 */
[----:B------:R-:W-:Y:S01]  /*4be0*/  ISETP.NE.AND P1, PT, R69, RZ, PT ;  /* 0x000000ff4500720c */ /* 0x000fe20003f25270 */
[----:B------:R-:W-:-:S04]  /*4bf0*/  IMAD R39, R70, c[0x0][0x2d8], RZ ;  /* 0x0000b60046277a24 */ /* 0x000fc800078e02ff */
[----:B------:R-:W-:Y:S01]  /*4c00*/  IMAD R41, R72, c[0x0][0x2dc], R39 ;  /* 0x0000b70048297a24 */ /* 0x000fe200078e0227 */
[----:B------:R-:W-:-:S05]  /*4c10*/  IADD3 R43, R60, -c[0x0][0x174], RZ ;  /* 0x80005d003c2b7a10 */ /* 0x000fca0007ffe0ff */
[----:B------:R-:W-:-:S05]  /*4c20*/  IMAD R43, R43, -0x80, RZ ;  /* 0xffffff802b2b7824 */ /* 0x000fca00078e02ff */
[----:B------:R-:W-:Y:S01]  /*4c30*/  SHF.R.S32.HI R79, RZ, 0x1f, R43 ;  /* 0x0000001fff4f7819 */ /* 0x000fe2000001142b */
[----:B------:R-:W-:Y:S01]  /*4c40*/  BSSY B0, `(.L_x_13495) ;  /* 0x0000047000007945 */ /* 0x000fe20003800000 */
[----:B----4-:R-:W-:Y:S04]  /*4c50*/  STS [R61.X4], R88 ;  /* 0x000000583d007388 */ /* 0x010fe80000004800 */
[----:B-----5:R-:W-:Y:S04]  /*4c60*/  STS [R61.X4+0x80], R18 ;  /* 0x000080123d007388 */ /* 0x020fe80000004800 */
[----:B--2---:R-:W-:Y:S04]  /*4c70*/  STS [R61.X4+0x100], R16 ;  /* 0x000100103d007388 */ /* 0x004fe80000004800 */
[----:B---3--:R-:W-:Y:S01]  /*4c80*/  STS [R61.X4+0x180], R28 ;  /* 0x0001801c3d007388 */ /* 0x008fe20000004800 */
        /* <DEDUP_REMOVED lines=11> */
[----:B0-----:R-:W-:-:S05]  /*4d40*/  FADD.FTZ R5, R5, R74 ;  /* 0x0000004a05057221 */ /* 0x001fca0000010000 */
[----:B------:R-:W-:Y:S01]  /*4d50*/  FSETP.GTU.FTZ.AND P4, PT, R5, 20, PT ;  /* 0x41a000000500780b */ /* 0x000fe20003f9c000 */
[--C-:B------:R-:W-:Y:S02]  /*4d60*/  FADD.FTZ R4, R4, R74.reuse ;  /* 0x0000004a04047221 */ /* 0x100fe40000010000 */
[--C-:B------:R-:W-:Y:S02]  /*4d70*/  FADD.FTZ R30, R6, R74.reuse ;  /* 0x0000004a061e7221 */ /* 0x100fe40000010000 */
[----:B------:R-:W-:Y:S01]  /*4d80*/  FADD.FTZ R28, R7, R74 ;  /* 0x0000004a071c7221 */ /* 0x000fe20000010000 */
[----:B------:R-:W-:Y:S02]  /*4d90*/  FSETP.GTU.FTZ.AND P3, PT, R4, 20, PT ;  /* 0x41a000000400780b */ /* 0x000fe40003f7c000 */
[----:B------:R-:W-:-:S05]  /*4da0*/  FSETP.GTU.FTZ.AND P2, PT, R30, 20, PT ;  /* 0x41a000001e00780b */ /* 0x000fca0003f5c000 */
[----:B------:R-:W-:Y:S01]  /*4db0*/  @!P4 FMUL.FTZ R7, R5, -1.4426950216293334961 ;  /* 0xbfb8aa3b0507c820 */ /* 0x000fe20000410000 */
[----:B------:R-:W-:Y:S01]  /*4dc0*/  FSETP.GTU.FTZ.AND P0, PT, R28, 20, PT ;  /* 0x41a000001c00780b */ /* 0x000fe20003f1c000 */
[----:B------:R-:W0:Y:S04]  /*4dd0*/  LDS R18, [0x200] ;  /* 0x00020000ff127984 */ /* 0x000e280000000800 */
[----:B------:R-:W2:Y:S01]  /*4de0*/  @!P4 MUFU.EX2 R7, R7 ;  /* 0x000000070007c308 */ /* 0x000ea20000000800 */
[----:B------:R-:W-:Y:S02]  /*4df0*/  @!P3 FMUL.FTZ R6, R4, -1.4426950216293334961 ;  /* 0xbfb8aa3b0406b820 */ /* 0x000fe40000410000 */
[----:B------:R-:W-:Y:S02]  /*4e00*/  @!P2 FMUL.FTZ R16, R30, -1.4426950216293334961 ;  /* 0xbfb8aa3b1e10a820 */ /* 0x000fe40000410000 */
[----:B------:R-:W-:-:S03]  /*4e10*/  IMAD.WIDE.U32 R4, R72, c[0x0][0x2d8], RZ ;  /* 0x0000b60048047a25 */ /* 0x000fc600078e00ff */
[----:B------:R-:W3:Y:S01]  /*4e20*/  @!P3 MUFU.EX2 R6, R6 ;  /* 0x000000060006b308 */ /* 0x000ee20000000800 */
[----:B-1----:R-:W-:Y:S01]  /*4e30*/  @!P0 FMUL.FTZ R12, R28, -1.4426950216293334961 ;  /* 0xbfb8aa3b1c0c8820 */ /* 0x002fe20000410000 */
[----:B------:R-:W-:Y:S01]  /*4e40*/  IADD3 R5, R5, R41, RZ ;  /* 0x0000002905057210 */ /* 0x000fe20007ffe0ff */
[----:B--2---:R-:W-:-:S05]  /*4e50*/  @!P4 FADD.FTZ R7, R7, 1 ;  /* 0x3f8000000707c421 */ /* 0x004fca0000010000 */
[----:B------:R-:W1:Y:S01]  /*4e60*/  @!P2 MUFU.EX2 R16, R16 ;  /* 0x000000100010a308 */ /* 0x000e620000000800 */
[----:B------:R-:W-:-:S07]  /*4e70*/  IMAD R14, R76, c[0x0][0x2e0], RZ ;  /* 0x0000b8004c0e7a24 */ /* 0x000fce00078e02ff */
[----:B------:R-:W2:Y:S01]  /*4e80*/  @!P0 MUFU.EX2 R12, R12 ;  /* 0x0000000c000c8308 */ /* 0x000ea20000000800 */
[----:B------:R-:W-:-:S07]  /*4e90*/  IMAD.WIDE.U32 R4, R77, c[0x0][0x2e0], R4 ;  /* 0x0000b8004d047a25 */ /* 0x000fce00078e0004 */
[----:B------:R-:W4:Y:S01]  /*4ea0*/  @!P4 MUFU.RCP R28, R7 ;  /* 0x00000007001cc308 */ /* 0x000f220000001000 */
[----:B---3--:R-:W-:Y:S01]  /*4eb0*/  @!P3 FADD.FTZ R6, R6, 1 ;  /* 0x3f8000000606b421 */ /* 0x008fe20000010000 */
[----:B------:R-:W-:Y:S01]  /*4ec0*/  IADD3 R4, P6, R43, R4, RZ ;  /* 0x000000042b047210 */ /* 0x000fe20007fde0ff */
[----:B------:R-:W-:Y:S01]  /*4ed0*/  IMAD R14, R77, c[0x0][0x2e4], R14 ;  /* 0x0000b9004d0e7a24 */ /* 0x000fe200078e020e */
[----:B------:R-:W-:Y:S01]  /*4ee0*/  SHF.R.S32.HI R30, RZ, 0x1f, R59 ;  /* 0x0000001fff1e7819 */ /* 0x000fe2000001143b */
[----:B-1----:R-:W-:Y:S01]  /*4ef0*/  @!P2 FADD.FTZ R16, R16, 1 ;  /* 0x3f8000001010a421 */ /* 0x002fe20000010000 */
[----:B------:R-:W-:Y:S02]  /*4f00*/  LEA R15, P5, R59, c[0x0][0x330], 0x2 ;  /* 0x0000cc003b0f7a11 */ /* 0x000fe400078a10ff */
[----:B------:R1:W3:Y:S01]  /*4f10*/  @!P3 MUFU.RCP R13, R6 ;  /* 0x00000006000db308 */ /* 0x0002e20000001000 */
[----:B------:R-:W-:Y:S01]  /*4f20*/  IADD3.X R5, R79, R14, R5, P6, !PT ;  /* 0x0000000e4f057210 */ /* 0x000fe200037fe405 */
[----:B--2---:R-:W-:Y:S01]  /*4f30*/  @!P0 FADD.FTZ R12, R12, 1 ;  /* 0x3f8000000c0c8421 */ /* 0x004fe20000010000 */
[----:B0-----:R-:W-:Y:S01]  /*4f40*/  ISETP.GE.AND P6, PT, R59, R18, PT ;  /* 0x000000123b00720c */ /* 0x001fe20003fc6270 */
[----:B----4-:R-:W-:-:S04]  /*4f50*/  @!P4 FMUL.FTZ R9, R9, R28 ;  /* 0x0000001c0909c220 */ /* 0x010fc80000410000 */
[----:B------:R0:W2:Y:S01]  /*4f60*/  @!P2 MUFU.RCP R39, R16 ;  /* 0x000000100027a308 */ /* 0x0000a20000001000 */
[----:B-1----:R-:W-:Y:S02]  /*4f70*/  LEA.HI.X R6, R59, c[0x0][0x334], R30, 0x2, P5 ;  /* 0x0000cd003b067a11 */ /* 0x002fe400028f141e */
[----:B------:R-:W-:-:S05]  /*4f80*/  LEA R14, P5, R4, R15, 0x2 ;  /* 0x0000000f040e7211 */ /* 0x000fca00078a10ff */
[----:B------:R0:W1:Y:S01]  /*4f90*/  @!P0 MUFU.RCP R28, R12 ;  /* 0x0000000c001c8308 */ /* 0x0000620000001000 */
[----:B------:R-:W-:Y:S02]  /*4fa0*/  LEA.HI.X R15, R4, R6, R5, 0x2, P5 ;  /* 0x00000006040f7211 */ /* 0x000fe400028f1405 */
[----:B------:R-:W-:Y:S01]  /*4fb0*/  IADD3 R4, P5, R59, R44, RZ ;  /* 0x0000002c3b047210 */ /* 0x000fe20007fbe0ff */
[----:B---3--:R-:W-:Y:S01]  /*4fc0*/  @!P3 FMUL.FTZ R8, R8, R13 ;  /* 0x0000000d0808b220 */ /* 0x008fe20000410000 */
[----:B------:R-:W-:Y:S02]  /*4fd0*/  ISETP.GE.AND P3, PT, R17, R18, PT ;  /* 0x000000121100720c */ /* 0x000fe40003f66270 */
[----:B------:R-:W-:Y:S02]  /*4fe0*/  LEA.HI.X.SX32 R5, R44, R30, 0x1, P5 ;  /* 0x0000001e2c057211 */ /* 0x000fe400028f0eff */
[-C--:B------:R-:W-:Y:S02]  /*4ff0*/  ISETP.GE.AND P4, PT, R29, R18.reuse, PT ;  /* 0x000000121d00720c */ /* 0x080fe40003f86270 */
[----:B------:R-:W-:Y:S01]  /*5000*/  ISETP.GE.AND P5, PT, R19, R18, PT ;  /* 0x000000121300720c */ /* 0x000fe20003fa6270 */
[----:B------:R-:W-:Y:S07]  /*5010*/  @P6 BRA `(.L_x_13496) ;  /* 0x0000009000006947 */ /* 0x000fee0003800000 */
[----:B0-2---:R-:W-:-:S04]  /*5020*/  IMAD.WIDE.U32 R6, R72, c[0x0][0x2d8], R4 ;  /* 0x0000b60048067a25 */ /* 0x005fc800078e0004 */
        /* <DEDUP_REMOVED lines=8> */
.L_x_13496:
[----:B0-2---:R-:W-:Y:S05]  /*50b0*/  BSYNC B0 ;  /* 0x0000000000007941 */ /* 0x005fea0003800000 */
.L_x_13495:
[----:B------:R-:W-:Y:S01]  /*50c0*/  @!P3 STG.E [R14.64+-0x100], R35 ;  /* 0xffff00230e00b986 */ /* 0x000fe2000c101906 */
[----:B------:R-:W-:Y:S01]  /*50d0*/  @!P2 FMUL.FTZ R10, R10, R39 ;  /* 0x000000270a0aa220 */ /* 0x000fe20000410000 */
[----:B------:R-:W-:Y:S01]  /*50e0*/  BSSY B0, `(.L_x_13497) ;  /* 0x0000023000007945 */ /* 0x000fe20003800000 */
[----:B-1----:R-:W-:Y:S01]  /*50f0*/  @!P0 FMUL.FTZ R11, R11, R28 ;  /* 0x0000001c0b0b8220 */ /* 0x002fe20000410000 */
[----:B------:R-:W-:Y:S01]  /*5100*/  @!P4 STG.E [R14.64+-0x180], R33 ;  /* 0xfffe80210e00c986 */ /* 0x000fe2000c101906 */
[----:B------:R-:W-:-:S03]  /*5110*/  FADD.FTZ R6, R8, R71 ;  /* 0x0000004708067221 */ /* 0x000fc60000010000 */
[----:B------:R-:W-:Y:S01]  /*5120*/  @!P5 STG.E [R14.64+-0x80], R37 ;  /* 0xffff80250e00d986 */ /* 0x000fe2000c101906 */
[----:B------:R-:W-:-:S03]  /*5130*/  FADD.FTZ R7, R6, R9 ;  /* 0x0000000906077221 */ /* 0x000fc60000010000 */
[----:B------:R-:W-:Y:S06]  /*5140*/  BAR.SYNC.DEFER_BLOCKING 0x0 ;  /* 0x0000000000007b1d */ /* 0x000fec0000010000 */
[----:B------:R0:W-:Y:S01]  /*5150*/  STS.128 [R61.X16], R8 ;  /* 0x000000083d007388 */ /* 0x0001e2000000cc00 */
[----:B------:R-:W-:-:S06]  /*5160*/  NOP ;  /* 0x0000000000007918 */ /* 0x000fcc0000000000 */
[----:B------:R-:W-:Y:S04]  /*5170*/  LDS R13, [R61.X4] ;  /* 0x000000003d0d7984 */ /* 0x000fe80000004800 */
[----:B------:R-:W-:Y:S04]  /*5180*/  LDS R31, [R61.X4+0x80] ;  /* 0x000080003d1f7984 */ /* 0x000fe80000004800 */
[----:B------:R-:W-:Y:S01]  /*5190*/  LDS R39, [R61.X4+0x100] ;  /* 0x000100003d277984 */ /* 0x000fe20000004800 */
[----:B0-----:R-:W-:Y:S02]  /*51a0*/  IMAD R9, R70, c[0x0][0x2f8], RZ ;  /* 0x0000be0046097a24 */ /* 0x001fe400078e02ff */
[----:B------:R-:W-:Y:S01]  /*51b0*/  FADD.FTZ R10, R7, R10 ;  /* 0x0000000a070a7221 */ /* 0x000fe20000010000 */
[----:B------:R-:W-:Y:S01]  /*51c0*/  LDS R41, [R61.X4+0x180] ;  /* 0x000180003d297984 */ /* 0x000fe20000004800 */
[----:B------:R-:W-:-:S03]  /*51d0*/  IMAD.WIDE.U32 R6, R72, c[0x0][0x2f8], RZ ;  /* 0x0000be0048067a25 */ /* 0x000fc600078e00ff */
[----:B------:R-:W-:Y:S01]  /*51e0*/  @!P1 STS [0x200], R0 ;  /* 0x00020000ff009388 */ /* 0x000fe20000000800 */
[----:B------:R-:W-:-:S03]  /*51f0*/  IMAD R9, R72, c[0x0][0x2fc], R9 ;  /* 0x0000bf0048097a24 */ /* 0x000fc600078e0209 */
[----:B------:R-:W-:Y:S01]  /*5200*/  BAR.SYNC.DEFER_BLOCKING 0x0 ;  /* 0x0000000000007b1d */ /* 0x000fe20000010000 */
[----:B------:R-:W-:Y:S01]  /*5210*/  IADD3 R14, P1, R59, -0x60, RZ ;  /* 0xffffffa03b0e7810 */ /* 0x000fe20007f3e0ff */
[----:B------:R-:W-:Y:S01]  /*5220*/  FADD.FTZ R71, R10, R11 ;  /* 0x0000000b0a477221 */ /* 0x000fe20000010000 */
        /* <DEDUP_REMOVED lines=14> */
.L_x_13498:
[----:B------:R-:W-:Y:S05]  /*5310*/  BSYNC B0 ;  /* 0x0000000000007941 */ /* 0x000fea0003800000 */
.L_x_13497:
        /* <DEDUP_REMOVED lines=29> */
.L_x_13454:
        /* <DEDUP_REMOVED lines=24> */
.L_x_13501:
[----:B0-----:R-:W-:Y:S05]  /*5670*/  BSYNC B0 ;  /* 0x0000000000007941 */ /* 0x001fea0003800000 */
.L_x_13500:
        /* <DEDUP_REMOVED lines=23> */
.L_x_13503:
[----:B------:R-:W1:Y:S02]  /*57f0*/  S2R R15, SR_TID.X ;  /* 0x00000000000f7919 */ /* 0x000e640000002100 */
.L_x_13504:
[----:B0-----:R-:W-:Y:S05]  /*5800*/  BSYNC B0 ;  /* 0x0000000000007941 */ /* 0x001fea0003800000 */
.L_x_13502:
        /* <DEDUP_REMOVED lines=10> */
.L_x_13505:
        /* <DEDUP_REMOVED lines=28> */
.L_x_13506:
        /* <DEDUP_REMOVED lines=9> */
.L_x_14765:


//--------------------- .text._Z25selective_scan_bwd_kernelI32Selective_Scan_bwd_kernel_traitsILi32ELi4ELb0ELb1ELb0ELb1ELb1EfN3c107complexIfEEEEv12SSMParamsBwd --------------------------
	.section	.text._Z25selective_scan_bwd_kernelI32Selective_Scan_bwd_kernel_traitsILi32ELi4ELb0ELb1ELb0ELb1ELb1EfN3c107complexIfEEEEv12SSMParamsBwd,"ax",@progbits
	.sectioninfo	@"SHI_REGISTERS=160"
	.align	128
        .global         _Z25selective_scan_bwd_kernelI32Selective_Scan_bwd_kernel_traitsILi32ELi4ELb0ELb1ELb0ELb1ELb1EfN3c107complexIfEEEEv12SSMParamsBwd
        .type           _Z25selective_scan_bwd_kernelI32Selective_Scan_bwd_kernel_traitsILi32ELi4ELb0ELb1ELb0ELb1ELb1EfN3c107complexIfEEEEv12SSMParamsBwd,@function
        .size           _Z25selective_scan_bwd_kernelI32Selective_Scan_bwd_kernel_traitsILi32ELi4ELb0ELb1ELb0ELb1ELb1EfN3c107complexIfEEEEv12SSMParamsBwd,(.L_x_14766 - _Z25selective_scan_bwd_kernelI32Selective_Scan_bwd_kernel_traitsILi32ELi4ELb0ELb1ELb0ELb1ELb1EfN3c107complexIfEEEEv12SSMParamsBwd)
        .other          _Z25selective_scan_bwd_kernelI32Selective_Scan_bwd_kernel_traitsILi32ELi4ELb0ELb1ELb0ELb1ELb1EfN3c107complexIfEEEEv12SSMParamsBwd,@"STO_CUDA_ENTRY STV_DEFAULT"
_Z25selective_scan_bwd_kernelI32Selective_Scan_bwd_kernel_traitsILi32ELi4ELb0ELb1ELb0ELb1ELb1EfN3c107complexIfEEEEv12SSMParamsBwd:
.text._Z25selective_scan_bwd_kernelI32Selective_Scan_bwd_kernel_traitsILi32ELi4ELb0ELb1ELb0ELb1ELb1EfN3c107complexIfEEEEv12SSMParamsBwd:
        /* <DEDUP_REMOVED lines=125> */
[C---:B------:R-:W-:Y:S02]  /*07d0*/  LOP3.LUT R24, R71.reuse, 0x1f, R10, 0xf8, !PT ;  /* 0x0000001f47187812 */ /* 0x040fe400078ef80a */
[C---:B------:R-:W-:Y:S02]  /*07e0*/  IADD3 R25, R10.reuse, 0xc0, RZ ;  /* 0x000000c00a197810 */ /* 0x040fe40007ffe0ff */
[----:B------:R-:W-:Y:S02]  /*07f0*/  SHF.L.U32 R22, R10, 0x3, RZ ;  /* 0x000000030a167819 */ /* 0x000fe400000006ff */
[----:B------:R-:W-:Y:S02]  /*0800*/  IADD3 R70, R71, R24, RZ ;  /* 0x0000001847467210 */ /* 0x000fe40007ffe0ff */
[----:B------:R-:W-:-:S02]  /*0810*/  LEA.HI.SX32 R26, R27, R10, 0x1b ;  /* 0x0000000a1b1a7211 */ /* 0x000fc400078fdaff */
[----:B------:R-:W-:Y:S02]  /*0820*/  LOP3.LUT R21, R10, 0x1f, RZ, 0xc0, !PT ;  /* 0x0000001f0a157812 */ /* 0x000fe400078ec0ff */
[-C--:B------:R-:W-:Y:S02]  /*0830*/  LEA.HI.SX32 R23, R23, R10.reuse, 0x1b ;  /* 0x0000000a17177211 */ /* 0x080fe400078fdaff */
[----:B------:R-:W-:Y:S02]  /*0840*/  LEA.HI.SX32 R25, R25, R10, 0x1b ;  /* 0x0000000a19197211 */ /* 0x000fe400078fdaff */
[----:B------:R-:W-:Y:S02]  /*0850*/  LEA.HI.SX32 R27, R22, R22, 0x1b ;  /* 0x00000016161b7211 */ /* 0x000fe400078fdaff */
[----:B------:R-:W-:Y:S02]  /*0860*/  SHF.R.S32.HI R29, RZ, 0x1f, R24 ;  /* 0x0000001fff1d7819 */ /* 0x000fe40000011418 */
[----:B------:R-:W-:-:S02]  /*0870*/  LOP3.LUT R28, R24, 0x20, RZ, 0xfc, !PT ;  /* 0x00000020181c7812 */ /* 0x000fc400078efcff */
[C---:B------:R-:W-:Y:S02]  /*0880*/  LOP3.LUT R30, R24.reuse, 0x40, RZ, 0xfc, !PT ;  /* 0x00000040181e7812 */ /* 0x040fe400078efcff */
[----:B------:R-:W-:Y:S02]  /*0890*/  LOP3.LUT R31, R24, 0x60, RZ, 0xfc, !PT ;  /* 0x00000060181f7812 */ /* 0x000fe400078efcff */
        /* <DEDUP_REMOVED lines=8> */
.L_x_13557:
[----:B------:R-:W-:Y:S01]  /*0920*/  IADD3 R59, -R20, c[0x0][0x174], RZ ;  /* 0x00005d00143b7a10 */ /* 0x000fe20007ffe1ff */
[----:B------:R-:W-:Y:S01]  /*0930*/  BAR.SYNC.DEFER_BLOCKING 0x0 ;  /* 0x0000000000007b1d */ /* 0x000fe20000010000 */
[C---:B------:R-:W-:Y:S01]  /*0940*/  SHF.L.U32 R60, R24.reuse, 0x2, RZ ;  /* 0x00000002183c7819 */ /* 0x040fe200000006ff */
        /* <DEDUP_REMOVED lines=65> */
[----:B------:R-:W-:Y:S01]  /*0d60*/  IADD3 R69, R20, -c[0x0][0x174], RZ ;  /* 0x80005d0014457a10 */ /* 0x000fe20007ffe0ff */
[----:B------:R-:W-:Y:S01]  /*0d70*/  BSSY B0, `(.L_x_13508) ;  /* 0x0000047000007945 */ /* 0x000fe20003800000 */
[-C--:B------:R-:W-:Y:S01]  /*0d80*/  ISETP.GE.AND P4, PT, R30, R61.reuse, PT ;  /* 0x0000003d1e00720c */ /* 0x080fe20003f86270 */
[----:B------:R-:W-:Y:S01]  /*0d90*/  IMAD R49, R5, c[0x0][0x1f4], R42 ;  /* 0x00007d0005317a24 */ /* 0x000fe200078e022a */
[----:B0-----:R-:W-:Y:S01]  /*0da0*/  MOV R50, R40 ;  /* 0x0000002800327202 */ /* 0x001fe20000000f00 */
        /* <DEDUP_REMOVED lines=8> */
[----:B------:R-:W-:Y:S01]  /*0e30*/  IMAD.WIDE.U32 R50, R0, c[0x0][0x1f8], R50 ;  /* 0x00007e0000327a25 */ /* 0x000fe200078e0032 */
[----:B------:R-:W-:-:S03]  /*0e40*/  @!P2 MOV R48, R42 ;  /* 0x0000002a0030a202 */ /* 0x000fc60000000f00 */
[----:B------:R-:W-:Y:S01]  /*0e50*/  IMAD R55, R0, c[0x0][0x1fc], R53 ;  /* 0x00007f0000377a24 */ /* 0x000fe200078e0235 */
[----:B------:R-:W-:Y:S01]  /*0e60*/  IADD3 R52, P3, R62, R50, RZ ;  /* 0x000000323e347210 */ /* 0x000fe20007f7e0ff */
[----:B------:R-:W-:Y:S01]  /*0e70*/  @!P2 IMAD.WIDE.U32 R48, R0, c[0x0][0x1f8], R48 ;  /* 0x00007e000030aa25 */ /* 0x000fe200078e0030 */
[----:B------:R-:W-:-:S03]  /*0e80*/  IADD3 R53, P1, R60, c[0x0][0x268], RZ ;  /* 0x00009a003c357a10 */ /* 0x000fc60007f3e0ff */
[----:B------:R-:W-:Y:S01]  /*0e90*/  FADD.FTZ R67, R46, R4 ;  /* 0x000000042e437221 */ /* 0x000fe20000010000 */
[----:B------:R-:W-:Y:S01]  /*0ea0*/  @!P2 IADD3 R54, P0, R24, R48, RZ ;  /* 0x000000301836a210 */ /* 0x000fe20007f1e0ff */
[----:B---3--:R0:W-:Y:S04]  /*0eb0*/  STS [R19.X4], R64 ;  /* 0x0000004013007388 */ /* 0x0081e80000004800 */
[----:B----4-:R1:W-:Y:S04]  /*0ec0*/  STS [R19.X4+0x100], R66 ;  /* 0x0001004213007388 */ /* 0x0103e80000004800 */
[----:B------:R2:W-:Y:S01]  /*0ed0*/  STS [R19.X4+0x80], R68 ;  /* 0x0000804413007388 */ /* 0x0005e20000004800 */
[----:B0-----:R-:W-:-:S03]  /*0ee0*/  SHF.R.S32.HI R64, RZ, 0x1f, R62 ;  /* 0x0000001fff407819 */ /* 0x001fc6000001143e */
[----:B------:R0:W-:Y:S01]  /*0ef0*/  STS [R19.X4+0x180], R78 ;  /* 0x0001804e13007388 */ /* 0x0001e20000004800 */
[----:B------:R-:W-:-:S06]  /*0f00*/  NOP ;  /* 0x0000000000007918 */ /* 0x000fcc0000000000 */
[----:B------:R0:W3:Y:S01]  /*0f10*/  LDS.128 R40, [R19.X16] ;  /* 0x0000000013287984 */ /* 0x0000e2000000cc00 */
[----:B------:R-:W-:Y:S01]  /*0f20*/  IADD3.X R51, R64, R55, R51, P3, !PT ;  /* 0x0000003740337210 */ /* 0x000fe20001ffe433 */
[--C-:B-1----:R-:W-:Y:S01]  /*0f30*/  FADD.FTZ R66, R45, R4.reuse ;  /* 0x000000042d427221 */ /* 0x102fe20000010000 */
[----:B------:R-:W-:Y:S01]  /*0f40*/  @!P2 IADD3.X R55, R29, R49, R55, P0, !PT ;  /* 0x000000311d37a210 */ /* 0x000fe200007fe437 */
[----:B--2---:R-:W-:Y:S01]  /*0f50*/  FADD.FTZ R68, R47, R4 ;  /* 0x000000042f447221 */ /* 0x004fe20000010000 */
[----:B------:R-:W-:Y:S02]  /*0f60*/  IADD3.X R49, R63, c[0x0][0x26c], RZ, P1, !PT ;  /* 0x00009b003f317a10 */ /* 0x000fe40000ffe4ff */
[----:B------:R-:W-:Y:S02]  /*0f70*/  LEA R48, P1, R52, R53, 0x2 ;  /* 0x0000003534307211 */ /* 0x000fe400078210ff */
[----:B------:R-:W-:Y:S02]  /*0f80*/  @!P2 LEA R50, P0, R54, c[0x0][0x268], 0x2 ;  /* 0x00009a003632aa11 */ /* 0x000fe400078010ff */
[----:B------:R-:W-:-:S02]  /*0f90*/  LEA.HI.X R49, R52, R49, R51, 0x2, P1 ;  /* 0x0000003134317211 */ /* 0x000fc400008f1433 */
[----:B------:R-:W-:Y:S02]  /*0fa0*/  @!P2 LEA.HI.X R51, R54, c[0x0][0x26c], R55, 0x2, P0 ;  /* 0x00009b003633aa11 */ /* 0x000fe400000f1437 */
[----:B------:R-:W-:Y:S02]  /*0fb0*/  ISETP.GE.AND P3, PT, R28, R61, PT ;  /* 0x0000003d1c00720c */ /* 0x000fe40003f66270 */
[----:B------:R-:W-:Y:S02]  /*0fc0*/  FSETP.GTU.FTZ.AND P1, PT, R66, 20, PT ;  /* 0x41a000004200780b */ /* 0x000fe40003f3c000 */
[----:B------:R-:W-:Y:S01]  /*0fd0*/  FSETP.GTU.FTZ.AND P0, PT, R67, 20, PT ;  /* 0x41a000004300780b */ /* 0x000fe20003f1c000 */
[----:B------:R-:W-:Y:S07]  /*0fe0*/  @P6 BRA `(.L_x_13509) ;  /* 0x000001f000006947 */ /* 0x000fee0003800000 */
[----:B0-----:R-:W-:Y:S01]  /*0ff0*/  FMUL.FTZ R65, R65, 1.4426950216293334961 ;  /* 0x3fb8aa3b41417820 */ /* 0x001fe20000410000 */
        /* <DEDUP_REMOVED lines=30> */
.L_x_13509:
[----:B0-----:R-:W-:Y:S05]  /*11e0*/  BSYNC B0 ;  /* 0x0000000000007941 */ /* 0x001fea0003800000 */
.L_x_13508:
        /* <DEDUP_REMOVED lines=38> */
.L_x_13511:
[----:B------:R-:W-:Y:S05]  /*1450*/  BSYNC B0 ;  /* 0x0000000000007941 */ /* 0x000fea0003800000 */
.L_x_13510:
        /* <DEDUP_REMOVED lines=33> */
.L_x_13513:
[----:B------:R-:W-:Y:S05]  /*1670*/  BSYNC B0 ;  /* 0x0000000000007941 */ /* 0x000fea0003800000 */
.L_x_13512:
        /* <DEDUP_REMOVED lines=33> */
.L_x_13515:
[----:B------:R-:W-:Y:S05]  /*1890*/  BSYNC B0 ;  /* 0x0000000000007941 */ /* 0x000fea0003800000 */
.L_x_13514:
        /* <DEDUP_REMOVED lines=16> */
[----:B-1----:R-:W-:Y:S01]  /*19a0*/  IMAD.WIDE.U32 R48, R0, c[0x0][0x208], R44 ;  /* 0x0000820000307a25 */ /* 0x002fe200078e002c */
        /* <DEDUP_REMOVED lines=35> */
[----:B------:R-:W-:Y:S01]  /*1be0*/  MUFU.EX2 R78, R78 ;  /* 0x0000004e004e7308 */ /* 0x000fe20000000800 */
[----:B-1----:R-:W-:Y:S02]  /*1bf0*/  FADD.FTZ R54, R53, 1 ;  /* 0x3f80000035367421 */ /* 0x002fe40000010000 */
[----:B------:R-:W-:-:S05]  /*1c00*/  FADD.FTZ R55, R55, 1 ;  /* 0x3f80000037377421 */ /* 0x000fca0000010000 */
[----:B------:R-:W0:Y:S08]  /*1c10*/  MUFU.RCP R83, R52 ;  /* 0x0000003400537308 */ /* 0x000e300000001000 */
[----:B------:R-:W-:Y:S08]  /*1c20*/  MUFU.RCP R82, R54 ;  /* 0x0000003600527308 */ /* 0x000ff00000001000 */
[----:B------:R-:W1:Y:S01]  /*1c30*/  MUFU.RCP R87, R55 ;  /* 0x0000003700577308 */ /* 0x000e620000001000 */
[----:B0-----:R-:W-:-:S04]  /*1c40*/  FADD.FTZ R53, -R83, 1 ;  /* 0x3f80000053357421 */ /* 0x001fc80000010100 */
[----:B------:R-:W-:Y:S02]  /*1c50*/  FFMA.FTZ R53, R44, R53, 1 ;  /* 0x3f8000002c357423 */ /* 0x000fe40000010035 */
[----:B-1----:R-:W-:-:S04]  /*1c60*/  FADD.FTZ R79, -R87, 1 ;  /* 0x3f800000574f7421 */ /* 0x002fc80000010100 */
[----:B------:R-:W-:Y:S01]  /*1c70*/  FFMA.FTZ R79, R46, R79, 1 ;  /* 0x3f8000002e4f7423 */ /* 0x000fe2000001004f */
[----:B--2---:R-:W-:Y:S04]  /*1c80*/  STS [R19.X4], R86 ;  /* 0x0000005613007388 */ /* 0x004fe80000004800 */
[----:B---3--:R0:W-:Y:S04]  /*1c90*/  STS [R19.X4+0x80], R84 ;  /* 0x0000805413007388 */ /* 0x0081e80000004800 */
[----:B----4-:R-:W-:Y:S04]  /*1ca0*/  STS [R19.X4+0x100], R90 ;  /* 0x0001005a13007388 */ /* 0x010fe80000004800 */
[----:B-----5:R1:W-:Y:S01]  /*1cb0*/  STS [R19.X4+0x180], R88 ;  /* 0x0001805813007388 */ /* 0x0203e20000004800 */
[----:B------:R-:W-:-:S06]  /*1cc0*/  NOP ;  /* 0x0000000000007918 */ /* 0x000fcc0000000000 */
[----:B------:R-:W2:Y:S01]  /*1cd0*/  LDS.128 R48, [R19.X16] ;  /* 0x0000000013307984 */ /* 0x000ea2000000cc00 */
[----:B0-----:R-:W-:Y:S02]  /*1ce0*/  FADD.FTZ R84, R78, 1 ;  /* 0x3f8000004e547421 */ /* 0x001fe40000010000 */
[----:B------:R-:W-:Y:S02]  /*1cf0*/  FADD.FTZ R78, -R82, 1 ;  /* 0x3f800000524e7421 */ /* 0x000fe40000010100 */
[----:B------:R0:W1:Y:S02]  /*1d00*/  MUFU.RCP R86, R84 ;  /* 0x0000005400567308 */ /* 0x0000640000001000 */
[----:B------:R-:W-:Y:S02]  /*1d10*/  FFMA.FTZ R78, R45, R78, 1 ;  /* 0x3f8000002d4e7423 */ /* 0x000fe4000001004e */
[----:B0-----:R-:W-:-:S04]  /*1d20*/  IMAD R84, R6, c[0x0][0x2e8], RZ ;  /* 0x0000ba0006547a24 */ /* 0x001fc800078e02ff */
[----:B------:R-:W-:Y:S02]  /*1d30*/  IMAD R97, R5, c[0x0][0x2ec], R84 ;  /* 0x0000bb0005617a24 */ /* 0x000fe400078e0254 */
[----:B-1----:R-:W-:-:S04]  /*1d40*/  FADD.FTZ R88, -R86, 1 ;  /* 0x3f80000056587421 */ /* 0x002fc80000010100 */
        /* <DEDUP_REMOVED lines=14> */
[----:B------:R-:W-:-:S05]  /*1e30*/  IMAD.WIDE.U32 R78, R5, c[0x0][0x2e8], RZ ;  /* 0x0000ba00054e7a25 */ /* 0x000fca00078e00ff */
        /* <DEDUP_REMOVED lines=13> */
[----:B------:R-:W-:Y:S02]  /*1f10*/  IADD3 R55, P4, R60, c[0x0][0x338], RZ ;  /* 0x0000ce003c377a10 */ /* 0x000fe40007f9e0ff */
[----:B------:R-:W-:Y:S02]  /*1f20*/  IADD3 R54, P0, R62, R52, RZ ;  /* 0x000000343e367210 */ /* 0x000fe40007f1e0ff */
[----:B------:R-:W-:Y:S02]  /*1f30*/  IADD3.X R78, R63, c[0x0][0x33c], RZ, P4, !PT ;  /* 0x0000cf003f4e7a10 */ /* 0x000fe400027fe4ff */
        /* <DEDUP_REMOVED lines=20> */
.L_x_13517:
[----:B------:R-:W-:Y:S05]  /*2080*/  BSYNC B0 ;  /* 0x0000000000007941 */ /* 0x000fea0003800000 */
.L_x_13516:
        /* <DEDUP_REMOVED lines=27> */
[----:B------:R-:W-:Y:S01]  /*2240*/  LDS R55, [R19.X4+0x100] ;  /* 0x0001000013377984 */ /* 0x000fe20000004800 */
[----:B-1----:R-:W-:Y:S02]  /*2250*/  IMAD R49, R5, c[0x0][0x214], R42 ;  /* 0x0000850005317a24 */ /* 0x002fe400078e022a */
[----:B------:R-:W-:Y:S01]  /*2260*/  IMAD R51, R0, c[0x0][0x21c], R45 ;  /* 0x0000870000337a24 */ /* 0x000fe200078e022d */
[----:B0-----:R-:W-:Y:S01]  /*2270*/  LDS R79, [R19.X4+0x180] ;  /* 0x00018000134f7984 */ /* 0x001fe20000004800 */
[----:B------:R-:W-:-:S02]  /*2280*/  IADD3 R45, P4, R60, c[0x0][0x270], RZ ;  /* 0x00009c003c2d7a10 */ /* 0x000fc40007f9e0ff */
[----:B------:R-:W-:Y:S01]  /*2290*/  IADD3 R41, R41, R49, RZ ;  /* 0x0000003129297210 */ /* 0x000fe20007ffe0ff */
[----:B------:R-:W-:Y:S01]  /*22a0*/  @!P6 STS [0x200], R61 ;  /* 0x0002003dff00e388 */ /* 0x000fe20000000800 */
[----:B------:R-:W-:-:S03]  /*22b0*/  IADD3.X R42, R63, c[0x0][0x274], RZ, P4, !PT ;  /* 0x00009d003f2a7a10 */ /* 0x000fc600027fe4ff */
        /* <DEDUP_REMOVED lines=23> */
.L_x_13520:
[----:B------:R-:W-:Y:S05]  /*2430*/  BSYNC B0 ;  /* 0x0000000000007941 */ /* 0x000fea0003800000 */
.L_x_13519:
[----:B------:R1:W-:Y:S04]  /*2440*/  @!P0 STG.E [R44.64+-0x180], R53 ;  /* 0xfffe80352c008986 */ /* 0x0003e8000c101906 */
[----:B------:R1:W-:Y:S04]  /*2450*/  @!P1 STG.E [R44.64+-0x100], R55 ;  /* 0xffff00372c009986 */ /* 0x0003e8000c101906 */
[----:B------:R1:W-:Y:S02]  /*2460*/  @!P2 STG.E [R44.64+-0x80], R79 ;  /* 0xffff804f2c00a986 */ /* 0x0003e4000c101906 */
.L_x_13518:
        /* <DEDUP_REMOVED lines=16> */
[----:B------:R-:W-:Y:S01]  /*2570*/  IMAD R69, R69, -0x100, RZ ;  /* 0xffffff0045457824 */ /* 0x000fe200078e02ff */
[----:B------:R-:W-:Y:S01]  /*2580*/  MOV R42, c[0x0][0x298] ;  /* 0x0000a600002a7a02 */ /* 0x000fe20000000f00 */
[----:B------:R-:W-:Y:S01]  /*2590*/  FADD.FTZ R115, R115, R115 ;  /* 0x0000007373737221 */ /* 0x000fe20000010000 */
[--C-:B------:R-:W-:Y:S01]  /*25a0*/  SHF.R.U32.HI R40, RZ, 0x1, R41.reuse ;  /* 0x00000001ff287819 */ /* 0x100fe20000011629 */
[----:B------:R-:W-:Y:S01]  /*25b0*/  FADD.FTZ R114, R114, R114 ;  /* 0x0000007272727221 */ /* 0x000fe20000010000 */
[----:B------:R-:W-:Y:S01]  /*25c0*/  SHF.R.U64 R42, R42, 0x1, R41 ;  /* 0x000000012a2a7819 */ /* 0x000fe20000001229 */
[----:B------:R-:W-:Y:S01]  /*25d0*/  FADD.FTZ R113, R113, R113 ;  /* 0x0000007171717221 */ /* 0x000fe20000010000 */
[----:B------:R-:W-:Y:S01]  /*25e0*/  SHF.R.S32.HI R117, RZ, 0x1f, R7 ;  /* 0x0000001fff757819 */ /* 0x000fe20000011407 */
[-C--:B------:R-:W-:Y:S01]  /*25f0*/  IMAD R43, R40, R5.reuse, RZ ;  /* 0x00000005282b7224 */ /* 0x080fe200078e02ff */
[----:B------:R-:W-:Y:S01]  /*2600*/  IADD3 R116, R59, -0x1, RZ ;  /* 0xffffffff3b747810 */ /* 0x000fe20007ffe0ff */
[----:B------:R-:W-:Y:S01]  /*2610*/  IMAD.WIDE.U32 R40, R42, R5, RZ ;  /* 0x000000052a287225 */ /* 0x000fe200078e00ff */
[----:B------:R-:W-:Y:S01]  /*2620*/  CS2R R108, SRZ ;  /* 0x00000000006c7805 */ /* 0x000fe2000001ff00 */
[----:B------:R-:W-:-:S02]  /*2630*/  MOV R83, RZ ;  /* 0x000000ff00537202 */ /* 0x000fc40000000f00 */
[----:B------:R-:W-:Y:S02]  /*2640*/  IMAD R43, R6, R42, R43 ;  /* 0x0000002a062b7224 */ /* 0x000fe400078e022b */
[----:B------:R-:W-:Y:S02]  /*2650*/  IMAD R42, R117, c[0x0][0x2a0], RZ ;  /* 0x0000a800752a7a24 */ /* 0x000fe400078e02ff */
[----:B------:R-:W-:Y:S01]  /*2660*/  FADD.FTZ R112, R112, R112 ;  /* 0x0000007070707221 */ /* 0x000fe20000010000 */
[----:B------:R-:W-:Y:S01]  /*2670*/  IADD3 R41, R41, R43, RZ ;  /* 0x0000002b29297210 */ /* 0x000fe20007ffe0ff */
[----:B------:R-:W-:Y:S01]  /*2680*/  IMAD R43, R7, c[0x0][0x2a4], R42 ;  /* 0x0000a900072b7a24 */ /* 0x000fe200078e022a */
[----:B------:R-:W-:-:S03]  /*2690*/  LEA.HI R42, R116, R116, RZ, 0x1 ;  /* 0x00000074742a7211 */ /* 0x000fc600078f08ff */
[----:B------:R-:W-:-:S05]  /*26a0*/  IMAD.WIDE.U32 R40, R7, c[0x0][0x2a0], R40 ;  /* 0x0000a80007287a25 */ /* 0x000fca00078e0028 */
[----:B------:R-:W-:Y:S02]  /*26b0*/  IADD3 R43, R41, R43, RZ ;  /* 0x0000002b292b7210 */ /* 0x000fe40007ffe0ff */
[----:B------:R-:W-:-:S04]  /*26c0*/  LEA R41, P0, R40, c[0x0][0x318], 0x3 ;  /* 0x0000c60028297a11 */ /* 0x000fc800078018ff */
[----:B------:R-:W-:Y:S02]  /*26d0*/  LEA.HI.X R43, R40, c[0x0][0x31c], R43, 0x3, P0 ;  /* 0x0000c700282b7a11 */ /* 0x000fe400000f1c2b */
[----:B------:R-:W-:-:S04]  /*26e0*/  LEA R40, P0, R10, R41, 0x2 ;  /* 0x000000290a287211 */ /* 0x000fc800078010ff */
[----:B------:R-:W-:Y:S02]  /*26f0*/  LEA.HI.X R41, R10, R43, RZ, 0x2, P0 ;  /* 0x0000002b0a297211 */ /* 0x000fe400000f14ff */
[----:B------:R-:W-:-:S03]  /*2700*/  LOP3.LUT R43, R42, 0xfffffe, RZ, 0xc0, !PT ;  /* 0x00fffffe2a2b7812 */ /* 0x000fc600078ec0ff */
[----:B------:R-:W-:Y:S01]  /*2710*/  IMAD.WIDE R40, R69, 0x4, R40 ;  /* 0x0000000445287825 */ /* 0x000fe200078e0228 */
[----:B------:R-:W-:Y:S02]  /*2720*/  IADD3 R116, R116, -R43, RZ ;  /* 0x8000002b74747210 */ /* 0x000fe40007ffe0ff */
[----:B------:R-:W-:Y:S02]  /*2730*/  CS2R R42, SRZ ;  /* 0x00000000002a7805 */ /* 0x000fe4000001ff00 */
[C---:B------:R-:W-:Y:S02]  /*2740*/  IADD3 R98, P5, R40.reuse, -0x380, RZ ;  /* 0xfffffc8028627810 */ /* 0x040fe40007fbe0ff */
[C---:B------:R-:W-:Y:S02]  /*2750*/  IADD3 R96, P4, R40.reuse, -0x300, RZ ;  /* 0xfffffd0028607810 */ /* 0x040fe40007f9e0ff */
[----:B------:R-:W-:Y:S02]  /*2760*/  IADD3.X R99, R41, -0x1, RZ, P5, !PT ;  /* 0xffffffff29637810 */ /* 0x000fe40002ffe4ff */
[----:B------:R-:W-:-:S02]  /*2770*/  IADD3 R94, P3, R40, -0x280, RZ ;  /* 0xfffffd80285e7810 */ /* 0x000fc40007f7e0ff */
[C---:B------:R-:W-:Y:S02]  /*2780*/  IADD3 R92, P2, R40.reuse, -0x200, RZ ;  /* 0xfffffe00285c7810 */ /* 0x040fe40007f5e0ff */
[C---:B------:R-:W-:Y:S02]  /*2790*/  IADD3 R90, P1, R40.reuse, -0x180, RZ ;  /* 0xfffffe80285a7810 */ /* 0x040fe40007f3e0ff */
[C---:B------:R-:W-:Y:S02]  /*27a0*/  IADD3 R88, P0, R40.reuse, -0x100, RZ ;  /* 0xffffff0028587810 */ /* 0x040fe40007f1e0ff */
[----:B------:R-:W-:Y:S02]  /*27b0*/  IADD3 R86, P5, R40, -0x80, RZ ;  /* 0xffffff8028567810 */ /* 0x000fe40007fbe0ff */
[C---:B------:R-:W-:Y:S02]  /*27c0*/  IADD3.X R97, R41.reuse, -0x1, RZ, P4, !PT ;  /* 0xffffffff29617810 */ /* 0x040fe400027fe4ff */
[----:B------:R-:W-:-:S02]  /*27d0*/  IADD3.X R95, R41, -0x1, RZ, P3, !PT ;  /* 0xffffffff295f7810 */ /* 0x000fc40001ffe4ff */
[C---:B------:R-:W-:Y:S02]  /*27e0*/  IADD3.X R93, R41.reuse, -0x1, RZ, P2, !PT ;  /* 0xffffffff295d7810 */ /* 0x040fe400017fe4ff */
[C---:B------:R-:W-:Y:S02]  /*27f0*/  IADD3.X R91, R41.reuse, -0x1, RZ, P1, !PT ;  /* 0xffffffff295b7810 */ /* 0x040fe40000ffe4ff */
[C---:B------:R-:W-:Y:S02]  /*2800*/  IADD3.X R89, R41.reuse, -0x1, RZ, P0, !PT ;  /* 0xffffffff29597810 */ /* 0x040fe400007fe4ff */
[----:B------:R-:W-:Y:S02]  /*2810*/  IADD3.X R87, R41, -0x1, RZ, P5, !PT ;  /* 0xffffffff29577810 */ /* 0x000fe40002ffe4ff */
[----:B------:R-:W-:Y:S02]  /*2820*/  CS2R R40, SRZ ;  /* 0x0000000000287805 */ /* 0x000fe4000001ff00 */
.L_x_13552:
        /* <DEDUP_REMOVED lines=8> */
[----:B------:R-:W-:Y:S02]  /*28b0*/  IMAD R51, R109, c[0x0][0x18c], R50 ;  /* 0x000063006d337a24 */ /* 0x000fe400078e0232 */
        /* <DEDUP_REMOVED lines=10> */
[----:B------:R-:W-:Y:S01]  /*2960*/  CS2R R52, SRZ ;  /* 0x0000000000347805 */ /* 0x000fe2000001ff00 */
[----:B------:R-:W-:Y:S01]  /*2970*/  LEA R50, P3, R48, R17, 0x2 ;  /* 0x0000001130327211 */ /* 0x000fe200078610ff */
[----:B--2---:R-:W2:Y:S01]  /*2980*/  LDG.E.64 R100, [R100.64] ;  /* 0x0000000664647981 */ /* 0x004ea2000c1e1b00 */
[----:B------:R-:W-:-:S02]  /*2990*/  IADD3 R49, R49, R51, RZ ;  /* 0x0000003331317210 */ /* 0x000fc40007ffe0ff */
[----:B------:R-:W-:Y:S02]  /*29a0*/  MOV R54, RZ ;  /* 0x000000ff00367202 */ /* 0x000fe40000000f00 */
[----:B------:R-:W-:Y:S01]  /*29b0*/  LEA.HI.X R51, R48, R18, R49, 0x2, P3 ;  /* 0x0000001230337211 */ /* 0x000fe200018f1431 */
[----:B------:R-:W-:-:S04]  /*29c0*/  HFMA2.MMA R69, -RZ, RZ, 0, 0 ;  /* 0x00000000ff457435 */ /* 0x000fc800000001ff */
[----:B---3--:R0:W3:Y:S01]  /*29d0*/  @!P0 LDG.E R52, [R50.64] ;  /* 0x0000000632348981 */ /* 0x0080e2000c1e1900 */
        /* <DEDUP_REMOVED lines=22> */
[C---:B0-----:R-:W-:Y:S02]  /*2b40*/  IADD3 R50, R19.reuse, 0x20, RZ ;  /* 0x0000002013327810 */ /* 0x041fe40007ffe0ff */
[----:B------:R-:W-:Y:S02]  /*2b50*/  LEA.HI.SX32 R103, R19, R19, 0x1b ;  /* 0x0000001313677211 */ /* 0x000fe400078fdaff */
[----:B------:R-:W-:Y:S02]  /*2b60*/  IADD3 R119, R49, R119, RZ ;  /* 0x0000007731777210 */ /* 0x000fe40007ffe0ff */
[----:B------:R-:W-:Y:S02]  /*2b70*/  LEA R104, P0, R48, c[0x0][0x230], 0x3 ;  /* 0x00008c0030687a11 */ /* 0x000fe400078018ff */
[----:B------:R-:W-:Y:S02]  /*2b80*/  IADD3 R102, R19, 0x40, RZ ;  /* 0x0000004013667810 */ /* 0x000fe40007ffe0ff */
[----:B------:R-:W-:-:S02]  /*2b90*/  ISETP.NE.AND P1, PT, R10, RZ, PT ;  /* 0x000000ff0a00720c */ /* 0x000fc40003f25270 */
[-C--:B------:R-:W-:Y:S02]  /*2ba0*/  LEA.HI.SX32 R49, R50, R19.reuse, 0x1b ;  /* 0x0000001332317211 */ /* 0x080fe400078fdaff */
[-C--:B------:R-:W-:Y:S02]  /*2bb0*/  LEA.HI.SX32 R102, R102, R19.reuse, 0x1b ;  /* 0x0000001366667211 */ /* 0x080fe400078fdaff */
[C---:B------:R-:W-:Y:S02]  /*2bc0*/  IADD3 R50, R19.reuse, 0x80, RZ ;  /* 0x0000008013327810 */ /* 0x040fe40007ffe0ff */
[C---:B------:R-:W-:Y:S02]  /*2bd0*/  IADD3 R110, R19.reuse, 0xa0, RZ ;  /* 0x000000a0136e7810 */ /* 0x040fe40007ffe0ff */
[----:B------:R-:W-:Y:S02]  /*2be0*/  IADD3 R120, R19, 0xc0, RZ ;  /* 0x000000c013787810 */ /* 0x000fe40007ffe0ff */
[----:B------:R-:W-:Y:S01]  /*2bf0*/  LEA.HI.SX32 R50, R50, R19, 0x1b ;  /* 0x0000001332327211 */ /* 0x000fe200078fdaff */
[----:B------:R-:W-:Y:S01]  /*2c00*/  BSSY B0, `(.L_x_13522) ;  /* 0x000007d000007945 */ /* 0x000fe20003800000 */
[----:B--2---:R-:W-:-:S02]  /*2c10*/  FMUL.FTZ R106, R100, 1.4426950216293334961 ;  /* 0x3fb8aa3b646a7820 */ /* 0x004fc40000410000 */
[-C--:B------:R-:W-:Y:S02]  /*2c20*/  FMUL.FTZ R105, R101, R65.reuse ;  /* 0x0000004165697220 */ /* 0x080fe40000410000 */
[----:B------:R-:W-:Y:S02]  /*2c30*/  FMUL.FTZ R51, R106, R65 ;  /* 0x000000416a337220 */ /* 0x000fe40000410000 */
[----:B------:R-:W-:Y:S01]  /*2c40*/  FMUL.RZ R111, R105, 0.15915493667125701904 ;  /* 0x3e22f983696f7820 */ /* 0x000fe2000040c000 */
[----:B------:R-:W-:Y:S01]  /*2c50*/  LEA.HI.X R105, R48, c[0x0][0x234], R119, 0x3, P0 ;  /* 0x00008d0030697a11 */ /* 0x000fe200000f1c77 */
[----:B------:R0:W-:Y:S01]  /*2c60*/  MUFU.EX2 R107, R51 ;  /* 0x00000033006b7308 */ /* 0x0001e20000000800 */
[----:B------:R-:W-:Y:S01]  /*2c70*/  IADD3 R48, R19, 0x60, RZ ;  /* 0x0000006013307810 */ /* 0x000fe20007ffe0ff */
[----:B---3--:R-:W-:Y:S06]  /*2c80*/  STS [R103.X4], R52 ;  /* 0x0000003467007388 */ /* 0x008fec0000004800 */
[----:B------:R-:W1:Y:S01]  /*2c90*/  MUFU.COS R124, R111 ;  /* 0x0000006f007c7308 */ /* 0x000e620000000000 */
[----:B----4-:R2:W-:Y:S01]  /*2ca0*/  STS [R49.X4+0x80], R54 ;  /* 0x0000803631007388 */ /* 0x0105e20000004800 */
[----:B------:R-:W-:-:S06]  /*2cb0*/  ISETP.NE.AND P0, PT, R21, RZ, PT ;  /* 0x000000ff1500720c */ /* 0x000fcc0003f05270 */
[----:B------:R-:W3:Y:S01]  /*2cc0*/  MUFU.SIN R122, R111 ;  /* 0x0000006f007a7308 */ /* 0x000ee20000000400 */
[-C--:B------:R-:W-:Y:S02]  /*2cd0*/  LEA.HI.SX32 R48, R48, R19.reuse, 0x1b ;  /* 0x0000001330307211 */ /* 0x080fe400078fdaff */
[----:B--2---:R-:W-:Y:S01]  /*2ce0*/  IADD3 R54, R19, 0xe0, RZ ;  /* 0x000000e013367810 */ /* 0x004fe20007ffe0ff */
[----:B------:R2:W-:Y:S01]  /*2cf0*/  STS [R102.X4+0x100], R53 ;  /* 0x0001003566007388 */ /* 0x0005e20000004800 */
[-C--:B------:R-:W-:Y:S02]  /*2d00*/  LEA.HI.SX32 R52, R110, R19.reuse, 0x1b ;  /* 0x000000136e347211 */ /* 0x080fe400078fdaff */
[----:B------:R-:W-:Y:S01]  /*2d10*/  ISETP.LT.OR P2, PT, R59, 0x2, P0 ;  /* 0x000000023b00780c */ /* 0x000fe20000741670 */
[----:B------:R-:W-:Y:S01]  /*2d20*/  STS [R48.X4+0x180], R69 ;  /* 0x0001804530007388 */ /* 0x000fe20000004800 */
[-C--:B------:R-:W-:Y:S02]  /*2d30*/  LEA.HI.SX32 R49, R120, R19.reuse, 0x1b ;  /* 0x0000001378317211 */ /* 0x080fe400078fdaff */
[----:B0-----:R-:W-:-:S02]  /*2d40*/  LEA.HI.SX32 R51, R54, R19, 0x1b ;  /* 0x0000001336337211 */ /* 0x001fc400078fdaff */
[----:B--2---:R-:W-:Y:S01]  /*2d50*/  SHF.L.U32 R53, R19, 0x3, RZ ;  /* 0x0000000313357819 */ /* 0x004fe200000006ff */
[----:B------:R0:W-:Y:S01]  /*2d60*/  STS [R50.X4+0x200], R55 ;  /* 0x0002003732007388 */ /* 0x0001e20000004800 */
[----:B------:R-:W-:Y:S02]  /*2d70*/  LEA R54, R116, R109, 0x8 ;  /* 0x0000006d74367211 */ /* 0x000fe400078e40ff */
[----:B------:R-:W-:Y:S01]  /*2d80*/  @P1 IADD3 R54, R10, 0x200, RZ ;  /* 0x000002000a361810 */ /* 0x000fe20007ffe0ff */
[----:B------:R-:W-:Y:S01]  /*2d90*/  STS [R52.X4+0x280], R79 ;  /* 0x0002804f34007388 */ /* 0x000fe20000004800 */
[C---:B-1----:R-:W-:Y:S02]  /*2da0*/  FMUL.FTZ R102, R107.reuse, R124 ;  /* 0x0000007c6b667220 */ /* 0x042fe40000410000 */
[----:B---3--:R-:W-:Y:S01]  /*2db0*/  FMUL.FTZ R103, R107, R122 ;  /* 0x0000007a6b677220 */ /* 0x008fe20000410000 */
[----:B------:R1:W-:Y:S01]  /*2dc0*/  STS [R49.X4+0x300], R78 ;  /* 0x0003004e31007388 */ /* 0x0003e20000004800 */
[----:B0-----:R-:W-:-:S03]  /*2dd0*/  LEA.HI.SX32 R50, R53, R53, 0x1b ;  /* 0x0000003535327211 */ /* 0x001fc600078fdaff */
[----:B------:R0:W-:Y:S01]  /*2de0*/  STS [R51.X4+0x380], R82 ;  /* 0x0003805233007388 */ /* 0x0001e20000004800 */
[----:B------:R-:W-:Y:S01]  /*2df0*/  SHF.L.U32 R107, R54, 0x3, RZ ;  /* 0x00000003366b7819 */ /* 0x000fe200000006ff */
[----:B------:R-:W-:-:S06]  /*2e00*/  NOP ;  /* 0x0000000000007918 */ /* 0x000fcc0000000000 */
[----:B------:R-:W-:Y:S01]  /*2e10*/  LDS R54, [R50.X4] ;  /* 0x0000000032367984 */ /* 0x000fe20000004800 */
[----:B------:R-:W-:-:S03]  /*2e20*/  @!P2 IADD3 R120, R59, -0x2, RZ ;  /* 0xfffffffe3b78a810 */ /* 0x000fc60007ffe0ff */
[----:B------:R-:W2:Y:S02]  /*2e30*/  LDS R52, [R50.X4+0x4] ;  /* 0x0000040032347984 */ /* 0x000ea40000004800 */
[----:B------:R-:W-:Y:S02]  /*2e40*/  @!P2 IMAD R55, R120, c[0x0][0x16c], R109 ;  /* 0x00005b007837aa24 */ /* 0x000fe400078e026d */
[----:B------:R-:W3:Y:S02]  /*2e50*/  LDS R69, [R50.X4+0xc] ;  /* 0x00000c0032457984 */ /* 0x000ee40000004800 */
[----:B-1----:R-:W-:Y:S02]  /*2e60*/  @!P2 IMAD.WIDE R48, R55, 0x10, R76 ;  /* 0x000000103730a825 */ /* 0x002fe400078e024c */
[----:B------:R-:W1:Y:S02]  /*2e70*/  LDS R79, [R50.X4+0x8] ;  /* 0x00000800324f7984 */ /* 0x000e640000004800 */
[----:B0-----:R-:W-:-:S02]  /*2e80*/  FMUL.FTZ R51, R101, R66 ;  /* 0x0000004265337220 */ /* 0x001fc40000410000 */
[----:B------:R-:W0:Y:S04]  /*2e90*/  LDS R82, [R50.X4+0x10] ;  /* 0x0000100032527984 */ /* 0x000e280000004800 */
[----:B------:R-:W4:Y:S04]  /*2ea0*/  LDS R78, [R50.X4+0x14] ;  /* 0x00001400324e7984 */ /* 0x000f280000004800 */
[----:B------:R-:W-:Y:S04]  /*2eb0*/  LDS R55, [R50.X4+0x18] ;  /* 0x0000180032377984 */ /* 0x000fe80000004800 */
[----:B------:R2:W0:Y:S04]  /*2ec0*/  LDS R53, [R50.X4+0x1c] ;  /* 0x00001c0032357984 */ /* 0x0004280000004800 */
[----:B------:R2:W-:Y:S04]  /*2ed0*/  STS.64 [R107+0xc90], R102 ;  /* 0x000c90666b007388 */ /* 0x0005e80000000a00 */
[----:B------:R-:W5:Y:S01]  /*2ee0*/  LDG.E.64 R104, [R104.64] ;  /* 0x0000000668687981 */ /* 0x000f62000c1e1b00 */
[----:B------:R-:W-:-:S02]  /*2ef0*/  FMUL.RZ R119, R51, 0.15915493667125701904 ;  /* 0x3e22f98333777820 */ /* 0x000fc4000040c000 */
[C---:B------:R-:W-:Y:S02]  /*2f00*/  FMUL.FTZ R51, R106.reuse, R66 ;  /* 0x000000426a337220 */ /* 0x040fe40000410000 */
[----:B------:R-:W-:Y:S01]  /*2f10*/  MUFU.SIN R120, R119 ;  /* 0x0000007700787308 */ /* 0x000fe20000000400 */
[C---:B--2---:R-:W-:Y:S02]  /*2f20*/  FMUL.FTZ R50, R106.reuse, R67 ;  /* 0x000000436a327220 */ /* 0x044fe40000410000 */
[----:B------:R-:W-:-:S05]  /*2f30*/  FMUL.FTZ R107, R106, R68 ;  /* 0x000000446a6b7220 */ /* 0x000fca0000410000 */
[----:B------:R-:W2:Y:S01]  /*2f40*/  MUFU.EX2 R51, R51 ;  /* 0x0000003300337308 */ /* 0x000ea20000000800 */
[----:B------:R-:W-:Y:S01]  /*2f50*/  FMUL.FTZ R106, R101, R67 ;  /* 0x00000043656a7220 */ /* 0x000fe20000410000 */
[----:B------:R-:W-:Y:S01]  /*2f60*/  CS2R R110, SRZ ;  /* 0x00000000006e7805 */ /* 0x000fe2000001ff00 */
[----:B------:R-:W-:Y:S02]  /*2f70*/  BAR.SYNC.DEFER_BLOCKING 0x0 ;  /* 0x0000000000007b1d */ /* 0x000fe40000010000 */
[----:B------:R-:W-:-:S04]  /*2f80*/  FMUL.RZ R106, R106, 0.15915493667125701904 ;  /* 0x3e22f9836a6a7820 */ /* 0x000fc8000040c000 */
[----:B------:R1:W0:Y:S01]  /*2f90*/  MUFU.COS R124, R119 ;  /* 0x00000077007c7308 */ /* 0x0002220000000000 */
[----:B------:R-:W-:-:S07]  /*2fa0*/  FMUL.FTZ R123, R52, R65 ;  /* 0x00000041347b7220 */ /* 0x000fce0000410000 */
[----:B------:R-:W-:Y:S01]  /*2fb0*/  MUFU.EX2 R50, R50 ;  /* 0x0000003200327308 */ /* 0x000fe20000000800 */
[----:B-1----:R-:W-:Y:S02]  /*2fc0*/  FMUL.FTZ R119, R54, R65 ;  /* 0x0000004136777220 */ /* 0x002fe40000410000 */
[----:B--2---:R-:W-:-:S05]  /*2fd0*/  FMUL.FTZ R125, R51, R120 ;  /* 0x00000078337d7220 */ /* 0x004fca0000410000 */
[----:B------:R-:W1:Y:S01]  /*2fe0*/  MUFU.SIN R121, R106 ;  /* 0x0000006a00797308 */ /* 0x000e620000000400 */
[----:B------:R2:W5:Y:S01]  /*2ff0*/  @!P2 LDG.E.64 R110, [R48.64+0x8] ;  /* 0x00000806306ea981 */ /* 0x000562000c1e1b00 */
[C---:B------:R-:W-:Y:S02]  /*3000*/  FMUL.FTZ R119, R36.reuse, R119 ;  /* 0x0000007724777220 */ /* 0x040fe40000410000 */
[----:B------:R-:W-:Y:S02]  /*3010*/  FMUL.FTZ R120, R36, R123 ;  /* 0x0000007b24787220 */ /* 0x000fe40000410000 */
[----:B0-----:R-:W-:Y:S02]  /*3020*/  FMUL.FTZ R124, R51, R124 ;  /* 0x0000007c337c7220 */ /* 0x001fe40000410000 */
[----:B--2---:R-:W0:Y:S01]  /*3030*/  MUFU.COS R49, R106 ;  /* 0x0000006a00317308 */ /* 0x004e220000000000 */
[----:B------:R-:W-:Y:S02]  /*3040*/  FMUL.FTZ R48, R101, R68 ;  /* 0x0000004465307220 */ /* 0x000fe40000410000 */
[----:B------:R-:W-:-:S02]  /*3050*/  FMUL.FTZ R123, R125, R119 ;  /* 0x000000777d7b7220 */ /* 0x000fc40000410000 */
[----:B------:R-:W-:Y:S02]  /*3060*/  FMUL.RZ R126, R48, 0.15915493667125701904 ;  /* 0x3e22f983307e7820 */ /* 0x000fe4000040c000 */
[----:B------:R-:W-:Y:S01]  /*3070*/  FMUL.FTZ R51, R125, R120 ;  /* 0x000000787d337220 */ /* 0x000fe20000410000 */
[----:B------:R-:W-:Y:S01]  /*3080*/  MUFU.EX2 R107, R107 ;  /* 0x0000006b006b7308 */ /* 0x000fe20000000800 */
[----:B---3--:R-:W-:Y:S02]  /*3090*/  FMUL.FTZ R140, R69, R66 ;  /* 0x00000042458c7220 */ /* 0x008fe40000410000 */
[----:B------:R-:W-:Y:S02]  /*30a0*/  FFMA.FTZ R123, R124, R120, R123 ;  /* 0x000000787c7b7223 */ /* 0x000fe4000001007b */
[----:B------:R-:W-:-:S03]  /*30b0*/  FMUL.FTZ R136, R79, R66 ;  /* 0x000000424f887220 */ /* 0x000fc60000410000 */
[----:B------:R-:W2:Y:S01]  /*30c0*/  MUFU.SIN R134, R126 ;  /* 0x0000007e00867308 */ /* 0x000ea20000000400 */
[----:B------:R-:W-:Y:S02]  /*30d0*/  FFMA.FTZ R51, R124, R119, -R51 ;  /* 0x000000777c337223 */ /* 0x000fe40000010833 */
[----:B-1----:R-:W-:Y:S02]  /*30e0*/  FMUL.FTZ R121, R50, R121 ;  /* 0x0000007932797220 */ /* 0x002fe40000410000 */
[----:B------:R-:W-:-:S03]  /*30f0*/  FFMA.FTZ R123, R37, R140, R123 ;  /* 0x0000008c257b7223 */ /* 0x000fc6000001007b */
[----:B------:R-:W1:Y:S01]  /*3100*/  MUFU.COS R48, R126 ;  /* 0x0000007e00307308 */ /* 0x000e620000000000 */
[----:B------:R-:W-:Y:S02]  /*3110*/  FFMA.FTZ R51, R37, R136, R51 ;  /* 0x0000008825337223 */ /* 0x000fe40000010033 */
[----:B0-----:R-:W-:Y:S02]  /*3120*/  FMUL.FTZ R122, R50, R49 ;  /* 0x00000031327a7220 */ /* 0x001fe40000410000 */
[C---:B------:R-:W-:Y:S02]  /*3130*/  FMUL.FTZ R49, R121.reuse, R123 ;  /* 0x0000007b79317220 */ /* 0x040fe40000410000 */
[-C--:B------:R-:W-:Y:S02]  /*3140*/  FMUL.FTZ R50, R121, R51.reuse ;  /* 0x0000003379327220 */ /* 0x080fe40000410000 */
[----:B------:R-:W-:Y:S02]  /*3150*/  FFMA.FTZ R51, R122, R51, -R49 ;  /* 0x000000337a337223 */ /* 0x000fe40000010831 */
[----:B------:R-:W-:-:S02]  /*3160*/  FMUL.FTZ R137, R82, R67 ;  /* 0x0000004352897220 */ /* 0x000fc40000410000 */
[----:B------:R-:W-:Y:S02]  /*3170*/  FFMA.FTZ R50, R122, R123, R50 ;  /* 0x0000007b7a327223 */ /* 0x000fe40000010032 */
[----:B----4-:R-:W-:Y:S01]  /*3180*/  FMUL.FTZ R135, R78, R67 ;  /* 0x000000434e877220 */ /* 0x010fe20000410000 */
[----:B------:R-:W-:Y:S01]  /*3190*/  ISETP.NE.AND P2, PT, R10, 0x1f, PT ;  /* 0x0000001f0a00780c */ /* 0x000fe20003f45270 */
[C---:B--2---:R-:W-:Y:S02]  /*31a0*/  FMUL.FTZ R134, R107.reuse, R134 ;  /* 0x000000866b867220 */ /* 0x044fe40000410000 */
[C---:B------:R-:W-:Y:S02]  /*31b0*/  FFMA.FTZ R106, R38.reuse, R137, R51 ;  /* 0x00000089266a7223 */ /* 0x040fe40000010033 */
[----:B-1----:R-:W-:Y:S02]  /*31c0*/  FMUL.FTZ R129, R107, R48 ;  /* 0x000000306b817220 */ /* 0x002fe40000410000 */
[----:B------:R-:W-:-:S02]  /*31d0*/  FFMA.FTZ R107, R38, R135, R50 ;  /* 0x00000087266b7223 */ /* 0x000fc40000010032 */
[C---:B------:R-:W-:Y:S02]  /*31e0*/  FMUL.FTZ R126, R134.reuse, R106 ;  /* 0x0000006a867e7220 */ /* 0x040fe40000410000 */
[-C--:B------:R-:W-:Y:S02]  /*31f0*/  FMUL.FTZ R123, R134, R107.reuse ;  /* 0x0000006b867b7220 */ /* 0x080fe40000410000 */
[----:B------:R-:W-:Y:S02]  /*3200*/  FFMA.FTZ R107, R129, R107, R126 ;  /* 0x0000006b816b7223 */ /* 0x000fe4000001007e */
[----:B------:R-:W-:Y:S02]  /*3210*/  FMUL.FTZ R126, R53, R68 ;  /* 0x00000044357e7220 */ /* 0x000fe40000410000 */
[----:B------:R-:W-:Y:S02]  /*3220*/  FFMA.FTZ R123, R129, R106, -R123 ;  /* 0x0000006a817b7223 */ /* 0x000fe4000001087b */
[----:B------:R-:W-:-:S02]  /*3230*/  FFMA.FTZ R139, R39, R126, R107 ;  /* 0x0000007e278b7223 */ /* 0x000fc4000001006b */
[----:B------:R0:W1:Y:S01]  /*3240*/  @P2 LDS.64 R106, [R10.X8+0x1c98] ;  /* 0x001c98000a6a2984 */ /* 0x0000620000008a00 */
[CC--:B------:R-:W-:Y:S02]  /*3250*/  FMUL.FTZ R49, R103.reuse, R125.reuse ;  /* 0x0000007d67317220 */ /* 0x0c0fe40000410000 */
[C---:B------:R-:W-:Y:S02]  /*3260*/  FMUL.FTZ R48, R102.reuse, R125 ;  /* 0x0000007d66307220 */ /* 0x040fe40000410000 */
[-C--:B------:R-:W-:Y:S02]  /*3270*/  FFMA.FTZ R49, R102, R124.reuse, -R49 ;  /* 0x0000007c66317223 */ /* 0x080fe40000010831 */
[----:B------:R-:W-:Y:S02]  /*3280*/  FFMA.FTZ R48, R103, R124, R48 ;  /* 0x0000007c67307223 */ /* 0x000fe40000010030 */
[C---:B------:R-:W-:Y:S02]  /*3290*/  FMUL.FTZ R51, R121.reuse, R49 ;  /* 0x0000003179337220 */ /* 0x040fe40000410000 */
[----:B------:R-:W-:-:S02]  /*32a0*/  FMUL.FTZ R50, R121, R48 ;  /* 0x0000003079327220 */ /* 0x000fc40000410000 */
[C---:B------:R-:W-:Y:S02]  /*32b0*/  FFMA.FTZ R51, R122.reuse, R48, R51 ;  /* 0x000000307a337223 */ /* 0x040fe40000010033 */
[----:B------:R-:W-:Y:S02]  /*32c0*/  FFMA.FTZ R50, R122, R49, -R50 ;  /* 0x000000317a327223 */ /* 0x000fe40000010832 */
[C---:B------:R-:W-:Y:S02]  /*32d0*/  FMUL.FTZ R130, R134.reuse, R51 ;  /* 0x0000003386827220 */ /* 0x040fe40000410000 */
[----:B------:R-:W-:Y:S02]  /*32e0*/  FMUL.FTZ R48, R134, R50 ;  /* 0x0000003286307220 */ /* 0x000fe40000410000 */
[----:B------:R-:W-:Y:S02]  /*32f0*/  FMUL.FTZ R138, R55, R68 ;  /* 0x00000044378a7220 */ /* 0x000fe40000410000 */
[----:B------:R-:W-:-:S02]  /*3300*/  FFMA.FTZ R130, R129, R50, -R130 ;  /* 0x0000003281827223 */ /* 0x000fc40000010882 */
[----:B------:R-:W-:Y:S02]  /*3310*/  FFMA.FTZ R51, R129, R51, R48 ;  /* 0x0000003381337223 */ /* 0x000fe40000010030 */
        /* <DEDUP_REMOVED lines=11> */
.L_x_13523:
[----:B0-----:R-:W-:Y:S05]  /*33d0*/  BSYNC B0 ;  /* 0x0000000000007941 */ /* 0x001fea0003800000 */
.L_x_13522:
[----:B------:R-:W0:Y:S01]  /*33e0*/  SHFL.UP PT, R123, R139, 0x1, RZ ;  /* 0x042000008b7b7989 */ /* 0x000e2200000e00ff */
[----:B------:R-:W-:Y:S01]  /*33f0*/  ISETP.GE.AND P3, PT, R19, 0x1, PT ;  /* 0x000000011300780c */ /* 0x000fe20003f66270 */
[----:B------:R-:W-:Y:S01]  /*3400*/  BSSY B0, `(.L_x_13524) ;  /* 0x000009d000007945 */ /* 0x000fe20003800000 */
[----:B------:R-:W-:Y:S01]  /*3410*/  ISETP.GE.OR P0, PT, R59, c[0x0][0x174], P0 ;  /* 0x00005d003b007a0c */ /* 0x000fe20000706670 */
[----:B------:R-:W2:Y:S01]  /*3420*/  SHFL.UP PT, R50, R128, 0x1, RZ ;  /* 0x0420000080327989 */ /* 0x000ea200000e00ff */
[C---:B------:R-:W-:Y:S02]  /*3430*/  ISETP.GT.U32.AND P4, PT, R21.reuse, 0x17, PT ;  /* 0x000000171500780c */ /* 0x040fe40003f84070 */
[----:B------:R-:W-:Y:S01]  /*3440*/  ISETP.GT.U32.AND P5, PT, R21, 0xf, PT ;  /* 0x0000000f1500780c */ /* 0x000fe20003fa4070 */
[----:B------:R-:W3:Y:S04]  /*3450*/  SHFL.UP PT, R48, R130, 0x1, RZ ;  /* 0x0420000082307989 */ /* 0x000ee800000e00ff */
[----:B------:R-:W4:Y:S04]  /*3460*/  SHFL.UP PT, R49, R51, 0x1, RZ ;  /* 0x0420000033317989 */ /* 0x000f2800000e00ff */
[----:B-----5:R-:W-:Y:S01]  /*3470*/  SHFL.IDX PT, R111, R111, RZ, 0x1f ;  /* 0x00001fff6f6f7589 */ /* 0x020fe200000e0000 */
        /* <DEDUP_REMOVED lines=30> */
[----:B------:R-:W2:Y:S04]  /*3660*/  SHFL.UP PT, R123, R139, 0x4, RZ ;  /* 0x048000008b7b7989 */ /* 0x000ea800000e00ff */
[----:B------:R-:W3:Y:S04]  /*3670*/  SHFL.UP PT, R50, R128, 0x4, RZ ;  /* 0x0480000080327989 */ /* 0x000ee800000e00ff */
[----:B------:R-:W4:Y:S01]  /*3680*/  SHFL.UP PT, R49, R51, 0x4, RZ ;  /* 0x0480000033317989 */ /* 0x000f2200000e00ff */
[----:B0-----:R-:W-:-:S02]  /*3690*/  FMUL.FTZ R127, R51, R48 ;  /* 0x00000030337f7220 */ /* 0x001fc40000410000 */
[C---:B--2---:R-:W-:Y:S02]  /*36a0*/  FMUL.FTZ R133, R51.reuse, R123 ;  /* 0x0000007b33857220 */ /* 0x044fe40000410000 */
        /* <DEDUP_REMOVED lines=19> */
[C---:B------:R-:W-:Y:S02]  /*37e0*/  FFMA.FTZ R50, R130.reuse, R127, R133 ;  /* 0x0000007f82327223 */ /* 0x040fe40000010085 */
[----:B------:R-:W-:Y:S01]  /*37f0*/  FFMA.FTZ R123, R130, R123, -R132 ;  /* 0x0000007b827b7223 */ /* 0x000fe20000010884 */
[----:B------:R-:W-:Y:S01]  /*3800*/  FSEL R51, R142, R51, !P3 ;  /* 0x000000338e337208 */ /* 0x000fe20005800000 */
[----:B------:R-:W-:-:S02]  /*3810*/  @P3 FFMA.FTZ R130, R130, R49, -R48 ;  /* 0x0000003182823223 */ /* 0x000fc40000010830 */
[----:B------:R-:W-:Y:S02]  /*3820*/  @P3 FADD.FTZ R139, R139, R50 ;  /* 0x000000328b8b3221 */ /* 0x000fe40000010000 */
[----:B------:R-:W-:Y:S01]  /*3830*/  @P3 FADD.FTZ R128, R128, R123 ;  /* 0x0000007b80803221 */ /* 0x000fe20000010000 */
[----:B------:R-:W0:Y:S01]  /*3840*/  SHFL.UP PT, R48, R130, 0x10, RZ ;  /* 0x0600000082307989 */ /* 0x000e2200000e00ff */
[----:B------:R-:W-:Y:S01]  /*3850*/  FMUL.FTZ R142, R112, R104 ;  /* 0x00000068708e7220 */ /* 0x000fe20000410000 */
[----:B------:R-:W-:Y:S01]  /*3860*/  ISETP.GE.AND P3, PT, R19, 0x10, PT ;  /* 0x000000101300780c */ /* 0x000fe20003f66270 */
[-C--:B------:R-:W-:Y:S01]  /*3870*/  FMUL.FTZ R133, R129, R141.reuse ;  /* 0x0000008d81857220 */ /* 0x080fe20000410000 */
[----:B------:R-:W2:Y:S01]  /*3880*/  SHFL.UP PT, R49, R51, 0x10, RZ ;  /* 0x0600000033317989 */ /* 0x000ea200000e00ff */
[C---:B------:R-:W-:Y:S02]  /*3890*/  FMUL.FTZ R132, R134.reuse, R141 ;  /* 0x0000008d86847220 */ /* 0x040fe40000410000 */
[----:B------:R-:W-:Y:S01]  /*38a0*/  FFMA.FTZ R144, -R134, R142, -R133 ;  /* 0x0000008e86907223 */ /* 0x000fe20000010985 */
[----:B------:R-:W3:Y:S01]  /*38b0*/  SHFL.UP PT, R127, R139, 0x10, RZ ;  /* 0x060000008b7f7989 */ /* 0x000ee200000e00ff */
[----:B------:R-:W-:-:S02]  /*38c0*/  FMUL.FTZ R123, R113, R105 ;  /* 0x00000069717b7220 */ /* 0x000fc40000410000 */
[----:B------:R-:W-:Y:S01]  /*38d0*/  FMUL.FTZ R133, R113, R104 ;  /* 0x0000006871857220 */ /* 0x000fe20000410000 */
[----:B------:R-:W4:Y:S01]  /*38e0*/  SHFL.UP PT, R50, R128, 0x10, RZ ;  /* 0x0600000080327989 */ /* 0x000f2200000e00ff */
[----:B------:R-:W-:Y:S02]  /*38f0*/  FFMA.FTZ R132, R129, R142, -R132 ;  /* 0x0000008e81847223 */ /* 0x000fe40000010884 */
[----:B------:R-:W-:Y:S02]  /*3900*/  FADD.FTZ R147, -R123, R144 ;  /* 0x000000907b937221 */ /* 0x000fe40000010100 */
[----:B------:R-:W-:Y:S02]  /*3910*/  FADD.FTZ R143, R133, R132 ;  /* 0x00000084858f7221 */ /* 0x000fe40000010000 */
[C---:B------:R-:W-:Y:S02]  /*3920*/  FMUL.FTZ R144, R121.reuse, -R147 ;  /* 0x8000009379907220 */ /* 0x040fe40000410000 */
[----:B------:R-:W-:-:S02]  /*3930*/  FMUL.FTZ R148, R121, -R143 ;  /* 0x8000008f79947220 */ /* 0x000fc40000410000 */
[C---:B------:R-:W-:Y:S02]  /*3940*/  FFMA.FTZ R144, R122.reuse, R143, -R144 ;  /* 0x0000008f7a907223 */ /* 0x040fe40000010890 */
[C---:B0-----:R-:W-:Y:S02]  /*3950*/  FMUL.FTZ R132, R51.reuse, R48 ;  /* 0x0000003033847220 */ /* 0x041fe40000410000 */
[----:B------:R-:W-:Y:S02]  /*3960*/  FFMA.FTZ R147, R122, R147, R148 ;  /* 0x000000937a937223 */ /* 0x000fe40000010094 */
[-C--:B--2---:R-:W-:Y:S02]  /*3970*/  FFMA.FTZ R146, R130, R49.reuse, R132 ;  /* 0x0000003182927223 */ /* 0x084fe40000010084 */
[C---:B------:R-:W-:Y:S02]  /*3980*/  FMUL.FTZ R49, R51.reuse, R49 ;  /* 0x0000003133317220 */ /* 0x040fe40000410000 */
[C---:B---3--:R-:W-:Y:S01]  /*3990*/  FMUL.FTZ R143, R51.reuse, R127 ;  /* 0x0000007f338f7220 */ /* 0x048fe20000410000 */
[C---:B------:R-:W-:Y:S01]  /*39a0*/  FSEL R146, R51.reuse, R146, !P3 ;  /* 0x0000009233927208 */ /* 0x040fe20005800000 */
[----:B----4-:R-:W-:-:S02]  /*39b0*/  FMUL.FTZ R145, R51, R50 ;  /* 0x0000003233917220 */ /* 0x010fc40000410000 */
[C---:B------:R-:W-:Y:S02]  /*39c0*/  FFMA.FTZ R143, R130.reuse, R50, -R143 ;  /* 0x00000032828f7223 */ /* 0x040fe4000001088f */
[C---:B------:R-:W-:Y:S01]  /*39d0*/  FFMA.FTZ R132, R130.reuse, R127, R145 ;  /* 0x0000007f82847223 */ /* 0x040fe20000010091 */
[----:B------:R-:W0:Y:S01]  /*39e0*/  SHFL.UP PT, R146, R146, 0x1, RZ ;  /* 0x0420000092927989 */ /* 0x000e2200000e00ff */
[----:B------:R-:W-:Y:S01]  /*39f0*/  @P3 FFMA.FTZ R130, R130, R48, -R49 ;  /* 0x0000003082823223 */ /* 0x000fe20000010831 */
[----:B------:R-:W-:Y:S01]  /*3a00*/  HFMA2.MMA R48, -RZ, RZ, 1.875, 0 ;  /* 0x3f800000ff307435 */ /* 0x000fe200000001ff */
[----:B------:R-:W-:Y:S01]  /*3a10*/  @P3 FADD.FTZ R128, R128, R143 ;  /* 0x0000008f80803221 */ /* 0x000fe20000010000 */
[----:B------:R2:W3:Y:S01]  /*3a20*/  SHFL.IDX PT, R145, R110, RZ, 0x1f ;  /* 0x00001fff6e917589 */ /* 0x0004e200000e0000 */
[C---:B------:R-:W-:Y:S01]  /*3a30*/  FMUL.FTZ R127, R114.reuse, R104 ;  /* 0x00000068727f7220 */ /* 0x040fe20000410000 */
[----:B------:R-:W-:Y:S01]  /*3a40*/  MOV R49, RZ ;  /* 0x000000ff00317202 */ /* 0x000fe20000000f00 */
[----:B------:R-:W-:Y:S01]  /*3a50*/  @P3 FADD.FTZ R139, R139, R132 ;  /* 0x000000848b8b3221 */ /* 0x000fe20000010000 */
[----:B------:R-:W4:Y:S01]  /*3a60*/  SHFL.UP PT, R130, R130, 0x1, RZ ;  /* 0x0420000082827989 */ /* 0x000f2200000e00ff */
[----:B------:R-:W-:Y:S01]  /*3a70*/  FMUL.FTZ R132, R114, R105 ;  /* 0x0000006972847220 */ /* 0x000fe20000410000 */
[----:B------:R-:W-:Y:S01]  /*3a80*/  CS2R R50, SRZ ;  /* 0x0000000000327805 */ /* 0x000fe2000001ff00 */
[----:B------:R-:W-:Y:S01]  /*3a90*/  FADD.FTZ R143, R127, R144 ;  /* 0x000000907f8f7221 */ /* 0x000fe20000010000 */
[----:B------:R-:W1:Y:S01]  /*3aa0*/  SHFL.UP PT, R128, R128, 0x1, RZ ;  /* 0x0420000080807989 */ /* 0x000e6200000e00ff */
[----:B------:R-:W-:Y:S01]  /*3ab0*/  FADD.FTZ R147, -R132, R147 ;  /* 0x0000009384937221 */ /* 0x000fe20000010100 */
[----:B------:R-:W-:Y:S01]  /*3ac0*/  ISETP.GT.U32.AND P3, PT, R21, 0x1b, PT ;  /* 0x0000001b1500780c */ /* 0x000fe20003f64070 */
[----:B------:R-:W-:Y:S01]  /*3ad0*/  FMUL.FTZ R149, R125, -R143 ;  /* 0x8000008f7d957220 */ /* 0x000fe20000410000 */
[----:B------:R-:W1:Y:S02]  /*3ae0*/  SHFL.UP PT, R139, R139, 0x1, RZ ;  /* 0x042000008b8b7989 */ /* 0x000e6400000e00ff */
[----:B-1----:R-:W-:-:S02]  /*3af0*/  FMUL.FTZ R144, R134, -R106 ;  /* 0x8000006a86907220 */ /* 0x002fc40000410000 */
[----:B--2---:R-:W-:Y:S01]  /*3b00*/  FMUL.FTZ R110, R134, R107 ;  /* 0x0000006b866e7220 */ /* 0x004fe20000410000 */
[----:B------:R1:W2:Y:S01]  /*3b10*/  @!P0 LDS.128 R48, [R109.X16+0x1d90] ;  /* 0x001d90006d308984 */ /* 0x0002a2000000cc00 */
[-C--:B------:R-:W-:Y:S01]  /*3b20*/  FMUL.FTZ R148, R125, -R147.reuse ;  /* 0x800000937d947220 */ /* 0x080fe20000410000 */
[----:B------:R-:W-:Y:S01]  /*3b30*/  ISETP.NE.AND P0, PT, R21, 0x1f, PT ;  /* 0x0000001f1500780c */ /* 0x000fe20003f05270 */
[C---:B------:R-:W-:Y:S02]  /*3b40*/  FFMA.FTZ R153, R124.reuse, R147, R149 ;  /* 0x000000937c997223 */ /* 0x040fe40000010095 */
[C---:B------:R-:W-:Y:S02]  /*3b50*/  FFMA.FTZ R147, R129.reuse, -R107, R144 ;  /* 0x8000006b81937223 */ /* 0x040fe40000010090 */
[----:B------:R-:W-:Y:S02]  /*3b60*/  FFMA.FTZ R144, R129, R106, -R110 ;  /* 0x0000006a81907223 */ /* 0x000fe4000001086e */
[----:B------:R-:W-:-:S02]  /*3b70*/  FFMA.FTZ R151, R124, R143, -R148 ;  /* 0x0000008f7c977223 */ /* 0x000fc40000010894 */
[CC--:B------:R-:W-:Y:S02]  /*3b80*/  FMUL.FTZ R148, R121.reuse, -R144.reuse ;  /* 0x8000009079947220 */ /* 0x0c0fe40000410000 */
[----:B------:R-:W-:Y:S02]  /*3b90*/  FMUL.FTZ R149, R121, -R147 ;  /* 0x8000009379957220 */ /* 0x000fe40000410000 */
[----:B0-----:R-:W-:Y:S02]  /*3ba0*/  FMUL.FTZ R110, R146, R111 ;  /* 0x0000006f926e7220 */ /* 0x001fe40000410000 */
[C---:B------:R-:W-:Y:S02]  /*3bb0*/  FFMA.FTZ R148, R122.reuse, R147, R148 ;  /* 0x000000937a947223 */ /* 0x040fe40000010094 */
[----:B------:R-:W-:Y:S02]  /*3bc0*/  FFMA.FTZ R149, R122, R144, -R149 ;  /* 0x000000907a957223 */ /* 0x000fe40000010895 */
[----:B---3--:R-:W-:-:S02]  /*3bd0*/  FMUL.FTZ R146, R146, R145 ;  /* 0x0000009192927220 */ /* 0x008fc40000410000 */
[C---:B----4-:R-:W-:Y:S02]  /*3be0*/  FFMA.FTZ R143, R130.reuse, R145, -R110 ;  /* 0x00000091828f7223 */ /* 0x050fe4000001086e */
[----:B------:R-:W-:Y:S02]  /*3bf0*/  FMUL.FTZ R144, R125, -R148 ;  /* 0x800000947d907220 */ /* 0x000fe40000410000 */
[----:B------:R-:W-:Y:S02]  /*3c00*/  FFMA.FTZ R146, R130, R111, R146 ;  /* 0x0000006f82927223 */ /* 0x000fe40000010092 */
[----:B------:R-:W-:Y:S02]  /*3c10*/  @P1 FADD.FTZ R145, R128, R143 ;  /* 0x0000008f80911221 */ /* 0x000fe40000010000 */
[----:B------:R-:W-:Y:S02]  /*3c20*/  FFMA.FTZ R144, R124, R149, -R144 ;  /* 0x000000957c907223 */ /* 0x000fe40000010890 */
[----:B------:R-:W-:-:S02]  /*3c30*/  FMUL.FTZ R130, R115, R104 ;  /* 0x0000006873827220 */ /* 0x000fc40000410000 */
[----:B------:R-:W-:Y:S02]  /*3c40*/  FMUL.FTZ R128, R115, R105 ;  /* 0x0000006973807220 */ /* 0x000fe40000410000 */
[----:B------:R-:W-:Y:S02]  /*3c50*/  FMUL.FTZ R149, R125, -R149 ;  /* 0x800000957d957220 */ /* 0x000fe40000410000 */
[----:B------:R-:W-:Y:S01]  /*3c60*/  @P1 FADD.FTZ R111, R139, R146 ;  /* 0x000000928b6f1221 */ /* 0x000fe20000010000 */
[----:B------:R-:W-:Y:S01]  /*3c70*/  ISETP.GT.U32.AND P1, PT, R21, 0x1d, PT ;  /* 0x0000001d1500780c */ /* 0x000fe20003f24070 */
[----:B------:R-:W-:Y:S02]  /*3c80*/  FADD.FTZ R143, R130, R151 ;  /* 0x00000097828f7221 */ /* 0x000fe40000010000 */
[----:B------:R-:W-:Y:S01]  /*3c90*/  FADD.FTZ R139, -R128, R153 ;  /* 0x00000099808b7221 */ /* 0x000fe20000010100 */
[----:B------:R1:W0:Y:S01]  /*3ca0*/  SHFL.DOWN PT, R151, R144, 0x1, 0x1f ;  /* 0x08201f0090977f89 */ /* 0x00022200000e0000 */
[----:B------:R-:W-:-:S02]  /*3cb0*/  FFMA.FTZ R110, R124, R148, R149 ;  /* 0x000000947c6e7223 */ /* 0x000fc40000010095 */
[C---:B------:R-:W-:Y:S01]  /*3cc0*/  FMUL.FTZ R104, R103.reuse, R111 ;  /* 0x0000006f67687220 */ /* 0x040fe20000410000 */
[----:B------:R1:W3:Y:S01]  /*3cd0*/  SHFL.DOWN PT, R155, R143, 0x1, 0x1f ;  /* 0x08201f008f9b7f89 */ /* 0x0002e200000e0000 */
[----:B------:R-:W-:-:S03]  /*3ce0*/  FMUL.FTZ R103, R103, R145 ;  /* 0x0000009167677220 */ /* 0x000fc60000410000 */
[----:B------:R1:W4:Y:S04]  /*3cf0*/  SHFL.DOWN PT, R157, R139, 0x1, 0x1f ;  /* 0x08201f008b9d7f89 */ /* 0x00032800000e0000 */
[----:B------:R1:W0:Y:S01]  /*3d00*/  SHFL.DOWN PT, R153, R110, 0x1, 0x1f ;  /* 0x08201f006e997f89 */ /* 0x00022200000e0000 */
[----:B------:R-:W-:Y:S05]  /*3d10*/  @!P0 BRA `(.L_x_13525) ;  /* 0x000000b000008947 */ /* 0x000fea0003800000 */
[C---:B--2-4-:R-:W-:Y:S02]  /*3d20*/  FMUL.FTZ R147, R110.reuse, R157 ;  /* 0x0000009d6e937220 */ /* 0x054fe40000410000 */
[C---:B0-----:R-:W-:Y:S02]  /*3d30*/  FMUL.FTZ R105, R110.reuse, R153 ;  /* 0x000000996e697220 */ /* 0x041fe40000410000 */
[-C--:B---3--:R-:W-:Y:S02]  /*3d40*/  FMUL.FTZ R149, R110, R155.reuse ;  /* 0x0000009b6e957220 */ /* 0x088fe40000410000 */
[----:B------:R-:W-:-:S02]  /*3d50*/  FFMA.FTZ R146, R144, R155, -R147 ;  /* 0x0000009b90927223 */ /* 0x000fc40000010893 */
[-C--:B------:R-:W-:Y:S02]  /*3d60*/  FMUL.FTZ R147, R110, R151.reuse ;  /* 0x000000976e937220 */ /* 0x080fe40000410000 */
[C---:B------:R-:W-:Y:S02]  /*3d70*/  FFMA.FTZ R105, R144.reuse, R151, -R105 ;  /* 0x0000009790697223 */ /* 0x040fe40000010869 */
[C---:B------:R-:W-:Y:S02]  /*3d80*/  FFMA.FTZ R148, R144.reuse, R157, R149 ;  /* 0x0000009d90947223 */ /* 0x040fe40000010095 */
[----:B-1----:R-:W-:Y:S01]  /*3d90*/  FFMA.FTZ R110, R144, R153, R147 ;  /* 0x00000099906e7223 */ /* 0x002fe20000010093 */
[----:B------:R-:W-:Y:S01]  /*3da0*/  MOV R144, R105 ;  /* 0x0000006900907202 */ /* 0x000fe20000000f00 */
[----:B------:R-:W-:Y:S02]  /*3db0*/  FADD.FTZ R143, R143, R146 ;  /* 0x000000928f8f7221 */ /* 0x000fe40000010000 */
[----:B------:R-:W-:-:S02]  /*3dc0*/  FADD.FTZ R139, R139, R148 ;  /* 0x000000948b8b7221 */ /* 0x000fc40000010000 */
.L_x_13525:
[----:B--2---:R-:W-:Y:S05]  /*3dd0*/  BSYNC B0 ;  /* 0x0000000000007941 */ /* 0x004fea0003800000 */
.L_x_13524:
[----:B------:R2:W1:Y:S01]  /*3de0*/  SHFL.DOWN PT, R147, R144, 0x2, 0x1f ;  /* 0x08401f0090937f89 */ /* 0x00046200000e0000 */
[----:B------:R-:W-:Y:S01]  /*3df0*/  BSSY B0, `(.L_x_13526) ;  /* 0x0000012000007945 */ /* 0x000fe20003800000 */
[----:B------:R-:W-:-:S02]  /*3e00*/  FFMA.FTZ R104, R102, R145, -R104 ;  /* 0x0000009166687223 */ /* 0x000fc40000010868 */
[----:B------:R2:W4:Y:S01]  /*3e10*/  SHFL.DOWN PT, R149, R110, 0x2, 0x1f ;  /* 0x08401f006e957f89 */ /* 0x00052200000e0000 */
[----:B------:R-:W-:-:S03]  /*3e20*/  FFMA.FTZ R111, R102, R111, R103 ;  /* 0x0000006f666f7223 */ /* 0x000fc60000010067 */
[----:B0-----:R2:W0:Y:S04]  /*3e30*/  SHFL.DOWN PT, R151, R143, 0x2, 0x1f ;  /* 0x08401f008f977f89 */ /* 0x00142800000e0000 */
[----:B------:R2:W3:Y:S01]  /*3e40*/  SHFL.DOWN PT, R153, R139, 0x2, 0x1f ;  /* 0x08401f008b997f89 */ /* 0x0004e200000e0000 */
[----:B------:R-:W-:Y:S05]  /*3e50*/  @P1 BRA `(.L_x_13527) ;  /* 0x000000b000001947 */ /* 0x000fea0003800000 */
[C---:B---3--:R-:W-:Y:S02]  /*3e60*/  FMUL.FTZ R105, R110.reuse, R153 ;  /* 0x000000996e697220 */ /* 0x048fe40000410000 */
[C---:B----4-:R-:W-:Y:S02]  /*3e70*/  FMUL.FTZ R103, R110.reuse, R149 ;  /* 0x000000956e677220 */ /* 0x050fe40000410000 */
[-C--:B0-----:R-:W-:Y:S02]  /*3e80*/  FMUL.FTZ R145, R110, R151.reuse ;  /* 0x000000976e917220 */ /* 0x081fe40000410000 */
        /* <DEDUP_REMOVED lines=8> */
.L_x_13527:
[----:B------:R-:W-:Y:S05]  /*3f10*/  BSYNC B0 ;  /* 0x0000000000007941 */ /* 0x000fea0003800000 */
.L_x_13526:
[----:B-1----:R1:W2:Y:S01]  /*3f20*/  SHFL.DOWN PT, R147, R144, 0x4, 0x1f ;  /* 0x08801f0090937f89 */ /* 0x0022a200000e0000 */
[----:B------:R-:W-:Y:S03]  /*3f30*/  BSSY B0, `(.L_x_13528) ;  /* 0x0000010000007945 */ /* 0x000fe60003800000 */
[----:B----4-:R1:W4:Y:S04]  /*3f40*/  SHFL.DOWN PT, R149, R110, 0x4, 0x1f ;  /* 0x08801f006e957f89 */ /* 0x01032800000e0000 */
[----:B0-----:R1:W0:Y:S04]  /*3f50*/  SHFL.DOWN PT, R151, R143, 0x4, 0x1f ;  /* 0x08801f008f977f89 */ /* 0x00122800000e0000 */
[----:B---3--:R1:W3:Y:S01]  /*3f60*/  SHFL.DOWN PT, R153, R139, 0x4, 0x1f ;  /* 0x08801f008b997f89 */ /* 0x0082e200000e0000 */
[----:B------:R-:W-:Y:S05]  /*3f70*/  @P3 BRA `(.L_x_13529) ;  /* 0x000000b000003947 */ /* 0x000fea0003800000 */
[C---:B---3--:R-:W-:Y:S02]  /*3f80*/  FMUL.FTZ R105, R110.reuse, R153 ;  /* 0x000000996e697220 */ /* 0x048fe40000410000 */
[----:B----4-:R-:W-:-:S02]  /*3f90*/  FMUL.FTZ R103, R110, R149 ;  /* 0x000000956e677220 */ /* 0x010fc40000410000 */
        /* <DEDUP_REMOVED lines=9> */
.L_x_13529:
[----:B------:R-:W-:Y:S05]  /*4030*/  BSYNC B0 ;  /* 0x0000000000007941 */ /* 0x000fea0003800000 */
.L_x_13528:
[----:B--2---:R2:W1:Y:S01]  /*4040*/  SHFL.DOWN PT, R147, R144, 0x8, 0x1f ;  /* 0x09001f0090937f89 */ /* 0x00446200000e0000 */
        /* <DEDUP_REMOVED lines=16> */
.L_x_13531:
[----:B------:R-:W-:Y:S05]  /*4150*/  BSYNC B0 ;  /* 0x0000000000007941 */ /* 0x000fea0003800000 */
.L_x_13530:
        /* <DEDUP_REMOVED lines=17> */
.L_x_13533:
[----:B------:R-:W-:Y:S05]  /*4270*/  BSYNC B0 ;  /* 0x0000000000007941 */ /* 0x000fea0003800000 */
.L_x_13532:
[----:B------:R-:W-:Y:S01]  /*4280*/  FADD.FTZ R146, R119, R104 ;  /* 0x0000006877927221 */ /* 0x000fe20000010000 */
[----:B------:R-:W-:Y:S01]  /*4290*/  SHFL.DOWN PT, R152, R110, 0x1, 0x1f ;  /* 0x08201f006e987f89 */ /* 0x000fe200000e0000 */
[----:B------:R-:W-:Y:S01]  /*42a0*/  FADD.FTZ R148, R120, R111 ;  /* 0x0000006f78947221 */ /* 0x000fe20000010000 */
[----:B------:R-:W-:Y:S01]  /*42b0*/  ISETP.NE.AND P0, PT, R10, RZ, PT ;  /* 0x000000ff0a00720c */ /* 0x000fe20003f05270 */
[C---:B------:R-:W-:Y:S01]  /*42c0*/  FMUL.FTZ R105, R125.reuse, R146 ;  /* 0x000000927d697220 */ /* 0x040fe20000410000 */
[----:B------:R-:W5:Y:S01]  /*42d0*/  SHFL.IDX PT, R119, R50, RZ, 0x1f ;  /* 0x00001fff32777589 */ /* 0x000f6200000e0000 */
[-C--:B------:R-:W-:Y:S01]  /*42e0*/  FMUL.FTZ R103, R125, R148.reuse ;  /* 0x000000947d677220 */ /* 0x080fe20000410000 */
[----:B------:R-:W-:Y:S01]  /*42f0*/  BSSY B0, `(.L_x_13534) ;  /* 0x00000a6000007945 */ /* 0x000fe20003800000 */
[C---:B------:R-:W-:Y:S01]  /*4300*/  FFMA.FTZ R105, R124.reuse, R148, R105 ;  /* 0x000000947c697223 */ /* 0x040fe20000010069 */
[----:B------:R-:W1:Y:S01]  /*4310*/  SHFL.IDX PT, R145, R51, RZ, 0x1f ;  /* 0x00001fff33917589 */ /* 0x000e6200000e0000 */
[----:B------:R-:W-:-:S02]  /*4320*/  FFMA.FTZ R103, R124, R146, -R103 ;  /* 0x000000927c677223 */ /* 0x000fc40000010867 */
[C---:B------:R-:W-:Y:S01]  /*4330*/  FFMA.FTZ R105, R37.reuse, R140, R105 ;  /* 0x0000008c25697223 */ /* 0x040fe20000010069 */
[----:B--2---:R-:W2:Y:S01]  /*4340*/  SHFL.DOWN PT, R147, R144, 0x1, 0x1f ;  /* 0x08201f0090937f89 */ /* 0x004ea200000e0000 */
[----:B------:R-:W-:Y:S02]  /*4350*/  FFMA.FTZ R150, R37, R136, R103 ;  /* 0x0000008825967223 */ /* 0x000fe40000010067 */
[CC--:B------:R-:W-:Y:S01]  /*4360*/  FMUL.FTZ R103, R121.reuse, R105.reuse ;  /* 0x0000006979677220 */ /* 0x0c0fe20000410000 */
[----:B0-----:R-:W0:Y:S01]  /*4370*/  SHFL.DOWN PT, R151, R139, 0x1, 0x1f ;  /* 0x08201f008b977f89 */ /* 0x001e2200000e0000 */
[-C--:B------:R-:W-:Y:S02]  /*4380*/  FMUL.FTZ R102, R121, R150.reuse ;  /* 0x0000009679667220 */ /* 0x080fe40000410000 */
[C---:B------:R-:W-:Y:S01]  /*4390*/  FFMA.FTZ R103, R122.reuse, R150, -R103 ;  /* 0x000000967a677223 */ /* 0x040fe20000010867 */
[----:B----4-:R-:W4:Y:S01]  /*43a0*/  SHFL.DOWN PT, R149, R143, 0x1, 0x1f ;  /* 0x08201f008f957f89 */ /* 0x010f2200000e0000 */
[----:B------:R-:W-:-:S02]  /*43b0*/  FFMA.FTZ R102, R122, R105, R102 ;  /* 0x000000697a667223 */ /* 0x000fc40000010066 */
[C---:B------:R-:W-:Y:S01]  /*43c0*/  FFMA.FTZ R111, R38.reuse, R137, R103 ;  /* 0x00000089266f7223 */ /* 0x040fe20000010067 */
[----:B-1----:R-:W-:Y:S01]  /*43d0*/  SHFL.IDX PT, R144, R144, RZ, 0x1f ;  /* 0x00001fff90907589 */ /* 0x002fe200000e0000 */
[----:B------:R-:W-:Y:S02]  /*43e0*/  FFMA.FTZ R136, R38, R135, R102 ;  /* 0x0000008726887223 */ /* 0x000fe40000010066 */
[----:B------:R-:W-:Y:S01]  /*43f0*/  FMUL.FTZ R103, R36, R65 ;  /* 0x0000004124677220 */ /* 0x000fe20000410000 */
[----:B------:R-:W-:Y:S01]  /*4400*/  SHFL.IDX PT, R139, R139, RZ, 0x1f ;  /* 0x00001fff8b8b7589 */ /* 0x000fe200000e0000 */
[C---:B-----5:R-:W-:Y:S02]  /*4410*/  @P2 FMUL.FTZ R120, R152.reuse, R119 ;  /* 0x0000007798782220 */ /* 0x060fe40000410000 */
[----:B------:R-:W-:Y:S01]  /*4420*/  FFMA.FTZ R135, R115, R146, RZ ;  /* 0x0000009273877223 */ /* 0x000fe200000100ff */
[----:B------:R-:W-:Y:S01]  /*4430*/  SHFL.IDX PT, R143, R143, RZ, 0x1f ;  /* 0x00001fff8f8f7589 */ /* 0x000fe200000e0000 */
[----:B------:R-:W-:-:S02]  /*4440*/  @P2 FMUL.FTZ R104, R152, R145 ;  /* 0x0000009198682220 */ /* 0x000fc40000410000 */
[----:B------:R-:W-:Y:S02]  /*4450*/  FFMA.FTZ R102, R115, -R148, RZ ;  /* 0x8000009473667223 */ /* 0x000fe400000100ff */
[C---:B--2---:R-:W-:Y:S02]  /*4460*/  @P2 FFMA.FTZ R120, R147.reuse, R145, R120 ;  /* 0x0000009193782223 */ /* 0x044fe40000010078 */
[----:B------:R-:W-:Y:S02]  /*4470*/  @P2 FFMA.FTZ R104, R147, R119, -R104 ;  /* 0x0000007793682223 */ /* 0x000fe40000010868 */
[----:B0-----:R-:W-:Y:S02]  /*4480*/  @P2 FADD.FTZ R145, R151, R120 ;  /* 0x0000007897912221 */ /* 0x001fe40000010000 */
[----:B------:R-:W-:Y:S02]  /*4490*/  FMUL.FTZ R120, R134, R136 ;  /* 0x0000008886787220 */ /* 0x000fe40000410000 */
[----:B----4-:R-:W-:-:S02]  /*44a0*/  @P2 FADD.FTZ R119, R149, R104 ;  /* 0x0000006895772221 */ /* 0x010fc40000010000 */
[----:B------:R-:W-:Y:S02]  /*44b0*/  FFMA.FTZ R104, R54, -R103, R146 ;  /* 0x8000006736687223 */ /* 0x000fe40000010092 */
[----:B------:R-:W-:Y:S02]  /*44c0*/  FFMA.FTZ R146, R114, R150, R135 ;  /* 0x0000009672927223 */ /* 0x000fe40000010087 */
[-C--:B------:R-:W-:Y:S02]  /*44d0*/  FMUL.FTZ R135, R145, -R107.reuse ;  /* 0x8000006b91877220 */ /* 0x080fe40000410000 */
[----:B------:R-:W-:Y:S02]  /*44e0*/  FMUL.FTZ R107, R119, -R107 ;  /* 0x8000006b776b7220 */ /* 0x000fe40000410000 */
[----:B------:R-:W-:Y:S02]  /*44f0*/  FFMA.FTZ R120, R129, R111, -R120 ;  /* 0x0000006f81787223 */ /* 0x000fe40000010878 */
[----:B------:R-:W-:-:S02]  /*4500*/  FFMA.FTZ R119, R119, R106, -R135 ;  /* 0x0000006a77777223 */ /* 0x000fc40000010887 */
[----:B------:R0:W1:Y:S01]  /*4510*/  SHFL.IDX PT, R135, R110, RZ, 0x1f ;  /* 0x00001fff6e877589 */ /* 0x00006200000e0000 */
[----:B------:R-:W-:Y:S02]  /*4520*/  FFMA.FTZ R106, R145, R106, R107 ;  /* 0x0000006a916a7223 */ /* 0x000fe4000001006b */
[----:B------:R-:W-:Y:S02]  /*4530*/  FFMA.FTZ R138, R39, R138, R120 ;  /* 0x0000008a278a7223 */ /* 0x000fe40000010078 */
[----:B------:R-:W-:Y:S02]  /*4540*/  FADD.FTZ R120, R142, R119 ;  /* 0x000000778e787221 */ /* 0x000fe40000010000 */
[----:B------:R-:W-:Y:S01]  /*4550*/  FADD.FTZ R119, -R141, R106 ;  /* 0x0000006a8d777221 */ /* 0x000fe20000010100 */
[----:B------:R-:W-:Y:S01]  /*4560*/  LEA.HI.SX32 R141, R22, R22, 0x1b ;  /* 0x00000016168d7211 */ /* 0x000fe200078fdaff */
[----:B------:R-:W-:Y:S02]  /*4570*/  FMUL.FTZ R140, R37, R66 ;  /* 0x00000042258c7220 */ /* 0x000fe40000410000 */
[----:B------:R-:W-:-:S02]  /*4580*/  FMUL.FTZ R107, R134, -R119 ;  /* 0x80000077866b7220 */ /* 0x000fc40000410000 */
[----:B------:R-:W-:Y:S02]  /*4590*/  FMUL.FTZ R142, R134, -R120 ;  /* 0x80000078868e7220 */ /* 0x000fe40000410000 */
[----:B------:R-:W-:Y:S02]  /*45a0*/  FFMA.FTZ R147, R114, -R105, R102 ;  /* 0x8000006972937223 */ /* 0x000fe40000010066 */
[-C--:B------:R-:W-:Y:S02]  /*45b0*/  FFMA.FTZ R102, R79, -R140.reuse, R150 ;  /* 0x8000008c4f667223 */ /* 0x080fe40000010096 */
[----:B------:R-:W-:Y:S02]  /*45c0*/  FFMA.FTZ R105, R69, -R140, R105 ;  /* 0x8000008c45697223 */ /* 0x000fe40000010069 */
[----:B------:R-:W-:Y:S02]  /*45d0*/  FMUL.FTZ R106, R134, R111 ;  /* 0x0000006f866a7220 */ /* 0x000fe40000410000 */
[----:B------:R-:W-:-:S02]  /*45e0*/  FFMA.FTZ R140, R129, R120, -R107 ;  /* 0x00000078818c7223 */ /* 0x000fc4000001086b */
[C---:B------:R-:W-:Y:S02]  /*45f0*/  FFMA.FTZ R142, R129.reuse, R119, R142 ;  /* 0x00000077818e7223 */ /* 0x040fe4000001008e */
[----:B------:R-:W-:Y:S02]  /*4600*/  FMUL.FTZ R137, R38, R67 ;  /* 0x0000004326897220 */ /* 0x000fe40000410000 */
[----:B------:R-:W-:Y:S02]  /*4610*/  FFMA.FTZ R129, R129, R136, R106 ;  /* 0x0000008881817223 */ /* 0x000fe4000001006a */
[----:B------:R-:W-:Y:S02]  /*4620*/  FADD.FTZ R107, R133, R140 ;  /* 0x0000008c856b7221 */ /* 0x000fe40000010000 */
[----:B------:R-:W-:Y:S02]  /*4630*/  FADD.FTZ R106, -R123, R142 ;  /* 0x0000008e7b6a7221 */ /* 0x000fe40000010100 */
[----:B------:R-:W-:-:S02]  /*4640*/  FFMA.FTZ R146, R113, R111, R146 ;  /* 0x0000006f71927223 */ /* 0x000fc40000010092 */
[-C--:B------:R-:W-:Y:S02]  /*4650*/  FFMA.FTZ R111, R82, -R137.reuse, R111 ;  /* 0x80000089526f7223 */ /* 0x080fe4000001006f */
[----:B0-----:R-:W-:Y:S02]  /*4660*/  FFMA.FTZ R110, R78, -R137, R136 ;  /* 0x800000894e6e7223 */ /* 0x001fe40000010088 */
[----:B------:R-:W-:Y:S02]  /*4670*/  FFMA.FTZ R137, R39, R126, R129 ;  /* 0x0000007e27897223 */ /* 0x000fe40000010081 */
[C---:B------:R-:W-:Y:S02]  /*4680*/  FMUL.FTZ R133, R121.reuse, -R107 ;  /* 0x8000006b79857220 */ /* 0x040fe40000410000 */
[----:B------:R-:W-:Y:S02]  /*4690*/  FMUL.FTZ R129, R121, -R106 ;  /* 0x8000006a79817220 */ /* 0x000fe40000410000 */
[----:B-1----:R-:W-:-:S02]  /*46a0*/  FMUL.FTZ R121, R135, R51 ;  /* 0x0000003387797220 */ /* 0x002fc40000410000 */
[C---:B------:R-:W-:Y:S02]  /*46b0*/  FFMA.FTZ R133, R122.reuse, R106, R133 ;  /* 0x0000006a7a857223 */ /* 0x040fe40000010085 */
[----:B------:R-:W-:Y:S02]  /*46c0*/  FFMA.FTZ R122, R122, R107, -R129 ;  /* 0x0000006b7a7a7223 */ /* 0x000fe40000010881 */
[-C--:B------:R-:W-:Y:S02]  /*46d0*/  FMUL.FTZ R126, R135, R50.reuse ;  /* 0x00000032877e7220 */ /* 0x080fe40000410000 */
[----:B------:R-:W-:Y:S02]  /*46e0*/  FFMA.FTZ R50, R144, R50, -R121 ;  /* 0x0000003290327223 */ /* 0x000fe40000010879 */
[----:B------:R-:W-:Y:S02]  /*46f0*/  FADD.FTZ R121, -R132, R133 ;  /* 0x0000008584797221 */ /* 0x000fe40000010100 */
[----:B------:R-:W-:-:S02]  /*4700*/  FADD.FTZ R122, R127, R122 ;  /* 0x0000007a7f7a7221 */ /* 0x000fc40000010000 */
[C---:B------:R-:W-:Y:S02]  /*4710*/  FMUL.FTZ R127, R125.reuse, -R121 ;  /* 0x800000797d7f7220 */ /* 0x040fe40000410000 */
[-C--:B------:R-:W-:Y:S02]  /*4720*/  FMUL.FTZ R125, R125, -R122.reuse ;  /* 0x8000007a7d7d7220 */ /* 0x080fe40000410000 */
[----:B------:R-:W-:Y:S02]  /*4730*/  FFMA.FTZ R126, R144, R51, R126 ;  /* 0x00000033907e7223 */ /* 0x000fe4000001007e */
[----:B------:R-:W-:Y:S02]  /*4740*/  FMUL.FTZ R51, R135, R49 ;  /* 0x0000003187337220 */ /* 0x000fe40000410000 */
[C---:B------:R-:W-:Y:S02]  /*4750*/  FFMA.FTZ R127, R124.reuse, R122, -R127 ;  /* 0x0000007a7c7f7223 */ /* 0x040fe4000001087f */
[----:B------:R-:W-:-:S02]  /*4760*/  FFMA.FTZ R129, R124, R121, R125 ;  /* 0x000000797c817223 */ /* 0x000fc4000001007d */
[----:B------:R-:W-:Y:S02]  /*4770*/  FMUL.FTZ R124, R39, R68 ;  /* 0x00000044277c7220 */ /* 0x000fe40000410000 */
[-C--:B------:R-:W-:Y:S02]  /*4780*/  FMUL.FTZ R135, R135, R48.reuse ;  /* 0x0000003087877220 */ /* 0x080fe40000410000 */
[----:B------:R-:W-:Y:S02]  /*4790*/  FFMA.FTZ R48, R144, R48, -R51 ;  /* 0x0000003090307223 */ /* 0x000fe40000010833 */
[----:B------:R-:W-:Y:S02]  /*47a0*/  FADD.FTZ R51, R139, R126 ;  /* 0x0000007e8b337221 */ /* 0x000fe40000010000 */
[-C--:B------:R-:W-:Y:S02]  /*47b0*/  FFMA.FTZ R126, R55, -R124.reuse, R138 ;  /* 0x8000007c377e7223 */ /* 0x080fe4000001008a */
[----:B------:R-:W-:-:S02]  /*47c0*/  FFMA.FTZ R125, R53, -R124, R137 ;  /* 0x8000007c357d7223 */ /* 0x000fc40000010089 */
[----:B------:R-:W-:Y:S02]  /*47d0*/  FADD.FTZ R124, -R128, R129 ;  /* 0x00000081807c7221 */ /* 0x000fe40000010100 */
[----:B------:R-:W-:Y:S02]  /*47e0*/  FFMA.FTZ R103, R52, -R103, R148 ;  /* 0x8000006734677223 */ /* 0x000fe40000010094 */
[----:B------:R-:W-:Y:S02]  /*47f0*/  FADD.FTZ R127, R130, R127 ;  /* 0x0000007f827f7221 */ /* 0x000fe40000010000 */
[----:B------:R-:W-:Y:S02]  /*4800*/  FMUL.FTZ R129, R124, R65 ;  /* 0x000000417c817220 */ /* 0x000fe40000410000 */
[----:B------:R-:W-:Y:S02]  /*4810*/  FFMA.FTZ R134, R113, -R136, R147 ;  /* 0x8000008871867223 */ /* 0x000fe40000010093 */
[----:B------:R-:W-:-:S02]  /*4820*/  FMUL.FTZ R137, R112, R137 ;  /* 0x0000008970897220 */ /* 0x000fc40000410000 */
[-C--:B------:R-:W-:Y:S02]  /*4830*/  FMUL.FTZ R136, R121, R66.reuse ;  /* 0x0000004279887220 */ /* 0x080fe40000410000 */
[----:B------:R-:W-:Y:S02]  /*4840*/  FMUL.FTZ R133, R127, R65 ;  /* 0x000000417f857220 */ /* 0x000fe40000410000 */
[----:B------:R-:W-:Y:S02]  /*4850*/  FMUL.FTZ R130, R103, R129 ;  /* 0x0000008167827220 */ /* 0x000fe40000410000 */
[----:B------:R-:W-:Y:S02]  /*4860*/  FFMA.FTZ R49, R144, R49, R135 ;  /* 0x0000003190317223 */ /* 0x000fe40000010087 */
[----:B------:R-:W-:Y:S02]  /*4870*/  FADD.FTZ R128, R134, -R137 ;  /* 0x8000008986807221 */ /* 0x000fe40000010000 */
[----:B------:R-:W-:-:S02]  /*4880*/  FMUL.FTZ R134, R122, R66 ;  /* 0x000000427a867220 */ /* 0x000fc40000410000 */
[----:B------:R-:W-:Y:S02]  /*4890*/  FMUL.FTZ R135, R105, R136 ;  /* 0x0000008869877220 */ /* 0x000fe40000410000 */
[-C--:B------:R-:W-:Y:S02]  /*48a0*/  FMUL.FTZ R132, R36, R133.reuse ;  /* 0x0000008524847220 */ /* 0x080fe40000410000 */
[-C--:B------:R-:W-:Y:S02]  /*48b0*/  FFMA.FTZ R130, R104, R133.reuse, R130 ;  /* 0x0000008568827223 */ /* 0x080fe40000010082 */
[----:B------:R-:W-:Y:S02]  /*48c0*/  FMUL.FTZ R133, R103, R133 ;  /* 0x0000008567857220 */ /* 0x000fe40000410000 */
[----:B------:R-:W-:Y:S02]  /*48d0*/  FADD.FTZ R50, R143, R50 ;  /* 0x000000328f327221 */ /* 0x000fe40000010000 */
[----:B------:R-:W-:-:S02]  /*48e0*/  FMUL.FTZ R137, R105, R134 ;  /* 0x0000008669897220 */ /* 0x000fc40000410000 */
[-C--:B------:R-:W-:Y:S01]  /*48f0*/  FFMA.FTZ R135, R102, R134.reuse, R135 ;  /* 0x0000008666877223 */ /* 0x080fe20000010087 */
[----:B------:R-:W-:Y:S01]  /*4900*/  @!P0 STS.128 [R109.X16+0x1d90], R48 ;  /* 0x001d90306d008388 */ /* 0x000fe2000000cc00 */
[----:B------:R-:W-:Y:S02]  /*4910*/  FMUL.FTZ R134, R37, R134 ;  /* 0x0000008625867220 */ /* 0x000fe40000410000 */
[----:B------:R-:W-:Y:S01]  /*4920*/  FFMA.FTZ R133, R104, R129, -R133 ;  /* 0x0000008168857223 */ /* 0x000fe20000010885 */
[----:B------:R0:W-:Y:S01]  /*4930*/  STS [R141.X4+0x420], R132 ;  /* 0x000420848d007388 */ /* 0x0001e20000004800 */
[----:B------:R-:W-:Y:S02]  /*4940*/  FADD.FTZ R130, RZ, R130 ;  /* 0x00000082ff827221 */ /* 0x000fe40000010000 */
[----:B------:R-:W-:Y:S01]  /*4950*/  FADD.FTZ R133, RZ, R133 ;  /* 0x00000085ff857221 */ /* 0x000fe20000010000 */
[----:B------:R1:W-:Y:S01]  /*4960*/  STS [R27.X4+0x428], R134 ;  /* 0x000428861b007388 */ /* 0x0003e20000004800 */
[----:B------:R-:W-:-:S02]  /*4970*/  FMUL.FTZ R139, R107, R67 ;  /* 0x000000436b8b7220 */ /* 0x000fc40000410000 */
[----:B------:R-:W-:Y:S02]  /*4980*/  FMUL.FTZ R142, R119, R68 ;  /* 0x00000044778e7220 */ /* 0x000fe40000410000 */
[----:B------:R-:W-:Y:S01]  /*4990*/  FADD.FTZ R130, R130, R135 ;  /* 0x0000008782827221 */ /* 0x000fe20000010000 */
[----:B0-----:R-:W-:Y:S01]  /*49a0*/  LEA R132, R61, -R10, 0x1 ;  /* 0x8000000a3d847211 */ /* 0x001fe200078e08ff */
[----:B------:R-:W-:Y:S02]  /*49b0*/  FMUL.FTZ R123, R112, R138 ;  /* 0x0000008a707b7220 */ /* 0x000fe40000410000 */
[----:B------:R-:W-:Y:S01]  /*49c0*/  FMUL.FTZ R48, R36, R129 ;  /* 0x0000008124307220 */ /* 0x000fe20000410000 */
[----:B------:R-:W-:Y:S01]  /*49d0*/  ISETP.GE.AND P0, PT, R132, 0x1, PT ;  /* 0x000000018400780c */ /* 0x000fe20003f06270 */
[----:B------:R-:W-:Y:S02]  /*49e0*/  FFMA.FTZ R50, R102, R136, -R137 ;  /* 0x0000008866327223 */ /* 0x000fe40000010889 */
[----:B-1----:R-:W-:Y:S01]  /*49f0*/  FMUL.FTZ R134, R120, R68 ;  /* 0x0000004478867220 */ /* 0x002fe20000410000 */
[----:B------:R0:W-:Y:S01]  /*4a00*/  STS [R27.X4+0x424], R48 ;  /* 0x000424301b007388 */ /* 0x0001e20000004800 */
[----:B------:R-:W-:-:S02]  /*4a10*/  FMUL.FTZ R136, R37, R136 ;  /* 0x0000008825887220 */ /* 0x000fc40000410000 */
[----:B------:R-:W-:Y:S02]  /*4a20*/  FMUL.FTZ R49, R106, R67 ;  /* 0x000000436a317220 */ /* 0x000fe40000410000 */
[----:B------:R-:W-:Y:S01]  /*4a30*/  FADD.FTZ R50, R133, R50 ;  /* 0x0000003285327221 */ /* 0x000fe20000010000 */
[----:B------:R1:W-:Y:S01]  /*4a40*/  STS [R27.X4+0x42c], R136 ;  /* 0x00042c881b007388 */ /* 0x0003e20000004800 */
[C---:B------:R-:W-:Y:S02]  /*4a50*/  FMUL.FTZ R133, R125.reuse, R142 ;  /* 0x0000008e7d857220 */ /* 0x040fe40000410000 */
[----:B------:R-:W-:Y:S02]  /*4a60*/  FMUL.FTZ R135, R125, R134 ;  /* 0x000000867d877220 */ /* 0x000fe40000410000 */
[C---:B0-----:R-:W-:Y:S02]  /*4a70*/  FMUL.FTZ R48, R110.reuse, R139 ;  /* 0x0000008b6e307220 */ /* 0x041fe40000410000 */
[----:B------:R-:W-:-:S02]  /*4a80*/  FMUL.FTZ R138, R110, R49 ;  /* 0x000000316e8a7220 */ /* 0x000fc40000410000 */
[----:B------:R-:W-:Y:S02]  /*4a90*/  FFMA.FTZ R129, R111, R49, -R48 ;  /* 0x000000316f817223 */ /* 0x000fe40000010830 */
[C---:B-1----:R-:W-:Y:S02]  /*4aa0*/  FFMA.FTZ R136, R126.reuse, R134, R133 ;  /* 0x000000867e887223 */ /* 0x042fe40000010085 */
[----:B------:R-:W-:Y:S02]  /*4ab0*/  FFMA.FTZ R135, R126, R142, -R135 ;  /* 0x0000008e7e877223 */ /* 0x000fe40000010887 */
[C---:B------:R-:W-:Y:S02]  /*4ac0*/  FMUL.FTZ R140, R38.reuse, R139 ;  /* 0x0000008b268c7220 */ /* 0x040fe40000410000 */
[----:B------:R-:W-:Y:S02]  /*4ad0*/  FMUL.FTZ R48, R38, R49 ;  /* 0x0000003126307220 */ /* 0x000fe40000410000 */
[C---:B------:R-:W-:Y:S01]  /*4ae0*/  FMUL.FTZ R134, R39.reuse, R134 ;  /* 0x0000008627867220 */ /* 0x040fe20000410000 */
[----:B------:R0:W-:Y:S01]  /*4af0*/  STS [R27.X4+0x430], R140 ;  /* 0x0004308c1b007388 */ /* 0x0001e20000004800 */
[----:B------:R-:W-:-:S02]  /*4b00*/  FMUL.FTZ R142, R39, R142 ;  /* 0x0000008e278e7220 */ /* 0x000fc40000410000 */
[----:B------:R-:W-:Y:S01]  /*4b10*/  FFMA.FTZ R51, R111, R139, R138 ;  /* 0x0000008b6f337223 */ /* 0x000fe2000001008a */
        /* <DEDUP_REMOVED lines=35> */
.L_x_13535:
[----:B0-----:R-:W-:Y:S05]  /*4d50*/  BSYNC B0 ;  /* 0x0000000000007941 */ /* 0x001fea0003800000 */
.L_x_13534:
[----:B------:R-:W-:Y:S01]  /*4d60*/  IADD3 R49, R10, 0x20, RZ ;  /* 0x000000200a317810 */ /* 0x000fe20007ffe0ff */
[----:B------:R-:W-:Y:S01]  /*4d70*/  BSSY B0, `(.L_x_13536) ;  /* 0x0000015000007945 */ /* 0x000fe20003800000 */
[----:B------:R-:W-:Y:S02]  /*4d80*/  ISETP.GE.AND P6, PT, R132, 0x21, PT ;  /* 0x000000218400780c */ /* 0x000fe40003fc6270 */
[-C--:B------:R-:W-:Y:S02]  /*4d90*/  LEA.HI.SX32 R49, R49, R10.reuse, 0x1b ;  /* 0x0000000a31317211 */ /* 0x080fe400078fdaff */
[----:B------:R-:W-:Y:S02]  /*4da0*/  SHF.L.U64.HI R48, R108, 0x2, R83 ;  /* 0x000000026c307819 */ /* 0x000fe40000010253 */
[----:B------:R-:W-:Y:S01]  /*4db0*/  IADD3 R131, R10, 0x40, RZ ;  /* 0x000000400a837810 */ /* 0x000fe20007ffe0ff */
[----:B------:R0:W1:Y:S01]  /*4dc0*/  LDS R133, [R49.X4+0x4a0] ;  /* 0x0004a00031857984 */ /* 0x0000620000004800 */
[----:B------:R-:W-:Y:S01]  /*4dd0*/  SHF.L.U32 R51, R108, 0x2, RZ ;  /* 0x000000026c337819 */ /* 0x000fe200000006ff */
[----:B------:R-:W-:Y:S01]  /*4de0*/  IMAD R48, R48, c[0x0][0x2b0], RZ ;  /* 0x0000ac0030307a24 */ /* 0x000fe200078e02ff */
[----:B------:R-:W-:-:S02]  /*4df0*/  LEA.HI.SX32 R50, R131, R10, 0x1b ;  /* 0x0000000a83327211 */ /* 0x000fc400078fdaff */
[----:B------:R-:W-:Y:S01]  /*4e00*/  IADD3 R135, R10, 0x60, RZ ;  /* 0x000000600a877810 */ /* 0x000fe20007ffe0ff */
        /* <DEDUP_REMOVED lines=11> */
.L_x_13537:
[----:B0-----:R-:W-:Y:S05]  /*4ec0*/  BSYNC B0 ;  /* 0x0000000000007941 */ /* 0x001fea0003800000 */
.L_x_13536:
        /* <DEDUP_REMOVED lines=8> */
.L_x_13539:
[----:B------:R-:W-:Y:S05]  /*4f50*/  BSYNC B0 ;  /* 0x0000000000007941 */ /* 0x000fea0003800000 */
.L_x_13538:
[----:B------:R-:W2:Y:S01]  /*4f60*/  LDS R135, [R135.X4+0x5a0] ;  /* 0x0005a00087877984 */ /* 0x000ea20000004800 */
[----:B------:R-:W-:Y:S01]  /*4f70*/  BSSY B0, `(.L_x_13540) ;  /* 0x0000006000007945 */ /* 0x000fe20003800000 */
[----:B------:R-:W-:Y:S01]  /*4f80*/  LEA.HI.SX32 R137, R137, R10, 0x1b ;  /* 0x0000000a89897211 */ /* 0x000fe200078fdaff */
[----:B------:R-:W-:Y:S05]  /*4f90*/  @!P1 BRA `(.L_x_13541) ;  /* 0x0000003000009947 */ /* 0x000fea0003800000 */
[----:B-1----:R-:W-:-:S05]  /*4fa0*/  IMAD.WIDE.U32 R48, R51, c[0x0][0x2b0], R94 ;  /* 0x0000ac0033307a25 */ /* 0x002fca00078e005e */
[----:B------:R-:W-:-:S05]  /*4fb0*/  IADD3 R49, R131, R49, RZ ;  /* 0x0000003183317210 */ /* 0x000fca0007ffe0ff */
[----:B--2---:R1:W-:Y:S02]  /*4fc0*/  RED.E.ADD.F32.FTZ.RN.STRONG.GPU [R48.64], R135 ;  /* 0x000000873000798e */ /* 0x0043e4000c10e786 */
.L_x_13541:
[----:B------:R-:W-:Y:S05]  /*4fd0*/  BSYNC B0 ;  /* 0x0000000000007941 */ /* 0x000fea0003800000 */
.L_x_13540:
[----:B------:R-:W4:Y:S01]  /*4fe0*/  LDS R137, [R137.X4+0x620] ;  /* 0x0006200089897984 */ /* 0x000f220000004800 */
[----:B------:R-:W-:Y:S01]  /*4ff0*/  BSSY B0, `(.L_x_13542) ;  /* 0x0000005000007945 */ /* 0x000fe20003800000 */
[----:B------:R-:W-:Y:S05]  /*5000*/  @!P2 BRA `(.L_x_13543) ;  /* 0x000000300000a947 */ /* 0x000fea0003800000 */
[----:B-1----:R-:W-:-:S05]  /*5010*/  IMAD.WIDE.U32 R48, R51, c[0x0][0x2b0], R92 ;  /* 0x0000ac0033307a25 */ /* 0x002fca00078e005c */
[----:B------:R-:W-:-:S05]  /*5020*/  IADD3 R49, R131, R49, RZ ;  /* 0x0000003183317210 */ /* 0x000fca0007ffe0ff */
[----:B----4-:R1:W-:Y:S02]  /*5030*/  RED.E.ADD.F32.FTZ.RN.STRONG.GPU [R48.64], R137 ;  /* 0x000000893000798e */ /* 0x0103e4000c10e786 */
.L_x_13543:
[----:B------:R-:W-:Y:S05]  /*5040*/  BSYNC B0 ;  /* 0x0000000000007941 */ /* 0x000fea0003800000 */
.L_x_13542:
[----:B-1----:R1:W0:Y:S01]  /*5050*/  LDS R133, [R23.X4+0x6a0] ;  /* 0x0006a00017857984 */ /* 0x0022220000004800 */
[----:B------:R-:W-:Y:S01]  /*5060*/  BSSY B0, `(.L_x_13544) ;  /* 0x0000005000007945 */ /* 0x000fe20003800000 */
[----:B------:R-:W-:Y:S05]  /*5070*/  @!P3 BRA `(.L_x_13545) ;  /* 0x000000300000b947 */ /* 0x000fea0003800000 */
[----:B------:R-:W-:-:S05]  /*5080*/  IMAD.WIDE.U32 R48, R51, c[0x0][0x2b0], R90 ;  /* 0x0000ac0033307a25 */ /* 0x000fca00078e005a */
[----:B------:R-:W-:-:S05]  /*5090*/  IADD3 R49, R131, R49, RZ ;  /* 0x0000003183317210 */ /* 0x000fca0007ffe0ff */
[----:B0-----:R0:W-:Y:S02]  /*50a0*/  RED.E.ADD.F32.FTZ.RN.STRONG.GPU [R48.64], R133 ;  /* 0x000000853000798e */ /* 0x0011e4000c10e786 */
.L_x_13545:
[----:B------:R-:W-:Y:S05]  /*50b0*/  BSYNC B0 ;  /* 0x0000000000007941 */ /* 0x000fea0003800000 */
.L_x_13544:
[----:B0-----:R0:W1:Y:S01]  /*50c0*/  LDS R133, [R25.X4+0x720] ;  /* 0x0007200019857984 */ /* 0x0010620000004800 */
[----:B------:R-:W-:Y:S01]  /*50d0*/  BSSY B0, `(.L_x_13546) ;  /* 0x0000006000007945 */ /* 0x000fe20003800000 */
[----:B------:R-:W-:Y:S01]  /*50e0*/  IMAD.WIDE.U32 R48, R51, c[0x0][0x2b0], R86 ;  /* 0x0000ac0033307a25 */ /* 0x000fe200078e0056 */
[----:B------:R-:W-:Y:S05]  /*50f0*/  @!P4 BRA `(.L_x_13547) ;  /* 0x000000300000c947 */ /* 0x000fea0003800000 */
[----:B------:R-:W-:-:S05]  /*5100*/  IMAD.WIDE.U32 R50, R51, c[0x0][0x2b0], R88 ;  /* 0x0000ac0033327a25 */ /* 0x000fca00078e0058 */
[----:B------:R-:W-:-:S05]  /*5110*/  IADD3 R51, R131, R51, RZ ;  /* 0x0000003383337210 */ /* 0x000fca0007ffe0ff */
[----:B-1----:R1:W-:Y:S02]  /*5120*/  RED.E.ADD.F32.FTZ.RN.STRONG.GPU [R50.64], R133 ;  /* 0x000000853200798e */ /* 0x0023e4000c10e786 */
.L_x_13547:
[----:B------:R-:W-:Y:S05]  /*5130*/  BSYNC B0 ;  /* 0x0000000000007941 */ /* 0x000fea0003800000 */
.L_x_13546:
[----:B-1----:R1:W0:Y:S01]  /*5140*/  LDS R51, [R26.X4+0x7a0] ;  /* 0x0007a0001a337984 */ /* 0x0022220000004800 */
[----:B------:R-:W-:Y:S01]  /*5150*/  BSSY B0, `(.L_x_13548) ;  /* 0x0000004000007945 */ /* 0x000fe20003800000 */
[----:B------:R-:W-:Y:S05]  /*5160*/  @!P5 BRA `(.L_x_13549) ;  /* 0x000000200000d947 */ /* 0x000fea0003800000 */
[----:B------:R-:W-:-:S05]  /*5170*/  IADD3 R49, R131, R49, RZ ;  /* 0x0000003183317210 */ /* 0x000fca0007ffe0ff */
[----:B0-----:R0:W-:Y:S02]  /*5180*/  RED.E.ADD.F32.FTZ.RN.STRONG.GPU [R48.64], R51 ;  /* 0x000000333000798e */ /* 0x0011e4000c10e786 */
.L_x_13549:
[----:B------:R-:W-:Y:S05]  /*5190*/  BSYNC B0 ;  /* 0x0000000000007941 */ /* 0x000fea0003800000 */
.L_x_13548:
[----:B------:R-:W5:Y:S01]  /*51a0*/  SHFL.DOWN PT, R132, R130, 0x1, 0x1f ;  /* 0x08201f0082847f89 */ /* 0x000f6200000e0000 */
[----:B------:R-:W-:Y:S01]  /*51b0*/  ISETP.GT.AND P0, PT, R19, 0x1e, PT ;  /* 0x0000001e1300780c */ /* 0x000fe20003f04270 */
[----:B------:R-:W-:Y:S01]  /*51c0*/  FMUL.FTZ R53, R53, R119 ;  /* 0x0000007735357220 */ /* 0x000fe20000410000 */
[----:B0-----:R-:W-:Y:S01]  /*51d0*/  MOV R49, R130 ;  /* 0x0000008200317202 */ /* 0x001fe20000000f00 */
[----:B------:R-:W0:Y:S01]  /*51e0*/  SHFL.DOWN PT, R133, R123, 0x1, 0x1f ;  /* 0x08201f007b857f89 */ /* 0x000e2200000e0000 */
[----:B------:R-:W-:Y:S01]  /*51f0*/  MOV R50, R123 ;  /* 0x0000007b00327202 */ /* 0x000fe20000000f00 */
[----:B------:R-:W-:Y:S01]  /*5200*/  FMUL.FTZ R69, R69, R121 ;  /* 0x0000007945457220 */ /* 0x000fe20000410000 */
[----:B------:R-:W-:Y:S01]  /*5210*/  MOV R51, R128 ;  /* 0x0000008000337202 */ /* 0x000fe20000000f00 */
[----:B------:R-:W1:Y:S01]  /*5220*/  SHFL.DOWN PT, R134, R128, 0x1, 0x1f ;  /* 0x08201f0080867f89 */ /* 0x000e6200000e0000 */
[----:B------:R-:W-:Y:S01]  /*5230*/  MOV R48, R129 ;  /* 0x0000008100307202 */ /* 0x000fe20000000f00 */
[----:B------:R-:W-:Y:S01]  /*5240*/  FMUL.FTZ R52, R52, R124 ;  /* 0x0000007c34347220 */ /* 0x000fe20000410000 */
[----:B------:R-:W-:Y:S01]  /*5250*/  ISETP.NE.AND P1, PT, R19, RZ, PT ;  /* 0x000000ff1300720c */ /* 0x000fe20003f25270 */
[----:B------:R-:W4:Y:S01]  /*5260*/  SHFL.DOWN PT, R131, R129, 0x1, 0x1f ;  /* 0x08201f0081837f89 */ /* 0x000f2200000e0000 */
[----:B------:R-:W-:Y:S01]  /*5270*/  ISETP.NE.AND P2, PT, R10, RZ, PT ;  /* 0x000000ff0a00720c */ /* 0x000fe20003f45270 */
[----:B------:R-:W-:Y:S01]  /*5280*/  BSSY B0, `(.L_x_13550) ;  /* 0x000005f000007945 */ /* 0x000fe20003800000 */
[----:B-----5:R-:W-:-:S02]  /*5290*/  @!P0 FADD.FTZ R49, R49, R132 ;  /* 0x0000008431318221 */ /* 0x020fc40000010000 */
[----:B0-----:R-:W-:-:S03]  /*52a0*/  @!P0 FADD.FTZ R50, R50, R133 ;  /* 0x0000008532328221 */ /* 0x001fc60000010000 */
[----:B------:R-:W0:Y:S01]  /*52b0*/  SHFL.DOWN PT, R128, R49, 0x2, 0x1f ;  /* 0x08401f0031807f89 */ /* 0x000e2200000e0000 */
[----:B-1----:R-:W-:-:S03]  /*52c0*/  @!P0 FADD.FTZ R51, R51, R134 ;  /* 0x0000008633338221 */ /* 0x002fc60000010000 */
[----:B------:R-:W1:Y:S01]  /*52d0*/  SHFL.DOWN PT, R129, R50, 0x2, 0x1f ;  /* 0x08401f0032817f89 */ /* 0x000e6200000e0000 */
[----:B----4-:R-:W-:-:S03]  /*52e0*/  @!P0 FADD.FTZ R48, R48, R131 ;  /* 0x0000008330308221 */ /* 0x010fc60000010000 */
        /* <DEDUP_REMOVED lines=27> */
[----:B------:R-:W-:Y:S02]  /*54a0*/  FFMA.FTZ R130, R100, R119, -R128 ;  /* 0x0000007764827223 */ /* 0x000fe40000010880 */
[----:B-----5:R-:W-:Y:S01]  /*54b0*/  @!P0 FADD.FTZ R48, R48, R123 ;  /* 0x0000007b30308221 */ /* 0x020fe20000010000 */
[----:B------:R-:W4:Y:S01]  /*54c0*/  SHFL.DOWN PT, R134, R51, 0x10, 0x1f ;  /* 0x0a001f0033867f89 */ /* 0x000f2200000e0000 */
[----:B------:R-:W-:Y:S01]  /*54d0*/  FFMA.FTZ R128, R55, R120, R53 ;  /* 0x0000007837807223 */ /* 0x000fe20000010035 */
[----:B------:R-:W-:Y:S01]  /*54e0*/  ISETP.GT.AND P0, PT, R19, 0xf, PT ;  /* 0x0000000f1300780c */ /* 0x000fe20003f04270 */
[C---:B------:R-:W-:Y:S01]  /*54f0*/  FMUL.FTZ R53, R101.reuse, R107 ;  /* 0x0000006b65357220 */ /* 0x040fe20000410000 */
[----:B------:R-:W5:Y:S01]  /*5500*/  SHFL.DOWN PT, R129, R48, 0x10, 0x1f ;  /* 0x0a001f0030817f89 */ /* 0x000f6200000e0000 */
[----:B------:R-:W-:Y:S02]  /*5510*/  FMUL.FTZ R123, R101, R119 ;  /* 0x00000077657b7220 */ /* 0x000fe40000410000 */
[----:B------:R-:W-:-:S02]  /*5520*/  FFMA.FTZ R119, R100, R106, -R53 ;  /* 0x0000006a64777223 */ /* 0x000fc40000010835 */
[C---:B------:R-:W-:Y:S02]  /*5530*/  FMUL.FTZ R53, R101.reuse, R122 ;  /* 0x0000007a65357220 */ /* 0x040fe40000410000 */
[CC--:B------:R-:W-:Y:S02]  /*5540*/  FMUL.FTZ R55, R101.reuse, R106.reuse ;  /* 0x0000006a65377220 */ /* 0x0c0fe40000410000 */
[----:B------:R-:W-:Y:S02]  /*5550*/  FMUL.FTZ R106, R78, R106 ;  /* 0x0000006a4e6a7220 */ /* 0x000fe40000410000 */
[----:B------:R-:W-:Y:S02]  /*5560*/  FFMA.FTZ R78, R100, R121, -R53 ;  /* 0x00000079644e7223 */ /* 0x000fe40000010835 */
[C---:B------:R-:W-:Y:S02]  /*5570*/  FMUL.FTZ R53, R101.reuse, R127 ;  /* 0x0000007f65357220 */ /* 0x040fe40000410000 */
[----:B------:R-:W-:-:S02]  /*5580*/  FMUL.FTZ R121, R101, R121 ;  /* 0x0000007965797220 */ /* 0x000fc40000410000 */
[-C--:B------:R-:W-:Y:S02]  /*5590*/  FMUL.FTZ R101, R101, R124.reuse ;  /* 0x0000007c65657220 */ /* 0x080fe40000410000 */
[----:B------:R-:W-:Y:S02]  /*55a0*/  FFMA.FTZ R124, R100, R124, -R53 ;  /* 0x0000007c647c7223 */ /* 0x000fe40000010835 */
[----:B------:R-:W-:Y:S02]  /*55b0*/  FMUL.FTZ R119, R110, R119 ;  /* 0x000000776e777220 */ /* 0x000fe40000410000 */
[C---:B------:R-:W-:Y:S02]  /*55c0*/  FFMA.FTZ R123, R100.reuse, R120, R123 ;  /* 0x00000078647b7223 */ /* 0x040fe4000001007b */
[----:B------:R-:W-:Y:S02]  /*55d0*/  FMUL.FTZ R130, R125, R130 ;  /* 0x000000827d827220 */ /* 0x000fe40000410000 */
[----:B------:R-:W-:-:S02]  /*55e0*/  FFMA.FTZ R110, R100, R107, R55 ;  /* 0x0000006b646e7223 */ /* 0x000fc40000010037 */
[----:B------:R-:W-:Y:S02]  /*55f0*/  FMUL.FTZ R78, R105, R78 ;  /* 0x0000004e694e7220 */ /* 0x000fe40000410000 */
[C---:B------:R-:W-:Y:S02]  /*5600*/  FFMA.FTZ R121, R100.reuse, R122, R121 ;  /* 0x0000007a64797223 */ /* 0x040fe40000010079 */
[----:B------:R-:W-:Y:S02]  /*5610*/  FFMA.FTZ R101, R100, R127, R101 ;  /* 0x0000007f64657223 */ /* 0x000fe40000010065 */
[----:B------:R-:W-:Y:S02]  /*5620*/  FMUL.FTZ R124, R103, R124 ;  /* 0x0000007c677c7220 */ /* 0x000fe40000410000 */
[----:B0-----:R-:W-:Y:S02]  /*5630*/  @!P0 FADD.FTZ R49, R49, R132 ;  /* 0x0000008431318221 */ /* 0x001fe40000010000 */
[----:B-1----:R-:W-:-:S02]  /*5640*/  @!P0 FADD.FTZ R50, R50, R131 ;  /* 0x0000008332328221 */ /* 0x002fc40000010000 */
[----:B----4-:R-:W-:Y:S02]  /*5650*/  @!P0 FADD.FTZ R51, R51, R134 ;  /* 0x0000008633338221 */ /* 0x010fe40000010000 */
[----:B-----5:R-:W-:Y:S02]  /*5660*/  @!P0 FADD.FTZ R48, R48, R129 ;  /* 0x0000008130308221 */ /* 0x020fe40000010000 */
        /* <DEDUP_REMOVED lines=32> */
.L_x_13551:
[----:B0-----:R-:W-:Y:S05]  /*5870*/  BSYNC B0 ;  /* 0x0000000000007941 */ /* 0x001fea0003800000 */
.L_x_13550:
[----:B------:R-:W-:Y:S02]  /*5880*/  IADD3 R109, R109, 0x1, RZ ;  /* 0x000000016d6d7810 */ /* 0x000fe40007ffe0ff */
[----:B------:R-:W-:-:S02]  /*5890*/  IADD3 R108, P1, R108, 0x1, RZ ;  /* 0x000000016c6c7810 */ /* 0x000fc40007f3e0ff */
[----:B------:R-:W-:Y:S02]  /*58a0*/  ISETP.GE.AND P0, PT, R109, c[0x0][0x16c], PT ;  /* 0x00005b006d007a0c */ /* 0x000fe40003f06270 */
[----:B------:R-:W-:-:S11]  /*58b0*/  IADD3.X R83, RZ, R83, RZ, P1, !PT ;  /* 0x00000053ff537210 */ /* 0x000fd60000ffe4ff */
[----:B------:R-:W-:Y:S01]  /*58c0*/  @P0 CALL.REL.NOINC `(.L_x_13521) ;  /* 0x0000001000000944 */ /* 0x000fe20003c00000 */
[----:B------:R-:W-:Y:S05]  /*58d0*/  BRA `(.L_x_13552) ;  /* 0xffffcf5000007947 */ /* 0x000fea000383ffff */
.L_x_13521:
        /* <DEDUP_REMOVED lines=9> */
[----:B------:R-:W4:Y:S01]  /*5970*/  @!P3 LDG.E R118, [R36.64] ;  /* 0x000000062476b981 */ /* 0x000f22000c1e1900 */
[----:B------:R-:W-:Y:S02]  /*5980*/  @!P2 IADD3 R48, P3, R13, R60, RZ ;  /* 0x0000003c0d30a210 */ /* 0x000fe40007f7e0ff */
[----:B------:R-:W-:Y:S02]  /*5990*/  MOV R66, RZ ;  /* 0x000000ff00427202 */ /* 0x000fe40000000f00 */
[----:B------:R-:W-:-:S02]  /*59a0*/  MOV R54, RZ ;  /* 0x000000ff00367202 */ /* 0x000fc40000000f00 */
[----:B------:R-:W-:Y:S02]  /*59b0*/  MOV R68, RZ ;  /* 0x000000ff00447202 */ /* 0x000fe40000000f00 */
[CC--:B------:R-:W-:Y:S02]  /*59c0*/  @!P2 IADD3.X R49, R14.reuse, R63.reuse, RZ, P3, !PT ;  /* 0x0000003f0e31a210 */ /* 0x0c0fe40001ffe4ff */
[CC--:B------:R-:W-:Y:S02]  /*59d0*/  @!P1 IADD3.X R51, R14.reuse, R63.reuse, RZ, P4, !PT ;  /* 0x0000003f0e339210 */ /* 0x0c0fe400027fe4ff */
[----:B------:R-:W-:Y:S01]  /*59e0*/  @!P0 IADD3.X R53, R14, R63, RZ, P5, !PT ;  /* 0x0000003f0e358210 */ /* 0x000fe20002ffe4ff */
[----:B------:R-:W5:Y:S04]  /*59f0*/  @!P2 LDG.E R66, [R48.64+0x80] ;  /* 0x000080063042a981 */ /* 0x000f68000c1e1900 */
[----:B---3--:R-:W3:Y:S04]  /*5a00*/  @!P1 LDG.E R54, [R50.64+0x100] ;  /* 0x0001000632369981 */ /* 0x008ee8000c1e1900 */
[----:B--2---:R-:W2:Y:S01]  /*5a10*/  @!P0 LDG.E R68, [R52.64+0x180] ;  /* 0x0001800634448981 */ /* 0x004ea2000c1e1900 */
[----:B------:R-:W-:Y:S01]  /*5a20*/  ISETP.NE.AND P6, PT, R10, RZ, PT ;  /* 0x000000ff0a00720c */ /* 0x000fe20003fc5270 */
[----:B------:R-:W-:Y:S01]  /*5a30*/  IMAD R67, R3, c[0x0][0x2e0], RZ ;  /* 0x0000b80003437a24 */ /* 0x000fe200078e02ff */
[----:B------:R-:W-:Y:S01]  /*5a40*/  IADD3 R69, P4, R60, c[0x0][0x330], RZ ;  /* 0x0000cc003c457a10 */ /* 0x000fe20007f9e0ff */
[----:B------:R-:W-:Y:S02]  /*5a50*/  BSSY B0, `(.L_x_13553) ;  /* 0x0000046000007945 */ /* 0x000fe40003800000 */
[----:B------:R-:W-:Y:S01]  /*5a60*/  IMAD R67, R0, c[0x0][0x2e4], R67 ;  /* 0x0000b90000437a24 */ /* 0x000fe200078e0243 */
[----:B----4-:R-:W-:Y:S04]  /*5a70*/  STS [R19.X4], R118 ;  /* 0x0000007613007388 */ /* 0x010fe80000004800 */
[----:B-----5:R-:W-:Y:S04]  /*5a80*/  STS [R19.X4+0x80], R66 ;  /* 0x0000804213007388 */ /* 0x020fe80000004800 */
[----:B---3--:R-:W-:Y:S04]  /*5a90*/  STS [R19.X4+0x100], R54 ;  /* 0x0001003613007388 */ /* 0x008fe80000004800 */
[----:B--2---:R-:W-:Y:S01]  /*5aa0*/  STS [R19.X4+0x180], R68 ;  /* 0x0001804413007388 */ /* 0x004fe20000004800 */
        /* <DEDUP_REMOVED lines=64> */
.L_x_13554:
[----:B-12---:R-:W-:Y:S05]  /*5eb0*/  BSYNC B0 ;  /* 0x0000000000007941 */ /* 0x006fea0003800000 */
.L_x_13553:
[----:B------:R-:W-:Y:S01]  /*5ec0*/  @!P2 STG.E [R44.64+-0x180], R51 ;  /* 0xfffe80332c00a986 */ /* 0x000fe2000c101906 */
[----:B------:R-:W-:Y:S01]  /*5ed0*/  @!P1 FMUL.FTZ R42, R42, R67 ;  /* 0x000000432a2a9220 */ /* 0x000fe20000410000 */
[----:B------:R-:W-:Y:S01]  /*5ee0*/  BSSY B0, `(.L_x_13555) ;  /* 0x0000023000007945 */ /* 0x000fe20003800000 */
[----:B0-----:R-:W-:Y:S01]  /*5ef0*/  @!P0 FMUL.FTZ R43, R43, R46 ;  /* 0x0000002e2b2b8220 */ /* 0x001fe20000410000 */
[----:B------:R0:W-:Y:S01]  /*5f00*/  @!P3 STG.E [R44.64+-0x100], R53 ;  /* 0xffff00352c00b986 */ /* 0x0001e2000c101906 */
[----:B------:R-:W-:Y:S02]  /*5f10*/  FADD.FTZ R36, R40, R9 ;  /* 0x0000000928247221 */ /* 0x000fe40000010000 */
[----:B------:R-:W-:Y:S01]  /*5f20*/  IMAD R38, R6, c[0x0][0x2f8], RZ ;  /* 0x0000be0006267a24 */ /* 0x000fe200078e02ff */
[----:B------:R-:W-:Y:S04]  /*5f30*/  @!P4 STG.E [R44.64+-0x80], R55 ;  /* 0xffff80372c00c986 */ /* 0x000fe8000c101906 */
        /* <DEDUP_REMOVED lines=29> */
.L_x_13556:
[----:B------:R-:W-:Y:S05]  /*6110*/  BSYNC B0 ;  /* 0x0000000000007941 */ /* 0x000fea0003800000 */
.L_x_13555:
        /* <DEDUP_REMOVED lines=12> */
[C---:B------:R-:W-:Y:S02]  /*61e0*/  LEA R36, P3, R62.reuse, R36, 0x2 ;  /* 0x000000243e247211 */ /* 0x040fe400078610ff */
        /* <DEDUP_REMOVED lines=17> */
.L_x_13507:
        /* <DEDUP_REMOVED lines=10> */
[----:B-----5:R-:W2:Y:S04]  /*63a0*/  SHFL.DOWN P1, R2, R5, 0x2, 0x1f ;  /* 0x08401f0005027f89 */ /* 0x020ea80000020000 */
        /* <DEDUP_REMOVED lines=13> */
.L_x_13559:
[----:B--2---:R-:W-:Y:S05]  /*6480*/  BSYNC B0 ;  /* 0x0000000000007941 */ /* 0x004fea0003800000 */
.L_x_13558:
[----:B------:R-:W-:Y:S01]  /*6490*/  BSSY B0, `(.L_x_13560) ;  /* 0x0000018000007945 */ /* 0x000fe20003800000 */
[----:B------:R-:W-:Y:S05]  /*64a0*/  @!P0 BRA `(.L_x_13561) ;  /* 0x0000015000008947 */ /* 0x000fea0003800000 */
[----:B------:R-:W-:Y:S06]  /*64b0*/  BAR.SYNC.DEFER_BLOCKING 0x0 ;  /* 0x0000000000007b1d */ /* 0x000fec0000010000 */
[----:B-----5:R-:W2:Y:S04]  /*64c0*/  SHFL.DOWN P0, R2, R9, 0x1, 0x1f ;  /* 0x08201f0009027f89 */ /* 0x020ea80000000000 */
        /* <DEDUP_REMOVED lines=19> */
.L_x_13561:
[----:B------:R-:W2:Y:S02]  /*6600*/  S2R R15, SR_TID.X ;  /* 0x00000000000f7919 */ /* 0x000ea40000002100 */
.L_x_13562:
[----:B--2---:R-:W-:Y:S05]  /*6610*/  BSYNC B0 ;  /* 0x0000000000007941 */ /* 0x004fea0003800000 */
.L_x_13560:
        /* <DEDUP_REMOVED lines=10> */
.L_x_13563:
[----:B--2---:R-:W2:Y:S01]  /*66c0*/  LDS.64 R16, [R15.X8+0x2d90] ;  /* 0x002d90000f107984 */ /* 0x004ea20000008a00 */
[----:B------:R-:W-:Y:S01]  /*66d0*/  SHF.R.S32.HI R0, RZ, 0x1f, R15 ;  /* 0x0000001fff007819 */ /* 0x000fe2000001140f */
[----:B------:R-:W-:Y:S01]  /*66e0*/  YIELD ;  /* 0x0000000000007946 */ /* 0x000fe20003800000 */
[----:B-----5:R-:W-:Y:S01]  /*66f0*/  MOV R2, R8 ;  /* 0x0000000800027202 */ /* 0x020fe20000000f00 */
        /* <DEDUP_REMOVED lines=12> */
[----:B---3--:R-:W-:Y:S02]  /*67c0*/  IADD3 R15, R15, c[0x0][0x0], RZ ;  /* 0x000000000f0f7a10 */ /* 0x008fe40007ffe0ff */
[----:B------:R-:W-:Y:S02]  /*67d0*/  LEA.HI.X R3, R10, c[0x0][0x314], R3, 0x3, P0 ;  /* 0x0000c5000a037a11 */ /* 0x000fe400000f1c03 */
[----:B------:R-:W-:Y:S02]  /*67e0*/  ISETP.GE.AND P0, PT, R15, c[0x0][0x16c], PT ;  /* 0x00005b000f007a0c */ /* 0x000fe40003f06270 */
[----:B------:R-:W-:Y:S02]  /*67f0*/  LEA R4, P1, R12, c[0x0][0x320], 0x3 ;  /* 0x0000c8000c047a11 */ /* 0x000fe400078218ff */
[----:B------:R-:W-:-:S04]  /*6800*/  IADD3 R5, R13, R5, RZ ;  /* 0x000000050d057210 */ /* 0x000fc80007ffe0ff */
[----:B------:R-:W-:Y:S01]  /*6810*/  LEA.HI.X R5, R12, c[0x0][0x324], R5, 0x3, P1 ;  /* 0x0000c9000c057a11 */ /* 0x000fe200008f1c05 */
[----:B--2---:R2:W-:Y:S04]  /*6820*/  RED.E.ADD.F32.FTZ.RN.STRONG.GPU [R2.64], R16 ;  /* 0x000000100200798e */ /* 0x0045e8000c10e786 */
[----:B------:R2:W-:Y:S04]  /*6830*/  RED.E.ADD.F32.FTZ.RN.STRONG.GPU [R2.64+0x4], R17 ;  /* 0x000004110200798e */ /* 0x0005e8000c10e786 */
[----:B----4-:R2:W-:Y:S04]  /*6840*/  RED.E.ADD.F32.FTZ.RN.STRONG.GPU [R4.64], R18 ;  /* 0x000000120400798e */ /* 0x0105e8000c10e786 */
[----:B------:R2:W-:Y:S01]  /*6850*/  RED.E.ADD.F32.FTZ.RN.STRONG.GPU [R4.64+0x4], R19 ;  /* 0x000004130400798e */ /* 0x0005e2000c10e786 */
[----:B------:R-:W-:Y:S05]  /*6860*/  @!P0 BRA `(.L_x_13563) ;  /* 0xfffffe5000008947 */ /* 0x000fea000383ffff */
[----:B------:R-:W-:Y:S05]  /*6870*/  EXIT ;  /* 0x000000000000794d */ /* 0x000fea0003800000 */
.L_x_13564:
        /* <DEDUP_REMOVED lines=16> */
.L_x_14766:


//--------------------- .text._Z25selective_scan_bwd_kernelI32Selective_Scan_bwd_kernel_traitsILi32ELi4ELb0ELb1ELb1ELb0ELb0EfN3c107complexIfEEEEv12SSMParamsBwd --------------------------
	.section	.text._Z25selective_scan_bwd_kernelI32Selective_Scan_bwd_kernel_traitsILi32ELi4ELb0ELb1ELb1ELb0ELb0EfN3c107complexIfEEEEv12SSMParamsBwd,"ax",@progbits
	.sectioninfo	@"SHI_REGISTERS=168"
	.align	128
        .global         _Z25selective_scan_bwd_kernelI32Selective_Scan_bwd_kernel_traitsILi32ELi4ELb0ELb1ELb1ELb0ELb0EfN3c107complexIfEEEEv12SSMParamsBwd
        .type           _Z25selective_scan_bwd_kernelI32Selective_Scan_bwd_kernel_traitsILi32ELi4ELb0ELb1ELb1ELb0ELb0EfN3c107complexIfEEEEv12SSMParamsBwd,@function
        .size           _Z25selective_scan_bwd_kernelI32Selective_Scan_bwd_kernel_traitsILi32ELi4ELb0ELb1ELb1ELb0ELb0EfN3c107complexIfEEEEv12SSMParamsBwd,(.L_x_14767 - _Z25selective_scan_bwd_kernelI32Selective_Scan_bwd_kernel_traitsILi32ELi4ELb0ELb1ELb1ELb0ELb0EfN3c107complexIfEEEEv12SSMParamsBwd)
        .other          _Z25selective_scan_bwd_kernelI32Selective_Scan_bwd_kernel_traitsILi32ELi4ELb0ELb1ELb1ELb0ELb0EfN3c107complexIfEEEEv12SSMParamsBwd,@"STO_CUDA_ENTRY STV_DEFAULT"
_Z25selective_scan_bwd_kernelI32Selective_Scan_bwd_kernel_traitsILi32ELi4ELb0ELb1ELb1ELb0ELb0EfN3c107complexIfEEEEv12SSMParamsBwd:
.text._Z25selective_scan_bwd_kernelI32Selective_Scan_bwd_kernel_traitsILi32ELi4ELb0ELb1ELb1ELb0ELb0EfN3c107complexIfEEEEv12SSMParamsBwd:
        /* <DEDUP_REMOVED lines=28> */
[C---:B------:R-:W-:Y:S01]  /*01c0*/  IMAD R10, R34.reuse, c[0x0][0x278], RZ ;  /* 0x00009e00220a7a24 */ /* 0x040fe200078e02ff */
[----:B-1----:R-:W-:Y:S01]  /*01d0*/  HFMA2.MMA R6, -RZ, RZ, 0, 0 ;  /* 0x00000000ff067435 */ /* 0x002fe200000001ff */
[----:B----4-:R-:W-:Y:S01]  /*01e0*/  IABS R4, R59 ;  /* 0x0000003b00047213 */ /* 0x010fe20000000000 */
[C---:B------:R-:W-:Y:S01]  /*01f0*/  IMAD R5, R35.reuse, c[0x0][0x1d4], R0 ;  /* 0x0000750023057a24 */ /* 0x040fe200078e0200 */
[----:B------:R-:W-:Y:S01]  /*0200*/  MOV R30, RZ ;  /* 0x000000ff001e7202 */ /* 0x000fe20000000f00 */
        /* <DEDUP_REMOVED lines=14> */
[----:B------:R-:W-:-:S04]  /*02f0*/  IMAD.WIDE.U32 R2, R59, c[0x0][0x1d8], R2 ;  /* 0x000076003b027a25 */ /* 0x000fc800078e0002 */
[----:B------:R-:W-:Y:S02]  /*0300*/  IMAD R0, R19, R0, R4 ;  /* 0x0000000013007224 */ /* 0x000fe400078e0204 */
[----:B------:R-:W-:-:S03]  /*0310*/  IMAD.WIDE.U32 R4, R35, c[0x0][0x1e0], RZ ;  /* 0x0000780023047a25 */ /* 0x000fc600078e00ff */
[----:B------:R-:W-:Y:S01]  /*0320*/  ISETP.GT.U32.AND P2, PT, R19, R0, PT ;  /* 0x000000001300720c */ /* 0x000fe20003f44070 */
[C---:B------:R-:W-:Y:S02]  /*0330*/  IMAD R9, R35.reuse, c[0x0][0x1e4], R6 ;  /* 0x0000790023097a24 */ /* 0x040fe400078e0206 */
[----:B------:R-:W-:-:S03]  /*0340*/  IMAD.WIDE.U32 R6, R35, c[0x0][0x278], RZ ;  /* 0x00009e0023067a25 */ /* 0x000fc600078e00ff */
[----:B------:R-:W-:Y:S01]  /*0350*/  IADD3 R5, R5, R9, RZ ;  /* 0x0000000905057210 */ /* 0x000fe20007ffe0ff */
[----:B------:R-:W-:Y:S01]  /*0360*/  IMAD.WIDE.U32 R8, R35, c[0x0][0x190], RZ ;  /* 0x0000640023087a25 */ /* 0x000fe200078e00ff */
[----:B------:R-:W-:Y:S02]  /*0370*/  IADD3 R7, R7, R13, RZ ;  /* 0x0000000d07077210 */ /* 0x000fe40007ffe0ff */
[----:B------:R-:W-:Y:S01]  /*0380*/  LEA R13, R16, 0xffffff80, 0x7 ;  /* 0xffffff80100d7811 */ /* 0x000fe200078e38ff */
[----:B------:R-:W-:Y:S01]  /*0390*/  IMAD.WIDE.U32 R4, R59, c[0x0][0x1e8], R4 ;  /* 0x00007a003b047a25 */ /* 0x000fe200078e0004 */
[----:B------:R-:W-:Y:S02]  /*03a0*/  IADD3 R9, R9, R15, RZ ;  /* 0x0000000f09097210 */ /* 0x000fe40007ffe0ff */
[-C--:B------:R-:W-:Y:S01]  /*03b0*/  @!P2 IADD3 R0, R0, -R19.reuse, RZ ;  /* 0x800000130000a210 */ /* 0x080fe20007ffe0ff */
[----:B------:R-:W-:Y:S01]  /*03c0*/  IMAD R14, R34, c[0x0][0x1b0], RZ ;  /* 0x00006c00220e7a24 */ /* 0x000fe200078e02ff */
[----:B------:R-:W-:Y:S01]  /*03d0*/  @!P2 IADD3 R33, R33, 0x1, RZ ;  /* 0x000000012121a810 */ /* 0x000fe20007ffe0ff */
[----:B------:R-:W-:Y:S01]  /*03e0*/  IMAD R12, R59, c[0x0][0x1ec], R12 ;  /* 0x00007b003b0c7a24 */ /* 0x000fe200078e020c */
[----:B------:R-:W-:Y:S01]  /*03f0*/  ISETP.GE.U32.AND P1, PT, R0, R19, PT ;  /* 0x000000130000720c */ /* 0x000fe20003f26070 */
[----:B------:R-:W-:Y:S01]  /*0400*/  IMAD R0, R58, c[0x0][0x1d8], RZ ;  /* 0x000076003a007a24 */ /* 0x000fe200078e02ff */
[----:B------:R-:W-:Y:S01]  /*0410*/  SHF.R.S32.HI R15, RZ, 0x1f, R13 ;  /* 0x0000001fff0f7819 */ /* 0x000fe2000001140d */
[----:B------:R-:W-:Y:S01]  /*0420*/  IMAD R17, R35, c[0x0][0x1b4], R14 ;  /* 0x00006d0023117a24 */ /* 0x000fe200078e020e */
[----:B------:R-:W-:Y:S01]  /*0430*/  IADD3 R27, P2, R13, R4, RZ ;  /* 0x000000040d1b7210 */ /* 0x000fe20007f5e0ff */
[----:B------:R-:W-:-:S02]  /*0440*/  IMAD R0, R59, c[0x0][0x1dc], R0 ;  /* 0x000077003b007a24 */ /* 0x000fc400078e0200 */
[----:B------:R-:W-:Y:S01]  /*0450*/  IMAD R14, R58, c[0x0][0x280], RZ ;  /* 0x0000a0003a0e7a24 */ /* 0x000fe200078e02ff */
[----:B------:R-:W-:Y:S01]  /*0460*/  IADD3.X R4, R15, R5, R12, P2, !PT ;  /* 0x000000050f047210 */ /* 0x000fe200017fe40c */
[----:B------:R-:W-:-:S04]  /*0470*/  IMAD.WIDE.U32 R6, R59, c[0x0][0x280], R6 ;  /* 0x0000a0003b067a25 */ /* 0x000fc800078e0006 */
[----:B------:R-:W-:Y:S01]  /*0480*/  @P1 IADD3 R33, R33, 0x1, RZ ;  /* 0x0000000121211810 */ /* 0x000fe20007ffe0ff */
[----:B------:R-:W-:Y:S01]  /*0490*/  IMAD.WIDE.U32 R10, R35, c[0x0][0x1b0], RZ ;  /* 0x00006c00230a7a25 */ /* 0x000fe200078e00ff */
        /* <DEDUP_REMOVED lines=10> */
[----:B------:R-:W-:Y:S02]  /*0540*/  IADD3 R13, P4, R13, R6, RZ ;  /* 0x000000060d0d7210 */ /* 0x000fe40007f9e0ff */
[----:B------:R-:W-:Y:S02]  /*0550*/  ISETP.NE.U32.AND P0, PT, RZ, c[0x0][0x260], PT ;  /* 0x00009800ff007a0c */ /* 0x000fe40003f05070 */
[----:B------:R-:W-:Y:S01]  /*0560*/  LEA.HI.X R29, R29, c[0x0][0x244], R2, 0x2, P1 ;  /* 0x000091001d1d7a11 */ /* 0x000fe200008f1402 */
[C---:B------:R-:W-:Y:S01]  /*0570*/  IMAD R2, R0.reuse, c[0x0][0x1a8], RZ ;  /* 0x00006a0000027a24 */ /* 0x040fe200078e02ff */
[----:B------:R-:W-:Y:S01]  /*0580*/  IADD3 R11, R11, R17, RZ ;  /* 0x000000110b0b7210 */ /* 0x000fe20007ffe0ff */
[----:B------:R-:W-:Y:S01]  /*0590*/  IMAD R0, R0, c[0x0][0x1c8], RZ ;  /* 0x0000720000007a24 */ /* 0x000fe200078e02ff */
[----:B------:R-:W-:Y:S01]  /*05a0*/  IADD3.X R6, R15, R7, R14, P4, !PT ;  /* 0x000000070f067210 */ /* 0x000fe200027fe40e */
[----:B------:R-:W-:Y:S01]  /*05b0*/  IMAD R5, R33, c[0x0][0x1ac], R2 ;  /* 0x00006b0021057a24 */ /* 0x000fe200078e0202 */
[----:B------:R-:W-:Y:S01]  /*05c0*/  LEA R24, P2, R13, c[0x0][0x308], 0x2 ;  /* 0x0000c2000d187a11 */ /* 0x000fe200078410ff */
[----:B------:R-:W-:Y:S01]  /*05d0*/  IMAD.WIDE.U32 R10, R33, c[0x0][0x1c8], R10 ;  /* 0x00007200210a7a25 */ /* 0x000fe200078e000a */
[----:B------:R-:W-:-:S02]  /*05e0*/  ISETP.NE.AND.EX P0, PT, RZ, c[0x0][0x264], PT, P0 ;  /* 0x00009900ff007a0c */ /* 0x000fc40003f05300 */
[----:B------:R-:W-:Y:S01]  /*05f0*/  LEA R3, R16, 0xffffff00, 0x8 ;  /* 0xffffff0010037811 */ /* 0x000fe200078e40ff */
[----:B------:R-:W-:Y:S01]  /*0600*/  IMAD R7, R33, c[0x0][0x1cc], R0 ;  /* 0x0000730021077a24 */ /* 0x000fe200078e0200 */
        /* <DEDUP_REMOVED lines=40> */
[-C--:B------:R-:W-:Y:S02]  /*0890*/  LEA.HI.SX32 R14, R31, R31.reuse, 0x1b ;  /* 0x0000001f1f0e7211 */ /* 0x080fe400078fdaff */
[----:B------:R-:W-:Y:S02]  /*08a0*/  LEA.HI.SX32 R13, R2, R31, 0x1b ;  /* 0x0000001f020d7211 */ /* 0x000fe400078fdaff */
[----:B------:R-:W-:Y:S02]  /*08b0*/  LEA.HI.SX32 R12, R15, R15, 0x1b ;  /* 0x0000000f0f0c7211 */ /* 0x000fe400078fdaff */
[----:B------:R-:W-:Y:S02]  /*08c0*/  SHF.R.S32.HI R73, RZ, 0x1f, R72 ;  /* 0x0000001fff497819 */ /* 0x000fe40000011448 */
[----:B------:R-:W-:-:S02]  /*08d0*/  IADD3 R11, R72, 0x20, RZ ;  /* 0x00000020480b7810 */ /* 0x000fc40007ffe0ff */
[C---:B------:R-:W-:Y:S02]  /*08e0*/  IADD3 R10, R72.reuse, 0x40, RZ ;  /* 0x00000040480a7810 */ /* 0x040fe40007ffe0ff */
[C---:B------:R-:W-:Y:S02]  /*08f0*/  IADD3 R9, R72.reuse, 0x60, RZ ;  /* 0x0000006048097810 */ /* 0x040fe40007ffe0ff */
[C---:B------:R-:W-:Y:S02]  /*0900*/  IADD3 R8, R72.reuse, 0x80, RZ ;  /* 0x0000008048087810 */ /* 0x040fe40007ffe0ff */
[C---:B------:R-:W-:Y:S02]  /*0910*/  IADD3 R7, R72.reuse, 0xa0, RZ ;  /* 0x000000a048077810 */ /* 0x040fe40007ffe0ff */
[C---:B------:R-:W-:Y:S02]  /*0920*/  IADD3 R6, R72.reuse, 0xc0, RZ ;  /* 0x000000c048067810 */ /* 0x040fe40007ffe0ff */
[----:B-1----:R-:W-:-:S02]  /*0930*/  IADD3 R5, R72, 0xe0, RZ ;  /* 0x000000e048057810 */ /* 0x002fc40007ffe0ff */
.L_x_13602:
[----:B------:R-:W-:Y:S01]  /*0940*/  IADD3 R4, -R18, c[0x0][0x174], RZ ;  /* 0x00005d0012047a10 */ /* 0x000fe20007ffe1ff */
[----:B------:R-:W-:Y:S01]  /*0950*/  BAR.SYNC.DEFER_BLOCKING 0x0 ;  /* 0x0000000000007b1d */ /* 0x000fe20000010000 */
[C---:B------:R-:W-:Y:S01]  /*0960*/  LOP3.LUT R39, R17.reuse, 0x20, RZ, 0xfc, !PT ;  /* 0x0000002011277812 */ /* 0x040fe200078efcff */
[----:B------:R-:W-:Y:S01]  /*0970*/  HFMA2.MMA R0, -RZ, RZ, 0, 0 ;  /* 0x00000000ff007435 */ /* 0x000fe200000001ff */
[----:B0-----:R-:W-:Y:S01]  /*0980*/  LEA R3, R4, 0xffffff80, 0x7 ;  /* 0xffffff8004037811 */ /* 0x001fe200078e38ff */
        /* <DEDUP_REMOVED lines=11> */
[----:B--2---:R0:W2:Y:S04]  /*0a40*/  @!P0 LDG.E R0, [R36.64] ;  /* 0x0000000824008981 */ /* 0x0040a8000c1e1900 */
[----:B---3--:R0:W3:Y:S04]  /*0a50*/  @!P1 LDG.E R40, [R36.64+0x80] ;  /* 0x0000800824289981 */ /* 0x0080e8000c1e1900 */
[----:B----4-:R0:W4:Y:S04]  /*0a60*/  @!P2 LDG.E R38, [R36.64+0x100] ;  /* 0x000100082426a981 */ /* 0x010128000c1e1900 */
[----:B------:R0:W4:Y:S01]  /*0a70*/  @!P3 LDG.E R44, [R36.64+0x180] ;  /* 0x00018008242cb981 */ /* 0x000122000c1e1900 */
[-C--:B------:R-:W-:Y:S01]  /*0a80*/  ISETP.GE.AND P0, PT, R17, R2.reuse, PT ;  /* 0x000000021100720c */ /* 0x080fe20003f06270 */
[----:B------:R-:W-:Y:S01]  /*0a90*/  HFMA2.MMA R42, -RZ, RZ, 0, 0 ;  /* 0x00000000ff2a7435 */ /* 0x000fe200000001ff */
[-C--:B------:R-:W-:Y:S01]  /*0aa0*/  ISETP.GE.AND P1, PT, R39, R2.reuse, PT ;  /* 0x000000022700720c */ /* 0x080fe20003f26270 */
[----:B------:R-:W-:Y:S01]  /*0ab0*/  HFMA2.MMA R52, -RZ, RZ, 0, 0 ;  /* 0x00000000ff347435 */ /* 0x000fe200000001ff */
[----:B------:R-:W-:-:S02]  /*0ac0*/  ISETP.GE.AND P2, PT, R41, R2, PT ;  /* 0x000000022900720c */ /* 0x000fc40003f46270 */
[----:B------:R-:W-:Y:S02]  /*0ad0*/  ISETP.GE.AND P3, PT, R43, R2, PT ;  /* 0x000000022b00720c */ /* 0x000fe40003f66270 */
[----:B------:R-:W-:Y:S01]  /*0ae0*/  MOV R46, RZ ;  /* 0x000000ff002e7202 */ /* 0x000fe20000000f00 */
[----:B0-----:R-:W-:Y:S01]  /*0af0*/  IMAD.WIDE R36, R17, 0x4, R26 ;  /* 0x0000000411247825 */ /* 0x001fe200078e021a */
[----:B------:R-:W-:Y:S01]  /*0b00*/  MOV R54, RZ ;  /* 0x000000ff00367202 */ /* 0x000fe20000000f00 */
[----:B--2---:R-:W-:Y:S04]  /*0b10*/  STS [R19.X4], R0 ;  /* 0x0000000013007388 */ /* 0x004fe80000004800 */
[----:B---3--:R-:W-:Y:S04]  /*0b20*/  STS [R19.X4+0x80], R40 ;  /* 0x0000802813007388 */ /* 0x008fe80000004800 */
[----:B----4-:R0:W-:Y:S04]  /*0b30*/  STS [R19.X4+0x100], R38 ;  /* 0x0001002613007388 */ /* 0x0101e80000004800 */
[----:B------:R-:W-:Y:S01]  /*0b40*/  STS [R19.X4+0x180], R44 ;  /* 0x0001802c13007388 */ /* 0x000fe20000004800 */
        /* <DEDUP_REMOVED lines=8> */
[----:B0-----:R-:W-:Y:S01]  /*0bd0*/  HFMA2.MMA R38, -RZ, RZ, 0, 0 ;  /* 0x00000000ff267435 */ /* 0x001fe200000001ff */
[-C--:B------:R-:W-:Y:S01]  /*0be0*/  ISETP.GE.AND P2, PT, R41, R2.reuse, PT ;  /* 0x000000022900720c */ /* 0x080fe20003f46270 */
[----:B------:R-:W-:Y:S01]  /*0bf0*/  HFMA2.MMA R60, -RZ, RZ, 0, 0 ;  /* 0x00000000ff3c7435 */ /* 0x000fe200000001ff */
[-C--:B------:R-:W-:Y:S01]  /*0c00*/  ISETP.GE.AND P3, PT, R43, R2.reuse, PT ;  /* 0x000000022b00720c */ /* 0x080fe20003f66270 */
[----:B------:R-:W-:Y:S01]  /*0c10*/  CS2R R40, SRZ ;  /* 0x0000000000287805 */ /* 0x000fe2000001ff00 */
[----:B------:R-:W-:-:S02]  /*0c20*/  ISETP.GE.AND P0, PT, R17, R2, PT ;  /* 0x000000021100720c */ /* 0x000fc40003f06270 */
[----:B------:R-:W-:Y:S01]  /*0c30*/  MOV R0, RZ ;  /* 0x000000ff00007202 */ /* 0x000fe20000000f00 */
[----:B-1----:R-:W-:Y:S01]  /*0c40*/  IMAD.WIDE R36, R17, 0x4, R24 ;  /* 0x0000000411247825 */ /* 0x002fe200078e0218 */
        /* <DEDUP_REMOVED lines=12> */
[----:B------:R-:W-:Y:S01]  /*0d10*/  HFMA2.MMA R43, -RZ, RZ, 0, 0 ;  /* 0x00000000ff2b7435 */ /* 0x000fe200000001ff */
[----:B0-----:R-:W-:-:S02]  /*0d20*/  MOV R42, RZ ;  /* 0x000000ff002a7202 */ /* 0x001fc40000000f00 */
[----:B------:R-:W-:Y:S01]  /*0d30*/  ISETP.GE.AND P0, PT, R39, 0x1, PT ;  /* 0x000000012700780c */ /* 0x000fe20003f06270 */
[----:B--2---:R0:W-:Y:S04]  /*0d40*/  STS [R19.X4+0x80], R40 ;  /* 0x0000802813007388 */ /* 0x0041e80000004800 */
[----:B---3--:R-:W-:Y:S04]  /*0d50*/  STS [R19.X4+0x100], R38 ;  /* 0x0001002613007388 */ /* 0x008fe80000004800 */
[----:B----4-:R-:W-:Y:S01]  /*0d60*/  STS [R19.X4], R0 ;  /* 0x0000000013007388 */ /* 0x010fe20000004800 */
[----:B0-----:R-:W-:-:S03]  /*0d70*/  HFMA2.MMA R40, -RZ, RZ, 0, 0 ;  /* 0x00000000ff287435 */ /* 0x001fc600000001ff */
[----:B------:R-:W-:Y:S01]  /*0d80*/  STS [R19.X4+0x180], R60 ;  /* 0x0001803c13007388 */ /* 0x000fe20000004800 */
[----:B------:R-:W-:-:S06]  /*0d90*/  NOP ;  /* 0x0000000000007918 */ /* 0x000fcc0000000000 */
[----:B------:R-:W0:Y:S02]  /*0da0*/  LDS.128 R52, [R19.X16] ;  /* 0x0000000013347984 */ /* 0x000e24000000cc00 */
[----:B0-----:R-:W-:Y:S02]  /*0db0*/  FFMA.FTZ R32, R48, R52, R32 ;  /* 0x0000003430207223 */ /* 0x001fe40000010020 */
[----:B-----5:R-:W-:Y:S02]  /*0dc0*/  FMUL.FTZ R36, R52, R57 ;  /* 0x0000003934247220 */ /* 0x020fe40000410000 */
        /* <DEDUP_REMOVED lines=8> */
[----:B------:R-:W-:Y:S01]  /*0e50*/  MOV R41, c[0x0][0x29c] ;  /* 0x0000a70000297a02 */ /* 0x000fe20000000f00 */
[----:B------:R-:W-:Y:S01]  /*0e60*/  FADD.FTZ R118, R55, R55 ;  /* 0x0000003737767221 */ /* 0x000fe20000010000 */
[----:B------:R-:W-:Y:S01]  /*0e70*/  MOV R43, c[0x0][0x2bc] ;  /* 0x0000af00002b7a02 */ /* 0x000fe20000000f00 */
[----:B------:R-:W-:Y:S01]  /*0e80*/  CS2R R70, SRZ ;  /* 0x0000000000467805 */ /* 0x000fe2000001ff00 */
[----:B------:R-:W-:-:S02]  /*0e90*/  MOV R40, c[0x0][0x298] ;  /* 0x0000a60000287a02 */ /* 0x000fc40000000f00 */
[----:B------:R-:W-:Y:S02]  /*0ea0*/  SHF.R.U32.HI R2, RZ, 0x1, R41 ;  /* 0x00000001ff027819 */ /* 0x000fe40000011629 */
[----:B------:R-:W-:Y:S02]  /*0eb0*/  MOV R42, c[0x0][0x2b8] ;  /* 0x0000ae00002a7a02 */ /* 0x000fe40000000f00 */
[----:B------:R-:W-:Y:S02]  /*0ec0*/  SHF.R.U32.HI R0, RZ, 0x1, R43 ;  /* 0x00000001ff007819 */ /* 0x000fe4000001162b */
[----:B------:R-:W-:Y:S01]  /*0ed0*/  SHF.R.U64 R40, R40, 0x1, R41 ;  /* 0x0000000128287819 */ /* 0x000fe20000001229 */
[-C--:B------:R-:W-:Y:S01]  /*0ee0*/  IMAD R41, R2, R35.reuse, RZ ;  /* 0x0000002302297224 */ /* 0x080fe200078e02ff */
[----:B------:R-:W-:Y:S01]  /*0ef0*/  SHF.R.U64 R42, R42, 0x1, R43 ;  /* 0x000000012a2a7819 */ /* 0x000fe2000000122b */
[-C--:B------:R-:W-:Y:S01]  /*0f00*/  IMAD R43, R0, R35.reuse, RZ ;  /* 0x00000023002b7224 */ /* 0x080fe200078e02ff */
[----:B------:R-:W-:Y:S01]  /*0f10*/  SHF.R.S32.HI R0, RZ, 0x1f, R33 ;  /* 0x0000001fff007819 */ /* 0x000fe20000011421 */
[----:B------:R-:W-:Y:S01]  /*0f20*/  IMAD R61, R34, R40, R41 ;  /* 0x00000028223d7224 */ /* 0x000fe200078e0229 */
[----:B------:R-:W-:Y:S01]  /*0f30*/  IADD3 R116, R4, -0x1, RZ ;  /* 0xffffffff04747810 */ /* 0x000fe20007ffe0ff */
[----:B------:R-:W-:Y:S01]  /*0f40*/  IMAD.WIDE.U32 R40, R40, R35, RZ ;  /* 0x0000002328287225 */ /* 0x000fe200078e00ff */
[----:B------:R-:W-:-:S03]  /*0f50*/  MOV R117, RZ ;  /* 0x000000ff00757202 */ /* 0x000fc60000000f00 */
[----:B------:R-:W-:Y:S01]  /*0f60*/  IMAD R63, R34, R42, R43 ;  /* 0x0000002a223f7224 */ /* 0x000fe200078e022b */
[----:B------:R-:W-:Y:S01]  /*0f70*/  IADD3 R41, R41, R61, RZ ;  /* 0x0000003d29297210 */ /* 0x000fe20007ffe0ff */
[----:B------:R-:W-:-:S04]  /*0f80*/  IMAD.WIDE.U32 R42, R42, R35, RZ ;  /* 0x000000232a2a7225 */ /* 0x000fc800078e00ff */
[C---:B------:R-:W-:Y:S01]  /*0f90*/  IMAD R2, R0.reuse, c[0x0][0x2a0], RZ ;  /* 0x0000a80000027a24 */ /* 0x040fe200078e02ff */
[----:B------:R-:W-:Y:S01]  /*0fa0*/  IADD3 R43, R43, R63, RZ ;  /* 0x0000003f2b2b7210 */ /* 0x000fe20007ffe0ff */
[----:B------:R-:W-:Y:S02]  /*0fb0*/  IMAD R60, R0, c[0x0][0x2c0], RZ ;  /* 0x0000b000003c7a24 */ /* 0x000fe400078e02ff */
[C---:B------:R-:W-:Y:S01]  /*0fc0*/  IMAD R61, R33.reuse, c[0x0][0x2a4], R2 ;  /* 0x0000a900213d7a24 */ /* 0x040fe200078e0202 */
[----:B------:R-:W-:Y:S01]  /*0fd0*/  LEA.HI R2, R116, R116, RZ, 0x1 ;  /* 0x0000007474027211 */ /* 0x000fe200078f08ff */
[----:B------:R-:W-:-:S04]  /*0fe0*/  IMAD.WIDE.U32 R40, R33, c[0x0][0x2a0], R40 ;  /* 0x0000a80021287a25 */ /* 0x000fc800078e0028 */
[C---:B------:R-:W-:Y:S02]  /*0ff0*/  IMAD R65, R33.reuse, c[0x0][0x2c4], R60 ;  /* 0x0000b10021417a24 */ /* 0x040fe400078e023c */
[----:B------:R-:W-:Y:S01]  /*1000*/  IMAD.WIDE.U32 R62, R33, c[0x0][0x2c0], R42 ;  /* 0x0000b000213e7a25 */ /* 0x000fe200078e002a */
[----:B------:R-:W-:Y:S02]  /*1010*/  IADD3 R43, R41, R61, RZ ;  /* 0x0000003d292b7210 */ /* 0x000fe40007ffe0ff */
[----:B------:R-:W-:Y:S01]  /*1020*/  LEA R42, P0, R40, c[0x0][0x318], 0x3 ;  /* 0x0000c600282a7a11 */ /* 0x000fe200078018ff */
[----:B------:R-:W-:Y:S01]  /*1030*/  FADD.FTZ R60, R52, R52 ;  /* 0x00000034343c7221 */ /* 0x000fe20000010000 */
[----:B------:R-:W-:Y:S01]  /*1040*/  IADD3 R41, R63, R65, RZ ;  /* 0x000000413f297210 */ /* 0x000fe20007ffe0ff */
[----:B------:R-:W-:Y:S01]  /*1050*/  FADD.FTZ R61, R53, R53 ;  /* 0x00000035353d7221 */ /* 0x000fe20000010000 */
[----:B------:R-:W-:Y:S02]  /*1060*/  LEA R64, P1, R62, c[0x0][0x320], 0x3 ;  /* 0x0000c8003e407a11 */ /* 0x000fe400078218ff */
[----:B------:R-:W-:-:S02]  /*1070*/  LEA.HI.X R43, R40, c[0x0][0x31c], R43, 0x3, P0 ;  /* 0x0000c700282b7a11 */ /* 0x000fc400000f1c2b */
[----:B------:R-:W-:Y:S02]  /*1080*/  IADD3 R52, R18, -c[0x0][0x174], RZ ;  /* 0x80005d0012347a10 */ /* 0x000fe40007ffe0ff */
[----:B------:R-:W-:Y:S01]  /*1090*/  LEA.HI.X R65, R62, c[0x0][0x324], R41, 0x3, P1 ;  /* 0x0000c9003e417a11 */ /* 0x000fe200008f1c29 */
[----:B------:R-:W-:Y:S01]  /*10a0*/  IMAD.WIDE.U32 R40, R31, 0x4, R42 ;  /* 0x000000041f287825 */ /* 0x000fe200078e002a */
[----:B------:R-:W-:-:S03]  /*10b0*/  LOP3.LUT R63, R2, 0xfffffe, RZ, 0xc0, !PT ;  /* 0x00fffffe023f7812 */ /* 0x000fc600078ec0ff */
[----:B------:R-:W-:Y:S01]  /*10c0*/  IMAD R53, R52, -0x100, RZ ;  /* 0xffffff0034357824 */ /* 0x000fe200078e02ff */
[----:B------:R-:W-:Y:S01]  /*10d0*/  IADD3 R116, R116, -R63, RZ ;  /* 0x8000003f74747210 */ /* 0x000fe20007ffe0ff */
[----:B------:R-:W-:-:S04]  /*10e0*/  IMAD.WIDE.U32 R42, R31, 0x4, R64 ;  /* 0x000000041f2a7825 */ /* 0x000fc800078e0040 */
[----:B------:R-:W-:-:S04]  /*10f0*/  IMAD.WIDE R40, R53, 0x4, R40 ;  /* 0x0000000435287825 */ /* 0x000fc800078e0228 */
[----:B------:R-:W-:Y:S01]  /*1100*/  IMAD.WIDE R42, R53, 0x4, R42 ;  /* 0x00000004352a7825 */ /* 0x000fe200078e022a */
[C---:B------:R-:W-:Y:S02]  /*1110*/  IADD3 R108, P0, R40.reuse, -0x380, RZ ;  /* 0xfffffc80286c7810 */ /* 0x040fe40007f1e0ff */
[----:B------:R-:W-:Y:S01]  /*1120*/  IADD3 R106, P1, R40, -0x300, RZ ;  /* 0xfffffd00286a7810 */ /* 0x000fe20007f3e0ff */
[----:B------:R-:W-:Y:S01]  /*1130*/  FADD.FTZ R62, R54, R54 ;  /* 0x00000036363e7221 */ /* 0x000fe20000010000 */
        /* <DEDUP_REMOVED lines=12> */
[C---:B------:R-:W-:Y:S01]  /*1200*/  IADD3 R94, P0, R42.reuse, -0x380, RZ ;  /* 0xfffffc802a5e7810 */ /* 0x040fe20007f1e0ff */
[----:B------:R-:W-:Y:S01]  /*1210*/  CS2R R40, SRZ ;  /* 0x0000000000287805 */ /* 0x000fe2000001ff00 */
[C---:B------:R-:W-:Y:S02]  /*1220*/  IADD3 R92, P1, R42.reuse, -0x300, RZ ;  /* 0xfffffd002a5c7810 */ /* 0x040fe40007f3e0ff */
        /* <DEDUP_REMOVED lines=9> */
[C---:B------:R-:W-:Y:S02]  /*12c0*/  IADD3.X R87, R43.reuse, -0x1, RZ, P4, !PT ;  /* 0xffffffff2b577810 */ /* 0x040fe400027fe4ff */
[C---:B------:R-:W-:Y:S02]  /*12d0*/  IADD3.X R85, R43.reuse, -0x1, RZ, P5, !PT ;  /* 0xffffffff2b557810 */ /* 0x040fe40002ffe4ff */
[----:B------:R-:W-:Y:S02]  /*12e0*/  IADD3.X R83, R43, -0x1, RZ, P6, !PT ;  /* 0xffffffff2b537810 */ /* 0x000fe400037fe4ff */
[----:B------:R-:W-:Y:S02]  /*12f0*/  CS2R R42, SRZ ;  /* 0x00000000002a7805 */ /* 0x000fe4000001ff00 */
.L_x_13597:
[----:B------:R-:W-:Y:S01]  /*1300*/  SHF.R.S32.HI R124, RZ, 0x1f, R117 ;  /* 0x0000001fff7c7819 */ /* 0x000fe20000011475 */
[----:B------:R-:W-:Y:S01]  /*1310*/  IMAD.WIDE.U32 R52, R117, c[0x0][0x1a0], R72 ;  /* 0x0000680075347a25 */ /* 0x000fe200078e0048 */
[----:B------:R-:W-:Y:S01]  /*1320*/  IADD3 R2, -R3, c[0x0][0x168], RZ ;  /* 0x00005a0003027a10 */ /* 0x000fe20007ffe1ff */
[----:B------:R-:W-:Y:S01]  /*1330*/  CS2R R66, SRZ ;  /* 0x0000000000427805 */ /* 0x000fe2000001ff00 */
[----:B------:R-:W-:Y:S01]  /*1340*/  MOV R63, RZ ;  /* 0x000000ff003f7202 */ /* 0x000fe20000000f00 */
[----:B------:R-:W-:Y:S01]  /*1350*/  IMAD R54, R124, c[0x0][0x1a0], RZ ;  /* 0x000068007c367a24 */ /* 0x000fe200078e02ff */
[----:B------:R-:W-:Y:S01]  /*1360*/  SHF.L.U32 R119, R2, 0x1, RZ ;  /* 0x0000000102777819 */ /* 0x000fe200000006ff */
[----:B------:R-:W-:-:S02]  /*1370*/  CS2R R68, SRZ ;  /* 0x0000000000447805 */ /* 0x000fc4000001ff00 */
[----:B------:R-:W-:Y:S01]  /*1380*/  IMAD R55, R117, c[0x0][0x1a4], R54 ;  /* 0x0000690075377a24 */ /* 0x000fe200078e0236 */
[----:B------:R-:W-:Y:S02]  /*1390*/  ISETP.GE.AND P4, PT, R72, R119, PT ;  /* 0x000000774800720c */ /* 0x000fe40003f86270 */
[C---:B------:R-:W-:Y:S02]  /*13a0*/  LEA R54, P0, R52.reuse, R23, 0x2 ;  /* 0x0000001734367211 */ /* 0x040fe400078010ff */
[----:B------:R-:W-:Y:S02]  /*13b0*/  IADD3 R53, R53, R55, RZ ;  /* 0x0000003735357210 */ /* 0x000fe40007ffe0ff */
[-C--:B------:R-:W-:Y:S02]  /*13c0*/  ISETP.GE.AND P5, PT, R11, R119.reuse, PT ;  /* 0x000000770b00720c */ /* 0x080fe40003fa6270 */
[----:B------:R-:W-:Y:S02]  /*13d0*/  LEA.HI.X R55, R52, R22, R53, 0x2, P0 ;  /* 0x0000001634377211 */ /* 0x000fe400000f1435 */
[----:B------:R-:W-:-:S02]  /*13e0*/  ISETP.GE.AND P6, PT, R10, R119, PT ;  /* 0x000000770a00720c */ /* 0x000fc40003fc6270 */
[-C--:B------:R-:W-:Y:S01]  /*13f0*/  ISETP.GE.AND P3, PT, R9, R119.reuse, PT ;  /* 0x000000770900720c */ /* 0x080fe20003f66270 */
[----:B--2---:R0:W2:Y:S01]  /*1400*/  @!P4 LDG.E R63, [R54.64] ;  /* 0x00000008363fc981 */ /* 0x0040a2000c1e1900 */
[-C--:B------:R-:W-:Y:S02]  /*1410*/  ISETP.GE.AND P2, PT, R8, R119.reuse, PT ;  /* 0x000000770800720c */ /* 0x080fe40003f46270 */
[-C--:B------:R-:W-:Y:S02]  /*1420*/  ISETP.GE.AND P1, PT, R7, R119.reuse, PT ;  /* 0x000000770700720c */ /* 0x080fe40003f26270 */
[-C--:B------:R-:W-:Y:S01]  /*1430*/  ISETP.GE.AND P0, PT, R6, R119.reuse, PT ;  /* 0x000000770600720c */ /* 0x080fe20003f06270 */
[----:B------:R-:W-:Y:S01]  /*1440*/  HFMA2.MMA R112, -RZ, RZ, 0, 0 ;  /* 0x00000000ff707435 */ /* 0x000fe200000001ff */
[----:B------:R-:W-:Y:S01]  /*1450*/  ISETP.GE.AND P4, PT, R5, R119, PT ;  /* 0x000000770500720c */ /* 0x000fe20003f86270 */
[----:B------:R-:W-:Y:S01]  /*1460*/  CS2R R110, SRZ ;  /* 0x00000000006e7805 */ /* 0x000fe2000001ff00 */
[----:B---3--:R0:W3:Y:S04]  /*1470*/  @!P5 LDG.E R67, [R54.64+0x80] ;  /* 0x000080083643d981 */ /* 0x0080e8000c1e1900 */
[----:B----4-:R0:W4:Y:S04]  /*1480*/  @!P6 LDG.E R66, [R54.64+0x100] ;  /* 0x000100083642e981 */ /* 0x010128000c1e1900 */
        /* <DEDUP_REMOVED lines=11> */
[----:B------:R-:W-:-:S04]  /*1540*/  IMAD.WIDE.U32 R52, R117, c[0x0][0x1c0], R72 ;  /* 0x0000700075347a25 */ /* 0x000fc800078e0048 */
[C---:B------:R-:W-:Y:S01]  /*1550*/  IMAD R113, R117.reuse, c[0x0][0x1c4], R114 ;  /* 0x0000710075717a24 */ /* 0x040fe200078e0272 */
[----:B0-----:R-:W-:Y:S01]  /*1560*/  LEA R54, P1, R52, R21, 0x2 ;  /* 0x0000001534367211 */ /* 0x001fe200078210ff */
[C---:B------:R-:W-:Y:S02]  /*1570*/  IMAD R81, R117.reuse, c[0x0][0x18c], R80 ;  /* 0x0000630075517a24 */ /* 0x040fe400078e0250 */
[----:B------:R-:W-:Y:S01]  /*1580*/  IMAD.WIDE.U32 R64, R117, c[0x0][0x188], R64 ;  /* 0x0000620075407a25 */ /* 0x000fe200078e0040 */
[----:B------:R-:W-:-:S04]  /*1590*/  IADD3 R53, R53, R113, RZ ;  /* 0x0000007135357210 */ /* 0x000fc80007ffe0ff */
[----:B------:R-:W-:Y:S02]  /*15a0*/  IADD3 R65, R65, R81, RZ ;  /* 0x0000005141417210 */ /* 0x000fe40007ffe0ff */
[----:B------:R-:W-:Y:S02]  /*15b0*/  LEA R80, P0, R64, c[0x0][0x220], 0x3 ;  /* 0x0000880040507a11 */ /* 0x000fe400078018ff */
[----:B------:R-:W-:Y:S02]  /*15c0*/  LEA.HI.X R55, R52, R20, R53, 0x2, P1 ;  /* 0x0000001434377211 */ /* 0x000fe400008f1435 */
[----:B------:R-:W-:Y:S02]  /*15d0*/  IADD3 R52, R19, 0x20, RZ ;  /* 0x0000002013347810 */ /* 0x000fe40007ffe0ff */
[----:B------:R-:W-:Y:S02]  /*15e0*/  LEA.HI.X R81, R64, c[0x0][0x224], R65, 0x3, P0 ;  /* 0x0000890040517a11 */ /* 0x000fe400000f1c41 */
[----:B------:R-:W-:-:S02]  /*15f0*/  LEA.HI.SX32 R64, R52, R19, 0x1b ;  /* 0x0000001334407211 */ /* 0x000fc400078fdaff */
[C---:B------:R-:W-:Y:S02]  /*1600*/  IADD3 R52, R19.reuse, 0x80, RZ ;  /* 0x0000008013347810 */ /* 0x040fe40007ffe0ff */
[C---:B------:R-:W-:Y:S01]  /*1610*/  IADD3 R114, R19.reuse, 0x40, RZ ;  /* 0x0000004013727810 */ /* 0x040fe20007ffe0ff */
[----:B------:R-:W4:Y:S01]  /*1620*/  LDG.E.64 R80, [R80.64] ;  /* 0x0000000850507981 */ /* 0x000f22000c1e1b00 */
[C---:B------:R-:W-:Y:S02]  /*1630*/  IADD3 R120, R19.reuse, 0x60, RZ ;  /* 0x0000006013787810 */ /* 0x040fe40007ffe0ff */
[-C--:B------:R-:W-:Y:S02]  /*1640*/  LEA.HI.SX32 R53, R19, R19.reuse, 0x1b ;  /* 0x0000001313357211 */ /* 0x080fe400078fdaff */
[-C--:B------:R-:W-:Y:S02]  /*1650*/  LEA.HI.SX32 R115, R52, R19.reuse, 0x1b ;  /* 0x0000001334737211 */ /* 0x080fe400078fdaff */
[----:B------:R-:W-:-:S02]  /*1660*/  LEA.HI.SX32 R113, R114, R19, 0x1b ;  /* 0x0000001372717211 */ /* 0x000fc400078fdaff */
[C---:B------:R-:W-:Y:S02]  /*1670*/  IADD3 R52, R19.reuse, 0xa0, RZ ;  /* 0x000000a013347810 */ /* 0x040fe40007ffe0ff */
[----:B------:R-:W-:Y:S02]  /*1680*/  ISETP.GE.AND P6, PT, R72, R119, PT ;  /* 0x000000774800720c */ /* 0x000fe40003fc6270 */
[-C--:B------:R-:W-:Y:S02]  /*1690*/  LEA.HI.SX32 R126, R120, R19.reuse, 0x1b ;  /* 0x00000013787e7211 */ /* 0x080fe400078fdaff */
[C---:B------:R-:W-:Y:S02]  /*16a0*/  IADD3 R114, R19.reuse, 0xc0, RZ ;  /* 0x000000c013727810 */ /* 0x040fe40007ffe0ff */
[----:B------:R-:W-:Y:S02]  /*16b0*/  IADD3 R120, R19, 0xe0, RZ ;  /* 0x000000e013787810 */ /* 0x000fe40007ffe0ff */
[----:B------:R-:W-:-:S02]  /*16c0*/  LEA.HI.SX32 R128, R52, R19, 0x1b ;  /* 0x0000001334807211 */ /* 0x000fc400078fdaff */
[----:B------:R-:W-:Y:S02]  /*16d0*/  LEA.HI.SX32 R125, R114, R19, 0x1b ;  /* 0x00000013727d7211 */ /* 0x000fe400078fdaff */
[----:B------:R-:W-:Y:S02]  /*16e0*/  MOV R52, RZ ;  /* 0x000000ff00347202 */ /* 0x000fe40000000f00 */
[-C--:B------:R-:W-:Y:S02]  /*16f0*/  ISETP.GE.AND P5, PT, R11, R119.reuse, PT ;  /* 0x000000770b00720c */ /* 0x080fe40003fa6270 */
[-C--:B------:R-:W-:Y:S01]  /*1700*/  ISETP.GE.AND P4, PT, R10, R119.reuse, PT ;  /* 0x000000770a00720c */ /* 0x080fe20003f86270 */
[----:B------:R-:W-:Y:S01]  /*1710*/  HFMA2.MMA R129, -RZ, RZ, 0, 0 ;  /* 0x00000000ff817435 */ /* 0x000fe200000001ff */
[-C--:B------:R-:W-:Y:S02]  /*1720*/  ISETP.GE.AND P3, PT, R9, R119.reuse, PT ;  /* 0x000000770900720c */ /* 0x080fe40003f66270 */
[----:B------:R-:W-:-:S02]  /*1730*/  ISETP.GE.AND P2, PT, R8, R119, PT ;  /* 0x000000770800720c */ /* 0x000fc40003f46270 */
[-C--:B------:R-:W-:Y:S02]  /*1740*/  ISETP.GE.AND P1, PT, R7, R119.reuse, PT ;  /* 0x000000770700720c */ /* 0x080fe40003f26270 */
[----:B------:R-:W-:Y:S01]  /*1750*/  ISETP.GE.AND P0, PT, R6, R119, PT ;  /* 0x000000770600720c */ /* 0x000fe20003f06270 */
[----:B------:R-:W-:Y:S01]  /*1760*/  CS2R R130, SRZ ;  /* 0x0000000000827805 */ /* 0x000fe2000001ff00 */
[----:B------:R-:W-:Y:S01]  /*1770*/  HFMA2.MMA R134, -RZ, RZ, 0, 0 ;  /* 0x00000000ff867435 */ /* 0x000fe200000001ff */
[----:B------:R-:W-:Y:S01]  /*1780*/  CS2R R132, SRZ ;  /* 0x0000000000847805 */ /* 0x000fe2000001ff00 */
[----:B--2---:R0:W-:Y:S04]  /*1790*/  STS [R53.X4], R63 ;  /* 0x0000003f35007388 */ /* 0x0041e80000004800 */
[----:B---3--:R-:W-:Y:S01]  /*17a0*/  STS [R64.X4+0x80], R67 ;  /* 0x0000804340007388 */ /* 0x008fe20000004800 */
[----:B0-----:R-:W-:-:S03]  /*17b0*/  LEA.HI.SX32 R63, R120, R19, 0x1b ;  /* 0x00000013783f7211 */ /* 0x001fc600078fdaff */
[----:B----4-:R0:W-:Y:S04]  /*17c0*/  STS [R113.X4+0x100], R66 ;  /* 0x0001004271007388 */ /* 0x0101e80000004800 */
[----:B-1----:R1:W-:Y:S04]  /*17d0*/  STS [R126.X4+0x180], R69 ;  /* 0x000180457e007388 */ /* 0x0023e80000004800 */
[----:B------:R-:W-:Y:S04]  /*17e0*/  STS [R115.X4+0x200], R68 ;  /* 0x0002004473007388 */ /* 0x000fe80000004800 */
[----:B------:R-:W-:Y:S04]  /*17f0*/  STS [R128.X4+0x280], R111 ;  /* 0x0002806f80007388 */ /* 0x000fe80000004800 */
[----:B------:R2:W-:Y:S04]  /*1800*/  STS [R125.X4+0x300], R110 ;  /* 0x0003006e7d007388 */ /* 0x0005e80000004800 */
[----:B------:R2:W-:Y:S01]  /*1810*/  STS [R63.X4+0x380], R112 ;  /* 0x000380703f007388 */ /* 0x0005e20000004800 */
[----:B------:R-:W-:-:S06]  /*1820*/  NOP ;  /* 0x0000000000007918 */ /* 0x000fcc0000000000 */
[----:B------:R4:W3:Y:S01]  /*1830*/  @!P6 LDG.E R52, [R54.64] ;  /* 0x000000083634e981 */ /* 0x0008e2000c1e1900 */
[----:B------:R-:W-:Y:S02]  /*1840*/  ISETP.GE.AND P6, PT, R5, R119, PT ;  /* 0x000000770500720c */ /* 0x000fe40003fc6270 */
[----:B0-----:R-:W-:Y:S01]  /*1850*/  MOV R66, RZ ;  /* 0x000000ff00427202 */ /* 0x001fe20000000f00 */
[----:B------:R4:W3:Y:S04]  /*1860*/  @!P5 LDG.E R129, [R54.64+0x80] ;  /* 0x000080083681d981 */ /* 0x0008e8000c1e1900 */
[----:B------:R4:W3:Y:S04]  /*1870*/  @!P3 LDG.E R131, [R54.64+0x180] ;  /* 0x000180083683b981 */ /* 0x0008e8000c1e1900 */
[----:B------:R4:W3:Y:S04]  /*1880*/  @!P4 LDG.E R66, [R54.64+0x100] ;  /* 0x000100083642c981 */ /* 0x0008e8000c1e1900 */
[----:B------:R4:W3:Y:S04]  /*1890*/  @!P2 LDG.E R130, [R54.64+0x200] ;  /* 0x000200083682a981 */ /* 0x0008e8000c1e1900 */
[----:B------:R4:W3:Y:S04]  /*18a0*/  @!P1 LDG.E R133, [R54.64+0x280] ;  /* 0x0002800836859981 */ /* 0x0008e8000c1e1900 */
[----:B------:R4:W3:Y:S04]  /*18b0*/  @!P0 LDG.E R132, [R54.64+0x300] ;  /* 0x0003000836848981 */ /* 0x0008e8000c1e1900 */
[----:B------:R4:W3:Y:S01]  /*18c0*/  @!P6 LDG.E R134, [R54.64+0x380] ;  /* 0x000380083686e981 */ /* 0x0008e2000c1e1900 */
[----:B-1----:R-:W-:-:S04]  /*18d0*/  FADD.FTZ R69, R44, R56 ;  /* 0x000000382c457221 */ /* 0x002fc80000010000 */
[----:B------:R-:W-:Y:S02]  /*18e0*/  FMUL.FTZ R65, R81, R69 ;  /* 0x0000004551417220 */ /* 0x000fe40000410000 */
[----:B------:R-:W-:Y:S02]  /*18f0*/  FMUL.FTZ R114, R80, 1.4426950216293334961 ;  /* 0x3fb8aa3b50727820 */ /* 0x000fe40000410000 */
[----:B------:R-:W-:Y:S02]  /*1900*/  FMUL.RZ R119, R65, 0.15915493667125701904 ;  /* 0x3e22f98341777820 */ /* 0x000fe4000040c000 */
[----:B--2---:R-:W-:Y:S01]  /*1910*/  FMUL.FTZ R110, R69, R114 ;  /* 0x00000072456e7220 */ /* 0x004fe20000410000 */
[----:B------:R-:W-:Y:S01]  /*1920*/  ISETP.NE.AND P1, PT, R31, RZ, PT ;  /* 0x000000ff1f00720c */ /* 0x000fe20003f25270 */
[----:B------:R-:W-:Y:S01]  /*1930*/  MUFU.COS R136, R119 ;  /* 0x0000007700887308 */ /* 0x000fe20000000000 */
[----:B------:R-:W-:-:S07]  /*1940*/  SHF.L.U32 R65, R19, 0x3, RZ ;  /* 0x0000000313417819 */ /* 0x000fce00000006ff */
[----:B------:R-:W0:Y:S01]  /*1950*/  MUFU.EX2 R111, R110 ;  /* 0x0000006e006f7308 */ /* 0x000e220000000800 */
[----:B------:R-:W-:Y:S02]  /*1960*/  LEA.HI.SX32 R127, R65, R65, 0x1b ;  /* 0x00000041417f7211 */ /* 0x000fe400078fdaff */
[----:B----4-:R-:W-:-:S03]  /*1970*/  LEA R54, R116, R117, 0x8 ;  /* 0x0000007574367211 */ /* 0x010fc600078e40ff */
[----:B------:R-:W-:Y:S02]  /*1980*/  LDS R68, [R127.X4] ;  /* 0x000000007f447984 */ /* 0x000fe40000004800 */
[----:B------:R1:W2:Y:S02]  /*1990*/  MUFU.SIN R112, R119 ;  /* 0x0000007700707308 */ /* 0x0002a40000000400 */
[----:B------:R-:W4:Y:S01]  /*19a0*/  LDS R67, [R127.X4+0x4] ;  /* 0x000004007f437984 */ /* 0x000f220000004800 */
[----:B------:R-:W-:-:S03]  /*19b0*/  @P1 IADD3 R54, R31, 0x200, RZ ;  /* 0x000002001f361810 */ /* 0x000fc60007ffe0ff */
[----:B------:R-:W3:Y:S04]  /*19c0*/  LDS R65, [R127.X4+0x8] ;  /* 0x000008007f417984 */ /* 0x000ee80000004800 */
[----:B------:R-:W3:Y:S04]  /*19d0*/  LDS R123, [R127.X4+0xc] ;  /* 0x00000c007f7b7984 */ /* 0x000ee80000004800 */
[----:B------:R-:W3:Y:S04]  /*19e0*/  LDS R122, [R127.X4+0x10] ;  /* 0x000010007f7a7984 */ /* 0x000ee80000004800 */
[----:B------:R-:W3:Y:S04]  /*19f0*/  LDS R120, [R127.X4+0x14] ;  /* 0x000014007f787984 */ /* 0x000ee80000004800 */
[----:B------:R-:W3:Y:S04]  /*1a00*/  LDS R121, [R127.X4+0x18] ;  /* 0x000018007f797984 */ /* 0x000ee80000004800 */
[----:B-1----:R-:W1:Y:S01]  /*1a10*/  LDS R119, [R127.X4+0x1c] ;  /* 0x00001c007f777984 */ /* 0x002e620000004800 */
[----:B------:R-:W-:Y:S01]  /*1a20*/  ISETP.NE.AND P0, PT, R16, RZ, PT ;  /* 0x000000ff1000720c */ /* 0x000fe20003f05270 */
[----:B0-----:R-:W-:-:S02]  /*1a30*/  FMUL.FTZ R110, R111, R136 ;  /* 0x000000886f6e7220 */ /* 0x001fc40000410000 */
[----:B--2---:R-:W-:Y:S01]  /*1a40*/  FMUL.FTZ R111, R111, R112 ;  /* 0x000000706f6f7220 */ /* 0x004fe20000410000 */
[----:B------:R-:W-:-:S13]  /*1a50*/  ISETP.LT.OR P2, PT, R4, 0x2, P0 ;  /* 0x000000020400780c */ /* 0x000fda0000741670 */
[----:B------:R-:W-:Y:S01]  /*1a60*/  @!P2 IADD3 R138, R4, -0x2, RZ ;  /* 0xfffffffe048aa810 */ /* 0x000fe20007ffe0ff */
[-C--:B----4-:R-:W-:Y:S02]  /*1a70*/  FMUL.FTZ R143, R67, R69.reuse ;  /* 0x00000045438f7220 */ /* 0x090fe40000410000 */
[----:B------:R-:W-:Y:S02]  /*1a80*/  FMUL.FTZ R147, R68, R69 ;  /* 0x0000004544937220 */ /* 0x000fe40000410000 */
[C---:B------:R-:W-:Y:S02]  /*1a90*/  FMUL.FTZ R143, R48.reuse, R143 ;  /* 0x0000008f308f7220 */ /* 0x040fe40000410000 */
[----:B------:R-:W-:Y:S01]  /*1aa0*/  FMUL.FTZ R147, R48, R147 ;  /* 0x0000009330937220 */ /* 0x000fe20000410000 */
[----:B------:R-:W-:Y:S01]  /*1ab0*/  BSSY B0, `(.L_x_13567) ;  /* 0x0000064000007945 */ /* 0x000fe20003800000 */
[----:B---3--:R-:W-:Y:S04]  /*1ac0*/  STS [R53.X4+0x420], R52 ;  /* 0x0004203435007388 */ /* 0x008fe80000004800 */
[----:B------:R-:W-:Y:S04]  /*1ad0*/  STS [R64.X4+0x4a0], R129 ;  /* 0x0004a08140007388 */ /* 0x000fe80000004800 */
[----:B------:R-:W-:Y:S04]  /*1ae0*/  STS [R113.X4+0x520], R66 ;  /* 0x0005204271007388 */ /* 0x000fe80000004800 */
[----:B------:R0:W-:Y:S04]  /*1af0*/  STS [R126.X4+0x5a0], R131 ;  /* 0x0005a0837e007388 */ /* 0x0001e80000004800 */
[----:B------:R2:W-:Y:S04]  /*1b00*/  STS [R115.X4+0x620], R130 ;  /* 0x0006208273007388 */ /* 0x0005e80000004800 */
[----:B------:R-:W-:Y:S01]  /*1b10*/  STS [R128.X4+0x6a0], R133 ;  /* 0x0006a08580007388 */ /* 0x000fe20000004800 */
[----:B0-----:R-:W-:-:S03]  /*1b20*/  SHF.L.U32 R126, R54, 0x3, RZ ;  /* 0x00000003367e7819 */ /* 0x001fc600000006ff */
[----:B------:R-:W-:Y:S04]  /*1b30*/  STS [R125.X4+0x720], R132 ;  /* 0x000720847d007388 */ /* 0x000fe80000004800 */
[----:B------:R0:W-:Y:S01]  /*1b40*/  STS [R63.X4+0x7a0], R134 ;  /* 0x0007a0863f007388 */ /* 0x0001e20000004800 */
[----:B------:R-:W-:-:S06]  /*1b50*/  NOP ;  /* 0x0000000000007918 */ /* 0x000fcc0000000000 */
[----:B------:R-:W3:Y:S04]  /*1b60*/  LDS R129, [R127.X4+0x420] ;  /* 0x000420007f817984 */ /* 0x000ee80000004800 */
[----:B------:R-:W4:Y:S04]  /*1b70*/  LDS R131, [R127.X4+0x424] ;  /* 0x000424007f837984 */ /* 0x000f280000004800 */
[----:B------:R-:W1:Y:S04]  /*1b80*/  LDS R128, [R127.X4+0x428] ;  /* 0x000428007f807984 */ /* 0x000e680000004800 */
[----:B------:R-:W1:Y:S04]  /*1b90*/  LDS R134, [R127.X4+0x42c] ;  /* 0x00042c007f867984 */ /* 0x000e680000004800 */
[----:B------:R-:W1:Y:S04]  /*1ba0*/  LDS R125, [R127.X4+0x430] ;  /* 0x000430007f7d7984 */ /* 0x000e680000004800 */
[----:B------:R-:W1:Y:S04]  /*1bb0*/  LDS R55, [R127.X4+0x434] ;  /* 0x000434007f377984 */ /* 0x000e680000004800 */
[----:B------:R-:W1:Y:S04]  /*1bc0*/  LDS R141, [R127.X4+0x438] ;  /* 0x000438007f8d7984 */ /* 0x000e680000004800 */
[----:B------:R-:W1:Y:S04]  /*1bd0*/  LDS R139, [R127.X4+0x43c] ;  /* 0x00043c007f8b7984 */ /* 0x000e680000004800 */
[----:B------:R0:W-:Y:S01]  /*1be0*/  STS.64 [R126+0x14d0], R110 ;  /* 0x0014d06e7e007388 */ /* 0x0001e20000000a00 */
[----:B------:R-:W-:-:S04]  /*1bf0*/  FADD.FTZ R66, R45, R56 ;  /* 0x000000382d427221 */ /* 0x000fc80000010000 */
[----:B------:R-:W-:-:S04]  /*1c00*/  FMUL.FTZ R54, R81, R66 ;  /* 0x0000004251367220 */ /* 0x000fc80000410000 */
[----:B--2---:R-:W-:Y:S02]  /*1c10*/  FMUL.RZ R130, R54, 0.15915493667125701904 ;  /* 0x3e22f98336827820 */ /* 0x004fe4000040c000 */
[----:B------:R-:W-:Y:S02]  /*1c20*/  FMUL.FTZ R54, R66, R114 ;  /* 0x0000007242367220 */ /* 0x000fe40000410000 */
[----:B------:R-:W-:Y:S01]  /*1c30*/  @!P2 IMAD R53, R138, c[0x0][0x16c], R117 ;  /* 0x00005b008a35aa24 */ /* 0x000fe200078e0275 */
[----:B------:R-:W-:Y:S01]  /*1c40*/  CS2R R112, SRZ ;  /* 0x0000000000707805 */ /* 0x000fe2000001ff00 */
[----:B0-----:R-:W-:Y:S01]  /*1c50*/  FADD.FTZ R63, R46, R56 ;  /* 0x000000382e3f7221 */ /* 0x001fe20000010000 */
[----:B------:R-:W-:Y:S01]  /*1c60*/  MUFU.SIN R115, R130 ;  /* 0x0000008200737308 */ /* 0x000fe20000000400 */
[----:B------:R-:W-:Y:S01]  /*1c70*/  @!P2 IMAD.WIDE R52, R53, 0x10, R78 ;  /* 0x000000103534a825 */ /* 0x000fe200078e024e */
[----:B------:R-:W-:Y:S03]  /*1c80*/  BAR.SYNC.DEFER_BLOCKING 0x0 ;  /* 0x0000000000007b1d */ /* 0x000fe60000010000 */
[----:B------:R-:W-:-:S03]  /*1c90*/  FMUL.FTZ R64, R81, R63 ;  /* 0x0000003f51407220 */ /* 0x000fc60000410000 */
[----:B------:R-:W0:Y:S01]  /*1ca0*/  MUFU.EX2 R54, R54 ;  /* 0x0000003600367308 */ /* 0x000e220000000800 */
[----:B------:R-:W-:Y:S02]  /*1cb0*/  FMUL.RZ R132, R64, 0.15915493667125701904 ;  /* 0x3e22f98340847820 */ /* 0x000fe4000040c000 */
[----:B------:R-:W-:-:S05]  /*1cc0*/  FADD.FTZ R64, R47, R56 ;  /* 0x000000382f407221 */ /* 0x000fca0000010000 */
[----:B------:R-:W2:Y:S01]  /*1cd0*/  MUFU.COS R133, R130 ;  /* 0x0000008200857308 */ /* 0x000ea20000000000 */
[----:B------:R-:W-:Y:S01]  /*1ce0*/  FMUL.FTZ R126, R81, R64 ;  /* 0x00000040517e7220 */ /* 0x000fe20000410000 */
[----:B------:R0:W5:Y:S06]  /*1cf0*/  @!P2 LDG.E.64 R112, [R52.64+0x8] ;  /* 0x000008083470a981 */ /* 0x00016c000c1e1b00 */
[----:B------:R-:W-:Y:S01]  /*1d00*/  MUFU.SIN R127, R132 ;  /* 0x00000084007f7308 */ /* 0x000fe20000000400 */
[----:B0-----:R-:W-:-:S07]  /*1d10*/  FMUL.FTZ R52, R63, R114 ;  /* 0x000000723f347220 */ /* 0x001fce0000410000 */
[----:B------:R0:W-:Y:S01]  /*1d20*/  MUFU.COS R53, R132 ;  /* 0x0000008400357308 */ /* 0x0001e20000000000 */
[----:B------:R-:W-:Y:S02]  /*1d30*/  FMUL.FTZ R114, R64, R114 ;  /* 0x0000007240727220 */ /* 0x000fe40000410000 */
[----:B------:R-:W-:-:S05]  /*1d40*/  FMUL.RZ R136, R126, 0.15915493667125701904 ;  /* 0x3e22f9837e887820 */ /* 0x000fca000040c000 */
[----:B------:R-:W1:Y:S01]  /*1d50*/  MUFU.EX2 R52, R52 ;  /* 0x0000003400347308 */ /* 0x000e620000000800 */
[C---:B0-----:R-:W-:Y:S02]  /*1d60*/  FMUL.FTZ R132, R54.reuse, R115 ;  /* 0x0000007336847220 */ /* 0x041fe40000410000 */
[----:B--2---:R-:W-:Y:S02]  /*1d70*/  FMUL.FTZ R130, R54, R133 ;  /* 0x0000008536827220 */ /* 0x004fe40000410000 */
[C---:B------:R-:W-:Y:S02]  /*1d80*/  FMUL.FTZ R54, R132.reuse, R143 ;  /* 0x0000008f84367220 */ /* 0x040fe40000410000 */
[-C--:B------:R-:W-:Y:S01]  /*1d90*/  FMUL.FTZ R126, R132, R147.reuse ;  /* 0x00000093847e7220 */ /* 0x080fe20000410000 */
[----:B------:R-:W-:Y:S01]  /*1da0*/  MUFU.EX2 R114, R114 ;  /* 0x0000007200727308 */ /* 0x000fe20000000800 */
[----:B------:R-:W-:Y:S02]  /*1db0*/  FMUL.FTZ R148, R65, R66 ;  /* 0x0000004241947220 */ /* 0x000fe40000410000 */
[----:B------:R-:W-:-:S05]  /*1dc0*/  FFMA.FTZ R54, R130, R147, -R54 ;  /* 0x0000009382367223 */ /* 0x000fca0000010836 */
[----:B------:R-:W0:Y:S01]  /*1dd0*/  MUFU.COS R135, R136 ;  /* 0x0000008800877308 */ /* 0x000e220000000000 */
[----:B------:R-:W-:Y:S02]  /*1de0*/  FMUL.FTZ R150, R123, R66 ;  /* 0x000000427b967220 */ /* 0x000fe40000410000 */
[----:B------:R-:W-:-:S05]  /*1df0*/  FFMA.FTZ R126, R130, R143, R126 ;  /* 0x0000008f827e7223 */ /* 0x000fca000001007e */
[----:B------:R-:W2:Y:S01]  /*1e00*/  MUFU.SIN R115, R136 ;  /* 0x0000008800737308 */ /* 0x000ea20000000400 */
[C---:B-1----:R-:W-:Y:S02]  /*1e10*/  FMUL.FTZ R127, R52.reuse, R127 ;  /* 0x0000007f347f7220 */ /* 0x042fe40000410000 */
[C---:B------:R-:W-:Y:S02]  /*1e20*/  FFMA.FTZ R54, R49.reuse, R148, R54 ;  /* 0x0000009431367223 */ /* 0x040fe40000010036 */
[----:B------:R-:W-:Y:S02]  /*1e30*/  FFMA.FTZ R126, R49, R150, R126 ;  /* 0x00000096317e7223 */ /* 0x000fe4000001007e */
[----:B------:R-:W-:Y:S02]  /*1e40*/  FMUL.FTZ R133, R52, R53 ;  /* 0x0000003534857220 */ /* 0x000fe40000410000 */
[C---:B------:R-:W-:Y:S02]  /*1e50*/  FMUL.FTZ R53, R127.reuse, R54 ;  /* 0x000000367f357220 */ /* 0x040fe40000410000 */
[----:B------:R-:W-:-:S02]  /*1e60*/  FMUL.FTZ R52, R127, R126 ;  /* 0x0000007e7f347220 */ /* 0x000fc40000410000 */
[C---:B0-----:R-:W-:Y:S02]  /*1e70*/  FMUL.FTZ R142, R114.reuse, R135 ;  /* 0x00000087728e7220 */ /* 0x041fe40000410000 */
[C---:B------:R-:W-:Y:S02]  /*1e80*/  FFMA.FTZ R126, R133.reuse, R126, R53 ;  /* 0x0000007e857e7223 */ /* 0x040fe40000010035 */
[----:B--2---:R-:W-:Y:S02]  /*1e90*/  FMUL.FTZ R140, R114, R115 ;  /* 0x00000073728c7220 */ /* 0x004fe40000410000 */
[----:B------:R-:W-:Y:S02]  /*1ea0*/  FFMA.FTZ R114, R133, R54, -R52 ;  /* 0x0000003685727223 */ /* 0x000fe40000010834 */
[-C--:B------:R-:W-:Y:S02]  /*1eb0*/  FMUL.FTZ R53, R111, R132.reuse ;  /* 0x000000846f357220 */ /* 0x080fe40000410000 */
[----:B------:R-:W-:-:S02]  /*1ec0*/  FMUL.FTZ R54, R110, R132 ;  /* 0x000000846e367220 */ /* 0x000fc40000410000 */
[----:B------:R-:W-:Y:S02]  /*1ed0*/  FMUL.FTZ R149, R122, R63 ;  /* 0x0000003f7a957220 */ /* 0x000fe40000410000 */
[-C--:B------:R-:W-:Y:S02]  /*1ee0*/  FFMA.FTZ R52, R110, R130.reuse, -R53 ;  /* 0x000000826e347223 */ /* 0x080fe40000010835 */
[----:B------:R-:W-:Y:S02]  /*1ef0*/  FFMA.FTZ R54, R111, R130, R54 ;  /* 0x000000826f367223 */ /* 0x000fe40000010036 */
[----:B------:R-:W-:Y:S01]  /*1f00*/  FFMA.FTZ R135, R50, R149, R114 ;  /* 0x0000009532877223 */ /* 0x000fe20000010072 */
[----:B------:R-:W-:Y:S01]  /*1f10*/  ISETP.NE.AND P2, PT, R31, 0x1f, PT ;  /* 0x0000001f1f00780c */ /* 0x000fe20003f45270 */
        /* <DEDUP_REMOVED lines=8> */
[----:B------:R0:W1:Y:S01]  /*1fa0*/  @P2 LDS.64 R114, [R31.X8+0x24d8] ;  /* 0x0024d8001f722984 */ /* 0x0000620000008a00 */
[----:B------:R-:W-:-:S04]  /*1fb0*/  FMUL.FTZ R137, R120, R63 ;  /* 0x0000003f78897220 */ /* 0x000fc80000410000 */
[----:B------:R-:W-:Y:S02]  /*1fc0*/  FFMA.FTZ R145, R50, R137, R126 ;  /* 0x0000008932917223 */ /* 0x000fe4000001007e */
[C---:B------:R-:W-:Y:S02]  /*1fd0*/  FMUL.FTZ R136, R140.reuse, R135 ;  /* 0x000000878c887220 */ /* 0x040fe40000410000 */
[-C--:B------:R-:W-:Y:S02]  /*1fe0*/  FMUL.FTZ R126, R140, R145.reuse ;  /* 0x000000918c7e7220 */ /* 0x080fe40000410000 */
[C---:B------:R-:W-:Y:S02]  /*1ff0*/  FFMA.FTZ R146, R142.reuse, R145, R136 ;  /* 0x000000918e927223 */ /* 0x040fe40000010088 */
[----:B------:R-:W-:Y:S02]  /*2000*/  FFMA.FTZ R126, R142, R135, -R126 ;  /* 0x000000878e7e7223 */ /* 0x000fe4000001087e */
[----:B------:R-:W-:-:S02]  /*2010*/  FMUL.FTZ R138, R121, R64 ;  /* 0x00000040798a7220 */ /* 0x000fc40000410000 */
[----:B------:R-:W-:Y:S02]  /*2020*/  FMUL.FTZ R136, R119, R64 ;  /* 0x0000004077887220 */ /* 0x000fe40000410000 */
[C---:B------:R-:W-:Y:S02]  /*2030*/  FFMA.FTZ R145, R51.reuse, R138, R126 ;  /* 0x0000008a33917223 */ /* 0x040fe4000001007e */
[----:B------:R-:W-:Y:S01]  /*2040*/  FFMA.FTZ R146, R51, R136, R146 ;  /* 0x0000008833927223 */ /* 0x000fe20000010092 */
[----:B------:R-:W-:Y:S05]  /*2050*/  @P2 BRA `(.L_x_13568) ;  /* 0x0000009000002947 */ /* 0x000fea0003800000 */
[----:B0--34-:R-:W-:Y:S02]  /*2060*/  ISETP.NE.AND P3, PT, R4, c[0x0][0x174], PT ;  /* 0x00005d0004007a0c */ /* 0x019fe40003f65270 */
        /* <DEDUP_REMOVED lines=8> */
.L_x_13568:
[----:B0--34-:R-:W-:Y:S05]  /*20f0*/  BSYNC B0 ;  /* 0x0000000000007941 */ /* 0x019fea0003800000 */
.L_x_13567:
[----:B------:R-:W0:Y:S01]  /*2100*/  SHFL.UP PT, R135, R146, 0x1, RZ ;  /* 0x0420000092877989 */ /* 0x000e2200000e00ff */
[----:B------:R-:W-:Y:S01]  /*2110*/  ISETP.GE.AND P3, PT, R19, 0x1, PT ;  /* 0x000000011300780c */ /* 0x000fe20003f66270 */
[----:B------:R-:W-:Y:S01]  /*2120*/  FMUL.FTZ R139, R118, R139 ;  /* 0x0000008b768b7220 */ /* 0x000fe20000410000 */
[----:B------:R-:W-:Y:S01]  /*2130*/  ISETP.GE.OR P0, PT, R4, c[0x0][0x174], P0 ;  /* 0x00005d0004007a0c */ /* 0x000fe20000706670 */
[----:B------:R-:W2:Y:S01]  /*2140*/  SHFL.UP PT, R126, R145, 0x1, RZ ;  /* 0x04200000917e7989 */ /* 0x000ea200000e00ff */
[----:B------:R-:W-:Y:S01]  /*2150*/  FMUL.FTZ R141, R118, R141 ;  /* 0x0000008d768d7220 */ /* 0x000fe20000410000 */
[----:B------:R-:W-:Y:S01]  /*2160*/  BSSY B0, `(.L_x_13569) ;  /* 0x0000091000007945 */ /* 0x000fe20003800000 */
[----:B------:R-:W-:Y:S01]  /*2170*/  FMUL.FTZ R125, R62, R125 ;  /* 0x0000007d3e7d7220 */ /* 0x000fe20000410000 */
[----:B------:R-:W3:Y:S01]  /*2180*/  SHFL.UP PT, R52, R144, 0x1, RZ ;  /* 0x0420000090347989 */ /* 0x000ee200000e00ff */
[C---:B------:R-:W-:Y:S01]  /*2190*/  FMUL.FTZ R134, R61.reuse, R134 ;  /* 0x000000863d867220 */ /* 0x040fe20000410000 */
[----:B------:R-:W-:Y:S01]  /*21a0*/  ISETP.GT.U32.AND P4, PT, R16, 0x1b, PT ;  /* 0x0000001b1000780c */ /* 0x000fe20003f84070 */
[----:B------:R-:W-:Y:S01]  /*21b0*/  FMUL.FTZ R128, R61, R128 ;  /* 0x000000803d807220 */ /* 0x000fe20000410000 */
[----:B------:R-:W4:Y:S01]  /*21c0*/  SHFL.UP PT, R54, R53, 0x1, RZ ;  /* 0x0420000035367989 */ /* 0x000f2200000e00ff */
[----:B------:R-:W-:Y:S01]  /*21d0*/  FMUL.FTZ R129, R60, R129 ;  /* 0x000000813c817220 */ /* 0x000fe20000410000 */
[----:B------:R-:W-:Y:S01]  /*21e0*/  ISETP.GT.U32.AND P5, PT, R16, 0x17, PT ;  /* 0x000000171000780c */ /* 0x000fe20003fa4070 */
[----:B------:R-:W-:Y:S01]  /*21f0*/  FMUL.FTZ R131, R60, R131 ;  /* 0x000000833c837220 */ /* 0x000fe20000410000 */
[----:B-----5:R-:W-:Y:S01]  /*2200*/  SHFL.IDX PT, R112, R112, RZ, 0x1f ;  /* 0x00001fff70707589 */ /* 0x020fe200000e0000 */
[----:B------:R-:W-:-:S03]  /*2210*/  ISETP.GT.U32.AND P6, PT, R16, 0xf, PT ;  /* 0x0000000f1000780c */ /* 0x000fc60003fc4070 */
[----:B------:R-:W-:Y:S01]  /*2220*/  SHFL.IDX PT, R113, R113, RZ, 0x1f ;  /* 0x00001fff71717589 */ /* 0x000fe200000e0000 */
[CC--:B0-----:R-:W-:Y:S02]  /*2230*/  FMUL.FTZ R153, R53.reuse, R135.reuse ;  /* 0x0000008735997220 */ /* 0x0c1fe40000410000 */
[CC--:B--2---:R-:W-:Y:S02]  /*2240*/  FMUL.FTZ R152, R53.reuse, R126.reuse ;  /* 0x0000007e35987220 */ /* 0x0c4fe40000410000 */
[C---:B------:R-:W-:Y:S02]  /*2250*/  FFMA.FTZ R126, R144.reuse, R126, -R153 ;  /* 0x0000007e907e7223 */ /* 0x040fe40000010899 */
        /* <DEDUP_REMOVED lines=35> */
[----:B------:R-:W-:Y:S01]  /*2490*/  FFMA.FTZ R155, R144, R126, R155 ;  /* 0x0000007e909b7223 */ /* 0x000fe2000001009b */
[----:B------:R-:W-:Y:S01]  /*24a0*/  FSEL R153, R135, R152, !P3 ;  /* 0x0000009887997208 */ /* 0x000fe20005800000 */
[----:B------:R-:W-:-:S02]  /*24b0*/  @P3 FADD.FTZ R145, R145, R54 ;  /* 0x0000003691913221 */ /* 0x000fc40000010000 */
[----:B------:R-:W-:Y:S02]  /*24c0*/  @P3 FFMA.FTZ R144, R144, R52, -R53 ;  /* 0x0000003490903223 */ /* 0x000fe40000010835 */
[----:B------:R-:W-:Y:S01]  /*24d0*/  @P3 FADD.FTZ R146, R146, R155 ;  /* 0x0000009b92923221 */ /* 0x000fe20000010000 */
[----:B------:R-:W0:Y:S01]  /*24e0*/  SHFL.UP PT, R54, R145, 0x8, RZ ;  /* 0x0500000091367989 */ /* 0x000e2200000e00ff */
[-C--:B------:R-:W-:Y:S01]  /*24f0*/  FMUL.FTZ R152, R142, R139.reuse ;  /* 0x0000008b8e987220 */ /* 0x080fe20000410000 */
[----:B------:R-:W-:Y:S01]  /*2500*/  ISETP.GE.AND P3, PT, R19, 0x8, PT ;  /* 0x000000081300780c */ /* 0x000fe20003f66270 */
[----:B------:R-:W-:Y:S01]  /*2510*/  FMUL.FTZ R53, R140, R139 ;  /* 0x0000008b8c357220 */ /* 0x000fe20000410000 */
[----:B------:R-:W2:Y:S01]  /*2520*/  SHFL.UP PT, R52, R144, 0x8, RZ ;  /* 0x0500000090347989 */ /* 0x000ea200000e00ff */
[----:B------:R-:W-:Y:S02]  /*2530*/  FMUL.FTZ R126, R62, R55 ;  /* 0x000000373e7e7220 */ /* 0x000fe40000410000 */
[-C--:B------:R-:W-:Y:S01]  /*2540*/  FFMA.FTZ R55, -R140, R141.reuse, -R152 ;  /* 0x0000008d8c377223 */ /* 0x080fe20000010998 */
[----:B------:R-:W3:Y:S01]  /*2550*/  SHFL.UP PT, R151, R146, 0x8, RZ ;  /* 0x0500000092977989 */ /* 0x000ee200000e00ff */
[----:B------:R-:W-:-:S02]  /*2560*/  FFMA.FTZ R152, R142, R141, -R53 ;  /* 0x0000008d8e987223 */ /* 0x000fc40000010835 */
[----:B------:R-:W-:Y:S01]  /*2570*/  FADD.FTZ R154, -R126, R55 ;  /* 0x000000377e9a7221 */ /* 0x000fe20000010100 */
[----:B------:R-:W4:Y:S01]  /*2580*/  SHFL.UP PT, R135, R153, 0x8, RZ ;  /* 0x0500000099877989 */ /* 0x000f2200000e00ff */
[----:B------:R-:W-:Y:S02]  /*2590*/  FADD.FTZ R152, R125, R152 ;  /* 0x000000987d987221 */ /* 0x000fe40000010000 */
[C---:B------:R-:W-:Y:S02]  /*25a0*/  FMUL.FTZ R55, R127.reuse, -R154 ;  /* 0x8000009a7f377220 */ /* 0x040fe40000410000 */
[-C--:B------:R-:W-:Y:S02]  /*25b0*/  FMUL.FTZ R53, R127, -R152.reuse ;  /* 0x800000987f357220 */ /* 0x080fe40000410000 */
[C---:B------:R-:W-:Y:S02]  /*25c0*/  FFMA.FTZ R55, R133.reuse, R152, -R55 ;  /* 0x0000009885377223 */ /* 0x040fe40000010837 */
[----:B------:R-:W-:-:S02]  /*25d0*/  FFMA.FTZ R53, R133, R154, R53 ;  /* 0x0000009a85357223 */ /* 0x000fc40000010035 */
[C---:B0-----:R-:W-:Y:S02]  /*25e0*/  FMUL.FTZ R154, R153.reuse, R54 ;  /* 0x00000036999a7220 */ /* 0x041fe40000410000 */
[----:B------:R-:W-:Y:S01]  /*25f0*/  FADD.FTZ R163, -R134, R53 ;  /* 0x0000003586a37221 */ /* 0x000fe20000010100 */
[----:B------:R-:W-:Y:S01]  /*2600*/  MOV R53, RZ ;  /* 0x000000ff00357202 */ /* 0x000fe20000000f00 */
[C---:B--2---:R-:W-:Y:S02]  /*2610*/  FMUL.FTZ R152, R153.reuse, R52 ;  /* 0x0000003499987220 */ /* 0x044fe40000410000 */
[CC--:B---3--:R-:W-:Y:S02]  /*2620*/  FMUL.FTZ R157, R153.reuse, R151.reuse ;  /* 0x00000097999d7220 */ /* 0x0c8fe40000410000 */
[----:B------:R-:W-:Y:S02]  /*2630*/  FFMA.FTZ R151, R144, R151, R154 ;  /* 0x0000009790977223 */ /* 0x000fe4000001009a */
[----:B----4-:R-:W-:-:S02]  /*2640*/  FMUL.FTZ R155, R153, R135 ;  /* 0x00000087999b7220 */ /* 0x010fc40000410000 */
[C---:B------:R-:W-:Y:S02]  /*2650*/  FFMA.FTZ R152, R144.reuse, R135, R152 ;  /* 0x0000008790987223 */ /* 0x040fe40000010098 */
[C---:B------:R-:W-:Y:S02]  /*2660*/  FFMA.FTZ R54, R144.reuse, R54, -R157 ;  /* 0x0000003690367223 */ /* 0x040fe4000001089d */
[----:B------:R-:W-:Y:S01]  /*2670*/  @P3 FFMA.FTZ R144, R144, R52, -R155 ;  /* 0x0000003490903223 */ /* 0x000fe2000001089b */
[----:B------:R-:W-:Y:S01]  /*2680*/  FSEL R153, R153, R152, !P3 ;  /* 0x0000009899997208 */ /* 0x000fe20005800000 */
[----:B------:R-:W-:Y:S02]  /*2690*/  @P3 FADD.FTZ R146, R146, R151 ;  /* 0x0000009792923221 */ /* 0x000fe40000010000 */
[----:B------:R-:W-:Y:S01]  /*26a0*/  @P3 FADD.FTZ R145, R145, R54 ;  /* 0x0000003691913221 */ /* 0x000fe20000010000 */
[----:B------:R-:W0:Y:S01]  /*26b0*/  SHFL.UP PT, R155, R144, 0x10, RZ ;  /* 0x06000000909b7989 */ /* 0x000e2200000e00ff */
[C---:B-1----:R-:W-:Y:S01]  /*26c0*/  FMUL.FTZ R52, R140.reuse, -R114 ;  /* 0x800000728c347220 */ /* 0x042fe20000410000 */
[----:B------:R-:W-:Y:S01]  /*26d0*/  ISETP.GE.AND P3, PT, R19, 0x10, PT ;  /* 0x000000101300780c */ /* 0x000fe20003f66270 */
[-C--:B------:R-:W-:Y:S01]  /*26e0*/  FMUL.FTZ R135, R140, R115.reuse ;  /* 0x000000738c877220 */ /* 0x080fe20000410000 */
[----:B------:R-:W1:Y:S01]  /*26f0*/  SHFL.UP PT, R156, R145, 0x10, RZ ;  /* 0x06000000919c7989 */ /* 0x000e6200000e00ff */
[----:B------:R-:W-:-:S02]  /*2700*/  FFMA.FTZ R54, R142, -R115, R52 ;  /* 0x800000738e367223 */ /* 0x000fc40000010034 */
[----:B------:R-:W-:Y:S01]  /*2710*/  FFMA.FTZ R52, R142, R114, -R135 ;  /* 0x000000728e347223 */ /* 0x000fe20000010887 */
[----:B------:R-:W2:Y:S01]  /*2720*/  SHFL.UP PT, R151, R146, 0x10, RZ ;  /* 0x0600000092977989 */ /* 0x000ea200000e00ff */
[C---:B------:R-:W-:Y:S02]  /*2730*/  FMUL.FTZ R161, R127.reuse, -R54 ;  /* 0x800000367fa17220 */ /* 0x040fe40000410000 */
[-C--:B------:R-:W-:Y:S01]  /*2740*/  FMUL.FTZ R159, R127, -R52.reuse ;  /* 0x800000347f9f7220 */ /* 0x080fe20000410000 */
[----:B------:R-:W3:Y:S01]  /*2750*/  SHFL.UP PT, R157, R153, 0x10, RZ ;  /* 0x06000000999d7989 */ /* 0x000ee200000e00ff */
[----:B------:R-:W-:Y:S01]  /*2760*/  FFMA.FTZ R161, R133, R52, -R161 ;  /* 0x0000003485a17223 */ /* 0x000fe200000108a1 */
[----:B------:R-:W-:Y:S01]  /*2770*/  HFMA2.MMA R52, -RZ, RZ, 1.875, 0 ;  /* 0x3f800000ff347435 */ /* 0x000fe200000001ff */
[----:B------:R-:W-:Y:S02]  /*2780*/  FADD.FTZ R135, R128, R55 ;  /* 0x0000003780877221 */ /* 0x000fe40000010000 */
[----:B------:R-:W-:-:S02]  /*2790*/  FMUL.FTZ R154, R132, -R163 ;  /* 0x800000a3849a7220 */ /* 0x000fc40000410000 */
[----:B------:R-:W-:Y:S02]  /*27a0*/  FFMA.FTZ R159, R133, R54, R159 ;  /* 0x00000036859f7223 */ /* 0x000fe4000001009f */
[----:B------:R-:W-:Y:S01]  /*27b0*/  CS2R R54, SRZ ;  /* 0x0000000000367805 */ /* 0x000fe2000001ff00 */
[-C--:B------:R-:W-:Y:S02]  /*27c0*/  FFMA.FTZ R154, R130, R135.reuse, -R154 ;  /* 0x00000087829a7223 */ /* 0x080fe4000001089a */
[C---:B------:R-:W-:Y:S02]  /*27d0*/  FMUL.FTZ R152, R132.reuse, -R135 ;  /* 0x8000008784987220 */ /* 0x040fe40000410000 */
[----:B------:R-:W-:Y:S01]  /*27e0*/  FMUL.FTZ R135, R132, -R159 ;  /* 0x8000009f84877220 */ /* 0x000fe20000410000 */
[----:B------:R4:W4:Y:S01]  /*27f0*/  @!P0 LDS.128 R52, [R117.X16+0x25d0] ;  /* 0x0025d00075348984 */ /* 0x000922000000cc00 */
[----:B0-----:R-:W-:Y:S01]  /*2800*/  FMUL.FTZ R158, R153, R155 ;  /* 0x0000009b999e7220 */ /* 0x001fe20000410000 */
[----:B------:R-:W-:Y:S01]  /*2810*/  ISETP.NE.AND P0, PT, R16, 0x1f, PT ;  /* 0x0000001f1000780c */ /* 0x000fe20003f05270 */
[----:B------:R-:W-:-:S02]  /*2820*/  FFMA.FTZ R135, R130, R161, -R135 ;  /* 0x000000a182877223 */ /* 0x000fc40000010887 */
[----:B------:R-:W-:Y:S02]  /*2830*/  FMUL.FTZ R160, R132, -R161 ;  /* 0x800000a184a07220 */ /* 0x000fe40000410000 */
[C---:B-1----:R-:W-:Y:S02]  /*2840*/  FMUL.FTZ R162, R153.reuse, R156 ;  /* 0x0000009c99a27220 */ /* 0x042fe40000410000 */
[C---:B--2---:R-:W-:Y:S02]  /*2850*/  FMUL.FTZ R161, R153.reuse, R151 ;  /* 0x0000009799a17220 */ /* 0x044fe40000410000 */
[-C--:B---3--:R-:W-:Y:S02]  /*2860*/  FFMA.FTZ R158, R144, R157.reuse, R158 ;  /* 0x0000009d909e7223 */ /* 0x088fe4000001009e */
[----:B------:R-:W-:Y:S02]  /*2870*/  FMUL.FTZ R157, R153, R157 ;  /* 0x0000009d999d7220 */ /* 0x000fe40000410000 */
[----:B------:R-:W-:-:S02]  /*2880*/  FFMA.FTZ R152, R130, R163, R152 ;  /* 0x000000a382987223 */ /* 0x000fc40000010098 */
[C---:B------:R-:W-:Y:S02]  /*2890*/  FFMA.FTZ R163, R144.reuse, R151, R162 ;  /* 0x0000009790a37223 */ /* 0x040fe400000100a2 */
[C---:B------:R-:W-:Y:S02]  /*28a0*/  FFMA.FTZ R156, R144.reuse, R156, -R161 ;  /* 0x0000009c909c7223 */ /* 0x040fe400000108a1 */
[----:B------:R-:W-:Y:S01]  /*28b0*/  @P3 FFMA.FTZ R144, R144, R155, -R157 ;  /* 0x0000009b90903223 */ /* 0x000fe2000001089d */
[----:B------:R-:W-:Y:S01]  /*28c0*/  FSEL R157, R153, R158, !P3 ;  /* 0x0000009e999d7208 */ /* 0x000fe20005800000 */
[----:B------:R-:W-:Y:S01]  /*28d0*/  FFMA.FTZ R151, R130, R159, R160 ;  /* 0x0000009f82977223 */ /* 0x000fe200000100a0 */
[----:B------:R0:W1:Y:S01]  /*28e0*/  SHFL.DOWN PT, R158, R135, 0x1, 0x1f ;  /* 0x08201f00879e7f89 */ /* 0x00006200000e0000 */
[----:B------:R-:W-:Y:S02]  /*28f0*/  @P3 FADD.FTZ R146, R146, R163 ;  /* 0x000000a392923221 */ /* 0x000fe40000010000 */
[----:B------:R-:W-:Y:S01]  /*2900*/  @P3 FADD.FTZ R145, R145, R156 ;  /* 0x0000009c91913221 */ /* 0x000fe20000010000 */
[----:B------:R-:W2:Y:S01]  /*2910*/  SHFL.UP PT, R144, R144, 0x1, RZ ;  /* 0x0420000090907989 */ /* 0x000ea200000e00ff */
[----:B------:R-:W-:Y:S01]  /*2920*/  FADD.FTZ R153, R129, R154 ;  /* 0x0000009a81997221 */ /* 0x000fe20000010000 */
[----:B------:R-:W-:Y:S01]  /*2930*/  ISETP.GT.U32.AND P3, PT, R16, 0x1d, PT ;  /* 0x0000001d1000780c */ /* 0x000fe20003f64070 */
[----:B------:R-:W-:Y:S01]  /*2940*/  FADD.FTZ R152, -R131, R152 ;  /* 0x0000009883987221 */ /* 0x000fe20000010100 */
[----:B------:R0:W3:Y:S04]  /*2950*/  SHFL.DOWN PT, R156, R151, 0x1, 0x1f ;  /* 0x08201f00979c7f89 */ /* 0x0000e800000e0000 */
[----:B------:R0:W0:Y:S04]  /*2960*/  SHFL.DOWN PT, R162, R153, 0x1, 0x1f ;  /* 0x08201f0099a27f89 */ /* 0x00002800000e0000 */
[----:B------:R0:W0:Y:S04]  /*2970*/  SHFL.DOWN PT, R160, R152, 0x1, 0x1f ;  /* 0x08201f0098a07f89 */ /* 0x00002800000e0000 */
[----:B------:R-:W0:Y:S04]  /*2980*/  SHFL.UP PT, R157, R157, 0x1, RZ ;  /* 0x042000009d9d7989 */ /* 0x000e2800000e00ff */
[----:B------:R0:W0:Y:S04]  /*2990*/  SHFL.UP PT, R154, R145, 0x1, RZ ;  /* 0x04200000919a7989 */ /* 0x00002800000e00ff */
[----:B------:R0:W0:Y:S01]  /*29a0*/  SHFL.UP PT, R155, R146, 0x1, RZ ;  /* 0x04200000929b7989 */ /* 0x00002200000e00ff */
        /* <DEDUP_REMOVED lines=12> */
.L_x_13570:
[----:B-12-4-:R-:W-:Y:S05]  /*2a70*/  BSYNC B0 ;  /* 0x0000000000007941 */ /* 0x016fea0003800000 */
.L_x_13569:
        /* <DEDUP_REMOVED lines=8> */
[-C--:B----4-:R-:W-:Y:S02]  /*2b00*/  FMUL.FTZ R160, R151, R158.reuse ;  /* 0x0000009e97a07220 */ /* 0x090fe40000410000 */
        /* <DEDUP_REMOVED lines=8> */
.L_x_13572:
[----:B------:R-:W-:Y:S05]  /*2b90*/  BSYNC B0 ;  /* 0x0000000000007941 */ /* 0x000fea0003800000 */
.L_x_13571:
        /* <DEDUP_REMOVED lines=8> */
[-C--:B----4-:R-:W-:Y:S02]  /*2c20*/  FMUL.FTZ R160, R151, R158.reuse ;  /* 0x0000009e97a07220 */ /* 0x090fe40000410000 */
[----:B------:R-:W-:Y:S02]  /*2c30*/  FFMA.FTZ R158, R135, R158, -R156 ;  /* 0x0000009e879e7223 */ /* 0x000fe4000001089c */
[-C--:B0-----:R-:W-:Y:S02]  /*2c40*/  FMUL.FTZ R156, R151, R162.reuse ;  /* 0x000000a2979c7220 */ /* 0x081fe40000410000 */
[C---:B------:R-:W-:Y:S02]  /*2c50*/  FFMA.FTZ R146, R135.reuse, R162, -R146 ;  /* 0x000000a287927223 */ /* 0x040fe40000010892 */
[C---:B------:R-:W-:Y:S02]  /*2c60*/  FFMA.FTZ R145, R135.reuse, R145, R160 ;  /* 0x0000009187917223 */ /* 0x040fe400000100a0 */
[----:B-1----:R-:W-:Y:S01]  /*2c70*/  FFMA.FTZ R151, R135, R164, R156 ;  /* 0x000000a487977223 */ /* 0x002fe2000001009c */
[----:B------:R-:W-:Y:S01]  /*2c80*/  MOV R135, R146 ;  /* 0x0000009200877202 */ /* 0x000fe20000000f00 */
[----:B------:R-:W-:-:S02]  /*2c90*/  FADD.FTZ R153, R153, R158 ;  /* 0x0000009e99997221 */ /* 0x000fc40000010000 */
[----:B------:R-:W-:Y:S02]  /*2ca0*/  FADD.FTZ R152, R152, R145 ;  /* 0x0000009198987221 */ /* 0x000fe40000010000 */
.L_x_13574:
[----:B------:R-:W-:Y:S05]  /*2cb0*/  BSYNC B0 ;  /* 0x0000000000007941 */ /* 0x000fea0003800000 */
.L_x_13573:
        /* <DEDUP_REMOVED lines=17> */
.L_x_13576:
[----:B------:R-:W-:Y:S05]  /*2dd0*/  BSYNC B0 ;  /* 0x0000000000007941 */ /* 0x000fea0003800000 */
.L_x_13575:
        /* <DEDUP_REMOVED lines=17> */
.L_x_13578:
[----:B------:R-:W-:Y:S05]  /*2ef0*/  BSYNC B0 ;  /* 0x0000000000007941 */ /* 0x000fea0003800000 */
.L_x_13577:
[----:B------:R-:W-:Y:S01]  /*2f00*/  SHFL.DOWN PT, R159, R151, 0x1, 0x1f ;  /* 0x08201f00979f7f89 */ /* 0x000fe200000e0000 */
[-C--:B------:R-:W-:Y:S01]  /*2f10*/  FMUL.FTZ R161, R157, R113.reuse ;  /* 0x000000719da17220 */ /* 0x080fe20000410000 */
[----:B------:R-:W-:Y:S01]  /*2f20*/  ISETP.NE.AND P0, PT, R31, RZ, PT ;  /* 0x000000ff1f00720c */ /* 0x000fe20003f05270 */
[-C--:B------:R-:W-:Y:S01]  /*2f30*/  FMUL.FTZ R160, R157, R112.reuse ;  /* 0x000000709da07220 */ /* 0x080fe20000410000 */
[----:B------:R-:W5:Y:S01]  /*2f40*/  SHFL.IDX PT, R146, R54, RZ, 0x1f ;  /* 0x00001fff36927589 */ /* 0x000f6200000e0000 */
[C---:B------:R-:W-:Y:S01]  /*2f50*/  FFMA.FTZ R161, R144.reuse, R112, -R161 ;  /* 0x0000007090a17223 */ /* 0x040fe200000108a1 */
[----:B------:R-:W-:Y:S01]  /*2f60*/  BSSY B0, `(.L_x_13579) ;  /* 0x00000e5000007945 */ /* 0x000fe20003800000 */
[----:B------:R-:W-:Y:S01]  /*2f70*/  FFMA.FTZ R160, R144, R113, R160 ;  /* 0x0000007190a07223 */ /* 0x000fe200000100a0 */
[----:B---3--:R-:W3:Y:S01]  /*2f80*/  SHFL.IDX PT, R145, R55, RZ, 0x1f ;  /* 0x00001fff37917589 */ /* 0x008ee200000e0000 */
[----:B------:R-:W-:Y:S01]  /*2f90*/  @P1 FADD.FTZ R112, R154, R161 ;  /* 0x000000a19a701221 */ /* 0x000fe20000010000 */
[----:B------:R-:W-:Y:S01]  /*2fa0*/  LEA R154, R2, -R31, 0x1 ;  /* 0x8000001f029a7211 */ /* 0x000fe200078e08ff */
[----:B------:R-:W-:Y:S01]  /*2fb0*/  @P1 FADD.FTZ R113, R155, R160 ;  /* 0x000000a09b711221 */ /* 0x000fe20000010000 */
[----:B------:R-:W1:Y:S01]  /*2fc0*/  SHFL.DOWN PT, R156, R135, 0x1, 0x1f ;  /* 0x08201f00879c7f89 */ /* 0x000e6200000e0000 */
[----:B------:R-:W-:Y:S01]  /*2fd0*/  FMUL.FTZ R144, R111, R112 ;  /* 0x000000706f907220 */ /* 0x000fe20000410000 */
[----:B------:R-:W-:Y:S01]  /*2fe0*/  LEA.HI.SX32 R155, R15, R15, 0x1b ;  /* 0x0000000f0f9b7211 */ /* 0x000fe200078fdaff */
[-C--:B------:R-:W-:Y:S01]  /*2ff0*/  FMUL.FTZ R111, R111, R113.reuse ;  /* 0x000000716f6f7220 */ /* 0x080fe20000410000 */
[----:B------:R-:W4:Y:S01]  /*3000*/  SHFL.DOWN PT, R157, R152, 0x1, 0x1f ;  /* 0x08201f00989d7f89 */ /* 0x000f2200000e0000 */
[----:B------:R-:W-:-:S02]  /*3010*/  FFMA.FTZ R144, R110, R113, R144 ;  /* 0x000000716e907223 */ /* 0x000fc40000010090 */
[----:B------:R-:W-:Y:S01]  /*3020*/  FFMA.FTZ R110, R110, R112, -R111 ;  /* 0x000000706e6e7223 */ /* 0x000fe2000001086f */
[----:B----4-:R-:W4:Y:S01]  /*3030*/  SHFL.DOWN PT, R158, R153, 0x1, 0x1f ;  /* 0x08201f00999e7f89 */ /* 0x010f2200000e0000 */
[----:B------:R-:W-:Y:S02]  /*3040*/  FADD.FTZ R113, R143, R144 ;  /* 0x000000908f717221 */ /* 0x000fe40000010000 */
[----:B------:R-:W-:Y:S01]  /*3050*/  FADD.FTZ R147, R147, R110 ;  /* 0x0000006e93937221 */ /* 0x000fe20000010000 */
[----:B01----:R-:W0:Y:S01]  /*3060*/  SHFL.IDX PT, R151, R151, RZ, 0x1f ;  /* 0x00001fff97977589 */ /* 0x003e2200000e0000 */
[----:B------:R-:W-:Y:S02]  /*3070*/  FMUL.FTZ R110, R132, R113 ;  /* 0x00000071846e7220 */ /* 0x000fe40000410000 */
[----:B-----5:R-:W-:Y:S01]  /*3080*/  @P2 FMUL.FTZ R111, R159, R146 ;  /* 0x000000929f6f2220 */ /* 0x020fe20000410000 */
[----:B------:R-:W1:Y:S01]  /*3090*/  SHFL.IDX PT, R135, R135, RZ, 0x1f ;  /* 0x00001fff87877589 */ /* 0x000e6200000e0000 */
[----:B------:R-:W-:-:S02]  /*30a0*/  FFMA.FTZ R110, R130, R147, -R110 ;  /* 0x00000093826e7223 */ /* 0x000fc4000001086e */
[-C--:B---3--:R-:W-:Y:S01]  /*30b0*/  @P2 FMUL.FTZ R159, R159, R145.reuse ;  /* 0x000000919f9f2220 */ /* 0x088fe20000410000 */
[----:B------:R-:W3:Y:S01]  /*30c0*/  SHFL.IDX PT, R153, R153, RZ, 0x1f ;  /* 0x00001fff99997589 */ /* 0x000ee200000e0000 */
[----:B------:R-:W-:Y:S02]  /*30d0*/  FFMA.FTZ R148, R49, R148, R110 ;  /* 0x0000009431947223 */ /* 0x000fe4000001006e */
[C---:B------:R-:W-:Y:S01]  /*30e0*/  @P2 FFMA.FTZ R112, R156.reuse, R145, R111 ;  /* 0x000000919c702223 */ /* 0x040fe2000001006f */
[----:B------:R-:W5:Y:S01]  /*30f0*/  SHFL.IDX PT, R152, R152, RZ, 0x1f ;  /* 0x00001fff98987589 */ /* 0x000f6200000e0000 */
[----:B------:R-:W-:Y:S02]  /*3100*/  @P2 FFMA.FTZ R159, R156, R146, -R159 ;  /* 0x000000929c9f2223 */ /* 0x000fe4000001089f */
[----:B------:R-:W-:Y:S02]  /*3110*/  FMUL.FTZ R111, R132, R147 ;  /* 0x00000093846f7220 */ /* 0x000fe40000410000 */
[----:B------:R-:W-:-:S02]  /*3120*/  @P2 FADD.FTZ R145, R157, R112 ;  /* 0x000000709d912221 */ /* 0x000fc40000010000 */
[----:B----4-:R-:W-:Y:S01]  /*3130*/  @P2 FADD.FTZ R146, R158, R159 ;  /* 0x0000009f9e922221 */ /* 0x010fe20000010000 */
[----:B------:R-:W-:Y:S01]  /*3140*/  SHF.L.U64.HI R158, R71, 0x2, R70 ;  /* 0x00000002479e7819 */ /* 0x000fe20000010246 */
[----:B------:R-:W-:Y:S02]  /*3150*/  FFMA.FTZ R111, R130, R113, R111 ;  /* 0x00000071826f7223 */ /* 0x000fe4000001006f */
[-C--:B------:R-:W-:Y:S02]  /*3160*/  FMUL.FTZ R143, R145, -R115.reuse ;  /* 0x80000073918f7220 */ /* 0x080fe40000410000 */
[----:B------:R-:W-:Y:S02]  /*3170*/  FMUL.FTZ R115, R146, -R115 ;  /* 0x8000007392737220 */ /* 0x000fe40000410000 */
[----:B------:R-:W-:Y:S02]  /*3180*/  FFMA.FTZ R150, R49, R150, R111 ;  /* 0x0000009631967223 */ /* 0x000fe4000001006f */
[----:B------:R-:W-:-:S02]  /*3190*/  FMUL.FTZ R111, R127, R148 ;  /* 0x000000947f6f7220 */ /* 0x000fc40000410000 */
[-C--:B------:R-:W-:Y:S02]  /*31a0*/  FFMA.FTZ R112, R145, R114.reuse, R115 ;  /* 0x0000007291707223 */ /* 0x080fe40000010073 */
[----:B------:R-:W-:Y:S02]  /*31b0*/  FFMA.FTZ R146, R146, R114, -R143 ;  /* 0x0000007292927223 */ /* 0x000fe4000001088f */
[-C--:B------:R-:W-:Y:S02]  /*31c0*/  FFMA.FTZ R111, R133, R150.reuse, R111 ;  /* 0x00000096856f7223 */ /* 0x080fe4000001006f */
[----:B------:R-:W-:Y:S02]  /*31d0*/  FMUL.FTZ R110, R127, R150 ;  /* 0x000000967f6e7220 */ /* 0x000fe40000410000 */
[----:B------:R-:W-:Y:S02]  /*31e0*/  FADD.FTZ R115, -R139, R112 ;  /* 0x000000708b737221 */ /* 0x000fe40000010100 */
[----:B------:R-:W-:Y:S01]  /*31f0*/  FADD.FTZ R114, R141, R146 ;  /* 0x000000928d727221 */ /* 0x000fe20000010000 */
[----:B------:R-:W-:Y:S01]  /*3200*/  IADD3 R146, R31, 0xc0, RZ ;  /* 0x000000c01f927810 */ /* 0x000fe20007ffe0ff */
[----:B------:R-:W-:-:S02]  /*3210*/  FFMA.FTZ R111, R50, R137, R111 ;  /* 0x00000089326f7223 */ /* 0x000fc4000001006f */
[----:B------:R-:W-:Y:S02]  /*3220*/  FFMA.FTZ R110, R133, R148, -R110 ;  /* 0x00000094856e7223 */ /* 0x000fe4000001086e */
[C---:B------:R-:W-:Y:S02]  /*3230*/  FMUL.FTZ R137, R140.reuse, -R115 ;  /* 0x800000738c897220 */ /* 0x040fe40000410000 */
[-C--:B------:R-:W-:Y:S02]  /*3240*/  FMUL.FTZ R112, R140, -R114.reuse ;  /* 0x800000728c707220 */ /* 0x080fe40000410000 */
[----:B------:R-:W-:Y:S02]  /*3250*/  FFMA.FTZ R149, R50, R149, R110 ;  /* 0x0000009532957223 */ /* 0x000fe4000001006e */
[C---:B------:R-:W-:Y:S02]  /*3260*/  FFMA.FTZ R144, R142.reuse, R114, -R137 ;  /* 0x000000728e907223 */ /* 0x040fe40000010889 */
[----:B------:R-:W-:-:S02]  /*3270*/  FFMA.FTZ R137, R142, R115, R112 ;  /* 0x000000738e897223 */ /* 0x000fc40000010070 */
[C---:B------:R-:W-:Y:S02]  /*3280*/  FMUL.FTZ R110, R140.reuse, R111 ;  /* 0x0000006f8c6e7220 */ /* 0x040fe40000410000 */
        /* <DEDUP_REMOVED lines=12> */
[----:B0-----:R-:W-:Y:S02]  /*3350*/  FMUL.FTZ R138, R151, R54 ;  /* 0x00000036978a7220 */ /* 0x001fe40000410000 */
[C---:B------:R-:W-:Y:S02]  /*3360*/  FMUL.FTZ R133, R132.reuse, -R127 ;  /* 0x8000007f84857220 */ /* 0x040fe40000410000 */
[----:B------:R-:W-:Y:S02]  /*3370*/  FFMA.FTZ R112, R51, R136, R112 ;  /* 0x0000008833707223 */ /* 0x000fe40000010070 */
[----:B------:R-:W-:Y:S02]  /*3380*/  FMUL.FTZ R132, R132, -R128 ;  /* 0x8000008084847220 */ /* 0x000fe40000410000 */
[----:B------:R-:W-:-:S02]  /*3390*/  FMUL.FTZ R136, R151, R55 ;  /* 0x0000003797887220 */ /* 0x000fc40000410000 */
[----:B-1----:R-:W-:Y:S02]  /*33a0*/  FFMA.FTZ R55, R135, R55, R138 ;  /* 0x0000003787377223 */ /* 0x002fe4000001008a */
[C---:B------:R-:W-:Y:S01]  /*33b0*/  FFMA.FTZ R138, R130.reuse, R128, -R133 ;  /* 0x00000080828a7223 */ /* 0x040fe20000010885 */
[----:B------:R-:W-:Y:S01]  /*33c0*/  P2R R133, PR, RZ, 0x1 ;  /* 0x00000001ff857803 */ /* 0x000fe20000000000 */
[----:B------:R-:W-:Y:S02]  /*33d0*/  FFMA.FTZ R130, R130, R127, R132 ;  /* 0x0000007f82827223 */ /* 0x000fe40000010084 */
[----:B------:R-:W-:Y:S02]  /*33e0*/  FMUL.FTZ R132, R48, R69 ;  /* 0x0000004530847220 */ /* 0x000fe40000410000 */
[----:B------:R-:W-:Y:S02]  /*33f0*/  FADD.FTZ R130, -R131, R130 ;  /* 0x0000008283827221 */ /* 0x000fe40000010100 */
[----:B------:R-:W-:-:S02]  /*3400*/  FMUL.FTZ R134, R151, R52 ;  /* 0x0000003497867220 */ /* 0x000fc40000410000 */
[----:B------:R-:W-:Y:S02]  /*3410*/  FADD.FTZ R129, R129, R138 ;  /* 0x0000008a81817221 */ /* 0x000fe40000010000 */
[----:B------:R-:W-:Y:S02]  /*3420*/  FFMA.FTZ R131, R67, -R132, R113 ;  /* 0x8000008443837223 */ /* 0x000fe40000010071 */
[----:B------:R-:W-:Y:S02]  /*3430*/  FMUL.FTZ R139, R69, R130 ;  /* 0x00000082458b7220 */ /* 0x000fe40000410000 */
[----:B------:R-:W-:Y:S02]  /*3440*/  FFMA.FTZ R136, R135, R54, -R136 ;  /* 0x0000003687887223 */ /* 0x000fe40000010888 */
[-C--:B------:R-:W-:Y:S02]  /*3450*/  FMUL.FTZ R54, R151, R53.reuse ;  /* 0x0000003597367220 */ /* 0x080fe40000410000 */
[----:B------:R-:W-:-:S02]  /*3460*/  FFMA.FTZ R53, R135, R53, R134 ;  /* 0x0000003587357223 */ /* 0x000fc40000010086 */
[----:B------:R-:W-:Y:S02]  /*3470*/  FMUL.FTZ R137, R69, R129 ;  /* 0x0000008145897220 */ /* 0x000fe40000410000 */
[----:B------:R-:W-:Y:S02]  /*3480*/  FFMA.FTZ R132, R68, -R132, R147 ;  /* 0x8000008444847223 */ /* 0x000fe40000010093 */
[----:B------:R-:W-:Y:S02]  /*3490*/  FMUL.FTZ R134, R131, R139 ;  /* 0x0000008b83867220 */ /* 0x000fe40000410000 */
[----:B------:R-:W-:Y:S02]  /*34a0*/  FFMA.FTZ R52, R135, R52, -R54 ;  /* 0x0000003487347223 */ /* 0x000fe40000010836 */
[----:B---3--:R-:W-:Y:S02]  /*34b0*/  FADD.FTZ R54, R153, R136 ;  /* 0x0000008899367221 */ /* 0x008fe40000010000 */
[----:B-----5:R-:W-:Y:S01]  /*34c0*/  FADD.FTZ R55, R152, R55 ;  /* 0x0000003798377221 */ /* 0x020fe20000010000 */
[----:B------:R-:W-:Y:S01]  /*34d0*/  IADD3 R152, R31, 0xe0, RZ ;  /* 0x000000e01f987810 */ /* 0x000fe20007ffe0ff */
[----:B------:R-:W-:-:S02]  /*34e0*/  FMUL.FTZ R136, R48, R137 ;  /* 0x0000008930887220 */ /* 0x000fc40000410000 */
[-C--:B------:R-:W-:Y:S01]  /*34f0*/  FFMA.FTZ R134, R132, R137.reuse, R134 ;  /* 0x0000008984867223 */ /* 0x080fe20000010086 */
[----:B------:R0:W-:Y:S01]  /*3500*/  @!P0 STS.128 [R117.X16+0x25d0], R52 ;  /* 0x0025d03475008388 */ /* 0x0001e2000000cc00 */
[----:B------:R-:W-:Y:S01]  /*3510*/  FMUL.FTZ R137, R131, R137 ;  /* 0x0000008983897220 */ /* 0x000fe20000410000 */
[----:B------:R-:W-:Y:S01]  /*3520*/  ISETP.GE.AND P0, PT, R154, 0x1, PT ;  /* 0x000000019a00780c */ /* 0x000fe20003f06270 */
[----:B------:R-:W-:Y:S01]  /*3530*/  FMUL.FTZ R135, R49, R66 ;  /* 0x0000004231877220 */ /* 0x000fe20000410000 */
[----:B------:R-:W-:Y:S01]  /*3540*/  STS [R155.X4+0x840], R136 ;  /* 0x000840889b007388 */ /* 0x000fe20000004800 */
[----:B------:R-:W-:Y:S02]  /*3550*/  FMUL.FTZ R140, R66, R127 ;  /* 0x0000007f428c7220 */ /* 0x000fe40000410000 */
[-C--:B------:R-:W-:Y:S02]  /*3560*/  FFMA.FTZ R133, R65, -R135.reuse, R148 ;  /* 0x8000008741857223 */ /* 0x080fe40000010094 */
[----:B------:R-:W-:-:S02]  /*3570*/  FFMA.FTZ R135, R123, -R135, R150 ;  /* 0x800000877b877223 */ /* 0x000fc40000010096 */
[----:B------:R-:W-:Y:S02]  /*3580*/  FMUL.FTZ R138, R66, R128 ;  /* 0x00000080428a7220 */ /* 0x000fe40000410000 */
[C---:B------:R-:W-:Y:S02]  /*3590*/  FMUL.FTZ R143, R49.reuse, R140 ;  /* 0x0000008c318f7220 */ /* 0x040fe40000410000 */
[----:B------:R-:W-:Y:S02]  /*35a0*/  FMUL.FTZ R141, R49, R138 ;  /* 0x0000008a318d7220 */ /* 0x000fe40000410000 */
[-C--:B0-----:R-:W-:Y:S01]  /*35b0*/  FFMA.FTZ R52, R132, R139.reuse, -R137 ;  /* 0x0000008b84347223 */ /* 0x081fe20000010889 */
[----:B------:R-:W-:Y:S01]  /*35c0*/  STS [R12.X4+0x84c], R143 ;  /* 0x00084c8f0c007388 */ /* 0x000fe20000004800 */
[----:B------:R-:W-:Y:S02]  /*35d0*/  FMUL.FTZ R139, R48, R139 ;  /* 0x0000008b308b7220 */ /* 0x000fe40000410000 */
[C---:B------:R-:W-:Y:S01]  /*35e0*/  FMUL.FTZ R53, R135.reuse, R140 ;  /* 0x0000008c87357220 */ /* 0x040fe20000410000 */
[----:B------:R-:W-:Y:S01]  /*35f0*/  STS [R12.X4+0x848], R141 ;  /* 0x0008488d0c007388 */ /* 0x000fe20000004800 */
[----:B------:R-:W-:-:S02]  /*3600*/  FMUL.FTZ R54, R135, R138 ;  /* 0x0000008a87367220 */ /* 0x000fc40000410000 */
[----:B------:R-:W-:Y:S01]  /*3610*/  FMUL.FTZ R137, R50, R63 ;  /* 0x0000003f32897220 */ /* 0x000fe20000410000 */
[----:B------:R0:W-:Y:S01]  /*3620*/  STS [R12.X4+0x844], R139 ;  /* 0x0008448b0c007388 */ /* 0x0001e20000004800 */
[C---:B------:R-:W-:Y:S02]  /*3630*/  FFMA.FTZ R53, R133.reuse, R138, R53 ;  /* 0x0000008a85357223 */ /* 0x040fe40000010035 */
[----:B------:R-:W-:Y:S02]  /*3640*/  FFMA.FTZ R55, R133, R140, -R54 ;  /* 0x0000008c85377223 */ /* 0x000fe40000010836 */
[----:B------:R-:W-:Y:S02]  /*3650*/  FADD.FTZ R134, RZ, R134 ;  /* 0x00000086ff867221 */ /* 0x000fe40000010000 */
[----:B------:R-:W-:Y:S02]  /*3660*/  FMUL.FTZ R142, R64, R115 ;  /* 0x00000073408e7220 */ /* 0x000fe40000410000 */
[----:B------:R-:W-:-:S02]  /*3670*/  FMUL.FTZ R145, R63, R125 ;  /* 0x0000007d3f917220 */ /* 0x000fc40000410000 */
[----:B0-----:R-:W-:Y:S02]  /*3680*/  FMUL.FTZ R139, R51, R64 ;  /* 0x00000040338b7220 */ /* 0x001fe40000410000 */
[----:B------:R-:W-:Y:S02]  /*3690*/  FFMA.FTZ R136, R120, -R137, R111 ;  /* 0x8000008978887223 */ /* 0x000fe4000001006f */
[----:B------:R-:W-:Y:S02]  /*36a0*/  FFMA.FTZ R138, R119, -R139, R112 ;  /* 0x8000008b778a7223 */ /* 0x000fe40000010070 */
[----:B------:R-:W-:Y:S02]  /*36b0*/  FMUL.FTZ R151, R63, R126 ;  /* 0x0000007e3f977220 */ /* 0x000fe40000410000 */
[----:B------:R-:W-:Y:S02]  /*36c0*/  FMUL.FTZ R140, R64, R114 ;  /* 0x00000072408c7220 */ /* 0x000fe40000410000 */
[----:B------:R-:W-:-:S02]  /*36d0*/  FADD.FTZ R53, R134, R53 ;  /* 0x0000003586357221 */ /* 0x000fc40000010000 */
[----:B------:R-:W-:Y:S02]  /*36e0*/  FADD.FTZ R52, RZ, R52 ;  /* 0x00000034ff347221 */ /* 0x000fe40000010000 */
[----:B------:R-:W-:Y:S02]  /*36f0*/  FFMA.FTZ R139, R121, -R139, R110 ;  /* 0x8000008b798b7223 */ /* 0x000fe4000001006e */
[----:B------:R-:W-:Y:S02]  /*3700*/  FMUL.FTZ R141, R138, R142 ;  /* 0x0000008e8a8d7220 */ /* 0x000fe40000410000 */
[----:B------:R-:W-:Y:S02]  /*3710*/  FFMA.FTZ R137, R122, -R137, R149 ;  /* 0x800000897a897223 */ /* 0x000fe40000010095 */
[C---:B------:R-:W-:Y:S02]  /*3720*/  FMUL.FTZ R54, R136.reuse, R151 ;  /* 0x0000009788367220 */ /* 0x040fe40000410000 */
[----:B------:R-:W-:-:S02]  /*3730*/  FMUL.FTZ R134, R136, R145 ;  /* 0x0000009188867220 */ /* 0x000fc40000410000 */
[-C--:B------:R-:W-:Y:S02]  /*3740*/  FMUL.FTZ R143, R138, R140.reuse ;  /* 0x0000008c8a8f7220 */ /* 0x080fe40000410000 */
[----:B------:R-:W-:Y:S02]  /*3750*/  FADD.FTZ R52, R52, R55 ;  /* 0x0000003734347221 */ /* 0x000fe40000010000 */
[----:B------:R-:W-:Y:S02]  /*3760*/  FFMA.FTZ R144, R139, R140, R141 ;  /* 0x0000008c8b907223 */ /* 0x000fe4000001008d */
[-C--:B------:R-:W-:Y:S02]  /*3770*/  FMUL.FTZ R153, R50, R145.reuse ;  /* 0x0000009132997220 */ /* 0x080fe40000410000 */
[C---:B------:R-:W-:Y:S02]  /*3780*/  FFMA.FTZ R54, R137.reuse, R145, R54 ;  /* 0x0000009189367223 */ /* 0x040fe40000010036 */
[----:B------:R-:W-:Y:S01]  /*3790*/  FFMA.FTZ R55, R137, R151, -R134 ;  /* 0x0000009789377223 */ /* 0x000fe20000010886 */
[----:B------:R-:W-:Y:S01]  /*37a0*/  STS [R12.X4+0x850], R153 ;  /* 0x000850990c007388 */ /* 0x000fe20000004800 */
[----:B------:R-:W-:-:S02]  /*37b0*/  FFMA.FTZ R141, R139, R142, -R143 ;  /* 0x0000008e8b8d7223 */ /* 0x000fc4000001088f */
[----:B------:R-:W-:Y:S02]  /*37c0*/  FMUL.FTZ R151, R50, R151 ;  /* 0x0000009732977220 */ /* 0x000fe40000410000 */
[C---:B------:R-:W-:Y:S02]  /*37d0*/  FMUL.FTZ R145, R51.reuse, R140 ;  /* 0x0000008c33917220 */ /* 0x040fe40000410000 */
[----:B------:R-:W-:Y:S01]  /*37e0*/  FMUL.FTZ R143, R51, R142 ;  /* 0x0000008e338f7220 */ /* 0x000fe20000410000 */
        /* <DEDUP_REMOVED lines=9> */
[C---:B------:R-:W-:Y:S01]  /*3880*/  IADD3 R54, R31.reuse, 0x60, RZ ;  /* 0x000000601f367810 */ /* 0x040fe20007ffe0ff */
[----:B------:R-:W-:Y:S01]  /*3890*/  FFMA.FTZ R113, -R60, R113, -RZ ;  /* 0x000000713c717223 */ /* 0x000fe200000109ff */
[----:B------:R-:W-:Y:S01]  /*38a0*/  IADD3 R144, R31, 0x80, RZ ;  /* 0x000000801f907810 */ /* 0x000fe20007ffe0ff */
[----:B------:R-:W-:Y:S01]  /*38b0*/  BAR.SYNC.DEFER_BLOCKING 0x0 ;  /* 0x0000000000007b1d */ /* 0x000fe20000010000 */
[----:B------:R-:W-:Y:S01]  /*38c0*/  LEA.HI.SX32 R141, R52, R31, 0x1b ;  /* 0x0000001f348d7211 */ /* 0x000fe200078fdaff */
[----:B------:R-:W-:Y:S01]  /*38d0*/  FMUL.FTZ R52, R60, R147 ;  /* 0x000000933c347220 */ /* 0x000fe20000410000 */
[-C--:B0-----:R-:W-:Y:S01]  /*38e0*/  LEA.HI.SX32 R145, R146, R31.reuse, 0x1b ;  /* 0x0000001f92917211 */ /* 0x081fe200078fdaff */
[C---:B------:R-:W-:Y:S01]  /*38f0*/  FFMA.FTZ R53, -R61.reuse, R150, -RZ ;  /* 0x000000963d357223 */ /* 0x040fe200000109ff */
[-C--:B------:R-:W-:Y:S01]  /*3900*/  LEA.HI.SX32 R142, R142, R31.reuse, 0x1b ;  /* 0x0000001f8e8e7211 */ /* 0x080fe200078fdaff */
[----:B------:R-:W-:Y:S01]  /*3910*/  FMUL.FTZ R157, R61, R148 ;  /* 0x000000943d9d7220 */ /* 0x000fe20000410000 */
[----:B-1----:R-:W-:Y:S01]  /*3920*/  LEA.HI.SX32 R143, R54, R31, 0x1b ;  /* 0x0000001f368f7211 */ /* 0x002fe200078fdaff */
[----:B------:R-:W-:Y:S01]  /*3930*/  FMUL.FTZ R161, R62, R149 ;  /* 0x000000953ea17220 */ /* 0x000fe20000410000 */
[----:B------:R-:W-:Y:S01]  /*3940*/  LEA.HI.SX32 R144, R144, R31, 0x1b ;  /* 0x0000001f90907211 */ /* 0x000fe200078fdaff */
[----:B------:R-:W-:Y:S01]  /*3950*/  FFMA.FTZ R111, -R62, R111, -RZ ;  /* 0x0000006f3e6f7223 */ /* 0x000fe200000109ff */
[----:B------:R-:W-:Y:S01]  /*3960*/  LEA.HI.SX32 R146, R152, R31, 0x1b ;  /* 0x0000001f98927211 */ /* 0x000fe200078fdaff */
[----:B------:R-:W-:-:S02]  /*3970*/  FMUL.FTZ R163, R118, R110 ;  /* 0x0000006e76a37220 */ /* 0x000fc40000410000 */
[----:B------:R-:W-:Y:S02]  /*3980*/  FFMA.FTZ R55, -R118, R112, -RZ ;  /* 0x0000007076377223 */ /* 0x000fe400000109ff */
[C---:B------:R-:W-:Y:S02]  /*3990*/  IMAD R156, R158.reuse, c[0x0][0x2b0], RZ ;  /* 0x0000ac009e9c7a24 */ /* 0x040fe400078e02ff */
[----:B------:R-:W-:Y:S01]  /*39a0*/  IMAD R158, R158, c[0x0][0x2d0], RZ ;  /* 0x0000b4009e9e7a24 */ /* 0x000fe200078e02ff */
[----:B------:R-:W0:Y:S04]  /*39b0*/  LDS R159, [R14.X4+0x840] ;  /* 0x000840000e9f7984 */ /* 0x000e280000004800 */
[----:B------:R-:W1:Y:S04]  /*39c0*/  LDS R147, [R141.X4+0x8c0] ;  /* 0x0008c0008d937984 */ /* 0x000e680000004800 */
[----:B------:R-:W3:Y:S04]  /*39d0*/  LDS R148, [R142.X4+0x940] ;  /* 0x000940008e947984 */ /* 0x000ee80000004800 */
[----:B------:R-:W4:Y:S04]  /*39e0*/  LDS R149, [R143.X4+0x9c0] ;  /* 0x0009c0008f957984 */ /* 0x000f280000004800 */
[----:B------:R-:W2:Y:S04]  /*39f0*/  LDS R150, [R144.X4+0xa40] ;  /* 0x000a400090967984 */ /* 0x000ea80000004800 */
[----:B------:R-:W0:Y:S04]  /*3a00*/  LDS R151, [R13.X4+0xac0] ;  /* 0x000ac0000d977984 */ /* 0x000e280000004800 */
[----:B------:R-:W0:Y:S04]  /*3a10*/  LDS R152, [R145.X4+0xb40] ;  /* 0x000b400091987984 */ /* 0x000e280000004800 */
[----:B------:R-:W0:Y:S04]  /*3a20*/  LDS R153, [R146.X4+0xbc0] ;  /* 0x000bc00092997984 */ /* 0x000e280000004800 */
[----:B------:R5:W-:Y:S04]  /*3a30*/  STS [R155.X4+0xc60], R52 ;  /* 0x000c60349b007388 */ /* 0x000be80000004800 */
[----:B------:R0:W-:Y:S04]  /*3a40*/  STS [R12.X4+0xc64], R113 ;  /* 0x000c64710c007388 */ /* 0x0001e80000004800 */
[----:B------:R0:W-:Y:S01]  /*3a50*/  STS [R12.X4+0xc68], R157 ;  /* 0x000c689d0c007388 */ /* 0x0001e20000004800 */
[----:B-----5:R-:W-:-:S03]  /*3a60*/  SHF.L.U32 R155, R71, 0x2, RZ ;  /* 0x00000002479b7819 */ /* 0x020fc600000006ff */
[----:B------:R0:W-:Y:S04]  /*3a70*/  STS [R12.X4+0xc6c], R53 ;  /* 0x000c6c350c007388 */ /* 0x0001e80000004800 */
[----:B------:R0:W-:Y:S04]  /*3a80*/  STS [R12.X4+0xc70], R161 ;  /* 0x000c70a10c007388 */ /* 0x0001e80000004800 */
[----:B------:R0:W-:Y:S04]  /*3a90*/  STS [R12.X4+0xc74], R111 ;  /* 0x000c746f0c007388 */ /* 0x0001e80000004800 */
[----:B------:R0:W-:Y:S04]  /*3aa0*/  STS [R12.X4+0xc78], R163 ;  /* 0x000c78a30c007388 */ /* 0x0001e80000004800 */
[----:B------:R0:W-:Y:S04]  /*3ab0*/  STS [R12.X4+0xc7c], R55 ;  /* 0x000c7c370c007388 */ /* 0x0001e80000004800 */
[----:B------:R-:W-:Y:S06]  /*3ac0*/  BAR.SYNC.DEFER_BLOCKING 0x0 ;  /* 0x0000000000007b1d */ /* 0x000fec0000010000 */
[----:B------:R-:W-:Y:S05]  /*3ad0*/  @!P0 BRA `(.L_x_13580) ;  /* 0x000002d000008947 */ /* 0x000fea0003800000 */
[----:B01234-:R-:W-:Y:S01]  /*3ae0*/  IMAD R52, R0, c[0x0][0x2a0], RZ ;  /* 0x0000a80000347a24 */ /* 0x01ffe200078e02ff */
[----:B------:R-:W0:Y:S01]  /*3af0*/  LDS R157, [R14.X4+0xc60] ;  /* 0x000c60000e9d7984 */ /* 0x000e220000004800 */
[C---:B------:R-:W-:Y:S01]  /*3b00*/  IMAD.WIDE.U32 R54, R33.reuse, c[0x0][0x2a0], RZ ;  /* 0x0000a80021367a25 */ /* 0x040fe200078e00ff */
[----:B------:R-:W-:Y:S01]  /*3b10*/  ULDC.64 UR4, c[0x0][0x298] ;  /* 0x0000a60000047ab9 */ /* 0x000fe20000000a00 */
[----:B------:R-:W-:Y:S01]  /*3b20*/  IADD3 R160, R4, -0x1, RZ ;  /* 0xffffffff04a07810 */ /* 0x000fe20007ffe0ff */
[----:B------:R-:W-:Y:S01]  /*3b30*/  USHF.R.U64 UR6, UR4, 0x1, UR5 ;  /* 0x0000000104067899 */ /* 0x000fe20008001205 */
[----:B------:R-:W-:Y:S01]  /*3b40*/  IMAD R53, R33, c[0x0][0x2a4], R52 ;  /* 0x0000a90021357a24 */ /* 0x000fe200078e0234 */
[----:B------:R-:W-:Y:S01]  /*3b50*/  USHF.R.U32.HI UR7, URZ, 0x1, UR5 ;  /* 0x000000013f077899 */ /* 0x000fe20008011605 */
[----:B------:R-:W-:Y:S01]  /*3b60*/  IMAD R52, R0, c[0x0][0x2c0], RZ ;  /* 0x0000b00000347a24 */ /* 0x000fe200078e02ff */
[----:B------:R-:W-:Y:S01]  /*3b70*/  SHF.L.U32 R160, R160, 0x8, RZ ;  /* 0x00000008a0a07819 */ /* 0x000fe200000006ff */
[----:B------:R-:W-:Y:S01]  /*3b80*/  ULDC.64 UR4, c[0x0][0x2b8] ;  /* 0x0000ae0000047ab9 */ /* 0x000fe20000000a00 */
[----:B------:R-:W-:Y:S01]  /*3b90*/  IADD3 R55, R53, R55, RZ ;  /* 0x0000003735377210 */ /* 0x000fe20007ffe0ff */
[----:B------:R-:W-:Y:S01]  /*3ba0*/  IMAD.WIDE.U32 R110, R33, c[0x0][0x2c0], RZ ;  /* 0x0000b000216e7a25 */ /* 0x000fe200078e00ff */
[----:B------:R-:W-:-:S02]  /*3bb0*/  USHF.R.U32.HI UR10, URZ, 0x1, UR5 ;  /* 0x000000013f0a7899 */ /* 0x000fc40008011605 */
[----:B------:R-:W-:Y:S01]  /*3bc0*/  USHF.R.U64 UR4, UR4, 0x1, UR5 ;  /* 0x0000000104047899 */ /* 0x000fe20008001205 */
[----:B------:R-:W-:Y:S01]  /*3bd0*/  IMAD R53, R33, c[0x0][0x2c4], R52 ;  /* 0x0000b10021357a24 */ /* 0x000fe200078e0234 */
[----:B------:R-:W-:Y:S01]  /*3be0*/  IADD3 R52, P0, R160, R31, RZ ;  /* 0x0000001fa0347210 */ /* 0x000fe20007f1e0ff */
[C---:B------:R-:W-:Y:S02]  /*3bf0*/  IMAD R165, R35.reuse, UR7, RZ ;  /* 0x0000000723a57c24 */ /* 0x040fe4000f8e02ff */
[----:B------:R-:W-:Y:S01]  /*3c00*/  IMAD R163, R35, UR10, RZ ;  /* 0x0000000a23a37c24 */ /* 0x000fe2000f8e02ff */
[----:B------:R-:W-:Y:S01]  /*3c10*/  IADD3 R111, R53, R111, RZ ;  /* 0x0000006f356f7210 */ /* 0x000fe20007ffe0ff */
[----:B------:R-:W-:Y:S01]  /*3c20*/  IMAD R165, R34, UR6, R165 ;  /* 0x0000000622a57c24 */ /* 0x000fe2000f8e02a5 */
[----:B------:R-:W-:Y:S01]  /*3c30*/  LEA.HI.X.SX32 R53, R160, RZ, 0x1, P0 ;  /* 0x000000ffa0357211 */ /* 0x000fe200000f0eff */
[----:B------:R-:W-:-:S04]  /*3c40*/  IMAD.WIDE.U32 R54, R35, UR6, R54 ;  /* 0x0000000623367c25 */ /* 0x000fc8000f8e0036 */
[----:B------:R-:W-:Y:S01]  /*3c50*/  IMAD R112, R124, c[0x0][0x2b0], RZ ;  /* 0x0000ac007c707a24 */ /* 0x000fe200078e02ff */
[----:B------:R-:W-:Y:S01]  /*3c60*/  IADD3 R165, R165, R55, RZ ;  /* 0x00000037a5a57210 */ /* 0x000fe20007ffe0ff */
[----:B------:R-:W-:Y:S01]  /*3c70*/  IMAD R163, R34, UR4, R163 ;  /* 0x0000000422a37c24 */ /* 0x000fe2000f8e02a3 */
[----:B------:R-:W-:Y:S01]  /*3c80*/  LEA R55, P0, R54, c[0x0][0x318], 0x3 ;  /* 0x0000c60036377a11 */ /* 0x000fe200078018ff */
[----:B------:R-:W-:-:S03]  /*3c90*/  IMAD.WIDE.U32 R110, R35, UR4, R110 ;  /* 0x00000004236e7c25 */ /* 0x000fc6000f8e006e */
[----:B------:R-:W-:Y:S01]  /*3ca0*/  LEA.HI.X R165, R54, c[0x0][0x31c], R165, 0x3, P0 ;  /* 0x0000c70036a57a11 */ /* 0x000fe200000f1ca5 */
[----:B------:R-:W-:Y:S01]  /*3cb0*/  IMAD R160, R124, c[0x0][0x2d0], RZ ;  /* 0x0000b4007ca07a24 */ /* 0x000fe200078e02ff */
[----:B------:R-:W-:Y:S01]  /*3cc0*/  IADD3 R163, R163, R111, RZ ;  /* 0x0000006fa3a37210 */ /* 0x000fe20007ffe0ff */
[C---:B------:R-:W-:Y:S01]  /*3cd0*/  IMAD R161, R117.reuse, c[0x0][0x2b4], R112 ;  /* 0x0000ad0075a17a24 */ /* 0x040fe200078e0270 */
[----:B------:R-:W-:Y:S01]  /*3ce0*/  LEA R124, P1, R110, c[0x0][0x320], 0x3 ;  /* 0x0000c8006e7c7a11 */ /* 0x000fe200078218ff */
[----:B------:R-:W-:-:S03]  /*3cf0*/  IMAD.WIDE.U32 R112, R117, c[0x0][0x2b0], R52 ;  /* 0x0000ac0075707a25 */ /* 0x000fc600078e0034 */
[----:B------:R-:W-:Y:S01]  /*3d00*/  LEA.HI.X R163, R110, c[0x0][0x324], R163, 0x3, P1 ;  /* 0x0000c9006ea37a11 */ /* 0x000fe200008f1ca3 */
[----:B------:R-:W-:Y:S01]  /*3d10*/  IMAD R111, R117, c[0x0][0x2d4], R160 ;  /* 0x0000b500756f7a24 */ /* 0x000fe200078e02a0 */
        /* <DEDUP_REMOVED lines=9> */
.L_x_13580:
[----:B01234-:R-:W-:Y:S05]  /*3db0*/  BSYNC B0 ;  /* 0x0000000000007941 */ /* 0x01ffea0003800000 */
.L_x_13579:
[----:B------:R-:W0:Y:S01]  /*3dc0*/  LDS R141, [R141.X4+0xce0] ;  /* 0x000ce0008d8d7984 */ /* 0x000e220000004800 */
[C---:B------:R-:W-:Y:S01]  /*3dd0*/  ISETP.GE.AND P6, PT, R154.reuse, 0x21, PT ;  /* 0x000000219a00780c */ /* 0x040fe20003fc6270 */
[----:B------:R-:W-:Y:S01]  /*3de0*/  BSSY B0, `(.L_x_13581) ;  /* 0x0000010000007945 */ /* 0x000fe20003800000 */
[C---:B------:R-:W-:Y:S01]  /*3df0*/  IMAD R111, R155.reuse, c[0x0][0x2b4], R156 ;  /* 0x0000ad009b6f7a24 */ /* 0x040fe200078e029c */
[C---:B------:R-:W-:Y:S01]  /*3e00*/  ISETP.GE.AND P0, PT, R154.reuse, 0x41, PT ;  /* 0x000000419a00780c */ /* 0x040fe20003f06270 */
[----:B------:R-:W-:Y:S01]  /*3e10*/  IMAD R113, R155, c[0x0][0x2d4], R158 ;  /* 0x0000b5009b717a24 */ /* 0x000fe200078e029e */
[----:B------:R-:W-:-:S02]  /*3e20*/  ISETP.GE.AND P1, PT, R154, 0x61, PT ;  /* 0x000000619a00780c */ /* 0x000fc40003f26270 */
[C---:B------:R-:W-:Y:S02]  /*3e30*/  ISETP.GE.AND P2, PT, R154.reuse, 0x81, PT ;  /* 0x000000819a00780c */ /* 0x040fe40003f46270 */
[C---:B------:R-:W-:Y:S02]  /*3e40*/  ISETP.GE.AND P3, PT, R154.reuse, 0xa1, PT ;  /* 0x000000a19a00780c */ /* 0x040fe40003f66270 */
[C---:B------:R-:W-:Y:S02]  /*3e50*/  ISETP.GE.AND P4, PT, R154.reuse, 0xc1, PT ;  /* 0x000000c19a00780c */ /* 0x040fe40003f86270 */
[----:B------:R-:W-:Y:S01]  /*3e60*/  ISETP.GE.AND P5, PT, R154, 0xe1, PT ;  /* 0x000000e19a00780c */ /* 0x000fe20003fa6270 */
[----:B------:R-:W-:Y:S07]  /*3e70*/  @!P6 BRA `(.L_x_13582) ;  /* 0x000000600000e947 */ /* 0x000fee0003800000 */
[----:B------:R-:W-:-:S04]  /*3e80*/  IMAD.WIDE.U32 R54, R155, c[0x0][0x2b0], R108 ;  /* 0x0000ac009b367a25 */ /* 0x000fc800078e006c */
[----:B------:R-:W-:Y:S01]  /*3e90*/  IMAD.WIDE.U32 R52, R155, c[0x0][0x2d0], R94 ;  /* 0x0000b4009b347a25 */ /* 0x000fe200078e005e */
[----:B------:R-:W-:-:S04]  /*3ea0*/  IADD3 R55, R55, R111, RZ ;  /* 0x0000006f37377210 */ /* 0x000fc80007ffe0ff */
[----:B------:R-:W-:Y:S01]  /*3eb0*/  IADD3 R53, R53, R113, RZ ;  /* 0x0000007135357210 */ /* 0x000fe20007ffe0ff */
[----:B------:R1:W-:Y:S04]  /*3ec0*/  RED.E.ADD.F32.FTZ.RN.STRONG.GPU [R54.64], R147 ;  /* 0x000000933600798e */ /* 0x0003e8000c10e788 */
[----:B0-----:R1:W-:Y:S02]  /*3ed0*/  RED.E.ADD.F32.FTZ.RN.STRONG.GPU [R52.64], R141 ;  /* 0x0000008d3400798e */ /* 0x0013e4000c10e788 */
.L_x_13582:
[----:B------:R-:W-:Y:S05]  /*3ee0*/  BSYNC B0 ;  /* 0x0000000000007941 */ /* 0x000fea0003800000 */
.L_x_13581:
[----:B01----:R0:W1:Y:S01]  /*3ef0*/  LDS R141, [R142.X4+0xd60] ;  /* 0x000d60008e8d7984 */ /* 0x0030620000004800 */
[----:B------:R-:W-:Y:S01]  /*3f00*/  BSSY B0, `(.L_x_13583) ;  /* 0x0000008000007945 */ /* 0x000fe20003800000 */
[----:B------:R-:W-:Y:S05]  /*3f10*/  @!P0 BRA `(.L_x_13584) ;  /* 0x0000006000008947 */ /* 0x000fea0003800000 */
[----:B------:R-:W-:-:S04]  /*3f20*/  IMAD.WIDE.U32 R54, R155, c[0x0][0x2b0], R106 ;  /* 0x0000ac009b367a25 */ /* 0x000fc800078e006a */
[----:B------:R-:W-:Y:S01]  /*3f30*/  IMAD.WIDE.U32 R52, R155, c[0x0][0x2d0], R92 ;  /* 0x0000b4009b347a25 */ /* 0x000fe200078e005c */
[----:B------:R-:W-:-:S04]  /*3f40*/  IADD3 R55, R111, R55, RZ ;  /* 0x000000376f377210 */ /* 0x000fc80007ffe0ff */
[----:B------:R-:W-:Y:S01]  /*3f50*/  IADD3 R53, R113, R53, RZ ;  /* 0x0000003571357210 */ /* 0x000fe20007ffe0ff */
[----:B------:R2:W-:Y:S04]  /*3f60*/  RED.E.ADD.F32.FTZ.RN.STRONG.GPU [R54.64], R148 ;  /* 0x000000943600798e */ /* 0x0005e8000c10e788 */
[----:B-1----:R2:W-:Y:S02]  /*3f70*/  RED.E.ADD.F32.FTZ.RN.STRONG.GPU [R52.64], R141 ;  /* 0x0000008d3400798e */ /* 0x0025e4000c10e788 */
.L_x_13584:
[----:B------:R-:W-:Y:S05]  /*3f80*/  BSYNC B0 ;  /* 0x0000000000007941 */ /* 0x000fea0003800000 */
.L_x_13583:
[----:B------:R-:W3:Y:S01]  /*3f90*/  LDS R143, [R143.X4+0xde0] ;  /* 0x000de0008f8f7984 */ /* 0x000ee20000004800 */
[----:B------:R-:W-:Y:S01]  /*3fa0*/  BSSY B0, `(.L_x_13585) ;  /* 0x0000008000007945 */ /* 0x000fe20003800000 */
[----:B------:R-:W-:Y:S05]  /*3fb0*/  @!P1 BRA `(.L_x_13586) ;  /* 0x0000006000009947 */ /* 0x000fea0003800000 */
[----:B--2---:R-:W-:-:S04]  /*3fc0*/  IMAD.WIDE.U32 R54, R155, c[0x0][0x2b0], R104 ;  /* 0x0000ac009b367a25 */ /* 0x004fc800078e0068 */
[----:B------:R-:W-:Y:S01]  /*3fd0*/  IMAD.WIDE.U32 R52, R155, c[0x0][0x2d0], R90 ;  /* 0x0000b4009b347a25 */ /* 0x000fe200078e005a */
[----:B------:R-:W-:-:S04]  /*3fe0*/  IADD3 R55, R111, R55, RZ ;  /* 0x000000376f377210 */ /* 0x000fc80007ffe0ff */
[----:B------:R-:W-:Y:S01]  /*3ff0*/  IADD3 R53, R113, R53, RZ ;  /* 0x0000003571357210 */ /* 0x000fe20007ffe0ff */
[----:B------:R2:W-:Y:S04]  /*4000*/  RED.E.ADD.F32.FTZ.RN.STRONG.GPU [R54.64], R149 ;  /* 0x000000953600798e */ /* 0x0005e8000c10e788 */
[----:B---3--:R2:W-:Y:S02]  /*4010*/  RED.E.ADD.F32.FTZ.RN.STRONG.GPU [R52.64], R143 ;  /* 0x0000008f3400798e */ /* 0x0085e4000c10e788 */
.L_x_13586:
[----:B------:R-:W-:Y:S05]  /*4020*/  BSYNC B0 ;  /* 0x0000000000007941 */ /* 0x000fea0003800000 */
.L_x_13585:
[----:B-12---:R1:W2:Y:S01]  /*4030*/  LDS R141, [R144.X4+0xe60] ;  /* 0x000e6000908d7984 */ /* 0x0062a20000004800 */
[----:B------:R-:W-:Y:S01]  /*4040*/  BSSY B0, `(.L_x_13587) ;  /* 0x0000008000007945 */ /* 0x000fe20003800000 */
[----:B------:R-:W-:Y:S05]  /*4050*/  @!P2 BRA `(.L_x_13588) ;  /* 0x000000600000a947 */ /* 0x000fea0003800000 */
[----:B------:R-:W-:-:S04]  /*4060*/  IMAD.WIDE.U32 R54, R155, c[0x0][0x2b0], R102 ;  /* 0x0000ac009b367a25 */ /* 0x000fc800078e0066 */
[----:B------:R-:W-:Y:S01]  /*4070*/  IMAD.WIDE.U32 R52, R155, c[0x0][0x2d0], R88 ;  /* 0x0000b4009b347a25 */ /* 0x000fe200078e0058 */
[----:B------:R-:W-:-:S04]  /*4080*/  IADD3 R55, R111, R55, RZ ;  /* 0x000000376f377210 */ /* 0x000fc80007ffe0ff */
[----:B------:R-:W-:Y:S01]  /*4090*/  IADD3 R53, R113, R53, RZ ;  /* 0x0000003571357210 */ /* 0x000fe20007ffe0ff */
[----:B------:R4:W-:Y:S04]  /*40a0*/  RED.E.ADD.F32.FTZ.RN.STRONG.GPU [R54.64], R150 ;  /* 0x000000963600798e */ /* 0x0009e8000c10e788 */
[----:B--2---:R4:W-:Y:S02]  /*40b0*/  RED.E.ADD.F32.FTZ.RN.STRONG.GPU [R52.64], R141 ;  /* 0x0000008d3400798e */ /* 0x0049e4000c10e788 */
.L_x_13588:
[----:B------:R-:W-:Y:S05]  /*40c0*/  BSYNC B0 ;  /* 0x0000000000007941 */ /* 0x000fea0003800000 */
.L_x_13587:
[----:B--2-4-:R2:W4:Y:S01]  /*40d0*/  LDS R141, [R13.X4+0xee0] ;  /* 0x000ee0000d8d7984 */ /* 0x0145220000004800 */
[----:B------:R-:W-:Y:S01]  /*40e0*/  BSSY B0, `(.L_x_13589) ;  /* 0x0000008000007945 */ /* 0x000fe20003800000 */
[----:B------:R-:W-:Y:S05]  /*40f0*/  @!P3 BRA `(.L_x_13590) ;  /* 0x000000600000b947 */ /* 0x000fea0003800000 */
[----:B------:R-:W-:-:S04]  /*4100*/  IMAD.WIDE.U32 R54, R155, c[0x0][0x2b0], R100 ;  /* 0x0000ac009b367a25 */ /* 0x000fc800078e0064 */
[----:B------:R-:W-:Y:S01]  /*4110*/  IMAD.WIDE.U32 R52, R155, c[0x0][0x2d0], R86 ;  /* 0x0000b4009b347a25 */ /* 0x000fe200078e0056 */
[----:B------:R-:W-:-:S04]  /*4120*/  IADD3 R55, R111, R55, RZ ;  /* 0x000000376f377210 */ /* 0x000fc80007ffe0ff */
[----:B------:R-:W-:Y:S01]  /*4130*/  IADD3 R53, R113, R53, RZ ;  /* 0x0000003571357210 */ /* 0x000fe20007ffe0ff */
[----:B------:R0:W-:Y:S04]  /*4140*/  RED.E.ADD.F32.FTZ.RN.STRONG.GPU [R54.64], R151 ;  /* 0x000000973600798e */ /* 0x0001e8000c10e788 */
[----:B----4-:R0:W-:Y:S02]  /*4150*/  RED.E.ADD.F32.FTZ.RN.STRONG.GPU [R52.64], R141 ;  /* 0x0000008d3400798e */ /* 0x0101e4000c10e788 */
.L_x_13590:
[----:B------:R-:W-:Y:S05]  /*4160*/  BSYNC B0 ;  /* 0x0000000000007941 */ /* 0x000fea0003800000 */
.L_x_13589:
[----:B------:R-:W0:Y:S01]  /*4170*/  LDS R145, [R145.X4+0xf60] ;  /* 0x000f600091917984 */ /* 0x000e220000004800 */
[----:B------:R-:W-:Y:S01]  /*4180*/  BSSY B0, `(.L_x_13591) ;  /* 0x0000008000007945 */ /* 0x000fe20003800000 */
[----:B------:R-:W-:Y:S05]  /*4190*/  @!P4 BRA `(.L_x_13592) ;  /* 0x000000600000c947 */ /* 0x000fea0003800000 */
[----:B0-----:R-:W-:-:S04]  /*41a0*/  IMAD.WIDE.U32 R54, R155, c[0x0][0x2b0], R98 ;  /* 0x0000ac009b367a25 */ /* 0x001fc800078e0062 */
[----:B------:R-:W-:Y:S01]  /*41b0*/  IMAD.WIDE.U32 R52, R155, c[0x0][0x2d0], R84 ;  /* 0x0000b4009b347a25 */ /* 0x000fe200078e0054 */
[----:B------:R-:W-:-:S04]  /*41c0*/  IADD3 R55, R111, R55, RZ ;  /* 0x000000376f377210 */ /* 0x000fc80007ffe0ff */
[----:B------:R-:W-:Y:S01]  /*41d0*/  IADD3 R53, R113, R53, RZ ;  /* 0x0000003571357210 */ /* 0x000fe20007ffe0ff */
[----:B------:R0:W-:Y:S04]  /*41e0*/  RED.E.ADD.F32.FTZ.RN.STRONG.GPU [R54.64], R152 ;  /* 0x000000983600798e */ /* 0x0001e8000c10e788 */
[----:B------:R0:W-:Y:S02]  /*41f0*/  RED.E.ADD.F32.FTZ.RN.STRONG.GPU [R52.64], R145 ;  /* 0x000000913400798e */ /* 0x0001e4000c10e788 */
.L_x_13592:
[----:B------:R-:W-:Y:S05]  /*4200*/  BSYNC B0 ;  /* 0x0000000000007941 */ /* 0x000fea0003800000 */
.L_x_13591:
[----:B0---4-:R0:W4:Y:S01]  /*4210*/  LDS R141, [R146.X4+0xfe0] ;  /* 0x000fe000928d7984 */ /* 0x0111220000004800 */
        /* <DEDUP_REMOVED lines=8> */
.L_x_13594:
[----:B------:R-:W-:Y:S05]  /*42a0*/  BSYNC B0 ;  /* 0x0000000000007941 */ /* 0x000fea0003800000 */
.L_x_13593:
[----:B0-----:R-:W0:Y:S01]  /*42b0*/  SHFL.DOWN PT, R53, R140, 0x1, 0x1f ;  /* 0x08201f008c357f89 */ /* 0x001e2200000e0000 */
[----:B------:R-:W-:Y:S01]  /*42c0*/  ISETP.GT.AND P0, PT, R19, 0x1e, PT ;  /* 0x0000001e1300780c */ /* 0x000fe20003f04270 */
[----:B------:R-:W-:Y:S01]  /*42d0*/  FMUL.FTZ R119, R119, R115 ;  /* 0x0000007377777220 */ /* 0x000fe20000410000 */
[----:B------:R-:W-:Y:S01]  /*42e0*/  ISETP.NE.AND P1, PT, R19, RZ, PT ;  /* 0x000000ff1300720c */ /* 0x000fe20003f25270 */
[----:B------:R-:W5:Y:S01]  /*42f0*/  SHFL.DOWN PT, R55, R134, 0x1, 0x1f ;  /* 0x08201f0086377f89 */ /* 0x000f6200000e0000 */
[-C--:B------:R-:W-:Y:S01]  /*4300*/  FMUL.FTZ R52, R81, R114.reuse ;  /* 0x0000007251347220 */ /* 0x080fe20000410000 */
[----:B------:R-:W-:Y:S01]  /*4310*/  ISETP.NE.AND P2, PT, R31, RZ, PT ;  /* 0x000000ff1f00720c */ /* 0x000fe20003f45270 */
[----:B------:R-:W-:Y:S01]  /*4320*/  FFMA.FTZ R110, R121, R114, R119 ;  /* 0x00000072796e7223 */ /* 0x000fe20000010077 */
[----:B------:R-:W-:Y:S01]  /*4330*/  BSSY B0, `(.L_x_13595) ;  /* 0x000004b000007945 */ /* 0x000fe20003800000 */
[----:B------:R-:W-:-:S02]  /*4340*/  FMUL.FTZ R123, R123, R127 ;  /* 0x0000007f7b7b7220 */ /* 0x000fc40000410000 */
[----:B------:R-:W-:Y:S02]  /*4350*/  FMUL.FTZ R67, R67, R130 ;  /* 0x0000008243437220 */ /* 0x000fe40000410000 */
[----:B------:R-:W-:Y:S02]  /*4360*/  FMUL.FTZ R120, R120, R126 ;  /* 0x0000007e78787220 */ /* 0x000fe40000410000 */
[----:B------:R-:W-:Y:S02]  /*4370*/  FFMA.FTZ R67, R68, R129, R67 ;  /* 0x0000008144437223 */ /* 0x000fe40000010043 */
[----:B------:R-:W-:Y:S02]  /*4380*/  FFMA.FTZ R39, R64, R110, R39 ;  /* 0x0000006e40277223 */ /* 0x000fe40000010027 */
[----:B------:R-:W-:Y:S02]  /*4390*/  FFMA.FTZ R36, R69, R67, R36 ;  /* 0x0000004345247223 */ /* 0x000fe40000010024 */
[----:B0-----:R-:W-:-:S02]  /*43a0*/  @!P0 FADD.FTZ R140, R140, R53 ;  /* 0x000000358c8c8221 */ /* 0x001fc40000010000 */
[----:B-----5:R-:W-:-:S03]  /*43b0*/  @!P0 FADD.FTZ R134, R134, R55 ;  /* 0x0000003786868221 */ /* 0x020fc60000010000 */
[----:B------:R-:W0:Y:S01]  /*43c0*/  SHFL.DOWN PT, R53, R140, 0x2, 0x1f ;  /* 0x08401f008c357f89 */ /* 0x000e2200000e0000 */
[----:B------:R-:W-:-:S03]  /*43d0*/  ISETP.GT.AND P0, PT, R19, 0x1d, PT ;  /* 0x0000001d1300780c */ /* 0x000fc60003f04270 */
[----:B------:R-:W5:Y:S10]  /*43e0*/  SHFL.DOWN PT, R55, R134, 0x2, 0x1f ;  /* 0x08401f0086377f89 */ /* 0x000f7400000e0000 */
        /* <DEDUP_REMOVED lines=11> */
[C---:B------:R-:W-:Y:S02]  /*44a0*/  FMUL.FTZ R53, R81.reuse, R125 ;  /* 0x0000007d51357220 */ /* 0x040fe40000410000 */
[----:B-----5:R-:W-:Y:S01]  /*44b0*/  @!P0 FADD.FTZ R134, R134, R55 ;  /* 0x0000003786868221 */ /* 0x020fe20000010000 */
[----:B------:R-:W0:Y:S01]  /*44c0*/  SHFL.DOWN PT, R111, R140, 0x10, 0x1f ;  /* 0x0a001f008c6f7f89 */ /* 0x000e2200000e0000 */
[-C--:B------:R-:W-:Y:S01]  /*44d0*/  FMUL.FTZ R55, R81, R115.reuse ;  /* 0x0000007351377220 */ /* 0x080fe20000410000 */
[----:B------:R-:W-:Y:S01]  /*44e0*/  ISETP.GT.AND P0, PT, R19, 0xf, PT ;  /* 0x0000000f1300780c */ /* 0x000fe20003f04270 */
[C---:B------:R-:W-:Y:S01]  /*44f0*/  FFMA.FTZ R115, R80.reuse, R115, -R52 ;  /* 0x0000007350737223 */ /* 0x040fe20000010834 */
[----:B------:R-:W5:Y:S01]  /*4500*/  SHFL.DOWN PT, R113, R134, 0x10, 0x1f ;  /* 0x0a001f0086717f89 */ /* 0x000f6200000e0000 */
[C---:B------:R-:W-:Y:S02]  /*4510*/  FFMA.FTZ R114, R80.reuse, R114, R55 ;  /* 0x0000007250727223 */ /* 0x040fe40000010037 */
[----:B------:R-:W-:-:S02]  /*4520*/  FFMA.FTZ R55, R80, R126, -R53 ;  /* 0x0000007e50377223 */ /* 0x000fc40000010835 */
[C---:B------:R-:W-:Y:S02]  /*4530*/  FMUL.FTZ R53, R81.reuse, R126 ;  /* 0x0000007e51357220 */ /* 0x040fe40000410000 */
[----:B------:R-:W-:Y:S02]  /*4540*/  FMUL.FTZ R55, R136, R55 ;  /* 0x0000003788377220 */ /* 0x000fe40000410000 */
[----:B------:R-:W-:Y:S02]  /*4550*/  FFMA.FTZ R54, R80, R125, R53 ;  /* 0x0000007d50367223 */ /* 0x000fe40000010035 */
[----:B------:R-:W-:Y:S02]  /*4560*/  FMUL.FTZ R52, R81, R128 ;  /* 0x0000008051347220 */ /* 0x000fe40000410000 */
[----:B------:R-:W-:Y:S02]  /*4570*/  FFMA.FTZ R137, R137, R54, R55 ;  /* 0x0000003689897223 */ /* 0x000fe40000010037 */
[----:B------:R-:W-:-:S02]  /*4580*/  FMUL.FTZ R55, R81, R129 ;  /* 0x0000008151377220 */ /* 0x000fc40000410000 */
[CC--:B------:R-:W-:Y:S02]  /*4590*/  FFMA.FTZ R52, R80.reuse, R127.reuse, -R52 ;  /* 0x0000007f50347223 */ /* 0x0c0fe40000010834 */
[C---:B------:R-:W-:Y:S02]  /*45a0*/  FMUL.FTZ R127, R81.reuse, R127 ;  /* 0x0000007f517f7220 */ /* 0x040fe40000410000 */
[-C--:B------:R-:W-:Y:S02]  /*45b0*/  FMUL.FTZ R81, R81, R130.reuse ;  /* 0x0000008251517220 */ /* 0x080fe40000410000 */
[----:B------:R-:W-:Y:S02]  /*45c0*/  FFMA.FTZ R130, R80, R130, -R55 ;  /* 0x0000008250827223 */ /* 0x000fe40000010837 */
[----:B0-----:R-:W-:Y:S02]  /*45d0*/  @!P0 FADD.FTZ R140, R140, R111 ;  /* 0x0000006f8c8c8221 */ /* 0x001fe40000010000 */
[----:B-----5:R-:W-:-:S02]  /*45e0*/  @!P0 FADD.FTZ R134, R134, R113 ;  /* 0x0000007186868221 */ /* 0x020fc40000010000 */
[----:B------:R-:W-:Y:S02]  /*45f0*/  FMUL.FTZ R115, R138, R115 ;  /* 0x000000738a737220 */ /* 0x000fe40000410000 */
[----:B------:R-:W-:Y:S01]  /*4600*/  FMUL.FTZ R135, R135, R52 ;  /* 0x0000003487877220 */ /* 0x000fe20000410000 */
[----:B------:R-:W-:Y:S01]  /*4610*/  MOV R52, R140 ;  /* 0x0000008c00347202 */ /* 0x000fe20000000f00 */
        /* <DEDUP_REMOVED lines=18> */
[----:B------:R-:W-:-:S02]  /*4740*/  FADD.FTZ R41, R54, R41 ;  /* 0x0000002936297221 */ /* 0x000fc40000010000 */
        /* <DEDUP_REMOVED lines=9> */
.L_x_13596:
[----:B0-----:R-:W-:Y:S05]  /*47e0*/  BSYNC B0 ;  /* 0x0000000000007941 */ /* 0x001fea0003800000 */
.L_x_13595:
[----:B------:R-:W-:Y:S02]  /*47f0*/  IADD3 R117, R117, 0x1, RZ ;  /* 0x0000000175757810 */ /* 0x000fe40007ffe0ff */
[----:B------:R-:W-:Y:S02]  /*4800*/  IADD3 R71, P1, R71, 0x1, RZ ;  /* 0x0000000147477810 */ /* 0x000fe40007f3e0ff */
[----:B------:R-:W-:Y:S02]  /*4810*/  ISETP.GE.AND P0, PT, R117, c[0x0][0x16c], PT ;  /* 0x00005b0075007a0c */ /* 0x000fe40003f06270 */
[----:B------:R-:W-:-:S11]  /*4820*/  IADD3.X R70, RZ, R70, RZ, P1, !PT ;  /* 0x00000046ff467210 */ /* 0x000fd60000ffe4ff */
[----:B------:R-:W-:Y:S01]  /*4830*/  @P0 CALL.REL.NOINC `(.L_x_13566) ;  /* 0x0000001000000944 */ /* 0x000fe20003c00000 */
[----:B------:R-:W-:Y:S05]  /*4840*/  BRA `(.L_x_13597) ;  /* 0xffffcab000007947 */ /* 0x000fea000383ffff */
.L_x_13566:
[----:B------:R-:W-:Y:S01]  /*4850*/  BAR.SYNC.DEFER_BLOCKING 0x0 ;  /* 0x0000000000007b1d */ /* 0x000fe20000010000 */
[----:B------:R-:W-:Y:S01]  /*4860*/  ISETP.NE.AND P3, PT, R31, RZ, PT ;  /* 0x000000ff1f00720c */ /* 0x000fe20003f65270 */
[----:B------:R-:W-:Y:S01]  /*4870*/  IMAD R46, R34, c[0x0][0x2d8], RZ ;  /* 0x0000b600222e7a24 */ /* 0x000fe200078e02ff */
[----:B------:R-:W-:Y:S01]  /*4880*/  IADD3 R65, R18, -c[0x0][0x174], RZ ;  /* 0x80005d0012417a10 */ /* 0x000fe20007ffe0ff */
[----:B------:R-:W-:Y:S01]  /*4890*/  IMAD.WIDE.U32 R44, R35, c[0x0][0x2d8], RZ ;  /* 0x0000b600232c7a25 */ /* 0x000fe200078e00ff */
[C---:B------:R-:W-:Y:S01]  /*48a0*/  LOP3.LUT R69, R17.reuse, 0x20, RZ, 0xfc, !PT ;  /* 0x0000002011457812 */ /* 0x040fe200078efcff */
[----:B------:R-:W-:Y:S01]  /*48b0*/  BSSY B0, `(.L_x_13598) ;  /* 0x000002a000007945 */ /* 0x000fe20003800000 */
[----:B------:R-:W-:Y:S01]  /*48c0*/  LOP3.LUT R71, R17, 0x40, RZ, 0xfc, !PT ;  /* 0x0000004011477812 */ /* 0x000fe200078efcff */
[----:B------:R-:W-:Y:S01]  /*48d0*/  IMAD R61, R35, c[0x0][0x2dc], R46 ;  /* 0x0000b700233d7a24 */ /* 0x000fe200078e022e */
[----:B------:R-:W-:Y:S01]  /*48e0*/  LOP3.LUT R81, R17, 0x60, RZ, 0xfc, !PT ;  /* 0x0000006011517812 */ /* 0x000fe200078efcff */
[----:B------:R-:W-:Y:S01]  /*48f0*/  IMAD R65, R65, -0x80, RZ ;  /* 0xffffff8041417824 */ /* 0x000fe200078e02ff */
[----:B------:R-:W-:-:S02]  /*4900*/  SHF.R.S32.HI R48, RZ, 0x1f, R17 ;  /* 0x0000001fff307819 */ /* 0x000fc40000011411 */
[----:B------:R-:W-:Y:S02]  /*4910*/  IADD3 R45, R45, R61, RZ ;  /* 0x0000003d2d2d7210 */ /* 0x000fe40007ffe0ff */
[----:B------:R-:W-:Y:S02]  /*4920*/  SHF.R.S32.HI R67, RZ, 0x1f, R65 ;  /* 0x0000001fff437819 */ /* 0x000fe40000011441 */
[----:B------:R-:W-:Y:S01]  /*4930*/  LEA R47, P5, R17, c[0x0][0x330], 0x2 ;  /* 0x0000cc00112f7a11 */ /* 0x000fe200078a10ff */
[----:B------:R0:W-:Y:S01]  /*4940*/  STS.128 [R19.X16], R36 ;  /* 0x0000002413007388 */ /* 0x0001e2000000cc00 */
[----:B------:R-:W-:-:S06]  /*4950*/  NOP ;  /* 0x0000000000007918 */ /* 0x000fcc0000000000 */
[----:B------:R-:W-:Y:S04]  /*4960*/  LDS R49, [R19.X4] ;  /* 0x0000000013317984 */ /* 0x000fe80000004800 */
[----:B------:R-:W-:Y:S04]  /*4970*/  LDS R51, [R19.X4+0x80] ;  /* 0x0000800013337984 */ /* 0x000fe80000004800 */
[----:B------:R-:W-:Y:S01]  /*4980*/  LDS R53, [R19.X4+0x100] ;  /* 0x0001000013357984 */ /* 0x000fe20000004800 */
[----:B0-----:R-:W-:Y:S02]  /*4990*/  IMAD R38, R58, c[0x0][0x2e0], RZ ;  /* 0x0000b8003a267a24 */ /* 0x001fe400078e02ff */
[C---:B------:R-:W-:Y:S01]  /*49a0*/  IMAD.WIDE.U32 R36, R59.reuse, c[0x0][0x2e0], R44 ;  /* 0x0000b8003b247a25 */ /* 0x040fe200078e002c */
[----:B------:R-:W-:Y:S03]  /*49b0*/  LDS R55, [R19.X4+0x180] ;  /* 0x0001800013377984 */ /* 0x000fe60000004800 */
[----:B------:R-:W-:Y:S01]  /*49c0*/  IMAD R38, R59, c[0x0][0x2e4], R38 ;  /* 0x0000b9003b267a24 */ /* 0x000fe200078e0226 */
[----:B------:R-:W-:Y:S04]  /*49d0*/  @!P3 STS [0x200], R2 ;  /* 0x00020002ff00b388 */ /* 0x000fe80000000800 */
[----:B------:R-:W-:Y:S01]  /*49e0*/  BAR.SYNC.DEFER_BLOCKING 0x0 ;  /* 0x0000000000007b1d */ /* 0x000fe20000010000 */
[----:B------:R-:W-:-:S04]  /*49f0*/  IADD3 R36, P0, R65, R36, RZ ;  /* 0x0000002441247210 */ /* 0x000fc80007f1e0ff */
[----:B------:R-:W-:Y:S02]  /*4a00*/  IADD3.X R37, R67, R38, R37, P0, !PT ;  /* 0x0000002643257210 */ /* 0x000fe400007fe425 */
[----:B------:R-:W-:Y:S01]  /*4a10*/  LEA R46, P6, R36, R47, 0x2 ;  /* 0x0000002f242e7211 */ /* 0x000fe200078c10ff */
[----:B------:R-:W0:Y:S02]  /*4a20*/  LDS R0, [0x200] ;  /* 0x00020000ff007984 */ /* 0x000e240000000800 */
[-C--:B0-----:R-:W-:Y:S02]  /*4a30*/  ISETP.GE.AND P4, PT, R17, R0.reuse, PT ;  /* 0x000000001100720c */ /* 0x081fe40003f86270 */
[-C--:B------:R-:W-:Y:S02]  /*4a40*/  ISETP.GE.AND P2, PT, R69, R0.reuse, PT ;  /* 0x000000004500720c */ /* 0x080fe40003f46270 */
[-C--:B------:R-:W-:Y:S02]  /*4a50*/  ISETP.GE.AND P1, PT, R71, R0.reuse, PT ;  /* 0x000000004700720c */ /* 0x080fe40003f26270 */
[----:B------:R-:W-:-:S02]  /*4a60*/  ISETP.GE.AND P0, PT, R81, R0, PT ;  /* 0x000000005100720c */ /* 0x000fc40003f06270 */
[C---:B------:R-:W-:Y:S02]  /*4a70*/  LEA.HI.X R0, R17.reuse, c[0x0][0x334], R48, 0x2, P5 ;  /* 0x0000cd0011007a11 */ /* 0x040fe400028f1430 */
[----:B------:R-:W-:Y:S02]  /*4a80*/  IADD3 R38, P5, R17, R3, RZ ;  /* 0x0000000311267210 */ /* 0x000fe40007fbe0ff */
        /* <DEDUP_REMOVED lines=12> */
.L_x_13599:
[----:B------:R-:W-:Y:S05]  /*4b50*/  BSYNC B0 ;  /* 0x0000000000007941 */ /* 0x000fea0003800000 */
.L_x_13598:
[----:B------:R-:W-:Y:S01]  /*4b60*/  @!P2 STG.E [R46.64+-0x180], R51 ;  /* 0xfffe80332e00a986 */ /* 0x000fe2000c101908 */
[----:B------:R-:W-:Y:S01]  /*4b70*/  FADD.FTZ R30, R40, R30 ;  /* 0x0000001e281e7221 */ /* 0x000fe20000010000 */
[----:B------:R-:W-:Y:S01]  /*4b80*/  BSSY B0, `(.L_x_13600) ;  /* 0x0000023000007945 */ /* 0x000fe20003800000 */
[----:B0-----:R-:W-:Y:S01]  /*4b90*/  IMAD R44, R34, c[0x0][0x2f8], RZ ;  /* 0x0000be00222c7a24 */ /* 0x001fe200078e02ff */
[----:B------:R-:W-:Y:S01]  /*4ba0*/  @!P1 STG.E [R46.64+-0x100], R53 ;  /* 0xffff00352e009986 */ /* 0x000fe2000c101908 */
[----:B------:R-:W-:Y:S02]  /*4bb0*/  FADD.FTZ R3, R30, R41 ;  /* 0x000000291e037221 */ /* 0x000fe40000010000 */
[----:B------:R-:W-:Y:S01]  /*4bc0*/  IMAD.WIDE.U32 R36, R35, c[0x0][0x2f8], RZ ;  /* 0x0000be0023247a25 */ /* 0x000fe200078e00ff */
[----:B------:R0:W-:Y:S03]  /*4bd0*/  @!P0 STG.E [R46.64+-0x80], R55 ;  /* 0xffff80372e008986 */ /* 0x0001e6000c101908 */
[----:B------:R-:W-:Y:S01]  /*4be0*/  FADD.FTZ R30, R3, R42 ;  /* 0x0000002a031e7221 */ /* 0x000fe20000010000 */
[----:B------:R-:W-:Y:S03]  /*4bf0*/  BAR.SYNC.DEFER_BLOCKING 0x0 ;  /* 0x0000000000007b1d */ /* 0x000fe60000010000 */
[----:B------:R-:W-:-:S02]  /*4c00*/  FADD.FTZ R30, R30, R43 ;  /* 0x0000002b1e1e7221 */ /* 0x000fc40000010000 */
[----:B0-----:R-:W-:Y:S01]  /*4c10*/  IMAD R47, R35, c[0x0][0x2fc], R44 ;  /* 0x0000bf00232f7a24 */ /* 0x001fe200078e022c */
[----:B------:R0:W-:Y:S01]  /*4c20*/  STS.128 [R19.X16], R40 ;  /* 0x0000002813007388 */ /* 0x0001e2000000cc00 */
[----:B------:R-:W-:-:S06]  /*4c30*/  NOP ;  /* 0x0000000000007918 */ /* 0x000fcc0000000000 */
[----:B------:R-:W-:Y:S04]  /*4c40*/  LDS R45, [R19.X4] ;  /* 0x00000000132d7984 */ /* 0x000fe80000004800 */
[----:B------:R-:W-:Y:S04]  /*4c50*/  LDS R49, [R19.X4+0x80] ;  /* 0x0000800013317984 */ /* 0x000fe80000004800 */
[----:B------:R-:W-:Y:S01]  /*4c60*/  LDS R61, [R19.X4+0x100] ;  /* 0x00010000133d7984 */ /* 0x000fe20000004800 */
[----:B0-----:R-:W-:Y:S02]  /*4c70*/  IADD3 R40, P1, R17, -0x60, RZ ;  /* 0xffffffa011287810 */ /* 0x001fe40007f3e0ff */
[----:B------:R-:W-:Y:S01]  /*4c80*/  IADD3 R43, R37, R47, RZ ;  /* 0x0000002f252b7210 */ /* 0x000fe20007ffe0ff */
[----:B------:R-:W-:Y:S01]  /*4c90*/  LDS R63, [R19.X4+0x180] ;  /* 0x00018000133f7984 */ /* 0x000fe20000004800 */
[----:B------:R-:W-:-:S03]  /*4ca0*/  IADD3.X R41, R48, -0x1, RZ, P1, !PT ;  /* 0xffffffff30297810 */ /* 0x000fc60000ffe4ff */
[----:B------:R-:W-:Y:S04]  /*4cb0*/  @!P3 STS [0x200], R2 ;  /* 0x00020002ff00b388 */ /* 0x000fe80000000800 */
        /* <DEDUP_REMOVED lines=15> */
.L_x_13601:
[----:B------:R-:W-:Y:S05]  /*4db0*/  BSYNC B0 ;  /* 0x0000000000007941 */ /* 0x000fea0003800000 */
.L_x_13600:
[----:B------:R-:W-:Y:S01]  /*4dc0*/  MOV R2, R36 ;  /* 0x0000002400027202 */ /* 0x000fe20000000f00 */
[----:B0-----:R-:W-:Y:S01]  /*4dd0*/  IMAD R38, R58, c[0x0][0x300], RZ ;  /* 0x0000c0003a267a24 */ /* 0x001fe200078e02ff */
[----:B------:R-:W-:Y:S02]  /*4de0*/  MOV R3, R43 ;  /* 0x0000002b00037202 */ /* 0x000fe40000000f00 */
[-C--:B------:R-:W-:Y:S01]  /*4df0*/  ISETP.GE.AND P0, PT, R69, R0.reuse, PT ;  /* 0x000000004500720c */ /* 0x080fe20003f06270 */
[C---:B------:R-:W-:Y:S01]  /*4e00*/  IMAD R38, R59.reuse, c[0x0][0x304], R38 ;  /* 0x0000c1003b267a24 */ /* 0x040fe200078e0226 */
[----:B------:R-:W-:Y:S01]  /*4e10*/  LEA R36, P4, R40, c[0x0][0x340], 0x2 ;  /* 0x0000d00028247a11 */ /* 0x000fe200078810ff */
[----:B------:R-:W-:Y:S01]  /*4e20*/  IMAD.WIDE.U32 R2, R59, c[0x0][0x300], R2 ;  /* 0x0000c0003b027a25 */ /* 0x000fe200078e0002 */
[-C--:B------:R-:W-:Y:S02]  /*4e30*/  ISETP.GE.AND P1, PT, R71, R0.reuse, PT ;  /* 0x000000004700720c */ /* 0x080fe40003f26270 */
[----:B------:R-:W-:-:S02]  /*4e40*/  ISETP.GE.AND P2, PT, R81, R0, PT ;  /* 0x000000005100720c */ /* 0x000fc40003f46270 */
[----:B------:R-:W-:Y:S02]  /*4e50*/  IADD3 R37, P3, R65, R2, RZ ;  /* 0x0000000241257210 */ /* 0x000fe40007f7e0ff */
[----:B------:R-:W-:Y:S02]  /*4e60*/  LEA.HI.X R0, R40, c[0x0][0x344], R41, 0x2, P4 ;  /* 0x0000d10028007a11 */ /* 0x000fe400020f1429 */
[----:B------:R-:W-:Y:S02]  /*4e70*/  IADD3.X R3, R67, R38, R3, P3, !PT ;  /* 0x0000002643037210 */ /* 0x000fe40001ffe403 */
[C---:B------:R-:W-:Y:S02]  /*4e80*/  LEA R2, P3, R37.reuse, R36, 0x2 ;  /* 0x0000002425027211 */ /* 0x040fe400078610ff */
[----:B------:R-:W-:Y:S02]  /*4e90*/  IADD3 R24, P4, R24, -0x200, RZ ;  /* 0xfffffe0018187810 */ /* 0x000fe40007f9e0ff */
        /* <DEDUP_REMOVED lines=13> */
[----:B------:R-:W-:Y:S02]  /*4f70*/  IADD3.X R25, R25, -0x1, RZ, P4, !PT ;  /* 0xffffffff19197810 */ /* 0x000fe400027fe4ff */
[----:B------:R-:W-:Y:S01]  /*4f80*/  IADD3.X R27, R27, -0x1, RZ, P5, !PT ;  /* 0xffffffff1b1b7810 */ /* 0x000fe20002ffe4ff */
[----:B------:R-:W-:Y:S01]  /*4f90*/  @!P0 CALL.REL.NOINC `(.L_x_13565) ;  /* 0x0000001000008944 */ /* 0x000fe20003c00000 */
[----:B------:R-:W-:Y:S05]  /*4fa0*/  BRA `(.L_x_13602) ;  /* 0xffffb99000007947 */ /* 0x000fea000383ffff */
.L_x_13565:
        /* <DEDUP_REMOVED lines=24> */
.L_x_13604:
[----:B0-----:R-:W-:Y:S05]  /*5130*/  BSYNC B0 ;  /* 0x0000000000007941 */ /* 0x001fea0003800000 */
.L_x_13603:
        /* <DEDUP_REMOVED lines=23> */
.L_x_13606:
[----:B------:R-:W0:Y:S02]  /*52b0*/  S2R R9, SR_TID.X ;  /* 0x0000000000097919 */ /* 0x000e240000002100 */
.L_x_13607:
[----:B0-----:R-:W-:Y:S05]  /*52c0*/  BSYNC B0 ;  /* 0x0000000000007941 */ /* 0x001fea0003800000 */
.L_x_13605:
[----:B------:R-:W-:-:S13]  /*52d0*/  ISETP.GE.AND P0, PT, R9, c[0x0][0x16c], PT ;  /* 0x00005b0009007a0c */ /* 0x000fda0003f06270 */
[----:B------:R-:W-:Y:S05]  /*52e0*/  @P0 EXIT ;  /* 0x000000000000094d */ /* 0x000fea0003800000 */
[----:B------:R-:W-:Y:S02]  /*52f0*/  IMAD R58, R58, c[0x0][0x288], RZ ;  /* 0x0000a2003a3a7a24 */ /* 0x000fe400078e02ff */
[----:B------:R-:W-:-:S04]  /*5300*/  IMAD.WIDE.U32 R4, R59, c[0x0][0x288], RZ ;  /* 0x0000a2003b047a25 */ /* 0x000fc800078e00ff */
[----:B--2---:R-:W-:-:S05]  /*5310*/  IMAD R13, R59, c[0x0][0x28c], R58 ;  /* 0x0000a3003b0d7a24 */ /* 0x004fca00078e023a */
[----:B------:R-:W-:Y:S02]  /*5320*/  IADD3 R13, R5, R13, RZ ;  /* 0x0000000d050d7210 */ /* 0x000fe40007ffe0ff */
.L_x_13608:
[----:B0-----:R0:W2:Y:S01]  /*5330*/  LDS.64 R10, [R9.X8+0x35d0] ;  /* 0x0035d000090a7984 */ /* 0x0010a20000008a00 */
        /* <DEDUP_REMOVED lines=12> */
[----:B--2---:R0:W-:Y:S04]  /*5400*/  RED.E.ADD.F32.FTZ.RN.STRONG.GPU [R2.64], R10 ;  /* 0x0000000a0200798e */ /* 0x0041e8000c10e788 */
[----:B------:R0:W-:Y:S06]  /*5410*/  RED.E.ADD.F32.FTZ.RN.STRONG.GPU [R2.64+0x4], R11 ;  /* 0x0000040b0200798e */ /* 0x0001ec000c10e788 */
[----:B------:R-:W-:Y:S05]  /*5420*/  @!P0 BRA `(.L_x_13608) ;  /* 0xffffff0000008947 */ /* 0x000fea000383ffff */
[----:B------:R-:W-:Y:S05]  /*5430*/  EXIT ;  /* 0x000000000000794d */ /* 0x000fea0003800000 */
.L_x_13609:
        /* <DEDUP_REMOVED lines=12> */
.L_x_14767:


//--------------------- .text._Z25selective_scan_bwd_kernelI32Selective_Scan_bwd_kernel_traitsILi32ELi4ELb0ELb1ELb1ELb0ELb1EfN3c107complexIfEEEEv12SSMParamsBwd --------------------------
	.section	.text._Z25selective_scan_bwd_kernelI32Selective_Scan_bwd_kernel_traitsILi32ELi4ELb0ELb1ELb1ELb0ELb1EfN3c107complexIfEEEEv12SSMParamsBwd,"ax",@progbits
	.sectioninfo	@"SHI_REGISTERS=176"
	.align	128
        .global         _Z25selective_scan_bwd_kernelI32Selective_Scan_bwd_kernel_traitsILi32ELi4ELb0ELb1ELb1ELb0ELb1EfN3c107complexIfEEEEv12SSMParamsBwd
        .type           _Z25selective_scan_bwd_kernelI32Selective_Scan_bwd_kernel_traitsILi32ELi4ELb0ELb1ELb1ELb0ELb1EfN3c107complexIfEEEEv12SSMParamsBwd,@function
        .size           _Z25selective_scan_bwd_kernelI32Selective_Scan_bwd_kernel_traitsILi32ELi4ELb0ELb1ELb1ELb0ELb1EfN3c107complexIfEEEEv12SSMParamsBwd,(.L_x_14768 - _Z25selective_scan_bwd_kernelI32Selective_Scan_bwd_kernel_traitsILi32ELi4ELb0ELb1ELb1ELb0ELb1EfN3c107complexIfEEEEv12SSMParamsBwd)
        .other          _Z25selective_scan_bwd_kernelI32Selective_Scan_bwd_kernel_traitsILi32ELi4ELb0ELb1ELb1ELb0ELb1EfN3c107complexIfEEEEv12SSMParamsBwd,@"STO_CUDA_ENTRY STV_DEFAULT"
_Z25selective_scan_bwd_kernelI32Selective_Scan_bwd_kernel_traitsILi32ELi4ELb0ELb1ELb1ELb0ELb1EfN3c107complexIfEEEEv12SSMParamsBwd:
.text._Z25selective_scan_bwd_kernelI32Selective_Scan_bwd_kernel_traitsILi32ELi4ELb0ELb1ELb1ELb0ELb1EfN3c107complexIfEEEEv12SSMParamsBwd:
        /* <DEDUP_REMOVED lines=24> */
[----:B------:R-:W-:Y:S01]  /*0180*/  ISETP.NE.AND P0, PT, RZ, c[0x0][0x178], PT ;  /* 0x00005e00ff007a0c */ /* 0x000fe20003f05270 */
[----:B------:R-:W-:Y:S01]  /*0190*/  CS2R R28, SRZ ;  /* 0x00000000001c7805 */ /* 0x000fe2000001ff00 */
[----:B------:R-:W-:Y:S01]  /*01a0*/  CS2R R26, SRZ ;  /* 0x00000000001a7805 */ /* 0x000fe2000001ff00 */
        /* <DEDUP_REMOVED lines=10> */
[----:B------:R-:W-:Y:S02]  /*0250*/  IMAD R14, R100, c[0x0][0x1b0], RZ ;  /* 0x00006c00640e7a24 */ /* 0x000fe400078e02ff */
[----:B0-----:R-:W-:Y:S02]  /*0260*/  IMAD R3, R8, R19, RZ ;  /* 0x0000001308037224 */ /* 0x001fe400078e02ff */
[----:B------:R-:W-:Y:S01]  /*0270*/  IMAD R15, R103, c[0x0][0x194], R12 ;  /* 0x00006500670f7a24 */ /* 0x000fe200078e020c */
[----:B------:R-:W-:Y:S01]  /*0280*/  MOV R12, c[0x0][0x174] ;  /* 0x00005d00000c7a02 */ /* 0x000fe20000000f00 */
        /* <DEDUP_REMOVED lines=8> */
[----:B------:R-:W-:-:S04]  /*0310*/  IMAD.WIDE.U32 R10, R103, c[0x0][0x1b0], RZ ;  /* 0x00006c00670a7a25 */ /* 0x000fc800078e00ff */
        /* <DEDUP_REMOVED lines=9> */
[----:B------:R-:W-:Y:S01]  /*03b0*/  IMAD R17, R103, c[0x0][0x1b4], R14 ;  /* 0x00006d0067117a24 */ /* 0x000fe200078e020e */
[----:B------:R-:W-:Y:S01]  /*03c0*/  IADD3 R9, R9, R15, RZ ;  /* 0x0000000f09097210 */ /* 0x000fe20007ffe0ff */
[----:B------:R-:W-:Y:S01]  /*03d0*/  IMAD.WIDE.U32 R4, R106, c[0x0][0x1e8], R4 ;  /* 0x00007a006a047a25 */ /* 0x000fe200078e0004 */
[-C--:B------:R-:W-:Y:S02]  /*03e0*/  @!P2 IADD3 R0, R0, -R19.reuse, RZ ;  /* 0x800000130000a210 */ /* 0x080fe40007ffe0ff */
[----:B------:R-:W-:Y:S01]  /*03f0*/  @!P2 IADD3 R98, R98, 0x1, RZ ;  /* 0x000000016262a810 */ /* 0x000fe20007ffe0ff */
[----:B------:R-:W-:Y:S01]  /*0400*/  IMAD.WIDE.U32 R2, R106, c[0x0][0x1d8], R2 ;  /* 0x000076006a027a25 */ /* 0x000fe200078e0002 */
[----:B------:R-:W-:-:S02]  /*0410*/  ISETP.GE.U32.AND P1, PT, R0, R19, PT ;  /* 0x000000130000720c */ /* 0x000fc40003f26070 */
[----:B------:R-:W-:Y:S01]  /*0420*/  IADD3 R11, R11, R17, RZ ;  /* 0x000000110b0b7210 */ /* 0x000fe20007ffe0ff */
[C---:B------:R-:W-:Y:S01]  /*0430*/  IMAD R19, R105.reuse, c[0x0][0x1e8], RZ ;  /* 0x00007a0069137a24 */ /* 0x040fe200078e02ff */
[----:B------:R-:W-:Y:S01]  /*0440*/  SHF.R.S32.HI R15, RZ, 0x1f, R13 ;  /* 0x0000001fff0f7819 */ /* 0x000fe2000001140d */
[----:B------:R-:W-:Y:S01]  /*0450*/  IMAD R17, R105, c[0x0][0x1d8], RZ ;  /* 0x0000760069117a24 */ /* 0x000fe200078e02ff */
[----:B------:R-:W-:Y:S01]  /*0460*/  IADD3 R92, P2, R13, R4, RZ ;  /* 0x000000040d5c7210 */ /* 0x000fe20007f5e0ff */
[C---:B------:R-:W-:Y:S02]  /*0470*/  IMAD R19, R106.reuse, c[0x0][0x1ec], R19 ;  /* 0x00007b006a137a24 */ /* 0x040fe400078e0213 */
[----:B------:R-:W-:-:S03]  /*0480*/  IMAD.WIDE.U32 R6, R106, c[0x0][0x280], R6 ;  /* 0x0000a0006a067a25 */ /* 0x000fc600078e0006 */
[----:B------:R-:W-:Y:S01]  /*0490*/  IADD3.X R5, R15, R5, R19, P2, !PT ;  /* 0x000000050f057210 */ /* 0x000fe200017fe413 */
[----:B------:R-:W-:Y:S01]  /*04a0*/  IMAD R17, R106, c[0x0][0x1dc], R17 ;  /* 0x000077006a117a24 */ /* 0x000fe200078e0211 */
[----:B------:R-:W-:Y:S01]  /*04b0*/  @P1 IADD3 R98, R98, 0x1, RZ ;  /* 0x0000000162621810 */ /* 0x000fe20007ffe0ff */
[----:B------:R-:W-:Y:S01]  /*04c0*/  IMAD R21, R106, c[0x0][0x284], R21 ;  /* 0x0000a1006a157a24 */ /* 0x000fe200078e0215 */
[----:B------:R-:W-:Y:S02]  /*04d0*/  IADD3 R94, P1, R13, R2, RZ ;  /* 0x000000020d5e7210 */ /* 0x000fe40007f3e0ff */
[----:B------:R-:W-:Y:S02]  /*04e0*/  @!P3 IADD3 R98, -R98, RZ, RZ ;  /* 0x000000ff6262b210 */ /* 0x000fe40007ffe1ff */
[----:B------:R-:W-:Y:S02]  /*04f0*/  @!P0 LOP3.LUT R98, RZ, c[0x0][0x178], RZ, 0x33, !PT ;  /* 0x00005e00ff628a12 */ /* 0x000fe400078e33ff */
[----:B------:R-:W-:-:S02]  /*0500*/  LEA R95, P0, R92, c[0x0][0x248], 0x2 ;  /* 0x000092005c5f7a11 */ /* 0x000fc400078010ff */
[----:B------:R-:W-:Y:S01]  /*0510*/  IADD3 R13, P4, R13, R6, RZ ;  /* 0x000000060d0d7210 */ /* 0x000fe20007f9e0ff */
[----:B------:R-:W-:Y:S01]  /*0520*/  IMAD.WIDE.U32 R8, R98, c[0x0][0x1a8], R8 ;  /* 0x00006a0062087a25 */ /* 0x000fe200078e0008 */
[----:B------:R-:W-:Y:S02]  /*0530*/  SHF.R.S32.HI R0, RZ, 0x1f, R98 ;  /* 0x0000001fff007819 */ /* 0x000fe40000011462 */
[----:B------:R-:W-:Y:S01]  /*0540*/  LEA.HI.X R92, R92, c[0x0][0x24c], R5, 0x2, P0 ;  /* 0x000093005c5c7a11 */ /* 0x000fe200000f1405 */
[----:B------:R-:W-:Y:S01]  /*0550*/  IMAD.WIDE.U32 R10, R98, c[0x0][0x1c8], R10 ;  /* 0x00007200620a7a25 */ /* 0x000fe200078e000a */
[----:B------:R-:W-:Y:S02]  /*0560*/  ISETP.NE.U32.AND P0, PT, RZ, c[0x0][0x260], PT ;  /* 0x00009800ff007a0c */ /* 0x000fe40003f05070 */
[C---:B------:R-:W-:Y:S01]  /*0570*/  IADD3.X R3, R15.reuse, R3, R17, P1, !PT ;  /* 0x000000030f037210 */ /* 0x040fe20000ffe411 */
[C---:B------:R-:W-:Y:S01]  /*0580*/  IMAD R5, R0.reuse, c[0x0][0x1a8], RZ ;  /* 0x00006a0000057a24 */ /* 0x040fe200078e02ff */
[----:B------:R-:W-:Y:S01]  /*0590*/  IADD3.X R6, R15, R7, R21, P4, !PT ;  /* 0x000000070f067210 */ /* 0x000fe200027fe415 */
[----:B------:R-:W-:Y:S01]  /*05a0*/  IMAD R7, R0, c[0x0][0x1c8], RZ ;  /* 0x0000720000077a24 */ /* 0x000fe200078e02ff */
[----:B------:R-:W-:Y:S01]  /*05b0*/  LEA R97, P1, R94, c[0x0][0x240], 0x2 ;  /* 0x000090005e617a11 */ /* 0x000fe200078210ff */
[C---:B------:R-:W-:Y:S01]  /*05c0*/  IMAD R5, R98.reuse, c[0x0][0x1ac], R5 ;  /* 0x00006b0062057a24 */ /* 0x040fe200078e0205 */
[----:B------:R-:W-:Y:S01]  /*05d0*/  LEA R93, P2, R13, c[0x0][0x308], 0x2 ;  /* 0x0000c2000d5d7a11 */ /* 0x000fe200078410ff */
[----:B------:R-:W-:Y:S01]  /*05e0*/  IMAD R7, R98, c[0x0][0x1cc], R7 ;  /* 0x0000730062077a24 */ /* 0x000fe200078e0207 */
[----:B------:R-:W-:-:S02]  /*05f0*/  ISETP.NE.AND.EX P0, PT, RZ, c[0x0][0x264], PT, P0 ;  /* 0x00009900ff007a0c */ /* 0x000fc40003f05300 */
[----:B------:R-:W-:Y:S02]  /*0600*/  LEA.HI.X R94, R94, c[0x0][0x244], R3, 0x2, P1 ;  /* 0x000091005e5e7a11 */ /* 0x000fe400008f1403 */
[----:B------:R-:W-:Y:S02]  /*0610*/  LEA R3, R12, 0xffffff00, 0x8 ;  /* 0xffffff000c037811 */ /* 0x000fe400078e40ff */
[----:B------:R-:W-:Y:S02]  /*0620*/  LEA.HI.X R91, R13, c[0x0][0x30c], R6, 0x2, P2 ;  /* 0x0000c3000d5b7a11 */ /* 0x000fe400010f1406 */
[----:B------:R-:W-:Y:S02]  /*0630*/  ISETP.NE.U32.AND P1, PT, RZ, c[0x0][0x328], PT ;  /* 0x0000ca00ff007a0c */ /* 0x000fe40003f25070 */
[----:B------:R-:W-:Y:S02]  /*0640*/  ISETP.NE.U32.AND P2, PT, RZ, c[0x0][0x348], PT ;  /* 0x0000d200ff007a0c */ /* 0x000fe40003f45070 */
[----:B------:R-:W-:-:S02]  /*0650*/  IADD3 R89, P5, R3, R8, RZ ;  /* 0x0000000803597210 */ /* 0x000fc40007fbe0ff */
[----:B------:R-:W-:Y:S02]  /*0660*/  SHF.R.S32.HI R0, RZ, 0x1f, R3 ;  /* 0x0000001fff007819 */ /* 0x000fe40000011403 */
[----:B------:R-:W-:Y:S02]  /*0670*/  IADD3 R5, R9, R5, RZ ;  /* 0x0000000509057210 */ /* 0x000fe40007ffe0ff */
[----:B------:R-:W-:Y:S02]  /*0680*/  IADD3 R3, P4, R3, R10, RZ ;  /* 0x0000000a03037210 */ /* 0x000fe40007f9e0ff */
[----:B------:R-:W-:Y:S02]  /*0690*/  IADD3 R7, R11, R7, RZ ;  /* 0x000000070b077210 */ /* 0x000fe40007ffe0ff */
[----:B------:R-:W-:Y:S02]  /*06a0*/  ISETP.NE.AND.EX P1, PT, RZ, c[0x0][0x32c], PT, P1 ;  /* 0x0000cb00ff007a0c */ /* 0x000fe40003f25310 */
        /* <DEDUP_REMOVED lines=24> */
[C---:B0-----:R-:W-:Y:S02]  /*0830*/  SHF.L.U32 R0, R96.reuse, 0x2, RZ ;  /* 0x0000000260007819 */ /* 0x041fe400000006ff */
[----:B------:R-:W-:Y:S02]  /*0840*/  SHF.L.U32 R159, R96, 0x3, RZ ;  /* 0x00000003609f7819 */ /* 0x000fe400000006ff */
[----:B------:R-:W-:Y:S02]  /*0850*/  LOP3.LUT R25, R0, 0xffffff80, RZ, 0xc0, !PT ;  /* 0xffffff8000197812 */ /* 0x000fe400078ec0ff */
[----:B------:R-:W-:-:S02]  /*0860*/  LOP3.LUT R158, R96, 0x1f, RZ, 0xc0, !PT ;  /* 0x0000001f609e7812 */ /* 0x000fc400078ec0ff */
[C---:B------:R-:W-:Y:S02]  /*0870*/  LOP3.LUT R84, R25.reuse, 0x1f, R96, 0xf8, !PT ;  /* 0x0000001f19547812 */ /* 0x040fe400078ef860 */
[----:B------:R-:W-:Y:S02]  /*0880*/  LEA.HI.SX32 R83, R96, R96, 0x1b ;  /* 0x0000006060537211 */ /* 0x000fe400078fdaff */
[----:B------:R-:W-:Y:S02]  /*0890*/  IADD3 R24, R25, R84, RZ ;  /* 0x0000005419187210 */ /* 0x000fe40007ffe0ff */
[----:B------:R-:W-:Y:S02]  /*08a0*/  LEA.HI.SX32 R82, R159, R159, 0x1b ;  /* 0x0000009f9f527211 */ /* 0x000fe400078fdaff */
[----:B------:R-:W-:Y:S02]  /*08b0*/  SHF.R.S32.HI R81, RZ, 0x1f, R84 ;  /* 0x0000001fff517819 */ /* 0x000fe40000011454 */
        /* <DEDUP_REMOVED lines=8> */
.L_x_13652:
[----:B------:R-:W-:Y:S01]  /*0940*/  IADD3 R157, -R85, c[0x0][0x174], RZ ;  /* 0x00005d00559d7a10 */ /* 0x000fe20007ffe1ff */
[----:B------:R-:W-:Y:S01]  /*0950*/  BAR.SYNC.DEFER_BLOCKING 0x0 ;  /* 0x0000000000007b1d */ /* 0x000fe20000010000 */
[C---:B------:R-:W-:Y:S01]  /*0960*/  LOP3.LUT R38, R84.reuse, 0x20, RZ, 0xfc, !PT ;  /* 0x0000002054267812 */ /* 0x040fe200078efcff */
[----:B------:R-:W-:Y:S01]  /*0970*/  HFMA2.MMA R3, -RZ, RZ, 0, 0 ;  /* 0x00000000ff037435 */ /* 0x000fe200000001ff */
[----:B------:R-:W-:Y:S01]  /*0980*/  LEA R2, R157, 0xffffff80, 0x7 ;  /* 0xffffff809d027811 */ /* 0x000fe200078e38ff */
[----:B------:R-:W-:Y:S01]  /*0990*/  HFMA2.MMA R7, -RZ, RZ, 0, 0 ;  /* 0x00000000ff077435 */ /* 0x000fe200000001ff */
[----:B------:R-:W-:Y:S02]  /*09a0*/  LOP3.LUT R40, R84, 0x40, RZ, 0xfc, !PT ;  /* 0x0000004054287812 */ /* 0x000fe400078efcff */
[----:B------:R-:W-:Y:S02]  /*09b0*/  IADD3 R73, -R2, c[0x0][0x168], RZ ;  /* 0x00005a0002497a10 */ /* 0x000fe40007ffe1ff */
[----:B------:R-:W-:-:S02]  /*09c0*/  LOP3.LUT R42, R84, 0x60, RZ, 0xfc, !PT ;  /* 0x00000060542a7812 */ /* 0x000fc400078efcff */
[-C--:B------:R-:W-:Y:S02]  /*09d0*/  ISETP.GE.AND P0, PT, R84, R73.reuse, PT ;  /* 0x000000495400720c */ /* 0x080fe40003f06270 */
[-C--:B------:R-:W-:Y:S02]  /*09e0*/  ISETP.GE.AND P1, PT, R38, R73.reuse, PT ;  /* 0x000000492600720c */ /* 0x080fe40003f26270 */
[-C--:B------:R-:W-:Y:S02]  /*09f0*/  ISETP.GE.AND P2, PT, R40, R73.reuse, PT ;  /* 0x000000492800720c */ /* 0x080fe40003f46270 */
[----:B------:R-:W-:Y:S02]  /*0a00*/  ISETP.GE.AND P3, PT, R42, R73, PT ;  /* 0x000000492a00720c */ /* 0x000fe40003f66270 */
[----:B------:R-:W-:Y:S02]  /*0a10*/  LEA R4, P4, R84, R97, 0x2 ;  /* 0x0000006154047211 */ /* 0x000fe400078810ff */
[----:B------:R-:W-:-:S02]  /*0a20*/  MOV R11, RZ ;  /* 0x000000ff000b7202 */ /* 0x000fc40000000f00 */
[----:B------:R-:W-:Y:S02]  /*0a30*/  MOV R15, RZ ;  /* 0x000000ff000f7202 */ /* 0x000fe40000000f00 */
[----:B------:R-:W-:-:S05]  /*0a40*/  LEA.HI.X R5, R84, R94, R81, 0x2, P4 ;  /* 0x0000005e54057211 */ /* 0x000fca00020f1451 */
[----:B--2---:R-:W2:Y:S04]  /*0a50*/  @!P0 LDG.E R3, [R4.64] ;  /* 0x0000000804038981 */ /* 0x004ea8000c1e1900 */
[----:B---3--:R-:W3:Y:S04]  /*0a60*/  @!P1 LDG.E R11, [R4.64+0x80] ;  /* 0x00008008040b9981 */ /* 0x008ee8000c1e1900 */
[----:B------:R-:W4:Y:S04]  /*0a70*/  @!P2 LDG.E R7, [R4.64+0x100] ;  /* 0x000100080407a981 */ /* 0x000f28000c1e1900 */
[----:B------:R-:W4:Y:S01]  /*0a80*/  @!P3 LDG.E R15, [R4.64+0x180] ;  /* 0x00018008040fb981 */ /* 0x000f22000c1e1900 */
[C---:B------:R-:W-:Y:S01]  /*0a90*/  SHF.L.U32 R72, R84.reuse, 0x2, RZ ;  /* 0x0000000254487819 */ /* 0x040fe200000006ff */
[----:B------:R-:W-:Y:S01]  /*0aa0*/  HFMA2.MMA R13, -RZ, RZ, 0, 0 ;  /* 0x00000000ff0d7435 */ /* 0x000fe200000001ff */
[----:B------:R-:W-:Y:S01]  /*0ab0*/  SHF.L.U64.HI R71, R84, 0x2, R81 ;  /* 0x0000000254477819 */ /* 0x000fe20000010251 */
[----:B------:R-:W-:Y:S01]  /*0ac0*/  HFMA2.MMA R19, -RZ, RZ, 0, 0 ;  /* 0x00000000ff137435 */ /* 0x000fe200000001ff */
[----:B------:R-:W-:-:S02]  /*0ad0*/  IADD3 R8, P0, R95, R72, RZ ;  /* 0x000000485f087210 */ /* 0x000fc40007f1e0ff */
[----:B------:R-:W-:Y:S02]  /*0ae0*/  ISETP.GE.AND P1, PT, R38, R73, PT ;  /* 0x000000492600720c */ /* 0x000fe40003f26270 */
        /* <DEDUP_REMOVED lines=27> */
[----:B-12---:R1:W-:Y:S04]  /*0ca0*/  STS [R86.X4], R13 ;  /* 0x0000000d56007388 */ /* 0x0063e80000004800 */
        /* <DEDUP_REMOVED lines=134> */
[----:B------:R-:W-:Y:S02]  /*1510*/  FMUL.FTZ R35, R41, R46 ;  /* 0x0000002e29237220 */ /* 0x000fe40000410000 */
        /* <DEDUP_REMOVED lines=16> */
[----:B------:R-:W-:Y:S02]  /*1620*/  IADD3 R34, P0, R70, R32, RZ ;  /* 0x0000002046227210 */ /* 0x000fe40007f1e0ff */
[----:B------:R-:W-:Y:S02]  /*1630*/  LEA R35, P4, R84, c[0x0][0x338], 0x2 ;  /* 0x0000ce0054237a11 */ /* 0x000fe400078810ff */
[----:B------:R-:W-:Y:S02]  /*1640*/  IADD3.X R33, R0, R45, R33, P0, !PT ;  /* 0x0000002d00217210 */ /* 0x000fe400007fe421 */
[----:B------:R-:W-:Y:S02]  /*1650*/  LEA.HI.X R44, R84, c[0x0][0x33c], R81, 0x2, P4 ;  /* 0x0000cf00542c7a11 */ /* 0x000fe400020f1451 */
[----:B------:R-:W-:Y:S02]  /*1660*/  LEA R46, P5, R34, R35, 0x2 ;  /* 0x00000023222e7211 */ /* 0x000fe400078a10ff */
[C---:B------:R-:W-:Y:S01]  /*1670*/  IADD3 R32, P4, R84.reuse, R2, RZ ;  /* 0x0000000254207210 */ /* 0x040fe20007f9e0ff */
[----:B------:R-:W0:Y:S02]  /*1680*/  LDS R47, [0x200] ;  /* 0x00020000ff2f7984 */ /* 0x000e240000000800 */
[----:B0-----:R-:W-:-:S02]  /*1690*/  ISETP.GE.AND P3, PT, R84, R47, PT ;  /* 0x0000002f5400720c */ /* 0x001fc40003f66270 */
[-C--:B------:R-:W-:Y:S02]  /*16a0*/  ISETP.GE.AND P2, PT, R40, R47.reuse, PT ;  /* 0x0000002f2800720c */ /* 0x080fe40003f46270 */
[-C--:B------:R-:W-:Y:S02]  /*16b0*/  ISETP.GE.AND P1, PT, R38, R47.reuse, PT ;  /* 0x0000002f2600720c */ /* 0x080fe40003f26270 */
[----:B------:R-:W-:Y:S02]  /*16c0*/  ISETP.GE.AND P0, PT, R42, R47, PT ;  /* 0x0000002f2a00720c */ /* 0x000fe40003f06270 */
[----:B------:R-:W-:Y:S02]  /*16d0*/  LEA.HI.X R47, R34, R44, R33, 0x2, P5 ;  /* 0x0000002c222f7211 */ /* 0x000fe400028f1421 */
        /* <DEDUP_REMOVED lines=11> */
.L_x_13612:
[----:B------:R-:W-:Y:S05]  /*1790*/  BSYNC B0 ;  /* 0x0000000000007941 */ /* 0x000fea0003800000 */
.L_x_13611:
        /* <DEDUP_REMOVED lines=26> */
[----:B0-----:R-:W-:Y:S04]  /*1940*/  LDS R37, [R86.X4+0x80] ;  /* 0x0000800056257984 */ /* 0x001fe80000004800 */
[----:B------:R-:W-:Y:S01]  /*1950*/  LDS R39, [R86.X4+0x100] ;  /* 0x0001000056277984 */ /* 0x000fe20000004800 */
        /* <DEDUP_REMOVED lines=30> */
.L_x_13615:
[----:B------:R-:W-:Y:S05]  /*1b40*/  BSYNC B0 ;  /* 0x0000000000007941 */ /* 0x000fea0003800000 */
.L_x_13614:
[----:B------:R1:W-:Y:S04]  /*1b50*/  @!P0 STG.E [R16.64+-0x180], R37 ;  /* 0xfffe802510008986 */ /* 0x0003e8000c101908 */
[----:B------:R1:W-:Y:S04]  /*1b60*/  @!P1 STG.E [R16.64+-0x100], R39 ;  /* 0xffff002710009986 */ /* 0x0003e8000c101908 */
[----:B------:R1:W-:Y:S02]  /*1b70*/  @!P2 STG.E [R16.64+-0x80], R41 ;  /* 0xffff80291000a986 */ /* 0x0003e4000c101908 */
.L_x_13613:
[----:B-1----:R-:W-:Y:S01]  /*1b80*/  MOV R12, c[0x0][0x16c] ;  /* 0x00005b00000c7a02 */ /* 0x002fe20000000f00 */
[----:B0-----:R-:W-:Y:S01]  /*1b90*/  FFMA.FTZ R14, R4, R35, R101 ;  /* 0x00000023040e7223 */ /* 0x001fe20000010065 */
[----:B------:R-:W-:Y:S01]  /*1ba0*/  BAR.SYNC.DEFER_BLOCKING 0x0 ;  /* 0x0000000000007b1d */ /* 0x000fe20000010000 */
[-C--:B-----5:R-:W-:Y:S01]  /*1bb0*/  FMUL.FTZ R13, R109, R104.reuse ;  /* 0x000000686d0d7220 */ /* 0x0a0fe20000410000 */
[----:B------:R-:W-:Y:S01]  /*1bc0*/  ISETP.GE.AND P0, PT, R12, 0x1, PT ;  /* 0x000000010c00780c */ /* 0x000fe20003f06270 */
[----:B------:R-:W-:Y:S01]  /*1bd0*/  FFMA.FTZ R16, R5, R109, R14 ;  /* 0x0000006d05107223 */ /* 0x000fe2000001000e */
[----:B------:R-:W-:Y:S01]  /*1be0*/  CS2R R18, SRZ ;  /* 0x0000000000127805 */ /* 0x000fe2000001ff00 */
[----:B------:R-:W-:-:S02]  /*1bf0*/  FMUL.FTZ R12, R35, R104 ;  /* 0x00000068230c7220 */ /* 0x000fc40000410000 */
[----:B------:R-:W-:Y:S02]  /*1c00*/  FFMA.FTZ R20, R6, R65, R16 ;  /* 0x0000004106147223 */ /* 0x000fe40000010010 */
[-C--:B------:R-:W-:Y:S01]  /*1c10*/  FMUL.FTZ R14, R65, R104.reuse ;  /* 0x00000068410e7220 */ /* 0x080fe20000410000 */
[----:B------:R-:W-:Y:S01]  /*1c20*/  CS2R R16, SRZ ;  /* 0x0000000000107805 */ /* 0x000fe2000001ff00 */
[----:B------:R-:W-:Y:S02]  /*1c30*/  FMUL.FTZ R15, R111, R104 ;  /* 0x000000686f0f7220 */ /* 0x000fe40000410000 */
[----:B------:R-:W-:Y:S02]  /*1c40*/  FFMA.FTZ R101, R7, R111, R20 ;  /* 0x0000006f07657223 */ /* 0x000fe40000010014 */
[----:B------:R-:W-:Y:S05]  /*1c50*/  @!P0 BRA `(.L_x_13616) ;  /* 0x00003a1000008947 */ /* 0x000fea0003800000 */
[----:B------:R-:W-:Y:S01]  /*1c60*/  MOV R34, c[0x0][0x29c] ;  /* 0x0000a70000227a02 */ /* 0x000fe20000000f00 */
[----:B------:R-:W-:Y:S01]  /*1c70*/  HFMA2.MMA R115, -RZ, RZ, 0, 0 ;  /* 0x00000000ff737435 */ /* 0x000fe200000001ff */
[----:B------:R-:W-:Y:S01]  /*1c80*/  MOV R21, c[0x0][0x298] ;  /* 0x0000a60000157a02 */ /* 0x000fe20000000f00 */
[----:B------:R-:W-:Y:S01]  /*1c90*/  FADD.FTZ R108, R35, R35 ;  /* 0x00000023236c7221 */ /* 0x000fe20000010000 */
[----:B------:R-:W-:Y:S01]  /*1ca0*/  MOV R38, c[0x0][0x2bc] ;  /* 0x0000af0000267a02 */ /* 0x000fe20000000f00 */
[----:B------:R-:W-:Y:S01]  /*1cb0*/  FADD.FTZ R109, R109, R109 ;  /* 0x0000006d6d6d7221 */ /* 0x000fe20000010000 */
[----:B------:R-:W-:Y:S01]  /*1cc0*/  SHF.R.U32.HI R22, RZ, 0x1, R34 ;  /* 0x00000001ff167819 */ /* 0x000fe20000011622 */
[----:B------:R-:W-:Y:S01]  /*1cd0*/  FADD.FTZ R110, R65, R65 ;  /* 0x00000041416e7221 */ /* 0x000fe20000010000 */
[----:B------:R-:W-:Y:S01]  /*1ce0*/  MOV R23, c[0x0][0x2b8] ;  /* 0x0000ae0000177a02 */ /* 0x000fe20000000f00 */
[----:B------:R-:W-:Y:S01]  /*1cf0*/  FADD.FTZ R111, R111, R111 ;  /* 0x0000006f6f6f7221 */ /* 0x000fe20000010000 */
[----:B------:R-:W-:Y:S01]  /*1d00*/  SHF.R.U32.HI R20, RZ, 0x1, R38 ;  /* 0x00000001ff147819 */ /* 0x000fe20000011626 */
[-C--:B------:R-:W-:Y:S01]  /*1d10*/  IMAD R19, R22, R103.reuse, RZ ;  /* 0x0000006716137224 */ /* 0x080fe200078e02ff */
[----:B------:R-:W-:Y:S01]  /*1d20*/  SHF.R.U64 R21, R21, 0x1, R34 ;  /* 0x0000000115157819 */ /* 0x000fe20000001222 */
[----:B------:R-:W-:Y:S01]  /*1d30*/  CS2R R112, SRZ ;  /* 0x0000000000707805 */ /* 0x000fe2000001ff00 */
[----:B------:R-:W-:Y:S01]  /*1d40*/  SHF.R.U64 R22, R23, 0x1, R38 ;  /* 0x0000000117167819 */ /* 0x000fe20000001226 */
[----:B------:R-:W-:Y:S01]  /*1d50*/  IMAD R23, R20, R103, RZ ;  /* 0x0000006714177224 */ /* 0x000fe200078e02ff */
[----:B------:R-:W-:Y:S01]  /*1d60*/  SHF.R.S32.HI R160, RZ, 0x1f, R98 ;  /* 0x0000001fffa07819 */ /* 0x000fe20000011462 */
[----:B------:R-:W-:Y:S01]  /*1d70*/  IMAD R19, R100, R21, R19 ;  /* 0x0000001564137224 */ /* 0x000fe200078e0213 */
[----:B------:R-:W-:Y:S01]  /*1d80*/  IADD3 R107, R157, -0x1, RZ ;  /* 0xffffffff9d6b7810 */ /* 0x000fe20007ffe0ff */
[----:B------:R-:W-:-:S04]  /*1d90*/  IMAD.WIDE.U32 R20, R21, R103, RZ ;  /* 0x0000006715147225 */ /* 0x000fc800078e00ff */
[----:B------:R-:W-:Y:S01]  /*1da0*/  IMAD R37, R100, R22, R23 ;  /* 0x0000001664257224 */ /* 0x000fe200078e0217 */
[----:B------:R-:W-:Y:S01]  /*1db0*/  IADD3 R21, R21, R19, RZ ;  /* 0x0000001315157210 */ /* 0x000fe20007ffe0ff */
[----:B------:R-:W-:-:S04]  /*1dc0*/  IMAD.WIDE.U32 R22, R22, R103, RZ ;  /* 0x0000006716167225 */ /* 0x000fc800078e00ff */
[C---:B------:R-:W-:Y:S01]  /*1dd0*/  IMAD R19, R160.reuse, c[0x0][0x2a0], RZ ;  /* 0x0000a800a0137a24 */ /* 0x040fe200078e02ff */
[----:B------:R-:W-:Y:S01]  /*1de0*/  IADD3 R23, R23, R37, RZ ;  /* 0x0000002517177210 */ /* 0x000fe20007ffe0ff */
[----:B------:R-:W-:Y:S02]  /*1df0*/  IMAD R37, R160, c[0x0][0x2c0], RZ ;  /* 0x0000b000a0257a24 */ /* 0x000fe400078e02ff */
[C---:B------:R-:W-:Y:S02]  /*1e00*/  IMAD R19, R98.reuse, c[0x0][0x2a4], R19 ;  /* 0x0000a90062137a24 */ /* 0x040fe400078e0213 */
[----:B------:R-:W-:-:S04]  /*1e10*/  IMAD.WIDE.U32 R20, R98, c[0x0][0x2a0], R20 ;  /* 0x0000a80062147a25 */ /* 0x000fc800078e0014 */
[C---:B------:R-:W-:Y:S01]  /*1e20*/  IMAD R39, R98.reuse, c[0x0][0x2c4], R37 ;  /* 0x0000b10062277a24 */ /* 0x040fe200078e0225 */
[----:B------:R-:W-:Y:S01]  /*1e30*/  IADD3 R37, R21, R19, RZ ;  /* 0x0000001315257210 */ /* 0x000fe20007ffe0ff */
[----:B------:R-:W-:Y:S01]  /*1e40*/  IMAD.WIDE.U32 R22, R98, c[0x0][0x2c0], R22 ;  /* 0x0000b00062167a25 */ /* 0x000fe200078e0016 */
[----:B------:R-:W-:Y:S02]  /*1e50*/  LEA R38, P0, R20, c[0x0][0x318], 0x3 ;  /* 0x0000c60014267a11 */ /* 0x000fe400078018ff */
[----:B------:R-:W-:Y:S02]  /*1e60*/  SHF.L.U32 R19, R96, 0x2, RZ ;  /* 0x0000000260137819 */ /* 0x000fe400000006ff */
[----:B------:R-:W-:Y:S02]  /*1e70*/  IADD3 R21, R23, R39, RZ ;  /* 0x0000002717157210 */ /* 0x000fe40007ffe0ff */
[----:B------:R-:W-:Y:S02]  /*1e80*/  LEA.HI.X R40, R20, c[0x0][0x31c], R37, 0x3, P0 ;  /* 0x0000c70014287a11 */ /* 0x000fe400000f1c25 */
[----:B------:R-:W-:-:S02]  /*1e90*/  LEA R34, P1, R22, c[0x0][0x320], 0x3 ;  /* 0x0000c80016227a11 */ /* 0x000fc400078218ff */
[----:B------:R-:W-:Y:S02]  /*1ea0*/  SHF.R.U32.HI R23, RZ, 0x1e, R96 ;  /* 0x0000001eff177819 */ /* 0x000fe40000011660 */
[C---:B------:R-:W-:Y:S02]  /*1eb0*/  IADD3 R20, P0, R19.reuse, R38, RZ ;  /* 0x0000002613147210 */ /* 0x040fe40007f1e0ff */
[----:B------:R-:W-:Y:S02]  /*1ec0*/  LEA.HI.X R38, R22, c[0x0][0x324], R21, 0x3, P1 ;  /* 0x0000c90016267a11 */ /* 0x000fe400008f1c15 */
[----:B------:R-:W-:Y:S01]  /*1ed0*/  IADD3 R22, P1, R19, R34, RZ ;  /* 0x0000002213167210 */ /* 0x000fe20007f3e0ff */
[----:B------:R-:W-:Y:S01]  /*1ee0*/  IMAD R19, R36, -0x100, RZ ;  /* 0xffffff0024137824 */ /* 0x000fe200078e02ff */
[C---:B------:R-:W-:Y:S02]  /*1ef0*/  IADD3.X R21, R23.reuse, R40, RZ, P0, !PT ;  /* 0x0000002817157210 */ /* 0x040fe400007fe4ff */
[----:B------:R-:W-:-:S02]  /*1f00*/  IADD3.X R23, R23, R38, RZ, P1, !PT ;  /* 0x0000002617177210 */ /* 0x000fc40000ffe4ff */
[----:B------:R-:W-:Y:S01]  /*1f10*/  LEA.HI R34, R107, R107, RZ, 0x1 ;  /* 0x0000006b6b227211 */ /* 0x000fe200078f08ff */
[----:B------:R-:W-:-:S03]  /*1f20*/  IMAD.WIDE R20, R19, 0x4, R20 ;  /* 0x0000000413147825 */ /* 0x000fc600078e0214 */
[----:B------:R-:W-:Y:S01]  /*1f30*/  LOP3.LUT R34, R34, 0xfffffe, RZ, 0xc0, !PT ;  /* 0x00fffffe22227812 */ /* 0x000fe200078ec0ff */
[----:B------:R-:W-:Y:S01]  /*1f40*/  IMAD.WIDE R22, R19, 0x4, R22 ;  /* 0x0000000413167825 */ /* 0x000fe200078e0216 */
[C---:B------:R-:W-:Y:S02]  /*1f50*/  IADD3 R62, P5, R20.reuse, -0x380, RZ ;  /* 0xfffffc80143e7810 */ /* 0x040fe40007fbe0ff */
[C---:B------:R-:W-:Y:S02]  /*1f60*/  IADD3 R60, P4, R20.reuse, -0x300, RZ ;  /* 0xfffffd00143c7810 */ /* 0x040fe40007f9e0ff */
[----:B------:R-:W-:Y:S02]  /*1f70*/  IADD3.X R63, R21, -0x1, RZ, P5, !PT ;  /* 0xffffffff153f7810 */ /* 0x000fe40002ffe4ff */
[C---:B------:R-:W-:Y:S02]  /*1f80*/  IADD3 R50, P5, R20.reuse, -0x80, RZ ;  /* 0xffffff8014327810 */ /* 0x040fe40007fbe0ff */
[----:B------:R-:W-:-:S02]  /*1f90*/  IADD3 R58, P3, R20, -0x280, RZ ;  /* 0xfffffd80143a7810 */ /* 0x000fc40007f7e0ff */
[C---:B------:R-:W-:Y:S02]  /*1fa0*/  IADD3.X R51, R21.reuse, -0x1, RZ, P5, !PT ;  /* 0xffffffff15337810 */ /* 0x040fe40002ffe4ff */
[C---:B------:R-:W-:Y:S02]  /*1fb0*/  IADD3 R56, P2, R20.reuse, -0x200, RZ ;  /* 0xfffffe0014387810 */ /* 0x040fe40007f5e0ff */
[C---:B------:R-:W-:Y:S02]  /*1fc0*/  IADD3 R54, P1, R20.reuse, -0x180, RZ ;  /* 0xfffffe8014367810 */ /* 0x040fe40007f3e0ff */
[----:B------:R-:W-:Y:S02]  /*1fd0*/  IADD3 R52, P0, R20, -0x100, RZ ;  /* 0xffffff0014347810 */ /* 0x000fe40007f1e0ff */
[----:B------:R-:W-:Y:S02]  /*1fe0*/  IADD3 R48, P5, R22, -0x380, RZ ;  /* 0xfffffc8016307810 */ /* 0x000fe40007fbe0ff */
[----:B------:R-:W-:-:S02]  /*1ff0*/  IADD3.X R61, R21, -0x1, RZ, P4, !PT ;  /* 0xffffffff153d7810 */ /* 0x000fc400027fe4ff */
[C---:B------:R-:W-:Y:S02]  /*2000*/  IADD3.X R59, R21.reuse, -0x1, RZ, P3, !PT ;  /* 0xffffffff153b7810 */ /* 0x040fe40001ffe4ff */
[C---:B------:R-:W-:Y:S02]  /*2010*/  IADD3.X R57, R21.reuse, -0x1, RZ, P2, !PT ;  /* 0xffffffff15397810 */ /* 0x040fe400017fe4ff */
[C---:B------:R-:W-:Y:S02]  /*2020*/  IADD3.X R55, R21.reuse, -0x1, RZ, P1, !PT ;  /* 0xffffffff15377810 */ /* 0x040fe40000ffe4ff */
[----:B------:R-:W-:Y:S02]  /*2030*/  IADD3.X R53, R21, -0x1, RZ, P0, !PT ;  /* 0xffffffff15357810 */ /* 0x000fe400007fe4ff */
[----:B------:R-:W-:Y:S02]  /*2040*/  IADD3.X R49, R23, -0x1, RZ, P5, !PT ;  /* 0xffffffff17317810 */ /* 0x000fe40002ffe4ff */
[----:B------:R-:W-:-:S02]  /*2050*/  IADD3 R46, P4, R22, -0x300, RZ ;  /* 0xfffffd00162e7810 */ /* 0x000fc40007f9e0ff */
[C---:B------:R-:W-:Y:S02]  /*2060*/  IADD3 R44, P3, R22.reuse, -0x280, RZ ;  /* 0xfffffd80162c7810 */ /* 0x040fe40007f7e0ff */
[C---:B------:R-:W-:Y:S02]  /*2070*/  IADD3 R42, P2, R22.reuse, -0x200, RZ ;  /* 0xfffffe00162a7810 */ /* 0x040fe40007f5e0ff */
[C---:B------:R-:W-:Y:S02]  /*2080*/  IADD3 R40, P1, R22.reuse, -0x180, RZ ;  /* 0xfffffe8016287810 */ /* 0x040fe40007f3e0ff */
[C---:B------:R-:W-:Y:S02]  /*2090*/  IADD3 R38, P0, R22.reuse, -0x100, RZ ;  /* 0xffffff0016267810 */ /* 0x040fe40007f1e0ff */
[----:B------:R-:W-:Y:S02]  /*20a0*/  IADD3 R36, P5, R22, -0x80, RZ ;  /* 0xffffff8016247810 */ /* 0x000fe40007fbe0ff */
[----:B------:R-:W-:-:S02]  /*20b0*/  IADD3 R107, R107, -R34, RZ ;  /* 0x800000226b6b7210 */ /* 0x000fc40007ffe0ff */
[C---:B------:R-:W-:Y:S02]  /*20c0*/  IADD3.X R47, R23.reuse, -0x1, RZ, P4, !PT ;  /* 0xffffffff172f7810 */ /* 0x040fe400027fe4ff */
[C---:B------:R-:W-:Y:S02]  /*20d0*/  IADD3.X R45, R23.reuse, -0x1, RZ, P3, !PT ;  /* 0xffffffff172d7810 */ /* 0x040fe40001ffe4ff */
[C---:B------:R-:W-:Y:S02]  /*20e0*/  IADD3.X R43, R23.reuse, -0x1, RZ, P2, !PT ;  /* 0xffffffff172b7810 */ /* 0x040fe400017fe4ff */
[C---:B------:R-:W-:Y:S02]  /*20f0*/  IADD3.X R41, R23.reuse, -0x1, RZ, P1, !PT ;  /* 0xffffffff17297810 */ /* 0x040fe40000ffe4ff */
[C---:B------:R-:W-:Y:S02]  /*2100*/  IADD3.X R39, R23.reuse, -0x1, RZ, P0, !PT ;  /* 0xffffffff17277810 */ /* 0x040fe400007fe4ff */
[----:B------:R-:W-:-:S02]  /*2110*/  IADD3.X R37, R23, -0x1, RZ, P5, !PT ;  /* 0xffffffff17257810 */ /* 0x000fc40002ffe4ff */
[----:B------:R-:W-:Y:S02]  /*2120*/  MOV R19, RZ ;  /* 0x000000ff00137202 */ /* 0x000fe40000000f00 */
.L_x_13647:
[----:B------:R-:W-:Y:S01]  /*2130*/  SHF.R.S32.HI R127, RZ, 0x1f, R113 ;  /* 0x0000001fff7f7819 */ /* 0x000fe20000011471 */
[----:B------:R-:W-:Y:S01]  /*2140*/  IMAD.WIDE.U32 R20, R113, c[0x0][0x1a0], R24 ;  /* 0x0000680071147a25 */ /* 0x000fe200078e0018 */
[----:B------:R-:W-:Y:S01]  /*2150*/  IADD3 R73, -R2, c[0x0][0x168], RZ ;  /* 0x00005a0002497a10 */ /* 0x000fe20007ffe1ff */
[----:B------:R-:W-:Y:S01]  /*2160*/  CS2R R66, SRZ ;  /* 0x0000000000427805 */ /* 0x000fe2000001ff00 */
[----:B------:R-:W-:Y:S01]  /*2170*/  CS2R R68, SRZ ;  /* 0x0000000000447805 */ /* 0x000fe2000001ff00 */
[----:B------:R-:W-:Y:S01]  /*2180*/  IMAD R22, R127, c[0x0][0x1a0], RZ ;  /* 0x000068007f167a24 */ /* 0x000fe200078e02ff */
[----:B------:R-:W-:Y:S02]  /*2190*/  SHF.L.U32 R133, R73, 0x1, RZ ;  /* 0x0000000149857819 */ /* 0x000fe400000006ff */
[----:B------:R-:W-:Y:S01]  /*21a0*/  LEA R34, P1, R20, R90, 0x2 ;  /* 0x0000005a14227211 */ /* 0x000fe200078210ff */
[----:B------:R-:W-:Y:S01]  /*21b0*/  IMAD R23, R113, c[0x0][0x1a4], R22 ;  /* 0x0000690071177a24 */ /* 0x000fe200078e0216 */
[----:B------:R-:W-:-:S02]  /*21c0*/  ISETP.GE.AND P5, PT, R24, R133, PT ;  /* 0x000000851800720c */ /* 0x000fc40003fa6270 */
[----:B------:R-:W-:Y:S02]  /*21d0*/  ISETP.GE.AND P0, PT, R80, R133, PT ;  /* 0x000000855000720c */ /* 0x000fe40003f06270 */
[----:B------:R-:W-:Y:S02]  /*21e0*/  IADD3 R21, R21, R23, RZ ;  /* 0x0000001715157210 */ /* 0x000fe40007ffe0ff */
[----:B------:R-:W-:Y:S02]  /*21f0*/  ISETP.GE.AND P2, PT, R78, R133, PT ;  /* 0x000000854e00720c */ /* 0x000fe40003f46270 */
[----:B------:R-:W-:Y:S02]  /*2200*/  LEA.HI.X R35, R20, R89, R21, 0x2, P1 ;  /* 0x0000005914237211 */ /* 0x000fe400008f1415 */
[-C--:B------:R-:W-:Y:S02]  /*2210*/  ISETP.GE.AND P1, PT, R79, R133.reuse, PT ;  /* 0x000000854f00720c */ /* 0x080fe40003f26270 */
[-C--:B------:R-:W-:Y:S01]  /*2220*/  ISETP.GE.AND P3, PT, R77, R133.reuse, PT ;  /* 0x000000854d00720c */ /* 0x080fe20003f66270 */
[----:B--2---:R0:W2:Y:S01]  /*2230*/  @!P5 LDG.E R66, [R34.64] ;  /* 0x000000082242d981 */ /* 0x0040a2000c1e1900 */
[----:B------:R-:W-:-:S02]  /*2240*/  ISETP.GE.AND P4, PT, R76, R133, PT ;  /* 0x000000854c00720c */ /* 0x000fc40003f86270 */
[-C--:B------:R-:W-:Y:S01]  /*2250*/  ISETP.GE.AND P5, PT, R75, R133.reuse, PT ;  /* 0x000000854b00720c */ /* 0x080fe20003fa6270 */
[----:B---3--:R0:W3:Y:S01]  /*2260*/  @!P0 LDG.E R68, [R34.64+0x80] ;  /* 0x0000800822448981 */ /* 0x0080e2000c1e1900 */
[----:B------:R-:W-:Y:S02]  /*2270*/  ISETP.GE.AND P0, PT, R74, R133, PT ;  /* 0x000000854a00720c */ /* 0x000fe40003f06270 */
        /* <DEDUP_REMOVED lines=16> */
[----:B------:R-:W-:-:S04]  /*2380*/  IMAD.WIDE.U32 R20, R113, c[0x0][0x188], R20 ;  /* 0x0000620071147a25 */ /* 0x000fc800078e0014 */
[----:B------:R-:W-:Y:S01]  /*2390*/  IMAD.WIDE.U32 R22, R113, c[0x0][0x1c0], R24 ;  /* 0x0000700071167a25 */ /* 0x000fe200078e0018 */
[----:B------:R-:W-:Y:S02]  /*23a0*/  IADD3 R21, R21, R65, RZ ;  /* 0x0000004115157210 */ /* 0x000fe40007ffe0ff */
[----:B0-----:R-:W-:Y:S01]  /*23b0*/  LEA R34, P0, R20, c[0x0][0x220], 0x3 ;  /* 0x0000880014227a11 */ /* 0x001fe200078018ff */
[----:B------:R-:W-:Y:S01]  /*23c0*/  IMAD R119, R113, c[0x0][0x1c4], R120 ;  /* 0x0000710071777a24 */ /* 0x000fe200078e0278 */
[----:B------:R-:W-:Y:S02]  /*23d0*/  LEA R64, P1, R22, R88, 0x2 ;  /* 0x0000005816407211 */ /* 0x000fe400078210ff */
[----:B------:R-:W-:Y:S02]  /*23e0*/  LEA.HI.X R35, R20, c[0x0][0x224], R21, 0x3, P0 ;  /* 0x0000890014237a11 */ /* 0x000fe400000f1c15 */
[----:B------:R-:W-:Y:S02]  /*23f0*/  IADD3 R23, R23, R119, RZ ;  /* 0x0000007717177210 */ /* 0x000fe40007ffe0ff */
[----:B------:R-:W-:-:S02]  /*2400*/  IADD3 R119, R86, 0x40, RZ ;  /* 0x0000004056777810 */ /* 0x000fc40007ffe0ff */
[----:B------:R-:W-:Y:S01]  /*2410*/  LEA.HI.X R65, R22, R87, R23, 0x2, P1 ;  /* 0x0000005716417211 */ /* 0x000fe200008f1417 */
[----:B------:R-:W4:Y:S01]  /*2420*/  LDG.E.64 R34, [R34.64] ;  /* 0x0000000822227981 */ /* 0x000f22000c1e1b00 */
[-C--:B------:R-:W-:Y:S02]  /*2430*/  LEA.HI.SX32 R22, R119, R86.reuse, 0x1b ;  /* 0x0000005677167211 */ /* 0x080fe400078fdaff */
[C---:B------:R-:W-:Y:S02]  /*2440*/  IADD3 R23, R86.reuse, 0x20, RZ ;  /* 0x0000002056177810 */ /* 0x040fe40007ffe0ff */
[C---:B------:R-:W-:Y:S02]  /*2450*/  IADD3 R119, R86.reuse, 0x80, RZ ;  /* 0x0000008056777810 */ /* 0x040fe40007ffe0ff */
[C---:B------:R-:W-:Y:S02]  /*2460*/  IADD3 R121, R86.reuse, 0x60, RZ ;  /* 0x0000006056797810 */ /* 0x040fe40007ffe0ff */
[----:B------:R-:W-:-:S02]  /*2470*/  LEA.HI.SX32 R21, R86, R86, 0x1b ;  /* 0x0000005656157211 */ /* 0x000fc400078fdaff */
[-C--:B------:R-:W-:Y:S02]  /*2480*/  LEA.HI.SX32 R23, R23, R86.reuse, 0x1b ;  /* 0x0000005617177211 */ /* 0x080fe400078fdaff */
[-C--:B------:R-:W-:Y:S02]  /*2490*/  LEA.HI.SX32 R124, R119, R86.reuse, 0x1b ;  /* 0x00000056777c7211 */ /* 0x080fe400078fdaff */
[----:B------:R-:W-:Y:S02]  /*24a0*/  LEA.HI.SX32 R125, R121, R86, 0x1b ;  /* 0x00000056797d7211 */ /* 0x000fe400078fdaff */
[----:B------:R-:W-:Y:S02]  /*24b0*/  IADD3 R119, R86, 0xa0, RZ ;  /* 0x000000a056777810 */ /* 0x000fe40007ffe0ff */
[----:B------:R-:W-:Y:S02]  /*24c0*/  ISETP.GE.AND P5, PT, R24, R133, PT ;  /* 0x000000851800720c */ /* 0x000fe40003fa6270 */
[----:B------:R-:W-:-:S02]  /*24d0*/  IADD3 R121, R86, 0xc0, RZ ;  /* 0x000000c056797810 */ /* 0x000fc40007ffe0ff */
[----:B------:R-:W-:Y:S02]  /*24e0*/  ISETP.GE.AND P0, PT, R80, R133, PT ;  /* 0x000000855000720c */ /* 0x000fe40003f06270 */
[----:B------:R-:W-:Y:S02]  /*24f0*/  IADD3 R123, R86, 0xe0, RZ ;  /* 0x000000e0567b7810 */ /* 0x000fe40007ffe0ff */
[-C--:B------:R-:W-:Y:S02]  /*2500*/  LEA.HI.SX32 R126, R119, R86.reuse, 0x1b ;  /* 0x00000056777e7211 */ /* 0x080fe400078fdaff */
[-C--:B------:R-:W-:Y:S02]  /*2510*/  LEA.HI.SX32 R129, R121, R86.reuse, 0x1b ;  /* 0x0000005679817211 */ /* 0x080fe400078fdaff */
[----:B------:R-:W-:Y:S02]  /*2520*/  LEA.HI.SX32 R131, R123, R86, 0x1b ;  /* 0x000000567b837211 */ /* 0x000fe400078fdaff */
[----:B------:R-:W-:-:S02]  /*2530*/  MOV R20, RZ ;  /* 0x000000ff00147202 */ /* 0x000fc40000000f00 */
[-C--:B------:R-:W-:Y:S02]  /*2540*/  ISETP.GE.AND P1, PT, R79, R133.reuse, PT ;  /* 0x000000854f00720c */ /* 0x080fe40003f26270 */
[-C--:B------:R-:W-:Y:S02]  /*2550*/  ISETP.GE.AND P2, PT, R78, R133.reuse, PT ;  /* 0x000000854e00720c */ /* 0x080fe40003f46270 */
[-C--:B------:R-:W-:Y:S02]  /*2560*/  ISETP.GE.AND P3, PT, R77, R133.reuse, PT ;  /* 0x000000854d00720c */ /* 0x080fe40003f66270 */
[----:B------:R-:W-:Y:S02]  /*2570*/  ISETP.GE.AND P4, PT, R76, R133, PT ;  /* 0x000000854c00720c */ /* 0x000fe40003f86270 */
[----:B------:R-:W-:Y:S01]  /*2580*/  MOV R130, RZ ;  /* 0x000000ff00827202 */ /* 0x000fe20000000f00 */
[----:B------:R-:W-:Y:S01]  /*2590*/  CS2R R134, SRZ ;  /* 0x0000000000867805 */ /* 0x000fe2000001ff00 */
[----:B--2---:R-:W-:Y:S04]  /*25a0*/  STS [R21.X4], R66 ;  /* 0x0000004215007388 */ /* 0x004fe80000004800 */
[----:B---3--:R-:W-:Y:S04]  /*25b0*/  STS [R23.X4+0x80], R68 ;  /* 0x0000804417007388 */ /* 0x008fe80000004800 */
[----:B----4-:R-:W-:Y:S04]  /*25c0*/  STS [R22.X4+0x100], R67 ;  /* 0x0001004316007388 */ /* 0x010fe80000004800 */
[----:B------:R-:W-:Y:S04]  /*25d0*/  STS [R125.X4+0x180], R114 ;  /* 0x000180727d007388 */ /* 0x000fe80000004800 */
[----:B------:R0:W-:Y:S04]  /*25e0*/  STS [R124.X4+0x200], R69 ;  /* 0x000200457c007388 */ /* 0x0001e80000004800 */
[----:B-1----:R1:W-:Y:S04]  /*25f0*/  STS [R126.X4+0x280], R117 ;  /* 0x000280757e007388 */ /* 0x0023e80000004800 */
[----:B------:R-:W-:Y:S01]  /*2600*/  STS [R129.X4+0x300], R116 ;  /* 0x0003007481007388 */ /* 0x000fe20000004800 */
[----:B0-----:R-:W-:-:S03]  /*2610*/  CS2R R68, SRZ ;  /* 0x0000000000447805 */ /* 0x001fc6000001ff00 */
[----:B------:R-:W-:Y:S01]  /*2620*/  STS [R131.X4+0x380], R118 ;  /* 0x0003807683007388 */ /* 0x000fe20000004800 */
[----:B------:R-:W-:-:S06]  /*2630*/  NOP ;  /* 0x0000000000007918 */ /* 0x000fcc0000000000 */
[----:B------:R0:W2:Y:S01]  /*2640*/  @!P5 LDG.E R20, [R64.64] ;  /* 0x000000084014d981 */ /* 0x0000a2000c1e1900 */
[----:B------:R-:W-:-:S03]  /*2650*/  ISETP.GE.AND P5, PT, R75, R133, PT ;  /* 0x000000854b00720c */ /* 0x000fc60003fa6270 */
[----:B------:R0:W3:Y:S01]  /*2660*/  @!P0 LDG.E R68, [R64.64+0x80] ;  /* 0x0000800840448981 */ /* 0x0000e2000c1e1900 */
[----:B------:R-:W-:Y:S02]  /*2670*/  ISETP.GE.AND P0, PT, R74, R133, PT ;  /* 0x000000854a00720c */ /* 0x000fe40003f06270 */
[----:B------:R-:W-:Y:S01]  /*2680*/  CS2R R132, SRZ ;  /* 0x0000000000847805 */ /* 0x000fe2000001ff00 */
[----:B------:R0:W4:Y:S04]  /*2690*/  @!P1 LDG.E R69, [R64.64+0x100] ;  /* 0x0001000840459981 */ /* 0x000128000c1e1900 */
[----:B------:R0:W4:Y:S04]  /*26a0*/  @!P2 LDG.E R130, [R64.64+0x180] ;  /* 0x000180084082a981 */ /* 0x000128000c1e1900 */
[----:B------:R0:W4:Y:S04]  /*26b0*/  @!P3 LDG.E R133, [R64.64+0x200] ;  /* 0x000200084085b981 */ /* 0x000128000c1e1900 */
[----:B------:R0:W4:Y:S04]  /*26c0*/  @!P4 LDG.E R135, [R64.64+0x280] ;  /* 0x000280084087c981 */ /* 0x000128000c1e1900 */
[----:B------:R0:W4:Y:S04]  /*26d0*/  @!P5 LDG.E R132, [R64.64+0x300] ;  /* 0x000300084084d981 */ /* 0x000128000c1e1900 */
[----:B------:R0:W4:Y:S01]  /*26e0*/  @!P0 LDG.E R134, [R64.64+0x380] ;  /* 0x0003800840868981 */ /* 0x000122000c1e1900 */
[----:B-1----:R-:W-:-:S04]  /*26f0*/  FADD.FTZ R117, R8, R102 ;  /* 0x0000006608757221 */ /* 0x002fc80000010000 */
[----:B------:R-:W-:Y:S02]  /*2700*/  FMUL.FTZ R66, R35, R117 ;  /* 0x0000007523427220 */ /* 0x000fe40000410000 */
[----:B------:R-:W-:Y:S02]  /*2710*/  FMUL.FTZ R136, R34, 1.4426950216293334961 ;  /* 0x3fb8aa3b22887820 */ /* 0x000fe40000410000 */
[----:B------:R-:W-:Y:S01]  /*2720*/  FMUL.RZ R120, R66, 0.15915493667125701904 ;  /* 0x3e22f98342787820 */ /* 0x000fe2000040c000 */
[----:B------:R-:W-:-:S04]  /*2730*/  SHF.L.U32 R66, R86, 0x3, RZ ;  /* 0x0000000356427819 */ /* 0x000fc800000006ff */
[----:B------:R-:W-:Y:S01]  /*2740*/  LEA.HI.SX32 R128, R66, R66, 0x1b ;  /* 0x0000004242807211 */ /* 0x000fe200078fdaff */
[----:B------:R-:W-:Y:S01]  /*2750*/  FMUL.FTZ R66, R117, R136 ;  /* 0x0000008875427220 */ /* 0x000fe20000410000 */
[----:B------:R-:W-:Y:S01]  /*2760*/  MUFU.COS R140, R120 ;  /* 0x00000078008c7308 */ /* 0x000fe20000000000 */
[----:B------:R-:W-:Y:S02]  /*2770*/  ISETP.NE.AND P0, PT, R96, RZ, PT ;  /* 0x000000ff6000720c */ /* 0x000fe40003f05270 */
[----:B------:R-:W1:Y:S01]  /*2780*/  LDS R114, [R128.X4] ;  /* 0x0000000080727984 */ /* 0x000e620000004800 */
[----:B0-----:R-:W-:-:S03]  /*2790*/  LEA R64, R107, R113, 0x8 ;  /* 0x000000716b407211 */ /* 0x001fc600078e40ff */
[----:B------:R-:W0:Y:S01]  /*27a0*/  LDS R116, [R128.X4+0x4] ;  /* 0x0000040080747984 */ /* 0x000e220000004800 */
[----:B------:R-:W1:Y:S03]  /*27b0*/  MUFU.EX2 R67, R66 ;  /* 0x0000004200437308 */ /* 0x000e660000000800 */
[----:B------:R-:W-:Y:S04]  /*27c0*/  LDS R118, [R128.X4+0x8] ;  /* 0x0000080080767984 */ /* 0x000fe80000004800 */
[----:B------:R-:W2:Y:S01]  /*27d0*/  LDS R119, [R128.X4+0xc] ;  /* 0x00000c0080777984 */ /* 0x000ea20000004800 */
[----:B------:R1:W1:Y:S03]  /*27e0*/  MUFU.SIN R138, R120 ;  /* 0x00000078008a7308 */ /* 0x0002660000000400 */
[----:B------:R-:W2:Y:S01]  /*27f0*/  LDS R121, [R128.X4+0x14] ;  /* 0x0000140080797984 */ /* 0x000ea20000004800 */
[----:B------:R-:W-:-:S03]  /*2800*/  @P0 IADD3 R64, R96, 0x200, RZ ;  /* 0x0000020060400810 */ /* 0x000fc60007ffe0ff */
[----:B------:R-:W-:Y:S04]  /*2810*/  LDS R122, [R128.X4+0x18] ;  /* 0x00001800807a7984 */ /* 0x000fe80000004800 */
[----:B-1----:R-:W1:Y:S04]  /*2820*/  LDS R120, [R128.X4+0x10] ;  /* 0x0000100080787984 */ /* 0x002e680000004800 */
[----:B------:R-:W1:Y:S01]  /*2830*/  LDS R123, [R128.X4+0x1c] ;  /* 0x00001c00807b7984 */ /* 0x000e620000004800 */
[----:B------:R-:W-:Y:S01]  /*2840*/  ISETP.NE.AND P2, PT, R158, RZ, PT ;  /* 0x000000ff9e00720c */ /* 0x000fe20003f45270 */
[----:B------:R-:W-:-:S02]  /*2850*/  FMUL.FTZ R66, R67, R140 ;  /* 0x0000008c43427220 */ /* 0x000fc40000410000 */
[----:B------:R-:W-:Y:S01]  /*2860*/  FMUL.FTZ R67, R67, R138 ;  /* 0x0000008a43437220 */ /* 0x000fe20000410000 */
[----:B------:R-:W-:-:S13]  /*2870*/  ISETP.LT.OR P1, PT, R157, 0x2, P2 ;  /* 0x000000029d00780c */ /* 0x000fda0001721670 */
[----:B------:R-:W-:Y:S01]  /*2880*/  @!P1 IADD3 R142, R157, -0x2, RZ ;  /* 0xfffffffe9d8e9810 */ /* 0x000fe20007ffe0ff */
[-C--:B------:R-:W-:Y:S02]  /*2890*/  FMUL.FTZ R139, R114, R117.reuse ;  /* 0x00000075728b7220 */ /* 0x080fe40000410000 */
[----:B0-----:R-:W-:Y:S01]  /*28a0*/  FMUL.FTZ R141, R116, R117 ;  /* 0x00000075748d7220 */ /* 0x001fe20000410000 */
[----:B------:R-:W-:Y:S01]  /*28b0*/  BSSY B0, `(.L_x_13617) ;  /* 0x0000066000007945 */ /* 0x000fe20003800000 */
[----:B--2---:R-:W-:Y:S04]  /*28c0*/  STS [R21.X4+0x420], R20 ;  /* 0x0004201415007388 */ /* 0x004fe80000004800 */
[----:B---3--:R-:W-:Y:S04]  /*28d0*/  STS [R23.X4+0x4a0], R68 ;  /* 0x0004a04417007388 */ /* 0x008fe80000004800 */
[----:B----4-:R-:W-:Y:S04]  /*28e0*/  STS [R22.X4+0x520], R69 ;  /* 0x0005204516007388 */ /* 0x010fe80000004800 */
[----:B------:R-:W-:Y:S04]  /*28f0*/  STS [R125.X4+0x5a0], R130 ;  /* 0x0005a0827d007388 */ /* 0x000fe80000004800 */
[----:B------:R-:W-:Y:S04]  /*2900*/  STS [R124.X4+0x620], R133 ;  /* 0x000620857c007388 */ /* 0x000fe80000004800 */
[----:B------:R0:W-:Y:S04]  /*2910*/  STS [R126.X4+0x6a0], R135 ;  /* 0x0006a0877e007388 */ /* 0x0001e80000004800 */
[----:B------:R2:W-:Y:S04]  /*2920*/  STS [R129.X4+0x720], R132 ;  /* 0x0007208481007388 */ /* 0x0005e80000004800 */
[----:B------:R3:W-:Y:S01]  /*2930*/  STS [R131.X4+0x7a0], R134 ;  /* 0x0007a08683007388 */ /* 0x0007e20000004800 */
[----:B------:R-:W-:-:S06]  /*2940*/  NOP ;  /* 0x0000000000007918 */ /* 0x000fcc0000000000 */
[----:B0-----:R-:W-:Y:S01]  /*2950*/  SHF.L.U32 R135, R64, 0x3, RZ ;  /* 0x0000000340877819 */ /* 0x001fe200000006ff */
[----:B------:R-:W0:Y:S04]  /*2960*/  LDS R133, [R128.X4+0x420] ;  /* 0x0004200080857984 */ /* 0x000e280000004800 */
[----:B------:R-:W4:Y:S04]  /*2970*/  LDS R131, [R128.X4+0x424] ;  /* 0x0004240080837984 */ /* 0x000f280000004800 */
[----:B------:R-:W0:Y:S04]  /*2980*/  LDS R22, [R128.X4+0x428] ;  /* 0x0004280080167984 */ /* 0x000e280000004800 */
[----:B------:R-:W0:Y:S04]  /*2990*/  LDS R130, [R128.X4+0x42c] ;  /* 0x00042c0080827984 */ /* 0x000e280000004800 */
[----:B------:R-:W0:Y:S04]  /*29a0*/  LDS R149, [R128.X4+0x430] ;  /* 0x0004300080957984 */ /* 0x000e280000004800 */
[----:B------:R-:W0:Y:S04]  /*29b0*/  LDS R23, [R128.X4+0x434] ;  /* 0x0004340080177984 */ /* 0x000e280000004800 */
[----:B------:R-:W0:Y:S04]  /*29c0*/  LDS R148, [R128.X4+0x438] ;  /* 0x0004380080947984 */ /* 0x000e280000004800 */
[----:B------:R0:W1:Y:S04]  /*29d0*/  LDS R150, [R128.X4+0x43c] ;  /* 0x00043c0080967984 */ /* 0x0000680000004800 */
[----:B------:R0:W-:Y:S01]  /*29e0*/  STS.64 [R135+0x14d0], R66 ;  /* 0x0014d04287007388 */ /* 0x0001e20000000a00 */
[----:B------:R-:W-:-:S04]  /*29f0*/  FADD.FTZ R124, R9, R102 ;  /* 0x00000066097c7221 */ /* 0x000fc80000010000 */
[----:B------:R-:W-:-:S04]  /*2a00*/  FMUL.FTZ R64, R35, R124 ;  /* 0x0000007c23407220 */ /* 0x000fc80000410000 */
[----:B--2---:R-:W-:Y:S02]  /*2a10*/  FMUL.RZ R132, R64, 0.15915493667125701904 ;  /* 0x3e22f98340847820 */ /* 0x004fe4000040c000 */
[----:B------:R-:W-:Y:S02]  /*2a20*/  FMUL.FTZ R64, R124, R136 ;  /* 0x000000887c407220 */ /* 0x000fe40000410000 */
[----:B------:R-:W-:Y:S01]  /*2a30*/  @!P1 IMAD R21, R142, c[0x0][0x16c], R113 ;  /* 0x00005b008e159a24 */ /* 0x000fe200078e0271 */
[----:B------:R-:W-:Y:S01]  /*2a40*/  CS2R R68, SRZ ;  /* 0x0000000000447805 */ /* 0x000fe2000001ff00 */
[----:B------:R-:W-:Y:S01]  /*2a50*/  FADD.FTZ R125, R10, R102 ;  /* 0x000000660a7d7221 */ /* 0x000fe20000010000 */
[----:B------:R-:W-:Y:S01]  /*2a60*/  MUFU.SIN R65, R132 ;  /* 0x0000008400417308 */ /* 0x000fe20000000400 */
[----:B------:R-:W-:Y:S01]  /*2a70*/  @!P1 IMAD.WIDE R20, R21, 0x10, R30 ;  /* 0x0000001015149825 */ /* 0x000fe200078e021e */
[----:B------:R-:W-:Y:S03]  /*2a80*/  BAR.SYNC.DEFER_BLOCKING 0x0 ;  /* 0x0000000000007b1d */ /* 0x000fe60000010000 */
[----:B------:R-:W-:-:S03]  /*2a90*/  FMUL.FTZ R126, R35, R125 ;  /* 0x0000007d237e7220 */ /* 0x000fc60000410000 */
[----:B------:R-:W2:Y:S01]  /*2aa0*/  MUFU.EX2 R64, R64 ;  /* 0x0000004000407308 */ /* 0x000ea20000000800 */
[----:B---3--:R-:W-:Y:S02]  /*2ab0*/  FMUL.RZ R134, R126, 0.15915493667125701904 ;  /* 0x3e22f9837e867820 */ /* 0x008fe4000040c000 */
[----:B------:R-:W-:-:S05]  /*2ac0*/  FADD.FTZ R126, R11, R102 ;  /* 0x000000660b7e7221 */ /* 0x000fca0000010000 */
[----:B------:R3:W1:Y:S01]  /*2ad0*/  MUFU.COS R129, R132 ;  /* 0x0000008400817308 */ /* 0x0006620000000000 */
[----:B0-----:R-:W-:Y:S01]  /*2ae0*/  FMUL.FTZ R128, R35, R126 ;  /* 0x0000007e23807220 */ /* 0x001fe20000410000 */
[----:B------:R0:W5:Y:S06]  /*2af0*/  @!P1 LDG.E.64 R68, [R20.64+0x8] ;  /* 0x0000080814449981 */ /* 0x00016c000c1e1b00 */
[----:B------:R-:W-:Y:S01]  /*2b00*/  MUFU.SIN R135, R134 ;  /* 0x0000008600877308 */ /* 0x000fe20000000400 */
[-C--:B0-----:R-:W-:Y:S02]  /*2b10*/  FMUL.FTZ R20, R125, R136.reuse ;  /* 0x000000887d147220 */ /* 0x081fe40000410000 */
[----:B------:R-:W-:-:S05]  /*2b20*/  FMUL.FTZ R21, R126, R136 ;  /* 0x000000887e157220 */ /* 0x000fca0000410000 */
[----:B------:R0:W-:Y:S01]  /*2b30*/  MUFU.COS R137, R134 ;  /* 0x0000008600897308 */ /* 0x0001e20000000000 */
[----:B------:R-:W-:Y:S02]  /*2b40*/  FMUL.RZ R143, R128, 0.15915493667125701904 ;  /* 0x3e22f983808f7820 */ /* 0x000fe4000040c000 */
[----:B--2---:R-:W-:-:S05]  /*2b50*/  FMUL.FTZ R128, R64, R65 ;  /* 0x0000004140807220 */ /* 0x004fca0000410000 */
[----:B------:R-:W2:Y:S01]  /*2b60*/  MUFU.EX2 R20, R20 ;  /* 0x0000001400147308 */ /* 0x000ea20000000800 */
[C---:B---3--:R-:W-:Y:S02]  /*2b70*/  FMUL.FTZ R132, R4.reuse, R139 ;  /* 0x0000008b04847220 */ /* 0x048fe40000410000 */
[----:B------:R-:W-:Y:S02]  /*2b80*/  FMUL.FTZ R136, R4, R141 ;  /* 0x0000008d04887220 */ /* 0x000fe40000410000 */
[----:B-1----:R-:W-:Y:S02]  /*2b90*/  FMUL.FTZ R129, R64, R129 ;  /* 0x0000008140817220 */ /* 0x002fe40000410000 */
[C---:B------:R-:W-:Y:S01]  /*2ba0*/  FMUL.FTZ R65, R128.reuse, R132 ;  /* 0x0000008480417220 */ /* 0x040fe20000410000 */
[----:B------:R-:W-:Y:S01]  /*2bb0*/  MUFU.EX2 R21, R21 ;  /* 0x0000001500157308 */ /* 0x000fe20000000800 */
[----:B------:R-:W-:Y:S02]  /*2bc0*/  FMUL.FTZ R64, R128, R136 ;  /* 0x0000008880407220 */ /* 0x000fe40000410000 */
[----:B0-----:R-:W-:-:S05]  /*2bd0*/  FMUL.FTZ R134, R119, R124 ;  /* 0x0000007c77867220 */ /* 0x001fca0000410000 */
[----:B------:R-:W0:Y:S01]  /*2be0*/  MUFU.COS R142, R143 ;  /* 0x0000008f008e7308 */ /* 0x000e220000000000 */
[----:B------:R-:W-:-:S07]  /*2bf0*/  FFMA.FTZ R65, R129, R136, R65 ;  /* 0x0000008881417223 */ /* 0x000fce0000010041 */
[----:B------:R-:W1:Y:S01]  /*2c00*/  MUFU.SIN R140, R143 ;  /* 0x0000008f008c7308 */ /* 0x000e620000000400 */
[----:B------:R-:W-:Y:S02]  /*2c10*/  FMUL.FTZ R138, R118, R124 ;  /* 0x0000007c768a7220 */ /* 0x000fe40000410000 */
[----:B------:R-:W-:Y:S02]  /*2c20*/  FFMA.FTZ R64, R129, R132, -R64 ;  /* 0x0000008481407223 */ /* 0x000fe40000010840 */
[C---:B--2---:R-:W-:Y:S02]  /*2c30*/  FMUL.FTZ R135, R20.reuse, R135 ;  /* 0x0000008714877220 */ /* 0x044fe40000410000 */
[C---:B------:R-:W-:Y:S02]  /*2c40*/  FFMA.FTZ R144, R5.reuse, R134, R65 ;  /* 0x0000008605907223 */ /* 0x040fe40000010041 */
[----:B------:R-:W-:Y:S02]  /*2c50*/  FMUL.FTZ R137, R20, R137 ;  /* 0x0000008914897220 */ /* 0x000fe40000410000 */
[----:B------:R-:W-:-:S02]  /*2c60*/  FFMA.FTZ R64, R5, R138, R64 ;  /* 0x0000008a05407223 */ /* 0x000fc40000010040 */
[----:B------:R-:W-:Y:S02]  /*2c70*/  FMUL.FTZ R20, R135, R144 ;  /* 0x0000009087147220 */ /* 0x000fe40000410000 */
[C---:B0-----:R-:W-:Y:S02]  /*2c80*/  FMUL.FTZ R139, R21.reuse, R142 ;  /* 0x0000008e158b7220 */ /* 0x041fe40000410000 */
[----:B-1----:R-:W-:Y:S02]  /*2c90*/  FMUL.FTZ R140, R21, R140 ;  /* 0x0000008c158c7220 */ /* 0x002fe40000410000 */
[-C--:B------:R-:W-:Y:S02]  /*2ca0*/  FMUL.FTZ R65, R135, R64.reuse ;  /* 0x0000004087417220 */ /* 0x080fe40000410000 */
[----:B------:R-:W-:Y:S02]  /*2cb0*/  FFMA.FTZ R21, R137, R64, -R20 ;  /* 0x0000004089157223 */ /* 0x000fe40000010814 */
[----:B------:R-:W-:-:S02]  /*2cc0*/  FMUL.FTZ R20, R67, R128 ;  /* 0x0000008043147220 */ /* 0x000fc40000410000 */
[----:B------:R-:W-:Y:S02]  /*2cd0*/  FMUL.FTZ R64, R66, R128 ;  /* 0x0000008042407220 */ /* 0x000fe40000410000 */
[----:B------:R-:W-:Y:S02]  /*2ce0*/  FFMA.FTZ R65, R137, R144, R65 ;  /* 0x0000009089417223 */ /* 0x000fe40000010041 */
[-C--:B------:R-:W-:Y:S02]  /*2cf0*/  FMUL.FTZ R143, R121, R125.reuse ;  /* 0x0000007d798f7220 */ /* 0x080fe40000410000 */
[----:B------:R-:W-:Y:S02]  /*2d00*/  FMUL.FTZ R141, R120, R125 ;  /* 0x0000007d788d7220 */ /* 0x000fe40000410000 */
[-C--:B------:R-:W-:Y:S02]  /*2d10*/  FFMA.FTZ R20, R66, R129.reuse, -R20 ;  /* 0x0000008142147223 */ /* 0x080fe40000010814 */
[----:B------:R-:W-:-:S02]  /*2d20*/  FFMA.FTZ R64, R67, R129, R64 ;  /* 0x0000008143407223 */ /* 0x000fc40000010040 */
[C---:B------:R-:W-:Y:S02]  /*2d30*/  FFMA.FTZ R144, R6.reuse, R143, R65 ;  /* 0x0000008f06907223 */ /* 0x040fe40000010041 */
[----:B------:R-:W-:Y:S01]  /*2d40*/  FFMA.FTZ R142, R6, R141, R21 ;  /* 0x0000008d068e7223 */ /* 0x000fe20000010015 */
[----:B------:R-:W-:Y:S01]  /*2d50*/  ISETP.NE.AND P1, PT, R96, 0x1f, PT ;  /* 0x0000001f6000780c */ /* 0x000fe20003f25270 */
[C---:B------:R-:W-:Y:S02]  /*2d60*/  FMUL.FTZ R65, R135.reuse, R20 ;  /* 0x0000001487417220 */ /* 0x040fe40000410000 */
[-C--:B------:R-:W-:Y:S02]  /*2d70*/  FMUL.FTZ R21, R135, R64.reuse ;  /* 0x0000004087157220 */ /* 0x080fe40000410000 */
[C---:B------:R-:W-:Y:S02]  /*2d80*/  FFMA.FTZ R65, R137.reuse, R64, R65 ;  /* 0x0000004089417223 */ /* 0x040fe40000010041 */
[----:B------:R-:W-:-:S02]  /*2d90*/  FFMA.FTZ R21, R137, R20, -R21 ;  /* 0x0000001489157223 */ /* 0x000fc40000010815 */
[C---:B------:R-:W-:Y:S02]  /*2da0*/  FMUL.FTZ R145, R140.reuse, R144 ;  /* 0x000000908c917220 */ /* 0x040fe40000410000 */
[C---:B------:R-:W-:Y:S02]  /*2db0*/  FMUL.FTZ R20, R140.reuse, R65 ;  /* 0x000000418c147220 */ /* 0x040fe40000410000 */
[-C--:B------:R-:W-:Y:S02]  /*2dc0*/  FMUL.FTZ R64, R140, R21.reuse ;  /* 0x000000158c407220 */ /* 0x080fe40000410000 */
[C---:B------:R-:W-:Y:S02]  /*2dd0*/  FFMA.FTZ R147, R139.reuse, R142, -R145 ;  /* 0x0000008e8b937223 */ /* 0x040fe40000010891 */
[C---:B------:R-:W-:Y:S02]  /*2de0*/  FFMA.FTZ R145, R139.reuse, R21, -R20 ;  /* 0x000000158b917223 */ /* 0x040fe40000010814 */
[----:B------:R-:W-:-:S02]  /*2df0*/  FFMA.FTZ R21, R139, R65, R64 ;  /* 0x000000418b157223 */ /* 0x000fc40000010040 */
[----:B------:R0:W1:Y:S01]  /*2e00*/  @P1 LDS.64 R64, [R96.X8+0x24d8] ;  /* 0x0024d80060401984 */ /* 0x0000620000008a00 */
[----:B------:R-:W-:Y:S02]  /*2e10*/  FMUL.FTZ R146, R140, R142 ;  /* 0x0000008e8c927220 */ /* 0x000fe40000410000 */
[----:B------:R-:W-:Y:S02]  /*2e20*/  FMUL.FTZ R142, R123, R126 ;  /* 0x0000007e7b8e7220 */ /* 0x000fe40000410000 */
        /* <DEDUP_REMOVED lines=14> */
.L_x_13618:
[----:B0---4-:R-:W-:Y:S05]  /*2f10*/  BSYNC B0 ;  /* 0x0000000000007941 */ /* 0x011fea0003800000 */
.L_x_13617:
[----:B------:R-:W0:Y:S01]  /*2f20*/  SHFL.UP PT, R154, R147, 0x1, RZ ;  /* 0x04200000939a7989 */ /* 0x000e2200000e00ff */
[----:B------:R-:W-:Y:S01]  /*2f30*/  ISETP.GE.AND P3, PT, R86, 0x1, PT ;  /* 0x000000015600780c */ /* 0x000fe20003f66270 */
[----:B------:R-:W-:Y:S01]  /*2f40*/  FMUL.FTZ R150, R111, R150 ;  /* 0x000000966f967220 */ /* 0x000fe20000410000 */
[----:B------:R-:W-:Y:S01]  /*2f50*/  ISETP.NE.AND P6, PT, R158, 0x1f, PT ;  /* 0x0000001f9e00780c */ /* 0x000fe20003fc5270 */
[----:B------:R-:W2:Y:S01]  /*2f60*/  SHFL.UP PT, R156, R146, 0x1, RZ ;  /* 0x04200000929c7989 */ /* 0x000ea200000e00ff */
[----:B------:R-:W-:Y:S01]  /*2f70*/  FMUL.FTZ R149, R110, R149 ;  /* 0x000000956e957220 */ /* 0x000fe20000410000 */
[----:B------:R-:W-:Y:S01]  /*2f80*/  ISETP.GE.OR P2, PT, R157, c[0x0][0x174], P2 ;  /* 0x00005d009d007a0c */ /* 0x000fe20001746670 */
[----:B------:R-:W-:Y:S01]  /*2f90*/  FMUL.FTZ R130, R109, R130 ;  /* 0x000000826d827220 */ /* 0x000fe20000410000 */
[----:B------:R-:W3:Y:S01]  /*2fa0*/  SHFL.UP PT, R20, R145, 0x1, RZ ;  /* 0x0420000091147989 */ /* 0x000ee200000e00ff */
[----:B-1----:R-:W-:Y:S01]  /*2fb0*/  FMUL.FTZ R168, R140, -R64 ;  /* 0x800000408ca87220 */ /* 0x002fe20000410000 */
[----:B------:R-:W-:Y:S01]  /*2fc0*/  BSSY B0, `(.L_x_13619) ;  /* 0x000008d000007945 */ /* 0x000fe20003800000 */
[----:B------:R-:W-:Y:S01]  /*2fd0*/  FMUL.FTZ R133, R108, R133 ;  /* 0x000000856c857220 */ /* 0x000fe20000410000 */
[----:B------:R-:W1:Y:S01]  /*2fe0*/  SHFL.UP PT, R152, R21, 0x1, RZ ;  /* 0x0420000015987989 */ /* 0x000e6200000e00ff */
[----:B------:R-:W-:Y:S01]  /*2ff0*/  FFMA.FTZ R168, R139, -R65, R168 ;  /* 0x800000418ba87223 */ /* 0x000fe200000100a8 */
[----:B------:R-:W-:Y:S01]  /*3000*/  ISETP.GT.U32.AND P4, PT, R158, 0x17, PT ;  /* 0x000000179e00780c */ /* 0x000fe20003f84070 */
[----:B------:R-:W-:Y:S01]  /*3010*/  FMUL.FTZ R131, R108, R131 ;  /* 0x000000836c837220 */ /* 0x000fe20000410000 */
[----:B-----5:R-:W-:Y:S01]  /*3020*/  SHFL.IDX PT, R68, R68, RZ, 0x1f ;  /* 0x00001fff44447589 */ /* 0x020fe200000e0000 */
[----:B------:R-:W-:-:S03]  /*3030*/  ISETP.GT.U32.AND P5, PT, R158, 0xf, PT ;  /* 0x0000000f9e00780c */ /* 0x000fc60003fa4070 */
[----:B------:R-:W-:Y:S01]  /*3040*/  SHFL.IDX PT, R69, R69, RZ, 0x1f ;  /* 0x00001fff45457589 */ /* 0x000fe200000e0000 */
[C---:B0-----:R-:W-:Y:S02]  /*3050*/  FMUL.FTZ R155, R21.reuse, R154 ;  /* 0x0000009a159b7220 */ /* 0x041fe40000410000 */
[-C--:B--2---:R-:W-:Y:S02]  /*3060*/  FMUL.FTZ R153, R21, R156.reuse ;  /* 0x0000009c15997220 */ /* 0x084fe40000410000 */
[----:B------:R-:W-:Y:S02]  /*3070*/  FFMA.FTZ R155, R145, R156, R155 ;  /* 0x0000009c919b7223 */ /* 0x000fe4000001009b */
[----:B---3--:R-:W-:Y:S02]  /*3080*/  FMUL.FTZ R151, R21, R20 ;  /* 0x0000001415977220 */ /* 0x008fe40000410000 */
[C---:B------:R-:W-:Y:S02]  /*3090*/  FFMA.FTZ R154, R145.reuse, R154, -R153 ;  /* 0x0000009a919a7223 */ /* 0x040fe40000010899 */
[----:B-1----:R-:W-:-:S02]  /*30a0*/  FFMA.FTZ R156, R145, R152, R151 ;  /* 0x00000098919c7223 */ /* 0x002fc40000010097 */
[C---:B------:R-:W-:Y:S02]  /*30b0*/  FMUL.FTZ R152, R21.reuse, R152 ;  /* 0x0000009815987220 */ /* 0x040fe40000410000 */
        /* <DEDUP_REMOVED lines=17> */
[----:B------:R-:W-:Y:S01]  /*31d0*/  @P3 FADD.FTZ R147, R147, R162 ;  /* 0x000000a293933221 */ /* 0x000fe20000010000 */
[----:B------:R-:W-:Y:S01]  /*31e0*/  FSEL R21, R156, R21, !P3 ;  /* 0x000000159c157208 */ /* 0x000fe20005800000 */
        /* <DEDUP_REMOVED lines=20> */
[-C--:B------:R-:W-:Y:S01]  /*3330*/  FMUL.FTZ R155, R139, R150.reuse ;  /* 0x000000968b9b7220 */ /* 0x080fe20000410000 */
[----:B------:R-:W1:Y:S01]  /*3340*/  SHFL.UP PT, R153, R147, 0x8, RZ ;  /* 0x0500000093997989 */ /* 0x000e6200000e00ff */
[----:B------:R-:W-:Y:S02]  /*3350*/  FMUL.FTZ R148, R110, R23 ;  /* 0x000000176e947220 */ /* 0x000fe40000410000 */
[C---:B------:R-:W-:Y:S01]  /*3360*/  FMUL.FTZ R156, R140.reuse, R150 ;  /* 0x000000968c9c7220 */ /* 0x040fe20000410000 */
[----:B------:R-:W2:Y:S01]  /*3370*/  SHFL.UP PT, R154, R146, 0x8, RZ ;  /* 0x05000000929a7989 */ /* 0x000ea200000e00ff */
[----:B------:R-:W-:-:S02]  /*3380*/  FFMA.FTZ R155, -R140, R151, -R155 ;  /* 0x000000978c9b7223 */ /* 0x000fc4000001099b */
[----:B------:R-:W-:Y:S01]  /*3390*/  FFMA.FTZ R156, R139, R151, -R156 ;  /* 0x000000978b9c7223 */ /* 0x000fe2000001089c */
[----:B------:R-:W3:Y:S01]  /*33a0*/  SHFL.UP PT, R21, R152, 0x8, RZ ;  /* 0x0500000098157989 */ /* 0x000ee200000e00ff */
[----:B------:R-:W-:Y:S02]  /*33b0*/  FADD.FTZ R164, -R148, R155 ;  /* 0x0000009b94a47221 */ /* 0x000fe40000010100 */
[----:B------:R-:W-:Y:S02]  /*33c0*/  FADD.FTZ R162, R149, R156 ;  /* 0x0000009c95a27221 */ /* 0x000fe40000010000 */
[C---:B------:R-:W-:Y:S02]  /*33d0*/  FMUL.FTZ R23, R135.reuse, -R164 ;  /* 0x800000a487177220 */ /* 0x040fe40000410000 */
[-C--:B------:R-:W-:Y:S02]  /*33e0*/  FMUL.FTZ R163, R135, -R162.reuse ;  /* 0x800000a287a37220 */ /* 0x080fe40000410000 */
[----:B------:R-:W-:-:S02]  /*33f0*/  FFMA.FTZ R161, R137, R162, -R23 ;  /* 0x000000a289a17223 */ /* 0x000fc40000010817 */
[----:B------:R-:W-:Y:S02]  /*3400*/  FFMA.FTZ R163, R137, R164, R163 ;  /* 0x000000a489a37223 */ /* 0x000fe400000100a3 */
[----:B0-----:R-:W-:Y:S02]  /*3410*/  FMUL.FTZ R156, R152, R20 ;  /* 0x00000014989c7220 */ /* 0x001fe40000410000 */
[----:B------:R-:W-:Y:S02]  /*3420*/  FADD.FTZ R163, -R130, R163 ;  /* 0x000000a382a37221 */ /* 0x000fe40000010100 */
[----:B-1----:R-:W-:Y:S02]  /*3430*/  FMUL.FTZ R23, R152, R153 ;  /* 0x0000009998177220 */ /* 0x002fe40000410000 */
[----:B------:R-:W-:Y:S02]  /*3440*/  FMUL.FTZ R170, R128, -R163 ;  /* 0x800000a380aa7220 */ /* 0x000fe40000410000 */
[----:B--2---:R-:W-:-:S02]  /*3450*/  FMUL.FTZ R162, R152, R154 ;  /* 0x0000009a98a27220 */ /* 0x004fc40000410000 */
[C---:B------:R-:W-:Y:S02]  /*3460*/  FFMA.FTZ R23, R145.reuse, R154, R23 ;  /* 0x0000009a91177223 */ /* 0x040fe40000010017 */
[CC--:B---3--:R-:W-:Y:S02]  /*3470*/  FFMA.FTZ R155, R145.reuse, R21.reuse, R156 ;  /* 0x00000015919b7223 */ /* 0x0c8fe4000001009c */
[C---:B------:R-:W-:Y:S02]  /*3480*/  FMUL.FTZ R21, R152.reuse, R21 ;  /* 0x0000001598157220 */ /* 0x040fe40000410000 */
[C---:B------:R-:W-:Y:S01]  /*3490*/  FFMA.FTZ R162, R145.reuse, R153, -R162 ;  /* 0x0000009991a27223 */ /* 0x040fe200000108a2 */
        /* <DEDUP_REMOVED lines=8> */
[----:B------:R-:W-:Y:S01]  /*3520*/  ISETP.GE.AND P3, PT, R86, 0x10, PT ;  /* 0x000000105600780c */ /* 0x000fe20003f66270 */
[----:B------:R-:W-:Y:S01]  /*3530*/  FMUL.FTZ R152, R109, R22 ;  /* 0x000000166d987220 */ /* 0x000fe20000410000 */
[----:B------:R-:W1:Y:S01]  /*3540*/  SHFL.UP PT, R162, R147, 0x10, RZ ;  /* 0x0600000093a27989 */ /* 0x000e6200000e00ff */
[----:B------:R-:W-:-:S02]  /*3550*/  FFMA.FTZ R166, R139, R64, -R23 ;  /* 0x000000408ba67223 */ /* 0x000fc40000010817 */
[----:B------:R-:W-:Y:S01]  /*3560*/  FADD.FTZ R161, R152, R161 ;  /* 0x000000a198a17221 */ /* 0x000fe20000010000 */
[----:B------:R-:W2:Y:S01]  /*3570*/  SHFL.UP PT, R164, R146, 0x10, RZ ;  /* 0x0600000092a47989 */ /* 0x000ea200000e00ff */
[----:B------:R-:W-:Y:S02]  /*3580*/  FMUL.FTZ R23, R135, -R166 ;  /* 0x800000a687177220 */ /* 0x000fe40000410000 */
[-C--:B------:R-:W-:Y:S01]  /*3590*/  FMUL.FTZ R172, R128, -R161.reuse ;  /* 0x800000a180ac7220 */ /* 0x080fe20000410000 */
[----:B------:R-:W3:Y:S01]  /*35a0*/  SHFL.UP PT, R156, R155, 0x10, RZ ;  /* 0x060000009b9c7989 */ /* 0x000ee200000e00ff */
[-C--:B------:R-:W-:Y:S02]  /*35b0*/  FFMA.FTZ R167, R137, R168.reuse, R23 ;  /* 0x000000a889a77223 */ /* 0x080fe40000010017 */
[----:B------:R-:W-:Y:S01]  /*35c0*/  FMUL.FTZ R168, R135, -R168 ;  /* 0x800000a887a87220 */ /* 0x000fe20000410000 */
[----:B------:R-:W-:Y:S01]  /*35d0*/  CS2R R22, SRZ ;  /* 0x0000000000167805 */ /* 0x000fe2000001ff00 */
[----:B------:R-:W-:-:S02]  /*35e0*/  FFMA.FTZ R170, R129, R161, -R170 ;  /* 0x000000a181aa7223 */ /* 0x000fc400000108aa */
[----:B------:R-:W-:Y:S02]  /*35f0*/  FFMA.FTZ R172, R129, R163, R172 ;  /* 0x000000a381ac7223 */ /* 0x000fe400000100ac */
[----:B------:R-:W-:Y:S01]  /*3600*/  FFMA.FTZ R168, R137, R166, -R168 ;  /* 0x000000a689a87223 */ /* 0x000fe200000108a8 */
[----:B------:R4:W4:Y:S01]  /*3610*/  @!P2 LDS.128 R20, [R113.X16+0x25d0] ;  /* 0x0025d0007114a984 */ /* 0x000922000000cc00 */
[----:B------:R-:W-:Y:S01]  /*3620*/  FMUL.FTZ R153, R128, -R167 ;  /* 0x800000a780997220 */ /* 0x000fe20000410000 */
[----:B------:R-:W-:Y:S01]  /*3630*/  ISETP.GT.U32.AND P2, PT, R158, 0x1d, PT ;  /* 0x0000001d9e00780c */ /* 0x000fe20003f44070 */
[----:B0-----:R-:W-:Y:S02]  /*3640*/  FMUL.FTZ R161, R155, R154 ;  /* 0x0000009a9ba17220 */ /* 0x001fe40000410000 */
[----:B------:R-:W-:Y:S02]  /*3650*/  FFMA.FTZ R153, R129, R168, -R153 ;  /* 0x000000a881997223 */ /* 0x000fe40000010899 */
[----:B-1----:R-:W-:-:S02]  /*3660*/  FMUL.FTZ R165, R155, R162 ;  /* 0x000000a29ba57220 */ /* 0x002fc40000410000 */
[----:B------:R-:W-:Y:S02]  /*3670*/  FMUL.FTZ R168, R128, -R168 ;  /* 0x800000a880a87220 */ /* 0x000fe40000410000 */
[-C--:B--2---:R-:W-:Y:S02]  /*3680*/  FMUL.FTZ R163, R155, R164.reuse ;  /* 0x000000a49ba37220 */ /* 0x084fe40000410000 */
[C---:B------:R-:W-:Y:S02]  /*3690*/  FFMA.FTZ R165, R145.reuse, R164, R165 ;  /* 0x000000a491a57223 */ /* 0x040fe400000100a5 */
[-C--:B---3--:R-:W-:Y:S02]  /*36a0*/  FFMA.FTZ R166, R145, R156.reuse, R161 ;  /* 0x0000009c91a67223 */ /* 0x088fe400000100a1 */
[----:B------:R-:W-:Y:S02]  /*36b0*/  FMUL.FTZ R161, R155, R156 ;  /* 0x0000009c9ba17220 */ /* 0x000fe40000410000 */
[----:B------:R-:W-:Y:S01]  /*36c0*/  FFMA.FTZ R162, R145, R162, -R163 ;  /* 0x000000a291a27223 */ /* 0x000fe200000108a3 */
[----:B------:R-:W-:Y:S01]  /*36d0*/  FSEL R166, R155, R166, !P3 ;  /* 0x000000a69ba67208 */ /* 0x000fe20005800000 */
[----:B------:R-:W-:Y:S01]  /*36e0*/  @P3 FFMA.FTZ R145, R145, R154, -R161 ;  /* 0x0000009a91913223 */ /* 0x000fe200000108a1 */
[----:B------:R0:W1:Y:S01]  /*36f0*/  SHFL.DOWN PT, R163, R153, 0x1, 0x1f ;  /* 0x08201f0099a37f89 */ /* 0x00006200000e0000 */
[----:B------:R-:W-:-:S02]  /*3700*/  @P3 FADD.FTZ R146, R146, R165 ;  /* 0x000000a592923221 */ /* 0x000fc40000010000 */
[----:B------:R-:W-:Y:S01]  /*3710*/  @P3 FADD.FTZ R147, R147, R162 ;  /* 0x000000a293933221 */ /* 0x000fe20000010000 */
[----:B------:R-:W2:Y:S01]  /*3720*/  SHFL.UP PT, R166, R166, 0x1, RZ ;  /* 0x04200000a6a67989 */ /* 0x000ea200000e00ff */
[----:B------:R-:W-:Y:S01]  /*3730*/  FFMA.FTZ R156, R129, R167, R168 ;  /* 0x000000a7819c7223 */ /* 0x000fe200000100a8 */
[----:B------:R-:W-:Y:S01]  /*3740*/  ISETP.GT.U32.AND P3, PT, R158, 0x1b, PT ;  /* 0x0000001b9e00780c */ /* 0x000fe20003f64070 */
[----:B------:R-:W-:Y:S01]  /*3750*/  FADD.FTZ R155, R133, R170 ;  /* 0x000000aa859b7221 */ /* 0x000fe20000010000 */
[----:B------:R-:W3:Y:S01]  /*3760*/  SHFL.UP PT, R145, R145, 0x1, RZ ;  /* 0x0420000091917989 */ /* 0x000ee200000e00ff */
[----:B------:R-:W-:-:S03]  /*3770*/  FADD.FTZ R154, -R131, R172 ;  /* 0x000000ac839a7221 */ /* 0x000fc60000010100 */
        /* <DEDUP_REMOVED lines=17> */
.L_x_13620:
[----:B-12-4-:R-:W-:Y:S05]  /*3890*/  BSYNC B0 ;  /* 0x0000000000007941 */ /* 0x016fea0003800000 */
.L_x_13619:
[----:B------:R1:W2:Y:S01]  /*38a0*/  SHFL.DOWN PT, R163, R153, 0x2, 0x1f ;  /* 0x08401f0099a37f89 */ /* 0x0002a200000e0000 */
[----:B------:R-:W-:Y:S03]  /*38b0*/  BSSY B0, `(.L_x_13621) ;  /* 0x0000010000007945 */ /* 0x000fe60003800000 */
[----:B0-----:R1:W0:Y:S04]  /*38c0*/  SHFL.DOWN PT, R165, R156, 0x2, 0x1f ;  /* 0x08401f009ca57f89 */ /* 0x00122800000e0000 */
[----:B------:R1:W4:Y:S04]  /*38d0*/  SHFL.DOWN PT, R161, R155, 0x2, 0x1f ;  /* 0x08401f009ba17f89 */ /* 0x00032800000e0000 */
[----:B------:R1:W3:Y:S01]  /*38e0*/  SHFL.DOWN PT, R167, R154, 0x2, 0x1f ;  /* 0x08401f009aa77f89 */ /* 0x0002e200000e0000 */
[----:B------:R-:W-:Y:S05]  /*38f0*/  @P2 BRA `(.L_x_13622) ;  /* 0x000000b000002947 */ /* 0x000fea0003800000 */
[C---:B---3--:R-:W-:Y:S02]  /*3900*/  FMUL.FTZ R164, R156.reuse, R167 ;  /* 0x000000a79ca47220 */ /* 0x048fe40000410000 */
[----:B0-----:R-:W-:-:S02]  /*3910*/  FMUL.FTZ R162, R156, R165 ;  /* 0x000000a59ca27220 */ /* 0x001fc40000410000 */
        /* <DEDUP_REMOVED lines=9> */
.L_x_13622:
[----:B------:R-:W-:Y:S05]  /*39b0*/  BSYNC B0 ;  /* 0x0000000000007941 */ /* 0x000fea0003800000 */
.L_x_13621:
[----:B--2---:R2:W1:Y:S01]  /*39c0*/  SHFL.DOWN PT, R163, R153, 0x4, 0x1f ;  /* 0x08801f0099a37f89 */ /* 0x00446200000e0000 */
[----:B------:R-:W-:Y:S03]  /*39d0*/  BSSY B0, `(.L_x_13623) ;  /* 0x0000010000007945 */ /* 0x000fe60003800000 */
[----:B0-----:R2:W0:Y:S04]  /*39e0*/  SHFL.DOWN PT, R165, R156, 0x4, 0x1f ;  /* 0x08801f009ca57f89 */ /* 0x00142800000e0000 */
[----:B----4-:R2:W4:Y:S04]  /*39f0*/  SHFL.DOWN PT, R161, R155, 0x4, 0x1f ;  /* 0x08801f009ba17f89 */ /* 0x01052800000e0000 */
[----:B---3--:R2:W3:Y:S01]  /*3a00*/  SHFL.DOWN PT, R167, R154, 0x4, 0x1f ;  /* 0x08801f009aa77f89 */ /* 0x0084e200000e0000 */
        /* <DEDUP_REMOVED lines=12> */
.L_x_13624:
[----:B------:R-:W-:Y:S05]  /*3ad0*/  BSYNC B0 ;  /* 0x0000000000007941 */ /* 0x000fea0003800000 */
.L_x_13623:
[----:B-1----:R1:W2:Y:S01]  /*3ae0*/  SHFL.DOWN PT, R163, R153, 0x8, 0x1f ;  /* 0x09001f0099a37f89 */ /* 0x0022a200000e0000 */
        /* <DEDUP_REMOVED lines=16> */
.L_x_13626:
[----:B------:R-:W-:Y:S05]  /*3bf0*/  BSYNC B0 ;  /* 0x0000000000007941 */ /* 0x000fea0003800000 */
.L_x_13625:
        /* <DEDUP_REMOVED lines=17> */
.L_x_13628:
[----:B------:R-:W-:Y:S05]  /*3d10*/  BSYNC B0 ;  /* 0x0000000000007941 */ /* 0x000fea0003800000 */
.L_x_13627:
[----:B---3--:R-:W-:Y:S01]  /*3d20*/  SHFL.DOWN PT, R167, R156, 0x1, 0x1f ;  /* 0x08201f009ca77f89 */ /* 0x008fe200000e0000 */
[-C--:B----4-:R-:W-:Y:S01]  /*3d30*/  FMUL.FTZ R161, R166, R69.reuse ;  /* 0x00000045a6a17220 */ /* 0x090fe20000410000 */
[----:B------:R-:W-:Y:S01]  /*3d40*/  ISETP.NE.AND P2, PT, R96, RZ, PT ;  /* 0x000000ff6000720c */ /* 0x000fe20003f45270 */
[-C--:B------:R-:W-:Y:S01]  /*3d50*/  FMUL.FTZ R166, R166, R68.reuse ;  /* 0x00000044a6a67220 */ /* 0x080fe20000410000 */
[----:B-1----:R-:W1:Y:S01]  /*3d60*/  SHFL.IDX PT, R163, R22, RZ, 0x1f ;  /* 0x00001fff16a37589 */ /* 0x002e6200000e0000 */
[----:B------:R-:W-:Y:S01]  /*3d70*/  FFMA.FTZ R162, R145, R68, -R161 ;  /* 0x0000004491a27223 */ /* 0x000fe200000108a1 */
[----:B------:R-:W-:Y:S01]  /*3d80*/  LEA R172, R73, -R96, 0x1 ;  /* 0x8000006049ac7211 */ /* 0x000fe200078e08ff */
[----:B------:R-:W-:Y:S01]  /*3d90*/  FFMA.FTZ R145, R145, R69, R166 ;  /* 0x0000004591917223 */ /* 0x000fe200000100a6 */
[----:B------:R-:W3:Y:S01]  /*3da0*/  SHFL.IDX PT, R164, R23, RZ, 0x1f ;  /* 0x00001fff17a47589 */ /* 0x000ee200000e0000 */
[----:B------:R-:W-:Y:S01]  /*3db0*/  @P0 FADD.FTZ R68, R147, R162 ;  /* 0x000000a293440221 */ /* 0x000fe20000010000 */
[----:B------:R-:W-:Y:S01]  /*3dc0*/  SHF.L.U64.HI R170, R112, 0x2, R115 ;  /* 0x0000000270aa7819 */ /* 0x000fe20000010273 */
[----:B------:R-:W-:Y:S01]  /*3dd0*/  @P0 FADD.FTZ R69, R146, R145 ;  /* 0x0000009192450221 */ /* 0x000fe20000010000 */
[----:B0-----:R-:W0:Y:S01]  /*3de0*/  SHFL.DOWN PT, R165, R153, 0x1, 0x1f ;  /* 0x08201f0099a57f89 */ /* 0x001e2200000e0000 */
[CC--:B------:R-:W-:Y:S01]  /*3df0*/  FMUL.FTZ R145, R67.reuse, R68.reuse ;  /* 0x0000004443917220 */ /* 0x0c0fe20000410000 */
[----:B------:R-:W-:Y:S01]  /*3e00*/  ISETP.GE.AND P0, PT, R172, 0x1, PT ;  /* 0x00000001ac00780c */ /* 0x000fe20003f06270 */
[-C--:B------:R-:W-:Y:S01]  /*3e10*/  FMUL.FTZ R67, R67, R69.reuse ;  /* 0x0000004543437220 */ /* 0x080fe20000410000 */
[----:B------:R-:W4:Y:S01]  /*3e20*/  SHFL.DOWN PT, R171, R154, 0x1, 0x1f ;  /* 0x08201f009aab7f89 */ /* 0x000f2200000e0000 */
[C---:B------:R-:W-:Y:S01]  /*3e30*/  FFMA.FTZ R145, R66.reuse, R69, R145 ;  /* 0x0000004542917223 */ /* 0x040fe20000010091 */
[----:B------:R-:W-:Y:S01]  /*3e40*/  BSSY B0, `(.L_x_13629) ;  /* 0x00000d9000007945 */ /* 0x000fe20003800000 */
[----:B------:R-:W-:Y:S01]  /*3e50*/  FFMA.FTZ R67, R66, R68, -R67 ;  /* 0x0000004442437223 */ /* 0x000fe20000010843 */
[----:B------:R-:W5:Y:S01]  /*3e60*/  SHFL.DOWN PT, R169, R155, 0x1, 0x1f ;  /* 0x08201f009ba97f89 */ /* 0x000f6200000e0000 */
[----:B------:R-:W-:-:S02]  /*3e70*/  FADD.FTZ R145, R136, R145 ;  /* 0x0000009188917221 */ /* 0x000fc40000010000 */
[C---:B------:R-:W-:Y:S01]  /*3e80*/  IMAD R168, R170.reuse, c[0x0][0x2b0], RZ ;  /* 0x0000ac00aaa87a24 */ /* 0x040fe200078e02ff */
[----:B--2---:R-:W2:Y:S01]  /*3e90*/  SHFL.IDX PT, R156, R156, RZ, 0x1f ;  /* 0x00001fff9c9c7589 */ /* 0x004ea200000e0000 */
[----:B------:R-:W-:Y:S02]  /*3ea0*/  IMAD R170, R170, c[0x0][0x2d0], RZ ;  /* 0x0000b400aaaa7a24 */ /* 0x000fe400078e02ff */
[C---:B-1----:R-:W-:Y:S01]  /*3eb0*/  @P1 FMUL.FTZ R147, R167.reuse, R163 ;  /* 0x000000a3a7931220 */ /* 0x042fe20000410000 */
[----:B------:R-:W1:Y:S01]  /*3ec0*/  SHFL.IDX PT, R153, R153, RZ, 0x1f ;  /* 0x00001fff99997589 */ /* 0x000e6200000e0000 */
[----:B---3--:R-:W-:-:S03]  /*3ed0*/  @P1 FMUL.FTZ R146, R167, R164 ;  /* 0x000000a4a7921220 */ /* 0x008fc60000410000 */
[----:B------:R-:W3:Y:S01]  /*3ee0*/  SHFL.IDX PT, R155, R155, RZ, 0x1f ;  /* 0x00001fff9b9b7589 */ /* 0x000ee200000e0000 */
[C---:B------:R-:W-:Y:S01]  /*3ef0*/  IADD3 R167, R96.reuse, 0xe0, RZ ;  /* 0x000000e060a77810 */ /* 0x040fe20007ffe0ff */
[C---:B0-----:R-:W-:Y:S02]  /*3f00*/  @P1 FFMA.FTZ R66, R165.reuse, R164, R147 ;  /* 0x000000a4a5421223 */ /* 0x041fe40000010093 */
[----:B------:R-:W0:Y:S01]  /*3f10*/  SHFL.IDX PT, R154, R154, RZ, 0x1f ;  /* 0x00001fff9a9a7589 */ /* 0x000e2200000e0000 */
[----:B------:R-:W-:Y:S01]  /*3f20*/  @P1 FFMA.FTZ R146, R165, R163, -R146 ;  /* 0x000000a3a5921223 */ /* 0x000fe20000010892 */
[----:B------:R-:W-:Y:S01]  /*3f30*/  IADD3 R165, R96, 0xc0, RZ ;  /* 0x000000c060a57810 */ /* 0x000fe20007ffe0ff */
[----:B------:R-:W-:Y:S02]  /*3f40*/  FADD.FTZ R147, R132, R67 ;  /* 0x0000004384937221 */ /* 0x000fe40000010000 */
[----:B----4-:R-:W-:Y:S02]  /*3f50*/  @P1 FADD.FTZ R164, R171, R66 ;  /* 0x00000042aba41221 */ /* 0x010fe40000010000 */
[----:B-----5:R-:W-:Y:S01]  /*3f60*/  @P1 FADD.FTZ R163, R169, R146 ;  /* 0x00000092a9a31221 */ /* 0x020fe20000010000 */
[----:B------:R-:W-:Y:S01]  /*3f70*/  LEA.HI.SX32 R169, R159, R159, 0x1b ;  /* 0x0000009f9fa97211 */ /* 0x000fe200078fdaff */
[----:B------:R-:W-:-:S02]  /*3f80*/  FMUL.FTZ R68, R128, R147 ;  /* 0x0000009380447220 */ /* 0x000fc40000410000 */
[----:B------:R-:W-:Y:S02]  /*3f90*/  FMUL.FTZ R67, R164, -R65 ;  /* 0x80000041a4437220 */ /* 0x000fe40000410000 */
[----:B------:R-:W-:Y:S02]  /*3fa0*/  FMUL.FTZ R66, R128, R145 ;  /* 0x0000009180427220 */ /* 0x000fe40000410000 */
[----:B------:R-:W-:Y:S02]  /*3fb0*/  FMUL.FTZ R65, R163, -R65 ;  /* 0x80000041a3417220 */ /* 0x000fe40000410000 */
[C---:B------:R-:W-:Y:S02]  /*3fc0*/  FFMA.FTZ R68, R129.reuse, R145, R68 ;  /* 0x0000009181447223 */ /* 0x040fe40000010044 */
[----:B------:R-:W-:Y:S02]  /*3fd0*/  FFMA.FTZ R66, R129, R147, -R66 ;  /* 0x0000009381427223 */ /* 0x000fe40000010842 */
[----:B------:R-:W-:-:S02]  /*3fe0*/  FFMA.FTZ R69, R164, R64, R65 ;  /* 0x00000040a4457223 */ /* 0x000fc40000010041 */
[----:B------:R-:W-:Y:S01]  /*3ff0*/  FFMA.FTZ R132, R163, R64, -R67 ;  /* 0x00000040a3847223 */ /* 0x000fe20000010843 */
[----:B------:R-:W-:Y:S01]  /*4000*/  IADD3 R163, R96, 0x80, RZ ;  /* 0x0000008060a37810 */ /* 0x000fe20007ffe0ff */
[C---:B------:R-:W-:Y:S02]  /*4010*/  FFMA.FTZ R136, R5.reuse, R134, R68 ;  /* 0x0000008605887223 */ /* 0x040fe40000010044 */
[----:B------:R-:W-:Y:S01]  /*4020*/  FFMA.FTZ R138, R5, R138, R66 ;  /* 0x0000008a058a7223 */ /* 0x000fe20000010042 */
[----:B------:R-:W-:Y:S01]  /*4030*/  LEA.HI.SX32 R162, R163, R96, 0x1b ;  /* 0x00000060a3a27211 */ /* 0x000fe200078fdaff */
[----:B------:R-:W-:Y:S02]  /*4040*/  FADD.FTZ R64, -R150, R69 ;  /* 0x0000004596407221 */ /* 0x000fe40000010100 */
[----:B------:R-:W-:Y:S02]  /*4050*/  FADD.FTZ R65, R151, R132 ;  /* 0x0000008497417221 */ /* 0x000fe40000010000 */
[----:B------:R-:W-:-:S02]  /*4060*/  FMUL.FTZ R66, R135, R136 ;  /* 0x0000008887427220 */ /* 0x000fc40000410000 */
[----:B------:R-:W-:Y:S02]  /*4070*/  FMUL.FTZ R67, R135, R138 ;  /* 0x0000008a87437220 */ /* 0x000fe40000410000 */
[C---:B------:R-:W-:Y:S02]  /*4080*/  FMUL.FTZ R68, R140.reuse, -R64 ;  /* 0x800000408c447220 */ /* 0x040fe40000410000 */
[-C--:B------:R-:W-:Y:S02]  /*4090*/  FMUL.FTZ R69, R140, -R65.reuse ;  /* 0x800000418c457220 */ /* 0x080fe40000410000 */
[C---:B------:R-:W-:Y:S02]  /*40a0*/  FFMA.FTZ R66, R137.reuse, R138, -R66 ;  /* 0x0000008a89427223 */ /* 0x040fe40000010842 */
[----:B------:R-:W-:Y:S02]  /*40b0*/  FFMA.FTZ R67, R137, R136, R67 ;  /* 0x0000008889437223 */ /* 0x000fe40000010043 */
[----:B------:R-:W-:-:S02]  /*40c0*/  FFMA.FTZ R68, R139, R65, -R68 ;  /* 0x000000418b447223 */ /* 0x000fc40000010844 */
[----:B------:R-:W-:Y:S02]  /*40d0*/  FFMA.FTZ R69, R139, R64, R69 ;  /* 0x000000408b457223 */ /* 0x000fe40000010045 */
[C---:B------:R-:W-:Y:S02]  /*40e0*/  FFMA.FTZ R141, R6.reuse, R141, R66 ;  /* 0x0000008d068d7223 */ /* 0x040fe40000010042 */
[----:B------:R-:W-:Y:S02]  /*40f0*/  FFMA.FTZ R143, R6, R143, R67 ;  /* 0x0000008f068f7223 */ /* 0x000fe40000010043 */
[----:B------:R-:W-:Y:S02]  /*4100*/  FADD.FTZ R66, R149, R68 ;  /* 0x0000004495427221 */ /* 0x000fe40000010000 */
[----:B------:R-:W-:Y:S01]  /*4110*/  FADD.FTZ R68, -R148, R69 ;  /* 0x0000004594447221 */ /* 0x000fe20000010100 */
[----:B------:R-:W-:Y:S01]  /*4120*/  LEA.HI.SX32 R148, R165, R96, 0x1b ;  /* 0x00000060a5947211 */ /* 0x000fe200078fdaff */
[----:B------:R-:W-:-:S02]  /*4130*/  FMUL.FTZ R132, R140, R143 ;  /* 0x0000008f8c847220 */ /* 0x000fc40000410000 */
[C---:B------:R-:W-:Y:S02]  /*4140*/  FMUL.FTZ R67, R135.reuse, -R66 ;  /* 0x8000004287437220 */ /* 0x040fe40000410000 */
[-C--:B------:R-:W-:Y:S02]  /*4150*/  FMUL.FTZ R135, R135, -R68.reuse ;  /* 0x8000004487877220 */ /* 0x080fe40000410000 */
[-C--:B------:R-:W-:Y:S02]  /*4160*/  FMUL.FTZ R140, R140, R141.reuse ;  /* 0x0000008d8c8c7220 */ /* 0x080fe40000410000 */
[----:B------:R-:W-:Y:S02]  /*4170*/  FFMA.FTZ R132, R139, R141, -R132 ;  /* 0x0000008d8b847223 */ /* 0x000fe40000010884 */
[----:B------:R-:W-:Y:S02]  /*4180*/  FFMA.FTZ R69, R137, R68, R67 ;  /* 0x0000004489457223 */ /* 0x000fe40000010043 */
[----:B--2---:R-:W-:-:S02]  /*4190*/  FMUL.FTZ R67, R156, R23 ;  /* 0x000000179c437220 */ /* 0x004fc40000410000 */
[----:B------:R-:W-:Y:S02]  /*41a0*/  FFMA.FTZ R135, R137, R66, -R135 ;  /* 0x0000004289877223 */ /* 0x000fe40000010887 */
[----:B------:R-:W-:Y:S02]  /*41b0*/  FFMA.FTZ R140, R139, R143, R140 ;  /* 0x0000008f8b8c7223 */ /* 0x000fe4000001008c */
[----:B------:R-:W-:Y:S02]  /*41c0*/  FFMA.FTZ R139, R7, R144, R132 ;  /* 0x00000090078b7223 */ /* 0x000fe40000010084 */
[----:B------:R-:W-:Y:S02]  /*41d0*/  FADD.FTZ R130, -R130, R69 ;  /* 0x0000004582827221 */ /* 0x000fe40000010100 */
[----:B-1----:R-:W-:Y:S02]  /*41e0*/  FFMA.FTZ R132, R153, R22, -R67 ;  /* 0x0000001699847223 */ /* 0x002fe40000010843 */
[----:B------:R-:W-:-:S02]  /*41f0*/  FADD.FTZ R67, R152, R135 ;  /* 0x0000008798437221 */ /* 0x000fc40000010000 */
[----:B------:R-:W-:Y:S02]  /*4200*/  FFMA.FTZ R164, R7, R142, R140 ;  /* 0x0000008e07a47223 */ /* 0x000fe4000001008c */
[C---:B------:R-:W-:Y:S02]  /*4210*/  FMUL.FTZ R140, R128.reuse, -R130 ;  /* 0x80000082808c7220 */ /* 0x040fe40000410000 */
[-C--:B------:R-:W-:Y:S02]  /*4220*/  FMUL.FTZ R128, R128, -R67.reuse ;  /* 0x8000004380807220 */ /* 0x080fe40000410000 */
[----:B------:R-:W-:Y:S02]  /*4230*/  FMUL.FTZ R134, R156, R22 ;  /* 0x000000169c867220 */ /* 0x000fe40000410000 */
[C---:B------:R-:W-:Y:S02]  /*4240*/  FFMA.FTZ R128, R129.reuse, R130, R128 ;  /* 0x0000008281807223 */ /* 0x040fe40000010080 */
[----:B------:R-:W-:-:S02]  /*4250*/  FFMA.FTZ R140, R129, R67, -R140 ;  /* 0x00000043818c7223 */ /* 0x000fc4000001088c */
[----:B------:R-:W-:Y:S02]  /*4260*/  FMUL.FTZ R22, R156, R21 ;  /* 0x000000159c167220 */ /* 0x000fe40000410000 */
[----:B------:R-:W-:Y:S02]  /*4270*/  FADD.FTZ R131, -R131, R128 ;  /* 0x0000008083837221 */ /* 0x000fe40000010100 */
[----:B------:R-:W-:Y:S02]  /*4280*/  FMUL.FTZ R69, R4, R117 ;  /* 0x0000007504457220 */ /* 0x000fe40000410000 */
[----:B------:R-:W-:Y:S02]  /*4290*/  FFMA.FTZ R23, R153, R23, R134 ;  /* 0x0000001799177223 */ /* 0x000fe40000010086 */
[----:B------:R-:W-:Y:S02]  /*42a0*/  FMUL.FTZ R156, R156, R20 ;  /* 0x000000149c9c7220 */ /* 0x000fe40000410000 */
[----:B------:R-:W-:-:S02]  /*42b0*/  FADD.FTZ R133, R133, R140 ;  /* 0x0000008c85857221 */ /* 0x000fc40000010000 */
[----:B------:R-:W-:Y:S02]  /*42c0*/  FFMA.FTZ R20, R153, R20, -R22 ;  /* 0x0000001499147223 */ /* 0x000fe40000010816 */
[----:B------:R-:W-:Y:S02]  /*42d0*/  FMUL.FTZ R135, R5, R124 ;  /* 0x0000007c05877220 */ /* 0x000fe40000410000 */
[----:B------:R-:W-:Y:S02]  /*42e0*/  FFMA.FTZ R128, R116, -R69, R145 ;  /* 0x8000004574807223 */ /* 0x000fe40000010091 */
[----:B------:R-:W-:Y:S02]  /*42f0*/  FMUL.FTZ R149, R117, R131 ;  /* 0x0000008375957220 */ /* 0x000fe40000410000 */
[----:B------:R-:W-:Y:S02]  /*4300*/  FFMA.FTZ R21, R153, R21, R156 ;  /* 0x0000001599157223 */ /* 0x000fe4000001009c */
[----:B---3--:R-:W-:-:S02]  /*4310*/  FADD.FTZ R22, R155, R132 ;  /* 0x000000849b167221 */ /* 0x008fc40000010000 */
[----:B0-----:R-:W-:Y:S02]  /*4320*/  FADD.FTZ R23, R154, R23 ;  /* 0x000000179a177221 */ /* 0x001fe40000010000 */
[----:B------:R-:W-:Y:S02]  /*4330*/  FMUL.FTZ R137, R117, R133 ;  /* 0x0000008575897220 */ /* 0x000fe40000410000 */
[----:B------:R-:W-:Y:S01]  /*4340*/  FFMA.FTZ R69, R114, -R69, R147 ;  /* 0x8000004572457223 */ /* 0x000fe20000010093 */
[----:B------:R0:W-:Y:S01]  /*4350*/  @!P2 STS.128 [R113.X16+0x25d0], R20 ;  /* 0x0025d0147100a388 */ /* 0x0001e2000000cc00 */
[----:B------:R-:W-:Y:S02]  /*4360*/  FMUL.FTZ R134, R128, R149 ;  /* 0x0000009580867220 */ /* 0x000fe40000410000 */
[----:B------:R-:W-:Y:S02]  /*4370*/  FFMA.FTZ R132, R119, -R135, R136 ;  /* 0x8000008777847223 */ /* 0x000fe40000010088 */
[----:B------:R-:W-:-:S02]  /*4380*/  FMUL.FTZ R144, R124, R130 ;  /* 0x000000827c907220 */ /* 0x000fc40000410000 */
[----:B------:R-:W-:Y:S02]  /*4390*/  FFMA.FTZ R129, R118, -R135, R138 ;  /* 0x8000008776817223 */ /* 0x000fe4000001008a */
[----:B------:R-:W-:Y:S02]  /*43a0*/  FMUL.FTZ R142, R124, R67 ;  /* 0x000000437c8e7220 */ /* 0x000fe40000410000 */
[-C--:B------:R-:W-:Y:S02]  /*43b0*/  FFMA.FTZ R134, R69, R137.reuse, R134 ;  /* 0x0000008945867223 */ /* 0x080fe40000010086 */
[----:B------:R-:W-:Y:S02]  /*43c0*/  FMUL.FTZ R135, R132, R142 ;  /* 0x0000008e84877220 */ /* 0x000fe40000410000 */
[----:B------:R-:W-:Y:S02]  /*43d0*/  FADD.FTZ R134, RZ, R134 ;  /* 0x00000086ff867221 */ /* 0x000fe40000010000 */
[----:B0-----:R-:W-:-:S02]  /*43e0*/  FMUL.FTZ R20, R128, R137 ;  /* 0x0000008980147220 */ /* 0x001fc40000410000 */
[----:B------:R-:W-:Y:S02]  /*43f0*/  FMUL.FTZ R22, R132, R144 ;  /* 0x0000009084167220 */ /* 0x000fe40000410000 */
[----:B------:R-:W-:Y:S02]  /*4400*/  FFMA.FTZ R21, R69, R149, -R20 ;  /* 0x0000009545157223 */ /* 0x000fe40000010814 */
[-C--:B------:R-:W-:Y:S02]  /*4410*/  FFMA.FTZ R23, R129, R142.reuse, R22 ;  /* 0x0000008e81177223 */ /* 0x080fe40000010016 */
[----:B------:R-:W-:Y:S02]  /*4420*/  FMUL.FTZ R20, R6, R125 ;  /* 0x0000007d06147220 */ /* 0x000fe40000410000 */
[----:B------:R-:W-:Y:S02]  /*4430*/  FMUL.FTZ R140, R4, R137 ;  /* 0x00000089048c7220 */ /* 0x000fe40000410000 */
[----:B------:R-:W-:-:S02]  /*4440*/  FMUL.FTZ R137, R5, R142 ;  /* 0x0000008e05897220 */ /* 0x000fc40000410000 */
[----:B------:R-:W-:Y:S01]  /*4450*/  FADD.FTZ R22, RZ, R21 ;  /* 0x00000015ff167221 */ /* 0x000fe20000010000 */
[----:B------:R-:W-:Y:S01]  /*4460*/  STS [R169.X4+0x840], R140 ;  /* 0x0008408ca9007388 */ /* 0x000fe20000004800 */
[----:B------:R-:W-:Y:S02]  /*4470*/  FFMA.FTZ R135, R129, R144, -R135 ;  /* 0x0000009081877223 */ /* 0x000fe40000010887 */
[----:B------:R-:W-:Y:S01]  /*4480*/  FADD.FTZ R23, R134, R23 ;  /* 0x0000001786177221 */ /* 0x000fe20000010000 */
[----:B------:R0:W-:Y:S01]  /*4490*/  STS [R82.X4+0x848], R137 ;  /* 0x0008488952007388 */ /* 0x0001e20000004800 */
[----:B------:R-:W-:Y:S02]  /*44a0*/  FFMA.FTZ R21, R121, -R20, R143 ;  /* 0x8000001479157223 */ /* 0x000fe4000001008f */
[----:B------:R-:W-:Y:S02]  /*44b0*/  FMUL.FTZ R155, R125, R68 ;  /* 0x000000447d9b7220 */ /* 0x000fe40000410000 */
[----:B------:R-:W-:-:S02]  /*44c0*/  FMUL.FTZ R134, R7, R126 ;  /* 0x0000007e07867220 */ /* 0x000fc40000410000 */
[----:B------:R-:W-:Y:S02]  /*44d0*/  FMUL.FTZ R149, R4, R149 ;  /* 0x0000009504957220 */ /* 0x000fe40000410000 */
[----:B------:R-:W-:Y:S02]  /*44e0*/  FMUL.FTZ R153, R125, R66 ;  /* 0x000000427d997220 */ /* 0x000fe40000410000 */
[----:B------:R-:W-:Y:S01]  /*44f0*/  FMUL.FTZ R151, R5, R144 ;  /* 0x0000009005977220 */ /* 0x000fe20000410000 */
[----:B------:R1:W-:Y:S01]  /*4500*/  STS [R82.X4+0x844], R149 ;  /* 0x0008449552007388 */ /* 0x0003e20000004800 */
[----:B------:R-:W-:Y:S02]  /*4510*/  FADD.FTZ R22, R22, R135 ;  /* 0x0000008716167221 */ /* 0x000fe40000010000 */
[----:B------:R-:W-:Y:S01]  /*4520*/  FFMA.FTZ R20, R120, -R20, R141 ;  /* 0x8000001478147223 */ /* 0x000fe2000001008d */
[----:B------:R-:W-:Y:S01]  /*4530*/  STS [R82.X4+0x84c], R151 ;  /* 0x00084c9752007388 */ /* 0x000fe20000004800 */
[----:B0-----:R-:W-:-:S02]  /*4540*/  FMUL.FTZ R137, R21, R155 ;  /* 0x0000009b15897220 */ /* 0x001fc40000410000 */
[----:B------:R-:W-:Y:S02]  /*4550*/  FFMA.FTZ R135, R123, -R134, R164 ;  /* 0x800000867b877223 */ /* 0x000fe400000100a4 */
[C---:B------:R-:W-:Y:S02]  /*4560*/  FMUL.FTZ R142, R126.reuse, R65 ;  /* 0x000000417e8e7220 */ /* 0x040fe40000410000 */
[----:B------:R-:W-:Y:S02]  /*4570*/  FMUL.FTZ R144, R126, R64 ;  /* 0x000000407e907220 */ /* 0x000fe40000410000 */
[-C--:B------:R-:W-:Y:S02]  /*4580*/  FMUL.FTZ R161, R6, R153.reuse ;  /* 0x0000009906a17220 */ /* 0x080fe40000410000 */
[-C--:B------:R-:W-:Y:S02]  /*4590*/  FFMA.FTZ R140, R20, R153.reuse, R137 ;  /* 0x00000099148c7223 */ /* 0x080fe40000010089 */
[----:B------:R-:W-:Y:S01]  /*45a0*/  FMUL.FTZ R153, R21, R153 ;  /* 0x0000009915997220 */ /* 0x000fe20000410000 */
[----:B------:R0:W-:Y:S01]  /*45b0*/  STS [R82.X4+0x850], R161 ;  /* 0x000850a152007388 */ /* 0x0001e20000004800 */
[----:B------:R-:W-:-:S02]  /*45c0*/  FFMA.FTZ R134, R122, -R134, R139 ;  /* 0x800000867a867223 */ /* 0x000fc4000001008b */
[C---:B------:R-:W-:Y:S02]  /*45d0*/  FMUL.FTZ R137, R135.reuse, R144 ;  /* 0x0000009087897220 */ /* 0x040fe40000410000 */
[-C--:B-1----:R-:W-:Y:S02]  /*45e0*/  FMUL.FTZ R149, R135, R142.reuse ;  /* 0x0000008e87957220 */ /* 0x082fe40000410000 */
[-C--:B------:R-:W-:Y:S02]  /*45f0*/  FFMA.FTZ R153, R20, R155.reuse, -R153 ;  /* 0x0000009b14997223 */ /* 0x080fe40000010899 */
[----:B------:R-:W-:Y:S01]  /*4600*/  FFMA.FTZ R146, R134, R142, R137 ;  /* 0x0000008e86927223 */ /* 0x000fe20000010089 */
[----:B0-----:R-:W-:Y:S01]  /*4610*/  IADD3 R161, R96, 0x60, RZ ;  /* 0x0000006060a17810 */ /* 0x001fe20007ffe0ff */
[----:B------:R-:W-:Y:S02]  /*4620*/  FFMA.FTZ R151, R134, R144, -R149 ;  /* 0x0000009086977223 */ /* 0x000fe40000010895 */
[----:B------:R-:W-:Y:S01]  /*4630*/  FMUL.FTZ R155, R6, R155 ;  /* 0x0000009b069b7220 */ /* 0x000fe20000410000 */
[----:B------:R-:W-:Y:S01]  /*4640*/  LEA.HI.SX32 R156, R161, R96, 0x1b ;  /* 0x00000060a19c7211 */ /* 0x000fe200078fdaff */
[----:B------:R-:W-:-:S02]  /*4650*/  FMUL.FTZ R137, R7, R142 ;  /* 0x0000008e07897220 */ /* 0x000fc40000410000 */
[----:B------:R-:W-:Y:S01]  /*4660*/  FMUL.FTZ R149, R7, R144 ;  /* 0x0000009007957220 */ /* 0x000fe20000410000 */
        /* <DEDUP_REMOVED lines=9> */
[-C--:B------:R-:W-:Y:S01]  /*4700*/  LEA.HI.SX32 R154, R153, R96.reuse, 0x1b ;  /* 0x00000060999a7211 */ /* 0x080fe200078fdaff */
[----:B------:R-:W-:Y:S01]  /*4710*/  FMUL.FTZ R140, R108, R147 ;  /* 0x000000936c8c7220 */ /* 0x000fe20000410000 */
[----:B0-----:R-:W-:Y:S01]  /*4720*/  IADD3 R155, R96, 0xa0, RZ ;  /* 0x000000a0609b7810 */ /* 0x001fe20007ffe0ff */
[----:B------:R-:W-:Y:S01]  /*4730*/  BAR.SYNC.DEFER_BLOCKING 0x0 ;  /* 0x0000000000007b1d */ /* 0x000fe20000010000 */
[-C--:B------:R-:W-:Y:S01]  /*4740*/  LEA.HI.SX32 R152, R151, R96.reuse, 0x1b ;  /* 0x0000006097987211 */ /* 0x080fe200078fdaff */
[----:B-1----:R-:W-:Y:S01]  /*4750*/  FFMA.FTZ R137, -R108, R145, -RZ ;  /* 0x000000916c897223 */ /* 0x002fe200000109ff */
[----:B------:R-:W-:Y:S01]  /*4760*/  LEA.HI.SX32 R150, R155, R96, 0x1b ;  /* 0x000000609b967211 */ /* 0x000fe200078fdaff */
[----:B------:R-:W-:Y:S01]  /*4770*/  FFMA.FTZ R147, -R109, R136, -RZ ;  /* 0x000000886d937223 */ /* 0x000fe200000109ff */
[----:B------:R-:W-:Y:S01]  /*4780*/  LEA.HI.SX32 R146, R167, R96, 0x1b ;  /* 0x00000060a7927211 */ /* 0x000fe200078fdaff */
[----:B------:R-:W-:-:S02]  /*4790*/  FMUL.FTZ R167, R111, R139 ;  /* 0x0000008b6fa77220 */ /* 0x000fc40000410000 */
[----:B------:R-:W-:Y:S02]  /*47a0*/  FMUL.FTZ R165, R109, R138 ;  /* 0x0000008a6da57220 */ /* 0x000fe40000410000 */
[C---:B------:R-:W-:Y:S02]  /*47b0*/  FMUL.FTZ R141, R110.reuse, R141 ;  /* 0x0000008d6e8d7220 */ /* 0x040fe40000410000 */
[----:B------:R-:W-:Y:S02]  /*47c0*/  FFMA.FTZ R143, -R110, R143, -RZ ;  /* 0x0000008f6e8f7223 */ /* 0x000fe400000109ff */
[----:B------:R-:W-:Y:S01]  /*47d0*/  FFMA.FTZ R139, -R111, R164, -RZ ;  /* 0x000000a46f8b7223 */ /* 0x000fe200000109ff */
[----:B------:R-:W0:Y:S04]  /*47e0*/  LDS R153, [R83.X4+0x840] ;  /* 0x0008400053997984 */ /* 0x000e280000004800 */
[----:B------:R-:W1:Y:S04]  /*47f0*/  LDS R155, [R152.X4+0x8c0] ;  /* 0x0008c000989b7984 */ /* 0x000e680000004800 */
[----:B------:R-:W2:Y:S04]  /*4800*/  LDS R161, [R154.X4+0x940] ;  /* 0x000940009aa17984 */ /* 0x000ea80000004800 */
[----:B------:R-:W3:Y:S04]  /*4810*/  LDS R163, [R156.X4+0x9c0] ;  /* 0x0009c0009ca37984 */ /* 0x000ee80000004800 */
[----:B------:R-:W4:Y:S04]  /*4820*/  LDS R151, [R162.X4+0xa40] ;  /* 0x000a4000a2977984 */ /* 0x000f280000004800 */
[----:B------:R-:W0:Y:S04]  /*4830*/  LDS R149, [R150.X4+0xac0] ;  /* 0x000ac00096957984 */ /* 0x000e280000004800 */
[----:B------:R-:W0:Y:S04]  /*4840*/  LDS R145, [R148.X4+0xb40] ;  /* 0x000b400094917984 */ /* 0x000e280000004800 */
[----:B------:R-:W0:Y:S04]  /*4850*/  LDS R144, [R146.X4+0xbc0] ;  /* 0x000bc00092907984 */ /* 0x000e280000004800 */
[----:B------:R-:W-:Y:S04]  /*4860*/  STS [R169.X4+0xc60], R140 ;  /* 0x000c608ca9007388 */ /* 0x000fe80000004800 */
[----:B------:R-:W-:Y:S04]  /*4870*/  STS [R82.X4+0xc64], R137 ;  /* 0x000c648952007388 */ /* 0x000fe80000004800 */
[----:B------:R-:W-:Y:S04]  /*4880*/  STS [R82.X4+0xc68], R165 ;  /* 0x000c68a552007388 */ /* 0x000fe80000004800 */
[----:B------:R5:W-:Y:S04]  /*4890*/  STS [R82.X4+0xc6c], R147 ;  /* 0x000c6c9352007388 */ /* 0x000be80000004800 */
[----:B------:R0:W-:Y:S04]  /*48a0*/  STS [R82.X4+0xc70], R141 ;  /* 0x000c708d52007388 */ /* 0x0001e80000004800 */
[----:B------:R0:W-:Y:S01]  /*48b0*/  STS [R82.X4+0xc74], R143 ;  /* 0x000c748f52007388 */ /* 0x0001e20000004800 */
[----:B-----5:R-:W-:-:S03]  /*48c0*/  SHF.L.U32 R147, R112, 0x2, RZ ;  /* 0x0000000270937819 */ /* 0x020fc600000006ff */
        /* <DEDUP_REMOVED lines=8> */
[----:B------:R-:W-:Y:S01]  /*4950*/  ULDC.64 UR6, c[0x0][0x298] ;  /* 0x0000a60000067ab9 */ /* 0x000fe20000000a00 */
[C---:B------:R-:W-:Y:S01]  /*4960*/  IMAD R143, R98.reuse, c[0x0][0x2a4], R137 ;  /* 0x0000a900628f7a24 */ /* 0x040fe200078e0289 */
[----:B------:R-:W-:Y:S01]  /*4970*/  USHF.R.U64 UR4, UR4, 0x1, UR5 ;  /* 0x0000000104047899 */ /* 0x000fe20008001205 */
[----:B------:R-:W-:Y:S01]  /*4980*/  IMAD.WIDE.U32 R136, R98, c[0x0][0x2c0], RZ ;  /* 0x0000b00062887a25 */ /* 0x000fe200078e00ff */
[----:B------:R-:W-:-:S02]  /*4990*/  USHF.R.U32.HI UR5, URZ, 0x1, UR5 ;  /* 0x000000013f057899 */ /* 0x000fc40008011605 */
[----:B------:R-:W-:Y:S01]  /*49a0*/  USHF.R.U32.HI UR10, URZ, 0x1, UR7 ;  /* 0x000000013f0a7899 */ /* 0x000fe20008011607 */
[C---:B------:R-:W-:Y:S01]  /*49b0*/  IMAD R139, R98.reuse, c[0x0][0x2c4], R139 ;  /* 0x0000b100628b7a24 */ /* 0x040fe200078e028b */
[----:B------:R-:W-:Y:S01]  /*49c0*/  USHF.R.U64 UR6, UR6, 0x1, UR7 ;  /* 0x0000000106067899 */ /* 0x000fe20008001207 */
[----:B------:R-:W-:-:S03]  /*49d0*/  IMAD.WIDE.U32 R140, R98, c[0x0][0x2a0], RZ ;  /* 0x0000a800628c7a25 */ /* 0x000fc600078e00ff */
[----:B------:R-:W-:Y:S01]  /*49e0*/  IADD3 R137, R139, R137, RZ ;  /* 0x000000898b897210 */ /* 0x000fe20007ffe0ff */
[----:B------:R-:W-:Y:S01]  /*49f0*/  IMAD R142, R127, c[0x0][0x2b0], RZ ;  /* 0x0000ac007f8e7a24 */ /* 0x000fe200078e02ff */
[----:B------:R-:W-:Y:S01]  /*4a00*/  LEA R139, R157, 0xffffff00, 0x8 ;  /* 0xffffff009d8b7811 */ /* 0x000fe200078e40ff */
[----:B------:R-:W-:Y:S01]  /*4a10*/  IMAD R164, R127, c[0x0][0x2d0], RZ ;  /* 0x0000b4007fa47a24 */ /* 0x000fe200078e02ff */
[----:B------:R-:W-:Y:S01]  /*4a20*/  IADD3 R141, R143, R141, RZ ;  /* 0x0000008d8f8d7210 */ /* 0x000fe20007ffe0ff */
[----:B------:R-:W-:Y:S01]  /*4a30*/  IMAD R127, R103, UR10, RZ ;  /* 0x0000000a677f7c24 */ /* 0x000fe2000f8e02ff */
[----:B------:R-:W-:Y:S01]  /*4a40*/  IADD3 R138, P0, R139, R96, RZ ;  /* 0x000000608b8a7210 */ /* 0x000fe20007f1e0ff */
[----:B------:R-:W-:Y:S02]  /*4a50*/  IMAD R143, R103, UR5, RZ ;  /* 0x00000005678f7c24 */ /* 0x000fe4000f8e02ff */
[----:B------:R-:W-:Y:S01]  /*4a60*/  IMAD R169, R113, c[0x0][0x2b4], R142 ;  /* 0x0000ad0071a97a24 */ /* 0x000fe200078e028e */
[----:B------:R-:W-:Y:S01]  /*4a70*/  LEA.HI.X.SX32 R139, R139, RZ, 0x1, P0 ;  /* 0x000000ff8b8b7211 */ /* 0x000fe200000f0eff */
[----:B------:R-:W-:-:S02]  /*4a80*/  IMAD R127, R100, UR6, R127 ;  /* 0x00000006647f7c24 */ /* 0x000fc4000f8e027f */
[----:B------:R-:W-:Y:S02]  /*4a90*/  IMAD R173, R100, UR4, R143 ;  /* 0x0000000464ad7c24 */ /* 0x000fe4000f8e028f */
[----:B------:R-:W-:-:S04]  /*4aa0*/  IMAD.WIDE.U32 R140, R103, UR6, R140 ;  /* 0x00000006678c7c25 */ /* 0x000fc8000f8e008c */
[----:B------:R-:W-:Y:S01]  /*4ab0*/  IMAD.WIDE.U32 R142, R103, UR4, R136 ;  /* 0x00000004678e7c25 */ /* 0x000fe2000f8e0088 */
[----:B------:R-:W-:Y:S02]  /*4ac0*/  IADD3 R167, R127, R141, RZ ;  /* 0x0000008d7fa77210 */ /* 0x000fe40007ffe0ff */
[----:B------:R-:W-:Y:S01]  /*4ad0*/  LEA R141, P0, R140, c[0x0][0x318], 0x3 ;  /* 0x0000c6008c8d7a11 */ /* 0x000fe200078018ff */
[----:B------:R-:W-:Y:S01]  /*4ae0*/  IMAD.WIDE.U32 R136, R113, c[0x0][0x2b0], R138 ;  /* 0x0000ac0071887a25 */ /* 0x000fe200078e008a */
[----:B------:R-:W-:Y:S02]  /*4af0*/  IADD3 R127, R173, R143, RZ ;  /* 0x0000008fad7f7210 */ /* 0x000fe40007ffe0ff */
[----:B------:R-:W-:Y:S01]  /*4b00*/  LEA R143, P1, R142, c[0x0][0x320], 0x3 ;  /* 0x0000c8008e8f7a11 */ /* 0x000fe200078218ff */
[C---:B------:R-:W-:Y:S01]  /*4b10*/  IMAD R171, R113.reuse, c[0x0][0x2d4], R164 ;  /* 0x0000b50071ab7a24 */ /* 0x040fe200078e02a4 */
[----:B------:R-:W-:Y:S01]  /*4b20*/  LEA.HI.X R166, R140, c[0x0][0x31c], R167, 0x3, P0 ;  /* 0x0000c7008ca67a11 */ /* 0x000fe200000f1ca7 */
[----:B------:R-:W-:Y:S01]  /*4b30*/  IMAD.WIDE.U32 R138, R113, c[0x0][0x2d0], R138 ;  /* 0x0000b400718a7a25 */ /* 0x000fe200078e008a */
[----:B------:R-:W-:-:S02]  /*4b40*/  LEA.HI.X R164, R142, c[0x0][0x324], R127, 0x3, P1 ;  /* 0x0000c9008ea47a11 */ /* 0x000fc400008f1c7f */
[----:B------:R-:W-:Y:S02]  /*4b50*/  IADD3 R137, R137, R169, RZ ;  /* 0x000000a989897210 */ /* 0x000fe40007ffe0ff */
[----:B------:R-:W-:Y:S02]  /*4b60*/  LEA R140, P0, R136, R141, 0x2 ;  /* 0x0000008d888c7211 */ /* 0x000fe400078010ff */
[----:B------:R-:W-:Y:S02]  /*4b70*/  IADD3 R127, R139, R171, RZ ;  /* 0x000000ab8b7f7210 */ /* 0x000fe40007ffe0ff */
[----:B------:R-:W-:Y:S02]  /*4b80*/  LEA R142, P1, R138, R143, 0x2 ;  /* 0x0000008f8a8e7211 */ /* 0x000fe400078210ff */
[----:B------:R-:W-:Y:S02]  /*4b90*/  LEA.HI.X R141, R136, R166, R137, 0x2, P0 ;  /* 0x000000a6888d7211 */ /* 0x000fe400000f1489 */
[----:B------:R-:W-:-:S03]  /*4ba0*/  LEA.HI.X R143, R138, R164, R127, 0x2, P1 ;  /* 0x000000a48a8f7211 */ /* 0x000fc600008f147f */
[----:B------:R1:W-:Y:S04]  /*4bb0*/  RED.E.ADD.F32.FTZ.RN.STRONG.GPU [R140.64], R153 ;  /* 0x000000998c00798e */ /* 0x0003e8000c10e788 */
[----:B0-----:R1:W-:Y:S02]  /*4bc0*/  RED.E.ADD.F32.FTZ.RN.STRONG.GPU [R142.64], R165 ;  /* 0x000000a58e00798e */ /* 0x0013e4000c10e788 */
.L_x_13630:
[----:B01234-:R-:W-:Y:S05]  /*4bd0*/  BSYNC B0 ;  /* 0x0000000000007941 */ /* 0x01ffea0003800000 */
.L_x_13629:
[----:B------:R0:W1:Y:S01]  /*4be0*/  LDS R127, [R152.X4+0xce0] ;  /* 0x000ce000987f7984 */ /* 0x0000620000004800 */
        /* <DEDUP_REMOVED lines=11> */
[----:B0-----:R-:W-:-:S04]  /*4ca0*/  IMAD.WIDE.U32 R138, R147, c[0x0][0x2b0], R62 ;  /* 0x0000ac00938a7a25 */ /* 0x001fc800078e003e */
[----:B------:R-:W-:Y:S01]  /*4cb0*/  IMAD.WIDE.U32 R136, R147, c[0x0][0x2d0], R48 ;  /* 0x0000b40093887a25 */ /* 0x000fe200078e0030 */
[----:B------:R-:W-:-:S04]  /*4cc0*/  IADD3 R139, R139, R141, RZ ;  /* 0x0000008d8b8b7210 */ /* 0x000fc80007ffe0ff */
[----:B------:R-:W-:Y:S01]  /*4cd0*/  IADD3 R137, R137, R143, RZ ;  /* 0x0000008f89897210 */ /* 0x000fe20007ffe0ff */
[----:B------:R0:W-:Y:S04]  /*4ce0*/  RED.E.ADD.F32.FTZ.RN.STRONG.GPU [R138.64], R155 ;  /* 0x0000009b8a00798e */ /* 0x0001e8000c10e788 */
[----:B-1----:R0:W-:Y:S02]  /*4cf0*/  RED.E.ADD.F32.FTZ.RN.STRONG.GPU [R136.64], R127 ;  /* 0x0000007f8800798e */ /* 0x0021e4000c10e788 */
.L_x_13632:
[----:B0-----:R-:W-:Y:S05]  /*4d00*/  BSYNC B0 ;  /* 0x0000000000007941 */ /* 0x001fea0003800000 */
.L_x_13631:
[----:B-1----:R0:W1:Y:S01]  /*4d10*/  LDS R127, [R154.X4+0xd60] ;  /* 0x000d60009a7f7984 */ /* 0x0020620000004800 */
        /* <DEDUP_REMOVED lines=8> */
.L_x_13634:
[----:B------:R-:W-:Y:S05]  /*4da0*/  BSYNC B0 ;  /* 0x0000000000007941 */ /* 0x000fea0003800000 */
.L_x_13633:
        /* <DEDUP_REMOVED lines=9> */
.L_x_13636:
[----:B------:R-:W-:Y:S05]  /*4e40*/  BSYNC B0 ;  /* 0x0000000000007941 */ /* 0x000fea0003800000 */
.L_x_13635:
[----:B--23--:R2:W3:Y:S01]  /*4e50*/  LDS R127, [R162.X4+0xe60] ;  /* 0x000e6000a27f7984 */ /* 0x00c4e20000004800 */
[----:B------:R-:W-:Y:S01]  /*4e60*/  BSSY B0, `(.L_x_13637) ;  /* 0x0000008000007945 */ /* 0x000fe20003800000 */
[----:B------:R-:W-:Y:S05]  /*4e70*/  @!P2 BRA `(.L_x_13638) ;  /* 0x000000600000a947 */ /* 0x000fea0003800000 */
[----:B------:R-:W-:-:S04]  /*4e80*/  IMAD.WIDE.U32 R136, R147, c[0x0][0x2b0], R56 ;  /* 0x0000ac0093887a25 */ /* 0x000fc800078e0038 */
[----:B------:R-:W-:Y:S01]  /*4e90*/  IMAD.WIDE.U32 R138, R147, c[0x0][0x2d0], R42 ;  /* 0x0000b400938a7a25 */ /* 0x000fe200078e002a */
[----:B------:R-:W-:-:S04]  /*4ea0*/  IADD3 R137, R141, R137, RZ ;  /* 0x000000898d897210 */ /* 0x000fc80007ffe0ff */
[----:B------:R-:W-:Y:S01]  /*4eb0*/  IADD3 R139, R143, R139, RZ ;  /* 0x0000008b8f8b7210 */ /* 0x000fe20007ffe0ff */
[----:B------:R4:W-:Y:S04]  /*4ec0*/  RED.E.ADD.F32.FTZ.RN.STRONG.GPU [R136.64], R151 ;  /* 0x000000978800798e */ /* 0x0009e8000c10e788 */
[----:B---3--:R4:W-:Y:S02]  /*4ed0*/  RED.E.ADD.F32.FTZ.RN.STRONG.GPU [R138.64], R127 ;  /* 0x0000007f8a00798e */ /* 0x0089e4000c10e788 */
.L_x_13638:
[----:B------:R-:W-:Y:S05]  /*4ee0*/  BSYNC B0 ;  /* 0x0000000000007941 */ /* 0x000fea0003800000 */
.L_x_13637:
[----:B---34-:R3:W4:Y:S01]  /*4ef0*/  LDS R127, [R150.X4+0xee0] ;  /* 0x000ee000967f7984 */ /* 0x0187220000004800 */
        /* <DEDUP_REMOVED lines=8> */
.L_x_13640:
[----:B------:R-:W-:Y:S05]  /*4f80*/  BSYNC B0 ;  /* 0x0000000000007941 */ /* 0x000fea0003800000 */
.L_x_13639:
        /* <DEDUP_REMOVED lines=9> */
.L_x_13642:
[----:B------:R-:W-:Y:S05]  /*5020*/  BSYNC B0 ;  /* 0x0000000000007941 */ /* 0x000fea0003800000 */
.L_x_13641:
        /* <DEDUP_REMOVED lines=9> */
.L_x_13644:
[----:B------:R-:W-:Y:S05]  /*50c0*/  BSYNC B0 ;  /* 0x0000000000007941 */ /* 0x000fea0003800000 */
.L_x_13643:
[----:B0-----:R-:W0:Y:S01]  /*50d0*/  SHFL.DOWN PT, R136, R23, 0x1, 0x1f ;  /* 0x08201f0017887f89 */ /* 0x001e2200000e0000 */
[C---:B------:R-:W-:Y:S01]  /*50e0*/  ISETP.GT.AND P0, PT, R86.reuse, 0x1e, PT ;  /* 0x0000001e5600780c */ /* 0x040fe20003f04270 */
[-C--:B------:R-:W-:Y:S01]  /*50f0*/  FMUL.FTZ R137, R35, R65.reuse ;  /* 0x0000004123897220 */ /* 0x080fe20000410000 */
[----:B------:R-:W-:Y:S01]  /*5100*/  ISETP.NE.AND P1, PT, R86, RZ, PT ;  /* 0x000000ff5600720c */ /* 0x000fe20003f25270 */
[----:B----4-:R-:W4:Y:S01]  /*5110*/  SHFL.DOWN PT, R127, R22, 0x1, 0x1f ;  /* 0x08201f00167f7f89 */ /* 0x010f2200000e0000 */
        /* <DEDUP_REMOVED lines=8> */
[----:B------:R-:W-:Y:S02]  /*51a0*/  FFMA.FTZ R118, R118, R67, R119 ;  /* 0x0000004376767223 */ /* 0x000fe40000010077 */
[----:B------:R-:W-:Y:S02]  /*51b0*/  FFMA.FTZ R121, R120, R66, R121 ;  /* 0x0000004278797223 */ /* 0x000fe40000010079 */
[----:B------:R-:W-:-:S02]  /*51c0*/  FFMA.FTZ R15, R126, R122, R15 ;  /* 0x0000007a7e0f7223 */ /* 0x000fc4000001000f */
[----:B------:R-:W-:Y:S02]  /*51d0*/  FFMA.FTZ R14, R125, R121, R14 ;  /* 0x000000797d0e7223 */ /* 0x000fe4000001000e */
[----:B0-----:R-:W-:Y:S02]  /*51e0*/  @!P0 FADD.FTZ R23, R23, R136 ;  /* 0x0000008817178221 */ /* 0x001fe40000010000 */
[----:B------:R-:W-:Y:S02]  /*51f0*/  FFMA.FTZ R13, R124, R118, R13 ;  /* 0x000000767c0d7223 */ /* 0x000fe4000001000d */
[----:B----4-:R-:W-:Y:S01]  /*5200*/  @!P0 FADD.FTZ R22, R22, R127 ;  /* 0x0000007f16168221 */ /* 0x010fe20000010000 */
[----:B------:R-:W0:Y:S01]  /*5210*/  SHFL.DOWN PT, R136, R23, 0x2, 0x1f ;  /* 0x08401f0017887f89 */ /* 0x000e2200000e0000 */
[----:B------:R-:W-:-:S03]  /*5220*/  ISETP.GT.AND P0, PT, R86, 0x1d, PT ;  /* 0x0000001d5600780c */ /* 0x000fc60003f04270 */
[----:B------:R-:W4:Y:S10]  /*5230*/  SHFL.DOWN PT, R127, R22, 0x2, 0x1f ;  /* 0x08401f00167f7f89 */ /* 0x000f3400000e0000 */
[----:B0-----:R-:W-:-:S02]  /*5240*/  @!P0 FADD.FTZ R23, R23, R136 ;  /* 0x0000008817178221 */ /* 0x001fc40000010000 */
[----:B----4-:R-:W-:-:S03]  /*5250*/  @!P0 FADD.FTZ R22, R22, R127 ;  /* 0x0000007f16168221 */ /* 0x010fc60000010000 */
        /* <DEDUP_REMOVED lines=11> */
[-C--:B------:R-:W-:Y:S01]  /*5310*/  FMUL.FTZ R127, R35, R64.reuse ;  /* 0x00000040237f7220 */ /* 0x080fe20000410000 */
[----:B------:R-:W-:Y:S01]  /*5320*/  ISETP.GT.AND P0, PT, R86, 0xf, PT ;  /* 0x0000000f5600780c */ /* 0x000fe20003f04270 */
[C---:B------:R-:W-:Y:S01]  /*5330*/  FFMA.FTZ R64, R34.reuse, R64, -R137 ;  /* 0x0000004022407223 */ /* 0x040fe20000010889 */
[----:B------:R-:W4:Y:S01]  /*5340*/  SHFL.DOWN PT, R139, R22, 0x10, 0x1f ;  /* 0x0a001f00168b7f89 */ /* 0x000f2200000e0000 */
[C---:B------:R-:W-:Y:S02]  /*5350*/  FFMA.FTZ R127, R34.reuse, R65, R127 ;  /* 0x00000041227f7223 */ /* 0x040fe4000001007f */
[----:B------:R-:W-:Y:S02]  /*5360*/  FMUL.FTZ R135, R135, R64 ;  /* 0x0000004087877220 */ /* 0x000fe40000410000 */
[-C--:B------:R-:W-:Y:S02]  /*5370*/  FFMA.FTZ R64, R34, R68.reuse, -R123 ;  /* 0x0000004422407223 */ /* 0x080fe4000001087b */
[----:B------:R-:W-:-:S02]  /*5380*/  FMUL.FTZ R123, R35, R68 ;  /* 0x00000044237b7220 */ /* 0x000fc40000410000 */
[----:B------:R-:W-:Y:S02]  /*5390*/  FMUL.FTZ R64, R21, R64 ;  /* 0x0000004015407220 */ /* 0x000fe40000410000 */
[----:B------:R-:W-:Y:S02]  /*53a0*/  FFMA.FTZ R123, R34, R66, R123 ;  /* 0x00000042227b7223 */ /* 0x000fe4000001007b */
[C---:B------:R-:W-:Y:S02]  /*53b0*/  FMUL.FTZ R65, R35.reuse, R67 ;  /* 0x0000004323417220 */ /* 0x040fe40000410000 */
[----:B------:R-:W-:Y:S02]  /*53c0*/  FFMA.FTZ R64, R20, R123, R64 ;  /* 0x0000007b14407223 */ /* 0x000fe40000010040 */
[----:B------:R-:W-:Y:S02]  /*53d0*/  FMUL.FTZ R20, R35, R133 ;  /* 0x0000008523147220 */ /* 0x000fe40000410000 */
[----:B------:R-:W-:-:S02]  /*53e0*/  FFMA.FTZ R65, R34, R130, -R65 ;  /* 0x0000008222417223 */ /* 0x000fc40000010841 */
[C---:B------:R-:W-:Y:S02]  /*53f0*/  FMUL.FTZ R130, R35.reuse, R130 ;  /* 0x0000008223827220 */ /* 0x040fe40000410000 */
[-C--:B------:R-:W-:Y:S02]  /*5400*/  FMUL.FTZ R35, R35, R131.reuse ;  /* 0x0000008323237220 */ /* 0x080fe40000410000 */
[----:B------:R-:W-:Y:S02]  /*5410*/  FFMA.FTZ R131, R34, R131, -R20 ;  /* 0x0000008322837223 */ /* 0x000fe40000010814 */
[----:B0-----:R-:W-:Y:S02]  /*5420*/  @!P0 FADD.FTZ R23, R23, R136 ;  /* 0x0000008817178221 */ /* 0x001fe40000010000 */
[----:B----4-:R-:W-:Y:S02]  /*5430*/  @!P0 FADD.FTZ R22, R22, R139 ;  /* 0x0000008b16168221 */ /* 0x010fe40000010000 */
[----:B------:R-:W-:Y:S01]  /*5440*/  FFMA.FTZ R127, R134, R127, R135 ;  /* 0x0000007f867f7223 */ /* 0x000fe20000010087 */
[----:B------:R-:W-:Y:S01]  /*5450*/  MOV R134, R23 ;  /* 0x0000001700867202 */ /* 0x000fe20000000f00 */
[----:B------:R-:W-:Y:S01]  /*5460*/  FFMA.FTZ R130, R34, R67, R130 ;  /* 0x0000004322827223 */ /* 0x000fe20000010082 */
[----:B------:R-:W-:Y:S01]  /*5470*/  MOV R135, R22 ;  /* 0x0000001600877202 */ /* 0x000fe20000000f00 */
[----:B------:R-:W-:-:S02]  /*5480*/  FMUL.FTZ R65, R132, R65 ;  /* 0x0000004184417220 */ /* 0x000fc40000410000 */
[----:B------:R-:W-:Y:S02]  /*5490*/  FFMA.FTZ R34, R34, R133, R35 ;  /* 0x0000008522227223 */ /* 0x000fe40000010023 */
[----:B------:R-:W-:Y:S01]  /*54a0*/  FMUL.FTZ R131, R128, R131 ;  /* 0x0000008380837220 */ /* 0x000fe20000410000 */
[----:B------:R0:W-:Y:S01]  /*54b0*/  @!P1 STS.64 [0x1088], R134 ;  /* 0x00108886ff009388 */ /* 0x0001e20000000a00 */
[----:B------:R-:W-:Y:S02]  /*54c0*/  FFMA.FTZ R20, R7, R122, R127 ;  /* 0x0000007a07147223 */ /* 0x000fe4000001007f */
[----:B------:R-:W-:Y:S02]  /*54d0*/  FFMA.FTZ R65, R129, R130, R65 ;  /* 0x0000008281417223 */ /* 0x000fe40000010041 */
[----:B------:R-:W-:Y:S02]  /*54e0*/  FFMA.FTZ R133, R114, R133, R116 ;  /* 0x0000008572857223 */ /* 0x000fe40000010074 */
[----:B------:R-:W-:-:S02]  /*54f0*/  FFMA.FTZ R34, R69, R34, R131 ;  /* 0x0000002245227223 */ /* 0x000fc40000010083 */
[----:B------:R-:W-:Y:S02]  /*5500*/  FADD.FTZ R19, R20, R19 ;  /* 0x0000001314137221 */ /* 0x000fe40000010000 */
[----:B------:R-:W-:Y:S02]  /*5510*/  FFMA.FTZ R23, R6, R121, R64 ;  /* 0x0000007906177223 */ /* 0x000fe40000010040 */
[----:B------:R-:W-:Y:S02]  /*5520*/  FFMA.FTZ R20, R5, R118, R65 ;  /* 0x0000007605147223 */ /* 0x000fe40000010041 */
[-C--:B------:R-:W-:Y:S02]  /*5530*/  FFMA.FTZ R21, R4, R133.reuse, R34 ;  /* 0x0000008504157223 */ /* 0x080fe40000010022 */
        /* <DEDUP_REMOVED lines=12> */
.L_x_13646:
[----:B0-----:R-:W-:Y:S05]  /*5600*/  BSYNC B0 ;  /* 0x0000000000007941 */ /* 0x001fea0003800000 */
.L_x_13645:
[----:B------:R-:W-:Y:S02]  /*5610*/  IADD3 R113, R113, 0x1, RZ ;  /* 0x0000000171717810 */ /* 0x000fe40007ffe0ff */
[----:B------:R-:W-:Y:S02]  /*5620*/  IADD3 R112, P1, R112, 0x1, RZ ;  /* 0x0000000170707810 */ /* 0x000fe40007f3e0ff */
[----:B------:R-:W-:Y:S02]  /*5630*/  ISETP.GE.AND P0, PT, R113, c[0x0][0x16c], PT ;  /* 0x00005b0071007a0c */ /* 0x000fe40003f06270 */
[----:B------:R-:W-:-:S11]  /*5640*/  IADD3.X R115, RZ, R115, RZ, P1, !PT ;  /* 0x00000073ff737210 */ /* 0x000fd60000ffe4ff */
[----:B------:R-:W-:Y:S01]  /*5650*/  @P0 CALL.REL.NOINC `(.L_x_13616) ;  /* 0x0000001000000944 */ /* 0x000fe20003c00000 */
[----:B------:R-:W-:Y:S05]  /*5660*/  BRA `(.L_x_13647) ;  /* 0xffffcac000007947 */ /* 0x000fea000383ffff */
.L_x_13616:
[----:B------:R-:W-:Y:S01]  /*5670*/  BAR.SYNC.DEFER_BLOCKING 0x0 ;  /* 0x0000000000007b1d */ /* 0x000fe20000010000 */
[----:B------:R-:W-:Y:S01]  /*5680*/  ISETP.NE.AND P5, PT, R96, RZ, PT ;  /* 0x000000ff6000720c */ /* 0x000fe20003fa5270 */
[----:B------:R-:W-:Y:S01]  /*5690*/  IMAD R4, R100, c[0x0][0x2d8], RZ ;  /* 0x0000b60064047a24 */ /* 0x000fe200078e02ff */
[C---:B------:R-:W-:Y:S01]  /*56a0*/  LOP3.LUT R8, R84.reuse, 0x20, RZ, 0xfc, !PT ;  /* 0x0000002054087812 */ /* 0x040fe200078efcff */
[----:B------:R-:W-:Y:S01]  /*56b0*/  IMAD.WIDE.U32 R2, R103, c[0x0][0x2d8], RZ ;  /* 0x0000b60067027a25 */ /* 0x000fe200078e00ff */
[----:B------:R-:W-:Y:S01]  /*56c0*/  LOP3.LUT R10, R84, 0x40, RZ, 0xfc, !PT ;  /* 0x00000040540a7812 */ /* 0x000fe200078efcff */
[----:B------:R-:W-:Y:S02]  /*56d0*/  BSSY B0, `(.L_x_13648) ;  /* 0x0000026000007945 */ /* 0x000fe40003800000 */
[----:B------:R-:W-:Y:S01]  /*56e0*/  IMAD R7, R105, c[0x0][0x2e0], RZ ;  /* 0x0000b80069077a24 */ /* 0x000fe200078e02ff */
[----:B------:R0:W-:Y:S01]  /*56f0*/  STS.128 [R86.X16], R12 ;  /* 0x0000000c56007388 */ /* 0x0001e2000000cc00 */
[----:B------:R-:W-:-:S06]  /*5700*/  NOP ;  /* 0x0000000000007918 */ /* 0x000fcc0000000000 */
[----:B------:R-:W-:Y:S04]  /*5710*/  LDS R9, [R86.X4] ;  /* 0x0000000056097984 */ /* 0x000fe80000004800 */
[----:B------:R-:W-:Y:S04]  /*5720*/  LDS R11, [R86.X4+0x80] ;  /* 0x00008000560b7984 */ /* 0x000fe80000004800 */
[----:B------:R-:W-:Y:S01]  /*5730*/  LDS R21, [R86.X4+0x100] ;  /* 0x0001000056157984 */ /* 0x000fe20000004800 */
[----:B0-----:R-:W-:Y:S01]  /*5740*/  IMAD R13, R103, c[0x0][0x2dc], R4 ;  /* 0x0000b700670d7a24 */ /* 0x001fe200078e0204 */
[----:B------:R-:W-:Y:S01]  /*5750*/  LOP3.LUT R12, R84, 0x60, RZ, 0xfc, !PT ;  /* 0x00000060540c7812 */ /* 0x000fe200078efcff */
        /* <DEDUP_REMOVED lines=29> */
.L_x_13649:
[----:B------:R-:W-:Y:S05]  /*5930*/  BSYNC B0 ;  /* 0x0000000000007941 */ /* 0x000fea0003800000 */
.L_x_13648:
        /* <DEDUP_REMOVED lines=35> */
.L_x_13651:
[----:B------:R-:W-:Y:S05]  /*5b70*/  BSYNC B0 ;  /* 0x0000000000007941 */ /* 0x000fea0003800000 */
.L_x_13650:
        /* <DEDUP_REMOVED lines=19> */
[----:B------:R-:W-:Y:S01]  /*5cb0*/  IADD3 R93, P5, R93, -0x200, RZ ;  /* 0xfffffe005d5d7810 */ /* 0x000fe20007fbe0ff */
[----:B------:R0:W-:Y:S01]  /*5cc0*/  @!P1 STG.E [R2.64+0x80], R15 ;  /* 0x0000800f02009986 */ /* 0x0001e2000c101908 */
[----:B------:R-:W-:Y:S02]  /*5cd0*/  IADD3 R90, P1, R90, -0x400, RZ ;  /* 0xfffffc005a5a7810 */ /* 0x000fe40007f3e0ff */
[----:B------:R-:W-:Y:S01]  /*5ce0*/  IADD3 R85, R85, 0x1, RZ ;  /* 0x0000000155557810 */ /* 0x000fe20007ffe0ff */
[----:B------:R0:W-:Y:S01]  /*5cf0*/  @!P2 STG.E [R2.64+0x100], R35 ;  /* 0x000100230200a986 */ /* 0x0001e2000c101908 */
[----:B------:R-:W-:-:S02]  /*5d00*/  IADD3 R88, P2, R88, -0x400, RZ ;  /* 0xfffffc0058587810 */ /* 0x000fc40007f5e0ff */
[----:B------:R-:W-:Y:S02]  /*5d10*/  IADD3.X R89, R89, -0x1, RZ, P1, !PT ;  /* 0xffffffff59597810 */ /* 0x000fe40000ffe4ff */
[----:B------:R-:W-:Y:S02]  /*5d20*/  IADD3.X R87, R87, -0x1, RZ, P2, !PT ;  /* 0xffffffff57577810 */ /* 0x000fe400017fe4ff */
[----:B------:R-:W-:Y:S02]  /*5d30*/  IADD3.X R94, R94, -0x1, RZ, P3, !PT ;  /* 0xffffffff5e5e7810 */ /* 0x000fe40001ffe4ff */
[----:B------:R-:W-:Y:S02]  /*5d40*/  IADD3.X R92, R92, -0x1, RZ, P4, !PT ;  /* 0xffffffff5c5c7810 */ /* 0x000fe400027fe4ff */
[----:B------:R-:W-:Y:S01]  /*5d50*/  IADD3.X R91, R91, -0x1, RZ, P5, !PT ;  /* 0xffffffff5b5b7810 */ /* 0x000fe20002ffe4ff */
[----:B0-----:R-:W-:Y:S01]  /*5d60*/  @!P0 CALL.REL.NOINC `(.L_x_13610) ;  /* 0x0000001000008944 */ /* 0x001fe20003c00000 */
[----:B------:R-:W-:Y:S05]  /*5d70*/  BRA `(.L_x_13652) ;  /* 0xffffabc000007947 */ /* 0x000fea000383ffff */
.L_x_13610:
[----:B------:R-:W-:Y:S02]  /*5d80*/  ISETP.NE.U32.AND P0, PT, RZ, c[0x0][0x328], PT ;  /* 0x0000ca00ff007a0c */ /* 0x000fe40003f05070 */
[----:B------:R-:W-:-:S02]  /*5d90*/  ISETP.NE.U32.AND P2, PT, RZ, c[0x0][0x348], PT ;  /* 0x0000d200ff007a0c */ /* 0x000fc40003f45070 */
[----:B------:R-:W-:Y:S02]  /*5da0*/  ISETP.NE.AND.EX P1, PT, RZ, c[0x0][0x32c], PT, P0 ;  /* 0x0000cb00ff007a0c */ /* 0x000fe40003f25300 */
[----:B------:R-:W-:-:S11]  /*5db0*/  ISETP.NE.AND.EX P0, PT, RZ, c[0x0][0x34c], PT, P2 ;  /* 0x0000d300ff007a0c */ /* 0x000fd60003f05320 */
[----:B------:R-:W-:Y:S05]  /*5dc0*/  @!P1 BRA `(.L_x_13653) ;  /* 0x0000014000009947 */ /* 0x000fea0003800000 */
[----:B------:R-:W0:Y:S01]  /*5dd0*/  SHFL.DOWN P1, R0, R101, 0x1, 0x1f ;  /* 0x08201f0065007f89 */ /* 0x000e220000020000 */
[----:B------:R-:W-:Y:S03]  /*5de0*/  BSSY B0, `(.L_x_13653) ;  /* 0x0000012000007945 */ /* 0x000fe60003800000 */
[----:B------:R-:W4:Y:S01]  /*5df0*/  S2R R6, SR_LANEID ;  /* 0x0000000000067919 */ /* 0x000f220000000000 */
[----:B0-----:R-:W-:Y:S01]  /*5e00*/  @P1 FADD R0, R0, R101 ;  /* 0x0000006500001221 */ /* 0x001fe20000000000 */
[----:B----4-:R-:W-:-:S04]  /*5e10*/  ISETP.NE.AND P2, PT, R6, RZ, PT ;  /* 0x000000ff0600720c */ /* 0x010fc80003f45270 */
[----:B------:R-:W0:Y:S04]  /*5e20*/  SHFL.DOWN P1, R3, R0, 0x2, 0x1f ;  /* 0x08401f0000037f89 */ /* 0x000e280000020000 */
[----:B------:R-:W4:Y:S01]  /*5e30*/  S2R R6, SR_TID.X ;  /* 0x0000000000067919 */ /* 0x000f220000002100 */
        /* <DEDUP_REMOVED lines=12> */
.L_x_13654:
[----:B0-----:R-:W-:Y:S05]  /*5f00*/  BSYNC B0 ;  /* 0x0000000000007941 */ /* 0x001fea0003800000 */
.L_x_13653:
[----:B------:R-:W-:Y:S01]  /*5f10*/  BSSY B0, `(.L_x_13655) ;  /* 0x0000018000007945 */ /* 0x000fe20003800000 */
[----:B------:R-:W-:Y:S05]  /*5f20*/  @!P0 BRA `(.L_x_13656) ;  /* 0x0000015000008947 */ /* 0x000fea0003800000 */
[----:B------:R-:W-:Y:S06]  /*5f30*/  BAR.SYNC.DEFER_BLOCKING 0x0 ;  /* 0x0000000000007b1d */ /* 0x000fec0000010000 */
[----:B------:R-:W0:Y:S04]  /*5f40*/  SHFL.DOWN P0, R0, R99, 0x1, 0x1f ;  /* 0x08201f0063007f89 */ /* 0x000e280000000000 */
[----:B------:R-:W4:Y:S04]  /*5f50*/  S2R R6, SR_LANEID ;  /* 0x0000000000067919 */ /* 0x000f280000000000 */
[----:B------:R-:W1:Y:S01]  /*5f60*/  S2R R9, SR_TID.X ;  /* 0x0000000000097919 */ /* 0x000e620000002100 */
[----:B0-----:R-:W-:Y:S01]  /*5f70*/  @P0 FADD R0, R0, R99 ;  /* 0x0000006300000221 */ /* 0x001fe20000000000 */
[----:B----4-:R-:W-:-:S04]  /*5f80*/  ISETP.NE.AND P1, PT, R6, RZ, PT ;  /* 0x000000ff0600720c */ /* 0x010fc80003f25270 */
        /* <DEDUP_REMOVED lines=15> */
.L_x_13656:
[----:B------:R-:W0:Y:S02]  /*6080*/  S2R R9, SR_TID.X ;  /* 0x0000000000097919 */ /* 0x000e240000002100 */
.L_x_13657:
[----:B0-----:R-:W-:Y:S05]  /*6090*/  BSYNC B0 ;  /* 0x0000000000007941 */ /* 0x001fea0003800000 */
.L_x_13655:
[----:B------:R-:W-:-:S13]  /*60a0*/  ISETP.GE.AND P0, PT, R9, c[0x0][0x16c], PT ;  /* 0x00005b0009007a0c */ /* 0x000fda0003f06270 */
[----:B------:R-:W-:Y:S05]  /*60b0*/  @P0 EXIT ;  /* 0x000000000000094d */ /* 0x000fea0003800000 */
[----:B------:R-:W-:Y:S02]  /*60c0*/  IMAD R105, R105, c[0x0][0x288], RZ ;  /* 0x0000a20069697a24 */ /* 0x000fe400078e02ff */
[----:B------:R-:W-:-:S04]  /*60d0*/  IMAD.WIDE.U32 R4, R106, c[0x0][0x288], RZ ;  /* 0x0000a2006a047a25 */ /* 0x000fc800078e00ff */
[----:B------:R-:W-:-:S05]  /*60e0*/  IMAD R13, R106, c[0x0][0x28c], R105 ;  /* 0x0000a3006a0d7a24 */ /* 0x000fca00078e0269 */
[----:B------:R-:W-:Y:S02]  /*60f0*/  IADD3 R13, R5, R13, RZ ;  /* 0x0000000d050d7210 */ /* 0x000fe40007ffe0ff */
.L_x_13658:
[----:B0-----:R0:W4:Y:S01]  /*6100*/  LDS.64 R10, [R9.X8+0x35d0] ;  /* 0x0035d000090a7984 */ /* 0x0011220000008a00 */
        /* <DEDUP_REMOVED lines=12> */
[----:B----4-:R0:W-:Y:S04]  /*61d0*/  RED.E.ADD.F32.FTZ.RN.STRONG.GPU [R2.64], R10 ;  /* 0x0000000a0200798e */ /* 0x0101e8000c10e788 */
[----:B------:R0:W-:Y:S06]  /*61e0*/  RED.E.ADD.F32.FTZ.RN.STRONG.GPU [R2.64+0x4], R11 ;  /* 0x0000040b0200798e */ /* 0x0001ec000c10e788 */
[----:B------:R-:W-:Y:S05]  /*61f0*/  @!P0 BRA `(.L_x_13658) ;  /* 0xffffff0000008947 */ /* 0x000fea000383ffff */
[----:B------:R-:W-:Y:S05]  /*6200*/  EXIT ;  /* 0x000000000000794d */ /* 0x000fea0003800000 */
.L_x_13659:
        /* <DEDUP_REMOVED lines=15> */
.L_x_14768:


//--------------------- .text._Z25selective_scan_bwd_kernelI32Selective_Scan_bwd_kernel_traitsILi32ELi4ELb0ELb1ELb1ELb1ELb0EfN3c107complexIfEEEEv12SSMParamsBwd --------------------------
	.section	.text._Z25selective_scan_bwd_kernelI32Selective_Scan_bwd_kernel_traitsILi32ELi4ELb0ELb1ELb1ELb1ELb0EfN3c107complexIfEEEEv12SSMParamsBwd,"ax",@progbits
	.sectioninfo	@"SHI_REGISTERS=168"
	.align	128
        .global         _Z25selective_scan_bwd_kernelI32Selective_Scan_bwd_kernel_traitsILi32ELi4ELb0ELb1ELb1ELb1ELb0EfN3c107complexIfEEEEv12SSMParamsBwd
        .type           _Z25selective_scan_bwd_kernelI32Selective_Scan_bwd_kernel_traitsILi32ELi4ELb0ELb1ELb1ELb1ELb0EfN3c107complexIfEEEEv12SSMParamsBwd,@function
        .size           _Z25selective_scan_bwd_kernelI32Selective_Scan_bwd_kernel_traitsILi32ELi4ELb0ELb1ELb1ELb1ELb0EfN3c107complexIfEEEEv12SSMParamsBwd,(.L_x_14769 - _Z25selective_scan_bwd_kernelI32Selective_Scan_bwd_kernel_traitsILi32ELi4ELb0ELb1ELb1ELb1ELb0EfN3c107complexIfEEEEv12SSMParamsBwd)
        .other          _Z25selective_scan_bwd_kernelI32Selective_Scan_bwd_kernel_traitsILi32ELi4ELb0ELb1ELb1ELb1ELb0EfN3c107complexIfEEEEv12SSMParamsBwd,@"STO_CUDA_ENTRY STV_DEFAULT"
_Z25selective_scan_bwd_kernelI32Selective_Scan_bwd_kernel_traitsILi32ELi4ELb0ELb1ELb1ELb1ELb0EfN3c107complexIfEEEEv12SSMParamsBwd:
.text._Z25selective_scan_bwd_kernelI32Selective_Scan_bwd_kernel_traitsILi32ELi4ELb0ELb1ELb1ELb1ELb0EfN3c107complexIfEEEEv12SSMParamsBwd:
        /* <DEDUP_REMOVED lines=131> */
[C---:B------:R-:W-:Y:S02]  /*0830*/  SHF.L.U32 R14, R27.reuse, 0x3, RZ ;  /* 0x000000031b0e7819 */ /* 0x040fe400000006ff */
[----:B------:R-:W-:Y:S02]  /*0840*/  LOP3.LUT R0, R0, 0xffffff80, RZ, 0xc0, !PT ;  /* 0xffffff8000007812 */ /* 0x000fe400078ec0ff */
[C---:B------:R-:W-:Y:S02]  /*0850*/  LOP3.LUT R13, R27.reuse, 0x1f, RZ, 0xc0, !PT ;  /* 0x0000001f1b0d7812 */ /* 0x040fe400078ec0ff */
[----:B------:R-:W-:Y:S02]  /*0860*/  LOP3.LUT R17, R0, 0x1f, R27, 0xf8, !PT ;  /* 0x0000001f00117812 */ /* 0x000fe400078ef81b */
[----:B------:R-:W-:-:S02]  /*0870*/  LEA.HI.SX32 R12, R27, R27, 0x1b ;  /* 0x0000001b1b0c7211 */ /* 0x000fc400078fdaff */
[----:B------:R-:W-:Y:S02]  /*0880*/  IADD3 R72, R0, R17, RZ ;  /* 0x0000001100487210 */ /* 0x000fe40007ffe0ff */
[----:B------:R-:W-:Y:S02]  /*0890*/  LEA.HI.SX32 R11, R14, R14, 0x1b ;  /* 0x0000000e0e0b7211 */ /* 0x000fe400078fdaff */
        /* <DEDUP_REMOVED lines=8> */
.L_x_13705:
[----:B------:R-:W-:Y:S01]  /*0920*/  IADD3 R3, -R15, c[0x0][0x174], RZ ;  /* 0x00005d000f037a10 */ /* 0x000fe20007ffe1ff */
[----:B------:R-:W-:Y:S01]  /*0930*/  BAR.SYNC.DEFER_BLOCKING 0x0 ;  /* 0x0000000000007b1d */ /* 0x000fe20000010000 */
[----:B------:R-:W-:Y:S01]  /*0940*/  LOP3.LUT R39, R17, 0x20, RZ, 0xfc, !PT ;  /* 0x0000002011277812 */ /* 0x000fe200078efcff */
[----:B0-----:R-:W-:Y:S01]  /*0950*/  HFMA2.MMA R41, -RZ, RZ, 0, 0 ;  /* 0x00000000ff297435 */ /* 0x001fe200000001ff */
[----:B------:R-:W-:Y:S01]  /*0960*/  LEA R2, R3, 0xffffff80, 0x7 ;  /* 0xffffff8003027811 */ /* 0x000fe200078e38ff */
[----:B------:R-:W-:Y:S01]  /*0970*/  HFMA2.MMA R45, -RZ, RZ, 0, 0 ;  /* 0x00000000ff2d7435 */ /* 0x000fe200000001ff */
[C---:B------:R-:W-:Y:S01]  /*0980*/  LOP3.LUT R47, R17.reuse, 0x40, RZ, 0xfc, !PT ;  /* 0x00000040112f7812 */ /* 0x040fe200078efcff */
[----:B-1----:R-:W-:Y:S01]  /*0990*/  IMAD.WIDE R36, R17, 0x4, R24 ;  /* 0x0000000411247825 */ /* 0x002fe200078e0218 */
        /* <DEDUP_REMOVED lines=14> */
[----:B------:R-:W-:-:S02]  /*0a80*/  ISETP.GE.AND P0, PT, R17, R0, PT ;  /* 0x000000001100720c */ /* 0x000fc40003f06270 */
[-C--:B------:R-:W-:Y:S02]  /*0a90*/  ISETP.GE.AND P1, PT, R39, R0.reuse, PT ;  /* 0x000000002700720c */ /* 0x080fe40003f26270 */
[----:B------:R-:W-:Y:S01]  /*0aa0*/  ISETP.GE.AND P2, PT, R47, R0, PT ;  /* 0x000000002f00720c */ /* 0x000fe20003f46270 */
[----:B------:R-:W-:Y:S01]  /*0ab0*/  HFMA2.MMA R47, -RZ, RZ, 0, 0 ;  /* 0x00000000ff2f7435 */ /* 0x000fe200000001ff */
[----:B------:R-:W-:Y:S02]  /*0ac0*/  MOV R55, RZ ;  /* 0x000000ff00377202 */ /* 0x000fe40000000f00 */
[----:B------:R-:W-:-:S05]  /*0ad0*/  MOV R59, RZ ;  /* 0x000000ff003b7202 */ /* 0x000fca0000000f00 */
[----:B0-----:R-:W-:-:S04]  /*0ae0*/  @!P0 IMAD.WIDE R36, R17, 0x4, R70 ;  /* 0x0000000411248825 */ /* 0x001fc800078e0246 */
[C-C-:B------:R-:W-:Y:S01]  /*0af0*/  @!P1 IMAD.WIDE R38, R17.reuse, 0x4, R70.reuse ;  /* 0x0000000411269825 */ /* 0x140fe200078e0246 */
[----:B--2---:R0:W-:Y:S04]  /*0b00*/  STS [R16.X4], R41 ;  /* 0x0000002910007388 */ /* 0x0041e80000004800 */
[----:B---3--:R1:W-:Y:S04]  /*0b10*/  STS [R16.X4+0x80], R43 ;  /* 0x0000802b10007388 */ /* 0x0083e80000004800 */
[----:B----4-:R2:W-:Y:S01]  /*0b20*/  STS [R16.X4+0x100], R45 ;  /* 0x0001002d10007388 */ /* 0x0105e20000004800 */
[----:B0-----:R-:W-:-:S03]  /*0b30*/  @!P2 IMAD.WIDE R40, R17, 0x4, R70 ;  /* 0x000000041128a825 */ /* 0x001fc600078e0246 */
[----:B------:R-:W-:Y:S01]  /*0b40*/  STS [R16.X4+0x180], R51 ;  /* 0x0001803310007388 */ /* 0x000fe20000004800 */
[----:B------:R-:W-:-:S06]  /*0b50*/  NOP ;  /* 0x0000000000007918 */ /* 0x000fcc0000000000 */
[----:B------:R-:W-:Y:S01]  /*0b60*/  LDS.128 R48, [R16.X16] ;  /* 0x0000000010307984 */ /* 0x000fe2000000cc00 */
[----:B-1----:R-:W-:-:S03]  /*0b70*/  @!P3 IMAD.WIDE R42, R17, 0x4, R70 ;  /* 0x00000004112ab825 */ /* 0x002fc600078e0246 */
[----:B------:R-:W-:Y:S06]  /*0b80*/  BAR.SYNC.DEFER_BLOCKING 0x0 ;  /* 0x0000000000007b1d */ /* 0x000fec0000010000 */
[----:B------:R-:W3:Y:S04]  /*0b90*/  @!P0 LDG.E R47, [R36.64] ;  /* 0x00000008242f8981 */ /* 0x000ee8000c1e1900 */
[----:B------:R-:W4:Y:S04]  /*0ba0*/  @!P1 LDG.E R55, [R38.64+0x80] ;  /* 0x0000800826379981 */ /* 0x000f28000c1e1900 */
[----:B------:R-:W4:Y:S04]  /*0bb0*/  @!P2 LDG.E R53, [R40.64+0x100] ;  /* 0x000100082835a981 */ /* 0x000f28000c1e1900 */
[----:B------:R-:W4:Y:S01]  /*0bc0*/  @!P3 LDG.E R59, [R42.64+0x180] ;  /* 0x000180082a3bb981 */ /* 0x000f22000c1e1900 */
[----:B------:R-:W-:Y:S01]  /*0bd0*/  HFMA2.MMA R57, -RZ, RZ, 0, 0 ;  /* 0x00000000ff397435 */ /* 0x000fe200000001ff */
[----:B------:R-:W-:Y:S01]  /*0be0*/  MOV R61, RZ ;  /* 0x000000ff003d7202 */ /* 0x000fe20000000f00 */
[----:B------:R-:W-:Y:S01]  /*0bf0*/  HFMA2.MMA R63, -RZ, RZ, 0, 0 ;  /* 0x00000000ff3f7435 */ /* 0x000fe200000001ff */
[----:B------:R-:W-:Y:S01]  /*0c00*/  MOV R65, RZ ;  /* 0x000000ff00417202 */ /* 0x000fe20000000f00 */
[----:B--2---:R-:W-:Y:S01]  /*0c10*/  IMAD.WIDE R44, R17, 0x4, R22 ;  /* 0x00000004112c7825 */ /* 0x004fe200078e0216 */
[----:B---3--:R-:W-:Y:S04]  /*0c20*/  STS [R16.X4], R47 ;  /* 0x0000002f10007388 */ /* 0x008fe80000004800 */
[----:B----4-:R-:W-:Y:S04]  /*0c30*/  STS [R16.X4+0x80], R55 ;  /* 0x0000803710007388 */ /* 0x010fe80000004800 */
[----:B------:R-:W-:Y:S04]  /*0c40*/  STS [R16.X4+0x100], R53 ;  /* 0x0001003510007388 */ /* 0x000fe80000004800 */
        /* <DEDUP_REMOVED lines=56> */
.L_x_13662:
[----:B------:R-:W-:Y:S05]  /*0fd0*/  BSYNC B0 ;  /* 0x0000000000007941 */ /* 0x000fea0003800000 */
.L_x_13661:
        /* <DEDUP_REMOVED lines=33> */
.L_x_13664:
[----:B------:R-:W-:Y:S05]  /*11f0*/  BSYNC B0 ;  /* 0x0000000000007941 */ /* 0x000fea0003800000 */
.L_x_13663:
        /* <DEDUP_REMOVED lines=33> */
.L_x_13666:
[----:B------:R-:W-:Y:S05]  /*1410*/  BSYNC B0 ;  /* 0x0000000000007941 */ /* 0x000fea0003800000 */
.L_x_13665:
        /* <DEDUP_REMOVED lines=33> */
.L_x_13668:
[----:B------:R-:W-:Y:S05]  /*1630*/  BSYNC B0 ;  /* 0x0000000000007941 */ /* 0x000fea0003800000 */
.L_x_13667:
[----:B------:R-:W-:Y:S01]  /*1640*/  ISETP.GE.AND P0, PT, R44, 0x1, PT ;  /* 0x000000012c00780c */ /* 0x000fe20003f06270 */
[----:B-1----:R-:W-:Y:S01]  /*1650*/  FFMA.FTZ R28, R48, R52, R28 ;  /* 0x00000034301c7223 */ /* 0x002fe2000001001c */
[----:B------:R-:W-:Y:S01]  /*1660*/  BAR.SYNC.DEFER_BLOCKING 0x0 ;  /* 0x0000000000007b1d */ /* 0x000fe20000010000 */
[----:B0-----:R-:W-:Y:S01]  /*1670*/  HFMA2.MMA R57, -RZ, RZ, 0, 0 ;  /* 0x00000000ff397435 */ /* 0x001fe200000001ff */
[----:B------:R-:W-:Y:S01]  /*1680*/  CS2R R46, SRZ ;  /* 0x00000000002e7805 */ /* 0x000fe2000001ff00 */
[----:B------:R-:W-:Y:S01]  /*1690*/  FFMA.FTZ R39, R49, R53, R28 ;  /* 0x0000003531277223 */ /* 0x000fe2000001001c */
[----:B------:R-:W-:Y:S01]  /*16a0*/  CS2R R44, SRZ ;  /* 0x00000000002c7805 */ /* 0x000fe2000001ff00 */
[-C--:B------:R-:W-:Y:S02]  /*16b0*/  FMUL.FTZ R40, R52, R33.reuse ;  /* 0x0000002134287220 */ /* 0x080fe40000410000 */
[----:B------:R-:W-:Y:S02]  /*16c0*/  FFMA.FTZ R28, R50, R54, R39 ;  /* 0x00000036321c7223 */ /* 0x000fe40000010027 */
[----:B------:R-:W-:-:S02]  /*16d0*/  FMUL.FTZ R41, R53, R33 ;  /* 0x0000002135297220 */ /* 0x000fc40000410000 */
[-C--:B------:R-:W-:Y:S02]  /*16e0*/  FMUL.FTZ R42, R54, R33.reuse ;  /* 0x00000021362a7220 */ /* 0x080fe40000410000 */
[----:B------:R-:W-:Y:S02]  /*16f0*/  FMUL.FTZ R43, R55, R33 ;  /* 0x00000021372b7220 */ /* 0x000fe40000410000 */
[----:B------:R-:W-:Y:S01]  /*1700*/  FFMA.FTZ R28, R51, R55, R28 ;  /* 0x00000037331c7223 */ /* 0x000fe2000001001c */
[----:B------:R-:W-:Y:S05]  /*1710*/  @!P0 BRA `(.L_x_13669) ;  /* 0x00003a1000008947 */ /* 0x000fea0003800000 */
[----:B------:R-:W-:Y:S01]  /*1720*/  MOV R39, c[0x0][0x29c] ;  /* 0x0000a70000277a02 */ /* 0x000fe20000000f00 */
[----:B------:R-:W-:Y:S01]  /*1730*/  FADD.FTZ R66, R55, R55 ;  /* 0x0000003737427221 */ /* 0x000fe20000010000 */
[----:B------:R-:W-:Y:S02]  /*1740*/  MOV R58, c[0x0][0x2bc] ;  /* 0x0000af00003a7a02 */ /* 0x000fe40000000f00 */
[----:B------:R-:W-:Y:S02]  /*1750*/  MOV R44, c[0x0][0x298] ;  /* 0x0000a600002c7a02 */ /* 0x000fe40000000f00 */
[----:B------:R-:W-:-:S02]  /*1760*/  SHF.R.U32.HI R46, RZ, 0x1, R39 ;  /* 0x00000001ff2e7819 */ /* 0x000fc40000011627 */
[----:B------:R-:W-:Y:S02]  /*1770*/  MOV R45, c[0x0][0x2b8] ;  /* 0x0000ae00002d7a02 */ /* 0x000fe40000000f00 */
[--C-:B------:R-:W-:Y:S02]  /*1780*/  SHF.R.U32.HI R0, RZ, 0x1, R58.reuse ;  /* 0x00000001ff007819 */ /* 0x100fe4000001163a */
[----:B------:R-:W-:Y:S01]  /*1790*/  SHF.R.U64 R44, R44, 0x1, R39 ;  /* 0x000000012c2c7819 */ /* 0x000fe20000001227 */
[-C--:B------:R-:W-:Y:S01]  /*17a0*/  IMAD R39, R46, R31.reuse, RZ ;  /* 0x0000001f2e277224 */ /* 0x080fe200078e02ff */
[----:B------:R-:W-:Y:S01]  /*17b0*/  SHF.R.U64 R46, R45, 0x1, R58 ;  /* 0x000000012d2e7819 */ /* 0x000fe2000000123a */
[-C--:B------:R-:W-:Y:S01]  /*17c0*/  IMAD R47, R0, R31.reuse, RZ ;  /* 0x0000001f002f7224 */ /* 0x080fe200078e02ff */
[----:B------:R-:W-:Y:S01]  /*17d0*/  IADD3 R69, R3, -0x1, RZ ;  /* 0xffffffff03457810 */ /* 0x000fe20007ffe0ff */
[----:B------:R-:W-:Y:S01]  /*17e0*/  IMAD R59, R30, R44, R39 ;  /* 0x0000002c1e3b7224 */ /* 0x000fe200078e0227 */
[----:B------:R-:W-:Y:S01]  /*17f0*/  SHF.R.S32.HI R39, RZ, 0x1f, R29 ;  /* 0x0000001fff277819 */ /* 0x000fe2000001141d */
[----:B------:R-:W-:Y:S01]  /*1800*/  IMAD.WIDE.U32 R44, R44, R31, RZ ;  /* 0x0000001f2c2c7225 */ /* 0x000fe200078e00ff */
[----:B------:R-:W-:-:S02]  /*1810*/  MOV R64, RZ ;  /* 0x000000ff00407202 */ /* 0x000fc40000000f00 */
[----:B------:R-:W-:Y:S01]  /*1820*/  MOV R67, RZ ;  /* 0x000000ff00437202 */ /* 0x000fe20000000f00 */
[----:B------:R-:W-:Y:S01]  /*1830*/  IMAD R61, R30, R46, R47 ;  /* 0x0000002e1e3d7224 */ /* 0x000fe200078e022f */
[----:B------:R-:W-:Y:S01]  /*1840*/  IADD3 R45, R45, R59, RZ ;  /* 0x0000003b2d2d7210 */ /* 0x000fe20007ffe0ff */
[----:B------:R-:W-:-:S04]  /*1850*/  IMAD.WIDE.U32 R46, R46, R31, RZ ;  /* 0x0000001f2e2e7225 */ /* 0x000fc800078e00ff */
[----:B------:R-:W-:Y:S01]  /*1860*/  IMAD R0, R39, c[0x0][0x2a0], RZ ;  /* 0x0000a80027007a24 */ /* 0x000fe200078e02ff */
[----:B------:R-:W-:Y:S01]  /*1870*/  IADD3 R47, R47, R61, RZ ;  /* 0x0000003d2f2f7210 */ /* 0x000fe20007ffe0ff */
[----:B------:R-:W-:Y:S02]  /*1880*/  IMAD R58, R39, c[0x0][0x2c0], RZ ;  /* 0x0000b000273a7a24 */ /* 0x000fe400078e02ff */
[----:B------:R-:W-:Y:S01]  /*1890*/  IMAD R59, R29, c[0x0][0x2a4], R0 ;  /* 0x0000a9001d3b7a24 */ /* 0x000fe200078e0200 */
[----:B------:R-:W-:Y:S01]  /*18a0*/  LEA.HI R0, R69, R69, RZ, 0x1 ;  /* 0x0000004545007211 */ /* 0x000fe200078f08ff */
[----:B------:R-:W-:-:S03]  /*18b0*/  IMAD.WIDE.U32 R44, R29, c[0x0][0x2a0], R44 ;  /* 0x0000a8001d2c7a25 */ /* 0x000fc600078e002c */
[----:B------:R-:W-:Y:S01]  /*18c0*/  LOP3.LUT R0, R0, 0xfffffe, RZ, 0xc0, !PT ;  /* 0x00fffffe00007812 */ /* 0x000fe200078ec0ff */
[C---:B------:R-:W-:Y:S02]  /*18d0*/  IMAD R63, R29.reuse, c[0x0][0x2c4], R58 ;  /* 0x0000b1001d3f7a24 */ /* 0x040fe400078e023a */
[----:B------:R-:W-:Y:S01]  /*18e0*/  IMAD.WIDE.U32 R60, R29, c[0x0][0x2c0], R46 ;  /* 0x0000b0001d3c7a25 */ /* 0x000fe200078e002e */
[----:B------:R-:W-:Y:S02]  /*18f0*/  IADD3 R47, R45, R59, RZ ;  /* 0x0000003b2d2f7210 */ /* 0x000fe40007ffe0ff */
[----:B------:R-:W-:Y:S01]  /*1900*/  LEA R46, P0, R44, c[0x0][0x318], 0x3 ;  /* 0x0000c6002c2e7a11 */ /* 0x000fe200078018ff */
[----:B------:R-:W-:Y:S01]  /*1910*/  FADD.FTZ R58, R52, R52 ;  /* 0x00000034343a7221 */ /* 0x000fe20000010000 */
[----:B------:R-:W-:Y:S01]  /*1920*/  IADD3 R45, R61, R63, RZ ;  /* 0x0000003f3d2d7210 */ /* 0x000fe20007ffe0ff */
[----:B------:R-:W-:Y:S01]  /*1930*/  FADD.FTZ R59, R53, R53 ;  /* 0x00000035353b7221 */ /* 0x000fe20000010000 */
[----:B------:R-:W-:-:S02]  /*1940*/  LEA R62, P1, R60, c[0x0][0x320], 0x3 ;  /* 0x0000c8003c3e7a11 */ /* 0x000fc400078218ff */
[----:B------:R-:W-:Y:S02]  /*1950*/  LEA.HI.X R47, R44, c[0x0][0x31c], R47, 0x3, P0 ;  /* 0x0000c7002c2f7a11 */ /* 0x000fe400000f1c2f */
[----:B------:R-:W-:Y:S02]  /*1960*/  IADD3 R52, R15, -c[0x0][0x174], RZ ;  /* 0x80005d000f347a10 */ /* 0x000fe40007ffe0ff */
[----:B------:R-:W-:Y:S01]  /*1970*/  LEA.HI.X R63, R60, c[0x0][0x324], R45, 0x3, P1 ;  /* 0x0000c9003c3f7a11 */ /* 0x000fe200008f1c2d */
[----:B------:R-:W-:Y:S01]  /*1980*/  IMAD.WIDE.U32 R44, R27, 0x4, R46 ;  /* 0x000000041b2c7825 */ /* 0x000fe200078e002e */
[----:B------:R-:W-:-:S03]  /*1990*/  IADD3 R69, R69, -R0, RZ ;  /* 0x8000000045457210 */ /* 0x000fc60007ffe0ff */
[----:B------:R-:W-:Y:S02]  /*19a0*/  IMAD R53, R52, -0x100, RZ ;  /* 0xffffff0034357824 */ /* 0x000fe400078e02ff */
[----:B------:R-:W-:Y:S01]  /*19b0*/  IMAD.WIDE.U32 R46, R27, 0x4, R62 ;  /* 0x000000041b2e7825 */ /* 0x000fe200078e003e */
[----:B------:R-:W-:-:S03]  /*19c0*/  MOV R62, RZ ;  /* 0x000000ff003e7202 */ /* 0x000fc60000000f00 */
        /* <DEDUP_REMOVED lines=33> */
.L_x_13700:
[----:B------:R-:W-:Y:S01]  /*1be0*/  SHF.R.S32.HI R123, RZ, 0x1f, R64 ;  /* 0x0000001fff7b7819 */ /* 0x000fe20000011440 */
[----:B------:R-:W-:Y:S01]  /*1bf0*/  IMAD.WIDE.U32 R52, R64, c[0x0][0x1a0], R72 ;  /* 0x0000680040347a25 */ /* 0x000fe200078e0048 */
[----:B------:R-:W-:Y:S01]  /*1c00*/  IADD3 R0, -R2, c[0x0][0x168], RZ ;  /* 0x00005a0002007a10 */ /* 0x000fe20007ffe1ff */
[----:B------:R-:W-:Y:S01]  /*1c10*/  HFMA2.MMA R65, -RZ, RZ, 0, 0 ;  /* 0x00000000ff417435 */ /* 0x000fe200000001ff */
[----:B------:R-:W-:Y:S01]  /*1c20*/  MOV R61, RZ ;  /* 0x000000ff003d7202 */ /* 0x000fe20000000f00 */
[----:B------:R-:W-:Y:S01]  /*1c30*/  IMAD R55, R123, c[0x0][0x1a0], RZ ;  /* 0x000068007b377a24 */ /* 0x000fe200078e02ff */
[----:B------:R-:W-:Y:S01]  /*1c40*/  SHF.L.U32 R121, R0, 0x1, RZ ;  /* 0x0000000100797819 */ /* 0x000fe200000006ff */
[----:B------:R-:W-:Y:S01]  /*1c50*/  HFMA2.MMA R68, -RZ, RZ, 0, 0 ;  /* 0x00000000ff447435 */ /* 0x000fe200000001ff */
[----:B------:R-:W-:Y:S01]  /*1c60*/  LEA R54, P0, R52, R21, 0x2 ;  /* 0x0000001534367211 */ /* 0x000fe200078010ff */
[----:B------:R-:W-:Y:S01]  /*1c70*/  IMAD R55, R64, c[0x0][0x1a4], R55 ;  /* 0x0000690040377a24 */ /* 0x000fe200078e0237 */
[-C--:B------:R-:W-:Y:S01]  /*1c80*/  ISETP.GE.AND P4, PT, R72, R121.reuse, PT ;  /* 0x000000794800720c */ /* 0x080fe20003f86270 */
[----:B------:R-:W-:Y:S01]  /*1c90*/  CS2R R112, SRZ ;  /* 0x0000000000707805 */ /* 0x000fe2000001ff00 */
[----:B------:R-:W-:-:S02]  /*1ca0*/  ISETP.GE.AND P5, PT, R10, R121, PT ;  /* 0x000000790a00720c */ /* 0x000fc40003fa6270 */
[----:B------:R-:W-:Y:S02]  /*1cb0*/  IADD3 R53, R53, R55, RZ ;  /* 0x0000003735357210 */ /* 0x000fe40007ffe0ff */
[-C--:B------:R-:W-:Y:S02]  /*1cc0*/  ISETP.GE.AND P6, PT, R9, R121.reuse, PT ;  /* 0x000000790900720c */ /* 0x080fe40003fc6270 */
[----:B------:R-:W-:Y:S02]  /*1cd0*/  LEA.HI.X R55, R52, R20, R53, 0x2, P0 ;  /* 0x0000001434377211 */ /* 0x000fe400000f1435 */
[-C--:B------:R-:W-:Y:S02]  /*1ce0*/  ISETP.GE.AND P3, PT, R8, R121.reuse, PT ;  /* 0x000000790800720c */ /* 0x080fe40003f66270 */
[-C--:B------:R-:W-:Y:S01]  /*1cf0*/  ISETP.GE.AND P2, PT, R7, R121.reuse, PT ;  /* 0x000000790700720c */ /* 0x080fe20003f46270 */
[----:B0-2---:R0:W2:Y:S01]  /*1d00*/  @!P4 LDG.E R61, [R54.64] ;  /* 0x00000008363dc981 */ /* 0x0050a2000c1e1900 */
[----:B------:R-:W-:-:S02]  /*1d10*/  ISETP.GE.AND P1, PT, R6, R121, PT ;  /* 0x000000790600720c */ /* 0x000fc40003f26270 */
[-C--:B------:R-:W-:Y:S02]  /*1d20*/  ISETP.GE.AND P0, PT, R5, R121.reuse, PT ;  /* 0x000000790500720c */ /* 0x080fe40003f06270 */
[----:B------:R-:W-:Y:S01]  /*1d30*/  MOV R63, RZ ;  /* 0x000000ff003f7202 */ /* 0x000fe20000000f00 */
[----:B------:R-:W-:Y:S01]  /*1d40*/  CS2R R114, SRZ ;  /* 0x0000000000727805 */ /* 0x000fe2000001ff00 */
[----:B------:R-:W-:Y:S01]  /*1d50*/  ISETP.GE.AND P4, PT, R4, R121, PT ;  /* 0x000000790400720c */ /* 0x000fe20003f86270 */
[----:B------:R0:W3:Y:S04]  /*1d60*/  @!P5 LDG.E R65, [R54.64+0x80] ;  /* 0x000080083641d981 */ /* 0x0000e8000c1e1900 */
        /* <DEDUP_REMOVED lines=16> */
[----:B------:R-:W-:Y:S02]  /*1e70*/  LEA.HI.X R111, R80, c[0x0][0x224], R81, 0x3, P0 ;  /* 0x00008900506f7a11 */ /* 0x000fe400000f1c51 */
[----:B------:R-:W-:Y:S01]  /*1e80*/  IADD3 R81, R16, 0x20, RZ ;  /* 0x0000002010517810 */ /* 0x000fe20007ffe0ff */
[----:B------:R-:W-:-:S03]  /*1e90*/  IMAD.WIDE.U32 R52, R64, c[0x0][0x1c0], R72 ;  /* 0x0000700040347a25 */ /* 0x000fc600078e0048 */
[-C--:B------:R-:W-:Y:S01]  /*1ea0*/  LEA.HI.SX32 R118, R81, R16.reuse, 0x1b ;  /* 0x0000001051767211 */ /* 0x080fe200078fdaff */
[----:B------:R-:W-:Y:S01]  /*1eb0*/  IMAD R117, R64, c[0x0][0x1c4], R117 ;  /* 0x0000710040757a24 */ /* 0x000fe200078e0275 */
[----:B------:R-:W-:Y:S02]  /*1ec0*/  IADD3 R81, R16, 0x80, RZ ;  /* 0x0000008010517810 */ /* 0x000fe40007ffe0ff */
[----:B0-----:R-:W-:Y:S02]  /*1ed0*/  LEA R54, P1, R52, R19, 0x2 ;  /* 0x0000001334367211 */ /* 0x001fe400078210ff */
[----:B------:R-:W-:Y:S02]  /*1ee0*/  IADD3 R53, R53, R117, RZ ;  /* 0x0000007535357210 */ /* 0x000fe40007ffe0ff */
[----:B------:R-:W-:Y:S02]  /*1ef0*/  LEA.HI.SX32 R127, R81, R16, 0x1b ;  /* 0x00000010517f7211 */ /* 0x000fe400078fdaff */
[----:B------:R-:W-:-:S02]  /*1f00*/  IADD3 R81, R16, 0xa0, RZ ;  /* 0x000000a010517810 */ /* 0x000fc40007ffe0ff */
[C---:B------:R-:W-:Y:S02]  /*1f10*/  IADD3 R117, R16.reuse, 0x40, RZ ;  /* 0x0000004010757810 */ /* 0x040fe40007ffe0ff */
[----:B------:R-:W-:Y:S02]  /*1f20*/  IADD3 R119, R16, 0x60, RZ ;  /* 0x0000006010777810 */ /* 0x000fe40007ffe0ff */
[----:B------:R-:W-:Y:S02]  /*1f30*/  LEA.HI.X R55, R52, R18, R53, 0x2, P1 ;  /* 0x0000001234377211 */ /* 0x000fe400008f1435 */
[-C--:B------:R-:W-:Y:S02]  /*1f40*/  LEA.HI.SX32 R53, R16, R16.reuse, 0x1b ;  /* 0x0000001010357211 */ /* 0x080fe400078fdaff */
[-C--:B------:R-:W-:Y:S02]  /*1f50*/  LEA.HI.SX32 R120, R117, R16.reuse, 0x1b ;  /* 0x0000001075787211 */ /* 0x080fe400078fdaff */
[----:B------:R-:W-:-:S02]  /*1f60*/  LEA.HI.SX32 R129, R81, R16, 0x1b ;  /* 0x0000001051817211 */ /* 0x000fc400078fdaff */
[-C--:B------:R-:W-:Y:S01]  /*1f70*/  LEA.HI.SX32 R125, R119, R16.reuse, 0x1b ;  /* 0x00000010777d7211 */ /* 0x080fe200078fdaff */
[----:B------:R-:W4:Y:S01]  /*1f80*/  LDG.E.64 R80, [R110.64] ;  /* 0x000000086e507981 */ /* 0x000f22000c1e1b00 */
[----:B------:R-:W-:Y:S02]  /*1f90*/  IADD3 R117, R16, 0xc0, RZ ;  /* 0x000000c010757810 */ /* 0x000fe40007ffe0ff */
[----:B------:R-:W-:Y:S02]  /*1fa0*/  ISETP.GE.AND P6, PT, R72, R121, PT ;  /* 0x000000794800720c */ /* 0x000fe40003fc6270 */
[----:B------:R-:W-:Y:S02]  /*1fb0*/  IADD3 R119, R16, 0xe0, RZ ;  /* 0x000000e010777810 */ /* 0x000fe40007ffe0ff */
[-C--:B------:R-:W-:Y:S02]  /*1fc0*/  LEA.HI.SX32 R122, R117, R16.reuse, 0x1b ;  /* 0x00000010757a7211 */ /* 0x080fe400078fdaff */
[----:B------:R-:W-:-:S02]  /*1fd0*/  LEA.HI.SX32 R124, R119, R16, 0x1b ;  /* 0x00000010777c7211 */ /* 0x000fc400078fdaff */
[----:B------:R-:W-:Y:S02]  /*1fe0*/  MOV R52, RZ ;  /* 0x000000ff00347202 */ /* 0x000fe40000000f00 */
[-C--:B------:R-:W-:Y:S02]  /*1ff0*/  ISETP.GE.AND P5, PT, R10, R121.reuse, PT ;  /* 0x000000790a00720c */ /* 0x080fe40003fa6270 */
[-C--:B------:R-:W-:Y:S02]  /*2000*/  ISETP.GE.AND P4, PT, R9, R121.reuse, PT ;  /* 0x000000790900720c */ /* 0x080fe40003f86270 */
[-C--:B------:R-:W-:Y:S02]  /*2010*/  ISETP.GE.AND P3, PT, R8, R121.reuse, PT ;  /* 0x000000790800720c */ /* 0x080fe40003f66270 */
[-C--:B------:R-:W-:Y:S02]  /*2020*/  ISETP.GE.AND P2, PT, R7, R121.reuse, PT ;  /* 0x000000790700720c */ /* 0x080fe40003f46270 */
[----:B------:R-:W-:-:S02]  /*2030*/  ISETP.GE.AND P1, PT, R6, R121, PT ;  /* 0x000000790600720c */ /* 0x000fc40003f26270 */
[----:B------:R-:W-:Y:S01]  /*2040*/  ISETP.GE.AND P0, PT, R5, R121, PT ;  /* 0x000000790500720c */ /* 0x000fe20003f06270 */
[----:B------:R-:W-:Y:S01]  /*2050*/  HFMA2.MMA R128, -RZ, RZ, 0, 0 ;  /* 0x00000000ff807435 */ /* 0x000fe200000001ff */
[----:B------:R-:W-:Y:S01]  /*2060*/  MOV R126, RZ ;  /* 0x000000ff007e7202 */ /* 0x000fe20000000f00 */
[----:B------:R-:W-:Y:S01]  /*2070*/  HFMA2.MMA R133, -RZ, RZ, 0, 0 ;  /* 0x00000000ff857435 */ /* 0x000fe200000001ff */
        /* <DEDUP_REMOVED lines=10> */
[----:B------:R1:W2:Y:S01]  /*2120*/  @!P6 LDG.E R52, [R54.64] ;  /* 0x000000083634e981 */ /* 0x0002a2000c1e1900 */
[----:B0-----:R-:W-:Y:S01]  /*2130*/  HFMA2.MMA R115, -RZ, RZ, 0, 0 ;  /* 0x00000000ff737435 */ /* 0x001fe200000001ff */
[----:B------:R-:W-:Y:S01]  /*2140*/  ISETP.GE.AND P6, PT, R4, R121, PT ;  /* 0x000000790400720c */ /* 0x000fe20003fc6270 */
[----:B------:R-:W-:Y:S01]  /*2150*/  CS2R R112, SRZ ;  /* 0x0000000000707805 */ /* 0x000fe2000001ff00 */
[----:B------:R1:W3:Y:S04]  /*2160*/  @!P2 LDG.E R126, [R54.64+0x200] ;  /* 0x00020008367ea981 */ /* 0x0002e8000c1e1900 */
[----:B------:R1:W4:Y:S04]  /*2170*/  @!P1 LDG.E R128, [R54.64+0x280] ;  /* 0x0002800836809981 */ /* 0x000328000c1e1900 */
[----:B------:R1:W3:Y:S04]  /*2180*/  @!P5 LDG.E R115, [R54.64+0x80] ;  /* 0x000080083673d981 */ /* 0x0002e8000c1e1900 */
[----:B------:R1:W4:Y:S04]  /*2190*/  @!P4 LDG.E R113, [R54.64+0x100] ;  /* 0x000100083671c981 */ /* 0x000328000c1e1900 */
[----:B------:R1:W4:Y:S04]  /*21a0*/  @!P3 LDG.E R112, [R54.64+0x180] ;  /* 0x000180083670b981 */ /* 0x000328000c1e1900 */
[----:B------:R1:W4:Y:S04]  /*21b0*/  @!P0 LDG.E R131, [R54.64+0x300] ;  /* 0x0003000836838981 */ /* 0x000328000c1e1900 */
[----:B------:R1:W4:Y:S01]  /*21c0*/  @!P6 LDG.E R133, [R54.64+0x380] ;  /* 0x000380083685e981 */ /* 0x000322000c1e1900 */
[----:B------:R-:W-:-:S02]  /*21d0*/  ISETP.NE.AND P0, PT, R13, RZ, PT ;  /* 0x000000ff0d00720c */ /* 0x000fc40003f05270 */
[----:B------:R-:W-:Y:S02]  /*21e0*/  ISETP.NE.AND P1, PT, R27, RZ, PT ;  /* 0x000000ff1b00720c */ /* 0x000fe40003f25270 */
[----:B------:R-:W-:Y:S01]  /*21f0*/  ISETP.LT.OR P2, PT, R3, 0x2, P0 ;  /* 0x000000020300780c */ /* 0x000fe20000741670 */
[-C--:B------:R-:W-:Y:S02]  /*2200*/  FMUL.FTZ R61, R81, R36.reuse ;  /* 0x00000024513d7220 */ /* 0x080fe40000410000 */
[----:B------:R-:W-:Y:S02]  /*2210*/  FMUL.FTZ R137, R80, 1.4426950216293334961 ;  /* 0x3fb8aa3b50897820 */ /* 0x000fe40000410000 */
[----:B------:R-:W-:Y:S02]  /*2220*/  FMUL.RZ R68, R61, 0.15915493667125701904 ;  /* 0x3e22f9833d447820 */ /* 0x000fe4000040c000 */
[----:B------:R-:W-:Y:S01]  /*2230*/  FMUL.FTZ R110, R137, R36 ;  /* 0x00000024896e7220 */ /* 0x000fe20000410000 */
[----:B------:R-:W-:Y:S01]  /*2240*/  SHF.L.U32 R61, R16, 0x3, RZ ;  /* 0x00000003103d7819 */ /* 0x000fe200000006ff */
[----:B------:R-:W-:Y:S03]  /*2250*/  MUFU.COS R132, R68 ;  /* 0x0000004400847308 */ /* 0x000fe60000000000 */
[----:B------:R-:W-:-:S05]  /*2260*/  LEA.HI.SX32 R114, R61, R61, 0x1b ;  /* 0x0000003d3d727211 */ /* 0x000fca00078fdaff */
[----:B------:R-:W0:Y:S01]  /*2270*/  MUFU.EX2 R111, R110 ;  /* 0x0000006e006f7308 */ /* 0x000e220000000800 */
[----:B------:R-:W-:Y:S01]  /*2280*/  LDS R63, [R114.X4+0x4] ;  /* 0x00000400723f7984 */ /* 0x000fe20000004800 */
[----:B-1----:R-:W-:-:S03]  /*2290*/  LEA R54, R69, R64, 0x8 ;  /* 0x0000004045367211 */ /* 0x002fc600078e40ff */
[----:B------:R-:W-:Y:S03]  /*22a0*/  LDS R65, [R114.X4] ;  /* 0x0000000072417984 */ /* 0x000fe60000004800 */
[----:B------:R1:W0:Y:S01]  /*22b0*/  MUFU.SIN R130, R68 ;  /* 0x0000004400827308 */ /* 0x0002220000000400 */
[----:B------:R-:W0:Y:S01]  /*22c0*/  LDS R61, [R114.X4+0x8] ;  /* 0x00000800723d7984 */ /* 0x000e220000004800 */
[----:B------:R-:W-:-:S03]  /*22d0*/  @P1 IADD3 R54, R27, 0x200, RZ ;  /* 0x000002001b361810 */ /* 0x000fc60007ffe0ff */
[----:B------:R-:W0:Y:S04]  /*22e0*/  LDS R121, [R114.X4+0xc] ;  /* 0x00000c0072797984 */ /* 0x000e280000004800 */
[----:B------:R-:W-:Y:S04]  /*22f0*/  LDS R116, [R114.X4+0x10] ;  /* 0x0000100072747984 */ /* 0x000fe80000004800 */
[----:B-1----:R-:W1:Y:S04]  /*2300*/  LDS R68, [R114.X4+0x14] ;  /* 0x0000140072447984 */ /* 0x002e680000004800 */
[----:B------:R-:W2:Y:S04]  /*2310*/  LDS R119, [R114.X4+0x18] ;  /* 0x0000180072777984 */ /* 0x000ea80000004800 */
[----:B------:R-:W2:Y:S01]  /*2320*/  LDS R117, [R114.X4+0x1c] ;  /* 0x00001c0072757984 */ /* 0x000ea20000004800 */
[----:B------:R-:W-:Y:S01]  /*2330*/  @!P2 IADD3 R55, R3, -0x2, RZ ;  /* 0xfffffffe0337a810 */ /* 0x000fe20007ffe0ff */
[----:B0-----:R-:W-:-:S02]  /*2340*/  FMUL.FTZ R110, R111, R132 ;  /* 0x000000846f6e7220 */ /* 0x001fc40000410000 */
[----:B------:R-:W-:Y:S02]  /*2350*/  FMUL.FTZ R111, R111, R130 ;  /* 0x000000826f6f7220 */ /* 0x000fe40000410000 */
[-C--:B------:R-:W-:Y:S02]  /*2360*/  FMUL.FTZ R144, R61, R38.reuse ;  /* 0x000000263d907220 */ /* 0x080fe40000410000 */
[----:B------:R-:W-:Y:S02]  /*2370*/  FMUL.FTZ R146, R121, R38 ;  /* 0x0000002679927220 */ /* 0x000fe40000410000 */
[----:B-1----:R-:W-:Y:S01]  /*2380*/  FMUL.FTZ R141, R68, R37 ;  /* 0x00000025448d7220 */ /* 0x002fe20000410000 */
[----:B------:R-:W-:Y:S01]  /*2390*/  BSSY B0, `(.L_x_13670) ;  /* 0x0000062000007945 */ /* 0x000fe20003800000 */
[----:B--2---:R0:W-:Y:S04]  /*23a0*/  STS [R53.X4+0x420], R52 ;  /* 0x0004203435007388 */ /* 0x0041e80000004800 */
[----:B---3--:R-:W-:Y:S04]  /*23b0*/  STS [R118.X4+0x4a0], R115 ;  /* 0x0004a07376007388 */ /* 0x008fe80000004800 */
[----:B----4-:R-:W-:Y:S04]  /*23c0*/  STS [R120.X4+0x520], R113 ;  /* 0x0005207178007388 */ /* 0x010fe80000004800 */
[----:B------:R1:W-:Y:S04]  /*23d0*/  STS [R125.X4+0x5a0], R112 ;  /* 0x0005a0707d007388 */ /* 0x0003e80000004800 */
[----:B------:R-:W-:Y:S01]  /*23e0*/  STS [R127.X4+0x620], R126 ;  /* 0x0006207e7f007388 */ /* 0x000fe20000004800 */
[----:B0-----:R-:W-:-:S03]  /*23f0*/  @!P2 IMAD R53, R55, c[0x0][0x16c], R64 ;  /* 0x00005b003735aa24 */ /* 0x001fc600078e0240 */
[----:B------:R-:W-:Y:S01]  /*2400*/  STS [R129.X4+0x6a0], R128 ;  /* 0x0006a08081007388 */ /* 0x000fe20000004800 */
[----:B-1----:R-:W-:-:S03]  /*2410*/  SHF.L.U32 R125, R54, 0x3, RZ ;  /* 0x00000003367d7819 */ /* 0x002fc600000006ff */
[----:B------:R-:W-:Y:S04]  /*2420*/  STS [R122.X4+0x720], R131 ;  /* 0x000720837a007388 */ /* 0x000fe80000004800 */
[----:B------:R0:W-:Y:S01]  /*2430*/  STS [R124.X4+0x7a0], R133 ;  /* 0x0007a0857c007388 */ /* 0x0001e20000004800 */
[----:B------:R-:W-:-:S06]  /*2440*/  NOP ;  /* 0x0000000000007918 */ /* 0x000fcc0000000000 */
[----:B------:R-:W1:Y:S04]  /*2450*/  LDS R149, [R114.X4+0x420] ;  /* 0x0004200072957984 */ /* 0x000e680000004800 */
        /* <DEDUP_REMOVED lines=8> */
[----:B------:R-:W-:-:S04]  /*24e0*/  FMUL.FTZ R115, R81, R38 ;  /* 0x0000002651737220 */ /* 0x000fc80000410000 */
[----:B0-----:R-:W-:Y:S02]  /*24f0*/  FMUL.RZ R124, R115, 0.15915493667125701904 ;  /* 0x3e22f983737c7820 */ /* 0x001fe4000040c000 */
[----:B------:R-:W-:Y:S02]  /*2500*/  FMUL.FTZ R115, R137, R38 ;  /* 0x0000002689737220 */ /* 0x000fe40000410000 */
[----:B------:R-:W-:Y:S01]  /*2510*/  MUFU.SIN R118, R124 ;  /* 0x0000007c00767308 */ /* 0x000fe20000000400 */
[----:B------:R-:W-:Y:S01]  /*2520*/  CS2R R112, SRZ ;  /* 0x0000000000707805 */ /* 0x000fe2000001ff00 */
[-C--:B------:R-:W-:Y:S02]  /*2530*/  FMUL.FTZ R114, R81, R37.reuse ;  /* 0x0000002551727220 */ /* 0x080fe40000410000 */
[----:B------:R-:W-:Y:S01]  /*2540*/  @!P2 IMAD.WIDE R52, R53, 0x10, R78 ;  /* 0x000000103534a825 */ /* 0x000fe200078e024e */
[----:B------:R-:W-:Y:S06]  /*2550*/  BAR.SYNC.DEFER_BLOCKING 0x0 ;  /* 0x0000000000007b1d */ /* 0x000fec0000010000 */
[----:B------:R-:W0:Y:S01]  /*2560*/  MUFU.EX2 R115, R115 ;  /* 0x0000007300737308 */ /* 0x000e220000000800 */
[----:B------:R-:W-:-:S02]  /*2570*/  FMUL.FTZ R120, R137, R37 ;  /* 0x0000002589787220 */ /* 0x000fc40000410000 */
[----:B------:R-:W-:-:S05]  /*2580*/  FMUL.RZ R128, R114, 0.15915493667125701904 ;  /* 0x3e22f98372807820 */ /* 0x000fca000040c000 */
[----:B------:R-:W1:Y:S01]  /*2590*/  MUFU.COS R122, R124 ;  /* 0x0000007c007a7308 */ /* 0x000e620000000000 */
[----:B--2---:R-:W-:-:S07]  /*25a0*/  FMUL.FTZ R125, R63, R36 ;  /* 0x000000243f7d7220 */ /* 0x004fce0000410000 */
[----:B------:R2:W-:Y:S01]  /*25b0*/  MUFU.EX2 R131, R120 ;  /* 0x0000007800837308 */ /* 0x0005e20000000800 */
[----:B------:R1:W5:Y:S01]  /*25c0*/  @!P2 LDG.E.64 R112, [R52.64+0x8] ;  /* 0x000008083470a981 */ /* 0x000362000c1e1b00 */
[----:B0-----:R-:W-:Y:S02]  /*25d0*/  FMUL.FTZ R127, R115, R118 ;  /* 0x00000076737f7220 */ /* 0x001fe40000410000 */
[-C--:B------:R-:W-:Y:S02]  /*25e0*/  FMUL.FTZ R137, R137, R56.reuse ;  /* 0x0000003889897220 */ /* 0x080fe40000410000 */
[----:B-1----:R-:W-:Y:S02]  /*25f0*/  FMUL.FTZ R53, R81, R56 ;  /* 0x0000003851357220 */ /* 0x002fe40000410000 */
[----:B------:R-:W0:Y:S01]  /*2600*/  MUFU.SIN R52, R128 ;  /* 0x0000008000347308 */ /* 0x000e220000000400 */
[----:B--2---:R-:W-:Y:S02]  /*2610*/  FMUL.FTZ R120, R48, R125 ;  /* 0x0000007d30787220 */ /* 0x004fe40000410000 */
[----:B------:R-:W-:-:S02]  /*2620*/  FMUL.RZ R130, R53, 0.15915493667125701904 ;  /* 0x3e22f98335827820 */ /* 0x000fc4000040c000 */
[----:B------:R-:W-:-:S03]  /*2630*/  FMUL.FTZ R53, R65, R36 ;  /* 0x0000002441357220 */ /* 0x000fc60000410000 */
[----:B------:R1:W2:Y:S01]  /*2640*/  MUFU.COS R114, R128 ;  /* 0x0000008000727308 */ /* 0x0002a20000000000 */
[----:B------:R-:W-:Y:S02]  /*2650*/  FMUL.FTZ R118, R48, R53 ;  /* 0x0000003530767220 */ /* 0x000fe40000410000 */
[----:B------:R-:W-:Y:S02]  /*2660*/  FMUL.FTZ R125, R115, R122 ;  /* 0x0000007a737d7220 */ /* 0x000fe40000410000 */
[C---:B------:R-:W-:Y:S02]  /*2670*/  FMUL.FTZ R53, R127.reuse, R120 ;  /* 0x000000787f357220 */ /* 0x040fe40000410000 */
[-C--:B------:R-:W-:Y:S01]  /*2680*/  FMUL.FTZ R115, R127, R118.reuse ;  /* 0x000000767f737220 */ /* 0x080fe20000410000 */
[----:B------:R-:W-:Y:S01]  /*2690*/  MUFU.EX2 R137, R137 ;  /* 0x0000008900897308 */ /* 0x000fe20000000800 */
[C---:B------:R-:W-:Y:S02]  /*26a0*/  FFMA.FTZ R53, R125.reuse, R118, -R53 ;  /* 0x000000767d357223 */ /* 0x040fe40000010835 */
[----:B------:R-:W-:-:S05]  /*26b0*/  FFMA.FTZ R115, R125, R120, R115 ;  /* 0x000000787d737223 */ /* 0x000fca0000010073 */
[----:B------:R-:W3:Y:S01]  /*26c0*/  MUFU.COS R126, R130 ;  /* 0x00000082007e7308 */ /* 0x000ee20000000000 */
[----:B0-----:R-:W-:Y:S02]  /*26d0*/  FMUL.FTZ R129, R131, R52 ;  /* 0x0000003483817220 */ /* 0x001fe40000410000 */
[----:B------:R-:W-:-:S05]  /*26e0*/  FFMA.FTZ R52, R49, R144, R53 ;  /* 0x0000009031347223 */ /* 0x000fca0000010035 */
[----:B------:R-:W0:Y:S01]  /*26f0*/  MUFU.SIN R124, R130 ;  /* 0x00000082007c7308 */ /* 0x000e220000000400 */
[----:B-1----:R-:W-:Y:S02]  /*2700*/  FFMA.FTZ R128, R49, R146, R115 ;  /* 0x0000009231807223 */ /* 0x002fe40000010073 */
[----:B--2---:R-:W-:Y:S02]  /*2710*/  FMUL.FTZ R131, R131, R114 ;  /* 0x0000007283837220 */ /* 0x004fe40000410000 */
[C---:B------:R-:W-:Y:S02]  /*2720*/  FMUL.FTZ R114, R129.reuse, R52 ;  /* 0x0000003481727220 */ /* 0x040fe40000410000 */
[-C--:B------:R-:W-:Y:S02]  /*2730*/  FMUL.FTZ R53, R129, R128.reuse ;  /* 0x0000008081357220 */ /* 0x080fe40000410000 */
[----:B------:R-:W-:Y:S02]  /*2740*/  FFMA.FTZ R128, R131, R128, R114 ;  /* 0x0000008083807223 */ /* 0x000fe40000010072 */
[----:B------:R-:W-:-:S02]  /*2750*/  FMUL.FTZ R114, R110, R127 ;  /* 0x0000007f6e727220 */ /* 0x000fc40000410000 */
[----:B---3--:R-:W-:Y:S02]  /*2760*/  FMUL.FTZ R122, R137, R126 ;  /* 0x0000007e897a7220 */ /* 0x008fe40000410000 */
[----:B------:R-:W-:Y:S02]  /*2770*/  FFMA.FTZ R53, R131, R52, -R53 ;  /* 0x0000003483357223 */ /* 0x000fe40000010835 */
[----:B0-----:R-:W-:Y:S02]  /*2780*/  FMUL.FTZ R124, R137, R124 ;  /* 0x0000007c897c7220 */ /* 0x001fe40000410000 */
[C---:B------:R-:W-:Y:S02]  /*2790*/  FMUL.FTZ R52, R111.reuse, R127 ;  /* 0x0000007f6f347220 */ /* 0x040fe40000410000 */
[----:B------:R-:W-:Y:S02]  /*27a0*/  FMUL.FTZ R137, R116, R37 ;  /* 0x0000002574897220 */ /* 0x000fe40000410000 */
[-C--:B------:R-:W-:Y:S01]  /*27b0*/  FFMA.FTZ R114, R111, R125.reuse, R114 ;  /* 0x0000007d6f727223 */ /* 0x080fe20000010072 */
[----:B------:R-:W-:Y:S01]  /*27c0*/  ISETP.NE.AND P2, PT, R27, 0x1f, PT ;  /* 0x0000001f1b00780c */ /* 0x000fe20003f45270 */
        /* <DEDUP_REMOVED lines=8> */
[----:B------:R-:W-:Y:S02]  /*2850*/  FFMA.FTZ R130, R122, R115, R52 ;  /* 0x000000737a827223 */ /* 0x000fe40000010034 */
[----:B------:R0:W1:Y:S01]  /*2860*/  @P2 LDS.64 R114, [R27.X8+0x24d8] ;  /* 0x0024d8001b722984 */ /* 0x0000620000008a00 */
[----:B------:R-:W-:Y:S02]  /*2870*/  FFMA.FTZ R145, R50, R141, R128 ;  /* 0x0000008d32917223 */ /* 0x000fe40000010080 */
[C---:B------:R-:W-:Y:S02]  /*2880*/  FMUL.FTZ R128, R124.reuse, R143 ;  /* 0x0000008f7c807220 */ /* 0x040fe40000410000 */
[-C--:B------:R-:W-:Y:S02]  /*2890*/  FMUL.FTZ R126, R124, R145.reuse ;  /* 0x000000917c7e7220 */ /* 0x080fe40000410000 */
[----:B------:R-:W-:-:S02]  /*28a0*/  FFMA.FTZ R145, R122, R145, R128 ;  /* 0x000000917a917223 */ /* 0x000fc40000010080 */
[C---:B------:R-:W-:Y:S02]  /*28b0*/  FFMA.FTZ R143, R122.reuse, R143, -R126 ;  /* 0x0000008f7a8f7223 */ /* 0x040fe4000001087e */
[-C--:B------:R-:W-:Y:S02]  /*28c0*/  FMUL.FTZ R128, R119, R56.reuse ;  /* 0x0000003877807220 */ /* 0x080fe40000410000 */
[----:B------:R-:W-:Y:S02]  /*28d0*/  FMUL.FTZ R126, R117, R56 ;  /* 0x00000038757e7220 */ /* 0x000fe40000410000 */
[----:B------:R-:W-:Y:S02]  /*28e0*/  FFMA.FTZ R142, R122, R53, -R142 ;  /* 0x000000357a8e7223 */ /* 0x000fe4000001088e */
[C---:B------:R-:W-:Y:S02]  /*28f0*/  FFMA.FTZ R143, R51.reuse, R128, R143 ;  /* 0x00000080338f7223 */ /* 0x040fe4000001008f */
[----:B------:R-:W-:Y:S01]  /*2900*/  FFMA.FTZ R145, R51, R126, R145 ;  /* 0x0000007e33917223 */ /* 0x000fe20000010091 */
        /* <DEDUP_REMOVED lines=10> */
.L_x_13671:
[----:B0---4-:R-:W-:Y:S05]  /*29b0*/  BSYNC B0 ;  /* 0x0000000000007941 */ /* 0x011fea0003800000 */
.L_x_13670:
[----:B------:R-:W0:Y:S01]  /*29c0*/  SHFL.UP PT, R155, R145, 0x1, RZ ;  /* 0x04200000919b7989 */ /* 0x000e2200000e00ff */
[----:B------:R-:W-:Y:S01]  /*29d0*/  ISETP.GE.AND P3, PT, R16, 0x1, PT ;  /* 0x000000011000780c */ /* 0x000fe20003f66270 */
[C---:B------:R-:W-:Y:S01]  /*29e0*/  FMUL.FTZ R135, R66.reuse, R135 ;  /* 0x0000008742877220 */ /* 0x040fe20000410000 */
[----:B------:R-:W-:Y:S01]  /*29f0*/  ISETP.GE.OR P0, PT, R3, c[0x0][0x174], P0 ;  /* 0x00005d0003007a0c */ /* 0x000fe20000706670 */
[----:B------:R-:W2:Y:S01]  /*2a00*/  SHFL.UP PT, R153, R143, 0x1, RZ ;  /* 0x042000008f997989 */ /* 0x000ea200000e00ff */
[----:B------:R-:W-:Y:S01]  /*2a10*/  FMUL.FTZ R139, R66, R139 ;  /* 0x0000008b428b7220 */ /* 0x000fe20000410000 */
[----:B------:R-:W-:Y:S01]  /*2a20*/  BSSY B0, `(.L_x_13672) ;  /* 0x0000091000007945 */ /* 0x000fe20003800000 */
[----:B------:R-:W-:Y:S01]  /*2a30*/  FMUL.FTZ R138, R60, R55 ;  /* 0x000000373c8a7220 */ /* 0x000fe20000410000 */
[----:B------:R-:W3:Y:S01]  /*2a40*/  SHFL.UP PT, R53, R142, 0x1, RZ ;  /* 0x042000008e357989 */ /* 0x000ee200000e00ff */
[----:B------:R-:W-:Y:S01]  /*2a50*/  FMUL.FTZ R136, R59, R136 ;  /* 0x000000883b887220 */ /* 0x000fe20000410000 */
[----:B------:R-:W-:-:S02]  /*2a60*/  ISETP.GT.U32.AND P4, PT, R13, 0x1b, PT ;  /* 0x0000001b0d00780c */ /* 0x000fc40003f84070 */
[----:B------:R-:W4:Y:S01]  /*2a70*/  SHFL.UP PT, R151, R130, 0x1, RZ ;  /* 0x0420000082977989 */ /* 0x000f2200000e00ff */
[C---:B------:R-:W-:Y:S02]  /*2a80*/  ISETP.GT.U32.AND P5, PT, R13.reuse, 0x17, PT ;  /* 0x000000170d00780c */ /* 0x040fe40003fa4070 */
[----:B------:R-:W-:Y:S01]  /*2a90*/  ISETP.GT.U32.AND P6, PT, R13, 0xf, PT ;  /* 0x0000000f0d00780c */ /* 0x000fe20003fc4070 */
[----:B-----5:R-:W-:Y:S04]  /*2aa0*/  SHFL.IDX PT, R112, R112, RZ, 0x1f ;  /* 0x00001fff70707589 */ /* 0x020fe800000e0000 */
[----:B------:R-:W-:Y:S01]  /*2ab0*/  SHFL.IDX PT, R113, R113, RZ, 0x1f ;  /* 0x00001fff71717589 */ /* 0x000fe200000e0000 */
[C---:B0-----:R-:W-:Y:S02]  /*2ac0*/  FMUL.FTZ R132, R130.reuse, R155 ;  /* 0x0000009b82847220 */ /* 0x041fe40000410000 */
[----:B--2---:R-:W-:-:S02]  /*2ad0*/  FMUL.FTZ R134, R130, R153 ;  /* 0x0000009982867220 */ /* 0x004fc40000410000 */
[----:B------:R-:W-:Y:S02]  /*2ae0*/  FFMA.FTZ R132, R142, R153, -R132 ;  /* 0x000000998e847223 */ /* 0x000fe40000010884 */
[----:B---3--:R-:W-:Y:S02]  /*2af0*/  FMUL.FTZ R52, R130, R53 ;  /* 0x0000003582347220 */ /* 0x008fe40000410000 */
[C---:B------:R-:W-:Y:S02]  /*2b00*/  FFMA.FTZ R134, R142.reuse, R155, R134 ;  /* 0x0000009b8e867223 */ /* 0x040fe40000010086 */
[-C--:B----4-:R-:W-:Y:S02]  /*2b10*/  FFMA.FTZ R153, R142, R151.reuse, R52 ;  /* 0x000000978e997223 */ /* 0x090fe40000010034 */
[C---:B------:R-:W-:Y:S02]  /*2b20*/  FMUL.FTZ R151, R130.reuse, R151 ;  /* 0x0000009782977220 */ /* 0x040fe40000410000 */
[----:B------:R-:W-:Y:S01]  /*2b30*/  @P3 FADD.FTZ R143, R143, R132 ;  /* 0x000000848f8f3221 */ /* 0x000fe20000010000 */
[----:B------:R-:W-:Y:S01]  /*2b40*/  FSEL R153, R130, R153, !P3 ;  /* 0x0000009982997208 */ /* 0x000fe20005800000 */
[----:B------:R-:W-:-:S02]  /*2b50*/  @P3 FADD.FTZ R145, R145, R134 ;  /* 0x0000008691913221 */ /* 0x000fc40000010000 */
        /* <DEDUP_REMOVED lines=25> */
[C---:B------:R-:W-:Y:S02]  /*2cf0*/  FFMA.FTZ R130, R142.reuse, R153, -R130 ;  /* 0x000000998e827223 */ /* 0x040fe40000010882 */
[-C--:B----4-:R-:W-:Y:S02]  /*2d00*/  FFMA.FTZ R153, R142, R151.reuse, R52 ;  /* 0x000000978e997223 */ /* 0x090fe40000010034 */
[----:B------:R-:W-:Y:S02]  /*2d10*/  FMUL.FTZ R151, R134, R151 ;  /* 0x0000009786977220 */ /* 0x000fe40000410000 */
[----:B------:R-:W-:Y:S02]  /*2d20*/  FFMA.FTZ R132, R142, R155, R132 ;  /* 0x0000009b8e847223 */ /* 0x000fe40000010084 */
[----:B------:R-:W-:Y:S01]  /*2d30*/  @P3 FADD.FTZ R143, R143, R130 ;  /* 0x000000828f8f3221 */ /* 0x000fe20000010000 */
[----:B------:R-:W-:Y:S01]  /*2d40*/  FSEL R130, R134, R153, !P3 ;  /* 0x0000009986827208 */ /* 0x000fe20005800000 */
[----:B------:R-:W-:-:S02]  /*2d50*/  @P3 FFMA.FTZ R142, R142, R53, -R151 ;  /* 0x000000358e8e3223 */ /* 0x000fc40000010897 */
[----:B------:R-:W-:Y:S01]  /*2d60*/  @P3 FADD.FTZ R145, R145, R132 ;  /* 0x0000008491913221 */ /* 0x000fe20000010000 */
[----:B------:R-:W0:Y:S01]  /*2d70*/  SHFL.UP PT, R155, R143, 0x8, RZ ;  /* 0x050000008f9b7989 */ /* 0x000e2200000e00ff */
[-C--:B------:R-:W-:Y:S01]  /*2d80*/  FMUL.FTZ R53, R122, R135.reuse ;  /* 0x000000877a357220 */ /* 0x080fe20000410000 */
[----:B------:R-:W-:Y:S01]  /*2d90*/  ISETP.GE.AND P3, PT, R16, 0x8, PT ;  /* 0x000000081000780c */ /* 0x000fe20003f66270 */
[C---:B------:R-:W-:Y:S01]  /*2da0*/  FMUL.FTZ R52, R124.reuse, R135 ;  /* 0x000000877c347220 */ /* 0x040fe20000410000 */
[----:B------:R-:W2:Y:S01]  /*2db0*/  SHFL.UP PT, R151, R142, 0x8, RZ ;  /* 0x050000008e977989 */ /* 0x000ea200000e00ff */
[----:B------:R-:W-:Y:S02]  /*2dc0*/  FFMA.FTZ R55, -R124, R139, -R53 ;  /* 0x0000008b7c377223 */ /* 0x000fe40000010935 */
[----:B------:R-:W-:Y:S01]  /*2dd0*/  FMUL.FTZ R134, R60, R133 ;  /* 0x000000853c867220 */ /* 0x000fe20000410000 */
        /* <DEDUP_REMOVED lines=9> */
[----:B0-----:R-:W-:Y:S02]  /*2e70*/  FMUL.FTZ R140, R130, R155 ;  /* 0x0000009b828c7220 */ /* 0x001fe40000410000 */
[----:B------:R-:W-:Y:S01]  /*2e80*/  FADD.FTZ R150, -R136, R53 ;  /* 0x0000003588967221 */ /* 0x000fe20000010100 */
[----:B------:R-:W-:Y:S01]  /*2e90*/  MOV R53, RZ ;  /* 0x000000ff00357202 */ /* 0x000fe20000000f00 */
[C---:B--2---:R-:W-:Y:S02]  /*2ea0*/  FMUL.FTZ R132, R130.reuse, R151 ;  /* 0x0000009782847220 */ /* 0x044fe40000410000 */
[-C--:B---3--:R-:W-:Y:S02]  /*2eb0*/  FMUL.FTZ R133, R130, R157.reuse ;  /* 0x0000009d82857220 */ /* 0x088fe40000410000 */
[----:B------:R-:W-:Y:S02]  /*2ec0*/  FFMA.FTZ R140, R142, R157, R140 ;  /* 0x0000009d8e8c7223 */ /* 0x000fe4000001008c */
[----:B----4-:R-:W-:-:S02]  /*2ed0*/  FMUL.FTZ R55, R130, R153 ;  /* 0x0000009982377220 */ /* 0x010fc40000410000 */
[C---:B------:R-:W-:Y:S02]  /*2ee0*/  FFMA.FTZ R153, R142.reuse, R153, R132 ;  /* 0x000000998e997223 */ /* 0x040fe40000010084 */
[C---:B------:R-:W-:Y:S02]  /*2ef0*/  FFMA.FTZ R132, R142.reuse, R155, -R133 ;  /* 0x0000009b8e847223 */ /* 0x040fe40000010885 */
[----:B------:R-:W-:Y:S01]  /*2f00*/  @P3 FFMA.FTZ R142, R142, R151, -R55 ;  /* 0x000000978e8e3223 */ /* 0x000fe20000010837 */
[----:B------:R-:W-:Y:S01]  /*2f10*/  FSEL R130, R130, R153, !P3 ;  /* 0x0000009982827208 */ /* 0x000fe20005800000 */
[----:B------:R-:W-:Y:S02]  /*2f20*/  @P3 FADD.FTZ R145, R145, R140 ;  /* 0x0000008c91913221 */ /* 0x000fe40000010000 */
[----:B-1----:R-:W-:Y:S01]  /*2f30*/  FMUL.FTZ R133, R124, -R114 ;  /* 0x800000727c857220 */ /* 0x002fe20000410000 */
[----:B------:R-:W0:Y:S01]  /*2f40*/  SHFL.UP PT, R155, R142, 0x10, RZ ;  /* 0x060000008e9b7989 */ /* 0x000e2200000e00ff */
[----:B------:R-:W-:Y:S01]  /*2f50*/  @P3 FADD.FTZ R143, R143, R132 ;  /* 0x000000848f8f3221 */ /* 0x000fe20000010000 */
[----:B------:R-:W-:Y:S01]  /*2f60*/  ISETP.GE.AND P3, PT, R16, 0x10, PT ;  /* 0x000000101000780c */ /* 0x000fe20003f66270 */
[-C--:B------:R-:W-:Y:S01]  /*2f70*/  FMUL.FTZ R55, R124, R115.reuse ;  /* 0x000000737c377220 */ /* 0x080fe20000410000 */
[----:B------:R-:W1:Y:S01]  /*2f80*/  SHFL.UP PT, R159, R145, 0x10, RZ ;  /* 0x06000000919f7989 */ /* 0x000e6200000e00ff */
[----:B------:R-:W-:-:S02]  /*2f90*/  FFMA.FTZ R148, R122, -R115, R133 ;  /* 0x800000737a947223 */ /* 0x000fc40000010085 */
[----:B------:R-:W-:Y:S01]  /*2fa0*/  FFMA.FTZ R140, R122, R114, -R55 ;  /* 0x000000727a8c7223 */ /* 0x000fe20000010837 */
[----:B------:R-:W2:Y:S01]  /*2fb0*/  SHFL.UP PT, R161, R130, 0x10, RZ ;  /* 0x0600000082a17989 */ /* 0x000ea200000e00ff */
[----:B------:R-:W-:Y:S02]  /*2fc0*/  FMUL.FTZ R132, R129, -R148 ;  /* 0x8000009481847220 */ /* 0x000fe40000410000 */
[----:B------:R-:W-:Y:S01]  /*2fd0*/  FMUL.FTZ R133, R59, R54 ;  /* 0x000000363b857220 */ /* 0x000fe20000410000 */
[----:B------:R-:W3:Y:S01]  /*2fe0*/  SHFL.UP PT, R157, R143, 0x10, RZ ;  /* 0x060000008f9d7989 */ /* 0x000ee200000e00ff */
[-C--:B------:R-:W-:Y:S01]  /*2ff0*/  FFMA.FTZ R132, R131, R140.reuse, -R132 ;  /* 0x0000008c83847223 */ /* 0x080fe20000010884 */
[----:B------:R-:W-:Y:S01]  /*3000*/  CS2R R54, SRZ ;  /* 0x0000000000367805 */ /* 0x000fe2000001ff00 */
[----:B------:R-:W-:Y:S02]  /*3010*/  FMUL.FTZ R140, R129, -R140 ;  /* 0x8000008c818c7220 */ /* 0x000fe40000410000 */
[----:B------:R-:W-:-:S02]  /*3020*/  FMUL.FTZ R153, R127, -R150 ;  /* 0x800000967f997220 */ /* 0x000fc40000410000 */
[----:B------:R-:W-:Y:S02]  /*3030*/  FFMA.FTZ R148, R131, R148, R140 ;  /* 0x0000009483947223 */ /* 0x000fe4000001008c */
[----:B------:R-:W-:Y:S01]  /*3040*/  FADD.FTZ R140, R133, R52 ;  /* 0x00000034858c7221 */ /* 0x000fe20000010000 */
[----:B------:R-:W-:Y:S01]  /*3050*/  HFMA2.MMA R52, -RZ, RZ, 1.875, 0 ;  /* 0x3f800000ff347435 */ /* 0x000fe200000001ff */
[----:B------:R-:W-:Y:S02]  /*3060*/  FMUL.FTZ R154, R127, -R132 ;  /* 0x800000847f9a7220 */ /* 0x000fe40000410000 */
[-C--:B------:R-:W-:Y:S02]  /*3070*/  FFMA.FTZ R153, R125, R140.reuse, -R153 ;  /* 0x0000008c7d997223 */ /* 0x080fe40000010899 */
[C---:B------:R-:W-:Y:S02]  /*3080*/  FMUL.FTZ R151, R127.reuse, -R140 ;  /* 0x8000008c7f977220 */ /* 0x040fe40000410000 */
[----:B------:R-:W-:-:S02]  /*3090*/  FMUL.FTZ R140, R127, -R148 ;  /* 0x800000947f8c7220 */ /* 0x000fc40000410000 */
[C---:B------:R-:W-:Y:S01]  /*30a0*/  FFMA.FTZ R151, R125.reuse, R150, R151 ;  /* 0x000000967d977223 */ /* 0x040fe20000010097 */
[----:B------:R4:W4:Y:S01]  /*30b0*/  @!P0 LDS.128 R52, [R64.X16+0x25d0] ;  /* 0x0025d00040348984 */ /* 0x000922000000cc00 */
[----:B------:R-:W-:Y:S01]  /*30c0*/  FFMA.FTZ R140, R125, R132, -R140 ;  /* 0x000000847d8c7223 */ /* 0x000fe2000001088c */
[----:B------:R-:W-:Y:S01]  /*30d0*/  ISETP.NE.AND P0, PT, R13, 0x1f, PT ;  /* 0x0000001f0d00780c */ /* 0x000fe20003f05270 */
[C---:B0-----:R-:W-:Y:S02]  /*30e0*/  FMUL.FTZ R150, R130.reuse, R155 ;  /* 0x0000009b82967220 */ /* 0x041fe40000410000 */
[----:B-1----:R-:W-:Y:S02]  /*30f0*/  FMUL.FTZ R132, R130, R159 ;  /* 0x0000009f82847220 */ /* 0x002fe40000410000 */
[C---:B--2---:R-:W-:Y:S02]  /*3100*/  FFMA.FTZ R163, R142.reuse, R161, R150 ;  /* 0x000000a18ea37223 */ /* 0x044fe40000010096 */
[----:B---3--:R-:W-:-:S02]  /*3110*/  FFMA.FTZ R132, R142, R157, -R132 ;  /* 0x0000009d8e847223 */ /* 0x008fc40000010884 */
[C---:B------:R-:W-:Y:S01]  /*3120*/  FMUL.FTZ R152, R130.reuse, R157 ;  /* 0x0000009d82987220 */ /* 0x040fe20000410000 */
[C---:B------:R-:W-:Y:S01]  /*3130*/  FSEL R163, R130.reuse, R163, !P3 ;  /* 0x000000a382a37208 */ /* 0x040fe20005800000 */
[----:B------:R-:W-:Y:S01]  /*3140*/  FMUL.FTZ R161, R130, R161 ;  /* 0x000000a182a17220 */ /* 0x000fe20000410000 */
[----:B------:R0:W1:Y:S01]  /*3150*/  SHFL.DOWN PT, R157, R140, 0x1, 0x1f ;  /* 0x08201f008c9d7f89 */ /* 0x00006200000e0000 */
[----:B------:R-:W-:Y:S02]  /*3160*/  @P3 FADD.FTZ R143, R143, R132 ;  /* 0x000000848f8f3221 */ /* 0x000fe40000010000 */
[----:B------:R-:W-:Y:S02]  /*3170*/  FFMA.FTZ R152, R142, R159, R152 ;  /* 0x0000009f8e987223 */ /* 0x000fe40000010098 */
[C---:B------:R-:W-:Y:S02]  /*3180*/  FMUL.FTZ R132, R58.reuse, R149 ;  /* 0x000000953a847220 */ /* 0x040fe40000410000 */
[----:B------:R-:W-:-:S02]  /*3190*/  FMUL.FTZ R130, R58, R147 ;  /* 0x000000933a827220 */ /* 0x000fc40000410000 */
[----:B------:R-:W-:Y:S02]  /*31a0*/  FFMA.FTZ R148, R125, R148, R154 ;  /* 0x000000947d947223 */ /* 0x000fe4000001009a */
[----:B------:R-:W-:Y:S02]  /*31b0*/  @P3 FFMA.FTZ R142, R142, R155, -R161 ;  /* 0x0000009b8e8e3223 */ /* 0x000fe400000108a1 */
[----:B------:R-:W-:Y:S01]  /*31c0*/  @P3 FADD.FTZ R145, R145, R152 ;  /* 0x0000009891913221 */ /* 0x000fe20000010000 */
[----:B------:R0:W2:Y:S01]  /*31d0*/  SHFL.DOWN PT, R159, R148, 0x1, 0x1f ;  /* 0x08201f00949f7f89 */ /* 0x0000a200000e0000 */
[----:B------:R-:W-:Y:S01]  /*31e0*/  FADD.FTZ R147, R132, R153 ;  /* 0x0000009984937221 */ /* 0x000fe20000010000 */
[----:B------:R-:W-:Y:S01]  /*31f0*/  ISETP.GT.U32.AND P3, PT, R13, 0x1d, PT ;  /* 0x0000001d0d00780c */ /* 0x000fe20003f64070 */
[----:B------:R-:W-:Y:S01]  /*3200*/  FADD.FTZ R149, -R130, R151 ;  /* 0x0000009782957221 */ /* 0x000fe20000010100 */
[----:B------:R0:W3:Y:S04]  /*3210*/  SHFL.UP PT, R150, R142, 0x1, RZ ;  /* 0x042000008e967989 */ /* 0x0000e800000e00ff */
[----:B------:R0:W0:Y:S04]  /*3220*/  SHFL.DOWN PT, R161, R147, 0x1, 0x1f ;  /* 0x08201f0093a17f89 */ /* 0x00002800000e0000 */
[----:B------:R0:W0:Y:S04]  /*3230*/  SHFL.DOWN PT, R165, R149, 0x1, 0x1f ;  /* 0x08201f0095a57f89 */ /* 0x00002800000e0000 */
[----:B------:R0:W0:Y:S04]  /*3240*/  SHFL.UP PT, R153, R163, 0x1, RZ ;  /* 0x04200000a3997989 */ /* 0x00002800000e00ff */
[----:B------:R0:W0:Y:S04]  /*3250*/  SHFL.UP PT, R151, R143, 0x1, RZ ;  /* 0x042000008f977989 */ /* 0x00002800000e00ff */
[----:B------:R0:W0:Y:S01]  /*3260*/  SHFL.UP PT, R152, R145, 0x1, RZ ;  /* 0x0420000091987989 */ /* 0x00002200000e00ff */
[----:B------:R-:W-:Y:S05]  /*3270*/  @!P0 BRA `(.L_x_13673) ;  /* 0x000000b000008947 */ /* 0x000fea0003800000 */
[C---:B012-4-:R-:W-:Y:S02]  /*3280*/  FMUL.FTZ R145, R148.reuse, R165 ;  /* 0x000000a594917220 */ /* 0x057fe40000410000 */
        /* <DEDUP_REMOVED lines=10> */
.L_x_13673:
[----:B-12-4-:R-:W-:Y:S05]  /*3330*/  BSYNC B0 ;  /* 0x0000000000007941 */ /* 0x016fea0003800000 */
.L_x_13672:
[----:B------:R1:W2:Y:S01]  /*3340*/  SHFL.DOWN PT, R157, R140, 0x2, 0x1f ;  /* 0x08401f008c9d7f89 */ /* 0x0002a200000e0000 */
[----:B------:R-:W-:Y:S03]  /*3350*/  BSSY B0, `(.L_x_13674) ;  /* 0x0000010000007945 */ /* 0x000fe60003800000 */
[----:B------:R1:W4:Y:S04]  /*3360*/  SHFL.DOWN PT, R159, R148, 0x2, 0x1f ;  /* 0x08401f00949f7f89 */ /* 0x00032800000e0000 */
[----:B0-----:R1:W0:Y:S04]  /*3370*/  SHFL.DOWN PT, R161, R147, 0x2, 0x1f ;  /* 0x08401f0093a17f89 */ /* 0x00122800000e0000 */
[----:B------:R1:W3:Y:S01]  /*3380*/  SHFL.DOWN PT, R163, R149, 0x2, 0x1f ;  /* 0x08401f0095a37f89 */ /* 0x0002e200000e0000 */
        /* <DEDUP_REMOVED lines=12> */
.L_x_13675:
[----:B------:R-:W-:Y:S05]  /*3450*/  BSYNC B0 ;  /* 0x0000000000007941 */ /* 0x000fea0003800000 */
.L_x_13674:
        /* <DEDUP_REMOVED lines=17> */
.L_x_13677:
[----:B------:R-:W-:Y:S05]  /*3570*/  BSYNC B0 ;  /* 0x0000000000007941 */ /* 0x000fea0003800000 */
.L_x_13676:
        /* <DEDUP_REMOVED lines=17> */
.L_x_13679:
[----:B------:R-:W-:Y:S05]  /*3690*/  BSYNC B0 ;  /* 0x0000000000007941 */ /* 0x000fea0003800000 */
.L_x_13678:
[----:B----4-:R4:W1:Y:S01]  /*36a0*/  SHFL.DOWN PT, R159, R140, 0x10, 0x1f ;  /* 0x0a001f008c9f7f89 */ /* 0x01086200000e0000 */
[----:B------:R-:W-:Y:S01]  /*36b0*/  BSSY B0, `(.L_x_13680) ;  /* 0x0000011000007945 */ /* 0x000fe20003800000 */
[----:B------:R-:W-:Y:S02]  /*36c0*/  FMUL.FTZ R143, R153, R113 ;  /* 0x00000071998f7220 */ /* 0x000fe40000410000 */
[----:B0-----:R4:W0:Y:S04]  /*36d0*/  SHFL.DOWN PT, R161, R148, 0x10, 0x1f ;  /* 0x0a001f0094a17f89 */ /* 0x00182800000e0000 */
[----:B---3--:R4:W3:Y:S04]  /*36e0*/  SHFL.DOWN PT, R163, R147, 0x10, 0x1f ;  /* 0x0a001f0093a37f89 */ /* 0x0088e800000e0000 */
[----:B------:R4:W2:Y:S01]  /*36f0*/  SHFL.DOWN PT, R165, R149, 0x10, 0x1f ;  /* 0x0a001f0095a57f89 */ /* 0x0008a200000e0000 */
[----:B------:R-:W-:Y:S05]  /*3700*/  @P6 BRA `(.L_x_13681) ;  /* 0x000000b000006947 */ /* 0x000fea0003800000 */
[C---:B--2---:R-:W-:Y:S02]  /*3710*/  FMUL.FTZ R155, R148.reuse, R165 ;  /* 0x000000a5949b7220 */ /* 0x044fe40000410000 */
[----:B0-----:R-:W-:-:S02]  /*3720*/  FMUL.FTZ R145, R148, R161 ;  /* 0x000000a194917220 */ /* 0x001fc40000410000 */
[-C--:B---3--:R-:W-:Y:S02]  /*3730*/  FMUL.FTZ R157, R148, R163.reuse ;  /* 0x000000a3949d7220 */ /* 0x088fe40000410000 */
[----:B------:R-:W-:Y:S02]  /*3740*/  FFMA.FTZ R142, R140, R163, -R155 ;  /* 0x000000a38c8e7223 */ /* 0x000fe4000001089b */
[-C--:B-1----:R-:W-:Y:S02]  /*3750*/  FMUL.FTZ R155, R148, R159.reuse ;  /* 0x0000009f949b7220 */ /* 0x082fe40000410000 */
[C---:B------:R-:W-:Y:S02]  /*3760*/  FFMA.FTZ R145, R140.reuse, R159, -R145 ;  /* 0x0000009f8c917223 */ /* 0x040fe40000010891 */
[C---:B------:R-:W-:Y:S02]  /*3770*/  FFMA.FTZ R154, R140.reuse, R165, R157 ;  /* 0x000000a58c9a7223 */ /* 0x040fe4000001009d */
[----:B----4-:R-:W-:Y:S01]  /*3780*/  FFMA.FTZ R148, R140, R161, R155 ;  /* 0x000000a18c947223 */ /* 0x010fe2000001009b */
[----:B------:R-:W-:Y:S01]  /*3790*/  MOV R140, R145 ;  /* 0x00000091008c7202 */ /* 0x000fe20000000f00 */
[----:B------:R-:W-:-:S02]  /*37a0*/  FADD.FTZ R147, R147, R142 ;  /* 0x0000008e93937221 */ /* 0x000fc40000010000 */
[----:B------:R-:W-:Y:S02]  /*37b0*/  FADD.FTZ R149, R149, R154 ;  /* 0x0000009a95957221 */ /* 0x000fe40000010000 */
.L_x_13681:
[----:B------:R-:W-:Y:S05]  /*37c0*/  BSYNC B0 ;  /* 0x0000000000007941 */ /* 0x000fea0003800000 */
.L_x_13680:
[-C--:B------:R-:W-:Y:S01]  /*37d0*/  FMUL.FTZ R153, R153, R112.reuse ;  /* 0x0000007099997220 */ /* 0x080fe20000410000 */
[----:B------:R-:W-:Y:S01]  /*37e0*/  SHFL.DOWN PT, R145, R148, 0x1, 0x1f ;  /* 0x08201f0094917f89 */ /* 0x000fe200000e0000 */
[C---:B------:R-:W-:Y:S01]  /*37f0*/  FFMA.FTZ R154, R150.reuse, R112, -R143 ;  /* 0x00000070969a7223 */ /* 0x040fe2000001088f */
[----:B------:R-:W-:Y:S01]  /*3800*/  ISETP.NE.AND P0, PT, R27, RZ, PT ;  /* 0x000000ff1b00720c */ /* 0x000fe20003f05270 */
[----:B------:R-:W-:Y:S01]  /*3810*/  FFMA.FTZ R153, R150, R113, R153 ;  /* 0x0000007196997223 */ /* 0x000fe20000010099 */
[----:B------:R-:W5:Y:S01]  /*3820*/  SHFL.IDX PT, R142, R55, RZ, 0x1f ;  /* 0x00001fff378e7589 */ /* 0x000f6200000e0000 */
[----:B------:R-:W-:Y:S01]  /*3830*/  @P1 FADD.FTZ R112, R151, R154 ;  /* 0x0000009a97701221 */ /* 0x000fe20000010000 */
[----:B------:R-:W-:Y:S01]  /*3840*/  LEA.HI.SX32 R154, R14, R14, 0x1b ;  /* 0x0000000e0e9a7211 */ /* 0x000fe200078fdaff */
[----:B------:R-:W-:Y:S01]  /*3850*/  @P1 FADD.FTZ R113, R152, R153 ;  /* 0x0000009998711221 */ /* 0x000fe20000010000 */
[----:B------:R-:W4:Y:S01]  /*3860*/  SHFL.IDX PT, R143, R54, RZ, 0x1f ;  /* 0x00001fff368f7589 */ /* 0x000f2200000e0000 */
[-C--:B------:R-:W-:Y:S01]  /*3870*/  FMUL.FTZ R153, R111, R112.reuse ;  /* 0x000000706f997220 */ /* 0x080fe20000410000 */
[----:B------:R-:W-:Y:S01]  /*3880*/  IADD3 R156, R27, 0x80, RZ ;  /* 0x000000801b9c7810 */ /* 0x000fe20007ffe0ff */
[-C--:B------:R-:W-:Y:S01]  /*3890*/  FMUL.FTZ R111, R111, R113.reuse ;  /* 0x000000716f6f7220 */ /* 0x080fe20000410000 */
[----:B------:R-:W3:Y:S01]  /*38a0*/  SHFL.DOWN PT, R150, R140, 0x1, 0x1f ;  /* 0x08201f008c967f89 */ /* 0x000ee200000e0000 */
[C---:B------:R-:W-:Y:S01]  /*38b0*/  FFMA.FTZ R153, R110.reuse, R113, R153 ;  /* 0x000000716e997223 */ /* 0x040fe20000010099 */
[C---:B------:R-:W-:Y:S01]  /*38c0*/  IADD3 R158, R27.reuse, 0xa0, RZ ;  /* 0x000000a01b9e7810 */ /* 0x040fe20007ffe0ff */
[----:B------:R-:W-:Y:S01]  /*38d0*/  FFMA.FTZ R111, R110, R112, -R111 ;  /* 0x000000706e6f7223 */ /* 0x000fe2000001086f */
[----:B------:R-:W2:Y:S01]  /*38e0*/  SHFL.DOWN PT, R151, R149, 0x1, 0x1f ;  /* 0x08201f0095977f89 */ /* 0x000ea200000e0000 */
[----:B------:R-:W-:Y:S01]  /*38f0*/  FADD.FTZ R110, R120, R153 ;  /* 0x00000099786e7221 */ /* 0x000fe20000010000 */
[----:B------:R-:W-:Y:S01]  /*3900*/  IADD3 R160, R27, 0xc0, RZ ;  /* 0x000000c01ba07810 */ /* 0x000fe20007ffe0ff */
[----:B------:R-:W-:Y:S01]  /*3910*/  FADD.FTZ R112, R118, R111 ;  /* 0x0000006f76707221 */ /* 0x000fe20000010000 */
[----:B------:R-:W1:Y:S01]  /*3920*/  SHFL.DOWN PT, R152, R147, 0x1, 0x1f ;  /* 0x08201f0093987f89 */ /* 0x000e6200000e0000 */
[C---:B------:R-:W-:Y:S01]  /*3930*/  FMUL.FTZ R111, R127.reuse, R110 ;  /* 0x0000006e7f6f7220 */ /* 0x040fe20000410000 */
[----:B------:R-:W-:Y:S01]  /*3940*/  BSSY B0, `(.L_x_13682) ;  /* 0x00000d5000007945 */ /* 0x000fe20003800000 */
[-C--:B------:R-:W-:Y:S01]  /*3950*/  FMUL.FTZ R113, R127, R112.reuse ;  /* 0x000000707f717220 */ /* 0x080fe20000410000 */
[----:B-12-4-:R-:W1:Y:S01]  /*3960*/  SHFL.IDX PT, R148, R148, RZ, 0x1f ;  /* 0x00001fff94947589 */ /* 0x016e6200000e0000 */
[----:B------:R-:W-:-:S02]  /*3970*/  FFMA.FTZ R111, R125, R112, -R111 ;  /* 0x000000707d6f7223 */ /* 0x000fc4000001086f */
[----:B------:R-:W-:Y:S01]  /*3980*/  FFMA.FTZ R113, R125, R110, R113 ;  /* 0x0000006e7d717223 */ /* 0x000fe20000010071 */
[----:B------:R-:W2:Y:S01]  /*3990*/  SHFL.IDX PT, R140, R140, RZ, 0x1f ;  /* 0x00001fff8c8c7589 */ /* 0x000ea200000e0000 */
[----:B-----5:R-:W-:Y:S02]  /*39a0*/  @P2 FMUL.FTZ R118, R145, R142 ;  /* 0x0000008e91762220 */ /* 0x020fe40000410000 */
[----:B------:R-:W-:Y:S01]  /*39b0*/  FFMA.FTZ R144, R49, R144, R111 ;  /* 0x0000009031907223 */ /* 0x000fe2000001006f */
[----:B------:R-:W4:Y:S01]  /*39c0*/  SHFL.IDX PT, R147, R147, RZ, 0x1f ;  /* 0x00001fff93937589 */ /* 0x000f2200000e0000 */
[-C--:B------:R-:W-:Y:S02]  /*39d0*/  @P2 FMUL.FTZ R153, R145, R143.reuse ;  /* 0x0000008f91992220 */ /* 0x080fe40000410000 */
[----:B------:R-:W-:Y:S01]  /*39e0*/  FFMA.FTZ R146, R49, R146, R113 ;  /* 0x0000009231927223 */ /* 0x000fe20000010071 */
[----:B------:R-:W5:Y:S01]  /*39f0*/  SHFL.IDX PT, R149, R149, RZ, 0x1f ;  /* 0x00001fff95957589 */ /* 0x000f6200000e0000 */
[----:B---3--:R-:W-:-:S02]  /*3a00*/  @P2 FFMA.FTZ R145, R150, R143, -R118 ;  /* 0x0000008f96912223 */ /* 0x008fc40000010876 */
[----:B------:R-:W-:Y:S02]  /*3a10*/  @P2 FFMA.FTZ R150, R150, R142, R153 ;  /* 0x0000008e96962223 */ /* 0x000fe40000010099 */
[----:B------:R-:W-:Y:S02]  /*3a20*/  FMUL.FTZ R113, R129, R144 ;  /* 0x0000009081717220 */ /* 0x000fe40000410000 */
[----:B------:R-:W-:Y:S01]  /*3a30*/  @P2 FADD.FTZ R142, R151, R150 ;  /* 0x00000096978e2221 */ /* 0x000fe20000010000 */
[----:B------:R-:W-:Y:S01]  /*3a40*/  LEA R151, R0, -R27, 0x1 ;  /* 0x8000001b00977211 */ /* 0x000fe200078e08ff */
[----:B------:R-:W-:Y:S01]  /*3a50*/  @P2 FADD.FTZ R143, R152, R145 ;  /* 0x00000091988f2221 */ /* 0x000fe20000010000 */
[----:B------:R-:W-:Y:S01]  /*3a60*/  IADD3 R150, R27, 0x60, RZ ;  /* 0x000000601b967810 */ /* 0x000fe20007ffe0ff */
[-C--:B------:R-:W-:Y:S02]  /*3a70*/  FMUL.FTZ R120, R142, -R115.reuse ;  /* 0x800000738e787220 */ /* 0x080fe40000410000 */
[----:B------:R-:W-:-:S02]  /*3a80*/  FMUL.FTZ R115, R143, -R115 ;  /* 0x800000738f737220 */ /* 0x000fc40000410000 */
[-C--:B------:R-:W-:Y:S02]  /*3a90*/  FMUL.FTZ R111, R129, R146.reuse ;  /* 0x00000092816f7220 */ /* 0x080fe40000410000 */
[----:B------:R-:W-:Y:S02]  /*3aa0*/  FFMA.FTZ R118, R131, R146, R113 ;  /* 0x0000009283767223 */ /* 0x000fe40000010071 */
[-C--:B------:R-:W-:Y:S02]  /*3ab0*/  FFMA.FTZ R120, R143, R114.reuse, -R120 ;  /* 0x000000728f787223 */ /* 0x080fe40000010878 */
[----:B------:R-:W-:Y:S02]  /*3ac0*/  FFMA.FTZ R114, R142, R114, R115 ;  /* 0x000000728e727223 */ /* 0x000fe40000010073 */
[----:B------:R-:W-:Y:S02]  /*3ad0*/  FFMA.FTZ R113, R131, R144, -R111 ;  /* 0x0000009083717223 */ /* 0x000fe4000001086f */
[----:B------:R-:W-:-:S02]  /*3ae0*/  FFMA.FTZ R111, R50, R141, R118 ;  /* 0x0000008d326f7223 */ /* 0x000fc40000010076 */
[----:B------:R-:W-:Y:S02]  /*3af0*/  FADD.FTZ R120, R139, R120 ;  /* 0x000000788b787221 */ /* 0x000fe40000010000 */
[----:B------:R-:W-:Y:S02]  /*3b00*/  FADD.FTZ R118, -R135, R114 ;  /* 0x0000007287767221 */ /* 0x000fe40000010100 */
[C---:B------:R-:W-:Y:S02]  /*3b10*/  FMUL.FTZ R135, R124.reuse, -R120 ;  /* 0x800000787c877220 */ /* 0x040fe40000410000 */
[----:B------:R-:W-:Y:S02]  /*3b20*/  FMUL.FTZ R115, R124, -R118 ;  /* 0x800000767c737220 */ /* 0x000fe40000410000 */
[----:B------:R-:W-:Y:S02]  /*3b30*/  FFMA.FTZ R113, R50, R137, R113 ;  /* 0x0000008932717223 */ /* 0x000fe40000010071 */
[----:B------:R-:W-:-:S02]  /*3b40*/  FMUL.FTZ R114, R124, R111 ;  /* 0x0000006f7c727220 */ /* 0x000fc40000410000 */
[C---:B------:R-:W-:Y:S02]  /*3b50*/  FFMA.FTZ R137, R122.reuse, R118, R135 ;  /* 0x000000767a897223 */ /* 0x040fe40000010087 */
[----:B------:R-:W-:Y:S02]  /*3b60*/  FFMA.FTZ R135, R122, R120, -R115 ;  /* 0x000000787a877223 */ /* 0x000fe40000010873 */
[-C--:B------:R-:W-:Y:S02]  /*3b70*/  FMUL.FTZ R124, R124, R113.reuse ;  /* 0x000000717c7c7220 */ /* 0x080fe40000410000 */
[----:B------:R-:W-:Y:S02]  /*3b80*/  FFMA.FTZ R152, R122, R113, -R114 ;  /* 0x000000717a987223 */ /* 0x000fe40000010872 */
[----:B------:R-:W-:Y:S02]  /*3b90*/  FADD.FTZ R115, -R138, R137 ;  /* 0x000000898a737221 */ /* 0x000fe40000010100 */
[----:B------:R-:W-:-:S02]  /*3ba0*/  FADD.FTZ R114, R134, R135 ;  /* 0x0000008786727221 */ /* 0x000fc40000010000 */
[----:B------:R-:W-:Y:S02]  /*3bb0*/  FFMA.FTZ R153, R122, R111, R124 ;  /* 0x0000006f7a997223 */ /* 0x000fe4000001007c */
[CC--:B------:R-:W-:Y:S02]  /*3bc0*/  FMUL.FTZ R124, R129.reuse, -R115.reuse ;  /* 0x80000073817c7220 */ /* 0x0c0fe40000410000 */
[----:B------:R-:W-:Y:S02]  /*3bd0*/  FMUL.FTZ R138, R129, -R114 ;  /* 0x80000072818a7220 */ /* 0x000fe40000410000 */
[----:B-1----:R-:W-:Y:S02]  /*3be0*/  FMUL.FTZ R122, R148, R54 ;  /* 0x00000036947a7220 */ /* 0x002fe40000410000 */
[C---:B------:R-:W-:Y:S02]  /*3bf0*/  FFMA.FTZ R124, R131.reuse, R114, -R124 ;  /* 0x00000072837c7223 */ /* 0x040fe4000001087c */
[----:B------:R-:W-:-:S02]  /*3c00*/  FFMA.FTZ R131, R131, R115, R138 ;  /* 0x0000007383837223 */ /* 0x000fc4000001008a */
[-C--:B--2---:R-:W-:Y:S02]  /*3c10*/  FFMA.FTZ R134, R140, R55.reuse, R122 ;  /* 0x000000378c867223 */ /* 0x084fe4000001007a */
[----:B------:R-:W-:Y:S02]  /*3c20*/  FADD.FTZ R122, -R136, R131 ;  /* 0x00000083887a7221 */ /* 0x000fe40000010100 */
[----:B------:R-:W-:Y:S02]  /*3c30*/  FADD.FTZ R124, R133, R124 ;  /* 0x0000007c857c7221 */ /* 0x000fe40000010000 */
[C---:B------:R-:W-:Y:S02]  /*3c40*/  FMUL.FTZ R129, R127.reuse, -R122 ;  /* 0x8000007a7f817220 */ /* 0x040fe40000410000 */
[----:B------:R-:W-:Y:S02]  /*3c50*/  FMUL.FTZ R127, R127, -R124 ;  /* 0x8000007c7f7f7220 */ /* 0x000fe40000410000 */
[----:B------:R-:W-:-:S02]  /*3c60*/  FMUL.FTZ R135, R148, R55 ;  /* 0x0000003794877220 */ /* 0x000fc40000410000 */
[----:B------:R-:W-:Y:S02]  /*3c70*/  FMUL.FTZ R55, R148, R53 ;  /* 0x0000003594377220 */ /* 0x000fe40000410000 */
[----:B------:R-:W-:Y:S02]  /*3c80*/  FFMA.FTZ R127, R125, R122, R127 ;  /* 0x0000007a7d7f7223 */ /* 0x000fe4000001007f */
[----:B------:R-:W-:Y:S02]  /*3c90*/  FFMA.FTZ R54, R140, R54, -R135 ;  /* 0x000000368c367223 */ /* 0x000fe40000010887 */
[----:B------:R-:W-:Y:S02]  /*3ca0*/  FMUL.FTZ R148, R148, R52 ;  /* 0x0000003494947220 */ /* 0x000fe40000410000 */
[C---:B------:R-:W-:Y:S02]  /*3cb0*/  FFMA.FTZ R152, R51.reuse, R128, R152 ;  /* 0x0000008033987223 */ /* 0x040fe40000010098 */
[----:B------:R-:W-:-:S02]  /*3cc0*/  FFMA.FTZ R153, R51, R126, R153 ;  /* 0x0000007e33997223 */ /* 0x000fc40000010099 */
[----:B------:R-:W-:Y:S02]  /*3cd0*/  FMUL.FTZ R128, R48, R36 ;  /* 0x0000002430807220 */ /* 0x000fe40000410000 */
[----:B------:R-:W-:Y:S01]  /*3ce0*/  FFMA.FTZ R52, R140, R52, -R55 ;  /* 0x000000348c347223 */ /* 0x000fe20000010837 */
[----:B------:R-:W-:Y:S01]  /*3cf0*/  P2R R55, PR, RZ, 0x1 ;  /* 0x00000001ff377803 */ /* 0x000fe20000000000 */
[----:B------:R-:W-:Y:S02]  /*3d00*/  FFMA.FTZ R129, R125, R124, -R129 ;  /* 0x0000007c7d817223 */ /* 0x000fe40000010881 */
[----:B------:R-:W-:Y:S02]  /*3d10*/  FADD.FTZ R126, -R130, R127 ;  /* 0x0000007f827e7221 */ /* 0x000fe40000010100 */
[----:B------:R-:W-:Y:S02]  /*3d20*/  FFMA.FTZ R53, R140, R53, R148 ;  /* 0x000000358c357223 */ /* 0x000fe40000010094 */
[----:B----4-:R-:W-:-:S02]  /*3d30*/  FADD.FTZ R54, R147, R54 ;  /* 0x0000003693367221 */ /* 0x010fc40000010000 */
[----:B-----5:R-:W-:Y:S02]  /*3d40*/  FADD.FTZ R55, R149, R134 ;  /* 0x0000008695377221 */ /* 0x020fe40000010000 */
[----:B------:R-:W-:Y:S02]  /*3d50*/  FFMA.FTZ R127, R65, -R128, R112 ;  /* 0x80000080417f7223 */ /* 0x000fe40000010070 */
[----:B------:R-:W-:Y:S01]  /*3d60*/  FADD.FTZ R125, R132, R129 ;  /* 0x00000081847d7221 */ /* 0x000fe20000010000 */
[----:B------:R1:W-:Y:S01]  /*3d70*/  @!P0 STS.128 [R64.X16+0x25d0], R52 ;  /* 0x0025d03440008388 */ /* 0x0003e2000000cc00 */
[----:B------:R-:W-:Y:S01]  /*3d80*/  FMUL.FTZ R131, R49, R38 ;  /* 0x0000002631837220 */ /* 0x000fe20000410000 */
[----:B------:R-:W-:Y:S01]  /*3d90*/  ISETP.GE.AND P0, PT, R151, 0x1, PT ;  /* 0x000000019700780c */ /* 0x000fe20003f06270 */
[----:B------:R-:W-:Y:S02]  /*3da0*/  FFMA.FTZ R128, R63, -R128, R110 ;  /* 0x800000803f807223 */ /* 0x000fe4000001006e */
[----:B------:R-:W-:-:S02]  /*3db0*/  FMUL.FTZ R135, R126, R36 ;  /* 0x000000247e877220 */ /* 0x000fc40000410000 */
[-C--:B------:R-:W-:Y:S02]  /*3dc0*/  FFMA.FTZ R129, R61, -R131.reuse, R144 ;  /* 0x800000833d817223 */ /* 0x080fe40000010090 */
[----:B------:R-:W-:Y:S02]  /*3dd0*/  FMUL.FTZ R133, R125, R36 ;  /* 0x000000247d857220 */ /* 0x000fe40000410000 */
[----:B------:R-:W-:Y:S02]  /*3de0*/  FFMA.FTZ R131, R121, -R131, R146 ;  /* 0x8000008379837223 */ /* 0x000fe40000010092 */
[-C--:B------:R-:W-:Y:S02]  /*3df0*/  FMUL.FTZ R132, R124, R38.reuse ;  /* 0x000000267c847220 */ /* 0x080fe40000410000 */
[----:B------:R-:W-:Y:S02]  /*3e00*/  FMUL.FTZ R134, R122, R38 ;  /* 0x000000267a867220 */ /* 0x000fe40000410000 */
[----:B-1----:R-:W-:-:S02]  /*3e10*/  FMUL.FTZ R52, R128, R135 ;  /* 0x0000008780347220 */ /* 0x002fc40000410000 */
[-C--:B------:R-:W-:Y:S02]  /*3e20*/  FMUL.FTZ R53, R48, R133.reuse ;  /* 0x0000008530357220 */ /* 0x080fe40000410000 */
[-C--:B------:R-:W-:Y:S02]  /*3e30*/  FFMA.FTZ R52, R127, R133.reuse, R52 ;  /* 0x000000857f347223 */ /* 0x080fe40000010034 */
[----:B------:R-:W-:Y:S01]  /*3e40*/  FMUL.FTZ R54, R128, R133 ;  /* 0x0000008580367220 */ /* 0x000fe20000410000 */
[----:B------:R-:W-:Y:S01]  /*3e50*/  STS [R154.X4+0x840], R53 ;  /* 0x000840359a007388 */ /* 0x000fe20000004800 */
[----:B------:R-:W-:Y:S02]  /*3e60*/  FMUL.FTZ R133, R131, R132 ;  /* 0x0000008483857220 */ /* 0x000fe40000410000 */
[-C--:B------:R-:W-:Y:S02]  /*3e70*/  FFMA.FTZ R54, R127, R135.reuse, -R54 ;  /* 0x000000877f367223 */ /* 0x080fe40000010836 */
[----:B------:R-:W-:-:S02]  /*3e80*/  FMUL.FTZ R130, R48, R135 ;  /* 0x0000008730827220 */ /* 0x000fc40000410000 */
[-C--:B------:R-:W-:Y:S02]  /*3e90*/  FMUL.FTZ R55, R131, R134.reuse ;  /* 0x0000008683377220 */ /* 0x080fe40000410000 */
[C---:B------:R-:W-:Y:S01]  /*3ea0*/  FFMA.FTZ R135, R129.reuse, R134, -R133 ;  /* 0x0000008681877223 */ /* 0x040fe20000010885 */
[----:B------:R1:W-:Y:S01]  /*3eb0*/  STS [R11.X4+0x844], R130 ;  /* 0x000844820b007388 */ /* 0x0003e20000004800 */
[----:B------:R-:W-:Y:S02]  /*3ec0*/  FMUL.FTZ R133, R50, R37 ;  /* 0x0000002532857220 */ /* 0x000fe40000410000 */
[-C--:B------:R-:W-:Y:S02]  /*3ed0*/  FFMA.FTZ R55, R129, R132.reuse, R55 ;  /* 0x0000008481377223 */ /* 0x080fe40000010037 */
[----:B------:R-:W-:Y:S02]  /*3ee0*/  FMUL.FTZ R137, R49, R132 ;  /* 0x0000008431897220 */ /* 0x000fe40000410000 */
[----:B------:R-:W-:-:S02]  /*3ef0*/  FADD.FTZ R52, RZ, R52 ;  /* 0x00000034ff347221 */ /* 0x000fc40000010000 */
[----:B------:R-:W-:Y:S01]  /*3f00*/  FFMA.FTZ R132, R68, -R133, R111 ;  /* 0x8000008544847223 */ /* 0x000fe2000001006f */
[----:B------:R2:W-:Y:S01]  /*3f10*/  STS [R154.X4+0x848], R137 ;  /* 0x000848899a007388 */ /* 0x0005e20000004800 */
[----:B------:R-:W-:Y:S02]  /*3f20*/  FMUL.FTZ R141, R115, R37 ;  /* 0x00000025738d7220 */ /* 0x000fe40000410000 */
[----:B------:R-:W-:Y:S02]  /*3f30*/  FADD.FTZ R55, R52, R55 ;  /* 0x0000003734377221 */ /* 0x000fe40000010000 */
[----:B------:R-:W-:Y:S02]  /*3f40*/  FFMA.FTZ R133, R116, -R133, R113 ;  /* 0x8000008574857223 */ /* 0x000fe40000010071 */
[----:B------:R-:W-:Y:S02]  /*3f50*/  FMUL.FTZ R139, R114, R37 ;  /* 0x00000025728b7220 */ /* 0x000fe40000410000 */
[----:B-1----:R-:W-:-:S02]  /*3f60*/  FMUL.FTZ R130, R132, R141 ;  /* 0x0000008d84827220 */ /* 0x002fc40000410000 */
[----:B------:R-:W-:Y:S02]  /*3f70*/  FMUL.FTZ R52, R51, R56 ;  /* 0x0000003833347220 */ /* 0x000fe40000410000 */
[----:B------:R-:W-:Y:S02]  /*3f80*/  FADD.FTZ R54, RZ, R54 ;  /* 0x00000036ff367221 */ /* 0x000fe40000010000 */
[----:B------:R-:W-:Y:S02]  /*3f90*/  FMUL.FTZ R53, R49, R134 ;  /* 0x0000008631357220 */ /* 0x000fe40000410000 */
[----:B------:R-:W-:Y:S02]  /*3fa0*/  FFMA.FTZ R130, R133, R139, R130 ;  /* 0x0000008b85827223 */ /* 0x000fe40000010082 */
[----:B------:R-:W-:Y:S01]  /*3fb0*/  FFMA.FTZ R134, R117, -R52, R153 ;  /* 0x8000003475867223 */ /* 0x000fe20000010099 */
[----:B------:R1:W-:Y:S01]  /*3fc0*/  STS [R154.X4+0x84c], R53 ;  /* 0x00084c359a007388 */ /* 0x0003e20000004800 */
[----:B------:R-:W-:-:S02]  /*3fd0*/  FMUL.FTZ R136, R120, R56 ;  /* 0x0000003878887220 */ /* 0x000fc40000410000 */
[----:B------:R-:W-:Y:S02]  /*3fe0*/  FADD.FTZ R54, R54, R135 ;  /* 0x0000008736367221 */ /* 0x000fe40000010000 */
[----:B------:R-:W-:Y:S02]  /*3ff0*/  FFMA.FTZ R135, R119, -R52, R152 ;  /* 0x8000003477877223 */ /* 0x000fe40000010098 */
[----:B------:R-:W-:Y:S02]  /*4000*/  FADD.FTZ R143, R55, R130 ;  /* 0x00000082378f7221 */ /* 0x000fe40000010000 */
[----:B------:R-:W-:Y:S02]  /*4010*/  FMUL.FTZ R140, R118, R56 ;  /* 0x00000038768c7220 */ /* 0x000fe40000410000 */
[----:B------:R-:W-:Y:S02]  /*4020*/  FMUL.FTZ R55, R134, R136 ;  /* 0x0000008886377220 */ /* 0x000fe40000410000 */
[----:B------:R-:W-:-:S02]  /*4030*/  FMUL.FTZ R52, R132, R139 ;  /* 0x0000008b84347220 */ /* 0x000fc40000410000 */
[-C--:B--2---:R-:W-:Y:S02]  /*4040*/  FMUL.FTZ R137, R134, R140.reuse ;  /* 0x0000008c86897220 */ /* 0x084fe40000410000 */
[----:B-1----:R-:W-:Y:S02]  /*4050*/  FFMA.FTZ R53, R133, R141, -R52 ;  /* 0x0000008d85357223 */ /* 0x002fe40000010834 */
[----:B------:R-:W-:Y:S02]  /*4060*/  FFMA.FTZ R130, R135, R140, -R55 ;  /* 0x0000008c87827223 */ /* 0x000fe40000010837 */
[C---:B------:R-:W-:Y:S02]  /*4070*/  FMUL.FTZ R142, R51.reuse, R136 ;  /* 0x00000088338e7220 */ /* 0x040fe40000410000 */
[----:B------:R-:W-:Y:S01]  /*4080*/  FMUL.FTZ R138, R50, R139 ;  /* 0x0000008b328a7220 */ /* 0x000fe20000410000 */
[----:B------:R-:W-:Y:S01]  /*4090*/  LEA.HI.SX32 R139, R150, R27, 0x1b ;  /* 0x0000001b968b7211 */ /* 0x000fe200078fdaff */
[----:B------:R-:W-:Y:S01]  /*40a0*/  FMUL.FTZ R52, R50, R141 ;  /* 0x0000008d32347220 */ /* 0x000fe20000410000 */
[----:B------:R1:W-:Y:S01]  /*40b0*/  STS [R11.X4+0x858], R142 ;  /* 0x0008588e0b007388 */ /* 0x0003e20000004800 */
[----:B------:R-:W-:Y:S01]  /*40c0*/  FMUL.FTZ R140, R51, R140 ;  /* 0x0000008c338c7220 */ /* 0x000fe20000410000 */
[-C--:B------:R-:W-:Y:S01]  /*40d0*/  LEA.HI.SX32 R141, R158, R27.reuse, 0x1b ;  /* 0x0000001b9e8d7211 */ /* 0x080fe200078fdaff */
[----:B------:R-:W-:Y:S01]  /*40e0*/  FFMA.FTZ R148, R135, R136, R137 ;  /* 0x0000008887947223 */ /* 0x000fe20000010089 */
[----:B------:R2:W-:Y:S01]  /*40f0*/  STS [R11.X4+0x850], R138 ;  /* 0x0008508a0b007388 */ /* 0x0005e20000004800 */
[----:B------:R-:W-:Y:S01]  /*4100*/  FADD.FTZ R53, R54, R53 ;  /* 0x0000003536357221 */ /* 0x000fe20000010000 */
[----:B------:R-:W-:Y:S01]  /*4110*/  IADD3 R54, R27, 0x20, RZ ;  /* 0x000000201b367810 */ /* 0x000fe20007ffe0ff */
[----:B------:R-:W-:Y:S01]  /*4120*/  FADD.FTZ R136, R143, R148 ;  /* 0x000000948f887221 */ /* 0x000fe20000010000 */
[----:B------:R3:W-:Y:S01]  /*4130*/  STS [R11.X4+0x854], R52 ;  /* 0x000854340b007388 */ /* 0x0007e20000004800 */
[----:B------:R-:W-:Y:S01]  /*4140*/  IADD3 R148, R27, 0x40, RZ ;  /* 0x000000401b947810 */ /* 0x000fe20007ffe0ff */
[----:B------:R-:W-:Y:S01]  /*4150*/  FMUL.FTZ R55, R58, R112 ;  /* 0x000000703a377220 */ /* 0x000fe20000410000 */
[-C--:B------:R-:W-:Y:S01]  /*4160*/  LEA.HI.SX32 R137, R54, R27.reuse, 0x1b ;  /* 0x0000001b36897211 */ /* 0x080fe200078fdaff */
[----:B------:R4:W-:Y:S01]  /*4170*/  STS [R11.X4+0x85c], R140 ;  /* 0x00085c8c0b007388 */ /* 0x0009e20000004800 */
[-C--:B-1----:R-:W-:Y:S01]  /*4180*/  LEA.HI.SX32 R142, R160, R27.reuse, 0x1b ;  /* 0x0000001ba08e7211 */ /* 0x082fe200078fdaff */
[----:B------:R-:W-:Y:S01]  /*4190*/  FADD.FTZ R130, R53, R130 ;  /* 0x0000008235827221 */ /* 0x000fe20000010000 */
[----:B--2---:R-:W-:Y:S01]  /*41a0*/  LEA.HI.SX32 R138, R148, R27, 0x1b ;  /* 0x0000001b948a7211 */ /* 0x004fe200078fdaff */
[----:B------:R-:W-:Y:S01]  /*41b0*/  BAR.SYNC.DEFER_BLOCKING 0x0 ;  /* 0x0000000000007b1d */ /* 0x000fe20000010000 */
[----:B------:R-:W-:Y:S01]  /*41c0*/  FFMA.FTZ R110, -R58, R110, -RZ ;  /* 0x0000006e3a6e7223 */ /* 0x000fe200000109ff */
[----:B---3--:R-:W-:Y:S01]  /*41d0*/  IADD3 R52, R27, 0xe0, RZ ;  /* 0x000000e01b347810 */ /* 0x008fe20007ffe0ff */
[----:B------:R-:W-:-:S02]  /*41e0*/  FFMA.FTZ R53, -R59, R146, -RZ ;  /* 0x000000923b357223 */ /* 0x000fc400000109ff */
[----:B------:R-:W-:Y:S01]  /*41f0*/  FMUL.FTZ R157, R59, R144 ;  /* 0x000000903b9d7220 */ /* 0x000fe20000410000 */
[----:B----4-:R-:W-:Y:S01]  /*4200*/  LEA.HI.SX32 R140, R156, R27, 0x1b ;  /* 0x0000001b9c8c7211 */ /* 0x010fe200078fdaff */
[----:B------:R-:W-:Y:S01]  /*4210*/  FMUL.FTZ R112, R60, R113 ;  /* 0x000000713c707220 */ /* 0x000fe20000410000 */
[----:B------:R-:W-:Y:S01]  /*4220*/  LEA.HI.SX32 R143, R52, R27, 0x1b ;  /* 0x0000001b348f7211 */ /* 0x000fe200078fdaff */
[----:B------:R-:W-:Y:S01]  /*4230*/  FFMA.FTZ R52, -R60, R111, -RZ ;  /* 0x0000006f3c347223 */ /* 0x000fe200000109ff */
[C---:B------:R-:W-:Y:S01]  /*4240*/  SHF.L.U64.HI R111, R67.reuse, 0x2, R62 ;  /* 0x00000002436f7819 */ /* 0x040fe2000001023e */
[C---:B------:R-:W-:Y:S02]  /*4250*/  FMUL.FTZ R156, R66.reuse, R152 ;  /* 0x00000098429c7220 */ /* 0x040fe40000410000 */
[----:B------:R-:W-:Y:S01]  /*4260*/  FFMA.FTZ R54, -R66, R153, -RZ ;  /* 0x0000009942367223 */ /* 0x000fe200000109ff */
[----:B------:R-:W-:Y:S01]  /*4270*/  SHF.L.U32 R153, R67, 0x2, RZ ;  /* 0x0000000243997819 */ /* 0x000fe200000006ff */
[C---:B------:R-:W-:Y:S01]  /*4280*/  IMAD R152, R111.reuse, c[0x0][0x2b0], RZ ;  /* 0x0000ac006f987a24 */ /* 0x040fe200078e02ff */
        /* <DEDUP_REMOVED lines=14> */
[----:B-----5:R-:W-:-:S03]  /*4370*/  IMAD R154, R111, c[0x0][0x2d0], RZ ;  /* 0x0000b4006f9a7a24 */ /* 0x020fc600078e02ff */
[----:B------:R0:W-:Y:S04]  /*4380*/  STS [R11.X4+0xc78], R156 ;  /* 0x000c789c0b007388 */ /* 0x0001e80000004800 */
[----:B------:R0:W-:Y:S04]  /*4390*/  STS [R11.X4+0xc7c], R54 ;  /* 0x000c7c360b007388 */ /* 0x0001e80000004800 */
[----:B------:R-:W-:Y:S06]  /*43a0*/  BAR.SYNC.DEFER_BLOCKING 0x0 ;  /* 0x0000000000007b1d */ /* 0x000fec0000010000 */
[----:B------:R-:W-:Y:S05]  /*43b0*/  @!P0 BRA `(.L_x_13683) ;  /* 0x000002d000008947 */ /* 0x000fea0003800000 */
[----:B01234-:R-:W-:Y:S01]  /*43c0*/  IMAD R54, R39, c[0x0][0x2a0], RZ ;  /* 0x0000a80027367a24 */ /* 0x01ffe200078e02ff */
[----:B------:R-:W0:Y:S01]  /*43d0*/  LDS R157, [R12.X4+0xc60] ;  /* 0x000c60000c9d7984 */ /* 0x000e220000004800 */
[----:B------:R-:W-:Y:S01]  /*43e0*/  IMAD.WIDE.U32 R52, R29, c[0x0][0x2a0], RZ ;  /* 0x0000a8001d347a25 */ /* 0x000fe200078e00ff */
[----:B------:R-:W-:-:S02]  /*43f0*/  ULDC.64 UR4, c[0x0][0x298] ;  /* 0x0000a60000047ab9 */ /* 0x000fc40000000a00 */
[----:B------:R-:W-:Y:S01]  /*4400*/  USHF.R.U64 UR6, UR4, 0x1, UR5 ;  /* 0x0000000104067899 */ /* 0x000fe20008001205 */
[----:B------:R-:W-:Y:S01]  /*4410*/  IMAD R55, R29, c[0x0][0x2a4], R54 ;  /* 0x0000a9001d377a24 */ /* 0x000fe200078e0236 */
[----:B------:R-:W-:Y:S01]  /*4420*/  USHF.R.U32.HI UR7, URZ, 0x1, UR5 ;  /* 0x000000013f077899 */ /* 0x000fe20008011605 */
[----:B------:R-:W-:Y:S02]  /*4430*/  IMAD R110, R39, c[0x0][0x2c0], RZ ;  /* 0x0000b000276e7a24 */ /* 0x000fe400078e02ff */
[----:B------:R-:W-:Y:S01]  /*4440*/  ULDC.64 UR4, c[0x0][0x2b8] ;  /* 0x0000ae0000047ab9 */ /* 0x000fe20000000a00 */
[----:B------:R-:W-:Y:S01]  /*4450*/  IADD3 R53, R55, R53, RZ ;  /* 0x0000003537357210 */ /* 0x000fe20007ffe0ff */
[----:B------:R-:W-:Y:S01]  /*4460*/  IMAD R111, R29, c[0x0][0x2c4], R110 ;  /* 0x0000b1001d6f7a24 */ /* 0x000fe200078e026e */
[----:B------:R-:W-:Y:S01]  /*4470*/  IADD3 R110, R3, -0x1, RZ ;  /* 0xffffffff036e7810 */ /* 0x000fe20007ffe0ff */
[----:B------:R-:W-:Y:S01]  /*4480*/  IMAD.WIDE.U32 R54, R29, c[0x0][0x2c0], RZ ;  /* 0x0000b0001d367a25 */ /* 0x000fe200078e00ff */
[----:B------:R-:W-:-:S02]  /*4490*/  USHF.R.U32.HI UR10, URZ, 0x1, UR5 ;  /* 0x000000013f0a7899 */ /* 0x000fc40008011605 */
[----:B------:R-:W-:Y:S01]  /*44a0*/  SHF.L.U32 R110, R110, 0x8, RZ ;  /* 0x000000086e6e7819 */ /* 0x000fe200000006ff */
[----:B------:R-:W-:Y:S01]  /*44b0*/  USHF.R.U64 UR4, UR4, 0x1, UR5 ;  /* 0x0000000104047899 */ /* 0x000fe20008001205 */
[----:B------:R-:W-:Y:S01]  /*44c0*/  IADD3 R55, R111, R55, RZ ;  /* 0x000000376f377210 */ /* 0x000fe20007ffe0ff */
[C---:B------:R-:W-:Y:S01]  /*44d0*/  IMAD R111, R31.reuse, UR7, RZ ;  /* 0x000000071f6f7c24 */ /* 0x040fe2000f8e02ff */
[----:B------:R-:W-:Y:S01]  /*44e0*/  IADD3 R112, P0, R110, R27, RZ ;  /* 0x0000001b6e707210 */ /* 0x000fe20007f1e0ff */
[C---:B------:R-:W-:Y:S02]  /*44f0*/  IMAD R159, R31.reuse, UR10, RZ ;  /* 0x0000000a1f9f7c24 */ /* 0x040fe4000f8e02ff */
[----:B------:R-:W-:Y:S01]  /*4500*/  IMAD R111, R30, UR6, R111 ;  /* 0x000000061e6f7c24 */ /* 0x000fe2000f8e026f */
[----:B------:R-:W-:Y:S01]  /*4510*/  LEA.HI.X.SX32 R113, R110, RZ, 0x1, P0 ;  /* 0x000000ff6e717211 */ /* 0x000fe200000f0eff */
[----:B------:R-:W-:Y:S02]  /*4520*/  IMAD R159, R30, UR4, R159 ;  /* 0x000000041e9f7c24 */ /* 0x000fe4000f8e029f */
[----:B------:R-:W-:-:S04]  /*4530*/  IMAD.WIDE.U32 R52, R31, UR6, R52 ;  /* 0x000000061f347c25 */ /* 0x000fc8000f8e0034 */
[----:B------:R-:W-:-:S04]  /*4540*/  IMAD.WIDE.U32 R54, R31, UR4, R54 ;  /* 0x000000041f367c25 */ /* 0x000fc8000f8e0036 */
[----:B------:R-:W-:Y:S01]  /*4550*/  IMAD R161, R123, c[0x0][0x2b0], RZ ;  /* 0x0000ac007ba17a24 */ /* 0x000fe200078e02ff */
[----:B------:R-:W-:Y:S01]  /*4560*/  IADD3 R163, R159, R55, RZ ;  /* 0x000000379fa37210 */ /* 0x000fe20007ffe0ff */
[----:B------:R-:W-:Y:S01]  /*4570*/  IMAD R165, R123, c[0x0][0x2d0], RZ ;  /* 0x0000b4007ba57a24 */ /* 0x000fe200078e02ff */
[----:B------:R-:W-:Y:S01]  /*4580*/  IADD3 R123, R111, R53, RZ ;  /* 0x000000356f7b7210 */ /* 0x000fe20007ffe0ff */
[----:B------:R-:W-:Y:S01]  /*4590*/  IMAD R161, R64, c[0x0][0x2b4], R161 ;  /* 0x0000ad0040a17a24 */ /* 0x000fe200078e02a1 */
[----:B------:R-:W-:Y:S01]  /*45a0*/  LEA R159, P0, R52, c[0x0][0x318], 0x3 ;  /* 0x0000c600349f7a11 */ /* 0x000fe200078018ff */
[----:B------:R-:W-:Y:S01]  /*45b0*/  IMAD.WIDE.U32 R110, R64, c[0x0][0x2b0], R112 ;  /* 0x0000ac00406e7a25 */ /* 0x000fe200078e0070 */
[----:B------:R-:W-:Y:S02]  /*45c0*/  LEA R55, P1, R54, c[0x0][0x320], 0x3 ;  /* 0x0000c80036377a11 */ /* 0x000fe400078218ff */
[----:B------:R-:W-:Y:S01]  /*45d0*/  LEA.HI.X R123, R52, c[0x0][0x31c], R123, 0x3, P0 ;  /* 0x0000c700347b7a11 */ /* 0x000fe200000f1c7b */
[----:B------:R-:W-:Y:S01]  /*45e0*/  IMAD R53, R64, c[0x0][0x2d4], R165 ;  /* 0x0000b50040357a24 */ /* 0x000fe200078e02a5 */
[----:B------:R-:W-:Y:S01]  /*45f0*/  LEA.HI.X R156, R54, c[0x0][0x324], R163, 0x3, P1 ;  /* 0x0000c900369c7a11 */ /* 0x000fe200008f1ca3 */
[----:B------:R-:W-:Y:S01]  /*4600*/  IMAD.WIDE.U32 R112, R64, c[0x0][0x2d0], R112 ;  /* 0x0000b40040707a25 */ /* 0x000fe200078e0070 */
        /* <DEDUP_REMOVED lines=8> */
.L_x_13683:
[----:B01234-:R-:W-:Y:S05]  /*4690*/  BSYNC B0 ;  /* 0x0000000000007941 */ /* 0x01ffea0003800000 */
.L_x_13682:
[----:B------:R-:W0:Y:S01]  /*46a0*/  LDS R137, [R137.X4+0xce0] ;  /* 0x000ce00089897984 */ /* 0x000e220000004800 */
[----:B------:R-:W-:Y:S01]  /*46b0*/  ISETP.GE.AND P6, PT, R151, 0x21, PT ;  /* 0x000000219700780c */ /* 0x000fe20003fc6270 */
[----:B------:R-:W-:Y:S01]  /*46c0*/  BSSY B0, `(.L_x_13684) ;  /* 0x0000010000007945 */ /* 0x000fe20003800000 */
[----:B------:R-:W-:Y:S01]  /*46d0*/  IMAD R111, R153, c[0x0][0x2b4], R152 ;  /* 0x0000ad00996f7a24 */ /* 0x000fe200078e0298 */
[----:B------:R-:W-:Y:S01]  /*46e0*/  ISETP.GE.AND P0, PT, R151, 0x41, PT ;  /* 0x000000419700780c */ /* 0x000fe20003f06270 */
        /* <DEDUP_REMOVED lines=13> */
.L_x_13685:
[----:B------:R-:W-:Y:S05]  /*47c0*/  BSYNC B0 ;  /* 0x0000000000007941 */ /* 0x000fea0003800000 */
.L_x_13684:
[----:B------:R2:W3:Y:S01]  /*47d0*/  LDS R123, [R138.X4+0xd60] ;  /* 0x000d60008a7b7984 */ /* 0x0004e20000004800 */
[----:B------:R-:W-:Y:S01]  /*47e0*/  BSSY B0, `(.L_x_13686) ;  /* 0x0000008000007945 */ /* 0x000fe20003800000 */
[----:B------:R-:W-:Y:S05]  /*47f0*/  @!P0 BRA `(.L_x_13687) ;  /* 0x0000006000008947 */ /* 0x000fea0003800000 */
[----:B-1----:R-:W-:-:S04]  /*4800*/  IMAD.WIDE.U32 R54, R153, c[0x0][0x2b0], R106 ;  /* 0x0000ac0099367a25 */ /* 0x002fc800078e006a */
[----:B------:R-:W-:Y:S01]  /*4810*/  IMAD.WIDE.U32 R52, R153, c[0x0][0x2d0], R92 ;  /* 0x0000b40099347a25 */ /* 0x000fe200078e005c */
[----:B------:R-:W-:-:S04]  /*4820*/  IADD3 R55, R111, R55, RZ ;  /* 0x000000376f377210 */ /* 0x000fc80007ffe0ff */
[----:B------:R-:W-:Y:S01]  /*4830*/  IADD3 R53, R113, R53, RZ ;  /* 0x0000003571357210 */ /* 0x000fe20007ffe0ff */
[----:B------:R1:W-:Y:S04]  /*4840*/  RED.E.ADD.F32.FTZ.RN.STRONG.GPU [R54.64], R145 ;  /* 0x000000913600798e */ /* 0x0003e8000c10e788 */
[----:B---3--:R1:W-:Y:S02]  /*4850*/  RED.E.ADD.F32.FTZ.RN.STRONG.GPU [R52.64], R123 ;  /* 0x0000007b3400798e */ /* 0x0083e4000c10e788 */
.L_x_13687:
[----:B------:R-:W-:Y:S05]  /*4860*/  BSYNC B0 ;  /* 0x0000000000007941 */ /* 0x000fea0003800000 */
.L_x_13686:
[----:B------:R-:W4:Y:S01]  /*4870*/  LDS R139, [R139.X4+0xde0] ;  /* 0x000de0008b8b7984 */ /* 0x000f220000004800 */
[----:B------:R-:W-:Y:S01]  /*4880*/  BSSY B0, `(.L_x_13688) ;  /* 0x0000008000007945 */ /* 0x000fe20003800000 */
[----:B------:R-:W-:Y:S05]  /*4890*/  @!P1 BRA `(.L_x_13689) ;  /* 0x0000006000009947 */ /* 0x000fea0003800000 */
[----:B-1----:R-:W-:-:S04]  /*48a0*/  IMAD.WIDE.U32 R54, R153, c[0x0][0x2b0], R104 ;  /* 0x0000ac0099367a25 */ /* 0x002fc800078e0068 */
[----:B------:R-:W-:Y:S01]  /*48b0*/  IMAD.WIDE.U32 R52, R153, c[0x0][0x2d0], R90 ;  /* 0x0000b40099347a25 */ /* 0x000fe200078e005a */
[----:B------:R-:W-:-:S04]  /*48c0*/  IADD3 R55, R111, R55, RZ ;  /* 0x000000376f377210 */ /* 0x000fc80007ffe0ff */
[----:B------:R-:W-:Y:S01]  /*48d0*/  IADD3 R53, R113, R53, RZ ;  /* 0x0000003571357210 */ /* 0x000fe20007ffe0ff */
[----:B------:R1:W-:Y:S04]  /*48e0*/  RED.E.ADD.F32.FTZ.RN.STRONG.GPU [R54.64], R146 ;  /* 0x000000923600798e */ /* 0x0003e8000c10e788 */
[----:B----4-:R1:W-:Y:S02]  /*48f0*/  RED.E.ADD.F32.FTZ.RN.STRONG.GPU [R52.64], R139 ;  /* 0x0000008b3400798e */ /* 0x0103e4000c10e788 */
.L_x_13689:
[----:B------:R-:W-:Y:S05]  /*4900*/  BSYNC B0 ;  /* 0x0000000000007941 */ /* 0x000fea0003800000 */
.L_x_13688:
[----:B-1-3--:R1:W3:Y:S01]  /*4910*/  LDS R123, [R140.X4+0xe60] ;  /* 0x000e60008c7b7984 */ /* 0x00a2e20000004800 */
        /* <DEDUP_REMOVED lines=8> */
.L_x_13691:
[----:B------:R-:W-:Y:S05]  /*49a0*/  BSYNC B0 ;  /* 0x0000000000007941 */ /* 0x000fea0003800000 */
.L_x_13690:
[----:B------:R-:W1:Y:S01]  /*49b0*/  LDS R141, [R141.X4+0xee0] ;  /* 0x000ee0008d8d7984 */ /* 0x000e620000004800 */
[----:B------:R-:W-:Y:S01]  /*49c0*/  BSSY B0, `(.L_x_13692) ;  /* 0x0000008000007945 */ /* 0x000fe20003800000 */
[----:B------:R-:W-:Y:S05]  /*49d0*/  @!P3 BRA `(.L_x_13693) ;  /* 0x000000600000b947 */ /* 0x000fea0003800000 */
[----:B-1----:R-:W-:-:S04]  /*49e0*/  IMAD.WIDE.U32 R54, R153, c[0x0][0x2b0], R100 ;  /* 0x0000ac0099367a25 */ /* 0x002fc800078e0064 */
[----:B------:R-:W-:Y:S01]  /*49f0*/  IMAD.WIDE.U32 R52, R153, c[0x0][0x2d0], R86 ;  /* 0x0000b40099347a25 */ /* 0x000fe200078e0056 */
[----:B------:R-:W-:-:S04]  /*4a00*/  IADD3 R55, R111, R55, RZ ;  /* 0x000000376f377210 */ /* 0x000fc80007ffe0ff */
[----:B------:R-:W-:Y:S01]  /*4a10*/  IADD3 R53, R113, R53, RZ ;  /* 0x0000003571357210 */ /* 0x000fe20007ffe0ff */
[----:B------:R1:W-:Y:S04]  /*4a20*/  RED.E.ADD.F32.FTZ.RN.STRONG.GPU [R54.64], R148 ;  /* 0x000000943600798e */ /* 0x0003e8000c10e788 */
[----:B------:R1:W-:Y:S02]  /*4a30*/  RED.E.ADD.F32.FTZ.RN.STRONG.GPU [R52.64], R141 ;  /* 0x0000008d3400798e */ /* 0x0003e4000c10e788 */
.L_x_13693:
[----:B------:R-:W-:Y:S05]  /*4a40*/  BSYNC B0 ;  /* 0x0000000000007941 */ /* 0x000fea0003800000 */
.L_x_13692:
        /* <DEDUP_REMOVED lines=9> */
.L_x_13695:
[----:B------:R-:W-:Y:S05]  /*4ae0*/  BSYNC B0 ;  /* 0x0000000000007941 */ /* 0x000fea0003800000 */
.L_x_13694:
        /* <DEDUP_REMOVED lines=9> */
.L_x_13697:
[----:B------:R-:W-:Y:S05]  /*4b80*/  BSYNC B0 ;  /* 0x0000000000007941 */ /* 0x000fea0003800000 */
.L_x_13696:
[----:B-1----:R-:W1:Y:S01]  /*4b90*/  SHFL.DOWN PT, R53, R136, 0x1, 0x1f ;  /* 0x08201f0088357f89 */ /* 0x002e6200000e0000 */
[C---:B------:R-:W-:Y:S01]  /*4ba0*/  ISETP.GT.AND P0, PT, R16.reuse, 0x1e, PT ;  /* 0x0000001e1000780c */ /* 0x040fe20003f04270 */
[----:B------:R-:W-:Y:S01]  /*4bb0*/  FMUL.FTZ R52, R81, R114 ;  /* 0x0000007251347220 */ /* 0x000fe20000410000 */
[----:B------:R-:W-:Y:S01]  /*4bc0*/  ISETP.NE.AND P1, PT, R16, RZ, PT ;  /* 0x000000ff1000720c */ /* 0x000fe20003f25270 */
[----:B------:R-:W5:Y:S01]  /*4bd0*/  SHFL.DOWN PT, R55, R130, 0x1, 0x1f ;  /* 0x08201f0082377f89 */ /* 0x000f6200000e0000 */
[----:B------:R-:W-:Y:S01]  /*4be0*/  FMUL.FTZ R117, R117, R118 ;  /* 0x0000007675757220 */ /* 0x000fe20000410000 */
[----:B------:R-:W-:Y:S01]  /*4bf0*/  ISETP.NE.AND P2, PT, R27, RZ, PT ;  /* 0x000000ff1b00720c */ /* 0x000fe20003f45270 */
[----:B------:R-:W-:Y:S01]  /*4c00*/  FFMA.FTZ R111, R80, R115, -R52 ;  /* 0x00000073506f7223 */ /* 0x000fe20000010834 */
[----:B------:R-:W-:Y:S01]  /*4c10*/  BSSY B0, `(.L_x_13698) ;  /* 0x000004b000007945 */ /* 0x000fe20003800000 */
[----:B------:R-:W-:-:S02]  /*4c20*/  FFMA.FTZ R110, R119, R120, R117 ;  /* 0x00000078776e7223 */ /* 0x000fc40000010075 */
[----:B------:R-:W-:Y:S02]  /*4c30*/  FMUL.FTZ R111, R132, R111 ;  /* 0x0000006f846f7220 */ /* 0x000fe40000410000 */
[----:B------:R-:W-:Y:S02]  /*4c40*/  FMUL.FTZ R121, R121, R122 ;  /* 0x0000007a79797220 */ /* 0x000fe40000410000 */
[----:B------:R-:W-:Y:S02]  /*4c50*/  FFMA.FTZ R43, R110, R56, R43 ;  /* 0x000000386e2b7223 */ /* 0x000fe4000001002b */
[----:B-1----:R-:W-:Y:S02]  /*4c60*/  @!P0 FADD.FTZ R136, R136, R53 ;  /* 0x0000003588888221 */ /* 0x002fe40000010000 */
[----:B-----5:R-:W-:-:S03]  /*4c70*/  @!P0 FADD.FTZ R130, R130, R55 ;  /* 0x0000003782828221 */ /* 0x020fc60000010000 */
[----:B------:R-:W1:Y:S01]  /*4c80*/  SHFL.DOWN PT, R53, R136, 0x2, 0x1f ;  /* 0x08401f0088357f89 */ /* 0x000e6200000e0000 */
[----:B------:R-:W-:-:S03]  /*4c90*/  ISETP.GT.AND P0, PT, R16, 0x1d, PT ;  /* 0x0000001d1000780c */ /* 0x000fc60003f04270 */
[----:B------:R-:W5:Y:S10]  /*4ca0*/  SHFL.DOWN PT, R55, R130, 0x2, 0x1f ;  /* 0x08401f0082377f89 */ /* 0x000f7400000e0000 */
[----:B-1----:R-:W-:-:S02]  /*4cb0*/  @!P0 FADD.FTZ R136, R136, R53 ;  /* 0x0000003588888221 */ /* 0x002fc40000010000 */
        /* <DEDUP_REMOVED lines=10> */
[C---:B------:R-:W-:Y:S02]  /*4d60*/  FMUL.FTZ R53, R81.reuse, R118 ;  /* 0x0000007651357220 */ /* 0x040fe40000410000 */
[----:B-----5:R-:W-:Y:S01]  /*4d70*/  @!P0 FADD.FTZ R130, R130, R55 ;  /* 0x0000003782828221 */ /* 0x020fe20000010000 */
[----:B------:R-:W1:Y:S01]  /*4d80*/  SHFL.DOWN PT, R113, R136, 0x10, 0x1f ;  /* 0x0a001f0088717f89 */ /* 0x000e6200000e0000 */
[CC--:B------:R-:W-:Y:S01]  /*4d90*/  FMUL.FTZ R55, R81.reuse, R120.reuse ;  /* 0x0000007851377220 */ /* 0x0c0fe20000410000 */
[----:B------:R-:W-:Y:S01]  /*4da0*/  ISETP.GT.AND P0, PT, R16, 0xf, PT ;  /* 0x0000000f1000780c */ /* 0x000fe20003f04270 */
[C---:B------:R-:W-:Y:S01]  /*4db0*/  FFMA.FTZ R120, R80.reuse, R120, R53 ;  /* 0x0000007850787223 */ /* 0x040fe20000010035 */
[----:B---3--:R-:W3:Y:S01]  /*4dc0*/  SHFL.DOWN PT, R123, R130, 0x10, 0x1f ;  /* 0x0a001f00827b7f89 */ /* 0x008ee200000e0000 */
[----:B------:R-:W-:Y:S02]  /*4dd0*/  FFMA.FTZ R55, R80, R118, -R55 ;  /* 0x0000007650377223 */ /* 0x000fe40000010837 */
[----:B------:R-:W-:-:S02]  /*4de0*/  FMUL.FTZ R53, R81, R124 ;  /* 0x0000007c51357220 */ /* 0x000fc40000410000 */
[----:B------:R-:W-:Y:S02]  /*4df0*/  FMUL.FTZ R134, R134, R55 ;  /* 0x0000003786867220 */ /* 0x000fe40000410000 */
[C---:B------:R-:W-:Y:S02]  /*4e00*/  FMUL.FTZ R55, R81.reuse, R115 ;  /* 0x0000007351377220 */ /* 0x040fe40000410000 */
[C---:B------:R-:W-:Y:S02]  /*4e10*/  FFMA.FTZ R52, R80.reuse, R122, -R53 ;  /* 0x0000007a50347223 */ /* 0x040fe40000010835 */
[----:B------:R-:W-:Y:S02]  /*4e20*/  FFMA.FTZ R54, R80, R114, R55 ;  /* 0x0000007250367223 */ /* 0x000fe40000010037 */
[----:B------:R-:W-:Y:S02]  /*4e30*/  FMUL.FTZ R55, R81, R125 ;  /* 0x0000007d51377220 */ /* 0x000fe40000410000 */
[----:B------:R-:W-:-:S02]  /*4e40*/  FFMA.FTZ R133, R133, R54, R111 ;  /* 0x0000003685857223 */ /* 0x000fc4000001006f */
[C---:B------:R-:W-:Y:S02]  /*4e50*/  FMUL.FTZ R111, R81.reuse, R122 ;  /* 0x0000007a516f7220 */ /* 0x040fe40000410000 */
[-C--:B------:R-:W-:Y:S02]  /*4e60*/  FMUL.FTZ R81, R81, R126.reuse ;  /* 0x0000007e51517220 */ /* 0x080fe40000410000 */
[----:B------:R-:W-:Y:S02]  /*4e70*/  FFMA.FTZ R55, R80, R126, -R55 ;  /* 0x0000007e50377223 */ /* 0x000fe40000010837 */
[----:B------:R-:W-:Y:S02]  /*4e80*/  FMUL.FTZ R115, R68, R115 ;  /* 0x0000007344737220 */ /* 0x000fe40000410000 */
[----:B-1----:R-:W-:Y:S02]  /*4e90*/  @!P0 FADD.FTZ R136, R136, R113 ;  /* 0x0000007188888221 */ /* 0x002fe40000010000 */
[----:B---3--:R-:W-:-:S02]  /*4ea0*/  @!P0 FADD.FTZ R130, R130, R123 ;  /* 0x0000007b82828221 */ /* 0x008fc40000010000 */
[C---:B------:R-:W-:Y:S02]  /*4eb0*/  FFMA.FTZ R68, R80.reuse, R124, R111 ;  /* 0x0000007c50447223 */ /* 0x040fe4000001006f */
[----:B------:R-:W-:Y:S01]  /*4ec0*/  FMUL.FTZ R131, R131, R52 ;  /* 0x0000003483837220 */ /* 0x000fe20000410000 */
[----:B------:R-:W-:Y:S01]  /*4ed0*/  MOV R52, R136 ;  /* 0x0000008800347202 */ /* 0x000fe20000000f00 */
[----:B------:R-:W-:Y:S01]  /*4ee0*/  FMUL.FTZ R54, R63, R126 ;  /* 0x0000007e3f367220 */ /* 0x000fe20000410000 */
        /* <DEDUP_REMOVED lines=29> */
.L_x_13699:
[----:B-1----:R-:W-:Y:S05]  /*50c0*/  BSYNC B0 ;  /* 0x0000000000007941 */ /* 0x002fea0003800000 */
.L_x_13698:
[----:B------:R-:W-:Y:S02]  /*50d0*/  IADD3 R64, R64, 0x1, RZ ;  /* 0x0000000140407810 */ /* 0x000fe40007ffe0ff */
[----:B------:R-:W-:Y:S02]  /*50e0*/  IADD3 R67, P1, R67, 0x1, RZ ;  /* 0x0000000143437810 */ /* 0x000fe40007f3e0ff */
[----:B------:R-:W-:Y:S02]  /*50f0*/  ISETP.GE.AND P0, PT, R64, c[0x0][0x16c], PT ;  /* 0x00005b0040007a0c */ /* 0x000fe40003f06270 */
[----:B------:R-:W-:-:S11]  /*5100*/  IADD3.X R62, RZ, R62, RZ, P1, !PT ;  /* 0x0000003eff3e7210 */ /* 0x000fd60000ffe4ff */
[----:B------:R-:W-:Y:S01]  /*5110*/  @P0 CALL.REL.NOINC `(.L_x_13669) ;  /* 0x0000001000000944 */ /* 0x000fe20003c00000 */
[----:B------:R-:W-:Y:S05]  /*5120*/  BRA `(.L_x_13700) ;  /* 0xffffcab000007947 */ /* 0x000fea000383ffff */
.L_x_13669:
        /* <DEDUP_REMOVED lines=12> */
[C-C-:B------:R-:W-:Y:S01]  /*51f0*/  @!P1 IMAD.WIDE R54, R17.reuse, 0x4, R70.reuse ;  /* 0x0000000411369825 */ /* 0x140fe200078e0246 */
[----:B------:R1:W3:Y:S03]  /*5200*/  @!P0 LDG.E R57, [R52.64] ;  /* 0x0000000834398981 */ /* 0x0002e6000c1e1900 */
[C-C-:B------:R-:W-:Y:S01]  /*5210*/  @!P2 IMAD.WIDE R58, R17.reuse, 0x4, R70.reuse ;  /* 0x00000004113aa825 */ /* 0x140fe200078e0246 */
[----:B------:R-:W5:Y:S03]  /*5220*/  @!P1 LDG.E R65, [R54.64+0x80] ;  /* 0x0000800836419981 */ /* 0x000f66000c1e1900 */
[----:B------:R-:W-:Y:S01]  /*5230*/  @!P3 IMAD.WIDE R60, R17, 0x4, R70 ;  /* 0x00000004113cb825 */ /* 0x000fe200078e0246 */
[----:B--2---:R-:W2:Y:S04]  /*5240*/  @!P2 LDG.E R63, [R58.64+0x100] ;  /* 0x000100083a3fa981 */ /* 0x004ea8000c1e1900 */
[----:B----4-:R-:W4:Y:S01]  /*5250*/  @!P3 LDG.E R67, [R60.64+0x180] ;  /* 0x000180083c43b981 */ /* 0x010f22000c1e1900 */
[----:B------:R-:W-:Y:S01]  /*5260*/  ISETP.NE.AND P1, PT, R27, RZ, PT ;  /* 0x000000ff1b00720c */ /* 0x000fe20003f25270 */
[----:B-1----:R-:W-:Y:S01]  /*5270*/  IMAD R52, R30, c[0x0][0x2d8], RZ ;  /* 0x0000b6001e347a24 */ /* 0x002fe200078e02ff */
[----:B------:R-:W-:Y:S01]  /*5280*/  BSSY B0, `(.L_x_13701) ;  /* 0x000004b000007945 */ /* 0x000fe20003800000 */
[----:B---3--:R-:W-:Y:S04]  /*5290*/  STS [R16.X4], R57 ;  /* 0x0000003910007388 */ /* 0x008fe80000004800 */
[----:B-----5:R-:W-:Y:S04]  /*52a0*/  STS [R16.X4+0x80], R65 ;  /* 0x0000804110007388 */ /* 0x020fe80000004800 */
[----:B--2---:R-:W-:Y:S04]  /*52b0*/  STS [R16.X4+0x100], R63 ;  /* 0x0001003f10007388 */ /* 0x004fe80000004800 */
[----:B----4-:R-:W-:Y:S01]  /*52c0*/  STS [R16.X4+0x180], R67 ;  /* 0x0001804310007388 */ /* 0x010fe20000004800 */
[----:B------:R-:W-:-:S06]  /*52d0*/  NOP ;  /* 0x0000000000007918 */ /* 0x000fcc0000000000 */
[----:B------:R-:W1:Y:S04]  /*52e0*/  LDS.128 R36, [R16.X16] ;  /* 0x0000000010247984 */ /* 0x000e68000000cc00 */
        /* <DEDUP_REMOVED lines=9> */
[----:B-1----:R-:W-:-:S02]  /*5380*/  FADD.FTZ R36, R36, R32 ;  /* 0x0000002024247221 */ /* 0x002fc40000010000 */
[----:B------:R-:W-:-:S03]  /*5390*/  FADD.FTZ R37, R37, R32 ;  /* 0x0000002025257221 */ /* 0x000fc60000010000 */
[----:B------:R-:W-:Y:S01]  /*53a0*/  FSETP.GTU.FTZ.AND P3, PT, R36, 20, PT ;  /* 0x41a000002400780b */ /* 0x000fe20003f7c000 */
[--C-:B------:R-:W-:Y:S01]  /*53b0*/  FADD.FTZ R48, R38, R32.reuse ;  /* 0x0000002026307221 */ /* 0x100fe20000010000 */
[----:B------:R-:W-:Y:S01]  /*53c0*/  FSETP.GTU.FTZ.AND P4, PT, R37, 20, PT ;  /* 0x41a000002500780b */ /* 0x000fe20003f9c000 */
[----:B------:R-:W-:-:S03]  /*53d0*/  FADD.FTZ R54, R39, R32 ;  /* 0x0000002027367221 */ /* 0x000fc60000010000 */
[----:B------:R-:W-:Y:S02]  /*53e0*/  FSETP.GTU.FTZ.AND P2, PT, R48, 20, PT ;  /* 0x41a000003000780b */ /* 0x000fe40003f5c000 */
[----:B------:R-:W-:-:S05]  /*53f0*/  FSETP.GTU.FTZ.AND P0, PT, R54, 20, PT ;  /* 0x41a000003600780b */ /* 0x000fca0003f1c000 */
[----:B------:R-:W-:Y:S01]  /*5400*/  @!P3 FMUL.FTZ R38, R36, -1.4426950216293334961 ;  /* 0xbfb8aa3b2426b820 */ /* 0x000fe20000410000 */
[----:B------:R-:W1:Y:S05]  /*5410*/  LDS R50, [0x200] ;  /* 0x00020000ff327984 */ /* 0x000e6a0000000800 */
[----:B------:R-:W3:Y:S01]  /*5420*/  @!P3 MUFU.EX2 R38, R38 ;  /* 0x000000260026b308 */ /* 0x000ee20000000800 */
[----:B------:R-:W-:Y:S02]  /*5430*/  @!P4 FMUL.FTZ R39, R37, -1.4426950216293334961 ;  /* 0xbfb8aa3b2527c820 */ /* 0x000fe40000410000 */
[----:B------:R-:W-:-:S04]  /*5440*/  IMAD.WIDE.U32 R36, R31, c[0x0][0x2d8], RZ ;  /* 0x0000b6001f247a25 */ /* 0x000fc800078e00ff */
[----:B------:R-:W-:Y:S01]  /*5450*/  IMAD R63, R31, c[0x0][0x2dc], R52 ;  /* 0x0000b7001f3f7a24 */ /* 0x000fe200078e0234 */
[----:B------:R-:W4:Y:S01]  /*5460*/  @!P4 MUFU.EX2 R39, R39 ;  /* 0x000000270027c308 */ /* 0x000f220000000800 */
[----:B------:R-:W-:Y:S01]  /*5470*/  @!P2 FMUL.FTZ R48, R48, -1.4426950216293334961 ;  /* 0xbfb8aa3b3030a820 */ /* 0x000fe20000410000 */
[----:B------:R-:W-:Y:S01]  /*5480*/  IADD3 R67, R15, -c[0x0][0x174], RZ ;  /* 0x80005d000f437a10 */ /* 0x000fe20007ffe0ff */
[----:B--2---:R-:W-:Y:S01]  /*5490*/  @!P0 FMUL.FTZ R40, R54, -1.4426950216293334961 ;  /* 0xbfb8aa3b36288820 */ /* 0x004fe20000410000 */
[----:B------:R-:W-:Y:S01]  /*54a0*/  IADD3 R37, R37, R63, RZ ;  /* 0x0000003f25257210 */ /* 0x000fe20007ffe0ff */
[----:B------:R-:W-:Y:S02]  /*54b0*/  IMAD R42, R34, c[0x0][0x2e0], RZ ;  /* 0x0000b800222a7a24 */ /* 0x000fe400078e02ff */
[----:B------:R-:W-:Y:S01]  /*54c0*/  IMAD R67, R67, -0x80, RZ ;  /* 0xffffff8043437824 */ /* 0x000fe200078e02ff */
[----:B------:R-:W2:Y:S01]  /*54d0*/  @!P2 MUFU.EX2 R48, R48 ;  /* 0x000000300030a308 */ /* 0x000ea20000000800 */
[----:B------:R-:W-:Y:S01]  /*54e0*/  IMAD.WIDE.U32 R36, R35, c[0x0][0x2e0], R36 ;  /* 0x0000b80023247a25 */ /* 0x000fe200078e0024 */
[----:B------:R-:W-:-:S06]  /*54f0*/  SHF.R.S32.HI R54, RZ, 0x1f, R17 ;  /* 0x0000001fff367819 */ /* 0x000fcc0000011411 */
[----:B------:R-:W5:Y:S01]  /*5500*/  @!P0 MUFU.EX2 R40, R40 ;  /* 0x0000002800288308 */ /* 0x000f620000000800 */
[----:B---3--:R-:W-:Y:S01]  /*5510*/  @!P3 FADD.FTZ R38, R38, 1 ;  /* 0x3f8000002626b421 */ /* 0x008fe20000010000 */
[----:B------:R-:W-:Y:S01]  /*5520*/  SHF.R.S32.HI R69, RZ, 0x1f, R67 ;  /* 0x0000001fff457819 */ /* 0x000fe20000011443 */
[----:B------:R-:W-:Y:S01]  /*5530*/  IMAD R42, R35, c[0x0][0x2e4], R42 ;  /* 0x0000b900232a7a24 */ /* 0x000fe200078e022a */
[----:B------:R-:W-:Y:S02]  /*5540*/  IADD3 R36, P6, R67, R36, RZ ;  /* 0x0000002443247210 */ /* 0x000fe40007fde0ff */
[----:B------:R-:W-:Y:S02]  /*5550*/  LEA R43, P5, R17, c[0x0][0x330], 0x2 ;  /* 0x0000cc00112b7a11 */ /* 0x000fe400078a10ff */
[----:B------:R3:W0:Y:S01]  /*5560*/  @!P3 MUFU.RCP R41, R38 ;  /* 0x000000260029b308 */ /* 0x0006220000001000 */
[----:B------:R-:W-:Y:S01]  /*5570*/  IADD3.X R37, R69, R42, R37, P6, !PT ;  /* 0x0000002a45257210 */ /* 0x000fe200037fe425 */
[----:B----4-:R-:W-:Y:S01]  /*5580*/  @!P4 FADD.FTZ R39, R39, 1 ;  /* 0x3f8000002727c421 */ /* 0x010fe20000010000 */
[----:B---3--:R-:W-:-:S02]  /*5590*/  LEA.HI.X R38, R17, c[0x0][0x334], R54, 0x2, P5 ;  /* 0x0000cd0011267a11 */ /* 0x008fc400028f1436 */
[----:B------:R-:W-:-:S03]  /*55a0*/  LEA R42, P5, R36, R43, 0x2 ;  /* 0x0000002b242a7211 */ /* 0x000fc600078a10ff */
[----:B------:R-:W3:Y:S01]  /*55b0*/  @!P4 MUFU.RCP R52, R39 ;  /* 0x000000270034c308 */ /* 0x000ee20000001000 */
[----:B--2---:R-:W-:Y:S01]  /*55c0*/  @!P2 FADD.FTZ R48, R48, 1 ;  /* 0x3f8000003030a421 */ /* 0x004fe20000010000 */
[----:B------:R-:W-:Y:S01]  /*55d0*/  LEA.HI.X R43, R36, R38, R37, 0x2, P5 ;  /* 0x00000026242b7211 */ /* 0x000fe200028f1425 */
[----:B-----5:R-:W-:Y:S01]  /*55e0*/  @!P0 FADD.FTZ R40, R40, 1 ;  /* 0x3f80000028288421 */ /* 0x020fe20000010000 */
[C---:B------:R-:W-:Y:S02]  /*55f0*/  IADD3 R36, P5, R17.reuse, R2, RZ ;  /* 0x0000000211247210 */ /* 0x040fe40007fbe0ff */
[----:B-1----:R-:W-:Y:S02]  /*5600*/  ISETP.GE.AND P6, PT, R17, R50, PT ;  /* 0x000000321100720c */ /* 0x002fe40003fc6270 */
[----:B------:R1:W2:Y:S01]  /*5610*/  @!P2 MUFU.RCP R61, R48 ;  /* 0x00000030003da308 */ /* 0x0002a20000001000 */
[----:B------:R-:W-:-:S07]  /*5620*/  LEA.HI.X.SX32 R37, R2, R54, 0x1, P5 ;  /* 0x0000003602257211 */ /* 0x000fce00028f0eff */
[----:B------:R1:W4:Y:S01]  /*5630*/  @!P0 MUFU.RCP R2, R40 ;  /* 0x0000002800028308 */ /* 0x0003220000001000 */
[----:B0-----:R-:W-:Y:S01]  /*5640*/  @!P3 FMUL.FTZ R44, R44, R41 ;  /* 0x000000292c2cb220 */ /* 0x001fe20000410000 */
[----:B------:R-:W-:Y:S01]  /*5650*/  ISETP.GE.AND P3, PT, R49, R50, PT ;  /* 0x000000323100720c */ /* 0x000fe20003f66270 */
[----:B---3--:R-:W-:Y:S01]  /*5660*/  @!P4 FMUL.FTZ R45, R45, R52 ;  /* 0x000000342d2dc220 */ /* 0x008fe20000410000 */
[-C--:B------:R-:W-:Y:S02]  /*5670*/  ISETP.GE.AND P4, PT, R81, R50.reuse, PT ;  /* 0x000000325100720c */ /* 0x080fe40003f86270 */
[----:B------:R-:W-:Y:S01]  /*5680*/  ISETP.GE.AND P5, PT, R51, R50, PT ;  /* 0x000000323300720c */ /* 0x000fe20003fa6270 */
[----:B------:R-:W-:Y:S07]  /*5690*/  @P6 BRA `(.L_x_13702) ;  /* 0x0000009000006947 */ /* 0x000fee0003800000 */
[----:B------:R-:W-:-:S04]  /*56a0*/  IMAD.WIDE.U32 R38, R31, c[0x0][0x2d8], R36 ;  /* 0x0000b6001f267a25 */ /* 0x000fc800078e0024 */
[----:B-1----:R-:W-:Y:S01]  /*56b0*/  IMAD R40, R34, c[0x0][0x2e0], RZ ;  /* 0x0000b80022287a24 */ /* 0x002fe200078e02ff */
[----:B------:R-:W-:-:S03]  /*56c0*/  IADD3 R39, R63, R39, RZ ;  /* 0x000000273f277210 */ /* 0x000fc60007ffe0ff */
[C---:B------:R-:W-:Y:S02]  /*56d0*/  IMAD R41, R35.reuse, c[0x0][0x2e4], R40 ;  /* 0x0000b90023297a24 */ /* 0x040fe400078e0228 */
[----:B------:R-:W-:-:S05]  /*56e0*/  IMAD.WIDE.U32 R38, R35, c[0x0][0x2e0], R38 ;  /* 0x0000b80023267a25 */ /* 0x000fca00078e0026 */
[----:B------:R-:W-:Y:S02]  /*56f0*/  IADD3 R39, R39, R41, RZ ;  /* 0x0000002927277210 */ /* 0x000fe40007ffe0ff */
[----:B------:R-:W-:-:S04]  /*5700*/  LEA R40, P6, R38, c[0x0][0x330], 0x2 ;  /* 0x0000cc0026287a11 */ /* 0x000fc800078c10ff */
[----:B------:R-:W-:-:S05]  /*5710*/  LEA.HI.X R41, R38, c[0x0][0x334], R39, 0x2, P6 ;  /* 0x0000cd0026297a11 */ /* 0x000fca00030f1427 */
[----:B------:R0:W-:Y:S04]  /*5720*/  STG.E [R40.64], R53 ;  /* 0x0000003528007986 */ /* 0x0001e8000c101908 */
.L_x_13702:
[----:B------:R-:W-:Y:S05]  /*5730*/  BSYNC B0 ;  /* 0x0000000000007941 */ /* 0x000fea0003800000 */
.L_x_13701:
[----:B------:R-:W-:Y:S01]  /*5740*/  @!P3 STG.E [R42.64+-0x100], R57 ;  /* 0xffff00392a00b986 */ /* 0x000fe2000c101908 */
[----:B--2---:R-:W-:Y:S01]  /*5750*/  @!P2 FMUL.FTZ R46, R46, R61 ;  /* 0x0000003d2e2ea220 */ /* 0x004fe20000410000 */
[----:B------:R-:W-:Y:S01]  /*5760*/  BSSY B0, `(.L_x_13703) ;  /* 0x0000023000007945 */ /* 0x000fe20003800000 */
[----:B----4-:R-:W-:Y:S01]  /*5770*/  @!P0 FMUL.FTZ R47, R47, R2 ;  /* 0x000000022f2f8220 */ /* 0x010fe20000410000 */
[----:B------:R-:W-:Y:S01]  /*5780*/  @!P4 STG.E [R42.64+-0x180], R55 ;  /* 0xfffe80372a00c986 */ /* 0x000fe2000c101908 */
[----:B------:R-:W-:Y:S02]  /*5790*/  FADD.FTZ R26, R44, R26 ;  /* 0x0000001a2c1a7221 */ /* 0x000fe40000010000 */
[----:B01----:R-:W-:Y:S01]  /*57a0*/  IMAD R40, R30, c[0x0][0x2f8], RZ ;  /* 0x0000be001e287a24 */ /* 0x003fe200078e02ff */
[----:B------:R-:W-:Y:S01]  /*57b0*/  @!P5 STG.E [R42.64+-0x80], R59 ;  /* 0xffff803b2a00d986 */ /* 0x000fe2000c101908 */
[----:B------:R-:W-:Y:S02]  /*57c0*/  FADD.FTZ R39, R26, R45 ;  /* 0x0000002d1a277221 */ /* 0x000fe40000010000 */
[----:B------:R-:W-:Y:S01]  /*57d0*/  IMAD R41, R31, c[0x0][0x2fc], R40 ;  /* 0x0000bf001f297a24 */ /* 0x000fe200078e0228 */
[----:B------:R-:W-:Y:S01]  /*57e0*/  BAR.SYNC.DEFER_BLOCKING 0x0 ;  /* 0x0000000000007b1d */ /* 0x000fe20000010000 */
[----:B------:R-:W-:-:S02]  /*57f0*/  FADD.FTZ R26, R39, R46 ;  /* 0x0000002e271a7221 */ /* 0x000fc40000010000 */
[----:B------:R-:W-:-:S04]  /*5800*/  IMAD.WIDE.U32 R38, R31, c[0x0][0x2f8], RZ ;  /* 0x0000be001f267a25 */ /* 0x000fc800078e00ff */
[----:B------:R-:W-:Y:S01]  /*5810*/  FADD.FTZ R26, R26, R47 ;  /* 0x0000002f1a1a7221 */ /* 0x000fe20000010000 */
[----:B------:R0:W-:Y:S01]  /*5820*/  STS.128 [R16.X16], R44 ;  /* 0x0000002c10007388 */ /* 0x0001e2000000cc00 */
[----:B------:R-:W-:-:S06]  /*5830*/  NOP ;  /* 0x0000000000007918 */ /* 0x000fcc0000000000 */
[----:B------:R-:W-:Y:S04]  /*5840*/  LDS R53, [R16.X4] ;  /* 0x0000000010357984 */ /* 0x000fe80000004800 */
[----:B------:R-:W-:Y:S04]  /*5850*/  LDS R61, [R16.X4+0x80] ;  /* 0x00008000103d7984 */ /* 0x000fe80000004800 */
[----:B------:R-:W-:Y:S01]  /*5860*/  LDS R63, [R16.X4+0x100] ;  /* 0x00010000103f7984 */ /* 0x000fe20000004800 */
[----:B0-----:R-:W-:-:S03]  /*5870*/  IADD3 R45, R39, R41, RZ ;  /* 0x00000029272d7210 */ /* 0x001fc60007ffe0ff */
[----:B------:R-:W-:Y:S04]  /*5880*/  LDS R65, [R16.X4+0x180] ;  /* 0x0001800010417984 */ /* 0x000fe80000004800 */
[----:B------:R-:W-:Y:S04]  /*5890*/  @!P1 STS [0x200], R0 ;  /* 0x00020000ff009388 */ /* 0x000fe80000000800 */
[----:B------:R-:W-:Y:S01]  /*58a0*/  BAR.SYNC.DEFER_BLOCKING 0x0 ;  /* 0x0000000000007b1d */ /* 0x000fe20000010000 */
[----:B------:R-:W-:-:S04]  /*58b0*/  IADD3 R42, P1, R17, -0x60, RZ ;  /* 0xffffffa0112a7810 */ /* 0x000fc80007f3e0ff */
        /* <DEDUP_REMOVED lines=13> */
.L_x_13704:
[----:B------:R-:W-:Y:S05]  /*5990*/  BSYNC B0 ;  /* 0x0000000000007941 */ /* 0x000fea0003800000 */
.L_x_13703:
[----:B------:R-:W-:Y:S01]  /*59a0*/  MOV R36, R38 ;  /* 0x0000002600247202 */ /* 0x000fe20000000f00 */
[----:B------:R-:W-:Y:S01]  /*59b0*/  IMAD R38, R34, c[0x0][0x300], RZ ;  /* 0x0000c00022267a24 */ /* 0x000fe200078e02ff */
        /* <DEDUP_REMOVED lines=17> */
[----:B------:R-:W-:Y:S01]  /*5ad0*/  IADD3.X R71, R71, -0x1, RZ, P3, !PT ;  /* 0xffffffff47477810 */ /* 0x000fe20001ffe4ff */
        /* <DEDUP_REMOVED lines=11> */
.L_x_13660:
        /* <DEDUP_REMOVED lines=24> */
.L_x_13707:
[----:B--2---:R-:W-:Y:S05]  /*5d10*/  BSYNC B0 ;  /* 0x0000000000007941 */ /* 0x004fea0003800000 */
.L_x_13706:
        /* <DEDUP_REMOVED lines=23> */
.L_x_13709:
[----:B------:R-:W2:Y:S02]  /*5e90*/  S2R R9, SR_TID.X ;  /* 0x0000000000097919 */ /* 0x000ea40000002100 */
.L_x_13710:
[----:B--2---:R-:W-:Y:S05]  /*5ea0*/  BSYNC B0 ;  /* 0x0000000000007941 */ /* 0x004fea0003800000 */
.L_x_13708:
[----:B------:R-:W-:-:S13]  /*5eb0*/  ISETP.GE.AND P0, PT, R9, c[0x0][0x16c], PT ;  /* 0x00005b0009007a0c */ /* 0x000fda0003f06270 */
[----:B------:R-:W-:Y:S05]  /*5ec0*/  @P0 EXIT ;  /* 0x000000000000094d */ /* 0x000fea0003800000 */
[----:B------:R-:W-:Y:S02]  /*5ed0*/  IMAD R34, R34, c[0x0][0x288], RZ ;  /* 0x0000a20022227a24 */ /* 0x000fe400078e02ff */
[----:B------:R-:W-:-:S04]  /*5ee0*/  IMAD.WIDE.U32 R4, R35, c[0x0][0x288], RZ ;  /* 0x0000a20023047a25 */ /* 0x000fc800078e00ff */
[----:B------:R-:W-:-:S05]  /*5ef0*/  IMAD R13, R35, c[0x0][0x28c], R34 ;  /* 0x0000a300230d7a24 */ /* 0x000fca00078e0222 */
[----:B------:R-:W-:Y:S02]  /*5f00*/  IADD3 R13, R5, R13, RZ ;  /* 0x0000000d050d7210 */ /* 0x000fe40007ffe0ff */
.L_x_13711:
[----:B--2---:R2:W3:Y:S01]  /*5f10*/  LDS.64 R10, [R9.X8+0x35d0] ;  /* 0x0035d000090a7984 */ /* 0x0044e20000008a00 */
        /* <DEDUP_REMOVED lines=8> */
[----:B--2---:R-:W-:Y:S02]  /*5fa0*/  IADD3 R9, R9, c[0x0][0x0], RZ ;  /* 0x0000000009097a10 */ /* 0x004fe40007ffe0ff */
[----:B------:R-:W-:-:S04]  /*5fb0*/  IADD3 R3, R7, R3, RZ ;  /* 0x0000000307037210 */ /* 0x000fc80007ffe0ff */
[----:B------:R-:W-:Y:S02]  /*5fc0*/  LEA.HI.X R3, R6, c[0x0][0x314], R3, 0x3, P0 ;  /* 0x0000c50006037a11 */ /* 0x000fe400000f1c03 */
[----:B------:R-:W-:-:S03]  /*5fd0*/  ISETP.GE.AND P0, PT, R9, c[0x0][0x16c], PT ;  /* 0x00005b0009007a0c */ /* 0x000fc60003f06270 */
[----:B---3--:R2:W-:Y:S04]  /*5fe0*/  RED.E.ADD.F32.FTZ.RN.STRONG.GPU [R2.64], R10 ;  /* 0x0000000a0200798e */ /* 0x0085e8000c10e788 */
[----:B------:R2:W-:Y:S06]  /*5ff0*/  RED.E.ADD.F32.FTZ.RN.STRONG.GPU [R2.64+0x4], R11 ;  /* 0x0000040b0200798e */ /* 0x0005ec000c10e788 */
[----:B------:R-:W-:Y:S05]  /*6000*/  @!P0 BRA `(.L_x_13711) ;  /* 0xffffff0000008947 */ /* 0x000fea000383ffff */
[----:B------:R-:W-:Y:S05]  /*6010*/  EXIT ;  /* 0x000000000000794d */ /* 0x000fea0003800000 */
.L_x_13712:
        /* <DEDUP_REMOVED lines=14> */
.L_x_14769:


//--------------------- .text._Z25selective_scan_bwd_kernelI32Selective_Scan_bwd_kernel_traitsILi32ELi4ELb0ELb1ELb1ELb1ELb1EfN3c107complexIfEEEEv12SSMParamsBwd --------------------------
	.section	.text._Z25selective_scan_bwd_kernelI32Selective_Scan_bwd_kernel_traitsILi32ELi4ELb0ELb1ELb1ELb1ELb1EfN3c107complexIfEEEEv12SSMParamsBwd,"ax",@progbits
	.sectioninfo	@"SHI_REGISTERS=178"
	.align	128
        .global         _Z25selective_scan_bwd_kernelI32Selective_Scan_bwd_kernel_traitsILi32ELi4ELb0ELb1ELb1ELb1ELb1EfN3c107complexIfEEEEv12SSMParamsBwd
        .type           _Z25selective_scan_bwd_kernelI32Selective_Scan_bwd_kernel_traitsILi32ELi4ELb0ELb1ELb1ELb1ELb1EfN3c107complexIfEEEEv12SSMParamsBwd,@function
        .size           _Z25selective_scan_bwd_kernelI32Selective_Scan_bwd_kernel_traitsILi32ELi4ELb0ELb1ELb1ELb1ELb1EfN3c107complexIfEEEEv12SSMParamsBwd,(.L_x_14770 - _Z25selective_scan_bwd_kernelI32Selective_Scan_bwd_kernel_traitsILi32ELi4ELb0ELb1ELb1ELb1ELb1EfN3c107complexIfEEEEv12SSMParamsBwd)
        .other          _Z25selective_scan_bwd_kernelI32Selective_Scan_bwd_kernel_traitsILi32ELi4ELb0ELb1ELb1ELb1ELb1EfN3c107complexIfEEEEv12SSMParamsBwd,@"STO_CUDA_ENTRY STV_DEFAULT"
_Z25selective_scan_bwd_kernelI32Selective_Scan_bwd_kernel_traitsILi32ELi4ELb0ELb1ELb1ELb1ELb1EfN3c107complexIfEEEEv12SSMParamsBwd:
.text._Z25selective_scan_bwd_kernelI32Selective_Scan_bwd_kernel_traitsILi32ELi4ELb0ELb1ELb1ELb1ELb1EfN3c107complexIfEEEEv12SSMParamsBwd:
        /* <DEDUP_REMOVED lines=61> */
[----:B------:R-:W-:Y:S02]  /*03d0*/  IADD3 R9, R9, R15, RZ ;  /* 0x0000000f09097210 */ /* 0x000fe40007ffe0ff */
[----:B------:R-:W-:Y:S01]  /*03e0*/  SHF.R.S32.HI R15, RZ, 0x1f, R13 ;  /* 0x0000001fff0f7819 */ /* 0x000fe2000001140d */
[----:B------:R-:W-:Y:S01]  /*03f0*/  IMAD.WIDE.U32 R4, R0, c[0x0][0x1e8], R4 ;  /* 0x00007a0000047a25 */ /* 0x000fe200078e0004 */
[-C--:B------:R-:W-:Y:S02]  /*0400*/  @!P2 IADD3 R12, R12, -R19.reuse, RZ ;  /* 0x800000130c0ca210 */ /* 0x080fe40007ffe0ff */
[----:B------:R-:W-:Y:S01]  /*0410*/  @!P2 IADD3 R69, R69, 0x1, RZ ;  /* 0x000000014545a810 */ /* 0x000fe20007ffe0ff */
[----:B------:R-:W-:Y:S01]  /*0420*/  IMAD.WIDE.U32 R2, R0, c[0x0][0x1d8], R2 ;  /* 0x0000760000027a25 */ /* 0x000fe200078e0002 */
[----:B------:R-:W-:-:S02]  /*0430*/  ISETP.GE.U32.AND P1, PT, R12, R19, PT ;  /* 0x000000130c00720c */ /* 0x000fc40003f26070 */
[----:B------:R-:W-:Y:S01]  /*0440*/  IADD3 R11, R11, R17, RZ ;  /* 0x000000110b0b7210 */ /* 0x000fe20007ffe0ff */
[----:B------:R-:W-:Y:S01]  /*0450*/  IMAD R19, R65, c[0x0][0x1e8], RZ ;  /* 0x00007a0041137a24 */ /* 0x000fe200078e02ff */
[----:B------:R-:W-:Y:S01]  /*0460*/  IADD3 R76, P2, R13, R4, RZ ;  /* 0x000000040d4c7210 */ /* 0x000fe20007f5e0ff */
[----:B------:R-:W-:Y:S02]  /*0470*/  IMAD R17, R65, c[0x0][0x1d8], RZ ;  /* 0x0000760041117a24 */ /* 0x000fe400078e02ff */
[C---:B------:R-:W-:Y:S02]  /*0480*/  IMAD R19, R0.reuse, c[0x0][0x1ec], R19 ;  /* 0x00007b0000137a24 */ /* 0x040fe400078e0213 */
[----:B------:R-:W-:-:S03]  /*0490*/  IMAD.WIDE.U32 R6, R0, c[0x0][0x280], R6 ;  /* 0x0000a00000067a25 */ /* 0x000fc600078e0006 */
[----:B------:R-:W-:Y:S01]  /*04a0*/  IADD3.X R5, R15, R5, R19, P2, !PT ;  /* 0x000000050f057210 */ /* 0x000fe200017fe413 */
[----:B------:R-:W-:Y:S01]  /*04b0*/  IMAD R17, R0, c[0x0][0x1dc], R17 ;  /* 0x0000770000117a24 */ /* 0x000fe200078e0211 */
[----:B------:R-:W-:Y:S02]  /*04c0*/  @P1 IADD3 R69, R69, 0x1, RZ ;  /* 0x0000000145451810 */ /* 0x000fe40007ffe0ff */
[----:B------:R-:W-:Y:S02]  /*04d0*/  IADD3 R74, P1, R13, R2, RZ ;  /* 0x000000020d4a7210 */ /* 0x000fe40007f3e0ff */
[----:B------:R-:W-:Y:S02]  /*04e0*/  @!P3 IADD3 R69, -R69, RZ, RZ ;  /* 0x000000ff4545b210 */ /* 0x000fe40007ffe1ff */
[----:B------:R-:W-:Y:S02]  /*04f0*/  @!P0 LOP3.LUT R69, RZ, c[0x0][0x178], RZ, 0x33, !PT ;  /* 0x00005e00ff458a12 */ /* 0x000fe400078e33ff */
[----:B------:R-:W-:-:S02]  /*0500*/  LEA R75, P0, R76, c[0x0][0x248], 0x2 ;  /* 0x000092004c4b7a11 */ /* 0x000fc400078010ff */
[----:B------:R-:W-:Y:S01]  /*0510*/  SHF.R.S32.HI R2, RZ, 0x1f, R69 ;  /* 0x0000001fff027819 */ /* 0x000fe20000011445 */
[----:B------:R-:W-:Y:S01]  /*0520*/  IMAD.WIDE.U32 R8, R69, c[0x0][0x1a8], R8 ;  /* 0x00006a0045087a25 */ /* 0x000fe200078e0008 */
[----:B------:R-:W-:Y:S02]  /*0530*/  LEA.HI.X R76, R76, c[0x0][0x24c], R5, 0x2, P0 ;  /* 0x000093004c4c7a11 */ /* 0x000fe400000f1405 */
[----:B------:R-:W-:Y:S01]  /*0540*/  IADD3 R13, P4, R13, R6, RZ ;  /* 0x000000060d0d7210 */ /* 0x000fe20007f9e0ff */
[C---:B------:R-:W-:Y:S01]  /*0550*/  IMAD R4, R2.reuse, c[0x0][0x1a8], RZ ;  /* 0x00006a0002047a24 */ /* 0x040fe200078e02ff */
[----:B------:R-:W-:Y:S01]  /*0560*/  ISETP.NE.U32.AND P0, PT, RZ, c[0x0][0x260], PT ;  /* 0x00009800ff007a0c */ /* 0x000fe20003f05070 */
[----:B------:R-:W-:Y:S01]  /*0570*/  IMAD R2, R2, c[0x0][0x1c8], RZ ;  /* 0x0000720002027a24 */ /* 0x000fe200078e02ff */
[----:B------:R-:W-:Y:S01]  /*0580*/  IADD3.X R3, R15, R3, R17, P1, !PT ;  /* 0x000000030f037210 */ /* 0x000fe20000ffe411 */
[C---:B------:R-:W-:Y:S01]  /*0590*/  IMAD R5, R69.reuse, c[0x0][0x1ac], R4 ;  /* 0x00006b0045057a24 */ /* 0x040fe200078e0204 */
[----:B------:R-:W-:Y:S01]  /*05a0*/  LEA R72, P1, R74, c[0x0][0x240], 0x2 ;  /* 0x000090004a487a11 */ /* 0x000fe200078210ff */
[----:B------:R-:W-:Y:S01]  /*05b0*/  IMAD.WIDE.U32 R10, R69, c[0x0][0x1c8], R10 ;  /* 0x00007200450a7a25 */ /* 0x000fe200078e000a */
[----:B------:R-:W-:-:S02]  /*05c0*/  IADD3.X R78, R15, R7, R21, P4, !PT ;  /* 0x000000070f4e7210 */ /* 0x000fc400027fe415 */
[----:B------:R-:W-:Y:S01]  /*05d0*/  LEA R77, P2, R13, c[0x0][0x308], 0x2 ;  /* 0x0000c2000d4d7a11 */ /* 0x000fe200078410ff */
[----:B------:R-:W-:Y:S01]  /*05e0*/  IMAD R7, R69, c[0x0][0x1cc], R2 ;  /* 0x0000730045077a24 */ /* 0x000fe200078e0202 */
[----:B------:R-:W-:Y:S02]  /*05f0*/  ISETP.NE.AND.EX P0, PT, RZ, c[0x0][0x264], PT, P0 ;  /* 0x00009900ff007a0c */ /* 0x000fe40003f05300 */
[----:B------:R-:W-:Y:S02]  /*0600*/  LEA.HI.X R74, R74, c[0x0][0x244], R3, 0x2, P1 ;  /* 0x000091004a4a7a11 */ /* 0x000fe400008f1403 */
[----:B------:R-:W-:Y:S02]  /*0610*/  LEA R3, R14, 0xffffff00, 0x8 ;  /* 0xffffff000e037811 */ /* 0x000fe400078e40ff */
        /* <DEDUP_REMOVED lines=10> */
[----:B------:R-:W-:Y:S02]  /*06c0*/  ISETP.GE.AND P3, PT, R14, 0x1, PT ;  /* 0x000000010e00780c */ /* 0x000fe40003f66270 */
[C---:B------:R-:W-:Y:S02]  /*06d0*/  IADD3.X R5, R2.reuse, R5, RZ, P5, !PT ;  /* 0x0000000502057210 */ /* 0x040fe40002ffe4ff */
[----:B------:R-:W-:Y:S01]  /*06e0*/  IADD3.X R82, R2, R7, RZ, P4, !PT ;  /* 0x0000000702527210 */ /* 0x000fe200027fe4ff */
[----:B------:R-:W-:Y:S01]  /*06f0*/  @P0 IMAD R2, R67, c[0x0][0x164], R0 ;  /* 0x0000590043020a24 */ /* 0x000fe200078e0200 */
[----:B------:R-:W-:-:S02]  /*0700*/  LEA R79, P5, R80, c[0x0][0x228], 0x2 ;  /* 0x00008a00504f7a11 */ /* 0x000fc400078a10ff */
[----:B------:R-:W-:Y:S01]  /*0710*/  @P0 MOV R27, 0x10 ;  /* 0x00000010001b0802 */ /* 0x000fe20000000f00 */
[----:B------:R-:W-:Y:S01]  /*0720*/  @P0 IMAD R2, R2, c[0x0][0x174], RZ ;  /* 0x00005d0002020a24 */ /* 0x000fe200078e02ff */
[----:B------:R-:W-:Y:S02]  /*0730*/  LEA.HI.X R80, R80, c[0x0][0x22c], R5, 0x2, P5 ;  /* 0x00008b0050507a11 */ /* 0x000fe400028f1405 */
[C---:B------:R-:W-:Y:S01]  /*0740*/  LEA R81, P6, R3.reuse, c[0x0][0x230], 0x2 ;  /* 0x00008c0003517a11 */ /* 0x040fe200078c10ff */
        /* <DEDUP_REMOVED lines=15> */
[----:B------:R-:W-:-:S02]  /*0840*/  SHF.L.U32 R149, R70, 0x3, RZ ;  /* 0x0000000346957819 */ /* 0x000fc400000006ff */
[----:B------:R-:W-:Y:S02]  /*0850*/  LOP3.LUT R2, R2, 0xffffff80, RZ, 0xc0, !PT ;  /* 0xffffff8002027812 */ /* 0x000fe400078ec0ff */
[----:B------:R-:W-:Y:S02]  /*0860*/  LOP3.LUT R151, R70, 0x1f, RZ, 0xc0, !PT ;  /* 0x0000001f46977812 */ /* 0x000fe400078ec0ff */
[----:B------:R-:W-:Y:S02]  /*0870*/  LOP3.LUT R85, R2, 0x1f, R70, 0xf8, !PT ;  /* 0x0000001f02557812 */ /* 0x000fe400078ef846 */
[----:B------:R-:W-:Y:S02]  /*0880*/  LEA.HI.SX32 R86, R70, R70, 0x1b ;  /* 0x0000004646567211 */ /* 0x000fe400078fdaff */
[----:B------:R-:W-:Y:S02]  /*0890*/  IADD3 R20, R2, R85, RZ ;  /* 0x0000005502147210 */ /* 0x000fe40007ffe0ff */
[----:B------:R-:W-:-:S02]  /*08a0*/  LEA.HI.SX32 R87, R149, R149, 0x1b ;  /* 0x0000009595577211 */ /* 0x000fc400078fdaff */
[----:B------:R-:W-:Y:S02]  /*08b0*/  SHF.R.S32.HI R88, RZ, 0x1f, R85 ;  /* 0x0000001fff587819 */ /* 0x000fe40000011455 */
[C---:B------:R-:W-:Y:S02]  /*08c0*/  LOP3.LUT R89, R85.reuse, 0x20, RZ, 0xfc, !PT ;  /* 0x0000002055597812 */ /* 0x040fe400078efcff */
[C---:B------:R-:W-:Y:S02]  /*08d0*/  LOP3.LUT R90, R85.reuse, 0x40, RZ, 0xfc, !PT ;  /* 0x00000040555a7812 */ /* 0x040fe400078efcff */
[----:B------:R-:W-:Y:S02]  /*08e0*/  LOP3.LUT R91, R85, 0x60, RZ, 0xfc, !PT ;  /* 0x00000060555b7812 */ /* 0x000fe400078efcff */
        /* <DEDUP_REMOVED lines=8> */
.L_x_13763:
[----:B------:R-:W-:Y:S01]  /*0970*/  IADD3 R152, -R84, c[0x0][0x174], RZ ;  /* 0x00005d0054987a10 */ /* 0x000fe20007ffe1ff */
[----:B------:R-:W-:Y:S01]  /*0980*/  BAR.SYNC.DEFER_BLOCKING 0x0 ;  /* 0x0000000000007b1d */ /* 0x000fe20000010000 */
[C---:B------:R-:W-:Y:S01]  /*0990*/  SHF.L.U32 R102, R85.reuse, 0x2, RZ ;  /* 0x0000000255667819 */ /* 0x040fe200000006ff */
[----:B-1----:R-:W-:Y:S01]  /*09a0*/  HFMA2.MMA R6, -RZ, RZ, 0, 0 ;  /* 0x00000000ff067435 */ /* 0x002fe200000001ff */
[----:B------:R-:W-:Y:S01]  /*09b0*/  LEA R2, R152, 0xffffff80, 0x7 ;  /* 0xffffff8098027811 */ /* 0x000fe200078e38ff */
[----:B------:R-:W-:Y:S01]  /*09c0*/  HFMA2.MMA R10, -RZ, RZ, 0, 0 ;  /* 0x00000000ff0a7435 */ /* 0x000fe200000001ff */
[----:B------:R-:W-:-:S02]  /*09d0*/  SHF.L.U64.HI R99, R85, 0x2, R88 ;  /* 0x0000000255637819 */ /* 0x000fc40000010258 */
[----:B------:R-:W-:Y:S02]  /*09e0*/  IADD3 R100, -R2, c[0x0][0x168], RZ ;  /* 0x00005a0002647a10 */ /* 0x000fe40007ffe1ff */
[----:B------:R-:W-:Y:S02]  /*09f0*/  IADD3 R4, P4, R72, R102, RZ ;  /* 0x0000006648047210 */ /* 0x000fe40007f9e0ff */
        /* <DEDUP_REMOVED lines=15> */
[----:B------:R-:W-:-:S04]  /*0af0*/  @!P0 IADD3 R8, P1, R75, R102, RZ ;  /* 0x000000664b088210 */ /* 0x000fc80007f3e0ff */
[----:B------:R-:W-:Y:S02]  /*0b00*/  @!P0 IADD3.X R9, R76, R99, RZ, P1, !PT ;  /* 0x000000634c098210 */ /* 0x000fe40000ffe4ff */
[----:B------:R-:W-:Y:S01]  /*0b10*/  ISETP.GE.AND P1, PT, R91, R100, PT ;  /* 0x000000645b00720c */ /* 0x000fe20003f26270 */
[----:B------:R-:W-:Y:S01]  /*0b20*/  HFMA2.MMA R18, -RZ, RZ, 0, 0 ;  /* 0x00000000ff127435 */ /* 0x000fe200000001ff */
[----:B------:R-:W-:Y:S02]  /*0b30*/  MOV R30, RZ ;  /* 0x000000ff001e7202 */ /* 0x000fe40000000f00 */
[----:B------:R-:W-:Y:S01]  /*0b40*/  MOV R34, RZ ;  /* 0x000000ff00227202 */ /* 0x000fe20000000f00 */
[----:B--2---:R-:W-:Y:S04]  /*0b50*/  STS [R83.X4], R6 ;  /* 0x0000000653007388 */ /* 0x004fe80000004800 */
[----:B---3--:R-:W-:Y:S04]  /*0b60*/  STS [R83.X4+0x80], R12 ;  /* 0x0000800c53007388 */ /* 0x008fe80000004800 */
[----:B0---4-:R0:W-:Y:S04]  /*0b70*/  STS [R83.X4+0x100], R10 ;  /* 0x0001000a53007388 */ /* 0x0111e80000004800 */
        /* <DEDUP_REMOVED lines=21> */
[----:B---3--:R0:W-:Y:S04]  /*0cd0*/  STS [R83.X4+0x80], R30 ;  /* 0x0000801e53007388 */ /* 0x0081e80000004800 */
[----:B----4-:R1:W-:Y:S04]  /*0ce0*/  STS [R83.X4+0x100], R18 ;  /* 0x0001001253007388 */ /* 0x0103e80000004800 */
[----:B------:R-:W-:Y:S01]  /*0cf0*/  STS [R83.X4+0x180], R34 ;  /* 0x0001802253007388 */ /* 0x000fe20000004800 */
[----:B------:R-:W-:-:S06]  /*0d00*/  NOP ;  /* 0x0000000000007918 */ /* 0x000fcc0000000000 */
[----:B------:R-:W2:Y:S04]  /*0d10*/  LDS.128 R12, [R83.X16] ;  /* 0x00000000530c7984 */ /* 0x000ea8000000cc00 */
[----:B------:R-:W-:Y:S06]  /*0d20*/  BAR.SYNC.DEFER_BLOCKING 0x0 ;  /* 0x0000000000007b1d */ /* 0x000fec0000010000 */
[----:B------:R3:W4:Y:S04]  /*0d30*/  @!P0 LDG.E R32, [R28.64] ;  /* 0x000000081c208981 */ /* 0x000728000c1e1900 */
        /* <DEDUP_REMOVED lines=11> */
[----:B-1----:R-:W-:Y:S01]  /*0df0*/  MOV R18, R8 ;  /* 0x0000000800127202 */ /* 0x002fe20000000f00 */
[----:B--2--5:R-:W-:Y:S01]  /*0e00*/  FADD.FTZ R105, R12, R66 ;  /* 0x000000420c697221 */ /* 0x024fe20000010000 */
[----:B------:R-:W-:Y:S01]  /*0e10*/  ISETP.GE.AND P5, PT, R91, R100, PT ;  /* 0x000000645b00720c */ /* 0x000fe20003fa6270 */
[----:B---3--:R-:W-:Y:S01]  /*0e20*/  IMAD R29, R65, c[0x0][0x1f8], RZ ;  /* 0x00007e00411d7a24 */ /* 0x008fe200078e02ff */
        /* <DEDUP_REMOVED lines=8> */
[----:B------:R-:W-:Y:S01]  /*0eb0*/  IMAD R33, R0, c[0x0][0x1fc], R29 ;  /* 0x00007f0000217a24 */ /* 0x000fe200078e021d */
[----:B------:R-:W-:Y:S01]  /*0ec0*/  IADD3 R29, P1, R102, c[0x0][0x268], RZ ;  /* 0x00009a00661d7a10 */ /* 0x000fe20007f3e0ff */
[----:B------:R-:W-:Y:S01]  /*0ed0*/  @!P2 IMAD.WIDE.U32 R16, R0, c[0x0][0x1f8], R16 ;  /* 0x00007e000010aa25 */ /* 0x000fe200078e0010 */
[----:B------:R-:W-:-:S03]  /*0ee0*/  IADD3 R28, P3, R101, R18, RZ ;  /* 0x00000012651c7210 */ /* 0x000fc60007f7e0ff */
[--C-:B------:R-:W-:Y:S01]  /*0ef0*/  FADD.FTZ R104, R13, R66.reuse ;  /* 0x000000420d687221 */ /* 0x100fe20000010000 */
[----:B------:R-:W-:Y:S01]  /*0f00*/  @!P2 IADD3 R31, P0, R85, R16, RZ ;  /* 0x00000010551fa210 */ /* 0x000fe20007f1e0ff */
[--C-:B------:R-:W-:Y:S01]  /*0f10*/  FADD.FTZ R107, R14, R66.reuse ;  /* 0x000000420e6b7221 */ /* 0x100fe20000010000 */
[----:B------:R-:W-:Y:S01]  /*0f20*/  IADD3.X R19, R103, R33, R19, P3, !PT ;  /* 0x0000002167137210 */ /* 0x000fe20001ffe413 */
[----:B------:R-:W-:Y:S01]  /*0f30*/  FADD.FTZ R106, R15, R66 ;  /* 0x000000420f6a7221 */ /* 0x000fe20000010000 */
[----:B------:R-:W-:Y:S01]  /*0f40*/  ISETP.GE.AND P3, PT, R89, R100, PT ;  /* 0x000000645900720c */ /* 0x000fe20003f66270 */
[----:B----4-:R0:W-:Y:S04]  /*0f50*/  STS [R83.X4], R32 ;  /* 0x0000002053007388 */ /* 0x0101e80000004800 */
[----:B------:R1:W-:Y:S04]  /*0f60*/  STS [R83.X4+0x100], R36 ;  /* 0x0001002453007388 */ /* 0x0003e80000004800 */
[----:B------:R1:W-:Y:S01]  /*0f70*/  STS [R83.X4+0x80], R38 ;  /* 0x0000802653007388 */ /* 0x0003e20000004800 */
[----:B0-----:R-:W-:-:S03]  /*0f80*/  @!P2 IADD3.X R32, R88, R17, R33, P0, !PT ;  /* 0x000000115820a210 */ /* 0x001fc600007fe421 */
[----:B------:R1:W-:Y:S01]  /*0f90*/  STS [R83.X4+0x180], R40 ;  /* 0x0001802853007388 */ /* 0x0003e20000004800 */
[----:B------:R-:W-:-:S06]  /*0fa0*/  NOP ;  /* 0x0000000000007918 */ /* 0x000fcc0000000000 */
[----:B------:R1:W0:Y:S01]  /*0fb0*/  LDS.128 R8, [R83.X16] ;  /* 0x0000000053087984 */ /* 0x000222000000cc00 */
[----:B------:R-:W-:Y:S02]  /*0fc0*/  IADD3.X R17, R99, c[0x0][0x26c], RZ, P1, !PT ;  /* 0x00009b0063117a10 */ /* 0x000fe40000ffe4ff */
[C---:B------:R-:W-:Y:S02]  /*0fd0*/  LEA R16, P1, R28.reuse, R29, 0x2 ;  /* 0x0000001d1c107211 */ /* 0x040fe400078210ff */
[C---:B------:R-:W-:Y:S02]  /*0fe0*/  @!P2 LEA R18, P0, R31.reuse, c[0x0][0x268], 0x2 ;  /* 0x00009a001f12aa11 */ /* 0x040fe400078010ff */
[----:B------:R-:W-:Y:S02]  /*0ff0*/  LEA.HI.X R17, R28, R17, R19, 0x2, P1 ;  /* 0x000000111c117211 */ /* 0x000fe400008f1413 */
[----:B------:R-:W-:Y:S02]  /*1000*/  @!P2 LEA.HI.X R19, R31, c[0x0][0x26c], R32, 0x2, P0 ;  /* 0x00009b001f13aa11 */ /* 0x000fe400000f1420 */
[----:B------:R-:W-:-:S02]  /*1010*/  FSETP.GTU.FTZ.AND P1, PT, R104, 20, PT ;  /* 0x41a000006800780b */ /* 0x000fc40003f3c000 */
        /* <DEDUP_REMOVED lines=33> */
.L_x_13715:
[----:B-1----:R-:W-:Y:S05]  /*1230*/  BSYNC B0 ;  /* 0x0000000000007941 */ /* 0x002fea0003800000 */
.L_x_13714:
        /* <DEDUP_REMOVED lines=38> */
.L_x_13717:
[----:B------:R-:W-:Y:S05]  /*14a0*/  BSYNC B0 ;  /* 0x0000000000007941 */ /* 0x000fea0003800000 */
.L_x_13716:
        /* <DEDUP_REMOVED lines=33> */
.L_x_13719:
[----:B------:R-:W-:Y:S05]  /*16c0*/  BSYNC B0 ;  /* 0x0000000000007941 */ /* 0x000fea0003800000 */
.L_x_13718:
        /* <DEDUP_REMOVED lines=33> */
.L_x_13721:
[----:B------:R-:W-:Y:S05]  /*18e0*/  BSYNC B0 ;  /* 0x0000000000007941 */ /* 0x000fea0003800000 */
.L_x_13720:
        /* <DEDUP_REMOVED lines=13> */
[----:B-1----:R-:W-:-:S03]  /*19c0*/  IMAD R19, R65, c[0x0][0x208], RZ ;  /* 0x0000820041137a24 */ /* 0x002fc600078e02ff */
        /* <DEDUP_REMOVED lines=22> */
[----:B------:R-:W1:Y:S04]  /*1b30*/  LDS.128 R12, [R83.X16] ;  /* 0x00000000530c7984 */ /* 0x000e68000000cc00 */
[----:B------:R-:W-:Y:S06]  /*1b40*/  BAR.SYNC.DEFER_BLOCKING 0x0 ;  /* 0x0000000000007b1d */ /* 0x000fec0000010000 */
[----:B------:R-:W2:Y:S04]  /*1b50*/  @!P2 LDG.E R40, [R16.64] ;  /* 0x000000081028a981 */ /* 0x000ea8000c1e1900 */
[----:B------:R-:W3:Y:S04]  /*1b60*/  @!P3 LDG.E R38, [R18.64+-0x180] ;  /* 0xfffe80081226b981 */ /* 0x000ee8000c1e1900 */
[----:B------:R-:W4:Y:S04]  /*1b70*/  @!P4 LDG.E R44, [R18.64+-0x100] ;  /* 0xffff0008122cc981 */ /* 0x000f28000c1e1900 */
[----:B------:R-:W5:Y:S01]  /*1b80*/  @!P5 LDG.E R42, [R18.64+-0x80] ;  /* 0xffff8008122ad981 */ /* 0x000f62000c1e1900 */
[----:B-1----:R-:W-:Y:S01]  /*1b90*/  FMUL.FTZ R29, R13, -1.4426950216293334961 ;  /* 0xbfb8aa3b0d1d7820 */ /* 0x002fe20000410000 */
[----:B------:R-:W-:Y:S01]  /*1ba0*/  ISETP.NE.AND P6, PT, R70, RZ, PT ;  /* 0x000000ff4600720c */ /* 0x000fe20003fc5270 */
[----:B------:R-:W-:Y:S01]  /*1bb0*/  FMUL.FTZ R28, R12, -1.4426950216293334961 ;  /* 0xbfb8aa3b0c1c7820 */ /* 0x000fe20000410000 */
[----:B------:R-:W-:Y:S01]  /*1bc0*/  BSSY B0, `(.L_x_13722) ;  /* 0x0000051000007945 */ /* 0x000fe20003800000 */
[----:B------:R-:W-:-:S02]  /*1bd0*/  FMUL.FTZ R32, R14, -1.4426950216293334961 ;  /* 0xbfb8aa3b0e207820 */ /* 0x000fc40000410000 */
[----:B------:R-:W-:Y:S01]  /*1be0*/  FMUL.FTZ R34, R15, -1.4426950216293334961 ;  /* 0xbfb8aa3b0f227820 */ /* 0x000fe20000410000 */
[----:B------:R-:W1:Y:S08]  /*1bf0*/  MUFU.EX2 R29, R29 ;  /* 0x0000001d001d7308 */ /* 0x000e700000000800 */
[----:B------:R1:W0:Y:S08]  /*1c00*/  MUFU.EX2 R33, R32 ;  /* 0x0000002000217308 */ /* 0x0002300000000800 */
[----:B------:R-:W0:Y:S01]  /*1c10*/  MUFU.EX2 R28, R28 ;  /* 0x0000001c001c7308 */ /* 0x000e220000000800 */
[----:B-1----:R-:W-:-:S07]  /*1c20*/  FADD.FTZ R32, R29, 1 ;  /* 0x3f8000001d207421 */ /* 0x002fce0000010000 */
[----:B------:R-:W1:Y:S01]  /*1c30*/  MUFU.EX2 R34, R34 ;  /* 0x0000002200227308 */ /* 0x000e620000000800 */
[----:B0-----:R-:W-:Y:S02]  /*1c40*/  FADD.FTZ R33, R33, 1 ;  /* 0x3f80000021217421 */ /* 0x001fe40000010000 */
[----:B------:R-:W-:-:S05]  /*1c50*/  FADD.FTZ R28, R28, 1 ;  /* 0x3f8000001c1c7421 */ /* 0x000fca0000010000 */
[----:B------:R-:W0:Y:S01]  /*1c60*/  MUFU.RCP R39, R33 ;  /* 0x0000002100277308 */ /* 0x000e220000001000 */
[----:B-1----:R-:W-:-:S07]  /*1c70*/  FADD.FTZ R37, R34, 1 ;  /* 0x3f80000022257421 */ /* 0x002fce0000010000 */
[----:B------:R-:W1:Y:S01]  /*1c80*/  MUFU.RCP R31, R28 ;  /* 0x0000001c001f7308 */ /* 0x000e620000001000 */
[----:B0-----:R-:W-:-:S04]  /*1c90*/  FADD.FTZ R35, -R39, 1 ;  /* 0x3f80000027237421 */ /* 0x001fc80000010100 */
[----:B------:R-:W-:Y:S02]  /*1ca0*/  FFMA.FTZ R36, R14, R35, 1 ;  /* 0x3f8000000e247423 */ /* 0x000fe40000010023 */
[----:B-1----:R-:W-:-:S04]  /*1cb0*/  FADD.FTZ R29, -R31, 1 ;  /* 0x3f8000001f1d7421 */ /* 0x002fc80000010100 */
        /* <DEDUP_REMOVED lines=24> */
[----:B------:R-:W-:Y:S01]  /*1e40*/  P2R R28, PR, RZ, 0x40 ;  /* 0x00000040ff1c7803 */ /* 0x000fe20000000000 */
        /* <DEDUP_REMOVED lines=10> */
[----:B0-----:R-:W-:Y:S02]  /*1ef0*/  IMAD R35, R67, c[0x0][0x2ec], R42 ;  /* 0x0000bb0043237a24 */ /* 0x001fe400078e022a */
[----:B------:R-:W-:Y:S01]  /*1f00*/  IMAD R33, R65, c[0x0][0x2f0], RZ ;  /* 0x0000bc0041217a24 */ /* 0x000fe200078e02ff */
[----:B------:R-:W-:Y:S02]  /*1f10*/  LDS R47, [R83.X4+0x180] ;  /* 0x00018000532f7984 */ /* 0x000fe40000004800 */
[----:B------:R-:W-:Y:S01]  /*1f20*/  IADD3 R29, R29, R35, RZ ;  /* 0x000000231d1d7210 */ /* 0x000fe20007ffe0ff */
[C---:B------:R-:W-:Y:S01]  /*1f30*/  IMAD R33, R0.reuse, c[0x0][0x2f4], R33 ;  /* 0x0000bd0000217a24 */ /* 0x040fe200078e0221 */
[----:B------:R-:W-:Y:S03]  /*1f40*/  @!P6 STS [0x200], R100 ;  /* 0x00020064ff00e388 */ /* 0x000fe60000000800 */
[----:B------:R-:W-:Y:S01]  /*1f50*/  IMAD.WIDE.U32 R28, R0, c[0x0][0x2f0], R28 ;  /* 0x0000bc00001c7a25 */ /* 0x000fe200078e001c */
[----:B------:R-:W-:Y:S04]  /*1f60*/  BAR.SYNC.DEFER_BLOCKING 0x0 ;  /* 0x0000000000007b1d */ /* 0x000fe80000010000 */
        /* <DEDUP_REMOVED lines=22> */
.L_x_13723:
[----:B------:R-:W-:Y:S05]  /*20d0*/  BSYNC B0 ;  /* 0x0000000000007941 */ /* 0x000fea0003800000 */
.L_x_13722:
        /* <DEDUP_REMOVED lines=58> */
.L_x_13726:
[----:B------:R-:W-:Y:S05]  /*2480*/  BSYNC B0 ;  /* 0x0000000000007941 */ /* 0x000fea0003800000 */
.L_x_13725:
[----:B------:R1:W-:Y:S04]  /*2490*/  @!P0 STG.E [R12.64+-0x180], R31 ;  /* 0xfffe801f0c008986 */ /* 0x0003e8000c101908 */
[----:B------:R1:W-:Y:S04]  /*24a0*/  @!P1 STG.E [R12.64+-0x100], R33 ;  /* 0xffff00210c009986 */ /* 0x0003e8000c101908 */
[----:B------:R1:W-:Y:S02]  /*24b0*/  @!P2 STG.E [R12.64+-0x80], R35 ;  /* 0xffff80230c00a986 */ /* 0x0003e4000c101908 */
.L_x_13724:
        /* <DEDUP_REMOVED lines=19> */
[----:B------:R-:W-:Y:S01]  /*25f0*/  MOV R13, c[0x0][0x298] ;  /* 0x0000a600000d7a02 */ /* 0x000fe20000000f00 */
[----:B------:R-:W-:Y:S01]  /*2600*/  FADD.FTZ R112, R63, R63 ;  /* 0x0000003f3f707221 */ /* 0x000fe20000010000 */
[----:B------:R-:W-:Y:S01]  /*2610*/  SHF.R.U32.HI R14, RZ, 0x1, R16 ;  /* 0x00000001ff0e7819 */ /* 0x000fe20000011610 */
[----:B------:R-:W-:Y:S01]  /*2620*/  FADD.FTZ R113, R113, R113 ;  /* 0x0000007171717221 */ /* 0x000fe20000010000 */
[----:B------:R-:W-:Y:S01]  /*2630*/  MOV R17, c[0x0][0x2b8] ;  /* 0x0000ae0000117a02 */ /* 0x000fe20000000f00 */
[----:B------:R-:W-:Y:S01]  /*2640*/  CS2R R114, SRZ ;  /* 0x0000000000727805 */ /* 0x000fe2000001ff00 */
[----:B------:R-:W-:Y:S01]  /*2650*/  SHF.R.U32.HI R12, RZ, 0x1, R18 ;  /* 0x00000001ff0c7819 */ /* 0x000fe20000011612 */
[----:B------:R-:W-:Y:S01]  /*2660*/  IMAD R15, R14, R67, RZ ;  /* 0x000000430e0f7224 */ /* 0x000fe200078e02ff */
[----:B------:R-:W-:-:S02]  /*2670*/  SHF.R.U64 R13, R13, 0x1, R16 ;  /* 0x000000010d0d7819 */ /* 0x000fc40000001210 */
[----:B------:R-:W-:Y:S01]  /*2680*/  SHF.R.U64 R14, R17, 0x1, R18 ;  /* 0x00000001110e7819 */ /* 0x000fe20000001212 */
[----:B------:R-:W-:Y:S01]  /*2690*/  IMAD R19, R12, R67, RZ ;  /* 0x000000430c137224 */ /* 0x000fe200078e02ff */
        /* <DEDUP_REMOVED lines=8> */
[----:B------:R-:W-:Y:S01]  /*2720*/  IMAD R16, R157, c[0x0][0x2a0], RZ ;  /* 0x0000a8009d107a24 */ /* 0x000fe200078e02ff */
[----:B------:R-:W-:Y:S01]  /*2730*/  IADD3 R15, R15, R19, RZ ;  /* 0x000000130f0f7210 */ /* 0x000fe20007ffe0ff */
[----:B------:R-:W-:Y:S02]  /*2740*/  IMAD R18, R157, c[0x0][0x2c0], RZ ;  /* 0x0000b0009d127a24 */ /* 0x000fe400078e02ff */
[C---:B------:R-:W-:Y:S02]  /*2750*/  IMAD R19, R69.reuse, c[0x0][0x2a4], R16 ;  /* 0x0000a90045137a24 */ /* 0x040fe400078e0210 */
[----:B------:R-:W-:-:S04]  /*2760*/  IMAD.WIDE.U32 R12, R69, c[0x0][0x2a0], R12 ;  /* 0x0000a800450c7a25 */ /* 0x000fc800078e000c */
[----:B------:R-:W-:Y:S01]  /*2770*/  IMAD R17, R69, c[0x0][0x2c4], R18 ;  /* 0x0000b10045117a24 */ /* 0x000fe200078e0212 */
[----:B------:R-:W-:Y:S01]  /*2780*/  IADD3 R19, R13, R19, RZ ;  /* 0x000000130d137210 */ /* 0x000fe20007ffe0ff */
[----:B------:R-:W-:Y:S01]  /*2790*/  IMAD.WIDE.U32 R14, R69, c[0x0][0x2c0], R14 ;  /* 0x0000b000450e7a25 */ /* 0x000fe200078e000e */
[----:B------:R-:W-:Y:S02]  /*27a0*/  LEA R18, P0, R12, c[0x0][0x318], 0x3 ;  /* 0x0000c6000c127a11 */ /* 0x000fe400078018ff */
[----:B------:R-:W-:Y:S02]  /*27b0*/  SHF.L.U32 R13, R70, 0x2, RZ ;  /* 0x00000002460d7819 */ /* 0x000fe400000006ff */
[----:B------:R-:W-:Y:S02]  /*27c0*/  IADD3 R17, R15, R17, RZ ;  /* 0x000000110f117210 */ /* 0x000fe40007ffe0ff */
[----:B------:R-:W-:Y:S02]  /*27d0*/  LEA R16, P1, R14, c[0x0][0x320], 0x3 ;  /* 0x0000c8000e107a11 */ /* 0x000fe400078218ff */
[----:B------:R-:W-:-:S02]  /*27e0*/  LEA.HI.X R32, R12, c[0x0][0x31c], R19, 0x3, P0 ;  /* 0x0000c7000c207a11 */ /* 0x000fc400000f1c13 */
[----:B------:R-:W-:Y:S02]  /*27f0*/  SHF.R.U32.HI R15, RZ, 0x1e, R70 ;  /* 0x0000001eff0f7819 */ /* 0x000fe40000011646 */
[C---:B------:R-:W-:Y:S02]  /*2800*/  IADD3 R12, P0, R13.reuse, R18, RZ ;  /* 0x000000120d0c7210 */ /* 0x040fe40007f1e0ff */
[----:B------:R-:W-:Y:S01]  /*2810*/  LEA.HI.X R18, R14, c[0x0][0x324], R17, 0x3, P1 ;  /* 0x0000c9000e127a11 */ /* 0x000fe200008f1c11 */
[----:B------:R-:W-:Y:S01]  /*2820*/  IMAD R17, R30, -0x100, RZ ;  /* 0xffffff001e117824 */ /* 0x000fe200078e02ff */
[----:B------:R-:W-:Y:S02]  /*2830*/  IADD3 R14, P1, R13, R16, RZ ;  /* 0x000000100d0e7210 */ /* 0x000fe40007f3e0ff */
        /* <DEDUP_REMOVED lines=21> */
[----:B------:R-:W-:Y:S01]  /*2990*/  IADD3.X R45, R15, -0x1, RZ, P5, !PT ;  /* 0xffffffff0f2d7810 */ /* 0x000fe20002ffe4ff */
[----:B------:R-:W-:Y:S01]  /*29a0*/  CS2R R12, SRZ ;  /* 0x00000000000c7805 */ /* 0x000fe2000001ff00 */
[----:B------:R-:W-:-:S02]  /*29b0*/  IADD3 R42, P4, R14, -0x300, RZ ;  /* 0xfffffd000e2a7810 */ /* 0x000fc40007f9e0ff */
[C---:B------:R-:W-:Y:S02]  /*29c0*/  IADD3 R40, P3, R14.reuse, -0x280, RZ ;  /* 0xfffffd800e287810 */ /* 0x040fe40007f7e0ff */
[C---:B------:R-:W-:Y:S02]  /*29d0*/  IADD3 R38, P2, R14.reuse, -0x200, RZ ;  /* 0xfffffe000e267810 */ /* 0x040fe40007f5e0ff */
[C---:B------:R-:W-:Y:S02]  /*29e0*/  IADD3 R36, P1, R14.reuse, -0x180, RZ ;  /* 0xfffffe800e247810 */ /* 0x040fe40007f3e0ff */
[C---:B------:R-:W-:Y:S02]  /*29f0*/  IADD3 R34, P0, R14.reuse, -0x100, RZ ;  /* 0xffffff000e227810 */ /* 0x040fe40007f1e0ff */
[----:B------:R-:W-:Y:S02]  /*2a00*/  IADD3 R32, P5, R14, -0x80, RZ ;  /* 0xffffff800e207810 */ /* 0x000fe40007fbe0ff */
[----:B------:R-:W-:-:S02]  /*2a10*/  IADD3.X R43, R15, -0x1, RZ, P4, !PT ;  /* 0xffffffff0f2b7810 */ /* 0x000fc400027fe4ff */
[C---:B------:R-:W-:Y:S02]  /*2a20*/  IADD3.X R41, R15.reuse, -0x1, RZ, P3, !PT ;  /* 0xffffffff0f297810 */ /* 0x040fe40001ffe4ff */
[C---:B------:R-:W-:Y:S02]  /*2a30*/  IADD3.X R39, R15.reuse, -0x1, RZ, P2, !PT ;  /* 0xffffffff0f277810 */ /* 0x040fe400017fe4ff */
[C---:B------:R-:W-:Y:S02]  /*2a40*/  IADD3.X R37, R15.reuse, -0x1, RZ, P1, !PT ;  /* 0xffffffff0f257810 */ /* 0x040fe40000ffe4ff */
[C---:B------:R-:W-:Y:S02]  /*2a50*/  IADD3.X R35, R15.reuse, -0x1, RZ, P0, !PT ;  /* 0xffffffff0f237810 */ /* 0x040fe400007fe4ff */
[----:B------:R-:W-:Y:S02]  /*2a60*/  IADD3.X R33, R15, -0x1, RZ, P5, !PT ;  /* 0xffffffff0f217810 */ /* 0x000fe40002ffe4ff */
[----:B------:R-:W-:Y:S01]  /*2a70*/  IADD3 R109, R109, -R16, RZ ;  /* 0x800000106d6d7210 */ /* 0x000fe20007ffe0ff */
[----:B------:R-:W-:-:S02]  /*2a80*/  CS2R R14, SRZ ;  /* 0x00000000000e7805 */ /* 0x000fc4000001ff00 */
.L_x_13758:
        /* <DEDUP_REMOVED lines=9> */
[-C--:B------:R-:W-:Y:S02]  /*2b20*/  ISETP.GE.AND P5, PT, R20, R125.reuse, PT ;  /* 0x0000007d1400720c */ /* 0x080fe40003fa6270 */
[----:B------:R-:W-:Y:S02]  /*2b30*/  ISETP.GE.AND P0, PT, R92, R125, PT ;  /* 0x0000007d5c00720c */ /* 0x000fe40003f06270 */
[----:B------:R-:W-:Y:S02]  /*2b40*/  LEA R18, P1, R16, R79, 0x2 ;  /* 0x0000004f10127211 */ /* 0x000fe400078210ff */
[----:B------:R-:W-:Y:S02]  /*2b50*/  IADD3 R17, R17, R19, RZ ;  /* 0x0000001311117210 */ /* 0x000fe40007ffe0ff */
[----:B------:R-:W-:Y:S02]  /*2b60*/  ISETP.GE.AND P2, PT, R94, R125, PT ;  /* 0x0000007d5e00720c */ /* 0x000fe40003f46270 */
[----:B------:R-:W-:-:S02]  /*2b70*/  LEA.HI.X R19, R16, R80, R17, 0x2, P1 ;  /* 0x0000005010137211 */ /* 0x000fc400008f1411 */
[-C--:B------:R-:W-:Y:S02]  /*2b80*/  ISETP.GE.AND P1, PT, R93, R125.reuse, PT ;  /* 0x0000007d5d00720c */ /* 0x080fe40003f26270 */
[-C--:B------:R-:W-:Y:S01]  /*2b90*/  ISETP.GE.AND P3, PT, R95, R125.reuse, PT ;  /* 0x0000007d5f00720c */ /* 0x080fe20003f66270 */
[----:B0-2---:R0:W2:Y:S01]  /*2ba0*/  @!P5 LDG.E R62, [R18.64] ;  /* 0x00000008123ed981 */ /* 0x0050a2000c1e1900 */
[-C--:B------:R-:W-:Y:S02]  /*2bb0*/  ISETP.GE.AND P4, PT, R96, R125.reuse, PT ;  /* 0x0000007d6000720c */ /* 0x080fe40003f86270 */
[-C--:B------:R-:W-:Y:S01]  /*2bc0*/  ISETP.GE.AND P5, PT, R97, R125.reuse, PT ;  /* 0x0000007d6100720c */ /* 0x080fe20003fa6270 */
[----:B---3--:R0:W3:Y:S01]  /*2bd0*/  @!P0 LDG.E R116, [R18.64+0x80] ;  /* 0x0000800812748981 */ /* 0x0080e2000c1e1900 */
[----:B------:R-:W-:Y:S01]  /*2be0*/  ISETP.GE.AND P0, PT, R98, R125, PT ;  /* 0x0000007d6200720c */ /* 0x000fe20003f06270 */
[----:B------:R-:W-:Y:S01]  /*2bf0*/  HFMA2.MMA R122, -RZ, RZ, 0, 0 ;  /* 0x00000000ff7a7435 */ /* 0x000fe200000001ff */
[----:B------:R-:W-:Y:S01]  /*2c00*/  CS2R R120, SRZ ;  /* 0x0000000000787805 */ /* 0x000fe2000001ff00 */
        /* <DEDUP_REMOVED lines=12> */
[----:B0-----:R-:W-:-:S04]  /*2cd0*/  IMAD.WIDE.U32 R18, R115, c[0x0][0x188], R16 ;  /* 0x0000620073127a25 */ /* 0x001fc800078e0010 */
[----:B------:R-:W-:Y:S01]  /*2ce0*/  IMAD R126, R124, c[0x0][0x1c0], RZ ;  /* 0x000070007c7e7a24 */ /* 0x000fe200078e02ff */
[----:B------:R-:W-:Y:S02]  /*2cf0*/  IADD3 R19, R19, R31, RZ ;  /* 0x0000001f13137210 */ /* 0x000fe40007ffe0ff */
[----:B------:R-:W-:Y:S01]  /*2d00*/  LEA R30, P0, R18, c[0x0][0x220], 0x3 ;  /* 0x00008800121e7a11 */ /* 0x000fe200078018ff */
[----:B------:R-:W-:-:S04]  /*2d10*/  IMAD.WIDE.U32 R60, R115, c[0x0][0x1c0], R20 ;  /* 0x00007000733c7a25 */ /* 0x000fc800078e0014 */
[----:B------:R-:W-:Y:S01]  /*2d20*/  IMAD R123, R115, c[0x0][0x1c4], R126 ;  /* 0x00007100737b7a24 */ /* 0x000fe200078e027e */
[----:B------:R-:W-:Y:S02]  /*2d30*/  LEA.HI.X R31, R18, c[0x0][0x224], R19, 0x3, P0 ;  /* 0x00008900121f7a11 */ /* 0x000fe400000f1c13 */
[----:B------:R-:W-:Y:S02]  /*2d40*/  IADD3 R18, R83, 0x20, RZ ;  /* 0x0000002053127810 */ /* 0x000fe40007ffe0ff */
[----:B------:R-:W-:Y:S02]  /*2d50*/  LEA R16, P1, R60, R81, 0x2 ;  /* 0x000000513c107211 */ /* 0x000fe400078210ff */
[----:B------:R-:W-:Y:S01]  /*2d60*/  IADD3 R17, R61, R123, RZ ;  /* 0x0000007b3d117210 */ /* 0x000fe20007ffe0ff */
[----:B------:R-:W4:Y:S01]  /*2d70*/  LDG.E.64 R30, [R30.64] ;  /* 0x000000081e1e7981 */ /* 0x000f22000c1e1b00 */
[----:B------:R-:W-:Y:S02]  /*2d80*/  LEA.HI.SX32 R61, R18, R83, 0x1b ;  /* 0x00000053123d7211 */ /* 0x000fe400078fdaff */
[----:B------:R-:W-:-:S02]  /*2d90*/  IADD3 R18, R83, 0x80, RZ ;  /* 0x0000008053127810 */ /* 0x000fc40007ffe0ff */
[----:B------:R-:W-:Y:S02]  /*2da0*/  LEA.HI.X R17, R60, R82, R17, 0x2, P1 ;  /* 0x000000523c117211 */ /* 0x000fe400008f1411 */
[C---:B------:R-:W-:Y:S02]  /*2db0*/  IADD3 R60, R83.reuse, 0x40, RZ ;  /* 0x00000040533c7810 */ /* 0x040fe40007ffe0ff */
[C---:B------:R-:W-:Y:S02]  /*2dc0*/  IADD3 R126, R83.reuse, 0x60, RZ ;  /* 0x00000060537e7810 */ /* 0x040fe40007ffe0ff */
[CC--:B------:R-:W-:Y:S02]  /*2dd0*/  LEA.HI.SX32 R19, R83.reuse, R83.reuse, 0x1b ;  /* 0x0000005353137211 */ /* 0x0c0fe400078fdaff */
[----:B------:R-:W-:Y:S02]  /*2de0*/  LEA.HI.SX32 R127, R18, R83, 0x1b ;  /* 0x00000053127f7211 */ /* 0x000fe400078fdaff */
[----:B------:R-:W-:-:S02]  /*2df0*/  IADD3 R18, R83, 0xa0, RZ ;  /* 0x000000a053127810 */ /* 0x000fc40007ffe0ff */
[----:B------:R-:W-:Y:S02]  /*2e00*/  ISETP.GE.AND P5, PT, R20, R125, PT ;  /* 0x0000007d1400720c */ /* 0x000fe40003fa6270 */
[----:B------:R-:W-:Y:S02]  /*2e10*/  LEA.HI.SX32 R60, R60, R83, 0x1b ;  /* 0x000000533c3c7211 */ /* 0x000fe400078fdaff */
[C---:B------:R-:W-:Y:S02]  /*2e20*/  IADD3 R130, R83.reuse, 0xc0, RZ ;  /* 0x000000c053827810 */ /* 0x040fe40007ffe0ff */
[----:B------:R-:W-:Y:S02]  /*2e30*/  ISETP.GE.AND P0, PT, R92, R125, PT ;  /* 0x0000007d5c00720c */ /* 0x000fe40003f06270 */
[----:B------:R-:W-:Y:S02]  /*2e40*/  LEA.HI.SX32 R126, R126, R83, 0x1b ;  /* 0x000000537e7e7211 */ /* 0x000fe400078fdaff */
[----:B------:R-:W-:-:S02]  /*2e50*/  IADD3 R132, R83, 0xe0, RZ ;  /* 0x000000e053847810 */ /* 0x000fc40007ffe0ff */
[-C--:B------:R-:W-:Y:S02]  /*2e60*/  LEA.HI.SX32 R128, R18, R83.reuse, 0x1b ;  /* 0x0000005312807211 */ /* 0x080fe400078fdaff */
[-C--:B------:R-:W-:Y:S02]  /*2e70*/  LEA.HI.SX32 R129, R130, R83.reuse, 0x1b ;  /* 0x0000005382817211 */ /* 0x080fe400078fdaff */
[----:B------:R-:W-:Y:S02]  /*2e80*/  LEA.HI.SX32 R131, R132, R83, 0x1b ;  /* 0x0000005384837211 */ /* 0x000fe400078fdaff */
[----:B------:R-:W-:Y:S01]  /*2e90*/  MOV R18, RZ ;  /* 0x000000ff00127202 */ /* 0x000fe20000000f00 */
[----:B------:R-:W-:Y:S01]  /*2ea0*/  CS2R R132, SRZ ;  /* 0x0000000000847805 */ /* 0x000fe2000001ff00 */
        /* <DEDUP_REMOVED lines=8> */
[----:B---3--:R-:W-:Y:S04]  /*2f30*/  STS [R61.X4+0x80], R116 ;  /* 0x000080743d007388 */ /* 0x008fe80000004800 */
[----:B----4-:R-:W-:Y:S04]  /*2f40*/  STS [R60.X4+0x100], R63 ;  /* 0x0001003f3c007388 */ /* 0x010fe80000004800 */
[----:B------:R-:W-:Y:S04]  /*2f50*/  STS [R126.X4+0x180], R119 ;  /* 0x000180777e007388 */ /* 0x000fe80000004800 */
[----:B------:R-:W-:Y:S04]  /*2f60*/  STS [R127.X4+0x200], R118 ;  /* 0x000200767f007388 */ /* 0x000fe80000004800 */
[----:B------:R-:W-:Y:S04]  /*2f70*/  STS [R128.X4+0x280], R121 ;  /* 0x0002807980007388 */ /* 0x000fe80000004800 */
[----:B------:R1:W-:Y:S04]  /*2f80*/  STS [R129.X4+0x300], R120 ;  /* 0x0003007881007388 */ /* 0x0003e80000004800 */
[----:B------:R-:W-:Y:S01]  /*2f90*/  STS [R131.X4+0x380], R122 ;  /* 0x0003807a83007388 */ /* 0x000fe20000004800 */
[----:B------:R-:W-:-:S06]  /*2fa0*/  NOP ;  /* 0x0000000000007918 */ /* 0x000fcc0000000000 */
[----:B------:R2:W3:Y:S01]  /*2fb0*/  @!P5 LDG.E R18, [R16.64] ;  /* 0x000000081012d981 */ /* 0x0004e2000c1e1900 */
[----:B------:R-:W-:-:S03]  /*2fc0*/  ISETP.GE.AND P5, PT, R97, R125, PT ;  /* 0x0000007d6100720c */ /* 0x000fc60003fa6270 */
[----:B------:R2:W4:Y:S01]  /*2fd0*/  @!P0 LDG.E R132, [R16.64+0x80] ;  /* 0x0000800810848981 */ /* 0x000522000c1e1900 */
[----:B------:R-:W-:-:S03]  /*2fe0*/  ISETP.GE.AND P0, PT, R98, R125, PT ;  /* 0x0000007d6200720c */ /* 0x000fc60003f06270 */
[----:B------:R2:W4:Y:S04]  /*2ff0*/  @!P1 LDG.E R133, [R16.64+0x100] ;  /* 0x0001000810859981 */ /* 0x000528000c1e1900 */
[----:B------:R2:W4:Y:S04]  /*3000*/  @!P2 LDG.E R135, [R16.64+0x180] ;  /* 0x000180081087a981 */ /* 0x000528000c1e1900 */
[----:B------:R2:W4:Y:S04]  /*3010*/  @!P3 LDG.E R134, [R16.64+0x200] ;  /* 0x000200081086b981 */ /* 0x000528000c1e1900 */
[----:B------:R2:W4:Y:S04]  /*3020*/  @!P4 LDG.E R137, [R16.64+0x280] ;  /* 0x000280081089c981 */ /* 0x000528000c1e1900 */
[----:B------:R2:W4:Y:S04]  /*3030*/  @!P5 LDG.E R136, [R16.64+0x300] ;  /* 0x000300081088d981 */ /* 0x000528000c1e1900 */
[----:B------:R2:W4:Y:S01]  /*3040*/  @!P0 LDG.E R138, [R16.64+0x380] ;  /* 0x00038008108a8981 */ /* 0x000522000c1e1900 */
[----:B0-----:R-:W-:-:S02]  /*3050*/  FMUL.FTZ R62, R31, R105 ;  /* 0x000000691f3e7220 */ /* 0x001fc40000410000 */
[----:B------:R-:W-:Y:S02]  /*3060*/  FMUL.FTZ R139, R30, 1.4426950216293334961 ;  /* 0x3fb8aa3b1e8b7820 */ /* 0x000fe40000410000 */
[----:B-1----:R-:W-:Y:S01]  /*3070*/  FMUL.RZ R120, R62, 0.15915493667125701904 ;  /* 0x3e22f9833e787820 */ /* 0x002fe2000040c000 */
[----:B------:R-:W-:-:S04]  /*3080*/  SHF.L.U32 R62, R83, 0x3, RZ ;  /* 0x00000003533e7819 */ /* 0x000fc800000006ff */
[----:B------:R-:W-:Y:S01]  /*3090*/  LEA.HI.SX32 R130, R62, R62, 0x1b ;  /* 0x0000003e3e827211 */ /* 0x000fe200078fdaff */
[----:B------:R-:W-:Y:S01]  /*30a0*/  FMUL.FTZ R62, R139, R105 ;  /* 0x000000698b3e7220 */ /* 0x000fe20000410000 */
[----:B------:R-:W-:Y:S01]  /*30b0*/  MUFU.COS R142, R120 ;  /* 0x00000078008e7308 */ /* 0x000fe20000000000 */
[----:B------:R-:W-:Y:S02]  /*30c0*/  ISETP.NE.AND P1, PT, R70, RZ, PT ;  /* 0x000000ff4600720c */ /* 0x000fe40003f25270 */
[----:B------:R-:W-:Y:S01]  /*30d0*/  LDS R116, [R130.X4] ;  /* 0x0000000082747984 */ /* 0x000fe20000004800 */
[----:B--2---:R-:W-:-:S03]  /*30e0*/  LEA R16, R109, R115, 0x8 ;  /* 0x000000736d107211 */ /* 0x004fc600078e40ff */
[----:B------:R-:W0:Y:S01]  /*30f0*/  LDS R118, [R130.X4+0x4] ;  /* 0x0000040082767984 */ /* 0x000e220000004800 */
[----:B------:R-:W1:Y:S03]  /*3100*/  MUFU.EX2 R63, R62 ;  /* 0x0000003e003f7308 */ /* 0x000e660000000800 */
[----:B------:R-:W2:Y:S04]  /*3110*/  LDS R119, [R130.X4+0x8] ;  /* 0x0000080082777984 */ /* 0x000ea80000004800 */
[----:B------:R-:W3:Y:S01]  /*3120*/  LDS R121, [R130.X4+0xc] ;  /* 0x00000c0082797984 */ /* 0x000ee20000004800 */
[----:B------:R1:W1:Y:S03]  /*3130*/  MUFU.SIN R140, R120 ;  /* 0x00000078008c7308 */ /* 0x0002660000000400 */
[----:B------:R-:W3:Y:S01]  /*3140*/  LDS R122, [R130.X4+0x14] ;  /* 0x00001400827a7984 */ /* 0x000ee20000004800 */
        /* <DEDUP_REMOVED lines=9> */
[----:B0-----:R-:W-:Y:S02]  /*31e0*/  FMUL.FTZ R143, R118, R105 ;  /* 0x00000069768f7220 */ /* 0x001fe40000410000 */
[----:B--2---:R-:W-:Y:S01]  /*31f0*/  FMUL.FTZ R142, R119, R104 ;  /* 0x00000068778e7220 */ /* 0x004fe20000410000 */
[----:B------:R-:W-:Y:S01]  /*3200*/  BSSY B0, `(.L_x_13728) ;  /* 0x0000063000007945 */ /* 0x000fe20003800000 */
[----:B---3--:R-:W-:Y:S04]  /*3210*/  STS [R19.X4+0x420], R18 ;  /* 0x0004201213007388 */ /* 0x008fe80000004800 */
        /* <DEDUP_REMOVED lines=8> */
[----:B0-----:R-:W-:Y:S01]  /*32a0*/  SHF.L.U32 R137, R16, 0x3, RZ ;  /* 0x0000000310897819 */ /* 0x001fe200000006ff */
[----:B------:R-:W0:Y:S04]  /*32b0*/  LDS R133, [R130.X4+0x420] ;  /* 0x0004200082857984 */ /* 0x000e280000004800 */
[----:B------:R-:W3:Y:S04]  /*32c0*/  LDS R131, [R130.X4+0x424] ;  /* 0x0004240082837984 */ /* 0x000ee80000004800 */
[----:B------:R-:W4:Y:S04]  /*32d0*/  LDS R136, [R130.X4+0x428] ;  /* 0x0004280082887984 */ /* 0x000f280000004800 */
[----:B------:R-:W0:Y:S04]  /*32e0*/  LDS R132, [R130.X4+0x42c] ;  /* 0x00042c0082847984 */ /* 0x000e280000004800 */
[----:B------:R-:W0:Y:S04]  /*32f0*/  LDS R17, [R130.X4+0x430] ;  /* 0x0004300082117984 */ /* 0x000e280000004800 */
[----:B------:R-:W0:Y:S04]  /*3300*/  LDS R19, [R130.X4+0x434] ;  /* 0x0004340082137984 */ /* 0x000e280000004800 */
[----:B------:R-:W0:Y:S04]  /*3310*/  LDS R16, [R130.X4+0x438] ;  /* 0x0004380082107984 */ /* 0x000e280000004800 */
[----:B------:R1:W0:Y:S04]  /*3320*/  LDS R148, [R130.X4+0x43c] ;  /* 0x00043c0082947984 */ /* 0x0002280000004800 */
[----:B------:R0:W-:Y:S01]  /*3330*/  STS.64 [R137+0x14d0], R62 ;  /* 0x0014d03e89007388 */ /* 0x0001e20000000a00 */
[----:B------:R-:W-:-:S04]  /*3340*/  FMUL.FTZ R18, R31, R104 ;  /* 0x000000681f127220 */ /* 0x000fc80000410000 */
[----:B------:R-:W-:Y:S02]  /*3350*/  FMUL.RZ R140, R18, 0.15915493667125701904 ;  /* 0x3e22f983128c7820 */ /* 0x000fe4000040c000 */
[----:B------:R-:W-:Y:S02]  /*3360*/  FMUL.FTZ R18, R139, R104 ;  /* 0x000000688b127220 */ /* 0x000fe40000410000 */
[----:B------:R-:W-:Y:S01]  /*3370*/  @!P2 IMAD R61, R144, c[0x0][0x16c], R115 ;  /* 0x00005b00903daa24 */ /* 0x000fe200078e0273 */
[----:B--2---:R-:W-:Y:S01]  /*3380*/  MUFU.SIN R129, R140 ;  /* 0x0000008c00817308 */ /* 0x004fe20000000400 */
[----:B------:R-:W-:Y:S02]  /*3390*/  CS2R R126, SRZ ;  /* 0x00000000007e7805 */ /* 0x000fe4000001ff00 */
[----:B------:R-:W-:Y:S01]  /*33a0*/  @!P2 IMAD.WIDE R60, R61, 0x10, R26 ;  /* 0x000000103d3ca825 */ /* 0x000fe200078e021a */
[----:B------:R-:W-:Y:S06]  /*33b0*/  BAR.SYNC.DEFER_BLOCKING 0x0 ;  /* 0x0000000000007b1d */ /* 0x000fec0000010000 */
[----:B------:R-:W2:Y:S01]  /*33c0*/  MUFU.EX2 R18, R18 ;  /* 0x0000001200127308 */ /* 0x000ea20000000800 */
[----:B-1----:R-:W-:-:S07]  /*33d0*/  FMUL.FTZ R130, R31, R107 ;  /* 0x0000006b1f827220 */ /* 0x002fce0000410000 */
[----:B------:R-:W1:Y:S01]  /*33e0*/  MUFU.COS R135, R140 ;  /* 0x0000008c00877308 */ /* 0x000e620000000000 */
[C---:B------:R-:W-:Y:S02]  /*33f0*/  FMUL.FTZ R128, R139.reuse, R107 ;  /* 0x0000006b8b807220 */ /* 0x040fe40000410000 */
[----:B------:R-:W-:Y:S02]  /*3400*/  FMUL.RZ R130, R130, 0.15915493667125701904 ;  /* 0x3e22f98382827820 */ /* 0x000fe4000040c000 */
[-C--:B------:R-:W-:Y:S01]  /*3410*/  FMUL.FTZ R138, R139, R106.reuse ;  /* 0x0000006a8b8a7220 */ /* 0x080fe20000410000 */
[----:B------:R1:W5:Y:S02]  /*3420*/  @!P2 LDG.E.64 R126, [R60.64+0x8] ;  /* 0x000008083c7ea981 */ /* 0x000364000c1e1b00 */
[----:B------:R2:W-:Y:S01]  /*3430*/  MUFU.EX2 R134, R128 ;  /* 0x0000008000867308 */ /* 0x0005e20000000800 */
[----:B0-----:R-:W-:Y:S02]  /*3440*/  FMUL.FTZ R137, R116, R105 ;  /* 0x0000006974897220 */ /* 0x001fe40000410000 */
[----:B-1----:R-:W-:-:S05]  /*3450*/  FMUL.FTZ R60, R31, R106 ;  /* 0x0000006a1f3c7220 */ /* 0x002fca0000410000 */
[----:B------:R-:W0:Y:S01]  /*3460*/  MUFU.SIN R61, R130 ;  /* 0x00000082003d7308 */ /* 0x000e220000000400 */
[----:B--2---:R-:W-:Y:S02]  /*3470*/  FMUL.FTZ R128, R18, R129 ;  /* 0x0000008112807220 */ /* 0x004fe40000410000 */
[----:B------:R-:W-:Y:S02]  /*3480*/  FMUL.RZ R144, R60, 0.15915493667125701904 ;  /* 0x3e22f9833c907820 */ /* 0x000fe4000040c000 */
[----:B------:R-:W-:Y:S02]  /*3490*/  FMUL.FTZ R129, R18, R135 ;  /* 0x0000008712817220 */ /* 0x000fe40000410000 */
[C---:B------:R-:W-:Y:S01]  /*34a0*/  FMUL.FTZ R137, R4.reuse, R137 ;  /* 0x0000008904897220 */ /* 0x040fe20000410000 */
[----:B------:R1:W2:Y:S01]  /*34b0*/  MUFU.COS R139, R130 ;  /* 0x00000082008b7308 */ /* 0x0002a20000000000 */
[----:B------:R-:W-:Y:S02]  /*34c0*/  FMUL.FTZ R140, R4, R143 ;  /* 0x0000008f048c7220 */ /* 0x000fe40000410000 */
[----:B------:R-:W-:-:S05]  /*34d0*/  FMUL.FTZ R135, R128, R137 ;  /* 0x0000008980877220 */ /* 0x000fca0000410000 */
[----:B------:R0:W-:Y:S01]  /*34e0*/  MUFU.EX2 R141, R138 ;  /* 0x0000008a008d7308 */ /* 0x0001e20000000800 */
[----:B-1----:R-:W-:-:S07]  /*34f0*/  FMUL.FTZ R130, R128, R140 ;  /* 0x0000008c80827220 */ /* 0x002fce0000410000 */
[----:B------:R-:W1:Y:S01]  /*3500*/  MUFU.SIN R18, R144 ;  /* 0x0000009000127308 */ /* 0x000e620000000400 */
[----:B0-----:R-:W-:-:S07]  /*3510*/  FMUL.FTZ R138, R121, R104 ;  /* 0x00000068798a7220 */ /* 0x001fce0000410000 */
[----:B------:R0:W3:Y:S01]  /*3520*/  MUFU.COS R60, R144 ;  /* 0x00000090003c7308 */ /* 0x0000e20000000000 */
[C---:B------:R-:W-:Y:S02]  /*3530*/  FFMA.FTZ R143, R129.reuse, R140, R135 ;  /* 0x0000008c818f7223 */ /* 0x040fe40000010087 */
[----:B------:R-:W-:Y:S02]  /*3540*/  FFMA.FTZ R135, R129, R137, -R130 ;  /* 0x0000008981877223 */ /* 0x000fe40000010882 */
[C---:B------:R-:W-:Y:S02]  /*3550*/  FMUL.FTZ R130, R134.reuse, R61 ;  /* 0x0000003d86827220 */ /* 0x040fe40000410000 */
[C---:B------:R-:W-:Y:S02]  /*3560*/  FFMA.FTZ R143, R5.reuse, R138, R143 ;  /* 0x0000008a058f7223 */ /* 0x040fe4000001008f */
[----:B------:R-:W-:Y:S02]  /*3570*/  FFMA.FTZ R61, R5, R142, R135 ;  /* 0x0000008e053d7223 */ /* 0x000fe40000010087 */
[----:B--2---:R-:W-:-:S02]  /*3580*/  FMUL.FTZ R134, R134, R139 ;  /* 0x0000008b86867220 */ /* 0x004fc40000410000 */
[C---:B0-----:R-:W-:Y:S02]  /*3590*/  FMUL.FTZ R144, R130.reuse, R143 ;  /* 0x0000008f82907220 */ /* 0x041fe40000410000 */
[C---:B-1----:R-:W-:Y:S02]  /*35a0*/  FMUL.FTZ R139, R141.reuse, R18 ;  /* 0x000000128d8b7220 */ /* 0x042fe40000410000 */
[----:B------:R-:W-:Y:S02]  /*35b0*/  FMUL.FTZ R145, R130, R61 ;  /* 0x0000003d82917220 */ /* 0x000fe40000410000 */
[----:B---3--:R-:W-:Y:S02]  /*35c0*/  FMUL.FTZ R135, R141, R60 ;  /* 0x0000003c8d877220 */ /* 0x008fe40000410000 */
[-C--:B------:R-:W-:Y:S02]  /*35d0*/  FMUL.FTZ R18, R63, R128.reuse ;  /* 0x000000803f127220 */ /* 0x080fe40000410000 */
[----:B------:R-:W-:-:S02]  /*35e0*/  FMUL.FTZ R60, R62, R128 ;  /* 0x000000803e3c7220 */ /* 0x000fc40000410000 */
[C---:B------:R-:W-:Y:S02]  /*35f0*/  FFMA.FTZ R144, R134.reuse, R61, -R144 ;  /* 0x0000003d86907223 */ /* 0x040fe40000010890 */
[----:B------:R-:W-:Y:S02]  /*3600*/  FFMA.FTZ R146, R134, R143, R145 ;  /* 0x0000008f86927223 */ /* 0x000fe40000010091 */
[-C--:B------:R-:W-:Y:S02]  /*3610*/  FFMA.FTZ R61, R62, R129.reuse, -R18 ;  /* 0x000000813e3d7223 */ /* 0x080fe40000010812 */
        /* <DEDUP_REMOVED lines=19> */
[-C--:B------:R-:W-:Y:S02]  /*3750*/  FMUL.FTZ R146, R123, R106.reuse ;  /* 0x0000006a7b927220 */ /* 0x080fe40000410000 */
        /* <DEDUP_REMOVED lines=13> */
.L_x_13729:
[----:B0---4-:R-:W-:Y:S05]  /*3830*/  BSYNC B0 ;  /* 0x0000000000007941 */ /* 0x011fea0003800000 */
.L_x_13728:
[----:B------:R-:W0:Y:S01]  /*3840*/  SHFL.UP PT, R158, R153, 0x1, RZ ;  /* 0x04200000999e7989 */ /* 0x000e2200000e00ff */
[----:B------:R-:W-:Y:S01]  /*3850*/  ISETP.GE.AND P3, PT, R83, 0x1, PT ;  /* 0x000000015300780c */ /* 0x000fe20003f66270 */
[----:B------:R-:W-:Y:S01]  /*3860*/  FMUL.FTZ R148, R113, R148 ;  /* 0x0000009471947220 */ /* 0x000fe20000410000 */
[----:B------:R-:W-:Y:S01]  /*3870*/  ISETP.GE.OR P0, PT, R152, c[0x0][0x174], P0 ;  /* 0x00005d0098007a0c */ /* 0x000fe20000706670 */
[----:B------:R-:W2:Y:S01]  /*3880*/  SHFL.UP PT, R156, R154, 0x1, RZ ;  /* 0x042000009a9c7989 */ /* 0x000ea200000e00ff */
[C---:B------:R-:W-:Y:S01]  /*3890*/  FMUL.FTZ R136, R111.reuse, R136 ;  /* 0x000000886f887220 */ /* 0x040fe20000410000 */
[----:B------:R-:W-:Y:S01]  /*38a0*/  BSSY B0, `(.L_x_13730) ;  /* 0x0000096000007945 */ /* 0x000fe20003800000 */
[----:B------:R-:W-:Y:S01]  /*38b0*/  FMUL.FTZ R132, R111, R132 ;  /* 0x000000846f847220 */ /* 0x000fe20000410000 */
[----:B------:R-:W3:Y:S01]  /*38c0*/  SHFL.UP PT, R18, R155, 0x1, RZ ;  /* 0x042000009b127989 */ /* 0x000ee200000e00ff */
[C---:B------:R-:W-:Y:S02]  /*38d0*/  FMUL.FTZ R133, R110.reuse, R133 ;  /* 0x000000856e857220 */ /* 0x040fe40000410000 */
[----:B------:R-:W-:Y:S01]  /*38e0*/  FMUL.FTZ R131, R110, R131 ;  /* 0x000000836e837220 */ /* 0x000fe20000410000 */
[----:B------:R-:W4:Y:S04]  /*38f0*/  SHFL.UP PT, R150, R145, 0x1, RZ ;  /* 0x0420000091967989 */ /* 0x000f2800000e00ff */
[----:B-----5:R-:W-:Y:S04]  /*3900*/  SHFL.IDX PT, R127, R127, RZ, 0x1f ;  /* 0x00001fff7f7f7589 */ /* 0x020fe800000e0000 */
        /* <DEDUP_REMOVED lines=19> */
[C---:B------:R-:W-:Y:S02]  /*3a40*/  FFMA.FTZ R147, R155.reuse, R147, -R162 ;  /* 0x000000939b937223 */ /* 0x040fe400000108a2 */
[C---:B---3--:R-:W-:Y:S02]  /*3a50*/  FMUL.FTZ R160, R156.reuse, R18 ;  /* 0x000000129ca07220 */ /* 0x048fe40000410000 */
[C---:B------:R-:W-:Y:S02]  /*3a60*/  FFMA.FTZ R150, R155.reuse, R150, R159 ;  /* 0x000000969b967223 */ /* 0x040fe4000001009f */
        /* <DEDUP_REMOVED lines=41> */
[-C--:B------:R-:W-:Y:S01]  /*3d00*/  FMUL.FTZ R147, R135, R148.reuse ;  /* 0x0000009487937220 */ /* 0x080fe20000410000 */
[----:B------:R-:W2:Y:S01]  /*3d10*/  SHFL.UP PT, R156, R162, 0x10, RZ ;  /* 0x06000000a29c7989 */ /* 0x000ea200000e00ff */
[C---:B------:R-:W-:Y:S02]  /*3d20*/  FMUL.FTZ R16, R139.reuse, R148 ;  /* 0x000000948b107220 */ /* 0x040fe40000410000 */
[----:B------:R-:W-:Y:S01]  /*3d30*/  FMUL.FTZ R145, R112, R19 ;  /* 0x0000001370917220 */ /* 0x000fe20000410000 */
[----:B------:R-:W3:Y:S01]  /*3d40*/  SHFL.UP PT, R159, R153, 0x10, RZ ;  /* 0x06000000999f7989 */ /* 0x000ee200000e00ff */
[----:B------:R-:W-:-:S02]  /*3d50*/  FFMA.FTZ R160, -R139, R150, -R147 ;  /* 0x000000968ba07223 */ /* 0x000fc40000010993 */
[----:B------:R-:W-:Y:S01]  /*3d60*/  FMUL.FTZ R147, R112, R17 ;  /* 0x0000001170937220 */ /* 0x000fe20000410000 */
[----:B------:R-:W4:Y:S01]  /*3d70*/  SHFL.UP PT, R158, R154, 0x10, RZ ;  /* 0x060000009a9e7989 */ /* 0x000f2200000e00ff */
[----:B------:R-:W-:Y:S02]  /*3d80*/  FFMA.FTZ R16, R135, R150, -R16 ;  /* 0x0000009687107223 */ /* 0x000fe40000010810 */
[----:B------:R-:W-:Y:S02]  /*3d90*/  FADD.FTZ R161, -R145, R160 ;  /* 0x000000a091a17221 */ /* 0x000fe40000010100 */
[----:B------:R-:W-:Y:S02]  /*3da0*/  FADD.FTZ R17, R147, R16 ;  /* 0x0000001093117221 */ /* 0x000fe40000010000 */
[C---:B------:R-:W-:Y:S02]  /*3db0*/  FMUL.FTZ R16, R130.reuse, -R161 ;  /* 0x800000a182107220 */ /* 0x040fe40000410000 */
[----:B------:R-:W-:-:S02]  /*3dc0*/  FMUL.FTZ R164, R130, -R17 ;  /* 0x8000001182a47220 */ /* 0x000fc40000410000 */
[----:B------:R-:W-:Y:S02]  /*3dd0*/  FFMA.FTZ R163, R134, R17, -R16 ;  /* 0x0000001186a37223 */ /* 0x000fe40000010810 */
[----:B0-----:R-:W-:Y:S02]  /*3de0*/  FMUL.FTZ R16, R162, R18 ;  /* 0x00000012a2107220 */ /* 0x001fe40000410000 */
[----:B------:R-:W-:Y:S02]  /*3df0*/  FFMA.FTZ R161, R134, R161, R164 ;  /* 0x000000a186a17223 */ /* 0x000fe400000100a4 */
[-C--:B--2---:R-:W-:Y:S01]  /*3e00*/  FFMA.FTZ R19, R155, R156.reuse, R16 ;  /* 0x0000009c9b137223 */ /* 0x084fe20000010010 */
[----:B------:R-:W-:Y:S01]  /*3e10*/  HFMA2.MMA R16, -RZ, RZ, 1.875, 0 ;  /* 0x3f800000ff107435 */ /* 0x000fe200000001ff */
[C---:B------:R-:W-:Y:S02]  /*3e20*/  FMUL.FTZ R156, R162.reuse, R156 ;  /* 0x0000009ca29c7220 */ /* 0x040fe40000410000 */
[----:B---3--:R-:W-:-:S02]  /*3e30*/  FMUL.FTZ R17, R162, R159 ;  /* 0x0000009fa2117220 */ /* 0x008fc40000410000 */
[----:B------:R-:W-:Y:S02]  /*3e40*/  FADD.FTZ R163, R136, R163 ;  /* 0x000000a388a37221 */ /* 0x000fe40000010000 */
[CC--:B----4-:R-:W-:Y:S01]  /*3e50*/  FMUL.FTZ R160, R162.reuse, R158.reuse ;  /* 0x0000009ea2a07220 */ /* 0x0d0fe20000410000 */
[----:B------:R-:W-:Y:S01]  /*3e60*/  FSEL R162, R162, R19, !P3 ;  /* 0x00000013a2a27208 */ /* 0x000fe20005800000 */
[C---:B------:R-:W-:Y:S02]  /*3e70*/  FFMA.FTZ R17, R155.reuse, R158, -R17 ;  /* 0x0000009e9b117223 */ /* 0x040fe40000010811 */
[C---:B------:R-:W-:Y:S02]  /*3e80*/  FFMA.FTZ R160, R155.reuse, R159, R160 ;  /* 0x0000009f9ba07223 */ /* 0x040fe400000100a0 */
[----:B------:R-:W-:Y:S01]  /*3e90*/  @P3 FFMA.FTZ R155, R155, R18, -R156 ;  /* 0x000000129b9b3223 */ /* 0x000fe2000001089c */
[----:B------:R-:W0:Y:S01]  /*3ea0*/  SHFL.UP PT, R162, R162, 0x1, RZ ;  /* 0x04200000a2a27989 */ /* 0x000e2200000e00ff */
[----:B------:R-:W-:Y:S01]  /*3eb0*/  @P3 FADD.FTZ R153, R153, R160 ;  /* 0x000000a099993221 */ /* 0x000fe20000010000 */
[----:B------:R-:W-:Y:S01]  /*3ec0*/  CS2R R18, SRZ ;  /* 0x0000000000127805 */ /* 0x000fe2000001ff00 */
[----:B------:R-:W-:Y:S01]  /*3ed0*/  @P3 FADD.FTZ R154, R154, R17 ;  /* 0x000000119a9a3221 */ /* 0x000fe20000010000 */
[----:B------:R-:W-:Y:S01]  /*3ee0*/  MOV R17, RZ ;  /* 0x000000ff00117202 */ /* 0x000fe20000000f00 */
[----:B------:R-:W2:Y:S01]  /*3ef0*/  SHFL.UP PT, R155, R155, 0x1, RZ ;  /* 0x042000009b9b7989 */ /* 0x000ea200000e00ff */
[----:B------:R-:W-:-:S02]  /*3f00*/  FADD.FTZ R161, -R132, R161 ;  /* 0x000000a184a17221 */ /* 0x000fc40000010100 */
[C---:B------:R-:W-:Y:S01]  /*3f10*/  FMUL.FTZ R166, R128.reuse, -R163 ;  /* 0x800000a380a67220 */ /* 0x040fe20000410000 */
[----:B------:R-:W3:Y:S01]  /*3f20*/  SHFL.UP PT, R153, R153, 0x1, RZ ;  /* 0x0420000099997989 */ /* 0x000ee200000e00ff */
[----:B-1----:R-:W-:Y:S02]  /*3f30*/  FMUL.FTZ R156, R139, R61 ;  /* 0x0000003d8b9c7220 */ /* 0x002fe40000410000 */
[-C--:B------:R-:W-:Y:S01]  /*3f40*/  FMUL.FTZ R160, R128, -R161.reuse ;  /* 0x800000a180a07220 */ /* 0x080fe20000410000 */
[----:B------:R-:W1:Y:S01]  /*3f50*/  SHFL.UP PT, R154, R154, 0x1, RZ ;  /* 0x042000009a9a7989 */ /* 0x000e6200000e00ff */
[----:B------:R-:W-:Y:S02]  /*3f60*/  FFMA.FTZ R166, R129, R161, R166 ;  /* 0x000000a181a67223 */ /* 0x000fe400000100a6 */
[-C--:B------:R-:W-:Y:S01]  /*3f70*/  FMUL.FTZ R158, R139, -R60.reuse ;  /* 0x8000003c8b9e7220 */ /* 0x080fe20000410000 */
[----:B------:R4:W4:Y:S01]  /*3f80*/  @!P0 LDS.128 R16, [R115.X16+0x25d0] ;  /* 0x0025d00073108984 */ /* 0x000922000000cc00 */
[----:B------:R-:W-:Y:S01]  /*3f90*/  FFMA.FTZ R161, R135, R60, -R156 ;  /* 0x0000003c87a17223 */ /* 0x000fe2000001089c */
[----:B------:R-:W-:Y:S01]  /*3fa0*/  ISETP.NE.AND P0, PT, R151, 0x1f, PT ;  /* 0x0000001f9700780c */ /* 0x000fe20003f05270 */
[----:B------:R-:W-:-:S02]  /*3fb0*/  FFMA.FTZ R164, R129, R163, -R160 ;  /* 0x000000a381a47223 */ /* 0x000fc400000108a0 */
[----:B------:R-:W-:Y:S02]  /*3fc0*/  FFMA.FTZ R163, R135, -R61, R158 ;  /* 0x8000003d87a37223 */ /* 0x000fe4000001009e */
[C---:B0-----:R-:W-:Y:S02]  /*3fd0*/  FMUL.FTZ R156, R162.reuse, R127 ;  /* 0x0000007fa29c7220 */ /* 0x041fe40000410000 */
[----:B------:R-:W-:Y:S02]  /*3fe0*/  FMUL.FTZ R162, R162, R126 ;  /* 0x0000007ea2a27220 */ /* 0x000fe40000410000 */
[C---:B------:R-:W-:Y:S02]  /*3ff0*/  FMUL.FTZ R160, R130.reuse, -R161 ;  /* 0x800000a182a07220 */ /* 0x040fe40000410000 */
[----:B--2---:R-:W-:Y:S02]  /*4000*/  FFMA.FTZ R162, R155, R127, R162 ;  /* 0x0000007f9ba27223 */ /* 0x004fe400000100a2 */
[----:B------:R-:W-:-:S02]  /*4010*/  FMUL.FTZ R158, R130, -R163 ;  /* 0x800000a3829e7220 */ /* 0x000fc40000410000 */
[C---:B------:R-:W-:Y:S02]  /*4020*/  FFMA.FTZ R160, R134.reuse, R163, R160 ;  /* 0x000000a386a07223 */ /* 0x040fe400000100a0 */
[----:B------:R-:W-:Y:S02]  /*4030*/  FFMA.FTZ R159, R155, R126, -R156 ;  /* 0x0000007e9b9f7223 */ /* 0x000fe4000001089c */
[----:B---3--:R-:W-:Y:S02]  /*4040*/  @P1 FADD.FTZ R127, R153, R162 ;  /* 0x000000a2997f1221 */ /* 0x008fe40000010000 */
[----:B------:R-:W-:Y:S02]  /*4050*/  FFMA.FTZ R158, R134, R161, -R158 ;  /* 0x000000a1869e7223 */ /* 0x000fe4000001089e */
[----:B------:R-:W-:Y:S02]  /*4060*/  FMUL.FTZ R153, R128, -R160 ;  /* 0x800000a080997220 */ /* 0x000fe40000410000 */
[----:B-1----:R-:W-:-:S02]  /*4070*/  @P1 FADD.FTZ R126, R154, R159 ;  /* 0x0000009f9a7e1221 */ /* 0x002fc40000010000 */
[-C--:B------:R-:W-:Y:S02]  /*4080*/  FFMA.FTZ R154, R129, R158.reuse, -R153 ;  /* 0x0000009e819a7223 */ /* 0x080fe40000010899 */
[----:B------:R-:W-:Y:S02]  /*4090*/  FMUL.FTZ R158, R128, -R158 ;  /* 0x8000009e809e7220 */ /* 0x000fe40000410000 */
[----:B------:R-:W-:Y:S01]  /*40a0*/  FADD.FTZ R164, R133, R164 ;  /* 0x000000a485a47221 */ /* 0x000fe20000010000 */
[----:B------:R0:W1:Y:S01]  /*40b0*/  SHFL.DOWN PT, R163, R154, 0x1, 0x1f ;  /* 0x08201f009aa37f89 */ /* 0x00006200000e0000 */
[----:B------:R-:W-:Y:S02]  /*40c0*/  FADD.FTZ R166, -R131, R166 ;  /* 0x000000a683a67221 */ /* 0x000fe40000010100 */
[----:B------:R-:W-:Y:S01]  /*40d0*/  FFMA.FTZ R158, R129, R160, R158 ;  /* 0x000000a0819e7223 */ /* 0x000fe2000001009e */
[----:B------:R0:W2:Y:S01]  /*40e0*/  SHFL.DOWN PT, R159, R164, 0x1, 0x1f ;  /* 0x08201f00a49f7f89 */ /* 0x0000a200000e0000 */
[----:B------:R-:W-:-:S02]  /*40f0*/  FMUL.FTZ R153, R63, R126 ;  /* 0x0000007e3f997220 */ /* 0x000fc40000410000 */
[-C--:B------:R-:W-:Y:S01]  /*4100*/  FMUL.FTZ R63, R63, R127.reuse ;  /* 0x0000007f3f3f7220 */ /* 0x080fe20000410000 */
[----:B------:R0:W3:Y:S01]  /*4110*/  SHFL.DOWN PT, R167, R166, 0x1, 0x1f ;  /* 0x08201f00a6a77f89 */ /* 0x0000e200000e0000 */
[----:B------:R-:W-:-:S03]  /*4120*/  FFMA.FTZ R153, R62, R127, R153 ;  /* 0x0000007f3e997223 */ /* 0x000fc60000010099 */
[----:B------:R0:W0:Y:S01]  /*4130*/  SHFL.DOWN PT, R165, R158, 0x1, 0x1f ;  /* 0x08201f009ea57f89 */ /* 0x00002200000e0000 */
[----:B------:R-:W-:Y:S05]  /*4140*/  @!P0 BRA `(.L_x_13731) ;  /* 0x000000b000008947 */ /* 0x000fea0003800000 */
[C---:B---34-:R-:W-:Y:S02]  /*4150*/  FMUL.FTZ R155, R158.reuse, R167 ;  /* 0x000000a79e9b7220 */ /* 0x058fe40000410000 */
[C---:B0-----:R-:W-:Y:S02]  /*4160*/  FMUL.FTZ R127, R158.reuse, R165 ;  /* 0x000000a59e7f7220 */ /* 0x041fe40000410000 */
[-C--:B--2---:R-:W-:Y:S02]  /*4170*/  FMUL.FTZ R161, R158, R159.reuse ;  /* 0x0000009f9ea17220 */ /* 0x084fe40000410000 */
        /* <DEDUP_REMOVED lines=8> */
.L_x_13731:
[----:B----4-:R-:W-:Y:S05]  /*4200*/  BSYNC B0 ;  /* 0x0000000000007941 */ /* 0x010fea0003800000 */
.L_x_13730:
[----:B------:R-:W-:Y:S01]  /*4210*/  ISETP.GT.U32.AND P0, PT, R151, 0x1d, PT ;  /* 0x0000001d9700780c */ /* 0x000fe20003f04070 */
[----:B------:R-:W-:Y:S01]  /*4220*/  FFMA.FTZ R62, R62, R126, -R63 ;  /* 0x0000007e3e3e7223 */ /* 0x000fe2000001083f */
[----:B------:R4:W3:Y:S01]  /*4230*/  SHFL.DOWN PT, R161, R154, 0x2, 0x1f ;  /* 0x08401f009aa17f89 */ /* 0x0008e200000e0000 */
[----:B------:R-:W-:Y:S01]  /*4240*/  FADD.FTZ R63, R140, R153 ;  /* 0x000000998c3f7221 */ /* 0x000fe20000010000 */
[----:B------:R-:W-:Y:S01]  /*4250*/  BSSY B0, `(.L_x_13732) ;  /* 0x0000016000007945 */ /* 0x000fe20003800000 */
[----:B------:R-:W-:Y:S01]  /*4260*/  FADD.FTZ R137, R137, R62 ;  /* 0x0000003e89897221 */ /* 0x000fe20000010000 */
[----:B-1----:R4:W1:Y:S01]  /*4270*/  SHFL.DOWN PT, R163, R158, 0x2, 0x1f ;  /* 0x08401f009ea37f89 */ /* 0x00286200000e0000 */
[----:B------:R-:W-:Y:S01]  /*4280*/  FMUL.FTZ R62, R128, R63 ;  /* 0x0000003f803e7220 */ /* 0x000fe20000410000 */
[----:B------:R-:W-:-:S02]  /*4290*/  ISETP.GT.U32.AND P1, PT, R151, 0x1b, PT ;  /* 0x0000001b9700780c */ /* 0x000fc40003f24070 */
[----:B------:R4:W2:Y:S01]  /*42a0*/  SHFL.DOWN PT, R155, R164, 0x2, 0x1f ;  /* 0x08401f00a49b7f89 */ /* 0x0008a200000e0000 */
[----:B------:R-:W-:Y:S01]  /*42b0*/  ISETP.GT.U32.AND P3, PT, R151, 0x17, PT ;  /* 0x000000179700780c */ /* 0x000fe20003f64070 */
[----:B------:R-:W-:Y:S01]  /*42c0*/  FFMA.FTZ R62, R129, R137, -R62 ;  /* 0x00000089813e7223 */ /* 0x000fe2000001083e */
[----:B------:R-:W-:Y:S01]  /*42d0*/  ISETP.GT.U32.AND P4, PT, R151, 0xf, PT ;  /* 0x0000000f9700780c */ /* 0x000fe20003f84070 */
[----:B0-----:R4:W0:Y:S01]  /*42e0*/  SHFL.DOWN PT, R165, R166, 0x2, 0x1f ;  /* 0x08401f00a6a57f89 */ /* 0x00182200000e0000 */
[----:B------:R-:W-:Y:S06]  /*42f0*/  @P0 BRA `(.L_x_13733) ;  /* 0x000000b000000947 */ /* 0x000fec0003800000 */
[C---:B0-----:R-:W-:Y:S02]  /*4300*/  FMUL.FTZ R153, R158.reuse, R165 ;  /* 0x000000a59e997220 */ /* 0x041fe40000410000 */
[C---:B-1----:R-:W-:Y:S02]  /*4310*/  FMUL.FTZ R127, R158.reuse, R163 ;  /* 0x000000a39e7f7220 */ /* 0x042fe40000410000 */
[-C--:B--2---:R-:W-:Y:S02]  /*4320*/  FMUL.FTZ R159, R158, R155.reuse ;  /* 0x0000009b9e9f7220 */ /* 0x084fe40000410000 */
[----:B------:R-:W-:-:S02]  /*4330*/  FFMA.FTZ R155, R154, R155, -R153 ;  /* 0x0000009b9a9b7223 */ /* 0x000fc40000010899 */
[-C--:B---3--:R-:W-:Y:S02]  /*4340*/  FMUL.FTZ R153, R158, R161.reuse ;  /* 0x000000a19e997220 */ /* 0x088fe40000410000 */
[C---:B------:R-:W-:Y:S02]  /*4350*/  FFMA.FTZ R127, R154.reuse, R161, -R127 ;  /* 0x000000a19a7f7223 */ /* 0x040fe4000001087f */
[C---:B------:R-:W-:Y:S02]  /*4360*/  FFMA.FTZ R159, R154.reuse, R165, R159 ;  /* 0x000000a59a9f7223 */ /* 0x040fe4000001009f */
[----:B----4-:R-:W-:Y:S01]  /*4370*/  FFMA.FTZ R158, R154, R163, R153 ;  /* 0x000000a39a9e7223 */ /* 0x010fe20000010099 */
[----:B------:R-:W-:Y:S01]  /*4380*/  MOV R154, R127 ;  /* 0x0000007f009a7202 */ /* 0x000fe20000000f00 */
[----:B------:R-:W-:Y:S02]  /*4390*/  FADD.FTZ R164, R164, R155 ;  /* 0x0000009ba4a47221 */ /* 0x000fe40000010000 */
[----:B------:R-:W-:-:S02]  /*43a0*/  FADD.FTZ R166, R166, R159 ;  /* 0x0000009fa6a67221 */ /* 0x000fc40000010000 */
.L_x_13733:
[----:B------:R-:W-:Y:S05]  /*43b0*/  BSYNC B0 ;  /* 0x0000000000007941 */ /* 0x000fea0003800000 */
.L_x_13732:
[----:B---3--:R3:W4:Y:S01]  /*43c0*/  SHFL.DOWN PT, R161, R154, 0x4, 0x1f ;  /* 0x08801f009aa17f89 */ /* 0x00872200000e0000 */
[----:B------:R-:W-:Y:S01]  /*43d0*/  BSSY B0, `(.L_x_13734) ;  /* 0x0000011000007945 */ /* 0x000fe20003800000 */
[----:B------:R-:W-:-:S02]  /*43e0*/  FFMA.FTZ R142, R5, R142, R62 ;  /* 0x0000008e058e7223 */ /* 0x000fc4000001003e */
[----:B-1----:R3:W1:Y:S04]  /*43f0*/  SHFL.DOWN PT, R163, R158, 0x4, 0x1f ;  /* 0x08801f009ea37f89 */ /* 0x00266800000e0000 */
[----:B--2---:R3:W2:Y:S04]  /*4400*/  SHFL.DOWN PT, R155, R164, 0x4, 0x1f ;  /* 0x08801f00a49b7f89 */ /* 0x0046a800000e0000 */
[----:B0-----:R3:W0:Y:S01]  /*4410*/  SHFL.DOWN PT, R165, R166, 0x4, 0x1f ;  /* 0x08801f00a6a57f89 */ /* 0x00162200000e0000 */
[----:B------:R-:W-:Y:S05]  /*4420*/  @P1 BRA `(.L_x_13735) ;  /* 0x000000b000001947 */ /* 0x000fea0003800000 */
[C---:B0-----:R-:W-:Y:S02]  /*4430*/  FMUL.FTZ R153, R158.reuse, R165 ;  /* 0x000000a59e997220 */ /* 0x041fe40000410000 */
[----:B-1----:R-:W-:-:S02]  /*4440*/  FMUL.FTZ R127, R158, R163 ;  /* 0x000000a39e7f7220 */ /* 0x002fc40000410000 */
[-C--:B--2---:R-:W-:Y:S02]  /*4450*/  FMUL.FTZ R159, R158, R155.reuse ;  /* 0x0000009b9e9f7220 */ /* 0x084fe40000410000 */
[----:B------:R-:W-:Y:S02]  /*4460*/  FFMA.FTZ R155, R154, R155, -R153 ;  /* 0x0000009b9a9b7223 */ /* 0x000fe40000010899 */
[-C--:B----4-:R-:W-:Y:S02]  /*4470*/  FMUL.FTZ R153, R158, R161.reuse ;  /* 0x000000a19e997220 */ /* 0x090fe40000410000 */
[C---:B------:R-:W-:Y:S02]  /*4480*/  FFMA.FTZ R127, R154.reuse, R161, -R127 ;  /* 0x000000a19a7f7223 */ /* 0x040fe4000001087f */
[C---:B------:R-:W-:Y:S02]  /*4490*/  FFMA.FTZ R159, R154.reuse, R165, R159 ;  /* 0x000000a59a9f7223 */ /* 0x040fe4000001009f */
[----:B---3--:R-:W-:Y:S01]  /*44a0*/  FFMA.FTZ R158, R154, R163, R153 ;  /* 0x000000a39a9e7223 */ /* 0x008fe20000010099 */
[----:B------:R-:W-:Y:S01]  /*44b0*/  MOV R154, R127 ;  /* 0x0000007f009a7202 */ /* 0x000fe20000000f00 */
[----:B------:R-:W-:-:S02]  /*44c0*/  FADD.FTZ R164, R164, R155 ;  /* 0x0000009ba4a47221 */ /* 0x000fc40000010000 */
[----:B------:R-:W-:Y:S02]  /*44d0*/  FADD.FTZ R166, R166, R159 ;  /* 0x0000009fa6a67221 */ /* 0x000fe40000010000 */
.L_x_13735:
[----:B------:R-:W-:Y:S05]  /*44e0*/  BSYNC B0 ;  /* 0x0000000000007941 */ /* 0x000fea0003800000 */
.L_x_13734:
[----:B----4-:R4:W3:Y:S01]  /*44f0*/  SHFL.DOWN PT, R161, R154, 0x8, 0x1f ;  /* 0x09001f009aa17f89 */ /* 0x0108e200000e0000 */
[----:B------:R-:W-:Y:S03]  /*4500*/  BSSY B0, `(.L_x_13736) ;  /* 0x0000010000007945 */ /* 0x000fe60003800000 */
        /* <DEDUP_REMOVED lines=15> */
.L_x_13737:
[----:B------:R-:W-:Y:S05]  /*4600*/  BSYNC B0 ;  /* 0x0000000000007941 */ /* 0x000fea0003800000 */
.L_x_13736:
[----:B---3--:R3:W4:Y:S01]  /*4610*/  SHFL.DOWN PT, R161, R154, 0x10, 0x1f ;  /* 0x0a001f009aa17f89 */ /* 0x00872200000e0000 */
[----:B------:R-:W-:Y:S01]  /*4620*/  BSSY B0, `(.L_x_13738) ;  /* 0x0000011000007945 */ /* 0x000fe20003800000 */
[----:B------:R-:W-:Y:S02]  /*4630*/  FMUL.FTZ R62, R128, R137 ;  /* 0x00000089803e7220 */ /* 0x000fe40000410000 */
        /* <DEDUP_REMOVED lines=15> */
.L_x_13739:
[----:B------:R-:W-:Y:S05]  /*4730*/  BSYNC B0 ;  /* 0x0000000000007941 */ /* 0x000fea0003800000 */
.L_x_13738:
[----:B------:R-:W-:Y:S01]  /*4740*/  SHFL.DOWN PT, R162, R158, 0x1, 0x1f ;  /* 0x08201f009ea27f89 */ /* 0x000fe200000e0000 */
[----:B------:R-:W-:Y:S01]  /*4750*/  FFMA.FTZ R62, R129, R63, R62 ;  /* 0x0000003f813e7223 */ /* 0x000fe2000001003e */
[----:B------:R-:W-:Y:S01]  /*4760*/  ISETP.NE.AND P0, PT, R70, RZ, PT ;  /* 0x000000ff4600720c */ /* 0x000fe20003f05270 */
[C---:B------:R-:W-:Y:S01]  /*4770*/  FMUL.FTZ R153, R130.reuse, R142 ;  /* 0x0000008e82997220 */ /* 0x040fe20000410000 */
[----:B------:R-:W5:Y:S01]  /*4780*/  SHFL.IDX PT, R159, R19, RZ, 0x1f ;  /* 0x00001fff139f7589 */ /* 0x000f6200000e0000 */
[----:B------:R-:W-:Y:S01]  /*4790*/  FFMA.FTZ R138, R5, R138, R62 ;  /* 0x0000008a058a7223 */ /* 0x000fe2000001003e */
[----:B------:R-:W-:Y:S01]  /*47a0*/  LEA.HI.SX32 R167, R149, R149, 0x1b ;  /* 0x0000009595a77211 */ /* 0x000fe200078fdaff */
[----:B------:R-:W-:Y:S01]  /*47b0*/  BSSY B0, `(.L_x_13740) ;  /* 0x00000d4000007945 */ /* 0x000fe20003800000 */
[----:B------:R-:W3:Y:S01]  /*47c0*/  SHFL.IDX PT, R156, R18, RZ, 0x1f ;  /* 0x00001fff129c7589 */ /* 0x000ee200000e0000 */
[----:B------:R-:W-:Y:S01]  /*47d0*/  FMUL.FTZ R127, R130, R138 ;  /* 0x0000008a827f7220 */ /* 0x000fe20000410000 */
[----:B------:R-:W-:Y:S01]  /*47e0*/  LEA R170, R100, -R70, 0x1 ;  /* 0x8000004664aa7211 */ /* 0x000fe200078e08ff */
[C---:B------:R-:W-:Y:S01]  /*47f0*/  FFMA.FTZ R153, R134.reuse, R138, R153 ;  /* 0x0000008a86997223 */ /* 0x040fe20000010099 */
[----:B----4-:R-:W4:Y:S01]  /*4800*/  SHFL.DOWN PT, R161, R154, 0x1, 0x1f ;  /* 0x08201f009aa17f89 */ /* 0x010f2200000e0000 */
[----:B------:R-:W-:-:S02]  /*4810*/  FFMA.FTZ R127, R134, R142, -R127 ;  /* 0x0000008e867f7223 */ /* 0x000fc4000001087f */
[C---:B------:R-:W-:Y:S01]  /*4820*/  FFMA.FTZ R143, R6.reuse, R143, R153 ;  /* 0x0000008f068f7223 */ /* 0x040fe20000010099 */
[----:B------:R-:W2:Y:S01]  /*4830*/  SHFL.DOWN PT, R168, R164, 0x1, 0x1f ;  /* 0x08201f00a4a87f89 */ /* 0x000ea200000e0000 */
[----:B------:R-:W-:Y:S02]  /*4840*/  FFMA.FTZ R141, R6, R141, R127 ;  /* 0x0000008d068d7223 */ /* 0x000fe4000001007f */
[C---:B------:R-:W-:Y:S01]  /*4850*/  FMUL.FTZ R62, R139.reuse, R143 ;  /* 0x0000008f8b3e7220 */ /* 0x040fe20000410000 */
[----:B-1----:R-:W1:Y:S01]  /*4860*/  SHFL.DOWN PT, R163, R166, 0x1, 0x1f ;  /* 0x08201f00a6a37f89 */ /* 0x002e6200000e0000 */
[-C--:B------:R-:W-:Y:S02]  /*4870*/  FMUL.FTZ R126, R139, R141.reuse ;  /* 0x0000008d8b7e7220 */ /* 0x080fe40000410000 */
[C---:B------:R-:W-:Y:S01]  /*4880*/  FFMA.FTZ R62, R135.reuse, R141, -R62 ;  /* 0x0000008d873e7223 */ /* 0x040fe2000001083e */
[----:B--2---:R-:W2:Y:S01]  /*4890*/  SHFL.IDX PT, R155, R158, RZ, 0x1f ;  /* 0x00001fff9e9b7589 */ /* 0x004ea200000e0000 */
[----:B------:R-:W-:-:S02]  /*48a0*/  FFMA.FTZ R126, R135, R143, R126 ;  /* 0x0000008f877e7223 */ /* 0x000fc4000001007e */
[C---:B------:R-:W-:Y:S01]  /*48b0*/  FFMA.FTZ R146, R7.reuse, R146, R62 ;  /* 0x0000009207927223 */ /* 0x040fe2000001003e */
[----:B------:R-:W0:Y:S01]  /*48c0*/  SHFL.IDX PT, R140, R154, RZ, 0x1f ;  /* 0x00001fff9a8c7589 */ /* 0x000e2200000e0000 */
[CC--:B-----5:R-:W-:Y:S02]  /*48d0*/  @P2 FMUL.FTZ R153, R162.reuse, R159.reuse ;  /* 0x0000009fa2992220 */ /* 0x0e0fe40000410000 */
[----:B------:R-:W-:Y:S01]  /*48e0*/  FFMA.FTZ R144, R7, R144, R126 ;  /* 0x0000009007907223 */ /* 0x000fe2000001007e */
[----:B---3--:R-:W3:Y:S01]  /*48f0*/  SHFL.IDX PT, R166, R166, RZ, 0x1f ;  /* 0x00001fffa6a67589 */ /* 0x008ee200000e0000 */
[-C--:B------:R-:W-:Y:S02]  /*4900*/  @P2 FMUL.FTZ R160, R162, R156.reuse ;  /* 0x0000009ca2a02220 */ /* 0x080fe40000410000 */
[C---:B----4-:R-:W-:Y:S01]  /*4910*/  @P2 FFMA.FTZ R153, R161.reuse, R156, -R153 ;  /* 0x0000009ca1992223 */ /* 0x050fe20000010899 */
[----:B------:R-:W4:Y:S01]  /*4920*/  SHFL.IDX PT, R127, R164, RZ, 0x1f ;  /* 0x00001fffa47f7589 */ /* 0x000f2200000e0000 */
[----:B------:R-:W-:-:S02]  /*4930*/  @P2 FFMA.FTZ R160, R161, R159, R160 ;  /* 0x0000009fa1a02223 */ /* 0x000fc400000100a0 */
[----:B------:R-:W-:Y:S01]  /*4940*/  @P2 FADD.FTZ R156, R168, R153 ;  /* 0x00000099a89c2221 */ /* 0x000fe20000010000 */
[----:B------:R-:W-:Y:S01]  /*4950*/  SHF.L.U64.HI R168, R114, 0x2, R117 ;  /* 0x0000000272a87819 */ /* 0x000fe20000010275 */
[----:B-1----:R-:W-:Y:S02]  /*4960*/  @P2 FADD.FTZ R159, R163, R160 ;  /* 0x000000a0a39f2221 */ /* 0x002fe40000010000 */
[CC--:B------:R-:W-:Y:S02]  /*4970*/  FMUL.FTZ R126, R156.reuse, -R61.reuse ;  /* 0x8000003d9c7e7220 */ /* 0x0c0fe40000410000 */
[C---:B------:R-:W-:Y:S02]  /*4980*/  FMUL.FTZ R161, R159.reuse, -R61 ;  /* 0x8000003d9fa17220 */ /* 0x040fe40000410000 */
[-C--:B------:R-:W-:Y:S02]  /*4990*/  FFMA.FTZ R159, R159, R60.reuse, R126 ;  /* 0x0000003c9f9f7223 */ /* 0x080fe4000001007e */
[----:B------:R-:W-:-:S02]  /*49a0*/  FFMA.FTZ R161, R156, R60, -R161 ;  /* 0x0000003c9ca17223 */ /* 0x000fc400000108a1 */
[----:B------:R-:W-:Y:S01]  /*49b0*/  FADD.FTZ R148, -R148, R159 ;  /* 0x0000009f94947221 */ /* 0x000fe20000010100 */
[----:B------:R-:W-:Y:S01]  /*49c0*/  IADD3 R159, R70, 0xc0, RZ ;  /* 0x000000c0469f7810 */ /* 0x000fe20007ffe0ff */
[----:B------:R-:W-:Y:S01]  /*49d0*/  FADD.FTZ R150, R150, R161 ;  /* 0x000000a196967221 */ /* 0x000fe20000010000 */
[----:B------:R-:W-:Y:S01]  /*49e0*/  IADD3 R161, R70, 0xe0, RZ ;  /* 0x000000e046a17810 */ /* 0x000fe20007ffe0ff */
[----:B--2---:R-:W-:Y:S02]  /*49f0*/  FMUL.FTZ R62, R155, R18 ;  /* 0x000000129b3e7220 */ /* 0x004fe40000410000 */
[C---:B------:R-:W-:Y:S02]  /*4a00*/  FMUL.FTZ R60, R139.reuse, -R148 ;  /* 0x800000948b3c7220 */ /* 0x040fe40000410000 */
[----:B------:R-:W-:Y:S02]  /*4a10*/  FMUL.FTZ R139, R139, -R150 ;  /* 0x800000968b8b7220 */ /* 0x000fe40000410000 */
[----:B0-----:R-:W-:-:S02]  /*4a20*/  FFMA.FTZ R61, R140, R19, R62 ;  /* 0x000000138c3d7223 */ /* 0x001fc4000001003e */
[----:B------:R-:W-:Y:S02]  /*4a30*/  FFMA.FTZ R62, R135, R148, R139 ;  /* 0x00000094873e7223 */ /* 0x000fe4000001008b */
[----:B------:R-:W-:Y:S02]  /*4a40*/  FMUL.FTZ R153, R155, R19 ;  /* 0x000000139b997220 */ /* 0x000fe40000410000 */
[----:B------:R-:W-:Y:S02]  /*4a50*/  FFMA.FTZ R60, R135, R150, -R60 ;  /* 0x00000096873c7223 */ /* 0x000fe4000001083c */
[----:B------:R-:W-:Y:S02]  /*4a60*/  FMUL.FTZ R19, R155, R17 ;  /* 0x000000119b137220 */ /* 0x000fe40000410000 */
[----:B------:R-:W-:Y:S02]  /*4a70*/  FADD.FTZ R145, -R145, R62 ;  /* 0x0000003e91917221 */ /* 0x000fe40000010100 */
[----:B------:R-:W-:-:S02]  /*4a80*/  FMUL.FTZ R155, R155, R16 ;  /* 0x000000109b9b7220 */ /* 0x000fc40000410000 */
[----:B------:R-:W-:Y:S02]  /*4a90*/  FADD.FTZ R147, R147, R60 ;  /* 0x0000003c93937221 */ /* 0x000fe40000010000 */
[C---:B------:R-:W-:Y:S02]  /*4aa0*/  FFMA.FTZ R18, R140.reuse, R18, -R153 ;  /* 0x000000128c127223 */ /* 0x040fe40000010899 */
[----:B------:R-:W-:Y:S02]  /*4ab0*/  FFMA.FTZ R16, R140, R16, -R19 ;  /* 0x000000108c107223 */ /* 0x000fe40000010813 */
[----:B---3--:R-:W-:Y:S02]  /*4ac0*/  FADD.FTZ R19, R166, R61 ;  /* 0x0000003da6137221 */ /* 0x008fe40000010000 */
[----:B------:R-:W-:Y:S02]  /*4ad0*/  FMUL.FTZ R62, R6, R107 ;  /* 0x0000006b063e7220 */ /* 0x000fe40000410000 */
[----:B------:R-:W-:-:S02]  /*4ae0*/  FMUL.FTZ R61, R130, -R145 ;  /* 0x80000091823d7220 */ /* 0x000fc40000410000 */
[----:B------:R-:W-:Y:S02]  /*4af0*/  FMUL.FTZ R130, R130, -R147 ;  /* 0x8000009382827220 */ /* 0x000fe40000410000 */
[----:B------:R-:W-:Y:S02]  /*4b00*/  FFMA.FTZ R17, R140, R17, R155 ;  /* 0x000000118c117223 */ /* 0x000fe4000001009b */
[----:B----4-:R-:W-:Y:S02]  /*4b10*/  FADD.FTZ R18, R127, R18 ;  /* 0x000000127f127221 */ /* 0x010fe40000010000 */
[----:B------:R-:W-:Y:S02]  /*4b20*/  FFMA.FTZ R60, R122, -R62, R143 ;  /* 0x8000003e7a3c7223 */ /* 0x000fe4000001008f */
[----:B------:R-:W-:Y:S01]  /*4b30*/  FMUL.FTZ R135, R145, R107 ;  /* 0x0000006b91877220 */ /* 0x000fe20000410000 */
[----:B------:R0:W-:Y:S01]  /*4b40*/  @!P0 STS.128 [R115.X16+0x25d0], R16 ;  /* 0x0025d01073008388 */ /* 0x0001e2000000cc00 */
[----:B------:R-:W-:Y:S01]  /*4b50*/  FFMA.FTZ R127, R134, R145, R130 ;  /* 0x00000091867f7223 */ /* 0x000fe20000010082 */
[----:B------:R-:W-:Y:S01]  /*4b60*/  ISETP.GE.AND P0, PT, R170, 0x1, PT ;  /* 0x00000001aa00780c */ /* 0x000fe20003f06270 */
[----:B------:R-:W-:-:S02]  /*4b70*/  FFMA.FTZ R61, R134, R147, -R61 ;  /* 0x00000093863d7223 */ /* 0x000fc4000001083d */
[----:B------:R-:W-:Y:S02]  /*4b80*/  FADD.FTZ R132, -R132, R127 ;  /* 0x0000007f84847221 */ /* 0x000fe40000010100 */
[----:B------:R-:W-:Y:S02]  /*4b90*/  FADD.FTZ R136, R136, R61 ;  /* 0x0000003d88887221 */ /* 0x000fe40000010000 */
[----:B------:R-:W-:Y:S02]  /*4ba0*/  FMUL.FTZ R154, R150, R106 ;  /* 0x0000006a969a7220 */ /* 0x000fe40000410000 */
[----:B------:R-:W-:Y:S02]  /*4bb0*/  FMUL.FTZ R61, R5, R104 ;  /* 0x00000068053d7220 */ /* 0x000fe40000410000 */
[----:B------:R-:W-:Y:S02]  /*4bc0*/  FMUL.FTZ R126, R7, R154 ;  /* 0x0000009a077e7220 */ /* 0x000fe40000410000 */
[----:B------:R-:W-:-:S02]  /*4bd0*/  FMUL.FTZ R130, R136, R104 ;  /* 0x0000006888827220 */ /* 0x000fc40000410000 */
[----:B0-----:R-:W-:Y:S01]  /*4be0*/  FMUL.FTZ R17, R147, R107 ;  /* 0x0000006b93117220 */ /* 0x001fe20000410000 */
[----:B------:R0:W-:Y:S01]  /*4bf0*/  STS [R167.X4+0x858], R126 ;  /* 0x0008587ea7007388 */ /* 0x0001e20000004800 */
[----:B------:R-:W-:Y:S02]  /*4c00*/  FFMA.FTZ R18, R120, -R62, R141 ;  /* 0x8000003e78127223 */ /* 0x000fe4000001008d */
[----:B------:R-:W-:Y:S02]  /*4c10*/  FMUL.FTZ R16, R60, R135 ;  /* 0x000000873c107220 */ /* 0x000fe40000410000 */
[-C--:B------:R-:W-:Y:S02]  /*4c20*/  FMUL.FTZ R62, R6, R17.reuse ;  /* 0x00000011063e7220 */ /* 0x080fe40000410000 */
[----:B------:R-:W-:Y:S02]  /*4c30*/  FFMA.FTZ R140, R18, R17, R16 ;  /* 0x00000011128c7223 */ /* 0x000fe40000010010 */
[C---:B------:R-:W-:Y:S01]  /*4c40*/  FMUL.FTZ R16, R128.reuse, -R132 ;  /* 0x8000008480107220 */ /* 0x040fe20000410000 */
[----:B------:R1:W-:Y:S01]  /*4c50*/  STS [R167.X4+0x850], R62 ;  /* 0x0008503ea7007388 */ /* 0x0003e20000004800 */
[----:B------:R-:W-:-:S02]  /*4c60*/  FMUL.FTZ R128, R128, -R136 ;  /* 0x8000008880807220 */ /* 0x000fc40000410000 */
[----:B------:R-:W-:Y:S02]  /*4c70*/  FMUL.FTZ R19, R60, R17 ;  /* 0x000000113c137220 */ /* 0x000fe40000410000 */
[C---:B------:R-:W-:Y:S02]  /*4c80*/  FFMA.FTZ R128, R129.reuse, R132, R128 ;  /* 0x0000008481807223 */ /* 0x040fe40000010080 */
[----:B------:R-:W-:Y:S02]  /*4c90*/  FFMA.FTZ R16, R129, R136, -R16 ;  /* 0x0000008881107223 */ /* 0x000fe40000010810 */
[----:B0-----:R-:W-:Y:S02]  /*4ca0*/  FFMA.FTZ R126, R121, -R61, R138 ;  /* 0x8000003d797e7223 */ /* 0x001fe4000001008a */
[----:B------:R-:W-:Y:S02]  /*4cb0*/  FMUL.FTZ R134, R132, R104 ;  /* 0x0000006884867220 */ /* 0x000fe40000410000 */
[----:B-1----:R-:W-:-:S02]  /*4cc0*/  FMUL.FTZ R62, R4, R105 ;  /* 0x00000069043e7220 */ /* 0x002fc40000410000 */
[-C--:B------:R-:W-:Y:S02]  /*4cd0*/  FFMA.FTZ R153, R18, R135.reuse, -R19 ;  /* 0x0000008712997223 */ /* 0x080fe40000010813 */
[----:B------:R-:W-:Y:S02]  /*4ce0*/  FADD.FTZ R131, -R131, R128 ;  /* 0x0000008083837221 */ /* 0x000fe40000010100 */
[----:B------:R-:W-:Y:S02]  /*4cf0*/  FMUL.FTZ R135, R6, R135 ;  /* 0x0000008706877220 */ /* 0x000fe40000410000 */
[----:B------:R-:W-:Y:S02]  /*4d00*/  FMUL.FTZ R17, R5, R130 ;  /* 0x0000008205117220 */ /* 0x000fe40000410000 */
[----:B------:R-:W-:Y:S01]  /*4d10*/  FADD.FTZ R133, R133, R16 ;  /* 0x0000001085857221 */ /* 0x000fe20000010000 */
[----:B------:R0:W-:Y:S01]  /*4d20*/  STS [R167.X4+0x854], R135 ;  /* 0x00085487a7007388 */ /* 0x0001e20000004800 */
[----:B------:R-:W-:-:S02]  /*4d30*/  FFMA.FTZ R61, R119, -R61, R142 ;  /* 0x8000003d773d7223 */ /* 0x000fc4000001008e */
[----:B------:R-:W-:Y:S01]  /*4d40*/  FMUL.FTZ R16, R126, R134 ;  /* 0x000000867e107220 */ /* 0x000fe20000410000 */
[----:B------:R1:W-:Y:S01]  /*4d50*/  STS [R167.X4+0x848], R17 ;  /* 0x00084811a7007388 */ /* 0x0003e20000004800 */
[----:B------:R-:W-:Y:S02]  /*4d60*/  FFMA.FTZ R19, R116, -R62, R137 ;  /* 0x8000003e74137223 */ /* 0x000fe40000010089 */
[----:B------:R-:W-:Y:S02]  /*4d70*/  FMUL.FTZ R128, R7, R106 ;  /* 0x0000006a07807220 */ /* 0x000fe40000410000 */
[----:B------:R-:W-:Y:S02]  /*4d80*/  FFMA.FTZ R62, R118, -R62, R63 ;  /* 0x8000003e763e7223 */ /* 0x000fe4000001003f */
[----:B------:R-:W-:Y:S02]  /*4d90*/  FMUL.FTZ R129, R131, R105 ;  /* 0x0000006983817220 */ /* 0x000fe40000410000 */
[----:B0-----:R-:W-:-:S02]  /*4da0*/  FFMA.FTZ R135, R61, R130, R16 ;  /* 0x000000823d877223 */ /* 0x001fc40000010010 */
[----:B------:R-:W-:Y:S02]  /*4db0*/  FFMA.FTZ R127, R125, -R128, R144 ;  /* 0x800000807d7f7223 */ /* 0x000fe40000010090 */
[----:B------:R-:W-:Y:S02]  /*4dc0*/  FMUL.FTZ R156, R148, R106 ;  /* 0x0000006a949c7220 */ /* 0x000fe40000410000 */
[----:B-1----:R-:W-:Y:S02]  /*4dd0*/  FMUL.FTZ R17, R133, R105 ;  /* 0x0000006985117220 */ /* 0x002fe40000410000 */
[----:B------:R-:W-:Y:S02]  /*4de0*/  FMUL.FTZ R16, R62, R129 ;  /* 0x000000813e107220 */ /* 0x000fe40000410000 */
[----:B------:R-:W-:Y:S02]  /*4df0*/  FFMA.FTZ R128, R123, -R128, R146 ;  /* 0x800000807b807223 */ /* 0x000fe40000010092 */
[----:B------:R-:W-:-:S02]  /*4e00*/  FFMA.FTZ R16, R19, R17, R16 ;  /* 0x0000001113107223 */ /* 0x000fc40000010010 */
[C---:B------:R-:W-:Y:S02]  /*4e10*/  FMUL.FTZ R155, R127.reuse, R156 ;  /* 0x0000009c7f9b7220 */ /* 0x040fe40000410000 */
[----:B------:R-:W-:Y:S02]  /*4e20*/  FMUL.FTZ R130, R126, R130 ;  /* 0x000000827e827220 */ /* 0x000fe40000410000 */
[----:B------:R-:W-:Y:S02]  /*4e30*/  FADD.FTZ R16, RZ, R16 ;  /* 0x00000010ff107221 */ /* 0x000fe40000010000 */
[-C--:B------:R-:W-:Y:S02]  /*4e40*/  FFMA.FTZ R158, R128, R154.reuse, R155 ;  /* 0x0000009a809e7223 */ /* 0x080fe4000001009b */
[----:B------:R-:W-:Y:S01]  /*4e50*/  FMUL.FTZ R155, R127, R154 ;  /* 0x0000009a7f9b7220 */ /* 0x000fe20000410000 */
[----:B------:R-:W-:Y:S01]  /*4e60*/  LEA.HI.SX32 R154, R159, R70, 0x1b ;  /* 0x000000469f9a7211 */ /* 0x000fe200078fdaff */
[----:B------:R-:W-:-:S02]  /*4e70*/  FFMA.FTZ R139, R61, R134, -R130 ;  /* 0x000000863d8b7223 */ /* 0x000fc40000010882 */
[-C--:B------:R-:W-:Y:S02]  /*4e80*/  FMUL.FTZ R130, R62, R17.reuse ;  /* 0x000000113e827220 */ /* 0x080fe40000410000 */
[----:B------:R-:W-:Y:S02]  /*4e90*/  FADD.FTZ R135, R16, R135 ;  /* 0x0000008710877221 */ /* 0x000fe40000010000 */
[----:B------:R-:W-:Y:S02]  /*4ea0*/  FMUL.FTZ R134, R5, R134 ;  /* 0x0000008605867220 */ /* 0x000fe40000410000 */
[----:B------:R-:W-:Y:S02]  /*4eb0*/  FMUL.FTZ R17, R4, R17 ;  /* 0x0000001104117220 */ /* 0x000fe40000410000 */
[----:B------:R-:W-:Y:S01]  /*4ec0*/  FFMA.FTZ R155, R128, R156, -R155 ;  /* 0x0000009c809b7223 */ /* 0x000fe2000001089b */
[----:B------:R0:W-:Y:S01]  /*4ed0*/  STS [R167.X4+0x84c], R134 ;  /* 0x00084c86a7007388 */ /* 0x0001e20000004800 */
[----:B------:R-:W-:-:S02]  /*4ee0*/  FMUL.FTZ R16, R4, R129 ;  /* 0x0000008104107220 */ /* 0x000fc40000410000 */
[----:B------:R-:W-:Y:S01]  /*4ef0*/  FMUL.FTZ R156, R7, R156 ;  /* 0x0000009c079c7220 */ /* 0x000fe20000410000 */
[----:B------:R-:W-:Y:S01]  /*4f00*/  STS [R167.X4+0x840], R17 ;  /* 0x00084011a7007388 */ /* 0x000fe20000004800 */
[----:B------:R-:W-:Y:S02]  /*4f10*/  FFMA.FTZ R130, R19, R129, -R130 ;  /* 0x0000008113827223 */ /* 0x000fe40000010882 */
[----:B------:R-:W-:Y:S01]  /*4f20*/  FADD.FTZ R135, R135, R140 ;  /* 0x0000008c87877221 */ /* 0x000fe20000010000 */
[----:B------:R1:W-:Y:S01]  /*4f30*/  STS [R167.X4+0x844], R16 ;  /* 0x00084410a7007388 */ /* 0x0003e20000004800 */
[----:B------:R-:W-:Y:S02]  /*4f40*/  FADD.FTZ R130, RZ, R130 ;  /* 0x00000082ff827221 */ /* 0x000fe40000010000 */
[----:B0-----:R-:W-:Y:S01]  /*4f50*/  FMUL.FTZ R134, R110, R137 ;  /* 0x000000896e867220 */ /* 0x001fe20000410000 */
[----:B------:R0:W-:Y:S01]  /*4f60*/  STS [R87.X4+0x85c], R156 ;  /* 0x00085c9c57007388 */ /* 0x0001e20000004800 */
[----:B------:R-:W-:Y:S01]  /*4f70*/  FADD.FTZ R130, R130, R139 ;  /* 0x0000008b82827221 */ /* 0x000fe20000010000 */
[----:B------:R-:W-:Y:S01]  /*4f80*/  IADD3 R139, R70, 0x40, RZ ;  /* 0x00000040468b7810 */ /* 0x000fe20007ffe0ff */
[----:B------:R-:W-:Y:S01]  /*4f90*/  FFMA.FTZ R138, -R111, R138, -RZ ;  /* 0x0000008a6f8a7223 */ /* 0x000fe200000109ff */
[----:B------:R-:W-:Y:S01]  /*4fa0*/  BAR.SYNC.DEFER_BLOCKING 0x0 ;  /* 0x0000000000007b1d */ /* 0x000fe20000010000 */
[----:B------:R-:W-:Y:S01]  /*4fb0*/  FADD.FTZ R130, R130, R153 ;  /* 0x0000009982827221 */ /* 0x000fe20000010000 */
[----:B------:R-:W-:Y:S01]  /*4fc0*/  IADD3 R153, R70, 0x60, RZ ;  /* 0x0000006046997810 */ /* 0x000fe20007ffe0ff */
[----:B-1----:R-:W-:Y:S01]  /*4fd0*/  FFMA.FTZ R16, -R110, R63, -RZ ;  /* 0x0000003f6e107223 */ /* 0x002fe200000109ff */
[----:B------:R-:W-:Y:S01]  /*4fe0*/  IADD3 R17, R70, 0xa0, RZ ;  /* 0x000000a046117810 */ /* 0x000fe20007ffe0ff */
[----:B------:R-:W-:Y:S01]  /*4ff0*/  FADD.FTZ R129, R130, R155 ;  /* 0x0000009b82817221 */ /* 0x000fe20000010000 */
[C---:B------:R-:W-:Y:S01]  /*5000*/  IADD3 R155, R70.reuse, 0x80, RZ ;  /* 0x00000080469b7810 */ /* 0x040fe20007ffe0ff */
[----:B------:R-:W-:Y:S01]  /*5010*/  FADD.FTZ R130, R135, R158 ;  /* 0x0000009e87827221 */ /* 0x000fe20000010000 */
[----:B------:R-:W-:Y:S01]  /*5020*/  IADD3 R135, R70, 0x20, RZ ;  /* 0x0000002046877810 */ /* 0x000fe20007ffe0ff */
[----:B------:R-:W-:Y:S01]  /*5030*/  FMUL.FTZ R141, R112, R141 ;  /* 0x0000008d708d7220 */ /* 0x000fe20000410000 */
[----:B------:R-:W-:Y:S01]  /*5040*/  LEA.HI.SX32 R162, R153, R70, 0x1b ;  /* 0x0000004699a27211 */ /* 0x000fe200078fdaff */
[----:B------:R-:W-:Y:S01]  /*5050*/  FMUL.FTZ R146, R113, R146 ;  /* 0x0000009271927220 */ /* 0x000fe20000410000 */
[----:B------:R-:W-:Y:S01]  /*5060*/  LEA.HI.SX32 R164, R155, R70, 0x1b ;  /* 0x000000469ba47211 */ /* 0x000fe200078fdaff */
[----:B------:R-:W-:Y:S01]  /*5070*/  FFMA.FTZ R144, -R113, R144, -RZ ;  /* 0x0000009071907223 */ /* 0x000fe200000109ff */
[----:B------:R-:W-:Y:S01]  /*5080*/  LEA.HI.SX32 R158, R135, R70, 0x1b ;  /* 0x00000046879e7211 */ /* 0x000fe200078fdaff */
[----:B------:R-:W-:Y:S01]  /*5090*/  FMUL.FTZ R135, R111, R142 ;  /* 0x0000008e6f877220 */ /* 0x000fe20000410000 */
[-C--:B------:R-:W-:Y:S01]  /*50a0*/  LEA.HI.SX32 R160, R139, R70.reuse, 0x1b ;  /* 0x000000468ba07211 */ /* 0x080fe200078fdaff */
[----:B------:R-:W-:Y:S01]  /*50b0*/  IMAD R166, R168, c[0x0][0x2b0], RZ ;  /* 0x0000ac00a8a67a24 */ /* 0x000fe200078e02ff */
[-C--:B------:R-:W-:Y:S01]  /*50c0*/  LEA.HI.SX32 R155, R17, R70.reuse, 0x1b ;  /* 0x00000046119b7211 */ /* 0x080fe200078fdaff */
[----:B------:R-:W-:Y:S01]  /*50d0*/  FFMA.FTZ R17, -R112, R143, -RZ ;  /* 0x0000008f70117223 */ /* 0x000fe200000109ff */
[----:B------:R-:W-:Y:S01]  /*50e0*/  LEA.HI.SX32 R153, R161, R70, 0x1b ;  /* 0x00000046a1997211 */ /* 0x000fe200078fdaff */
[----:B------:R-:W-:Y:S01]  /*50f0*/  IMAD R168, R168, c[0x0][0x2d0], RZ ;  /* 0x0000b400a8a87a24 */ /* 0x000fe200078e02ff */
[----:B------:R-:W-:Y:S01]  /*5100*/  SHF.L.U32 R143, R114, 0x2, RZ ;  /* 0x00000002728f7819 */ /* 0x000fe200000006ff */
[----:B------:R0:W1:Y:S04]  /*5110*/  LDS R159, [R86.X4+0x840] ;  /* 0x00084000569f7984 */ /* 0x0000680000004800 */
[----:B------:R0:W2:Y:S04]  /*5120*/  LDS R161, [R158.X4+0x8c0] ;  /* 0x0008c0009ea17984 */ /* 0x0000a80000004800 */
[----:B------:R0:W3:Y:S04]  /*5130*/  LDS R163, [R160.X4+0x940] ;  /* 0x00094000a0a37984 */ /* 0x0000e80000004800 */
[----:B------:R0:W4:Y:S04]  /*5140*/  LDS R165, [R162.X4+0x9c0] ;  /* 0x0009c000a2a57984 */ /* 0x0001280000004800 */
[----:B------:R0:W0:Y:S04]  /*5150*/  LDS R156, [R164.X4+0xa40] ;  /* 0x000a4000a49c7984 */ /* 0x0000280000004800 */
[----:B------:R0:W0:Y:S04]  /*5160*/  LDS R142, [R155.X4+0xac0] ;  /* 0x000ac0009b8e7984 */ /* 0x0000280000004800 */
[----:B------:R0:W0:Y:S04]  /*5170*/  LDS R137, [R154.X4+0xb40] ;  /* 0x000b40009a897984 */ /* 0x0000280000004800 */
[----:B------:R0:W0:Y:S04]  /*5180*/  LDS R63, [R153.X4+0xbc0] ;  /* 0x000bc000993f7984 */ /* 0x0000280000004800 */
        /* <DEDUP_REMOVED lines=26> */
[----:B------:R-:W-:Y:S01]  /*5330*/  IMAD R169, R67, UR5, RZ ;  /* 0x0000000543a97c24 */ /* 0x000fe2000f8e02ff */
[----:B------:R-:W-:Y:S01]  /*5340*/  IADD3 R139, R141, R139, RZ ;  /* 0x0000008b8d8b7210 */ /* 0x000fe20007ffe0ff */
[----:B------:R-:W-:Y:S01]  /*5350*/  IMAD R141, R67, UR10, RZ ;  /* 0x0000000a438d7c24 */ /* 0x000fe2000f8e02ff */
[----:B------:R-:W-:Y:S01]  /*5360*/  IADD3 R134, P0, R135, R70, RZ ;  /* 0x0000004687867210 */ /* 0x000fe20007f1e0ff */
[----:B------:R-:W-:Y:S02]  /*5370*/  IMAD R173, R115, c[0x0][0x2b4], R140 ;  /* 0x0000ad0073ad7a24 */ /* 0x000fe400078e028c */
[----:B------:R-:W-:Y:S01]  /*5380*/  IMAD R171, R68, UR6, R141 ;  /* 0x0000000644ab7c24 */ /* 0x000fe2000f8e028d */
[----:B------:R-:W-:Y:S01]  /*5390*/  LEA.HI.X.SX32 R135, R135, RZ, 0x1, P0 ;  /* 0x000000ff87877211 */ /* 0x000fe200000f0eff */
[----:B------:R-:W-:-:S04]  /*53a0*/  IMAD.WIDE.U32 R138, R67, UR6, R138 ;  /* 0x00000006438a7c25 */ /* 0x000fc8000f8e008a */
[----:B------:R-:W-:Y:S01]  /*53b0*/  IMAD R169, R68, UR4, R169 ;  /* 0x0000000444a97c24 */ /* 0x000fe2000f8e02a9 */
[----:B------:R-:W-:Y:S01]  /*53c0*/  IADD3 R171, R171, R139, RZ ;  /* 0x0000008babab7210 */ /* 0x000fe20007ffe0ff */
[----:B------:R-:W-:-:S04]  /*53d0*/  IMAD.WIDE.U32 R140, R67, UR4, R16 ;  /* 0x00000004438c7c25 */ /* 0x000fc8000f8e0010 */
[----:B------:R-:W-:Y:S01]  /*53e0*/  IMAD R124, R124, c[0x0][0x2d0], RZ ;  /* 0x0000b4007c7c7a24 */ /* 0x000fe200078e02ff */
        /* <DEDUP_REMOVED lines=16> */
.L_x_13741:
[----:B01234-:R-:W-:Y:S05]  /*54f0*/  BSYNC B0 ;  /* 0x0000000000007941 */ /* 0x01ffea0003800000 */
.L_x_13740:
        /* <DEDUP_REMOVED lines=18> */
.L_x_13743:
[----:B0-----:R-:W-:Y:S05]  /*5620*/  BSYNC B0 ;  /* 0x0000000000007941 */ /* 0x001fea0003800000 */
.L_x_13742:
        /* <DEDUP_REMOVED lines=9> */
.L_x_13745:
[----:B------:R-:W-:Y:S05]  /*56c0*/  BSYNC B0 ;  /* 0x0000000000007941 */ /* 0x000fea0003800000 */
.L_x_13744:
        /* <DEDUP_REMOVED lines=9> */
.L_x_13747:
[----:B------:R-:W-:Y:S05]  /*5760*/  BSYNC B0 ;  /* 0x0000000000007941 */ /* 0x000fea0003800000 */
.L_x_13746:
        /* <DEDUP_REMOVED lines=9> */
.L_x_13749:
[----:B------:R-:W-:Y:S05]  /*5800*/  BSYNC B0 ;  /* 0x0000000000007941 */ /* 0x000fea0003800000 */
.L_x_13748:
[----:B------:R-:W0:Y:S01]  /*5810*/  LDS R155, [R155.X4+0xee0] ;  /* 0x000ee0009b9b7984 */ /* 0x000e220000004800 */
[----:B------:R-:W-:Y:S01]  /*5820*/  BSSY B0, `(.L_x_13750) ;  /* 0x0000008000007945 */ /* 0x000fe20003800000 */
[----:B------:R-:W-:Y:S05]  /*5830*/  @!P3 BRA `(.L_x_13751) ;  /* 0x000000600000b947 */ /* 0x000fea0003800000 */
[----:B----4-:R-:W-:-:S04]  /*5840*/  IMAD.WIDE.U32 R16, R143, c[0x0][0x2b0], R50 ;  /* 0x0000ac008f107a25 */ /* 0x010fc800078e0032 */
[----:B------:R-:W-:Y:S01]  /*5850*/  IMAD.WIDE.U32 R134, R143, c[0x0][0x2d0], R36 ;  /* 0x0000b4008f867a25 */ /* 0x000fe200078e0024 */
[----:B------:R-:W-:-:S04]  /*5860*/  IADD3 R17, R141, R17, RZ ;  /* 0x000000118d117210 */ /* 0x000fc80007ffe0ff */
[----:B------:R-:W-:Y:S01]  /*5870*/  IADD3 R135, R159, R135, RZ ;  /* 0x000000879f877210 */ /* 0x000fe20007ffe0ff */
[----:B------:R4:W-:Y:S04]  /*5880*/  RED.E.ADD.F32.FTZ.RN.STRONG.GPU [R16.64], R142 ;  /* 0x0000008e1000798e */ /* 0x0009e8000c10e788 */
[----:B0-----:R4:W-:Y:S02]  /*5890*/  RED.E.ADD.F32.FTZ.RN.STRONG.GPU [R134.64], R155 ;  /* 0x0000009b8600798e */ /* 0x0019e4000c10e788 */
.L_x_13751:
[----:B------:R-:W-:Y:S05]  /*58a0*/  BSYNC B0 ;  /* 0x0000000000007941 */ /* 0x000fea0003800000 */
.L_x_13750:
        /* <DEDUP_REMOVED lines=9> */
.L_x_13753:
[----:B------:R-:W-:Y:S05]  /*5940*/  BSYNC B0 ;  /* 0x0000000000007941 */ /* 0x000fea0003800000 */
.L_x_13752:
        /* <DEDUP_REMOVED lines=9> */
.L_x_13755:
[----:B------:R-:W-:Y:S05]  /*59e0*/  BSYNC B0 ;  /* 0x0000000000007941 */ /* 0x000fea0003800000 */
.L_x_13754:
[----:B-1----:R-:W1:Y:S01]  /*59f0*/  SHFL.DOWN PT, R17, R130, 0x1, 0x1f ;  /* 0x08201f0082117f89 */ /* 0x002e6200000e0000 */
        /* <DEDUP_REMOVED lines=28> */
[----:B------:R-:W-:Y:S02]  /*5bc0*/  FMUL.FTZ R17, R31, R148 ;  /* 0x000000941f117220 */ /* 0x000fe40000410000 */
[----:B-----5:R-:W-:Y:S01]  /*5bd0*/  @!P0 FADD.FTZ R129, R129, R16 ;  /* 0x0000001081818221 */ /* 0x020fe20000010000 */
[----:B------:R-:W1:Y:S01]  /*5be0*/  SHFL.DOWN PT, R135, R130, 0x10, 0x1f ;  /* 0x0a001f0082877f89 */ /* 0x000e6200000e0000 */
[----:B------:R-:W-:Y:S01]  /*5bf0*/  FMUL.FTZ R16, R31, R147 ;  /* 0x000000931f107220 */ /* 0x000fe20000410000 */
[----:B------:R-:W-:Y:S01]  /*5c00*/  ISETP.GT.AND P0, PT, R83, 0xf, PT ;  /* 0x0000000f5300780c */ /* 0x000fe20003f04270 */
[C---:B------:R-:W-:Y:S01]  /*5c10*/  FFMA.FTZ R123, R30.reuse, R150, R17 ;  /* 0x000000961e7b7223 */ /* 0x040fe20000010011 */
[----:B------:R-:W5:Y:S01]  /*5c20*/  SHFL.DOWN PT, R134, R129, 0x10, 0x1f ;  /* 0x0a001f0081867f89 */ /* 0x000f6200000e0000 */
[----:B------:R-:W-:Y:S02]  /*5c30*/  FFMA.FTZ R148, R30, R148, -R63 ;  /* 0x000000941e947223 */ /* 0x000fe4000001083f */
[----:B------:R-:W-:-:S02]  /*5c40*/  FMUL.FTZ R17, R31, R136 ;  /* 0x000000881f117220 */ /* 0x000fc40000410000 */
[CC--:B------:R-:W-:Y:S02]  /*5c50*/  FFMA.FTZ R63, R30.reuse, R145.reuse, -R16 ;  /* 0x000000911e3f7223 */ /* 0x0c0fe40000010810 */
[C---:B------:R-:W-:Y:S02]  /*5c60*/  FMUL.FTZ R16, R31.reuse, R145 ;  /* 0x000000911f107220 */ /* 0x040fe40000410000 */
[----:B------:R-:W-:Y:S02]  /*5c70*/  FFMA.FTZ R17, R30, R132, -R17 ;  /* 0x000000841e117223 */ /* 0x000fe40000010811 */
[----:B------:R-:W-:Y:S02]  /*5c80*/  FMUL.FTZ R60, R60, R63 ;  /* 0x0000003f3c3c7220 */ /* 0x000fe40000410000 */
[----:B------:R-:W-:Y:S02]  /*5c90*/  FFMA.FTZ R63, R30, R147, R16 ;  /* 0x000000931e3f7223 */ /* 0x000fe40000010010 */
[----:B------:R-:W-:-:S02]  /*5ca0*/  FMUL.FTZ R16, R31, R133 ;  /* 0x000000851f107220 */ /* 0x000fc40000410000 */
[----:B------:R-:W-:Y:S02]  /*5cb0*/  FMUL.FTZ R126, R126, R17 ;  /* 0x000000117e7e7220 */ /* 0x000fe40000410000 */
[C---:B------:R-:W-:Y:S02]  /*5cc0*/  FMUL.FTZ R17, R31.reuse, R132 ;  /* 0x000000841f117220 */ /* 0x040fe40000410000 */
[-C--:B------:R-:W-:Y:S02]  /*5cd0*/  FMUL.FTZ R31, R31, R131.reuse ;  /* 0x000000831f1f7220 */ /* 0x080fe40000410000 */
[----:B------:R-:W-:Y:S02]  /*5ce0*/  FFMA.FTZ R131, R30, R131, -R16 ;  /* 0x000000831e837223 */ /* 0x000fe40000010810 */
[----:B------:R-:W-:Y:S02]  /*5cf0*/  FMUL.FTZ R148, R127, R148 ;  /* 0x000000947f947220 */ /* 0x000fe40000410000 */
[----:B-1----:R-:W-:-:S02]  /*5d00*/  @!P0 FADD.FTZ R130, R130, R135 ;  /* 0x0000008782828221 */ /* 0x002fc40000010000 */
[C---:B------:R-:W-:Y:S02]  /*5d10*/  FFMA.FTZ R16, R30.reuse, R136, R17 ;  /* 0x000000881e107223 */ /* 0x040fe40000010011 */
[----:B------:R-:W-:Y:S02]  /*5d20*/  FFMA.FTZ R30, R30, R133, R31 ;  /* 0x000000851e1e7223 */ /* 0x000fe4000001001f */
[----:B------:R-:W-:Y:S02]  /*5d30*/  FMUL.FTZ R131, R62, R131 ;  /* 0x000000833e837220 */ /* 0x000fe40000410000 */
[----:B------:R-:W-:Y:S01]  /*5d40*/  FFMA.FTZ R123, R128, R123, R148 ;  /* 0x0000007b807b7223 */ /* 0x000fe20000010094 */
[----:B------:R-:W-:Y:S01]  /*5d50*/  MOV R128, R130 ;  /* 0x0000008200807202 */ /* 0x000fe20000000f00 */
[----:B-----5:R-:W-:Y:S02]  /*5d60*/  @!P0 FADD.FTZ R129, R129, R134 ;  /* 0x0000008681818221 */ /* 0x020fe40000010000 */
        /* <DEDUP_REMOVED lines=26> */
.L_x_13757:
[----:B-1----:R-:W-:Y:S05]  /*5f10*/  BSYNC B0 ;  /* 0x0000000000007941 */ /* 0x002fea0003800000 */
.L_x_13756:
[----:B------:R-:W-:Y:S02]  /*5f20*/  IADD3 R115, R115, 0x1, RZ ;  /* 0x0000000173737810 */ /* 0x000fe40007ffe0ff */
[----:B------:R-:W-:Y:S02]  /*5f30*/  IADD3 R114, P1, R114, 0x1, RZ ;  /* 0x0000000172727810 */ /* 0x000fe40007f3e0ff */
[----:B------:R-:W-:Y:S02]  /*5f40*/  ISETP.GE.AND P0, PT, R115, c[0x0][0x16c], PT ;  /* 0x00005b0073007a0c */ /* 0x000fe40003f06270 */
[----:B------:R-:W-:-:S11]  /*5f50*/  IADD3.X R117, RZ, R117, RZ, P1, !PT ;  /* 0x00000075ff757210 */ /* 0x000fd60000ffe4ff */
[----:B------:R-:W-:Y:S01]  /*5f60*/  @P0 CALL.REL.NOINC `(.L_x_13727) ;  /* 0x0000001000000944 */ /* 0x000fe20003c00000 */
[----:B------:R-:W-:Y:S05]  /*5f70*/  BRA `(.L_x_13758) ;  /* 0xffffcb1000007947 */ /* 0x000fea000383ffff */
.L_x_13727:
        /* <DEDUP_REMOVED lines=9> */
[----:B------:R-:W5:Y:S01]  /*6010*/  @!P3 LDG.E R108, [R2.64] ;  /* 0x00000008026cb981 */ /* 0x000f62000c1e1900 */
[----:B------:R-:W-:Y:S02]  /*6020*/  @!P2 IADD3 R4, P3, R75, R102, RZ ;  /* 0x000000664b04a210 */ /* 0x000fe40007f7e0ff */
[----:B------:R-:W-:Y:S02]  /*6030*/  MOV R30, RZ ;  /* 0x000000ff001e7202 */ /* 0x000fe40000000f00 */
[----:B------:R-:W-:-:S02]  /*6040*/  MOV R18, RZ ;  /* 0x000000ff00127202 */ /* 0x000fc40000000f00 */
[----:B------:R-:W-:Y:S02]  /*6050*/  MOV R32, RZ ;  /* 0x000000ff00207202 */ /* 0x000fe40000000f00 */
[CC--:B------:R-:W-:Y:S02]  /*6060*/  @!P2 IADD3.X R5, R76.reuse, R99.reuse, RZ, P3, !PT ;  /* 0x000000634c05a210 */ /* 0x0c0fe40001ffe4ff */
[CC--:B------:R-:W-:Y:S02]  /*6070*/  @!P1 IADD3.X R7, R76.reuse, R99.reuse, RZ, P4, !PT ;  /* 0x000000634c079210 */ /* 0x0c0fe400027fe4ff */
[----:B------:R-:W-:Y:S01]  /*6080*/  @!P0 IADD3.X R17, R76, R99, RZ, P5, !PT ;  /* 0x000000634c118210 */ /* 0x000fe20002ffe4ff */
[----:B--2---:R-:W2:Y:S04]  /*6090*/  @!P2 LDG.E R30, [R4.64+0x80] ;  /* 0x00008008041ea981 */ /* 0x004ea8000c1e1900 */
[----:B---3--:R-:W3:Y:S04]  /*60a0*/  @!P1 LDG.E R18, [R6.64+0x100] ;  /* 0x0001000806129981 */ /* 0x008ee8000c1e1900 */
[----:B----4-:R-:W4:Y:S01]  /*60b0*/  @!P0 LDG.E R32, [R16.64+0x180] ;  /* 0x0001800810208981 */ /* 0x010f22000c1e1900 */
[----:B------:R-:W-:Y:S01]  /*60c0*/  ISETP.NE.AND P6, PT, R70, RZ, PT ;  /* 0x000000ff4600720c */ /* 0x000fe20003fc5270 */
[----:B------:R-:W-:Y:S02]  /*60d0*/  BSSY B0, `(.L_x_13759) ;  /* 0x0000048000007945 */ /* 0x000fe40003800000 */
[----:B-----5:R-:W-:Y:S04]  /*60e0*/  STS [R83.X4], R108 ;  /* 0x0000006c53007388 */ /* 0x020fe80000004800 */
[----:B--2---:R-:W-:Y:S04]  /*60f0*/  STS [R83.X4+0x80], R30 ;  /* 0x0000801e53007388 */ /* 0x004fe80000004800 */
[----:B---3--:R-:W-:Y:S04]  /*6100*/  STS [R83.X4+0x100], R18 ;  /* 0x0001001253007388 */ /* 0x008fe80000004800 */
[----:B----4-:R-:W-:Y:S01]  /*6110*/  STS [R83.X4+0x180], R32 ;  /* 0x0001802053007388 */ /* 0x010fe20000004800 */
[----:B------:R-:W-:-:S06]  /*6120*/  NOP ;  /* 0x0000000000007918 */ /* 0x000fcc0000000000 */
[----:B------:R-:W1:Y:S04]  /*6130*/  LDS.128 R36, [R83.X16] ;  /* 0x0000000053247984 */ /* 0x000e68000000cc00 */
[----:B------:R-:W-:Y:S06]  /*6140*/  BAR.SYNC.DEFER_BLOCKING 0x0 ;  /* 0x0000000000007b1d */ /* 0x000fec0000010000 */
[----:B------:R2:W-:Y:S01]  /*6150*/  STS.128 [R83.X16], R8 ;  /* 0x0000000853007388 */ /* 0x0005e2000000cc00 */
[----:B------:R-:W-:-:S06]  /*6160*/  NOP ;  /* 0x0000000000007918 */ /* 0x000fcc0000000000 */
[----:B------:R-:W-:Y:S04]  /*6170*/  LDS R17, [R83.X4] ;  /* 0x0000000053117984 */ /* 0x000fe80000004800 */
[----:B------:R-:W-:Y:S01]  /*6180*/  LDS R19, [R83.X4+0x80] ;  /* 0x0000800053137984 */ /* 0x000fe20000004800 */
[--C-:B-1----:R-:W-:Y:S02]  /*6190*/  FADD.FTZ R37, R37, R66.reuse ;  /* 0x0000004225257221 */ /* 0x102fe40000010000 */
[--C-:B------:R-:W-:Y:S01]  /*61a0*/  FADD.FTZ R36, R36, R66.reuse ;  /* 0x0000004224247221 */ /* 0x100fe20000010000 */
[----:B------:R-:W-:Y:S01]  /*61b0*/  LDS R31, [R83.X4+0x100] ;  /* 0x00010000531f7984 */ /* 0x000fe20000004800 */
[--C-:B------:R-:W-:Y:S01]  /*61c0*/  FADD.FTZ R38, R38, R66.reuse ;  /* 0x0000004226267221 */ /* 0x100fe20000010000 */
[----:B------:R-:W-:Y:S01]  /*61d0*/  FSETP.GTU.FTZ.AND P2, PT, R37, 20, PT ;  /* 0x41a000002500780b */ /* 0x000fe20003f5c000 */
[----:B------:R-:W-:Y:S01]  /*61e0*/  FADD.FTZ R7, R39, R66 ;  /* 0x0000004227077221 */ /* 0x000fe20000010000 */
[----:B------:R-:W-:Y:S01]  /*61f0*/  LDS R33, [R83.X4+0x180] ;  /* 0x0001800053217984 */ /* 0x000fe20000004800 */
[----:B------:R-:W-:Y:S01]  /*6200*/  FSETP.GTU.FTZ.AND P3, PT, R36, 20, PT ;  /* 0x41a000002400780b */ /* 0x000fe20003f7c000 */
[----:B--2---:R-:W-:Y:S01]  /*6210*/  IMAD R10, R68, c[0x0][0x2d8], RZ ;  /* 0x0000b600440a7a24 */ /* 0x004fe200078e02ff */
[----:B------:R-:W-:Y:S01]  /*6220*/  FSETP.GTU.FTZ.AND P1, PT, R38, 20, PT ;  /* 0x41a000002600780b */ /* 0x000fe20003f3c000 */
[----:B------:R-:W-:Y:S04]  /*6230*/  @!P6 STS [0x200], R100 ;  /* 0x00020064ff00e388 */ /* 0x000fe80000000800 */
[----:B------:R-:W-:Y:S01]  /*6240*/  BAR.SYNC.DEFER_BLOCKING 0x0 ;  /* 0x0000000000007b1d */ /* 0x000fe20000010000 */
[----:B------:R-:W-:Y:S01]  /*6250*/  FSETP.GTU.FTZ.AND P0, PT, R7, 20, PT ;  /* 0x41a000000700780b */ /* 0x000fe20003f1c000 */
[----:B------:R-:W-:-:S02]  /*6260*/  IMAD R39, R67, c[0x0][0x2dc], R10 ;  /* 0x0000b70043277a24 */ /* 0x000fc400078e020a */
[----:B------:R-:W-:Y:S01]  /*6270*/  @!P2 FMUL.FTZ R5, R37, -1.4426950216293334961 ;  /* 0xbfb8aa3b2505a820 */ /* 0x000fe20000410000 */
[----:B------:R-:W-:Y:S01]  /*6280*/  IADD3 R37, P4, R102, c[0x0][0x330], RZ ;  /* 0x0000cc0066257a10 */ /* 0x000fe20007f9e0ff */
[----:B------:R-:W-:Y:S02]  /*6290*/  @!P3 FMUL.FTZ R2, R36, -1.4426950216293334961 ;  /* 0xbfb8aa3b2402b820 */ /* 0x000fe40000410000 */
[----:B------:R-:W-:Y:S02]  /*62a0*/  @!P1 FMUL.FTZ R6, R38, -1.4426950216293334961 ;  /* 0xbfb8aa3b26069820 */ /* 0x000fe40000410000 */
[----:B------:R-:W1:Y:S01]  /*62b0*/  @!P2 MUFU.EX2 R5, R5 ;  /* 0x000000050005a308 */ /* 0x000e620000000800 */
[----:B------:R-:W-:-:S03]  /*62c0*/  IMAD R11, R65, c[0x0][0x2e0], RZ ;  /* 0x0000b800410b7a24 */ /* 0x000fc600078e02ff */
[----:B------:R-:W-:Y:S02]  /*62d0*/  @!P0 FMUL.FTZ R7, R7, -1.4426950216293334961 ;  /* 0xbfb8aa3b07078820 */ /* 0x000fe40000410000 */
[----:B------:R-:W-:Y:S02]  /*62e0*/  IMAD R11, R0, c[0x0][0x2e4], R11 ;  /* 0x0000b900000b7a24 */ /* 0x000fe400078e020b */
[----:B------:R2:W3:Y:S01]  /*62f0*/  @!P3 MUFU.EX2 R4, R2 ;  /* 0x000000020004b308 */ /* 0x0004e20000000800 */
[----:B------:R-:W4:Y:S01]  /*6300*/  LDS R8, [0x200] ;  /* 0x00020000ff087984 */ /* 0x000f220000000800 */
[----:B-1----:R-:W-:-:S06]  /*6310*/  @!P2 FADD.FTZ R5, R5, 1 ;  /* 0x3f8000000505a421 */ /* 0x002fcc0000010000 */
[----:B------:R-:W1:Y:S01]  /*6320*/  @!P1 MUFU.EX2 R6, R6 ;  /* 0x0000000600069308 */ /* 0x000e620000000800 */
[----:B--2---:R-:W-:-:S05]  /*6330*/  IMAD.WIDE.U32 R2, R67, c[0x0][0x2d8], RZ ;  /* 0x0000b60043027a25 */ /* 0x004fca00078e00ff */
[----:B------:R-:W-:Y:S01]  /*6340*/  IADD3 R3, R3, R39, RZ ;  /* 0x0000002703037210 */ /* 0x000fe20007ffe0ff */
[----:B---3--:R-:W-:Y:S01]  /*6350*/  @!P3 FADD.FTZ R4, R4, 1 ;  /* 0x3f8000000404b421 */ /* 0x008fe20000010000 */
[----:B------:R-:W2:Y:S03]  /*6360*/  @!P0 MUFU.EX2 R7, R7 ;  /* 0x0000000700078308 */ /* 0x000ea60000000800 */
[----:B------:R-:W-:-:S05]  /*6370*/  IMAD.WIDE.U32 R2, R0, c[0x0][0x2e0], R2 ;  /* 0x0000b80000027a25 */ /* 0x000fca00078e0002 */
[----:B------:R-:W3:Y:S01]  /*6380*/  @!P2 MUFU.RCP R10, R5 ;  /* 0x00000005000aa308 */ /* 0x000ee20000001000 */
[----:B------:R-:W-:Y:S01]  /*6390*/  IADD3 R16, P5, R101, R2, RZ ;  /* 0x0000000265107210 */ /* 0x000fe20007fbe0ff */
[----:B-1----:R-:W-:-:S03]  /*63a0*/  @!P1 FADD.FTZ R2, R6, 1 ;  /* 0x3f80000006029421 */ /* 0x002fc60000010000 */
[----:B------:R-:W-:-:S03]  /*63b0*/  IADD3.X R35, R103, R11, R3, P5, !PT ;  /* 0x0000000b67237210 */ /* 0x000fc60002ffe403 */
[----:B------:R1:W5:Y:S01]  /*63c0*/  @!P3 MUFU.RCP R9, R4 ;  /* 0x000000040009b308 */ /* 0x0003620000001000 */
[----:B--2---:R-:W-:Y:S02]  /*63d0*/  @!P0 FADD.FTZ R3, R7, 1 ;  /* 0x3f80000007038421 */ /* 0x004fe40000010000 */
[----:B---3--:R-:W-:-:S05]  /*63e0*/  @!P2 FMUL.FTZ R13, R13, R10 ;  /* 0x0000000a0d0da220 */ /* 0x008fca0000410000 */
[----:B------:R2:W3:Y:S01]  /*63f0*/  @!P1 MUFU.RCP R11, R2 ;  /* 0x00000002000b9308 */ /* 0x0004e20000001000 */
[----:B-1----:R-:W-:Y:S02]  /*6400*/  IADD3.X R4, R99, c[0x0][0x334], RZ, P4, !PT ;  /* 0x0000cd0063047a10 */ /* 0x002fe400027fe4ff */
[C---:B------:R-:W-:Y:S02]  /*6410*/  LEA R6, P4, R16.reuse, R37, 0x2 ;  /* 0x0000002510067211 */ /* 0x040fe400078810ff */
[----:B----4-:R-:W-:Y:S02]  /*6420*/  ISETP.GE.AND P5, PT, R85, R8, PT ;  /* 0x000000085500720c */ /* 0x010fe40003fa6270 */
[----:B------:R-:W-:Y:S01]  /*6430*/  LEA.HI.X R7, R16, R4, R35, 0x2, P4 ;  /* 0x0000000410077211 */ /* 0x000fe200020f1423 */
[----:B------:R2:W1:Y:S01]  /*6440*/  @!P0 MUFU.RCP R10, R3 ;  /* 0x00000003000a8308 */ /* 0x0004620000001000 */
[----:B-----5:R-:W-:Y:S01]  /*6450*/  @!P3 FMUL.FTZ R12, R12, R9 ;  /* 0x000000090c0cb220 */ /* 0x020fe20000410000 */
[----:B------:R-:W-:-:S02]  /*6460*/  ISETP.GE.AND P2, PT, R89, R8, PT ;  /* 0x000000085900720c */ /* 0x000fc40003f46270 */
[-C--:B------:R-:W-:Y:S02]  /*6470*/  ISETP.GE.AND P3, PT, R90, R8.reuse, PT ;  /* 0x000000085a00720c */ /* 0x080fe40003f66270 */
[----:B------:R-:W-:-:S04]  /*6480*/  ISETP.GE.AND P4, PT, R91, R8, PT ;  /* 0x000000085b00720c */ /* 0x000fc80003f86270 */
[----:B------:R-:W-:Y:S05]  /*6490*/  @P5 BRA `(.L_x_13760) ;  /* 0x000000b000005947 */ /* 0x000fea0003800000 */
[----:B--23--:R-:W-:Y:S01]  /*64a0*/  MOV R2, R28 ;  /* 0x0000001c00027202 */ /* 0x00cfe20000000f00 */
        /* <DEDUP_REMOVED lines=10> */
.L_x_13760:
[----:B--23--:R-:W-:Y:S05]  /*6550*/  BSYNC B0 ;  /* 0x0000000000007941 */ /* 0x00cfea0003800000 */
.L_x_13759:
[----:B------:R-:W-:Y:S01]  /*6560*/  @!P2 STG.E [R6.64+-0x180], R19 ;  /* 0xfffe80130600a986 */ /* 0x000fe2000c101908 */
[----:B------:R-:W-:Y:S01]  /*6570*/  @!P1 FMUL.FTZ R14, R14, R11 ;  /* 0x0000000b0e0e9220 */ /* 0x000fe20000410000 */
[----:B------:R-:W-:Y:S01]  /*6580*/  BSSY B0, `(.L_x_13761) ;  /* 0x0000023000007945 */ /* 0x000fe20003800000 */
[----:B-1----:R-:W-:Y:S01]  /*6590*/  @!P0 FMUL.FTZ R15, R15, R10 ;  /* 0x0000000a0f0f8220 */ /* 0x002fe20000410000 */
[----:B------:R-:W-:Y:S01]  /*65a0*/  @!P3 STG.E [R6.64+-0x100], R31 ;  /* 0xffff001f0600b986 */ /* 0x000fe2000c101908 */
[----:B------:R-:W-:Y:S02]  /*65b0*/  FADD.FTZ R2, R12, R73 ;  /* 0x000000490c027221 */ /* 0x000fe40000010000 */
[----:B------:R-:W-:Y:S01]  /*65c0*/  IMAD R4, R68, c[0x0][0x2f8], RZ ;  /* 0x0000be0044047a24 */ /* 0x000fe200078e02ff */
        /* <DEDUP_REMOVED lines=30> */
.L_x_13762:
[----:B------:R-:W-:Y:S05]  /*67b0*/  BSYNC B0 ;  /* 0x0000000000007941 */ /* 0x000fea0003800000 */
.L_x_13761:
        /* <DEDUP_REMOVED lines=30> */
[----:B--2---:R-:W-:Y:S01]  /*69a0*/  @!P0 CALL.REL.NOINC `(.L_x_13713) ;  /* 0x0000001000008944 */ /* 0x004fe20003c00000 */
[----:B------:R-:W-:Y:S05]  /*69b0*/  BRA `(.L_x_13763) ;  /* 0xffff9fb000007947 */ /* 0x000fea000383ffff */
.L_x_13713:
        /* <DEDUP_REMOVED lines=24> */
.L_x_13765:
[----:B-1----:R-:W-:Y:S05]  /*6b40*/  BSYNC B0 ;  /* 0x0000000000007941 */ /* 0x002fea0003800000 */
.L_x_13764:
        /* <DEDUP_REMOVED lines=23> */
.L_x_13767:
[----:B-1----:R-:W1:Y:S02]  /*6cc0*/  S2R R9, SR_TID.X ;  /* 0x0000000000097919 */ /* 0x002e640000002100 */
.L_x_13768:
[----:B-1----:R-:W-:Y:S05]  /*6cd0*/  BSYNC B0 ;  /* 0x0000000000007941 */ /* 0x002fea0003800000 */
.L_x_13766:
[----:B------:R-:W-:-:S13]  /*6ce0*/  ISETP.GE.AND P0, PT, R9, c[0x0][0x16c], PT ;  /* 0x00005b0009007a0c */ /* 0x000fda0003f06270 */
[----:B------:R-:W-:Y:S05]  /*6cf0*/  @P0 EXIT ;  /* 0x000000000000094d */ /* 0x000fea0003800000 */
[----:B------:R-:W-:Y:S02]  /*6d00*/  IMAD R65, R65, c[0x0][0x288], RZ ;  /* 0x0000a20041417a24 */ /* 0x000fe400078e02ff */
[----:B------:R-:W-:-:S04]  /*6d10*/  IMAD.WIDE.U32 R4, R0, c[0x0][0x288], RZ ;  /* 0x0000a20000047a25 */ /* 0x000fc800078e00ff */
[----:B------:R-:W-:-:S05]  /*6d20*/  IMAD R13, R0, c[0x0][0x28c], R65 ;  /* 0x0000a300000d7a24 */ /* 0x000fca00078e0241 */
[----:B------:R-:W-:Y:S02]  /*6d30*/  IADD3 R13, R5, R13, RZ ;  /* 0x0000000d050d7210 */ /* 0x000fe40007ffe0ff */
.L_x_13769:
        /* <DEDUP_REMOVED lines=17> */
.L_x_13770:
        /* <DEDUP_REMOVED lines=11> */
.L_x_14770:


//--------------------- .text._Z25selective_scan_bwd_kernelI32Selective_Scan_bwd_kernel_traitsILi32ELi4ELb1ELb0ELb0ELb0ELb0EfN3c107complexIfEEEEv12SSMParamsBwd --------------------------
	.section	.text._Z25selective_scan_bwd_kernelI32Selective_Scan_bwd_kernel_traitsILi32ELi4ELb1ELb0ELb0ELb0ELb0EfN3c107complexIfEEEEv12SSMParamsBwd,"ax",@progbits
	.sectioninfo	@"SHI_REGISTERS=114"
	.align	128
        .global         _Z25selective_scan_bwd_kernelI32Selective_Scan_bwd_kernel_traitsILi32ELi4ELb1ELb0ELb0ELb0ELb0EfN3c107complexIfEEEEv12SSMParamsBwd
        .type           _Z25selective_scan_bwd_kernelI32Selective_Scan_bwd_kernel_traitsILi32ELi4ELb1ELb0ELb0ELb0ELb0EfN3c107complexIfEEEEv12SSMParamsBwd,@function
        .size           _Z25selective_scan_bwd_kernelI32Selective_Scan_bwd_kernel_traitsILi32ELi4ELb1ELb0ELb0ELb0ELb0EfN3c107complexIfEEEEv12SSMParamsBwd,(.L_x_14771 - _Z25selective_scan_bwd_kernelI32Selective_Scan_bwd_kernel_traitsILi32ELi4ELb1ELb0ELb0ELb0ELb0EfN3c107complexIfEEEEv12SSMParamsBwd)
        .other          _Z25selective_scan_bwd_kernelI32Selective_Scan_bwd_kernel_traitsILi32ELi4ELb1ELb0ELb0ELb0ELb0EfN3c107complexIfEEEEv12SSMParamsBwd,@"STO_CUDA_ENTRY STV_DEFAULT"
_Z25selective_scan_bwd_kernelI32Selective_Scan_bwd_kernel_traitsILi32ELi4ELb1ELb0ELb0ELb0ELb0EfN3c107complexIfEEEEv12SSMParamsBwd:
.text._Z25selective_scan_bwd_kernelI32Selective_Scan_bwd_kernel_traitsILi32ELi4ELb1ELb0ELb0ELb0ELb0EfN3c107complexIfEEEEv12SSMParamsBwd:
        /* <DEDUP_REMOVED lines=81> */
[C---:B0-----:R-:W-:Y:S02]  /*0510*/  LOP3.LUT R98, R53.reuse, 0x1f, RZ, 0xc0, !PT ;  /* 0x0000001f35627812 */ /* 0x041fe400078ec0ff */
[----:B------:R-:W-:Y:S02]  /*0520*/  SHF.R.S32.HI R38, RZ, 0x1f, R53 ;  /* 0x0000001fff267819 */ /* 0x000fe40000011435 */
[----:B-1----:R-:W-:Y:S02]  /*0530*/  IADD3 R37, R53, 0x200, RZ ;  /* 0x0000020035257810 */ /* 0x002fe40007ffe0ff */
.L_x_13788:
[----:B------:R-:W-:Y:S01]  /*0540*/  BAR.SYNC.DEFER_BLOCKING 0x0 ;  /* 0x0000000000007b1d */ /* 0x000fe20000010000 */
[C---:B------:R-:W-:Y:S02]  /*0550*/  SHF.L.U32 R36, R53.reuse, 0x4, RZ ;  /* 0x0000000435247819 */ /* 0x040fe400000006ff */
[----:B------:R-:W-:Y:S02]  /*0560*/  SHF.L.U64.HI R0, R53, 0x4, R38 ;  /* 0x0000000435007819 */ /* 0x000fe40000010226 */
[----:B0-----:R-:W-:-:S04]  /*0570*/  IADD3 R8, P0, R51, R36, RZ ;  /* 0x0000002433087210 */ /* 0x001fc80007f1e0ff */
[----:B------:R-:W-:-:S05]  /*0580*/  IADD3.X R9, R49, R0, RZ, P0, !PT ;  /* 0x0000000031097210 */ /* 0x000fca00007fe4ff */
[----:B------:R-:W2:Y:S01]  /*0590*/  LDG.E.128 R20, [R8.64] ;  /* 0x0000000608147981 */ /* 0x000ea2000c1e1d00 */
[----:B------:R-:W-:-:S04]  /*05a0*/  IADD3 R12, P0, R47, R36, RZ ;  /* 0x000000242f0c7210 */ /* 0x000fc80007f1e0ff */
[----:B------:R-:W-:Y:S01]  /*05b0*/  IADD3.X R13, R45, R0, RZ, P0, !PT ;  /* 0x000000002d0d7210 */ /* 0x000fe200007fe4ff */
[----:B--2---:R-:W-:Y:S01]  /*05c0*/  STS.128 [R40.X16], R20 ;  /* 0x0000001428007388 */ /* 0x004fe2000000cc00 */
[----:B------:R-:W-:-:S06]  /*05d0*/  NOP ;  /* 0x0000000000007918 */ /* 0x000fcc0000000000 */
[----:B------:R-:W-:Y:S04]  /*05e0*/  LDS.128 R4, [R40.X16] ;  /* 0x0000000028047984 */ /* 0x000fe8000000cc00 */
[----:B------:R-:W-:Y:S06]  /*05f0*/  BAR.SYNC.DEFER_BLOCKING 0x0 ;  /* 0x0000000000007b1d */ /* 0x000fec0000010000 */
[----:B------:R-:W2:Y:S01]  /*0600*/  LDG.E.128 R12, [R12.64] ;  /* 0x000000060c0c7981 */ /* 0x000ea2000c1e1d00 */
[----:B------:R-:W-:-:S04]  /*0610*/  IADD3 R16, P0, R43, R36, RZ ;  /* 0x000000242b107210 */ /* 0x000fc80007f1e0ff */
[----:B------:R-:W-:Y:S01]  /*0620*/  IADD3.X R17, R41, R0, RZ, P0, !PT ;  /* 0x0000000029117210 */ /* 0x000fe200007fe4ff */
[----:B--2---:R0:W-:Y:S01]  /*0630*/  STS.128 [R40.X16], R12 ;  /* 0x0000000c28007388 */ /* 0x0041e2000000cc00 */
[----:B------:R-:W-:-:S06]  /*0640*/  NOP ;  /* 0x0000000000007918 */ /* 0x000fcc0000000000 */
[----:B------:R-:W-:Y:S04]  /*0650*/  LDS.128 R8, [R40.X16] ;  /* 0x0000000028087984 */ /* 0x000fe8000000cc00 */
[----:B------:R-:W-:Y:S06]  /*0660*/  BAR.SYNC.DEFER_BLOCKING 0x0 ;  /* 0x0000000000007b1d */ /* 0x000fec0000010000 */
[----:B------:R-:W2:Y:S01]  /*0670*/  LDG.E.128 R16, [R16.64] ;  /* 0x0000000610107981 */ /* 0x000ea2000c1e1d00 */
[----:B------:R-:W-:Y:S01]  /*0680*/  MOV R25, c[0x0][0x16c] ;  /* 0x00005b0000197a02 */ /* 0x000fe20000000f00 */
[----:B0-----:R-:W-:Y:S01]  /*0690*/  CS2R R14, SRZ ;  /* 0x00000000000e7805 */ /* 0x001fe2000001ff00 */
[----:B------:R-:W-:-:S02]  /*06a0*/  CS2R R12, SRZ ;  /* 0x00000000000c7805 */ /* 0x000fc4000001ff00 */
[----:B------:R-:W-:Y:S01]  /*06b0*/  ISETP.GE.AND P0, PT, R25, 0x1, PT ;  /* 0x000000011900780c */ /* 0x000fe20003f06270 */
[----:B--2---:R-:W-:Y:S01]  /*06c0*/  STS.128 [R40.X16], R16 ;  /* 0x0000001028007388 */ /* 0x004fe2000000cc00 */
        /* <DEDUP_REMOVED lines=11> */
[----:B---3--:R-:W-:Y:S05]  /*0780*/  @!P0 BRA `(.L_x_13772) ;  /* 0x0000269000008947 */ /* 0x008fea0003800000 */
[----:B------:R-:W-:Y:S01]  /*0790*/  FADD.FTZ R71, R23, R23 ;  /* 0x0000001717477221 */ /* 0x000fe20000010000 */
[C---:B------:R-:W-:Y:S01]  /*07a0*/  IADD3 R23, R39.reuse, -0x2, RZ ;  /* 0xfffffffe27177810 */ /* 0x040fe20007ffe0ff */
[----:B------:R-:W-:Y:S01]  /*07b0*/  FADD.FTZ R56, R22, R22 ;  /* 0x0000001616387221 */ /* 0x000fe20000010000 */
[----:B------:R-:W-:Y:S01]  /*07c0*/  IADD3 R22, R39, -0x1, RZ ;  /* 0xffffffff27167810 */ /* 0x000fe20007ffe0ff */
[C---:B------:R-:W-:Y:S01]  /*07d0*/  IMAD R24, R50.reuse, c[0x0][0x180], RZ ;  /* 0x0000600032187a24 */ /* 0x040fe200078e02ff */
[----:B------:R-:W-:Y:S01]  /*07e0*/  HFMA2.MMA R100, -RZ, RZ, 0, 0 ;  /* 0x00000000ff647435 */ /* 0x000fe200000001ff */
[C---:B------:R-:W-:Y:S01]  /*07f0*/  IMAD R26, R50.reuse, c[0x0][0x198], RZ ;  /* 0x00006600321a7a24 */ /* 0x040fe200078e02ff */
[----:B------:R-:W-:Y:S01]  /*0800*/  UMOV UR4, URZ ;  /* 0x0000003f00047c82 */ /* 0x000fe20008000000 */
[----:B------:R-:W-:-:S02]  /*0810*/  IMAD R32, R50, c[0x0][0x1b8], RZ ;  /* 0x00006e0032207a24 */ /* 0x000fc400078e02ff */
[----:B------:R-:W-:Y:S01]  /*0820*/  IMAD R63, R23, c[0x0][0x16c], RZ ;  /* 0x00005b00173f7a24 */ /* 0x000fe200078e02ff */
[----:B------:R-:W-:Y:S01]  /*0830*/  LEA.HI R23, R22, R22, RZ, 0x1 ;  /* 0x0000001616177211 */ /* 0x000fe200078f08ff */
[----:B------:R-:W-:Y:S02]  /*0840*/  FADD.FTZ R52, R20, R20 ;  /* 0x0000001414347221 */ /* 0x000fe40000010000 */
[----:B------:R-:W-:Y:S01]  /*0850*/  FADD.FTZ R54, R21, R21 ;  /* 0x0000001515367221 */ /* 0x000fe20000010000 */
[----:B------:R-:W-:Y:S01]  /*0860*/  LOP3.LUT R23, R23, 0xfffffe, RZ, 0xc0, !PT ;  /* 0x00fffffe17177812 */ /* 0x000fe200078ec0ff */
[----:B------:R-:W-:-:S03]  /*0870*/  IMAD.WIDE.U32 R12, R59, c[0x0][0x180], RZ ;  /* 0x000060003b0c7a25 */ /* 0x000fc600078e00ff */
[----:B------:R-:W-:Y:S01]  /*0880*/  IADD3 R23, R22, -R23, RZ ;  /* 0x8000001716177210 */ /* 0x000fe20007ffe0ff */
[----:B------:R-:W-:Y:S01]  /*0890*/  IMAD.WIDE.U32 R14, R59, c[0x0][0x198], RZ ;  /* 0x000066003b0e7a25 */ /* 0x000fe200078e00ff */
[----:B------:R-:W-:Y:S02]  /*08a0*/  LEA R70, P0, R12, c[0x0][0x220], 0x3 ;  /* 0x000088000c467a11 */ /* 0x000fe400078018ff */
[----:B------:R-:W-:Y:S01]  /*08b0*/  SHF.L.U32 R58, R23, 0x8, RZ ;  /* 0x00000008173a7819 */ /* 0x000fe200000006ff */
[C---:B------:R-:W-:Y:S01]  /*08c0*/  IMAD R69, R59.reuse, c[0x0][0x184], R24 ;  /* 0x000061003b457a24 */ /* 0x040fe200078e0218 */
[----:B------:R-:W-:Y:S01]  /*08d0*/  LEA R68, P1, R14, c[0x0][0x228], 0x3 ;  /* 0x00008a000e447a11 */ /* 0x000fe200078218ff */
[C---:B------:R-:W-:Y:S02]  /*08e0*/  IMAD R67, R59.reuse, c[0x0][0x19c], R26 ;  /* 0x000067003b437a24 */ /* 0x040fe400078e021a */
[----:B------:R-:W-:Y:S01]  /*08f0*/  IMAD.WIDE.U32 R20, R59, c[0x0][0x1b8], RZ ;  /* 0x00006e003b147a25 */ /* 0x000fe200078e00ff */
[----:B------:R-:W-:-:S02]  /*0900*/  IADD3 R69, R13, R69, RZ ;  /* 0x000000450d457210 */ /* 0x000fc40007ffe0ff */
[----:B------:R-:W-:Y:S01]  /*0910*/  IADD3 R67, R15, R67, RZ ;  /* 0x000000430f437210 */ /* 0x000fe20007ffe0ff */
[----:B------:R-:W-:Y:S01]  /*0920*/  IMAD R65, R59, c[0x0][0x1bc], R32 ;  /* 0x00006f003b417a24 */ /* 0x000fe200078e0220 */
[----:B------:R-:W-:Y:S01]  /*0930*/  LEA R66, P2, R20, c[0x0][0x230], 0x3 ;  /* 0x00008c0014427a11 */ /* 0x000fe200078418ff */
[----:B------:R-:W-:Y:S01]  /*0940*/  IMAD.WIDE R62, R63, 0x10, R30 ;  /* 0x000000103f3e7825 */ /* 0x000fe200078e021e */
[----:B------:R-:W-:Y:S02]  /*0950*/  LEA.HI.X R69, R12, c[0x0][0x224], R69, 0x3, P0 ;  /* 0x000089000c457a11 */ /* 0x000fe400000f1c45 */
[----:B------:R-:W-:Y:S01]  /*0960*/  IADD3 R65, R21, R65, RZ ;  /* 0x0000004115417210 */ /* 0x000fe20007ffe0ff */
[--C-:B------:R-:W-:Y:S01]  /*0970*/  FADD.FTZ R61, R8, R46.reuse ;  /* 0x0000002e083d7221 */ /* 0x100fe20000010000 */
[----:B------:R-:W-:Y:S01]  /*0980*/  LEA.HI.X R67, R14, c[0x0][0x22c], R67, 0x3, P1 ;  /* 0x00008b000e437a11 */ /* 0x000fe200008f1c43 */
[----:B------:R-:W-:Y:S01]  /*0990*/  FADD.FTZ R60, R9, R46 ;  /* 0x0000002e093c7221 */ /* 0x000fe20000010000 */
[----:B------:R-:W-:Y:S01]  /*09a0*/  MOV R64, R62 ;  /* 0x0000003e00407202 */ /* 0x000fe20000000f00 */
[----:B------:R-:W-:Y:S01]  /*09b0*/  CS2R R14, SRZ ;  /* 0x00000000000e7805 */ /* 0x000fe2000001ff00 */
[----:B------:R-:W-:Y:S01]  /*09c0*/  LEA.HI.X R65, R20, c[0x0][0x234], R65, 0x3, P2 ;  /* 0x00008d0014417a11 */ /* 0x000fe200010f1c41 */
[----:B------:R-:W-:Y:S01]  /*09d0*/  CS2R R12, SRZ ;  /* 0x00000000000c7805 */ /* 0x000fe2000001ff00 */
[----:B------:R-:W-:Y:S01]  /*09e0*/  MOV R62, RZ ;  /* 0x000000ff003e7202 */ /* 0x000fe20000000f00 */
[----:B------:R-:W-:-:S02]  /*09f0*/  FMUL.FTZ R61, R4, R61 ;  /* 0x0000003d043d7220 */ /* 0x000fc40000410000 */
[----:B------:R-:W-:Y:S02]  /*0a00*/  FMUL.FTZ R60, R5, R60 ;  /* 0x0000003c053c7220 */ /* 0x000fe40000410000 */
.L_x_13787:
[----:B------:R-:W-:Y:S02]  /*0a10*/  MOV R20, R70 ;  /* 0x0000004600147202 */ /* 0x000fe40000000f00 */
[----:B------:R-:W-:-:S05]  /*0a20*/  MOV R21, R69 ;  /* 0x0000004500157202 */ /* 0x000fca0000000f00 */
[----:B------:R0:W2:Y:S01]  /*0a30*/  LDG.E.64 R32, [R20.64] ;  /* 0x0000000614207981 */ /* 0x0000a2000c1e1b00 */
[--C-:B------:R-:W-:Y:S01]  /*0a40*/  FADD.FTZ R74, R8, R46.reuse ;  /* 0x0000002e084a7221 */ /* 0x100fe20000010000 */
[----:B------:R-:W-:Y:S02]  /*0a50*/  ISETP.NE.AND P1, PT, R53, RZ, PT ;  /* 0x000000ff3500720c */ /* 0x000fe40003f25270 */
[----:B------:R-:W-:Y:S02]  /*0a60*/  ISETP.GT.AND P0, PT, R39, 0x1, PT ;  /* 0x000000012700780c */ /* 0x000fe40003f04270 */
[----:B------:R-:W-:Y:S01]  /*0a70*/  SEL R34, R58, R37, !P1 ;  /* 0x000000253a227207 */ /* 0x000fe20004800000 */
[----:B------:R-:W-:Y:S01]  /*0a80*/  FADD.FTZ R78, R9, R46 ;  /* 0x0000002e094e7221 */ /* 0x000fe20000010000 */
[----:B------:R-:W-:Y:S02]  /*0a90*/  ISETP.EQ.AND P0, PT, R98, RZ, P0 ;  /* 0x000000ff6200720c */ /* 0x000fe40000702270 */
[----:B0-----:R-:W-:-:S02]  /*0aa0*/  MOV R20, R66 ;  /* 0x0000004200147202 */ /* 0x001fc40000000f00 */
[----:B------:R-:W-:-:S06]  /*0ab0*/  MOV R21, R65 ;  /* 0x0000004100157202 */ /* 0x000fcc0000000f00 */
[----:B------:R-:W5:Y:S01]  /*0ac0*/  LDG.E.64 R20, [R20.64] ;  /* 0x0000000614147981 */ /* 0x000f62000c1e1b00 */
[----:B------:R-:W-:Y:S02]  /*0ad0*/  FADD.FTZ R75, R10, R46 ;  /* 0x0000002e0a4b7221 */ /* 0x000fe40000010000 */
[----:B------:R-:W-:Y:S02]  /*0ae0*/  @P0 MOV R35, R63 ;  /* 0x0000003f00230202 */ /* 0x000fe40000000f00 */
[----:B------:R-:W-:Y:S01]  /*0af0*/  ISETP.NE.AND P2, PT, R53, 0x1f, PT ;  /* 0x0000001f3500780c */ /* 0x000fe20003f45270 */
        /* <DEDUP_REMOVED lines=9> */
[----:B0-----:R-:W-:Y:S01]  /*0b90*/  FMUL.FTZ R26, R22, R23 ;  /* 0x00000017161a7220 */ /* 0x001fe20000410000 */
        /* <DEDUP_REMOVED lines=16> */
[----:B------:R-:W-:Y:S01]  /*0ca0*/  FADD.FTZ R76, R11, R46 ;  /* 0x0000002e0b4c7221 */ /* 0x000fe20000010000 */
[----:B------:R2:W5:Y:S06]  /*0cb0*/  @P0 LDG.E.64 R24, [R34.64+0x8] ;  /* 0x0000080622180981 */ /* 0x00056c000c1e1b00 */
[----:B------:R-:W-:Y:S01]  /*0cc0*/  MUFU.SIN R83, R81 ;  /* 0x0000005100537308 */ /* 0x000fe20000000400 */
[----:B--2---:R-:W-:-:S07]  /*0cd0*/  FMUL.FTZ R34, R75, R73 ;  /* 0x000000494b227220 */ /* 0x004fce0000410000 */
[----:B------:R-:W-:Y:S01]  /*0ce0*/  MUFU.COS R87, R81 ;  /* 0x0000005100577308 */ /* 0x000fe20000000000 */
[----:B------:R-:W-:Y:S02]  /*0cf0*/  FMUL.FTZ R35, R76, R33 ;  /* 0x000000214c237220 */ /* 0x000fe40000410000 */
[----:B0-----:R-:W-:-:S05]  /*0d00*/  FMUL.FTZ R84, R72, R77 ;  /* 0x0000004d48547220 */ /* 0x001fca0000410000 */
[----:B------:R-:W0:Y:S01]  /*0d10*/  MUFU.EX2 R34, R34 ;  /* 0x0000002200227308 */ /* 0x000e220000000800 */
[----:B------:R-:W-:Y:S02]  /*0d20*/  FMUL.FTZ R73, R76, R73 ;  /* 0x000000494c497220 */ /* 0x000fe40000410000 */
[----:B-1----:R-:W-:Y:S02]  /*0d30*/  FMUL.FTZ R86, R72, R79 ;  /* 0x0000004f48567220 */ /* 0x002fe40000410000 */
[----:B------:R-:W-:Y:S02]  /*0d40*/  FMUL.RZ R89, R35, 0.15915493667125701904 ;  /* 0x3e22f98323597820 */ /* 0x000fe4000040c000 */
[-C--:B------:R-:W-:Y:S01]  /*0d50*/  FMUL.FTZ R77, R61, R84.reuse ;  /* 0x000000543d4d7220 */ /* 0x080fe20000410000 */
[----:B------:R-:W-:Y:S01]  /*0d60*/  MUFU.EX2 R73, R73 ;  /* 0x0000004900497308 */ /* 0x000fe20000000800 */
[----:B------:R-:W-:Y:S02]  /*0d70*/  FMUL.FTZ R35, RZ, R84 ;  /* 0x00000054ff237220 */ /* 0x000fe40000410000 */
[----:B------:R-:W-:-:S02]  /*0d80*/  FFMA.FTZ R77, RZ, R86, R77 ;  /* 0x00000056ff4d7223 */ /* 0x000fc4000001004d */
[----:B------:R-:W-:-:S03]  /*0d90*/  FFMA.FTZ R35, R61, R86, -R35 ;  /* 0x000000563d237223 */ /* 0x000fc60000010823 */
[----:B------:R-:W1:Y:S01]  /*0da0*/  MUFU.SIN R72, R89 ;  /* 0x0000005900487308 */ /* 0x000e620000000400 */
[C---:B0-----:R-:W-:Y:S02]  /*0db0*/  FMUL.FTZ R83, R34.reuse, R83 ;  /* 0x0000005322537220 */ /* 0x041fe40000410000 */
[----:B------:R-:W-:Y:S02]  /*0dc0*/  FMUL.FTZ R87, R34, R87 ;  /* 0x0000005722577220 */ /* 0x000fe40000410000 */
[----:B------:R-:W-:-:S03]  /*0dd0*/  FADD.FTZ R82, RZ, R77 ;  /* 0x0000004dff527221 */ /* 0x000fc60000010000 */
[----:B------:R-:W0:Y:S01]  /*0de0*/  MUFU.COS R34, R89 ;  /* 0x0000005900227308 */ /* 0x000e220000000000 */
[----:B------:R-:W-:Y:S02]  /*0df0*/  FADD.FTZ R80, R60, R35 ;  /* 0x000000233c507221 */ /* 0x000fe40000010000 */
[C---:B------:R-:W-:Y:S02]  /*0e00*/  FMUL.FTZ R35, R83.reuse, R82 ;  /* 0x0000005253237220 */ /* 0x040fe40000410000 */
[-C--:B------:R-:W-:Y:S02]  /*0e10*/  FMUL.FTZ R77, R83, R80.reuse ;  /* 0x00000050534d7220 */ /* 0x080fe40000410000 */
[----:B------:R-:W-:Y:S02]  /*0e20*/  FFMA.FTZ R88, R87, R80, -R35 ;  /* 0x0000005057587223 */ /* 0x000fe40000010823 */
[-C--:B------:R-:W-:Y:S02]  /*0e30*/  FMUL.FTZ R35, R27, R84.reuse ;  /* 0x000000541b237220 */ /* 0x080fe40000410000 */
[----:B------:R-:W-:-:S02]  /*0e40*/  FMUL.FTZ R79, R26, R84 ;  /* 0x000000541a4f7220 */ /* 0x000fc40000410000 */
[----:B------:R-:W-:Y:S02]  /*0e50*/  FFMA.FTZ R82, R87, R82, R77 ;  /* 0x0000005257527223 */ /* 0x000fe4000001004d */
[----:B-1----:R-:W-:Y:S02]  /*0e60*/  FMUL.FTZ R77, R73, R72 ;  /* 0x00000048494d7220 */ /* 0x002fe40000410000 */
[-C--:B------:R-:W-:Y:S02]  /*0e70*/  FFMA.FTZ R80, R26, R86.reuse, -R35 ;  /* 0x000000561a507223 */ /* 0x080fe40000010823 */
[----:B------:R-:W-:Y:S02]  /*0e80*/  FFMA.FTZ R72, R27, R86, R79 ;  /* 0x000000561b487223 */ /* 0x000fe4000001004f */
[----:B0-----:R-:W-:Y:S02]  /*0e90*/  FMUL.FTZ R73, R73, R34 ;  /* 0x0000002249497220 */ /* 0x001fe40000410000 */
[----:B------:R-:W-:-:S02]  /*0ea0*/  FMUL.FTZ R35, R83, R80 ;  /* 0x0000005053237220 */ /* 0x000fc40000410000 */
[-C--:B------:R-:W-:Y:S02]  /*0eb0*/  FMUL.FTZ R34, R83, R72.reuse ;  /* 0x0000004853227220 */ /* 0x080fe40000410000 */
[----:B------:R-:W-:Y:S02]  /*0ec0*/  FADD.FTZ R90, RZ, R82 ;  /* 0x00000052ff5a7221 */ /* 0x000fe40000010000 */
[C---:B------:R-:W-:Y:S02]  /*0ed0*/  FFMA.FTZ R82, R87.reuse, R72, R35 ;  /* 0x0000004857527223 */ /* 0x040fe40000010023 */
[----:B------:R-:W-:Y:S02]  /*0ee0*/  FFMA.FTZ R80, R87, R80, -R34 ;  /* 0x0000005057507223 */ /* 0x000fe40000010822 */
[----:B------:R0:W1:Y:S01]  /*0ef0*/  @P2 LDS.64 R34, [R53.X8+0x1668] ;  /* 0x0016680035222984 */ /* 0x0000620000008a00 */
[----:B------:R-:W-:Y:S02]  /*0f00*/  FADD.FTZ R88, R85, R88 ;  /* 0x0000005855587221 */ /* 0x000fe40000010000 */
[----:B------:R-:W-:-:S02]  /*0f10*/  FMUL.FTZ R79, R77, R90 ;  /* 0x0000005a4d4f7220 */ /* 0x000fc40000410000 */
[-C--:B------:R-:W-:Y:S02]  /*0f20*/  FMUL.FTZ R81, R77, R88.reuse ;  /* 0x000000584d517220 */ /* 0x080fe40000410000 */
[C---:B------:R-:W-:Y:S02]  /*0f30*/  FFMA.FTZ R79, R73.reuse, R88, -R79 ;  /* 0x00000058494f7223 */ /* 0x040fe4000001084f */
[----:B------:R-:W-:Y:S02]  /*0f40*/  FFMA.FTZ R81, R73, R90, R81 ;  /* 0x0000005a49517223 */ /* 0x000fe40000010051 */
[----:B------:R-:W-:Y:S02]  /*0f50*/  FMUL.FTZ R72, R7, R76 ;  /* 0x0000004c07487220 */ /* 0x000fe40000410000 */
[----:B------:R-:W-:Y:S02]  /*0f60*/  FMUL.FTZ R90, R77, R82 ;  /* 0x000000524d5a7220 */ /* 0x000fe40000410000 */
[----:B------:R-:W-:-:S02]  /*0f70*/  FADD.FTZ R88, RZ, R81 ;  /* 0x00000051ff587221 */ /* 0x000fc40000010000 */
[----:B------:R-:W-:Y:S01]  /*0f80*/  FADD.FTZ R89, R72, R79 ;  /* 0x0000004f48597221 */ /* 0x000fe20000010000 */
[----:B---3--:R-:W-:Y:S05]  /*0f90*/  @P2 BRA `(.L_x_13774) ;  /* 0x0000008000002947 */ /* 0x008fea0003800000 */
        /* <DEDUP_REMOVED lines=8> */
.L_x_13774:
[----:B0-----:R-:W-:Y:S05]  /*1020*/  BSYNC B0 ;  /* 0x0000000000007941 */ /* 0x001fea0003800000 */
.L_x_13773:
[----:B------:R-:W0:Y:S01]  /*1030*/  SHFL.UP PT, R91, R89, 0x1, RZ ;  /* 0x04200000595b7989 */ /* 0x000e2200000e00ff */
[-C--:B------:R-:W-:Y:S01]  /*1040*/  FMUL.FTZ R79, R77, R80.reuse ;  /* 0x000000504d4f7220 */ /* 0x080fe20000410000 */
[C---:B------:R-:W-:Y:S01]  /*1050*/  ISETP.GE.AND P0, PT, R40.reuse, 0x1, PT ;  /* 0x000000012800780c */ /* 0x040fe20003f06270 */
[C---:B------:R-:W-:Y:S01]  /*1060*/  FFMA.FTZ R90, R73.reuse, R80, -R90 ;  /* 0x00000050495a7223 */ /* 0x040fe2000001085a */
[----:B------:R-:W2:Y:S01]  /*1070*/  SHFL.UP PT, R92, R88, 0x1, RZ ;  /* 0x04200000585c7989 */ /* 0x000ea200000e00ff */
[----:B------:R-:W-:Y:S01]  /*1080*/  FFMA.FTZ R79, R73, R82, R79 ;  /* 0x00000052494f7223 */ /* 0x000fe2000001004f */
[----:B------:R-:W-:Y:S01]  /*1090*/  ISETP.GE.AND P3, PT, R40, 0x10, PT ;  /* 0x000000102800780c */ /* 0x000fe20003f66270 */
[----:B-----5:R-:W-:Y:S01]  /*10a0*/  FMUL.FTZ R97, R23, R21 ;  /* 0x0000001517617220 */ /* 0x020fe20000410000 */
[----:B------:R-:W3:Y:S01]  /*10b0*/  SHFL.UP PT, R80, R90, 0x1, RZ ;  /* 0x042000005a507989 */ /* 0x000ee200000e00ff */
[----:B------:R-:W-:Y:S01]  /*10c0*/  BSSY B0, `(.L_x_13775) ;  /* 0x0000096000007945 */ /* 0x000fe20003800000 */
[----:B------:R-:W-:Y:S01]  /*10d0*/  ISETP.GT.U32.AND P4, PT, R98, 0x1b, PT ;  /* 0x0000001b6200780c */ /* 0x000fe20003f84070 */
[----:B------:R-:W-:Y:S01]  /*10e0*/  FFMA.FTZ R97, R22, R20, -R97 ;  /* 0x0000001416617223 */ /* 0x000fe20000010861 */
[----:B------:R-:W4:Y:S01]  /*10f0*/  SHFL.UP PT, R81, R79, 0x1, RZ ;  /* 0x042000004f517989 */ /* 0x000f2200000e00ff */
[----:B------:R-:W-:-:S02]  /*1100*/  ISETP.GT.U32.AND P5, PT, R98, 0x17, PT ;  /* 0x000000176200780c */ /* 0x000fc40003fa4070 */
[----:B------:R-:W-:Y:S01]  /*1110*/  FMUL.FTZ R94, R71, R97 ;  /* 0x00000061475e7220 */ /* 0x000fe20000410000 */
[----:B------:R-:W-:Y:S01]  /*1120*/  SHFL.IDX PT, R24, R24, RZ, 0x1f ;  /* 0x00001fff18187589 */ /* 0x000fe200000e0000 */
[----:B------:R-:W-:-:S03]  /*1130*/  ISETP.GT.U32.AND P6, PT, R98, 0xf, PT ;  /* 0x0000000f6200780c */ /* 0x000fc60003fc4070 */
[----:B------:R-:W-:Y:S01]  /*1140*/  SHFL.IDX PT, R25, R25, RZ, 0x1f ;  /* 0x00001fff19197589 */ /* 0x000fe200000e0000 */
[CC--:B0-----:R-:W-:Y:S02]  /*1150*/  FMUL.FTZ R93, R79.reuse, R91.reuse ;  /* 0x0000005b4f5d7220 */ /* 0x0c1fe40000410000 */
[CC--:B--2---:R-:W-:Y:S02]  /*1160*/  FMUL.FTZ R82, R79.reuse, R92.reuse ;  /* 0x0000005c4f527220 */ /* 0x0c4fe40000410000 */
[C---:B------:R-:W-:Y:S02]  /*1170*/  FFMA.FTZ R93, R90.reuse, R92, R93 ;  /* 0x0000005c5a5d7223 */ /* 0x040fe4000001005d */
[----:B------:R-:W-:Y:S02]  /*1180*/  FFMA.FTZ R92, R90, R91, -R82 ;  /* 0x0000005b5a5c7223 */ /* 0x000fe40000010852 */
[----:B------:R-:W-:Y:S02]  /*1190*/  @P0 FADD.FTZ R88, R88, R93 ;  /* 0x0000005d58580221 */ /* 0x000fe40000010000 */
[----:B---3--:R-:W-:-:S02]  /*11a0*/  FMUL.FTZ R82, R79, R80 ;  /* 0x000000504f527220 */ /* 0x008fc40000410000 */
[-C--:B----4-:R-:W-:Y:S01]  /*11b0*/  FMUL.FTZ R91, R79, R81.reuse ;  /* 0x000000514f5b7220 */ /* 0x090fe20000410000 */
[----:B------:R-:W0:Y:S01]  /*11c0*/  SHFL.UP PT, R93, R88, 0x2, RZ ;  /* 0x04400000585d7989 */ /* 0x000e2200000e00ff */
[----:B------:R-:W-:Y:S02]  /*11d0*/  @P0 FADD.FTZ R89, R89, R92 ;  /* 0x0000005c59590221 */ /* 0x000fe40000010000 */
        /* <DEDUP_REMOVED lines=9> */
[----:B------:R-:W-:Y:S02]  /*1270*/  FFMA.FTZ R80, R90, R91, -R80 ;  /* 0x0000005b5a507223 */ /* 0x000fe40000010850 */
[----:B---3--:R-:W-:Y:S02]  /*1280*/  FMUL.FTZ R91, R82, R79 ;  /* 0x0000004f525b7220 */ /* 0x008fe40000410000 */
[----:B------:R-:W-:Y:S02]  /*1290*/  FFMA.FTZ R93, R90, R93, R92 ;  /* 0x0000005d5a5d7223 */ /* 0x000fe4000001005c */
[----:B------:R-:W-:Y:S02]  /*12a0*/  @P0 FADD.FTZ R89, R89, R80 ;  /* 0x0000005059590221 */ /* 0x000fe40000010000 */
[----:B----4-:R-:W-:-:S02]  /*12b0*/  FMUL.FTZ R80, R82, R81 ;  /* 0x0000005152507220 */ /* 0x010fc40000410000 */
[----:B------:R-:W-:Y:S02]  /*12c0*/  FFMA.FTZ R91, R90, R81, R91 ;  /* 0x000000515a5b7223 */ /* 0x000fe4000001005b */
[----:B------:R-:W-:Y:S01]  /*12d0*/  @P0 FADD.FTZ R88, R88, R93 ;  /* 0x0000005d58580221 */ /* 0x000fe20000010000 */
        /* <DEDUP_REMOVED lines=9> */
[----:B------:R-:W-:Y:S02]  /*1370*/  FFMA.FTZ R95, R90, R82, R93 ;  /* 0x000000525a5f7223 */ /* 0x000fe4000001005d */
[----:B---3--:R-:W-:-:S02]  /*1380*/  FMUL.FTZ R93, R91, R79 ;  /* 0x0000004f5b5d7220 */ /* 0x008fc40000410000 */
[----:B------:R-:W-:Y:S02]  /*1390*/  FFMA.FTZ R92, R90, R81, -R92 ;  /* 0x000000515a5c7223 */ /* 0x000fe4000001085c */
[----:B------:R-:W-:Y:S02]  /*13a0*/  @P0 FADD.FTZ R88, R88, R95 ;  /* 0x0000005f58580221 */ /* 0x000fe40000010000 */
[-C--:B----4-:R-:W-:Y:S02]  /*13b0*/  FMUL.FTZ R82, R91, R80.reuse ;  /* 0x000000505b527220 */ /* 0x090fe40000410000 */
[C---:B------:R-:W-:Y:S02]  /*13c0*/  FFMA.FTZ R80, R90.reuse, R80, R93 ;  /* 0x000000505a507223 */ /* 0x040fe4000001005d */
[----:B------:R-:W-:Y:S01]  /*13d0*/  @P0 FADD.FTZ R89, R89, R92 ;  /* 0x0000005c59590221 */ /* 0x000fe20000010000 */
[----:B------:R-:W0:Y:S01]  /*13e0*/  SHFL.UP PT, R93, R88, 0x8, RZ ;  /* 0x05000000585d7989 */ /* 0x000e2200000e00ff */
[----:B------:R-:W-:Y:S01]  /*13f0*/  @P0 FFMA.FTZ R90, R90, R79, -R82 ;  /* 0x0000004f5a5a0223 */ /* 0x000fe20000010852 */
[----:B------:R-:W-:Y:S01]  /*1400*/  FSEL R82, R91, R80, !P0 ;  /* 0x000000505b527208 */ /* 0x000fe20004000000 */
[----:B------:R-:W-:Y:S01]  /*1410*/  FMUL.FTZ R81, R23, R20 ;  /* 0x0000001417517220 */ /* 0x000fe20000410000 */
[----:B------:R-:W2:Y:S01]  /*1420*/  SHFL.UP PT, R79, R89, 0x8, RZ ;  /* 0x05000000594f7989 */ /* 0x000ea200000e00ff */
[----:B------:R-:W-:Y:S01]  /*1430*/  ISETP.GE.AND P0, PT, R40, 0x8, PT ;  /* 0x000000082800780c */ /* 0x000fe20003f06270 */
[----:B------:R-:W-:-:S02]  /*1440*/  FMUL.FTZ R92, R56, R97 ;  /* 0x00000061385c7220 */ /* 0x000fc40000410000 */
[----:B------:R-:W-:Y:S01]  /*1450*/  FFMA.FTZ R81, R22, R21, R81 ;  /* 0x0000001516517223 */ /* 0x000fe20000010051 */
[----:B------:R-:W3:Y:S03]  /*1460*/  SHFL.UP PT, R23, R82, 0x8, RZ ;  /* 0x0500000052177989 */ /* 0x000ee600000e00ff */
[-C--:B------:R-:W-:Y:S01]  /*1470*/  FMUL.FTZ R96, R71, R81.reuse ;  /* 0x0000005147607220 */ /* 0x080fe20000410000 */
[----:B------:R-:W4:Y:S01]  /*1480*/  SHFL.UP PT, R21, R90, 0x8, RZ ;  /* 0x050000005a157989 */ /* 0x000f2200000e00ff */
[----:B------:R-:W-:Y:S02]  /*1490*/  FMUL.FTZ R91, R56, R81 ;  /* 0x00000051385b7220 */ /* 0x000fe40000410000 */
[-C--:B------:R-:W-:Y:S02]  /*14a0*/  FMUL.FTZ R20, R77, R96.reuse ;  /* 0x000000604d147220 */ /* 0x080fe40000410000 */
[----:B------:R-:W-:-:S02]  /*14b0*/  FMUL.FTZ R22, R73, R96 ;  /* 0x0000006049167220 */ /* 0x000fc40000410000 */
[-C--:B------:R-:W-:Y:S02]  /*14c0*/  FFMA.FTZ R95, R73, R94.reuse, -R20 ;  /* 0x0000005e495f7223 */ /* 0x080fe40000010814 */
[----:B------:R-:W-:Y:S02]  /*14d0*/  FFMA.FTZ R22, -R77, R94, -R22 ;  /* 0x0000005e4d167223 */ /* 0x000fe40000010916 */
[----:B0-----:R-:W-:Y:S02]  /*14e0*/  FMUL.FTZ R20, R82, R93 ;  /* 0x0000005d52147220 */ /* 0x001fe40000410000 */
[----:B------:R-:W-:Y:S02]  /*14f0*/  FADD.FTZ R106, -R91, R22 ;  /* 0x000000165b6a7221 */ /* 0x000fe40000010100 */
[-C--:B--2---:R-:W-:Y:S02]  /*1500*/  FFMA.FTZ R102, R90, R79.reuse, -R20 ;  /* 0x0000004f5a667223 */ /* 0x084fe40000010814 */
[----:B------:R-:W-:-:S02]  /*1510*/  FMUL.FTZ R79, R82, R79 ;  /* 0x0000004f524f7220 */ /* 0x000fc40000410000 */
[----:B------:R-:W-:Y:S02]  /*1520*/  FADD.FTZ R104, R92, R95 ;  /* 0x0000005f5c687221 */ /* 0x000fe40000010000 */
[----:B------:R-:W-:Y:S02]  /*1530*/  FFMA.FTZ R79, R90, R93, R79 ;  /* 0x0000005d5a4f7223 */ /* 0x000fe4000001004f */
[C---:B---3--:R-:W-:Y:S02]  /*1540*/  FMUL.FTZ R20, R82.reuse, R23 ;  /* 0x0000001752147220 */ /* 0x048fe40000410000 */
[----:B----4-:R-:W-:Y:S02]  /*1550*/  FMUL.FTZ R22, R82, R21 ;  /* 0x0000001552167220 */ /* 0x010fe40000410000 */
[----:B------:R-:W-:Y:S02]  /*1560*/  @P0 FADD.FTZ R88, R88, R79 ;  /* 0x0000004f58580221 */ /* 0x000fe40000010000 */
[----:B------:R-:W-:-:S02]  /*1570*/  FFMA.FTZ R23, R90, R23, R22 ;  /* 0x000000175a177223 */ /* 0x000fc40000010016 */
[----:B------:R-:W-:Y:S01]  /*1580*/  FMUL.FTZ R80, R83, -R106 ;  /* 0x8000006a53507220 */ /* 0x000fe20000410000 */
[----:B------:R-:W0:Y:S01]  /*1590*/  SHFL.UP PT, R105, R88, 0x10, RZ ;  /* 0x0600000058697989 */ /* 0x000e2200000e00ff */
[----:B------:R-:W-:Y:S01]  /*15a0*/  @P0 FADD.FTZ R89, R89, R102 ;  /* 0x0000006659590221 */ /* 0x000fe20000010000 */
[----:B------:R-:W-:Y:S01]  /*15b0*/  FSEL R82, R82, R23, !P0 ;  /* 0x0000001752527208 */ /* 0x000fe20004000000 */
[----:B------:R-:W-:Y:S01]  /*15c0*/  @P0 FFMA.FTZ R90, R90, R21, -R20 ;  /* 0x000000155a5a0223 */ /* 0x000fe20000010814 */
[----:B------:R-:W-:Y:S01]  /*15d0*/  ISETP.GE.AND P0, PT, R39, c[0x0][0x174], PT ;  /* 0x00005d0027007a0c */ /* 0x000fe20003f06270 */
[-C--:B------:R-:W-:Y:S01]  /*15e0*/  FFMA.FTZ R80, R87, R104.reuse, -R80 ;  /* 0x0000006857507223 */ /* 0x080fe20000010850 */
[----:B------:R-:W2:Y:S01]  /*15f0*/  SHFL.UP PT, R103, R89, 0x10, RZ ;  /* 0x0600000059677989 */ /* 0x000ea200000e00ff */
[----:B------:R-:W-:Y:S01]  /*1600*/  FMUL.FTZ R104, R83, -R104 ;  /* 0x8000006853687220 */ /* 0x000fe20000410000 */
[----:B------:R-:W-:Y:S01]  /*1610*/  ISETP.EQ.AND P0, PT, R98, RZ, !P0 ;  /* 0x000000ff6200720c */ /* 0x000fe20004702270 */
[----:B-1----:R-:W-:Y:S01]  /*1620*/  FMUL.FTZ R22, R77, -R34 ;  /* 0x800000224d167220 */ /* 0x002fe20000410000 */
[----:B------:R-:W1:Y:S01]  /*1630*/  SHFL.UP PT, R99, R90, 0x10, RZ ;  /* 0x060000005a637989 */ /* 0x000e6200000e00ff */
[----:B------:R-:W-:Y:S01]  /*1640*/  FFMA.FTZ R106, R87, R106, R104 ;  /* 0x0000006a576a7223 */ /* 0x000fe20000010068 */
[----:B------:R-:W-:Y:S01]  /*1650*/  HFMA2.MMA R21, -RZ, RZ, 0, 0 ;  /* 0x00000000ff157435 */ /* 0x000fe200000001ff */
[-C--:B------:R-:W-:Y:S01]  /*1660*/  FMUL.FTZ R20, R77, R35.reuse ;  /* 0x000000234d147220 */ /* 0x080fe20000410000 */
[----:B------:R-:W3:Y:S01]  /*1670*/  SHFL.UP PT, R101, R82, 0x10, RZ ;  /* 0x0600000052657989 */ /* 0x000ee200000e00ff */
[----:B------:R-:W-:-:S02]  /*1680*/  FFMA.FTZ R104, R73, -R35, R22 ;  /* 0x8000002349687223 */ /* 0x000fc40000010016 */
[----:B------:R-:W-:Y:S01]  /*1690*/  FFMA.FTZ R102, R73, R34, -R20 ;  /* 0x0000002249667223 */ /* 0x000fe20000010814 */
[----:B------:R-:W-:Y:S01]  /*16a0*/  MOV R20, 0x3f800000 ;  /* 0x3f80000000147802 */ /* 0x000fe20000000f00 */
[----:B------:R-:W-:Y:S02]  /*16b0*/  FMUL.FTZ R23, R83, -R104 ;  /* 0x8000006853177220 */ /* 0x000fe40000410000 */
[C---:B------:R-:W-:Y:S02]  /*16c0*/  FMUL.FTZ R95, R54.reuse, R81 ;  /* 0x00000051365f7220 */ /* 0x040fe40000410000 */
[-C--:B------:R-:W-:Y:S02]  /*16d0*/  FFMA.FTZ R107, R87, R102.reuse, -R23 ;  /* 0x00000066576b7223 */ /* 0x080fe40000010817 */
[----:B------:R-:W-:Y:S01]  /*16e0*/  FMUL.FTZ R102, R83, -R102 ;  /* 0x8000006653667220 */ /* 0x000fe20000410000 */
[----:B------:R-:W-:Y:S01]  /*16f0*/  CS2R R22, SRZ ;  /* 0x0000000000167805 */ /* 0x000fe2000001ff00 */
[----:B------:R-:W-:-:S02]  /*1700*/  FMUL.FTZ R93, R54, R97 ;  /* 0x00000061365d7220 */ /* 0x000fc40000410000 */
[----:B------:R-:W-:Y:S02]  /*1710*/  FADD.FTZ R111, -R95, R106 ;  /* 0x0000006a5f6f7221 */ /* 0x000fe40000010100 */
[----:B------:R-:W-:Y:S01]  /*1720*/  FFMA.FTZ R109, R87, R104, R102 ;  /* 0x00000068576d7223 */ /* 0x000fe20000010066 */
[----:B------:R-:W4:Y:S01]  /*1730*/  @P0 LDS.128 R20, [UR4+0x1760] ;  /* 0x00176004ff140984 */ /* 0x000f220008000c00 */
[----:B------:R-:W-:Y:S01]  /*1740*/  FADD.FTZ R79, R93, R80 ;  /* 0x000000505d4f7221 */ /* 0x000fe20000010000 */
[----:B------:R-:W-:Y:S01]  /*1750*/  ISETP.NE.AND P0, PT, R98, 0x1f, PT ;  /* 0x0000001f6200780c */ /* 0x000fe20003f05270 */
[----:B------:R-:W-:Y:S02]  /*1760*/  FMUL.FTZ R104, R84, -R111 ;  /* 0x8000006f54687220 */ /* 0x000fe40000410000 */
[----:B0-----:R-:W-:Y:S02]  /*1770*/  FMUL.FTZ R80, R82, R105 ;  /* 0x0000006952507220 */ /* 0x001fe40000410000 */
[----:B------:R-:W-:-:S02]  /*1780*/  FMUL.FTZ R102, R84, -R109 ;  /* 0x8000006d54667220 */ /* 0x000fc40000410000 */
[-C--:B------:R-:W-:Y:S02]  /*1790*/  FFMA.FTZ R106, R86, R79.reuse, -R104 ;  /* 0x0000004f566a7223 */ /* 0x080fe40000010868 */
[----:B------:R-:W-:Y:S02]  /*17a0*/  FMUL.FTZ R108, R84, -R79 ;  /* 0x8000004f546c7220 */ /* 0x000fe40000410000 */
[----:B--2---:R-:W-:Y:S02]  /*17b0*/  FFMA.FTZ R104, R90, R103, -R80 ;  /* 0x000000675a687223 */ /* 0x004fe40000010850 */
[----:B------:R-:W-:Y:S02]  /*17c0*/  FFMA.FTZ R79, R86, R107, -R102 ;  /* 0x0000006b564f7223 */ /* 0x000fe40000010866 */
[C---:B------:R-:W-:Y:S02]  /*17d0*/  FMUL.FTZ R103, R82.reuse, R103 ;  /* 0x0000006752677220 */ /* 0x040fe40000410000 */
[----:B-1----:R-:W-:-:S02]  /*17e0*/  FMUL.FTZ R80, R82, R99 ;  /* 0x0000006352507220 */ /* 0x002fc40000410000 */
[----:B---3--:R-:W-:Y:S02]  /*17f0*/  FMUL.FTZ R102, R82, R101 ;  /* 0x0000006552667220 */ /* 0x008fe40000410000 */
[C---:B------:R-:W-:Y:S02]  /*1800*/  FFMA.FTZ R103, R90.reuse, R105, R103 ;  /* 0x000000695a677223 */ /* 0x040fe40000010067 */
[C---:B------:R-:W-:Y:S01]  /*1810*/  FFMA.FTZ R101, R90.reuse, R101, R80 ;  /* 0x000000655a657223 */ /* 0x040fe20000010050 */
[----:B------:R0:W1:Y:S01]  /*1820*/  SHFL.DOWN PT, R105, R79, 0x1, 0x1f ;  /* 0x08201f004f697f89 */ /* 0x00006200000e0000 */
[----:B------:R-:W-:Y:S02]  /*1830*/  @P3 FFMA.FTZ R90, R90, R99, -R102 ;  /* 0x000000635a5a3223 */ /* 0x000fe40000010866 */
[----:B------:R-:W-:Y:S01]  /*1840*/  FMUL.FTZ R99, R52, R97 ;  /* 0x0000006134637220 */ /* 0x000fe20000410000 */
[----:B------:R-:W-:Y:S01]  /*1850*/  FSEL R101, R82, R101, !P3 ;  /* 0x0000006552657208 */ /* 0x000fe20005800000 */
[----:B------:R-:W-:-:S02]  /*1860*/  FFMA.FTZ R108, R86, R111, R108 ;  /* 0x0000006f566c7223 */ /* 0x000fc4000001006c */
[----:B------:R-:W-:Y:S01]  /*1870*/  FMUL.FTZ R107, R84, -R107 ;  /* 0x8000006b546b7220 */ /* 0x000fe20000410000 */
[----:B------:R-:W2:Y:S01]  /*1880*/  SHFL.UP PT, R90, R90, 0x1, RZ ;  /* 0x042000005a5a7989 */ /* 0x000ea200000e00ff */
[----:B------:R-:W-:Y:S02]  /*1890*/  FMUL.FTZ R97, R52, R81 ;  /* 0x0000005134617220 */ /* 0x000fe40000410000 */
[----:B------:R-:W-:Y:S01]  /*18a0*/  @P3 FADD.FTZ R89, R89, R104 ;  /* 0x0000006859593221 */ /* 0x000fe20000010000 */
[----:B------:R-:W3:Y:S01]  /*18b0*/  SHFL.UP PT, R101, R101, 0x1, RZ ;  /* 0x0420000065657989 */ /* 0x000ee200000e00ff */
[----:B------:R-:W-:Y:S01]  /*18c0*/  @P3 FADD.FTZ R88, R88, R103 ;  /* 0x0000006758583221 */ /* 0x000fe20000010000 */
[----:B------:R-:W-:Y:S01]  /*18d0*/  ISETP.GT.U32.AND P3, PT, R98, 0x1d, PT ;  /* 0x0000001d6200780c */ /* 0x000fe20003f64070 */
[----:B------:R-:W-:Y:S02]  /*18e0*/  FFMA.FTZ R80, R86, R109, R107 ;  /* 0x0000006d56507223 */ /* 0x000fe4000001006b */
        /* <DEDUP_REMOVED lines=19> */
.L_x_13776:
[----:B-12-4-:R-:W-:Y:S05]  /*1a20*/  BSYNC B0 ;  /* 0x0000000000007941 */ /* 0x016fea0003800000 */
.L_x_13775:
        /* <DEDUP_REMOVED lines=17> */
.L_x_13778:
[----:B------:R-:W-:Y:S05]  /*1b40*/  BSYNC B0 ;  /* 0x0000000000007941 */ /* 0x000fea0003800000 */
.L_x_13777:
        /* <DEDUP_REMOVED lines=17> */
.L_x_13780:
[----:B------:R-:W-:Y:S05]  /*1c60*/  BSYNC B0 ;  /* 0x0000000000007941 */ /* 0x000fea0003800000 */
.L_x_13779:
        /* <DEDUP_REMOVED lines=17> */
.L_x_13782:
[----:B------:R-:W-:Y:S05]  /*1d80*/  BSYNC B0 ;  /* 0x0000000000007941 */ /* 0x000fea0003800000 */
.L_x_13781:
        /* <DEDUP_REMOVED lines=17> */
.L_x_13784:
[----:B------:R-:W-:Y:S05]  /*1ea0*/  BSYNC B0 ;  /* 0x0000000000007941 */ /* 0x000fea0003800000 */
.L_x_13783:
[----:B------:R-:W-:Y:S01]  /*1eb0*/  SHFL.DOWN PT, R102, R80, 0x1, 0x1f ;  /* 0x08201f0050667f89 */ /* 0x000fe200000e0000 */
[----:B------:R-:W-:Y:S01]  /*1ec0*/  ISETP.GT.AND P0, PT, R40, 0x1e, PT ;  /* 0x0000001e2800780c */ /* 0x000fe20003f04270 */
[----:B------:R-:W-:Y:S02]  /*1ed0*/  BSSY B0, `(.L_x_13785) ;  /* 0x00000df000007945 */ /* 0x000fe40003800000 */
[----:B-1----:R-:W1:Y:S04]  /*1ee0*/  SHFL.IDX PT, R105, R23, RZ, 0x1f ;  /* 0x00001fff17697589 */ /* 0x002e6800000e0000 */
[----:B------:R-:W5:Y:S04]  /*1ef0*/  SHFL.IDX PT, R104, R22, RZ, 0x1f ;  /* 0x00001fff16687589 */ /* 0x000f6800000e0000 */
[----:B------:R-:W2:Y:S04]  /*1f00*/  SHFL.DOWN PT, R106, R79, 0x1, 0x1f ;  /* 0x08201f004f6a7f89 */ /* 0x000ea800000e0000 */
[----:B------:R-:W4:Y:S04]  /*1f10*/  SHFL.DOWN PT, R108, R82, 0x1, 0x1f ;  /* 0x08201f00526c7f89 */ /* 0x000f2800000e0000 */
[----:B0-----:R-:W0:Y:S04]  /*1f20*/  SHFL.DOWN PT, R107, R81, 0x1, 0x1f ;  /* 0x08201f00516b7f89 */ /* 0x001e2800000e0000 */
[----:B--2---:R-:W-:Y:S01]  /*1f30*/  SHFL.IDX PT, R80, R80, RZ, 0x1f ;  /* 0x00001fff50507589 */ /* 0x004fe200000e0000 */
[----:B-1--4-:R-:W-:-:S03]  /*1f40*/  @P2 FMUL.FTZ R103, R102, R105 ;  /* 0x0000006966672220 */ /* 0x012fc60000410000 */
        /* <DEDUP_REMOVED lines=8> */
[----:B0-----:R-:W-:Y:S01]  /*1fd0*/  @P2 FADD.FTZ R105, R107, R106 ;  /* 0x0000006a6b692221 */ /* 0x001fe20000010000 */
        /* <DEDUP_REMOVED lines=40> */
[----:B------:R-:W-:Y:S02]  /*2260*/  FMUL.FTZ R84, R84, -R93 ;  /* 0x8000005d54547220 */ /* 0x000fe40000410000 */
[C---:B------:R-:W-:Y:S02]  /*2270*/  FFMA.FTZ R83, R87.reuse, R88, R83 ;  /* 0x0000005857537223 */ /* 0x040fe40000010053 */
[C---:B------:R-:W-:Y:S02]  /*2280*/  FFMA.FTZ R84, R86.reuse, R95, R84 ;  /* 0x0000005f56547223 */ /* 0x040fe40000010054 */
[----:B------:R-:W-:Y:S02]  /*2290*/  FFMA.FTZ R24, R87, R90, -R24 ;  /* 0x0000005a57187223 */ /* 0x000fe40000010818 */
[----:B------:R-:W-:Y:S02]  /*22a0*/  FFMA.FTZ R26, R86, R93, -R25 ;  /* 0x0000005d561a7223 */ /* 0x000fe40000010819 */
[----:B------:R-:W-:-:S02]  /*22b0*/  FFMA.FTZ R25, R52, R89, RZ ;  /* 0x0000005934197223 */ /* 0x000fc400000100ff */
[----:B------:R-:W-:Y:S02]  /*22c0*/  FADD.FTZ R86, RZ, R83 ;  /* 0x00000053ff567221 */ /* 0x000fe40000010000 */
[----:B------:R-:W-:Y:S02]  /*22d0*/  FADD.FTZ R97, -R97, R84 ;  /* 0x0000005461617221 */ /* 0x000fe40000010100 */
[----:B------:R-:W-:Y:S02]  /*22e0*/  FADD.FTZ R102, R85, R24 ;  /* 0x0000001855667221 */ /* 0x000fe40000010000 */
[----:B------:R-:W-:Y:S02]  /*22f0*/  FFMA.FTZ R27, R54, R90, R25 ;  /* 0x0000005a361b7223 */ /* 0x000fe40000010019 */
[----:B------:R-:W-:Y:S02]  /*2300*/  FMUL.FTZ R24, R77, R86 ;  /* 0x000000564d187220 */ /* 0x000fe40000410000 */
[----:B------:R-:W-:-:S02]  /*2310*/  FADD.FTZ R84, -R60, R90 ;  /* 0x0000005a3c547221 */ /* 0x000fc40000010100 */
[----:B------:R-:W-:Y:S02]  /*2320*/  FADD.FTZ R99, R99, R26 ;  /* 0x0000001a63637221 */ /* 0x000fe40000010000 */
[----:B------:R-:W-:Y:S02]  /*2330*/  FMUL.FTZ R90, R74, R97 ;  /* 0x000000614a5a7220 */ /* 0x000fe40000410000 */
[----:B------:R-:W-:Y:S02]  /*2340*/  FFMA.FTZ R25, R73, R102, -R24 ;  /* 0x0000006649197223 */ /* 0x000fe40000010818 */
[----:B------:R-:W-:Y:S02]  /*2350*/  FADD.FTZ R83, -R61, R89 ;  /* 0x000000593d537221 */ /* 0x000fe40000010100 */
[----:B------:R-:W-:Y:S02]  /*2360*/  FMUL.FTZ R85, R78, R95 ;  /* 0x0000005f4e557220 */ /* 0x000fe40000410000 */
        /* <DEDUP_REMOVED lines=8> */
[----:B------:R-:W-:Y:S02]  /*23f0*/  FADD.FTZ R24, RZ, R24 ;  /* 0x00000018ff187221 */ /* 0x000fe40000010000 */
[----:B------:R-:W-:Y:S02]  /*2400*/  FMUL.FTZ R26, R35, R74 ;  /* 0x0000004a231a7220 */ /* 0x000fe40000410000 */
[----:B------:R-:W-:Y:S02]  /*2410*/  FADD.FTZ R24, R24, R73 ;  /* 0x0000004918187221 */ /* 0x000fe40000010000 */
[----:B------:R-:W-:Y:S02]  /*2420*/  FMUL.FTZ R73, R75, R92 ;  /* 0x0000005c4b497220 */ /* 0x000fe40000410000 */
[----:B------:R-:W-:-:S02]  /*2430*/  FADD.FTZ R101, R72, R25 ;  /* 0x0000001948657221 */ /* 0x000fc40000010000 */
[----:B------:R-:W-:Y:S02]  /*2440*/  FMUL.FTZ R87, R88, R77 ;  /* 0x0000004d58577220 */ /* 0x000fe40000410000 */
[----:B------:R-:W-:Y:S02]  /*2450*/  FFMA.FTZ R72, R56, R102, R27 ;  /* 0x0000006638487223 */ /* 0x000fe4000001001b */
[----:B------:R-:W-:Y:S02]  /*2460*/  FFMA.FTZ R78, R6, -R75, R102 ;  /* 0x8000004b064e7223 */ /* 0x000fe40000010066 */
[----:B------:R-:W-:Y:S02]  /*2470*/  FFMA.FTZ R26, R83, R90, -R26 ;  /* 0x0000005a531a7223 */ /* 0x000fe4000001081a */
[----:B------:R-:W-:Y:S02]  /*2480*/  FMUL.FTZ R75, R75, R34 ;  /* 0x000000224b4b7220 */ /* 0x000fe40000410000 */
[----:B------:R-:W-:-:S02]  /*2490*/  FMUL.FTZ R27, R86, R73 ;  /* 0x00000049561b7220 */ /* 0x000fc40000410000 */
[----:B------:R-:W-:Y:S02]  /*24a0*/  FFMA.FTZ R89, R84, R85, -R87 ;  /* 0x0000005554597223 */ /* 0x000fe40000010857 */
[----:B------:R-:W-:Y:S02]  /*24b0*/  FFMA.FTZ R90, R71, R101, R72 ;  /* 0x00000065475a7223 */ /* 0x000fe40000010048 */
[----:B------:R-:W-:Y:S02]  /*24c0*/  FADD.FTZ R87, RZ, R91 ;  /* 0x0000005bff577221 */ /* 0x000fe40000010000 */
[----:B------:R-:W-:Y:S02]  /*24d0*/  FFMA.FTZ R85, R7, -R76, R101 ;  /* 0x8000004c07557223 */ /* 0x000fe40000010065 */
[----:B------:R-:W-:Y:S01]  /*24e0*/  FMUL.FTZ R72, R76, R94 ;  /* 0x0000005e4c487220 */ /* 0x000fe20000410000 */
[----:B------:R-:W0:Y:S01]  /*24f0*/  SHFL.DOWN PT, R101, R90, 0x1, 0x1f ;  /* 0x08201f005a657f89 */ /* 0x000e2200000e0000 */
[----:B------:R-:W-:-:S02]  /*2500*/  FADD.FTZ R26, RZ, R26 ;  /* 0x0000001aff1a7221 */ /* 0x000fc40000010000 */
[----:B------:R-:W-:Y:S02]  /*2510*/  FFMA.FTZ R27, R78, R75, -R27 ;  /* 0x0000004b4e1b7223 */ /* 0x000fe4000001081b */
[----:B------:R-:W-:Y:S02]  /*2520*/  FFMA.FTZ R25, R52, -R35, RZ ;  /* 0x8000002334197223 */ /* 0x000fe400000100ff */
[----:B------:R-:W-:Y:S02]  /*2530*/  FMUL.FTZ R76, R76, R96 ;  /* 0x000000604c4c7220 */ /* 0x000fe40000410000 */
[----:B------:R-:W-:Y:S02]  /*2540*/  FMUL.FTZ R75, R86, R75 ;  /* 0x0000004b564b7220 */ /* 0x000fe40000410000 */
[----:B------:R-:W-:Y:S02]  /*2550*/  FMUL.FTZ R91, R87, R72 ;  /* 0x00000048575b7220 */ /* 0x000fe40000410000 */
[----:B------:R-:W-:-:S02]  /*2560*/  FADD.FTZ R26, R26, R89 ;  /* 0x000000591a1a7221 */ /* 0x000fc40000010000 */
[----:B------:R-:W-:Y:S02]  /*2570*/  FFMA.FTZ R25, R54, -R88, R25 ;  /* 0x8000005836197223 */ /* 0x000fe40000010019 */
[----:B------:R-:W-:Y:S02]  /*2580*/  FFMA.FTZ R75, R73, R78, R75 ;  /* 0x0000004e494b7223 */ /* 0x000fe4000001004b */
[-C--:B------:R-:W-:Y:S02]  /*2590*/  FMUL.FTZ R89, R87, R76.reuse ;  /* 0x0000004c57597220 */ /* 0x080fe40000410000 */
[----:B------:R-:W-:Y:S02]  /*25a0*/  FFMA.FTZ R91, R85, R76, -R91 ;  /* 0x0000004c555b7223 */ /* 0x000fe4000001085b */
[----:B------:R-:W-:Y:S02]  /*25b0*/  FFMA.FTZ R76, R56, -R86, R25 ;  /* 0x80000056384c7223 */ /* 0x000fe40000010019 */
[----:B------:R-:W-:-:S02]  /*25c0*/  FADD.FTZ R24, R24, R75 ;  /* 0x0000004b18187221 */ /* 0x000fc40000010000 */
        /* <DEDUP_REMOVED lines=34> */
[----:B----4-:R-:W-:-:S05]  /*27f0*/  @!P0 FADD.FTZ R26, R26, R89 ;  /* 0x000000591a1a8221 */ /* 0x010fca0000010000 */
[----:B------:R-:W4:Y:S01]  /*2800*/  SHFL.DOWN PT, R91, R26, 0x8, 0x1f ;  /* 0x09001f001a5b7f89 */ /* 0x000f2200000e0000 */
[----:B0-----:R-:W-:Y:S02]  /*2810*/  @!P0 FADD.FTZ R27, R27, R90 ;  /* 0x0000005a1b1b8221 */ /* 0x001fe40000010000 */
[----:B-1----:R-:W-:-:S03]  /*2820*/  @!P0 FADD.FTZ R25, R25, R76 ;  /* 0x0000004c19198221 */ /* 0x002fc60000010000 */
[----:B------:R-:W0:Y:S01]  /*2830*/  SHFL.DOWN PT, R102, R27, 0x8, 0x1f ;  /* 0x09001f001b667f89 */ /* 0x000e2200000e0000 */
[-C--:B------:R-:W-:Y:S02]  /*2840*/  FMUL.FTZ R76, R80, R22.reuse ;  /* 0x00000016504c7220 */ /* 0x080fe40000410000 */
[----:B--2---:R-:W-:Y:S01]  /*2850*/  @!P0 FADD.FTZ R24, R24, R75 ;  /* 0x0000004b18188221 */ /* 0x004fe20000010000 */
[----:B------:R-:W1:Y:S01]  /*2860*/  SHFL.DOWN PT, R90, R25, 0x8, 0x1f ;  /* 0x09001f00195a7f89 */ /* 0x000e6200000e0000 */
[----:B------:R-:W-:Y:S01]  /*2870*/  ISETP.GT.AND P0, PT, R40, 0x17, PT ;  /* 0x000000172800780c */ /* 0x000fe20003f04270 */
[-C--:B------:R-:W-:Y:S02]  /*2880*/  FMUL.FTZ R75, R80, R23.reuse ;  /* 0x00000017504b7220 */ /* 0x080fe40000410000 */
[----:B------:R-:W2:Y:S01]  /*2890*/  SHFL.DOWN PT, R89, R24, 0x8, 0x1f ;  /* 0x09001f0018597f89 */ /* 0x000ea200000e0000 */
[C---:B------:R-:W-:Y:S02]  /*28a0*/  FFMA.FTZ R76, R79.reuse, R23, R76 ;  /* 0x000000174f4c7223 */ /* 0x040fe4000001004c */
[----:B------:R-:W-:-:S02]  /*28b0*/  FFMA.FTZ R75, R79, R22, -R75 ;  /* 0x000000164f4b7223 */ /* 0x000fc4000001084b */
[CC--:B------:R-:W-:Y:S02]  /*28c0*/  FMUL.FTZ R22, R80.reuse, R21.reuse ;  /* 0x0000001550167220 */ /* 0x0c0fe40000410000 */
[-C--:B------:R-:W-:Y:S02]  /*28d0*/  FMUL.FTZ R80, R80, R20.reuse ;  /* 0x0000001450507220 */ /* 0x080fe40000410000 */
[C---:B------:R-:W-:Y:S02]  /*28e0*/  FFMA.FTZ R20, R79.reuse, R20, -R22 ;  /* 0x000000144f147223 */ /* 0x040fe40000010816 */
[----:B----4-:R-:W-:Y:S02]  /*28f0*/  @!P0 FADD.FTZ R26, R26, R91 ;  /* 0x0000005b1a1a8221 */ /* 0x010fe40000010000 */
[----:B------:R-:W-:Y:S02]  /*2900*/  FFMA.FTZ R21, R79, R21, R80 ;  /* 0x000000154f157223 */ /* 0x000fe40000010050 */
[----:B------:R-:W-:Y:S01]  /*2910*/  FADD.FTZ R22, R82, R75 ;  /* 0x0000004b52167221 */ /* 0x000fe20000010000 */
[----:B------:R-:W4:Y:S01]  /*2920*/  SHFL.DOWN PT, R91, R26, 0x10, 0x1f ;  /* 0x0a001f001a5b7f89 */ /* 0x000f2200000e0000 */
[----:B0-----:R-:W-:-:S02]  /*2930*/  @!P0 FADD.FTZ R27, R27, R102 ;  /* 0x000000661b1b8221 */ /* 0x001fc40000010000 */
[----:B------:R-:W-:Y:S02]  /*2940*/  FMUL.FTZ R75, R33, R93 ;  /* 0x0000005d214b7220 */ /* 0x000fe40000410000 */
[----:B-1----:R-:W-:Y:S02]  /*2950*/  @!P0 FADD.FTZ R25, R25, R90 ;  /* 0x0000005a19198221 */ /* 0x002fe40000010000 */
[----:B------:R-:W0:Y:S01]  /*2960*/  SHFL.DOWN PT, R90, R27, 0x10, 0x1f ;  /* 0x0a001f001b5a7f89 */ /* 0x000e2200000e0000 */
[----:B--2---:R-:W-:Y:S01]  /*2970*/  @!P0 FADD.FTZ R24, R24, R89 ;  /* 0x0000005918188221 */ /* 0x004fe20000010000 */
[----:B------:R-:W-:Y:S01]  /*2980*/  ISETP.GT.AND P0, PT, R40, 0xf, PT ;  /* 0x0000000f2800780c */ /* 0x000fe20003f04270 */
[----:B------:R-:W-:Y:S01]  /*2990*/  FMUL.FTZ R79, R33, R92 ;  /* 0x0000005c214f7220 */ /* 0x000fe20000410000 */
[----:B------:R-:W1:Y:S01]  /*29a0*/  SHFL.DOWN PT, R80, R25, 0x10, 0x1f ;  /* 0x0a001f0019507f89 */ /* 0x000e6200000e0000 */
[----:B------:R-:W-:Y:S02]  /*29b0*/  FFMA.FTZ R75, R32, R95, -R75 ;  /* 0x0000005f204b7223 */ /* 0x000fe4000001084b */
[----:B------:R-:W-:Y:S01]  /*29c0*/  FADD.FTZ R23, R81, R76 ;  /* 0x0000004c51177221 */ /* 0x000fe20000010000 */
[----:B------:R-:W2:Y:S01]  /*29d0*/  SHFL.DOWN PT, R89, R24, 0x10, 0x1f ;  /* 0x0a001f0018597f89 */ /* 0x000ea200000e0000 */
[----:B------:R-:W-:-:S02]  /*29e0*/  FMUL.FTZ R81, R33, R94 ;  /* 0x0000005e21517220 */ /* 0x000fc40000410000 */
[----:B------:R-:W-:Y:S01]  /*29f0*/  FFMA.FTZ R79, R32, R34, -R79 ;  /* 0x00000022204f7223 */ /* 0x000fe2000001084f */
[----:B------:R5:W-:Y:S01]  /*2a00*/  @!P2 STS.128 [UR4+0x1760], R20 ;  /* 0x00176014ff00a988 */ /* 0x000be20008000c04 */
[----:B------:R-:W-:Y:S02]  /*2a10*/  FMUL.FTZ R88, R88, R75 ;  /* 0x0000004b58587220 */ /* 0x000fe40000410000 */
[C---:B------:R-:W-:Y:S02]  /*2a20*/  FMUL.FTZ R75, R33.reuse, R99 ;  /* 0x00000063214b7220 */ /* 0x040fe40000410000 */
[-C--:B------:R-:W-:Y:S02]  /*2a30*/  FFMA.FTZ R76, R32, R96.reuse, -R81 ;  /* 0x00000060204c7223 */ /* 0x080fe40000010851 */
[----:B------:R-:W-:Y:S02]  /*2a40*/  FMUL.FTZ R86, R86, R79 ;  /* 0x0000004f56567220 */ /* 0x000fe40000410000 */
[----:B------:R-:W-:-:S02]  /*2a50*/  FMUL.FTZ R81, R33, R96 ;  /* 0x0000006021517220 */ /* 0x000fc40000410000 */
[C---:B------:R-:W-:Y:S02]  /*2a60*/  FMUL.FTZ R79, R33.reuse, R34 ;  /* 0x00000022214f7220 */ /* 0x040fe40000410000 */
[C---:B------:R-:W-:Y:S02]  /*2a70*/  FMUL.FTZ R95, R33.reuse, R95 ;  /* 0x0000005f215f7220 */ /* 0x040fe40000410000 */
[-C--:B------:R-:W-:Y:S02]  /*2a80*/  FMUL.FTZ R33, R33, R97.reuse ;  /* 0x0000006121217220 */ /* 0x080fe40000410000 */
[C---:B------:R-:W-:Y:S02]  /*2a90*/  FFMA.FTZ R34, R32.reuse, R97, -R75 ;  /* 0x0000006120227223 */ /* 0x040fe4000001084b */
[C---:B-----5:R-:W-:Y:S02]  /*2aa0*/  FFMA.FTZ R20, R32.reuse, R94, R81 ;  /* 0x0000005e20147223 */ /* 0x060fe40000010051 */
[----:B------:R-:W-:-:S02]  /*2ab0*/  FFMA.FTZ R79, R32, R92, R79 ;  /* 0x0000005c204f7223 */ /* 0x000fc4000001004f */
[C---:B------:R-:W-:Y:S02]  /*2ac0*/  FFMA.FTZ R95, R32.reuse, R93, R95 ;  /* 0x0000005d205f7223 */ /* 0x040fe4000001005f */
[----:B------:R-:W-:Y:S02]  /*2ad0*/  FMUL.FTZ R76, R87, R76 ;  /* 0x0000004c574c7220 */ /* 0x000fe40000410000 */
[----:B------:R-:W-:Y:S02]  /*2ae0*/  FFMA.FTZ R32, R32, R99, R33 ;  /* 0x0000006320207223 */ /* 0x000fe40000010021 */
[----:B------:R-:W-:Y:S02]  /*2af0*/  FMUL.FTZ R34, R35, R34 ;  /* 0x0000002223227220 */ /* 0x000fe40000410000 */
[----:B----4-:R-:W-:Y:S02]  /*2b00*/  @!P0 FADD.FTZ R26, R26, R91 ;  /* 0x0000005b1a1a8221 */ /* 0x010fe40000010000 */
[----:B0-----:R-:W-:-:S02]  /*2b10*/  @!P0 FADD.FTZ R27, R27, R90 ;  /* 0x0000005a1b1b8221 */ /* 0x001fc40000010000 */
[----:B-1----:R-:W-:Y:S02]  /*2b20*/  @!P0 FADD.FTZ R25, R25, R80 ;  /* 0x0000005019198221 */ /* 0x002fe40000010000 */
[----:B--2---:R-:W-:Y:S02]  /*2b30*/  @!P0 FADD.FTZ R24, R24, R89 ;  /* 0x0000005918188221 */ /* 0x004fe40000010000 */
        /* <DEDUP_REMOVED lines=24> */
.L_x_13786:
[----:B0-----:R-:W-:Y:S05]  /*2cc0*/  BSYNC B0 ;  /* 0x0000000000007941 */ /* 0x001fea0003800000 */
.L_x_13785:
        /* <DEDUP_REMOVED lines=21> */
.L_x_13772:
[----:B------:R-:W-:Y:S01]  /*2e20*/  BAR.SYNC.DEFER_BLOCKING 0x0 ;  /* 0x0000000000007b1d */ /* 0x000fe20000010000 */
[C---:B------:R-:W-:Y:S01]  /*2e30*/  IADD3 R22, R39.reuse, -0x1, RZ ;  /* 0xffffffff27167810 */ /* 0x040fe20007ffe0ff */
[----:B------:R-:W-:Y:S01]  /*2e40*/  IMAD R9, R42, c[0x0][0x2d8], RZ ;  /* 0x0000b6002a097a24 */ /* 0x000fe200078e02ff */
[----:B------:R-:W-:Y:S01]  /*2e50*/  ISETP.GT.AND P3, PT, R39, 0x1, PT ;  /* 0x000000012700780c */ /* 0x000fe20003f64270 */
[----:B------:R-:W-:Y:S01]  /*2e60*/  IMAD R10, R50, c[0x0][0x2e0], RZ ;  /* 0x0000b800320a7a24 */ /* 0x000fe200078e02ff */
[----:B------:R-:W-:Y:S01]  /*2e70*/  SHF.L.U32 R20, R22, 0x7, RZ ;  /* 0x0000000716147819 */ /* 0x000fe200000006ff */
[----:B------:R-:W-:Y:S01]  /*2e80*/  IMAD R11, R44, c[0x0][0x2dc], R9 ;  /* 0x0000b7002c0b7a24 */ /* 0x000fe200078e0209 */
[----:B------:R-:W-:-:S02]  /*2e90*/  IADD3 R51, P1, R51, -0x200, RZ ;  /* 0xfffffe0033337810 */ /* 0x000fc40007f3e0ff */
[--C-:B------:R-:W-:Y:S02]  /*2ea0*/  SHF.R.S32.HI R21, RZ, 0x1f, R20.reuse ;  /* 0x0000001fff157819 */ /* 0x100fe40000011414 */
[----:B------:R-:W-:Y:S02]  /*2eb0*/  IADD3 R47, P2, R47, -0x200, RZ ;  /* 0xfffffe002f2f7810 */ /* 0x000fe40007f5e0ff */
[----:B------:R-:W-:Y:S01]  /*2ec0*/  MOV R39, R22 ;  /* 0x0000001600277202 */ /* 0x000fe20000000f00 */
[C-C-:B------:R-:W-:Y:S01]  /*2ed0*/  IMAD.WIDE.U32 R8, R44.reuse, c[0x0][0x2d8], R20.reuse ;  /* 0x0000b6002c087a25 */ /* 0x140fe200078e0014 */
[----:B------:R-:W-:Y:S02]  /*2ee0*/  IADD3.X R49, R49, -0x1, RZ, P1, !PT ;  /* 0xffffffff31317810 */ /* 0x000fe40000ffe4ff */
[----:B------:R-:W-:Y:S01]  /*2ef0*/  IADD3.X R45, R45, -0x1, RZ, P2, !PT ;  /* 0xffffffff2d2d7810 */ /* 0x000fe200017fe4ff */
[----:B------:R-:W-:Y:S01]  /*2f00*/  IMAD.WIDE.U32 R20, R44, c[0x0][0x2f8], R20 ;  /* 0x0000be002c147a25 */ /* 0x000fe200078e0014 */
[----:B------:R-:W-:-:S03]  /*2f10*/  IADD3 R9, R9, R11, RZ ;  /* 0x0000000b09097210 */ /* 0x000fc60007ffe0ff */
[----:B------:R-:W-:Y:S01]  /*2f20*/  IMAD R11, R59, c[0x0][0x2e4], R10 ;  /* 0x0000b9003b0b7a24 */ /* 0x000fe200078e020a */
[----:B------:R0:W-:Y:S01]  /*2f30*/  STS.128 [R40.X16], R16 ;  /* 0x0000001028007388 */ /* 0x0001e2000000cc00 */
[----:B------:R-:W-:-:S06]  /*2f40*/  NOP ;  /* 0x0000000000007918 */ /* 0x000fcc0000000000 */
[----:B------:R-:W1:Y:S01]  /*2f50*/  LDS.128 R4, [R40.X16] ;  /* 0x0000000028047984 */ /* 0x000e62000000cc00 */
[----:B------:R-:W-:-:S05]  /*2f60*/  IMAD.WIDE.U32 R8, R59, c[0x0][0x2e0], R8 ;  /* 0x0000b8003b087a25 */ /* 0x000fca00078e0008 */
[----:B------:R-:W-:Y:S02]  /*2f70*/  IADD3 R9, R9, R11, RZ ;  /* 0x0000000b09097210 */ /* 0x000fe40007ffe0ff */
[----:B0-----:R-:W-:Y:S01]  /*2f80*/  LEA R17, P0, R8, c[0x0][0x330], 0x2 ;  /* 0x0000cc0008117a11 */ /* 0x001fe200078010ff */
[----:B------:R-:W-:Y:S02]  /*2f90*/  IMAD R19, R42, c[0x0][0x2f8], RZ ;  /* 0x0000be002a137a24 */ /* 0x000fe400078e02ff */
[----:B------:R-:W-:Y:S01]  /*2fa0*/  IMAD R18, R50, c[0x0][0x300], RZ ;  /* 0x0000c00032127a24 */ /* 0x000fe200078e02ff */
[----:B------:R-:W-:Y:S01]  /*2fb0*/  LEA.HI.X R9, R8, c[0x0][0x334], R9, 0x2, P0 ;  /* 0x0000cd0008097a11 */ /* 0x000fe200000f1409 */
[----:B------:R-:W-:Y:S01]  /*2fc0*/  IMAD R19, R44, c[0x0][0x2fc], R19 ;  /* 0x0000bf002c137a24 */ /* 0x000fe200078e0213 */
[----:B------:R-:W-:-:S04]  /*2fd0*/  IADD3 R16, P0, R17, R36, RZ ;  /* 0x0000002411107210 */ /* 0x000fc80007f1e0ff */
[----:B------:R-:W-:Y:S02]  /*2fe0*/  IADD3.X R17, R9, R0, RZ, P0, !PT ;  /* 0x0000000009117210 */ /* 0x000fe400007fe4ff */
[----:B------:R-:W-:Y:S01]  /*2ff0*/  IADD3 R21, R21, R19, RZ ;  /* 0x0000001315157210 */ /* 0x000fe20007ffe0ff */
[C---:B------:R-:W-:Y:S02]  /*3000*/  IMAD R19, R59.reuse, c[0x0][0x304], R18 ;  /* 0x0000c1003b137a24 */ /* 0x040fe400078e0212 */
[----:B-1----:R0:W-:Y:S04]  /*3010*/  STG.E.128 [R16.64], R4 ;  /* 0x0000000410007986 */ /* 0x0021e8000c101d06 */
[----:B------:R-:W-:Y:S01]  /*3020*/  BAR.SYNC.DEFER_BLOCKING 0x0 ;  /* 0x0000000000007b1d */ /* 0x000fe20000010000 */
[----:B0-----:R-:W-:-:S05]  /*3030*/  IMAD.WIDE.U32 R4, R59, c[0x0][0x300], R20 ;  /* 0x0000c0003b047a25 */ /* 0x001fca00078e0014 */
[----:B------:R-:W-:Y:S02]  /*3040*/  IADD3 R7, R5, R19, RZ ;  /* 0x0000001305077210 */ /* 0x000fe40007ffe0ff */
[----:B------:R-:W-:Y:S01]  /*3050*/  LEA R5, P0, R4, c[0x0][0x340], 0x2 ;  /* 0x0000d00004057a11 */ /* 0x000fe200078010ff */
[----:B------:R0:W-:Y:S01]  /*3060*/  STS.128 [R40.X16], R12 ;  /* 0x0000000c28007388 */ /* 0x0001e2000000cc00 */
[----:B------:R-:W-:-:S06]  /*3070*/  NOP ;  /* 0x0000000000007918 */ /* 0x000fcc0000000000 */
[----:B------:R-:W1:Y:S01]  /*3080*/  LDS.128 R8, [R40.X16] ;  /* 0x0000000028087984 */ /* 0x000e62000000cc00 */
[----:B------:R-:W-:Y:S02]  /*3090*/  LEA.HI.X R7, R4, c[0x0][0x344], R7, 0x2, P0 ;  /* 0x0000d10004077a11 */ /* 0x000fe400000f1407 */
[----:B------:R-:W-:-:S04]  /*30a0*/  IADD3 R4, P0, R5, R36, RZ ;  /* 0x0000002405047210 */ /* 0x000fc80007f1e0ff */
[----:B------:R-:W-:Y:S01]  /*30b0*/  IADD3.X R5, R7, R0, RZ, P0, !PT ;  /* 0x0000000007057210 */ /* 0x000fe200007fe4ff */
[----:B0-----:R-:W-:Y:S01]  /*30c0*/  FADD.FTZ R12, R55, R12 ;  /* 0x0000000c370c7221 */ /* 0x001fe20000010000 */
[----:B------:R-:W-:-:S03]  /*30d0*/  IADD3 R43, P0, R43, -0x200, RZ ;  /* 0xfffffe002b2b7810 */ /* 0x000fc60007f1e0ff */
[----:B------:R-:W-:Y:S01]  /*30e0*/  FADD.FTZ R13, R12, R13 ;  /* 0x0000000d0c0d7221 */ /* 0x000fe20000010000 */
[----:B------:R-:W-:-:S03]  /*30f0*/  IADD3.X R41, R41, -0x1, RZ, P0, !PT ;  /* 0xffffffff29297810 */ /* 0x000fc600007fe4ff */
[----:B------:R-:W-:-:S04]  /*3100*/  FADD.FTZ R14, R13, R14 ;  /* 0x0000000e0d0e7221 */ /* 0x000fc80000010000 */
[----:B------:R-:W-:Y:S01]  /*3110*/  FADD.FTZ R55, R14, R15 ;  /* 0x0000000f0e377221 */ /* 0x000fe20000010000 */
[----:B-1----:R0:W-:Y:S01]  /*3120*/  STG.E.128 [R4.64], R8 ;  /* 0x0000000804007986 */ /* 0x0021e2000c101d06 */
[----:B------:R-:W-:Y:S01]  /*3130*/  @!P3 CALL.REL.NOINC `(.L_x_13771) ;  /* 0x000000100000b944 */ /* 0x000fe20003c00000 */
[----:B------:R-:W-:Y:S05]  /*3140*/  BRA `(.L_x_13788) ;  /* 0xffffd3f000007947 */ /* 0x000fea000383ffff */
.L_x_13771:
[----:B------:R-:W-:Y:S02]  /*3150*/  ISETP.NE.U32.AND P0, PT, RZ, c[0x0][0x328], PT ;  /* 0x0000ca00ff007a0c */ /* 0x000fe40003f05070 */
[----:B------:R-:W-:Y:S02]  /*3160*/  ISETP.NE.U32.AND P2, PT, RZ, c[0x0][0x348], PT ;  /* 0x0000d200ff007a0c */ /* 0x000fe40003f45070 */
[----:B------:R-:W-:Y:S02]  /*3170*/  ISETP.NE.AND.EX P1, PT, RZ, c[0x0][0x32c], PT, P0 ;  /* 0x0000cb00ff007a0c */ /* 0x000fe40003f25300 */
        /* <DEDUP_REMOVED lines=21> */
.L_x_13790:
[----:B0-----:R-:W-:Y:S05]  /*32d0*/  BSYNC B0 ;  /* 0x0000000000007941 */ /* 0x001fea0003800000 */
.L_x_13789:
        /* <DEDUP_REMOVED lines=23> */
.L_x_13792:
[----:B------:R-:W1:Y:S02]  /*3450*/  S2R R21, SR_TID.X ;  /* 0x0000000000157919 */ /* 0x000e640000002100 */
.L_x_13793:
[----:B0-----:R-:W-:Y:S05]  /*3460*/  BSYNC B0 ;  /* 0x0000000000007941 */ /* 0x001fea0003800000 */
.L_x_13791:
        /* <DEDUP_REMOVED lines=22> */
.L_x_13794:
        /* <DEDUP_REMOVED lines=64> */
.L_x_13795:
        /* <DEDUP_REMOVED lines=11> */
.L_x_14771:


//--------------------- .text._Z25selective_scan_bwd_kernelI32Selective_Scan_bwd_kernel_traitsILi32ELi4ELb1ELb0ELb0ELb0ELb1EfN3c107complexIfEEEEv12SSMParamsBwd --------------------------
	.section	.text._Z25selective_scan_bwd_kernelI32Selective_Scan_bwd_kernel_traitsILi32ELi4ELb1ELb0ELb0ELb0ELb1EfN3c107complexIfEEEEv12SSMParamsBwd,"ax",@progbits
	.sectioninfo	@"SHI_REGISTERS=113"
	.align	128
        .global         _Z25selective_scan_bwd_kernelI32Selective_Scan_bwd_kernel_traitsILi32ELi4ELb1ELb0ELb0ELb0ELb1EfN3c107complexIfEEEEv12SSMParamsBwd
        .type           _Z25selective_scan_bwd_kernelI32Selective_Scan_bwd_kernel_traitsILi32ELi4ELb1ELb0ELb0ELb0ELb1EfN3c107complexIfEEEEv12SSMParamsBwd,@function
        .size           _Z25selective_scan_bwd_kernelI32Selective_Scan_bwd_kernel_traitsILi32ELi4ELb1ELb0ELb0ELb0ELb1EfN3c107complexIfEEEEv12SSMParamsBwd,(.L_x_14772 - _Z25selective_scan_bwd_kernelI32Selective_Scan_bwd_kernel_traitsILi32ELi4ELb1ELb0ELb0ELb0ELb1EfN3c107complexIfEEEEv12SSMParamsBwd)
        .other          _Z25selective_scan_bwd_kernelI32Selective_Scan_bwd_kernel_traitsILi32ELi4ELb1ELb0ELb0ELb0ELb1EfN3c107complexIfEEEEv12SSMParamsBwd,@"STO_CUDA_ENTRY STV_DEFAULT"
_Z25selective_scan_bwd_kernelI32Selective_Scan_bwd_kernel_traitsILi32ELi4ELb1ELb0ELb0ELb0ELb1EfN3c107complexIfEEEEv12SSMParamsBwd:
.text._Z25selective_scan_bwd_kernelI32Selective_Scan_bwd_kernel_traitsILi32ELi4ELb1ELb0ELb0ELb0ELb1EfN3c107complexIfEEEEv12SSMParamsBwd:
        /* <DEDUP_REMOVED lines=32> */
[----:B------:R-:W-:Y:S01]  /*0200*/  CS2R R24, SRZ ;  /* 0x0000000000187805 */ /* 0x000fe2000001ff00 */
[----:B-1----:R-:W-:Y:S01]  /*0210*/  MOV R8, c[0x0][0x174] ;  /* 0x00005d0000087a02 */ /* 0x002fe20000000f00 */
[----:B------:R-:W-:Y:S01]  /*0220*/  IMAD R9, R35, c[0x0][0x27c], R12 ;  /* 0x00009f0023097a24 */ /* 0x000fe200078e020c */
[----:B------:R-:W-:Y:S01]  /*0230*/  ISETP.NE.AND.EX P0, PT, RZ, c[0x0][0x264], PT, P0 ;  /* 0x00009900ff007a0c */ /* 0x000fe20003f05300 */
[----:B------:R-:W-:Y:S01]  /*0240*/  IMAD.WIDE.U32 R2, R0, c[0x0][0x1d8], R2 ;  /* 0x0000760000027a25 */ /* 0x000fe200078e0002 */
[----:B------:R-:W-:Y:S01]  /*0250*/  ISETP.GE.AND P3, PT, R8, 0x1, PT ;  /* 0x000000010800780c */ /* 0x000fe20003f66270 */
[----:B------:R-:W-:Y:S01]  /*0260*/  HFMA2.MMA R37, -RZ, RZ, 0, 0 ;  /* 0x00000000ff257435 */ /* 0x000fe200000001ff */
[----:B------:R-:W-:Y:S01]  /*0270*/  IADD3 R7, R7, R9, RZ ;  /* 0x0000000907077210 */ /* 0x000fe20007ffe0ff */
[----:B------:R-:W-:Y:S01]  /*0280*/  IMAD.WIDE.U32 R4, R0, c[0x0][0x1e8], R4 ;  /* 0x00007a0000047a25 */ /* 0x000fe200078e0004 */
[----:B------:R-:W-:-:S02]  /*0290*/  LEA R9, R8, 0xffffff80, 0x7 ;  /* 0xffffff8008097811 */ /* 0x000fc400078e38ff */
        /* <DEDUP_REMOVED lines=8> */
[C---:B------:R-:W-:Y:S02]  /*0320*/  IADD3.X R3, R11.reuse, R3, R13, P1, !PT ;  /* 0x000000030b037210 */ /* 0x040fe40000ffe40d */
        /* <DEDUP_REMOVED lines=33> */
.L_x_13814:
        /* <DEDUP_REMOVED lines=20> */
[----:B------:R-:W-:Y:S01]  /*0680*/  LEA R2, R47, 0xffffff80, 0x7 ;  /* 0xffffff802f027811 */ /* 0x000fe200078e38ff */
[----:B------:R-:W-:-:S02]  /*0690*/  IMAD R18, R36, c[0x0][0x1f0], RZ ;  /* 0x00007c0024127a24 */ /* 0x000fc400078e02ff */
[----:B0-----:R-:W-:Y:S01]  /*06a0*/  IMAD R21, R33, c[0x0][0x1f8], RZ ;  /* 0x00007e0021157a24 */ /* 0x001fe200078e02ff */
[----:B------:R-:W-:Y:S01]  /*06b0*/  SHF.R.S32.HI R3, RZ, 0x1f, R2 ;  /* 0x0000001fff037819 */ /* 0x000fe20000011402 */
[C---:B------:R-:W-:Y:S02]  /*06c0*/  IMAD R19, R35.reuse, c[0x0][0x1f4], R18 ;  /* 0x00007d0023137a24 */ /* 0x040fe400078e0212 */
[----:B------:R-:W-:Y:S02]  /*06d0*/  IMAD R21, R0, c[0x0][0x1fc], R21 ;  /* 0x00007f0000157a24 */ /* 0x000fe400078e0215 */
[----:B------:R-:W-:-:S05]  /*06e0*/  IMAD.WIDE.U32 R16, R35, c[0x0][0x1f0], R2 ;  /* 0x00007c0023107a25 */ /* 0x000fca00078e0002 */
[----:B------:R-:W-:-:S05]  /*06f0*/  IADD3 R17, R17, R19, RZ ;  /* 0x0000001311117210 */ /* 0x000fca0007ffe0ff */
[----:B------:R-:W-:-:S05]  /*0700*/  IMAD.WIDE.U32 R16, R0, c[0x0][0x1f8], R16 ;  /* 0x00007e0000107a25 */ /* 0x000fca00078e0010 */
[----:B------:R-:W-:Y:S02]  /*0710*/  IADD3 R17, R17, R21, RZ ;  /* 0x0000001511117210 */ /* 0x000fe40007ffe0ff */
[----:B------:R-:W-:-:S04]  /*0720*/  LEA R21, P0, R16, c[0x0][0x268], 0x2 ;  /* 0x00009a0010157a11 */ /* 0x000fc800078010ff */
[----:B------:R-:W-:Y:S02]  /*0730*/  LEA.HI.X R16, R16, c[0x0][0x26c], R17, 0x2, P0 ;  /* 0x00009b0010107a11 */ /* 0x000fe400000f1411 */
[----:B------:R-:W-:-:S04]  /*0740*/  IADD3 R20, P0, R21, R30, RZ ;  /* 0x0000001e15147210 */ /* 0x000fc80007f1e0ff */
[----:B------:R-:W-:Y:S01]  /*0750*/  IADD3.X R21, R16, R31, RZ, P0, !PT ;  /* 0x0000001f10157210 */ /* 0x000fe200007fe4ff */
[----:B--2---:R0:W-:Y:S01]  /*0760*/  STS.128 [R40.X16], R12 ;  /* 0x0000000c28007388 */ /* 0x0041e2000000cc00 */
[----:B------:R-:W-:-:S06]  /*0770*/  NOP ;  /* 0x0000000000007918 */ /* 0x000fcc0000000000 */
[----:B------:R-:W-:Y:S04]  /*0780*/  LDS.128 R16, [R40.X16] ;  /* 0x0000000028107984 */ /* 0x000fe8000000cc00 */
[----:B------:R-:W-:Y:S06]  /*0790*/  BAR.SYNC.DEFER_BLOCKING 0x0 ;  /* 0x0000000000007b1d */ /* 0x000fec0000010000 */
[----:B------:R-:W2:Y:S01]  /*07a0*/  LDG.E.128 R20, [R20.64] ;  /* 0x0000000614147981 */ /* 0x000ea2000c1e1d00 */
[----:B------:R-:W-:-:S02]  /*07b0*/  IMAD R50, R36, c[0x0][0x200], RZ ;  /* 0x0000800024327a24 */ /* 0x000fc400078e02ff */
[----:B-1----:R-:W-:Y:S02]  /*07c0*/  IMAD R55, R33, c[0x0][0x208], RZ ;  /* 0x0000820021377a24 */ /* 0x002fe400078e02ff */
[C---:B------:R-:W-:Y:S02]  /*07d0*/  IMAD R53, R35.reuse, c[0x0][0x204], R50 ;  /* 0x0000810023357a24 */ /* 0x040fe400078e0232 */
[----:B------:R-:W-:-:S04]  /*07e0*/  IMAD.WIDE.U32 R50, R35, c[0x0][0x200], R2 ;  /* 0x0000800023327a25 */ /* 0x000fc800078e0002 */
[----:B------:R-:W-:Y:S01]  /*07f0*/  IMAD R55, R0, c[0x0][0x20c], R55 ;  /* 0x0000830000377a24 */ /* 0x000fe200078e0237 */
[----:B------:R-:W-:-:S05]  /*0800*/  IADD3 R51, R51, R53, RZ ;  /* 0x0000003533337210 */ /* 0x000fca0007ffe0ff */
[----:B0-----:R-:W-:-:S05]  /*0810*/  IMAD.WIDE.U32 R12, R0, c[0x0][0x208], R50 ;  /* 0x00008200000c7a25 */ /* 0x001fca00078e0032 */
[----:B------:R-:W-:Y:S02]  /*0820*/  IADD3 R13, R13, R55, RZ ;  /* 0x000000370d0d7210 */ /* 0x000fe40007ffe0ff */
[----:B------:R-:W-:-:S04]  /*0830*/  LEA R53, P0, R12, c[0x0][0x258], 0x2 ;  /* 0x000096000c357a11 */ /* 0x000fc800078010ff */
[----:B------:R-:W-:Y:S02]  /*0840*/  LEA.HI.X R12, R12, c[0x0][0x25c], R13, 0x2, P0 ;  /* 0x000097000c0c7a11 */ /* 0x000fe400000f140d */
[----:B------:R-:W-:-:S04]  /*0850*/  IADD3 R52, P0, R53, R30, RZ ;  /* 0x0000001e35347210 */ /* 0x000fc80007f1e0ff */
[----:B------:R-:W-:Y:S01]  /*0860*/  IADD3.X R53, R12, R31, RZ, P0, !PT ;  /* 0x0000001f0c357210 */ /* 0x000fe200007fe4ff */
[----:B--2---:R-:W-:Y:S01]  /*0870*/  STS.128 [R40.X16], R20 ;  /* 0x0000001428007388 */ /* 0x004fe2000000cc00 */
[----:B------:R-:W-:-:S06]  /*0880*/  NOP ;  /* 0x0000000000007918 */ /* 0x000fcc0000000000 */
[----:B------:R-:W0:Y:S04]  /*0890*/  LDS.128 R12, [R40.X16] ;  /* 0x00000000280c7984 */ /* 0x000e28000000cc00 */
[----:B------:R-:W-:Y:S06]  /*08a0*/  BAR.SYNC.DEFER_BLOCKING 0x0 ;  /* 0x0000000000007b1d */ /* 0x000fec0000010000 */
[----:B------:R-:W2:Y:S01]  /*08b0*/  LDG.E.128 R52, [R52.64] ;  /* 0x0000000634347981 */ /* 0x000ea2000c1e1d00 */
[----:B------:R-:W-:-:S04]  /*08c0*/  IMAD R67, R33, c[0x0][0x2f0], RZ ;  /* 0x0000bc0021437a24 */ /* 0x000fc800078e02ff */
[----:B------:R-:W-:Y:S02]  /*08d0*/  IMAD R67, R0, c[0x0][0x2f4], R67 ;  /* 0x0000bd0000437a24 */ /* 0x000fe400078e0243 */
[----:B0-----:R-:W-:Y:S02]  /*08e0*/  FMUL.FTZ R50, R12, -1.4426950216293334961 ;  /* 0xbfb8aa3b0c327820 */ /* 0x001fe40000410000 */
[----:B------:R-:W-:Y:S02]  /*08f0*/  FMUL.FTZ R56, R13, -1.4426950216293334961 ;  /* 0xbfb8aa3b0d387820 */ /* 0x000fe40000410000 */
[----:B------:R-:W-:Y:S02]  /*0900*/  FMUL.FTZ R57, R14, -1.4426950216293334961 ;  /* 0xbfb8aa3b0e397820 */ /* 0x000fe40000410000 */
[----:B------:R-:W0:Y:S01]  /*0910*/  MUFU.EX2 R50, R50 ;  /* 0x0000003200327308 */ /* 0x000e220000000800 */
[----:B------:R-:W-:-:S07]  /*0920*/  FMUL.FTZ R58, R15, -1.4426950216293334961 ;  /* 0xbfb8aa3b0f3a7820 */ /* 0x000fce0000410000 */
[----:B------:R-:W1:Y:S08]  /*0930*/  MUFU.EX2 R56, R56 ;  /* 0x0000003800387308 */ /* 0x000e700000000800 */
[----:B------:R-:W3:Y:S01]  /*0940*/  MUFU.EX2 R57, R57 ;  /* 0x0000003900397308 */ /* 0x000ee20000000800 */
[----:B0-----:R-:W-:-:S07]  /*0950*/  FADD.FTZ R51, R50, 1 ;  /* 0x3f80000032337421 */ /* 0x001fce0000010000 */
[----:B------:R-:W0:Y:S01]  /*0960*/  MUFU.EX2 R58, R58 ;  /* 0x0000003a003a7308 */ /* 0x000e220000000800 */
[----:B-1----:R-:W-:-:S07]  /*0970*/  FADD.FTZ R50, R56, 1 ;  /* 0x3f80000038327421 */ /* 0x002fce0000010000 */
[----:B------:R-:W-:Y:S01]  /*0980*/  MUFU.RCP R60, R50 ;  /* 0x00000032003c7308 */ /* 0x000fe20000001000 */
[----:B---3--:R-:W-:Y:S02]  /*0990*/  FADD.FTZ R56, R57, 1 ;  /* 0x3f80000039387421 */ /* 0x008fe40000010000 */
[----:B0-----:R-:W-:-:S05]  /*09a0*/  FADD.FTZ R57, R58, 1 ;  /* 0x3f8000003a397421 */ /* 0x001fca0000010000 */
[----:B------:R-:W-:Y:S08]  /*09b0*/  MUFU.RCP R61, R51 ;  /* 0x00000033003d7308 */ /* 0x000ff00000001000 */
[----:B------:R-:W-:Y:S08]  /*09c0*/  MUFU.RCP R63, R56 ;  /* 0x00000038003f7308 */ /* 0x000ff00000001000 */
[----:B------:R-:W0:Y:S02]  /*09d0*/  MUFU.RCP R62, R57 ;  /* 0x00000039003e7308 */ /* 0x000e240000001000 */
[----:B0-----:R-:W-:-:S04]  /*09e0*/  FADD.FTZ R64, -R62, 1 ;  /* 0x3f8000003e407421 */ /* 0x001fc80000010100 */
[----:B------:R-:W-:Y:S01]  /*09f0*/  FFMA.FTZ R64, R15, R64, 1 ;  /* 0x3f8000000f407423 */ /* 0x000fe20000010040 */
[----:B--2---:R0:W-:Y:S01]  /*0a00*/  STS.128 [R40.X16], R52 ;  /* 0x0000003428007388 */ /* 0x0041e2000000cc00 */
[----:B------:R-:W-:-:S06]  /*0a10*/  NOP ;  /* 0x0000000000007918 */ /* 0x000fcc0000000000 */
[----:B------:R-:W1:Y:S01]  /*0a20*/  LDS.128 R20, [R40.X16] ;  /* 0x0000000028147984 */ /* 0x000e62000000cc00 */
[----:B0-----:R-:W-:Y:S02]  /*0a30*/  FADD.FTZ R52, -R60, 1 ;  /* 0x3f8000003c347421 */ /* 0x001fe40000010100 */
[----:B------:R-:W-:Y:S02]  /*0a40*/  FADD.FTZ R53, -R61, 1 ;  /* 0x3f8000003d357421 */ /* 0x000fe40000010100 */
[----:B------:R-:W-:Y:S02]  /*0a50*/  FADD.FTZ R55, -R63, 1 ;  /* 0x3f8000003f377421 */ /* 0x000fe40000010100 */
[----:B------:R-:W-:Y:S02]  /*0a60*/  FFMA.FTZ R54, R13, R52, 1 ;  /* 0x3f8000000d367423 */ /* 0x000fe40000010034 */
[----:B------:R-:W-:Y:S02]  /*0a70*/  FFMA.FTZ R53, R12, R53, 1 ;  /* 0x3f8000000c357423 */ /* 0x000fe40000010035 */
[----:B------:R-:W-:-:S02]  /*0a80*/  FFMA.FTZ R58, R14, R55, 1 ;  /* 0x3f8000000e3a7423 */ /* 0x000fc40000010037 */
[----:B-1----:R-:W-:Y:S02]  /*0a90*/  FMUL.FTZ R50, R16, R20 ;  /* 0x0000001410327220 */ /* 0x002fe40000410000 */
        /* <DEDUP_REMOVED lines=12> */
[----:B------:R-:W-:-:S02]  /*0b60*/  IMAD R50, R36, c[0x0][0x2e8], RZ ;  /* 0x0000ba0024327a24 */ /* 0x000fc400078e02ff */
[----:B------:R-:W-:Y:S02]  /*0b70*/  FMUL.FTZ R61, R12, R61 ;  /* 0x0000003d0c3d7220 */ /* 0x000fe40000410000 */
[C---:B------:R-:W-:Y:S02]  /*0b80*/  IMAD R65, R35.reuse, c[0x0][0x2ec], R50 ;  /* 0x0000bb0023417a24 */ /* 0x040fe400078e0232 */
[----:B------:R-:W-:-:S04]  /*0b90*/  IMAD.WIDE.U32 R50, R35, c[0x0][0x2e8], R2 ;  /* 0x0000ba0023327a25 */ /* 0x000fc800078e0002 */
[----:B------:R-:W-:Y:S01]  /*0ba0*/  FMUL.FTZ R60, R13, R60 ;  /* 0x0000003c0d3c7220 */ /* 0x000fe20000410000 */
[----:B------:R-:W-:Y:S01]  /*0bb0*/  IADD3 R51, R51, R65, RZ ;  /* 0x0000004133337210 */ /* 0x000fe20007ffe0ff */
[----:B------:R-:W-:Y:S02]  /*0bc0*/  FMUL.FTZ R63, R14, R63 ;  /* 0x0000003f0e3f7220 */ /* 0x000fe40000410000 */
[----:B------:R-:W-:Y:S02]  /*0bd0*/  FMUL.FTZ R62, R15, R62 ;  /* 0x0000003e0f3e7220 */ /* 0x000fe40000410000 */
[----:B------:R-:W-:Y:S01]  /*0be0*/  IMAD.WIDE.U32 R50, R0, c[0x0][0x2f0], R50 ;  /* 0x0000bc0000327a25 */ /* 0x000fe200078e0032 */
[----:B------:R0:W-:Y:S01]  /*0bf0*/  STS.128 [R40.X16], R52 ;  /* 0x0000003428007388 */ /* 0x0001e2000000cc00 */
[----:B------:R-:W-:-:S06]  /*0c00*/  NOP ;  /* 0x0000000000007918 */ /* 0x000fcc0000000000 */
[----:B------:R-:W1:Y:S01]  /*0c10*/  LDS.128 R56, [R40.X16] ;  /* 0x0000000028387984 */ /* 0x000e62000000cc00 */
[----:B0-----:R-:W-:Y:S01]  /*0c20*/  IADD3 R53, R51, R67, RZ ;  /* 0x0000004333357210 */ /* 0x001fe20007ffe0ff */
[----:B------:R-:W-:Y:S01]  /*0c30*/  FMUL.FTZ R55, R16, R61 ;  /* 0x0000003d10377220 */ /* 0x000fe20000410000 */
[C---:B------:R-:W-:Y:S02]  /*0c40*/  LEA R51, P0, R50.reuse, c[0x0][0x338], 0x2 ;  /* 0x0000ce0032337a11 */ /* 0x040fe400078010ff */
[----:B------:R-:W-:Y:S02]  /*0c50*/  MOV R52, c[0x0][0x16c] ;  /* 0x00005b0000347a02 */ /* 0x000fe40000000f00 */
[----:B------:R-:W-:Y:S02]  /*0c60*/  LEA.HI.X R50, R50, c[0x0][0x33c], R53, 0x2, P0 ;  /* 0x0000cf0032327a11 */ /* 0x000fe400000f1435 */
[----:B------:R-:W-:Y:S02]  /*0c70*/  IADD3 R30, P2, R51, R30, RZ ;  /* 0x0000001e331e7210 */ /* 0x000fe40007f5e0ff */
[----:B------:R-:W-:-:S02]  /*0c80*/  ISETP.NE.U32.AND P0, PT, RZ, c[0x0][0x270], PT ;  /* 0x00009c00ff007a0c */ /* 0x000fc40003f05070 */
[----:B------:R-:W-:Y:S02]  /*0c90*/  IADD3.X R31, R50, R31, RZ, P2, !PT ;  /* 0x0000001f321f7210 */ /* 0x000fe400017fe4ff */
[----:B------:R-:W-:Y:S02]  /*0ca0*/  ISETP.NE.AND.EX P0, PT, RZ, c[0x0][0x274], PT, P0 ;  /* 0x00009d00ff007a0c */ /* 0x000fe40003f05300 */
[----:B------:R-:W-:Y:S01]  /*0cb0*/  ISETP.GE.AND P1, PT, R52, 0x1, PT ;  /* 0x000000013400780c */ /* 0x000fe20003f26270 */
[----:B-1----:R0:W-:Y:S10]  /*0cc0*/  STG.E.128 [R30.64], R56 ;  /* 0x000000381e007986 */ /* 0x0021f4000c101d06 */
[----:B------:R-:W-:Y:S05]  /*0cd0*/  @!P0 BRA `(.L_x_13797) ;  /* 0x0000015000008947 */ /* 0x000fea0003800000 */
[----:B------:R-:W-:Y:S01]  /*0ce0*/  BAR.SYNC.DEFER_BLOCKING 0x0 ;  /* 0x0000000000007b1d */ /* 0x000fe20000010000 */
[----:B------:R-:W-:-:S02]  /*0cf0*/  FMUL.FTZ R20, R61, R20 ;  /* 0x000000143d147220 */ /* 0x000fc40000410000 */
[----:B------:R-:W-:Y:S02]  /*0d00*/  FMUL.FTZ R21, R21, R60 ;  /* 0x0000003c15157220 */ /* 0x000fe40000410000 */
[----:B------:R-:W-:Y:S02]  /*0d10*/  FMUL.FTZ R22, R22, R63 ;  /* 0x0000003f16167220 */ /* 0x000fe40000410000 */
[----:B------:R-:W-:Y:S02]  /*0d20*/  FMUL.FTZ R23, R23, R62 ;  /* 0x0000003e17177220 */ /* 0x000fe40000410000 */
[----:B------:R-:W-:Y:S02]  /*0d30*/  IMAD R16, R36, c[0x0][0x210], RZ ;  /* 0x0000840024107a24 */ /* 0x000fe400078e02ff */
[----:B0-----:R-:W-:-:S04]  /*0d40*/  IMAD.WIDE.U32 R30, R35, c[0x0][0x210], R2 ;  /* 0x00008400231e7a25 */ /* 0x001fc800078e0002 */
[----:B------:R-:W-:Y:S02]  /*0d50*/  IMAD R51, R35, c[0x0][0x214], R16 ;  /* 0x0000850023337a24 */ /* 0x000fe400078e0210 */
[----:B------:R-:W-:-:S03]  /*0d60*/  IMAD R53, R33, c[0x0][0x218], RZ ;  /* 0x0000860021357a24 */ /* 0x000fc600078e02ff */
[----:B------:R-:W-:Y:S01]  /*0d70*/  IADD3 R31, R31, R51, RZ ;  /* 0x000000331f1f7210 */ /* 0x000fe20007ffe0ff */
[----:B------:R-:W-:Y:S01]  /*0d80*/  IMAD R53, R0, c[0x0][0x21c], R53 ;  /* 0x0000870000357a24 */ /* 0x000fe200078e0235 */
[----:B------:R0:W-:Y:S01]  /*0d90*/  STS.128 [R40.X16], R20 ;  /* 0x0000001428007388 */ /* 0x0001e2000000cc00 */
[----:B------:R-:W-:-:S06]  /*0da0*/  NOP ;  /* 0x0000000000007918 */ /* 0x000fcc0000000000 */
[----:B------:R-:W1:Y:S01]  /*0db0*/  LDS.128 R12, [R40.X16] ;  /* 0x00000000280c7984 */ /* 0x000e62000000cc00 */
[----:B------:R-:W-:-:S05]  /*0dc0*/  IMAD.WIDE.U32 R30, R0, c[0x0][0x218], R30 ;  /* 0x00008600001e7a25 */ /* 0x000fca00078e001e */
[----:B0-----:R-:W-:Y:S02]  /*0dd0*/  IADD3 R23, R31, R53, RZ ;  /* 0x000000351f177210 */ /* 0x001fe40007ffe0ff */
[----:B------:R-:W-:-:S04]  /*0de0*/  LEA R21, P0, R30, c[0x0][0x270], 0x2 ;  /* 0x00009c001e157a11 */ /* 0x000fc800078010ff */
[----:B------:R-:W-:Y:S02]  /*0df0*/  LEA.HI.X R30, R30, c[0x0][0x274], R23, 0x2, P0 ;  /* 0x00009d001e1e7a11 */ /* 0x000fe400000f1417 */
[----:B------:R-:W-:-:S04]  /*0e00*/  LEA R20, P0, R38, R21, 0x4 ;  /* 0x0000001526147211 */ /* 0x000fc800078020ff */
[----:B------:R-:W-:-:S05]  /*0e10*/  LEA.HI.X R21, R38, R30, R49, 0x4, P0 ;  /* 0x0000001e26157211 */ /* 0x000fca00000f2431 */
[----:B-1----:R0:W-:Y:S04]  /*0e20*/  STG.E.128 [R20.64], R12 ;  /* 0x0000000c14007986 */ /* 0x0021e8000c101d06 */
.L_x_13797:
[--C-:B-----5:R-:W-:Y:S01]  /*0e30*/  FADD.FTZ R52, R8, R34.reuse ;  /* 0x0000002208347221 */ /* 0x120fe20000010000 */
[----:B------:R-:W-:Y:S01]  /*0e40*/  BAR.SYNC.DEFER_BLOCKING 0x0 ;  /* 0x0000000000007b1d */ /* 0x000fe20000010000 */
[----:B0-----:R-:W-:Y:S01]  /*0e50*/  FMUL.FTZ R57, R17, R60 ;  /* 0x0000003c11397220 */ /* 0x001fe20000410000 */
[----:B------:R-:W-:Y:S01]  /*0e60*/  CS2R R14, SRZ ;  /* 0x00000000000e7805 */ /* 0x000fe2000001ff00 */
[----:B------:R-:W-:Y:S01]  /*0e70*/  FFMA.FTZ R8, R4, R55, R37 ;  /* 0x0000003704087223 */ /* 0x000fe20000010025 */
[----:B------:R-:W-:Y:S01]  /*0e80*/  CS2R R12, SRZ ;  /* 0x00000000000c7805 */ /* 0x000fe2000001ff00 */
[----:B------:R-:W-:Y:S02]  /*0e90*/  FADD.FTZ R54, R9, R34 ;  /* 0x0000002209367221 */ /* 0x000fe40000010000 */
[----:B------:R-:W-:Y:S02]  /*0ea0*/  FMUL.FTZ R23, R18, R63 ;  /* 0x0000003f12177220 */ /* 0x000fe40000410000 */
[----:B------:R-:W-:-:S02]  /*0eb0*/  FFMA.FTZ R9, R5, R57, R8 ;  /* 0x0000003905097223 */ /* 0x000fc40000010008 */
[----:B------:R-:W-:Y:S02]  /*0ec0*/  FMUL.FTZ R67, R19, R62 ;  /* 0x0000003e13437220 */ /* 0x000fe40000410000 */
[----:B------:R-:W-:Y:S02]  /*0ed0*/  FFMA.FTZ R16, R6, R23, R9 ;  /* 0x0000001706107223 */ /* 0x000fe40000010009 */
[--C-:B------:R-:W-:Y:S02]  /*0ee0*/  FADD.FTZ R53, R10, R34.reuse ;  /* 0x000000220a357221 */ /* 0x100fe40000010000 */
[----:B------:R-:W-:Y:S02]  /*0ef0*/  FADD.FTZ R56, R11, R34 ;  /* 0x000000220b387221 */ /* 0x000fe40000010000 */
[-C--:B------:R-:W-:Y:S02]  /*0f00*/  FMUL.FTZ R8, R55, R32.reuse ;  /* 0x0000002037087220 */ /* 0x080fe40000410000 */
[----:B------:R-:W-:-:S02]  /*0f10*/  FMUL.FTZ R9, R57, R32 ;  /* 0x0000002039097220 */ /* 0x000fc40000410000 */
        /* <DEDUP_REMOVED lines=42> */
.L_x_13813:
[----:B------:R-:W2:Y:S01]  /*11c0*/  LDG.E.64 R30, [R58.64] ;  /* 0x000000063a1e7981 */ /* 0x000ea2000c1e1b00 */
[----:B------:R-:W-:Y:S01]  /*11d0*/  ISETP.NE.AND P1, PT, R38, RZ, PT ;  /* 0x000000ff2600720c */ /* 0x000fe20003f25270 */
[----:B------:R-:W-:Y:S01]  /*11e0*/  CS2R R20, SRZ ;  /* 0x0000000000147805 */ /* 0x000fe2000001ff00 */
[----:B------:R-:W-:Y:S02]  /*11f0*/  ISETP.GT.AND P0, PT, R47, 0x1, PT ;  /* 0x000000012f00780c */ /* 0x000fe40003f04270 */
[----:B------:R-:W-:-:S02]  /*1200*/  SEL R50, R73, R48, !P1 ;  /* 0x0000003049327207 */ /* 0x000fc40004800000 */
[----:B------:R-:W-:Y:S01]  /*1210*/  ISETP.EQ.AND P0, PT, R76, RZ, P0 ;  /* 0x000000ff4c00720c */ /* 0x000fe20000702270 */
[----:B--2---:R-:W-:Y:S02]  /*1220*/  FMUL.FTZ R51, R30, 1.4426950216293334961 ;  /* 0x3fb8aa3b1e337820 */ /* 0x004fe40000410000 */
[C---:B------:R-:W-:Y:S02]  /*1230*/  FMUL.FTZ R17, R52.reuse, R31 ;  /* 0x0000001f34117220 */ /* 0x040fe40000410000 */
        /* <DEDUP_REMOVED lines=8> */
[----:B------:R0:W5:Y:S04]  /*12c0*/  LDG.E.64 R16, [R62.64] ;  /* 0x000000063e107981 */ /* 0x000168000c1e1b00 */
[----:B------:R1:W-:Y:S04]  /*12d0*/  STS.64 [R50.X8+0x660], R22 ;  /* 0x0006601632007388 */ /* 0x0003e80000008a00 */
[----:B------:R-:W-:Y:S06]  /*12e0*/  BAR.SYNC.DEFER_BLOCKING 0x0 ;  /* 0x0000000000007b1d */ /* 0x000fec0000010000 */
[----:B------:R0:W5:Y:S01]  /*12f0*/  @P0 LDG.E.64 R20, [R64.64+0x8] ;  /* 0x0000080640140981 */ /* 0x000162000c1e1b00 */
[----:B------:R-:W-:-:S02]  /*1300*/  FMUL.FTZ R74, R54, R31 ;  /* 0x0000001f364a7220 */ /* 0x000fc40000410000 */
[-C--:B-1----:R-:W-:Y:S02]  /*1310*/  FMUL.FTZ R50, R54, R51.reuse ;  /* 0x0000003336327220 */ /* 0x082fe40000410000 */
[----:B------:R-:W-:Y:S02]  /*1320*/  FMUL.RZ R75, R74, 0.15915493667125701904 ;  /* 0x3e22f9834a4b7820 */ /* 0x000fe4000040c000 */
[CC--:B------:R-:W-:Y:S02]  /*1330*/  FMUL.FTZ R74, R53.reuse, R51.reuse ;  /* 0x00000033354a7220 */ /* 0x0c0fe40000410000 */
[----:B------:R-:W-:Y:S01]  /*1340*/  MUFU.SIN R79, R75 ;  /* 0x0000004b004f7308 */ /* 0x000fe20000000400 */
[----:B------:R-:W-:Y:S02]  /*1350*/  FMUL.FTZ R77, R56, R51 ;  /* 0x00000033384d7220 */ /* 0x000fe40000410000 */
[----:B------:R-:W-:-:S05]  /*1360*/  FMUL.FTZ R51, R53, R31 ;  /* 0x0000001f35337220 */ /* 0x000fca0000410000 */
[----:B------:R-:W1:Y:S01]  /*1370*/  MUFU.EX2 R50, R50 ;  /* 0x0000003200327308 */ /* 0x000e620000000800 */
[----:B------:R-:W-:-:S07]  /*1380*/  FMUL.RZ R82, R51, 0.15915493667125701904 ;  /* 0x3e22f98333527820 */ /* 0x000fce000040c000 */
[----:B------:R-:W2:Y:S01]  /*1390*/  MUFU.COS R81, R75 ;  /* 0x0000004b00517308 */ /* 0x000ea20000000000 */
[----:B------:R-:W-:-:S07]  /*13a0*/  FMUL.FTZ R78, R56, R31 ;  /* 0x0000001f384e7220 */ /* 0x000fce0000410000 */
[----:B------:R-:W-:Y:S01]  /*13b0*/  MUFU.EX2 R74, R74 ;  /* 0x0000004a004a7308 */ /* 0x000fe20000000800 */
[----:B-1----:R-:W-:-:S07]  /*13c0*/  FMUL.FTZ R79, R50, R79 ;  /* 0x0000004f324f7220 */ /* 0x002fce0000410000 */
[----:B------:R-:W1:Y:S01]  /*13d0*/  MUFU.SIN R51, R82 ;  /* 0x0000005200337308 */ /* 0x000e620000000400 */
[----:B------:R-:W-:Y:S02]  /*13e0*/  FMUL.RZ R84, R78, 0.15915493667125701904 ;  /* 0x3e22f9834e547820 */ /* 0x000fe4000040c000 */
[----:B--2---:R-:W-:-:S05]  /*13f0*/  FMUL.FTZ R81, R50, R81 ;  /* 0x0000005132517220 */ /* 0x004fca0000410000 */
[----:B------:R-:W2:Y:S01]  /*1400*/  MUFU.COS R75, R82 ;  /* 0x00000052004b7308 */ /* 0x000ea20000000000 */
[-C--:B------:R-:W-:Y:S02]  /*1410*/  FMUL.FTZ R78, R68, R79.reuse ;  /* 0x0000004f444e7220 */ /* 0x080fe40000410000 */
[----:B------:R-:W-:-:S05]  /*1420*/  FMUL.FTZ R50, RZ, R79 ;  /* 0x0000004fff327220 */ /* 0x000fca0000410000 */
[----:B------:R3:W-:Y:S01]  /*1430*/  MUFU.EX2 R80, R77 ;  /* 0x0000004d00507308 */ /* 0x0007e20000000800 */
[----:B------:R-:W-:-:S07]  /*1440*/  FFMA.FTZ R50, R68, R81, -R50 ;  /* 0x0000005144327223 */ /* 0x000fce0000010832 */
[----:B------:R-:W4:Y:S01]  /*1450*/  MUFU.COS R85, R84 ;  /* 0x0000005400557308 */ /* 0x000f220000000000 */
[----:B---3--:R-:W-:Y:S02]  /*1460*/  FFMA.FTZ R77, RZ, R81, R78 ;  /* 0x00000051ff4d7223 */ /* 0x008fe4000001004e */
[----:B-1----:R-:W-:-:S05]  /*1470*/  FMUL.FTZ R78, R74, R51 ;  /* 0x000000334a4e7220 */ /* 0x002fca0000410000 */
[----:B------:R-:W1:Y:S01]  /*1480*/  MUFU.SIN R83, R84 ;  /* 0x0000005400537308 */ /* 0x000e620000000400 */
[----:B------:R-:W-:Y:S02]  /*1490*/  FADD.FTZ R87, RZ, R77 ;  /* 0x0000004dff577221 */ /* 0x000fe40000010000 */
[----:B------:R-:W-:Y:S02]  /*14a0*/  FADD.FTZ R51, R69, R50 ;  /* 0x0000003245337221 */ /* 0x000fe40000010000 */
[----:B--2---:R-:W-:Y:S02]  /*14b0*/  FMUL.FTZ R82, R74, R75 ;  /* 0x0000004b4a527220 */ /* 0x004fe40000410000 */
[C---:B------:R-:W-:Y:S02]  /*14c0*/  FMUL.FTZ R50, R78.reuse, R87 ;  /* 0x000000574e327220 */ /* 0x040fe40000410000 */
[-C--:B------:R-:W-:Y:S02]  /*14d0*/  FMUL.FTZ R74, R78, R51.reuse ;  /* 0x000000334e4a7220 */ /* 0x080fe40000410000 */
[----:B------:R-:W-:-:S02]  /*14e0*/  FFMA.FTZ R75, R82, R51, -R50 ;  /* 0x00000033524b7223 */ /* 0x000fc40000010832 */
[----:B------:R-:W-:Y:S01]  /*14f0*/  FFMA.FTZ R87, R82, R87, R74 ;  /* 0x0000005752577223 */ /* 0x000fe2000001004a */
[----:B------:R-:W-:Y:S01]  /*1500*/  ISETP.NE.AND P2, PT, R38, 0x1f, PT ;  /* 0x0000001f2600780c */ /* 0x000fe20003f45270 */
[----:B------:R-:W-:Y:S02]  /*1510*/  FMUL.FTZ R74, R22, R79 ;  /* 0x0000004f164a7220 */ /* 0x000fe40000410000 */
[C---:B----4-:R-:W-:Y:S02]  /*1520*/  FMUL.FTZ R77, R80.reuse, R85 ;  /* 0x00000055504d7220 */ /* 0x050fe40000410000 */
[----:B-1----:R-:W-:Y:S02]  /*1530*/  FMUL.FTZ R80, R80, R83 ;  /* 0x0000005350507220 */ /* 0x002fe40000410000 */
[----:B------:R-:W-:Y:S02]  /*1540*/  FMUL.FTZ R50, R23, R79 ;  /* 0x0000004f17327220 */ /* 0x000fe40000410000 */
[----:B------:R-:W-:-:S02]  /*1550*/  FADD.FTZ R83, R70, R75 ;  /* 0x0000004b46537221 */ /* 0x000fc40000010000 */
[-C--:B------:R-:W-:Y:S02]  /*1560*/  FFMA.FTZ R75, R23, R81.reuse, R74 ;  /* 0x00000051174b7223 */ /* 0x080fe4000001004a */
[----:B------:R-:W-:Y:S02]  /*1570*/  FFMA.FTZ R51, R22, R81, -R50 ;  /* 0x0000005116337223 */ /* 0x000fe40000010832 */
[C---:B------:R-:W-:Y:S02]  /*1580*/  FMUL.FTZ R50, R78.reuse, R75 ;  /* 0x0000004b4e327220 */ /* 0x040fe40000410000 */
[-C--:B------:R-:W-:Y:S02]  /*1590*/  FMUL.FTZ R74, R78, R51.reuse ;  /* 0x000000334e4a7220 */ /* 0x080fe40000410000 */
[----:B------:R-:W-:Y:S02]  /*15a0*/  FFMA.FTZ R85, R82, R51, -R50 ;  /* 0x0000003352557223 */ /* 0x000fe40000010832 */
[----:B------:R0:W1:Y:S01]  /*15b0*/  @P2 LDS.64 R50, [R38.X8+0x1668] ;  /* 0x0016680026322984 */ /* 0x0000620000008a00 */
[----:B------:R-:W-:-:S02]  /*15c0*/  FADD.FTZ R87, RZ, R87 ;  /* 0x00000057ff577221 */ /* 0x000fc40000010000 */
[C---:B------:R-:W-:Y:S02]  /*15d0*/  FMUL.FTZ R86, R80.reuse, R83 ;  /* 0x0000005350567220 */ /* 0x040fe40000410000 */
[----:B------:R-:W-:Y:S01]  /*15e0*/  FMUL.FTZ R84, R80, R87 ;  /* 0x0000005750547220 */ /* 0x000fe20000410000 */
[----:B------:R-:W-:Y:S01]  /*15f0*/  BSSY B0, `(.L_x_13799) ;  /* 0x0000010000007945 */ /* 0x000fe20003800000 */
[----:B------:R-:W-:Y:S02]  /*1600*/  FFMA.FTZ R74, R82, R75, R74 ;  /* 0x0000004b524a7223 */ /* 0x000fe4000001004a */
[C---:B------:R-:W-:Y:S02]  /*1610*/  FFMA.FTZ R87, R77.reuse, R87, R86 ;  /* 0x000000574d577223 */ /* 0x040fe40000010056 */
[----:B------:R-:W-:Y:S02]  /*1620*/  FFMA.FTZ R84, R77, R83, -R84 ;  /* 0x000000534d547223 */ /* 0x000fe40000010854 */
        /* <DEDUP_REMOVED lines=12> */
.L_x_13800:
[----:B0-----:R-:W-:Y:S05]  /*16f0*/  BSYNC B0 ;  /* 0x0000000000007941 */ /* 0x001fea0003800000 */
.L_x_13799:
[----:B------:R-:W0:Y:S01]  /*1700*/  SHFL.UP PT, R88, R84, 0x1, RZ ;  /* 0x0420000054587989 */ /* 0x000e2200000e00ff */
[-C--:B------:R-:W-:Y:S01]  /*1710*/  FMUL.FTZ R75, R80, R85.reuse ;  /* 0x00000055504b7220 */ /* 0x080fe20000410000 */
[C---:B------:R-:W-:Y:S01]  /*1720*/  ISETP.GE.AND P0, PT, R40.reuse, 0x1, PT ;  /* 0x000000012800780c */ /* 0x040fe20003f06270 */
[C---:B------:R-:W-:Y:S01]  /*1730*/  FFMA.FTZ R85, R77.reuse, R85, -R86 ;  /* 0x000000554d557223 */ /* 0x040fe20000010856 */
[----:B------:R-:W2:Y:S01]  /*1740*/  SHFL.UP PT, R90, R83, 0x1, RZ ;  /* 0x04200000535a7989 */ /* 0x000ea200000e00ff */
[----:B------:R-:W-:Y:S01]  /*1750*/  FFMA.FTZ R75, R77, R74, R75 ;  /* 0x0000004a4d4b7223 */ /* 0x000fe2000001004b */
[----:B------:R-:W-:Y:S01]  /*1760*/  ISETP.GE.AND P3, PT, R40, 0x10, PT ;  /* 0x000000102800780c */ /* 0x000fe20003f66270 */
[----:B------:R-:W-:Y:S01]  /*1770*/  BSSY B0, `(.L_x_13801) ;  /* 0x0000098000007945 */ /* 0x000fe20003800000 */
[----:B------:R-:W3:Y:S01]  /*1780*/  SHFL.UP PT, R74, R85, 0x1, RZ ;  /* 0x04200000554a7989 */ /* 0x000ee200000e00ff */
[C---:B------:R-:W-:Y:S02]  /*1790*/  ISETP.GT.U32.AND P4, PT, R76.reuse, 0x1b, PT ;  /* 0x0000001b4c00780c */ /* 0x040fe40003f84070 */
[C---:B------:R-:W-:Y:S01]  /*17a0*/  ISETP.GT.U32.AND P5, PT, R76.reuse, 0x17, PT ;  /* 0x000000174c00780c */ /* 0x040fe20003fa4070 */
[----:B------:R-:W4:Y:S01]  /*17b0*/  SHFL.UP PT, R86, R75, 0x1, RZ ;  /* 0x042000004b567989 */ /* 0x000f2200000e00ff */
[----:B------:R-:W-:-:S03]  /*17c0*/  ISETP.GT.U32.AND P6, PT, R76, 0xf, PT ;  /* 0x0000000f4c00780c */ /* 0x000fc60003fc4070 */
[----:B-----5:R-:W-:Y:S04]  /*17d0*/  SHFL.IDX PT, R20, R20, RZ, 0x1f ;  /* 0x00001fff14147589 */ /* 0x020fe800000e0000 */
[----:B------:R-:W-:Y:S01]  /*17e0*/  SHFL.IDX PT, R21, R21, RZ, 0x1f ;  /* 0x00001fff15157589 */ /* 0x000fe200000e0000 */
[C---:B0-----:R-:W-:Y:S02]  /*17f0*/  FMUL.FTZ R89, R75.reuse, R88 ;  /* 0x000000584b597220 */ /* 0x041fe40000410000 */
[-C--:B--2---:R-:W-:Y:S02]  /*1800*/  FMUL.FTZ R87, R75, R90.reuse ;  /* 0x0000005a4b577220 */ /* 0x084fe40000410000 */
[C---:B------:R-:W-:Y:S02]  /*1810*/  FFMA.FTZ R90, R85.reuse, R90, R89 ;  /* 0x0000005a555a7223 */ /* 0x040fe40000010059 */
[----:B------:R-:W-:-:S02]  /*1820*/  FFMA.FTZ R89, R85, R88, -R87 ;  /* 0x0000005855597223 */ /* 0x000fc40000010857 */
[----:B------:R-:W-:Y:S02]  /*1830*/  @P0 FADD.FTZ R83, R83, R90 ;  /* 0x0000005a53530221 */ /* 0x000fe40000010000 */
[C---:B---3--:R-:W-:Y:S02]  /*1840*/  FMUL.FTZ R88, R75.reuse, R74 ;  /* 0x0000004a4b587220 */ /* 0x048fe40000410000 */
[-C--:B----4-:R-:W-:Y:S02]  /*1850*/  FMUL.FTZ R87, R75, R86.reuse ;  /* 0x000000564b577220 */ /* 0x090fe40000410000 */
[----:B------:R-:W-:Y:S02]  /*1860*/  @P0 FADD.FTZ R84, R84, R89 ;  /* 0x0000005954540221 */ /* 0x000fe40000010000 */
[C---:B------:R-:W-:Y:S01]  /*1870*/  FFMA.FTZ R88, R85.reuse, R86, R88 ;  /* 0x0000005655587223 */ /* 0x040fe20000010058 */
[----:B------:R-:W0:Y:S01]  /*1880*/  SHFL.UP PT, R89, R83, 0x2, RZ ;  /* 0x0440000053597989 */ /* 0x000e2200000e00ff */
[----:B------:R-:W-:-:S03]  /*1890*/  @P0 FFMA.FTZ R85, R85, R74, -R87 ;  /* 0x0000004a55550223 */ /* 0x000fc60000010857 */
[----:B------:R-:W2:Y:S01]  /*18a0*/  SHFL.UP PT, R86, R84, 0x2, RZ ;  /* 0x0440000054567989 */ /* 0x000ea200000e00ff */
[----:B------:R-:W-:Y:S02]  /*18b0*/  FSEL R88, R75, R88, !P0 ;  /* 0x000000584b587208 */ /* 0x000fe40004000000 */
[----:B------:R-:W-:Y:S01]  /*18c0*/  ISETP.GE.AND P0, PT, R40, 0x2, PT ;  /* 0x000000022800780c */ /* 0x000fe20003f06270 */
[----:B------:R-:W3:Y:S04]  /*18d0*/  SHFL.UP PT, R74, R85, 0x2, RZ ;  /* 0x04400000554a7989 */ /* 0x000ee800000e00ff */
[----:B------:R-:W4:Y:S01]  /*18e0*/  SHFL.UP PT, R75, R88, 0x2, RZ ;  /* 0x04400000584b7989 */ /* 0x000f2200000e00ff */
[C---:B0-----:R-:W-:Y:S02]  /*18f0*/  FMUL.FTZ R87, R88.reuse, R89 ;  /* 0x0000005958577220 */ /* 0x041fe40000410000 */
[----:B--2---:R-:W-:-:S02]  /*1900*/  FMUL.FTZ R92, R88, R86 ;  /* 0x00000056585c7220 */ /* 0x004fc40000410000 */
[C---:B------:R-:W-:Y:S02]  /*1910*/  FFMA.FTZ R87, R85.reuse, R86, -R87 ;  /* 0x0000005655577223 */ /* 0x040fe40000010857 */
[----:B---3--:R-:W-:Y:S02]  /*1920*/  FMUL.FTZ R90, R88, R74 ;  /* 0x0000004a585a7220 */ /* 0x008fe40000410000 */
[C---:B------:R-:W-:Y:S02]  /*1930*/  FFMA.FTZ R92, R85.reuse, R89, R92 ;  /* 0x00000059555c7223 */ /* 0x040fe4000001005c */
[----:B------:R-:W-:Y:S02]  /*1940*/  @P0 FADD.FTZ R84, R84, R87 ;  /* 0x0000005754540221 */ /* 0x000fe40000010000 */
[-C--:B----4-:R-:W-:Y:S02]  /*1950*/  FMUL.FTZ R86, R88, R75.reuse ;  /* 0x0000004b58567220 */ /* 0x090fe40000410000 */
[----:B------:R-:W-:-:S02]  /*1960*/  FFMA.FTZ R75, R85, R75, R90 ;  /* 0x0000004b554b7223 */ /* 0x000fc4000001005a */
        /* <DEDUP_REMOVED lines=9> */
[-C--:B--2---:R-:W-:Y:S02]  /*1a00*/  FMUL.FTZ R89, R75, R88.reuse ;  /* 0x000000584b597220 */ /* 0x084fe40000410000 */
[C---:B------:R-:W-:Y:S02]  /*1a10*/  FFMA.FTZ R92, R85.reuse, R88, R87 ;  /* 0x00000058555c7223 */ /* 0x040fe40000010057 */
[----:B------:R-:W-:-:S02]  /*1a20*/  FFMA.FTZ R89, R85, R90, -R89 ;  /* 0x0000005a55597223 */ /* 0x000fc40000010859 */
[----:B------:R-:W-:Y:S02]  /*1a30*/  @P0 FADD.FTZ R83, R83, R92 ;  /* 0x0000005c53530221 */ /* 0x000fe40000010000 */
[C---:B---3--:R-:W-:Y:S02]  /*1a40*/  FMUL.FTZ R88, R75.reuse, R74 ;  /* 0x0000004a4b587220 */ /* 0x048fe40000410000 */
[-C--:B----4-:R-:W-:Y:S01]  /*1a50*/  FMUL.FTZ R87, R75, R86.reuse ;  /* 0x000000564b577220 */ /* 0x090fe20000410000 */
[----:B------:R-:W0:Y:S01]  /*1a60*/  SHFL.UP PT, R92, R83, 0x8, RZ ;  /* 0x05000000535c7989 */ /* 0x000e2200000e00ff */
[----:B------:R-:W-:Y:S02]  /*1a70*/  @P0 FADD.FTZ R84, R84, R89 ;  /* 0x0000005954540221 */ /* 0x000fe40000010000 */
[C---:B------:R-:W-:Y:S02]  /*1a80*/  FFMA.FTZ R88, R85.reuse, R86, R88 ;  /* 0x0000005655587223 */ /* 0x040fe40000010058 */
[----:B------:R-:W-:-:S02]  /*1a90*/  @P0 FFMA.FTZ R85, R85, R74, -R87 ;  /* 0x0000004a55550223 */ /* 0x000fc40000010857 */
[C---:B------:R-:W-:Y:S01]  /*1aa0*/  FMUL.FTZ R90, R19.reuse, R16 ;  /* 0x00000010135a7220 */ /* 0x040fe20000410000 */
[----:B------:R-:W2:Y:S01]  /*1ab0*/  SHFL.UP PT, R74, R84, 0x8, RZ ;  /* 0x05000000544a7989 */ /* 0x000ea200000e00ff */
[-C--:B------:R-:W-:Y:S01]  /*1ac0*/  FMUL.FTZ R19, R19, R17.reuse ;  /* 0x0000001113137220 */ /* 0x080fe20000410000 */
[----:B------:R-:W-:Y:S01]  /*1ad0*/  FSEL R75, R75, R88, !P0 ;  /* 0x000000584b4b7208 */ /* 0x000fe20004000000 */
[----:B------:R-:W-:Y:S01]  /*1ae0*/  FFMA.FTZ R90, R18, R17, R90 ;  /* 0x00000011125a7223 */ /* 0x000fe2000001005a */
[----:B------:R-:W-:Y:S01]  /*1af0*/  ISETP.GE.AND P0, PT, R40, 0x8, PT ;  /* 0x000000082800780c */ /* 0x000fe20003f06270 */
[----:B------:R-:W-:Y:S02]  /*1b00*/  FFMA.FTZ R94, R18, R16, -R19 ;  /* 0x00000010125e7223 */ /* 0x000fe40000010813 */
[----:B------:R-:W3:Y:S01]  /*1b10*/  SHFL.UP PT, R16, R85, 0x8, RZ ;  /* 0x0500000055107989 */ /* 0x000ee200000e00ff */
[C---:B------:R-:W-:Y:S02]  /*1b20*/  FMUL.FTZ R89, R67.reuse, R90 ;  /* 0x0000005a43597220 */ /* 0x040fe40000410000 */
[----:B------:R-:W-:Y:S01]  /*1b30*/  FMUL.FTZ R88, R67, R94 ;  /* 0x0000005e43587220 */ /* 0x000fe20000410000 */
[----:B------:R-:W4:Y:S01]  /*1b40*/  SHFL.UP PT, R18, R75, 0x8, RZ ;  /* 0x050000004b127989 */ /* 0x000f2200000e00ff */
[----:B------:R-:W-:-:S02]  /*1b50*/  FMUL.FTZ R19, R77, R89 ;  /* 0x000000594d137220 */ /* 0x000fc40000410000 */
[----:B------:R-:W-:Y:S02]  /*1b60*/  FMUL.FTZ R17, R80, R89 ;  /* 0x0000005950117220 */ /* 0x000fe40000410000 */
[----:B------:R-:W-:Y:S02]  /*1b70*/  FMUL.FTZ R86, R66, R90 ;  /* 0x0000005a42567220 */ /* 0x000fe40000410000 */
[-C--:B------:R-:W-:Y:S02]  /*1b80*/  FFMA.FTZ R19, -R80, R88.reuse, -R19 ;  /* 0x0000005850137223 */ /* 0x080fe40000010913 */
[----:B------:R-:W-:Y:S02]  /*1b90*/  FFMA.FTZ R96, R77, R88, -R17 ;  /* 0x000000584d607223 */ /* 0x000fe40000010811 */
[----:B0-----:R-:W-:Y:S02]  /*1ba0*/  FMUL.FTZ R17, R75, R92 ;  /* 0x0000005c4b117220 */ /* 0x001fe40000410000 */
[----:B------:R-:W-:-:S02]  /*1bb0*/  FMUL.FTZ R87, R66, R94 ;  /* 0x0000005e42577220 */ /* 0x000fc40000410000 */
[----:B------:R-:W-:Y:S02]  /*1bc0*/  FADD.FTZ R95, -R86, R19 ;  /* 0x00000013565f7221 */ /* 0x000fe40000010100 */
[-C--:B--2---:R-:W-:Y:S02]  /*1bd0*/  FFMA.FTZ R91, R85, R74.reuse, -R17 ;  /* 0x0000004a555b7223 */ /* 0x084fe40000010811 */
[----:B------:R-:W-:Y:S02]  /*1be0*/  FADD.FTZ R93, R87, R96 ;  /* 0x00000060575d7221 */ /* 0x000fe40000010000 */
[----:B------:R-:W-:Y:S02]  /*1bf0*/  FMUL.FTZ R19, R78, -R95 ;  /* 0x8000005f4e137220 */ /* 0x000fe40000410000 */
[----:B------:R-:W-:Y:S02]  /*1c00*/  FMUL.FTZ R74, R75, R74 ;  /* 0x0000004a4b4a7220 */ /* 0x000fe40000410000 */
[----:B------:R-:W-:-:S02]  /*1c10*/  FFMA.FTZ R99, R82, R93, -R19 ;  /* 0x0000005d52637223 */ /* 0x000fc40000010813 */
[----:B------:R-:W-:Y:S02]  /*1c20*/  FFMA.FTZ R74, R85, R92, R74 ;  /* 0x0000005c554a7223 */ /* 0x000fe4000001004a */
[C---:B---3--:R-:W-:Y:S02]  /*1c30*/  FMUL.FTZ R19, R75.reuse, R16 ;  /* 0x000000104b137220 */ /* 0x048fe40000410000 */
[-C--:B----4-:R-:W-:Y:S02]  /*1c40*/  FMUL.FTZ R17, R75, R18.reuse ;  /* 0x000000124b117220 */ /* 0x090fe40000410000 */
[----:B------:R-:W-:Y:S02]  /*1c50*/  @P0 FADD.FTZ R83, R83, R74 ;  /* 0x0000004a53530221 */ /* 0x000fe40000010000 */
[C---:B------:R-:W-:Y:S02]  /*1c60*/  FFMA.FTZ R18, R85.reuse, R18, R19 ;  /* 0x0000001255127223 */ /* 0x040fe40000010013 */
[----:B------:R-:W-:Y:S01]  /*1c70*/  @P0 FADD.FTZ R84, R84, R91 ;  /* 0x0000005b54540221 */ /* 0x000fe20000010000 */
[----:B------:R-:W0:Y:S01]  /*1c80*/  SHFL.UP PT, R102, R83, 0x10, RZ ;  /* 0x0600000053667989 */ /* 0x000e2200000e00ff */
[----:B------:R-:W-:Y:S01]  /*1c90*/  @P0 FFMA.FTZ R85, R85, R16, -R17 ;  /* 0x0000001055550223 */ /* 0x000fe20000010811 */
[----:B------:R-:W-:Y:S01]  /*1ca0*/  FSEL R91, R75, R18, !P0 ;  /* 0x000000124b5b7208 */ /* 0x000fe20004000000 */
[CC--:B-1----:R-:W-:Y:S01]  /*1cb0*/  FMUL.FTZ R18, R80.reuse, -R50.reuse ;  /* 0x8000003250127220 */ /* 0x0c2fe20000410000 */
[----:B------:R-:W1:Y:S01]  /*1cc0*/  SHFL.UP PT, R100, R84, 0x10, RZ ;  /* 0x0600000054647989 */ /* 0x000e6200000e00ff */
[-C--:B------:R-:W-:Y:S01]  /*1cd0*/  FMUL.FTZ R16, R80, R51.reuse ;  /* 0x0000003350107220 */ /* 0x080fe20000410000 */
[----:B------:R-:W-:Y:S01]  /*1ce0*/  ISETP.GE.AND P0, PT, R47, c[0x0][0x174], PT ;  /* 0x00005d002f007a0c */ /* 0x000fe20003f06270 */
[C---:B------:R-:W-:Y:S01]  /*1cf0*/  FFMA.FTZ R75, R77.reuse, -R51, R18 ;  /* 0x800000334d4b7223 */ /* 0x040fe20000010012 */
[----:B------:R-:W2:Y:S01]  /*1d00*/  SHFL.UP PT, R96, R85, 0x10, RZ ;  /* 0x0600000055607989 */ /* 0x000ea200000e00ff */
[----:B------:R-:W-:Y:S01]  /*1d10*/  FMUL.FTZ R93, R78, -R93 ;  /* 0x8000005d4e5d7220 */ /* 0x000fe20000410000 */
[----:B------:R-:W-:Y:S01]  /*1d20*/  ISETP.EQ.AND P0, PT, R76, RZ, !P0 ;  /* 0x000000ff4c00720c */ /* 0x000fe20004702270 */
[----:B------:R-:W-:Y:S01]  /*1d30*/  FFMA.FTZ R19, R77, R50, -R16 ;  /* 0x000000324d137223 */ /* 0x000fe20000010810 */
[----:B------:R-:W3:Y:S01]  /*1d40*/  SHFL.UP PT, R98, R91, 0x10, RZ ;  /* 0x060000005b627989 */ /* 0x000ee200000e00ff */
[----:B------:R-:W-:Y:S01]  /*1d50*/  FMUL.FTZ R74, R78, -R75 ;  /* 0x8000004b4e4a7220 */ /* 0x000fe20000410000 */
[----:B------:R-:W-:Y:S01]  /*1d60*/  HFMA2.MMA R17, -RZ, RZ, 0, 0 ;  /* 0x00000000ff117435 */ /* 0x000fe200000001ff */
[----:B------:R-:W-:Y:S01]  /*1d70*/  FFMA.FTZ R108, R82, R95, R93 ;  /* 0x0000005f526c7223 */ /* 0x000fe2000001005d */
[----:B------:R-:W-:Y:S01]  /*1d80*/  MOV R16, 0x3f800000 ;  /* 0x3f80000000107802 */ /* 0x000fe20000000f00 */
[----:B------:R-:W-:-:S02]  /*1d90*/  FMUL.FTZ R93, R57, R90 ;  /* 0x0000005a395d7220 */ /* 0x000fc40000410000 */
[-C--:B------:R-:W-:Y:S02]  /*1da0*/  FFMA.FTZ R104, R82, R19.reuse, -R74 ;  /* 0x0000001352687223 */ /* 0x080fe4000001084a */
[----:B------:R-:W-:Y:S02]  /*1db0*/  FMUL.FTZ R74, R78, -R19 ;  /* 0x800000134e4a7220 */ /* 0x000fe40000410000 */
[----:B------:R-:W-:Y:S01]  /*1dc0*/  FMUL.FTZ R92, R57, R94 ;  /* 0x0000005e395c7220 */ /* 0x000fe20000410000 */
[----:B------:R-:W-:Y:S01]  /*1dd0*/  CS2R R18, SRZ ;  /* 0x0000000000127805 */ /* 0x000fe2000001ff00 */
[----:B------:R-:W-:Y:S02]  /*1de0*/  FADD.FTZ R108, -R93, R108 ;  /* 0x0000006c5d6c7221 */ /* 0x000fe40000010100 */
[----:B------:R-:W-:Y:S02]  /*1df0*/  FFMA.FTZ R106, R82, R75, R74 ;  /* 0x0000004b526a7223 */ /* 0x000fe4000001004a */
[----:B------:R-:W-:Y:S01]  /*1e00*/  FADD.FTZ R74, R92, R99 ;  /* 0x000000635c4a7221 */ /* 0x000fe20000010000 */
[----:B------:R-:W4:Y:S01]  /*1e10*/  @P0 LDS.128 R16, [UR4+0x1760] ;  /* 0x00176004ff100984 */ /* 0x000f220008000c00 */
[----:B------:R-:W-:Y:S01]  /*1e20*/  FMUL.FTZ R99, R79, -R108 ;  /* 0x8000006c4f637220 */ /* 0x000fe20000410000 */
[----:B------:R-:W-:Y:S01]  /*1e30*/  ISETP.NE.AND P0, PT, R76, 0x1f, PT ;  /* 0x0000001f4c00780c */ /* 0x000fe20003f05270 */
[----:B0-----:R-:W-:-:S02]  /*1e40*/  FMUL.FTZ R75, R91, R102 ;  /* 0x000000665b4b7220 */ /* 0x001fc40000410000 */
[----:B------:R-:W-:Y:S02]  /*1e50*/  FMUL.FTZ R95, R79, -R106 ;  /* 0x8000006a4f5f7220 */ /* 0x000fe40000410000 */
[-C--:B------:R-:W-:Y:S02]  /*1e60*/  FFMA.FTZ R110, R81, R74.reuse, -R99 ;  /* 0x0000004a516e7223 */ /* 0x080fe40000010863 */
[----:B------:R-:W-:Y:S02]  /*1e70*/  FMUL.FTZ R101, R79, -R74 ;  /* 0x8000004a4f657220 */ /* 0x000fe40000410000 */
[----:B-1----:R-:W-:Y:S02]  /*1e80*/  FFMA.FTZ R99, R85, R100, -R75 ;  /* 0x0000006455637223 */ /* 0x002fe4000001084b */
[----:B------:R-:W-:Y:S02]  /*1e90*/  FFMA.FTZ R74, R81, R104, -R95 ;  /* 0x00000068514a7223 */ /* 0x000fe4000001085f */
[----:B------:R-:W-:-:S02]  /*1ea0*/  FMUL.FTZ R100, R91, R100 ;  /* 0x000000645b647220 */ /* 0x000fc40000410000 */
[C---:B--2---:R-:W-:Y:S02]  /*1eb0*/  FMUL.FTZ R75, R91.reuse, R96 ;  /* 0x000000605b4b7220 */ /* 0x044fe40000410000 */
[----:B---3--:R-:W-:Y:S02]  /*1ec0*/  FMUL.FTZ R95, R91, R98 ;  /* 0x000000625b5f7220 */ /* 0x008fe40000410000 */
[C---:B------:R-:W-:Y:S02]  /*1ed0*/  FFMA.FTZ R100, R85.reuse, R102, R100 ;  /* 0x0000006655647223 */ /* 0x040fe40000010064 */
[C---:B------:R-:W-:Y:S02]  /*1ee0*/  FFMA.FTZ R98, R85.reuse, R98, R75 ;  /* 0x0000006255627223 */ /* 0x040fe4000001004b */
[----:B------:R-:W-:Y:S02]  /*1ef0*/  @P3 FFMA.FTZ R85, R85, R96, -R95 ;  /* 0x0000006055553223 */ /* 0x000fe4000001085f */
[----:B------:R-:W-:Y:S01]  /*1f00*/  FMUL.FTZ R95, R55, R94 ;  /* 0x0000005e375f7220 */ /* 0x000fe20000410000 */
[----:B------:R-:W-:Y:S01]  /*1f10*/  FSEL R96, R91, R98, !P3 ;  /* 0x000000625b607208 */ /* 0x000fe20005800000 */
[----:B------:R-:W-:-:S02]  /*1f20*/  FFMA.FTZ R101, R81, R108, R101 ;  /* 0x0000006c51657223 */ /* 0x000fc40000010065 */
[----:B------:R-:W-:Y:S01]  /*1f30*/  FMUL.FTZ R104, R79, -R104 ;  /* 0x800000684f687220 */ /* 0x000fe20000410000 */
[----:B------:R-:W0:Y:S01]  /*1f40*/  SHFL.UP PT, R85, R85, 0x1, RZ ;  /* 0x0420000055557989 */ /* 0x000e2200000e00ff */
[----:B------:R-:W-:Y:S02]  /*1f50*/  FMUL.FTZ R94, R55, R90 ;  /* 0x0000005a375e7220 */ /* 0x000fe40000410000 */
[----:B------:R-:W-:Y:S01]  /*1f60*/  @P3 FADD.FTZ R84, R84, R99 ;  /* 0x0000006354543221 */ /* 0x000fe20000010000 */
[----:B------:R-:W1:Y:S01]  /*1f70*/  SHFL.UP PT, R96, R96, 0x1, RZ ;  /* 0x0420000060607989 */ /* 0x000e6200000e00ff */
[----:B------:R-:W-:Y:S01]  /*1f80*/  @P3 FADD.FTZ R83, R83, R100 ;  /* 0x0000006453533221 */ /* 0x000fe20000010000 */
[----:B------:R-:W-:Y:S01]  /*1f90*/  ISETP.GT.U32.AND P3, PT, R76, 0x1d, PT ;  /* 0x0000001d4c00780c */ /* 0x000fe20003f64070 */
[----:B------:R-:W-:Y:S01]  /*1fa0*/  FFMA.FTZ R75, R81, R106, R104 ;  /* 0x0000006a514b7223 */ /* 0x000fe20000010068 */
[----:B------:R2:W3:Y:S01]  /*1fb0*/  SHFL.DOWN PT, R100, R74, 0x1, 0x1f ;  /* 0x08201f004a647f89 */ /* 0x0004e200000e0000 */
        /* <DEDUP_REMOVED lines=19> */
.L_x_13802:
[----:B-12-4-:R-:W-:Y:S05]  /*20f0*/  BSYNC B0 ;  /* 0x0000000000007941 */ /* 0x016fea0003800000 */
.L_x_13801:
[----:B---3--:R1:W2:Y:S01]  /*2100*/  SHFL.DOWN PT, R100, R74, 0x2, 0x1f ;  /* 0x08401f004a647f89 */ /* 0x0082a200000e0000 */
        /* <DEDUP_REMOVED lines=16> */
.L_x_13804:
[----:B------:R-:W-:Y:S05]  /*2210*/  BSYNC B0 ;  /* 0x0000000000007941 */ /* 0x000fea0003800000 */
.L_x_13803:
        /* <DEDUP_REMOVED lines=17> */
.L_x_13806:
[----:B------:R-:W-:Y:S05]  /*2330*/  BSYNC B0 ;  /* 0x0000000000007941 */ /* 0x000fea0003800000 */
.L_x_13805:
        /* <DEDUP_REMOVED lines=17> */
.L_x_13808:
[----:B------:R-:W-:Y:S05]  /*2450*/  BSYNC B0 ;  /* 0x0000000000007941 */ /* 0x000fea0003800000 */
.L_x_13807:
        /* <DEDUP_REMOVED lines=17> */
.L_x_13810:
[----:B------:R-:W-:Y:S05]  /*2570*/  BSYNC B0 ;  /* 0x0000000000007941 */ /* 0x000fea0003800000 */
.L_x_13809:
[----:B------:R-:W-:Y:S01]  /*2580*/  SHFL.DOWN PT, R101, R75, 0x1, 0x1f ;  /* 0x08201f004b657f89 */ /* 0x000fe200000e0000 */
[----:B------:R-:W-:Y:S01]  /*2590*/  ISETP.GT.AND P0, PT, R40, 0x1e, PT ;  /* 0x0000001e2800780c */ /* 0x000fe20003f04270 */
[----:B------:R-:W-:Y:S02]  /*25a0*/  BSSY B0, `(.L_x_13811) ;  /* 0x00000df000007945 */ /* 0x000fe40003800000 */
[----:B-1----:R-:W1:Y:S04]  /*25b0*/  SHFL.IDX PT, R100, R19, RZ, 0x1f ;  /* 0x00001fff13647589 */ /* 0x002e6800000e0000 */
[----:B------:R-:W5:Y:S04]  /*25c0*/  SHFL.IDX PT, R99, R18, RZ, 0x1f ;  /* 0x00001fff12637589 */ /* 0x000f6800000e0000 */
[----:B0-----:R-:W0:Y:S04]  /*25d0*/  SHFL.DOWN PT, R102, R74, 0x1, 0x1f ;  /* 0x08201f004a667f89 */ /* 0x001e2800000e0000 */
[----:B------:R-:W2:Y:S04]  /*25e0*/  SHFL.DOWN PT, R103, R91, 0x1, 0x1f ;  /* 0x08201f005b677f89 */ /* 0x000ea800000e0000 */
[----:B----4-:R-:W4:Y:S04]  /*25f0*/  SHFL.DOWN PT, R104, R90, 0x1, 0x1f ;  /* 0x08201f005a687f89 */ /* 0x010f2800000e0000 */
[----:B--2---:R-:W-:Y:S01]  /*2600*/  SHFL.IDX PT, R75, R75, RZ, 0x1f ;  /* 0x00001fff4b4b7589 */ /* 0x004fe200000e0000 */
[----:B-1-3--:R-:W-:-:S03]  /*2610*/  @P2 FMUL.FTZ R98, R101, R100 ;  /* 0x0000006465622220 */ /* 0x00afc60000410000 */
[----:B------:R-:W-:Y:S01]  /*2620*/  SHFL.IDX PT, R74, R74, RZ, 0x1f ;  /* 0x00001fff4a4a7589 */ /* 0x000fe200000e0000 */
[----:B-----5:R-:W-:-:S03]  /*2630*/  @P2 FMUL.FTZ R101, R101, R99 ;  /* 0x0000006365652220 */ /* 0x020fc60000410000 */
[----:B------:R-:W-:Y:S01]  /*2640*/  SHFL.IDX PT, R90, R90, RZ, 0x1f ;  /* 0x00001fff5a5a7589 */ /* 0x000fe200000e0000 */
[----:B0-----:R-:W-:-:S03]  /*2650*/  @P2 FFMA.FTZ R98, R102, R99, -R98 ;  /* 0x0000006366622223 */ /* 0x001fc60000010862 */
[----:B------:R-:W-:Y:S01]  /*2660*/  SHFL.IDX PT, R91, R91, RZ, 0x1f ;  /* 0x00001fff5b5b7589 */ /* 0x000fe200000e0000 */
[----:B------:R-:W-:Y:S02]  /*2670*/  @P2 FFMA.FTZ R101, R102, R100, R101 ;  /* 0x0000006466652223 */ /* 0x000fe40000010065 */
[----:B------:R-:W-:Y:S02]  /*2680*/  @P2 FADD.FTZ R99, R103, R98 ;  /* 0x0000006267632221 */ /* 0x000fe40000010000 */
[----:B------:R-:W-:Y:S02]  /*2690*/  FMUL.FTZ R98, R96, R20 ;  /* 0x0000001460627220 */ /* 0x000fe40000410000 */
[----:B----4-:R-:W-:Y:S01]  /*26a0*/  @P2 FADD.FTZ R100, R104, R101 ;  /* 0x0000006568642221 */ /* 0x010fe20000010000 */
[----:B------:R-:W-:Y:S01]  /*26b0*/  ISETP.NE.AND P2, PT, R38, RZ, PT ;  /* 0x000000ff2600720c */ /* 0x000fe20003f45270 */
[-C--:B------:R-:W-:Y:S02]  /*26c0*/  FMUL.FTZ R101, R99, -R51.reuse ;  /* 0x8000003363657220 */ /* 0x080fe40000410000 */
[----:B------:R-:W-:-:S02]  /*26d0*/  FMUL.FTZ R51, R100, -R51 ;  /* 0x8000003364337220 */ /* 0x000fc40000410000 */
        /* <DEDUP_REMOVED lines=9> */
[----:B------:R-:W-:Y:S01]  /*2770*/  ISETP.NE.AND P1, PT, R40, RZ, PT ;  /* 0x000000ff2800720c */ /* 0x000fe20003f25270 */
        /* <DEDUP_REMOVED lines=18> */
[C---:B------:R-:W-:Y:S02]  /*28a0*/  FFMA.FTZ R20, R81.reuse, R86, -R20 ;  /* 0x0000005651147223 */ /* 0x040fe40000010814 */
[----:B------:R-:W-:Y:S02]  /*28b0*/  FFMA.FTZ R21, R81, R50, R21 ;  /* 0x0000003251157223 */ /* 0x000fe40000010015 */
[----:B------:R-:W-:-:S02]  /*28c0*/  FADD.FTZ R84, -R93, R84 ;  /* 0x000000545d547221 */ /* 0x000fc40000010100 */
[----:B------:R-:W-:Y:S02]  /*28d0*/  FADD.FTZ R92, R92, R23 ;  /* 0x000000175c5c7221 */ /* 0x000fe40000010000 */
[----:B------:R-:W-:Y:S02]  /*28e0*/  FADD.FTZ R22, R69, R20 ;  /* 0x0000001445167221 */ /* 0x000fe40000010000 */
[----:B------:R-:W-:Y:S02]  /*28f0*/  FADD.FTZ R83, RZ, R21 ;  /* 0x00000015ff537221 */ /* 0x000fe40000010000 */
[C---:B------:R-:W-:Y:S02]  /*2900*/  FMUL.FTZ R20, R79.reuse, -R84 ;  /* 0x800000544f147220 */ /* 0x040fe40000410000 */
[----:B------:R-:W-:Y:S02]  /*2910*/  FMUL.FTZ R79, R79, -R92 ;  /* 0x8000005c4f4f7220 */ /* 0x000fe40000410000 */
[----:B------:R-:W-:-:S02]  /*2920*/  FMUL.FTZ R21, R78, R83 ;  /* 0x000000534e157220 */ /* 0x000fc40000410000 */
[C---:B------:R-:W-:Y:S02]  /*2930*/  FFMA.FTZ R79, R81.reuse, R84, R79 ;  /* 0x00000054514f7223 */ /* 0x040fe4000001004f */
[-C--:B------:R-:W-:Y:S02]  /*2940*/  FMUL.FTZ R78, R78, R22.reuse ;  /* 0x000000164e4e7220 */ /* 0x080fe40000410000 */
[----:B------:R-:W-:Y:S02]  /*2950*/  FFMA.FTZ R21, R82, R22, -R21 ;  /* 0x0000001652157223 */ /* 0x000fe40000010815 */
[----:B------:R-:W-:Y:S02]  /*2960*/  FFMA.FTZ R20, R81, R92, -R20 ;  /* 0x0000005c51147223 */ /* 0x000fe40000010814 */
[----:B------:R-:W-:Y:S02]  /*2970*/  FADD.FTZ R85, -R94, R79 ;  /* 0x0000004f5e557221 */ /* 0x000fe40000010100 */
[----:B------:R-:W-:-:S02]  /*2980*/  FFMA.FTZ R93, R82, R83, R78 ;  /* 0x00000053525d7223 */ /* 0x000fc4000001004e */
[----:B------:R-:W-:Y:S02]  /*2990*/  FADD.FTZ R101, R70, R21 ;  /* 0x0000001546657221 */ /* 0x000fe40000010000 */
[----:B------:R-:W-:Y:S02]  /*29a0*/  FADD.FTZ R95, R95, R20 ;  /* 0x000000145f5f7221 */ /* 0x000fe40000010000 */
[----:B------:R-:W-:Y:S02]  /*29b0*/  FMUL.FTZ R21, R52, R85 ;  /* 0x0000005534157220 */ /* 0x000fe40000410000 */
[----:B------:R-:W-:Y:S02]  /*29c0*/  FFMA.FTZ R20, R55, R86, RZ ;  /* 0x0000005637147223 */ /* 0x000fe400000100ff */
[----:B------:R-:W-:Y:S02]  /*29d0*/  FADD.FTZ R78, -R68, R86 ;  /* 0x00000056444e7221 */ /* 0x000fe40000010100 */
[----:B------:R-:W-:-:S02]  /*29e0*/  FADD.FTZ R93, RZ, R93 ;  /* 0x0000005dff5d7221 */ /* 0x000fc40000010000 */
[----:B------:R-:W-:Y:S02]  /*29f0*/  FMUL.FTZ R86, R54, R84 ;  /* 0x0000005436567220 */ /* 0x000fe40000410000 */
[----:B------:R-:W-:Y:S02]  /*2a00*/  FMUL.FTZ R79, R52, R95 ;  /* 0x0000005f344f7220 */ /* 0x000fe40000410000 */
[----:B------:R-:W-:Y:S02]  /*2a10*/  FMUL.FTZ R23, R50, R21 ;  /* 0x0000001532177220 */ /* 0x000fe40000410000 */
[----:B------:R-:W-:Y:S02]  /*2a20*/  FFMA.FTZ R99, R57, R22, R20 ;  /* 0x0000001639637223 */ /* 0x000fe40000010014 */
[----:B------:R-:W-:Y:S02]  /*2a30*/  FADD.FTZ R81, -R69, R22 ;  /* 0x0000001645517221 */ /* 0x000fe40000010100 */
[----:B------:R-:W-:-:S02]  /*2a40*/  FMUL.FTZ R20, R80, R101 ;  /* 0x0000006550147220 */ /* 0x000fc40000410000 */
[----:B------:R-:W-:Y:S02]  /*2a50*/  FMUL.FTZ R22, R80, R93 ;  /* 0x0000005d50167220 */ /* 0x000fe40000410000 */
[----:B------:R-:W-:Y:S02]  /*2a60*/  FMUL.FTZ R80, R54, R92 ;  /* 0x0000005c36507220 */ /* 0x000fe40000410000 */
[----:B------:R-:W-:Y:S02]  /*2a70*/  FMUL.FTZ R82, R83, R86 ;  /* 0x0000005653527220 */ /* 0x000fe40000410000 */
[----:B------:R-:W-:Y:S02]  /*2a80*/  FFMA.FTZ R23, R79, R78, R23 ;  /* 0x0000004e4f177223 */ /* 0x000fe40000010017 */
[----:B------:R-:W-:Y:S02]  /*2a90*/  FMUL.FTZ R96, R83, R80 ;  /* 0x0000005053607220 */ /* 0x000fe40000410000 */
[----:B------:R-:W-:-:S02]  /*2aa0*/  FFMA.FTZ R94, R80, R81, R82 ;  /* 0x00000051505e7223 */ /* 0x000fc40000010052 */
[----:B------:R-:W-:Y:S02]  /*2ab0*/  FADD.FTZ R23, RZ, R23 ;  /* 0x00000017ff177221 */ /* 0x000fe40000010000 */
[C---:B------:R-:W-:Y:S02]  /*2ac0*/  FFMA.FTZ R22, R77.reuse, R101, -R22 ;  /* 0x000000654d167223 */ /* 0x040fe40000010816 */
[----:B------:R-:W-:Y:S02]  /*2ad0*/  FFMA.FTZ R20, R77, R93, R20 ;  /* 0x0000005d4d147223 */ /* 0x000fe40000010014 */
[----:B------:R-:W-:Y:S02]  /*2ae0*/  FMUL.FTZ R82, R50, R79 ;  /* 0x0000004f32527220 */ /* 0x000fe40000410000 */
[----:B------:R-:W-:Y:S02]  /*2af0*/  FMUL.FTZ R77, R53, R87 ;  /* 0x00000057354d7220 */ /* 0x000fe40000410000 */
[----:B------:R-:W-:-:S02]  /*2b00*/  FFMA.FTZ R98, R81, R86, -R96 ;  /* 0x0000005651627223 */ /* 0x000fc40000010860 */
[----:B------:R-:W-:Y:S02]  /*2b10*/  FADD.FTZ R23, R23, R94 ;  /* 0x0000005e17177221 */ /* 0x000fe40000010000 */
[----:B------:R-:W-:Y:S02]  /*2b20*/  FFMA.FTZ R99, R66, R101, R99 ;  /* 0x0000006542637223 */ /* 0x000fe40000010063 */
[----:B------:R-:W-:Y:S02]  /*2b30*/  FADD.FTZ R22, R71, R22 ;  /* 0x0000001647167221 */ /* 0x000fe40000010000 */
[----:B------:R-:W-:Y:S02]  /*2b40*/  FADD.FTZ R86, -R70, R101 ;  /* 0x0000006546567221 */ /* 0x000fe40000010100 */
[----:B------:R-:W-:Y:S02]  /*2b50*/  FADD.FTZ R94, RZ, R20 ;  /* 0x00000014ff5e7221 */ /* 0x000fe40000010000 */
[----:B------:R-:W-:-:S02]  /*2b60*/  FFMA.FTZ R21, R78, R21, -R82 ;  /* 0x000000154e157223 */ /* 0x000fc40000010852 */
[----:B------:R-:W-:Y:S02]  /*2b70*/  FMUL.FTZ R20, R53, R51 ;  /* 0x0000003335147220 */ /* 0x000fe40000410000 */
[----:B------:R-:W-:Y:S02]  /*2b80*/  FMUL.FTZ R101, R93, R77 ;  /* 0x0000004d5d657220 */ /* 0x000fe40000410000 */
[----:B------:R-:W-:Y:S02]  /*2b90*/  FMUL.FTZ R82, R56, R88 ;  /* 0x0000005838527220 */ /* 0x000fe40000410000 */
[----:B------:R-:W-:Y:S02]  /*2ba0*/  FFMA.FTZ R100, R67, R22, R99 ;  /* 0x0000001643647223 */ /* 0x000fe40000010063 */
[----:B------:R-:W-:Y:S02]  /*2bb0*/  FADD.FTZ R99, -R71, R22 ;  /* 0x0000001647637221 */ /* 0x000fe40000010100 */
[----:B------:R-:W-:Y:S01]  /*2bc0*/  FADD.FTZ R21, RZ, R21 ;  /* 0x00000015ff157221 */ /* 0x000fe20000010000 */
[----:B------:R-:W0:Y:S01]  /*2bd0*/  SHFL.DOWN PT, R105, R100, 0x1, 0x1f ;  /* 0x08201f0064697f89 */ /* 0x000e2200000e0000 */
[----:B------:R-:W-:-:S02]  /*2be0*/  FFMA.FTZ R22, R86, R20, -R101 ;  /* 0x0000001456167223 */ /* 0x000fc40000010865 */
[----:B------:R-:W-:Y:S02]  /*2bf0*/  FMUL.FTZ R102, R56, R89 ;  /* 0x0000005938667220 */ /* 0x000fe40000410000 */
[----:B------:R-:W-:Y:S02]  /*2c00*/  FMUL.FTZ R20, R93, R20 ;  /* 0x000000145d147220 */ /* 0x000fe40000410000 */
[----:B------:R-:W-:Y:S02]  /*2c10*/  FMUL.FTZ R101, R94, R82 ;  /* 0x000000525e657220 */ /* 0x000fe40000410000 */
[----:B------:R-:W-:Y:S02]  /*2c20*/  FFMA.FTZ R96, R55, -R50, RZ ;  /* 0x8000003237607223 */ /* 0x000fe400000100ff */
[----:B------:R-:W-:Y:S02]  /*2c30*/  FADD.FTZ R21, R21, R98 ;  /* 0x0000006215157221 */ /* 0x000fe40000010000 */
[----:B------:R-:W-:-:S02]  /*2c40*/  FFMA.FTZ R20, R77, R86, R20 ;  /* 0x000000564d147223 */ /* 0x000fc40000010014 */
[-C--:B------:R-:W-:Y:S02]  /*2c50*/  FFMA.FTZ R98, R99, R102.reuse, -R101 ;  /* 0x0000006663627223 */ /* 0x080fe40000010865 */
[----:B------:R-:W-:Y:S02]  /*2c60*/  FFMA.FTZ R96, R57, -R83, R96 ;  /* 0x8000005339607223 */ /* 0x000fe40000010060 */
[----:B------:R-:W-:Y:S02]  /*2c70*/  FMUL.FTZ R102, R94, R102 ;  /* 0x000000665e667220 */ /* 0x000fe40000410000 */
[----:B------:R-:W-:Y:S02]  /*2c80*/  FADD.FTZ R20, R23, R20 ;  /* 0x0000001417147221 */ /* 0x000fe40000010000 */
[----:B------:R-:W-:Y:S01]  /*2c90*/  FADD.FTZ R21, R21, R22 ;  /* 0x0000001615157221 */ /* 0x000fe20000010000 */
[----:B------:R-:W-:Y:S01]  /*2ca0*/  MOV R22, R100 ;  /* 0x0000006400167202 */ /* 0x000fe20000000f00 */
[----:B------:R-:W-:-:S02]  /*2cb0*/  FFMA.FTZ R96, R66, -R93, R96 ;  /* 0x8000005d42607223 */ /* 0x000fc40000010060 */
[----:B------:R-:W-:Y:S02]  /*2cc0*/  FFMA.FTZ R23, R82, R99, R102 ;  /* 0x0000006352177223 */ /* 0x000fe40000010066 */
[----:B------:R-:W-:Y:S02]  /*2cd0*/  FADD.FTZ R101, R21, R98 ;  /* 0x0000006215657221 */ /* 0x000fe40000010000 */
        /* <DEDUP_REMOVED lines=33> */
[----:B------:R-:W0:Y:S01]  /*2ef0*/  SHFL.DOWN PT, R98, R21, 0x8, 0x1f ;  /* 0x09001f0015627f89 */ /* 0x000e2200000e0000 */
[----:B--2---:R-:W-:-:S03]  /*2f00*/  @!P0 FADD.FTZ R22, R22, R103 ;  /* 0x0000006716168221 */ /* 0x004fc60000010000 */
[----:B------:R-:W1:Y:S01]  /*2f10*/  SHFL.DOWN PT, R100, R23, 0x8, 0x1f ;  /* 0x09001f0017647f89 */ /* 0x000e6200000e0000 */
[----:B---3--:R-:W-:Y:S01]  /*2f20*/  @!P0 FADD.FTZ R20, R20, R101 ;  /* 0x0000006514148221 */ /* 0x008fe20000010000 */
[----:B------:R-:W-:Y:S02]  /*2f30*/  ISETP.GT.AND P0, PT, R40, 0x17, PT ;  /* 0x000000172800780c */ /* 0x000fe40003f04270 */
[----:B------:R-:W2:Y:S01]  /*2f40*/  SHFL.DOWN PT, R105, R22, 0x8, 0x1f ;  /* 0x09001f0016697f89 */ /* 0x000ea200000e0000 */
[----:B------:R-:W-:-:S03]  /*2f50*/  FMUL.FTZ R101, R75, R19 ;  /* 0x000000134b657220 */ /* 0x000fc60000410000 */
[----:B------:R-:W3:Y:S01]  /*2f60*/  SHFL.DOWN PT, R103, R20, 0x8, 0x1f ;  /* 0x09001f0014677f89 */ /* 0x000ee200000e0000 */
[C---:B------:R-:W-:Y:S02]  /*2f70*/  FFMA.FTZ R18, R74.reuse, R18, -R101 ;  /* 0x000000124a127223 */ /* 0x040fe40000010865 */
[C---:B------:R-:W-:Y:S02]  /*2f80*/  FFMA.FTZ R101, R74.reuse, R19, R96 ;  /* 0x000000134a657223 */ /* 0x040fe40000010060 */
[C---:B------:R-:W-:Y:S02]  /*2f90*/  FMUL.FTZ R19, R75.reuse, R17 ;  /* 0x000000114b137220 */ /* 0x040fe40000410000 */
[-C--:B------:R-:W-:Y:S02]  /*2fa0*/  FMUL.FTZ R75, R75, R16.reuse ;  /* 0x000000104b4b7220 */ /* 0x080fe40000410000 */
[----:B------:R-:W-:Y:S02]  /*2fb0*/  FFMA.FTZ R16, R74, R16, -R19 ;  /* 0x000000104a107223 */ /* 0x000fe40000010813 */
[----:B------:R-:W-:-:S02]  /*2fc0*/  FADD.FTZ R19, R90, R101 ;  /* 0x000000655a137221 */ /* 0x000fc40000010000 */
[----:B0-----:R-:W-:Y:S02]  /*2fd0*/  @!P0 FADD.FTZ R21, R21, R98 ;  /* 0x0000006215158221 */ /* 0x001fe40000010000 */
[----:B------:R-:W-:Y:S02]  /*2fe0*/  FFMA.FTZ R17, R74, R17, R75 ;  /* 0x000000114a117223 */ /* 0x000fe4000001004b */
[----:B-1----:R-:W-:Y:S01]  /*2ff0*/  @!P0 FADD.FTZ R23, R23, R100 ;  /* 0x0000006417178221 */ /* 0x002fe20000010000 */
[----:B------:R-:W-:Y:S01]  /*3000*/  SHFL.DOWN PT, R96, R21, 0x10, 0x1f ;  /* 0x0a001f0015607f89 */ /* 0x000fe200000e0000 */
[C---:B------:R-:W-:Y:S02]  /*3010*/  FMUL.FTZ R90, R31.reuse, R88 ;  /* 0x000000581f5a7220 */ /* 0x040fe40000410000 */
[----:B--2---:R-:W-:Y:S01]  /*3020*/  @!P0 FADD.FTZ R22, R22, R105 ;  /* 0x0000006916168221 */ /* 0x004fe20000010000 */
[----:B------:R-:W-:Y:S01]  /*3030*/  SHFL.DOWN PT, R98, R23, 0x10, 0x1f ;  /* 0x0a001f0017627f89 */ /* 0x000fe200000e0000 */
[----:B------:R-:W-:-:S02]  /*3040*/  FMUL.FTZ R74, R31, R87 ;  /* 0x000000571f4a7220 */ /* 0x000fc40000410000 */
[----:B---3--:R-:W-:Y:S01]  /*3050*/  @!P0 FADD.FTZ R20, R20, R103 ;  /* 0x0000006714148221 */ /* 0x008fe20000010000 */
[----:B------:R-:W0:Y:S01]  /*3060*/  SHFL.DOWN PT, R105, R22, 0x10, 0x1f ;  /* 0x0a001f0016697f89 */ /* 0x000e2200000e0000 */
[----:B------:R-:W-:Y:S01]  /*3070*/  FMUL.FTZ R75, R31, R92 ;  /* 0x0000005c1f4b7220 */ /* 0x000fe20000410000 */
[----:B------:R-:W-:Y:S01]  /*3080*/  ISETP.GT.AND P0, PT, R40, 0xf, PT ;  /* 0x0000000f2800780c */ /* 0x000fe20003f04270 */
[----:B------:R-:W-:Y:S01]  /*3090*/  FADD.FTZ R18, R91, R18 ;  /* 0x000000125b127221 */ /* 0x000fe20000010000 */
[----:B------:R-:W1:Y:S01]  /*30a0*/  SHFL.DOWN PT, R103, R20, 0x10, 0x1f ;  /* 0x0a001f0014677f89 */ /* 0x000e6200000e0000 */
[C---:B------:R-:W-:Y:S02]  /*30b0*/  FFMA.FTZ R91, R30.reuse, R89, -R90 ;  /* 0x000000591e5b7223 */ /* 0x040fe4000001085a */
[C---:B------:R-:W-:Y:S01]  /*30c0*/  FFMA.FTZ R90, R30.reuse, R51, -R74 ;  /* 0x000000331e5a7223 */ /* 0x040fe2000001084a */
[----:B------:R2:W-:Y:S01]  /*30d0*/  @!P2 STS.128 [UR4+0x1760], R16 ;  /* 0x00176010ff00a988 */ /* 0x0005e20008000c04 */
        /* <DEDUP_REMOVED lines=9> */
[----:B------:R-:W-:Y:S02]  /*3170*/  FMUL.FTZ R90, R93, R90 ;  /* 0x0000005a5d5a7220 */ /* 0x000fe40000410000 */
[C---:B--2---:R-:W-:Y:S02]  /*3180*/  FFMA.FTZ R18, R30.reuse, R88, R89 ;  /* 0x000000581e127223 */ /* 0x044fe40000010059 */
[C---:B------:R-:W-:Y:S02]  /*3190*/  FFMA.FTZ R75, R30.reuse, R87, R75 ;  /* 0x000000571e4b7223 */ /* 0x040fe4000001004b */
[----:B------:R-:W-:-:S02]  /*31a0*/  FFMA.FTZ R16, R30, R92, R51 ;  /* 0x0000005c1e107223 */ /* 0x000fc40000010033 */
        /* <DEDUP_REMOVED lines=30> */
.L_x_13812:
[----:B0-----:R-:W-:Y:S05]  /*3390*/  BSYNC B0 ;  /* 0x0000000000007941 */ /* 0x001fea0003800000 */
.L_x_13811:
        /* <DEDUP_REMOVED lines=21> */
.L_x_13798:
[----:B------:R-:W-:Y:S01]  /*34f0*/  BAR.SYNC.DEFER_BLOCKING 0x0 ;  /* 0x0000000000007b1d */ /* 0x000fe20000010000 */
[----:B------:R-:W-:Y:S01]  /*3500*/  MOV R18, R2 ;  /* 0x0000000200127202 */ /* 0x000fe20000000f00 */
[----:B------:R-:W-:Y:S01]  /*3510*/  IMAD R16, R36, c[0x0][0x2d8], RZ ;  /* 0x0000b60024107a24 */ /* 0x000fe200078e02ff */
[----:B------:R-:W-:Y:S01]  /*3520*/  MOV R19, R3 ;  /* 0x0000000300137202 */ /* 0x000fe20000000f00 */
[----:B------:R-:W-:Y:S01]  /*3530*/  IMAD R21, R33, c[0x0][0x2e0], RZ ;  /* 0x0000b80021157a24 */ /* 0x000fe200078e02ff */
[C---:B------:R-:W-:Y:S01]  /*3540*/  SHF.L.U32 R22, R38.reuse, 0x4, RZ ;  /* 0x0000000426167819 */ /* 0x040fe200000006ff */
[C---:B------:R-:W-:Y:S01]  /*3550*/  IMAD R17, R35.reuse, c[0x0][0x2dc], R16 ;  /* 0x0000b70023117a24 */ /* 0x040fe200078e0210 */
[----:B------:R-:W-:Y:S01]  /*3560*/  SHF.L.U64.HI R23, R38, 0x4, R49 ;  /* 0x0000000426177819 */ /* 0x000fe20000010231 */
[----:B------:R-:W-:Y:S01]  /*3570*/  IMAD.WIDE.U32 R2, R35, c[0x0][0x2d8], R18 ;  /* 0x0000b60023027a25 */ /* 0x000fe200078e0012 */
[----:B------:R-:W-:-:S02]  /*3580*/  ISETP.GT.AND P3, PT, R47, 0x1, PT ;  /* 0x000000012f00780c */ /* 0x000fc40003f64270 */
[----:B------:R-:W-:Y:S01]  /*3590*/  IADD3 R41, P1, R41, -0x200, RZ ;  /* 0xfffffe0029297810 */ /* 0x000fe20007f3e0ff */
[----:B------:R-:W-:Y:S01]  /*35a0*/  IMAD R21, R0, c[0x0][0x2e4], R21 ;  /* 0x0000b90000157a24 */ /* 0x000fe200078e0215 */
[----:B------:R-:W-:Y:S01]  /*35b0*/  IADD3 R3, R3, R17, RZ ;  /* 0x0000001103037210 */ /* 0x000fe20007ffe0ff */
[----:B------:R-:W-:Y:S01]  /*35c0*/  IMAD R20, R36, c[0x0][0x2f8], RZ ;  /* 0x0000be0024147a24 */ /* 0x000fe200078e02ff */
[----:B------:R-:W-:Y:S02]  /*35d0*/  IADD3 R45, P2, R45, -0x200, RZ ;  /* 0xfffffe002d2d7810 */ /* 0x000fe40007f5e0ff */
[----:B------:R-:W-:Y:S01]  /*35e0*/  IADD3 R47, R47, -0x1, RZ ;  /* 0xffffffff2f2f7810 */ /* 0x000fe20007ffe0ff */
[----:B------:R-:W-:Y:S01]  /*35f0*/  IMAD.WIDE.U32 R2, R0, c[0x0][0x2e0], R2 ;  /* 0x0000b80000027a25 */ /* 0x000fe200078e0002 */
[----:B------:R-:W-:Y:S02]  /*3600*/  IADD3.X R42, R42, -0x1, RZ, P1, !PT ;  /* 0xffffffff2a2a7810 */ /* 0x000fe40000ffe4ff */
[----:B------:R-:W-:-:S02]  /*3610*/  IADD3.X R46, R46, -0x1, RZ, P2, !PT ;  /* 0xffffffff2e2e7810 */ /* 0x000fc400017fe4ff */
[----:B------:R-:W-:Y:S01]  /*3620*/  IADD3 R3, R3, R21, RZ ;  /* 0x0000001503037210 */ /* 0x000fe20007ffe0ff */
[----:B------:R-:W-:Y:S01]  /*3630*/  STS.128 [R40.X16], R8 ;  /* 0x0000000828007388 */ /* 0x000fe2000000cc00 */
[----:B------:R-:W-:-:S06]  /*3640*/  NOP ;  /* 0x0000000000007918 */ /* 0x000fcc0000000000 */
[----:B------:R-:W0:Y:S01]  /*3650*/  LDS.128 R4, [R40.X16] ;  /* 0x0000000028047984 */ /* 0x000e22000000cc00 */
[----:B------:R-:W-:Y:S01]  /*3660*/  LEA R16, P0, R2, c[0x0][0x330], 0x2 ;  /* 0x0000cc0002107a11 */ /* 0x000fe200078010ff */
[----:B------:R-:W-:-:S03]  /*3670*/  IMAD R21, R33, c[0x0][0x300], RZ ;  /* 0x0000c00021157a24 */ /* 0x000fc600078e02ff */
[----:B------:R-:W-:Y:S01]  /*3680*/  LEA.HI.X R2, R2, c[0x0][0x334], R3, 0x2, P0 ;  /* 0x0000cd0002027a11 */ /* 0x000fe200000f1403 */
[----:B------:R-:W-:Y:S01]  /*3690*/  IMAD R21, R0, c[0x0][0x304], R21 ;  /* 0x0000c10000157a24 */ /* 0x000fe200078e0215 */
[----:B------:R-:W-:-:S04]  /*36a0*/  IADD3 R16, P0, R16, R22, RZ ;  /* 0x0000001610107210 */ /* 0x000fc80007f1e0ff */
[----:B------:R-:W-:Y:S01]  /*36b0*/  IADD3.X R17, R2, R23, RZ, P0, !PT ;  /* 0x0000001702117210 */ /* 0x000fe200007fe4ff */
[----:B------:R-:W-:-:S04]  /*36c0*/  IMAD.WIDE.U32 R2, R35, c[0x0][0x2f8], R18 ;  /* 0x0000be0023027a25 */ /* 0x000fc800078e0012 */
[----:B------:R-:W-:-:S05]  /*36d0*/  IMAD R19, R35, c[0x0][0x2fc], R20 ;  /* 0x0000bf0023137a24 */ /* 0x000fca00078e0214 */
[----:B------:R-:W-:-:S05]  /*36e0*/  IADD3 R3, R3, R19, RZ ;  /* 0x0000001303037210 */ /* 0x000fca0007ffe0ff */
[----:B------:R-:W-:Y:S01]  /*36f0*/  IMAD.WIDE.U32 R2, R0, c[0x0][0x300], R2 ;  /* 0x0000c00000027a25 */ /* 0x000fe200078e0002 */
[----:B0-----:R0:W-:Y:S04]  /*3700*/  STG.E.128 [R16.64], R4 ;  /* 0x0000000410007986 */ /* 0x0011e8000c101d06 */
[----:B------:R-:W-:Y:S01]  /*3710*/  BAR.SYNC.DEFER_BLOCKING 0x0 ;  /* 0x0000000000007b1d */ /* 0x000fe20000010000 */
[----:B0-----:R-:W-:Y:S02]  /*3720*/  IADD3 R5, R3, R21, RZ ;  /* 0x0000001503057210 */ /* 0x001fe40007ffe0ff */
[----:B------:R-:W-:-:S04]  /*3730*/  LEA R3, P0, R2, c[0x0][0x340], 0x2 ;  /* 0x0000d00002037a11 */ /* 0x000fc800078010ff */
[----:B------:R-:W-:Y:S02]  /*3740*/  LEA.HI.X R4, R2, c[0x0][0x344], R5, 0x2, P0 ;  /* 0x0000d10002047a11 */ /* 0x000fe400000f1405 */
[----:B------:R-:W-:Y:S01]  /*3750*/  IADD3 R2, P0, R3, R22, RZ ;  /* 0x0000001603027210 */ /* 0x000fe20007f1e0ff */
[----:B------:R0:W-:Y:S01]  /*3760*/  STS.128 [R40.X16], R12 ;  /* 0x0000000c28007388 */ /* 0x0001e2000000cc00 */
[----:B------:R-:W-:-:S06]  /*3770*/  NOP ;  /* 0x0000000000007918 */ /* 0x000fcc0000000000 */
[----:B------:R-:W1:Y:S01]  /*3780*/  LDS.128 R8, [R40.X16] ;  /* 0x0000000028087984 */ /* 0x000e62000000cc00 */
[----:B------:R-:W-:Y:S02]  /*3790*/  IADD3.X R3, R4, R23, RZ, P0, !PT ;  /* 0x0000001704037210 */ /* 0x000fe400007fe4ff */
[----:B------:R-:W-:-:S04]  /*37a0*/  IADD3 R43, P0, R43, -0x200, RZ ;  /* 0xfffffe002b2b7810 */ /* 0x000fc80007f1e0ff */
[----:B------:R-:W-:Y:S01]  /*37b0*/  IADD3.X R44, R44, -0x1, RZ, P0, !PT ;  /* 0xffffffff2c2c7810 */ /* 0x000fe200007fe4ff */
[----:B0-----:R-:W-:-:S04]  /*37c0*/  FADD.FTZ R12, R39, R12 ;  /* 0x0000000c270c7221 */ /* 0x001fc80000010000 */
[----:B------:R-:W-:-:S04]  /*37d0*/  FADD.FTZ R13, R12, R13 ;  /* 0x0000000d0c0d7221 */ /* 0x000fc80000010000 */
[----:B------:R-:W-:-:S04]  /*37e0*/  FADD.FTZ R14, R13, R14 ;  /* 0x0000000e0d0e7221 */ /* 0x000fc80000010000 */
[----:B------:R-:W-:Y:S01]  /*37f0*/  FADD.FTZ R39, R14, R15 ;  /* 0x0000000f0e277221 */ /* 0x000fe20000010000 */
[----:B-1----:R0:W-:Y:S01]  /*3800*/  STG.E.128 [R2.64], R8 ;  /* 0x0000000802007986 */ /* 0x0021e2000c101d06 */
[----:B------:R-:W-:Y:S01]  /*3810*/  @!P3 CALL.REL.NOINC `(.L_x_13796) ;  /* 0x000000100000b944 */ /* 0x000fe20003c00000 */
[----:B------:R-:W-:Y:S05]  /*3820*/  BRA `(.L_x_13814) ;  /* 0xffffcd1000007947 */ /* 0x000fea000383ffff */
.L_x_13796:
[----:B------:R-:W-:Y:S02]  /*3830*/  ISETP.NE.U32.AND P0, PT, RZ, c[0x0][0x328], PT ;  /* 0x0000ca00ff007a0c */ /* 0x000fe40003f05070 */
[----:B------:R-:W-:Y:S02]  /*3840*/  ISETP.NE.U32.AND P2, PT, RZ, c[0x0][0x348], PT ;  /* 0x0000d200ff007a0c */ /* 0x000fe40003f45070 */
        /* <DEDUP_REMOVED lines=22> */
.L_x_13816:
[----:B0-----:R-:W-:Y:S05]  /*39b0*/  BSYNC B0 ;  /* 0x0000000000007941 */ /* 0x001fea0003800000 */
.L_x_13815:
        /* <DEDUP_REMOVED lines=23> */
.L_x_13818:
[----:B------:R-:W1:Y:S02]  /*3b30*/  S2R R21, SR_TID.X ;  /* 0x0000000000157919 */ /* 0x000e640000002100 */
.L_x_13819:
[----:B0-----:R-:W-:Y:S05]  /*3b40*/  BSYNC B0 ;  /* 0x0000000000007941 */ /* 0x001fea0003800000 */
.L_x_13817:
        /* <DEDUP_REMOVED lines=15> */
[C---:B------:R-:W-:Y:S02]  /*3c40*/  IMAD R13, R0.reuse, c[0x0][0x2cc], R13 ;  /* 0x0000b300000d7a24 */ /* 0x040fe400078e020d */
[C---:B------:R-:W-:Y:S01]  /*3c50*/  IMAD R29, R0.reuse, c[0x0][0x28c], R33 ;  /* 0x0000a300001d7a24 */ /* 0x040fe200078e0221 */
[----:B------:R-:W-:Y:S01]  /*3c60*/  IADD3 R33, R7, R11, RZ ;  /* 0x0000000b07217210 */ /* 0x000fe20007ffe0ff */
[----:B------:R-:W-:Y:S01]  /*3c70*/  IMAD.WIDE.U32 R14, R0, c[0x0][0x288], RZ ;  /* 0x0000a200000e7a25 */ /* 0x000fe200078e00ff */
[----:B------:R-:W-:Y:S02]  /*3c80*/  IADD3 R41, R5, R19, RZ ;  /* 0x0000001305297210 */ /* 0x000fe40007ffe0ff */
[----:B------:R-:W-:-:S02]  /*3c90*/  IADD3 R31, R3, R13, RZ ;  /* 0x0000000d031f7210 */ /* 0x000fc40007ffe0ff */
[----:B------:R-:W-:Y:S02]  /*3ca0*/  IADD3 R29, R15, R29, RZ ;  /* 0x0000001d0f1d7210 */ /* 0x000fe40007ffe0ff */
.L_x_13820:
        /* <DEDUP_REMOVED lines=64> */
.L_x_13821:
        /* <DEDUP_REMOVED lines=13> */
.L_x_14772:


//--------------------- .text._Z25selective_scan_bwd_kernelI32Selective_Scan_bwd_kernel_traitsILi32ELi4ELb1ELb0ELb0ELb1ELb0EfN3c107complexIfEEEEv12SSMParamsBwd --------------------------
	.section	.text._Z25selective_scan_bwd_kernelI32Selective_Scan_bwd_kernel_traitsILi32ELi4ELb1ELb0ELb0ELb1ELb0EfN3c107complexIfEEEEv12SSMParamsBwd,"ax",@progbits
	.sectioninfo	@"SHI_REGISTERS=105"
	.align	128
        .global         _Z25selective_scan_bwd_kernelI32Selective_Scan_bwd_kernel_traitsILi32ELi4ELb1ELb0ELb0ELb1ELb0EfN3c107complexIfEEEEv12SSMParamsBwd
        .type           _Z25selective_scan_bwd_kernelI32Selective_Scan_bwd_kernel_traitsILi32ELi4ELb1ELb0ELb0ELb1ELb0EfN3c107complexIfEEEEv12SSMParamsBwd,@function
        .size           _Z25selective_scan_bwd_kernelI32Selective_Scan_bwd_kernel_traitsILi32ELi4ELb1ELb0ELb0ELb1ELb0EfN3c107complexIfEEEEv12SSMParamsBwd,(.L_x_14773 - _Z25selective_scan_bwd_kernelI32Selective_Scan_bwd_kernel_traitsILi32ELi4ELb1ELb0ELb0ELb1ELb0EfN3c107complexIfEEEEv12SSMParamsBwd)
        .other          _Z25selective_scan_bwd_kernelI32Selective_Scan_bwd_kernel_traitsILi32ELi4ELb1ELb0ELb0ELb1ELb0EfN3c107complexIfEEEEv12SSMParamsBwd,@"STO_CUDA_ENTRY STV_DEFAULT"
_Z25selective_scan_bwd_kernelI32Selective_Scan_bwd_kernel_traitsILi32ELi4ELb1ELb0ELb0ELb1ELb0EfN3c107complexIfEEEEv12SSMParamsBwd:
.text._Z25selective_scan_bwd_kernelI32Selective_Scan_bwd_kernel_traitsILi32ELi4ELb1ELb0ELb0ELb1ELb0EfN3c107complexIfEEEEv12SSMParamsBwd:
        /* <DEDUP_REMOVED lines=82> */
[----:B0-----:R-:W-:Y:S02]  /*0520*/  LOP3.LUT R93, R43, 0x1f, RZ, 0xc0, !PT ;  /* 0x0000001f2b5d7812 */ /* 0x001fe400078ec0ff */
.L_x_13847:
[----:B------:R-:W-:Y:S01]  /*0530*/  BAR.SYNC.DEFER_BLOCKING 0x0 ;  /* 0x0000000000007b1d */ /* 0x000fe20000010000 */
[----:B------:R-:W-:Y:S02]  /*0540*/  MOV R2, R42 ;  /* 0x0000002a00027202 */ /* 0x000fe40000000f00 */
[----:B------:R-:W-:-:S05]  /*0550*/  MOV R3, R45 ;  /* 0x0000002d00037202 */ /* 0x000fca0000000f00 */
[----:B------:R-:W-:-:S05]  /*0560*/  IMAD.WIDE R2, R43, 0x10, R2 ;  /* 0x000000102b027825 */ /* 0x000fca00078e0202 */
[----:B0-----:R0:W2:Y:S02]  /*0570*/  LDG.E.128 R12, [R2.64] ;  /* 0x00000006020c7981 */ /* 0x0010a4000c1e1d00 */
[----:B0-----:R-:W-:Y:S02]  /*0580*/  MOV R2, R6 ;  /* 0x0000000600027202 */ /* 0x001fe40000000f00 */
[----:B------:R-:W-:-:S05]  /*0590*/  MOV R3, R7 ;  /* 0x0000000700037202 */ /* 0x000fca0000000f00 */
[----:B------:R-:W-:Y:S01]  /*05a0*/  IMAD.WIDE R8, R43, 0x10, R2 ;  /* 0x000000102b087825 */ /* 0x000fe200078e0202 */
[----:B-12---:R0:W-:Y:S01]  /*05b0*/  STS.128 [R40.X16], R12 ;  /* 0x0000000c28007388 */ /* 0x0061e2000000cc00 */
[----:B------:R-:W-:-:S06]  /*05c0*/  NOP ;  /* 0x0000000000007918 */ /* 0x000fcc0000000000 */
[----:B------:R-:W-:Y:S04]  /*05d0*/  LDS.128 R4, [R40.X16] ;  /* 0x0000000028047984 */ /* 0x000fe8000000cc00 */
[----:B------:R-:W-:Y:S06]  /*05e0*/  BAR.SYNC.DEFER_BLOCKING 0x0 ;  /* 0x0000000000007b1d */ /* 0x000fec0000010000 */
[----:B------:R1:W2:Y:S02]  /*05f0*/  LDG.E.128 R20, [R8.64] ;  /* 0x0000000608147981 */ /* 0x0002a4000c1e1d00 */
[----:B-1----:R-:W-:-:S02]  /*0600*/  MOV R8, R44 ;  /* 0x0000002c00087202 */ /* 0x002fc40000000f00 */
[----:B------:R-:W-:-:S05]  /*0610*/  MOV R9, R47 ;  /* 0x0000002f00097202 */ /* 0x000fca0000000f00 */
[----:B------:R-:W-:Y:S01]  /*0620*/  IMAD.WIDE R10, R43, 0x10, R8 ;  /* 0x000000102b0a7825 */ /* 0x000fe200078e0208 */
[----:B--2---:R-:W-:Y:S01]  /*0630*/  STS.128 [R40.X16], R20 ;  /* 0x0000001428007388 */ /* 0x004fe2000000cc00 */
[----:B------:R-:W-:-:S06]  /*0640*/  NOP ;  /* 0x0000000000007918 */ /* 0x000fcc0000000000 */
[----:B------:R-:W1:Y:S04]  /*0650*/  LDS.128 R52, [R40.X16] ;  /* 0x0000000028347984 */ /* 0x000e68000000cc00 */
[----:B------:R-:W-:Y:S06]  /*0660*/  BAR.SYNC.DEFER_BLOCKING 0x0 ;  /* 0x0000000000007b1d */ /* 0x000fec0000010000 */
[----:B0-----:R-:W2:Y:S01]  /*0670*/  LDG.E.128 R12, [R10.64] ;  /* 0x000000060a0c7981 */ /* 0x001ea2000c1e1d00 */
[----:B------:R-:W-:Y:S01]  /*0680*/  BSSY B0, `(.L_x_13823) ;  /* 0x000002c000007945 */ /* 0x000fe20003800000 */
[----:B-1---5:R-:W-:-:S02]  /*0690*/  FADD.FTZ R48, R52, R36 ;  /* 0x0000002434307221 */ /* 0x022fc40000010000 */
[--C-:B------:R-:W-:Y:S02]  /*06a0*/  FADD.FTZ R50, R53, R36.reuse ;  /* 0x0000002435327221 */ /* 0x100fe40000010000 */
[--C-:B------:R-:W-:Y:S01]  /*06b0*/  FADD.FTZ R49, R54, R36.reuse ;  /* 0x0000002436317221 */ /* 0x100fe20000010000 */
[----:B------:R-:W-:Y:S01]  /*06c0*/  FSETP.GTU.FTZ.AND P2, PT, R48, 20, PT ;  /* 0x41a000003000780b */ /* 0x000fe20003f5c000 */
[----:B------:R-:W-:Y:S01]  /*06d0*/  FADD.FTZ R52, R55, R36 ;  /* 0x0000002437347221 */ /* 0x000fe20000010000 */
[----:B------:R-:W-:Y:S02]  /*06e0*/  FSETP.GTU.FTZ.AND P3, PT, R50, 20, PT ;  /* 0x41a000003200780b */ /* 0x000fe40003f7c000 */
[----:B------:R-:W-:Y:S02]  /*06f0*/  FSETP.GTU.FTZ.AND P0, PT, R49, 20, PT ;  /* 0x41a000003100780b */ /* 0x000fe40003f1c000 */
[----:B------:R-:W-:Y:S01]  /*0700*/  FSETP.GTU.FTZ.AND P1, PT, R52, 20, PT ;  /* 0x41a000003400780b */ /* 0x000fe20003f3c000 */
[----:B--2---:R0:W-:Y:S01]  /*0710*/  STS.128 [R40.X16], R12 ;  /* 0x0000000c28007388 */ /* 0x0041e2000000cc00 */
[----:B------:R-:W-:-:S06]  /*0720*/  NOP ;  /* 0x0000000000007918 */ /* 0x000fcc0000000000 */
[----:B------:R0:W1:Y:S01]  /*0730*/  LDS.128 R16, [R40.X16] ;  /* 0x0000000028107984 */ /* 0x000062000000cc00 */
        /* <DEDUP_REMOVED lines=32> */
.L_x_13824:
[----:B------:R-:W-:Y:S05]  /*0940*/  BSYNC B0 ;  /* 0x0000000000007941 */ /* 0x000fea0003800000 */
.L_x_13823:
        /* <DEDUP_REMOVED lines=33> */
.L_x_13826:
[----:B------:R-:W-:Y:S05]  /*0b60*/  BSYNC B0 ;  /* 0x0000000000007941 */ /* 0x000fea0003800000 */
.L_x_13825:
        /* <DEDUP_REMOVED lines=33> */
.L_x_13828:
[----:B------:R-:W-:Y:S05]  /*0d80*/  BSYNC B0 ;  /* 0x0000000000007941 */ /* 0x000fea0003800000 */
.L_x_13827:
        /* <DEDUP_REMOVED lines=33> */
.L_x_13830:
[----:B------:R-:W-:Y:S05]  /*0fa0*/  BSYNC B0 ;  /* 0x0000000000007941 */ /* 0x000fea0003800000 */
.L_x_13829:
[----:B------:R-:W-:Y:S01]  /*0fb0*/  MOV R9, c[0x0][0x16c] ;  /* 0x00005b0000097a02 */ /* 0x000fe20000000f00 */
[----:B-1----:R-:W-:Y:S01]  /*0fc0*/  FFMA.FTZ R8, R4, R16, R39 ;  /* 0x0000001004087223 */ /* 0x002fe20000010027 */
[----:B------:R-:W-:Y:S01]  /*0fd0*/  BAR.SYNC.DEFER_BLOCKING 0x0 ;  /* 0x0000000000007b1d */ /* 0x000fe20000010000 */
[----:B------:R-:W-:Y:S01]  /*0fe0*/  CS2R R10, SRZ ;  /* 0x00000000000a7805 */ /* 0x000fe2000001ff00 */
[----:B------:R-:W-:Y:S01]  /*0ff0*/  ISETP.GE.AND P0, PT, R9, 0x1, PT ;  /* 0x000000010900780c */ /* 0x000fe20003f06270 */
[----:B0-----:R-:W-:Y:S02]  /*1000*/  FFMA.FTZ R13, R5, R17, R8 ;  /* 0x00000011050d7223 */ /* 0x001fe40000010008 */
[----:B------:R-:W-:Y:S01]  /*1010*/  CS2R R8, SRZ ;  /* 0x0000000000087805 */ /* 0x000fe2000001ff00 */
[----:B------:R-:W-:Y:S02]  /*1020*/  FMUL.FTZ R12, R16, R34 ;  /* 0x00000022100c7220 */ /* 0x000fe40000410000 */
[----:B------:R-:W-:-:S02]  /*1030*/  FFMA.FTZ R20, R6, R18, R13 ;  /* 0x0000001206147223 */ /* 0x000fc4000001000d */
        /* <DEDUP_REMOVED lines=21> */
[----:B------:R-:W-:Y:S01]  /*1190*/  IMAD.WIDE.U32 R16, R0, c[0x0][0x180], RZ ;  /* 0x0000600000107a25 */ /* 0x000fe200078e00ff */
[----:B------:R-:W-:Y:S02]  /*11a0*/  HFMA2.MMA R11, -RZ, RZ, 0, 0 ;  /* 0x00000000ff0b7435 */ /* 0x000fe400000001ff */
[----:B------:R-:W-:Y:S01]  /*11b0*/  SHF.L.U32 R69, R22, 0x8, RZ ;  /* 0x0000000816457819 */ /* 0x000fe200000006ff */
[----:B------:R-:W-:Y:S01]  /*11c0*/  IMAD.WIDE.U32 R18, R0, c[0x0][0x198], RZ ;  /* 0x0000660000127a25 */ /* 0x000fe200078e00ff */
[----:B------:R-:W-:-:S03]  /*11d0*/  LEA R56, P0, R16, c[0x0][0x220], 0x3 ;  /* 0x0000880010387a11 */ /* 0x000fc600078018ff */
[----:B------:R-:W-:Y:S01]  /*11e0*/  IMAD.WIDE.U32 R20, R0, c[0x0][0x1b8], RZ ;  /* 0x00006e0000147a25 */ /* 0x000fe200078e00ff */
[----:B------:R-:W-:-:S03]  /*11f0*/  LEA R58, P1, R18, c[0x0][0x228], 0x3 ;  /* 0x00008a00123a7a11 */ /* 0x000fc600078218ff */
[----:B------:R-:W-:Y:S01]  /*1200*/  IMAD R23, R0, c[0x0][0x184], R23 ;  /* 0x0000610000177a24 */ /* 0x000fe200078e0217 */
[----:B------:R-:W-:Y:S01]  /*1210*/  LEA R60, P2, R20, c[0x0][0x230], 0x3 ;  /* 0x00008c00143c7a11 */ /* 0x000fe200078418ff */
[C---:B------:R-:W-:Y:S02]  /*1220*/  IMAD R31, R0.reuse, c[0x0][0x19c], R31 ;  /* 0x00006700001f7a24 */ /* 0x040fe400078e021f */
[----:B------:R-:W-:Y:S01]  /*1230*/  IMAD R33, R0, c[0x0][0x1bc], R33 ;  /* 0x00006f0000217a24 */ /* 0x000fe200078e0221 */
        /* <DEDUP_REMOVED lines=11> */
.L_x_13846:
[----:B------:R-:W2:Y:S01]  /*12f0*/  LDG.E.64 R30, [R56.64] ;  /* 0x00000006381e7981 */ /* 0x000ea2000c1e1b00 */
[----:B------:R-:W-:Y:S01]  /*1300*/  ISETP.NE.AND P1, PT, R43, RZ, PT ;  /* 0x000000ff2b00720c */ /* 0x000fe20003f25270 */
[----:B------:R-:W-:Y:S01]  /*1310*/  CS2R R20, SRZ ;  /* 0x0000000000147805 */ /* 0x000fe2000001ff00 */
[----:B------:R-:W-:-:S04]  /*1320*/  ISETP.GT.AND P0, PT, R46, 0x1, PT ;  /* 0x000000012e00780c */ /* 0x000fc80003f04270 */
[----:B------:R-:W-:Y:S01]  /*1330*/  ISETP.EQ.AND P0, PT, R93, RZ, P0 ;  /* 0x000000ff5d00720c */ /* 0x000fe20000702270 */
        /* <DEDUP_REMOVED lines=8> */
[----:B------:R-:W1:Y:S01]  /*13c0*/  MUFU.SIN R18, R19 ;  /* 0x0000001300127308 */ /* 0x000e620000000400 */
[C---:B0-----:R-:W-:Y:S02]  /*13d0*/  FMUL.FTZ R22, R17.reuse, R22 ;  /* 0x0000001611167220 */ /* 0x041fe40000410000 */
[----:B-1----:R-:W-:-:S02]  /*13e0*/  FMUL.FTZ R23, R17, R18 ;  /* 0x0000001211177220 */ /* 0x002fc40000410000 */
[----:B------:R0:W5:Y:S04]  /*13f0*/  LDG.E.64 R18, [R58.64] ;  /* 0x000000063a127981 */ /* 0x000168000c1e1b00 */
[----:B------:R1:W-:Y:S04]  /*1400*/  STS.64 [R32.X8+0x660], R22 ;  /* 0x0006601620007388 */ /* 0x0003e80000008a00 */
[----:B------:R0:W5:Y:S04]  /*1410*/  LDG.E.64 R16, [R60.64] ;  /* 0x000000063c107981 */ /* 0x000168000c1e1b00 */
[----:B------:R-:W-:Y:S06]  /*1420*/  BAR.SYNC.DEFER_BLOCKING 0x0 ;  /* 0x0000000000007b1d */ /* 0x000fec0000010000 */
[----:B------:R0:W5:Y:S01]  /*1430*/  @P0 LDG.E.64 R20, [R62.64+0x8] ;  /* 0x000008063e140981 */ /* 0x000162000c1e1b00 */
[----:B------:R-:W-:-:S02]  /*1440*/  FMUL.FTZ R70, R31, R50 ;  /* 0x000000321f467220 */ /* 0x000fc40000410000 */
[C---:B-1----:R-:W-:Y:S02]  /*1450*/  FMUL.FTZ R32, R33.reuse, R50 ;  /* 0x0000003221207220 */ /* 0x042fe40000410000 */
        /* <DEDUP_REMOVED lines=10> */
[----:B------:R-:W-:Y:S02]  /*1500*/  FMUL.RZ R80, R74, 0.15915493667125701904 ;  /* 0x3e22f9834a507820 */ /* 0x000fe4000040c000 */
[----:B-1----:R-:W-:-:S05]  /*1510*/  FMUL.FTZ R71, R32, R71 ;  /* 0x0000004720477220 */ /* 0x002fca0000410000 */
[----:B------:R-:W1:Y:S01]  /*1520*/  MUFU.SIN R33, R78 ;  /* 0x0000004e00217308 */ /* 0x000e620000000400 */
[----:B--2---:R-:W-:Y:S02]  /*1530*/  FMUL.FTZ R73, R32, R73 ;  /* 0x0000004920497220 */ /* 0x004fe40000410000 */
[----:B------:R-:W-:-:S05]  /*1540*/  FMUL.FTZ R74, R64, R71 ;  /* 0x00000047404a7220 */ /* 0x000fca0000410000 */
[----:B------:R-:W2:Y:S01]  /*1550*/  MUFU.COS R75, R78 ;  /* 0x0000004e004b7308 */ /* 0x000ea20000000000 */
[----:B------:R-:W-:Y:S02]  /*1560*/  FMUL.FTZ R32, RZ, R71 ;  /* 0x00000047ff207220 */ /* 0x000fe40000410000 */
[----:B------:R-:W-:-:S05]  /*1570*/  FFMA.FTZ R74, RZ, R73, R74 ;  /* 0x00000049ff4a7223 */ /* 0x000fca000001004a */
[----:B------:R1:W-:Y:S08]  /*1580*/  MUFU.EX2 R76, R72 ;  /* 0x00000048004c7308 */ /* 0x0003f00000000800 */
[----:B------:R-:W3:Y:S01]  /*1590*/  MUFU.SIN R77, R80 ;  /* 0x00000050004d7308 */ /* 0x000ee20000000400 */
[----:B-1----:R-:W-:-:S07]  /*15a0*/  FMUL.FTZ R72, R70, R33 ;  /* 0x0000002146487220 */ /* 0x002fce0000410000 */
[----:B------:R1:W4:Y:S01]  /*15b0*/  MUFU.COS R79, R80 ;  /* 0x00000050004f7308 */ /* 0x0003220000000000 */
[----:B------:R-:W-:Y:S02]  /*15c0*/  FFMA.FTZ R32, R64, R73, -R32 ;  /* 0x0000004940207223 */ /* 0x000fe40000010820 */
[----:B------:R-:W-:Y:S02]  /*15d0*/  FADD.FTZ R33, RZ, R74 ;  /* 0x0000004aff217221 */ /* 0x000fe40000010000 */
[----:B------:R-:W-:Y:S02]  /*15e0*/  FADD.FTZ R32, R65, R32 ;  /* 0x0000002041207221 */ /* 0x000fe40000010000 */
[----:B--2---:R-:W-:Y:S02]  /*15f0*/  FMUL.FTZ R75, R70, R75 ;  /* 0x0000004b464b7220 */ /* 0x004fe40000410000 */
[----:B------:R-:W-:Y:S02]  /*1600*/  FMUL.FTZ R78, R72, R33 ;  /* 0x00000021484e7220 */ /* 0x000fe40000410000 */
[----:B---3--:R-:W-:-:S02]  /*1610*/  FMUL.FTZ R74, R76, R77 ;  /* 0x0000004d4c4a7220 */ /* 0x008fc40000410000 */
[-C--:B-1----:R-:W-:Y:S02]  /*1620*/  FMUL.FTZ R80, R72, R32.reuse ;  /* 0x0000002048507220 */ /* 0x082fe40000410000 */
[----:B------:R-:W-:Y:S02]  /*1630*/  FFMA.FTZ R77, R75, R32, -R78 ;  /* 0x000000204b4d7223 */ /* 0x000fe4000001084e */
[----:B----4-:R-:W-:Y:S02]  /*1640*/  FMUL.FTZ R70, R76, R79 ;  /* 0x0000004f4c467220 */ /* 0x010fe40000410000 */
[-C--:B------:R-:W-:Y:S01]  /*1650*/  FMUL.FTZ R32, R23, R71.reuse ;  /* 0x0000004717207220 */ /* 0x080fe20000410000 */
[----:B------:R-:W-:Y:S01]  /*1660*/  ISETP.NE.AND P2, PT, R43, 0x1f, PT ;  /* 0x0000001f2b00780c */ /* 0x000fe20003f45270 */
[----:B------:R-:W-:Y:S02]  /*1670*/  FMUL.FTZ R76, R22, R71 ;  /* 0x00000047164c7220 */ /* 0x000fe40000410000 */
[----:B------:R-:W-:-:S02]  /*1680*/  FFMA.FTZ R80, R75, R33, R80 ;  /* 0x000000214b507223 */ /* 0x000fc40000010050 */
[-C--:B------:R-:W-:Y:S02]  /*1690*/  FFMA.FTZ R32, R22, R73.reuse, -R32 ;  /* 0x0000004916207223 */ /* 0x080fe40000010820 */
[----:B------:R-:W-:Y:S02]  /*16a0*/  FADD.FTZ R79, R66, R77 ;  /* 0x0000004d424f7221 */ /* 0x000fe40000010000 */
[----:B------:R-:W-:Y:S02]  /*16b0*/  FFMA.FTZ R76, R23, R73, R76 ;  /* 0x00000049174c7223 */ /* 0x000fe4000001004c */
[----:B------:R-:W-:Y:S02]  /*16c0*/  FADD.FTZ R81, RZ, R80 ;  /* 0x00000050ff517221 */ /* 0x000fe40000010000 */
[----:B------:R-:W-:Y:S02]  /*16d0*/  FMUL.FTZ R77, R72, R32 ;  /* 0x00000020484d7220 */ /* 0x000fe40000410000 */
[----:B------:R-:W-:-:S02]  /*16e0*/  FMUL.FTZ R80, R74, R79 ;  /* 0x0000004f4a507220 */ /* 0x000fc40000410000 */
[-C--:B------:R-:W-:Y:S02]  /*16f0*/  FMUL.FTZ R33, R72, R76.reuse ;  /* 0x0000004c48217220 */ /* 0x080fe40000410000 */
[C---:B------:R-:W-:Y:S02]  /*1700*/  FFMA.FTZ R83, R75.reuse, R76, R77 ;  /* 0x0000004c4b537223 */ /* 0x040fe4000001004d */
[-C--:B------:R-:W-:Y:S02]  /*1710*/  FMUL.FTZ R78, R74, R81.reuse ;  /* 0x000000514a4e7220 */ /* 0x080fe40000410000 */
[C---:B------:R-:W-:Y:S02]  /*1720*/  FFMA.FTZ R76, R70.reuse, R81, R80 ;  /* 0x00000051464c7223 */ /* 0x040fe40000010050 */
[----:B------:R-:W-:Y:S02]  /*1730*/  FFMA.FTZ R81, R75, R32, -R33 ;  /* 0x000000204b517223 */ /* 0x000fe40000010821 */
[----:B------:R0:W1:Y:S01]  /*1740*/  @P2 LDS.64 R32, [R43.X8+0x1668] ;  /* 0x001668002b202984 */ /* 0x0000620000008a00 */
[----:B------:R-:W-:Y:S01]  /*1750*/  FFMA.FTZ R80, R70, R79, -R78 ;  /* 0x0000004f46507223 */ /* 0x000fe2000001084e */
[----:B------:R-:W-:Y:S01]  /*1760*/  BSSY B0, `(.L_x_13832) ;  /* 0x000000d000007945 */ /* 0x000fe20003800000 */
[----:B------:R-:W-:-:S02]  /*1770*/  FMUL.FTZ R78, R74, R83 ;  /* 0x000000534a4e7220 */ /* 0x000fc40000410000 */
[----:B------:R-:W-:Y:S02]  /*1780*/  FADD.FTZ R76, RZ, R76 ;  /* 0x0000004cff4c7221 */ /* 0x000fe40000010000 */
[----:B------:R-:W-:Y:S01]  /*1790*/  FADD.FTZ R77, R67, R80 ;  /* 0x00000050434d7221 */ /* 0x000fe20000010000 */
[----:B------:R-:W-:Y:S05]  /*17a0*/  @P2 BRA `(.L_x_13833) ;  /* 0x0000008000002947 */ /* 0x000fea0003800000 */
[----:B0-----:R-:W-:-:S13]  /*17b0*/  ISETP.NE.AND P0, PT, R46, c[0x0][0x174], PT ;  /* 0x00005d002e007a0c */ /* 0x001fda0003f05270 */
[----:B-1----:R-:W-:-:S04]  /*17c0*/  @P0 LEA.HI R32, R46, R46, RZ, 0x1 ;  /* 0x0000002e2e200211 */ /* 0x002fc800078f08ff */
[----:B------:R-:W-:Y:S02]  /*17d0*/  @P0 LOP3.LUT R33, R32, 0x1ffffe, RZ, 0xc0, !PT ;  /* 0x001ffffe20210812 */ /* 0x000fe400078ec0ff */
[----:B------:R-:W-:Y:S02]  /*17e0*/  MOV R32, 0x3f800000 ;  /* 0x3f80000000207802 */ /* 0x000fe40000000f00 */
[----:B------:R-:W-:Y:S01]  /*17f0*/  @P0 IADD3 R79, -R33, R46, RZ ;  /* 0x0000002e214f0210 */ /* 0x000fe20007ffe1ff */
[----:B------:R-:W-:-:S03]  /*1800*/  HFMA2.MMA R33, -RZ, RZ, 0, 0 ;  /* 0x00000000ff217435 */ /* 0x000fc600000001ff */
[----:B------:R-:W-:-:S07]  /*1810*/  @P0 LEA R79, R79, R68, 0xb ;  /* 0x000000444f4f0211 */ /* 0x000fce00078e58ff */
[----:B------:R0:W1:Y:S02]  /*1820*/  @P0 LDS.64 R32, [R79+0x660] ;  /* 0x000660004f200984 */ /* 0x0000640000000a00 */
.L_x_13833:
[----:B0-----:R-:W-:Y:S05]  /*1830*/  BSYNC B0 ;  /* 0x0000000000007941 */ /* 0x001fea0003800000 */
.L_x_13832:
[----:B------:R-:W0:Y:S01]  /*1840*/  SHFL.UP PT, R82, R77, 0x1, RZ ;  /* 0x042000004d527989 */ /* 0x000e2200000e00ff */
[-C--:B------:R-:W-:Y:S01]  /*1850*/  FMUL.FTZ R79, R74, R81.reuse ;  /* 0x000000514a4f7220 */ /* 0x080fe20000410000 */
[----:B------:R-:W-:Y:S01]  /*1860*/  ISETP.GE.AND P0, PT, R40, 0x1, PT ;  /* 0x000000012800780c */ /* 0x000fe20003f06270 */
        /* <DEDUP_REMOVED lines=17> */
[CC--:B---3--:R-:W-:Y:S02]  /*1980*/  FMUL.FTZ R82, R79.reuse, R80.reuse ;  /* 0x000000504f527220 */ /* 0x0c8fe40000410000 */
[-C--:B----4-:R-:W-:Y:S01]  /*1990*/  FMUL.FTZ R83, R79, R81.reuse ;  /* 0x000000514f537220 */ /* 0x090fe20000410000 */
[----:B------:R-:W0:Y:S01]  /*19a0*/  SHFL.UP PT, R85, R76, 0x2, RZ ;  /* 0x044000004c557989 */ /* 0x000e2200000e00ff */
[----:B------:R-:W-:Y:S02]  /*19b0*/  @P0 FADD.FTZ R77, R77, R84 ;  /* 0x000000544d4d0221 */ /* 0x000fe40000010000 */
[C---:B------:R-:W-:Y:S02]  /*19c0*/  FFMA.FTZ R82, R78.reuse, R81, R82 ;  /* 0x000000514e527223 */ /* 0x040fe40000010052 */
[----:B------:R-:W-:-:S02]  /*19d0*/  @P0 FFMA.FTZ R78, R78, R80, -R83 ;  /* 0x000000504e4e0223 */ /* 0x000fc40000010853 */
[----:B------:R-:W2:Y:S01]  /*19e0*/  SHFL.UP PT, R83, R77, 0x2, RZ ;  /* 0x044000004d537989 */ /* 0x000ea200000e00ff */
[----:B------:R-:W-:Y:S02]  /*19f0*/  FSEL R82, R79, R82, !P0 ;  /* 0x000000524f527208 */ /* 0x000fe40004000000 */
[----:B------:R-:W-:Y:S01]  /*1a00*/  ISETP.GE.AND P0, PT, R40, 0x2, PT ;  /* 0x000000022800780c */ /* 0x000fe20003f06270 */
[----:B------:R-:W3:Y:S04]  /*1a10*/  SHFL.UP PT, R79, R78, 0x2, RZ ;  /* 0x044000004e4f7989 */ /* 0x000ee800000e00ff */
[----:B------:R-:W4:Y:S01]  /*1a20*/  SHFL.UP PT, R81, R82, 0x2, RZ ;  /* 0x0440000052517989 */ /* 0x000f2200000e00ff */
[C---:B0-----:R-:W-:Y:S02]  /*1a30*/  FMUL.FTZ R80, R82.reuse, R85 ;  /* 0x0000005552507220 */ /* 0x041fe40000410000 */
[----:B--2---:R-:W-:-:S02]  /*1a40*/  FMUL.FTZ R84, R82, R83 ;  /* 0x0000005352547220 */ /* 0x004fc40000410000 */
[----:B------:R-:W-:Y:S02]  /*1a50*/  FFMA.FTZ R80, R78, R83, -R80 ;  /* 0x000000534e507223 */ /* 0x000fe40000010850 */
[----:B---3--:R-:W-:Y:S02]  /*1a60*/  FMUL.FTZ R83, R82, R79 ;  /* 0x0000004f52537220 */ /* 0x008fe40000410000 */
[C---:B------:R-:W-:Y:S02]  /*1a70*/  FFMA.FTZ R85, R78.reuse, R85, R84 ;  /* 0x000000554e557223 */ /* 0x040fe40000010054 */
[----:B------:R-:W-:Y:S02]  /*1a80*/  @P0 FADD.FTZ R77, R77, R80 ;  /* 0x000000504d4d0221 */ /* 0x000fe40000010000 */
[-C--:B----4-:R-:W-:Y:S02]  /*1a90*/  FFMA.FTZ R83, R78, R81.reuse, R83 ;  /* 0x000000514e537223 */ /* 0x090fe40000010053 */
[----:B------:R-:W-:-:S02]  /*1aa0*/  FMUL.FTZ R80, R82, R81 ;  /* 0x0000005152507220 */ /* 0x000fc40000410000 */
[----:B------:R-:W-:Y:S01]  /*1ab0*/  @P0 FADD.FTZ R76, R76, R85 ;  /* 0x000000554c4c0221 */ /* 0x000fe20000010000 */
[----:B------:R-:W0:Y:S01]  /*1ac0*/  SHFL.UP PT, R81, R77, 0x4, RZ ;  /* 0x048000004d517989 */ /* 0x000e2200000e00ff */
[----:B------:R-:W-:Y:S01]  /*1ad0*/  FSEL R83, R82, R83, !P0 ;  /* 0x0000005352537208 */ /* 0x000fe20004000000 */
[----:B------:R-:W-:Y:S01]  /*1ae0*/  @P0 FFMA.FTZ R78, R78, R79, -R80 ;  /* 0x0000004f4e4e0223 */ /* 0x000fe20000010850 */
[----:B------:R-:W-:Y:S01]  /*1af0*/  ISETP.GE.AND P0, PT, R40, 0x4, PT ;  /* 0x000000042800780c */ /* 0x000fe20003f06270 */
[----:B------:R-:W2:Y:S04]  /*1b00*/  SHFL.UP PT, R82, R76, 0x4, RZ ;  /* 0x048000004c527989 */ /* 0x000ea800000e00ff */
[----:B------:R-:W3:Y:S04]  /*1b10*/  SHFL.UP PT, R79, R78, 0x4, RZ ;  /* 0x048000004e4f7989 */ /* 0x000ee800000e00ff */
[----:B------:R-:W4:Y:S01]  /*1b20*/  SHFL.UP PT, R80, R83, 0x4, RZ ;  /* 0x0480000053507989 */ /* 0x000f2200000e00ff */
[----:B0-----:R-:W-:-:S02]  /*1b30*/  FMUL.FTZ R85, R83, R81 ;  /* 0x0000005153557220 */ /* 0x001fc40000410000 */
[CC--:B--2---:R-:W-:Y:S02]  /*1b40*/  FMUL.FTZ R84, R83.reuse, R82.reuse ;  /* 0x0000005253547220 */ /* 0x0c4fe40000410000 */
[C---:B------:R-:W-:Y:S02]  /*1b50*/  FFMA.FTZ R87, R78.reuse, R82, R85 ;  /* 0x000000524e577223 */ /* 0x040fe40000010055 */
[----:B------:R-:W-:Y:S02]  /*1b60*/  FFMA.FTZ R86, R78, R81, -R84 ;  /* 0x000000514e567223 */ /* 0x000fe40000010854 */
[----:B------:R-:W-:Y:S02]  /*1b70*/  @P0 FADD.FTZ R76, R76, R87 ;  /* 0x000000574c4c0221 */ /* 0x000fe40000010000 */
[C---:B---3--:R-:W-:Y:S02]  /*1b80*/  FMUL.FTZ R85, R83.reuse, R79 ;  /* 0x0000004f53557220 */ /* 0x048fe40000410000 */
[----:B----4-:R-:W-:Y:S01]  /*1b90*/  FMUL.FTZ R82, R83, R80 ;  /* 0x0000005053527220 */ /* 0x010fe20000410000 */
[----:B------:R-:W0:Y:S01]  /*1ba0*/  SHFL.UP PT, R87, R76, 0x8, RZ ;  /* 0x050000004c577989 */ /* 0x000e2200000e00ff */
[----:B------:R-:W-:-:S02]  /*1bb0*/  @P0 FADD.FTZ R77, R77, R86 ;  /* 0x000000564d4d0221 */ /* 0x000fc40000010000 */
[C---:B------:R-:W-:Y:S02]  /*1bc0*/  FFMA.FTZ R80, R78.reuse, R80, R85 ;  /* 0x000000504e507223 */ /* 0x040fe40000010055 */
[----:B------:R-:W-:Y:S02]  /*1bd0*/  @P0 FFMA.FTZ R78, R78, R79, -R82 ;  /* 0x0000004f4e4e0223 */ /* 0x000fe40000010852 */
[----:B------:R-:W2:Y:S01]  /*1be0*/  SHFL.UP PT, R79, R77, 0x8, RZ ;  /* 0x050000004d4f7989 */ /* 0x000ea200000e00ff */
[----:B------:R-:W-:Y:S01]  /*1bf0*/  FMUL.FTZ R84, R19, R16 ;  /* 0x0000001013547220 */ /* 0x000fe20000410000 */
[----:B------:R-:W-:Y:S01]  /*1c00*/  FSEL R80, R83, R80, !P0 ;  /* 0x0000005053507208 */ /* 0x000fe20004000000 */
[-C--:B------:R-:W-:Y:S01]  /*1c10*/  FMUL.FTZ R19, R19, R17.reuse ;  /* 0x0000001113137220 */ /* 0x080fe20000410000 */
[----:B------:R-:W-:Y:S01]  /*1c20*/  ISETP.GE.AND P0, PT, R40, 0x8, PT ;  /* 0x000000082800780c */ /* 0x000fe20003f06270 */
[C---:B------:R-:W-:Y:S02]  /*1c30*/  FFMA.FTZ R84, R18.reuse, R17, R84 ;  /* 0x0000001112547223 */ /* 0x040fe40000010054 */
[----:B------:R-:W-:Y:S01]  /*1c40*/  FFMA.FTZ R86, R18, R16, -R19 ;  /* 0x0000001012567223 */ /* 0x000fe20000010813 */
[----:B------:R-:W3:Y:S01]  /*1c50*/  SHFL.UP PT, R17, R78, 0x8, RZ ;  /* 0x050000004e117989 */ /* 0x000ee200000e00ff */
[----:B------:R-:W-:-:S02]  /*1c60*/  FMUL.FTZ R85, R55, R84 ;  /* 0x0000005437557220 */ /* 0x000fc40000410000 */
[----:B------:R-:W-:Y:S01]  /*1c70*/  FMUL.FTZ R83, R55, R86 ;  /* 0x0000005637537220 */ /* 0x000fe20000410000 */
[----:B------:R-:W4:Y:S01]  /*1c80*/  SHFL.UP PT, R19, R80, 0x8, RZ ;  /* 0x0500000050137989 */ /* 0x000f2200000e00ff */
[-C--:B------:R-:W-:Y:S02]  /*1c90*/  FMUL.FTZ R16, R74, R85.reuse ;  /* 0x000000554a107220 */ /* 0x080fe40000410000 */
[C---:B------:R-:W-:Y:S02]  /*1ca0*/  FMUL.FTZ R18, R70.reuse, R85 ;  /* 0x0000005546127220 */ /* 0x040fe40000410000 */
[-C--:B------:R-:W-:Y:S02]  /*1cb0*/  FFMA.FTZ R89, R70, R83.reuse, -R16 ;  /* 0x0000005346597223 */ /* 0x080fe40000010810 */
[----:B------:R-:W-:Y:S02]  /*1cc0*/  FMUL.FTZ R81, R54, R84 ;  /* 0x0000005436517220 */ /* 0x000fe40000410000 */
[----:B------:R-:W-:-:S02]  /*1cd0*/  FFMA.FTZ R18, -R74, R83, -R18 ;  /* 0x000000534a127223 */ /* 0x000fc40000010912 */
[----:B0-----:R-:W-:Y:S02]  /*1ce0*/  FMUL.FTZ R16, R80, R87 ;  /* 0x0000005750107220 */ /* 0x001fe40000410000 */
[----:B------:R-:W-:Y:S02]  /*1cf0*/  FMUL.FTZ R82, R54, R86 ;  /* 0x0000005636527220 */ /* 0x000fe40000410000 */
[----:B------:R-:W-:Y:S02]  /*1d00*/  FADD.FTZ R90, -R81, R18 ;  /* 0x00000012515a7221 */ /* 0x000fe40000010100 */
[-C--:B--2---:R-:W-:Y:S02]  /*1d10*/  FFMA.FTZ R88, R78, R79.reuse, -R16 ;  /* 0x0000004f4e587223 */ /* 0x084fe40000010810 */
[----:B------:R-:W-:Y:S02]  /*1d20*/  FMUL.FTZ R79, R80, R79 ;  /* 0x0000004f504f7220 */ /* 0x000fe40000410000 */
[----:B------:R-:W-:-:S02]  /*1d30*/  FADD.FTZ R89, R82, R89 ;  /* 0x0000005952597221 */ /* 0x000fc40000010000 */
[----:B------:R-:W-:Y:S02]  /*1d40*/  FMUL.FTZ R18, R72, -R90 ;  /* 0x8000005a48127220 */ /* 0x000fe40000410000 */
[----:B------:R-:W-:Y:S02]  /*1d50*/  FFMA.FTZ R79, R78, R87, R79 ;  /* 0x000000574e4f7223 */ /* 0x000fe4000001004f */
[----:B------:R-:W-:Y:S02]  /*1d60*/  FFMA.FTZ R96, R75, R89, -R18 ;  /* 0x000000594b607223 */ /* 0x000fe40000010812 */
[----:B---3--:R-:W-:Y:S02]  /*1d70*/  FMUL.FTZ R18, R80, R17 ;  /* 0x0000001150127220 */ /* 0x008fe40000410000 */
[----:B------:R-:W-:Y:S02]  /*1d80*/  @P0 FADD.FTZ R76, R76, R79 ;  /* 0x0000004f4c4c0221 */ /* 0x000fe40000010000 */
[----:B----4-:R-:W-:-:S02]  /*1d90*/  FMUL.FTZ R16, R80, R19 ;  /* 0x0000001350107220 */ /* 0x010fc40000410000 */
[----:B------:R-:W-:Y:S01]  /*1da0*/  FMUL.FTZ R89, R72, -R89 ;  /* 0x8000005948597220 */ /* 0x000fe20000410000 */
[----:B------:R-:W0:Y:S01]  /*1db0*/  SHFL.UP PT, R92, R76, 0x10, RZ ;  /* 0x060000004c5c7989 */ /* 0x000e2200000e00ff */
[C---:B------:R-:W-:Y:S02]  /*1dc0*/  FFMA.FTZ R19, R78.reuse, R19, R18 ;  /* 0x000000134e137223 */ /* 0x040fe40000010012 */
[----:B------:R-:W-:Y:S02]  /*1dd0*/  @P0 FADD.FTZ R77, R77, R88 ;  /* 0x000000584d4d0221 */ /* 0x000fe40000010000 */
[----:B------:R-:W-:Y:S01]  /*1de0*/  @P0 FFMA.FTZ R78, R78, R17, -R16 ;  /* 0x000000114e4e0223 */ /* 0x000fe20000010810 */
[----:B------:R-:W-:Y:S01]  /*1df0*/  HFMA2.MMA R17, -RZ, RZ, 0, 0 ;  /* 0x00000000ff117435 */ /* 0x000fe200000001ff */
[----:B-1----:R-:W-:Y:S01]  /*1e00*/  FMUL.FTZ R16, R74, -R32 ;  /* 0x800000204a107220 */ /* 0x002fe20000410000 */
[----:B------:R-:W1:Y:S01]  /*1e10*/  SHFL.UP PT, R91, R77, 0x10, RZ ;  /* 0x060000004d5b7989 */ /* 0x000e6200000e00ff */
[----:B------:R-:W-:Y:S01]  /*1e20*/  FFMA.FTZ R97, R75, R90, R89 ;  /* 0x0000005a4b617223 */ /* 0x000fe20000010059 */
[----:B------:R-:W-:Y:S01]  /*1e30*/  FSEL R89, R80, R19, !P0 ;  /* 0x0000001350597208 */ /* 0x000fe20004000000 */
[-C--:B------:R-:W-:Y:S01]  /*1e40*/  FMUL.FTZ R19, R74, R33.reuse ;  /* 0x000000214a137220 */ /* 0x080fe20000410000 */
[----:B------:R-:W2:Y:S01]  /*1e50*/  SHFL.UP PT, R90, R78, 0x10, RZ ;  /* 0x060000004e5a7989 */ /* 0x000ea200000e00ff */
[----:B------:R-:W-:Y:S01]  /*1e60*/  FFMA.FTZ R80, R70, -R33, R16 ;  /* 0x8000002146507223 */ /* 0x000fe20000010010 */
[----:B------:R-:W-:Y:S01]  /*1e70*/  ISETP.GE.AND P0, PT, R46, c[0x0][0x174], PT ;  /* 0x00005d002e007a0c */ /* 0x000fe20003f06270 */
[----:B------:R-:W-:Y:S01]  /*1e80*/  FFMA.FTZ R19, R70, R32, -R19 ;  /* 0x0000002046137223 */ /* 0x000fe20000010813 */
[----:B------:R-:W3:Y:S01]  /*1e90*/  SHFL.UP PT, R79, R89, 0x10, RZ ;  /* 0x06000000594f7989 */ /* 0x000ee200000e00ff */
[C---:B------:R-:W-:Y:S01]  /*1ea0*/  FMUL.FTZ R88, R72.reuse, -R80 ;  /* 0x8000005048587220 */ /* 0x040fe20000410000 */
[----:B------:R-:W-:Y:S01]  /*1eb0*/  ISETP.EQ.AND P0, PT, R93, RZ, !P0 ;  /* 0x000000ff5d00720c */ /* 0x000fe20004702270 */
[-C--:B------:R-:W-:Y:S01]  /*1ec0*/  FMUL.FTZ R95, R72, -R19.reuse ;  /* 0x80000013485f7220 */ /* 0x080fe20000410000 */
[----:B------:R-:W-:Y:S01]  /*1ed0*/  MOV R16, 0x3f800000 ;  /* 0x3f80000000107802 */ /* 0x000fe20000000f00 */
[----:B------:R-:W-:-:S02]  /*1ee0*/  FFMA.FTZ R98, R75, R19, -R88 ;  /* 0x000000134b627223 */ /* 0x000fc40000010858 */
[C---:B------:R-:W-:Y:S01]  /*1ef0*/  FMUL.FTZ R87, R53.reuse, R86 ;  /* 0x0000005635577220 */ /* 0x040fe20000410000 */
[----:B------:R-:W-:Y:S01]  /*1f00*/  CS2R R18, SRZ ;  /* 0x0000000000127805 */ /* 0x000fe2000001ff00 */
[----:B------:R-:W-:Y:S02]  /*1f10*/  FMUL.FTZ R88, R53, R84 ;  /* 0x0000005435587220 */ /* 0x000fe40000410000 */
[----:B------:R-:W-:Y:S02]  /*1f20*/  FFMA.FTZ R100, R75, R80, R95 ;  /* 0x000000504b647223 */ /* 0x000fe4000001005f */
[----:B------:R-:W-:Y:S02]  /*1f30*/  FADD.FTZ R96, R87, R96 ;  /* 0x0000006057607221 */ /* 0x000fe40000010000 */
[----:B------:R-:W-:Y:S01]  /*1f40*/  FADD.FTZ R80, -R88, R97 ;  /* 0x0000006158507221 */ /* 0x000fe20000010100 */
[----:B------:R-:W4:Y:S01]  /*1f50*/  @P0 LDS.128 R16, [UR4+0x1760] ;  /* 0x00176004ff100984 */ /* 0x000f220008000c00 */
[----:B------:R-:W-:Y:S01]  /*1f60*/  FMUL.FTZ R101, R71, -R96 ;  /* 0x8000006047657220 */ /* 0x000fe20000410000 */
[----:B------:R-:W-:Y:S01]  /*1f70*/  ISETP.NE.AND P0, PT, R93, 0x1f, PT ;  /* 0x0000001f5d00780c */ /* 0x000fe20003f05270 */
[----:B------:R-:W-:-:S02]  /*1f80*/  FMUL.FTZ R99, R71, -R80 ;  /* 0x8000005047637220 */ /* 0x000fc40000410000 */
[----:B------:R-:W-:Y:S02]  /*1f90*/  FMUL.FTZ R97, R71, -R100 ;  /* 0x8000006447617220 */ /* 0x000fe40000410000 */
[----:B0-----:R-:W-:Y:S02]  /*1fa0*/  FMUL.FTZ R95, R89, R92 ;  /* 0x0000005c595f7220 */ /* 0x001fe40000410000 */
[C---:B------:R-:W-:Y:S02]  /*1fb0*/  FFMA.FTZ R101, R73.reuse, R80, R101 ;  /* 0x0000005049657223 */ /* 0x040fe40000010065 */
[C---:B------:R-:W-:Y:S02]  /*1fc0*/  FFMA.FTZ R102, R73.reuse, R96, -R99 ;  /* 0x0000006049667223 */ /* 0x040fe40000010863 */
[----:B------:R-:W-:Y:S02]  /*1fd0*/  FFMA.FTZ R80, R73, R98, -R97 ;  /* 0x0000006249507223 */ /* 0x000fe40000010861 */
[----:B-1----:R-:W-:-:S02]  /*1fe0*/  FFMA.FTZ R96, R78, R91, -R95 ;  /* 0x0000005b4e607223 */ /* 0x002fc4000001085f */
[C---:B------:R-:W-:Y:S02]  /*1ff0*/  FMUL.FTZ R97, R89.reuse, R91 ;  /* 0x0000005b59617220 */ /* 0x040fe40000410000 */
[C---:B--2---:R-:W-:Y:S02]  /*2000*/  FMUL.FTZ R95, R89.reuse, R90 ;  /* 0x0000005a595f7220 */ /* 0x044fe40000410000 */
[C---:B------:R-:W-:Y:S02]  /*2010*/  FFMA.FTZ R97, R78.reuse, R92, R97 ;  /* 0x0000005c4e617223 */ /* 0x040fe40000010061 */
[-C--:B---3--:R-:W-:Y:S02]  /*2020*/  FMUL.FTZ R91, R89, R79.reuse ;  /* 0x0000004f595b7220 */ /* 0x088fe40000410000 */
[C---:B------:R-:W-:Y:S02]  /*2030*/  FFMA.FTZ R92, R78.reuse, R79, R95 ;  /* 0x0000004f4e5c7223 */ /* 0x040fe4000001005f */
[----:B------:R-:W-:-:S02]  /*2040*/  @P3 FFMA.FTZ R78, R78, R90, -R91 ;  /* 0x0000005a4e4e3223 */ /* 0x000fc4000001085b */
[----:B------:R-:W-:Y:S01]  /*2050*/  FMUL.FTZ R98, R71, -R98 ;  /* 0x8000006247627220 */ /* 0x000fe20000410000 */
[----:B------:R-:W-:Y:S01]  /*2060*/  FSEL R91, R89, R92, !P3 ;  /* 0x0000005c595b7208 */ /* 0x000fe20005800000 */
[C---:B------:R-:W-:Y:S01]  /*2070*/  FMUL.FTZ R89, R51.reuse, R86 ;  /* 0x0000005633597220 */ /* 0x040fe20000410000 */
[----:B------:R0:W1:Y:S01]  /*2080*/  SHFL.DOWN PT, R92, R80, 0x1, 0x1f ;  /* 0x08201f00505c7f89 */ /* 0x00006200000e0000 */
[----:B------:R-:W-:Y:S02]  /*2090*/  FMUL.FTZ R90, R51, R84 ;  /* 0x00000054335a7220 */ /* 0x000fe40000410000 */
[----:B------:R-:W-:Y:S01]  /*20a0*/  @P3 FADD.FTZ R77, R77, R96 ;  /* 0x000000604d4d3221 */ /* 0x000fe20000010000 */
[----:B------:R-:W2:Y:S01]  /*20b0*/  SHFL.UP PT, R78, R78, 0x1, RZ ;  /* 0x042000004e4e7989 */ /* 0x000ea200000e00ff */
[----:B------:R-:W-:Y:S01]  /*20c0*/  @P3 FADD.FTZ R76, R76, R97 ;  /* 0x000000614c4c3221 */ /* 0x000fe20000010000 */
[----:B------:R-:W-:Y:S01]  /*20d0*/  ISETP.GT.U32.AND P3, PT, R93, 0x1d, PT ;  /* 0x0000001d5d00780c */ /* 0x000fe20003f64070 */
[----:B------:R-:W-:Y:S01]  /*20e0*/  FFMA.FTZ R79, R73, R100, R98 ;  /* 0x00000064494f7223 */ /* 0x000fe20000010062 */
[----:B------:R-:W3:Y:S01]  /*20f0*/  SHFL.UP PT, R91, R91, 0x1, RZ ;  /* 0x042000005b5b7989 */ /* 0x000ee200000e00ff */
        /* <DEDUP_REMOVED lines=19> */
.L_x_13835:
[----:B-12-4-:R-:W-:Y:S05]  /*2230*/  BSYNC B0 ;  /* 0x0000000000007941 */ /* 0x016fea0003800000 */
.L_x_13834:
        /* <DEDUP_REMOVED lines=17> */
.L_x_13837:
[----:B------:R-:W-:Y:S05]  /*2350*/  BSYNC B0 ;  /* 0x0000000000007941 */ /* 0x000fea0003800000 */
.L_x_13836:
        /* <DEDUP_REMOVED lines=17> */
.L_x_13839:
[----:B------:R-:W-:Y:S05]  /*2470*/  BSYNC B0 ;  /* 0x0000000000007941 */ /* 0x000fea0003800000 */
.L_x_13838:
        /* <DEDUP_REMOVED lines=17> */
.L_x_13841:
[----:B------:R-:W-:Y:S05]  /*2590*/  BSYNC B0 ;  /* 0x0000000000007941 */ /* 0x000fea0003800000 */
.L_x_13840:
        /* <DEDUP_REMOVED lines=17> */
.L_x_13843:
[----:B------:R-:W-:Y:S05]  /*26b0*/  BSYNC B0 ;  /* 0x0000000000007941 */ /* 0x000fea0003800000 */
.L_x_13842:
[----:B0-----:R-:W-:Y:S01]  /*26c0*/  SHFL.DOWN PT, R96, R79, 0x1, 0x1f ;  /* 0x08201f004f607f89 */ /* 0x001fe200000e0000 */
[----:B------:R-:W-:Y:S01]  /*26d0*/  ISETP.GT.AND P0, PT, R40, 0x1e, PT ;  /* 0x0000001e2800780c */ /* 0x000fe20003f04270 */
[----:B------:R-:W-:Y:S02]  /*26e0*/  BSSY B0, `(.L_x_13844) ;  /* 0x00000df000007945 */ /* 0x000fe40003800000 */
[----:B------:R-:W0:Y:S04]  /*26f0*/  SHFL.IDX PT, R95, R19, RZ, 0x1f ;  /* 0x00001fff135f7589 */ /* 0x000e2800000e0000 */
[----:B-1----:R-:W1:Y:S04]  /*2700*/  SHFL.IDX PT, R92, R18, RZ, 0x1f ;  /* 0x00001fff125c7589 */ /* 0x002e6800000e0000 */
[----:B----4-:R-:W4:Y:S04]  /*2710*/  SHFL.DOWN PT, R98, R80, 0x1, 0x1f ;  /* 0x08201f0050627f89 */ /* 0x010f2800000e0000 */
[----:B---3--:R-:W3:Y:S04]  /*2720*/  SHFL.DOWN PT, R100, R84, 0x1, 0x1f ;  /* 0x08201f0054647f89 */ /* 0x008ee800000e0000 */
[----:B------:R-:W5:Y:S04]  /*2730*/  SHFL.DOWN PT, R99, R86, 0x1, 0x1f ;  /* 0x08201f0056637f89 */ /* 0x000f6800000e0000 */
[----:B--2---:R-:W-:Y:S01]  /*2740*/  SHFL.IDX PT, R79, R79, RZ, 0x1f ;  /* 0x00001fff4f4f7589 */ /* 0x004fe200000e0000 */
[----:B0-----:R-:W-:-:S03]  /*2750*/  @P2 FMUL.FTZ R97, R96, R95 ;  /* 0x0000005f60612220 */ /* 0x001fc60000410000 */
[----:B------:R-:W-:Y:S01]  /*2760*/  SHFL.IDX PT, R80, R80, RZ, 0x1f ;  /* 0x00001fff50507589 */ /* 0x000fe200000e0000 */
[----:B-1----:R-:W-:-:S03]  /*2770*/  @P2 FMUL.FTZ R96, R96, R92 ;  /* 0x0000005c60602220 */ /* 0x002fc60000410000 */
[----:B------:R-:W-:Y:S01]  /*2780*/  SHFL.IDX PT, R84, R84, RZ, 0x1f ;  /* 0x00001fff54547589 */ /* 0x000fe200000e0000 */
[----:B----4-:R-:W-:-:S03]  /*2790*/  @P2 FFMA.FTZ R97, R98, R92, -R97 ;  /* 0x0000005c62612223 */ /* 0x010fc60000010861 */
[----:B------:R-:W-:Y:S01]  /*27a0*/  SHFL.IDX PT, R86, R86, RZ, 0x1f ;  /* 0x00001fff56567589 */ /* 0x000fe200000e0000 */
[----:B------:R-:W-:Y:S02]  /*27b0*/  @P2 FFMA.FTZ R96, R98, R95, R96 ;  /* 0x0000005f62602223 */ /* 0x000fe40000010060 */
[----:B---3--:R-:W-:Y:S02]  /*27c0*/  @P2 FADD.FTZ R92, R100, R97 ;  /* 0x00000061645c2221 */ /* 0x008fe40000010000 */
        /* <DEDUP_REMOVED lines=39> */
[-C--:B------:R-:W-:Y:S02]  /*2a40*/  FMUL.FTZ R71, R71, -R78.reuse ;  /* 0x8000004e47477220 */ /* 0x080fe40000410000 */
[----:B------:R-:W-:Y:S02]  /*2a50*/  FFMA.FTZ R22, R73, R78, -R21 ;  /* 0x0000004e49167223 */ /* 0x000fe40000010815 */
[----:B------:R-:W-:-:S02]  /*2a60*/  FADD.FTZ R81, R65, R20 ;  /* 0x0000001441517221 */ /* 0x000fc40000010000 */
[----:B------:R-:W-:Y:S02]  /*2a70*/  FFMA.FTZ R73, R73, R88, R71 ;  /* 0x0000005849497223 */ /* 0x000fe40000010047 */
[C---:B------:R-:W-:Y:S02]  /*2a80*/  FMUL.FTZ R20, R72.reuse, R92 ;  /* 0x0000005c48147220 */ /* 0x040fe40000410000 */
[-C--:B------:R-:W-:Y:S02]  /*2a90*/  FMUL.FTZ R72, R72, R81.reuse ;  /* 0x0000005148487220 */ /* 0x080fe40000410000 */
[----:B------:R-:W-:Y:S02]  /*2aa0*/  FADD.FTZ R73, -R90, R73 ;  /* 0x000000495a497221 */ /* 0x000fe40000010100 */
[----:B------:R-:W-:Y:S02]  /*2ab0*/  FFMA.FTZ R21, R75, R81, -R20 ;  /* 0x000000514b157223 */ /* 0x000fe40000010814 */
[----:B------:R-:W-:-:S02]  /*2ac0*/  FADD.FTZ R89, R89, R22 ;  /* 0x0000001659597221 */ /* 0x000fc40000010000 */
[----:B------:R-:W-:Y:S02]  /*2ad0*/  FFMA.FTZ R20, R51, R96, RZ ;  /* 0x0000006033147223 */ /* 0x000fe400000100ff */
[----:B------:R-:W-:Y:S02]  /*2ae0*/  FFMA.FTZ R72, R75, R92, R72 ;  /* 0x0000005c4b487223 */ /* 0x000fe40000010048 */
[----:B------:R-:W-:Y:S02]  /*2af0*/  FMUL.FTZ R22, R73, R48 ;  /* 0x0000003049167220 */ /* 0x000fe40000410000 */
[----:B------:R-:W-:Y:S02]  /*2b00*/  FFMA.FTZ R23, R53, R81, R20 ;  /* 0x0000005135177223 */ /* 0x000fe40000010014 */
[----:B------:R-:W-:Y:S02]  /*2b10*/  FADD.FTZ R75, -R65, R81 ;  /* 0x00000051414b7221 */ /* 0x000fe40000010100 */
[----:B------:R-:W-:-:S02]  /*2b20*/  FADD.FTZ R33, -R64, R96 ;  /* 0x0000006040217221 */ /* 0x000fc40000010100 */
[----:B------:R-:W-:Y:S02]  /*2b30*/  FADD.FTZ R77, RZ, R72 ;  /* 0x00000048ff4d7221 */ /* 0x000fe40000010000 */
[----:B------:R-:W-:Y:S02]  /*2b40*/  FMUL.FTZ R81, R88, R50 ;  /* 0x0000003258517220 */ /* 0x000fe40000410000 */
[----:B------:R-:W-:Y:S02]  /*2b50*/  FMUL.FTZ R71, R89, R48 ;  /* 0x0000003059477220 */ /* 0x000fe40000410000 */
[----:B------:R-:W-:Y:S02]  /*2b60*/  FMUL.FTZ R90, R76, R22 ;  /* 0x000000164c5a7220 */ /* 0x000fe40000410000 */
[----:B------:R-:W-:Y:S02]  /*2b70*/  FADD.FTZ R97, R66, R21 ;  /* 0x0000001542617221 */ /* 0x000fe40000010000 */
[----:B------:R-:W-:-:S02]  /*2b80*/  FMUL.FTZ R21, R74, R77 ;  /* 0x0000004d4a157220 */ /* 0x000fc40000410000 */
[----:B------:R-:W-:Y:S02]  /*2b90*/  FMUL.FTZ R72, R78, R50 ;  /* 0x000000324e487220 */ /* 0x000fe40000410000 */
[----:B------:R-:W-:Y:S02]  /*2ba0*/  FMUL.FTZ R87, R92, R81 ;  /* 0x000000515c577220 */ /* 0x000fe40000410000 */
[----:B------:R-:W-:Y:S02]  /*2bb0*/  FFMA.FTZ R90, R71, R33, R90 ;  /* 0x00000021475a7223 */ /* 0x000fe4000001005a */
[-C--:B------:R-:W-:Y:S02]  /*2bc0*/  FMUL.FTZ R74, R74, R97.reuse ;  /* 0x000000614a4a7220 */ /* 0x080fe40000410000 */
[----:B------:R-:W-:Y:S02]  /*2bd0*/  FFMA.FTZ R20, R70, R97, -R21 ;  /* 0x0000006146147223 */ /* 0x000fe40000010815 */
[----:B------:R-:W-:-:S02]  /*2be0*/  FFMA.FTZ R87, R72, R75, R87 ;  /* 0x0000004b48577223 */ /* 0x000fc40000010057 */
[----:B------:R-:W-:Y:S02]  /*2bf0*/  FADD.FTZ R90, RZ, R90 ;  /* 0x0000005aff5a7221 */ /* 0x000fe40000010000 */
[----:B------:R-:W-:Y:S02]  /*2c00*/  FFMA.FTZ R70, R70, R77, R74 ;  /* 0x0000004d46467223 */ /* 0x000fe4000001004a */
[----:B------:R-:W-:Y:S02]  /*2c10*/  FMUL.FTZ R96, R92, R72 ;  /* 0x000000485c607220 */ /* 0x000fe40000410000 */
[----:B------:R-:W-:Y:S02]  /*2c20*/  FADD.FTZ R95, R90, R87 ;  /* 0x000000575a5f7221 */ /* 0x000fe40000010000 */
[----:B------:R-:W-:Y:S02]  /*2c30*/  FFMA.FTZ R74, R54, R97, R23 ;  /* 0x00000061364a7223 */ /* 0x000fe40000010017 */
[----:B------:R-:W-:-:S02]  /*2c40*/  FADD.FTZ R20, R67, R20 ;  /* 0x0000001443147221 */ /* 0x000fc40000010000 */
[----:B------:R-:W-:Y:S02]  /*2c50*/  FADD.FTZ R90, RZ, R70 ;  /* 0x00000046ff5a7221 */ /* 0x000fe40000010000 */
[----:B------:R-:W-:Y:S02]  /*2c60*/  FMUL.FTZ R70, R82, R49 ;  /* 0x0000003152467220 */ /* 0x000fe40000410000 */
[----:B------:R-:W-:Y:S02]  /*2c70*/  FMUL.FTZ R21, R76, R71 ;  /* 0x000000474c157220 */ /* 0x000fe40000410000 */
[----:B------:R-:W-:Y:S02]  /*2c80*/  FFMA.FTZ R91, R75, R81, -R96 ;  /* 0x000000514b5b7223 */ /* 0x000fe40000010860 */
[----:B------:R-:W-:Y:S02]  /*2c90*/  FFMA.FTZ R96, R55, R20, R74 ;  /* 0x0000001437607223 */ /* 0x000fe4000001004a */
[----:B------:R-:W-:-:S02]  /*2ca0*/  FADD.FTZ R87, -R67, R20 ;  /* 0x0000001443577221 */ /* 0x000fc40000010100 */
[----:B------:R-:W-:Y:S01]  /*2cb0*/  FADD.FTZ R81, -R66, R97 ;  /* 0x0000006142517221 */ /* 0x000fe20000010100 */
[----:B------:R-:W0:Y:S01]  /*2cc0*/  SHFL.DOWN PT, R101, R96, 0x1, 0x1f ;  /* 0x08201f0060657f89 */ /* 0x000e2200000e0000 */
[----:B------:R-:W-:Y:S02]  /*2cd0*/  FMUL.FTZ R20, R32, R49 ;  /* 0x0000003120147220 */ /* 0x000fe40000410000 */
[----:B------:R-:W-:Y:S02]  /*2ce0*/  FMUL.FTZ R23, R77, R70 ;  /* 0x000000464d177220 */ /* 0x000fe40000410000 */
[----:B------:R-:W-:Y:S02]  /*2cf0*/  FMUL.FTZ R74, R83, R52 ;  /* 0x00000034534a7220 */ /* 0x000fe40000410000 */
[----:B------:R-:W-:Y:S02]  /*2d00*/  FFMA.FTZ R22, R33, R22, -R21 ;  /* 0x0000001621167223 */ /* 0x000fe40000010815 */
[----:B------:R-:W-:-:S02]  /*2d10*/  FMUL.FTZ R97, R85, R52 ;  /* 0x0000003455617220 */ /* 0x000fc40000410000 */
[----:B------:R-:W-:Y:S02]  /*2d20*/  FFMA.FTZ R23, R81, R20, -R23 ;  /* 0x0000001451177223 */ /* 0x000fe40000010817 */
[----:B------:R-:W-:Y:S02]  /*2d30*/  FMUL.FTZ R98, R90, R74 ;  /* 0x0000004a5a627220 */ /* 0x000fe40000410000 */
[----:B------:R-:W-:Y:S02]  /*2d40*/  FFMA.FTZ R21, R51, -R76, RZ ;  /* 0x8000004c33157223 */ /* 0x000fe400000100ff */
[----:B------:R-:W-:Y:S02]  /*2d50*/  FADD.FTZ R22, RZ, R22 ;  /* 0x00000016ff167221 */ /* 0x000fe40000010000 */
[----:B------:R-:W-:Y:S02]  /*2d60*/  FMUL.FTZ R20, R77, R20 ;  /* 0x000000144d147220 */ /* 0x000fe40000410000 */
[----:B------:R-:W-:-:S02]  /*2d70*/  FFMA.FTZ R99, R87, R97, -R98 ;  /* 0x0000006157637223 */ /* 0x000fc40000010862 */
[----:B------:R-:W-:Y:S02]  /*2d80*/  FADD.FTZ R22, R22, R91 ;  /* 0x0000005b16167221 */ /* 0x000fe40000010000 */
[----:B------:R-:W-:Y:S02]  /*2d90*/  FFMA.FTZ R21, R53, -R92, R21 ;  /* 0x8000005c35157223 */ /* 0x000fe40000010015 */
[----:B------:R-:W-:Y:S02]  /*2da0*/  FFMA.FTZ R20, R70, R81, R20 ;  /* 0x0000005146147223 */ /* 0x000fe40000010014 */
[----:B------:R-:W-:Y:S02]  /*2db0*/  FMUL.FTZ R97, R90, R97 ;  /* 0x000000615a617220 */ /* 0x000fe40000410000 */
        /* <DEDUP_REMOVED lines=17> */
[----:B------:R-:W-:Y:S02]  /*2ed0*/  FADD.FTZ R13, R72, R13 ;  /* 0x0000000d480d7221 */ /* 0x000fe40000010000 */
[----:B------:R-:W-:Y:S02]  /*2ee0*/  FADD.FTZ R12, R71, R12 ;  /* 0x0000000c470c7221 */ /* 0x000fe40000010000 */
[----:B-1----:R-:W-:Y:S02]  /*2ef0*/  @!P0 FADD.FTZ R23, R23, R100 ;  /* 0x0000006417178221 */ /* 0x002fe40000010000 */
[----:B--2---:R-:W-:-:S03]  /*2f00*/  @!P0 FADD.FTZ R21, R21, R98 ;  /* 0x0000006215158221 */ /* 0x004fc60000010000 */
[----:B------:R-:W1:Y:S01]  /*2f10*/  SHFL.DOWN PT, R98, R23, 0x2, 0x1f ;  /* 0x08401f0017627f89 */ /* 0x000e6200000e0000 */
[----:B0-----:R-:W-:Y:S01]  /*2f20*/  @!P0 FADD.FTZ R20, R20, R95 ;  /* 0x0000005f14148221 */ /* 0x001fe20000010000 */
[----:B------:R-:W-:Y:S02]  /*2f30*/  ISETP.GT.AND P0, PT, R40, 0x1d, PT ;  /* 0x0000001d2800780c */ /* 0x000fe40003f04270 */
[----:B------:R-:W0:Y:S04]  /*2f40*/  SHFL.DOWN PT, R95, R22, 0x2, 0x1f ;  /* 0x08401f00165f7f89 */ /* 0x000e2800000e0000 */
[----:B------:R-:W2:Y:S04]  /*2f50*/  SHFL.DOWN PT, R96, R21, 0x2, 0x1f ;  /* 0x08401f0015607f89 */ /* 0x000ea800000e0000 */
[----:B------:R-:W3:Y:S03]  /*2f60*/  SHFL.DOWN PT, R91, R20, 0x2, 0x1f ;  /* 0x08401f00145b7f89 */ /* 0x000ee600000e0000 */
[----:B-1----:R-:W-:-:S02]  /*2f70*/  @!P0 FADD.FTZ R23, R23, R98 ;  /* 0x0000006217178221 */ /* 0x002fc40000010000 */
[----:B0-----:R-:W-:-:S03]  /*2f80*/  @!P0 FADD.FTZ R22, R22, R95 ;  /* 0x0000005f16168221 */ /* 0x001fc60000010000 */
        /* <DEDUP_REMOVED lines=10> */
[----:B------:R-:W-:Y:S02]  /*3030*/  FMUL.FTZ R95, R79, R18 ;  /* 0x000000124f5f7220 */ /* 0x000fe40000410000 */
[----:B--2---:R-:W-:Y:S01]  /*3040*/  @!P0 FADD.FTZ R21, R21, R96 ;  /* 0x0000006015158221 */ /* 0x004fe20000010000 */
[----:B------:R-:W1:Y:S01]  /*3050*/  SHFL.DOWN PT, R99, R22, 0x8, 0x1f ;  /* 0x09001f0016637f89 */ /* 0x000e6200000e0000 */
[-C--:B------:R-:W-:Y:S02]  /*3060*/  FFMA.FTZ R95, R80, R19.reuse, R95 ;  /* 0x00000013505f7223 */ /* 0x080fe4000001005f */
[----:B---3--:R-:W-:Y:S01]  /*3070*/  @!P0 FADD.FTZ R20, R20, R91 ;  /* 0x0000005b14148221 */ /* 0x008fe20000010000 */
[----:B------:R-:W2:Y:S01]  /*3080*/  SHFL.DOWN PT, R96, R21, 0x8, 0x1f ;  /* 0x09001f0015607f89 */ /* 0x000ea200000e0000 */
[----:B------:R-:W-:Y:S01]  /*3090*/  ISETP.GT.AND P0, PT, R40, 0x17, PT ;  /* 0x000000172800780c */ /* 0x000fe20003f04270 */
[----:B------:R-:W-:-:S02]  /*30a0*/  FMUL.FTZ R91, R79, R19 ;  /* 0x000000134f5b7220 */ /* 0x000fc40000410000 */
[----:B------:R-:W3:Y:S01]  /*30b0*/  SHFL.DOWN PT, R97, R20, 0x8, 0x1f ;  /* 0x09001f0014617f89 */ /* 0x000ee200000e0000 */
[CC--:B------:R-:W-:Y:S02]  /*30c0*/  FMUL.FTZ R19, R79.reuse, R17.reuse ;  /* 0x000000114f137220 */ /* 0x0c0fe40000410000 */
[----:B------:R-:W-:Y:S02]  /*30d0*/  FMUL.FTZ R79, R79, R16 ;  /* 0x000000104f4f7220 */ /* 0x000fe40000410000 */
[C---:B------:R-:W-:Y:S02]  /*30e0*/  FFMA.FTZ R91, R80.reuse, R18, -R91 ;  /* 0x00000012505b7223 */ /* 0x040fe4000001085b */
[C---:B------:R-:W-:Y:S02]  /*30f0*/  FFMA.FTZ R16, R80.reuse, R16, -R19 ;  /* 0x0000001050107223 */ /* 0x040fe40000010813 */
[----:B------:R-:W-:Y:S02]  /*3100*/  FFMA.FTZ R17, R80, R17, R79 ;  /* 0x0000001150117223 */ /* 0x000fe4000001004f */
[----:B------:R-:W-:-:S02]  /*3110*/  FADD.FTZ R18, R84, R91 ;  /* 0x0000005b54127221 */ /* 0x000fc40000010000 */
[----:B0-----:R-:W-:Y:S02]  /*3120*/  @!P0 FADD.FTZ R23, R23, R98 ;  /* 0x0000006217178221 */ /* 0x001fe40000010000 */
[C---:B------:R-:W-:Y:S02]  /*3130*/  FMUL.FTZ R80, R31.reuse, R83 ;  /* 0x000000531f507220 */ /* 0x040fe40000410000 */
[----:B-1----:R-:W-:Y:S01]  /*3140*/  @!P0 FADD.FTZ R22, R22, R99 ;  /* 0x0000006316168221 */ /* 0x002fe20000010000 */
[----:B------:R-:W-:Y:S01]  /*3150*/  SHFL.DOWN PT, R98, R23, 0x10, 0x1f ;  /* 0x0a001f0017627f89 */ /* 0x000fe200000e0000 */
[----:B------:R-:W-:Y:S02]  /*3160*/  FMUL.FTZ R91, R31, R82 ;  /* 0x000000521f5b7220 */ /* 0x000fe40000410000 */
[----:B--2---:R-:W-:Y:S01]  /*3170*/  @!P0 FADD.FTZ R21, R21, R96 ;  /* 0x0000006015158221 */ /* 0x004fe20000010000 */
[----:B------:R-:W0:Y:S01]  /*3180*/  SHFL.DOWN PT, R99, R22, 0x10, 0x1f ;  /* 0x0a001f0016637f89 */ /* 0x000e2200000e0000 */
[----:B------:R-:W-:-:S02]  /*3190*/  FADD.FTZ R19, R86, R95 ;  /* 0x0000005f56137221 */ /* 0x000fc40000010000 */
[----:B---3--:R-:W-:Y:S01]  /*31a0*/  @!P0 FADD.FTZ R20, R20, R97 ;  /* 0x0000006114148221 */ /* 0x008fe20000010000 */
[----:B------:R-:W1:Y:S01]  /*31b0*/  SHFL.DOWN PT, R96, R21, 0x10, 0x1f ;  /* 0x0a001f0015607f89 */ /* 0x000e6200000e0000 */
[----:B------:R-:W-:Y:S01]  /*31c0*/  FMUL.FTZ R79, R31, R78 ;  /* 0x0000004e1f4f7220 */ /* 0x000fe20000410000 */
[----:B------:R-:W-:Y:S01]  /*31d0*/  ISETP.GT.AND P0, PT, R40, 0xf, PT ;  /* 0x0000000f2800780c */ /* 0x000fe20003f04270 */
[C---:B------:R-:W-:Y:S01]  /*31e0*/  FFMA.FTZ R95, R30.reuse, R85, -R80 ;  /* 0x000000551e5f7223 */ /* 0x040fe20000010850 */
[----:B------:R-:W2:Y:S01]  /*31f0*/  SHFL.DOWN PT, R97, R20, 0x10, 0x1f ;  /* 0x0a001f0014617f89 */ /* 0x000ea200000e0000 */
[C---:B------:R-:W-:Y:S02]  /*3200*/  FFMA.FTZ R80, R30.reuse, R32, -R91 ;  /* 0x000000201e507223 */ /* 0x040fe4000001085b */
[----:B------:R-:W-:Y:S01]  /*3210*/  FFMA.FTZ R79, R30, R88, -R79 ;  /* 0x000000581e4f7223 */ /* 0x000fe2000001084f */
[----:B------:R3:W-:Y:S01]  /*3220*/  @!P2 STS.128 [UR4+0x1760], R16 ;  /* 0x00176010ff00a988 */ /* 0x0007e20008000c04 */
[----:B------:R-:W-:-:S02]  /*3230*/  FMUL.FTZ R80, R77, R80 ;  /* 0x000000504d507220 */ /* 0x000fc40000410000 */
[C---:B------:R-:W-:Y:S02]  /*3240*/  FMUL.FTZ R77, R31.reuse, R89 ;  /* 0x000000591f4d7220 */ /* 0x040fe40000410000 */
[----:B------:R-:W-:Y:S02]  /*3250*/  FMUL.FTZ R92, R92, R79 ;  /* 0x0000004f5c5c7220 */ /* 0x000fe40000410000 */
[C---:B------:R-:W-:Y:S02]  /*3260*/  FMUL.FTZ R84, R31.reuse, R85 ;  /* 0x000000551f547220 */ /* 0x040fe40000410000 */
[C---:B------:R-:W-:Y:S02]  /*3270*/  FMUL.FTZ R85, R31.reuse, R32 ;  /* 0x000000201f557220 */ /* 0x040fe40000410000 */
[C---:B------:R-:W-:Y:S02]  /*3280*/  FMUL.FTZ R79, R31.reuse, R88 ;  /* 0x000000581f4f7220 */ /* 0x040fe40000410000 */
[----:B------:R-:W-:-:S02]  /*3290*/  FMUL.FTZ R31, R31, R73 ;  /* 0x000000491f1f7220 */ /* 0x000fc40000410000 */
[C---:B------:R-:W-:Y:S02]  /*32a0*/  FFMA.FTZ R77, R30.reuse, R73, -R77 ;  /* 0x000000491e4d7223 */ /* 0x040fe4000001084d */
[C---:B------:R-:W-:Y:S02]  /*32b0*/  FFMA.FTZ R84, R30.reuse, R83, R84 ;  /* 0x000000531e547223 */ /* 0x040fe40000010054 */
[C---:B---3--:R-:W-:Y:S02]  /*32c0*/  FFMA.FTZ R18, R30.reuse, R82, R85 ;  /* 0x000000521e127223 */ /* 0x048fe40000010055 */
[----:B------:R-:W-:Y:S02]  /*32d0*/  FFMA.FTZ R16, R30, R78, R79 ;  /* 0x0000004e1e107223 */ /* 0x000fe4000001004f */
[----:B------:R-:W-:Y:S02]  /*32e0*/  FMUL.FTZ R95, R90, R95 ;  /* 0x0000005f5a5f7220 */ /* 0x000fe40000410000 */
        /* <DEDUP_REMOVED lines=30> */
.L_x_13845:
[----:B0-----:R-:W-:Y:S05]  /*34d0*/  BSYNC B0 ;  /* 0x0000000000007941 */ /* 0x001fea0003800000 */
.L_x_13844:
        /* <DEDUP_REMOVED lines=21> */
.L_x_13831:
[----:B------:R-:W-:Y:S01]  /*3630*/  BAR.SYNC.DEFER_BLOCKING 0x0 ;  /* 0x0000000000007b1d */ /* 0x000fe20000010000 */
[----:B------:R-:W-:-:S06]  /*3640*/  IMAD.WIDE R4, R43, 0x10, R2 ;  /* 0x000000102b047825 */ /* 0x000fcc00078e0202 */
[----:B------:R-:W2:Y:S01]  /*3650*/  LDG.E.128 R4, [R4.64] ;  /* 0x0000000604047981 */ /* 0x000ea2000c1e1d00 */
[----:B------:R-:W-:-:S03]  /*3660*/  IADD3 R32, R46, -0x1, RZ ;  /* 0xffffffff2e207810 */ /* 0x000fc60007ffe0ff */
[----:B--2---:R-:W-:Y:S01]  /*3670*/  STS.128 [R40.X16], R4 ;  /* 0x0000000428007388 */ /* 0x004fe2000000cc00 */
[----:B------:R-:W-:-:S06]  /*3680*/  NOP ;  /* 0x0000000000007918 */ /* 0x000fcc0000000000 */
[----:B------:R-:W0:Y:S04]  /*3690*/  LDS.128 R16, [R40.X16] ;  /* 0x0000000028107984 */ /* 0x000e28000000cc00 */
[----:B------:R-:W-:Y:S06]  /*36a0*/  BAR.SYNC.DEFER_BLOCKING 0x0 ;  /* 0x0000000000007b1d */ /* 0x000fec0000010000 */
[----:B------:R1:W-:Y:S01]  /*36b0*/  STS.128 [R40.X16], R12 ;  /* 0x0000000c28007388 */ /* 0x0003e2000000cc00 */
[----:B0-----:R-:W-:-:S02]  /*36c0*/  FADD.FTZ R16, R16, R36 ;  /* 0x0000002410107221 */ /* 0x001fc40000010000 */
[--C-:B------:R-:W-:Y:S02]  /*36d0*/  FADD.FTZ R17, R17, R36.reuse ;  /* 0x0000002411117221 */ /* 0x100fe40000010000 */
[--C-:B------:R-:W-:Y:S01]  /*36e0*/  FADD.FTZ R18, R18, R36.reuse ;  /* 0x0000002412127221 */ /* 0x100fe20000010000 */
[----:B------:R-:W-:Y:S01]  /*36f0*/  FSETP.GTU.FTZ.AND P0, PT, R16, 20, PT ;  /* 0x41a000001000780b */ /* 0x000fe20003f1c000 */
[----:B------:R-:W-:Y:S01]  /*3700*/  FADD.FTZ R19, R19, R36 ;  /* 0x0000002413137221 */ /* 0x000fe20000010000 */
[----:B------:R-:W-:Y:S01]  /*3710*/  FSETP.GTU.FTZ.AND P1, PT, R17, 20, PT ;  /* 0x41a000001100780b */ /* 0x000fe20003f3c000 */
[----:B-1----:R-:W-:Y:S01]  /*3720*/  IMAD R13, R35, c[0x0][0x2e0], RZ ;  /* 0x0000b800230d7a24 */ /* 0x002fe200078e02ff */
[----:B------:R-:W-:Y:S02]  /*3730*/  FSETP.GTU.FTZ.AND P2, PT, R18, 20, PT ;  /* 0x41a000001200780b */ /* 0x000fe40003f5c000 */
[----:B------:R-:W-:-:S07]  /*3740*/  FSETP.GTU.FTZ.AND P3, PT, R19, 20, PT ;  /* 0x41a000001300780b */ /* 0x000fce0003f7c000 */
[----:B------:R-:W-:Y:S02]  /*3750*/  @!P0 FMUL.FTZ R16, R16, -1.4426950216293334961 ;  /* 0xbfb8aa3b10108820 */ /* 0x000fe40000410000 */
[----:B------:R-:W-:Y:S02]  /*3760*/  @!P1 FMUL.FTZ R4, R17, -1.4426950216293334961 ;  /* 0xbfb8aa3b11049820 */ /* 0x000fe40000410000 */
[----:B------:R-:W-:Y:S01]  /*3770*/  @!P2 FMUL.FTZ R5, R18, -1.4426950216293334961 ;  /* 0xbfb8aa3b1205a820 */ /* 0x000fe20000410000 */
[----:B------:R-:W-:Y:S01]  /*3780*/  SHF.L.U32 R18, R32, 0x7, RZ ;  /* 0x0000000720127819 */ /* 0x000fe200000006ff */
[----:B------:R-:W0:Y:S01]  /*3790*/  @!P0 MUFU.EX2 R16, R16 ;  /* 0x0000001000108308 */ /* 0x000e220000000800 */
[----:B------:R-:W-:Y:S02]  /*37a0*/  @!P3 FMUL.FTZ R23, R19, -1.4426950216293334961 ;  /* 0xbfb8aa3b1317b820 */ /* 0x000fe40000410000 */
[----:B------:R-:W-:-:S05]  /*37b0*/  SHF.R.S32.HI R19, RZ, 0x1f, R18 ;  /* 0x0000001fff137819 */ /* 0x000fca0000011412 */
[----:B------:R-:W1:Y:S08]  /*37c0*/  @!P1 MUFU.EX2 R17, R4 ;  /* 0x0000000400119308 */ /* 0x000e700000000800 */
[----:B------:R2:W3:Y:S01]  /*37d0*/  @!P2 MUFU.EX2 R22, R5 ;  /* 0x000000050016a308 */ /* 0x0004e20000000800 */
[----:B------:R-:W-:-:S06]  /*37e0*/  NOP ;  /* 0x0000000000007918 */ /* 0x000fcc0000000000 */
[----:B0-----:R-:W-:Y:S01]  /*37f0*/  @!P0 FADD.FTZ R20, R16, 1 ;  /* 0x3f80000010148421 */ /* 0x001fe20000010000 */
[----:B------:R-:W0:Y:S01]  /*3800*/  @!P3 MUFU.EX2 R23, R23 ;  /* 0x000000170017b308 */ /* 0x000e220000000800 */
[----:B--2---:R-:W2:Y:S01]  /*3810*/  LDS.128 R4, [R40.X16] ;  /* 0x0000000028047984 */ /* 0x004ea2000000cc00 */
[----:B------:R-:W-:Y:S02]  /*3820*/  IMAD R16, R38, c[0x0][0x2d8], RZ ;  /* 0x0000b60026107a24 */ /* 0x000fe400078e02ff */
[----:B-1----:R-:W-:Y:S02]  /*3830*/  @!P1 FADD.FTZ R21, R17, 1 ;  /* 0x3f80000011159421 */ /* 0x002fe40000010000 */
[C---:B------:R-:W-:Y:S02]  /*3840*/  IMAD R33, R37.reuse, c[0x0][0x2dc], R16 ;  /* 0x0000b70025217a24 */ /* 0x040fe400078e0210 */
[----:B------:R-:W-:Y:S01]  /*3850*/  IMAD.WIDE.U32 R16, R37, c[0x0][0x2d8], R18 ;  /* 0x0000b60025107a25 */ /* 0x000fe200078e0012 */
[----:B------:R1:W4:Y:S03]  /*3860*/  @!P0 MUFU.RCP R31, R20 ;  /* 0x00000014001f8308 */ /* 0x0003260000001000 */
[----:B---3--:R-:W-:Y:S01]  /*3870*/  @!P2 FADD.FTZ R22, R22, 1 ;  /* 0x3f8000001616a421 */ /* 0x008fe20000010000 */
[----:B------:R-:W-:Y:S01]  /*3880*/  IADD3 R17, R17, R33, RZ ;  /* 0x0000002111117210 */ /* 0x000fe20007ffe0ff */
[----:B------:R-:W-:-:S02]  /*3890*/  IMAD R33, R0, c[0x0][0x2e4], R13 ;  /* 0x0000b90000217a24 */ /* 0x000fc400078e020d */
[----:B0-----:R-:W-:Y:S01]  /*38a0*/  @!P3 FADD.FTZ R23, R23, 1 ;  /* 0x3f8000001717b421 */ /* 0x001fe20000010000 */
[----:B------:R0:W3:Y:S01]  /*38b0*/  @!P1 MUFU.RCP R30, R21 ;  /* 0x00000015001e9308 */ /* 0x0000e20000001000 */
[----:B------:R-:W-:-:S04]  /*38c0*/  IMAD.WIDE.U32 R12, R0, c[0x0][0x2e0], R16 ;  /* 0x0000b800000c7a25 */ /* 0x000fc800078e0010 */
[----:B-1----:R-:W-:Y:S01]  /*38d0*/  IMAD R20, R38, c[0x0][0x2f8], RZ ;  /* 0x0000be0026147a24 */ /* 0x002fe200078e02ff */
[----:B------:R-:W-:Y:S01]  /*38e0*/  IADD3 R13, R13, R33, RZ ;  /* 0x000000210d0d7210 */ /* 0x000fe20007ffe0ff */
[C---:B------:R-:W-:Y:S01]  /*38f0*/  IMAD.WIDE.U32 R18, R37.reuse, c[0x0][0x2f8], R18 ;  /* 0x0000be0025127a25 */ /* 0x040fe200078e0012 */
[----:B------:R-:W-:Y:S01]  /*3900*/  LEA R16, P4, R12, c[0x0][0x330], 0x2 ;  /* 0x0000cc000c107a11 */ /* 0x000fe200078810ff */
[----:B------:R-:W1:Y:S02]  /*3910*/  @!P2 MUFU.RCP R15, R22 ;  /* 0x00000016000fa308 */ /* 0x000e640000001000 */
[----:B----4-:R-:W-:Y:S01]  /*3920*/  @!P0 FMUL.FTZ R8, R8, R31 ;  /* 0x0000001f08088220 */ /* 0x010fe20000410000 */
[----:B------:R-:W-:Y:S01]  /*3930*/  LEA.HI.X R17, R12, c[0x0][0x334], R13, 0x2, P4 ;  /* 0x0000cd000c117a11 */ /* 0x000fe200020f140d */
[----:B0-----:R-:W-:Y:S02]  /*3940*/  IMAD R21, R37, c[0x0][0x2fc], R20 ;  /* 0x0000bf0025157a24 */ /* 0x001fe400078e0214 */
[----:B---3--:R-:W-:-:S02]  /*3950*/  @!P1 FMUL.FTZ R9, R9, R30 ;  /* 0x0000001e09099220 */ /* 0x008fc40000410000 */
[----:B------:R0:W3:Y:S01]  /*3960*/  @!P3 MUFU.RCP R14, R23 ;  /* 0x00000017000eb308 */ /* 0x0000e20000001000 */
[----:B------:R-:W-:Y:S01]  /*3970*/  IMAD.WIDE R16, R43, 0x10, R16 ;  /* 0x000000102b107825 */ /* 0x000fe200078e0210 */
[----:B------:R-:W-:Y:S02]  /*3980*/  IADD3 R19, R19, R21, RZ ;  /* 0x0000001513137210 */ /* 0x000fe40007ffe0ff */
[----:B------:R-:W-:Y:S02]  /*3990*/  IADD3 R44, P1, R44, -0x200, RZ ;  /* 0xfffffe002c2c7810 */ /* 0x000fe40007f3e0ff */
[----:B--2---:R2:W-:Y:S01]  /*39a0*/  STG.E.128 [R16.64], R4 ;  /* 0x0000000410007986 */ /* 0x0045e2000c101d06 */
[----:B-1----:R-:W-:-:S03]  /*39b0*/  @!P2 FMUL.FTZ R10, R10, R15 ;  /* 0x0000000f0a0aa220 */ /* 0x002fc60000410000 */
[----:B------:R-:W-:Y:S01]  /*39c0*/  BAR.SYNC.DEFER_BLOCKING 0x0 ;  /* 0x0000000000007b1d */ /* 0x000fe20000010000 */
[----:B0-----:R-:W-:Y:S01]  /*39d0*/  IMAD R23, R35, c[0x0][0x300], RZ ;  /* 0x0000c00023177a24 */ /* 0x001fe200078e02ff */
[----:B------:R-:W-:Y:S02]  /*39e0*/  IADD3 R42, P2, R42, -0x200, RZ ;  /* 0xfffffe002a2a7810 */ /* 0x000fe40007f5e0ff */
[----:B------:R-:W-:Y:S01]  /*39f0*/  IADD3.X R47, R47, -0x1, RZ, P1, !PT ;  /* 0xffffffff2f2f7810 */ /* 0x000fe20000ffe4ff */
[----:B---3--:R-:W-:Y:S01]  /*3a00*/  @!P3 FMUL.FTZ R11, R11, R14 ;  /* 0x0000000e0b0bb220 */ /* 0x008fe20000410000 */
[----:B------:R-:W-:Y:S01]  /*3a10*/  ISETP.GT.AND P3, PT, R46, 0x1, PT ;  /* 0x000000012e00780c */ /* 0x000fe20003f64270 */
[C---:B------:R-:W-:Y:S01]  /*3a20*/  IMAD R23, R0.reuse, c[0x0][0x304], R23 ;  /* 0x0000c10000177a24 */ /* 0x040fe200078e0217 */
[----:B------:R-:W-:Y:S02]  /*3a30*/  MOV R46, R32 ;  /* 0x00000020002e7202 */ /* 0x000fe40000000f00 */
[----:B------:R-:W-:Y:S01]  /*3a40*/  IADD3.X R45, R45, -0x1, RZ, P2, !PT ;  /* 0xffffffff2d2d7810 */ /* 0x000fe200017fe4ff */
[----:B--2---:R-:W-:-:S05]  /*3a50*/  IMAD.WIDE.U32 R4, R0, c[0x0][0x300], R18 ;  /* 0x0000c00000047a25 */ /* 0x004fca00078e0012 */
[----:B------:R-:W-:Y:S02]  /*3a60*/  IADD3 R5, R5, R23, RZ ;  /* 0x0000001705057210 */ /* 0x000fe40007ffe0ff */
[----:B------:R-:W-:Y:S01]  /*3a70*/  LEA R6, P0, R4, c[0x0][0x340], 0x2 ;  /* 0x0000d00004067a11 */ /* 0x000fe200078010ff */
[----:B------:R0:W-:Y:S01]  /*3a80*/  STS.128 [R40.X16], R8 ;  /* 0x0000000828007388 */ /* 0x0001e2000000cc00 */
[----:B------:R-:W-:-:S06]  /*3a90*/  NOP ;  /* 0x0000000000007918 */ /* 0x000fcc0000000000 */
[----:B------:R-:W1:Y:S01]  /*3aa0*/  LDS.128 R12, [R40.X16] ;  /* 0x00000000280c7984 */ /* 0x000e62000000cc00 */
[----:B------:R-:W-:-:S05]  /*3ab0*/  LEA.HI.X R7, R4, c[0x0][0x344], R5, 0x2, P0 ;  /* 0x0000d10004077a11 */ /* 0x000fca00000f1405 */
[----:B------:R-:W-:Y:S01]  /*3ac0*/  IMAD.WIDE R4, R43, 0x10, R6 ;  /* 0x000000102b047825 */ /* 0x000fe200078e0206 */
[----:B------:R-:W-:-:S03]  /*3ad0*/  IADD3 R6, P0, R2, -0x200, RZ ;  /* 0xfffffe0002067810 */ /* 0x000fc60007f1e0ff */
[----:B0-----:R-:W-:Y:S01]  /*3ae0*/  FADD.FTZ R8, R8, R41 ;  /* 0x0000002908087221 */ /* 0x001fe20000010000 */
[----:B------:R-:W-:-:S03]  /*3af0*/  IADD3.X R7, R3, -0x1, RZ, P0, !PT ;  /* 0xffffffff03077810 */ /* 0x000fc600007fe4ff */
[----:B------:R-:W-:-:S04]  /*3b00*/  FADD.FTZ R9, R8, R9 ;  /* 0x0000000908097221 */ /* 0x000fc80000010000 */
[----:B------:R-:W-:-:S04]  /*3b10*/  FADD.FTZ R10, R9, R10 ;  /* 0x0000000a090a7221 */ /* 0x000fc80000010000 */
[----:B------:R-:W-:Y:S01]  /*3b20*/  FADD.FTZ R41, R10, R11 ;  /* 0x0000000b0a297221 */ /* 0x000fe20000010000 */
[----:B-1----:R0:W-:Y:S01]  /*3b30*/  STG.E.128 [R4.64], R12 ;  /* 0x0000000c04007986 */ /* 0x0021e2000c101d06 */
[----:B------:R-:W-:Y:S01]  /*3b40*/  @!P3 CALL.REL.NOINC `(.L_x_13822) ;  /* 0x000000100000b944 */ /* 0x000fe20003c00000 */
[----:B------:R-:W-:Y:S05]  /*3b50*/  BRA `(.L_x_13847) ;  /* 0xffffc9d000007947 */ /* 0x000fea000383ffff */
.L_x_13822:
        /* <DEDUP_REMOVED lines=24> */
.L_x_13849:
[----:B0-----:R-:W-:Y:S05]  /*3ce0*/  BSYNC B0 ;  /* 0x0000000000007941 */ /* 0x001fea0003800000 */
.L_x_13848:
        /* <DEDUP_REMOVED lines=23> */
.L_x_13851:
[----:B------:R-:W1:Y:S02]  /*3e60*/  S2R R21, SR_TID.X ;  /* 0x0000000000157919 */ /* 0x000e640000002100 */
.L_x_13852:
[----:B0-----:R-:W-:Y:S05]  /*3e70*/  BSYNC B0 ;  /* 0x0000000000007941 */ /* 0x001fea0003800000 */
.L_x_13850:
        /* <DEDUP_REMOVED lines=22> */
.L_x_13853:
        /* <DEDUP_REMOVED lines=64> */
.L_x_13854:
        /* <DEDUP_REMOVED lines=10> */
.L_x_14773:


//--------------------- .text._Z25selective_scan_bwd_kernelI32Selective_Scan_bwd_kernel_traitsILi32ELi4ELb1ELb0ELb0ELb1ELb1EfN3c107complexIfEEEEv12SSMParamsBwd --------------------------
	.section	.text._Z25selective_scan_bwd_kernelI32Selective_Scan_bwd_kernel_traitsILi32ELi4ELb1ELb0ELb0ELb1ELb1EfN3c107complexIfEEEEv12SSMParamsBwd,"ax",@progbits
	.sectioninfo	@"SHI_REGISTERS=111"
	.align	128
        .global         _Z25selective_scan_bwd_kernelI32Selective_Scan_bwd_kernel_traitsILi32ELi4ELb1ELb0ELb0ELb1ELb1EfN3c107complexIfEEEEv12SSMParamsBwd
        .type           _Z25selective_scan_bwd_kernelI32Selective_Scan_bwd_kernel_traitsILi32ELi4ELb1ELb0ELb0ELb1ELb1EfN3c107complexIfEEEEv12SSMParamsBwd,@function
        .size           _Z25selective_scan_bwd_kernelI32Selective_Scan_bwd_kernel_traitsILi32ELi4ELb1ELb0ELb0ELb1ELb1EfN3c107complexIfEEEEv12SSMParamsBwd,(.L_x_14774 - _Z25selective_scan_bwd_kernelI32Selective_Scan_bwd_kernel_traitsILi32ELi4ELb1ELb0ELb0ELb1ELb1EfN3c107complexIfEEEEv12SSMParamsBwd)
        .other          _Z25selective_scan_bwd_kernelI32Selective_Scan_bwd_kernel_traitsILi32ELi4ELb1ELb0ELb0ELb1ELb1EfN3c107complexIfEEEEv12SSMParamsBwd,@"STO_CUDA_ENTRY STV_DEFAULT"
_Z25selective_scan_bwd_kernelI32Selective_Scan_bwd_kernel_traitsILi32ELi4ELb1ELb0ELb0ELb1ELb1EfN3c107complexIfEEEEv12SSMParamsBwd:
.text._Z25selective_scan_bwd_kernelI32Selective_Scan_bwd_kernel_traitsILi32ELi4ELb1ELb0ELb0ELb1ELb1EfN3c107complexIfEEEEv12SSMParamsBwd:
        /* <DEDUP_REMOVED lines=58> */
[----:B------:R-:W-:Y:S01]  /*03a0*/  LEA R43, P5, R45, c[0x0][0x248], 0x2 ;  /* 0x000092002d2b7a11 */ /* 0x000fe200078a10ff */
[----:B------:R-:W-:Y:S01]  /*03b0*/  @P0 IMAD R2, R2, c[0x0][0x16c], RZ ;  /* 0x00005b0002020a24 */ /* 0x000fe200078e02ff */
[----:B------:R-:W-:-:S02]  /*03c0*/  IADD3 R9, P4, R9, R6, RZ ;  /* 0x0000000609097210 */ /* 0x000fc40007f9e0ff */
[----:B------:R-:W-:Y:S01]  /*03d0*/  LEA.HI.X R45, R45, c[0x0][0x24c], R4, 0x2, P5 ;  /* 0x000093002d2d7a11 */ /* 0x000fe200028f1404 */
[----:B------:R-:W-:Y:S01]  /*03e0*/  HFMA2.MMA R4, -RZ, RZ, 0, 0 ;  /* 0x00000000ff047435 */ /* 0x000fe200000001ff */
[----:B------:R-:W-:Y:S02]  /*03f0*/  IADD3.X R46, R11, R7, R17, P4, !PT ;  /* 0x000000070b2e7210 */ /* 0x000fe400027fe411 */
[C---:B------:R-:W-:Y:S02]  /*0400*/  LEA R41, P4, R42.reuse, c[0x0][0x240], 0x2 ;  /* 0x000090002a297a11 */ /* 0x040fe400078810ff */
[----:B------:R-:W-:Y:S02]  /*0410*/  @P0 MOV R31, 0x10 ;  /* 0x00000010001f0802 */ /* 0x000fe40000000f00 */
[----:B------:R-:W-:Y:S02]  /*0420*/  LEA.HI.X R42, R42, c[0x0][0x244], R3, 0x2, P4 ;  /* 0x000091002a2a7a11 */ /* 0x000fe400020f1403 */
[----:B------:R-:W-:Y:S01]  /*0430*/  LEA R44, P6, R9, c[0x0][0x308], 0x2 ;  /* 0x0000c200092c7a11 */ /* 0x000fe200078c10ff */
[----:B------:R-:W-:Y:S01]  /*0440*/  @P0 IMAD.WIDE R30, R2, R31, c[0x0][0x260] ;  /* 0x00009800021e0625 */ /* 0x000fe200078e021f */
[C---:B------:R-:W-:Y:S01]  /*0450*/  @P1 LEA R28, P4, R0.reuse, c[0x0][0x328], 0x2 ;  /* 0x0000ca00001c1a11 */ /* 0x040fe200078810ff */
[----:B------:R-:W-:Y:S01]  /*0460*/  @!P0 CS2R R30, SRZ ;  /* 0x00000000001e8805 */ /* 0x000fe2000001ff00 */
        /* <DEDUP_REMOVED lines=8> */
[----:B------:R-:W-:-:S02]  /*04f0*/  MOV R47, c[0x0][0x174] ;  /* 0x00005d00002f7a02 */ /* 0x000fc40000000f00 */
[----:B------:R-:W-:Y:S01]  /*0500*/  MOV R39, RZ ;  /* 0x000000ff00277202 */ /* 0x000fe20000000f00 */
[----:B------:R-:W1:Y:S01]  /*0510*/  S2R R40, SR_LANEID ;  /* 0x0000000000287919 */ /* 0x000e620000000000 */
[----:B------:R-:W-:Y:S02]  /*0520*/  MOV R37, RZ ;  /* 0x000000ff00257202 */ /* 0x000fe40000000f00 */
[----:B0-----:R-:W-:Y:S02]  /*0530*/  LOP3.LUT R74, R38, 0x1f, RZ, 0xc0, !PT ;  /* 0x0000001f264a7812 */ /* 0x001fe400078ec0ff */
[----:B------:R-:W-:Y:S02]  /*0540*/  SHF.R.S32.HI R27, RZ, 0x1f, R38 ;  /* 0x0000001fff1b7819 */ /* 0x000fe40000011426 */
.L_x_13881:
[----:B------:R-:W-:Y:S01]  /*0550*/  BAR.SYNC.DEFER_BLOCKING 0x0 ;  /* 0x0000000000007b1d */ /* 0x000fe20000010000 */
[C---:B0-----:R-:W-:Y:S02]  /*0560*/  SHF.L.U32 R48, R38.reuse, 0x4, RZ ;  /* 0x0000000426307819 */ /* 0x041fe400000006ff */
[----:B------:R-:W-:Y:S02]  /*0570*/  SHF.L.U64.HI R49, R38, 0x4, R27 ;  /* 0x0000000426317819 */ /* 0x000fe4000001021b */
[----:B------:R-:W-:-:S04]  /*0580*/  IADD3 R8, P0, R41, R48, RZ ;  /* 0x0000003029087210 */ /* 0x000fc80007f1e0ff */
[----:B------:R-:W-:-:S05]  /*0590*/  IADD3.X R9, R42, R49, RZ, P0, !PT ;  /* 0x000000312a097210 */ /* 0x000fca00007fe4ff */
[----:B------:R-:W2:Y:S01]  /*05a0*/  LDG.E.128 R20, [R8.64] ;  /* 0x0000000608147981 */ /* 0x000ea2000c1e1d00 */
[----:B------:R-:W-:-:S04]  /*05b0*/  IADD3 R10, P0, R43, R48, RZ ;  /* 0x000000302b0a7210 */ /* 0x000fc80007f1e0ff */
[----:B------:R-:W-:Y:S01]  /*05c0*/  IADD3.X R11, R45, R49, RZ, P0, !PT ;  /* 0x000000312d0b7210 */ /* 0x000fe200007fe4ff */
[----:B-12---:R0:W-:Y:S01]  /*05d0*/  STS.128 [R40.X16], R20 ;  /* 0x0000001428007388 */ /* 0x0061e2000000cc00 */
        /* <DEDUP_REMOVED lines=8> */
[----:B------:R-:W2:Y:S04]  /*0660*/  LDS.128 R12, [R40.X16] ;  /* 0x00000000280c7984 */ /* 0x000ea8000000cc00 */
[----:B------:R-:W-:Y:S06]  /*0670*/  BAR.SYNC.DEFER_BLOCKING 0x0 ;  /* 0x0000000000007b1d */ /* 0x000fec0000010000 */
[----:B0-----:R0:W3:Y:S01]  /*0680*/  LDG.E.128 R20, [R16.64] ;  /* 0x0000000610147981 */ /* 0x0010e2000c1e1d00 */
[----:B------:R-:W-:Y:S01]  /*0690*/  IMAD R8, R36, c[0x0][0x1f0], RZ ;  /* 0x00007c0024087a24 */ /* 0x000fe200078e02ff */
[----:B------:R-:W-:Y:S01]  /*06a0*/  LEA R56, R47, 0xffffff80, 0x7 ;  /* 0xffffff802f387811 */ /* 0x000fe200078e38ff */
[----:B-1----:R-:W-:Y:S01]  /*06b0*/  IMAD R25, R33, c[0x0][0x1f8], RZ ;  /* 0x00007e0021197a24 */ /* 0x002fe200078e02ff */
[----:B------:R-:W-:Y:S01]  /*06c0*/  BSSY B0, `(.L_x_13856) ;  /* 0x0000037000007945 */ /* 0x000fe20003800000 */
[----:B------:R-:W-:Y:S01]  /*06d0*/  IMAD R51, R35, c[0x0][0x1f4], R8 ;  /* 0x00007d0023337a24 */ /* 0x000fe200078e0208 */
[----:B------:R-:W-:Y:S01]  /*06e0*/  SHF.R.S32.HI R57, RZ, 0x1f, R56 ;  /* 0x0000001fff397819 */ /* 0x000fe20000011438 */
[----:B------:R-:W-:-:S04]  /*06f0*/  IMAD R25, R0, c[0x0][0x1fc], R25 ;  /* 0x00007f0000197a24 */ /* 0x000fc800078e0219 */
[----:B------:R-:W-:-:S04]  /*0700*/  IMAD.WIDE.U32 R18, R35, c[0x0][0x1f0], R56 ;  /* 0x00007c0023127a25 */ /* 0x000fc800078e0038 */
[--C-:B--2--5:R-:W-:Y:S01]  /*0710*/  FADD.FTZ R50, R12, R34.reuse ;  /* 0x000000220c327221 */ /* 0x124fe20000010000 */
[----:B------:R-:W-:Y:S01]  /*0720*/  IADD3 R19, R19, R51, RZ ;  /* 0x0000003313137210 */ /* 0x000fe20007ffe0ff */
[--C-:B------:R-:W-:Y:S02]  /*0730*/  FADD.FTZ R52, R13, R34.reuse ;  /* 0x000000220d347221 */ /* 0x100fe40000010000 */
[----:B------:R-:W-:Y:S01]  /*0740*/  FADD.FTZ R51, R14, R34 ;  /* 0x000000220e337221 */ /* 0x000fe20000010000 */
[----:B------:R-:W-:Y:S01]  /*0750*/  FSETP.GTU.FTZ.AND P3, PT, R50, 20, PT ;  /* 0x41a000003200780b */ /* 0x000fe20003f7c000 */
[----:B0-----:R-:W-:Y:S01]  /*0760*/  IMAD.WIDE.U32 R16, R0, c[0x0][0x1f8], R18 ;  /* 0x00007e0000107a25 */ /* 0x001fe200078e0012 */
[----:B------:R-:W-:-:S03]  /*0770*/  FSETP.GTU.FTZ.AND P2, PT, R52, 20, PT ;  /* 0x41a000003400780b */ /* 0x000fc60003f5c000 */
[----:B------:R-:W-:Y:S01]  /*0780*/  FADD.FTZ R54, R15, R34 ;  /* 0x000000220f367221 */ /* 0x000fe20000010000 */
[----:B------:R-:W-:Y:S02]  /*0790*/  IADD3 R19, R17, R25, RZ ;  /* 0x0000001911137210 */ /* 0x000fe40007ffe0ff */
[----:B------:R-:W-:Y:S02]  /*07a0*/  LEA R17, P0, R16, c[0x0][0x268], 0x2 ;  /* 0x00009a0010117a11 */ /* 0x000fe400078010ff */
[----:B------:R-:W-:Y:S02]  /*07b0*/  FSETP.GTU.FTZ.AND P1, PT, R54, 20, PT ;  /* 0x41a000003600780b */ /* 0x000fe40003f3c000 */
[----:B------:R-:W-:Y:S02]  /*07c0*/  LEA.HI.X R18, R16, c[0x0][0x26c], R19, 0x2, P0 ;  /* 0x00009b0010127a11 */ /* 0x000fe400000f1413 */
[----:B------:R-:W-:Y:S02]  /*07d0*/  IADD3 R16, P4, R17, R48, RZ ;  /* 0x0000003011107210 */ /* 0x000fe40007f9e0ff */
[----:B------:R-:W-:-:S02]  /*07e0*/  FSETP.GTU.FTZ.AND P0, PT, R51, 20, PT ;  /* 0x41a000003300780b */ /* 0x000fc40003f1c000 */
[----:B------:R-:W-:Y:S01]  /*07f0*/  IADD3.X R17, R18, R49, RZ, P4, !PT ;  /* 0x0000003112117210 */ /* 0x000fe200027fe4ff */
[----:B---3--:R0:W-:Y:S01]  /*0800*/  STS.128 [R40.X16], R20 ;  /* 0x0000001428007388 */ /* 0x0081e2000000cc00 */
[----:B------:R-:W-:-:S06]  /*0810*/  NOP ;  /* 0x0000000000007918 */ /* 0x000fcc0000000000 */
[----:B------:R0:W1:Y:S01]  /*0820*/  LDS.128 R8, [R40.X16] ;  /* 0x0000000028087984 */ /* 0x000062000000cc00 */
        /* <DEDUP_REMOVED lines=32> */
.L_x_13857:
[----:B------:R-:W-:Y:S05]  /*0a30*/  BSYNC B0 ;  /* 0x0000000000007941 */ /* 0x000fea0003800000 */
.L_x_13856:
        /* <DEDUP_REMOVED lines=33> */
.L_x_13859:
[----:B------:R-:W-:Y:S05]  /*0c50*/  BSYNC B0 ;  /* 0x0000000000007941 */ /* 0x000fea0003800000 */
.L_x_13858:
        /* <DEDUP_REMOVED lines=33> */
.L_x_13861:
[----:B------:R-:W-:Y:S05]  /*0e70*/  BSYNC B0 ;  /* 0x0000000000007941 */ /* 0x000fea0003800000 */
.L_x_13860:
        /* <DEDUP_REMOVED lines=33> */
.L_x_13863:
[----:B------:R-:W-:Y:S05]  /*1090*/  BSYNC B0 ;  /* 0x0000000000007941 */ /* 0x000fea0003800000 */
.L_x_13862:
[----:B------:R-:W-:Y:S06]  /*10a0*/  BAR.SYNC.DEFER_BLOCKING 0x0 ;  /* 0x0000000000007b1d */ /* 0x000fec0000010000 */
[----:B------:R-:W2:Y:S01]  /*10b0*/  LDG.E.128 R16, [R16.64] ;  /* 0x0000000610107981 */ /* 0x000ea2000c1e1d00 */
[----:B------:R-:W-:Y:S02]  /*10c0*/  IMAD R12, R36, c[0x0][0x200], RZ ;  /* 0x00008000240c7a24 */ /* 0x000fe400078e02ff */
[----:B0-----:R-:W-:Y:S02]  /*10d0*/  IMAD R21, R33, c[0x0][0x208], RZ ;  /* 0x0000820021157a24 */ /* 0x001fe400078e02ff */
[----:B------:R-:W-:-:S02]  /*10e0*/  IMAD R15, R35, c[0x0][0x204], R12 ;  /* 0x00008100230f7a24 */ /* 0x000fc400078e020c */
[----:B------:R-:W-:-:S04]  /*10f0*/  IMAD.WIDE.U32 R12, R35, c[0x0][0x200], R56 ;  /* 0x00008000230c7a25 */ /* 0x000fc800078e0038 */
[----:B------:R-:W-:Y:S01]  /*1100*/  IMAD R21, R0, c[0x0][0x20c], R21 ;  /* 0x0000830000157a24 */ /* 0x000fe200078e0215 */
[----:B------:R-:W-:-:S05]  /*1110*/  IADD3 R13, R13, R15, RZ ;  /* 0x0000000f0d0d7210 */ /* 0x000fca0007ffe0ff */
[----:B------:R-:W-:-:S05]  /*1120*/  IMAD.WIDE.U32 R12, R0, c[0x0][0x208], R12 ;  /* 0x00008200000c7a25 */ /* 0x000fca00078e000c */
        /* <DEDUP_REMOVED lines=10> */
[----:B------:R-:W-:Y:S01]  /*11d0*/  IMAD R63, R33, c[0x0][0x2f0], RZ ;  /* 0x0000bc00213f7a24 */ /* 0x000fe200078e02ff */
[----:B------:R-:W-:-:S03]  /*11e0*/  ISETP.NE.U32.AND P0, PT, RZ, c[0x0][0x270], PT ;  /* 0x00009c00ff007a0c */ /* 0x000fc60003f05070 */
[----:B------:R-:W-:Y:S01]  /*11f0*/  IMAD R63, R0, c[0x0][0x2f4], R63 ;  /* 0x0000bd00003f7a24 */ /* 0x000fe200078e023f */
[----:B------:R-:W-:Y:S01]  /*1200*/  ISETP.NE.AND.EX P0, PT, RZ, c[0x0][0x274], PT, P0 ;  /* 0x00009d00ff007a0c */ /* 0x000fe20003f05300 */
[----:B0-----:R-:W-:Y:S02]  /*1210*/  FMUL.FTZ R24, R12, -1.4426950216293334961 ;  /* 0xbfb8aa3b0c187820 */ /* 0x001fe40000410000 */
[----:B------:R-:W-:Y:S02]  /*1220*/  FMUL.FTZ R26, R13, -1.4426950216293334961 ;  /* 0xbfb8aa3b0d1a7820 */ /* 0x000fe40000410000 */
[----:B------:R-:W-:Y:S02]  /*1230*/  FMUL.FTZ R27, R14, -1.4426950216293334961 ;  /* 0xbfb8aa3b0e1b7820 */ /* 0x000fe40000410000 */
[----:B------:R-:W0:Y:S01]  /*1240*/  MUFU.EX2 R24, R24 ;  /* 0x0000001800187308 */ /* 0x000e220000000800 */
[----:B------:R-:W-:-:S07]  /*1250*/  FMUL.FTZ R58, R15, -1.4426950216293334961 ;  /* 0xbfb8aa3b0f3a7820 */ /* 0x000fce0000410000 */
[----:B------:R-:W3:Y:S08]  /*1260*/  MUFU.EX2 R26, R26 ;  /* 0x0000001a001a7308 */ /* 0x000ef00000000800 */
[----:B------:R-:W4:Y:S01]  /*1270*/  MUFU.EX2 R27, R27 ;  /* 0x0000001b001b7308 */ /* 0x000f220000000800 */
[----:B0-----:R-:W-:-:S07]  /*1280*/  FADD.FTZ R25, R24, 1 ;  /* 0x3f80000018197421 */ /* 0x001fce0000010000 */
[----:B------:R-:W0:Y:S01]  /*1290*/  MUFU.EX2 R58, R58 ;  /* 0x0000003a003a7308 */ /* 0x000e220000000800 */
[----:B---3--:R-:W-:Y:S02]  /*12a0*/  FADD.FTZ R24, R26, 1 ;  /* 0x3f8000001a187421 */ /* 0x008fe40000010000 */
[----:B----4-:R-:W-:-:S05]  /*12b0*/  FADD.FTZ R26, R27, 1 ;  /* 0x3f8000001b1a7421 */ /* 0x010fca0000010000 */
[----:B------:R-:W-:Y:S01]  /*12c0*/  MUFU.RCP R60, R24 ;  /* 0x00000018003c7308 */ /* 0x000fe20000001000 */
[----:B0-----:R-:W-:-:S07]  /*12d0*/  FADD.FTZ R27, R58, 1 ;  /* 0x3f8000003a1b7421 */ /* 0x001fce0000010000 */
[----:B------:R-:W-:Y:S08]  /*12e0*/  MUFU.RCP R55, R26 ;  /* 0x0000001a00377308 */ /* 0x000ff00000001000 */
[----:B------:R-:W-:Y:S08]  /*12f0*/  MUFU.RCP R53, R25 ;  /* 0x0000001900357308 */ /* 0x000ff00000001000 */
[----:B------:R-:W0:Y:S02]  /*1300*/  MUFU.RCP R62, R27 ;  /* 0x0000001b003e7308 */ /* 0x000e240000001000 */
[----:B0-----:R-:W-:-:S04]  /*1310*/  FADD.FTZ R58, -R62, 1 ;  /* 0x3f8000003e3a7421 */ /* 0x001fc80000010100 */
[----:B------:R-:W-:Y:S01]  /*1320*/  FFMA.FTZ R58, R15, R58, 1 ;  /* 0x3f8000000f3a7423 */ /* 0x000fe2000001003a */
[----:B--2---:R0:W-:Y:S01]  /*1330*/  STS.128 [R40.X16], R20 ;  /* 0x0000001428007388 */ /* 0x0041e2000000cc00 */
[----:B------:R-:W-:-:S06]  /*1340*/  NOP ;  /* 0x0000000000007918 */ /* 0x000fcc0000000000 */
[----:B------:R-:W2:Y:S01]  /*1350*/  LDS.128 R16, [R40.X16] ;  /* 0x0000000028107984 */ /* 0x000ea2000000cc00 */
[----:B0-----:R-:W-:Y:S02]  /*1360*/  FADD.FTZ R20, -R60, 1 ;  /* 0x3f8000003c147421 */ /* 0x001fe40000010100 */
[----:B------:R-:W-:Y:S02]  /*1370*/  FADD.FTZ R23, -R55, 1 ;  /* 0x3f80000037177421 */ /* 0x000fe40000010100 */
[----:B------:R-:W-:Y:S02]  /*1380*/  FFMA.FTZ R22, R13, R20, 1 ;  /* 0x3f8000000d167423 */ /* 0x000fe40000010014 */
[----:B------:R-:W-:Y:S02]  /*1390*/  FADD.FTZ R21, -R53, 1 ;  /* 0x3f80000035157421 */ /* 0x000fe40000010100 */
[----:B------:R-:W-:Y:S02]  /*13a0*/  FFMA.FTZ R25, R14, R23, 1 ;  /* 0x3f8000000e197423 */ /* 0x000fe40000010017 */
[----:B------:R-:W-:-:S02]  /*13b0*/  FFMA.FTZ R21, R12, R21, 1 ;  /* 0x3f8000000c157423 */ /* 0x000fc40000010015 */
[----:B-12---:R-:W-:Y:S02]  /*13c0*/  FMUL.FTZ R20, R8, R16 ;  /* 0x0000001008147220 */ /* 0x006fe40000410000 */
        /* <DEDUP_REMOVED lines=18> */
[----:B------:R-:W-:-:S04]  /*14f0*/  FMUL.FTZ R62, R15, R62 ;  /* 0x0000003e0f3e7220 */ /* 0x000fc80000410000 */
[----:B------:R-:W-:Y:S01]  /*1500*/  IMAD.WIDE.U32 R58, R0, c[0x0][0x2f0], R58 ;  /* 0x0000bc00003a7a25 */ /* 0x000fe200078e003a */
[----:B------:R0:W-:Y:S01]  /*1510*/  STS.128 [R40.X16], R20 ;  /* 0x0000001428007388 */ /* 0x0001e2000000cc00 */
[----:B------:R-:W-:-:S06]  /*1520*/  NOP ;  /* 0x0000000000007918 */ /* 0x000fcc0000000000 */
[----:B------:R-:W1:Y:S01]  /*1530*/  LDS.128 R24, [R40.X16] ;  /* 0x0000000028187984 */ /* 0x000e62000000cc00 */
[----:B0-----:R-:W-:Y:S02]  /*1540*/  IADD3 R23, R59, R63, RZ ;  /* 0x0000003f3b177210 */ /* 0x001fe40007ffe0ff */
[C---:B------:R-:W-:Y:S02]  /*1550*/  LEA R21, P1, R58.reuse, c[0x0][0x338], 0x2 ;  /* 0x0000ce003a157a11 */ /* 0x040fe400078210ff */
[----:B------:R-:W-:Y:S02]  /*1560*/  MOV R22, c[0x0][0x16c] ;  /* 0x00005b0000167a02 */ /* 0x000fe40000000f00 */
[----:B------:R-:W-:Y:S01]  /*1570*/  LEA.HI.X R58, R58, c[0x0][0x33c], R23, 0x2, P1 ;  /* 0x0000cf003a3a7a11 */ /* 0x000fe200008f1417 */
[----:B------:R-:W-:Y:S01]  /*1580*/  FMUL.FTZ R23, R14, R55 ;  /* 0x000000370e177220 */ /* 0x000fe20000410000 */
[----:B------:R-:W-:-:S04]  /*1590*/  IADD3 R20, P1, R21, R48, RZ ;  /* 0x0000003015147210 */ /* 0x000fc80007f3e0ff */
[----:B------:R-:W-:-:S05]  /*15a0*/  IADD3.X R21, R58, R49, RZ, P1, !PT ;  /* 0x000000313a157210 */ /* 0x000fca0000ffe4ff */
[----:B-1----:R0:W-:Y:S01]  /*15b0*/  STG.E.128 [R20.64], R24 ;  /* 0x0000001814007986 */ /* 0x0021e2000c101d06 */
[----:B------:R-:W-:Y:S05]  /*15c0*/  @!P0 BRA `(.L_x_13864) ;  /* 0x0000015000008947 */ /* 0x000fea0003800000 */
[----:B------:R-:W-:Y:S01]  /*15d0*/  BAR.SYNC.DEFER_BLOCKING 0x0 ;  /* 0x0000000000007b1d */ /* 0x000fe20000010000 */
[----:B------:R-:W-:Y:S02]  /*15e0*/  FMUL.FTZ R16, R53, R16 ;  /* 0x0000001035107220 */ /* 0x000fe40000410000 */
[----:B------:R-:W-:Y:S02]  /*15f0*/  FMUL.FTZ R17, R17, R60 ;  /* 0x0000003c11117220 */ /* 0x000fe40000410000 */
[----:B------:R-:W-:Y:S02]  /*1600*/  FMUL.FTZ R18, R18, R23 ;  /* 0x0000001712127220 */ /* 0x000fe40000410000 */
[----:B------:R-:W-:Y:S02]  /*1610*/  FMUL.FTZ R19, R19, R62 ;  /* 0x0000003e13137220 */ /* 0x000fe40000410000 */
[----:B0-----:R-:W-:-:S02]  /*1620*/  IMAD R20, R36, c[0x0][0x210], RZ ;  /* 0x0000840024147a24 */ /* 0x001fc400078e02ff */
[----:B------:R-:W-:-:S04]  /*1630*/  IMAD.WIDE.U32 R56, R35, c[0x0][0x210], R56 ;  /* 0x0000840023387a25 */ /* 0x000fc800078e0038 */
        /* <DEDUP_REMOVED lines=11> */
[----:B------:R-:W-:-:S04]  /*16f0*/  IADD3 R16, P0, R17, R48, RZ ;  /* 0x0000003011107210 */ /* 0x000fc80007f1e0ff */
[----:B------:R-:W-:-:S05]  /*1700*/  IADD3.X R17, R20, R49, RZ, P0, !PT ;  /* 0x0000003114117210 */ /* 0x000fca00007fe4ff */
[----:B-1----:R0:W-:Y:S04]  /*1710*/  STG.E.128 [R16.64], R12 ;  /* 0x0000000c10007986 */ /* 0x0021e8000c101d06 */
.L_x_13864:
[----:B------:R-:W-:Y:S01]  /*1720*/  FMUL.FTZ R53, R8, R53 ;  /* 0x0000003508357220 */ /* 0x000fe20000410000 */
[----:B------:R-:W-:Y:S01]  /*1730*/  BAR.SYNC.DEFER_BLOCKING 0x0 ;  /* 0x0000000000007b1d */ /* 0x000fe20000010000 */
[----:B------:R-:W-:Y:S01]  /*1740*/  ISETP.GE.AND P0, PT, R22, 0x1, PT ;  /* 0x000000011600780c */ /* 0x000fe20003f06270 */
[----:B------:R-:W-:Y:S02]  /*1750*/  FMUL.FTZ R55, R9, R60 ;  /* 0x0000003c09377220 */ /* 0x000fe40000410000 */
[----:B------:R-:W-:Y:S02]  /*1760*/  FFMA.FTZ R8, R4, R53, R37 ;  /* 0x0000003504087223 */ /* 0x000fe40000010025 */
[----:B------:R-:W-:Y:S02]  /*1770*/  FMUL.FTZ R23, R10, R23 ;  /* 0x000000170a177220 */ /* 0x000fe40000410000 */
[----:B0-----:R-:W-:Y:S02]  /*1780*/  FFMA.FTZ R13, R5, R55, R8 ;  /* 0x00000037050d7223 */ /* 0x001fe40000010008 */
[----:B------:R-:W-:Y:S01]  /*1790*/  FMUL.FTZ R65, R11, R62 ;  /* 0x0000003e0b417220 */ /* 0x000fe20000410000 */
[----:B------:R-:W-:Y:S01]  /*17a0*/  CS2R R8, SRZ ;  /* 0x0000000000087805 */ /* 0x000fe2000001ff00 */
[----:B------:R-:W-:Y:S01]  /*17b0*/  FFMA.FTZ R16, R6, R23, R13 ;  /* 0x0000001706107223 */ /* 0x000fe2000001000d */
[----:B------:R-:W-:Y:S01]  /*17c0*/  CS2R R10, SRZ ;  /* 0x00000000000a7805 */ /* 0x000fe2000001ff00 */
[----:B------:R-:W-:-:S02]  /*17d0*/  FMUL.FTZ R12, R53, R32 ;  /* 0x00000020350c7220 */ /* 0x000fc40000410000 */
        /* <DEDUP_REMOVED lines=43> */
.L_x_13880:
[----:B------:R-:W2:Y:S01]  /*1a90*/  LDG.E.64 R24, [R56.64] ;  /* 0x0000000638187981 */ /* 0x000ea2000c1e1b00 */
[----:B------:R-:W-:Y:S02]  /*1aa0*/  ISETP.NE.AND P1, PT, R38, RZ, PT ;  /* 0x000000ff2600720c */ /* 0x000fe40003f25270 */
[----:B------:R-:W-:Y:S01]  /*1ab0*/  ISETP.GT.AND P0, PT, R47, 0x1, PT ;  /* 0x000000012f00780c */ /* 0x000fe20003f04270 */
[----:B------:R0:W5:Y:S03]  /*1ac0*/  LDG.E.64 R22, [R58.64] ;  /* 0x000000063a167981 */ /* 0x000166000c1e1b00 */
[----:B------:R-:W-:Y:S01]  /*1ad0*/  ISETP.EQ.AND P0, PT, R74, RZ, P0 ;  /* 0x000000ff4a00720c */ /* 0x000fe20000702270 */
[----:B--2---:R-:W-:-:S02]  /*1ae0*/  FMUL.FTZ R27, R24, 1.4426950216293334961 ;  /* 0x3fb8aa3b181b7820 */ /* 0x004fc40000410000 */
[-C--:B------:R-:W-:Y:S02]  /*1af0*/  FMUL.FTZ R16, R25, R50.reuse ;  /* 0x0000003219107220 */ /* 0x080fe40000410000 */
[----:B------:R-:W-:Y:S02]  /*1b00*/  FMUL.FTZ R17, R27, R50 ;  /* 0x000000321b117220 */ /* 0x000fe40000410000 */
[----:B------:R-:W-:Y:S01]  /*1b10*/  FMUL.RZ R21, R16, 0.15915493667125701904 ;  /* 0x3e22f98310157820 */ /* 0x000fe2000040c000 */
[----:B------:R-:W-:-:S03]  /*1b20*/  IADD3 R16, R38, 0x200, RZ ;  /* 0x0000020026107810 */ /* 0x000fc60007ffe0ff */
[----:B------:R-:W-:Y:S01]  /*1b30*/  MUFU.EX2 R17, R17 ;  /* 0x0000001100117308 */ /* 0x000fe20000000800 */
[----:B------:R-:W-:-:S07]  /*1b40*/  SEL R26, R71, R16, !P1 ;  /* 0x00000010471a7207 */ /* 0x000fce0004800000 */
[----:B------:R-:W1:Y:S08]  /*1b50*/  MUFU.COS R18, R21 ;  /* 0x0000001500127308 */ /* 0x000e700000000000 */
[----:B------:R-:W2:Y:S01]  /*1b60*/  MUFU.SIN R20, R21 ;  /* 0x0000001500147308 */ /* 0x000ea20000000400 */
[C---:B-1----:R-:W-:Y:S02]  /*1b70*/  FMUL.FTZ R18, R17.reuse, R18 ;  /* 0x0000001211127220 */ /* 0x042fe40000410000 */
[----:B--2---:R-:W-:-:S02]  /*1b80*/  FMUL.FTZ R19, R17, R20 ;  /* 0x0000001411137220 */ /* 0x004fc40000410000 */
[----:B------:R0:W5:Y:S01]  /*1b90*/  LDG.E.64 R20, [R60.64] ;  /* 0x000000063c147981 */ /* 0x000162000c1e1b00 */
[----:B------:R-:W-:-:S03]  /*1ba0*/  CS2R R16, SRZ ;  /* 0x0000000000107805 */ /* 0x000fc6000001ff00 */
[----:B------:R1:W-:Y:S04]  /*1bb0*/  STS.64 [R26.X8+0x660], R18 ;  /* 0x000660121a007388 */ /* 0x0003e80000008a00 */
        /* <DEDUP_REMOVED lines=65> */
.L_x_13867:
[----:B0-----:R-:W-:Y:S05]  /*1fd0*/  BSYNC B0 ;  /* 0x0000000000007941 */ /* 0x001fea0003800000 */
.L_x_13866:
        /* <DEDUP_REMOVED lines=159> */
.L_x_13869:
[----:B-12-4-:R-:W-:Y:S05]  /*29d0*/  BSYNC B0 ;  /* 0x0000000000007941 */ /* 0x016fea0003800000 */
.L_x_13868:
[----:B---3--:R1:W2:Y:S01]  /*29e0*/  SHFL.DOWN PT, R98, R72, 0x2, 0x1f ;  /* 0x08401f0048627f89 */ /* 0x0082a200000e0000 */
        /* <DEDUP_REMOVED lines=16> */
.L_x_13871:
[----:B------:R-:W-:Y:S05]  /*2af0*/  BSYNC B0 ;  /* 0x0000000000007941 */ /* 0x000fea0003800000 */
.L_x_13870:
        /* <DEDUP_REMOVED lines=17> */
.L_x_13873:
[----:B------:R-:W-:Y:S05]  /*2c10*/  BSYNC B0 ;  /* 0x0000000000007941 */ /* 0x000fea0003800000 */
.L_x_13872:
        /* <DEDUP_REMOVED lines=17> */
.L_x_13875:
[----:B------:R-:W-:Y:S05]  /*2d30*/  BSYNC B0 ;  /* 0x0000000000007941 */ /* 0x000fea0003800000 */
.L_x_13874:
        /* <DEDUP_REMOVED lines=17> */
.L_x_13877:
[----:B------:R-:W-:Y:S05]  /*2e50*/  BSYNC B0 ;  /* 0x0000000000007941 */ /* 0x000fea0003800000 */
.L_x_13876:
        /* <DEDUP_REMOVED lines=81> */
[----:B------:R-:W-:Y:S02]  /*3370*/  FFMA.FTZ R92, R78, R79, R80 ;  /* 0x0000004f4e5c7223 */ /* 0x000fe40000010050 */
[----:B------:R-:W-:-:S02]  /*3380*/  FFMA.FTZ R16, R75, R99, -R16 ;  /* 0x000000634b107223 */ /* 0x000fc40000010810 */
[----:B------:R-:W-:Y:S02]  /*3390*/  FMUL.FTZ R80, R26, R77 ;  /* 0x0000004d1a507220 */ /* 0x000fe40000410000 */
[----:B------:R-:W-:Y:S02]  /*33a0*/  FADD.FTZ R19, RZ, R19 ;  /* 0x00000013ff137221 */ /* 0x000fe40000010000 */
[----:B------:R-:W-:Y:S02]  /*33b0*/  FFMA.FTZ R75, R75, R91, R18 ;  /* 0x0000005b4b4b7223 */ /* 0x000fe40000010012 */
[----:B------:R-:W-:Y:S02]  /*33c0*/  FMUL.FTZ R94, R81, R78 ;  /* 0x0000004e515e7220 */ /* 0x000fe40000410000 */
[----:B------:R-:W-:Y:S02]  /*33d0*/  FFMA.FTZ R17, R76, R17, -R80 ;  /* 0x000000114c117223 */ /* 0x000fe40000010850 */
[----:B------:R-:W-:-:S02]  /*33e0*/  FADD.FTZ R19, R19, R92 ;  /* 0x0000005c13137221 */ /* 0x000fc40000010000 */
[----:B------:R-:W-:Y:S02]  /*33f0*/  FFMA.FTZ R80, R64, R99, R97 ;  /* 0x0000006340507223 */ /* 0x000fe40000010061 */
[----:B------:R-:W-:Y:S02]  /*3400*/  FADD.FTZ R16, R69, R16 ;  /* 0x0000001045107221 */ /* 0x000fe40000010000 */
[----:B------:R-:W-:Y:S02]  /*3410*/  FADD.FTZ R92, RZ, R75 ;  /* 0x0000004bff5c7221 */ /* 0x000fe40000010000 */
[----:B------:R-:W-:Y:S02]  /*3420*/  FMUL.FTZ R75, R85, R51 ;  /* 0x00000033554b7220 */ /* 0x000fe40000410000 */
[----:B------:R-:W-:Y:S02]  /*3430*/  FFMA.FTZ R94, R79, R84, -R94 ;  /* 0x000000544f5e7223 */ /* 0x000fe4000001085e */
[----:B------:R-:W-:-:S02]  /*3440*/  FADD.FTZ R84, -R68, R99 ;  /* 0x0000006344547221 */ /* 0x000fc40000010100 */
[----:B------:R-:W-:Y:S02]  /*3450*/  FFMA.FTZ R98, R65, R16, R80 ;  /* 0x0000001041627223 */ /* 0x000fe40000010050 */
[----:B------:R-:W-:Y:S02]  /*3460*/  FADD.FTZ R97, -R69, R16 ;  /* 0x0000001045617221 */ /* 0x000fe40000010100 */
[----:B------:R-:W-:Y:S01]  /*3470*/  FMUL.FTZ R16, R27, R51 ;  /* 0x000000331b107220 */ /* 0x000fe20000410000 */
[----:B------:R-:W0:Y:S01]  /*3480*/  SHFL.DOWN PT, R101, R98, 0x1, 0x1f ;  /* 0x08201f0062657f89 */ /* 0x000e2200000e0000 */
[----:B------:R-:W-:Y:S02]  /*3490*/  FMUL.FTZ R99, R91, R75 ;  /* 0x0000004b5b637220 */ /* 0x000fe40000410000 */
[----:B------:R-:W-:Y:S02]  /*34a0*/  FMUL.FTZ R80, R86, R54 ;  /* 0x0000003656507220 */ /* 0x000fe40000410000 */
[----:B------:R-:W-:-:S02]  /*34b0*/  FFMA.FTZ R96, R84, R16, -R99 ;  /* 0x0000001054607223 */ /* 0x000fc40000010863 */
[----:B------:R-:W-:Y:S02]  /*34c0*/  FMUL.FTZ R100, R87, R54 ;  /* 0x0000003657647220 */ /* 0x000fe40000410000 */
        /* <DEDUP_REMOVED lines=13> */
[----:B------:R-:W-:Y:S01]  /*35a0*/  FFMA.FTZ R94, R65, -R92, R18 ;  /* 0x8000005c415e7223 */ /* 0x000fe20000010012 */
[----:B------:R-:W-:Y:S01]  /*35b0*/  MOV R18, R98 ;  /* 0x0000006200127202 */ /* 0x000fe20000000f00 */
        /* <DEDUP_REMOVED lines=11> */
[----:B------:R-:W-:Y:S01]  /*3670*/  FADD.FTZ R13, R78, R13 ;  /* 0x0000000d4e0d7221 */ /* 0x000fe20000010000 */
[----:B------:R-:W3:Y:S01]  /*3680*/  SHFL.DOWN PT, R101, R18, 0x2, 0x1f ;  /* 0x08401f0012657f89 */ /* 0x000ee200000e0000 */
[----:B------:R-:W-:Y:S02]  /*3690*/  FADD.FTZ R12, R77, R12 ;  /* 0x0000000c4d0c7221 */ /* 0x000fe40000010000 */
[----:B-1----:R-:W-:Y:S02]  /*36a0*/  @!P0 FADD.FTZ R19, R19, R104 ;  /* 0x0000006813138221 */ /* 0x002fe40000010000 */
[----:B0-----:R-:W-:-:S03]  /*36b0*/  @!P0 FADD.FTZ R17, R17, R100 ;  /* 0x0000006411118221 */ /* 0x001fc60000010000 */
[----:B------:R-:W0:Y:S01]  /*36c0*/  SHFL.DOWN PT, R96, R19, 0x2, 0x1f ;  /* 0x08401f0013607f89 */ /* 0x000e2200000e0000 */
[----:B--2---:R-:W-:-:S03]  /*36d0*/  @!P0 FADD.FTZ R16, R16, R99 ;  /* 0x0000006310108221 */ /* 0x004fc60000010000 */
[----:B------:R-:W1:Y:S01]  /*36e0*/  SHFL.DOWN PT, R94, R17, 0x2, 0x1f ;  /* 0x08401f00115e7f89 */ /* 0x000e6200000e0000 */
[----:B------:R-:W-:-:S03]  /*36f0*/  ISETP.GT.AND P0, PT, R40, 0x1d, PT ;  /* 0x0000001d2800780c */ /* 0x000fc60003f04270 */
[----:B------:R-:W2:Y:S10]  /*3700*/  SHFL.DOWN PT, R99, R16, 0x2, 0x1f ;  /* 0x08401f0010637f89 */ /* 0x000eb400000e0000 */
[----:B---3--:R-:W-:-:S05]  /*3710*/  @!P0 FADD.FTZ R18, R18, R101 ;  /* 0x0000006512128221 */ /* 0x008fca0000010000 */
[----:B------:R-:W3:Y:S01]  /*3720*/  SHFL.DOWN PT, R101, R18, 0x4, 0x1f ;  /* 0x08801f0012657f89 */ /* 0x000ee200000e0000 */
[----:B0-----:R-:W-:Y:S02]  /*3730*/  @!P0 FADD.FTZ R19, R19, R96 ;  /* 0x0000006013138221 */ /* 0x001fe40000010000 */
[----:B-1----:R-:W-:-:S03]  /*3740*/  @!P0 FADD.FTZ R17, R17, R94 ;  /* 0x0000005e11118221 */ /* 0x002fc60000010000 */
        /* <DEDUP_REMOVED lines=10> */
[CC--:B------:R-:W-:Y:S02]  /*37f0*/  FMUL.FTZ R94, R73.reuse, R22.reuse ;  /* 0x00000016495e7220 */ /* 0x0c0fe40000410000 */
        /* <DEDUP_REMOVED lines=9> */
[----:B------:R-:W-:Y:S02]  /*3890*/  FADD.FTZ R22, R88, R99 ;  /* 0x0000006358167221 */ /* 0x000fe40000010000 */
[----:B---3--:R-:W-:Y:S02]  /*38a0*/  @!P0 FADD.FTZ R18, R18, R103 ;  /* 0x0000006712128221 */ /* 0x008fe40000010000 */
[C---:B------:R-:W-:Y:S02]  /*38b0*/  FFMA.FTZ R20, R72.reuse, R20, -R23 ;  /* 0x0000001448147223 */ /* 0x040fe40000010817 */
[----:B------:R-:W-:Y:S01]  /*38c0*/  FFMA.FTZ R21, R72, R21, R73 ;  /* 0x0000001548157223 */ /* 0x000fe20000010049 */
[----:B------:R-:W3:Y:S01]  /*38d0*/  SHFL.DOWN PT, R103, R18, 0x10, 0x1f ;  /* 0x0a001f0012677f89 */ /* 0x000ee200000e0000 */
[----:B0-----:R-:W-:-:S02]  /*38e0*/  @!P0 FADD.FTZ R19, R19, R98 ;  /* 0x0000006213138221 */ /* 0x001fc40000010000 */
[----:B------:R-:W-:Y:S02]  /*38f0*/  FMUL.FTZ R88, R25, R86 ;  /* 0x0000005619587220 */ /* 0x000fe40000410000 */
[----:B-1----:R-:W-:Y:S01]  /*3900*/  @!P0 FADD.FTZ R17, R17, R96 ;  /* 0x0000006011118221 */ /* 0x002fe20000010000 */
[----:B------:R-:W0:Y:S01]  /*3910*/  SHFL.DOWN PT, R98, R19, 0x10, 0x1f ;  /* 0x0a001f0013627f89 */ /* 0x000e2200000e0000 */
[C---:B------:R-:W-:Y:S02]  /*3920*/  FMUL.FTZ R72, R25.reuse, R85 ;  /* 0x0000005519487220 */ /* 0x040fe40000410000 */
[----:B--2---:R-:W-:Y:S01]  /*3930*/  @!P0 FADD.FTZ R16, R16, R101 ;  /* 0x0000006510108221 */ /* 0x004fe20000010000 */
[----:B------:R-:W1:Y:S01]  /*3940*/  SHFL.DOWN PT, R96, R17, 0x10, 0x1f ;  /* 0x0a001f0011607f89 */ /* 0x000e6200000e0000 */
[----:B------:R-:W-:Y:S01]  /*3950*/  FMUL.FTZ R73, R25, R90 ;  /* 0x0000005a19497220 */ /* 0x000fe20000410000 */
[----:B------:R-:W-:Y:S01]  /*3960*/  ISETP.GT.AND P0, PT, R40, 0xf, PT ;  /* 0x0000000f2800780c */ /* 0x000fe20003f04270 */
[----:B------:R-:W-:Y:S01]  /*3970*/  FADD.FTZ R23, R89, R94 ;  /* 0x0000005e59177221 */ /* 0x000fe20000010000 */
[----:B------:R-:W2:Y:S01]  /*3980*/  SHFL.DOWN PT, R101, R16, 0x10, 0x1f ;  /* 0x0a001f0010657f89 */ /* 0x000ea200000e0000 */
[----:B------:R-:W-:-:S02]  /*3990*/  FFMA.FTZ R89, R24, R87, -R88 ;  /* 0x0000005718597223 */ /* 0x000fc40000010858 */
[CC--:B------:R-:W-:Y:S01]  /*39a0*/  FFMA.FTZ R88, R24.reuse, R27.reuse, -R72 ;  /* 0x0000001b18587223 */ /* 0x0c0fe20000010848 */
[----:B------:R4:W-:Y:S01]  /*39b0*/  @!P2 STS.128 [UR4+0x1760], R20 ;  /* 0x00176014ff00a988 */ /* 0x0009e20008000c04 */
[----:B------:R-:W-:Y:S02]  /*39c0*/  FFMA.FTZ R72, R24, R82, -R73 ;  /* 0x0000005218487223 */ /* 0x000fe40000010849 */
[----:B------:R-:W-:Y:S02]  /*39d0*/  FMUL.FTZ R73, R25, R27 ;  /* 0x0000001b19497220 */ /* 0x000fe40000410000 */
[----:B------:R-:W-:Y:S02]  /*39e0*/  FMUL.FTZ R81, R81, R72 ;  /* 0x0000004851517220 */ /* 0x000fe40000410000 */
[C---:B------:R-:W-:Y:S02]  /*39f0*/  FMUL.FTZ R72, R25.reuse, R93 ;  /* 0x0000005d19487220 */ /* 0x040fe40000410000 */
[----:B------:R-:W-:-:S02]  /*3a00*/  FMUL.FTZ R87, R25, R87 ;  /* 0x0000005719577220 */ /* 0x000fc40000410000 */
[C---:B------:R-:W-:Y:S02]  /*3a10*/  FMUL.FTZ R27, R25.reuse, R82 ;  /* 0x00000052191b7220 */ /* 0x040fe40000410000 */
[-C--:B------:R-:W-:Y:S02]  /*3a20*/  FMUL.FTZ R25, R25, R83.reuse ;  /* 0x0000005319197220 */ /* 0x080fe40000410000 */
[----:B------:R-:W-:Y:S02]  /*3a30*/  FFMA.FTZ R83, R24, R83, -R72 ;  /* 0x0000005318537223 */ /* 0x000fe40000010848 */
[----:B------:R-:W-:Y:S02]  /*3a40*/  FMUL.FTZ R89, R92, R89 ;  /* 0x000000595c597220 */ /* 0x000fe40000410000 */
[----:B------:R-:W-:Y:S02]  /*3a50*/  FMUL.FTZ R88, R91, R88 ;  /* 0x000000585b587220 */ /* 0x000fe40000410000 */
[----:B----4-:R-:W-:-:S02]  /*3a60*/  FFMA.FTZ R22, R24, R86, R87 ;  /* 0x0000005618167223 */ /* 0x010fc40000010057 */
[C---:B------:R-:W-:Y:S02]  /*3a70*/  FFMA.FTZ R73, R24.reuse, R85, R73 ;  /* 0x0000005518497223 */ /* 0x040fe40000010049 */
[C---:B------:R-:W-:Y:S02]  /*3a80*/  FFMA.FTZ R20, R24.reuse, R90, R27 ;  /* 0x0000005a18147223 */ /* 0x040fe4000001001b */
[----:B------:R-:W-:Y:S02]  /*3a90*/  FFMA.FTZ R25, R24, R93, R25 ;  /* 0x0000005d18197223 */ /* 0x000fe40000010019 */
[----:B------:R-:W-:Y:S02]  /*3aa0*/  FMUL.FTZ R83, R26, R83 ;  /* 0x000000531a537220 */ /* 0x000fe40000410000 */
[----:B---3--:R-:W-:Y:S02]  /*3ab0*/  @!P0 FADD.FTZ R18, R18, R103 ;  /* 0x0000006712128221 */ /* 0x008fe40000010000 */
        /* <DEDUP_REMOVED lines=27> */
.L_x_13879:
[----:B0-----:R-:W-:Y:S05]  /*3c70*/  BSYNC B0 ;  /* 0x0000000000007941 */ /* 0x001fea0003800000 */
.L_x_13878:
        /* <DEDUP_REMOVED lines=21> */
.L_x_13865:
[----:B------:R-:W-:Y:S01]  /*3dd0*/  BAR.SYNC.DEFER_BLOCKING 0x0 ;  /* 0x0000000000007b1d */ /* 0x000fe20000010000 */
[----:B------:R-:W-:Y:S02]  /*3de0*/  SHF.R.S32.HI R27, RZ, 0x1f, R38 ;  /* 0x0000001fff1b7819 */ /* 0x000fe40000011426 */
[----:B------:R-:W-:-:S04]  /*3df0*/  LEA R4, P0, R38, R43, 0x4 ;  /* 0x0000002b26047211 */ /* 0x000fc800078020ff */
[----:B------:R-:W-:-:S06]  /*3e00*/  LEA.HI.X R5, R38, R45, R27, 0x4, P0 ;  /* 0x0000002d26057211 */ /* 0x000fcc00000f241b */
        /* <DEDUP_REMOVED lines=47> */
[----:B0-----:R-:W-:Y:S01]  /*4100*/  IMAD R21, R35, c[0x0][0x2fc], R20 ;  /* 0x0000bf0023157a24 */ /* 0x001fe200078e0214 */
[----:B------:R-:W-:Y:S01]  /*4110*/  IADD3 R16, P4, R17, R48, RZ ;  /* 0x0000003011107210 */ /* 0x000fe20007f9e0ff */
[----:B---3--:R-:W-:-:S02]  /*4120*/  @!P1 FMUL.FTZ R9, R9, R24 ;  /* 0x0000001809099220 */ /* 0x008fc40000410000 */
[----:B------:R0:W3:Y:S01]  /*4130*/  @!P3 MUFU.RCP R14, R23 ;  /* 0x00000017000eb308 */ /* 0x0000e20000001000 */
[----:B------:R-:W-:Y:S02]  /*4140*/  IADD3.X R17, R12, R49, RZ, P4, !PT ;  /* 0x000000310c117210 */ /* 0x000fe400027fe4ff */
[----:B------:R-:W-:Y:S02]  /*4150*/  IADD3 R19, R19, R21, RZ ;  /* 0x0000001513137210 */ /* 0x000fe40007ffe0ff */
[----:B------:R-:W-:Y:S01]  /*4160*/  IADD3 R41, P1, R41, -0x200, RZ ;  /* 0xfffffe0029297810 */ /* 0x000fe20007f3e0ff */
        /* <DEDUP_REMOVED lines=8> */
[----:B------:R-:W-:Y:S01]  /*41f0*/  IMAD R23, R0, c[0x0][0x304], R23 ;  /* 0x0000c10000177a24 */ /* 0x000fe200078e0217 */
        /* <DEDUP_REMOVED lines=20> */
.L_x_13855:
        /* <DEDUP_REMOVED lines=24> */
.L_x_13883:
[----:B-1----:R-:W-:Y:S05]  /*44c0*/  BSYNC B0 ;  /* 0x0000000000007941 */ /* 0x002fea0003800000 */
.L_x_13882:
        /* <DEDUP_REMOVED lines=23> */
.L_x_13885:
[----:B------:R-:W1:Y:S02]  /*4640*/  S2R R21, SR_TID.X ;  /* 0x0000000000157919 */ /* 0x000e640000002100 */
.L_x_13886:
[----:B-1----:R-:W-:Y:S05]  /*4650*/  BSYNC B0 ;  /* 0x0000000000007941 */ /* 0x002fea0003800000 */
.L_x_13884:
[----:B------:R-:W-:-:S13]  /*4660*/  ISETP.GE.AND P0, PT, R21, c[0x0][0x16c], PT ;  /* 0x00005b0015007a0c */ /* 0x000fda0003f06270 */
[----:B------:R-:W-:Y:S05]  /*4670*/  @P0 EXIT ;  /* 0x000000000000094d */ /* 0x000fea0003800000 */
[C---:B0-----:R-:W-:Y:S02]  /*4680*/  IMAD R15, R33.reuse, c[0x0][0x1b8], RZ ;  /* 0x00006e00210f7a24 */ /* 0x041fe400078e02ff */
        /* <DEDUP_REMOVED lines=19> */
.L_x_13887:
        /* <DEDUP_REMOVED lines=64> */
.L_x_13888:
        /* <DEDUP_REMOVED lines=12> */
.L_x_14774:


//--------------------- .text._Z25selective_scan_bwd_kernelI32Selective_Scan_bwd_kernel_traitsILi32ELi4ELb1ELb0ELb1ELb0ELb0EfN3c107complexIfEEEEv12SSMParamsBwd --------------------------
	.section	.text._Z25selective_scan_bwd_kernelI32Selective_Scan_bwd_kernel_traitsILi32ELi4ELb1ELb0ELb1ELb0ELb0EfN3c107complexIfEEEEv12SSMParamsBwd,"ax",@progbits
	.sectioninfo	@"SHI_REGISTERS=155"
	.align	128
        .global         _Z25selective_scan_bwd_kernelI32Selective_Scan_bwd_kernel_traitsILi32ELi4ELb1ELb0ELb1ELb0ELb0EfN3c107complexIfEEEEv12SSMParamsBwd
        .type           _Z25selective_scan_bwd_kernelI32Selective_Scan_bwd_kernel_traitsILi32ELi4ELb1ELb0ELb1ELb0ELb0EfN3c107complexIfEEEEv12SSMParamsBwd,@function
        .size           _Z25selective_scan_bwd_kernelI32Selective_Scan_bwd_kernel_traitsILi32ELi4ELb1ELb0ELb1ELb0ELb0EfN3c107complexIfEEEEv12SSMParamsBwd,(.L_x_14775 - _Z25selective_scan_bwd_kernelI32Selective_Scan_bwd_kernel_traitsILi32ELi4ELb1ELb0ELb1ELb0ELb0EfN3c107complexIfEEEEv12SSMParamsBwd)
        .other          _Z25selective_scan_bwd_kernelI32Selective_Scan_bwd_kernel_traitsILi32ELi4ELb1ELb0ELb1ELb0ELb0EfN3c107complexIfEEEEv12SSMParamsBwd,@"STO_CUDA_ENTRY STV_DEFAULT"
_Z25selective_scan_bwd_kernelI32Selective_Scan_bwd_kernel_traitsILi32ELi4ELb1ELb0ELb1ELb0ELb0EfN3c107complexIfEEEEv12SSMParamsBwd:
.text._Z25selective_scan_bwd_kernelI32Selective_Scan_bwd_kernel_traitsILi32ELi4ELb1ELb0ELb1ELb0ELb0EfN3c107complexIfEEEEv12SSMParamsBwd:
        /* <DEDUP_REMOVED lines=16> */
[--C-:B------:R-:W-:Y:S02]  /*0100*/  @P0 LEA.HI.X R3, R98, c[0x0][0x23c], R97.reuse, 0x2, P2 ;  /* 0x00008f0062030a11 */ /* 0x100fe400010f1461 */
[----:B--2---:R-:W-:Y:S02]  /*0110*/  SHF.R.S32.HI R90, RZ, 0x1f, R92 ;  /* 0x0000001fff5a7819 */ /* 0x004fe4000001145c */
[----:B------:R-:W-:Y:S01]  /*0120*/  MOV R10, c[0x0][0x174] ;  /* 0x00005d00000a7a02 */ /* 0x000fe20000000f00 */
[----:B------:R0:W5:Y:S01]  /*0130*/  @P0 LDG.E R96, [R2.64] ;  /* 0x0000000602600981 */ /* 0x000162000c1e1900 */
[----:B-1----:R-:W-:Y:S02]  /*0140*/  IADD3 R6, R0, 0xffffffe, RZ ;  /* 0x0ffffffe00067810 */ /* 0x002fe40007ffe0ff */
[----:B------:R-:W-:-:S02]  /*0150*/  @P1 LEA.HI.X R5, R98, c[0x0][0x254], R97, 0x2, P3 ;  /* 0x0000950062051a11 */ /* 0x000fc400018f1461 */
[----:B------:R1:W2:Y:S01]  /*0160*/  F2I.FTZ.U32.TRUNC.NTZ R7, R6 ;  /* 0x0000000600077305 */ /* 0x0002a2000021f000 */
[----:B------:R-:W-:Y:S02]  /*0170*/  IMAD R15, R90, c[0x0][0x278], RZ ;  /* 0x00009e005a0f7a24 */ /* 0x000fe400078e02ff */
[----:B------:R-:W-:Y:S01]  /*0180*/  IMAD R13, R97, c[0x0][0x1d8], RZ ;  /* 0x00007600610d7a24 */ /* 0x000fe200078e02ff */
[----:B------:R3:W5:Y:S01]  /*0190*/  @P1 LDG.E R94, [R4.64] ;  /* 0x00000006045e1981 */ /* 0x000762000c1e1900 */
[----:B-1----:R-:W-:Y:S01]  /*01a0*/  HFMA2.MMA R6, -RZ, RZ, 0, 0 ;  /* 0x00000000ff067435 */ /* 0x002fe200000001ff */
[----:B--2---:R-:W-:-:S05]  /*01b0*/  IADD3 R8, RZ, -R7, RZ ;  /* 0x80000007ff087210 */ /* 0x004fca0007ffe0ff */
[----:B------:R-:W-:Y:S01]  /*01c0*/  IMAD R9, R8, R11, RZ ;  /* 0x0000000b08097224 */ /* 0x000fe200078e02ff */
[----:B0-----:R-:W-:-:S03]  /*01d0*/  IABS R2, R98 ;  /* 0x0000006200027213 */ /* 0x001fc60000000000 */
[----:B------:R-:W-:-:S06]  /*01e0*/  IMAD.HI.U32 R7, R7, R9, R6 ;  /* 0x0000000907077227 */ /* 0x000fcc00078e0006 */
[----:B------:R-:W-:-:S05]  /*01f0*/  IMAD.HI.U32 R95, R7, R2, RZ ;  /* 0x00000002075f7227 */ /* 0x000fca00078e00ff */
[----:B------:R-:W-:-:S05]  /*0200*/  IADD3 R0, -R95, RZ, RZ ;  /* 0x000000ff5f007210 */ /* 0x000fca0007ffe1ff */
[----:B------:R-:W-:-:S05]  /*0210*/  IMAD R0, R11, R0, R2 ;  /* 0x000000000b007224 */ /* 0x000fca00078e0202 */
[----:B------:R-:W-:Y:S01]  /*0220*/  ISETP.GT.U32.AND P2, PT, R11, R0, PT ;  /* 0x000000000b00720c */ /* 0x000fe20003f44070 */
[----:B------:R-:W-:Y:S02]  /*0230*/  IMAD R7, R90, c[0x0][0x1d0], RZ ;  /* 0x000074005a077a24 */ /* 0x000fe400078e02ff */
[----:B------:R-:W-:-:S04]  /*0240*/  IMAD.WIDE.U32 R2, R92, c[0x0][0x1d0], RZ ;  /* 0x000074005c027a25 */ /* 0x000fc800078e00ff */
[----:B------:R-:W-:-:S06]  /*0250*/  IMAD R7, R92, c[0x0][0x1d4], R7 ;  /* 0x000075005c077a24 */ /* 0x000fcc00078e0207 */
[----:B------:R-:W-:-:S04]  /*0260*/  @!P2 IADD3 R0, R0, -R11, RZ ;  /* 0x8000000b0000a210 */ /* 0x000fc80007ffe0ff */
[----:B------:R-:W-:Y:S02]  /*0270*/  ISETP.GE.U32.AND P0, PT, R0, R11, PT ;  /* 0x0000000b0000720c */ /* 0x000fe40003f06070 */
[----:B------:R-:W-:Y:S02]  /*0280*/  LOP3.LUT R6, R98, c[0x0][0x178], RZ, 0x3c, !PT ;  /* 0x00005e0062067a12 */ /* 0x000fe400078e3cff */
[----:B------:R-:W-:Y:S01]  /*0290*/  IADD3 R3, R3, R7, RZ ;  /* 0x0000000703037210 */ /* 0x000fe20007ffe0ff */
[----:B------:R-:W-:Y:S01]  /*02a0*/  IMAD R9, R90, c[0x0][0x1e0], RZ ;  /* 0x000078005a097a24 */ /* 0x000fe200078e02ff */
[----:B------:R-:W-:Y:S02]  /*02b0*/  ISETP.GE.AND P3, PT, R6, RZ, PT ;  /* 0x000000ff0600720c */ /* 0x000fe40003f66270 */
[----:B------:R-:W-:Y:S01]  /*02c0*/  @!P2 IADD3 R95, R95, 0x1, RZ ;  /* 0x000000015f5fa810 */ /* 0x000fe20007ffe0ff */
[----:B------:R-:W-:Y:S01]  /*02d0*/  IMAD.WIDE.U32 R2, R98, c[0x0][0x1d8], R2 ;  /* 0x0000760062027a25 */ /* 0x000fe200078e0002 */
[----:B------:R-:W-:-:S03]  /*02e0*/  LEA R11, R10, 0xffffff80, 0x7 ;  /* 0xffffff800a0b7811 */ /* 0x000fc600078e38ff */
[----:B------:R-:W-:Y:S01]  /*02f0*/  IMAD.WIDE.U32 R6, R92, c[0x0][0x278], RZ ;  /* 0x00009e005c067a25 */ /* 0x000fe200078e00ff */
[----:B------:R-:W-:-:S03]  /*0300*/  @P0 IADD3 R95, R95, 0x1, RZ ;  /* 0x000000015f5f0810 */ /* 0x000fc60007ffe0ff */
[C---:B------:R-:W-:Y:S01]  /*0310*/  IMAD R17, R92.reuse, c[0x0][0x27c], R15 ;  /* 0x00009f005c117a24 */ /* 0x040fe200078e020f */
[----:B------:R-:W-:Y:S01]  /*0320*/  SHF.R.S32.HI R15, RZ, 0x1f, R11 ;  /* 0x0000001fff0f7819 */ /* 0x000fe2000001140b */
[----:B---3--:R-:W-:Y:S01]  /*0330*/  IMAD.WIDE.U32 R4, R92, c[0x0][0x1e0], RZ ;  /* 0x000078005c047a25 */ /* 0x008fe200078e00ff */
[----:B------:R-:W-:-:S03]  /*0340*/  IADD3 R0, P0, R11, R2, RZ ;  /* 0x000000020b007210 */ /* 0x000fc60007f1e0ff */
[----:B------:R-:W-:Y:S02]  /*0350*/  IMAD R9, R92, c[0x0][0x1e4], R9 ;  /* 0x000079005c097a24 */ /* 0x000fe400078e0209 */
[----:B------:R-:W-:Y:S01]  /*0360*/  IMAD R13, R98, c[0x0][0x1dc], R13 ;  /* 0x00007700620d7a24 */ /* 0x000fe200078e020d */
[----:B------:R-:W-:Y:S01]  /*0370*/  ISETP.NE.AND P1, PT, RZ, c[0x0][0x178], PT ;  /* 0x00005e00ff007a0c */ /* 0x000fe20003f25270 */
[----:B------:R-:W-:Y:S01]  /*0380*/  IMAD R19, R90, c[0x0][0x1b0], RZ ;  /* 0x00006c005a137a24 */ /* 0x000fe200078e02ff */
[----:B------:R-:W-:Y:S02]  /*0390*/  IADD3 R7, R7, R17, RZ ;  /* 0x0000001107077210 */ /* 0x000fe40007ffe0ff */
[----:B------:R-:W-:Y:S01]  /*03a0*/  IADD3 R5, R5, R9, RZ ;  /* 0x0000000905057210 */ /* 0x000fe20007ffe0ff */
[----:B------:R-:W-:Y:S01]  /*03b0*/  IMAD.WIDE.U32 R8, R92, c[0x0][0x1b0], RZ ;  /* 0x00006c005c087a25 */ /* 0x000fe200078e00ff */
[----:B------:R-:W-:-:S03]  /*03c0*/  IADD3.X R17, R15, R3, R13, P0, !PT ;  /* 0x000000030f117210 */ /* 0x000fc600007fe40d */
[----:B------:R-:W-:Y:S02]  /*03d0*/  IMAD R19, R92, c[0x0][0x1b4], R19 ;  /* 0x00006d005c137a24 */ /* 0x000fe400078e0213 */
[----:B------:R-:W-:Y:S01]  /*03e0*/  IMAD R3, R97, c[0x0][0x1e8], RZ ;  /* 0x00007a0061037a24 */ /* 0x000fe200078e02ff */
[----:B------:R-:W-:Y:S02]  /*03f0*/  @!P3 IADD3 R95, -R95, RZ, RZ ;  /* 0x000000ff5f5fb210 */ /* 0x000fe40007ffe1ff */
[C---:B------:R-:W-:Y:S02]  /*0400*/  ISETP.GE.AND P3, PT, R10.reuse, 0x1, PT ;  /* 0x000000010a00780c */ /* 0x040fe40003f66270 */
[----:B------:R-:W-:Y:S01]  /*0410*/  LEA R13, R10, 0xffffff00, 0x8 ;  /* 0xffffff000a0d7811 */ /* 0x000fe200078e40ff */
[C---:B------:R-:W-:Y:S01]  /*0420*/  IMAD R10, R98.reuse, c[0x0][0x1ec], R3 ;  /* 0x00007b00620a7a24 */ /* 0x040fe200078e0203 */
[----:B------:R-:W-:Y:S01]  /*0430*/  IADD3 R9, R9, R19, RZ ;  /* 0x0000001309097210 */ /* 0x000fe20007ffe0ff */
[----:B------:R-:W-:Y:S01]  /*0440*/  IMAD.WIDE.U32 R2, R98, c[0x0][0x1e8], R4 ;  /* 0x00007a0062027a25 */ /* 0x000fe200078e0004 */
[----:B------:R-:W-:-:S03]  /*0450*/  @!P1 LOP3.LUT R95, RZ, c[0x0][0x178], RZ, 0x33, !PT ;  /* 0x00005e00ff5f9a12 */ /* 0x000fc600078e33ff */
[----:B------:R-:W-:Y:S02]  /*0460*/  IMAD R19, R97, c[0x0][0x280], RZ ;  /* 0x0000a00061137a24 */ /* 0x000fe400078e02ff */
[----:B------:R-:W-:Y:S01]  /*0470*/  IMAD.WIDE.U32 R4, R98, c[0x0][0x280], R6 ;  /* 0x0000a00062047a25 */ /* 0x000fe200078e0006 */
[----:B------:R-:W-:-:S03]  /*0480*/  IADD3 R83, P1, R11, R2, RZ ;  /* 0x000000020b537210 */ /* 0x000fc60007f3e0ff */
[----:B------:R-:W-:Y:S01]  /*0490*/  IMAD R19, R98, c[0x0][0x284], R19 ;  /* 0x0000a10062137a24 */ /* 0x000fe200078e0213 */
[----:B------:R-:W-:Y:S02]  /*04a0*/  IADD3 R11, P2, R11, R4, RZ ;  /* 0x000000040b0b7210 */ /* 0x000fe40007f5e0ff */
[----:B------:R-:W-:Y:S02]  /*04b0*/  ISETP.NE.U32.AND P0, PT, RZ, c[0x0][0x260], PT ;  /* 0x00009800ff007a0c */ /* 0x000fe40003f05070 */
[----:B------:R-:W-:Y:S02]  /*04c0*/  SHF.R.S32.HI R124, RZ, 0x1f, R95 ;  /* 0x0000001fff7c7819 */ /* 0x000fe4000001145f */
[C---:B------:R-:W-:Y:S02]  /*04d0*/  IADD3.X R2, R15.reuse, R3, R10, P1, !PT ;  /* 0x000000030f027210 */ /* 0x040fe40000ffe40a */
[----:B------:R-:W-:Y:S02]  /*04e0*/  IADD3.X R4, R15, R5, R19, P2, !PT ;  /* 0x000000050f047210 */ /* 0x000fe400017fe413 */
[----:B------:R-:W-:-:S02]  /*04f0*/  ISETP.NE.AND.EX P0, PT, RZ, c[0x0][0x264], PT, P0 ;  /* 0x00009900ff007a0c */ /* 0x000fc40003f05300 */
[----:B------:R-:W-:Y:S02]  /*0500*/  LEA R86, P1, R0, c[0x0][0x240], 0x2 ;  /* 0x0000900000567a11 */ /* 0x000fe400078210ff */
[C---:B------:R-:W-:Y:S01]  /*0510*/  LEA R82, P2, R83.reuse, c[0x0][0x248], 0x2 ;  /* 0x0000920053527a11 */ /* 0x040fe200078410ff */
[----:B------:R-:W-:Y:S01]  /*0520*/  IMAD R12, R124, c[0x0][0x1c8], RZ ;  /* 0x000072007c0c7a24 */ /* 0x000fe200078e02ff */
[----:B------:R-:W-:Y:S02]  /*0530*/  LEA.HI.X R6, R0, c[0x0][0x244], R17, 0x2, P1 ;  /* 0x0000910000067a11 */ /* 0x000fe400008f1411 */
[----:B------:R-:W-:Y:S01]  /*0540*/  LEA.HI.X R83, R83, c[0x0][0x24c], R2, 0x2, P2 ;  /* 0x0000930053537a11 */ /* 0x000fe200010f1402 */
[C---:B------:R-:W-:Y:S01]  /*0550*/  IMAD.WIDE.U32 R8, R95.reuse, c[0x0][0x1c8], R8 ;  /* 0x000072005f087a25 */ /* 0x040fe200078e0008 */
[----:B------:R-:W-:Y:S02]  /*0560*/  ISETP.NE.U32.AND P1, PT, RZ, c[0x0][0x328], PT ;  /* 0x0000ca00ff007a0c */ /* 0x000fe40003f25070 */
[----:B------:R-:W-:Y:S01]  /*0570*/  ISETP.NE.U32.AND P2, PT, RZ, c[0x0][0x348], PT ;  /* 0x0000d200ff007a0c */ /* 0x000fe20003f45070 */
[----:B------:R-:W-:Y:S01]  /*0580*/  IMAD R7, R95, c[0x0][0x1cc], R12 ;  /* 0x000073005f077a24 */ /* 0x000fe200078e020c */
[----:B------:R-:W-:-:S02]  /*0590*/  ISETP.NE.AND.EX P1, PT, RZ, c[0x0][0x32c], PT, P1 ;  /* 0x0000cb00ff007a0c */ /* 0x000fc40003f25310 */
[----:B------:R-:W-:Y:S02]  /*05a0*/  ISETP.NE.AND.EX P2, PT, RZ, c[0x0][0x34c], PT, P2 ;  /* 0x0000d300ff007a0c */ /* 0x000fe40003f45320 */
[----:B------:R-:W-:Y:S01]  /*05b0*/  IADD3 R78, P4, R13, R8, RZ ;  /* 0x000000080d4e7210 */ /* 0x000fe20007f9e0ff */
[----:B------:R-:W-:Y:S01]  /*05c0*/  @P0 IMAD R0, R92, c[0x0][0x164], R98 ;  /* 0x000059005c000a24 */ /* 0x000fe200078e0262 */
[----:B------:R-:W-:Y:S02]  /*05d0*/  IADD3 R8, R9, R7, RZ ;  /* 0x0000000709087210 */ /* 0x000fe40007ffe0ff */
[----:B------:R-:W-:Y:S01]  /*05e0*/  MOV R2, c[0x0][0x2bc] ;  /* 0x0000af0000027a02 */ /* 0x000fe20000000f00 */
[----:B------:R-:W-:Y:S01]  /*05f0*/  @P0 IMAD R0, R0, c[0x0][0x174], RZ ;  /* 0x00005d0000000a24 */ /* 0x000fe200078e02ff */
[----:B------:R-:W-:Y:S02]  /*0600*/  LEA.HI.X.SX32 R13, R13, R8, 0x1, P4 ;  /* 0x000000080d0d7211 */ /* 0x000fe400020f0eff */
[----:B------:R-:W-:-:S02]  /*0610*/  LEA R80, P4, R11, c[0x0][0x308], 0x2 ;  /* 0x0000c2000b507a11 */ /* 0x000fc400078810ff */
[----:B------:R-:W-:Y:S02]  /*0620*/  LEA R79, P5, R78, c[0x0][0x230], 0x2 ;  /* 0x00008c004e4f7a11 */ /* 0x000fe400078a10ff */
[----:B------:R-:W-:Y:S02]  /*0630*/  MOV R37, c[0x0][0x2b8] ;  /* 0x0000ae0000257a02 */ /* 0x000fe40000000f00 */
[----:B------:R-:W-:Y:S01]  /*0640*/  SHF.R.U32.HI R3, RZ, 0x1, R2 ;  /* 0x00000001ff037819 */ /* 0x000fe20000011602 */
[----:B------:R-:W-:Y:S01]  /*0650*/  CS2R R40, SRZ ;  /* 0x0000000000287805 */ /* 0x000fe2000001ff00 */
[----:B------:R-:W-:Y:S01]  /*0660*/  CS2R R38, SRZ ;  /* 0x0000000000267805 */ /* 0x000fe2000001ff00 */
[----:B------:R-:W-:Y:S01]  /*0670*/  @P0 MOV R43, 0x10 ;  /* 0x00000010002b0802 */ /* 0x000fe20000000f00 */
[----:B------:R-:W-:Y:S01]  /*0680*/  @P0 IMAD R0, R0, c[0x0][0x16c], RZ ;  /* 0x00005b0000000a24 */ /* 0x000fe200078e02ff */
[----:B------:R-:W-:Y:S01]  /*0690*/  LEA.HI.X R81, R11, c[0x0][0x30c], R4, 0x2, P4 ;  /* 0x0000c3000b517a11 */ /* 0x000fe200020f1404 */
[----:B------:R-:W-:Y:S01]  /*06a0*/  IMAD R3, R3, R92, RZ ;  /* 0x0000005c03037224 */ /* 0x000fe200078e02ff */
[----:B------:R-:W-:-:S02]  /*06b0*/  LEA.HI.X R78, R78, c[0x0][0x234], R13, 0x2, P5 ;  /* 0x00008d004e4e7a11 */ /* 0x000fc400028f140d */
[----:B------:R-:W-:Y:S02]  /*06c0*/  SHF.R.U64 R37, R37, 0x1, R2 ;  /* 0x0000000125257819 */ /* 0x000fe40000001202 */
[C---:B------:R-:W-:Y:S02]  /*06d0*/  @P1 LEA R40, P4, R98.reuse, c[0x0][0x328], 0x2 ;  /* 0x0000ca0062281a11 */ /* 0x040fe400078810ff */
[----:B------:R-:W-:Y:S01]  /*06e0*/  @P2 LEA R38, P5, R98, c[0x0][0x348], 0x2 ;  /* 0x0000d20062262a11 */ /* 0x000fe200078a10ff */
[----:B------:R-:W-:Y:S01]  /*06f0*/  HFMA2.MMA R93, -RZ, RZ, 0, 0 ;  /* 0x00000000ff5d7435 */ /* 0x000fe200000001ff */
[----:B------:R-:W-:Y:S01]  /*0700*/  @P0 IMAD.WIDE R42, R0, R43, c[0x0][0x260] ;  /* 0x00009800002a0625 */ /* 0x000fe200078e022b */
[----:B------:R-:W-:Y:S01]  /*0710*/  HFMA2.MMA R91, -RZ, RZ, 0, 0 ;  /* 0x00000000ff5b7435 */ /* 0x000fe200000001ff */
[C-C-:B------:R-:W-:Y:S01]  /*0720*/  @P1 LEA.HI.X R41, R98.reuse, c[0x0][0x32c], R97.reuse, 0x2, P4 ;  /* 0x0000cb0062291a11 */ /* 0x140fe200020f1461 */
[----:B------:R-:W-:Y:S01]  /*0730*/  @!P0 CS2R R42, SRZ ;  /* 0x00000000002a8805 */ /* 0x000fe2000001ff00 */
[----:B------:R-:W-:Y:S01]  /*0740*/  @P2 LEA.HI.X R39, R98, c[0x0][0x34c], R97, 0x2, P5 ;  /* 0x0000d30062272a11 */ /* 0x000fe200028f1461 */
[----:B------:R-:W-:Y:S01]  /*0750*/  IMAD R3, R90, R37, R3 ;  /* 0x000000255a037224 */ /* 0x000fe200078e0203 */
[----:B------:R-:W-:Y:S05]  /*0760*/  @!P3 BRA `(.L_x_13889) ;  /* 0x000038c00000b947 */ /* 0x000fea0003800000 */
[----:B------:R-:W0:Y:S01]  /*0770*/  S2R R89, SR_TID.X ;  /* 0x0000000000597919 */ /* 0x000e220000002100 */
[----:B------:R-:W-:Y:S01]  /*0780*/  IMAD R0, R124, c[0x0][0x2c0], RZ ;  /* 0x0000b0007c007a24 */ /* 0x000fe200078e02ff */
[----:B------:R-:W-:Y:S01]  /*0790*/  MOV R77, c[0x0][0x174] ;  /* 0x00005d00004d7a02 */ /* 0x000fe20000000f00 */
[----:B------:R-:W-:Y:S01]  /*07a0*/  IMAD.WIDE.U32 R36, R37, R92, RZ ;  /* 0x0000005c25247225 */ /* 0x000fe200078e00ff */
[----:B------:R-:W1:Y:S01]  /*07b0*/  S2R R76, SR_LANEID ;  /* 0x00000000004c7919 */ /* 0x000e620000000000 */
[----:B------:R-:W-:Y:S01]  /*07c0*/  MOV R91, RZ ;  /* 0x000000ff005b7202 */ /* 0x000fe20000000f00 */
[----:B------:R-:W-:Y:S01]  /*07d0*/  UMOV UR4, URZ ;  /* 0x0000003f00047c82 */ /* 0x000fe20008000000 */
[----:B------:R-:W-:Y:S01]  /*07e0*/  IMAD R5, R95, c[0x0][0x2c4], R0 ;  /* 0x0000b1005f057a24 */ /* 0x000fe200078e0200 */
[----:B------:R-:W-:-:S02]  /*07f0*/  IADD3 R3, R37, R3, RZ ;  /* 0x0000000325037210 */ /* 0x000fc40007ffe0ff */
[----:B------:R-:W-:Y:S02]  /*0800*/  MOV R2, R36 ;  /* 0x0000002400027202 */ /* 0x000fe40000000f00 */
[----:B------:R-:W-:-:S03]  /*0810*/  MOV R93, RZ ;  /* 0x000000ff005d7202 */ /* 0x000fc60000000f00 */
[----:B------:R-:W-:-:S05]  /*0820*/  IMAD.WIDE.U32 R84, R95, c[0x0][0x2c0], R2 ;  /* 0x0000b0005f547a25 */ /* 0x000fca00078e0002 */
[----:B------:R-:W-:Y:S02]  /*0830*/  IADD3 R5, R85, R5, RZ ;  /* 0x0000000555057210 */ /* 0x000fe40007ffe0ff */
[----:B------:R-:W-:Y:S02]  /*0840*/  MOV R85, R6 ;  /* 0x0000000600557202 */ /* 0x000fe40000000f00 */
[C---:B0-----:R-:W-:Y:S02]  /*0850*/  LOP3.LUT R0, R89.reuse, 0xffffffe0, RZ, 0xc0, !PT ;  /* 0xffffffe059007812 */ /* 0x041fe400078ec0ff */
[----:B------:R-:W-:Y:S02]  /*0860*/  LEA R88, P0, R84, c[0x0][0x320], 0x3 ;  /* 0x0000c80054587a11 */ /* 0x000fe400078018ff */
[----:B------:R-:W-:Y:S02]  /*0870*/  LOP3.LUT R87, R0, 0x1f, R89, 0xf8, !PT ;  /* 0x0000001f00577812 */ /* 0x000fe400078ef859 */
[----:B------:R-:W-:-:S02]  /*0880*/  SHF.L.U32 R75, R89, 0x3, RZ ;  /* 0x00000003594b7819 */ /* 0x000fc400000006ff */
[----:B------:R-:W-:Y:S02]  /*0890*/  IADD3 R87, R0, R87, RZ ;  /* 0x0000005700577210 */ /* 0x000fe40007ffe0ff */
[C---:B------:R-:W-:Y:S02]  /*08a0*/  IADD3 R0, R89.reuse, 0x40, RZ ;  /* 0x0000004059007810 */ /* 0x040fe40007ffe0ff */
[C---:B------:R-:W-:Y:S02]  /*08b0*/  IADD3 R74, R89.reuse, 0x20, RZ ;  /* 0x00000020594a7810 */ /* 0x040fe40007ffe0ff */
[----:B------:R-:W-:Y:S02]  /*08c0*/  LEA.HI.SX32 R73, R0, R89, 0x1b ;  /* 0x0000005900497211 */ /* 0x000fe400078fdaff */
[C---:B------:R-:W-:Y:S02]  /*08d0*/  IADD3 R72, R89.reuse, 0x60, RZ ;  /* 0x0000006059487810 */ /* 0x040fe40007ffe0ff */
[----:B------:R-:W-:-:S02]  /*08e0*/  IADD3 R4, R89, 0x80, RZ ;  /* 0x0000008059047810 */ /* 0x000fc40007ffe0ff */
[C---:B------:R-:W-:Y:S02]  /*08f0*/  IADD3 R70, R89.reuse, 0xa0, RZ ;  /* 0x000000a059467810 */ /* 0x040fe40007ffe0ff */
[C---:B------:R-:W-:Y:S02]  /*0900*/  IADD3 R6, R89.reuse, 0xc0, RZ ;  /* 0x000000c059067810 */ /* 0x040fe40007ffe0ff */
[C---:B------:R-:W-:Y:S02]  /*0910*/  IADD3 R68, R89.reuse, 0xe0, RZ ;  /* 0x000000e059447810 */ /* 0x040fe40007ffe0ff */
[----:B------:R-:W-:Y:S02]  /*0920*/  SHF.R.S32.HI R0, RZ, 0x1f, R87 ;  /* 0x0000001fff007819 */ /* 0x000fe40000011457 */
[----:B------:R-:W-:Y:S02]  /*0930*/  LEA.HI.X R84, R84, c[0x0][0x324], R5, 0x3, P0 ;  /* 0x0000c90054547a11 */ /* 0x000fe400000f1c05 */
[----:B------:R-:W-:-:S02]  /*0940*/  LOP3.LUT R122, R89, 0x1f, RZ, 0xc0, !PT ;  /* 0x0000001f597a7812 */ /* 0x000fc400078ec0ff */
[----:B------:R-:W-:Y:S02]  /*0950*/  LEA.HI.SX32 R75, R75, R75, 0x1b ;  /* 0x0000004b4b4b7211 */ /* 0x000fe400078fdaff */
[-C--:B------:R-:W-:Y:S02]  /*0960*/  LEA.HI.SX32 R74, R74, R89.reuse, 0x1b ;  /* 0x000000594a4a7211 */ /* 0x080fe400078fdaff */
[-C--:B------:R-:W-:Y:S02]  /*0970*/  LEA.HI.SX32 R72, R72, R89.reuse, 0x1b ;  /* 0x0000005948487211 */ /* 0x080fe400078fdaff */
[-C--:B------:R-:W-:Y:S02]  /*0980*/  LEA.HI.SX32 R71, R4, R89.reuse, 0x1b ;  /* 0x0000005904477211 */ /* 0x080fe400078fdaff */
[-C--:B------:R-:W-:Y:S02]  /*0990*/  LEA.HI.SX32 R70, R70, R89.reuse, 0x1b ;  /* 0x0000005946467211 */ /* 0x080fe400078fdaff */
[----:B------:R-:W-:-:S02]  /*09a0*/  LEA.HI.SX32 R69, R6, R89, 0x1b ;  /* 0x0000005906457211 */ /* 0x000fc400078fdaff */
[----:B------:R-:W-:Y:S02]  /*09b0*/  LEA.HI.SX32 R68, R68, R89, 0x1b ;  /* 0x0000005944447211 */ /* 0x000fe400078fdaff */
[----:B-1----:R-:W-:Y:S02]  /*09c0*/  SHF.L.U64.HI R0, R87, 0x4, R0 ;  /* 0x0000000457007819 */ /* 0x002fe40000010200 */
.L_x_13922:
[----:B------:R-:W-:Y:S01]  /*09d0*/  BAR.SYNC.DEFER_BLOCKING 0x0 ;  /* 0x0000000000007b1d */ /* 0x000fe20000010000 */
[----:B0-----:R-:W-:Y:S02]  /*09e0*/  MOV R4, R86 ;  /* 0x0000005600047202 */ /* 0x001fe40000000f00 */
[----:B------:R-:W-:-:S05]  /*09f0*/  MOV R5, R85 ;  /* 0x0000005500057202 */ /* 0x000fca0000000f00 */
[----:B------:R-:W-:-:S06]  /*0a00*/  IMAD.WIDE R16, R89, 0x10, R4 ;  /* 0x0000001059107825 */ /* 0x000fcc00078e0204 */
[----:B--2---:R-:W2:Y:S01]  /*0a10*/  LDG.E.128 R16, [R16.64] ;  /* 0x0000000610107981 */ /* 0x004ea2000c1e1d00 */
[----:B------:R-:W-:-:S03]  /*0a20*/  IMAD.WIDE R8, R89, 0x10, R82 ;  /* 0x0000001059087825 */ /* 0x000fc600078e0252 */
[----:B--2---:R-:W-:Y:S01]  /*0a30*/  STS.128 [R76.X16], R16 ;  /* 0x000000104c007388 */ /* 0x004fe2000000cc00 */
[----:B------:R-:W-:-:S06]  /*0a40*/  NOP ;  /* 0x0000000000007918 */ /* 0x000fcc0000000000 */
[----:B------:R-:W-:Y:S04]  /*0a50*/  LDS.128 R4, [R76.X16] ;  /* 0x000000004c047984 */ /* 0x000fe8000000cc00 */
[----:B------:R-:W-:Y:S06]  /*0a60*/  BAR.SYNC.DEFER_BLOCKING 0x0 ;  /* 0x0000000000007b1d */ /* 0x000fec0000010000 */
[----:B------:R-:W2:Y:S01]  /*0a70*/  LDG.E.128 R8, [R8.64] ;  /* 0x0000000608087981 */ /* 0x000ea2000c1e1d00 */
[----:B------:R-:W-:-:S03]  /*0a80*/  IMAD.WIDE R20, R89, 0x10, R80 ;  /* 0x0000001059147825 */ /* 0x000fc600078e0250 */
[----:B--2---:R0:W-:Y:S01]  /*0a90*/  STS.128 [R76.X16], R8 ;  /* 0x000000084c007388 */ /* 0x0041e2000000cc00 */
[----:B------:R-:W-:-:S06]  /*0aa0*/  NOP ;  /* 0x0000000000007918 */ /* 0x000fcc0000000000 */
[----:B------:R-:W-:Y:S04]  /*0ab0*/  LDS.128 R12, [R76.X16] ;  /* 0x000000004c0c7984 */ /* 0x000fe8000000cc00 */
[----:B------:R-:W-:Y:S06]  /*0ac0*/  BAR.SYNC.DEFER_BLOCKING 0x0 ;  /* 0x0000000000007b1d */ /* 0x000fec0000010000 */
[----:B------:R-:W2:Y:S01]  /*0ad0*/  LDG.E.128 R20, [R20.64] ;  /* 0x0000000614147981 */ /* 0x000ea2000c1e1d00 */
[----:B------:R-:W-:-:S13]  /*0ae0*/  ISETP.LT.AND P0, PT, RZ, c[0x0][0x16c], PT ;  /* 0x00005b00ff007a0c */ /* 0x000fda0003f01270 */
[----:B0-----:R-:W-:Y:S01]  /*0af0*/  @!P0 CS2R R10, SRZ ;  /* 0x00000000000a8805 */ /* 0x001fe2000001ff00 */
[----:B------:R-:W-:Y:S01]  /*0b00*/  @!P0 CS2R R8, SRZ ;  /* 0x0000000000088805 */ /* 0x000fe2000001ff00 */
        /* <DEDUP_REMOVED lines=13> */
[----:B------:R-:W-:Y:S01]  /*0be0*/  MOV R8, R36 ;  /* 0x0000002400087202 */ /* 0x000fe20000000f00 */
[----:B------:R-:W-:Y:S01]  /*0bf0*/  IMAD R24, R124, c[0x0][0x2c0], RZ ;  /* 0x0000b0007c187a24 */ /* 0x000fe200078e02ff */
[----:B------:R-:W-:Y:S01]  /*0c00*/  MOV R9, R3 ;  /* 0x0000000300097202 */ /* 0x000fe20000000f00 */
[----:B------:R-:W-:Y:S01]  /*0c10*/  HFMA2.MMA R103, -RZ, RZ, 0, 0 ;  /* 0x00000000ff677435 */ /* 0x000fe200000001ff */
[--C-:B------:R-:W-:Y:S01]  /*0c20*/  FADD.FTZ R100, R15, R94.reuse ;  /* 0x0000005e0f647221 */ /* 0x100fe20000010000 */
[----:B------:R-:W-:Y:S01]  /*0c30*/  CS2R R104, SRZ ;  /* 0x0000000000687805 */ /* 0x000fe2000001ff00 */
[----:B------:R-:W-:-:S02]  /*0c40*/  FADD.FTZ R99, R14, R94 ;  /* 0x0000005e0e637221 */ /* 0x000fc40000010000 */
[----:B------:R-:W-:-:S04]  /*0c50*/  IMAD.WIDE.U32 R10, R95, c[0x0][0x2c0], R8 ;  /* 0x0000b0005f0a7a25 */ /* 0x000fc800078e0008 */
[----:B------:R-:W-:Y:S01]  /*0c60*/  IMAD R9, R95, c[0x0][0x2c4], R24 ;  /* 0x0000b1005f097a24 */ /* 0x000fe200078e0218 */
[----:B------:R-:W-:Y:S01]  /*0c70*/  LEA R8, P0, R10, c[0x0][0x320], 0x3 ;  /* 0x0000c8000a087a11 */ /* 0x000fe200078018ff */
[--C-:B------:R-:W-:Y:S02]  /*0c80*/  FADD.FTZ R102, R13, R94.reuse ;  /* 0x0000005e0d667221 */ /* 0x100fe40000010000 */
[----:B------:R-:W-:Y:S01]  /*0c90*/  FADD.FTZ R101, R12, R94 ;  /* 0x0000005e0c657221 */ /* 0x000fe20000010000 */
[----:B------:R-:W-:Y:S02]  /*0ca0*/  IADD3 R9, R11, R9, RZ ;  /* 0x000000090b097210 */ /* 0x000fe40007ffe0ff */
[----:B------:R-:W-:Y:S02]  /*0cb0*/  MOV R11, c[0x0][0x174] ;  /* 0x00005d00000b7a02 */ /* 0x000fe40000000f00 */
[----:B------:R-:W-:Y:S02]  /*0cc0*/  LEA.HI.X R9, R10, c[0x0][0x324], R9, 0x3, P0 ;  /* 0x0000c9000a097a11 */ /* 0x000fe400000f1c09 */
[----:B------:R-:W-:-:S03]  /*0cd0*/  LEA R11, R11, UR4, 0x8 ;  /* 0x000000040b0b7c11 */ /* 0x000fc6000f8e40ff */
[----:B------:R-:W-:-:S06]  /*0ce0*/  IMAD.WIDE.U32 R8, R89, 0x4, R8 ;  /* 0x0000000459087825 */ /* 0x000fcc00078e0008 */
        /* <DEDUP_REMOVED lines=17> */
.L_x_13921:
        /* <DEDUP_REMOVED lines=13> */
[----:B------:R-:W-:-:S04]  /*0ed0*/  IMAD.WIDE.U32 R24, R103, c[0x0][0x1c0], RZ ;  /* 0x0000700067187a25 */ /* 0x000fc800078e00ff */
[----:B------:R-:W-:Y:S01]  /*0ee0*/  IMAD R27, R103, c[0x0][0x1c4], R26 ;  /* 0x00007100671b7a24 */ /* 0x000fe200078e021a */
[----:B------:R-:W-:-:S04]  /*0ef0*/  LEA R32, P0, R24, R79, 0x2 ;  /* 0x0000004f18207211 */ /* 0x000fc800078010ff */
[----:B------:R-:W-:Y:S02]  /*0f00*/  IADD3 R25, R25, R27, RZ ;  /* 0x0000001b19197210 */ /* 0x000fe40007ffe0ff */
[----:B------:R-:W-:Y:S02]  /*0f10*/  LEA R32, P1, R87, R32, 0x4 ;  /* 0x0000002057207211 */ /* 0x000fe400078220ff */
[----:B------:R-:W-:-:S04]  /*0f20*/  LEA.HI.X R25, R24, R78, R25, 0x2, P0 ;  /* 0x0000004e18197211 */ /* 0x000fc800000f1419 */
[----:B------:R-:W-:-:S05]  /*0f30*/  IADD3.X R33, R25, R0, RZ, P1, !PT ;  /* 0x0000000019217210 */ /* 0x000fca0000ffe4ff */
[----:B---3--:R0:W3:Y:S04]  /*0f40*/  LDG.E.128 R24, [R32.64] ;  /* 0x0000000620187981 */ /* 0x0080e8000c1e1d00 */
[----:B------:R0:W4:Y:S01]  /*0f50*/  LDG.E.128 R28, [R32.64+0x200] ;  /* 0x00020006201c7981 */ /* 0x000122000c1e1d00 */
[----:B------:R-:W-:Y:S01]  /*0f60*/  IMAD R61, R97, c[0x0][0x198], RZ ;  /* 0x00006600613d7a24 */ /* 0x000fe200078e02ff */
[----:B------:R-:W-:Y:S01]  /*0f70*/  IADD3 R108, R77, -0x1, RZ ;  /* 0xffffffff4d6c7810 */ /* 0x000fe20007ffe0ff */
[----:B------:R-:W-:Y:S01]  /*0f80*/  FADD.FTZ R107, R12, R94 ;  /* 0x0000005e0c6b7221 */ /* 0x000fe20000010000 */
[----:B------:R-:W-:Y:S01]  /*0f90*/  ISETP.NE.AND P1, PT, R89, RZ, PT ;  /* 0x000000ff5900720c */ /* 0x000fe20003f25270 */
[C---:B------:R-:W-:Y:S01]  /*0fa0*/  IMAD R67, R98.reuse, c[0x0][0x19c], R61 ;  /* 0x0000670062437a24 */ /* 0x040fe200078e023d */
[----:B------:R-:W-:Y:S01]  /*0fb0*/  ISETP.GT.AND P0, PT, R77, 0x1, PT ;  /* 0x000000014d00780c */ /* 0x000fe20003f04270 */
[----:B------:R-:W-:Y:S01]  /*0fc0*/  IMAD.WIDE.U32 R34, R98, c[0x0][0x198], RZ ;  /* 0x0000660062227a25 */ /* 0x000fe200078e00ff */
[----:B0-----:R-:W-:-:S03]  /*0fd0*/  LEA.HI R32, R108, R108, RZ, 0x1 ;  /* 0x0000006c6c207211 */ /* 0x001fc600078f08ff */
[----:B------:R-:W-:Y:S01]  /*0fe0*/  IMAD R62, R106, c[0x0][0x1a0], RZ ;  /* 0x000068006a3e7a24 */ /* 0x000fe200078e02ff */
[----:B------:R-:W-:Y:S02]  /*0ff0*/  IADD3 R35, R35, R67, RZ ;  /* 0x0000004323237210 */ /* 0x000fe40007ffe0ff */
[----:B------:R-:W-:Y:S01]  /*1000*/  ISETP.EQ.AND P0, PT, R122, RZ, P0 ;  /* 0x000000ff7a00720c */ /* 0x000fe20000702270 */
[----:B------:R-:W-:Y:S02]  /*1010*/  IMAD R67, R103, c[0x0][0x1a4], R62 ;  /* 0x0000690067437a24 */ /* 0x000fe400078e023e */
[--C-:B------:R-:W-:Y:S02]  /*1020*/  FADD.FTZ R114, R13, R94.reuse ;  /* 0x0000005e0d727221 */ /* 0x100fe40000010000 */
[--C-:B------:R-:W-:Y:S02]  /*1030*/  FADD.FTZ R112, R14, R94.reuse ;  /* 0x0000005e0e707221 */ /* 0x100fe40000010000 */
[----:B------:R-:W-:-:S02]  /*1040*/  FADD.FTZ R110, R15, R94 ;  /* 0x0000005e0f6e7221 */ /* 0x000fc40000010000 */
[----:B------:R-:W-:Y:S02]  /*1050*/  FMUL.FTZ R128, R4, R101 ;  /* 0x0000006504807220 */ /* 0x000fe40000410000 */
[----:B------:R-:W-:Y:S02]  /*1060*/  FMUL.FTZ R132, R5, R102 ;  /* 0x0000006605847220 */ /* 0x000fe40000410000 */
[----:B------:R-:W-:Y:S02]  /*1070*/  FMUL.FTZ R134, R6, R99 ;  /* 0x0000006306867220 */ /* 0x000fe40000410000 */
[----:B------:R-:W-:Y:S01]  /*1080*/  FMUL.FTZ R135, R7, R100 ;  /* 0x0000006407877220 */ /* 0x000fe20000410000 */
[----:B------:R-:W-:Y:S01]  /*1090*/  BSSY B0, `(.L_x_13891) ;  /* 0x0000062000007945 */ /* 0x000fe20003800000 */
[----:B--2---:R-:W-:Y:S02]  /*10a0*/  FMUL.FTZ R63, R44, 1.4426950216293334961 ;  /* 0x3fb8aa3b2c3f7820 */ /* 0x004fe40000410000 */
[----:B------:R-:W-:-:S02]  /*10b0*/  FMUL.FTZ R61, R45, R107 ;  /* 0x0000006b2d3d7220 */ /* 0x000fc40000410000 */
[----:B------:R-:W-:Y:S02]  /*10c0*/  FMUL.FTZ R60, R63, R107 ;  /* 0x0000006b3f3c7220 */ /* 0x000fe40000410000 */
[----:B------:R-:W-:Y:S01]  /*10d0*/  FMUL.RZ R66, R61, 0.15915493667125701904 ;  /* 0x3e22f9833d427820 */ /* 0x000fe2000040c000 */
[----:B------:R-:W-:Y:S01]  /*10e0*/  LOP3.LUT R61, R32, 0xfffffe, RZ, 0xc0, !PT ;  /* 0x00fffffe203d7812 */ /* 0x000fe200078ec0ff */
[----:B------:R0:W-:Y:S01]  /*10f0*/  MUFU.EX2 R65, R60 ;  /* 0x0000003c00417308 */ /* 0x0001e20000000800 */
[----:B------:R-:W-:Y:S01]  /*1100*/  IMAD.WIDE.U32 R32, R103, c[0x0][0x1a0], R34 ;  /* 0x0000680067207a25 */ /* 0x000fe200078e0022 */
[----:B------:R-:W-:Y:S02]  /*1110*/  IADD3 R35, R89, 0x200, RZ ;  /* 0x0000020059237810 */ /* 0x000fe40007ffe0ff */
[----:B------:R-:W-:Y:S02]  /*1120*/  IADD3 R34, R108, -R61, RZ ;  /* 0x8000003d6c227210 */ /* 0x000fe40007ffe0ff */
[----:B------:R-:W-:-:S02]  /*1130*/  IADD3 R33, R33, R67, RZ ;  /* 0x0000004321217210 */ /* 0x000fc40007ffe0ff */
[----:B------:R-:W1:Y:S01]  /*1140*/  MUFU.COS R64, R66 ;  /* 0x0000004200407308 */ /* 0x000e620000000000 */
[----:B0-----:R-:W-:Y:S02]  /*1150*/  LEA R60, P2, R32, c[0x0][0x228], 0x3 ;  /* 0x00008a00203c7a11 */ /* 0x001fe400078418ff */
[----:B------:R-:W-:Y:S02]  /*1160*/  @!P1 LEA R35, R34, R103, 0x8 ;  /* 0x0000006722239211 */ /* 0x000fe400078e40ff */
[----:B------:R-:W-:Y:S02]  /*1170*/  LEA.HI.X R61, R32, c[0x0][0x22c], R33, 0x3, P2 ;  /* 0x00008b00203d7a11 */ /* 0x000fe400010f1c21 */
[----:B------:R-:W-:Y:S01]  /*1180*/  SHF.L.U32 R34, R76, 0x5, RZ ;  /* 0x000000054c227819 */ /* 0x000fe200000006ff */
[----:B------:R0:W2:Y:S01]  /*1190*/  MUFU.SIN R62, R66 ;  /* 0x00000042003e7308 */ /* 0x0000a20000000400 */
[----:B------:R-:W-:Y:S01]  /*11a0*/  SHF.L.U32 R109, R35, 0x3, RZ ;  /* 0x00000003236d7819 */ /* 0x000fe200000006ff */
[----:B---3--:R-:W-:Y:S01]  /*11b0*/  STS.128 [R76.X16], R24 ;  /* 0x000000184c007388 */ /* 0x008fe2000000cc00 */
[----:B------:R-:W-:-:S03]  /*11c0*/  @P0 IADD3 R32, R77, -0x2, RZ ;  /* 0xfffffffe4d200810 */ /* 0x000fc60007ffe0ff */
[----:B----4-:R-:W-:Y:S01]  /*11d0*/  STS.128 [R76.X16+0x200], R28 ;  /* 0x0002001c4c007388 */ /* 0x010fe2000000cc00 */
[----:B-1----:R-:W-:Y:S01]  /*11e0*/  FMUL.FTZ R64, R65, R64 ;  /* 0x0000004041407220 */ /* 0x002fe20000410000 */
[----:B0-----:R-:W-:Y:S02]  /*11f0*/  CS2R R66, SRZ ;  /* 0x0000000000427805 */ /* 0x001fe4000001ff00 */
[----:B------:R-:W5:Y:S01]  /*1200*/  LDG.E.64 R60, [R60.64] ;  /* 0x000000063c3c7981 */ /* 0x000f62000c1e1b00 */
[----:B------:R-:W-:-:S06]  /*1210*/  NOP ;  /* 0x0000000000007918 */ /* 0x000fcc0000000000 */
[----:B--2---:R-:W-:Y:S01]  /*1220*/  FMUL.FTZ R65, R65, R62 ;  /* 0x0000003e41417220 */ /* 0x004fe20000410000 */
[----:B------:R-:W0:Y:S01]  /*1230*/  LDS.128 R24, [R34] ;  /* 0x0000000022187984 */ /* 0x000e220000000c00 */
[-C--:B------:R-:W-:Y:S02]  /*1240*/  FMUL.FTZ R35, R45, R114.reuse ;  /* 0x000000722d237220 */ /* 0x080fe40000410000 */
[----:B------:R-:W-:Y:S01]  /*1250*/  @P0 IMAD R33, R32, c[0x0][0x16c], R103 ;  /* 0x00005b0020210a24 */ /* 0x000fe200078e0267 */
[----:B------:R1:W2:Y:S01]  /*1260*/  LDS.128 R28, [R34+0x10] ;  /* 0x00001000221c7984 */ /* 0x0002a20000000c00 */
[----:B------:R-:W-:Y:S02]  /*1270*/  FMUL.RZ R111, R35, 0.15915493667125701904 ;  /* 0x3e22f983236f7820 */ /* 0x000fe4000040c000 */
[----:B------:R-:W-:Y:S01]  /*1280*/  @P0 IMAD.WIDE R32, R33, 0x10, R42 ;  /* 0x0000001021200825 */ /* 0x000fe200078e022a */
[----:B------:R3:W-:Y:S04]  /*1290*/  STS.64 [R109+0xc90], R64 ;  /* 0x000c90406d007388 */ /* 0x0007e80000000a00 */
[----:B------:R-:W-:Y:S01]  /*12a0*/  BAR.SYNC.DEFER_BLOCKING 0x0 ;  /* 0x0000000000007b1d */ /* 0x000fe20000010000 */
[----:B------:R-:W-:-:S02]  /*12b0*/  FMUL.FTZ R35, R63, R114 ;  /* 0x000000723f237220 */ /* 0x000fc40000410000 */
[----:B-1----:R-:W-:-:S03]  /*12c0*/  FMUL.FTZ R34, R45, R112 ;  /* 0x000000702d227220 */ /* 0x002fc60000410000 */
[----:B------:R-:W-:Y:S08]  /*12d0*/  MUFU.SIN R62, R111 ;  /* 0x0000006f003e7308 */ /* 0x000ff00000000400 */
[----:B------:R-:W1:Y:S01]  /*12e0*/  MUFU.EX2 R35, R35 ;  /* 0x0000002300237308 */ /* 0x000e620000000800 */
[----:B---3--:R-:W-:-:S07]  /*12f0*/  FMUL.RZ R109, R34, 0.15915493667125701904 ;  /* 0x3e22f983226d7820 */ /* 0x008fce000040c000 */
[----:B------:R1:W3:Y:S01]  /*1300*/  MUFU.COS R116, R111 ;  /* 0x0000006f00747308 */ /* 0x0002e20000000000 */
[----:B------:R4:W5:Y:S01]  /*1310*/  @P0 LDG.E.64 R66, [R32.64+0x8] ;  /* 0x0000080620420981 */ /* 0x000962000c1e1b00 */
[----:B------:R-:W-:Y:S02]  /*1320*/  FMUL.FTZ R34, R45, R110 ;  /* 0x0000006e2d227220 */ /* 0x000fe40000410000 */
[----:B----4-:R-:W-:-:S04]  /*1330*/  FMUL.FTZ R32, R63, R112 ;  /* 0x000000703f207220 */ /* 0x010fc80000410000 */
[----:B------:R-:W-:Y:S01]  /*1340*/  MUFU.SIN R33, R109 ;  /* 0x0000006d00217308 */ /* 0x000fe20000000400 */
[----:B------:R-:W-:Y:S02]  /*1350*/  FMUL.FTZ R63, R63, R110 ;  /* 0x0000006e3f3f7220 */ /* 0x000fe40000410000 */
[----:B------:R-:W-:-:S05]  /*1360*/  FMUL.RZ R115, R34, 0.15915493667125701904 ;  /* 0x3e22f98322737820 */ /* 0x000fca000040c000 */
[----:B------:R-:W4:Y:S01]  /*1370*/  MUFU.EX2 R32, R32 ;  /* 0x0000002000207308 */ /* 0x000f220000000800 */
[----:B-1----:R-:W-:-:S07]  /*1380*/  FMUL.FTZ R111, R35, R62 ;  /* 0x0000003e236f7220 */ /* 0x002fce0000410000 */
[----:B------:R3:W1:Y:S01]  /*1390*/  MUFU.COS R113, R109 ;  /* 0x0000006d00717308 */ /* 0x0006620000000000 */
[----:B------:R-:W-:-:S07]  /*13a0*/  FMUL.FTZ R62, R111, R128 ;  /* 0x000000806f3e7220 */ /* 0x000fce0000410000 */
[----:B------:R-:W-:Y:S01]  /*13b0*/  MUFU.EX2 R63, R63 ;  /* 0x0000003f003f7308 */ /* 0x000fe20000000800 */
[----:B---3--:R-:W-:Y:S02]  /*13c0*/  FMUL.FTZ R109, R35, R116 ;  /* 0x00000074236d7220 */ /* 0x008fe40000410000 */
[----:B------:R-:W-:-:S05]  /*13d0*/  FMUL.FTZ R35, RZ, R111 ;  /* 0x0000006fff237220 */ /* 0x000fca0000410000 */
[----:B------:R-:W3:Y:S01]  /*13e0*/  MUFU.COS R120, R115 ;  /* 0x0000007300787308 */ /* 0x000ee20000000000 */
[----:B------:R-:W-:-:S07]  /*13f0*/  FFMA.FTZ R62, RZ, R109, R62 ;  /* 0x0000006dff3e7223 */ /* 0x000fce000001003e */
[----:B------:R-:W0:Y:S01]  /*1400*/  MUFU.SIN R34, R115 ;  /* 0x0000007300227308 */ /* 0x000e220000000400 */
[C---:B----4-:R-:W-:Y:S02]  /*1410*/  FMUL.FTZ R118, R32.reuse, R33 ;  /* 0x0000002120767220 */ /* 0x050fe40000410000 */
[----:B------:R-:W-:Y:S02]  /*1420*/  FFMA.FTZ R35, R109, R128, -R35 ;  /* 0x000000806d237223 */ /* 0x000fe40000010823 */
[----:B------:R-:W-:Y:S02]  /*1430*/  FADD.FTZ R33, RZ, R62 ;  /* 0x0000003eff217221 */ /* 0x000fe40000010000 */
[----:B-1----:R-:W-:Y:S02]  /*1440*/  FMUL.FTZ R116, R32, R113 ;  /* 0x0000007120747220 */ /* 0x002fe40000410000 */
[----:B------:R-:W-:Y:S02]  /*1450*/  FADD.FTZ R35, R132, R35 ;  /* 0x0000002384237221 */ /* 0x000fe40000010000 */
[----:B------:R-:W-:-:S02]  /*1460*/  FMUL.FTZ R32, R118, R33 ;  /* 0x0000002176207220 */ /* 0x000fc40000410000 */
[C---:B---3--:R-:W-:Y:S02]  /*1470*/  FMUL.FTZ R125, R63.reuse, R120 ;  /* 0x000000783f7d7220 */ /* 0x048fe40000410000 */
[-C--:B------:R-:W-:Y:S02]  /*1480*/  FMUL.FTZ R62, R118, R35.reuse ;  /* 0x00000023763e7220 */ /* 0x080fe40000410000 */
[----:B0-----:R-:W-:Y:S02]  /*1490*/  FMUL.FTZ R123, R63, R34 ;  /* 0x000000223f7b7220 */ /* 0x001fe40000410000 */
[C---:B------:R-:W-:Y:S02]  /*14a0*/  FFMA.FTZ R63, R116.reuse, R35, -R32 ;  /* 0x00000023743f7223 */ /* 0x040fe40000010820 */
[----:B------:R-:W-:Y:S02]  /*14b0*/  FMUL.FTZ R32, R65, R111 ;  /* 0x0000006f41207220 */ /* 0x000fe40000410000 */
[----:B------:R-:W-:-:S02]  /*14c0*/  FFMA.FTZ R62, R116, R33, R62 ;  /* 0x00000021743e7223 */ /* 0x000fc4000001003e */
[C---:B------:R-:W-:Y:S02]  /*14d0*/  FMUL.FTZ R34, R64.reuse, R111 ;  /* 0x0000006f40227220 */ /* 0x040fe40000410000 */
[-C--:B------:R-:W-:Y:S01]  /*14e0*/  FFMA.FTZ R33, R64, R109.reuse, -R32 ;  /* 0x0000006d40217223 */ /* 0x080fe20000010820 */
[----:B------:R-:W-:Y:S01]  /*14f0*/  ISETP.NE.AND P2, PT, R89, 0x1f, PT ;  /* 0x0000001f5900780c */ /* 0x000fe20003f45270 */
[----:B------:R-:W-:Y:S02]  /*1500*/  FADD.FTZ R120, RZ, R62 ;  /* 0x0000003eff787221 */ /* 0x000fe40000010000 */
[----:B------:R-:W-:Y:S02]  /*1510*/  FFMA.FTZ R35, R65, R109, R34 ;  /* 0x0000006d41237223 */ /* 0x000fe40000010022 */
[----:B------:R-:W-:Y:S02]  /*1520*/  FMUL.FTZ R34, R118, R33 ;  /* 0x0000002176227220 */ /* 0x000fe40000410000 */
[----:B------:R-:W-:-:S02]  /*1530*/  FADD.FTZ R62, R134, R63 ;  /* 0x0000003f863e7221 */ /* 0x000fc40000010000 */
[C---:B------:R-:W-:Y:S02]  /*1540*/  FMUL.FTZ R63, R123.reuse, R120 ;  /* 0x000000787b3f7220 */ /* 0x040fe40000410000 */
[-C--:B------:R-:W-:Y:S02]  /*1550*/  FMUL.FTZ R32, R118, R35.reuse ;  /* 0x0000002376207220 */ /* 0x080fe40000410000 */
[----:B------:R-:W-:Y:S02]  /*1560*/  FFMA.FTZ R34, R116, R35, R34 ;  /* 0x0000002374227223 */ /* 0x000fe40000010022 */
[-C--:B------:R-:W-:Y:S02]  /*1570*/  FMUL.FTZ R35, R123, R62.reuse ;  /* 0x0000003e7b237220 */ /* 0x080fe40000410000 */
[----:B------:R-:W-:-:S04]  /*1580*/  FFMA.FTZ R62, R125, R62, -R63 ;  /* 0x0000003e7d3e7223 */ /* 0x000fc8000001083f */
        /* <DEDUP_REMOVED lines=10> */
[----:B0-2---:R-:W-:Y:S01]  /*1630*/  ISETP.NE.AND P0, PT, R77, c[0x0][0x174], PT ;  /* 0x00005d004d007a0c */ /* 0x005fe20003f05270 */
[----:B-1----:R-:W-:Y:S01]  /*1640*/  HFMA2.MMA R62, -RZ, RZ, 1.875, 0 ;  /* 0x3f800000ff3e7435 */ /* 0x002fe200000001ff */
[----:B------:R-:W-:-:S11]  /*1650*/  MOV R63, RZ ;  /* 0x000000ff003f7202 */ /* 0x000fd60000000f00 */
[----:B------:R-:W-:-:S04]  /*1660*/  @P0 LEA.HI R32, R77, R77, RZ, 0x1 ;  /* 0x0000004d4d200211 */ /* 0x000fc800078f08ff */
[----:B------:R-:W-:-:S04]  /*1670*/  @P0 LOP3.LUT R32, R32, 0xfffffe, RZ, 0xc0, !PT ;  /* 0x00fffffe20200812 */ /* 0x000fc800078ec0ff */
[----:B------:R-:W-:-:S04]  /*1680*/  @P0 IADD3 R32, -R32, R77, RZ ;  /* 0x0000004d20200210 */ /* 0x000fc80007ffe1ff */
[----:B------:R-:W-:-:S05]  /*1690*/  @P0 LEA R32, R32, R103, 0x8 ;  /* 0x0000006720200211 */ /* 0x000fca00078e40ff */
[----:B------:R0:W1:Y:S02]  /*16a0*/  @P0 LDS.64 R62, [R32.X8+0xc90] ;  /* 0x000c9000203e0984 */ /* 0x0000640000008a00 */
.L_x_13892:
[----:B0-2---:R-:W-:Y:S05]  /*16b0*/  BSYNC B0 ;  /* 0x0000000000007941 */ /* 0x005fea0003800000 */
.L_x_13891:
[----:B------:R-:W0:Y:S01]  /*16c0*/  SHFL.UP PT, R120, R131, 0x1, RZ ;  /* 0x0420000083787989 */ /* 0x000e2200000e00ff */
[C---:B------:R-:W-:Y:S01]  /*16d0*/  ISETP.GE.AND P0, PT, R76.reuse, 0x1, PT ;  /* 0x000000014c00780c */ /* 0x040fe20003f06270 */
[----:B------:R-:W-:Y:S01]  /*16e0*/  FADD.FTZ R127, R19, R19 ;  /* 0x00000013137f7221 */ /* 0x000fe20000010000 */
[----:B------:R-:W-:Y:S01]  /*16f0*/  ISETP.GE.AND P3, PT, R76, 0x10, PT ;  /* 0x000000104c00780c */ /* 0x000fe20003f66270 */
[----:B------:R-:W2:Y:S01]  /*1700*/  SHFL.UP PT, R126, R119, 0x1, RZ ;  /* 0x04200000777e7989 */ /* 0x000ea200000e00ff */
[----:B------:R-:W-:Y:S01]  /*1710*/  FADD.FTZ R129, R18, R18 ;  /* 0x0000001212817221 */ /* 0x000fe20000010000 */
[----:B------:R-:W-:Y:S01]  /*1720*/  BSSY B0, `(.L_x_13893) ;  /* 0x00000ad000007945 */ /* 0x000fe20003800000 */
[----:B-----5:R-:W-:Y:S01]  /*1730*/  FMUL.FTZ R133, R60, R27 ;  /* 0x0000001b3c857220 */ /* 0x020fe20000410000 */
        /* <DEDUP_REMOVED lines=9> */
[----:B----4-:R-:W-:Y:S02]  /*17d0*/  FFMA.FTZ R130, R117, R34, R35 ;  /* 0x0000002275827223 */ /* 0x010fe40000010023 */
[----:B------:R-:W-:-:S02]  /*17e0*/  @P0 FADD.FTZ R119, R119, R126 ;  /* 0x0000007e77770221 */ /* 0x000fc40000010000 */
        /* <DEDUP_REMOVED lines=10> */
[CC--:B--2---:R-:W-:Y:S02]  /*1890*/  FMUL.FTZ R136, R130.reuse, R34.reuse ;  /* 0x0000002282887220 */ /* 0x0c4fe40000410000 */
[C---:B------:R-:W-:Y:S02]  /*18a0*/  FFMA.FTZ R126, R117.reuse, R34, -R113 ;  /* 0x00000022757e7223 */ /* 0x040fe40000010871 */
[C---:B---3--:R-:W-:Y:S02]  /*18b0*/  FMUL.FTZ R120, R130.reuse, R32 ;  /* 0x0000002082787220 */ /* 0x048fe40000410000 */
[----:B------:R-:W-:Y:S02]  /*18c0*/  FFMA.FTZ R136, R117, R35, R136 ;  /* 0x0000002375887223 */ /* 0x000fe40000010088 */
[----:B----4-:R-:W-:Y:S02]  /*18d0*/  FMUL.FTZ R34, R130, R33 ;  /* 0x0000002182227220 */ /* 0x010fe40000410000 */
[----:B------:R-:W-:-:S02]  /*18e0*/  @P0 FADD.FTZ R131, R131, R126 ;  /* 0x0000007e83830221 */ /* 0x000fc40000010000 */
        /* <DEDUP_REMOVED lines=11> */
[----:B------:R-:W-:Y:S02]  /*19a0*/  FFMA.FTZ R126, R117, R126, R115 ;  /* 0x0000007e757e7223 */ /* 0x000fe40000010073 */
[----:B---3--:R-:W-:-:S02]  /*19b0*/  FMUL.FTZ R35, R33, R32 ;  /* 0x0000002021237220 */ /* 0x008fc40000410000 */
[C---:B------:R-:W-:Y:S02]  /*19c0*/  FFMA.FTZ R120, R117.reuse, R120, -R113 ;  /* 0x0000007875787223 */ /* 0x040fe40000010871 */
        /* <DEDUP_REMOVED lines=21> */
[-C--:B------:R-:W-:Y:S01]  /*1b20*/  FMUL.FTZ R34, R60, R31.reuse ;  /* 0x0000001f3c227220 */ /* 0x080fe20000410000 */
[----:B------:R-:W-:Y:S01]  /*1b30*/  SHFL.UP PT, R136, R117, 0x10, RZ ;  /* 0x0600000075887989 */ /* 0x000fe200000e00ff */
[----:B------:R-:W-:Y:S01]  /*1b40*/  @P0 FADD.FTZ R131, R131, R126 ;  /* 0x0000007e83830221 */ /* 0x000fe20000010000 */
[----:B------:R-:W-:Y:S01]  /*1b50*/  ISETP.GE.AND P0, PT, R77, c[0x0][0x174], PT ;  /* 0x00005d004d007a0c */ /* 0x000fe20003f06270 */
[C---:B------:R-:W-:Y:S01]  /*1b60*/  FFMA.FTZ R34, R61.reuse, R30, R34 ;  /* 0x0000001e3d227223 */ /* 0x040fe20000010022 */
[----:B------:R-:W0:Y:S01]  /*1b70*/  SHFL.UP PT, R142, R119, 0x10, RZ ;  /* 0x06000000778e7989 */ /* 0x000e2200000e00ff */
[----:B------:R-:W-:Y:S01]  /*1b80*/  FMUL.FTZ R35, R61, R31 ;  /* 0x0000001f3d237220 */ /* 0x000fe20000410000 */
[----:B------:R-:W-:Y:S01]  /*1b90*/  ISETP.NE.OR P0, PT, R122, RZ, P0 ;  /* 0x000000ff7a00720c */ /* 0x000fe20000705670 */
[----:B------:R-:W-:Y:S01]  /*1ba0*/  FMUL.FTZ R130, R127, R34 ;  /* 0x000000227f827220 */ /* 0x000fe20000410000 */
[----:B------:R-:W2:Y:S01]  /*1bb0*/  SHFL.UP PT, R140, R131, 0x10, RZ ;  /* 0x06000000838c7989 */ /* 0x000ea200000e00ff */
[----:B------:R-:W-:-:S02]  /*1bc0*/  FMUL.FTZ R32, R60, R29 ;  /* 0x0000001d3c207220 */ /* 0x000fc40000410000 */
[C---:B------:R-:W-:Y:S01]  /*1bd0*/  FFMA.FTZ R126, R60.reuse, R30, -R35 ;  /* 0x0000001e3c7e7223 */ /* 0x040fe20000010823 */
[----:B------:R-:W3:Y:S01]  /*1be0*/  SHFL.UP PT, R34, R113, 0x10, RZ ;  /* 0x0600000071227989 */ /* 0x000ee200000e00ff */
[C---:B------:R-:W-:Y:S02]  /*1bf0*/  FMUL.FTZ R33, R61.reuse, R29 ;  /* 0x0000001d3d217220 */ /* 0x040fe40000410000 */
[----:B------:R-:W-:Y:S02]  /*1c00*/  FFMA.FTZ R120, R61, R28, R32 ;  /* 0x0000001c3d787223 */ /* 0x000fe40000010020 */
[----:B------:R-:W-:Y:S02]  /*1c10*/  FMUL.FTZ R126, R127, R126 ;  /* 0x0000007e7f7e7220 */ /* 0x000fe40000410000 */
[----:B------:R-:W-:Y:S02]  /*1c20*/  FMUL.FTZ R35, R125, R130 ;  /* 0x000000827d237220 */ /* 0x000fe40000410000 */
[----:B------:R-:W-:-:S02]  /*1c30*/  FFMA.FTZ R32, R60, R28, -R33 ;  /* 0x0000001c3c207223 */ /* 0x000fc40000010821 */
[----:B------:R-:W-:Y:S02]  /*1c40*/  FMUL.FTZ R120, R129, R120 ;  /* 0x0000007881787220 */ /* 0x000fe40000410000 */
[C---:B------:R-:W-:Y:S02]  /*1c50*/  FMUL.FTZ R33, R123.reuse, R130 ;  /* 0x000000827b217220 */ /* 0x040fe40000410000 */
[----:B------:R-:W-:Y:S02]  /*1c60*/  FFMA.FTZ R35, -R123, R126, -R35 ;  /* 0x0000007e7b237223 */ /* 0x000fe40000010923 */
[----:B------:R-:W-:Y:S02]  /*1c70*/  FMUL.FTZ R121, R129, R32 ;  /* 0x0000002081797220 */ /* 0x000fe40000410000 */
[----:B------:R-:W-:Y:S02]  /*1c80*/  FFMA.FTZ R32, R125, R126, -R33 ;  /* 0x0000007e7d207223 */ /* 0x000fe40000010821 */
[----:B------:R-:W-:-:S02]  /*1c90*/  FADD.FTZ R35, -R120, R35 ;  /* 0x0000002378237221 */ /* 0x000fc40000010100 */
[----:B------:R-:W-:Y:S02]  /*1ca0*/  FADD.FTZ R33, R121, R32 ;  /* 0x0000002079217221 */ /* 0x000fe40000010000 */
[----:B------:R-:W-:Y:S02]  /*1cb0*/  FMUL.FTZ R138, R118, -R35 ;  /* 0x80000023768a7220 */ /* 0x000fe40000410000 */
[C---:B0-----:R-:W-:Y:S02]  /*1cc0*/  FMUL.FTZ R32, R113.reuse, R142 ;  /* 0x0000008e71207220 */ /* 0x041fe40000410000 */
[-C--:B------:R-:W-:Y:S02]  /*1cd0*/  FFMA.FTZ R138, R116, R33.reuse, -R138 ;  /* 0x00000021748a7223 */ /* 0x080fe4000001088a */
[----:B------:R-:W-:Y:S02]  /*1ce0*/  FMUL.FTZ R115, R118, -R33 ;  /* 0x8000002176737220 */ /* 0x000fe40000410000 */
[----:B------:R-:W-:-:S02]  /*1cf0*/  FMUL.FTZ R33, R113, R136 ;  /* 0x0000008871217220 */ /* 0x000fc40000410000 */
[----:B--2---:R-:W-:Y:S02]  /*1d00*/  FFMA.FTZ R144, R117, R140, -R32 ;  /* 0x0000008c75907223 */ /* 0x004fe40000010820 */
[-C--:B---3--:R-:W-:Y:S02]  /*1d10*/  FMUL.FTZ R32, R113, R34.reuse ;  /* 0x0000002271207220 */ /* 0x088fe40000410000 */
[----:B------:R-:W-:Y:S01]  /*1d20*/  FFMA.FTZ R34, R117, R34, R33 ;  /* 0x0000002275227223 */ /* 0x000fe20000010021 */
[----:B------:R-:W-:Y:S01]  /*1d30*/  MOV R33, RZ ;  /* 0x000000ff00217202 */ /* 0x000fe20000000f00 */
[C---:B------:R-:W-:Y:S02]  /*1d40*/  FMUL.FTZ R140, R113.reuse, R140 ;  /* 0x0000008c718c7220 */ /* 0x040fe40000410000 */
[----:B------:R-:W-:Y:S01]  /*1d50*/  FFMA.FTZ R146, R116, R35, R115 ;  /* 0x0000002374927223 */ /* 0x000fe20000010073 */
[----:B------:R-:W-:Y:S01]  /*1d60*/  FSEL R137, R113, R34, !P3 ;  /* 0x0000002271897208 */ /* 0x000fe20005800000 */
[----:B------:R-:W-:Y:S01]  /*1d70*/  FFMA.FTZ R140, R117, R142, R140 ;  /* 0x0000008e758c7223 */ /* 0x000fe2000001008c */
[----:B------:R-:W-:Y:S01]  /*1d80*/  CS2R R34, SRZ ;  /* 0x0000000000227805 */ /* 0x000fe2000001ff00 */
[----:B------:R-:W-:Y:S01]  /*1d90*/  FMUL.FTZ R115, R61, R27 ;  /* 0x0000001b3d737220 */ /* 0x000fe20000410000 */
[----:B------:R-:W-:Y:S01]  /*1da0*/  SHF.L.U32 R113, R103, 0x4, RZ ;  /* 0x0000000467717819 */ /* 0x000fe200000006ff */
[----:B------:R-:W-:Y:S01]  /*1db0*/  @P3 FFMA.FTZ R117, R117, R136, -R32 ;  /* 0x0000008875753223 */ /* 0x000fe20000010820 */
[----:B------:R-:W0:Y:S01]  /*1dc0*/  SHFL.UP PT, R137, R137, 0x1, RZ ;  /* 0x0420000089897989 */ /* 0x000e2200000e00ff */
[----:B------:R-:W-:Y:S01]  /*1dd0*/  @P3 FADD.FTZ R131, R131, R144 ;  /* 0x0000009083833221 */ /* 0x000fe20000010000 */
[----:B------:R-:W-:Y:S01]  /*1de0*/  HFMA2.MMA R32, -RZ, RZ, 1.875, 0 ;  /* 0x3f800000ff207435 */ /* 0x000fe200000001ff */
[----:B------:R-:W-:-:S02]  /*1df0*/  FFMA.FTZ R67, R60, R26, -R115 ;  /* 0x0000001a3c437223 */ /* 0x000fc40000010873 */
[----:B------:R-:W-:Y:S02]  /*1e00*/  FFMA.FTZ R115, R61, R26, R133 ;  /* 0x0000001a3d737223 */ /* 0x000fe40000010085 */
[----:B------:R2:W3:Y:S01]  /*1e10*/  SHFL.UP PT, R133, R117, 0x1, RZ ;  /* 0x0420000075857989 */ /* 0x0004e200000e00ff */
[----:B------:R-:W-:Y:S02]  /*1e20*/  @P3 FADD.FTZ R119, R119, R140 ;  /* 0x0000008c77773221 */ /* 0x000fe40000010000 */
[----:B------:R-:W-:Y:S01]  /*1e30*/  FADD.FTZ R136, R17, R17 ;  /* 0x0000001111887221 */ /* 0x000fe20000010000 */
[----:B------:R-:W4:Y:S01]  /*1e40*/  SHFL.UP PT, R131, R131, 0x1, RZ ;  /* 0x0420000083837989 */ /* 0x000f2200000e00ff */
[----:B-1----:R-:W-:Y:S02]  /*1e50*/  FMUL.FTZ R140, R123, -R62 ;  /* 0x8000003e7b8c7220 */ /* 0x002fe40000410000 */
[C---:B------:R-:W-:Y:S01]  /*1e60*/  FMUL.FTZ R67, R136.reuse, R67 ;  /* 0x0000004388437220 */ /* 0x040fe20000410000 */
[----:B------:R0:W1:Y:S01]  /*1e70*/  SHFL.UP PT, R141, R119, 0x1, RZ ;  /* 0x04200000778d7989 */ /* 0x00006200000e00ff */
[----:B------:R-:W-:-:S02]  /*1e80*/  FMUL.FTZ R115, R136, R115 ;  /* 0x0000007388737220 */ /* 0x000fc40000410000 */
[----:B------:R-:W-:Y:S01]  /*1e90*/  FADD.FTZ R142, R67, R138 ;  /* 0x0000008a438e7221 */ /* 0x000fe20000010000 */
[----:B------:R0:W1:Y:S01]  /*1ea0*/  @!P0 LDS.128 R32, [R113+0x1d90] ;  /* 0x001d900071208984 */ /* 0x0000620000000c00 */
[----:B------:R-:W-:Y:S01]  /*1eb0*/  FADD.FTZ R146, -R115, R146 ;  /* 0x0000009273927221 */ /* 0x000fe20000010100 */
[----:B------:R-:W-:Y:S01]  /*1ec0*/  ISETP.NE.AND P0, PT, R122, 0x1f, PT ;  /* 0x0000001f7a00780c */ /* 0x000fe20003f05270 */
[-C--:B------:R-:W-:Y:S02]  /*1ed0*/  FMUL.FTZ R138, R123, R63.reuse ;  /* 0x0000003f7b8a7220 */ /* 0x080fe40000410000 */
[----:B------:R-:W-:Y:S02]  /*1ee0*/  FFMA.FTZ R143, R125, -R63, R140 ;  /* 0x8000003f7d8f7223 */ /* 0x000fe4000001008c */
[C---:B------:R-:W-:Y:S02]  /*1ef0*/  FMUL.FTZ R140, R111.reuse, -R146 ;  /* 0x800000926f8c7220 */ /* 0x040fe40000410000 */
[----:B------:R-:W-:-:S02]  /*1f00*/  FMUL.FTZ R144, R111, -R142 ;  /* 0x8000008e6f907220 */ /* 0x000fc40000410000 */
[----:B--2---:R-:W-:Y:S02]  /*1f10*/  FFMA.FTZ R117, R125, R62, -R138 ;  /* 0x0000003e7d757223 */ /* 0x004fe4000001088a */
[C---:B------:R-:W-:Y:S02]  /*1f20*/  FMUL.FTZ R138, R118.reuse, -R143 ;  /* 0x8000008f768a7220 */ /* 0x040fe40000410000 */
[----:B0-----:R-:W-:Y:S02]  /*1f30*/  FMUL.FTZ R119, R137, R139 ;  /* 0x0000008b89777220 */ /* 0x001fe40000410000 */
[C---:B------:R-:W-:Y:S02]  /*1f40*/  FFMA.FTZ R148, R109.reuse, R142, -R140 ;  /* 0x0000008e6d947223 */ /* 0x040fe4000001088c */
[----:B------:R-:W-:Y:S02]  /*1f50*/  FFMA.FTZ R150, R109, R146, R144 ;  /* 0x000000926d967223 */ /* 0x000fe40000010090 */
[----:B------:R-:W-:-:S02]  /*1f60*/  FMUL.FTZ R142, R118, -R117 ;  /* 0x80000075768e7220 */ /* 0x000fc40000410000 */
[----:B------:R-:W-:Y:S02]  /*1f70*/  FFMA.FTZ R144, R116, R117, -R138 ;  /* 0x0000007574907223 */ /* 0x000fe4000001088a */
[-C--:B------:R-:W-:Y:S02]  /*1f80*/  FMUL.FTZ R140, R137, R66.reuse ;  /* 0x00000042898c7220 */ /* 0x080fe40000410000 */
[-C--:B------:R-:W-:Y:S02]  /*1f90*/  FMUL.FTZ R117, R61, R25.reuse ;  /* 0x000000193d757220 */ /* 0x080fe40000410000 */
[----:B---3--:R-:W-:Y:S02]  /*1fa0*/  FFMA.FTZ R138, R133, R66, -R119 ;  /* 0x00000042858a7223 */ /* 0x008fe40000010877 */
[----:B------:R-:W-:Y:S02]  /*1fb0*/  FMUL.FTZ R119, R60, R25 ;  /* 0x000000193c777220 */ /* 0x000fe40000410000 */
[----:B------:R-:W-:-:S02]  /*1fc0*/  FFMA.FTZ R146, R116, R143, R142 ;  /* 0x0000008f74927223 */ /* 0x000fc4000001008e */
[----:B------:R-:W-:Y:S02]  /*1fd0*/  FFMA.FTZ R142, R133, R139, R140 ;  /* 0x0000008b858e7223 */ /* 0x000fe4000001008c */
[----:B------:R-:W-:Y:S02]  /*1fe0*/  FADD.FTZ R140, R16, R16 ;  /* 0x00000010108c7221 */ /* 0x000fe40000010000 */
[-C--:B------:R-:W-:Y:S02]  /*1ff0*/  FFMA.FTZ R117, R60, R24.reuse, -R117 ;  /* 0x000000183c757223 */ /* 0x080fe40000010875 */
[----:B----4-:R-:W-:Y:S02]  /*2000*/  @P1 FADD.FTZ R66, R131, R138 ;  /* 0x0000008a83421221 */ /* 0x010fe40000010000 */
[----:B------:R-:W-:Y:S02]  /*2010*/  FFMA.FTZ R131, R61, R24, R119 ;  /* 0x000000183d837223 */ /* 0x000fe40000010077 */
[----:B-1----:R-:W-:-:S02]  /*2020*/  @P1 FADD.FTZ R139, R141, R142 ;  /* 0x0000008e8d8b1221 */ /* 0x002fc40000010000 */
[C---:B------:R-:W-:Y:S02]  /*2030*/  FMUL.FTZ R119, R140.reuse, R117 ;  /* 0x000000758c777220 */ /* 0x040fe40000410000 */
[C---:B------:R-:W-:Y:S02]  /*2040*/  FMUL.FTZ R137, R111.reuse, -R146 ;  /* 0x800000926f897220 */ /* 0x040fe40000410000 */
[----:B------:R-:W-:Y:S02]  /*2050*/  FMUL.FTZ R117, R140, R131 ;  /* 0x000000838c757220 */ /* 0x000fe40000410000 */
[----:B------:R-:W-:Y:S02]  /*2060*/  FMUL.FTZ R138, R111, -R144 ;  /* 0x800000906f8a7220 */ /* 0x000fe40000410000 */
[C---:B------:R-:W-:Y:S02]  /*2070*/  FMUL.FTZ R141, R65.reuse, R139 ;  /* 0x0000008b418d7220 */ /* 0x040fe40000410000 */
[----:B------:R-:W-:-:S02]  /*2080*/  FMUL.FTZ R65, R65, R66 ;  /* 0x0000004241417220 */ /* 0x000fc40000410000 */
[----:B------:R-:W-:Y:S02]  /*2090*/  FADD.FTZ R131, R119, R148 ;  /* 0x0000009477837221 */ /* 0x000fe40000010000 */
[----:B------:R-:W-:Y:S02]  /*20a0*/  FFMA.FTZ R137, R109, R144, -R137 ;  /* 0x000000906d897223 */ /* 0x000fe40000010889 */
[----:B------:R-:W-:Y:S01]  /*20b0*/  FADD.FTZ R133, -R117, R150 ;  /* 0x0000009675857221 */ /* 0x000fe20000010100 */
[----:B------:R0:W1:Y:S01]  /*20c0*/  SHFL.DOWN PT, R143, R131, 0x1, 0x1f ;  /* 0x08201f00838f7f89 */ /* 0x00006200000e0000 */
[----:B------:R-:W-:Y:S02]  /*20d0*/  FFMA.FTZ R138, R109, R146, R138 ;  /* 0x000000926d8a7223 */ /* 0x000fe4000001008a */
[C---:B------:R-:W-:Y:S01]  /*20e0*/  FFMA.FTZ R141, R64.reuse, R66, -R141 ;  /* 0x00000042408d7223 */ /* 0x040fe2000001088d */
[----:B------:R0:W2:Y:S01]  /*20f0*/  SHFL.DOWN PT, R145, R133, 0x1, 0x1f ;  /* 0x08201f0085917f89 */ /* 0x0000a200000e0000 */
[----:B------:R-:W-:-:S03]  /*2100*/  FFMA.FTZ R64, R64, R139, R65 ;  /* 0x0000008b40407223 */ /* 0x000fc60000010041 */
[----:B------:R0:W3:Y:S04]  /*2110*/  SHFL.DOWN PT, R65, R137, 0x1, 0x1f ;  /* 0x08201f0089417f89 */ /* 0x0000e800000e0000 */
[----:B------:R0:W4:Y:S01]  /*2120*/  SHFL.DOWN PT, R139, R138, 0x1, 0x1f ;  /* 0x08201f008a8b7f89 */ /* 0x00012200000e0000 */
[----:B------:R-:W-:Y:S05]  /*2130*/  @!P0 BRA `(.L_x_13894) ;  /* 0x000000b000008947 */ /* 0x000fea0003800000 */
[C---:B----4-:R-:W-:Y:S02]  /*2140*/  FMUL.FTZ R66, R138.reuse, R139 ;  /* 0x0000008b8a427220 */ /* 0x050fe40000410000 */
[C---:B--2---:R-:W-:Y:S02]  /*2150*/  FMUL.FTZ R142, R138.reuse, R145 ;  /* 0x000000918a8e7220 */ /* 0x044fe40000410000 */
[C---:B-1----:R-:W-:Y:S02]  /*2160*/  FMUL.FTZ R144, R138.reuse, R143 ;  /* 0x0000008f8a907220 */ /* 0x042fe40000410000 */
[----:B0--3--:R-:W-:-:S02]  /*2170*/  FMUL.FTZ R138, R138, R65 ;  /* 0x000000418a8a7220 */ /* 0x009fc40000410000 */
[C---:B------:R-:W-:Y:S02]  /*2180*/  FFMA.FTZ R66, R137.reuse, R65, -R66 ;  /* 0x0000004189427223 */ /* 0x040fe40000010842 */
[C---:B------:R-:W-:Y:S02]  /*2190*/  FFMA.FTZ R142, R137.reuse, R143, -R142 ;  /* 0x0000008f898e7223 */ /* 0x040fe4000001088e */
[C---:B------:R-:W-:Y:S02]  /*21a0*/  FFMA.FTZ R144, R137.reuse, R145, R144 ;  /* 0x0000009189907223 */ /* 0x040fe40000010090 */
[----:B------:R-:W-:Y:S01]  /*21b0*/  FFMA.FTZ R138, R137, R139, R138 ;  /* 0x0000008b898a7223 */ /* 0x000fe2000001008a */
[----:B------:R-:W-:Y:S01]  /*21c0*/  MOV R137, R66 ;  /* 0x0000004200897202 */ /* 0x000fe20000000f00 */
[----:B------:R-:W-:Y:S02]  /*21d0*/  FADD.FTZ R131, R131, R142 ;  /* 0x0000008e83837221 */ /* 0x000fe40000010000 */
[----:B------:R-:W-:-:S02]  /*21e0*/  FADD.FTZ R133, R133, R144 ;  /* 0x0000009085857221 */ /* 0x000fc40000010000 */
.L_x_13894:
[----:B------:R-:W-:Y:S05]  /*21f0*/  BSYNC B0 ;  /* 0x0000000000007941 */ /* 0x000fea0003800000 */
.L_x_13893:
[----:B------:R-:W-:Y:S01]  /*2200*/  ISETP.GT.U32.AND P0, PT, R122, 0x1d, PT ;  /* 0x0000001d7a00780c */ /* 0x000fe20003f04070 */
[----:B------:R-:W-:Y:S01]  /*2210*/  FADD.FTZ R128, R128, R141 ;  /* 0x0000008d80807221 */ /* 0x000fe20000010000 */
[----:B----4-:R4:W0:Y:S01]  /*2220*/  SHFL.DOWN PT, R139, R137, 0x2, 0x1f ;  /* 0x08401f00898b7f89 */ /* 0x01082200000e0000 */
[----:B------:R-:W-:Y:S01]  /*2230*/  FADD.FTZ R64, RZ, R64 ;  /* 0x00000040ff407221 */ /* 0x000fe20000010000 */
[----:B------:R-:W-:Y:S01]  /*2240*/  BSSY B0, `(.L_x_13895) ;  /* 0x0000012000007945 */ /* 0x000fe20003800000 */
[C---:B------:R-:W-:Y:S01]  /*2250*/  FMUL.FTZ R141, R25.reuse, R128 ;  /* 0x00000080198d7220 */ /* 0x040fe20000410000 */
[----:B-1----:R4:W1:Y:S01]  /*2260*/  SHFL.DOWN PT, R143, R138, 0x2, 0x1f ;  /* 0x08401f008a8f7f89 */ /* 0x00286200000e0000 */
[----:B---3--:R-:W-:-:S03]  /*2270*/  FMUL.FTZ R65, R25, R64 ;  /* 0x0000004019417220 */ /* 0x008fc60000410000 */
[----:B--2---:R4:W2:Y:S04]  /*2280*/  SHFL.DOWN PT, R145, R131, 0x2, 0x1f ;  /* 0x08401f0083917f89 */ /* 0x0048a800000e0000 */
[----:B------:R4:W3:Y:S01]  /*2290*/  SHFL.DOWN PT, R25, R133, 0x2, 0x1f ;  /* 0x08401f0085197f89 */ /* 0x0008e200000e0000 */
[----:B------:R-:W-:Y:S05]  /*22a0*/  @P0 BRA `(.L_x_13896) ;  /* 0x000000b000000947 */ /* 0x000fea0003800000 */
[C---:B-1----:R-:W-:Y:S02]  /*22b0*/  FMUL.FTZ R66, R138.reuse, R143 ;  /* 0x0000008f8a427220 */ /* 0x042fe40000410000 */
[C---:B---3--:R-:W-:Y:S02]  /*22c0*/  FMUL.FTZ R142, R138.reuse, R25 ;  /* 0x000000198a8e7220 */ /* 0x048fe40000410000 */
[C---:B--2---:R-:W-:Y:S02]  /*22d0*/  FMUL.FTZ R144, R138.reuse, R145 ;  /* 0x000000918a907220 */ /* 0x044fe40000410000 */
[----:B0---4-:R-:W-:-:S02]  /*22e0*/  FMUL.FTZ R138, R138, R139 ;  /* 0x0000008b8a8a7220 */ /* 0x011fc40000410000 */
[C---:B------:R-:W-:Y:S02]  /*22f0*/  FFMA.FTZ R66, R137.reuse, R139, -R66 ;  /* 0x0000008b89427223 */ /* 0x040fe40000010842 */
[C---:B------:R-:W-:Y:S02]  /*2300*/  FFMA.FTZ R142, R137.reuse, R145, -R142 ;  /* 0x00000091898e7223 */ /* 0x040fe4000001088e */
[C---:B------:R-:W-:Y:S02]  /*2310*/  FFMA.FTZ R144, R137.reuse, R25, R144 ;  /* 0x0000001989907223 */ /* 0x040fe40000010090 */
[----:B------:R-:W-:Y:S01]  /*2320*/  FFMA.FTZ R138, R137, R143, R138 ;  /* 0x0000008f898a7223 */ /* 0x000fe2000001008a */
[----:B------:R-:W-:Y:S01]  /*2330*/  MOV R137, R66 ;  /* 0x0000004200897202 */ /* 0x000fe20000000f00 */
[----:B------:R-:W-:Y:S02]  /*2340*/  FADD.FTZ R131, R131, R142 ;  /* 0x0000008e83837221 */ /* 0x000fe40000010000 */
[----:B------:R-:W-:-:S02]  /*2350*/  FADD.FTZ R133, R133, R144 ;  /* 0x0000009085857221 */ /* 0x000fc40000010000 */
.L_x_13896:
[----:B------:R-:W-:Y:S05]  /*2360*/  BSYNC B0 ;  /* 0x0000000000007941 */ /* 0x000fea0003800000 */
.L_x_13895:
[----:B0-----:R-:W-:Y:S01]  /*2370*/  FFMA.FTZ R139, R24, R128, -R65 ;  /* 0x00000080188b7223 */ /* 0x001fe20000010841 */
[----:B------:R-:W-:Y:S01]  /*2380*/  ISETP.GT.U32.AND P0, PT, R122, 0x1b, PT ;  /* 0x0000001b7a00780c */ /* 0x000fe20003f04070 */
[----:B------:R-:W-:Y:S01]  /*2390*/  FFMA.FTZ R141, R24, R64, R141 ;  /* 0x00000040188d7223 */ /* 0x000fe2000001008d */
[----:B------:R0:W4:Y:S01]  /*23a0*/  SHFL.DOWN PT, R147, R138, 0x4, 0x1f ;  /* 0x08801f008a937f89 */ /* 0x00012200000e0000 */
[C---:B------:R-:W-:Y:S01]  /*23b0*/  FMUL.FTZ R24, R111.reuse, R128 ;  /* 0x000000806f187220 */ /* 0x040fe20000410000 */
[----:B------:R-:W-:Y:S01]  /*23c0*/  BSSY B0, `(.L_x_13897) ;  /* 0x0000023000007945 */ /* 0x000fe20003800000 */
[-C--:B---3--:R-:W-:Y:S01]  /*23d0*/  FMUL.FTZ R25, R111, R64.reuse ;  /* 0x000000406f197220 */ /* 0x088fe20000410000 */
[----:B------:R0:W3:Y:S01]  /*23e0*/  SHFL.DOWN PT, R149, R131, 0x4, 0x1f ;  /* 0x08801f0083957f89 */ /* 0x0000e200000e0000 */
[----:B------:R-:W-:-:S02]  /*23f0*/  FMUL.FTZ R65, R61, R64 ;  /* 0x000000403d417220 */ /* 0x000fc40000410000 */
[C---:B------:R-:W-:Y:S01]  /*2400*/  FFMA.FTZ R24, R109.reuse, R64, R24 ;  /* 0x000000406d187223 */ /* 0x040fe20000010018 */
[----:B------:R0:W2:Y:S01]  /*2410*/  SHFL.DOWN PT, R151, R133, 0x4, 0x1f ;  /* 0x08801f0085977f89 */ /* 0x0000a200000e0000 */
[----:B------:R-:W-:Y:S02]  /*2420*/  FFMA.FTZ R25, R109, R128, -R25 ;  /* 0x000000806d197223 */ /* 0x000fe40000010819 */
[C---:B------:R-:W-:Y:S02]  /*2430*/  FMUL.FTZ R66, R60.reuse, R64 ;  /* 0x000000403c427220 */ /* 0x040fe40000410000 */
[----:B-1----:R-:W-:Y:S02]  /*2440*/  FFMA.FTZ R143, R60, R128, -R65 ;  /* 0x000000803c8f7223 */ /* 0x002fe40000010841 */
[----:B------:R-:W-:Y:S02]  /*2450*/  FADD.FTZ R65, RZ, R24 ;  /* 0x00000018ff417221 */ /* 0x000fe40000010000 */
[----:B------:R-:W-:-:S02]  /*2460*/  FADD.FTZ R25, R132, R25 ;  /* 0x0000001984197221 */ /* 0x000fc40000010000 */
[----:B--2---:R-:W-:Y:S02]  /*2470*/  FFMA.FTZ R145, R61, R128, R66 ;  /* 0x000000803d917223 */ /* 0x004fe40000010042 */
[C---:B------:R-:W-:Y:S02]  /*2480*/  FMUL.FTZ R66, R27.reuse, R65 ;  /* 0x000000411b427220 */ /* 0x040fe40000410000 */
[----:B------:R-:W-:Y:S02]  /*2490*/  FMUL.FTZ R27, R27, R25 ;  /* 0x000000191b1b7220 */ /* 0x000fe40000410000 */
[----:B------:R-:W-:Y:S02]  /*24a0*/  FMUL.FTZ R132, R140, R143 ;  /* 0x0000008f8c847220 */ /* 0x000fe40000410000 */
[C---:B------:R-:W-:Y:S02]  /*24b0*/  FFMA.FTZ R142, R26.reuse, R25, -R66 ;  /* 0x000000191a8e7223 */ /* 0x040fe40000010842 */
[----:B------:R-:W-:-:S02]  /*24c0*/  FFMA.FTZ R143, R26, R65, R27 ;  /* 0x000000411a8f7223 */ /* 0x000fc4000001001b */
[----:B------:R-:W-:Y:S02]  /*24d0*/  FFMA.FTZ R24, -R140, R145, -RZ ;  /* 0x000000918c187223 */ /* 0x000fe400000109ff */
[----:B------:R-:W-:Y:S01]  /*24e0*/  FMUL.FTZ R26, R118, R65 ;  /* 0x00000041761a7220 */ /* 0x000fe20000410000 */
[----:B------:R0:W1:Y:S01]  /*24f0*/  SHFL.DOWN PT, R145, R137, 0x4, 0x1f ;  /* 0x08801f0089917f89 */ /* 0x00006200000e0000 */
[C---:B------:R-:W-:Y:S02]  /*2500*/  FFMA.FTZ R139, R140.reuse, R139, RZ ;  /* 0x0000008b8c8b7223 */ /* 0x040fe400000100ff */
[----:B------:R-:W-:Y:S02]  /*2510*/  FFMA.FTZ R141, -R140, R141, RZ ;  /* 0x0000008d8c8d7223 */ /* 0x000fe400000101ff */
[----:B------:R-:W-:Y:S01]  /*2520*/  FFMA.FTZ R27, R116, R25, -R26 ;  /* 0x00000019741b7223 */ /* 0x000fe2000001081a */
[----:B------:R-:W-:Y:S05]  /*2530*/  @P0 BRA `(.L_x_13898) ;  /* 0x000000b000000947 */ /* 0x000fea0003800000 */
[C---:B---34-:R-:W-:Y:S02]  /*2540*/  FMUL.FTZ R26, R138.reuse, R147 ;  /* 0x000000938a1a7220 */ /* 0x058fe40000410000 */
[----:B------:R-:W-:-:S02]  /*2550*/  FMUL.FTZ R66, R138, R151 ;  /* 0x000000978a427220 */ /* 0x000fc40000410000 */
[C---:B------:R-:W-:Y:S02]  /*2560*/  FMUL.FTZ R140, R138.reuse, R149 ;  /* 0x000000958a8c7220 */ /* 0x040fe40000410000 */
        /* <DEDUP_REMOVED lines=8> */
.L_x_13898:
[----:B---34-:R-:W-:Y:S05]  /*25f0*/  BSYNC B0 ;  /* 0x0000000000007941 */ /* 0x018fea0003800000 */
.L_x_13897:
[----:B------:R-:W-:Y:S01]  /*2600*/  ISETP.GT.U32.AND P0, PT, R122, 0x17, PT ;  /* 0x000000177a00780c */ /* 0x000fe20003f04070 */
[----:B------:R-:W-:Y:S01]  /*2610*/  FADD.FTZ R26, R134, R27 ;  /* 0x0000001b861a7221 */ /* 0x000fe20000010000 */
[----:B------:R-:W-:Y:S01]  /*2620*/  BSSY B0, `(.L_x_13899) ;  /* 0x000001d000007945 */ /* 0x000fe20003800000 */
[-C--:B------:R-:W-:Y:S01]  /*2630*/  FMUL.FTZ R66, R61, R65.reuse ;  /* 0x000000413d427220 */ /* 0x080fe20000410000 */
[----:B------:R-:W-:Y:S01]  /*2640*/  ISETP.GT.U32.AND P1, PT, R122, 0xf, PT ;  /* 0x0000000f7a00780c */ /* 0x000fe20003f24070 */
[----:B------:R-:W-:Y:S02]  /*2650*/  FMUL.FTZ R134, R60, R65 ;  /* 0x000000413c867220 */ /* 0x000fe40000410000 */
[----:B------:R-:W-:Y:S02]  /*2660*/  FMUL.FTZ R27, R118, R25 ;  /* 0x00000019761b7220 */ /* 0x000fe40000410000 */
[C---:B------:R-:W-:Y:S02]  /*2670*/  FFMA.FTZ R142, R136.reuse, R142, R139 ;  /* 0x0000008e888e7223 */ /* 0x040fe4000001008b */
[----:B------:R-:W-:-:S02]  /*2680*/  FFMA.FTZ R140, -R136, R143, R141 ;  /* 0x0000008f888c7223 */ /* 0x000fc4000001018d */
[-C--:B------:R-:W-:Y:S01]  /*2690*/  FFMA.FTZ R139, R60, R25.reuse, -R66 ;  /* 0x000000193c8b7223 */ /* 0x080fe20000010842 */
[----:B------:R2:W3:Y:S01]  /*26a0*/  SHFL.DOWN PT, R143, R133, 0x8, 0x1f ;  /* 0x09001f00858f7f89 */ /* 0x0004e200000e0000 */
[----:B------:R-:W-:Y:S02]  /*26b0*/  FFMA.FTZ R141, R61, R25, R134 ;  /* 0x000000193d8d7223 */ /* 0x000fe40000010086 */
[----:B------:R-:W-:Y:S02]  /*26c0*/  FFMA.FTZ R27, R116, R65, R27 ;  /* 0x00000041741b7223 */ /* 0x000fe4000001001b */
[C---:B------:R-:W-:Y:S02]  /*26d0*/  FMUL.FTZ R134, R136.reuse, R139 ;  /* 0x0000008b88867220 */ /* 0x040fe40000410000 */
[----:B------:R-:W-:Y:S01]  /*26e0*/  FFMA.FTZ R136, -R136, R141, -RZ ;  /* 0x0000008d88887223 */ /* 0x000fe200000109ff */
[----:B------:R2:W4:Y:S01]  /*26f0*/  SHFL.DOWN PT, R139, R138, 0x8, 0x1f ;  /* 0x09001f008a8b7f89 */ /* 0x00052200000e0000 */
[----:B------:R-:W-:-:S03]  /*2700*/  FADD.FTZ R66, RZ, R27 ;  /* 0x0000001bff427221 */ /* 0x000fc60000010000 */
[----:B------:R2:W0:Y:S04]  /*2710*/  SHFL.DOWN PT, R27, R137, 0x8, 0x1f ;  /* 0x09001f00891b7f89 */ /* 0x00042800000e0000 */
[----:B------:R2:W1:Y:S01]  /*2720*/  SHFL.DOWN PT, R141, R131, 0x8, 0x1f ;  /* 0x09001f00838d7f89 */ /* 0x00046200000e0000 */
[----:B------:R-:W-:Y:S05]  /*2730*/  @P0 BRA `(.L_x_13900) ;  /* 0x000000b000000947 */ /* 0x000fea0003800000 */
[C---:B----4-:R-:W-:Y:S02]  /*2740*/  FMUL.FTZ R144, R138.reuse, R139 ;  /* 0x0000008b8a907220 */ /* 0x050fe40000410000 */
[C---:B---3--:R-:W-:Y:S02]  /*2750*/  FMUL.FTZ R146, R138.reuse, R143 ;  /* 0x0000008f8a927220 */ /* 0x048fe40000410000 */
[C---:B-1----:R-:W-:Y:S02]  /*2760*/  FMUL.FTZ R148, R138.reuse, R141 ;  /* 0x0000008d8a947220 */ /* 0x042fe40000410000 */
[----:B0-2---:R-:W-:-:S02]  /*2770*/  FMUL.FTZ R138, R138, R27 ;  /* 0x0000001b8a8a7220 */ /* 0x005fc40000410000 */
[C---:B------:R-:W-:Y:S02]  /*2780*/  FFMA.FTZ R144, R137.reuse, R27, -R144 ;  /* 0x0000001b89907223 */ /* 0x040fe40000010890 */
[C---:B------:R-:W-:Y:S02]  /*2790*/  FFMA.FTZ R146, R137.reuse, R141, -R146 ;  /* 0x0000008d89927223 */ /* 0x040fe40000010892 */
[C---:B------:R-:W-:Y:S02]  /*27a0*/  FFMA.FTZ R148, R137.reuse, R143, R148 ;  /* 0x0000008f89947223 */ /* 0x040fe40000010094 */
[----:B------:R-:W-:Y:S01]  /*27b0*/  FFMA.FTZ R138, R137, R139, R138 ;  /* 0x0000008b898a7223 */ /* 0x000fe2000001008a */
[----:B------:R-:W-:Y:S01]  /*27c0*/  MOV R137, R144 ;  /* 0x0000009000897202 */ /* 0x000fe20000000f00 */
[----:B------:R-:W-:Y:S02]  /*27d0*/  FADD.FTZ R131, R131, R146 ;  /* 0x0000009283837221 */ /* 0x000fe40000010000 */
[----:B------:R-:W-:-:S02]  /*27e0*/  FADD.FTZ R133, R133, R148 ;  /* 0x0000009485857221 */ /* 0x000fc40000010000 */
.L_x_13900:
[----:B------:R-:W-:Y:S05]  /*27f0*/  BSYNC B0 ;  /* 0x0000000000007941 */ /* 0x000fea0003800000 */
.L_x_13899:
[----:B-1----:R1:W2:Y:S01]  /*2800*/  SHFL.DOWN PT, R141, R137, 0x10, 0x1f ;  /* 0x0a001f00898d7f89 */ /* 0x0022a200000e0000 */
[----:B------:R-:W-:Y:S01]  /*2810*/  BSSY B0, `(.L_x_13901) ;  /* 0x0000012000007945 */ /* 0x000fe20003800000 */
[----:B0-----:R-:W-:-:S02]  /*2820*/  FMUL.FTZ R27, R123, R66 ;  /* 0x000000427b1b7220 */ /* 0x001fc40000410000 */
[----:B---3--:R1:W0:Y:S01]  /*2830*/  SHFL.DOWN PT, R143, R138, 0x10, 0x1f ;  /* 0x0a001f008a8f7f89 */ /* 0x00822200000e0000 */
[----:B----4-:R-:W-:-:S03]  /*2840*/  FMUL.FTZ R139, R29, R66 ;  /* 0x000000421d8b7220 */ /* 0x010fc60000410000 */
        /* <DEDUP_REMOVED lines=14> */
.L_x_13902:
[----:B------:R-:W-:Y:S05]  /*2930*/  BSYNC B0 ;  /* 0x0000000000007941 */ /* 0x000fea0003800000 */
.L_x_13901:
[----:B------:R-:W-:Y:S01]  /*2940*/  SHFL.DOWN PT, R144, R138, 0x1, 0x1f ;  /* 0x08201f008a907f89 */ /* 0x000fe200000e0000 */
[-C--:B0-----:R-:W-:Y:S01]  /*2950*/  FMUL.FTZ R143, R29, R26.reuse ;  /* 0x0000001a1d8f7220 */ /* 0x081fe20000410000 */
[----:B------:R-:W-:Y:S01]  /*2960*/  ISETP.NE.AND P0, PT, R89, RZ, PT ;  /* 0x000000ff5900720c */ /* 0x000fe20003f05270 */
[C---:B------:R-:W-:Y:S01]  /*2970*/  FFMA.FTZ R139, R28.reuse, R26, -R139 ;  /* 0x0000001a1c8b7223 */ /* 0x040fe2000001088b */
[----:B--2---:R-:W0:Y:S01]  /*2980*/  SHFL.IDX PT, R141, R35, RZ, 0x1f ;  /* 0x00001fff238d7589 */ /* 0x004e2200000e0000 */
[----:B----4-:R-:W-:Y:S01]  /*2990*/  FFMA.FTZ R147, R28, R66, R143 ;  /* 0x000000421c937223 */ /* 0x010fe2000001008f */
[----:B------:R-:W-:Y:S01]  /*29a0*/  BSSY B0, `(.L_x_13903) ;  /* 0x000008d000007945 */ /* 0x000fe20003800000 */
[-C--:B------:R-:W-:Y:S01]  /*29b0*/  FMUL.FTZ R28, R123, R26.reuse ;  /* 0x0000001a7b1c7220 */ /* 0x080fe20000410000 */
[----:B------:R-:W2:Y:S01]  /*29c0*/  SHFL.IDX PT, R29, R34, RZ, 0x1f ;  /* 0x00001fff221d7589 */ /* 0x000ea200000e0000 */
[----:B------:R-:W-:-:S02]  /*29d0*/  FFMA.FTZ R148, R125, R26, -R27 ;  /* 0x0000001a7d947223 */ /* 0x000fc4000001081b */
[-C--:B------:R-:W-:Y:S01]  /*29e0*/  FFMA.FTZ R28, R125, R66.reuse, R28 ;  /* 0x000000427d1c7223 */ /* 0x080fe2000001001c */
[----:B------:R-:W4:Y:S01]  /*29f0*/  SHFL.DOWN PT, R146, R137, 0x1, 0x1f ;  /* 0x08201f0089927f89 */ /* 0x000f2200000e0000 */
[----:B------:R-:W-:Y:S02]  /*2a00*/  FADD.FTZ R27, R135, R148 ;  /* 0x00000094871b7221 */ /* 0x000fe40000010000 */
[-C--:B------:R-:W-:Y:S01]  /*2a10*/  FMUL.FTZ R149, R61, R66.reuse ;  /* 0x000000423d957220 */ /* 0x080fe20000410000 */
[----:B---3--:R-:W3:Y:S01]  /*2a20*/  SHFL.DOWN PT, R145, R131, 0x1, 0x1f ;  /* 0x08201f0083917f89 */ /* 0x008ee200000e0000 */
[----:B------:R-:W-:Y:S02]  /*2a30*/  FMUL.FTZ R148, R60, R66 ;  /* 0x000000423c947220 */ /* 0x000fe40000410000 */
[----:B------:R-:W-:Y:S01]  /*2a40*/  FADD.FTZ R28, RZ, R28 ;  /* 0x0000001cff1c7221 */ /* 0x000fe20000010000 */
[----:B------:R-:W5:Y:S01]  /*2a50*/  SHFL.DOWN PT, R143, R133, 0x1, 0x1f ;  /* 0x08201f00858f7f89 */ /* 0x000f6200000e0000 */
[----:B------:R-:W-:-:S02]  /*2a60*/  FFMA.FTZ R135, R129, R139, R142 ;  /* 0x0000008b81877223 */ /* 0x000fc4000001008e */
[-C--:B------:R-:W-:Y:S01]  /*2a70*/  FFMA.FTZ R142, R60, R26.reuse, -R149 ;  /* 0x0000001a3c8e7223 */ /* 0x080fe20000010895 */
[----:B-1----:R-:W-:Y:S01]  /*2a80*/  SHFL.IDX PT, R137, R137, RZ, 0x1f ;  /* 0x00001fff89897589 */ /* 0x002fe200000e0000 */
[----:B------:R-:W-:Y:S02]  /*2a90*/  FFMA.FTZ R139, -R129, R147, R140 ;  /* 0x00000093818b7223 */ /* 0x000fe4000001018c */
[----:B------:R-:W-:Y:S01]  /*2aa0*/  FFMA.FTZ R148, R61, R26, R148 ;  /* 0x0000001a3d947223 */ /* 0x000fe20000010094 */
[----:B------:R-:W-:Y:S01]  /*2ab0*/  SHFL.IDX PT, R131, R131, RZ, 0x1f ;  /* 0x00001fff83837589 */ /* 0x000fe200000e0000 */
[C---:B------:R-:W-:Y:S02]  /*2ac0*/  FMUL.FTZ R147, R31.reuse, R28 ;  /* 0x0000001c1f937220 */ /* 0x040fe40000410000 */
[----:B------:R-:W-:Y:S01]  /*2ad0*/  FMUL.FTZ R149, R31, R27 ;  /* 0x0000001b1f957220 */ /* 0x000fe20000410000 */
[----:B------:R-:W-:Y:S01]  /*2ae0*/  SHFL.IDX PT, R133, R133, RZ, 0x1f ;  /* 0x00001fff85857589 */ /* 0x000fe200000e0000 */
[----:B------:R-:W-:-:S02]  /*2af0*/  FMUL.FTZ R140, R129, R142 ;  /* 0x0000008e818c7220 */ /* 0x000fc40000410000 */
[----:B------:R-:W-:Y:S01]  /*2b00*/  FFMA.FTZ R142, -R129, R148, -RZ ;  /* 0x00000094818e7223 */ /* 0x000fe200000109ff */
[----:B------:R-:W1:Y:S01]  /*2b10*/  SHFL.IDX PT, R31, R138, RZ, 0x1f ;  /* 0x00001fff8a1f7589 */ /* 0x000e6200000e0000 */
[C---:B------:R-:W-:Y:S02]  /*2b20*/  FFMA.FTZ R148, R30.reuse, R27, -R147 ;  /* 0x0000001b1e947223 */ /* 0x040fe40000010893 */
[----:B------:R-:W-:Y:S02]  /*2b30*/  FFMA.FTZ R150, R30, R28, R149 ;  /* 0x0000001c1e967223 */ /* 0x000fe40000010095 */
[C---:B0-----:R-:W-:Y:S02]  /*2b40*/  @P2 FMUL.FTZ R30, R144.reuse, R141 ;  /* 0x0000008d901e2220 */ /* 0x041fe40000410000 */
[-C--:B--2---:R-:W-:Y:S02]  /*2b50*/  @P2 FMUL.FTZ R144, R144, R29.reuse ;  /* 0x0000001d90902220 */ /* 0x084fe40000410000 */
[----:B----4-:R-:W-:-:S02]  /*2b60*/  @P2 FFMA.FTZ R30, R146, R29, -R30 ;  /* 0x0000001d921e2223 */ /* 0x010fc4000001081e */
[----:B------:R-:W-:Y:S02]  /*2b70*/  @P2 FFMA.FTZ R144, R146, R141, R144 ;  /* 0x0000008d92902223 */ /* 0x000fe40000010090 */
[----:B---3--:R-:W-:Y:S02]  /*2b80*/  @P2 FADD.FTZ R29, R145, R30 ;  /* 0x0000001e911d2221 */ /* 0x008fe40000010000 */
[----:B-----5:R-:W-:Y:S02]  /*2b90*/  @P2 FADD.FTZ R141, R143, R144 ;  /* 0x000000908f8d2221 */ /* 0x020fe40000010000 */
[-C--:B------:R-:W-:Y:S02]  /*2ba0*/  FMUL.FTZ R30, R29, -R63.reuse ;  /* 0x8000003f1d1e7220 */ /* 0x080fe40000410000 */
[C---:B------:R-:W-:Y:S02]  /*2bb0*/  FMUL.FTZ R63, R141.reuse, -R63 ;  /* 0x8000003f8d3f7220 */ /* 0x040fe40000410000 */
[----:B------:R-:W-:-:S02]  /*2bc0*/  FFMA.FTZ R141, R141, R62, R30 ;  /* 0x0000003e8d8d7223 */ /* 0x000fc4000001001e */
[----:B------:R-:W-:Y:S02]  /*2bd0*/  FMUL.FTZ R152, R60, R28 ;  /* 0x0000001c3c987220 */ /* 0x000fe40000410000 */
[----:B------:R-:W-:Y:S02]  /*2be0*/  FFMA.FTZ R63, R29, R62, -R63 ;  /* 0x0000003e1d3f7223 */ /* 0x000fe4000001083f */
[----:B-1----:R-:W-:Y:S02]  /*2bf0*/  FMUL.FTZ R62, R31, R34 ;  /* 0x000000221f3e7220 */ /* 0x002fe40000410000 */
[----:B------:R-:W-:Y:S02]  /*2c00*/  FADD.FTZ R29, -R130, R141 ;  /* 0x0000008d821d7221 */ /* 0x000fe40000010100 */
[C---:B------:R-:W-:Y:S02]  /*2c10*/  FMUL.FTZ R129, R61.reuse, R28 ;  /* 0x0000001c3d817220 */ /* 0x040fe40000410000 */
[----:B------:R-:W-:-:S02]  /*2c20*/  FFMA.FTZ R138, R61, R27, R152 ;  /* 0x0000001b3d8a7223 */ /* 0x000fc40000010098 */
[-C--:B------:R-:W-:Y:S02]  /*2c30*/  FMUL.FTZ R61, R31, R35.reuse ;  /* 0x000000231f3d7220 */ /* 0x080fe40000410000 */
[----:B------:R-:W-:Y:S02]  /*2c40*/  FADD.FTZ R30, R126, R63 ;  /* 0x0000003f7e1e7221 */ /* 0x000fe40000010000 */
[----:B------:R-:W-:Y:S02]  /*2c50*/  FFMA.FTZ R130, R137, R35, R62 ;  /* 0x0000002389827223 */ /* 0x000fe4000001003e */
[----:B------:R-:W-:Y:S02]  /*2c60*/  FMUL.FTZ R35, R123, -R29 ;  /* 0x8000001d7b237220 */ /* 0x000fe40000410000 */
[----:B------:R-:W-:Y:S02]  /*2c70*/  FFMA.FTZ R146, R60, R27, -R129 ;  /* 0x0000001b3c927223 */ /* 0x000fe40000010881 */
[----:B------:R-:W-:-:S02]  /*2c80*/  FMUL.FTZ R144, R127, R150 ;  /* 0x000000967f907220 */ /* 0x000fc40000410000 */
[----:B------:R-:W-:Y:S02]  /*2c90*/  FMUL.FTZ R60, R127, R148 ;  /* 0x000000947f3c7220 */ /* 0x000fe40000410000 */
[-C--:B------:R-:W-:Y:S02]  /*2ca0*/  FMUL.FTZ R150, R123, -R30.reuse ;  /* 0x8000001e7b967220 */ /* 0x080fe40000410000 */
[----:B------:R-:W-:Y:S02]  /*2cb0*/  FFMA.FTZ R148, R125, R30, -R35 ;  /* 0x0000001e7d947223 */ /* 0x000fe40000010823 */
[----:B------:R-:W-:Y:S02]  /*2cc0*/  FFMA.FTZ R126, R137, R34, -R61 ;  /* 0x00000022897e7223 */ /* 0x000fe4000001083d */
[C---:B------:R-:W-:Y:S02]  /*2cd0*/  FMUL.FTZ R34, R31.reuse, R33 ;  /* 0x000000211f227220 */ /* 0x040fe40000410000 */
[----:B------:R-:W-:-:S02]  /*2ce0*/  FMUL.FTZ R62, R31, R32 ;  /* 0x000000201f3e7220 */ /* 0x000fc40000410000 */
        /* <DEDUP_REMOVED lines=8> */
[----:B------:R-:W-:Y:S01]  /*2d70*/  FFMA.FTZ R32, R137, R32, -R34 ;  /* 0x0000002089207223 */ /* 0x000fe20000010822 */
[----:B------:R-:W-:Y:S01]  /*2d80*/  P2R R34, PR, RZ, 0x1 ;  /* 0x00000001ff227803 */ /* 0x000fe20000000000 */
[----:B------:R-:W-:Y:S02]  /*2d90*/  FADD.FTZ R118, R67, R118 ;  /* 0x0000007643767221 */ /* 0x000fe40000010000 */
[----:B------:R-:W-:Y:S02]  /*2da0*/  FMUL.FTZ R63, R111, -R116 ;  /* 0x800000746f3f7220 */ /* 0x000fe40000410000 */
[----:B------:R-:W-:-:S02]  /*2db0*/  FFMA.FTZ R33, R137, R33, R62 ;  /* 0x0000002189217223 */ /* 0x000fc4000001003e */
[----:B------:R-:W-:Y:S02]  /*2dc0*/  FADD.FTZ R34, R131, R126 ;  /* 0x0000007e83227221 */ /* 0x000fe40000010000 */
[----:B------:R-:W-:Y:S02]  /*2dd0*/  FADD.FTZ R35, R133, R130 ;  /* 0x0000008285237221 */ /* 0x000fe40000010000 */
[-C--:B------:R-:W-:Y:S02]  /*2de0*/  FMUL.FTZ R111, R111, -R118.reuse ;  /* 0x800000766f6f7220 */ /* 0x080fe40000410000 */
[----:B------:R-:W-:Y:S01]  /*2df0*/  FFMA.FTZ R120, R109, R118, -R63 ;  /* 0x000000766d787223 */ /* 0x000fe2000001083f */
[----:B------:R0:W-:Y:S01]  /*2e00*/  @!P0 STS.128 [R113+0x1d90], R32 ;  /* 0x001d902071008388 */ /* 0x0001e20000000c00 */
[----:B------:R-:W-:Y:S02]  /*2e10*/  FFMA.FTZ R128, R4, -R107, R128 ;  /* 0x8000006b04807223 */ /* 0x000fe40000010080 */
[----:B------:R-:W-:Y:S01]  /*2e20*/  FADD.FTZ R119, R119, R120 ;  /* 0x0000007877777221 */ /* 0x000fe20000010000 */
[----:B------:R1:W-:Y:S01]  /*2e30*/  STS [R75.X4+0x424], R24 ;  /* 0x000424184b007388 */ /* 0x0003e20000004800 */
[----:B------:R-:W-:-:S02]  /*2e40*/  FMUL.FTZ R146, R127, R146 ;  /* 0x000000927f927220 */ /* 0x000fc40000410000 */
[----:B------:R-:W-:Y:S01]  /*2e50*/  FFMA.FTZ R138, -R127, R138, -RZ ;  /* 0x0000008a7f8a7223 */ /* 0x000fe200000109ff */
[----:B------:R2:W-:Y:S01]  /*2e60*/  STS [R75.X4+0x420], R132 ;  /* 0x000420844b007388 */ /* 0x0005e20000004800 */
[----:B------:R-:W-:Y:S02]  /*2e70*/  FADD.FTZ R60, R135, R60 ;  /* 0x0000003c873c7221 */ /* 0x000fe40000010000 */
[----:B------:R-:W-:Y:S01]  /*2e80*/  FADD.FTZ R62, R139, -R144 ;  /* 0x800000908b3e7221 */ /* 0x000fe20000010000 */
[----:B------:R2:W-:Y:S01]  /*2e90*/  STS [R75.X4+0x428], R134 ;  /* 0x000428864b007388 */ /* 0x0005e20000004800 */
[----:B0-----:R-:W-:Y:S01]  /*2ea0*/  FFMA.FTZ R34, R109, R116, R111 ;  /* 0x000000746d227223 */ /* 0x001fe2000001006f */
[----:B------:R-:W-:Y:S01]  /*2eb0*/  LEA R109, R77, 0xffffff80, 0x7 ;  /* 0xffffff804d6d7811 */ /* 0x000fe200078e38ff */
[-C--:B------:R-:W-:Y:S01]  /*2ec0*/  FMUL.FTZ R32, R118, R114.reuse ;  /* 0x0000007276207220 */ /* 0x080fe20000410000 */
[----:B------:R2:W-:Y:S01]  /*2ed0*/  STS [R75.X4+0x42c], R136 ;  /* 0x00042c884b007388 */ /* 0x0005e20000004800 */
[----:B------:R-:W-:-:S02]  /*2ee0*/  FFMA.FTZ R35, R5, -R114, R25 ;  /* 0x8000007205237223 */ /* 0x000fc40000010019 */
[----:B------:R-:W-:Y:S01]  /*2ef0*/  FADD.FTZ R34, -R117, R34 ;  /* 0x0000002275227221 */ /* 0x000fe20000010100 */
[----:B------:R2:W-:Y:S01]  /*2f00*/  STS [R75.X4+0x430], R140 ;  /* 0x0004308c4b007388 */ /* 0x0005e20000004800 */
[----:B------:R-:W-:Y:S01]  /*2f10*/  FMUL.FTZ R114, R116, R114 ;  /* 0x0000007274727220 */ /* 0x000fe20000410000 */
[----:B------:R-:W-:Y:S01]  /*2f20*/  SHF.L.U32 R117, R104, 0x2, RZ ;  /* 0x0000000268757819 */ /* 0x000fe200000006ff */
[----:B------:R-:W-:Y:S01]  /*2f30*/  FMUL.FTZ R63, R65, R32 ;  /* 0x00000020413f7220 */ /* 0x000fe20000410000 */
[----:B------:R2:W-:Y:S01]  /*2f40*/  STS [R75.X4+0x434], R142 ;  /* 0x0004348e4b007388 */ /* 0x0005e20000004800 */
[-C--:B------:R-:W-:Y:S02]  /*2f50*/  FMUL.FTZ R33, R119, R107.reuse ;  /* 0x0000006b77217220 */ /* 0x080fe40000410000 */
[----:B------:R-:W-:Y:S01]  /*2f60*/  FMUL.FTZ R107, R34, R107 ;  /* 0x0000006b226b7220 */ /* 0x000fe20000410000 */
[----:B------:R2:W-:Y:S01]  /*2f70*/  STS [R75.X4+0x438], R146 ;  /* 0x000438924b007388 */ /* 0x0005e20000004800 */
[----:B------:R-:W-:-:S02]  /*2f80*/  FFMA.FTZ R120, R35, R114, -R63 ;  /* 0x0000007223787223 */ /* 0x000fc4000001083f */
[C---:B------:R-:W-:Y:S01]  /*2f90*/  FMUL.FTZ R25, R64.reuse, R33 ;  /* 0x0000002140197220 */ /* 0x040fe20000410000 */
[----:B------:R2:W-:Y:S01]  /*2fa0*/  STS [R75.X4+0x43c], R138 ;  /* 0x00043c8a4b007388 */ /* 0x0005e20000004800 */
[----:B------:R-:W-:Y:S02]  /*2fb0*/  FMUL.FTZ R114, R65, R114 ;  /* 0x0000007241727220 */ /* 0x000fe40000410000 */
[-C--:B-1----:R-:W-:Y:S02]  /*2fc0*/  FMUL.FTZ R24, R64, R107.reuse ;  /* 0x0000006b40187220 */ /* 0x082fe40000410000 */
[----:B------:R-:W-:Y:S02]  /*2fd0*/  FFMA.FTZ R25, R128, R107, -R25 ;  /* 0x0000006b80197223 */ /* 0x000fe40000010819 */
[----:B------:R-:W-:Y:S02]  /*2fe0*/  FFMA.FTZ R67, R32, R35, R114 ;  /* 0x0000002320437223 */ /* 0x000fe40000010072 */
[----:B------:R-:W-:-:S02]  /*2ff0*/  FMUL.FTZ R63, R31, R112 ;  /* 0x000000701f3f7220 */ /* 0x000fc40000410000 */
[-C--:B------:R-:W-:Y:S02]  /*3000*/  FFMA.FTZ R114, R6, -R112.reuse, R26 ;  /* 0x8000007006727223 */ /* 0x080fe4000001001a */
[----:B------:R-:W-:Y:S01]  /*3010*/  FMUL.FTZ R107, R61, R112 ;  /* 0x000000703d6b7220 */ /* 0x000fe20000410000 */
[----:B------:R-:W-:Y:S01]  /*3020*/  IADD3 R112, -R109, c[0x0][0x168], RZ ;  /* 0x00005a006d707a10 */ /* 0x000fe20007ffe1ff */
[----:B------:R-:W-:Y:S02]  /*3030*/  FFMA.FTZ R24, R33, R128, R24 ;  /* 0x0000008021187223 */ /* 0x000fe40000010018 */
[----:B------:R-:W-:Y:S01]  /*3040*/  FMUL.FTZ R26, R66, R63 ;  /* 0x0000003f421a7220 */ /* 0x000fe20000410000 */
[----:B------:R-:W-:Y:S01]  /*3050*/  LEA R115, R112, -R89, 0x1 ;  /* 0x8000005970737211 */ /* 0x000fe200078e08ff */
[----:B------:R-:W-:Y:S02]  /*3060*/  FADD.FTZ R24, RZ, R24 ;  /* 0x00000018ff187221 */ /* 0x000fe40000010000 */
[----:B------:R-:W-:Y:S01]  /*3070*/  FFMA.FTZ R26, R114, R107, -R26 ;  /* 0x0000006b721a7223 */ /* 0x000fe2000001081a */
[----:B------:R-:W-:Y:S01]  /*3080*/  BAR.SYNC.DEFER_BLOCKING 0x0 ;  /* 0x0000000000007b1d */ /* 0x000fe20000010000 */
[----:B------:R-:W-:Y:S01]  /*3090*/  ISETP.GE.AND P0, PT, R115, 0x1, PT ;  /* 0x000000017300780c */ /* 0x000fe20003f06270 */
[----:B------:R-:W-:-:S02]  /*30a0*/  FADD.FTZ R24, R24, R67 ;  /* 0x0000004318187221 */ /* 0x000fc40000010000 */
[----:B------:R-:W-:Y:S02]  /*30b0*/  FMUL.FTZ R107, R66, R107 ;  /* 0x0000006b426b7220 */ /* 0x000fe40000410000 */
[----:B------:R-:W-:Y:S02]  /*30c0*/  FMUL.FTZ R67, R30, R110 ;  /* 0x0000006e1e437220 */ /* 0x000fe40000410000 */
[----:B------:R-:W-:Y:S02]  /*30d0*/  FADD.FTZ R25, RZ, R25 ;  /* 0x00000019ff197221 */ /* 0x000fe40000010000 */
[----:B------:R-:W-:Y:S02]  /*30e0*/  FFMA.FTZ R107, R63, R114, R107 ;  /* 0x000000723f6b7223 */ /* 0x000fe4000001006b */
[-C--:B------:R-:W-:Y:S02]  /*30f0*/  FFMA.FTZ R112, R7, -R110.reuse, R27 ;  /* 0x8000006e07707223 */ /* 0x080fe4000001001b */
[----:B------:R-:W-:-:S02]  /*3100*/  FMUL.FTZ R27, R29, R110 ;  /* 0x0000006e1d1b7220 */ /* 0x000fc40000410000 */
[----:B------:R-:W-:Y:S02]  /*3110*/  FMUL.FTZ R109, R28, R67 ;  /* 0x000000431c6d7220 */ /* 0x000fe40000410000 */
[----:B------:R-:W-:Y:S02]  /*3120*/  FADD.FTZ R25, R25, R120 ;  /* 0x0000007819197221 */ /* 0x000fe40000010000 */
[----:B------:R-:W-:Y:S01]  /*3130*/  FADD.FTZ R110, R24, R107 ;  /* 0x0000006b186e7221 */ /* 0x000fe20000010000 */
[----:B------:R-:W-:Y:S01]  /*3140*/  SHF.L.U64.HI R24, R104, 0x2, R105 ;  /* 0x0000000268187819 */ /* 0x000fe20000010269 */
[-C--:B------:R-:W-:Y:S02]  /*3150*/  FFMA.FTZ R120, R112, R27.reuse, -R109 ;  /* 0x0000001b70787223 */ /* 0x080fe4000001086d */
[----:B------:R-:W-:Y:S02]  /*3160*/  FMUL.FTZ R27, R28, R27 ;  /* 0x0000001b1c1b7220 */ /* 0x000fe40000410000 */
[----:B------:R-:W-:-:S02]  /*3170*/  FADD.FTZ R111, R25, R26 ;  /* 0x0000001a196f7221 */ /* 0x000fc40000010000 */
[----:B------:R-:W-:Y:S02]  /*3180*/  IMAD R109, R24, c[0x0][0x2d0], RZ ;  /* 0x0000b400186d7a24 */ /* 0x000fe400078e02ff */
[----:B------:R-:W-:Y:S01]  /*3190*/  FFMA.FTZ R113, R67, R112, R27 ;  /* 0x0000007043717223 */ /* 0x000fe2000001001b */
[----:B------:R-:W-:Y:S05]  /*31a0*/  @!P0 BRA `(.L_x_13904) ;  /* 0x000000c000008947 */ /* 0x000fea0003800000 */
[----:B--2---:R-:W-:Y:S01]  /*31b0*/  LEA.HI.SX32 R107, R89, R89, 0x1b ;  /* 0x00000059596b7211 */ /* 0x004fe200078fdaff */
[----:B------:R-:W-:Y:S01]  /*31c0*/  IMAD R106, R106, c[0x0][0x2d0], RZ ;  /* 0x0000b4006a6a7a24 */ /* 0x000fe200078e02ff */
[----:B------:R-:W-:-:S03]  /*31d0*/  SHF.L.U32 R108, R108, 0x8, RZ ;  /* 0x000000086c6c7819 */ /* 0x000fc600000006ff */
[----:B------:R-:W-:Y:S01]  /*31e0*/  IMAD R27, R103, c[0x0][0x2d4], R106 ;  /* 0x0000b500671b7a24 */ /* 0x000fe200078e026a */
[----:B------:R-:W0:Y:S01]  /*31f0*/  LDS R107, [R107.X4+0x420] ;  /* 0x000420006b6b7984 */ /* 0x000e220000004800 */
[----:B------:R-:W-:-:S04]  /*3200*/  IADD3 R24, P0, R108, R89, RZ ;  /* 0x000000596c187210 */ /* 0x000fc80007f1e0ff */
[----:B------:R-:W-:-:S05]  /*3210*/  LEA.HI.X.SX32 R25, R108, RZ, 0x1, P0 ;  /* 0x000000ff6c197211 */ /* 0x000fca00000f0eff */
[----:B------:R-:W-:-:S05]  /*3220*/  IMAD.WIDE.U32 R24, R103, c[0x0][0x2d0], R24 ;  /* 0x0000b40067187a25 */ /* 0x000fca00078e0018 */
[----:B------:R-:W-:Y:S02]  /*3230*/  IADD3 R25, R25, R27, RZ ;  /* 0x0000001b19197210 */ /* 0x000fe40007ffe0ff */
[----:B------:R-:W-:-:S04]  /*3240*/  LEA R26, P0, R24, R88, 0x2 ;  /* 0x00000058181a7211 */ /* 0x000fc800078010ff */
[----:B------:R-:W-:-:S05]  /*3250*/  LEA.HI.X R27, R24, R84, R25, 0x2, P0 ;  /* 0x00000054181b7211 */ /* 0x000fca00000f1419 */
[----:B0-----:R0:W-:Y:S04]  /*3260*/  RED.E.ADD.F32.FTZ.RN.STRONG.GPU [R26.64], R107 ;  /* 0x0000006b1a00798e */ /* 0x0011e8000c10e786 */
.L_x_13904:
[----:B--2---:R-:W-:Y:S05]  /*3270*/  BSYNC B0 ;  /* 0x0000000000007941 */ /* 0x004fea0003800000 */
.L_x_13903:
[----:B0-----:R0:W1:Y:S01]  /*3280*/  LDS R27, [R74.X4+0x4a0] ;  /* 0x0004a0004a1b7984 */ /* 0x0010620000004800 */
[C---:B------:R-:W-:Y:S01]  /*3290*/  ISETP.GE.AND P6, PT, R115.reuse, 0x21, PT ;  /* 0x000000217300780c */ /* 0x040fe20003fc6270 */
[----:B------:R-:W-:Y:S01]  /*32a0*/  BSSY B0, `(.L_x_13905) ;  /* 0x000000e000007945 */ /* 0x000fe20003800000 */
[----:B------:R-:W-:Y:S01]  /*32b0*/  FADD.FTZ R106, R110, R113 ;  /* 0x000000716e6a7221 */ /* 0x000fe20000010000 */
[----:B------:R-:W-:Y:S01]  /*32c0*/  ISETP.GE.AND P0, PT, R115, 0x41, PT ;  /* 0x000000417300780c */ /* 0x000fe20003f06270 */
[----:B------:R-:W-:Y:S01]  /*32d0*/  FADD.FTZ R108, R111, R120 ;  /* 0x000000786f6c7221 */ /* 0x000fe20000010000 */
        /* <DEDUP_REMOVED lines=10> */
.L_x_13906:
[----:B0-----:R-:W-:Y:S05]  /*3380*/  BSYNC B0 ;  /* 0x0000000000007941 */ /* 0x001fea0003800000 */
.L_x_13905:
[----:B-1----:R0:W1:Y:S01]  /*3390*/  LDS R27, [R73.X4+0x520] ;  /* 0x00052000491b7984 */ /* 0x0020620000004800 */
[----:B------:R-:W-:Y:S01]  /*33a0*/  BSSY B0, `(.L_x_13907) ;  /* 0x0000005000007945 */ /* 0x000fe20003800000 */
[----:B------:R-:W-:Y:S05]  /*33b0*/  @!P0 BRA `(.L_x_13908) ;  /* 0x0000003000008947 */ /* 0x000fea0003800000 */
[----:B------:R-:W-:-:S05]  /*33c0*/  IMAD.WIDE.U32 R24, R117, c[0x0][0x2d0], R56 ;  /* 0x0000b40075187a25 */ /* 0x000fca00078e0038 */
[----:B------:R-:W-:-:S05]  /*33d0*/  IADD3 R25, R109, R25, RZ ;  /* 0x000000196d197210 */ /* 0x000fca0007ffe0ff */
[----:B-1----:R1:W-:Y:S02]  /*33e0*/  RED.E.ADD.F32.FTZ.RN.STRONG.GPU [R24.64], R27 ;  /* 0x0000001b1800798e */ /* 0x0023e4000c10e786 */
.L_x_13908:
[----:B------:R-:W-:Y:S05]  /*33f0*/  BSYNC B0 ;  /* 0x0000000000007941 */ /* 0x000fea0003800000 */
.L_x_13907:
[----:B-1----:R1:W2:Y:S01]  /*3400*/  LDS R27, [R72.X4+0x5a0] ;  /* 0x0005a000481b7984 */ /* 0x0022a20000004800 */
[----:B------:R-:W-:Y:S01]  /*3410*/  BSSY B0, `(.L_x_13909) ;  /* 0x0000005000007945 */ /* 0x000fe20003800000 */
[----:B------:R-:W-:Y:S05]  /*3420*/  @!P1 BRA `(.L_x_13910) ;  /* 0x0000003000009947 */ /* 0x000fea0003800000 */
[----:B------:R-:W-:-:S05]  /*3430*/  IMAD.WIDE.U32 R24, R117, c[0x0][0x2d0], R54 ;  /* 0x0000b40075187a25 */ /* 0x000fca00078e0036 */
[----:B------:R-:W-:-:S05]  /*3440*/  IADD3 R25, R109, R25, RZ ;  /* 0x000000196d197210 */ /* 0x000fca0007ffe0ff */
[----:B--2---:R2:W-:Y:S02]  /*3450*/  RED.E.ADD.F32.FTZ.RN.STRONG.GPU [R24.64], R27 ;  /* 0x0000001b1800798e */ /* 0x0045e4000c10e786 */
.L_x_13910:
[----:B------:R-:W-:Y:S05]  /*3460*/  BSYNC B0 ;  /* 0x0000000000007941 */ /* 0x000fea0003800000 */
.L_x_13909:
[----:B--2---:R2:W3:Y:S01]  /*3470*/  LDS R27, [R71.X4+0x620] ;  /* 0x00062000471b7984 */ /* 0x0044e20000004800 */
[----:B------:R-:W-:Y:S01]  /*3480*/  BSSY B0, `(.L_x_13911) ;  /* 0x0000005000007945 */ /* 0x000fe20003800000 */
[----:B------:R-:W-:Y:S05]  /*3490*/  @!P2 BRA `(.L_x_13912) ;  /* 0x000000300000a947 */ /* 0x000fea0003800000 */
[----:B------:R-:W-:-:S05]  /*34a0*/  IMAD.WIDE.U32 R24, R117, c[0x0][0x2d0], R52 ;  /* 0x0000b40075187a25 */ /* 0x000fca00078e0034 */
[----:B------:R-:W-:-:S05]  /*34b0*/  IADD3 R25, R109, R25, RZ ;  /* 0x000000196d197210 */ /* 0x000fca0007ffe0ff */
[----:B---3--:R3:W-:Y:S02]  /*34c0*/  RED.E.ADD.F32.FTZ.RN.STRONG.GPU [R24.64], R27 ;  /* 0x0000001b1800798e */ /* 0x0087e4000c10e786 */
.L_x_13912:
[----:B------:R-:W-:Y:S05]  /*34d0*/  BSYNC B0 ;  /* 0x0000000000007941 */ /* 0x000fea0003800000 */
.L_x_13911:
[----:B---3--:R3:W4:Y:S01]  /*34e0*/  LDS R27, [R70.X4+0x6a0] ;  /* 0x0006a000461b7984 */ /* 0x0087220000004800 */
[----:B------:R-:W-:Y:S01]  /*34f0*/  BSSY B0, `(.L_x_13913) ;  /* 0x0000005000007945 */ /* 0x000fe20003800000 */
[----:B------:R-:W-:Y:S05]  /*3500*/  @!P3 BRA `(.L_x_13914) ;  /* 0x000000300000b947 */ /* 0x000fea0003800000 */
[----:B------:R-:W-:-:S05]  /*3510*/  IMAD.WIDE.U32 R24, R117, c[0x0][0x2d0], R50 ;  /* 0x0000b40075187a25 */ /* 0x000fca00078e0032 */
[----:B------:R-:W-:-:S05]  /*3520*/  IADD3 R25, R109, R25, RZ ;  /* 0x000000196d197210 */ /* 0x000fca0007ffe0ff */
[----:B----4-:R4:W-:Y:S02]  /*3530*/  RED.E.ADD.F32.FTZ.RN.STRONG.GPU [R24.64], R27 ;  /* 0x0000001b1800798e */ /* 0x0109e4000c10e786 */
.L_x_13914:
[----:B------:R-:W-:Y:S05]  /*3540*/  BSYNC B0 ;  /* 0x0000000000007941 */ /* 0x000fea0003800000 */
.L_x_13913:
[----:B------:R0:W1:Y:S01]  /*3550*/  LDS R107, [R69.X4+0x720] ;  /* 0x00072000456b7984 */ /* 0x0000620000004800 */
[----:B------:R-:W-:Y:S01]  /*3560*/  BSSY B0, `(.L_x_13915) ;  /* 0x0000006000007945 */ /* 0x000fe20003800000 */
[----:B----4-:R-:W-:Y:S01]  /*3570*/  IMAD.WIDE.U32 R24, R117, c[0x0][0x2d0], R46 ;  /* 0x0000b40075187a25 */ /* 0x010fe200078e002e */
[----:B------:R-:W-:Y:S05]  /*3580*/  @!P4 BRA `(.L_x_13916) ;  /* 0x000000300000c947 */ /* 0x000fea0003800000 */
[----:B------:R-:W-:-:S05]  /*3590*/  IMAD.WIDE.U32 R26, R117, c[0x0][0x2d0], R48 ;  /* 0x0000b400751a7a25 */ /* 0x000fca00078e0030 */
[----:B------:R-:W-:-:S05]  /*35a0*/  IADD3 R27, R109, R27, RZ ;  /* 0x0000001b6d1b7210 */ /* 0x000fca0007ffe0ff */
[----:B-1----:R1:W-:Y:S02]  /*35b0*/  RED.E.ADD.F32.FTZ.RN.STRONG.GPU [R26.64], R107 ;  /* 0x0000006b1a00798e */ /* 0x0023e4000c10e786 */
.L_x_13916:
[----:B------:R-:W-:Y:S05]  /*35c0*/  BSYNC B0 ;  /* 0x0000000000007941 */ /* 0x000fea0003800000 */
.L_x_13915:
[----:B-1----:R1:W4:Y:S01]  /*35d0*/  LDS R27, [R68.X4+0x7a0] ;  /* 0x0007a000441b7984 */ /* 0x0023220000004800 */
[----:B------:R-:W-:Y:S01]  /*35e0*/  BSSY B0, `(.L_x_13917) ;  /* 0x0000004000007945 */ /* 0x000fe20003800000 */
[----:B------:R-:W-:Y:S05]  /*35f0*/  @!P5 BRA `(.L_x_13918) ;  /* 0x000000200000d947 */ /* 0x000fea0003800000 */
[----:B------:R-:W-:-:S05]  /*3600*/  IADD3 R25, R109, R25, RZ ;  /* 0x000000196d197210 */ /* 0x000fca0007ffe0ff */
[----:B----4-:R4:W-:Y:S02]  /*3610*/  RED.E.ADD.F32.FTZ.RN.STRONG.GPU [R24.64], R27 ;  /* 0x0000001b1800798e */ /* 0x0109e4000c10e786 */
.L_x_13918:
[----:B------:R-:W-:Y:S05]  /*3620*/  BSYNC B0 ;  /* 0x0000000000007941 */ /* 0x000fea0003800000 */
.L_x_13917:
[----:B------:R-:W5:Y:S01]  /*3630*/  SHFL.DOWN PT, R110, R108, 0x1, 0x1f ;  /* 0x08201f006c6e7f89 */ /* 0x000f6200000e0000 */
[C---:B------:R-:W-:Y:S01]  /*3640*/  ISETP.GT.AND P0, PT, R76.reuse, 0x1e, PT ;  /* 0x0000001e4c00780c */ /* 0x040fe20003f04270 */
[----:B------:R-:W-:Y:S01]  /*3650*/  BSSY B0, `(.L_x_13919) ;  /* 0x0000063000007945 */ /* 0x000fe20003800000 */
[----:B----4-:R-:W-:Y:S01]  /*3660*/  MOV R25, R108 ;  /* 0x0000006c00197202 */ /* 0x010fe20000000f00 */
[----:B------:R-:W4:Y:S01]  /*3670*/  SHFL.DOWN PT, R109, R60, 0x1, 0x1f ;  /* 0x08201f003c6d7f89 */ /* 0x000f2200000e0000 */
[----:B------:R-:W-:Y:S01]  /*3680*/  MOV R26, R60 ;  /* 0x0000003c001a7202 */ /* 0x000fe20000000f00 */
[----:B------:R-:W-:Y:S01]  /*3690*/  FADD.FTZ R23, R67, R23 ;  /* 0x0000001743177221 */ /* 0x000fe20000010000 */
[----:B------:R-:W-:Y:S01]  /*36a0*/  MOV R27, R62 ;  /* 0x0000003e001b7202 */ /* 0x000fe20000000f00 */
[----:B------:R-:W0:Y:S01]  /*36b0*/  SHFL.DOWN PT, R120, R62, 0x1, 0x1f ;  /* 0x08201f003e787f89 */ /* 0x000e2200000e0000 */
[----:B------:R-:W-:Y:S01]  /*36c0*/  MOV R24, R106 ;  /* 0x0000006a00187202 */ /* 0x000fe20000000f00 */
[----:B------:R-:W-:Y:S01]  /*36d0*/  FADD.FTZ R22, R63, R22 ;  /* 0x000000163f167221 */ /* 0x000fe20000010000 */
[----:B------:R-:W-:Y:S01]  /*36e0*/  ISETP.NE.AND P1, PT, R76, RZ, PT ;  /* 0x000000ff4c00720c */ /* 0x000fe20003f25270 */
[----:B------:R-:W1:Y:S01]  /*36f0*/  SHFL.DOWN PT, R107, R106, 0x1, 0x1f ;  /* 0x08201f006a6b7f89 */ /* 0x000e6200000e0000 */
[----:B------:R-:W-:Y:S01]  /*3700*/  ISETP.NE.AND P2, PT, R89, RZ, PT ;  /* 0x000000ff5900720c */ /* 0x000fe20003f45270 */
[----:B------:R-:W-:-:S02]  /*3710*/  FADD.FTZ R21, R32, R21 ;  /* 0x0000001520157221 */ /* 0x000fc40000010000 */
[----:B------:R-:W-:Y:S02]  /*3720*/  FADD.FTZ R20, R33, R20 ;  /* 0x0000001421147221 */ /* 0x000fe40000010000 */
[----:B-----5:R-:W-:Y:S02]  /*3730*/  @!P0 FADD.FTZ R25, R25, R110 ;  /* 0x0000006e19198221 */ /* 0x020fe40000010000 */
        /* <DEDUP_REMOVED lines=30> */
[----:B------:R-:W-:Y:S02]  /*3920*/  FFMA.FTZ R109, R44, R61, -R60 ;  /* 0x0000003d2c6d7223 */ /* 0x000fe4000001083c */
[----:B----4-:R-:W-:Y:S01]  /*3930*/  @!P0 FADD.FTZ R27, R27, R62 ;  /* 0x0000003e1b1b8221 */ /* 0x010fe20000010000 */
[----:B------:R-:W1:Y:S01]  /*3940*/  SHFL.DOWN PT, R115, R26, 0x10, 0x1f ;  /* 0x0a001f001a737f89 */ /* 0x000e6200000e0000 */
[C---:B------:R-:W-:Y:S02]  /*3950*/  FMUL.FTZ R62, R45.reuse, R30 ;  /* 0x0000001e2d3e7220 */ /* 0x040fe40000410000 */
[----:B-----5:R-:W-:Y:S01]  /*3960*/  @!P0 FADD.FTZ R24, R24, R107 ;  /* 0x0000006b18188221 */ /* 0x020fe20000010000 */
[----:B------:R-:W4:Y:S01]  /*3970*/  SHFL.DOWN PT, R108, R27, 0x10, 0x1f ;  /* 0x0a001f001b6c7f89 */ /* 0x000f2200000e0000 */
[----:B------:R-:W-:Y:S01]  /*3980*/  FMUL.FTZ R107, R45, R118 ;  /* 0x000000762d6b7220 */ /* 0x000fe20000410000 */
[----:B------:R-:W-:Y:S01]  /*3990*/  ISETP.GT.AND P0, PT, R76, 0xf, PT ;  /* 0x0000000f4c00780c */ /* 0x000fe20003f04270 */
[C---:B------:R-:W-:Y:S01]  /*39a0*/  FFMA.FTZ R111, R44.reuse, R29, -R62 ;  /* 0x0000001d2c6f7223 */ /* 0x040fe2000001083e */
[----:B------:R-:W5:Y:S01]  /*39b0*/  SHFL.DOWN PT, R113, R24, 0x10, 0x1f ;  /* 0x0a001f0018717f89 */ /* 0x000f6200000e0000 */
[----:B------:R-:W-:-:S02]  /*39c0*/  FFMA.FTZ R60, R44, R116, -R107 ;  /* 0x000000742c3c7223 */ /* 0x000fc4000001086b */
[----:B------:R-:W-:Y:S02]  /*39d0*/  FMUL.FTZ R111, R28, R111 ;  /* 0x0000006f1c6f7220 */ /* 0x000fe40000410000 */
[----:B------:R-:W-:Y:S02]  /*39e0*/  FMUL.FTZ R60, R65, R60 ;  /* 0x0000003c413c7220 */ /* 0x000fe40000410000 */
[C---:B------:R-:W-:Y:S02]  /*39f0*/  FMUL.FTZ R65, R45.reuse, R29 ;  /* 0x0000001d2d417220 */ /* 0x040fe40000410000 */
[C---:B------:R-:W-:Y:S02]  /*3a00*/  FMUL.FTZ R29, R45.reuse, R119 ;  /* 0x000000772d1d7220 */ /* 0x040fe40000410000 */
[C---:B------:R-:W-:Y:S02]  /*3a10*/  FMUL.FTZ R28, R45.reuse, R61 ;  /* 0x0000003d2d1c7220 */ /* 0x040fe40000410000 */
[----:B------:R-:W-:-:S02]  /*3a20*/  FMUL.FTZ R61, R45, R116 ;  /* 0x000000742d3d7220 */ /* 0x000fc40000410000 */
[-C--:B------:R-:W-:Y:S02]  /*3a30*/  FMUL.FTZ R45, R45, R34.reuse ;  /* 0x000000222d2d7220 */ /* 0x080fe40000410000 */
[C---:B------:R-:W-:Y:S02]  /*3a40*/  FFMA.FTZ R29, R44.reuse, R34, -R29 ;  /* 0x000000222c1d7223 */ /* 0x040fe4000001081d */
[C---:B------:R-:W-:Y:S02]  /*3a50*/  FFMA.FTZ R107, R44.reuse, R30, R65 ;  /* 0x0000001e2c6b7223 */ /* 0x040fe40000010041 */
[----:B------:R-:W-:Y:S02]  /*3a60*/  FFMA.FTZ R65, R44, R31, R28 ;  /* 0x0000001f2c417223 */ /* 0x000fe4000001001c */
[----:B------:R-:W-:Y:S02]  /*3a70*/  FMUL.FTZ R109, R66, R109 ;  /* 0x0000006d426d7220 */ /* 0x000fe40000410000 */
[----:B------:R-:W-:-:S02]  /*3a80*/  FFMA.FTZ R28, R44, R118, R61 ;  /* 0x000000762c1c7223 */ /* 0x000fc4000001003d */
[----:B------:R-:W-:Y:S02]  /*3a90*/  FFMA.FTZ R45, R44, R119, R45 ;  /* 0x000000772c2d7223 */ /* 0x000fe4000001002d */
[----:B------:R-:W-:Y:S02]  /*3aa0*/  FMUL.FTZ R29, R64, R29 ;  /* 0x0000001d401d7220 */ /* 0x000fe40000410000 */
[----:B0-----:R-:W-:Y:S02]  /*3ab0*/  @!P0 FADD.FTZ R25, R25, R106 ;  /* 0x0000006a19198221 */ /* 0x001fe40000010000 */
[----:B-1----:R-:W-:Y:S02]  /*3ac0*/  @!P0 FADD.FTZ R26, R26, R115 ;  /* 0x000000731a1a8221 */ /* 0x002fe40000010000 */
[----:B----4-:R-:W-:Y:S02]  /*3ad0*/  @!P0 FADD.FTZ R27, R27, R108 ;  /* 0x0000006c1b1b8221 */ /* 0x010fe40000010000 */
[----:B-----5:R-:W-:-:S02]  /*3ae0*/  @!P0 FADD.FTZ R24, R24, R113 ;  /* 0x0000007118188221 */ /* 0x020fc40000010000 */
        /* <DEDUP_REMOVED lines=25> */
.L_x_13920:
[----:B0-----:R-:W-:Y:S05]  /*3c80*/  BSYNC B0 ;  /* 0x0000000000007941 */ /* 0x001fea0003800000 */
.L_x_13919:
[----:B------:R-:W-:Y:S02]  /*3c90*/  IADD3 R103, R103, 0x1, RZ ;  /* 0x0000000167677810 */ /* 0x000fe40007ffe0ff */
[----:B------:R-:W-:-:S02]  /*3ca0*/  IADD3 R104, P1, R104, 0x1, RZ ;  /* 0x0000000168687810 */ /* 0x000fc40007f3e0ff */
[----:B------:R-:W-:Y:S02]  /*3cb0*/  ISETP.GE.AND P0, PT, R103, c[0x0][0x16c], PT ;  /* 0x00005b0067007a0c */ /* 0x000fe40003f06270 */
[----:B------:R-:W-:-:S11]  /*3cc0*/  IADD3.X R105, RZ, R105, RZ, P1, !PT ;  /* 0x00000069ff697210 */ /* 0x000fd60000ffe4ff */
[----:B------:R-:W-:Y:S01]  /*3cd0*/  @P0 CALL.REL.NOINC `(.L_x_13890) ;  /* 0x0000001000000944 */ /* 0x000fe20003c00000 */
[----:B------:R-:W-:Y:S05]  /*3ce0*/  BRA `(.L_x_13921) ;  /* 0xffffd11000007947 */ /* 0x000fea000383ffff */
.L_x_13890:
[----:B------:R-:W-:Y:S01]  /*3cf0*/  BAR.SYNC.DEFER_BLOCKING 0x0 ;  /* 0x0000000000007b1d */ /* 0x000fe20000010000 */
[C---:B------:R-:W-:Y:S01]  /*3d00*/  IADD3 R24, R77.reuse, -0x1, RZ ;  /* 0xffffffff4d187810 */ /* 0x040fe20007ffe0ff */
[----:B------:R-:W-:Y:S01]  /*3d10*/  IMAD R13, R90, c[0x0][0x2d8], RZ ;  /* 0x0000b6005a0d7a24 */ /* 0x000fe200078e02ff */
[----:B------:R-:W-:Y:S01]  /*3d20*/  ISETP.GT.AND P4, PT, R77, 0x1, PT ;  /* 0x000000014d00780c */ /* 0x000fe20003f84270 */
[----:B------:R-:W-:Y:S01]  /*3d30*/  IMAD R17, R97, c[0x0][0x2e0], RZ ;  /* 0x0000b80061117a24 */ /* 0x000fe200078e02ff */
[----:B------:R-:W-:Y:S01]  /*3d40*/  SHF.L.U32 R18, R24, 0x7, RZ ;  /* 0x0000000718127819 */ /* 0x000fe200000006ff */
[----:B------:R-:W-:Y:S01]  /*3d50*/  IMAD R15, R92, c[0x0][0x2dc], R13 ;  /* 0x0000b7005c0f7a24 */ /* 0x000fe200078e020d */
[----:B------:R-:W-:Y:S01]  /*3d60*/  IADD3 R80, P1, R80, -0x200, RZ ;  /* 0xfffffe0050507810 */ /* 0x000fe20007f3e0ff */
[----:B------:R-:W-:Y:S01]  /*3d70*/  IMAD R17, R98, c[0x0][0x2e4], R17 ;  /* 0x0000b90062117a24 */ /* 0x000fe200078e0211 */
[----:B------:R-:W-:Y:S01]  /*3d80*/  SHF.R.S32.HI R19, RZ, 0x1f, R18 ;  /* 0x0000001fff137819 */ /* 0x000fe20000011412 */
[----:B------:R-:W-:Y:S01]  /*3d90*/  UIADD3 UR4, UR4, -0x100, URZ ;  /* 0xffffff0004047890 */ /* 0x000fe2000fffe03f */
[----:B------:R-:W-:-:S02]  /*3da0*/  IADD3 R86, P2, R86, -0x200, RZ ;  /* 0xfffffe0056567810 */ /* 0x000fc40007f5e0ff */
[----:B------:R-:W-:Y:S01]  /*3db0*/  IADD3 R82, P3, R82, -0x200, RZ ;  /* 0xfffffe0052527810 */ /* 0x000fe20007f7e0ff */
[C-C-:B------:R-:W-:Y:S01]  /*3dc0*/  IMAD.WIDE.U32 R12, R92.reuse, c[0x0][0x2d8], R18.reuse ;  /* 0x0000b6005c0c7a25 */ /* 0x140fe200078e0012 */
[----:B------:R-:W-:Y:S02]  /*3dd0*/  IADD3.X R81, R81, -0x1, RZ, P1, !PT ;  /* 0xffffffff51517810 */ /* 0x000fe40000ffe4ff */
[----:B------:R-:W-:Y:S01]  /*3de0*/  IADD3.X R85, R85, -0x1, RZ, P2, !PT ;  /* 0xffffffff55557810 */ /* 0x000fe200017fe4ff */
[----:B------:R-:W-:Y:S01]  /*3df0*/  IMAD.WIDE.U32 R18, R92, c[0x0][0x2f8], R18 ;  /* 0x0000be005c127a25 */ /* 0x000fe200078e0012 */
[----:B------:R-:W-:Y:S02]  /*3e00*/  IADD3 R13, R13, R15, RZ ;  /* 0x0000000f0d0d7210 */ /* 0x000fe40007ffe0ff */
[----:B------:R-:W-:Y:S02]  /*3e10*/  IADD3.X R83, R83, -0x1, RZ, P3, !PT ;  /* 0xffffffff53537810 */ /* 0x000fe40001ffe4ff */
[----:B------:R-:W-:Y:S01]  /*3e20*/  MOV R77, R24 ;  /* 0x00000018004d7202 */ /* 0x000fe20000000f00 */
[----:B------:R0:W-:Y:S01]  /*3e30*/  STS.128 [R76.X16], R20 ;  /* 0x000000144c007388 */ /* 0x0001e2000000cc00 */
[----:B------:R-:W-:-:S06]  /*3e40*/  NOP ;  /* 0x0000000000007918 */ /* 0x000fcc0000000000 */
[----:B------:R-:W1:Y:S01]  /*3e50*/  LDS.128 R4, [R76.X16] ;  /* 0x000000004c047984 */ /* 0x000e62000000cc00 */
[----:B------:R-:W-:-:S05]  /*3e60*/  IMAD.WIDE.U32 R12, R98, c[0x0][0x2e0], R12 ;  /* 0x0000b800620c7a25 */ /* 0x000fca00078e000c */
[----:B------:R-:W-:Y:S02]  /*3e70*/  IADD3 R13, R13, R17, RZ ;  /* 0x000000110d0d7210 */ /* 0x000fe40007ffe0ff */
[----:B------:R-:W-:Y:S01]  /*3e80*/  LEA R16, P0, R12, c[0x0][0x330], 0x2 ;  /* 0x0000cc000c107a11 */ /* 0x000fe200078010ff */
[----:B0-----:R-:W-:Y:S02]  /*3e90*/  IMAD R21, R90, c[0x0][0x2f8], RZ ;  /* 0x0000be005a157a24 */ /* 0x001fe400078e02ff */
[----:B------:R-:W-:Y:S01]  /*3ea0*/  IMAD R23, R97, c[0x0][0x300], RZ ;  /* 0x0000c00061177a24 */ /* 0x000fe200078e02ff */
[----:B------:R-:W-:Y:S01]  /*3eb0*/  LEA.HI.X R17, R12, c[0x0][0x334], R13, 0x2, P0 ;  /* 0x0000cd000c117a11 */ /* 0x000fe200000f140d */
[----:B------:R-:W-:Y:S02]  /*3ec0*/  IMAD R21, R92, c[0x0][0x2fc], R21 ;  /* 0x0000bf005c157a24 */ /* 0x000fe400078e0215 */
[----:B------:R-:W-:Y:S02]  /*3ed0*/  IMAD R23, R98, c[0x0][0x304], R23 ;  /* 0x0000c10062177a24 */ /* 0x000fe400078e0217 */
[----:B------:R-:W-:Y:S01]  /*3ee0*/  IMAD.WIDE R16, R89, 0x10, R16 ;  /* 0x0000001059107825 */ /* 0x000fe200078e0210 */
[----:B------:R-:W-:-:S04]  /*3ef0*/  IADD3 R19, R19, R21, RZ ;  /* 0x0000001513137210 */ /* 0x000fc80007ffe0ff */
        /* <DEDUP_REMOVED lines=9> */
[----:B------:R-:W-:-:S03]  /*3f90*/  IADD3 R79, P0, R79, -0x400, RZ ;  /* 0xfffffc004f4f7810 */ /* 0x000fc60007f1e0ff */
[----:B------:R-:W-:Y:S01]  /*3fa0*/  IMAD.WIDE R4, R89, 0x10, R6 ;  /* 0x0000001059047825 */ /* 0x000fe200078e0206 */
[----:B------:R-:W-:-:S03]  /*3fb0*/  IADD3.X R78, R78, -0x1, RZ, P0, !PT ;  /* 0xffffffff4e4e7810 */ /* 0x000fc600007fe4ff */
[----:B0-----:R-:W-:-:S04]  /*3fc0*/  FADD.FTZ R8, R91, R8 ;  /* 0x000000085b087221 */ /* 0x001fc80000010000 */
[----:B------:R-:W-:-:S04]  /*3fd0*/  FADD.FTZ R9, R8, R9 ;  /* 0x0000000908097221 */ /* 0x000fc80000010000 */
[----:B------:R-:W-:-:S04]  /*3fe0*/  FADD.FTZ R10, R9, R10 ;  /* 0x0000000a090a7221 */ /* 0x000fc80000010000 */
[----:B------:R-:W-:Y:S01]  /*3ff0*/  FADD.FTZ R91, R10, R11 ;  /* 0x0000000b0a5b7221 */ /* 0x000fe20000010000 */
[----:B-1----:R0:W-:Y:S01]  /*4000*/  STG.E.128 [R4.64], R12 ;  /* 0x0000000c04007986 */ /* 0x0021e2000c101d06 */
[----:B------:R-:W-:Y:S01]  /*4010*/  @!P4 CALL.REL.NOINC `(.L_x_13889) ;  /* 0x000000100000c944 */ /* 0x000fe20003c00000 */
[----:B------:R-:W-:Y:S05]  /*4020*/  BRA `(.L_x_13922) ;  /* 0xffffc9a000007947 */ /* 0x000fea000383ffff */
.L_x_13889:
        /* <DEDUP_REMOVED lines=24> */
.L_x_13924:
[----:B0-----:R-:W-:Y:S05]  /*41b0*/  BSYNC B0 ;  /* 0x0000000000007941 */ /* 0x001fea0003800000 */
.L_x_13923:
[----:B------:R-:W-:Y:S01]  /*41c0*/  BSSY B0, `(.L_x_13925) ;  /* 0x0000018000007945 */ /* 0x000fe20003800000 */
[----:B------:R-:W-:Y:S05]  /*41d0*/  @!P0 BRA `(.L_x_13926) ;  /* 0x0000015000008947 */ /* 0x000fea0003800000 */
[----:B------:R-:W-:Y:S06]  /*41e0*/  BAR.SYNC.DEFER_BLOCKING 0x0 ;  /* 0x0000000000007b1d */ /* 0x000fec0000010000 */
[----:B------:R-:W1:Y:S04]  /*41f0*/  SHFL.DOWN P0, R0, R91, 0x1, 0x1f ;  /* 0x08201f005b007f89 */ /* 0x000e680000000000 */
[----:B------:R-:W4:Y:S04]  /*4200*/  S2R R6, SR_LANEID ;  /* 0x0000000000067919 */ /* 0x000f280000000000 */
[----:B0-----:R-:W0:Y:S01]  /*4210*/  S2R R13, SR_TID.X ;  /* 0x00000000000d7919 */ /* 0x001e220000002100 */
[----:B-1----:R-:W-:Y:S01]  /*4220*/  @P0 FADD R0, R0, R91 ;  /* 0x0000005b00000221 */ /* 0x002fe20000000000 */
[----:B----4-:R-:W-:-:S04]  /*4230*/  ISETP.NE.AND P1, PT, R6, RZ, PT ;  /* 0x000000ff0600720c */ /* 0x010fc80003f25270 */
        /* <DEDUP_REMOVED lines=15> */
.L_x_13926:
[----:B0-----:R-:W0:Y:S02]  /*4330*/  S2R R13, SR_TID.X ;  /* 0x00000000000d7919 */ /* 0x001e240000002100 */
.L_x_13927:
[----:B0-----:R-:W-:Y:S05]  /*4340*/  BSYNC B0 ;  /* 0x0000000000007941 */ /* 0x001fea0003800000 */
.L_x_13925:
        /* <DEDUP_REMOVED lines=10> */
.L_x_13928:
        /* <DEDUP_REMOVED lines=28> */
.L_x_13929:
        /* <DEDUP_REMOVED lines=13> */
.L_x_14775:


//--------------------- .text._Z25selective_scan_bwd_kernelI32Selective_Scan_bwd_kernel_traitsILi32ELi4ELb1ELb0ELb1ELb0ELb1EfN3c107complexIfEEEEv12SSMParamsBwd --------------------------
	.section	.text._Z25selective_scan_bwd_kernelI32Selective_Scan_bwd_kernel_traitsILi32ELi4ELb1ELb0ELb1ELb0ELb1EfN3c107complexIfEEEEv12SSMParamsBwd,"ax",@progbits
	.sectioninfo	@"SHI_REGISTERS=155"
	.align	128
        .global         _Z25selective_scan_bwd_kernelI32Selective_Scan_bwd_kernel_traitsILi32ELi4ELb1ELb0ELb1ELb0ELb1EfN3c107complexIfEEEEv12SSMParamsBwd
        .type           _Z25selective_scan_bwd_kernelI32Selective_Scan_bwd_kernel_traitsILi32ELi4ELb1ELb0ELb1ELb0ELb1EfN3c107complexIfEEEEv12SSMParamsBwd,@function
        .size           _Z25selective_scan_bwd_kernelI32Selective_Scan_bwd_kernel_traitsILi32ELi4ELb1ELb0ELb1ELb0ELb1EfN3c107complexIfEEEEv12SSMParamsBwd,(.L_x_14776 - _Z25selective_scan_bwd_kernelI32Selective_Scan_bwd_kernel_traitsILi32ELi4ELb1ELb0ELb1ELb0ELb1EfN3c107complexIfEEEEv12SSMParamsBwd)
        .other          _Z25selective_scan_bwd_kernelI32Selective_Scan_bwd_kernel_traitsILi32ELi4ELb1ELb0ELb1ELb0ELb1EfN3c107complexIfEEEEv12SSMParamsBwd,@"STO_CUDA_ENTRY STV_DEFAULT"
_Z25selective_scan_bwd_kernelI32Selective_Scan_bwd_kernel_traitsILi32ELi4ELb1ELb0ELb1ELb0ELb1EfN3c107complexIfEEEEv12SSMParamsBwd:
.text._Z25selective_scan_bwd_kernelI32Selective_Scan_bwd_kernel_traitsILi32ELi4ELb1ELb0ELb1ELb0ELb1EfN3c107complexIfEEEEv12SSMParamsBwd:
[----:B------:R-:W-:Y:S02]  /*0000*/  MOV R1, c[0x0][0x28] ;  /* 0x00000a0000017a02 */ /* 0x000fe40000000f00 */
[----:B------:R-:W-:Y:S01]  /*0010*/  IABS R11, c[0x0][0x178] ;  /* 0x00005e00000b7a13 */ /* 0x000fe20000000000 */
[----:B------:R-:W0:Y:S01]  /*0020*/  S2R R73, SR_CTAID.Y ;  /* 0x0000000000497919 */ /* 0x000e220000002600 */
[----:B------:R-:W-:Y:S01]  /*0030*/  ISETP.NE.U32.AND P0, PT, RZ, c[0x0][0x238], PT ;  /* 0x00008e00ff007a0c */ /* 0x000fe20003f05070 */
[----:B------:R-:W-:Y:S01]  /*0040*/  HFMA2.MMA R68, -RZ, RZ, 0, 0 ;  /* 0x00000000ff447435 */ /* 0x000fe200000001ff */
        /* <DEDUP_REMOVED lines=12> */
[----:B--2---:R-:W-:Y:S02]  /*0110*/  SHF.R.S32.HI R64, RZ, 0x1f, R71 ;  /* 0x0000001fff407819 */ /* 0x004fe40000011447 */
[----:B------:R-:W-:Y:S01]  /*0120*/  @P1 LEA.HI.X R5, R73, c[0x0][0x254], R70, 0x2, P3 ;  /* 0x0000950049051a11 */ /* 0x000fe200018f1446 */
[----:B------:R0:W5:Y:S01]  /*0130*/  @P0 LDG.E R68, [R2.64] ;  /* 0x0000000602440981 */ /* 0x000162000c1e1900 */
[----:B-1----:R-:W-:-:S03]  /*0140*/  IADD3 R6, R0, 0xffffffe, RZ ;  /* 0x0ffffffe00067810 */ /* 0x002fc60007ffe0ff */
[----:B------:R1:W5:Y:S01]  /*0150*/  @P1 LDG.E R66, [R4.64] ;  /* 0x0000000604421981 */ /* 0x000362000c1e1900 */
[----:B------:R2:W3:Y:S01]  /*0160*/  F2I.FTZ.U32.TRUNC.NTZ R7, R6 ;  /* 0x0000000600077305 */ /* 0x0004e2000021f000 */
[C---:B------:R-:W-:Y:S01]  /*0170*/  IMAD R12, R64.reuse, c[0x0][0x1b0], RZ ;  /* 0x00006c00400c7a24 */ /* 0x040fe200078e02ff */
[----:B------:R-:W-:Y:S01]  /*0180*/  MOV R14, c[0x0][0x174] ;  /* 0x00005d00000e7a02 */ /* 0x000fe20000000f00 */
[----:B------:R-:W-:Y:S01]  /*0190*/  IMAD R10, R64, c[0x0][0x278], RZ ;  /* 0x00009e00400a7a24 */ /* 0x000fe200078e02ff */
[----:B------:R-:W-:Y:S01]  /*01a0*/  ISETP.NE.AND P1, PT, RZ, c[0x0][0x178], PT ;  /* 0x00005e00ff007a0c */ /* 0x000fe20003f25270 */
[C---:B------:R-:W-:Y:S01]  /*01b0*/  IMAD R17, R71.reuse, c[0x0][0x1b4], R12 ;  /* 0x00006d0047117a24 */ /* 0x040fe200078e020c */
[----:B0-----:R-:W-:Y:S01]  /*01c0*/  IABS R2, R73 ;  /* 0x0000004900027213 */ /* 0x001fe20000000000 */
[C---:B------:R-:W-:Y:S01]  /*01d0*/  IMAD R13, R71.reuse, c[0x0][0x27c], R10 ;  /* 0x00009f00470d7a24 */ /* 0x040fe200078e020a */
[----:B------:R-:W-:Y:S01]  /*01e0*/  MOV R28, c[0x0][0x2b8] ;  /* 0x0000ae00001c7a02 */ /* 0x000fe20000000f00 */
[----:B--2---:R-:W-:Y:S01]  /*01f0*/  HFMA2.MMA R6, -RZ, RZ, 0, 0 ;  /* 0x00000000ff067435 */ /* 0x004fe200000001ff */
[----:B-1----:R-:W-:Y:S01]  /*0200*/  IMAD.WIDE.U32 R4, R71, c[0x0][0x1e0], RZ ;  /* 0x0000780047047a25 */ /* 0x002fe200078e00ff */
[----:B------:R-:W-:Y:S01]  /*0210*/  CS2R R24, SRZ ;  /* 0x0000000000187805 */ /* 0x000fe2000001ff00 */
[----:B------:R-:W-:Y:S01]  /*0220*/  CS2R R26, SRZ ;  /* 0x00000000001a7805 */ /* 0x000fe2000001ff00 */
[----:B------:R-:W-:Y:S01]  /*0230*/  HFMA2.MMA R65, -RZ, RZ, 0, 0 ;  /* 0x00000000ff417435 */ /* 0x000fe200000001ff */
[----:B------:R-:W-:Y:S01]  /*0240*/  IMAD R12, R70, c[0x0][0x280], RZ ;  /* 0x0000a000460c7a24 */ /* 0x000fe200078e02ff */
[----:B---3--:R-:W-:-:S03]  /*0250*/  IADD3 R8, RZ, -R7, RZ ;  /* 0x80000007ff087210 */ /* 0x008fc60007ffe0ff */
[----:B------:R-:W-:Y:S02]  /*0260*/  IMAD R12, R73, c[0x0][0x284], R12 ;  /* 0x0000a100490c7a24 */ /* 0x000fe400078e020c */
[----:B------:R-:W-:Y:S02]  /*0270*/  IMAD R9, R8, R11, RZ ;  /* 0x0000000b08097224 */ /* 0x000fe400078e02ff */
[----:B------:R-:W-:Y:S02]  /*0280*/  IMAD R8, R64, c[0x0][0x1e0], RZ ;  /* 0x0000780040087a24 */ /* 0x000fe400078e02ff */
[----:B------:R-:W-:-:S04]  /*0290*/  IMAD.HI.U32 R7, R7, R9, R6 ;  /* 0x0000000907077227 */ /* 0x000fc800078e0006 */
[----:B------:R-:W-:Y:S02]  /*02a0*/  IMAD R6, R64, c[0x0][0x1d0], RZ ;  /* 0x0000740040067a24 */ /* 0x000fe400078e02ff */
[----:B------:R-:W-:-:S04]  /*02b0*/  IMAD.HI.U32 R69, R7, R2, RZ ;  /* 0x0000000207457227 */ /* 0x000fc800078e00ff */
[----:B------:R-:W-:Y:S01]  /*02c0*/  IMAD R7, R71, c[0x0][0x1d4], R6 ;  /* 0x0000750047077a24 */ /* 0x000fe200078e0206 */
[----:B------:R-:W-:Y:S01]  /*02d0*/  IADD3 R0, -R69, RZ, RZ ;  /* 0x000000ff45007210 */ /* 0x000fe20007ffe1ff */
[----:B------:R-:W-:Y:S01]  /*02e0*/  IMAD R9, R71, c[0x0][0x1e4], R8 ;  /* 0x0000790047097a24 */ /* 0x000fe200078e0208 */
[----:B------:R-:W-:-:S03]  /*02f0*/  LOP3.LUT R6, R73, c[0x0][0x178], RZ, 0x3c, !PT ;  /* 0x00005e0049067a12 */ /* 0x000fc600078e3cff */
[----:B------:R-:W-:Y:S01]  /*0300*/  IMAD R0, R11, R0, R2 ;  /* 0x000000000b007224 */ /* 0x000fe200078e0202 */
[----:B------:R-:W-:Y:S01]  /*0310*/  IADD3 R5, R5, R9, RZ ;  /* 0x0000000905057210 */ /* 0x000fe20007ffe0ff */
[----:B------:R-:W-:Y:S01]  /*0320*/  IMAD.WIDE.U32 R2, R71, c[0x0][0x1d0], RZ ;  /* 0x0000740047027a25 */ /* 0x000fe200078e00ff */
[----:B------:R-:W-:Y:S02]  /*0330*/  ISETP.GE.AND P3, PT, R6, RZ, PT ;  /* 0x000000ff0600720c */ /* 0x000fe40003f66270 */
        /* <DEDUP_REMOVED lines=16> */
[----:B------:R-:W-:Y:S01]  /*0440*/  IADD3 R0, P0, R11, R2, RZ ;  /* 0x000000020b007210 */ /* 0x000fe20007f1e0ff */
[----:B------:R-:W-:Y:S01]  /*0450*/  IMAD R2, R70, c[0x0][0x1e8], RZ ;  /* 0x00007a0046027a24 */ /* 0x000fe200078e02ff */
[----:B------:R-:W-:Y:S02]  /*0460*/  @!P3 IADD3 R69, -R69, RZ, RZ ;  /* 0x000000ff4545b210 */ /* 0x000fe40007ffe1ff */
[----:B------:R-:W-:Y:S01]  /*0470*/  IADD3.X R17, R15, R3, R17, P0, !PT ;  /* 0x000000030f117210 */ /* 0x000fe200007fe411 */
[C---:B------:R-:W-:Y:S01]  /*0480*/  IMAD R10, R73.reuse, c[0x0][0x1ec], R2 ;  /* 0x00007b00490a7a24 */ /* 0x040fe200078e0202 */
[----:B------:R-:W-:Y:S01]  /*0490*/  @!P1 LOP3.LUT R69, RZ, c[0x0][0x178], RZ, 0x33, !PT ;  /* 0x00005e00ff459a12 */ /* 0x000fe200078e33ff */
[----:B------:R-:W-:Y:S01]  /*04a0*/  IMAD.WIDE.U32 R2, R73, c[0x0][0x1e8], R4 ;  /* 0x00007a0049027a25 */ /* 0x000fe200078e0004 */
[----:B------:R-:W-:-:S02]  /*04b0*/  ISETP.NE.U32.AND P0, PT, RZ, c[0x0][0x260], PT ;  /* 0x00009800ff007a0c */ /* 0x000fc40003f05070 */
[----:B------:R-:W-:Y:S01]  /*04c0*/  SHF.R.S32.HI R92, RZ, 0x1f, R69 ;  /* 0x0000001fff5c7819 */ /* 0x000fe20000011445 */
[----:B------:R-:W-:Y:S01]  /*04d0*/  IMAD.WIDE.U32 R4, R73, c[0x0][0x280], R6 ;  /* 0x0000a00049047a25 */ /* 0x000fe200078e0006 */
[----:B------:R-:W-:Y:S02]  /*04e0*/  IADD3 R57, P1, R11, R2, RZ ;  /* 0x000000020b397210 */ /* 0x000fe40007f3e0ff */
[----:B------:R-:W-:Y:S01]  /*04f0*/  ISETP.NE.AND.EX P0, PT, RZ, c[0x0][0x264], PT, P0 ;  /* 0x00009900ff007a0c */ /* 0x000fe20003f05300 */
[----:B------:R-:W-:Y:S01]  /*0500*/  IMAD.WIDE.U32 R8, R69, c[0x0][0x1c8], R8 ;  /* 0x0000720045087a25 */ /* 0x000fe200078e0008 */
[----:B------:R-:W-:Y:S02]  /*0510*/  IADD3 R11, P2, R11, R4, RZ ;  /* 0x000000040b0b7210 */ /* 0x000fe40007f5e0ff */
[C---:B------:R-:W-:Y:S02]  /*0520*/  IADD3.X R2, R15.reuse, R3, R10, P1, !PT ;  /* 0x000000030f027210 */ /* 0x040fe40000ffe40a */
[----:B------:R-:W-:-:S02]  /*0530*/  IADD3.X R4, R15, R5, R12, P2, !PT ;  /* 0x000000050f047210 */ /* 0x000fc400017fe40c */
[----:B------:R-:W-:Y:S02]  /*0540*/  LEA R60, P1, R0, c[0x0][0x240], 0x2 ;  /* 0x00009000003c7a11 */ /* 0x000fe400078210ff */
[----:B------:R-:W-:Y:S02]  /*0550*/  LEA R56, P2, R57, c[0x0][0x248], 0x2 ;  /* 0x0000920039387a11 */ /* 0x000fe400078410ff */
[----:B------:R-:W-:Y:S01]  /*0560*/  ISETP.GE.AND P3, PT, R14, 0x1, PT ;  /* 0x000000010e00780c */ /* 0x000fe20003f66270 */
[----:B------:R-:W-:Y:S01]  /*0570*/  IMAD R14, R92, c[0x0][0x1c8], RZ ;  /* 0x000072005c0e7a24 */ /* 0x000fe200078e02ff */
[----:B------:R-:W-:Y:S01]  /*0580*/  LEA.HI.X R6, R0, c[0x0][0x244], R17, 0x2, P1 ;  /* 0x0000910000067a11 */ /* 0x000fe200008f1411 */
[----:B------:R-:W-:Y:S01]  /*0590*/  @P0 IMAD R0, R71, c[0x0][0x164], R73 ;  /* 0x0000590047000a24 */ /* 0x000fe200078e0249 */
[----:B------:R-:W-:Y:S01]  /*05a0*/  LEA.HI.X R57, R57, c[0x0][0x24c], R2, 0x2, P2 ;  /* 0x0000930039397a11 */ /* 0x000fe200010f1402 */
[----:B------:R-:W-:Y:S01]  /*05b0*/  IMAD R7, R69, c[0x0][0x1cc], R14 ;  /* 0x0000730045077a24 */ /* 0x000fe200078e020e */
[----:B------:R-:W-:Y:S01]  /*05c0*/  ISETP.NE.U32.AND P1, PT, RZ, c[0x0][0x328], PT ;  /* 0x0000ca00ff007a0c */ /* 0x000fe20003f25070 */
[----:B------:R-:W-:Y:S01]  /*05d0*/  @P0 IMAD R0, R0, c[0x0][0x174], RZ ;  /* 0x00005d0000000a24 */ /* 0x000fe200078e02ff */
[----:B------:R-:W-:-:S02]  /*05e0*/  ISETP.NE.U32.AND P2, PT, RZ, c[0x0][0x348], PT ;  /* 0x0000d200ff007a0c */ /* 0x000fc40003f45070 */
[----:B------:R-:W-:Y:S01]  /*05f0*/  ISETP.NE.AND.EX P1, PT, RZ, c[0x0][0x32c], PT, P1 ;  /* 0x0000cb00ff007a0c */ /* 0x000fe20003f25310 */
[----:B------:R-:W-:Y:S01]  /*0600*/  @P0 IMAD R0, R0, c[0x0][0x16c], RZ ;  /* 0x00005b0000000a24 */ /* 0x000fe200078e02ff */
[----:B------:R-:W-:Y:S02]  /*0610*/  ISETP.NE.AND.EX P2, PT, RZ, c[0x0][0x34c], PT, P2 ;  /* 0x0000d300ff007a0c */ /* 0x000fe40003f45320 */
[----:B------:R-:W-:Y:S02]  /*0620*/  IADD3 R52, P4, R13, R8, RZ ;  /* 0x000000080d347210 */ /* 0x000fe40007f9e0ff */
[----:B------:R-:W-:Y:S02]  /*0630*/  IADD3 R8, R9, R7, RZ ;  /* 0x0000000709087210 */ /* 0x000fe40007ffe0ff */
[----:B------:R-:W-:Y:S02]  /*0640*/  MOV R3, c[0x0][0x2bc] ;  /* 0x0000af0000037a02 */ /* 0x000fe40000000f00 */
[----:B------:R-:W-:-:S02]  /*0650*/  LEA.HI.X.SX32 R13, R13, R8, 0x1, P4 ;  /* 0x000000080d0d7211 */ /* 0x000fc400020f0eff */
[C---:B------:R-:W-:Y:S02]  /*0660*/  LEA R54, P4, R11.reuse, c[0x0][0x308], 0x2 ;  /* 0x0000c2000b367a11 */ /* 0x040fe400078810ff */
[----:B------:R-:W-:Y:S02]  /*0670*/  LEA R53, P5, R52, c[0x0][0x230], 0x2 ;  /* 0x00008c0034357a11 */ /* 0x000fe400078a10ff */
[--C-:B------:R-:W-:Y:S02]  /*0680*/  SHF.R.U32.HI R2, RZ, 0x1, R3.reuse ;  /* 0x00000001ff027819 */ /* 0x100fe40000011603 */
[----:B------:R-:W-:Y:S02]  /*0690*/  SHF.R.U64 R28, R28, 0x1, R3 ;  /* 0x000000011c1c7819 */ /* 0x000fe40000001203 */
[----:B------:R-:W-:Y:S01]  /*06a0*/  @P0 MOV R3, 0x10 ;  /* 0x0000001000030802 */ /* 0x000fe20000000f00 */
[----:B------:R-:W-:Y:S01]  /*06b0*/  IMAD R5, R2, R71, RZ ;  /* 0x0000004702057224 */ /* 0x000fe200078e02ff */
[----:B------:R-:W-:-:S02]  /*06c0*/  LEA.HI.X R55, R11, c[0x0][0x30c], R4, 0x2, P4 ;  /* 0x0000c3000b377a11 */ /* 0x000fc400020f1404 */
[----:B------:R-:W-:Y:S01]  /*06d0*/  LEA.HI.X R52, R52, c[0x0][0x234], R13, 0x2, P5 ;  /* 0x00008d0034347a11 */ /* 0x000fe200028f140d */
[----:B------:R-:W-:Y:S01]  /*06e0*/  @P0 IMAD.WIDE R2, R0, R3, c[0x0][0x260] ;  /* 0x0000980000020625 */ /* 0x000fe200078e0203 */
[C---:B------:R-:W-:Y:S01]  /*06f0*/  @P1 LEA R24, P4, R73.reuse, c[0x0][0x328], 0x2 ;  /* 0x0000ca0049181a11 */ /* 0x040fe200078810ff */
[----:B------:R-:W-:Y:S01]  /*0700*/  @!P0 CS2R R2, SRZ ;  /* 0x0000000000028805 */ /* 0x000fe2000001ff00 */
[C---:B------:R-:W-:Y:S01]  /*0710*/  @P2 LEA R26, P5, R73.reuse, c[0x0][0x348], 0x2 ;  /* 0x0000d200491a2a11 */ /* 0x040fe200078a10ff */
[----:B------:R-:W-:Y:S01]  /*0720*/  IMAD R5, R64, R28, R5 ;  /* 0x0000001c40057224 */ /* 0x000fe200078e0205 */
[C-C-:B------:R-:W-:Y:S02]  /*0730*/  @P1 LEA.HI.X R25, R73.reuse, c[0x0][0x32c], R70.reuse, 0x2, P4 ;  /* 0x0000cb0049191a11 */ /* 0x140fe400020f1446 */
[----:B------:R-:W-:Y:S01]  /*0740*/  @P2 LEA.HI.X R27, R73, c[0x0][0x34c], R70, 0x2, P5 ;  /* 0x0000d300491b2a11 */ /* 0x000fe200028f1446 */
[----:B------:R-:W-:Y:S05]  /*0750*/  @!P3 BRA `(.L_x_13930) ;  /* 0x00003fb00000b947 */ /* 0x000fea0003800000 */
[----:B------:R-:W0:Y:S01]  /*0760*/  S2R R63, SR_TID.X ;  /* 0x00000000003f7919 */ /* 0x000e220000002100 */
[----:B------:R-:W-:Y:S01]  /*0770*/  IMAD.WIDE.U32 R28, R28, R71, RZ ;  /* 0x000000471c1c7225 */ /* 0x000fe200078e00ff */
[----:B------:R-:W-:Y:S01]  /*0780*/  MOV R51, c[0x0][0x174] ;  /* 0x00005d0000337a02 */ /* 0x000fe20000000f00 */
[----:B------:R-:W-:Y:S01]  /*0790*/  UMOV UR4, URZ ;  /* 0x0000003f00047c82 */ /* 0x000fe20008000000 */
[----:B------:R-:W1:Y:S01]  /*07a0*/  S2R R50, SR_LANEID ;  /* 0x0000000000327919 */ /* 0x000e620000000000 */
[----:B------:R-:W-:Y:S01]  /*07b0*/  IMAD R0, R92, c[0x0][0x2c0], RZ ;  /* 0x0000b0005c007a24 */ /* 0x000fe200078e02ff */
[----:B------:R-:W-:-:S02]  /*07c0*/  IADD3 R31, R29, R5, RZ ;  /* 0x000000051d1f7210 */ /* 0x000fc40007ffe0ff */
[----:B------:R-:W-:Y:S01]  /*07d0*/  MOV R30, R28 ;  /* 0x0000001c001e7202 */ /* 0x000fe20000000f00 */
[C---:B------:R-:W-:Y:S01]  /*07e0*/  IMAD R5, R69.reuse, c[0x0][0x2c4], R0 ;  /* 0x0000b10045057a24 */ /* 0x040fe200078e0200 */
[----:B------:R-:W-:Y:S02]  /*07f0*/  MOV R65, RZ ;  /* 0x000000ff00417202 */ /* 0x000fe40000000f00 */
[----:B------:R-:W-:Y:S01]  /*0800*/  MOV R67, RZ ;  /* 0x000000ff00437202 */ /* 0x000fe20000000f00 */
[----:B------:R-:W-:-:S05]  /*0810*/  IMAD.WIDE.U32 R58, R69, c[0x0][0x2c0], R30 ;  /* 0x0000b000453a7a25 */ /* 0x000fca00078e001e */
[----:B------:R-:W-:Y:S02]  /*0820*/  IADD3 R5, R59, R5, RZ ;  /* 0x000000053b057210 */ /* 0x000fe40007ffe0ff */
[----:B------:R-:W-:Y:S02]  /*0830*/  MOV R59, R6 ;  /* 0x00000006003b7202 */ /* 0x000fe40000000f00 */
[----:B------:R-:W-:Y:S02]  /*0840*/  LEA R62, P0, R58, c[0x0][0x320], 0x3 ;  /* 0x0000c8003a3e7a11 */ /* 0x000fe400078018ff */
[C---:B0-----:R-:W-:Y:S02]  /*0850*/  LOP3.LUT R0, R63.reuse, 0xffffffe0, RZ, 0xc0, !PT ;  /* 0xffffffe03f007812 */ /* 0x041fe400078ec0ff */
[----:B------:R-:W-:Y:S02]  /*0860*/  SHF.L.U32 R49, R63, 0x3, RZ ;  /* 0x000000033f317819 */ /* 0x000fe400000006ff */
[----:B------:R-:W-:-:S02]  /*0870*/  LOP3.LUT R61, R0, 0x1f, R63, 0xf8, !PT ;  /* 0x0000001f003d7812 */ /* 0x000fc400078ef83f */
[C---:B------:R-:W-:Y:S02]  /*0880*/  IADD3 R48, R63.reuse, 0x20, RZ ;  /* 0x000000203f307810 */ /* 0x040fe40007ffe0ff */
[----:B------:R-:W-:Y:S02]  /*0890*/  IADD3 R61, R0, R61, RZ ;  /* 0x0000003d003d7210 */ /* 0x000fe40007ffe0ff */
[C---:B------:R-:W-:Y:S02]  /*08a0*/  IADD3 R0, R63.reuse, 0x40, RZ ;  /* 0x000000403f007810 */ /* 0x040fe40007ffe0ff */
[C---:B------:R-:W-:Y:S02]  /*08b0*/  IADD3 R46, R63.reuse, 0x60, RZ ;  /* 0x000000603f2e7810 */ /* 0x040fe40007ffe0ff */
[----:B------:R-:W-:Y:S02]  /*08c0*/  LEA.HI.SX32 R47, R0, R63, 0x1b ;  /* 0x0000003f002f7211 */ /* 0x000fe400078fdaff */
        /* <DEDUP_REMOVED lines=15> */
.L_x_13964:
[----:B------:R-:W-:Y:S01]  /*09c0*/  BAR.SYNC.DEFER_BLOCKING 0x0 ;  /* 0x0000000000007b1d */ /* 0x000fe20000010000 */
[----:B0-----:R-:W-:Y:S02]  /*09d0*/  MOV R4, R60 ;  /* 0x0000003c00047202 */ /* 0x001fe40000000f00 */
[----:B------:R-:W-:-:S05]  /*09e0*/  MOV R5, R59 ;  /* 0x0000003b00057202 */ /* 0x000fca0000000f00 */
[----:B------:R-:W-:-:S06]  /*09f0*/  IMAD.WIDE R16, R63, 0x10, R4 ;  /* 0x000000103f107825 */ /* 0x000fcc00078e0204 */
[----:B--2---:R-:W2:Y:S01]  /*0a00*/  LDG.E.128 R16, [R16.64] ;  /* 0x0000000610107981 */ /* 0x004ea2000c1e1d00 */
[----:B------:R-:W-:-:S03]  /*0a10*/  IMAD.WIDE R12, R63, 0x10, R56 ;  /* 0x000000103f0c7825 */ /* 0x000fc600078e0238 */
[----:B--2---:R0:W-:Y:S01]  /*0a20*/  STS.128 [R50.X16], R16 ;  /* 0x0000001032007388 */ /* 0x0041e2000000cc00 */
        /* <DEDUP_REMOVED lines=9> */
[----:B0-----:R0:W2:Y:S01]  /*0ac0*/  LDG.E.128 R16, [R20.64] ;  /* 0x0000000614107981 */ /* 0x0010a2000c1e1d00 */
[----:B------:R-:W-:Y:S01]  /*0ad0*/  LEA R40, R51, 0xffffff80, 0x7 ;  /* 0xffffff8033287811 */ /* 0x000fe200078e38ff */
[----:B------:R-:W-:-:S02]  /*0ae0*/  IMAD R22, R64, c[0x0][0x1f0], RZ ;  /* 0x00007c0040167a24 */ /* 0x000fc400078e02ff */
[----:B------:R-:W-:Y:S01]  /*0af0*/  IMAD R32, R70, c[0x0][0x1f8], RZ ;  /* 0x00007e0046207a24 */ /* 0x000fe200078e02ff */
[----:B------:R-:W-:Y:S01]  /*0b00*/  SHF.R.S32.HI R41, RZ, 0x1f, R40 ;  /* 0x0000001fff297819 */ /* 0x000fe20000011428 */
[----:B------:R-:W-:Y:S02]  /*0b10*/  IMAD R33, R71, c[0x0][0x1f4], R22 ;  /* 0x00007d0047217a24 */ /* 0x000fe400078e0216 */
[----:B-1----:R-:W-:Y:S02]  /*0b20*/  IMAD R15, R73, c[0x0][0x1fc], R32 ;  /* 0x00007f00490f7a24 */ /* 0x002fe400078e0220 */
[----:B------:R-:W-:-:S05]  /*0b30*/  IMAD.WIDE.U32 R22, R71, c[0x0][0x1f0], R40 ;  /* 0x00007c0047167a25 */ /* 0x000fca00078e0028 */
[----:B------:R-:W-:-:S05]  /*0b40*/  IADD3 R23, R23, R33, RZ ;  /* 0x0000002117177210 */ /* 0x000fca0007ffe0ff */
[----:B------:R-:W-:-:S05]  /*0b50*/  IMAD.WIDE.U32 R12, R73, c[0x0][0x1f8], R22 ;  /* 0x00007e00490c7a25 */ /* 0x000fca00078e0016 */
[----:B------:R-:W-:Y:S02]  /*0b60*/  IADD3 R13, R13, R15, RZ ;  /* 0x0000000f0d0d7210 */ /* 0x000fe40007ffe0ff */
[----:B0-----:R-:W-:-:S04]  /*0b70*/  LEA R20, P0, R12, c[0x0][0x268], 0x2 ;  /* 0x00009a000c147a11 */ /* 0x001fc800078010ff */
[----:B------:R-:W-:-:S05]  /*0b80*/  LEA.HI.X R21, R12, c[0x0][0x26c], R13, 0x2, P0 ;  /* 0x00009b000c157a11 */ /* 0x000fca00000f140d */
[----:B------:R-:W-:Y:S01]  /*0b90*/  IMAD.WIDE R20, R63, 0x10, R20 ;  /* 0x000000103f147825 */ /* 0x000fe200078e0214 */
[----:B--2---:R0:W-:Y:S01]  /*0ba0*/  STS.128 [R50.X16], R16 ;  /* 0x0000001032007388 */ /* 0x0041e2000000cc00 */
[----:B------:R-:W-:-:S06]  /*0bb0*/  NOP ;  /* 0x0000000000007918 */ /* 0x000fcc0000000000 */
[----:B------:R-:W-:Y:S04]  /*0bc0*/  LDS.128 R12, [R50.X16] ;  /* 0x00000000320c7984 */ /* 0x000fe8000000cc00 */
[----:B------:R-:W-:Y:S06]  /*0bd0*/  BAR.SYNC.DEFER_BLOCKING 0x0 ;  /* 0x0000000000007b1d */ /* 0x000fec0000010000 */
[----:B------:R-:W2:Y:S01]  /*0be0*/  LDG.E.128 R20, [R20.64] ;  /* 0x0000000614147981 */ /* 0x000ea2000c1e1d00 */
[----:B------:R-:W-:-:S02]  /*0bf0*/  IMAD R32, R64, c[0x0][0x200], RZ ;  /* 0x0000800040207a24 */ /* 0x000fc400078e02ff */
[----:B------:R-:W-:Y:S02]  /*0c00*/  IMAD R34, R70, c[0x0][0x208], RZ ;  /* 0x0000820046227a24 */ /* 0x000fe400078e02ff */
[C---:B------:R-:W-:Y:S02]  /*0c10*/  IMAD R35, R71.reuse, c[0x0][0x204], R32 ;  /* 0x0000810047237a24 */ /* 0x040fe400078e0220 */
[----:B------:R-:W-:-:S05]  /*0c20*/  IMAD.WIDE.U32 R32, R71, c[0x0][0x200], R40 ;  /* 0x0000800047207a25 */ /* 0x000fca00078e0028 */
[----:B------:R-:W-:Y:S01]  /*0c30*/  IADD3 R33, R33, R35, RZ ;  /* 0x0000002321217210 */ /* 0x000fe20007ffe0ff */
[----:B------:R-:W-:-:S04]  /*0c40*/  IMAD R35, R73, c[0x0][0x20c], R34 ;  /* 0x0000830049237a24 */ /* 0x000fc800078e0222 */
[----:B0-----:R-:W-:-:S05]  /*0c50*/  IMAD.WIDE.U32 R16, R73, c[0x0][0x208], R32 ;  /* 0x0000820049107a25 */ /* 0x001fca00078e0020 */
[----:B------:R-:W-:Y:S02]  /*0c60*/  IADD3 R17, R17, R35, RZ ;  /* 0x0000002311117210 */ /* 0x000fe40007ffe0ff */
[----:B------:R-:W-:-:S04]  /*0c70*/  LEA R32, P0, R16, c[0x0][0x258], 0x2 ;  /* 0x0000960010207a11 */ /* 0x000fc800078010ff */
[----:B------:R-:W-:-:S05]  /*0c80*/  LEA.HI.X R33, R16, c[0x0][0x25c], R17, 0x2, P0 ;  /* 0x0000970010217a11 */ /* 0x000fca00000f1411 */
[----:B------:R-:W-:Y:S01]  /*0c90*/  IMAD.WIDE R32, R63, 0x10, R32 ;  /* 0x000000103f207825 */ /* 0x000fe200078e0220 */
[----:B--2---:R-:W-:Y:S01]  /*0ca0*/  STS.128 [R50.X16], R20 ;  /* 0x0000001432007388 */ /* 0x004fe2000000cc00 */
[----:B------:R-:W-:-:S06]  /*0cb0*/  NOP ;  /* 0x0000000000007918 */ /* 0x000fcc0000000000 */
[----:B------:R-:W0:Y:S04]  /*0cc0*/  LDS.128 R16, [R50.X16] ;  /* 0x0000000032107984 */ /* 0x000e28000000cc00 */
[----:B------:R-:W-:Y:S06]  /*0cd0*/  BAR.SYNC.DEFER_BLOCKING 0x0 ;  /* 0x0000000000007b1d */ /* 0x000fec0000010000 */
[----:B------:R-:W2:Y:S01]  /*0ce0*/  LDG.E.128 R32, [R32.64] ;  /* 0x0000000620207981 */ /* 0x000ea2000c1e1d00 */
[----:B------:R-:W-:Y:S01]  /*0cf0*/  IMAD R80, R70, c[0x0][0x2f0], RZ ;  /* 0x0000bc0046507a24 */ /* 0x000fe200078e02ff */
[----:B------:R-:W-:-:S04]  /*0d00*/  ISETP.NE.U32.AND P0, PT, RZ, c[0x0][0x270], PT ;  /* 0x00009c00ff007a0c */ /* 0x000fc80003f05070 */
[----:B------:R-:W-:Y:S01]  /*0d10*/  ISETP.NE.AND.EX P0, PT, RZ, c[0x0][0x274], PT, P0 ;  /* 0x00009d00ff007a0c */ /* 0x000fe20003f05300 */
[----:B0-----:R-:W-:Y:S02]  /*0d20*/  FMUL.FTZ R36, R16, -1.4426950216293334961 ;  /* 0xbfb8aa3b10247820 */ /* 0x001fe40000410000 */
[----:B------:R-:W-:Y:S02]  /*0d30*/  FMUL.FTZ R38, R17, -1.4426950216293334961 ;  /* 0xbfb8aa3b11267820 */ /* 0x000fe40000410000 */
[----:B------:R-:W-:Y:S02]  /*0d40*/  FMUL.FTZ R39, R18, -1.4426950216293334961 ;  /* 0xbfb8aa3b12277820 */ /* 0x000fe40000410000 */
[----:B------:R-:W0:Y:S01]  /*0d50*/  MUFU.EX2 R36, R36 ;  /* 0x0000002400247308 */ /* 0x000e220000000800 */
[----:B------:R-:W-:-:S07]  /*0d60*/  FMUL.FTZ R74, R19, -1.4426950216293334961 ;  /* 0xbfb8aa3b134a7820 */ /* 0x000fce0000410000 */
[----:B------:R-:W1:Y:S08]  /*0d70*/  MUFU.EX2 R38, R38 ;  /* 0x0000002600267308 */ /* 0x000e700000000800 */
[----:B---3--:R-:W3:Y:S01]  /*0d80*/  MUFU.EX2 R39, R39 ;  /* 0x0000002700277308 */ /* 0x008ee20000000800 */
[----:B0-----:R-:W-:-:S07]  /*0d90*/  FADD.FTZ R37, R36, 1 ;  /* 0x3f80000024257421 */ /* 0x001fce0000010000 */
[----:B------:R-:W0:Y:S01]  /*0da0*/  MUFU.EX2 R74, R74 ;  /* 0x0000004a004a7308 */ /* 0x000e220000000800 */
[----:B-1----:R-:W-:Y:S02]  /*0db0*/  FADD.FTZ R36, R38, 1 ;  /* 0x3f80000026247421 */ /* 0x002fe40000010000 */
[----:B---3--:R-:W-:-:S05]  /*0dc0*/  FADD.FTZ R38, R39, 1 ;  /* 0x3f80000027267421 */ /* 0x008fca0000010000 */
        /* <DEDUP_REMOVED lines=12> */
[----:B------:R-:W-:Y:S02]  /*0e90*/  FFMA.FTZ R34, R17, R32, 1 ;  /* 0x3f80000011227423 */ /* 0x000fe40000010020 */
[----:B------:R-:W-:Y:S02]  /*0ea0*/  FADD.FTZ R33, -R77, 1 ;  /* 0x3f8000004d217421 */ /* 0x000fe40000010100 */
        /* <DEDUP_REMOVED lines=21> */
[C---:B------:R-:W-:Y:S02]  /*1000*/  IMAD R81, R73.reuse, c[0x0][0x2f4], R80 ;  /* 0x0000bd0049517a24 */ /* 0x040fe400078e0250 */
[----:B------:R-:W-:Y:S02]  /*1010*/  FMUL.FTZ R79, R18, R79 ;  /* 0x0000004f124f7220 */ /* 0x000fe40000410000 */
[----:B------:R-:W-:-:S04]  /*1020*/  IMAD.WIDE.U32 R74, R73, c[0x0][0x2f0], R74 ;  /* 0x0000bc00494a7a25 */ /* 0x000fc800078e004a */
[----:B------:R-:W-:Y:S02]  /*1030*/  FMUL.FTZ R78, R19, R78 ;  /* 0x0000004e134e7220 */ /* 0x000fe40000410000 */
[----:B------:R-:W-:Y:S01]  /*1040*/  FMUL.FTZ R93, R12, R77 ;  /* 0x0000004d0c5d7220 */ /* 0x000fe20000410000 */
[----:B------:R0:W-:Y:S01]  /*1050*/  STS.128 [R50.X16], R32 ;  /* 0x0000002032007388 */ /* 0x0001e2000000cc00 */
[----:B------:R-:W-:-:S06]  /*1060*/  NOP ;  /* 0x0000000000007918 */ /* 0x000fcc0000000000 */
[----:B------:R-:W1:Y:S01]  /*1070*/  LDS.128 R36, [R50.X16] ;  /* 0x0000000032247984 */ /* 0x000e62000000cc00 */
[----:B0-----:R-:W-:Y:S02]  /*1080*/  IADD3 R33, R75, R81, RZ ;  /* 0x000000514b217210 */ /* 0x001fe40007ffe0ff */
[C---:B------:R-:W-:Y:S02]  /*1090*/  LEA R32, P1, R74.reuse, c[0x0][0x338], 0x2 ;  /* 0x0000ce004a207a11 */ /* 0x040fe400078210ff */
[----:B------:R-:W-:Y:S02]  /*10a0*/  MOV R34, c[0x0][0x16c] ;  /* 0x00005b0000227a02 */ /* 0x000fe40000000f00 */
[----:B------:R-:W-:Y:S02]  /*10b0*/  LEA.HI.X R33, R74, c[0x0][0x33c], R33, 0x2, P1 ;  /* 0x0000cf004a217a11 */ /* 0x000fe400008f1421 */
[----:B------:R-:W-:-:S03]  /*10c0*/  ISETP.GE.AND P1, PT, R34, 0x1, PT ;  /* 0x000000012200780c */ /* 0x000fc60003f26270 */
[----:B------:R-:W-:-:S05]  /*10d0*/  IMAD.WIDE R32, R63, 0x10, R32 ;  /* 0x000000103f207825 */ /* 0x000fca00078e0220 */
[----:B-1----:R0:W-:Y:S01]  /*10e0*/  STG.E.128 [R32.64], R36 ;  /* 0x0000002420007986 */ /* 0x0021e2000c101d06 */
[----:B------:R-:W-:Y:S05]  /*10f0*/  @!P0 BRA `(.L_x_13931) ;  /* 0x0000014000008947 */ /* 0x000fea0003800000 */
[----:B------:R-:W-:Y:S01]  /*1100*/  BAR.SYNC.DEFER_BLOCKING 0x0 ;  /* 0x0000000000007b1d */ /* 0x000fe20000010000 */
[----:B------:R-:W-:Y:S02]  /*1110*/  FMUL.FTZ R20, R77, R20 ;  /* 0x000000144d147220 */ /* 0x000fe40000410000 */
[----:B------:R-:W-:Y:S02]  /*1120*/  FMUL.FTZ R21, R21, R76 ;  /* 0x0000004c15157220 */ /* 0x000fe40000410000 */
[----:B------:R-:W-:Y:S02]  /*1130*/  FMUL.FTZ R22, R22, R79 ;  /* 0x0000004f16167220 */ /* 0x000fe40000410000 */
[----:B------:R-:W-:Y:S02]  /*1140*/  FMUL.FTZ R23, R23, R78 ;  /* 0x0000004e17177220 */ /* 0x000fe40000410000 */
[----:B------:R-:W-:-:S02]  /*1150*/  IMAD R12, R64, c[0x0][0x210], RZ ;  /* 0x00008400400c7a24 */ /* 0x000fc400078e02ff */
        /* <DEDUP_REMOVED lines=11> */
[----:B------:R-:W-:-:S05]  /*1210*/  LEA.HI.X R21, R32, c[0x0][0x274], R21, 0x2, P0 ;  /* 0x00009d0020157a11 */ /* 0x000fca00000f1415 */
[----:B------:R-:W-:-:S05]  /*1220*/  IMAD.WIDE R20, R63, 0x10, R20 ;  /* 0x000000103f147825 */ /* 0x000fca00078e0214 */
[----:B-1----:R0:W-:Y:S02]  /*1230*/  STG.E.128 [R20.64], R16 ;  /* 0x0000001014007986 */ /* 0x0021e4000c101d06 */
.L_x_13931:
[----:B-----5:R-:W-:Y:S01]  /*1240*/  FADD.FTZ R96, R8, R66 ;  /* 0x0000004208607221 */ /* 0x020fe20000010000 */
[----:B------:R-:W-:Y:S01]  /*1250*/  BAR.SYNC.DEFER_BLOCKING 0x0 ;  /* 0x0000000000007b1d */ /* 0x000fe20000010000 */
[----:B------:R-:W-:Y:S02]  /*1260*/  FMUL.FTZ R99, R13, R76 ;  /* 0x0000004c0d637220 */ /* 0x000fe40000410000 */
[----:B------:R-:W-:Y:S02]  /*1270*/  FFMA.FTZ R8, R4, R93, R67 ;  /* 0x0000005d04087223 */ /* 0x000fe40000010043 */
[----:B------:R-:W-:Y:S02]  /*1280*/  FMUL.FTZ R101, R14, R79 ;  /* 0x0000004f0e657220 */ /* 0x000fe40000410000 */
[----:B------:R-:W-:Y:S02]  /*1290*/  FFMA.FTZ R13, R5, R99, R8 ;  /* 0x00000063050d7223 */ /* 0x000fe40000010008 */
[----:B------:R-:W-:-:S02]  /*12a0*/  FMUL.FTZ R102, R15, R78 ;  /* 0x0000004e0f667220 */ /* 0x000fc40000410000 */
[----:B------:R-:W-:Y:S02]  /*12b0*/  FFMA.FTZ R67, R6, R101, R13 ;  /* 0x0000006506437223 */ /* 0x000fe4000001000d */
[--C-:B------:R-:W-:Y:S02]  /*12c0*/  FADD.FTZ R98, R9, R66.reuse ;  /* 0x0000004209627221 */ /* 0x100fe40000010000 */
[--C-:B------:R-:W-:Y:S01]  /*12d0*/  FADD.FTZ R97, R10, R66.reuse ;  /* 0x000000420a617221 */ /* 0x100fe20000010000 */
[----:B------:R-:W-:Y:S01]  /*12e0*/  CS2R R8, SRZ ;  /* 0x0000000000087805 */ /* 0x000fe2000001ff00 */
[----:B------:R-:W-:Y:S02]  /*12f0*/  FADD.FTZ R100, R11, R66 ;  /* 0x000000420b647221 */ /* 0x000fe40000010000 */
[----:B------:R-:W-:Y:S01]  /*1300*/  CS2R R10, SRZ ;  /* 0x00000000000a7805 */ /* 0x000fe2000001ff00 */
[-C--:B------:R-:W-:Y:S02]  /*1310*/  FMUL.FTZ R12, R93, R68.reuse ;  /* 0x000000445d0c7220 */ /* 0x080fe40000410000 */
[----:B------:R-:W-:-:S02]  /*1320*/  FMUL.FTZ R13, R99, R68 ;  /* 0x00000044630d7220 */ /* 0x000fc40000410000 */
[-C--:B------:R-:W-:Y:S02]  /*1330*/  FMUL.FTZ R14, R101, R68.reuse ;  /* 0x00000044650e7220 */ /* 0x080fe40000410000 */
[----:B------:R-:W-:Y:S02]  /*1340*/  FMUL.FTZ R15, R102, R68 ;  /* 0x00000044660f7220 */ /* 0x000fe40000410000 */
[----:B------:R-:W-:Y:S01]  /*1350*/  FFMA.FTZ R67, R7, R102, R67 ;  /* 0x0000006607437223 */ /* 0x000fe20000010043 */
[----:B------:R-:W-:Y:S05]  /*1360*/  @!P1 BRA `(.L_x_13932) ;  /* 0x0000307000009947 */ /* 0x000fea0003800000 */
[----:B0-----:R-:W-:Y:S01]  /*1370*/  MOV R16, R28 ;  /* 0x0000001c00107202 */ /* 0x001fe20000000f00 */
[----:B------:R-:W-:Y:S01]  /*1380*/  IMAD R20, R92, c[0x0][0x2c0], RZ ;  /* 0x0000b0005c147a24 */ /* 0x000fe200078e02ff */
[----:B------:R-:W-:Y:S01]  /*1390*/  MOV R17, R31 ;  /* 0x0000001f00117202 */ /* 0x000fe20000000f00 */
[----:B------:R-:W-:Y:S01]  /*13a0*/  HFMA2.MMA R107, -RZ, RZ, 0, 0 ;  /* 0x00000000ff6b7435 */ /* 0x000fe200000001ff */
[----:B------:R-:W-:Y:S01]  /*13b0*/  FMUL.FTZ R103, R4, R96 ;  /* 0x0000006004677220 */ /* 0x000fe20000410000 */
[----:B------:R-:W-:Y:S01]  /*13c0*/  CS2R R108, SRZ ;  /* 0x00000000006c7805 */ /* 0x000fe2000001ff00 */
[----:B------:R-:W-:-:S02]  /*13d0*/  IMAD R11, R69, c[0x0][0x2c4], R20 ;  /* 0x0000b100450b7a24 */ /* 0x000fc400078e0214 */
[----:B------:R-:W-:-:S04]  /*13e0*/  IMAD.WIDE.U32 R18, R69, c[0x0][0x2c0], R16 ;  /* 0x0000b00045127a25 */ /* 0x000fc800078e0010 */
[----:B------:R-:W-:Y:S01]  /*13f0*/  FMUL.FTZ R104, R5, R98 ;  /* 0x0000006205687220 */ /* 0x000fe20000410000 */
[----:B------:R-:W-:Y:S01]  /*1400*/  IADD3 R11, R19, R11, RZ ;  /* 0x0000000b130b7210 */ /* 0x000fe20007ffe0ff */
[----:B------:R-:W-:Y:S01]  /*1410*/  FMUL.FTZ R105, R6, R97 ;  /* 0x0000006106697220 */ /* 0x000fe20000410000 */
[----:B------:R-:W-:Y:S01]  /*1420*/  LEA R16, P0, R18, c[0x0][0x320], 0x3 ;  /* 0x0000c80012107a11 */ /* 0x000fe200078018ff */
[----:B------:R-:W-:-:S03]  /*1430*/  FMUL.FTZ R106, R7, R100 ;  /* 0x00000064076a7220 */ /* 0x000fc60000410000 */
[----:B------:R-:W-:Y:S02]  /*1440*/  LEA.HI.X R17, R18, c[0x0][0x324], R11, 0x3, P0 ;  /* 0x0000c90012117a11 */ /* 0x000fe400000f1c0b */
[----:B------:R-:W-:-:S03]  /*1450*/  MOV R11, c[0x0][0x174] ;  /* 0x00005d00000b7a02 */ /* 0x000fc60000000f00 */
[----:B------:R-:W-:Y:S01]  /*1460*/  IMAD.WIDE.U32 R16, R63, 0x4, R16 ;  /* 0x000000043f107825 */ /* 0x000fe200078e0010 */
[----:B------:R-:W-:-:S05]  /*1470*/  LEA R11, R11, UR4, 0x8 ;  /* 0x000000040b0b7c11 */ /* 0x000fca000f8e40ff */
[----:B------:R-:W-:Y:S01]  /*1480*/  IMAD.WIDE R16, R11, 0x4, R16 ;  /* 0x000000040b107825 */ /* 0x000fe200078e0210 */
[----:B------:R-:W-:-:S04]  /*1490*/  MOV R11, RZ ;  /* 0x000000ff000b7202 */ /* 0x000fc80000000f00 */
        /* <DEDUP_REMOVED lines=14> */
.L_x_13963:
        /* <DEDUP_REMOVED lines=11> */
[----:B--2---:R-:W2:Y:S01]  /*1630*/  LDG.E.64 R84, [R84.64] ;  /* 0x0000000654547981 */ /* 0x004ea2000c1e1b00 */
[----:B------:R-:W-:Y:S02]  /*1640*/  IMAD R18, R110, c[0x0][0x1c0], RZ ;  /* 0x000070006e127a24 */ /* 0x000fe400078e02ff */
        /* <DEDUP_REMOVED lines=11> */
[----:B------:R-:W-:Y:S01]  /*1700*/  IMAD.WIDE.U32 R32, R73, c[0x0][0x198], RZ ;  /* 0x0000660049207a25 */ /* 0x000fe200078e00ff */
[C---:B------:R-:W-:Y:S01]  /*1710*/  ISETP.NE.AND P1, PT, R63.reuse, RZ, PT ;  /* 0x000000ff3f00720c */ /* 0x040fe20003f25270 */
[----:B------:R-:W-:Y:S01]  /*1720*/  CS2R R94, SRZ ;  /* 0x00000000005e7805 */ /* 0x000fe2000001ff00 */
[----:B------:R-:W-:Y:S01]  /*1730*/  IADD3 R112, R63, 0x200, RZ ;  /* 0x000002003f707810 */ /* 0x000fe20007ffe0ff */
[----:B------:R-:W-:Y:S01]  /*1740*/  IMAD R89, R73, c[0x0][0x19c], R86 ;  /* 0x0000670049597a24 */ /* 0x000fe200078e0256 */
[----:B------:R-:W-:-:S02]  /*1750*/  ISETP.GT.AND P0, PT, R51, 0x1, PT ;  /* 0x000000013300780c */ /* 0x000fc40003f04270 */
[----:B0-----:R-:W-:Y:S02]  /*1760*/  LEA.HI R34, R111, R111, RZ, 0x1 ;  /* 0x0000006f6f227211 */ /* 0x001fe400078f08ff */
[----:B------:R-:W-:Y:S02]  /*1770*/  IADD3 R33, R33, R89, RZ ;  /* 0x0000005921217210 */ /* 0x000fe40007ffe0ff */
[----:B------:R-:W-:Y:S02]  /*1780*/  LOP3.LUT R34, R34, 0xfffffe, RZ, 0xc0, !PT ;  /* 0x00fffffe22227812 */ /* 0x000fe400078ec0ff */
[----:B------:R-:W-:Y:S01]  /*1790*/  ISETP.EQ.AND P0, PT, R72, RZ, P0 ;  /* 0x000000ff4800720c */ /* 0x000fe20000702270 */
[----:B------:R-:W-:Y:S01]  /*17a0*/  IMAD.WIDE.U32 R32, R107, c[0x0][0x1a0], R32 ;  /* 0x000068006b207a25 */ /* 0x000fe200078e0020 */
[----:B------:R-:W-:-:S04]  /*17b0*/  IADD3 R34, R111, -R34, RZ ;  /* 0x800000226f227210 */ /* 0x000fc80007ffe0ff */
[----:B------:R-:W-:Y:S02]  /*17c0*/  @!P1 LEA R112, R34, R107, 0x8 ;  /* 0x0000006b22709211 */ /* 0x000fe400078e40ff */
[----:B------:R-:W-:Y:S02]  /*17d0*/  SHF.L.U32 R34, R50, 0x5, RZ ;  /* 0x0000000532227819 */ /* 0x000fe400000006ff */
[----:B------:R-:W-:Y:S01]  /*17e0*/  SHF.L.U32 R113, R112, 0x3, RZ ;  /* 0x0000000370717819 */ /* 0x000fe200000006ff */
[----:B------:R-:W-:Y:S01]  /*17f0*/  BSSY B0, `(.L_x_13933) ;  /* 0x000005c000007945 */ /* 0x000fe20003800000 */
[----:B--2---:R-:W-:Y:S02]  /*1800*/  FMUL.FTZ R87, R84, 1.4426950216293334961 ;  /* 0x3fb8aa3b54577820 */ /* 0x004fe40000410000 */
[C---:B------:R-:W-:Y:S02]  /*1810*/  FMUL.FTZ R88, R96.reuse, R85 ;  /* 0x0000005560587220 */ /* 0x040fe40000410000 */
[----:B------:R-:W-:-:S02]  /*1820*/  FMUL.FTZ R86, R96, R87 ;  /* 0x0000005760567220 */ /* 0x000fc40000410000 */
[----:B------:R-:W-:Y:S02]  /*1830*/  FMUL.RZ R90, R88, 0.15915493667125701904 ;  /* 0x3e22f983585a7820 */ /* 0x000fe4000040c000 */
[----:B------:R-:W-:Y:S02]  /*1840*/  IMAD R88, R110, c[0x0][0x1a0], RZ ;  /* 0x000068006e587a24 */ /* 0x000fe400078e02ff */
[----:B------:R-:W-:Y:S02]  /*1850*/  MUFU.EX2 R86, R86 ;  /* 0x0000005600567308 */ /* 0x000fe40000000800 */
[----:B------:R-:W-:Y:S01]  /*1860*/  IMAD R89, R107, c[0x0][0x1a4], R88 ;  /* 0x000069006b597a24 */ /* 0x000fe200078e0258 */
[----:B------:R-:W-:-:S04]  /*1870*/  LEA R88, P2, R32, c[0x0][0x228], 0x3 ;  /* 0x00008a0020587a11 */ /* 0x000fc800078418ff */
[----:B------:R-:W-:Y:S01]  /*1880*/  IADD3 R33, R33, R89, RZ ;  /* 0x0000005921217210 */ /* 0x000fe20007ffe0ff */
[----:B------:R-:W0:Y:S03]  /*1890*/  MUFU.COS R35, R90 ;  /* 0x0000005a00237308 */ /* 0x000e260000000000 */
[----:B------:R-:W-:Y:S02]  /*18a0*/  LEA.HI.X R89, R32, c[0x0][0x22c], R33, 0x3, P2 ;  /* 0x00008b0020597a11 */ /* 0x000fe400010f1c21 */
[----:B------:R-:W-:Y:S01]  /*18b0*/  @P0 IADD3 R32, R51, -0x2, RZ ;  /* 0xfffffffe33200810 */ /* 0x000fe20007ffe0ff */
[----:B---3--:R-:W-:Y:S02]  /*18c0*/  STS.128 [R50.X16], R16 ;  /* 0x0000001032007388 */ /* 0x008fe4000000cc00 */
[----:B------:R0:W1:Y:S02]  /*18d0*/  MUFU.SIN R91, R90 ;  /* 0x0000005a005b7308 */ /* 0x0000640000000400 */
[----:B------:R-:W-:Y:S01]  /*18e0*/  @P0 IMAD R33, R32, c[0x0][0x16c], R107 ;  /* 0x00005b0020210a24 */ /* 0x000fe200078e026b */
[----:B----4-:R-:W-:Y:S01]  /*18f0*/  STS.128 [R50.X16+0x200], R20 ;  /* 0x0002001432007388 */ /* 0x010fe2000000cc00 */
[----:B------:R-:W-:-:S02]  /*1900*/  FMUL.FTZ R112, R97, R87 ;  /* 0x0000005761707220 */ /* 0x000fc40000410000 */
[----:B------:R-:W-:Y:S01]  /*1910*/  @P0 IMAD.WIDE R32, R33, 0x10, R2 ;  /* 0x0000001021200825 */ /* 0x000fe200078e0202 */
[----:B------:R-:W5:Y:S01]  /*1920*/  LDG.E.64 R88, [R88.64] ;  /* 0x0000000658587981 */ /* 0x000f62000c1e1b00 */
[----:B------:R-:W-:-:S06]  /*1930*/  NOP ;  /* 0x0000000000007918 */ /* 0x000fcc0000000000 */
[C---:B0-----:R-:W-:Y:S01]  /*1940*/  FMUL.FTZ R90, R86.reuse, R35 ;  /* 0x00000023565a7220 */ /* 0x041fe20000410000 */
[----:B------:R-:W0:Y:S01]  /*1950*/  LDS.128 R16, [R34] ;  /* 0x0000000022107984 */ /* 0x000e220000000c00 */
[----:B-1----:R-:W-:-:S03]  /*1960*/  FMUL.FTZ R91, R86, R91 ;  /* 0x0000005b565b7220 */ /* 0x002fc60000410000 */
[----:B------:R1:W2:Y:S04]  /*1970*/  LDS.128 R20, [R34+0x10] ;  /* 0x0000100022147984 */ /* 0x0002a80000000c00 */
[----:B------:R3:W-:Y:S04]  /*1980*/  STS.64 [R113+0xc90], R90 ;  /* 0x000c905a71007388 */ /* 0x0007e80000000a00 */
[----:B------:R-:W-:Y:S01]  /*1990*/  BAR.SYNC.DEFER_BLOCKING 0x0 ;  /* 0x0000000000007b1d */ /* 0x000fe20000010000 */
[----:B------:R-:W-:-:S04]  /*19a0*/  FMUL.FTZ R35, R98, R85 ;  /* 0x0000005562237220 */ /* 0x000fc80000410000 */
[----:B------:R-:W-:Y:S02]  /*19b0*/  FMUL.RZ R116, R35, 0.15915493667125701904 ;  /* 0x3e22f98323747820 */ /* 0x000fe4000040c000 */
[----:B------:R-:W-:Y:S02]  /*19c0*/  FMUL.FTZ R35, R98, R87 ;  /* 0x0000005762237220 */ /* 0x000fe40000410000 */
[----:B------:R-:W-:Y:S01]  /*19d0*/  MUFU.SIN R114, R116 ;  /* 0x0000007400727308 */ /* 0x000fe20000000400 */
[----:B-1----:R-:W-:-:S07]  /*19e0*/  FMUL.FTZ R34, R97, R85 ;  /* 0x0000005561227220 */ /* 0x002fce0000410000 */
[----:B------:R-:W1:Y:S01]  /*19f0*/  MUFU.EX2 R35, R35 ;  /* 0x0000002300237308 */ /* 0x000e620000000800 */
[----:B------:R-:W-:Y:S01]  /*1a00*/  FMUL.RZ R117, R34, 0.15915493667125701904 ;  /* 0x3e22f98322757820 */ /* 0x000fe2000040c000 */
[----:B------:R4:W5:Y:S06]  /*1a10*/  @P0 LDG.E.64 R94, [R32.64+0x8] ;  /* 0x00000806205e0981 */ /* 0x00096c000c1e1b00 */
[----:B------:R-:W3:Y:S01]  /*1a20*/  MUFU.COS R86, R116 ;  /* 0x0000007400567308 */ /* 0x000ee20000000000 */
[----:B------:R-:W-:-:S07]  /*1a30*/  FMUL.FTZ R115, R100, R87 ;  /* 0x0000005764737220 */ /* 0x000fce0000410000 */
[----:B------:R-:W-:Y:S01]  /*1a40*/  MUFU.EX2 R112, R112 ;  /* 0x0000007000707308 */ /* 0x000fe20000000800 */
[----:B-1----:R-:W-:-:S07]  /*1a50*/  FMUL.FTZ R114, R35, R114 ;  /* 0x0000007223727220 */ /* 0x002fce0000410000 */
[----:B----4-:R-:W1:Y:S01]  /*1a60*/  MUFU.SIN R33, R117 ;  /* 0x0000007500217308 */ /* 0x010e620000000400 */
[----:B------:R-:W-:Y:S02]  /*1a70*/  FMUL.FTZ R32, R100, R85 ;  /* 0x0000005564207220 */ /* 0x000fe40000410000 */
[----:B---3--:R-:W-:Y:S02]  /*1a80*/  FMUL.FTZ R113, R35, R86 ;  /* 0x0000005623717220 */ /* 0x008fe40000410000 */
[----:B------:R-:W-:-:S03]  /*1a90*/  FMUL.FTZ R116, R103, R114 ;  /* 0x0000007267747220 */ /* 0x000fc60000410000 */
[----:B------:R-:W3:Y:S01]  /*1aa0*/  MUFU.COS R87, R117 ;  /* 0x0000007500577308 */ /* 0x000ee20000000000 */
[----:B------:R-:W-:Y:S02]  /*1ab0*/  FMUL.RZ R119, R32, 0.15915493667125701904 ;  /* 0x3e22f98320777820 */ /* 0x000fe4000040c000 */
[----:B------:R-:W-:Y:S02]  /*1ac0*/  FMUL.FTZ R86, RZ, R114 ;  /* 0x00000072ff567220 */ /* 0x000fe40000410000 */
[----:B------:R-:W-:Y:S02]  /*1ad0*/  FFMA.FTZ R35, RZ, R113, R116 ;  /* 0x00000071ff237223 */ /* 0x000fe40000010074 */
[----:B-1----:R-:W-:Y:S01]  /*1ae0*/  FMUL.FTZ R116, R112, R33 ;  /* 0x0000002170747220 */ /* 0x002fe20000410000 */
[----:B------:R-:W-:Y:S01]  /*1af0*/  MUFU.EX2 R115, R115 ;  /* 0x0000007300737308 */ /* 0x000fe20000000800 */
[----:B------:R-:W-:-:S07]  /*1b00*/  FFMA.FTZ R33, R103, R113, -R86 ;  /* 0x0000007167217223 */ /* 0x000fce0000010856 */
[----:B------:R-:W1:Y:S01]  /*1b10*/  MUFU.SIN R32, R119 ;  /* 0x0000007700207308 */ /* 0x000e620000000400 */
[----:B------:R-:W-:Y:S02]  /*1b20*/  FADD.FTZ R33, R104, R33 ;  /* 0x0000002168217221 */ /* 0x000fe40000010000 */
[----:B---3--:R-:W-:-:S05]  /*1b30*/  FMUL.FTZ R118, R112, R87 ;  /* 0x0000005770767220 */ /* 0x008fca0000410000 */
[----:B------:R-:W3:Y:S01]  /*1b40*/  MUFU.COS R34, R119 ;  /* 0x0000007700227308 */ /* 0x000ee20000000000 */
[----:B------:R-:W-:Y:S02]  /*1b50*/  FADD.FTZ R87, RZ, R35 ;  /* 0x00000023ff577221 */ /* 0x000fe40000010000 */
[C---:B------:R-:W-:Y:S02]  /*1b60*/  FMUL.FTZ R112, R116.reuse, R33 ;  /* 0x0000002174707220 */ /* 0x040fe40000410000 */
[-C--:B------:R-:W-:Y:S02]  /*1b70*/  FMUL.FTZ R35, R116, R87.reuse ;  /* 0x0000005774237220 */ /* 0x080fe40000410000 */
[C---:B------:R-:W-:Y:S01]  /*1b80*/  FFMA.FTZ R112, R118.reuse, R87, R112 ;  /* 0x0000005776707223 */ /* 0x040fe20000010070 */
[----:B------:R-:W-:Y:S01]  /*1b90*/  ISETP.NE.AND P2, PT, R63, 0x1f, PT ;  /* 0x0000001f3f00780c */ /* 0x000fe20003f45270 */
[----:B-1----:R-:W-:Y:S02]  /*1ba0*/  FMUL.FTZ R125, R115, R32 ;  /* 0x00000020737d7220 */ /* 0x002fe40000410000 */
[----:B------:R-:W-:-:S02]  /*1bb0*/  FFMA.FTZ R86, R118, R33, -R35 ;  /* 0x0000002176567223 */ /* 0x000fc40000010823 */
[----:B------:R-:W-:Y:S02]  /*1bc0*/  FADD.FTZ R112, RZ, R112 ;  /* 0x00000070ff707221 */ /* 0x000fe40000010000 */
[----:B------:R-:W-:Y:S02]  /*1bd0*/  FADD.FTZ R86, R105, R86 ;  /* 0x0000005669567221 */ /* 0x000fe40000010000 */
[----:B---3--:R-:W-:Y:S02]  /*1be0*/  FMUL.FTZ R123, R115, R34 ;  /* 0x00000022737b7220 */ /* 0x008fe40000410000 */
[----:B------:R-:W-:-:S04]  /*1bf0*/  FMUL.FTZ R87, R125, R112 ;  /* 0x000000707d577220 */ /* 0x000fc80000410000 */
[-C--:B------:R-:W-:Y:S02]  /*1c00*/  FFMA.FTZ R87, R123, R86.reuse, -R87 ;  /* 0x000000567b577223 */ /* 0x080fe40000010857 */
[----:B------:R-:W-:Y:S02]  /*1c10*/  FMUL.FTZ R115, R125, R86 ;  /* 0x000000567d737220 */ /* 0x000fe40000410000 */
[----:B------:R-:W-:Y:S02]  /*1c20*/  FADD.FTZ R124, R106, R87 ;  /* 0x000000576a7c7221 */ /* 0x000fe40000010000 */
[----:B------:R1:W3:Y:S01]  /*1c30*/  @P2 LDS.64 R86, [R63.X8+0x1c98] ;  /* 0x001c98003f562984 */ /* 0x0002e20000008a00 */
[-C--:B------:R-:W-:Y:S02]  /*1c40*/  FMUL.FTZ R32, R91, R114.reuse ;  /* 0x000000725b207220 */ /* 0x080fe40000410000 */
[C---:B------:R-:W-:Y:S02]  /*1c50*/  FMUL.FTZ R34, R90.reuse, R114 ;  /* 0x000000725a227220 */ /* 0x040fe40000410000 */
[----:B------:R-:W-:-:S02]  /*1c60*/  FFMA.FTZ R33, R90, R113, -R32 ;  /* 0x000000715a217223 */ /* 0x000fc40000010820 */
        /* <DEDUP_REMOVED lines=8> */
[C---:B------:R-:W-:Y:S02]  /*1cf0*/  FFMA.FTZ R112, R123.reuse, R32, -R33 ;  /* 0x000000207b707223 */ /* 0x040fe40000010821 */
[----:B------:R-:W-:Y:S02]  /*1d00*/  FFMA.FTZ R35, R123, R34, R35 ;  /* 0x000000227b237223 */ /* 0x000fe40000010023 */
[----:B------:R-:W-:Y:S01]  /*1d10*/  FADD.FTZ R122, RZ, R115 ;  /* 0x00000073ff7a7221 */ /* 0x000fe20000010000 */
[----:B------:R-:W-:Y:S05]  /*1d20*/  @P2 BRA `(.L_x_13934) ;  /* 0x0000008000002947 */ /* 0x000fea0003800000 */
[----:B012---:R-:W-:Y:S01]  /*1d30*/  ISETP.NE.AND P0, PT, R51, c[0x0][0x174], PT ;  /* 0x00005d0033007a0c */ /* 0x007fe20003f05270 */
[----:B---3--:R-:W-:Y:S01]  /*1d40*/  HFMA2.MMA R87, -RZ, RZ, 0, 0 ;  /* 0x00000000ff577435 */ /* 0x008fe200000001ff */
[----:B------:R-:W-:-:S11]  /*1d50*/  MOV R86, 0x3f800000 ;  /* 0x3f80000000567802 */ /* 0x000fd60000000f00 */
[----:B------:R-:W-:-:S04]  /*1d60*/  @P0 LEA.HI R32, R51, R51, RZ, 0x1 ;  /* 0x0000003333200211 */ /* 0x000fc800078f08ff */
[----:B------:R-:W-:-:S04]  /*1d70*/  @P0 LOP3.LUT R32, R32, 0xfffffe, RZ, 0xc0, !PT ;  /* 0x00fffffe20200812 */ /* 0x000fc800078ec0ff */
[----:B------:R-:W-:-:S04]  /*1d80*/  @P0 IADD3 R32, -R32, R51, RZ ;  /* 0x0000003320200210 */ /* 0x000fc80007ffe1ff */
[----:B------:R-:W-:-:S05]  /*1d90*/  @P0 LEA R32, R32, R107, 0x8 ;  /* 0x0000006b20200211 */ /* 0x000fca00078e40ff */
[----:B------:R0:W1:Y:S02]  /*1da0*/  @P0 LDS.64 R86, [R32.X8+0xc90] ;  /* 0x000c900020560984 */ /* 0x0000640000008a00 */
.L_x_13934:
[----:B012---:R-:W-:Y:S05]  /*1db0*/  BSYNC B0 ;  /* 0x0000000000007941 */ /* 0x007fea0003800000 */
.L_x_13933:
[----:B------:R-:W0:Y:S01]  /*1dc0*/  SHFL.UP PT, R34, R124, 0x1, RZ ;  /* 0x042000007c227989 */ /* 0x000e2200000e00ff */
[----:B------:R-:W-:Y:S01]  /*1dd0*/  ISETP.GE.AND P0, PT, R50, 0x1, PT ;  /* 0x000000013200780c */ /* 0x000fe20003f06270 */
[----:B------:R-:W-:Y:S01]  /*1de0*/  FADD.FTZ R130, R102, R102 ;  /* 0x0000006666827221 */ /* 0x000fe20000010000 */
[----:B------:R-:W-:Y:S01]  /*1df0*/  BSSY B0, `(.L_x_13935) ;  /* 0x00000ae000007945 */ /* 0x000fe20003800000 */
[----:B------:R-:W1:Y:S01]  /*1e00*/  SHFL.UP PT, R115, R122, 0x1, RZ ;  /* 0x042000007a737989 */ /* 0x000e6200000e00ff */
[----:B------:R-:W-:Y:S02]  /*1e10*/  FADD.FTZ R131, R101, R101 ;  /* 0x0000006565837221 */ /* 0x000fe40000010000 */
[----:B---3--:R-:W-:Y:S01]  /*1e20*/  FMUL.FTZ R134, R125, R87 ;  /* 0x000000577d867220 */ /* 0x008fe20000410000 */
[----:B------:R-:W2:Y:S04]  /*1e30*/  SHFL.UP PT, R32, R112, 0x1, RZ ;  /* 0x0420000070207989 */ /* 0x000ea800000e00ff */
[----:B------:R-:W3:Y:S04]  /*1e40*/  SHFL.UP PT, R33, R35, 0x1, RZ ;  /* 0x0420000023217989 */ /* 0x000ee800000e00ff */
[----:B-----5:R-:W-:Y:S01]  /*1e50*/  SHFL.IDX PT, R94, R94, RZ, 0x1f ;  /* 0x00001fff5e5e7589 */ /* 0x020fe200000e0000 */
[----:B0-----:R-:W-:-:S02]  /*1e60*/  FMUL.FTZ R120, R35, R34 ;  /* 0x0000002223787220 */ /* 0x001fc40000410000 */
[CC--:B-1----:R-:W-:Y:S02]  /*1e70*/  FMUL.FTZ R119, R35.reuse, R115.reuse ;  /* 0x0000007323777220 */ /* 0x0c2fe40000410000 */
[C---:B------:R-:W-:Y:S02]  /*1e80*/  FFMA.FTZ R115, R112.reuse, R115, R120 ;  /* 0x0000007370737223 */ /* 0x040fe40000010078 */
[C---:B--2---:R-:W-:Y:S02]  /*1e90*/  FMUL.FTZ R117, R35.reuse, R32 ;  /* 0x0000002023757220 */ /* 0x044fe40000410000 */
[C---:B------:R-:W-:Y:S02]  /*1ea0*/  FFMA.FTZ R119, R112.reuse, R34, -R119 ;  /* 0x0000002270777223 */ /* 0x040fe40000010877 */
[-C--:B---3--:R-:W-:Y:S02]  /*1eb0*/  FFMA.FTZ R34, R112, R33.reuse, R117 ;  /* 0x0000002170227223 */ /* 0x088fe40000010075 */
[----:B------:R-:W-:-:S02]  /*1ec0*/  FMUL.FTZ R33, R35, R33 ;  /* 0x0000002123217220 */ /* 0x000fc40000410000 */
[----:B------:R-:W-:Y:S01]  /*1ed0*/  @P0 FADD.FTZ R122, R122, R115 ;  /* 0x000000737a7a0221 */ /* 0x000fe20000010000 */
[----:B------:R-:W-:Y:S01]  /*1ee0*/  FSEL R34, R35, R34, !P0 ;  /* 0x0000002223227208 */ /* 0x000fe20004000000 */
        /* <DEDUP_REMOVED lines=43> */
[C---:B---3--:R-:W-:Y:S02]  /*21a0*/  FFMA.FTZ R119, R112.reuse, R35, R119 ;  /* 0x0000002370777223 */ /* 0x048fe40000010077 */
[----:B------:R-:W-:Y:S02]  /*21b0*/  FFMA.FTZ R115, R112, R115, -R32 ;  /* 0x0000007370737223 */ /* 0x000fe40000010820 */
[C---:B------:R-:W-:Y:S01]  /*21c0*/  FMUL.FTZ R32, R34.reuse, R35 ;  /* 0x0000002322207220 */ /* 0x040fe20000410000 */
[----:B------:R-:W-:Y:S01]  /*21d0*/  FSEL R119, R34, R119, !P0 ;  /* 0x0000007722777208 */ /* 0x000fe20004000000 */
[----:B------:R-:W-:-:S02]  /*21e0*/  @P0 FADD.FTZ R122, R122, R117 ;  /* 0x000000757a7a0221 */ /* 0x000fc40000010000 */
[----:B------:R-:W-:Y:S02]  /*21f0*/  @P0 FFMA.FTZ R112, R112, R33, -R32 ;  /* 0x0000002170700223 */ /* 0x000fe40000010820 */
[-C--:B------:R-:W-:Y:S01]  /*2200*/  FMUL.FTZ R34, R88, R23.reuse ;  /* 0x0000001758227220 */ /* 0x080fe20000410000 */
[----:B------:R-:W0:Y:S01]  /*2210*/  SHFL.UP PT, R129, R122, 0x10, RZ ;  /* 0x060000007a817989 */ /* 0x000e2200000e00ff */
[----:B------:R-:W-:Y:S01]  /*2220*/  @P0 FADD.FTZ R124, R124, R115 ;  /* 0x000000737c7c0221 */ /* 0x000fe20000010000 */
[----:B------:R-:W-:Y:S01]  /*2230*/  ISETP.GE.AND P0, PT, R50, 0x10, PT ;  /* 0x000000103200780c */ /* 0x000fe20003f06270 */
[C---:B------:R-:W-:Y:S01]  /*2240*/  FMUL.FTZ R35, R89.reuse, R23 ;  /* 0x0000001759237220 */ /* 0x040fe20000410000 */
[----:B------:R-:W1:Y:S01]  /*2250*/  SHFL.UP PT, R117, R112, 0x10, RZ ;  /* 0x0600000070757989 */ /* 0x000e6200000e00ff */
[-C--:B------:R-:W-:Y:S02]  /*2260*/  FFMA.FTZ R115, R89, R22.reuse, R34 ;  /* 0x0000001659737223 */ /* 0x080fe40000010022 */
[C---:B------:R-:W-:Y:S01]  /*2270*/  FMUL.FTZ R32, R88.reuse, R21 ;  /* 0x0000001558207220 */ /* 0x040fe20000410000 */
[----:B------:R-:W2:Y:S01]  /*2280*/  SHFL.UP PT, R127, R124, 0x10, RZ ;  /* 0x060000007c7f7989 */ /* 0x000ea200000e00ff */
[----:B------:R-:W-:-:S02]  /*2290*/  FFMA.FTZ R35, R88, R22, -R35 ;  /* 0x0000001658237223 */ /* 0x000fc40000010823 */
[C---:B------:R-:W-:Y:S01]  /*22a0*/  FMUL.FTZ R128, R130.reuse, R115 ;  /* 0x0000007382807220 */ /* 0x040fe20000410000 */
        /* <DEDUP_REMOVED lines=15> */
[----:B------:R-:W-:Y:S02]  /*23a0*/  FFMA.FTZ R138, R118, R133, -R33 ;  /* 0x00000085768a7223 */ /* 0x000fe40000010821 */
[----:B-1----:R-:W-:Y:S02]  /*23b0*/  FMUL.FTZ R33, R119, R117 ;  /* 0x0000007577217220 */ /* 0x002fe40000410000 */
[----:B--2---:R-:W-:-:S02]  /*23c0*/  FFMA.FTZ R35, R112, R127, -R32 ;  /* 0x0000007f70237223 */ /* 0x004fc40000010820 */
[C---:B------:R-:W-:Y:S02]  /*23d0*/  FMUL.FTZ R127, R119.reuse, R127 ;  /* 0x0000007f777f7220 */ /* 0x040fe40000410000 */
[CC--:B---3--:R-:W-:Y:S02]  /*23e0*/  FMUL.FTZ R32, R119.reuse, R120.reuse ;  /* 0x0000007877207220 */ /* 0x0c8fe40000410000 */
[----:B------:R-:W-:Y:S02]  /*23f0*/  FMUL.FTZ R133, R116, -R133 ;  /* 0x8000008574857220 */ /* 0x000fe40000410000 */
[C---:B------:R-:W-:Y:S01]  /*2400*/  FFMA.FTZ R120, R112.reuse, R120, R33 ;  /* 0x0000007870787223 */ /* 0x040fe20000010021 */
[----:B------:R-:W-:Y:S01]  /*2410*/  HFMA2.MMA R33, -RZ, RZ, 0, 0 ;  /* 0x00000000ff217435 */ /* 0x000fe200000001ff */
[----:B------:R-:W-:Y:S02]  /*2420*/  FFMA.FTZ R127, R112, R129, R127 ;  /* 0x00000081707f7223 */ /* 0x000fe4000001007f */
[----:B------:R-:W-:Y:S01]  /*2430*/  FFMA.FTZ R137, R118, R135, R133 ;  /* 0x0000008776897223 */ /* 0x000fe20000010085 */
[----:B------:R-:W-:Y:S01]  /*2440*/  FSEL R133, R119, R120, !P0 ;  /* 0x0000007877857208 */ /* 0x000fe20004000000 */
[----:B------:R-:W-:-:S02]  /*2450*/  @P0 FADD.FTZ R122, R122, R127 ;  /* 0x0000007f7a7a0221 */ /* 0x000fc40000010000 */
[-C--:B------:R-:W-:Y:S02]  /*2460*/  FMUL.FTZ R119, R89, R19.reuse ;  /* 0x0000001359777220 */ /* 0x080fe40000410000 */
[C---:B------:R-:W-:Y:S01]  /*2470*/  FMUL.FTZ R127, R88.reuse, R19 ;  /* 0x00000013587f7220 */ /* 0x040fe20000410000 */
[----:B------:R-:W-:Y:S01]  /*2480*/  SHFL.UP PT, R136, R133, 0x1, RZ ;  /* 0x0420000085887989 */ /* 0x000fe200000e00ff */
[----:B------:R-:W-:Y:S02]  /*2490*/  FADD.FTZ R129, R99, R99 ;  /* 0x0000006363817221 */ /* 0x000fe40000010000 */
[-C--:B------:R-:W-:Y:S01]  /*24a0*/  FFMA.FTZ R120, R88, R18.reuse, -R119 ;  /* 0x0000001258787223 */ /* 0x080fe20000010877 */
[----:B------:R-:W-:Y:S01]  /*24b0*/  SHFL.UP PT, R122, R122, 0x1, RZ ;  /* 0x042000007a7a7989 */ /* 0x000fe200000e00ff */
[----:B------:R-:W-:Y:S02]  /*24c0*/  FFMA.FTZ R132, R89, R18, R127 ;  /* 0x0000001259847223 */ /* 0x000fe4000001007f */
[C---:B------:R-:W-:Y:S01]  /*24d0*/  FMUL.FTZ R119, R129.reuse, R120 ;  /* 0x0000007881777220 */ /* 0x040fe20000410000 */
[----:B------:R0:W1:Y:S01]  /*24e0*/  SHFL.IDX PT, R127, R95, RZ, 0x1f ;  /* 0x00001fff5f7f7589 */ /* 0x00006200000e0000 */
[----:B------:R-:W-:Y:S01]  /*24f0*/  @P0 FFMA.FTZ R112, R112, R117, -R32 ;  /* 0x0000007570700223 */ /* 0x000fe20000010820 */
[----:B------:R-:W-:Y:S01]  /*2500*/  MOV R32, 0x3f800000 ;  /* 0x3f80000000207802 */ /* 0x000fe20000000f00 */
[----:B------:R-:W-:Y:S01]  /*2510*/  FMUL.FTZ R120, R129, R132 ;  /* 0x0000008481787220 */ /* 0x000fe20000410000 */
[----:B------:R-:W-:Y:S01]  /*2520*/  SHF.L.U32 R117, R107, 0x4, RZ ;  /* 0x000000046b757819 */ /* 0x000fe200000006ff */
[----:B------:R-:W-:-:S02]  /*2530*/  FMUL.FTZ R132, R125, -R86 ;  /* 0x800000567d847220 */ /* 0x000fc40000410000 */
[----:B------:R-:W-:Y:S02]  /*2540*/  FFMA.FTZ R135, R123, R86, -R134 ;  /* 0x000000567b877223 */ /* 0x000fe40000010886 */
[----:B------:R-:W-:Y:S01]  /*2550*/  FADD.FTZ R140, -R120, R137 ;  /* 0x00000089788c7221 */ /* 0x000fe20000010100 */
[----:B------:R2:W3:Y:S01]  /*2560*/  SHFL.UP PT, R134, R112, 0x1, RZ ;  /* 0x0420000070867989 */ /* 0x0004e200000e00ff */
[----:B------:R-:W-:Y:S01]  /*2570*/  @P0 FADD.FTZ R124, R124, R35 ;  /* 0x000000237c7c0221 */ /* 0x000fe20000010000 */
[----:B------:R-:W-:Y:S01]  /*2580*/  ISETP.GE.AND P0, PT, R51, c[0x0][0x174], PT ;  /* 0x00005d0033007a0c */ /* 0x000fe20003f06270 */
[----:B------:R-:W-:Y:S01]  /*2590*/  FFMA.FTZ R137, R123, -R87, R132 ;  /* 0x800000577b897223 */ /* 0x000fe20000010084 */
[----:B------:R-:W-:Y:S01]  /*25a0*/  CS2R R34, SRZ ;  /* 0x0000000000227805 */ /* 0x000fe2000001ff00 */
[----:B------:R-:W-:Y:S01]  /*25b0*/  FMUL.FTZ R132, R116, -R135 ;  /* 0x8000008774847220 */ /* 0x000fe20000410000 */
[----:B------:R-:W-:Y:S01]  /*25c0*/  ISETP.NE.OR P0, PT, R72, RZ, P0 ;  /* 0x000000ff4800720c */ /* 0x000fe20000705670 */
[----:B------:R-:W-:-:S02]  /*25d0*/  FADD.FTZ R139, R119, R138 ;  /* 0x0000008a778b7221 */ /* 0x000fc40000010000 */
[-C--:B------:R-:W-:Y:S02]  /*25e0*/  FFMA.FTZ R138, R118, R137.reuse, R132 ;  /* 0x00000089768a7223 */ /* 0x080fe40000010084 */
[----:B0-----:R-:W-:Y:S02]  /*25f0*/  FMUL.FTZ R95, R116, -R137 ;  /* 0x80000089745f7220 */ /* 0x001fe40000410000 */
[----:B------:R0:W4:Y:S01]  /*2600*/  SHFL.UP PT, R137, R124, 0x1, RZ ;  /* 0x042000007c897989 */ /* 0x00012200000e00ff */
[----:B------:R-:W-:Y:S02]  /*2610*/  FMUL.FTZ R133, R114, -R139 ;  /* 0x8000008b72857220 */ /* 0x000fe40000410000 */
[----:B------:R-:W-:Y:S02]  /*2620*/  FFMA.FTZ R95, R118, R135, -R95 ;  /* 0x00000087765f7223 */ /* 0x000fe4000001085f */
[----:B------:R-:W-:Y:S01]  /*2630*/  FMUL.FTZ R132, R114, -R138 ;  /* 0x8000008a72847220 */ /* 0x000fe20000410000 */
[----:B------:R0:W4:Y:S01]  /*2640*/  @!P0 LDS.128 R32, [R117+0x1d90] ;  /* 0x001d900075208984 */ /* 0x0001220000000c00 */
[----:B------:R-:W-:Y:S01]  /*2650*/  FFMA.FTZ R141, R113, R140, R133 ;  /* 0x0000008c718d7223 */ /* 0x000fe20000010085 */
[----:B------:R-:W-:Y:S01]  /*2660*/  ISETP.NE.AND P0, PT, R72, 0x1f, PT ;  /* 0x0000001f4800780c */ /* 0x000fe20003f05270 */
[----:B------:R-:W-:-:S02]  /*2670*/  FMUL.FTZ R133, R114, -R95 ;  /* 0x8000005f72857220 */ /* 0x000fc40000410000 */
[----:B------:R-:W-:Y:S02]  /*2680*/  FFMA.FTZ R132, R113, R95, -R132 ;  /* 0x0000005f71847223 */ /* 0x000fe40000010884 */
[-C--:B------:R-:W-:Y:S02]  /*2690*/  FMUL.FTZ R95, R89, R17.reuse ;  /* 0x00000011595f7220 */ /* 0x080fe40000410000 */
[----:B--2---:R-:W-:Y:S02]  /*26a0*/  FMUL.FTZ R112, R88, R17 ;  /* 0x0000001158707220 */ /* 0x004fe40000410000 */
[----:B------:R-:W-:Y:S02]  /*26b0*/  FMUL.FTZ R142, R114, -R140 ;  /* 0x8000008c728e7220 */ /* 0x000fe40000410000 */
[----:B0-----:R-:W-:Y:S02]  /*26c0*/  FADD.FTZ R124, R93, R93 ;  /* 0x0000005d5d7c7221 */ /* 0x001fe40000010000 */
[----:B------:R-:W-:-:S02]  /*26d0*/  FFMA.FTZ R95, R88, R16, -R95 ;  /* 0x00000010585f7223 */ /* 0x000fc4000001085f */
[----:B------:R-:W-:Y:S02]  /*26e0*/  FFMA.FTZ R135, R89, R16, R112 ;  /* 0x0000001059877223 */ /* 0x000fe40000010070 */
[C---:B------:R-:W-:Y:S02]  /*26f0*/  FFMA.FTZ R142, R113.reuse, R139, -R142 ;  /* 0x0000008b718e7223 */ /* 0x040fe4000001088e */
[----:B------:R-:W-:Y:S02]  /*2700*/  FFMA.FTZ R133, R113, R138, R133 ;  /* 0x0000008a71857223 */ /* 0x000fe40000010085 */
[C---:B-1----:R-:W-:Y:S02]  /*2710*/  FMUL.FTZ R139, R136.reuse, R127 ;  /* 0x0000007f888b7220 */ /* 0x042fe40000410000 */
[----:B------:R-:W-:Y:S02]  /*2720*/  FMUL.FTZ R138, R136, R94 ;  /* 0x0000005e888a7220 */ /* 0x000fe40000410000 */
[----:B------:R-:W-:-:S02]  /*2730*/  FMUL.FTZ R95, R124, R95 ;  /* 0x0000005f7c5f7220 */ /* 0x000fc40000410000 */
[----:B------:R-:W-:Y:S02]  /*2740*/  FMUL.FTZ R112, R124, R135 ;  /* 0x000000877c707220 */ /* 0x000fe40000410000 */
[C---:B---3--:R-:W-:Y:S02]  /*2750*/  FFMA.FTZ R136, R134.reuse, R94, -R139 ;  /* 0x0000005e86887223 */ /* 0x048fe4000001088b */
[----:B------:R-:W-:Y:S02]  /*2760*/  FFMA.FTZ R139, R134, R127, R138 ;  /* 0x0000007f868b7223 */ /* 0x000fe4000001008a */
[----:B------:R-:W-:Y:S01]  /*2770*/  FADD.FTZ R134, R95, R142 ;  /* 0x0000008e5f867221 */ /* 0x000fe20000010000 */
[----:B------:R0:W1:Y:S01]  /*2780*/  SHFL.DOWN PT, R138, R133, 0x1, 0x1f ;  /* 0x08201f00858a7f89 */ /* 0x00006200000e0000 */
[----:B------:R-:W-:Y:S02]  /*2790*/  FADD.FTZ R135, -R112, R141 ;  /* 0x0000008d70877221 */ /* 0x000fe40000010100 */
[----:B------:R-:W-:-:S02]  /*27a0*/  @P1 FADD.FTZ R127, R122, R139 ;  /* 0x0000008b7a7f1221 */ /* 0x000fc40000010000 */
[----:B----4-:R-:W-:Y:S01]  /*27b0*/  @P1 FADD.FTZ R94, R137, R136 ;  /* 0x00000088895e1221 */ /* 0x010fe20000010000 */
[----:B------:R0:W2:Y:S01]  /*27c0*/  SHFL.DOWN PT, R122, R134, 0x1, 0x1f ;  /* 0x08201f00867a7f89 */ /* 0x0000a200000e0000 */
[C---:B------:R-:W-:Y:S02]  /*27d0*/  FMUL.FTZ R137, R91.reuse, R127 ;  /* 0x0000007f5b897220 */ /* 0x040fe40000410000 */
[----:B------:R-:W-:Y:S01]  /*27e0*/  FMUL.FTZ R91, R91, R94 ;  /* 0x0000005e5b5b7220 */ /* 0x000fe20000410000 */
[----:B------:R0:W3:Y:S04]  /*27f0*/  SHFL.DOWN PT, R140, R135, 0x1, 0x1f ;  /* 0x08201f00878c7f89 */ /* 0x0000e800000e0000 */
[----:B------:R0:W4:Y:S01]  /*2800*/  SHFL.DOWN PT, R136, R132, 0x1, 0x1f ;  /* 0x08201f0084887f89 */ /* 0x00012200000e0000 */
[----:B------:R-:W-:Y:S05]  /*2810*/  @!P0 BRA `(.L_x_13936) ;  /* 0x000000b000008947 */ /* 0x000fea0003800000 */
        /* <DEDUP_REMOVED lines=11> */
.L_x_13936:
[----:B------:R-:W-:Y:S05]  /*28d0*/  BSYNC B0 ;  /* 0x0000000000007941 */ /* 0x000fea0003800000 */
.L_x_13935:
[----:B------:R-:W-:Y:S01]  /*28e0*/  ISETP.GT.U32.AND P0, PT, R72, 0x1d, PT ;  /* 0x0000001d4800780c */ /* 0x000fe20003f04070 */
[C---:B------:R-:W-:Y:S01]  /*28f0*/  FFMA.FTZ R91, R90.reuse, R127, R91 ;  /* 0x0000007f5a5b7223 */ /* 0x040fe2000001005b */
[----:B----4-:R4:W0:Y:S01]  /*2900*/  SHFL.DOWN PT, R136, R132, 0x2, 0x1f ;  /* 0x08401f0084887f89 */ /* 0x01082200000e0000 */
[----:B--2---:R-:W-:Y:S01]  /*2910*/  FFMA.FTZ R122, R90, R94, -R137 ;  /* 0x0000005e5a7a7223 */ /* 0x004fe20000010889 */
[----:B------:R-:W-:Y:S01]  /*2920*/  BSSY B0, `(.L_x_13937) ;  /* 0x0000014000007945 */ /* 0x000fe20003800000 */
[----:B------:R-:W-:Y:S01]  /*2930*/  FADD.FTZ R90, RZ, R91 ;  /* 0x0000005bff5a7221 */ /* 0x000fe20000010000 */
[----:B-1----:R4:W1:Y:S01]  /*2940*/  SHFL.DOWN PT, R138, R133, 0x2, 0x1f ;  /* 0x08401f00858a7f89 */ /* 0x00286200000e0000 */
[----:B------:R-:W-:Y:S02]  /*2950*/  FADD.FTZ R122, R103, R122 ;  /* 0x0000007a677a7221 */ /* 0x000fe40000010000 */
[C---:B------:R-:W-:Y:S01]  /*2960*/  FMUL.FTZ R137, R17.reuse, R90 ;  /* 0x0000005a11897220 */ /* 0x040fe20000410000 */
[----:B------:R4:W2:Y:S01]  /*2970*/  SHFL.DOWN PT, R94, R134, 0x2, 0x1f ;  /* 0x08401f00865e7f89 */ /* 0x0008a200000e0000 */
[----:B------:R-:W-:-:S03]  /*2980*/  FMUL.FTZ R139, R17, R122 ;  /* 0x0000007a118b7220 */ /* 0x000fc60000410000 */
[----:B---3--:R4:W3:Y:S01]  /*2990*/  SHFL.DOWN PT, R140, R135, 0x2, 0x1f ;  /* 0x08401f00878c7f89 */ /* 0x0088e200000e0000 */
[----:B------:R-:W-:Y:S05]  /*29a0*/  @P0 BRA `(.L_x_13938) ;  /* 0x000000b000000947 */ /* 0x000fea0003800000 */
[C---:B---3--:R-:W-:Y:S02]  /*29b0*/  FMUL.FTZ R91, R133.reuse, R140 ;  /* 0x0000008c855b7220 */ /* 0x048fe40000410000 */
[C---:B-1----:R-:W-:Y:S02]  /*29c0*/  FMUL.FTZ R17, R133.reuse, R138 ;  /* 0x0000008a85117220 */ /* 0x042fe40000410000 */
[CC--:B--2---:R-:W-:Y:S02]  /*29d0*/  FMUL.FTZ R127, R133.reuse, R94.reuse ;  /* 0x0000005e857f7220 */ /* 0x0c4fe40000410000 */
        /* <DEDUP_REMOVED lines=8> */
.L_x_13938:
[----:B------:R-:W-:Y:S05]  /*2a60*/  BSYNC B0 ;  /* 0x0000000000007941 */ /* 0x000fea0003800000 */
.L_x_13937:
[----:B------:R-:W-:Y:S01]  /*2a70*/  FFMA.FTZ R137, R16, R122, -R137 ;  /* 0x0000007a10897223 */ /* 0x000fe20000010889 */
[----:B------:R-:W-:Y:S01]  /*2a80*/  ISETP.GT.U32.AND P0, PT, R72, 0x1b, PT ;  /* 0x0000001b4800780c */ /* 0x000fe20003f04070 */
[----:B------:R-:W-:Y:S01]  /*2a90*/  FFMA.FTZ R139, R16, R90, R139 ;  /* 0x0000005a108b7223 */ /* 0x000fe2000001008b */
[----:B---3--:R3:W4:Y:S01]  /*2aa0*/  SHFL.DOWN PT, R140, R132, 0x4, 0x1f ;  /* 0x08801f00848c7f89 */ /* 0x00872200000e0000 */
[C---:B------:R-:W-:Y:S01]  /*2ab0*/  FMUL.FTZ R17, R114.reuse, R122 ;  /* 0x0000007a72117220 */ /* 0x040fe20000410000 */
[----:B------:R-:W-:Y:S01]  /*2ac0*/  BSSY B0, `(.L_x_13939) ;  /* 0x0000021000007945 */ /* 0x000fe20003800000 */
[-C--:B------:R-:W-:Y:S01]  /*2ad0*/  FMUL.FTZ R16, R114, R90.reuse ;  /* 0x0000005a72107220 */ /* 0x080fe20000410000 */
[----:B------:R3:W2:Y:S01]  /*2ae0*/  SHFL.DOWN PT, R142, R133, 0x4, 0x1f ;  /* 0x08801f00858e7f89 */ /* 0x0006a200000e0000 */
[----:B------:R-:W-:-:S02]  /*2af0*/  FMUL.FTZ R91, R89, R90 ;  /* 0x0000005a595b7220 */ /* 0x000fc40000410000 */
[C---:B------:R-:W-:Y:S01]  /*2b00*/  FFMA.FTZ R17, R113.reuse, R90, R17 ;  /* 0x0000005a71117223 */ /* 0x040fe20000010011 */
[----:B------:R3:W1:Y:S01]  /*2b10*/  SHFL.DOWN PT, R144, R135, 0x4, 0x1f ;  /* 0x08801f0087907f89 */ /* 0x00066200000e0000 */
[-C--:B------:R-:W-:Y:S02]  /*2b20*/  FFMA.FTZ R127, R113, R122.reuse, -R16 ;  /* 0x0000007a717f7223 */ /* 0x080fe40000010810 */
[C---:B------:R-:W-:Y:S02]  /*2b30*/  FFMA.FTZ R141, R88.reuse, R122, -R91 ;  /* 0x0000007a588d7223 */ /* 0x040fe4000001085b */
[----:B--2---:R-:W-:Y:S02]  /*2b40*/  FMUL.FTZ R94, R88, R90 ;  /* 0x0000005a585e7220 */ /* 0x004fe40000410000 */
[----:B------:R-:W-:Y:S02]  /*2b50*/  FADD.FTZ R91, RZ, R17 ;  /* 0x00000011ff5b7221 */ /* 0x000fe40000010000 */
[----:B------:R-:W-:-:S02]  /*2b60*/  FADD.FTZ R127, R104, R127 ;  /* 0x0000007f687f7221 */ /* 0x000fc40000010000 */
[----:B------:R-:W-:Y:S02]  /*2b70*/  FFMA.FTZ R143, R89, R122, R94 ;  /* 0x0000007a598f7223 */ /* 0x000fe4000001005e */
[C---:B------:R-:W-:Y:S02]  /*2b80*/  FMUL.FTZ R17, R19.reuse, R91 ;  /* 0x0000005b13117220 */ /* 0x040fe40000410000 */
[----:B------:R-:W-:Y:S02]  /*2b90*/  FMUL.FTZ R19, R19, R127 ;  /* 0x0000007f13137220 */ /* 0x000fe40000410000 */
[C---:B------:R-:W-:Y:S02]  /*2ba0*/  FFMA.FTZ R94, R124.reuse, R137, RZ ;  /* 0x000000897c5e7223 */ /* 0x040fe400000100ff */
[C---:B-1----:R-:W-:Y:S02]  /*2bb0*/  FFMA.FTZ R138, -R124.reuse, R139, RZ ;  /* 0x0000008b7c8a7223 */ /* 0x042fe400000101ff */
[----:B0-----:R-:W-:-:S02]  /*2bc0*/  FMUL.FTZ R136, R124, R141 ;  /* 0x0000008d7c887220 */ /* 0x001fc40000410000 */
[----:B------:R-:W-:Y:S02]  /*2bd0*/  FFMA.FTZ R16, -R124, R143, -RZ ;  /* 0x0000008f7c107223 */ /* 0x000fe400000109ff */
[C---:B------:R-:W-:Y:S02]  /*2be0*/  FFMA.FTZ R124, R18.reuse, R127, -R17 ;  /* 0x0000007f127c7223 */ /* 0x040fe40000010811 */
[----:B------:R-:W-:Y:S02]  /*2bf0*/  FFMA.FTZ R139, R18, R91, R19 ;  /* 0x0000005b128b7223 */ /* 0x000fe40000010013 */
[----:B------:R3:W0:Y:S01]  /*2c00*/  SHFL.DOWN PT, R18, R134, 0x4, 0x1f ;  /* 0x08801f0086127f89 */ /* 0x00062200000e0000 */
[----:B------:R-:W-:Y:S05]  /*2c10*/  @P0 BRA `(.L_x_13940) ;  /* 0x000000b000000947 */ /* 0x000fea0003800000 */
[C---:B----4-:R-:W-:Y:S02]  /*2c20*/  FMUL.FTZ R19, R133.reuse, R144 ;  /* 0x0000009085137220 */ /* 0x050fe40000410000 */
[C---:B------:R-:W-:Y:S02]  /*2c30*/  FMUL.FTZ R17, R133.reuse, R142 ;  /* 0x0000008e85117220 */ /* 0x040fe40000410000 */
[----:B0-----:R-:W-:-:S02]  /*2c40*/  FMUL.FTZ R137, R133, R18 ;  /* 0x0000001285897220 */ /* 0x001fc40000410000 */
        /* <DEDUP_REMOVED lines=8> */
.L_x_13940:
[----:B----4-:R-:W-:Y:S05]  /*2cd0*/  BSYNC B0 ;  /* 0x0000000000007941 */ /* 0x010fea0003800000 */
.L_x_13939:
[----:B0-----:R-:W-:Y:S01]  /*2ce0*/  FMUL.FTZ R18, R116, R127 ;  /* 0x0000007f74127220 */ /* 0x001fe20000410000 */
[----:B------:R-:W-:Y:S01]  /*2cf0*/  ISETP.GT.U32.AND P0, PT, R72, 0x17, PT ;  /* 0x000000174800780c */ /* 0x000fe20003f04070 */
[-C--:B------:R-:W-:Y:S01]  /*2d00*/  FMUL.FTZ R17, R116, R91.reuse ;  /* 0x0000005b74117220 */ /* 0x080fe20000410000 */
[----:B------:R0:W1:Y:S01]  /*2d10*/  SHFL.DOWN PT, R144, R132, 0x8, 0x1f ;  /* 0x09001f0084907f89 */ /* 0x00006200000e0000 */
[C---:B------:R-:W-:Y:S01]  /*2d20*/  FFMA.FTZ R140, R129.reuse, R124, R94 ;  /* 0x0000007c818c7223 */ /* 0x040fe2000001005e */
[----:B------:R-:W-:Y:S01]  /*2d30*/  BSSY B0, `(.L_x_13941) ;  /* 0x0000020000007945 */ /* 0x000fe20003800000 */
[C---:B------:R-:W-:Y:S01]  /*2d40*/  FFMA.FTZ R18, R118.reuse, R91, R18 ;  /* 0x0000005b76127223 */ /* 0x040fe20000010012 */
[----:B------:R0:W2:Y:S01]  /*2d50*/  SHFL.DOWN PT, R146, R133, 0x8, 0x1f ;  /* 0x09001f0085927f89 */ /* 0x0000a200000e0000 */
[----:B------:R-:W-:Y:S01]  /*2d60*/  FFMA.FTZ R124, R118, R127, -R17 ;  /* 0x0000007f767c7223 */ /* 0x000fe20000010811 */
[----:B------:R-:W-:Y:S01]  /*2d70*/  ISETP.GT.U32.AND P1, PT, R72, 0xf, PT ;  /* 0x0000000f4800780c */ /* 0x000fe20003f24070 */
[----:B------:R-:W-:Y:S01]  /*2d80*/  FFMA.FTZ R142, -R129, R139, R138 ;  /* 0x0000008b818e7223 */ /* 0x000fe2000001018a */
[----:B------:R0:W4:Y:S01]  /*2d90*/  SHFL.DOWN PT, R148, R135, 0x8, 0x1f ;  /* 0x09001f0087947f89 */ /* 0x00012200000e0000 */
[----:B------:R-:W-:-:S02]  /*2da0*/  FMUL.FTZ R17, R89, R91 ;  /* 0x0000005b59117220 */ /* 0x000fc40000410000 */
[C---:B------:R-:W-:Y:S02]  /*2db0*/  FMUL.FTZ R138, R88.reuse, R91 ;  /* 0x0000005b588a7220 */ /* 0x040fe40000410000 */
[----:B------:R-:W-:Y:S02]  /*2dc0*/  FADD.FTZ R94, RZ, R18 ;  /* 0x00000012ff5e7221 */ /* 0x000fe40000010000 */
[----:B------:R-:W-:Y:S02]  /*2dd0*/  FADD.FTZ R124, R105, R124 ;  /* 0x0000007c697c7221 */ /* 0x000fe40000010000 */
[-C--:B------:R-:W-:Y:S02]  /*2de0*/  FFMA.FTZ R18, R88, R127.reuse, -R17 ;  /* 0x0000007f58127223 */ /* 0x080fe40000010811 */
[----:B------:R-:W-:Y:S02]  /*2df0*/  FFMA.FTZ R138, R89, R127, R138 ;  /* 0x0000007f598a7223 */ /* 0x000fe4000001008a */
[----:B------:R-:W-:-:S02]  /*2e00*/  FMUL.FTZ R17, R21, R94 ;  /* 0x0000005e15117220 */ /* 0x000fc40000410000 */
[----:B------:R-:W-:Y:S02]  /*2e10*/  FMUL.FTZ R21, R21, R124 ;  /* 0x0000007c15157220 */ /* 0x000fe40000410000 */
[C---:B------:R-:W-:Y:S02]  /*2e20*/  FMUL.FTZ R18, R129.reuse, R18 ;  /* 0x0000001281127220 */ /* 0x040fe40000410000 */
[----:B------:R-:W-:Y:S02]  /*2e30*/  FFMA.FTZ R138, -R129, R138, -RZ ;  /* 0x0000008a818a7223 */ /* 0x000fe400000109ff */
[C---:B------:R-:W-:Y:S02]  /*2e40*/  FFMA.FTZ R129, R20.reuse, R124, -R17 ;  /* 0x0000007c14817223 */ /* 0x040fe40000010811 */
[----:B------:R-:W-:Y:S02]  /*2e50*/  FFMA.FTZ R137, R20, R94, R21 ;  /* 0x0000005e14897223 */ /* 0x000fe40000010015 */
[----:B------:R0:W3:Y:S01]  /*2e60*/  SHFL.DOWN PT, R20, R134, 0x8, 0x1f ;  /* 0x09001f0086147f89 */ /* 0x0000e200000e0000 */
[----:B------:R-:W-:Y:S05]  /*2e70*/  @P0 BRA `(.L_x_13942) ;  /* 0x000000b000000947 */ /* 0x000fea0003800000 */
[C---:B-12-4-:R-:W-:Y:S02]  /*2e80*/  FMUL.FTZ R19, R133.reuse, R148 ;  /* 0x0000009485137220 */ /* 0x056fe40000410000 */
[----:B------:R-:W-:-:S02]  /*2e90*/  FMUL.FTZ R17, R133, R146 ;  /* 0x0000009285117220 */ /* 0x000fc40000410000 */
[CC--:B---3--:R-:W-:Y:S02]  /*2ea0*/  FMUL.FTZ R21, R133.reuse, R20.reuse ;  /* 0x0000001485157220 */ /* 0x0c8fe40000410000 */
[C---:B------:R-:W-:Y:S02]  /*2eb0*/  FFMA.FTZ R19, R132.reuse, R20, -R19 ;  /* 0x0000001484137223 */ /* 0x040fe40000010813 */
[-C--:B0-----:R-:W-:Y:S02]  /*2ec0*/  FMUL.FTZ R133, R133, R144.reuse ;  /* 0x0000009085857220 */ /* 0x081fe40000410000 */
[C---:B------:R-:W-:Y:S02]  /*2ed0*/  FFMA.FTZ R17, R132.reuse, R144, -R17 ;  /* 0x0000009084117223 */ /* 0x040fe40000010811 */
[C---:B------:R-:W-:Y:S02]  /*2ee0*/  FFMA.FTZ R20, R132.reuse, R148, R21 ;  /* 0x0000009484147223 */ /* 0x040fe40000010015 */
[----:B------:R-:W-:Y:S01]  /*2ef0*/  FFMA.FTZ R133, R132, R146, R133 ;  /* 0x0000009284857223 */ /* 0x000fe20000010085 */
[----:B------:R-:W-:Y:S01]  /*2f00*/  MOV R132, R17 ;  /* 0x0000001100847202 */ /* 0x000fe20000000f00 */
[----:B------:R-:W-:-:S02]  /*2f10*/  FADD.FTZ R134, R134, R19 ;  /* 0x0000001386867221 */ /* 0x000fc40000010000 */
[----:B------:R-:W-:Y:S02]  /*2f20*/  FADD.FTZ R135, R135, R20 ;  /* 0x0000001487877221 */ /* 0x000fe40000010000 */
.L_x_13942:
[----:B-12-4-:R-:W-:Y:S05]  /*2f30*/  BSYNC B0 ;  /* 0x0000000000007941 */ /* 0x016fea0003800000 */
.L_x_13941:
[C---:B------:R-:W-:Y:S01]  /*2f40*/  FFMA.FTZ R19, R131.reuse, R129, R140 ;  /* 0x0000008183137223 */ /* 0x040fe2000001008c */
[----:B---3--:R1:W2:Y:S01]  /*2f50*/  SHFL.DOWN PT, R20, R134, 0x10, 0x1f ;  /* 0x0a001f0086147f89 */ /* 0x0082a200000e0000 */
[----:B------:R-:W-:Y:S01]  /*2f60*/  FFMA.FTZ R17, -R131, R137, R142 ;  /* 0x0000008983117223 */ /* 0x000fe2000001018e */
[----:B------:R-:W-:Y:S02]  /*2f70*/  BSSY B0, `(.L_x_13943) ;  /* 0x0000010000007945 */ /* 0x000fe40003800000 */
[----:B------:R1:W3:Y:S04]  /*2f80*/  SHFL.DOWN PT, R140, R132, 0x10, 0x1f ;  /* 0x0a001f00848c7f89 */ /* 0x0002e800000e0000 */
[----:B------:R1:W4:Y:S04]  /*2f90*/  SHFL.DOWN PT, R142, R133, 0x10, 0x1f ;  /* 0x0a001f00858e7f89 */ /* 0x00032800000e0000 */
[----:B------:R1:W0:Y:S01]  /*2fa0*/  SHFL.DOWN PT, R144, R135, 0x10, 0x1f ;  /* 0x0a001f0087907f89 */ /* 0x00022200000e0000 */
[----:B------:R-:W-:Y:S05]  /*2fb0*/  @P1 BRA `(.L_x_13944) ;  /* 0x000000b000001947 */ /* 0x000fea0003800000 */
[C---:B0-----:R-:W-:Y:S02]  /*2fc0*/  FMUL.FTZ R129, R133.reuse, R144 ;  /* 0x0000009085817220 */ /* 0x041fe40000410000 */
[----:B----4-:R-:W-:-:S02]  /*2fd0*/  FMUL.FTZ R21, R133, R142 ;  /* 0x0000008e85157220 */ /* 0x010fc40000410000 */
[CC--:B--2---:R-:W-:Y:S02]  /*2fe0*/  FMUL.FTZ R137, R133.reuse, R20.reuse ;  /* 0x0000001485897220 */ /* 0x0c4fe40000410000 */
        /* <DEDUP_REMOVED lines=8> */
.L_x_13944:
[----:B------:R-:W-:Y:S05]  /*3070*/  BSYNC B0 ;  /* 0x0000000000007941 */ /* 0x000fea0003800000 */
.L_x_13943:
[-C--:B------:R-:W-:Y:S01]  /*3080*/  FMUL.FTZ R21, R125, R94.reuse ;  /* 0x0000005e7d157220 */ /* 0x080fe20000410000 */
[----:B------:R-:W-:Y:S01]  /*3090*/  SHFL.DOWN PT, R150, R133, 0x1, 0x1f ;  /* 0x08201f0085967f89 */ /* 0x000fe200000e0000 */
[----:B------:R-:W-:Y:S01]  /*30a0*/  FMUL.FTZ R139, R89, R94 ;  /* 0x0000005e598b7220 */ /* 0x000fe20000410000 */
[----:B------:R-:W-:Y:S01]  /*30b0*/  ISETP.NE.AND P0, PT, R63, RZ, PT ;  /* 0x000000ff3f00720c */ /* 0x000fe20003f05270 */
[----:B------:R-:W-:Y:S01]  /*30c0*/  FFMA.FTZ R129, R123, R124, -R21 ;  /* 0x0000007c7b817223 */ /* 0x000fe20000010815 */
[----:B------:R-:W5:Y:S01]  /*30d0*/  SHFL.IDX PT, R137, R34, RZ, 0x1f ;  /* 0x00001fff22897589 */ /* 0x000f6200000e0000 */
[C---:B---3--:R-:W-:Y:S01]  /*30e0*/  FMUL.FTZ R140, R88.reuse, R94 ;  /* 0x0000005e588c7220 */ /* 0x048fe20000410000 */
[----:B------:R-:W-:Y:S01]  /*30f0*/  BSSY B0, `(.L_x_13945) ;  /* 0x0000060000007945 */ /* 0x000fe20003800000 */
[-C--:B--2---:R-:W-:Y:S01]  /*3100*/  FMUL.FTZ R20, R125, R124.reuse ;  /* 0x0000007c7d147220 */ /* 0x084fe20000410000 */
[----:B------:R-:W2:Y:S01]  /*3110*/  SHFL.IDX PT, R21, R35, RZ, 0x1f ;  /* 0x00001fff23157589 */ /* 0x000ea200000e0000 */
[----:B----4-:R-:W-:-:S02]  /*3120*/  FFMA.FTZ R142, R88, R124, -R139 ;  /* 0x0000007c588e7223 */ /* 0x010fc4000001088b */
[----:B------:R-:W-:Y:S01]  /*3130*/  FFMA.FTZ R140, R89, R124, R140 ;  /* 0x0000007c598c7223 */ /* 0x000fe2000001008c */
[----:B------:R-:W3:Y:S01]  /*3140*/  SHFL.DOWN PT, R148, R132, 0x1, 0x1f ;  /* 0x08201f0084947f89 */ /* 0x000ee200000e0000 */
[----:B------:R-:W-:Y:S02]  /*3150*/  FFMA.FTZ R20, R123, R94, R20 ;  /* 0x0000005e7b147223 */ /* 0x000fe40000010014 */
[C---:B------:R-:W-:Y:S01]  /*3160*/  FMUL.FTZ R142, R131.reuse, R142 ;  /* 0x0000008e838e7220 */ /* 0x040fe20000410000 */
[----:B------:R-:W4:Y:S01]  /*3170*/  SHFL.DOWN PT, R143, R135, 0x1, 0x1f ;  /* 0x08201f00878f7f89 */ /* 0x000f2200000e0000 */
[----:B------:R-:W-:Y:S02]  /*3180*/  FFMA.FTZ R140, -R131, R140, -RZ ;  /* 0x0000008c838c7223 */ /* 0x000fe400000109ff */
[----:B------:R-:W-:Y:S01]  /*3190*/  FADD.FTZ R20, RZ, R20 ;  /* 0x00000014ff147221 */ /* 0x000fe20000010000 */
[----:B------:R-:W1:Y:S01]  /*31a0*/  SHFL.DOWN PT, R141, R134, 0x1, 0x1f ;  /* 0x08201f00868d7f89 */ /* 0x000e6200000e0000 */
[----:B------:R-:W-:-:S02]  /*31b0*/  FADD.FTZ R129, R106, R129 ;  /* 0x000000816a817221 */ /* 0x000fc40000010000 */
[CC--:B0-----:R-:W-:Y:S01]  /*31c0*/  FMUL.FTZ R144, R23.reuse, R20.reuse ;  /* 0x0000001417907220 */ /* 0x0c1fe20000410000 */
[----:B------:R0:W1:Y:S01]  /*31d0*/  SHFL.IDX PT, R139, R133, RZ, 0x1f ;  /* 0x00001fff858b7589 */ /* 0x00006200000e0000 */
[-C--:B------:R-:W-:Y:S02]  /*31e0*/  FMUL.FTZ R145, R23, R129.reuse ;  /* 0x0000008117917220 */ /* 0x080fe40000410000 */
[C---:B------:R-:W-:Y:S01]  /*31f0*/  FFMA.FTZ R23, R22.reuse, R129, -R144 ;  /* 0x0000008116177223 */ /* 0x040fe20000010890 */
[----:B------:R-:W1:Y:S01]  /*3200*/  SHFL.IDX PT, R131, R132, RZ, 0x1f ;  /* 0x00001fff84837589 */ /* 0x000e6200000e0000 */
[----:B------:R-:W-:Y:S02]  /*3210*/  FFMA.FTZ R145, R22, R20, R145 ;  /* 0x0000001416917223 */ /* 0x000fe40000010091 */
[C---:B-----5:R-:W-:Y:S01]  /*3220*/  @P2 FMUL.FTZ R22, R150.reuse, R137 ;  /* 0x0000008996162220 */ /* 0x060fe20000410000 */
[----:B-1----:R-:W1:Y:S01]  /*3230*/  SHFL.IDX PT, R134, R134, RZ, 0x1f ;  /* 0x00001fff86867589 */ /* 0x002e6200000e0000 */
[----:B--2---:R-:W-:-:S02]  /*3240*/  @P2 FMUL.FTZ R150, R150, R21 ;  /* 0x0000001596962220 */ /* 0x004fc40000410000 */
[CC--:B------:R-:W-:Y:S01]  /*3250*/  FMUL.FTZ R146, R89.reuse, R20.reuse ;  /* 0x0000001459927220 */ /* 0x0c0fe20000410000 */
[----:B------:R-:W2:Y:S01]  /*3260*/  SHFL.IDX PT, R135, R135, RZ, 0x1f ;  /* 0x00001fff87877589 */ /* 0x000ea200000e0000 */
[----:B------:R-:W-:Y:S02]  /*3270*/  FMUL.FTZ R152, R88, R20 ;  /* 0x0000001458987220 */ /* 0x000fe40000410000 */
[C---:B---3--:R-:W-:Y:S02]  /*3280*/  @P2 FFMA.FTZ R22, R148.reuse, R21, R22 ;  /* 0x0000001594162223 */ /* 0x048fe40000010016 */
[----:B------:R-:W-:Y:S02]  /*3290*/  @P2 FFMA.FTZ R150, R148, R137, -R150 ;  /* 0x0000008994962223 */ /* 0x000fe40000010896 */
[-C--:B0-----:R-:W-:Y:S02]  /*32a0*/  FFMA.FTZ R133, R88, R129.reuse, -R146 ;  /* 0x0000008158857223 */ /* 0x081fe40000010892 */
[----:B------:R-:W-:-:S02]  /*32b0*/  FFMA.FTZ R89, R89, R129, R152 ;  /* 0x0000008159597223 */ /* 0x000fc40000010098 */
[----:B----4-:R-:W-:Y:S02]  /*32c0*/  @P2 FADD.FTZ R21, R143, R22 ;  /* 0x000000168f152221 */ /* 0x010fe40000010000 */
[----:B------:R-:W-:Y:S02]  /*32d0*/  @P2 FADD.FTZ R137, R141, R150 ;  /* 0x000000968d892221 */ /* 0x000fe40000010000 */
[C---:B------:R-:W-:Y:S02]  /*32e0*/  FMUL.FTZ R146, R130.reuse, R23 ;  /* 0x0000001782927220 */ /* 0x040fe40000410000 */
[C---:B------:R-:W-:Y:S02]  /*32f0*/  FMUL.FTZ R144, R130.reuse, R145 ;  /* 0x0000009182907220 */ /* 0x040fe40000410000 */
[C---:B------:R-:W-:Y:S02]  /*3300*/  FMUL.FTZ R88, R130.reuse, R133 ;  /* 0x0000008582587220 */ /* 0x040fe40000410000 */
[----:B------:R-:W-:-:S02]  /*3310*/  FFMA.FTZ R130, -R130, R89, -RZ ;  /* 0x0000005982827223 */ /* 0x000fc400000109ff */
[----:B------:R-:W-:Y:S02]  /*3320*/  FMUL.FTZ R22, R139, R35 ;  /* 0x000000238b167220 */ /* 0x000fe40000410000 */
[-C--:B------:R-:W-:Y:S02]  /*3330*/  FMUL.FTZ R89, R21, -R87.reuse ;  /* 0x8000005715597220 */ /* 0x080fe40000410000 */
[----:B------:R-:W-:Y:S02]  /*3340*/  FMUL.FTZ R87, R137, -R87 ;  /* 0x8000005789577220 */ /* 0x000fe40000410000 */
[----:B------:R-:W-:Y:S02]  /*3350*/  FFMA.FTZ R23, R131, R34, -R22 ;  /* 0x0000002283177223 */ /* 0x000fe40000010816 */
[----:B------:R-:W-:Y:S02]  /*3360*/  FMUL.FTZ R22, R139, R33 ;  /* 0x000000218b167220 */ /* 0x000fe40000410000 */
[----:B------:R-:W-:-:S02]  /*3370*/  FFMA.FTZ R21, R21, R86, R87 ;  /* 0x0000005615157223 */ /* 0x000fc40000010057 */
[----:B------:R-:W-:Y:S02]  /*3380*/  FMUL.FTZ R132, R139, R34 ;  /* 0x000000228b847220 */ /* 0x000fe40000410000 */
[----:B------:R-:W-:Y:S02]  /*3390*/  FFMA.FTZ R89, R137, R86, -R89 ;  /* 0x0000005689597223 */ /* 0x000fe40000010859 */
[-C--:B------:R-:W-:Y:S02]  /*33a0*/  FMUL.FTZ R34, R139, R32.reuse ;  /* 0x000000208b227220 */ /* 0x080fe40000410000 */
[----:B------:R-:W-:Y:S01]  /*33b0*/  FFMA.FTZ R32, R131, R32, -R22 ;  /* 0x0000002083207223 */ /* 0x000fe20000010816 */
[----:B------:R-:W-:Y:S01]  /*33c0*/  P2R R22, PR, RZ, 0x1 ;  /* 0x00000001ff167803 */ /* 0x000fe20000000000 */
[----:B------:R-:W-:Y:S02]  /*33d0*/  FADD.FTZ R21, -R128, R21 ;  /* 0x0000001580157221 */ /* 0x000fe40000010100 */
[----:B------:R-:W-:-:S02]  /*33e0*/  FADD.FTZ R22, R126, R89 ;  /* 0x000000597e167221 */ /* 0x000fc40000010000 */
[CC--:B------:R-:W-:Y:S02]  /*33f0*/  FMUL.FTZ R87, R125.reuse, -R21.reuse ;  /* 0x800000157d577220 */ /* 0x0c0fe40000410000 */
[-C--:B------:R-:W-:Y:S02]  /*3400*/  FMUL.FTZ R128, R125, -R22.reuse ;  /* 0x800000167d807220 */ /* 0x080fe40000410000 */
[C---:B------:R-:W-:Y:S02]  /*3410*/  FFMA.FTZ R126, R123.reuse, R22, -R87 ;  /* 0x000000167b7e7223 */ /* 0x040fe40000010857 */
[----:B------:R-:W-:Y:S02]  /*3420*/  FFMA.FTZ R128, R123, R21, R128 ;  /* 0x000000157b807223 */ /* 0x000fe40000010080 */
[----:B------:R-:W-:Y:S01]  /*3430*/  FADD.FTZ R121, R121, R126 ;  /* 0x0000007e79797221 */ /* 0x000fe20000010000 */
[----:B------:R-:W-:Y:S01]  /*3440*/  IADD3 R126, -R40, c[0x0][0x168], RZ ;  /* 0x00005a00287e7a10 */ /* 0x000fe20007ffe1ff */
[----:B------:R-:W-:-:S02]  /*3450*/  FADD.FTZ R115, -R115, R128 ;  /* 0x0000008073737221 */ /* 0x000fc40000010100 */
[----:B------:R-:W-:Y:S02]  /*3460*/  FADD.FTZ R86, R17, -R144 ;  /* 0x8000009011567221 */ /* 0x000fe40000010000 */
[C---:B------:R-:W-:Y:S02]  /*3470*/  FFMA.FTZ R132, R131.reuse, R35, R132 ;  /* 0x0000002383847223 */ /* 0x040fe40000010084 */
[C---:B------:R-:W-:Y:S02]  /*3480*/  FMUL.FTZ R17, R116.reuse, -R121 ;  /* 0x8000007974117220 */ /* 0x040fe40000410000 */
[----:B------:R-:W-:Y:S02]  /*3490*/  FMUL.FTZ R116, R116, -R115 ;  /* 0x8000007374747220 */ /* 0x000fe40000410000 */
[----:B------:R-:W-:Y:S02]  /*34a0*/  FFMA.FTZ R33, R131, R33, R34 ;  /* 0x0000002183217223 */ /* 0x000fe40000010022 */
[----:B-1----:R-:W-:-:S02]  /*34b0*/  FADD.FTZ R34, R134, R23 ;  /* 0x0000001786227221 */ /* 0x002fc40000010000 */
[----:B--2---:R-:W-:Y:S02]  /*34c0*/  FADD.FTZ R35, R135, R132 ;  /* 0x0000008487237221 */ /* 0x004fe40000010000 */
[C---:B------:R-:W-:Y:S02]  /*34d0*/  FFMA.FTZ R17, R118.reuse, R115, R17 ;  /* 0x0000007376117223 */ /* 0x040fe40000010011 */
[----:B------:R-:W-:Y:S01]  /*34e0*/  FFMA.FTZ R118, R118, R121, -R116 ;  /* 0x0000007976767223 */ /* 0x000fe20000010874 */
[----:B------:R-:W-:Y:S01]  /*34f0*/  LEA R116, R126, -R63, 0x1 ;  /* 0x8000003f7e747211 */ /* 0x000fe200078e08ff */
[----:B------:R0:W-:Y:S01]  /*3500*/  @!P0 STS.128 [R117+0x1d90], R32 ;  /* 0x001d902075008388 */ /* 0x0001e20000000c00 */
[----:B------:R-:W-:Y:S02]  /*3510*/  FADD.FTZ R23, R19, R146 ;  /* 0x0000009213177221 */ /* 0x000fe40000010000 */
[----:B------:R-:W-:Y:S01]  /*3520*/  ISETP.GE.AND P0, PT, R116, 0x1, PT ;  /* 0x000000017400780c */ /* 0x000fe20003f06270 */
[----:B------:R-:W-:Y:S01]  /*3530*/  FADD.FTZ R119, R119, R118 ;  /* 0x0000007677777221 */ /* 0x000fe20000010000 */
[----:B------:R1:W-:Y:S04]  /*3540*/  STS [R49.X4+0x424], R16 ;  /* 0x0004241031007388 */ /* 0x0003e80000004800 */
[----:B------:R2:W-:Y:S04]  /*3550*/  STS [R49.X4+0x420], R136 ;  /* 0x0004208831007388 */ /* 0x0005e80000004800 */
[----:B------:R2:W-:Y:S01]  /*3560*/  STS [R49.X4+0x428], R18 ;  /* 0x0004281231007388 */ /* 0x0005e20000004800 */
[----:B0-----:R-:W-:-:S03]  /*3570*/  FADD.FTZ R33, -R120, R17 ;  /* 0x0000001178217221 */ /* 0x001fc60000010100 */
[----:B------:R2:W-:Y:S01]  /*3580*/  STS [R49.X4+0x42c], R138 ;  /* 0x00042c8a31007388 */ /* 0x0005e20000004800 */
[----:B-1----:R-:W-:-:S03]  /*3590*/  FMUL.FTZ R16, R114, -R33 ;  /* 0x8000002172107220 */ /* 0x002fc60000410000 */
[----:B------:R2:W-:Y:S01]  /*35a0*/  STS [R49.X4+0x430], R142 ;  /* 0x0004308e31007388 */ /* 0x0005e20000004800 */
[-C--:B------:R-:W-:Y:S02]  /*35b0*/  FMUL.FTZ R114, R114, -R119.reuse ;  /* 0x8000007772727220 */ /* 0x080fe40000410000 */
[C---:B------:R-:W-:Y:S01]  /*35c0*/  FFMA.FTZ R32, R113.reuse, R119, -R16 ;  /* 0x0000007771207223 */ /* 0x040fe20000010810 */
[----:B------:R2:W-:Y:S01]  /*35d0*/  STS [R49.X4+0x434], R140 ;  /* 0x0004348c31007388 */ /* 0x0005e20000004800 */
[----:B------:R-:W-:-:S03]  /*35e0*/  FFMA.FTZ R89, R113, R33, R114 ;  /* 0x0000002171597223 */ /* 0x000fc60000010072 */
[----:B------:R2:W-:Y:S04]  /*35f0*/  STS [R49.X4+0x438], R88 ;  /* 0x0004385831007388 */ /* 0x0005e80000004800 */
[----:B------:R2:W-:Y:S04]  /*3600*/  STS [R49.X4+0x43c], R130 ;  /* 0x00043c8231007388 */ /* 0x0005e80000004800 */
[----:B------:R-:W-:Y:S06]  /*3610*/  BAR.SYNC.DEFER_BLOCKING 0x0 ;  /* 0x0000000000007b1d */ /* 0x000fec0000010000 */
[----:B------:R-:W-:Y:S05]  /*3620*/  @!P0 BRA `(.L_x_13946) ;  /* 0x000000c000008947 */ /* 0x000fea0003800000 */
[----:B--2---:R-:W-:Y:S01]  /*3630*/  LEA.HI.SX32 R34, R63, R63, 0x1b ;  /* 0x0000003f3f227211 */ /* 0x004fe200078fdaff */
[----:B------:R-:W-:Y:S01]  /*3640*/  IMAD R110, R110, c[0x0][0x2d0], RZ ;  /* 0x0000b4006e6e7a24 */ /* 0x000fe200078e02ff */
[----:B------:R-:W-:-:S03]  /*3650*/  SHF.L.U32 R18, R111, 0x8, RZ ;  /* 0x000000086f127819 */ /* 0x000fc600000006ff */
[----:B------:R-:W0:Y:S01]  /*3660*/  LDS R35, [R34.X4+0x420] ;  /* 0x0004200022237984 */ /* 0x000e220000004800 */
[----:B------:R-:W-:Y:S01]  /*3670*/  IADD3 R16, P0, R18, R63, RZ ;  /* 0x0000003f12107210 */ /* 0x000fe20007f1e0ff */
[----:B------:R-:W-:-:S03]  /*3680*/  IMAD R19, R107, c[0x0][0x2d4], R110 ;  /* 0x0000b5006b137a24 */ /* 0x000fc600078e026e */
[----:B------:R-:W-:-:S05]  /*3690*/  LEA.HI.X.SX32 R17, R18, RZ, 0x1, P0 ;  /* 0x000000ff12117211 */ /* 0x000fca00000f0eff */
[----:B------:R-:W-:-:S05]  /*36a0*/  IMAD.WIDE.U32 R16, R107, c[0x0][0x2d0], R16 ;  /* 0x0000b4006b107a25 */ /* 0x000fca00078e0010 */
[----:B------:R-:W-:Y:S02]  /*36b0*/  IADD3 R17, R17, R19, RZ ;  /* 0x0000001311117210 */ /* 0x000fe40007ffe0ff */
[----:B------:R-:W-:-:S04]  /*36c0*/  LEA R18, P0, R16, R62, 0x2 ;  /* 0x0000003e10127211 */ /* 0x000fc800078010ff */
[----:B------:R-:W-:-:S05]  /*36d0*/  LEA.HI.X R19, R16, R58, R17, 0x2, P0 ;  /* 0x0000003a10137211 */ /* 0x000fca00000f1411 */
[----:B0-----:R0:W-:Y:S04]  /*36e0*/  RED.E.ADD.F32.FTZ.RN.STRONG.GPU [R18.64], R35 ;  /* 0x000000231200798e */ /* 0x0011e8000c10e786 */
.L_x_13946:
[----:B--2---:R-:W-:Y:S05]  /*36f0*/  BSYNC B0 ;  /* 0x0000000000007941 */ /* 0x004fea0003800000 */
.L_x_13945:
[----:B------:R-:W-:Y:S01]  /*3700*/  FADD.FTZ R95, R95, R32 ;  /* 0x000000205f5f7221 */ /* 0x000fe20000010000 */
[----:B------:R-:W-:Y:S01]  /*3710*/  ISETP.GE.AND P6, PT, R116, 0x21, PT ;  /* 0x000000217400780c */ /* 0x000fe20003fc6270 */
[----:B------:R-:W-:Y:S01]  /*3720*/  FADD.FTZ R89, -R112, R89 ;  /* 0x0000005970597221 */ /* 0x000fe20000010100 */
[----:B------:R-:W-:Y:S01]  /*3730*/  SHF.L.U32 R123, R108, 0x2, RZ ;  /* 0x000000026c7b7819 */ /* 0x000fe200000006ff */
[----:B0-----:R-:W-:Y:S01]  /*3740*/  FMUL.FTZ R35, R96, R95 ;  /* 0x0000005f60237220 */ /* 0x001fe20000410000 */
[----:B------:R-:W-:Y:S01]  /*3750*/  BSSY B0, `(.L_x_13947) ;  /* 0x0000032000007945 */ /* 0x000fe20003800000 */
[----:B------:R-:W-:Y:S01]  /*3760*/  FADD.FTZ R122, -R103, R122 ;  /* 0x0000007a677a7221 */ /* 0x000fe20000010100 */
[----:B------:R-:W-:Y:S01]  /*3770*/  ISETP.GE.AND P0, PT, R116, 0x41, PT ;  /* 0x000000417400780c */ /* 0x000fe20003f06270 */
[----:B------:R-:W-:Y:S01]  /*3780*/  FMUL.FTZ R34, R98, R119 ;  /* 0x0000007762227220 */ /* 0x000fe20000410000 */
[----:B------:R-:W-:Y:S01]  /*3790*/  ISETP.GE.AND P1, PT, R116, 0x61, PT ;  /* 0x000000617400780c */ /* 0x000fe20003f26270 */
[----:B------:R-:W-:Y:S01]  /*37a0*/  FMUL.FTZ R17, R96, R89 ;  /* 0x0000005960117220 */ /* 0x000fe20000410000 */
[----:B------:R-:W-:Y:S01]  /*37b0*/  ISETP.GE.AND P2, PT, R116, 0x81, PT ;  /* 0x000000817400780c */ /* 0x000fe20003f46270 */
[----:B------:R-:W-:Y:S01]  /*37c0*/  FMUL.FTZ R16, R90, R35 ;  /* 0x000000235a107220 */ /* 0x000fe20000410000 */
[----:B------:R-:W-:Y:S01]  /*37d0*/  ISETP.GE.AND P3, PT, R116, 0xa1, PT ;  /* 0x000000a17400780c */ /* 0x000fe20003f66270 */
[----:B------:R-:W-:Y:S01]  /*37e0*/  FMUL.FTZ R32, R100, R22 ;  /* 0x0000001664207220 */ /* 0x000fe20000410000 */
[----:B------:R-:W-:Y:S01]  /*37f0*/  ISETP.GE.AND P4, PT, R116, 0xc1, PT ;  /* 0x000000c17400780c */ /* 0x000fe20003f86270 */
[----:B------:R-:W-:Y:S01]  /*3800*/  FADD.FTZ R127, -R104, R127 ;  /* 0x0000007f687f7221 */ /* 0x000fe20000010100 */
[----:B------:R-:W-:Y:S01]  /*3810*/  ISETP.GE.AND P5, PT, R116, 0xe1, PT ;  /* 0x000000e17400780c */ /* 0x000fe20003fa6270 */
[----:B------:R-:W-:-:S02]  /*3820*/  FMUL.FTZ R18, R98, R33 ;  /* 0x0000002162127220 */ /* 0x000fc40000410000 */
[----:B------:R-:W-:Y:S02]  /*3830*/  FMUL.FTZ R19, R91, R34 ;  /* 0x000000225b137220 */ /* 0x000fe40000410000 */
[----:B------:R-:W-:Y:S02]  /*3840*/  FFMA.FTZ R16, R122, R17, -R16 ;  /* 0x000000117a107223 */ /* 0x000fe40000010810 */
[----:B------:R-:W-:Y:S02]  /*3850*/  FMUL.FTZ R87, R97, R121 ;  /* 0x0000007961577220 */ /* 0x000fe40000410000 */
[----:B------:R-:W-:Y:S02]  /*3860*/  FADD.FTZ R129, -R106, R129 ;  /* 0x000000816a817221 */ /* 0x000fe40000010100 */
[----:B------:R-:W-:Y:S02]  /*3870*/  FMUL.FTZ R110, R100, R21 ;  /* 0x00000015646e7220 */ /* 0x000fe40000410000 */
[----:B------:R-:W-:-:S02]  /*3880*/  FMUL.FTZ R112, R20, R32 ;  /* 0x0000002014707220 */ /* 0x000fc40000410000 */
[----:B------:R-:W-:Y:S02]  /*3890*/  FFMA.FTZ R19, R127, R18, -R19 ;  /* 0x000000127f137223 */ /* 0x000fe40000010813 */
[----:B------:R-:W-:Y:S02]  /*38a0*/  FADD.FTZ R16, RZ, R16 ;  /* 0x00000010ff107221 */ /* 0x000fe40000010000 */
[----:B------:R-:W-:Y:S02]  /*38b0*/  FADD.FTZ R124, -R105, R124 ;  /* 0x0000007c697c7221 */ /* 0x000fe40000010100 */
[----:B------:R-:W-:Y:S02]  /*38c0*/  FMUL.FTZ R111, R97, R115 ;  /* 0x00000073616f7220 */ /* 0x000fe40000410000 */
[----:B------:R-:W-:Y:S02]  /*38d0*/  FMUL.FTZ R88, R94, R87 ;  /* 0x000000575e587220 */ /* 0x000fe40000410000 */
[----:B------:R-:W-:-:S02]  /*38e0*/  FFMA.FTZ R117, R129, R110, -R112 ;  /* 0x0000006e81757223 */ /* 0x000fc40000010870 */
[----:B------:R-:W-:Y:S02]  /*38f0*/  FMUL.FTZ R110, R20, R110 ;  /* 0x0000006e146e7220 */ /* 0x000fe40000410000 */
[----:B------:R-:W-:Y:S01]  /*3900*/  FADD.FTZ R16, R16, R19 ;  /* 0x0000001310107221 */ /* 0x000fe20000010000 */
[----:B------:R-:W-:Y:S01]  /*3910*/  SHF.L.U64.HI R19, R108, 0x2, R109 ;  /* 0x000000026c137819 */ /* 0x000fe2000001026d */
[----:B------:R-:W-:Y:S02]  /*3920*/  FFMA.FTZ R113, R124, R111, -R88 ;  /* 0x0000006f7c717223 */ /* 0x000fe40000010858 */
[----:B------:R-:W-:Y:S02]  /*3930*/  FFMA.FTZ R88, R32, R129, R110 ;  /* 0x0000008120587223 */ /* 0x000fe4000001006e */
[----:B------:R-:W-:Y:S02]  /*3940*/  FADD.FTZ R110, R16, R113 ;  /* 0x00000071106e7221 */ /* 0x000fe40000010000 */
[----:B------:R-:W-:-:S02]  /*3950*/  IMAD R16, R19, c[0x0][0x2d0], RZ ;  /* 0x0000b40013107a24 */ /* 0x000fc400078e02ff */
[----:B------:R0:W1:Y:S01]  /*3960*/  LDS R19, [R48.X4+0x4a0] ;  /* 0x0004a00030137984 */ /* 0x0000620000004800 */
[----:B------:R-:W-:Y:S02]  /*3970*/  FMUL.FTZ R17, R90, R17 ;  /* 0x000000115a117220 */ /* 0x000fe40000410000 */
[----:B------:R-:W-:Y:S02]  /*3980*/  FMUL.FTZ R18, R91, R18 ;  /* 0x000000125b127220 */ /* 0x000fe40000410000 */
[----:B------:R-:W-:Y:S02]  /*3990*/  FFMA.FTZ R17, R35, R122, R17 ;  /* 0x0000007a23117223 */ /* 0x000fe40000010011 */
[----:B------:R-:W-:Y:S02]  /*39a0*/  FFMA.FTZ R18, R34, R127, R18 ;  /* 0x0000007f22127223 */ /* 0x000fe40000010012 */
[----:B------:R-:W-:Y:S02]  /*39b0*/  FADD.FTZ R17, RZ, R17 ;  /* 0x00000011ff117221 */ /* 0x000fe40000010000 */
[----:B------:R-:W-:-:S02]  /*39c0*/  FMUL.FTZ R111, R94, R111 ;  /* 0x0000006f5e6f7220 */ /* 0x000fc40000410000 */
[----:B------:R-:W-:Y:S02]  /*39d0*/  FADD.FTZ R17, R17, R18 ;  /* 0x0000001211117221 */ /* 0x000fe40000010000 */
[----:B------:R-:W-:Y:S02]  /*39e0*/  FFMA.FTZ R18, R87, R124, R111 ;  /* 0x0000007c57127223 */ /* 0x000fe4000001006f */
[----:B------:R-:W-:Y:S02]  /*39f0*/  FADD.FTZ R110, R110, R117 ;  /* 0x000000756e6e7221 */ /* 0x000fe40000010000 */
[----:B------:R-:W-:Y:S02]  /*3a00*/  FADD.FTZ R17, R17, R18 ;  /* 0x0000001211117221 */ /* 0x000fe40000010000 */
[----:B------:R-:W-:Y:S02]  /*3a10*/  IMAD R113, R123, c[0x0][0x2d4], R16 ;  /* 0x0000b5007b717a24 */ /* 0x000fe400078e0210 */
[----:B------:R-:W-:Y:S01]  /*3a20*/  FADD.FTZ R88, R17, R88 ;  /* 0x0000005811587221 */ /* 0x000fe20000010000 */
[----:B------:R-:W-:Y:S05]  /*3a30*/  @!P6 BRA `(.L_x_13948) ;  /* 0x000000300000e947 */ /* 0x000fea0003800000 */
[----:B0-----:R-:W-:-:S05]  /*3a40*/  IMAD.WIDE.U32 R16, R123, c[0x0][0x2d0], R36 ;  /* 0x0000b4007b107a25 */ /* 0x001fca00078e0024 */
[----:B------:R-:W-:-:S05]  /*3a50*/  IADD3 R17, R17, R113, RZ ;  /* 0x0000007111117210 */ /* 0x000fca0007ffe0ff */
[----:B-1----:R0:W-:Y:S02]  /*3a60*/  RED.E.ADD.F32.FTZ.RN.STRONG.GPU [R16.64], R19 ;  /* 0x000000131000798e */ /* 0x0021e4000c10e786 */
.L_x_13948:
[----:B0-----:R-:W-:Y:S05]  /*3a70*/  BSYNC B0 ;  /* 0x0000000000007941 */ /* 0x001fea0003800000 */
.L_x_13947:
[----:B-1----:R0:W1:Y:S01]  /*3a80*/  LDS R19, [R47.X4+0x520] ;  /* 0x000520002f137984 */ /* 0x0020620000004800 */
[----:B------:R-:W-:Y:S01]  /*3a90*/  BSSY B0, `(.L_x_13949) ;  /* 0x0000005000007945 */ /* 0x000fe20003800000 */
[----:B------:R-:W-:Y:S05]  /*3aa0*/  @!P0 BRA `(.L_x_13950) ;  /* 0x0000003000008947 */ /* 0x000fea0003800000 */
[----:B------:R-:W-:-:S05]  /*3ab0*/  IMAD.WIDE.U32 R16, R123, c[0x0][0x2d0], R38 ;  /* 0x0000b4007b107a25 */ /* 0x000fca00078e0026 */
[----:B------:R-:W-:-:S05]  /*3ac0*/  IADD3 R17, R113, R17, RZ ;  /* 0x0000001171117210 */ /* 0x000fca0007ffe0ff */
[----:B-1----:R1:W-:Y:S02]  /*3ad0*/  RED.E.ADD.F32.FTZ.RN.STRONG.GPU [R16.64], R19 ;  /* 0x000000131000798e */ /* 0x0023e4000c10e786 */
.L_x_13950:
[----:B------:R-:W-:Y:S05]  /*3ae0*/  BSYNC B0 ;  /* 0x0000000000007941 */ /* 0x000fea0003800000 */
.L_x_13949:
[----:B-1----:R1:W2:Y:S01]  /*3af0*/  LDS R19, [R46.X4+0x5a0] ;  /* 0x0005a0002e137984 */ /* 0x0022a20000004800 */
[----:B------:R-:W-:Y:S01]  /*3b00*/  BSSY B0, `(.L_x_13951) ;  /* 0x0000005000007945 */ /* 0x000fe20003800000 */
[----:B------:R-:W-:Y:S05]  /*3b10*/  @!P1 BRA `(.L_x_13952) ;  /* 0x0000003000009947 */ /* 0x000fea0003800000 */
[----:B------:R-:W-:-:S05]  /*3b20*/  IMAD.WIDE.U32 R16, R123, c[0x0][0x2d0], R74 ;  /* 0x0000b4007b107a25 */ /* 0x000fca00078e004a */
[----:B------:R-:W-:-:S05]  /*3b30*/  IADD3 R17, R113, R17, RZ ;  /* 0x0000001171117210 */ /* 0x000fca0007ffe0ff */
[----:B--2---:R2:W-:Y:S02]  /*3b40*/  RED.E.ADD.F32.FTZ.RN.STRONG.GPU [R16.64], R19 ;  /* 0x000000131000798e */ /* 0x0045e4000c10e786 */
.L_x_13952:
[----:B------:R-:W-:Y:S05]  /*3b50*/  BSYNC B0 ;  /* 0x0000000000007941 */ /* 0x000fea0003800000 */
.L_x_13951:
[----:B--2---:R2:W3:Y:S01]  /*3b60*/  LDS R19, [R45.X4+0x620] ;  /* 0x000620002d137984 */ /* 0x0044e20000004800 */
[----:B------:R-:W-:Y:S01]  /*3b70*/  BSSY B0, `(.L_x_13953) ;  /* 0x0000005000007945 */ /* 0x000fe20003800000 */
[----:B------:R-:W-:Y:S05]  /*3b80*/  @!P2 BRA `(.L_x_13954) ;  /* 0x000000300000a947 */ /* 0x000fea0003800000 */
[----:B------:R-:W-:-:S05]  /*3b90*/  IMAD.WIDE.U32 R16, R123, c[0x0][0x2d0], R76 ;  /* 0x0000b4007b107a25 */ /* 0x000fca00078e004c */
[----:B------:R-:W-:-:S05]  /*3ba0*/  IADD3 R17, R113, R17, RZ ;  /* 0x0000001171117210 */ /* 0x000fca0007ffe0ff */
[----:B---3--:R3:W-:Y:S02]  /*3bb0*/  RED.E.ADD.F32.FTZ.RN.STRONG.GPU [R16.64], R19 ;  /* 0x000000131000798e */ /* 0x0087e4000c10e786 */
.L_x_13954:
[----:B------:R-:W-:Y:S05]  /*3bc0*/  BSYNC B0 ;  /* 0x0000000000007941 */ /* 0x000fea0003800000 */
.L_x_13953:
[----:B---3--:R3:W4:Y:S01]  /*3bd0*/  LDS R19, [R44.X4+0x6a0] ;  /* 0x0006a0002c137984 */ /* 0x0087220000004800 */
[----:B------:R-:W-:Y:S01]  /*3be0*/  BSSY B0, `(.L_x_13955) ;  /* 0x0000005000007945 */ /* 0x000fe20003800000 */
[----:B------:R-:W-:Y:S05]  /*3bf0*/  @!P3 BRA `(.L_x_13956) ;  /* 0x000000300000b947 */ /* 0x000fea0003800000 */
[----:B------:R-:W-:-:S05]  /*3c00*/  IMAD.WIDE.U32 R16, R123, c[0x0][0x2d0], R78 ;  /* 0x0000b4007b107a25 */ /* 0x000fca00078e004e */
[----:B------:R-:W-:-:S05]  /*3c10*/  IADD3 R17, R113, R17, RZ ;  /* 0x0000001171117210 */ /* 0x000fca0007ffe0ff */
[----:B----4-:R4:W-:Y:S02]  /*3c20*/  RED.E.ADD.F32.FTZ.RN.STRONG.GPU [R16.64], R19 ;  /* 0x000000131000798e */ /* 0x0109e4000c10e786 */
.L_x_13956:
[----:B------:R-:W-:Y:S05]  /*3c30*/  BSYNC B0 ;  /* 0x0000000000007941 */ /* 0x000fea0003800000 */
.L_x_13955:
[----:B------:R0:W1:Y:S01]  /*3c40*/  LDS R111, [R43.X4+0x720] ;  /* 0x000720002b6f7984 */ /* 0x0000620000004800 */
[----:B------:R-:W-:Y:S01]  /*3c50*/  BSSY B0, `(.L_x_13957) ;  /* 0x0000006000007945 */ /* 0x000fe20003800000 */
[----:B----4-:R-:W-:Y:S01]  /*3c60*/  IMAD.WIDE.U32 R16, R123, c[0x0][0x2d0], R82 ;  /* 0x0000b4007b107a25 */ /* 0x010fe200078e0052 */
[----:B------:R-:W-:Y:S05]  /*3c70*/  @!P4 BRA `(.L_x_13958) ;  /* 0x000000300000c947 */ /* 0x000fea0003800000 */
[----:B------:R-:W-:-:S05]  /*3c80*/  IMAD.WIDE.U32 R18, R123, c[0x0][0x2d0], R80 ;  /* 0x0000b4007b127a25 */ /* 0x000fca00078e0050 */
[----:B------:R-:W-:-:S05]  /*3c90*/  IADD3 R19, R113, R19, RZ ;  /* 0x0000001371137210 */ /* 0x000fca0007ffe0ff */
[----:B-1----:R1:W-:Y:S02]  /*3ca0*/  RED.E.ADD.F32.FTZ.RN.STRONG.GPU [R18.64], R111 ;  /* 0x0000006f1200798e */ /* 0x0023e4000c10e786 */
.L_x_13958:
[----:B------:R-:W-:Y:S05]  /*3cb0*/  BSYNC B0 ;  /* 0x0000000000007941 */ /* 0x000fea0003800000 */
.L_x_13957:
[----:B-1----:R1:W4:Y:S01]  /*3cc0*/  LDS R19, [R42.X4+0x7a0] ;  /* 0x0007a0002a137984 */ /* 0x0023220000004800 */
[----:B------:R-:W-:Y:S01]  /*3cd0*/  BSSY B0, `(.L_x_13959) ;  /* 0x0000004000007945 */ /* 0x000fe20003800000 */
[----:B------:R-:W-:Y:S05]  /*3ce0*/  @!P5 BRA `(.L_x_13960) ;  /* 0x000000200000d947 */ /* 0x000fea0003800000 */
[----:B------:R-:W-:-:S05]  /*3cf0*/  IADD3 R17, R113, R17, RZ ;  /* 0x0000001171117210 */ /* 0x000fca0007ffe0ff */
[----:B----4-:R4:W-:Y:S02]  /*3d00*/  RED.E.ADD.F32.FTZ.RN.STRONG.GPU [R16.64], R19 ;  /* 0x000000131000798e */ /* 0x0109e4000c10e786 */
.L_x_13960:
[----:B------:R-:W-:Y:S05]  /*3d10*/  BSYNC B0 ;  /* 0x0000000000007941 */ /* 0x000fea0003800000 */
.L_x_13959:
[----:B------:R-:W5:Y:S01]  /*3d20*/  SHFL.DOWN PT, R112, R110, 0x1, 0x1f ;  /* 0x08201f006e707f89 */ /* 0x000f6200000e0000 */
[----:B------:R-:W-:Y:S01]  /*3d30*/  ISETP.GT.AND P0, PT, R50, 0x1e, PT ;  /* 0x0000001e3200780c */ /* 0x000fe20003f04270 */
        /* <DEDUP_REMOVED lines=17> */
[----:B0-----:R-:W-:Y:S02]  /*3e50*/  @!P0 FADD.FTZ R19, R19, R114 ;  /* 0x0000007213138221 */ /* 0x001fe40000010000 */
[----:B-1----:R-:W-:-:S03]  /*3e60*/  @!P0 FADD.FTZ R16, R16, R111 ;  /* 0x0000006f10108221 */ /* 0x002fc60000010000 */
[----:B------:R-:W0:Y:S01]  /*3e70*/  SHFL.DOWN PT, R88, R19, 0x2, 0x1f ;  /* 0x08401f0013587f89 */ /* 0x000e2200000e0000 */
[----:B------:R-:W-:-:S03]  /*3e80*/  ISETP.GT.AND P0, PT, R50, 0x1d, PT ;  /* 0x0000001d3200780c */ /* 0x000fc60003f04270 */
        /* <DEDUP_REMOVED lines=24> */
[C---:B------:R-:W-:Y:S02]  /*4010*/  FMUL.FTZ R88, R85.reuse, R22 ;  /* 0x0000001655587220 */ /* 0x040fe40000410000 */
[----:B-1----:R-:W-:Y:S01]  /*4020*/  @!P0 FADD.FTZ R18, R18, R111 ;  /* 0x0000006f12128221 */ /* 0x002fe20000010000 */
[----:B------:R-:W-:Y:S01]  /*4030*/  SHFL.DOWN PT, R112, R19, 0x10, 0x1f ;  /* 0x0a001f0013707f89 */ /* 0x000fe200000e0000 */
[----:B------:R-:W-:Y:S02]  /*4040*/  FFMA.FTZ R113, R84, R21, -R88 ;  /* 0x0000001554717223 */ /* 0x000fe40000010858 */
[----:B-----5:R-:W-:Y:S01]  /*4050*/  @!P0 FADD.FTZ R16, R16, R23 ;  /* 0x0000001710108221 */ /* 0x020fe20000010000 */
[----:B------:R-:W0:Y:S01]  /*4060*/  SHFL.DOWN PT, R123, R18, 0x10, 0x1f ;  /* 0x0a001f00127b7f89 */ /* 0x000e2200000e0000 */
[----:B------:R-:W-:Y:S01]  /*4070*/  FMUL.FTZ R23, R85, R119 ;  /* 0x0000007755177220 */ /* 0x000fe20000410000 */
[----:B------:R-:W-:Y:S01]  /*4080*/  ISETP.GT.AND P0, PT, R50, 0xf, PT ;  /* 0x0000000f3200780c */ /* 0x000fe20003f04270 */
[----:B------:R-:W-:Y:S01]  /*4090*/  FMUL.FTZ R113, R20, R113 ;  /* 0x0000007114717220 */ /* 0x000fe20000410000 */
[----:B------:R-:W1:Y:S01]  /*40a0*/  SHFL.DOWN PT, R117, R16, 0x10, 0x1f ;  /* 0x0a001f0010757f89 */ /* 0x000e6200000e0000 */
[----:B------:R-:W-:-:S02]  /*40b0*/  FFMA.FTZ R111, R84, R115, -R86 ;  /* 0x00000073546f7223 */ /* 0x000fc40000010856 */
[C---:B------:R-:W-:Y:S02]  /*40c0*/  FMUL.FTZ R20, R85.reuse, R95 ;  /* 0x0000005f55147220 */ /* 0x040fe40000410000 */
[----:B------:R-:W-:Y:S02]  /*40d0*/  FFMA.FTZ R86, R84, R33, -R23 ;  /* 0x0000002154567223 */ /* 0x000fe40000010817 */
[C---:B------:R-:W-:Y:S02]  /*40e0*/  FMUL.FTZ R21, R85.reuse, R21 ;  /* 0x0000001555157220 */ /* 0x040fe40000410000 */
        /* <DEDUP_REMOVED lines=11> */
[----:B----4-:R-:W-:Y:S02]  /*41a0*/  @!P0 FADD.FTZ R17, R17, R110 ;  /* 0x0000006e11118221 */ /* 0x010fe40000010000 */
        /* <DEDUP_REMOVED lines=28> */
.L_x_13962:
[----:B0-----:R-:W-:Y:S05]  /*4370*/  BSYNC B0 ;  /* 0x0000000000007941 */ /* 0x001fea0003800000 */
.L_x_13961:
[----:B------:R-:W-:Y:S02]  /*4380*/  IADD3 R107, R107, 0x1, RZ ;  /* 0x000000016b6b7810 */ /* 0x000fe40007ffe0ff */
[----:B------:R-:W-:-:S02]  /*4390*/  IADD3 R108, P1, R108, 0x1, RZ ;  /* 0x000000016c6c7810 */ /* 0x000fc40007f3e0ff */
[----:B------:R-:W-:Y:S02]  /*43a0*/  ISETP.GE.AND P0, PT, R107, c[0x0][0x16c], PT ;  /* 0x00005b006b007a0c */ /* 0x000fe40003f06270 */
[----:B------:R-:W-:-:S11]  /*43b0*/  IADD3.X R109, RZ, R109, RZ, P1, !PT ;  /* 0x0000006dff6d7210 */ /* 0x000fd60000ffe4ff */
[----:B------:R-:W-:Y:S01]  /*43c0*/  @P0 CALL.REL.NOINC `(.L_x_13932) ;  /* 0x0000001000000944 */ /* 0x000fe20003c00000 */
[----:B------:R-:W-:Y:S05]  /*43d0*/  BRA `(.L_x_13963) ;  /* 0xffffd1a000007947 */ /* 0x000fea000383ffff */
.L_x_13932:
[----:B------:R-:W-:Y:S01]  /*43e0*/  BAR.SYNC.DEFER_BLOCKING 0x0 ;  /* 0x0000000000007b1d */ /* 0x000fe20000010000 */
[----:B0-----:R-:W-:Y:S01]  /*43f0*/  IMAD R16, R64, c[0x0][0x2d8], RZ ;  /* 0x0000b60040107a24 */ /* 0x001fe200078e02ff */
[----:B------:R-:W-:Y:S01]  /*4400*/  MOV R18, R40 ;  /* 0x0000002800127202 */ /* 0x000fe20000000f00 */
[----:B------:R-:W-:Y:S01]  /*4410*/  IMAD R20, R70, c[0x0][0x2e0], RZ ;  /* 0x0000b80046147a24 */ /* 0x000fe200078e02ff */
[----:B------:R-:W-:Y:S01]  /*4420*/  MOV R19, R41 ;  /* 0x0000002900137202 */ /* 0x000fe20000000f00 */
[----:B------:R-:W-:Y:S01]  /*4430*/  IMAD R21, R71, c[0x0][0x2dc], R16 ;  /* 0x0000b70047157a24 */ /* 0x000fe200078e0210 */
[----:B------:R-:W-:Y:S01]  /*4440*/  ISETP.GT.AND P4, PT, R51, 0x1, PT ;  /* 0x000000013300780c */ /* 0x000fe20003f84270 */
[----:B------:R-:W-:Y:S01]  /*4450*/  UIADD3 UR4, UR4, -0x100, URZ ;  /* 0xffffff0004047890 */ /* 0x000fe2000fffe03f */
[----:B------:R-:W-:Y:S01]  /*4460*/  IADD3 R56, P1, R56, -0x200, RZ ;  /* 0xfffffe0038387810 */ /* 0x000fe20007f3e0ff */
[----:B------:R-:W-:Y:S01]  /*4470*/  IMAD.WIDE.U32 R16, R71, c[0x0][0x2d8], R18 ;  /* 0x0000b60047107a25 */ /* 0x000fe200078e0012 */
[----:B------:R-:W-:-:S02]  /*4480*/  IADD3 R60, P2, R60, -0x200, RZ ;  /* 0xfffffe003c3c7810 */ /* 0x000fc40007f5e0ff */
[----:B------:R-:W-:Y:S01]  /*4490*/  IADD3 R54, P3, R54, -0x200, RZ ;  /* 0xfffffe0036367810 */ /* 0x000fe20007f7e0ff */
[----:B------:R-:W-:Y:S01]  /*44a0*/  IMAD.WIDE.U32 R18, R71, c[0x0][0x2f8], R18 ;  /* 0x0000be0047127a25 */ /* 0x000fe200078e0012 */
[----:B------:R-:W-:Y:S02]  /*44b0*/  IADD3 R17, R17, R21, RZ ;  /* 0x0000001511117210 */ /* 0x000fe40007ffe0ff */
[----:B------:R-:W-:Y:S01]  /*44c0*/  IADD3 R51, R51, -0x1, RZ ;  /* 0xffffffff33337810 */ /* 0x000fe20007ffe0ff */
[----:B------:R-:W-:Y:S01]  /*44d0*/  IMAD R21, R73, c[0x0][0x2e4], R20 ;  /* 0x0000b90049157a24 */ /* 0x000fe200078e0214 */
[----:B------:R-:W-:Y:S01]  /*44e0*/  IADD3.X R57, R57, -0x1, RZ, P1, !PT ;  /* 0xffffffff39397810 */ /* 0x000fe20000ffe4ff */
[----:B------:R-:W-:Y:S01]  /*44f0*/  IMAD R20, R64, c[0x0][0x2f8], RZ ;  /* 0x0000be0040147a24 */ /* 0x000fe200078e02ff */
[----:B------:R-:W-:Y:S02]  /*4500*/  IADD3.X R59, R59, -0x1, RZ, P2, !PT ;  /* 0xffffffff3b3b7810 */ /* 0x000fe400017fe4ff */
[----:B------:R-:W-:Y:S01]  /*4510*/  IADD3.X R55, R55, -0x1, RZ, P3, !PT ;  /* 0xffffffff37377810 */ /* 0x000fe20001ffe4ff */
[----:B------:R0:W-:Y:S01]  /*4520*/  STS.128 [R50.X16], R12 ;  /* 0x0000000c32007388 */ /* 0x0001e2000000cc00 */
[----:B------:R-:W-:-:S06]  /*4530*/  NOP ;  /* 0x0000000000007918 */ /* 0x000fcc0000000000 */
[----:B------:R-:W1:Y:S01]  /*4540*/  LDS.128 R4, [R50.X16] ;  /* 0x0000000032047984 */ /* 0x000e62000000cc00 */
[----:B0-----:R-:W-:-:S05]  /*4550*/  IMAD.WIDE.U32 R12, R73, c[0x0][0x2e0], R16 ;  /* 0x0000b800490c7a25 */ /* 0x001fca00078e0010 */
[----:B------:R-:W-:Y:S01]  /*4560*/  IADD3 R13, R13, R21, RZ ;  /* 0x000000150d0d7210 */ /* 0x000fe20007ffe0ff */
[----:B------:R-:W-:Y:S01]  /*4570*/  IMAD R21, R71, c[0x0][0x2fc], R20 ;  /* 0x0000bf0047157a24 */ /* 0x000fe200078e0214 */
[----:B------:R-:W-:Y:S01]  /*4580*/  LEA R16, P0, R12, c[0x0][0x330], 0x2 ;  /* 0x0000cc000c107a11 */ /* 0x000fe200078010ff */
[----:B------:R-:W-:-:S03]  /*4590*/  IMAD R20, R70, c[0x0][0x300], RZ ;  /* 0x0000c00046147a24 */ /* 0x000fc600078e02ff */
[----:B------:R-:W-:Y:S02]  /*45a0*/  LEA.HI.X R17, R12, c[0x0][0x334], R13, 0x2, P0 ;  /* 0x0000cd000c117a11 */ /* 0x000fe400000f140d */
[----:B------:R-:W-:Y:S01]  /*45b0*/  IADD3 R19, R19, R21, RZ ;  /* 0x0000001513137210 */ /* 0x000fe20007ffe0ff */
[----:B------:R-:W-:Y:S02]  /*45c0*/  IMAD R21, R73, c[0x0][0x304], R20 ;  /* 0x0000c10049157a24 */ /* 0x000fe400078e0214 */
[----:B------:R-:W-:-:S05]  /*45d0*/  IMAD.WIDE R16, R63, 0x10, R16 ;  /* 0x000000103f107825 */ /* 0x000fca00078e0210 */
        /* <DEDUP_REMOVED lines=19> */
.L_x_13930:
        /* <DEDUP_REMOVED lines=24> */
.L_x_13966:
[----:B0-----:R-:W-:Y:S05]  /*4890*/  BSYNC B0 ;  /* 0x0000000000007941 */ /* 0x001fea0003800000 */
.L_x_13965:
        /* <DEDUP_REMOVED lines=23> */
.L_x_13968:
[----:B0-----:R-:W0:Y:S02]  /*4a10*/  S2R R15, SR_TID.X ;  /* 0x00000000000f7919 */ /* 0x001e240000002100 */
.L_x_13969:
[----:B0-----:R-:W-:Y:S05]  /*4a20*/  BSYNC B0 ;  /* 0x0000000000007941 */ /* 0x001fea0003800000 */
.L_x_13967:
        /* <DEDUP_REMOVED lines=10> */
.L_x_13970:
        /* <DEDUP_REMOVED lines=28> */
.L_x_13971:
        /* <DEDUP_REMOVED lines=15> */
.L_x_14776:


//--------------------- .text._Z25selective_scan_bwd_kernelI32Selective_Scan_bwd_kernel_traitsILi32ELi4ELb1ELb0ELb1ELb1ELb0EfN3c107complexIfEEEEv12SSMParamsBwd --------------------------
	.section	.text._Z25selective_scan_bwd_kernelI32Selective_Scan_bwd_kernel_traitsILi32ELi4ELb1ELb0ELb1ELb1ELb0EfN3c107complexIfEEEEv12SSMParamsBwd,"ax",@progbits
	.sectioninfo	@"SHI_REGISTERS=148"
	.align	128
        .global         _Z25selective_scan_bwd_kernelI32Selective_Scan_bwd_kernel_traitsILi32ELi4ELb1ELb0ELb1ELb1ELb0EfN3c107complexIfEEEEv12SSMParamsBwd
        .type           _Z25selective_scan_bwd_kernelI32Selective_Scan_bwd_kernel_traitsILi32ELi4ELb1ELb0ELb1ELb1ELb0EfN3c107complexIfEEEEv12SSMParamsBwd,@function
        .size           _Z25selective_scan_bwd_kernelI32Selective_Scan_bwd_kernel_traitsILi32ELi4ELb1ELb0ELb1ELb1ELb0EfN3c107complexIfEEEEv12SSMParamsBwd,(.L_x_14777 - _Z25selective_scan_bwd_kernelI32Selective_Scan_bwd_kernel_traitsILi32ELi4ELb1ELb0ELb1ELb1ELb0EfN3c107complexIfEEEEv12SSMParamsBwd)
        .other          _Z25selective_scan_bwd_kernelI32Selective_Scan_bwd_kernel_traitsILi32ELi4ELb1ELb0ELb1ELb1ELb0EfN3c107complexIfEEEEv12SSMParamsBwd,@"STO_CUDA_ENTRY STV_DEFAULT"
_Z25selective_scan_bwd_kernelI32Selective_Scan_bwd_kernel_traitsILi32ELi4ELb1ELb0ELb1ELb1ELb0EfN3c107complexIfEEEEv12SSMParamsBwd:
.text._Z25selective_scan_bwd_kernelI32Selective_Scan_bwd_kernel_traitsILi32ELi4ELb1ELb0ELb1ELb1ELb0EfN3c107complexIfEEEEv12SSMParamsBwd:
        /* <DEDUP_REMOVED lines=23> */
[C---:B------:R-:W-:Y:S01]  /*0170*/  IMAD R8, R62.reuse, c[0x0][0x1d0], RZ ;  /* 0x000074003e087a24 */ /* 0x040fe200078e02ff */
[----:B------:R-:W-:Y:S01]  /*0180*/  ISETP.NE.AND P1, PT, RZ, c[0x0][0x178], PT ;  /* 0x00005e00ff007a0c */ /* 0x000fe20003f25270 */
[----:B------:R-:W-:Y:S01]  /*0190*/  IMAD R13, R59, c[0x0][0x1d8], RZ ;  /* 0x000076003b0d7a24 */ /* 0x000fe200078e02ff */
[----:B------:R-:W-:Y:S01]  /*01a0*/  MOV R14, c[0x0][0x174] ;  /* 0x00005d00000e7a02 */ /* 0x000fe20000000f00 */
[----:B------:R-:W-:Y:S01]  /*01b0*/  IMAD R12, R62, c[0x0][0x1b0], RZ ;  /* 0x00006c003e0c7a24 */ /* 0x000fe200078e02ff */
[----:B0-----:R-:W-:Y:S01]  /*01c0*/  IABS R2, R0 ;  /* 0x0000000000027213 */ /* 0x001fe20000000000 */
[----:B------:R-:W-:Y:S01]  /*01d0*/  IMAD R13, R0, c[0x0][0x1dc], R13 ;  /* 0x00007700000d7a24 */ /* 0x000fe200078e020d */
[----:B------:R-:W-:Y:S01]  /*01e0*/  MOV R34, c[0x0][0x2b8] ;  /* 0x0000ae0000227a02 */ /* 0x000fe20000000f00 */
[----:B--2---:R-:W-:Y:S01]  /*01f0*/  HFMA2.MMA R6, -RZ, RZ, 0, 0 ;  /* 0x00000000ff067435 */ /* 0x004fe200000001ff */
[C---:B-1----:R-:W-:Y:S01]  /*0200*/  IMAD.WIDE.U32 R4, R61.reuse, c[0x0][0x1e0], RZ ;  /* 0x000078003d047a25 */ /* 0x042fe200078e00ff */
[----:B------:R-:W-:Y:S01]  /*0210*/  CS2R R38, SRZ ;  /* 0x0000000000267805 */ /* 0x000fe2000001ff00 */
[----:B------:R-:W-:Y:S01]  /*0220*/  CS2R R36, SRZ ;  /* 0x0000000000247805 */ /* 0x000fe2000001ff00 */
[----:B------:R-:W-:Y:S01]  /*0230*/  HFMA2.MMA R65, -RZ, RZ, 0, 0 ;  /* 0x00000000ff417435 */ /* 0x000fe200000001ff */
[----:B------:R-:W-:Y:S01]  /*0240*/  IMAD R19, R61, c[0x0][0x1b4], R12 ;  /* 0x00006d003d137a24 */ /* 0x000fe200078e020c */
[----:B------:R-:W-:Y:S01]  /*0250*/  HFMA2.MMA R67, -RZ, RZ, 0, 0 ;  /* 0x00000000ff437435 */ /* 0x000fe200000001ff */
[----:B---3--:R-:W-:-:S05]  /*0260*/  IADD3 R10, RZ, -R7, RZ ;  /* 0x80000007ff0a7210 */ /* 0x008fca0007ffe0ff */
[----:B------:R-:W-:Y:S02]  /*0270*/  IMAD R9, R10, R11, RZ ;  /* 0x0000000b0a097224 */ /* 0x000fe400078e02ff */
[----:B------:R-:W-:Y:S02]  /*0280*/  IMAD R10, R62, c[0x0][0x1e0], RZ ;  /* 0x000078003e0a7a24 */ /* 0x000fe400078e02ff */
[----:B------:R-:W-:-:S04]  /*0290*/  IMAD.HI.U32 R7, R7, R9, R6 ;  /* 0x0000000907077227 */ /* 0x000fc800078e0006 */
[----:B------:R-:W-:Y:S02]  /*02a0*/  IMAD R9, R61, c[0x0][0x1e4], R10 ;  /* 0x000079003d097a24 */ /* 0x000fe400078e020a */
[----:B------:R-:W-:-:S03]  /*02b0*/  IMAD.HI.U32 R63, R7, R2, RZ ;  /* 0x00000002073f7227 */ /* 0x000fc600078e00ff */
[----:B------:R-:W-:Y:S01]  /*02c0*/  IADD3 R5, R5, R9, RZ ;  /* 0x0000000905057210 */ /* 0x000fe20007ffe0ff */
[----:B------:R-:W-:Y:S01]  /*02d0*/  IMAD R7, R61, c[0x0][0x1d4], R8 ;  /* 0x000075003d077a24 */ /* 0x000fe200078e0208 */
[----:B------:R-:W-:Y:S01]  /*02e0*/  IADD3 R3, -R63, RZ, RZ ;  /* 0x000000ff3f037210 */ /* 0x000fe20007ffe1ff */
[----:B------:R-:W-:Y:S01]  /*02f0*/  IMAD R10, R62, c[0x0][0x278], RZ ;  /* 0x00009e003e0a7a24 */ /* 0x000fe200078e02ff */
[----:B------:R-:W-:-:S03]  /*0300*/  LOP3.LUT R8, R0, c[0x0][0x178], RZ, 0x3c, !PT ;  /* 0x00005e0000087a12 */ /* 0x000fc600078e3cff */
[----:B------:R-:W-:Y:S01]  /*0310*/  IMAD R6, R11, R3, R2 ;  /* 0x000000030b067224 */ /* 0x000fe200078e0202 */
[----:B------:R-:W-:Y:S01]  /*0320*/  ISETP.GE.AND P3, PT, R8, RZ, PT ;  /* 0x000000ff0800720c */ /* 0x000fe20003f66270 */
[----:B------:R-:W-:-:S03]  /*0330*/  IMAD.WIDE.U32 R2, R61, c[0x0][0x1d0], RZ ;  /* 0x000074003d027a25 */ /* 0x000fc600078e00ff */
[----:B------:R-:W-:Y:S01]  /*0340*/  ISETP.GT.U32.AND P2, PT, R11, R6, PT ;  /* 0x000000060b00720c */ /* 0x000fe20003f44070 */
[----:B------:R-:W-:Y:S01]  /*0350*/  IMAD R17, R61, c[0x0][0x27c], R10 ;  /* 0x00009f003d117a24 */ /* 0x000fe200078e020a */
[----:B------:R-:W-:Y:S01]  /*0360*/  IADD3 R3, R3, R7, RZ ;  /* 0x0000000703037210 */ /* 0x000fe20007ffe0ff */
[----:B------:R-:W-:-:S04]  /*0370*/  IMAD.WIDE.U32 R8, R61, c[0x0][0x1b0], RZ ;  /* 0x00006c003d087a25 */ /* 0x000fc800078e00ff */
[----:B------:R-:W-:Y:S01]  /*0380*/  IMAD.WIDE.U32 R2, R0, c[0x0][0x1d8], R2 ;  /* 0x0000760000027a25 */ /* 0x000fe200078e0002 */
[----:B------:R-:W-:-:S03]  /*0390*/  IADD3 R9, R9, R19, RZ ;  /* 0x0000001309097210 */ /* 0x000fc60007ffe0ff */
[----:B------:R-:W-:Y:S02]  /*03a0*/  IMAD R19, R59, c[0x0][0x280], RZ ;  /* 0x0000a0003b137a24 */ /* 0x000fe400078e02ff */
[-C--:B------:R-:W-:Y:S02]  /*03b0*/  @!P2 IADD3 R6, R6, -R11.reuse, RZ ;  /* 0x8000000b0606a210 */ /* 0x080fe40007ffe0ff */
[----:B------:R-:W-:Y:S01]  /*03c0*/  @!P2 IADD3 R63, R63, 0x1, RZ ;  /* 0x000000013f3fa810 */ /* 0x000fe20007ffe0ff */
[----:B------:R-:W-:Y:S01]  /*03d0*/  IMAD R19, R0, c[0x0][0x284], R19 ;  /* 0x0000a10000137a24 */ /* 0x000fe200078e0213 */
[----:B------:R-:W-:Y:S01]  /*03e0*/  ISETP.GE.U32.AND P0, PT, R6, R11, PT ;  /* 0x0000000b0600720c */ /* 0x000fe20003f06070 */
[----:B------:R-:W-:Y:S01]  /*03f0*/  IMAD.WIDE.U32 R6, R61, c[0x0][0x278], RZ ;  /* 0x00009e003d067a25 */ /* 0x000fe200078e00ff */
[----:B------:R-:W-:-:S04]  /*0400*/  LEA R11, R14, 0xffffff80, 0x7 ;  /* 0xffffff800e0b7811 */ /* 0x000fc800078e38ff */
[----:B------:R-:W-:Y:S02]  /*0410*/  SHF.R.S32.HI R15, RZ, 0x1f, R11 ;  /* 0x0000001fff0f7819 */ /* 0x000fe4000001140b */
[----:B------:R-:W-:-:S05]  /*0420*/  IADD3 R7, R7, R17, RZ ;  /* 0x0000001107077210 */ /* 0x000fca0007ffe0ff */
[----:B------:R-:W-:Y:S02]  /*0430*/  @P0 IADD3 R63, R63, 0x1, RZ ;  /* 0x000000013f3f0810 */ /* 0x000fe40007ffe0ff */
[----:B------:R-:W-:Y:S02]  /*0440*/  IADD3 R10, P0, R11, R2, RZ ;  /* 0x000000020b0a7210 */ /* 0x000fe40007f1e0ff */
[----:B------:R-:W-:Y:S02]  /*0450*/  @!P3 IADD3 R63, -R63, RZ, RZ ;  /* 0x000000ff3f3fb210 */ /* 0x000fe40007ffe1ff */
[----:B------:R-:W-:Y:S02]  /*0460*/  @!P1 LOP3.LUT R63, RZ, c[0x0][0x178], RZ, 0x33, !PT ;  /* 0x00005e00ff3f9a12 */ /* 0x000fe400078e33ff */
[----:B------:R-:W-:Y:S01]  /*0470*/  IADD3.X R17, R15, R3, R13, P0, !PT ;  /* 0x000000030f117210 */ /* 0x000fe200007fe40d */
[----:B------:R-:W-:Y:S01]  /*0480*/  IMAD R3, R59, c[0x0][0x1e8], RZ ;  /* 0x00007a003b037a24 */ /* 0x000fe200078e02ff */
[----:B------:R-:W-:Y:S01]  /*0490*/  SHF.R.S32.HI R107, RZ, 0x1f, R63 ;  /* 0x0000001fff6b7819 */ /* 0x000fe2000001143f */
[----:B------:R-:W-:Y:S01]  /*04a0*/  IMAD.WIDE.U32 R8, R63, c[0x0][0x1c8], R8 ;  /* 0x000072003f087a25 */ /* 0x000fe200078e0008 */
[----:B------:R-:W-:-:S02]  /*04b0*/  ISETP.GE.AND P3, PT, R14, 0x1, PT ;  /* 0x000000010e00780c */ /* 0x000fc40003f66270 */
[----:B------:R-:W-:Y:S01]  /*04c0*/  LEA R13, R14, 0xffffff00, 0x8 ;  /* 0xffffff000e0d7811 */ /* 0x000fe200078e40ff */
[C---:B------:R-:W-:Y:S01]  /*04d0*/  IMAD R12, R0.reuse, c[0x0][0x1ec], R3 ;  /* 0x00007b00000c7a24 */ /* 0x040fe200078e0203 */
[----:B------:R-:W-:Y:S01]  /*04e0*/  ISETP.NE.U32.AND P0, PT, RZ, c[0x0][0x260], PT ;  /* 0x00009800ff007a0c */ /* 0x000fe20003f05070 */
[C---:B------:R-:W-:Y:S01]  /*04f0*/  IMAD.WIDE.U32 R2, R0.reuse, c[0x0][0x1e8], R4 ;  /* 0x00007a0000027a25 */ /* 0x040fe200078e0004 */
[----:B------:R-:W-:Y:S02]  /*0500*/  IADD3 R75, P4, R13, R8, RZ ;  /* 0x000000080d4b7210 */ /* 0x000fe40007f9e0ff */
[----:B------:R-:W-:Y:S01]  /*0510*/  ISETP.NE.AND.EX P0, PT, RZ, c[0x0][0x264], PT, P0 ;  /* 0x00009900ff007a0c */ /* 0x000fe20003f05300 */
[----:B------:R-:W-:Y:S01]  /*0520*/  IMAD R14, R107, c[0x0][0x1c8], RZ ;  /* 0x000072006b0e7a24 */ /* 0x000fe200078e02ff */
[----:B------:R-:W-:Y:S01]  /*0530*/  IADD3 R16, P1, R11, R2, RZ ;  /* 0x000000020b107210 */ /* 0x000fe20007f3e0ff */
[----:B------:R-:W-:Y:S01]  /*0540*/  IMAD.WIDE.U32 R4, R0, c[0x0][0x280], R6 ;  /* 0x0000a00000047a25 */ /* 0x000fe200078e0006 */
[----:B------:R-:W-:-:S02]  /*0550*/  LEA R74, P5, R75, c[0x0][0x230], 0x2 ;  /* 0x00008c004b4a7a11 */ /* 0x000fc400078a10ff */
[----:B------:R-:W-:Y:S01]  /*0560*/  IADD3.X R3, R15, R3, R12, P1, !PT ;  /* 0x000000030f037210 */ /* 0x000fe20000ffe40c */
[----:B------:R-:W-:Y:S01]  /*0570*/  IMAD R7, R63, c[0x0][0x1cc], R14 ;  /* 0x000073003f077a24 */ /* 0x000fe200078e020e */
[----:B------:R-:W-:Y:S02]  /*0580*/  IADD3 R11, P2, R11, R4, RZ ;  /* 0x000000040b0b7210 */ /* 0x000fe40007f5e0ff */
[----:B------:R-:W-:Y:S02]  /*0590*/  LEA R68, P1, R10, c[0x0][0x240], 0x2 ;  /* 0x000090000a447a11 */ /* 0x000fe400078210ff */
[----:B------:R-:W-:Y:S02]  /*05a0*/  IADD3 R2, R9, R7, RZ ;  /* 0x0000000709027210 */ /* 0x000fe40007ffe0ff */
[----:B------:R-:W-:Y:S02]  /*05b0*/  IADD3.X R4, R15, R5, R19, P2, !PT ;  /* 0x000000050f047210 */ /* 0x000fe400017fe413 */
[----:B------:R-:W-:-:S02]  /*05c0*/  LEA R7, P2, R16, c[0x0][0x248], 0x2 ;  /* 0x0000920010077a11 */ /* 0x000fc400078410ff */
[----:B------:R-:W-:Y:S02]  /*05d0*/  LEA.HI.X R6, R10, c[0x0][0x244], R17, 0x2, P1 ;  /* 0x000091000a067a11 */ /* 0x000fe400008f1411 */
[----:B------:R-:W-:Y:S02]  /*05e0*/  LEA.HI.X R16, R16, c[0x0][0x24c], R3, 0x2, P2 ;  /* 0x0000930010107a11 */ /* 0x000fe400010f1403 */
[----:B------:R-:W-:Y:S02]  /*05f0*/  ISETP.NE.U32.AND P1, PT, RZ, c[0x0][0x328], PT ;  /* 0x0000ca00ff007a0c */ /* 0x000fe40003f25070 */
[----:B------:R-:W-:Y:S02]  /*0600*/  ISETP.NE.U32.AND P2, PT, RZ, c[0x0][0x348], PT ;  /* 0x0000d200ff007a0c */ /* 0x000fe40003f45070 */
[----:B------:R-:W-:Y:S02]  /*0610*/  LEA.HI.X.SX32 R2, R13, R2, 0x1, P4 ;  /* 0x000000020d027211 */ /* 0x000fe400020f0eff */
[----:B------:R-:W-:-:S02]  /*0620*/  ISETP.NE.AND.EX P1, PT, RZ, c[0x0][0x32c], PT, P1 ;  /* 0x0000cb00ff007a0c */ /* 0x000fc40003f25310 */
[----:B------:R-:W-:Y:S02]  /*0630*/  ISETP.NE.AND.EX P2, PT, RZ, c[0x0][0x34c], PT, P2 ;  /* 0x0000d300ff007a0c */ /* 0x000fe40003f45320 */
[----:B------:R-:W-:Y:S02]  /*0640*/  LEA R72, P4, R11, c[0x0][0x308], 0x2 ;  /* 0x0000c2000b487a11 */ /* 0x000fe400078810ff */
[----:B------:R-:W-:Y:S01]  /*0650*/  LEA.HI.X R75, R75, c[0x0][0x234], R2, 0x2, P5 ;  /* 0x00008d004b4b7a11 */ /* 0x000fe200028f1402 */
[----:B------:R-:W-:Y:S01]  /*0660*/  @P0 IMAD R2, R61, c[0x0][0x164], R0 ;  /* 0x000059003d020a24 */ /* 0x000fe200078e0200 */
[----:B------:R-:W-:Y:S02]  /*0670*/  MOV R3, c[0x0][0x2bc] ;  /* 0x0000af0000037a02 */ /* 0x000fe40000000f00 */
[----:B------:R-:W-:Y:S01]  /*0680*/  LEA.HI.X R73, R11, c[0x0][0x30c], R4, 0x2, P4 ;  /* 0x0000c3000b497a11 */ /* 0x000fe200020f1404 */
[----:B------:R-:W-:Y:S01]  /*0690*/  @P0 IMAD R2, R2, c[0x0][0x174], RZ ;  /* 0x00005d0002020a24 */ /* 0x000fe200078e02ff */
[----:B------:R-:W-:-:S02]  /*06a0*/  SHF.R.U32.HI R4, RZ, 0x1, R3 ;  /* 0x00000001ff047819 */ /* 0x000fc40000011603 */
[----:B------:R-:W-:Y:S01]  /*06b0*/  @P0 MOV R41, 0x10 ;  /* 0x0000001000290802 */ /* 0x000fe20000000f00 */
[----:B------:R-:W-:Y:S01]  /*06c0*/  @P0 IMAD R2, R2, c[0x0][0x16c], RZ ;  /* 0x00005b0002020a24 */ /* 0x000fe200078e02ff */
[----:B------:R-:W-:Y:S01]  /*06d0*/  SHF.R.U64 R34, R34, 0x1, R3 ;  /* 0x0000000122227819 */ /* 0x000fe20000001203 */
[----:B------:R-:W-:Y:S01]  /*06e0*/  IMAD R3, R4, R61, RZ ;  /* 0x0000003d04037224 */ /* 0x000fe200078e02ff */
[----:B------:R-:W-:Y:S01]  /*06f0*/  @P1 LEA R38, P4, R0, c[0x0][0x328], 0x2 ;  /* 0x0000ca0000261a11 */ /* 0x000fe200078810ff */
[----:B------:R-:W-:Y:S01]  /*0700*/  @P0 IMAD.WIDE R40, R2, R41, c[0x0][0x260] ;  /* 0x0000980002280625 */ /* 0x000fe200078e0229 */
[C---:B------:R-:W-:Y:S01]  /*0710*/  @P2 LEA R36, P5, R0.reuse, c[0x0][0x348], 0x2 ;  /* 0x0000d20000242a11 */ /* 0x040fe200078a10ff */
[----:B------:R-:W-:Y:S01]  /*0720*/  @!P0 CS2R R40, SRZ ;  /* 0x0000000000288805 */ /* 0x000fe2000001ff00 */
[----:B------:R-:W-:Y:S01]  /*0730*/  @P1 LEA.HI.X R39, R0, c[0x0][0x32c], R59, 0x2, P4 ;  /* 0x0000cb0000271a11 */ /* 0x000fe200020f143b */
[----:B------:R-:W-:Y:S01]  /*0740*/  IMAD R3, R62, R34, R3 ;  /* 0x000000223e037224 */ /* 0x000fe200078e0203 */
        /* <DEDUP_REMOVED lines=24> */
[C---:B------:R-:W-:Y:S02]  /*08d0*/  IADD3 R82, R69.reuse, 0x80, RZ ;  /* 0x0000008045527810 */ /* 0x040fe40007ffe0ff */
[----:B------:R-:W-:-:S02]  /*08e0*/  IADD3 R6, R69, 0xa0, RZ ;  /* 0x000000a045067810 */ /* 0x000fc40007ffe0ff */
[C---:B------:R-:W-:Y:S02]  /*08f0*/  IADD3 R84, R69.reuse, 0xc0, RZ ;  /* 0x000000c045547810 */ /* 0x040fe40007ffe0ff */
[C---:B------:R-:W-:Y:S02]  /*0900*/  IADD3 R8, R69.reuse, 0xe0, RZ ;  /* 0x000000e045087810 */ /* 0x040fe40007ffe0ff */
[----:B------:R-:W-:Y:S02]  /*0910*/  SHF.R.S32.HI R3, RZ, 0x1f, R66 ;  /* 0x0000001fff037819 */ /* 0x000fe40000011442 */
[----:B------:R-:W-:Y:S02]  /*0920*/  LEA.HI.X R70, R70, c[0x0][0x324], R5, 0x3, P0 ;  /* 0x0000c90046467a11 */ /* 0x000fe400000f1c05 */
[----:B------:R-:W-:Y:S02]  /*0930*/  LOP3.LUT R109, R69, 0x1f, RZ, 0xc0, !PT ;  /* 0x0000001f456d7812 */ /* 0x000fe400078ec0ff */
[----:B------:R-:W-:-:S02]  /*0940*/  LEA.HI.SX32 R78, R78, R78, 0x1b ;  /* 0x0000004e4e4e7211 */ /* 0x000fc400078fdaff */
[-C--:B------:R-:W-:Y:S02]  /*0950*/  LEA.HI.SX32 R79, R2, R69.reuse, 0x1b ;  /* 0x00000045024f7211 */ /* 0x080fe400078fdaff */
[-C--:B------:R-:W-:Y:S02]  /*0960*/  LEA.HI.SX32 R80, R80, R69.reuse, 0x1b ;  /* 0x0000004550507211 */ /* 0x080fe400078fdaff */
[-C--:B------:R-:W-:Y:S02]  /*0970*/  LEA.HI.SX32 R81, R4, R69.reuse, 0x1b ;  /* 0x0000004504517211 */ /* 0x080fe400078fdaff */
[-C--:B------:R-:W-:Y:S02]  /*0980*/  LEA.HI.SX32 R82, R82, R69.reuse, 0x1b ;  /* 0x0000004552527211 */ /* 0x080fe400078fdaff */
[-C--:B------:R-:W-:Y:S02]  /*0990*/  LEA.HI.SX32 R83, R6, R69.reuse, 0x1b ;  /* 0x0000004506537211 */ /* 0x080fe400078fdaff */
[----:B------:R-:W-:-:S02]  /*09a0*/  LEA.HI.SX32 R84, R84, R69, 0x1b ;  /* 0x0000004554547211 */ /* 0x000fc400078fdaff */
[----:B------:R-:W-:Y:S02]  /*09b0*/  LEA.HI.SX32 R85, R8, R69, 0x1b ;  /* 0x0000004508557211 */ /* 0x000fe400078fdaff */
[----:B-1----:R-:W-:Y:S02]  /*09c0*/  SHF.L.U64.HI R86, R66, 0x4, R3 ;  /* 0x0000000442567819 */ /* 0x002fe40000010203 */
.L_x_14013:
[----:B------:R-:W-:Y:S01]  /*09d0*/  BAR.SYNC.DEFER_BLOCKING 0x0 ;  /* 0x0000000000007b1d */ /* 0x000fe20000010000 */
[----:B------:R-:W-:Y:S02]  /*09e0*/  MOV R2, R68 ;  /* 0x0000004400027202 */ /* 0x000fe40000000f00 */
[----:B------:R-:W-:-:S05]  /*09f0*/  MOV R3, R71 ;  /* 0x0000004700037202 */ /* 0x000fca0000000f00 */
[----:B0-----:R-:W-:-:S06]  /*0a00*/  IMAD.WIDE R12, R69, 0x10, R2 ;  /* 0x00000010450c7825 */ /* 0x001fcc00078e0202 */
[----:B------:R-:W2:Y:S01]  /*0a10*/  LDG.E.128 R12, [R12.64] ;  /* 0x000000060c0c7981 */ /* 0x000ea2000c1e1d00 */
[----:B------:R-:W-:Y:S02]  /*0a20*/  MOV R2, R7 ;  /* 0x0000000700027202 */ /* 0x000fe40000000f00 */
[----:B------:R-:W-:-:S05]  /*0a30*/  MOV R3, R16 ;  /* 0x0000001000037202 */ /* 0x000fca0000000f00 */
[----:B------:R-:W-:Y:S01]  /*0a40*/  IMAD.WIDE R20, R69, 0x10, R2 ;  /* 0x0000001045147825 */ /* 0x000fe200078e0202 */
[----:B--2---:R0:W-:Y:S01]  /*0a50*/  STS.128 [R77.X16], R12 ;  /* 0x0000000c4d007388 */ /* 0x0041e2000000cc00 */
[----:B------:R-:W-:-:S06]  /*0a60*/  NOP ;  /* 0x0000000000007918 */ /* 0x000fcc0000000000 */
[----:B------:R-:W-:Y:S04]  /*0a70*/  LDS.128 R4, [R77.X16] ;  /* 0x000000004d047984 */ /* 0x000fe8000000cc00 */
[----:B------:R-:W-:Y:S06]  /*0a80*/  BAR.SYNC.DEFER_BLOCKING 0x0 ;  /* 0x0000000000007b1d */ /* 0x000fec0000010000 */
[----:B------:R-:W2:Y:S01]  /*0a90*/  LDG.E.128 R20, [R20.64] ;  /* 0x0000000614147981 */ /* 0x000ea2000c1e1d00 */
[----:B------:R-:W-:-:S03]  /*0aa0*/  IMAD.WIDE R24, R69, 0x10, R72 ;  /* 0x0000001045187825 */ /* 0x000fc600078e0248 */
        /* <DEDUP_REMOVED lines=17> */
[----:B---3--:R-:W-:Y:S05]  /*0bc0*/  @P2 BRA `(.L_x_13974) ;  /* 0x000001f000002947 */ /* 0x008fea0003800000 */
        /* <DEDUP_REMOVED lines=31> */
.L_x_13974:
[----:B------:R-:W-:Y:S05]  /*0dc0*/  BSYNC B0 ;  /* 0x0000000000007941 */ /* 0x000fea0003800000 */
.L_x_13973:
        /* <DEDUP_REMOVED lines=33> */
.L_x_13976:
[----:B------:R-:W-:Y:S05]  /*0fe0*/  BSYNC B0 ;  /* 0x0000000000007941 */ /* 0x000fea0003800000 */
.L_x_13975:
        /* <DEDUP_REMOVED lines=33> */
.L_x_13978:
[----:B------:R-:W-:Y:S05]  /*1200*/  BSYNC B0 ;  /* 0x0000000000007941 */ /* 0x000fea0003800000 */
.L_x_13977:
        /* <DEDUP_REMOVED lines=33> */
.L_x_13980:
[----:B------:R-:W-:Y:S05]  /*1420*/  BSYNC B0 ;  /* 0x0000000000007941 */ /* 0x000fea0003800000 */
.L_x_13979:
        /* <DEDUP_REMOVED lines=14> */
[----:B------:R-:W-:Y:S01]  /*1510*/  MOV R20, R34 ;  /* 0x0000002200147202 */ /* 0x000fe20000000f00 */
[----:B------:R-:W-:Y:S01]  /*1520*/  IMAD R24, R107, c[0x0][0x2c0], RZ ;  /* 0x0000b0006b187a24 */ /* 0x000fe200078e02ff */
[----:B------:R-:W-:Y:S01]  /*1530*/  MOV R21, R33 ;  /* 0x0000002100157202 */ /* 0x000fe20000000f00 */
[----:B------:R-:W-:Y:S01]  /*1540*/  HFMA2.MMA R92, -RZ, RZ, 0, 0 ;  /* 0x00000000ff5c7435 */ /* 0x000fe200000001ff */
[----:B------:R-:W-:Y:S01]  /*1550*/  CS2R R90, SRZ ;  /* 0x00000000005a7805 */ /* 0x000fe2000001ff00 */
[----:B------:R-:W-:-:S02]  /*1560*/  IMAD R11, R63, c[0x0][0x2c4], R24 ;  /* 0x0000b1003f0b7a24 */ /* 0x000fc400078e0218 */
[----:B------:R-:W-:-:S05]  /*1570*/  IMAD.WIDE.U32 R22, R63, c[0x0][0x2c0], R20 ;  /* 0x0000b0003f167a25 */ /* 0x000fca00078e0014 */
[----:B------:R-:W-:Y:S02]  /*1580*/  IADD3 R11, R23, R11, RZ ;  /* 0x0000000b170b7210 */ /* 0x000fe40007ffe0ff */
[----:B------:R-:W-:-:S04]  /*1590*/  LEA R20, P0, R22, c[0x0][0x320], 0x3 ;  /* 0x0000c80016147a11 */ /* 0x000fc800078018ff */
        /* <DEDUP_REMOVED lines=20> */
.L_x_14012:
        /* <DEDUP_REMOVED lines=25> */
[----:B------:R-:W-:Y:S02]  /*1870*/  ISETP.NE.AND P1, PT, R69, RZ, PT ;  /* 0x000000ff4500720c */ /* 0x000fe40003f25270 */
[----:B------:R-:W-:Y:S01]  /*1880*/  ISETP.GT.AND P0, PT, R76, 0x1, PT ;  /* 0x000000014c00780c */ /* 0x000fe20003f04270 */
[----:B------:R-:W-:-:S02]  /*1890*/  IMAD R97, R0, c[0x0][0x19c], R95 ;  /* 0x0000670000617a24 */ /* 0x000fc400078e025f */
[----:B0-----:R-:W-:Y:S01]  /*18a0*/  IMAD R29, R104, c[0x0][0x1a0], RZ ;  /* 0x00006800681d7a24 */ /* 0x001fe200078e02ff */
[----:B------:R-:W-:Y:S02]  /*18b0*/  LEA.HI R28, R105, R105, RZ, 0x1 ;  /* 0x00000069691c7211 */ /* 0x000fe400078f08ff */
[----:B------:R-:W-:Y:S01]  /*18c0*/  IADD3 R31, R31, R97, RZ ;  /* 0x000000611f1f7210 */ /* 0x000fe20007ffe0ff */
[----:B------:R-:W-:Y:S01]  /*18d0*/  IMAD R99, R92, c[0x0][0x1a4], R29 ;  /* 0x000069005c637a24 */ /* 0x000fe200078e021d */
[----:B------:R-:W-:Y:S02]  /*18e0*/  IADD3 R97, R69, 0x200, RZ ;  /* 0x0000020045617810 */ /* 0x000fe40007ffe0ff */
[----:B------:R-:W-:Y:S01]  /*18f0*/  ISETP.EQ.AND P0, PT, R109, RZ, P0 ;  /* 0x000000ff6d00720c */ /* 0x000fe20000702270 */
[----:B------:R-:W-:Y:S02]  /*1900*/  FMUL.FTZ R124, R6, R89 ;  /* 0x00000059067c7220 */ /* 0x000fe40000410000 */
[----:B------:R-:W-:Y:S01]  /*1910*/  FMUL.FTZ R123, R7, R94 ;  /* 0x0000005e077b7220 */ /* 0x000fe20000410000 */
[----:B------:R-:W-:Y:S01]  /*1920*/  BSSY B0, `(.L_x_13982) ;  /* 0x0000063000007945 */ /* 0x000fe20003800000 */
[----:B--2---:R-:W-:-:S02]  /*1930*/  FMUL.FTZ R93, R42, 1.4426950216293334961 ;  /* 0x3fb8aa3b2a5d7820 */ /* 0x004fc40000410000 */
[-C--:B------:R-:W-:Y:S02]  /*1940*/  FMUL.FTZ R96, R43, R87.reuse ;  /* 0x000000572b607220 */ /* 0x080fe40000410000 */
[----:B------:R-:W-:Y:S02]  /*1950*/  FMUL.FTZ R95, R93, R87 ;  /* 0x000000575d5f7220 */ /* 0x000fe40000410000 */
[----:B------:R-:W-:Y:S01]  /*1960*/  FMUL.RZ R101, R96, 0.15915493667125701904 ;  /* 0x3e22f98360657820 */ /* 0x000fe2000040c000 */
[----:B------:R-:W-:Y:S01]  /*1970*/  LOP3.LUT R96, R28, 0xfffffe, RZ, 0xc0, !PT ;  /* 0x00fffffe1c607812 */ /* 0x000fe200078ec0ff */
[----:B------:R-:W-:Y:S01]  /*1980*/  IMAD.WIDE.U32 R28, R92, c[0x0][0x1a0], R30 ;  /* 0x000068005c1c7a25 */ /* 0x000fe200078e001e */
[----:B------:R-:W-:Y:S01]  /*1990*/  SHF.L.U32 R30, R77, 0x5, RZ ;  /* 0x000000054d1e7819 */ /* 0x000fe200000006ff */
[----:B------:R-:W-:Y:S01]  /*19a0*/  MUFU.EX2 R95, R95 ;  /* 0x0000005f005f7308 */ /* 0x000fe20000000800 */
[----:B------:R-:W-:Y:S02]  /*19b0*/  IADD3 R31, R105, -R96, RZ ;  /* 0x80000060691f7210 */ /* 0x000fe40007ffe0ff */
[----:B------:R-:W-:-:S02]  /*19c0*/  IADD3 R29, R29, R99, RZ ;  /* 0x000000631d1d7210 */ /* 0x000fc40007ffe0ff */
[C---:B------:R-:W-:Y:S02]  /*19d0*/  LEA R98, P2, R28.reuse, c[0x0][0x228], 0x3 ;  /* 0x00008a001c627a11 */ /* 0x040fe400078418ff */
[----:B------:R-:W-:Y:S01]  /*19e0*/  @!P1 LEA R97, R31, R92, 0x8 ;  /* 0x0000005c1f619211 */ /* 0x000fe200078e40ff */
[----:B------:R-:W0:Y:S01]  /*19f0*/  MUFU.COS R100, R101 ;  /* 0x0000006500647308 */ /* 0x000e220000000000 */
[----:B------:R-:W-:Y:S02]  /*1a00*/  LEA.HI.X R99, R28, c[0x0][0x22c], R29, 0x3, P2 ;  /* 0x00008b001c637a11 */ /* 0x000fe400010f1c1d */
[----:B------:R-:W-:Y:S01]  /*1a10*/  SHF.L.U32 R97, R97, 0x3, RZ ;  /* 0x0000000361617819 */ /* 0x000fe200000006ff */
[----:B---3--:R-:W-:Y:S04]  /*1a20*/  STS.128 [R77.X16], R20 ;  /* 0x000000144d007388 */ /* 0x008fe8000000cc00 */
[----:B------:R-:W1:Y:S01]  /*1a30*/  MUFU.SIN R102, R101 ;  /* 0x0000006500667308 */ /* 0x000e620000000400 */
[----:B----4-:R-:W-:Y:S01]  /*1a40*/  STS.128 [R77.X16+0x200], R24 ;  /* 0x000200184d007388 */ /* 0x010fe2000000cc00 */
[----:B------:R-:W-:Y:S01]  /*1a50*/  FMUL.FTZ R31, R43, R88 ;  /* 0x000000582b1f7220 */ /* 0x000fe20000410000 */
[----:B------:R-:W-:-:S02]  /*1a60*/  @P0 IADD3 R29, R76, -0x2, RZ ;  /* 0xfffffffe4c1d0810 */ /* 0x000fc40007ffe0ff */
[----:B------:R-:W5:Y:S01]  /*1a70*/  LDG.E.64 R98, [R98.64] ;  /* 0x0000000662627981 */ /* 0x000f62000c1e1b00 */
[----:B0-----:R-:W-:Y:S01]  /*1a80*/  FMUL.FTZ R100, R95, R100 ;  /* 0x000000645f647220 */ /* 0x001fe20000410000 */
[----:B------:R-:W-:-:S06]  /*1a90*/  NOP ;  /* 0x0000000000007918 */ /* 0x000fcc0000000000 */
[----:B------:R-:W0:Y:S01]  /*1aa0*/  LDS.128 R20, [R30] ;  /* 0x000000001e147984 */ /* 0x000e220000000c00 */
[----:B-1----:R-:W-:Y:S02]  /*1ab0*/  FMUL.FTZ R101, R95, R102 ;  /* 0x000000665f657220 */ /* 0x002fe40000410000 */
[----:B------:R-:W-:Y:S01]  /*1ac0*/  FMUL.RZ R111, R31, 0.15915493667125701904 ;  /* 0x3e22f9831f6f7820 */ /* 0x000fe2000040c000 */
[----:B------:R1:W2:Y:S01]  /*1ad0*/  LDS.128 R24, [R30+0x10] ;  /* 0x000010001e187984 */ /* 0x0002a20000000c00 */
[----:B------:R-:W-:Y:S01]  /*1ae0*/  @P0 IMAD R29, R29, c[0x0][0x16c], R92 ;  /* 0x00005b001d1d0a24 */ /* 0x000fe200078e025c */
[----:B------:R-:W-:Y:S02]  /*1af0*/  CS2R R102, SRZ ;  /* 0x0000000000667805 */ /* 0x000fe4000001ff00 */
[----:B------:R3:W-:Y:S01]  /*1b00*/  STS.64 [R97+0xc90], R100 ;  /* 0x000c906461007388 */ /* 0x0007e20000000a00 */
[----:B------:R-:W-:Y:S01]  /*1b10*/  FMUL.FTZ R31, R93, R88 ;  /* 0x000000585d1f7220 */ /* 0x000fe20000410000 */
[----:B------:R-:W-:Y:S01]  /*1b20*/  MUFU.SIN R108, R111 ;  /* 0x0000006f006c7308 */ /* 0x000fe20000000400 */
[----:B------:R-:W-:Y:S01]  /*1b30*/  @P0 IMAD.WIDE R28, R29, 0x10, R40 ;  /* 0x000000101d1c0825 */ /* 0x000fe200078e0228 */
[----:B------:R-:W-:Y:S06]  /*1b40*/  BAR.SYNC.DEFER_BLOCKING 0x0 ;  /* 0x0000000000007b1d */ /* 0x000fec0000010000 */
[----:B------:R-:W4:Y:S01]  /*1b50*/  MUFU.EX2 R31, R31 ;  /* 0x0000001f001f7308 */ /* 0x000f220000000800 */
[----:B-1----:R-:W-:-:S02]  /*1b60*/  FMUL.FTZ R30, R43, R89 ;  /* 0x000000592b1e7220 */ /* 0x002fc40000410000 */
[----:B------:R-:W-:-:S05]  /*1b70*/  FMUL.FTZ R95, R93, R89 ;  /* 0x000000595d5f7220 */ /* 0x000fca0000410000 */
[----:B------:R-:W1:Y:S01]  /*1b80*/  MUFU.COS R106, R111 ;  /* 0x0000006f006a7308 */ /* 0x000e620000000000 */
[----:B------:R-:W-:Y:S02]  /*1b90*/  FMUL.RZ R30, R30, 0.15915493667125701904 ;  /* 0x3e22f9831e1e7820 */ /* 0x000fe4000040c000 */
[----:B------:R-:W-:-:S05]  /*1ba0*/  FMUL.FTZ R96, R93, R94 ;  /* 0x0000005e5d607220 */ /* 0x000fca0000410000 */
[----:B------:R0:W-:Y:S01]  /*1bb0*/  MUFU.EX2 R110, R95 ;  /* 0x0000005f006e7308 */ /* 0x0001e20000000800 */
[----:B------:R0:W5:Y:S01]  /*1bc0*/  @P0 LDG.E.64 R102, [R28.64+0x8] ;  /* 0x000008061c660981 */ /* 0x000162000c1e1b00 */
[----:B------:R-:W-:Y:S02]  /*1bd0*/  FMUL.FTZ R93, R4, R87 ;  /* 0x00000057045d7220 */ /* 0x000fe40000410000 */
[----:B----4-:R-:W-:-:S04]  /*1be0*/  FMUL.FTZ R108, R31, R108 ;  /* 0x0000006c1f6c7220 */ /* 0x010fc80000410000 */
[----:B---3--:R-:W-:Y:S01]  /*1bf0*/  MUFU.COS R97, R30 ;  /* 0x0000001e00617308 */ /* 0x008fe20000000000 */
[----:B-1----:R-:W-:-:S07]  /*1c00*/  FMUL.FTZ R106, R31, R106 ;  /* 0x0000006a1f6a7220 */ /* 0x002fce0000410000 */
[----:B0-----:R-:W0:Y:S01]  /*1c10*/  MUFU.SIN R29, R30 ;  /* 0x0000001e001d7308 */ /* 0x001e220000000400 */
[----:B------:R-:W-:Y:S02]  /*1c20*/  FMUL.FTZ R28, R43, R94 ;  /* 0x0000005e2b1c7220 */ /* 0x000fe40000410000 */
[----:B------:R-:W-:Y:S02]  /*1c30*/  FMUL.FTZ R31, R108, R93 ;  /* 0x0000005d6c1f7220 */ /* 0x000fe40000410000 */
[----:B------:R-:W-:Y:S02]  /*1c40*/  FMUL.RZ R111, R28, 0.15915493667125701904 ;  /* 0x3e22f9831c6f7820 */ /* 0x000fe4000040c000 */
[----:B------:R-:W-:Y:S02]  /*1c50*/  FMUL.FTZ R28, RZ, R108 ;  /* 0x0000006cff1c7220 */ /* 0x000fe40000410000 */
[----:B------:R-:W-:Y:S01]  /*1c60*/  FFMA.FTZ R31, RZ, R106, R31 ;  /* 0x0000006aff1f7223 */ /* 0x000fe2000001001f */
[----:B------:R-:W-:Y:S01]  /*1c70*/  MUFU.EX2 R96, R96 ;  /* 0x0000006000607308 */ /* 0x000fe20000000800 */
[----:B------:R-:W-:-:S02]  /*1c80*/  FMUL.FTZ R95, R5, R88 ;  /* 0x00000058055f7220 */ /* 0x000fc40000410000 */
[----:B------:R-:W-:Y:S02]  /*1c90*/  FFMA.FTZ R28, R106, R93, -R28 ;  /* 0x0000005d6a1c7223 */ /* 0x000fe4000001081c */
[----:B------:R-:W-:Y:S02]  /*1ca0*/  FADD.FTZ R31, RZ, R31 ;  /* 0x0000001fff1f7221 */ /* 0x000fe40000010000 */
[C---:B0-----:R-:W-:Y:S01]  /*1cb0*/  FMUL.FTZ R112, R110.reuse, R29 ;  /* 0x0000001d6e707220 */ /* 0x041fe20000410000 */
[----:B------:R-:W0:Y:S01]  /*1cc0*/  MUFU.SIN R119, R111 ;  /* 0x0000006f00777308 */ /* 0x000e220000000400 */
[----:B------:R-:W-:Y:S02]  /*1cd0*/  FADD.FTZ R29, R95, R28 ;  /* 0x0000001c5f1d7221 */ /* 0x000fe40000010000 */
[----:B------:R-:W-:Y:S02]  /*1ce0*/  FMUL.FTZ R110, R110, R97 ;  /* 0x000000616e6e7220 */ /* 0x000fe40000410000 */
[----:B------:R-:W-:-:S03]  /*1cf0*/  FMUL.FTZ R28, R112, R31 ;  /* 0x0000001f701c7220 */ /* 0x000fc60000410000 */
[----:B------:R-:W1:Y:S01]  /*1d00*/  MUFU.COS R117, R111 ;  /* 0x0000006f00757308 */ /* 0x000e620000000000 */
[-C--:B------:R-:W-:Y:S02]  /*1d10*/  FMUL.FTZ R30, R112, R29.reuse ;  /* 0x0000001d701e7220 */ /* 0x080fe40000410000 */
[C---:B------:R-:W-:Y:S02]  /*1d20*/  FFMA.FTZ R97, R110.reuse, R29, -R28 ;  /* 0x0000001d6e617223 */ /* 0x040fe4000001081c */
[-C--:B------:R-:W-:Y:S02]  /*1d30*/  FMUL.FTZ R29, R101, R108.reuse ;  /* 0x0000006c651d7220 */ /* 0x080fe40000410000 */
[----:B------:R-:W-:Y:S02]  /*1d40*/  FFMA.FTZ R30, R110, R31, R30 ;  /* 0x0000001f6e1e7223 */ /* 0x000fe4000001001e */
[C---:B------:R-:W-:Y:S02]  /*1d50*/  FMUL.FTZ R28, R100.reuse, R108 ;  /* 0x0000006c641c7220 */ /* 0x040fe40000410000 */
[----:B------:R-:W-:Y:S01]  /*1d60*/  FFMA.FTZ R29, R100, R106, -R29 ;  /* 0x0000006a641d7223 */ /* 0x000fe2000001081d */
[----:B------:R-:W-:Y:S01]  /*1d70*/  ISETP.NE.AND P2, PT, R69, 0x1f, PT ;  /* 0x0000001f4500780c */ /* 0x000fe20003f45270 */
[----:B0-----:R-:W-:-:S02]  /*1d80*/  FMUL.FTZ R119, R96, R119 ;  /* 0x0000007760777220 */ /* 0x001fc40000410000 */
[----:B------:R-:W-:Y:S02]  /*1d90*/  FADD.FTZ R114, RZ, R30 ;  /* 0x0000001eff727221 */ /* 0x000fe40000010000 */
[----:B-1----:R-:W-:Y:S02]  /*1da0*/  FMUL.FTZ R117, R96, R117 ;  /* 0x0000007560757220 */ /* 0x002fe40000410000 */
[----:B------:R-:W-:Y:S02]  /*1db0*/  FFMA.FTZ R31, R101, R106, R28 ;  /* 0x0000006a651f7223 */ /* 0x000fe4000001001c */
[----:B------:R-:W-:Y:S02]  /*1dc0*/  FMUL.FTZ R30, R112, R29 ;  /* 0x0000001d701e7220 */ /* 0x000fe40000410000 */
[----:B------:R-:W-:Y:S02]  /*1dd0*/  FADD.FTZ R96, R124, R97 ;  /* 0x000000617c607221 */ /* 0x000fe40000010000 */
[----:B------:R-:W-:-:S02]  /*1de0*/  FMUL.FTZ R97, R119, R114 ;  /* 0x0000007277617220 */ /* 0x000fc40000410000 */
        /* <DEDUP_REMOVED lines=15> */
[----:B-1----:R-:W-:Y:S01]  /*1ee0*/  HFMA2.MMA R97, -RZ, RZ, 0, 0 ;  /* 0x00000000ff617435 */ /* 0x002fe200000001ff */
[----:B------:R-:W-:-:S11]  /*1ef0*/  MOV R96, 0x3f800000 ;  /* 0x3f80000000607802 */ /* 0x000fd60000000f00 */
[----:B------:R-:W-:-:S04]  /*1f00*/  @P0 LEA.HI R28, R76, R76, RZ, 0x1 ;  /* 0x0000004c4c1c0211 */ /* 0x000fc800078f08ff */
[----:B------:R-:W-:-:S04]  /*1f10*/  @P0 LOP3.LUT R29, R28, 0xfffffe, RZ, 0xc0, !PT ;  /* 0x00fffffe1c1d0812 */ /* 0x000fc800078ec0ff */
[----:B------:R-:W-:-:S04]  /*1f20*/  @P0 IADD3 R29, -R29, R76, RZ ;  /* 0x0000004c1d1d0210 */ /* 0x000fc80007ffe1ff */
[----:B------:R-:W-:-:S05]  /*1f30*/  @P0 LEA R29, R29, R92, 0x8 ;  /* 0x0000005c1d1d0211 */ /* 0x000fca00078e40ff */
[----:B------:R0:W1:Y:S02]  /*1f40*/  @P0 LDS.64 R96, [R29.X8+0xc90] ;  /* 0x000c90001d600984 */ /* 0x0000640000008a00 */
.L_x_13983:
[----:B0-2---:R-:W-:Y:S05]  /*1f50*/  BSYNC B0 ;  /* 0x0000000000007941 */ /* 0x005fea0003800000 */
.L_x_13982:
[----:B------:R-:W0:Y:S01]  /*1f60*/  SHFL.UP PT, R31, R126, 0x1, RZ ;  /* 0x042000007e1f7989 */ /* 0x000e2200000e00ff */
[----:B------:R-:W-:Y:S01]  /*1f70*/  ISETP.GE.AND P0, PT, R77, 0x1, PT ;  /* 0x000000014d00780c */ /* 0x000fe20003f06270 */
[----:B------:R-:W-:Y:S01]  /*1f80*/  FADD.FTZ R121, R19, R19 ;  /* 0x0000001313797221 */ /* 0x000fe20000010000 */
[----:B------:R-:W-:Y:S01]  /*1f90*/  ISETP.GE.AND P3, PT, R77, 0x10, PT ;  /* 0x000000104d00780c */ /* 0x000fe20003f66270 */
[----:B------:R-:W2:Y:S01]  /*1fa0*/  SHFL.UP PT, R28, R113, 0x1, RZ ;  /* 0x04200000711c7989 */ /* 0x000ea200000e00ff */
[----:B------:R-:W-:Y:S01]  /*1fb0*/  FADD.FTZ R122, R18, R18 ;  /* 0x00000012127a7221 */ /* 0x000fe20000010000 */
[----:B------:R-:W-:Y:S02]  /*1fc0*/  BSSY B0, `(.L_x_13984) ;  /* 0x00000ad000007945 */ /* 0x000fe40003800000 */
[----:B------:R-:W3:Y:S04]  /*1fd0*/  SHFL.UP PT, R111, R125, 0x1, RZ ;  /* 0x042000007d6f7989 */ /* 0x000ee800000e00ff */
[----:B------:R-:W4:Y:S04]  /*1fe0*/  SHFL.UP PT, R29, R30, 0x1, RZ ;  /* 0x042000001e1d7989 */ /* 0x000f2800000e00ff */
[----:B-----5:R-:W-:Y:S01]  /*1ff0*/  SHFL.IDX PT, R131, R103, RZ, 0x1f ;  /* 0x00001fff67837589 */ /* 0x020fe200000e0000 */
        /* <DEDUP_REMOVED lines=51> */
[----:B------:R-:W-:Y:S02]  /*2330*/  FFMA.FTZ R115, R113, R114, -R29 ;  /* 0x0000007271737223 */ /* 0x000fe4000001081d */
[-C--:B----4-:R-:W-:Y:S02]  /*2340*/  FMUL.FTZ R29, R111, R30.reuse ;  /* 0x0000001e6f1d7220 */ /* 0x090fe40000410000 */
[C---:B------:R-:W-:Y:S02]  /*2350*/  FFMA.FTZ R30, R113.reuse, R30, R31 ;  /* 0x0000001e711e7223 */ /* 0x040fe4000001001f */
[C---:B------:R-:W-:Y:S02]  /*2360*/  FFMA.FTZ R118, R113.reuse, R116, R118 ;  /* 0x0000007471767223 */ /* 0x040fe40000010076 */
[----:B------:R-:W-:Y:S01]  /*2370*/  @P0 FFMA.FTZ R113, R113, R28, -R29 ;  /* 0x0000001c71710223 */ /* 0x000fe2000001081d */
[----:B------:R-:W-:Y:S01]  /*2380*/  FSEL R111, R111, R30, !P0 ;  /* 0x0000001e6f6f7208 */ /* 0x000fe20004000000 */
[----:B------:R-:W-:-:S02]  /*2390*/  @P0 FADD.FTZ R125, R125, R118 ;  /* 0x000000767d7d0221 */ /* 0x000fc40000010000 */
        /* <DEDUP_REMOVED lines=18> */
[C---:B------:R-:W-:Y:S02]  /*24c0*/  FMUL.FTZ R115, R122.reuse, R115 ;  /* 0x000000737a737220 */ /* 0x040fe40000410000 */
[C---:B------:R-:W-:Y:S02]  /*24d0*/  FMUL.FTZ R28, R119.reuse, R120 ;  /* 0x00000078771c7220 */ /* 0x040fe40000410000 */
[-C--:B------:R-:W-:Y:S02]  /*24e0*/  FFMA.FTZ R132, -R119, R118.reuse, -R31 ;  /* 0x0000007677847223 */ /* 0x080fe4000001091f */
        /* <DEDUP_REMOVED lines=12> */
[----:B------:R-:W-:Y:S01]  /*25b0*/  HFMA2.MMA R29, -RZ, RZ, 0, 0 ;  /* 0x00000000ff1d7435 */ /* 0x000fe200000001ff */
[C---:B------:R-:W-:Y:S02]  /*25c0*/  FMUL.FTZ R128, R111.reuse, R128 ;  /* 0x000000806f807220 */ /* 0x040fe40000410000 */
[----:B------:R-:W-:Y:S01]  /*25d0*/  FFMA.FTZ R133, R110, R127, R129 ;  /* 0x0000007f6e857223 */ /* 0x000fe20000010081 */
[----:B------:R-:W-:Y:S01]  /*25e0*/  FSEL R132, R111, R30, !P3 ;  /* 0x0000001e6f847208 */ /* 0x000fe20005800000 */
[----:B------:R-:W-:Y:S01]  /*25f0*/  FFMA.FTZ R128, R113, R130, R128 ;  /* 0x0000008271807223 */ /* 0x000fe20000010080 */
[----:B------:R-:W-:Y:S01]  /*2600*/  SHF.L.U32 R111, R92, 0x4, RZ ;  /* 0x000000045c6f7819 */ /* 0x000fe200000006ff */
[-C--:B------:R-:W-:Y:S01]  /*2610*/  FMUL.FTZ R129, R99, R23.reuse ;  /* 0x0000001763817220 */ /* 0x080fe20000410000 */
[----:B------:R0:W-:Y:S01]  /*2620*/  SHFL.IDX PT, R130, R102, RZ, 0x1f ;  /* 0x00001fff66827589 */ /* 0x0001e200000e0000 */
[----:B------:R-:W-:Y:S01]  /*2630*/  @P3 FFMA.FTZ R113, R113, R114, -R28 ;  /* 0x0000007271713223 */ /* 0x000fe2000001081c */
[----:B------:R-:W-:Y:S01]  /*2640*/  MOV R28, 0x3f800000 ;  /* 0x3f800000001c7802 */ /* 0x000fe20000000f00 */
[----:B------:R-:W-:Y:S01]  /*2650*/  FMUL.FTZ R114, R98, R23 ;  /* 0x0000001762727220 */ /* 0x000fe20000410000 */
[----:B------:R-:W2:Y:S01]  /*2660*/  SHFL.UP PT, R132, R132, 0x1, RZ ;  /* 0x0420000084847989 */ /* 0x000ea200000e00ff */
[----:B------:R-:W-:-:S02]  /*2670*/  @P3 FADD.FTZ R125, R125, R128 ;  /* 0x000000807d7d3221 */ /* 0x000fc40000010000 */
[----:B------:R-:W-:Y:S02]  /*2680*/  FADD.FTZ R127, R17, R17 ;  /* 0x00000011117f7221 */ /* 0x000fe40000010000 */
[-C--:B0-----:R-:W-:Y:S02]  /*2690*/  FFMA.FTZ R102, R98, R22.reuse, -R129 ;  /* 0x0000001662667223 */ /* 0x081fe40000010881 */
[----:B------:R0:W3:Y:S01]  /*26a0*/  SHFL.UP PT, R129, R113, 0x1, RZ ;  /* 0x0420000071817989 */ /* 0x0000e200000e00ff */
[----:B------:R-:W-:Y:S02]  /*26b0*/  FFMA.FTZ R114, R99, R22, R114 ;  /* 0x0000001663727223 */ /* 0x000fe40000010072 */
[----:B------:R-:W-:Y:S01]  /*26c0*/  @P3 FADD.FTZ R126, R126, R31 ;  /* 0x0000001f7e7e3221 */ /* 0x000fe20000010000 */
[----:B------:R-:W4:Y:S01]  /*26d0*/  SHFL.UP PT, R125, R125, 0x1, RZ ;  /* 0x042000007d7d7989 */ /* 0x000f2200000e00ff */
[----:B------:R-:W-:Y:S01]  /*26e0*/  FMUL.FTZ R114, R127, R114 ;  /* 0x000000727f727220 */ /* 0x000fe20000410000 */
[----:B------:R-:W-:Y:S01]  /*26f0*/  CS2R R30, SRZ ;  /* 0x00000000001e7805 */ /* 0x000fe2000001ff00 */
[----:B-1----:R-:W-:-:S02]  /*2700*/  FMUL.FTZ R128, R119, -R96 ;  /* 0x8000006077807220 */ /* 0x002fc40000410000 */
[----:B------:R-:W-:Y:S01]  /*2710*/  FMUL.FTZ R103, R127, R102 ;  /* 0x000000667f677220 */ /* 0x000fe20000410000 */
[----:B------:R-:W1:Y:S01]  /*2720*/  SHFL.UP PT, R126, R126, 0x1, RZ ;  /* 0x042000007e7e7989 */ /* 0x000e6200000e00ff */
[----:B------:R-:W-:Y:S02]  /*2730*/  FADD.FTZ R137, -R114, R133 ;  /* 0x0000008572897221 */ /* 0x000fe40000010100 */
[-C--:B------:R-:W-:Y:S01]  /*2740*/  FMUL.FTZ R102, R119, R97.reuse ;  /* 0x0000006177667220 */ /* 0x080fe20000410000 */
[----:B------:R1:W1:Y:S01]  /*2750*/  @!P0 LDS.128 R28, [R111+0x1d90] ;  /* 0x001d90006f1c8984 */ /* 0x0002620000000c00 */
[----:B------:R-:W-:Y:S01]  /*2760*/  FFMA.FTZ R133, R117, -R97, R128 ;  /* 0x8000006175857223 */ /* 0x000fe20000010080 */
[----:B------:R-:W-:Y:S01]  /*2770*/  ISETP.NE.AND P0, PT, R109, 0x1f, PT ;  /* 0x0000001f6d00780c */ /* 0x000fe20003f05270 */
[----:B------:R-:W-:Y:S02]  /*2780*/  FADD.FTZ R135, R103, R134 ;  /* 0x0000008667877221 */ /* 0x000fe40000010000 */
[----:B------:R-:W-:-:S02]  /*2790*/  FMUL.FTZ R128, R108, -R137 ;  /* 0x800000896c807220 */ /* 0x000fc40000410000 */
[----:B0-----:R-:W-:Y:S02]  /*27a0*/  FFMA.FTZ R113, R117, R96, -R102 ;  /* 0x0000006075717223 */ /* 0x001fe40000010866 */
[----:B------:R-:W-:Y:S02]  /*27b0*/  FMUL.FTZ R102, R112, -R133 ;  /* 0x8000008570667220 */ /* 0x000fe40000410000 */
[-C--:B------:R-:W-:Y:S02]  /*27c0*/  FMUL.FTZ R136, R108, -R135.reuse ;  /* 0x800000876c887220 */ /* 0x080fe40000410000 */
[----:B------:R-:W-:Y:S02]  /*27d0*/  FFMA.FTZ R134, R106, R135, -R128 ;  /* 0x000000876a867223 */ /* 0x000fe40000010880 */
[-C--:B------:R-:W-:Y:S02]  /*27e0*/  FFMA.FTZ R135, R110, R113.reuse, -R102 ;  /* 0x000000716e877223 */ /* 0x080fe40000010866 */
[----:B------:R-:W-:-:S02]  /*27f0*/  FMUL.FTZ R128, R112, -R113 ;  /* 0x8000007170807220 */ /* 0x000fc40000410000 */
[C---:B--2---:R-:W-:Y:S02]  /*2800*/  FMUL.FTZ R102, R132.reuse, R131 ;  /* 0x0000008384667220 */ /* 0x044fe40000410000 */
[-C--:B------:R-:W-:Y:S02]  /*2810*/  FMUL.FTZ R132, R132, R130.reuse ;  /* 0x0000008284847220 */ /* 0x080fe40000410000 */
[----:B------:R-:W-:Y:S02]  /*2820*/  FFMA.FTZ R139, R106, R137, R136 ;  /* 0x000000896a8b7223 */ /* 0x000fe40000010088 */
[----:B------:R-:W-:Y:S02]  /*2830*/  FFMA.FTZ R137, R110, R133, R128 ;  /* 0x000000856e897223 */ /* 0x000fe40000010080 */
[C---:B---3--:R-:W-:Y:S02]  /*2840*/  FFMA.FTZ R133, R129.reuse, R130, -R102 ;  /* 0x0000008281857223 */ /* 0x048fe40000010866 */
[----:B------:R-:W-:-:S02]  /*2850*/  FFMA.FTZ R128, R129, R131, R132 ;  /* 0x0000008381807223 */ /* 0x000fc40000010084 */
[-C--:B------:R-:W-:Y:S02]  /*2860*/  FMUL.FTZ R113, R99, R21.reuse ;  /* 0x0000001563717220 */ /* 0x080fe40000410000 */
[----:B------:R-:W-:Y:S02]  /*2870*/  FMUL.FTZ R102, R98, R21 ;  /* 0x0000001562667220 */ /* 0x000fe40000410000 */
[----:B----4-:R-:W-:Y:S02]  /*2880*/  @P1 FADD.FTZ R131, R125, R128 ;  /* 0x000000807d831221 */ /* 0x010fe40000010000 */
[----:B------:R-:W-:Y:S02]  /*2890*/  FADD.FTZ R132, R16, R16 ;  /* 0x0000001010847221 */ /* 0x000fe40000010000 */
[-C--:B------:R-:W-:Y:S02]  /*28a0*/  FFMA.FTZ R113, R98, R20.reuse, -R113 ;  /* 0x0000001462717223 */ /* 0x080fe40000010871 */
[----:B------:R-:W-:-:S02]  /*28b0*/  FFMA.FTZ R125, R99, R20, R102 ;  /* 0x00000014637d7223 */ /* 0x000fc40000010066 */
[----:B------:R-:W-:Y:S02]  /*28c0*/  FMUL.FTZ R113, R132, R113 ;  /* 0x0000007184717220 */ /* 0x000fe40000410000 */
[----:B------:R-:W-:Y:S02]  /*28d0*/  FMUL.FTZ R128, R108, -R137 ;  /* 0x800000896c807220 */ /* 0x000fe40000410000 */
[----:B------:R-:W-:Y:S02]  /*28e0*/  FMUL.FTZ R102, R132, R125 ;  /* 0x0000007d84667220 */ /* 0x000fe40000410000 */
[----:B------:R-:W-:Y:S02]  /*28f0*/  FMUL.FTZ R129, R108, -R135 ;  /* 0x800000876c817220 */ /* 0x000fe40000410000 */
[----:B-1----:R-:W-:Y:S02]  /*2900*/  @P1 FADD.FTZ R130, R126, R133 ;  /* 0x000000857e821221 */ /* 0x002fe40000010000 */
[----:B------:R-:W-:-:S02]  /*2910*/  FADD.FTZ R125, R113, R134 ;  /* 0x00000086717d7221 */ /* 0x000fc40000010000 */
[----:B------:R-:W-:Y:S02]  /*2920*/  FFMA.FTZ R128, R106, R135, -R128 ;  /* 0x000000876a807223 */ /* 0x000fe40000010880 */
[----:B------:R-:W-:Y:S01]  /*2930*/  FADD.FTZ R126, -R102, R139 ;  /* 0x0000008b667e7221 */ /* 0x000fe20000010100 */
[----:B------:R0:W1:Y:S01]  /*2940*/  SHFL.DOWN PT, R134, R125, 0x1, 0x1f ;  /* 0x08201f007d867f89 */ /* 0x00006200000e0000 */
[----:B------:R-:W-:Y:S02]  /*2950*/  FFMA.FTZ R129, R106, R137, R129 ;  /* 0x000000896a817223 */ /* 0x000fe40000010081 */
[CC--:B------:R-:W-:Y:S01]  /*2960*/  FMUL.FTZ R133, R101.reuse, R131.reuse ;  /* 0x0000008365857220 */ /* 0x0c0fe20000410000 */
[----:B------:R0:W2:Y:S01]  /*2970*/  SHFL.DOWN PT, R140, R126, 0x1, 0x1f ;  /* 0x08201f007e8c7f89 */ /* 0x0000a200000e0000 */
[-C--:B------:R-:W-:Y:S02]  /*2980*/  FMUL.FTZ R101, R101, R130.reuse ;  /* 0x0000008265657220 */ /* 0x080fe40000410000 */
[C---:B------:R-:W-:Y:S01]  /*2990*/  FFMA.FTZ R130, R100.reuse, R130, -R133 ;  /* 0x0000008264827223 */ /* 0x040fe20000010885 */
[----:B------:R0:W3:Y:S01]  /*29a0*/  SHFL.DOWN PT, R136, R128, 0x1, 0x1f ;  /* 0x08201f0080887f89 */ /* 0x0000e200000e0000 */
[----:B------:R-:W-:-:S03]  /*29b0*/  FFMA.FTZ R100, R100, R131, R101 ;  /* 0x0000008364647223 */ /* 0x000fc60000010065 */
[----:B------:R0:W4:Y:S01]  /*29c0*/  SHFL.DOWN PT, R138, R129, 0x1, 0x1f ;  /* 0x08201f00818a7f89 */ /* 0x00012200000e0000 */
[----:B------:R-:W-:Y:S05]  /*29d0*/  @!P0 BRA `(.L_x_13985) ;  /* 0x000000b000008947 */ /* 0x000fea0003800000 */
[C---:B----4-:R-:W-:Y:S02]  /*29e0*/  FMUL.FTZ R101, R129.reuse, R138 ;  /* 0x0000008a81657220 */ /* 0x050fe40000410000 */
[C---:B--2---:R-:W-:Y:S02]  /*29f0*/  FMUL.FTZ R131, R129.reuse, R140 ;  /* 0x0000008c81837220 */ /* 0x044fe40000410000 */
[C---:B-1----:R-:W-:Y:S02]  /*2a00*/  FMUL.FTZ R133, R129.reuse, R134 ;  /* 0x0000008681857220 */ /* 0x042fe40000410000 */
        /* <DEDUP_REMOVED lines=8> */
.L_x_13985:
[----:B------:R-:W-:Y:S05]  /*2a90*/  BSYNC B0 ;  /* 0x0000000000007941 */ /* 0x000fea0003800000 */
.L_x_13984:
[----:B------:R-:W-:Y:S01]  /*2aa0*/  ISETP.GT.U32.AND P0, PT, R109, 0x1d, PT ;  /* 0x0000001d6d00780c */ /* 0x000fe20003f04070 */
[----:B------:R-:W-:Y:S01]  /*2ab0*/  FADD.FTZ R101, R93, R130 ;  /* 0x000000825d657221 */ /* 0x000fe20000010000 */
[----:B---3--:R3:W0:Y:S01]  /*2ac0*/  SHFL.DOWN PT, R136, R128, 0x2, 0x1f ;  /* 0x08401f0080887f89 */ /* 0x00862200000e0000 */
[----:B------:R-:W-:Y:S01]  /*2ad0*/  FADD.FTZ R93, RZ, R100 ;  /* 0x00000064ff5d7221 */ /* 0x000fe20000010000 */
[----:B------:R-:W-:Y:S01]  /*2ae0*/  BSSY B0, `(.L_x_13986) ;  /* 0x0000012000007945 */ /* 0x000fe20003800000 */
[C---:B-1----:R-:W-:Y:S01]  /*2af0*/  FMUL.FTZ R134, R21.reuse, R101 ;  /* 0x0000006515867220 */ /* 0x042fe20000410000 */
[----:B----4-:R3:W1:Y:S01]  /*2b00*/  SHFL.DOWN PT, R138, R129, 0x2, 0x1f ;  /* 0x08401f00818a7f89 */ /* 0x01066200000e0000 */
[----:B------:R-:W-:-:S03]  /*2b10*/  FMUL.FTZ R130, R21, R93 ;  /* 0x0000005d15827220 */ /* 0x000fc60000410000 */
[----:B------:R3:W4:Y:S04]  /*2b20*/  SHFL.DOWN PT, R100, R125, 0x2, 0x1f ;  /* 0x08401f007d647f89 */ /* 0x00072800000e0000 */
[----:B--2---:R3:W2:Y:S01]  /*2b30*/  SHFL.DOWN PT, R140, R126, 0x2, 0x1f ;  /* 0x08401f007e8c7f89 */ /* 0x0046a200000e0000 */
[----:B------:R-:W-:Y:S05]  /*2b40*/  @P0 BRA `(.L_x_13987) ;  /* 0x000000b000000947 */ /* 0x000fea0003800000 */
[C---:B-1----:R-:W-:Y:S02]  /*2b50*/  FMUL.FTZ R21, R129.reuse, R138 ;  /* 0x0000008a81157220 */ /* 0x042fe40000410000 */
[C---:B--2---:R-:W-:Y:S02]  /*2b60*/  FMUL.FTZ R131, R129.reuse, R140 ;  /* 0x0000008c81837220 */ /* 0x044fe40000410000 */
[C---:B----4-:R-:W-:Y:S02]  /*2b70*/  FMUL.FTZ R133, R129.reuse, R100 ;  /* 0x0000006481857220 */ /* 0x050fe40000410000 */
        /* <DEDUP_REMOVED lines=8> */
.L_x_13987:
[----:B------:R-:W-:Y:S05]  /*2c00*/  BSYNC B0 ;  /* 0x0000000000007941 */ /* 0x000fea0003800000 */
.L_x_13986:
[C---:B------:R-:W-:Y:S01]  /*2c10*/  FMUL.FTZ R21, R108.reuse, R93 ;  /* 0x0000005d6c157220 */ /* 0x040fe20000410000 */
[----:B------:R-:W-:Y:S01]  /*2c20*/  ISETP.GT.U32.AND P0, PT, R109, 0x1b, PT ;  /* 0x0000001b6d00780c */ /* 0x000fe20003f04070 */
[-C--:B----4-:R-:W-:Y:S01]  /*2c30*/  FMUL.FTZ R100, R108, R101.reuse ;  /* 0x000000656c647220 */ /* 0x090fe20000410000 */
[----:B0-----:R0:W4:Y:S01]  /*2c40*/  SHFL.DOWN PT, R136, R129, 0x4, 0x1f ;  /* 0x08801f0081887f89 */ /* 0x00112200000e0000 */
[C---:B------:R-:W-:Y:S01]  /*2c50*/  FFMA.FTZ R131, R20.reuse, R101, -R130 ;  /* 0x0000006514837223 */ /* 0x040fe20000010882 */
[----:B------:R-:W-:Y:S01]  /*2c60*/  BSSY B0, `(.L_x_13988) ;  /* 0x0000023000007945 */ /* 0x000fe20003800000 */
[----:B------:R-:W-:Y:S01]  /*2c70*/  FFMA.FTZ R133, R20, R93, R134 ;  /* 0x0000005d14857223 */ /* 0x000fe20000010086 */
[----:B-1----:R0:W1:Y:S01]  /*2c80*/  SHFL.DOWN PT, R138, R125, 0x4, 0x1f ;  /* 0x08801f007d8a7f89 */ /* 0x00206200000e0000 */
[----:B------:R-:W-:-:S02]  /*2c90*/  FFMA.FTZ R20, R106, R101, -R21 ;  /* 0x000000656a147223 */ /* 0x000fc40000010815 */
[-C--:B------:R-:W-:Y:S01]  /*2ca0*/  FFMA.FTZ R100, R106, R93.reuse, R100 ;  /* 0x0000005d6a647223 */ /* 0x080fe20000010064 */
[----:B--2---:R0:W2:Y:S01]  /*2cb0*/  SHFL.DOWN PT, R140, R126, 0x4, 0x1f ;  /* 0x08801f007e8c7f89 */ /* 0x0040a200000e0000 */
[-C--:B------:R-:W-:Y:S02]  /*2cc0*/  FMUL.FTZ R130, R99, R93.reuse ;  /* 0x0000005d63827220 */ /* 0x080fe40000410000 */
[C---:B------:R-:W-:Y:S02]  /*2cd0*/  FMUL.FTZ R134, R98.reuse, R93 ;  /* 0x0000005d62867220 */ /* 0x040fe40000410000 */
[----:B------:R-:W-:Y:S02]  /*2ce0*/  FADD.FTZ R21, R95, R20 ;  /* 0x000000145f157221 */ /* 0x000fe40000010000 */
[----:B------:R-:W-:Y:S02]  /*2cf0*/  FADD.FTZ R95, RZ, R100 ;  /* 0x00000064ff5f7221 */ /* 0x000fe40000010000 */
[----:B------:R-:W-:-:S02]  /*2d00*/  FFMA.FTZ R135, R98, R101, -R130 ;  /* 0x0000006562877223 */ /* 0x000fc40000010882 */
[----:B------:R-:W-:Y:S02]  /*2d10*/  FFMA.FTZ R137, R99, R101, R134 ;  /* 0x0000006563897223 */ /* 0x000fe40000010086 */
[C---:B------:R-:W-:Y:S01]  /*2d20*/  FMUL.FTZ R20, R23.reuse, R95 ;  /* 0x0000005f17147220 */ /* 0x040fe20000410000 */
[----:B------:R0:W3:Y:S01]  /*2d30*/  SHFL.DOWN PT, R134, R128, 0x4, 0x1f ;  /* 0x08801f0080867f89 */ /* 0x0000e200000e0000 */
[C---:B------:R-:W-:Y:S02]  /*2d40*/  FFMA.FTZ R130, -R132.reuse, R133, RZ ;  /* 0x0000008584827223 */ /* 0x040fe400000101ff */
[C---:B------:R-:W-:Y:S02]  /*2d50*/  FFMA.FTZ R100, R132.reuse, R131, RZ ;  /* 0x0000008384647223 */ /* 0x040fe400000100ff */
[----:B------:R-:W-:Y:S02]  /*2d60*/  FMUL.FTZ R133, R23, R21 ;  /* 0x0000001517857220 */ /* 0x000fe40000410000 */
[----:B------:R-:W-:-:S02]  /*2d70*/  FMUL.FTZ R131, R132, R135 ;  /* 0x0000008784837220 */ /* 0x000fc40000410000 */
[----:B------:R-:W-:Y:S02]  /*2d80*/  FFMA.FTZ R23, -R132, R137, -RZ ;  /* 0x0000008984177223 */ /* 0x000fe400000109ff */
[----:B------:R-:W-:Y:S02]  /*2d90*/  FFMA.FTZ R132, R22, R21, -R20 ;  /* 0x0000001516847223 */ /* 0x000fe40000010814 */
[-C--:B------:R-:W-:Y:S02]  /*2da0*/  FMUL.FTZ R20, R112, R95.reuse ;  /* 0x0000005f70147220 */ /* 0x080fe40000410000 */
[----:B------:R-:W-:Y:S02]  /*2db0*/  FFMA.FTZ R22, R22, R95, R133 ;  /* 0x0000005f16167223 */ /* 0x000fe40000010085 */
[----:B------:R-:W-:Y:S01]  /*2dc0*/  FFMA.FTZ R133, R110, R21, -R20 ;  /* 0x000000156e857223 */ /* 0x000fe20000010814 */
[----:B------:R-:W-:Y:S05]  /*2dd0*/  @P0 BRA `(.L_x_13989) ;  /* 0x000000b000000947 */ /* 0x000fea0003800000 */
        /* <DEDUP_REMOVED lines=11> */
.L_x_13989:
[----:B012-4-:R-:W-:Y:S05]  /*2e90*/  BSYNC B0 ;  /* 0x0000000000007941 */ /* 0x017fea0003800000 */
.L_x_13988:
[----:B------:R-:W-:Y:S01]  /*2ea0*/  FFMA.FTZ R135, -R127, R22, R130 ;  /* 0x000000167f877223 */ /* 0x000fe20000010182 */
[----:B------:R-:W-:Y:S01]  /*2eb0*/  ISETP.GT.U32.AND P0, PT, R109, 0x17, PT ;  /* 0x000000176d00780c */ /* 0x000fe20003f04070 */
[----:B------:R-:W-:Y:S01]  /*2ec0*/  FFMA.FTZ R137, R127, R132, R100 ;  /* 0x000000847f897223 */ /* 0x000fe20000010064 */
[----:B------:R0:W1:Y:S01]  /*2ed0*/  SHFL.DOWN PT, R130, R129, 0x8, 0x1f ;  /* 0x09001f0081827f89 */ /* 0x00006200000e0000 */
[-C--:B------:R-:W-:Y:S01]  /*2ee0*/  FMUL.FTZ R22, R99, R95.reuse ;  /* 0x0000005f63167220 */ /* 0x080fe20000410000 */
[----:B------:R-:W-:Y:S01]  /*2ef0*/  BSSY B0, `(.L_x_13990) ;  /* 0x000001a000007945 */ /* 0x000fe20003800000 */
[----:B------:R-:W-:Y:S01]  /*2f00*/  FMUL.FTZ R100, R98, R95 ;  /* 0x0000005f62647220 */ /* 0x000fe20000410000 */
[----:B------:R0:W2:Y:S01]  /*2f10*/  SHFL.DOWN PT, R132, R126, 0x8, 0x1f ;  /* 0x09001f007e847f89 */ /* 0x0000a200000e0000 */
[-C--:B------:R-:W-:Y:S01]  /*2f20*/  FMUL.FTZ R20, R112, R21.reuse ;  /* 0x0000001570147220 */ /* 0x080fe20000410000 */
[----:B------:R-:W-:Y:S01]  /*2f30*/  ISETP.GT.U32.AND P1, PT, R109, 0xf, PT ;  /* 0x0000000f6d00780c */ /* 0x000fe20003f24070 */
[----:B------:R-:W-:-:S02]  /*2f40*/  FFMA.FTZ R22, R98, R21, -R22 ;  /* 0x0000001562167223 */ /* 0x000fc40000010816 */
[----:B------:R-:W-:Y:S02]  /*2f50*/  FFMA.FTZ R100, R99, R21, R100 ;  /* 0x0000001563647223 */ /* 0x000fe40000010064 */
[----:B------:R-:W-:Y:S02]  /*2f60*/  FFMA.FTZ R20, R110, R95, R20 ;  /* 0x0000005f6e147223 */ /* 0x000fe40000010014 */
[----:B------:R-:W-:Y:S02]  /*2f70*/  FADD.FTZ R124, R124, R133 ;  /* 0x000000857c7c7221 */ /* 0x000fe40000010000 */
[C---:B------:R-:W-:Y:S02]  /*2f80*/  FMUL.FTZ R133, R127.reuse, R22 ;  /* 0x000000167f857220 */ /* 0x040fe40000410000 */
[----:B------:R-:W-:Y:S01]  /*2f90*/  FFMA.FTZ R127, -R127, R100, -RZ ;  /* 0x000000647f7f7223 */ /* 0x000fe200000109ff */
[----:B------:R0:W4:Y:S01]  /*2fa0*/  SHFL.DOWN PT, R22, R128, 0x8, 0x1f ;  /* 0x09001f0080167f89 */ /* 0x00012200000e0000 */
[----:B------:R-:W-:-:S03]  /*2fb0*/  FADD.FTZ R100, RZ, R20 ;  /* 0x00000014ff647221 */ /* 0x000fc60000010000 */
[----:B------:R0:W3:Y:S01]  /*2fc0*/  SHFL.DOWN PT, R20, R125, 0x8, 0x1f ;  /* 0x09001f007d147f89 */ /* 0x0000e200000e0000 */
[----:B------:R-:W-:Y:S05]  /*2fd0*/  @P0 BRA `(.L_x_13991) ;  /* 0x000000b000000947 */ /* 0x000fea0003800000 */
[C---:B-1----:R-:W-:Y:S02]  /*2fe0*/  FMUL.FTZ R139, R129.reuse, R130 ;  /* 0x00000082818b7220 */ /* 0x042fe40000410000 */
[C---:B--2---:R-:W-:Y:S02]  /*2ff0*/  FMUL.FTZ R141, R129.reuse, R132 ;  /* 0x00000084818d7220 */ /* 0x044fe40000410000 */
[C---:B---3--:R-:W-:Y:S02]  /*3000*/  FMUL.FTZ R143, R129.reuse, R20 ;  /* 0x00000014818f7220 */ /* 0x048fe40000410000 */
[-C--:B0---4-:R-:W-:Y:S02]  /*3010*/  FMUL.FTZ R129, R129, R22.reuse ;  /* 0x0000001681817220 */ /* 0x091fe40000410000 */
[C---:B------:R-:W-:Y:S02]  /*3020*/  FFMA.FTZ R139, R128.reuse, R22, -R139 ;  /* 0x00000016808b7223 */ /* 0x040fe4000001088b */
[----:B------:R-:W-:-:S02]  /*3030*/  FFMA.FTZ R20, R128, R20, -R141 ;  /* 0x0000001480147223 */ /* 0x000fc4000001088d */
[C---:B------:R-:W-:Y:S02]  /*3040*/  FFMA.FTZ R143, R128.reuse, R132, R143 ;  /* 0x00000084808f7223 */ /* 0x040fe4000001008f */
[----:B------:R-:W-:Y:S01]  /*3050*/  FFMA.FTZ R129, R128, R130, R129 ;  /* 0x0000008280817223 */ /* 0x000fe20000010081 */
[----:B------:R-:W-:Y:S01]  /*3060*/  MOV R128, R139 ;  /* 0x0000008b00807202 */ /* 0x000fe20000000f00 */
[----:B------:R-:W-:Y:S02]  /*3070*/  FADD.FTZ R125, R125, R20 ;  /* 0x000000147d7d7221 */ /* 0x000fe40000010000 */
[----:B------:R-:W-:Y:S02]  /*3080*/  FADD.FTZ R126, R126, R143 ;  /* 0x0000008f7e7e7221 */ /* 0x000fe40000010000 */
.L_x_13991:
[----:B------:R-:W-:Y:S05]  /*3090*/  BSYNC B0 ;  /* 0x0000000000007941 */ /* 0x000fea0003800000 */
.L_x_13990:
[----:B-1----:R1:W0:Y:S01]  /*30a0*/  SHFL.DOWN PT, R130, R128, 0x10, 0x1f ;  /* 0x0a001f0080827f89 */ /* 0x00222200000e0000 */
[----:B------:R-:W-:Y:S01]  /*30b0*/  BSSY B0, `(.L_x_13992) ;  /* 0x0000012000007945 */ /* 0x000fe20003800000 */
[-C--:B---3--:R-:W-:Y:S02]  /*30c0*/  FMUL.FTZ R20, R119, R100.reuse ;  /* 0x0000006477147220 */ /* 0x088fe40000410000 */
[----:B--2---:R1:W2:Y:S01]  /*30d0*/  SHFL.DOWN PT, R132, R129, 0x10, 0x1f ;  /* 0x0a001f0081847f89 */ /* 0x0042a200000e0000 */
[----:B------:R-:W-:-:S03]  /*30e0*/  FMUL.FTZ R145, R25, R100 ;  /* 0x0000006419917220 */ /* 0x000fc60000410000 */
[----:B----4-:R1:W3:Y:S04]  /*30f0*/  SHFL.DOWN PT, R22, R125, 0x10, 0x1f ;  /* 0x0a001f007d167f89 */ /* 0x0102e800000e0000 */
[----:B------:R1:W4:Y:S01]  /*3100*/  SHFL.DOWN PT, R134, R126, 0x10, 0x1f ;  /* 0x0a001f007e867f89 */ /* 0x00032200000e0000 */
        /* <DEDUP_REMOVED lines=12> */
.L_x_13993:
[----:B------:R-:W-:Y:S05]  /*31d0*/  BSYNC B0 ;  /* 0x0000000000007941 */ /* 0x000fea0003800000 */
.L_x_13992:
[-C--:B------:R-:W-:Y:S01]  /*31e0*/  FMUL.FTZ R139, R25, R124.reuse ;  /* 0x0000007c198b7220 */ /* 0x080fe20000410000 */
[----:B----4-:R-:W-:Y:S01]  /*31f0*/  SHFL.DOWN PT, R134, R129, 0x1, 0x1f ;  /* 0x08201f0081867f89 */ /* 0x010fe200000e0000 */
[-C--:B---3--:R-:W-:Y:S01]  /*3200*/  FMUL.FTZ R22, R119, R124.reuse ;  /* 0x0000007c77167220 */ /* 0x088fe20000410000 */
[----:B------:R-:W-:Y:S01]  /*3210*/  ISETP.NE.AND P0, PT, R69, RZ, PT ;  /* 0x000000ff4500720c */ /* 0x000fe20003f05270 */
[C---:B------:R-:W-:Y:S01]  /*3220*/  FFMA.FTZ R20, R117.reuse, R124, -R20 ;  /* 0x0000007c75147223 */ /* 0x040fe20000010814 */
[----:B0-----:R-:W0:Y:S01]  /*3230*/  SHFL.IDX PT, R130, R31, RZ, 0x1f ;  /* 0x00001fff1f827589 */ /* 0x001e2200000e0000 */
[----:B------:R-:W-:Y:S01]  /*3240*/  FFMA.FTZ R22, R117, R100, R22 ;  /* 0x0000006475167223 */ /* 0x000fe20000010016 */
[----:B------:R-:W-:Y:S01]  /*3250*/  BSSY B0, `(.L_x_13994) ;  /* 0x000008c000007945 */ /* 0x000fe20003800000 */
[C---:B------:R-:W-:Y:S01]  /*3260*/  FFMA.FTZ R145, R24.reuse, R124, -R145 ;  /* 0x0000007c18917223 */ /* 0x040fe20000010891 */
[----:B------:R-:W3:Y:S01]  /*3270*/  SHFL.IDX PT, R25, R30, RZ, 0x1f ;  /* 0x00001fff1e197589 */ /* 0x000ee200000e0000 */
[----:B------:R-:W-:-:S02]  /*3280*/  FFMA.FTZ R139, R24, R100, R139 ;  /* 0x00000064188b7223 */ /* 0x000fc4000001008b */
[-C--:B--2---:R-:W-:Y:S01]  /*3290*/  FMUL.FTZ R132, R98, R100.reuse ;  /* 0x0000006462847220 */ /* 0x084fe20000410000 */
[----:B------:R-:W2:Y:S01]  /*32a0*/  SHFL.DOWN PT, R138, R128, 0x1, 0x1f ;  /* 0x08201f00808a7f89 */ /* 0x000ea200000e0000 */
[----:B------:R-:W-:Y:S02]  /*32b0*/  FMUL.FTZ R141, R99, R100 ;  /* 0x00000064638d7220 */ /* 0x000fe40000410000 */
[----:B------:R-:W-:Y:S01]  /*32c0*/  FADD.FTZ R24, RZ, R22 ;  /* 0x00000016ff187221 */ /* 0x000fe20000010000 */
[----:B------:R-:W4:Y:S01]  /*32d0*/  SHFL.DOWN PT, R143, R125, 0x1, 0x1f ;  /* 0x08201f007d8f7f89 */ /* 0x000f2200000e0000 */
[----:B------:R-:W-:Y:S02]  /*32e0*/  FADD.FTZ R123, R123, R20 ;  /* 0x000000147b7b7221 */ /* 0x000fe40000010000 */
[----:B------:R-:W-:Y:S01]  /*32f0*/  FFMA.FTZ R20, R122, R145, R137 ;  /* 0x000000917a147223 */ /* 0x000fe20000010089 */
[----:B------:R-:W5:Y:S01]  /*3300*/  SHFL.DOWN PT, R140, R126, 0x1, 0x1f ;  /* 0x08201f007e8c7f89 */ /* 0x000f6200000e0000 */
[----:B------:R-:W-:-:S02]  /*3310*/  FFMA.FTZ R137, R99, R124, R132 ;  /* 0x0000007c63897223 */ /* 0x000fc40000010084 */
[----:B------:R-:W-:Y:S01]  /*3320*/  FFMA.FTZ R141, R98, R124, -R141 ;  /* 0x0000007c628d7223 */ /* 0x000fe2000001088d */
[----:B-1----:R-:W1:Y:S01]  /*3330*/  SHFL.IDX PT, R129, R129, RZ, 0x1f ;  /* 0x00001fff81817589 */ /* 0x002e6200000e0000 */
[C---:B------:R-:W-:Y:S02]  /*3340*/  FMUL.FTZ R132, R27.reuse, R24 ;  /* 0x000000181b847220 */ /* 0x040fe40000410000 */
[----:B------:R-:W-:Y:S01]  /*3350*/  FMUL.FTZ R27, R27, R123 ;  /* 0x0000007b1b1b7220 */ /* 0x000fe20000410000 */
[----:B------:R-:W1:Y:S01]  /*3360*/  SHFL.IDX PT, R128, R128, RZ, 0x1f ;  /* 0x00001fff80807589 */ /* 0x000e6200000e0000 */
[C---:B------:R-:W-:Y:S02]  /*3370*/  FFMA.FTZ R22, -R122.reuse, R139, R135 ;  /* 0x0000008b7a167223 */ /* 0x040fe40000010187 */
[C---:B------:R-:W-:Y:S01]  /*3380*/  FMUL.FTZ R135, R122.reuse, R141 ;  /* 0x0000008d7a877220 */ /* 0x040fe20000410000 */
[----:B------:R-:W1:Y:S01]  /*3390*/  SHFL.IDX PT, R125, R125, RZ, 0x1f ;  /* 0x00001fff7d7d7589 */ /* 0x000e6200000e0000 */
[----:B------:R-:W-:-:S02]  /*33a0*/  FFMA.FTZ R137, -R122, R137, -RZ ;  /* 0x000000897a897223 */ /* 0x000fc400000109ff */
[C---:B------:R-:W-:Y:S01]  /*33b0*/  FFMA.FTZ R132, R26.reuse, R123, -R132 ;  /* 0x0000007b1a847223 */ /* 0x040fe20000010884 */
[----:B------:R-:W1:Y:S01]  /*33c0*/  SHFL.IDX PT, R126, R126, RZ, 0x1f ;  /* 0x00001fff7e7e7589 */ /* 0x000e6200000e0000 */
[----:B------:R-:W-:Y:S02]  /*33d0*/  FFMA.FTZ R122, R26, R24, R27 ;  /* 0x000000181a7a7223 */ /* 0x000fe4000001001b */
[CC--:B0-----:R-:W-:Y:S02]  /*33e0*/  @P2 FMUL.FTZ R26, R134.reuse, R130.reuse ;  /* 0x00000082861a2220 */ /* 0x0c1fe40000410000 */
[-C--:B---3--:R-:W-:Y:S02]  /*33f0*/  @P2 FMUL.FTZ R27, R134, R25.reuse ;  /* 0x00000019861b2220 */ /* 0x088fe40000410000 */
[C---:B--2---:R-:W-:Y:S02]  /*3400*/  @P2 FFMA.FTZ R26, R138.reuse, R25, -R26 ;  /* 0x000000198a1a2223 */ /* 0x044fe4000001081a */
[----:B------:R-:W-:-:S02]  /*3410*/  @P2 FFMA.FTZ R27, R138, R130, R27 ;  /* 0x000000828a1b2223 */ /* 0x000fc4000001001b */
[----:B----4-:R-:W-:Y:S02]  /*3420*/  @P2 FADD.FTZ R25, R143, R26 ;  /* 0x0000001a8f192221 */ /* 0x010fe40000010000 */
[----:B-----5:R-:W-:Y:S02]  /*3430*/  @P2 FADD.FTZ R130, R140, R27 ;  /* 0x0000001b8c822221 */ /* 0x020fe40000010000 */
[-C--:B------:R-:W-:Y:S02]  /*3440*/  FMUL.FTZ R136, R98, R24.reuse ;  /* 0x0000001862887220 */ /* 0x080fe40000410000 */
[-C--:B------:R-:W-:Y:S02]  /*3450*/  FMUL.FTZ R27, R25, -R97.reuse ;  /* 0x80000061191b7220 */ /* 0x080fe40000410000 */
[----:B------:R-:W-:Y:S02]  /*3460*/  FMUL.FTZ R97, R130, -R97 ;  /* 0x8000006182617220 */ /* 0x000fe40000410000 */
[----:B------:R-:W-:-:S02]  /*3470*/  FMUL.FTZ R134, R99, R24 ;  /* 0x0000001863867220 */ /* 0x000fc40000410000 */
[----:B------:R-:W-:Y:S02]  /*3480*/  FFMA.FTZ R136, R99, R123, R136 ;  /* 0x0000007b63887223 */ /* 0x000fe40000010088 */
[-C--:B------:R-:W-:Y:S02]  /*3490*/  FFMA.FTZ R99, R130, R96.reuse, R27 ;  /* 0x0000006082637223 */ /* 0x080fe4000001001b */
[----:B------:R-:W-:Y:S02]  /*34a0*/  FFMA.FTZ R97, R25, R96, -R97 ;  /* 0x0000006019617223 */ /* 0x000fe40000010861 */
[----:B-1----:R-:W-:Y:S02]  /*34b0*/  FMUL.FTZ R96, R129, R30 ;  /* 0x0000001e81607220 */ /* 0x002fe40000410000 */
[----:B------:R-:W-:Y:S02]  /*34c0*/  FADD.FTZ R25, -R120, R99 ;  /* 0x0000006378197221 */ /* 0x000fe40000010100 */
[----:B------:R-:W-:-:S02]  /*34d0*/  FADD.FTZ R26, R118, R97 ;  /* 0x00000061761a7221 */ /* 0x000fc40000010000 */
[-C--:B------:R-:W-:Y:S02]  /*34e0*/  FMUL.FTZ R27, R129, R31.reuse ;  /* 0x0000001f811b7220 */ /* 0x080fe40000410000 */
[----:B------:R-:W-:Y:S02]  /*34f0*/  FFMA.FTZ R31, R128, R31, R96 ;  /* 0x0000001f801f7223 */ /* 0x000fe40000010060 */
[----:B------:R-:W-:Y:S02]  /*3500*/  FFMA.FTZ R134, R98, R123, -R134 ;  /* 0x0000007b62867223 */ /* 0x000fe40000010886 */
[C---:B------:R-:W-:Y:S02]  /*3510*/  FMUL.FTZ R96, R119.reuse, -R25 ;  /* 0x8000001977607220 */ /* 0x040fe40000410000 */
[----:B------:R-:W-:Y:S01]  /*3520*/  FMUL.FTZ R98, R119, -R26 ;  /* 0x8000001a77627220 */ /* 0x000fe20000410000 */
[----:B------:R-:W-:Y:S01]  /*3530*/  SHF.L.U32 R119, R91, 0x2, RZ ;  /* 0x000000025b777819 */ /* 0x000fe200000006ff */
[----:B------:R-:W-:-:S02]  /*3540*/  FFMA.FTZ R30, R128, R30, -R27 ;  /* 0x0000001e801e7223 */ /* 0x000fc4000001081b */
[----:B------:R-:W-:Y:S02]  /*3550*/  FMUL.FTZ R27, R129, R29 ;  /* 0x0000001d811b7220 */ /* 0x000fe40000410000 */
[C---:B------:R-:W-:Y:S02]  /*3560*/  FFMA.FTZ R97, R117.reuse, R26, -R96 ;  /* 0x0000001a75617223 */ /* 0x040fe40000010860 */
[----:B------:R-:W-:Y:S02]  /*3570*/  FFMA.FTZ R96, R117, R25, R98 ;  /* 0x0000001975607223 */ /* 0x000fe40000010062 */
[-C--:B------:R-:W-:Y:S02]  /*3580*/  FMUL.FTZ R129, R129, R28.reuse ;  /* 0x0000001c81817220 */ /* 0x080fe40000410000 */
[----:B------:R-:W-:Y:S02]  /*3590*/  FFMA.FTZ R28, R128, R28, -R27 ;  /* 0x0000001c801c7223 */ /* 0x000fe4000001081b */
[----:B------:R-:W-:Y:S01]  /*35a0*/  FADD.FTZ R27, R116, R97 ;  /* 0x00000061741b7221 */ /* 0x000fe20000010000 */
[----:B------:R-:W-:Y:S01]  /*35b0*/  P2R R97, PR, RZ, 0x1 ;  /* 0x00000001ff617803 */ /* 0x000fe20000000000 */
[----:B------:R-:W-:-:S02]  /*35c0*/  FADD.FTZ R96, -R115, R96 ;  /* 0x0000006073607221 */ /* 0x000fc40000010100 */
[CC--:B------:R-:W-:Y:S02]  /*35d0*/  FMUL.FTZ R99, R112.reuse, -R27.reuse ;  /* 0x8000001b70637220 */ /* 0x0c0fe40000410000 */
[-C--:B------:R-:W-:Y:S02]  /*35e0*/  FMUL.FTZ R112, R112, -R96.reuse ;  /* 0x8000006070707220 */ /* 0x080fe40000410000 */
[C---:B------:R-:W-:Y:S02]  /*35f0*/  FFMA.FTZ R99, R110.reuse, R96, R99 ;  /* 0x000000606e637223 */ /* 0x040fe40000010063 */
[----:B------:R-:W-:Y:S01]  /*3600*/  FFMA.FTZ R112, R110, R27, -R112 ;  /* 0x0000001b6e707223 */ /* 0x000fe20000010870 */
[----:B------:R-:W-:Y:S01]  /*3610*/  SHF.L.U64.HI R110, R91, 0x2, R90 ;  /* 0x000000025b6e7819 */ /* 0x000fe2000001025a */
[----:B------:R-:W-:Y:S02]  /*3620*/  FMUL.FTZ R141, R121, R132 ;  /* 0x00000084798d7220 */ /* 0x000fe40000410000 */
[----:B------:R-:W-:-:S02]  /*3630*/  FADD.FTZ R99, -R114, R99 ;  /* 0x0000006372637221 */ /* 0x000fc40000010100 */
[----:B------:R-:W-:Y:S02]  /*3640*/  FADD.FTZ R103, R103, R112 ;  /* 0x0000007067677221 */ /* 0x000fe40000010000 */
[----:B------:R-:W-:Y:S02]  /*3650*/  FFMA.FTZ R29, R128, R29, R129 ;  /* 0x0000001d801d7223 */ /* 0x000fe40000010081 */
[----:B------:R-:W-:Y:S02]  /*3660*/  FADD.FTZ R30, R125, R30 ;  /* 0x0000001e7d1e7221 */ /* 0x000fe40000010000 */
[----:B------:R-:W-:Y:S02]  /*3670*/  FADD.FTZ R31, R126, R31 ;  /* 0x0000001f7e1f7221 */ /* 0x000fe40000010000 */
[----:B------:R-:W-:Y:S02]  /*3680*/  FADD.FTZ R98, R20, R141 ;  /* 0x0000008d14627221 */ /* 0x000fe40000010000 */
[C---:B------:R-:W-:Y:S01]  /*3690*/  FMUL.FTZ R20, R108.reuse, -R99 ;  /* 0x800000636c147220 */ /* 0x040fe20000410000 */
[----:B------:R0:W-:Y:S01]  /*36a0*/  @!P0 STS.128 [R111+0x1d90], R28 ;  /* 0x001d901c6f008388 */ /* 0x0001e20000000c00 */
[----:B------:R-:W-:-:S02]  /*36b0*/  FMUL.FTZ R108, R108, -R103 ;  /* 0x800000676c6c7220 */ /* 0x000fc40000410000 */
[----:B------:R-:W-:Y:S01]  /*36c0*/  FFMA.FTZ R20, R106, R103, -R20 ;  /* 0x000000676a147223 */ /* 0x000fe20000010814 */
[----:B------:R1:W-:Y:S01]  /*36d0*/  STS [R78.X4+0x424], R23 ;  /* 0x000424174e007388 */ /* 0x0003e20000004800 */
[----:B------:R-:W-:Y:S02]  /*36e0*/  FMUL.FTZ R143, R121, R122 ;  /* 0x0000007a798f7220 */ /* 0x000fe40000410000 */
[----:B------:R-:W-:Y:S01]  /*36f0*/  FADD.FTZ R113, R113, R20 ;  /* 0x0000001471717221 */ /* 0x000fe20000010000 */
[----:B------:R2:W-:Y:S01]  /*3700*/  STS [R78.X4+0x420], R131 ;  /* 0x000420834e007388 */ /* 0x0005e20000004800 */
[----:B------:R-:W-:Y:S02]  /*3710*/  FFMA.FTZ R101, R4, -R87, R101 ;  /* 0x8000005704657223 */ /* 0x000fe40000010065 */
[----:B------:R-:W-:Y:S01]  /*3720*/  FADD.FTZ R97, R22, -R143 ;  /* 0x8000008f16617221 */ /* 0x000fe20000010000 */
[----:B------:R2:W-:Y:S01]  /*3730*/  STS [R78.X4+0x428], R133 ;  /* 0x000428854e007388 */ /* 0x0005e20000004800 */
[----:B------:R-:W-:-:S02]  /*3740*/  FFMA.FTZ R124, R6, -R89, R124 ;  /* 0x80000059067c7223 */ /* 0x000fc4000001007c */
[----:B------:R-:W-:Y:S01]  /*3750*/  FMUL.FTZ R139, R121, R134 ;  /* 0x00000086798b7220 */ /* 0x000fe20000410000 */
[----:B------:R2:W-:Y:S01]  /*3760*/  STS [R78.X4+0x42c], R127 ;  /* 0x00042c7f4e007388 */ /* 0x0005e20000004800 */
[----:B0-----:R-:W-:Y:S01]  /*3770*/  FFMA.FTZ R29, R106, R99, R108 ;  /* 0x000000636a1d7223 */ /* 0x001fe2000001006c */
[----:B------:R-:W-:Y:S01]  /*3780*/  LEA R108, R76, 0xffffff80, 0x7 ;  /* 0xffffff804c6c7811 */ /* 0x000fe200078e38ff */
[-C--:B------:R-:W-:Y:S01]  /*3790*/  FMUL.FTZ R30, R103, R88.reuse ;  /* 0x00000058671e7220 */ /* 0x080fe20000410000 */
[----:B------:R2:W-:Y:S01]  /*37a0*/  STS [R78.X4+0x430], R135 ;  /* 0x000430874e007388 */ /* 0x0005e20000004800 */
[----:B------:R-:W-:Y:S01]  /*37b0*/  FADD.FTZ R102, -R102, R29 ;  /* 0x0000001d66667221 */ /* 0x000fe20000010100 */
[----:B------:R-:W-:Y:S01]  /*37c0*/  IADD3 R108, -R108, c[0x0][0x168], RZ ;  /* 0x00005a006c6c7a10 */ /* 0x000fe20007ffe1ff */
[-C--:B------:R-:W-:Y:S01]  /*37d0*/  FFMA.FTZ R29, R5, -R88.reuse, R21 ;  /* 0x80000058051d7223 */ /* 0x080fe20000010015 */
[----:B------:R2:W-:Y:S01]  /*37e0*/  STS [R78.X4+0x434], R137 ;  /* 0x000434894e007388 */ /* 0x0005e20000004800 */
[----:B------:R-:W-:Y:S01]  /*37f0*/  FMUL.FTZ R20, R102, R87 ;  /* 0x0000005766147220 */ /* 0x000fe20000410000 */
[----:B------:R-:W-:Y:S01]  /*3800*/  LEA R116, R108, -R69, 0x1 ;  /* 0x800000456c747211 */ /* 0x000fe200078e08ff */
[----:B------:R-:W-:Y:S01]  /*3810*/  FMUL.FTZ R106, R99, R88 ;  /* 0x00000058636a7220 */ /* 0x000fe20000410000 */
[----:B------:R2:W-:Y:S01]  /*3820*/  STS [R78.X4+0x438], R139 ;  /* 0x0004388b4e007388 */ /* 0x0005e20000004800 */
[----:B-1----:R-:W-:Y:S01]  /*3830*/  FMUL.FTZ R23, R95, R30 ;  /* 0x0000001e5f177220 */ /* 0x002fe20000410000 */
[----:B------:R-:W-:Y:S01]  /*3840*/  ISETP.GE.AND P0, PT, R116, 0x1, PT ;  /* 0x000000017400780c */ /* 0x000fe20003f06270 */
[----:B------:R-:W-:-:S02]  /*3850*/  FMUL.FTZ R28, R113, R87 ;  /* 0x00000057711c7220 */ /* 0x000fc40000410000 */
[----:B------:R-:W-:Y:S02]  /*3860*/  FMUL.FTZ R21, R93, R20 ;  /* 0x000000145d157220 */ /* 0x000fe40000410000 */
[----:B------:R-:W-:Y:S02]  /*3870*/  FFMA.FTZ R23, R29, R106, -R23 ;  /* 0x0000006a1d177223 */ /* 0x000fe40000010817 */
[----:B------:R-:W-:Y:S02]  /*3880*/  FMUL.FTZ R22, R93, R28 ;  /* 0x0000001c5d167220 */ /* 0x000fe40000410000 */
[----:B------:R-:W-:Y:S02]  /*3890*/  FMUL.FTZ R106, R95, R106 ;  /* 0x0000006a5f6a7220 */ /* 0x000fe40000410000 */
[----:B------:R-:W-:Y:S02]  /*38a0*/  FFMA.FTZ R21, R28, R101, R21 ;  /* 0x000000651c157223 */ /* 0x000fe40000010015 */
[----:B------:R-:W-:-:S02]  /*38b0*/  FFMA.FTZ R22, R101, R20, -R22 ;  /* 0x0000001465167223 */ /* 0x000fc40000010816 */
[----:B------:R-:W-:Y:S02]  /*38c0*/  FFMA.FTZ R106, R30, R29, R106 ;  /* 0x0000001d1e6a7223 */ /* 0x000fe4000001006a */
[----:B------:R-:W-:Y:S02]  /*38d0*/  FADD.FTZ R21, RZ, R21 ;  /* 0x00000015ff157221 */ /* 0x000fe40000010000 */
[-C--:B------:R-:W-:Y:S02]  /*38e0*/  FMUL.FTZ R31, R27, R89.reuse ;  /* 0x000000591b1f7220 */ /* 0x080fe40000410000 */
[----:B------:R-:W-:Y:S02]  /*38f0*/  FADD.FTZ R21, R21, R106 ;  /* 0x0000006a15157221 */ /* 0x000fe40000010000 */
[----:B------:R-:W-:Y:S02]  /*3900*/  FADD.FTZ R22, RZ, R22 ;  /* 0x00000016ff167221 */ /* 0x000fe40000010000 */
[----:B------:R-:W-:-:S02]  /*3910*/  FMUL.FTZ R111, R96, R89 ;  /* 0x00000059606f7220 */ /* 0x000fc40000410000 */
[----:B------:R-:W-:Y:S02]  /*3920*/  FMUL.FTZ R20, R100, R31 ;  /* 0x0000001f64147220 */ /* 0x000fe40000410000 */
[----:B------:R-:W-:Y:S02]  /*3930*/  FMUL.FTZ R106, R26, R94 ;  /* 0x0000005e1a6a7220 */ /* 0x000fe40000410000 */
[----:B------:R-:W-:Y:S02]  /*3940*/  FADD.FTZ R22, R22, R23 ;  /* 0x0000001716167221 */ /* 0x000fe40000010000 */
[----:B------:R-:W-:Y:S02]  /*3950*/  FFMA.FTZ R121, -R121, R136, -RZ ;  /* 0x0000008879797223 */ /* 0x000fe400000109ff */
[----:B------:R-:W-:Y:S02]  /*3960*/  FFMA.FTZ R115, R124, R111, -R20 ;  /* 0x0000006f7c737223 */ /* 0x000fe40000010814 */
[-C--:B------:R-:W-:Y:S01]  /*3970*/  FFMA.FTZ R123, R7, -R94.reuse, R123 ;  /* 0x8000005e077b7223 */ /* 0x080fe2000001007b */
[----:B------:R2:W-:Y:S01]  /*3980*/  STS [R78.X4+0x43c], R121 ;  /* 0x00043c794e007388 */ /* 0x0005e20000004800 */
[----:B------:R-:W-:-:S02]  /*3990*/  FMUL.FTZ R23, R25, R94 ;  /* 0x0000005e19177220 */ /* 0x000fc40000410000 */
[----:B------:R-:W-:Y:S02]  /*39a0*/  FMUL.FTZ R108, R24, R106 ;  /* 0x0000006a186c7220 */ /* 0x000fe40000410000 */
[----:B------:R-:W-:Y:S02]  /*39b0*/  FMUL.FTZ R111, R100, R111 ;  /* 0x0000006f646f7220 */ /* 0x000fe40000410000 */
[-C--:B------:R-:W-:Y:S02]  /*39c0*/  FFMA.FTZ R114, R123, R23.reuse, -R108 ;  /* 0x000000177b727223 */ /* 0x080fe4000001086c */
[----:B------:R-:W-:Y:S02]  /*39d0*/  FFMA.FTZ R20, R31, R124, R111 ;  /* 0x0000007c1f147223 */ /* 0x000fe4000001006f */
[----:B------:R-:W-:Y:S02]  /*39e0*/  FMUL.FTZ R23, R24, R23 ;  /* 0x0000001718177220 */ /* 0x000fe40000410000 */
[----:B------:R-:W-:-:S02]  /*39f0*/  FADD.FTZ R112, R21, R20 ;  /* 0x0000001415707221 */ /* 0x000fc40000010000 */
[----:B------:R-:W-:Y:S02]  /*3a00*/  FADD.FTZ R115, R22, R115 ;  /* 0x0000007316737221 */ /* 0x000fe40000010000 */
[----:B------:R-:W-:Y:S02]  /*3a10*/  IMAD R110, R110, c[0x0][0x2d0], RZ ;  /* 0x0000b4006e6e7a24 */ /* 0x000fe400078e02ff */
[----:B------:R-:W-:Y:S01]  /*3a20*/  FFMA.FTZ R117, R106, R123, R23 ;  /* 0x0000007b6a757223 */ /* 0x000fe20000010017 */
        /* <DEDUP_REMOVED lines=14> */
.L_x_13995:
[----:B--2---:R-:W-:Y:S05]  /*3b10*/  BSYNC B0 ;  /* 0x0000000000007941 */ /* 0x004fea0003800000 */
.L_x_13994:
[----:B0-----:R0:W1:Y:S01]  /*3b20*/  LDS R23, [R79.X4+0x4a0] ;  /* 0x0004a0004f177984 */ /* 0x0010620000004800 */
[----:B------:R-:W-:Y:S01]  /*3b30*/  ISETP.GE.AND P6, PT, R116, 0x21, PT ;  /* 0x000000217400780c */ /* 0x000fe20003fc6270 */
[----:B------:R-:W-:Y:S01]  /*3b40*/  BSSY B0, `(.L_x_13996) ;  /* 0x000000e000007945 */ /* 0x000fe20003800000 */
[----:B------:R-:W-:Y:S01]  /*3b50*/  FADD.FTZ R104, R112, R117 ;  /* 0x0000007570687221 */ /* 0x000fe20000010000 */
[C---:B------:R-:W-:Y:S01]  /*3b60*/  ISETP.GE.AND P0, PT, R116.reuse, 0x41, PT ;  /* 0x000000417400780c */ /* 0x040fe20003f06270 */
[----:B------:R-:W-:Y:S01]  /*3b70*/  FADD.FTZ R108, R115, R114 ;  /* 0x00000072736c7221 */ /* 0x000fe20000010000 */
        /* <DEDUP_REMOVED lines=10> */
.L_x_13997:
[----:B0-----:R-:W-:Y:S05]  /*3c20*/  BSYNC B0 ;  /* 0x0000000000007941 */ /* 0x001fea0003800000 */
.L_x_13996:
[----:B-1----:R0:W1:Y:S01]  /*3c30*/  LDS R23, [R80.X4+0x520] ;  /* 0x0005200050177984 */ /* 0x0020620000004800 */
[----:B------:R-:W-:Y:S01]  /*3c40*/  BSSY B0, `(.L_x_13998) ;  /* 0x0000005000007945 */ /* 0x000fe20003800000 */
[----:B------:R-:W-:Y:S05]  /*3c50*/  @!P0 BRA `(.L_x_13999) ;  /* 0x0000003000008947 */ /* 0x000fea0003800000 */
[----:B------:R-:W-:-:S05]  /*3c60*/  IMAD.WIDE.U32 R20, R119, c[0x0][0x2d0], R54 ;  /* 0x0000b40077147a25 */ /* 0x000fca00078e0036 */
[----:B------:R-:W-:-:S05]  /*3c70*/  IADD3 R21, R111, R21, RZ ;  /* 0x000000156f157210 */ /* 0x000fca0007ffe0ff */
[----:B-1----:R1:W-:Y:S02]  /*3c80*/  RED.E.ADD.F32.FTZ.RN.STRONG.GPU [R20.64], R23 ;  /* 0x000000171400798e */ /* 0x0023e4000c10e786 */
.L_x_13999:
[----:B------:R-:W-:Y:S05]  /*3c90*/  BSYNC B0 ;  /* 0x0000000000007941 */ /* 0x000fea0003800000 */
.L_x_13998:
[----:B-1----:R1:W2:Y:S01]  /*3ca0*/  LDS R23, [R81.X4+0x5a0] ;  /* 0x0005a00051177984 */ /* 0x0022a20000004800 */
[----:B------:R-:W-:Y:S01]  /*3cb0*/  BSSY B0, `(.L_x_14000) ;  /* 0x0000005000007945 */ /* 0x000fe20003800000 */
[----:B------:R-:W-:Y:S05]  /*3cc0*/  @!P1 BRA `(.L_x_14001) ;  /* 0x0000003000009947 */ /* 0x000fea0003800000 */
[----:B------:R-:W-:-:S05]  /*3cd0*/  IMAD.WIDE.U32 R20, R119, c[0x0][0x2d0], R52 ;  /* 0x0000b40077147a25 */ /* 0x000fca00078e0034 */
[----:B------:R-:W-:-:S05]  /*3ce0*/  IADD3 R21, R111, R21, RZ ;  /* 0x000000156f157210 */ /* 0x000fca0007ffe0ff */
[----:B--2---:R2:W-:Y:S02]  /*3cf0*/  RED.E.ADD.F32.FTZ.RN.STRONG.GPU [R20.64], R23 ;  /* 0x000000171400798e */ /* 0x0045e4000c10e786 */
.L_x_14001:
[----:B------:R-:W-:Y:S05]  /*3d00*/  BSYNC B0 ;  /* 0x0000000000007941 */ /* 0x000fea0003800000 */
.L_x_14000:
[----:B--2---:R2:W3:Y:S01]  /*3d10*/  LDS R23, [R82.X4+0x620] ;  /* 0x0006200052177984 */ /* 0x0044e20000004800 */
[----:B------:R-:W-:Y:S01]  /*3d20*/  BSSY B0, `(.L_x_14002) ;  /* 0x0000005000007945 */ /* 0x000fe20003800000 */
[----:B------:R-:W-:Y:S05]  /*3d30*/  @!P2 BRA `(.L_x_14003) ;  /* 0x000000300000a947 */ /* 0x000fea0003800000 */
[----:B------:R-:W-:-:S05]  /*3d40*/  IMAD.WIDE.U32 R20, R119, c[0x0][0x2d0], R50 ;  /* 0x0000b40077147a25 */ /* 0x000fca00078e0032 */
[----:B------:R-:W-:-:S05]  /*3d50*/  IADD3 R21, R111, R21, RZ ;  /* 0x000000156f157210 */ /* 0x000fca0007ffe0ff */
[----:B---3--:R3:W-:Y:S02]  /*3d60*/  RED.E.ADD.F32.FTZ.RN.STRONG.GPU [R20.64], R23 ;  /* 0x000000171400798e */ /* 0x0087e4000c10e786 */
.L_x_14003:
[----:B------:R-:W-:Y:S05]  /*3d70*/  BSYNC B0 ;  /* 0x0000000000007941 */ /* 0x000fea0003800000 */
.L_x_14002:
[----:B---3--:R3:W4:Y:S01]  /*3d80*/  LDS R23, [R83.X4+0x6a0] ;  /* 0x0006a00053177984 */ /* 0x0087220000004800 */
[----:B------:R-:W-:Y:S01]  /*3d90*/  BSSY B0, `(.L_x_14004) ;  /* 0x0000005000007945 */ /* 0x000fe20003800000 */
[----:B------:R-:W-:Y:S05]  /*3da0*/  @!P3 BRA `(.L_x_14005) ;  /* 0x000000300000b947 */ /* 0x000fea0003800000 */
[----:B------:R-:W-:-:S05]  /*3db0*/  IMAD.WIDE.U32 R20, R119, c[0x0][0x2d0], R48 ;  /* 0x0000b40077147a25 */ /* 0x000fca00078e0030 */
[----:B------:R-:W-:-:S05]  /*3dc0*/  IADD3 R21, R111, R21, RZ ;  /* 0x000000156f157210 */ /* 0x000fca0007ffe0ff */
[----:B----4-:R4:W-:Y:S02]  /*3dd0*/  RED.E.ADD.F32.FTZ.RN.STRONG.GPU [R20.64], R23 ;  /* 0x000000171400798e */ /* 0x0109e4000c10e786 */
.L_x_14005:
[----:B------:R-:W-:Y:S05]  /*3de0*/  BSYNC B0 ;  /* 0x0000000000007941 */ /* 0x000fea0003800000 */
.L_x_14004:
[----:B------:R0:W1:Y:S01]  /*3df0*/  LDS R105, [R84.X4+0x720] ;  /* 0x0007200054697984 */ /* 0x0000620000004800 */
[----:B------:R-:W-:Y:S01]  /*3e00*/  BSSY B0, `(.L_x_14006) ;  /* 0x0000006000007945 */ /* 0x000fe20003800000 */
[----:B----4-:R-:W-:Y:S01]  /*3e10*/  IMAD.WIDE.U32 R20, R119, c[0x0][0x2d0], R44 ;  /* 0x0000b40077147a25 */ /* 0x010fe200078e002c */
[----:B------:R-:W-:Y:S05]  /*3e20*/  @!P4 BRA `(.L_x_14007) ;  /* 0x000000300000c947 */ /* 0x000fea0003800000 */
[----:B------:R-:W-:-:S05]  /*3e30*/  IMAD.WIDE.U32 R22, R119, c[0x0][0x2d0], R46 ;  /* 0x0000b40077167a25 */ /* 0x000fca00078e002e */
[----:B------:R-:W-:-:S05]  /*3e40*/  IADD3 R23, R111, R23, RZ ;  /* 0x000000176f177210 */ /* 0x000fca0007ffe0ff */
[----:B-1----:R1:W-:Y:S02]  /*3e50*/  RED.E.ADD.F32.FTZ.RN.STRONG.GPU [R22.64], R105 ;  /* 0x000000691600798e */ /* 0x0023e4000c10e786 */
.L_x_14007:
[----:B------:R-:W-:Y:S05]  /*3e60*/  BSYNC B0 ;  /* 0x0000000000007941 */ /* 0x000fea0003800000 */
.L_x_14006:
[----:B-1----:R1:W4:Y:S01]  /*3e70*/  LDS R23, [R85.X4+0x7a0] ;  /* 0x0007a00055177984 */ /* 0x0023220000004800 */
[----:B------:R-:W-:Y:S01]  /*3e80*/  BSSY B0, `(.L_x_14008) ;  /* 0x0000004000007945 */ /* 0x000fe20003800000 */
[----:B------:R-:W-:Y:S05]  /*3e90*/  @!P5 BRA `(.L_x_14009) ;  /* 0x000000200000d947 */ /* 0x000fea0003800000 */
[----:B------:R-:W-:-:S05]  /*3ea0*/  IADD3 R21, R111, R21, RZ ;  /* 0x000000156f157210 */ /* 0x000fca0007ffe0ff */
[----:B----4-:R4:W-:Y:S02]  /*3eb0*/  RED.E.ADD.F32.FTZ.RN.STRONG.GPU [R20.64], R23 ;  /* 0x000000171400798e */ /* 0x0109e4000c10e786 */
.L_x_14009:
[----:B------:R-:W-:Y:S05]  /*3ec0*/  BSYNC B0 ;  /* 0x0000000000007941 */ /* 0x000fea0003800000 */
.L_x_14008:
        /* <DEDUP_REMOVED lines=44> */
[----:B------:R-:W-:Y:S02]  /*4190*/  FMUL.FTZ R98, R43, R26 ;  /* 0x0000001a2b627220 */ /* 0x000fe40000410000 */
[----:B0-----:R-:W-:Y:S02]  /*41a0*/  @!P0 FADD.FTZ R23, R23, R104 ;  /* 0x0000006817178221 */ /* 0x001fe40000010000 */
[----:B------:R-:W0:Y:S01]  /*41b0*/  SHFL.DOWN PT, R104, R21, 0x10, 0x1f ;  /* 0x0a001f0015687f89 */ /* 0x000e2200000e0000 */
[----:B------:R-:W-:Y:S02]  /*41c0*/  FFMA.FTZ R111, R42, R25, -R98 ;  /* 0x000000192a6f7223 */ /* 0x000fe40000010862 */
[----:B-1----:R-:W-:Y:S01]  /*41d0*/  @!P0 FADD.FTZ R22, R22, R105 ;  /* 0x0000006916168221 */ /* 0x002fe20000010000 */
[----:B------:R-:W-:Y:S01]  /*41e0*/  SHFL.DOWN PT, R108, R23, 0x10, 0x1f ;  /* 0x0a001f00176c7f89 */ /* 0x000fe200000e0000 */
[C---:B------:R-:W-:Y:S02]  /*41f0*/  FMUL.FTZ R105, R43.reuse, R27 ;  /* 0x0000001b2b697220 */ /* 0x040fe40000410000 */
[----:B-----5:R-:W-:Y:S01]  /*4200*/  @!P0 FADD.FTZ R20, R20, R97 ;  /* 0x0000006114148221 */ /* 0x020fe20000010000 */
[----:B------:R-:W1:Y:S01]  /*4210*/  SHFL.DOWN PT, R117, R22, 0x10, 0x1f ;  /* 0x0a001f0016757f89 */ /* 0x000e6200000e0000 */
[----:B------:R-:W-:Y:S01]  /*4220*/  FMUL.FTZ R97, R43, R103 ;  /* 0x000000672b617220 */ /* 0x000fe20000410000 */
[----:B------:R-:W-:Y:S01]  /*4230*/  ISETP.GT.AND P0, PT, R77, 0xf, PT ;  /* 0x0000000f4d00780c */ /* 0x000fe20003f04270 */
[C---:B------:R-:W-:Y:S01]  /*4240*/  FFMA.FTZ R105, R42.reuse, R96, -R105 ;  /* 0x000000602a697223 */ /* 0x040fe20000010869 */
[----:B------:R-:W4:Y:S01]  /*4250*/  SHFL.DOWN PT, R115, R20, 0x10, 0x1f ;  /* 0x0a001f0014737f89 */ /* 0x000f2200000e0000 */
        /* <DEDUP_REMOVED lines=16> */
[----:B-1----:R-:W-:Y:S02]  /*4360*/  @!P0 FADD.FTZ R22, R22, R117 ;  /* 0x0000007516168221 */ /* 0x002fe40000010000 */
[----:B------:R-:W-:Y:S02]  /*4370*/  @!P0 FADD.FTZ R23, R23, R108 ;  /* 0x0000006c17178221 */ /* 0x000fe40000010000 */
[----:B----4-:R-:W-:-:S02]  /*4380*/  @!P0 FADD.FTZ R20, R20, R115 ;  /* 0x0000007314148221 */ /* 0x010fc40000010000 */
        /* <DEDUP_REMOVED lines=25> */
.L_x_14011:
[----:B0-----:R-:W-:Y:S05]  /*4520*/  BSYNC B0 ;  /* 0x0000000000007941 */ /* 0x001fea0003800000 */
.L_x_14010:
[----:B------:R-:W-:Y:S02]  /*4530*/  IADD3 R92, R92, 0x1, RZ ;  /* 0x000000015c5c7810 */ /* 0x000fe40007ffe0ff */
[----:B------:R-:W-:-:S02]  /*4540*/  IADD3 R91, P1, R91, 0x1, RZ ;  /* 0x000000015b5b7810 */ /* 0x000fc40007f3e0ff */
[----:B------:R-:W-:Y:S02]  /*4550*/  ISETP.GE.AND P0, PT, R92, c[0x0][0x16c], PT ;  /* 0x00005b005c007a0c */ /* 0x000fe40003f06270 */
[----:B------:R-:W-:-:S11]  /*4560*/  IADD3.X R90, RZ, R90, RZ, P1, !PT ;  /* 0x0000005aff5a7210 */ /* 0x000fd60000ffe4ff */
[----:B------:R-:W-:Y:S01]  /*4570*/  @P0 CALL.REL.NOINC `(.L_x_13981) ;  /* 0x0000001000000944 */ /* 0x000fe20003c00000 */
[----:B------:R-:W-:Y:S05]  /*4580*/  BRA `(.L_x_14012) ;  /* 0xffffd15000007947 */ /* 0x000fea000383ffff */
.L_x_13981:
[----:B------:R-:W-:Y:S01]  /*4590*/  BAR.SYNC.DEFER_BLOCKING 0x0 ;  /* 0x0000000000007b1d */ /* 0x000fe20000010000 */
[----:B------:R-:W-:-:S06]  /*45a0*/  IMAD.WIDE R4, R69, 0x10, R2 ;  /* 0x0000001045047825 */ /* 0x000fcc00078e0202 */
[----:B------:R-:W4:Y:S01]  /*45b0*/  LDG.E.128 R4, [R4.64] ;  /* 0x0000000604047981 */ /* 0x000f22000c1e1d00 */
[----:B------:R-:W-:Y:S01]  /*45c0*/  IADD3 R26, R76, -0x1, RZ ;  /* 0xffffffff4c1a7810 */ /* 0x000fe20007ffe0ff */
[----:B------:R-:W-:Y:S02]  /*45d0*/  UIADD3 UR4, UR4, -0x100, URZ ;  /* 0xffffff0004047890 */ /* 0x000fe4000fffe03f */
[----:B----4-:R-:W-:Y:S01]  /*45e0*/  STS.128 [R77.X16], R4 ;  /* 0x000000044d007388 */ /* 0x010fe2000000cc00 */
        /* <DEDUP_REMOVED lines=21> */
[----:B------:R4:W5:Y:S01]  /*4740*/  @!P2 MUFU.EX2 R22, R5 ;  /* 0x000000050016a308 */ /* 0x0009620000000800 */
[----:B------:R-:W-:-:S06]  /*4750*/  NOP ;  /* 0x0000000000007918 */ /* 0x000fcc0000000000 */
[----:B0-----:R-:W-:Y:S01]  /*4760*/  @!P0 FADD.FTZ R20, R16, 1 ;  /* 0x3f80000010148421 */ /* 0x001fe20000010000 */
[----:B------:R-:W0:Y:S01]  /*4770*/  @!P3 MUFU.EX2 R23, R23 ;  /* 0x000000170017b308 */ /* 0x000e220000000800 */
[----:B----4-:R-:W4:Y:S01]  /*4780*/  LDS.128 R4, [R77.X16] ;  /* 0x000000004d047984 */ /* 0x010f22000000cc00 */
[----:B------:R-:W-:Y:S02]  /*4790*/  IMAD R16, R62, c[0x0][0x2d8], RZ ;  /* 0x0000b6003e107a24 */ /* 0x000fe400078e02ff */
[----:B-1----:R-:W-:Y:S02]  /*47a0*/  @!P1 FADD.FTZ R21, R17, 1 ;  /* 0x3f80000011159421 */ /* 0x002fe40000010000 */
[C---:B------:R-:W-:Y:S02]  /*47b0*/  IMAD R27, R61.reuse, c[0x0][0x2dc], R16 ;  /* 0x0000b7003d1b7a24 */ /* 0x040fe400078e0210 */
[----:B------:R-:W-:Y:S01]  /*47c0*/  IMAD.WIDE.U32 R16, R61, c[0x0][0x2d8], R18 ;  /* 0x0000b6003d107a25 */ /* 0x000fe200078e0012 */
[----:B------:R1:W2:Y:S03]  /*47d0*/  @!P0 MUFU.RCP R25, R20 ;  /* 0x0000001400198308 */ /* 0x0002a60000001000 */
[----:B-----5:R-:W-:Y:S01]  /*47e0*/  @!P2 FADD.FTZ R22, R22, 1 ;  /* 0x3f8000001616a421 */ /* 0x020fe20000010000 */
[----:B------:R-:W-:Y:S01]  /*47f0*/  IADD3 R17, R17, R27, RZ ;  /* 0x0000001b11117210 */ /* 0x000fe20007ffe0ff */
[----:B------:R-:W-:-:S02]  /*4800*/  IMAD R27, R0, c[0x0][0x2e4], R13 ;  /* 0x0000b900001b7a24 */ /* 0x000fc400078e020d */
[----:B0-----:R-:W-:Y:S01]  /*4810*/  @!P3 FADD.FTZ R23, R23, 1 ;  /* 0x3f8000001717b421 */ /* 0x001fe20000010000 */
[----:B------:R0:W5:Y:S01]  /*4820*/  @!P1 MUFU.RCP R24, R21 ;  /* 0x0000001500189308 */ /* 0x0001620000001000 */
[----:B------:R-:W-:-:S04]  /*4830*/  IMAD.WIDE.U32 R12, R0, c[0x0][0x2e0], R16 ;  /* 0x0000b800000c7a25 */ /* 0x000fc800078e0010 */
[----:B-1----:R-:W-:Y:S01]  /*4840*/  IMAD R20, R62, c[0x0][0x2f8], RZ ;  /* 0x0000be003e147a24 */ /* 0x002fe200078e02ff */
[----:B------:R-:W-:Y:S01]  /*4850*/  IADD3 R13, R13, R27, RZ ;  /* 0x0000001b0d0d7210 */ /* 0x000fe20007ffe0ff */
[C---:B------:R-:W-:Y:S01]  /*4860*/  IMAD.WIDE.U32 R18, R61.reuse, c[0x0][0x2f8], R18 ;  /* 0x0000be003d127a25 */ /* 0x040fe200078e0012 */
[----:B------:R-:W-:Y:S01]  /*4870*/  LEA R16, P4, R12, c[0x0][0x330], 0x2 ;  /* 0x0000cc000c107a11 */ /* 0x000fe200078810ff */
[----:B------:R-:W1:Y:S02]  /*4880*/  @!P2 MUFU.RCP R15, R22 ;  /* 0x00000016000fa308 */ /* 0x000e640000001000 */
[----:B--2---:R-:W-:Y:S01]  /*4890*/  @!P0 FMUL.FTZ R8, R8, R25 ;  /* 0x0000001908088220 */ /* 0x004fe20000410000 */
[----:B------:R-:W-:Y:S01]  /*48a0*/  LEA.HI.X R17, R12, c[0x0][0x334], R13, 0x2, P4 ;  /* 0x0000cd000c117a11 */ /* 0x000fe200020f140d */
[----:B0-----:R-:W-:Y:S02]  /*48b0*/  IMAD R21, R61, c[0x0][0x2fc], R20 ;  /* 0x0000bf003d157a24 */ /* 0x001fe400078e0214 */
[----:B-----5:R-:W-:-:S02]  /*48c0*/  @!P1 FMUL.FTZ R9, R9, R24 ;  /* 0x0000001809099220 */ /* 0x020fc40000410000 */
[----:B------:R0:W2:Y:S01]  /*48d0*/  @!P3 MUFU.RCP R14, R23 ;  /* 0x00000017000eb308 */ /* 0x0000a20000001000 */
[----:B------:R-:W-:Y:S01]  /*48e0*/  IMAD.WIDE R16, R69, 0x10, R16 ;  /* 0x0000001045107825 */ /* 0x000fe200078e0210 */
[----:B------:R-:W-:Y:S02]  /*48f0*/  IADD3 R19, R19, R21, RZ ;  /* 0x0000001513137210 */ /* 0x000fe40007ffe0ff */
[----:B------:R-:W-:Y:S02]  /*4900*/  IADD3 R72, P1, R72, -0x200, RZ ;  /* 0xfffffe0048487810 */ /* 0x000fe40007f3e0ff */
[----:B----4-:R4:W-:Y:S01]  /*4910*/  STG.E.128 [R16.64], R4 ;  /* 0x0000000410007986 */ /* 0x0109e2000c101d06 */
[----:B-1----:R-:W-:-:S03]  /*4920*/  @!P2 FMUL.FTZ R10, R10, R15 ;  /* 0x0000000f0a0aa220 */ /* 0x002fc60000410000 */
[----:B------:R-:W-:Y:S01]  /*4930*/  BAR.SYNC.DEFER_BLOCKING 0x0 ;  /* 0x0000000000007b1d */ /* 0x000fe20000010000 */
[----:B0-----:R-:W-:Y:S01]  /*4940*/  IMAD R23, R59, c[0x0][0x300], RZ ;  /* 0x0000c0003b177a24 */ /* 0x001fe200078e02ff */
[----:B------:R-:W-:Y:S02]  /*4950*/  IADD3 R68, P2, R68, -0x200, RZ ;  /* 0xfffffe0044447810 */ /* 0x000fe40007f5e0ff */
[----:B------:R-:W-:Y:S01]  /*4960*/  IADD3.X R73, R73, -0x1, RZ, P1, !PT ;  /* 0xffffffff49497810 */ /* 0x000fe20000ffe4ff */
[----:B--2---:R-:W-:Y:S01]  /*4970*/  @!P3 FMUL.FTZ R11, R11, R14 ;  /* 0x0000000e0b0bb220 */ /* 0x004fe20000410000 */
[----:B------:R-:W-:Y:S01]  /*4980*/  ISETP.GT.AND P3, PT, R76, 0x1, PT ;  /* 0x000000014c00780c */ /* 0x000fe20003f64270 */
[C---:B------:R-:W-:Y:S01]  /*4990*/  IMAD R23, R0.reuse, c[0x0][0x304], R23 ;  /* 0x0000c10000177a24 */ /* 0x040fe200078e0217 */
[----:B------:R-:W-:Y:S02]  /*49a0*/  MOV R76, R26 ;  /* 0x0000001a004c7202 */ /* 0x000fe40000000f00 */
[----:B------:R-:W-:Y:S01]  /*49b0*/  IADD3.X R71, R71, -0x1, RZ, P2, !PT ;  /* 0xffffffff47477810 */ /* 0x000fe200017fe4ff */
[----:B----4-:R-:W-:-:S05]  /*49c0*/  IMAD.WIDE.U32 R4, R0, c[0x0][0x300], R18 ;  /* 0x0000c00000047a25 */ /* 0x010fca00078e0012 */
        /* <DEDUP_REMOVED lines=9> */
[----:B------:R-:W-:Y:S02]  /*4a60*/  IADD3.X R16, R3, -0x1, RZ, P0, !PT ;  /* 0xffffffff03107810 */ /* 0x000fe400007fe4ff */
[----:B------:R-:W-:Y:S01]  /*4a70*/  IADD3 R74, P0, R74, -0x400, RZ ;  /* 0xfffffc004a4a7810 */ /* 0x000fe20007f1e0ff */
[----:B------:R-:W-:-:S03]  /*4a80*/  FADD.FTZ R9, R8, R9 ;  /* 0x0000000908097221 */ /* 0x000fc60000010000 */
[----:B------:R-:W-:Y:S01]  /*4a90*/  IADD3.X R75, R75, -0x1, RZ, P0, !PT ;  /* 0xffffffff4b4b7810 */ /* 0x000fe200007fe4ff */
[----:B------:R-:W-:-:S04]  /*4aa0*/  FADD.FTZ R10, R9, R10 ;  /* 0x0000000a090a7221 */ /* 0x000fc80000010000 */
[----:B------:R-:W-:Y:S01]  /*4ab0*/  FADD.FTZ R67, R10, R11 ;  /* 0x0000000b0a437221 */ /* 0x000fe20000010000 */
[----:B-1----:R0:W-:Y:S01]  /*4ac0*/  STG.E.128 [R4.64], R12 ;  /* 0x0000000c04007986 */ /* 0x0021e2000c101d06 */
[----:B------:R-:W-:Y:S01]  /*4ad0*/  @!P3 CALL.REL.NOINC `(.L_x_13972) ;  /* 0x000000100000b944 */ /* 0x000fe20003c00000 */
[----:B------:R-:W-:Y:S05]  /*4ae0*/  BRA `(.L_x_14013) ;  /* 0xffffbee000007947 */ /* 0x000fea000383ffff */
.L_x_13972:
        /* <DEDUP_REMOVED lines=24> */
.L_x_14015:
[----:B0-----:R-:W-:Y:S05]  /*4c70*/  BSYNC B0 ;  /* 0x0000000000007941 */ /* 0x001fea0003800000 */
.L_x_14014:
        /* <DEDUP_REMOVED lines=23> */
.L_x_14017:
[----:B0-----:R-:W0:Y:S02]  /*4df0*/  S2R R15, SR_TID.X ;  /* 0x00000000000f7919 */ /* 0x001e240000002100 */
.L_x_14018:
[----:B0-----:R-:W-:Y:S05]  /*4e00*/  BSYNC B0 ;  /* 0x0000000000007941 */ /* 0x001fea0003800000 */
.L_x_14016:
        /* <DEDUP_REMOVED lines=10> */
.L_x_14019:
        /* <DEDUP_REMOVED lines=28> */
.L_x_14020:
        /* <DEDUP_REMOVED lines=9> */
.L_x_14777:


//--------------------- .text._Z25selective_scan_bwd_kernelI32Selective_Scan_bwd_kernel_traitsILi32ELi4ELb1ELb0ELb1ELb1ELb1EfN3c107complexIfEEEEv12SSMParamsBwd --------------------------
	.section	.text._Z25selective_scan_bwd_kernelI32Selective_Scan_bwd_kernel_traitsILi32ELi4ELb1ELb0ELb1ELb1ELb1EfN3c107complexIfEEEEv12SSMParamsBwd,"ax",@progbits
	.sectioninfo	@"SHI_REGISTERS=142"
	.align	128
        .global         _Z25selective_scan_bwd_kernelI32Selective_Scan_bwd_kernel_traitsILi32ELi4ELb1ELb0ELb1ELb1ELb1EfN3c107complexIfEEEEv12SSMParamsBwd
        .type           _Z25selective_scan_bwd_kernelI32Selective_Scan_bwd_kernel_traitsILi32ELi4ELb1ELb0ELb1ELb1ELb1EfN3c107complexIfEEEEv12SSMParamsBwd,@function
        .size           _Z25selective_scan_bwd_kernelI32Selective_Scan_bwd_kernel_traitsILi32ELi4ELb1ELb0ELb1ELb1ELb1EfN3c107complexIfEEEEv12SSMParamsBwd,(.L_x_14778 - _Z25selective_scan_bwd_kernelI32Selective_Scan_bwd_kernel_traitsILi32ELi4ELb1ELb0ELb1ELb1ELb1EfN3c107complexIfEEEEv12SSMParamsBwd)
        .other          _Z25selective_scan_bwd_kernelI32Selective_Scan_bwd_kernel_traitsILi32ELi4ELb1ELb0ELb1ELb1ELb1EfN3c107complexIfEEEEv12SSMParamsBwd,@"STO_CUDA_ENTRY STV_DEFAULT"
_Z25selective_scan_bwd_kernelI32Selective_Scan_bwd_kernel_traitsILi32ELi4ELb1ELb0ELb1ELb1ELb1EfN3c107complexIfEEEEv12SSMParamsBwd:
.text._Z25selective_scan_bwd_kernelI32Selective_Scan_bwd_kernel_traitsILi32ELi4ELb1ELb0ELb1ELb1ELb1EfN3c107complexIfEEEEv12SSMParamsBwd:
        /* <DEDUP_REMOVED lines=78> */
[----:B------:R-:W-:-:S02]  /*04e0*/  IADD3 R11, P2, R11, R4, RZ ;  /* 0x000000040b0b7210 */ /* 0x000fc40007f5e0ff */
[----:B------:R-:W-:Y:S02]  /*04f0*/  LEA.HI.X R63, R63, c[0x0][0x244], R10, 0x2, P0 ;  /* 0x000091003f3f7a11 */ /* 0x000fe400000f140a */
[----:B------:R-:W-:Y:S02]  /*0500*/  ISETP.NE.U32.AND P0, PT, RZ, c[0x0][0x260], PT ;  /* 0x00009800ff007a0c */ /* 0x000fe40003f05070 */
[----:B------:R-:W-:Y:S02]  /*0510*/  @!P1 LOP3.LUT R55, RZ, c[0x0][0x178], RZ, 0x33, !PT ;  /* 0x00005e00ff379a12 */ /* 0x000fe400078e33ff */
[----:B------:R-:W-:Y:S02]  /*0520*/  LEA R7, P1, R6, c[0x0][0x248], 0x2 ;  /* 0x0000920006077a11 */ /* 0x000fe400078210ff */
[----:B------:R-:W-:Y:S01]  /*0530*/  ISETP.NE.AND.EX P0, PT, RZ, c[0x0][0x264], PT, P0 ;  /* 0x00009900ff007a0c */ /* 0x000fe20003f05300 */
[----:B------:R-:W-:Y:S01]  /*0540*/  IMAD.WIDE.U32 R8, R55, c[0x0][0x1c8], R8 ;  /* 0x0000720037087a25 */ /* 0x000fe200078e0008 */
[----:B------:R-:W-:-:S02]  /*0550*/  IADD3.X R4, R13, R5, R17, P2, !PT ;  /* 0x000000050d047210 */ /* 0x000fc400017fe411 */
[----:B------:R-:W-:Y:S02]  /*0560*/  SHF.R.S32.HI R2, RZ, 0x1f, R55 ;  /* 0x0000001fff027819 */ /* 0x000fe40000011437 */
[----:B------:R-:W-:Y:S02]  /*0570*/  LEA.HI.X R5, R6, c[0x0][0x24c], R3, 0x2, P1 ;  /* 0x0000930006057a11 */ /* 0x000fe400008f1403 */
[----:B------:R-:W-:Y:S01]  /*0580*/  ISETP.NE.U32.AND P1, PT, RZ, c[0x0][0x328], PT ;  /* 0x0000ca00ff007a0c */ /* 0x000fe20003f25070 */
[----:B------:R-:W-:Y:S01]  /*0590*/  IMAD R2, R2, c[0x0][0x1c8], RZ ;  /* 0x0000720002027a24 */ /* 0x000fe200078e02ff */
[----:B------:R-:W-:Y:S02]  /*05a0*/  ISETP.NE.U32.AND P2, PT, RZ, c[0x0][0x348], PT ;  /* 0x0000d200ff007a0c */ /* 0x000fe40003f45070 */
[----:B------:R-:W-:Y:S01]  /*05b0*/  ISETP.NE.AND.EX P1, PT, RZ, c[0x0][0x32c], PT, P1 ;  /* 0x0000cb00ff007a0c */ /* 0x000fe20003f25310 */
[----:B------:R-:W-:Y:S01]  /*05c0*/  IMAD R13, R55, c[0x0][0x1cc], R2 ;  /* 0x00007300370d7a24 */ /* 0x000fe200078e0202 */
[----:B------:R-:W-:Y:S01]  /*05d0*/  ISETP.NE.AND.EX P2, PT, RZ, c[0x0][0x34c], PT, P2 ;  /* 0x0000d300ff007a0c */ /* 0x000fe20003f45320 */
[----:B------:R-:W-:Y:S01]  /*05e0*/  @P0 IMAD R2, R53, c[0x0][0x164], R0 ;  /* 0x0000590035020a24 */ /* 0x000fe200078e0200 */
[----:B------:R-:W-:-:S02]  /*05f0*/  LEA R3, R12, 0xffffff00, 0x8 ;  /* 0xffffff000c037811 */ /* 0x000fc400078e40ff */
[----:B------:R-:W-:Y:S01]  /*0600*/  LEA R60, P4, R11, c[0x0][0x308], 0x2 ;  /* 0x0000c2000b3c7a11 */ /* 0x000fe200078810ff */
[----:B------:R-:W-:Y:S01]  /*0610*/  @P0 IMAD R2, R2, c[0x0][0x174], RZ ;  /* 0x00005d0002020a24 */ /* 0x000fe200078e02ff */
[----:B------:R-:W-:Y:S02]  /*0620*/  IADD3 R64, P5, R3, R8, RZ ;  /* 0x0000000803407210 */ /* 0x000fe40007fbe0ff */
        /* <DEDUP_REMOVED lines=15> */
[----:B------:R-:W-:Y:S01]  /*0720*/  MOV R8, R5 ;  /* 0x0000000500087202 */ /* 0x000fe20000000f00 */
[----:B------:R-:W-:Y:S01]  /*0730*/  UMOV UR4, URZ ;  /* 0x0000003f00047c82 */ /* 0x000fe20008000000 */
[----:B------:R-:W-:Y:S01]  /*0740*/  MOV R66, c[0x0][0x174] ;  /* 0x00005d0000427a02 */ /* 0x000fe20000000f00 */
[----:B------:R-:W1:Y:S01]  /*0750*/  S2R R67, SR_LANEID ;  /* 0x0000000000437919 */ /* 0x000e620000000000 */
[----:B------:R-:W-:-:S02]  /*0760*/  MOV R59, RZ ;  /* 0x000000ff003b7202 */ /* 0x000fc40000000f00 */
[----:B------:R-:W-:Y:S02]  /*0770*/  MOV R57, RZ ;  /* 0x000000ff00397202 */ /* 0x000fe40000000f00 */
[C---:B0-----:R-:W-:Y:S02]  /*0780*/  LOP3.LUT R58, R61.reuse, 0xffffffe0, RZ, 0xc0, !PT ;  /* 0xffffffe03d3a7812 */ /* 0x041fe400078ec0ff */
[C---:B------:R-:W-:Y:S02]  /*0790*/  SHF.L.U32 R68, R61.reuse, 0x3, RZ ;  /* 0x000000033d447819 */ /* 0x040fe400000006ff */
[C---:B------:R-:W-:Y:S02]  /*07a0*/  LOP3.LUT R3, R58.reuse, 0x1f, R61, 0xf8, !PT ;  /* 0x0000001f3a037812 */ /* 0x040fe400078ef83d */
[----:B------:R-:W-:Y:S02]  /*07b0*/  IADD3 R2, R61, 0x20, RZ ;  /* 0x000000203d027810 */ /* 0x000fe40007ffe0ff */
[----:B------:R-:W-:-:S02]  /*07c0*/  IADD3 R58, R58, R3, RZ ;  /* 0x000000033a3a7210 */ /* 0x000fc40007ffe0ff */
[C---:B------:R-:W-:Y:S02]  /*07d0*/  IADD3 R70, R61.reuse, 0x60, RZ ;  /* 0x000000603d467810 */ /* 0x040fe40007ffe0ff */
[C---:B------:R-:W-:Y:S02]  /*07e0*/  IADD3 R4, R61.reuse, 0x80, RZ ;  /* 0x000000803d047810 */ /* 0x040fe40007ffe0ff */
[C---:B------:R-:W-:Y:S02]  /*07f0*/  IADD3 R72, R61.reuse, 0xa0, RZ ;  /* 0x000000a03d487810 */ /* 0x040fe40007ffe0ff */
[C---:B------:R-:W-:Y:S02]  /*0800*/  IADD3 R6, R61.reuse, 0xc0, RZ ;  /* 0x000000c03d067810 */ /* 0x040fe40007ffe0ff */
[----:B------:R-:W-:Y:S02]  /*0810*/  IADD3 R74, R61, 0xe0, RZ ;  /* 0x000000e03d4a7810 */ /* 0x000fe40007ffe0ff */
[----:B------:R-:W-:-:S02]  /*0820*/  SHF.R.S32.HI R75, RZ, 0x1f, R58 ;  /* 0x0000001fff4b7819 */ /* 0x000fc4000001143a */
[----:B------:R-:W-:Y:S02]  /*0830*/  LOP3.LUT R98, R61, 0x1f, RZ, 0xc0, !PT ;  /* 0x0000001f3d627812 */ /* 0x000fe400078ec0ff */
[----:B------:R-:W-:Y:S02]  /*0840*/  LEA.HI.SX32 R68, R68, R68, 0x1b ;  /* 0x0000004444447211 */ /* 0x000fe400078fdaff */
[-C--:B------:R-:W-:Y:S02]  /*0850*/  LEA.HI.SX32 R69, R2, R61.reuse, 0x1b ;  /* 0x0000003d02457211 */ /* 0x080fe400078fdaff */
[-C--:B------:R-:W-:Y:S02]  /*0860*/  LEA.HI.SX32 R70, R70, R61.reuse, 0x1b ;  /* 0x0000003d46467211 */ /* 0x080fe400078fdaff */
[-C--:B------:R-:W-:Y:S02]  /*0870*/  LEA.HI.SX32 R71, R4, R61.reuse, 0x1b ;  /* 0x0000003d04477211 */ /* 0x080fe400078fdaff */
[----:B------:R-:W-:-:S02]  /*0880*/  LEA.HI.SX32 R72, R72, R61, 0x1b ;  /* 0x0000003d48487211 */ /* 0x000fc400078fdaff */
[-C--:B------:R-:W-:Y:S02]  /*0890*/  LEA.HI.SX32 R73, R6, R61.reuse, 0x1b ;  /* 0x0000003d06497211 */ /* 0x080fe400078fdaff */
[----:B------:R-:W-:Y:S02]  /*08a0*/  LEA.HI.SX32 R74, R74, R61, 0x1b ;  /* 0x0000003d4a4a7211 */ /* 0x000fe400078fdaff */
[----:B-1----:R-:W-:Y:S02]  /*08b0*/  SHF.L.U64.HI R75, R58, 0x4, R75 ;  /* 0x000000043a4b7819 */ /* 0x002fe4000001024b */
.L_x_14063:
        /* <DEDUP_REMOVED lines=8> */
[----:B--2---:R0:W-:Y:S01]  /*0940*/  STS.128 [R67.X16], R20 ;  /* 0x0000001443007388 */ /* 0x0041e2000000cc00 */
[----:B------:R-:W-:-:S06]  /*0950*/  NOP ;  /* 0x0000000000007918 */ /* 0x000fcc0000000000 */
[----:B------:R-:W-:Y:S04]  /*0960*/  LDS.128 R4, [R67.X16] ;  /* 0x0000000043047984 */ /* 0x000fe8000000cc00 */
[----:B------:R-:W-:Y:S06]  /*0970*/  BAR.SYNC.DEFER_BLOCKING 0x0 ;  /* 0x0000000000007b1d */ /* 0x000fec0000010000 */
[----:B------:R1:W2:Y:S02]  /*0980*/  LDG.E.128 R24, [R8.64] ;  /* 0x0000000808187981 */ /* 0x0002a4000c1e1d00 */
[----:B-1----:R-:W-:-:S02]  /*0990*/  MOV R8, R60 ;  /* 0x0000003c00087202 */ /* 0x002fc40000000f00 */
[----:B------:R-:W-:-:S05]  /*09a0*/  MOV R9, R65 ;  /* 0x0000004100097202 */ /* 0x000fca0000000f00 */
[----:B------:R-:W-:Y:S01]  /*09b0*/  IMAD.WIDE R16, R61, 0x10, R8 ;  /* 0x000000103d107825 */ /* 0x000fe200078e0208 */
[----:B--2---:R1:W-:Y:S01]  /*09c0*/  STS.128 [R67.X16], R24 ;  /* 0x0000001843007388 */ /* 0x0043e2000000cc00 */
[----:B------:R-:W-:-:S06]  /*09d0*/  NOP ;  /* 0x0000000000007918 */ /* 0x000fcc0000000000 */
[----:B------:R-:W2:Y:S04]  /*09e0*/  LDS.128 R12, [R67.X16] ;  /* 0x00000000430c7984 */ /* 0x000ea8000000cc00 */
[----:B------:R-:W-:Y:S06]  /*09f0*/  BAR.SYNC.DEFER_BLOCKING 0x0 ;  /* 0x0000000000007b1d */ /* 0x000fec0000010000 */
[----:B0--3--:R0:W3:Y:S01]  /*0a00*/  LDG.E.128 R20, [R16.64] ;  /* 0x0000000810147981 */ /* 0x0090e2000c1e1d00 */
        /* <DEDUP_REMOVED lines=20> */
[----:B------:R-:W-:-:S03]  /*0b50*/  FSETP.GTU.FTZ.AND P0, PT, R79, 20, PT ;  /* 0x41a000004f00780b */ /* 0x000fc60003f1c000 */
[----:B------:R-:W-:Y:S01]  /*0b60*/  IMAD.WIDE R16, R61, 0x10, R18 ;  /* 0x000000103d107825 */ /* 0x000fe200078e0212 */
        /* <DEDUP_REMOVED lines=35> */
.L_x_14023:
[----:B------:R-:W-:Y:S05]  /*0da0*/  BSYNC B0 ;  /* 0x0000000000007941 */ /* 0x000fea0003800000 */
.L_x_14022:
        /* <DEDUP_REMOVED lines=33> */
.L_x_14025:
[----:B------:R-:W-:Y:S05]  /*0fc0*/  BSYNC B0 ;  /* 0x0000000000007941 */ /* 0x000fea0003800000 */
.L_x_14024:
        /* <DEDUP_REMOVED lines=33> */
.L_x_14027:
[----:B------:R-:W-:Y:S05]  /*11e0*/  BSYNC B0 ;  /* 0x0000000000007941 */ /* 0x000fea0003800000 */
.L_x_14026:
        /* <DEDUP_REMOVED lines=33> */
.L_x_14029:
[----:B------:R-:W-:Y:S05]  /*1400*/  BSYNC B0 ;  /* 0x0000000000007941 */ /* 0x000fea0003800000 */
.L_x_14028:
        /* <DEDUP_REMOVED lines=74> */
[----:B0-----:R-:W-:Y:S02]  /*18b0*/  IADD3 R21, R37, R45, RZ ;  /* 0x0000002d25157210 */ /* 0x001fe40007ffe0ff */
[C---:B------:R-:W-:Y:S02]  /*18c0*/  LEA R20, P1, R36.reuse, c[0x0][0x338], 0x2 ;  /* 0x0000ce0024147a11 */ /* 0x040fe400078210ff */
[----:B------:R-:W-:Y:S02]  /*18d0*/  MOV R22, c[0x0][0x16c] ;  /* 0x00005b0000167a02 */ /* 0x000fe40000000f00 */
[----:B------:R-:W-:-:S05]  /*18e0*/  LEA.HI.X R21, R36, c[0x0][0x33c], R21, 0x2, P1 ;  /* 0x0000cf0024157a11 */ /* 0x000fca00008f1415 */
        /* <DEDUP_REMOVED lines=23> */
.L_x_14030:
[----:B------:R-:W-:Y:S01]  /*1a60*/  FMUL.FTZ R89, R8, R39 ;  /* 0x0000002708597220 */ /* 0x000fe20000410000 */
[----:B------:R-:W-:Y:S01]  /*1a70*/  BAR.SYNC.DEFER_BLOCKING 0x0 ;  /* 0x0000000000007b1d */ /* 0x000fe20000010000 */
[----:B------:R-:W-:Y:S01]  /*1a80*/  ISETP.GE.AND P0, PT, R22, 0x1, PT ;  /* 0x000000011600780c */ /* 0x000fe20003f06270 */
[----:B------:R-:W-:Y:S02]  /*1a90*/  FMUL.FTZ R88, R9, R38 ;  /* 0x0000002609587220 */ /* 0x000fe40000410000 */
[----:B------:R-:W-:Y:S01]  /*1aa0*/  FFMA.FTZ R57, R4, R89, R57 ;  /* 0x0000005904397223 */ /* 0x000fe20000010039 */
[----:B------:R-:W-:Y:S01]  /*1ab0*/  CS2R R8, SRZ ;  /* 0x0000000000087805 */ /* 0x000fe2000001ff00 */
[----:B------:R-:W-:Y:S02]  /*1ac0*/  FMUL.FTZ R91, R10, R41 ;  /* 0x000000290a5b7220 */ /* 0x000fe40000410000 */
[----:B------:R-:W-:Y:S02]  /*1ad0*/  FFMA.FTZ R57, R5, R88, R57 ;  /* 0x0000005805397223 */ /* 0x000fe40000010039 */
[----:B------:R-:W-:-:S02]  /*1ae0*/  FMUL.FTZ R90, R11, R40 ;  /* 0x000000280b5a7220 */ /* 0x000fc40000410000 */
[----:B------:R-:W-:Y:S01]  /*1af0*/  FFMA.FTZ R57, R6, R91, R57 ;  /* 0x0000005b06397223 */ /* 0x000fe20000010039 */
[----:B------:R-:W-:Y:S01]  /*1b00*/  CS2R R10, SRZ ;  /* 0x00000000000a7805 */ /* 0x000fe2000001ff00 */
[-C--:B0-----:R-:W-:Y:S02]  /*1b10*/  FMUL.FTZ R12, R89, R50.reuse ;  /* 0x00000032590c7220 */ /* 0x081fe40000410000 */
[-C--:B------:R-:W-:Y:S02]  /*1b20*/  FMUL.FTZ R13, R88, R50.reuse ;  /* 0x00000032580d7220 */ /* 0x080fe40000410000 */
[-C--:B------:R-:W-:Y:S02]  /*1b30*/  FMUL.FTZ R14, R91, R50.reuse ;  /* 0x000000325b0e7220 */ /* 0x080fe40000410000 */
[----:B------:R-:W-:Y:S02]  /*1b40*/  FMUL.FTZ R15, R90, R50 ;  /* 0x000000325a0f7220 */ /* 0x000fe40000410000 */
[----:B------:R-:W-:Y:S01]  /*1b50*/  FFMA.FTZ R57, R7, R90, R57 ;  /* 0x0000005a07397223 */ /* 0x000fe20000010039 */
        /* <DEDUP_REMOVED lines=8> */
[-C--:B------:R-:W-:Y:S02]  /*1be0*/  IMAD R18, R16, R53.reuse, RZ ;  /* 0x0000003510127224 */ /* 0x080fe400078e02ff */
[----:B------:R-:W-:-:S04]  /*1bf0*/  IMAD.WIDE.U32 R16, R11, R53, RZ ;  /* 0x000000350b107225 */ /* 0x000fc800078e00ff */
[----:B------:R-:W-:Y:S02]  /*1c00*/  IMAD R11, R54, R11, R18 ;  /* 0x0000000b360b7224 */ /* 0x000fe400078e0212 */
[----:B------:R-:W-:-:S03]  /*1c10*/  IMAD R18, R124, c[0x0][0x2c0], RZ ;  /* 0x0000b0007c127a24 */ /* 0x000fc600078e02ff */
[----:B------:R-:W-:Y:S01]  /*1c20*/  IADD3 R17, R17, R11, RZ ;  /* 0x0000000b11117210 */ /* 0x000fe20007ffe0ff */
[----:B------:R-:W-:-:S04]  /*1c30*/  IMAD R11, R55, c[0x0][0x2c4], R18 ;  /* 0x0000b100370b7a24 */ /* 0x000fc800078e0212 */
        /* <DEDUP_REMOVED lines=23> */
.L_x_14062:
        /* <DEDUP_REMOVED lines=26> */
[----:B------:R-:W-:Y:S01]  /*1f50*/  ISETP.NE.AND P0, PT, R98, RZ, PT ;  /* 0x000000ff6200720c */ /* 0x000fe20003f05270 */
[----:B------:R-:W-:-:S02]  /*1f60*/  IMAD R83, R0, c[0x0][0x19c], R81 ;  /* 0x0000670000537a24 */ /* 0x000fc400078e0251 */
[----:B0-----:R-:W-:Y:S01]  /*1f70*/  IMAD R25, R95, c[0x0][0x1a0], RZ ;  /* 0x000068005f197a24 */ /* 0x001fe200078e02ff */
[----:B------:R-:W-:Y:S02]  /*1f80*/  LEA.HI R24, R96, R96, RZ, 0x1 ;  /* 0x0000006060187211 */ /* 0x000fe400078f08ff */
[----:B------:R-:W-:Y:S01]  /*1f90*/  IADD3 R27, R27, R83, RZ ;  /* 0x000000531b1b7210 */ /* 0x000fe20007ffe0ff */
[----:B------:R-:W-:Y:S01]  /*1fa0*/  IMAD R87, R92, c[0x0][0x1a4], R25 ;  /* 0x000069005c577a24 */ /* 0x000fe200078e0219 */
[----:B------:R-:W-:Y:S01]  /*1fb0*/  ISETP.LT.OR P2, PT, R66, 0x2, P0 ;  /* 0x000000024200780c */ /* 0x000fe20000741670 */
        /* <DEDUP_REMOVED lines=8> */
[----:B------:R0:W-:Y:S01]  /*2040*/  MUFU.EX2 R85, R80 ;  /* 0x0000005000557308 */ /* 0x0001e20000000800 */
[----:B------:R-:W-:Y:S01]  /*2050*/  IMAD.WIDE.U32 R24, R92, c[0x0][0x1a0], R26 ;  /* 0x000068005c187a25 */ /* 0x000fe200078e001a */
[----:B------:R-:W-:Y:S02]  /*2060*/  IADD3 R27, R61, 0x200, RZ ;  /* 0x000002003d1b7810 */ /* 0x000fe40007ffe0ff */
[----:B------:R-:W-:-:S02]  /*2070*/  IADD3 R81, R96, -R81, RZ ;  /* 0x8000005160517210 */ /* 0x000fc40007ffe0ff */
[----:B------:R-:W-:Y:S02]  /*2080*/  IADD3 R25, R25, R87, RZ ;  /* 0x0000005719197210 */ /* 0x000fe40007ffe0ff */
[----:B------:R-:W1:Y:S01]  /*2090*/  MUFU.COS R84, R83 ;  /* 0x0000005300547308 */ /* 0x000e620000000000 */
[C---:B0-----:R-:W-:Y:S02]  /*20a0*/  LEA R80, P3, R24.reuse, c[0x0][0x228], 0x3 ;  /* 0x00008a0018507a11 */ /* 0x041fe400078618ff */
[----:B------:R-:W-:Y:S02]  /*20b0*/  @!P1 LEA R27, R81, R92, 0x8 ;  /* 0x0000005c511b9211 */ /* 0x000fe400078e40ff */
[----:B------:R-:W-:Y:S02]  /*20c0*/  LEA.HI.X R81, R24, c[0x0][0x22c], R25, 0x3, P3 ;  /* 0x00008b0018517a11 */ /* 0x000fe400018f1c19 */
[----:B------:R-:W-:Y:S01]  /*20d0*/  SHF.L.U32 R26, R67, 0x5, RZ ;  /* 0x00000005431a7819 */ /* 0x000fe200000006ff */
[----:B------:R-:W0:Y:S01]  /*20e0*/  MUFU.SIN R86, R83 ;  /* 0x0000005300567308 */ /* 0x000e220000000400 */
[----:B------:R-:W-:Y:S01]  /*20f0*/  SHF.L.U32 R97, R27, 0x3, RZ ;  /* 0x000000031b617819 */ /* 0x000fe200000006ff */
[----:B---3--:R-:W-:Y:S01]  /*2100*/  STS.128 [R67.X16], R16 ;  /* 0x0000001043007388 */ /* 0x008fe2000000cc00 */
[----:B------:R-:W-:-:S03]  /*2110*/  @!P2 IADD3 R25, R66, -0x2, RZ ;  /* 0xfffffffe4219a810 */ /* 0x000fc60007ffe0ff */
[----:B----4-:R-:W-:Y:S01]  /*2120*/  STS.128 [R67.X16+0x200], R20 ;  /* 0x0002001443007388 */ /* 0x010fe2000000cc00 */
[----:B-1----:R-:W-:-:S03]  /*2130*/  FMUL.FTZ R84, R85, R84 ;  /* 0x0000005455547220 */ /* 0x002fc60000410000 */
[----:B------:R-:W5:Y:S01]  /*2140*/  LDG.E.64 R80, [R80.64] ;  /* 0x0000000850507981 */ /* 0x000f62000c1e1b00 */
[----:B------:R-:W-:-:S06]  /*2150*/  NOP ;  /* 0x0000000000007918 */ /* 0x000fcc0000000000 */
[----:B0-----:R-:W-:Y:S01]  /*2160*/  FMUL.FTZ R85, R85, R86 ;  /* 0x0000005655557220 */ /* 0x001fe20000410000 */
[----:B------:R-:W0:Y:S01]  /*2170*/  LDS.128 R16, [R26] ;  /* 0x000000001a107984 */ /* 0x000e220000000c00 */
[-C--:B------:R-:W-:Y:S01]  /*2180*/  FMUL.FTZ R27, R35, R76.reuse ;  /* 0x0000004c231b7220 */ /* 0x080fe20000410000 */
[----:B------:R-:W-:Y:S01]  /*2190*/  CS2R R86, SRZ ;  /* 0x0000000000567805 */ /* 0x000fe2000001ff00 */
[----:B------:R-:W-:Y:S01]  /*21a0*/  @!P2 IMAD R25, R25, c[0x0][0x16c], R92 ;  /* 0x00005b001919aa24 */ /* 0x000fe200078e025c */
[----:B------:R1:W2:Y:S01]  /*21b0*/  LDS.128 R20, [R26+0x10] ;  /* 0x000010001a147984 */ /* 0x0002a20000000c00 */
[----:B------:R-:W-:Y:S02]  /*21c0*/  FMUL.RZ R99, R27, 0.15915493667125701904 ;  /* 0x3e22f9831b637820 */ /* 0x000fe4000040c000 */
[----:B------:R-:W-:Y:S01]  /*21d0*/  @!P2 IMAD.WIDE R24, R25, 0x10, R32 ;  /* 0x000000101918a825 */ /* 0x000fe200078e0220 */
[----:B------:R3:W-:Y:S04]  /*21e0*/  STS.64 [R97+0xc90], R84 ;  /* 0x000c905461007388 */ /* 0x0007e80000000a00 */
[----:B------:R-:W-:Y:S01]  /*21f0*/  BAR.SYNC.DEFER_BLOCKING 0x0 ;  /* 0x0000000000007b1d */ /* 0x000fe20000010000 */
[----:B------:R-:W-:-:S02]  /*2200*/  FMUL.FTZ R27, R82, R76 ;  /* 0x0000004c521b7220 */ /* 0x000fc40000410000 */
[----:B-1----:R-:W-:-:S03]  /*2210*/  FMUL.FTZ R26, R35, R79 ;  /* 0x0000004f231a7220 */ /* 0x002fc60000410000 */
[----:B------:R-:W-:Y:S01]  /*2220*/  MUFU.SIN R100, R99 ;  /* 0x0000006300647308 */ /* 0x000fe20000000400 */
[----:B------:R-:W-:Y:S02]  /*2230*/  FMUL.FTZ R83, R82, R79 ;  /* 0x0000004f52537220 */ /* 0x000fe40000410000 */
[----:B------:R-:W-:-:S05]  /*2240*/  FMUL.RZ R104, R26, 0.15915493667125701904 ;  /* 0x3e22f9831a687820 */ /* 0x000fca000040c000 */
[----:B------:R-:W1:Y:S01]  /*2250*/  MUFU.EX2 R27, R27 ;  /* 0x0000001b001b7308 */ /* 0x000e620000000800 */
[----:B------:R-:W-:-:S07]  /*2260*/  FMUL.FTZ R82, R82, R78 ;  /* 0x0000004e52527220 */ /* 0x000fce0000410000 */
[----:B------:R1:W4:Y:S01]  /*2270*/  MUFU.COS R102, R99 ;  /* 0x0000006300667308 */ /* 0x0003220000000000 */
[----:B------:R0:W5:Y:S07]  /*2280*/  @!P2 LDG.E.64 R86, [R24.64+0x8] ;  /* 0x000008081856a981 */ /* 0x00016e000c1e1b00 */
[----:B------:R-:W-:Y:S01]  /*2290*/  MUFU.EX2 R83, R83 ;  /* 0x0000005300537308 */ /* 0x000fe20000000800 */
[----:B0-----:R-:W-:-:S07]  /*22a0*/  FMUL.FTZ R25, R35, R78 ;  /* 0x0000004e23197220 */ /* 0x001fce0000410000 */
[----:B------:R-:W0:Y:S01]  /*22b0*/  MUFU.SIN R24, R104 ;  /* 0x0000006800187308 */ /* 0x000e220000000400 */
[----:B------:R-:W-:Y:S02]  /*22c0*/  FMUL.RZ R106, R25, 0.15915493667125701904 ;  /* 0x3e22f983196a7820 */ /* 0x000fe4000040c000 */
[C---:B-1----:R-:W-:Y:S02]  /*22d0*/  FMUL.FTZ R99, R27.reuse, R100 ;  /* 0x000000641b637220 */ /* 0x042fe40000410000 */
[----:B----4-:R-:W-:-:S03]  /*22e0*/  FMUL.FTZ R101, R27, R102 ;  /* 0x000000661b657220 */ /* 0x010fc60000410000 */
[----:B------:R-:W-:Y:S01]  /*22f0*/  MUFU.EX2 R82, R82 ;  /* 0x0000005200527308 */ /* 0x000fe20000000800 */
[----:B------:R-:W-:Y:S02]  /*2300*/  FMUL.FTZ R100, R99, R108 ;  /* 0x0000006c63647220 */ /* 0x000fe40000410000 */
[----:B------:R-:W-:-:S05]  /*2310*/  FMUL.FTZ R27, RZ, R99 ;  /* 0x00000063ff1b7220 */ /* 0x000fca0000410000 */
[----:B------:R-:W1:Y:S01]  /*2320*/  MUFU.SIN R25, R106 ;  /* 0x0000006a00197308 */ /* 0x000e620000000400 */
[----:B------:R-:W-:-:S07]  /*2330*/  FFMA.FTZ R102, RZ, R101, R100 ;  /* 0x00000065ff667223 */ /* 0x000fce0000010064 */
[----:B------:R-:W4:Y:S01]  /*2340*/  MUFU.COS R26, R104 ;  /* 0x00000068001a7308 */ /* 0x000f220000000000 */
[----:B0-----:R-:W-:Y:S02]  /*2350*/  FMUL.FTZ R100, R83, R24 ;  /* 0x0000001853647220 */ /* 0x001fe40000410000 */
[----:B------:R-:W-:-:S05]  /*2360*/  FFMA.FTZ R24, R101, R108, -R27 ;  /* 0x0000006c65187223 */ /* 0x000fca000001081b */
[----:B---3--:R1:W0:Y:S01]  /*2370*/  MUFU.COS R97, R106 ;  /* 0x0000006a00617308 */ /* 0x0082220000000000 */
[----:B------:R-:W-:Y:S02]  /*2380*/  FADD.FTZ R27, R103, R24 ;  /* 0x00000018671b7221 */ /* 0x000fe40000010000 */
[----:B------:R-:W-:-:S04]  /*2390*/  FADD.FTZ R105, RZ, R102 ;  /* 0x00000066ff697221 */ /* 0x000fc80000010000 */
[----:B------:R-:W-:Y:S02]  /*23a0*/  FMUL.FTZ R24, R100, R105 ;  /* 0x0000006964187220 */ /* 0x000fe40000410000 */
[----:B-1----:R-:W-:Y:S02]  /*23b0*/  FMUL.FTZ R106, R82, R25 ;  /* 0x00000019526a7220 */ /* 0x002fe40000410000 */
[----:B----4-:R-:W-:Y:S02]  /*23c0*/  FMUL.FTZ R102, R83, R26 ;  /* 0x0000001a53667220 */ /* 0x010fe40000410000 */
[----:B------:R-:W-:Y:S02]  /*23d0*/  FMUL.FTZ R25, R100, R27 ;  /* 0x0000001b64197220 */ /* 0x000fe40000410000 */
[----:B0-----:R-:W-:Y:S02]  /*23e0*/  FMUL.FTZ R104, R82, R97 ;  /* 0x0000006152687220 */ /* 0x001fe40000410000 */
[----:B------:R-:W-:-:S02]  /*23f0*/  FFMA.FTZ R83, R102, R105, R25 ;  /* 0x0000006966537223 */ /* 0x000fc40000010019 */
[----:B------:R-:W-:Y:S02]  /*2400*/  FFMA.FTZ R82, R102, R27, -R24 ;  /* 0x0000001b66527223 */ /* 0x000fe40000010818 */
[----:B------:R-:W-:Y:S02]  /*2410*/  FMUL.FTZ R105, R6, R79 ;  /* 0x0000004f06697220 */ /* 0x000fe40000410000 */
[----:B------:R-:W-:Y:S01]  /*2420*/  FADD.FTZ R97, RZ, R83 ;  /* 0x00000053ff617221 */ /* 0x000fe20000010000 */
[----:B------:R-:W-:Y:S01]  /*2430*/  ISETP.NE.AND P2, PT, R61, 0x1f, PT ;  /* 0x0000001f3d00780c */ /* 0x000fe20003f45270 */
[----:B------:R-:W-:Y:S02]  /*2440*/  FADD.FTZ R83, R105, R82 ;  /* 0x0000005269537221 */ /* 0x000fe40000010000 */
[C---:B------:R-:W-:Y:S02]  /*2450*/  FMUL.FTZ R82, R106.reuse, R97 ;  /* 0x000000616a527220 */ /* 0x040fe40000410000 */
[----:B------:R-:W-:-:S02]  /*2460*/  FMUL.FTZ R107, R106, R83 ;  /* 0x000000536a6b7220 */ /* 0x000fc40000410000 */
[C---:B------:R-:W-:Y:S02]  /*2470*/  FFMA.FTZ R82, R104.reuse, R83, -R82 ;  /* 0x0000005368527223 */ /* 0x040fe40000010852 */
[----:B------:R-:W-:Y:S02]  /*2480*/  FFMA.FTZ R109, R104, R97, R107 ;  /* 0x00000061686d7223 */ /* 0x000fe4000001006b */
[----:B------:R-:W-:-:S04]  /*2490*/  FMUL.FTZ R107, R7, R78 ;  /* 0x0000004e076b7220 */ /* 0x000fc80000410000 */
[----:B------:R-:W-:Y:S02]  /*24a0*/  FADD.FTZ R110, R107, R82 ;  /* 0x000000526b6e7221 */ /* 0x000fe40000010000 */
[----:B------:R0:W1:Y:S01]  /*24b0*/  @P2 LDS.64 R82, [R61.X8+0x1c98] ;  /* 0x001c98003d522984 */ /* 0x0000620000008a00 */
[CC--:B------:R-:W-:Y:S02]  /*24c0*/  FMUL.FTZ R24, R85.reuse, R99.reuse ;  /* 0x0000006355187220 */ /* 0x0c0fe40000410000 */
[C---:B------:R-:W-:Y:S02]  /*24d0*/  FMUL.FTZ R26, R84.reuse, R99 ;  /* 0x00000063541a7220 */ /* 0x040fe40000410000 */
[-C--:B------:R-:W-:Y:S02]  /*24e0*/  FFMA.FTZ R25, R84, R101.reuse, -R24 ;  /* 0x0000006554197223 */ /* 0x080fe40000010818 */
[----:B------:R-:W-:Y:S02]  /*24f0*/  FFMA.FTZ R27, R85, R101, R26 ;  /* 0x00000065551b7223 */ /* 0x000fe4000001001a */
[----:B------:R-:W-:-:S02]  /*2500*/  FMUL.FTZ R26, R100, R25 ;  /* 0x00000019641a7220 */ /* 0x000fc40000410000 */
[-C--:B------:R-:W-:Y:S02]  /*2510*/  FMUL.FTZ R24, R100, R27.reuse ;  /* 0x0000001b64187220 */ /* 0x080fe40000410000 */
[C---:B------:R-:W-:Y:S02]  /*2520*/  FFMA.FTZ R27, R102.reuse, R27, R26 ;  /* 0x0000001b661b7223 */ /* 0x040fe4000001001a */
[----:B------:R-:W-:Y:S02]  /*2530*/  FFMA.FTZ R25, R102, R25, -R24 ;  /* 0x0000001966197223 */ /* 0x000fe40000010818 */
[C---:B------:R-:W-:Y:S02]  /*2540*/  FMUL.FTZ R24, R106.reuse, R27 ;  /* 0x0000001b6a187220 */ /* 0x040fe40000410000 */
[-C--:B------:R-:W-:Y:S02]  /*2550*/  FMUL.FTZ R26, R106, R25.reuse ;  /* 0x000000196a1a7220 */ /* 0x080fe40000410000 */
        /* <DEDUP_REMOVED lines=12> */
.L_x_14033:
[----:B0-2---:R-:W-:Y:S05]  /*2620*/  BSYNC B0 ;  /* 0x0000000000007941 */ /* 0x005fea0003800000 */
.L_x_14032:
[----:B------:R-:W0:Y:S01]  /*2630*/  SHFL.UP PT, R27, R110, 0x1, RZ ;  /* 0x042000006e1b7989 */ /* 0x000e2200000e00ff */
[----:B------:R-:W-:Y:S01]  /*2640*/  ISETP.GE.AND P3, PT, R67, 0x1, PT ;  /* 0x000000014300780c */ /* 0x000fe20003f66270 */
[----:B------:R-:W-:Y:S01]  /*2650*/  BSSY B0, `(.L_x_14034) ;  /* 0x00000af000007945 */ /* 0x000fe20003800000 */
[----:B------:R-:W-:Y:S01]  /*2660*/  ISETP.GE.OR P0, PT, R66, c[0x0][0x174], P0 ;  /* 0x00005d0042007a0c */ /* 0x000fe20000706670 */
[----:B------:R-:W2:Y:S04]  /*2670*/  SHFL.UP PT, R24, R97, 0x1, RZ ;  /* 0x0420000061187989 */ /* 0x000ea800000e00ff */
        /* <DEDUP_REMOVED lines=32> */
[----:B------:R-:W-:Y:S02]  /*2880*/  FADD.FTZ R115, R91, R91 ;  /* 0x0000005b5b737221 */ /* 0x000fe40000010000 */
[----:B------:R-:W2:Y:S04]  /*2890*/  SHFL.UP PT, R111, R109, 0x4, RZ ;  /* 0x048000006d6f7989 */ /* 0x000ea800000e00ff */
[----:B------:R-:W3:Y:S04]  /*28a0*/  SHFL.UP PT, R27, R110, 0x4, RZ ;  /* 0x048000006e1b7989 */ /* 0x000ee800000e00ff */
[----:B------:R-:W4:Y:S01]  /*28b0*/  SHFL.UP PT, R25, R26, 0x4, RZ ;  /* 0x048000001a197989 */ /* 0x000f2200000e00ff */
[----:B0-----:R-:W-:-:S02]  /*28c0*/  FMUL.FTZ R114, R26, R24 ;  /* 0x000000181a727220 */ /* 0x001fc40000410000 */
[C---:B--2---:R-:W-:Y:S02]  /*28d0*/  FMUL.FTZ R116, R26.reuse, R111 ;  /* 0x0000006f1a747220 */ /* 0x044fe40000410000 */
[CC--:B---3--:R-:W-:Y:S02]  /*28e0*/  FMUL.FTZ R118, R26.reuse, R27.reuse ;  /* 0x0000001b1a767220 */ /* 0x0c8fe40000410000 */
[C---:B------:R-:W-:Y:S02]  /*28f0*/  FFMA.FTZ R27, R97.reuse, R27, -R116 ;  /* 0x0000001b611b7223 */ /* 0x040fe40000010874 */
[-C--:B----4-:R-:W-:Y:S02]  /*2900*/  FMUL.FTZ R112, R26, R25.reuse ;  /* 0x000000191a707220 */ /* 0x090fe40000410000 */
[C---:B------:R-:W-:Y:S02]  /*2910*/  FFMA.FTZ R25, R97.reuse, R25, R114 ;  /* 0x0000001961197223 */ /* 0x040fe40000010072 */
[----:B------:R-:W-:-:S02]  /*2920*/  FFMA.FTZ R118, R97, R111, R118 ;  /* 0x0000006f61767223 */ /* 0x000fc40000010076 */
[----:B------:R-:W-:Y:S01]  /*2930*/  @P3 FFMA.FTZ R97, R97, R24, -R112 ;  /* 0x0000001861613223 */ /* 0x000fe20000010870 */
[----:B------:R-:W-:Y:S01]  /*2940*/  FSEL R25, R26, R25, !P3 ;  /* 0x000000191a197208 */ /* 0x000fe20005800000 */
        /* <DEDUP_REMOVED lines=15> */
[----:B------:R-:W-:-:S02]  /*2a40*/  @P3 FFMA.FTZ R97, R97, R24, -R26 ;  /* 0x0000001861613223 */ /* 0x000fc4000001081a */
[-C--:B------:R-:W-:Y:S02]  /*2a50*/  FMUL.FTZ R24, R80, R23.reuse ;  /* 0x0000001750187220 */ /* 0x080fe40000410000 */
[----:B------:R-:W-:Y:S01]  /*2a60*/  @P3 FADD.FTZ R109, R109, R114 ;  /* 0x000000726d6d3221 */ /* 0x000fe20000010000 */
[----:B------:R-:W0:Y:S01]  /*2a70*/  SHFL.UP PT, R26, R97, 0x10, RZ ;  /* 0x06000000611a7989 */ /* 0x000e2200000e00ff */
[C---:B------:R-:W-:Y:S02]  /*2a80*/  FMUL.FTZ R27, R81.reuse, R23 ;  /* 0x00000017511b7220 */ /* 0x040fe40000410000 */
[----:B------:R-:W-:Y:S01]  /*2a90*/  FADD.FTZ R114, R90, R90 ;  /* 0x0000005a5a727221 */ /* 0x000fe20000010000 */
[----:B------:R-:W-:Y:S01]  /*2aa0*/  SHFL.UP PT, R118, R116, 0x10, RZ ;  /* 0x0600000074767989 */ /* 0x000fe200000e00ff */
[-C--:B------:R-:W-:Y:S02]  /*2ab0*/  FFMA.FTZ R113, R81, R22.reuse, R24 ;  /* 0x0000001651717223 */ /* 0x080fe40000010018 */
[C---:B------:R-:W-:Y:S01]  /*2ac0*/  FMUL.FTZ R24, R80.reuse, R21 ;  /* 0x0000001550187220 */ /* 0x040fe20000410000 */
[----:B------:R-:W2:Y:S01]  /*2ad0*/  SHFL.UP PT, R120, R109, 0x10, RZ ;  /* 0x060000006d787989 */ /* 0x000ea200000e00ff */
[----:B------:R-:W-:-:S02]  /*2ae0*/  FFMA.FTZ R27, R80, R22, -R27 ;  /* 0x00000016501b7223 */ /* 0x000fc4000001081b */
[----:B------:R-:W-:Y:S02]  /*2af0*/  FMUL.FTZ R113, R114, R113 ;  /* 0x0000007172717220 */ /* 0x000fe40000410000 */
[----:B------:R-:W-:Y:S01]  /*2b00*/  @P3 FADD.FTZ R110, R110, R111 ;  /* 0x0000006f6e6e3221 */ /* 0x000fe20000010000 */
[----:B------:R-:W-:Y:S01]  /*2b10*/  ISETP.GE.AND P3, PT, R67, 0x10, PT ;  /* 0x000000104300780c */ /* 0x000fe20003f66270 */
[C---:B------:R-:W-:Y:S02]  /*2b20*/  FFMA.FTZ R24, R81.reuse, R20, R24 ;  /* 0x0000001451187223 */ /* 0x040fe40000010018 */
[----:B------:R-:W-:Y:S01]  /*2b30*/  FMUL.FTZ R117, R114, R27 ;  /* 0x0000001b72757220 */ /* 0x000fe20000410000 */
[----:B------:R-:W3:Y:S01]  /*2b40*/  SHFL.UP PT, R119, R110, 0x10, RZ ;  /* 0x060000006e777989 */ /* 0x000ee200000e00ff */
[----:B------:R-:W-:Y:S02]  /*2b50*/  FMUL.FTZ R25, R81, R21 ;  /* 0x0000001551197220 */ /* 0x000fe40000410000 */
[----:B------:R-:W-:-:S02]  /*2b60*/  FMUL.FTZ R27, R104, R113 ;  /* 0x00000071681b7220 */ /* 0x000fc40000410000 */
[C---:B------:R-:W-:Y:S02]  /*2b70*/  FMUL.FTZ R111, R115.reuse, R24 ;  /* 0x00000018736f7220 */ /* 0x040fe40000410000 */
[----:B------:R-:W-:Y:S02]  /*2b80*/  FFMA.FTZ R112, R80, R20, -R25 ;  /* 0x0000001450707223 */ /* 0x000fe40000010819 */
[C---:B------:R-:W-:Y:S02]  /*2b90*/  FMUL.FTZ R24, R106.reuse, R113 ;  /* 0x000000716a187220 */ /* 0x040fe40000410000 */
[-C--:B------:R-:W-:Y:S02]  /*2ba0*/  FFMA.FTZ R122, -R106, R117.reuse, -R27 ;  /* 0x000000756a7a7223 */ /* 0x080fe4000001091b */
        /* <DEDUP_REMOVED lines=8> */
[----:B--2---:R-:W-:Y:S02]  /*2c30*/  FMUL.FTZ R122, R116, R120 ;  /* 0x00000078747a7220 */ /* 0x004fe40000410000 */
[CC--:B------:R-:W-:Y:S01]  /*2c40*/  FFMA.FTZ R27, R97.reuse, R118.reuse, R24 ;  /* 0x00000076611b7223 */ /* 0x0c0fe20000010018 */
[----:B------:R-:W-:Y:S01]  /*2c50*/  MOV R24, 0x3f800000 ;  /* 0x3f80000000187802 */ /* 0x000fe20000000f00 */
[----:B------:R-:W-:Y:S02]  /*2c60*/  FFMA.FTZ R127, R102, R121, R123 ;  /* 0x00000079667f7223 */ /* 0x000fe4000001007b */
[C---:B---3--:R-:W-:Y:S01]  /*2c70*/  FMUL.FTZ R25, R116.reuse, R119 ;  /* 0x0000007774197220 */ /* 0x048fe20000410000 */
[C---:B------:R-:W-:Y:S01]  /*2c80*/  FSEL R123, R116.reuse, R27, !P3 ;  /* 0x0000001b747b7208 */ /* 0x040fe20005800000 */
[----:B------:R-:W-:Y:S02]  /*2c90*/  FMUL.FTZ R118, R116, R118 ;  /* 0x0000007674767220 */ /* 0x000fe40000410000 */
[----:B------:R-:W-:-:S02]  /*2ca0*/  FFMA.FTZ R119, R97, R119, -R122 ;  /* 0x0000007761777223 */ /* 0x000fc4000001087a */
[C---:B------:R-:W-:Y:S01]  /*2cb0*/  FFMA.FTZ R122, R97.reuse, R120, R25 ;  /* 0x00000078617a7223 */ /* 0x040fe20000010019 */
[----:B------:R-:W-:Y:S01]  /*2cc0*/  SHFL.UP PT, R123, R123, 0x1, RZ ;  /* 0x042000007b7b7989 */ /* 0x000fe200000e00ff */
[----:B------:R-:W-:Y:S01]  /*2cd0*/  @P3 FFMA.FTZ R97, R97, R26, -R118 ;  /* 0x0000001a61613223 */ /* 0x000fe20000010876 */
[----:B------:R-:W-:Y:S01]  /*2ce0*/  HFMA2.MMA R25, -RZ, RZ, 0, 0 ;  /* 0x00000000ff197435 */ /* 0x000fe200000001ff */
[-C--:B------:R-:W-:Y:S01]  /*2cf0*/  FMUL.FTZ R121, R81, R19.reuse ;  /* 0x0000001351797220 */ /* 0x080fe20000410000 */
[----:B------:R0:W2:Y:S01]  /*2d00*/  SHFL.IDX PT, R120, R87, RZ, 0x1f ;  /* 0x00001fff57787589 */ /* 0x0000a200000e0000 */
[----:B------:R-:W-:Y:S01]  /*2d10*/  FMUL.FTZ R118, R80, R19 ;  /* 0x0000001350767220 */ /* 0x000fe20000410000 */
[----:B------:R-:W-:Y:S01]  /*2d20*/  CS2R R26, SRZ ;  /* 0x00000000001a7805 */ /* 0x000fe2000001ff00 */
[----:B------:R-:W-:Y:S01]  /*2d30*/  @P3 FADD.FTZ R110, R110, R119 ;  /* 0x000000776e6e3221 */ /* 0x000fe20000010000 */
[----:B------:R-:W3:Y:S01]  /*2d40*/  SHFL.UP PT, R97, R97, 0x1, RZ ;  /* 0x0420000061617989 */ /* 0x000ee200000e00ff */
[----:B------:R-:W-:-:S02]  /*2d50*/  FADD.FTZ R119, R88, R88 ;  /* 0x0000005858777221 */ /* 0x000fc40000010000 */
[-C--:B------:R-:W-:Y:S01]  /*2d60*/  FFMA.FTZ R118, R81, R18.reuse, R118 ;  /* 0x0000001251767223 */ /* 0x080fe20000010076 */
[----:B------:R-:W-:Y:S01]  /*2d70*/  @!P0 LDS.128 R24, [R92.X16+0x1d90] ;  /* 0x001d90005c188984 */ /* 0x000fe2000000cc00 */
[----:B------:R-:W-:Y:S01]  /*2d80*/  FFMA.FTZ R116, R80, R18, -R121 ;  /* 0x0000001250747223 */ /* 0x000fe20000010879 */
[----:B------:R-:W-:Y:S01]  /*2d90*/  ISETP.NE.AND P0, PT, R98, 0x1f, PT ;  /* 0x0000001f6200780c */ /* 0x000fe20003f05270 */
[----:B------:R-:W-:Y:S01]  /*2da0*/  FMUL.FTZ R118, R119, R118 ;  /* 0x0000007677767220 */ /* 0x000fe20000410000 */
[----:B------:R2:W4:Y:S01]  /*2db0*/  SHFL.UP PT, R121, R110, 0x1, RZ ;  /* 0x042000006e797989 */ /* 0x00052200000e00ff */
[----:B------:R-:W-:Y:S02]  /*2dc0*/  @P3 FADD.FTZ R109, R109, R122 ;  /* 0x0000007a6d6d3221 */ /* 0x000fe40000010000 */
[----:B------:R-:W-:Y:S02]  /*2dd0*/  FMUL.FTZ R116, R119, R116 ;  /* 0x0000007477747220 */ /* 0x000fe40000410000 */
[----:B------:R-:W-:-:S02]  /*2de0*/  FADD.FTZ R128, -R118, R127 ;  /* 0x0000007f76807221 */ /* 0x000fc40000010100 */
[C---:B-1----:R-:W-:Y:S01]  /*2df0*/  FMUL.FTZ R122, R106.reuse, -R82 ;  /* 0x800000526a7a7220 */ /* 0x042fe20000410000 */
[----:B------:R-:W1:Y:S01]  /*2e00*/  SHFL.UP PT, R109, R109, 0x1, RZ ;  /* 0x042000006d6d7989 */ /* 0x000e6200000e00ff */
[-C--:B0-----:R-:W-:Y:S02]  /*2e10*/  FMUL.FTZ R87, R106, R83.reuse ;  /* 0x000000536a577220 */ /* 0x081fe40000410000 */
[----:B------:R-:W-:Y:S02]  /*2e20*/  FADD.FTZ R126, R116, R125 ;  /* 0x0000007d747e7221 */ /* 0x000fe40000010000 */
[----:B------:R-:W-:Y:S02]  /*2e30*/  FMUL.FTZ R127, R99, -R128 ;  /* 0x80000080637f7220 */ /* 0x000fe40000410000 */
[C---:B------:R-:W-:Y:S02]  /*2e40*/  FFMA.FTZ R125, R104.reuse, -R83, R122 ;  /* 0x80000053687d7223 */ /* 0x040fe4000001007a */
[----:B------:R-:W-:-:S02]  /*2e50*/  FFMA.FTZ R87, R104, R82, -R87 ;  /* 0x0000005268577223 */ /* 0x000fc40000010857 */
[-C--:B------:R-:W-:Y:S02]  /*2e60*/  FMUL.FTZ R129, R99, -R126.reuse ;  /* 0x8000007e63817220 */ /* 0x080fe40000410000 */
[----:B------:R-:W-:Y:S02]  /*2e70*/  FFMA.FTZ R132, R101, R126, -R127 ;  /* 0x0000007e65847223 */ /* 0x000fe4000001087f */
[C---:B------:R-:W-:Y:S02]  /*2e80*/  FMUL.FTZ R122, R100.reuse, -R125 ;  /* 0x8000007d647a7220 */ /* 0x040fe40000410000 */
[----:B------:R-:W-:Y:S02]  /*2e90*/  FMUL.FTZ R126, R100, -R87 ;  /* 0x80000057647e7220 */ /* 0x000fe40000410000 */
[C---:B--2---:R-:W-:Y:S02]  /*2ea0*/  FMUL.FTZ R110, R123.reuse, R120 ;  /* 0x000000787b6e7220 */ /* 0x044fe40000410000 */
[----:B------:R-:W-:-:S02]  /*2eb0*/  FMUL.FTZ R123, R123, R86 ;  /* 0x000000567b7b7220 */ /* 0x000fc40000410000 */
[----:B------:R-:W-:Y:S02]  /*2ec0*/  FFMA.FTZ R134, R101, R128, R129 ;  /* 0x0000008065867223 */ /* 0x000fe40000010081 */
[C---:B------:R-:W-:Y:S02]  /*2ed0*/  FFMA.FTZ R128, R102.reuse, R87, -R122 ;  /* 0x0000005766807223 */ /* 0x040fe4000001087a */
[----:B------:R-:W-:Y:S02]  /*2ee0*/  FFMA.FTZ R130, R102, R125, R126 ;  /* 0x0000007d66827223 */ /* 0x000fe4000001007e */
[C---:B---3--:R-:W-:Y:S02]  /*2ef0*/  FFMA.FTZ R122, R97.reuse, R86, -R110 ;  /* 0x00000056617a7223 */ /* 0x048fe4000001086e */
[----:B------:R-:W-:Y:S02]  /*2f00*/  FFMA.FTZ R126, R97, R120, R123 ;  /* 0x00000078617e7223 */ /* 0x000fe4000001007b */
[----:B------:R-:W-:-:S02]  /*2f10*/  FMUL.FTZ R87, R81, R17 ;  /* 0x0000001151577220 */ /* 0x000fc40000410000 */
[C---:B------:R-:W-:Y:S02]  /*2f20*/  FMUL.FTZ R97, R80.reuse, R17 ;  /* 0x0000001150617220 */ /* 0x040fe40000410000 */
[----:B----4-:R-:W-:Y:S02]  /*2f30*/  @P1 FADD.FTZ R86, R121, R122 ;  /* 0x0000007a79561221 */ /* 0x010fe40000010000 */
[----:B------:R-:W-:Y:S02]  /*2f40*/  FADD.FTZ R123, R89, R89 ;  /* 0x00000059597b7221 */ /* 0x000fe40000010000 */
[-C--:B------:R-:W-:Y:S02]  /*2f50*/  FFMA.FTZ R110, R80, R16.reuse, -R87 ;  /* 0x00000010506e7223 */ /* 0x080fe40000010857 */
[----:B------:R-:W-:Y:S02]  /*2f60*/  FFMA.FTZ R122, R81, R16, R97 ;  /* 0x00000010517a7223 */ /* 0x000fe40000010061 */
[----:B------:R-:W-:-:S02]  /*2f70*/  FMUL.FTZ R97, R123, R110 ;  /* 0x0000006e7b617220 */ /* 0x000fc40000410000 */
[----:B------:R-:W-:Y:S02]  /*2f80*/  FMUL.FTZ R87, R123, R122 ;  /* 0x0000007a7b577220 */ /* 0x000fe40000410000 */
[C---:B------:R-:W-:Y:S02]  /*2f90*/  FMUL.FTZ R110, R99.reuse, -R130 ;  /* 0x80000082636e7220 */ /* 0x040fe40000410000 */
[-C--:B------:R-:W-:Y:S02]  /*2fa0*/  FMUL.FTZ R122, R99, -R128.reuse ;  /* 0x80000080637a7220 */ /* 0x080fe40000410000 */
[----:B-1----:R-:W-:Y:S02]  /*2fb0*/  @P1 FADD.FTZ R120, R109, R126 ;  /* 0x0000007e6d781221 */ /* 0x002fe40000010000 */
[----:B------:R-:W-:Y:S02]  /*2fc0*/  FADD.FTZ R109, R97, R132 ;  /* 0x00000084616d7221 */ /* 0x000fe40000010000 */
[----:B------:R-:W-:-:S02]  /*2fd0*/  FFMA.FTZ R110, R101, R128, -R110 ;  /* 0x00000080656e7223 */ /* 0x000fc4000001086e */
[----:B------:R-:W-:Y:S01]  /*2fe0*/  FADD.FTZ R121, -R87, R134 ;  /* 0x0000008657797221 */ /* 0x000fe20000010100 */
[----:B------:R0:W1:Y:S01]  /*2ff0*/  SHFL.DOWN PT, R135, R109, 0x1, 0x1f ;  /* 0x08201f006d877f89 */ /* 0x00006200000e0000 */
[----:B------:R-:W-:Y:S02]  /*3000*/  FFMA.FTZ R122, R101, R130, R122 ;  /* 0x00000082657a7223 */ /* 0x000fe4000001007a */
[C---:B------:R-:W-:Y:S01]  /*3010*/  FMUL.FTZ R125, R85.reuse, R120 ;  /* 0x00000078557d7220 */ /* 0x040fe20000410000 */
[----:B------:R0:W2:Y:S01]  /*3020*/  SHFL.DOWN PT, R137, R121, 0x1, 0x1f ;  /* 0x08201f0079897f89 */ /* 0x0000a200000e0000 */
[-C--:B------:R-:W-:Y:S02]  /*3030*/  FMUL.FTZ R85, R85, R86.reuse ;  /* 0x0000005655557220 */ /* 0x080fe40000410000 */
[C---:B------:R-:W-:Y:S01]  /*3040*/  FFMA.FTZ R125, R84.reuse, R86, -R125 ;  /* 0x00000056547d7223 */ /* 0x040fe2000001087d */
[----:B------:R0:W3:Y:S01]  /*3050*/  SHFL.DOWN PT, R131, R110, 0x1, 0x1f ;  /* 0x08201f006e837f89 */ /* 0x0000e200000e0000 */
[----:B------:R-:W-:-:S03]  /*3060*/  FFMA.FTZ R84, R84, R120, R85 ;  /* 0x0000007854547223 */ /* 0x000fc60000010055 */
[----:B------:R0:W4:Y:S01]  /*3070*/  SHFL.DOWN PT, R133, R122, 0x1, 0x1f ;  /* 0x08201f007a857f89 */ /* 0x00012200000e0000 */
[----:B------:R-:W-:Y:S05]  /*3080*/  @!P0 BRA `(.L_x_14035) ;  /* 0x000000b000008947 */ /* 0x000fea0003800000 */
[C---:B--2---:R-:W-:Y:S02]  /*3090*/  FMUL.FTZ R127, R122.reuse, R137 ;  /* 0x000000897a7f7220 */ /* 0x044fe40000410000 */
[C---:B----4-:R-:W-:Y:S02]  /*30a0*/  FMUL.FTZ R85, R122.reuse, R133 ;  /* 0x000000857a557220 */ /* 0x050fe40000410000 */
[-C--:B-1----:R-:W-:Y:S02]  /*30b0*/  FMUL.FTZ R129, R122, R135.reuse ;  /* 0x000000877a817220 */ /* 0x082fe40000410000 */
[----:B------:R-:W-:Y:S02]  /*30c0*/  FFMA.FTZ R86, R110, R135, -R127 ;  /* 0x000000876e567223 */ /* 0x000fe4000001087f */
[-C--:B---3--:R-:W-:Y:S02]  /*30d0*/  FMUL.FTZ R127, R122, R131.reuse ;  /* 0x000000837a7f7220 */ /* 0x088fe40000410000 */
[----:B------:R-:W-:-:S02]  /*30e0*/  FFMA.FTZ R85, R110, R131, -R85 ;  /* 0x000000836e557223 */ /* 0x000fc40000010855 */
[C---:B------:R-:W-:Y:S02]  /*30f0*/  FFMA.FTZ R120, R110.reuse, R137, R129 ;  /* 0x000000896e787223 */ /* 0x040fe40000010081 */
[----:B0-----:R-:W-:Y:S01]  /*3100*/  FFMA.FTZ R122, R110, R133, R127 ;  /* 0x000000856e7a7223 */ /* 0x001fe2000001007f */
[----:B------:R-:W-:Y:S01]  /*3110*/  MOV R110, R85 ;  /* 0x00000055006e7202 */ /* 0x000fe20000000f00 */
[----:B------:R-:W-:Y:S02]  /*3120*/  FADD.FTZ R109, R109, R86 ;  /* 0x000000566d6d7221 */ /* 0x000fe40000010000 */
[----:B------:R-:W-:Y:S02]  /*3130*/  FADD.FTZ R121, R121, R120 ;  /* 0x0000007879797221 */ /* 0x000fe40000010000 */
.L_x_14035:
[----:B------:R-:W-:Y:S05]  /*3140*/  BSYNC B0 ;  /* 0x0000000000007941 */ /* 0x000fea0003800000 */
.L_x_14034:
[----:B------:R-:W-:Y:S01]  /*3150*/  ISETP.GT.U32.AND P0, PT, R98, 0x1d, PT ;  /* 0x0000001d6200780c */ /* 0x000fe20003f04070 */
[----:B------:R-:W-:Y:S01]  /*3160*/  FADD.FTZ R84, RZ, R84 ;  /* 0x00000054ff547221 */ /* 0x000fe20000010000 */
[----:B---3--:R3:W0:Y:S01]  /*3170*/  SHFL.DOWN PT, R131, R110, 0x2, 0x1f ;  /* 0x08401f006e837f89 */ /* 0x00862200000e0000 */
[----:B------:R-:W-:Y:S01]  /*3180*/  FADD.FTZ R108, R108, R125 ;  /* 0x0000007d6c6c7221 */ /* 0x000fe20000010000 */
[----:B------:R-:W-:Y:S01]  /*3190*/  BSSY B0, `(.L_x_14036) ;  /* 0x0000014000007945 */ /* 0x000fe20003800000 */
[-C--:B------:R-:W-:Y:S01]  /*31a0*/  FMUL.FTZ R85, R99, R84.reuse ;  /* 0x0000005463557220 */ /* 0x080fe20000410000 */
[----:B----4-:R3:W4:Y:S01]  /*31b0*/  SHFL.DOWN PT, R133, R122, 0x2, 0x1f ;  /* 0x08401f007a857f89 */ /* 0x01072200000e0000 */
[----:B------:R-:W-:-:S02]  /*31c0*/  FMUL.FTZ R127, R17, R84 ;  /* 0x00000054117f7220 */ /* 0x000fc40000410000 */
[-C--:B------:R-:W-:Y:S01]  /*31d0*/  FMUL.FTZ R129, R17, R108.reuse ;  /* 0x0000006c11817220 */ /* 0x080fe20000410000 */
[----:B-1----:R3:W1:Y:S01]  /*31e0*/  SHFL.DOWN PT, R135, R109, 0x2, 0x1f ;  /* 0x08401f006d877f89 */ /* 0x00266200000e0000 */
[----:B------:R-:W-:-:S03]  /*31f0*/  FFMA.FTZ R86, R101, R108, -R85 ;  /* 0x0000006c65567223 */ /* 0x000fc60000010855 */
[----:B--2---:R3:W2:Y:S01]  /*3200*/  SHFL.DOWN PT, R137, R121, 0x2, 0x1f ;  /* 0x08401f0079897f89 */ /* 0x0046a200000e0000 */
[----:B------:R-:W-:Y:S05]  /*3210*/  @P0 BRA `(.L_x_14037) ;  /* 0x000000b000000947 */ /* 0x000fea0003800000 */
[C---:B--2---:R-:W-:Y:S02]  /*3220*/  FMUL.FTZ R85, R122.reuse, R137 ;  /* 0x000000897a557220 */ /* 0x044fe40000410000 */
[C---:B----4-:R-:W-:Y:S02]  /*3230*/  FMUL.FTZ R17, R122.reuse, R133 ;  /* 0x000000857a117220 */ /* 0x050fe40000410000 */
[-C--:B-1----:R-:W-:Y:S02]  /*3240*/  FMUL.FTZ R125, R122, R135.reuse ;  /* 0x000000877a7d7220 */ /* 0x082fe40000410000 */
[----:B------:R-:W-:Y:S02]  /*3250*/  FFMA.FTZ R120, R110, R135, -R85 ;  /* 0x000000876e787223 */ /* 0x000fe40000010855 */
[-C--:B0-----:R-:W-:Y:S02]  /*3260*/  FMUL.FTZ R85, R122, R131.reuse ;  /* 0x000000837a557220 */ /* 0x081fe40000410000 */
[----:B------:R-:W-:-:S02]  /*3270*/  FFMA.FTZ R17, R110, R131, -R17 ;  /* 0x000000836e117223 */ /* 0x000fc40000010811 */
[C---:B------:R-:W-:Y:S02]  /*3280*/  FFMA.FTZ R126, R110.reuse, R137, R125 ;  /* 0x000000896e7e7223 */ /* 0x040fe4000001007d */
[----:B---3--:R-:W-:Y:S01]  /*3290*/  FFMA.FTZ R122, R110, R133, R85 ;  /* 0x000000856e7a7223 */ /* 0x008fe20000010055 */
[----:B------:R-:W-:Y:S01]  /*32a0*/  MOV R110, R17 ;  /* 0x00000011006e7202 */ /* 0x000fe20000000f00 */
[----:B------:R-:W-:Y:S02]  /*32b0*/  FADD.FTZ R109, R109, R120 ;  /* 0x000000786d6d7221 */ /* 0x000fe40000010000 */
[----:B------:R-:W-:Y:S02]  /*32c0*/  FADD.FTZ R121, R121, R126 ;  /* 0x0000007e79797221 */ /* 0x000fe40000010000 */
.L_x_14037:
[----:B------:R-:W-:Y:S05]  /*32d0*/  BSYNC B0 ;  /* 0x0000000000007941 */ /* 0x000fea0003800000 */
.L_x_14036:
[----:B------:R-:W-:Y:S01]  /*32e0*/  ISETP.GT.U32.AND P0, PT, R98, 0x1b, PT ;  /* 0x0000001b6200780c */ /* 0x000fe20003f04070 */
[C---:B------:R-:W-:Y:S01]  /*32f0*/  FFMA.FTZ R120, R16.reuse, R108, -R127 ;  /* 0x0000006c10787223 */ /* 0x040fe2000001087f */
[----:B0-----:R0:W3:Y:S01]  /*3300*/  SHFL.DOWN PT, R131, R110, 0x4, 0x1f ;  /* 0x08801f006e837f89 */ /* 0x0010e200000e0000 */
[----:B------:R-:W-:Y:S01]  /*3310*/  FFMA.FTZ R126, R16, R84, R129 ;  /* 0x00000054107e7223 */ /* 0x000fe20000010081 */
[----:B------:R-:W-:Y:S01]  /*3320*/  BSSY B0, `(.L_x_14038) ;  /* 0x000001d000007945 */ /* 0x000fe20003800000 */
[----:B------:R-:W-:Y:S01]  /*3330*/  FMUL.FTZ R16, R99, R108 ;  /* 0x0000006c63107220 */ /* 0x000fe20000410000 */
[----:B----4-:R0:W4:Y:S01]  /*3340*/  SHFL.DOWN PT, R133, R122, 0x4, 0x1f ;  /* 0x08801f007a857f89 */ /* 0x01012200000e0000 */
[----:B------:R-:W-:-:S02]  /*3350*/  FMUL.FTZ R17, R81, R84 ;  /* 0x0000005451117220 */ /* 0x000fc40000410000 */
[CC--:B------:R-:W-:Y:S01]  /*3360*/  FMUL.FTZ R85, R80.reuse, R84.reuse ;  /* 0x0000005450557220 */ /* 0x0c0fe20000410000 */
[----:B-1----:R0:W1:Y:S01]  /*3370*/  SHFL.DOWN PT, R135, R109, 0x4, 0x1f ;  /* 0x08801f006d877f89 */ /* 0x00206200000e0000 */
[----:B------:R-:W-:Y:S02]  /*3380*/  FFMA.FTZ R16, R101, R84, R16 ;  /* 0x0000005465107223 */ /* 0x000fe40000010010 */
[----:B------:R-:W-:Y:S01]  /*3390*/  FADD.FTZ R103, R103, R86 ;  /* 0x0000005667677221 */ /* 0x000fe20000010000 */
[----:B--2---:R0:W2:Y:S01]  /*33a0*/  SHFL.DOWN PT, R137, R121, 0x4, 0x1f ;  /* 0x08801f0079897f89 */ /* 0x0040a200000e0000 */
[-C--:B------:R-:W-:Y:S02]  /*33b0*/  FFMA.FTZ R86, R80, R108.reuse, -R17 ;  /* 0x0000006c50567223 */ /* 0x080fe40000010811 */
[----:B------:R-:W-:Y:S02]  /*33c0*/  FFMA.FTZ R130, R81, R108, R85 ;  /* 0x0000006c51827223 */ /* 0x000fe40000010055 */
[----:B------:R-:W-:-:S02]  /*33d0*/  FADD.FTZ R85, RZ, R16 ;  /* 0x00000010ff557221 */ /* 0x000fc40000010000 */
[C---:B------:R-:W-:Y:S02]  /*33e0*/  FFMA.FTZ R128, R123.reuse, R120, RZ ;  /* 0x000000787b807223 */ /* 0x040fe400000100ff */
[C---:B------:R-:W-:Y:S02]  /*33f0*/  FFMA.FTZ R126, -R123.reuse, R126, RZ ;  /* 0x0000007e7b7e7223 */ /* 0x040fe400000101ff */
[C---:B------:R-:W-:Y:S02]  /*3400*/  FMUL.FTZ R17, R123.reuse, R86 ;  /* 0x000000567b117220 */ /* 0x040fe40000410000 */
[----:B------:R-:W-:Y:S02]  /*3410*/  FFMA.FTZ R123, -R123, R130, -RZ ;  /* 0x000000827b7b7223 */ /* 0x000fe400000109ff */
[----:B------:R-:W-:Y:S01]  /*3420*/  FMUL.FTZ R16, R100, R85 ;  /* 0x0000005564107220 */ /* 0x000fe20000410000 */
[----:B------:R-:W-:Y:S05]  /*3430*/  @P0 BRA `(.L_x_14039) ;  /* 0x000000b000000947 */ /* 0x000fea0003800000 */
[C---:B0-234-:R-:W-:Y:S02]  /*3440*/  FMUL.FTZ R127, R122.reuse, R137 ;  /* 0x000000897a7f7220 */ /* 0x05dfe40000410000 */
[----:B------:R-:W-:-:S02]  /*3450*/  FMUL.FTZ R125, R122, R133 ;  /* 0x000000857a7d7220 */ /* 0x000fc40000410000 */
[-C--:B-1----:R-:W-:Y:S02]  /*3460*/  FMUL.FTZ R129, R122, R135.reuse ;  /* 0x000000877a817220 */ /* 0x082fe40000410000 */
        /* <DEDUP_REMOVED lines=8> */
.L_x_14039:
[----:B0--34-:R-:W-:Y:S05]  /*34f0*/  BSYNC B0 ;  /* 0x0000000000007941 */ /* 0x019fea0003800000 */
.L_x_14038:
[----:B------:R-:W-:Y:S01]  /*3500*/  FFMA.FTZ R16, R102, R103, -R16 ;  /* 0x0000006766107223 */ /* 0x000fe20000010810 */
[----:B------:R-:W-:Y:S01]  /*3510*/  ISETP.GT.U32.AND P0, PT, R98, 0x17, PT ;  /* 0x000000176200780c */ /* 0x000fe20003f04070 */
[C---:B------:R-:W-:Y:S01]  /*3520*/  FMUL.FTZ R86, R19.reuse, R85 ;  /* 0x0000005513567220 */ /* 0x040fe20000410000 */
[----:B------:R0:W3:Y:S01]  /*3530*/  SHFL.DOWN PT, R131, R110, 0x8, 0x1f ;  /* 0x09001f006e837f89 */ /* 0x0000e200000e0000 */
[-C--:B------:R-:W-:Y:S01]  /*3540*/  FMUL.FTZ R120, R19, R103.reuse ;  /* 0x0000006713787220 */ /* 0x080fe20000410000 */
[----:B------:R-:W-:Y:S01]  /*3550*/  BSSY B0, `(.L_x_14040) ;  /* 0x0000024000007945 */ /* 0x000fe20003800000 */
[-C--:B------:R-:W-:Y:S01]  /*3560*/  FMUL.FTZ R19, R100, R103.reuse ;  /* 0x0000006764137220 */ /* 0x080fe20000410000 */
[----:B------:R0:W4:Y:S01]  /*3570*/  SHFL.DOWN PT, R133, R122, 0x8, 0x1f ;  /* 0x09001f007a857f89 */ /* 0x00012200000e0000 */
[----:B------:R-:W-:Y:S02]  /*3580*/  FADD.FTZ R105, R105, R16 ;  /* 0x0000001069697221 */ /* 0x000fe40000010000 */
[----:B------:R-:W-:Y:S01]  /*3590*/  FFMA.FTZ R86, R18, R103, -R86 ;  /* 0x0000006712567223 */ /* 0x000fe20000010856 */
[----:B-1----:R0:W1:Y:S01]  /*35a0*/  SHFL.DOWN PT, R135, R109, 0x8, 0x1f ;  /* 0x09001f006d877f89 */ /* 0x00206200000e0000 */
[----:B------:R-:W-:-:S02]  /*35b0*/  FMUL.FTZ R16, R81, R85 ;  /* 0x0000005551107220 */ /* 0x000fc40000410000 */
[----:B------:R-:W-:Y:S01]  /*35c0*/  FFMA.FTZ R19, R102, R85, R19 ;  /* 0x0000005566137223 */ /* 0x000fe20000010013 */
[----:B--2---:R0:W2:Y:S01]  /*35d0*/  SHFL.DOWN PT, R137, R121, 0x8, 0x1f ;  /* 0x09001f0079897f89 */ /* 0x0040a200000e0000 */
[C---:B------:R-:W-:Y:S02]  /*35e0*/  FFMA.FTZ R128, R119.reuse, R86, R128 ;  /* 0x0000005677807223 */ /* 0x040fe40000010080 */
[----:B------:R-:W-:Y:S02]  /*35f0*/  FFMA.FTZ R16, R80, R103, -R16 ;  /* 0x0000006750107223 */ /* 0x000fe40000010810 */
[----:B------:R-:W-:Y:S02]  /*3600*/  FADD.FTZ R86, RZ, R19 ;  /* 0x00000013ff567221 */ /* 0x000fe40000010000 */
[----:B------:R-:W-:Y:S02]  /*3610*/  FFMA.FTZ R120, R18, R85, R120 ;  /* 0x0000005512787223 */ /* 0x000fe40000010078 */
[----:B------:R-:W-:-:S02]  /*3620*/  FMUL.FTZ R19, R119, R16 ;  /* 0x0000001077137220 */ /* 0x000fc40000410000 */
[----:B------:R-:W-:Y:S02]  /*3630*/  FMUL.FTZ R16, R21, R86 ;  /* 0x0000005615107220 */ /* 0x000fe40000410000 */
[----:B------:R-:W-:Y:S02]  /*3640*/  FMUL.FTZ R18, R80, R85 ;  /* 0x0000005550127220 */ /* 0x000fe40000410000 */
[----:B------:R-:W-:Y:S02]  /*3650*/  FFMA.FTZ R120, -R119, R120, R126 ;  /* 0x0000007877787223 */ /* 0x000fe4000001017e */
[----:B------:R-:W-:Y:S02]  /*3660*/  FFMA.FTZ R126, R20, R105, -R16 ;  /* 0x00000069147e7223 */ /* 0x000fe40000010810 */
[----:B------:R-:W-:Y:S02]  /*3670*/  FFMA.FTZ R18, R81, R103, R18 ;  /* 0x0000006751127223 */ /* 0x000fe40000010012 */
[----:B------:R-:W-:-:S02]  /*3680*/  FMUL.FTZ R21, R21, R105 ;  /* 0x0000006915157220 */ /* 0x000fc40000410000 */
[----:B------:R-:W-:Y:S02]  /*3690*/  FMUL.FTZ R16, R106, R86 ;  /* 0x000000566a107220 */ /* 0x000fe40000410000 */
[----:B------:R-:W-:Y:S02]  /*36a0*/  FFMA.FTZ R119, -R119, R18, -RZ ;  /* 0x0000001277777223 */ /* 0x000fe400000109ff */
[----:B------:R-:W-:Y:S02]  /*36b0*/  FFMA.FTZ R129, R20, R86, R21 ;  /* 0x0000005614817223 */ /* 0x000fe40000010015 */
[----:B------:R-:W-:Y:S01]  /*36c0*/  FFMA.FTZ R16, R104, R105, -R16 ;  /* 0x0000006968107223 */ /* 0x000fe20000010810 */
        /* <DEDUP_REMOVED lines=12> */
.L_x_14041:
[----:B01234-:R-:W-:Y:S05]  /*3790*/  BSYNC B0 ;  /* 0x0000000000007941 */ /* 0x01ffea0003800000 */
.L_x_14040:
[----:B------:R-:W-:Y:S01]  /*37a0*/  ISETP.GT.U32.AND P0, PT, R98, 0xf, PT ;  /* 0x0000000f6200780c */ /* 0x000fe20003f04070 */
[----:B------:R0:W1:Y:S01]  /*37b0*/  SHFL.DOWN PT, R131, R110, 0x10, 0x1f ;  /* 0x0a001f006e837f89 */ /* 0x00006200000e0000 */
[----:B------:R-:W-:Y:S01]  /*37c0*/  BSSY B0, `(.L_x_14042) ;  /* 0x0000015000007945 */ /* 0x000fe20003800000 */
[----:B------:R-:W-:Y:S02]  /*37d0*/  FADD.FTZ R107, R107, R16 ;  /* 0x000000106b6b7221 */ /* 0x000fe40000010000 */
[----:B------:R0:W2:Y:S01]  /*37e0*/  SHFL.DOWN PT, R133, R122, 0x10, 0x1f ;  /* 0x0a001f007a857f89 */ /* 0x0000a200000e0000 */
[C---:B------:R-:W-:Y:S02]  /*37f0*/  FFMA.FTZ R18, R115.reuse, R126, R128 ;  /* 0x0000007e73127223 */ /* 0x040fe40000010080 */
[----:B------:R-:W-:Y:S01]  /*3800*/  FFMA.FTZ R16, -R115, R129, R120 ;  /* 0x0000008173107223 */ /* 0x000fe20000010178 */
[----:B------:R0:W3:Y:S01]  /*3810*/  SHFL.DOWN PT, R135, R109, 0x10, 0x1f ;  /* 0x0a001f006d877f89 */ /* 0x0000e200000e0000 */
[----:B------:R-:W-:-:S02]  /*3820*/  FMUL.FTZ R21, R106, R105 ;  /* 0x000000696a157220 */ /* 0x000fc40000410000 */
[----:B------:R-:W-:Y:S01]  /*3830*/  FMUL.FTZ R126, R81, R86 ;  /* 0x00000056517e7220 */ /* 0x000fe20000410000 */
[----:B------:R0:W4:Y:S01]  /*3840*/  SHFL.DOWN PT, R137, R121, 0x10, 0x1f ;  /* 0x0a001f0079897f89 */ /* 0x00012200000e0000 */
[----:B------:R-:W-:Y:S05]  /*3850*/  @P0 BRA `(.L_x_14043) ;  /* 0x000000b000000947 */ /* 0x000fea0003800000 */
[C---:B----4-:R-:W-:Y:S02]  /*3860*/  FMUL.FTZ R127, R122.reuse, R137 ;  /* 0x000000897a7f7220 */ /* 0x050fe40000410000 */
[C---:B--2---:R-:W-:Y:S02]  /*3870*/  FMUL.FTZ R125, R122.reuse, R133 ;  /* 0x000000857a7d7220 */ /* 0x044fe40000410000 */
[-C--:B---3--:R-:W-:Y:S02]  /*3880*/  FMUL.FTZ R129, R122, R135.reuse ;  /* 0x000000877a817220 */ /* 0x088fe40000410000 */
[----:B------:R-:W-:Y:S02]  /*3890*/  FFMA.FTZ R20, R110, R135, -R127 ;  /* 0x000000876e147223 */ /* 0x000fe4000001087f */
[----:B-1----:R-:W-:-:S02]  /*38a0*/  FMUL.FTZ R127, R122, R131 ;  /* 0x000000837a7f7220 */ /* 0x002fc40000410000 */
[C---:B------:R-:W-:Y:S02]  /*38b0*/  FFMA.FTZ R125, R110.reuse, R131, -R125 ;  /* 0x000000836e7d7223 */ /* 0x040fe4000001087d */
[C---:B------:R-:W-:Y:S02]  /*38c0*/  FFMA.FTZ R120, R110.reuse, R137, R129 ;  /* 0x000000896e787223 */ /* 0x040fe40000010081 */
[----:B0-----:R-:W-:Y:S01]  /*38d0*/  FFMA.FTZ R122, R110, R133, R127 ;  /* 0x000000856e7a7223 */ /* 0x001fe2000001007f */
[----:B------:R-:W-:Y:S01]  /*38e0*/  MOV R110, R125 ;  /* 0x0000007d006e7202 */ /* 0x000fe20000000f00 */
[----:B------:R-:W-:Y:S02]  /*38f0*/  FADD.FTZ R109, R109, R20 ;  /* 0x000000146d6d7221 */ /* 0x000fe40000010000 */
[----:B------:R-:W-:Y:S02]  /*3900*/  FADD.FTZ R121, R121, R120 ;  /* 0x0000007879797221 */ /* 0x000fe40000010000 */
.L_x_14043:
[----:B------:R-:W-:Y:S05]  /*3910*/  BSYNC B0 ;  /* 0x0000000000007941 */ /* 0x000fea0003800000 */
.L_x_14042:
[CC--:B------:R-:W-:Y:S01]  /*3920*/  FFMA.FTZ R130, R80.reuse, R105.reuse, -R126 ;  /* 0x0000006950827223 */ /* 0x0c0fe2000001087e */
[----:B---3--:R-:W-:Y:S01]  /*3930*/  SHFL.DOWN PT, R135, R122, 0x1, 0x1f ;  /* 0x08201f007a877f89 */ /* 0x008fe200000e0000 */
[-C--:B------:R-:W-:Y:S01]  /*3940*/  FMUL.FTZ R20, R80, R86.reuse ;  /* 0x0000005650147220 */ /* 0x080fe20000410000 */
[----:B------:R-:W-:Y:S01]  /*3950*/  ISETP.NE.AND P0, PT, R61, RZ, PT ;  /* 0x000000ff3d00720c */ /* 0x000fe20003f05270 */
[----:B------:R-:W-:Y:S01]  /*3960*/  FFMA.FTZ R21, R104, R86, R21 ;  /* 0x0000005668157223 */ /* 0x000fe20000010015 */
[----:B------:R-:W-:Y:S01]  /*3970*/  SHFL.IDX PT, R126, R26, RZ, 0x1f ;  /* 0x00001fff1a7e7589 */ /* 0x000fe200000e0000 */
[----:B------:R-:W-:Y:S01]  /*3980*/  FMUL.FTZ R125, R115, R130 ;  /* 0x00000082737d7220 */ /* 0x000fe20000410000 */
[----:B------:R-:W-:Y:S01]  /*3990*/  BSSY B0, `(.L_x_14044) ;  /* 0x0000069000007945 */ /* 0x000fe20003800000 */
[----:B------:R-:W-:Y:S01]  /*39a0*/  FFMA.FTZ R132, R81, R105, R20 ;  /* 0x0000006951847223 */ /* 0x000fe20000010014 */
[----:B------:R-:W3:Y:S01]  /*39b0*/  SHFL.IDX PT, R128, R27, RZ, 0x1f ;  /* 0x00001fff1b807589 */ /* 0x000ee200000e0000 */
[----:B------:R-:W-:-:S02]  /*39c0*/  FADD.FTZ R20, RZ, R21 ;  /* 0x00000015ff147221 */ /* 0x000fc40000010000 */
[----:B------:R-:W-:Y:S01]  /*39d0*/  FFMA.FTZ R115, -R115, R132, -RZ ;  /* 0x0000008473737223 */ /* 0x000fe200000109ff */
[----:B--2---:R-:W2:Y:S01]  /*39e0*/  SHFL.DOWN PT, R133, R110, 0x1, 0x1f ;  /* 0x08201f006e857f89 */ /* 0x004ea200000e0000 */
[CC--:B------:R-:W-:Y:S02]  /*39f0*/  FMUL.FTZ R127, R23.reuse, R20.reuse ;  /* 0x00000014177f7220 */ /* 0x0c0fe40000410000 */
[-C--:B------:R-:W-:Y:S01]  /*3a00*/  FMUL.FTZ R23, R23, R107.reuse ;  /* 0x0000006b17177220 */ /* 0x080fe20000410000 */
[----:B------:R-:W-:Y:S01]  /*3a10*/  SHFL.DOWN PT, R134, R121, 0x1, 0x1f ;  /* 0x08201f0079867f89 */ /* 0x000fe200000e0000 */
[-C--:B------:R-:W-:Y:S02]  /*3a20*/  FMUL.FTZ R129, R81, R20.reuse ;  /* 0x0000001451817220 */ /* 0x080fe40000410000 */
[C---:B------:R-:W-:Y:S01]  /*3a30*/  FFMA.FTZ R23, R22.reuse, R20, R23 ;  /* 0x0000001416177223 */ /* 0x040fe20000010017 */
[----:B------:R-:W5:Y:S01]  /*3a40*/  SHFL.DOWN PT, R130, R109, 0x1, 0x1f ;  /* 0x08201f006d827f89 */ /* 0x000f6200000e0000 */
[----:B------:R-:W-:-:S02]  /*3a50*/  FFMA.FTZ R127, R22, R107, -R127 ;  /* 0x0000006b167f7223 */ /* 0x000fc4000001087f */
[----:B------:R-:W-:Y:S01]  /*3a60*/  FMUL.FTZ R139, R114, R23 ;  /* 0x00000017728b7220 */ /* 0x000fe20000410000 */
[----:B------:R0:W4:Y:S01]  /*3a70*/  SHFL.IDX PT, R120, R122, RZ, 0x1f ;  /* 0x00001fff7a787589 */ /* 0x00012200000e0000 */
[----:B------:R-:W-:Y:S02]  /*3a80*/  FFMA.FTZ R129, R80, R107, -R129 ;  /* 0x0000006b50817223 */ /* 0x000fe40000010881 */
[C---:B----4-:R-:W-:Y:S01]  /*3a90*/  FMUL.FTZ R137, R114.reuse, R127 ;  /* 0x0000007f72897220 */ /* 0x050fe20000410000 */
[----:B------:R-:W4:Y:S01]  /*3aa0*/  SHFL.IDX PT, R21, R110, RZ, 0x1f ;  /* 0x00001fff6e157589 */ /* 0x000f2200000e0000 */
[----:B------:R-:W-:Y:S02]  /*3ab0*/  FMUL.FTZ R127, R114, R129 ;  /* 0x00000081727f7220 */ /* 0x000fe40000410000 */
[----:B0-----:R-:W-:Y:S01]  /*3ac0*/  FMUL.FTZ R122, R80, R20 ;  /* 0x00000014507a7220 */ /* 0x001fe20000410000 */
[----:B------:R-:W0:Y:S01]  /*3ad0*/  SHFL.IDX PT, R109, R109, RZ, 0x1f ;  /* 0x00001fff6d6d7589 */ /* 0x000e2200000e0000 */
[----:B---3--:R-:W-:-:S02]  /*3ae0*/  @P2 FMUL.FTZ R23, R135, R128 ;  /* 0x0000008087172220 */ /* 0x008fc40000410000 */
[----:B-1----:R-:W-:Y:S01]  /*3af0*/  FFMA.FTZ R131, R81, R107, R122 ;  /* 0x0000006b51837223 */ /* 0x002fe2000001007a */
[----:B------:R-:W1:Y:S01]  /*3b00*/  SHFL.IDX PT, R121, R121, RZ, 0x1f ;  /* 0x00001fff79797589 */ /* 0x000e6200000e0000 */
[-C--:B------:R-:W-:Y:S02]  /*3b10*/  @P2 FMUL.FTZ R81, R135, R126.reuse ;  /* 0x0000007e87512220 */ /* 0x080fe40000410000 */
[C---:B--2---:R-:W-:Y:S02]  /*3b20*/  @P2 FFMA.FTZ R23, R133.reuse, R126, -R23 ;  /* 0x0000007e85172223 */ /* 0x044fe40000010817 */
[----:B------:R-:W-:Y:S02]  /*3b30*/  @P2 FFMA.FTZ R81, R133, R128, R81 ;  /* 0x0000008085512223 */ /* 0x000fe40000010051 */
[----:B-----5:R-:W-:Y:S02]  /*3b40*/  @P2 FADD.FTZ R126, R130, R23 ;  /* 0x00000017827e2221 */ /* 0x020fe40000010000 */
[----:B------:R-:W-:-:S02]  /*3b50*/  @P2 FADD.FTZ R128, R134, R81 ;  /* 0x0000005186802221 */ /* 0x000fc40000010000 */
[----:B------:R-:W-:Y:S02]  /*3b60*/  FMUL.FTZ R22, R120, R27 ;  /* 0x0000001b78167220 */ /* 0x000fe40000410000 */
[-C--:B------:R-:W-:Y:S02]  /*3b70*/  FMUL.FTZ R23, R128, -R83.reuse ;  /* 0x8000005380177220 */ /* 0x080fe40000410000 */
[C---:B------:R-:W-:Y:S02]  /*3b80*/  FMUL.FTZ R83, R126.reuse, -R83 ;  /* 0x800000537e537220 */ /* 0x040fe40000410000 */
[----:B------:R-:W-:Y:S02]  /*3b90*/  FFMA.FTZ R126, R126, R82, -R23 ;  /* 0x000000527e7e7223 */ /* 0x000fe40000010817 */
[----:B------:R-:W-:Y:S02]  /*3ba0*/  FMUL.FTZ R80, R120, R26 ;  /* 0x0000001a78507220 */ /* 0x000fe40000410000 */
[----:B------:R-:W-:-:S02]  /*3bb0*/  FFMA.FTZ R82, R128, R82, R83 ;  /* 0x0000005280527223 */ /* 0x000fc40000010053 */
[----:B----4-:R-:W-:Y:S02]  /*3bc0*/  FFMA.FTZ R26, R21, R26, -R22 ;  /* 0x0000001a151a7223 */ /* 0x010fe40000010816 */
[C---:B------:R-:W-:Y:S02]  /*3bd0*/  FMUL.FTZ R22, R120.reuse, R25 ;  /* 0x0000001978167220 */ /* 0x040fe40000410000 */
[-C--:B------:R-:W-:Y:S02]  /*3be0*/  FMUL.FTZ R120, R120, R24.reuse ;  /* 0x0000001878787220 */ /* 0x080fe40000410000 */
[----:B------:R-:W-:Y:S02]  /*3bf0*/  FADD.FTZ R23, -R113, R82 ;  /* 0x0000005271177221 */ /* 0x000fe40000010100 */
[C---:B------:R-:W-:Y:S02]  /*3c00*/  FFMA.FTZ R24, R21.reuse, R24, -R22 ;  /* 0x0000001815187223 */ /* 0x040fe40000010816 */
[C---:B------:R-:W-:Y:S01]  /*3c10*/  FFMA.FTZ R80, R21.reuse, R27, R80 ;  /* 0x0000001b15507223 */ /* 0x040fe20000010050 */
[----:B------:R-:W-:Y:S01]  /*3c20*/  P2R R27, PR, RZ, 0x1 ;  /* 0x00000001ff1b7803 */ /* 0x000fe20000000000 */
[----:B------:R-:W-:-:S02]  /*3c30*/  FFMA.FTZ R25, R21, R25, R120 ;  /* 0x0000001915197223 */ /* 0x000fc40000010078 */
[----:B------:R-:W-:Y:S02]  /*3c40*/  FADD.FTZ R22, R18, R137 ;  /* 0x0000008912167221 */ /* 0x000fe40000010000 */
[----:B------:R-:W-:Y:S02]  /*3c50*/  FADD.FTZ R21, R117, R126 ;  /* 0x0000007e75157221 */ /* 0x000fe40000010000 */
[C---:B------:R-:W-:Y:S02]  /*3c60*/  FMUL.FTZ R18, R106.reuse, -R23 ;  /* 0x800000176a127220 */ /* 0x040fe40000410000 */
[-C--:B------:R-:W-:Y:S02]  /*3c70*/  FMUL.FTZ R106, R106, -R21.reuse ;  /* 0x800000156a6a7220 */ /* 0x080fe40000410000 */
[----:B------:R-:W-:Y:S01]  /*3c80*/  FFMA.FTZ R81, R104, R21, -R18 ;  /* 0x0000001568517223 */ /* 0x000fe20000010812 */
[----:B------:R-:W-:Y:S01]  /*3c90*/  LEA R18, R66, 0xffffff80, 0x7 ;  /* 0xffffff8042127811 */ /* 0x000fe200078e38ff */
[----:B------:R-:W-:-:S02]  /*3ca0*/  FFMA.FTZ R106, R104, R23, R106 ;  /* 0x00000017686a7223 */ /* 0x000fc4000001006a */
[----:B0-----:R-:W-:Y:S01]  /*3cb0*/  FADD.FTZ R26, R109, R26 ;  /* 0x0000001a6d1a7221 */ /* 0x001fe20000010000 */
[----:B------:R-:W-:Y:S01]  /*3cc0*/  IADD3 R18, -R18, c[0x0][0x168], RZ ;  /* 0x00005a0012127a10 */ /* 0x000fe20007ffe1ff */
[----:B-1----:R-:W-:Y:S02]  /*3cd0*/  FADD.FTZ R27, R121, R80 ;  /* 0x00000050791b7221 */ /* 0x002fe40000010000 */
[----:B------:R-:W-:Y:S01]  /*3ce0*/  FADD.FTZ R81, R112, R81 ;  /* 0x0000005170517221 */ /* 0x000fe20000010000 */
[----:B------:R-:W-:Y:S01]  /*3cf0*/  LEA R83, R18, -R61, 0x1 ;  /* 0x8000003d12537211 */ /* 0x000fe200078e08ff */
[----:B------:R-:W-:Y:S01]  /*3d00*/  FADD.FTZ R111, -R111, R106 ;  /* 0x0000006a6f6f7221 */ /* 0x000fe20000010100 */
[----:B------:R-:W-:Y:S01]  /*3d10*/  @!P0 STS.128 [R92.X16+0x1d90], R24 ;  /* 0x001d90185c008388 */ /* 0x000fe2000000cc00 */
[----:B------:R-:W-:Y:S01]  /*3d20*/  FADD.FTZ R80, R16, -R139 ;  /* 0x8000008b10507221 */ /* 0x000fe20000010000 */
[----:B------:R-:W-:Y:S01]  /*3d30*/  ISETP.GE.AND P0, PT, R83, 0x1, PT ;  /* 0x000000015300780c */ /* 0x000fe20003f06270 */
[C---:B------:R-:W-:Y:S01]  /*3d40*/  FMUL.FTZ R16, R100.reuse, -R81 ;  /* 0x8000005164107220 */ /* 0x040fe20000410000 */
[----:B------:R0:W-:Y:S01]  /*3d50*/  STS [R68.X4+0x420], R17 ;  /* 0x0004201144007388 */ /* 0x0001e20000004800 */
[----:B------:R-:W-:-:S02]  /*3d60*/  FMUL.FTZ R100, R100, -R111 ;  /* 0x8000006f64647220 */ /* 0x000fc40000410000 */
[----:B------:R-:W-:Y:S01]  /*3d70*/  FFMA.FTZ R129, -R114, R131, -RZ ;  /* 0x0000008372817223 */ /* 0x000fe200000109ff */
[----:B------:R1:W-:Y:S04]  /*3d80*/  STS [R68.X4+0x424], R123 ;  /* 0x0004247b44007388 */ /* 0x0003e80000004800 */
[----:B------:R1:W-:Y:S01]  /*3d90*/  STS [R68.X4+0x428], R19 ;  /* 0x0004281344007388 */ /* 0x0003e20000004800 */
[C---:B0-----:R-:W-:Y:S02]  /*3da0*/  FFMA.FTZ R17, R102.reuse, R81, -R100 ;  /* 0x0000005166117223 */ /* 0x041fe40000010864 */
[----:B------:R-:W-:Y:S01]  /*3db0*/  FFMA.FTZ R25, R102, R111, R16 ;  /* 0x0000006f66197223 */ /* 0x000fe20000010010 */
[----:B------:R1:W-:Y:S01]  /*3dc0*/  STS [R68.X4+0x42c], R119 ;  /* 0x00042c7744007388 */ /* 0x0003e20000004800 */
[----:B------:R-:W-:-:S02]  /*3dd0*/  FADD.FTZ R116, R116, R17 ;  /* 0x0000001174747221 */ /* 0x000fc40000010000 */
[----:B------:R-:W-:Y:S01]  /*3de0*/  FADD.FTZ R118, -R118, R25 ;  /* 0x0000001976767221 */ /* 0x000fe20000010100 */
[----:B------:R1:W-:Y:S03]  /*3df0*/  STS [R68.X4+0x430], R125 ;  /* 0x0004307d44007388 */ /* 0x0003e60000004800 */
[C---:B------:R-:W-:Y:S01]  /*3e00*/  FMUL.FTZ R16, R99.reuse, -R118 ;  /* 0x8000007663107220 */ /* 0x040fe20000410000 */
[----:B------:R1:W-:Y:S01]  /*3e10*/  STS [R68.X4+0x434], R115 ;  /* 0x0004347344007388 */ /* 0x0003e20000004800 */
[-C--:B------:R-:W-:Y:S02]  /*3e20*/  FMUL.FTZ R99, R99, -R116.reuse ;  /* 0x8000007463637220 */ /* 0x080fe40000410000 */
[C---:B------:R-:W-:Y:S01]  /*3e30*/  FFMA.FTZ R24, R101.reuse, R116, -R16 ;  /* 0x0000007465187223 */ /* 0x040fe20000010810 */
[----:B------:R1:W-:Y:S01]  /*3e40*/  STS [R68.X4+0x438], R127 ;  /* 0x0004387f44007388 */ /* 0x0003e20000004800 */
[----:B------:R-:W-:-:S03]  /*3e50*/  FFMA.FTZ R26, R101, R118, R99 ;  /* 0x00000076651a7223 */ /* 0x000fc60000010063 */
[----:B------:R1:W-:Y:S04]  /*3e60*/  STS [R68.X4+0x43c], R129 ;  /* 0x00043c8144007388 */ /* 0x0003e80000004800 */
[----:B------:R-:W-:Y:S06]  /*3e70*/  BAR.SYNC.DEFER_BLOCKING 0x0 ;  /* 0x0000000000007b1d */ /* 0x000fec0000010000 */
[----:B------:R-:W-:Y:S05]  /*3e80*/  @!P0 BRA `(.L_x_14045) ;  /* 0x0000019000008947 */ /* 0x000fea0003800000 */
[-C--:B-1----:R-:W-:Y:S01]  /*3e90*/  LEA.HI.SX32 R25, R61, R61.reuse, 0x1b ;  /* 0x0000003d3d197211 */ /* 0x082fe200078fdaff */
[----:B------:R-:W-:Y:S01]  /*3ea0*/  IMAD R16, R124, c[0x0][0x2c0], RZ ;  /* 0x0000b0007c107a24 */ /* 0x000fe200078e02ff */
[----:B------:R-:W-:Y:S01]  /*3eb0*/  ULDC.64 UR6, c[0x0][0x2b8] ;  /* 0x0000ae0000067ab9 */ /* 0x000fe20000000a00 */
[C---:B------:R-:W-:Y:S01]  /*3ec0*/  IMAD.WIDE.U32 R18, R55.reuse, c[0x0][0x2c0], RZ ;  /* 0x0000b00037127a25 */ /* 0x040fe200078e00ff */
[----:B------:R-:W-:Y:S01]  /*3ed0*/  USHF.R.U32.HI UR5, URZ, 0x1, UR7 ;  /* 0x000000013f057899 */ /* 0x000fe20008011607 */
[----:B------:R-:W-:Y:S01]  /*3ee0*/  SHF.L.U32 R96, R96, 0x8, RZ ;  /* 0x0000000860607819 */ /* 0x000fe200000006ff */
        /* <DEDUP_REMOVED lines=19> */
.L_x_14045:
[----:B-1----:R-:W-:Y:S05]  /*4020*/  BSYNC B0 ;  /* 0x0000000000007941 */ /* 0x002fea0003800000 */
.L_x_14044:
[----:B------:R-:W-:Y:S01]  /*4030*/  FADD.FTZ R97, R97, R24 ;  /* 0x0000001861617221 */ /* 0x000fe20000010000 */
[----:B------:R-:W-:Y:S01]  /*4040*/  ISETP.GE.AND P6, PT, R83, 0x21, PT ;  /* 0x000000215300780c */ /* 0x000fe20003fc6270 */
[----:B------:R-:W-:Y:S01]  /*4050*/  FADD.FTZ R96, -R87, R26 ;  /* 0x0000001a57607221 */ /* 0x000fe20000010100 */
[----:B------:R-:W-:Y:S01]  /*4060*/  SHF.L.U32 R101, R93, 0x2, RZ ;  /* 0x000000025d657819 */ /* 0x000fe200000006ff */
[-C--:B0-----:R-:W-:Y:S01]  /*4070*/  FMUL.FTZ R25, R97, R77.reuse ;  /* 0x0000004d61197220 */ /* 0x081fe20000410000 */
[----:B------:R-:W-:Y:S01]  /*4080*/  BSSY B0, `(.L_x_14046) ;  /* 0x0000034000007945 */ /* 0x000fe20003800000 */
[-C--:B------:R-:W-:Y:S01]  /*4090*/  FMUL.FTZ R24, R116, R76.reuse ;  /* 0x0000004c74187220 */ /* 0x080fe20000410000 */
[C---:B------:R-:W-:Y:S01]  /*40a0*/  ISETP.GE.AND P0, PT, R83.reuse, 0x41, PT ;  /* 0x000000415300780c */ /* 0x040fe20003f06270 */
[-C--:B------:R-:W-:Y:S01]  /*40b0*/  FFMA.FTZ R108, R4, -R77.reuse, R108 ;  /* 0x8000004d046c7223 */ /* 0x080fe2000001006c */
[C---:B------:R-:W-:Y:S01]  /*40c0*/  ISETP.GE.AND P1, PT, R83.reuse, 0x61, PT ;  /* 0x000000615300780c */ /* 0x040fe20003f26270 */
[----:B------:R-:W-:Y:S01]  /*40d0*/  FMUL.FTZ R17, R96, R77 ;  /* 0x0000004d60117220 */ /* 0x000fe20000410000 */
[C---:B------:R-:W-:Y:S01]  /*40e0*/  ISETP.GE.AND P2, PT, R83.reuse, 0x81, PT ;  /* 0x000000815300780c */ /* 0x040fe20003f46270 */
[----:B------:R-:W-:Y:S01]  /*40f0*/  FMUL.FTZ R16, R84, R25 ;  /* 0x0000001954107220 */ /* 0x000fe20000410000 */
[----:B------:R-:W-:Y:S01]  /*4100*/  ISETP.GE.AND P3, PT, R83, 0xa1, PT ;  /* 0x000000a15300780c */ /* 0x000fe20003f66270 */
[-C--:B------:R-:W-:Y:S01]  /*4110*/  FFMA.FTZ R103, R5, -R76.reuse, R103 ;  /* 0x8000004c05677223 */ /* 0x080fe20000010067 */
[C---:B------:R-:W-:Y:S01]  /*4120*/  ISETP.GE.AND P4, PT, R83.reuse, 0xc1, PT ;  /* 0x000000c15300780c */ /* 0x040fe20003f86270 */
[----:B------:R-:W-:Y:S01]  /*4130*/  FMUL.FTZ R18, R118, R76 ;  /* 0x0000004c76127220 */ /* 0x000fe20000410000 */
[----:B------:R-:W-:Y:S01]  /*4140*/  ISETP.GE.AND P5, PT, R83, 0xe1, PT ;  /* 0x000000e15300780c */ /* 0x000fe20003fa6270 */
[----:B------:R-:W-:-:S02]  /*4150*/  FMUL.FTZ R19, R85, R24 ;  /* 0x0000001855137220 */ /* 0x000fc40000410000 */
[----:B------:R-:W-:Y:S02]  /*4160*/  FFMA.FTZ R16, R108, R17, -R16 ;  /* 0x000000116c107223 */ /* 0x000fe40000010810 */
[----:B------:R-:W-:Y:S02]  /*4170*/  FFMA.FTZ R19, R103, R18, -R19 ;  /* 0x0000001267137223 */ /* 0x000fe40000010813 */
[----:B------:R-:W-:Y:S02]  /*4180*/  FADD.FTZ R16, RZ, R16 ;  /* 0x00000010ff107221 */ /* 0x000fe40000010000 */
[----:B------:R-:W-:Y:S02]  /*4190*/  FMUL.FTZ R27, R81, R79 ;  /* 0x0000004f511b7220 */ /* 0x000fe40000410000 */
[----:B------:R-:W-:Y:S02]  /*41a0*/  FADD.FTZ R16, R16, R19 ;  /* 0x0000001310107221 */ /* 0x000fe40000010000 */
[----:B------:R0:W1:Y:S01]  /*41b0*/  LDS R19, [R69.X4+0x4a0] ;  /* 0x0004a00045137984 */ /* 0x0000620000004800 */
[----:B------:R-:W-:-:S02]  /*41c0*/  FMUL.FTZ R17, R84, R17 ;  /* 0x0000001154117220 */ /* 0x000fc40000410000 */
[-C--:B------:R-:W-:Y:S02]  /*41d0*/  FFMA.FTZ R82, R6, -R79.reuse, R105 ;  /* 0x8000004f06527223 */ /* 0x080fe40000010069 */
[----:B------:R-:W-:Y:S02]  /*41e0*/  FMUL.FTZ R87, R111, R79 ;  /* 0x0000004f6f577220 */ /* 0x000fe40000410000 */
[----:B------:R-:W-:Y:S02]  /*41f0*/  FMUL.FTZ R95, R86, R27 ;  /* 0x0000001b565f7220 */ /* 0x000fe40000410000 */
[----:B------:R-:W-:Y:S02]  /*4200*/  FMUL.FTZ R18, R85, R18 ;  /* 0x0000001255127220 */ /* 0x000fe40000410000 */
[----:B------:R-:W-:Y:S02]  /*4210*/  FFMA.FTZ R17, R25, R108, R17 ;  /* 0x0000006c19117223 */ /* 0x000fe40000010011 */
[----:B------:R-:W-:-:S02]  /*4220*/  FFMA.FTZ R95, R82, R87, -R95 ;  /* 0x00000057525f7223 */ /* 0x000fc4000001085f */
[----:B------:R-:W-:Y:S02]  /*4230*/  FFMA.FTZ R18, R24, R103, R18 ;  /* 0x0000006718127223 */ /* 0x000fe40000010012 */
[----:B------:R-:W-:Y:S02]  /*4240*/  FADD.FTZ R17, RZ, R17 ;  /* 0x00000011ff117221 */ /* 0x000fe40000010000 */
[-C--:B------:R-:W-:Y:S02]  /*4250*/  FMUL.FTZ R26, R21, R78.reuse ;  /* 0x0000004e151a7220 */ /* 0x080fe40000410000 */
[----:B------:R-:W-:Y:S02]  /*4260*/  FMUL.FTZ R87, R86, R87 ;  /* 0x0000005756577220 */ /* 0x000fe40000410000 */
[----:B------:R-:W-:Y:S02]  /*4270*/  FADD.FTZ R17, R17, R18 ;  /* 0x0000001211117221 */ /* 0x000fe40000010000 */
[----:B------:R-:W-:-:S02]  /*4280*/  FFMA.FTZ R107, R7, -R78, R107 ;  /* 0x8000004e076b7223 */ /* 0x000fc4000001006b */
[----:B------:R-:W-:Y:S02]  /*4290*/  FMUL.FTZ R99, R23, R78 ;  /* 0x0000004e17637220 */ /* 0x000fe40000410000 */
[C---:B------:R-:W-:Y:S02]  /*42a0*/  FMUL.FTZ R100, R20.reuse, R26 ;  /* 0x0000001a14647220 */ /* 0x040fe40000410000 */
[----:B------:R-:W-:Y:S02]  /*42b0*/  FFMA.FTZ R18, R27, R82, R87 ;  /* 0x000000521b127223 */ /* 0x000fe40000010057 */
[-C--:B------:R-:W-:Y:S02]  /*42c0*/  FFMA.FTZ R100, R107, R99.reuse, -R100 ;  /* 0x000000636b647223 */ /* 0x080fe40000010864 */
[----:B------:R-:W-:Y:S01]  /*42d0*/  FADD.FTZ R18, R17, R18 ;  /* 0x0000001211127221 */ /* 0x000fe20000010000 */
[----:B------:R-:W-:Y:S01]  /*42e0*/  SHF.L.U64.HI R17, R93, 0x2, R94 ;  /* 0x000000025d117819 */ /* 0x000fe2000001025e */
[----:B------:R-:W-:-:S02]  /*42f0*/  FMUL.FTZ R99, R20, R99 ;  /* 0x0000006314637220 */ /* 0x000fc40000410000 */
[----:B------:R-:W-:Y:S01]  /*4300*/  FADD.FTZ R95, R16, R95 ;  /* 0x0000005f105f7221 */ /* 0x000fe20000010000 */
[----:B------:R-:W-:Y:S01]  /*4310*/  IADD3 R16, R61, 0x40, RZ ;  /* 0x000000403d107810 */ /* 0x000fe20007ffe0ff */
[----:B------:R-:W-:Y:S02]  /*4320*/  FFMA.FTZ R87, R26, R107, R99 ;  /* 0x0000006b1a577223 */ /* 0x000fe40000010063 */
[----:B------:R-:W-:Y:S02]  /*4330*/  IMAD R17, R17, c[0x0][0x2d0], RZ ;  /* 0x0000b40011117a24 */ /* 0x000fe400078e02ff */
[----:B------:R-:W-:Y:S01]  /*4340*/  FADD.FTZ R87, R18, R87 ;  /* 0x0000005712577221 */ /* 0x000fe20000010000 */
[----:B------:R-:W-:Y:S01]  /*4350*/  LEA.HI.SX32 R18, R16, R61, 0x1b ;  /* 0x0000003d10127211 */ /* 0x000fe200078fdaff */
[----:B------:R-:W-:Y:S02]  /*4360*/  FADD.FTZ R95, R95, R100 ;  /* 0x000000645f5f7221 */ /* 0x000fe40000010000 */
[----:B------:R-:W-:Y:S01]  /*4370*/  IMAD R99, R101, c[0x0][0x2d4], R17 ;  /* 0x0000b50065637a24 */ /* 0x000fe200078e0211 */
[----:B------:R-:W-:Y:S05]  /*4380*/  @!P6 BRA `(.L_x_14047) ;  /* 0x000000300000e947 */ /* 0x000fea0003800000 */
[----:B01----:R-:W-:-:S05]  /*4390*/  IMAD.WIDE.U32 R16, R101, c[0x0][0x2d0], R48 ;  /* 0x0000b40065107a25 */ /* 0x003fca00078e0030 */
[----:B------:R-:W-:-:S05]  /*43a0*/  IADD3 R17, R17, R99, RZ ;  /* 0x0000006311117210 */ /* 0x000fca0007ffe0ff */
[----:B------:R0:W-:Y:S02]  /*43b0*/  RED.E.ADD.F32.FTZ.RN.STRONG.GPU [R16.64], R19 ;  /* 0x000000131000798e */ /* 0x0001e4000c10e788 */
.L_x_14047:
[----:B01----:R-:W-:Y:S05]  /*43c0*/  BSYNC B0 ;  /* 0x0000000000007941 */ /* 0x003fea0003800000 */
.L_x_14046:
[----:B------:R0:W1:Y:S01]  /*43d0*/  LDS R19, [R18.X4+0x520] ;  /* 0x0005200012137984 */ /* 0x0000620000004800 */
[----:B------:R-:W-:Y:S01]  /*43e0*/  BSSY B0, `(.L_x_14048) ;  /* 0x0000005000007945 */ /* 0x000fe20003800000 */
[----:B------:R-:W-:Y:S05]  /*43f0*/  @!P0 BRA `(.L_x_14049) ;  /* 0x0000003000008947 */ /* 0x000fea0003800000 */
[----:B------:R-:W-:-:S05]  /*4400*/  IMAD.WIDE.U32 R16, R101, c[0x0][0x2d0], R46 ;  /* 0x0000b40065107a25 */ /* 0x000fca00078e002e */
[----:B------:R-:W-:-:S05]  /*4410*/  IADD3 R17, R99, R17, RZ ;  /* 0x0000001163117210 */ /* 0x000fca0007ffe0ff */
[----:B-1----:R1:W-:Y:S02]  /*4420*/  RED.E.ADD.F32.FTZ.RN.STRONG.GPU [R16.64], R19 ;  /* 0x000000131000798e */ /* 0x0023e4000c10e788 */
.L_x_14049:
[----:B------:R-:W-:Y:S05]  /*4430*/  BSYNC B0 ;  /* 0x0000000000007941 */ /* 0x000fea0003800000 */
.L_x_14048:
[----:B-1----:R1:W2:Y:S01]  /*4440*/  LDS R19, [R70.X4+0x5a0] ;  /* 0x0005a00046137984 */ /* 0x0022a20000004800 */
[----:B------:R-:W-:Y:S01]  /*4450*/  BSSY B0, `(.L_x_14050) ;  /* 0x0000005000007945 */ /* 0x000fe20003800000 */
[----:B------:R-:W-:Y:S05]  /*4460*/  @!P1 BRA `(.L_x_14051) ;  /* 0x0000003000009947 */ /* 0x000fea0003800000 */
[----:B------:R-:W-:-:S05]  /*4470*/  IMAD.WIDE.U32 R16, R101, c[0x0][0x2d0], R44 ;  /* 0x0000b40065107a25 */ /* 0x000fca00078e002c */
[----:B------:R-:W-:-:S05]  /*4480*/  IADD3 R17, R99, R17, RZ ;  /* 0x0000001163117210 */ /* 0x000fca0007ffe0ff */
[----:B--2---:R2:W-:Y:S02]  /*4490*/  RED.E.ADD.F32.FTZ.RN.STRONG.GPU [R16.64], R19 ;  /* 0x000000131000798e */ /* 0x0045e4000c10e788 */
.L_x_14051:
[----:B------:R-:W-:Y:S05]  /*44a0*/  BSYNC B0 ;  /* 0x0000000000007941 */ /* 0x000fea0003800000 */
.L_x_14050:
[----:B--2---:R2:W3:Y:S01]  /*44b0*/  LDS R19, [R71.X4+0x620] ;  /* 0x0006200047137984 */ /* 0x0044e20000004800 */
[----:B------:R-:W-:Y:S01]  /*44c0*/  BSSY B0, `(.L_x_14052) ;  /* 0x0000005000007945 */ /* 0x000fe20003800000 */
[----:B------:R-:W-:Y:S05]  /*44d0*/  @!P2 BRA `(.L_x_14053) ;  /* 0x000000300000a947 */ /* 0x000fea0003800000 */
[----:B------:R-:W-:-:S05]  /*44e0*/  IMAD.WIDE.U32 R16, R101, c[0x0][0x2d0], R42 ;  /* 0x0000b40065107a25 */ /* 0x000fca00078e002a */
[----:B------:R-:W-:-:S05]  /*44f0*/  IADD3 R17, R99, R17, RZ ;  /* 0x0000001163117210 */ /* 0x000fca0007ffe0ff */
[----:B---3--:R3:W-:Y:S02]  /*4500*/  RED.E.ADD.F32.FTZ.RN.STRONG.GPU [R16.64], R19 ;  /* 0x000000131000798e */ /* 0x0087e4000c10e788 */
.L_x_14053:
[----:B------:R-:W-:Y:S05]  /*4510*/  BSYNC B0 ;  /* 0x0000000000007941 */ /* 0x000fea0003800000 */
.L_x_14052:
[----:B---3--:R3:W4:Y:S01]  /*4520*/  LDS R19, [R72.X4+0x6a0] ;  /* 0x0006a00048137984 */ /* 0x0087220000004800 */
[----:B------:R-:W-:Y:S01]  /*4530*/  BSSY B0, `(.L_x_14054) ;  /* 0x0000005000007945 */ /* 0x000fe20003800000 */
[----:B------:R-:W-:Y:S05]  /*4540*/  @!P3 BRA `(.L_x_14055) ;  /* 0x000000300000b947 */ /* 0x000fea0003800000 */
[----:B------:R-:W-:-:S05]  /*4550*/  IMAD.WIDE.U32 R16, R101, c[0x0][0x2d0], R40 ;  /* 0x0000b40065107a25 */ /* 0x000fca00078e0028 */
[----:B------:R-:W-:-:S05]  /*4560*/  IADD3 R17, R99, R17, RZ ;  /* 0x0000001163117210 */ /* 0x000fca0007ffe0ff */
[----:B----4-:R4:W-:Y:S02]  /*4570*/  RED.E.ADD.F32.FTZ.RN.STRONG.GPU [R16.64], R19 ;  /* 0x000000131000798e */ /* 0x0109e4000c10e788 */
.L_x_14055:
[----:B------:R-:W-:Y:S05]  /*4580*/  BSYNC B0 ;  /* 0x0000000000007941 */ /* 0x000fea0003800000 */
.L_x_14054:
[----:B------:R0:W1:Y:S01]  /*4590*/  LDS R83, [R73.X4+0x720] ;  /* 0x0007200049537984 */ /* 0x0000620000004800 */
[----:B------:R-:W-:Y:S01]  /*45a0*/  BSSY B0, `(.L_x_14056) ;  /* 0x0000006000007945 */ /* 0x000fe20003800000 */
[----:B----4-:R-:W-:Y:S01]  /*45b0*/  IMAD.WIDE.U32 R16, R101, c[0x0][0x2d0], R36 ;  /* 0x0000b40065107a25 */ /* 0x010fe200078e0024 */
[----:B------:R-:W-:Y:S05]  /*45c0*/  @!P4 BRA `(.L_x_14057) ;  /* 0x000000300000c947 */ /* 0x000fea0003800000 */
[----:B0-----:R-:W-:-:S05]  /*45d0*/  IMAD.WIDE.U32 R18, R101, c[0x0][0x2d0], R38 ;  /* 0x0000b40065127a25 */ /* 0x001fca00078e0026 */
[----:B------:R-:W-:-:S05]  /*45e0*/  IADD3 R19, R99, R19, RZ ;  /* 0x0000001363137210 */ /* 0x000fca0007ffe0ff */
[----:B-1----:R0:W-:Y:S02]  /*45f0*/  RED.E.ADD.F32.FTZ.RN.STRONG.GPU [R18.64], R83 ;  /* 0x000000531200798e */ /* 0x0021e4000c10e788 */
.L_x_14057:
[----:B------:R-:W-:Y:S05]  /*4600*/  BSYNC B0 ;  /* 0x0000000000007941 */ /* 0x000fea0003800000 */
.L_x_14056:
[----:B0-----:R0:W4:Y:S01]  /*4610*/  LDS R19, [R74.X4+0x7a0] ;  /* 0x0007a0004a137984 */ /* 0x0011220000004800 */
[----:B------:R-:W-:Y:S01]  /*4620*/  BSSY B0, `(.L_x_14058) ;  /* 0x0000004000007945 */ /* 0x000fe20003800000 */
[----:B------:R-:W-:Y:S05]  /*4630*/  @!P5 BRA `(.L_x_14059) ;  /* 0x000000200000d947 */ /* 0x000fea0003800000 */
[----:B------:R-:W-:-:S05]  /*4640*/  IADD3 R17, R99, R17, RZ ;  /* 0x0000001163117210 */ /* 0x000fca0007ffe0ff */
[----:B----4-:R4:W-:Y:S02]  /*4650*/  RED.E.ADD.F32.FTZ.RN.STRONG.GPU [R16.64], R19 ;  /* 0x000000131000798e */ /* 0x0109e4000c10e788 */
.L_x_14059:
[----:B------:R-:W-:Y:S05]  /*4660*/  BSYNC B0 ;  /* 0x0000000000007941 */ /* 0x000fea0003800000 */
.L_x_14058:
        /* <DEDUP_REMOVED lines=12> */
[----:B-1----:R-:W1:Y:S01]  /*4730*/  SHFL.DOWN PT, R83, R87, 0x1, 0x1f ;  /* 0x08201f0057537f89 */ /* 0x002e6200000e0000 */
        /* <DEDUP_REMOVED lines=37> */
[----:B------:R-:W-:Y:S02]  /*4990*/  FMUL.FTZ R80, R35, R21 ;  /* 0x0000001523507220 */ /* 0x000fe40000410000 */
[----:B-----5:R-:W-:Y:S01]  /*49a0*/  @!P0 FADD.FTZ R16, R16, R83 ;  /* 0x0000005310108221 */ /* 0x020fe20000010000 */
[----:B------:R-:W4:Y:S01]  /*49b0*/  SHFL.DOWN PT, R102, R19, 0x10, 0x1f ;  /* 0x0a001f0013667f89 */ /* 0x000f2200000e0000 */
[----:B------:R-:W-:Y:S01]  /*49c0*/  FFMA.FTZ R95, R34, R23, -R80 ;  /* 0x00000017225f7223 */ /* 0x000fe20000010850 */
[----:B------:R-:W-:Y:S01]  /*49d0*/  ISETP.GT.AND P0, PT, R67, 0xf, PT ;  /* 0x0000000f4300780c */ /* 0x000fe20003f04270 */
[----:B------:R-:W-:Y:S01]  /*49e0*/  FMUL.FTZ R83, R35, R116 ;  /* 0x0000007423537220 */ /* 0x000fe20000410000 */
[----:B------:R-:W5:Y:S01]  /*49f0*/  SHFL.DOWN PT, R99, R16, 0x10, 0x1f ;  /* 0x0a001f0010637f89 */ /* 0x000f6200000e0000 */
[----:B------:R-:W-:-:S02]  /*4a00*/  FMUL.FTZ R95, R20, R95 ;  /* 0x0000005f145f7220 */ /* 0x000fc40000410000 */
[C---:B------:R-:W-:Y:S02]  /*4a10*/  FMUL.FTZ R20, R35.reuse, R23 ;  /* 0x0000001723147220 */ /* 0x040fe40000410000 */
[C---:B------:R-:W-:Y:S02]  /*4a20*/  FMUL.FTZ R23, R35.reuse, R97 ;  /* 0x0000006123177220 */ /* 0x040fe40000410000 */
[-C--:B------:R-:W-:Y:S02]  /*4a30*/  FFMA.FTZ R22, R34, R118.reuse, -R83 ;  /* 0x0000007622167223 */ /* 0x080fe40000010853 */
[C---:B------:R-:W-:Y:S02]  /*4a40*/  FMUL.FTZ R111, R35.reuse, R111 ;  /* 0x0000006f236f7220 */ /* 0x040fe40000410000 */
[C---:B------:R-:W-:Y:S02]  /*4a50*/  FMUL.FTZ R83, R35.reuse, R118 ;  /* 0x0000007623537220 */ /* 0x040fe40000410000 */
[----:B------:R-:W-:-:S02]  /*4a60*/  FMUL.FTZ R35, R35, R96 ;  /* 0x0000006023237220 */ /* 0x000fc40000410000 */
[C---:B------:R-:W-:Y:S02]  /*4a70*/  FFMA.FTZ R23, R34.reuse, R96, -R23 ;  /* 0x0000006022177223 */ /* 0x040fe40000010817 */
[----:B------:R-:W-:Y:S02]  /*4a80*/  FFMA.FTZ R80, R34, R21, R20 ;  /* 0x0000001522507223 */ /* 0x000fe40000010014 */
[----:B------:R-:W-:Y:S02]  /*4a90*/  FMUL.FTZ R87, R86, R87 ;  /* 0x0000005756577220 */ /* 0x000fe40000410000 */
[----:B------:R-:W-:Y:S02]  /*4aa0*/  FMUL.FTZ R22, R85, R22 ;  /* 0x0000001655167220 */ /* 0x000fe40000410000 */
[C---:B------:R-:W-:Y:S02]  /*4ab0*/  FFMA.FTZ R111, R34.reuse, R81, R111 ;  /* 0x00000051226f7223 */ /* 0x040fe4000001006f */
        /* <DEDUP_REMOVED lines=32> */
.L_x_14061:
[----:B0-----:R-:W-:Y:S05]  /*4cc0*/  BSYNC B0 ;  /* 0x0000000000007941 */ /* 0x001fea0003800000 */
.L_x_14060:
[----:B------:R-:W-:Y:S02]  /*4cd0*/  IADD3 R92, R92, 0x1, RZ ;  /* 0x000000015c5c7810 */ /* 0x000fe40007ffe0ff */
[----:B------:R-:W-:-:S02]  /*4ce0*/  IADD3 R93, P1, R93, 0x1, RZ ;  /* 0x000000015d5d7810 */ /* 0x000fc40007f3e0ff */
[----:B------:R-:W-:Y:S02]  /*4cf0*/  ISETP.GE.AND P0, PT, R92, c[0x0][0x16c], PT ;  /* 0x00005b005c007a0c */ /* 0x000fe40003f06270 */
[----:B------:R-:W-:-:S11]  /*4d00*/  IADD3.X R94, RZ, R94, RZ, P1, !PT ;  /* 0x0000005eff5e7210 */ /* 0x000fd60000ffe4ff */
[----:B------:R-:W-:Y:S01]  /*4d10*/  @P0 CALL.REL.NOINC `(.L_x_14031) ;  /* 0x0000001000000944 */ /* 0x000fe20003c00000 */
[----:B------:R-:W-:Y:S05]  /*4d20*/  BRA `(.L_x_14062) ;  /* 0xffffd08000007947 */ /* 0x000fea000383ffff */
.L_x_14031:
        /* <DEDUP_REMOVED lines=54> */
[----:B------:R-:W-:-:S04]  /*5090*/  IADD3 R19, R19, R21, RZ ;  /* 0x0000001513137210 */ /* 0x000fc80007ffe0ff */
[----:B----4-:R4:W-:Y:S01]  /*50a0*/  STG.E.128 [R16.64], R4 ;  /* 0x0000000410007986 */ /* 0x0109e2000c101d08 */
[----:B-1----:R-:W-:-:S03]  /*50b0*/  @!P2 FMUL.FTZ R10, R10, R15 ;  /* 0x0000000f0a0aa220 */ /* 0x002fc60000410000 */
[----:B------:R-:W-:Y:S01]  /*50c0*/  BAR.SYNC.DEFER_BLOCKING 0x0 ;  /* 0x0000000000007b1d */ /* 0x000fe20000010000 */
[----:B0-----:R-:W-:Y:S01]  /*50d0*/  IMAD R23, R51, c[0x0][0x300], RZ ;  /* 0x0000c00033177a24 */ /* 0x001fe200078e02ff */
[----:B------:R-:W-:Y:S01]  /*50e0*/  IADD3 R56, P2, R56, -0x200, RZ ;  /* 0xfffffe0038387810 */ /* 0x000fe20007f5e0ff */
[----:B--2---:R-:W-:Y:S01]  /*50f0*/  @!P3 FMUL.FTZ R11, R11, R14 ;  /* 0x0000000e0b0bb220 */ /* 0x004fe20000410000 */
[----:B------:R-:W-:Y:S01]  /*5100*/  IADD3 R60, P3, R60, -0x200, RZ ;  /* 0xfffffe003c3c7810 */ /* 0x000fe20007f7e0ff */
[C---:B------:R-:W-:Y:S01]  /*5110*/  IMAD R23, R0.reuse, c[0x0][0x304], R23 ;  /* 0x0000c10000177a24 */ /* 0x040fe200078e0217 */
[----:B------:R-:W-:Y:S02]  /*5120*/  IADD3.X R63, R63, -0x1, RZ, P2, !PT ;  /* 0xffffffff3f3f7810 */ /* 0x000fe400017fe4ff */
[----:B------:R-:W-:Y:S01]  /*5130*/  IADD3.X R65, R65, -0x1, RZ, P3, !PT ;  /* 0xffffffff41417810 */ /* 0x000fe20001ffe4ff */
[----:B----4-:R-:W-:-:S05]  /*5140*/  IMAD.WIDE.U32 R4, R0, c[0x0][0x300], R18 ;  /* 0x0000c00000047a25 */ /* 0x010fca00078e0012 */
[----:B------:R-:W-:Y:S02]  /*5150*/  IADD3 R5, R5, R23, RZ ;  /* 0x0000001705057210 */ /* 0x000fe40007ffe0ff */
[----:B------:R-:W-:Y:S01]  /*5160*/  LEA R6, P0, R4, c[0x0][0x340], 0x2 ;  /* 0x0000d00004067a11 */ /* 0x000fe200078010ff */
[----:B------:R0:W-:Y:S01]  /*5170*/  STS.128 [R67.X16], R8 ;  /* 0x0000000843007388 */ /* 0x0001e2000000cc00 */
[----:B------:R-:W-:-:S06]  /*5180*/  NOP ;  /* 0x0000000000007918 */ /* 0x000fcc0000000000 */
[----:B------:R-:W1:Y:S01]  /*5190*/  LDS.128 R12, [R67.X16] ;  /* 0x00000000430c7984 */ /* 0x000e62000000cc00 */
[----:B------:R-:W-:Y:S02]  /*51a0*/  LEA.HI.X R7, R4, c[0x0][0x344], R5, 0x2, P0 ;  /* 0x0000d10004077a11 */ /* 0x000fe400000f1405 */
[----:B------:R-:W-:Y:S02]  /*51b0*/  ISETP.GT.AND P0, PT, R66, 0x1, PT ;  /* 0x000000014200780c */ /* 0x000fe40003f04270 */
[----:B------:R-:W-:Y:S01]  /*51c0*/  MOV R66, R26 ;  /* 0x0000001a00427202 */ /* 0x000fe20000000f00 */
[----:B------:R-:W-:Y:S01]  /*51d0*/  IMAD.WIDE R4, R61, 0x10, R6 ;  /* 0x000000103d047825 */ /* 0x000fe200078e0206 */
[----:B------:R-:W-:-:S03]  /*51e0*/  IADD3 R7, P1, R2, -0x200, RZ ;  /* 0xfffffe0002077810 */ /* 0x000fc60007f3e0ff */
[----:B0-----:R-:W-:-:S04]  /*51f0*/  FADD.FTZ R8, R8, R59 ;  /* 0x0000003b08087221 */ /* 0x001fc80000010000 */
[----:B------:R-:W-:Y:S01]  /*5200*/  FADD.FTZ R9, R8, R9 ;  /* 0x0000000908097221 */ /* 0x000fe20000010000 */
[----:B------:R-:W-:Y:S02]  /*5210*/  IADD3.X R8, R3, -0x1, RZ, P1, !PT ;  /* 0xffffffff03087810 */ /* 0x000fe40000ffe4ff */
[----:B------:R-:W-:Y:S01]  /*5220*/  IADD3 R62, P1, R62, -0x400, RZ ;  /* 0xfffffc003e3e7810 */ /* 0x000fe20007f3e0ff */
[----:B------:R-:W-:-:S03]  /*5230*/  FADD.FTZ R10, R9, R10 ;  /* 0x0000000a090a7221 */ /* 0x000fc60000010000 */
[----:B------:R-:W-:Y:S01]  /*5240*/  IADD3.X R64, R64, -0x1, RZ, P1, !PT ;  /* 0xffffffff40407810 */ /* 0x000fe20000ffe4ff */
[----:B------:R-:W-:Y:S01]  /*5250*/  FADD.FTZ R59, R10, R11 ;  /* 0x0000000b0a3b7221 */ /* 0x000fe20000010000 */
[----:B-1----:R0:W-:Y:S01]  /*5260*/  STG.E.128 [R4.64], R12 ;  /* 0x0000000c04007986 */ /* 0x0021e2000c101d08 */
[----:B------:R-:W-:Y:S01]  /*5270*/  @!P0 CALL.REL.NOINC `(.L_x_14021) ;  /* 0x0000001000008944 */ /* 0x000fe20003c00000 */
[----:B------:R-:W-:Y:S05]  /*5280*/  BRA `(.L_x_14063) ;  /* 0xffffb63000007947 */ /* 0x000fea000383ffff */
.L_x_14021:
        /* <DEDUP_REMOVED lines=24> */
.L_x_14065:
[----:B0-----:R-:W-:Y:S05]  /*5410*/  BSYNC B0 ;  /* 0x0000000000007941 */ /* 0x001fea0003800000 */
.L_x_14064:
        /* <DEDUP_REMOVED lines=23> */
.L_x_14067:
[----:B0-----:R-:W0:Y:S02]  /*5590*/  S2R R15, SR_TID.X ;  /* 0x00000000000f7919 */ /* 0x001e240000002100 */
.L_x_14068:
[----:B0-----:R-:W-:Y:S05]  /*55a0*/  BSYNC B0 ;  /* 0x0000000000007941 */ /* 0x001fea0003800000 */
.L_x_14066:
        /* <DEDUP_REMOVED lines=10> */
.L_x_14069:
        /* <DEDUP_REMOVED lines=28> */
.L_x_14070:
        /* <DEDUP_REMOVED lines=15> */
.L_x_14778:


//--------------------- .text._Z25selective_scan_bwd_kernelI32Selective_Scan_bwd_kernel_traitsILi32ELi4ELb1ELb1ELb0ELb0ELb0EfN3c107complexIfEEEEv12SSMParamsBwd --------------------------
	.section	.text._Z25selective_scan_bwd_kernelI32Selective_Scan_bwd_kernel_traitsILi32ELi4ELb1ELb1ELb0ELb0ELb0EfN3c107complexIfEEEEv12SSMParamsBwd,"ax",@progbits
	.sectioninfo	@"SHI_REGISTERS=159"
	.align	128
        .global         _Z25selective_scan_bwd_kernelI32Selective_Scan_bwd_kernel_traitsILi32ELi4ELb1ELb1ELb0ELb0ELb0EfN3c107complexIfEEEEv12SSMParamsBwd
        .type           _Z25selective_scan_bwd_kernelI32Selective_Scan_bwd_kernel_traitsILi32ELi4ELb1ELb1ELb0ELb0ELb0EfN3c107complexIfEEEEv12SSMParamsBwd,@function
        .size           _Z25selective_scan_bwd_kernelI32Selective_Scan_bwd_kernel_traitsILi32ELi4ELb1ELb1ELb0ELb0ELb0EfN3c107complexIfEEEEv12SSMParamsBwd,(.L_x_14779 - _Z25selective_scan_bwd_kernelI32Selective_Scan_bwd_kernel_traitsILi32ELi4ELb1ELb1ELb0ELb0ELb0EfN3c107complexIfEEEEv12SSMParamsBwd)
        .other          _Z25selective_scan_bwd_kernelI32Selective_Scan_bwd_kernel_traitsILi32ELi4ELb1ELb1ELb0ELb0ELb0EfN3c107complexIfEEEEv12SSMParamsBwd,@"STO_CUDA_ENTRY STV_DEFAULT"
_Z25selective_scan_bwd_kernelI32Selective_Scan_bwd_kernel_traitsILi32ELi4ELb1ELb1ELb0ELb0ELb0EfN3c107complexIfEEEEv12SSMParamsBwd:
.text._Z25selective_scan_bwd_kernelI32Selective_Scan_bwd_kernel_traitsILi32ELi4ELb1ELb1ELb0ELb0ELb0EfN3c107complexIfEEEEv12SSMParamsBwd:
        /* <DEDUP_REMOVED lines=20> */
[----:B-1----:R-:W-:Y:S02]  /*0140*/  IADD3 R6, R8, 0xffffffe, RZ ;  /* 0x0ffffffe08067810 */ /* 0x002fe40007ffe0ff */
[----:B------:R-:W-:Y:S01]  /*0150*/  MOV R14, c[0x0][0x174] ;  /* 0x00005d00000e7a02 */ /* 0x000fe20000000f00 */
        /* <DEDUP_REMOVED lines=8> */
[----:B------:R-:W-:Y:S01]  /*01e0*/  CS2R R40, SRZ ;  /* 0x0000000000287805 */ /* 0x000fe2000001ff00 */
[----:B------:R-:W-:Y:S01]  /*01f0*/  CS2R R38, SRZ ;  /* 0x0000000000267805 */ /* 0x000fe2000001ff00 */
[----:B--2---:R-:W-:Y:S01]  /*0200*/  HFMA2.MMA R6, -RZ, RZ, 0, 0 ;  /* 0x00000000ff067435 */ /* 0x004fe200000001ff */
[----:B-1----:R-:W-:Y:S01]  /*0210*/  IMAD.WIDE.U32 R4, R63, c[0x0][0x1e0], RZ ;  /* 0x000078003f047a25 */ /* 0x002fe200078e00ff */
[----:B------:R-:W-:-:S02]  /*0220*/  HFMA2.MMA R67, -RZ, RZ, 0, 0 ;  /* 0x00000000ff437435 */ /* 0x000fc400000001ff */
[----:B------:R-:W-:Y:S01]  /*0230*/  HFMA2.MMA R69, -RZ, RZ, 0, 0 ;  /* 0x00000000ff457435 */ /* 0x000fe200000001ff */
[----:B------:R-:W-:Y:S01]  /*0240*/  IMAD R19, R63, c[0x0][0x194], R12 ;  /* 0x000065003f137a24 */ /* 0x000fe200078e020c */
        /* <DEDUP_REMOVED lines=17> */
[----:B------:R-:W-:Y:S01]  /*0360*/  IMAD R10, R0, c[0x0][0x1dc], R13 ;  /* 0x00007700000a7a24 */ /* 0x000fe200078e020d */
[----:B------:R-:W-:Y:S01]  /*0370*/  LEA R13, R14, 0xffffff00, 0x8 ;  /* 0xffffff000e0d7811 */ /* 0x000fe200078e40ff */
[----:B------:R-:W-:-:S04]  /*0380*/  IMAD.WIDE.U32 R8, R63, c[0x0][0x190], RZ ;  /* 0x000064003f087a25 */ /* 0x000fc800078e00ff */
[----:B------:R-:W-:Y:S01]  /*0390*/  IMAD.WIDE.U32 R2, R0, c[0x0][0x1d8], R2 ;  /* 0x0000760000027a25 */ /* 0x000fe200078e0002 */
[----:B------:R-:W-:-:S03]  /*03a0*/  IADD3 R9, R9, R19, RZ ;  /* 0x0000001309097210 */ /* 0x000fc60007ffe0ff */
[-C--:B------:R-:W-:Y:S02]  /*03b0*/  @!P2 IADD3 R6, R6, -R11.reuse, RZ ;  /* 0x8000000b0606a210 */ /* 0x080fe40007ffe0ff */
[----:B------:R-:W-:Y:S02]  /*03c0*/  @!P2 IADD3 R65, R65, 0x1, RZ ;  /* 0x000000014141a810 */ /* 0x000fe40007ffe0ff */
[----:B------:R-:W-:Y:S01]  /*03d0*/  ISETP.GE.U32.AND P0, PT, R6, R11, PT ;  /* 0x0000000b0600720c */ /* 0x000fe20003f06070 */
[----:B------:R-:W-:Y:S01]  /*03e0*/  IMAD.WIDE.U32 R6, R63, c[0x0][0x278], RZ ;  /* 0x00009e003f067a25 */ /* 0x000fe200078e00ff */
[----:B------:R-:W-:-:S04]  /*03f0*/  LEA R11, R14, 0xffffff80, 0x7 ;  /* 0xffffff800e0b7811 */ /* 0x000fc800078e38ff */
[----:B------:R-:W-:Y:S02]  /*0400*/  SHF.R.S32.HI R15, RZ, 0x1f, R11 ;  /* 0x0000001fff0f7819 */ /* 0x000fe4000001140b */
[----:B------:R-:W-:Y:S01]  /*0410*/  IADD3 R7, R7, R17, RZ ;  /* 0x0000001107077210 */ /* 0x000fe20007ffe0ff */
[----:B------:R-:W-:-:S04]  /*0420*/  IMAD R17, R61, c[0x0][0x280], RZ ;  /* 0x0000a0003d117a24 */ /* 0x000fc800078e02ff */
[----:B------:R-:W-:Y:S01]  /*0430*/  @P0 IADD3 R65, R65, 0x1, RZ ;  /* 0x0000000141410810 */ /* 0x000fe20007ffe0ff */
[----:B------:R-:W-:Y:S01]  /*0440*/  IMAD R17, R0, c[0x0][0x284], R17 ;  /* 0x0000a10000117a24 */ /* 0x000fe200078e0211 */
[----:B------:R-:W-:Y:S02]  /*0450*/  IADD3 R73, P0, R11, R2, RZ ;  /* 0x000000020b497210 */ /* 0x000fe40007f1e0ff */
[----:B------:R-:W-:Y:S02]  /*0460*/  @!P3 IADD3 R65, -R65, RZ, RZ ;  /* 0x000000ff4141b210 */ /* 0x000fe40007ffe1ff */
[----:B------:R-:W-:Y:S01]  /*0470*/  IADD3.X R10, R15, R3, R10, P0, !PT ;  /* 0x000000030f0a7210 */ /* 0x000fe200007fe40a */
[----:B------:R-:W-:Y:S01]  /*0480*/  IMAD R3, R61, c[0x0][0x1e8], RZ ;  /* 0x00007a003d037a24 */ /* 0x000fe200078e02ff */
[----:B------:R-:W-:Y:S02]  /*0490*/  @!P1 LOP3.LUT R65, RZ, c[0x0][0x178], RZ, 0x33, !PT ;  /* 0x00005e00ff419a12 */ /* 0x000fe400078e33ff */
[----:B------:R-:W-:Y:S01]  /*04a0*/  ISETP.GE.AND P3, PT, R14, 0x1, PT ;  /* 0x000000010e00780c */ /* 0x000fe20003f66270 */
[C---:B------:R-:W-:Y:S01]  /*04b0*/  IMAD R12, R0.reuse, c[0x0][0x1ec], R3 ;  /* 0x00007b00000c7a24 */ /* 0x040fe200078e0203 */
[----:B------:R-:W-:Y:S01]  /*04c0*/  SHF.R.S32.HI R103, RZ, 0x1f, R65 ;  /* 0x0000001fff677819 */ /* 0x000fe20000011441 */
[----:B------:R-:W-:Y:S01]  /*04d0*/  IMAD.WIDE.U32 R2, R0, c[0x0][0x1e8], R4 ;  /* 0x00007a0000027a25 */ /* 0x000fe200078e0004 */
[----:B------:R-:W-:-:S03]  /*04e0*/  ISETP.NE.U32.AND P0, PT, RZ, c[0x0][0x260], PT ;  /* 0x00009800ff007a0c */ /* 0x000fc60003f05070 */
[----:B------:R-:W-:Y:S01]  /*04f0*/  IMAD.WIDE.U32 R4, R0, c[0x0][0x280], R6 ;  /* 0x0000a00000047a25 */ /* 0x000fe200078e0006 */
[----:B------:R-:W-:Y:S02]  /*0500*/  IADD3 R75, P1, R11, R2, RZ ;  /* 0x000000020b4b7210 */ /* 0x000fe40007f3e0ff */
[----:B------:R-:W-:Y:S01]  /*0510*/  ISETP.NE.AND.EX P0, PT, RZ, c[0x0][0x264], PT, P0 ;  /* 0x00009900ff007a0c */ /* 0x000fe20003f05300 */
[----:B------:R-:W-:Y:S01]  /*0520*/  IMAD R14, R103, c[0x0][0x1a8], RZ ;  /* 0x00006a00670e7a24 */ /* 0x000fe200078e02ff */
[----:B------:R-:W-:Y:S01]  /*0530*/  IADD3 R11, P2, R11, R4, RZ ;  /* 0x000000040b0b7210 */ /* 0x000fe20007f5e0ff */
[----:B------:R-:W-:Y:S01]  /*0540*/  IMAD.WIDE.U32 R8, R65, c[0x0][0x1a8], R8 ;  /* 0x00006a0041087a25 */ /* 0x000fe200078e0008 */
[C---:B------:R-:W-:Y:S02]  /*0550*/  IADD3.X R6, R15.reuse, R3, R12, P1, !PT ;  /* 0x000000030f067210 */ /* 0x040fe40000ffe40c */
[----:B------:R-:W-:Y:S01]  /*0560*/  IADD3.X R4, R15, R5, R17, P2, !PT ;  /* 0x000000050f047210 */ /* 0x000fe200017fe411 */
[----:B------:R-:W-:Y:S01]  /*0570*/  IMAD R7, R65, c[0x0][0x1ac], R14 ;  /* 0x00006b0041077a24 */ /* 0x000fe200078e020e */
[----:B------:R-:W-:-:S02]  /*0580*/  LEA R72, P1, R73, c[0x0][0x240], 0x2 ;  /* 0x0000900049487a11 */ /* 0x000fc400078210ff */
[----:B------:R-:W-:Y:S02]  /*0590*/  LEA R74, P2, R75, c[0x0][0x248], 0x2 ;  /* 0x000092004b4a7a11 */ /* 0x000fe400078410ff */
[----:B------:R-:W-:Y:S02]  /*05a0*/  IADD3 R79, P4, R13, R8, RZ ;  /* 0x000000080d4f7210 */ /* 0x000fe40007f9e0ff */
[----:B------:R-:W-:Y:S02]  /*05b0*/  IADD3 R2, R9, R7, RZ ;  /* 0x0000000709027210 */ /* 0x000fe40007ffe0ff */
[----:B------:R-:W-:Y:S02]  /*05c0*/  LEA.HI.X R73, R73, c[0x0][0x244], R10, 0x2, P1 ;  /* 0x0000910049497a11 */ /* 0x000fe400008f140a */
[----:B------:R-:W-:Y:S02]  /*05d0*/  LEA.HI.X R75, R75, c[0x0][0x24c], R6, 0x2, P2 ;  /* 0x000093004b4b7a11 */ /* 0x000fe400010f1406 */
[----:B------:R-:W-:-:S02]  /*05e0*/  ISETP.NE.U32.AND P1, PT, RZ, c[0x0][0x328], PT ;  /* 0x0000ca00ff007a0c */ /* 0x000fc40003f25070 */
[----:B------:R-:W-:Y:S02]  /*05f0*/  ISETP.NE.U32.AND P2, PT, RZ, c[0x0][0x348], PT ;  /* 0x0000d200ff007a0c */ /* 0x000fe40003f45070 */
[----:B------:R-:W-:Y:S02]  /*0600*/  LEA.HI.X.SX32 R2, R13, R2, 0x1, P4 ;  /* 0x000000020d027211 */ /* 0x000fe400020f0eff */
[----:B------:R-:W-:Y:S02]  /*0610*/  LEA R78, P5, R79, c[0x0][0x228], 0x2 ;  /* 0x00008a004f4e7a11 */ /* 0x000fe400078a10ff */
[----:B------:R-:W-:Y:S02]  /*0620*/  ISETP.NE.AND.EX P1, PT, RZ, c[0x0][0x32c], PT, P1 ;  /* 0x0000cb00ff007a0c */ /* 0x000fe40003f25310 */
[----:B------:R-:W-:Y:S02]  /*0630*/  ISETP.NE.AND.EX P2, PT, RZ, c[0x0][0x34c], PT, P2 ;  /* 0x0000d300ff007a0c */ /* 0x000fe40003f45320 */
[----:B------:R-:W-:-:S02]  /*0640*/  LEA R76, P4, R11, c[0x0][0x308], 0x2 ;  /* 0x0000c2000b4c7a11 */ /* 0x000fc400078810ff */
[----:B------:R-:W-:Y:S01]  /*0650*/  LEA.HI.X R79, R79, c[0x0][0x22c], R2, 0x2, P5 ;  /* 0x00008b004f4f7a11 */ /* 0x000fe200028f1402 */
[----:B------:R-:W-:Y:S01]  /*0660*/  @P0 IMAD R2, R63, c[0x0][0x164], R0 ;  /* 0x000059003f020a24 */ /* 0x000fe200078e0200 */
[----:B------:R-:W-:Y:S02]  /*0670*/  MOV R3, c[0x0][0x29c] ;  /* 0x0000a70000037a02 */ /* 0x000fe40000000f00 */
[----:B------:R-:W-:Y:S01]  /*0680*/  LEA.HI.X R77, R11, c[0x0][0x30c], R4, 0x2, P4 ;  /* 0x0000c3000b4d7a11 */ /* 0x000fe200020f1404 */
[----:B------:R-:W-:Y:S01]  /*0690*/  @P0 IMAD R2, R2, c[0x0][0x174], RZ ;  /* 0x00005d0002020a24 */ /* 0x000fe200078e02ff */
[--C-:B------:R-:W-:Y:S02]  /*06a0*/  SHF.R.U32.HI R4, RZ, 0x1, R3.reuse ;  /* 0x00000001ff047819 */ /* 0x100fe40000011603 */
        /* <DEDUP_REMOVED lines=18> */
[----:B------:R-:W-:Y:S01]  /*07d0*/  IADD3 R35, R37, R3, RZ ;  /* 0x0000000325237210 */ /* 0x000fe20007ffe0ff */
[----:B------:R-:W-:Y:S01]  /*07e0*/  IMAD R7, R61, c[0x0][0x1b8], RZ ;  /* 0x00006e003d077a24 */ /* 0x000fe200078e02ff */
[----:B------:R-:W-:Y:S01]  /*07f0*/  MOV R34, R36 ;  /* 0x0000002400227202 */ /* 0x000fe20000000f00 */
[----:B------:R-:W-:Y:S01]  /*0800*/  IMAD R71, R65, c[0x0][0x2a4], R2 ;  /* 0x0000a90041477a24 */ /* 0x000fe200078e0202 */
[----:B------:R-:W-:Y:S01]  /*0810*/  MOV R69, RZ ;  /* 0x000000ff00457202 */ /* 0x000fe20000000f00 */
[----:B------:R-:W-:Y:S01]  /*0820*/  IMAD.WIDE.U32 R32, R0, c[0x0][0x180], RZ ;  /* 0x0000600000207a25 */ /* 0x000fe200078e00ff */
[----:B------:R-:W-:-:S03]  /*0830*/  MOV R67, RZ ;  /* 0x000000ff00437202 */ /* 0x000fc60000000f00 */
[----:B------:R-:W-:-:S04]  /*0840*/  IMAD.WIDE.U32 R2, R65, c[0x0][0x2a0], R34 ;  /* 0x0000a80041027a25 */ /* 0x000fc800078e0022 */
[----:B------:R-:W-:Y:S01]  /*0850*/  IMAD R85, R0, c[0x0][0x1bc], R7 ;  /* 0x00006f0000557a24 */ /* 0x000fe200078e0207 */
[----:B------:R-:W-:Y:S02]  /*0860*/  IADD3 R71, R3, R71, RZ ;  /* 0x0000004703477210 */ /* 0x000fe40007ffe0ff */
[----:B------:R-:W-:Y:S02]  /*0870*/  LEA R68, P0, R2, c[0x0][0x318], 0x3 ;  /* 0x0000c60002447a11 */ /* 0x000fe400078018ff */
[----:B0-----:R-:W-:Y:S02]  /*0880*/  LOP3.LUT R5, R66, 0xffffffe0, RZ, 0xc0, !PT ;  /* 0xffffffe042057812 */ /* 0x001fe400078ec0ff */
[----:B------:R-:W-:Y:S01]  /*0890*/  LEA.HI.X R71, R2, c[0x0][0x31c], R71, 0x3, P0 ;  /* 0x0000c70002477a11 */ /* 0x000fe200000f1c47 */
[----:B------:R-:W-:Y:S01]  /*08a0*/  IMAD.WIDE.U32 R2, R0, c[0x0][0x1b8], RZ ;  /* 0x00006e0000027a25 */ /* 0x000fe200078e00ff */
[----:B------:R-:W-:Y:S02]  /*08b0*/  LOP3.LUT R70, R5, 0x1f, R66, 0xf8, !PT ;  /* 0x0000001f05467812 */ /* 0x000fe400078ef842 */
[----:B------:R-:W-:-:S02]  /*08c0*/  SHF.L.U32 R82, R66, 0x3, RZ ;  /* 0x0000000342527819 */ /* 0x000fc400000006ff */
[----:B------:R-:W-:Y:S01]  /*08d0*/  IADD3 R70, R5, R70, RZ ;  /* 0x0000004605467210 */ /* 0x000fe20007ffe0ff */
[----:B------:R-:W-:Y:S01]  /*08e0*/  IMAD R5, R61, c[0x0][0x180], RZ ;  /* 0x000060003d057a24 */ /* 0x000fe200078e02ff */
[C---:B------:R-:W-:Y:S02]  /*08f0*/  IADD3 R7, R66.reuse, 0x40, RZ ;  /* 0x0000004042077810 */ /* 0x040fe40007ffe0ff */
[----:B------:R-:W-:Y:S01]  /*0900*/  IADD3 R87, R66, 0x60, RZ ;  /* 0x0000006042577810 */ /* 0x000fe20007ffe0ff */
[----:B------:R-:W-:Y:S01]  /*0910*/  IMAD R83, R0, c[0x0][0x184], R5 ;  /* 0x0000610000537a24 */ /* 0x000fe200078e0205 */
[C---:B------:R-:W-:Y:S02]  /*0920*/  IADD3 R5, R66.reuse, 0x20, RZ ;  /* 0x0000002042057810 */ /* 0x040fe40007ffe0ff */
[----:B------:R-:W-:Y:S02]  /*0930*/  IADD3 R9, R66, 0x80, RZ ;  /* 0x0000008042097810 */ /* 0x000fe40007ffe0ff */
[----:B------:R-:W-:-:S02]  /*0940*/  LEA.HI.SX32 R84, R5, R66, 0x1b ;  /* 0x0000004205547211 */ /* 0x000fc400078fdaff */
[C---:B------:R-:W-:Y:S02]  /*0950*/  IADD3 R89, R66.reuse, 0xa0, RZ ;  /* 0x000000a042597810 */ /* 0x040fe40007ffe0ff */
[C---:B------:R-:W-:Y:S02]  /*0960*/  IADD3 R11, R66.reuse, 0xc0, RZ ;  /* 0x000000c0420b7810 */ /* 0x040fe40007ffe0ff */
[C---:B------:R-:W-:Y:S02]  /*0970*/  IADD3 R91, R66.reuse, 0xe0, RZ ;  /* 0x000000e0425b7810 */ /* 0x040fe40007ffe0ff */
[----:B------:R-:W-:Y:S02]  /*0980*/  SHF.R.S32.HI R5, RZ, 0x1f, R70 ;  /* 0x0000001fff057819 */ /* 0x000fe40000011446 */
[----:B------:R-:W-:Y:S02]  /*0990*/  LOP3.LUT R104, R66, 0x1f, RZ, 0xc0, !PT ;  /* 0x0000001f42687812 */ /* 0x000fe400078ec0ff */
[----:B------:R-:W-:-:S02]  /*09a0*/  IADD3 R83, R33, R83, RZ ;  /* 0x0000005321537210 */ /* 0x000fc40007ffe0ff */
[----:B------:R-:W-:Y:S02]  /*09b0*/  IADD3 R85, R3, R85, RZ ;  /* 0x0000005503557210 */ /* 0x000fe40007ffe0ff */
        /* <DEDUP_REMOVED lines=8> */
.L_x_14104:
[----:B------:R-:W-:Y:S01]  /*0a40*/  BAR.SYNC.DEFER_BLOCKING 0x0 ;  /* 0x0000000000007b1d */ /* 0x000fe20000010000 */
[----:B------:R-:W-:-:S06]  /*0a50*/  IMAD.WIDE R16, R66, 0x10, R72 ;  /* 0x0000001042107825 */ /* 0x000fcc00078e0248 */
[----:B--2---:R-:W2:Y:S01]  /*0a60*/  LDG.E.128 R16, [R16.64] ;  /* 0x0000000610107981 */ /* 0x004ea2000c1e1d00 */
[----:B------:R-:W-:-:S03]  /*0a70*/  IMAD.WIDE R8, R66, 0x10, R74 ;  /* 0x0000001042087825 */ /* 0x000fc600078e024a */
[----:B0-2---:R0:W-:Y:S01]  /*0a80*/  STS.128 [R81.X16], R16 ;  /* 0x0000001051007388 */ /* 0x0051e2000000cc00 */
        /* <DEDUP_REMOVED lines=9> */
[----:B0-----:R-:W2:Y:S01]  /*0b20*/  LDG.E.128 R16, [R24.64] ;  /* 0x0000000618107981 */ /* 0x001ea2000c1e1d00 */
[----:B------:R-:W-:-:S13]  /*0b30*/  ISETP.LT.AND P0, PT, RZ, c[0x0][0x16c], PT ;  /* 0x00005b00ff007a0c */ /* 0x000fda0003f01270 */
[----:B-1----:R-:W-:Y:S01]  /*0b40*/  @!P0 CS2R R10, SRZ ;  /* 0x00000000000a8805 */ /* 0x002fe2000001ff00 */
        /* <DEDUP_REMOVED lines=18> */
[----:B------:R-:W-:Y:S01]  /*0c70*/  FADD.FTZ R93, R20, R20 ;  /* 0x00000014145d7221 */ /* 0x000fe20000010000 */
[----:B------:R-:W-:Y:S01]  /*0c80*/  CS2R R100, SRZ ;  /* 0x0000000000647805 */ /* 0x000fe2000001ff00 */
[----:B------:R-:W-:-:S02]  /*0c90*/  FADD.FTZ R94, R21, R21 ;  /* 0x00000015155e7221 */ /* 0x000fc40000010000 */
[----:B------:R-:W-:-:S04]  /*0ca0*/  IMAD.WIDE.U32 R10, R65, c[0x0][0x2a0], R8 ;  /* 0x0000a800410a7a25 */ /* 0x000fc800078e0008 */
[----:B------:R-:W-:Y:S01]  /*0cb0*/  IMAD R9, R65, c[0x0][0x2a4], R24 ;  /* 0x0000a90041097a24 */ /* 0x000fe200078e0218 */
[----:B------:R-:W-:Y:S01]  /*0cc0*/  LEA R8, P0, R10, c[0x0][0x318], 0x3 ;  /* 0x0000c6000a087a11 */ /* 0x000fe200078018ff */
[----:B------:R-:W-:Y:S02]  /*0cd0*/  FADD.FTZ R95, R22, R22 ;  /* 0x00000016165f7221 */ /* 0x000fe40000010000 */
        /* <DEDUP_REMOVED lines=23> */
.L_x_14103:
[----:B------:R-:W-:Y:S02]  /*0e50*/  SHF.R.S32.HI R119, RZ, 0x1f, R100 ;  /* 0x0000001fff777819 */ /* 0x000fe40000011464 */
[----:B------:R-:W-:Y:S02]  /*0e60*/  MOV R20, R32 ;  /* 0x0000002000147202 */ /* 0x000fe40000000f00 */
[----:B------:R-:W-:Y:S01]  /*0e70*/  MOV R21, R83 ;  /* 0x0000005300157202 */ /* 0x000fe20000000f00 */
[----:B------:R-:W-:-:S04]  /*0e80*/  IMAD R23, R119, c[0x0][0x188], RZ ;  /* 0x0000620077177a24 */ /* 0x000fc800078e02ff */
[----:B------:R-:W-:-:S04]  /*0e90*/  IMAD.WIDE.U32 R20, R100, c[0x0][0x188], R20 ;  /* 0x0000620064147a25 */ /* 0x000fc800078e0014 */
[----:B------:R-:W-:Y:S01]  /*0ea0*/  IMAD R23, R100, c[0x0][0x18c], R23 ;  /* 0x0000630064177a24 */ /* 0x000fe200078e0217 */
[----:B------:R-:W-:-:S04]  /*0eb0*/  LEA R58, P0, R20, c[0x0][0x220], 0x3 ;  /* 0x00008800143a7a11 */ /* 0x000fc800078018ff */
[----:B------:R-:W-:Y:S01]  /*0ec0*/  IADD3 R21, R21, R23, RZ ;  /* 0x0000001715157210 */ /* 0x000fe20007ffe0ff */
[----:B------:R-:W-:-:S03]  /*0ed0*/  IMAD R23, R119, c[0x0][0x1a0], RZ ;  /* 0x0000680077177a24 */ /* 0x000fc600078e02ff */
[----:B------:R-:W-:Y:S01]  /*0ee0*/  LEA.HI.X R59, R20, c[0x0][0x224], R21, 0x3, P0 ;  /* 0x00008900143b7a11 */ /* 0x000fe200000f1c15 */
[----:B------:R-:W-:-:S04]  /*0ef0*/  IMAD.WIDE.U32 R20, R100, c[0x0][0x1a0], RZ ;  /* 0x0000680064147a25 */ /* 0x000fc800078e00ff */
[----:B------:R-:W-:Y:S01]  /*0f00*/  IMAD R23, R100, c[0x0][0x1a4], R23 ;  /* 0x0000690064177a24 */ /* 0x000fe200078e0217 */
[----:B--2---:R-:W2:Y:S01]  /*0f10*/  LDG.E.64 R58, [R58.64] ;  /* 0x000000063a3a7981 */ /* 0x004ea2000c1e1b00 */
[----:B------:R-:W-:-:S03]  /*0f20*/  LEA R29, P0, R20, R78, 0x2 ;  /* 0x0000004e141d7211 */ /* 0x000fc600078010ff */
[----:B------:R-:W-:Y:S02]  /*0f30*/  IADD3 R21, R21, R23, RZ ;  /* 0x0000001715157210 */ /* 0x000fe40007ffe0ff */
[----:B------:R-:W-:Y:S02]  /*0f40*/  LEA R28, P1, R70, R29, 0x4 ;  /* 0x0000001d461c7211 */ /* 0x000fe400078220ff */
[----:B------:R-:W-:-:S04]  /*0f50*/  LEA.HI.X R21, R20, R79, R21, 0x2, P0 ;  /* 0x0000004f14157211 */ /* 0x000fc800000f1415 */
[----:B------:R-:W-:-:S05]  /*0f60*/  IADD3.X R29, R21, R92, RZ, P1, !PT ;  /* 0x0000005c151d7210 */ /* 0x000fca0000ffe4ff */
[----:B---3--:R0:W3:Y:S04]  /*0f70*/  LDG.E.128 R20, [R28.64] ;  /* 0x000000061c147981 */ /* 0x0080e8000c1e1d00 */
[----:B------:R0:W4:Y:S01]  /*0f80*/  LDG.E.128 R24, [R28.64+0x200] ;  /* 0x000200061c187981 */ /* 0x000122000c1e1d00 */
[----:B------:R-:W-:Y:S01]  /*0f90*/  FADD.FTZ R99, R12, R62 ;  /* 0x0000003e0c637221 */ /* 0x000fe20000010000 */
[----:B------:R-:W-:Y:S01]  /*0fa0*/  IADD3 R120, R80, -0x1, RZ ;  /* 0xffffffff50787810 */ /* 0x000fe20007ffe0ff */
[----:B------:R-:W-:Y:S01]  /*0fb0*/  IMAD R97, R119, c[0x0][0x1c0], RZ ;  /* 0x0000700077617a24 */ /* 0x000fe200078e02ff */
[----:B------:R-:W-:Y:S01]  /*0fc0*/  ISETP.NE.AND P1, PT, R66, RZ, PT ;  /* 0x000000ff4200720c */ /* 0x000fe20003f25270 */
[----:B------:R-:W-:Y:S01]  /*0fd0*/  CS2R R114, SRZ ;  /* 0x0000000000727805 */ /* 0x000fe2000001ff00 */
[----:B------:R-:W-:Y:S01]  /*0fe0*/  ISETP.GT.AND P0, PT, R80, 0x1, PT ;  /* 0x000000015000780c */ /* 0x000fe20003f04270 */
[----:B------:R-:W-:Y:S01]  /*0ff0*/  IMAD R107, R100, c[0x0][0x1c4], R97 ;  /* 0x00007100646b7a24 */ /* 0x000fe200078e0261 */
[----:B------:R-:W-:-:S02]  /*1000*/  IADD3 R97, R66, 0x200, RZ ;  /* 0x0000020042617810 */ /* 0x000fc40007ffe0ff */
[----:B0-----:R-:W-:Y:S02]  /*1010*/  MOV R28, R2 ;  /* 0x00000002001c7202 */ /* 0x001fe40000000f00 */
[----:B------:R-:W-:Y:S02]  /*1020*/  MOV R29, R85 ;  /* 0x00000055001d7202 */ /* 0x000fe40000000f00 */
[----:B------:R-:W-:-:S03]  /*1030*/  ISETP.EQ.AND P0, PT, R104, RZ, P0 ;  /* 0x000000ff6800720c */ /* 0x000fc60000702270 */
[----:B------:R-:W-:-:S05]  /*1040*/  IMAD.WIDE.U32 R28, R100, c[0x0][0x1c0], R28 ;  /* 0x00007000641c7a25 */ /* 0x000fca00078e001c */
[----:B------:R-:W-:Y:S02]  /*1050*/  LEA R110, P2, R28, c[0x0][0x230], 0x3 ;  /* 0x00008c001c6e7a11 */ /* 0x000fe400078418ff */
[----:B------:R-:W-:-:S04]  /*1060*/  IADD3 R29, R29, R107, RZ ;  /* 0x0000006b1d1d7210 */ /* 0x000fc80007ffe0ff */
[----:B------:R-:W-:Y:S01]  /*1070*/  LEA.HI.X R111, R28, c[0x0][0x234], R29, 0x3, P2 ;  /* 0x00008d001c6f7a11 */ /* 0x000fe200010f1c1d */
[----:B------:R-:W-:Y:S01]  /*1080*/  FADD.FTZ R108, R13, R62 ;  /* 0x0000003e0d6c7221 */ /* 0x000fe20000010000 */
[----:B------:R-:W-:-:S05]  /*1090*/  @P0 IADD3 R29, R80, -0x2, RZ ;  /* 0xfffffffe501d0810 */ /* 0x000fca0007ffe0ff */
[----:B------:R-:W-:-:S04]  /*10a0*/  @P0 IMAD R29, R29, c[0x0][0x16c], R100 ;  /* 0x00005b001d1d0a24 */ /* 0x000fc800078e0264 */
[----:B------:R-:W-:Y:S01]  /*10b0*/  @P0 IMAD.WIDE R28, R29, 0x10, R42 ;  /* 0x000000101d1c0825 */ /* 0x000fe200078e022a */
[----:B------:R-:W-:Y:S01]  /*10c0*/  ISETP.NE.AND P2, PT, R66, 0x1f, PT ;  /* 0x0000001f4200780c */ /* 0x000fe20003f45270 */
[----:B------:R-:W-:Y:S02]  /*10d0*/  BSSY B0, `(.L_x_14073) ;  /* 0x0000061000007945 */ /* 0x000fe40003800000 */
[----:B--2---:R-:W-:Y:S02]  /*10e0*/  FMUL.FTZ R96, R58, 1.4426950216293334961 ;  /* 0x3fb8aa3b3a607820 */ /* 0x004fe40000410000 */
[C---:B------:R-:W-:Y:S02]  /*10f0*/  FMUL.FTZ R30, R99.reuse, R59 ;  /* 0x0000003b631e7220 */ /* 0x040fe40000410000 */
[----:B------:R-:W-:Y:S02]  /*1100*/  FMUL.FTZ R31, R99, R96 ;  /* 0x00000060631f7220 */ /* 0x000fe40000410000 */
[----:B------:R-:W-:Y:S01]  /*1110*/  FMUL.RZ R105, R30, 0.15915493667125701904 ;  /* 0x3e22f9831e697820 */ /* 0x000fe2000040c000 */
[----:B------:R-:W-:Y:S01]  /*1120*/  LEA.HI R30, R120, R120, RZ, 0x1 ;  /* 0x00000078781e7211 */ /* 0x000fe200078f08ff */
[----:B------:R0:W-:Y:S08]  /*1130*/  MUFU.EX2 R113, R31 ;  /* 0x0000001f00717308 */ /* 0x0001f00000000800 */
[----:B------:R-:W1:Y:S01]  /*1140*/  MUFU.COS R112, R105 ;  /* 0x0000006900707308 */ /* 0x000e620000000000 */
[----:B0-----:R-:W-:Y:S01]  /*1150*/  LOP3.LUT R31, R30, 0xfffffe, RZ, 0xc0, !PT ;  /* 0x00fffffe1e1f7812 */ /* 0x001fe200078ec0ff */
[----:B---3--:R-:W-:Y:S01]  /*1160*/  STS.128 [R81.X16], R20 ;  /* 0x0000001451007388 */ /* 0x008fe2000000cc00 */
[----:B------:R-:W-:-:S02]  /*1170*/  SHF.L.U32 R30, R81, 0x5, RZ ;  /* 0x00000005511e7819 */ /* 0x000fc400000006ff */
[----:B------:R-:W-:Y:S01]  /*1180*/  IADD3 R31, R120, -R31, RZ ;  /* 0x8000001f781f7210 */ /* 0x000fe20007ffe0ff */
[----:B----4-:R-:W-:Y:S01]  /*1190*/  STS.128 [R81.X16+0x200], R24 ;  /* 0x0002001851007388 */ /* 0x010fe2000000cc00 */
[----:B------:R-:W-:-:S06]  /*11a0*/  NOP ;  /* 0x0000000000007918 */ /* 0x000fcc0000000000 */
[----:B------:R-:W0:Y:S01]  /*11b0*/  MUFU.SIN R106, R105 ;  /* 0x00000069006a7308 */ /* 0x000e220000000400 */
[----:B------:R-:W-:Y:S01]  /*11c0*/  @!P1 LEA R97, R31, R100, 0x8 ;  /* 0x000000641f619211 */ /* 0x000fe200078e40ff */
[----:B------:R-:W2:Y:S01]  /*11d0*/  LDS.128 R20, [R30] ;  /* 0x000000001e147984 */ /* 0x000ea20000000c00 */
[----:B-1----:R-:W-:Y:S02]  /*11e0*/  FMUL.FTZ R112, R113, R112 ;  /* 0x0000007071707220 */ /* 0x002fe40000410000 */
[----:B------:R-:W-:Y:S01]  /*11f0*/  SHF.L.U32 R97, R97, 0x3, RZ ;  /* 0x0000000361617819 */ /* 0x000fe200000006ff */
[----:B------:R1:W3:Y:S04]  /*1200*/  LDS.128 R24, [R30+0x10] ;  /* 0x000010001e187984 */ /* 0x0002e80000000c00 */
[----:B------:R-:W5:Y:S01]  /*1210*/  LDG.E.64 R110, [R110.64] ;  /* 0x000000066e6e7981 */ /* 0x000f62000c1e1b00 */
[----:B0-----:R-:W-:-:S05]  /*1220*/  FMUL.FTZ R113, R113, R106 ;  /* 0x0000006a71717220 */ /* 0x001fca0000410000 */
[----:B------:R0:W-:Y:S04]  /*1230*/  STS.64 [R97+0xc90], R112 ;  /* 0x000c907061007388 */ /* 0x0001e80000000a00 */
[----:B------:R-:W-:Y:S01]  /*1240*/  BAR.SYNC.DEFER_BLOCKING 0x0 ;  /* 0x0000000000007b1d */ /* 0x000fe20000010000 */
[C---:B------:R-:W-:Y:S02]  /*1250*/  FMUL.FTZ R31, R108.reuse, R59 ;  /* 0x0000003b6c1f7220 */ /* 0x040fe40000410000 */
[----:B-1----:R-:W-:Y:S02]  /*1260*/  FMUL.FTZ R30, R108, R96 ;  /* 0x000000606c1e7220 */ /* 0x002fe40000410000 */
[----:B------:R-:W-:Y:S02]  /*1270*/  FMUL.RZ R107, R31, 0.15915493667125701904 ;  /* 0x3e22f9831f6b7820 */ /* 0x000fe4000040c000 */
[----:B------:R-:W-:-:S02]  /*1280*/  FADD.FTZ R105, R14, R62 ;  /* 0x0000003e0e697221 */ /* 0x000fc40000010000 */
[----:B------:R-:W-:Y:S02]  /*1290*/  MUFU.SIN R121, R107 ;  /* 0x0000006b00797308 */ /* 0x000fe40000000400 */
[----:B0-----:R-:W-:-:S06]  /*12a0*/  FMUL.FTZ R97, R105, R59 ;  /* 0x0000003b69617220 */ /* 0x001fcc0000410000 */
[----:B------:R-:W0:Y:S01]  /*12b0*/  MUFU.EX2 R30, R30 ;  /* 0x0000001e001e7308 */ /* 0x000e220000000800 */
[----:B------:R-:W-:Y:S01]  /*12c0*/  FMUL.RZ R97, R97, 0.15915493667125701904 ;  /* 0x3e22f98361617820 */ /* 0x000fe2000040c000 */
[----:B------:R1:W5:Y:S06]  /*12d0*/  @P0 LDG.E.64 R114, [R28.64+0x8] ;  /* 0x000008061c720981 */ /* 0x00036c000c1e1b00 */
[----:B------:R4:W3:Y:S01]  /*12e0*/  MUFU.COS R31, R107 ;  /* 0x0000006b001f7308 */ /* 0x0008e20000000000 */
[----:B------:R-:W-:Y:S02]  /*12f0*/  FADD.FTZ R106, R15, R62 ;  /* 0x0000003e0f6a7221 */ /* 0x000fe40000010000 */
[----:B--2---:R-:W-:-:S02]  /*1300*/  FMUL.FTZ R109, R99, R21 ;  /* 0x00000015636d7220 */ /* 0x004fc40000410000 */
[----:B-1----:R-:W-:-:S03]  /*1310*/  FMUL.FTZ R28, R105, R96 ;  /* 0x00000060691c7220 */ /* 0x002fc60000410000 */
[----:B------:R-:W-:Y:S01]  /*1320*/  MUFU.SIN R125, R97 ;  /* 0x00000061007d7308 */ /* 0x000fe20000000400 */
[----:B----4-:R-:W-:Y:S02]  /*1330*/  FMUL.FTZ R107, R99, R20 ;  /* 0x00000014636b7220 */ /* 0x010fe40000410000 */
[----:B------:R-:W-:Y:S02]  /*1340*/  FMUL.FTZ R29, R106, R59 ;  /* 0x0000003b6a1d7220 */ /* 0x000fe40000410000 */
[----:B0-----:R-:W-:-:S03]  /*1350*/  FMUL.FTZ R121, R30, R121 ;  /* 0x000000791e797220 */ /* 0x001fc60000410000 */
[----:B------:R-:W0:Y:S01]  /*1360*/  MUFU.EX2 R28, R28 ;  /* 0x0000001c001c7308 */ /* 0x000e220000000800 */
[C---:B------:R-:W-:Y:S02]  /*1370*/  FMUL.FTZ R107, R4.reuse, R107 ;  /* 0x0000006b046b7220 */ /* 0x040fe40000410000 */
[----:B------:R-:W-:Y:S02]  /*1380*/  FMUL.FTZ R109, R4, R109 ;  /* 0x0000006d046d7220 */ /* 0x000fe40000410000 */
[----:B------:R-:W-:-:S03]  /*1390*/  FMUL.FTZ R96, R106, R96 ;  /* 0x000000606a607220 */ /* 0x000fc60000410000 */
[----:B------:R-:W1:Y:S01]  /*13a0*/  MUFU.COS R123, R97 ;  /* 0x00000061007b7308 */ /* 0x000e620000000000 */
[----:B---3--:R-:W-:Y:S02]  /*13b0*/  FMUL.FTZ R122, R30, R31 ;  /* 0x0000001f1e7a7220 */ /* 0x008fe40000410000 */
[----:B------:R-:W-:Y:S02]  /*13c0*/  FMUL.RZ R118, R29, 0.15915493667125701904 ;  /* 0x3e22f9831d767820 */ /* 0x000fe4000040c000 */
[C---:B------:R-:W-:Y:S02]  /*13d0*/  FMUL.FTZ R30, R121.reuse, R107 ;  /* 0x0000006b791e7220 */ /* 0x040fe40000410000 */
[----:B------:R-:W-:Y:S01]  /*13e0*/  FMUL.FTZ R29, R121, R109 ;  /* 0x0000006d791d7220 */ /* 0x000fe20000410000 */
[----:B------:R-:W-:Y:S01]  /*13f0*/  MUFU.EX2 R96, R96 ;  /* 0x0000006000607308 */ /* 0x000fe20000000800 */
[----:B------:R-:W-:Y:S02]  /*1400*/  FMUL.FTZ R138, R108, R23 ;  /* 0x000000176c8a7220 */ /* 0x000fe40000410000 */
[----:B------:R-:W-:-:S02]  /*1410*/  FFMA.FTZ R30, R122, R109, R30 ;  /* 0x0000006d7a1e7223 */ /* 0x000fc4000001001e */
[----:B------:R-:W-:Y:S02]  /*1420*/  FMUL.FTZ R140, R108, R22 ;  /* 0x000000166c8c7220 */ /* 0x000fe40000410000 */
[----:B------:R-:W-:Y:S01]  /*1430*/  FFMA.FTZ R29, R122, R107, -R29 ;  /* 0x0000006b7a1d7223 */ /* 0x000fe2000001081d */
[----:B------:R-:W-:Y:S01]  /*1440*/  MUFU.SIN R117, R118 ;  /* 0x0000007600757308 */ /* 0x000fe20000000400 */
[----:B------:R-:W-:Y:S02]  /*1450*/  FFMA.FTZ R116, R5, R138, R30 ;  /* 0x0000008a05747223 */ /* 0x000fe4000001001e */
[----:B0-----:R-:W-:-:S05]  /*1460*/  FMUL.FTZ R125, R28, R125 ;  /* 0x0000007d1c7d7220 */ /* 0x001fca0000410000 */
[----:B------:R-:W0:Y:S01]  /*1470*/  MUFU.COS R127, R118 ;  /* 0x00000076007f7308 */ /* 0x000e220000000000 */
[----:B------:R-:W-:Y:S02]  /*1480*/  FFMA.FTZ R30, R5, R140, R29 ;  /* 0x0000008c051e7223 */ /* 0x000fe4000001001d */
[----:B-1----:R-:W-:Y:S02]  /*1490*/  FMUL.FTZ R123, R28, R123 ;  /* 0x0000007b1c7b7220 */ /* 0x002fe40000410000 */
[C---:B------:R-:W-:Y:S02]  /*14a0*/  FMUL.FTZ R28, R125.reuse, R116 ;  /* 0x000000747d1c7220 */ /* 0x040fe40000410000 */
[-C--:B------:R-:W-:Y:S02]  /*14b0*/  FMUL.FTZ R29, R125, R30.reuse ;  /* 0x0000001e7d1d7220 */ /* 0x080fe40000410000 */
[C---:B------:R-:W-:Y:S02]  /*14c0*/  FFMA.FTZ R28, R123.reuse, R30, -R28 ;  /* 0x0000001e7b1c7223 */ /* 0x040fe4000001081c */
[----:B------:R-:W-:-:S02]  /*14d0*/  FFMA.FTZ R29, R123, R116, R29 ;  /* 0x000000747b1d7223 */ /* 0x000fc4000001001d */
[C---:B------:R-:W-:Y:S02]  /*14e0*/  FMUL.FTZ R133, R105.reuse, R25 ;  /* 0x0000001969857220 */ /* 0x040fe40000410000 */
[----:B------:R-:W-:Y:S02]  /*14f0*/  FMUL.FTZ R135, R105, R24 ;  /* 0x0000001869877220 */ /* 0x000fe40000410000 */
[C---:B0-----:R-:W-:Y:S02]  /*1500*/  FMUL.FTZ R127, R96.reuse, R127 ;  /* 0x0000007f607f7220 */ /* 0x041fe40000410000 */
[----:B------:R-:W-:Y:S02]  /*1510*/  FMUL.FTZ R117, R96, R117 ;  /* 0x0000007560757220 */ /* 0x000fe40000410000 */
[C---:B------:R-:W-:Y:S02]  /*1520*/  FFMA.FTZ R116, R6.reuse, R133, R29 ;  /* 0x0000008506747223 */ /* 0x040fe4000001001d */
[----:B------:R-:W-:-:S02]  /*1530*/  FFMA.FTZ R96, R6, R135, R28 ;  /* 0x0000008706607223 */ /* 0x000fc4000001001c */
[C---:B------:R-:W-:Y:S02]  /*1540*/  FMUL.FTZ R31, R117.reuse, R116 ;  /* 0x00000074751f7220 */ /* 0x040fe40000410000 */
[-C--:B------:R-:W-:Y:S02]  /*1550*/  FMUL.FTZ R97, R117, R96.reuse ;  /* 0x0000006075617220 */ /* 0x080fe40000410000 */
[C---:B------:R-:W-:Y:S02]  /*1560*/  FFMA.FTZ R96, R127.reuse, R96, -R31 ;  /* 0x000000607f607223 */ /* 0x040fe4000001081f */
[----:B------:R-:W-:Y:S02]  /*1570*/  FFMA.FTZ R97, R127, R116, R97 ;  /* 0x000000747f617223 */ /* 0x000fe40000010061 */
[C---:B------:R-:W-:Y:S02]  /*1580*/  FMUL.FTZ R134, R106.reuse, R26 ;  /* 0x0000001a6a867220 */ /* 0x040fe40000410000 */
[----:B------:R-:W-:-:S02]  /*1590*/  FMUL.FTZ R136, R106, R27 ;  /* 0x0000001b6a887220 */ /* 0x000fc40000410000 */
[C---:B------:R-:W-:Y:S02]  /*15a0*/  FFMA.FTZ R129, R7.reuse, R134, R96 ;  /* 0x0000008607817223 */ /* 0x040fe40000010060 */
[----:B------:R-:W-:Y:S02]  /*15b0*/  FFMA.FTZ R131, R7, R136, R97 ;  /* 0x0000008807837223 */ /* 0x000fe40000010061 */
[----:B------:R0:W1:Y:S01]  /*15c0*/  @P2 LDS.64 R96, [R66.X8+0x1c98] ;  /* 0x001c980042602984 */ /* 0x0000620000008a00 */
[CC--:B------:R-:W-:Y:S02]  /*15d0*/  FMUL.FTZ R28, R112.reuse, R121.reuse ;  /* 0x00000079701c7220 */ /* 0x0c0fe40000410000 */
[C---:B------:R-:W-:Y:S02]  /*15e0*/  FMUL.FTZ R29, R113.reuse, R121 ;  /* 0x00000079711d7220 */ /* 0x040fe40000410000 */
[-C--:B------:R-:W-:Y:S02]  /*15f0*/  FFMA.FTZ R30, R113, R122.reuse, R28 ;  /* 0x0000007a711e7223 */ /* 0x080fe4000001001c */
[----:B------:R-:W-:-:S02]  /*1600*/  FFMA.FTZ R28, R112, R122, -R29 ;  /* 0x0000007a701c7223 */ /* 0x000fc4000001081d */
[C---:B------:R-:W-:Y:S02]  /*1610*/  FMUL.FTZ R29, R125.reuse, R30 ;  /* 0x0000001e7d1d7220 */ /* 0x040fe40000410000 */
[-C--:B------:R-:W-:Y:S02]  /*1620*/  FMUL.FTZ R31, R125, R28.reuse ;  /* 0x0000001c7d1f7220 */ /* 0x080fe40000410000 */
[C---:B------:R-:W-:Y:S02]  /*1630*/  FFMA.FTZ R116, R123.reuse, R28, -R29 ;  /* 0x0000001c7b747223 */ /* 0x040fe4000001081d */
        /* <DEDUP_REMOVED lines=10> */
.L_x_14074:
[----:B0-----:R-:W-:Y:S05]  /*16e0*/  BSYNC B0 ;  /* 0x0000000000007941 */ /* 0x001fea0003800000 */
.L_x_14073:
        /* <DEDUP_REMOVED lines=9> */
[----:B------:R-:W-:Y:S02]  /*1780*/  FMUL.FTZ R132, R102, R110 ;  /* 0x0000006e66847220 */ /* 0x000fe40000410000 */
[----:B-1----:R-:W-:Y:S01]  /*1790*/  FMUL.FTZ R146, R117, -R96 ;  /* 0x8000006075927220 */ /* 0x002fe20000410000 */
[----:B------:R-:W1:Y:S03]  /*17a0*/  SHFL.UP PT, R29, R137, 0x1, RZ ;  /* 0x04200000891d7989 */ /* 0x000e6600000e00ff */
[----:B------:R-:W-:Y:S01]  /*17b0*/  FFMA.FTZ R148, R127, -R97, R146 ;  /* 0x800000617f947223 */ /* 0x000fe20000010092 */
[----:B------:R-:W3:Y:S01]  /*17c0*/  SHFL.UP PT, R30, R28, 0x1, RZ ;  /* 0x042000001c1e7989 */ /* 0x000ee200000e00ff */
[----:B0-----:R-:W-:-:S02]  /*17d0*/  FMUL.FTZ R116, R28, R118 ;  /* 0x000000761c747220 */ /* 0x001fc40000410000 */
[CC--:B--2---:R-:W-:Y:S02]  /*17e0*/  FMUL.FTZ R124, R28.reuse, R31.reuse ;  /* 0x0000001f1c7c7220 */ /* 0x0c4fe40000410000 */
[C---:B------:R-:W-:Y:S02]  /*17f0*/  FFMA.FTZ R116, R137.reuse, R31, -R116 ;  /* 0x0000001f89747223 */ /* 0x040fe40000010874 */
[----:B------:R-:W-:Y:S02]  /*1800*/  FFMA.FTZ R124, R137, R118, R124 ;  /* 0x00000076897c7223 */ /* 0x000fe4000001007c */
[----:B------:R-:W-:Y:S02]  /*1810*/  @P0 FADD.FTZ R129, R129, R116 ;  /* 0x0000007481810221 */ /* 0x000fe40000010000 */
[----:B------:R-:W-:Y:S02]  /*1820*/  @P0 FADD.FTZ R131, R131, R124 ;  /* 0x0000007c83830221 */ /* 0x000fe40000010000 */
[C---:B-1----:R-:W-:Y:S01]  /*1830*/  FMUL.FTZ R31, R28.reuse, R29 ;  /* 0x0000001d1c1f7220 */ /* 0x042fe20000410000 */
[----:B------:R-:W0:Y:S01]  /*1840*/  SHFL.UP PT, R118, R129, 0x2, RZ ;  /* 0x0440000081767989 */ /* 0x000e2200000e00ff */
[----:B---3--:R-:W-:-:S02]  /*1850*/  FMUL.FTZ R116, R28, R30 ;  /* 0x0000001e1c747220 */ /* 0x008fc40000410000 */
[C---:B------:R-:W-:Y:S01]  /*1860*/  FFMA.FTZ R31, R137.reuse, R30, R31 ;  /* 0x0000001e891f7223 */ /* 0x040fe2000001001f */
[----:B------:R-:W1:Y:S01]  /*1870*/  SHFL.UP PT, R124, R131, 0x2, RZ ;  /* 0x04400000837c7989 */ /* 0x000e6200000e00ff */
[----:B------:R-:W-:-:S03]  /*1880*/  @P0 FFMA.FTZ R137, R137, R29, -R116 ;  /* 0x0000001d89890223 */ /* 0x000fc60000010874 */
[----:B------:R-:W-:Y:S02]  /*1890*/  FSEL R31, R28, R31, !P0 ;  /* 0x0000001f1c1f7208 */ /* 0x000fe40004000000 */
[----:B------:R-:W2:Y:S01]  /*18a0*/  SHFL.UP PT, R28, R137, 0x2, RZ ;  /* 0x04400000891c7989 */ /* 0x000ea200000e00ff */
[----:B------:R-:W-:-:S03]  /*18b0*/  ISETP.GE.AND P0, PT, R81, 0x2, PT ;  /* 0x000000025100780c */ /* 0x000fc60003f06270 */
[----:B------:R-:W3:Y:S01]  /*18c0*/  SHFL.UP PT, R30, R31, 0x2, RZ ;  /* 0x044000001f1e7989 */ /* 0x000ee200000e00ff */
[C---:B0-----:R-:W-:Y:S02]  /*18d0*/  FMUL.FTZ R116, R31.reuse, R118 ;  /* 0x000000761f747220 */ /* 0x041fe40000410000 */
[-C--:B-1----:R-:W-:Y:S02]  /*18e0*/  FMUL.FTZ R29, R31, R124.reuse ;  /* 0x0000007c1f1d7220 */ /* 0x082fe40000410000 */
[C---:B------:R-:W-:Y:S02]  /*18f0*/  FFMA.FTZ R116, R137.reuse, R124, R116 ;  /* 0x0000007c89747223 */ /* 0x040fe40000010074 */
[----:B------:R-:W-:-:S03]  /*1900*/  FFMA.FTZ R118, R137, R118, -R29 ;  /* 0x0000007689767223 */ /* 0x000fc6000001081d */
[----:B------:R-:W-:Y:S02]  /*1910*/  @P0 FADD.FTZ R131, R131, R116 ;  /* 0x0000007483830221 */ /* 0x000fe40000010000 */
[----:B------:R-:W-:Y:S02]  /*1920*/  @P0 FADD.FTZ R129, R129, R118 ;  /* 0x0000007681810221 */ /* 0x000fe40000010000 */
[C---:B--2---:R-:W-:Y:S01]  /*1930*/  FMUL.FTZ R116, R31.reuse, R28 ;  /* 0x0000001c1f747220 */ /* 0x044fe20000410000 */
[----:B------:R-:W0:Y:S01]  /*1940*/  SHFL.UP PT, R118, R131, 0x4, RZ ;  /* 0x0480000083767989 */ /* 0x000e2200000e00ff */
[-C--:B---3--:R-:W-:Y:S02]  /*1950*/  FMUL.FTZ R29, R31, R30.reuse ;  /* 0x0000001e1f1d7220 */ /* 0x088fe40000410000 */
[C---:B------:R-:W-:Y:S02]  /*1960*/  FFMA.FTZ R116, R137.reuse, R30, R116 ;  /* 0x0000001e89747223 */ /* 0x040fe40000010074 */
[----:B------:R-:W1:Y:S01]  /*1970*/  SHFL.UP PT, R30, R129, 0x4, RZ ;  /* 0x04800000811e7989 */ /* 0x000e6200000e00ff */
[----:B------:R-:W-:-:S02]  /*1980*/  @P0 FFMA.FTZ R137, R137, R28, -R29 ;  /* 0x0000001c89890223 */ /* 0x000fc4000001081d */
[----:B------:R-:W-:Y:S02]  /*1990*/  FSEL R116, R31, R116, !P0 ;  /* 0x000000741f747208 */ /* 0x000fe40004000000 */
[----:B------:R-:W-:Y:S01]  /*19a0*/  ISETP.GE.AND P0, PT, R81, 0x4, PT ;  /* 0x000000045100780c */ /* 0x000fe20003f06270 */
[----:B------:R-:W2:Y:S04]  /*19b0*/  SHFL.UP PT, R28, R137, 0x4, RZ ;  /* 0x04800000891c7989 */ /* 0x000ea800000e00ff */
[----:B------:R-:W3:Y:S01]  /*19c0*/  SHFL.UP PT, R29, R116, 0x4, RZ ;  /* 0x04800000741d7989 */ /* 0x000ee200000e00ff */
[C---:B0-----:R-:W-:Y:S02]  /*19d0*/  FMUL.FTZ R31, R116.reuse, R118 ;  /* 0x00000076741f7220 */ /* 0x041fe40000410000 */
[----:B-1----:R-:W-:-:S02]  /*19e0*/  FMUL.FTZ R124, R116, R30 ;  /* 0x0000001e747c7220 */ /* 0x002fc40000410000 */
[C---:B------:R-:W-:Y:S02]  /*19f0*/  FFMA.FTZ R30, R137.reuse, R30, -R31 ;  /* 0x0000001e891e7223 */ /* 0x040fe4000001081f */
[----:B------:R-:W-:Y:S02]  /*1a00*/  FFMA.FTZ R124, R137, R118, R124 ;  /* 0x00000076897c7223 */ /* 0x000fe4000001007c */
[C---:B--2---:R-:W-:Y:S02]  /*1a10*/  FMUL.FTZ R118, R116.reuse, R28 ;  /* 0x0000001c74767220 */ /* 0x044fe40000410000 */
[----:B------:R-:W-:Y:S02]  /*1a20*/  @P0 FADD.FTZ R129, R129, R30 ;  /* 0x0000001e81810221 */ /* 0x000fe40000010000 */
[----:B------:R-:W-:Y:S02]  /*1a30*/  @P0 FADD.FTZ R131, R131, R124 ;  /* 0x0000007c83830221 */ /* 0x000fe40000010000 */
[----:B---3--:R-:W-:-:S02]  /*1a40*/  FMUL.FTZ R30, R116, R29 ;  /* 0x0000001d741e7220 */ /* 0x008fc40000410000 */
[C---:B------:R-:W-:Y:S01]  /*1a50*/  FFMA.FTZ R29, R137.reuse, R29, R118 ;  /* 0x0000001d891d7223 */ /* 0x040fe20000010076 */
[----:B------:R-:W0:Y:S01]  /*1a60*/  SHFL.UP PT, R124, R131, 0x8, RZ ;  /* 0x05000000837c7989 */ /* 0x000e2200000e00ff */
[----:B------:R-:W-:-:S03]  /*1a70*/  @P0 FFMA.FTZ R137, R137, R28, -R30 ;  /* 0x0000001c89890223 */ /* 0x000fc6000001081e */
[----:B------:R-:W1:Y:S01]  /*1a80*/  SHFL.UP PT, R118, R129, 0x8, RZ ;  /* 0x0500000081767989 */ /* 0x000e6200000e00ff */
        /* <DEDUP_REMOVED lines=8> */
[----:B--2---:R-:W-:Y:S02]  /*1b10*/  FMUL.FTZ R116, R29, R28 ;  /* 0x0000001c1d747220 */ /* 0x004fe40000410000 */
[----:B------:R-:W-:Y:S02]  /*1b20*/  @P0 FADD.FTZ R131, R131, R124 ;  /* 0x0000007c83830221 */ /* 0x000fe40000010000 */
[-C--:B---3--:R-:W-:Y:S02]  /*1b30*/  FMUL.FTZ R31, R29, R30.reuse ;  /* 0x0000001e1d1f7220 */ /* 0x088fe40000410000 */
[----:B------:R-:W-:Y:S01]  /*1b40*/  FFMA.FTZ R116, R137, R30, R116 ;  /* 0x0000001e89747223 */ /* 0x000fe20000010074 */
[----:B------:R-:W0:Y:S01]  /*1b50*/  SHFL.UP PT, R128, R131, 0x10, RZ ;  /* 0x0600000083807989 */ /* 0x000e2200000e00ff */
[----:B------:R-:W-:-:S02]  /*1b60*/  @P0 FADD.FTZ R129, R129, R118 ;  /* 0x0000007681810221 */ /* 0x000fc40000010000 */
[----:B------:R-:W-:Y:S01]  /*1b70*/  @P0 FFMA.FTZ R137, R137, R28, -R31 ;  /* 0x0000001c89890223 */ /* 0x000fe2000001081f */
[----:B------:R-:W-:Y:S01]  /*1b80*/  FSEL R29, R29, R116, !P0 ;  /* 0x000000741d1d7208 */ /* 0x000fe20004000000 */
[-C--:B------:R-:W-:Y:S01]  /*1b90*/  FMUL.FTZ R116, R102, R111.reuse ;  /* 0x0000006f66747220 */ /* 0x080fe20000410000 */
[----:B------:R-:W1:Y:S01]  /*1ba0*/  SHFL.UP PT, R126, R129, 0x10, RZ ;  /* 0x06000000817e7989 */ /* 0x000e6200000e00ff */
        /* <DEDUP_REMOVED lines=8> */
[----:B------:R-:W-:Y:S02]  /*1c30*/  FFMA.FTZ R31, R127, R132, -R31 ;  /* 0x000000847f1f7223 */ /* 0x000fe4000001081f */
[----:B------:R-:W-:Y:S02]  /*1c40*/  FADD.FTZ R144, -R124, R139 ;  /* 0x0000008b7c907221 */ /* 0x000fe40000010100 */
[----:B------:R-:W-:Y:S02]  /*1c50*/  FADD.FTZ R142, R118, R31 ;  /* 0x0000001f768e7221 */ /* 0x000fe40000010000 */
[----:B------:R-:W-:Y:S02]  /*1c60*/  FMUL.FTZ R130, R125, -R144 ;  /* 0x800000907d827220 */ /* 0x000fe40000410000 */
[----:B0-----:R-:W-:Y:S02]  /*1c70*/  FMUL.FTZ R31, R29, R128 ;  /* 0x000000801d1f7220 */ /* 0x001fe40000410000 */
[----:B------:R-:W-:-:S02]  /*1c80*/  FFMA.FTZ R143, R123, R142, -R130 ;  /* 0x0000008e7b8f7223 */ /* 0x000fc40000010882 */
[----:B------:R-:W-:Y:S02]  /*1c90*/  FMUL.FTZ R142, R125, -R142 ;  /* 0x8000008e7d8e7220 */ /* 0x000fe40000410000 */
[-C--:B-1----:R-:W-:Y:S02]  /*1ca0*/  FFMA.FTZ R130, R137, R126.reuse, -R31 ;  /* 0x0000007e89827223 */ /* 0x082fe4000001081f */
[C---:B------:R-:W-:Y:S02]  /*1cb0*/  FMUL.FTZ R139, R29.reuse, R126 ;  /* 0x0000007e1d8b7220 */ /* 0x040fe40000410000 */
[----:B--2---:R-:W-:Y:S02]  /*1cc0*/  FMUL.FTZ R126, R29, R28 ;  /* 0x0000001c1d7e7220 */ /* 0x004fe40000410000 */
[----:B------:R-:W-:Y:S02]  /*1cd0*/  FFMA.FTZ R145, R123, R144, R142 ;  /* 0x000000907b917223 */ /* 0x000fe4000001008e */
[----:B---3--:R-:W-:-:S02]  /*1ce0*/  FFMA.FTZ R126, R137, R30, R126 ;  /* 0x0000001e897e7223 */ /* 0x008fc4000001007e */
[----:B------:R-:W-:Y:S02]  /*1cf0*/  FMUL.FTZ R31, R29, R30 ;  /* 0x0000001e1d1f7220 */ /* 0x000fe40000410000 */
[----:B------:R-:W-:Y:S01]  /*1d00*/  FFMA.FTZ R128, R137, R128, R139 ;  /* 0x0000008089807223 */ /* 0x000fe2000001008b */
[----:B------:R-:W-:Y:S01]  /*1d10*/  FSEL R142, R29, R126, !P0 ;  /* 0x0000007e1d8e7208 */ /* 0x000fe20004000000 */
[----:B------:R-:W-:Y:S01]  /*1d20*/  @P0 FFMA.FTZ R137, R137, R28, -R31 ;  /* 0x0000001c89890223 */ /* 0x000fe2000001081f */
[----:B------:R0:W-:Y:S01]  /*1d30*/  SHFL.IDX PT, R139, R114, RZ, 0x1f ;  /* 0x00001fff728b7589 */ /* 0x0001e200000e0000 */
[----:B------:R-:W-:Y:S01]  /*1d40*/  @P0 FADD.FTZ R131, R131, R128 ;  /* 0x0000008083830221 */ /* 0x000fe20000010000 */
[----:B------:R-:W-:Y:S01]  /*1d50*/  HFMA2.MMA R28, -RZ, RZ, 1.875, 0 ;  /* 0x3f800000ff1c7435 */ /* 0x000fe200000001ff */
[----:B------:R-:W-:Y:S01]  /*1d60*/  @P0 FADD.FTZ R129, R129, R130 ;  /* 0x0000008281810221 */ /* 0x000fe20000010000 */
[----:B------:R-:W1:Y:S01]  /*1d70*/  SHFL.UP PT, R142, R142, 0x1, RZ ;  /* 0x042000008e8e7989 */ /* 0x000e6200000e00ff */
[----:B------:R-:W-:Y:S01]  /*1d80*/  FMUL.FTZ R128, R94, R110 ;  /* 0x0000006e5e807220 */ /* 0x000fe20000410000 */
[----:B------:R-:W-:Y:S01]  /*1d90*/  ISETP.GE.AND P0, PT, R80, c[0x0][0x174], PT ;  /* 0x00005d0050007a0c */ /* 0x000fe20003f06270 */
[----:B------:R-:W-:Y:S01]  /*1da0*/  FMUL.FTZ R126, R94, R111 ;  /* 0x0000006f5e7e7220 */ /* 0x000fe20000410000 */
[----:B------:R2:W3:Y:S01]  /*1db0*/  SHFL.UP PT, R144, R137, 0x1, RZ ;  /* 0x0420000089907989 */ /* 0x0004e200000e00ff */
[----:B------:R-:W-:Y:S01]  /*1dc0*/  FADD.FTZ R143, R128, R143 ;  /* 0x0000008f808f7221 */ /* 0x000fe20000010000 */
[----:B------:R-:W-:Y:S01]  /*1dd0*/  ISETP.NE.OR P0, PT, R104, RZ, P0 ;  /* 0x000000ff6800720c */ /* 0x000fe20000705670 */
[----:B------:R-:W-:Y:S01]  /*1de0*/  FADD.FTZ R145, -R126, R145 ;  /* 0x000000917e917221 */ /* 0x000fe20000010100 */
[----:B------:R-:W4:Y:S01]  /*1df0*/  SHFL.UP PT, R129, R129, 0x1, RZ ;  /* 0x0420000081817989 */ /* 0x000f2200000e00ff */
[----:B0-----:R-:W-:Y:S01]  /*1e00*/  FMUL.FTZ R114, R117, R97 ;  /* 0x0000006175727220 */ /* 0x001fe20000410000 */
[----:B------:R-:W-:Y:S01]  /*1e10*/  MOV R29, RZ ;  /* 0x000000ff001d7202 */ /* 0x000fe20000000f00 */
[C---:B------:R-:W-:Y:S01]  /*1e20*/  FMUL.FTZ R115, R121.reuse, -R145 ;  /* 0x8000009179737220 */ /* 0x040fe20000410000 */
[----:B------:R-:W0:Y:S01]  /*1e30*/  SHFL.UP PT, R131, R131, 0x1, RZ ;  /* 0x0420000083837989 */ /* 0x000e2200000e00ff */
[----:B--2---:R-:W-:Y:S01]  /*1e40*/  FMUL.FTZ R137, R121, -R143 ;  /* 0x8000008f79897220 */ /* 0x004fe20000410000 */
[----:B------:R-:W-:Y:S01]  /*1e50*/  CS2R R30, SRZ ;  /* 0x00000000001e7805 */ /* 0x000fe2000001ff00 */
[----:B------:R-:W-:Y:S01]  /*1e60*/  FFMA.FTZ R146, R127, R96, -R114 ;  /* 0x000000607f927223 */ /* 0x000fe20000010872 */
[----:B------:R-:W-:Y:S01]  /*1e70*/  SHF.L.U32 R130, R100, 0x4, RZ ;  /* 0x0000000464827819 */ /* 0x000fe200000006ff */
[----:B------:R-:W-:-:S02]  /*1e80*/  FFMA.FTZ R152, R122, R145, R137 ;  /* 0x000000917a987223 */ /* 0x000fc40000010089 */
[----:B------:R-:W-:Y:S02]  /*1e90*/  FFMA.FTZ R150, R122, R143, -R115 ;  /* 0x0000008f7a967223 */ /* 0x000fe40000010873 */
[C---:B------:R-:W-:Y:S01]  /*1ea0*/  FMUL.FTZ R137, R125.reuse, -R146 ;  /* 0x800000927d897220 */ /* 0x040fe20000410000 */
[----:B------:R2:W2:Y:S01]  /*1eb0*/  @!P0 LDS.128 R28, [R130+0x1d90] ;  /* 0x001d9000821c8984 */ /* 0x0004a20000000c00 */
[----:B------:R-:W-:Y:S01]  /*1ec0*/  FMUL.FTZ R115, R125, -R148 ;  /* 0x800000947d737220 */ /* 0x000fe20000410000 */
[----:B------:R-:W-:Y:S01]  /*1ed0*/  ISETP.NE.AND P0, PT, R104, 0x1f, PT ;  /* 0x0000001f6800780c */ /* 0x000fe20003f05270 */
[C---:B-1----:R-:W-:Y:S02]  /*1ee0*/  FMUL.FTZ R114, R142.reuse, R141 ;  /* 0x0000008d8e727220 */ /* 0x042fe40000410000 */
[-C--:B------:R-:W-:Y:S02]  /*1ef0*/  FMUL.FTZ R142, R142, R139.reuse ;  /* 0x0000008b8e8e7220 */ /* 0x080fe40000410000 */
[----:B---3--:R-:W-:-:S02]  /*1f00*/  FFMA.FTZ R114, R144, R139, -R114 ;  /* 0x0000008b90727223 */ /* 0x008fc40000010872 */
[----:B------:R-:W-:Y:S02]  /*1f10*/  FFMA.FTZ R142, R144, R141, R142 ;  /* 0x0000008d908e7223 */ /* 0x000fe4000001008e */
[C---:B------:R-:W-:Y:S02]  /*1f20*/  FFMA.FTZ R148, R123.reuse, R148, R137 ;  /* 0x000000947b947223 */ /* 0x040fe40000010089 */
[----:B------:R-:W-:Y:S02]  /*1f30*/  FFMA.FTZ R115, R123, R146, -R115 ;  /* 0x000000927b737223 */ /* 0x000fe40000010873 */
[----:B----4-:R-:W-:Y:S02]  /*1f40*/  @P1 FADD.FTZ R139, R129, R114 ;  /* 0x00000072818b1221 */ /* 0x010fe40000010000 */
[----:B0-----:R-:W-:Y:S02]  /*1f50*/  @P1 FADD.FTZ R141, R131, R142 ;  /* 0x0000008e838d1221 */ /* 0x001fe40000010000 */
[----:B------:R-:W-:-:S02]  /*1f60*/  FMUL.FTZ R137, R121, -R148 ;  /* 0x8000009479897220 */ /* 0x000fc40000410000 */
[C---:B------:R-:W-:Y:S02]  /*1f70*/  FMUL.FTZ R129, R93.reuse, R110 ;  /* 0x0000006e5d817220 */ /* 0x040fe40000410000 */
[----:B------:R-:W-:Y:S02]  /*1f80*/  FMUL.FTZ R131, R93, R111 ;  /* 0x0000006f5d837220 */ /* 0x000fe40000410000 */
[-C--:B------:R-:W-:Y:S02]  /*1f90*/  FMUL.FTZ R143, R121, -R115.reuse ;  /* 0x80000073798f7220 */ /* 0x080fe40000410000 */
[----:B------:R-:W-:Y:S02]  /*1fa0*/  FFMA.FTZ R137, R122, R115, -R137 ;  /* 0x000000737a897223 */ /* 0x000fe40000010889 */
[C---:B------:R-:W-:Y:S02]  /*1fb0*/  FMUL.FTZ R110, R113.reuse, R141 ;  /* 0x0000008d716e7220 */ /* 0x040fe40000410000 */
[----:B------:R-:W-:-:S02]  /*1fc0*/  FMUL.FTZ R111, R113, R139 ;  /* 0x0000008b716f7220 */ /* 0x000fc40000410000 */
[----:B------:R-:W-:Y:S02]  /*1fd0*/  FADD.FTZ R114, R129, R150 ;  /* 0x0000009681727221 */ /* 0x000fe40000010000 */
[----:B------:R-:W-:Y:S02]  /*1fe0*/  FADD.FTZ R115, -R131, R152 ;  /* 0x0000009883737221 */ /* 0x000fe40000010100 */
[----:B------:R-:W-:Y:S01]  /*1ff0*/  FFMA.FTZ R113, R122, R148, R143 ;  /* 0x000000947a717223 */ /* 0x000fe2000001008f */
[----:B------:R0:W1:Y:S01]  /*2000*/  SHFL.DOWN PT, R152, R114, 0x1, 0x1f ;  /* 0x08201f0072987f89 */ /* 0x00006200000e0000 */
[C---:B------:R-:W-:Y:S02]  /*2010*/  FFMA.FTZ R142, R112.reuse, R139, -R110 ;  /* 0x0000008b708e7223 */ /* 0x040fe4000001086e */
[----:B------:R-:W-:Y:S01]  /*2020*/  FFMA.FTZ R110, R112, R141, R111 ;  /* 0x0000008d706e7223 */ /* 0x000fe2000001006f */
[----:B------:R0:W3:Y:S04]  /*2030*/  SHFL.DOWN PT, R154, R115, 0x1, 0x1f ;  /* 0x08201f00739a7f89 */ /* 0x0000e800000e0000 */
[----:B------:R0:W4:Y:S04]  /*2040*/  SHFL.DOWN PT, R148, R137, 0x1, 0x1f ;  /* 0x08201f0089947f89 */ /* 0x00012800000e0000 */
[----:B------:R0:W0:Y:S01]  /*2050*/  SHFL.DOWN PT, R150, R113, 0x1, 0x1f ;  /* 0x08201f0071967f89 */ /* 0x00002200000e0000 */
[----:B------:R-:W-:Y:S05]  /*2060*/  @!P0 BRA `(.L_x_14076) ;  /* 0x000000b000008947 */ /* 0x000fea0003800000 */
[C---:B--23--:R-:W-:Y:S02]  /*2070*/  FMUL.FTZ R144, R113.reuse, R154 ;  /* 0x0000009a71907220 */ /* 0x04cfe40000410000 */
[----:B0-----:R-:W-:-:S02]  /*2080*/  FMUL.FTZ R112, R113, R150 ;  /* 0x0000009671707220 */ /* 0x001fc40000410000 */
[-C--:B-1----:R-:W-:Y:S02]  /*2090*/  FMUL.FTZ R146, R113, R152.reuse ;  /* 0x0000009871927220 */ /* 0x082fe40000410000 */
[----:B------:R-:W-:Y:S02]  /*20a0*/  FFMA.FTZ R111, R137, R152, -R144 ;  /* 0x00000098896f7223 */ /* 0x000fe40000010890 */
[-C--:B----4-:R-:W-:Y:S02]  /*20b0*/  FMUL.FTZ R144, R113, R148.reuse ;  /* 0x0000009471907220 */ /* 0x090fe40000410000 */
[C---:B------:R-:W-:Y:S02]  /*20c0*/  FFMA.FTZ R112, R137.reuse, R148, -R112 ;  /* 0x0000009489707223 */ /* 0x040fe40000010870 */
[C---:B------:R-:W-:Y:S02]  /*20d0*/  FFMA.FTZ R146, R137.reuse, R154, R146 ;  /* 0x0000009a89927223 */ /* 0x040fe40000010092 */
[----:B------:R-:W-:Y:S01]  /*20e0*/  FFMA.FTZ R113, R137, R150, R144 ;  /* 0x0000009689717223 */ /* 0x000fe20000010090 */
[----:B------:R-:W-:Y:S01]  /*20f0*/  MOV R137, R112 ;  /* 0x0000007000897202 */ /* 0x000fe20000000f00 */
[----:B------:R-:W-:-:S02]  /*2100*/  FADD.FTZ R114, R114, R111 ;  /* 0x0000006f72727221 */ /* 0x000fc40000010000 */
[----:B------:R-:W-:Y:S02]  /*2110*/  FADD.FTZ R115, R115, R146 ;  /* 0x0000009273737221 */ /* 0x000fe40000010000 */
.L_x_14076:
[----:B--2---:R-:W-:Y:S05]  /*2120*/  BSYNC B0 ;  /* 0x0000000000007941 */ /* 0x004fea0003800000 */
.L_x_14075:
[----:B------:R-:W-:Y:S01]  /*2130*/  ISETP.GT.U32.AND P0, PT, R104, 0x1d, PT ;  /* 0x0000001d6800780c */ /* 0x000fe20003f04070 */
[----:B------:R-:W-:Y:S01]  /*2140*/  FADD.FTZ R110, R109, R110 ;  /* 0x0000006e6d6e7221 */ /* 0x000fe20000010000 */
[----:B------:R2:W4:Y:S01]  /*2150*/  SHFL.DOWN PT, R146, R137, 0x2, 0x1f ;  /* 0x08401f0089927f89 */ /* 0x00052200000e0000 */
[----:B------:R-:W-:Y:S01]  /*2160*/  FADD.FTZ R107, R107, R142 ;  /* 0x0000008e6b6b7221 */ /* 0x000fe20000010000 */
[----:B------:R-:W-:Y:S01]  /*2170*/  BSSY B0, `(.L_x_14077) ;  /* 0x0000014000007945 */ /* 0x000fe20003800000 */
[CC--:B------:R-:W-:Y:S01]  /*2180*/  FMUL.FTZ R109, R121.reuse, R110.reuse ;  /* 0x0000006e796d7220 */ /* 0x0c0fe20000410000 */
[----:B----4-:R2:W4:Y:S01]  /*2190*/  SHFL.DOWN PT, R148, R113, 0x2, 0x1f ;  /* 0x08401f0071947f89 */ /* 0x01052200000e0000 */
[-C--:B------:R-:W-:Y:S02]  /*21a0*/  FMUL.FTZ R111, R121, R107.reuse ;  /* 0x0000006b796f7220 */ /* 0x080fe40000410000 */
[C---:B------:R-:W-:Y:S01]  /*21b0*/  FFMA.FTZ R109, R122.reuse, R107, -R109 ;  /* 0x0000006b7a6d7223 */ /* 0x040fe2000001086d */
[----:B0-----:R2:W0:Y:S01]  /*21c0*/  SHFL.DOWN PT, R150, R114, 0x2, 0x1f ;  /* 0x08401f0072967f89 */ /* 0x00142200000e0000 */
[----:B------:R-:W-:-:S03]  /*21d0*/  FFMA.FTZ R111, R122, R110, R111 ;  /* 0x0000006e7a6f7223 */ /* 0x000fc6000001006f */
[----:B-1----:R2:W1:Y:S01]  /*21e0*/  SHFL.DOWN PT, R152, R115, 0x2, 0x1f ;  /* 0x08401f0073987f89 */ /* 0x00246200000e0000 */
[----:B------:R-:W-:Y:S05]  /*21f0*/  @P0 BRA `(.L_x_14078) ;  /* 0x000000b000000947 */ /* 0x000fea0003800000 */
[C---:B-1----:R-:W-:Y:S02]  /*2200*/  FMUL.FTZ R142, R113.reuse, R152 ;  /* 0x00000098718e7220 */ /* 0x042fe40000410000 */
[C---:B----4-:R-:W-:Y:S02]  /*2210*/  FMUL.FTZ R112, R113.reuse, R148 ;  /* 0x0000009471707220 */ /* 0x050fe40000410000 */
[-C--:B0-----:R-:W-:Y:S02]  /*2220*/  FMUL.FTZ R144, R113, R150.reuse ;  /* 0x0000009671907220 */ /* 0x081fe40000410000 */
[----:B------:R-:W-:Y:S02]  /*2230*/  FFMA.FTZ R139, R137, R150, -R142 ;  /* 0x00000096898b7223 */ /* 0x000fe4000001088e */
[-C--:B------:R-:W-:Y:S02]  /*2240*/  FMUL.FTZ R142, R113, R146.reuse ;  /* 0x00000092718e7220 */ /* 0x080fe40000410000 */
[----:B------:R-:W-:-:S02]  /*2250*/  FFMA.FTZ R112, R137, R146, -R112 ;  /* 0x0000009289707223 */ /* 0x000fc40000010870 */
[C---:B------:R-:W-:Y:S02]  /*2260*/  FFMA.FTZ R144, R137.reuse, R152, R144 ;  /* 0x0000009889907223 */ /* 0x040fe40000010090 */
[----:B--2---:R-:W-:Y:S01]  /*2270*/  FFMA.FTZ R113, R137, R148, R142 ;  /* 0x0000009489717223 */ /* 0x004fe2000001008e */
[----:B------:R-:W-:Y:S01]  /*2280*/  MOV R137, R112 ;  /* 0x0000007000897202 */ /* 0x000fe20000000f00 */
[----:B------:R-:W-:Y:S02]  /*2290*/  FADD.FTZ R114, R114, R139 ;  /* 0x0000008b72727221 */ /* 0x000fe40000010000 */
[----:B------:R-:W-:Y:S02]  /*22a0*/  FADD.FTZ R115, R115, R144 ;  /* 0x0000009073737221 */ /* 0x000fe40000010000 */
.L_x_14078:
[----:B------:R-:W-:Y:S05]  /*22b0*/  BSYNC B0 ;  /* 0x0000000000007941 */ /* 0x000fea0003800000 */
.L_x_14077:
[C---:B------:R-:W-:Y:S01]  /*22c0*/  ISETP.GT.U32.AND P0, PT, R104.reuse, 0x1b, PT ;  /* 0x0000001b6800780c */ /* 0x040fe20003f04070 */
[C---:B------:R-:W-:Y:S01]  /*22d0*/  FFMA.FTZ R140, R5.reuse, R140, R109 ;  /* 0x0000008c058c7223 */ /* 0x040fe2000001006d */
[----:B------:R2:W4:Y:S01]  /*22e0*/  SHFL.DOWN PT, R146, R137, 0x4, 0x1f ;  /* 0x08801f0089927f89 */ /* 0x00052200000e0000 */
[----:B------:R-:W-:Y:S01]  /*22f0*/  FFMA.FTZ R138, R5, R138, R111 ;  /* 0x0000008a058a7223 */ /* 0x000fe2000001006f */
[----:B------:R-:W-:Y:S01]  /*2300*/  BSSY B0, `(.L_x_14079) ;  /* 0x0000016000007945 */ /* 0x000fe20003800000 */
[C---:B------:R-:W-:Y:S01]  /*2310*/  FMUL.FTZ R111, R125.reuse, R140 ;  /* 0x0000008c7d6f7220 */ /* 0x040fe20000410000 */
[----:B----4-:R2:W4:Y:S01]  /*2320*/  SHFL.DOWN PT, R148, R113, 0x4, 0x1f ;  /* 0x08801f0071947f89 */ /* 0x01052200000e0000 */
[-C--:B------:R-:W-:Y:S01]  /*2330*/  FMUL.FTZ R109, R125, R138.reuse ;  /* 0x0000008a7d6d7220 */ /* 0x080fe20000410000 */
[C---:B------:R-:W-:Y:S01]  /*2340*/  ISETP.GT.U32.AND P1, PT, R104.reuse, 0x17, PT ;  /* 0x000000176800780c */ /* 0x040fe20003f24070 */
[C---:B------:R-:W-:Y:S01]  /*2350*/  FFMA.FTZ R111, R123.reuse, R138, R111 ;  /* 0x0000008a7b6f7223 */ /* 0x040fe2000001006f */
[----:B0-----:R2:W0:Y:S01]  /*2360*/  SHFL.DOWN PT, R150, R114, 0x4, 0x1f ;  /* 0x08801f0072967f89 */ /* 0x00142200000e0000 */
[----:B------:R-:W-:Y:S01]  /*2370*/  ISETP.GT.U32.AND P3, PT, R104, 0xf, PT ;  /* 0x0000000f6800780c */ /* 0x000fe20003f64070 */
[----:B------:R-:W-:-:S02]  /*2380*/  FFMA.FTZ R109, R123, R140, -R109 ;  /* 0x0000008c7b6d7223 */ /* 0x000fc4000001086d */
        /* <DEDUP_REMOVED lines=13> */
.L_x_14080:
[----:B------:R-:W-:Y:S05]  /*2460*/  BSYNC B0 ;  /* 0x0000000000007941 */ /* 0x000fea0003800000 */
.L_x_14079:
[----:B0-----:R0:W2:Y:S01]  /*2470*/  SHFL.DOWN PT, R150, R137, 0x8, 0x1f ;  /* 0x09001f0089967f89 */ /* 0x0010a200000e0000 */
[----:B------:R-:W-:Y:S01]  /*2480*/  BSSY B0, `(.L_x_14081) ;  /* 0x0000012000007945 */ /* 0x000fe20003800000 */
[C---:B------:R-:W-:Y:S02]  /*2490*/  FFMA.FTZ R112, R6.reuse, R135, R109 ;  /* 0x0000008706707223 */ /* 0x040fe4000001006d */
        /* <DEDUP_REMOVED lines=16> */
.L_x_14082:
[----:B------:R-:W-:Y:S05]  /*25a0*/  BSYNC B0 ;  /* 0x0000000000007941 */ /* 0x000fea0003800000 */
.L_x_14081:
[----:B--2---:R2:W0:Y:S01]  /*25b0*/  SHFL.DOWN PT, R150, R137, 0x10, 0x1f ;  /* 0x0a001f0089967f89 */ /* 0x00442200000e0000 */
[----:B------:R-:W-:Y:S01]  /*25c0*/  BSSY B0, `(.L_x_14083) ;  /* 0x0000011000007945 */ /* 0x000fe20003800000 */
[----:B------:R-:W-:-:S02]  /*25d0*/  FMUL.FTZ R133, R4, R99 ;  /* 0x0000006304857220 */ /* 0x000fc40000410000 */
[----:B-1----:R2:W1:Y:S04]  /*25e0*/  SHFL.DOWN PT, R152, R113, 0x10, 0x1f ;  /* 0x0a001f0071987f89 */ /* 0x00246800000e0000 */
[----:B---3--:R2:W3:Y:S04]  /*25f0*/  SHFL.DOWN PT, R154, R114, 0x10, 0x1f ;  /* 0x0a001f00729a7f89 */ /* 0x0084e800000e0000 */
[----:B----4-:R2:W4:Y:S01]  /*2600*/  SHFL.DOWN PT, R156, R115, 0x10, 0x1f ;  /* 0x0a001f00739c7f89 */ /* 0x01052200000e0000 */
[----:B------:R-:W-:Y:S05]  /*2610*/  @P3 BRA `(.L_x_14084) ;  /* 0x000000b000003947 */ /* 0x000fea0003800000 */
[C---:B----4-:R-:W-:Y:S02]  /*2620*/  FMUL.FTZ R146, R113.reuse, R156 ;  /* 0x0000009c71927220 */ /* 0x050fe40000410000 */
[----:B-1----:R-:W-:-:S02]  /*2630*/  FMUL.FTZ R144, R113, R152 ;  /* 0x0000009871907220 */ /* 0x002fc40000410000 */
[-C--:B---3--:R-:W-:Y:S02]  /*2640*/  FMUL.FTZ R148, R113, R154.reuse ;  /* 0x0000009a71947220 */ /* 0x088fe40000410000 */
[----:B------:R-:W-:Y:S02]  /*2650*/  FFMA.FTZ R109, R137, R154, -R146 ;  /* 0x0000009a896d7223 */ /* 0x000fe40000010892 */
[-C--:B0-----:R-:W-:Y:S02]  /*2660*/  FMUL.FTZ R146, R113, R150.reuse ;  /* 0x0000009671927220 */ /* 0x081fe40000410000 */
[C---:B------:R-:W-:Y:S02]  /*2670*/  FFMA.FTZ R144, R137.reuse, R150, -R144 ;  /* 0x0000009689907223 */ /* 0x040fe40000010890 */
[C---:B------:R-:W-:Y:S02]  /*2680*/  FFMA.FTZ R148, R137.reuse, R156, R148 ;  /* 0x0000009c89947223 */ /* 0x040fe40000010094 */
[----:B--2---:R-:W-:Y:S01]  /*2690*/  FFMA.FTZ R113, R137, R152, R146 ;  /* 0x0000009889717223 */ /* 0x004fe20000010092 */
[----:B------:R-:W-:Y:S01]  /*26a0*/  MOV R137, R144 ;  /* 0x0000009000897202 */ /* 0x000fe20000000f00 */
[----:B------:R-:W-:-:S02]  /*26b0*/  FADD.FTZ R114, R114, R109 ;  /* 0x0000006d72727221 */ /* 0x000fc40000010000 */
[----:B------:R-:W-:Y:S02]  /*26c0*/  FADD.FTZ R115, R115, R148 ;  /* 0x0000009473737221 */ /* 0x000fe40000010000 */
.L_x_14084:
[----:B------:R-:W-:Y:S05]  /*26d0*/  BSYNC B0 ;  /* 0x0000000000007941 */ /* 0x000fea0003800000 */
.L_x_14083:
[----:B0-----:R-:W-:Y:S01]  /*26e0*/  SHFL.DOWN PT, R150, R113, 0x1, 0x1f ;  /* 0x08201f0071967f89 */ /* 0x001fe200000e0000 */
[----:B------:R-:W-:Y:S01]  /*26f0*/  FFMA.FTZ R135, R93, R107, RZ ;  /* 0x0000006b5d877223 */ /* 0x000fe200000100ff */
[----:B------:R-:W-:Y:S01]  /*2700*/  ISETP.NE.AND P0, PT, R66, RZ, PT ;  /* 0x000000ff4200720c */ /* 0x000fe20003f05270 */
[----:B------:R-:W-:Y:S01]  /*2710*/  FMUL.FTZ R111, R5, R108 ;  /* 0x0000006c056f7220 */ /* 0x000fe20000410000 */
[----:B------:R-:W0:Y:S01]  /*2720*/  SHFL.IDX PT, R141, R30, RZ, 0x1f ;  /* 0x00001fff1e8d7589 */ /* 0x000e2200000e0000 */
[-C--:B------:R-:W-:Y:S01]  /*2730*/  FFMA.FTZ R107, R20, -R133.reuse, R107 ;  /* 0x80000085146b7223 */ /* 0x080fe2000001006b */
[----:B------:R-:W-:Y:S01]  /*2740*/  BSSY B0, `(.L_x_14085) ;  /* 0x000008e000007945 */ /* 0x000fe20003800000 */
[----:B------:R-:W-:Y:S01]  /*2750*/  FFMA.FTZ R109, R21, -R133, R110 ;  /* 0x80000085156d7223 */ /* 0x000fe2000001006e */
[----:B------:R-:W5:Y:S01]  /*2760*/  SHFL.IDX PT, R139, R31, RZ, 0x1f ;  /* 0x00001fff1f8b7589 */ /* 0x000f6200000e0000 */
[----:B------:R-:W-:Y:S02]  /*2770*/  FFMA.FTZ R133, R93, -R110, RZ ;  /* 0x8000006e5d857223 */ /* 0x000fe400000100ff */
[----:B------:R-:W-:Y:S01]  /*2780*/  FFMA.FTZ R135, R94, R140, R135 ;  /* 0x0000008c5e877223 */ /* 0x000fe20000010087 */
[----:B------:R-:W2:Y:S01]  /*2790*/  SHFL.DOWN PT, R146, R137, 0x1, 0x1f ;  /* 0x08201f0089927f89 */ /* 0x000ea200000e0000 */
[----:B------:R-:W-:-:S02]  /*27a0*/  FFMA.FTZ R110, R22, -R111, R140 ;  /* 0x8000006f166e7223 */ /* 0x000fc4000001008c */
[----:B------:R-:W-:Y:S01]  /*27b0*/  FFMA.FTZ R133, R94, -R138, R133 ;  /* 0x8000008a5e857223 */ /* 0x000fe20000010085 */
[----:B------:R4:W3:Y:S01]  /*27c0*/  SHFL.IDX PT, R144, R113, RZ, 0x1f ;  /* 0x00001fff71907589 */ /* 0x0008e200000e0000 */
[----:B------:R-:W-:Y:S02]  /*27d0*/  FMUL.FTZ R149, R6, R105 ;  /* 0x0000006906957220 */ /* 0x000fe40000410000 */
[----:B------:R-:W-:Y:S01]  /*27e0*/  FMUL.FTZ R140, R117, R112 ;  /* 0x00000070758c7220 */ /* 0x000fe20000410000 */
[----:B------:R-:W1:Y:S01]  /*27f0*/  SHFL.DOWN PT, R145, R115, 0x1, 0x1f ;  /* 0x08201f0073917f89 */ /* 0x000e6200000e0000 */
[----:B------:R-:W-:Y:S02]  /*2800*/  FFMA.FTZ R111, R23, -R111, R138 ;  /* 0x8000006f176f7223 */ /* 0x000fe4000001008a */
[-C--:B------:R-:W-:Y:S01]  /*2810*/  FMUL.FTZ R138, R117, R142.reuse ;  /* 0x0000008e758a7220 */ /* 0x080fe20000410000 */
[----:B------:R-:W1:Y:S01]  /*2820*/  SHFL.DOWN PT, R147, R114, 0x1, 0x1f ;  /* 0x08201f0072937f89 */ /* 0x000e6200000e0000 */
[----:B------:R-:W-:-:S02]  /*2830*/  FFMA.FTZ R133, R95, -R142, R133 ;  /* 0x8000008e5f857223 */ /* 0x000fc40000010085 */
[----:B--2-4-:R-:W-:Y:S01]  /*2840*/  FFMA.FTZ R113, R25, -R149, R142 ;  /* 0x8000009519717223 */ /* 0x014fe2000001008e */
[----:B------:R2:W4:Y:S01]  /*2850*/  SHFL.IDX PT, R143, R137, RZ, 0x1f ;  /* 0x00001fff898f7589 */ /* 0x00052200000e0000 */
[C---:B------:R-:W-:Y:S02]  /*2860*/  FFMA.FTZ R140, R127.reuse, R142, R140 ;  /* 0x0000008e7f8c7223 */ /* 0x040fe4000001008c */
[C---:B0-----:R-:W-:Y:S01]  /*2870*/  @P2 FMUL.FTZ R148, R150.reuse, R141 ;  /* 0x0000008d96942220 */ /* 0x041fe20000410000 */
[----:B------:R-:W0:Y:S01]  /*2880*/  SHFL.IDX PT, R114, R114, RZ, 0x1f ;  /* 0x00001fff72727589 */ /* 0x000e2200000e0000 */
[-C--:B-----5:R-:W-:Y:S02]  /*2890*/  @P2 FMUL.FTZ R142, R150, R139.reuse ;  /* 0x0000008b968e2220 */ /* 0x0a0fe40000410000 */
[----:B------:R-:W-:Y:S01]  /*28a0*/  FFMA.FTZ R138, R127, R112, -R138 ;  /* 0x000000707f8a7223 */ /* 0x000fe2000001088a */
[----:B------:R-:W5:Y:S01]  /*28b0*/  SHFL.IDX PT, R115, R115, RZ, 0x1f ;  /* 0x00001fff73737589 */ /* 0x000f6200000e0000 */
[----:B------:R-:W-:-:S02]  /*28c0*/  @P2 FFMA.FTZ R148, R146, R139, R148 ;  /* 0x0000008b92942223 */ /* 0x000fc40000010094 */
[----:B------:R-:W-:Y:S02]  /*28d0*/  @P2 FFMA.FTZ R142, R146, R141, -R142 ;  /* 0x0000008d928e2223 */ /* 0x000fe4000001088e */
[----:B--2---:R-:W-:Y:S02]  /*28e0*/  FFMA.FTZ R137, R7, R134, R138 ;  /* 0x0000008607897223 */ /* 0x004fe4000001008a */
[C---:B---3--:R-:W-:Y:S02]  /*28f0*/  FMUL.FTZ R138, R144.reuse, R30 ;  /* 0x0000001e908a7220 */ /* 0x048fe40000410000 */
[----:B-1----:R-:W-:Y:S02]  /*2900*/  @P2 FADD.FTZ R139, R145, R148 ;  /* 0x00000094918b2221 */ /* 0x002fe40000010000 */
[----:B------:R-:W-:Y:S02]  /*2910*/  FMUL.FTZ R134, R144, R31 ;  /* 0x0000001f90867220 */ /* 0x000fe40000410000 */
[----:B------:R-:W-:-:S02]  /*2920*/  @P2 FADD.FTZ R141, R147, R142 ;  /* 0x0000008e938d2221 */ /* 0x000fc40000010000 */
[----:B------:R-:W-:Y:S02]  /*2930*/  FFMA.FTZ R136, R7, R136, R140 ;  /* 0x0000008807887223 */ /* 0x000fe4000001008c */
[----:B----4-:R-:W-:Y:S02]  /*2940*/  FFMA.FTZ R138, R143, R31, R138 ;  /* 0x0000001f8f8a7223 */ /* 0x010fe4000001008a */
[-C--:B------:R-:W-:Y:S02]  /*2950*/  FMUL.FTZ R31, R139, -R97.reuse ;  /* 0x800000618b1f7220 */ /* 0x080fe40000410000 */
[C---:B------:R-:W-:Y:S02]  /*2960*/  FMUL.FTZ R97, R141.reuse, -R97 ;  /* 0x800000618d617220 */ /* 0x040fe40000410000 */
[-C--:B------:R-:W-:Y:S02]  /*2970*/  FFMA.FTZ R31, R141, R96.reuse, -R31 ;  /* 0x000000608d1f7223 */ /* 0x080fe4000001081f */
[----:B------:R-:W-:-:S02]  /*2980*/  FFMA.FTZ R139, R139, R96, R97 ;  /* 0x000000608b8b7223 */ /* 0x000fc40000010061 */
[----:B------:R-:W-:Y:S02]  /*2990*/  FFMA.FTZ R145, R143, R30, -R134 ;  /* 0x0000001e8f917223 */ /* 0x000fe40000010886 */
[----:B------:R-:W-:Y:S02]  /*29a0*/  FMUL.FTZ R30, R144, R29 ;  /* 0x0000001d901e7220 */ /* 0x000fe40000410000 */
[----:B------:R-:W-:Y:S02]  /*29b0*/  FADD.FTZ R96, -R116, R139 ;  /* 0x0000008b74607221 */ /* 0x000fe40000010100 */
[----:B------:R-:W-:Y:S01]  /*29c0*/  FADD.FTZ R97, R132, R31 ;  /* 0x0000001f84617221 */ /* 0x000fe20000010000 */
[----:B------:R-:W-:Y:S01]  /*29d0*/  P2R R31, PR, RZ, 0x1 ;  /* 0x00000001ff1f7803 */ /* 0x000fe20000000000 */
[----:B------:R-:W-:Y:S02]  /*29e0*/  FMUL.FTZ R116, R7, R106 ;  /* 0x0000006a07747220 */ /* 0x000fe40000410000 */
[----:B------:R-:W-:-:S02]  /*29f0*/  FFMA.FTZ R135, R95, R112, R135 ;  /* 0x000000705f877223 */ /* 0x000fc40000010087 */
[-C--:B------:R-:W-:Y:S02]  /*2a00*/  FMUL.FTZ R144, R144, R28.reuse ;  /* 0x0000001c90907220 */ /* 0x080fe40000410000 */
[----:B------:R-:W-:Y:S02]  /*2a10*/  FMUL.FTZ R132, R102, R137 ;  /* 0x0000008966847220 */ /* 0x000fe40000410000 */
[----:B------:R-:W-:Y:S02]  /*2a20*/  FFMA.FTZ R28, R143, R28, -R30 ;  /* 0x0000001c8f1c7223 */ /* 0x000fe4000001081e */
[----:B0-----:R-:W-:Y:S02]  /*2a30*/  FADD.FTZ R30, R114, R145 ;  /* 0x00000091721e7221 */ /* 0x001fe40000010000 */
[----:B-----5:R-:W-:Y:S02]  /*2a40*/  FADD.FTZ R31, R115, R138 ;  /* 0x0000008a731f7221 */ /* 0x020fe40000010000 */
[----:B------:R-:W-:-:S02]  /*2a50*/  FFMA.FTZ R114, R26, -R116, R137 ;  /* 0x800000741a727223 */ /* 0x000fc40000010089 */
[----:B------:R-:W-:Y:S02]  /*2a60*/  FFMA.FTZ R115, R27, -R116, R136 ;  /* 0x800000741b737223 */ /* 0x000fe40000010088 */
[----:B------:R-:W-:Y:S02]  /*2a70*/  FMUL.FTZ R136, R102, R136 ;  /* 0x0000008866887220 */ /* 0x000fe40000410000 */
[----:B------:R-:W-:Y:S02]  /*2a80*/  FADD.FTZ R116, R135, R132 ;  /* 0x0000008487747221 */ /* 0x000fe40000010000 */
[C---:B------:R-:W-:Y:S02]  /*2a90*/  FMUL.FTZ R132, R117.reuse, -R96 ;  /* 0x8000006075847220 */ /* 0x040fe40000410000 */
[----:B------:R-:W-:Y:S02]  /*2aa0*/  FMUL.FTZ R134, R117, -R97 ;  /* 0x8000006175867220 */ /* 0x000fe40000410000 */
[----:B------:R-:W-:-:S02]  /*2ab0*/  FADD.FTZ R117, R133, -R136 ;  /* 0x8000008885757221 */ /* 0x000fc40000010000 */
[C---:B------:R-:W-:Y:S02]  /*2ac0*/  FFMA.FTZ R133, R127.reuse, R97, -R132 ;  /* 0x000000617f857223 */ /* 0x040fe40000010884 */
[-C--:B------:R-:W-:Y:S02]  /*2ad0*/  FFMA.FTZ R127, R127, R96.reuse, R134 ;  /* 0x000000607f7f7223 */ /* 0x080fe40000010086 */
[----:B------:R-:W-:Y:S02]  /*2ae0*/  FFMA.FTZ R29, R143, R29, R144 ;  /* 0x0000001d8f1d7223 */ /* 0x000fe40000010090 */
[C---:B------:R-:W-:Y:S02]  /*2af0*/  FMUL.FTZ R134, R106.reuse, R96 ;  /* 0x000000606a867220 */ /* 0x040fe40000410000 */
[----:B------:R-:W-:Y:S01]  /*2b00*/  FMUL.FTZ R132, R106, R97 ;  /* 0x000000616a847220 */ /* 0x000fe20000410000 */
[----:B------:R0:W-:Y:S01]  /*2b10*/  @!P0 STS.128 [R130+0x1d90], R28 ;  /* 0x001d901c82008388 */ /* 0x0001e20000000c00 */
[----:B------:R-:W-:-:S02]  /*2b20*/  FADD.FTZ R124, -R124, R127 ;  /* 0x0000007f7c7c7221 */ /* 0x000fc40000010100 */
[----:B------:R-:W-:Y:S02]  /*2b30*/  FADD.FTZ R118, R118, R133 ;  /* 0x0000008576767221 */ /* 0x000fe40000010000 */
[C---:B------:R-:W-:Y:S02]  /*2b40*/  FMUL.FTZ R127, R115.reuse, R134 ;  /* 0x00000086737f7220 */ /* 0x040fe40000410000 */
[----:B------:R-:W-:Y:S02]  /*2b50*/  FMUL.FTZ R133, R115, R132 ;  /* 0x0000008473857220 */ /* 0x000fe40000410000 */
[----:B------:R-:W-:Y:S02]  /*2b60*/  FFMA.FTZ R112, R24, -R149, R112 ;  /* 0x8000009518707223 */ /* 0x000fe40000010070 */
[C---:B------:R-:W-:Y:S02]  /*2b70*/  FMUL.FTZ R139, R7.reuse, R134 ;  /* 0x00000086078b7220 */ /* 0x040fe40000410000 */
[----:B------:R-:W-:-:S02]  /*2b80*/  FMUL.FTZ R137, R7, R132 ;  /* 0x0000008407897220 */ /* 0x000fc40000410000 */
[C---:B0-----:R-:W-:Y:S01]  /*2b90*/  FMUL.FTZ R28, R125.reuse, -R124 ;  /* 0x8000007c7d1c7220 */ /* 0x041fe20000410000 */
[----:B------:R-:W-:Y:S01]  /*2ba0*/  STS [R82.X4+0x43c], R139 ;  /* 0x00043c8b52007388 */ /* 0x000fe20000004800 */
[----:B------:R-:W-:Y:S02]  /*2bb0*/  FMUL.FTZ R125, R125, -R118 ;  /* 0x800000767d7d7220 */ /* 0x000fe40000410000 */
[C---:B------:R-:W-:Y:S01]  /*2bc0*/  FFMA.FTZ R130, R114.reuse, R132, R127 ;  /* 0x0000008472827223 */ /* 0x040fe2000001007f */
[----:B------:R0:W-:Y:S01]  /*2bd0*/  STS [R82.X4+0x438], R137 ;  /* 0x0004388952007388 */ /* 0x0001e20000004800 */
[----:B------:R-:W-:Y:S02]  /*2be0*/  FFMA.FTZ R127, R114, R134, -R133 ;  /* 0x00000086727f7223 */ /* 0x000fe40000010885 */
[-C--:B------:R-:W-:Y:S02]  /*2bf0*/  FMUL.FTZ R133, R105, R124.reuse ;  /* 0x0000007c69857220 */ /* 0x080fe40000410000 */
[----:B------:R-:W-:-:S02]  /*2c00*/  FFMA.FTZ R125, R123, R124, R125 ;  /* 0x0000007c7b7d7223 */ /* 0x000fc4000001007d */
[-C--:B------:R-:W-:Y:S02]  /*2c10*/  FFMA.FTZ R29, R123, R118.reuse, -R28 ;  /* 0x000000767b1d7223 */ /* 0x080fe4000001081c */
[----:B------:R-:W-:Y:S02]  /*2c20*/  FMUL.FTZ R31, R105, R118 ;  /* 0x00000076691f7220 */ /* 0x000fe40000410000 */
[----:B------:R-:W-:Y:S02]  /*2c30*/  FMUL.FTZ R28, R113, R133 ;  /* 0x00000085711c7220 */ /* 0x000fe40000410000 */
[----:B------:R-:W-:Y:S02]  /*2c40*/  FADD.FTZ R126, -R126, R125 ;  /* 0x0000007d7e7e7221 */ /* 0x000fe40000010100 */
[----:B------:R-:W-:Y:S02]  /*2c50*/  FADD.FTZ R123, R128, R29 ;  /* 0x0000001d807b7221 */ /* 0x000fe40000010000 */
[----:B------:R-:W-:-:S02]  /*2c60*/  FFMA.FTZ R136, R112, R31, R28 ;  /* 0x0000001f70887223 */ /* 0x000fc4000001001c */
[C---:B------:R-:W-:Y:S02]  /*2c70*/  FMUL.FTZ R28, R121.reuse, -R126 ;  /* 0x8000007e791c7220 */ /* 0x040fe40000410000 */
[-C--:B------:R-:W-:Y:S02]  /*2c80*/  FMUL.FTZ R121, R121, -R123.reuse ;  /* 0x8000007b79797220 */ /* 0x080fe40000410000 */
[-C--:B------:R-:W-:Y:S02]  /*2c90*/  FMUL.FTZ R30, R108, R123.reuse ;  /* 0x0000007b6c1e7220 */ /* 0x080fe40000410000 */
[----:B------:R-:W-:Y:S02]  /*2ca0*/  FFMA.FTZ R28, R122, R123, -R28 ;  /* 0x0000007b7a1c7223 */ /* 0x000fe4000001081c */
[-C--:B------:R-:W-:Y:S02]  /*2cb0*/  FMUL.FTZ R29, R113, R31.reuse ;  /* 0x0000001f711d7220 */ /* 0x080fe40000410000 */
[----:B------:R-:W-:-:S02]  /*2cc0*/  FMUL.FTZ R135, R6, R31 ;  /* 0x0000001f06877220 */ /* 0x000fc40000410000 */
[-C--:B------:R-:W-:Y:S02]  /*2cd0*/  FFMA.FTZ R122, R122, R126.reuse, R121 ;  /* 0x0000007e7a7a7223 */ /* 0x080fe40000010079 */
[----:B------:R-:W-:Y:S01]  /*2ce0*/  FMUL.FTZ R128, R108, R126 ;  /* 0x0000007e6c807220 */ /* 0x000fe20000410000 */
[----:B------:R-:W-:Y:S01]  /*2cf0*/  STS [R82.X4+0x430], R135 ;  /* 0x0004308752007388 */ /* 0x000fe20000004800 */
[-C--:B------:R-:W-:Y:S02]  /*2d00*/  FMUL.FTZ R31, R111, R30.reuse ;  /* 0x0000001e6f1f7220 */ /* 0x080fe40000410000 */
[----:B------:R-:W-:Y:S02]  /*2d10*/  FFMA.FTZ R138, R112, R133, -R29 ;  /* 0x00000085708a7223 */ /* 0x000fe4000001081d */
[----:B------:R-:W-:Y:S02]  /*2d20*/  FMUL.FTZ R125, R5, R30 ;  /* 0x0000001e057d7220 */ /* 0x000fe40000410000 */
[----:B------:R-:W-:-:S02]  /*2d30*/  FADD.FTZ R122, -R131, R122 ;  /* 0x0000007a837a7221 */ /* 0x000fc40000010100 */
[-C--:B------:R-:W-:Y:S01]  /*2d40*/  FMUL.FTZ R29, R111, R128.reuse ;  /* 0x000000806f1d7220 */ /* 0x080fe20000410000 */
[----:B------:R1:W-:Y:S01]  /*2d50*/  STS [R82.X4+0x428], R125 ;  /* 0x0004287d52007388 */ /* 0x0003e20000004800 */
[-C--:B------:R-:W-:Y:S02]  /*2d60*/  FFMA.FTZ R134, R110, R128.reuse, -R31 ;  /* 0x000000806e867223 */ /* 0x080fe4000001081f */
[----:B------:R-:W-:Y:S01]  /*2d70*/  FMUL.FTZ R131, R5, R128 ;  /* 0x0000008005837220 */ /* 0x000fe20000410000 */
[----:B------:R-:W-:Y:S01]  /*2d80*/  LEA R128, R80, 0xffffff80, 0x7 ;  /* 0xffffff8050807811 */ /* 0x000fe200078e38ff */
[----:B------:R-:W-:Y:S02]  /*2d90*/  FADD.FTZ R129, R129, R28 ;  /* 0x0000001c81817221 */ /* 0x000fe40000010000 */
[----:B------:R-:W-:Y:S01]  /*2da0*/  FFMA.FTZ R132, R110, R30, R29 ;  /* 0x0000001e6e847223 */ /* 0x000fe2000001001d */
[----:B------:R2:W-:Y:S01]  /*2db0*/  STS [R82.X4+0x42c], R131 ;  /* 0x00042c8352007388 */ /* 0x0005e20000004800 */
[----:B0-----:R-:W-:Y:S01]  /*2dc0*/  FMUL.FTZ R137, R6, R133 ;  /* 0x0000008506897220 */ /* 0x001fe20000410000 */
[----:B-1----:R-:W-:Y:S01]  /*2dd0*/  IADD3 R125, -R128, c[0x0][0x168], RZ ;  /* 0x00005a00807d7a10 */ /* 0x002fe20007ffe1ff */
[----:B------:R-:W-:Y:S01]  /*2de0*/  FMUL.FTZ R30, R99, R122 ;  /* 0x0000007a631e7220 */ /* 0x000fe20000410000 */
[----:B------:R-:W-:Y:S01]  /*2df0*/  SHF.L.U64.HI R128, R101, 0x2, R98 ;  /* 0x0000000265807819 */ /* 0x000fe20000010262 */
[----:B------:R-:W-:Y:S01]  /*2e00*/  FMUL.FTZ R28, R99, R129 ;  /* 0x00000081631c7220 */ /* 0x000fe20000410000 */
[----:B------:R-:W-:Y:S01]  /*2e10*/  LEA R133, R125, -R66, 0x1 ;  /* 0x800000427d857211 */ /* 0x000fe200078e08ff */
[C---:B------:R-:W-:Y:S01]  /*2e20*/  FMUL.FTZ R29, R109.reuse, R30 ;  /* 0x0000001e6d1d7220 */ /* 0x040fe20000410000 */
[----:B------:R-:W-:Y:S01]  /*2e30*/  STS [R82.X4+0x434], R137 ;  /* 0x0004348952007388 */ /* 0x000fe20000004800 */
[-C--:B------:R-:W-:Y:S01]  /*2e40*/  FMUL.FTZ R31, R109, R28.reuse ;  /* 0x0000001c6d1f7220 */ /* 0x080fe20000410000 */
[----:B------:R-:W-:Y:S01]  /*2e50*/  ISETP.GE.AND P0, PT, R133, 0x1, PT ;  /* 0x000000018500780c */ /* 0x000fe20003f06270 */
[----:B------:R-:W-:-:S02]  /*2e60*/  FFMA.FTZ R29, R107, R28, R29 ;  /* 0x0000001c6b1d7223 */ /* 0x000fc4000001001d */
[----:B------:R-:W-:Y:S02]  /*2e70*/  FFMA.FTZ R31, R107, R30, -R31 ;  /* 0x0000001e6b1f7223 */ /* 0x000fe4000001081f */
[C---:B------:R-:W-:Y:S02]  /*2e80*/  FMUL.FTZ R121, R4.reuse, R28 ;  /* 0x0000001c04797220 */ /* 0x040fe40000410000 */
[----:B------:R-:W-:Y:S02]  /*2e90*/  FMUL.FTZ R125, R4, R30 ;  /* 0x0000001e047d7220 */ /* 0x000fe40000410000 */
[----:B------:R-:W-:Y:S01]  /*2ea0*/  FADD.FTZ R29, RZ, R29 ;  /* 0x0000001dff1d7221 */ /* 0x000fe20000010000 */
[----:B------:R0:W-:Y:S01]  /*2eb0*/  STS [R82.X4+0x420], R121 ;  /* 0x0004207952007388 */ /* 0x0001e20000004800 */
[----:B------:R-:W-:Y:S02]  /*2ec0*/  FADD.FTZ R31, RZ, R31 ;  /* 0x0000001fff1f7221 */ /* 0x000fe40000010000 */
[----:B------:R-:W-:Y:S01]  /*2ed0*/  FADD.FTZ R29, R29, R132 ;  /* 0x000000841d1d7221 */ /* 0x000fe20000010000 */
[----:B------:R1:W-:Y:S01]  /*2ee0*/  STS [R82.X4+0x424], R125 ;  /* 0x0004247d52007388 */ /* 0x0003e20000004800 */
[----:B------:R-:W-:-:S02]  /*2ef0*/  FADD.FTZ R31, R31, R134 ;  /* 0x000000861f1f7221 */ /* 0x000fc40000010000 */
[----:B--2---:R-:W-:Y:S02]  /*2f00*/  FADD.FTZ R131, R29, R136 ;  /* 0x000000881d837221 */ /* 0x004fe40000010000 */
[----:B------:R-:W-:Y:S01]  /*2f10*/  FADD.FTZ R138, R31, R138 ;  /* 0x0000008a1f8a7221 */ /* 0x000fe20000010000 */
[----:B0-----:R-:W-:Y:S01]  /*2f20*/  SHF.L.U32 R121, R101, 0x2, RZ ;  /* 0x0000000265797819 */ /* 0x001fe200000006ff */
[----:B------:R-:W-:Y:S01]  /*2f30*/  IMAD R128, R128, c[0x0][0x2b0], RZ ;  /* 0x0000ac0080807a24 */ /* 0x000fe200078e02ff */
[----:B------:R-:W-:Y:S06]  /*2f40*/  BAR.SYNC.DEFER_BLOCKING 0x0 ;  /* 0x0000000000007b1d */ /* 0x000fec0000010000 */
[----:B------:R-:W-:Y:S05]  /*2f50*/  @!P0 BRA `(.L_x_14086) ;  /* 0x000000c000008947 */ /* 0x000fea0003800000 */
[----:B-1----:R-:W-:Y:S01]  /*2f60*/  LEA.HI.SX32 R125, R66, R66, 0x1b ;  /* 0x00000042427d7211 */ /* 0x002fe200078fdaff */
        /* <DEDUP_REMOVED lines=11> */
.L_x_14086:
[----:B-1----:R-:W-:Y:S05]  /*3020*/  BSYNC B0 ;  /* 0x0000000000007941 */ /* 0x002fea0003800000 */
.L_x_14085:
[----:B0-----:R0:W1:Y:S01]  /*3030*/  LDS R31, [R84.X4+0x4a0] ;  /* 0x0004a000541f7984 */ /* 0x0010620000004800 */
[----:B------:R-:W-:Y:S01]  /*3040*/  ISETP.GE.AND P6, PT, R133, 0x21, PT ;  /* 0x000000218500780c */ /* 0x000fe20003fc6270 */
[----:B------:R-:W-:Y:S01]  /*3050*/  BSSY B0, `(.L_x_14087) ;  /* 0x000000e000007945 */ /* 0x000fe20003800000 */
[----:B------:R-:W-:Y:S01]  /*3060*/  FADD.FTZ R130, R131, R130 ;  /* 0x0000008283827221 */ /* 0x000fe20000010000 */
[C---:B------:R-:W-:Y:S01]  /*3070*/  ISETP.GE.AND P0, PT, R133.reuse, 0x41, PT ;  /* 0x000000418500780c */ /* 0x040fe20003f06270 */
        /* <DEDUP_REMOVED lines=11> */
.L_x_14088:
[----:B0-----:R-:W-:Y:S05]  /*3130*/  BSYNC B0 ;  /* 0x0000000000007941 */ /* 0x001fea0003800000 */
.L_x_14087:
[----:B-1----:R0:W1:Y:S01]  /*3140*/  LDS R31, [R86.X4+0x520] ;  /* 0x00052000561f7984 */ /* 0x0020620000004800 */
[----:B------:R-:W-:Y:S01]  /*3150*/  BSSY B0, `(.L_x_14089) ;  /* 0x0000005000007945 */ /* 0x000fe20003800000 */
[----:B------:R-:W-:Y:S05]  /*3160*/  @!P0 BRA `(.L_x_14090) ;  /* 0x0000003000008947 */ /* 0x000fea0003800000 */
[----:B------:R-:W-:-:S05]  /*3170*/  IMAD.WIDE.U32 R28, R121, c[0x0][0x2b0], R46 ;  /* 0x0000ac00791c7a25 */ /* 0x000fca00078e002e */
[----:B------:R-:W-:-:S05]  /*3180*/  IADD3 R29, R125, R29, RZ ;  /* 0x0000001d7d1d7210 */ /* 0x000fca0007ffe0ff */
[----:B-1----:R1:W-:Y:S02]  /*3190*/  RED.E.ADD.F32.FTZ.RN.STRONG.GPU [R28.64], R31 ;  /* 0x0000001f1c00798e */ /* 0x0023e4000c10e786 */
.L_x_14090:
[----:B------:R-:W-:Y:S05]  /*31a0*/  BSYNC B0 ;  /* 0x0000000000007941 */ /* 0x000fea0003800000 */
.L_x_14089:
[----:B-1----:R1:W2:Y:S01]  /*31b0*/  LDS R31, [R87.X4+0x5a0] ;  /* 0x0005a000571f7984 */ /* 0x0022a20000004800 */
[----:B------:R-:W-:Y:S01]  /*31c0*/  BSSY B0, `(.L_x_14091) ;  /* 0x0000005000007945 */ /* 0x000fe20003800000 */
[----:B------:R-:W-:Y:S05]  /*31d0*/  @!P1 BRA `(.L_x_14092) ;  /* 0x0000003000009947 */ /* 0x000fea0003800000 */
[----:B------:R-:W-:-:S05]  /*31e0*/  IMAD.WIDE.U32 R28, R121, c[0x0][0x2b0], R48 ;  /* 0x0000ac00791c7a25 */ /* 0x000fca00078e0030 */
[----:B------:R-:W-:-:S05]  /*31f0*/  IADD3 R29, R125, R29, RZ ;  /* 0x0000001d7d1d7210 */ /* 0x000fca0007ffe0ff */
[----:B--2---:R2:W-:Y:S02]  /*3200*/  RED.E.ADD.F32.FTZ.RN.STRONG.GPU [R28.64], R31 ;  /* 0x0000001f1c00798e */ /* 0x0045e4000c10e786 */
.L_x_14092:
[----:B------:R-:W-:Y:S05]  /*3210*/  BSYNC B0 ;  /* 0x0000000000007941 */ /* 0x000fea0003800000 */
.L_x_14091:
[----:B--2---:R2:W3:Y:S01]  /*3220*/  LDS R31, [R88.X4+0x620] ;  /* 0x00062000581f7984 */ /* 0x0044e20000004800 */
[----:B------:R-:W-:Y:S01]  /*3230*/  BSSY B0, `(.L_x_14093) ;  /* 0x0000005000007945 */ /* 0x000fe20003800000 */
[----:B------:R-:W-:Y:S05]  /*3240*/  @!P2 BRA `(.L_x_14094) ;  /* 0x000000300000a947 */ /* 0x000fea0003800000 */
[----:B------:R-:W-:-:S05]  /*3250*/  IMAD.WIDE.U32 R28, R121, c[0x0][0x2b0], R50 ;  /* 0x0000ac00791c7a25 */ /* 0x000fca00078e0032 */
[----:B------:R-:W-:-:S05]  /*3260*/  IADD3 R29, R125, R29, RZ ;  /* 0x0000001d7d1d7210 */ /* 0x000fca0007ffe0ff */
[----:B---3--:R3:W-:Y:S02]  /*3270*/  RED.E.ADD.F32.FTZ.RN.STRONG.GPU [R28.64], R31 ;  /* 0x0000001f1c00798e */ /* 0x0087e4000c10e786 */
.L_x_14094:
[----:B------:R-:W-:Y:S05]  /*3280*/  BSYNC B0 ;  /* 0x0000000000007941 */ /* 0x000fea0003800000 */
.L_x_14093:
[----:B---3--:R3:W4:Y:S01]  /*3290*/  LDS R31, [R89.X4+0x6a0] ;  /* 0x0006a000591f7984 */ /* 0x0087220000004800 */
[----:B------:R-:W-:Y:S01]  /*32a0*/  BSSY B0, `(.L_x_14095) ;  /* 0x0000005000007945 */ /* 0x000fe20003800000 */
[----:B------:R-:W-:Y:S05]  /*32b0*/  @!P3 BRA `(.L_x_14096) ;  /* 0x000000300000b947 */ /* 0x000fea0003800000 */
[----:B------:R-:W-:-:S05]  /*32c0*/  IMAD.WIDE.U32 R28, R121, c[0x0][0x2b0], R52 ;  /* 0x0000ac00791c7a25 */ /* 0x000fca00078e0034 */
[----:B------:R-:W-:-:S05]  /*32d0*/  IADD3 R29, R125, R29, RZ ;  /* 0x0000001d7d1d7210 */ /* 0x000fca0007ffe0ff */
[----:B----4-:R4:W-:Y:S02]  /*32e0*/  RED.E.ADD.F32.FTZ.RN.STRONG.GPU [R28.64], R31 ;  /* 0x0000001f1c00798e */ /* 0x0109e4000c10e786 */
.L_x_14096:
[----:B------:R-:W-:Y:S05]  /*32f0*/  BSYNC B0 ;  /* 0x0000000000007941 */ /* 0x000fea0003800000 */
.L_x_14095:
[----:B------:R0:W1:Y:S01]  /*3300*/  LDS R119, [R90.X4+0x720] ;  /* 0x000720005a777984 */ /* 0x0000620000004800 */
[----:B------:R-:W-:Y:S01]  /*3310*/  BSSY B0, `(.L_x_14097) ;  /* 0x0000006000007945 */ /* 0x000fe20003800000 */
[----:B----4-:R-:W-:Y:S01]  /*3320*/  IMAD.WIDE.U32 R28, R121, c[0x0][0x2b0], R56 ;  /* 0x0000ac00791c7a25 */ /* 0x010fe200078e0038 */
[----:B------:R-:W-:Y:S05]  /*3330*/  @!P4 BRA `(.L_x_14098) ;  /* 0x000000300000c947 */ /* 0x000fea0003800000 */
[----:B------:R-:W-:-:S05]  /*3340*/  IMAD.WIDE.U32 R30, R121, c[0x0][0x2b0], R54 ;  /* 0x0000ac00791e7a25 */ /* 0x000fca00078e0036 */
[----:B------:R-:W-:-:S05]  /*3350*/  IADD3 R31, R125, R31, RZ ;  /* 0x0000001f7d1f7210 */ /* 0x000fca0007ffe0ff */
[----:B-1----:R1:W-:Y:S02]  /*3360*/  RED.E.ADD.F32.FTZ.RN.STRONG.GPU [R30.64], R119 ;  /* 0x000000771e00798e */ /* 0x0023e4000c10e786 */
.L_x_14098:
[----:B------:R-:W-:Y:S05]  /*3370*/  BSYNC B0 ;  /* 0x0000000000007941 */ /* 0x000fea0003800000 */
.L_x_14097:
[----:B-1----:R1:W4:Y:S01]  /*3380*/  LDS R31, [R91.X4+0x7a0] ;  /* 0x0007a0005b1f7984 */ /* 0x0023220000004800 */
[----:B------:R-:W-:Y:S01]  /*3390*/  BSSY B0, `(.L_x_14099) ;  /* 0x0000004000007945 */ /* 0x000fe20003800000 */
[----:B------:R-:W-:Y:S05]  /*33a0*/  @!P5 BRA `(.L_x_14100) ;  /* 0x000000200000d947 */ /* 0x000fea0003800000 */
[----:B------:R-:W-:-:S05]  /*33b0*/  IADD3 R29, R125, R29, RZ ;  /* 0x0000001d7d1d7210 */ /* 0x000fca0007ffe0ff */
[----:B----4-:R4:W-:Y:S02]  /*33c0*/  RED.E.ADD.F32.FTZ.RN.STRONG.GPU [R28.64], R31 ;  /* 0x0000001f1c00798e */ /* 0x0109e4000c10e786 */
.L_x_14100:
[----:B------:R-:W-:Y:S05]  /*33d0*/  BSYNC B0 ;  /* 0x0000000000007941 */ /* 0x000fea0003800000 */
.L_x_14099:
        /* <DEDUP_REMOVED lines=8> */
[----:B------:R-:W0:Y:S01]  /*3460*/  SHFL.DOWN PT, R128, R117, 0x1, 0x1f ;  /* 0x08201f0075807f89 */ /* 0x000e2200000e0000 */
[----:B------:R-:W-:Y:S01]  /*3470*/  MOV R28, R130 ;  /* 0x00000082001c7202 */ /* 0x000fe20000000f00 */
[----:B------:R-:W-:Y:S01]  /*3480*/  FFMA.FTZ R25, R24, R118, R25 ;  /* 0x0000007618197223 */ /* 0x000fe20000010019 */
[----:B------:R-:W-:Y:S01]  /*3490*/  ISETP.NE.AND P1, PT, R81, RZ, PT ;  /* 0x000000ff5100720c */ /* 0x000fe20003f25270 */
[----:B------:R-:W1:Y:S01]  /*34a0*/  SHFL.DOWN PT, R119, R130, 0x1, 0x1f ;  /* 0x08201f0082777f89 */ /* 0x000e6200000e0000 */
        /* <DEDUP_REMOVED lines=14> */
[----:B-1----:R-:W-:Y:S01]  /*3590*/  @!P0 FADD.FTZ R28, R28, R119 ;  /* 0x000000771c1c8221 */ /* 0x002fe20000010000 */
[----:B------:R-:W-:Y:S01]  /*35a0*/  ISETP.GT.AND P0, PT, R81, 0x1d, PT ;  /* 0x0000001d5100780c */ /* 0x000fe20003f04270 */
[----:B------:R-:W0:Y:S04]  /*35b0*/  SHFL.DOWN PT, R119, R30, 0x2, 0x1f ;  /* 0x08401f001e777f89 */ /* 0x000e2800000e0000 */
[----:B------:R-:W1:Y:S04]  /*35c0*/  SHFL.DOWN PT, R120, R31, 0x2, 0x1f ;  /* 0x08401f001f787f89 */ /* 0x000e6800000e0000 */
[----:B------:R-:W5:Y:S04]  /*35d0*/  SHFL.DOWN PT, R117, R28, 0x2, 0x1f ;  /* 0x08401f001c757f89 */ /* 0x000f6800000e0000 */
        /* <DEDUP_REMOVED lines=22> */
[----:B-1----:R-:W-:-:S03]  /*3740*/  @!P0 FADD.FTZ R31, R31, R120 ;  /* 0x000000781f1f8221 */ /* 0x002fc60000010000 */
[----:B------:R-:W0:Y:S01]  /*3750*/  SHFL.DOWN PT, R121, R30, 0x10, 0x1f ;  /* 0x0a001f001e797f89 */ /* 0x000e2200000e0000 */
[----:B-----5:R-:W-:-:S03]  /*3760*/  @!P0 FADD.FTZ R28, R28, R117 ;  /* 0x000000751c1c8221 */ /* 0x020fc60000010000 */
[----:B------:R-:W1:Y:S01]  /*3770*/  SHFL.DOWN PT, R130, R31, 0x10, 0x1f ;  /* 0x0a001f001f827f89 */ /* 0x000e6200000e0000 */
[-C--:B------:R-:W-:Y:S01]  /*3780*/  FMUL.FTZ R117, R59, R97.reuse ;  /* 0x000000613b757220 */ /* 0x080fe20000410000 */
[----:B------:R-:W-:Y:S02]  /*3790*/  ISETP.GT.AND P0, PT, R81, 0xf, PT ;  /* 0x0000000f5100780c */ /* 0x000fe40003f04270 */
[----:B------:R-:W5:Y:S01]  /*37a0*/  SHFL.DOWN PT, R119, R28, 0x10, 0x1f ;  /* 0x0a001f001c777f89 */ /* 0x000f6200000e0000 */
[----:B------:R-:W-:Y:S02]  /*37b0*/  FFMA.FTZ R120, R58, R96, -R117 ;  /* 0x000000603a787223 */ /* 0x000fe40000010875 */
[-C--:B------:R-:W-:Y:S02]  /*37c0*/  FFMA.FTZ R96, R26, R97.reuse, R27 ;  /* 0x000000611a607223 */ /* 0x080fe4000001001b */
[----:B------:R-:W-:Y:S02]  /*37d0*/  FMUL.FTZ R27, R59, R118 ;  /* 0x000000763b1b7220 */ /* 0x000fe40000410000 */
[----:B------:R-:W-:-:S02]  /*37e0*/  FFMA.FTZ R117, R58, R97, R116 ;  /* 0x000000613a757223 */ /* 0x000fc40000010074 */
[C---:B------:R-:W-:Y:S02]  /*37f0*/  FFMA.FTZ R26, R58.reuse, R124, -R27 ;  /* 0x0000007c3a1a7223 */ /* 0x040fe4000001081b */
[----:B------:R-:W-:Y:S02]  /*3800*/  FMUL.FTZ R27, R59, R123 ;  /* 0x0000007b3b1b7220 */ /* 0x000fe40000410000 */
[----:B------:R-:W-:Y:S02]  /*3810*/  FMUL.FTZ R113, R113, R26 ;  /* 0x0000001a71717220 */ /* 0x000fe40000410000 */
[----:B------:R-:W-:Y:S02]  /*3820*/  FFMA.FTZ R26, R58, R126, -R27 ;  /* 0x0000007e3a1a7223 */ /* 0x000fe4000001081b */
[----:B------:R-:W-:Y:S02]  /*3830*/  FMUL.FTZ R120, R115, R120 ;  /* 0x0000007873787220 */ /* 0x000fe40000410000 */
[----:B------:R-:W-:-:S02]  /*3840*/  FMUL.FTZ R97, R59, R124 ;  /* 0x0000007c3b617220 */ /* 0x000fc40000410000 */
[C---:B------:R-:W-:Y:S02]  /*3850*/  FMUL.FTZ R126, R59.reuse, R126 ;  /* 0x0000007e3b7e7220 */ /* 0x040fe40000410000 */
[-C--:B------:R-:W-:Y:S02]  /*3860*/  FMUL.FTZ R59, R59, R122.reuse ;  /* 0x0000007a3b3b7220 */ /* 0x080fe40000410000 */
[----:B------:R-:W-:Y:S02]  /*3870*/  FFMA.FTZ R122, R58, R122, -R23 ;  /* 0x0000007a3a7a7223 */ /* 0x000fe40000010817 */
[----:B------:R-:W-:Y:S02]  /*3880*/  FFMA.FTZ R117, R114, R117, R120 ;  /* 0x0000007572757223 */ /* 0x000fe40000010078 */
[----:B------:R-:W-:Y:S02]  /*3890*/  FFMA.FTZ R97, R58, R118, R97 ;  /* 0x000000763a617223 */ /* 0x000fe40000010061 */
[----:B------:R-:W-:-:S02]  /*38a0*/  FMUL.FTZ R26, R111, R26 ;  /* 0x0000001a6f1a7220 */ /* 0x000fc40000410000 */
[C---:B------:R-:W-:Y:S02]  /*38b0*/  FFMA.FTZ R23, R58.reuse, R123, R126 ;  /* 0x0000007b3a177223 */ /* 0x040fe4000001007e */
[----:B------:R-:W-:Y:S02]  /*38c0*/  FFMA.FTZ R58, R58, R129, R59 ;  /* 0x000000813a3a7223 */ /* 0x000fe4000001003b */
[----:B------:R-:W-:Y:S02]  /*38d0*/  FMUL.FTZ R122, R109, R122 ;  /* 0x0000007a6d7a7220 */ /* 0x000fe40000410000 */
[----:B------:R-:W-:Y:S02]  /*38e0*/  FFMA.FTZ R20, R7, R96, R117 ;  /* 0x0000006007147223 */ /* 0x000fe40000010075 */
[----:B----4-:R-:W-:Y:S02]  /*38f0*/  @!P0 FADD.FTZ R29, R29, R128 ;  /* 0x000000801d1d8221 */ /* 0x010fe40000010000 */
[----:B0-----:R-:W-:-:S02]  /*3900*/  @!P0 FADD.FTZ R30, R30, R121 ;  /* 0x000000791e1e8221 */ /* 0x001fc40000010000 */
[----:B-1----:R-:W-:Y:S02]  /*3910*/  @!P0 FADD.FTZ R31, R31, R130 ;  /* 0x000000821f1f8221 */ /* 0x002fe40000010000 */
[----:B-----5:R-:W-:Y:S02]  /*3920*/  @!P0 FADD.FTZ R28, R28, R119 ;  /* 0x000000771c1c8221 */ /* 0x020fe40000010000 */
[----:B------:R-:W-:Y:S02]  /*3930*/  FFMA.FTZ R23, R110, R23, R26 ;  /* 0x000000176e177223 */ /* 0x000fe4000001001a */
[----:B------:R-:W-:Y:S01]  /*3940*/  FFMA.FTZ R97, R112, R97, R113 ;  /* 0x0000006170617223 */ /* 0x000fe20000010071 */
[----:B------:R0:W-:Y:S01]  /*3950*/  @!P1 STS.128 [0x850], R28 ;  /* 0x0008501cff009388 */ /* 0x0001e20000000c00 */
[----:B------:R-:W-:Y:S02]  /*3960*/  FFMA.FTZ R58, R107, R58, R122 ;  /* 0x0000003a6b3a7223 */ /* 0x000fe4000001007a */
[----:B------:R-:W-:-:S02]  /*3970*/  FADD.FTZ R11, R20, R11 ;  /* 0x0000000b140b7221 */ /* 0x000fc40000010000 */
[----:B------:R-:W-:Y:S02]  /*3980*/  FFMA.FTZ R20, R5, R24, R23 ;  /* 0x0000001805147223 */ /* 0x000fe40000010017 */
[----:B------:R-:W-:Y:S02]  /*3990*/  FFMA.FTZ R97, R6, R25, R97 ;  /* 0x0000001906617223 */ /* 0x000fe40000010061 */
[----:B------:R-:W-:Y:S02]  /*39a0*/  FFMA.FTZ R23, R4, R21, R58 ;  /* 0x0000001504177223 */ /* 0x000fe4000001003a */
        /* <DEDUP_REMOVED lines=16> */
.L_x_14102:
[----:B0-----:R-:W-:Y:S05]  /*3ab0*/  BSYNC B0 ;  /* 0x0000000000007941 */ /* 0x001fea0003800000 */
.L_x_14101:
[----:B------:R-:W-:Y:S02]  /*3ac0*/  IADD3 R100, R100, 0x1, RZ ;  /* 0x0000000164647810 */ /* 0x000fe40007ffe0ff */
[----:B------:R-:W-:-:S02]  /*3ad0*/  IADD3 R101, P1, R101, 0x1, RZ ;  /* 0x0000000165657810 */ /* 0x000fc40007f3e0ff */
[----:B------:R-:W-:Y:S02]  /*3ae0*/  ISETP.GE.AND P0, PT, R100, c[0x0][0x16c], PT ;  /* 0x00005b0064007a0c */ /* 0x000fe40003f06270 */
[----:B------:R-:W-:-:S11]  /*3af0*/  IADD3.X R98, RZ, R98, RZ, P1, !PT ;  /* 0x00000062ff627210 */ /* 0x000fd60000ffe4ff */
[----:B------:R-:W-:Y:S01]  /*3b00*/  @P0 CALL.REL.NOINC `(.L_x_14072) ;  /* 0x0000001000000944 */ /* 0x000fe20003c00000 */
[----:B------:R-:W-:Y:S05]  /*3b10*/  BRA `(.L_x_14103) ;  /* 0xffffd33000007947 */ /* 0x000fea000383ffff */
.L_x_14072:
[----:B------:R-:W-:Y:S01]  /*3b20*/  BAR.SYNC.DEFER_BLOCKING 0x0 ;  /* 0x0000000000007b1d */ /* 0x000fe20000010000 */
[----:B------:R-:W-:Y:S01]  /*3b30*/  IADD3 R22, R80, -0x1, RZ ;  /* 0xffffffff50167810 */ /* 0x000fe20007ffe0ff */
        /* <DEDUP_REMOVED lines=11> */
[--C-:B------:R-:W-:Y:S01]  /*3bf0*/  IMAD.WIDE.U32 R12, R63, c[0x0][0x2d8], R20.reuse ;  /* 0x0000b6003f0c7a25 */ /* 0x100fe200078e0014 */
        /* <DEDUP_REMOVED lines=10> */
[----:B------:R-:W-:Y:S01]  /*3ca0*/  IADD3 R13, R13, R23, RZ ;  /* 0x000000170d0d7210 */ /* 0x000fe20007ffe0ff */
[----:B------:R-:W-:Y:S01]  /*3cb0*/  IMAD R23, R61, c[0x0][0x300], RZ ;  /* 0x0000c0003d177a24 */ /* 0x000fe200078e02ff */
[----:B0-----:R-:W-:Y:S01]  /*3cc0*/  LEA R16, P0, R12, c[0x0][0x330], 0x2 ;  /* 0x0000cc000c107a11 */ /* 0x001fe200078010ff */
[----:B------:R-:W-:Y:S02]  /*3cd0*/  IMAD R18, R64, c[0x0][0x2f8], RZ ;  /* 0x0000be0040127a24 */ /* 0x000fe400078e02ff */
[----:B------:R-:W-:Y:S01]  /*3ce0*/  IMAD R23, R0, c[0x0][0x304], R23 ;  /* 0x0000c10000177a24 */ /* 0x000fe200078e0217 */
[----:B------:R-:W-:Y:S01]  /*3cf0*/  LEA.HI.X R17, R12, c[0x0][0x334], R13, 0x2, P0 ;  /* 0x0000cd000c117a11 */ /* 0x000fe200000f140d */
[----:B------:R-:W-:-:S04]  /*3d00*/  IMAD R19, R63, c[0x0][0x2fc], R18 ;  /* 0x0000bf003f137a24 */ /* 0x000fc800078e0212 */
        /* <DEDUP_REMOVED lines=21> */
.L_x_14071:
        /* <DEDUP_REMOVED lines=24> */
.L_x_14106:
[----:B0-----:R-:W-:Y:S05]  /*3fe0*/  BSYNC B0 ;  /* 0x0000000000007941 */ /* 0x001fea0003800000 */
.L_x_14105:
        /* <DEDUP_REMOVED lines=23> */
.L_x_14108:
[----:B0-----:R-:W0:Y:S02]  /*4160*/  S2R R15, SR_TID.X ;  /* 0x00000000000f7919 */ /* 0x001e240000002100 */
.L_x_14109:
[----:B0-----:R-:W-:Y:S05]  /*4170*/  BSYNC B0 ;  /* 0x0000000000007941 */ /* 0x001fea0003800000 */
.L_x_14107:
        /* <DEDUP_REMOVED lines=10> */
.L_x_14110:
        /* <DEDUP_REMOVED lines=28> */
.L_x_14111:
        /* <DEDUP_REMOVED lines=10> */
.L_x_14779:


//--------------------- .text._Z25selective_scan_bwd_kernelI32Selective_Scan_bwd_kernel_traitsILi32ELi4ELb1ELb1ELb0ELb0ELb1EfN3c107complexIfEEEEv12SSMParamsBwd --------------------------
	.section	.text._Z25selective_scan_bwd_kernelI32Selective_Scan_bwd_kernel_traitsILi32ELi4ELb1ELb1ELb0ELb0ELb1EfN3c107complexIfEEEEv12SSMParamsBwd,"ax",@progbits
	.sectioninfo	@"SHI_REGISTERS=155"
	.align	128
        .global         _Z25selective_scan_bwd_kernelI32Selective_Scan_bwd_kernel_traitsILi32ELi4ELb1ELb1ELb0ELb0ELb1EfN3c107complexIfEEEEv12SSMParamsBwd
        .type           _Z25selective_scan_bwd_kernelI32Selective_Scan_bwd_kernel_traitsILi32ELi4ELb1ELb1ELb0ELb0ELb1EfN3c107complexIfEEEEv12SSMParamsBwd,@function
        .size           _Z25selective_scan_bwd_kernelI32Selective_Scan_bwd_kernel_traitsILi32ELi4ELb1ELb1ELb0ELb0ELb1EfN3c107complexIfEEEEv12SSMParamsBwd,(.L_x_14780 - _Z25selective_scan_bwd_kernelI32Selective_Scan_bwd_kernel_traitsILi32ELi4ELb1ELb1ELb0ELb0ELb1EfN3c107complexIfEEEEv12SSMParamsBwd)
        .other          _Z25selective_scan_bwd_kernelI32Selective_Scan_bwd_kernel_traitsILi32ELi4ELb1ELb1ELb0ELb0ELb1EfN3c107complexIfEEEEv12SSMParamsBwd,@"STO_CUDA_ENTRY STV_DEFAULT"
_Z25selective_scan_bwd_kernelI32Selective_Scan_bwd_kernel_traitsILi32ELi4ELb1ELb1ELb0ELb0ELb1EfN3c107complexIfEEEEv12SSMParamsBwd:
.text._Z25selective_scan_bwd_kernelI32Selective_Scan_bwd_kernel_traitsILi32ELi4ELb1ELb1ELb0ELb0ELb1EfN3c107complexIfEEEEv12SSMParamsBwd:
        /* <DEDUP_REMOVED lines=34> */
[----:B------:R-:W-:-:S02]  /*0220*/  HFMA2.MMA R69, -RZ, RZ, 0, 0 ;  /* 0x00000000ff457435 */ /* 0x000fc400000001ff */
[----:B------:R-:W-:Y:S01]  /*0230*/  IMAD R12, R74, c[0x0][0x280], RZ ;  /* 0x0000a0004a0c7a24 */ /* 0x000fe200078e02ff */
[----:B------:R-:W-:Y:S01]  /*0240*/  HFMA2.MMA R67, -RZ, RZ, 0, 0 ;  /* 0x00000000ff437435 */ /* 0x000fe200000001ff */
[----:B---3--:R-:W-:Y:S02]  /*0250*/  IADD3 R8, RZ, -R7, RZ ;  /* 0x80000007ff087210 */ /* 0x008fe40007ffe0ff */
[----:B------:R-:W-:-:S03]  /*0260*/  IMAD R12, R75, c[0x0][0x284], R12 ;  /* 0x0000a1004b0c7a24 */ /* 0x000fc600078e020c */
        /* <DEDUP_REMOVED lines=10> */
[----:B------:R-:W-:Y:S01]  /*0310*/  ISETP.GE.AND P3, PT, R6, RZ, PT ;  /* 0x000000ff0600720c */ /* 0x000fe20003f66270 */
[----:B------:R-:W-:Y:S01]  /*0320*/  IMAD.WIDE.U32 R2, R73, c[0x0][0x1d0], RZ ;  /* 0x0000740049027a25 */ /* 0x000fe200078e00ff */
[----:B------:R-:W-:Y:S02]  /*0330*/  IADD3 R5, R5, R9, RZ ;  /* 0x0000000905057210 */ /* 0x000fe40007ffe0ff */
[----:B------:R-:W-:Y:S01]  /*0340*/  ISETP.GT.U32.AND P2, PT, R11, R0, PT ;  /* 0x000000000b00720c */ /* 0x000fe20003f44070 */
[----:B------:R-:W-:Y:S01]  /*0350*/  IMAD.WIDE.U32 R8, R73, c[0x0][0x190], RZ ;  /* 0x0000640049087a25 */ /* 0x000fe200078e00ff */
[----:B------:R-:W-:-:S03]  /*0360*/  IADD3 R3, R3, R7, RZ ;  /* 0x0000000703037210 */ /* 0x000fc60007ffe0ff */
[----:B------:R-:W-:Y:S01]  /*0370*/  IMAD.WIDE.U32 R6, R73, c[0x0][0x278], RZ ;  /* 0x00009e0049067a25 */ /* 0x000fe200078e00ff */
[----:B------:R-:W-:Y:S02]  /*0380*/  IADD3 R9, R9, R17, RZ ;  /* 0x0000001109097210 */ /* 0x000fe40007ffe0ff */
[----:B------:R-:W-:Y:S01]  /*0390*/  CS2R R16, SRZ ;  /* 0x0000000000107805 */ /* 0x000fe2000001ff00 */
[----:B------:R-:W-:Y:S01]  /*03a0*/  IMAD.WIDE.U32 R2, R75, c[0x0][0x1d8], R2 ;  /* 0x000076004b027a25 */ /* 0x000fe200078e0002 */
[----:B------:R-:W-:Y:S02]  /*03b0*/  IADD3 R7, R7, R13, RZ ;  /* 0x0000000d07077210 */ /* 0x000fe40007ffe0ff */
[----:B------:R-:W-:Y:S02]  /*03c0*/  LEA R13, R14, 0xffffff00, 0x8 ;  /* 0xffffff000e0d7811 */ /* 0x000fe400078e40ff */
[----:B------:R-:W-:Y:S02]  /*03d0*/  @!P2 IADD3 R0, R0, -R11, RZ ;  /* 0x8000000b0000a210 */ /* 0x000fe40007ffe0ff */
[----:B------:R-:W-:-:S02]  /*03e0*/  @!P2 IADD3 R71, R71, 0x1, RZ ;  /* 0x000000014747a810 */ /* 0x000fc40007ffe0ff */
        /* <DEDUP_REMOVED lines=11> */
[----:B------:R-:W-:-:S02]  /*04a0*/  SHF.R.S32.HI R89, RZ, 0x1f, R71 ;  /* 0x0000001fff597819 */ /* 0x000fc40000011447 */
[----:B------:R-:W-:Y:S01]  /*04b0*/  ISETP.GE.AND P3, PT, R14, 0x1, PT ;  /* 0x000000010e00780c */ /* 0x000fe20003f66270 */
[----:B------:R-:W-:Y:S01]  /*04c0*/  IMAD R0, R74, c[0x0][0x1e8], RZ ;  /* 0x00007a004a007a24 */ /* 0x000fe200078e02ff */
[----:B------:R-:W-:Y:S01]  /*04d0*/  IADD3 R59, P1, R11, R2, RZ ;  /* 0x000000020b3b7210 */ /* 0x000fe20007f3e0ff */
[----:B------:R-:W-:Y:S01]  /*04e0*/  IMAD.WIDE.U32 R4, R75, c[0x0][0x280], R6 ;  /* 0x0000a0004b047a25 */ /* 0x000fe200078e0006 */
[----:B------:R-:W-:-:S03]  /*04f0*/  ISETP.NE.U32.AND P0, PT, RZ, c[0x0][0x260], PT ;  /* 0x00009800ff007a0c */ /* 0x000fc60003f05070 */
[----:B------:R-:W-:Y:S01]  /*0500*/  IMAD R0, R75, c[0x0][0x1ec], R0 ;  /* 0x00007b004b007a24 */ /* 0x000fe200078e0200 */
[----:B------:R-:W-:Y:S01]  /*0510*/  IADD3 R11, P2, R11, R4, RZ ;  /* 0x000000040b0b7210 */ /* 0x000fe20007f5e0ff */
[----:B------:R-:W-:Y:S01]  /*0520*/  IMAD R14, R89, c[0x0][0x1a8], RZ ;  /* 0x00006a00590e7a24 */ /* 0x000fe200078e02ff */
[----:B------:R-:W-:Y:S01]  /*0530*/  ISETP.NE.AND.EX P0, PT, RZ, c[0x0][0x264], PT, P0 ;  /* 0x00009900ff007a0c */ /* 0x000fe20003f05300 */
[----:B------:R-:W-:Y:S01]  /*0540*/  IMAD.WIDE.U32 R8, R71, c[0x0][0x1a8], R8 ;  /* 0x00006a0047087a25 */ /* 0x000fe200078e0008 */
[C---:B------:R-:W-:Y:S02]  /*0550*/  IADD3.X R2, R15.reuse, R3, R0, P1, !PT ;  /* 0x000000030f027210 */ /* 0x040fe40000ffe400 */
[----:B------:R-:W-:Y:S01]  /*0560*/  IADD3.X R4, R15, R5, R12, P2, !PT ;  /* 0x000000050f047210 */ /* 0x000fe200017fe40c */
[----:B------:R-:W-:Y:S01]  /*0570*/  IMAD R7, R71, c[0x0][0x1ac], R14 ;  /* 0x00006b0047077a24 */ /* 0x000fe200078e020e */
[----:B------:R-:W-:Y:S02]  /*0580*/  LEA R64, P1, R61, c[0x0][0x240], 0x2 ;  /* 0x000090003d407a11 */ /* 0x000fe400078210ff */
        /* <DEDUP_REMOVED lines=16> */
[--C-:B------:R-:W-:Y:S02]  /*0690*/  SHF.R.U32.HI R2, RZ, 0x1, R3.reuse ;  /* 0x00000001ff027819 */ /* 0x100fe40000011603 */
[----:B------:R-:W-:Y:S01]  /*06a0*/  SHF.R.U64 R20, R20, 0x1, R3 ;  /* 0x0000000114147819 */ /* 0x000fe20000001203 */
[----:B------:R-:W-:Y:S01]  /*06b0*/  @P0 IMAD R0, R0, c[0x0][0x16c], RZ ;  /* 0x00005b0000000a24 */ /* 0x000fe200078e02ff */
[----:B------:R-:W-:Y:S01]  /*06c0*/  @P0 MOV R3, 0x10 ;  /* 0x0000001000030802 */ /* 0x000fe20000000f00 */
[----:B------:R-:W-:Y:S01]  /*06d0*/  IMAD R5, R2, R73, RZ ;  /* 0x0000004902057224 */ /* 0x000fe200078e02ff */
[----:B------:R-:W-:Y:S02]  /*06e0*/  LEA.HI.X R57, R11, c[0x0][0x30c], R4, 0x2, P4 ;  /* 0x0000c3000b397a11 */ /* 0x000fe400020f1404 */
[C---:B------:R-:W-:Y:S01]  /*06f0*/  @P1 LEA R16, P4, R75.reuse, c[0x0][0x328], 0x2 ;  /* 0x0000ca004b101a11 */ /* 0x040fe200078810ff */
[----:B------:R-:W-:Y:S01]  /*0700*/  @P0 IMAD.WIDE R2, R0, R3, c[0x0][0x260] ;  /* 0x0000980000020625 */ /* 0x000fe200078e0203 */
[C---:B------:R-:W-:Y:S01]  /*0710*/  @P2 LEA R18, P5, R75.reuse, c[0x0][0x348], 0x2 ;  /* 0x0000d2004b122a11 */ /* 0x040fe200078a10ff */
[----:B------:R-:W-:Y:S01]  /*0720*/  @!P0 CS2R R2, SRZ ;  /* 0x0000000000028805 */ /* 0x000fe2000001ff00 */
[C-C-:B------:R-:W-:Y:S01]  /*0730*/  @P1 LEA.HI.X R17, R75.reuse, c[0x0][0x32c], R74.reuse, 0x2, P4 ;  /* 0x0000cb004b111a11 */ /* 0x140fe200020f144a */
        /* <DEDUP_REMOVED lines=10> */
[----:B------:R-:W-:Y:S01]  /*07e0*/  IMAD.WIDE.U32 R24, R75, c[0x0][0x1b8], RZ ;  /* 0x00006e004b187a25 */ /* 0x000fe200078e00ff */
[----:B------:R-:W-:-:S02]  /*07f0*/  MOV R22, R20 ;  /* 0x0000001400167202 */ /* 0x000fc40000000f00 */
[----:B------:R-:W-:Y:S01]  /*0800*/  MOV R67, RZ ;  /* 0x000000ff00437202 */ /* 0x000fe20000000f00 */
[C---:B------:R-:W-:Y:S01]  /*0810*/  IMAD R7, R71.reuse, c[0x0][0x2a4], R0 ;  /* 0x0000a90047077a24 */ /* 0x040fe200078e0200 */
[----:B------:R-:W-:Y:S01]  /*0820*/  MOV R69, RZ ;  /* 0x000000ff00457202 */ /* 0x000fe20000000f00 */
[----:B------:R-:W-:-:S05]  /*0830*/  IMAD.WIDE.U32 R62, R71, c[0x0][0x2a0], R22 ;  /* 0x0000a800473e7a25 */ /* 0x000fca00078e0016 */
[----:B------:R-:W-:Y:S02]  /*0840*/  IADD3 R7, R63, R7, RZ ;  /* 0x000000073f077210 */ /* 0x000fe40007ffe0ff */
[----:B------:R-:W-:Y:S02]  /*0850*/  LEA R65, P0, R62, c[0x0][0x318], 0x3 ;  /* 0x0000c6003e417a11 */ /* 0x000fe400078018ff */
[----:B0-----:R-:W-:Y:S02]  /*0860*/  LOP3.LUT R5, R66, 0xffffffe0, RZ, 0xc0, !PT ;  /* 0xffffffe042057812 */ /* 0x001fe400078ec0ff */
[----:B------:R-:W-:Y:S02]  /*0870*/  LEA.HI.X R62, R62, c[0x0][0x31c], R7, 0x3, P0 ;  /* 0x0000c7003e3e7a11 */ /* 0x000fe400000f1c07 */
[----:B------:R-:W-:Y:S02]  /*0880*/  LOP3.LUT R0, R5, 0x1f, R66, 0xf8, !PT ;  /* 0x0000001f05007812 */ /* 0x000fe400078ef842 */
[----:B------:R-:W-:-:S02]  /*0890*/  SHF.L.U32 R52, R66, 0x3, RZ ;  /* 0x0000000342347819 */ /* 0x000fc400000006ff */
[----:B------:R-:W-:Y:S01]  /*08a0*/  IADD3 R63, R5, R0, RZ ;  /* 0x00000000053f7210 */ /* 0x000fe20007ffe0ff */
[----:B------:R-:W-:Y:S01]  /*08b0*/  IMAD R0, R74, c[0x0][0x1b8], RZ ;  /* 0x00006e004a007a24 */ /* 0x000fe200078e02ff */
[C---:B------:R-:W-:Y:S02]  /*08c0*/  IADD3 R51, R66.reuse, 0x20, RZ ;  /* 0x0000002042337810 */ /* 0x040fe40007ffe0ff */
[C---:B------:R-:W-:Y:S01]  /*08d0*/  IADD3 R5, R66.reuse, 0x40, RZ ;  /* 0x0000004042057810 */ /* 0x040fe20007ffe0ff */
[----:B------:R-:W-:Y:S01]  /*08e0*/  IMAD R45, R75, c[0x0][0x1bc], R0 ;  /* 0x00006f004b2d7a24 */ /* 0x000fe200078e0200 */
[C---:B------:R-:W-:Y:S02]  /*08f0*/  IADD3 R49, R66.reuse, 0x60, RZ ;  /* 0x0000006042317810 */ /* 0x040fe40007ffe0ff */
[C---:B------:R-:W-:Y:S02]  /*0900*/  IADD3 R7, R66.reuse, 0x80, RZ ;  /* 0x0000008042077810 */ /* 0x040fe40007ffe0ff */
[----:B------:R-:W-:-:S02]  /*0910*/  IADD3 R47, R66, 0xa0, RZ ;  /* 0x000000a0422f7810 */ /* 0x000fc40007ffe0ff */
[C---:B------:R-:W-:Y:S02]  /*0920*/  IADD3 R9, R66.reuse, 0xc0, RZ ;  /* 0x000000c042097810 */ /* 0x040fe40007ffe0ff */
[C---:B------:R-:W-:Y:S02]  /*0930*/  IADD3 R11, R66.reuse, 0xe0, RZ ;  /* 0x000000e0420b7810 */ /* 0x040fe40007ffe0ff */
[----:B------:R-:W-:Y:S02]  /*0940*/  SHF.R.S32.HI R0, RZ, 0x1f, R63 ;  /* 0x0000001fff007819 */ /* 0x000fe4000001143f */
        /* <DEDUP_REMOVED lines=9> */
[----:B------:R-:W-:Y:S02]  /*09e0*/  IADD3 R45, R25, R45, RZ ;  /* 0x0000002d192d7210 */ /* 0x000fe40007ffe0ff */
[----:B-1----:R-:W-:Y:S02]  /*09f0*/  SHF.L.U64.HI R0, R63, 0x4, R0 ;  /* 0x000000043f007819 */ /* 0x002fe40000010200 */
.L_x_14146:
[----:B------:R-:W-:Y:S01]  /*0a00*/  BAR.SYNC.DEFER_BLOCKING 0x0 ;  /* 0x0000000000007b1d */ /* 0x000fe20000010000 */
[----:B0-----:R-:W-:Y:S02]  /*0a10*/  MOV R4, R64 ;  /* 0x0000004000047202 */ /* 0x001fe40000000f00 */
[----:B------:R-:W-:-:S05]  /*0a20*/  MOV R5, R61 ;  /* 0x0000003d00057202 */ /* 0x000fca0000000f00 */
[----:B------:R-:W-:-:S06]  /*0a30*/  IMAD.WIDE R28, R66, 0x10, R4 ;  /* 0x00000010421c7825 */ /* 0x000fcc00078e0204 */
[----:B--2---:R-:W2:Y:S01]  /*0a40*/  LDG.E.128 R28, [R28.64] ;  /* 0x000000061c1c7981 */ /* 0x004ea2000c1e1d00 */
        /* <DEDUP_REMOVED lines=8> */
[----:B------:R-:W-:-:S02]  /*0ad0*/  MOV R8, R58 ;  /* 0x0000003a00087202 */ /* 0x000fc40000000f00 */
[----:B------:R-:W-:-:S05]  /*0ae0*/  MOV R9, R57 ;  /* 0x0000003900097202 */ /* 0x000fca0000000f00 */
[----:B------:R-:W-:Y:S01]  /*0af0*/  IMAD.WIDE R32, R66, 0x10, R8 ;  /* 0x0000001042207825 */ /* 0x000fe200078e0208 */
        /* <DEDUP_REMOVED lines=91> */
[----:B------:R-:W-:Y:S01]  /*10b0*/  FMUL.FTZ R80, R31, R80 ;  /* 0x000000501f507220 */ /* 0x000fe20000410000 */
        /* <DEDUP_REMOVED lines=32> */
.L_x_14113:
[----:B-----5:R-:W-:Y:S01]  /*12c0*/  FADD.FTZ R91, R8, R70 ;  /* 0x00000046085b7221 */ /* 0x020fe20000010000 */
[----:B------:R-:W-:Y:S01]  /*12d0*/  BAR.SYNC.DEFER_BLOCKING 0x0 ;  /* 0x0000000000007b1d */ /* 0x000fe20000010000 */
[----:B------:R-:W-:Y:S02]  /*12e0*/  FMUL.FTZ R103, R13, R78 ;  /* 0x0000004e0d677220 */ /* 0x000fe40000410000 */
[----:B------:R-:W-:Y:S02]  /*12f0*/  FFMA.FTZ R8, R4, R39, R69 ;  /* 0x0000002704087223 */ /* 0x000fe40000010045 */
[----:B0-----:R-:W-:Y:S02]  /*1300*/  FMUL.FTZ R33, R14, R81 ;  /* 0x000000510e217220 */ /* 0x001fe40000410000 */
        /* <DEDUP_REMOVED lines=18> */
[----:B------:R-:W-:Y:S01]  /*1430*/  FADD.FTZ R104, R39, R39 ;  /* 0x0000002727687221 */ /* 0x000fe20000010000 */
[----:B------:R-:W-:Y:S01]  /*1440*/  CS2R R94, SRZ ;  /* 0x00000000005e7805 */ /* 0x000fe2000001ff00 */
[----:B------:R-:W-:-:S02]  /*1450*/  IMAD R11, R71, c[0x0][0x2a4], R32 ;  /* 0x0000a900470b7a24 */ /* 0x000fc400078e0220 */
[----:B------:R-:W-:-:S04]  /*1460*/  IMAD.WIDE.U32 R30, R71, c[0x0][0x2a0], R28 ;  /* 0x0000a800471e7a25 */ /* 0x000fc800078e001c */
[----:B------:R-:W-:Y:S01]  /*1470*/  FADD.FTZ R103, R103, R103 ;  /* 0x0000006767677221 */ /* 0x000fe20000010000 */
[----:B------:R-:W-:Y:S01]  /*1480*/  IADD3 R11, R31, R11, RZ ;  /* 0x0000000b1f0b7210 */ /* 0x000fe20007ffe0ff */
[----:B------:R-:W-:Y:S01]  /*1490*/  FADD.FTZ R102, R33, R33 ;  /* 0x0000002121667221 */ /* 0x000fe20000010000 */
[----:B------:R-:W-:Y:S01]  /*14a0*/  LEA R28, P0, R30, c[0x0][0x318], 0x3 ;  /* 0x0000c6001e1c7a11 */ /* 0x000fe200078018ff */
[----:B------:R-:W-:Y:S02]  /*14b0*/  FADD.FTZ R101, R101, R101 ;  /* 0x0000006565657221 */ /* 0x000fe40000010000 */
[----:B------:R-:W-:Y:S01]  /*14c0*/  FMUL.FTZ R100, R4, R91 ;  /* 0x0000005b04647220 */ /* 0x000fe20000410000 */
[----:B------:R-:W-:Y:S01]  /*14d0*/  LEA.HI.X R29, R30, c[0x0][0x31c], R11, 0x3, P0 ;  /* 0x0000c7001e1d7a11 */ /* 0x000fe200000f1c0b */
[----:B------:R-:W-:Y:S01]  /*14e0*/  FMUL.FTZ R99, R5, R90 ;  /* 0x0000005a05637220 */ /* 0x000fe20000410000 */
[----:B------:R-:W-:Y:S01]  /*14f0*/  MOV R11, c[0x0][0x174] ;  /* 0x00005d00000b7a02 */ /* 0x000fe20000000f00 */
[----:B------:R-:W-:-:S02]  /*1500*/  FMUL.FTZ R98, R6, R93 ;  /* 0x0000005d06627220 */ /* 0x000fc40000410000 */
[----:B------:R-:W-:Y:S01]  /*1510*/  IMAD.WIDE.U32 R28, R66, 0x4, R28 ;  /* 0x00000004421c7825 */ /* 0x000fe200078e001c */
[----:B------:R-:W-:-:S03]  /*1520*/  LEA R11, R11, UR4, 0x8 ;  /* 0x000000040b0b7c11 */ /* 0x000fc6000f8e40ff */
[----:B------:R-:W-:Y:S02]  /*1530*/  FMUL.FTZ R97, R7, R92 ;  /* 0x0000005c07617220 */ /* 0x000fe40000410000 */
        /* <DEDUP_REMOVED lines=16> */
.L_x_14145:
        /* <DEDUP_REMOVED lines=22> */
[----:B------:R-:W-:Y:S01]  /*17a0*/  IADD3 R115, R54, -0x1, RZ ;  /* 0xffffffff36737810 */ /* 0x000fe20007ffe0ff */
[----:B------:R-:W-:Y:S01]  /*17b0*/  IMAD R109, R114, c[0x0][0x1c0], RZ ;  /* 0x00007000726d7a24 */ /* 0x000fe200078e02ff */
[----:B------:R-:W-:Y:S01]  /*17c0*/  ISETP.NE.AND P1, PT, R66, RZ, PT ;  /* 0x000000ff4200720c */ /* 0x000fe20003f25270 */
[----:B------:R-:W-:Y:S01]  /*17d0*/  CS2R R112, SRZ ;  /* 0x0000000000707805 */ /* 0x000fe2000001ff00 */
[----:B------:R-:W-:-:S04]  /*17e0*/  ISETP.GT.AND P0, PT, R54, 0x1, PT ;  /* 0x000000013600780c */ /* 0x000fc80003f04270 */
[----:B------:R-:W-:Y:S02]  /*17f0*/  ISETP.EQ.AND P0, PT, R88, RZ, P0 ;  /* 0x000000ff5800720c */ /* 0x000fe40000702270 */
[----:B0-----:R-:W-:Y:S02]  /*1800*/  MOV R36, R24 ;  /* 0x0000001800247202 */ /* 0x001fe40000000f00 */
[----:B------:R-:W-:Y:S01]  /*1810*/  MOV R37, R45 ;  /* 0x0000002d00257202 */ /* 0x000fe20000000f00 */
[----:B------:R-:W-:Y:S01]  /*1820*/  BSSY B0, `(.L_x_14115) ;  /* 0x0000069000007945 */ /* 0x000fe20003800000 */
[----:B--2---:R-:W-:Y:S02]  /*1830*/  FMUL.FTZ R105, R86, 1.4426950216293334961 ;  /* 0x3fb8aa3b56697820 */ /* 0x004fe40000410000 */
[C---:B------:R-:W-:Y:S02]  /*1840*/  FMUL.FTZ R38, R91.reuse, R87 ;  /* 0x000000575b267220 */ /* 0x040fe40000410000 */
[----:B------:R-:W-:-:S02]  /*1850*/  FMUL.FTZ R106, R91, R105 ;  /* 0x000000695b6a7220 */ /* 0x000fc40000410000 */
[----:B------:R-:W-:Y:S02]  /*1860*/  FMUL.RZ R111, R38, 0.15915493667125701904 ;  /* 0x3e22f983266f7820 */ /* 0x000fe4000040c000 */
[----:B------:R0:W-:Y:S01]  /*1870*/  MUFU.EX2 R107, R106 ;  /* 0x0000006a006b7308 */ /* 0x0001e20000000800 */
[----:B------:R-:W-:Y:S01]  /*1880*/  IMAD.WIDE.U32 R38, R96, c[0x0][0x1c0], R36 ;  /* 0x0000700060267a25 */ /* 0x000fe200078e0024 */
[----:B------:R-:W-:-:S03]  /*1890*/  LEA.HI R36, R115, R115, RZ, 0x1 ;  /* 0x0000007373247211 */ /* 0x000fc600078f08ff */
[----:B------:R-:W-:Y:S01]  /*18a0*/  IMAD R37, R96, c[0x0][0x1c4], R109 ;  /* 0x0000710060257a24 */ /* 0x000fe200078e026d */
[----:B------:R-:W-:Y:S02]  /*18b0*/  IADD3 R109, R66, 0x200, RZ ;  /* 0x00000200426d7810 */ /* 0x000fe40007ffe0ff */
[----:B------:R-:W1:Y:S01]  /*18c0*/  MUFU.COS R110, R111 ;  /* 0x0000006f006e7308 */ /* 0x000e620000000000 */
[----:B0-----:R-:W-:Y:S02]  /*18d0*/  LOP3.LUT R106, R36, 0xfffffe, RZ, 0xc0, !PT ;  /* 0x00fffffe246a7812 */ /* 0x001fe400078ec0ff */
[----:B------:R-:W-:Y:S02]  /*18e0*/  IADD3 R37, R39, R37, RZ ;  /* 0x0000002527257210 */ /* 0x000fe40007ffe0ff */
[----:B------:R-:W-:Y:S02]  /*18f0*/  IADD3 R39, R115, -R106, RZ ;  /* 0x8000006a73277210 */ /* 0x000fe40007ffe0ff */
[----:B------:R-:W-:Y:S01]  /*1900*/  LEA R36, P2, R38, c[0x0][0x230], 0x3 ;  /* 0x00008c0026247a11 */ /* 0x000fe200078418ff */
[----:B------:R0:W2:Y:S01]  /*1910*/  MUFU.SIN R108, R111 ;  /* 0x0000006f006c7308 */ /* 0x0000a20000000400 */
[----:B---3--:R-:W-:Y:S01]  /*1920*/  STS.128 [R53.X16], R28 ;  /* 0x0000001c35007388 */ /* 0x008fe2000000cc00 */
[----:B------:R-:W-:-:S02]  /*1930*/  @!P1 LEA R109, R39, R96, 0x8 ;  /* 0x00000060276d9211 */ /* 0x000fc400078e40ff */
[----:B------:R-:W-:Y:S01]  /*1940*/  LEA.HI.X R37, R38, c[0x0][0x234], R37, 0x3, P2 ;  /* 0x00008d0026257a11 */ /* 0x000fe200010f1c25 */
[----:B----4-:R-:W-:Y:S01]  /*1950*/  STS.128 [R53.X16+0x200], R32 ;  /* 0x0002002035007388 */ /* 0x010fe2000000cc00 */
[----:B------:R-:W-:Y:S01]  /*1960*/  SHF.L.U32 R117, R109, 0x3, RZ ;  /* 0x000000036d757819 */ /* 0x000fe200000006ff */
[----:B-1----:R-:W-:Y:S01]  /*1970*/  FMUL.FTZ R106, R107, R110 ;  /* 0x0000006e6b6a7220 */ /* 0x002fe20000410000 */
[----:B------:R-:W-:-:S06]  /*1980*/  NOP ;  /* 0x0000000000007918 */ /* 0x000fcc0000000000 */
[----:B------:R-:W-:Y:S01]  /*1990*/  FMUL.FTZ R109, R90, R87 ;  /* 0x000000575a6d7220 */ /* 0x000fe20000410000 */
[----:B0-----:R0:W5:Y:S01]  /*19a0*/  LDG.E.64 R110, [R36.64] ;  /* 0x00000006246e7981 */ /* 0x001162000c1e1b00 */
[----:B--2---:R-:W-:Y:S01]  /*19b0*/  FMUL.FTZ R107, R107, R108 ;  /* 0x0000006c6b6b7220 */ /* 0x004fe20000410000 */
[----:B------:R-:W-:Y:S02]  /*19c0*/  SHF.L.U32 R108, R53, 0x5, RZ ;  /* 0x00000005356c7819 */ /* 0x000fe400000006ff */
[----:B------:R-:W-:-:S03]  /*19d0*/  @P0 IADD3 R39, R54, -0x2, RZ ;  /* 0xfffffffe36270810 */ /* 0x000fc60007ffe0ff */
[----:B------:R-:W1:Y:S01]  /*19e0*/  LDS.128 R28, [R108] ;  /* 0x000000006c1c7984 */ /* 0x000e620000000c00 */
[----:B------:R-:W-:-:S03]  /*19f0*/  FMUL.RZ R119, R109, 0.15915493667125701904 ;  /* 0x3e22f9836d777820 */ /* 0x000fc6000040c000 */
[----:B------:R2:W3:Y:S01]  /*1a00*/  LDS.128 R32, [R108+0x10] ;  /* 0x000010006c207984 */ /* 0x0004e20000000c00 */
[----:B0-----:R-:W-:Y:S02]  /*1a10*/  FMUL.FTZ R36, R93, R87 ;  /* 0x000000575d247220 */ /* 0x001fe40000410000 */
[----:B------:R-:W-:Y:S01]  /*1a20*/  @P0 IMAD R39, R39, c[0x0][0x16c], R96 ;  /* 0x00005b0027270a24 */ /* 0x000fe200078e0260 */
[----:B------:R0:W-:Y:S01]  /*1a30*/  STS.64 [R117+0xc90], R106 ;  /* 0x000c906a75007388 */ /* 0x0001e20000000a00 */
[-C--:B------:R-:W-:Y:S01]  /*1a40*/  FMUL.FTZ R109, R90, R105.reuse ;  /* 0x000000695a6d7220 */ /* 0x080fe20000410000 */
[----:B------:R-:W-:Y:S01]  /*1a50*/  MUFU.SIN R116, R119 ;  /* 0x0000007700747308 */ /* 0x000fe20000000400 */
[----:B--2---:R-:W-:Y:S02]  /*1a60*/  FMUL.FTZ R108, R93, R105 ;  /* 0x000000695d6c7220 */ /* 0x004fe40000410000 */
[----:B------:R-:W-:Y:S02]  /*1a70*/  FMUL.RZ R120, R36, 0.15915493667125701904 ;  /* 0x3e22f98324787820 */ /* 0x000fe4000040c000 */
[----:B------:R-:W-:Y:S01]  /*1a80*/  @P0 IMAD.WIDE R38, R39, 0x10, R2 ;  /* 0x0000001027260825 */ /* 0x000fe200078e0202 */
[----:B------:R-:W-:Y:S06]  /*1a90*/  BAR.SYNC.DEFER_BLOCKING 0x0 ;  /* 0x0000000000007b1d */ /* 0x000fec0000010000 */
[----:B------:R-:W0:Y:S08]  /*1aa0*/  MUFU.EX2 R109, R109 ;  /* 0x0000006d006d7308 */ /* 0x000e300000000800 */
[----:B------:R-:W2:Y:S01]  /*1ab0*/  MUFU.COS R118, R119 ;  /* 0x0000007700767308 */ /* 0x000ea20000000000 */
[----:B------:R-:W-:-:S07]  /*1ac0*/  FMUL.FTZ R36, R92, R87 ;  /* 0x000000575c247220 */ /* 0x000fce0000410000 */
[----:B------:R-:W-:Y:S01]  /*1ad0*/  MUFU.EX2 R108, R108 ;  /* 0x0000006c006c7308 */ /* 0x000fe20000000800 */
[C---:B-1----:R-:W-:Y:S01]  /*1ae0*/  FMUL.FTZ R129, R91.reuse, R29 ;  /* 0x0000001d5b817220 */ /* 0x042fe20000410000 */
[----:B------:R1:W5:Y:S01]  /*1af0*/  @P0 LDG.E.64 R112, [R38.64+0x8] ;  /* 0x0000080626700981 */ /* 0x000362000c1e1b00 */
[----:B------:R-:W-:-:S05]  /*1b00*/  FMUL.FTZ R127, R91, R28 ;  /* 0x0000001c5b7f7220 */ /* 0x000fca0000410000 */
[----:B------:R-:W4:Y:S01]  /*1b10*/  MUFU.SIN R37, R120 ;  /* 0x0000007800257308 */ /* 0x000f220000000400 */
[----:B0-----:R-:W-:Y:S02]  /*1b20*/  FMUL.FTZ R117, R109, R116 ;  /* 0x000000746d757220 */ /* 0x001fe40000410000 */
[C---:B------:R-:W-:Y:S02]  /*1b30*/  FMUL.FTZ R129, R4.reuse, R129 ;  /* 0x0000008104817220 */ /* 0x040fe40000410000 */
[----:B------:R-:W-:-:S03]  /*1b40*/  FMUL.FTZ R127, R4, R127 ;  /* 0x0000007f047f7220 */ /* 0x000fc60000410000 */
[----:B-1----:R-:W0:Y:S01]  /*1b50*/  MUFU.COS R39, R120 ;  /* 0x0000007800277308 */ /* 0x002e220000000000 */
[----:B------:R-:W-:Y:S02]  /*1b60*/  FMUL.FTZ R105, R92, R105 ;  /* 0x000000695c697220 */ /* 0x000fe40000410000 */
[----:B------:R-:W-:Y:S02]  /*1b70*/  FMUL.RZ R121, R36, 0.15915493667125701904 ;  /* 0x3e22f98324797820 */ /* 0x000fe4000040c000 */
[----:B--2---:R-:W-:Y:S02]  /*1b80*/  FMUL.FTZ R116, R109, R118 ;  /* 0x000000766d747220 */ /* 0x004fe40000410000 */
[C---:B------:R-:W-:Y:S02]  /*1b90*/  FMUL.FTZ R36, R117.reuse, R129 ;  /* 0x0000008175247220 */ /* 0x040fe40000410000 */
[----:B------:R-:W-:Y:S01]  /*1ba0*/  FMUL.FTZ R38, R117, R127 ;  /* 0x0000007f75267220 */ /* 0x000fe20000410000 */
[----:B------:R1:W-:Y:S01]  /*1bb0*/  MUFU.EX2 R128, R105 ;  /* 0x0000006900807308 */ /* 0x0003e20000000800 */
[----:B------:R-:W-:-:S02]  /*1bc0*/  FMUL.FTZ R132, R90, R30 ;  /* 0x0000001e5a847220 */ /* 0x000fc40000410000 */
[----:B------:R-:W-:Y:S02]  /*1bd0*/  FFMA.FTZ R36, R116, R127, -R36 ;  /* 0x0000007f74247223 */ /* 0x000fe40000010824 */
[----:B------:R-:W-:-:S03]  /*1be0*/  FMUL.FTZ R130, R90, R31 ;  /* 0x0000001f5a827220 */ /* 0x000fc60000410000 */
[----:B------:R-:W2:Y:S01]  /*1bf0*/  MUFU.COS R109, R121 ;  /* 0x00000079006d7308 */ /* 0x000ea20000000000 */
[----:B------:R-:W-:Y:S02]  /*1c00*/  FFMA.FTZ R38, R116, R129, R38 ;  /* 0x0000008174267223 */ /* 0x000fe40000010026 */
[----:B----4-:R-:W-:-:S05]  /*1c10*/  FMUL.FTZ R118, R108, R37 ;  /* 0x000000256c767220 */ /* 0x010fca0000410000 */
[----:B------:R-:W4:Y:S01]  /*1c20*/  MUFU.SIN R119, R121 ;  /* 0x0000007900777308 */ /* 0x000f220000000400 */
[C---:B------:R-:W-:Y:S02]  /*1c30*/  FFMA.FTZ R37, R5.reuse, R132, R36 ;  /* 0x0000008405257223 */ /* 0x040fe40000010024 */
[----:B-1----:R-:W-:Y:S02]  /*1c40*/  FFMA.FTZ R105, R5, R130, R38 ;  /* 0x0000008205697223 */ /* 0x002fe40000010026 */
[----:B0-----:R-:W-:Y:S02]  /*1c50*/  FMUL.FTZ R122, R108, R39 ;  /* 0x000000276c7a7220 */ /* 0x001fe40000410000 */
[C---:B------:R-:W-:Y:S02]  /*1c60*/  FMUL.FTZ R38, R118.reuse, R37 ;  /* 0x0000002576267220 */ /* 0x040fe40000410000 */
[-C--:B------:R-:W-:Y:S02]  /*1c70*/  FMUL.FTZ R36, R118, R105.reuse ;  /* 0x0000006976247220 */ /* 0x080fe40000410000 */
[----:B------:R-:W-:-:S02]  /*1c80*/  FFMA.FTZ R38, R122, R105, R38 ;  /* 0x000000697a267223 */ /* 0x000fc40000010026 */
[----:B------:R-:W-:Y:S02]  /*1c90*/  FFMA.FTZ R36, R122, R37, -R36 ;  /* 0x000000257a247223 */ /* 0x000fe40000010824 */
[C---:B---3--:R-:W-:Y:S02]  /*1ca0*/  FMUL.FTZ R131, R93.reuse, R32 ;  /* 0x000000205d837220 */ /* 0x048fe40000410000 */
[----:B------:R-:W-:Y:S02]  /*1cb0*/  FMUL.FTZ R105, R93, R33 ;  /* 0x000000215d697220 */ /* 0x000fe40000410000 */
[C---:B--2---:R-:W-:Y:S02]  /*1cc0*/  FMUL.FTZ R126, R128.reuse, R109 ;  /* 0x0000006d807e7220 */ /* 0x044fe40000410000 */
[----:B----4-:R-:W-:Y:S01]  /*1cd0*/  FMUL.FTZ R128, R128, R119 ;  /* 0x0000007780807220 */ /* 0x010fe20000410000 */
[----:B------:R-:W-:Y:S01]  /*1ce0*/  ISETP.NE.AND P2, PT, R66, 0x1f, PT ;  /* 0x0000001f4200780c */ /* 0x000fe20003f45270 */
[----:B------:R-:W-:-:S02]  /*1cf0*/  FFMA.FTZ R119, R6, R105, R38 ;  /* 0x0000006906777223 */ /* 0x000fc40000010026 */
[----:B------:R-:W-:Y:S02]  /*1d00*/  FFMA.FTZ R109, R6, R131, R36 ;  /* 0x00000083066d7223 */ /* 0x000fe40000010024 */
[C---:B------:R-:W-:Y:S02]  /*1d10*/  FMUL.FTZ R38, R128.reuse, R119 ;  /* 0x0000007780267220 */ /* 0x040fe40000410000 */
[-C--:B------:R-:W-:Y:S02]  /*1d20*/  FMUL.FTZ R108, R128, R109.reuse ;  /* 0x0000006d806c7220 */ /* 0x080fe40000410000 */
[C---:B------:R-:W-:Y:S02]  /*1d30*/  FFMA.FTZ R109, R126.reuse, R109, -R38 ;  /* 0x0000006d7e6d7223 */ /* 0x040fe40000010826 */
[----:B------:R-:W-:Y:S02]  /*1d40*/  FFMA.FTZ R108, R126, R119, R108 ;  /* 0x000000777e6c7223 */ /* 0x000fe4000001006c */
[----:B------:R-:W-:-:S02]  /*1d50*/  FMUL.FTZ R136, R92, R34 ;  /* 0x000000225c887220 */ /* 0x000fc40000410000 */
        /* <DEDUP_REMOVED lines=21> */
.L_x_14116:
[----:B0-----:R-:W-:Y:S05]  /*1eb0*/  BSYNC B0 ;  /* 0x0000000000007941 */ /* 0x001fea0003800000 */
.L_x_14115:
[----:B------:R-:W0:Y:S01]  /*1ec0*/  SHFL.UP PT, R138, R120, 0x1, RZ ;  /* 0x04200000788a7989 */ /* 0x000e2200000e00ff */
[C---:B------:R-:W-:Y:S01]  /*1ed0*/  FMUL.FTZ R36, R128.reuse, R39 ;  /* 0x0000002780247220 */ /* 0x040fe20000410000 */
[----:B------:R-:W-:Y:S01]  /*1ee0*/  ISETP.GE.AND P0, PT, R53, 0x1, PT ;  /* 0x000000013500780c */ /* 0x000fe20003f06270 */
[-C--:B------:R-:W-:Y:S01]  /*1ef0*/  FMUL.FTZ R37, R128, R133.reuse ;  /* 0x0000008580257220 */ /* 0x080fe20000410000 */
[----:B------:R-:W2:Y:S01]  /*1f00*/  SHFL.UP PT, R124, R119, 0x1, RZ ;  /* 0x04200000777c7989 */ /* 0x000ea200000e00ff */
[C---:B------:R-:W-:Y:S01]  /*1f10*/  FFMA.FTZ R133, R126.reuse, R133, -R36 ;  /* 0x000000857e857223 */ /* 0x040fe20000010824 */
[----:B------:R-:W-:Y:S01]  /*1f20*/  BSSY B0, `(.L_x_14117) ;  /* 0x000009d000007945 */ /* 0x000fe20003800000 */
[----:B------:R-:W-:Y:S01]  /*1f30*/  FFMA.FTZ R37, R126, R39, R37 ;  /* 0x000000277e257223 */ /* 0x000fe20000010025 */
[----:B-----5:R-:W-:Y:S01]  /*1f40*/  SHFL.IDX PT, R113, R113, RZ, 0x1f ;  /* 0x00001fff71717589 */ /* 0x020fe200000e0000 */
[C---:B------:R-:W-:Y:S02]  /*1f50*/  FMUL.FTZ R137, R101.reuse, R111 ;  /* 0x0000006f65897220 */ /* 0x040fe40000410000 */
[----:B------:R-:W-:Y:S01]  /*1f60*/  FMUL.FTZ R135, R101, R110 ;  /* 0x0000006e65877220 */ /* 0x000fe20000410000 */
[----:B------:R-:W3:Y:S04]  /*1f70*/  SHFL.UP PT, R36, R133, 0x1, RZ ;  /* 0x0420000085247989 */ /* 0x000ee800000e00ff */
[----:B------:R-:W4:Y:S04]  /*1f80*/  SHFL.UP PT, R38, R37, 0x1, RZ ;  /* 0x0420000025267989 */ /* 0x000f2800000e00ff */
[----:B------:R-:W-:Y:S01]  /*1f90*/  SHFL.IDX PT, R112, R112, RZ, 0x1f ;  /* 0x00001fff70707589 */ /* 0x000fe200000e0000 */
[----:B0-----:R-:W-:-:S02]  /*1fa0*/  FMUL.FTZ R39, R37, R138 ;  /* 0x0000008a25277220 */ /* 0x001fc40000410000 */
[-C--:B--2---:R-:W-:Y:S02]  /*1fb0*/  FMUL.FTZ R121, R37, R124.reuse ;  /* 0x0000007c25797220 */ /* 0x084fe40000410000 */
[C---:B------:R-:W-:Y:S02]  /*1fc0*/  FFMA.FTZ R124, R133.reuse, R124, -R39 ;  /* 0x0000007c857c7223 */ /* 0x040fe40000010827 */
[----:B------:R-:W-:Y:S02]  /*1fd0*/  FFMA.FTZ R121, R133, R138, R121 ;  /* 0x0000008a85797223 */ /* 0x000fe40000010079 */
[----:B------:R-:W-:Y:S02]  /*1fe0*/  @P0 FADD.FTZ R119, R119, R124 ;  /* 0x0000007c77770221 */ /* 0x000fe40000010000 */
[----:B------:R-:W-:Y:S02]  /*1ff0*/  @P0 FADD.FTZ R120, R120, R121 ;  /* 0x0000007978780221 */ /* 0x000fe40000010000 */
[C---:B---3--:R-:W-:Y:S01]  /*2000*/  FMUL.FTZ R121, R37.reuse, R36 ;  /* 0x0000002425797220 */ /* 0x048fe20000410000 */
[----:B------:R-:W0:Y:S01]  /*2010*/  SHFL.UP PT, R123, R119, 0x2, RZ ;  /* 0x04400000777b7989 */ /* 0x000e2200000e00ff */
[----:B----4-:R-:W-:-:S02]  /*2020*/  FMUL.FTZ R39, R37, R38 ;  /* 0x0000002625277220 */ /* 0x010fc40000410000 */
[C---:B------:R-:W-:Y:S01]  /*2030*/  FFMA.FTZ R38, R133.reuse, R38, R121 ;  /* 0x0000002685267223 */ /* 0x040fe20000010079 */
[----:B------:R-:W2:Y:S01]  /*2040*/  SHFL.UP PT, R124, R120, 0x2, RZ ;  /* 0x04400000787c7989 */ /* 0x000ea200000e00ff */
        /* <DEDUP_REMOVED lines=10> */
[CC--:B---3--:R-:W-:Y:S02]  /*20f0*/  FMUL.FTZ R124, R38.reuse, R36.reuse ;  /* 0x00000024267c7220 */ /* 0x0c8fe40000410000 */
[----:B------:R-:W-:Y:S02]  /*2100*/  @P0 FADD.FTZ R119, R119, R138 ;  /* 0x0000008a77770221 */ /* 0x000fe40000010000 */
[-C--:B----4-:R-:W-:Y:S01]  /*2110*/  FMUL.FTZ R39, R38, R37.reuse ;  /* 0x0000002526277220 */ /* 0x090fe20000410000 */
[----:B------:R-:W0:Y:S01]  /*2120*/  SHFL.UP PT, R138, R120, 0x4, RZ ;  /* 0x04800000788a7989 */ /* 0x000e2200000e00ff */
[C---:B------:R-:W-:Y:S02]  /*2130*/  FFMA.FTZ R37, R133.reuse, R37, R124 ;  /* 0x0000002585257223 */ /* 0x040fe4000001007c */
[----:B------:R-:W-:Y:S01]  /*2140*/  @P0 FFMA.FTZ R133, R133, R36, -R39 ;  /* 0x0000002485850223 */ /* 0x000fe20000010827 */
[----:B------:R-:W2:Y:S01]  /*2150*/  SHFL.UP PT, R124, R119, 0x4, RZ ;  /* 0x04800000777c7989 */ /* 0x000ea200000e00ff */
[----:B------:R-:W-:Y:S01]  /*2160*/  FMUL.FTZ R123, R102, R111 ;  /* 0x0000006f667b7220 */ /* 0x000fe20000410000 */
[----:B------:R-:W-:-:S02]  /*2170*/  FSEL R37, R38, R37, !P0 ;  /* 0x0000002526257208 */ /* 0x000fc40004000000 */
[----:B------:R-:W3:Y:S01]  /*2180*/  SHFL.UP PT, R36, R133, 0x4, RZ ;  /* 0x0480000085247989 */ /* 0x000ee200000e00ff */
[----:B------:R-:W-:-:S03]  /*2190*/  ISETP.GE.AND P0, PT, R53, 0x4, PT ;  /* 0x000000043500780c */ /* 0x000fc60003f06270 */
[----:B------:R-:W4:Y:S01]  /*21a0*/  SHFL.UP PT, R38, R37, 0x4, RZ ;  /* 0x0480000025267989 */ /* 0x000f2200000e00ff */
[C---:B0-----:R-:W-:Y:S02]  /*21b0*/  FMUL.FTZ R39, R37.reuse, R138 ;  /* 0x0000008a25277220 */ /* 0x041fe40000410000 */
[-C--:B--2---:R-:W-:Y:S02]  /*21c0*/  FMUL.FTZ R121, R37, R124.reuse ;  /* 0x0000007c25797220 */ /* 0x084fe40000410000 */
[C---:B------:R-:W-:Y:S02]  /*21d0*/  FFMA.FTZ R124, R133.reuse, R124, -R39 ;  /* 0x0000007c857c7223 */ /* 0x040fe40000010827 */
[----:B------:R-:W-:Y:S02]  /*21e0*/  FFMA.FTZ R39, R133, R138, R121 ;  /* 0x0000008a85277223 */ /* 0x000fe40000010079 */
[----:B---3--:R-:W-:Y:S02]  /*21f0*/  FMUL.FTZ R121, R37, R36 ;  /* 0x0000002425797220 */ /* 0x008fe40000410000 */
[----:B------:R-:W-:-:S02]  /*2200*/  @P0 FADD.FTZ R119, R119, R124 ;  /* 0x0000007c77770221 */ /* 0x000fc40000010000 */
[----:B------:R-:W-:Y:S02]  /*2210*/  @P0 FADD.FTZ R120, R120, R39 ;  /* 0x0000002778780221 */ /* 0x000fe40000010000 */
[-C--:B----4-:R-:W-:Y:S02]  /*2220*/  FMUL.FTZ R39, R37, R38.reuse ;  /* 0x0000002625277220 */ /* 0x090fe40000410000 */
[C---:B------:R-:W-:Y:S02]  /*2230*/  FFMA.FTZ R38, R133.reuse, R38, R121 ;  /* 0x0000002685267223 */ /* 0x040fe40000010079 */
[----:B------:R-:W0:Y:S01]  /*2240*/  SHFL.UP PT, R121, R119, 0x8, RZ ;  /* 0x0500000077797989 */ /* 0x000e2200000e00ff */
[----:B------:R-:W-:Y:S02]  /*2250*/  @P0 FFMA.FTZ R133, R133, R36, -R39 ;  /* 0x0000002485850223 */ /* 0x000fe40000010827 */
[----:B------:R-:W-:Y:S01]  /*2260*/  FSEL R38, R37, R38, !P0 ;  /* 0x0000002625267208 */ /* 0x000fe20004000000 */
        /* <DEDUP_REMOVED lines=8> */
[-C--:B---3--:R-:W-:Y:S02]  /*22f0*/  FMUL.FTZ R124, R38, R36.reuse ;  /* 0x00000024267c7220 */ /* 0x088fe40000410000 */
[----:B------:R-:W-:Y:S02]  /*2300*/  @P0 FADD.FTZ R120, R120, R39 ;  /* 0x0000002778780221 */ /* 0x000fe40000010000 */
[CC--:B----4-:R-:W-:Y:S02]  /*2310*/  FMUL.FTZ R39, R38.reuse, R37.reuse ;  /* 0x0000002526277220 */ /* 0x0d0fe40000410000 */
[C---:B------:R-:W-:Y:S01]  /*2320*/  FFMA.FTZ R37, R133.reuse, R37, R124 ;  /* 0x0000002585257223 */ /* 0x040fe2000001007c */
[----:B------:R-:W0:Y:S01]  /*2330*/  SHFL.UP PT, R140, R120, 0x10, RZ ;  /* 0x06000000788c7989 */ /* 0x000e2200000e00ff */
[----:B------:R-:W-:Y:S02]  /*2340*/  @P0 FFMA.FTZ R133, R133, R36, -R39 ;  /* 0x0000002485850223 */ /* 0x000fe40000010827 */
[----:B------:R-:W-:Y:S01]  /*2350*/  @P0 FADD.FTZ R119, R119, R138 ;  /* 0x0000008a77770221 */ /* 0x000fe20000010000 */
[----:B------:R-:W-:Y:S01]  /*2360*/  FSEL R37, R38, R37, !P0 ;  /* 0x0000002526257208 */ /* 0x000fe20004000000 */
[-C--:B------:R-:W-:Y:S01]  /*2370*/  FMUL.FTZ R121, R126, R137.reuse ;  /* 0x000000897e797220 */ /* 0x080fe20000410000 */
[----:B------:R-:W2:Y:S01]  /*2380*/  SHFL.UP PT, R36, R133, 0x10, RZ ;  /* 0x0600000085247989 */ /* 0x000ea200000e00ff */
[C---:B------:R-:W-:Y:S01]  /*2390*/  FMUL.FTZ R39, R128.reuse, R137 ;  /* 0x0000008980277220 */ /* 0x040fe20000410000 */
[----:B------:R-:W-:Y:S01]  /*23a0*/  ISETP.GE.AND P0, PT, R53, 0x10, PT ;  /* 0x000000103500780c */ /* 0x000fe20003f06270 */
        /* <DEDUP_REMOVED lines=10> */
[C---:B0-----:R-:W-:Y:S02]  /*2450*/  FMUL.FTZ R39, R37.reuse, R140 ;  /* 0x0000008c25277220 */ /* 0x041fe40000410000 */
[----:B--2---:R-:W-:Y:S02]  /*2460*/  FMUL.FTZ R121, R37, R36 ;  /* 0x0000002425797220 */ /* 0x004fe40000410000 */
[-C--:B---3--:R-:W-:Y:S02]  /*2470*/  FFMA.FTZ R142, R133, R138.reuse, -R39 ;  /* 0x0000008a858e7223 */ /* 0x088fe40000010827 */
[C---:B------:R-:W-:Y:S02]  /*2480*/  FMUL.FTZ R138, R37.reuse, R138 ;  /* 0x0000008a258a7220 */ /* 0x040fe40000410000 */
[-C--:B----4-:R-:W-:Y:S02]  /*2490*/  FMUL.FTZ R39, R37, R38.reuse ;  /* 0x0000002625277220 */ /* 0x090fe40000410000 */
[----:B------:R-:W-:-:S02]  /*24a0*/  FFMA.FTZ R38, R133, R38, R121 ;  /* 0x0000002685267223 */ /* 0x000fc40000010079 */
[----:B------:R-:W-:Y:S01]  /*24b0*/  FFMA.FTZ R125, R133, R140, R138 ;  /* 0x0000008c857d7223 */ /* 0x000fe2000001008a */
[----:B------:R-:W-:Y:S01]  /*24c0*/  SHF.L.U32 R138, R96, 0x4, RZ ;  /* 0x00000004608a7819 */ /* 0x000fe200000006ff */
[----:B------:R-:W-:Y:S01]  /*24d0*/  FFMA.FTZ R140, R122, R139, R141 ;  /* 0x0000008b7a8c7223 */ /* 0x000fe2000001008d */
[----:B------:R-:W-:Y:S01]  /*24e0*/  FSEL R139, R37, R38, !P0 ;  /* 0x00000026258b7208 */ /* 0x000fe20004000000 */
[----:B------:R-:W-:Y:S01]  /*24f0*/  @P0 FFMA.FTZ R133, R133, R36, -R39 ;  /* 0x0000002485850223 */ /* 0x000fe20000010827 */
[----:B------:R-:W-:Y:S01]  /*2500*/  HFMA2.MMA R37, -RZ, RZ, 0, 0 ;  /* 0x00000000ff257435 */ /* 0x000fe200000001ff */
[----:B------:R-:W-:Y:S01]  /*2510*/  @P0 FADD.FTZ R120, R120, R125 ;  /* 0x0000007d78780221 */ /* 0x000fe20000010000 */
[----:B------:R-:W-:Y:S01]  /*2520*/  MOV R36, 0x3f800000 ;  /* 0x3f80000000247802 */ /* 0x000fe20000000f00 */
[----:B------:R-:W-:Y:S01]  /*2530*/  @P0 FADD.FTZ R119, R119, R142 ;  /* 0x0000008e77770221 */ /* 0x000fe20000010000 */
[----:B------:R-:W0:Y:S01]  /*2540*/  SHFL.UP PT, R139, R139, 0x1, RZ ;  /* 0x042000008b8b7989 */ /* 0x000e2200000e00ff */
[C---:B------:R-:W-:Y:S01]  /*2550*/  FMUL.FTZ R121, R103.reuse, R111 ;  /* 0x0000006f67797220 */ /* 0x040fe20000410000 */
[----:B------:R-:W-:Y:S01]  /*2560*/  ISETP.GE.AND P0, PT, R54, c[0x0][0x174], PT ;  /* 0x00005d0036007a0c */ /* 0x000fe20003f06270 */
[----:B------:R-:W-:Y:S01]  /*2570*/  FMUL.FTZ R125, R103, R110 ;  /* 0x0000006e677d7220 */ /* 0x000fe20000410000 */
[----:B------:R-:W2:Y:S01]  /*2580*/  SHFL.UP PT, R133, R133, 0x1, RZ ;  /* 0x0420000085857989 */ /* 0x000ea200000e00ff */
[----:B------:R-:W-:Y:S01]  /*2590*/  FADD.FTZ R142, -R121, R140 ;  /* 0x0000008c798e7221 */ /* 0x000fe20000010100 */
[----:B------:R-:W-:Y:S01]  /*25a0*/  ISETP.NE.OR P0, PT, R88, RZ, P0 ;  /* 0x000000ff5800720c */ /* 0x000fe20000705670 */
[----:B------:R-:W-:Y:S01]  /*25b0*/  FADD.FTZ R144, R125, R144 ;  /* 0x000000907d907221 */ /* 0x000fe20000010000 */
[----:B------:R-:W3:Y:S01]  /*25c0*/  SHFL.UP PT, R120, R120, 0x1, RZ ;  /* 0x0420000078787989 */ /* 0x000ee200000e00ff */
[----:B------:R-:W-:Y:S01]  /*25d0*/  FMUL.FTZ R143, R117, -R142 ;  /* 0x8000008e758f7220 */ /* 0x000fe20000410000 */
[----:B------:R-:W-:Y:S01]  /*25e0*/  CS2R R38, SRZ ;  /* 0x0000000000267805 */ /* 0x000fe2000001ff00 */
[C---:B-1----:R-:W-:Y:S01]  /*25f0*/  FMUL.FTZ R141, R128.reuse, R109 ;  /* 0x0000006d808d7220 */ /* 0x042fe20000410000 */
[----:B------:R-:W1:Y:S01]  /*2600*/  SHFL.UP PT, R119, R119, 0x1, RZ ;  /* 0x0420000077777989 */ /* 0x000e6200000e00ff */
[----:B------:R-:W-:-:S02]  /*2610*/  FMUL.FTZ R140, R128, -R108 ;  /* 0x8000006c808c7220 */ /* 0x000fc40000410000 */
[-C--:B------:R-:W-:Y:S02]  /*2620*/  FMUL.FTZ R147, R117, -R144.reuse ;  /* 0x8000009075937220 */ /* 0x080fe40000410000 */
[----:B------:R-:W-:Y:S02]  /*2630*/  FFMA.FTZ R145, R116, R144, -R143 ;  /* 0x0000009074917223 */ /* 0x000fe4000001088f */
[C---:B------:R-:W-:Y:S01]  /*2640*/  FFMA.FTZ R141, R126.reuse, R108, -R141 ;  /* 0x0000006c7e8d7223 */ /* 0x040fe2000001088d */
[----:B------:R4:W4:Y:S01]  /*2650*/  @!P0 LDS.128 R36, [R138+0x1d90] ;  /* 0x001d90008a248984 */ /* 0x0009220000000c00 */
[----:B------:R-:W-:Y:S01]  /*2660*/  FFMA.FTZ R143, R126, -R109, R140 ;  /* 0x8000006d7e8f7223 */ /* 0x000fe2000001008c */
[----:B------:R-:W-:Y:S01]  /*2670*/  ISETP.NE.AND P0, PT, R88, 0x1f, PT ;  /* 0x0000001f5800780c */ /* 0x000fe20003f05270 */
[----:B------:R-:W-:Y:S02]  /*2680*/  FFMA.FTZ R146, R116, R142, R147 ;  /* 0x0000008e74927223 */ /* 0x000fe40000010093 */
[----:B0-----:R-:W-:-:S02]  /*2690*/  FMUL.FTZ R140, R139, R113 ;  /* 0x000000718b8c7220 */ /* 0x001fc40000410000 */
[-C--:B------:R-:W-:Y:S02]  /*26a0*/  FMUL.FTZ R142, R139, R112.reuse ;  /* 0x000000708b8e7220 */ /* 0x080fe40000410000 */
[C---:B------:R-:W-:Y:S02]  /*26b0*/  FMUL.FTZ R144, R118.reuse, -R141 ;  /* 0x8000008d76907220 */ /* 0x040fe40000410000 */
[C---:B--2---:R-:W-:Y:S02]  /*26c0*/  FFMA.FTZ R140, R133.reuse, R112, -R140 ;  /* 0x00000070858c7223 */ /* 0x044fe4000001088c */
[----:B------:R-:W-:Y:S02]  /*26d0*/  FFMA.FTZ R133, R133, R113, R142 ;  /* 0x0000007185857223 */ /* 0x000fe4000001008e */
[-C--:B------:R-:W-:Y:S02]  /*26e0*/  FMUL.FTZ R139, R118, -R143.reuse ;  /* 0x8000008f768b7220 */ /* 0x080fe40000410000 */
[----:B------:R-:W-:-:S02]  /*26f0*/  FFMA.FTZ R144, R122, R143, R144 ;  /* 0x0000008f7a907223 */ /* 0x000fc40000010090 */
[----:B---3--:R-:W-:Y:S02]  /*2700*/  @P1 FADD.FTZ R113, R120, R133 ;  /* 0x0000008578711221 */ /* 0x008fe40000010000 */
[----:B------:R-:W-:Y:S02]  /*2710*/  FFMA.FTZ R139, R122, R141, -R139 ;  /* 0x0000008d7a8b7223 */ /* 0x000fe4000001088b */
[----:B------:R-:W-:Y:S02]  /*2720*/  FMUL.FTZ R133, R117, -R144 ;  /* 0x8000009075857220 */ /* 0x000fe40000410000 */
[----:B-1----:R-:W-:Y:S02]  /*2730*/  @P1 FADD.FTZ R112, R119, R140 ;  /* 0x0000008c77701221 */ /* 0x002fe40000010000 */
[----:B------:R-:W-:Y:S02]  /*2740*/  FMUL.FTZ R119, R104, R111 ;  /* 0x0000006f68777220 */ /* 0x000fe40000410000 */
[----:B------:R-:W-:-:S02]  /*2750*/  FFMA.FTZ R111, R116, R139, -R133 ;  /* 0x0000008b746f7223 */ /* 0x000fc40000010885 */
[----:B------:R-:W-:Y:S02]  /*2760*/  FMUL.FTZ R120, R104, R110 ;  /* 0x0000006e68787220 */ /* 0x000fe40000410000 */
[----:B------:R-:W-:Y:S02]  /*2770*/  FMUL.FTZ R139, R117, -R139 ;  /* 0x8000008b758b7220 */ /* 0x000fe40000410000 */
[C---:B------:R-:W-:Y:S02]  /*2780*/  FMUL.FTZ R133, R107.reuse, R113 ;  /* 0x000000716b857220 */ /* 0x040fe40000410000 */
[----:B------:R-:W-:Y:S02]  /*2790*/  FMUL.FTZ R140, R107, R112 ;  /* 0x000000706b8c7220 */ /* 0x000fe40000410000 */
[----:B------:R-:W-:Y:S02]  /*27a0*/  FADD.FTZ R110, R120, R145 ;  /* 0x00000091786e7221 */ /* 0x000fe40000010000 */
[----:B------:R-:W-:-:S02]  /*27b0*/  FADD.FTZ R107, -R119, R146 ;  /* 0x00000092776b7221 */ /* 0x000fc40000010100 */
[----:B------:R-:W-:Y:S01]  /*27c0*/  FFMA.FTZ R139, R116, R144, R139 ;  /* 0x00000090748b7223 */ /* 0x000fe2000001008b */
[----:B------:R0:W1:Y:S01]  /*27d0*/  SHFL.DOWN PT, R150, R110, 0x1, 0x1f ;  /* 0x08201f006e967f89 */ /* 0x00006200000e0000 */
[C---:B------:R-:W-:Y:S02]  /*27e0*/  FFMA.FTZ R112, R106.reuse, R112, -R133 ;  /* 0x000000706a707223 */ /* 0x040fe40000010885 */
[----:B------:R-:W-:Y:S01]  /*27f0*/  FFMA.FTZ R140, R106, R113, R140 ;  /* 0x000000716a8c7223 */ /* 0x000fe2000001008c */
[----:B------:R0:W2:Y:S04]  /*2800*/  SHFL.DOWN PT, R152, R107, 0x1, 0x1f ;  /* 0x08201f006b987f89 */ /* 0x0000a800000e0000 */
[----:B------:R0:W3:Y:S04]  /*2810*/  SHFL.DOWN PT, R146, R111, 0x1, 0x1f ;  /* 0x08201f006f927f89 */ /* 0x0000e800000e0000 */
[----:B------:R0:W0:Y:S01]  /*2820*/  SHFL.DOWN PT, R148, R139, 0x1, 0x1f ;  /* 0x08201f008b947f89 */ /* 0x00002200000e0000 */
[----:B------:R-:W-:Y:S05]  /*2830*/  @!P0 BRA `(.L_x_14118) ;  /* 0x000000b000008947 */ /* 0x000fea0003800000 */
[C---:B--2-4-:R-:W-:Y:S02]  /*2840*/  FMUL.FTZ R142, R139.reuse, R152 ;  /* 0x000000988b8e7220 */ /* 0x054fe40000410000 */
[----:B0-----:R-:W-:-:S02]  /*2850*/  FMUL.FTZ R106, R139, R148 ;  /* 0x000000948b6a7220 */ /* 0x001fc40000410000 */
[-C--:B-1----:R-:W-:Y:S02]  /*2860*/  FMUL.FTZ R144, R139, R150.reuse ;  /* 0x000000968b907220 */ /* 0x082fe40000410000 */
        /* <DEDUP_REMOVED lines=8> */
.L_x_14118:
[----:B----4-:R-:W-:Y:S05]  /*28f0*/  BSYNC B0 ;  /* 0x0000000000007941 */ /* 0x010fea0003800000 */
.L_x_14117:
[C---:B------:R-:W-:Y:S01]  /*2900*/  ISETP.GT.U32.AND P0, PT, R88.reuse, 0x1d, PT ;  /* 0x0000001d5800780c */ /* 0x040fe20003f04070 */
[----:B------:R-:W-:Y:S01]  /*2910*/  FADD.FTZ R127, R127, R112 ;  /* 0x000000707f7f7221 */ /* 0x000fe20000010000 */
[----:B---3--:R3:W4:Y:S01]  /*2920*/  SHFL.DOWN PT, R146, R111, 0x2, 0x1f ;  /* 0x08401f006f927f89 */ /* 0x00872200000e0000 */
[----:B------:R-:W-:Y:S01]  /*2930*/  FADD.FTZ R129, R129, R140 ;  /* 0x0000008c81817221 */ /* 0x000fe20000010000 */
[----:B------:R-:W-:Y:S01]  /*2940*/  BSSY B0, `(.L_x_14119) ;  /* 0x0000017000007945 */ /* 0x000fe20003800000 */
[C---:B------:R-:W-:Y:S01]  /*2950*/  FMUL.FTZ R112, R117.reuse, R127 ;  /* 0x0000007f75707220 */ /* 0x040fe20000410000 */
[----:B0-----:R3:W0:Y:S01]  /*2960*/  SHFL.DOWN PT, R148, R139, 0x2, 0x1f ;  /* 0x08401f008b947f89 */ /* 0x00162200000e0000 */
[-C--:B------:R-:W-:Y:S01]  /*2970*/  FMUL.FTZ R106, R117, R129.reuse ;  /* 0x00000081756a7220 */ /* 0x080fe20000410000 */
[----:B------:R-:W-:Y:S01]  /*2980*/  ISETP.GT.U32.AND P1, PT, R88, 0x1b, PT ;  /* 0x0000001b5800780c */ /* 0x000fe20003f24070 */
[----:B------:R-:W-:Y:S01]  /*2990*/  FFMA.FTZ R112, R116, R129, R112 ;  /* 0x0000008174707223 */ /* 0x000fe20000010070 */
[----:B-1----:R3:W1:Y:S01]  /*29a0*/  SHFL.DOWN PT, R150, R110, 0x2, 0x1f ;  /* 0x08401f006e967f89 */ /* 0x00266200000e0000 */
[----:B------:R-:W-:Y:S01]  /*29b0*/  ISETP.GT.U32.AND P3, PT, R88, 0x17, PT ;  /* 0x000000175800780c */ /* 0x000fe20003f64070 */
[----:B------:R-:W-:Y:S01]  /*29c0*/  FFMA.FTZ R106, R116, R127, -R106 ;  /* 0x0000007f746a7223 */ /* 0x000fe2000001086a */
[----:B------:R-:W-:Y:S01]  /*29d0*/  ISETP.GT.U32.AND P4, PT, R88, 0xf, PT ;  /* 0x0000000f5800780c */ /* 0x000fe20003f84070 */
[----:B--2---:R3:W2:Y:S01]  /*29e0*/  SHFL.DOWN PT, R152, R107, 0x2, 0x1f ;  /* 0x08401f006b987f89 */ /* 0x0046a200000e0000 */
[----:B------:R-:W-:Y:S06]  /*29f0*/  @P0 BRA `(.L_x_14120) ;  /* 0x000000b000000947 */ /* 0x000fec0003800000 */
[C---:B--2---:R-:W-:Y:S02]  /*2a00*/  FMUL.FTZ R142, R139.reuse, R152 ;  /* 0x000000988b8e7220 */ /* 0x044fe40000410000 */
[----:B0-----:R-:W-:-:S02]  /*2a10*/  FMUL.FTZ R140, R139, R148 ;  /* 0x000000948b8c7220 */ /* 0x001fc40000410000 */
[-C--:B-1----:R-:W-:Y:S02]  /*2a20*/  FMUL.FTZ R144, R139, R150.reuse ;  /* 0x000000968b907220 */ /* 0x082fe40000410000 */
        /* <DEDUP_REMOVED lines=8> */
.L_x_14120:
[----:B------:R-:W-:Y:S05]  /*2ab0*/  BSYNC B0 ;  /* 0x0000000000007941 */ /* 0x000fea0003800000 */
.L_x_14119:
[----:B------:R3:W4:Y:S01]  /*2ac0*/  SHFL.DOWN PT, R140, R111, 0x4, 0x1f ;  /* 0x08801f006f8c7f89 */ /* 0x00072200000e0000 */
[----:B------:R-:W-:Y:S01]  /*2ad0*/  BSSY B0, `(.L_x_14121) ;  /* 0x0000012000007945 */ /* 0x000fe20003800000 */
[C---:B------:R-:W-:Y:S02]  /*2ae0*/  FFMA.FTZ R133, R5.reuse, R132, R106 ;  /* 0x0000008405857223 */ /* 0x040fe4000001006a */
[----:B------:R3:W2:Y:S01]  /*2af0*/  SHFL.DOWN PT, R142, R139, 0x4, 0x1f ;  /* 0x08801f008b8e7f89 */ /* 0x0006a200000e0000 */
[----:B------:R-:W-:-:S03]  /*2b00*/  FFMA.FTZ R130, R5, R130, R112 ;  /* 0x0000008205827223 */ /* 0x000fc60000010070 */
[----:B------:R3:W1:Y:S04]  /*2b10*/  SHFL.DOWN PT, R144, R110, 0x4, 0x1f ;  /* 0x08801f006e907f89 */ /* 0x00066800000e0000 */
[----:B----4-:R3:W4:Y:S01]  /*2b20*/  SHFL.DOWN PT, R146, R107, 0x4, 0x1f ;  /* 0x08801f006b927f89 */ /* 0x01072200000e0000 */
[----:B------:R-:W-:Y:S05]  /*2b30*/  @P1 BRA `(.L_x_14122) ;  /* 0x000000b000001947 */ /* 0x000fea0003800000 */
[C---:B----4-:R-:W-:Y:S02]  /*2b40*/  FMUL.FTZ R112, R139.reuse, R146 ;  /* 0x000000928b707220 */ /* 0x050fe40000410000 */
[C---:B--2---:R-:W-:Y:S02]  /*2b50*/  FMUL.FTZ R106, R139.reuse, R142 ;  /* 0x0000008e8b6a7220 */ /* 0x044fe40000410000 */
[-C--:B-1----:R-:W-:Y:S02]  /*2b60*/  FMUL.FTZ R132, R139, R144.reuse ;  /* 0x000000908b847220 */ /* 0x082fe40000410000 */
[----:B------:R-:W-:-:S02]  /*2b70*/  FFMA.FTZ R113, R111, R144, -R112 ;  /* 0x000000906f717223 */ /* 0x000fc40000010870 */
[-C--:B------:R-:W-:Y:S02]  /*2b80*/  FMUL.FTZ R112, R139, R140.reuse ;  /* 0x0000008c8b707220 */ /* 0x080fe40000410000 */
[C---:B------:R-:W-:Y:S02]  /*2b90*/  FFMA.FTZ R106, R111.reuse, R140, -R106 ;  /* 0x0000008c6f6a7223 */ /* 0x040fe4000001086a */
[C---:B------:R-:W-:Y:S02]  /*2ba0*/  FFMA.FTZ R132, R111.reuse, R146, R132 ;  /* 0x000000926f847223 */ /* 0x040fe40000010084 */
[----:B---3--:R-:W-:Y:S01]  /*2bb0*/  FFMA.FTZ R139, R111, R142, R112 ;  /* 0x0000008e6f8b7223 */ /* 0x008fe20000010070 */
[----:B------:R-:W-:Y:S01]  /*2bc0*/  MOV R111, R106 ;  /* 0x0000006a006f7202 */ /* 0x000fe20000000f00 */
[----:B------:R-:W-:Y:S02]  /*2bd0*/  FADD.FTZ R110, R110, R113 ;  /* 0x000000716e6e7221 */ /* 0x000fe40000010000 */
[----:B------:R-:W-:-:S02]  /*2be0*/  FADD.FTZ R107, R107, R132 ;  /* 0x000000846b6b7221 */ /* 0x000fc40000010000 */
.L_x_14122:
[----:B------:R-:W-:Y:S05]  /*2bf0*/  BSYNC B0 ;  /* 0x0000000000007941 */ /* 0x000fea0003800000 */
.L_x_14121:
[----:B------:R3:W4:Y:S01]  /*2c00*/  SHFL.DOWN PT, R140, R111, 0x8, 0x1f ;  /* 0x09001f006f8c7f89 */ /* 0x00072200000e0000 */
[----:B------:R-:W-:Y:S03]  /*2c10*/  BSSY B0, `(.L_x_14123) ;  /* 0x0000010000007945 */ /* 0x000fe60003800000 */
[----:B--2---:R3:W2:Y:S04]  /*2c20*/  SHFL.DOWN PT, R142, R139, 0x8, 0x1f ;  /* 0x09001f008b8e7f89 */ /* 0x0046a800000e0000 */
[----:B-1----:R3:W1:Y:S04]  /*2c30*/  SHFL.DOWN PT, R144, R110, 0x8, 0x1f ;  /* 0x09001f006e907f89 */ /* 0x00266800000e0000 */
[----:B----4-:R3:W4:Y:S01]  /*2c40*/  SHFL.DOWN PT, R146, R107, 0x8, 0x1f ;  /* 0x09001f006b927f89 */ /* 0x01072200000e0000 */
[----:B------:R-:W-:Y:S05]  /*2c50*/  @P3 BRA `(.L_x_14124) ;  /* 0x000000b000003947 */ /* 0x000fea0003800000 */
[C---:B----4-:R-:W-:Y:S02]  /*2c60*/  FMUL.FTZ R112, R139.reuse, R146 ;  /* 0x000000928b707220 */ /* 0x050fe40000410000 */
[----:B--2---:R-:W-:-:S02]  /*2c70*/  FMUL.FTZ R106, R139, R142 ;  /* 0x0000008e8b6a7220 */ /* 0x004fc40000410000 */
[-C--:B-1----:R-:W-:Y:S02]  /*2c80*/  FMUL.FTZ R132, R139, R144.reuse ;  /* 0x000000908b847220 */ /* 0x082fe40000410000 */
        /* <DEDUP_REMOVED lines=8> */
.L_x_14124:
[----:B------:R-:W-:Y:S05]  /*2d10*/  BSYNC B0 ;  /* 0x0000000000007941 */ /* 0x000fea0003800000 */
.L_x_14123:
[----:B--2---:R2:W3:Y:S01]  /*2d20*/  SHFL.DOWN PT, R142, R111, 0x10, 0x1f ;  /* 0x0a001f006f8e7f89 */ /* 0x0044e200000e0000 */
[----:B------:R-:W-:Y:S01]  /*2d30*/  BSSY B0, `(.L_x_14125) ;  /* 0x0000011000007945 */ /* 0x000fe20003800000 */
[----:B------:R-:W-:Y:S02]  /*2d40*/  FMUL.FTZ R106, R118, R130 ;  /* 0x00000082766a7220 */ /* 0x000fe40000410000 */
[----:B-1----:R2:W1:Y:S04]  /*2d50*/  SHFL.DOWN PT, R144, R139, 0x10, 0x1f ;  /* 0x0a001f008b907f89 */ /* 0x00246800000e0000 */
[----:B----4-:R2:W4:Y:S04]  /*2d60*/  SHFL.DOWN PT, R146, R110, 0x10, 0x1f ;  /* 0x0a001f006e927f89 */ /* 0x01052800000e0000 */
[----:B0-----:R2:W0:Y:S01]  /*2d70*/  SHFL.DOWN PT, R148, R107, 0x10, 0x1f ;  /* 0x0a001f006b947f89 */ /* 0x00142200000e0000 */
[----:B------:R-:W-:Y:S05]  /*2d80*/  @P4 BRA `(.L_x_14126) ;  /* 0x000000b000004947 */ /* 0x000fea0003800000 */
[C---:B0-----:R-:W-:Y:S02]  /*2d90*/  FMUL.FTZ R132, R139.reuse, R148 ;  /* 0x000000948b847220 */ /* 0x041fe40000410000 */
[----:B-1----:R-:W-:-:S02]  /*2da0*/  FMUL.FTZ R112, R139, R144 ;  /* 0x000000908b707220 */ /* 0x002fc40000410000 */
[-C--:B----4-:R-:W-:Y:S02]  /*2db0*/  FMUL.FTZ R140, R139, R146.reuse ;  /* 0x000000928b8c7220 */ /* 0x090fe40000410000 */
[----:B------:R-:W-:Y:S02]  /*2dc0*/  FFMA.FTZ R113, R111, R146, -R132 ;  /* 0x000000926f717223 */ /* 0x000fe40000010884 */
[-C--:B---3--:R-:W-:Y:S02]  /*2dd0*/  FMUL.FTZ R132, R139, R142.reuse ;  /* 0x0000008e8b847220 */ /* 0x088fe40000410000 */
[C---:B------:R-:W-:Y:S02]  /*2de0*/  FFMA.FTZ R112, R111.reuse, R142, -R112 ;  /* 0x0000008e6f707223 */ /* 0x040fe40000010870 */
[C---:B------:R-:W-:Y:S02]  /*2df0*/  FFMA.FTZ R140, R111.reuse, R148, R140 ;  /* 0x000000946f8c7223 */ /* 0x040fe4000001008c */
[----:B--2---:R-:W-:Y:S01]  /*2e00*/  FFMA.FTZ R139, R111, R144, R132 ;  /* 0x000000906f8b7223 */ /* 0x004fe20000010084 */
[----:B------:R-:W-:Y:S01]  /*2e10*/  MOV R111, R112 ;  /* 0x00000070006f7202 */ /* 0x000fe20000000f00 */
[----:B------:R-:W-:-:S02]  /*2e20*/  FADD.FTZ R110, R110, R113 ;  /* 0x000000716e6e7221 */ /* 0x000fc40000010000 */
[----:B------:R-:W-:Y:S02]  /*2e30*/  FADD.FTZ R107, R107, R140 ;  /* 0x0000008c6b6b7221 */ /* 0x000fe40000010000 */
.L_x_14126:
[----:B------:R-:W-:Y:S05]  /*2e40*/  BSYNC B0 ;  /* 0x0000000000007941 */ /* 0x000fea0003800000 */
.L_x_14125:
[-C--:B------:R-:W-:Y:S01]  /*2e50*/  FMUL.FTZ R141, R118, R133.reuse ;  /* 0x00000085768d7220 */ /* 0x080fe20000410000 */
[----:B------:R-:W-:Y:S01]  /*2e60*/  SHFL.DOWN PT, R143, R139, 0x1, 0x1f ;  /* 0x08201f008b8f7f89 */ /* 0x000fe200000e0000 */
[----:B------:R-:W-:Y:S01]  /*2e70*/  FFMA.FTZ R113, R122, R133, -R106 ;  /* 0x000000857a717223 */ /* 0x000fe2000001086a */
[----:B------:R-:W-:Y:S01]  /*2e80*/  ISETP.NE.AND P0, PT, R66, RZ, PT ;  /* 0x000000ff4200720c */ /* 0x000fe20003f05270 */
[----:B------:R-:W-:Y:S01]  /*2e90*/  FFMA.FTZ R141, R122, R130, R141 ;  /* 0x000000827a8d7223 */ /* 0x000fe2000001008d */
[----:B------:R-:W5:Y:S01]  /*2ea0*/  SHFL.IDX PT, R112, R38, RZ, 0x1f ;  /* 0x00001fff26707589 */ /* 0x000f6200000e0000 */
[C---:B------:R-:W-:Y:S01]  /*2eb0*/  FFMA.FTZ R131, R6.reuse, R131, R113 ;  /* 0x0000008306837223 */ /* 0x040fe20000010071 */
[----:B------:R-:W-:Y:S01]  /*2ec0*/  BSSY B0, `(.L_x_14127) ;  /* 0x000008c000007945 */ /* 0x000fe20003800000 */
[----:B------:R-:W-:Y:S01]  /*2ed0*/  FFMA.FTZ R113, R6, R105, R141 ;  /* 0x0000006906717223 */ /* 0x000fe2000001008d */
[----:B------:R2:W4:Y:S03]  /*2ee0*/  SHFL.IDX PT, R140, R139, RZ, 0x1f ;  /* 0x00001fff8b8c7589 */ /* 0x00052600000e0000 */
[----:B------:R-:W-:Y:S01]  /*2ef0*/  FMUL.FTZ R105, R128, R113 ;  /* 0x0000007180697220 */ /* 0x000fe20000410000 */
[----:B------:R-:W3:Y:S03]  /*2f00*/  SHFL.IDX PT, R106, R39, RZ, 0x1f ;  /* 0x00001fff276a7589 */ /* 0x000ee600000e0000 */
[-C--:B------:R-:W-:Y:S01]  /*2f10*/  FFMA.FTZ R105, R126, R131.reuse, -R105 ;  /* 0x000000837e697223 */ /* 0x080fe20000010869 */
[----:B-1----:R-:W1:Y:S01]  /*2f20*/  SHFL.DOWN PT, R144, R111, 0x1, 0x1f ;  /* 0x08201f006f907f89 */ /* 0x002e6200000e0000 */
[----:B--23--:R-:W-:-:S02]  /*2f30*/  FMUL.FTZ R139, R128, R131 ;  /* 0x00000083808b7220 */ /* 0x00cfc40000410000 */
[----:B------:R-:W-:Y:S01]  /*2f40*/  FFMA.FTZ R136, R7, R136, R105 ;  /* 0x0000008807887223 */ /* 0x000fe20000010069 */
[----:B------:R-:W2:Y:S01]  /*2f50*/  SHFL.IDX PT, R132, R111, RZ, 0x1f ;  /* 0x00001fff6f847589 */ /* 0x000ea200000e0000 */
[----:B------:R-:W-:-:S03]  /*2f60*/  FFMA.FTZ R139, R126, R113, R139 ;  /* 0x000000717e8b7223 */ /* 0x000fc6000001008b */
[----:B0-----:R-:W0:Y:S01]  /*2f70*/  SHFL.DOWN PT, R148, R107, 0x1, 0x1f ;  /* 0x08201f006b947f89 */ /* 0x001e2200000e0000 */
[----:B------:R-:W-:-:S03]  /*2f80*/  FFMA.FTZ R134, R7, R134, R139 ;  /* 0x0000008607867223 */ /* 0x000fc6000001008b */
[----:B----4-:R-:W3:Y:S01]  /*2f90*/  SHFL.DOWN PT, R146, R110, 0x1, 0x1f ;  /* 0x08201f006e927f89 */ /* 0x010ee200000e0000 */
[----:B-----5:R-:W-:-:S03]  /*2fa0*/  @P2 FMUL.FTZ R145, R143, R112 ;  /* 0x000000708f912220 */ /* 0x020fc60000410000 */
[----:B------:R-:W4:Y:S01]  /*2fb0*/  SHFL.IDX PT, R105, R110, RZ, 0x1f ;  /* 0x00001fff6e697589 */ /* 0x000f2200000e0000 */
[C---:B------:R-:W-:Y:S02]  /*2fc0*/  FMUL.FTZ R141, R140.reuse, R38 ;  /* 0x000000268c8d7220 */ /* 0x040fe40000410000 */
[-C--:B------:R-:W-:Y:S01]  /*2fd0*/  FMUL.FTZ R139, R140, R39.reuse ;  /* 0x000000278c8b7220 */ /* 0x080fe20000410000 */
[----:B------:R5:W4:Y:S01]  /*2fe0*/  SHFL.IDX PT, R111, R107, RZ, 0x1f ;  /* 0x00001fff6b6f7589 */ /* 0x000b2200000e0000 */
[-C--:B------:R-:W-:Y:S02]  /*2ff0*/  @P2 FMUL.FTZ R143, R143, R106.reuse ;  /* 0x0000006a8f8f2220 */ /* 0x080fe40000410000 */
[C---:B-1----:R-:W-:Y:S02]  /*3000*/  @P2 FFMA.FTZ R145, R144.reuse, R106, R145 ;  /* 0x0000006a90912223 */ /* 0x042fe40000010091 */
[----:B------:R-:W-:Y:S02]  /*3010*/  @P2 FFMA.FTZ R143, R144, R112, -R143 ;  /* 0x00000070908f2223 */ /* 0x000fe4000001088f */
[----:B--2---:R-:W-:Y:S01]  /*3020*/  FFMA.FTZ R142, R132, R39, R141 ;  /* 0x00000027848e7223 */ /* 0x004fe2000001008d */
[----:B-----5:R-:W-:Y:S01]  /*3030*/  P2R R107, PR, RZ, 0x1 ;  /* 0x00000001ff6b7803 */ /* 0x020fe20000000000 */
[----:B------:R-:W-:-:S02]  /*3040*/  FMUL.FTZ R39, R140, R37 ;  /* 0x000000258c277220 */ /* 0x000fc40000410000 */
[----:B0-----:R-:W-:Y:S02]  /*3050*/  @P2 FADD.FTZ R106, R148, R145 ;  /* 0x00000091946a2221 */ /* 0x001fe40000010000 */
[-C--:B------:R-:W-:Y:S02]  /*3060*/  FMUL.FTZ R140, R140, R36.reuse ;  /* 0x000000248c8c7220 */ /* 0x080fe40000410000 */
[----:B---3--:R-:W-:Y:S02]  /*3070*/  @P2 FADD.FTZ R112, R146, R143 ;  /* 0x0000008f92702221 */ /* 0x008fe40000010000 */
[----:B------:R-:W-:Y:S02]  /*3080*/  FFMA.FTZ R36, R132, R36, -R39 ;  /* 0x0000002484247223 */ /* 0x000fe40000010827 */
[----:B------:R-:W-:Y:S02]  /*3090*/  FMUL.FTZ R39, R106, -R109 ;  /* 0x8000006d6a277220 */ /* 0x000fe40000410000 */
[----:B------:R-:W-:-:S02]  /*30a0*/  FFMA.FTZ R110, R104, R127, RZ ;  /* 0x0000007f686e7223 */ /* 0x000fc400000100ff */
[----:B------:R-:W-:Y:S02]  /*30b0*/  FMUL.FTZ R109, R112, -R109 ;  /* 0x8000006d706d7220 */ /* 0x000fe40000410000 */
[----:B------:R-:W-:Y:S02]  /*30c0*/  FFMA.FTZ R38, R132, R38, -R139 ;  /* 0x0000002684267223 */ /* 0x000fe4000001088b */
[----:B------:R-:W-:Y:S02]  /*30d0*/  FFMA.FTZ R112, R112, R108, -R39 ;  /* 0x0000006c70707223 */ /* 0x000fe40000010827 */
[----:B------:R-:W-:Y:S02]  /*30e0*/  FFMA.FTZ R39, R104, -R129, RZ ;  /* 0x8000008168277223 */ /* 0x000fe400000100ff */
[----:B------:R-:W-:Y:S02]  /*30f0*/  FFMA.FTZ R110, R103, R133, R110 ;  /* 0x00000085676e7223 */ /* 0x000fe4000001006e */
[----:B----4-:R-:W-:-:S02]  /*3100*/  FADD.FTZ R38, R105, R38 ;  /* 0x0000002669267221 */ /* 0x010fc40000010000 */
[----:B------:R-:W-:Y:S02]  /*3110*/  FFMA.FTZ R106, R106, R108, R109 ;  /* 0x0000006c6a6a7223 */ /* 0x000fe4000001006d */
[----:B------:R-:W-:Y:S02]  /*3120*/  FFMA.FTZ R105, R103, -R130, R39 ;  /* 0x8000008267697223 */ /* 0x000fe40000010027 */
[C---:B------:R-:W-:Y:S02]  /*3130*/  FFMA.FTZ R108, R102.reuse, R131, R110 ;  /* 0x00000083666c7223 */ /* 0x040fe4000001006e */
[C---:B------:R-:W-:Y:S02]  /*3140*/  FMUL.FTZ R107, R101.reuse, R136 ;  /* 0x00000088656b7220 */ /* 0x040fe40000410000 */
[----:B------:R-:W-:Y:S02]  /*3150*/  FFMA.FTZ R109, R102, -R113, R105 ;  /* 0x80000071666d7223 */ /* 0x000fe40000010069 */
[----:B------:R-:W-:-:S02]  /*3160*/  FMUL.FTZ R110, R101, R134 ;  /* 0x00000086656e7220 */ /* 0x000fc40000410000 */
[----:B------:R-:W-:Y:S02]  /*3170*/  FADD.FTZ R108, R108, R107 ;  /* 0x0000006b6c6c7221 */ /* 0x000fe40000010000 */
[----:B------:R-:W-:Y:S02]  /*3180*/  FADD.FTZ R105, -R137, R106 ;  /* 0x0000006a89697221 */ /* 0x000fe40000010100 */
[----:B------:R-:W-:Y:S02]  /*3190*/  FADD.FTZ R107, R135, R112 ;  /* 0x00000070876b7221 */ /* 0x000fe40000010000 */
[----:B------:R-:W-:Y:S02]  /*31a0*/  FADD.FTZ R106, R109, -R110 ;  /* 0x8000006e6d6a7221 */ /* 0x000fe40000010000 */
[C---:B------:R-:W-:Y:S02]  /*31b0*/  FMUL.FTZ R110, R128.reuse, -R105 ;  /* 0x80000069806e7220 */ /* 0x040fe40000410000 */
[----:B------:R-:W-:-:S02]  /*31c0*/  FMUL.FTZ R128, R128, -R107 ;  /* 0x8000006b80807220 */ /* 0x000fc40000410000 */
[----:B------:R-:W-:Y:S02]  /*31d0*/  FFMA.FTZ R37, R132, R37, R140 ;  /* 0x0000002584257223 */ /* 0x000fe4000001008c */
[----:B------:R-:W-:Y:S02]  /*31e0*/  FADD.FTZ R39, R111, R142 ;  /* 0x0000008e6f277221 */ /* 0x000fe40000010000 */
[----:B------:R-:W-:Y:S02]  /*31f0*/  FFMA.FTZ R112, R126, R105, R128 ;  /* 0x000000697e707223 */ /* 0x000fe40000010080 */
[----:B------:R-:W-:Y:S01]  /*3200*/  FFMA.FTZ R109, -R97, R35, R134 ;  /* 0x00000023616d7223 */ /* 0x000fe20000010186 */
[----:B------:R0:W-:Y:S01]  /*3210*/  @!P0 STS.128 [R138+0x1d90], R36 ;  /* 0x001d90248a008388 */ /* 0x0001e20000000c00 */
[-C--:B------:R-:W-:Y:S02]  /*3220*/  FMUL.FTZ R128, R92, R107.reuse ;  /* 0x0000006b5c807220 */ /* 0x080fe40000410000 */
[----:B------:R-:W-:-:S02]  /*3230*/  FFMA.FTZ R111, R126, R107, -R110 ;  /* 0x0000006b7e6f7223 */ /* 0x000fc4000001086e */
[----:B------:R-:W-:Y:S02]  /*3240*/  FADD.FTZ R112, -R123, R112 ;  /* 0x000000707b707221 */ /* 0x000fe40000010100 */
[----:B------:R-:W-:Y:S02]  /*3250*/  FMUL.FTZ R132, R92, R105 ;  /* 0x000000695c847220 */ /* 0x000fe40000410000 */
[----:B------:R-:W-:Y:S02]  /*3260*/  FFMA.FTZ R110, -R97, R34, R136 ;  /* 0x00000022616e7223 */ /* 0x000fe40000010188 */
[----:B------:R-:W-:Y:S02]  /*3270*/  FADD.FTZ R111, R124, R111 ;  /* 0x0000006f7c6f7221 */ /* 0x000fe40000010000 */
[----:B------:R-:W-:Y:S02]  /*3280*/  FFMA.FTZ R113, -R98, R33, R113 ;  /* 0x0000002162717223 */ /* 0x000fe40000010171 */
[----:B------:R-:W-:-:S02]  /*3290*/  FMUL.FTZ R135, R109, R132 ;  /* 0x000000846d877220 */ /* 0x000fc40000410000 */
[----:B0-----:R-:W-:Y:S02]  /*32a0*/  FMUL.FTZ R37, R109, R128 ;  /* 0x000000806d257220 */ /* 0x001fe40000410000 */
[----:B------:R-:W-:Y:S02]  /*32b0*/  FMUL.FTZ R36, R118, -R112 ;  /* 0x8000007076247220 */ /* 0x000fe40000410000 */
[----:B------:R-:W-:Y:S02]  /*32c0*/  FFMA.FTZ R124, R110, R132, -R37 ;  /* 0x000000846e7c7223 */ /* 0x000fe40000010825 */
[-C--:B------:R-:W-:Y:S02]  /*32d0*/  FMUL.FTZ R37, R118, -R111.reuse ;  /* 0x8000006f76257220 */ /* 0x080fe40000410000 */
[----:B------:R-:W-:Y:S02]  /*32e0*/  FFMA.FTZ R36, R122, R111, -R36 ;  /* 0x0000006f7a247223 */ /* 0x000fe40000010824 */
[----:B------:R-:W-:-:S02]  /*32f0*/  FMUL.FTZ R39, R93, R112 ;  /* 0x000000705d277220 */ /* 0x000fc40000410000 */
[----:B------:R-:W-:Y:S02]  /*3300*/  FFMA.FTZ R122, R122, R112, R37 ;  /* 0x000000707a7a7223 */ /* 0x000fe40000010025 */
[----:B------:R-:W-:Y:S02]  /*3310*/  FADD.FTZ R123, R125, R36 ;  /* 0x000000247d7b7221 */ /* 0x000fe40000010000 */
[----:B------:R-:W-:Y:S02]  /*3320*/  FMUL.FTZ R37, R93, R111 ;  /* 0x0000006f5d257220 */ /* 0x000fe40000410000 */
[----:B------:R-:W-:Y:S02]  /*3330*/  FFMA.FTZ R118, -R98, R32, R131 ;  /* 0x0000002062767223 */ /* 0x000fe40000010183 */
[----:B------:R-:W-:Y:S02]  /*3340*/  FMUL.FTZ R36, R113, R39 ;  /* 0x0000002771247220 */ /* 0x000fe40000410000 */
[----:B------:R-:W-:-:S02]  /*3350*/  FADD.FTZ R121, -R121, R122 ;  /* 0x0000007a79797221 */ /* 0x000fc40000010100 */
[-C--:B------:R-:W-:Y:S02]  /*3360*/  FFMA.FTZ R134, R118, R37.reuse, R36 ;  /* 0x0000002576867223 */ /* 0x080fe40000010024 */
[----:B------:R-:W-:Y:S02]  /*3370*/  FMUL.FTZ R38, R113, R37 ;  /* 0x0000002571267220 */ /* 0x000fe40000410000 */
[C---:B------:R-:W-:Y:S02]  /*3380*/  FMUL.FTZ R36, R117.reuse, -R121 ;  /* 0x8000007975247220 */ /* 0x040fe40000410000 */
[----:B------:R-:W-:Y:S02]  /*3390*/  FMUL.FTZ R117, R117, -R123 ;  /* 0x8000007b75757220 */ /* 0x000fe40000410000 */
[-C--:B------:R-:W-:Y:S02]  /*33a0*/  FFMA.FTZ R126, R110, R128.reuse, R135 ;  /* 0x000000806e7e7223 */ /* 0x080fe40000010087 */
[----:B------:R-:W-:-:S02]  /*33b0*/  FMUL.FTZ R135, R7, R128 ;  /* 0x0000008007877220 */ /* 0x000fc40000410000 */
[----:B------:R-:W-:Y:S02]  /*33c0*/  FMUL.FTZ R125, R6, R37 ;  /* 0x00000025067d7220 */ /* 0x000fe40000410000 */
[----:B------:R-:W-:Y:S01]  /*33d0*/  FFMA.FTZ R136, R118, R39, -R38 ;  /* 0x0000002776887223 */ /* 0x000fe20000010826 */
[----:B------:R-:W-:Y:S01]  /*33e0*/  STS [R52.X4+0x438], R135 ;  /* 0x0004388734007388 */ /* 0x000fe20000004800 */
[----:B------:R-:W-:Y:S02]  /*33f0*/  FFMA.FTZ R122, -R99, R31, R130 ;  /* 0x0000001f637a7223 */ /* 0x000fe40000010182 */
[----:B------:R-:W-:Y:S01]  /*3400*/  FMUL.FTZ R128, R90, R121 ;  /* 0x000000795a807220 */ /* 0x000fe20000410000 */
[----:B------:R0:W-:Y:S01]  /*3410*/  STS [R52.X4+0x430], R125 ;  /* 0x0004307d34007388 */ /* 0x0001e20000004800 */
[-C--:B------:R-:W-:Y:S02]  /*3420*/  FFMA.FTZ R37, R116, R123.reuse, -R36 ;  /* 0x0000007b74257223 */ /* 0x080fe40000010824 */
[----:B------:R-:W-:-:S02]  /*3430*/  FMUL.FTZ R38, R90, R123 ;  /* 0x0000007b5a267220 */ /* 0x000fc40000410000 */
[----:B------:R-:W-:Y:S02]  /*3440*/  FFMA.FTZ R116, R116, R121, R117 ;  /* 0x0000007974747223 */ /* 0x000fe40000010075 */
[----:B------:R-:W-:Y:S02]  /*3450*/  FFMA.FTZ R133, -R99, R30, R133 ;  /* 0x0000001e63857223 */ /* 0x000fe40000010185 */
[----:B------:R-:W-:Y:S02]  /*3460*/  FMUL.FTZ R36, R122, R128 ;  /* 0x000000807a247220 */ /* 0x000fe40000410000 */
[----:B------:R-:W-:Y:S02]  /*3470*/  FADD.FTZ R120, R120, R37 ;  /* 0x0000002578787221 */ /* 0x000fe40000010000 */
[----:B------:R-:W-:Y:S01]  /*3480*/  FADD.FTZ R116, -R119, R116 ;  /* 0x0000007477747221 */ /* 0x000fe20000010100 */
[----:B------:R-:W-:Y:S01]  /*3490*/  IADD3 R119, -R26, c[0x0][0x168], RZ ;  /* 0x00005a001a777a10 */ /* 0x000fe20007ffe1ff */
[----:B------:R-:W-:-:S02]  /*34a0*/  FMUL.FTZ R37, R122, R38 ;  /* 0x000000267a257220 */ /* 0x000fc40000410000 */
[----:B------:R-:W-:Y:S02]  /*34b0*/  FMUL.FTZ R137, R7, R132 ;  /* 0x0000008407897220 */ /* 0x000fe40000410000 */
[-C--:B------:R-:W-:Y:S02]  /*34c0*/  FMUL.FTZ R117, R5, R38.reuse ;  /* 0x0000002605757220 */ /* 0x080fe40000410000 */
[C---:B------:R-:W-:Y:S01]  /*34d0*/  FFMA.FTZ R130, R133.reuse, R38, R36 ;  /* 0x0000002685827223 */ /* 0x040fe20000010024 */
[----:B------:R-:W-:Y:S01]  /*34e0*/  STS [R52.X4+0x43c], R137 ;  /* 0x00043c8934007388 */ /* 0x000fe20000004800 */
[----:B------:R-:W-:Y:S02]  /*34f0*/  FFMA.FTZ R129, -R100, R29, R129 ;  /* 0x0000001d64817223 */ /* 0x000fe40000010181 */
[----:B------:R-:W-:Y:S01]  /*3500*/  FFMA.FTZ R132, R133, R128, -R37 ;  /* 0x0000008085847223 */ /* 0x000fe20000010825 */
[----:B------:R1:W-:Y:S01]  /*3510*/  STS [R52.X4+0x428], R117 ;  /* 0x0004287534007388 */ /* 0x0003e20000004800 */
[----:B------:R-:W-:-:S02]  /*3520*/  FMUL.FTZ R38, R91, R116 ;  /* 0x000000745b267220 */ /* 0x000fc40000410000 */
[----:B------:R-:W-:Y:S02]  /*3530*/  FMUL.FTZ R36, R91, R120 ;  /* 0x000000785b247220 */ /* 0x000fe40000410000 */
[----:B0-----:R-:W-:Y:S01]  /*3540*/  FMUL.FTZ R125, R5, R128 ;  /* 0x00000080057d7220 */ /* 0x001fe20000410000 */
[----:B------:R-:W-:Y:S01]  /*3550*/  LEA R128, R119, -R66, 0x1 ;  /* 0x8000004277807211 */ /* 0x000fe200078e08ff */
[----:B------:R-:W-:Y:S02]  /*3560*/  FMUL.FTZ R131, R6, R39 ;  /* 0x0000002706837220 */ /* 0x000fe40000410000 */
[----:B------:R-:W-:Y:S01]  /*3570*/  FFMA.FTZ R127, -R100, R28, R127 ;  /* 0x0000001c647f7223 */ /* 0x000fe2000001017f */
[----:B------:R-:W-:Y:S01]  /*3580*/  ISETP.GE.AND P0, PT, R128, 0x1, PT ;  /* 0x000000018000780c */ /* 0x000fe20003f06270 */
[C---:B------:R-:W-:Y:S01]  /*3590*/  FMUL.FTZ R37, R129.reuse, R38 ;  /* 0x0000002681257220 */ /* 0x040fe20000410000 */
[----:B------:R-:W-:Y:S01]  /*35a0*/  STS [R52.X4+0x434], R131 ;  /* 0x0004348334007388 */ /* 0x000fe20000004800 */
[----:B------:R-:W-:-:S02]  /*35b0*/  FMUL.FTZ R39, R129, R36 ;  /* 0x0000002481277220 */ /* 0x000fc40000410000 */
[C---:B------:R-:W-:Y:S01]  /*35c0*/  FFMA.FTZ R37, R127.reuse, R36, R37 ;  /* 0x000000247f257223 */ /* 0x040fe20000010025 */
[----:B------:R0:W-:Y:S01]  /*35d0*/  STS [R52.X4+0x42c], R125 ;  /* 0x00042c7d34007388 */ /* 0x0001e20000004800 */
[----:B------:R-:W-:Y:S02]  /*35e0*/  FFMA.FTZ R39, R127, R38, -R39 ;  /* 0x000000267f277223 */ /* 0x000fe40000010827 */
[C---:B-1----:R-:W-:Y:S02]  /*35f0*/  FMUL.FTZ R117, R4.reuse, R36 ;  /* 0x0000002404757220 */ /* 0x042fe40000410000 */
[----:B------:R-:W-:Y:S02]  /*3600*/  FMUL.FTZ R119, R4, R38 ;  /* 0x0000002604777220 */ /* 0x000fe40000410000 */
[----:B------:R-:W-:Y:S01]  /*3610*/  FADD.FTZ R37, RZ, R37 ;  /* 0x00000025ff257221 */ /* 0x000fe20000010000 */
[----:B------:R1:W-:Y:S01]  /*3620*/  STS [R52.X4+0x420], R117 ;  /* 0x0004207534007388 */ /* 0x0003e20000004800 */
[----:B------:R-:W-:-:S02]  /*3630*/  FADD.FTZ R39, RZ, R39 ;  /* 0x00000027ff277221 */ /* 0x000fc40000010000 */
[----:B------:R-:W-:Y:S01]  /*3640*/  FADD.FTZ R37, R37, R130 ;  /* 0x0000008225257221 */ /* 0x000fe20000010000 */
[----:B------:R1:W-:Y:S01]  /*3650*/  STS [R52.X4+0x424], R119 ;  /* 0x0004247734007388 */ /* 0x0003e20000004800 */
[----:B------:R-:W-:Y:S01]  /*3660*/  FADD.FTZ R39, R39, R132 ;  /* 0x0000008427277221 */ /* 0x000fe20000010000 */
[----:B------:R-:W-:Y:S01]  /*3670*/  SHF.L.U64.HI R130, R95, 0x2, R94 ;  /* 0x000000025f827819 */ /* 0x000fe2000001025e */
[----:B0-----:R-:W-:Y:S02]  /*3680*/  FADD.FTZ R125, R37, R134 ;  /* 0x00000086257d7221 */ /* 0x001fe40000010000 */
[----:B------:R-:W-:Y:S01]  /*3690*/  FADD.FTZ R131, R39, R136 ;  /* 0x0000008827837221 */ /* 0x000fe20000010000 */
        /* <DEDUP_REMOVED lines=14> */
.L_x_14128:
[----:B-1----:R-:W-:Y:S05]  /*3780*/  BSYNC B0 ;  /* 0x0000000000007941 */ /* 0x002fea0003800000 */
.L_x_14127:
[----:B0-----:R0:W1:Y:S01]  /*3790*/  LDS R39, [R51.X4+0x4a0] ;  /* 0x0004a00033277984 */ /* 0x0010620000004800 */
[----:B------:R-:W-:Y:S01]  /*37a0*/  ISETP.GE.AND P6, PT, R128, 0x21, PT ;  /* 0x000000218000780c */ /* 0x000fe20003fc6270 */
[----:B------:R-:W-:Y:S01]  /*37b0*/  IMAD R36, R130, c[0x0][0x2b0], RZ ;  /* 0x0000ac0082247a24 */ /* 0x000fe200078e02ff */
[----:B------:R-:W-:Y:S01]  /*37c0*/  SHF.L.U32 R119, R95, 0x2, RZ ;  /* 0x000000025f777819 */ /* 0x000fe200000006ff */
[----:B------:R-:W-:Y:S01]  /*37d0*/  BSSY B0, `(.L_x_14129) ;  /* 0x000000e000007945 */ /* 0x000fe20003800000 */
[----:B------:R-:W-:Y:S01]  /*37e0*/  FADD.FTZ R126, R125, R126 ;  /* 0x0000007e7d7e7221 */ /* 0x000fe20000010000 */
[C---:B------:R-:W-:Y:S01]  /*37f0*/  ISETP.GE.AND P0, PT, R128.reuse, 0x41, PT ;  /* 0x000000418000780c */ /* 0x040fe20003f06270 */
[----:B------:R-:W-:Y:S01]  /*3800*/  FADD.FTZ R124, R131, R124 ;  /* 0x0000007c837c7221 */ /* 0x000fe20000010000 */
[C---:B------:R-:W-:Y:S01]  /*3810*/  ISETP.GE.AND P1, PT, R128.reuse, 0x61, PT ;  /* 0x000000618000780c */ /* 0x040fe20003f26270 */
[----:B------:R-:W-:Y:S01]  /*3820*/  IMAD R117, R119, c[0x0][0x2b4], R36 ;  /* 0x0000ad0077757a24 */ /* 0x000fe200078e0224 */
[----:B------:R-:W-:-:S02]  /*3830*/  ISETP.GE.AND P2, PT, R128, 0x81, PT ;  /* 0x000000818000780c */ /* 0x000fc40003f46270 */
[C---:B------:R-:W-:Y:S02]  /*3840*/  ISETP.GE.AND P3, PT, R128.reuse, 0xa1, PT ;  /* 0x000000a18000780c */ /* 0x040fe40003f66270 */
[C---:B------:R-:W-:Y:S02]  /*3850*/  ISETP.GE.AND P4, PT, R128.reuse, 0xc1, PT ;  /* 0x000000c18000780c */ /* 0x040fe40003f86270 */
[----:B------:R-:W-:Y:S01]  /*3860*/  ISETP.GE.AND P5, PT, R128, 0xe1, PT ;  /* 0x000000e18000780c */ /* 0x000fe20003fa6270 */
[----:B------:R-:W-:Y:S07]  /*3870*/  @!P6 BRA `(.L_x_14130) ;  /* 0x000000300000e947 */ /* 0x000fee0003800000 */
[----:B0-----:R-:W-:-:S05]  /*3880*/  IMAD.WIDE.U32 R36, R119, c[0x0][0x2b0], R84 ;  /* 0x0000ac0077247a25 */ /* 0x001fca00078e0054 */
[----:B------:R-:W-:-:S05]  /*3890*/  IADD3 R37, R37, R117, RZ ;  /* 0x0000007525257210 */ /* 0x000fca0007ffe0ff */
[----:B-1----:R0:W-:Y:S02]  /*38a0*/  RED.E.ADD.F32.FTZ.RN.STRONG.GPU [R36.64], R39 ;  /* 0x000000272400798e */ /* 0x0021e4000c10e786 */
.L_x_14130:
[----:B0-----:R-:W-:Y:S05]  /*38b0*/  BSYNC B0 ;  /* 0x0000000000007941 */ /* 0x001fea0003800000 */
.L_x_14129:
[----:B-1----:R0:W1:Y:S01]  /*38c0*/  LDS R39, [R50.X4+0x520] ;  /* 0x0005200032277984 */ /* 0x0020620000004800 */
[----:B------:R-:W-:Y:S01]  /*38d0*/  BSSY B0, `(.L_x_14131) ;  /* 0x0000005000007945 */ /* 0x000fe20003800000 */
[----:B------:R-:W-:Y:S05]  /*38e0*/  @!P0 BRA `(.L_x_14132) ;  /* 0x0000003000008947 */ /* 0x000fea0003800000 */
[----:B------:R-:W-:-:S05]  /*38f0*/  IMAD.WIDE.U32 R36, R119, c[0x0][0x2b0], R82 ;  /* 0x0000ac0077247a25 */ /* 0x000fca00078e0052 */
[----:B------:R-:W-:-:S05]  /*3900*/  IADD3 R37, R117, R37, RZ ;  /* 0x0000002575257210 */ /* 0x000fca0007ffe0ff */
[----:B-1----:R1:W-:Y:S02]  /*3910*/  RED.E.ADD.F32.FTZ.RN.STRONG.GPU [R36.64], R39 ;  /* 0x000000272400798e */ /* 0x0023e4000c10e786 */
.L_x_14132:
[----:B------:R-:W-:Y:S05]  /*3920*/  BSYNC B0 ;  /* 0x0000000000007941 */ /* 0x000fea0003800000 */
.L_x_14131:
[----:B-1----:R1:W2:Y:S01]  /*3930*/  LDS R39, [R49.X4+0x5a0] ;  /* 0x0005a00031277984 */ /* 0x0022a20000004800 */
[----:B------:R-:W-:Y:S01]  /*3940*/  BSSY B0, `(.L_x_14133) ;  /* 0x0000005000007945 */ /* 0x000fe20003800000 */
[----:B------:R-:W-:Y:S05]  /*3950*/  @!P1 BRA `(.L_x_14134) ;  /* 0x0000003000009947 */ /* 0x000fea0003800000 */
[----:B------:R-:W-:-:S05]  /*3960*/  IMAD.WIDE.U32 R36, R119, c[0x0][0x2b0], R80 ;  /* 0x0000ac0077247a25 */ /* 0x000fca00078e0050 */
[----:B------:R-:W-:-:S05]  /*3970*/  IADD3 R37, R117, R37, RZ ;  /* 0x0000002575257210 */ /* 0x000fca0007ffe0ff */
[----:B--2---:R2:W-:Y:S02]  /*3980*/  RED.E.ADD.F32.FTZ.RN.STRONG.GPU [R36.64], R39 ;  /* 0x000000272400798e */ /* 0x0045e4000c10e786 */
.L_x_14134:
[----:B------:R-:W-:Y:S05]  /*3990*/  BSYNC B0 ;  /* 0x0000000000007941 */ /* 0x000fea0003800000 */
.L_x_14133:
[----:B--2---:R2:W3:Y:S01]  /*39a0*/  LDS R39, [R48.X4+0x620] ;  /* 0x0006200030277984 */ /* 0x0044e20000004800 */
[----:B------:R-:W-:Y:S01]  /*39b0*/  BSSY B0, `(.L_x_14135) ;  /* 0x0000005000007945 */ /* 0x000fe20003800000 */
[----:B------:R-:W-:Y:S05]  /*39c0*/  @!P2 BRA `(.L_x_14136) ;  /* 0x000000300000a947 */ /* 0x000fea0003800000 */
[----:B------:R-:W-:-:S05]  /*39d0*/  IMAD.WIDE.U32 R36, R119, c[0x0][0x2b0], R78 ;  /* 0x0000ac0077247a25 */ /* 0x000fca00078e004e */
[----:B------:R-:W-:-:S05]  /*39e0*/  IADD3 R37, R117, R37, RZ ;  /* 0x0000002575257210 */ /* 0x000fca0007ffe0ff */
[----:B---3--:R3:W-:Y:S02]  /*39f0*/  RED.E.ADD.F32.FTZ.RN.STRONG.GPU [R36.64], R39 ;  /* 0x000000272400798e */ /* 0x0087e4000c10e786 */
.L_x_14136:
[----:B------:R-:W-:Y:S05]  /*3a00*/  BSYNC B0 ;  /* 0x0000000000007941 */ /* 0x000fea0003800000 */
.L_x_14135:
[----:B---3--:R3:W4:Y:S01]  /*3a10*/  LDS R39, [R47.X4+0x6a0] ;  /* 0x0006a0002f277984 */ /* 0x0087220000004800 */
[----:B------:R-:W-:Y:S01]  /*3a20*/  BSSY B0, `(.L_x_14137) ;  /* 0x0000005000007945 */ /* 0x000fe20003800000 */
[----:B------:R-:W-:Y:S05]  /*3a30*/  @!P3 BRA `(.L_x_14138) ;  /* 0x000000300000b947 */ /* 0x000fea0003800000 */
[----:B------:R-:W-:-:S05]  /*3a40*/  IMAD.WIDE.U32 R36, R119, c[0x0][0x2b0], R76 ;  /* 0x0000ac0077247a25 */ /* 0x000fca00078e004c */
[----:B------:R-:W-:-:S05]  /*3a50*/  IADD3 R37, R117, R37, RZ ;  /* 0x0000002575257210 */ /* 0x000fca0007ffe0ff */
[----:B----4-:R4:W-:Y:S02]  /*3a60*/  RED.E.ADD.F32.FTZ.RN.STRONG.GPU [R36.64], R39 ;  /* 0x000000272400798e */ /* 0x0109e4000c10e786 */
.L_x_14138:
[----:B------:R-:W-:Y:S05]  /*3a70*/  BSYNC B0 ;  /* 0x0000000000007941 */ /* 0x000fea0003800000 */
.L_x_14137:
[----:B------:R0:W1:Y:S01]  /*3a80*/  LDS R115, [R46.X4+0x720] ;  /* 0x000720002e737984 */ /* 0x0000620000004800 */
[----:B------:R-:W-:Y:S01]  /*3a90*/  BSSY B0, `(.L_x_14139) ;  /* 0x0000006000007945 */ /* 0x000fe20003800000 */
[----:B----4-:R-:W-:Y:S01]  /*3aa0*/  IMAD.WIDE.U32 R36, R119, c[0x0][0x2b0], R40 ;  /* 0x0000ac0077247a25 */ /* 0x010fe200078e0028 */
[----:B------:R-:W-:Y:S05]  /*3ab0*/  @!P4 BRA `(.L_x_14140) ;  /* 0x000000300000c947 */ /* 0x000fea0003800000 */
[----:B------:R-:W-:-:S05]  /*3ac0*/  IMAD.WIDE.U32 R38, R119, c[0x0][0x2b0], R42 ;  /* 0x0000ac0077267a25 */ /* 0x000fca00078e002a */
[----:B------:R-:W-:-:S05]  /*3ad0*/  IADD3 R39, R117, R39, RZ ;  /* 0x0000002775277210 */ /* 0x000fca0007ffe0ff */
[----:B-1----:R1:W-:Y:S02]  /*3ae0*/  RED.E.ADD.F32.FTZ.RN.STRONG.GPU [R38.64], R115 ;  /* 0x000000732600798e */ /* 0x0023e4000c10e786 */
.L_x_14140:
[----:B------:R-:W-:Y:S05]  /*3af0*/  BSYNC B0 ;  /* 0x0000000000007941 */ /* 0x000fea0003800000 */
.L_x_14139:
[----:B-1----:R1:W4:Y:S01]  /*3b00*/  LDS R39, [R44.X4+0x7a0] ;  /* 0x0007a0002c277984 */ /* 0x0023220000004800 */
[----:B------:R-:W-:Y:S01]  /*3b10*/  BSSY B0, `(.L_x_14141) ;  /* 0x0000004000007945 */ /* 0x000fe20003800000 */
[----:B------:R-:W-:Y:S05]  /*3b20*/  @!P5 BRA `(.L_x_14142) ;  /* 0x000000200000d947 */ /* 0x000fea0003800000 */
[----:B------:R-:W-:-:S05]  /*3b30*/  IADD3 R37, R117, R37, RZ ;  /* 0x0000002575257210 */ /* 0x000fca0007ffe0ff */
[----:B----4-:R4:W-:Y:S02]  /*3b40*/  RED.E.ADD.F32.FTZ.RN.STRONG.GPU [R36.64], R39 ;  /* 0x000000272400798e */ /* 0x0109e4000c10e786 */
.L_x_14142:
[----:B------:R-:W-:Y:S05]  /*3b50*/  BSYNC B0 ;  /* 0x0000000000007941 */ /* 0x000fea0003800000 */
.L_x_14141:
        /* <DEDUP_REMOVED lines=13> */
[----:B------:R-:W-:Y:S01]  /*3c30*/  ISETP.NE.AND P2, PT, R66, RZ, PT ;  /* 0x000000ff4200720c */ /* 0x000fe20003f45270 */
[----:B------:R-:W-:Y:S01]  /*3c40*/  BSSY B0, `(.L_x_14143) ;  /* 0x000005f000007945 */ /* 0x000fe20003800000 */
[----:B------:R-:W-:-:S02]  /*3c50*/  FFMA.FTZ R12, R91, R29, R12 ;  /* 0x0000001d5b0c7223 */ /* 0x000fc4000001000c */
        /* <DEDUP_REMOVED lines=30> */
[----:B------:R-:W-:Y:S01]  /*3e40*/  SHFL.DOWN PT, R126, R39, 0x10, 0x1f ;  /* 0x0a001f00277e7f89 */ /* 0x000fe200000e0000 */
[-C--:B------:R-:W-:Y:S02]  /*3e50*/  FFMA.FTZ R114, R86, R105.reuse, -R108 ;  /* 0x0000006956727223 */ /* 0x080fe4000001086c */
[----:B----4-:R-:W-:Y:S01]  /*3e60*/  @!P0 FADD.FTZ R38, R38, R117 ;  /* 0x0000007526268221 */ /* 0x010fe20000010000 */
[----:B------:R-:W0:Y:S01]  /*3e70*/  SHFL.DOWN PT, R124, R37, 0x10, 0x1f ;  /* 0x0a001f00257c7f89 */ /* 0x000e2200000e0000 */
[----:B------:R-:W-:Y:S02]  /*3e80*/  FMUL.FTZ R106, R87, R105 ;  /* 0x00000069576a7220 */ /* 0x000fe40000410000 */
[----:B-----5:R-:W-:Y:S01]  /*3e90*/  @!P0 FADD.FTZ R36, R36, R115 ;  /* 0x0000007324248221 */ /* 0x020fe20000010000 */
[----:B------:R-:W1:Y:S01]  /*3ea0*/  SHFL.DOWN PT, R117, R38, 0x10, 0x1f ;  /* 0x0a001f0026757f89 */ /* 0x000e6200000e0000 */
[----:B------:R-:W-:Y:S01]  /*3eb0*/  FFMA.FTZ R108, R34, R107, R35 ;  /* 0x0000006b226c7223 */ /* 0x000fe20000010023 */
[----:B------:R-:W-:Y:S01]  /*3ec0*/  ISETP.GT.AND P0, PT, R53, 0xf, PT ;  /* 0x0000000f3500780c */ /* 0x000fe20003f04270 */
[----:B------:R-:W-:Y:S01]  /*3ed0*/  FMUL.FTZ R35, R87, R111 ;  /* 0x0000006f57237220 */ /* 0x000fe20000410000 */
[----:B------:R-:W4:Y:S01]  /*3ee0*/  SHFL.DOWN PT, R115, R36, 0x10, 0x1f ;  /* 0x0a001f0024737f89 */ /* 0x000f2200000e0000 */
[----:B------:R-:W-:-:S02]  /*3ef0*/  FFMA.FTZ R107, R86, R107, R106 ;  /* 0x0000006b566b7223 */ /* 0x000fc4000001006a */
[CC--:B------:R-:W-:Y:S02]  /*3f00*/  FFMA.FTZ R106, R86.reuse, R112.reuse, -R35 ;  /* 0x00000070566a7223 */ /* 0x0c0fe40000010823 */
[-C--:B------:R-:W-:Y:S02]  /*3f10*/  FMUL.FTZ R35, R87, R112.reuse ;  /* 0x0000007057237220 */ /* 0x080fe40000410000 */
[----:B------:R-:W-:Y:S02]  /*3f20*/  FMUL.FTZ R112, R33, R112 ;  /* 0x0000007021707220 */ /* 0x000fe40000410000 */
[----:B------:R-:W-:Y:S02]  /*3f30*/  FMUL.FTZ R34, R87, R123 ;  /* 0x0000007b57227220 */ /* 0x000fe40000410000 */
[-C--:B------:R-:W-:Y:S02]  /*3f40*/  FFMA.FTZ R35, R86, R111.reuse, R35 ;  /* 0x0000006f56237223 */ /* 0x080fe40000010023 */
[----:B------:R-:W-:-:S02]  /*3f50*/  FFMA.FTZ R111, R32, R111, R112 ;  /* 0x0000006f206f7223 */ /* 0x000fc40000010070 */
[-C--:B------:R-:W-:Y:S02]  /*3f60*/  FMUL.FTZ R32, R31, R121.reuse ;  /* 0x000000791f207220 */ /* 0x080fe40000410000 */
[C---:B------:R-:W-:Y:S02]  /*3f70*/  FMUL.FTZ R31, R87.reuse, R120 ;  /* 0x00000078571f7220 */ /* 0x040fe40000410000 */
[-C--:B------:R-:W-:Y:S02]  /*3f80*/  FFMA.FTZ R33, R86, R121.reuse, -R34 ;  /* 0x0000007956217223 */ /* 0x080fe40000010822 */
[----:B------:R-:W-:Y:S02]  /*3f90*/  FMUL.FTZ R121, R87, R121 ;  /* 0x0000007957797220 */ /* 0x000fe40000410000 */
[----:B------:R-:W-:Y:S02]  /*3fa0*/  FMUL.FTZ R114, R109, R114 ;  /* 0x000000726d727220 */ /* 0x000fe40000410000 */
[----:B------:R-:W-:-:S02]  /*3fb0*/  FMUL.FTZ R87, R87, R116 ;  /* 0x0000007457577220 */ /* 0x000fc40000410000 */
[----:B------:R-:W-:Y:S02]  /*3fc0*/  FFMA.FTZ R116, R86, R116, -R31 ;  /* 0x0000007456747223 */ /* 0x000fe4000001081f */
[----:B------:R-:W-:Y:S02]  /*3fd0*/  FFMA.FTZ R107, R110, R107, R114 ;  /* 0x0000006b6e6b7223 */ /* 0x000fe40000010072 */
[----:B------:R-:W-:Y:S02]  /*3fe0*/  FFMA.FTZ R34, R86, R123, R121 ;  /* 0x0000007b56227223 */ /* 0x000fe40000010079 */
[----:B------:R-:W-:Y:S02]  /*3ff0*/  FMUL.FTZ R106, R113, R106 ;  /* 0x0000006a716a7220 */ /* 0x000fe40000410000 */
[----:B------:R-:W-:Y:S02]  /*4000*/  FMUL.FTZ R33, R122, R33 ;  /* 0x000000217a217220 */ /* 0x000fe40000410000 */
[----:B------:R-:W-:-:S02]  /*4010*/  FFMA.FTZ R86, R86, R120, R87 ;  /* 0x0000007856567223 */ /* 0x000fc40000010057 */
[----:B------:R-:W-:Y:S02]  /*4020*/  FMUL.FTZ R116, R129, R116 ;  /* 0x0000007481747220 */ /* 0x000fe40000410000 */
[----:B0-----:R-:W-:Y:S02]  /*4030*/  @!P0 FADD.FTZ R37, R37, R124 ;  /* 0x0000007c25258221 */ /* 0x001fe40000010000 */
[----:B-1----:R-:W-:Y:S02]  /*4040*/  @!P0 FADD.FTZ R38, R38, R117 ;  /* 0x0000007526268221 */ /* 0x002fe40000010000 */
[----:B------:R-:W-:Y:S02]  /*4050*/  @!P0 FADD.FTZ R39, R39, R126 ;  /* 0x0000007e27278221 */ /* 0x000fe40000010000 */
[----:B----4-:R-:W-:Y:S02]  /*4060*/  @!P0 FADD.FTZ R36, R36, R115 ;  /* 0x0000007324248221 */ /* 0x010fe40000010000 */
[----:B------:R-:W-:-:S02]  /*4070*/  FFMA.FTZ R28, R7, R108, R107 ;  /* 0x0000006c071c7223 */ /* 0x000fc4000001006b */
[----:B------:R-:W-:Y:S01]  /*4080*/  FFMA.FTZ R35, R118, R35, R106 ;  /* 0x0000002376237223 */ /* 0x000fe2000001006a */
[----:B------:R0:W-:Y:S01]  /*4090*/  @!P1 STS.128 [0x850], R36 ;  /* 0x00085024ff009388 */ /* 0x0001e20000000c00 */
        /* <DEDUP_REMOVED lines=25> */
.L_x_14144:
[----:B0-----:R-:W-:Y:S05]  /*4230*/  BSYNC B0 ;  /* 0x0000000000007941 */ /* 0x001fea0003800000 */
.L_x_14143:
[----:B------:R-:W-:Y:S02]  /*4240*/  IADD3 R96, R96, 0x1, RZ ;  /* 0x0000000160607810 */ /* 0x000fe40007ffe0ff */
[----:B------:R-:W-:-:S02]  /*4250*/  IADD3 R95, P1, R95, 0x1, RZ ;  /* 0x000000015f5f7810 */ /* 0x000fc40007f3e0ff */
[----:B------:R-:W-:Y:S02]  /*4260*/  ISETP.GE.AND P0, PT, R96, c[0x0][0x16c], PT ;  /* 0x00005b0060007a0c */ /* 0x000fe40003f06270 */
[----:B------:R-:W-:-:S11]  /*4270*/  IADD3.X R94, RZ, R94, RZ, P1, !PT ;  /* 0x0000005eff5e7210 */ /* 0x000fd60000ffe4ff */
[----:B------:R-:W-:Y:S01]  /*4280*/  @P0 CALL.REL.NOINC `(.L_x_14114) ;  /* 0x0000001000000944 */ /* 0x000fe20003c00000 */
[----:B------:R-:W-:Y:S05]  /*4290*/  BRA `(.L_x_14145) ;  /* 0xffffd3a000007947 */ /* 0x000fea000383ffff */
.L_x_14114:
[----:B------:R-:W-:Y:S01]  /*42a0*/  BAR.SYNC.DEFER_BLOCKING 0x0 ;  /* 0x0000000000007b1d */ /* 0x000fe20000010000 */
[----:B------:R-:W-:Y:S01]  /*42b0*/  MOV R28, R26 ;  /* 0x0000001a001c7202 */ /* 0x000fe20000000f00 */
[----:B------:R-:W-:Y:S01]  /*42c0*/  IMAD R30, R68, c[0x0][0x2d8], RZ ;  /* 0x0000b600441e7a24 */ /* 0x000fe200078e02ff */
[----:B------:R-:W-:Y:S01]  /*42d0*/  MOV R29, R27 ;  /* 0x0000001b001d7202 */ /* 0x000fe20000000f00 */
[----:B------:R-:W-:Y:S01]  /*42e0*/  UIADD3 UR4, UR4, -0x100, URZ ;  /* 0xffffff0004047890 */ /* 0x000fe2000fffe03f */
[----:B------:R-:W-:Y:S01]  /*42f0*/  ISETP.GT.AND P4, PT, R54, 0x1, PT ;  /* 0x000000013600780c */ /* 0x000fe20003f84270 */
[C---:B------:R-:W-:Y:S01]  /*4300*/  IMAD R31, R73.reuse, c[0x0][0x2dc], R30 ;  /* 0x0000b700491f7a24 */ /* 0x040fe200078e021e */
[----:B------:R-:W-:Y:S01]  /*4310*/  IADD3 R60, P1, R60, -0x200, RZ ;  /* 0xfffffe003c3c7810 */ /* 0x000fe20007f3e0ff */
[--C-:B------:R-:W-:Y:S01]  /*4320*/  IMAD.WIDE.U32 R26, R73, c[0x0][0x2d8], R28.reuse ;  /* 0x0000b600491a7a25 */ /* 0x100fe200078e001c */
[----:B------:R-:W-:Y:S02]  /*4330*/  IADD3 R64, P2, R64, -0x200, RZ ;  /* 0xfffffe0040407810 */ /* 0x000fe40007f5e0ff */
[----:B------:R-:W-:Y:S01]  /*4340*/  IADD3 R58, P3, R58, -0x200, RZ ;  /* 0xfffffe003a3a7810 */ /* 0x000fe20007f7e0ff */
[----:B------:R-:W-:Y:S01]  /*4350*/  IMAD R30, R74, c[0x0][0x2e0], RZ ;  /* 0x0000b8004a1e7a24 */ /* 0x000fe200078e02ff */
[----:B------:R-:W-:Y:S01]  /*4360*/  IADD3 R27, R27, R31, RZ ;  /* 0x0000001f1b1b7210 */ /* 0x000fe20007ffe0ff */
[----:B------:R-:W-:Y:S01]  /*4370*/  IMAD.WIDE.U32 R28, R73, c[0x0][0x2f8], R28 ;  /* 0x0000be00491c7a25 */ /* 0x000fe200078e001c */
[----:B------:R-:W-:-:S02]  /*4380*/  IADD3 R54, R54, -0x1, RZ ;  /* 0xffffffff36367810 */ /* 0x000fc40007ffe0ff */
[----:B------:R-:W-:Y:S01]  /*4390*/  IADD3.X R59, R59, -0x1, RZ, P1, !PT ;  /* 0xffffffff3b3b7810 */ /* 0x000fe20000ffe4ff */
[----:B------:R-:W-:Y:S01]  /*43a0*/  IMAD R31, R75, c[0x0][0x2e4], R30 ;  /* 0x0000b9004b1f7a24 */ /* 0x000fe200078e021e */
[----:B------:R-:W-:Y:S01]  /*43b0*/  IADD3.X R61, R61, -0x1, RZ, P2, !PT ;  /* 0xffffffff3d3d7810 */ /* 0x000fe200017fe4ff */
[----:B------:R-:W-:Y:S01]  /*43c0*/  IMAD R30, R68, c[0x0][0x2f8], RZ ;  /* 0x0000be00441e7a24 */ /* 0x000fe200078e02ff */
        /* <DEDUP_REMOVED lines=32> */
.L_x_14112:
        /* <DEDUP_REMOVED lines=24> */
.L_x_14148:
[----:B0-----:R-:W-:Y:S05]  /*4750*/  BSYNC B0 ;  /* 0x0000000000007941 */ /* 0x001fea0003800000 */
.L_x_14147:
        /* <DEDUP_REMOVED lines=23> */
.L_x_14150:
[----:B0-----:R-:W0:Y:S02]  /*48d0*/  S2R R15, SR_TID.X ;  /* 0x00000000000f7919 */ /* 0x001e240000002100 */
.L_x_14151:
[----:B0-----:R-:W-:Y:S05]  /*48e0*/  BSYNC B0 ;  /* 0x0000000000007941 */ /* 0x001fea0003800000 */
.L_x_14149:
        /* <DEDUP_REMOVED lines=10> */
.L_x_14152:
        /* <DEDUP_REMOVED lines=28> */
.L_x_14153:
        /* <DEDUP_REMOVED lines=11> */
.L_x_14780:


//--------------------- .text._Z25selective_scan_bwd_kernelI32Selective_Scan_bwd_kernel_traitsILi32ELi4ELb1ELb1ELb0ELb1ELb0EfN3c107complexIfEEEEv12SSMParamsBwd --------------------------
	.section	.text._Z25selective_scan_bwd_kernelI32Selective_Scan_bwd_kernel_traitsILi32ELi4ELb1ELb1ELb0ELb1ELb0EfN3c107complexIfEEEEv12SSMParamsBwd,"ax",@progbits
	.sectioninfo	@"SHI_REGISTERS=146"
	.align	128
        .global         _Z25selective_scan_bwd_kernelI32Selective_Scan_bwd_kernel_traitsILi32ELi4ELb1ELb1ELb0ELb1ELb0EfN3c107complexIfEEEEv12SSMParamsBwd
        .type           _Z25selective_scan_bwd_kernelI32Selective_Scan_bwd_kernel_traitsILi32ELi4ELb1ELb1ELb0ELb1ELb0EfN3c107complexIfEEEEv12SSMParamsBwd,@function
        .size           _Z25selective_scan_bwd_kernelI32Selective_Scan_bwd_kernel_traitsILi32ELi4ELb1ELb1ELb0ELb1ELb0EfN3c107complexIfEEEEv12SSMParamsBwd,(.L_x_14781 - _Z25selective_scan_bwd_kernelI32Selective_Scan_bwd_kernel_traitsILi32ELi4ELb1ELb1ELb0ELb1ELb0EfN3c107complexIfEEEEv12SSMParamsBwd)
        .other          _Z25selective_scan_bwd_kernelI32Selective_Scan_bwd_kernel_traitsILi32ELi4ELb1ELb1ELb0ELb1ELb0EfN3c107complexIfEEEEv12SSMParamsBwd,@"STO_CUDA_ENTRY STV_DEFAULT"
_Z25selective_scan_bwd_kernelI32Selective_Scan_bwd_kernel_traitsILi32ELi4ELb1ELb1ELb0ELb1ELb0EfN3c107complexIfEEEEv12SSMParamsBwd:
.text._Z25selective_scan_bwd_kernelI32Selective_Scan_bwd_kernel_traitsILi32ELi4ELb1ELb1ELb0ELb1ELb0EfN3c107complexIfEEEEv12SSMParamsBwd:
        /* <DEDUP_REMOVED lines=35> */
[----:B------:R-:W-:Y:S01]  /*0230*/  HFMA2.MMA R79, -RZ, RZ, 0, 0 ;  /* 0x00000000ff4f7435 */ /* 0x000fe200000001ff */
        /* <DEDUP_REMOVED lines=90> */
[----:B------:R-:W-:Y:S02]  /*07e0*/  MOV R34, R32 ;  /* 0x0000002000227202 */ /* 0x000fe40000000f00 */
[----:B------:R-:W-:Y:S01]  /*07f0*/  MOV R79, RZ ;  /* 0x000000ff004f7202 */ /* 0x000fe20000000f00 */
[C---:B------:R-:W-:Y:S01]  /*0800*/  IMAD R7, R83.reuse, c[0x0][0x2a4], R0 ;  /* 0x0000a90053077a24 */ /* 0x040fe200078e0200 */
[----:B------:R-:W-:Y:S01]  /*0810*/  MOV R81, RZ ;  /* 0x000000ff00517202 */ /* 0x000fe20000000f00 */
[----:B------:R-:W-:-:S05]  /*0820*/  IMAD.WIDE.U32 R72, R83, c[0x0][0x2a0], R34 ;  /* 0x0000a80053487a25 */ /* 0x000fca00078e0022 */
[----:B------:R-:W-:Y:S02]  /*0830*/  IADD3 R7, R73, R7, RZ ;  /* 0x0000000749077210 */ /* 0x000fe40007ffe0ff */
[----:B------:R-:W-:Y:S02]  /*0840*/  LEA R75, P0, R72, c[0x0][0x318], 0x3 ;  /* 0x0000c600484b7a11 */ /* 0x000fe400078018ff */
[C---:B0-----:R-:W-:Y:S02]  /*0850*/  LOP3.LUT R0, R77.reuse, 0xffffffe0, RZ, 0xc0, !PT ;  /* 0xffffffe04d007812 */ /* 0x041fe400078ec0ff */
[C---:B------:R-:W-:Y:S02]  /*0860*/  SHF.L.U32 R63, R77.reuse, 0x3, RZ ;  /* 0x000000034d3f7819 */ /* 0x040fe400000006ff */
[----:B------:R-:W-:Y:S02]  /*0870*/  LOP3.LUT R5, R0, 0x1f, R77, 0xf8, !PT ;  /* 0x0000001f00057812 */ /* 0x000fe400078ef84d */
[----:B------:R-:W-:-:S02]  /*0880*/  IADD3 R62, R77, 0x20, RZ ;  /* 0x000000204d3e7810 */ /* 0x000fc40007ffe0ff */
        /* <DEDUP_REMOVED lines=10> */
[----:B------:R-:W-:Y:S02]  /*0930*/  SHF.R.S32.HI R0, RZ, 0x1f, R73 ;  /* 0x0000001fff007819 */ /* 0x000fe40000011449 */
[----:B------:R-:W-:Y:S02]  /*0940*/  LEA.HI.X R72, R72, c[0x0][0x31c], R7, 0x3, P0 ;  /* 0x0000c70048487a11 */ /* 0x000fe400000f1c07 */
[----:B------:R-:W-:Y:S02]  /*0950*/  LOP3.LUT R99, R77, 0x1f, RZ, 0xc0, !PT ;  /* 0x0000001f4d637812 */ /* 0x000fe400078ec0ff */
[----:B------:R-:W-:-:S02]  /*0960*/  IADD3 R65, R37, R65, RZ ;  /* 0x0000004125417210 */ /* 0x000fc40007ffe0ff */
        /* <DEDUP_REMOVED lines=8> */
.L_x_14195:
[----:B------:R-:W-:Y:S01]  /*09f0*/  BAR.SYNC.DEFER_BLOCKING 0x0 ;  /* 0x0000000000007b1d */ /* 0x000fe20000010000 */
[----:B------:R-:W-:Y:S02]  /*0a00*/  MOV R4, R74 ;  /* 0x0000004a00047202 */ /* 0x000fe40000000f00 */
[----:B------:R-:W-:-:S05]  /*0a10*/  MOV R5, R71 ;  /* 0x0000004700057202 */ /* 0x000fca0000000f00 */
[----:B0-----:R-:W-:-:S06]  /*0a20*/  IMAD.WIDE R12, R77, 0x10, R4 ;  /* 0x000000104d0c7825 */ /* 0x001fcc00078e0204 */
[----:B------:R-:W2:Y:S01]  /*0a30*/  LDG.E.128 R12, [R12.64] ;  /* 0x000000060c0c7981 */ /* 0x000ea2000c1e1d00 */
[----:B------:R-:W-:-:S03]  /*0a40*/  IMAD.WIDE R20, R77, 0x10, R38 ;  /* 0x000000104d147825 */ /* 0x000fc600078e0226 */
        /* <DEDUP_REMOVED lines=57> */
.L_x_14156:
[----:B------:R-:W-:Y:S05]  /*0de0*/  BSYNC B0 ;  /* 0x0000000000007941 */ /* 0x000fea0003800000 */
.L_x_14155:
        /* <DEDUP_REMOVED lines=33> */
.L_x_14158:
[----:B------:R-:W-:Y:S05]  /*1000*/  BSYNC B0 ;  /* 0x0000000000007941 */ /* 0x000fea0003800000 */
.L_x_14157:
        /* <DEDUP_REMOVED lines=33> */
.L_x_14160:
[----:B------:R-:W-:Y:S05]  /*1220*/  BSYNC B0 ;  /* 0x0000000000007941 */ /* 0x000fea0003800000 */
.L_x_14159:
        /* <DEDUP_REMOVED lines=33> */
.L_x_14162:
[----:B------:R-:W-:Y:S05]  /*1440*/  BSYNC B0 ;  /* 0x0000000000007941 */ /* 0x000fea0003800000 */
.L_x_14161:
        /* <DEDUP_REMOVED lines=26> */
[----:B------:R-:W-:-:S03]  /*15f0*/  FADD.FTZ R98, R19, R19 ;  /* 0x0000001313627221 */ /* 0x000fc60000010000 */
        /* <DEDUP_REMOVED lines=20> */
.L_x_14194:
        /* <DEDUP_REMOVED lines=11> */
[----:B------:R-:W-:Y:S02]  /*17f0*/  IMAD R18, R108, c[0x0][0x1a0], RZ ;  /* 0x000068006c127a24 */ /* 0x000fe400078e02ff */
[----:B------:R-:W-:-:S03]  /*1800*/  IMAD.WIDE.U32 R16, R97, c[0x0][0x1a0], RZ ;  /* 0x0000680061107a25 */ /* 0x000fc600078e00ff */
[----:B--2---:R-:W2:Y:S01]  /*1810*/  LDG.E.64 R54, [R54.64] ;  /* 0x0000000636367981 */ /* 0x004ea2000c1e1b00 */
        /* <DEDUP_REMOVED lines=10> */
[C---:B------:R-:W-:Y:S01]  /*18c0*/  ISETP.NE.AND P1, PT, R77.reuse, RZ, PT ;  /* 0x000000ff4d00720c */ /* 0x040fe20003f25270 */
[----:B------:R-:W-:Y:S01]  /*18d0*/  CS2R R106, SRZ ;  /* 0x00000000006a7805 */ /* 0x000fe2000001ff00 */
[----:B------:R-:W-:Y:S01]  /*18e0*/  IADD3 R101, R77, 0x200, RZ ;  /* 0x000002004d657810 */ /* 0x000fe20007ffe0ff */
[----:B------:R-:W-:Y:S01]  /*18f0*/  IMAD R103, R97, c[0x0][0x1c4], R102 ;  /* 0x0000710061677a24 */ /* 0x000fe200078e0266 */
[----:B------:R-:W-:-:S02]  /*1900*/  ISETP.GT.AND P0, PT, R66, 0x1, PT ;  /* 0x000000014200780c */ /* 0x000fc40003f04270 */
[----:B0-----:R-:W-:Y:S02]  /*1910*/  MOV R24, R36 ;  /* 0x0000002400187202 */ /* 0x001fe40000000f00 */
[----:B------:R-:W-:Y:S02]  /*1920*/  MOV R25, R65 ;  /* 0x0000004100197202 */ /* 0x000fe40000000f00 */
[----:B------:R-:W-:-:S03]  /*1930*/  ISETP.EQ.AND P0, PT, R99, RZ, P0 ;  /* 0x000000ff6300720c */ /* 0x000fc60000702270 */
[----:B------:R-:W-:-:S05]  /*1940*/  IMAD.WIDE.U32 R24, R97, c[0x0][0x1c0], R24 ;  /* 0x0000700061187a25 */ /* 0x000fca00078e0018 */
[----:B------:R-:W-:Y:S02]  /*1950*/  LEA R102, P2, R24, c[0x0][0x230], 0x3 ;  /* 0x00008c0018667a11 */ /* 0x000fe400078418ff */
[----:B------:R-:W-:-:S04]  /*1960*/  IADD3 R25, R25, R103, RZ ;  /* 0x0000006719197210 */ /* 0x000fc80007ffe0ff */
[----:B------:R-:W-:Y:S02]  /*1970*/  LEA.HI.X R103, R24, c[0x0][0x234], R25, 0x3, P2 ;  /* 0x00008d0018677a11 */ /* 0x000fe400010f1c19 */
[----:B------:R-:W-:-:S05]  /*1980*/  @P0 IADD3 R24, R66, -0x2, RZ ;  /* 0xfffffffe42180810 */ /* 0x000fca0007ffe0ff */
[----:B------:R-:W-:-:S04]  /*1990*/  @P0 IMAD R25, R24, c[0x0][0x16c], R97 ;  /* 0x00005b0018190a24 */ /* 0x000fc800078e0261 */
[----:B------:R-:W-:Y:S01]  /*19a0*/  @P0 IMAD.WIDE R24, R25, 0x10, R2 ;  /* 0x0000001019180825 */ /* 0x000fe200078e0202 */
[----:B------:R-:W-:Y:S01]  /*19b0*/  ISETP.NE.AND P2, PT, R77, 0x1f, PT ;  /* 0x0000001f4d00780c */ /* 0x000fe20003f45270 */
[----:B------:R-:W-:Y:S02]  /*19c0*/  BSSY B0, `(.L_x_14164) ;  /* 0x000005f000007945 */ /* 0x000fe40003800000 */
[----:B--2---:R-:W-:Y:S02]  /*19d0*/  FMUL.FTZ R26, R55, R89 ;  /* 0x00000059371a7220 */ /* 0x004fe40000410000 */
[----:B------:R-:W-:Y:S02]  /*19e0*/  FMUL.FTZ R27, R54, 1.4426950216293334961 ;  /* 0x3fb8aa3b361b7820 */ /* 0x000fe40000410000 */
[----:B------:R-:W-:Y:S01]  /*19f0*/  FMUL.RZ R104, R26, 0.15915493667125701904 ;  /* 0x3e22f9831a687820 */ /* 0x000fe2000040c000 */
[----:B------:R-:W-:Y:S01]  /*1a00*/  LEA.HI R26, R109, R109, RZ, 0x1 ;  /* 0x0000006d6d1a7211 */ /* 0x000fe200078f08ff */
[----:B------:R-:W-:-:S02]  /*1a10*/  FMUL.FTZ R86, R27, R89 ;  /* 0x000000591b567220 */ /* 0x000fc40000410000 */
[----:B------:R-:W-:Y:S01]  /*1a20*/  MUFU.COS R87, R104 ;  /* 0x0000006800577308 */ /* 0x000fe20000000000 */
[----:B------:R-:W-:-:S04]  /*1a30*/  LOP3.LUT R26, R26, 0xfffffe, RZ, 0xc0, !PT ;  /* 0x00fffffe1a1a7812 */ /* 0x000fc800078ec0ff */
[----:B------:R-:W-:-:S03]  /*1a40*/  IADD3 R26, R109, -R26, RZ ;  /* 0x8000001a6d1a7210 */ /* 0x000fc60007ffe0ff */
[----:B------:R-:W0:Y:S01]  /*1a50*/  MUFU.EX2 R86, R86 ;  /* 0x0000005600567308 */ /* 0x000e220000000800 */
[----:B------:R-:W-:Y:S02]  /*1a60*/  @!P1 LEA R101, R26, R97, 0x8 ;  /* 0x000000611a659211 */ /* 0x000fe400078e40ff */
[----:B------:R-:W-:Y:S01]  /*1a70*/  SHF.L.U32 R26, R64, 0x5, RZ ;  /* 0x00000005401a7819 */ /* 0x000fe200000006ff */
[----:B---3--:R-:W-:Y:S01]  /*1a80*/  STS.128 [R64.X16], R16 ;  /* 0x0000001040007388 */ /* 0x008fe2000000cc00 */
[----:B------:R-:W-:-:S03]  /*1a90*/  SHF.L.U32 R101, R101, 0x3, RZ ;  /* 0x0000000365657819 */ /* 0x000fc600000006ff */
[----:B------:R0:W1:Y:S01]  /*1aa0*/  MUFU.SIN R105, R104 ;  /* 0x0000006800697308 */ /* 0x0000620000000400 */
[----:B----4-:R-:W-:Y:S01]  /*1ab0*/  STS.128 [R64.X16+0x200], R20 ;  /* 0x0002001440007388 */ /* 0x010fe2000000cc00 */
[----:B------:R-:W-:-:S06]  /*1ac0*/  NOP ;  /* 0x0000000000007918 */ /* 0x000fcc0000000000 */
[----:B------:R-:W2:Y:S01]  /*1ad0*/  LDS.128 R16, [R26] ;  /* 0x000000001a107984 */ /* 0x000ea20000000c00 */
[----:B0-----:R-:W-:-:S03]  /*1ae0*/  FMUL.FTZ R104, R86, R87 ;  /* 0x0000005756687220 */ /* 0x001fc60000410000 */
[----:B------:R0:W3:Y:S01]  /*1af0*/  LDS.128 R20, [R26+0x10] ;  /* 0x000010001a147984 */ /* 0x0000e20000000c00 */
[----:B-1----:R-:W-:-:S03]  /*1b00*/  FMUL.FTZ R105, R86, R105 ;  /* 0x0000006956697220 */ /* 0x002fc60000410000 */
[----:B------:R-:W5:Y:S01]  /*1b10*/  LDG.E.64 R102, [R102.64] ;  /* 0x0000000666667981 */ /* 0x000f62000c1e1b00 */
[----:B------:R-:W-:-:S03]  /*1b20*/  FMUL.FTZ R86, R55, R88 ;  /* 0x0000005837567220 */ /* 0x000fc60000410000 */
[----:B------:R2:W-:Y:S04]  /*1b30*/  STS.64 [R101+0xc90], R104 ;  /* 0x000c906865007388 */ /* 0x0005e80000000a00 */
[----:B------:R-:W-:Y:S01]  /*1b40*/  BAR.SYNC.DEFER_BLOCKING 0x0 ;  /* 0x0000000000007b1d */ /* 0x000fe20000010000 */
[----:B------:R-:W-:Y:S02]  /*1b50*/  FMUL.RZ R111, R86, 0.15915493667125701904 ;  /* 0x3e22f983566f7820 */ /* 0x000fe4000040c000 */
[----:B------:R-:W-:-:S03]  /*1b60*/  FMUL.FTZ R86, R27, R88 ;  /* 0x000000581b567220 */ /* 0x000fc60000410000 */
[----:B------:R-:W-:Y:S01]  /*1b70*/  MUFU.SIN R87, R111 ;  /* 0x0000006f00577308 */ /* 0x000fe20000000400 */
[C---:B0-----:R-:W-:Y:S02]  /*1b80*/  FMUL.FTZ R26, R27.reuse, R91 ;  /* 0x0000005b1b1a7220 */ /* 0x041fe40000410000 */
[----:B------:R-:W-:-:S05]  /*1b90*/  FMUL.FTZ R110, R27, R90 ;  /* 0x0000005a1b6e7220 */ /* 0x000fca0000410000 */
[----:B------:R-:W0:Y:S01]  /*1ba0*/  MUFU.EX2 R86, R86 ;  /* 0x0000005600567308 */ /* 0x000e220000000800 */
[----:B------:R-:W-:-:S07]  /*1bb0*/  FMUL.FTZ R27, R55, R91 ;  /* 0x0000005b371b7220 */ /* 0x000fce0000410000 */
[----:B------:R1:W4:Y:S01]  /*1bc0*/  MUFU.COS R113, R111 ;  /* 0x0000006f00717308 */ /* 0x0003220000000000 */
[----:B------:R-:W-:Y:S01]  /*1bd0*/  FMUL.RZ R112, R27, 0.15915493667125701904 ;  /* 0x3e22f9831b707820 */ /* 0x000fe2000040c000 */
[----:B------:R3:W5:Y:S01]  /*1be0*/  @P0 LDG.E.64 R106, [R24.64+0x8] ;  /* 0x00000806186a0981 */ /* 0x000762000c1e1b00 */
[----:B--2---:R-:W-:-:S05]  /*1bf0*/  FMUL.FTZ R101, R16, R89 ;  /* 0x0000005910657220 */ /* 0x004fca0000410000 */
[----:B------:R-:W-:Y:S01]  /*1c00*/  MUFU.EX2 R26, R26 ;  /* 0x0000001a001a7308 */ /* 0x000fe20000000800 */
[----:B-1----:R-:W-:Y:S02]  /*1c10*/  FMUL.FTZ R111, R17, R89 ;  /* 0x00000059116f7220 */ /* 0x002fe40000410000 */
[----:B0-----:R-:W-:Y:S02]  /*1c20*/  FMUL.FTZ R114, R86, R87 ;  /* 0x0000005756727220 */ /* 0x001fe40000410000 */
[----:B---3--:R-:W-:-:S03]  /*1c30*/  FMUL.FTZ R24, R55, R90 ;  /* 0x0000005a37187220 */ /* 0x008fc60000410000 */
[----:B------:R-:W0:Y:S01]  /*1c40*/  MUFU.SIN R25, R112 ;  /* 0x0000007000197308 */ /* 0x000e220000000400 */
[----:B------:R-:W-:Y:S02]  /*1c50*/  FMUL.FTZ R111, R8, R111 ;  /* 0x0000006f086f7220 */ /* 0x000fe40000410000 */
[----:B------:R-:W-:-:S05]  /*1c60*/  FMUL.RZ R117, R24, 0.15915493667125701904 ;  /* 0x3e22f98318757820 */ /* 0x000fca000040c000 */
[----:B------:R-:W1:Y:S01]  /*1c70*/  MUFU.COS R115, R112 ;  /* 0x0000007000737308 */ /* 0x000e620000000000 */
[----:B------:R-:W-:Y:S02]  /*1c80*/  FMUL.FTZ R101, R8, R101 ;  /* 0x0000006508657220 */ /* 0x000fe40000410000 */
[----:B----4-:R-:W-:Y:S02]  /*1c90*/  FMUL.FTZ R113, R86, R113 ;  /* 0x0000007156717220 */ /* 0x010fe40000410000 */
[C---:B------:R-:W-:Y:S02]  /*1ca0*/  FMUL.FTZ R24, R114.reuse, R111 ;  /* 0x0000006f72187220 */ /* 0x040fe40000410000 */
[-C--:B------:R-:W-:Y:S01]  /*1cb0*/  FMUL.FTZ R86, R114, R101.reuse ;  /* 0x0000006572567220 */ /* 0x080fe20000410000 */
[----:B------:R-:W-:Y:S01]  /*1cc0*/  MUFU.EX2 R110, R110 ;  /* 0x0000006e006e7308 */ /* 0x000fe20000000800 */
[----:B------:R-:W-:Y:S02]  /*1cd0*/  FMUL.FTZ R130, R18, R88 ;  /* 0x0000005812827220 */ /* 0x000fe40000410000 */
[----:B------:R-:W-:-:S05]  /*1ce0*/  FFMA.FTZ R24, R113, R101, -R24 ;  /* 0x0000006571187223 */ /* 0x000fca0000010818 */
[----:B------:R-:W2:Y:S01]  /*1cf0*/  MUFU.SIN R27, R117 ;  /* 0x00000075001b7308 */ /* 0x000ea20000000400 */
[----:B------:R-:W-:Y:S02]  /*1d00*/  FMUL.FTZ R128, R19, R88 ;  /* 0x0000005813807220 */ /* 0x000fe40000410000 */
[----:B------:R-:W-:Y:S02]  /*1d10*/  FFMA.FTZ R86, R113, R111, R86 ;  /* 0x0000006f71567223 */ /* 0x000fe40000010056 */
[C---:B0-----:R-:W-:Y:S02]  /*1d20*/  FMUL.FTZ R116, R26.reuse, R25 ;  /* 0x000000191a747220 */ /* 0x041fe40000410000 */
[C---:B------:R-:W-:Y:S01]  /*1d30*/  FFMA.FTZ R24, R9.reuse, R130, R24 ;  /* 0x0000008209187223 */ /* 0x040fe20000010018 */
[----:B------:R-:W0:Y:S01]  /*1d40*/  MUFU.COS R123, R117 ;  /* 0x00000075007b7308 */ /* 0x000e220000000000 */
[----:B-1----:R-:W-:Y:S02]  /*1d50*/  FMUL.FTZ R115, R26, R115 ;  /* 0x000000731a737220 */ /* 0x002fe40000410000 */
[----:B------:R-:W-:-:S02]  /*1d60*/  FFMA.FTZ R86, R9, R128, R86 ;  /* 0x0000008009567223 */ /* 0x000fc40000010056 */
[C---:B------:R-:W-:Y:S02]  /*1d70*/  FMUL.FTZ R26, R116.reuse, R24 ;  /* 0x00000018741a7220 */ /* 0x040fe40000410000 */
[-C--:B------:R-:W-:Y:S02]  /*1d80*/  FMUL.FTZ R25, R116, R86.reuse ;  /* 0x0000005674197220 */ /* 0x080fe40000410000 */
[----:B------:R-:W-:Y:S02]  /*1d90*/  FFMA.FTZ R26, R115, R86, R26 ;  /* 0x00000056731a7223 */ /* 0x000fe4000001001a */
[----:B------:R-:W-:Y:S02]  /*1da0*/  FMUL.FTZ R125, R21, R91 ;  /* 0x0000005b157d7220 */ /* 0x000fe40000410000 */
[----:B--2---:R-:W-:Y:S02]  /*1db0*/  FMUL.FTZ R112, R110, R27 ;  /* 0x0000001b6e707220 */ /* 0x004fe40000410000 */
[----:B------:R-:W-:-:S02]  /*1dc0*/  FFMA.FTZ R25, R115, R24, -R25 ;  /* 0x0000001873197223 */ /* 0x000fc40000010819 */
[----:B------:R-:W-:Y:S02]  /*1dd0*/  FMUL.FTZ R127, R20, R91 ;  /* 0x0000005b147f7220 */ /* 0x000fe40000410000 */
[----:B------:R-:W-:Y:S02]  /*1de0*/  FFMA.FTZ R27, R10, R125, R26 ;  /* 0x0000007d0a1b7223 */ /* 0x000fe4000001001a */
[----:B0-----:R-:W-:Y:S02]  /*1df0*/  FMUL.FTZ R123, R110, R123 ;  /* 0x0000007b6e7b7220 */ /* 0x001fe40000410000 */
[----:B------:R-:W-:Y:S02]  /*1e00*/  FFMA.FTZ R25, R10, R127, R25 ;  /* 0x0000007f0a197223 */ /* 0x000fe40000010019 */
[----:B------:R-:W-:Y:S02]  /*1e10*/  FMUL.FTZ R86, R112, R27 ;  /* 0x0000001b70567220 */ /* 0x000fe40000410000 */
[----:B------:R-:W-:-:S02]  /*1e20*/  FMUL.FTZ R126, R22, R90 ;  /* 0x0000005a167e7220 */ /* 0x000fc40000410000 */
[----:B------:R-:W-:-:S04]  /*1e30*/  FFMA.FTZ R86, R123, R25, -R86 ;  /* 0x000000197b567223 */ /* 0x000fc80000010856 */
[----:B------:R-:W-:Y:S02]  /*1e40*/  FFMA.FTZ R120, R11, R126, R86 ;  /* 0x0000007e0b787223 */ /* 0x000fe40000010056 */
[----:B------:R0:W1:Y:S01]  /*1e50*/  @P2 LDS.64 R86, [R77.X8+0x1c98] ;  /* 0x001c98004d562984 */ /* 0x0000620000008a00 */
[-C--:B------:R-:W-:Y:S02]  /*1e60*/  FMUL.FTZ R26, R104, R114.reuse ;  /* 0x00000072681a7220 */ /* 0x080fe40000410000 */
[C---:B------:R-:W-:Y:S02]  /*1e70*/  FMUL.FTZ R24, R105.reuse, R114 ;  /* 0x0000007269187220 */ /* 0x040fe40000410000 */
[----:B------:R-:W-:Y:S02]  /*1e80*/  FMUL.FTZ R110, R112, R25 ;  /* 0x00000019706e7220 */ /* 0x000fe40000410000 */
[-C--:B------:R-:W-:Y:S02]  /*1e90*/  FFMA.FTZ R26, R105, R113.reuse, R26 ;  /* 0x00000071691a7223 */ /* 0x080fe4000001001a */
[----:B------:R-:W-:-:S02]  /*1ea0*/  FFMA.FTZ R24, R104, R113, -R24 ;  /* 0x0000007168187223 */ /* 0x000fc40000010818 */
[----:B------:R-:W-:Y:S02]  /*1eb0*/  FFMA.FTZ R121, R123, R27, R110 ;  /* 0x0000001b7b797223 */ /* 0x000fe4000001006e */
[C---:B------:R-:W-:Y:S02]  /*1ec0*/  FMUL.FTZ R25, R116.reuse, R26 ;  /* 0x0000001a74197220 */ /* 0x040fe40000410000 */
[----:B------:R-:W-:Y:S02]  /*1ed0*/  FMUL.FTZ R27, R116, R24 ;  /* 0x00000018741b7220 */ /* 0x000fe40000410000 */
[----:B------:R-:W-:Y:S02]  /*1ee0*/  FMUL.FTZ R110, R23, R90 ;  /* 0x0000005a176e7220 */ /* 0x000fe40000410000 */
[C---:B------:R-:W-:Y:S02]  /*1ef0*/  FFMA.FTZ R129, R115.reuse, R24, -R25 ;  /* 0x0000001873817223 */ /* 0x040fe40000010819 */
[----:B------:R-:W-:-:S02]  /*1f00*/  FFMA.FTZ R27, R115, R26, R27 ;  /* 0x0000001a731b7223 */ /* 0x000fc4000001001b */
        /* <DEDUP_REMOVED lines=10> */
.L_x_14165:
[----:B0-----:R-:W-:Y:S05]  /*1fb0*/  BSYNC B0 ;  /* 0x0000000000007941 */ /* 0x001fea0003800000 */
.L_x_14164:
[----:B------:R-:W0:Y:S01]  /*1fc0*/  SHFL.UP PT, R118, R121, 0x1, RZ ;  /* 0x0420000079767989 */ /* 0x000e2200000e00ff */
[----:B------:R-:W-:Y:S01]  /*1fd0*/  FMUL.FTZ R24, R112, R27 ;  /* 0x0000001b70187220 */ /* 0x000fe20000410000 */
[----:B------:R-:W-:Y:S01]  /*1fe0*/  ISETP.GE.AND P0, PT, R64, 0x1, PT ;  /* 0x000000014000780c */ /* 0x000fe20003f06270 */
[-C--:B------:R-:W-:Y:S01]  /*1ff0*/  FMUL.FTZ R26, R112, R129.reuse ;  /* 0x00000081701a7220 */ /* 0x080fe20000410000 */
[----:B------:R-:W2:Y:S01]  /*2000*/  SHFL.UP PT, R117, R120, 0x1, RZ ;  /* 0x0420000078757989 */ /* 0x000ea200000e00ff */
[C---:B------:R-:W-:Y:S01]  /*2010*/  FFMA.FTZ R129, R123.reuse, R129, -R24 ;  /* 0x000000817b817223 */ /* 0x040fe20000010818 */
[----:B------:R-:W-:Y:S01]  /*2020*/  BSSY B0, `(.L_x_14166) ;  /* 0x000009d000007945 */ /* 0x000fe20003800000 */
[C---:B------:R-:W-:Y:S01]  /*2030*/  FFMA.FTZ R26, R123.reuse, R27, R26 ;  /* 0x0000001b7b1a7223 */ /* 0x040fe2000001001a */
[----:B-----5:R-:W-:Y:S01]  /*2040*/  SHFL.IDX PT, R106, R106, RZ, 0x1f ;  /* 0x00001fff6a6a7589 */ /* 0x020fe200000e0000 */
[C---:B------:R-:W-:Y:S02]  /*2050*/  FMUL.FTZ R131, R98.reuse, R103 ;  /* 0x0000006762837220 */ /* 0x040fe40000410000 */
[----:B------:R-:W-:Y:S01]  /*2060*/  FMUL.FTZ R132, R98, R102 ;  /* 0x0000006662847220 */ /* 0x000fe20000410000 */
[----:B------:R-:W3:Y:S01]  /*2070*/  SHFL.UP PT, R24, R129, 0x1, RZ ;  /* 0x0420000081187989 */ /* 0x000ee200000e00ff */
[----:B------:R-:W-:-:S03]  /*2080*/  FMUL.FTZ R133, R123, R131 ;  /* 0x000000837b857220 */ /* 0x000fc60000410000 */
[----:B------:R-:W4:Y:S01]  /*2090*/  SHFL.UP PT, R25, R26, 0x1, RZ ;  /* 0x042000001a197989 */ /* 0x000f2200000e00ff */
[CC--:B0-----:R-:W-:Y:S02]  /*20a0*/  FMUL.FTZ R122, R26.reuse, R118.reuse ;  /* 0x000000761a7a7220 */ /* 0x0c1fe40000410000 */
[-C--:B--2---:R-:W-:Y:S02]  /*20b0*/  FMUL.FTZ R27, R26, R117.reuse ;  /* 0x000000751a1b7220 */ /* 0x084fe40000410000 */
[C---:B------:R-:W-:Y:S02]  /*20c0*/  FFMA.FTZ R117, R129.reuse, R117, -R122 ;  /* 0x0000007581757223 */ /* 0x040fe4000001087a */
[----:B------:R-:W-:Y:S02]  /*20d0*/  FFMA.FTZ R118, R129, R118, R27 ;  /* 0x0000007681767223 */ /* 0x000fe4000001001b */
[----:B------:R-:W-:Y:S02]  /*20e0*/  @P0 FADD.FTZ R120, R120, R117 ;  /* 0x0000007578780221 */ /* 0x000fe40000010000 */
[----:B------:R-:W-:-:S02]  /*20f0*/  @P0 FADD.FTZ R121, R121, R118 ;  /* 0x0000007679790221 */ /* 0x000fc40000010000 */
        /* <DEDUP_REMOVED lines=15> */
[C---:B---3--:R-:W-:Y:S02]  /*21f0*/  FMUL.FTZ R117, R25.reuse, R24 ;  /* 0x0000001819757220 */ /* 0x048fe40000410000 */
[----:B------:R-:W-:Y:S01]  /*2200*/  @P0 FADD.FTZ R120, R120, R27 ;  /* 0x0000001b78780221 */ /* 0x000fe20000010000 */
[----:B------:R-:W0:Y:S01]  /*2210*/  SHFL.UP PT, R118, R121, 0x4, RZ ;  /* 0x0480000079767989 */ /* 0x000e2200000e00ff */
[-C--:B----4-:R-:W-:Y:S02]  /*2220*/  FMUL.FTZ R27, R25, R26.reuse ;  /* 0x0000001a191b7220 */ /* 0x090fe40000410000 */
[C---:B------:R-:W-:Y:S02]  /*2230*/  FFMA.FTZ R26, R129.reuse, R26, R117 ;  /* 0x0000001a811a7223 */ /* 0x040fe40000010075 */
[----:B------:R-:W2:Y:S01]  /*2240*/  SHFL.UP PT, R117, R120, 0x4, RZ ;  /* 0x0480000078757989 */ /* 0x000ea200000e00ff */
[----:B------:R-:W-:-:S02]  /*2250*/  @P0 FFMA.FTZ R129, R129, R24, -R27 ;  /* 0x0000001881810223 */ /* 0x000fc4000001081b */
[----:B------:R-:W-:Y:S01]  /*2260*/  FSEL R26, R25, R26, !P0 ;  /* 0x0000001a191a7208 */ /* 0x000fe20004000000 */
[----:B------:R-:W-:Y:S01]  /*2270*/  FFMA.FTZ R124, -R112, R132, -R133 ;  /* 0x00000084707c7223 */ /* 0x000fe20000010985 */
[----:B------:R-:W-:Y:S01]  /*2280*/  ISETP.GE.AND P0, PT, R64, 0x4, PT ;  /* 0x000000044000780c */ /* 0x000fe20003f06270 */
[----:B------:R-:W3:Y:S04]  /*2290*/  SHFL.UP PT, R24, R129, 0x4, RZ ;  /* 0x0480000081187989 */ /* 0x000ee800000e00ff */
[----:B------:R-:W4:Y:S01]  /*22a0*/  SHFL.UP PT, R25, R26, 0x4, RZ ;  /* 0x048000001a197989 */ /* 0x000f2200000e00ff */
[C---:B0-----:R-:W-:Y:S02]  /*22b0*/  FMUL.FTZ R122, R26.reuse, R118 ;  /* 0x000000761a7a7220 */ /* 0x041fe40000410000 */
[----:B--2---:R-:W-:-:S02]  /*22c0*/  FMUL.FTZ R27, R26, R117 ;  /* 0x000000751a1b7220 */ /* 0x004fc40000410000 */
[C---:B------:R-:W-:Y:S02]  /*22d0*/  FFMA.FTZ R117, R129.reuse, R117, -R122 ;  /* 0x0000007581757223 */ /* 0x040fe4000001087a */
[----:B------:R-:W-:Y:S02]  /*22e0*/  FFMA.FTZ R122, R129, R118, R27 ;  /* 0x00000076817a7223 */ /* 0x000fe4000001001b */
[----:B---3--:R-:W-:Y:S02]  /*22f0*/  FMUL.FTZ R118, R26, R24 ;  /* 0x000000181a767220 */ /* 0x008fe40000410000 */
[----:B------:R-:W-:Y:S02]  /*2300*/  @P0 FADD.FTZ R120, R120, R117 ;  /* 0x0000007578780221 */ /* 0x000fe40000010000 */
[----:B------:R-:W-:Y:S02]  /*2310*/  @P0 FADD.FTZ R121, R121, R122 ;  /* 0x0000007a79790221 */ /* 0x000fe40000010000 */
[----:B----4-:R-:W-:-:S02]  /*2320*/  FMUL.FTZ R27, R26, R25 ;  /* 0x000000191a1b7220 */ /* 0x010fc40000410000 */
        /* <DEDUP_REMOVED lines=14> */
[-C--:B----4-:R-:W-:Y:S02]  /*2410*/  FMUL.FTZ R27, R25, R26.reuse ;  /* 0x0000001a191b7220 */ /* 0x090fe40000410000 */
[----:B------:R-:W-:-:S02]  /*2420*/  FFMA.FTZ R26, R129, R26, R117 ;  /* 0x0000001a811a7223 */ /* 0x000fc40000010075 */
[----:B------:R-:W-:Y:S01]  /*2430*/  @P0 FADD.FTZ R120, R120, R119 ;  /* 0x0000007778780221 */ /* 0x000fe20000010000 */
[----:B------:R-:W0:Y:S01]  /*2440*/  SHFL.UP PT, R117, R121, 0x10, RZ ;  /* 0x0600000079757989 */ /* 0x000e2200000e00ff */
[----:B------:R-:W-:Y:S01]  /*2450*/  @P0 FFMA.FTZ R129, R129, R24, -R27 ;  /* 0x0000001881810223 */ /* 0x000fe2000001081b */
[----:B------:R-:W-:Y:S01]  /*2460*/  FSEL R26, R25, R26, !P0 ;  /* 0x0000001a191a7208 */ /* 0x000fe20004000000 */
[----:B------:R-:W-:Y:S01]  /*2470*/  FMUL.FTZ R119, R94, R103 ;  /* 0x000000675e777220 */ /* 0x000fe20000410000 */
[----:B------:R-:W2:Y:S01]  /*2480*/  SHFL.UP PT, R27, R120, 0x10, RZ ;  /* 0x06000000781b7989 */ /* 0x000ea200000e00ff */
[----:B------:R-:W-:Y:S01]  /*2490*/  FMUL.FTZ R118, R112, R131 ;  /* 0x0000008370767220 */ /* 0x000fe20000410000 */
[----:B------:R-:W-:Y:S01]  /*24a0*/  ISETP.GE.AND P0, PT, R64, 0x10, PT ;  /* 0x000000104000780c */ /* 0x000fe20003f06270 */
[----:B------:R-:W-:Y:S01]  /*24b0*/  FMUL.FTZ R122, R94, R102 ;  /* 0x000000665e7a7220 */ /* 0x000fe20000410000 */
[----:B------:R-:W3:Y:S01]  /*24c0*/  SHFL.UP PT, R24, R129, 0x10, RZ ;  /* 0x0600000081187989 */ /* 0x000ee200000e00ff */
[----:B------:R-:W-:-:S02]  /*24d0*/  FFMA.FTZ R133, R123, R132, -R118 ;  /* 0x000000847b857223 */ /* 0x000fc40000010876 */
[----:B------:R-:W-:Y:S01]  /*24e0*/  FADD.FTZ R135, -R119, R124 ;  /* 0x0000007c77877221 */ /* 0x000fe20000010100 */
[----:B------:R-:W4:Y:S01]  /*24f0*/  SHFL.UP PT, R25, R26, 0x10, RZ ;  /* 0x060000001a197989 */ /* 0x000f2200000e00ff */
[----:B------:R-:W-:Y:S02]  /*2500*/  FADD.FTZ R134, R122, R133 ;  /* 0x000000857a867221 */ /* 0x000fe40000010000 */
[----:B------:R-:W-:-:S04]  /*2510*/  FMUL.FTZ R124, R116, -R135 ;  /* 0x80000087747c7220 */ /* 0x000fc80000410000 */
[CC--:B------:R-:W-:Y:S02]  /*2520*/  FFMA.FTZ R137, R115.reuse, R134.reuse, -R124 ;  /* 0x0000008673897223 */ /* 0x0c0fe4000001087c */
[----:B------:R-:W-:Y:S02]  /*2530*/  FMUL.FTZ R134, R116, -R134 ;  /* 0x8000008674867220 */ /* 0x000fe40000410000 */
[C---:B0-----:R-:W-:Y:S02]  /*2540*/  FMUL.FTZ R118, R26.reuse, R117 ;  /* 0x000000751a767220 */ /* 0x041fe40000410000 */
[----:B------:R-:W-:Y:S02]  /*2550*/  FFMA.FTZ R136, R115, R135, R134 ;  /* 0x0000008773887223 */ /* 0x000fe40000010086 */
[-C--:B--2---:R-:W-:Y:S02]  /*2560*/  FFMA.FTZ R133, R129, R27.reuse, -R118 ;  /* 0x0000001b81857223 */ /* 0x084fe40000010876 */
[----:B------:R-:W-:-:S02]  /*2570*/  FMUL.FTZ R124, R26, R27 ;  /* 0x0000001b1a7c7220 */ /* 0x000fc40000410000 */
[CC--:B---3--:R-:W-:Y:S02]  /*2580*/  FMUL.FTZ R118, R26.reuse, R24.reuse ;  /* 0x000000181a767220 */ /* 0x0c8fe40000410000 */
[C---:B------:R-:W-:Y:S02]  /*2590*/  FFMA.FTZ R124, R129.reuse, R117, R124 ;  /* 0x00000075817c7223 */ /* 0x040fe4000001007c */
[-C--:B----4-:R-:W-:Y:S02]  /*25a0*/  FMUL.FTZ R27, R26, R25.reuse ;  /* 0x000000191a1b7220 */ /* 0x090fe40000410000 */
[C---:B------:R-:W-:Y:S02]  /*25b0*/  FFMA.FTZ R25, R129.reuse, R25, R118 ;  /* 0x0000001981197223 */ /* 0x040fe40000010076 */
[----:B------:R-:W-:Y:S01]  /*25c0*/  @P0 FFMA.FTZ R129, R129, R24, -R27 ;  /* 0x0000001881810223 */ /* 0x000fe2000001081b */
[----:B------:R-:W-:Y:S01]  /*25d0*/  MOV R24, 0x3f800000 ;  /* 0x3f80000000187802 */ /* 0x000fe20000000f00 */
[----:B------:R-:W-:Y:S01]  /*25e0*/  @P0 FADD.FTZ R120, R120, R133 ;  /* 0x0000008578780221 */ /* 0x000fe20000010000 */
[----:B------:R-:W-:Y:S01]  /*25f0*/  FSEL R134, R26, R25, !P0 ;  /* 0x000000191a867208 */ /* 0x000fe20004000000 */
[----:B------:R0:W-:Y:S01]  /*2600*/  SHFL.IDX PT, R133, R107, RZ, 0x1f ;  /* 0x00001fff6b857589 */ /* 0x0001e200000e0000 */
[----:B------:R-:W-:Y:S01]  /*2610*/  @P0 FADD.FTZ R121, R121, R124 ;  /* 0x0000007c79790221 */ /* 0x000fe20000010000 */
[----:B------:R-:W-:Y:S01]  /*2620*/  ISETP.GE.AND P0, PT, R66, c[0x0][0x174], PT ;  /* 0x00005d0042007a0c */ /* 0x000fe20003f06270 */
[C---:B------:R-:W-:Y:S01]  /*2630*/  FMUL.FTZ R118, R93.reuse, R102 ;  /* 0x000000665d767220 */ /* 0x040fe20000410000 */
[----:B------:R-:W-:Y:S01]  /*2640*/  SHFL.UP PT, R129, R129, 0x1, RZ ;  /* 0x0420000081817989 */ /* 0x000fe200000e00ff */
[----:B------:R-:W-:Y:S01]  /*2650*/  FMUL.FTZ R117, R93, R103 ;  /* 0x000000675d757220 */ /* 0x000fe20000410000 */
[----:B------:R-:W-:Y:S01]  /*2660*/  ISETP.NE.OR P0, PT, R99, RZ, P0 ;  /* 0x000000ff6300720c */ /* 0x000fe20000705670 */
[----:B------:R-:W-:Y:S01]  /*2670*/  FADD.FTZ R137, R118, R137 ;  /* 0x0000008976897221 */ /* 0x000fe20000010000 */
[----:B------:R-:W2:Y:S01]  /*2680*/  SHFL.UP PT, R134, R134, 0x1, RZ ;  /* 0x0420000086867989 */ /* 0x000ea200000e00ff */
[----:B------:R-:W-:Y:S01]  /*2690*/  FADD.FTZ R135, -R117, R136 ;  /* 0x0000008875877221 */ /* 0x000fe20000010100 */
[----:B------:R-:W-:Y:S01]  /*26a0*/  HFMA2.MMA R25, -RZ, RZ, 0, 0 ;  /* 0x00000000ff197435 */ /* 0x000fe200000001ff */
[----:B------:R-:W-:Y:S01]  /*26b0*/  FMUL.FTZ R142, R114, -R137 ;  /* 0x80000089728e7220 */ /* 0x000fe20000410000 */
[----:B------:R-:W3:Y:S01]  /*26c0*/  SHFL.UP PT, R121, R121, 0x1, RZ ;  /* 0x0420000079797989 */ /* 0x000ee200000e00ff */
[----:B01----:R-:W-:Y:S01]  /*26d0*/  FMUL.FTZ R107, R112, R87 ;  /* 0x00000057706b7220 */ /* 0x003fe20000410000 */
[----:B------:R-:W-:Y:S01]  /*26e0*/  CS2R R26, SRZ ;  /* 0x00000000001a7805 */ /* 0x000fe2000001ff00 */
[-C--:B------:R-:W-:Y:S01]  /*26f0*/  FMUL.FTZ R138, R114, -R135.reuse ;  /* 0x80000087728a7220 */ /* 0x080fe20000410000 */
[----:B------:R-:W0:Y:S01]  /*2700*/  SHFL.UP PT, R120, R120, 0x1, RZ ;  /* 0x0420000078787989 */ /* 0x000e2200000e00ff */
[----:B------:R-:W-:Y:S01]  /*2710*/  FFMA.FTZ R139, R113, R135, R142 ;  /* 0x00000087718b7223 */ /* 0x000fe2000001008e */
[----:B------:R-:W-:Y:S01]  /*2720*/  SHF.L.U32 R124, R97, 0x4, RZ ;  /* 0x00000004617c7819 */ /* 0x000fe200000006ff */
[----:B------:R-:W-:-:S02]  /*2730*/  FMUL.FTZ R136, R112, -R86 ;  /* 0x8000005670887220 */ /* 0x000fc40000410000 */
[----:B------:R-:W-:Y:S02]  /*2740*/  FFMA.FTZ R135, R123, R86, -R107 ;  /* 0x000000567b877223 */ /* 0x000fe4000001086b */
[----:B------:R-:W-:Y:S01]  /*2750*/  FFMA.FTZ R140, R113, R137, -R138 ;  /* 0x00000089718c7223 */ /* 0x000fe2000001088a */
[----:B------:R1:W4:Y:S01]  /*2760*/  @!P0 LDS.128 R24, [R124+0x1d90] ;  /* 0x001d90007c188984 */ /* 0x0003220000000c00 */
[----:B------:R-:W-:Y:S01]  /*2770*/  FFMA.FTZ R136, R123, -R87, R136 ;  /* 0x800000577b887223 */ /* 0x000fe20000010088 */
[----:B------:R-:W-:Y:S01]  /*2780*/  ISETP.NE.AND P0, PT, R99, 0x1f, PT ;  /* 0x0000001f6300780c */ /* 0x000fe20003f05270 */
[C---:B------:R-:W-:Y:S02]  /*2790*/  FMUL.FTZ R137, R116.reuse, -R135 ;  /* 0x8000008774897220 */ /* 0x040fe40000410000 */
[-C--:B------:R-:W-:Y:S02]  /*27a0*/  FMUL.FTZ R138, R116, -R136.reuse ;  /* 0x80000088748a7220 */ /* 0x080fe40000410000 */
[----:B------:R-:W-:-:S02]  /*27b0*/  FFMA.FTZ R137, R115, R136, R137 ;  /* 0x0000008873897223 */ /* 0x000fc40000010089 */
[CC--:B--2---:R-:W-:Y:S02]  /*27c0*/  FMUL.FTZ R107, R134.reuse, R133.reuse ;  /* 0x00000085866b7220 */ /* 0x0c4fe40000410000 */
[-C--:B------:R-:W-:Y:S02]  /*27d0*/  FMUL.FTZ R134, R134, R106.reuse ;  /* 0x0000006a86867220 */ /* 0x080fe40000410000 */
[C---:B------:R-:W-:Y:S02]  /*27e0*/  FFMA.FTZ R107, R129.reuse, R106, -R107 ;  /* 0x0000006a816b7223 */ /* 0x040fe4000001086b */
[----:B------:R-:W-:Y:S02]  /*27f0*/  FFMA.FTZ R134, R129, R133, R134 ;  /* 0x0000008581867223 */ /* 0x000fe40000010086 */
[----:B------:R-:W-:Y:S02]  /*2800*/  FFMA.FTZ R138, R115, R135, -R138 ;  /* 0x00000087738a7223 */ /* 0x000fe4000001088a */
[----:B---3--:R-:W-:-:S02]  /*2810*/  @P1 FADD.FTZ R133, R121, R134 ;  /* 0x0000008679851221 */ /* 0x008fc40000010000 */
[----:B------:R-:W-:Y:S02]  /*2820*/  FMUL.FTZ R134, R114, -R137 ;  /* 0x8000008972867220 */ /* 0x000fe40000410000 */
[----:B0-----:R-:W-:Y:S02]  /*2830*/  @P1 FADD.FTZ R106, R120, R107 ;  /* 0x0000006b786a1221 */ /* 0x001fe40000010000 */
[----:B------:R-:W-:Y:S02]  /*2840*/  FFMA.FTZ R134, R113, R138, -R134 ;  /* 0x0000008a71867223 */ /* 0x000fe40000010886 */
[C---:B------:R-:W-:Y:S02]  /*2850*/  FMUL.FTZ R121, R92.reuse, R102 ;  /* 0x000000665c797220 */ /* 0x040fe40000410000 */
[----:B------:R-:W-:Y:S02]  /*2860*/  FMUL.FTZ R120, R92, R103 ;  /* 0x000000675c787220 */ /* 0x000fe40000410000 */
[----:B------:R-:W-:-:S02]  /*2870*/  FMUL.FTZ R138, R114, -R138 ;  /* 0x8000008a728a7220 */ /* 0x000fc40000410000 */
[C---:B------:R-:W-:Y:S02]  /*2880*/  FMUL.FTZ R103, R105.reuse, R133 ;  /* 0x0000008569677220 */ /* 0x040fe40000410000 */
[-C--:B------:R-:W-:Y:S02]  /*2890*/  FMUL.FTZ R102, R105, R106.reuse ;  /* 0x0000006a69667220 */ /* 0x080fe40000410000 */
[----:B------:R-:W-:Y:S02]  /*28a0*/  FADD.FTZ R107, R121, R140 ;  /* 0x0000008c796b7221 */ /* 0x000fe40000010000 */
[----:B------:R-:W-:Y:S02]  /*28b0*/  FADD.FTZ R129, -R120, R139 ;  /* 0x0000008b78817221 */ /* 0x000fe40000010100 */
[----:B------:R-:W-:Y:S02]  /*28c0*/  FFMA.FTZ R105, R113, R137, R138 ;  /* 0x0000008971697223 */ /* 0x000fe4000001008a */
[C---:B------:R-:W-:Y:S01]  /*28d0*/  FFMA.FTZ R106, R104.reuse, R106, -R103 ;  /* 0x0000006a686a7223 */ /* 0x040fe20000010867 */
[----:B------:R1:W0:Y:S01]  /*28e0*/  SHFL.DOWN PT, R136, R129, 0x1, 0x1f ;  /* 0x08201f0081887f89 */ /* 0x00022200000e0000 */
[----:B------:R-:W-:-:S03]  /*28f0*/  FFMA.FTZ R102, R104, R133, R102 ;  /* 0x0000008568667223 */ /* 0x000fc60000010066 */
[----:B------:R1:W2:Y:S04]  /*2900*/  SHFL.DOWN PT, R104, R107, 0x1, 0x1f ;  /* 0x08201f006b687f89 */ /* 0x0002a800000e0000 */
[----:B------:R1:W3:Y:S04]  /*2910*/  SHFL.DOWN PT, R138, R134, 0x1, 0x1f ;  /* 0x08201f00868a7f89 */ /* 0x0002e800000e0000 */
[----:B------:R1:W0:Y:S01]  /*2920*/  SHFL.DOWN PT, R140, R105, 0x1, 0x1f ;  /* 0x08201f00698c7f89 */ /* 0x00022200000e0000 */
[----:B------:R-:W-:Y:S05]  /*2930*/  @!P0 BRA `(.L_x_14167) ;  /* 0x000000b000008947 */ /* 0x000fea0003800000 */
[C---:B0---4-:R-:W-:Y:S02]  /*2940*/  FMUL.FTZ R103, R105.reuse, R140 ;  /* 0x0000008c69677220 */ /* 0x051fe40000410000 */
[----:B------:R-:W-:-:S02]  /*2950*/  FMUL.FTZ R133, R105, R136 ;  /* 0x0000008869857220 */ /* 0x000fc40000410000 */
[C---:B--2---:R-:W-:Y:S02]  /*2960*/  FMUL.FTZ R135, R105.reuse, R104 ;  /* 0x0000006869877220 */ /* 0x044fe40000410000 */
        /* <DEDUP_REMOVED lines=8> */
.L_x_14167:
[----:B----4-:R-:W-:Y:S05]  /*29f0*/  BSYNC B0 ;  /* 0x0000000000007941 */ /* 0x010fea0003800000 */
.L_x_14166:
[----:B------:R-:W-:Y:S01]  /*2a00*/  ISETP.GT.U32.AND P0, PT, R99, 0x1d, PT ;  /* 0x0000001d6300780c */ /* 0x000fe20003f04070 */
[----:B------:R-:W-:Y:S01]  /*2a10*/  FADD.FTZ R111, R111, R102 ;  /* 0x000000666f6f7221 */ /* 0x000fe20000010000 */
[----:B---3--:R3:W4:Y:S01]  /*2a20*/  SHFL.DOWN PT, R138, R134, 0x2, 0x1f ;  /* 0x08401f00868a7f89 */ /* 0x00872200000e0000 */
[----:B------:R-:W-:Y:S01]  /*2a30*/  FADD.FTZ R101, R101, R106 ;  /* 0x0000006a65657221 */ /* 0x000fe20000010000 */
[----:B------:R-:W-:Y:S01]  /*2a40*/  BSSY B0, `(.L_x_14168) ;  /* 0x0000014000007945 */ /* 0x000fe20003800000 */
[C---:B------:R-:W-:Y:S01]  /*2a50*/  FMUL.FTZ R102, R114.reuse, R111 ;  /* 0x0000006f72667220 */ /* 0x040fe20000410000 */
[----:B0-----:R3:W0:Y:S01]  /*2a60*/  SHFL.DOWN PT, R140, R105, 0x2, 0x1f ;  /* 0x08401f00698c7f89 */ /* 0x00162200000e0000 */
[-C--:B--2---:R-:W-:Y:S02]  /*2a70*/  FMUL.FTZ R104, R114, R101.reuse ;  /* 0x0000006572687220 */ /* 0x084fe40000410000 */
[C---:B------:R-:W-:Y:S01]  /*2a80*/  FFMA.FTZ R102, R113.reuse, R101, -R102 ;  /* 0x0000006571667223 */ /* 0x040fe20000010866 */
[----:B------:R3:W2:Y:S01]  /*2a90*/  SHFL.DOWN PT, R106, R107, 0x2, 0x1f ;  /* 0x08401f006b6a7f89 */ /* 0x0006a200000e0000 */
[----:B------:R-:W-:-:S03]  /*2aa0*/  FFMA.FTZ R104, R113, R111, R104 ;  /* 0x0000006f71687223 */ /* 0x000fc60000010068 */
[----:B------:R3:W1:Y:S01]  /*2ab0*/  SHFL.DOWN PT, R136, R129, 0x2, 0x1f ;  /* 0x08401f0081887f89 */ /* 0x00066200000e0000 */
[----:B------:R-:W-:Y:S05]  /*2ac0*/  @P0 BRA `(.L_x_14169) ;  /* 0x000000b000000947 */ /* 0x000fea0003800000 */
[C---:B0-----:R-:W-:Y:S02]  /*2ad0*/  FMUL.FTZ R103, R105.reuse, R140 ;  /* 0x0000008c69677220 */ /* 0x041fe40000410000 */
[C---:B-1----:R-:W-:Y:S02]  /*2ae0*/  FMUL.FTZ R133, R105.reuse, R136 ;  /* 0x0000008869857220 */ /* 0x042fe40000410000 */
[C---:B--2---:R-:W-:Y:S02]  /*2af0*/  FMUL.FTZ R135, R105.reuse, R106 ;  /* 0x0000006a69877220 */ /* 0x044fe40000410000 */
[-C--:B---34-:R-:W-:Y:S02]  /*2b00*/  FMUL.FTZ R105, R105, R138.reuse ;  /* 0x0000008a69697220 */ /* 0x098fe40000410000 */
[C---:B------:R-:W-:Y:S02]  /*2b10*/  FFMA.FTZ R103, R134.reuse, R138, -R103 ;  /* 0x0000008a86677223 */ /* 0x040fe40000010867 */
[----:B------:R-:W-:-:S02]  /*2b20*/  FFMA.FTZ R106, R134, R106, -R133 ;  /* 0x0000006a866a7223 */ /* 0x000fc40000010885 */
[C---:B------:R-:W-:Y:S02]  /*2b30*/  FFMA.FTZ R136, R134.reuse, R136, R135 ;  /* 0x0000008886887223 */ /* 0x040fe40000010087 */
[----:B------:R-:W-:Y:S01]  /*2b40*/  FFMA.FTZ R105, R134, R140, R105 ;  /* 0x0000008c86697223 */ /* 0x000fe20000010069 */
[----:B------:R-:W-:Y:S01]  /*2b50*/  MOV R134, R103 ;  /* 0x0000006700867202 */ /* 0x000fe20000000f00 */
[----:B------:R-:W-:Y:S02]  /*2b60*/  FADD.FTZ R107, R107, R106 ;  /* 0x0000006a6b6b7221 */ /* 0x000fe40000010000 */
[----:B------:R-:W-:Y:S02]  /*2b70*/  FADD.FTZ R129, R129, R136 ;  /* 0x0000008881817221 */ /* 0x000fe40000010000 */
.L_x_14169:
[----:B------:R-:W-:Y:S05]  /*2b80*/  BSYNC B0 ;  /* 0x0000000000007941 */ /* 0x000fea0003800000 */
.L_x_14168:
[----:B------:R-:W-:Y:S01]  /*2b90*/  ISETP.GT.U32.AND P0, PT, R99, 0x1b, PT ;  /* 0x0000001b6300780c */ /* 0x000fe20003f04070 */
[C---:B------:R-:W-:Y:S01]  /*2ba0*/  FFMA.FTZ R103, R9.reuse, R130, R102 ;  /* 0x0000008209677223 */ /* 0x040fe20000010066 */
[----:B-1----:R1:W3:Y:S01]  /*2bb0*/  SHFL.DOWN PT, R136, R134, 0x4, 0x1f ;  /* 0x08801f0086887f89 */ /* 0x0022e200000e0000 */
[----:B------:R-:W-:Y:S01]  /*2bc0*/  FFMA.FTZ R104, R9, R128, R104 ;  /* 0x0000008009687223 */ /* 0x000fe20000010068 */
[----:B------:R-:W-:Y:S01]  /*2bd0*/  BSSY B0, `(.L_x_14170) ;  /* 0x0000016000007945 */ /* 0x000fe20003800000 */
[CC--:B--2---:R-:W-:Y:S01]  /*2be0*/  FMUL.FTZ R106, R116.reuse, R103.reuse ;  /* 0x00000067746a7220 */ /* 0x0c4fe20000410000 */
[----:B----4-:R1:W2:Y:S01]  /*2bf0*/  SHFL.DOWN PT, R138, R105, 0x4, 0x1f ;  /* 0x08801f00698a7f89 */ /* 0x0102a200000e0000 */
[-C--:B------:R-:W-:Y:S01]  /*2c00*/  FMUL.FTZ R102, R116, R104.reuse ;  /* 0x0000006874667220 */ /* 0x080fe20000410000 */
[----:B------:R-:W-:Y:S01]  /*2c10*/  ISETP.GT.U32.AND P1, PT, R99, 0x17, PT ;  /* 0x000000176300780c */ /* 0x000fe20003f24070 */
[----:B------:R-:W-:Y:S01]  /*2c20*/  FFMA.FTZ R106, R115, R104, R106 ;  /* 0x00000068736a7223 */ /* 0x000fe2000001006a */
[----:B------:R1:W4:Y:S01]  /*2c30*/  SHFL.DOWN PT, R128, R107, 0x4, 0x1f ;  /* 0x08801f006b807f89 */ /* 0x00032200000e0000 */
[----:B------:R-:W-:Y:S01]  /*2c40*/  ISETP.GT.U32.AND P3, PT, R99, 0xf, PT ;  /* 0x0000000f6300780c */ /* 0x000fe20003f64070 */
[----:B------:R-:W-:-:S02]  /*2c50*/  FFMA.FTZ R102, R115, R103, -R102 ;  /* 0x0000006773667223 */ /* 0x000fc40000010866 */
[----:B------:R1:W0:Y:S01]  /*2c60*/  SHFL.DOWN PT, R130, R129, 0x4, 0x1f ;  /* 0x08801f0081827f89 */ /* 0x00022200000e0000 */
[----:B------:R-:W-:Y:S05]  /*2c70*/  @P0 BRA `(.L_x_14171) ;  /* 0x000000b000000947 */ /* 0x000fea0003800000 */
[C---:B--2---:R-:W-:Y:S02]  /*2c80*/  FMUL.FTZ R133, R105.reuse, R138 ;  /* 0x0000008a69857220 */ /* 0x044fe40000410000 */
[C---:B0-----:R-:W-:Y:S02]  /*2c90*/  FMUL.FTZ R135, R105.reuse, R130 ;  /* 0x0000008269877220 */ /* 0x041fe40000410000 */
[C---:B----4-:R-:W-:Y:S02]  /*2ca0*/  FMUL.FTZ R137, R105.reuse, R128 ;  /* 0x0000008069897220 */ /* 0x050fe40000410000 */
        /* <DEDUP_REMOVED lines=8> */
.L_x_14171:
[----:B------:R-:W-:Y:S05]  /*2d30*/  BSYNC B0 ;  /* 0x0000000000007941 */ /* 0x000fea0003800000 */
.L_x_14170:
[C---:B------:R-:W-:Y:S01]  /*2d40*/  FFMA.FTZ R133, R10.reuse, R127, R102 ;  /* 0x0000007f0a857223 */ /* 0x040fe20000010066 */
[----:B----4-:R4:W1:Y:S01]  /*2d50*/  SHFL.DOWN PT, R128, R134, 0x8, 0x1f ;  /* 0x09001f0086807f89 */ /* 0x01086200000e0000 */
[----:B0-----:R-:W-:Y:S01]  /*2d60*/  FFMA.FTZ R130, R10, R125, R106 ;  /* 0x0000007d0a827223 */ /* 0x001fe2000001006a */
[----:B------:R-:W-:Y:S02]  /*2d70*/  BSSY B0, `(.L_x_14172) ;  /* 0x0000010000007945 */ /* 0x000fe40003800000 */
[----:B---3--:R4:W0:Y:S04]  /*2d80*/  SHFL.DOWN PT, R136, R105, 0x8, 0x1f ;  /* 0x09001f0069887f89 */ /* 0x00882800000e0000 */
[----:B------:R4:W3:Y:S04]  /*2d90*/  SHFL.DOWN PT, R102, R107, 0x8, 0x1f ;  /* 0x09001f006b667f89 */ /* 0x0008e800000e0000 */
[----:B------:R4:W2:Y:S01]  /*2da0*/  SHFL.DOWN PT, R106, R129, 0x8, 0x1f ;  /* 0x09001f00816a7f89 */ /* 0x0008a200000e0000 */
[----:B------:R-:W-:Y:S05]  /*2db0*/  @P1 BRA `(.L_x_14173) ;  /* 0x000000b000001947 */ /* 0x000fea0003800000 */
[C---:B0-----:R-:W-:Y:S02]  /*2dc0*/  FMUL.FTZ R125, R105.reuse, R136 ;  /* 0x00000088697d7220 */ /* 0x041fe40000410000 */
[----:B--2---:R-:W-:-:S02]  /*2dd0*/  FMUL.FTZ R127, R105, R106 ;  /* 0x0000006a697f7220 */ /* 0x004fc40000410000 */
[C---:B---3--:R-:W-:Y:S02]  /*2de0*/  FMUL.FTZ R135, R105.reuse, R102 ;  /* 0x0000006669877220 */ /* 0x048fe40000410000 */
        /* <DEDUP_REMOVED lines=8> */
.L_x_14173:
[----:B------:R-:W-:Y:S05]  /*2e70*/  BSYNC B0 ;  /* 0x0000000000007941 */ /* 0x000fea0003800000 */
.L_x_14172:
[----:B-1----:R1:W4:Y:S01]  /*2e80*/  SHFL.DOWN PT, R128, R134, 0x10, 0x1f ;  /* 0x0a001f0086807f89 */ /* 0x00232200000e0000 */
[----:B------:R-:W-:Y:S01]  /*2e90*/  BSSY B0, `(.L_x_14174) ;  /* 0x0000011000007945 */ /* 0x000fe20003800000 */
[----:B0-----:R-:W-:Y:S02]  /*2ea0*/  FMUL.FTZ R136, R8, R89 ;  /* 0x0000005908887220 */ /* 0x001fe40000410000 */
[----:B--2---:R1:W0:Y:S04]  /*2eb0*/  SHFL.DOWN PT, R138, R105, 0x10, 0x1f ;  /* 0x0a001f00698a7f89 */ /* 0x00422800000e0000 */
[----:B---3--:R1:W2:Y:S04]  /*2ec0*/  SHFL.DOWN PT, R102, R107, 0x10, 0x1f ;  /* 0x0a001f006b667f89 */ /* 0x0082a800000e0000 */
[----:B------:R1:W3:Y:S01]  /*2ed0*/  SHFL.DOWN PT, R106, R129, 0x10, 0x1f ;  /* 0x0a001f00816a7f89 */ /* 0x0002e200000e0000 */
[----:B------:R-:W-:Y:S05]  /*2ee0*/  @P3 BRA `(.L_x_14175) ;  /* 0x000000b000003947 */ /* 0x000fea0003800000 */
[C---:B0-----:R-:W-:Y:S02]  /*2ef0*/  FMUL.FTZ R125, R105.reuse, R138 ;  /* 0x0000008a697d7220 */ /* 0x041fe40000410000 */
[----:B---3--:R-:W-:-:S02]  /*2f00*/  FMUL.FTZ R127, R105, R106 ;  /* 0x0000006a697f7220 */ /* 0x008fc40000410000 */
[C---:B--2---:R-:W-:Y:S02]  /*2f10*/  FMUL.FTZ R135, R105.reuse, R102 ;  /* 0x0000006669877220 */ /* 0x044fe40000410000 */
        /* <DEDUP_REMOVED lines=8> */
.L_x_14175:
[----:B------:R-:W-:Y:S05]  /*2fa0*/  BSYNC B0 ;  /* 0x0000000000007941 */ /* 0x000fea0003800000 */
.L_x_14174:
[----:B------:R-:W-:Y:S01]  /*2fb0*/  SHFL.DOWN PT, R141, R105, 0x1, 0x1f ;  /* 0x08201f00698d7f89 */ /* 0x000fe200000e0000 */
[----:B0-----:R-:W-:Y:S01]  /*2fc0*/  FFMA.FTZ R138, R92, R101, RZ ;  /* 0x000000655c8a7223 */ /* 0x001fe200000100ff */
[----:B------:R-:W-:Y:S01]  /*2fd0*/  ISETP.NE.AND P0, PT, R77, RZ, PT ;  /* 0x000000ff4d00720c */ /* 0x000fe20003f05270 */
[-C--:B------:R-:W-:Y:S01]  /*2fe0*/  FFMA.FTZ R101, R16, -R136.reuse, R101 ;  /* 0x8000008810657223 */ /* 0x080fe20000010065 */
[----:B----4-:R-:W0:Y:S01]  /*2ff0*/  SHFL.IDX PT, R128, R26, RZ, 0x1f ;  /* 0x00001fff1a807589 */ /* 0x010e2200000e0000 */
[----:B--2---:R-:W-:Y:S01]  /*3000*/  FFMA.FTZ R102, R17, -R136, R111 ;  /* 0x8000008811667223 */ /* 0x004fe2000001006f */
[----:B------:R-:W-:Y:S01]  /*3010*/  BSSY B0, `(.L_x_14176) ;  /* 0x000008e000007945 */ /* 0x000fe20003800000 */
[----:B------:R-:W-:Y:S01]  /*3020*/  FFMA.FTZ R111, R92, -R111, RZ ;  /* 0x8000006f5c6f7223 */ /* 0x000fe200000100ff */
[----:B------:R-:W2:Y:S01]  /*3030*/  SHFL.IDX PT, R127, R27, RZ, 0x1f ;  /* 0x00001fff1b7f7589 */ /* 0x000ea200000e0000 */
[----:B---3--:R-:W-:Y:S02]  /*3040*/  FMUL.FTZ R106, R9, R88 ;  /* 0x00000058096a7220 */ /* 0x008fe40000410000 */
[C---:B------:R-:W-:Y:S01]  /*3050*/  FFMA.FTZ R138, R93.reuse, R103, R138 ;  /* 0x000000675d8a7223 */ /* 0x040fe2000001008a */
[----:B------:R-:W3:Y:S01]  /*3060*/  SHFL.DOWN PT, R140, R134, 0x1, 0x1f ;  /* 0x08201f00868c7f89 */ /* 0x000ee200000e0000 */
[----:B------:R-:W-:-:S02]  /*3070*/  FFMA.FTZ R125, R93, -R104, R111 ;  /* 0x800000685d7d7223 */ /* 0x000fc4000001006f */
[-C--:B------:R-:W-:Y:S01]  /*3080*/  FFMA.FTZ R103, R18, -R106.reuse, R103 ;  /* 0x8000006a12677223 */ /* 0x080fe20000010067 */
[----:B------:R4:W5:Y:S01]  /*3090*/  SHFL.IDX PT, R136, R105, RZ, 0x1f ;  /* 0x00001fff69887589 */ /* 0x00096200000e0000 */
[----:B------:R-:W-:Y:S02]  /*30a0*/  FFMA.FTZ R104, R19, -R106, R104 ;  /* 0x8000006a13687223 */ /* 0x000fe40000010068 */
[----:B------:R-:W-:Y:S01]  /*30b0*/  FMUL.FTZ R106, R112, R130 ;  /* 0x00000082706a7220 */ /* 0x000fe20000410000 */
[----:B------:R-:W1:Y:S01]  /*30c0*/  SHFL.DOWN PT, R143, R129, 0x1, 0x1f ;  /* 0x08201f00818f7f89 */ /* 0x000e6200000e0000 */
[----:B------:R-:W-:Y:S02]  /*30d0*/  FFMA.FTZ R111, R94, R133, R138 ;  /* 0x000000855e6f7223 */ /* 0x000fe4000001008a */
[----:B------:R-:W-:Y:S01]  /*30e0*/  FMUL.FTZ R139, R10, R91 ;  /* 0x0000005b0a8b7220 */ /* 0x000fe20000410000 */
[----:B------:R-:W1:Y:S01]  /*30f0*/  SHFL.DOWN PT, R142, R107, 0x1, 0x1f ;  /* 0x08201f006b8e7f89 */ /* 0x000e6200000e0000 */
[----:B------:R-:W-:-:S02]  /*3100*/  FMUL.FTZ R138, R112, R133 ;  /* 0x00000085708a7220 */ /* 0x000fc40000410000 */
[----:B------:R-:W-:Y:S01]  /*3110*/  FFMA.FTZ R137, R123, R133, -R106 ;  /* 0x000000857b897223 */ /* 0x000fe2000001086a */
[----:B------:R-:W1:Y:S01]  /*3120*/  SHFL.IDX PT, R135, R134, RZ, 0x1f ;  /* 0x00001fff86877589 */ /* 0x000e6200000e0000 */
[-C--:B------:R-:W-:Y:S02]  /*3130*/  FFMA.FTZ R125, R94, -R130.reuse, R125 ;  /* 0x800000825e7d7223 */ /* 0x080fe4000001007d */
[-C--:B------:R-:W-:Y:S01]  /*3140*/  FFMA.FTZ R106, R21, -R139.reuse, R130 ;  /* 0x8000008b156a7223 */ /* 0x080fe20000010082 */
[----:B-1----:R-:W1:Y:S01]  /*3150*/  SHFL.IDX PT, R107, R107, RZ, 0x1f ;  /* 0x00001fff6b6b7589 */ /* 0x002e6200000e0000 */
[----:B------:R-:W-:Y:S02]  /*3160*/  FFMA.FTZ R138, R123, R130, R138 ;  /* 0x000000827b8a7223 */ /* 0x000fe4000001008a */
[----:B----4-:R-:W-:Y:S01]  /*3170*/  FFMA.FTZ R105, R20, -R139, R133 ;  /* 0x8000008b14697223 */ /* 0x010fe20000010085 */
[----:B------:R-:W4:Y:S01]  /*3180*/  SHFL.IDX PT, R129, R129, RZ, 0x1f ;  /* 0x00001fff81817589 */ /* 0x000f2200000e0000 */
[----:B0-----:R-:W-:-:S02]  /*3190*/  @P2 FMUL.FTZ R130, R141, R128 ;  /* 0x000000808d822220 */ /* 0x001fc40000410000 */
[-C--:B--2---:R-:W-:Y:S02]  /*31a0*/  @P2 FMUL.FTZ R133, R141, R127.reuse ;  /* 0x0000007f8d852220 */ /* 0x084fe40000410000 */
[C---:B------:R-:W-:Y:S02]  /*31b0*/  FFMA.FTZ R137, R11.reuse, R126, R137 ;  /* 0x0000007e0b897223 */ /* 0x040fe40000010089 */
[C---:B---3--:R-:W-:Y:S02]  /*31c0*/  @P2 FFMA.FTZ R126, R140.reuse, R127, R130 ;  /* 0x0000007f8c7e2223 */ /* 0x048fe40000010082 */
[----:B------:R-:W-:Y:S02]  /*31d0*/  @P2 FFMA.FTZ R133, R140, R128, -R133 ;  /* 0x000000808c852223 */ /* 0x000fe40000010885 */
[----:B-----5:R-:W-:Y:S02]  /*31e0*/  FMUL.FTZ R130, R136, R26 ;  /* 0x0000001a88827220 */ /* 0x020fe40000410000 */
[----:B------:R-:W-:-:S02]  /*31f0*/  FFMA.FTZ R139, R11, R110, R138 ;  /* 0x0000006e0b8b7223 */ /* 0x000fc4000001008a */
[----:B------:R-:W-:Y:S02]  /*3200*/  @P2 FADD.FTZ R127, R143, R126 ;  /* 0x0000007e8f7f2221 */ /* 0x000fe40000010000 */
[-C--:B------:R-:W-:Y:S02]  /*3210*/  FMUL.FTZ R110, R136, R27.reuse ;  /* 0x0000001b886e7220 */ /* 0x080fe40000410000 */
[----:B------:R-:W-:Y:S02]  /*3220*/  @P2 FADD.FTZ R128, R142, R133 ;  /* 0x000000858e802221 */ /* 0x000fe40000010000 */
[----:B------:R-:W-:Y:S02]  /*3230*/  FFMA.FTZ R130, R135, R27, R130 ;  /* 0x0000001b87827223 */ /* 0x000fe40000010082 */
[----:B------:R-:W-:Y:S02]  /*3240*/  FMUL.FTZ R27, R127, -R87 ;  /* 0x800000577f1b7220 */ /* 0x000fe40000410000 */
[----:B------:R-:W-:-:S02]  /*3250*/  FFMA.FTZ R126, R135, R26, -R110 ;  /* 0x0000001a877e7223 */ /* 0x000fc4000001086e */
[----:B------:R-:W-:Y:S02]  /*3260*/  FMUL.FTZ R87, R128, -R87 ;  /* 0x8000005780577220 */ /* 0x000fe40000410000 */
[C---:B------:R-:W-:Y:S02]  /*3270*/  FMUL.FTZ R26, R136.reuse, R25 ;  /* 0x00000019881a7220 */ /* 0x040fe40000410000 */
[----:B------:R-:W-:Y:S02]  /*3280*/  FMUL.FTZ R136, R136, R24 ;  /* 0x0000001888887220 */ /* 0x000fe40000410000 */
[-C--:B------:R-:W-:Y:S02]  /*3290*/  FFMA.FTZ R110, R127, R86.reuse, R87 ;  /* 0x000000567f6e7223 */ /* 0x080fe40000010057 */
[----:B------:R-:W-:Y:S02]  /*32a0*/  FFMA.FTZ R27, R128, R86, -R27 ;  /* 0x00000056801b7223 */ /* 0x000fe4000001081b */
[----:B------:R-:W-:-:S02]  /*32b0*/  FFMA.FTZ R24, R135, R24, -R26 ;  /* 0x0000001887187223 */ /* 0x000fc4000001081a */
[----:B-1----:R-:W-:Y:S02]  /*32c0*/  FADD.FTZ R26, R107, R126 ;  /* 0x0000007e6b1a7221 */ /* 0x002fe40000010000 */
[----:B------:R-:W-:Y:S02]  /*32d0*/  FMUL.FTZ R126, R98, R137 ;  /* 0x00000089627e7220 */ /* 0x000fe40000410000 */
[----:B------:R-:W-:Y:S02]  /*32e0*/  FADD.FTZ R110, -R131, R110 ;  /* 0x0000006e836e7221 */ /* 0x000fe40000010100 */
[----:B------:R-:W-:Y:S01]  /*32f0*/  FADD.FTZ R87, R132, R27 ;  /* 0x0000001b84577221 */ /* 0x000fe20000010000 */
[----:B------:R-:W-:Y:S01]  /*3300*/  P2R R27, PR, RZ, 0x1 ;  /* 0x00000001ff1b7803 */ /* 0x000fe20000000000 */
[----:B------:R-:W-:Y:S02]  /*3310*/  FMUL.FTZ R128, R98, R139 ;  /* 0x0000008b62807220 */ /* 0x000fe40000410000 */
[----:B------:R-:W-:-:S02]  /*3320*/  FADD.FTZ R111, R111, R126 ;  /* 0x0000007e6f6f7221 */ /* 0x000fc40000010000 */
[CC--:B------:R-:W-:Y:S02]  /*3330*/  FMUL.FTZ R126, R112.reuse, -R110.reuse ;  /* 0x8000006e707e7220 */ /* 0x0c0fe40000410000 */
[-C--:B------:R-:W-:Y:S02]  /*3340*/  FMUL.FTZ R127, R112, -R87.reuse ;  /* 0x80000057707f7220 */ /* 0x080fe40000410000 */
[----:B------:R-:W-:Y:S02]  /*3350*/  FADD.FTZ R112, R125, -R128 ;  /* 0x800000807d707221 */ /* 0x000fe40000010000 */
[C---:B------:R-:W-:Y:S02]  /*3360*/  FFMA.FTZ R125, R123.reuse, R87, -R126 ;  /* 0x000000577b7d7223 */ /* 0x040fe4000001087e */
[----:B------:R-:W-:Y:S02]  /*3370*/  FFMA.FTZ R126, R123, R110, R127 ;  /* 0x0000006e7b7e7223 */ /* 0x000fe4000001007f */
[----:B------:R-:W-:-:S02]  /*3380*/  FFMA.FTZ R25, R135, R25, R136 ;  /* 0x0000001987197223 */ /* 0x000fc40000010088 */
[----:B----4-:R-:W-:Y:S02]  /*3390*/  FADD.FTZ R27, R129, R130 ;  /* 0x00000082811b7221 */ /* 0x010fe40000010000 */
[----:B------:R-:W-:Y:S02]  /*33a0*/  FADD.FTZ R126, -R119, R126 ;  /* 0x0000007e777e7221 */ /* 0x000fe40000010100 */
[----:B------:R-:W-:Y:S01]  /*33b0*/  FADD.FTZ R122, R122, R125 ;  /* 0x0000007d7a7a7221 */ /* 0x000fe20000010000 */
[----:B------:R0:W-:Y:S01]  /*33c0*/  @!P0 STS.128 [R124+0x1d90], R24 ;  /* 0x001d90187c008388 */ /* 0x0001e20000000c00 */
[----:B------:R-:W-:Y:S02]  /*33d0*/  FMUL.FTZ R125, R126, R91 ;  /* 0x0000005b7e7d7220 */ /* 0x000fe40000410000 */
[-C--:B------:R-:W-:Y:S02]  /*33e0*/  FMUL.FTZ R86, R11, R90.reuse ;  /* 0x0000005a0b567220 */ /* 0x080fe40000410000 */
[----:B------:R-:W-:-:S02]  /*33f0*/  FMUL.FTZ R130, R110, R90 ;  /* 0x0000005a6e827220 */ /* 0x000fc40000410000 */
[-C--:B------:R-:W-:Y:S02]  /*3400*/  FFMA.FTZ R107, R22, -R86.reuse, R137 ;  /* 0x80000056166b7223 */ /* 0x080fe40000010089 */
[----:B------:R-:W-:Y:S02]  /*3410*/  FFMA.FTZ R86, R23, -R86, R139 ;  /* 0x8000005617567223 */ /* 0x000fe4000001008b */
[----:B------:R-:W-:Y:S02]  /*3420*/  FMUL.FTZ R128, R87, R90 ;  /* 0x0000005a57807220 */ /* 0x000fe40000410000 */
[C---:B------:R-:W-:Y:S02]  /*3430*/  FMUL.FTZ R119, R86.reuse, R130 ;  /* 0x0000008256777220 */ /* 0x040fe40000410000 */
[----:B------:R-:W-:Y:S02]  /*3440*/  FMUL.FTZ R123, R86, R128 ;  /* 0x00000080567b7220 */ /* 0x000fe40000410000 */
[----:B0-----:R-:W-:-:S02]  /*3450*/  FMUL.FTZ R24, R116, -R126 ;  /* 0x8000007e74187220 */ /* 0x001fc40000410000 */
[-C--:B------:R-:W-:Y:S02]  /*3460*/  FMUL.FTZ R116, R116, -R122.reuse ;  /* 0x8000007a74747220 */ /* 0x080fe40000410000 */
[C---:B------:R-:W-:Y:S02]  /*3470*/  FFMA.FTZ R25, R115.reuse, R122, -R24 ;  /* 0x0000007a73197223 */ /* 0x040fe40000010818 */
[----:B------:R-:W-:Y:S02]  /*3480*/  FFMA.FTZ R116, R115, R126, R116 ;  /* 0x0000007e73747223 */ /* 0x000fe40000010074 */
[----:B------:R-:W-:Y:S02]  /*3490*/  FMUL.FTZ R27, R122, R91 ;  /* 0x0000005b7a1b7220 */ /* 0x000fe40000410000 */
[----:B------:R-:W-:Y:S02]  /*34a0*/  FMUL.FTZ R24, R106, R125 ;  /* 0x0000007d6a187220 */ /* 0x000fe40000410000 */
[----:B------:R-:W-:-:S02]  /*34b0*/  FADD.FTZ R117, -R117, R116 ;  /* 0x0000007475757221 */ /* 0x000fc40000010100 */
[CC--:B------:R-:W-:Y:S02]  /*34c0*/  FFMA.FTZ R127, R105.reuse, R27.reuse, R24 ;  /* 0x0000001b697f7223 */ /* 0x0c0fe40000010018 */
[----:B------:R-:W-:Y:S02]  /*34d0*/  FADD.FTZ R115, R118, R25 ;  /* 0x0000001976737221 */ /* 0x000fe40000010000 */
[----:B------:R-:W-:Y:S02]  /*34e0*/  FMUL.FTZ R26, R106, R27 ;  /* 0x0000001b6a1a7220 */ /* 0x000fe40000410000 */
[----:B------:R-:W-:Y:S02]  /*34f0*/  FMUL.FTZ R24, R114, -R117 ;  /* 0x8000007572187220 */ /* 0x000fe40000410000 */
[----:B------:R-:W-:Y:S02]  /*3500*/  FFMA.FTZ R129, R105, R125, -R26 ;  /* 0x0000007d69817223 */ /* 0x000fe4000001081a */
[----:B------:R-:W-:-:S02]  /*3510*/  FFMA.FTZ R24, R113, R115, -R24 ;  /* 0x0000007371187223 */ /* 0x000fc40000010818 */
[-C--:B------:R-:W-:Y:S02]  /*3520*/  FMUL.FTZ R26, R115, R88.reuse ;  /* 0x00000058731a7220 */ /* 0x080fe40000410000 */
[----:B------:R-:W-:Y:S02]  /*3530*/  FMUL.FTZ R124, R10, R27 ;  /* 0x0000001b0a7c7220 */ /* 0x000fe40000410000 */
[----:B------:R-:W-:Y:S02]  /*3540*/  FADD.FTZ R121, R121, R24 ;  /* 0x0000001879797221 */ /* 0x000fe40000010000 */
[----:B------:R-:W-:Y:S01]  /*3550*/  FMUL.FTZ R114, R114, -R115 ;  /* 0x8000007372727220 */ /* 0x000fe20000410000 */
[----:B------:R0:W-:Y:S01]  /*3560*/  STS [R63.X4+0x430], R124 ;  /* 0x0004307c3f007388 */ /* 0x0001e20000004800 */
[----:B------:R-:W-:Y:S02]  /*3570*/  FMUL.FTZ R116, R117, R88 ;  /* 0x0000005875747220 */ /* 0x000fe40000410000 */
[----:B------:R-:W-:-:S02]  /*3580*/  FMUL.FTZ R24, R104, R26 ;  /* 0x0000001a68187220 */ /* 0x000fc40000410000 */
[-C--:B------:R-:W-:Y:S02]  /*3590*/  FMUL.FTZ R132, R11, R128.reuse ;  /* 0x000000800b847220 */ /* 0x080fe40000410000 */
[----:B------:R-:W-:Y:S02]  /*35a0*/  FFMA.FTZ R119, R107, R128, R119 ;  /* 0x000000806b777223 */ /* 0x000fe40000010077 */
[----:B------:R-:W-:Y:S01]  /*35b0*/  FMUL.FTZ R128, R10, R125 ;  /* 0x0000007d0a807220 */ /* 0x000fe20000410000 */
[----:B------:R-:W-:Y:S01]  /*35c0*/  STS [R63.X4+0x438], R132 ;  /* 0x000438843f007388 */ /* 0x000fe20000004800 */
[----:B------:R-:W-:Y:S02]  /*35d0*/  FFMA.FTZ R113, R113, R117, R114 ;  /* 0x0000007571717223 */ /* 0x000fe40000010072 */
[-C--:B------:R-:W-:Y:S01]  /*35e0*/  FMUL.FTZ R25, R104, R116.reuse ;  /* 0x0000007468197220 */ /* 0x080fe20000410000 */
[----:B------:R1:W-:Y:S01]  /*35f0*/  STS [R63.X4+0x434], R128 ;  /* 0x000434803f007388 */ /* 0x0003e20000004800 */
[----:B------:R-:W-:-:S02]  /*3600*/  FFMA.FTZ R125, R103, R116, -R24 ;  /* 0x00000074677d7223 */ /* 0x000fc40000010818 */
[----:B0-----:R-:W-:Y:S01]  /*3610*/  FMUL.FTZ R124, R9, R116 ;  /* 0x00000074097c7220 */ /* 0x001fe20000410000 */
[----:B------:R-:W-:Y:S01]  /*3620*/  LEA R116, R66, 0xffffff80, 0x7 ;  /* 0xffffff8042747811 */ /* 0x000fe200078e38ff */
[----:B------:R-:W-:Y:S02]  /*3630*/  FADD.FTZ R120, -R120, R113 ;  /* 0x0000007178787221 */ /* 0x000fe40000010100 */
[-C--:B------:R-:W-:Y:S01]  /*3640*/  FFMA.FTZ R113, R103, R26.reuse, R25 ;  /* 0x0000001a67717223 */ /* 0x080fe20000010019 */
[----:B------:R-:W-:Y:S01]  /*3650*/  IADD3 R116, -R116, c[0x0][0x168], RZ ;  /* 0x00005a0074747a10 */ /* 0x000fe20007ffe1ff */
[-C--:B------:R-:W-:Y:S01]  /*3660*/  FMUL.FTZ R27, R120, R89.reuse ;  /* 0x00000059781b7220 */ /* 0x080fe20000410000 */
[----:B------:R-:W-:Y:S01]  /*3670*/  STS [R63.X4+0x42c], R124 ;  /* 0x00042c7c3f007388 */ /* 0x000fe20000004800 */
[----:B------:R-:W-:Y:S01]  /*3680*/  FMUL.FTZ R25, R121, R89 ;  /* 0x0000005979197220 */ /* 0x000fe20000410000 */
[----:B-1----:R-:W-:Y:S01]  /*3690*/  LEA R128, R116, -R77, 0x1 ;  /* 0x8000004d74807211 */ /* 0x002fe200078e08ff */
[----:B------:R-:W-:-:S02]  /*36a0*/  FMUL.FTZ R118, R9, R26 ;  /* 0x0000001a09767220 */ /* 0x000fc40000410000 */
[----:B------:R-:W-:Y:S01]  /*36b0*/  FMUL.FTZ R24, R102, R27 ;  /* 0x0000001b66187220 */ /* 0x000fe20000410000 */
[----:B------:R-:W-:Y:S01]  /*36c0*/  ISETP.GE.AND P0, PT, R128, 0x1, PT ;  /* 0x000000018000780c */ /* 0x000fe20003f06270 */
[-C--:B------:R-:W-:Y:S01]  /*36d0*/  FMUL.FTZ R26, R102, R25.reuse ;  /* 0x00000019661a7220 */ /* 0x080fe20000410000 */
[----:B------:R0:W-:Y:S01]  /*36e0*/  STS [R63.X4+0x428], R118 ;  /* 0x000428763f007388 */ /* 0x0001e20000004800 */
[C---:B------:R-:W-:Y:S02]  /*36f0*/  FFMA.FTZ R24, R101.reuse, R25, R24 ;  /* 0x0000001965187223 */ /* 0x040fe40000010018 */
[----:B------:R-:W-:Y:S02]  /*3700*/  FFMA.FTZ R26, R101, R27, -R26 ;  /* 0x0000001b651a7223 */ /* 0x000fe4000001081a */
[----:B------:R-:W-:Y:S02]  /*3710*/  FMUL.FTZ R134, R11, R130 ;  /* 0x000000820b867220 */ /* 0x000fe40000410000 */
[----:B------:R-:W-:Y:S01]  /*3720*/  FMUL.FTZ R114, R8, R25 ;  /* 0x0000001908727220 */ /* 0x000fe20000410000 */
[----:B------:R-:W-:Y:S01]  /*3730*/  SHF.L.U64.HI R25, R96, 0x2, R95 ;  /* 0x0000000260197819 */ /* 0x000fe2000001025f */
[----:B------:R-:W-:Y:S01]  /*3740*/  FMUL.FTZ R116, R8, R27 ;  /* 0x0000001b08747220 */ /* 0x000fe20000410000 */
[----:B------:R-:W-:Y:S01]  /*3750*/  STS [R63.X4+0x43c], R134 ;  /* 0x00043c863f007388 */ /* 0x000fe20000004800 */
[----:B------:R-:W-:-:S02]  /*3760*/  FADD.FTZ R24, RZ, R24 ;  /* 0x00000018ff187221 */ /* 0x000fc40000010000 */
[----:B------:R-:W-:Y:S01]  /*3770*/  FADD.FTZ R26, RZ, R26 ;  /* 0x0000001aff1a7221 */ /* 0x000fe20000010000 */
[----:B------:R1:W-:Y:S01]  /*3780*/  STS [R63.X4+0x420], R114 ;  /* 0x000420723f007388 */ /* 0x0003e20000004800 */
[----:B------:R-:W-:Y:S02]  /*3790*/  FADD.FTZ R24, R24, R113 ;  /* 0x0000007118187221 */ /* 0x000fe40000010000 */
[----:B------:R-:W-:Y:S01]  /*37a0*/  FADD.FTZ R26, R26, R125 ;  /* 0x0000007d1a1a7221 */ /* 0x000fe20000010000 */
[----:B------:R2:W-:Y:S01]  /*37b0*/  STS [R63.X4+0x424], R116 ;  /* 0x000424743f007388 */ /* 0x0005e20000004800 */
[----:B------:R-:W-:Y:S01]  /*37c0*/  FFMA.FTZ R123, R107, R130, -R123 ;  /* 0x000000826b7b7223 */ /* 0x000fe2000001087b */
[----:B------:R-:W-:Y:S01]  /*37d0*/  SHF.L.U32 R125, R96, 0x2, RZ ;  /* 0x00000002607d7819 */ /* 0x000fe200000006ff */
[----:B0-----:R-:W-:Y:S02]  /*37e0*/  FADD.FTZ R118, R24, R127 ;  /* 0x0000007f18767221 */ /* 0x001fe40000010000 */
[----:B------:R-:W-:-:S02]  /*37f0*/  FADD.FTZ R124, R26, R129 ;  /* 0x000000811a7c7221 */ /* 0x000fc40000010000 */
[----:B-1----:R-:W-:Y:S01]  /*3800*/  IMAD R114, R25, c[0x0][0x2b0], RZ ;  /* 0x0000ac0019727a24 */ /* 0x002fe200078e02ff */
[----:B------:R-:W-:Y:S06]  /*3810*/  BAR.SYNC.DEFER_BLOCKING 0x0 ;  /* 0x0000000000007b1d */ /* 0x000fec0000010000 */
        /* <DEDUP_REMOVED lines=13> */
.L_x_14177:
[----:B--2---:R-:W-:Y:S05]  /*38f0*/  BSYNC B0 ;  /* 0x0000000000007941 */ /* 0x004fea0003800000 */
.L_x_14176:
[----:B0-----:R0:W1:Y:S01]  /*3900*/  LDS R27, [R62.X4+0x4a0] ;  /* 0x0004a0003e1b7984 */ /* 0x0010620000004800 */
[----:B------:R-:W-:Y:S01]  /*3910*/  ISETP.GE.AND P6, PT, R128, 0x21, PT ;  /* 0x000000218000780c */ /* 0x000fe20003fc6270 */
[----:B------:R-:W-:Y:S01]  /*3920*/  BSSY B0, `(.L_x_14178) ;  /* 0x000000e000007945 */ /* 0x000fe20003800000 */
[----:B------:R-:W-:Y:S01]  /*3930*/  FADD.FTZ R119, R118, R119 ;  /* 0x0000007776777221 */ /* 0x000fe20000010000 */
[----:B------:R-:W-:Y:S01]  /*3940*/  ISETP.GE.AND P0, PT, R128, 0x41, PT ;  /* 0x000000418000780c */ /* 0x000fe20003f06270 */
        /* <DEDUP_REMOVED lines=11> */
.L_x_14179:
[----:B0-----:R-:W-:Y:S05]  /*3a00*/  BSYNC B0 ;  /* 0x0000000000007941 */ /* 0x001fea0003800000 */
.L_x_14178:
[----:B-1----:R0:W1:Y:S01]  /*3a10*/  LDS R27, [R61.X4+0x520] ;  /* 0x000520003d1b7984 */ /* 0x0020620000004800 */
[----:B------:R-:W-:Y:S01]  /*3a20*/  BSSY B0, `(.L_x_14180) ;  /* 0x0000005000007945 */ /* 0x000fe20003800000 */
[----:B------:R-:W-:Y:S05]  /*3a30*/  @!P0 BRA `(.L_x_14181) ;  /* 0x0000003000008947 */ /* 0x000fea0003800000 */
[----:B------:R-:W-:-:S05]  /*3a40*/  IMAD.WIDE.U32 R24, R125, c[0x0][0x2b0], R42 ;  /* 0x0000ac007d187a25 */ /* 0x000fca00078e002a */
[----:B------:R-:W-:-:S05]  /*3a50*/  IADD3 R25, R113, R25, RZ ;  /* 0x0000001971197210 */ /* 0x000fca0007ffe0ff */
[----:B-1----:R1:W-:Y:S02]  /*3a60*/  RED.E.ADD.F32.FTZ.RN.STRONG.GPU [R24.64], R27 ;  /* 0x0000001b1800798e */ /* 0x0023e4000c10e786 */
.L_x_14181:
[----:B------:R-:W-:Y:S05]  /*3a70*/  BSYNC B0 ;  /* 0x0000000000007941 */ /* 0x000fea0003800000 */
.L_x_14180:
[----:B-1----:R1:W2:Y:S01]  /*3a80*/  LDS R27, [R60.X4+0x5a0] ;  /* 0x0005a0003c1b7984 */ /* 0x0022a20000004800 */
[----:B------:R-:W-:Y:S01]  /*3a90*/  BSSY B0, `(.L_x_14182) ;  /* 0x0000005000007945 */ /* 0x000fe20003800000 */
[----:B------:R-:W-:Y:S05]  /*3aa0*/  @!P1 BRA `(.L_x_14183) ;  /* 0x0000003000009947 */ /* 0x000fea0003800000 */
[----:B------:R-:W-:-:S05]  /*3ab0*/  IMAD.WIDE.U32 R24, R125, c[0x0][0x2b0], R44 ;  /* 0x0000ac007d187a25 */ /* 0x000fca00078e002c */
[----:B------:R-:W-:-:S05]  /*3ac0*/  IADD3 R25, R113, R25, RZ ;  /* 0x0000001971197210 */ /* 0x000fca0007ffe0ff */
[----:B--2---:R2:W-:Y:S02]  /*3ad0*/  RED.E.ADD.F32.FTZ.RN.STRONG.GPU [R24.64], R27 ;  /* 0x0000001b1800798e */ /* 0x0045e4000c10e786 */
.L_x_14183:
[----:B------:R-:W-:Y:S05]  /*3ae0*/  BSYNC B0 ;  /* 0x0000000000007941 */ /* 0x000fea0003800000 */
.L_x_14182:
[----:B--2---:R2:W3:Y:S01]  /*3af0*/  LDS R27, [R59.X4+0x620] ;  /* 0x000620003b1b7984 */ /* 0x0044e20000004800 */
[----:B------:R-:W-:Y:S01]  /*3b00*/  BSSY B0, `(.L_x_14184) ;  /* 0x0000005000007945 */ /* 0x000fe20003800000 */
[----:B------:R-:W-:Y:S05]  /*3b10*/  @!P2 BRA `(.L_x_14185) ;  /* 0x000000300000a947 */ /* 0x000fea0003800000 */
[----:B------:R-:W-:-:S05]  /*3b20*/  IMAD.WIDE.U32 R24, R125, c[0x0][0x2b0], R46 ;  /* 0x0000ac007d187a25 */ /* 0x000fca00078e002e */
[----:B------:R-:W-:-:S05]  /*3b30*/  IADD3 R25, R113, R25, RZ ;  /* 0x0000001971197210 */ /* 0x000fca0007ffe0ff */
[----:B---3--:R3:W-:Y:S02]  /*3b40*/  RED.E.ADD.F32.FTZ.RN.STRONG.GPU [R24.64], R27 ;  /* 0x0000001b1800798e */ /* 0x0087e4000c10e786 */
.L_x_14185:
[----:B------:R-:W-:Y:S05]  /*3b50*/  BSYNC B0 ;  /* 0x0000000000007941 */ /* 0x000fea0003800000 */
.L_x_14184:
[----:B---3--:R3:W4:Y:S01]  /*3b60*/  LDS R27, [R58.X4+0x6a0] ;  /* 0x0006a0003a1b7984 */ /* 0x0087220000004800 */
[----:B------:R-:W-:Y:S01]  /*3b70*/  BSSY B0, `(.L_x_14186) ;  /* 0x0000005000007945 */ /* 0x000fe20003800000 */
[----:B------:R-:W-:Y:S05]  /*3b80*/  @!P3 BRA `(.L_x_14187) ;  /* 0x000000300000b947 */ /* 0x000fea0003800000 */
[----:B------:R-:W-:-:S05]  /*3b90*/  IMAD.WIDE.U32 R24, R125, c[0x0][0x2b0], R48 ;  /* 0x0000ac007d187a25 */ /* 0x000fca00078e0030 */
[----:B------:R-:W-:-:S05]  /*3ba0*/  IADD3 R25, R113, R25, RZ ;  /* 0x0000001971197210 */ /* 0x000fca0007ffe0ff */
[----:B----4-:R4:W-:Y:S02]  /*3bb0*/  RED.E.ADD.F32.FTZ.RN.STRONG.GPU [R24.64], R27 ;  /* 0x0000001b1800798e */ /* 0x0109e4000c10e786 */
.L_x_14187:
[----:B------:R-:W-:Y:S05]  /*3bc0*/  BSYNC B0 ;  /* 0x0000000000007941 */ /* 0x000fea0003800000 */
.L_x_14186:
[----:B------:R0:W1:Y:S01]  /*3bd0*/  LDS R109, [R57.X4+0x720] ;  /* 0x00072000396d7984 */ /* 0x0000620000004800 */
[----:B------:R-:W-:Y:S01]  /*3be0*/  BSSY B0, `(.L_x_14188) ;  /* 0x0000006000007945 */ /* 0x000fe20003800000 */
[----:B----4-:R-:W-:Y:S01]  /*3bf0*/  IMAD.WIDE.U32 R24, R125, c[0x0][0x2b0], R52 ;  /* 0x0000ac007d187a25 */ /* 0x010fe200078e0034 */
[----:B------:R-:W-:Y:S05]  /*3c00*/  @!P4 BRA `(.L_x_14189) ;  /* 0x000000300000c947 */ /* 0x000fea0003800000 */
[----:B------:R-:W-:-:S05]  /*3c10*/  IMAD.WIDE.U32 R26, R125, c[0x0][0x2b0], R50 ;  /* 0x0000ac007d1a7a25 */ /* 0x000fca00078e0032 */
[----:B------:R-:W-:-:S05]  /*3c20*/  IADD3 R27, R113, R27, RZ ;  /* 0x0000001b711b7210 */ /* 0x000fca0007ffe0ff */
[----:B-1----:R1:W-:Y:S02]  /*3c30*/  RED.E.ADD.F32.FTZ.RN.STRONG.GPU [R26.64], R109 ;  /* 0x0000006d1a00798e */ /* 0x0023e4000c10e786 */
.L_x_14189:
[----:B------:R-:W-:Y:S05]  /*3c40*/  BSYNC B0 ;  /* 0x0000000000007941 */ /* 0x000fea0003800000 */
.L_x_14188:
[----:B-1----:R1:W4:Y:S01]  /*3c50*/  LDS R27, [R56.X4+0x7a0] ;  /* 0x0007a000381b7984 */ /* 0x0023220000004800 */
[----:B------:R-:W-:Y:S01]  /*3c60*/  BSSY B0, `(.L_x_14190) ;  /* 0x0000004000007945 */ /* 0x000fe20003800000 */
[----:B------:R-:W-:Y:S05]  /*3c70*/  @!P5 BRA `(.L_x_14191) ;  /* 0x000000200000d947 */ /* 0x000fea0003800000 */
[----:B------:R-:W-:-:S05]  /*3c80*/  IADD3 R25, R113, R25, RZ ;  /* 0x0000001971197210 */ /* 0x000fca0007ffe0ff */
[----:B----4-:R4:W-:Y:S02]  /*3c90*/  RED.E.ADD.F32.FTZ.RN.STRONG.GPU [R24.64], R27 ;  /* 0x0000001b1800798e */ /* 0x0109e4000c10e786 */
.L_x_14191:
[----:B------:R-:W-:Y:S05]  /*3ca0*/  BSYNC B0 ;  /* 0x0000000000007941 */ /* 0x000fea0003800000 */
.L_x_14190:
        /* <DEDUP_REMOVED lines=44> */
[-C--:B------:R-:W-:Y:S02]  /*3f70*/  FFMA.FTZ R108, R22, R87.reuse, R23 ;  /* 0x00000057166c7223 */ /* 0x080fe40000010017 */
[----:B-1----:R-:W-:Y:S02]  /*3f80*/  @!P0 FADD.FTZ R26, R26, R111 ;  /* 0x0000006f1a1a8221 */ /* 0x002fe40000010000 */
[-C--:B------:R-:W-:Y:S02]  /*3f90*/  FMUL.FTZ R111, R55, R87.reuse ;  /* 0x00000057376f7220 */ /* 0x080fe40000410000 */
[----:B----4-:R-:W-:Y:S01]  /*3fa0*/  @!P0 FADD.FTZ R27, R27, R112 ;  /* 0x000000701b1b8221 */ /* 0x010fe20000010000 */
[----:B------:R-:W-:Y:S01]  /*3fb0*/  SHFL.DOWN PT, R119, R26, 0x10, 0x1f ;  /* 0x0a001f001a777f89 */ /* 0x000fe200000e0000 */
[C---:B------:R-:W-:Y:S02]  /*3fc0*/  FMUL.FTZ R23, R55.reuse, R122 ;  /* 0x0000007a37177220 */ /* 0x040fe40000410000 */
[----:B-----5:R-:W-:Y:S01]  /*3fd0*/  @!P0 FADD.FTZ R24, R24, R109 ;  /* 0x0000006d18188221 */ /* 0x020fe20000010000 */
[----:B------:R-:W0:Y:S01]  /*3fe0*/  SHFL.DOWN PT, R112, R25, 0x10, 0x1f ;  /* 0x0a001f0019707f89 */ /* 0x000e2200000e0000 */
[-C--:B------:R-:W-:Y:S01]  /*3ff0*/  FMUL.FTZ R109, R55, R110.reuse ;  /* 0x0000006e376d7220 */ /* 0x080fe20000410000 */
[----:B------:R-:W-:Y:S01]  /*4000*/  ISETP.GT.AND P0, PT, R64, 0xf, PT ;  /* 0x0000000f4000780c */ /* 0x000fe20003f04270 */
[C---:B------:R-:W-:Y:S01]  /*4010*/  FFMA.FTZ R111, R54.reuse, R110, -R111 ;  /* 0x0000006e366f7223 */ /* 0x040fe2000001086f */
[----:B------:R-:W1:Y:S01]  /*4020*/  SHFL.DOWN PT, R114, R27, 0x10, 0x1f ;  /* 0x0a001f001b727f89 */ /* 0x000e6200000e0000 */
[----:B------:R-:W-:-:S02]  /*4030*/  FFMA.FTZ R110, R54, R87, R109 ;  /* 0x00000057366e7223 */ /* 0x000fc4000001006d */
[-C--:B------:R-:W-:Y:S01]  /*4040*/  FFMA.FTZ R109, R54, R126.reuse, -R23 ;  /* 0x0000007e366d7223 */ /* 0x080fe20000010817 */
[----:B------:R-:W4:Y:S01]  /*4050*/  SHFL.DOWN PT, R113, R24, 0x10, 0x1f ;  /* 0x0a001f0018717f89 */ /* 0x000f2200000e0000 */
[----:B------:R-:W-:Y:S02]  /*4060*/  FMUL.FTZ R23, R21, R126 ;  /* 0x0000007e15177220 */ /* 0x000fe40000410000 */
[----:B------:R-:W-:Y:S02]  /*4070*/  FMUL.FTZ R22, R55, R115 ;  /* 0x0000007337167220 */ /* 0x000fe40000410000 */
[----:B------:R-:W-:Y:S02]  /*4080*/  FFMA.FTZ R23, R20, R122, R23 ;  /* 0x0000007a14177223 */ /* 0x000fe40000010017 */
[----:B------:R-:W-:Y:S02]  /*4090*/  FMUL.FTZ R20, R19, R117 ;  /* 0x0000007513147220 */ /* 0x000fe40000410000 */
[----:B------:R-:W-:-:S02]  /*40a0*/  FMUL.FTZ R19, R55, R121 ;  /* 0x0000007937137220 */ /* 0x000fc40000410000 */
[CC--:B------:R-:W-:Y:S02]  /*40b0*/  FFMA.FTZ R21, R54.reuse, R117.reuse, -R22 ;  /* 0x0000007536157223 */ /* 0x0c0fe40000010816 */
[C---:B------:R-:W-:Y:S02]  /*40c0*/  FMUL.FTZ R87, R55.reuse, R126 ;  /* 0x0000007e37577220 */ /* 0x040fe40000410000 */
[C---:B------:R-:W-:Y:S02]  /*40d0*/  FMUL.FTZ R117, R55.reuse, R117 ;  /* 0x0000007537757220 */ /* 0x040fe40000410000 */
[-C--:B------:R-:W-:Y:S02]  /*40e0*/  FMUL.FTZ R55, R55, R120.reuse ;  /* 0x0000007837377220 */ /* 0x080fe40000410000 */
[----:B------:R-:W-:Y:S02]  /*40f0*/  FFMA.FTZ R19, R54, R120, -R19 ;  /* 0x0000007836137223 */ /* 0x000fe40000010813 */
[----:B------:R-:W-:-:S02]  /*4100*/  FMUL.FTZ R111, R86, R111 ;  /* 0x0000006f566f7220 */ /* 0x000fc40000410000 */
        /* <DEDUP_REMOVED lines=8> */
[----:B-1----:R-:W-:Y:S02]  /*4190*/  @!P0 FADD.FTZ R27, R27, R114 ;  /* 0x000000721b1b8221 */ /* 0x002fe40000010000 */
        /* <DEDUP_REMOVED lines=30> */
.L_x_14193:
[----:B0-----:R-:W-:Y:S05]  /*4380*/  BSYNC B0 ;  /* 0x0000000000007941 */ /* 0x001fea0003800000 */
.L_x_14192:
[----:B------:R-:W-:Y:S02]  /*4390*/  IADD3 R97, R97, 0x1, RZ ;  /* 0x0000000161617810 */ /* 0x000fe40007ffe0ff */
[----:B------:R-:W-:-:S02]  /*43a0*/  IADD3 R96, P1, R96, 0x1, RZ ;  /* 0x0000000160607810 */ /* 0x000fc40007f3e0ff */
[----:B------:R-:W-:Y:S02]  /*43b0*/  ISETP.GE.AND P0, PT, R97, c[0x0][0x16c], PT ;  /* 0x00005b0061007a0c */ /* 0x000fe40003f06270 */
[----:B------:R-:W-:-:S11]  /*43c0*/  IADD3.X R95, RZ, R95, RZ, P1, !PT ;  /* 0x0000005fff5f7210 */ /* 0x000fd60000ffe4ff */
[----:B------:R-:W-:Y:S01]  /*43d0*/  @P0 CALL.REL.NOINC `(.L_x_14163) ;  /* 0x0000001000000944 */ /* 0x000fe20003c00000 */
[----:B------:R-:W-:Y:S05]  /*43e0*/  BRA `(.L_x_14194) ;  /* 0xffffd35000007947 */ /* 0x000fea000383ffff */
.L_x_14163:
[----:B------:R-:W-:Y:S01]  /*43f0*/  BAR.SYNC.DEFER_BLOCKING 0x0 ;  /* 0x0000000000007b1d */ /* 0x000fe20000010000 */
[----:B------:R-:W-:-:S06]  /*4400*/  IMAD.WIDE R8, R77, 0x10, R38 ;  /* 0x000000104d087825 */ /* 0x000fcc00078e0226 */
[----:B------:R-:W4:Y:S01]  /*4410*/  LDG.E.128 R8, [R8.64] ;  /* 0x0000000608087981 */ /* 0x000f22000c1e1d00 */
[----:B------:R-:W-:Y:S01]  /*4420*/  IADD3 R26, R66, -0x1, RZ ;  /* 0xffffffff421a7810 */ /* 0x000fe20007ffe0ff */
[----:B------:R-:W-:Y:S01]  /*4430*/  IMAD R27, R76, c[0x0][0x2d8], RZ ;  /* 0x0000b6004c1b7a24 */ /* 0x000fe200078e02ff */
[----:B------:R-:W-:-:S03]  /*4440*/  UIADD3 UR4, UR4, -0x100, URZ ;  /* 0xffffff0004047890 */ /* 0x000fc6000fffe03f */
[----:B------:R-:W-:Y:S01]  /*4450*/  IMAD R27, R78, c[0x0][0x2dc], R27 ;  /* 0x0000b7004e1b7a24 */ /* 0x000fe200078e021b */
        /* <DEDUP_REMOVED lines=27> */
[----:B-1----:R-:W-:Y:S02]  /*4610*/  @!P1 FADD.FTZ R21, R17, 1 ;  /* 0x3f80000011159421 */ /* 0x002fe40000010000 */
[----:B------:R-:W-:-:S04]  /*4620*/  IMAD.WIDE.U32 R16, R78, c[0x0][0x2d8], R18 ;  /* 0x0000b6004e107a25 */ /* 0x000fc800078e0012 */
[----:B-----5:R-:W-:Y:S01]  /*4630*/  @!P2 FADD.FTZ R22, R22, 1 ;  /* 0x3f8000001616a421 */ /* 0x020fe20000010000 */
[----:B------:R-:W-:Y:S01]  /*4640*/  IADD3 R17, R17, R27, RZ ;  /* 0x0000001b11117210 */ /* 0x000fe20007ffe0ff */
[----:B------:R-:W-:Y:S01]  /*4650*/  IMAD R27, R85, c[0x0][0x2e4], R12 ;  /* 0x0000b900551b7a24 */ /* 0x000fe200078e020c */
[----:B------:R1:W5:Y:S01]  /*4660*/  @!P0 MUFU.RCP R25, R20 ;  /* 0x0000001400198308 */ /* 0x0003620000001000 */
[----:B------:R-:W-:-:S04]  /*4670*/  IMAD.WIDE.U32 R18, R78, c[0x0][0x2f8], R18 ;  /* 0x0000be004e127a25 */ /* 0x000fc800078e0012 */
[----:B------:R-:W-:-:S03]  /*4680*/  IMAD.WIDE.U32 R12, R85, c[0x0][0x2e0], R16 ;  /* 0x0000b800550c7a25 */ /* 0x000fc600078e0010 */
[----:B------:R2:W3:Y:S01]  /*4690*/  @!P1 MUFU.RCP R24, R21 ;  /* 0x0000001500189308 */ /* 0x0004e20000001000 */
[----:B0-----:R-:W-:Y:S01]  /*46a0*/  @!P3 FADD.FTZ R23, R23, 1 ;  /* 0x3f8000001717b421 */ /* 0x001fe20000010000 */
[----:B------:R-:W-:Y:S01]  /*46b0*/  IADD3 R13, R13, R27, RZ ;  /* 0x0000001b0d0d7210 */ /* 0x000fe20007ffe0ff */
[----:B-1----:R-:W-:Y:S01]  /*46c0*/  IMAD R20, R84, c[0x0][0x300], RZ ;  /* 0x0000c00054147a24 */ /* 0x002fe200078e02ff */
[----:B------:R-:W-:-:S04]  /*46d0*/  LEA R16, P4, R12, c[0x0][0x330], 0x2 ;  /* 0x0000cc000c107a11 */ /* 0x000fc800078810ff */
[----:B------:R-:W-:Y:S01]  /*46e0*/  LEA.HI.X R17, R12, c[0x0][0x334], R13, 0x2, P4 ;  /* 0x0000cd000c117a11 */ /* 0x000fe200020f140d */
[----:B------:R-:W0:Y:S01]  /*46f0*/  @!P2 MUFU.RCP R15, R22 ;  /* 0x00000016000fa308 */ /* 0x000e220000001000 */
[----:B-----5:R-:W-:Y:S02]  /*4700*/  @!P0 FMUL.FTZ R4, R4, R25 ;  /* 0x0000001904048220 */ /* 0x020fe40000410000 */
[----:B--2---:R-:W-:Y:S02]  /*4710*/  IMAD R21, R76, c[0x0][0x2f8], RZ ;  /* 0x0000be004c157a24 */ /* 0x004fe400078e02ff */
[----:B------:R-:W-:-:S03]  /*4720*/  IMAD.WIDE R16, R77, 0x10, R16 ;  /* 0x000000104d107825 */ /* 0x000fc600078e0210 */
[----:B------:R-:W1:Y:S01]  /*4730*/  @!P3 MUFU.RCP R14, R23 ;  /* 0x00000017000eb308 */ /* 0x000e620000001000 */
[----:B---3--:R-:W-:Y:S01]  /*4740*/  @!P1 FMUL.FTZ R5, R5, R24 ;  /* 0x0000001805059220 */ /* 0x008fe20000410000 */
[----:B------:R-:W-:Y:S01]  /*4750*/  IADD3 R70, P1, R70, -0x200, RZ ;  /* 0xfffffe0046467810 */ /* 0x000fe20007f3e0ff */
[----:B------:R-:W-:Y:S01]  /*4760*/  IMAD R21, R78, c[0x0][0x2fc], R21 ;  /* 0x0000bf004e157a24 */ /* 0x000fe200078e0215 */
[----:B----4-:R2:W-:Y:S02]  /*4770*/  STG.E.128 [R16.64], R8 ;  /* 0x0000000810007986 */ /* 0x0105e4000c101d06 */
[----:B------:R-:W-:Y:S01]  /*4780*/  IADD3.X R69, R69, -0x1, RZ, P1, !PT ;  /* 0xffffffff45457810 */ /* 0x000fe20000ffe4ff */
[----:B0-----:R-:W-:Y:S01]  /*4790*/  @!P2 FMUL.FTZ R6, R6, R15 ;  /* 0x0000000f0606a220 */ /* 0x001fe20000410000 */
[----:B------:R-:W-:Y:S01]  /*47a0*/  IADD3 R19, R19, R21, RZ ;  /* 0x0000001513137210 */ /* 0x000fe20007ffe0ff */
[----:B------:R-:W-:Y:S01]  /*47b0*/  IMAD R21, R85, c[0x0][0x304], R20 ;  /* 0x0000c10055157a24 */ /* 0x000fe200078e0214 */
[----:B------:R-:W-:Y:S01]  /*47c0*/  BAR.SYNC.DEFER_BLOCKING 0x0 ;  /* 0x0000000000007b1d */ /* 0x000fe20000010000 */
[----:B------:R-:W-:Y:S01]  /*47d0*/  IADD3 R74, P2, R74, -0x200, RZ ;  /* 0xfffffe004a4a7810 */ /* 0x000fe20007f5e0ff */
[----:B-1----:R-:W-:Y:S01]  /*47e0*/  @!P3 FMUL.FTZ R7, R7, R14 ;  /* 0x0000000e0707b220 */ /* 0x002fe20000410000 */
[----:B------:R-:W-:-:S02]  /*47f0*/  ISETP.GT.AND P3, PT, R66, 0x1, PT ;  /* 0x000000014200780c */ /* 0x000fc40003f64270 */
[----:B------:R-:W-:Y:S02]  /*4800*/  MOV R66, R26 ;  /* 0x0000001a00427202 */ /* 0x000fe40000000f00 */
[----:B------:R-:W-:Y:S01]  /*4810*/  IADD3.X R71, R71, -0x1, RZ, P2, !PT ;  /* 0xffffffff47477810 */ /* 0x000fe200017fe4ff */
[----:B--2---:R-:W-:-:S05]  /*4820*/  IMAD.WIDE.U32 R8, R85, c[0x0][0x300], R18 ;  /* 0x0000c00055087a25 */ /* 0x004fca00078e0012 */
[----:B------:R-:W-:Y:S02]  /*4830*/  IADD3 R9, R9, R21, RZ ;  /* 0x0000001509097210 */ /* 0x000fe40007ffe0ff */
[----:B------:R-:W-:-:S04]  /*4840*/  LEA R10, P0, R8, c[0x0][0x340], 0x2 ;  /* 0x0000d000080a7a11 */ /* 0x000fc800078010ff */
[----:B------:R-:W-:Y:S01]  /*4850*/  LEA.HI.X R11, R8, c[0x0][0x344], R9, 0x2, P0 ;  /* 0x0000d100080b7a11 */ /* 0x000fe200000f1409 */
[----:B------:R0:W-:Y:S01]  /*4860*/  STS.128 [R64.X16], R4 ;  /* 0x0000000440007388 */ /* 0x0001e2000000cc00 */
[----:B------:R-:W-:-:S06]  /*4870*/  NOP ;  /* 0x0000000000007918 */ /* 0x000fcc0000000000 */
[----:B------:R-:W1:Y:S01]  /*4880*/  LDS.128 R12, [R64.X16] ;  /* 0x00000000400c7984 */ /* 0x000e62000000cc00 */
[----:B------:R-:W-:Y:S01]  /*4890*/  IMAD.WIDE R8, R77, 0x10, R10 ;  /* 0x000000104d087825 */ /* 0x000fe200078e020a */
[----:B------:R-:W-:-:S04]  /*48a0*/  IADD3 R38, P0, R38, -0x200, RZ ;  /* 0xfffffe0026267810 */ /* 0x000fc80007f1e0ff */
[----:B------:R-:W-:Y:S02]  /*48b0*/  IADD3.X R39, R39, -0x1, RZ, P0, !PT ;  /* 0xffffffff27277810 */ /* 0x000fe400007fe4ff */
[----:B------:R-:W-:Y:S01]  /*48c0*/  IADD3 R68, P0, R68, -0x400, RZ ;  /* 0xfffffc0044447810 */ /* 0x000fe20007f1e0ff */
[----:B0-----:R-:W-:-:S03]  /*48d0*/  FADD.FTZ R4, R4, R79 ;  /* 0x0000004f04047221 */ /* 0x001fc60000010000 */
[----:B------:R-:W-:Y:S01]  /*48e0*/  IADD3.X R67, R67, -0x1, RZ, P0, !PT ;  /* 0xffffffff43437810 */ /* 0x000fe200007fe4ff */
[----:B------:R-:W-:-:S04]  /*48f0*/  FADD.FTZ R5, R4, R5 ;  /* 0x0000000504057221 */ /* 0x000fc80000010000 */
[----:B------:R-:W-:-:S04]  /*4900*/  FADD.FTZ R6, R5, R6 ;  /* 0x0000000605067221 */ /* 0x000fc80000010000 */
[----:B------:R-:W-:Y:S01]  /*4910*/  FADD.FTZ R79, R6, R7 ;  /* 0x00000007064f7221 */ /* 0x000fe20000010000 */
[----:B-1----:R0:W-:Y:S01]  /*4920*/  STG.E.128 [R8.64], R12 ;  /* 0x0000000c08007986 */ /* 0x0021e2000c101d06 */
[----:B------:R-:W-:Y:S01]  /*4930*/  @!P3 CALL.REL.NOINC `(.L_x_14154) ;  /* 0x000000100000b944 */ /* 0x000fe20003c00000 */
[----:B------:R-:W-:Y:S05]  /*4940*/  BRA `(.L_x_14195) ;  /* 0xffffc0a000007947 */ /* 0x000fea000383ffff */
.L_x_14154:
        /* <DEDUP_REMOVED lines=24> */
.L_x_14197:
[----:B-1----:R-:W-:Y:S05]  /*4ad0*/  BSYNC B0 ;  /* 0x0000000000007941 */ /* 0x002fea0003800000 */
.L_x_14196:
        /* <DEDUP_REMOVED lines=23> */
.L_x_14199:
[----:B0-----:R-:W0:Y:S02]  /*4c50*/  S2R R15, SR_TID.X ;  /* 0x00000000000f7919 */ /* 0x001e240000002100 */
.L_x_14200:
[----:B0-----:R-:W-:Y:S05]  /*4c60*/  BSYNC B0 ;  /* 0x0000000000007941 */ /* 0x001fea0003800000 */
.L_x_14198:
        /* <DEDUP_REMOVED lines=10> */
.L_x_14201:
        /* <DEDUP_REMOVED lines=28> */
.L_x_14202:
        /* <DEDUP_REMOVED lines=11> */
.L_x_14781:


//--------------------- .text._Z25selective_scan_bwd_kernelI32Selective_Scan_bwd_kernel_traitsILi32ELi4ELb1ELb1ELb0ELb1ELb1EfN3c107complexIfEEEEv12SSMParamsBwd --------------------------
	.section	.text._Z25selective_scan_bwd_kernelI32Selective_Scan_bwd_kernel_traitsILi32ELi4ELb1ELb1ELb0ELb1ELb1EfN3c107complexIfEEEEv12SSMParamsBwd,"ax",@progbits
	.sectioninfo	@"SHI_REGISTERS=148"
	.align	128
        .global         _Z25selective_scan_bwd_kernelI32Selective_Scan_bwd_kernel_traitsILi32ELi4ELb1ELb1ELb0ELb1ELb1EfN3c107complexIfEEEEv12SSMParamsBwd
        .type           _Z25selective_scan_bwd_kernelI32Selective_Scan_bwd_kernel_traitsILi32ELi4ELb1ELb1ELb0ELb1ELb1EfN3c107complexIfEEEEv12SSMParamsBwd,@function
        .size           _Z25selective_scan_bwd_kernelI32Selective_Scan_bwd_kernel_traitsILi32ELi4ELb1ELb1ELb0ELb1ELb1EfN3c107complexIfEEEEv12SSMParamsBwd,(.L_x_14782 - _Z25selective_scan_bwd_kernelI32Selective_Scan_bwd_kernel_traitsILi32ELi4ELb1ELb1ELb0ELb1ELb1EfN3c107complexIfEEEEv12SSMParamsBwd)
        .other          _Z25selective_scan_bwd_kernelI32Selective_Scan_bwd_kernel_traitsILi32ELi4ELb1ELb1ELb0ELb1ELb1EfN3c107complexIfEEEEv12SSMParamsBwd,@"STO_CUDA_ENTRY STV_DEFAULT"
_Z25selective_scan_bwd_kernelI32Selective_Scan_bwd_kernel_traitsILi32ELi4ELb1ELb1ELb0ELb1ELb1EfN3c107complexIfEEEEv12SSMParamsBwd:
.text._Z25selective_scan_bwd_kernelI32Selective_Scan_bwd_kernel_traitsILi32ELi4ELb1ELb1ELb0ELb1ELb1EfN3c107complexIfEEEEv12SSMParamsBwd:
        /* <DEDUP_REMOVED lines=28> */
[C---:B------:R-:W-:Y:S02]  /*01c0*/  IMAD R13, R71.reuse, c[0x0][0x27c], R10 ;  /* 0x00009f00470d7a24 */ /* 0x040fe400078e020a */
[C---:B------:R-:W-:Y:S01]  /*01d0*/  IMAD R17, R71.reuse, c[0x0][0x194], R12 ;  /* 0x0000650047117a24 */ /* 0x040fe200078e020c */
[----:B--2---:R-:W-:Y:S01]  /*01e0*/  HFMA2.MMA R6, -RZ, RZ, 0, 0 ;  /* 0x00000000ff067435 */ /* 0x004fe200000001ff */
[----:B-1----:R-:W-:-:S04]  /*01f0*/  IMAD.WIDE.U32 R4, R71, c[0x0][0x1e0], RZ ;  /* 0x0000780047047a25 */ /* 0x002fc800078e00ff */
        /* <DEDUP_REMOVED lines=52> */
[----:B------:R-:W-:Y:S01]  /*0540*/  LEA R60, P1, R57, c[0x0][0x240], 0x2 ;  /* 0x00009000393c7a11 */ /* 0x000fe200078210ff */
[----:B------:R-:W-:Y:S01]  /*0550*/  CS2R R14, SRZ ;  /* 0x00000000000e7805 */ /* 0x000fe2000001ff00 */
        /* <DEDUP_REMOVED lines=16> */
[----:B------:R-:W-:Y:S02]  /*0660*/  MOV R12, c[0x0][0x298] ;  /* 0x0000a600000c7a02 */ /* 0x000fe40000000f00 */
[--C-:B------:R-:W-:Y:S01]  /*0670*/  SHF.R.U32.HI R2, RZ, 0x1, R3.reuse ;  /* 0x00000001ff027819 */ /* 0x100fe20000011603 */
[----:B------:R-:W-:Y:S01]  /*0680*/  @P0 IMAD R0, R0, c[0x0][0x16c], RZ ;  /* 0x00005b0000000a24 */ /* 0x000fe200078e02ff */
[----:B------:R-:W-:Y:S02]  /*0690*/  @P0 MOV R19, 0x10 ;  /* 0x0000001000130802 */ /* 0x000fe40000000f00 */
[----:B------:R-:W-:Y:S02]  /*06a0*/  LEA.HI.X R55, R11, c[0x0][0x30c], R4, 0x2, P4 ;  /* 0x0000c3000b377a11 */ /* 0x000fe400020f1404 */
[----:B------:R-:W-:Y:S01]  /*06b0*/  SHF.R.U64 R12, R12, 0x1, R3 ;  /* 0x000000010c0c7819 */ /* 0x000fe20000001203 */
[----:B------:R-:W-:Y:S01]  /*06c0*/  IMAD R3, R2, R71, RZ ;  /* 0x0000004702037224 */ /* 0x000fe200078e02ff */
        /* <DEDUP_REMOVED lines=49> */
.L_x_14245:
[----:B------:R-:W-:Y:S01]  /*09e0*/  BAR.SYNC.DEFER_BLOCKING 0x0 ;  /* 0x0000000000007b1d */ /* 0x000fe20000010000 */
[----:B0-----:R-:W-:Y:S02]  /*09f0*/  MOV R4, R60 ;  /* 0x0000003c00047202 */ /* 0x001fe40000000f00 */
[----:B------:R-:W-:-:S05]  /*0a00*/  MOV R5, R57 ;  /* 0x0000003900057202 */ /* 0x000fca0000000f00 */
[----:B------:R-:W-:-:S06]  /*0a10*/  IMAD.WIDE R28, R63, 0x10, R4 ;  /* 0x000000103f1c7825 */ /* 0x000fcc00078e0204 */
        /* <DEDUP_REMOVED lines=14> */
[----:B0-----:R0:W2:Y:S01]  /*0b00*/  LDG.E.128 R28, [R32.64] ;  /* 0x00000006201c7981 */ /* 0x0010a2000c1e1d00 */
[----:B------:R-:W-:Y:S01]  /*0b10*/  LEA R36, R52, 0xffffff80, 0x7 ;  /* 0xffffff8034247811 */ /* 0x000fe200078e38ff */
[----:B------:R-:W-:Y:S01]  /*0b20*/  IMAD R34, R62, c[0x0][0x1f0], RZ ;  /* 0x00007c003e227a24 */ /* 0x000fe200078e02ff */
[----:B------:R-:W-:Y:S01]  /*0b30*/  BSSY B0, `(.L_x_14204) ;  /* 0x0000037000007945 */ /* 0x000fe20003800000 */
[----:B------:R-:W-:Y:S01]  /*0b40*/  IMAD R40, R68, c[0x0][0x1f8], RZ ;  /* 0x00007e0044287a24 */ /* 0x000fe200078e02ff */
[----:B------:R-:W-:Y:S01]  /*0b50*/  SHF.R.S32.HI R37, RZ, 0x1f, R36 ;  /* 0x0000001fff257819 */ /* 0x000fe20000011424 */
[----:B------:R-:W-:-:S04]  /*0b60*/  IMAD R41, R71, c[0x0][0x1f4], R34 ;  /* 0x00007d0047297a24 */ /* 0x000fc800078e0222 */
[----:B------:R-:W-:-:S04]  /*0b70*/  IMAD.WIDE.U32 R34, R71, c[0x0][0x1f0], R36 ;  /* 0x00007c0047227a25 */ /* 0x000fc800078e0024 */
[----:B-1---5:R-:W-:Y:S01]  /*0b80*/  FADD.FTZ R91, R24, R64 ;  /* 0x00000040185b7221 */ /* 0x022fe20000010000 */
[----:B------:R-:W-:Y:S01]  /*0b90*/  IADD3 R35, R35, R41, RZ ;  /* 0x0000002923237210 */ /* 0x000fe20007ffe0ff */
[----:B------:R-:W-:Y:S02]  /*0ba0*/  IMAD R41, R73, c[0x0][0x1fc], R40 ;  /* 0x00007f0049297a24 */ /* 0x000fe400078e0228 */
[----:B------:R-:W-:Y:S01]  /*0bb0*/  FADD.FTZ R90, R25, R64 ;  /* 0x00000040195a7221 */ /* 0x000fe20000010000 */
[----:B------:R-:W-:Y:S01]  /*0bc0*/  FSETP.GTU.FTZ.AND P2, PT, R91, 20, PT ;  /* 0x41a000005b00780b */ /* 0x000fe20003f5c000 */
[----:B0-----:R-:W-:-:S03]  /*0bd0*/  IMAD.WIDE.U32 R32, R73, c[0x0][0x1f8], R34 ;  /* 0x00007e0049207a25 */ /* 0x001fc600078e0022 */
[----:B------:R-:W-:Y:S01]  /*0be0*/  FSETP.GTU.FTZ.AND P3, PT, R90, 20, PT ;  /* 0x41a000005a00780b */ /* 0x000fe20003f7c000 */
[--C-:B------:R-:W-:Y:S01]  /*0bf0*/  FADD.FTZ R93, R26, R64.reuse ;  /* 0x000000401a5d7221 */ /* 0x100fe20000010000 */
[----:B------:R-:W-:Y:S01]  /*0c00*/  IADD3 R33, R33, R41, RZ ;  /* 0x0000002921217210 */ /* 0x000fe20007ffe0ff */
[----:B------:R-:W-:Y:S01]  /*0c10*/  FADD.FTZ R92, R27, R64 ;  /* 0x000000401b5c7221 */ /* 0x000fe20000010000 */
[----:B------:R-:W-:-:S04]  /*0c20*/  LEA R34, P0, R32, c[0x0][0x268], 0x2 ;  /* 0x00009a0020227a11 */ /* 0x000fc800078010ff */
[----:B------:R-:W-:Y:S02]  /*0c30*/  LEA.HI.X R35, R32, c[0x0][0x26c], R33, 0x2, P0 ;  /* 0x00009b0020237a11 */ /* 0x000fe400000f1421 */
[----:B------:R-:W-:Y:S02]  /*0c40*/  FSETP.GTU.FTZ.AND P0, PT, R93, 20, PT ;  /* 0x41a000005d00780b */ /* 0x000fe40003f1c000 */
[----:B------:R-:W-:Y:S01]  /*0c50*/  FSETP.GTU.FTZ.AND P1, PT, R92, 20, PT ;  /* 0x41a000005c00780b */ /* 0x000fe20003f3c000 */
[----:B--2---:R0:W-:Y:S01]  /*0c60*/  STS.128 [R50.X16], R28 ;  /* 0x0000001c32007388 */ /* 0x0041e2000000cc00 */
[----:B------:R-:W-:-:S06]  /*0c70*/  NOP ;  /* 0x0000000000007918 */ /* 0x000fcc0000000000 */
[----:B------:R1:W2:Y:S01]  /*0c80*/  LDS.128 R8, [R50.X16] ;  /* 0x0000000032087984 */ /* 0x0002a2000000cc00 */
[----:B0-----:R-:W-:Y:S01]  /*0c90*/  IMAD.WIDE R28, R63, 0x10, R34 ;  /* 0x000000103f1c7825 */ /* 0x001fe200078e0222 */
[----:B---3--:R-:W-:Y:S05]  /*0ca0*/  @P2 BRA `(.L_x_14205) ;  /* 0x000001f000002947 */ /* 0x008fea0003800000 */
        /* <DEDUP_REMOVED lines=31> */
.L_x_14205:
[----:B-1----:R-:W-:Y:S05]  /*0ea0*/  BSYNC B0 ;  /* 0x0000000000007941 */ /* 0x002fea0003800000 */
.L_x_14204:
        /* <DEDUP_REMOVED lines=33> */
.L_x_14207:
[----:B------:R-:W-:Y:S05]  /*10c0*/  BSYNC B0 ;  /* 0x0000000000007941 */ /* 0x000fea0003800000 */
.L_x_14206:
        /* <DEDUP_REMOVED lines=33> */
.L_x_14209:
[----:B------:R-:W-:Y:S05]  /*12e0*/  BSYNC B0 ;  /* 0x0000000000007941 */ /* 0x000fea0003800000 */
.L_x_14208:
        /* <DEDUP_REMOVED lines=33> */
.L_x_14211:
[----:B------:R-:W-:Y:S05]  /*1500*/  BSYNC B0 ;  /* 0x0000000000007941 */ /* 0x000fea0003800000 */
.L_x_14210:
[----:B------:R-:W-:Y:S06]  /*1510*/  BAR.SYNC.DEFER_BLOCKING 0x0 ;  /* 0x0000000000007b1d */ /* 0x000fec0000010000 */
[----:B------:R-:W3:Y:S01]  /*1520*/  LDG.E.128 R28, [R28.64] ;  /* 0x000000061c1c7981 */ /* 0x000ee2000c1e1d00 */
[----:B------:R-:W-:Y:S02]  /*1530*/  IMAD R24, R62, c[0x0][0x200], RZ ;  /* 0x000080003e187a24 */ /* 0x000fe400078e02ff */
[----:B------:R-:W-:Y:S02]  /*1540*/  IMAD R26, R68, c[0x0][0x208], RZ ;  /* 0x00008200441a7a24 */ /* 0x000fe400078e02ff */
[----:B------:R-:W-:-:S02]  /*1550*/  IMAD R27, R71, c[0x0][0x204], R24 ;  /* 0x00008100471b7a24 */ /* 0x000fc400078e0218 */
        /* <DEDUP_REMOVED lines=8> */
[----:B---3--:R-:W-:Y:S01]  /*15e0*/  STS.128 [R50.X16], R28 ;  /* 0x0000001c32007388 */ /* 0x008fe2000000cc00 */
[----:B------:R-:W-:-:S06]  /*15f0*/  NOP ;  /* 0x0000000000007918 */ /* 0x000fcc0000000000 */
[----:B------:R-:W0:Y:S04]  /*1600*/  LDS.128 R24, [R50.X16] ;  /* 0x0000000032187984 */ /* 0x000e28000000cc00 */
[----:B------:R-:W-:Y:S06]  /*1610*/  BAR.SYNC.DEFER_BLOCKING 0x0 ;  /* 0x0000000000007b1d */ /* 0x000fec0000010000 */
[----:B------:R-:W3:Y:S01]  /*1620*/  LDG.E.128 R32, [R32.64] ;  /* 0x0000000620207981 */ /* 0x000ee2000c1e1d00 */
        /* <DEDUP_REMOVED lines=9> */
[----:B------:R-:W4:Y:S01]  /*16c0*/  MUFU.EX2 R43, R43 ;  /* 0x0000002b002b7308 */ /* 0x000f220000000800 */
[----:B0-----:R-:W-:-:S07]  /*16d0*/  FADD.FTZ R41, R40, 1 ;  /* 0x3f80000028297421 */ /* 0x001fce0000010000 */
[----:B------:R-:W0:Y:S01]  /*16e0*/  MUFU.EX2 R74, R74 ;  /* 0x0000004a004a7308 */ /* 0x000e220000000800 */
[----:B-1----:R-:W-:Y:S02]  /*16f0*/  FADD.FTZ R40, R42, 1 ;  /* 0x3f8000002a287421 */ /* 0x002fe40000010000 */
        /* <DEDUP_REMOVED lines=8> */
[----:B---3--:R0:W-:Y:S01]  /*1780*/  STS.128 [R50.X16], R32 ;  /* 0x0000002032007388 */ /* 0x0081e2000000cc00 */
        /* <DEDUP_REMOVED lines=34> */
[----:B0-----:R-:W-:Y:S02]  /*19b0*/  IADD3 R33, R75, R81, RZ ;  /* 0x000000514b217210 */ /* 0x001fe40007ffe0ff */
[----:B------:R-:W-:-:S04]  /*19c0*/  LEA R32, P1, R74, c[0x0][0x338], 0x2 ;  /* 0x0000ce004a207a11 */ /* 0x000fc800078210ff */
[----:B------:R-:W-:Y:S02]  /*19d0*/  LEA.HI.X R33, R74, c[0x0][0x33c], R33, 0x2, P1 ;  /* 0x0000cf004a217a11 */ /* 0x000fe400008f1421 */
[----:B------:R-:W-:-:S03]  /*19e0*/  MOV R74, c[0x0][0x16c] ;  /* 0x00005b00004a7a02 */ /* 0x000fc60000000f00 */
        /* <DEDUP_REMOVED lines=23> */
.L_x_14212:
[----:B0-----:R-:W-:Y:S01]  /*1b60*/  FMUL.FTZ R33, R8, R77 ;  /* 0x0000004d08217220 */ /* 0x001fe20000410000 */
[----:B------:R-:W-:Y:S01]  /*1b70*/  BAR.SYNC.DEFER_BLOCKING 0x0 ;  /* 0x0000000000007b1d */ /* 0x000fe20000010000 */
[----:B------:R-:W-:Y:S01]  /*1b80*/  ISETP.GE.AND P0, PT, R74, 0x1, PT ;  /* 0x000000014a00780c */ /* 0x000fe20003f06270 */
[----:B------:R-:W-:Y:S02]  /*1b90*/  FMUL.FTZ R99, R9, R76 ;  /* 0x0000004c09637220 */ /* 0x000fe40000410000 */
[----:B------:R-:W-:Y:S02]  /*1ba0*/  FFMA.FTZ R8, R4, R33, R67 ;  /* 0x0000002104087223 */ /* 0x000fe40000010043 */
[----:B------:R-:W-:Y:S02]  /*1bb0*/  FMUL.FTZ R35, R10, R79 ;  /* 0x0000004f0a237220 */ /* 0x000fe40000410000 */
[----:B------:R-:W-:Y:S02]  /*1bc0*/  FFMA.FTZ R25, R5, R99, R8 ;  /* 0x0000006305197223 */ /* 0x000fe40000010008 */
        /* <DEDUP_REMOVED lines=43> */
.L_x_14244:
        /* <DEDUP_REMOVED lines=26> */
[----:B------:R-:W-:Y:S01]  /*2020*/  ISETP.GT.AND P0, PT, R52, 0x1, PT ;  /* 0x000000013400780c */ /* 0x000fe20003f04270 */
[----:B------:R-:W-:Y:S01]  /*2030*/  IMAD R105, R96, c[0x0][0x1c4], R103 ;  /* 0x0000710060697a24 */ /* 0x000fe200078e0267 */
[----:B------:R-:W-:-:S02]  /*2040*/  IADD3 R103, R63, 0x200, RZ ;  /* 0x000002003f677810 */ /* 0x000fc40007ffe0ff */
[----:B------:R-:W-:Y:S02]  /*2050*/  ISETP.EQ.AND P0, PT, R70, RZ, P0 ;  /* 0x000000ff4600720c */ /* 0x000fe40000702270 */
[----:B0-----:R-:W-:Y:S02]  /*2060*/  MOV R40, R20 ;  /* 0x0000001400287202 */ /* 0x001fe40000000f00 */
[----:B------:R-:W-:-:S05]  /*2070*/  MOV R41, R51 ;  /* 0x0000003300297202 */ /* 0x000fca0000000f00 */
[----:B------:R-:W-:-:S05]  /*2080*/  IMAD.WIDE.U32 R40, R96, c[0x0][0x1c0], R40 ;  /* 0x0000700060287a25 */ /* 0x000fca00078e0028 */
[----:B------:R-:W-:Y:S02]  /*2090*/  IADD3 R105, R41, R105, RZ ;  /* 0x0000006929697210 */ /* 0x000fe40007ffe0ff */
[----:B------:R-:W-:-:S04]  /*20a0*/  LEA R104, P2, R40, c[0x0][0x230], 0x3 ;  /* 0x00008c0028687a11 */ /* 0x000fc800078418ff */
[----:B------:R-:W-:Y:S02]  /*20b0*/  LEA.HI.X R105, R40, c[0x0][0x234], R105, 0x3, P2 ;  /* 0x00008d0028697a11 */ /* 0x000fe400010f1c69 */
[----:B------:R-:W-:Y:S01]  /*20c0*/  ISETP.NE.AND P2, PT, R63, 0x1f, PT ;  /* 0x0000001f3f00780c */ /* 0x000fe20003f45270 */
[----:B------:R-:W-:Y:S01]  /*20d0*/  BSSY B0, `(.L_x_14214) ;  /* 0x0000062000007945 */ /* 0x000fe20003800000 */
[----:B--2---:R-:W-:Y:S02]  /*20e0*/  FMUL.FTZ R42, R89, R91 ;  /* 0x0000005b592a7220 */ /* 0x004fe40000410000 */
[----:B------:R-:W-:Y:S02]  /*20f0*/  FMUL.FTZ R43, R88, 1.4426950216293334961 ;  /* 0x3fb8aa3b582b7820 */ /* 0x000fe40000410000 */
[----:B------:R-:W-:Y:S01]  /*2100*/  FMUL.RZ R107, R42, 0.15915493667125701904 ;  /* 0x3e22f9832a6b7820 */ /* 0x000fe2000040c000 */
[----:B------:R-:W-:Y:S01]  /*2110*/  LEA.HI R42, R111, R111, RZ, 0x1 ;  /* 0x0000006f6f2a7211 */ /* 0x000fe200078f08ff */
[----:B------:R-:W-:-:S02]  /*2120*/  FMUL.FTZ R101, R43, R91 ;  /* 0x0000005b2b657220 */ /* 0x000fc40000410000 */
[----:B------:R-:W-:Y:S01]  /*2130*/  MUFU.COS R106, R107 ;  /* 0x0000006b006a7308 */ /* 0x000fe20000000000 */
[----:B------:R-:W-:-:S04]  /*2140*/  LOP3.LUT R42, R42, 0xfffffe, RZ, 0xc0, !PT ;  /* 0x00fffffe2a2a7812 */ /* 0x000fc800078ec0ff */
[----:B------:R-:W-:Y:S02]  /*2150*/  IADD3 R41, R111, -R42, RZ ;  /* 0x8000002a6f297210 */ /* 0x000fe40007ffe0ff */
[----:B------:R-:W-:Y:S01]  /*2160*/  SHF.L.U32 R42, R50, 0x5, RZ ;  /* 0x00000005322a7819 */ /* 0x000fe200000006ff */
[----:B------:R-:W0:Y:S01]  /*2170*/  MUFU.EX2 R101, R101 ;  /* 0x0000006500657308 */ /* 0x000e220000000800 */
[----:B---3--:R-:W-:Y:S01]  /*2180*/  STS.128 [R50.X16], R28 ;  /* 0x0000001c32007388 */ /* 0x008fe2000000cc00 */
[----:B------:R-:W-:Y:S02]  /*2190*/  @!P1 LEA R103, R41, R96, 0x8 ;  /* 0x0000006029679211 */ /* 0x000fe400078e40ff */
[----:B------:R-:W-:Y:S01]  /*21a0*/  @P0 IADD3 R41, R52, -0x2, RZ ;  /* 0xfffffffe34290810 */ /* 0x000fe20007ffe0ff */
[----:B----4-:R-:W-:Y:S01]  /*21b0*/  STS.128 [R50.X16+0x200], R32 ;  /* 0x0002002032007388 */ /* 0x010fe2000000cc00 */
[----:B------:R-:W-:-:S06]  /*21c0*/  NOP ;  /* 0x0000000000007918 */ /* 0x000fcc0000000000 */
[----:B------:R-:W1:Y:S01]  /*21d0*/  MUFU.SIN R102, R107 ;  /* 0x0000006b00667308 */ /* 0x000e620000000400 */
[----:B------:R-:W2:Y:S01]  /*21e0*/  LDS.128 R28, [R42] ;  /* 0x000000002a1c7984 */ /* 0x000ea20000000c00 */
[----:B------:R-:W-:Y:S01]  /*21f0*/  SHF.L.U32 R103, R103, 0x3, RZ ;  /* 0x0000000367677819 */ /* 0x000fe200000006ff */
[----:B------:R-:W-:Y:S02]  /*2200*/  @P0 IMAD R41, R41, c[0x0][0x16c], R96 ;  /* 0x00005b0029290a24 */ /* 0x000fe400078e0260 */
[----:B0-----:R-:W-:Y:S01]  /*2210*/  FMUL.FTZ R106, R101, R106 ;  /* 0x0000006a656a7220 */ /* 0x001fe20000410000 */
[----:B------:R0:W3:Y:S01]  /*2220*/  LDS.128 R32, [R42+0x10] ;  /* 0x000010002a207984 */ /* 0x0000e20000000c00 */
[----:B------:R-:W-:-:S03]  /*2230*/  @P0 IMAD.WIDE R40, R41, 0x10, R18 ;  /* 0x0000001029280825 */ /* 0x000fc600078e0212 */
[----:B------:R-:W5:Y:S01]  /*2240*/  LDG.E.64 R104, [R104.64] ;  /* 0x0000000668687981 */ /* 0x000f62000c1e1b00 */
[----:B-1----:R-:W-:Y:S02]  /*2250*/  FMUL.FTZ R107, R101, R102 ;  /* 0x00000066656b7220 */ /* 0x002fe40000410000 */
[----:B------:R-:W-:-:S03]  /*2260*/  FMUL.FTZ R101, R89, R90 ;  /* 0x0000005a59657220 */ /* 0x000fc60000410000 */
[----:B------:R1:W-:Y:S04]  /*2270*/  STS.64 [R103+0xc90], R106 ;  /* 0x000c906a67007388 */ /* 0x0003e80000000a00 */
[----:B------:R-:W-:Y:S01]  /*2280*/  BAR.SYNC.DEFER_BLOCKING 0x0 ;  /* 0x0000000000007b1d */ /* 0x000fe20000010000 */
[----:B------:R-:W-:Y:S02]  /*2290*/  FMUL.RZ R112, R101, 0.15915493667125701904 ;  /* 0x3e22f98365707820 */ /* 0x000fe4000040c000 */
[----:B------:R-:W-:-:S03]  /*22a0*/  FMUL.FTZ R101, R43, R90 ;  /* 0x0000005a2b657220 */ /* 0x000fc60000410000 */
[----:B------:R-:W-:Y:S01]  /*22b0*/  MUFU.SIN R114, R112 ;  /* 0x0000007000727308 */ /* 0x000fe20000000400 */
[C---:B0-----:R-:W-:Y:S02]  /*22c0*/  FMUL.FTZ R42, R43.reuse, R93 ;  /* 0x0000005d2b2a7220 */ /* 0x041fe40000410000 */
[----:B-1----:R-:W-:-:S05]  /*22d0*/  FMUL.FTZ R103, R43, R92 ;  /* 0x0000005c2b677220 */ /* 0x002fca0000410000 */
[----:B------:R2:W0:Y:S01]  /*22e0*/  MUFU.EX2 R115, R101 ;  /* 0x0000006500737308 */ /* 0x0004220000000800 */
[----:B------:R-:W-:-:S07]  /*22f0*/  FMUL.FTZ R43, R89, R93 ;  /* 0x0000005d592b7220 */ /* 0x000fce0000410000 */
[----:B------:R-:W1:Y:S01]  /*2300*/  MUFU.COS R102, R112 ;  /* 0x0000007000667308 */ /* 0x000e620000000000 */
[----:B------:R-:W-:Y:S01]  /*2310*/  FMUL.RZ R43, R43, 0.15915493667125701904 ;  /* 0x3e22f9832b2b7820 */ /* 0x000fe2000040c000 */
[----:B------:R4:W5:Y:S01]  /*2320*/  @P0 LDG.E.64 R108, [R40.64+0x8] ;  /* 0x00000806286c0981 */ /* 0x000962000c1e1b00 */
[-C--:B--2---:R-:W-:Y:S02]  /*2330*/  FMUL.FTZ R101, R28, R91.reuse ;  /* 0x0000005b1c657220 */ /* 0x084fe40000410000 */
[----:B------:R-:W-:-:S03]  /*2340*/  FMUL.FTZ R113, R29, R91 ;  /* 0x0000005b1d717220 */ /* 0x000fc60000410000 */
[----:B------:R-:W-:Y:S01]  /*2350*/  MUFU.EX2 R42, R42 ;  /* 0x0000002a002a7308 */ /* 0x000fe20000000800 */
[----:B0-----:R-:W-:Y:S02]  /*2360*/  FMUL.FTZ R114, R115, R114 ;  /* 0x0000007273727220 */ /* 0x001fe40000410000 */
[----:B------:R-:W-:-:S05]  /*2370*/  FMUL.FTZ R101, R4, R101 ;  /* 0x0000006504657220 */ /* 0x000fca0000410000 */
[----:B------:R-:W0:Y:S01]  /*2380*/  MUFU.SIN R117, R43 ;  /* 0x0000002b00757308 */ /* 0x000e220000000400 */
[----:B----4-:R-:W-:Y:S02]  /*2390*/  FMUL.FTZ R40, R89, R92 ;  /* 0x0000005c59287220 */ /* 0x010fe40000410000 */
[----:B------:R-:W-:-:S05]  /*23a0*/  FMUL.FTZ R113, R4, R113 ;  /* 0x0000007104717220 */ /* 0x000fca0000410000 */
[----:B------:R-:W2:Y:S01]  /*23b0*/  MUFU.COS R41, R43 ;  /* 0x0000002b00297308 */ /* 0x000ea20000000000 */
[----:B-1----:R-:W-:Y:S02]  /*23c0*/  FMUL.FTZ R115, R115, R102 ;  /* 0x0000006673737220 */ /* 0x002fe40000410000 */
[----:B------:R-:W-:Y:S02]  /*23d0*/  FMUL.RZ R118, R40, 0.15915493667125701904 ;  /* 0x3e22f98328767820 */ /* 0x000fe4000040c000 */
[C---:B------:R-:W-:Y:S02]  /*23e0*/  FMUL.FTZ R112, R114.reuse, R101 ;  /* 0x0000006572707220 */ /* 0x040fe40000410000 */
[----:B------:R-:W-:Y:S01]  /*23f0*/  FMUL.FTZ R102, R114, R113 ;  /* 0x0000007172667220 */ /* 0x000fe20000410000 */
[----:B------:R-:W-:Y:S01]  /*2400*/  MUFU.EX2 R103, R103 ;  /* 0x0000006700677308 */ /* 0x000fe20000000800 */
[-C--:B------:R-:W-:Y:S02]  /*2410*/  FMUL.FTZ R132, R30, R90.reuse ;  /* 0x0000005a1e847220 */ /* 0x080fe40000410000 */
[----:B------:R-:W-:-:S02]  /*2420*/  FMUL.FTZ R130, R31, R90 ;  /* 0x0000005a1f827220 */ /* 0x000fc40000410000 */
[C---:B------:R-:W-:Y:S02]  /*2430*/  FFMA.FTZ R112, R115.reuse, R113, R112 ;  /* 0x0000007173707223 */ /* 0x040fe40000010070 */
[----:B------:R-:W-:Y:S01]  /*2440*/  FFMA.FTZ R102, R115, R101, -R102 ;  /* 0x0000006573667223 */ /* 0x000fe20000010866 */
[----:B------:R-:W1:Y:S01]  /*2450*/  MUFU.SIN R40, R118 ;  /* 0x0000007600287308 */ /* 0x000e620000000400 */
[----:B0-----:R-:W-:Y:S02]  /*2460*/  FMUL.FTZ R117, R42, R117 ;  /* 0x000000752a757220 */ /* 0x001fe40000410000 */
[C---:B------:R-:W-:Y:S02]  /*2470*/  FFMA.FTZ R112, R5.reuse, R130, R112 ;  /* 0x0000008205707223 */ /* 0x040fe40000010070 */
[----:B------:R-:W-:-:S03]  /*2480*/  FFMA.FTZ R102, R5, R132, R102 ;  /* 0x0000008405667223 */ /* 0x000fc60000010066 */
[----:B------:R-:W0:Y:S01]  /*2490*/  MUFU.COS R122, R118 ;  /* 0x00000076007a7308 */ /* 0x000e220000000000 */
[----:B--2---:R-:W-:Y:S02]  /*24a0*/  FMUL.FTZ R116, R42, R41 ;  /* 0x000000292a747220 */ /* 0x004fe40000410000 */
[C---:B------:R-:W-:Y:S02]  /*24b0*/  FMUL.FTZ R41, R117.reuse, R112 ;  /* 0x0000007075297220 */ /* 0x040fe40000410000 */
[-C--:B------:R-:W-:Y:S02]  /*24c0*/  FMUL.FTZ R43, R117, R102.reuse ;  /* 0x00000066752b7220 */ /* 0x080fe40000410000 */
[C---:B------:R-:W-:Y:S02]  /*24d0*/  FFMA.FTZ R41, R116.reuse, R102, -R41 ;  /* 0x0000006674297223 */ /* 0x040fe40000010829 */
[----:B------:R-:W-:Y:S02]  /*24e0*/  FFMA.FTZ R43, R116, R112, R43 ;  /* 0x00000070742b7223 */ /* 0x000fe4000001002b */
[----:B---3--:R-:W-:-:S02]  /*24f0*/  FMUL.FTZ R129, R32, R93 ;  /* 0x0000005d20817220 */ /* 0x008fc40000410000 */
[----:B------:R-:W-:Y:S02]  /*2500*/  FMUL.FTZ R127, R33, R93 ;  /* 0x0000005d217f7220 */ /* 0x000fe40000410000 */
[C---:B-1----:R-:W-:Y:S02]  /*2510*/  FMUL.FTZ R119, R103.reuse, R40 ;  /* 0x0000002867777220 */ /* 0x042fe40000410000 */
[C---:B------:R-:W-:Y:S02]  /*2520*/  FFMA.FTZ R43, R6.reuse, R127, R43 ;  /* 0x0000007f062b7223 */ /* 0x040fe4000001002b */
[----:B------:R-:W-:Y:S02]  /*2530*/  FFMA.FTZ R41, R6, R129, R41 ;  /* 0x0000008106297223 */ /* 0x000fe40000010029 */
[----:B0-----:R-:W-:Y:S02]  /*2540*/  FMUL.FTZ R122, R103, R122 ;  /* 0x0000007a677a7220 */ /* 0x001fe40000410000 */
[----:B------:R-:W-:-:S02]  /*2550*/  FMUL.FTZ R102, R119, R43 ;  /* 0x0000002b77667220 */ /* 0x000fc40000410000 */
[-C--:B------:R-:W-:Y:S02]  /*2560*/  FMUL.FTZ R103, R119, R41.reuse ;  /* 0x0000002977677220 */ /* 0x080fe40000410000 */
[C---:B------:R-:W-:Y:S02]  /*2570*/  FFMA.FTZ R102, R122.reuse, R41, -R102 ;  /* 0x000000297a667223 */ /* 0x040fe40000010866 */
[----:B------:R-:W-:Y:S02]  /*2580*/  FFMA.FTZ R103, R122, R43, R103 ;  /* 0x0000002b7a677223 */ /* 0x000fe40000010067 */
[-C--:B------:R-:W-:Y:S02]  /*2590*/  FMUL.FTZ R128, R34, R92.reuse ;  /* 0x0000005c22807220 */ /* 0x080fe40000410000 */
[----:B------:R-:W-:Y:S02]  /*25a0*/  FMUL.FTZ R112, R35, R92 ;  /* 0x0000005c23707220 */ /* 0x000fe40000410000 */
[----:B------:R-:W-:-:S02]  /*25b0*/  FFMA.FTZ R125, R7, R128, R102 ;  /* 0x00000080077d7223 */ /* 0x000fc40000010066 */
[----:B------:R-:W-:Y:S02]  /*25c0*/  FFMA.FTZ R126, R7, R112, R103 ;  /* 0x00000070077e7223 */ /* 0x000fe40000010067 */
[----:B------:R0:W1:Y:S01]  /*25d0*/  @P2 LDS.64 R102, [R63.X8+0x1c98] ;  /* 0x001c98003f662984 */ /* 0x0000620000008a00 */
[CC--:B------:R-:W-:Y:S02]  /*25e0*/  FMUL.FTZ R42, R106.reuse, R114.reuse ;  /* 0x000000726a2a7220 */ /* 0x0c0fe40000410000 */
[C---:B------:R-:W-:Y:S02]  /*25f0*/  FMUL.FTZ R40, R107.reuse, R114 ;  /* 0x000000726b287220 */ /* 0x040fe40000410000 */
[-C--:B------:R-:W-:Y:S02]  /*2600*/  FFMA.FTZ R42, R107, R115.reuse, R42 ;  /* 0x000000736b2a7223 */ /* 0x080fe4000001002a */
[----:B------:R-:W-:Y:S02]  /*2610*/  FFMA.FTZ R40, R106, R115, -R40 ;  /* 0x000000736a287223 */ /* 0x000fe40000010828 */
[----:B------:R-:W-:-:S02]  /*2620*/  FMUL.FTZ R41, R117, R42 ;  /* 0x0000002a75297220 */ /* 0x000fc40000410000 */
        /* <DEDUP_REMOVED lines=12> */
.L_x_14215:
[----:B0-----:R-:W-:Y:S05]  /*26f0*/  BSYNC B0 ;  /* 0x0000000000007941 */ /* 0x001fea0003800000 */
.L_x_14214:
        /* <DEDUP_REMOVED lines=12> */
[----:B------:R-:W4:Y:S01]  /*27c0*/  SHFL.UP PT, R42, R41, 0x1, RZ ;  /* 0x04200000292a7989 */ /* 0x000f2200000e00ff */
        /* <DEDUP_REMOVED lines=22> */
[----:B------:R-:W-:Y:S01]  /*2930*/  @P0 FADD.FTZ R125, R125, R42 ;  /* 0x0000002a7d7d0221 */ /* 0x000fe20000010000 */
[----:B------:R-:W0:Y:S01]  /*2940*/  SHFL.UP PT, R124, R126, 0x4, RZ ;  /* 0x048000007e7c7989 */ /* 0x000e2200000e00ff */
[-C--:B----4-:R-:W-:Y:S02]  /*2950*/  FMUL.FTZ R42, R118, R41.reuse ;  /* 0x00000029762a7220 */ /* 0x090fe40000410000 */
[C---:B------:R-:W-:Y:S02]  /*2960*/  FFMA.FTZ R41, R131.reuse, R41, R120 ;  /* 0x0000002983297223 */ /* 0x040fe40000010078 */
[----:B------:R-:W2:Y:S01]  /*2970*/  SHFL.UP PT, R120, R125, 0x4, RZ ;  /* 0x048000007d787989 */ /* 0x000ea200000e00ff */
[----:B------:R-:W-:-:S02]  /*2980*/  @P0 FFMA.FTZ R131, R131, R40, -R42 ;  /* 0x0000002883830223 */ /* 0x000fc4000001082a */
[----:B------:R-:W-:Y:S01]  /*2990*/  FSEL R41, R118, R41, !P0 ;  /* 0x0000002976297208 */ /* 0x000fe20004000000 */
[----:B------:R-:W-:Y:S01]  /*29a0*/  FMUL.FTZ R121, R122, R133 ;  /* 0x000000857a797220 */ /* 0x000fe20000410000 */
[----:B------:R-:W-:Y:S01]  /*29b0*/  ISETP.GE.AND P0, PT, R50, 0x4, PT ;  /* 0x000000043200780c */ /* 0x000fe20003f06270 */
[----:B------:R-:W3:Y:S02]  /*29c0*/  SHFL.UP PT, R40, R131, 0x4, RZ ;  /* 0x0480000083287989 */ /* 0x000ee400000e00ff */
[----:B------:R-:W-:Y:S02]  /*29d0*/  FFMA.FTZ R123, -R119, R134, -R121 ;  /* 0x00000086777b7223 */ /* 0x000fe40000010979 */
[----:B------:R-:W4:Y:S01]  /*29e0*/  SHFL.UP PT, R42, R41, 0x4, RZ ;  /* 0x04800000292a7989 */ /* 0x000f2200000e00ff */
[----:B------:R-:W-:Y:S02]  /*29f0*/  FMUL.FTZ R121, R98, R104 ;  /* 0x0000006862797220 */ /* 0x000fe40000410000 */
[----:B0-----:R-:W-:-:S02]  /*2a00*/  FMUL.FTZ R43, R41, R124 ;  /* 0x0000007c292b7220 */ /* 0x001fc40000410000 */
[-C--:B--2---:R-:W-:Y:S02]  /*2a10*/  FMUL.FTZ R118, R41, R120.reuse ;  /* 0x0000007829767220 */ /* 0x084fe40000410000 */
[C---:B------:R-:W-:Y:S02]  /*2a20*/  FFMA.FTZ R120, R131.reuse, R120, -R43 ;  /* 0x0000007883787223 */ /* 0x040fe4000001082b */
[----:B------:R-:W-:Y:S02]  /*2a30*/  FFMA.FTZ R43, R131, R124, R118 ;  /* 0x0000007c832b7223 */ /* 0x000fe40000010076 */
[----:B------:R-:W-:Y:S02]  /*2a40*/  @P0 FADD.FTZ R125, R125, R120 ;  /* 0x000000787d7d0221 */ /* 0x000fe40000010000 */
[----:B---3--:R-:W-:Y:S02]  /*2a50*/  FMUL.FTZ R118, R41, R40 ;  /* 0x0000002829767220 */ /* 0x008fe40000410000 */
[----:B------:R-:W-:-:S02]  /*2a60*/  @P0 FADD.FTZ R126, R126, R43 ;  /* 0x0000002b7e7e0221 */ /* 0x000fc40000010000 */
        /* <DEDUP_REMOVED lines=13> */
[-C--:B---3--:R-:W-:Y:S02]  /*2b40*/  FMUL.FTZ R120, R118, R40.reuse ;  /* 0x0000002876787220 */ /* 0x088fe40000410000 */
[----:B------:R-:W-:Y:S02]  /*2b50*/  @P0 FADD.FTZ R126, R126, R43 ;  /* 0x0000002b7e7e0221 */ /* 0x000fe40000010000 */
[CC--:B----4-:R-:W-:Y:S02]  /*2b60*/  FMUL.FTZ R42, R118.reuse, R41.reuse ;  /* 0x00000029762a7220 */ /* 0x0d0fe40000410000 */
[----:B------:R-:W-:Y:S02]  /*2b70*/  FFMA.FTZ R41, R131, R41, R120 ;  /* 0x0000002983297223 */ /* 0x000fe40000010078 */
[----:B------:R-:W-:Y:S02]  /*2b80*/  @P0 FADD.FTZ R125, R125, R124 ;  /* 0x0000007c7d7d0221 */ /* 0x000fe40000010000 */
[----:B------:R-:W0:Y:S01]  /*2b90*/  SHFL.UP PT, R124, R126, 0x10, RZ ;  /* 0x060000007e7c7989 */ /* 0x000e2200000e00ff */
[----:B------:R-:W-:Y:S01]  /*2ba0*/  @P0 FFMA.FTZ R131, R131, R40, -R42 ;  /* 0x0000002883830223 */ /* 0x000fe2000001082a */
[----:B------:R-:W-:Y:S01]  /*2bb0*/  FSEL R41, R118, R41, !P0 ;  /* 0x0000002976297208 */ /* 0x000fe20004000000 */
[----:B------:R-:W-:Y:S01]  /*2bc0*/  FMUL.FTZ R118, R98, R105 ;  /* 0x0000006962767220 */ /* 0x000fe20000410000 */
[----:B------:R-:W2:Y:S01]  /*2bd0*/  SHFL.UP PT, R120, R125, 0x10, RZ ;  /* 0x060000007d787989 */ /* 0x000ea200000e00ff */
[----:B------:R-:W-:Y:S01]  /*2be0*/  FMUL.FTZ R43, R119, R133 ;  /* 0x00000085772b7220 */ /* 0x000fe20000410000 */
[----:B------:R-:W-:Y:S01]  /*2bf0*/  ISETP.GE.AND P0, PT, R50, 0x10, PT ;  /* 0x000000103200780c */ /* 0x000fe20003f06270 */
[----:B------:R-:W-:Y:S01]  /*2c00*/  FADD.FTZ R137, -R118, R123 ;  /* 0x0000007b76897221 */ /* 0x000fe20000010100 */
[----:B------:R-:W3:Y:S01]  /*2c10*/  SHFL.UP PT, R40, R131, 0x10, RZ ;  /* 0x0600000083287989 */ /* 0x000ee200000e00ff */
[----:B------:R-:W-:-:S02]  /*2c20*/  FFMA.FTZ R136, R122, R134, -R43 ;  /* 0x000000867a887223 */ /* 0x000fc4000001082b */
[----:B------:R-:W-:Y:S01]  /*2c30*/  FMUL.FTZ R123, R117, -R137 ;  /* 0x80000089757b7220 */ /* 0x000fe20000410000 */
[----:B------:R-:W4:Y:S01]  /*2c40*/  SHFL.UP PT, R42, R41, 0x10, RZ ;  /* 0x06000000292a7989 */ /* 0x000f2200000e00ff */
[----:B------:R-:W-:-:S04]  /*2c50*/  FADD.FTZ R135, R121, R136 ;  /* 0x0000008879877221 */ /* 0x000fc80000010000 */
[-C--:B------:R-:W-:Y:S02]  /*2c60*/  FFMA.FTZ R138, R116, R135.reuse, -R123 ;  /* 0x00000087748a7223 */ /* 0x080fe4000001087b */
[----:B------:R-:W-:-:S04]  /*2c70*/  FMUL.FTZ R135, R117, -R135 ;  /* 0x8000008775877220 */ /* 0x000fc80000410000 */
[----:B------:R-:W-:Y:S02]  /*2c80*/  FFMA.FTZ R137, R116, R137, R135 ;  /* 0x0000008974897223 */ /* 0x000fe40000010087 */
[C---:B0-----:R-:W-:Y:S01]  /*2c90*/  FMUL.FTZ R43, R41.reuse, R124 ;  /* 0x0000007c292b7220 */ /* 0x041fe20000410000 */
[----:B------:R0:W-:Y:S01]  /*2ca0*/  SHFL.IDX PT, R135, R109, RZ, 0x1f ;  /* 0x00001fff6d877589 */ /* 0x0001e200000e0000 */
[-C--:B--2---:R-:W-:Y:S02]  /*2cb0*/  FMUL.FTZ R123, R41, R120.reuse ;  /* 0x00000078297b7220 */ /* 0x084fe40000410000 */
[----:B------:R-:W-:Y:S02]  /*2cc0*/  FFMA.FTZ R136, R131, R120, -R43 ;  /* 0x0000007883887223 */ /* 0x000fe4000001082b */
[----:B---3--:R-:W-:Y:S02]  /*2cd0*/  FMUL.FTZ R120, R41, R40 ;  /* 0x0000002829787220 */ /* 0x008fe40000410000 */
[----:B------:R-:W-:-:S02]  /*2ce0*/  @P0 FADD.FTZ R125, R125, R136 ;  /* 0x000000887d7d0221 */ /* 0x000fc40000010000 */
[-C--:B----4-:R-:W-:Y:S02]  /*2cf0*/  FFMA.FTZ R120, R131, R42.reuse, R120 ;  /* 0x0000002a83787223 */ /* 0x090fe40000010078 */
[----:B------:R-:W-:Y:S02]  /*2d00*/  FMUL.FTZ R43, R41, R42 ;  /* 0x0000002a292b7220 */ /* 0x000fe40000410000 */
[----:B------:R-:W-:Y:S01]  /*2d10*/  FFMA.FTZ R123, R131, R124, R123 ;  /* 0x0000007c837b7223 */ /* 0x000fe2000001007b */
[----:B------:R-:W-:Y:S01]  /*2d20*/  FSEL R136, R41, R120, !P0 ;  /* 0x0000007829887208 */ /* 0x000fe20004000000 */
[----:B------:R-:W-:Y:S01]  /*2d30*/  @P0 FFMA.FTZ R131, R131, R40, -R43 ;  /* 0x0000002883830223 */ /* 0x000fe2000001082b */
[----:B------:R-:W-:Y:S01]  /*2d40*/  SHFL.UP PT, R125, R125, 0x1, RZ ;  /* 0x042000007d7d7989 */ /* 0x000fe200000e00ff */
[----:B------:R-:W-:Y:S01]  /*2d50*/  @P0 FADD.FTZ R126, R126, R123 ;  /* 0x0000007b7e7e0221 */ /* 0x000fe20000010000 */
[----:B------:R-:W-:Y:S01]  /*2d60*/  ISETP.GE.AND P0, PT, R52, c[0x0][0x174], PT ;  /* 0x00005d0034007a0c */ /* 0x000fe20003f06270 */
[C---:B------:R-:W-:Y:S01]  /*2d70*/  FMUL.FTZ R123, R99.reuse, R104 ;  /* 0x00000068637b7220 */ /* 0x040fe20000410000 */
[----:B------:R-:W2:Y:S01]  /*2d80*/  SHFL.UP PT, R136, R136, 0x1, RZ ;  /* 0x0420000088887989 */ /* 0x000ea200000e00ff */
[----:B------:R-:W-:Y:S01]  /*2d90*/  FMUL.FTZ R120, R99, R105 ;  /* 0x0000006963787220 */ /* 0x000fe20000410000 */
[----:B------:R-:W-:Y:S01]  /*2da0*/  ISETP.NE.OR P0, PT, R70, RZ, P0 ;  /* 0x000000ff4600720c */ /* 0x000fe20000705670 */
[----:B------:R-:W-:Y:S01]  /*2db0*/  FADD.FTZ R138, R123, R138 ;  /* 0x0000008a7b8a7221 */ /* 0x000fe20000010000 */
[----:B------:R-:W3:Y:S01]  /*2dc0*/  SHFL.UP PT, R131, R131, 0x1, RZ ;  /* 0x0420000083837989 */ /* 0x000ee200000e00ff */
[----:B------:R-:W-:Y:S01]  /*2dd0*/  FADD.FTZ R139, -R120, R137 ;  /* 0x00000089788b7221 */ /* 0x000fe20000010100 */
[----:B------:R-:W-:Y:S01]  /*2de0*/  HFMA2.MMA R41, -RZ, RZ, 0, 0 ;  /* 0x00000000ff297435 */ /* 0x000fe200000001ff */
[C---:B------:R-:W-:Y:S01]  /*2df0*/  FMUL.FTZ R142, R114.reuse, -R138 ;  /* 0x8000008a728e7220 */ /* 0x040fe20000410000 */
[----:B------:R-:W4:Y:S01]  /*2e00*/  SHFL.UP PT, R126, R126, 0x1, RZ ;  /* 0x042000007e7e7989 */ /* 0x000f2200000e00ff */
[C---:B-1----:R-:W-:Y:S01]  /*2e10*/  FMUL.FTZ R137, R119.reuse, -R102 ;  /* 0x8000006677897220 */ /* 0x042fe20000410000 */
[----:B------:R-:W-:Y:S01]  /*2e20*/  MOV R40, 0x3f800000 ;  /* 0x3f80000000287802 */ /* 0x000fe20000000f00 */
[----:B0-----:R-:W-:Y:S01]  /*2e30*/  FMUL.FTZ R109, R119, R103 ;  /* 0x00000067776d7220 */ /* 0x001fe20000410000 */
[----:B------:R-:W-:Y:S01]  /*2e40*/  CS2R R42, SRZ ;  /* 0x00000000002a7805 */ /* 0x000fe2000001ff00 */
[-C--:B------:R-:W-:Y:S01]  /*2e50*/  FMUL.FTZ R140, R114, -R139.reuse ;  /* 0x8000008b728c7220 */ /* 0x080fe20000410000 */
[----:B------:R-:W-:Y:S01]  /*2e60*/  SHF.L.U32 R124, R96, 0x4, RZ ;  /* 0x00000004607c7819 */ /* 0x000fe200000006ff */
[----:B------:R-:W-:-:S02]  /*2e70*/  FFMA.FTZ R142, R115, R139, R142 ;  /* 0x0000008b738e7223 */ /* 0x000fc4000001008e */
[C---:B------:R-:W-:Y:S02]  /*2e80*/  FFMA.FTZ R139, R122.reuse, -R103, R137 ;  /* 0x800000677a8b7223 */ /* 0x040fe40000010089 */
[----:B------:R-:W-:Y:S01]  /*2e90*/  FFMA.FTZ R137, R122, R102, -R109 ;  /* 0x000000667a897223 */ /* 0x000fe2000001086d */
[----:B------:R0:W1:Y:S01]  /*2ea0*/  @!P0 LDS.128 R40, [R124+0x1d90] ;  /* 0x001d90007c288984 */ /* 0x0000620000000c00 */
[----:B------:R-:W-:Y:S01]  /*2eb0*/  FFMA.FTZ R143, R115, R138, -R140 ;  /* 0x0000008a738f7223 */ /* 0x000fe2000001088c */
[----:B------:R-:W-:Y:S01]  /*2ec0*/  ISETP.NE.AND P0, PT, R70, 0x1f, PT ;  /* 0x0000001f4600780c */ /* 0x000fe20003f05270 */
[----:B------:R-:W-:Y:S02]  /*2ed0*/  FMUL.FTZ R141, R117, -R137 ;  /* 0x80000089758d7220 */ /* 0x000fe40000410000 */
[C---:B--2---:R-:W-:Y:S02]  /*2ee0*/  FMUL.FTZ R109, R136.reuse, R135 ;  /* 0x00000087886d7220 */ /* 0x044fe40000410000 */
[----:B------:R-:W-:-:S02]  /*2ef0*/  FMUL.FTZ R138, R136, R108 ;  /* 0x0000006c888a7220 */ /* 0x000fc40000410000 */
[----:B---3--:R-:W-:Y:S02]  /*2f00*/  FFMA.FTZ R136, R131, R108, -R109 ;  /* 0x0000006c83887223 */ /* 0x008fe4000001086d */
[-C--:B------:R-:W-:Y:S02]  /*2f10*/  FMUL.FTZ R140, R117, -R139.reuse ;  /* 0x8000008b758c7220 */ /* 0x080fe40000410000 */
[C---:B------:R-:W-:Y:S02]  /*2f20*/  FFMA.FTZ R141, R116.reuse, R139, R141 ;  /* 0x0000008b748d7223 */ /* 0x040fe4000001008d */
[----:B------:R-:W-:Y:S02]  /*2f30*/  @P1 FADD.FTZ R108, R125, R136 ;  /* 0x000000887d6c1221 */ /* 0x000fe40000010000 */
[----:B------:R-:W-:Y:S02]  /*2f40*/  FFMA.FTZ R131, R131, R135, R138 ;  /* 0x0000008783837223 */ /* 0x000fe4000001008a */
[----:B------:R-:W-:-:S02]  /*2f50*/  FFMA.FTZ R140, R116, R137, -R140 ;  /* 0x00000089748c7223 */ /* 0x000fc4000001088c */
[----:B------:R-:W-:Y:S02]  /*2f60*/  FMUL.FTZ R136, R114, -R141 ;  /* 0x8000008d72887220 */ /* 0x000fe40000410000 */
[----:B----4-:R-:W-:Y:S02]  /*2f70*/  @P1 FADD.FTZ R135, R126, R131 ;  /* 0x000000837e871221 */ /* 0x010fe40000010000 */
        /* <DEDUP_REMOVED lines=10> */
[----:B------:R0:W2:Y:S01]  /*3020*/  SHFL.DOWN PT, R138, R131, 0x1, 0x1f ;  /* 0x08201f00838a7f89 */ /* 0x0000a200000e0000 */
[----:B------:R-:W-:-:S03]  /*3030*/  FFMA.FTZ R104, R106, R135, R104 ;  /* 0x000000876a687223 */ /* 0x000fc60000010068 */
[----:B------:R0:W3:Y:S04]  /*3040*/  SHFL.DOWN PT, R106, R109, 0x1, 0x1f ;  /* 0x08201f006d6a7f89 */ /* 0x0000e800000e0000 */
[----:B------:R0:W4:Y:S04]  /*3050*/  SHFL.DOWN PT, R140, R136, 0x1, 0x1f ;  /* 0x08201f00888c7f89 */ /* 0x00012800000e0000 */
[----:B------:R0:W0:Y:S01]  /*3060*/  SHFL.DOWN PT, R142, R107, 0x1, 0x1f ;  /* 0x08201f006b8e7f89 */ /* 0x00002200000e0000 */
[----:B------:R-:W-:Y:S05]  /*3070*/  @!P0 BRA `(.L_x_14217) ;  /* 0x000000b000008947 */ /* 0x000fea0003800000 */
[C---:B01----:R-:W-:Y:S02]  /*3080*/  FMUL.FTZ R105, R107.reuse, R142 ;  /* 0x0000008e6b697220 */ /* 0x043fe40000410000 */
[----:B--2---:R-:W-:-:S02]  /*3090*/  FMUL.FTZ R135, R107, R138 ;  /* 0x0000008a6b877220 */ /* 0x004fc40000410000 */
[C---:B---3--:R-:W-:Y:S02]  /*30a0*/  FMUL.FTZ R137, R107.reuse, R106 ;  /* 0x0000006a6b897220 */ /* 0x048fe40000410000 */
        /* <DEDUP_REMOVED lines=8> */
.L_x_14217:
[----:B-1----:R-:W-:Y:S05]  /*3130*/  BSYNC B0 ;  /* 0x0000000000007941 */ /* 0x002fea0003800000 */
.L_x_14216:
[----:B------:R-:W-:Y:S01]  /*3140*/  ISETP.GT.U32.AND P0, PT, R70, 0x1d, PT ;  /* 0x0000001d4600780c */ /* 0x000fe20003f04070 */
[----:B------:R-:W-:Y:S01]  /*3150*/  FADD.FTZ R113, R113, R104 ;  /* 0x0000006871717221 */ /* 0x000fe20000010000 */
[----:B----4-:R1:W4:Y:S01]  /*3160*/  SHFL.DOWN PT, R140, R136, 0x2, 0x1f ;  /* 0x08401f00888c7f89 */ /* 0x01032200000e0000 */
[----:B------:R-:W-:Y:S01]  /*3170*/  FADD.FTZ R101, R101, R108 ;  /* 0x0000006c65657221 */ /* 0x000fe20000010000 */
[----:B------:R-:W-:Y:S01]  /*3180*/  BSSY B0, `(.L_x_14218) ;  /* 0x0000014000007945 */ /* 0x000fe20003800000 */
[C---:B------:R-:W-:Y:S01]  /*3190*/  FMUL.FTZ R104, R114.reuse, R113 ;  /* 0x0000007172687220 */ /* 0x040fe20000410000 */
[----:B0-----:R1:W0:Y:S01]  /*31a0*/  SHFL.DOWN PT, R142, R107, 0x2, 0x1f ;  /* 0x08401f006b8e7f89 */ /* 0x00122200000e0000 */
[-C--:B---3--:R-:W-:Y:S02]  /*31b0*/  FMUL.FTZ R106, R114, R101.reuse ;  /* 0x00000065726a7220 */ /* 0x088fe40000410000 */
        /* <DEDUP_REMOVED lines=16> */
.L_x_14219:
[----:B------:R-:W-:Y:S05]  /*32c0*/  BSYNC B0 ;  /* 0x0000000000007941 */ /* 0x000fea0003800000 */
.L_x_14218:
[C---:B------:R-:W-:Y:S01]  /*32d0*/  ISETP.GT.U32.AND P0, PT, R70.reuse, 0x1b, PT ;  /* 0x0000001b4600780c */ /* 0x040fe20003f04070 */
[C---:B------:R-:W-:Y:S01]  /*32e0*/  FFMA.FTZ R105, R5.reuse, R132, R104 ;  /* 0x0000008405697223 */ /* 0x040fe20000010068 */
[----:B--2---:R2:W1:Y:S01]  /*32f0*/  SHFL.DOWN PT, R138, R136, 0x4, 0x1f ;  /* 0x08801f00888a7f89 */ /* 0x00446200000e0000 */
[----:B------:R-:W-:Y:S01]  /*3300*/  FFMA.FTZ R106, R5, R130, R106 ;  /* 0x00000082056a7223 */ /* 0x000fe2000001006a */
[----:B------:R-:W-:Y:S01]  /*3310*/  BSSY B0, `(.L_x_14220) ;  /* 0x0000016000007945 */ /* 0x000fe20003800000 */
[CC--:B------:R-:W-:Y:S01]  /*3320*/  FMUL.FTZ R135, R117.reuse, R105.reuse ;  /* 0x0000006975877220 */ /* 0x0c0fe20000410000 */
[----:B----4-:R2:W4:Y:S01]  /*3330*/  SHFL.DOWN PT, R140, R107, 0x4, 0x1f ;  /* 0x08801f006b8c7f89 */ /* 0x01052200000e0000 */
        /* <DEDUP_REMOVED lines=19> */
.L_x_14221:
[----:B------:R-:W-:Y:S05]  /*3470*/  BSYNC B0 ;  /* 0x0000000000007941 */ /* 0x000fea0003800000 */
.L_x_14220:
[C---:B------:R-:W-:Y:S01]  /*3480*/  FFMA.FTZ R135, R6.reuse, R129, R104 ;  /* 0x0000008106877223 */ /* 0x040fe20000010068 */
[----:B0-----:R0:W2:Y:S01]  /*3490*/  SHFL.DOWN PT, R132, R136, 0x8, 0x1f ;  /* 0x09001f0088847f89 */ /* 0x0010a200000e0000 */
[----:B------:R-:W-:Y:S01]  /*34a0*/  BSSY B0, `(.L_x_14222) ;  /* 0x0000011000007945 */ /* 0x000fe20003800000 */
[----:B------:R-:W-:Y:S02]  /*34b0*/  FFMA.FTZ R130, R6, R127, R130 ;  /* 0x0000007f06827223 */ /* 0x000fe40000010082 */
[----:B-1----:R0:W1:Y:S04]  /*34c0*/  SHFL.DOWN PT, R138, R107, 0x8, 0x1f ;  /* 0x09001f006b8a7f89 */ /* 0x00206800000e0000 */
[----:B------:R0:W4:Y:S04]  /*34d0*/  SHFL.DOWN PT, R104, R109, 0x8, 0x1f ;  /* 0x09001f006d687f89 */ /* 0x00012800000e0000 */
[----:B---3--:R0:W3:Y:S01]  /*34e0*/  SHFL.DOWN PT, R108, R131, 0x8, 0x1f ;  /* 0x09001f00836c7f89 */ /* 0x0080e200000e0000 */
[----:B------:R-:W-:Y:S05]  /*34f0*/  @P1 BRA `(.L_x_14223) ;  /* 0x000000b000001947 */ /* 0x000fea0003800000 */
[C---:B-1----:R-:W-:Y:S02]  /*3500*/  FMUL.FTZ R127, R107.reuse, R138 ;  /* 0x0000008a6b7f7220 */ /* 0x042fe40000410000 */
[----:B---3--:R-:W-:-:S02]  /*3510*/  FMUL.FTZ R129, R107, R108 ;  /* 0x0000006c6b817220 */ /* 0x008fc40000410000 */
        /* <DEDUP_REMOVED lines=9> */
.L_x_14223:
[----:B------:R-:W-:Y:S05]  /*35b0*/  BSYNC B0 ;  /* 0x0000000000007941 */ /* 0x000fea0003800000 */
.L_x_14222:
[----:B--2---:R2:W0:Y:S01]  /*35c0*/  SHFL.DOWN PT, R132, R136, 0x10, 0x1f ;  /* 0x0a001f0088847f89 */ /* 0x00442200000e0000 */
[----:B------:R-:W-:Y:S01]  /*35d0*/  BSSY B0, `(.L_x_14224) ;  /* 0x0000011000007945 */ /* 0x000fe20003800000 */
[----:B-1----:R-:W-:Y:S02]  /*35e0*/  FMUL.FTZ R138, R4, R91 ;  /* 0x0000005b048a7220 */ /* 0x002fe40000410000 */
[----:B----4-:R2:W1:Y:S04]  /*35f0*/  SHFL.DOWN PT, R140, R107, 0x10, 0x1f ;  /* 0x0a001f006b8c7f89 */ /* 0x01046800000e0000 */
        /* <DEDUP_REMOVED lines=14> */
.L_x_14225:
[----:B------:R-:W-:Y:S05]  /*36e0*/  BSYNC B0 ;  /* 0x0000000000007941 */ /* 0x000fea0003800000 */
.L_x_14224:
[----:B------:R-:W-:Y:S01]  /*36f0*/  SHFL.DOWN PT, R143, R107, 0x1, 0x1f ;  /* 0x08201f006b8f7f89 */ /* 0x000fe200000e0000 */
[----:B-1----:R-:W-:Y:S01]  /*3700*/  FFMA.FTZ R140, R100, R101, RZ ;  /* 0x00000065648c7223 */ /* 0x002fe200000100ff */
[----:B------:R-:W-:Y:S01]  /*3710*/  ISETP.NE.AND P0, PT, R63, RZ, PT ;  /* 0x000000ff3f00720c */ /* 0x000fe20003f05270 */
[-C--:B------:R-:W-:Y:S01]  /*3720*/  FFMA.FTZ R101, R28, -R138.reuse, R101 ;  /* 0x8000008a1c657223 */ /* 0x080fe20000010065 */
[----:B0-----:R-:W0:Y:S01]  /*3730*/  SHFL.IDX PT, R132, R42, RZ, 0x1f ;  /* 0x00001fff2a847589 */ /* 0x001e2200000e0000 */
[----:B----4-:R-:W-:Y:S01]  /*3740*/  FFMA.FTZ R104, R29, -R138, R113 ;  /* 0x8000008a1d687223 */ /* 0x010fe20000010071 */
[----:B------:R-:W-:Y:S01]  /*3750*/  BSSY B0, `(.L_x_14226) ;  /* 0x000008b000007945 */ /* 0x000fe20003800000 */
[----:B------:R-:W-:Y:S01]  /*3760*/  FFMA.FTZ R113, R100, -R113, RZ ;  /* 0x8000007164717223 */ /* 0x000fe200000100ff */
[----:B------:R-:W1:Y:S01]  /*3770*/  SHFL.IDX PT, R129, R43, RZ, 0x1f ;  /* 0x00001fff2b817589 */ /* 0x000e6200000e0000 */
[----:B---3--:R-:W-:Y:S02]  /*3780*/  FMUL.FTZ R108, R5, R90 ;  /* 0x0000005a056c7220 */ /* 0x008fe40000410000 */
[C---:B------:R-:W-:Y:S01]  /*3790*/  FFMA.FTZ R127, R99.reuse, R105, R140 ;  /* 0x00000069637f7223 */ /* 0x040fe2000001008c */
[----:B------:R-:W3:Y:S01]  /*37a0*/  SHFL.DOWN PT, R142, R136, 0x1, 0x1f ;  /* 0x08201f00888e7f89 */ /* 0x000ee200000e0000 */
[----:B------:R-:W-:-:S02]  /*37b0*/  FFMA.FTZ R139, R99, -R106, R113 ;  /* 0x8000006a638b7223 */ /* 0x000fc40000010071 */
[-C--:B------:R-:W-:Y:S01]  /*37c0*/  FFMA.FTZ R105, R30, -R108.reuse, R105 ;  /* 0x8000006c1e697223 */ /* 0x080fe20000010069 */
[----:B------:R4:W5:Y:S01]  /*37d0*/  SHFL.IDX PT, R138, R107, RZ, 0x1f ;  /* 0x00001fff6b8a7589 */ /* 0x00096200000e0000 */
[----:B------:R-:W-:Y:S02]  /*37e0*/  FFMA.FTZ R106, R31, -R108, R106 ;  /* 0x8000006c1f6a7223 */ /* 0x000fe4000001006a */
[C---:B------:R-:W-:Y:S01]  /*37f0*/  FMUL.FTZ R108, R119.reuse, R130 ;  /* 0x00000082776c7220 */ /* 0x040fe20000410000 */
[----:B------:R-:W2:Y:S01]  /*3800*/  SHFL.DOWN PT, R145, R131, 0x1, 0x1f ;  /* 0x08201f0083917f89 */ /* 0x000ea200000e0000 */
[----:B------:R-:W-:Y:S02]  /*3810*/  FMUL.FTZ R140, R6, R93 ;  /* 0x0000005d068c7220 */ /* 0x000fe40000410000 */
[-C--:B------:R-:W-:Y:S01]  /*3820*/  FMUL.FTZ R141, R119, R135.reuse ;  /* 0x00000087778d7220 */ /* 0x080fe20000410000 */
[----:B------:R-:W2:Y:S01]  /*3830*/  SHFL.DOWN PT, R144, R109, 0x1, 0x1f ;  /* 0x08201f006d907f89 */ /* 0x000ea200000e0000 */
[----:B------:R-:W-:-:S02]  /*3840*/  FFMA.FTZ R113, R98, R135, R127 ;  /* 0x0000008762717223 */ /* 0x000fc4000001007f */
[----:B------:R-:W-:Y:S01]  /*3850*/  FFMA.FTZ R127, R98, -R130, R139 ;  /* 0x80000082627f7223 */ /* 0x000fe2000001008b */
[----:B------:R1:W2:Y:S01]  /*3860*/  SHFL.IDX PT, R137, R136, RZ, 0x1f ;  /* 0x00001fff88897589 */ /* 0x0002a200000e0000 */
[C---:B------:R-:W-:Y:S02]  /*3870*/  FFMA.FTZ R139, R122.reuse, R135, -R108 ;  /* 0x000000877a8b7223 */ /* 0x040fe4000001086c */
[----:B------:R-:W-:Y:S01]  /*3880*/  FFMA.FTZ R108, R33, -R140, R130 ;  /* 0x8000008c216c7223 */ /* 0x000fe20000010082 */
[----:B--2---:R-:W2:Y:S01]  /*3890*/  SHFL.IDX PT, R109, R109, RZ, 0x1f ;  /* 0x00001fff6d6d7589 */ /* 0x004ea200000e0000 */
[----:B------:R-:W-:Y:S02]  /*38a0*/  FFMA.FTZ R141, R122, R130, R141 ;  /* 0x000000827a8d7223 */ /* 0x000fe4000001008d */
[----:B0-----:R-:W-:Y:S01]  /*38b0*/  @P2 FMUL.FTZ R130, R143, R132 ;  /* 0x000000848f822220 */ /* 0x001fe20000410000 */
[----:B------:R-:W0:Y:S01]  /*38c0*/  SHFL.IDX PT, R131, R131, RZ, 0x1f ;  /* 0x00001fff83837589 */ /* 0x000e2200000e0000 */
[----:B----4-:R-:W-:-:S02]  /*38d0*/  FFMA.FTZ R107, R32, -R140, R135 ;  /* 0x8000008c206b7223 */ /* 0x010fc40000010087 */
[-C--:B-1----:R-:W-:Y:S02]  /*38e0*/  @P2 FMUL.FTZ R135, R143, R129.reuse ;  /* 0x000000818f872220 */ /* 0x082fe40000410000 */
[----:B------:R-:W-:Y:S02]  /*38f0*/  FFMA.FTZ R139, R7, R128, R139 ;  /* 0x00000080078b7223 */ /* 0x000fe4000001008b */
[C---:B---3--:R-:W-:Y:S02]  /*3900*/  @P2 FFMA.FTZ R128, R142.reuse, R129, R130 ;  /* 0x000000818e802223 */ /* 0x048fe40000010082 */
[----:B------:R-:W-:Y:S02]  /*3910*/  @P2 FFMA.FTZ R135, R142, R132, -R135 ;  /* 0x000000848e872223 */ /* 0x000fe40000010887 */
[----:B-----5:R-:W-:Y:S02]  /*3920*/  FMUL.FTZ R130, R138, R42 ;  /* 0x0000002a8a827220 */ /* 0x020fe40000410000 */
[----:B------:R-:W-:-:S02]  /*3930*/  @P2 FADD.FTZ R129, R145, R128 ;  /* 0x0000008091812221 */ /* 0x000fc40000010000 */
[----:B------:R-:W-:Y:S02]  /*3940*/  FFMA.FTZ R136, R7, R112, R141 ;  /* 0x0000007007887223 */ /* 0x000fe4000001008d */
[-C--:B------:R-:W-:Y:S02]  /*3950*/  FMUL.FTZ R112, R138, R43.reuse ;  /* 0x0000002b8a707220 */ /* 0x080fe40000410000 */
[----:B------:R-:W-:Y:S02]  /*3960*/  @P2 FADD.FTZ R132, R144, R135 ;  /* 0x0000008790842221 */ /* 0x000fe40000010000 */
[----:B------:R-:W-:Y:S02]  /*3970*/  FFMA.FTZ R130, R137, R43, R130 ;  /* 0x0000002b89827223 */ /* 0x000fe40000010082 */
[----:B------:R-:W-:Y:S02]  /*3980*/  FMUL.FTZ R43, R129, -R103 ;  /* 0x80000067812b7220 */ /* 0x000fe40000410000 */
[----:B------:R-:W-:-:S02]  /*3990*/  FFMA.FTZ R128, R137, R42, -R112 ;  /* 0x0000002a89807223 */ /* 0x000fc40000010870 */
[----:B------:R-:W-:Y:S02]  /*39a0*/  FMUL.FTZ R103, R132, -R103 ;  /* 0x8000006784677220 */ /* 0x000fe40000410000 */
[----:B------:R-:W-:Y:S02]  /*39b0*/  FMUL.FTZ R42, R138, R41 ;  /* 0x000000298a2a7220 */ /* 0x000fe40000410000 */
[----:B------:R-:W-:Y:S02]  /*39c0*/  FFMA.FTZ R43, R132, R102, -R43 ;  /* 0x00000066842b7223 */ /* 0x000fe4000001082b */
[----:B------:R-:W-:Y:S02]  /*39d0*/  FMUL.FTZ R138, R138, R40 ;  /* 0x000000288a8a7220 */ /* 0x000fe40000410000 */
[----:B------:R-:W-:Y:S02]  /*39e0*/  FFMA.FTZ R112, R129, R102, R103 ;  /* 0x0000006681707223 */ /* 0x000fe40000010067 */
[----:B------:R-:W-:-:S02]  /*39f0*/  FFMA.FTZ R40, R137, R40, -R42 ;  /* 0x0000002889287223 */ /* 0x000fc4000001082a */
[----:B------:R-:W-:Y:S01]  /*3a00*/  FADD.FTZ R103, R134, R43 ;  /* 0x0000002b86677221 */ /* 0x000fe20000010000 */
[----:B------:R-:W-:Y:S01]  /*3a10*/  P2R R43, PR, RZ, 0x1 ;  /* 0x00000001ff2b7803 */ /* 0x000fe20000000000 */
[----:B--2---:R-:W-:Y:S02]  /*3a20*/  FADD.FTZ R42, R109, R128 ;  /* 0x000000806d2a7221 */ /* 0x004fe40000010000 */
[----:B------:R-:W-:Y:S02]  /*3a30*/  FMUL.FTZ R128, R97, R139 ;  /* 0x0000008b61807220 */ /* 0x000fe40000410000 */
[----:B------:R-:W-:Y:S02]  /*3a40*/  FADD.FTZ R112, -R133, R112 ;  /* 0x0000007085707221 */ /* 0x000fe40000010100 */
[----:B------:R-:W-:Y:S02]  /*3a50*/  FMUL.FTZ R129, R119, -R103 ;  /* 0x8000006777817220 */ /* 0x000fe40000410000 */
[----:B------:R-:W-:-:S02]  /*3a60*/  FADD.FTZ R113, R113, R128 ;  /* 0x0000008071717221 */ /* 0x000fc40000010000 */
[-C--:B------:R-:W-:Y:S02]  /*3a70*/  FMUL.FTZ R128, R119, -R112.reuse ;  /* 0x8000007077807220 */ /* 0x080fe40000410000 */
[C---:B------:R-:W-:Y:S02]  /*3a80*/  FFMA.FTZ R129, R122.reuse, R112, R129 ;  /* 0x000000707a817223 */ /* 0x040fe40000010081 */
[----:B------:R-:W-:Y:S02]  /*3a90*/  FFMA.FTZ R41, R137, R41, R138 ;  /* 0x0000002989297223 */ /* 0x000fe4000001008a */
[----:B0-----:R-:W-:Y:S02]  /*3aa0*/  FADD.FTZ R43, R131, R130 ;  /* 0x00000082832b7221 */ /* 0x001fe40000010000 */
[----:B------:R-:W-:Y:S02]  /*3ab0*/  FFMA.FTZ R128, R122, R103, -R128 ;  /* 0x000000677a807223 */ /* 0x000fe40000010880 */
[----:B------:R-:W-:Y:S01]  /*3ac0*/  FADD.FTZ R118, -R118, R129 ;  /* 0x0000008176767221 */ /* 0x000fe20000010100 */
[----:B------:R0:W-:Y:S01]  /*3ad0*/  @!P0 STS.128 [R124+0x1d90], R40 ;  /* 0x001d90287c008388 */ /* 0x0001e20000000c00 */
[----:B------:R-:W-:-:S02]  /*3ae0*/  FMUL.FTZ R102, R7, R92 ;  /* 0x0000005c07667220 */ /* 0x000fc40000410000 */
[----:B------:R-:W-:Y:S02]  /*3af0*/  FADD.FTZ R121, R121, R128 ;  /* 0x0000008079797221 */ /* 0x000fe40000010000 */
[-C--:B------:R-:W-:Y:S02]  /*3b00*/  FFMA.FTZ R109, R34, -R102.reuse, R139 ;  /* 0x80000066226d7223 */ /* 0x080fe4000001008b */
[----:B------:R-:W-:Y:S02]  /*3b10*/  FFMA.FTZ R102, R35, -R102, R136 ;  /* 0x8000006623667223 */ /* 0x000fe40000010088 */
[----:B------:R-:W-:Y:S02]  /*3b20*/  FMUL.FTZ R136, R97, R136 ;  /* 0x0000008861887220 */ /* 0x000fe40000410000 */
[----:B------:R-:W-:Y:S02]  /*3b30*/  FMUL.FTZ R130, R112, R92 ;  /* 0x0000005c70827220 */ /* 0x000fe40000410000 */
[----:B------:R-:W-:-:S02]  /*3b40*/  FADD.FTZ R119, R127, -R136 ;  /* 0x800000887f777221 */ /* 0x000fc40000010000 */
[----:B------:R-:W-:Y:S02]  /*3b50*/  FMUL.FTZ R122, R103, R92 ;  /* 0x0000005c677a7220 */ /* 0x000fe40000410000 */
[CC--:B0-----:R-:W-:Y:S02]  /*3b60*/  FMUL.FTZ R40, R117.reuse, -R118.reuse ;  /* 0x8000007675287220 */ /* 0x0c1fe40000410000 */
[-C--:B------:R-:W-:Y:S02]  /*3b70*/  FMUL.FTZ R117, R117, -R121.reuse ;  /* 0x8000007975757220 */ /* 0x080fe40000410000 */
[----:B------:R-:W-:Y:S02]  /*3b80*/  FFMA.FTZ R40, R116, R121, -R40 ;  /* 0x0000007974287223 */ /* 0x000fe40000010828 */
[----:B------:R-:W-:Y:S02]  /*3b90*/  FMUL.FTZ R43, R118, R93 ;  /* 0x0000005d762b7220 */ /* 0x000fe40000410000 */
[----:B------:R-:W-:-:S02]  /*3ba0*/  FFMA.FTZ R117, R116, R118, R117 ;  /* 0x0000007674757223 */ /* 0x000fc40000010075 */
[----:B------:R-:W-:Y:S02]  /*3bb0*/  FMUL.FTZ R127, R102, R130 ;  /* 0x00000082667f7220 */ /* 0x000fe40000410000 */
[----:B------:R-:W-:Y:S02]  /*3bc0*/  FADD.FTZ R123, R123, R40 ;  /* 0x000000287b7b7221 */ /* 0x000fe40000010000 */
[----:B------:R-:W-:Y:S02]  /*3bd0*/  FMUL.FTZ R41, R121, R93 ;  /* 0x0000005d79297220 */ /* 0x000fe40000410000 */
[----:B------:R-:W-:Y:S02]  /*3be0*/  FMUL.FTZ R40, R108, R43 ;  /* 0x0000002b6c287220 */ /* 0x000fe40000410000 */
[----:B------:R-:W-:Y:S02]  /*3bf0*/  FADD.FTZ R120, -R120, R117 ;  /* 0x0000007578787221 */ /* 0x000fe40000010100 */
[----:B------:R-:W-:-:S02]  /*3c00*/  FMUL.FTZ R128, R102, R122 ;  /* 0x0000007a66807220 */ /* 0x000fc40000410000 */
[-C--:B------:R-:W-:Y:S02]  /*3c10*/  FMUL.FTZ R132, R7, R122.reuse ;  /* 0x0000007a07847220 */ /* 0x080fe40000410000 */
[----:B------:R-:W-:Y:S02]  /*3c20*/  FFMA.FTZ R122, R109, R122, R127 ;  /* 0x0000007a6d7a7223 */ /* 0x000fe4000001007f */
[-C--:B------:R-:W-:Y:S01]  /*3c30*/  FFMA.FTZ R127, R107, R41.reuse, R40 ;  /* 0x000000296b7f7223 */ /* 0x080fe20000010028 */
[----:B------:R-:W-:Y:S01]  /*3c40*/  STS [R49.X4+0x438], R132 ;  /* 0x0004388431007388 */ /* 0x000fe20000004800 */
[----:B------:R-:W-:Y:S02]  /*3c50*/  FMUL.FTZ R42, R108, R41 ;  /* 0x000000296c2a7220 */ /* 0x000fe40000410000 */
[C---:B------:R-:W-:Y:S02]  /*3c60*/  FMUL.FTZ R40, R114.reuse, -R120 ;  /* 0x8000007872287220 */ /* 0x040fe40000410000 */
[----:B------:R-:W-:-:S02]  /*3c70*/  FMUL.FTZ R114, R114, -R123 ;  /* 0x8000007b72727220 */ /* 0x000fc40000410000 */
[----:B------:R-:W-:Y:S02]  /*3c80*/  FMUL.FTZ R116, R6, R41 ;  /* 0x0000002906747220 */ /* 0x000fe40000410000 */
[----:B------:R-:W-:Y:S02]  /*3c90*/  FFMA.FTZ R129, R107, R43, -R42 ;  /* 0x0000002b6b817223 */ /* 0x000fe4000001082a */
[----:B------:R-:W-:Y:S01]  /*3ca0*/  FFMA.FTZ R41, R115, R123, -R40 ;  /* 0x0000007b73297223 */ /* 0x000fe20000010828 */
[----:B------:R0:W-:Y:S01]  /*3cb0*/  STS [R49.X4+0x430], R116 ;  /* 0x0004307431007388 */ /* 0x0001e20000004800 */
[-C--:B------:R-:W-:Y:S02]  /*3cc0*/  FMUL.FTZ R42, R120, R90.reuse ;  /* 0x0000005a782a7220 */ /* 0x080fe40000410000 */
[----:B------:R-:W-:Y:S02]  /*3cd0*/  FMUL.FTZ R40, R123, R90 ;  /* 0x0000005a7b287220 */ /* 0x000fe40000410000 */
[----:B------:R-:W-:-:S02]  /*3ce0*/  FFMA.FTZ R114, R115, R120, R114 ;  /* 0x0000007873727223 */ /* 0x000fc40000010072 */
[----:B------:R-:W-:Y:S02]  /*3cf0*/  FFMA.FTZ R124, R109, R130, -R128 ;  /* 0x000000826d7c7223 */ /* 0x000fe40000010880 */
[----:B------:R-:W-:Y:S01]  /*3d00*/  FMUL.FTZ R128, R6, R43 ;  /* 0x0000002b06807220 */ /* 0x000fe20000410000 */
[----:B0-----:R-:W-:Y:S01]  /*3d10*/  IADD3 R116, -R36, c[0x0][0x168], RZ ;  /* 0x00005a0024747a10 */ /* 0x001fe20007ffe1ff */
[----:B------:R-:W-:Y:S02]  /*3d20*/  FADD.FTZ R126, R126, R41 ;  /* 0x000000297e7e7221 */ /* 0x000fe40000010000 */
[C---:B------:R-:W-:Y:S01]  /*3d30*/  FMUL.FTZ R43, R106.reuse, R42 ;  /* 0x0000002a6a2b7220 */ /* 0x040fe20000410000 */
[----:B------:R0:W-:Y:S01]  /*3d40*/  STS [R49.X4+0x434], R128 ;  /* 0x0004348031007388 */ /* 0x0001e20000004800 */
[-C--:B------:R-:W-:Y:S02]  /*3d50*/  FMUL.FTZ R41, R106, R40.reuse ;  /* 0x000000286a297220 */ /* 0x080fe40000410000 */
[----:B------:R-:W-:Y:S01]  /*3d60*/  FADD.FTZ R114, -R125, R114 ;  /* 0x000000727d727221 */ /* 0x000fe20000010100 */
[----:B------:R-:W-:Y:S01]  /*3d70*/  LEA R125, R116, -R63, 0x1 ;  /* 0x8000003f747d7211 */ /* 0x000fe200078e08ff */
[----:B------:R-:W-:-:S02]  /*3d80*/  FFMA.FTZ R115, R105, R40, R43 ;  /* 0x0000002869737223 */ /* 0x000fc4000001002b */
[----:B------:R-:W-:Y:S01]  /*3d90*/  FFMA.FTZ R117, R105, R42, -R41 ;  /* 0x0000002a69757223 */ /* 0x000fe20000010829 */
[----:B------:R-:W-:Y:S01]  /*3da0*/  ISETP.GE.AND P0, PT, R125, 0x1, PT ;  /* 0x000000017d00780c */ /* 0x000fe20003f06270 */
[-C--:B------:R-:W-:Y:S02]  /*3db0*/  FMUL.FTZ R43, R114, R91.reuse ;  /* 0x0000005b722b7220 */ /* 0x080fe40000410000 */
[----:B------:R-:W-:Y:S02]  /*3dc0*/  FMUL.FTZ R41, R126, R91 ;  /* 0x0000005b7e297220 */ /* 0x000fe40000410000 */
[----:B------:R-:W-:Y:S02]  /*3dd0*/  FMUL.FTZ R134, R7, R130 ;  /* 0x0000008207867220 */ /* 0x000fe40000410000 */
[C---:B0-----:R-:W-:Y:S02]  /*3de0*/  FMUL.FTZ R128, R5.reuse, R40 ;  /* 0x0000002805807220 */ /* 0x041fe40000410000 */
[----:B------:R-:W-:Y:S01]  /*3df0*/  FMUL.FTZ R130, R5, R42 ;  /* 0x0000002a05827220 */ /* 0x000fe20000410000 */
[----:B------:R-:W-:Y:S01]  /*3e00*/  STS [R49.X4+0x43c], R134 ;  /* 0x00043c8631007388 */ /* 0x000fe20000004800 */
[----:B------:R-:W-:-:S02]  /*3e10*/  FMUL.FTZ R40, R104, R43 ;  /* 0x0000002b68287220 */ /* 0x000fc40000410000 */
[-C--:B------:R-:W-:Y:S01]  /*3e20*/  FMUL.FTZ R42, R104, R41.reuse ;  /* 0x00000029682a7220 */ /* 0x080fe20000410000 */
[----:B------:R0:W-:Y:S01]  /*3e30*/  STS [R49.X4+0x428], R128 ;  /* 0x0004288031007388 */ /* 0x0001e20000004800 */
[C---:B------:R-:W-:Y:S02]  /*3e40*/  FFMA.FTZ R40, R101.reuse, R41, R40 ;  /* 0x0000002965287223 */ /* 0x040fe40000010028 */
[----:B------:R-:W-:Y:S01]  /*3e50*/  FFMA.FTZ R42, R101, R43, -R42 ;  /* 0x0000002b652a7223 */ /* 0x000fe2000001082a */
[----:B------:R1:W-:Y:S01]  /*3e60*/  STS [R49.X4+0x42c], R130 ;  /* 0x00042c8231007388 */ /* 0x0003e20000004800 */
[C---:B------:R-:W-:Y:S02]  /*3e70*/  FMUL.FTZ R116, R4.reuse, R41 ;  /* 0x0000002904747220 */ /* 0x040fe40000410000 */
[----:B------:R-:W-:Y:S02]  /*3e80*/  FADD.FTZ R40, RZ, R40 ;  /* 0x00000028ff287221 */ /* 0x000fe40000010000 */
[----:B------:R-:W-:Y:S01]  /*3e90*/  FADD.FTZ R42, RZ, R42 ;  /* 0x0000002aff2a7221 */ /* 0x000fe20000010000 */
[----:B------:R1:W-:Y:S01]  /*3ea0*/  STS [R49.X4+0x420], R116 ;  /* 0x0004207431007388 */ /* 0x0003e20000004800 */
[----:B0-----:R-:W-:-:S02]  /*3eb0*/  FMUL.FTZ R128, R4, R43 ;  /* 0x0000002b04807220 */ /* 0x001fc40000410000 */
[----:B------:R-:W-:Y:S02]  /*3ec0*/  FADD.FTZ R40, R40, R115 ;  /* 0x0000007328287221 */ /* 0x000fe40000010000 */
[----:B------:R-:W-:Y:S01]  /*3ed0*/  FADD.FTZ R42, R42, R117 ;  /* 0x000000752a2a7221 */ /* 0x000fe20000010000 */
[----:B------:R1:W-:Y:S01]  /*3ee0*/  STS [R49.X4+0x424], R128 ;  /* 0x0004248031007388 */ /* 0x0003e20000004800 */
[----:B------:R-:W-:Y:S01]  /*3ef0*/  FADD.FTZ R127, R40, R127 ;  /* 0x0000007f287f7221 */ /* 0x000fe20000010000 */
[----:B------:R-:W-:Y:S01]  /*3f00*/  SHF.L.U64.HI R117, R95, 0x2, R94 ;  /* 0x000000025f757819 */ /* 0x000fe2000001025e */
        /* <DEDUP_REMOVED lines=15> */
.L_x_14227:
[----:B-1----:R-:W-:Y:S05]  /*4000*/  BSYNC B0 ;  /* 0x0000000000007941 */ /* 0x002fea0003800000 */
.L_x_14226:
[----:B0-----:R0:W1:Y:S01]  /*4010*/  LDS R43, [R48.X4+0x4a0] ;  /* 0x0004a000302b7984 */ /* 0x0010620000004800 */
[----:B------:R-:W-:Y:S01]  /*4020*/  ISETP.GE.AND P6, PT, R125, 0x21, PT ;  /* 0x000000217d00780c */ /* 0x000fe20003fc6270 */
[----:B------:R-:W-:Y:S01]  /*4030*/  IMAD R40, R117, c[0x0][0x2b0], RZ ;  /* 0x0000ac0075287a24 */ /* 0x000fe200078e02ff */
[----:B------:R-:W-:Y:S01]  /*4040*/  SHF.L.U32 R131, R95, 0x2, RZ ;  /* 0x000000025f837819 */ /* 0x000fe200000006ff */
[----:B------:R-:W-:Y:S01]  /*4050*/  BSSY B0, `(.L_x_14228) ;  /* 0x000000e000007945 */ /* 0x000fe20003800000 */
[----:B------:R-:W-:Y:S01]  /*4060*/  FADD.FTZ R122, R127, R122 ;  /* 0x0000007a7f7a7221 */ /* 0x000fe20000010000 */
[----:B------:R-:W-:Y:S01]  /*4070*/  ISETP.GE.AND P0, PT, R125, 0x41, PT ;  /* 0x000000417d00780c */ /* 0x000fe20003f06270 */
[----:B------:R-:W-:Y:S01]  /*4080*/  FADD.FTZ R124, R129, R124 ;  /* 0x0000007c817c7221 */ /* 0x000fe20000010000 */
[----:B------:R-:W-:Y:S01]  /*4090*/  ISETP.GE.AND P1, PT, R125, 0x61, PT ;  /* 0x000000617d00780c */ /* 0x000fe20003f26270 */
        /* <DEDUP_REMOVED lines=9> */
.L_x_14229:
[----:B0-----:R-:W-:Y:S05]  /*4130*/  BSYNC B0 ;  /* 0x0000000000007941 */ /* 0x001fea0003800000 */
.L_x_14228:
[----:B-1----:R0:W1:Y:S01]  /*4140*/  LDS R43, [R47.X4+0x520] ;  /* 0x000520002f2b7984 */ /* 0x0020620000004800 */
[----:B------:R-:W-:Y:S01]  /*4150*/  BSSY B0, `(.L_x_14230) ;  /* 0x0000005000007945 */ /* 0x000fe20003800000 */
[----:B------:R-:W-:Y:S05]  /*4160*/  @!P0 BRA `(.L_x_14231) ;  /* 0x0000003000008947 */ /* 0x000fea0003800000 */
[----:B------:R-:W-:-:S05]  /*4170*/  IMAD.WIDE.U32 R40, R131, c[0x0][0x2b0], R76 ;  /* 0x0000ac0083287a25 */ /* 0x000fca00078e004c */
[----:B------:R-:W-:-:S05]  /*4180*/  IADD3 R41, R115, R41, RZ ;  /* 0x0000002973297210 */ /* 0x000fca0007ffe0ff */
[----:B-1----:R1:W-:Y:S02]  /*4190*/  RED.E.ADD.F32.FTZ.RN.STRONG.GPU [R40.64], R43 ;  /* 0x0000002b2800798e */ /* 0x0023e4000c10e786 */
.L_x_14231:
[----:B------:R-:W-:Y:S05]  /*41a0*/  BSYNC B0 ;  /* 0x0000000000007941 */ /* 0x000fea0003800000 */
.L_x_14230:
[----:B-1----:R1:W2:Y:S01]  /*41b0*/  LDS R43, [R46.X4+0x5a0] ;  /* 0x0005a0002e2b7984 */ /* 0x0022a20000004800 */
[----:B------:R-:W-:Y:S01]  /*41c0*/  BSSY B0, `(.L_x_14232) ;  /* 0x0000005000007945 */ /* 0x000fe20003800000 */
[----:B------:R-:W-:Y:S05]  /*41d0*/  @!P1 BRA `(.L_x_14233) ;  /* 0x0000003000009947 */ /* 0x000fea0003800000 */
[----:B------:R-:W-:-:S05]  /*41e0*/  IMAD.WIDE.U32 R40, R131, c[0x0][0x2b0], R78 ;  /* 0x0000ac0083287a25 */ /* 0x000fca00078e004e */
[----:B------:R-:W-:-:S05]  /*41f0*/  IADD3 R41, R115, R41, RZ ;  /* 0x0000002973297210 */ /* 0x000fca0007ffe0ff */
[----:B--2---:R2:W-:Y:S02]  /*4200*/  RED.E.ADD.F32.FTZ.RN.STRONG.GPU [R40.64], R43 ;  /* 0x0000002b2800798e */ /* 0x0045e4000c10e786 */
.L_x_14233:
[----:B------:R-:W-:Y:S05]  /*4210*/  BSYNC B0 ;  /* 0x0000000000007941 */ /* 0x000fea0003800000 */
.L_x_14232:
[----:B--2---:R2:W3:Y:S01]  /*4220*/  LDS R43, [R45.X4+0x620] ;  /* 0x000620002d2b7984 */ /* 0x0044e20000004800 */
[----:B------:R-:W-:Y:S01]  /*4230*/  BSSY B0, `(.L_x_14234) ;  /* 0x0000005000007945 */ /* 0x000fe20003800000 */
[----:B------:R-:W-:Y:S05]  /*4240*/  @!P2 BRA `(.L_x_14235) ;  /* 0x000000300000a947 */ /* 0x000fea0003800000 */
[----:B------:R-:W-:-:S05]  /*4250*/  IMAD.WIDE.U32 R40, R131, c[0x0][0x2b0], R80 ;  /* 0x0000ac0083287a25 */ /* 0x000fca00078e0050 */
[----:B------:R-:W-:-:S05]  /*4260*/  IADD3 R41, R115, R41, RZ ;  /* 0x0000002973297210 */ /* 0x000fca0007ffe0ff */
[----:B---3--:R3:W-:Y:S02]  /*4270*/  RED.E.ADD.F32.FTZ.RN.STRONG.GPU [R40.64], R43 ;  /* 0x0000002b2800798e */ /* 0x0087e4000c10e786 */
.L_x_14235:
[----:B------:R-:W-:Y:S05]  /*4280*/  BSYNC B0 ;  /* 0x0000000000007941 */ /* 0x000fea0003800000 */
.L_x_14234:
[----:B---3--:R3:W4:Y:S01]  /*4290*/  LDS R43, [R44.X4+0x6a0] ;  /* 0x0006a0002c2b7984 */ /* 0x0087220000004800 */
[----:B------:R-:W-:Y:S01]  /*42a0*/  BSSY B0, `(.L_x_14236) ;  /* 0x0000005000007945 */ /* 0x000fe20003800000 */
[----:B------:R-:W-:Y:S05]  /*42b0*/  @!P3 BRA `(.L_x_14237) ;  /* 0x000000300000b947 */ /* 0x000fea0003800000 */
[----:B------:R-:W-:-:S05]  /*42c0*/  IMAD.WIDE.U32 R40, R131, c[0x0][0x2b0], R82 ;  /* 0x0000ac0083287a25 */ /* 0x000fca00078e0052 */
[----:B------:R-:W-:-:S05]  /*42d0*/  IADD3 R41, R115, R41, RZ ;  /* 0x0000002973297210 */ /* 0x000fca0007ffe0ff */
[----:B----4-:R4:W-:Y:S02]  /*42e0*/  RED.E.ADD.F32.FTZ.RN.STRONG.GPU [R40.64], R43 ;  /* 0x0000002b2800798e */ /* 0x0109e4000c10e786 */
.L_x_14237:
[----:B------:R-:W-:Y:S05]  /*42f0*/  BSYNC B0 ;  /* 0x0000000000007941 */ /* 0x000fea0003800000 */
.L_x_14236:
[----:B------:R0:W1:Y:S01]  /*4300*/  LDS R111, [R39.X4+0x720] ;  /* 0x00072000276f7984 */ /* 0x0000620000004800 */
[----:B------:R-:W-:Y:S01]  /*4310*/  BSSY B0, `(.L_x_14238) ;  /* 0x0000006000007945 */ /* 0x000fe20003800000 */
[----:B----4-:R-:W-:Y:S01]  /*4320*/  IMAD.WIDE.U32 R40, R131, c[0x0][0x2b0], R86 ;  /* 0x0000ac0083287a25 */ /* 0x010fe200078e0056 */
[----:B------:R-:W-:Y:S05]  /*4330*/  @!P4 BRA `(.L_x_14239) ;  /* 0x000000300000c947 */ /* 0x000fea0003800000 */
[----:B------:R-:W-:-:S05]  /*4340*/  IMAD.WIDE.U32 R42, R131, c[0x0][0x2b0], R84 ;  /* 0x0000ac00832a7a25 */ /* 0x000fca00078e0054 */
[----:B------:R-:W-:-:S05]  /*4350*/  IADD3 R43, R115, R43, RZ ;  /* 0x0000002b732b7210 */ /* 0x000fca0007ffe0ff */
[----:B-1----:R1:W-:Y:S02]  /*4360*/  RED.E.ADD.F32.FTZ.RN.STRONG.GPU [R42.64], R111 ;  /* 0x0000006f2a00798e */ /* 0x0023e4000c10e786 */
.L_x_14239:
[----:B------:R-:W-:Y:S05]  /*4370*/  BSYNC B0 ;  /* 0x0000000000007941 */ /* 0x000fea0003800000 */
.L_x_14238:
[----:B-1----:R1:W4:Y:S01]  /*4380*/  LDS R43, [R38.X4+0x7a0] ;  /* 0x0007a000262b7984 */ /* 0x0023220000004800 */
[----:B------:R-:W-:Y:S01]  /*4390*/  BSSY B0, `(.L_x_14240) ;  /* 0x0000004000007945 */ /* 0x000fe20003800000 */
[----:B------:R-:W-:Y:S05]  /*43a0*/  @!P5 BRA `(.L_x_14241) ;  /* 0x000000200000d947 */ /* 0x000fea0003800000 */
[----:B------:R-:W-:-:S05]  /*43b0*/  IADD3 R41, R115, R41, RZ ;  /* 0x0000002973297210 */ /* 0x000fca0007ffe0ff */
[----:B----4-:R4:W-:Y:S02]  /*43c0*/  RED.E.ADD.F32.FTZ.RN.STRONG.GPU [R40.64], R43 ;  /* 0x0000002b2800798e */ /* 0x0109e4000c10e786 */
.L_x_14241:
[----:B------:R-:W-:Y:S05]  /*43d0*/  BSYNC B0 ;  /* 0x0000000000007941 */ /* 0x000fea0003800000 */
.L_x_14240:
        /* <DEDUP_REMOVED lines=18> */
[----:B------:R-:W-:Y:S02]  /*4500*/  FFMA.FTZ R31, R88, R114, -R31 ;  /* 0x00000072581f7223 */ /* 0x000fe4000001081f */
[----:B------:R-:W-:Y:S02]  /*4510*/  FFMA.FTZ R32, R30, R123, R32 ;  /* 0x0000007b1e207223 */ /* 0x000fe40000010020 */
[----:B------:R-:W-:Y:S02]  /*4520*/  FMUL.FTZ R31, R104, R31 ;  /* 0x0000001f681f7220 */ /* 0x000fe40000410000 */
[----:B-----5:R-:W-:Y:S02]  /*4530*/  @!P0 FADD.FTZ R41, R41, R110 ;  /* 0x0000006e29298221 */ /* 0x020fe40000010000 */
[----:B------:R-:W-:Y:S02]  /*4540*/  FFMA.FTZ R29, R28, R126, R29 ;  /* 0x0000007e1c1d7223 */ /* 0x000fe4000001001d */
[----:B----4-:R-:W-:Y:S01]  /*4550*/  @!P0 FADD.FTZ R42, R42, R115 ;  /* 0x000000732a2a8221 */ /* 0x010fe20000010000 */
[----:B------:R-:W4:Y:S01]  /*4560*/  SHFL.DOWN PT, R110, R41, 0x2, 0x1f ;  /* 0x08401f00296e7f89 */ /* 0x000f2200000e0000 */
[----:B------:R-:W-:-:S02]  /*4570*/  FFMA.FTZ R26, R33, R93, R26 ;  /* 0x0000005d211a7223 */ /* 0x000fc4000001001a */
[----:B0-----:R-:W-:Y:S01]  /*4580*/  @!P0 FADD.FTZ R43, R43, R116 ;  /* 0x000000742b2b8221 */ /* 0x001fe20000010000 */
[----:B------:R-:W0:Y:S01]  /*4590*/  SHFL.DOWN PT, R113, R42, 0x2, 0x1f ;  /* 0x08401f002a717f89 */ /* 0x000e2200000e0000 */
[----:B------:R-:W-:Y:S02]  /*45a0*/  FFMA.FTZ R25, R32, R90, R25 ;  /* 0x0000005a20197223 */ /* 0x000fe40000010019 */
[----:B-1----:R-:W-:Y:S01]  /*45b0*/  @!P0 FADD.FTZ R40, R40, R111 ;  /* 0x0000006f28288221 */ /* 0x002fe20000010000 */
[----:B------:R-:W1:Y:S01]  /*45c0*/  SHFL.DOWN PT, R116, R43, 0x2, 0x1f ;  /* 0x08401f002b747f89 */ /* 0x000e6200000e0000 */
[----:B------:R-:W-:Y:S01]  /*45d0*/  ISETP.GT.AND P0, PT, R50, 0x1d, PT ;  /* 0x0000001d3200780c */ /* 0x000fe20003f04270 */
[----:B------:R-:W-:Y:S02]  /*45e0*/  FFMA.FTZ R24, R29, R91, R24 ;  /* 0x0000005b1d187223 */ /* 0x000fe40000010018 */
        /* <DEDUP_REMOVED lines=22> */
[----:B------:R-:W-:Y:S02]  /*4750*/  FMUL.FTZ R113, R89, R103 ;  /* 0x0000006759717220 */ /* 0x000fe40000410000 */
        /* <DEDUP_REMOVED lines=10> */
[CC--:B------:R-:W-:Y:S01]  /*4800*/  FFMA.FTZ R103, R88.reuse, R118.reuse, -R35 ;  /* 0x0000007658677223 */ /* 0x0c0fe20000010823 */
[----:B------:R-:W4:Y:S01]  /*4810*/  SHFL.DOWN PT, R115, R40, 0x10, 0x1f ;  /* 0x0a001f0028737f89 */ /* 0x000f2200000e0000 */
[C---:B------:R-:W-:Y:S02]  /*4820*/  FMUL.FTZ R35, R89.reuse, R123 ;  /* 0x0000007b59237220 */ /* 0x040fe40000410000 */
[C---:B------:R-:W-:Y:S02]  /*4830*/  FMUL.FTZ R34, R89.reuse, R118 ;  /* 0x0000007659227220 */ /* 0x040fe40000410000 */
[-C--:B------:R-:W-:Y:S02]  /*4840*/  FFMA.FTZ R35, R88, R120.reuse, -R35 ;  /* 0x0000007858237223 */ /* 0x080fe40000010823 */
[C---:B------:R-:W-:Y:S02]  /*4850*/  FMUL.FTZ R120, R89.reuse, R120 ;  /* 0x0000007859787220 */ /* 0x040fe40000410000 */
[----:B------:R-:W-:-:S02]  /*4860*/  FMUL.FTZ R89, R89, R114 ;  /* 0x0000007259597220 */ /* 0x000fc40000410000 */
[C---:B------:R-:W-:Y:S02]  /*4870*/  FFMA.FTZ R34, R88.reuse, R121, R34 ;  /* 0x0000007958227223 */ /* 0x040fe40000010022 */
[----:B------:R-:W-:Y:S02]  /*4880*/  FFMA.FTZ R120, R88, R123, R120 ;  /* 0x0000007b58787223 */ /* 0x000fe40000010078 */
[----:B------:R-:W-:Y:S02]  /*4890*/  FMUL.FTZ R113, R102, R113 ;  /* 0x0000007166717220 */ /* 0x000fe40000410000 */
[----:B------:R-:W-:Y:S02]  /*48a0*/  FMUL.FTZ R103, R108, R103 ;  /* 0x000000676c677220 */ /* 0x000fe40000410000 */
[----:B------:R-:W-:Y:S02]  /*48b0*/  FMUL.FTZ R35, R106, R35 ;  /* 0x000000236a237220 */ /* 0x000fe40000410000 */
[----:B------:R-:W-:-:S02]  /*48c0*/  FFMA.FTZ R88, R88, R126, R89 ;  /* 0x0000007e58587223 */ /* 0x000fc40000010059 */
        /* <DEDUP_REMOVED lines=30> */
.L_x_14243:
[----:B0-----:R-:W-:Y:S05]  /*4ab0*/  BSYNC B0 ;  /* 0x0000000000007941 */ /* 0x001fea0003800000 */
.L_x_14242:
[----:B------:R-:W-:Y:S02]  /*4ac0*/  IADD3 R96, R96, 0x1, RZ ;  /* 0x0000000160607810 */ /* 0x000fe40007ffe0ff */
[----:B------:R-:W-:-:S02]  /*4ad0*/  IADD3 R95, P1, R95, 0x1, RZ ;  /* 0x000000015f5f7810 */ /* 0x000fc40007f3e0ff */
[----:B------:R-:W-:Y:S02]  /*4ae0*/  ISETP.GE.AND P0, PT, R96, c[0x0][0x16c], PT ;  /* 0x00005b0060007a0c */ /* 0x000fe40003f06270 */
[----:B------:R-:W-:-:S11]  /*4af0*/  IADD3.X R94, RZ, R94, RZ, P1, !PT ;  /* 0x0000005eff5e7210 */ /* 0x000fd60000ffe4ff */
[----:B------:R-:W-:Y:S01]  /*4b00*/  @P0 CALL.REL.NOINC `(.L_x_14213) ;  /* 0x0000001000000944 */ /* 0x000fe20003c00000 */
[----:B------:R-:W-:Y:S05]  /*4b10*/  BRA `(.L_x_14244) ;  /* 0xffffd36000007947 */ /* 0x000fea000383ffff */
.L_x_14213:
[----:B------:R-:W-:Y:S01]  /*4b20*/  BAR.SYNC.DEFER_BLOCKING 0x0 ;  /* 0x0000000000007b1d */ /* 0x000fe20000010000 */
[----:B------:R-:W-:-:S06]  /*4b30*/  IMAD.WIDE R4, R63, 0x10, R22 ;  /* 0x000000103f047825 */ /* 0x000fcc00078e0216 */
[----:B------:R-:W4:Y:S01]  /*4b40*/  LDG.E.128 R4, [R4.64] ;  /* 0x0000000604047981 */ /* 0x000f22000c1e1d00 */
[----:B------:R-:W-:-:S03]  /*4b50*/  UIADD3 UR4, UR4, -0x100, URZ ;  /* 0xffffff0004047890 */ /* 0x000fc6000fffe03f */
        /* <DEDUP_REMOVED lines=13> */
[----:B------:R-:W-:Y:S01]  /*4c30*/  FSETP.GTU.FTZ.AND P3, PT, R34, 20, PT ;  /* 0x41a000002200780b */ /* 0x000fe20003f7c000 */
[----:B------:R-:W-:-:S06]  /*4c40*/  IMAD R27, R73, c[0x0][0x2e4], R24 ;  /* 0x0000b900491b7a24 */ /* 0x000fcc00078e0218 */
[----:B------:R-:W-:Y:S02]  /*4c50*/  @!P0 FMUL.FTZ R28, R28, -1.4426950216293334961 ;  /* 0xbfb8aa3b1c1c8820 */ /* 0x000fe40000410000 */
[----:B------:R-:W-:Y:S02]  /*4c60*/  @!P1 FMUL.FTZ R4, R29, -1.4426950216293334961 ;  /* 0xbfb8aa3b1d049820 */ /* 0x000fe40000410000 */
[----:B------:R-:W-:Y:S02]  /*4c70*/  @!P2 FMUL.FTZ R31, R30, -1.4426950216293334961 ;  /* 0xbfb8aa3b1e1fa820 */ /* 0x000fe40000410000 */
[----:B------:R-:W0:Y:S01]  /*4c80*/  @!P0 MUFU.EX2 R28, R28 ;  /* 0x0000001c001c8308 */ /* 0x000e220000000800 */
[----:B------:R-:W-:-:S07]  /*4c90*/  @!P3 FMUL.FTZ R34, R34, -1.4426950216293334961 ;  /* 0xbfb8aa3b2222b820 */ /* 0x000fce0000410000 */
[----:B------:R1:W4:Y:S01]  /*4ca0*/  @!P1 MUFU.EX2 R29, R4 ;  /* 0x00000004001d9308 */ /* 0x0003220000000800 */
[----:B------:R-:W-:-:S06]  /*4cb0*/  NOP ;  /* 0x0000000000007918 */ /* 0x000fcc0000000000 */
[----:B0-----:R-:W-:Y:S01]  /*4cc0*/  @!P0 FADD.FTZ R30, R28, 1 ;  /* 0x3f8000001c1e8421 */ /* 0x001fe20000010000 */
[----:B-1----:R-:W0:Y:S01]  /*4cd0*/  LDS.128 R4, [R50.X16] ;  /* 0x0000000032047984 */ /* 0x002e22000000cc00 */
[----:B------:R1:W5:Y:S01]  /*4ce0*/  @!P2 MUFU.EX2 R33, R31 ;  /* 0x0000001f0021a308 */ /* 0x0003620000000800 */
[----:B------:R-:W-:Y:S02]  /*4cf0*/  IMAD R28, R62, c[0x0][0x2d8], RZ ;  /* 0x0000b6003e1c7a24 */ /* 0x000fe400078e02ff */
[----:B----4-:R-:W-:-:S05]  /*4d00*/  @!P1 FADD.FTZ R32, R29, 1 ;  /* 0x3f8000001d209421 */ /* 0x010fca0000010000 */
[----:B------:R4:W2:Y:S01]  /*4d10*/  @!P0 MUFU.RCP R35, R30 ;  /* 0x0000001e00238308 */ /* 0x0008a20000001000 */
[----:B-1----:R-:W-:Y:S01]  /*4d20*/  MOV R31, R37 ;  /* 0x00000025001f7202 */ /* 0x002fe20000000f00 */
[----:B------:R-:W-:-:S06]  /*4d30*/  IMAD R37, R71, c[0x0][0x2dc], R28 ;  /* 0x0000b70047257a24 */ /* 0x000fcc00078e021c */
[----:B------:R-:W1:Y:S01]  /*4d40*/  @!P3 MUFU.EX2 R34, R34 ;  /* 0x000000220022b308 */ /* 0x000e620000000800 */
[----:B----4-:R-:W-:Y:S01]  /*4d50*/  MOV R30, R36 ;  /* 0x00000024001e7202 */ /* 0x010fe20000000f00 */
[----:B-----5:R-:W-:-:S04]  /*4d60*/  @!P2 FADD.FTZ R33, R33, 1 ;  /* 0x3f8000002121a421 */ /* 0x020fc80000010000 */
[--C-:B------:R-:W-:Y:S02]  /*4d70*/  IMAD.WIDE.U32 R28, R71, c[0x0][0x2d8], R30.reuse ;  /* 0x0000b600471c7a25 */ /* 0x100fe400078e001e */
[----:B------:R-:W4:Y:S02]  /*4d80*/  @!P1 MUFU.RCP R32, R32 ;  /* 0x0000002000209308 */ /* 0x000f240000001000 */
[----:B--2---:R-:W-:Y:S01]  /*4d90*/  @!P0 FMUL.FTZ R8, R8, R35 ;  /* 0x0000002308088220 */ /* 0x004fe20000410000 */
[----:B------:R-:W-:Y:S01]  /*4da0*/  IADD3 R29, R29, R37, RZ ;  /* 0x000000251d1d7210 */ /* 0x000fe20007ffe0ff */
[----:B------:R-:W-:-:S04]  /*4db0*/  IMAD.WIDE.U32 R30, R71, c[0x0][0x2f8], R30 ;  /* 0x0000be00471e7a25 */ /* 0x000fc800078e001e */
[----:B------:R-:W-:Y:S01]  /*4dc0*/  IMAD.WIDE.U32 R24, R73, c[0x0][0x2e0], R28 ;  /* 0x0000b80049187a25 */ /* 0x000fe200078e001c */
[----:B------:R-:W2:Y:S03]  /*4dd0*/  @!P2 MUFU.RCP R33, R33 ;  /* 0x000000210021a308 */ /* 0x000ea60000001000 */
[----:B-1----:R-:W-:Y:S01]  /*4de0*/  @!P3 FADD.FTZ R34, R34, 1 ;  /* 0x3f8000002222b421 */ /* 0x002fe20000010000 */
[----:B------:R-:W-:Y:S02]  /*4df0*/  IADD3 R25, R25, R27, RZ ;  /* 0x0000001b19197210 */ /* 0x000fe40007ffe0ff */
[----:B------:R-:W-:Y:S01]  /*4e00*/  LEA R28, P4, R24, c[0x0][0x330], 0x2 ;  /* 0x0000cc00181c7a11 */ /* 0x000fe200078810ff */
[----:B----4-:R-:W-:Y:S01]  /*4e10*/  @!P1 FMUL.FTZ R9, R9, R32 ;  /* 0x0000002009099220 */ /* 0x010fe20000410000 */
[----:B------:R-:W-:Y:S01]  /*4e20*/  IADD3 R60, P1, R60, -0x200, RZ ;  /* 0xfffffe003c3c7810 */ /* 0x000fe20007f3e0ff */
[----:B------:R-:W1:Y:S01]  /*4e30*/  @!P3 MUFU.RCP R34, R34 ;  /* 0x000000220022b308 */ /* 0x000e620000001000 */
[----:B------:R-:W-:Y:S01]  /*4e40*/  LEA.HI.X R29, R24, c[0x0][0x334], R25, 0x2, P4 ;  /* 0x0000cd00181d7a11 */ /* 0x000fe200020f1419 */
[----:B------:R-:W-:Y:S01]  /*4e50*/  IMAD R32, R62, c[0x0][0x2f8], RZ ;  /* 0x0000be003e207a24 */ /* 0x000fe200078e02ff */
[----:B------:R-:W-:-:S03]  /*4e60*/  IADD3.X R57, R57, -0x1, RZ, P1, !PT ;  /* 0xffffffff39397810 */ /* 0x000fc60000ffe4ff */
[----:B------:R-:W-:-:S04]  /*4e70*/  IMAD.WIDE R28, R63, 0x10, R28 ;  /* 0x000000103f1c7825 */ /* 0x000fc800078e021c */
[----:B--2---:R-:W-:Y:S01]  /*4e80*/  @!P2 FMUL.FTZ R10, R10, R33 ;  /* 0x000000210a0aa220 */ /* 0x004fe20000410000 */
[----:B0-----:R0:W-:Y:S01]  /*4e90*/  STG.E.128 [R28.64], R4 ;  /* 0x000000041c007986 */ /* 0x0011e2000c101d06 */
[----:B------:R-:W-:-:S03]  /*4ea0*/  IMAD R33, R71, c[0x0][0x2fc], R32 ;  /* 0x0000bf0047217a24 */ /* 0x000fc600078e0220 */
[----:B------:R-:W-:Y:S01]  /*4eb0*/  BAR.SYNC.DEFER_BLOCKING 0x0 ;  /* 0x0000000000007b1d */ /* 0x000fe20000010000 */
[----:B-1----:R-:W-:Y:S01]  /*4ec0*/  @!P3 FMUL.FTZ R11, R11, R34 ;  /* 0x000000220b0bb220 */ /* 0x002fe20000410000 */
[----:B------:R-:W-:Y:S01]  /*4ed0*/  IADD3 R31, R31, R33, RZ ;  /* 0x000000211f1f7210 */ /* 0x000fe20007ffe0ff */
[----:B------:R-:W-:Y:S01]  /*4ee0*/  IMAD R32, R68, c[0x0][0x300], RZ ;  /* 0x0000c00044207a24 */ /* 0x000fe200078e02ff */
[----:B------:R-:W-:Y:S02]  /*4ef0*/  ISETP.GT.AND P3, PT, R52, 0x1, PT ;  /* 0x000000013400780c */ /* 0x000fe40003f64270 */
[----:B------:R-:W-:Y:S01]  /*4f00*/  IADD3 R56, P2, R56, -0x200, RZ ;  /* 0xfffffe0038387810 */ /* 0x000fe20007f5e0ff */
[----:B------:R-:W-:Y:S01]  /*4f10*/  IMAD R33, R73, c[0x0][0x304], R32 ;  /* 0x0000c10049217a24 */ /* 0x000fe200078e0220 */
[----:B------:R-:W-:Y:S02]  /*4f20*/  IADD3 R52, R52, -0x1, RZ ;  /* 0xffffffff34347810 */ /* 0x000fe40007ffe0ff */
[----:B------:R-:W-:Y:S01]  /*4f30*/  IADD3.X R55, R55, -0x1, RZ, P2, !PT ;  /* 0xffffffff37377810 */ /* 0x000fe200017fe4ff */
        /* <DEDUP_REMOVED lines=19> */
.L_x_14203:
        /* <DEDUP_REMOVED lines=24> */
.L_x_14247:
[----:B0-----:R-:W-:Y:S05]  /*51f0*/  BSYNC B0 ;  /* 0x0000000000007941 */ /* 0x001fea0003800000 */
.L_x_14246:
[----:B------:R-:W-:Y:S01]  /*5200*/  BSSY B0, `(.L_x_14248) ;  /* 0x0000018000007945 */ /* 0x000fe20003800000 */
[----:B------:R-:W-:Y:S05]  /*5210*/  @!P0 BRA `(.L_x_14249) ;  /* 0x0000015000008947 */ /* 0x000fea0003800000 */
[----:B------:R-:W-:Y:S06]  /*5220*/  BAR.SYNC.DEFER_BLOCKING 0x0 ;  /* 0x0000000000007b1d */ /* 0x000fec0000010000 */
[----:B------:R-:W1:Y:S04]  /*5230*/  SHFL.DOWN P0, R0, R65, 0x1, 0x1f ;  /* 0x08201f0041007f89 */ /* 0x000e680000000000 */
        /* <DEDUP_REMOVED lines=19> */
.L_x_14249:
[----:B------:R-:W1:Y:S02]  /*5370*/  S2R R17, SR_TID.X ;  /* 0x0000000000117919 */ /* 0x000e640000002100 */
.L_x_14250:
[----:B0-----:R-:W-:Y:S05]  /*5380*/  BSYNC B0 ;  /* 0x0000000000007941 */ /* 0x001fea0003800000 */
.L_x_14248:
        /* <DEDUP_REMOVED lines=10> */
.L_x_14251:
        /* <DEDUP_REMOVED lines=28> */
.L_x_14252:
        /* <DEDUP_REMOVED lines=9> */
.L_x_14782:


//--------------------- .text._Z25selective_scan_bwd_kernelI32Selective_Scan_bwd_kernel_traitsILi32ELi4ELb1ELb1ELb1ELb0ELb0EfN3c107complexIfEEEEv12SSMParamsBwd --------------------------
	.section	.text._Z25selective_scan_bwd_kernelI32Selective_Scan_bwd_kernel_traitsILi32ELi4ELb1ELb1ELb1ELb0ELb0EfN3c107complexIfEEEEv12SSMParamsBwd,"ax",@progbits
	.sectioninfo	@"SHI_REGISTERS=168"
	.align	128
        .global         _Z25selective_scan_bwd_kernelI32Selective_Scan_bwd_kernel_traitsILi32ELi4ELb1ELb1ELb1ELb0ELb0EfN3c107complexIfEEEEv12SSMParamsBwd
        .type           _Z25selective_scan_bwd_kernelI32Selective_Scan_bwd_kernel_traitsILi32ELi4ELb1ELb1ELb1ELb0ELb0EfN3c107complexIfEEEEv12SSMParamsBwd,@function
        .size           _Z25selective_scan_bwd_kernelI32Selective_Scan_bwd_kernel_traitsILi32ELi4ELb1ELb1ELb1ELb0ELb0EfN3c107complexIfEEEEv12SSMParamsBwd,(.L_x_14783 - _Z25selective_scan_bwd_kernelI32Selective_Scan_bwd_kernel_traitsILi32ELi4ELb1ELb1ELb1ELb0ELb0EfN3c107complexIfEEEEv12SSMParamsBwd)
        .other          _Z25selective_scan_bwd_kernelI32Selective_Scan_bwd_kernel_traitsILi32ELi4ELb1ELb1ELb1ELb0ELb0EfN3c107complexIfEEEEv12SSMParamsBwd,@"STO_CUDA_ENTRY STV_DEFAULT"
_Z25selective_scan_bwd_kernelI32Selective_Scan_bwd_kernel_traitsILi32ELi4ELb1ELb1ELb1ELb0ELb0EfN3c107complexIfEEEEv12SSMParamsBwd:
.text._Z25selective_scan_bwd_kernelI32Selective_Scan_bwd_kernel_traitsILi32ELi4ELb1ELb1ELb1ELb0ELb0EfN3c107complexIfEEEEv12SSMParamsBwd:
        /* <DEDUP_REMOVED lines=8> */
[----:B------:R-:W-:-:S04]  /*0080*/  ISETP.NE.U32.AND P1, PT, RZ, c[0x0][0x250], PT ;  /* 0x00009400ff007a0c */ /* 0x000fc80003f25070 */
[----:B------:R-:W-:Y:S01]  /*0090*/  ISETP.NE.AND.EX P1, PT, RZ, c[0x0][0x254], PT, P1 ;  /* 0x00009500ff007a0c */ /* 0x000fe20003f25310 */
[----:B-1----:R-:W1:Y:S01]  /*00a0*/  MUFU.RCP R0, R0 ;  /* 0x0000000000007308 */ /* 0x002e620000001000 */
[----:B0-----:R-:W-:-:S05]  /*00b0*/  SHF.R.S32.HI R118, RZ, 0x1f, R119 ;  /* 0x0000001fff767819 */ /* 0x001fca0000011477 */
[C---:B------:R-:W-:Y:S01]  /*00c0*/  @P0 LEA R2, P2, R119.reuse, c[0x0][0x238], 0x2 ;  /* 0x00008e0077020a11 */ /* 0x040fe200078410ff */
[----:B------:R-:W0:Y:S05]  /*00d0*/  S2R R115, SR_CTAID.X ;  /* 0x0000000000737919 */ /* 0x000e2a0000002500 */
[C---:B------:R-:W-:Y:S02]  /*00e0*/  @P1 LEA R4, P3, R119.reuse, c[0x0][0x250], 0x2 ;  /* 0x0000940077041a11 */ /* 0x040fe400078610ff */
[C-C-:B------:R-:W-:Y:S02]  /*00f0*/  @P0 LEA.HI.X R3, R119.reuse, c[0x0][0x23c], R118.reuse, 0x2, P2 ;  /* 0x00008f0077030a11 */ /* 0x140fe400010f1476 */
[----:B------:R-:W-:-:S02]  /*0100*/  @P1 LEA.HI.X R5, R119, c[0x0][0x254], R118, 0x2, P3 ;  /* 0x0000950077051a11 */ /* 0x000fc400018f1476 */
[----:B-1----:R-:W-:Y:S01]  /*0110*/  IADD3 R6, R0, 0xffffffe, RZ ;  /* 0x0ffffffe00067810 */ /* 0x002fe20007ffe0ff */
[----:B------:R1:W5:Y:S03]  /*0120*/  @P0 LDG.E R117, [R2.64] ;  /* 0x0000000602750981 */ /* 0x000366000c1e1900 */
[----:B------:R2:W3:Y:S01]  /*0130*/  F2I.FTZ.U32.TRUNC.NTZ R7, R6 ;  /* 0x0000000600077305 */ /* 0x0004e2000021f000 */
[----:B------:R4:W5:Y:S01]  /*0140*/  @P1 LDG.E R116, [R4.64] ;  /* 0x0000000604741981 */ /* 0x000962000c1e1900 */
[C---:B------:R-:W-:Y:S01]  /*0150*/  LOP3.LUT R12, R119.reuse, c[0x0][0x178], RZ, 0x3c, !PT ;  /* 0x00005e00770c7a12 */ /* 0x040fe200078e3cff */
[----:B------:R-:W-:Y:S01]  /*0160*/  IMAD R14, R118, c[0x0][0x280], RZ ;  /* 0x0000a000760e7a24 */ /* 0x000fe200078e02ff */
[----:B------:R-:W-:Y:S01]  /*0170*/  MOV R16, c[0x0][0x174] ;  /* 0x00005d0000107a02 */ /* 0x000fe20000000f00 */
[----:B------:R-:W-:Y:S01]  /*0180*/  CS2R R80, SRZ ;  /* 0x0000000000507805 */ /* 0x000fe2000001ff00 */
[----:B------:R-:W-:Y:S01]  /*0190*/  ISETP.GE.AND P2, PT, R12, RZ, PT ;  /* 0x000000ff0c00720c */ /* 0x000fe20003f46270 */
[----:B------:R-:W-:Y:S01]  /*01a0*/  IMAD R14, R119, c[0x0][0x284], R14 ;  /* 0x0000a100770e7a24 */ /* 0x000fe200078e020e */
[----:B-1----:R-:W-:Y:S01]  /*01b0*/  IABS R2, R119 ;  /* 0x0000007700027213 */ /* 0x002fe20000000000 */
[----:B--2---:R-:W-:Y:S01]  /*01c0*/  HFMA2.MMA R6, -RZ, RZ, 0, 0 ;  /* 0x00000000ff067435 */ /* 0x004fe200000001ff */
[----:B------:R-:W-:Y:S01]  /*01d0*/  MOV R76, c[0x0][0x298] ;  /* 0x0000a600004c7a02 */ /* 0x000fe20000000f00 */
[----:B------:R-:W-:Y:S01]  /*01e0*/  CS2R R78, SRZ ;  /* 0x00000000004e7805 */ /* 0x000fe2000001ff00 */
[----:B0-----:R-:W-:Y:S01]  /*01f0*/  SHF.R.S32.HI R114, RZ, 0x1f, R115 ;  /* 0x0000001fff727819 */ /* 0x001fe20000011473 */
[----:B----4-:R-:W-:Y:S01]  /*0200*/  IMAD.WIDE.U32 R4, R115, c[0x0][0x1e0], RZ ;  /* 0x0000780073047a25 */ /* 0x010fe200078e00ff */
[----:B------:R-:W-:Y:S01]  /*0210*/  MOV R74, c[0x0][0x2b8] ;  /* 0x0000ae00004a7a02 */ /* 0x000fe20000000f00 */
[----:B------:R-:W-:Y:S01]  /*0220*/  CS2R R30, SRZ ;  /* 0x00000000001e7805 */ /* 0x000fe2000001ff00 */
[----:B---3--:R-:W-:Y:S01]  /*0230*/  IADD3 R8, RZ, -R7, RZ ;  /* 0x80000007ff087210 */ /* 0x008fe20007ffe0ff */
[----:B------:R-:W-:-:S02]  /*0240*/  IMAD R10, R114, c[0x0][0x278], RZ ;  /* 0x00009e00720a7a24 */ /* 0x000fc400078e02ff */
[----:B------:R-:W-:Y:S02]  /*0250*/  IMAD R12, R114, c[0x0][0x1b0], RZ ;  /* 0x00006c00720c7a24 */ /* 0x000fe400078e02ff */
        /* <DEDUP_REMOVED lines=10> */
[----:B------:R-:W-:Y:S01]  /*0300*/  IMAD.WIDE.U32 R2, R115, c[0x0][0x1d0], RZ ;  /* 0x0000740073027a25 */ /* 0x000fe200078e00ff */
[----:B------:R-:W-:Y:S02]  /*0310*/  LEA R13, R16, 0xffffff80, 0x7 ;  /* 0xffffff80100d7811 */ /* 0x000fe400078e38ff */
[----:B------:R-:W-:Y:S01]  /*0320*/  ISETP.GT.U32.AND P1, PT, R15, R0, PT ;  /* 0x000000000f00720c */ /* 0x000fe20003f24070 */
[C---:B------:R-:W-:Y:S01]  /*0330*/  IMAD R8, R114.reuse, c[0x0][0x1e0], RZ ;  /* 0x0000780072087a24 */ /* 0x040fe200078e02ff */
[----:B------:R-:W-:Y:S01]  /*0340*/  IADD3 R3, R3, R9, RZ ;  /* 0x0000000903037210 */ /* 0x000fe20007ffe0ff */
[----:B------:R-:W-:Y:S02]  /*0350*/  IMAD R10, R114, c[0x0][0x190], RZ ;  /* 0x00006400720a7a24 */ /* 0x000fe400078e02ff */
[----:B------:R-:W-:-:S02]  /*0360*/  IMAD R11, R115, c[0x0][0x1e4], R8 ;  /* 0x00007900730b7a24 */ /* 0x000fc400078e0208 */
[----:B------:R-:W-:-:S03]  /*0370*/  IMAD.WIDE.U32 R2, R119, c[0x0][0x1d8], R2 ;  /* 0x0000760077027a25 */ /* 0x000fc600078e0002 */
[----:B------:R-:W-:Y:S01]  /*0380*/  IADD3 R5, R5, R11, RZ ;  /* 0x0000000b05057210 */ /* 0x000fe20007ffe0ff */
[----:B------:R-:W-:Y:S01]  /*0390*/  IMAD.WIDE.U32 R8, R115, c[0x0][0x190], RZ ;  /* 0x0000640073087a25 */ /* 0x000fe200078e00ff */
[----:B------:R-:W-:Y:S02]  /*03a0*/  IADD3 R23, P3, R13, R2, RZ ;  /* 0x000000020d177210 */ /* 0x000fe40007f7e0ff */
[-C--:B------:R-:W-:Y:S01]  /*03b0*/  @!P1 IADD3 R0, R0, -R15.reuse, RZ ;  /* 0x8000000f00009210 */ /* 0x080fe20007ffe0ff */
[----:B------:R-:W-:Y:S01]  /*03c0*/  IMAD R11, R115, c[0x0][0x194], R10 ;  /* 0x00006500730b7a24 */ /* 0x000fe200078e020a */
[----:B------:R-:W-:Y:S01]  /*03d0*/  @!P1 IADD3 R33, R33, 0x1, RZ ;  /* 0x0000000121219810 */ /* 0x000fe20007ffe0ff */
[----:B------:R-:W-:Y:S01]  /*03e0*/  IMAD R17, R115, c[0x0][0x1b4], R12 ;  /* 0x00006d0073117a24 */ /* 0x000fe200078e020c */
[----:B------:R-:W-:Y:S01]  /*03f0*/  ISETP.GE.U32.AND P0, PT, R0, R15, PT ;  /* 0x0000000f0000720c */ /* 0x000fe20003f06070 */
[C---:B------:R-:W-:Y:S01]  /*0400*/  IMAD R0, R118.reuse, c[0x0][0x1d8], RZ ;  /* 0x0000760076007a24 */ /* 0x040fe200078e02ff */
[----:B------:R-:W-:Y:S01]  /*0410*/  ISETP.NE.AND P1, PT, RZ, c[0x0][0x178], PT ;  /* 0x00005e00ff007a0c */ /* 0x000fe20003f25270 */
[----:B------:R-:W-:Y:S01]  /*0420*/  IMAD R12, R118, c[0x0][0x1e8], RZ ;  /* 0x00007a00760c7a24 */ /* 0x000fe200078e02ff */
[----:B------:R-:W-:Y:S01]  /*0430*/  SHF.R.S32.HI R15, RZ, 0x1f, R13 ;  /* 0x0000001fff0f7819 */ /* 0x000fe2000001140d */
[----:B------:R-:W-:Y:S01]  /*0440*/  IMAD R0, R119, c[0x0][0x1dc], R0 ;  /* 0x0000770077007a24 */ /* 0x000fe200078e0200 */
[----:B------:R-:W-:Y:S01]  /*0450*/  IADD3 R9, R9, R11, RZ ;  /* 0x0000000b09097210 */ /* 0x000fe20007ffe0ff */
[----:B------:R-:W-:-:S03]  /*0460*/  IMAD.WIDE.U32 R10, R115, c[0x0][0x1b0], RZ ;  /* 0x00006c00730a7a25 */ /* 0x000fc600078e00ff */
[----:B------:R-:W-:Y:S01]  /*0470*/  IADD3.X R0, R15, R3, R0, P3, !PT ;  /* 0x000000030f007210 */ /* 0x000fe20001ffe400 */
[----:B------:R-:W-:Y:S01]  /*0480*/  IMAD.WIDE.U32 R2, R119, c[0x0][0x1e8], R4 ;  /* 0x00007a0077027a25 */ /* 0x000fe200078e0004 */
[----:B------:R-:W-:Y:S02]  /*0490*/  IADD3 R11, R11, R17, RZ ;  /* 0x000000110b0b7210 */ /* 0x000fe40007ffe0ff */
[----:B------:R-:W-:Y:S01]  /*04a0*/  @P0 IADD3 R33, R33, 0x1, RZ ;  /* 0x0000000121210810 */ /* 0x000fe20007ffe0ff */
[----:B------:R-:W-:Y:S01]  /*04b0*/  IMAD.WIDE.U32 R4, R119, c[0x0][0x280], R6 ;  /* 0x0000a00077047a25 */ /* 0x000fe200078e0006 */
[----:B------:R-:W-:Y:S02]  /*04c0*/  LEA R24, P0, R23, c[0x0][0x240], 0x2 ;  /* 0x0000900017187a11 */ /* 0x000fe400078010ff */
[----:B------:R-:W-:Y:S01]  /*04d0*/  @!P2 IADD3 R33, -R33, RZ, RZ ;  /* 0x000000ff2121a210 */ /* 0x000fe20007ffe1ff */
[----:B------:R-:W-:Y:S01]  /*04e0*/  IMAD R12, R119, c[0x0][0x1ec], R12 ;  /* 0x00007b00770c7a24 */ /* 0x000fe200078e020c */
[----:B------:R-:W-:-:S02]  /*04f0*/  @!P1 LOP3.LUT R33, RZ, c[0x0][0x178], RZ, 0x33, !PT ;  /* 0x00005e00ff219a12 */ /* 0x000fc400078e33ff */
[----:B------:R-:W-:Y:S02]  /*0500*/  IADD3 R21, P2, R13, R2, RZ ;  /* 0x000000020d157210 */ /* 0x000fe40007f5e0ff */
[----:B------:R-:W-:Y:S01]  /*0510*/  SHF.R.S32.HI R32, RZ, 0x1f, R33 ;  /* 0x0000001fff207819 */ /* 0x000fe20000011421 */
[----:B------:R-:W-:Y:S01]  /*0520*/  IMAD.WIDE.U32 R8, R33, c[0x0][0x1a8], R8 ;  /* 0x00006a0021087a25 */ /* 0x000fe200078e0008 */
[----:B------:R-:W-:Y:S02]  /*0530*/  IADD3 R13, P1, R13, R4, RZ ;  /* 0x000000040d0d7210 */ /* 0x000fe40007f3e0ff */
[----:B------:R-:W-:Y:S01]  /*0540*/  LEA.HI.X R23, R23, c[0x0][0x244], R0, 0x2, P0 ;  /* 0x0000910017177a11 */ /* 0x000fe200000f1400 */
[C---:B------:R-:W-:Y:S01]  /*0550*/  IMAD R0, R32.reuse, c[0x0][0x1a8], RZ ;  /* 0x00006a0020007a24 */ /* 0x040fe200078e02ff */
[----:B------:R-:W-:Y:S01]  /*0560*/  IADD3.X R2, R15, R3, R12, P2, !PT ;  /* 0x000000030f027210 */ /* 0x000fe200017fe40c */
[----:B------:R-:W-:Y:S01]  /*0570*/  IMAD R6, R32, c[0x0][0x1c8], RZ ;  /* 0x0000720020067a24 */ /* 0x000fe200078e02ff */
[----:B------:R-:W-:Y:S01]  /*0580*/  LEA R22, P0, R21, c[0x0][0x248], 0x2 ;  /* 0x0000920015167a11 */ /* 0x000fe200078010ff */
[----:B------:R-:W-:Y:S01]  /*0590*/  IMAD.WIDE.U32 R10, R33, c[0x0][0x1c8], R10 ;  /* 0x00007200210a7a25 */ /* 0x000fe200078e000a */
[----:B------:R-:W-:-:S02]  /*05a0*/  IADD3.X R4, R15, R5, R14, P1, !PT ;  /* 0x000000050f047210 */ /* 0x000fc40000ffe40e */
[----:B------:R-:W-:Y:S01]  /*05b0*/  LEA.HI.X R21, R21, c[0x0][0x24c], R2, 0x2, P0 ;  /* 0x0000930015157a11 */ /* 0x000fe200000f1402 */
[C---:B------:R-:W-:Y:S01]  /*05c0*/  IMAD R5, R33.reuse, c[0x0][0x1ac], R0 ;  /* 0x00006b0021057a24 */ /* 0x040fe200078e0200 */
[----:B------:R-:W-:Y:S01]  /*05d0*/  LEA R3, R16, 0xffffff00, 0x8 ;  /* 0xffffff0010037811 */ /* 0x000fe200078e40ff */
[----:B------:R-:W-:Y:S01]  /*05e0*/  IMAD R7, R33, c[0x0][0x1cc], R6 ;  /* 0x0000730021077a24 */ /* 0x000fe200078e0206 */
[----:B------:R-:W-:Y:S02]  /*05f0*/  LEA R20, P0, R13, c[0x0][0x308], 0x2 ;  /* 0x0000c2000d147a11 */ /* 0x000fe400078010ff */
[----:B------:R-:W-:Y:S02]  /*0600*/  IADD3 R17, P1, R3, R8, RZ ;  /* 0x0000000803117210 */ /* 0x000fe40007f3e0ff */
[----:B------:R-:W-:Y:S02]  /*0610*/  IADD3 R5, R9, R5, RZ ;  /* 0x0000000509057210 */ /* 0x000fe40007ffe0ff */
[----:B------:R-:W-:-:S02]  /*0620*/  SHF.R.S32.HI R0, RZ, 0x1f, R3 ;  /* 0x0000001fff007819 */ /* 0x000fc40000011403 */
[----:B------:R-:W-:Y:S02]  /*0630*/  LEA.HI.X R19, R13, c[0x0][0x30c], R4, 0x2, P0 ;  /* 0x0000c3000d137a11 */ /* 0x000fe400000f1404 */
[----:B------:R-:W-:Y:S02]  /*0640*/  IADD3 R3, P4, R3, R10, RZ ;  /* 0x0000000a03037210 */ /* 0x000fe40007f9e0ff */
[----:B------:R-:W-:Y:S02]  /*0650*/  IADD3 R7, R11, R7, RZ ;  /* 0x000000070b077210 */ /* 0x000fe40007ffe0ff */
[----:B------:R-:W-:Y:S02]  /*0660*/  ISETP.NE.U32.AND P0, PT, RZ, c[0x0][0x260], PT ;  /* 0x00009800ff007a0c */ /* 0x000fe40003f05070 */
[----:B------:R-:W-:Y:S02]  /*0670*/  ISETP.GE.AND P3, PT, R16, 0x1, PT ;  /* 0x000000011000780c */ /* 0x000fe40003f66270 */
[----:B------:R-:W-:-:S02]  /*0680*/  IADD3.X R2, R0, R5, RZ, P1, !PT ;  /* 0x0000000500027210 */ /* 0x000fc40000ffe4ff */
[----:B------:R-:W-:Y:S02]  /*0690*/  LEA R18, P2, R17, c[0x0][0x228], 0x2 ;  /* 0x00008a0011127a11 */ /* 0x000fe400078410ff */
[----:B------:R-:W-:Y:S02]  /*06a0*/  IADD3.X R0, R0, R7, RZ, P4, !PT ;  /* 0x0000000700007210 */ /* 0x000fe400027fe4ff */
[----:B------:R-:W-:Y:S02]  /*06b0*/  LEA R16, P1, R3, c[0x0][0x230], 0x2 ;  /* 0x00008c0003107a11 */ /* 0x000fe400078210ff */
[----:B------:R-:W-:Y:S02]  /*06c0*/  ISETP.NE.AND.EX P0, PT, RZ, c[0x0][0x264], PT, P0 ;  /* 0x00009900ff007a0c */ /* 0x000fe40003f05300 */
[----:B------:R-:W-:Y:S02]  /*06d0*/  LEA.HI.X R17, R17, c[0x0][0x22c], R2, 0x2, P2 ;  /* 0x00008b0011117a11 */ /* 0x000fe400010f1402 */
[----:B------:R-:W-:-:S02]  /*06e0*/  LEA.HI.X R15, R3, c[0x0][0x234], R0, 0x2, P1 ;  /* 0x00008d00030f7a11 */ /* 0x000fc400008f1400 */
[----:B------:R-:W-:Y:S02]  /*06f0*/  ISETP.NE.U32.AND P1, PT, RZ, c[0x0][0x328], PT ;  /* 0x0000ca00ff007a0c */ /* 0x000fe40003f25070 */
[----:B------:R-:W-:Y:S02]  /*0700*/  ISETP.NE.U32.AND P2, PT, RZ, c[0x0][0x348], PT ;  /* 0x0000d200ff007a0c */ /* 0x000fe40003f45070 */
[----:B------:R-:W-:Y:S02]  /*0710*/  ISETP.NE.AND.EX P1, PT, RZ, c[0x0][0x32c], PT, P1 ;  /* 0x0000cb00ff007a0c */ /* 0x000fe40003f25310 */
[----:B------:R-:W-:Y:S01]  /*0720*/  ISETP.NE.AND.EX P2, PT, RZ, c[0x0][0x34c], PT, P2 ;  /* 0x0000d300ff007a0c */ /* 0x000fe20003f45320 */
[----:B------:R-:W-:Y:S01]  /*0730*/  @P0 IMAD R0, R115, c[0x0][0x164], R119 ;  /* 0x0000590073000a24 */ /* 0x000fe200078e0277 */
[----:B------:R-:W-:Y:S02]  /*0740*/  MOV R3, c[0x0][0x29c] ;  /* 0x0000a70000037a02 */ /* 0x000fe40000000f00 */
[----:B------:R-:W-:Y:S01]  /*0750*/  MOV R5, c[0x0][0x2bc] ;  /* 0x0000af0000057a02 */ /* 0x000fe20000000f00 */
[----:B------:R-:W-:Y:S01]  /*0760*/  @P0 IMAD R0, R0, c[0x0][0x174], RZ ;  /* 0x00005d0000000a24 */ /* 0x000fe200078e02ff */
[----:B------:R-:W-:-:S02]  /*0770*/  SHF.R.U32.HI R4, RZ, 0x1, R3 ;  /* 0x00000001ff047819 */ /* 0x000fc40000011603 */
[----:B------:R-:W-:Y:S01]  /*0780*/  SHF.R.U32.HI R2, RZ, 0x1, R5 ;  /* 0x00000001ff027819 */ /* 0x000fe20000011605 */
[----:B------:R-:W-:Y:S01]  /*0790*/  @P0 IMAD R0, R0, c[0x0][0x16c], RZ ;  /* 0x00005b0000000a24 */ /* 0x000fe200078e02ff */
[----:B------:R-:W-:Y:S02]  /*07a0*/  @P0 MOV R83, 0x10 ;  /* 0x0000001000530802 */ /* 0x000fe40000000f00 */
[----:B------:R-:W-:Y:S01]  /*07b0*/  SHF.R.U64 R76, R76, 0x1, R3 ;  /* 0x000000014c4c7819 */ /* 0x000fe20000001203 */
[-C--:B------:R-:W-:Y:S01]  /*07c0*/  IMAD R3, R4, R115.reuse, RZ ;  /* 0x0000007304037224 */ /* 0x080fe200078e02ff */
[----:B------:R-:W-:Y:S01]  /*07d0*/  SHF.R.U64 R74, R74, 0x1, R5 ;  /* 0x000000014a4a7819 */ /* 0x000fe20000001205 */
[----:B------:R-:W-:Y:S01]  /*07e0*/  IMAD R5, R2, R115, RZ ;  /* 0x0000007302057224 */ /* 0x000fe200078e02ff */
[C---:B------:R-:W-:Y:S01]  /*07f0*/  @P1 LEA R80, P4, R119.reuse, c[0x0][0x328], 0x2 ;  /* 0x0000ca0077501a11 */ /* 0x040fe200078810ff */
[----:B------:R-:W-:Y:S01]  /*0800*/  @P0 IMAD.WIDE R82, R0, R83, c[0x0][0x260] ;  /* 0x0000980000520625 */ /* 0x000fe200078e0253 */
[C---:B------:R-:W-:Y:S01]  /*0810*/  @P2 LEA R78, P5, R119.reuse, c[0x0][0x348], 0x2 ;  /* 0x0000d200774e2a11 */ /* 0x040fe200078a10ff */
[----:B------:R-:W-:Y:S01]  /*0820*/  @!P0 CS2R R82, SRZ ;  /* 0x0000000000528805 */ /* 0x000fe2000001ff00 */
[C-C-:B------:R-:W-:Y:S01]  /*0830*/  @P1 LEA.HI.X R81, R119.reuse, c[0x0][0x32c], R118.reuse, 0x2, P4 ;  /* 0x0000cb0077511a11 */ /* 0x140fe200020f1476 */
[C---:B------:R-:W-:Y:S01]  /*0840*/  IMAD R3, R114.reuse, R76, R3 ;  /* 0x0000004c72037224 */ /* 0x040fe200078e0203 */
[----:B------:R-:W-:Y:S01]  /*0850*/  @P2 LEA.HI.X R79, R119, c[0x0][0x34c], R118, 0x2, P5 ;  /* 0x0000d300774f2a11 */ /* 0x000fe200028f1476 */
[----:B------:R-:W-:Y:S01]  /*0860*/  IMAD R5, R114, R74, R5 ;  /* 0x0000004a72057224 */ /* 0x000fe200078e0205 */
[----:B------:R-:W-:Y:S05]  /*0870*/  @!P3 BRA `(.L_x_14253) ;  /* 0x00003ab00000b947 */ /* 0x000fea0003800000 */
[----:B------:R-:W0:Y:S01]  /*0880*/  S2R R29, SR_TID.X ;  /* 0x00000000001d7919 */ /* 0x000e220000002100 */
[-C--:B------:R-:W-:Y:S01]  /*0890*/  IMAD.WIDE.U32 R76, R76, R115.reuse, RZ ;  /* 0x000000734c4c7225 */ /* 0x080fe200078e00ff */
[----:B------:R-:W-:Y:S01]  /*08a0*/  MOV R14, c[0x0][0x174] ;  /* 0x00005d00000e7a02 */ /* 0x000fe20000000f00 */
[----:B------:R-:W-:Y:S01]  /*08b0*/  CS2R R30, SRZ ;  /* 0x00000000001e7805 */ /* 0x000fe2000001ff00 */
[----:B------:R-:W1:Y:S01]  /*08c0*/  S2R R13, SR_LANEID ;  /* 0x00000000000d7919 */ /* 0x000e620000000000 */
[----:B------:R-:W-:Y:S01]  /*08d0*/  IMAD.WIDE.U32 R74, R74, R115, RZ ;  /* 0x000000734a4a7225 */ /* 0x000fe200078e00ff */
[----:B------:R-:W-:Y:S01]  /*08e0*/  IADD3 R73, R77, R3, RZ ;  /* 0x000000034d497210 */ /* 0x000fe20007ffe0ff */
[----:B------:R-:W-:Y:S01]  /*08f0*/  UMOV UR4, URZ ;  /* 0x0000003f00047c82 */ /* 0x000fe20008000000 */
[----:B------:R-:W-:Y:S01]  /*0900*/  MOV R72, R76 ;  /* 0x0000004c00487202 */ /* 0x000fe20000000f00 */
[C---:B------:R-:W-:Y:S01]  /*0910*/  IMAD R0, R32.reuse, c[0x0][0x2a0], RZ ;  /* 0x0000a80020007a24 */ /* 0x040fe200078e02ff */
[----:B------:R-:W-:Y:S01]  /*0920*/  IADD3 R35, R75, R5, RZ ;  /* 0x000000054b237210 */ /* 0x000fe20007ffe0ff */
[----:B------:R-:W-:Y:S01]  /*0930*/  IMAD R2, R32, c[0x0][0x2c0], RZ ;  /* 0x0000b00020027a24 */ /* 0x000fe200078e02ff */
[----:B------:R-:W-:Y:S01]  /*0940*/  MOV R34, R74 ;  /* 0x0000004a00227202 */ /* 0x000fe20000000f00 */
[----:B------:R-:W-:-:S02]  /*0950*/  IMAD R7, R33, c[0x0][0x2a4], R0 ;  /* 0x0000a90021077a24 */ /* 0x000fc400078e0200 */
[C---:B------:R-:W-:Y:S02]  /*0960*/  IMAD R25, R33.reuse, c[0x0][0x2c4], R2 ;  /* 0x0000b10021197a24 */ /* 0x040fe400078e0202 */
[----:B------:R-:W-:-:S04]  /*0970*/  IMAD.WIDE.U32 R26, R33, c[0x0][0x2a0], R72 ;  /* 0x0000a800211a7a25 */ /* 0x000fc800078e0048 */
[----:B------:R-:W-:Y:S01]  /*0980*/  IMAD.WIDE.U32 R2, R33, c[0x0][0x2c0], R34 ;  /* 0x0000b00021027a25 */ /* 0x000fe200078e0022 */
[----:B------:R-:W-:Y:S02]  /*0990*/  IADD3 R7, R27, R7, RZ ;  /* 0x000000071b077210 */ /* 0x000fe40007ffe0ff */
[----:B0-----:R-:W-:Y:S02]  /*09a0*/  LOP3.LUT R0, R29, 0xffffffe0, RZ, 0xc0, !PT ;  /* 0xffffffe01d007812 */ /* 0x001fe400078ec0ff */
[----:B------:R-:W-:Y:S02]  /*09b0*/  IADD3 R25, R3, R25, RZ ;  /* 0x0000001903197210 */ /* 0x000fe40007ffe0ff */
[----:B------:R-:W-:Y:S02]  /*09c0*/  LOP3.LUT R5, R0, 0x1f, R29, 0xf8, !PT ;  /* 0x0000001f00057812 */ /* 0x000fe400078ef81d */
[----:B------:R-:W-:Y:S02]  /*09d0*/  LEA R27, P1, R2, c[0x0][0x320], 0x3 ;  /* 0x0000c800021b7a11 */ /* 0x000fe400078218ff */
[----:B------:R-:W-:-:S02]  /*09e0*/  IADD3 R0, R0, R5, RZ ;  /* 0x0000000500007210 */ /* 0x000fc40007ffe0ff */
[----:B------:R-:W-:Y:S02]  /*09f0*/  LEA.HI.X R25, R2, c[0x0][0x324], R25, 0x3, P1 ;  /* 0x0000c90002197a11 */ /* 0x000fe400008f1c19 */
[----:B------:R-:W-:Y:S02]  /*0a00*/  LEA R28, P0, R26, c[0x0][0x318], 0x3 ;  /* 0x0000c6001a1c7a11 */ /* 0x000fe400078018ff */
[C---:B------:R-:W-:Y:S02]  /*0a10*/  IADD3 R2, R29.reuse, 0x20, RZ ;  /* 0x000000201d027810 */ /* 0x040fe40007ffe0ff */
[C---:B------:R-:W-:Y:S02]  /*0a20*/  IADD3 R4, R29.reuse, 0x60, RZ ;  /* 0x000000601d047810 */ /* 0x040fe40007ffe0ff */
[----:B------:R-:W-:Y:S02]  /*0a30*/  SHF.R.S32.HI R37, RZ, 0x1f, R0 ;  /* 0x0000001fff257819 */ /* 0x000fe40000011400 */
[----:B------:R-:W-:-:S02]  /*0a40*/  SHF.L.U32 R10, R29, 0x3, RZ ;  /* 0x000000031d0a7819 */ /* 0x000fc400000006ff */
[C---:B------:R-:W-:Y:S02]  /*0a50*/  IADD3 R8, R29.reuse, 0x40, RZ ;  /* 0x000000401d087810 */ /* 0x040fe40007ffe0ff */
[C---:B------:R-:W-:Y:S02]  /*0a60*/  IADD3 R6, R29.reuse, 0x80, RZ ;  /* 0x000000801d067810 */ /* 0x040fe40007ffe0ff */
[C---:B------:R-:W-:Y:S02]  /*0a70*/  IADD3 R36, R29.reuse, 0xa0, RZ ;  /* 0x000000a01d247810 */ /* 0x040fe40007ffe0ff */
[C---:B------:R-:W-:Y:S02]  /*0a80*/  IADD3 R38, R29.reuse, 0xc0, RZ ;  /* 0x000000c01d267810 */ /* 0x040fe40007ffe0ff */
[----:B------:R-:W-:Y:S02]  /*0a90*/  IADD3 R40, R29, 0xe0, RZ ;  /* 0x000000e01d287810 */ /* 0x000fe40007ffe0ff */
[----:B------:R-:W-:-:S02]  /*0aa0*/  LEA.HI.X R26, R26, c[0x0][0x31c], R7, 0x3, P0 ;  /* 0x0000c7001a1a7a11 */ /* 0x000fc400000f1c07 */
[-C--:B------:R-:W-:Y:S02]  /*0ab0*/  LEA.HI.SX32 R9, R2, R29.reuse, 0x1b ;  /* 0x0000001d02097211 */ /* 0x080fe400078fdaff */
[-C--:B------:R-:W-:Y:S02]  /*0ac0*/  LEA.HI.SX32 R7, R4, R29.reuse, 0x1b ;  /* 0x0000001d04077211 */ /* 0x080fe400078fdaff */
[----:B------:R-:W-:Y:S02]  /*0ad0*/  SHF.L.U64.HI R2, R0, 0x4, R37 ;  /* 0x0000000400027819 */ /* 0x000fe40000010225 */
[C---:B------:R-:W-:Y:S02]  /*0ae0*/  LOP3.LUT R12, R29.reuse, 0x1f, RZ, 0xc0, !PT ;  /* 0x0000001f1d0c7812 */ /* 0x040fe400078ec0ff */
[----:B------:R-:W-:Y:S02]  /*0af0*/  LEA.HI.SX32 R11, R29, R29, 0x1b ;  /* 0x0000001d1d0b7211 */ /* 0x000fe400078fdaff */
[----:B------:R-:W-:-:S02]  /*0b00*/  LEA.HI.SX32 R10, R10, R10, 0x1b ;  /* 0x0000000a0a0a7211 */ /* 0x000fc400078fdaff */
[-C--:B------:R-:W-:Y:S02]  /*0b10*/  LEA.HI.SX32 R8, R8, R29.reuse, 0x1b ;  /* 0x0000001d08087211 */ /* 0x080fe400078fdaff */
[-C--:B------:R-:W-:Y:S02]  /*0b20*/  LEA.HI.SX32 R6, R6, R29.reuse, 0x1b ;  /* 0x0000001d06067211 */ /* 0x080fe400078fdaff */
[-C--:B------:R-:W-:Y:S02]  /*0b30*/  LEA.HI.SX32 R5, R36, R29.reuse, 0x1b ;  /* 0x0000001d24057211 */ /* 0x080fe400078fdaff */
[-C--:B------:R-:W-:Y:S02]  /*0b40*/  LEA.HI.SX32 R4, R38, R29.reuse, 0x1b ;  /* 0x0000001d26047211 */ /* 0x080fe400078fdaff */
[----:B------:R-:W-:Y:S02]  /*0b50*/  LEA.HI.SX32 R3, R40, R29, 0x1b ;  /* 0x0000001d28037211 */ /* 0x000fe400078fdaff */
[----:B-1----:R-:W-:-:S02]  /*0b60*/  SHF.L.U32 R0, R0, 0x4, RZ ;  /* 0x0000000400007819 */ /* 0x002fc400000006ff */
.L_x_14286:
[----:B------:R-:W-:Y:S01]  /*0b70*/  BAR.SYNC.DEFER_BLOCKING 0x0 ;  /* 0x0000000000007b1d */ /* 0x000fe20000010000 */
[----:B0-----:R-:W-:-:S02]  /*0b80*/  MOV R36, R24 ;  /* 0x0000001800247202 */ /* 0x001fc40000000f00 */
        /* <DEDUP_REMOVED lines=11> */
[----:B0-----:R-:W-:-:S02]  /*0c40*/  MOV R36, R20 ;  /* 0x0000001400247202 */ /* 0x001fc40000000f00 */
[----:B------:R-:W-:-:S05]  /*0c50*/  MOV R37, R19 ;  /* 0x0000001300257202 */ /* 0x000fca0000000f00 */
[----:B------:R-:W-:Y:S01]  /*0c60*/  IMAD.WIDE R40, R29, 0x10, R36 ;  /* 0x000000101d287825 */ /* 0x000fe200078e0224 */
[----:B--2---:R-:W-:Y:S01]  /*0c70*/  STS.128 [R13.X16], R44 ;  /* 0x0000002c0d007388 */ /* 0x004fe2000000cc00 */
[----:B------:R-:W-:-:S06]  /*0c80*/  NOP ;  /* 0x0000000000007918 */ /* 0x000fcc0000000000 */
[----:B------:R-:W-:Y:S04]  /*0c90*/  LDS.128 R56, [R13.X16] ;  /* 0x000000000d387984 */ /* 0x000fe8000000cc00 */
[----:B------:R-:W-:Y:S06]  /*0ca0*/  BAR.SYNC.DEFER_BLOCKING 0x0 ;  /* 0x0000000000007b1d */ /* 0x000fec0000010000 */
[----:B------:R-:W2:Y:S01]  /*0cb0*/  LDG.E.128 R40, [R40.64] ;  /* 0x0000000628287981 */ /* 0x000ea2000c1e1d00 */
[----:B------:R-:W-:-:S13]  /*0cc0*/  ISETP.LT.AND P0, PT, RZ, c[0x0][0x16c], PT ;  /* 0x00005b00ff007a0c */ /* 0x000fda0003f01270 */
[----:B------:R-:W-:Y:S01]  /*0cd0*/  @!P0 CS2R R52, SRZ ;  /* 0x0000000000348805 */ /* 0x000fe2000001ff00 */
[----:B------:R-:W-:Y:S01]  /*0ce0*/  @!P0 CS2R R54, SRZ ;  /* 0x0000000000368805 */ /* 0x000fe2000001ff00 */
[----:B--2---:R-:W-:Y:S01]  /*0cf0*/  STS.128 [R13.X16], R40 ;  /* 0x000000280d007388 */ /* 0x004fe2000000cc00 */
        /* <DEDUP_REMOVED lines=11> */
[----:B-1-34-:R-:W-:Y:S05]  /*0db0*/  @!P0 BRA `(.L_x_14254) ;  /* 0x0000321000008947 */ /* 0x01afea0003800000 */
[----:B------:R-:W-:Y:S01]  /*0dc0*/  MOV R40, R76 ;  /* 0x0000004c00287202 */ /* 0x000fe20000000f00 */
[C---:B------:R-:W-:Y:S01]  /*0dd0*/  IMAD R42, R32.reuse, c[0x0][0x2a0], RZ ;  /* 0x0000a800202a7a24 */ /* 0x040fe200078e02ff */
[----:B------:R-:W-:Y:S01]  /*0de0*/  MOV R41, R73 ;  /* 0x0000004900297202 */ /* 0x000fe20000000f00 */
[----:B------:R-:W-:Y:S01]  /*0df0*/  IMAD R52, R32, c[0x0][0x2c0], RZ ;  /* 0x0000b00020347a24 */ /* 0x000fe200078e02ff */
[----:B------:R-:W-:Y:S01]  /*0e00*/  HFMA2.MMA R130, -RZ, RZ, 0, 0 ;  /* 0x00000000ff827435 */ /* 0x000fe200000001ff */
[C---:B------:R-:W-:Y:S01]  /*0e10*/  IMAD R43, R33.reuse, c[0x0][0x2a4], R42 ;  /* 0x0000a900212b7a24 */ /* 0x040fe200078e022a */
[----:B------:R-:W-:Y:S01]  /*0e20*/  CS2R R128, SRZ ;  /* 0x0000000000807805 */ /* 0x000fe2000001ff00 */
[----:B------:R-:W-:Y:S01]  /*0e30*/  IMAD.WIDE.U32 R44, R33, c[0x0][0x2a0], R40 ;  /* 0x0000a800212c7a25 */ /* 0x000fe200078e0028 */
[----:B------:R-:W-:Y:S01]  /*0e40*/  MOV R40, R74 ;  /* 0x0000004a00287202 */ /* 0x000fe20000000f00 */
[----:B------:R-:W-:Y:S01]  /*0e50*/  CS2R R54, SRZ ;  /* 0x0000000000367805 */ /* 0x000fe2000001ff00 */
[----:B------:R-:W-:Y:S01]  /*0e60*/  MOV R41, R35 ;  /* 0x0000002300297202 */ /* 0x000fe20000000f00 */
[----:B------:R-:W-:Y:S01]  /*0e70*/  FADD.FTZ R120, R36, R36 ;  /* 0x0000002424787221 */ /* 0x000fe20000010000 */
[----:B------:R-:W-:Y:S01]  /*0e80*/  IADD3 R43, R45, R43, RZ ;  /* 0x0000002b2d2b7210 */ /* 0x000fe20007ffe0ff */
[----:B------:R-:W-:Y:S01]  /*0e90*/  FADD.FTZ R121, R37, R37 ;  /* 0x0000002525797221 */ /* 0x000fe20000010000 */
[----:B------:R-:W-:Y:S01]  /*0ea0*/  MOV R45, c[0x0][0x174] ;  /* 0x00005d00002d7a02 */ /* 0x000fe20000000f00 */
[----:B------:R-:W-:Y:S01]  /*0eb0*/  IMAD.WIDE.U32 R46, R33, c[0x0][0x2c0], R40 ;  /* 0x0000b000212e7a25 */ /* 0x000fe200078e0028 */
[----:B------:R-:W-:-:S02]  /*0ec0*/  LEA R40, P0, R44, c[0x0][0x318], 0x3 ;  /* 0x0000c6002c287a11 */ /* 0x000fc400078018ff */
[----:B------:R-:W-:Y:S01]  /*0ed0*/  LEA R45, R45, UR4, 0x8 ;  /* 0x000000042d2d7c11 */ /* 0x000fe2000f8e40ff */
[----:B------:R-:W-:Y:S01]  /*0ee0*/  IMAD R41, R33, c[0x0][0x2c4], R52 ;  /* 0x0000b10021297a24 */ /* 0x000fe200078e0234 */
[----:B------:R-:W-:Y:S01]  /*0ef0*/  LEA R42, P1, R46, c[0x0][0x320], 0x3 ;  /* 0x0000c8002e2a7a11 */ /* 0x000fe200078218ff */
[----:B------:R-:W-:Y:S01]  /*0f00*/  FADD.FTZ R126, R38, R38 ;  /* 0x00000026267e7221 */ /* 0x000fe20000010000 */
[----:B------:R-:W-:Y:S01]  /*0f10*/  CS2R R52, SRZ ;  /* 0x0000000000347805 */ /* 0x000fe2000001ff00 */
[----:B------:R-:W-:Y:S01]  /*0f20*/  FADD.FTZ R127, R39, R39 ;  /* 0x00000027277f7221 */ /* 0x000fe20000010000 */
[----:B------:R-:W-:Y:S02]  /*0f30*/  IADD3 R47, R47, R41, RZ ;  /* 0x000000292f2f7210 */ /* 0x000fe40007ffe0ff */
[----:B------:R-:W-:Y:S02]  /*0f40*/  LEA.HI.X R41, R44, c[0x0][0x31c], R43, 0x3, P0 ;  /* 0x0000c7002c297a11 */ /* 0x000fe400000f1c2b */
[----:B------:R-:W-:-:S03]  /*0f50*/  LEA.HI.X R43, R46, c[0x0][0x324], R47, 0x3, P1 ;  /* 0x0000c9002e2b7a11 */ /* 0x000fc600008f1c2f */
[----:B------:R-:W-:-:S04]  /*0f60*/  IMAD.WIDE.U32 R40, R29, 0x4, R40 ;  /* 0x000000041d287825 */ /* 0x000fc800078e0028 */
[----:B------:R-:W-:-:S04]  /*0f70*/  IMAD.WIDE.U32 R42, R29, 0x4, R42 ;  /* 0x000000041d2a7825 */ /* 0x000fc800078e002a */
[----:B------:R-:W-:-:S04]  /*0f80*/  IMAD.WIDE R40, R45, 0x4, R40 ;  /* 0x000000042d287825 */ /* 0x000fc800078e0228 */
[----:B------:R-:W-:Y:S01]  /*0f90*/  IMAD.WIDE R42, R45, 0x4, R42 ;  /* 0x000000042d2a7825 */ /* 0x000fe200078e022a */
        /* <DEDUP_REMOVED lines=14> */
[C---:B------:R-:W-:Y:S02]  /*1080*/  IADD3 R98, P0, R42.reuse, -0x380, RZ ;  /* 0xfffffc802a627810 */ /* 0x040fe40007f1e0ff */
        /* <DEDUP_REMOVED lines=13> */
.L_x_14285:
[----:B----4-:R-:W-:Y:S01]  /*1160*/  SHF.R.S32.HI R133, RZ, 0x1f, R128 ;  /* 0x0000001fff857819 */ /* 0x010fe20000011480 */
[----:B------:R-:W-:-:S04]  /*1170*/  IMAD.WIDE.U32 R36, R128, c[0x0][0x1a0], RZ ;  /* 0x0000680080247a25 */ /* 0x000fc800078e00ff */
[----:B------:R-:W-:Y:S01]  /*1180*/  IMAD R39, R133, c[0x0][0x1a0], RZ ;  /* 0x0000680085277a24 */ /* 0x000fe200078e02ff */
[----:B------:R-:W-:-:S03]  /*1190*/  LEA R47, P0, R36, R18, 0x2 ;  /* 0x00000012242f7211 */ /* 0x000fc600078010ff */
[----:B------:R-:W-:Y:S01]  /*11a0*/  IMAD R39, R128, c[0x0][0x1a4], R39 ;  /* 0x0000690080277a24 */ /* 0x000fe200078e0227 */
[----:B------:R-:W-:-:S04]  /*11b0*/  IADD3 R46, P1, R47, R0, RZ ;  /* 0x000000002f2e7210 */ /* 0x000fc80007f3e0ff */
[----:B------:R-:W-:-:S04]  /*11c0*/  IADD3 R37, R37, R39, RZ ;  /* 0x0000002725257210 */ /* 0x000fc80007ffe0ff */
[----:B------:R-:W-:-:S04]  /*11d0*/  LEA.HI.X R37, R36, R17, R37, 0x2, P0 ;  /* 0x0000001124257211 */ /* 0x000fc800000f1425 */
[----:B------:R-:W-:-:S05]  /*11e0*/  IADD3.X R47, R37, R2, RZ, P1, !PT ;  /* 0x00000002252f7210 */ /* 0x000fca0000ffe4ff */
[----:B--2---:R0:W2:Y:S04]  /*11f0*/  LDG.E.128 R36, [R46.64] ;  /* 0x000000062e247981 */ /* 0x0040a8000c1e1d00 */
[----:B---3--:R0:W3:Y:S01]  /*1200*/  LDG.E.128 R40, [R46.64+0x200] ;  /* 0x000200062e287981 */ /* 0x0080e2000c1e1d00 */
[----:B------:R-:W-:Y:S02]  /*1210*/  IMAD R64, R118, c[0x0][0x180], RZ ;  /* 0x0000600076407a24 */ /* 0x000fe400078e02ff */
        /* <DEDUP_REMOVED lines=9> */
[----:B0-----:R-:W-:-:S05]  /*12b0*/  IMAD R47, R133, c[0x0][0x1c0], RZ ;  /* 0x00007000852f7a24 */ /* 0x001fca00078e02ff */
[----:B------:R-:W4:Y:S01]  /*12c0*/  LDG.E.64 R112, [R112.64] ;  /* 0x0000000670707981 */ /* 0x000f22000c1e1b00 */
[----:B------:R-:W-:-:S04]  /*12d0*/  IMAD.WIDE.U32 R44, R128, c[0x0][0x1c0], RZ ;  /* 0x00007000802c7a25 */ /* 0x000fc800078e00ff */
[----:B------:R-:W-:Y:S01]  /*12e0*/  IMAD R65, R128, c[0x0][0x1c4], R47 ;  /* 0x0000710080417a24 */ /* 0x000fe200078e022f */
[----:B------:R-:W-:-:S04]  /*12f0*/  LEA R47, P0, R44, R16, 0x2 ;  /* 0x000000102c2f7211 */ /* 0x000fc800078010ff */
[----:B------:R-:W-:-:S04]  /*1300*/  IADD3 R45, R45, R65, RZ ;  /* 0x000000412d2d7210 */ /* 0x000fc80007ffe0ff */
[----:B------:R-:W-:Y:S02]  /*1310*/  LEA.HI.X R45, R44, R15, R45, 0x2, P0 ;  /* 0x0000000f2c2d7211 */ /* 0x000fe400000f142d */
[----:B------:R-:W-:-:S04]  /*1320*/  IADD3 R44, P0, R47, R0, RZ ;  /* 0x000000002f2c7210 */ /* 0x000fc80007f1e0ff */
[----:B------:R-:W-:Y:S01]  /*1330*/  IADD3.X R45, R45, R2, RZ, P0, !PT ;  /* 0x000000022d2d7210 */ /* 0x000fe200007fe4ff */
[----:B--2---:R0:W-:Y:S04]  /*1340*/  STS.128 [R13.X16], R36 ;  /* 0x000000240d007388 */ /* 0x0041e8000000cc00 */
[----:B---3--:R-:W-:Y:S01]  /*1350*/  STS.128 [R13.X16+0x200], R40 ;  /* 0x000200280d007388 */ /* 0x008fe2000000cc00 */
[----:B------:R-:W-:-:S06]  /*1360*/  NOP ;  /* 0x0000000000007918 */ /* 0x000fcc0000000000 */
[----:B-1----:R1:W2:Y:S04]  /*1370*/  LDG.E.128 R64, [R44.64] ;  /* 0x000000062c407981 */ /* 0x0022a8000c1e1d00 */
[----:B------:R1:W3:Y:S01]  /*1380*/  LDG.E.128 R68, [R44.64+0x200] ;  /* 0x000200062c447981 */ /* 0x0002e2000c1e1d00 */
[----:B------:R-:W-:Y:S01]  /*1390*/  FADD.FTZ R131, R56, R116 ;  /* 0x0000007438837221 */ /* 0x000fe20000010000 */
[C---:B------:R-:W-:Y:S02]  /*13a0*/  IADD3 R134, R14.reuse, -0x1, RZ ;  /* 0xffffffff0e867810 */ /* 0x040fe40007ffe0ff */
[----:B------:R-:W-:Y:S02]  /*13b0*/  ISETP.GT.AND P0, PT, R14, 0x1, PT ;  /* 0x000000010e00780c */ /* 0x000fe40003f04270 */
[----:B0-----:R-:W-:-:S02]  /*13c0*/  LEA.HI R36, R134, R134, RZ, 0x1 ;  /* 0x0000008686247211 */ /* 0x001fc400078f08ff */
[----:B------:R-:W-:Y:S02]  /*13d0*/  ISETP.NE.AND P1, PT, R29, RZ, PT ;  /* 0x000000ff1d00720c */ /* 0x000fe40003f25270 */
[----:B------:R-:W-:Y:S02]  /*13e0*/  ISETP.EQ.AND P0, PT, R12, RZ, P0 ;  /* 0x000000ff0c00720c */ /* 0x000fe40000702270 */
[----:B------:R-:W-:Y:S02]  /*13f0*/  LOP3.LUT R37, R36, 0xfffffe, RZ, 0xc0, !PT ;  /* 0x00fffffe24257812 */ /* 0x000fe400078ec0ff */
[----:B------:R-:W-:Y:S02]  /*1400*/  SHF.L.U32 R138, R13, 0x5, RZ ;  /* 0x000000050d8a7819 */ /* 0x000fe400000006ff */
[----:B------:R-:W-:Y:S02]  /*1410*/  IADD3 R37, R134, -R37, RZ ;  /* 0x8000002586257210 */ /* 0x000fe40007ffe0ff */
[----:B------:R-:W-:Y:S01]  /*1420*/  IADD3 R38, R29, 0x200, RZ ;  /* 0x000002001d267810 */ /* 0x000fe20007ffe0ff */
[----:B------:R-:W-:Y:S02]  /*1430*/  LDS.128 R40, [R138+0x10] ;  /* 0x000010008a287984 */ /* 0x000fe40000000c00 */
[----:B------:R-:W-:-:S02]  /*1440*/  @!P1 LEA R38, R37, R128, 0x8 ;  /* 0x0000008025269211 */ /* 0x000fc400078e40ff */
[----:B------:R-:W-:Y:S01]  /*1450*/  @P0 IADD3 R37, R14, -0x2, RZ ;  /* 0xfffffffe0e250810 */ /* 0x000fe20007ffe0ff */
[----:B----4-:R-:W-:Y:S01]  /*1460*/  FMUL.FTZ R135, R112, 1.4426950216293334961 ;  /* 0x3fb8aa3b70877820 */ /* 0x010fe20000410000 */
[----:B------:R-:W-:Y:S01]  /*1470*/  SHF.L.U32 R140, R38, 0x3, RZ ;  /* 0x00000003268c7819 */ /* 0x000fe200000006ff */
[C---:B------:R-:W-:Y:S02]  /*1480*/  FMUL.FTZ R47, R131.reuse, R113 ;  /* 0x00000071832f7220 */ /* 0x040fe40000410000 */
[----:B------:R-:W-:Y:S02]  /*1490*/  FMUL.FTZ R46, R131, R135 ;  /* 0x00000087832e7220 */ /* 0x000fe40000410000 */
[----:B------:R-:W-:Y:S02]  /*14a0*/  FMUL.RZ R124, R47, 0.15915493667125701904 ;  /* 0x3e22f9832f7c7820 */ /* 0x000fe4000040c000 */
[----:B------:R1:W-:Y:S01]  /*14b0*/  MUFU.EX2 R123, R46 ;  /* 0x0000002e007b7308 */ /* 0x0003e20000000800 */
[----:B------:R-:W-:-:S04]  /*14c0*/  @P0 IMAD R37, R37, c[0x0][0x16c], R128 ;  /* 0x00005b0025250a24 */ /* 0x000fc800078e0280 */
[----:B------:R-:W-:-:S03]  /*14d0*/  @P0 IMAD.WIDE R136, R37, 0x10, R82 ;  /* 0x0000001025880825 */ /* 0x000fc600078e0252 */
[----:B------:R-:W0:Y:S01]  /*14e0*/  MUFU.COS R122, R124 ;  /* 0x0000007c007a7308 */ /* 0x000e220000000000 */
[----:B-1----:R-:W1:Y:S07]  /*14f0*/  LDS.128 R44, [R138] ;  /* 0x000000008a2c7984 */ /* 0x002e6e0000000c00 */
[----:B------:R4:W4:Y:S01]  /*1500*/  MUFU.SIN R36, R124 ;  /* 0x0000007c00247308 */ /* 0x0009220000000400 */
[C---:B0-----:R-:W-:Y:S01]  /*1510*/  FMUL.FTZ R122, R123.reuse, R122 ;  /* 0x0000007a7b7a7220 */ /* 0x041fe20000410000 */
[----:B----4-:R-:W-:Y:S01]  /*1520*/  CS2R R124, SRZ ;  /* 0x00000000007c7805 */ /* 0x010fe2000001ff00 */
[----:B------:R-:W-:-:S02]  /*1530*/  FMUL.FTZ R123, R123, R36 ;  /* 0x000000247b7b7220 */ /* 0x000fc40000410000 */
[----:B------:R-:W-:Y:S02]  /*1540*/  FADD.FTZ R132, R57, R116 ;  /* 0x0000007439847221 */ /* 0x000fe40000010000 */
[C---:B-1----:R-:W-:Y:S02]  /*1550*/  FMUL.FTZ R147, R131.reuse, R44 ;  /* 0x0000002c83937220 */ /* 0x042fe40000410000 */
[----:B------:R-:W-:Y:S02]  /*1560*/  FMUL.FTZ R151, R131, R45 ;  /* 0x0000002d83977220 */ /* 0x000fe40000410000 */
[C---:B------:R-:W-:Y:S02]  /*1570*/  FMUL.FTZ R147, R60.reuse, R147 ;  /* 0x000000933c937220 */ /* 0x040fe40000410000 */
[----:B------:R-:W-:Y:S02]  /*1580*/  FMUL.FTZ R151, R60, R151 ;  /* 0x000000973c977220 */ /* 0x000fe40000410000 */
[----:B------:R-:W-:-:S02]  /*1590*/  FMUL.FTZ R152, R132, R47 ;  /* 0x0000002f84987220 */ /* 0x000fc40000410000 */
[----:B------:R-:W-:Y:S01]  /*15a0*/  FMUL.FTZ R156, R132, R46 ;  /* 0x0000002e849c7220 */ /* 0x000fe20000410000 */
[----:B------:R-:W-:Y:S01]  /*15b0*/  ISETP.NE.AND P2, PT, R29, 0x1f, PT ;  /* 0x0000001f1d00780c */ /* 0x000fe20003f45270 */
[----:B------:R-:W-:Y:S01]  /*15c0*/  BSSY B0, `(.L_x_14255) ;  /* 0x000004b000007945 */ /* 0x000fe20003800000 */
[----:B--2---:R-:W-:Y:S04]  /*15d0*/  STS.128 [R13.X16+0x420], R64 ;  /* 0x000420400d007388 */ /* 0x004fe8000000cc00 */
[----:B---3--:R0:W-:Y:S01]  /*15e0*/  STS.128 [R13.X16+0x620], R68 ;  /* 0x000620440d007388 */ /* 0x0081e2000000cc00 */
[----:B------:R-:W-:-:S06]  /*15f0*/  NOP ;  /* 0x0000000000007918 */ /* 0x000fcc0000000000 */
[----:B------:R-:W1:Y:S04]  /*1600*/  LDS.128 R36, [R138+0x420] ;  /* 0x000420008a247984 */ /* 0x000e680000000c00 */
[----:B------:R2:W3:Y:S04]  /*1610*/  LDS.128 R64, [R138+0x430] ;  /* 0x000430008a407984 */ /* 0x0004e80000000c00 */
[----:B------:R4:W-:Y:S04]  /*1620*/  STS.64 [R140+0x14d0], R122 ;  /* 0x0014d07a8c007388 */ /* 0x0009e80000000a00 */
[----:B------:R-:W-:Y:S01]  /*1630*/  BAR.SYNC.DEFER_BLOCKING 0x0 ;  /* 0x0000000000007b1d */ /* 0x000fe20000010000 */
[----:B0-----:R-:W-:-:S04]  /*1640*/  FMUL.FTZ R68, R132, R113 ;  /* 0x0000007184447220 */ /* 0x001fc80000410000 */
[----:B------:R-:W-:Y:S02]  /*1650*/  FMUL.RZ R142, R68, 0.15915493667125701904 ;  /* 0x3e22f983448e7820 */ /* 0x000fe4000040c000 */
[----:B------:R-:W-:Y:S02]  /*1660*/  FMUL.FTZ R68, R132, R135 ;  /* 0x0000008784447220 */ /* 0x000fe40000410000 */
[----:B------:R-:W-:Y:S01]  /*1670*/  MUFU.SIN R69, R142 ;  /* 0x0000008e00457308 */ /* 0x000fe20000000400 */
[----:B------:R-:W-:-:S07]  /*1680*/  FADD.FTZ R71, R58, R116 ;  /* 0x000000743a477221 */ /* 0x000fce0000010000 */
[----:B------:R-:W0:Y:S01]  /*1690*/  MUFU.EX2 R68, R68 ;  /* 0x0000004400447308 */ /* 0x000e220000000800 */
[----:B------:R-:W-:Y:S01]  /*16a0*/  FMUL.FTZ R70, R71, R113 ;  /* 0x0000007147467220 */ /* 0x000fe20000410000 */
[----:B------:R0:W5:Y:S06]  /*16b0*/  @P0 LDG.E.64 R124, [R136.64+0x8] ;  /* 0x00000806887c0981 */ /* 0x00016c000c1e1b00 */
[----:B------:R-:W1:Y:S01]  /*16c0*/  MUFU.COS R139, R142 ;  /* 0x0000008e008b7308 */ /* 0x000e620000000000 */
[----:B------:R-:W-:Y:S02]  /*16d0*/  FMUL.RZ R144, R70, 0.15915493667125701904 ;  /* 0x3e22f98346907820 */ /* 0x000fe4000040c000 */
[----:B------:R-:W-:-:S02]  /*16e0*/  FADD.FTZ R70, R59, R116 ;  /* 0x000000743b467221 */ /* 0x000fc40000010000 */
[C---:B------:R-:W-:Y:S02]  /*16f0*/  FMUL.FTZ R153, R71.reuse, R40 ;  /* 0x0000002847997220 */ /* 0x040fe40000410000 */
[-C--:B--2---:R-:W-:Y:S01]  /*1700*/  FMUL.FTZ R138, R70, R135.reuse ;  /* 0x00000087468a7220 */ /* 0x084fe20000410000 */
[----:B------:R-:W-:Y:S01]  /*1710*/  MUFU.COS R141, R144 ;  /* 0x00000090008d7308 */ /* 0x000fe20000000000 */
[----:B0-----:R-:W-:Y:S02]  /*1720*/  FMUL.FTZ R136, R71, R135 ;  /* 0x0000008747887220 */ /* 0x001fe40000410000 */
[----:B------:R-:W-:Y:S02]  /*1730*/  FMUL.FTZ R146, R68, R69 ;  /* 0x0000004544927220 */ /* 0x000fe40000410000 */
[----:B------:R-:W-:Y:S02]  /*1740*/  FMUL.FTZ R135, R70, R113 ;  /* 0x0000007146877220 */ /* 0x000fe40000410000 */
[----:B------:R-:W-:Y:S01]  /*1750*/  FMUL.FTZ R69, R146, R147 ;  /* 0x0000009392457220 */ /* 0x000fe20000410000 */
[----:B------:R-:W-:Y:S01]  /*1760*/  MUFU.SIN R137, R144 ;  /* 0x0000009000897308 */ /* 0x000fe20000000400 */
[----:B------:R-:W-:-:S02]  /*1770*/  FMUL.RZ R145, R135, 0.15915493667125701904 ;  /* 0x3e22f98387917820 */ /* 0x000fc4000040c000 */
[----:B------:R-:W-:Y:S02]  /*1780*/  FMUL.FTZ R149, R71, R41 ;  /* 0x0000002947957220 */ /* 0x000fe40000410000 */
[C---:B------:R-:W-:Y:S02]  /*1790*/  FMUL.FTZ R150, R70.reuse, R42 ;  /* 0x0000002a46967220 */ /* 0x040fe40000410000 */
[----:B------:R-:W-:Y:S01]  /*17a0*/  FMUL.FTZ R154, R70, R43 ;  /* 0x0000002b469a7220 */ /* 0x000fe20000410000 */
[----:B----4-:R1:W0:Y:S08]  /*17b0*/  MUFU.EX2 R140, R136 ;  /* 0x00000088008c7308 */ /* 0x0102300000000800 */
[----:B------:R-:W-:Y:S01]  /*17c0*/  MUFU.EX2 R138, R138 ;  /* 0x0000008a008a7308 */ /* 0x000fe20000000800 */
[----:B-1----:R-:W-:-:S02]  /*17d0*/  FMUL.FTZ R136, R68, R139 ;  /* 0x0000008b44887220 */ /* 0x002fc40000410000 */
[-C--:B------:R-:W-:Y:S02]  /*17e0*/  FMUL.FTZ R68, R146, R151.reuse ;  /* 0x0000009792447220 */ /* 0x080fe40000410000 */
[C---:B------:R-:W-:Y:S02]  /*17f0*/  FFMA.FTZ R69, R136.reuse, R151, R69 ;  /* 0x0000009788457223 */ /* 0x040fe40000010045 */
[----:B------:R-:W-:Y:S01]  /*1800*/  FFMA.FTZ R68, R136, R147, -R68 ;  /* 0x0000009388447223 */ /* 0x000fe20000010844 */
[----:B------:R-:W1:Y:S01]  /*1810*/  MUFU.COS R139, R145 ;  /* 0x00000091008b7308 */ /* 0x000e620000000000 */
[----:B0-----:R-:W-:Y:S02]  /*1820*/  FMUL.FTZ R137, R140, R137 ;  /* 0x000000898c897220 */ /* 0x001fe40000410000 */
[C---:B------:R-:W-:Y:S02]  /*1830*/  FFMA.FTZ R142, R61.reuse, R152, R69 ;  /* 0x000000983d8e7223 */ /* 0x040fe40000010045 */
[----:B------:R-:W-:-:S02]  /*1840*/  FFMA.FTZ R68, R61, R156, R68 ;  /* 0x0000009c3d447223 */ /* 0x000fc40000010044 */
[----:B------:R-:W-:Y:S01]  /*1850*/  FMUL.FTZ R135, R140, R141 ;  /* 0x0000008d8c877220 */ /* 0x000fe20000410000 */
[----:B------:R-:W0:Y:S01]  /*1860*/  MUFU.SIN R143, R145 ;  /* 0x00000091008f7308 */ /* 0x000e220000000400 */
[C---:B------:R-:W-:Y:S02]  /*1870*/  FMUL.FTZ R69, R137.reuse, R142 ;  /* 0x0000008e89457220 */ /* 0x040fe40000410000 */
[-C--:B------:R-:W-:Y:S02]  /*1880*/  FMUL.FTZ R140, R137, R68.reuse ;  /* 0x00000044898c7220 */ /* 0x080fe40000410000 */
[C---:B------:R-:W-:Y:S02]  /*1890*/  FFMA.FTZ R69, R135.reuse, R68, -R69 ;  /* 0x0000004487457223 */ /* 0x040fe40000010845 */
[----:B------:R-:W-:Y:S02]  /*18a0*/  FFMA.FTZ R140, R135, R142, R140 ;  /* 0x0000008e878c7223 */ /* 0x000fe4000001008c */
[----:B------:R-:W-:-:S02]  /*18b0*/  FMUL.FTZ R68, R122, R146 ;  /* 0x000000927a447220 */ /* 0x000fc40000410000 */
[----:B------:R-:W-:Y:S02]  /*18c0*/  FFMA.FTZ R141, R62, R153, R69 ;  /* 0x000000993e8d7223 */ /* 0x000fe40000010045 */
[----:B-1----:R-:W-:Y:S02]  /*18d0*/  FMUL.FTZ R139, R138, R139 ;  /* 0x0000008b8a8b7220 */ /* 0x002fe40000410000 */
[----:B------:R-:W-:Y:S02]  /*18e0*/  FFMA.FTZ R142, R62, R149, R140 ;  /* 0x000000953e8e7223 */ /* 0x000fe4000001008c */
[C---:B------:R-:W-:Y:S02]  /*18f0*/  FMUL.FTZ R69, R123.reuse, R146 ;  /* 0x000000927b457220 */ /* 0x040fe40000410000 */
[----:B0-----:R-:W-:Y:S02]  /*1900*/  FMUL.FTZ R138, R138, R143 ;  /* 0x0000008f8a8a7220 */ /* 0x001fe40000410000 */
[----:B------:R-:W-:-:S02]  /*1910*/  FFMA.FTZ R140, R123, R136, R68 ;  /* 0x000000887b8c7223 */ /* 0x000fc40000010044 */
[----:B------:R-:W-:Y:S02]  /*1920*/  FFMA.FTZ R68, R122, R136, -R69 ;  /* 0x000000887a447223 */ /* 0x000fe40000010845 */
[C---:B------:R-:W-:Y:S02]  /*1930*/  FMUL.FTZ R144, R138.reuse, R142 ;  /* 0x0000008e8a907220 */ /* 0x040fe40000410000 */
[----:B------:R-:W-:Y:S02]  /*1940*/  FMUL.FTZ R69, R137, R140 ;  /* 0x0000008c89457220 */ /* 0x000fe40000410000 */
[-C--:B------:R-:W-:Y:S02]  /*1950*/  FMUL.FTZ R143, R138, R141.reuse ;  /* 0x0000008d8a8f7220 */ /* 0x080fe40000410000 */
[----:B------:R-:W-:Y:S02]  /*1960*/  FFMA.FTZ R144, R139, R141, -R144 ;  /* 0x0000008d8b907223 */ /* 0x000fe40000010890 */
[----:B------:R-:W-:-:S02]  /*1970*/  FMUL.FTZ R141, R137, R68 ;  /* 0x00000044898d7220 */ /* 0x000fc40000410000 */
[----:B------:R-:W-:Y:S02]  /*1980*/  FFMA.FTZ R162, R135, R68, -R69 ;  /* 0x0000004487a27223 */ /* 0x000fe40000010845 */
[----:B------:R0:W1:Y:S01]  /*1990*/  @P2 LDS.64 R68, [R29.X8+0x24d8] ;  /* 0x0024d8001d442984 */ /* 0x0000620000008a00 */
[----:B------:R-:W-:Y:S02]  /*19a0*/  FFMA.FTZ R143, R139, R142, R143 ;  /* 0x0000008e8b8f7223 */ /* 0x000fe4000001008f */
[----:B------:R-:W-:Y:S02]  /*19b0*/  FFMA.FTZ R140, R135, R140, R141 ;  /* 0x0000008c878c7223 */ /* 0x000fe4000001008d */
[C---:B------:R-:W-:Y:S02]  /*19c0*/  FFMA.FTZ R157, R63.reuse, R150, R144 ;  /* 0x000000963f9d7223 */ /* 0x040fe40000010090 */
[----:B------:R-:W-:Y:S01]  /*19d0*/  FFMA.FTZ R158, R63, R154, R143 ;  /* 0x0000009a3f9e7223 */ /* 0x000fe2000001008f */
[----:B------:R-:W-:Y:S05]  /*19e0*/  @P2 BRA `(.L_x_14256) ;  /* 0x0000008000002947 */ /* 0x000fea0003800000 */
[----:B0--3--:R-:W-:-:S13]  /*19f0*/  ISETP.NE.AND P0, PT, R14, c[0x0][0x174], PT ;  /* 0x00005d000e007a0c */ /* 0x009fda0003f05270 */
[----:B-1----:R-:W-:-:S04]  /*1a00*/  @P0 LEA.HI R68, R14, R14, RZ, 0x1 ;  /* 0x0000000e0e440211 */ /* 0x002fc800078f08ff */
[----:B------:R-:W-:Y:S01]  /*1a10*/  @P0 LOP3.LUT R69, R68, 0xfffffe, RZ, 0xc0, !PT ;  /* 0x00fffffe44450812 */ /* 0x000fe200078ec0ff */
[----:B------:R-:W-:-:S03]  /*1a20*/  HFMA2.MMA R68, -RZ, RZ, 1.875, 0 ;  /* 0x3f800000ff447435 */ /* 0x000fc600000001ff */
[----:B------:R-:W-:Y:S02]  /*1a30*/  @P0 IADD3 R141, -R69, R14, RZ ;  /* 0x0000000e458d0210 */ /* 0x000fe40007ffe1ff */
[----:B------:R-:W-:Y:S02]  /*1a40*/  MOV R69, RZ ;  /* 0x000000ff00457202 */ /* 0x000fe40000000f00 */
[----:B------:R-:W-:-:S05]  /*1a50*/  @P0 LEA R141, R141, R128, 0x8 ;  /* 0x000000808d8d0211 */ /* 0x000fca00078e40ff */
[----:B------:R0:W1:Y:S02]  /*1a60*/  @P0 LDS.64 R68, [R141.X8+0x14d0] ;  /* 0x0014d0008d440984 */ /* 0x0000640000008a00 */
.L_x_14256:
[----:B0--3--:R-:W-:Y:S05]  /*1a70*/  BSYNC B0 ;  /* 0x0000000000007941 */ /* 0x009fea0003800000 */
.L_x_14255:
        /* <DEDUP_REMOVED lines=8> */
[----:B------:R-:W-:Y:S01]  /*1b00*/  ISETP.GT.U32.AND P3, PT, R12, 0x1b, PT ;  /* 0x0000001b0c00780c */ /* 0x000fe20003f64070 */
[----:B-1----:R-:W-:Y:S01]  /*1b10*/  FMUL.FTZ R164, R138, -R68 ;  /* 0x800000448aa47220 */ /* 0x002fe20000410000 */
[----:B------:R-:W1:Y:S01]  /*1b20*/  SHFL.UP PT, R141, R162, 0x1, RZ ;  /* 0x04200000a28d7989 */ /* 0x000e6200000e00ff */
[----:B------:R-:W-:-:S02]  /*1b30*/  ISETP.GT.U32.AND P4, PT, R12, 0x17, PT ;  /* 0x000000170c00780c */ /* 0x000fc40003f84070 */
[----:B------:R-:W-:Y:S01]  /*1b40*/  FFMA.FTZ R164, R139, -R69, R164 ;  /* 0x800000458ba47223 */ /* 0x000fe200000100a4 */
[----:B------:R-:W3:Y:S01]  /*1b50*/  SHFL.UP PT, R143, R142, 0x1, RZ ;  /* 0x042000008e8f7989 */ /* 0x000ee200000e00ff */
[----:B------:R-:W-:Y:S01]  /*1b60*/  ISETP.GT.U32.AND P5, PT, R12, 0xf, PT ;  /* 0x0000000f0c00780c */ /* 0x000fe20003fa4070 */
[C---:B0-----:R-:W-:Y:S02]  /*1b70*/  FMUL.FTZ R140, R142.reuse, R155 ;  /* 0x0000009b8e8c7220 */ /* 0x041fe40000410000 */
[-C--:B--2---:R-:W-:Y:S02]  /*1b80*/  FMUL.FTZ R144, R142, R145.reuse ;  /* 0x000000918e907220 */ /* 0x084fe40000410000 */
[C---:B------:R-:W-:Y:S02]  /*1b90*/  FFMA.FTZ R140, R162.reuse, R145, -R140 ;  /* 0x00000091a28c7223 */ /* 0x040fe4000001088c */
[----:B------:R-:W-:Y:S02]  /*1ba0*/  FFMA.FTZ R155, R162, R155, R144 ;  /* 0x0000009ba29b7223 */ /* 0x000fe40000010090 */
[----:B------:R-:W-:-:S02]  /*1bb0*/  @P0 FADD.FTZ R157, R157, R140 ;  /* 0x0000008c9d9d0221 */ /* 0x000fc40000010000 */
[----:B------:R-:W-:Y:S02]  /*1bc0*/  @P0 FADD.FTZ R158, R158, R155 ;  /* 0x0000009b9e9e0221 */ /* 0x000fe40000010000 */
[C---:B-1----:R-:W-:Y:S01]  /*1bd0*/  FMUL.FTZ R144, R142.reuse, R141 ;  /* 0x0000008d8e907220 */ /* 0x042fe20000410000 */
[----:B------:R-:W0:Y:S01]  /*1be0*/  SHFL.UP PT, R145, R157, 0x2, RZ ;  /* 0x044000009d917989 */ /* 0x000e2200000e00ff */
[-C--:B---3--:R-:W-:Y:S02]  /*1bf0*/  FMUL.FTZ R140, R142, R143.reuse ;  /* 0x0000008f8e8c7220 */ /* 0x088fe40000410000 */
[C---:B------:R-:W-:Y:S01]  /*1c00*/  FFMA.FTZ R143, R162.reuse, R143, R144 ;  /* 0x0000008fa28f7223 */ /* 0x040fe20000010090 */
[----:B------:R-:W1:Y:S01]  /*1c10*/  SHFL.UP PT, R148, R158, 0x2, RZ ;  /* 0x044000009e947989 */ /* 0x000e6200000e00ff */
[----:B------:R-:W-:-:S03]  /*1c20*/  @P0 FFMA.FTZ R162, R162, R141, -R140 ;  /* 0x0000008da2a20223 */ /* 0x000fc6000001088c */
[----:B------:R-:W-:Y:S02]  /*1c30*/  FSEL R143, R142, R143, !P0 ;  /* 0x0000008f8e8f7208 */ /* 0x000fe40004000000 */
[----:B------:R-:W2:Y:S01]  /*1c40*/  SHFL.UP PT, R140, R162, 0x2, RZ ;  /* 0x04400000a28c7989 */ /* 0x000ea200000e00ff */
[----:B------:R-:W-:-:S03]  /*1c50*/  ISETP.GE.AND P0, PT, R13, 0x2, PT ;  /* 0x000000020d00780c */ /* 0x000fc60003f06270 */
[----:B------:R-:W3:Y:S01]  /*1c60*/  SHFL.UP PT, R141, R143, 0x2, RZ ;  /* 0x044000008f8d7989 */ /* 0x000ee200000e00ff */
[CC--:B0-----:R-:W-:Y:S02]  /*1c70*/  FMUL.FTZ R155, R143.reuse, R145.reuse ;  /* 0x000000918f9b7220 */ /* 0x0c1fe40000410000 */
[-C--:B-1----:R-:W-:Y:S02]  /*1c80*/  FMUL.FTZ R142, R143, R148.reuse ;  /* 0x000000948f8e7220 */ /* 0x082fe40000410000 */
[C---:B------:R-:W-:Y:S02]  /*1c90*/  FFMA.FTZ R155, R162.reuse, R148, R155 ;  /* 0x00000094a29b7223 */ /* 0x040fe4000001009b */
[----:B------:R-:W-:-:S03]  /*1ca0*/  FFMA.FTZ R142, R162, R145, -R142 ;  /* 0x00000091a28e7223 */ /* 0x000fc6000001088e */
[----:B------:R-:W-:Y:S02]  /*1cb0*/  @P0 FADD.FTZ R158, R158, R155 ;  /* 0x0000009b9e9e0221 */ /* 0x000fe40000010000 */
[----:B------:R-:W-:Y:S02]  /*1cc0*/  @P0 FADD.FTZ R157, R157, R142 ;  /* 0x0000008e9d9d0221 */ /* 0x000fe40000010000 */
[CC--:B--2---:R-:W-:Y:S01]  /*1cd0*/  FMUL.FTZ R142, R143.reuse, R140.reuse ;  /* 0x0000008c8f8e7220 */ /* 0x0c4fe20000410000 */
        /* <DEDUP_REMOVED lines=11> */
[C---:B------:R-:W-:Y:S02]  /*1d90*/  FFMA.FTZ R140, R162.reuse, R155, -R140 ;  /* 0x0000009ba28c7223 */ /* 0x040fe4000001088c */
[----:B------:R-:W-:-:S03]  /*1da0*/  FFMA.FTZ R159, R162, R159, R144 ;  /* 0x0000009fa29f7223 */ /* 0x000fc60000010090 */
[----:B------:R-:W-:Y:S02]  /*1db0*/  @P0 FADD.FTZ R157, R157, R140 ;  /* 0x0000008c9d9d0221 */ /* 0x000fe40000010000 */
[----:B--2---:R-:W-:Y:S02]  /*1dc0*/  FMUL.FTZ R144, R142, R141 ;  /* 0x0000008d8e907220 */ /* 0x004fe40000410000 */
[----:B------:R-:W-:Y:S01]  /*1dd0*/  @P0 FADD.FTZ R158, R158, R159 ;  /* 0x0000009f9e9e0221 */ /* 0x000fe20000010000 */
        /* <DEDUP_REMOVED lines=12> */
[----:B------:R-:W-:Y:S02]  /*1ea0*/  FFMA.FTZ R148, R162, R145, -R140 ;  /* 0x00000091a2947223 */ /* 0x000fe4000001088c */
[----:B--2---:R-:W-:Y:S02]  /*1eb0*/  FMUL.FTZ R144, R142, R141 ;  /* 0x0000008d8e907220 */ /* 0x004fe40000410000 */
[----:B------:R-:W-:-:S02]  /*1ec0*/  @P0 FADD.FTZ R158, R158, R155 ;  /* 0x0000009b9e9e0221 */ /* 0x000fc40000010000 */
[-C--:B---3--:R-:W-:Y:S02]  /*1ed0*/  FMUL.FTZ R140, R142, R143.reuse ;  /* 0x0000008f8e8c7220 */ /* 0x088fe40000410000 */
[C---:B------:R-:W-:Y:S02]  /*1ee0*/  FFMA.FTZ R145, R162.reuse, R143, R144 ;  /* 0x0000008fa2917223 */ /* 0x040fe40000010090 */
[----:B------:R-:W-:Y:S01]  /*1ef0*/  @P0 FADD.FTZ R157, R157, R148 ;  /* 0x000000949d9d0221 */ /* 0x000fe20000010000 */
[----:B------:R-:W0:Y:S01]  /*1f00*/  SHFL.UP PT, R143, R158, 0x10, RZ ;  /* 0x060000009e8f7989 */ /* 0x000e2200000e00ff */
[----:B------:R-:W-:Y:S01]  /*1f10*/  @P0 FFMA.FTZ R162, R162, R141, -R140 ;  /* 0x0000008da2a20223 */ /* 0x000fe2000001088c */
        /* <DEDUP_REMOVED lines=10> */
[----:B------:R-:W-:Y:S02]  /*1fc0*/  FFMA.FTZ R159, -R138, R148, -R159 ;  /* 0x000000948a9f7223 */ /* 0x000fe4000001099f */
[----:B------:R-:W-:Y:S02]  /*1fd0*/  FMUL.FTZ R140, R126, R64 ;  /* 0x000000407e8c7220 */ /* 0x000fe40000410000 */
[----:B------:R-:W-:Y:S02]  /*1fe0*/  FFMA.FTZ R65, R139, R148, -R65 ;  /* 0x000000948b417223 */ /* 0x000fe40000010841 */
[----:B------:R-:W-:Y:S02]  /*1ff0*/  FADD.FTZ R64, -R142, R159 ;  /* 0x0000009f8e407221 */ /* 0x000fe40000010100 */
[----:B------:R-:W-:-:S02]  /*2000*/  FADD.FTZ R160, R140, R65 ;  /* 0x000000418ca07221 */ /* 0x000fc40000010000 */
[----:B------:R-:W-:Y:S02]  /*2010*/  FMUL.FTZ R161, R137, -R64 ;  /* 0x8000004089a17220 */ /* 0x000fe40000410000 */
[----:B0-----:R-:W-:Y:S02]  /*2020*/  FMUL.FTZ R66, R144, R143 ;  /* 0x0000008f90427220 */ /* 0x001fe40000410000 */
[----:B------:R-:W-:Y:S02]  /*2030*/  FFMA.FTZ R161, R135, R160, -R161 ;  /* 0x000000a087a17223 */ /* 0x000fe400000108a1 */
[-C--:B-1----:R-:W-:Y:S02]  /*2040*/  FFMA.FTZ R66, R162, R145.reuse, -R66 ;  /* 0x00000091a2427223 */ /* 0x082fe40000010842 */
[C---:B------:R-:W-:Y:S02]  /*2050*/  FMUL.FTZ R159, R144.reuse, R145 ;  /* 0x00000091909f7220 */ /* 0x040fe40000410000 */
[----:B--2---:R-:W-:-:S02]  /*2060*/  FMUL.FTZ R145, R144, R155 ;  /* 0x0000009b90917220 */ /* 0x004fc40000410000 */
[----:B------:R-:W-:Y:S02]  /*2070*/  FMUL.FTZ R160, R137, -R160 ;  /* 0x800000a089a07220 */ /* 0x000fe40000410000 */
[-C--:B---3--:R-:W-:Y:S02]  /*2080*/  FMUL.FTZ R65, R144, R67.reuse ;  /* 0x0000004390417220 */ /* 0x088fe40000410000 */
[C---:B------:R-:W-:Y:S02]  /*2090*/  FFMA.FTZ R67, R162.reuse, R67, R145 ;  /* 0x00000043a2437223 */ /* 0x040fe40000010091 */
[----:B------:R-:W-:Y:S01]  /*20a0*/  FFMA.FTZ R145, R135, R64, R160 ;  /* 0x0000004087917223 */ /* 0x000fe200000100a0 */
[----:B------:R-:W-:Y:S01]  /*20b0*/  HFMA2.MMA R64, -RZ, RZ, 1.875, 0 ;  /* 0x3f800000ff407435 */ /* 0x000fe200000001ff */
[----:B------:R-:W-:Y:S01]  /*20c0*/  FFMA.FTZ R159, R162, R143, R159 ;  /* 0x0000008fa29f7223 */ /* 0x000fe2000001009f */
[----:B------:R-:W-:Y:S01]  /*20d0*/  FSEL R160, R144, R67, !P0 ;  /* 0x0000004390a07208 */ /* 0x000fe20004000000 */
[----:B------:R-:W-:Y:S01]  /*20e0*/  @P0 FFMA.FTZ R162, R162, R155, -R65 ;  /* 0x0000009ba2a20223 */ /* 0x000fe20000010841 */
[----:B------:R-:W-:Y:S01]  /*20f0*/  MOV R65, RZ ;  /* 0x000000ff00417202 */ /* 0x000fe20000000f00 */
[----:B------:R-:W-:Y:S01]  /*2100*/  @P0 FADD.FTZ R158, R158, R159 ;  /* 0x0000009f9e9e0221 */ /* 0x000fe20000010000 */
[----:B-----5:R0:W-:Y:S01]  /*2110*/  SHFL.IDX PT, R155, R124, RZ, 0x1f ;  /* 0x00001fff7c9b7589 */ /* 0x0201e200000e0000 */
[----:B------:R-:W-:Y:S01]  /*2120*/  @P0 FADD.FTZ R157, R157, R66 ;  /* 0x000000429d9d0221 */ /* 0x000fe20000010000 */
[----:B------:R-:W-:Y:S01]  /*2130*/  ISETP.GE.AND P0, PT, R14, c[0x0][0x174], PT ;  /* 0x00005d000e007a0c */ /* 0x000fe20003f06270 */
[C---:B------:R-:W-:Y:S01]  /*2140*/  FMUL.FTZ R144, R121.reuse, R38 ;  /* 0x0000002679907220 */ /* 0x040fe20000410000 */
[----:B------:R1:W-:Y:S01]  /*2150*/  SHFL.IDX PT, R159, R125, RZ, 0x1f ;  /* 0x00001fff7d9f7589 */ /* 0x0003e200000e0000 */
[----:B------:R-:W-:Y:S01]  /*2160*/  CS2R R66, SRZ ;  /* 0x0000000000427805 */ /* 0x000fe2000001ff00 */
[----:B------:R-:W-:Y:S01]  /*2170*/  ISETP.NE.OR P0, PT, R12, RZ, P0 ;  /* 0x000000ff0c00720c */ /* 0x000fe20000705670 */
[----:B------:R-:W-:Y:S01]  /*2180*/  FADD.FTZ R161, R144, R161 ;  /* 0x000000a190a17221 */ /* 0x000fe20000010000 */
[----:B------:R-:W2:Y:S01]  /*2190*/  SHFL.UP PT, R160, R160, 0x1, RZ ;  /* 0x04200000a0a07989 */ /* 0x000ea200000e00ff */
[----:B0-----:R-:W-:Y:S01]  /*21a0*/  FMUL.FTZ R124, R121, R39 ;  /* 0x00000027797c7220 */ /* 0x001fe20000410000 */
[----:B------:R-:W-:-:S02]  /*21b0*/  SHF.L.U32 R143, R128, 0x4, RZ ;  /* 0x00000004808f7819 */ /* 0x000fc400000006ff */
[----:B------:R-:W0:Y:S01]  /*21c0*/  SHFL.UP PT, R162, R162, 0x1, RZ ;  /* 0x04200000a2a27989 */ /* 0x000e2200000e00ff */
[----:B------:R-:W-:Y:S02]  /*21d0*/  FADD.FTZ R39, -R124, R145 ;  /* 0x000000917c277221 */ /* 0x000fe40000010100 */
[----:B------:R-:W-:Y:S01]  /*21e0*/  FMUL.FTZ R145, R120, R37 ;  /* 0x0000002578917220 */ /* 0x000fe20000410000 */
[----:B------:R-:W3:Y:S01]  /*21f0*/  SHFL.UP PT, R157, R157, 0x1, RZ ;  /* 0x042000009d9d7989 */ /* 0x000ee200000e00ff */
[----:B------:R-:W-:Y:S02]  /*2200*/  FMUL.FTZ R37, R138, R69 ;  /* 0x000000458a257220 */ /* 0x000fe40000410000 */
[----:B-1----:R-:W-:Y:S01]  /*2210*/  FMUL.FTZ R125, R120, R36 ;  /* 0x00000024787d7220 */ /* 0x002fe20000410000 */
[----:B------:R-:W1:Y:S01]  /*2220*/  SHFL.UP PT, R158, R158, 0x1, RZ ;  /* 0x042000009e9e7989 */ /* 0x000e6200000e00ff */
[C---:B------:R-:W-:Y:S02]  /*2230*/  FMUL.FTZ R36, R146.reuse, -R161 ;  /* 0x800000a192247220 */ /* 0x040fe40000410000 */
[----:B------:R-:W-:Y:S01]  /*2240*/  FFMA.FTZ R37, R139, R68, -R37 ;  /* 0x000000448b257223 */ /* 0x000fe20000010825 */
[----:B------:R4:W4:Y:S01]  /*2250*/  @!P0 LDS.128 R64, [R143+0x25d0] ;  /* 0x0025d0008f408984 */ /* 0x0009220000000c00 */
[-C--:B------:R-:W-:Y:S01]  /*2260*/  FMUL.FTZ R38, R146, -R39.reuse ;  /* 0x8000002792267220 */ /* 0x080fe20000410000 */
[----:B------:R-:W-:Y:S01]  /*2270*/  ISETP.NE.AND P0, PT, R12, 0x1f, PT ;  /* 0x0000001f0c00780c */ /* 0x000fe20003f05270 */
[----:B------:R-:W-:-:S02]  /*2280*/  FFMA.FTZ R36, R136, R39, R36 ;  /* 0x0000002788247223 */ /* 0x000fc40000010024 */
[C---:B------:R-:W-:Y:S02]  /*2290*/  FMUL.FTZ R39, R137.reuse, -R37 ;  /* 0x8000002589277220 */ /* 0x040fe40000410000 */
[----:B------:R-:W-:Y:S02]  /*22a0*/  FFMA.FTZ R38, R136, R161, -R38 ;  /* 0x000000a188267223 */ /* 0x000fe40000010826 */
[C---:B--2---:R-:W-:Y:S02]  /*22b0*/  FMUL.FTZ R163, R160.reuse, R159 ;  /* 0x0000009fa0a37220 */ /* 0x044fe40000410000 */
[----:B------:R-:W-:Y:S02]  /*22c0*/  FMUL.FTZ R165, R160, R155 ;  /* 0x0000009ba0a57220 */ /* 0x000fe40000410000 */
[-C--:B------:R-:W-:Y:S02]  /*22d0*/  FMUL.FTZ R161, R137, -R164.reuse ;  /* 0x800000a489a17220 */ /* 0x080fe40000410000 */
[----:B------:R-:W-:-:S02]  /*22e0*/  FFMA.FTZ R39, R135, R164, R39 ;  /* 0x000000a487277223 */ /* 0x000fc40000010027 */
[C---:B0-----:R-:W-:Y:S02]  /*22f0*/  FFMA.FTZ R160, R162.reuse, R155, -R163 ;  /* 0x0000009ba2a07223 */ /* 0x041fe400000108a3 */
[----:B------:R-:W-:Y:S02]  /*2300*/  FFMA.FTZ R165, R162, R159, R165 ;  /* 0x0000009fa2a57223 */ /* 0x000fe400000100a5 */
[----:B------:R-:W-:Y:S02]  /*2310*/  FFMA.FTZ R161, R135, R37, -R161 ;  /* 0x0000002587a17223 */ /* 0x000fe400000108a1 */
[----:B------:R-:W-:Y:S02]  /*2320*/  FMUL.FTZ R37, R146, -R39 ;  /* 0x8000002792257220 */ /* 0x000fe40000410000 */
[----:B---3--:R-:W-:Y:S02]  /*2330*/  @P1 FADD.FTZ R155, R157, R160 ;  /* 0x000000a09d9b1221 */ /* 0x008fe40000010000 */
[----:B-1----:R-:W-:Y:S01]  /*2340*/  @P1 FADD.FTZ R159, R158, R165 ;  /* 0x000000a59e9f1221 */ /* 0x002fe20000010000 */
[----:B------:R-:W-:Y:S01]  /*2350*/  ISETP.GT.U32.AND P1, PT, R12, 0x1d, PT ;  /* 0x0000001d0c00780c */ /* 0x000fe20003f24070 */
[----:B------:R-:W-:-:S02]  /*2360*/  FMUL.FTZ R158, R146, -R161 ;  /* 0x800000a1929e7220 */ /* 0x000fc40000410000 */
[----:B------:R-:W-:Y:S02]  /*2370*/  FADD.FTZ R157, R125, R38 ;  /* 0x000000267d9d7221 */ /* 0x000fe40000010000 */
[C---:B------:R-:W-:Y:S02]  /*2380*/  FFMA.FTZ R38, R136.reuse, R161, -R37 ;  /* 0x000000a188267223 */ /* 0x040fe40000010825 */
[C---:B------:R-:W-:Y:S01]  /*2390*/  FMUL.FTZ R37, R123.reuse, R159 ;  /* 0x0000009f7b257220 */ /* 0x040fe20000410000 */
[----:B------:R0:W1:Y:S01]  /*23a0*/  SHFL.DOWN PT, R163, R157, 0x1, 0x1f ;  /* 0x08201f009da37f89 */ /* 0x00006200000e0000 */
[----:B------:R-:W-:Y:S02]  /*23b0*/  FMUL.FTZ R160, R123, R155 ;  /* 0x0000009b7ba07220 */ /* 0x000fe40000410000 */
[----:B------:R-:W-:Y:S01]  /*23c0*/  FADD.FTZ R123, -R145, R36 ;  /* 0x00000024917b7221 */ /* 0x000fe20000010100 */
[----:B------:R0:W2:Y:S01]  /*23d0*/  SHFL.DOWN PT, R161, R38, 0x1, 0x1f ;  /* 0x08201f0026a17f89 */ /* 0x0000a200000e0000 */
[----:B------:R-:W-:-:S02]  /*23e0*/  FFMA.FTZ R158, R136, R39, R158 ;  /* 0x00000027889e7223 */ /* 0x000fc4000001009e */
[C---:B------:R-:W-:Y:S01]  /*23f0*/  FFMA.FTZ R36, R122.reuse, R155, -R37 ;  /* 0x0000009b7a247223 */ /* 0x040fe20000010825 */
[----:B------:R0:W3:Y:S01]  /*2400*/  SHFL.DOWN PT, R165, R123, 0x1, 0x1f ;  /* 0x08201f007ba57f89 */ /* 0x0000e200000e0000 */
[----:B------:R-:W-:-:S03]  /*2410*/  FFMA.FTZ R122, R122, R159, R160 ;  /* 0x0000009f7a7a7223 */ /* 0x000fc600000100a0 */
[----:B------:R0:W0:Y:S01]  /*2420*/  SHFL.DOWN PT, R37, R158, 0x1, 0x1f ;  /* 0x08201f009e257f89 */ /* 0x00002200000e0000 */
[----:B------:R-:W-:Y:S05]  /*2430*/  @!P0 BRA `(.L_x_14258) ;  /* 0x000000b000008947 */ /* 0x000fea0003800000 */
[C---:B0---4-:R-:W-:Y:S02]  /*2440*/  FMUL.FTZ R39, R158.reuse, R37 ;  /* 0x000000259e277220 */ /* 0x051fe40000410000 */
[C---:B---3--:R-:W-:Y:S02]  /*2450*/  FMUL.FTZ R155, R158.reuse, R165 ;  /* 0x000000a59e9b7220 */ /* 0x048fe40000410000 */
[C---:B-1----:R-:W-:Y:S02]  /*2460*/  FMUL.FTZ R159, R158.reuse, R163 ;  /* 0x000000a39e9f7220 */ /* 0x042fe40000410000 */
        /* <DEDUP_REMOVED lines=8> */
.L_x_14258:
[----:B----4-:R-:W-:Y:S05]  /*24f0*/  BSYNC B0 ;  /* 0x0000000000007941 */ /* 0x010fea0003800000 */
.L_x_14257:
[----:B------:R4:W3:Y:S01]  /*2500*/  SHFL.DOWN PT, R159, R38, 0x2, 0x1f ;  /* 0x08401f00269f7f89 */ /* 0x0008e200000e0000 */
[----:B------:R-:W-:Y:S01]  /*2510*/  BSSY B0, `(.L_x_14259) ;  /* 0x0000012000007945 */ /* 0x000fe20003800000 */
[----:B------:R-:W-:Y:S02]  /*2520*/  FADD.FTZ R147, R147, R36 ;  /* 0x0000002493937221 */ /* 0x000fe40000010000 */
[----:B--2---:R4:W2:Y:S01]  /*2530*/  SHFL.DOWN PT, R161, R158, 0x2, 0x1f ;  /* 0x08401f009ea17f89 */ /* 0x0048a200000e0000 */
[----:B0-----:R-:W-:-:S03]  /*2540*/  FADD.FTZ R37, R151, R122 ;  /* 0x0000007a97257221 */ /* 0x001fc60000010000 */
[----:B-1----:R4:W0:Y:S04]  /*2550*/  SHFL.DOWN PT, R163, R157, 0x2, 0x1f ;  /* 0x08401f009da37f89 */ /* 0x00282800000e0000 */
[----:B---3--:R4:W1:Y:S01]  /*2560*/  SHFL.DOWN PT, R165, R123, 0x2, 0x1f ;  /* 0x08401f007ba57f89 */ /* 0x00886200000e0000 */
[----:B------:R-:W-:Y:S05]  /*2570*/  @P1 BRA `(.L_x_14260) ;  /* 0x000000b000001947 */ /* 0x000fea0003800000 */
[C---:B-1----:R-:W-:Y:S02]  /*2580*/  FMUL.FTZ R151, R158.reuse, R165 ;  /* 0x000000a59e977220 */ /* 0x042fe40000410000 */
[C---:B--2---:R-:W-:Y:S02]  /*2590*/  FMUL.FTZ R39, R158.reuse, R161 ;  /* 0x000000a19e277220 */ /* 0x044fe40000410000 */
[-C--:B0-----:R-:W-:Y:S02]  /*25a0*/  FMUL.FTZ R155, R158, R163.reuse ;  /* 0x000000a39e9b7220 */ /* 0x081fe40000410000 */
[----:B------:R-:W-:-:S02]  /*25b0*/  FFMA.FTZ R36, R38, R163, -R151 ;  /* 0x000000a326247223 */ /* 0x000fc40000010897 */
[-C--:B------:R-:W-:Y:S02]  /*25c0*/  FMUL.FTZ R151, R158, R159.reuse ;  /* 0x0000009f9e977220 */ /* 0x080fe40000410000 */
[C---:B------:R-:W-:Y:S02]  /*25d0*/  FFMA.FTZ R39, R38.reuse, R159, -R39 ;  /* 0x0000009f26277223 */ /* 0x040fe40000010827 */
[C---:B------:R-:W-:Y:S02]  /*25e0*/  FFMA.FTZ R122, R38.reuse, R165, R155 ;  /* 0x000000a5267a7223 */ /* 0x040fe4000001009b */
[----:B----4-:R-:W-:Y:S01]  /*25f0*/  FFMA.FTZ R158, R38, R161, R151 ;  /* 0x000000a1269e7223 */ /* 0x010fe20000010097 */
[----:B------:R-:W-:Y:S01]  /*2600*/  MOV R38, R39 ;  /* 0x0000002700267202 */ /* 0x000fe20000000f00 */
[----:B------:R-:W-:Y:S02]  /*2610*/  FADD.FTZ R157, R157, R36 ;  /* 0x000000249d9d7221 */ /* 0x000fe40000010000 */
[----:B------:R-:W-:-:S02]  /*2620*/  FADD.FTZ R123, R123, R122 ;  /* 0x0000007a7b7b7221 */ /* 0x000fc40000010000 */
.L_x_14260:
[----:B------:R-:W-:Y:S05]  /*2630*/  BSYNC B0 ;  /* 0x0000000000007941 */ /* 0x000fea0003800000 */
.L_x_14259:
[----:B------:R3:W4:Y:S01]  /*2640*/  SHFL.DOWN PT, R159, R38, 0x4, 0x1f ;  /* 0x08801f00269f7f89 */ /* 0x00072200000e0000 */
[----:B------:R-:W-:Y:S03]  /*2650*/  BSSY B0, `(.L_x_14261) ;  /* 0x0000010000007945 */ /* 0x000fe60003800000 */
[----:B--2---:R3:W2:Y:S04]  /*2660*/  SHFL.DOWN PT, R161, R158, 0x4, 0x1f ;  /* 0x08801f009ea17f89 */ /* 0x0046a800000e0000 */
[----:B0-----:R3:W0:Y:S04]  /*2670*/  SHFL.DOWN PT, R163, R157, 0x4, 0x1f ;  /* 0x08801f009da37f89 */ /* 0x00162800000e0000 */
[----:B-1----:R3:W1:Y:S01]  /*2680*/  SHFL.DOWN PT, R165, R123, 0x4, 0x1f ;  /* 0x08801f007ba57f89 */ /* 0x00266200000e0000 */
[----:B------:R-:W-:Y:S05]  /*2690*/  @P3 BRA `(.L_x_14262) ;  /* 0x000000b000003947 */ /* 0x000fea0003800000 */
[C---:B-1----:R-:W-:Y:S02]  /*26a0*/  FMUL.FTZ R151, R158.reuse, R165 ;  /* 0x000000a59e977220 */ /* 0x042fe40000410000 */
[----:B--2---:R-:W-:-:S02]  /*26b0*/  FMUL.FTZ R39, R158, R161 ;  /* 0x000000a19e277220 */ /* 0x004fc40000410000 */
[-C--:B0-----:R-:W-:Y:S02]  /*26c0*/  FMUL.FTZ R155, R158, R163.reuse ;  /* 0x000000a39e9b7220 */ /* 0x081fe40000410000 */
        /* <DEDUP_REMOVED lines=8> */
.L_x_14262:
[----:B------:R-:W-:Y:S05]  /*2750*/  BSYNC B0 ;  /* 0x0000000000007941 */ /* 0x000fea0003800000 */
.L_x_14261:
[----:B----4-:R4:W3:Y:S01]  /*2760*/  SHFL.DOWN PT, R159, R38, 0x8, 0x1f ;  /* 0x09001f00269f7f89 */ /* 0x0108e200000e0000 */
        /* <DEDUP_REMOVED lines=16> */
.L_x_14264:
[----:B------:R-:W-:Y:S05]  /*2870*/  BSYNC B0 ;  /* 0x0000000000007941 */ /* 0x000fea0003800000 */
.L_x_14263:
[----:B--2---:R2:W4:Y:S01]  /*2880*/  SHFL.DOWN PT, R161, R38, 0x10, 0x1f ;  /* 0x0a001f0026a17f89 */ /* 0x00452200000e0000 */
[----:B------:R-:W-:Y:S01]  /*2890*/  BSSY B0, `(.L_x_14265) ;  /* 0x0000012000007945 */ /* 0x000fe20003800000 */
[C---:B------:R-:W-:Y:S02]  /*28a0*/  FMUL.FTZ R122, R146.reuse, R37 ;  /* 0x00000025927a7220 */ /* 0x040fe40000410000 */
[----:B------:R2:W3:Y:S01]  /*28b0*/  SHFL.DOWN PT, R39, R158, 0x10, 0x1f ;  /* 0x0a001f009e277f89 */ /* 0x0004e200000e0000 */
[----:B------:R-:W-:-:S03]  /*28c0*/  FMUL.FTZ R36, R146, R147 ;  /* 0x0000009392247220 */ /* 0x000fc60000410000 */
[----:B0-----:R2:W0:Y:S04]  /*28d0*/  SHFL.DOWN PT, R163, R157, 0x10, 0x1f ;  /* 0x0a001f009da37f89 */ /* 0x00142800000e0000 */
[----:B-1----:R2:W1:Y:S01]  /*28e0*/  SHFL.DOWN PT, R165, R123, 0x10, 0x1f ;  /* 0x0a001f007ba57f89 */ /* 0x00246200000e0000 */
[----:B------:R-:W-:Y:S05]  /*28f0*/  @P5 BRA `(.L_x_14266) ;  /* 0x000000b000005947 */ /* 0x000fea0003800000 */
[C---:B---3--:R-:W-:Y:S02]  /*2900*/  FMUL.FTZ R151, R158.reuse, R39 ;  /* 0x000000279e977220 */ /* 0x048fe40000410000 */
[C---:B-1----:R-:W-:Y:S02]  /*2910*/  FMUL.FTZ R155, R158.reuse, R165 ;  /* 0x000000a59e9b7220 */ /* 0x042fe40000410000 */
[C---:B0-----:R-:W-:Y:S02]  /*2920*/  FMUL.FTZ R159, R158.reuse, R163 ;  /* 0x000000a39e9f7220 */ /* 0x041fe40000410000 */
        /* <DEDUP_REMOVED lines=8> */
.L_x_14266:
[----:B------:R-:W-:Y:S05]  /*29b0*/  BSYNC B0 ;  /* 0x0000000000007941 */ /* 0x000fea0003800000 */
.L_x_14265:
[C---:B---3--:R-:W-:Y:S01]  /*29c0*/  FFMA.FTZ R39, R136.reuse, R147, -R122 ;  /* 0x0000009388277223 */ /* 0x048fe2000001087a */
[----:B------:R-:W-:Y:S01]  /*29d0*/  SHFL.DOWN PT, R160, R158, 0x1, 0x1f ;  /* 0x08201f009ea07f89 */ /* 0x000fe200000e0000 */
[----:B------:R-:W-:Y:S01]  /*29e0*/  FFMA.FTZ R36, R136, R37, R36 ;  /* 0x0000002588247223 */ /* 0x000fe20000010024 */
[----:B------:R-:W-:Y:S01]  /*29f0*/  ISETP.NE.AND P0, PT, R29, RZ, PT ;  /* 0x000000ff1d00720c */ /* 0x000fe20003f05270 */
[C---:B------:R-:W-:Y:S01]  /*2a00*/  FFMA.FTZ R39, R61.reuse, R156, R39 ;  /* 0x0000009c3d277223 */ /* 0x040fe20000010027 */
[----:B------:R-:W3:Y:S01]  /*2a10*/  SHFL.IDX PT, R151, R66, RZ, 0x1f ;  /* 0x00001fff42977589 */ /* 0x000ee200000e0000 */
[----:B------:R-:W-:Y:S01]  /*2a20*/  FFMA.FTZ R152, R61, R152, R36 ;  /* 0x000000983d987223 */ /* 0x000fe20000010024 */
[----:B------:R-:W-:Y:S01]  /*2a30*/  BSSY B0, `(.L_x_14267) ;  /* 0x00000b0000007945 */ /* 0x000fe20003800000 */
[C---:B----4-:R-:W-:Y:S01]  /*2a40*/  FMUL.FTZ R161, R137.reuse, R39 ;  /* 0x0000002789a17220 */ /* 0x050fe20000410000 */
[----:B------:R-:W4:Y:S01]  /*2a50*/  SHFL.IDX PT, R122, R67, RZ, 0x1f ;  /* 0x00001fff437a7589 */ /* 0x000f2200000e0000 */
[----:B------:R-:W-:-:S02]  /*2a60*/  FMUL.FTZ R36, R137, R152 ;  /* 0x0000009889247220 */ /* 0x000fc40000410000 */
[C---:B------:R-:W-:Y:S01]  /*2a70*/  FFMA.FTZ R164, R135.reuse, R152, R161 ;  /* 0x0000009887a47223 */ /* 0x040fe200000100a1 */
[----:B------:R-:W5:Y:S01]  /*2a80*/  SHFL.DOWN PT, R162, R38, 0x1, 0x1f ;  /* 0x08201f0026a27f89 */ /* 0x000f6200000e0000 */
[----:B0-----:R-:W-:Y:S02]  /*2a90*/  FFMA.FTZ R163, R135, R39, -R36 ;  /* 0x0000002787a37223 */ /* 0x001fe40000010824 */
[C---:B------:R-:W-:Y:S01]  /*2aa0*/  FFMA.FTZ R36, R62.reuse, R149, R164 ;  /* 0x000000953e247223 */ /* 0x040fe200000100a4 */
[----:B------:R-:W0:Y:S01]  /*2ab0*/  SHFL.DOWN PT, R156, R123, 0x1, 0x1f ;  /* 0x08201f007b9c7f89 */ /* 0x000e2200000e0000 */
[----:B------:R-:W-:Y:S02]  /*2ac0*/  FFMA.FTZ R153, R62, R153, R163 ;  /* 0x000000993e997223 */ /* 0x000fe400000100a3 */
[----:B------:R-:W-:Y:S01]  /*2ad0*/  FMUL.FTZ R164, R138, R36 ;  /* 0x000000248aa47220 */ /* 0x000fe20000410000 */
[----:B------:R-:W2:Y:S03]  /*2ae0*/  SHFL.DOWN PT, R155, R157, 0x1, 0x1f ;  /* 0x08201f009d9b7f89 */ /* 0x000ea600000e0000 */
[----:B------:R-:W-:Y:S01]  /*2af0*/  FFMA.FTZ R149, R139, R153, -R164 ;  /* 0x000000998b957223 */ /* 0x000fe200000108a4 */
[----:B------:R-:W1:Y:S04]  /*2b00*/  SHFL.IDX PT, R159, R158, RZ, 0x1f ;  /* 0x00001fff9e9f7589 */ /* 0x000e6800000e0000 */
[----:B------:R0:W1:Y:S01]  /*2b10*/  SHFL.IDX PT, R161, R38, RZ, 0x1f ;  /* 0x00001fff26a17589 */ /* 0x00006200000e0000 */
[----:B---3--:R-:W-:-:S02]  /*2b20*/  @P2 FMUL.FTZ R163, R160, R151 ;  /* 0x00000097a0a32220 */ /* 0x008fc40000410000 */
[-C--:B----4-:R-:W-:Y:S01]  /*2b30*/  @P2 FMUL.FTZ R160, R160, R122.reuse ;  /* 0x0000007aa0a02220 */ /* 0x090fe20000410000 */
[----:B--2---:R-:W2:Y:S01]  /*2b40*/  SHFL.IDX PT, R123, R123, RZ, 0x1f ;  /* 0x00001fff7b7b7589 */ /* 0x004ea200000e0000 */
[----:B-----5:R-:W-:-:S03]  /*2b50*/  @P2 FFMA.FTZ R163, R162, R122, R163 ;  /* 0x0000007aa2a32223 */ /* 0x020fc600000100a3 */
[----:B------:R-:W3:Y:S01]  /*2b60*/  SHFL.IDX PT, R157, R157, RZ, 0x1f ;  /* 0x00001fff9d9d7589 */ /* 0x000ee200000e0000 */
[----:B------:R-:W-:Y:S02]  /*2b70*/  @P2 FFMA.FTZ R160, R162, R151, -R160 ;  /* 0x00000097a2a02223 */ /* 0x000fe400000108a0 */
[----:B0-----:R-:W-:Y:S02]  /*2b80*/  @P2 FADD.FTZ R122, R156, R163 ;  /* 0x000000a39c7a2221 */ /* 0x001fe40000010000 */
[----:B------:R-:W-:Y:S02]  /*2b90*/  FFMA.FTZ R38, R63, R150, R149 ;  /* 0x000000963f267223 */ /* 0x000fe40000010095 */
[----:B------:R-:W-:Y:S02]  /*2ba0*/  @P2 FADD.FTZ R151, R155, R160 ;  /* 0x000000a09b972221 */ /* 0x000fe40000010000 */
[-C--:B------:R-:W-:Y:S02]  /*2bb0*/  FMUL.FTZ R155, R122, -R69.reuse ;  /* 0x800000457a9b7220 */ /* 0x080fe40000410000 */
[----:B------:R-:W-:-:S02]  /*2bc0*/  FMUL.FTZ R163, R151, -R69 ;  /* 0x8000004597a37220 */ /* 0x000fc40000410000 */
[----:B-1----:R-:W-:Y:S02]  /*2bd0*/  FMUL.FTZ R150, R159, R66 ;  /* 0x000000429f967220 */ /* 0x002fe40000410000 */
[-C--:B------:R-:W-:Y:S02]  /*2be0*/  FFMA.FTZ R69, R151, R68.reuse, -R155 ;  /* 0x0000004497457223 */ /* 0x080fe4000001089b */
[----:B------:R-:W-:Y:S02]  /*2bf0*/  FFMA.FTZ R156, R122, R68, R163 ;  /* 0x000000447a9c7223 */ /* 0x000fe400000100a3 */
[-C--:B------:R-:W-:Y:S02]  /*2c00*/  FMUL.FTZ R149, R159, R67.reuse ;  /* 0x000000439f957220 */ /* 0x080fe40000410000 */
[----:B------:R-:W-:Y:S02]  /*2c10*/  FFMA.FTZ R150, R161, R67, R150 ;  /* 0x00000043a1967223 */ /* 0x000fe40000010096 */
[----:B------:R-:W-:-:S02]  /*2c20*/  FMUL.FTZ R68, R159, R65 ;  /* 0x000000419f447220 */ /* 0x000fc40000410000 */
[-C--:B------:R-:W-:Y:S02]  /*2c30*/  FMUL.FTZ R122, R159, R64.reuse ;  /* 0x000000409f7a7220 */ /* 0x080fe40000410000 */
[----:B------:R-:W-:Y:S02]  /*2c40*/  FMUL.FTZ R67, R138, R153 ;  /* 0x000000998a437220 */ /* 0x000fe40000410000 */
[C---:B------:R-:W-:Y:S01]  /*2c50*/  FFMA.FTZ R64, R161.reuse, R64, -R68 ;  /* 0x00000040a1407223 */ /* 0x040fe20000010844 */
[----:B------:R-:W-:Y:S01]  /*2c60*/  P2R R68, PR, RZ, 0x1 ;  /* 0x00000001ff447803 */ /* 0x000fe20000000000 */
[----:B------:R-:W-:Y:S02]  /*2c70*/  FFMA.FTZ R65, R161, R65, R122 ;  /* 0x00000041a1417223 */ /* 0x000fe4000001007a */
[----:B------:R-:W-:Y:S02]  /*2c80*/  FFMA.FTZ R122, R139, R36, R67 ;  /* 0x000000248b7a7223 */ /* 0x000fe40000010043 */
[----:B------:R-:W-:-:S02]  /*2c90*/  FADD.FTZ R68, -R141, R156 ;  /* 0x0000009c8d447221 */ /* 0x000fc40000010100 */
[----:B------:R-:W-:Y:S02]  /*2ca0*/  FADD.FTZ R69, R148, R69 ;  /* 0x0000004594457221 */ /* 0x000fe40000010000 */
[----:B------:R-:W-:Y:S02]  /*2cb0*/  FFMA.FTZ R154, R63, R154, R122 ;  /* 0x0000009a3f9a7223 */ /* 0x000fe4000001007a */
[C---:B------:R-:W-:Y:S02]  /*2cc0*/  FMUL.FTZ R122, R138.reuse, -R68 ;  /* 0x800000448a7a7220 */ /* 0x040fe40000410000 */
[----:B------:R-:W-:Y:S02]  /*2cd0*/  FMUL.FTZ R138, R138, -R69 ;  /* 0x800000458a8a7220 */ /* 0x000fe40000410000 */
[----:B------:R-:W-:Y:S02]  /*2ce0*/  FFMA.FTZ R66, R161, R66, -R149 ;  /* 0x00000042a1427223 */ /* 0x000fe40000010895 */
[----:B--2---:R-:W-:-:S02]  /*2cf0*/  FADD.FTZ R67, R123, R150 ;  /* 0x000000967b437221 */ /* 0x004fc40000010000 */
[C---:B------:R-:W-:Y:S02]  /*2d00*/  FFMA.FTZ R141, R139.reuse, R68, R138 ;  /* 0x000000448b8d7223 */ /* 0x040fe4000001008a */
[----:B------:R-:W-:Y:S02]  /*2d10*/  FFMA.FTZ R123, R139, R69, -R122 ;  /* 0x000000458b7b7223 */ /* 0x000fe4000001087a */
[----:B---3--:R-:W-:Y:S02]  /*2d20*/  FADD.FTZ R66, R157, R66 ;  /* 0x000000429d427221 */ /* 0x008fe40000010000 */
[----:B------:R-:W-:Y:S02]  /*2d30*/  FADD.FTZ R142, -R142, R141 ;  /* 0x0000008d8e8e7221 */ /* 0x000fe40000010100 */
[----:B------:R-:W-:Y:S01]  /*2d40*/  FADD.FTZ R139, R140, R123 ;  /* 0x0000007b8c8b7221 */ /* 0x000fe20000010000 */
[----:B------:R0:W-:Y:S01]  /*2d50*/  @!P0 STS.128 [R143+0x25d0], R64 ;  /* 0x0025d0408f008388 */ /* 0x0001e20000000c00 */
[----:B------:R-:W-:-:S02]  /*2d60*/  FMUL.FTZ R149, R63, R70 ;  /* 0x000000463f957220 */ /* 0x000fc40000410000 */
[C---:B------:R-:W-:Y:S02]  /*2d70*/  FMUL.FTZ R155, R70.reuse, R68 ;  /* 0x00000044469b7220 */ /* 0x040fe40000410000 */
[----:B------:R-:W-:Y:S02]  /*2d80*/  FFMA.FTZ R138, R43, -R149, R154 ;  /* 0x800000952b8a7223 */ /* 0x000fe4000001009a */
[----:B------:R-:W-:Y:S02]  /*2d90*/  FMUL.FTZ R151, R70, R69 ;  /* 0x0000004546977220 */ /* 0x000fe40000410000 */
[----:B------:R-:W-:Y:S02]  /*2da0*/  FFMA.FTZ R140, R42, -R149, R38 ;  /* 0x800000952a8c7223 */ /* 0x000fe40000010026 */
[----:B------:R-:W-:Y:S02]  /*2db0*/  FMUL.FTZ R122, R138, R155 ;  /* 0x0000009b8a7a7220 */ /* 0x000fe40000410000 */
[----:B------:R-:W-:-:S02]  /*2dc0*/  FMUL.FTZ R148, R71, R142 ;  /* 0x0000008e47947220 */ /* 0x000fc40000410000 */
[----:B------:R-:W-:Y:S02]  /*2dd0*/  FMUL.FTZ R123, R138, R151 ;  /* 0x000000978a7b7220 */ /* 0x000fe40000410000 */
[CC--:B0-----:R-:W-:Y:S02]  /*2de0*/  FMUL.FTZ R66, R137.reuse, -R142.reuse ;  /* 0x8000008e89427220 */ /* 0x0c1fe40000410000 */
[----:B------:R-:W-:Y:S02]  /*2df0*/  FMUL.FTZ R137, R137, -R139 ;  /* 0x8000008b89897220 */ /* 0x000fe40000410000 */
[----:B------:R-:W-:Y:S02]  /*2e00*/  FMUL.FTZ R143, R62, R71 ;  /* 0x000000473e8f7220 */ /* 0x000fe40000410000 */
[C---:B------:R-:W-:Y:S02]  /*2e10*/  FFMA.FTZ R65, R135.reuse, R139, -R66 ;  /* 0x0000008b87417223 */ /* 0x040fe40000010842 */
[----:B------:R-:W-:-:S02]  /*2e20*/  FFMA.FTZ R137, R135, R142, R137 ;  /* 0x0000008e87897223 */ /* 0x000fc40000010089 */
[----:B------:R-:W-:Y:S02]  /*2e30*/  FMUL.FTZ R67, R63, R155 ;  /* 0x0000009b3f437220 */ /* 0x000fe40000410000 */
[----:B------:R-:W-:Y:S02]  /*2e40*/  FFMA.FTZ R141, R41, -R143, R36 ;  /* 0x8000008f298d7223 */ /* 0x000fe40000010024 */
[----:B------:R-:W-:Y:S01]  /*2e50*/  FADD.FTZ R135, R144, R65 ;  /* 0x0000004190877221 */ /* 0x000fe20000010000 */
[----:B------:R0:W-:Y:S01]  /*2e60*/  STS [R10.X4+0x85c], R67 ;  /* 0x00085c430a007388 */ /* 0x0001e20000004800 */
[----:B------:R-:W-:Y:S02]  /*2e70*/  FADD.FTZ R144, -R124, R137 ;  /* 0x000000897c907221 */ /* 0x000fe40000010100 */
[-C--:B------:R-:W-:Y:S02]  /*2e80*/  FMUL.FTZ R149, R63, R151.reuse ;  /* 0x000000973f957220 */ /* 0x080fe40000410000 */
[----:B------:R-:W-:-:S02]  /*2e90*/  FFMA.FTZ R151, R140, R151, R122 ;  /* 0x000000978c977223 */ /* 0x000fc4000001007a */
[----:B------:R-:W-:Y:S01]  /*2ea0*/  FFMA.FTZ R143, R40, -R143, R153 ;  /* 0x8000008f288f7223 */ /* 0x000fe20000010099 */
[----:B------:R1:W-:Y:S01]  /*2eb0*/  STS [R10.X4+0x858], R149 ;  /* 0x000858950a007388 */ /* 0x0003e20000004800 */
[----:B------:R-:W-:Y:S02]  /*2ec0*/  FMUL.FTZ R122, R71, R139 ;  /* 0x0000008b477a7220 */ /* 0x000fe40000410000 */
[C---:B------:R-:W-:Y:S02]  /*2ed0*/  FMUL.FTZ R66, R141.reuse, R148 ;  /* 0x000000948d427220 */ /* 0x040fe40000410000 */
[----:B0-----:R-:W-:Y:S02]  /*2ee0*/  FMUL.FTZ R67, R146, -R144 ;  /* 0x8000009092437220 */ /* 0x001fe40000410000 */
[----:B------:R-:W-:Y:S02]  /*2ef0*/  FFMA.FTZ R64, R140, R155, -R123 ;  /* 0x0000009b8c407223 */ /* 0x000fe4000001087b */
[----:B------:R-:W-:-:S02]  /*2f00*/  FMUL.FTZ R65, R141, R122 ;  /* 0x0000007a8d417220 */ /* 0x000fc40000410000 */
[-C--:B------:R-:W-:Y:S02]  /*2f10*/  FFMA.FTZ R66, R143, R122.reuse, R66 ;  /* 0x0000007a8f427223 */ /* 0x080fe40000010042 */
[----:B------:R-:W-:Y:S02]  /*2f20*/  FMUL.FTZ R137, R62, R122 ;  /* 0x0000007a3e897220 */ /* 0x000fe40000410000 */
[-C--:B------:R-:W-:Y:S02]  /*2f30*/  FMUL.FTZ R123, R146, -R135.reuse ;  /* 0x80000087927b7220 */ /* 0x080fe40000410000 */
[C---:B------:R-:W-:Y:S01]  /*2f40*/  FFMA.FTZ R122, R136.reuse, R135, -R67 ;  /* 0x00000087887a7223 */ /* 0x040fe20000010843 */
[----:B------:R0:W-:Y:S01]  /*2f50*/  STS [R10.X4+0x850], R137 ;  /* 0x000850890a007388 */ /* 0x0001e20000004800 */
[----:B------:R-:W-:Y:S02]  /*2f60*/  FFMA.FTZ R136, R136, R144, R123 ;  /* 0x0000009088887223 */ /* 0x000fe4000001007b */
[----:B------:R-:W-:-:S02]  /*2f70*/  FMUL.FTZ R146, R60, R131 ;  /* 0x000000833c927220 */ /* 0x000fc40000410000 */
[----:B------:R-:W-:Y:S02]  /*2f80*/  FADD.FTZ R125, R125, R122 ;  /* 0x0000007a7d7d7221 */ /* 0x000fe40000010000 */
[----:B------:R-:W-:Y:S02]  /*2f90*/  FMUL.FTZ R67, R61, R132 ;  /* 0x000000843d437220 */ /* 0x000fe40000410000 */
[----:B-1----:R-:W-:Y:S02]  /*2fa0*/  FMUL.FTZ R149, R62, R148 ;  /* 0x000000943e957220 */ /* 0x002fe40000410000 */
[----:B------:R-:W-:Y:S02]  /*2fb0*/  FADD.FTZ R136, -R145, R136 ;  /* 0x0000008891887221 */ /* 0x000fe40000010100 */
[----:B------:R-:W-:Y:S01]  /*2fc0*/  FFMA.FTZ R123, R45, -R146, R37 ;  /* 0x800000922d7b7223 */ /* 0x000fe20000010025 */
[----:B------:R1:W-:Y:S01]  /*2fd0*/  STS [R10.X4+0x854], R149 ;  /* 0x000854950a007388 */ /* 0x0003e20000004800 */
[----:B0-----:R-:W-:-:S02]  /*2fe0*/  FMUL.FTZ R137, R131, R125 ;  /* 0x0000007d83897220 */ /* 0x001fc40000410000 */
[-C--:B------:R-:W-:Y:S02]  /*2ff0*/  FFMA.FTZ R145, R47, -R67.reuse, R152 ;  /* 0x800000432f917223 */ /* 0x080fe40000010098 */
[----:B------:R-:W-:Y:S02]  /*3000*/  FMUL.FTZ R156, R132, R144 ;  /* 0x00000090849c7220 */ /* 0x000fe40000410000 */
[----:B------:R-:W-:Y:S02]  /*3010*/  FFMA.FTZ R124, R44, -R146, R147 ;  /* 0x800000922c7c7223 */ /* 0x000fe40000010093 */
[----:B------:R-:W-:Y:S02]  /*3020*/  FFMA.FTZ R122, R46, -R67, R39 ;  /* 0x800000432e7a7223 */ /* 0x000fe40000010027 */
[----:B------:R-:W-:Y:S02]  /*3030*/  FMUL.FTZ R150, R132, R135 ;  /* 0x0000008784967220 */ /* 0x000fe40000410000 */
[----:B------:R-:W-:-:S02]  /*3040*/  FMUL.FTZ R67, R131, R136 ;  /* 0x0000008883437220 */ /* 0x000fc40000410000 */
[----:B------:R-:W-:Y:S02]  /*3050*/  FMUL.FTZ R146, R123, R137 ;  /* 0x000000897b927220 */ /* 0x000fe40000410000 */
[----:B-1----:R-:W-:Y:S02]  /*3060*/  FMUL.FTZ R149, R145, R156 ;  /* 0x0000009c91957220 */ /* 0x002fe40000410000 */
[----:B------:R-:W-:Y:S02]  /*3070*/  FFMA.FTZ R65, R143, R148, -R65 ;  /* 0x000000948f417223 */ /* 0x000fe40000010841 */
[----:B------:R-:W-:Y:S02]  /*3080*/  FMUL.FTZ R157, R145, R150 ;  /* 0x00000096919d7220 */ /* 0x000fe40000410000 */
[-C--:B------:R-:W-:Y:S02]  /*3090*/  FFMA.FTZ R148, R124, R67.reuse, -R146 ;  /* 0x000000437c947223 */ /* 0x080fe40000010892 */
[----:B------:R-:W-:-:S02]  /*30a0*/  FMUL.FTZ R146, R123, R67 ;  /* 0x000000437b927220 */ /* 0x000fc40000410000 */
[-C--:B------:R-:W-:Y:S02]  /*30b0*/  FFMA.FTZ R155, R122, R150.reuse, R149 ;  /* 0x000000967a9b7223 */ /* 0x080fe40000010095 */
[C---:B------:R-:W-:Y:S02]  /*30c0*/  FMUL.FTZ R159, R61.reuse, R150 ;  /* 0x000000963d9f7220 */ /* 0x040fe40000410000 */
[-C--:B------:R-:W-:Y:S02]  /*30d0*/  FMUL.FTZ R161, R61, R156.reuse ;  /* 0x0000009c3da17220 */ /* 0x080fe40000410000 */
[C---:B------:R-:W-:Y:S01]  /*30e0*/  FMUL.FTZ R149, R60.reuse, R137 ;  /* 0x000000893c957220 */ /* 0x040fe20000410000 */
[----:B------:R-:W-:Y:S01]  /*30f0*/  STS [R10.X4+0x848], R159 ;  /* 0x0008489f0a007388 */ /* 0x000fe20000004800 */
[----:B------:R-:W-:Y:S02]  /*3100*/  FMUL.FTZ R67, R60, R67 ;  /* 0x000000433c437220 */ /* 0x000fe40000410000 */
[----:B------:R-:W-:Y:S01]  /*3110*/  FFMA.FTZ R157, R122, R156, -R157 ;  /* 0x0000009c7a9d7223 */ /* 0x000fe2000001089d */
[----:B------:R0:W-:Y:S01]  /*3120*/  STS [R10.X4+0x84c], R161 ;  /* 0x00084ca10a007388 */ /* 0x0001e20000004800 */
[----:B------:R-:W-:-:S02]  /*3130*/  FADD.FTZ R148, RZ, R148 ;  /* 0x00000094ff947221 */ /* 0x000fc40000010000 */
[----:B------:R-:W-:Y:S01]  /*3140*/  FFMA.FTZ R146, R124, R137, R146 ;  /* 0x000000897c927223 */ /* 0x000fe20000010092 */
[----:B------:R-:W-:Y:S01]  /*3150*/  STS [R10.X4+0x840], R149 ;  /* 0x000840950a007388 */ /* 0x000fe20000004800 */
[----:B------:R-:W-:Y:S02]  /*3160*/  FADD.FTZ R148, R148, R157 ;  /* 0x0000009d94947221 */ /* 0x000fe40000010000 */
[----:B------:R-:W-:Y:S01]  /*3170*/  FADD.FTZ R146, RZ, R146 ;  /* 0x00000092ff927221 */ /* 0x000fe20000010000 */
[----:B------:R1:W-:Y:S01]  /*3180*/  STS [R10.X4+0x844], R67 ;  /* 0x000844430a007388 */ /* 0x0003e20000004800 */
[----:B------:R-:W-:Y:S02]  /*3190*/  FADD.FTZ R65, R148, R65 ;  /* 0x0000004194417221 */ /* 0x000fe40000010000 */
[----:B0-----:R-:W-:Y:S01]  /*31a0*/  FMUL.FTZ R161, R121, R39 ;  /* 0x0000002779a17220 */ /* 0x001fe20000410000 */
[----:B------:R-:W-:Y:S01]  /*31b0*/  BAR.SYNC.DEFER_BLOCKING 0x0 ;  /* 0x0000000000007b1d */ /* 0x000fe20000010000 */
[----:B------:R-:W-:Y:S01]  /*31c0*/  FADD.FTZ R137, R65, R64 ;  /* 0x0000004041897221 */ /* 0x000fe20000010000 */
[----:B------:R-:W-:Y:S01]  /*31d0*/  LEA R64, R14, 0xffffff80, 0x7 ;  /* 0xffffff800e407811 */ /* 0x000fe200078e38ff */
[----:B------:R-:W-:-:S02]  /*31e0*/  FFMA.FTZ R39, -R121, R152, -RZ ;  /* 0x0000009879277223 */ /* 0x000fc400000109ff */
[----:B------:R-:W-:Y:S01]  /*31f0*/  FADD.FTZ R155, R146, R155 ;  /* 0x0000009b929b7221 */ /* 0x000fe20000010000 */
[----:B------:R-:W-:Y:S01]  /*3200*/  IADD3 R64, -R64, c[0x0][0x168], RZ ;  /* 0x00005a0040407a10 */ /* 0x000fe20007ffe1ff */
[----:B------:R-:W-:Y:S02]  /*3210*/  FMUL.FTZ R65, R120, R147 ;  /* 0x0000009378417220 */ /* 0x000fe40000410000 */
[----:B------:R-:W-:Y:S01]  /*3220*/  FADD.FTZ R66, R155, R66 ;  /* 0x000000429b427221 */ /* 0x000fe20000010000 */
[----:B------:R-:W-:Y:S01]  /*3230*/  LEA R152, R64, -R29, 0x1 ;  /* 0x8000001d40987211 */ /* 0x000fe200078e08ff */
[----:B------:R-:W-:Y:S02]  /*3240*/  FFMA.FTZ R37, -R120, R37, -RZ ;  /* 0x0000002578257223 */ /* 0x000fe400000109ff */
[----:B------:R-:W-:Y:S01]  /*3250*/  FMUL.FTZ R163, R126, R153 ;  /* 0x000000997ea37220 */ /* 0x000fe20000410000 */
[----:B------:R-:W-:Y:S01]  /*3260*/  ISETP.GE.AND P0, PT, R152, 0x1, PT ;  /* 0x000000019800780c */ /* 0x000fe20003f06270 */
[----:B------:R-:W-:Y:S01]  /*3270*/  FMUL.FTZ R165, R127, R38 ;  /* 0x000000267fa57220 */ /* 0x000fe20000410000 */
[----:B------:R-:W-:Y:S01]  /*3280*/  SHF.L.U32 R153, R129, 0x2, RZ ;  /* 0x0000000281997819 */ /* 0x000fe200000006ff */
[----:B-1----:R-:W-:Y:S01]  /*3290*/  FFMA.FTZ R67, -R127, R154, -RZ ;  /* 0x0000009a7f437223 */ /* 0x002fe200000109ff */
[----:B------:R-:W-:Y:S01]  /*32a0*/  SHF.L.U64.HI R154, R129, 0x2, R130 ;  /* 0x00000002819a7819 */ /* 0x000fe20000010282 */
[----:B------:R-:W-:-:S04]  /*32b0*/  FADD.FTZ R151, R66, R151 ;  /* 0x0000009742977221 */ /* 0x000fc80000010000 */
[C---:B------:R-:W-:Y:S01]  /*32c0*/  IMAD R156, R154.reuse, c[0x0][0x2b0], RZ ;  /* 0x0000ac009a9c7a24 */ /* 0x040fe200078e02ff */
[----:B------:R-:W0:Y:S01]  /*32d0*/  LDS R159, [R11.X4+0x840] ;  /* 0x000840000b9f7984 */ /* 0x000e220000004800 */
[----:B------:R-:W-:-:S03]  /*32e0*/  IMAD R154, R154, c[0x0][0x2d0], RZ ;  /* 0x0000b4009a9a7a24 */ /* 0x000fc600078e02ff */
[----:B------:R-:W1:Y:S04]  /*32f0*/  LDS R157, [R9.X4+0x8c0] ;  /* 0x0008c000099d7984 */ /* 0x000e680000004800 */
[----:B------:R-:W2:Y:S04]  /*3300*/  LDS R155, [R8.X4+0x940] ;  /* 0x00094000089b7984 */ /* 0x000ea80000004800 */
[----:B------:R-:W3:Y:S04]  /*3310*/  LDS R146, [R7.X4+0x9c0] ;  /* 0x0009c00007927984 */ /* 0x000ee80000004800 */
[----:B------:R-:W4:Y:S04]  /*3320*/  LDS R147, [R6.X4+0xa40] ;  /* 0x000a400006937984 */ /* 0x000f280000004800 */
[----:B------:R-:W0:Y:S04]  /*3330*/  LDS R148, [R5.X4+0xac0] ;  /* 0x000ac00005947984 */ /* 0x000e280000004800 */
[----:B------:R-:W0:Y:S04]  /*3340*/  LDS R149, [R4.X4+0xb40] ;  /* 0x000b400004957984 */ /* 0x000e280000004800 */
[----:B------:R-:W0:Y:S04]  /*3350*/  LDS R150, [R3.X4+0xbc0] ;  /* 0x000bc00003967984 */ /* 0x000e280000004800 */
[----:B------:R5:W-:Y:S04]  /*3360*/  STS [R10.X4+0xc60], R65 ;  /* 0x000c60410a007388 */ /* 0x000be80000004800 */
[----:B------:R0:W-:Y:S04]  /*3370*/  STS [R10.X4+0xc64], R37 ;  /* 0x000c64250a007388 */ /* 0x0001e80000004800 */
[----:B------:R0:W-:Y:S01]  /*3380*/  STS [R10.X4+0xc68], R161 ;  /* 0x000c68a10a007388 */ /* 0x0001e20000004800 */
[----:B-----5:R-:W-:-:S03]  /*3390*/  FFMA.FTZ R65, -R126, R36, -RZ ;  /* 0x000000247e417223 */ /* 0x020fc600000109ff */
        /* <DEDUP_REMOVED lines=8> */
[----:B------:R-:W-:Y:S01]  /*3420*/  SHF.L.U32 R134, R134, 0x8, RZ ;  /* 0x0000000886867819 */ /* 0x000fe200000006ff */
[----:B------:R-:W-:-:S02]  /*3430*/  IMAD R37, R133, c[0x0][0x2b0], RZ ;  /* 0x0000ac0085257a24 */ /* 0x000fc400078e02ff */
[----:B------:R-:W-:Y:S01]  /*3440*/  IMAD R133, R133, c[0x0][0x2d0], RZ ;  /* 0x0000b40085857a24 */ /* 0x000fe200078e02ff */
[----:B------:R-:W-:Y:S01]  /*3450*/  IADD3 R38, P0, R134, R29, RZ ;  /* 0x0000001d86267210 */ /* 0x000fe20007f1e0ff */
[C---:B------:R-:W-:Y:S02]  /*3460*/  IMAD R65, R128.reuse, c[0x0][0x2b4], R37 ;  /* 0x0000ad0080417a24 */ /* 0x040fe400078e0225 */
[----:B------:R-:W-:Y:S01]  /*3470*/  IMAD R133, R128, c[0x0][0x2d4], R133 ;  /* 0x0000b50080857a24 */ /* 0x000fe200078e0285 */
[----:B------:R-:W-:-:S05]  /*3480*/  LEA.HI.X.SX32 R39, R134, RZ, 0x1, P0 ;  /* 0x000000ff86277211 */ /* 0x000fca00000f0eff */
[----:B------:R-:W-:-:S04]  /*3490*/  IMAD.WIDE.U32 R36, R128, c[0x0][0x2b0], R38 ;  /* 0x0000ac0080247a25 */ /* 0x000fc800078e0026 */
[----:B------:R-:W-:Y:S01]  /*34a0*/  IMAD.WIDE.U32 R38, R128, c[0x0][0x2d0], R38 ;  /* 0x0000b40080267a25 */ /* 0x000fe200078e0026 */
        /* <DEDUP_REMOVED lines=8> */
.L_x_14268:
[----:B01234-:R-:W-:Y:S05]  /*3530*/  BSYNC B0 ;  /* 0x0000000000007941 */ /* 0x01ffea0003800000 */
.L_x_14267:
        /* <DEDUP_REMOVED lines=18> */
.L_x_14270:
[----:B0-----:R-:W-:Y:S05]  /*3660*/  BSYNC B0 ;  /* 0x0000000000007941 */ /* 0x001fea0003800000 */
.L_x_14269:
        /* <DEDUP_REMOVED lines=9> */
.L_x_14272:
[----:B------:R-:W-:Y:S05]  /*3700*/  BSYNC B0 ;  /* 0x0000000000007941 */ /* 0x000fea0003800000 */
.L_x_14271:
        /* <DEDUP_REMOVED lines=9> */
.L_x_14274:
[----:B------:R-:W-:Y:S05]  /*37a0*/  BSYNC B0 ;  /* 0x0000000000007941 */ /* 0x000fea0003800000 */
.L_x_14273:
        /* <DEDUP_REMOVED lines=9> */
.L_x_14276:
[----:B------:R-:W-:Y:S05]  /*3840*/  BSYNC B0 ;  /* 0x0000000000007941 */ /* 0x000fea0003800000 */
.L_x_14275:
        /* <DEDUP_REMOVED lines=9> */
.L_x_14278:
[----:B------:R-:W-:Y:S05]  /*38e0*/  BSYNC B0 ;  /* 0x0000000000007941 */ /* 0x000fea0003800000 */
.L_x_14277:
        /* <DEDUP_REMOVED lines=9> */
.L_x_14280:
[----:B------:R-:W-:Y:S05]  /*3980*/  BSYNC B0 ;  /* 0x0000000000007941 */ /* 0x000fea0003800000 */
.L_x_14279:
        /* <DEDUP_REMOVED lines=9> */
.L_x_14282:
[----:B------:R-:W-:Y:S05]  /*3a20*/  BSYNC B0 ;  /* 0x0000000000007941 */ /* 0x000fea0003800000 */
.L_x_14281:
[----:B0-----:R-:W0:Y:S01]  /*3a30*/  SHFL.DOWN PT, R36, R151, 0x1, 0x1f ;  /* 0x08201f0097247f89 */ /* 0x001e2200000e0000 */
[----:B------:R-:W-:Y:S01]  /*3a40*/  ISETP.GT.AND P0, PT, R13, 0x1e, PT ;  /* 0x0000001e0d00780c */ /* 0x000fe20003f04270 */
[----:B------:R-:W-:Y:S01]  /*3a50*/  FMUL.FTZ R37, R113, R69 ;  /* 0x0000004571257220 */ /* 0x000fe20000410000 */
[----:B------:R-:W-:Y:S01]  /*3a60*/  ISETP.NE.AND P1, PT, R13, RZ, PT ;  /* 0x000000ff0d00720c */ /* 0x000fe20003f25270 */
[----:B------:R-:W5:Y:S01]  /*3a70*/  SHFL.DOWN PT, R38, R137, 0x1, 0x1f ;  /* 0x08201f0089267f89 */ /* 0x000f6200000e0000 */
[-C--:B------:R-:W-:Y:S01]  /*3a80*/  FMUL.FTZ R43, R43, R68.reuse ;  /* 0x000000442b2b7220 */ /* 0x080fe20000410000 */
[----:B------:R-:W-:Y:S01]  /*3a90*/  ISETP.NE.AND P2, PT, R29, RZ, PT ;  /* 0x000000ff1d00720c */ /* 0x000fe20003f45270 */
[----:B------:R-:W-:Y:S01]  /*3aa0*/  FFMA.FTZ R39, R112, R68, -R37 ;  /* 0x0000004470277223 */ /* 0x000fe20000010825 */
[----:B------:R-:W-:Y:S01]  /*3ab0*/  BSSY B0, `(.L_x_14283) ;  /* 0x000004b000007945 */ /* 0x000fe20003800000 */
[----:B------:R-:W-:-:S02]  /*3ac0*/  FMUL.FTZ R37, R113, R139 ;  /* 0x0000008b71257220 */ /* 0x000fc40000410000 */
[----:B------:R-:W-:Y:S02]  /*3ad0*/  FFMA.FTZ R42, R42, R69, R43 ;  /* 0x000000452a2a7223 */ /* 0x000fe4000001002b */
[----:B------:R-:W-:Y:S02]  /*3ae0*/  FMUL.FTZ R39, R138, R39 ;  /* 0x000000278a277220 */ /* 0x000fe40000410000 */
[----:B------:R-:W-:Y:S02]  /*3af0*/  FMUL.FTZ R47, R47, R144 ;  /* 0x000000902f2f7220 */ /* 0x000fe40000410000 */
[----:B------:R-:W-:Y:S02]  /*3b00*/  FMUL.FTZ R45, R45, R136 ;  /* 0x000000882d2d7220 */ /* 0x000fe40000410000 */
[----:B------:R-:W-:Y:S02]  /*3b10*/  FMUL.FTZ R41, R41, R142 ;  /* 0x0000008e29297220 */ /* 0x000fe40000410000 */
[----:B------:R-:W-:-:S02]  /*3b20*/  FFMA.FTZ R46, R46, R135, R47 ;  /* 0x000000872e2e7223 */ /* 0x000fc4000001002f */
[----:B------:R-:W-:Y:S02]  /*3b30*/  FFMA.FTZ R41, R40, R139, R41 ;  /* 0x0000008b28297223 */ /* 0x000fe40000010029 */
[----:B0-----:R-:W-:Y:S02]  /*3b40*/  @!P0 FADD.FTZ R151, R151, R36 ;  /* 0x0000002497978221 */ /* 0x001fe40000010000 */
[----:B------:R-:W-:Y:S02]  /*3b50*/  FFMA.FTZ R45, R44, R125, R45 ;  /* 0x0000007d2c2d7223 */ /* 0x000fe4000001002d */
[----:B-----5:R-:W-:Y:S01]  /*3b60*/  @!P0 FADD.FTZ R137, R137, R38 ;  /* 0x0000002689898221 */ /* 0x020fe20000010000 */
[----:B------:R-:W0:Y:S01]  /*3b70*/  SHFL.DOWN PT, R36, R151, 0x2, 0x1f ;  /* 0x08401f0097247f89 */ /* 0x000e2200000e0000 */
[----:B------:R-:W-:Y:S01]  /*3b80*/  ISETP.GT.AND P0, PT, R13, 0x1d, PT ;  /* 0x0000001d0d00780c */ /* 0x000fe20003f04270 */
[----:B------:R-:W-:Y:S02]  /*3b90*/  FFMA.FTZ R51, R70, R42, R51 ;  /* 0x0000002a46337223 */ /* 0x000fe40000010033 */
[----:B------:R-:W5:Y:S01]  /*3ba0*/  SHFL.DOWN PT, R38, R137, 0x2, 0x1f ;  /* 0x08401f0089267f89 */ /* 0x000f6200000e0000 */
[----:B------:R-:W-:-:S02]  /*3bb0*/  FFMA.FTZ R50, R71, R41, R50 ;  /* 0x0000002947327223 */ /* 0x000fc40000010032 */
[----:B------:R-:W-:Y:S02]  /*3bc0*/  FFMA.FTZ R49, R132, R46, R49 ;  /* 0x0000002e84317223 */ /* 0x000fe40000010031 */
[----:B------:R-:W-:-:S05]  /*3bd0*/  FFMA.FTZ R48, R131, R45, R48 ;  /* 0x0000002d83307223 */ /* 0x000fca0000010030 */
[----:B0-----:R-:W-:Y:S02]  /*3be0*/  @!P0 FADD.FTZ R151, R151, R36 ;  /* 0x0000002497978221 */ /* 0x001fe40000010000 */
        /* <DEDUP_REMOVED lines=10> */
[----:B------:R-:W-:Y:S02]  /*3c90*/  FMUL.FTZ R36, R113, R68 ;  /* 0x0000004471247220 */ /* 0x000fe40000410000 */
[----:B-----5:R-:W-:Y:S01]  /*3ca0*/  @!P0 FADD.FTZ R137, R137, R38 ;  /* 0x0000002689898221 */ /* 0x020fe20000010000 */
[----:B------:R-:W0:Y:S01]  /*3cb0*/  SHFL.DOWN PT, R64, R151, 0x10, 0x1f ;  /* 0x0a001f0097407f89 */ /* 0x000e2200000e0000 */
[----:B------:R-:W-:Y:S01]  /*3cc0*/  ISETP.GT.AND P0, PT, R13, 0xf, PT ;  /* 0x0000000f0d00780c */ /* 0x000fe20003f04270 */
[C---:B------:R-:W-:Y:S02]  /*3cd0*/  FFMA.FTZ R69, R112.reuse, R69, R36 ;  /* 0x0000004570457223 */ /* 0x040fe40000010024 */
[----:B------:R-:W5:Y:S01]  /*3ce0*/  SHFL.DOWN PT, R66, R137, 0x10, 0x1f ;  /* 0x0a001f0089427f89 */ /* 0x000f6200000e0000 */
[-C--:B------:R-:W-:Y:S02]  /*3cf0*/  FFMA.FTZ R38, R112, R142.reuse, -R37 ;  /* 0x0000008e70267223 */ /* 0x080fe40000010825 */
[----:B------:R-:W-:-:S02]  /*3d00*/  FMUL.FTZ R36, R113, R142 ;  /* 0x0000008e71247220 */ /* 0x000fc40000410000 */
[----:B------:R-:W-:Y:S02]  /*3d10*/  FMUL.FTZ R37, R113, R135 ;  /* 0x0000008771257220 */ /* 0x000fe40000410000 */
[----:B------:R-:W-:Y:S02]  /*3d20*/  FMUL.FTZ R141, R141, R38 ;  /* 0x000000268d8d7220 */ /* 0x000fe40000410000 */
[----:B------:R-:W-:Y:S02]  /*3d30*/  FFMA.FTZ R69, R140, R69, R39 ;  /* 0x000000458c457223 */ /* 0x000fe40000010027 */
[C---:B------:R-:W-:Y:S02]  /*3d40*/  FFMA.FTZ R38, R112.reuse, R139, R36 ;  /* 0x0000008b70267223 */ /* 0x040fe40000010024 */
[----:B------:R-:W-:Y:S02]  /*3d50*/  FMUL.FTZ R39, R113, R125 ;  /* 0x0000007d71277220 */ /* 0x000fe40000410000 */
[----:B------:R-:W-:-:S02]  /*3d60*/  FFMA.FTZ R36, R112, R144, -R37 ;  /* 0x0000009070247223 */ /* 0x000fc40000010825 */
[C---:B------:R-:W-:Y:S02]  /*3d70*/  FMUL.FTZ R144, R113.reuse, R144 ;  /* 0x0000009071907220 */ /* 0x040fe40000410000 */
[-C--:B------:R-:W-:Y:S02]  /*3d80*/  FMUL.FTZ R113, R113, R136.reuse ;  /* 0x0000008871717220 */ /* 0x080fe40000410000 */
[C---:B------:R-:W-:Y:S02]  /*3d90*/  FFMA.FTZ R136, R112.reuse, R136, -R39 ;  /* 0x0000008870887223 */ /* 0x040fe40000010827 */
[----:B0-----:R-:W-:Y:S02]  /*3da0*/  @!P0 FADD.FTZ R151, R151, R64 ;  /* 0x0000004097978221 */ /* 0x001fe40000010000 */
[----:B-----5:R-:W-:Y:S02]  /*3db0*/  @!P0 FADD.FTZ R137, R137, R66 ;  /* 0x0000004289898221 */ /* 0x020fe40000010000 */
[----:B------:R-:W-:Y:S01]  /*3dc0*/  FMUL.FTZ R145, R145, R36 ;  /* 0x0000002491917220 */ /* 0x000fe20000410000 */
[----:B------:R-:W-:Y:S01]  /*3dd0*/  MOV R36, R151 ;  /* 0x0000009700247202 */ /* 0x000fe20000000f00 */
[C---:B------:R-:W-:Y:S01]  /*3de0*/  FFMA.FTZ R39, R112.reuse, R135, R144 ;  /* 0x0000008770277223 */ /* 0x040fe20000010090 */
[----:B------:R-:W-:Y:S01]  /*3df0*/  MOV R37, R137 ;  /* 0x0000008900257202 */ /* 0x000fe20000000f00 */
[----:B------:R-:W-:-:S02]  /*3e00*/  FFMA.FTZ R113, R112, R125, R113 ;  /* 0x0000007d70717223 */ /* 0x000fc40000010071 */
[----:B------:R-:W-:Y:S02]  /*3e10*/  FMUL.FTZ R136, R123, R136 ;  /* 0x000000887b887220 */ /* 0x000fe40000410000 */
[----:B------:R-:W-:Y:S01]  /*3e20*/  FFMA.FTZ R38, R143, R38, R141 ;  /* 0x000000268f267223 */ /* 0x000fe2000001008d */
[----:B------:R0:W-:Y:S01]  /*3e30*/  @!P1 STS.64 [0x1088], R36 ;  /* 0x00108824ff009388 */ /* 0x0001e20000000a00 */
        /* <DEDUP_REMOVED lines=18> */
.L_x_14284:
[----:B0-----:R-:W-:Y:S05]  /*3f60*/  BSYNC B0 ;  /* 0x0000000000007941 */ /* 0x001fea0003800000 */
.L_x_14283:
[----:B------:R-:W-:Y:S02]  /*3f70*/  IADD3 R128, R128, 0x1, RZ ;  /* 0x0000000180807810 */ /* 0x000fe40007ffe0ff */
[----:B------:R-:W-:Y:S02]  /*3f80*/  IADD3 R129, P1, R129, 0x1, RZ ;  /* 0x0000000181817810 */ /* 0x000fe40007f3e0ff */
[----:B------:R-:W-:Y:S02]  /*3f90*/  ISETP.GE.AND P0, PT, R128, c[0x0][0x16c], PT ;  /* 0x00005b0080007a0c */ /* 0x000fe40003f06270 */
[----:B------:R-:W-:-:S11]  /*3fa0*/  IADD3.X R130, RZ, R130, RZ, P1, !PT ;  /* 0x00000082ff827210 */ /* 0x000fd60000ffe4ff */
[----:B------:R-:W-:Y:S01]  /*3fb0*/  @P0 CALL.REL.NOINC `(.L_x_14254) ;  /* 0x0000001000000944 */ /* 0x000fe20003c00000 */
[----:B------:R-:W-:Y:S05]  /*3fc0*/  BRA `(.L_x_14285) ;  /* 0xffffd19000007947 */ /* 0x000fea000383ffff */
.L_x_14254:
        /* <DEDUP_REMOVED lines=8> */
[----:B------:R-:W-:Y:S01]  /*4050*/  FADD.FTZ R30, R30, R52 ;  /* 0x000000341e1e7221 */ /* 0x000fe20000010000 */
[----:B------:R-:W-:Y:S01]  /*4060*/  SHF.R.S32.HI R47, RZ, 0x1f, R46 ;  /* 0x0000001fff2f7819 */ /* 0x000fe2000001142e */
[----:B------:R-:W-:Y:S01]  /*4070*/  UIADD3 UR4, UR4, -0x100, URZ ;  /* 0xffffff0004047890 */ /* 0x000fe2000fffe03f */
[----:B------:R-:W-:-:S02]  /*4080*/  IADD3 R20, P2, R20, -0x200, RZ ;  /* 0xfffffe0014147810 */ /* 0x000fc40007f5e0ff */
[----:B------:R-:W-:Y:S01]  /*4090*/  IADD3 R24, P3, R24, -0x200, RZ ;  /* 0xfffffe0018187810 */ /* 0x000fe20007f7e0ff */
[C-C-:B------:R-:W-:Y:S01]  /*40a0*/  IMAD.WIDE.U32 R40, R115.reuse, c[0x0][0x2d8], R46.reuse ;  /* 0x0000b60073287a25 */ /* 0x140fe200078e002e */
[----:B------:R-:W-:Y:S02]  /*40b0*/  IADD3 R22, P4, R22, -0x200, RZ ;  /* 0xfffffe0016167810 */ /* 0x000fe40007f9e0ff */
[----:B------:R-:W-:Y:S01]  /*40c0*/  MOV R14, R56 ;  /* 0x00000038000e7202 */ /* 0x000fe20000000f00 */
[----:B------:R-:W-:Y:S01]  /*40d0*/  IMAD.WIDE.U32 R46, R115, c[0x0][0x2f8], R46 ;  /* 0x0000be00732e7a25 */ /* 0x000fe200078e002e */
[----:B------:R-:W-:Y:S02]  /*40e0*/  IADD3 R41, R41, R43, RZ ;  /* 0x0000002b29297210 */ /* 0x000fe40007ffe0ff */
[----:B------:R-:W-:Y:S01]  /*40f0*/  IADD3.X R15, R15, -0x1, RZ, P1, !PT ;  /* 0xffffffff0f0f7810 */ /* 0x000fe20000ffe4ff */
[----:B------:R-:W-:Y:S01]  /*4100*/  IMAD R43, R119, c[0x0][0x2e4], R42 ;  /* 0x0000b900772b7a24 */ /* 0x000fe200078e022a */
[----:B------:R-:W-:Y:S01]  /*4110*/  IADD3.X R19, R19, -0x1, RZ, P2, !PT ;  /* 0xffffffff13137810 */ /* 0x000fe200017fe4ff */
[----:B------:R0:W-:Y:S01]  /*4120*/  STS.128 [R13.X16], R48 ;  /* 0x000000300d007388 */ /* 0x0001e2000000cc00 */
[----:B------:R-:W-:-:S06]  /*4130*/  NOP ;  /* 0x0000000000007918 */ /* 0x000fcc0000000000 */
[----:B------:R-:W5:Y:S01]  /*4140*/  LDS.128 R36, [R13.X16] ;  /* 0x000000000d247984 */ /* 0x000f62000000cc00 */
[----:B------:R-:W-:Y:S01]  /*4150*/  IMAD.WIDE.U32 R40, R119, c[0x0][0x2e0], R40 ;  /* 0x0000b80077287a25 */ /* 0x000fe200078e0028 */
[----:B------:R-:W-:Y:S02]  /*4160*/  IADD3.X R23, R23, -0x1, RZ, P3, !PT ;  /* 0xffffffff17177810 */ /* 0x000fe40001ffe4ff */
[----:B------:R-:W-:Y:S02]  /*4170*/  IADD3.X R21, R21, -0x1, RZ, P4, !PT ;  /* 0xffffffff15157810 */ /* 0x000fe400027fe4ff */
[----:B------:R-:W-:Y:S02]  /*4180*/  IADD3 R41, R41, R43, RZ ;  /* 0x0000002b29297210 */ /* 0x000fe40007ffe0ff */
[----:B------:R-:W-:Y:S01]  /*4190*/  LEA R44, P0, R40, c[0x0][0x330], 0x2 ;  /* 0x0000cc00282c7a11 */ /* 0x000fe200078010ff */
[----:B0-----:R-:W-:-:S03]  /*41a0*/  IMAD R48, R114, c[0x0][0x2f8], RZ ;  /* 0x0000be0072307a24 */ /* 0x001fc600078e02ff */
[----:B------:R-:W-:Y:S01]  /*41b0*/  LEA.HI.X R45, R40, c[0x0][0x334], R41, 0x2, P0 ;  /* 0x0000cd00282d7a11 */ /* 0x000fe200000f1429 */
[----:B------:R-:W-:Y:S02]  /*41c0*/  IMAD R49, R115, c[0x0][0x2fc], R48 ;  /* 0x0000bf0073317a24 */ /* 0x000fe400078e0230 */
[----:B------:R-:W-:Y:S02]  /*41d0*/  IMAD R48, R118, c[0x0][0x300], RZ ;  /* 0x0000c00076307a24 */ /* 0x000fe400078e02ff */
[----:B------:R-:W-:Y:S01]  /*41e0*/  IMAD.WIDE R44, R29, 0x10, R44 ;  /* 0x000000101d2c7825 */ /* 0x000fe200078e022c */
[----:B------:R-:W-:-:S03]  /*41f0*/  IADD3 R47, R47, R49, RZ ;  /* 0x000000312f2f7210 */ /* 0x000fc60007ffe0ff */
[C---:B------:R-:W-:Y:S01]  /*4200*/  IMAD R49, R119.reuse, c[0x0][0x304], R48 ;  /* 0x0000c10077317a24 */ /* 0x040fe200078e0230 */
[----:B-----5:R0:W-:Y:S04]  /*4210*/  STG.E.128 [R44.64], R36 ;  /* 0x000000242c007986 */ /* 0x0201e8000c101d06 */
[----:B------:R-:W-:Y:S01]  /*4220*/  BAR.SYNC.DEFER_BLOCKING 0x0 ;  /* 0x0000000000007b1d */ /* 0x000fe20000010000 */
[----:B0-----:R-:W-:-:S05]  /*4230*/  IMAD.WIDE.U32 R36, R119, c[0x0][0x300], R46 ;  /* 0x0000c00077247a25 */ /* 0x001fca00078e002e */
[----:B------:R-:W-:Y:S02]  /*4240*/  IADD3 R37, R37, R49, RZ ;  /* 0x0000003125257210 */ /* 0x000fe40007ffe0ff */
[----:B------:R-:W-:Y:S01]  /*4250*/  LEA R38, P0, R36, c[0x0][0x340], 0x2 ;  /* 0x0000d00024267a11 */ /* 0x000fe200078010ff */
[----:B------:R0:W-:Y:S01]  /*4260*/  STS.128 [R13.X16], R52 ;  /* 0x000000340d007388 */ /* 0x0001e2000000cc00 */
[----:B------:R-:W-:-:S06]  /*4270*/  NOP ;  /* 0x0000000000007918 */ /* 0x000fcc0000000000 */
[----:B------:R-:W5:Y:S01]  /*4280*/  LDS.128 R40, [R13.X16] ;  /* 0x000000000d287984 */ /* 0x000f62000000cc00 */
[----:B------:R-:W-:Y:S02]  /*4290*/  LEA.HI.X R39, R36, c[0x0][0x344], R37, 0x2, P0 ;  /* 0x0000d10024277a11 */ /* 0x000fe400000f1425 */
[----:B------:R-:W-:-:S03]  /*42a0*/  IADD3 R18, P0, R18, -0x400, RZ ;  /* 0xfffffc0012127810 */ /* 0x000fc60007f1e0ff */
[----:B------:R-:W-:Y:S01]  /*42b0*/  IMAD.WIDE R36, R29, 0x10, R38 ;  /* 0x000000101d247825 */ /* 0x000fe200078e0226 */
[----:B------:R-:W-:-:S03]  /*42c0*/  IADD3.X R17, R17, -0x1, RZ, P0, !PT ;  /* 0xffffffff11117810 */ /* 0x000fc600007fe4ff */
[----:B0-----:R-:W-:-:S04]  /*42d0*/  FADD.FTZ R53, R30, R53 ;  /* 0x000000351e357221 */ /* 0x001fc80000010000 */
[----:B------:R-:W-:-:S04]  /*42e0*/  FADD.FTZ R30, R53, R54 ;  /* 0x00000036351e7221 */ /* 0x000fc80000010000 */
[----:B------:R-:W-:Y:S01]  /*42f0*/  FADD.FTZ R30, R30, R55 ;  /* 0x000000371e1e7221 */ /* 0x000fe20000010000 */
[----:B-----5:R0:W-:Y:S01]  /*4300*/  STG.E.128 [R36.64], R40 ;  /* 0x0000002824007986 */ /* 0x0201e2000c101d06 */
[----:B------:R-:W-:Y:S01]  /*4310*/  @!P5 CALL.REL.NOINC `(.L_x_14253) ;  /* 0x000000100000d944 */ /* 0x000fe20003c00000 */
[----:B------:R-:W-:Y:S05]  /*4320*/  BRA `(.L_x_14286) ;  /* 0xffffc84000007947 */ /* 0x000fea000383ffff */
.L_x_14253:
[----:B------:R-:W-:Y:S02]  /*4330*/  ISETP.NE.U32.AND P0, PT, RZ, c[0x0][0x328], PT ;  /* 0x0000ca00ff007a0c */ /* 0x000fe40003f05070 */
[----:B------:R-:W-:Y:S02]  /*4340*/  ISETP.NE.U32.AND P2, PT, RZ, c[0x0][0x348], PT ;  /* 0x0000d200ff007a0c */ /* 0x000fe40003f45070 */
[----:B------:R-:W-:Y:S02]  /*4350*/  ISETP.NE.AND.EX P1, PT, RZ, c[0x0][0x32c], PT, P0 ;  /* 0x0000cb00ff007a0c */ /* 0x000fe40003f25300 */
[----:B------:R-:W-:-:S11]  /*4360*/  ISETP.NE.AND.EX P0, PT, RZ, c[0x0][0x34c], PT, P2 ;  /* 0x0000d300ff007a0c */ /* 0x000fd60003f05320 */
[----:B------:R-:W-:Y:S05]  /*4370*/  @!P1 BRA `(.L_x_14287) ;  /* 0x0000014000009947 */ /* 0x000fea0003800000 */
[----:B------:R-:W0:Y:S01]  /*4380*/  SHFL.DOWN P1, R0, R31, 0x1, 0x1f ;  /* 0x08201f001f007f89 */ /* 0x000e220000020000 */
[----:B------:R-:W-:Y:S03]  /*4390*/  BSSY B0, `(.L_x_14287) ;  /* 0x0000012000007945 */ /* 0x000fe60003800000 */
[----:B--2---:R-:W2:Y:S01]  /*43a0*/  S2R R6, SR_LANEID ;  /* 0x0000000000067919 */ /* 0x004ea20000000000 */
[----:B0-----:R-:W-:Y:S01]  /*43b0*/  @P1 FADD R0, R0, R31 ;  /* 0x0000001f00001221 */ /* 0x001fe20000000000 */
[----:B--2---:R-:W-:-:S04]  /*43c0*/  ISETP.NE.AND P2, PT, R6, RZ, PT ;  /* 0x000000ff0600720c */ /* 0x004fc80003f45270 */
[----:B------:R-:W0:Y:S04]  /*43d0*/  SHFL.DOWN P1, R3, R0, 0x2, 0x1f ;  /* 0x08401f0000037f89 */ /* 0x000e280000020000 */
[----:B------:R-:W2:Y:S01]  /*43e0*/  S2R R6, SR_TID.X ;  /* 0x0000000000067919 */ /* 0x000ea20000002100 */
[----:B0-----:R-:W-:-:S05]  /*43f0*/  @P1 FADD R3, R0, R3 ;  /* 0x0000000300031221 */ /* 0x001fca0000000000 */
[----:B------:R-:W0:Y:S02]  /*4400*/  SHFL.DOWN P1, R2, R3, 0x4, 0x1f ;  /* 0x08801f0003027f89 */ /* 0x000e240000020000 */
[----:B0-----:R-:W-:-:S05]  /*4410*/  @P1 FADD R2, R3, R2 ;  /* 0x0000000203021221 */ /* 0x001fca0000000000 */
[----:B---3--:R-:W0:Y:S02]  /*4420*/  SHFL.DOWN P1, R5, R2, 0x8, 0x1f ;  /* 0x09001f0002057f89 */ /* 0x008e240000020000 */
        /* <DEDUP_REMOVED lines=8> */
.L_x_14288:
[----:B0-----:R-:W-:Y:S05]  /*44b0*/  BSYNC B0 ;  /* 0x0000000000007941 */ /* 0x001fea0003800000 */
.L_x_14287:
[----:B------:R-:W-:Y:S01]  /*44c0*/  BSSY B0, `(.L_x_14289) ;  /* 0x0000018000007945 */ /* 0x000fe20003800000 */
[----:B------:R-:W-:Y:S05]  /*44d0*/  @!P0 BRA `(.L_x_14290) ;  /* 0x0000015000008947 */ /* 0x000fea0003800000 */
[----:B------:R-:W-:Y:S06]  /*44e0*/  BAR.SYNC.DEFER_BLOCKING 0x0 ;  /* 0x0000000000007b1d */ /* 0x000fec0000010000 */
[----:B------:R-:W0:Y:S04]  /*44f0*/  SHFL.DOWN P0, R3, R30, 0x1, 0x1f ;  /* 0x08201f001e037f89 */ /* 0x000e280000000000 */
[----:B------:R-:W1:Y:S04]  /*4500*/  S2R R4, SR_LANEID ;  /* 0x0000000000047919 */ /* 0x000e680000000000 */
[----:B------:R-:W2:Y:S01]  /*4510*/  S2R R9, SR_TID.X ;  /* 0x0000000000097919 */ /* 0x000ea20000002100 */
[----:B0-----:R-:W-:Y:S01]  /*4520*/  @P0 FADD R3, R3, R30 ;  /* 0x0000001e03030221 */ /* 0x001fe20000000000 */
[----:B-1----:R-:W-:-:S04]  /*4530*/  ISETP.NE.AND P1, PT, R4, RZ, PT ;  /* 0x000000ff0400720c */ /* 0x002fc80003f25270 */
[----:B------:R-:W0:Y:S02]  /*4540*/  SHFL.DOWN P0, R0, R3, 0x2, 0x1f ;  /* 0x08401f0003007f89 */ /* 0x000e240000000000 */
[----:B0-----:R-:W-:-:S05]  /*4550*/  @P0 FADD R0, R3, R0 ;  /* 0x0000000003000221 */ /* 0x001fca0000000000 */
[----:B---3--:R-:W0:Y:S02]  /*4560*/  SHFL.DOWN P0, R5, R0, 0x4, 0x1f ;  /* 0x08801f0000057f89 */ /* 0x008e240000000000 */
        /* <DEDUP_REMOVED lines=12> */
.L_x_14290:
[----:B------:R-:W0:Y:S02]  /*4630*/  S2R R9, SR_TID.X ;  /* 0x0000000000097919 */ /* 0x000e240000002100 */
.L_x_14291:
[----:B0-----:R-:W-:Y:S05]  /*4640*/  BSYNC B0 ;  /* 0x0000000000007941 */ /* 0x001fea0003800000 */
.L_x_14289:
[----:B------:R-:W-:-:S13]  /*4650*/  ISETP.GE.AND P0, PT, R9, c[0x0][0x16c], PT ;  /* 0x00005b0009007a0c */ /* 0x000fda0003f06270 */
[----:B------:R-:W-:Y:S05]  /*4660*/  @P0 EXIT ;  /* 0x000000000000094d */ /* 0x000fea0003800000 */
[----:B------:R-:W-:Y:S02]  /*4670*/  IMAD R118, R118, c[0x0][0x288], RZ ;  /* 0x0000a20076767a24 */ /* 0x000fe400078e02ff */
[----:B---3--:R-:W-:-:S04]  /*4680*/  IMAD.WIDE.U32 R4, R119, c[0x0][0x288], RZ ;  /* 0x0000a20077047a25 */ /* 0x008fc800078e00ff */
[----:B------:R-:W-:-:S05]  /*4690*/  IMAD R13, R119, c[0x0][0x28c], R118 ;  /* 0x0000a300770d7a24 */ /* 0x000fca00078e0276 */
[----:B------:R-:W-:Y:S02]  /*46a0*/  IADD3 R13, R5, R13, RZ ;  /* 0x0000000d050d7210 */ /* 0x000fe40007ffe0ff */
.L_x_14292:
[----:B0-----:R0:W3:Y:S01]  /*46b0*/  LDS.64 R10, [R9.X8+0x35d0] ;  /* 0x0035d000090a7984 */ /* 0x0010e20000008a00 */
[----:B------:R-:W-:Y:S01]  /*46c0*/  SHF.R.S32.HI R0, RZ, 0x1f, R9 ;  /* 0x0000001fff007819 */ /* 0x000fe20000011409 */
[----:B------:R-:W-:Y:S01]  /*46d0*/  YIELD ;  /* 0x0000000000007946 */ /* 0x000fe20003800000 */
[----:B------:R-:W-:Y:S02]  /*46e0*/  MOV R2, R4 ;  /* 0x0000000400027202 */ /* 0x000fe40000000f00 */
[----:B------:R-:W-:Y:S01]  /*46f0*/  MOV R3, R13 ;  /* 0x0000000d00037202 */ /* 0x000fe20000000f00 */
[----:B------:R-:W-:-:S04]  /*4700*/  IMAD R0, R0, c[0x0][0x290], RZ ;  /* 0x0000a40000007a24 */ /* 0x000fc800078e02ff */
[----:B-12---:R-:W-:-:S04]  /*4710*/  IMAD.WIDE.U32 R6, R9, c[0x0][0x290], R2 ;  /* 0x0000a40009067a25 */ /* 0x006fc800078e0002 */
[C---:B------:R-:W-:Y:S01]  /*4720*/  IMAD R3, R9.reuse, c[0x0][0x294], R0 ;  /* 0x0000a50009037a24 */ /* 0x040fe200078e0200 */
[----:B------:R-:W-:Y:S02]  /*4730*/  LEA R2, P0, R6, c[0x0][0x310], 0x3 ;  /* 0x0000c40006027a11 */ /* 0x000fe400078018ff */
[----:B0-----:R-:W-:Y:S02]  /*4740*/  IADD3 R9, R9, c[0x0][0x0], RZ ;  /* 0x0000000009097a10 */ /* 0x001fe40007ffe0ff */
[----:B------:R-:W-:-:S04]  /*4750*/  IADD3 R3, R7, R3, RZ ;  /* 0x0000000307037210 */ /* 0x000fc80007ffe0ff */
[----:B------:R-:W-:Y:S02]  /*4760*/  LEA.HI.X R3, R6, c[0x0][0x314], R3, 0x3, P0 ;  /* 0x0000c50006037a11 */ /* 0x000fe400000f1c03 */
[----:B------:R-:W-:-:S03]  /*4770*/  ISETP.GE.AND P0, PT, R9, c[0x0][0x16c], PT ;  /* 0x00005b0009007a0c */ /* 0x000fc60003f06270 */
[----:B---3--:R0:W-:Y:S04]  /*4780*/  RED.E.ADD.F32.FTZ.RN.STRONG.GPU [R2.64], R10 ;  /* 0x0000000a0200798e */ /* 0x0081e8000c10e786 */
[----:B------:R0:W-:Y:S06]  /*4790*/  RED.E.ADD.F32.FTZ.RN.STRONG.GPU [R2.64+0x4], R11 ;  /* 0x0000040b0200798e */ /* 0x0001ec000c10e786 */
[----:B------:R-:W-:Y:S05]  /*47a0*/  @!P0 BRA `(.L_x_14292) ;  /* 0xffffff0000008947 */ /* 0x000fea000383ffff */
[----:B------:R-:W-:Y:S05]  /*47b0*/  EXIT ;  /* 0x000000000000794d */ /* 0x000fea0003800000 */
.L_x_14293:
        /* <DEDUP_REMOVED lines=12> */
.L_x_14783:


//--------------------- .text._Z25selective_scan_bwd_kernelI32Selective_Scan_bwd_kernel_traitsILi32ELi4ELb1ELb1ELb1ELb0ELb1EfN3c107complexIfEEEEv12SSMParamsBwd --------------------------
	.section	.text._Z25selective_scan_bwd_kernelI32Selective_Scan_bwd_kernel_traitsILi32ELi4ELb1ELb1ELb1ELb0ELb1EfN3c107complexIfEEEEv12SSMParamsBwd,"ax",@progbits
	.sectioninfo	@"SHI_REGISTERS=172"
	.align	128
        .global         _Z25selective_scan_bwd_kernelI32Selective_Scan_bwd_kernel_traitsILi32ELi4ELb1ELb1ELb1ELb0ELb1EfN3c107complexIfEEEEv12SSMParamsBwd
        .type           _Z25selective_scan_bwd_kernelI32Selective_Scan_bwd_kernel_traitsILi32ELi4ELb1ELb1ELb1ELb0ELb1EfN3c107complexIfEEEEv12SSMParamsBwd,@function
        .size           _Z25selective_scan_bwd_kernelI32Selective_Scan_bwd_kernel_traitsILi32ELi4ELb1ELb1ELb1ELb0ELb1EfN3c107complexIfEEEEv12SSMParamsBwd,(.L_x_14784 - _Z25selective_scan_bwd_kernelI32Selective_Scan_bwd_kernel_traitsILi32ELi4ELb1ELb1ELb1ELb0ELb1EfN3c107complexIfEEEEv12SSMParamsBwd)
        .other          _Z25selective_scan_bwd_kernelI32Selective_Scan_bwd_kernel_traitsILi32ELi4ELb1ELb1ELb1ELb0ELb1EfN3c107complexIfEEEEv12SSMParamsBwd,@"STO_CUDA_ENTRY STV_DEFAULT"
_Z25selective_scan_bwd_kernelI32Selective_Scan_bwd_kernel_traitsILi32ELi4ELb1ELb1ELb1ELb0ELb1EfN3c107complexIfEEEEv12SSMParamsBwd:
.text._Z25selective_scan_bwd_kernelI32Selective_Scan_bwd_kernel_traitsILi32ELi4ELb1ELb1ELb1ELb0ELb1EfN3c107complexIfEEEEv12SSMParamsBwd:
        /* <DEDUP_REMOVED lines=8> */
[----:B------:R-:W-:Y:S02]  /*0080*/  ISETP.NE.U32.AND P1, PT, RZ, c[0x0][0x250], PT ;  /* 0x00009400ff007a0c */ /* 0x000fe40003f25070 */
[----:B------:R-:W-:-:S02]  /*0090*/  MOV R82, RZ ;  /* 0x000000ff00527202 */ /* 0x000fc40000000f00 */
        /* <DEDUP_REMOVED lines=12> */
[----:B------:R-:W-:Y:S01]  /*0160*/  LOP3.LUT R14, R0, c[0x0][0x178], RZ, 0x3c, !PT ;  /* 0x00005e00000e7a12 */ /* 0x000fe200078e3cff */
[----:B------:R-:W-:Y:S01]  /*0170*/  IMAD R17, R81, c[0x0][0x1d8], RZ ;  /* 0x0000760051117a24 */ /* 0x000fe200078e02ff */
[----:B------:R-:W-:Y:S01]  /*0180*/  MOV R42, c[0x0][0x298] ;  /* 0x0000a600002a7a02 */ /* 0x000fe20000000f00 */
[----:B------:R-:W-:Y:S01]  /*0190*/  CS2R R46, SRZ ;  /* 0x00000000002e7805 */ /* 0x000fe2000001ff00 */
[----:B------:R-:W-:Y:S01]  /*01a0*/  ISETP.GE.AND P2, PT, R14, RZ, PT ;  /* 0x000000ff0e00720c */ /* 0x000fe20003f46270 */
[----:B------:R-:W-:Y:S01]  /*01b0*/  CS2R R44, SRZ ;  /* 0x00000000002c7805 */ /* 0x000fe2000001ff00 */
[----:B------:R-:W-:Y:S01]  /*01c0*/  MOV R14, c[0x0][0x174] ;  /* 0x00005d00000e7a02 */ /* 0x000fe20000000f00 */
[----:B--2---:R-:W-:Y:S01]  /*01d0*/  HFMA2.MMA R6, -RZ, RZ, 0, 0 ;  /* 0x00000000ff067435 */ /* 0x004fe200000001ff */
[----:B------:R-:W-:Y:S01]  /*01e0*/  MOV R40, c[0x0][0x2b8] ;  /* 0x0000ae0000287a02 */ /* 0x000fe20000000f00 */
[----:B------:R-:W-:Y:S01]  /*01f0*/  HFMA2.MMA R87, -RZ, RZ, 0, 0 ;  /* 0x00000000ff577435 */ /* 0x000fe200000001ff */
[----:B0-----:R-:W-:Y:S01]  /*0200*/  SHF.R.S32.HI R84, RZ, 0x1f, R83 ;  /* 0x0000001fff547819 */ /* 0x001fe20000011453 */
[----:B----4-:R-:W-:Y:S01]  /*0210*/  IMAD.WIDE.U32 R4, R83, c[0x0][0x1e0], RZ ;  /* 0x0000780053047a25 */ /* 0x010fe200078e00ff */
[----:B------:R-:W-:-:S02]  /*0220*/  MOV R89, RZ ;  /* 0x000000ff00597202 */ /* 0x000fc40000000f00 */
[----:B---3--:R-:W-:Y:S01]  /*0230*/  IADD3 R10, RZ, -R7, RZ ;  /* 0x80000007ff0a7210 */ /* 0x008fe20007ffe0ff */
[C---:B------:R-:W-:Y:S02]  /*0240*/  IMAD R8, R84.reuse, c[0x0][0x1e0], RZ ;  /* 0x0000780054087a24 */ /* 0x040fe400078e02ff */
[----:B------:R-:W-:Y:S02]  /*0250*/  IMAD R12, R84, c[0x0][0x278], RZ ;  /* 0x00009e00540c7a24 */ /* 0x000fe400078e02ff */
[----:B-1----:R-:W-:Y:S01]  /*0260*/  IMAD R3, R10, R15, RZ ;  /* 0x0000000f0a037224 */ /* 0x002fe200078e02ff */
[----:B------:R-:W-:Y:S01]  /*0270*/  IABS R10, R0 ;  /* 0x00000000000a7213 */ /* 0x000fe20000000000 */
[----:B------:R-:W-:Y:S02]  /*0280*/  IMAD R11, R83, c[0x0][0x1e4], R8 ;  /* 0x00007900530b7a24 */ /* 0x000fe400078e0208 */
[----:B------:R-:W-:-:S03]  /*0290*/  IMAD.HI.U32 R7, R7, R3, R6 ;  /* 0x0000000307077227 */ /* 0x000fc600078e0006 */
[----:B------:R-:W-:Y:S01]  /*02a0*/  IADD3 R5, R5, R11, RZ ;  /* 0x0000000b05057210 */ /* 0x000fe20007ffe0ff */
[----:B------:R-:W-:Y:S02]  /*02b0*/  IMAD R6, R84, c[0x0][0x1d0], RZ ;  /* 0x0000740054067a24 */ /* 0x000fe400078e02ff */
[----:B------:R-:W-:-:S04]  /*02c0*/  IMAD.HI.U32 R85, R7, R10, RZ ;  /* 0x0000000a07557227 */ /* 0x000fc800078e00ff */
[----:B------:R-:W-:Y:S01]  /*02d0*/  IMAD R9, R83, c[0x0][0x1d4], R6 ;  /* 0x0000750053097a24 */ /* 0x000fe200078e0206 */
[----:B------:R-:W-:Y:S01]  /*02e0*/  IADD3 R2, -R85, RZ, RZ ;  /* 0x000000ff55027210 */ /* 0x000fe20007ffe1ff */
[----:B------:R-:W-:Y:S02]  /*02f0*/  IMAD R13, R83, c[0x0][0x27c], R12 ;  /* 0x00009f00530d7a24 */ /* 0x000fe400078e020c */
[----:B------:R-:W-:Y:S02]  /*0300*/  IMAD R12, R84, c[0x0][0x190], RZ ;  /* 0x00006400540c7a24 */ /* 0x000fe400078e02ff */
[----:B------:R-:W-:Y:S02]  /*0310*/  IMAD R10, R15, R2, R10 ;  /* 0x000000020f0a7224 */ /* 0x000fe400078e020a */
[----:B------:R-:W-:-:S03]  /*0320*/  IMAD.WIDE.U32 R2, R83, c[0x0][0x1d0], RZ ;  /* 0x0000740053027a25 */ /* 0x000fc600078e00ff */
[----:B------:R-:W-:Y:S01]  /*0330*/  ISETP.GT.U32.AND P1, PT, R15, R10, PT ;  /* 0x0000000a0f00720c */ /* 0x000fe20003f24070 */
[----:B------:R-:W-:Y:S01]  /*0340*/  IMAD.WIDE.U32 R6, R83, c[0x0][0x278], RZ ;  /* 0x00009e0053067a25 */ /* 0x000fe200078e00ff */
[----:B------:R-:W-:-:S03]  /*0350*/  IADD3 R3, R3, R9, RZ ;  /* 0x0000000903037210 */ /* 0x000fc60007ffe0ff */
[----:B------:R-:W-:Y:S01]  /*0360*/  IMAD R11, R83, c[0x0][0x194], R12 ;  /* 0x00006500530b7a24 */ /* 0x000fe200078e020c */
[----:B------:R-:W-:Y:S01]  /*0370*/  IADD3 R7, R7, R13, RZ ;  /* 0x0000000d07077210 */ /* 0x000fe20007ffe0ff */
[----:B------:R-:W-:Y:S01]  /*0380*/  IMAD R12, R84, c[0x0][0x1b0], RZ ;  /* 0x00006c00540c7a24 */ /* 0x000fe200078e02ff */
[----:B------:R-:W-:Y:S01]  /*0390*/  LEA R13, R14, 0xffffff80, 0x7 ;  /* 0xffffff800e0d7811 */ /* 0x000fe200078e38ff */
[----:B------:R-:W-:-:S04]  /*03a0*/  IMAD.WIDE.U32 R2, R0, c[0x0][0x1d8], R2 ;  /* 0x0000760000027a25 */ /* 0x000fc800078e0002 */
[-C--:B------:R-:W-:Y:S01]  /*03b0*/  @!P1 IADD3 R10, R10, -R15.reuse, RZ ;  /* 0x8000000f0a0a9210 */ /* 0x080fe20007ffe0ff */
[----:B------:R-:W-:Y:S01]  /*03c0*/  IMAD.WIDE.U32 R8, R83, c[0x0][0x190], RZ ;  /* 0x0000640053087a25 */ /* 0x000fe200078e00ff */
[----:B------:R-:W-:Y:S02]  /*03d0*/  @!P1 IADD3 R85, R85, 0x1, RZ ;  /* 0x0000000155559810 */ /* 0x000fe40007ffe0ff */
[----:B------:R-:W-:Y:S01]  /*03e0*/  ISETP.GE.U32.AND P0, PT, R10, R15, PT ;  /* 0x0000000f0a00720c */ /* 0x000fe20003f06070 */
[----:B------:R-:W-:Y:S01]  /*03f0*/  IMAD R19, R83, c[0x0][0x1b4], R12 ;  /* 0x00006d0053137a24 */ /* 0x000fe200078e020c */
[----:B------:R-:W-:Y:S01]  /*0400*/  ISETP.NE.AND P1, PT, RZ, c[0x0][0x178], PT ;  /* 0x00005e00ff007a0c */ /* 0x000fe20003f25270 */
[----:B------:R-:W-:Y:S01]  /*0410*/  IMAD R12, R0, c[0x0][0x1dc], R17 ;  /* 0x00007700000c7a24 */ /* 0x000fe200078e0211 */
[----:B------:R-:W-:Y:S01]  /*0420*/  SHF.R.S32.HI R15, RZ, 0x1f, R13 ;  /* 0x0000001fff0f7819 */ /* 0x000fe2000001140d */
[----:B------:R-:W-:Y:S01]  /*0430*/  IMAD R17, R81, c[0x0][0x1e8], RZ ;  /* 0x00007a0051117a24 */ /* 0x000fe200078e02ff */
[----:B------:R-:W-:-:S02]  /*0440*/  IADD3 R95, P3, R13, R2, RZ ;  /* 0x000000020d5f7210 */ /* 0x000fc40007f7e0ff */
[----:B------:R-:W-:Y:S01]  /*0450*/  IADD3 R9, R9, R11, RZ ;  /* 0x0000000b09097210 */ /* 0x000fe20007ffe0ff */
[----:B------:R-:W-:Y:S01]  /*0460*/  IMAD.WIDE.U32 R10, R83, c[0x0][0x1b0], RZ ;  /* 0x00006c00530a7a25 */ /* 0x000fe200078e00ff */
[----:B------:R-:W-:Y:S02]  /*0470*/  IADD3.X R12, R15, R3, R12, P3, !PT ;  /* 0x000000030f0c7210 */ /* 0x000fe40001ffe40c */
[----:B------:R-:W-:Y:S01]  /*0480*/  ISETP.GE.AND P3, PT, R14, 0x1, PT ;  /* 0x000000010e00780c */ /* 0x000fe20003f66270 */
[C---:B------:R-:W-:Y:S01]  /*0490*/  IMAD.WIDE.U32 R2, R0.reuse, c[0x0][0x1e8], R4 ;  /* 0x00007a0000027a25 */ /* 0x040fe200078e0004 */
[----:B------:R-:W-:Y:S02]  /*04a0*/  @P0 IADD3 R85, R85, 0x1, RZ ;  /* 0x0000000155550810 */ /* 0x000fe40007ffe0ff */
[----:B------:R-:W-:Y:S01]  /*04b0*/  IADD3 R11, R11, R19, RZ ;  /* 0x000000130b0b7210 */ /* 0x000fe20007ffe0ff */
[----:B------:R-:W-:Y:S01]  /*04c0*/  IMAD R19, R81, c[0x0][0x280], RZ ;  /* 0x0000a00051137a24 */ /* 0x000fe200078e02ff */
[----:B------:R-:W-:Y:S01]  /*04d0*/  @!P2 IADD3 R85, -R85, RZ, RZ ;  /* 0x000000ff5555a210 */ /* 0x000fe20007ffe1ff */
[----:B------:R-:W-:Y:S01]  /*04e0*/  IMAD.WIDE.U32 R4, R0, c[0x0][0x280], R6 ;  /* 0x0000a00000047a25 */ /* 0x000fe200078e0006 */
[----:B------:R-:W-:-:S02]  /*04f0*/  @!P1 LOP3.LUT R85, RZ, c[0x0][0x178], RZ, 0x33, !PT ;  /* 0x00005e00ff559a12 */ /* 0x000fc400078e33ff */
[----:B------:R-:W-:Y:S01]  /*0500*/  LEA R94, P0, R95, c[0x0][0x240], 0x2 ;  /* 0x000090005f5e7a11 */ /* 0x000fe200078010ff */
[C---:B------:R-:W-:Y:S01]  /*0510*/  IMAD R17, R0.reuse, c[0x0][0x1ec], R17 ;  /* 0x00007b0000117a24 */ /* 0x040fe200078e0211 */
[----:B------:R-:W-:Y:S01]  /*0520*/  SHF.R.S32.HI R153, RZ, 0x1f, R85 ;  /* 0x0000001fff997819 */ /* 0x000fe20000011455 */
[----:B------:R-:W-:Y:S01]  /*0530*/  IMAD R19, R0, c[0x0][0x284], R19 ;  /* 0x0000a10000137a24 */ /* 0x000fe200078e0213 */
[----:B------:R-:W-:Y:S01]  /*0540*/  IADD3 R97, P2, R13, R2, RZ ;  /* 0x000000020d617210 */ /* 0x000fe20007f5e0ff */
[----:B------:R-:W-:Y:S01]  /*0550*/  IMAD.WIDE.U32 R8, R85, c[0x0][0x1a8], R8 ;  /* 0x00006a0055087a25 */ /* 0x000fe200078e0008 */
[----:B------:R-:W-:Y:S02]  /*0560*/  IADD3 R13, P1, R13, R4, RZ ;  /* 0x000000040d0d7210 */ /* 0x000fe40007f3e0ff */
[----:B------:R-:W-:Y:S01]  /*0570*/  LEA.HI.X R95, R95, c[0x0][0x244], R12, 0x2, P0 ;  /* 0x000091005f5f7a11 */ /* 0x000fe200000f140c */
[----:B------:R-:W-:Y:S01]  /*0580*/  IMAD R6, R153, c[0x0][0x1a8], RZ ;  /* 0x00006a0099067a24 */ /* 0x000fe200078e02ff */
        /* <DEDUP_REMOVED lines=17> */
[----:B------:R-:W-:Y:S02]  /*06a0*/  IADD3.X R5, R2, R5, RZ, P1, !PT ;  /* 0x0000000502057210 */ /* 0x000fe40000ffe4ff */
[----:B------:R-:W-:-:S02]  /*06b0*/  LEA R6, P2, R100, c[0x0][0x228], 0x2 ;  /* 0x00008a0064067a11 */ /* 0x000fc400078410ff */
[----:B------:R-:W-:Y:S02]  /*06c0*/  IADD3.X R102, R2, R7, RZ, P4, !PT ;  /* 0x0000000702667210 */ /* 0x000fe400027fe4ff */
[C---:B------:R-:W-:Y:S02]  /*06d0*/  LEA R101, P1, R3.reuse, c[0x0][0x230], 0x2 ;  /* 0x00008c0003657a11 */ /* 0x040fe400078210ff */
[----:B------:R-:W-:Y:S02]  /*06e0*/  ISETP.NE.AND.EX P0, PT, RZ, c[0x0][0x264], PT, P0 ;  /* 0x00009900ff007a0c */ /* 0x000fe40003f05300 */
[----:B------:R-:W-:Y:S02]  /*06f0*/  LEA.HI.X R100, R100, c[0x0][0x22c], R5, 0x2, P2 ;  /* 0x00008b0064647a11 */ /* 0x000fe400010f1405 */
[----:B------:R-:W-:Y:S02]  /*0700*/  LEA.HI.X R102, R3, c[0x0][0x234], R102, 0x2, P1 ;  /* 0x00008d0003667a11 */ /* 0x000fe400008f1466 */
[----:B------:R-:W-:-:S02]  /*0710*/  ISETP.NE.U32.AND P1, PT, RZ, c[0x0][0x328], PT ;  /* 0x0000ca00ff007a0c */ /* 0x000fc40003f25070 */
        /* <DEDUP_REMOVED lines=22> */
[----:B------:R-:W-:Y:S01]  /*0880*/  IMAD R5, R84, R40, R5 ;  /* 0x0000002854057224 */ /* 0x000fe200078e0205 */
[----:B------:R-:W-:Y:S05]  /*0890*/  @!P3 BRA `(.L_x_14294) ;  /* 0x000041900000b947 */ /* 0x000fea0003800000 */
[----:B------:R-:W0:Y:S01]  /*08a0*/  S2R R86, SR_TID.X ;  /* 0x0000000000567919 */ /* 0x000e220000002100 */
[-C--:B------:R-:W-:Y:S01]  /*08b0*/  IMAD.WIDE.U32 R42, R42, R83.reuse, RZ ;  /* 0x000000532a2a7225 */ /* 0x080fe200078e00ff */
[----:B------:R-:W-:Y:S01]  /*08c0*/  MOV R103, c[0x0][0x174] ;  /* 0x00005d0000677a02 */ /* 0x000fe20000000f00 */
[----:B------:R-:W-:Y:S01]  /*08d0*/  UMOV UR4, URZ ;  /* 0x0000003f00047c82 */ /* 0x000fe20008000000 */
[----:B------:R-:W1:Y:S01]  /*08e0*/  S2R R104, SR_LANEID ;  /* 0x0000000000687919 */ /* 0x000e620000000000 */
[----:B------:R-:W-:Y:S01]  /*08f0*/  IMAD.WIDE.U32 R40, R40, R83, RZ ;  /* 0x0000005328287225 */ /* 0x000fe200078e00ff */
[----:B------:R-:W-:-:S02]  /*0900*/  IADD3 R39, R43, R3, RZ ;  /* 0x000000032b277210 */ /* 0x000fc40007ffe0ff */
[----:B------:R-:W-:Y:S01]  /*0910*/  MOV R38, R42 ;  /* 0x0000002a00267202 */ /* 0x000fe20000000f00 */
[----:B------:R-:W-:Y:S01]  /*0920*/  IMAD R2, R153, c[0x0][0x2a0], RZ ;  /* 0x0000a80099027a24 */ /* 0x000fe200078e02ff */
[----:B------:R-:W-:Y:S01]  /*0930*/  IADD3 R37, R41, R5, RZ ;  /* 0x0000000529257210 */ /* 0x000fe20007ffe0ff */
[----:B------:R-:W-:Y:S01]  /*0940*/  IMAD R4, R153, c[0x0][0x2c0], RZ ;  /* 0x0000b00099047a24 */ /* 0x000fe200078e02ff */
[----:B------:R-:W-:Y:S01]  /*0950*/  MOV R36, R40 ;  /* 0x0000002800247202 */ /* 0x000fe20000000f00 */
[C---:B------:R-:W-:Y:S01]  /*0960*/  IMAD R91, R85.reuse, c[0x0][0x2a4], R2 ;  /* 0x0000a900555b7a24 */ /* 0x040fe200078e0202 */
[----:B------:R-:W-:Y:S01]  /*0970*/  MOV R89, RZ ;  /* 0x000000ff00597202 */ /* 0x000fe20000000f00 */
[----:B------:R-:W-:Y:S01]  /*0980*/  IMAD.WIDE.U32 R2, R85, c[0x0][0x2a0], R38 ;  /* 0x0000a80055027a25 */ /* 0x000fe200078e0026 */
[----:B------:R-:W-:-:S03]  /*0990*/  MOV R87, RZ ;  /* 0x000000ff00577202 */ /* 0x000fc60000000f00 */
[----:B------:R-:W-:Y:S01]  /*09a0*/  IMAD R7, R85, c[0x0][0x2c4], R4 ;  /* 0x0000b10055077a24 */ /* 0x000fe200078e0204 */
[----:B------:R-:W-:Y:S01]  /*09b0*/  IADD3 R91, R3, R91, RZ ;  /* 0x0000005b035b7210 */ /* 0x000fe20007ffe0ff */
[----:B------:R-:W-:Y:S01]  /*09c0*/  IMAD.WIDE.U32 R92, R85, c[0x0][0x2c0], R36 ;  /* 0x0000b000555c7a25 */ /* 0x000fe200078e0024 */
[----:B------:R-:W-:Y:S02]  /*09d0*/  LEA R88, P0, R2, c[0x0][0x318], 0x3 ;  /* 0x0000c60002587a11 */ /* 0x000fe400078018ff */
[----:B0-----:R-:W-:Y:S02]  /*09e0*/  LOP3.LUT R5, R86, 0xffffffe0, RZ, 0xc0, !PT ;  /* 0xffffffe056057812 */ /* 0x001fe400078ec0ff */
[----:B------:R-:W-:Y:S02]  /*09f0*/  IADD3 R3, R93, R7, RZ ;  /* 0x000000075d037210 */ /* 0x000fe40007ffe0ff */
[----:B------:R-:W-:Y:S02]  /*0a00*/  LEA R90, P1, R92, c[0x0][0x320], 0x3 ;  /* 0x0000c8005c5a7a11 */ /* 0x000fe400078218ff */
[----:B------:R-:W-:-:S02]  /*0a10*/  LOP3.LUT R4, R5, 0x1f, R86, 0xf8, !PT ;  /* 0x0000001f05047812 */ /* 0x000fc400078ef856 */
[----:B------:R-:W-:Y:S02]  /*0a20*/  LEA.HI.X R92, R92, c[0x0][0x324], R3, 0x3, P1 ;  /* 0x0000c9005c5c7a11 */ /* 0x000fe400008f1c03 */
[C---:B------:R-:W-:Y:S02]  /*0a30*/  IADD3 R3, R86.reuse, 0x40, RZ ;  /* 0x0000004056037810 */ /* 0x040fe40007ffe0ff */
[----:B------:R-:W-:Y:S02]  /*0a40*/  IADD3 R4, R5, R4, RZ ;  /* 0x0000000405047210 */ /* 0x000fe40007ffe0ff */
[----:B------:R-:W-:Y:S02]  /*0a50*/  LEA.HI.SX32 R108, R3, R86, 0x1b ;  /* 0x00000056036c7211 */ /* 0x000fe400078fdaff */
[C---:B------:R-:W-:Y:S02]  /*0a60*/  SHF.L.U32 R106, R86.reuse, 0x3, RZ ;  /* 0x00000003566a7819 */ /* 0x040fe400000006ff */
[----:B------:R-:W-:-:S02]  /*0a70*/  IADD3 R107, R86, 0x20, RZ ;  /* 0x00000020566b7810 */ /* 0x000fc40007ffe0ff */
[C---:B------:R-:W-:Y:S02]  /*0a80*/  IADD3 R109, R86.reuse, 0x60, RZ ;  /* 0x00000060566d7810 */ /* 0x040fe40007ffe0ff */
[C---:B------:R-:W-:Y:S02]  /*0a90*/  IADD3 R5, R86.reuse, 0x80, RZ ;  /* 0x0000008056057810 */ /* 0x040fe40007ffe0ff */
[C---:B------:R-:W-:Y:S02]  /*0aa0*/  IADD3 R111, R86.reuse, 0xa0, RZ ;  /* 0x000000a0566f7810 */ /* 0x040fe40007ffe0ff */
[C---:B------:R-:W-:Y:S02]  /*0ab0*/  IADD3 R7, R86.reuse, 0xc0, RZ ;  /* 0x000000c056077810 */ /* 0x040fe40007ffe0ff */
[----:B------:R-:W-:Y:S02]  /*0ac0*/  IADD3 R113, R86, 0xe0, RZ ;  /* 0x000000e056717810 */ /* 0x000fe40007ffe0ff */
[----:B------:R-:W-:-:S02]  /*0ad0*/  SHF.R.S32.HI R3, RZ, 0x1f, R4 ;  /* 0x0000001fff037819 */ /* 0x000fc40000011404 */
[----:B------:R-:W-:Y:S02]  /*0ae0*/  LEA.HI.X R91, R2, c[0x0][0x31c], R91, 0x3, P0 ;  /* 0x0000c700025b7a11 */ /* 0x000fe400000f1c5b */
[----:B------:R-:W-:Y:S02]  /*0af0*/  MOV R93, R6 ;  /* 0x00000006005d7202 */ /* 0x000fe40000000f00 */
[C---:B------:R-:W-:Y:S02]  /*0b00*/  LOP3.LUT R155, R86.reuse, 0x1f, RZ, 0xc0, !PT ;  /* 0x0000001f569b7812 */ /* 0x040fe400078ec0ff */
[----:B------:R-:W-:Y:S02]  /*0b10*/  LEA.HI.SX32 R105, R86, R86, 0x1b ;  /* 0x0000005656697211 */ /* 0x000fe400078fdaff */
[----:B------:R-:W-:Y:S02]  /*0b20*/  LEA.HI.SX32 R106, R106, R106, 0x1b ;  /* 0x0000006a6a6a7211 */ /* 0x000fe400078fdaff */
[----:B------:R-:W-:-:S02]  /*0b30*/  LEA.HI.SX32 R107, R107, R86, 0x1b ;  /* 0x000000566b6b7211 */ /* 0x000fc400078fdaff */
[-C--:B------:R-:W-:Y:S02]  /*0b40*/  LEA.HI.SX32 R109, R109, R86.reuse, 0x1b ;  /* 0x000000566d6d7211 */ /* 0x080fe400078fdaff */
[-C--:B------:R-:W-:Y:S02]  /*0b50*/  LEA.HI.SX32 R110, R5, R86.reuse, 0x1b ;  /* 0x00000056056e7211 */ /* 0x080fe400078fdaff */
[-C--:B------:R-:W-:Y:S02]  /*0b60*/  LEA.HI.SX32 R111, R111, R86.reuse, 0x1b ;  /* 0x000000566f6f7211 */ /* 0x080fe400078fdaff */
[-C--:B------:R-:W-:Y:S02]  /*0b70*/  LEA.HI.SX32 R112, R7, R86.reuse, 0x1b ;  /* 0x0000005607707211 */ /* 0x080fe400078fdaff */
[----:B------:R-:W-:Y:S02]  /*0b80*/  LEA.HI.SX32 R113, R113, R86, 0x1b ;  /* 0x0000005671717211 */ /* 0x000fe400078fdaff */
[----:B------:R-:W-:-:S02]  /*0b90*/  SHF.L.U64.HI R114, R4, 0x4, R3 ;  /* 0x0000000404727819 */ /* 0x000fc40000010203 */
[----:B-1----:R-:W-:Y:S02]  /*0ba0*/  SHF.L.U32 R115, R4, 0x4, RZ ;  /* 0x0000000404737819 */ /* 0x002fe400000006ff */
.L_x_14328:
[----:B------:R-:W-:Y:S01]  /*0bb0*/  BAR.SYNC.DEFER_BLOCKING 0x0 ;  /* 0x0000000000007b1d */ /* 0x000fe20000010000 */
[----:B0-----:R-:W-:-:S05]  /*0bc0*/  IMAD.WIDE R2, R86, 0x10, R94 ;  /* 0x0000001056027825 */ /* 0x001fca00078e025e */
        /* <DEDUP_REMOVED lines=8> */
[----:B-12---:R1:W-:Y:S01]  /*0c50*/  STS.128 [R104.X16], R20 ;  /* 0x0000001468007388 */ /* 0x0063e2000000cc00 */
[----:B------:R-:W-:-:S06]  /*0c60*/  NOP ;  /* 0x0000000000007918 */ /* 0x000fcc0000000000 */
[----:B------:R-:W-:Y:S04]  /*0c70*/  LDS.128 R8, [R104.X16] ;  /* 0x0000000068087984 */ /* 0x000fe8000000cc00 */
[----:B------:R-:W-:Y:S06]  /*0c80*/  BAR.SYNC.DEFER_BLOCKING 0x0 ;  /* 0x0000000000007b1d */ /* 0x000fec0000010000 */
[----:B------:R-:W2:Y:S01]  /*0c90*/  LDG.E.128 R24, [R14.64] ;  /* 0x000000060e187981 */ /* 0x000ea2000c1e1d00 */
[----:B------:R-:W-:Y:S01]  /*0ca0*/  LEA R2, R103, 0xffffff80, 0x7 ;  /* 0xffffff8067027811 */ /* 0x000fe200078e38ff */
[----:B0-----:R-:W-:-:S02]  /*0cb0*/  IMAD R16, R84, c[0x0][0x1f0], RZ ;  /* 0x00007c0054107a24 */ /* 0x001fc400078e02ff */
[----:B------:R-:W-:Y:S01]  /*0cc0*/  IMAD R19, R81, c[0x0][0x1f8], RZ ;  /* 0x00007e0051137a24 */ /* 0x000fe200078e02ff */
        /* <DEDUP_REMOVED lines=28> */
[----:B------:R-:W1:Y:S04]  /*0e90*/  LDS.128 R16, [R104.X16] ;  /* 0x0000000068107984 */ /* 0x000e68000000cc00 */
[----:B------:R-:W-:Y:S06]  /*0ea0*/  BAR.SYNC.DEFER_BLOCKING 0x0 ;  /* 0x0000000000007b1d */ /* 0x000fec0000010000 */
[----:B0-----:R-:W2:Y:S01]  /*0eb0*/  LDG.E.128 R24, [R20.64] ;  /* 0x0000000614187981 */ /* 0x001ea2000c1e1d00 */
[----:B------:R-:W-:Y:S01]  /*0ec0*/  IMAD R55, R81, c[0x0][0x2f0], RZ ;  /* 0x0000bc0051377a24 */ /* 0x000fe200078e02ff */
[----:B------:R-:W-:-:S03]  /*0ed0*/  ISETP.NE.U32.AND P0, PT, RZ, c[0x0][0x270], PT ;  /* 0x00009c00ff007a0c */ /* 0x000fc60003f05070 */
[----:B------:R-:W-:Y:S01]  /*0ee0*/  IMAD R55, R0, c[0x0][0x2f4], R55 ;  /* 0x0000bd0000377a24 */ /* 0x000fe200078e0237 */
[----:B------:R-:W-:Y:S01]  /*0ef0*/  ISETP.NE.AND.EX P0, PT, RZ, c[0x0][0x274], PT, P0 ;  /* 0x00009d00ff007a0c */ /* 0x000fe20003f05300 */
[----:B-1----:R-:W-:Y:S02]  /*0f00*/  FMUL.FTZ R33, R17, -1.4426950216293334961 ;  /* 0xbfb8aa3b11217820 */ /* 0x002fe40000410000 */
[----:B------:R-:W-:Y:S02]  /*0f10*/  FMUL.FTZ R50, R18, -1.4426950216293334961 ;  /* 0xbfb8aa3b12327820 */ /* 0x000fe40000410000 */
[----:B------:R-:W-:Y:S02]  /*0f20*/  FMUL.FTZ R32, R16, -1.4426950216293334961 ;  /* 0xbfb8aa3b10207820 */ /* 0x000fe40000410000 */
[----:B------:R-:W-:Y:S01]  /*0f30*/  FMUL.FTZ R31, R19, -1.4426950216293334961 ;  /* 0xbfb8aa3b131f7820 */ /* 0x000fe20000410000 */
[----:B------:R-:W0:Y:S08]  /*0f40*/  MUFU.EX2 R33, R33 ;  /* 0x0000002100217308 */ /* 0x000e300000000800 */
        /* <DEDUP_REMOVED lines=19> */
[----:B------:R-:W-:Y:S02]  /*1080*/  FFMA.FTZ R31, R18, R27, 1 ;  /* 0x3f800000121f7423 */ /* 0x000fe4000001001b */
[----:B------:R-:W-:-:S04]  /*1090*/  FADD.FTZ R25, -R35, 1 ;  /* 0x3f80000023197421 */ /* 0x000fc80000010100 */
[----:B------:R-:W-:Y:S02]  /*10a0*/  FFMA.FTZ R25, R16, R25, 1 ;  /* 0x3f80000010197423 */ /* 0x000fe40000010019 */
[----:B-1----:R-:W-:Y:S02]  /*10b0*/  FMUL.FTZ R28, R14, R22 ;  /* 0x000000160e1c7220 */ /* 0x002fe40000410000 */
        /* <DEDUP_REMOVED lines=34> */
[----:B0-----:R-:W-:Y:S02]  /*12e0*/  FMUL.FTZ R24, R35, R20 ;  /* 0x0000001423187220 */ /* 0x001fe40000410000 */
[----:B------:R-:W-:Y:S02]  /*12f0*/  FMUL.FTZ R25, R21, R34 ;  /* 0x0000002215197220 */ /* 0x000fe40000410000 */
[----:B------:R-:W-:Y:S02]  /*1300*/  FMUL.FTZ R26, R22, R51 ;  /* 0x00000033161a7220 */ /* 0x000fe40000410000 */
[----:B------:R-:W-:Y:S02]  /*1310*/  FMUL.FTZ R27, R23, R50 ;  /* 0x00000032171b7220 */ /* 0x000fe40000410000 */
[----:B------:R-:W-:-:S02]  /*1320*/  IMAD R12, R84, c[0x0][0x210], RZ ;  /* 0x00008400540c7a24 */ /* 0x000fc400078e02ff */
[----:B------:R-:W-:-:S04]  /*1330*/  IMAD.WIDE.U32 R20, R83, c[0x0][0x210], R2 ;  /* 0x0000840053147a25 */ /* 0x000fc800078e0002 */
[----:B------:R-:W-:Y:S02]  /*1340*/  IMAD R23, R83, c[0x0][0x214], R12 ;  /* 0x0000850053177a24 */ /* 0x000fe400078e020c */
[----:B------:R-:W-:-:S03]  /*1350*/  IMAD R29, R81, c[0x0][0x218], RZ ;  /* 0x00008600511d7a24 */ /* 0x000fc600078e02ff */
[----:B------:R-:W-:Y:S01]  /*1360*/  IADD3 R21, R21, R23, RZ ;  /* 0x0000001715157210 */ /* 0x000fe20007ffe0ff */
[----:B------:R-:W-:Y:S01]  /*1370*/  IMAD R29, R0, c[0x0][0x21c], R29 ;  /* 0x00008700001d7a24 */ /* 0x000fe200078e021d */
[----:B------:R-:W-:Y:S01]  /*1380*/  STS.128 [R104.X16], R24 ;  /* 0x0000001868007388 */ /* 0x000fe2000000cc00 */
[----:B------:R-:W-:-:S06]  /*1390*/  NOP ;  /* 0x0000000000007918 */ /* 0x000fcc0000000000 */
[----:B------:R-:W0:Y:S01]  /*13a0*/  LDS.128 R16, [R104.X16] ;  /* 0x0000000068107984 */ /* 0x000e22000000cc00 */
[----:B------:R-:W-:-:S05]  /*13b0*/  IMAD.WIDE.U32 R20, R0, c[0x0][0x218], R20 ;  /* 0x0000860000147a25 */ /* 0x000fca00078e0014 */
[----:B------:R-:W-:Y:S02]  /*13c0*/  IADD3 R21, R21, R29, RZ ;  /* 0x0000001d15157210 */ /* 0x000fe40007ffe0ff */
[----:B------:R-:W-:-:S04]  /*13d0*/  LEA R22, P0, R20, c[0x0][0x270], 0x2 ;  /* 0x00009c0014167a11 */ /* 0x000fc800078010ff */
[----:B------:R-:W-:-:S05]  /*13e0*/  LEA.HI.X R23, R20, c[0x0][0x274], R21, 0x2, P0 ;  /* 0x00009d0014177a11 */ /* 0x000fca00000f1415 */
[----:B------:R-:W-:-:S05]  /*13f0*/  IMAD.WIDE R20, R86, 0x10, R22 ;  /* 0x0000001056147825 */ /* 0x000fca00078e0216 */
[----:B0-----:R0:W-:Y:S02]  /*1400*/  STG.E.128 [R20.64], R16 ;  /* 0x0000001014007986 */ /* 0x0011e4000c101d06 */
.L_x_14295:
[----:B------:R-:W-:Y:S01]  /*1410*/  FMUL.FTZ R34, R13, R34 ;  /* 0x000000220d227220 */ /* 0x000fe20000410000 */
[----:B------:R-:W-:Y:S01]  /*1420*/  BAR.SYNC.DEFER_BLOCKING 0x0 ;  /* 0x0000000000007b1d */ /* 0x000fe20000010000 */
[----:B------:R-:W-:Y:S02]  /*1430*/  FFMA.FTZ R87, R4, R31, R87 ;  /* 0x0000001f04577223 */ /* 0x000fe40000010057 */
[----:B------:R-:W-:Y:S02]  /*1440*/  FMUL.FTZ R51, R14, R51 ;  /* 0x000000330e337220 */ /* 0x000fe40000410000 */
[----:B------:R-:W-:Y:S02]  /*1450*/  FFMA.FTZ R87, R5, R34, R87 ;  /* 0x0000002205577223 */ /* 0x000fe40000010057 */
[----:B------:R-:W-:Y:S02]  /*1460*/  FMUL.FTZ R50, R15, R50 ;  /* 0x000000320f327220 */ /* 0x000fe40000410000 */
[----:B------:R-:W-:-:S02]  /*1470*/  FFMA.FTZ R87, R6, R51, R87 ;  /* 0x0000003306577223 */ /* 0x000fc40000010057 */
[--C-:B-----5:R-:W-:Y:S02]  /*1480*/  FADD.FTZ R117, R8, R82.reuse ;  /* 0x0000005208757221 */ /* 0x120fe40000010000 */
        /* <DEDUP_REMOVED lines=12> */
[C---:B------:R-:W-:Y:S01]  /*1550*/  IMAD R8, R153.reuse, c[0x0][0x2a0], RZ ;  /* 0x0000a80099087a24 */ /* 0x040fe200078e02ff */
[----:B------:R-:W-:Y:S01]  /*1560*/  MOV R17, R39 ;  /* 0x0000002700117202 */ /* 0x000fe20000000f00 */
[----:B------:R-:W-:Y:S01]  /*1570*/  IMAD R18, R153, c[0x0][0x2c0], RZ ;  /* 0x0000b00099127a24 */ /* 0x000fe200078e02ff */
[----:B------:R-:W-:Y:S01]  /*1580*/  HFMA2.MMA R130, -RZ, RZ, 0, 0 ;  /* 0x00000000ff827435 */ /* 0x000fe200000001ff */
[C---:B------:R-:W-:Y:S01]  /*1590*/  IMAD R19, R85.reuse, c[0x0][0x2a4], R8 ;  /* 0x0000a90055137a24 */ /* 0x040fe200078e0208 */
[----:B------:R-:W-:Y:S01]  /*15a0*/  CS2R R128, SRZ ;  /* 0x0000000000807805 */ /* 0x000fe2000001ff00 */
[----:B------:R-:W-:Y:S01]  /*15b0*/  IMAD.WIDE.U32 R20, R85, c[0x0][0x2a0], R16 ;  /* 0x0000a80055147a25 */ /* 0x000fe200078e0010 */
[----:B------:R-:W-:-:S02]  /*15c0*/  MOV R16, R40 ;  /* 0x0000002800107202 */ /* 0x000fc40000000f00 */
[----:B------:R-:W-:Y:S01]  /*15d0*/  MOV R17, R37 ;  /* 0x0000002500117202 */ /* 0x000fe20000000f00 */
[----:B------:R-:W-:Y:S01]  /*15e0*/  FADD.FTZ R120, R31, R31 ;  /* 0x0000001f1f787221 */ /* 0x000fe20000010000 */
[----:B------:R-:W-:Y:S01]  /*15f0*/  IADD3 R19, R21, R19, RZ ;  /* 0x0000001315137210 */ /* 0x000fe20007ffe0ff */
[----:B------:R-:W-:Y:S01]  /*1600*/  FADD.FTZ R121, R34, R34 ;  /* 0x0000002222797221 */ /* 0x000fe20000010000 */
[----:B------:R-:W-:Y:S01]  /*1610*/  MOV R21, c[0x0][0x174] ;  /* 0x00005d0000157a02 */ /* 0x000fe20000000f00 */
[----:B------:R-:W-:Y:S01]  /*1620*/  IMAD.WIDE.U32 R22, R85, c[0x0][0x2c0], R16 ;  /* 0x0000b00055167a25 */ /* 0x000fe200078e0010 */
[----:B------:R-:W-:Y:S02]  /*1630*/  LEA R16, P0, R20, c[0x0][0x318], 0x3 ;  /* 0x0000c60014107a11 */ /* 0x000fe400078018ff */
[----:B------:R-:W-:Y:S01]  /*1640*/  LEA R21, R21, UR4, 0x8 ;  /* 0x0000000415157c11 */ /* 0x000fe2000f8e40ff */
[----:B------:R-:W-:Y:S01]  /*1650*/  IMAD R17, R85, c[0x0][0x2c4], R18 ;  /* 0x0000b10055117a24 */ /* 0x000fe200078e0212 */
[----:B------:R-:W-:Y:S01]  /*1660*/  LEA R18, P1, R22, c[0x0][0x320], 0x3 ;  /* 0x0000c80016127a11 */ /* 0x000fe200078218ff */
[----:B------:R-:W-:Y:S01]  /*1670*/  FADD.FTZ R122, R51, R51 ;  /* 0x00000033337a7221 */ /* 0x000fe20000010000 */
[----:B------:R-:W-:Y:S01]  /*1680*/  MOV R8, RZ ;  /* 0x000000ff00087202 */ /* 0x000fe20000000f00 */
[----:B------:R-:W-:Y:S01]  /*1690*/  FADD.FTZ R123, R50, R50 ;  /* 0x00000032327b7221 */ /* 0x000fe20000010000 */
[----:B------:R-:W-:Y:S01]  /*16a0*/  IADD3 R23, R23, R17, RZ ;  /* 0x0000001117177210 */ /* 0x000fe20007ffe0ff */
[----:B------:R-:W-:Y:S01]  /*16b0*/  FMUL.FTZ R124, R4, R117 ;  /* 0x00000075047c7220 */ /* 0x000fe20000410000 */
[----:B------:R-:W-:Y:S01]  /*16c0*/  LEA.HI.X R17, R20, c[0x0][0x31c], R19, 0x3, P0 ;  /* 0x0000c70014117a11 */ /* 0x000fe200000f1c13 */
[----:B------:R-:W-:Y:S01]  /*16d0*/  FMUL.FTZ R125, R5, R116 ;  /* 0x00000074057d7220 */ /* 0x000fe20000410000 */
[----:B------:R-:W-:Y:S01]  /*16e0*/  LEA.HI.X R19, R22, c[0x0][0x324], R23, 0x3, P1 ;  /* 0x0000c90016137a11 */ /* 0x000fe200008f1c17 */
[----:B------:R-:W-:-:S02]  /*16f0*/  FMUL.FTZ R126, R6, R119 ;  /* 0x00000077067e7220 */ /* 0x000fc40000410000 */
[----:B------:R-:W-:-:S04]  /*1700*/  IMAD.WIDE.U32 R16, R86, 0x4, R16 ;  /* 0x0000000456107825 */ /* 0x000fc800078e0010 */
[----:B------:R-:W-:-:S04]  /*1710*/  IMAD.WIDE.U32 R18, R86, 0x4, R18 ;  /* 0x0000000456127825 */ /* 0x000fc800078e0012 */
[----:B------:R-:W-:-:S04]  /*1720*/  IMAD.WIDE R16, R21, 0x4, R16 ;  /* 0x0000000415107825 */ /* 0x000fc800078e0210 */
[----:B------:R-:W-:Y:S01]  /*1730*/  IMAD.WIDE R18, R21, 0x4, R18 ;  /* 0x0000000415127825 */ /* 0x000fe200078e0212 */
[C---:B------:R-:W-:Y:S02]  /*1740*/  IADD3 R78, P0, R16.reuse, -0x380, RZ ;  /* 0xfffffc80104e7810 */ /* 0x040fe40007f1e0ff */
[C---:B------:R-:W-:Y:S01]  /*1750*/  IADD3 R76, P1, R16.reuse, -0x300, RZ ;  /* 0xfffffd00104c7810 */ /* 0x040fe20007f3e0ff */
[----:B------:R-:W-:Y:S01]  /*1760*/  FMUL.FTZ R127, R7, R118 ;  /* 0x00000076077f7220 */ /* 0x000fe20000410000 */
        /* <DEDUP_REMOVED lines=26> */
.L_x_14327:
[----:B------:R-:W-:Y:S01]  /*1910*/  SHF.R.S32.HI R131, RZ, 0x1f, R128 ;  /* 0x0000001fff837819 */ /* 0x000fe20000011480 */
        /* <DEDUP_REMOVED lines=34> */
[C---:B------:R-:W-:Y:S01]  /*1b40*/  IADD3 R136, R103.reuse, -0x1, RZ ;  /* 0xffffffff67887810 */ /* 0x040fe20007ffe0ff */
[----:B------:R-:W-:Y:S01]  /*1b50*/  CS2R R134, SRZ ;  /* 0x0000000000867805 */ /* 0x000fe2000001ff00 */
[----:B------:R-:W-:Y:S02]  /*1b60*/  ISETP.GT.AND P0, PT, R103, 0x1, PT ;  /* 0x000000016700780c */ /* 0x000fe40003f04270 */
[----:B------:R-:W-:Y:S02]  /*1b70*/  ISETP.NE.AND P1, PT, R86, RZ, PT ;  /* 0x000000ff5600720c */ /* 0x000fe40003f25270 */
[----:B0-----:R-:W-:-:S02]  /*1b80*/  LEA.HI R16, R136, R136, RZ, 0x1 ;  /* 0x0000008888107211 */ /* 0x001fc400078f08ff */
[----:B------:R-:W-:Y:S02]  /*1b90*/  ISETP.EQ.AND P0, PT, R155, RZ, P0 ;  /* 0x000000ff9b00720c */ /* 0x000fe40000702270 */
[----:B------:R-:W-:Y:S02]  /*1ba0*/  LOP3.LUT R17, R16, 0xfffffe, RZ, 0xc0, !PT ;  /* 0x00fffffe10117812 */ /* 0x000fe400078ec0ff */
[----:B------:R-:W-:Y:S02]  /*1bb0*/  SHF.L.U32 R140, R104, 0x5, RZ ;  /* 0x00000005688c7819 */ /* 0x000fe400000006ff */
[----:B------:R-:W-:Y:S02]  /*1bc0*/  IADD3 R17, R136, -R17, RZ ;  /* 0x8000001188117210 */ /* 0x000fe40007ffe0ff */
[----:B-1----:R-:W-:Y:S01]  /*1bd0*/  IADD3 R24, R86, 0x200, RZ ;  /* 0x0000020056187810 */ /* 0x002fe20007ffe0ff */
[----:B------:R-:W0:Y:S01]  /*1be0*/  LDS.128 R20, [R140+0x10] ;  /* 0x000010008c147984 */ /* 0x000e220000000c00 */
[----:B------:R-:W-:-:S03]  /*1bf0*/  @!P1 LEA R24, R17, R128, 0x8 ;  /* 0x0000008011189211 */ /* 0x000fc600078e40ff */
[----:B------:R-:W1:Y:S01]  /*1c00*/  LDS.128 R16, [R140] ;  /* 0x000000008c107984 */ /* 0x000e620000000c00 */
[----:B------:R-:W-:Y:S01]  /*1c10*/  @P0 IADD3 R25, R103, -0x2, RZ ;  /* 0xfffffffe67190810 */ /* 0x000fe20007ffe0ff */
[----:B----4-:R-:W-:Y:S01]  /*1c20*/  FMUL.FTZ R137, R50, 1.4426950216293334961 ;  /* 0x3fb8aa3b32897820 */ /* 0x010fe20000410000 */
[----:B------:R-:W-:Y:S01]  /*1c30*/  SHF.L.U32 R142, R24, 0x3, RZ ;  /* 0x00000003188e7819 */ /* 0x000fe200000006ff */
[C---:B------:R-:W-:Y:S02]  /*1c40*/  FMUL.FTZ R27, R117.reuse, R51 ;  /* 0x00000033751b7220 */ /* 0x040fe40000410000 */
[----:B------:R-:W-:Y:S02]  /*1c50*/  FMUL.FTZ R26, R117, R137 ;  /* 0x00000089751a7220 */ /* 0x000fe40000410000 */
[----:B------:R-:W-:Y:S02]  /*1c60*/  FMUL.RZ R132, R27, 0.15915493667125701904 ;  /* 0x3e22f9831b847820 */ /* 0x000fe4000040c000 */
[----:B------:R-:W-:-:S02]  /*1c70*/  @P0 IMAD R25, R25, c[0x0][0x16c], R128 ;  /* 0x00005b0019190a24 */ /* 0x000fc400078e0280 */
[----:B------:R-:W-:Y:S02]  /*1c80*/  MUFU.EX2 R26, R26 ;  /* 0x0000001a001a7308 */ /* 0x000fe40000000800 */
[----:B------:R-:W-:-:S06]  /*1c90*/  @P0 IMAD.WIDE R138, R25, 0x10, R48 ;  /* 0x00000010198a0825 */ /* 0x000fcc00078e0230 */
[----:B------:R-:W4:Y:S08]  /*1ca0*/  MUFU.COS R27, R132 ;  /* 0x00000084001b7308 */ /* 0x000f300000000000 */
[----:B------:R4:W0:Y:S02]  /*1cb0*/  MUFU.SIN R133, R132 ;  /* 0x0000008400857308 */ /* 0x0008240000000400 */
[----:B----4-:R-:W-:-:S02]  /*1cc0*/  FMUL.FTZ R132, R26, R27 ;  /* 0x0000001b1a847220 */ /* 0x010fc40000410000 */
[----:B0-----:R-:W-:Y:S02]  /*1cd0*/  FMUL.FTZ R133, R26, R133 ;  /* 0x000000851a857220 */ /* 0x001fe40000410000 */
[----:B------:R-:W-:Y:S01]  /*1ce0*/  FMUL.FTZ R147, R119, R20 ;  /* 0x0000001477937220 */ /* 0x000fe20000410000 */
[----:B------:R-:W-:Y:S01]  /*1cf0*/  ISETP.NE.AND P2, PT, R86, 0x1f, PT ;  /* 0x0000001f5600780c */ /* 0x000fe20003f45270 */
[----:B------:R-:W-:Y:S01]  /*1d00*/  BSSY B0, `(.L_x_14297) ;  /* 0x000004e000007945 */ /* 0x000fe20003800000 */
[----:B--2---:R-:W-:Y:S04]  /*1d10*/  STS.128 [R104.X16+0x420], R28 ;  /* 0x0004201c68007388 */ /* 0x004fe8000000cc00 */
[----:B---3--:R0:W-:Y:S01]  /*1d20*/  STS.128 [R104.X16+0x620], R32 ;  /* 0x0006202068007388 */ /* 0x0081e2000000cc00 */
[----:B------:R-:W-:-:S06]  /*1d30*/  NOP ;  /* 0x0000000000007918 */ /* 0x000fcc0000000000 */
[----:B------:R-:W2:Y:S04]  /*1d40*/  LDS.128 R24, [R140+0x420] ;  /* 0x000420008c187984 */ /* 0x000ea80000000c00 */
[----:B------:R3:W4:Y:S04]  /*1d50*/  LDS.128 R28, [R140+0x430] ;  /* 0x000430008c1c7984 */ /* 0x0007280000000c00 */
[----:B------:R1:W-:Y:S01]  /*1d60*/  STS.64 [R142+0x14d0], R132 ;  /* 0x0014d0848e007388 */ /* 0x0003e20000000a00 */
[----:B0-----:R-:W-:-:S03]  /*1d70*/  FMUL.FTZ R32, R116, R51 ;  /* 0x0000003374207220 */ /* 0x001fc60000410000 */
[----:B------:R-:W-:Y:S01]  /*1d80*/  BAR.SYNC.DEFER_BLOCKING 0x0 ;  /* 0x0000000000007b1d */ /* 0x000fe20000010000 */
[----:B------:R-:W-:Y:S02]  /*1d90*/  FMUL.RZ R144, R32, 0.15915493667125701904 ;  /* 0x3e22f98320907820 */ /* 0x000fe4000040c000 */
[-C--:B------:R-:W-:Y:S02]  /*1da0*/  FMUL.FTZ R32, R116, R137.reuse ;  /* 0x0000008974207220 */ /* 0x080fe40000410000 */
[CC--:B------:R-:W-:Y:S01]  /*1db0*/  FMUL.FTZ R34, R119.reuse, R137.reuse ;  /* 0x0000008977227220 */ /* 0x0c0fe20000410000 */
[----:B------:R-:W-:Y:S01]  /*1dc0*/  MUFU.SIN R33, R144 ;  /* 0x0000009000217308 */ /* 0x000fe20000000400 */
[----:B---3--:R-:W-:Y:S02]  /*1dd0*/  FMUL.FTZ R140, R118, R137 ;  /* 0x00000089768c7220 */ /* 0x008fe40000410000 */
[----:B------:R-:W-:-:S05]  /*1de0*/  FMUL.FTZ R137, R119, R51 ;  /* 0x0000003377897220 */ /* 0x000fca0000410000 */
[----:B------:R-:W0:Y:S01]  /*1df0*/  MUFU.EX2 R32, R32 ;  /* 0x0000002000207308 */ /* 0x000e220000000800 */
[----:B-1----:R-:W-:Y:S02]  /*1e00*/  FMUL.RZ R142, R137, 0.15915493667125701904 ;  /* 0x3e22f983898e7820 */ /* 0x002fe4000040c000 */
[----:B------:R-:W-:-:S05]  /*1e10*/  FMUL.FTZ R137, R118, R51 ;  /* 0x0000003376897220 */ /* 0x000fca0000410000 */
[----:B------:R1:W3:Y:S01]  /*1e20*/  MUFU.COS R35, R144 ;  /* 0x0000009000237308 */ /* 0x0002e20000000000 */
[----:B------:R-:W-:Y:S01]  /*1e30*/  FMUL.RZ R145, R137, 0.15915493667125701904 ;  /* 0x3e22f98389917820 */ /* 0x000fe2000040c000 */
[----:B------:R0:W5:Y:S01]  /*1e40*/  @P0 LDG.E.64 R134, [R138.64+0x8] ;  /* 0x000008068a860981 */ /* 0x000162000c1e1b00 */
[----:B------:R-:W-:-:S05]  /*1e50*/  FMUL.FTZ R137, R117, R17 ;  /* 0x0000001175897220 */ /* 0x000fca0000410000 */
[----:B------:R2:W-:Y:S01]  /*1e60*/  MUFU.EX2 R141, R34 ;  /* 0x00000022008d7308 */ /* 0x0005e20000000800 */
[----:B-1----:R-:W-:Y:S02]  /*1e70*/  FMUL.FTZ R144, R116, R18 ;  /* 0x0000001274907220 */ /* 0x002fe40000410000 */
[----:B0-----:R-:W-:-:S05]  /*1e80*/  FMUL.FTZ R139, R117, R16 ;  /* 0x00000010758b7220 */ /* 0x001fca0000410000 */
[----:B------:R-:W0:Y:S01]  /*1e90*/  MUFU.SIN R138, R142 ;  /* 0x0000008e008a7308 */ /* 0x000e220000000400 */
[----:B--2---:R-:W-:Y:S02]  /*1ea0*/  FMUL.FTZ R34, R32, R33 ;  /* 0x0000002120227220 */ /* 0x004fe40000410000 */
[----:B------:R-:W-:Y:S02]  /*1eb0*/  FMUL.FTZ R139, R4, R139 ;  /* 0x0000008b048b7220 */ /* 0x000fe40000410000 */
[----:B---3--:R-:W-:Y:S02]  /*1ec0*/  FMUL.FTZ R35, R32, R35 ;  /* 0x0000002320237220 */ /* 0x008fe40000410000 */
[----:B------:R-:W-:Y:S01]  /*1ed0*/  FMUL.FTZ R33, R34, R139 ;  /* 0x0000008b22217220 */ /* 0x000fe20000410000 */
[----:B------:R1:W-:Y:S08]  /*1ee0*/  MUFU.EX2 R143, R140 ;  /* 0x0000008c008f7308 */ /* 0x0003f00000000800 */
[----:B------:R2:W3:Y:S01]  /*1ef0*/  MUFU.COS R146, R142 ;  /* 0x0000008e00927308 */ /* 0x0004e20000000000 */
[----:B-1----:R-:W-:-:S02]  /*1f00*/  FMUL.FTZ R140, R4, R137 ;  /* 0x00000089048c7220 */ /* 0x002fc40000410000 */
[----:B0-----:R-:W-:Y:S02]  /*1f10*/  FMUL.FTZ R137, R141, R138 ;  /* 0x0000008a8d897220 */ /* 0x001fe40000410000 */
[-C--:B------:R-:W-:Y:S02]  /*1f20*/  FMUL.FTZ R150, R34, R140.reuse ;  /* 0x0000008c22967220 */ /* 0x080fe40000410000 */
[C---:B------:R-:W-:Y:S01]  /*1f30*/  FFMA.FTZ R33, R35.reuse, R140, R33 ;  /* 0x0000008c23217223 */ /* 0x040fe20000010021 */
[----:B------:R-:W0:Y:S01]  /*1f40*/  MUFU.COS R32, R145 ;  /* 0x0000009100207308 */ /* 0x000e220000000000 */
[----:B------:R-:W-:Y:S02]  /*1f50*/  FFMA.FTZ R150, R35, R139, -R150 ;  /* 0x0000008b23967223 */ /* 0x000fe40000010896 */
[----:B--2---:R-:W-:Y:S02]  /*1f60*/  FMUL.FTZ R142, R116, R19 ;  /* 0x00000013748e7220 */ /* 0x004fe40000410000 */
[----:B------:R-:W-:-:S02]  /*1f70*/  FFMA.FTZ R150, R5, R144, R150 ;  /* 0x0000009005967223 */ /* 0x000fc40000010096 */
[----:B------:R-:W-:Y:S01]  /*1f80*/  FFMA.FTZ R33, R5, R142, R33 ;  /* 0x0000008e05217223 */ /* 0x000fe20000010021 */
[----:B------:R1:W2:Y:S01]  /*1f90*/  MUFU.SIN R148, R145 ;  /* 0x0000009100947308 */ /* 0x0002a20000000400 */
[----:B---3--:R-:W-:Y:S02]  /*1fa0*/  FMUL.FTZ R138, R141, R146 ;  /* 0x000000928d8a7220 */ /* 0x008fe40000410000 */
[C---:B------:R-:W-:Y:S02]  /*1fb0*/  FMUL.FTZ R141, R137.reuse, R33 ;  /* 0x00000021898d7220 */ /* 0x040fe40000410000 */
[----:B------:R-:W-:Y:S02]  /*1fc0*/  FMUL.FTZ R146, R132, R34 ;  /* 0x0000002284927220 */ /* 0x000fe40000410000 */
[-C--:B-1----:R-:W-:Y:S02]  /*1fd0*/  FMUL.FTZ R145, R137, R150.reuse ;  /* 0x0000009689917220 */ /* 0x082fe40000410000 */
[----:B------:R-:W-:-:S02]  /*1fe0*/  FFMA.FTZ R150, R138, R150, -R141 ;  /* 0x000000968a967223 */ /* 0x000fc4000001088d */
[----:B------:R-:W-:Y:S02]  /*1ff0*/  FFMA.FTZ R33, R138, R33, R145 ;  /* 0x000000218a217223 */ /* 0x000fe40000010091 */
[----:B------:R-:W-:Y:S02]  /*2000*/  FMUL.FTZ R145, R119, R21 ;  /* 0x0000001577917220 */ /* 0x000fe40000410000 */
[C---:B0-----:R-:W-:Y:S02]  /*2010*/  FMUL.FTZ R141, R143.reuse, R32 ;  /* 0x000000208f8d7220 */ /* 0x041fe40000410000 */
[----:B--2---:R-:W-:Y:S02]  /*2020*/  FMUL.FTZ R143, R143, R148 ;  /* 0x000000948f8f7220 */ /* 0x004fe40000410000 */
[C---:B------:R-:W-:Y:S02]  /*2030*/  FFMA.FTZ R148, R6.reuse, R145, R33 ;  /* 0x0000009106947223 */ /* 0x040fe40000010021 */
[----:B------:R-:W-:-:S02]  /*2040*/  FFMA.FTZ R150, R6, R147, R150 ;  /* 0x0000009306967223 */ /* 0x000fc40000010096 */
[----:B------:R-:W-:Y:S02]  /*2050*/  FMUL.FTZ R32, R133, R34 ;  /* 0x0000002285207220 */ /* 0x000fe40000410000 */
[C---:B------:R-:W-:Y:S02]  /*2060*/  FMUL.FTZ R149, R143.reuse, R148 ;  /* 0x000000948f957220 */ /* 0x040fe40000410000 */
[-C--:B------:R-:W-:Y:S02]  /*2070*/  FMUL.FTZ R151, R143, R150.reuse ;  /* 0x000000968f977220 */ /* 0x080fe40000410000 */
[-C--:B------:R-:W-:Y:S02]  /*2080*/  FFMA.FTZ R33, R133, R35.reuse, R146 ;  /* 0x0000002385217223 */ /* 0x080fe40000010092 */
[----:B------:R-:W-:Y:S02]  /*2090*/  FFMA.FTZ R32, R132, R35, -R32 ;  /* 0x0000002384207223 */ /* 0x000fe40000010820 */
[----:B------:R-:W-:-:S02]  /*20a0*/  FFMA.FTZ R154, R141, R150, -R149 ;  /* 0x000000968d9a7223 */ /* 0x000fc40000010895 */
[----:B------:R-:W-:Y:S02]  /*20b0*/  FFMA.FTZ R156, R141, R148, R151 ;  /* 0x000000948d9c7223 */ /* 0x000fe40000010097 */
[CC--:B------:R-:W-:Y:S02]  /*20c0*/  FMUL.FTZ R149, R137.reuse, R33.reuse ;  /* 0x0000002189957220 */ /* 0x0c0fe40000410000 */
[-C--:B------:R-:W-:Y:S02]  /*20d0*/  FMUL.FTZ R151, R137, R32.reuse ;  /* 0x0000002089977220 */ /* 0x080fe40000410000 */
[C---:B------:R-:W-:Y:S02]  /*20e0*/  FFMA.FTZ R150, R138.reuse, R32, -R149 ;  /* 0x000000208a967223 */ /* 0x040fe40000010895 */
[----:B------:R-:W-:Y:S02]  /*20f0*/  FFMA.FTZ R152, R138, R33, R151 ;  /* 0x000000218a987223 */ /* 0x000fe40000010097 */
[----:B------:R0:W1:Y:S01]  /*2100*/  @P2 LDS.64 R32, [R86.X8+0x24d8] ;  /* 0x0024d80056202984 */ /* 0x0000620000008a00 */
[----:B------:R-:W-:-:S02]  /*2110*/  FMUL.FTZ R146, R118, R22 ;  /* 0x0000001676927220 */ /* 0x000fc40000410000 */
[----:B------:R-:W-:Y:S02]  /*2120*/  FMUL.FTZ R148, R118, R23 ;  /* 0x0000001776947220 */ /* 0x000fe40000410000 */
[C---:B------:R-:W-:Y:S02]  /*2130*/  FFMA.FTZ R157, R7.reuse, R146, R154 ;  /* 0x00000092079d7223 */ /* 0x040fe4000001009a */
[----:B------:R-:W-:Y:S01]  /*2140*/  FFMA.FTZ R156, R7, R148, R156 ;  /* 0x00000094079c7223 */ /* 0x000fe2000001009c */
[----:B------:R-:W-:Y:S05]  /*2150*/  @P2 BRA `(.L_x_14298) ;  /* 0x0000008000002947 */ /* 0x000fea0003800000 */
[----:B0---4-:R-:W-:Y:S01]  /*2160*/  ISETP.NE.AND P0, PT, R103, c[0x0][0x174], PT ;  /* 0x00005d0067007a0c */ /* 0x011fe20003f05270 */
[----:B-1----:R-:W-:-:S12]  /*2170*/  HFMA2.MMA R33, -RZ, RZ, 0, 0 ;  /* 0x00000000ff217435 */ /* 0x002fd800000001ff */
[----:B------:R-:W-:-:S04]  /*2180*/  @P0 LEA.HI R32, R103, R103, RZ, 0x1 ;  /* 0x0000006767200211 */ /* 0x000fc800078f08ff */
[----:B------:R-:W-:-:S04]  /*2190*/  @P0 LOP3.LUT R32, R32, 0xfffffe, RZ, 0xc0, !PT ;  /* 0x00fffffe20200812 */ /* 0x000fc800078ec0ff */
[----:B------:R-:W-:Y:S02]  /*21a0*/  @P0 IADD3 R149, -R32, R103, RZ ;  /* 0x0000006720950210 */ /* 0x000fe40007ffe1ff */
[----:B------:R-:W-:Y:S02]  /*21b0*/  MOV R32, 0x3f800000 ;  /* 0x3f80000000207802 */ /* 0x000fe40000000f00 */
[----:B------:R-:W-:-:S05]  /*21c0*/  @P0 LEA R149, R149, R128, 0x8 ;  /* 0x0000008095950211 */ /* 0x000fca00078e40ff */
[----:B------:R0:W1:Y:S02]  /*21d0*/  @P0 LDS.64 R32, [R149.X8+0x14d0] ;  /* 0x0014d00095200984 */ /* 0x0000640000008a00 */
.L_x_14298:
[----:B0---4-:R-:W-:Y:S05]  /*21e0*/  BSYNC B0 ;  /* 0x0000000000007941 */ /* 0x011fea0003800000 */
.L_x_14297:
        /* <DEDUP_REMOVED lines=9> */
[----:B------:R-:W-:Y:S01]  /*2280*/  FMUL.FTZ R27, R121, R27 ;  /* 0x0000001b791b7220 */ /* 0x000fe20000410000 */
[----:B------:R-:W-:Y:S01]  /*2290*/  ISETP.GT.U32.AND P3, PT, R155, 0x1b, PT ;  /* 0x0000001b9b00780c */ /* 0x000fe20003f64070 */
[----:B------:R-:W-:Y:S01]  /*22a0*/  FMUL.FTZ R26, R121, R26 ;  /* 0x0000001a791a7220 */ /* 0x000fe20000410000 */
[----:B------:R-:W3:Y:S01]  /*22b0*/  SHFL.UP PT, R149, R158, 0x1, RZ ;  /* 0x042000009e957989 */ /* 0x000ee200000e00ff */
[C---:B------:R-:W-:Y:S01]  /*22c0*/  FMUL.FTZ R24, R120.reuse, R24 ;  /* 0x0000001878187220 */ /* 0x040fe20000410000 */
[C---:B------:R-:W-:Y:S01]  /*22d0*/  ISETP.GT.U32.AND P4, PT, R155.reuse, 0x17, PT ;  /* 0x000000179b00780c */ /* 0x040fe20003f84070 */
[----:B------:R-:W-:Y:S01]  /*22e0*/  FMUL.FTZ R25, R120, R25 ;  /* 0x0000001978197220 */ /* 0x000fe20000410000 */
[----:B------:R-:W4:Y:S01]  /*22f0*/  SHFL.UP PT, R150, R151, 0x1, RZ ;  /* 0x0420000097967989 */ /* 0x000f2200000e00ff */
[----:B------:R-:W-:Y:S01]  /*2300*/  ISETP.GT.U32.AND P5, PT, R155, 0xf, PT ;  /* 0x0000000f9b00780c */ /* 0x000fe20003fa4070 */
        /* <DEDUP_REMOVED lines=55> */
[----:B------:R-:W-:Y:S01]  /*2680*/  @P0 FADD.FTZ R157, R157, R160 ;  /* 0x000000a09d9d0221 */ /* 0x000fe20000010000 */
[----:B------:R-:W0:Y:S01]  /*2690*/  SHFL.UP PT, R161, R156, 0x10, RZ ;  /* 0x060000009ca17989 */ /* 0x000e2200000e00ff */
[----:B------:R-:W-:-:S02]  /*26a0*/  FFMA.FTZ R151, R158, R151, R154 ;  /* 0x000000979e977223 */ /* 0x000fc4000001009a */
[----:B------:R-:W-:Y:S01]  /*26b0*/  @P0 FFMA.FTZ R158, R158, R149, -R152 ;  /* 0x000000959e9e0223 */ /* 0x000fe20000010898 */
[----:B------:R-:W2:Y:S01]  /*26c0*/  SHFL.UP PT, R160, R157, 0x10, RZ ;  /* 0x060000009da07989 */ /* 0x000ea200000e00ff */
[C---:B------:R-:W-:Y:S01]  /*26d0*/  FMUL.FTZ R152, R123.reuse, R31 ;  /* 0x0000001f7b987220 */ /* 0x040fe20000410000 */
[----:B------:R-:W-:Y:S01]  /*26e0*/  FSEL R151, R150, R151, !P0 ;  /* 0x0000009796977208 */ /* 0x000fe20004000000 */
[----:B------:R-:W-:Y:S01]  /*26f0*/  FMUL.FTZ R149, R122, R29 ;  /* 0x0000001d7a957220 */ /* 0x000fe20000410000 */
[----:B------:R-:W3:Y:S01]  /*2700*/  SHFL.UP PT, R159, R158, 0x10, RZ ;  /* 0x060000009e9f7989 */ /* 0x000ee200000e00ff */
[----:B------:R-:W-:Y:S01]  /*2710*/  FMUL.FTZ R154, R123, R30 ;  /* 0x0000001e7b9a7220 */ /* 0x000fe20000410000 */
[----:B------:R-:W-:Y:S01]  /*2720*/  ISETP.GE.AND P0, PT, R104, 0x10, PT ;  /* 0x000000106800780c */ /* 0x000fe20003f06270 */
[-C--:B------:R-:W-:Y:S01]  /*2730*/  FMUL.FTZ R29, R143, R152.reuse ;  /* 0x000000988f1d7220 */ /* 0x080fe20000410000 */
[----:B------:R-:W4:Y:S01]  /*2740*/  SHFL.UP PT, R31, R151, 0x10, RZ ;  /* 0x06000000971f7989 */ /* 0x000f2200000e00ff */
[----:B------:R-:W-:-:S02]  /*2750*/  FMUL.FTZ R30, R141, R152 ;  /* 0x000000988d1e7220 */ /* 0x000fc40000410000 */
[----:B------:R-:W-:Y:S02]  /*2760*/  FMUL.FTZ R150, R122, R28 ;  /* 0x0000001c7a967220 */ /* 0x000fe40000410000 */
[-C--:B------:R-:W-:Y:S02]  /*2770*/  FFMA.FTZ R29, R141, R154.reuse, -R29 ;  /* 0x0000009a8d1d7223 */ /* 0x080fe4000001081d */
[----:B------:R-:W-:Y:S02]  /*2780*/  FFMA.FTZ R30, -R143, R154, -R30 ;  /* 0x0000009a8f1e7223 */ /* 0x000fe4000001091e */
[----:B------:R-:W-:Y:S02]  /*2790*/  FADD.FTZ R28, R150, R29 ;  /* 0x0000001d961c7221 */ /* 0x000fe40000010000 */
[----:B------:R-:W-:Y:S02]  /*27a0*/  FADD.FTZ R162, -R149, R30 ;  /* 0x0000001e95a27221 */ /* 0x000fe40000010100 */
[----:B0-----:R-:W-:-:S02]  /*27b0*/  FMUL.FTZ R29, R151, R161 ;  /* 0x000000a1971d7220 */ /* 0x001fc40000410000 */
[----:B------:R-:W-:Y:S02]  /*27c0*/  FMUL.FTZ R163, R137, -R162 ;  /* 0x800000a289a37220 */ /* 0x000fe40000410000 */
[CC--:B--2---:R-:W-:Y:S02]  /*27d0*/  FFMA.FTZ R30, R158.reuse, R160.reuse, -R29 ;  /* 0x000000a09e1e7223 */ /* 0x0c4fe4000001081d */
[C---:B------:R-:W-:Y:S02]  /*27e0*/  FMUL.FTZ R160, R151.reuse, R160 ;  /* 0x000000a097a07220 */ /* 0x040fe40000410000 */
[----:B---3--:R-:W-:Y:S02]  /*27f0*/  FMUL.FTZ R29, R151, R159 ;  /* 0x0000009f971d7220 */ /* 0x008fe40000410000 */
[C---:B------:R-:W-:Y:S02]  /*2800*/  FFMA.FTZ R161, R158.reuse, R161, R160 ;  /* 0x000000a19ea17223 */ /* 0x040fe400000100a0 */
[----:B----4-:R-:W-:Y:S01]  /*2810*/  FFMA.FTZ R160, R158, R31, R29 ;  /* 0x0000001f9ea07223 */ /* 0x010fe2000001001d */
[----:B------:R-:W-:Y:S01]  /*2820*/  HFMA2.MMA R29, -RZ, RZ, 0, 0 ;  /* 0x00000000ff1d7435 */ /* 0x000fe200000001ff */
[----:B------:R-:W-:-:S02]  /*2830*/  FFMA.FTZ R163, R138, R28, -R163 ;  /* 0x0000001c8aa37223 */ /* 0x000fc400000108a3 */
[----:B------:R-:W-:Y:S01]  /*2840*/  FMUL.FTZ R165, R137, -R28 ;  /* 0x8000001c89a57220 */ /* 0x000fe20000410000 */
[C---:B------:R-:W-:Y:S01]  /*2850*/  FSEL R160, R151.reuse, R160, !P0 ;  /* 0x000000a097a07208 */ /* 0x040fe20004000000 */
[----:B------:R-:W-:Y:S01]  /*2860*/  FMUL.FTZ R28, R151, R31 ;  /* 0x0000001f971c7220 */ /* 0x000fe20000410000 */
[----:B------:R-:W-:Y:S01]  /*2870*/  SHF.L.U32 R151, R128, 0x4, RZ ;  /* 0x0000000480977819 */ /* 0x000fe200000006ff */
[----:B------:R-:W-:Y:S02]  /*2880*/  @P0 FADD.FTZ R157, R157, R30 ;  /* 0x0000001e9d9d0221 */ /* 0x000fe40000010000 */
[----:B------:R-:W-:Y:S01]  /*2890*/  @P0 FFMA.FTZ R158, R158, R159, -R28 ;  /* 0x0000009f9e9e0223 */ /* 0x000fe2000001081c */
[----:B------:R-:W0:Y:S01]  /*28a0*/  SHFL.UP PT, R160, R160, 0x1, RZ ;  /* 0x04200000a0a07989 */ /* 0x000e2200000e00ff */
[----:B------:R-:W-:Y:S01]  /*28b0*/  @P0 FADD.FTZ R156, R156, R161 ;  /* 0x000000a19c9c0221 */ /* 0x000fe20000010000 */
[----:B------:R-:W-:Y:S01]  /*28c0*/  ISETP.GE.AND P0, PT, R103, c[0x0][0x174], PT ;  /* 0x00005d0067007a0c */ /* 0x000fe20003f06270 */
[----:B------:R-:W-:Y:S01]  /*28d0*/  FFMA.FTZ R162, R138, R162, R165 ;  /* 0x000000a28aa27223 */ /* 0x000fe200000100a5 */
[----:B------:R2:W3:Y:S01]  /*28e0*/  SHFL.IDX PT, R159, R134, RZ, 0x1f ;  /* 0x00001fff869f7589 */ /* 0x0004e200000e0000 */
[----:B------:R-:W-:Y:S01]  /*28f0*/  FADD.FTZ R163, R26, R163 ;  /* 0x000000a31aa37221 */ /* 0x000fe20000010000 */
[----:B------:R-:W-:Y:S01]  /*2900*/  ISETP.NE.OR P0, PT, R155, RZ, P0 ;  /* 0x000000ff9b00720c */ /* 0x000fe20000705670 */
[----:B------:R-:W-:Y:S01]  /*2910*/  FADD.FTZ R161, -R27, R162 ;  /* 0x000000a21ba17221 */ /* 0x000fe20000010100 */
[----:B------:R-:W4:Y:S01]  /*2920*/  SHFL.UP PT, R158, R158, 0x1, RZ ;  /* 0x042000009e9e7989 */ /* 0x000f2200000e00ff */
[C---:B-1----:R-:W-:Y:S01]  /*2930*/  FMUL.FTZ R162, R143.reuse, -R32 ;  /* 0x800000208fa27220 */ /* 0x042fe20000410000 */
[----:B------:R-:W-:Y:S01]  /*2940*/  MOV R28, 0x3f800000 ;  /* 0x3f800000001c7802 */ /* 0x000fe20000000f00 */
[C---:B------:R-:W-:Y:S01]  /*2950*/  FMUL.FTZ R164, R34.reuse, -R161 ;  /* 0x800000a122a47220 */ /* 0x040fe20000410000 */
[----:B------:R-:W1:Y:S01]  /*2960*/  SHFL.UP PT, R157, R157, 0x1, RZ ;  /* 0x042000009d9d7989 */ /* 0x000e6200000e00ff */
[----:B--2---:R-:W-:Y:S01]  /*2970*/  FMUL.FTZ R134, R143, R33 ;  /* 0x000000218f867220 */ /* 0x004fe20000410000 */
[----:B------:R-:W-:Y:S01]  /*2980*/  CS2R R30, SRZ ;  /* 0x00000000001e7805 */ /* 0x000fe2000001ff00 */
[-C--:B------:R-:W-:Y:S01]  /*2990*/  FMUL.FTZ R166, R34, -R163.reuse ;  /* 0x800000a322a67220 */ /* 0x080fe20000410000 */
[----:B------:R-:W2:Y:S01]  /*29a0*/  SHFL.UP PT, R156, R156, 0x1, RZ ;  /* 0x042000009c9c7989 */ /* 0x000ea200000e00ff */
[----:B------:R-:W-:-:S02]  /*29b0*/  FFMA.FTZ R167, R35, R163, -R164 ;  /* 0x000000a323a77223 */ /* 0x000fc400000108a4 */
[C---:B------:R-:W-:Y:S01]  /*29c0*/  FFMA.FTZ R163, R141.reuse, -R33, R162 ;  /* 0x800000218da37223 */ /* 0x040fe200000100a2 */
[----:B------:R1:W2:Y:S01]  /*29d0*/  @!P0 LDS.128 R28, [R151+0x25d0] ;  /* 0x0025d000971c8984 */ /* 0x0002a20000000c00 */
[----:B------:R-:W-:Y:S01]  /*29e0*/  FFMA.FTZ R162, R141, R32, -R134 ;  /* 0x000000208da27223 */ /* 0x000fe20000010886 */
[----:B------:R-:W-:Y:S01]  /*29f0*/  ISETP.NE.AND P0, PT, R155, 0x1f, PT ;  /* 0x0000001f9b00780c */ /* 0x000fe20003f05270 */
[C---:B------:R-:W-:Y:S02]  /*2a00*/  FMUL.FTZ R165, R137.reuse, -R163 ;  /* 0x800000a389a57220 */ /* 0x040fe40000410000 */
[C---:B0-----:R-:W-:Y:S02]  /*2a10*/  FMUL.FTZ R134, R160.reuse, R135 ;  /* 0x00000087a0867220 */ /* 0x041fe40000410000 */
[----:B------:R-:W-:Y:S02]  /*2a20*/  FMUL.FTZ R164, R137, -R162 ;  /* 0x800000a289a47220 */ /* 0x000fe40000410000 */
[----:B---3--:R-:W-:-:S02]  /*2a30*/  FMUL.FTZ R160, R160, R159 ;  /* 0x0000009fa0a07220 */ /* 0x008fc40000410000 */
[----:B------:R-:W-:Y:S02]  /*2a40*/  FFMA.FTZ R164, R138, R163, R164 ;  /* 0x000000a38aa47223 */ /* 0x000fe400000100a4 */
[C---:B----4-:R-:W-:Y:S02]  /*2a50*/  FFMA.FTZ R134, R158.reuse, R159, -R134 ;  /* 0x0000009f9e867223 */ /* 0x050fe40000010886 */
[----:B------:R-:W-:Y:S02]  /*2a60*/  FFMA.FTZ R166, R35, R161, R166 ;  /* 0x000000a123a67223 */ /* 0x000fe400000100a6 */
[----:B------:R-:W-:Y:S02]  /*2a70*/  FFMA.FTZ R161, R158, R135, R160 ;  /* 0x000000879ea17223 */ /* 0x000fe400000100a0 */
[----:B-1----:R-:W-:Y:S02]  /*2a80*/  @P1 FADD.FTZ R159, R157, R134 ;  /* 0x000000869d9f1221 */ /* 0x002fe40000010000 */
[----:B------:R-:W-:-:S02]  /*2a90*/  FFMA.FTZ R165, R138, R162, -R165 ;  /* 0x000000a28aa57223 */ /* 0x000fc400000108a5 */
[----:B------:R-:W-:Y:S02]  /*2aa0*/  FMUL.FTZ R134, R34, -R164 ;  /* 0x800000a422867220 */ /* 0x000fe40000410000 */
[----:B--2---:R-:W-:Y:S01]  /*2ab0*/  @P1 FADD.FTZ R135, R156, R161 ;  /* 0x000000a19c871221 */ /* 0x004fe20000010000 */
[----:B------:R-:W-:Y:S01]  /*2ac0*/  ISETP.GT.U32.AND P1, PT, R155, 0x1d, PT ;  /* 0x0000001d9b00780c */ /* 0x000fe20003f24070 */
[-C--:B------:R-:W-:Y:S02]  /*2ad0*/  FFMA.FTZ R156, R35, R165.reuse, -R134 ;  /* 0x000000a5239c7223 */ /* 0x080fe40000010886 */
[----:B------:R-:W-:Y:S02]  /*2ae0*/  FMUL.FTZ R165, R34, -R165 ;  /* 0x800000a522a57220 */ /* 0x000fe40000410000 */
[----:B------:R-:W-:Y:S01]  /*2af0*/  FADD.FTZ R167, R24, R167 ;  /* 0x000000a718a77221 */ /* 0x000fe20000010000 */
[----:B------:R0:W1:Y:S01]  /*2b00*/  SHFL.DOWN PT, R161, R156, 0x1, 0x1f ;  /* 0x08201f009ca17f89 */ /* 0x00006200000e0000 */
[----:B------:R-:W-:-:S02]  /*2b10*/  FADD.FTZ R166, -R25, R166 ;  /* 0x000000a619a67221 */ /* 0x000fc40000010100 */
        /* <DEDUP_REMOVED lines=9> */
[C---:B---3--:R-:W-:Y:S02]  /*2bb0*/  FMUL.FTZ R157, R164.reuse, R169 ;  /* 0x000000a9a49d7220 */ /* 0x048fe40000410000 */
[C---:B----4-:R-:W-:Y:S02]  /*2bc0*/  FMUL.FTZ R135, R164.reuse, R163 ;  /* 0x000000a3a4877220 */ /* 0x050fe40000410000 */
[-C--:B--2---:R-:W-:Y:S02]  /*2bd0*/  FMUL.FTZ R159, R164, R165.reuse ;  /* 0x000000a5a49f7220 */ /* 0x084fe40000410000 */
[----:B------:R-:W-:Y:S02]  /*2be0*/  FFMA.FTZ R132, R156, R165, -R157 ;  /* 0x000000a59c847223 */ /* 0x000fe4000001089d */
[-C--:B-1----:R-:W-:Y:S02]  /*2bf0*/  FMUL.FTZ R157, R164, R161.reuse ;  /* 0x000000a1a49d7220 */ /* 0x082fe40000410000 */
[----:B------:R-:W-:-:S02]  /*2c00*/  FFMA.FTZ R135, R156, R161, -R135 ;  /* 0x000000a19c877223 */ /* 0x000fc40000010887 */
[C---:B------:R-:W-:Y:S02]  /*2c10*/  FFMA.FTZ R159, R156.reuse, R169, R159 ;  /* 0x000000a99c9f7223 */ /* 0x040fe4000001009f */
[----:B0-----:R-:W-:Y:S01]  /*2c20*/  FFMA.FTZ R164, R156, R163, R157 ;  /* 0x000000a39ca47223 */ /* 0x001fe2000001009d */
[----:B------:R-:W-:Y:S01]  /*2c30*/  MOV R156, R135 ;  /* 0x00000087009c7202 */ /* 0x000fe20000000f00 */
[----:B------:R-:W-:Y:S02]  /*2c40*/  FADD.FTZ R167, R167, R132 ;  /* 0x00000084a7a77221 */ /* 0x000fe40000010000 */
[----:B------:R-:W-:Y:S02]  /*2c50*/  FADD.FTZ R166, R166, R159 ;  /* 0x0000009fa6a67221 */ /* 0x000fe40000010000 */
.L_x_14300:
[----:B------:R-:W-:Y:S05]  /*2c60*/  BSYNC B0 ;  /* 0x0000000000007941 */ /* 0x000fea0003800000 */
.L_x_14299:
[----:B-1----:R1:W0:Y:S01]  /*2c70*/  SHFL.DOWN PT, R161, R156, 0x2, 0x1f ;  /* 0x08401f009ca17f89 */ /* 0x00222200000e0000 */
[----:B------:R-:W-:Y:S01]  /*2c80*/  BSSY B0, `(.L_x_14301) ;  /* 0x0000012000007945 */ /* 0x000fe20003800000 */
[----:B------:R-:W-:Y:S02]  /*2c90*/  FADD.FTZ R139, R139, R134 ;  /* 0x000000868b8b7221 */ /* 0x000fe40000010000 */
[----:B----4-:R1:W4:Y:S01]  /*2ca0*/  SHFL.DOWN PT, R163, R164, 0x2, 0x1f ;  /* 0x08401f00a4a37f89 */ /* 0x01032200000e0000 */
[----:B------:R-:W-:-:S03]  /*2cb0*/  FADD.FTZ R133, R140, R133 ;  /* 0x000000858c857221 */ /* 0x000fc60000010000 */
[----:B--2---:R1:W2:Y:S04]  /*2cc0*/  SHFL.DOWN PT, R165, R167, 0x2, 0x1f ;  /* 0x08401f00a7a57f89 */ /* 0x0042a800000e0000 */
[----:B---3--:R1:W3:Y:S01]  /*2cd0*/  SHFL.DOWN PT, R169, R166, 0x2, 0x1f ;  /* 0x08401f00a6a97f89 */ /* 0x0082e200000e0000 */
[----:B------:R-:W-:Y:S05]  /*2ce0*/  @P1 BRA `(.L_x_14302) ;  /* 0x000000b000001947 */ /* 0x000fea0003800000 */
[C---:B---3--:R-:W-:Y:S02]  /*2cf0*/  FMUL.FTZ R157, R164.reuse, R169 ;  /* 0x000000a9a49d7220 */ /* 0x048fe40000410000 */
[C---:B----4-:R-:W-:Y:S02]  /*2d00*/  FMUL.FTZ R135, R164.reuse, R163 ;  /* 0x000000a3a4877220 */ /* 0x050fe40000410000 */
[-C--:B--2---:R-:W-:Y:S02]  /*2d10*/  FMUL.FTZ R159, R164, R165.reuse ;  /* 0x000000a5a49f7220 */ /* 0x084fe40000410000 */
        /* <DEDUP_REMOVED lines=8> */
.L_x_14302:
[----:B------:R-:W-:Y:S05]  /*2da0*/  BSYNC B0 ;  /* 0x0000000000007941 */ /* 0x000fea0003800000 */
.L_x_14301:
[----:B0-----:R0:W1:Y:S01]  /*2db0*/  SHFL.DOWN PT, R161, R156, 0x4, 0x1f ;  /* 0x08801f009ca17f89 */ /* 0x00106200000e0000 */
[----:B------:R-:W-:Y:S03]  /*2dc0*/  BSSY B0, `(.L_x_14303) ;  /* 0x0000010000007945 */ /* 0x000fe60003800000 */
[----:B----4-:R0:W4:Y:S04]  /*2dd0*/  SHFL.DOWN PT, R163, R164, 0x4, 0x1f ;  /* 0x08801f00a4a37f89 */ /* 0x01012800000e0000 */
[----:B--2---:R0:W2:Y:S04]  /*2de0*/  SHFL.DOWN PT, R165, R167, 0x4, 0x1f ;  /* 0x08801f00a7a57f89 */ /* 0x0040a800000e0000 */
[----:B---3--:R0:W3:Y:S01]  /*2df0*/  SHFL.DOWN PT, R169, R166, 0x4, 0x1f ;  /* 0x08801f00a6a97f89 */ /* 0x0080e200000e0000 */
[----:B------:R-:W-:Y:S05]  /*2e00*/  @P3 BRA `(.L_x_14304) ;  /* 0x000000b000003947 */ /* 0x000fea0003800000 */
[C---:B---3--:R-:W-:Y:S02]  /*2e10*/  FMUL.FTZ R157, R164.reuse, R169 ;  /* 0x000000a9a49d7220 */ /* 0x048fe40000410000 */
[----:B----4-:R-:W-:-:S02]  /*2e20*/  FMUL.FTZ R135, R164, R163 ;  /* 0x000000a3a4877220 */ /* 0x010fc40000410000 */
[-C--:B--2---:R-:W-:Y:S02]  /*2e30*/  FMUL.FTZ R159, R164, R165.reuse ;  /* 0x000000a5a49f7220 */ /* 0x084fe40000410000 */
        /* <DEDUP_REMOVED lines=8> */
.L_x_14304:
[----:B------:R-:W-:Y:S05]  /*2ec0*/  BSYNC B0 ;  /* 0x0000000000007941 */ /* 0x000fea0003800000 */
.L_x_14303:
[----:B-1----:R1:W0:Y:S01]  /*2ed0*/  SHFL.DOWN PT, R161, R156, 0x8, 0x1f ;  /* 0x09001f009ca17f89 */ /* 0x00222200000e0000 */
        /* <DEDUP_REMOVED lines=16> */
.L_x_14306:
[----:B------:R-:W-:Y:S05]  /*2fe0*/  BSYNC B0 ;  /* 0x0000000000007941 */ /* 0x000fea0003800000 */
.L_x_14305:
[----:B0-----:R0:W1:Y:S01]  /*2ff0*/  SHFL.DOWN PT, R161, R156, 0x10, 0x1f ;  /* 0x0a001f009ca17f89 */ /* 0x00106200000e0000 */
[----:B------:R-:W-:Y:S01]  /*3000*/  BSSY B0, `(.L_x_14307) ;  /* 0x0000011000007945 */ /* 0x000fe20003800000 */
[----:B------:R-:W-:Y:S02]  /*3010*/  FMUL.FTZ R132, R34, R133 ;  /* 0x0000008522847220 */ /* 0x000fe40000410000 */
        /* <DEDUP_REMOVED lines=15> */
.L_x_14308:
[----:B------:R-:W-:Y:S05]  /*3110*/  BSYNC B0 ;  /* 0x0000000000007941 */ /* 0x000fea0003800000 */
.L_x_14307:
[----:B------:R-:W-:Y:S01]  /*3120*/  SHFL.DOWN PT, R158, R164, 0x1, 0x1f ;  /* 0x08201f00a49e7f89 */ /* 0x000fe200000e0000 */
[-C--:B------:R-:W-:Y:S01]  /*3130*/  FFMA.FTZ R132, R35, R139.reuse, -R132 ;  /* 0x0000008b23847223 */ /* 0x080fe20000010884 */
[----:B------:R-:W-:Y:S01]  /*3140*/  ISETP.NE.AND P0, PT, R86, RZ, PT ;  /* 0x000000ff5600720c */ /* 0x000fe20003f05270 */
[----:B------:R-:W-:Y:S01]  /*3150*/  FMUL.FTZ R134, R34, R139 ;  /* 0x0000008b22867220 */ /* 0x000fe20000410000 */
[----:B------:R-:W5:Y:S01]  /*3160*/  SHFL.IDX PT, R159, R30, RZ, 0x1f ;  /* 0x00001fff1e9f7589 */ /* 0x000f6200000e0000 */
[----:B------:R-:W-:Y:S01]  /*3170*/  FFMA.FTZ R144, R5, R144, R132 ;  /* 0x0000009005907223 */ /* 0x000fe20000010084 */
[----:B------:R-:W-:Y:S01]  /*3180*/  BSSY B0, `(.L_x_14309) ;  /* 0x00000ad000007945 */ /* 0x000fe20003800000 */
[----:B------:R-:W-:Y:S01]  /*3190*/  FFMA.FTZ R134, R35, R133, R134 ;  /* 0x0000008523867223 */ /* 0x000fe20000010086 */
[----:B------:R-:W0:Y:S01]  /*31a0*/  SHFL.IDX PT, R160, R31, RZ, 0x1f ;  /* 0x00001fff1fa07589 */ /* 0x000e2200000e0000 */
[----:B------:R-:W-:Y:S02]  /*31b0*/  FMUL.FTZ R157, R137, R144 ;  /* 0x00000090899d7220 */ /* 0x000fe40000410000 */
[----:B------:R-:W-:Y:S01]  /*31c0*/  FFMA.FTZ R142, R5, R142, R134 ;  /* 0x0000008e058e7223 */ /* 0x000fe20000010086 */
[----:B----4-:R-:W4:Y:S01]  /*31d0*/  SHFL.DOWN PT, R163, R156, 0x1, 0x1f ;  /* 0x08201f009ca37f89 */ /* 0x010f2200000e0000 */
[----:B---3--:R-:W-:-:S02]  /*31e0*/  FMUL.FTZ R169, R121, R144 ;  /* 0x0000009079a97220 */ /* 0x008fc40000410000 */
[-C--:B------:R-:W-:Y:S01]  /*31f0*/  FMUL.FTZ R135, R137, R142.reuse ;  /* 0x0000008e89877220 */ /* 0x080fe20000410000 */
[----:B------:R-:W3:Y:S01]  /*3200*/  SHFL.IDX PT, R140, R164, RZ, 0x1f ;  /* 0x00001fffa48c7589 */ /* 0x000ee200000e0000 */
[C---:B------:R-:W-:Y:S02]  /*3210*/  FFMA.FTZ R134, R138.reuse, R142, R157 ;  /* 0x0000008e8a867223 */ /* 0x040fe4000001009d */
[----:B------:R-:W-:Y:S01]  /*3220*/  FFMA.FTZ R135, R138, R144, -R135 ;  /* 0x000000908a877223 */ /* 0x000fe20000010887 */
[----:B--2---:R-:W2:Y:S01]  /*3230*/  SHFL.DOWN PT, R165, R166, 0x1, 0x1f ;  /* 0x08201f00a6a57f89 */ /* 0x004ea200000e0000 */
[C---:B------:R-:W-:Y:S02]  /*3240*/  FFMA.FTZ R134, R6.reuse, R145, R134 ;  /* 0x0000009106867223 */ /* 0x040fe40000010086 */
[----:B------:R-:W-:Y:S01]  /*3250*/  FFMA.FTZ R147, R6, R147, R135 ;  /* 0x0000009306937223 */ /* 0x000fe20000010087 */
[----:B------:R-:W1:Y:S04]  /*3260*/  SHFL.DOWN PT, R168, R167, 0x1, 0x1f ;  /* 0x08201f00a7a87f89 */ /* 0x000e6800000e0000 */
[----:B------:R0:W1:Y:S02]  /*3270*/  SHFL.IDX PT, R132, R156, RZ, 0x1f ;  /* 0x00001fff9c847589 */ /* 0x00006400000e0000 */
[----:B-1---5:R-:W-:-:S02]  /*3280*/  @P2 FMUL.FTZ R161, R158, R159 ;  /* 0x0000009f9ea12220 */ /* 0x022fc40000410000 */
[----:B------:R-:W1:Y:S01]  /*3290*/  SHFL.IDX PT, R135, R167, RZ, 0x1f ;  /* 0x00001fffa7877589 */ /* 0x000e6200000e0000 */
[----:B0-----:R-:W-:-:S03]  /*32a0*/  @P2 FMUL.FTZ R156, R158, R160 ;  /* 0x000000a09e9c2220 */ /* 0x001fc60000410000 */
[----:B------:R-:W0:Y:S01]  /*32b0*/  SHFL.IDX PT, R145, R166, RZ, 0x1f ;  /* 0x00001fffa6917589 */ /* 0x000e2200000e0000 */
[C---:B----4-:R-:W-:Y:S02]  /*32c0*/  @P2 FFMA.FTZ R162, R163.reuse, R160, R161 ;  /* 0x000000a0a3a22223 */ /* 0x050fe400000100a1 */
[----:B------:R-:W-:Y:S02]  /*32d0*/  @P2 FFMA.FTZ R161, R163, R159, -R156 ;  /* 0x0000009fa3a12223 */ /* 0x000fe4000001089c */
[C---:B---3--:R-:W-:Y:S02]  /*32e0*/  FMUL.FTZ R157, R140.reuse, R31 ;  /* 0x0000001f8c9d7220 */ /* 0x048fe40000410000 */
[----:B--2---:R-:W-:Y:S02]  /*32f0*/  @P2 FADD.FTZ R160, R165, R162 ;  /* 0x000000a2a5a02221 */ /* 0x004fe40000010000 */
[----:B------:R-:W-:Y:S02]  /*3300*/  FMUL.FTZ R158, R140, R30 ;  /* 0x0000001e8c9e7220 */ /* 0x000fe40000410000 */
[----:B------:R-:W-:-:S02]  /*3310*/  @P2 FADD.FTZ R159, R168, R161 ;  /* 0x000000a1a89f2221 */ /* 0x000fc40000010000 */
[----:B------:R-:W-:Y:S02]  /*3320*/  FFMA.FTZ R156, R132, R30, -R157 ;  /* 0x0000001e849c7223 */ /* 0x000fe4000001089d */
[CC--:B------:R-:W-:Y:S02]  /*3330*/  FMUL.FTZ R30, R160.reuse, -R33.reuse ;  /* 0x80000021a01e7220 */ /* 0x0c0fe40000410000 */
[C---:B------:R-:W-:Y:S02]  /*3340*/  FMUL.FTZ R33, R159.reuse, -R33 ;  /* 0x800000219f217220 */ /* 0x040fe40000410000 */
[----:B------:R-:W-:Y:S02]  /*3350*/  FFMA.FTZ R159, R159, R32, -R30 ;  /* 0x000000209f9f7223 */ /* 0x000fe4000001081e */
[----:B------:R-:W-:Y:S02]  /*3360*/  FMUL.FTZ R30, R143, R134 ;  /* 0x000000868f1e7220 */ /* 0x000fe40000410000 */
[----:B------:R-:W-:-:S02]  /*3370*/  FFMA.FTZ R33, R160, R32, R33 ;  /* 0x00000020a0217223 */ /* 0x000fc40000010021 */
[-C--:B------:R-:W-:Y:S02]  /*3380*/  FFMA.FTZ R32, R141, R147.reuse, -R30 ;  /* 0x000000938d207223 */ /* 0x080fe4000001081e */
[----:B------:R-:W-:Y:S02]  /*3390*/  FADD.FTZ R152, -R152, R33 ;  /* 0x0000002198987221 */ /* 0x000fe40000010100 */
[----:B------:R-:W-:Y:S02]  /*33a0*/  FADD.FTZ R154, R154, R159 ;  /* 0x0000009f9a9a7221 */ /* 0x000fe40000010000 */
[----:B------:R-:W-:Y:S02]  /*33b0*/  FMUL.FTZ R33, R143, R147 ;  /* 0x000000938f217220 */ /* 0x000fe40000410000 */
[----:B------:R-:W-:Y:S02]  /*33c0*/  FFMA.FTZ R158, R132, R31, R158 ;  /* 0x0000001f849e7223 */ /* 0x000fe4000001009e */
[----:B------:R-:W-:-:S02]  /*33d0*/  FMUL.FTZ R31, R140, R29 ;  /* 0x0000001d8c1f7220 */ /* 0x000fc40000410000 */
[----:B------:R-:W-:Y:S02]  /*33e0*/  FFMA.FTZ R162, R7, R146, R32 ;  /* 0x0000009207a27223 */ /* 0x000fe40000010020 */
[----:B------:R-:W-:Y:S02]  /*33f0*/  FMUL.FTZ R140, R140, R28 ;  /* 0x0000001c8c8c7220 */ /* 0x000fe40000410000 */
[----:B------:R-:W-:Y:S02]  /*3400*/  FMUL.FTZ R32, R143, -R152 ;  /* 0x800000988f207220 */ /* 0x000fe40000410000 */
[----:B------:R-:W-:Y:S02]  /*3410*/  FFMA.FTZ R33, R141, R134, R33 ;  /* 0x000000868d217223 */ /* 0x000fe40000010021 */
[----:B------:R-:W-:Y:S02]  /*3420*/  FMUL.FTZ R143, R143, -R154 ;  /* 0x8000009a8f8f7220 */ /* 0x000fe40000410000 */
[C---:B------:R-:W-:Y:S01]  /*3430*/  FFMA.FTZ R28, R132.reuse, R28, -R31 ;  /* 0x0000001c841c7223 */ /* 0x040fe2000001081f */
[----:B------:R-:W-:Y:S01]  /*3440*/  P2R R31, PR, RZ, 0x1 ;  /* 0x00000001ff1f7803 */ /* 0x000fe20000000000 */
[----:B------:R-:W-:-:S02]  /*3450*/  FFMA.FTZ R29, R132, R29, R140 ;  /* 0x0000001d841d7223 */ /* 0x000fc4000001008c */
[----:B------:R-:W-:Y:S02]  /*3460*/  FFMA.FTZ R164, R7, R148, R33 ;  /* 0x0000009407a47223 */ /* 0x000fe40000010021 */
[C---:B------:R-:W-:Y:S02]  /*3470*/  FFMA.FTZ R132, R141.reuse, R152, R143 ;  /* 0x000000988d847223 */ /* 0x040fe4000001008f */
[----:B------:R-:W-:Y:S02]  /*3480*/  FFMA.FTZ R33, R141, R154, -R32 ;  /* 0x0000009a8d217223 */ /* 0x000fe40000010820 */
[----:B-1----:R-:W-:Y:S02]  /*3490*/  FADD.FTZ R30, R135, R156 ;  /* 0x0000009c871e7221 */ /* 0x002fe40000010000 */
[----:B0-----:R-:W-:Y:S02]  /*34a0*/  FADD.FTZ R31, R145, R158 ;  /* 0x0000009e911f7221 */ /* 0x001fe40000010000 */
[----:B------:R-:W-:-:S02]  /*34b0*/  FADD.FTZ R132, -R149, R132 ;  /* 0x0000008495847221 */ /* 0x000fc40000010100 */
[----:B------:R-:W-:Y:S01]  /*34c0*/  FADD.FTZ R150, R150, R33 ;  /* 0x0000002196967221 */ /* 0x000fe20000010000 */
[----:B------:R0:W-:Y:S01]  /*34d0*/  @!P0 STS.128 [R151+0x25d0], R28 ;  /* 0x0025d01c97008388 */ /* 0x0001e20000000c00 */
[C---:B------:R-:W-:Y:S02]  /*34e0*/  FFMA.FTZ R32, -R127.reuse, R23, R164 ;  /* 0x000000177f207223 */ /* 0x040fe400000101a4 */
[C---:B------:R-:W-:Y:S02]  /*34f0*/  FMUL.FTZ R146, R118.reuse, R152 ;  /* 0x0000009876927220 */ /* 0x040fe40000410000 */
[----:B------:R-:W-:Y:S02]  /*3500*/  FMUL.FTZ R140, R118, R154 ;  /* 0x0000009a768c7220 */ /* 0x000fe40000410000 */
[----:B------:R-:W-:Y:S02]  /*3510*/  FFMA.FTZ R33, -R127, R22, R162 ;  /* 0x000000167f217223 */ /* 0x000fe400000101a2 */
[----:B------:R-:W-:-:S02]  /*3520*/  FMUL.FTZ R135, R32, R146 ;  /* 0x0000009220877220 */ /* 0x000fc40000410000 */
[-C--:B------:R-:W-:Y:S02]  /*3530*/  FMUL.FTZ R141, R32, R140.reuse ;  /* 0x0000008c208d7220 */ /* 0x080fe40000410000 */
[----:B------:R-:W-:Y:S02]  /*3540*/  FFMA.FTZ R166, R33, R140, R135 ;  /* 0x0000008c21a67223 */ /* 0x000fe40000010087 */
[-C--:B------:R-:W-:Y:S02]  /*3550*/  FMUL.FTZ R135, R119, R132.reuse ;  /* 0x0000008477877220 */ /* 0x080fe40000410000 */
[C---:B0-----:R-:W-:Y:S02]  /*3560*/  FMUL.FTZ R29, R137.reuse, -R132 ;  /* 0x80000084891d7220 */ /* 0x041fe40000410000 */
[-C--:B------:R-:W-:Y:S02]  /*3570*/  FMUL.FTZ R137, R137, -R150.reuse ;  /* 0x8000009689897220 */ /* 0x080fe40000410000 */
[----:B------:R-:W-:-:S02]  /*3580*/  FFMA.FTZ R29, R138, R150, -R29 ;  /* 0x000000968a1d7223 */ /* 0x000fc4000001081d */
[----:B------:R-:W-:Y:S02]  /*3590*/  FFMA.FTZ R138, R138, R132, R137 ;  /* 0x000000848a8a7223 */ /* 0x000fe40000010089 */
[----:B------:R-:W-:Y:S02]  /*35a0*/  FFMA.FTZ R28, -R126, R21, R134 ;  /* 0x000000157e1c7223 */ /* 0x000fe40000010186 */
[----:B------:R-:W-:Y:S02]  /*35b0*/  FADD.FTZ R27, -R27, R138 ;  /* 0x0000008a1b1b7221 */ /* 0x000fe40000010100 */
[----:B------:R-:W-:Y:S02]  /*35c0*/  FADD.FTZ R29, R26, R29 ;  /* 0x0000001d1a1d7221 */ /* 0x000fe40000010000 */
[----:B------:R-:W-:Y:S02]  /*35d0*/  FFMA.FTZ R30, -R126, R20, R147 ;  /* 0x000000147e1e7223 */ /* 0x000fe40000010193 */
[----:B------:R-:W-:-:S02]  /*35e0*/  FMUL.FTZ R31, R119, R150 ;  /* 0x00000096771f7220 */ /* 0x000fc40000410000 */
[----:B------:R-:W-:Y:S02]  /*35f0*/  FMUL.FTZ R137, R28, R135 ;  /* 0x000000871c897220 */ /* 0x000fe40000410000 */
[C---:B------:R-:W-:Y:S02]  /*3600*/  FMUL.FTZ R26, R34.reuse, -R27 ;  /* 0x8000001b221a7220 */ /* 0x040fe40000410000 */
[----:B------:R-:W-:Y:S02]  /*3610*/  FMUL.FTZ R34, R34, -R29 ;  /* 0x8000001d22227220 */ /* 0x000fe40000410000 */
[-C--:B------:R-:W-:Y:S02]  /*3620*/  FFMA.FTZ R158, R30, R31.reuse, R137 ;  /* 0x0000001f1e9e7223 */ /* 0x080fe40000010089 */
[-C--:B------:R-:W-:Y:S02]  /*3630*/  FMUL.FTZ R138, R28, R31.reuse ;  /* 0x0000001f1c8a7220 */ /* 0x080fe40000410000 */
[----:B------:R-:W-:-:S02]  /*3640*/  FMUL.FTZ R137, R6, R31 ;  /* 0x0000001f06897220 */ /* 0x000fc40000410000 */
[----:B------:R-:W-:Y:S02]  /*3650*/  FFMA.FTZ R168, R33, R146, -R141 ;  /* 0x0000009221a87223 */ /* 0x000fe4000001088d */
[C---:B------:R-:W-:Y:S01]  /*3660*/  FFMA.FTZ R31, R35.reuse, R29, -R26 ;  /* 0x0000001d231f7223 */ /* 0x040fe2000001081a */
[----:B------:R-:W-:Y:S01]  /*3670*/  STS [R106.X4+0x850], R137 ;  /* 0x000850896a007388 */ /* 0x000fe20000004800 */
[----:B------:R-:W-:Y:S02]  /*3680*/  FFMA.FTZ R34, R35, R27, R34 ;  /* 0x0000001b23227223 */ /* 0x000fe40000010022 */
[C---:B------:R-:W-:Y:S02]  /*3690*/  FMUL.FTZ R143, R7.reuse, R140 ;  /* 0x0000008c078f7220 */ /* 0x040fe40000410000 */
[----:B------:R-:W-:Y:S02]  /*36a0*/  FMUL.FTZ R141, R6, R135 ;  /* 0x00000087068d7220 */ /* 0x000fe40000410000 */
[----:B------:R-:W-:Y:S01]  /*36b0*/  FMUL.FTZ R145, R7, R146 ;  /* 0x0000009207917220 */ /* 0x000fe20000410000 */
[----:B------:R-:W-:Y:S01]  /*36c0*/  STS [R106.X4+0x858], R143 ;  /* 0x0008588f6a007388 */ /* 0x000fe20000004800 */
[----:B------:R-:W-:-:S02]  /*36d0*/  FFMA.FTZ R35, -R125, R19, R142 ;  /* 0x000000137d237223 */ /* 0x000fc4000001018e */
[C---:B------:R-:W-:Y:S01]  /*36e0*/  FMUL.FTZ R148, R116.reuse, R27 ;  /* 0x0000001b74947220 */ /* 0x040fe20000410000 */
[----:B------:R0:W-:Y:S01]  /*36f0*/  STS [R106.X4+0x854], R141 ;  /* 0x0008548d6a007388 */ /* 0x0001e20000004800 */
[----:B------:R-:W-:Y:S02]  /*3700*/  FMUL.FTZ R146, R116, R29 ;  /* 0x0000001d74927220 */ /* 0x000fe40000410000 */
[----:B------:R-:W-:Y:S01]  /*3710*/  FADD.FTZ R24, R24, R31 ;  /* 0x0000001f18187221 */ /* 0x000fe20000010000 */
[----:B------:R1:W-:Y:S01]  /*3720*/  STS [R106.X4+0x85c], R145 ;  /* 0x00085c916a007388 */ /* 0x0003e20000004800 */
[----:B------:R-:W-:Y:S02]  /*3730*/  FADD.FTZ R34, -R25, R34 ;  /* 0x0000002219227221 */ /* 0x000fe40000010100 */
[----:B------:R-:W-:Y:S02]  /*3740*/  FFMA.FTZ R160, R30, R135, -R138 ;  /* 0x000000871ea07223 */ /* 0x000fe4000001088a */
[----:B------:R-:W-:-:S02]  /*3750*/  FFMA.FTZ R26, -R125, R18, R144 ;  /* 0x000000127d1a7223 */ /* 0x000fc40000010190 */
[C---:B0-----:R-:W-:Y:S02]  /*3760*/  FMUL.FTZ R141, R35.reuse, R148 ;  /* 0x00000094238d7220 */ /* 0x041fe40000410000 */
[----:B------:R-:W-:Y:S02]  /*3770*/  FMUL.FTZ R143, R35, R146 ;  /* 0x00000092238f7220 */ /* 0x000fe40000410000 */
[C---:B------:R-:W-:Y:S02]  /*3780*/  FMUL.FTZ R140, R117.reuse, R34 ;  /* 0x00000022758c7220 */ /* 0x040fe40000410000 */
[----:B------:R-:W-:Y:S02]  /*3790*/  FMUL.FTZ R138, R117, R24 ;  /* 0x00000018758a7220 */ /* 0x000fe40000410000 */
[-C--:B-1----:R-:W-:Y:S02]  /*37a0*/  FMUL.FTZ R145, R5, R146.reuse ;  /* 0x0000009205917220 */ /* 0x082fe40000410000 */
[----:B------:R-:W-:-:S02]  /*37b0*/  FFMA.FTZ R146, R26, R146, R141 ;  /* 0x000000921a927223 */ /* 0x000fc4000001008d */
[-C--:B------:R-:W-:Y:S01]  /*37c0*/  FFMA.FTZ R156, R26, R148.reuse, -R143 ;  /* 0x000000941a9c7223 */ /* 0x080fe2000001088f */
[----:B------:R0:W-:Y:S01]  /*37d0*/  STS [R106.X4+0x848], R145 ;  /* 0x000848916a007388 */ /* 0x0001e20000004800 */
[----:B------:R-:W-:Y:S02]  /*37e0*/  FMUL.FTZ R149, R5, R148 ;  /* 0x0000009405957220 */ /* 0x000fe40000410000 */
[C---:B------:R-:W-:Y:S02]  /*37f0*/  FMUL.FTZ R141, R4.reuse, R138 ;  /* 0x0000008a048d7220 */ /* 0x040fe40000410000 */
[----:B------:R-:W-:Y:S01]  /*3800*/  FMUL.FTZ R143, R4, R140 ;  /* 0x0000008c048f7220 */ /* 0x000fe20000410000 */
[----:B------:R-:W-:Y:S01]  /*3810*/  STS [R106.X4+0x84c], R149 ;  /* 0x00084c956a007388 */ /* 0x000fe20000004800 */
[C---:B------:R-:W-:Y:S02]  /*3820*/  FFMA.FTZ R31, -R124.reuse, R17, R133 ;  /* 0x000000117c1f7223 */ /* 0x040fe40000010185 */
[----:B------:R-:W-:Y:S01]  /*3830*/  FFMA.FTZ R25, -R124, R16, R139 ;  /* 0x000000107c197223 */ /* 0x000fe2000001018b */
[----:B------:R1:W-:Y:S01]  /*3840*/  STS [R106.X4+0x840], R141 ;  /* 0x0008408d6a007388 */ /* 0x0003e20000004800 */
[----:B------:R-:W-:-:S02]  /*3850*/  FMUL.FTZ R135, R31, R140 ;  /* 0x0000008c1f877220 */ /* 0x000fc40000410000 */
[-C--:B------:R-:W-:Y:S01]  /*3860*/  FMUL.FTZ R137, R31, R138.reuse ;  /* 0x0000008a1f897220 */ /* 0x080fe20000410000 */
[----:B------:R2:W-:Y:S01]  /*3870*/  STS [R106.X4+0x844], R143 ;  /* 0x0008448f6a007388 */ /* 0x0005e20000004800 */
[C---:B------:R-:W-:Y:S02]  /*3880*/  FFMA.FTZ R135, R25.reuse, R138, R135 ;  /* 0x0000008a19877223 */ /* 0x040fe40000010087 */
[----:B------:R-:W-:Y:S01]  /*3890*/  FFMA.FTZ R137, R25, R140, -R137 ;  /* 0x0000008c19897223 */ /* 0x000fe20000010889 */
[----:B------:R-:W-:Y:S01]  /*38a0*/  BAR.SYNC.DEFER_BLOCKING 0x0 ;  /* 0x0000000000007b1d */ /* 0x000fe20000010000 */
[----:B0-----:R-:W-:Y:S01]  /*38b0*/  FMUL.FTZ R145, R120, R139 ;  /* 0x0000008b78917220 */ /* 0x001fe20000410000 */
[----:B-1----:R-:W-:Y:S01]  /*38c0*/  IADD3 R141, -R2, c[0x0][0x168], RZ ;  /* 0x00005a00028d7a10 */ /* 0x002fe20007ffe1ff */
[----:B------:R-:W-:Y:S02]  /*38d0*/  FADD.FTZ R135, RZ, R135 ;  /* 0x00000087ff877221 */ /* 0x000fe40000010000 */
[----:B------:R-:W-:Y:S01]  /*38e0*/  FADD.FTZ R137, RZ, R137 ;  /* 0x00000089ff897221 */ /* 0x000fe20000010000 */
[----:B------:R-:W-:Y:S01]  /*38f0*/  LEA R148, R141, -R86, 0x1 ;  /* 0x800000568d947211 */ /* 0x000fe200078e08ff */
[----:B------:R-:W-:-:S02]  /*3900*/  FFMA.FTZ R133, -R120, R133, -RZ ;  /* 0x0000008578857223 */ /* 0x000fc400000109ff */
[----:B------:R-:W-:Y:S01]  /*3910*/  FFMA.FTZ R139, -R121, R142, -RZ ;  /* 0x0000008e798b7223 */ /* 0x000fe200000109ff */
[----:B------:R-:W-:Y:S01]  /*3920*/  ISETP.GE.AND P0, PT, R148, 0x1, PT ;  /* 0x000000019400780c */ /* 0x000fe20003f06270 */
[C---:B------:R-:W-:Y:S02]  /*3930*/  FMUL.FTZ R147, R122.reuse, R147 ;  /* 0x000000937a937220 */ /* 0x040fe40000410000 */
[----:B------:R-:W-:Y:S02]  /*3940*/  FFMA.FTZ R141, -R122, R134, -RZ ;  /* 0x000000867a8d7223 */ /* 0x000fe400000109ff */
[----:B--2---:R-:W-:Y:S02]  /*3950*/  FFMA.FTZ R143, -R123, R164, -RZ ;  /* 0x000000a47b8f7223 */ /* 0x004fe400000109ff */
[----:B------:R-:W-:Y:S01]  /*3960*/  FADD.FTZ R135, R135, R146 ;  /* 0x0000009287877221 */ /* 0x000fe20000010000 */
[----:B------:R-:W-:Y:S01]  /*3970*/  SHF.L.U64.HI R146, R129, 0x2, R130 ;  /* 0x0000000281927819 */ /* 0x000fe20000010282 */
[----:B------:R-:W-:-:S02]  /*3980*/  FADD.FTZ R137, R137, R156 ;  /* 0x0000009c89897221 */ /* 0x000fc40000010000 */
[----:B------:R-:W-:Y:S02]  /*3990*/  FADD.FTZ R135, R135, R158 ;  /* 0x0000009e87877221 */ /* 0x000fe40000010000 */
[----:B------:R-:W-:Y:S01]  /*39a0*/  FADD.FTZ R137, R137, R160 ;  /* 0x000000a089897221 */ /* 0x000fe20000010000 */
[----:B------:R-:W0:Y:S01]  /*39b0*/  LDS R151, [R105.X4+0x840] ;  /* 0x0008400069977984 */ /* 0x000e220000004800 */
[C---:B------:R-:W-:Y:S02]  /*39c0*/  IMAD R134, R146.reuse, c[0x0][0x2b0], RZ ;  /* 0x0000ac0092867a24 */ /* 0x040fe400078e02ff */
[----:B------:R-:W-:Y:S01]  /*39d0*/  FADD.FTZ R137, R137, R168 ;  /* 0x000000a889897221 */ /* 0x000fe20000010000 */
[----:B------:R-:W1:Y:S01]  /*39e0*/  LDS R149, [R107.X4+0x8c0] ;  /* 0x0008c0006b957984 */ /* 0x000e620000004800 */
[----:B------:R-:W-:Y:S02]  /*39f0*/  FADD.FTZ R135, R135, R166 ;  /* 0x000000a687877221 */ /* 0x000fe40000010000 */
[----:B------:R-:W-:Y:S01]  /*3a00*/  IMAD R146, R146, c[0x0][0x2d0], RZ ;  /* 0x0000b40092927a24 */ /* 0x000fe200078e02ff */
[----:B------:R-:W2:Y:S04]  /*3a10*/  LDS R157, [R108.X4+0x940] ;  /* 0x000940006c9d7984 */ /* 0x000ea80000004800 */
[----:B------:R-:W3:Y:S04]  /*3a20*/  LDS R159, [R109.X4+0x9c0] ;  /* 0x0009c0006d9f7984 */ /* 0x000ee80000004800 */
[----:B------:R-:W4:Y:S04]  /*3a30*/  LDS R161, [R110.X4+0xa40] ;  /* 0x000a40006ea17984 */ /* 0x000f280000004800 */
[----:B------:R-:W0:Y:S04]  /*3a40*/  LDS R163, [R111.X4+0xac0] ;  /* 0x000ac0006fa37984 */ /* 0x000e280000004800 */
[----:B------:R-:W0:Y:S04]  /*3a50*/  LDS R165, [R112.X4+0xb40] ;  /* 0x000b400070a57984 */ /* 0x000e280000004800 */
[----:B------:R-:W0:Y:S04]  /*3a60*/  LDS R167, [R113.X4+0xbc0] ;  /* 0x000bc00071a77984 */ /* 0x000e280000004800 */
[----:B------:R5:W-:Y:S04]  /*3a70*/  STS [R106.X4+0xc60], R145 ;  /* 0x000c60916a007388 */ /* 0x000be80000004800 */
[----:B------:R-:W-:Y:S04]  /*3a80*/  STS [R106.X4+0xc64], R133 ;  /* 0x000c64856a007388 */ /* 0x000fe80000004800 */
[----:B------:R1:W-:Y:S01]  /*3a90*/  STS [R106.X4+0xc68], R169 ;  /* 0x000c68a96a007388 */ /* 0x0003e20000004800 */
[----:B-----5:R-:W-:-:S03]  /*3aa0*/  FMUL.FTZ R145, R123, R162 ;  /* 0x000000a27b917220 */ /* 0x020fc60000410000 */
[----:B------:R0:W-:Y:S04]  /*3ab0*/  STS [R106.X4+0xc6c], R139 ;  /* 0x000c6c8b6a007388 */ /* 0x0001e80000004800 */
[----:B------:R0:W-:Y:S01]  /*3ac0*/  STS [R106.X4+0xc70], R147 ;  /* 0x000c70936a007388 */ /* 0x0001e20000004800 */
[----:B-1----:R-:W-:-:S03]  /*3ad0*/  SHF.L.U32 R169, R129, 0x2, RZ ;  /* 0x0000000281a97819 */ /* 0x002fc600000006ff */
        /* <DEDUP_REMOVED lines=9> */
[----:B------:R-:W-:-:S03]  /*3b70*/  IADD3 R140, P0, R133, R86, RZ ;  /* 0x00000056858c7210 */ /* 0x000fc60007f1e0ff */
[C---:B------:R-:W-:Y:S01]  /*3b80*/  IMAD R131, R128.reuse, c[0x0][0x2d4], R131 ;  /* 0x0000b50080837a24 */ /* 0x040fe200078e0283 */
[----:B------:R-:W-:Y:S01]  /*3b90*/  LEA.HI.X.SX32 R141, R133, RZ, 0x1, P0 ;  /* 0x000000ff858d7211 */ /* 0x000fe200000f0eff */
[----:B------:R-:W-:-:S04]  /*3ba0*/  IMAD R133, R128, c[0x0][0x2b4], R139 ;  /* 0x0000ad0080857a24 */ /* 0x000fc800078e028b */
        /* <DEDUP_REMOVED lines=10> */
.L_x_14310:
[----:B01234-:R-:W-:Y:S05]  /*3c50*/  BSYNC B0 ;  /* 0x0000000000007941 */ /* 0x01ffea0003800000 */
.L_x_14309:
        /* <DEDUP_REMOVED lines=18> */
.L_x_14312:
[----:B0-----:R-:W-:Y:S05]  /*3d80*/  BSYNC B0 ;  /* 0x0000000000007941 */ /* 0x001fea0003800000 */
.L_x_14311:
        /* <DEDUP_REMOVED lines=9> */
.L_x_14314:
[----:B------:R-:W-:Y:S05]  /*3e20*/  BSYNC B0 ;  /* 0x0000000000007941 */ /* 0x000fea0003800000 */
.L_x_14313:
        /* <DEDUP_REMOVED lines=9> */
.L_x_14316:
[----:B------:R-:W-:Y:S05]  /*3ec0*/  BSYNC B0 ;  /* 0x0000000000007941 */ /* 0x000fea0003800000 */
.L_x_14315:
        /* <DEDUP_REMOVED lines=9> */
.L_x_14318:
[----:B------:R-:W-:Y:S05]  /*3f60*/  BSYNC B0 ;  /* 0x0000000000007941 */ /* 0x000fea0003800000 */
.L_x_14317:
        /* <DEDUP_REMOVED lines=9> */
.L_x_14320:
[----:B------:R-:W-:Y:S05]  /*4000*/  BSYNC B0 ;  /* 0x0000000000007941 */ /* 0x000fea0003800000 */
.L_x_14319:
        /* <DEDUP_REMOVED lines=9> */
.L_x_14322:
[----:B------:R-:W-:Y:S05]  /*40a0*/  BSYNC B0 ;  /* 0x0000000000007941 */ /* 0x000fea0003800000 */
.L_x_14321:
        /* <DEDUP_REMOVED lines=9> */
.L_x_14324:
[----:B------:R-:W-:Y:S05]  /*4140*/  BSYNC B0 ;  /* 0x0000000000007941 */ /* 0x000fea0003800000 */
.L_x_14323:
[----:B------:R-:W5:Y:S01]  /*4150*/  SHFL.DOWN PT, R134, R135, 0x1, 0x1f ;  /* 0x08201f0087867f89 */ /* 0x000f6200000e0000 */
[C---:B------:R-:W-:Y:S01]  /*4160*/  ISETP.GT.AND P0, PT, R104.reuse, 0x1e, PT ;  /* 0x0000001e6800780c */ /* 0x040fe20003f04270 */
[----:B------:R-:W-:Y:S01]  /*4170*/  FMUL.FTZ R23, R23, R152 ;  /* 0x0000009817177220 */ /* 0x000fe20000410000 */
[----:B------:R-:W-:Y:S01]  /*4180*/  ISETP.NE.AND P1, PT, R104, RZ, PT ;  /* 0x000000ff6800720c */ /* 0x000fe20003f25270 */
[----:B------:R-:W0:Y:S01]  /*4190*/  SHFL.DOWN PT, R136, R137, 0x1, 0x1f ;  /* 0x08201f0089887f89 */ /* 0x000e2200000e0000 */
[----:B------:R-:W-:Y:S01]  /*41a0*/  FMUL.FTZ R21, R21, R132 ;  /* 0x0000008415157220 */ /* 0x000fe20000410000 */
[----:B------:R-:W-:Y:S01]  /*41b0*/  ISETP.NE.AND P2, PT, R86, RZ, PT ;  /* 0x000000ff5600720c */ /* 0x000fe20003f45270 */
[----:B0---4-:R-:W-:Y:S01]  /*41c0*/  FMUL.FTZ R131, R51, R152 ;  /* 0x0000009833837220 */ /* 0x011fe20000410000 */
[----:B------:R-:W-:Y:S01]  /*41d0*/  BSSY B0, `(.L_x_14325) ;  /* 0x000004a000007945 */ /* 0x000fe20003800000 */
[----:B------:R-:W-:-:S02]  /*41e0*/  FFMA.FTZ R21, R20, R150, R21 ;  /* 0x0000009614157223 */ /* 0x000fc40000010015 */
[----:B------:R-:W-:Y:S02]  /*41f0*/  FMUL.FTZ R133, R51, R154 ;  /* 0x0000009a33857220 */ /* 0x000fe40000410000 */
[----:B------:R-:W-:Y:S02]  /*4200*/  FMUL.FTZ R20, R19, R27 ;  /* 0x0000001b13147220 */ /* 0x000fe40000410000 */
[----:B------:R-:W-:Y:S02]  /*4210*/  FMUL.FTZ R19, R51, R24 ;  /* 0x0000001833137220 */ /* 0x000fe40000410000 */
[----:B------:R-:W-:Y:S02]  /*4220*/  FMUL.FTZ R17, R17, R34 ;  /* 0x0000002211117220 */ /* 0x000fe40000410000 */
[----:B------:R-:W-:Y:S02]  /*4230*/  FFMA.FTZ R133, R50, R152, -R133 ;  /* 0x0000009832857223 */ /* 0x000fe40000010885 */
[----:B------:R-:W-:-:S02]  /*4240*/  FFMA.FTZ R20, R18, R29, R20 ;  /* 0x0000001d12147223 */ /* 0x000fc40000010014 */
[----:B------:R-:W-:Y:S02]  /*4250*/  FMUL.FTZ R133, R32, R133 ;  /* 0x0000008520857220 */ /* 0x000fe40000410000 */
[----:B-----5:R-:W-:Y:S02]  /*4260*/  @!P0 FADD.FTZ R135, R135, R134 ;  /* 0x0000008687878221 */ /* 0x020fe40000010000 */
[----:B------:R-:W-:Y:S02]  /*4270*/  FFMA.FTZ R17, R16, R24, R17 ;  /* 0x0000001810117223 */ /* 0x000fe40000010011 */
[----:B------:R-:W-:Y:S01]  /*4280*/  @!P0 FADD.FTZ R137, R137, R136 ;  /* 0x0000008889898221 */ /* 0x000fe20000010000 */
[----:B------:R-:W0:Y:S01]  /*4290*/  SHFL.DOWN PT, R134, R135, 0x2, 0x1f ;  /* 0x08401f0087867f89 */ /* 0x000e2200000e0000 */
[----:B------:R-:W-:Y:S01]  /*42a0*/  ISETP.GT.AND P0, PT, R104, 0x1d, PT ;  /* 0x0000001d6800780c */ /* 0x000fe20003f04270 */
[----:B------:R-:W-:Y:S02]  /*42b0*/  FFMA.FTZ R14, R119, R21, R14 ;  /* 0x00000015770e7223 */ /* 0x000fe4000001000e */
[----:B------:R-:W4:Y:S01]  /*42c0*/  SHFL.DOWN PT, R136, R137, 0x2, 0x1f ;  /* 0x08401f0089887f89 */ /* 0x000f2200000e0000 */
[----:B------:R-:W-:-:S02]  /*42d0*/  FFMA.FTZ R13, R116, R20, R13 ;  /* 0x00000014740d7223 */ /* 0x000fc4000001000d */
[----:B------:R-:W-:-:S07]  /*42e0*/  FFMA.FTZ R12, R117, R17, R12 ;  /* 0x00000011750c7223 */ /* 0x000fce000001000c */
[----:B0-----:R-:W-:Y:S02]  /*42f0*/  @!P0 FADD.FTZ R135, R135, R134 ;  /* 0x0000008687878221 */ /* 0x001fe40000010000 */
        /* <DEDUP_REMOVED lines=10> */
[----:B------:R-:W-:Y:S02]  /*43a0*/  FFMA.FTZ R134, R22, R154, R23 ;  /* 0x0000009a16867223 */ /* 0x000fe40000010017 */
[----:B----4-:R-:W-:Y:S01]  /*43b0*/  @!P0 FADD.FTZ R137, R137, R136 ;  /* 0x0000008889898221 */ /* 0x010fe20000010000 */
[----:B------:R-:W-:Y:S01]  /*43c0*/  ISETP.GT.AND P0, PT, R104, 0xf, PT ;  /* 0x0000000f6800780c */ /* 0x000fe20003f04270 */
[----:B------:R-:W0:Y:S01]  /*43d0*/  SHFL.DOWN PT, R136, R135, 0x10, 0x1f ;  /* 0x0a001f0087887f89 */ /* 0x000e2200000e0000 */
[C---:B------:R-:W-:Y:S02]  /*43e0*/  FMUL.FTZ R23, R51.reuse, R150 ;  /* 0x0000009633177220 */ /* 0x040fe40000410000 */
[----:B------:R-:W-:Y:S01]  /*43f0*/  FMUL.FTZ R22, R51, R29 ;  /* 0x0000001d33167220 */ /* 0x000fe20000410000 */
[----:B------:R-:W4:Y:S01]  /*4400*/  SHFL.DOWN PT, R138, R137, 0x10, 0x1f ;  /* 0x0a001f00898a7f89 */ /* 0x000f2200000e0000 */
[C---:B------:R-:W-:Y:S02]  /*4410*/  FFMA.FTZ R154, R50.reuse, R154, R131 ;  /* 0x0000009a329a7223 */ /* 0x040fe40000010083 */
[----:B------:R-:W-:-:S02]  /*4420*/  FFMA.FTZ R131, R50, R132, -R23 ;  /* 0x0000008432837223 */ /* 0x000fc40000010817 */
[CC--:B------:R-:W-:Y:S02]  /*4430*/  FFMA.FTZ R22, R50.reuse, R27.reuse, -R22 ;  /* 0x0000001b32167223 */ /* 0x0c0fe40000010816 */
[C---:B------:R-:W-:Y:S02]  /*4440*/  FMUL.FTZ R23, R51.reuse, R132 ;  /* 0x0000008433177220 */ /* 0x040fe40000410000 */
[C---:B------:R-:W-:Y:S02]  /*4450*/  FMUL.FTZ R27, R51.reuse, R27 ;  /* 0x0000001b331b7220 */ /* 0x040fe40000410000 */
[-C--:B------:R-:W-:Y:S02]  /*4460*/  FMUL.FTZ R51, R51, R34.reuse ;  /* 0x0000002233337220 */ /* 0x080fe40000410000 */
[C---:B------:R-:W-:Y:S02]  /*4470*/  FFMA.FTZ R34, R50.reuse, R34, -R19 ;  /* 0x0000002232227223 */ /* 0x040fe40000010813 */
[----:B------:R-:W-:-:S02]  /*4480*/  FFMA.FTZ R23, R50, R150, R23 ;  /* 0x0000009632177223 */ /* 0x000fc40000010017 */
[----:B------:R-:W-:Y:S02]  /*4490*/  FFMA.FTZ R27, R50, R29, R27 ;  /* 0x0000001d321b7223 */ /* 0x000fe4000001001b */
[----:B------:R-:W-:Y:S02]  /*44a0*/  FMUL.FTZ R131, R28, R131 ;  /* 0x000000831c837220 */ /* 0x000fe40000410000 */
[----:B0-----:R-:W-:Y:S02]  /*44b0*/  @!P0 FADD.FTZ R135, R135, R136 ;  /* 0x0000008887878221 */ /* 0x001fe40000010000 */
[----:B------:R-:W-:Y:S02]  /*44c0*/  FMUL.FTZ R22, R35, R22 ;  /* 0x0000001623167220 */ /* 0x000fe40000410000 */
[----:B------:R-:W-:Y:S01]  /*44d0*/  FFMA.FTZ R50, R50, R24, R51 ;  /* 0x0000001832327223 */ /* 0x000fe20000010033 */
[----:B------:R-:W-:Y:S01]  /*44e0*/  MOV R136, R135 ;  /* 0x0000008700887202 */ /* 0x000fe20000000f00 */
[----:B------:R-:W-:-:S02]  /*44f0*/  FMUL.FTZ R34, R31, R34 ;  /* 0x000000221f227220 */ /* 0x000fc40000410000 */
[----:B----4-:R-:W-:Y:S02]  /*4500*/  @!P0 FADD.FTZ R137, R137, R138 ;  /* 0x0000008a89898221 */ /* 0x010fe40000010000 */
[----:B------:R-:W-:Y:S02]  /*4510*/  FFMA.FTZ R133, R33, R154, R133 ;  /* 0x0000009a21857223 */ /* 0x000fe40000010085 */
[----:B------:R-:W-:Y:S01]  /*4520*/  FFMA.FTZ R23, R30, R23, R131 ;  /* 0x000000171e177223 */ /* 0x000fe20000010083 */
[----:B------:R0:W-:Y:S01]  /*4530*/  @!P1 STS.64 [0x1088], R136 ;  /* 0x00108888ff009388 */ /* 0x0001e20000000a00 */
        /* <DEDUP_REMOVED lines=19> */
.L_x_14326:
[----:B0-----:R-:W-:Y:S05]  /*4670*/  BSYNC B0 ;  /* 0x0000000000007941 */ /* 0x001fea0003800000 */
.L_x_14325:
[----:B------:R-:W-:Y:S02]  /*4680*/  IADD3 R128, R128, 0x1, RZ ;  /* 0x0000000180807810 */ /* 0x000fe40007ffe0ff */
[----:B------:R-:W-:Y:S02]  /*4690*/  IADD3 R129, P1, R129, 0x1, RZ ;  /* 0x0000000181817810 */ /* 0x000fe40007f3e0ff */
[----:B------:R-:W-:Y:S02]  /*46a0*/  ISETP.GE.AND P0, PT, R128, c[0x0][0x16c], PT ;  /* 0x00005b0080007a0c */ /* 0x000fe40003f06270 */
[----:B------:R-:W-:-:S11]  /*46b0*/  IADD3.X R130, RZ, R130, RZ, P1, !PT ;  /* 0x00000082ff827210 */ /* 0x000fd60000ffe4ff */
[----:B------:R-:W-:Y:S01]  /*46c0*/  @P0 CALL.REL.NOINC `(.L_x_14296) ;  /* 0x0000001000000944 */ /* 0x000fe20003c00000 */
[----:B------:R-:W-:Y:S05]  /*46d0*/  BRA `(.L_x_14327) ;  /* 0xffffd23000007947 */ /* 0x000fea000383ffff */
.L_x_14296:
[----:B------:R-:W-:Y:S01]  /*46e0*/  BAR.SYNC.DEFER_BLOCKING 0x0 ;  /* 0x0000000000007b1d */ /* 0x000fe20000010000 */
[----:B------:R-:W-:Y:S01]  /*46f0*/  MOV R6, R2 ;  /* 0x0000000200067202 */ /* 0x000fe20000000f00 */
[----:B------:R-:W-:Y:S01]  /*4700*/  IMAD R4, R84, c[0x0][0x2d8], RZ ;  /* 0x0000b60054047a24 */ /* 0x000fe200078e02ff */
[----:B------:R-:W-:Y:S01]  /*4710*/  MOV R7, R3 ;  /* 0x0000000300077202 */ /* 0x000fe20000000f00 */
[----:B0-----:R-:W-:Y:S01]  /*4720*/  IMAD R21, R81, c[0x0][0x2e0], RZ ;  /* 0x0000b80051157a24 */ /* 0x001fe200078e02ff */
[----:B------:R-:W-:Y:S01]  /*4730*/  ISETP.GT.AND P5, PT, R103, 0x1, PT ;  /* 0x000000016700780c */ /* 0x000fe20003fa4270 */
[----:B------:R-:W-:Y:S01]  /*4740*/  IMAD R5, R83, c[0x0][0x2dc], R4 ;  /* 0x0000b70053057a24 */ /* 0x000fe200078e0204 */
[----:B------:R-:W-:Y:S01]  /*4750*/  IADD3 R101, P1, R101, -0x400, RZ ;  /* 0xfffffc0065657810 */ /* 0x000fe20007f3e0ff */
[----:B------:R-:W-:Y:S01]  /*4760*/  IMAD.WIDE.U32 R2, R83, c[0x0][0x2d8], R6 ;  /* 0x0000b60053027a25 */ /* 0x000fe200078e0006 */
[----:B------:R-:W-:Y:S01]  /*4770*/  IADD3 R96, P2, R96, -0x200, RZ ;  /* 0xfffffe0060607810 */ /* 0x000fe20007f5e0ff */
[----:B------:R-:W-:Y:S01]  /*4780*/  UIADD3 UR4, UR4, -0x100, URZ ;  /* 0xffffff0004047890 */ /* 0x000fe2000fffe03f */
[----:B------:R-:W-:Y:S01]  /*4790*/  IADD3 R94, P3, R94, -0x200, RZ ;  /* 0xfffffe005e5e7810 */ /* 0x000fe20007f7e0ff */
[----:B------:R-:W-:Y:S01]  /*47a0*/  IMAD R21, R0, c[0x0][0x2e4], R21 ;  /* 0x0000b90000157a24 */ /* 0x000fe200078e0215 */
[----:B------:R-:W-:Y:S01]  /*47b0*/  IADD3 R3, R3, R5, RZ ;  /* 0x0000000503037210 */ /* 0x000fe20007ffe0ff */
[----:B------:R-:W-:Y:S01]  /*47c0*/  IMAD R20, R84, c[0x0][0x2f8], RZ ;  /* 0x0000be0054147a24 */ /* 0x000fe200078e02ff */
[----:B------:R-:W-:-:S02]  /*47d0*/  IADD3 R98, P4, R98, -0x200, RZ ;  /* 0xfffffe0062627810 */ /* 0x000fc40007f9e0ff */
[----:B------:R-:W-:Y:S01]  /*47e0*/  IADD3 R103, R103, -0x1, RZ ;  /* 0xffffffff67677810 */ /* 0x000fe20007ffe0ff */
[----:B------:R-:W-:Y:S01]  /*47f0*/  IMAD.WIDE.U32 R2, R0, c[0x0][0x2e0], R2 ;  /* 0x0000b80000027a25 */ /* 0x000fe200078e0002 */
[----:B------:R-:W-:Y:S02]  /*4800*/  IADD3.X R102, R102, -0x1, RZ, P1, !PT ;  /* 0xffffffff66667810 */ /* 0x000fe40000ffe4ff */
[----:B------:R-:W-:Y:S02]  /*4810*/  IADD3.X R97, R97, -0x1, RZ, P2, !PT ;  /* 0xffffffff61617810 */ /* 0x000fe400017fe4ff */
[----:B------:R-:W-:Y:S01]  /*4820*/  IADD3 R3, R3, R21, RZ ;  /* 0x0000001503037210 */ /* 0x000fe20007ffe0ff */
[----:B------:R-:W-:Y:S01]  /*4830*/  STS.128 [R104.X16], R12 ;  /* 0x0000000c68007388 */ /* 0x000fe2000000cc00 */
[----:B------:R-:W-:-:S06]  /*4840*/  NOP ;  /* 0x0000000000007918 */ /* 0x000fcc0000000000 */
[----:B------:R-:W0:Y:S01]  /*4850*/  LDS.128 R16, [R104.X16] ;  /* 0x0000000068107984 */ /* 0x000e22000000cc00 */
[C---:B------:R-:W-:Y:S01]  /*4860*/  LEA R4, P0, R2.reuse, c[0x0][0x330], 0x2 ;  /* 0x0000cc0002047a11 */ /* 0x040fe200078010ff */
[----:B------:R-:W-:Y:S01]  /*4870*/  IMAD R21, R81, c[0x0][0x300], RZ ;  /* 0x0000c00051157a24 */ /* 0x000fe200078e02ff */
[----:B------:R-:W-:Y:S02]  /*4880*/  IADD3.X R95, R95, -0x1, RZ, P3, !PT ;  /* 0xffffffff5f5f7810 */ /* 0x000fe40001ffe4ff */
[----:B------:R-:W-:Y:S01]  /*4890*/  LEA.HI.X R5, R2, c[0x0][0x334], R3, 0x2, P0 ;  /* 0x0000cd0002057a11 */ /* 0x000fe200000f1403 */
[----:B------:R-:W-:Y:S01]  /*48a0*/  IMAD R21, R0, c[0x0][0x304], R21 ;  /* 0x0000c10000157a24 */ /* 0x000fe200078e0215 */
[----:B------:R-:W-:-:S03]  /*48b0*/  IADD3.X R99, R99, -0x1, RZ, P4, !PT ;  /* 0xffffffff63637810 */ /* 0x000fc600027fe4ff */
[----:B------:R-:W-:-:S04]  /*48c0*/  IMAD.WIDE R2, R86, 0x10, R4 ;  /* 0x0000001056027825 */ /* 0x000fc800078e0204 */
[----:B------:R-:W-:-:S04]  /*48d0*/  IMAD.WIDE.U32 R4, R83, c[0x0][0x2f8], R6 ;  /* 0x0000be0053047a25 */ /* 0x000fc800078e0006 */
[----:B------:R-:W-:-:S05]  /*48e0*/  IMAD R7, R83, c[0x0][0x2fc], R20 ;  /* 0x0000bf0053077a24 */ /* 0x000fca00078e0214 */
[----:B------:R-:W-:Y:S01]  /*48f0*/  IADD3 R5, R5, R7, RZ ;  /* 0x0000000705057210 */ /* 0x000fe20007ffe0ff */
[----:B0-----:R0:W-:Y:S04]  /*4900*/  STG.E.128 [R2.64], R16 ;  /* 0x0000001002007986 */ /* 0x0011e8000c101d06 */
[----:B------:R-:W-:Y:S01]  /*4910*/  BAR.SYNC.DEFER_BLOCKING 0x0 ;  /* 0x0000000000007b1d */ /* 0x000fe20000010000 */
[----:B0-----:R-:W-:-:S05]  /*4920*/  IMAD.WIDE.U32 R2, R0, c[0x0][0x300], R4 ;  /* 0x0000c00000027a25 */ /* 0x001fca00078e0004 */
[----:B------:R-:W-:Y:S02]  /*4930*/  IADD3 R3, R3, R21, RZ ;  /* 0x0000001503037210 */ /* 0x000fe40007ffe0ff */
[----:B------:R-:W-:Y:S01]  /*4940*/  LEA R4, P0, R2, c[0x0][0x340], 0x2 ;  /* 0x0000d00002047a11 */ /* 0x000fe200078010ff */
[----:B------:R0:W-:Y:S01]  /*4950*/  STS.128 [R104.X16], R8 ;  /* 0x0000000868007388 */ /* 0x0001e2000000cc00 */
[----:B------:R-:W-:-:S06]  /*4960*/  NOP ;  /* 0x0000000000007918 */ /* 0x000fcc0000000000 */
[----:B------:R-:W4:Y:S01]  /*4970*/  LDS.128 R12, [R104.X16] ;  /* 0x00000000680c7984 */ /* 0x000f22000000cc00 */
        /* <DEDUP_REMOVED lines=8> */
[----:B----4-:R0:W-:Y:S01]  /*4a00*/  STG.E.128 [R2.64], R12 ;  /* 0x0000000c02007986 */ /* 0x0101e2000c101d06 */
[----:B------:R-:W-:Y:S01]  /*4a10*/  @!P5 CALL.REL.NOINC `(.L_x_14294) ;  /* 0x000000100000d944 */ /* 0x000fe20003c00000 */
[----:B------:R-:W-:Y:S05]  /*4a20*/  BRA `(.L_x_14328) ;  /* 0xffffc18000007947 */ /* 0x000fea000383ffff */
.L_x_14294:
[----:B------:R-:W-:Y:S02]  /*4a30*/  ISETP.NE.U32.AND P0, PT, RZ, c[0x0][0x328], PT ;  /* 0x0000ca00ff007a0c */ /* 0x000fe40003f05070 */
[----:B------:R-:W-:Y:S02]  /*4a40*/  ISETP.NE.U32.AND P2, PT, RZ, c[0x0][0x348], PT ;  /* 0x0000d200ff007a0c */ /* 0x000fe40003f45070 */
[----:B------:R-:W-:Y:S02]  /*4a50*/  ISETP.NE.AND.EX P1, PT, RZ, c[0x0][0x32c], PT, P0 ;  /* 0x0000cb00ff007a0c */ /* 0x000fe40003f25300 */
[----:B------:R-:W-:-:S11]  /*4a60*/  ISETP.NE.AND.EX P0, PT, RZ, c[0x0][0x34c], PT, P2 ;  /* 0x0000d300ff007a0c */ /* 0x000fd60003f05320 */
[----:B------:R-:W-:Y:S05]  /*4a70*/  @!P1 BRA `(.L_x_14329) ;  /* 0x0000014000009947 */ /* 0x000fea0003800000 */
[----:B0-----:R-:W0:Y:S01]  /*4a80*/  SHFL.DOWN P1, R2, R87, 0x1, 0x1f ;  /* 0x08201f0057027f89 */ /* 0x001e220000020000 */
        /* <DEDUP_REMOVED lines=18> */
.L_x_14330:
[----:B0-----:R-:W-:Y:S05]  /*4bb0*/  BSYNC B0 ;  /* 0x0000000000007941 */ /* 0x001fea0003800000 */
.L_x_14329:
[----:B------:R-:W-:Y:S01]  /*4bc0*/  BSSY B0, `(.L_x_14331) ;  /* 0x0000018000007945 */ /* 0x000fe20003800000 */
[----:B------:R-:W-:Y:S05]  /*4bd0*/  @!P0 BRA `(.L_x_14332) ;  /* 0x0000015000008947 */ /* 0x000fea0003800000 */
[----:B------:R-:W-:Y:S06]  /*4be0*/  BAR.SYNC.DEFER_BLOCKING 0x0 ;  /* 0x0000000000007b1d */ /* 0x000fec0000010000 */
[----:B0-----:R-:W0:Y:S04]  /*4bf0*/  SHFL.DOWN P0, R2, R89, 0x1, 0x1f ;  /* 0x08201f0059027f89 */ /* 0x001e280000000000 */
        /* <DEDUP_REMOVED lines=19> */
.L_x_14332:
[----:B------:R-:W4:Y:S02]  /*4d30*/  S2R R9, SR_TID.X ;  /* 0x0000000000097919 */ /* 0x000f240000002100 */
.L_x_14333:
[----:B0-----:R-:W-:Y:S05]  /*4d40*/  BSYNC B0 ;  /* 0x0000000000007941 */ /* 0x001fea0003800000 */
.L_x_14331:
[----:B----4-:R-:W-:-:S13]  /*4d50*/  ISETP.GE.AND P0, PT, R9, c[0x0][0x16c], PT ;  /* 0x00005b0009007a0c */ /* 0x010fda0003f06270 */
[----:B------:R-:W-:Y:S05]  /*4d60*/  @P0 EXIT ;  /* 0x000000000000094d */ /* 0x000fea0003800000 */
[----:B------:R-:W-:Y:S02]  /*4d70*/  IMAD R81, R81, c[0x0][0x288], RZ ;  /* 0x0000a20051517a24 */ /* 0x000fe400078e02ff */
[----:B------:R-:W-:-:S04]  /*4d80*/  IMAD.WIDE.U32 R4, R0, c[0x0][0x288], RZ ;  /* 0x0000a20000047a25 */ /* 0x000fc800078e00ff */
[----:B------:R-:W-:-:S05]  /*4d90*/  IMAD R13, R0, c[0x0][0x28c], R81 ;  /* 0x0000a300000d7a24 */ /* 0x000fca00078e0251 */
[----:B------:R-:W-:Y:S02]  /*4da0*/  IADD3 R13, R5, R13, RZ ;  /* 0x0000000d050d7210 */ /* 0x000fe40007ffe0ff */
.L_x_14334:
        /* <DEDUP_REMOVED lines=17> */
.L_x_14335:
        /* <DEDUP_REMOVED lines=12> */
.L_x_14784:


//--------------------- .text._Z25selective_scan_bwd_kernelI32Selective_Scan_bwd_kernel_traitsILi32ELi4ELb1ELb1ELb1ELb1ELb0EfN3c107complexIfEEEEv12SSMParamsBwd --------------------------
	.section	.text._Z25selective_scan_bwd_kernelI32Selective_Scan_bwd_kernel_traitsILi32ELi4ELb1ELb1ELb1ELb1ELb0EfN3c107complexIfEEEEv12SSMParamsBwd,"ax",@progbits
	.sectioninfo	@"SHI_REGISTERS=152"
	.align	128
        .global         _Z25selective_scan_bwd_kernelI32Selective_Scan_bwd_kernel_traitsILi32ELi4ELb1ELb1ELb1ELb1ELb0EfN3c107complexIfEEEEv12SSMParamsBwd
        .type           _Z25selective_scan_bwd_kernelI32Selective_Scan_bwd_kernel_traitsILi32ELi4ELb1ELb1ELb1ELb1ELb0EfN3c107complexIfEEEEv12SSMParamsBwd,@function
        .size           _Z25selective_scan_bwd_kernelI32Selective_Scan_bwd_kernel_traitsILi32ELi4ELb1ELb1ELb1ELb1ELb0EfN3c107complexIfEEEEv12SSMParamsBwd,(.L_x_14785 - _Z25selective_scan_bwd_kernelI32Selective_Scan_bwd_kernel_traitsILi32ELi4ELb1ELb1ELb1ELb1ELb0EfN3c107complexIfEEEEv12SSMParamsBwd)
        .other          _Z25selective_scan_bwd_kernelI32Selective_Scan_bwd_kernel_traitsILi32ELi4ELb1ELb1ELb1ELb1ELb0EfN3c107complexIfEEEEv12SSMParamsBwd,@"STO_CUDA_ENTRY STV_DEFAULT"
_Z25selective_scan_bwd_kernelI32Selective_Scan_bwd_kernel_traitsILi32ELi4ELb1ELb1ELb1ELb1ELb0EfN3c107complexIfEEEEv12SSMParamsBwd:
.text._Z25selective_scan_bwd_kernelI32Selective_Scan_bwd_kernel_traitsILi32ELi4ELb1ELb1ELb1ELb1ELb0EfN3c107complexIfEEEEv12SSMParamsBwd:
        /* <DEDUP_REMOVED lines=14> */
[C---:B------:R-:W-:Y:S02]  /*00e0*/  @P0 LEA R6, P2, R0.reuse, c[0x0][0x238], 0x2 ;  /* 0x00008e0000060a11 */ /* 0x040fe400078410ff */
[----:B------:R-:W-:Y:S02]  /*00f0*/  IABS R18, R0 ;  /* 0x0000000000127213 */ /* 0x000fe40000000000 */
[C-C-:B------:R-:W-:Y:S02]  /*0100*/  @P0 LEA.HI.X R7, R0.reuse, c[0x0][0x23c], R3.reuse, 0x2, P2 ;  /* 0x00008f0000070a11 */ /* 0x140fe400010f1403 */
[----:B------:R-:W-:Y:S02]  /*0110*/  @P1 LEA R8, P3, R0, c[0x0][0x250], 0x2 ;  /* 0x0000940000081a11 */ /* 0x000fe400078610ff */
[----:B-1----:R-:W-:Y:S01]  /*0120*/  IADD3 R10, R12, 0xffffffe, RZ ;  /* 0x0ffffffe0c0a7810 */ /* 0x002fe20007ffe0ff */
[----:B------:R0:W5:Y:S01]  /*0130*/  @P0 LDG.E R2, [R6.64] ;  /* 0x0000000a06020981 */ /* 0x000162000c1e1900 */
[----:B------:R-:W-:-:S02]  /*0140*/  @P1 LEA.HI.X R9, R0, c[0x0][0x254], R3, 0x2, P3 ;  /* 0x0000950000091a11 */ /* 0x000fc400018f1403 */
[----:B------:R1:W3:Y:S03]  /*0150*/  F2I.FTZ.U32.TRUNC.NTZ R11, R10 ;  /* 0x0000000a000b7305 */ /* 0x0002e6000021f000 */
[----:B------:R4:W5:Y:S01]  /*0160*/  @P1 LDG.E R4, [R8.64] ;  /* 0x0000000a08041981 */ /* 0x000962000c1e1900 */
[----:B-1----:R-:W-:Y:S01]  /*0170*/  HFMA2.MMA R10, -RZ, RZ, 0, 0 ;  /* 0x00000000ff0a7435 */ /* 0x002fe200000001ff */
[----:B---3--:R-:W-:-:S05]  /*0180*/  IADD3 R14, RZ, -R11, RZ ;  /* 0x8000000bff0e7210 */ /* 0x008fca0007ffe0ff */
[----:B0-----:R-:W-:-:S04]  /*0190*/  IMAD R7, R14, R25, RZ ;  /* 0x000000190e077224 */ /* 0x001fc800078e02ff */
[----:B------:R-:W-:-:S06]  /*01a0*/  IMAD.HI.U32 R11, R11, R7, R10 ;  /* 0x000000070b0b7227 */ /* 0x000fcc00078e000a */
[----:B------:R-:W-:-:S05]  /*01b0*/  IMAD.HI.U32 R7, R11, R18, RZ ;  /* 0x000000120b077227 */ /* 0x000fca00078e00ff */
[----:B------:R-:W-:-:S05]  /*01c0*/  IADD3 R10, -R7, RZ, RZ ;  /* 0x000000ff070a7210 */ /* 0x000fca0007ffe1ff */
[----:B------:R-:W-:Y:S01]  /*01d0*/  IMAD R18, R25, R10, R18 ;  /* 0x0000000a19127224 */ /* 0x000fe200078e0212 */
[----:B--2---:R-:W-:-:S04]  /*01e0*/  SHF.R.S32.HI R6, RZ, 0x1f, R5 ;  /* 0x0000001fff067819 */ /* 0x004fc80000011405 */
[----:B------:R-:W-:Y:S01]  /*01f0*/  ISETP.GT.U32.AND P2, PT, R25, R18, PT ;  /* 0x000000121900720c */ /* 0x000fe20003f44070 */
[----:B------:R-:W-:Y:S01]  /*0200*/  IMAD R12, R6, c[0x0][0x1d0], RZ ;  /* 0x00007400060c7a24 */ /* 0x000fe200078e02ff */
[----:B------:R-:W-:-:S03]  /*0210*/  LOP3.LUT R11, R0, c[0x0][0x178], RZ, 0x3c, !PT ;  /* 0x00005e00000b7a12 */ /* 0x000fc600078e3cff */
[----:B------:R-:W-:Y:S02]  /*0220*/  IMAD R13, R5, c[0x0][0x1d4], R12 ;  /* 0x00007500050d7a24 */ /* 0x000fe400078e020c */
[----:B------:R-:W-:Y:S01]  /*0230*/  IMAD R12, R6, c[0x0][0x1e0], RZ ;  /* 0x00007800060c7a24 */ /* 0x000fe200078e02ff */
[----:B------:R-:W-:Y:S01]  /*0240*/  ISETP.GE.AND P3, PT, R11, RZ, PT ;  /* 0x000000ff0b00720c */ /* 0x000fe20003f66270 */
[----:B----4-:R-:W-:-:S04]  /*0250*/  IMAD.WIDE.U32 R8, R5, c[0x0][0x1d0], RZ ;  /* 0x0000740005087a25 */ /* 0x010fc800078e00ff */
[----:B------:R-:W-:Y:S01]  /*0260*/  @!P2 IADD3 R18, R18, -R25, RZ ;  /* 0x800000191212a210 */ /* 0x000fe20007ffe0ff */
[----:B------:R-:W-:-:S03]  /*0270*/  IMAD.WIDE.U32 R10, R5, c[0x0][0x1e0], RZ ;  /* 0x00007800050a7a25 */ /* 0x000fc600078e00ff */
[----:B------:R-:W-:Y:S01]  /*0280*/  ISETP.GE.U32.AND P1, PT, R18, R25, PT ;  /* 0x000000191200720c */ /* 0x000fe20003f26070 */
[----:B------:R-:W-:Y:S02]  /*0290*/  IMAD R15, R5, c[0x0][0x1e4], R12 ;  /* 0x00007900050f7a24 */ /* 0x000fe400078e020c */
[C---:B------:R-:W-:Y:S01]  /*02a0*/  IMAD R16, R6.reuse, c[0x0][0x278], RZ ;  /* 0x00009e0006107a24 */ /* 0x040fe200078e02ff */
[----:B------:R-:W-:Y:S01]  /*02b0*/  IADD3 R9, R9, R13, RZ ;  /* 0x0000000d09097210 */ /* 0x000fe20007ffe0ff */
[----:B------:R-:W-:Y:S01]  /*02c0*/  IMAD.WIDE.U32 R12, R5, c[0x0][0x278], RZ ;  /* 0x00009e00050c7a25 */ /* 0x000fe200078e00ff */
[----:B------:R-:W-:Y:S02]  /*02d0*/  IADD3 R11, R11, R15, RZ ;  /* 0x0000000f0b0b7210 */ /* 0x000fe40007ffe0ff */
[----:B------:R-:W-:Y:S01]  /*02e0*/  ISETP.NE.AND P0, PT, RZ, c[0x0][0x178], PT ;  /* 0x00005e00ff007a0c */ /* 0x000fe20003f05270 */
[----:B------:R-:W-:Y:S02]  /*02f0*/  IMAD R20, R6, c[0x0][0x190], RZ ;  /* 0x0000640006147a24 */ /* 0x000fe400078e02ff */
[C---:B------:R-:W-:Y:S01]  /*0300*/  IMAD R19, R5.reuse, c[0x0][0x27c], R16 ;  /* 0x00009f0005137a24 */ /* 0x040fe200078e0210 */
[----:B------:R-:W-:Y:S01]  /*0310*/  MOV R24, c[0x0][0x174] ;  /* 0x00005d0000187a02 */ /* 0x000fe20000000f00 */
[----:B------:R-:W-:Y:S01]  /*0320*/  IMAD.WIDE.U32 R14, R5, c[0x0][0x190], RZ ;  /* 0x00006400050e7a25 */ /* 0x000fe200078e00ff */
[----:B------:R-:W-:-:S02]  /*0330*/  @!P2 IADD3 R7, R7, 0x1, RZ ;  /* 0x000000010707a810 */ /* 0x000fc40007ffe0ff */
[----:B------:R-:W-:Y:S01]  /*0340*/  IADD3 R13, R13, R19, RZ ;  /* 0x000000130d0d7210 */ /* 0x000fe20007ffe0ff */
[----:B------:R-:W-:Y:S01]  /*0350*/  IMAD R21, R5, c[0x0][0x194], R20 ;  /* 0x0000650005157a24 */ /* 0x000fe200078e0214 */
[----:B------:R-:W-:Y:S01]  /*0360*/  LEA R19, R24, 0xffffff80, 0x7 ;  /* 0xffffff8018137811 */ /* 0x000fe200078e38ff */
[----:B------:R-:W-:Y:S02]  /*0370*/  IMAD R22, R6, c[0x0][0x1b0], RZ ;  /* 0x00006c0006167a24 */ /* 0x000fe400078e02ff */
[----:B------:R-:W-:Y:S02]  /*0380*/  IMAD R25, R3, c[0x0][0x1e8], RZ ;  /* 0x00007a0003197a24 */ /* 0x000fe400078e02ff */
[----:B------:R-:W-:Y:S01]  /*0390*/  IMAD.WIDE.U32 R10, R0, c[0x0][0x1e8], R10 ;  /* 0x00007a00000a7a25 */ /* 0x000fe200078e000a */
[----:B------:R-:W-:Y:S02]  /*03a0*/  @P1 IADD3 R7, R7, 0x1, RZ ;  /* 0x0000000107071810 */ /* 0x000fe40007ffe0ff */
[----:B------:R-:W-:Y:S01]  /*03b0*/  IADD3 R15, R15, R21, RZ ;  /* 0x000000150f0f7210 */ /* 0x000fe20007ffe0ff */
[----:B------:R-:W-:Y:S01]  /*03c0*/  IMAD.WIDE.U32 R16, R5, c[0x0][0x1b0], RZ ;  /* 0x00006c0005107a25 */ /* 0x000fe200078e00ff */
[----:B------:R-:W-:-:S02]  /*03d0*/  SHF.R.S32.HI R21, RZ, 0x1f, R19 ;  /* 0x0000001fff157819 */ /* 0x000fc40000011413 */
[----:B------:R-:W-:Y:S01]  /*03e0*/  IADD3 R71, P2, R19, R10, RZ ;  /* 0x0000000a13477210 */ /* 0x000fe20007f5e0ff */
[----:B------:R-:W-:Y:S02]  /*03f0*/  IMAD R23, R5, c[0x0][0x1b4], R22 ;  /* 0x00006d0005177a24 */ /* 0x000fe400078e0216 */
[C---:B------:R-:W-:Y:S01]  /*0400*/  IMAD R25, R0.reuse, c[0x0][0x1ec], R25 ;  /* 0x00007b0000197a24 */ /* 0x040fe200078e0219 */
[----:B------:R-:W-:Y:S01]  /*0410*/  @!P3 IADD3 R7, -R7, RZ, RZ ;  /* 0x000000ff0707b210 */ /* 0x000fe20007ffe1ff */
[C---:B------:R-:W-:Y:S01]  /*0420*/  IMAD.WIDE.U32 R8, R0.reuse, c[0x0][0x1d8], R8 ;  /* 0x0000760000087a25 */ /* 0x040fe200078e0008 */
[----:B------:R-:W-:Y:S02]  /*0430*/  @!P0 LOP3.LUT R7, RZ, c[0x0][0x178], RZ, 0x33, !PT ;  /* 0x00005e00ff078a12 */ /* 0x000fe400078e33ff */
[----:B------:R-:W-:Y:S01]  /*0440*/  IADD3 R17, R17, R23, RZ ;  /* 0x0000001711117210 */ /* 0x000fe20007ffe0ff */
[----:B------:R-:W-:Y:S01]  /*0450*/  IMAD R23, R3, c[0x0][0x1d8], RZ ;  /* 0x0000760003177a24 */ /* 0x000fe200078e02ff */
[----:B------:R-:W-:Y:S01]  /*0460*/  IADD3.X R10, R21, R11, R25, P2, !PT ;  /* 0x0000000b150a7210 */ /* 0x000fe200017fe419 */
[----:B------:R-:W-:Y:S01]  /*0470*/  IMAD R27, R3, c[0x0][0x280], RZ ;  /* 0x0000a000031b7a24 */ /* 0x000fe200078e02ff */
[----:B------:R-:W-:Y:S01]  /*0480*/  LEA R70, P0, R71, c[0x0][0x248], 0x2 ;  /* 0x0000920047467a11 */ /* 0x000fe200078010ff */
[----:B------:R-:W-:Y:S01]  /*0490*/  IMAD.WIDE.U32 R12, R0, c[0x0][0x280], R12 ;  /* 0x0000a000000c7a25 */ /* 0x000fe200078e000c */
[----:B------:R-:W-:-:S02]  /*04a0*/  IADD3 R22, P1, R19, R8, RZ ;  /* 0x0000000813167210 */ /* 0x000fc40007f3e0ff */
[----:B------:R-:W-:Y:S01]  /*04b0*/  LEA.HI.X R71, R71, c[0x0][0x24c], R10, 0x2, P0 ;  /* 0x0000930047477a11 */ /* 0x000fe200000f140a */
[C---:B------:R-:W-:Y:S01]  /*04c0*/  IMAD R23, R0.reuse, c[0x0][0x1dc], R23 ;  /* 0x0000770000177a24 */ /* 0x040fe200078e0217 */
[----:B------:R-:W-:Y:S01]  /*04d0*/  ISETP.NE.U32.AND P0, PT, RZ, c[0x0][0x260], PT ;  /* 0x00009800ff007a0c */ /* 0x000fe20003f05070 */
[----:B------:R-:W-:Y:S01]  /*04e0*/  IMAD R27, R0, c[0x0][0x284], R27 ;  /* 0x0000a100001b7a24 */ /* 0x000fe200078e021b */
[----:B------:R-:W-:Y:S02]  /*04f0*/  IADD3 R19, P4, R19, R12, RZ ;  /* 0x0000000c13137210 */ /* 0x000fe40007f9e0ff */
[----:B------:R-:W-:Y:S02]  /*0500*/  SHF.R.S32.HI R8, RZ, 0x1f, R7 ;  /* 0x0000001fff087819 */ /* 0x000fe40000011407 */
[----:B------:R-:W-:Y:S02]  /*0510*/  ISETP.NE.AND.EX P0, PT, RZ, c[0x0][0x264], PT, P0 ;  /* 0x00009900ff007a0c */ /* 0x000fe40003f05300 */
[C---:B------:R-:W-:Y:S01]  /*0520*/  IADD3.X R9, R21.reuse, R9, R23, P1, !PT ;  /* 0x0000000915097210 */ /* 0x040fe20000ffe417 */
[----:B------:R-:W-:Y:S01]  /*0530*/  IMAD R10, R8, c[0x0][0x1a8], RZ ;  /* 0x00006a00080a7a24 */ /* 0x000fe200078e02ff */
[----:B------:R-:W-:-:S02]  /*0540*/  IADD3.X R12, R21, R13, R27, P4, !PT ;  /* 0x0000000d150c7210 */ /* 0x000fc400027fe41b */
[----:B------:R-:W-:Y:S02]  /*0550*/  LEA R20, P2, R19, c[0x0][0x308], 0x2 ;  /* 0x0000c20013147a11 */ /* 0x000fe400078410ff */
[C---:B------:R-:W-:Y:S01]  /*0560*/  LEA R13, P1, R22.reuse, c[0x0][0x240], 0x2 ;  /* 0x00009000160d7a11 */ /* 0x040fe200078210ff */
[----:B------:R-:W-:Y:S01]  /*0570*/  IMAD.WIDE.U32 R14, R7, c[0x0][0x1a8], R14 ;  /* 0x00006a00070e7a25 */ /* 0x000fe200078e000e */
[----:B------:R-:W-:Y:S02]  /*0580*/  LEA.HI.X R21, R19, c[0x0][0x30c], R12, 0x2, P2 ;  /* 0x0000c30013157a11 */ /* 0x000fe400010f140c */
[----:B------:R-:W-:Y:S01]  /*0590*/  LEA.HI.X R22, R22, c[0x0][0x244], R9, 0x2, P1 ;  /* 0x0000910016167a11 */ /* 0x000fe200008f1409 */
[C---:B------:R-:W-:Y:S01]  /*05a0*/  IMAD R19, R7.reuse, c[0x0][0x1ac], R10 ;  /* 0x00006b0007137a24 */ /* 0x040fe200078e020a */
[----:B------:R-:W-:Y:S01]  /*05b0*/  ISETP.NE.U32.AND P1, PT, RZ, c[0x0][0x328], PT ;  /* 0x0000ca00ff007a0c */ /* 0x000fe20003f25070 */
[----:B------:R-:W-:Y:S01]  /*05c0*/  IMAD.WIDE.U32 R16, R7, c[0x0][0x1c8], R16 ;  /* 0x0000720007107a25 */ /* 0x000fe200078e0010 */
[----:B------:R-:W-:-:S02]  /*05d0*/  ISETP.NE.U32.AND P2, PT, RZ, c[0x0][0x348], PT ;  /* 0x0000d200ff007a0c */ /* 0x000fc40003f45070 */
[----:B------:R-:W-:Y:S01]  /*05e0*/  LEA R9, R24, 0xffffff00, 0x8 ;  /* 0xffffff0018097811 */ /* 0x000fe200078e40ff */
[----:B------:R-:W-:Y:S01]  /*05f0*/  IMAD R12, R8, c[0x0][0x1c8], RZ ;  /* 0x00007200080c7a24 */ /* 0x000fe200078e02ff */
[----:B------:R-:W-:Y:S02]  /*0600*/  IADD3 R15, R15, R19, RZ ;  /* 0x000000130f0f7210 */ /* 0x000fe40007ffe0ff */
[----:B------:R-:W-:Y:S02]  /*0610*/  ISETP.NE.AND.EX P1, PT, RZ, c[0x0][0x32c], PT, P1 ;  /* 0x0000cb00ff007a0c */ /* 0x000fe40003f25310 */
[----:B------:R-:W-:Y:S02]  /*0620*/  ISETP.NE.AND.EX P2, PT, RZ, c[0x0][0x34c], PT, P2 ;  /* 0x0000d300ff007a0c */ /* 0x000fe40003f45320 */
[----:B------:R-:W-:Y:S02]  /*0630*/  IADD3 R11, P5, R9, R14, RZ ;  /* 0x0000000e090b7210 */ /* 0x000fe40007fbe0ff */
[----:B------:R-:W-:-:S02]  /*0640*/  SHF.R.S32.HI R10, RZ, 0x1f, R9 ;  /* 0x0000001fff0a7819 */ /* 0x000fc40000011409 */
[----:B------:R-:W-:Y:S01]  /*0650*/  IADD3 R19, P4, R9, R16, RZ ;  /* 0x0000001009137210 */ /* 0x000fe20007f9e0ff */
[----:B------:R-:W-:Y:S01]  /*0660*/  @P0 IMAD R9, R5, c[0x0][0x164], R0 ;  /* 0x0000590005090a24 */ /* 0x000fe200078e0200 */
[----:B------:R-:W-:Y:S01]  /*0670*/  ISETP.GE.AND P3, PT, R24, 0x1, PT ;  /* 0x000000011800780c */ /* 0x000fe20003f66270 */
[----:B------:R-:W-:Y:S01]  /*0680*/  IMAD R23, R7, c[0x0][0x1cc], R12 ;  /* 0x0000730007177a24 */ /* 0x000fe200078e020c */
[C---:B------:R-:W-:Y:S01]  /*0690*/  IADD3.X R12, R10.reuse, R15, RZ, P5, !PT ;  /* 0x0000000f0a0c7210 */ /* 0x040fe20002ffe4ff */
[----:B------:R-:W-:Y:S01]  /*06a0*/  @P0 IMAD R9, R9, c[0x0][0x174], RZ ;  /* 0x00005d0009090a24 */ /* 0x000fe200078e02ff */
[----:B------:R-:W-:Y:S02]  /*06b0*/  LEA R16, P5, R11, c[0x0][0x228], 0x2 ;  /* 0x00008a000b107a11 */ /* 0x000fe400078a10ff */
[----:B------:R-:W-:Y:S01]  /*06c0*/  IADD3 R23, R17, R23, RZ ;  /* 0x0000001711177210 */ /* 0x000fe20007ffe0ff */
[----:B------:R-:W-:Y:S01]  /*06d0*/  @P0 IMAD R9, R9, c[0x0][0x16c], RZ ;  /* 0x00005b0009090a24 */ /* 0x000fe200078e02ff */
[----:B------:R-:W-:Y:S01]  /*06e0*/  @P0 MOV R76, 0x10 ;  /* 0x00000010004c0802 */ /* 0x000fe20000000f00 */
[----:B------:R-:W-:Y:S01]  /*06f0*/  CS2R R74, SRZ ;  /* 0x00000000004a7805 */ /* 0x000fe2000001ff00 */
[----:B------:R-:W-:Y:S01]  /*0700*/  CS2R R72, SRZ ;  /* 0x0000000000487805 */ /* 0x000fe2000001ff00 */
[----:B------:R-:W-:-:S02]  /*0710*/  IADD3.X R10, R10, R23, RZ, P4, !PT ;  /* 0x000000170a0a7210 */ /* 0x000fc400027fe4ff */
[----:B------:R-:W-:Y:S02]  /*0720*/  LEA.HI.X R17, R11, c[0x0][0x22c], R12, 0x2, P5 ;  /* 0x00008b000b117a11 */ /* 0x000fe400028f140c */
[----:B------:R-:W-:Y:S01]  /*0730*/  LEA R18, P6, R19, c[0x0][0x230], 0x2 ;  /* 0x00008c0013127a11 */ /* 0x000fe200078c10ff */
[----:B------:R-:W-:Y:S01]  /*0740*/  @P0 IMAD.WIDE R76, R9, R76, c[0x0][0x260] ;  /* 0x00009800094c0625 */ /* 0x000fe200078e024c */
[C---:B------:R-:W-:Y:S02]  /*0750*/  @P1 LEA R74, P4, R0.reuse, c[0x0][0x328], 0x2 ;  /* 0x0000ca00004a1a11 */ /* 0x040fe400078810ff */
[C---:B------:R-:W-:Y:S01]  /*0760*/  @P2 LEA R72, P5, R0.reuse, c[0x0][0x348], 0x2 ;  /* 0x0000d20000482a11 */ /* 0x040fe200078a10ff */
[----:B------:R-:W-:Y:S01]  /*0770*/  HFMA2.MMA R9, -RZ, RZ, 0, 0 ;  /* 0x00000000ff097435 */ /* 0x000fe200000001ff */
[----:B------:R-:W-:Y:S01]  /*0780*/  LEA.HI.X R19, R19, c[0x0][0x234], R10, 0x2, P6 ;  /* 0x00008d0013137a11 */ /* 0x000fe200030f140a */
[----:B------:R-:W-:Y:S01]  /*0790*/  @!P0 CS2R R76, SRZ ;  /* 0x00000000004c8805 */ /* 0x000fe2000001ff00 */
[----:B------:R-:W-:-:S02]  /*07a0*/  @P1 LEA.HI.X R75, R0, c[0x0][0x32c], R3, 0x2, P4 ;  /* 0x0000cb00004b1a11 */ /* 0x000fc400020f1403 */
[----:B------:R-:W-:Y:S02]  /*07b0*/  @P2 LEA.HI.X R73, R0, c[0x0][0x34c], R3, 0x2, P5 ;  /* 0x0000d30000492a11 */ /* 0x000fe400028f1403 */
[----:B------:R-:W-:Y:S01]  /*07c0*/  MOV R10, RZ ;  /* 0x000000ff000a7202 */ /* 0x000fe20000000f00 */
[----:B------:R-:W-:Y:S05]  /*07d0*/  @!P3 BRA `(.L_x_14336) ;  /* 0x000046a00000b947 */ /* 0x000fea0003800000 */
[----:B------:R-:W0:Y:S01]  /*07e0*/  S2R R11, SR_TID.X ;  /* 0x00000000000b7919 */ /* 0x000e220000002100 */
[----:B------:R-:W-:Y:S01]  /*07f0*/  MOV R15, R21 ;  /* 0x00000015000f7202 */ /* 0x000fe20000000f00 */
[----:B------:R-:W-:Y:S01]  /*0800*/  UMOV UR4, URZ ;  /* 0x0000003f00047c82 */ /* 0x000fe20008000000 */
[----:B------:R-:W-:Y:S01]  /*0810*/  MOV R12, R13 ;  /* 0x0000000d000c7202 */ /* 0x000fe20000000f00 */
[----:B------:R-:W1:Y:S01]  /*0820*/  S2R R21, SR_LANEID ;  /* 0x0000000000157919 */ /* 0x000e620000000000 */
[----:B------:R-:W-:Y:S02]  /*0830*/  MOV R13, R22 ;  /* 0x00000016000d7202 */ /* 0x000fe40000000f00 */
[----:B------:R-:W-:-:S02]  /*0840*/  MOV R14, R20 ;  /* 0x00000014000e7202 */ /* 0x000fc40000000f00 */
[----:B------:R-:W-:Y:S02]  /*0850*/  MOV R20, c[0x0][0x174] ;  /* 0x00005d0000147a02 */ /* 0x000fe40000000f00 */
[C---:B0-----:R-:W-:Y:S02]  /*0860*/  LOP3.LUT R10, R11.reuse, 0xffffffe0, RZ, 0xc0, !PT ;  /* 0xffffffe00b0a7812 */ /* 0x041fe400078ec0ff */
[C---:B------:R-:W-:Y:S02]  /*0870*/  IADD3 R26, R11.reuse, 0x20, RZ ;  /* 0x000000200b1a7810 */ /* 0x040fe40007ffe0ff */
[C---:B------:R-:W-:Y:S02]  /*0880*/  LOP3.LUT R9, R10.reuse, 0x1f, R11, 0xf8, !PT ;  /* 0x0000001f0a097812 */ /* 0x040fe400078ef80b */
[----:B------:R-:W-:Y:S02]  /*0890*/  IADD3 R28, R11, 0x40, RZ ;  /* 0x000000400b1c7810 */ /* 0x000fe40007ffe0ff */
[----:B------:R-:W-:-:S02]  /*08a0*/  IADD3 R32, R10, R9, RZ ;  /* 0x000000090a207210 */ /* 0x000fc40007ffe0ff */
[C---:B------:R-:W-:Y:S02]  /*08b0*/  IADD3 R30, R11.reuse, 0x80, RZ ;  /* 0x000000800b1e7810 */ /* 0x040fe40007ffe0ff */
[----:B------:R-:W-:Y:S02]  /*08c0*/  SHF.R.S32.HI R31, RZ, 0x1f, R32 ;  /* 0x0000001fff1f7819 */ /* 0x000fe40000011420 */
[C---:B------:R-:W-:Y:S02]  /*08d0*/  SHF.L.U32 R24, R11.reuse, 0x3, RZ ;  /* 0x000000030b187819 */ /* 0x040fe400000006ff */
[C---:B------:R-:W-:Y:S02]  /*08e0*/  IADD3 R34, R11.reuse, 0xa0, RZ ;  /* 0x000000a00b227810 */ /* 0x040fe40007ffe0ff */
[C---:B------:R-:W-:Y:S02]  /*08f0*/  IADD3 R36, R11.reuse, 0xc0, RZ ;  /* 0x000000c00b247810 */ /* 0x040fe40007ffe0ff */
[----:B------:R-:W-:-:S02]  /*0900*/  IADD3 R38, R11, 0xe0, RZ ;  /* 0x000000e00b267810 */ /* 0x000fc40007ffe0ff */
[-C--:B------:R-:W-:Y:S02]  /*0910*/  LEA.HI.SX32 R25, R26, R11.reuse, 0x1b ;  /* 0x0000000b1a197211 */ /* 0x080fe400078fdaff */
[-C--:B------:R-:W-:Y:S02]  /*0920*/  LEA.HI.SX32 R26, R28, R11.reuse, 0x1b ;  /* 0x0000000b1c1a7211 */ /* 0x080fe400078fdaff */
[----:B------:R-:W-:Y:S02]  /*0930*/  LEA.HI.SX32 R27, R30, R11, 0x1b ;  /* 0x0000000b1e1b7211 */ /* 0x000fe400078fdaff */
[----:B------:R-:W-:Y:S02]  /*0940*/  SHF.L.U64.HI R31, R32, 0x4, R31 ;  /* 0x00000004201f7819 */ /* 0x000fe4000001021f */
[----:B------:R-:W-:Y:S02]  /*0950*/  MOV R10, RZ ;  /* 0x000000ff000a7202 */ /* 0x000fe40000000f00 */
[----:B------:R-:W-:-:S02]  /*0960*/  MOV R9, RZ ;  /* 0x000000ff00097202 */ /* 0x000fc40000000f00 */
[C---:B------:R-:W-:Y:S02]  /*0970*/  LOP3.LUT R22, R11.reuse, 0x1f, RZ, 0xc0, !PT ;  /* 0x0000001f0b167812 */ /* 0x040fe400078ec0ff */
[-C--:B------:R-:W-:Y:S02]  /*0980*/  LEA.HI.SX32 R23, R11, R11.reuse, 0x1b ;  /* 0x0000000b0b177211 */ /* 0x080fe400078fdaff */
[----:B------:R-:W-:Y:S02]  /*0990*/  LEA.HI.SX32 R24, R24, R24, 0x1b ;  /* 0x0000001818187211 */ /* 0x000fe400078fdaff */
[-C--:B------:R-:W-:Y:S02]  /*09a0*/  LEA.HI.SX32 R28, R34, R11.reuse, 0x1b ;  /* 0x0000000b221c7211 */ /* 0x080fe400078fdaff */
[-C--:B------:R-:W-:Y:S02]  /*09b0*/  LEA.HI.SX32 R29, R36, R11.reuse, 0x1b ;  /* 0x0000000b241d7211 */ /* 0x080fe400078fdaff */
[----:B------:R-:W-:-:S02]  /*09c0*/  LEA.HI.SX32 R30, R38, R11, 0x1b ;  /* 0x0000000b261e7211 */ /* 0x000fc400078fdaff */
[----:B-1----:R-:W-:Y:S02]  /*09d0*/  SHF.L.U32 R32, R32, 0x4, RZ ;  /* 0x0000000420207819 */ /* 0x002fe400000006ff */
.L_x_14377:
[----:B------:R-:W-:Y:S01]  /*09e0*/  BAR.SYNC.DEFER_BLOCKING 0x0 ;  /* 0x0000000000007b1d */ /* 0x000fe20000010000 */
[----:B0-----:R-:W-:-:S05]  /*09f0*/  IMAD.WIDE R34, R11, 0x10, R12 ;  /* 0x000000100b227825 */ /* 0x001fca00078e020c */
[----:B------:R-:W2:Y:S01]  /*0a00*/  LDG.E.128 R36, [R34.64] ;  /* 0x0000000a22247981 */ /* 0x000ea2000c1e1d00 */
[----:B------:R-:W-:-:S03]  /*0a10*/  IMAD.WIDE R44, R11, 0x10, R70 ;  /* 0x000000100b2c7825 */ /* 0x000fc600078e0246 */
[----:B--2---:R-:W-:Y:S01]  /*0a20*/  STS.128 [R21.X16], R36 ;  /* 0x0000002415007388 */ /* 0x004fe2000000cc00 */
[----:B------:R-:W-:-:S06]  /*0a30*/  NOP ;  /* 0x0000000000007918 */ /* 0x000fcc0000000000 */
[----:B------:R-:W-:Y:S04]  /*0a40*/  LDS.128 R56, [R21.X16] ;  /* 0x0000000015387984 */ /* 0x000fe8000000cc00 */
[----:B------:R-:W-:Y:S06]  /*0a50*/  BAR.SYNC.DEFER_BLOCKING 0x0 ;  /* 0x0000000000007b1d */ /* 0x000fec0000010000 */
[----:B------:R-:W2:Y:S01]  /*0a60*/  LDG.E.128 R48, [R44.64] ;  /* 0x0000000a2c307981 */ /* 0x000ea2000c1e1d00 */
[----:B------:R-:W-:-:S03]  /*0a70*/  IMAD.WIDE R46, R11, 0x10, R14 ;  /* 0x000000100b2e7825 */ /* 0x000fc600078e020e */
[----:B--2---:R-:W-:Y:S01]  /*0a80*/  STS.128 [R21.X16], R48 ;  /* 0x0000003015007388 */ /* 0x004fe2000000cc00 */
[----:B------:R-:W-:-:S06]  /*0a90*/  NOP ;  /* 0x0000000000007918 */ /* 0x000fcc0000000000 */
[----:B------:R-:W0:Y:S04]  /*0aa0*/  LDS.128 R40, [R21.X16] ;  /* 0x0000000015287984 */ /* 0x000e28000000cc00 */
[----:B------:R-:W-:Y:S06]  /*0ab0*/  BAR.SYNC.DEFER_BLOCKING 0x0 ;  /* 0x0000000000007b1d */ /* 0x000fec0000010000 */
[----:B------:R-:W2:Y:S01]  /*0ac0*/  LDG.E.128 R52, [R46.64] ;  /* 0x0000000a2e347981 */ /* 0x000ea2000c1e1d00 */
[----:B------:R-:W-:Y:S01]  /*0ad0*/  BSSY B0, `(.L_x_14337) ;  /* 0x000002c000007945 */ /* 0x000fe20003800000 */
[----:B0----5:R-:W-:-:S02]  /*0ae0*/  FADD.FTZ R33, R40, R4 ;  /* 0x0000000428217221 */ /* 0x021fc40000010000 */
        /* <DEDUP_REMOVED lines=9> */
[----:B-1----:R0:W1:Y:S01]  /*0b80*/  LDS.128 R36, [R21.X16] ;  /* 0x0000000015247984 */ /* 0x002062000000cc00 */
        /* <DEDUP_REMOVED lines=32> */
.L_x_14338:
[----:B------:R-:W-:Y:S05]  /*0d90*/  BSYNC B0 ;  /* 0x0000000000007941 */ /* 0x000fea0003800000 */
.L_x_14337:
        /* <DEDUP_REMOVED lines=33> */
.L_x_14340:
[----:B------:R-:W-:Y:S05]  /*0fb0*/  BSYNC B0 ;  /* 0x0000000000007941 */ /* 0x000fea0003800000 */
.L_x_14339:
        /* <DEDUP_REMOVED lines=33> */
.L_x_14342:
[----:B------:R-:W-:Y:S05]  /*11d0*/  BSYNC B0 ;  /* 0x0000000000007941 */ /* 0x000fea0003800000 */
.L_x_14341:
        /* <DEDUP_REMOVED lines=33> */
.L_x_14344:
[----:B------:R-:W-:Y:S05]  /*13f0*/  BSYNC B0 ;  /* 0x0000000000007941 */ /* 0x000fea0003800000 */
.L_x_14343:
[----:B------:R-:W-:Y:S01]  /*1400*/  MOV R41, c[0x0][0x16c] ;  /* 0x00005b0000297a02 */ /* 0x000fe20000000f00 */
[----:B-1----:R-:W-:Y:S01]  /*1410*/  FFMA.FTZ R40, R56, R36, R9 ;  /* 0x0000002438287223 */ /* 0x002fe20000010009 */
[----:B------:R-:W-:Y:S01]  /*1420*/  BAR.SYNC.DEFER_BLOCKING 0x0 ;  /* 0x0000000000007b1d */ /* 0x000fe20000010000 */
[----:B0-----:R-:W-:Y:S01]  /*1430*/  CS2R R54, SRZ ;  /* 0x0000000000367805 */ /* 0x001fe2000001ff00 */
[----:B------:R-:W-:Y:S01]  /*1440*/  ISETP.GE.AND P0, PT, R41, 0x1, PT ;  /* 0x000000012900780c */ /* 0x000fe20003f06270 */
[----:B------:R-:W-:Y:S01]  /*1450*/  FFMA.FTZ R9, R57, R37, R40 ;  /* 0x0000002539097223 */ /* 0x000fe20000010028 */
[----:B------:R-:W-:Y:S01]  /*1460*/  CS2R R52, SRZ ;  /* 0x0000000000347805 */ /* 0x000fe2000001ff00 */
[----:B------:R-:W-:Y:S02]  /*1470*/  FMUL.FTZ R48, R36, R2 ;  /* 0x0000000224307220 */ /* 0x000fe40000410000 */
[----:B------:R-:W-:Y:S02]  /*1480*/  FFMA.FTZ R40, R58, R38, R9 ;  /* 0x000000263a287223 */ /* 0x000fe40000010009 */
[----:B------:R-:W-:-:S02]  /*1490*/  FMUL.FTZ R49, R37, R2 ;  /* 0x0000000225317220 */ /* 0x000fc40000410000 */
[-C--:B------:R-:W-:Y:S02]  /*14a0*/  FMUL.FTZ R50, R38, R2.reuse ;  /* 0x0000000226327220 */ /* 0x080fe40000410000 */
[----:B------:R-:W-:Y:S02]  /*14b0*/  FMUL.FTZ R51, R39, R2 ;  /* 0x0000000227337220 */ /* 0x000fe40000410000 */
[----:B------:R-:W-:Y:S01]  /*14c0*/  FFMA.FTZ R9, R59, R39, R40 ;  /* 0x000000273b097223 */ /* 0x000fe20000010028 */
        /* <DEDUP_REMOVED lines=14> */
[----:B------:R-:W-:Y:S01]  /*15b0*/  IMAD R44, R8, c[0x0][0x2a0], RZ ;  /* 0x0000a800082c7a24 */ /* 0x000fe200078e02ff */
[----:B------:R-:W-:Y:S01]  /*15c0*/  SHF.R.U64 R42, R45, 0x1, R46 ;  /* 0x000000012d2a7819 */ /* 0x000fe2000000122e */
[----:B------:R-:W-:Y:S01]  /*15d0*/  IMAD R47, R40, R5, RZ ;  /* 0x00000005282f7224 */ /* 0x000fe200078e02ff */
[----:B------:R-:W-:Y:S01]  /*15e0*/  CS2R R112, SRZ ;  /* 0x0000000000707805 */ /* 0x000fe2000001ff00 */
[----:B------:R-:W-:-:S02]  /*15f0*/  IMAD R45, R6, R41, R43 ;  /* 0x00000029062d7224 */ /* 0x000fc400078e022b */
[----:B------:R-:W-:-:S04]  /*1600*/  IMAD.WIDE.U32 R40, R41, R5, RZ ;  /* 0x0000000529287225 */ /* 0x000fc800078e00ff */
[----:B------:R-:W-:Y:S01]  /*1610*/  IMAD R47, R6, R42, R47 ;  /* 0x0000002a062f7224 */ /* 0x000fe200078e022f */
[----:B------:R-:W-:Y:S01]  /*1620*/  IADD3 R41, R41, R45, RZ ;  /* 0x0000002d29297210 */ /* 0x000fe20007ffe0ff */
[----:B------:R-:W-:-:S04]  /*1630*/  IMAD.WIDE.U32 R42, R42, R5, RZ ;  /* 0x000000052a2a7225 */ /* 0x000fc800078e00ff */
[----:B------:R-:W-:Y:S01]  /*1640*/  IMAD R46, R8, c[0x0][0x2c0], RZ ;  /* 0x0000b000082e7a24 */ /* 0x000fe200078e02ff */
[----:B------:R-:W-:Y:S01]  /*1650*/  IADD3 R43, R43, R47, RZ ;  /* 0x0000002f2b2b7210 */ /* 0x000fe20007ffe0ff */
[C---:B------:R-:W-:Y:S02]  /*1660*/  IMAD R47, R7.reuse, c[0x0][0x2a4], R44 ;  /* 0x0000a900072f7a24 */ /* 0x040fe400078e022c */
[----:B------:R-:W-:-:S04]  /*1670*/  IMAD.WIDE.U32 R40, R7, c[0x0][0x2a0], R40 ;  /* 0x0000a80007287a25 */ /* 0x000fc800078e0028 */
[C---:B------:R-:W-:Y:S02]  /*1680*/  IMAD R55, R7.reuse, c[0x0][0x2c4], R46 ;  /* 0x0000b10007377a24 */ /* 0x040fe400078e022e */
[----:B------:R-:W-:Y:S01]  /*1690*/  IMAD.WIDE.U32 R44, R7, c[0x0][0x2c0], R42 ;  /* 0x0000b000072c7a25 */ /* 0x000fe200078e002a */
[----:B------:R-:W-:Y:S02]  /*16a0*/  IADD3 R43, R41, R47, RZ ;  /* 0x0000002f292b7210 */ /* 0x000fe40007ffe0ff */
[----:B------:R-:W-:Y:S02]  /*16b0*/  LEA R42, P0, R40, c[0x0][0x318], 0x3 ;  /* 0x0000c600282a7a11 */ /* 0x000fe400078018ff */
[----:B------:R-:W-:Y:S02]  /*16c0*/  IADD3 R41, R45, R55, RZ ;  /* 0x000000372d297210 */ /* 0x000fe40007ffe0ff */
[----:B------:R-:W-:Y:S02]  /*16d0*/  LEA R46, P1, R44, c[0x0][0x320], 0x3 ;  /* 0x0000c8002c2e7a11 */ /* 0x000fe400078218ff */
[----:B------:R-:W-:-:S02]  /*16e0*/  LEA.HI.X R43, R40, c[0x0][0x31c], R43, 0x3, P0 ;  /* 0x0000c700282b7a11 */ /* 0x000fc400000f1c2b */
[----:B------:R-:W-:Y:S02]  /*16f0*/  MOV R45, c[0x0][0x174] ;  /* 0x00005d00002d7a02 */ /* 0x000fe40000000f00 */
[----:B------:R-:W-:Y:S01]  /*1700*/  LEA.HI.X R47, R44, c[0x0][0x324], R41, 0x3, P1 ;  /* 0x0000c9002c2f7a11 */ /* 0x000fe200008f1c29 */
[----:B------:R-:W-:Y:S01]  /*1710*/  IMAD.WIDE.U32 R40, R11, 0x4, R42 ;  /* 0x000000040b287825 */ /* 0x000fe200078e002a */
[----:B------:R-:W-:Y:S02]  /*1720*/  LEA R45, R45, UR4, 0x8 ;  /* 0x000000042d2d7c11 */ /* 0x000fe4000f8e40ff */
[----:B------:R-:W-:Y:S01]  /*1730*/  MOV R55, RZ ;  /* 0x000000ff00377202 */ /* 0x000fe20000000f00 */
        /* <DEDUP_REMOVED lines=31> */
.L_x_14376:
        /* <DEDUP_REMOVED lines=22> */
[----:B----4-:R-:W4:Y:S01]  /*1a90*/  LDG.E.64 R106, [R106.64] ;  /* 0x0000000a6a6a7981 */ /* 0x010f22000c1e1b00 */
        /* <DEDUP_REMOVED lines=12> */
[----:B------:R-:W-:Y:S02]  /*1b60*/  IADD3 R115, R20, -0x1, RZ ;  /* 0xffffffff14737810 */ /* 0x000fe40007ffe0ff */
[----:B------:R-:W-:Y:S02]  /*1b70*/  ISETP.NE.AND P0, PT, R22, RZ, PT ;  /* 0x000000ff1600720c */ /* 0x000fe40003f05270 */
[----:B------:R-:W-:Y:S02]  /*1b80*/  ISETP.NE.AND P1, PT, R11, RZ, PT ;  /* 0x000000ff0b00720c */ /* 0x000fe40003f25270 */
[----:B0-----:R-:W-:-:S02]  /*1b90*/  LEA.HI R36, R115, R115, RZ, 0x1 ;  /* 0x0000007373247211 */ /* 0x001fc400078f08ff */
[----:B------:R-:W-:Y:S02]  /*1ba0*/  ISETP.LT.OR P2, PT, R20, 0x2, P0 ;  /* 0x000000021400780c */ /* 0x000fe40000741670 */
[----:B------:R-:W-:Y:S02]  /*1bb0*/  LOP3.LUT R36, R36, 0xfffffe, RZ, 0xc0, !PT ;  /* 0x00fffffe24247812 */ /* 0x000fe400078ec0ff */
[----:B------:R-:W-:Y:S02]  /*1bc0*/  SHF.L.U32 R123, R21, 0x5, RZ ;  /* 0x00000005157b7819 */ /* 0x000fe400000006ff */
[----:B------:R-:W-:Y:S02]  /*1bd0*/  IADD3 R36, R115, -R36, RZ ;  /* 0x8000002473247210 */ /* 0x000fe40007ffe0ff */
[----:B------:R-:W-:Y:S01]  /*1be0*/  IADD3 R37, R11, 0x200, RZ ;  /* 0x000002000b257810 */ /* 0x000fe20007ffe0ff */
[----:B------:R-:W-:Y:S01]  /*1bf0*/  LDS.128 R40, [R123+0x10] ;  /* 0x000010007b287984 */ /* 0x000fe20000000c00 */
[----:B------:R-:W-:-:S03]  /*1c00*/  @!P1 LEA R37, R36, R111, 0x8 ;  /* 0x0000006f24259211 */ /* 0x000fc600078e40ff */
[----:B------:R-:W-:Y:S01]  /*1c10*/  @!P2 IADD3 R36, R20, -0x2, RZ ;  /* 0xfffffffe1424a810 */ /* 0x000fe20007ffe0ff */
[----:B----4-:R-:W-:Y:S01]  /*1c20*/  FMUL.FTZ R122, R106, 1.4426950216293334961 ;  /* 0x3fb8aa3b6a7a7820 */ /* 0x010fe20000410000 */
[----:B------:R-:W-:Y:S01]  /*1c30*/  SHF.L.U32 R124, R37, 0x3, RZ ;  /* 0x00000003257c7819 */ /* 0x000fe200000006ff */
[-C--:B------:R-:W-:Y:S02]  /*1c40*/  FMUL.FTZ R47, R107, R33.reuse ;  /* 0x000000216b2f7220 */ /* 0x080fe40000410000 */
[----:B------:R-:W-:Y:S02]  /*1c50*/  FMUL.FTZ R46, R122, R33 ;  /* 0x000000217a2e7220 */ /* 0x000fe40000410000 */
[----:B------:R-:W-:Y:S02]  /*1c60*/  FMUL.RZ R118, R47, 0.15915493667125701904 ;  /* 0x3e22f9832f767820 */ /* 0x000fe4000040c000 */
[----:B------:R1:W-:Y:S01]  /*1c70*/  MUFU.EX2 R117, R46 ;  /* 0x0000002e00757308 */ /* 0x0003e20000000800 */
[----:B------:R-:W-:-:S04]  /*1c80*/  @!P2 IMAD R121, R36, c[0x0][0x16c], R111 ;  /* 0x00005b002479aa24 */ /* 0x000fc800078e026f */
[----:B------:R-:W-:-:S03]  /*1c90*/  @!P2 IMAD.WIDE R120, R121, 0x10, R76 ;  /* 0x000000107978a825 */ /* 0x000fc600078e024c */
[----:B------:R-:W0:Y:S01]  /*1ca0*/  MUFU.COS R116, R118 ;  /* 0x0000007600747308 */ /* 0x000e220000000000 */
[----:B-1----:R-:W1:Y:S07]  /*1cb0*/  LDS.128 R44, [R123] ;  /* 0x000000007b2c7984 */ /* 0x002e6e0000000c00 */
[----:B------:R4:W4:Y:S01]  /*1cc0*/  MUFU.SIN R38, R118 ;  /* 0x0000007600267308 */ /* 0x0009220000000400 */
[C---:B0-----:R-:W-:Y:S01]  /*1cd0*/  FMUL.FTZ R116, R117.reuse, R116 ;  /* 0x0000007475747220 */ /* 0x041fe20000410000 */
[----:B----4-:R-:W-:Y:S01]  /*1ce0*/  CS2R R118, SRZ ;  /* 0x0000000000767805 */ /* 0x010fe2000001ff00 */
[----:B------:R-:W-:-:S02]  /*1cf0*/  FMUL.FTZ R117, R117, R38 ;  /* 0x0000002675757220 */ /* 0x000fc40000410000 */
[----:B-1----:R-:W-:-:S04]  /*1d00*/  FMUL.FTZ R133, R45, R33 ;  /* 0x000000212d857220 */ /* 0x002fc80000410000 */
[----:B------:R-:W-:Y:S02]  /*1d10*/  FMUL.FTZ R133, R56, R133 ;  /* 0x0000008538857220 */ /* 0x000fe40000410000 */
[-C--:B------:R-:W-:Y:S02]  /*1d20*/  FMUL.FTZ R136, R47, R34.reuse ;  /* 0x000000222f887220 */ /* 0x080fe40000410000 */
[----:B------:R-:W-:Y:S02]  /*1d30*/  FMUL.FTZ R134, R46, R34 ;  /* 0x000000222e867220 */ /* 0x000fe40000410000 */
[-C--:B------:R-:W-:Y:S02]  /*1d40*/  FMUL.FTZ R137, R40, R35.reuse ;  /* 0x0000002328897220 */ /* 0x080fe40000410000 */
[----:B------:R-:W-:Y:S01]  /*1d50*/  FMUL.FTZ R139, R41, R35 ;  /* 0x00000023298b7220 */ /* 0x000fe20000410000 */
[----:B------:R-:W-:Y:S01]  /*1d60*/  BSSY B0, `(.L_x_14346) ;  /* 0x000004e000007945 */ /* 0x000fe20003800000 */
[----:B------:R-:W-:Y:S01]  /*1d70*/  FMUL.FTZ R140, R42, R68 ;  /* 0x000000442a8c7220 */ /* 0x000fe20000410000 */
[----:B--2---:R-:W-:Y:S04]  /*1d80*/  STS.128 [R21.X16+0x420], R60 ;  /* 0x0004203c15007388 */ /* 0x004fe8000000cc00 */
[----:B---3--:R0:W-:Y:S01]  /*1d90*/  STS.128 [R21.X16+0x620], R64 ;  /* 0x0006204015007388 */ /* 0x0081e2000000cc00 */
[----:B------:R-:W-:-:S06]  /*1da0*/  NOP ;  /* 0x0000000000007918 */ /* 0x000fcc0000000000 */
[----:B------:R-:W1:Y:S04]  /*1db0*/  LDS.128 R36, [R123+0x420] ;  /* 0x000420007b247984 */ /* 0x000e680000000c00 */
[----:B------:R-:W2:Y:S04]  /*1dc0*/  LDS.128 R60, [R123+0x430] ;  /* 0x000430007b3c7984 */ /* 0x000ea80000000c00 */
[----:B------:R3:W-:Y:S04]  /*1dd0*/  STS.64 [R124+0x14d0], R116 ;  /* 0x0014d0747c007388 */ /* 0x0007e80000000a00 */
[----:B------:R-:W-:Y:S01]  /*1de0*/  BAR.SYNC.DEFER_BLOCKING 0x0 ;  /* 0x0000000000007b1d */ /* 0x000fe20000010000 */
[----:B0-----:R-:W-:-:S04]  /*1df0*/  FMUL.FTZ R64, R107, R34 ;  /* 0x000000226b407220 */ /* 0x001fc80000410000 */
[----:B------:R-:W-:Y:S02]  /*1e00*/  FMUL.RZ R125, R64, 0.15915493667125701904 ;  /* 0x3e22f983407d7820 */ /* 0x000fe4000040c000 */
[C---:B------:R-:W-:Y:S02]  /*1e10*/  FMUL.FTZ R64, R122.reuse, R34 ;  /* 0x000000227a407220 */ /* 0x040fe40000410000 */
[----:B------:R-:W-:Y:S01]  /*1e20*/  MUFU.SIN R67, R125 ;  /* 0x0000007d00437308 */ /* 0x000fe20000000400 */
[C---:B------:R-:W-:Y:S02]  /*1e30*/  FMUL.FTZ R66, R122.reuse, R35 ;  /* 0x000000237a427220 */ /* 0x040fe40000410000 */
[----:B---3--:R-:W-:-:S05]  /*1e40*/  FMUL.FTZ R124, R122, R68 ;  /* 0x000000447a7c7220 */ /* 0x008fca0000410000 */
[----:B------:R-:W0:Y:S01]  /*1e50*/  MUFU.EX2 R64, R64 ;  /* 0x0000004000407308 */ /* 0x000e220000000800 */
[----:B------:R-:W-:Y:S01]  /*1e60*/  FMUL.FTZ R122, R107, R35 ;  /* 0x000000236b7a7220 */ /* 0x000fe20000410000 */
[----:B------:R3:W5:Y:S06]  /*1e70*/  @!P2 LDG.E.64 R118, [R120.64+0x8] ;  /* 0x0000080a7876a981 */ /* 0x00076c000c1e1b00 */
[----:B------:R-:W4:Y:S01]  /*1e80*/  MUFU.COS R65, R125 ;  /* 0x0000007d00417308 */ /* 0x000f220000000000 */
[----:B------:R-:W-:Y:S01]  /*1e90*/  FMUL.RZ R126, R122, 0.15915493667125701904 ;  /* 0x3e22f9837a7e7820 */ /* 0x000fe2000040c000 */
[----:B------:R-:W-:-:S06]  /*1ea0*/  ISETP.NE.AND P2, PT, R11, 0x1f, PT ;  /* 0x0000001f0b00780c */ /* 0x000fcc0003f45270 */
[----:B------:R4:W-:Y:S01]  /*1eb0*/  MUFU.EX2 R123, R66 ;  /* 0x00000042007b7308 */ /* 0x0009e20000000800 */
[----:B---3--:R-:W-:Y:S02]  /*1ec0*/  FMUL.FTZ R121, R107, R68 ;  /* 0x000000446b797220 */ /* 0x008fe40000410000 */
[----:B0-----:R-:W-:Y:S02]  /*1ed0*/  FMUL.FTZ R67, R64, R67 ;  /* 0x0000004340437220 */ /* 0x001fe40000410000 */
[----:B------:R-:W-:Y:S02]  /*1ee0*/  FMUL.RZ R127, R121, 0.15915493667125701904 ;  /* 0x3e22f983797f7820 */ /* 0x000fe4000040c000 */
[----:B------:R-:W-:Y:S01]  /*1ef0*/  FMUL.FTZ R121, R44, R33 ;  /* 0x000000212c797220 */ /* 0x000fe20000410000 */
[----:B------:R-:W0:Y:S01]  /*1f00*/  MUFU.SIN R120, R126 ;  /* 0x0000007e00787308 */ /* 0x000e220000000400 */
[----:B----4-:R-:W-:Y:S02]  /*1f10*/  FMUL.FTZ R66, R64, R65 ;  /* 0x0000004140427220 */ /* 0x010fe40000410000 */
[----:B------:R-:W-:-:S02]  /*1f20*/  FMUL.FTZ R128, R56, R121 ;  /* 0x0000007938807220 */ /* 0x000fc40000410000 */
[CC--:B------:R-:W-:Y:S02]  /*1f30*/  FMUL.FTZ R121, R67.reuse, R133.reuse ;  /* 0x0000008543797220 */ /* 0x0c0fe40000410000 */
[----:B------:R-:W-:Y:S01]  /*1f40*/  FMUL.FTZ R64, R67, R128 ;  /* 0x0000008043407220 */ /* 0x000fe20000410000 */
[----:B------:R3:W4:Y:S08]  /*1f50*/  MUFU.COS R122, R126 ;  /* 0x0000007e007a7308 */ /* 0x0007300000000000 */
[----:B------:R-:W-:Y:S01]  /*1f60*/  MUFU.EX2 R124, R124 ;  /* 0x0000007c007c7308 */ /* 0x000fe20000000800 */
[----:B---3--:R-:W-:-:S02]  /*1f70*/  FFMA.FTZ R126, R66, R133, R64 ;  /* 0x00000085427e7223 */ /* 0x008fc40000010040 */
[----:B------:R-:W-:Y:S02]  /*1f80*/  FFMA.FTZ R64, R66, R128, -R121 ;  /* 0x0000008042407223 */ /* 0x000fe40000010879 */
[----:B0-----:R-:W-:Y:S02]  /*1f90*/  FMUL.FTZ R121, R123, R120 ;  /* 0x000000787b797220 */ /* 0x001fe40000410000 */
[C---:B------:R-:W-:Y:S01]  /*1fa0*/  FFMA.FTZ R126, R57.reuse, R136, R126 ;  /* 0x00000088397e7223 */ /* 0x040fe2000001007e */
[----:B------:R-:W0:Y:S01]  /*1fb0*/  MUFU.SIN R65, R127 ;  /* 0x0000007f00417308 */ /* 0x000e220000000400 */
[----:B------:R-:W-:Y:S02]  /*1fc0*/  FFMA.FTZ R64, R57, R134, R64 ;  /* 0x0000008639407223 */ /* 0x000fe40000010040 */
[----:B----4-:R-:W-:Y:S02]  /*1fd0*/  FMUL.FTZ R120, R123, R122 ;  /* 0x0000007a7b787220 */ /* 0x010fe40000410000 */
[----:B------:R-:W-:-:S03]  /*1fe0*/  FMUL.FTZ R129, R121, R64 ;  /* 0x0000004079817220 */ /* 0x000fc60000410000 */
[----:B------:R3:W4:Y:S01]  /*1ff0*/  MUFU.COS R125, R127 ;  /* 0x0000007f007d7308 */ /* 0x0007220000000000 */
[-C--:B------:R-:W-:Y:S02]  /*2000*/  FFMA.FTZ R129, R120, R126.reuse, R129 ;  /* 0x0000007e78817223 */ /* 0x080fe40000010081 */
[----:B0-----:R-:W-:Y:S02]  /*2010*/  FMUL.FTZ R123, R124, R65 ;  /* 0x000000417c7b7220 */ /* 0x001fe40000410000 */
[----:B---3--:R-:W-:Y:S02]  /*2020*/  FMUL.FTZ R127, R121, R126 ;  /* 0x0000007e797f7220 */ /* 0x008fe40000410000 */
[-C--:B------:R-:W-:Y:S02]  /*2030*/  FMUL.FTZ R65, R117, R67.reuse ;  /* 0x0000004375417220 */ /* 0x080fe40000410000 */
[----:B------:R-:W-:Y:S02]  /*2040*/  FFMA.FTZ R127, R120, R64, -R127 ;  /* 0x00000040787f7223 */ /* 0x000fe4000001087f */
[----:B------:R-:W-:-:S02]  /*2050*/  FMUL.FTZ R64, R116, R67 ;  /* 0x0000004374407220 */ /* 0x000fc40000410000 */
[-C--:B------:R-:W-:Y:S02]  /*2060*/  FFMA.FTZ R65, R116, R66.reuse, -R65 ;  /* 0x0000004274417223 */ /* 0x080fe40000010841 */
[----:B------:R-:W-:Y:S02]  /*2070*/  FFMA.FTZ R64, R117, R66, R64 ;  /* 0x0000004275407223 */ /* 0x000fe40000010040 */
[----:B----4-:R-:W-:Y:S02]  /*2080*/  FMUL.FTZ R125, R124, R125 ;  /* 0x0000007d7c7d7220 */ /* 0x010fe40000410000 */
[C---:B------:R-:W-:Y:S02]  /*2090*/  FMUL.FTZ R122, R121.reuse, R64 ;  /* 0x00000040797a7220 */ /* 0x040fe40000410000 */
[----:B------:R-:W-:Y:S02]  /*20a0*/  FFMA.FTZ R124, R58, R137, R127 ;  /* 0x000000893a7c7223 */ /* 0x000fe4000001007f */
[----:B------:R-:W-:-:S02]  /*20b0*/  FMUL.FTZ R127, R121, R65 ;  /* 0x00000041797f7220 */ /* 0x000fc40000410000 */
[----:B------:R-:W-:Y:S02]  /*20c0*/  FFMA.FTZ R122, R120, R65, -R122 ;  /* 0x00000041787a7223 */ /* 0x000fe4000001087a */
[----:B------:R-:W-:Y:S02]  /*20d0*/  FFMA.FTZ R126, R58, R139, R129 ;  /* 0x0000008b3a7e7223 */ /* 0x000fe40000010081 */
[C---:B------:R-:W-:Y:S02]  /*20e0*/  FMUL.FTZ R130, R123.reuse, R124 ;  /* 0x0000007c7b827220 */ /* 0x040fe40000410000 */
[----:B------:R-:W-:Y:S02]  /*20f0*/  FFMA.FTZ R64, R120, R64, R127 ;  /* 0x0000004078407223 */ /* 0x000fe4000001007f */
[C---:B------:R-:W-:Y:S02]  /*2100*/  FMUL.FTZ R65, R123.reuse, R122 ;  /* 0x0000007a7b417220 */ /* 0x040fe40000410000 */
[----:B------:R-:W-:-:S02]  /*2110*/  FMUL.FTZ R129, R123, R126 ;  /* 0x0000007e7b817220 */ /* 0x000fc40000410000 */
[----:B------:R-:W-:Y:S02]  /*2120*/  FFMA.FTZ R130, R125, R126, R130 ;  /* 0x0000007e7d827223 */ /* 0x000fe40000010082 */
[-C--:B------:R-:W-:Y:S02]  /*2130*/  FMUL.FTZ R135, R123, R64.reuse ;  /* 0x000000407b877220 */ /* 0x080fe40000410000 */
[C---:B------:R-:W-:Y:S02]  /*2140*/  FFMA.FTZ R126, R125.reuse, R64, R65 ;  /* 0x000000407d7e7223 */ /* 0x040fe40000010041 */
[----:B------:R0:W3:Y:S01]  /*2150*/  @P2 LDS.64 R64, [R11.X8+0x24d8] ;  /* 0x0024d8000b402984 */ /* 0x0000e20000008a00 */
[----:B------:R-:W-:Y:S02]  /*2160*/  FFMA.FTZ R129, R125, R124, -R129 ;  /* 0x0000007c7d817223 */ /* 0x000fe40000010881 */
[----:B------:R-:W-:Y:S02]  /*2170*/  FMUL.FTZ R124, R43, R68 ;  /* 0x000000442b7c7220 */ /* 0x000fe40000410000 */
[----:B------:R-:W-:-:S02]  /*2180*/  FFMA.FTZ R135, R125, R122, -R135 ;  /* 0x0000007a7d877223 */ /* 0x000fc40000010887 */
[C---:B------:R-:W-:Y:S02]  /*2190*/  FFMA.FTZ R138, R59.reuse, R140, R129 ;  /* 0x0000008c3b8a7223 */ /* 0x040fe40000010081 */
[----:B------:R-:W-:Y:S01]  /*21a0*/  FFMA.FTZ R141, R59, R124, R130 ;  /* 0x0000007c3b8d7223 */ /* 0x000fe20000010082 */
[----:B------:R-:W-:Y:S05]  /*21b0*/  @P2 BRA `(.L_x_14347) ;  /* 0x0000008000002947 */ /* 0x000fea0003800000 */
[----:B012---:R-:W-:-:S13]  /*21c0*/  ISETP.NE.AND P3, PT, R20, c[0x0][0x174], PT ;  /* 0x00005d0014007a0c */ /* 0x007fda0003f65270 */
[----:B---3--:R-:W-:-:S04]  /*21d0*/  @P3 LEA.HI R64, R20, R20, RZ, 0x1 ;  /* 0x0000001414403211 */ /* 0x008fc800078f08ff */
[----:B------:R-:W-:Y:S02]  /*21e0*/  @P3 LOP3.LUT R65, R64, 0xfffffe, RZ, 0xc0, !PT ;  /* 0x00fffffe40413812 */ /* 0x000fe400078ec0ff */
[----:B------:R-:W-:Y:S02]  /*21f0*/  MOV R64, 0x3f800000 ;  /* 0x3f80000000407802 */ /* 0x000fe40000000f00 */
[----:B------:R-:W-:Y:S01]  /*2200*/  @P3 IADD3 R122, -R65, R20, RZ ;  /* 0x00000014417a3210 */ /* 0x000fe20007ffe1ff */
[----:B------:R-:W-:-:S03]  /*2210*/  HFMA2.MMA R65, -RZ, RZ, 0, 0 ;  /* 0x00000000ff417435 */ /* 0x000fc600000001ff */
[----:B------:R-:W-:-:S07]  /*2220*/  @P3 LEA R122, R122, R111, 0x8 ;  /* 0x0000006f7a7a3211 */ /* 0x000fce00078e40ff */
[----:B------:R0:W1:Y:S02]  /*2230*/  @P3 LDS.64 R64, [R122.X8+0x14d0] ;  /* 0x0014d0007a403984 */ /* 0x0000640000008a00 */
.L_x_14347:
[----:B012---:R-:W-:Y:S05]  /*2240*/  BSYNC B0 ;  /* 0x0000000000007941 */ /* 0x007fea0003800000 */
.L_x_14346:
[----:B------:R-:W0:Y:S01]  /*2250*/  SHFL.UP PT, R130, R141, 0x1, RZ ;  /* 0x042000008d827989 */ /* 0x000e2200000e00ff */
[----:B------:R-:W-:Y:S01]  /*2260*/  ISETP.GE.AND P3, PT, R21, 0x1, PT ;  /* 0x000000011500780c */ /* 0x000fe20003f66270 */
[----:B------:R-:W-:Y:S01]  /*2270*/  BSSY B0, `(.L_x_14348) ;  /* 0x000009f000007945 */ /* 0x000fe20003800000 */
[----:B------:R-:W-:Y:S01]  /*2280*/  ISETP.GE.OR P0, PT, R20, c[0x0][0x174], P0 ;  /* 0x00005d0014007a0c */ /* 0x000fe20000706670 */
[----:B------:R-:W1:Y:S01]  /*2290*/  SHFL.UP PT, R129, R138, 0x1, RZ ;  /* 0x042000008a817989 */ /* 0x000e6200000e00ff */
[C---:B------:R-:W-:Y:S02]  /*22a0*/  ISETP.GT.U32.AND P4, PT, R22.reuse, 0x17, PT ;  /* 0x000000171600780c */ /* 0x040fe40003f84070 */
[----:B------:R-:W-:Y:S01]  /*22b0*/  ISETP.GT.U32.AND P5, PT, R22, 0xf, PT ;  /* 0x0000000f1600780c */ /* 0x000fe20003fa4070 */
[----:B------:R-:W2:Y:S04]  /*22c0*/  SHFL.UP PT, R122, R135, 0x1, RZ ;  /* 0x04200000877a7989 */ /* 0x000ea800000e00ff */
[----:B------:R-:W4:Y:S04]  /*22d0*/  SHFL.UP PT, R127, R126, 0x1, RZ ;  /* 0x042000007e7f7989 */ /* 0x000f2800000e00ff */
[----:B-----5:R-:W-:Y:S04]  /*22e0*/  SHFL.IDX PT, R118, R118, RZ, 0x1f ;  /* 0x00001fff76767589 */ /* 0x020fe800000e0000 */
[----:B------:R-:W-:Y:S01]  /*22f0*/  SHFL.IDX PT, R119, R119, RZ, 0x1f ;  /* 0x00001fff77777589 */ /* 0x000fe200000e0000 */
[----:B0-----:R-:W-:-:S02]  /*2300*/  FMUL.FTZ R142, R126, R130 ;  /* 0x000000827e8e7220 */ /* 0x001fc40000410000 */
[CC--:B-1----:R-:W-:Y:S02]  /*2310*/  FMUL.FTZ R131, R126.reuse, R129.reuse ;  /* 0x000000817e837220 */ /* 0x0c2fe40000410000 */
[C---:B------:R-:W-:Y:S02]  /*2320*/  FFMA.FTZ R129, R135.reuse, R129, -R142 ;  /* 0x0000008187817223 */ /* 0x040fe4000001088e */
[C---:B--2---:R-:W-:Y:S02]  /*2330*/  FMUL.FTZ R132, R126.reuse, R122 ;  /* 0x0000007a7e847220 */ /* 0x044fe40000410000 */
        /* <DEDUP_REMOVED lines=11> */
[----:B------:R-:W4:Y:S01]  /*23f0*/  SHFL.UP PT, R126, R131, 0x2, RZ ;  /* 0x04400000837e7989 */ /* 0x000f2200000e00ff */
[C---:B0-----:R-:W-:Y:S02]  /*2400*/  FMUL.FTZ R142, R131.reuse, R132 ;  /* 0x00000084838e7220 */ /* 0x041fe40000410000 */
[----:B-1----:R-:W-:-:S02]  /*2410*/  FMUL.FTZ R144, R131, R130 ;  /* 0x0000008283907220 */ /* 0x002fc40000410000 */
[----:B------:R-:W-:Y:S02]  /*2420*/  FFMA.FTZ R143, R135, R130, -R142 ;  /* 0x00000082878f7223 */ /* 0x000fe4000001088e */
[----:B--2---:R-:W-:Y:S02]  /*2430*/  FMUL.FTZ R129, R131, R122 ;  /* 0x0000007a83817220 */ /* 0x004fe40000410000 */
        /* <DEDUP_REMOVED lines=11> */
[----:B------:R-:W4:Y:S01]  /*24f0*/  SHFL.UP PT, R127, R126, 0x4, RZ ;  /* 0x048000007e7f7989 */ /* 0x000f2200000e00ff */
[C---:B0-----:R-:W-:Y:S02]  /*2500*/  FMUL.FTZ R132, R126.reuse, R122 ;  /* 0x0000007a7e847220 */ /* 0x041fe40000410000 */
[----:B-1----:R-:W-:-:S02]  /*2510*/  FMUL.FTZ R142, R126, R130 ;  /* 0x000000827e8e7220 */ /* 0x002fc40000410000 */
[CC--:B--2---:R-:W-:Y:S02]  /*2520*/  FMUL.FTZ R131, R126.reuse, R129.reuse ;  /* 0x000000817e837220 */ /* 0x0c4fe40000410000 */
        /* <DEDUP_REMOVED lines=15> */
[-C--:B--2---:R-:W-:Y:S02]  /*2620*/  FMUL.FTZ R131, R143, R132.reuse ;  /* 0x000000848f837220 */ /* 0x084fe40000410000 */
[----:B------:R-:W-:Y:S02]  /*2630*/  FFMA.FTZ R142, R135, R132, R142 ;  /* 0x00000084878e7223 */ /* 0x000fe4000001008e */
[-C--:B----4-:R-:W-:Y:S02]  /*2640*/  FMUL.FTZ R127, R143, R126.reuse ;  /* 0x0000007e8f7f7220 */ /* 0x090fe40000410000 */
[C---:B------:R-:W-:Y:S02]  /*2650*/  FFMA.FTZ R126, R135.reuse, R126, R129 ;  /* 0x0000007e877e7223 */ /* 0x040fe40000010081 */
[C---:B------:R-:W-:Y:S02]  /*2660*/  FFMA.FTZ R131, R135.reuse, R130, -R131 ;  /* 0x0000008287837223 */ /* 0x040fe40000010883 */
[----:B------:R-:W-:Y:S01]  /*2670*/  @P3 FFMA.FTZ R135, R135, R122, -R127 ;  /* 0x0000007a87873223 */ /* 0x000fe2000001087f */
[----:B------:R-:W-:Y:S01]  /*2680*/  FSEL R126, R143, R126, !P3 ;  /* 0x0000007e8f7e7208 */ /* 0x000fe20005800000 */
[----:B------:R-:W-:-:S02]  /*2690*/  @P3 FADD.FTZ R138, R138, R131 ;  /* 0x000000838a8a3221 */ /* 0x000fc40000010000 */
[----:B------:R-:W-:Y:S01]  /*26a0*/  @P3 FADD.FTZ R141, R141, R142 ;  /* 0x0000008e8d8d3221 */ /* 0x000fe20000010000 */
[----:B------:R-:W0:Y:S01]  /*26b0*/  SHFL.UP PT, R127, R135, 0x10, RZ ;  /* 0x06000000877f7989 */ /* 0x000e2200000e00ff */
[C---:B------:R-:W-:Y:S01]  /*26c0*/  FMUL.FTZ R132, R110.reuse, R63 ;  /* 0x0000003f6e847220 */ /* 0x040fe20000410000 */
[----:B------:R-:W-:Y:S01]  /*26d0*/  ISETP.GE.AND P3, PT, R21, 0x10, PT ;  /* 0x000000101500780c */ /* 0x000fe20003f66270 */
[----:B------:R-:W-:Y:S01]  /*26e0*/  FMUL.FTZ R142, R110, R62 ;  /* 0x0000003e6e8e7220 */ /* 0x000fe20000410000 */
[----:B------:R-:W1:Y:S01]  /*26f0*/  SHFL.UP PT, R129, R138, 0x10, RZ ;  /* 0x060000008a817989 */ /* 0x000e6200000e00ff */
[-C--:B------:R-:W-:Y:S02]  /*2700*/  FMUL.FTZ R62, R125, R132.reuse ;  /* 0x000000847d3e7220 */ /* 0x080fe40000410000 */
[----:B------:R-:W-:Y:S01]  /*2710*/  FMUL.FTZ R122, R109, R61 ;  /* 0x0000003d6d7a7220 */ /* 0x000fe20000410000 */
[----:B------:R-:W2:Y:S01]  /*2720*/  SHFL.UP PT, R63, R126, 0x10, RZ ;  /* 0x060000007e3f7989 */ /* 0x000ea200000e00ff */
[----:B------:R-:W-:-:S02]  /*2730*/  FMUL.FTZ R61, R123, R132 ;  /* 0x000000847b3d7220 */ /* 0x000fc40000410000 */
[----:B------:R-:W-:Y:S01]  /*2740*/  FFMA.FTZ R145, -R123, R142, -R62 ;  /* 0x0000008e7b917223 */ /* 0x000fe2000001093e */
[----:B------:R-:W4:Y:S01]  /*2750*/  SHFL.UP PT, R143, R141, 0x10, RZ ;  /* 0x060000008d8f7989 */ /* 0x000f2200000e00ff */
[----:B------:R-:W-:Y:S02]  /*2760*/  FMUL.FTZ R131, R109, R60 ;  /* 0x0000003c6d837220 */ /* 0x000fe40000410000 */
[----:B------:R-:W-:Y:S02]  /*2770*/  FFMA.FTZ R60, R125, R142, -R61 ;  /* 0x0000008e7d3c7223 */ /* 0x000fe4000001083d */
[----:B------:R-:W-:Y:S02]  /*2780*/  FADD.FTZ R145, -R122, R145 ;  /* 0x000000917a917221 */ /* 0x000fe40000010100 */
[----:B------:R-:W-:Y:S02]  /*2790*/  FADD.FTZ R61, R131, R60 ;  /* 0x0000003c833d7221 */ /* 0x000fe40000010000 */
[----:B------:R-:W-:-:S02]  /*27a0*/  FMUL.FTZ R130, R121, -R145 ;  /* 0x8000009179827220 */ /* 0x000fc40000410000 */
[----:B------:R-:W-:Y:S02]  /*27b0*/  FMUL.FTZ R146, R121, -R61 ;  /* 0x8000003d79927220 */ /* 0x000fe40000410000 */
[----:B0-----:R-:W-:Y:S02]  /*27c0*/  FMUL.FTZ R60, R126, R127 ;  /* 0x0000007f7e3c7220 */ /* 0x001fe40000410000 */
[----:B------:R-:W-:Y:S02]  /*27d0*/  FFMA.FTZ R130, R120, R61, -R130 ;  /* 0x0000003d78827223 */ /* 0x000fe40000010882 */
[----:B-1----:R-:W-:Y:S02]  /*27e0*/  FMUL.FTZ R144, R126, R129 ;  /* 0x000000817e907220 */ /* 0x002fe40000410000 */
[----:B------:R-:W-:Y:S02]  /*27f0*/  FFMA.FTZ R145, R120, R145, R146 ;  /* 0x0000009178917223 */ /* 0x000fe40000010092 */
[----:B--2---:R-:W-:-:S02]  /*2800*/  FFMA.FTZ R61, R135, R63, R60 ;  /* 0x0000003f873d7223 */ /* 0x004fc4000001003c */
[C---:B------:R-:W-:Y:S02]  /*2810*/  FMUL.FTZ R60, R126.reuse, R63 ;  /* 0x0000003f7e3c7220 */ /* 0x040fe40000410000 */
[CC--:B----4-:R-:W-:Y:S02]  /*2820*/  FMUL.FTZ R62, R126.reuse, R143.reuse ;  /* 0x0000008f7e3e7220 */ /* 0x0d0fe40000410000 */
[C---:B------:R-:W-:Y:S01]  /*2830*/  FFMA.FTZ R144, R135.reuse, R143, R144 ;  /* 0x0000008f87907223 */ /* 0x040fe20000010090 */
[----:B------:R-:W-:Y:S01]  /*2840*/  FSEL R143, R126, R61, !P3 ;  /* 0x0000003d7e8f7208 */ /* 0x000fe20005800000 */
[C---:B------:R-:W-:Y:S01]  /*2850*/  FFMA.FTZ R129, R135.reuse, R129, -R62 ;  /* 0x0000008187817223 */ /* 0x040fe2000001083e */
[----:B------:R-:W-:Y:S01]  /*2860*/  HFMA2.MMA R61, -RZ, RZ, 0, 0 ;  /* 0x00000000ff3d7435 */ /* 0x000fe200000001ff */
[----:B------:R-:W-:Y:S01]  /*2870*/  @P3 FFMA.FTZ R135, R135, R127, -R60 ;  /* 0x0000007f87873223 */ /* 0x000fe2000001083c */
[----:B------:R-:W-:Y:S01]  /*2880*/  MOV R60, 0x3f800000 ;  /* 0x3f800000003c7802 */ /* 0x000fe20000000f00 */
[----:B------:R-:W-:Y:S01]  /*2890*/  @P3 FADD.FTZ R141, R141, R144 ;  /* 0x000000908d8d3221 */ /* 0x000fe20000010000 */
[----:B------:R-:W0:Y:S01]  /*28a0*/  SHFL.UP PT, R143, R143, 0x1, RZ ;  /* 0x042000008f8f7989 */ /* 0x000e2200000e00ff */
[----:B------:R-:W-:Y:S01]  /*28b0*/  @P3 FADD.FTZ R138, R138, R129 ;  /* 0x000000818a8a3221 */ /* 0x000fe20000010000 */
[----:B------:R-:W-:Y:S01]  /*28c0*/  CS2R R62, SRZ ;  /* 0x00000000003e7805 */ /* 0x000fe2000001ff00 */
[C---:B------:R-:W-:Y:S01]  /*28d0*/  FMUL.FTZ R127, R108.reuse, R38 ;  /* 0x000000266c7f7220 */ /* 0x040fe20000410000 */
[----:B------:R-:W1:Y:S01]  /*28e0*/  SHFL.UP PT, R135, R135, 0x1, RZ ;  /* 0x0420000087877989 */ /* 0x000e6200000e00ff */
[----:B------:R-:W-:Y:S01]  /*28f0*/  FMUL.FTZ R126, R108, R39 ;  /* 0x000000276c7e7220 */ /* 0x000fe20000410000 */
[----:B------:R-:W-:Y:S01]  /*2900*/  ISETP.GT.U32.AND P3, PT, R22, 0x1b, PT ;  /* 0x0000001b1600780c */ /* 0x000fe20003f64070 */
[----:B------:R-:W-:Y:S01]  /*2910*/  FADD.FTZ R39, R127, R130 ;  /* 0x000000827f277221 */ /* 0x000fe20000010000 */
[----:B------:R-:W2:Y:S01]  /*2920*/  SHFL.UP PT, R141, R141, 0x1, RZ ;  /* 0x042000008d8d7989 */ /* 0x000ea200000e00ff */
[----:B------:R-:W-:-:S02]  /*2930*/  FADD.FTZ R145, -R126, R145 ;  /* 0x000000917e917221 */ /* 0x000fc40000010100 */
[C---:B------:R-:W-:Y:S01]  /*2940*/  FMUL.FTZ R130, R69.reuse, R37 ;  /* 0x0000002545827220 */ /* 0x040fe20000410000 */
[----:B------:R-:W4:Y:S01]  /*2950*/  SHFL.UP PT, R138, R138, 0x1, RZ ;  /* 0x042000008a8a7989 */ /* 0x000f2200000e00ff */
[----:B------:R-:W-:Y:S02]  /*2960*/  FMUL.FTZ R129, R69, R36 ;  /* 0x0000002445817220 */ /* 0x000fe40000410000 */
[C---:B------:R-:W-:Y:S01]  /*2970*/  FMUL.FTZ R37, R67.reuse, -R145 ;  /* 0x8000009143257220 */ /* 0x040fe20000410000 */
[----:B------:R3:W3:Y:S01]  /*2980*/  @!P0 LDS.128 R60, [R111.X16+0x25d0] ;  /* 0x0025d0006f3c8984 */ /* 0x0006e2000000cc00 */
[----:B------:R-:W-:Y:S01]  /*2990*/  FMUL.FTZ R144, R67, -R39 ;  /* 0x8000002743907220 */ /* 0x000fe20000410000 */
[----:B------:R-:W-:Y:S01]  /*29a0*/  ISETP.NE.AND P0, PT, R22, 0x1f, PT ;  /* 0x0000001f1600780c */ /* 0x000fe20003f05270 */
[C---:B---3--:R-:W-:Y:S02]  /*29b0*/  FMUL.FTZ R38, R123.reuse, -R64 ;  /* 0x800000407b267220 */ /* 0x048fe40000410000 */
[----:B------:R-:W-:-:S02]  /*29c0*/  FMUL.FTZ R36, R123, R65 ;  /* 0x000000417b247220 */ /* 0x000fc40000410000 */
[C---:B------:R-:W-:Y:S02]  /*29d0*/  FFMA.FTZ R146, R66.reuse, R39, -R37 ;  /* 0x0000002742927223 */ /* 0x040fe40000010825 */
[----:B------:R-:W-:Y:S02]  /*29e0*/  FFMA.FTZ R147, R66, R145, R144 ;  /* 0x0000009142937223 */ /* 0x000fe40000010090 */
[C---:B------:R-:W-:Y:S02]  /*29f0*/  FFMA.FTZ R144, R125.reuse, -R65, R38 ;  /* 0x800000417d907223 */ /* 0x040fe40000010026 */
[----:B------:R-:W-:Y:S02]  /*2a00*/  FFMA.FTZ R39, R125, R64, -R36 ;  /* 0x000000407d277223 */ /* 0x000fe40000010824 */
[C---:B0-----:R-:W-:Y:S02]  /*2a10*/  FMUL.FTZ R36, R143.reuse, R119 ;  /* 0x000000778f247220 */ /* 0x041fe40000410000 */
[----:B------:R-:W-:-:S02]  /*2a20*/  FMUL.FTZ R38, R143, R118 ;  /* 0x000000768f267220 */ /* 0x000fc40000410000 */
[CC--:B------:R-:W-:Y:S02]  /*2a30*/  FMUL.FTZ R143, R121.reuse, -R144.reuse ;  /* 0x80000090798f7220 */ /* 0x0c0fe40000410000 */
[----:B------:R-:W-:Y:S02]  /*2a40*/  FMUL.FTZ R145, R121, -R39 ;  /* 0x8000002779917220 */ /* 0x000fe40000410000 */
[C---:B-1----:R-:W-:Y:S02]  /*2a50*/  FFMA.FTZ R38, R135.reuse, R119, R38 ;  /* 0x0000007787267223 */ /* 0x042fe40000010026 */
[C---:B------:R-:W-:Y:S02]  /*2a60*/  FFMA.FTZ R143, R120.reuse, R39, -R143 ;  /* 0x00000027788f7223 */ /* 0x040fe4000001088f */
[----:B------:R-:W-:Y:S02]  /*2a70*/  FFMA.FTZ R145, R120, R144, R145 ;  /* 0x0000009078917223 */ /* 0x000fe40000010091 */
[----:B------:R-:W-:-:S02]  /*2a80*/  FFMA.FTZ R37, R135, R118, -R36 ;  /* 0x0000007687257223 */ /* 0x000fc40000010824 */
[----:B--2---:R-:W-:Y:S02]  /*2a90*/  @P1 FADD.FTZ R119, R141, R38 ;  /* 0x000000268d771221 */ /* 0x004fe40000010000 */
[C---:B------:R-:W-:Y:S02]  /*2aa0*/  FMUL.FTZ R38, R67.reuse, -R145 ;  /* 0x8000009143267220 */ /* 0x040fe40000410000 */
[-C--:B------:R-:W-:Y:S02]  /*2ab0*/  FMUL.FTZ R39, R67, -R143.reuse ;  /* 0x8000008f43277220 */ /* 0x080fe40000410000 */
[----:B----4-:R-:W-:Y:S01]  /*2ac0*/  @P1 FADD.FTZ R118, R138, R37 ;  /* 0x000000258a761221 */ /* 0x010fe20000010000 */
[----:B------:R-:W-:Y:S01]  /*2ad0*/  ISETP.GT.U32.AND P1, PT, R22, 0x1d, PT ;  /* 0x0000001d1600780c */ /* 0x000fe20003f24070 */
[----:B------:R-:W-:Y:S02]  /*2ae0*/  FADD.FTZ R36, R129, R146 ;  /* 0x0000009281247221 */ /* 0x000fe40000010000 */
[----:B------:R-:W-:-:S02]  /*2af0*/  FFMA.FTZ R38, R66, R143, -R38 ;  /* 0x0000008f42267223 */ /* 0x000fc40000010826 */
[C---:B------:R-:W-:Y:S02]  /*2b00*/  FMUL.FTZ R135, R117.reuse, R119 ;  /* 0x0000007775877220 */ /* 0x040fe40000410000 */
[----:B------:R-:W-:Y:S01]  /*2b10*/  FADD.FTZ R37, -R130, R147 ;  /* 0x0000009382257221 */ /* 0x000fe20000010100 */
[----:B------:R0:W1:Y:S01]  /*2b20*/  SHFL.DOWN PT, R138, R38, 0x1, 0x1f ;  /* 0x08201f00268a7f89 */ /* 0x00006200000e0000 */
[----:B------:R-:W-:Y:S02]  /*2b30*/  FFMA.FTZ R39, R66, R145, R39 ;  /* 0x0000009142277223 */ /* 0x000fe40000010027 */
[-C--:B------:R-:W-:Y:S01]  /*2b40*/  FMUL.FTZ R117, R117, R118.reuse ;  /* 0x0000007675757220 */ /* 0x080fe20000410000 */
[----:B------:R0:W2:Y:S01]  /*2b50*/  SHFL.DOWN PT, R146, R37, 0x1, 0x1f ;  /* 0x08201f0025927f89 */ /* 0x0000a200000e0000 */
[C---:B------:R-:W-:Y:S02]  /*2b60*/  FFMA.FTZ R135, R116.reuse, R118, -R135 ;  /* 0x0000007674877223 */ /* 0x040fe40000010887 */
[----:B------:R-:W-:Y:S01]  /*2b70*/  FFMA.FTZ R116, R116, R119, R117 ;  /* 0x0000007774747223 */ /* 0x000fe20000010075 */
[----:B------:R0:W3:Y:S04]  /*2b80*/  SHFL.DOWN PT, R118, R36, 0x1, 0x1f ;  /* 0x08201f0024767f89 */ /* 0x0000e800000e0000 */
[----:B------:R0:W4:Y:S01]  /*2b90*/  SHFL.DOWN PT, R144, R39, 0x1, 0x1f ;  /* 0x08201f0027907f89 */ /* 0x00012200000e0000 */
[----:B------:R-:W-:Y:S05]  /*2ba0*/  @!P0 BRA `(.L_x_14349) ;  /* 0x000000b000008947 */ /* 0x000fea0003800000 */
[C---:B--2---:R-:W-:Y:S02]  /*2bb0*/  FMUL.FTZ R119, R39.reuse, R146 ;  /* 0x0000009227777220 */ /* 0x044fe40000410000 */
[----:B----4-:R-:W-:-:S02]  /*2bc0*/  FMUL.FTZ R117, R39, R144 ;  /* 0x0000009027757220 */ /* 0x010fc40000410000 */
        /* <DEDUP_REMOVED lines=9> */
.L_x_14349:
[----:B------:R-:W-:Y:S05]  /*2c60*/  BSYNC B0 ;  /* 0x0000000000007941 */ /* 0x000fea0003800000 */
.L_x_14348:
[----:B-1----:R1:W0:Y:S01]  /*2c70*/  SHFL.DOWN PT, R138, R38, 0x2, 0x1f ;  /* 0x08401f00268a7f89 */ /* 0x00222200000e0000 */
[----:B------:R-:W-:Y:S01]  /*2c80*/  BSSY B0, `(.L_x_14350) ;  /* 0x0000012000007945 */ /* 0x000fe20003800000 */
[----:B------:R-:W-:Y:S02]  /*2c90*/  FADD.FTZ R128, R128, R135 ;  /* 0x0000008780807221 */ /* 0x000fe40000010000 */
[----:B----4-:R1:W4:Y:S01]  /*2ca0*/  SHFL.DOWN PT, R144, R39, 0x2, 0x1f ;  /* 0x08401f0027907f89 */ /* 0x01032200000e0000 */
[----:B------:R-:W-:-:S03]  /*2cb0*/  FADD.FTZ R116, R133, R116 ;  /* 0x0000007485747221 */ /* 0x000fc60000010000 */
[----:B---3--:R1:W3:Y:S04]  /*2cc0*/  SHFL.DOWN PT, R118, R36, 0x2, 0x1f ;  /* 0x08401f0024767f89 */ /* 0x0082e800000e0000 */
[----:B--2---:R1:W2:Y:S01]  /*2cd0*/  SHFL.DOWN PT, R146, R37, 0x2, 0x1f ;  /* 0x08401f0025927f89 */ /* 0x0042a200000e0000 */
[----:B------:R-:W-:Y:S05]  /*2ce0*/  @P1 BRA `(.L_x_14351) ;  /* 0x000000b000001947 */ /* 0x000fea0003800000 */
[C---:B--2---:R-:W-:Y:S02]  /*2cf0*/  FMUL.FTZ R119, R39.reuse, R146 ;  /* 0x0000009227777220 */ /* 0x044fe40000410000 */
[C---:B----4-:R-:W-:Y:S02]  /*2d00*/  FMUL.FTZ R117, R39.reuse, R144 ;  /* 0x0000009027757220 */ /* 0x050fe40000410000 */
        /* <DEDUP_REMOVED lines=9> */
.L_x_14351:
[----:B------:R-:W-:Y:S05]  /*2da0*/  BSYNC B0 ;  /* 0x0000000000007941 */ /* 0x000fea0003800000 */
.L_x_14350:
[----:B0-----:R0:W1:Y:S01]  /*2db0*/  SHFL.DOWN PT, R138, R38, 0x4, 0x1f ;  /* 0x08801f00268a7f89 */ /* 0x00106200000e0000 */
[----:B------:R-:W-:Y:S03]  /*2dc0*/  BSSY B0, `(.L_x_14352) ;  /* 0x0000010000007945 */ /* 0x000fe60003800000 */
[----:B----4-:R0:W4:Y:S04]  /*2dd0*/  SHFL.DOWN PT, R144, R39, 0x4, 0x1f ;  /* 0x08801f0027907f89 */ /* 0x01012800000e0000 */
[----:B---3--:R0:W3:Y:S04]  /*2de0*/  SHFL.DOWN PT, R118, R36, 0x4, 0x1f ;  /* 0x08801f0024767f89 */ /* 0x0080e800000e0000 */
[----:B--2---:R0:W2:Y:S01]  /*2df0*/  SHFL.DOWN PT, R146, R37, 0x4, 0x1f ;  /* 0x08801f0025927f89 */ /* 0x0040a200000e0000 */
[----:B------:R-:W-:Y:S05]  /*2e00*/  @P3 BRA `(.L_x_14353) ;  /* 0x000000b000003947 */ /* 0x000fea0003800000 */
        /* <DEDUP_REMOVED lines=11> */
.L_x_14353:
[----:B------:R-:W-:Y:S05]  /*2ec0*/  BSYNC B0 ;  /* 0x0000000000007941 */ /* 0x000fea0003800000 */
.L_x_14352:
[----:B-1----:R1:W0:Y:S01]  /*2ed0*/  SHFL.DOWN PT, R138, R38, 0x8, 0x1f ;  /* 0x09001f00268a7f89 */ /* 0x00222200000e0000 */
        /* <DEDUP_REMOVED lines=16> */
.L_x_14355:
[----:B------:R-:W-:Y:S05]  /*2fe0*/  BSYNC B0 ;  /* 0x0000000000007941 */ /* 0x000fea0003800000 */
.L_x_14354:
[----:B0-----:R0:W1:Y:S01]  /*2ff0*/  SHFL.DOWN PT, R138, R38, 0x10, 0x1f ;  /* 0x0a001f00268a7f89 */ /* 0x00106200000e0000 */
[----:B------:R-:W-:Y:S01]  /*3000*/  BSSY B0, `(.L_x_14356) ;  /* 0x0000012000007945 */ /* 0x000fe20003800000 */
[C---:B------:R-:W-:Y:S02]  /*3010*/  FMUL.FTZ R117, R67.reuse, R116 ;  /* 0x0000007443757220 */ /* 0x040fe40000410000 */
[----:B----4-:R0:W4:Y:S01]  /*3020*/  SHFL.DOWN PT, R144, R39, 0x10, 0x1f ;  /* 0x0a001f0027907f89 */ /* 0x01012200000e0000 */
[----:B------:R-:W-:-:S03]  /*3030*/  FMUL.FTZ R119, R67, R128 ;  /* 0x0000008043777220 */ /* 0x000fc60000410000 */
        /* <DEDUP_REMOVED lines=14> */
.L_x_14357:
[----:B------:R-:W-:Y:S05]  /*3120*/  BSYNC B0 ;  /* 0x0000000000007941 */ /* 0x000fea0003800000 */
.L_x_14356:
[C---:B------:R-:W-:Y:S01]  /*3130*/  FFMA.FTZ R135, R66.reuse, R128, -R117 ;  /* 0x0000008042877223 */ /* 0x040fe20000010875 */
[----:B----4-:R-:W-:Y:S01]  /*3140*/  SHFL.DOWN PT, R144, R39, 0x1, 0x1f ;  /* 0x08201f0027907f89 */ /* 0x010fe200000e0000 */
[----:B------:R-:W-:Y:S01]  /*3150*/  FFMA.FTZ R117, R66, R116, R119 ;  /* 0x0000007442757223 */ /* 0x000fe20000010077 */
[----:B------:R-:W-:Y:S01]  /*3160*/  ISETP.NE.AND P0, PT, R11, RZ, PT ;  /* 0x000000ff0b00720c */ /* 0x000fe20003f05270 */
[C---:B------:R-:W-:Y:S01]  /*3170*/  FFMA.FTZ R135, R57.reuse, R134, R135 ;  /* 0x0000008639877223 */ /* 0x040fe20000010087 */
[----:B------:R-:W4:Y:S01]  /*3180*/  SHFL.IDX PT, R119, R62, RZ, 0x1f ;  /* 0x00001fff3e777589 */ /* 0x000f2200000e0000 */
[----:B------:R-:W-:Y:S01]  /*3190*/  FFMA.FTZ R117, R57, R136, R117 ;  /* 0x0000008839757223 */ /* 0x000fe20000010075 */
[----:B------:R-:W-:Y:S01]  /*31a0*/  BSSY B0, `(.L_x_14358) ;  /* 0x00000cd000007945 */ /* 0x000fe20003800000 */
[C---:B------:R-:W-:Y:S01]  /*31b0*/  FMUL.FTZ R136, R121.reuse, R135 ;  /* 0x0000008779887220 */ /* 0x040fe20000410000 */
[----:B---3--:R-:W3:Y:S01]  /*31c0*/  SHFL.IDX PT, R118, R63, RZ, 0x1f ;  /* 0x00001fff3f767589 */ /* 0x008ee200000e0000 */
[----:B------:R-:W-:-:S02]  /*31d0*/  FMUL.FTZ R134, R121, R117 ;  /* 0x0000007579867220 */ /* 0x000fc40000410000 */
[C---:B------:R-:W-:Y:S01]  /*31e0*/  FFMA.FTZ R136, R120.reuse, R117, R136 ;  /* 0x0000007578887223 */ /* 0x040fe20000010088 */
[----:B------:R-:W5:Y:S01]  /*31f0*/  SHFL.DOWN PT, R145, R38, 0x1, 0x1f ;  /* 0x08201f0026917f89 */ /* 0x000f6200000e0000 */
[----:B-1----:R-:W-:Y:S02]  /*3200*/  FFMA.FTZ R138, R120, R135, -R134 ;  /* 0x00000087788a7223 */ /* 0x002fe40000010886 */
[C---:B------:R-:W-:Y:S01]  /*3210*/  FFMA.FTZ R136, R58.reuse, R139, R136 ;  /* 0x0000008b3a887223 */ /* 0x040fe20000010088 */
[----:B--2---:R-:W1:Y:S01]  /*3220*/  SHFL.DOWN PT, R146, R37, 0x1, 0x1f ;  /* 0x08201f0025927f89 */ /* 0x004e6200000e0000 */
[----:B------:R-:W-:Y:S02]  /*3230*/  FFMA.FTZ R138, R58, R137, R138 ;  /* 0x000000893a8a7223 */ /* 0x000fe4000001008a */
[----:B------:R-:W-:Y:S01]  /*3240*/  FMUL.FTZ R137, R123, R136 ;  /* 0x000000887b897220 */ /* 0x000fe20000410000 */
[----:B------:R-:W2:Y:S03]  /*3250*/  SHFL.DOWN PT, R147, R36, 0x1, 0x1f ;  /* 0x08201f0024937f89 */ /* 0x000ea600000e0000 */
[----:B------:R-:W-:Y:S01]  /*3260*/  FFMA.FTZ R137, R125, R138, -R137 ;  /* 0x0000008a7d897223 */ /* 0x000fe20000010889 */
[----:B------:R-:W0:Y:S04]  /*3270*/  SHFL.IDX PT, R133, R39, RZ, 0x1f ;  /* 0x00001fff27857589 */ /* 0x000e2800000e0000 */
[----:B------:R0:W0:Y:S01]  /*3280*/  SHFL.IDX PT, R134, R38, RZ, 0x1f ;  /* 0x00001fff26867589 */ /* 0x00002200000e0000 */
[----:B----4-:R-:W-:-:S03]  /*3290*/  @P2 FMUL.FTZ R139, R144, R119 ;  /* 0x00000077908b2220 */ /* 0x010fc60000410000 */
[----:B0-----:R-:W0:Y:S01]  /*32a0*/  SHFL.IDX PT, R39, R37, RZ, 0x1f ;  /* 0x00001fff25277589 */ /* 0x001e2200000e0000 */
[-C--:B---3--:R-:W-:Y:S02]  /*32b0*/  @P2 FMUL.FTZ R144, R144, R118.reuse ;  /* 0x0000007690902220 */ /* 0x088fe40000410000 */
[C---:B-----5:R-:W-:Y:S01]  /*32c0*/  @P2 FFMA.FTZ R143, R145.reuse, R118, R139 ;  /* 0x00000076918f2223 */ /* 0x060fe2000001008b */
[----:B------:R3:W4:Y:S01]  /*32d0*/  SHFL.IDX PT, R141, R36, RZ, 0x1f ;  /* 0x00001fff248d7589 */ /* 0x00072200000e0000 */
[----:B------:R-:W-:Y:S02]  /*32e0*/  @P2 FFMA.FTZ R144, R145, R119, -R144 ;  /* 0x0000007791902223 */ /* 0x000fe40000010890 */
[----:B-1----:R-:W-:Y:S02]  /*32f0*/  @P2 FADD.FTZ R118, R146, R143 ;  /* 0x0000008f92762221 */ /* 0x002fe40000010000 */
[----:B------:R-:W-:Y:S02]  /*3300*/  FFMA.FTZ R139, R59, R140, R137 ;  /* 0x0000008c3b8b7223 */ /* 0x000fe40000010089 */
[----:B--2---:R-:W-:-:S02]  /*3310*/  @P2 FADD.FTZ R119, R147, R144 ;  /* 0x0000009093772221 */ /* 0x004fc40000010000 */
[CC--:B------:R-:W-:Y:S02]  /*3320*/  FMUL.FTZ R140, R118.reuse, -R65.reuse ;  /* 0x80000041768c7220 */ /* 0x0c0fe40000410000 */
[----:B------:R-:W-:Y:S02]  /*3330*/  FMUL.FTZ R65, R119, -R65 ;  /* 0x8000004177417220 */ /* 0x000fe40000410000 */
[----:B------:R-:W-:Y:S02]  /*3340*/  FMUL.FTZ R38, R133, R62 ;  /* 0x0000003e85267220 */ /* 0x000fe40000410000 */
[----:B---3--:R-:W-:Y:S02]  /*3350*/  FMUL.FTZ R36, R123, R138 ;  /* 0x0000008a7b247220 */ /* 0x008fe40000410000 */
[----:B------:R-:W-:Y:S02]  /*3360*/  FFMA.FTZ R65, R118, R64, R65 ;  /* 0x0000004076417223 */ /* 0x000fe40000010041 */
[----:B------:R-:W-:-:S02]  /*3370*/  FMUL.FTZ R37, R133, R61 ;  /* 0x0000003d85257220 */ /* 0x000fc40000410000 */
[----:B------:R-:W-:Y:S02]  /*3380*/  FFMA.FTZ R119, R119, R64, -R140 ;  /* 0x0000004077777223 */ /* 0x000fe4000001088c */
[-C--:B------:R-:W-:Y:S02]  /*3390*/  FMUL.FTZ R137, R133, R63.reuse ;  /* 0x0000003f85897220 */ /* 0x080fe40000410000 */
[----:B------:R-:W-:Y:S02]  /*33a0*/  FFMA.FTZ R38, R134, R63, R38 ;  /* 0x0000003f86267223 */ /* 0x000fe40000010026 */
[----:B------:R-:W-:Y:S02]  /*33b0*/  FFMA.FTZ R140, R125, R136, R36 ;  /* 0x000000887d8c7223 */ /* 0x000fe40000010024 */
[----:B------:R-:W-:Y:S02]  /*33c0*/  FMUL.FTZ R133, R133, R60 ;  /* 0x0000003c85857220 */ /* 0x000fe40000410000 */
[----:B------:R-:W-:-:S02]  /*33d0*/  FADD.FTZ R36, -R132, R65 ;  /* 0x0000004184247221 */ /* 0x000fc40000010100 */
[----:B------:R-:W-:Y:S01]  /*33e0*/  FFMA.FTZ R60, R134, R60, -R37 ;  /* 0x0000003c863c7223 */ /* 0x000fe20000010825 */
[----:B------:R-:W-:Y:S01]  /*33f0*/  P2R R37, PR, RZ, 0x1 ;  /* 0x00000001ff257803 */ /* 0x000fe20000000000 */
[----:B------:R-:W-:Y:S02]  /*3400*/  FADD.FTZ R37, R142, R119 ;  /* 0x000000778e257221 */ /* 0x000fe40000010000 */
[----:B0-----:R-:W-:Y:S02]  /*3410*/  FADD.FTZ R63, R39, R38 ;  /* 0x00000026273f7221 */ /* 0x001fe40000010000 */
[----:B------:R-:W-:Y:S02]  /*3420*/  FMUL.FTZ R38, R123, -R36 ;  /* 0x800000247b267220 */ /* 0x000fe40000410000 */
[----:B------:R-:W-:Y:S02]  /*3430*/  FFMA.FTZ R62, R134, R62, -R137 ;  /* 0x0000003e863e7223 */ /* 0x000fe40000010889 */
[----:B------:R-:W-:-:S02]  /*3440*/  FFMA.FTZ R140, R59, R124, R140 ;  /* 0x0000007c3b8c7223 */ /* 0x000fc4000001008c */
[----:B------:R-:W-:Y:S02]  /*3450*/  FMUL.FTZ R65, R59, R68 ;  /* 0x000000443b417220 */ /* 0x000fe40000410000 */
[-C--:B------:R-:W-:Y:S02]  /*3460*/  FMUL.FTZ R123, R123, -R37.reuse ;  /* 0x800000257b7b7220 */ /* 0x080fe40000410000 */
[----:B------:R-:W-:Y:S02]  /*3470*/  FFMA.FTZ R64, R125, R37, -R38 ;  /* 0x000000257d407223 */ /* 0x000fe40000010826 */
[----:B------:R-:W-:Y:S02]  /*3480*/  FFMA.FTZ R61, R134, R61, R133 ;  /* 0x0000003d863d7223 */ /* 0x000fe40000010085 */
[----:B----4-:R-:W-:Y:S02]  /*3490*/  FADD.FTZ R62, R141, R62 ;  /* 0x0000003e8d3e7221 */ /* 0x010fe40000010000 */
[----:B------:R-:W-:-:S02]  /*34a0*/  FFMA.FTZ R38, R43, -R65, R140 ;  /* 0x800000412b267223 */ /* 0x000fc4000001008c */
[----:B------:R-:W-:Y:S01]  /*34b0*/  FMUL.FTZ R119, R37, R68 ;  /* 0x0000004425777220 */ /* 0x000fe20000410000 */
[----:B------:R0:W-:Y:S01]  /*34c0*/  @!P0 STS.128 [R111.X16+0x25d0], R60 ;  /* 0x0025d03c6f008388 */ /* 0x0001e2000000cc00 */
[----:B------:R-:W-:Y:S02]  /*34d0*/  FFMA.FTZ R123, R125, R36, R123 ;  /* 0x000000247d7b7223 */ /* 0x000fe4000001007b */
[----:B------:R-:W-:Y:S02]  /*34e0*/  FADD.FTZ R39, R131, R64 ;  /* 0x0000004083277221 */ /* 0x000fe40000010000 */
[----:B------:R-:W-:Y:S02]  /*34f0*/  FFMA.FTZ R64, R42, -R65, R139 ;  /* 0x800000412a407223 */ /* 0x000fe4000001008b */
[----:B------:R-:W-:Y:S02]  /*3500*/  FMUL.FTZ R125, R36, R68 ;  /* 0x00000044247d7220 */ /* 0x000fe40000410000 */
[----:B------:R-:W-:-:S02]  /*3510*/  FMUL.FTZ R65, R38, R119 ;  /* 0x0000007726417220 */ /* 0x000fc40000410000 */
[----:B------:R-:W-:Y:S02]  /*3520*/  FMUL.FTZ R134, R38, R125 ;  /* 0x0000007d26867220 */ /* 0x000fe40000410000 */
[-C--:B------:R-:W-:Y:S02]  /*3530*/  FMUL.FTZ R131, R59, R119.reuse ;  /* 0x000000773b837220 */ /* 0x080fe40000410000 */
[----:B------:R-:W-:Y:S02]  /*3540*/  FFMA.FTZ R134, R64, R119, R134 ;  /* 0x0000007740867223 */ /* 0x000fe40000010086 */
[----:B0-----:R-:W-:Y:S01]  /*3550*/  FADD.FTZ R60, -R122, R123 ;  /* 0x0000007b7a3c7221 */ /* 0x001fe20000010100 */
[----:B------:R0:W-:Y:S01]  /*3560*/  STS [R24.X4+0x858], R131 ;  /* 0x0008588318007388 */ /* 0x0001e20000004800 */
[----:B------:R-:W-:Y:S02]  /*3570*/  FFMA.FTZ R62, R64, R125, -R65 ;  /* 0x0000007d403e7223 */ /* 0x000fe40000010841 */
[----:B------:R-:W-:-:S02]  /*3580*/  FMUL.FTZ R65, R58, R35 ;  /* 0x000000233a417220 */ /* 0x000fc40000410000 */
[CC--:B------:R-:W-:Y:S02]  /*3590*/  FMUL.FTZ R63, R121.reuse, -R60.reuse ;  /* 0x8000003c793f7220 */ /* 0x0c0fe40000410000 */
[----:B------:R-:W-:Y:S02]  /*35a0*/  FMUL.FTZ R121, R121, -R39 ;  /* 0x8000002779797220 */ /* 0x000fe40000410000 */
        /* <DEDUP_REMOVED lines=10> */
[-C--:B------:R-:W-:Y:S02]  /*3650*/  FFMA.FTZ R63, R65, R120.reuse, R63 ;  /* 0x00000078413f7223 */ /* 0x080fe4000001003f */
[----:B------:R-:W-:Y:S02]  /*3660*/  FMUL.FTZ R127, R58, R120 ;  /* 0x000000783a7f7220 */ /* 0x000fe40000410000 */
[C---:B------:R-:W-:Y:S02]  /*3670*/  FMUL.FTZ R120, R67.reuse, -R118 ;  /* 0x8000007643787220 */ /* 0x040fe40000410000 */
[-C--:B------:R-:W-:Y:S01]  /*3680*/  FMUL.FTZ R67, R67, -R119.reuse ;  /* 0x8000007743437220 */ /* 0x080fe20000410000 */
[----:B------:R-:W-:Y:S01]  /*3690*/  STS [R24.X4+0x850], R127 ;  /* 0x0008507f18007388 */ /* 0x000fe20000004800 */
[----:B------:R-:W-:Y:S02]  /*36a0*/  FFMA.FTZ R120, R66, R119, -R120 ;  /* 0x0000007742787223 */ /* 0x000fe40000010878 */
[----:B------:R-:W-:-:S02]  /*36b0*/  FMUL.FTZ R123, R59, R125 ;  /* 0x0000007d3b7b7220 */ /* 0x000fc40000410000 */
[----:B------:R-:W-:Y:S02]  /*36c0*/  FMUL.FTZ R125, R56, R33 ;  /* 0x00000021387d7220 */ /* 0x000fe40000410000 */
[----:B------:R-:W-:Y:S01]  /*36d0*/  FFMA.FTZ R67, R66, R118, R67 ;  /* 0x0000007642437223 */ /* 0x000fe20000010043 */
[----:B------:R1:W-:Y:S01]  /*36e0*/  STS [R24.X4+0x85c], R123 ;  /* 0x00085c7b18007388 */ /* 0x0003e20000004800 */
[----:B------:R-:W-:Y:S02]  /*36f0*/  FADD.FTZ R120, R129, R120 ;  /* 0x0000007881787221 */ /* 0x000fe40000010000 */
[----:B------:R-:W-:Y:S02]  /*3700*/  FMUL.FTZ R124, R57, R34 ;  /* 0x00000022397c7220 */ /* 0x000fe40000410000 */
[-C--:B0-----:R-:W-:Y:S02]  /*3710*/  FMUL.FTZ R131, R58, R122.reuse ;  /* 0x0000007a3a837220 */ /* 0x081fe40000410000 */
[----:B------:R-:W-:-:S02]  /*3720*/  FFMA.FTZ R144, R65, R122, -R121 ;  /* 0x0000007a41907223 */ /* 0x000fc40000010879 */
[----:B------:R-:W-:Y:S01]  /*3730*/  FADD.FTZ R122, -R130, R67 ;  /* 0x00000043827a7221 */ /* 0x000fe20000010100 */
[----:B------:R0:W-:Y:S01]  /*3740*/  STS [R24.X4+0x854], R131 ;  /* 0x0008548318007388 */ /* 0x0001e20000004800 */
[-C--:B-1----:R-:W-:Y:S02]  /*3750*/  FFMA.FTZ R123, R44, -R125.reuse, R128 ;  /* 0x8000007d2c7b7223 */ /* 0x082fe40000010080 */
[----:B------:R-:W-:Y:S02]  /*3760*/  FFMA.FTZ R125, R45, -R125, R116 ;  /* 0x8000007d2d7d7223 */ /* 0x000fe40000010074 */
[----:B------:R-:W-:Y:S02]  /*3770*/  FMUL.FTZ R66, R120, R33 ;  /* 0x0000002178427220 */ /* 0x000fe40000410000 */
[----:B------:R-:W-:Y:S02]  /*3780*/  FFMA.FTZ R121, R47, -R124, R117 ;  /* 0x8000007c2f797223 */ /* 0x000fe40000010075 */
[----:B------:R-:W-:-:S02]  /*3790*/  FMUL.FTZ R132, R118, R34 ;  /* 0x0000002276847220 */ /* 0x000fc40000410000 */
[----:B------:R-:W-:Y:S02]  /*37a0*/  FMUL.FTZ R130, R119, R34 ;  /* 0x0000002277827220 */ /* 0x000fe40000410000 */
[----:B------:R-:W-:Y:S02]  /*37b0*/  FMUL.FTZ R126, R122, R33 ;  /* 0x000000217a7e7220 */ /* 0x000fe40000410000 */
[----:B------:R-:W-:Y:S02]  /*37c0*/  FMUL.FTZ R127, R125, R66 ;  /* 0x000000427d7f7220 */ /* 0x000fe40000410000 */
[----:B------:R-:W-:Y:S02]  /*37d0*/  FFMA.FTZ R124, R46, -R124, R135 ;  /* 0x8000007c2e7c7223 */ /* 0x000fe40000010087 */
[C---:B------:R-:W-:Y:S02]  /*37e0*/  FMUL.FTZ R67, R121.reuse, R132 ;  /* 0x0000008479437220 */ /* 0x040fe40000410000 */
[----:B------:R-:W-:-:S02]  /*37f0*/  FMUL.FTZ R129, R121, R130 ;  /* 0x0000008279817220 */ /* 0x000fc40000410000 */
[----:B------:R-:W-:Y:S02]  /*3800*/  FFMA.FTZ R127, R123, R126, -R127 ;  /* 0x0000007e7b7f7223 */ /* 0x000fe4000001087f */
[CC--:B------:R-:W-:Y:S02]  /*3810*/  FFMA.FTZ R142, R124.reuse, R130.reuse, R67 ;  /* 0x000000827c8e7223 */ /* 0x0c0fe40000010043 */
[C---:B------:R-:W-:Y:S02]  /*3820*/  FMUL.FTZ R133, R57.reuse, R130 ;  /* 0x0000008239857220 */ /* 0x040fe40000410000 */
[-C--:B------:R-:W-:Y:S02]  /*3830*/  FFMA.FTZ R130, R124, R132.reuse, -R129 ;  /* 0x000000847c827223 */ /* 0x080fe40000010881 */
[----:B------:R-:W-:Y:S01]  /*3840*/  FMUL.FTZ R137, R57, R132 ;  /* 0x0000008439897220 */ /* 0x000fe20000410000 */
[----:B------:R-:W-:Y:S01]  /*3850*/  STS [R24.X4+0x848], R133 ;  /* 0x0008488518007388 */ /* 0x000fe20000004800 */
[----:B------:R-:W-:-:S02]  /*3860*/  FMUL.FTZ R129, R56, R66 ;  /* 0x0000004238817220 */ /* 0x000fc40000410000 */
[-C--:B0-----:R-:W-:Y:S01]  /*3870*/  FMUL.FTZ R131, R56, R126.reuse ;  /* 0x0000007e38837220 */ /* 0x081fe20000410000 */
[----:B------:R-:W-:Y:S01]  /*3880*/  STS [R24.X4+0x84c], R137 ;  /* 0x00084c8918007388 */ /* 0x000fe20000004800 */
[----:B------:R-:W-:Y:S02]  /*3890*/  FADD.FTZ R127, RZ, R127 ;  /* 0x0000007fff7f7221 */ /* 0x000fe40000010000 */
[----:B------:R-:W-:Y:S01]  /*38a0*/  FMUL.FTZ R67, R125, R126 ;  /* 0x0000007e7d437220 */ /* 0x000fe20000410000 */
[----:B------:R-:W-:Y:S01]  /*38b0*/  STS [R24.X4+0x840], R129 ;  /* 0x0008408118007388 */ /* 0x000fe20000004800 */
[----:B------:R-:W-:Y:S02]  /*38c0*/  FADD.FTZ R127, R127, R130 ;  /* 0x000000827f7f7221 */ /* 0x000fe40000010000 */
[----:B------:R-:W-:Y:S01]  /*38d0*/  FFMA.FTZ R67, R123, R66, R67 ;  /* 0x000000427b437223 */ /* 0x000fe20000010043 */
[----:B------:R-:W-:Y:S01]  /*38e0*/  STS [R24.X4+0x844], R131 ;  /* 0x0008448318007388 */ /* 0x000fe20000004800 */
[----:B------:R-:W-:Y:S01]  /*38f0*/  FADD.FTZ R127, R127, R144 ;  /* 0x000000907f7f7221 */ /* 0x000fe20000010000 */
[----:B------:R-:W-:Y:S01]  /*3900*/  IADD3 R66, R11, 0x60, RZ ;  /* 0x000000600b427810 */ /* 0x000fe20007ffe0ff */
[----:B------:R-:W-:Y:S01]  /*3910*/  FADD.FTZ R67, RZ, R67 ;  /* 0x00000043ff437221 */ /* 0x000fe20000010000 */
[----:B------:R-:W-:Y:S01]  /*3920*/  BAR.SYNC.DEFER_BLOCKING 0x0 ;  /* 0x0000000000007b1d */ /* 0x000fe20000010000 */
[----:B------:R-:W-:Y:S01]  /*3930*/  FADD.FTZ R126, R127, R62 ;  /* 0x0000003e7f7e7221 */ /* 0x000fe20000010000 */
[----:B------:R-:W-:Y:S01]  /*3940*/  LEA R62, R20, 0xffffff80, 0x7 ;  /* 0xffffff80143e7811 */ /* 0x000fe200078e38ff */
[----:B------:R-:W-:Y:S01]  /*3950*/  FMUL.FTZ R143, R109, R138 ;  /* 0x0000008a6d8f7220 */ /* 0x000fe20000410000 */
[----:B------:R-:W-:Y:S01]  /*3960*/  LEA.HI.SX32 R127, R66, R11, 0x1b ;  /* 0x0000000b427f7211 */ /* 0x000fe200078fdaff */
[----:B------:R-:W-:Y:S01]  /*3970*/  FADD.FTZ R142, R67, R142 ;  /* 0x0000008e438e7221 */ /* 0x000fe20000010000 */
[----:B------:R-:W-:Y:S01]  /*3980*/  IADD3 R62, -R62, c[0x0][0x168], RZ ;  /* 0x00005a003e3e7a10 */ /* 0x000fe20007ffe1ff */
[----:B------:R-:W-:-:S02]  /*3990*/  FMUL.FTZ R67, R69, R128 ;  /* 0x0000008045437220 */ /* 0x000fc40000410000 */
[----:B------:R-:W-:Y:S01]  /*39a0*/  FADD.FTZ R63, R142, R63 ;  /* 0x0000003f8e3f7221 */ /* 0x000fe20000010000 */
[----:B------:R-:W-:Y:S01]  /*39b0*/  LEA R138, R62, -R11, 0x1 ;  /* 0x8000000b3e8a7211 */ /* 0x000fe200078e08ff */
[----:B------:R-:W-:Y:S02]  /*39c0*/  FMUL.FTZ R145, R110, R139 ;  /* 0x0000008b6e917220 */ /* 0x000fe40000410000 */
[----:B------:R-:W-:Y:S01]  /*39d0*/  FADD.FTZ R134, R63, R134 ;  /* 0x000000863f867221 */ /* 0x000fe20000010000 */
[----:B------:R-:W-:Y:S01]  /*39e0*/  ISETP.GE.AND P0, PT, R138, 0x1, PT ;  /* 0x000000018a00780c */ /* 0x000fe20003f06270 */
[----:B------:R-:W-:Y:S02]  /*39f0*/  FFMA.FTZ R63, -R69, R116, -RZ ;  /* 0x00000074453f7223 */ /* 0x000fe400000109ff */
[C---:B------:R-:W-:Y:S02]  /*3a00*/  FMUL.FTZ R135, R108.reuse, R135 ;  /* 0x000000876c877220 */ /* 0x040fe40000410000 */
[----:B------:R-:W-:-:S02]  /*3a10*/  FFMA.FTZ R117, -R108, R117, -RZ ;  /* 0x000000756c757223 */ /* 0x000fc400000109ff */
        /* <DEDUP_REMOVED lines=12> */
[----:B-----5:R-:W-:Y:S01]  /*3ae0*/  FFMA.FTZ R67, -R109, R136, -RZ ;  /* 0x000000886d437223 */ /* 0x020fe200000109ff */
[----:B------:R-:W-:-:S02]  /*3af0*/  SHF.L.U64.HI R136, R112, 0x2, R113 ;  /* 0x0000000270887819 */ /* 0x000fc40000010271 */
[----:B------:R0:W-:Y:S04]  /*3b00*/  STS [R24.X4+0xc6c], R117 ;  /* 0x000c6c7518007388 */ /* 0x0001e80000004800 */
[----:B------:R0:W-:Y:S01]  /*3b10*/  STS [R24.X4+0xc70], R143 ;  /* 0x000c708f18007388 */ /* 0x0001e20000004800 */
[----:B------:R-:W-:Y:S01]  /*3b20*/  IMAD R140, R136, c[0x0][0x2b0], RZ ;  /* 0x0000ac00888c7a24 */ /* 0x000fe200078e02ff */
[----:B-1----:R-:W-:Y:S01]  /*3b30*/  SHF.L.U32 R135, R112, 0x2, RZ ;  /* 0x0000000270877819 */ /* 0x002fe200000006ff */
[----:B------:R-:W-:Y:S01]  /*3b40*/  IMAD R136, R136, c[0x0][0x2d0], RZ ;  /* 0x0000b40088887a24 */ /* 0x000fe200078e02ff */
[----:B------:R1:W-:Y:S04]  /*3b50*/  STS [R24.X4+0xc74], R67 ;  /* 0x000c744318007388 */ /* 0x0003e80000004800 */
[----:B------:R1:W-:Y:S04]  /*3b60*/  STS [R24.X4+0xc78], R145 ;  /* 0x000c789118007388 */ /* 0x0003e80000004800 */
[----:B------:R1:W-:Y:S04]  /*3b70*/  STS [R24.X4+0xc7c], R139 ;  /* 0x000c7c8b18007388 */ /* 0x0003e80000004800 */
[----:B------:R-:W-:Y:S06]  /*3b80*/  BAR.SYNC.DEFER_BLOCKING 0x0 ;  /* 0x0000000000007b1d */ /* 0x000fec0000010000 */
[----:B------:R-:W-:Y:S05]  /*3b90*/  @!P0 BRA `(.L_x_14359) ;  /* 0x000002d000008947 */ /* 0x000fea0003800000 */
[----:B01234-:R-:W-:Y:S01]  /*3ba0*/  SHF.R.S32.HI R62, RZ, 0x1f, R7 ;  /* 0x0000001fff3e7819 */ /* 0x01ffe20000011407 */
[----:B------:R-:W-:Y:S01]  /*3bb0*/  IMAD.WIDE.U32 R66, R7, c[0x0][0x2a0], RZ ;  /* 0x0000a80007427a25 */ /* 0x000fe200078e00ff */
[----:B------:R-:W-:Y:S01]  /*3bc0*/  ULDC.64 UR6, c[0x0][0x2b8] ;  /* 0x0000ae0000067ab9 */ /* 0x000fe20000000a00 */
[----:B------:R-:W-:Y:S01]  /*3bd0*/  SHF.L.U32 R142, R115, 0x8, RZ ;  /* 0x00000008738e7819 */ /* 0x000fe200000006ff */
[----:B------:R-:W-:Y:S01]  /*3be0*/  ULDC.64 UR8, c[0x0][0x298] ;  /* 0x0000a60000087ab9 */ /* 0x000fe20000000a00 */
[C---:B------:R-:W-:Y:S01]  /*3bf0*/  IMAD R116, R62.reuse, c[0x0][0x2a0], RZ ;  /* 0x0000a8003e747a24 */ /* 0x040fe200078e02ff */
[----:B------:R-:W-:Y:S01]  /*3c00*/  USHF.R.U64 UR6, UR6, 0x1, UR7 ;  /* 0x0000000106067899 */ /* 0x000fe20008001207 */
[----:B------:R-:W-:Y:S01]  /*3c10*/  IMAD R62, R62, c[0x0][0x2c0], RZ ;  /* 0x0000b0003e3e7a24 */ /* 0x000fe200078e02ff */
[----:B------:R-:W-:Y:S01]  /*3c20*/  USHF.R.U32.HI UR5, URZ, 0x1, UR9 ;  /* 0x000000013f057899 */ /* 0x000fe20008011609 */
[C---:B------:R-:W-:Y:S01]  /*3c30*/  IMAD R139, R7.reuse, c[0x0][0x2a4], R116 ;  /* 0x0000a900078b7a24 */ /* 0x040fe200078e0274 */
[----:B------:R-:W-:Y:S01]  /*3c40*/  USHF.R.U32.HI UR7, URZ, 0x1, UR7 ;  /* 0x000000013f077899 */ /* 0x000fe20008011607 */
[----:B------:R-:W-:Y:S01]  /*3c50*/  IMAD.WIDE.U32 R116, R7, c[0x0][0x2c0], RZ ;  /* 0x0000b00007747a25 */ /* 0x000fe200078e00ff */
[----:B------:R-:W-:-:S02]  /*3c60*/  USHF.R.U64 UR8, UR8, 0x1, UR9 ;  /* 0x0000000108087899 */ /* 0x000fc40008001209 */
[----:B------:R-:W-:Y:S01]  /*3c70*/  IADD3 R67, R67, R139, RZ ;  /* 0x0000008b43437210 */ /* 0x000fe20007ffe0ff */
[----:B------:R-:W-:Y:S01]  /*3c80*/  IMAD R63, R7, c[0x0][0x2c4], R62 ;  /* 0x0000b100073f7a24 */ /* 0x000fe200078e023e */
[----:B------:R-:W0:Y:S01]  /*3c90*/  LDS R139, [R23.X4+0xc60] ;  /* 0x000c6000178b7984 */ /* 0x000e220000004800 */
[C---:B------:R-:W-:Y:S01]  /*3ca0*/  IMAD R115, R5.reuse, UR5, RZ ;  /* 0x0000000505737c24 */ /* 0x040fe2000f8e02ff */
[----:B------:R-:W-:Y:S01]  /*3cb0*/  IADD3 R62, P0, R142, R11, RZ ;  /* 0x0000000b8e3e7210 */ /* 0x000fe20007f1e0ff */
[----:B------:R-:W-:Y:S01]  /*3cc0*/  IMAD R143, R5, UR7, RZ ;  /* 0x00000007058f7c24 */ /* 0x000fe2000f8e02ff */
[----:B------:R-:W-:Y:S01]  /*3cd0*/  IADD3 R117, R117, R63, RZ ;  /* 0x0000003f75757210 */ /* 0x000fe20007ffe0ff */
[----:B------:R-:W-:Y:S01]  /*3ce0*/  IMAD R145, R6, UR8, R115 ;  /* 0x0000000806917c24 */ /* 0x000fe2000f8e0273 */
[----:B------:R-:W-:Y:S01]  /*3cf0*/  LEA.HI.X.SX32 R63, R142, RZ, 0x1, P0 ;  /* 0x000000ff8e3f7211 */ /* 0x000fe200000f0eff */
[----:B------:R-:W-:-:S04]  /*3d00*/  IMAD.WIDE.U32 R66, R5, UR8, R66 ;  /* 0x0000000805427c25 */ /* 0x000fc8000f8e0042 */
[----:B------:R-:W-:Y:S01]  /*3d10*/  IMAD R144, R114, c[0x0][0x2b0], RZ ;  /* 0x0000ac0072907a24 */ /* 0x000fe200078e02ff */
[----:B------:R-:W-:Y:S01]  /*3d20*/  IADD3 R145, R145, R67, RZ ;  /* 0x0000004391917210 */ /* 0x000fe20007ffe0ff */
[----:B------:R-:W-:Y:S02]  /*3d30*/  IMAD R143, R6, UR6, R143 ;  /* 0x00000006068f7c24 */ /* 0x000fe4000f8e028f */
[----:B------:R-:W-:-:S04]  /*3d40*/  IMAD.WIDE.U32 R116, R5, UR6, R116 ;  /* 0x0000000605747c25 */ /* 0x000fc8000f8e0074 */
[----:B------:R-:W-:Y:S01]  /*3d50*/  IMAD R114, R114, c[0x0][0x2d0], RZ ;  /* 0x0000b40072727a24 */ /* 0x000fe200078e02ff */
[----:B------:R-:W-:Y:S01]  /*3d60*/  IADD3 R67, R143, R117, RZ ;  /* 0x000000758f437210 */ /* 0x000fe20007ffe0ff */
[C---:B------:R-:W-:Y:S01]  /*3d70*/  IMAD R147, R111.reuse, c[0x0][0x2b4], R144 ;  /* 0x0000ad006f937a24 */ /* 0x040fe200078e0290 */
[----:B------:R-:W-:Y:S01]  /*3d80*/  LEA R143, P0, R66, c[0x0][0x318], 0x3 ;  /* 0x0000c600428f7a11 */ /* 0x000fe200078018ff */
[C---:B------:R-:W-:Y:S01]  /*3d90*/  IMAD R149, R111.reuse, c[0x0][0x2d4], R114 ;  /* 0x0000b5006f957a24 */ /* 0x040fe200078e0272 */
[----:B------:R-:W-:Y:S01]  /*3da0*/  LEA R117, P1, R116, c[0x0][0x320], 0x3 ;  /* 0x0000c80074757a11 */ /* 0x000fe200078218ff */
[C---:B------:R-:W-:Y:S01]  /*3db0*/  IMAD.WIDE.U32 R114, R111.reuse, c[0x0][0x2b0], R62 ;  /* 0x0000ac006f727a25 */ /* 0x040fe200078e003e */
[----:B------:R-:W-:Y:S02]  /*3dc0*/  LEA.HI.X R144, R66, c[0x0][0x31c], R145, 0x3, P0 ;  /* 0x0000c70042907a11 */ /* 0x000fe400000f1c91 */
        /* <DEDUP_REMOVED lines=10> */
.L_x_14359:
[----:B01234-:R-:W-:Y:S05]  /*3e70*/  BSYNC B0 ;  /* 0x0000000000007941 */ /* 0x01ffea0003800000 */
.L_x_14358:
        /* <DEDUP_REMOVED lines=18> */
.L_x_14361:
[----:B0-----:R-:W-:Y:S05]  /*3fa0*/  BSYNC B0 ;  /* 0x0000000000007941 */ /* 0x001fea0003800000 */
.L_x_14360:
[----:B------:R0:W2:Y:S01]  /*3fb0*/  LDS R137, [R26.X4+0xd60] ;  /* 0x000d60001a897984 */ /* 0x0000a20000004800 */
        /* <DEDUP_REMOVED lines=8> */
.L_x_14363:
[----:B------:R-:W-:Y:S05]  /*4040*/  BSYNC B0 ;  /* 0x0000000000007941 */ /* 0x000fea0003800000 */
.L_x_14362:
[----:B------:R-:W4:Y:S01]  /*4050*/  LDS R127, [R127.X4+0xde0] ;  /* 0x000de0007f7f7984 */ /* 0x000f220000004800 */
[----:B------:R-:W-:Y:S01]  /*4060*/  BSSY B0, `(.L_x_14364) ;  /* 0x0000008000007945 */ /* 0x000fe20003800000 */
[----:B------:R-:W-:Y:S05]  /*4070*/  @!P1 BRA `(.L_x_14365) ;  /* 0x0000006000009947 */ /* 0x000fea0003800000 */
[----:B---3--:R-:W-:-:S04]  /*4080*/  IMAD.WIDE.U32 R66, R135, c[0x0][0x2b0], R82 ;  /* 0x0000ac0087427a25 */ /* 0x008fc800078e0052 */
[----:B------:R-:W-:Y:S01]  /*4090*/  IMAD.WIDE.U32 R62, R135, c[0x0][0x2d0], R96 ;  /* 0x0000b400873e7a25 */ /* 0x000fe200078e0060 */
[----:B------:R-:W-:-:S04]  /*40a0*/  IADD3 R67, R115, R67, RZ ;  /* 0x0000004373437210 */ /* 0x000fc80007ffe0ff */
[----:B------:R-:W-:Y:S01]  /*40b0*/  IADD3 R63, R117, R63, RZ ;  /* 0x0000003f753f7210 */ /* 0x000fe20007ffe0ff */
[----:B------:R3:W-:Y:S04]  /*40c0*/  RED.E.ADD.F32.FTZ.RN.STRONG.GPU [R66.64], R128 ;  /* 0x000000804200798e */ /* 0x0007e8000c10e78a */
[----:B----4-:R3:W-:Y:S02]  /*40d0*/  RED.E.ADD.F32.FTZ.RN.STRONG.GPU [R62.64], R127 ;  /* 0x0000007f3e00798e */ /* 0x0107e4000c10e78a */
.L_x_14365:
[----:B------:R-:W-:Y:S05]  /*40e0*/  BSYNC B0 ;  /* 0x0000000000007941 */ /* 0x000fea0003800000 */
.L_x_14364:
        /* <DEDUP_REMOVED lines=9> */
.L_x_14367:
[----:B------:R-:W-:Y:S05]  /*4180*/  BSYNC B0 ;  /* 0x0000000000007941 */ /* 0x000fea0003800000 */
.L_x_14366:
        /* <DEDUP_REMOVED lines=9> */
.L_x_14369:
[----:B------:R-:W-:Y:S05]  /*4220*/  BSYNC B0 ;  /* 0x0000000000007941 */ /* 0x000fea0003800000 */
.L_x_14368:
        /* <DEDUP_REMOVED lines=9> */
.L_x_14371:
[----:B------:R-:W-:Y:S05]  /*42c0*/  BSYNC B0 ;  /* 0x0000000000007941 */ /* 0x000fea0003800000 */
.L_x_14370:
        /* <DEDUP_REMOVED lines=9> */
.L_x_14373:
[----:B------:R-:W-:Y:S05]  /*4360*/  BSYNC B0 ;  /* 0x0000000000007941 */ /* 0x000fea0003800000 */
.L_x_14372:
[----:B0-----:R-:W0:Y:S01]  /*4370*/  SHFL.DOWN PT, R67, R126, 0x1, 0x1f ;  /* 0x08201f007e437f89 */ /* 0x001e2200000e0000 */
[----:B------:R-:W-:Y:S01]  /*4380*/  ISETP.GT.AND P0, PT, R21, 0x1e, PT ;  /* 0x0000001e1500780c */ /* 0x000fe20003f04270 */
[-C--:B------:R-:W-:Y:S01]  /*4390*/  FMUL.FTZ R43, R43, R36.reuse ;  /* 0x000000242b2b7220 */ /* 0x080fe20000410000 */
[----:B------:R-:W-:Y:S01]  /*43a0*/  ISETP.NE.AND P1, PT, R21, RZ, PT ;  /* 0x000000ff1500720c */ /* 0x000fe20003f25270 */
[----:B------:R-:W5:Y:S01]  /*43b0*/  SHFL.DOWN PT, R63, R134, 0x1, 0x1f ;  /* 0x08201f00863f7f89 */ /* 0x000f6200000e0000 */
[----:B------:R-:W-:Y:S01]  /*43c0*/  FMUL.FTZ R62, R107, R36 ;  /* 0x000000246b3e7220 */ /* 0x000fe20000410000 */
[----:B------:R-:W-:Y:S01]  /*43d0*/  ISETP.NE.AND P2, PT, R11, RZ, PT ;  /* 0x000000ff0b00720c */ /* 0x000fe20003f45270 */
[----:B------:R-:W-:Y:S01]  /*43e0*/  FFMA.FTZ R42, R42, R37, R43 ;  /* 0x000000252a2a7223 */ /* 0x000fe2000001002b */
        /* <DEDUP_REMOVED lines=16> */
[----:B------:R-:W-:-:S09]  /*44f0*/  FFMA.FTZ R48, R45, R33, R48 ;  /* 0x000000212d307223 */ /* 0x000fd20000010030 */
        /* <DEDUP_REMOVED lines=13> */
[-C--:B------:R-:W-:Y:S01]  /*45d0*/  FMUL.FTZ R63, R107, R37.reuse ;  /* 0x000000256b3f7220 */ /* 0x080fe20000410000 */
[----:B------:R-:W-:Y:S02]  /*45e0*/  ISETP.GT.AND P0, PT, R21, 0xf, PT ;  /* 0x0000000f1500780c */ /* 0x000fe40003f04270 */
[----:B------:R-:W5:Y:S01]  /*45f0*/  SHFL.DOWN PT, R115, R134, 0x10, 0x1f ;  /* 0x0a001f0086737f89 */ /* 0x000f6200000e0000 */
[C---:B------:R-:W-:Y:S02]  /*4600*/  FFMA.FTZ R67, R106.reuse, R36, -R63 ;  /* 0x000000246a437223 */ /* 0x040fe4000001083f */
[----:B------:R-:W-:Y:S02]  /*4610*/  FFMA.FTZ R63, R106, R37, R62 ;  /* 0x000000256a3f7223 */ /* 0x000fe4000001003e */
[----:B------:R-:W-:Y:S02]  /*4620*/  FMUL.FTZ R67, R38, R67 ;  /* 0x0000004326437220 */ /* 0x000fe40000410000 */
[----:B------:R-:W-:-:S02]  /*4630*/  FFMA.FTZ R38, R106, R60, -R43 ;  /* 0x0000003c6a267223 */ /* 0x000fc4000001082b */
[C---:B------:R-:W-:Y:S02]  /*4640*/  FMUL.FTZ R36, R107.reuse, R60 ;  /* 0x0000003c6b247220 */ /* 0x040fe40000410000 */
[----:B------:R-:W-:Y:S02]  /*4650*/  FMUL.FTZ R37, R107, R119 ;  /* 0x000000776b257220 */ /* 0x000fe40000410000 */
[----:B------:R-:W-:Y:S02]  /*4660*/  FMUL.FTZ R61, R61, R38 ;  /* 0x000000263d3d7220 */ /* 0x000fe40000410000 */
[C---:B------:R-:W-:Y:S02]  /*4670*/  FFMA.FTZ R38, R106.reuse, R39, R36 ;  /* 0x000000276a267223 */ /* 0x040fe40000010024 */
[----:B------:R-:W-:Y:S02]  /*4680*/  FFMA.FTZ R36, R106, R118, -R37 ;  /* 0x000000766a247223 */ /* 0x000fe40000010825 */
[----:B------:R-:W-:-:S02]  /*4690*/  FMUL.FTZ R37, R107, R120 ;  /* 0x000000786b257220 */ /* 0x000fc40000410000 */
[C---:B------:R-:W-:Y:S02]  /*46a0*/  FMUL.FTZ R118, R107.reuse, R118 ;  /* 0x000000766b767220 */ /* 0x040fe40000410000 */
[-C--:B------:R-:W-:Y:S02]  /*46b0*/  FMUL.FTZ R107, R107, R122.reuse ;  /* 0x0000007a6b6b7220 */ /* 0x080fe40000410000 */
[----:B------:R-:W-:Y:S02]  /*46c0*/  FFMA.FTZ R122, R106, R122, -R37 ;  /* 0x0000007a6a7a7223 */ /* 0x000fe40000010825 */
[----:B0-----:R-:W-:Y:S02]  /*46d0*/  @!P0 FADD.FTZ R126, R126, R117 ;  /* 0x000000757e7e8221 */ /* 0x001fe40000010000 */
[C---:B------:R-:W-:Y:S02]  /*46e0*/  FFMA.FTZ R37, R106.reuse, R119, R118 ;  /* 0x000000776a257223 */ /* 0x040fe40000010076 */
[----:B------:R-:W-:Y:S01]  /*46f0*/  FMUL.FTZ R36, R121, R36 ;  /* 0x0000002479247220 */ /* 0x000fe20000410000 */
[----:B------:R-:W-:Y:S01]  /*4700*/  MOV R135, R126 ;  /* 0x0000007e00877202 */ /* 0x000fe20000000f00 */
[----:B------:R-:W-:-:S02]  /*4710*/  FFMA.FTZ R106, R106, R120, R107 ;  /* 0x000000786a6a7223 */ /* 0x000fc4000001006b */
[----:B------:R-:W-:Y:S02]  /*4720*/  FMUL.FTZ R122, R125, R122 ;  /* 0x0000007a7d7a7220 */ /* 0x000fe40000410000 */
[----:B-----5:R-:W-:Y:S02]  /*4730*/  @!P0 FADD.FTZ R134, R134, R115 ;  /* 0x0000007386868221 */ /* 0x020fe40000010000 */
[----:B------:R-:W-:Y:S02]  /*4740*/  FFMA.FTZ R63, R64, R63, R67 ;  /* 0x0000003f403f7223 */ /* 0x000fe40000010043 */
[----:B------:R-:W-:Y:S01]  /*4750*/  FFMA.FTZ R38, R65, R38, R61 ;  /* 0x0000002641267223 */ /* 0x000fe2000001003d */
[----:B------:R0:W-:Y:S01]  /*4760*/  @!P1 STS.64 [0x1088], R134 ;  /* 0x00108886ff009388 */ /* 0x0001e20000000a00 */
        /* <DEDUP_REMOVED lines=18> */
.L_x_14375:
[----:B0-----:R-:W-:Y:S05]  /*4890*/  BSYNC B0 ;  /* 0x0000000000007941 */ /* 0x001fea0003800000 */
.L_x_14374:
[----:B------:R-:W-:Y:S02]  /*48a0*/  IADD3 R111, R111, 0x1, RZ ;  /* 0x000000016f6f7810 */ /* 0x000fe40007ffe0ff */
[----:B------:R-:W-:Y:S02]  /*48b0*/  IADD3 R112, P1, R112, 0x1, RZ ;  /* 0x0000000170707810 */ /* 0x000fe40007f3e0ff */
[----:B------:R-:W-:Y:S02]  /*48c0*/  ISETP.GE.AND P0, PT, R111, c[0x0][0x16c], PT ;  /* 0x00005b006f007a0c */ /* 0x000fe40003f06270 */
[----:B------:R-:W-:-:S11]  /*48d0*/  IADD3.X R113, RZ, R113, RZ, P1, !PT ;  /* 0x00000071ff717210 */ /* 0x000fd60000ffe4ff */
[----:B------:R-:W-:Y:S01]  /*48e0*/  @P0 CALL.REL.NOINC `(.L_x_14345) ;  /* 0x0000001000000944 */ /* 0x000fe20003c00000 */
[----:B------:R-:W-:Y:S05]  /*48f0*/  BRA `(.L_x_14376) ;  /* 0xffffd03000007947 */ /* 0x000fea000383ffff */
.L_x_14345:
[----:B------:R-:W-:Y:S01]  /*4900*/  BAR.SYNC.DEFER_BLOCKING 0x0 ;  /* 0x0000000000007b1d */ /* 0x000fe20000010000 */
[----:B------:R-:W-:-:S05]  /*4910*/  IMAD.WIDE R34, R11, 0x10, R70 ;  /* 0x000000100b227825 */ /* 0x000fca00078e0246 */
[----:B------:R-:W5:Y:S01]  /*4920*/  LDG.E.128 R40, [R34.64] ;  /* 0x0000000a22287981 */ /* 0x000f62000c1e1d00 */
[----:B------:R-:W-:Y:S01]  /*4930*/  IADD3 R56, R20, -0x1, RZ ;  /* 0xffffffff14387810 */ /* 0x000fe20007ffe0ff */
[----:B------:R-:W-:Y:S01]  /*4940*/  IMAD R46, R6, c[0x0][0x2d8], RZ ;  /* 0x0000b600062e7a24 */ /* 0x000fe200078e02ff */
[----:B------:R-:W-:Y:S02]  /*4950*/  UIADD3 UR4, UR4, -0x100, URZ ;  /* 0xffffff0004047890 */ /* 0x000fe4000fffe03f */
[----:B------:R-:W-:Y:S01]  /*4960*/  SHF.L.U32 R44, R56, 0x7, RZ ;  /* 0x00000007382c7819 */ /* 0x000fe200000006ff */
[----:B------:R-:W-:-:S03]  /*4970*/  IMAD R47, R5, c[0x0][0x2dc], R46 ;  /* 0x0000b700052f7a24 */ /* 0x000fc600078e022e */
[----:B------:R-:W-:Y:S01]  /*4980*/  SHF.R.S32.HI R45, RZ, 0x1f, R44 ;  /* 0x0000001fff2d7819 */ /* 0x000fe2000001142c */
[----:B-----5:R-:W-:Y:S01]  /*4990*/  STS.128 [R21.X16], R40 ;  /* 0x0000002815007388 */ /* 0x020fe2000000cc00 */
[----:B------:R-:W-:-:S06]  /*49a0*/  NOP ;  /* 0x0000000000007918 */ /* 0x000fcc0000000000 */
[----:B------:R-:W0:Y:S04]  /*49b0*/  LDS.128 R36, [R21.X16] ;  /* 0x0000000015247984 */ /* 0x000e28000000cc00 */
[----:B------:R-:W-:Y:S06]  /*49c0*/  BAR.SYNC.DEFER_BLOCKING 0x0 ;  /* 0x0000000000007b1d */ /* 0x000fec0000010000 */
[----:B------:R-:W-:Y:S01]  /*49d0*/  STS.128 [R21.X16], R48 ;  /* 0x0000003015007388 */ /* 0x000fe2000000cc00 */
[----:B0-----:R-:W-:-:S02]  /*49e0*/  FADD.FTZ R37, R37, R4 ;  /* 0x0000000425257221 */ /* 0x001fc40000010000 */
[--C-:B------:R-:W-:Y:S02]  /*49f0*/  FADD.FTZ R38, R38, R4.reuse ;  /* 0x0000000426267221 */ /* 0x100fe40000010000 */
[--C-:B------:R-:W-:Y:S01]  /*4a00*/  FADD.FTZ R36, R36, R4.reuse ;  /* 0x0000000424247221 */ /* 0x100fe20000010000 */
[----:B------:R-:W-:Y:S01]  /*4a10*/  FSETP.GTU.FTZ.AND P1, PT, R37, 20, PT ;  /* 0x41a000002500780b */ /* 0x000fe20003f3c000 */
[----:B------:R-:W-:Y:S01]  /*4a20*/  FADD.FTZ R39, R39, R4 ;  /* 0x0000000427277221 */ /* 0x000fe20000010000 */
[----:B------:R-:W-:Y:S02]  /*4a30*/  FSETP.GTU.FTZ.AND P2, PT, R38, 20, PT ;  /* 0x41a000002600780b */ /* 0x000fe40003f5c000 */
[----:B------:R-:W-:Y:S02]  /*4a40*/  FSETP.GTU.FTZ.AND P0, PT, R36, 20, PT ;  /* 0x41a000002400780b */ /* 0x000fe40003f1c000 */
[----:B------:R-:W-:-:S07]  /*4a50*/  FSETP.GTU.FTZ.AND P3, PT, R39, 20, PT ;  /* 0x41a000002700780b */ /* 0x000fce0003f7c000 */
[----:B------:R-:W-:Y:S02]  /*4a60*/  @!P1 FMUL.FTZ R34, R37, -1.4426950216293334961 ;  /* 0xbfb8aa3b25229820 */ /* 0x000fe40000410000 */
[----:B------:R-:W-:Y:S02]  /*4a70*/  @!P2 FMUL.FTZ R35, R38, -1.4426950216293334961 ;  /* 0xbfb8aa3b2623a820 */ /* 0x000fe40000410000 */
[----:B------:R-:W-:Y:S02]  /*4a80*/  @!P0 FMUL.FTZ R33, R36, -1.4426950216293334961 ;  /* 0xbfb8aa3b24218820 */ /* 0x000fe40000410000 */
[----:B------:R-:W0:Y:S01]  /*4a90*/  @!P1 MUFU.EX2 R34, R34 ;  /* 0x0000002200229308 */ /* 0x000e220000000800 */
[----:B------:R-:W-:Y:S01]  /*4aa0*/  @!P3 FMUL.FTZ R42, R39, -1.4426950216293334961 ;  /* 0xbfb8aa3b272ab820 */ /* 0x000fe20000410000 */
[----:B------:R-:W-:-:S06]  /*4ab0*/  NOP ;  /* 0x0000000000007918 */ /* 0x000fcc0000000000 */
[----:B------:R5:W3:Y:S01]  /*4ac0*/  @!P2 MUFU.EX2 R41, R35 ;  /* 0x000000230029a308 */ /* 0x000ae20000000800 */
[----:B------:R-:W4:Y:S01]  /*4ad0*/  LDS.128 R36, [R21.X16] ;  /* 0x0000000015247984 */ /* 0x000f22000000cc00 */
[----:B0-----:R-:W-:-:S06]  /*4ae0*/  @!P1 FADD.FTZ R40, R34, 1 ;  /* 0x3f80000022289421 */ /* 0x001fcc0000010000 */
[----:B------:R3:W0:Y:S01]  /*4af0*/  @!P3 MUFU.EX2 R43, R42 ;  /* 0x0000002a002bb308 */ /* 0x0006220000000800 */
[----:B-----5:R-:W-:-:S04]  /*4b00*/  IMAD.WIDE.U32 R34, R5, c[0x0][0x2d8], R44 ;  /* 0x0000b60005227a25 */ /* 0x020fc800078e002c */
[----:B------:R-:W-:Y:S01]  /*4b10*/  IMAD.WIDE.U32 R44, R5, c[0x0][0x2f8], R44 ;  /* 0x0000be00052c7a25 */ /* 0x000fe200078e002c */
[----:B------:R-:W-:Y:S02]  /*4b20*/  IADD3 R35, R35, R47, RZ ;  /* 0x0000002f23237210 */ /* 0x000fe40007ffe0ff */
[----:B------:R-:W5:Y:S01]  /*4b30*/  @!P0 MUFU.EX2 R33, R33 ;  /* 0x0000002100218308 */ /* 0x000f620000000800 */
[----:B---3--:R-:W-:Y:S02]  /*4b40*/  @!P2 FADD.FTZ R42, R41, 1 ;  /* 0x3f800000292aa421 */ /* 0x008fe40000010000 */
[----:B------:R-:W-:Y:S02]  /*4b50*/  IMAD R41, R3, c[0x0][0x2e0], RZ ;  /* 0x0000b80003297a24 */ /* 0x000fe400078e02ff */
[----:B------:R-:W-:-:S03]  /*4b60*/  IMAD.WIDE.U32 R34, R0, c[0x0][0x2e0], R34 ;  /* 0x0000b80000227a25 */ /* 0x000fc600078e0022 */
[----:B------:R3:W2:Y:S01]  /*4b70*/  @!P1 MUFU.RCP R46, R40 ;  /* 0x00000028002e9308 */ /* 0x0006a20000001000 */
[----:B------:R-:W-:Y:S02]  /*4b80*/  IMAD R41, R0, c[0x0][0x2e4], R41 ;  /* 0x0000b90000297a24 */ /* 0x000fe400078e0229 */
[----:B0-----:R-:W-:-:S03]  /*4b90*/  @!P3 FADD.FTZ R43, R43, 1 ;  /* 0x3f8000002b2bb421 */ /* 0x001fc60000010000 */
[----:B------:R-:W-:Y:S01]  /*4ba0*/  IADD3 R35, R35, R41, RZ ;  /* 0x0000002923237210 */ /* 0x000fe20007ffe0ff */
[----:B-----5:R-:W-:Y:S01]  /*4bb0*/  @!P0 FADD.FTZ R33, R33, 1 ;  /* 0x3f80000021218421 */ /* 0x020fe20000010000 */
[C---:B---3--:R-:W-:Y:S01]  /*4bc0*/  LEA R40, P4, R34.reuse, c[0x0][0x330], 0x2 ;  /* 0x0000cc0022287a11 */ /* 0x048fe200078810ff */
[----:B------:R-:W0:Y:S03]  /*4bd0*/  @!P2 MUFU.RCP R47, R42 ;  /* 0x0000002a002fa308 */ /* 0x000e260000001000 */
[----:B------:R-:W-:Y:S02]  /*4be0*/  LEA.HI.X R41, R34, c[0x0][0x334], R35, 0x2, P4 ;  /* 0x0000cd0022297a11 */ /* 0x000fe400020f1423 */
[----:B------:R-:W-:Y:S01]  /*4bf0*/  IADD3 R12, P4, R12, -0x200, RZ ;  /* 0xfffffe000c0c7810 */ /* 0x000fe20007f9e0ff */
[----:B--2---:R-:W-:Y:S01]  /*4c00*/  @!P1 FMUL.FTZ R53, R53, R46 ;  /* 0x0000002e35359220 */ /* 0x004fe20000410000 */
[----:B------:R-:W-:Y:S01]  /*4c10*/  IADD3 R70, P1, R70, -0x200, RZ ;  /* 0xfffffe0046467810 */ /* 0x000fe20007f3e0ff */
[----:B------:R-:W-:Y:S01]  /*4c20*/  IMAD.WIDE R34, R11, 0x10, R40 ;  /* 0x000000100b227825 */ /* 0x000fe200078e0228 */
[----:B------:R-:W2:Y:S01]  /*4c30*/  @!P0 MUFU.RCP R33, R33 ;  /* 0x0000002100218308 */ /* 0x000ea20000001000 */
[----:B------:R-:W-:-:S02]  /*4c40*/  IADD3.X R13, R13, -0x1, RZ, P4, !PT ;  /* 0xffffffff0d0d7810 */ /* 0x000fc400027fe4ff */
[----:B------:R-:W-:Y:S01]  /*4c50*/  IMAD R46, R6, c[0x0][0x2f8], RZ ;  /* 0x0000be00062e7a24 */ /* 0x000fe200078e02ff */
[----:B----4-:R3:W-:Y:S01]  /*4c60*/  STG.E.128 [R34.64], R36 ;  /* 0x0000002422007986 */ /* 0x0107e2000c101d0a */
[----:B------:R-:W-:Y:S01]  /*4c70*/  IADD3.X R71, R71, -0x1, RZ, P1, !PT ;  /* 0xffffffff47477810 */ /* 0x000fe20000ffe4ff */
[----:B0-----:R-:W-:Y:S02]  /*4c80*/  @!P2 FMUL.FTZ R54, R54, R47 ;  /* 0x0000002f3636a220 */ /* 0x001fe40000410000 */
[----:B------:R-:W0:Y:S01]  /*4c90*/  @!P3 MUFU.RCP R48, R43 ;  /* 0x0000002b0030b308 */ /* 0x000e220000001000 */
[----:B------:R-:W-:Y:S01]  /*4ca0*/  BAR.SYNC.DEFER_BLOCKING 0x0 ;  /* 0x0000000000007b1d */ /* 0x000fe20000010000 */
[----:B------:R-:W-:Y:S01]  /*4cb0*/  IMAD R47, R3, c[0x0][0x300], RZ ;  /* 0x0000c000032f7a24 */ /* 0x000fe200078e02ff */
[----:B------:R-:W-:Y:S02]  /*4cc0*/  IADD3 R16, P1, R16, -0x400, RZ ;  /* 0xfffffc0010107810 */ /* 0x000fe40007f3e0ff */
[----:B------:R-:W-:-:S02]  /*4cd0*/  IADD3 R18, P2, R18, -0x400, RZ ;  /* 0xfffffc0012127810 */ /* 0x000fc40007f5e0ff */
[----:B------:R-:W-:Y:S01]  /*4ce0*/  IADD3.X R17, R17, -0x1, RZ, P1, !PT ;  /* 0xffffffff11117810 */ /* 0x000fe20000ffe4ff */
[----:B--2---:R-:W-:Y:S01]  /*4cf0*/  @!P0 FMUL.FTZ R52, R52, R33 ;  /* 0x0000002134348220 */ /* 0x004fe20000410000 */
[----:B------:R-:W-:Y:S01]  /*4d00*/  IADD3.X R19, R19, -0x1, RZ, P2, !PT ;  /* 0xffffffff13137810 */ /* 0x000fe200017fe4ff */
[----:B------:R-:W-:Y:S02]  /*4d10*/  IMAD R33, R5, c[0x0][0x2fc], R46 ;  /* 0x0000bf0005217a24 */ /* 0x000fe400078e022e */
[----:B------:R-:W-:-:S03]  /*4d20*/  FADD.FTZ R10, R52, R10 ;  /* 0x0000000a340a7221 */ /* 0x000fc60000010000 */
[----:B------:R-:W-:Y:S01]  /*4d30*/  IADD3 R45, R45, R33, RZ ;  /* 0x000000212d2d7210 */ /* 0x000fe20007ffe0ff */
[----:B0-----:R-:W-:Y:S01]  /*4d40*/  @!P3 FMUL.FTZ R55, R55, R48 ;  /* 0x000000303737b220 */ /* 0x001fe20000410000 */
[----:B------:R-:W-:Y:S01]  /*4d50*/  IADD3 R14, P3, R14, -0x200, RZ ;  /* 0xfffffe000e0e7810 */ /* 0x000fe20007f7e0ff */
[C---:B------:R-:W-:Y:S02]  /*4d60*/  IMAD R33, R0.reuse, c[0x0][0x304], R47 ;  /* 0x0000c10000217a24 */ /* 0x040fe400078e022f */
[----:B---3--:R-:W-:Y:S01]  /*4d70*/  IMAD.WIDE.U32 R34, R0, c[0x0][0x300], R44 ;  /* 0x0000c00000227a25 */ /* 0x008fe200078e002c */
[----:B------:R-:W-:Y:S01]  /*4d80*/  IADD3.X R15, R15, -0x1, RZ, P3, !PT ;  /* 0xffffffff0f0f7810 */ /* 0x000fe20001ffe4ff */
[----:B------:R0:W-:Y:S01]  /*4d90*/  STS.128 [R21.X16], R52 ;  /* 0x0000003415007388 */ /* 0x0001e2000000cc00 */
[----:B------:R-:W-:-:S06]  /*4da0*/  NOP ;  /* 0x0000000000007918 */ /* 0x000fcc0000000000 */
[----:B------:R-:W2:Y:S01]  /*4db0*/  LDS.128 R40, [R21.X16] ;  /* 0x0000000015287984 */ /* 0x000ea2000000cc00 */
[----:B------:R-:W-:Y:S02]  /*4dc0*/  IADD3 R33, R35, R33, RZ ;  /* 0x0000002123217210 */ /* 0x000fe40007ffe0ff */
[----:B------:R-:W-:-:S04]  /*4dd0*/  LEA R36, P0, R34, c[0x0][0x340], 0x2 ;  /* 0x0000d00022247a11 */ /* 0x000fc800078010ff */
[----:B------:R-:W-:Y:S02]  /*4de0*/  LEA.HI.X R37, R34, c[0x0][0x344], R33, 0x2, P0 ;  /* 0x0000d10022257a11 */ /* 0x000fe400000f1421 */
[----:B------:R-:W-:Y:S01]  /*4df0*/  ISETP.GT.AND P0, PT, R20, 0x1, PT ;  /* 0x000000011400780c */ /* 0x000fe20003f04270 */
[----:B0-----:R-:W-:Y:S01]  /*4e00*/  FADD.FTZ R53, R10, R53 ;  /* 0x000000350a357221 */ /* 0x001fe20000010000 */
[----:B------:R-:W-:Y:S01]  /*4e10*/  MOV R20, R56 ;  /* 0x0000003800147202 */ /* 0x000fe20000000f00 */
[----:B------:R-:W-:-:S04]  /*4e20*/  IMAD.WIDE R34, R11, 0x10, R36 ;  /* 0x000000100b227825 */ /* 0x000fc800078e0224 */
[----:B------:R-:W-:-:S04]  /*4e30*/  FADD.FTZ R10, R53, R54 ;  /* 0x00000036350a7221 */ /* 0x000fc80000010000 */
[----:B------:R-:W-:Y:S01]  /*4e40*/  FADD.FTZ R10, R10, R55 ;  /* 0x000000370a0a7221 */ /* 0x000fe20000010000 */
[----:B--2---:R0:W-:Y:S01]  /*4e50*/  STG.E.128 [R34.64], R40 ;  /* 0x0000002822007986 */ /* 0x0041e2000c101d0a */
[----:B------:R-:W-:Y:S01]  /*4e60*/  @!P0 CALL.REL.NOINC `(.L_x_14336) ;  /* 0x0000001000008944 */ /* 0x000fe20003c00000 */
[----:B------:R-:W-:Y:S05]  /*4e70*/  BRA `(.L_x_14377) ;  /* 0xffffbb6000007947 */ /* 0x000fea000383ffff */
.L_x_14336:
[----:B------:R-:W-:Y:S02]  /*4e80*/  ISETP.NE.U32.AND P0, PT, RZ, c[0x0][0x328], PT ;  /* 0x0000ca00ff007a0c */ /* 0x000fe40003f05070 */
[----:B------:R-:W-:Y:S02]  /*4e90*/  ISETP.NE.U32.AND P2, PT, RZ, c[0x0][0x348], PT ;  /* 0x0000d200ff007a0c */ /* 0x000fe40003f45070 */
[----:B------:R-:W-:Y:S02]  /*4ea0*/  ISETP.NE.AND.EX P1, PT, RZ, c[0x0][0x32c], PT, P0 ;  /* 0x0000cb00ff007a0c */ /* 0x000fe40003f25300 */
[----:B------:R-:W-:-:S11]  /*4eb0*/  ISETP.NE.AND.EX P0, PT, RZ, c[0x0][0x34c], PT, P2 ;  /* 0x0000d300ff007a0c */ /* 0x000fd60003f05320 */
[----:B------:R-:W-:Y:S05]  /*4ec0*/  @!P1 BRA `(.L_x_14378) ;  /* 0x0000014000009947 */ /* 0x000fea0003800000 */
[----:B-----5:R-:W2:Y:S01]  /*4ed0*/  SHFL.DOWN P1, R2, R9, 0x1, 0x1f ;  /* 0x08201f0009027f89 */ /* 0x020ea20000020000 */
        /* <DEDUP_REMOVED lines=18> */
.L_x_14379:
[----:B--2---:R-:W-:Y:S05]  /*5000*/  BSYNC B0 ;  /* 0x0000000000007941 */ /* 0x004fea0003800000 */
.L_x_14378:
        /* <DEDUP_REMOVED lines=8> */
[----:B-----5:R-:W2:Y:S02]  /*5090*/  SHFL.DOWN P0, R2, R5, 0x2, 0x1f ;  /* 0x08401f0005027f89 */ /* 0x020ea40000000000 */
        /* <DEDUP_REMOVED lines=14> */
.L_x_14381:
[----:B------:R-:W2:Y:S02]  /*5180*/  S2R R11, SR_TID.X ;  /* 0x00000000000b7919 */ /* 0x000ea40000002100 */
.L_x_14382:
[----:B--2---:R-:W-:Y:S05]  /*5190*/  BSYNC B0 ;  /* 0x0000000000007941 */ /* 0x004fea0003800000 */
.L_x_14380:
[----:B------:R-:W-:-:S13]  /*51a0*/  ISETP.GE.AND P0, PT, R11, c[0x0][0x16c], PT ;  /* 0x00005b000b007a0c */ /* 0x000fda0003f06270 */
[----:B------:R-:W-:Y:S05]  /*51b0*/  @P0 EXIT ;  /* 0x000000000000094d */ /* 0x000fea0003800000 */
[----:B------:R-:W-:Y:S02]  /*51c0*/  IMAD R3, R3, c[0x0][0x288], RZ ;  /* 0x0000a20003037a24 */ /* 0x000fe400078e02ff */
[----:B-----5:R-:W-:-:S04]  /*51d0*/  IMAD.WIDE.U32 R4, R0, c[0x0][0x288], RZ ;  /* 0x0000a20000047a25 */ /* 0x020fc800078e00ff */
[----:B------:R-:W-:-:S05]  /*51e0*/  IMAD R3, R0, c[0x0][0x28c], R3 ;  /* 0x0000a30000037a24 */ /* 0x000fca00078e0203 */
[----:B------:R-:W-:Y:S02]  /*51f0*/  IADD3 R13, R5, R3, RZ ;  /* 0x00000003050d7210 */ /* 0x000fe40007ffe0ff */
.L_x_14383:
        /* <DEDUP_REMOVED lines=17> */
.L_x_14384:
        /* <DEDUP_REMOVED lines=15> */
.L_x_14785:


//--------------------- .text._Z25selective_scan_bwd_kernelI32Selective_Scan_bwd_kernel_traitsILi32ELi4ELb1ELb1ELb1ELb1ELb1EfN3c107complexIfEEEEv12SSMParamsBwd --------------------------
	.section	.text._Z25selective_scan_bwd_kernelI32Selective_Scan_bwd_kernel_traitsILi32ELi4ELb1ELb1ELb1ELb1ELb1EfN3c107complexIfEEEEv12SSMParamsBwd,"ax",@progbits
	.sectioninfo	@"SHI_REGISTERS=152"
	.align	128
        .global         _Z25selective_scan_bwd_kernelI32Selective_Scan_bwd_kernel_traitsILi32ELi4ELb1ELb1ELb1ELb1ELb1EfN3c107complexIfEEEEv12SSMParamsBwd
        .type           _Z25selective_scan_bwd_kernelI32Selective_Scan_bwd_kernel_traitsILi32ELi4ELb1ELb1ELb1ELb1ELb1EfN3c107complexIfEEEEv12SSMParamsBwd,@function
        .size           _Z25selective_scan_bwd_kernelI32Selective_Scan_bwd_kernel_traitsILi32ELi4ELb1ELb1ELb1ELb1ELb1EfN3c107complexIfEEEEv12SSMParamsBwd,(.L_x_14786 - _Z25selective_scan_bwd_kernelI32Selective_Scan_bwd_kernel_traitsILi32ELi4ELb1ELb1ELb1ELb1ELb1EfN3c107complexIfEEEEv12SSMParamsBwd)
        .other          _Z25selective_scan_bwd_kernelI32Selective_Scan_bwd_kernel_traitsILi32ELi4ELb1ELb1ELb1ELb1ELb1EfN3c107complexIfEEEEv12SSMParamsBwd,@"STO_CUDA_ENTRY STV_DEFAULT"
_Z25selective_scan_bwd_kernelI32Selective_Scan_bwd_kernel_traitsILi32ELi4ELb1ELb1ELb1ELb1ELb1EfN3c107complexIfEEEEv12SSMParamsBwd:
.text._Z25selective_scan_bwd_kernelI32Selective_Scan_bwd_kernel_traitsILi32ELi4ELb1ELb1ELb1ELb1ELb1EfN3c107complexIfEEEEv12SSMParamsBwd:
        /* <DEDUP_REMOVED lines=27> */
[----:B------:R-:W-:Y:S01]  /*01b0*/  CS2R R70, SRZ ;  /* 0x0000000000467805 */ /* 0x000fe2000001ff00 */
[----:B------:R-:W-:Y:S01]  /*01c0*/  CS2R R24, SRZ ;  /* 0x0000000000187805 */ /* 0x000fe2000001ff00 */
        /* <DEDUP_REMOVED lines=35> */
[----:B------:R-:W-:Y:S01]  /*0400*/  IMAD.WIDE.U32 R2, R32, c[0x0][0x1d8], R2 ;  /* 0x0000760020027a25 */ /* 0x000fe200078e0002 */
[----:B------:R-:W-:-:S03]  /*0410*/  IADD3 R73, P2, R13, R4, RZ ;  /* 0x000000040d497210 */ /* 0x000fc60007f5e0ff */
[----:B------:R-:W-:-:S04]  /*0420*/  IMAD.WIDE.U32 R10, R28, c[0x0][0x1b0], RZ ;  /* 0x00006c001c0a7a25 */ /* 0x000fc800078e00ff */
[----:B------:R-:W-:Y:S01]  /*0430*/  IMAD R17, R28, c[0x0][0x1b4], R17 ;  /* 0x00006d001c117a24 */ /* 0x000fe200078e0211 */
[----:B------:R-:W-:Y:S01]  /*0440*/  @P1 IADD3 R26, R26, 0x1, RZ ;  /* 0x000000011a1a1810 */ /* 0x000fe20007ffe0ff */
[----:B------:R-:W-:-:S03]  /*0450*/  IMAD.WIDE.U32 R6, R32, c[0x0][0x280], R6 ;  /* 0x0000a00020067a25 */ /* 0x000fc600078e0006 */
[----:B------:R-:W-:Y:S01]  /*0460*/  IADD3 R11, R11, R17, RZ ;  /* 0x000000110b0b7210 */ /* 0x000fe20007ffe0ff */
[----:B------:R-:W-:Y:S01]  /*0470*/  IMAD R19, R32, c[0x0][0x1ec], R19 ;  /* 0x00007b0020137a24 */ /* 0x000fe200078e0213 */
[----:B------:R-:W-:Y:S01]  /*0480*/  @!P3 IADD3 R26, -R26, RZ, RZ ;  /* 0x000000ff1a1ab210 */ /* 0x000fe20007ffe1ff */
[C---:B------:R-:W-:Y:S01]  /*0490*/  IMAD R0, R32.reuse, c[0x0][0x284], R21 ;  /* 0x0000a10020007a24 */ /* 0x040fe200078e0215 */
[----:B------:R-:W-:Y:S01]  /*04a0*/  IADD3 R21, P1, R13, R2, RZ ;  /* 0x000000020d157210 */ /* 0x000fe20007f3e0ff */
[----:B------:R-:W-:Y:S01]  /*04b0*/  IMAD R17, R31, c[0x0][0x1d8], RZ ;  /* 0x000076001f117a24 */ /* 0x000fe200078e02ff */
[----:B------:R-:W-:Y:S02]  /*04c0*/  IADD3 R13, P4, R13, R6, RZ ;  /* 0x000000060d0d7210 */ /* 0x000fe40007f9e0ff */
[----:B------:R-:W-:Y:S01]  /*04d0*/  @!P0 LOP3.LUT R26, RZ, c[0x0][0x178], RZ, 0x33, !PT ;  /* 0x00005e00ff1a8a12 */ /* 0x000fe200078e33ff */
[----:B------:R-:W-:Y:S01]  /*04e0*/  IMAD R17, R32, c[0x0][0x1dc], R17 ;  /* 0x0000770020117a24 */ /* 0x000fe200078e0211 */
[----:B------:R-:W-:-:S02]  /*04f0*/  IADD3.X R4, R15, R5, R19, P2, !PT ;  /* 0x000000050f047210 */ /* 0x000fc400017fe413 */
[----:B------:R-:W-:Y:S01]  /*0500*/  LEA R72, P0, R73, c[0x0][0x248], 0x2 ;  /* 0x0000920049487a11 */ /* 0x000fe200078010ff */
[C---:B------:R-:W-:Y:S01]  /*0510*/  IMAD.WIDE.U32 R8, R26.reuse, c[0x0][0x1a8], R8 ;  /* 0x00006a001a087a25 */ /* 0x040fe200078e0008 */
[----:B------:R-:W-:Y:S02]  /*0520*/  IADD3.X R6, R15, R7, R0, P4, !PT ;  /* 0x000000070f067210 */ /* 0x000fe400027fe400 */
[----:B------:R-:W-:Y:S01]  /*0530*/  SHF.R.S32.HI R0, RZ, 0x1f, R26 ;  /* 0x0000001fff007819 */ /* 0x000fe2000001141a */
[----:B------:R-:W-:Y:S01]  /*0540*/  IMAD.WIDE.U32 R10, R26, c[0x0][0x1c8], R10 ;  /* 0x000072001a0a7a25 */ /* 0x000fe200078e000a */
[----:B------:R-:W-:Y:S02]  /*0550*/  LEA.HI.X R73, R73, c[0x0][0x24c], R4, 0x2, P0 ;  /* 0x0000930049497a11 */ /* 0x000fe400000f1404 */
[----:B------:R-:W-:Y:S01]  /*0560*/  ISETP.NE.U32.AND P0, PT, RZ, c[0x0][0x260], PT ;  /* 0x00009800ff007a0c */ /* 0x000fe20003f05070 */
        /* <DEDUP_REMOVED lines=8> */
[----:B------:R-:W-:Y:S02]  /*05f0*/  LEA R3, R12, 0xffffff00, 0x8 ;  /* 0xffffff000c037811 */ /* 0x000fe400078e40ff */
[----:B------:R-:W-:Y:S02]  /*0600*/  LEA.HI.X R21, R21, c[0x0][0x244], R2, 0x2, P1 ;  /* 0x0000910015157a11 */ /* 0x000fe400008f1402 */
        /* <DEDUP_REMOVED lines=29> */
[----:B------:R-:W-:Y:S01]  /*07e0*/  MOV R14, c[0x0][0x174] ;  /* 0x00005d00000e7a02 */ /* 0x000fe20000000f00 */
[----:B------:R-:W-:Y:S01]  /*07f0*/  CS2R R24, SRZ ;  /* 0x0000000000187805 */ /* 0x000fe2000001ff00 */
[----:B------:R-:W-:Y:S01]  /*0800*/  UMOV UR4, URZ ;  /* 0x0000003f00047c82 */ /* 0x000fe20008000000 */
[----:B------:R-:W1:Y:S01]  /*0810*/  S2R R13, SR_LANEID ;  /* 0x00000000000d7919 */ /* 0x000e620000000000 */
[----:B0-----:R-:W-:-:S02]  /*0820*/  LOP3.LUT R0, R23, 0xffffffe0, RZ, 0xc0, !PT ;  /* 0xffffffe017007812 */ /* 0x001fc400078ec0ff */
[C---:B------:R-:W-:Y:S02]  /*0830*/  IADD3 R2, R23.reuse, 0x20, RZ ;  /* 0x0000002017027810 */ /* 0x040fe40007ffe0ff */
[C---:B------:R-:W-:Y:S02]  /*0840*/  LOP3.LUT R3, R0.reuse, 0x1f, R23, 0xf8, !PT ;  /* 0x0000001f00037812 */ /* 0x040fe400078ef817 */
[C---:B------:R-:W-:Y:S02]  /*0850*/  IADD3 R4, R23.reuse, 0x60, RZ ;  /* 0x0000006017047810 */ /* 0x040fe40007ffe0ff */
[----:B------:R-:W-:Y:S02]  /*0860*/  IADD3 R0, R0, R3, RZ ;  /* 0x0000000300007210 */ /* 0x000fe40007ffe0ff */
[----:B------:R-:W-:Y:S02]  /*0870*/  SHF.L.U32 R10, R23, 0x3, RZ ;  /* 0x00000003170a7819 */ /* 0x000fe400000006ff */
[----:B------:R-:W-:-:S02]  /*0880*/  SHF.R.S32.HI R33, RZ, 0x1f, R0 ;  /* 0x0000001fff217819 */ /* 0x000fc40000011400 */
[C---:B------:R-:W-:Y:S02]  /*0890*/  IADD3 R8, R23.reuse, 0x40, RZ ;  /* 0x0000004017087810 */ /* 0x040fe40007ffe0ff */
[C---:B------:R-:W-:Y:S02]  /*08a0*/  IADD3 R6, R23.reuse, 0x80, RZ ;  /* 0x0000008017067810 */ /* 0x040fe40007ffe0ff */
[C---:B------:R-:W-:Y:S02]  /*08b0*/  IADD3 R36, R23.reuse, 0xa0, RZ ;  /* 0x000000a017247810 */ /* 0x040fe40007ffe0ff */
[C---:B------:R-:W-:Y:S02]  /*08c0*/  IADD3 R38, R23.reuse, 0xc0, RZ ;  /* 0x000000c017267810 */ /* 0x040fe40007ffe0ff */
[----:B------:R-:W-:Y:S02]  /*08d0*/  IADD3 R40, R23, 0xe0, RZ ;  /* 0x000000e017287810 */ /* 0x000fe40007ffe0ff */
[----:B------:R-:W-:-:S02]  /*08e0*/  LEA.HI.SX32 R9, R2, R23, 0x1b ;  /* 0x0000001702097211 */ /* 0x000fc400078fdaff */
[-C--:B------:R-:W-:Y:S02]  /*08f0*/  LEA.HI.SX32 R7, R4, R23.reuse, 0x1b ;  /* 0x0000001704077211 */ /* 0x080fe400078fdaff */
[----:B------:R-:W-:Y:S02]  /*0900*/  SHF.L.U64.HI R2, R0, 0x4, R33 ;  /* 0x0000000400027819 */ /* 0x000fe40000010221 */
[C---:B------:R-:W-:Y:S02]  /*0910*/  LOP3.LUT R12, R23.reuse, 0x1f, RZ, 0xc0, !PT ;  /* 0x0000001f170c7812 */ /* 0x040fe400078ec0ff */
[-C--:B------:R-:W-:Y:S02]  /*0920*/  LEA.HI.SX32 R11, R23, R23.reuse, 0x1b ;  /* 0x00000017170b7211 */ /* 0x080fe400078fdaff */
[----:B------:R-:W-:Y:S02]  /*0930*/  LEA.HI.SX32 R10, R10, R10, 0x1b ;  /* 0x0000000a0a0a7211 */ /* 0x000fe400078fdaff */
[----:B------:R-:W-:-:S02]  /*0940*/  LEA.HI.SX32 R8, R8, R23, 0x1b ;  /* 0x0000001708087211 */ /* 0x000fc400078fdaff */
[-C--:B------:R-:W-:Y:S02]  /*0950*/  LEA.HI.SX32 R6, R6, R23.reuse, 0x1b ;  /* 0x0000001706067211 */ /* 0x080fe400078fdaff */
[-C--:B------:R-:W-:Y:S02]  /*0960*/  LEA.HI.SX32 R5, R36, R23.reuse, 0x1b ;  /* 0x0000001724057211 */ /* 0x080fe400078fdaff */
[-C--:B------:R-:W-:Y:S02]  /*0970*/  LEA.HI.SX32 R4, R38, R23.reuse, 0x1b ;  /* 0x0000001726047211 */ /* 0x080fe400078fdaff */
[----:B------:R-:W-:Y:S02]  /*0980*/  LEA.HI.SX32 R3, R40, R23, 0x1b ;  /* 0x0000001728037211 */ /* 0x000fe400078fdaff */
[----:B-1----:R-:W-:Y:S02]  /*0990*/  SHF.L.U32 R0, R0, 0x4, RZ ;  /* 0x0000000400007819 */ /* 0x002fe400000006ff */
.L_x_14427:
[----:B------:R-:W-:Y:S01]  /*09a0*/  BAR.SYNC.DEFER_BLOCKING 0x0 ;  /* 0x0000000000007b1d */ /* 0x000fe20000010000 */
[----:B0-----:R-:W-:Y:S02]  /*09b0*/  MOV R36, R22 ;  /* 0x0000001600247202 */ /* 0x001fe40000000f00 */
[----:B------:R-:W-:-:S05]  /*09c0*/  MOV R37, R21 ;  /* 0x0000001500257202 */ /* 0x000fca0000000f00 */
[----:B------:R-:W-:-:S05]  /*09d0*/  IMAD.WIDE R36, R23, 0x10, R36 ;  /* 0x0000001017247825 */ /* 0x000fca00078e0224 */
        /* <DEDUP_REMOVED lines=12> */
[----:B-1----:R-:W1:Y:S04]  /*0aa0*/  LDS.128 R40, [R13.X16] ;  /* 0x000000000d287984 */ /* 0x002e68000000cc00 */
[----:B------:R-:W-:Y:S06]  /*0ab0*/  BAR.SYNC.DEFER_BLOCKING 0x0 ;  /* 0x0000000000007b1d */ /* 0x000fec0000010000 */
[----:B------:R-:W2:Y:S01]  /*0ac0*/  LDG.E.128 R44, [R44.64] ;  /* 0x0000000a2c2c7981 */ /* 0x000ea2000c1e1d00 */
        /* <DEDUP_REMOVED lines=10> */
[--C-:B------:R-:W-:Y:S02]  /*0b70*/  FADD.FTZ R33, R40, R29.reuse ;  /* 0x0000001d28217221 */ /* 0x100fe40000010000 */
[----:B------:R-:W-:Y:S01]  /*0b80*/  FADD.FTZ R75, R42, R29 ;  /* 0x0000001d2a4b7221 */ /* 0x000fe20000010000 */
[----:B------:R-:W-:Y:S01]  /*0b90*/  FSETP.GTU.FTZ.AND P3, PT, R74, 20, PT ;  /* 0x41a000004a00780b */ /* 0x000fe20003f7c000 */
[----:B------:R-:W-:Y:S01]  /*0ba0*/  IMAD.WIDE.U32 R48, R32, c[0x0][0x1f8], R48 ;  /* 0x00007e0020307a25 */ /* 0x000fe200078e0030 */
        /* <DEDUP_REMOVED lines=8> */
[----:B--2---:R0:W-:Y:S01]  /*0c30*/  STS.128 [R13.X16], R44 ;  /* 0x0000002c0d007388 */ /* 0x0041e2000000cc00 */
[----:B------:R-:W-:-:S06]  /*0c40*/  NOP ;  /* 0x0000000000007918 */ /* 0x000fcc0000000000 */
[----:B------:R0:W1:Y:S01]  /*0c50*/  LDS.128 R36, [R13.X16] ;  /* 0x000000000d247984 */ /* 0x000062000000cc00 */
        /* <DEDUP_REMOVED lines=32> */
.L_x_14387:
[----:B------:R-:W-:Y:S05]  /*0e60*/  BSYNC B0 ;  /* 0x0000000000007941 */ /* 0x000fea0003800000 */
.L_x_14386:
        /* <DEDUP_REMOVED lines=33> */
.L_x_14389:
[----:B------:R-:W-:Y:S05]  /*1080*/  BSYNC B0 ;  /* 0x0000000000007941 */ /* 0x000fea0003800000 */
.L_x_14388:
        /* <DEDUP_REMOVED lines=33> */
.L_x_14391:
[----:B------:R-:W-:Y:S05]  /*12a0*/  BSYNC B0 ;  /* 0x0000000000007941 */ /* 0x000fea0003800000 */
.L_x_14390:
        /* <DEDUP_REMOVED lines=33> */
.L_x_14393:
[----:B------:R-:W-:Y:S05]  /*14c0*/  BSYNC B0 ;  /* 0x0000000000007941 */ /* 0x000fea0003800000 */
.L_x_14392:
[----:B------:R-:W-:Y:S06]  /*14d0*/  BAR.SYNC.DEFER_BLOCKING 0x0 ;  /* 0x0000000000007b1d */ /* 0x000fec0000010000 */
[----:B------:R-:W2:Y:S01]  /*14e0*/  LDG.E.128 R40, [R40.64] ;  /* 0x0000000a28287981 */ /* 0x000ea2000c1e1d00 */
[----:B0-----:R-:W-:Y:S02]  /*14f0*/  IMAD R45, R27, c[0x0][0x200], RZ ;  /* 0x000080001b2d7a24 */ /* 0x001fe400078e02ff */
[----:B------:R-:W-:Y:S02]  /*1500*/  IMAD R49, R31, c[0x0][0x208], RZ ;  /* 0x000082001f317a24 */ /* 0x000fe400078e02ff */
        /* <DEDUP_REMOVED lines=15> */
[----:B------:R-:W-:Y:S01]  /*1600*/  ISETP.NE.U32.AND P0, PT, RZ, c[0x0][0x270], PT ;  /* 0x00009c00ff007a0c */ /* 0x000fe20003f05070 */
[----:B------:R-:W-:-:S02]  /*1610*/  IMAD R79, R31, c[0x0][0x2f0], RZ ;  /* 0x0000bc001f4f7a24 */ /* 0x000fc400078e02ff */
[----:B------:R-:W-:Y:S01]  /*1620*/  IMAD R77, R28, c[0x0][0x2ec], R63 ;  /* 0x0000bb001c4d7a24 */ /* 0x000fe200078e023f */
[----:B------:R-:W-:Y:S01]  /*1630*/  ISETP.NE.AND.EX P0, PT, RZ, c[0x0][0x274], PT, P0 ;  /* 0x00009d00ff007a0c */ /* 0x000fe20003f05300 */
[----:B------:R-:W-:Y:S02]  /*1640*/  IMAD R79, R32, c[0x0][0x2f4], R79 ;  /* 0x0000bd00204f7a24 */ /* 0x000fe400078e024f */
        /* <DEDUP_REMOVED lines=40> */
[----:B------:R-:W-:-:S04]  /*18d0*/  IMAD.WIDE.U32 R62, R28, c[0x0][0x2e8], R60 ;  /* 0x0000ba001c3e7a25 */ /* 0x000fc800078e003c */
[----:B------:R-:W-:Y:S01]  /*18e0*/  FMUL.FTZ R65, R44, R65 ;  /* 0x000000412c417220 */ /* 0x000fe20000410000 */
[----:B------:R-:W-:Y:S01]  /*18f0*/  IADD3 R63, R63, R77, RZ ;  /* 0x0000004d3f3f7210 */ /* 0x000fe20007ffe0ff */
[----:B------:R-:W-:Y:S02]  /*1900*/  FMUL.FTZ R64, R45, R64 ;  /* 0x000000402d407220 */ /* 0x000fe40000410000 */
[----:B------:R-:W-:Y:S02]  /*1910*/  FMUL.FTZ R67, R46, R67 ;  /* 0x000000432e437220 */ /* 0x000fe40000410000 */
[----:B------:R-:W-:-:S04]  /*1920*/  IMAD.WIDE.U32 R62, R32, c[0x0][0x2f0], R62 ;  /* 0x0000bc00203e7a25 */ /* 0x000fc800078e003e */
[----:B------:R-:W-:Y:S01]  /*1930*/  FMUL.FTZ R66, R47, R66 ;  /* 0x000000422f427220 */ /* 0x000fe20000410000 */
        /* <DEDUP_REMOVED lines=30> */
.L_x_14394:
[----:B------:R-:W-:Y:S01]  /*1b20*/  FMUL.FTZ R65, R36, R65 ;  /* 0x0000004124417220 */ /* 0x000fe20000410000 */
[----:B------:R-:W-:Y:S01]  /*1b30*/  ISETP.GE.AND P0, PT, R50, 0x1, PT ;  /* 0x000000013200780c */ /* 0x000fe20003f06270 */
[----:B------:R-:W-:Y:S01]  /*1b40*/  FMUL.FTZ R64, R37, R64 ;  /* 0x0000004025407220 */ /* 0x000fe20000410000 */
[----:B------:R-:W-:Y:S01]  /*1b50*/  BAR.SYNC.DEFER_BLOCKING 0x0 ;  /* 0x0000000000007b1d */ /* 0x000fe20000010000 */
[----:B------:R-:W-:Y:S01]  /*1b60*/  FFMA.FTZ R25, R56, R65, R25 ;  /* 0x0000004138197223 */ /* 0x000fe20000010019 */
[----:B0-----:R-:W-:Y:S01]  /*1b70*/  CS2R R52, SRZ ;  /* 0x0000000000347805 */ /* 0x001fe2000001ff00 */
[----:B------:R-:W-:Y:S01]  /*1b80*/  FMUL.FTZ R67, R38, R67 ;  /* 0x0000004326437220 */ /* 0x000fe20000410000 */
[----:B------:R-:W-:Y:S01]  /*1b90*/  CS2R R54, SRZ ;  /* 0x0000000000367805 */ /* 0x000fe2000001ff00 */
[----:B------:R-:W-:Y:S02]  /*1ba0*/  FFMA.FTZ R25, R57, R64, R25 ;  /* 0x0000004039197223 */ /* 0x000fe40000010019 */
[----:B------:R-:W-:-:S02]  /*1bb0*/  FMUL.FTZ R66, R39, R66 ;  /* 0x0000004227427220 */ /* 0x000fc40000410000 */
[----:B------:R-:W-:Y:S02]  /*1bc0*/  FFMA.FTZ R25, R58, R67, R25 ;  /* 0x000000433a197223 */ /* 0x000fe40000010019 */
[-C--:B------:R-:W-:Y:S02]  /*1bd0*/  FMUL.FTZ R48, R65, R30.reuse ;  /* 0x0000001e41307220 */ /* 0x080fe40000410000 */
        /* <DEDUP_REMOVED lines=23> */
[----:B------:R-:W-:Y:S01]  /*1d50*/  MOV R52, RZ ;  /* 0x000000ff00347202 */ /* 0x000fe20000000f00 */
[----:B------:R-:W-:-:S04]  /*1d60*/  IMAD.WIDE.U32 R36, R36, R28, RZ ;  /* 0x0000001c24247225 */ /* 0x000fc800078e00ff */
        /* <DEDUP_REMOVED lines=18> */
[----:B------:R-:W-:-:S03]  /*1e90*/  LEA R41, R41, UR4, 0x8 ;  /* 0x0000000429297c11 */ /* 0x000fc6000f8e40ff */
        /* <DEDUP_REMOVED lines=31> */
.L_x_14426:
        /* <DEDUP_REMOVED lines=40> */
[----:B------:R-:W-:Y:S02]  /*2310*/  SHF.L.U32 R123, R13, 0x5, RZ ;  /* 0x000000050d7b7819 */ /* 0x000fe400000006ff */
[----:B------:R-:W-:Y:S02]  /*2320*/  LOP3.LUT R36, R36, 0xfffffe, RZ, 0xc0, !PT ;  /* 0x00fffffe24247812 */ /* 0x000fe400078ec0ff */
[----:B------:R-:W-:Y:S01]  /*2330*/  IADD3 R37, R23, 0x200, RZ ;  /* 0x0000020017257810 */ /* 0x000fe20007ffe0ff */
[----:B------:R-:W-:Y:S01]  /*2340*/  LDS.128 R40, [R123+0x10] ;  /* 0x000010007b287984 */ /* 0x000fe20000000c00 */
[----:B------:R-:W-:-:S04]  /*2350*/  IADD3 R36, R115, -R36, RZ ;  /* 0x8000002473247210 */ /* 0x000fc80007ffe0ff */
[----:B------:R-:W-:Y:S01]  /*2360*/  @!P1 LEA R37, R36, R111, 0x8 ;  /* 0x0000006f24259211 */ /* 0x000fe200078e40ff */
[----:B----4-:R-:W-:Y:S01]  /*2370*/  FMUL.FTZ R122, R106, 1.4426950216293334961 ;  /* 0x3fb8aa3b6a7a7820 */ /* 0x010fe20000410000 */
[----:B------:R-:W-:Y:S01]  /*2380*/  @!P2 IADD3 R36, R14, -0x2, RZ ;  /* 0xfffffffe0e24a810 */ /* 0x000fe20007ffe0ff */
[-C--:B------:R-:W-:Y:S01]  /*2390*/  FMUL.FTZ R47, R107, R33.reuse ;  /* 0x000000216b2f7220 */ /* 0x080fe20000410000 */
[----:B------:R-:W-:Y:S01]  /*23a0*/  SHF.L.U32 R124, R37, 0x3, RZ ;  /* 0x00000003257c7819 */ /* 0x000fe200000006ff */
        /* <DEDUP_REMOVED lines=11> */
[-C--:B-1----:R-:W-:Y:S02]  /*2460*/  FMUL.FTZ R129, R44, R33.reuse ;  /* 0x000000212c817220 */ /* 0x082fe40000410000 */
[----:B------:R-:W-:Y:S02]  /*2470*/  FMUL.FTZ R133, R45, R33 ;  /* 0x000000212d857220 */ /* 0x000fe40000410000 */
[C---:B------:R-:W-:Y:S02]  /*2480*/  FMUL.FTZ R129, R56.reuse, R129 ;  /* 0x0000008138817220 */ /* 0x040fe40000410000 */
[----:B------:R-:W-:Y:S02]  /*2490*/  FMUL.FTZ R133, R56, R133 ;  /* 0x0000008538857220 */ /* 0x000fe40000410000 */
[-C--:B------:R-:W-:Y:S02]  /*24a0*/  FMUL.FTZ R136, R47, R74.reuse ;  /* 0x0000004a2f887220 */ /* 0x080fe40000410000 */
[----:B------:R-:W-:-:S02]  /*24b0*/  FMUL.FTZ R134, R46, R74 ;  /* 0x0000004a2e867220 */ /* 0x000fc40000410000 */
        /* <DEDUP_REMOVED lines=9> */
[----:B------:R3:W-:Y:S01]  /*2550*/  STS.64 [R124+0x14d0], R116 ;  /* 0x0014d0747c007388 */ /* 0x0007e20000000a00 */
[----:B0-----:R-:W-:-:S03]  /*2560*/  FMUL.FTZ R64, R107, R74 ;  /* 0x0000004a6b407220 */ /* 0x001fc60000410000 */
[----:B------:R-:W-:Y:S01]  /*2570*/  BAR.SYNC.DEFER_BLOCKING 0x0 ;  /* 0x0000000000007b1d */ /* 0x000fe20000010000 */
[----:B------:R-:W-:Y:S02]  /*2580*/  FMUL.RZ R125, R64, 0.15915493667125701904 ;  /* 0x3e22f983407d7820 */ /* 0x000fe4000040c000 */
[----:B------:R-:W-:-:S03]  /*2590*/  FMUL.FTZ R64, R122, R74 ;  /* 0x0000004a7a407220 */ /* 0x000fc60000410000 */
[----:B------:R-:W-:Y:S01]  /*25a0*/  MUFU.SIN R67, R125 ;  /* 0x0000007d00437308 */ /* 0x000fe20000000400 */
[C---:B------:R-:W-:Y:S02]  /*25b0*/  FMUL.FTZ R66, R122.reuse, R75 ;  /* 0x0000004b7a427220 */ /* 0x040fe40000410000 */
[----:B---3--:R-:W-:-:S05]  /*25c0*/  FMUL.FTZ R124, R122, R76 ;  /* 0x0000004c7a7c7220 */ /* 0x008fca0000410000 */
[----:B------:R-:W0:Y:S01]  /*25d0*/  MUFU.EX2 R64, R64 ;  /* 0x0000004000407308 */ /* 0x000e220000000800 */
[----:B------:R-:W-:-:S07]  /*25e0*/  FMUL.FTZ R122, R107, R75 ;  /* 0x0000004b6b7a7220 */ /* 0x000fce0000410000 */
[----:B------:R-:W3:Y:S01]  /*25f0*/  MUFU.COS R65, R125 ;  /* 0x0000007d00417308 */ /* 0x000ee20000000000 */
[----:B------:R-:W-:Y:S01]  /*2600*/  FMUL.RZ R126, R122, 0.15915493667125701904 ;  /* 0x3e22f9837a7e7820 */ /* 0x000fe2000040c000 */
[----:B------:R4:W5:Y:S01]  /*2610*/  @!P2 LDG.E.64 R118, [R120.64+0x8] ;  /* 0x0000080a7876a981 */ /* 0x000962000c1e1b00 */
[----:B------:R-:W-:-:S05]  /*2620*/  ISETP.NE.AND P2, PT, R23, 0x1f, PT ;  /* 0x0000001f1700780c */ /* 0x000fca0003f45270 */
[----:B------:R3:W-:Y:S01]  /*2630*/  MUFU.EX2 R123, R66 ;  /* 0x00000042007b7308 */ /* 0x0007e20000000800 */
[----:B0-----:R-:W-:Y:S02]  /*2640*/  FMUL.FTZ R67, R64, R67 ;  /* 0x0000004340437220 */ /* 0x001fe40000410000 */
[----:B----4-:R-:W-:-:S05]  /*2650*/  FMUL.FTZ R121, R107, R76 ;  /* 0x0000004c6b797220 */ /* 0x010fca0000410000 */
[----:B------:R-:W0:Y:S01]  /*2660*/  MUFU.SIN R120, R126 ;  /* 0x0000007e00787308 */ /* 0x000e220000000400 */
[----:B------:R-:W-:Y:S02]  /*2670*/  FMUL.RZ R127, R121, 0.15915493667125701904 ;  /* 0x3e22f983797f7820 */ /* 0x000fe4000040c000 */
[----:B---3--:R-:W-:Y:S02]  /*2680*/  FMUL.FTZ R66, R64, R65 ;  /* 0x0000004140427220 */ /* 0x008fe40000410000 */
[C---:B------:R-:W-:Y:S02]  /*2690*/  FMUL.FTZ R121, R67.reuse, R129 ;  /* 0x0000008143797220 */ /* 0x040fe40000410000 */
[----:B------:R-:W-:Y:S01]  /*26a0*/  FMUL.FTZ R64, R67, R133 ;  /* 0x0000008543407220 */ /* 0x000fe20000410000 */
[----:B------:R3:W4:Y:S03]  /*26b0*/  MUFU.COS R122, R126 ;  /* 0x0000007e007a7308 */ /* 0x0007260000000000 */
[----:B------:R-:W-:-:S04]  /*26c0*/  FFMA.FTZ R64, R66, R129, -R64 ;  /* 0x0000008142407223 */ /* 0x000fc80000010840 */
[----:B------:R-:W-:Y:S01]  /*26d0*/  FFMA.FTZ R64, R57, R134, R64 ;  /* 0x0000008639407223 */ /* 0x000fe20000010040 */
[----:B------:R-:W-:Y:S01]  /*26e0*/  MUFU.EX2 R124, R124 ;  /* 0x0000007c007c7308 */ /* 0x000fe20000000800 */
[----:B---3--:R-:W-:Y:S02]  /*26f0*/  FFMA.FTZ R126, R66, R133, R121 ;  /* 0x00000085427e7223 */ /* 0x008fe40000010079 */
[----:B0-----:R-:W-:Y:S02]  /*2700*/  FMUL.FTZ R121, R123, R120 ;  /* 0x000000787b797220 */ /* 0x001fe40000410000 */
[----:B------:R-:W-:Y:S02]  /*2710*/  FFMA.FTZ R126, R57, R136, R126 ;  /* 0x00000088397e7223 */ /* 0x000fe4000001007e */
[----:B------:R-:W-:Y:S01]  /*2720*/  FMUL.FTZ R131, R121, R64 ;  /* 0x0000004079837220 */ /* 0x000fe20000410000 */
[----:B------:R-:W0:Y:S01]  /*2730*/  MUFU.SIN R65, R127 ;  /* 0x0000007f00417308 */ /* 0x000e220000000400 */
[----:B----4-:R-:W-:-:S04]  /*2740*/  FMUL.FTZ R120, R123, R122 ;  /* 0x0000007a7b787220 */ /* 0x010fc80000410000 */
[----:B------:R-:W-:-:S03]  /*2750*/  FFMA.FTZ R131, R120, R126, R131 ;  /* 0x0000007e78837223 */ /* 0x000fc60000010083 */
[----:B------:R3:W4:Y:S01]  /*2760*/  MUFU.COS R125, R127 ;  /* 0x0000007f007d7308 */ /* 0x0007220000000000 */
[----:B0-----:R-:W-:Y:S02]  /*2770*/  FMUL.FTZ R123, R124, R65 ;  /* 0x000000417c7b7220 */ /* 0x001fe40000410000 */
[----:B---3--:R-:W-:Y:S02]  /*2780*/  FMUL.FTZ R127, R121, R126 ;  /* 0x0000007e797f7220 */ /* 0x008fe40000410000 */
[-C--:B------:R-:W-:Y:S02]  /*2790*/  FMUL.FTZ R65, R117, R67.reuse ;  /* 0x0000004375417220 */ /* 0x080fe40000410000 */
[----:B------:R-:W-:Y:S02]  /*27a0*/  FFMA.FTZ R127, R120, R64, -R127 ;  /* 0x00000040787f7223 */ /* 0x000fe4000001087f */
[C---:B------:R-:W-:Y:S02]  /*27b0*/  FMUL.FTZ R64, R116.reuse, R67 ;  /* 0x0000004374407220 */ /* 0x040fe40000410000 */
[----:B------:R-:W-:-:S02]  /*27c0*/  FFMA.FTZ R65, R116, R66, -R65 ;  /* 0x0000004274417223 */ /* 0x000fc40000010841 */
[----:B------:R-:W-:Y:S02]  /*27d0*/  FFMA.FTZ R64, R117, R66, R64 ;  /* 0x0000004275407223 */ /* 0x000fe40000010040 */
[----:B----4-:R-:W-:Y:S02]  /*27e0*/  FMUL.FTZ R125, R124, R125 ;  /* 0x0000007d7c7d7220 */ /* 0x010fe40000410000 */
[C---:B------:R-:W-:Y:S02]  /*27f0*/  FMUL.FTZ R122, R121.reuse, R64 ;  /* 0x00000040797a7220 */ /* 0x040fe40000410000 */
[----:B------:R-:W-:Y:S02]  /*2800*/  FFMA.FTZ R124, R58, R135, R127 ;  /* 0x000000873a7c7223 */ /* 0x000fe4000001007f */
[-C--:B------:R-:W-:Y:S02]  /*2810*/  FMUL.FTZ R127, R121, R65.reuse ;  /* 0x00000041797f7220 */ /* 0x080fe40000410000 */
[----:B------:R-:W-:-:S02]  /*2820*/  FFMA.FTZ R122, R120, R65, -R122 ;  /* 0x00000041787a7223 */ /* 0x000fc4000001087a */
[----:B------:R-:W-:Y:S02]  /*2830*/  FFMA.FTZ R126, R58, R137, R131 ;  /* 0x000000893a7e7223 */ /* 0x000fe40000010083 */
[C---:B------:R-:W-:Y:S02]  /*2840*/  FMUL.FTZ R130, R123.reuse, R124 ;  /* 0x0000007c7b827220 */ /* 0x040fe40000410000 */
[----:B------:R-:W-:Y:S02]  /*2850*/  FFMA.FTZ R64, R120, R64, R127 ;  /* 0x0000004078407223 */ /* 0x000fe4000001007f */
[C---:B------:R-:W-:Y:S02]  /*2860*/  FMUL.FTZ R65, R123.reuse, R122 ;  /* 0x0000007a7b417220 */ /* 0x040fe40000410000 */
[-C--:B------:R-:W-:Y:S02]  /*2870*/  FMUL.FTZ R128, R123, R126.reuse ;  /* 0x0000007e7b807220 */ /* 0x080fe40000410000 */
[----:B------:R-:W-:-:S02]  /*2880*/  FFMA.FTZ R130, R125, R126, R130 ;  /* 0x0000007e7d827223 */ /* 0x000fc40000010082 */
[-C--:B------:R-:W-:Y:S02]  /*2890*/  FMUL.FTZ R139, R123, R64.reuse ;  /* 0x000000407b8b7220 */ /* 0x080fe40000410000 */
[C---:B------:R-:W-:Y:S02]  /*28a0*/  FFMA.FTZ R126, R125.reuse, R64, R65 ;  /* 0x000000407d7e7223 */ /* 0x040fe40000010041 */
[----:B------:R0:W3:Y:S01]  /*28b0*/  @P2 LDS.64 R64, [R23.X8+0x24d8] ;  /* 0x0024d80017402984 */ /* 0x0000e20000008a00 */
[----:B------:R-:W-:Y:S02]  /*28c0*/  FFMA.FTZ R128, R125, R124, -R128 ;  /* 0x0000007c7d807223 */ /* 0x000fe40000010880 */
[----:B------:R-:W-:Y:S02]  /*28d0*/  FMUL.FTZ R124, R43, R76 ;  /* 0x0000004c2b7c7220 */ /* 0x000fe40000410000 */
[----:B------:R-:W-:Y:S02]  /*28e0*/  FFMA.FTZ R139, R125, R122, -R139 ;  /* 0x0000007a7d8b7223 */ /* 0x000fe4000001088b */
[----:B------:R-:W-:-:S02]  /*28f0*/  FFMA.FTZ R140, R59, R138, R128 ;  /* 0x0000008a3b8c7223 */ /* 0x000fc40000010080 */
        /* <DEDUP_REMOVED lines=10> */
.L_x_14397:
[----:B012---:R-:W-:Y:S05]  /*29a0*/  BSYNC B0 ;  /* 0x0000000000007941 */ /* 0x007fea0003800000 */
.L_x_14396:
        /* <DEDUP_REMOVED lines=75> */
[----:B------:R-:W-:Y:S02]  /*2e60*/  FMUL.FTZ R122, R109, R61 ;  /* 0x0000003d6d7a7220 */ /* 0x000fe40000410000 */
[-C--:B------:R-:W-:Y:S01]  /*2e70*/  FMUL.FTZ R62, R125, R132.reuse ;  /* 0x000000847d3e7220 */ /* 0x080fe20000410000 */
[----:B------:R-:W2:Y:S01]  /*2e80*/  SHFL.UP PT, R143, R141, 0x10, RZ ;  /* 0x060000008d8f7989 */ /* 0x000ea200000e00ff */
[----:B------:R-:W-:-:S02]  /*2e90*/  FMUL.FTZ R61, R123, R132 ;  /* 0x000000847b3d7220 */ /* 0x000fc40000410000 */
[----:B------:R-:W-:Y:S01]  /*2ea0*/  FMUL.FTZ R131, R109, R60 ;  /* 0x0000003c6d837220 */ /* 0x000fe20000410000 */
[----:B------:R-:W4:Y:S01]  /*2eb0*/  SHFL.UP PT, R128, R140, 0x10, RZ ;  /* 0x060000008c807989 */ /* 0x000f2200000e00ff */
[-C--:B------:R-:W-:Y:S02]  /*2ec0*/  FFMA.FTZ R145, -R123, R142.reuse, -R62 ;  /* 0x0000008e7b917223 */ /* 0x080fe4000001093e */
[----:B------:R-:W-:Y:S02]  /*2ed0*/  FFMA.FTZ R60, R125, R142, -R61 ;  /* 0x0000008e7d3c7223 */ /* 0x000fe4000001083d */
[----:B------:R-:W-:Y:S02]  /*2ee0*/  FADD.FTZ R144, -R122, R145 ;  /* 0x000000917a907221 */ /* 0x000fe40000010100 */
[----:B------:R-:W-:Y:S02]  /*2ef0*/  FADD.FTZ R61, R131, R60 ;  /* 0x0000003c833d7221 */ /* 0x000fe40000010000 */
[----:B------:R-:W-:-:S02]  /*2f00*/  FMUL.FTZ R130, R121, -R144 ;  /* 0x8000009079827220 */ /* 0x000fc40000410000 */
[----:B------:R-:W-:Y:S02]  /*2f10*/  FMUL.FTZ R147, R121, -R61 ;  /* 0x8000003d79937220 */ /* 0x000fe40000410000 */
[----:B0-----:R-:W-:Y:S02]  /*2f20*/  FMUL.FTZ R60, R126, R127 ;  /* 0x0000007f7e3c7220 */ /* 0x001fe40000410000 */
[----:B------:R-:W-:Y:S02]  /*2f30*/  FFMA.FTZ R130, R120, R61, -R130 ;  /* 0x0000003d78827223 */ /* 0x000fe40000010882 */
[-C--:B-1----:R-:W-:Y:S02]  /*2f40*/  FFMA.FTZ R145, R139, R63.reuse, R60 ;  /* 0x0000003f8b917223 */ /* 0x082fe4000001003c */
[C---:B------:R-:W-:Y:S02]  /*2f50*/  FMUL.FTZ R60, R126.reuse, R63 ;  /* 0x0000003f7e3c7220 */ /* 0x040fe40000410000 */
[C---:B--2---:R-:W-:Y:S01]  /*2f60*/  FMUL.FTZ R61, R126.reuse, R143 ;  /* 0x0000008f7e3d7220 */ /* 0x044fe20000410000 */
[----:B------:R-:W-:Y:S01]  /*2f70*/  FSEL R145, R126, R145, !P3 ;  /* 0x000000917e917208 */ /* 0x000fe20005800000 */
[----:B------:R-:W-:-:S02]  /*2f80*/  FFMA.FTZ R147, R120, R144, R147 ;  /* 0x0000009078937223 */ /* 0x000fc40000010093 */
[-C--:B----4-:R-:W-:Y:S02]  /*2f90*/  FMUL.FTZ R62, R126, R128.reuse ;  /* 0x000000807e3e7220 */ /* 0x090fe40000410000 */
[C---:B------:R-:W-:Y:S01]  /*2fa0*/  FFMA.FTZ R61, R139.reuse, R128, -R61 ;  /* 0x000000808b3d7223 */ /* 0x040fe2000001083d */
[----:B------:R-:W0:Y:S01]  /*2fb0*/  SHFL.UP PT, R145, R145, 0x1, RZ ;  /* 0x0420000091917989 */ /* 0x000e2200000e00ff */
[C---:B------:R-:W-:Y:S02]  /*2fc0*/  FFMA.FTZ R62, R139.reuse, R143, R62 ;  /* 0x0000008f8b3e7223 */ /* 0x040fe4000001003e */
[----:B------:R-:W-:Y:S01]  /*2fd0*/  @P3 FFMA.FTZ R139, R139, R127, -R60 ;  /* 0x0000007f8b8b3223 */ /* 0x000fe2000001083c */
[----:B------:R-:W-:Y:S01]  /*2fe0*/  MOV R60, 0x3f800000 ;  /* 0x3f800000003c7802 */ /* 0x000fe20000000f00 */
[----:B------:R-:W-:Y:S01]  /*2ff0*/  @P3 FADD.FTZ R140, R140, R61 ;  /* 0x0000003d8c8c3221 */ /* 0x000fe20000010000 */
[----:B------:R-:W-:Y:S01]  /*3000*/  HFMA2.MMA R61, -RZ, RZ, 0, 0 ;  /* 0x00000000ff3d7435 */ /* 0x000fe200000001ff */
[----:B------:R-:W-:Y:S01]  /*3010*/  @P3 FADD.FTZ R141, R141, R62 ;  /* 0x0000003e8d8d3221 */ /* 0x000fe20000010000 */
[----:B------:R-:W-:Y:S01]  /*3020*/  ISETP.GT.U32.AND P3, PT, R12, 0x1b, PT ;  /* 0x0000001b0c00780c */ /* 0x000fe20003f64070 */
[----:B------:R-:W1:Y:S01]  /*3030*/  SHFL.UP PT, R139, R139, 0x1, RZ ;  /* 0x042000008b8b7989 */ /* 0x000e6200000e00ff */
[C---:B------:R-:W-:Y:S01]  /*3040*/  FMUL.FTZ R126, R108.reuse, R39 ;  /* 0x000000276c7e7220 */ /* 0x040fe20000410000 */
[----:B------:R-:W-:Y:S01]  /*3050*/  CS2R R62, SRZ ;  /* 0x00000000003e7805 */ /* 0x000fe2000001ff00 */
[----:B------:R-:W-:Y:S01]  /*3060*/  FMUL.FTZ R127, R108, R38 ;  /* 0x000000266c7f7220 */ /* 0x000fe20000410000 */
[----:B------:R-:W2:Y:S01]  /*3070*/  SHFL.UP PT, R140, R140, 0x1, RZ ;  /* 0x042000008c8c7989 */ /* 0x000ea200000e00ff */
[----:B------:R-:W-:-:S02]  /*3080*/  FADD.FTZ R147, -R126, R147 ;  /* 0x000000937e937221 */ /* 0x000fc40000010100 */
[----:B------:R-:W-:Y:S01]  /*3090*/  FADD.FTZ R39, R127, R130 ;  /* 0x000000827f277221 */ /* 0x000fe20000010000 */
[----:B------:R-:W4:Y:S01]  /*30a0*/  SHFL.UP PT, R141, R141, 0x1, RZ ;  /* 0x042000008d8d7989 */ /* 0x000f2200000e00ff */
[C---:B------:R-:W-:Y:S02]  /*30b0*/  FMUL.FTZ R130, R77.reuse, R37 ;  /* 0x000000254d827220 */ /* 0x040fe40000410000 */
[----:B------:R-:W-:Y:S01]  /*30c0*/  FMUL.FTZ R128, R77, R36 ;  /* 0x000000244d807220 */ /* 0x000fe20000410000 */
[----:B------:R3:W3:Y:S01]  /*30d0*/  @!P0 LDS.128 R60, [R111.X16+0x25d0] ;  /* 0x0025d0006f3c8984 */ /* 0x0006e2000000cc00 */
[C---:B------:R-:W-:Y:S01]  /*30e0*/  FMUL.FTZ R37, R67.reuse, -R147 ;  /* 0x8000009343257220 */ /* 0x040fe20000410000 */
[----:B------:R-:W-:Y:S01]  /*30f0*/  ISETP.NE.AND P0, PT, R12, 0x1f, PT ;  /* 0x0000001f0c00780c */ /* 0x000fe20003f05270 */
[----:B------:R-:W-:Y:S02]  /*3100*/  FMUL.FTZ R143, R67, -R39 ;  /* 0x80000027438f7220 */ /* 0x000fe40000410000 */
[----:B---3--:R-:W-:-:S02]  /*3110*/  FMUL.FTZ R36, R123, R65 ;  /* 0x000000417b247220 */ /* 0x008fc40000410000 */
[-C--:B------:R-:W-:Y:S02]  /*3120*/  FMUL.FTZ R38, R123, -R64.reuse ;  /* 0x800000407b267220 */ /* 0x080fe40000410000 */
[C---:B------:R-:W-:Y:S02]  /*3130*/  FFMA.FTZ R149, R66.reuse, R39, -R37 ;  /* 0x0000002742957223 */ /* 0x040fe40000010825 */
[----:B------:R-:W-:Y:S02]  /*3140*/  FFMA.FTZ R147, R66, R147, R143 ;  /* 0x0000009342937223 */ /* 0x000fe4000001008f */
[C---:B------:R-:W-:Y:S02]  /*3150*/  FFMA.FTZ R39, R125.reuse, R64, -R36 ;  /* 0x000000407d277223 */ /* 0x040fe40000010824 */
[----:B------:R-:W-:Y:S02]  /*3160*/  FFMA.FTZ R143, R125, -R65, R38 ;  /* 0x800000417d8f7223 */ /* 0x000fe40000010026 */
[----:B0-----:R-:W-:-:S02]  /*3170*/  FMUL.FTZ R36, R145, R119 ;  /* 0x0000007791247220 */ /* 0x001fc40000410000 */
[-C--:B------:R-:W-:Y:S02]  /*3180*/  FMUL.FTZ R38, R145, R118.reuse ;  /* 0x0000007691267220 */ /* 0x080fe40000410000 */
[C---:B------:R-:W-:Y:S02]  /*3190*/  FMUL.FTZ R145, R121.reuse, -R39 ;  /* 0x8000002779917220 */ /* 0x040fe40000410000 */
[-C--:B------:R-:W-:Y:S02]  /*31a0*/  FMUL.FTZ R144, R121, -R143.reuse ;  /* 0x8000008f79907220 */ /* 0x080fe40000410000 */
[----:B-1----:R-:W-:Y:S02]  /*31b0*/  FFMA.FTZ R37, R139, R118, -R36 ;  /* 0x000000768b257223 */ /* 0x002fe40000010824 */
[C---:B------:R-:W-:Y:S02]  /*31c0*/  FFMA.FTZ R145, R120.reuse, R143, R145 ;  /* 0x0000008f78917223 */ /* 0x040fe40000010091 */
[----:B------:R-:W-:-:S02]  /*31d0*/  FFMA.FTZ R144, R120, R39, -R144 ;  /* 0x0000002778907223 */ /* 0x000fc40000010890 */
[----:B------:R-:W-:Y:S02]  /*31e0*/  FFMA.FTZ R38, R139, R119, R38 ;  /* 0x000000778b267223 */ /* 0x000fe40000010026 */
[----:B--2---:R-:W-:Y:S02]  /*31f0*/  @P1 FADD.FTZ R118, R140, R37 ;  /* 0x000000258c761221 */ /* 0x004fe40000010000 */
[C---:B------:R-:W-:Y:S02]  /*3200*/  FMUL.FTZ R37, R67.reuse, -R145 ;  /* 0x8000009143257220 */ /* 0x040fe40000410000 */
[-C--:B------:R-:W-:Y:S02]  /*3210*/  FMUL.FTZ R39, R67, -R144.reuse ;  /* 0x8000009043277220 */ /* 0x080fe40000410000 */
[----:B----4-:R-:W-:Y:S01]  /*3220*/  @P1 FADD.FTZ R119, R141, R38 ;  /* 0x000000268d771221 */ /* 0x010fe20000010000 */
[----:B------:R-:W-:Y:S01]  /*3230*/  ISETP.GT.U32.AND P1, PT, R12, 0x1d, PT ;  /* 0x0000001d0c00780c */ /* 0x000fe20003f24070 */
[----:B------:R-:W-:-:S02]  /*3240*/  FFMA.FTZ R38, R66, R144, -R37 ;  /* 0x0000009042267223 */ /* 0x000fc40000010825 */
[----:B------:R-:W-:Y:S02]  /*3250*/  FADD.FTZ R36, R128, R149 ;  /* 0x0000009580247221 */ /* 0x000fe40000010000 */
        /* <DEDUP_REMOVED lines=22> */
.L_x_14399:
[----:B------:R-:W-:Y:S05]  /*33c0*/  BSYNC B0 ;  /* 0x0000000000007941 */ /* 0x000fea0003800000 */
.L_x_14398:
[----:B------:R-:W-:Y:S01]  /*33d0*/  FADD.FTZ R129, R129, R118 ;  /* 0x0000007681817221 */ /* 0x000fe20000010000 */
[----:B--2---:R2:W0:Y:S01]  /*33e0*/  SHFL.DOWN PT, R140, R38, 0x2, 0x1f ;  /* 0x08401f00268c7f89 */ /* 0x00442200000e0000 */
[----:B------:R-:W-:Y:S01]  /*33f0*/  BSSY B0, `(.L_x_14400) ;  /* 0x0000011000007945 */ /* 0x000fe20003800000 */
[----:B------:R-:W-:Y:S02]  /*3400*/  FADD.FTZ R116, R133, R116 ;  /* 0x0000007485747221 */ /* 0x000fe40000010000 */
[----:B-1----:R2:W1:Y:S04]  /*3410*/  SHFL.DOWN PT, R144, R39, 0x2, 0x1f ;  /* 0x08401f0027907f89 */ /* 0x00246800000e0000 */
[----:B------:R2:W4:Y:S04]  /*3420*/  SHFL.DOWN PT, R118, R36, 0x2, 0x1f ;  /* 0x08401f0024767f89 */ /* 0x00052800000e0000 */
[----:B----4-:R2:W4:Y:S01]  /*3430*/  SHFL.DOWN PT, R146, R37, 0x2, 0x1f ;  /* 0x08401f0025927f89 */ /* 0x01052200000e0000 */
[----:B------:R-:W-:Y:S05]  /*3440*/  @P1 BRA `(.L_x_14401) ;  /* 0x000000b000001947 */ /* 0x000fea0003800000 */
[C---:B----4-:R-:W-:Y:S02]  /*3450*/  FMUL.FTZ R119, R39.reuse, R146 ;  /* 0x0000009227777220 */ /* 0x050fe40000410000 */
[----:B-1----:R-:W-:-:S02]  /*3460*/  FMUL.FTZ R117, R39, R144 ;  /* 0x0000009027757220 */ /* 0x002fc40000410000 */
[CC--:B------:R-:W-:Y:S02]  /*3470*/  FMUL.FTZ R133, R39.reuse, R118.reuse ;  /* 0x0000007627857220 */ /* 0x0c0fe40000410000 */
        /* <DEDUP_REMOVED lines=8> */
.L_x_14401:
[----:B------:R-:W-:Y:S05]  /*3500*/  BSYNC B0 ;  /* 0x0000000000007941 */ /* 0x000fea0003800000 */
.L_x_14400:
[----:B0-----:R0:W2:Y:S01]  /*3510*/  SHFL.DOWN PT, R140, R38, 0x4, 0x1f ;  /* 0x08801f00268c7f89 */ /* 0x0010a200000e0000 */
[----:B------:R-:W-:Y:S03]  /*3520*/  BSSY B0, `(.L_x_14402) ;  /* 0x0000010000007945 */ /* 0x000fe60003800000 */
        /* <DEDUP_REMOVED lines=15> */
.L_x_14403:
[----:B------:R-:W-:Y:S05]  /*3620*/  BSYNC B0 ;  /* 0x0000000000007941 */ /* 0x000fea0003800000 */
.L_x_14402:
[----:B--2---:R2:W0:Y:S01]  /*3630*/  SHFL.DOWN PT, R140, R38, 0x8, 0x1f ;  /* 0x09001f00268c7f89 */ /* 0x00442200000e0000 */
        /* <DEDUP_REMOVED lines=16> */
.L_x_14405:
[----:B------:R-:W-:Y:S05]  /*3740*/  BSYNC B0 ;  /* 0x0000000000007941 */ /* 0x000fea0003800000 */
.L_x_14404:
[----:B0-----:R0:W2:Y:S01]  /*3750*/  SHFL.DOWN PT, R140, R38, 0x10, 0x1f ;  /* 0x0a001f00268c7f89 */ /* 0x0010a200000e0000 */
[----:B------:R-:W-:Y:S01]  /*3760*/  BSSY B0, `(.L_x_14406) ;  /* 0x0000012000007945 */ /* 0x000fe20003800000 */
[C---:B------:R-:W-:Y:S02]  /*3770*/  FMUL.FTZ R117, R67.reuse, R116 ;  /* 0x0000007443757220 */ /* 0x040fe40000410000 */
[----:B-1----:R0:W1:Y:S01]  /*3780*/  SHFL.DOWN PT, R144, R39, 0x10, 0x1f ;  /* 0x0a001f0027907f89 */ /* 0x00206200000e0000 */
[----:B------:R-:W-:-:S03]  /*3790*/  FMUL.FTZ R119, R67, R129 ;  /* 0x0000008143777220 */ /* 0x000fc60000410000 */
[----:B------:R0:W4:Y:S04]  /*37a0*/  SHFL.DOWN PT, R118, R36, 0x10, 0x1f ;  /* 0x0a001f0024767f89 */ /* 0x00012800000e0000 */
[----:B----4-:R0:W4:Y:S01]  /*37b0*/  SHFL.DOWN PT, R146, R37, 0x10, 0x1f ;  /* 0x0a001f0025927f89 */ /* 0x01012200000e0000 */
[----:B------:R-:W-:Y:S05]  /*37c0*/  @P5 BRA `(.L_x_14407) ;  /* 0x000000b000005947 */ /* 0x000fea0003800000 */
[C---:B----4-:R-:W-:Y:S02]  /*37d0*/  FMUL.FTZ R139, R39.reuse, R146 ;  /* 0x00000092278b7220 */ /* 0x050fe40000410000 */
[C---:B-1----:R-:W-:Y:S02]  /*37e0*/  FMUL.FTZ R133, R39.reuse, R144 ;  /* 0x0000009027857220 */ /* 0x042fe40000410000 */
[-C--:B------:R-:W-:Y:S02]  /*37f0*/  FMUL.FTZ R141, R39, R118.reuse ;  /* 0x00000076278d7220 */ /* 0x080fe40000410000 */
        /* <DEDUP_REMOVED lines=8> */
.L_x_14407:
[----:B------:R-:W-:Y:S05]  /*3880*/  BSYNC B0 ;  /* 0x0000000000007941 */ /* 0x000fea0003800000 */
.L_x_14406:
[C---:B------:R-:W-:Y:S01]  /*3890*/  FFMA.FTZ R133, R66.reuse, R129, -R117 ;  /* 0x0000008142857223 */ /* 0x040fe20000010875 */
[----:B-1----:R-:W-:Y:S01]  /*38a0*/  SHFL.DOWN PT, R144, R39, 0x1, 0x1f ;  /* 0x08201f0027907f89 */ /* 0x002fe200000e0000 */
[----:B------:R-:W-:Y:S01]  /*38b0*/  FFMA.FTZ R117, R66, R116, R119 ;  /* 0x0000007442757223 */ /* 0x000fe20000010077 */
[----:B------:R-:W-:Y:S01]  /*38c0*/  ISETP.NE.AND P0, PT, R23, RZ, PT ;  /* 0x000000ff1700720c */ /* 0x000fe20003f05270 */
[C---:B------:R-:W-:Y:S01]  /*38d0*/  FFMA.FTZ R133, R57.reuse, R134, R133 ;  /* 0x0000008639857223 */ /* 0x040fe20000010085 */
[----:B------:R-:W1:Y:S01]  /*38e0*/  SHFL.IDX PT, R119, R62, RZ, 0x1f ;  /* 0x00001fff3e777589 */ /* 0x000e6200000e0000 */
[----:B------:R-:W-:Y:S01]  /*38f0*/  FFMA.FTZ R117, R57, R136, R117 ;  /* 0x0000008839757223 */ /* 0x000fe20000010075 */
[----:B------:R-:W-:Y:S01]  /*3900*/  BSSY B0, `(.L_x_14408) ;  /* 0x00000cb000007945 */ /* 0x000fe20003800000 */
[C---:B------:R-:W-:Y:S01]  /*3910*/  FMUL.FTZ R136, R121.reuse, R133 ;  /* 0x0000008579887220 */ /* 0x040fe20000410000 */
[----:B------:R-:W5:Y:S01]  /*3920*/  SHFL.IDX PT, R118, R63, RZ, 0x1f ;  /* 0x00001fff3f767589 */ /* 0x000f6200000e0000 */
[----:B------:R-:W-:-:S02]  /*3930*/  FMUL.FTZ R134, R121, R117 ;  /* 0x0000007579867220 */ /* 0x000fc40000410000 */
[C---:B------:R-:W-:Y:S01]  /*3940*/  FFMA.FTZ R139, R120.reuse, R117, R136 ;  /* 0x00000075788b7223 */ /* 0x040fe20000010088 */
[----:B------:R-:W0:Y:S01]  /*3950*/  SHFL.DOWN PT, R145, R38, 0x1, 0x1f ;  /* 0x08201f0026917f89 */ /* 0x000e2200000e0000 */
[----:B------:R-:W-:Y:S02]  /*3960*/  FFMA.FTZ R136, R120, R133, -R134 ;  /* 0x0000008578887223 */ /* 0x000fe40000010886 */
[C---:B------:R-:W-:Y:S01]  /*3970*/  FFMA.FTZ R134, R58.reuse, R137, R139 ;  /* 0x000000893a867223 */ /* 0x040fe2000001008b */
[----:B----4-:R-:W4:Y:S01]  /*3980*/  SHFL.DOWN PT, R146, R37, 0x1, 0x1f ;  /* 0x08201f0025927f89 */ /* 0x010f2200000e0000 */
[----:B------:R-:W-:Y:S02]  /*3990*/  FFMA.FTZ R136, R58, R135, R136 ;  /* 0x000000873a887223 */ /* 0x000fe40000010088 */
[----:B------:R-:W-:Y:S01]  /*39a0*/  FMUL.FTZ R135, R123, R134 ;  /* 0x000000867b877220 */ /* 0x000fe20000410000 */
[----:B------:R-:W3:Y:S03]  /*39b0*/  SHFL.DOWN PT, R147, R36, 0x1, 0x1f ;  /* 0x08201f0024937f89 */ /* 0x000ee600000e0000 */
[----:B------:R-:W-:Y:S01]  /*39c0*/  FFMA.FTZ R135, R125, R136, -R135 ;  /* 0x000000887d877223 */ /* 0x000fe20000010887 */
[----:B--2---:R-:W2:Y:S04]  /*39d0*/  SHFL.IDX PT, R140, R39, RZ, 0x1f ;  /* 0x00001fff278c7589 */ /* 0x004ea800000e0000 */
[----:B------:R2:W2:Y:S01]  /*39e0*/  SHFL.IDX PT, R141, R38, RZ, 0x1f ;  /* 0x00001fff268d7589 */ /* 0x0004a200000e0000 */
[----:B-1----:R-:W-:-:S03]  /*39f0*/  @P2 FMUL.FTZ R139, R144, R119 ;  /* 0x00000077908b2220 */ /* 0x002fc60000410000 */
[----:B0-----:R-:W0:Y:S01]  /*3a00*/  SHFL.IDX PT, R39, R37, RZ, 0x1f ;  /* 0x00001fff25277589 */ /* 0x001e2200000e0000 */
[-C--:B-----5:R-:W-:Y:S02]  /*3a10*/  @P2 FMUL.FTZ R144, R144, R118.reuse ;  /* 0x0000007690902220 */ /* 0x0a0fe40000410000 */
[C---:B------:R-:W-:Y:S01]  /*3a20*/  @P2 FFMA.FTZ R143, R145.reuse, R118, R139 ;  /* 0x00000076918f2223 */ /* 0x040fe2000001008b */
[----:B------:R1:W5:Y:S01]  /*3a30*/  SHFL.IDX PT, R137, R36, RZ, 0x1f ;  /* 0x00001fff24897589 */ /* 0x00036200000e0000 */
[----:B------:R-:W-:Y:S02]  /*3a40*/  @P2 FFMA.FTZ R144, R145, R119, -R144 ;  /* 0x0000007791902223 */ /* 0x000fe40000010890 */
[----:B----4-:R-:W-:Y:S02]  /*3a50*/  @P2 FADD.FTZ R118, R146, R143 ;  /* 0x0000008f92762221 */ /* 0x010fe40000010000 */
[----:B------:R-:W-:Y:S02]  /*3a60*/  FFMA.FTZ R139, R59, R138, R135 ;  /* 0x0000008a3b8b7223 */ /* 0x000fe40000010087 */
[----:B---3--:R-:W-:-:S02]  /*3a70*/  @P2 FADD.FTZ R119, R147, R144 ;  /* 0x0000009093772221 */ /* 0x008fc40000010000 */
[-C--:B------:R-:W-:Y:S02]  /*3a80*/  FMUL.FTZ R135, R118, -R65.reuse ;  /* 0x8000004176877220 */ /* 0x080fe40000410000 */
[----:B------:R-:W-:Y:S02]  /*3a90*/  FMUL.FTZ R65, R119, -R65 ;  /* 0x8000004177417220 */ /* 0x000fe40000410000 */
[C---:B--2---:R-:W-:Y:S02]  /*3aa0*/  FMUL.FTZ R38, R140.reuse, R63 ;  /* 0x0000003f8c267220 */ /* 0x044fe40000410000 */
[----:B------:R-:W-:Y:S02]  /*3ab0*/  FMUL.FTZ R138, R140, R62 ;  /* 0x0000003e8c8a7220 */ /* 0x000fe40000410000 */
[----:B-1----:R-:W-:Y:S02]  /*3ac0*/  FMUL.FTZ R36, R123, R136 ;  /* 0x000000887b247220 */ /* 0x002fe40000410000 */
[----:B------:R-:W-:-:S02]  /*3ad0*/  FFMA.FTZ R65, R118, R64, R65 ;  /* 0x0000004076417223 */ /* 0x000fc40000010041 */
[C---:B------:R-:W-:Y:S02]  /*3ae0*/  FFMA.FTZ R62, R141.reuse, R62, -R38 ;  /* 0x0000003e8d3e7223 */ /* 0x040fe40000010826 */
[C---:B------:R-:W-:Y:S02]  /*3af0*/  FMUL.FTZ R37, R140.reuse, R61 ;  /* 0x0000003d8c257220 */ /* 0x040fe40000410000 */
[----:B------:R-:W-:Y:S02]  /*3b00*/  FFMA.FTZ R38, R141, R63, R138 ;  /* 0x0000003f8d267223 */ /* 0x000fe4000001008a */
[----:B------:R-:W-:Y:S02]  /*3b10*/  FFMA.FTZ R135, R119, R64, -R135 ;  /* 0x0000004077877223 */ /* 0x000fe40000010887 */
[----:B------:R-:W-:Y:S02]  /*3b20*/  FFMA.FTZ R138, R125, R134, R36 ;  /* 0x000000867d8a7223 */ /* 0x000fe40000010024 */
[----:B------:R-:W-:-:S02]  /*3b30*/  FMUL.FTZ R140, R140, R60 ;  /* 0x0000003c8c8c7220 */ /* 0x000fc40000410000 */
[----:B------:R-:W-:Y:S02]  /*3b40*/  FADD.FTZ R36, -R132, R65 ;  /* 0x0000004184247221 */ /* 0x000fe40000010100 */
[----:B------:R-:W-:Y:S01]  /*3b50*/  FFMA.FTZ R60, R141, R60, -R37 ;  /* 0x0000003c8d3c7223 */ /* 0x000fe20000010825 */
[----:B------:R-:W-:Y:S01]  /*3b60*/  P2R R37, PR, RZ, 0x1 ;  /* 0x00000001ff257803 */ /* 0x000fe20000000000 */
[----:B------:R-:W-:Y:S02]  /*3b70*/  FADD.FTZ R37, R142, R135 ;  /* 0x000000878e257221 */ /* 0x000fe40000010000 */
[----:B0-----:R-:W-:Y:S02]  /*3b80*/  FADD.FTZ R63, R39, R38 ;  /* 0x00000026273f7221 */ /* 0x001fe40000010000 */
[----:B------:R-:W-:Y:S02]  /*3b90*/  FMUL.FTZ R38, R123, -R36 ;  /* 0x800000247b267220 */ /* 0x000fe40000410000 */
[----:B------:R-:W-:-:S02]  /*3ba0*/  FFMA.FTZ R138, R59, R124, R138 ;  /* 0x0000007c3b8a7223 */ /* 0x000fc4000001008a */
[----:B------:R-:W-:Y:S02]  /*3bb0*/  FMUL.FTZ R65, R59, R76 ;  /* 0x0000004c3b417220 */ /* 0x000fe40000410000 */
[-C--:B------:R-:W-:Y:S02]  /*3bc0*/  FMUL.FTZ R123, R123, -R37.reuse ;  /* 0x800000257b7b7220 */ /* 0x080fe40000410000 */
[----:B------:R-:W-:Y:S02]  /*3bd0*/  FFMA.FTZ R64, R125, R37, -R38 ;  /* 0x000000257d407223 */ /* 0x000fe40000010826 */
[----:B------:R-:W-:Y:S02]  /*3be0*/  FFMA.FTZ R61, R141, R61, R140 ;  /* 0x0000003d8d3d7223 */ /* 0x000fe4000001008c */
[----:B-----5:R-:W-:Y:S02]  /*3bf0*/  FADD.FTZ R62, R137, R62 ;  /* 0x0000003e893e7221 */ /* 0x020fe40000010000 */
        /* <DEDUP_REMOVED lines=12> */
[----:B------:R-:W-:Y:S01]  /*3cc0*/  STS [R10.X4+0x858], R131 ;  /* 0x000858830a007388 */ /* 0x000fe20000004800 */
        /* <DEDUP_REMOVED lines=8> */
[----:B------:R-:W-:Y:S02]  /*3d50*/  FMUL.FTZ R120, R39, R75 ;  /* 0x0000004b27787220 */ /* 0x000fe40000410000 */
[----:B------:R-:W-:Y:S02]  /*3d60*/  FFMA.FTZ R65, R40, -R65, R136 ;  /* 0x8000004128417223 */ /* 0x000fe40000010088 */
[----:B------:R-:W-:Y:S02]  /*3d70*/  FMUL.FTZ R63, R61, R122 ;  /* 0x0000007a3d3f7220 */ /* 0x000fe40000410000 */
[----:B------:R-:W-:Y:S02]  /*3d80*/  FADD.FTZ R119, R127, R118 ;  /* 0x000000767f777221 */ /* 0x000fe40000010000 */
[----:B------:R-:W-:Y:S02]  /*3d90*/  FADD.FTZ R118, -R126, R121 ;  /* 0x000000797e767221 */ /* 0x000fe40000010100 */
[----:B------:R-:W-:-:S02]  /*3da0*/  FMUL.FTZ R121, R61, R120 ;  /* 0x000000783d797220 */ /* 0x000fc40000410000 */
[----:B------:R-:W-:Y:S02]  /*3db0*/  FMUL.FTZ R123, R59, R125 ;  /* 0x0000007d3b7b7220 */ /* 0x000fe40000410000 */
[-C--:B------:R-:W-:Y:S02]  /*3dc0*/  FFMA.FTZ R63, R65, R120.reuse, R63 ;  /* 0x00000078413f7223 */ /* 0x080fe4000001003f */
[----:B------:R-:W-:Y:S01]  /*3dd0*/  FMUL.FTZ R125, R58, R120 ;  /* 0x000000783a7d7220 */ /* 0x000fe20000410000 */
[----:B------:R0:W-:Y:S01]  /*3de0*/  STS [R10.X4+0x85c], R123 ;  /* 0x00085c7b0a007388 */ /* 0x0001e20000004800 */
[----:B------:R-:W-:Y:S02]  /*3df0*/  FMUL.FTZ R120, R67, -R118 ;  /* 0x8000007643787220 */ /* 0x000fe40000410000 */
[----:B------:R-:W-:Y:S01]  /*3e00*/  FFMA.FTZ R142, R65, R122, -R121 ;  /* 0x0000007a418e7223 */ /* 0x000fe20000010879 */
[----:B------:R1:W-:Y:S01]  /*3e10*/  STS [R10.X4+0x850], R125 ;  /* 0x0008507d0a007388 */ /* 0x0003e20000004800 */
[----:B------:R-:W-:-:S02]  /*3e20*/  FMUL.FTZ R121, R67, -R119 ;  /* 0x8000007743797220 */ /* 0x000fc40000410000 */
[C---:B------:R-:W-:Y:S02]  /*3e30*/  FFMA.FTZ R67, R66.reuse, R119, -R120 ;  /* 0x0000007742437223 */ /* 0x040fe40000010878 */
[----:B------:R-:W-:Y:S02]  /*3e40*/  FFMA.FTZ R121, R66, R118, R121 ;  /* 0x0000007642797223 */ /* 0x000fe40000010079 */
[----:B0-----:R-:W-:Y:S02]  /*3e50*/  FMUL.FTZ R123, R56, R33 ;  /* 0x00000021387b7220 */ /* 0x001fe40000410000 */
[----:B------:R-:W-:Y:S02]  /*3e60*/  FMUL.FTZ R66, R57, R74 ;  /* 0x0000004a39427220 */ /* 0x000fe40000410000 */
[----:B------:R-:W-:Y:S02]  /*3e70*/  FADD.FTZ R120, R128, R67 ;  /* 0x0000004380787221 */ /* 0x000fe40000010000 */
[----:B------:R-:W-:-:S02]  /*3e80*/  FMUL.FTZ R127, R58, R122 ;  /* 0x0000007a3a7f7220 */ /* 0x000fc40000410000 */
[----:B------:R-:W-:Y:S02]  /*3e90*/  FADD.FTZ R122, -R130, R121 ;  /* 0x00000079827a7221 */ /* 0x000fe40000010100 */
[-C--:B------:R-:W-:Y:S01]  /*3ea0*/  FFMA.FTZ R121, R44, -R123.reuse, R129 ;  /* 0x8000007b2c797223 */ /* 0x080fe20000010081 */
[----:B------:R0:W-:Y:S01]  /*3eb0*/  STS [R10.X4+0x854], R127 ;  /* 0x0008547f0a007388 */ /* 0x0001e20000004800 */
[-C--:B------:R-:W-:Y:S02]  /*3ec0*/  FFMA.FTZ R124, R46, -R66.reuse, R133 ;  /* 0x800000422e7c7223 */ /* 0x080fe40000010085 */
[----:B-1----:R-:W-:Y:S02]  /*3ed0*/  FFMA.FTZ R125, R47, -R66, R117 ;  /* 0x800000422f7d7223 */ /* 0x002fe40000010075 */
[----:B------:R-:W-:Y:S02]  /*3ee0*/  FFMA.FTZ R123, R45, -R123, R116 ;  /* 0x8000007b2d7b7223 */ /* 0x000fe40000010074 */
[----:B------:R-:W-:-:S02]  /*3ef0*/  FMUL.FTZ R66, R120, R33 ;  /* 0x0000002178427220 */ /* 0x000fc40000410000 */
[-C--:B------:R-:W-:Y:S02]  /*3f00*/  FMUL.FTZ R130, R118, R74.reuse ;  /* 0x0000004a76827220 */ /* 0x080fe40000410000 */
[----:B------:R-:W-:Y:S02]  /*3f10*/  FMUL.FTZ R128, R119, R74 ;  /* 0x0000004a77807220 */ /* 0x000fe40000410000 */
[----:B------:R-:W-:Y:S02]  /*3f20*/  FMUL.FTZ R126, R122, R33 ;  /* 0x000000217a7e7220 */ /* 0x000fe40000410000 */
[----:B------:R-:W-:Y:S02]  /*3f30*/  FMUL.FTZ R67, R123, R66 ;  /* 0x000000427b437220 */ /* 0x000fe40000410000 */
[C---:B------:R-:W-:Y:S02]  /*3f40*/  FMUL.FTZ R131, R125.reuse, R130 ;  /* 0x000000827d837220 */ /* 0x040fe40000410000 */
[----:B------:R-:W-:-:S02]  /*3f50*/  FMUL.FTZ R135, R125, R128 ;  /* 0x000000807d877220 */ /* 0x000fc40000410000 */
[----:B0-----:R-:W-:Y:S02]  /*3f60*/  FFMA.FTZ R127, R121, R126, -R67 ;  /* 0x0000007e797f7223 */ /* 0x001fe40000010843 */
[CC--:B------:R-:W-:Y:S02]  /*3f70*/  FMUL.FTZ R137, R57.reuse, R128.reuse ;  /* 0x0000008039897220 */ /* 0x0c0fe40000410000 */
[C---:B------:R-:W-:Y:S02]  /*3f80*/  FFMA.FTZ R128, R124.reuse, R128, R131 ;  /* 0x000000807c807223 */ /* 0x040fe40000010083 */
[-C--:B------:R-:W-:Y:S01]  /*3f90*/  FFMA.FTZ R140, R124, R130.reuse, -R135 ;  /* 0x000000827c8c7223 */ /* 0x080fe20000010887 */
[----:B------:R-:W-:Y:S01]  /*3fa0*/  STS [R10.X4+0x848], R137 ;  /* 0x000848890a007388 */ /* 0x000fe20000004800 */
[----:B------:R-:W-:Y:S02]  /*3fb0*/  FMUL.FTZ R135, R57, R130 ;  /* 0x0000008239877220 */ /* 0x000fe40000410000 */
[----:B------:R-:W-:-:S02]  /*3fc0*/  FMUL.FTZ R131, R56, R66 ;  /* 0x0000004238837220 */ /* 0x000fc40000410000 */
[-C--:B------:R-:W-:Y:S01]  /*3fd0*/  FMUL.FTZ R143, R56, R126.reuse ;  /* 0x0000007e388f7220 */ /* 0x080fe20000410000 */
[----:B------:R-:W-:Y:S01]  /*3fe0*/  STS [R10.X4+0x84c], R135 ;  /* 0x00084c870a007388 */ /* 0x000fe20000004800 */
[----:B------:R-:W-:Y:S02]  /*3ff0*/  FADD.FTZ R127, RZ, R127 ;  /* 0x0000007fff7f7221 */ /* 0x000fe40000010000 */
[----:B------:R-:W-:Y:S01]  /*4000*/  FMUL.FTZ R67, R123, R126 ;  /* 0x0000007e7b437220 */ /* 0x000fe20000410000 */
[----:B------:R-:W-:Y:S01]  /*4010*/  STS [R10.X4+0x840], R131 ;  /* 0x000840830a007388 */ /* 0x000fe20000004800 */
[----:B------:R-:W-:Y:S02]  /*4020*/  FADD.FTZ R127, R127, R140 ;  /* 0x0000008c7f7f7221 */ /* 0x000fe40000010000 */
[----:B------:R-:W-:Y:S01]  /*4030*/  FFMA.FTZ R67, R121, R66, R67 ;  /* 0x0000004279437223 */ /* 0x000fe20000010043 */
[----:B------:R0:W-:Y:S01]  /*4040*/  STS [R10.X4+0x844], R143 ;  /* 0x0008448f0a007388 */ /* 0x0001e20000004800 */
[----:B------:R-:W-:-:S02]  /*4050*/  FADD.FTZ R127, R127, R142 ;  /* 0x0000008e7f7f7221 */ /* 0x000fc40000010000 */
[----:B------:R-:W-:Y:S01]  /*4060*/  FADD.FTZ R67, RZ, R67 ;  /* 0x00000043ff437221 */ /* 0x000fe20000010000 */
[----:B------:R-:W-:Y:S01]  /*4070*/  BAR.SYNC.DEFER_BLOCKING 0x0 ;  /* 0x0000000000007b1d */ /* 0x000fe20000010000 */
[----:B------:R-:W-:Y:S01]  /*4080*/  FADD.FTZ R126, R127, R62 ;  /* 0x0000003e7f7e7221 */ /* 0x000fe20000010000 */
[----:B------:R-:W-:Y:S01]  /*4090*/  LEA R62, R14, 0xffffff80, 0x7 ;  /* 0xffffff800e3e7811 */ /* 0x000fe200078e38ff */
[----:B------:R-:W-:Y:S02]  /*40a0*/  FADD.FTZ R128, R67, R128 ;  /* 0x0000008043807221 */ /* 0x000fe40000010000 */
[----:B------:R-:W-:Y:S02]  /*40b0*/  FMUL.FTZ R67, R77, R129 ;  /* 0x000000814d437220 */ /* 0x000fe40000410000 */
[----:B0-----:R-:W-:Y:S01]  /*40c0*/  FMUL.FTZ R143, R109, R136 ;  /* 0x000000886d8f7220 */ /* 0x001fe20000410000 */
[----:B------:R-:W-:Y:S01]  /*40d0*/  IADD3 R136, -R62, c[0x0][0x168], RZ ;  /* 0x00005a003e887a10 */ /* 0x000fe20007ffe1ff */
[----:B------:R-:W-:-:S02]  /*40e0*/  FADD.FTZ R63, R128, R63 ;  /* 0x0000003f803f7221 */ /* 0x000fc40000010000 */
[----:B------:R-:W-:Y:S01]  /*40f0*/  FMUL.FTZ R145, R110, R139 ;  /* 0x0000008b6e917220 */ /* 0x000fe20000410000 */
[----:B------:R-:W-:Y:S01]  /*4100*/  LEA R136, R136, -R23, 0x1 ;  /* 0x8000001788887211 */ /* 0x000fe200078e08ff */
[----:B------:R-:W-:Y:S02]  /*4110*/  FADD.FTZ R132, R63, R132 ;  /* 0x000000843f847221 */ /* 0x000fe40000010000 */
[----:B------:R-:W-:Y:S01]  /*4120*/  FFMA.FTZ R63, -R77, R116, -RZ ;  /* 0x000000744d3f7223 */ /* 0x000fe200000109ff */
[----:B------:R-:W-:Y:S01]  /*4130*/  ISETP.GE.AND P0, PT, R136, 0x1, PT ;  /* 0x000000018800780c */ /* 0x000fe20003f06270 */
        /* <DEDUP_REMOVED lines=38> */
[----:B------:R-:W-:Y:S01]  /*43a0*/  USHF.R.U64 UR8, UR8, 0x1, UR9 ;  /* 0x0000000108087899 */ /* 0x000fe20008001209 */
[----:B------:R-:W-:-:S02]  /*43b0*/  IADD3 R62, P0, R140, R23, RZ ;  /* 0x000000178c3e7210 */ /* 0x000fc40007f1e0ff */
[----:B------:R-:W-:Y:S01]  /*43c0*/  IADD3 R67, R139, R67, RZ ;  /* 0x000000438b437210 */ /* 0x000fe20007ffe0ff */
[----:B------:R-:W-:Y:S01]  /*43d0*/  IMAD R63, R26, c[0x0][0x2c4], R63 ;  /* 0x0000b1001a3f7a24 */ /* 0x000fe200078e023f */
[----:B------:R-:W0:Y:S01]  /*43e0*/  LDS R139, [R11.X4+0xc60] ;  /* 0x000c60000b8b7984 */ /* 0x000e220000004800 */
        /* <DEDUP_REMOVED lines=28> */
.L_x_14409:
[----:B01234-:R-:W-:Y:S05]  /*45b0*/  BSYNC B0 ;  /* 0x0000000000007941 */ /* 0x01ffea0003800000 */
.L_x_14408:
        /* <DEDUP_REMOVED lines=18> */
.L_x_14411:
[----:B0-----:R-:W-:Y:S05]  /*46e0*/  BSYNC B0 ;  /* 0x0000000000007941 */ /* 0x001fea0003800000 */
.L_x_14410:
        /* <DEDUP_REMOVED lines=9> */
.L_x_14413:
[----:B------:R-:W-:Y:S05]  /*4780*/  BSYNC B0 ;  /* 0x0000000000007941 */ /* 0x000fea0003800000 */
.L_x_14412:
[----:B---3--:R3:W4:Y:S01]  /*4790*/  LDS R135, [R7.X4+0xde0] ;  /* 0x000de00007877984 */ /* 0x0087220000004800 */
        /* <DEDUP_REMOVED lines=8> */
.L_x_14415:
[----:B------:R-:W-:Y:S05]  /*4820*/  BSYNC B0 ;  /* 0x0000000000007941 */ /* 0x000fea0003800000 */
.L_x_14414:
[----:B0-----:R0:W3:Y:S01]  /*4830*/  LDS R127, [R6.X4+0xe60] ;  /* 0x000e6000067f7984 */ /* 0x0010e20000004800 */
        /* <DEDUP_REMOVED lines=8> */
.L_x_14417:
[----:B------:R-:W-:Y:S05]  /*48c0*/  BSYNC B0 ;  /* 0x0000000000007941 */ /* 0x000fea0003800000 */
.L_x_14416:
[----:B0--3--:R0:W3:Y:S01]  /*48d0*/  LDS R127, [R5.X4+0xee0] ;  /* 0x000ee000057f7984 */ /* 0x0090e20000004800 */
        /* <DEDUP_REMOVED lines=8> */
.L_x_14419:
[----:B------:R-:W-:Y:S05]  /*4960*/  BSYNC B0 ;  /* 0x0000000000007941 */ /* 0x000fea0003800000 */
.L_x_14418:
        /* <DEDUP_REMOVED lines=9> */
.L_x_14421:
[----:B------:R-:W-:Y:S05]  /*4a00*/  BSYNC B0 ;  /* 0x0000000000007941 */ /* 0x000fea0003800000 */
.L_x_14420:
        /* <DEDUP_REMOVED lines=9> */
.L_x_14423:
[----:B------:R-:W-:Y:S05]  /*4aa0*/  BSYNC B0 ;  /* 0x0000000000007941 */ /* 0x000fea0003800000 */
.L_x_14422:
        /* <DEDUP_REMOVED lines=82> */
.L_x_14425:
[----:B0-----:R-:W-:Y:S05]  /*4fd0*/  BSYNC B0 ;  /* 0x0000000000007941 */ /* 0x001fea0003800000 */
.L_x_14424:
[----:B------:R-:W-:Y:S02]  /*4fe0*/  IADD3 R111, R111, 0x1, RZ ;  /* 0x000000016f6f7810 */ /* 0x000fe40007ffe0ff */
[----:B------:R-:W-:Y:S02]  /*4ff0*/  IADD3 R112, P1, R112, 0x1, RZ ;  /* 0x0000000170707810 */ /* 0x000fe40007f3e0ff */
[----:B------:R-:W-:Y:S02]  /*5000*/  ISETP.GE.AND P0, PT, R111, c[0x0][0x16c], PT ;  /* 0x00005b006f007a0c */ /* 0x000fe40003f06270 */
[----:B------:R-:W-:-:S11]  /*5010*/  IADD3.X R113, RZ, R113, RZ, P1, !PT ;  /* 0x00000071ff717210 */ /* 0x000fd60000ffe4ff */
[----:B------:R-:W-:Y:S01]  /*5020*/  @P0 CALL.REL.NOINC `(.L_x_14395) ;  /* 0x0000001000000944 */ /* 0x000fe20003c00000 */
[----:B------:R-:W-:Y:S05]  /*5030*/  BRA `(.L_x_14426) ;  /* 0xffffd05000007947 */ /* 0x000fea000383ffff */
.L_x_14395:
[----:B------:R-:W-:Y:S01]  /*5040*/  BAR.SYNC.DEFER_BLOCKING 0x0 ;  /* 0x0000000000007b1d */ /* 0x000fe20000010000 */
[----:B------:R-:W-:-:S06]  /*5050*/  IMAD.WIDE R40, R23, 0x10, R72 ;  /* 0x0000001017287825 */ /* 0x000fcc00078e0248 */
        /* <DEDUP_REMOVED lines=18> */
[----:B-----5:R-:W-:Y:S01]  /*5180*/  IMAD R49, R31, c[0x0][0x300], RZ ;  /* 0x0000c0001f317a24 */ /* 0x020fe200078e02ff */
[----:B------:R-:W-:Y:S02]  /*5190*/  FSETP.GTU.FTZ.AND P2, PT, R38, 20, PT ;  /* 0x41a000002600780b */ /* 0x000fe40003f5c000 */
[----:B------:R-:W-:-:S07]  /*51a0*/  FSETP.GTU.FTZ.AND P3, PT, R39, 20, PT ;  /* 0x41a000002700780b */ /* 0x000fce0003f7c000 */
[----:B------:R-:W-:Y:S02]  /*51b0*/  @!P0 FMUL.FTZ R33, R36, -1.4426950216293334961 ;  /* 0xbfb8aa3b24218820 */ /* 0x000fe40000410000 */
[----:B------:R-:W-:Y:S02]  /*51c0*/  @!P1 FMUL.FTZ R36, R37, -1.4426950216293334961 ;  /* 0xbfb8aa3b25249820 */ /* 0x000fe40000410000 */
[----:B------:R-:W-:Y:S02]  /*51d0*/  @!P2 FMUL.FTZ R37, R38, -1.4426950216293334961 ;  /* 0xbfb8aa3b2625a820 */ /* 0x000fe40000410000 */
[----:B------:R-:W0:Y:S01]  /*51e0*/  @!P1 MUFU.EX2 R40, R36 ;  /* 0x0000002400289308 */ /* 0x000e220000000800 */
[----:B------:R-:W-:-:S07]  /*51f0*/  @!P3 FMUL.FTZ R41, R39, -1.4426950216293334961 ;  /* 0xbfb8aa3b2729b820 */ /* 0x000fce0000410000 */
[----:B------:R5:W4:Y:S01]  /*5200*/  @!P2 MUFU.EX2 R43, R37 ;  /* 0x00000025002ba308 */ /* 0x000b220000000800 */
[----:B------:R-:W-:-:S07]  /*5210*/  NOP ;  /* 0x0000000000007918 */ /* 0x000fce0000000000 */
[----:B------:R-:W3:Y:S01]  /*5220*/  @!P0 MUFU.EX2 R33, R33 ;  /* 0x0000002100218308 */ /* 0x000ee20000000800 */
[----:B-----5:R-:W5:Y:S01]  /*5230*/  LDS.128 R36, [R13.X16] ;  /* 0x000000000d247984 */ /* 0x020f62000000cc00 */
[----:B0-----:R-:W-:-:S06]  /*5240*/  @!P1 FADD.FTZ R42, R40, 1 ;  /* 0x3f800000282a9421 */ /* 0x001fcc0000010000 */
[----:B------:R0:W2:Y:S01]  /*5250*/  @!P3 MUFU.EX2 R44, R41 ;  /* 0x00000029002cb308 */ /* 0x0000a20000000800 */
[----:B----4-:R-:W-:Y:S02]  /*5260*/  @!P2 FADD.FTZ R43, R43, 1 ;  /* 0x3f8000002b2ba421 */ /* 0x010fe40000010000 */
[----:B---3--:R-:W-:-:S05]  /*5270*/  @!P0 FADD.FTZ R33, R33, 1 ;  /* 0x3f80000021218421 */ /* 0x008fca0000010000 */
[----:B------:R-:W3:Y:S01]  /*5280*/  @!P1 MUFU.RCP R42, R42 ;  /* 0x0000002a002a9308 */ /* 0x000ee20000001000 */
[----:B0-----:R-:W-:-:S04]  /*5290*/  IMAD.WIDE.U32 R40, R28, c[0x0][0x2d8], R46 ;  /* 0x0000b6001c287a25 */ /* 0x001fc800078e002e */
[----:B------:R-:W-:Y:S01]  /*52a0*/  IMAD.WIDE.U32 R46, R28, c[0x0][0x2f8], R46 ;  /* 0x0000be001c2e7a25 */ /* 0x000fe200078e002e */
[----:B------:R-:W-:Y:S02]  /*52b0*/  IADD3 R41, R41, R45, RZ ;  /* 0x0000002d29297210 */ /* 0x000fe40007ffe0ff */
[----:B------:R2:W0:Y:S01]  /*52c0*/  @!P0 MUFU.RCP R57, R33 ;  /* 0x0000002100398308 */ /* 0x0004220000001000 */
[----:B------:R-:W-:Y:S02]  /*52d0*/  IMAD R45, R31, c[0x0][0x2e0], RZ ;  /* 0x0000b8001f2d7a24 */ /* 0x000fe400078e02ff */
[----:B------:R-:W-:-:S04]  /*52e0*/  IMAD.WIDE.U32 R40, R32, c[0x0][0x2e0], R40 ;  /* 0x0000b80020287a25 */ /* 0x000fc800078e0028 */
[----:B------:R-:W-:Y:S01]  /*52f0*/  IMAD R45, R32, c[0x0][0x2e4], R45 ;  /* 0x0000b900202d7a24 */ /* 0x000fe200078e022d */
[----:B------:R-:W4:Y:S01]  /*5300*/  @!P2 MUFU.RCP R43, R43 ;  /* 0x0000002b002ba308 */ /* 0x000f220000001000 */
[----:B--2---:R-:W-:Y:S01]  /*5310*/  @!P3 FADD.FTZ R33, R44, 1 ;  /* 0x3f8000002c21b421 */ /* 0x004fe20000010000 */
[----:B------:R-:W-:Y:S01]  /*5320*/  LEA R44, P4, R40, c[0x0][0x330], 0x2 ;  /* 0x0000cc00282c7a11 */ /* 0x000fe200078810ff */
[----:B---3--:R-:W-:Y:S01]  /*5330*/  @!P1 FMUL.FTZ R53, R53, R42 ;  /* 0x0000002a35359220 */ /* 0x008fe20000410000 */
[----:B------:R-:W-:Y:S02]  /*5340*/  IADD3 R41, R41, R45, RZ ;  /* 0x0000002d29297210 */ /* 0x000fe40007ffe0ff */
[----:B------:R-:W-:Y:S02]  /*5350*/  IADD3 R72, P1, R72, -0x200, RZ ;  /* 0xfffffe0048487810 */ /* 0x000fe40007f3e0ff */
[----:B------:R-:W-:Y:S01]  /*5360*/  LEA.HI.X R45, R40, c[0x0][0x334], R41, 0x2, P4 ;  /* 0x0000cd00282d7a11 */ /* 0x000fe200020f1429 */
[----:B------:R2:W3:Y:S01]  /*5370*/  @!P3 MUFU.RCP R48, R33 ;  /* 0x000000210030b308 */ /* 0x0004e20000001000 */
[----:B0-----:R-:W-:Y:S01]  /*5380*/  @!P0 FMUL.FTZ R52, R52, R57 ;  /* 0x0000003934348220 */ /* 0x001fe20000410000 */
[----:B------:R-:W-:-:S02]  /*5390*/  IADD3.X R73, R73, -0x1, RZ, P1, !PT ;  /* 0xffffffff49497810 */ /* 0x000fc40000ffe4ff */
[----:B------:R-:W-:Y:S01]  /*53a0*/  IMAD.WIDE R44, R23, 0x10, R44 ;  /* 0x00000010172c7825 */ /* 0x000fe200078e022c */
[----:B------:R-:W-:Y:S02]  /*53b0*/  IADD3 R18, P1, R18, -0x400, RZ ;  /* 0xfffffc0012127810 */ /* 0x000fe40007f3e0ff */
[----:B------:R-:W-:Y:S01]  /*53c0*/  IADD3 R20, P4, R20, -0x200, RZ ;  /* 0xfffffe0014147810 */ /* 0x000fe20007f9e0ff */
[----:B----4-:R-:W-:Y:S01]  /*53d0*/  @!P2 FMUL.FTZ R54, R54, R43 ;  /* 0x0000002b3636a220 */ /* 0x010fe20000410000 */
[----:B-----5:R0:W-:Y:S01]  /*53e0*/  STG.E.128 [R44.64], R36 ;  /* 0x000000242c007986 */ /* 0x0201e2000c101d0a */
[----:B--2---:R-:W-:-:S03]  /*53f0*/  IMAD R33, R27, c[0x0][0x2f8], RZ ;  /* 0x0000be001b217a24 */ /* 0x004fc600078e02ff */
[----:B------:R-:W-:Y:S01]  /*5400*/  BAR.SYNC.DEFER_BLOCKING 0x0 ;  /* 0x0000000000007b1d */ /* 0x000fe20000010000 */
[----:B------:R-:W-:Y:S01]  /*5410*/  IMAD R33, R28, c[0x0][0x2fc], R33 ;  /* 0x0000bf001c217a24 */ /* 0x000fe200078e0221 */
[----:B------:R-:W-:Y:S01]  /*5420*/  IADD3 R16, P2, R16, -0x400, RZ ;  /* 0xfffffc0010107810 */ /* 0x000fe20007f5e0ff */
[----:B---3--:R-:W-:Y:S01]  /*5430*/  @!P3 FMUL.FTZ R55, R55, R48 ;  /* 0x000000303737b220 */ /* 0x008fe20000410000 */
[----:B------:R-:W-:Y:S01]  /*5440*/  IADD3 R22, P3, R22, -0x200, RZ ;  /* 0xfffffe0016167810 */ /* 0x000fe20007f7e0ff */
[----:B------:R-:W-:Y:S01]  /*5450*/  FADD.FTZ R24, R52, R24 ;  /* 0x0000001834187221 */ /* 0x000fe20000010000 */
[----:B------:R-:W-:Y:S01]  /*5460*/  IADD3 R47, R47, R33, RZ ;  /* 0x000000212f2f7210 */ /* 0x000fe20007ffe0ff */
[----:B------:R-:W-:Y:S01]  /*5470*/  IMAD R33, R32, c[0x0][0x304], R49 ;  /* 0x0000c10020217a24 */ /* 0x000fe200078e0231 */
[----:B------:R-:W-:Y:S02]  /*5480*/  IADD3.X R17, R17, -0x1, RZ, P1, !PT ;  /* 0xffffffff11117810 */ /* 0x000fe40000ffe4ff */
[----:B------:R-:W-:-:S02]  /*5490*/  IADD3.X R15, R15, -0x1, RZ, P2, !PT ;  /* 0xffffffff0f0f7810 */ /* 0x000fc400017fe4ff */
[----:B------:R-:W-:Y:S01]  /*54a0*/  IADD3.X R21, R21, -0x1, RZ, P3, !PT ;  /* 0xffffffff15157810 */ /* 0x000fe20001ffe4ff */
[----:B0-----:R-:W-:Y:S01]  /*54b0*/  IMAD.WIDE.U32 R36, R32, c[0x0][0x300], R46 ;  /* 0x0000c00020247a25 */ /* 0x001fe200078e002e */
[----:B------:R-:W-:-:S04]  /*54c0*/  IADD3.X R19, R19, -0x1, RZ, P4, !PT ;  /* 0xffffffff13137810 */ /* 0x000fc800027fe4ff */
[----:B------:R-:W-:Y:S02]  /*54d0*/  IADD3 R33, R37, R33, RZ ;  /* 0x0000002125217210 */ /* 0x000fe40007ffe0ff */
[----:B------:R-:W-:Y:S01]  /*54e0*/  LEA R38, P0, R36, c[0x0][0x340], 0x2 ;  /* 0x0000d00024267a11 */ /* 0x000fe200078010ff */
[----:B------:R0:W-:Y:S01]  /*54f0*/  STS.128 [R13.X16], R52 ;  /* 0x000000340d007388 */ /* 0x0001e2000000cc00 */
[----:B------:R-:W-:-:S06]  /*5500*/  NOP ;  /* 0x0000000000007918 */ /* 0x000fcc0000000000 */
[----:B------:R-:W2:Y:S01]  /*5510*/  LDS.128 R40, [R13.X16] ;  /* 0x000000000d287984 */ /* 0x000ea2000000cc00 */
[----:B------:R-:W-:Y:S02]  /*5520*/  LEA.HI.X R39, R36, c[0x0][0x344], R33, 0x2, P0 ;  /* 0x0000d10024277a11 */ /* 0x000fe400000f1421 */
[----:B------:R-:W-:Y:S02]  /*5530*/  ISETP.GT.AND P0, PT, R14, 0x1, PT ;  /* 0x000000010e00780c */ /* 0x000fe40003f04270 */
[----:B------:R-:W-:Y:S01]  /*5540*/  MOV R14, R56 ;  /* 0x00000038000e7202 */ /* 0x000fe20000000f00 */
[----:B------:R-:W-:-:S04]  /*5550*/  IMAD.WIDE R36, R23, 0x10, R38 ;  /* 0x0000001017247825 */ /* 0x000fc800078e0226 */
[----:B0-----:R-:W-:-:S04]  /*5560*/  FADD.FTZ R53, R24, R53 ;  /* 0x0000003518357221 */ /* 0x001fc80000010000 */
[----:B------:R-:W-:-:S04]  /*5570*/  FADD.FTZ R24, R53, R54 ;  /* 0x0000003635187221 */ /* 0x000fc80000010000 */
[----:B------:R-:W-:Y:S01]  /*5580*/  FADD.FTZ R24, R24, R55 ;  /* 0x0000003718187221 */ /* 0x000fe20000010000 */
[----:B--2---:R0:W-:Y:S01]  /*5590*/  STG.E.128 [R36.64], R40 ;  /* 0x0000002824007986 */ /* 0x0041e2000c101d0a */
[----:B------:R-:W-:Y:S01]  /*55a0*/  @!P0 CALL.REL.NOINC `(.L_x_14385) ;  /* 0x0000001000008944 */ /* 0x000fe20003c00000 */
[----:B------:R-:W-:Y:S05]  /*55b0*/  BRA `(.L_x_14427) ;  /* 0xffffb3e000007947 */ /* 0x000fea000383ffff */
.L_x_14385:
        /* <DEDUP_REMOVED lines=24> */
.L_x_14429:
[----:B--2---:R-:W-:Y:S05]  /*5740*/  BSYNC B0 ;  /* 0x0000000000007941 */ /* 0x004fea0003800000 */
.L_x_14428:
        /* <DEDUP_REMOVED lines=23> */
.L_x_14431:
[----:B------:R-:W2:Y:S02]  /*58c0*/  S2R R9, SR_TID.X ;  /* 0x0000000000097919 */ /* 0x000ea40000002100 */
.L_x_14432:
[----:B--2---:R-:W-:Y:S05]  /*58d0*/  BSYNC B0 ;  /* 0x0000000000007941 */ /* 0x004fea0003800000 */
.L_x_14430:
[----:B------:R-:W-:-:S13]  /*58e0*/  ISETP.GE.AND P0, PT, R9, c[0x0][0x16c], PT ;  /* 0x00005b0009007a0c */ /* 0x000fda0003f06270 */
[----:B------:R-:W-:Y:S05]  /*58f0*/  @P0 EXIT ;  /* 0x000000000000094d */ /* 0x000fea0003800000 */
[----:B------:R-:W-:Y:S02]  /*5900*/  IMAD R31, R31, c[0x0][0x288], RZ ;  /* 0x0000a2001f1f7a24 */ /* 0x000fe400078e02ff */
[----:B------:R-:W-:-:S04]  /*5910*/  IMAD.WIDE.U32 R4, R32, c[0x0][0x288], RZ ;  /* 0x0000a20020047a25 */ /* 0x000fc800078e00ff */
[----:B------:R-:W-:-:S05]  /*5920*/  IMAD R13, R32, c[0x0][0x28c], R31 ;  /* 0x0000a300200d7a24 */ /* 0x000fca00078e021f */
[----:B------:R-:W-:Y:S02]  /*5930*/  IADD3 R13, R5, R13, RZ ;  /* 0x0000000d050d7210 */ /* 0x000fe40007ffe0ff */
.L_x_14433:
        /* <DEDUP_REMOVED lines=17> */
.L_x_14434:
        /* <DEDUP_REMOVED lines=11> */
.L_x_14786:


//--------------------- .nv.shared._Z25selective_scan_bwd_kernelI32Selective_Scan_bwd_kernel_traitsILi128ELi16ELb0ELb0ELb0ELb0ELb0EfN3c107complexIfEEEEv12SSMParamsBwd --------------------------
	.section	.nv.shared._Z25selective_scan_bwd_kernelI32Selective_Scan_bwd_kernel_traitsILi128ELi16ELb0ELb0ELb0ELb0ELb0EfN3c107complexIfEEEEv12SSMParamsBwd,"aw",@nobits
	.sectionflags	@""
	.align	16


//--------------------- .nv.global                --------------------------
	.section	.nv.global,"aw",@nobits
.nv.global:
	.type		_ZN70_INTERNAL_c1571a1d_34_selective_scan_bwd_fp32_complex_cu_100dae4a_30114cuda3std3__48in_placeE,@object
	.size		_ZN70_INTERNAL_c1571a1d_34_selective_scan_bwd_fp32_complex_cu_100dae4a_30114cuda3std3__48in_placeE,(_ZN70_INTERNAL_c1571a1d_34_selective_scan_bwd_fp32_complex_cu_100dae4a_30114cuda3std6ranges3__45__cpo8distanceE - _ZN70_INTERNAL_c1571a1d_34_selective_scan_bwd_fp32_complex_cu_100dae4a_30114cuda3std3__48in_placeE)
_ZN70_INTERNAL_c1571a1d_34_selective_scan_bwd_fp32_complex_cu_100dae4a_30114cuda3std3__48in_placeE:
	.zero		1
	.type		_ZN70_INTERNAL_c1571a1d_34_selective_scan_bwd_fp32_complex_cu_100dae4a_30114cuda3std6ranges3__45__cpo8distanceE,@object
	.size		_ZN70_INTERNAL_c1571a1d_34_selective_scan_bwd_fp32_complex_cu_100dae4a_30114cuda3std6ranges3__45__cpo8distanceE,(_ZN70_INTERNAL_c1571a1d_34_selective_scan_bwd_fp32_complex_cu_100dae4a_30114cuda3std3__45__cpo6cbeginE - _ZN70_INTERNAL_c1571a1d_34_selective_scan_bwd_fp32_complex_cu_100dae4a_30114cuda3std6ranges3__45__cpo8distanceE)
_ZN70_INTERNAL_c1571a1d_34_selective_scan_bwd_fp32_complex_cu_100dae4a_30114cuda3std6ranges3__45__cpo8distanceE:
	.zero		1
	.type		_ZN70_INTERNAL_c1571a1d_34_selective_scan_bwd_fp32_complex_cu_100dae4a_30114cuda3std3__45__cpo6cbeginE,@object
	.size		_ZN70_INTERNAL_c1571a1d_34_selective_scan_bwd_fp32_complex_cu_100dae4a_30114cuda3std3__45__cpo6cbeginE,(_ZN70_INTERNAL_c1571a1d_34_selective_scan_bwd_fp32_complex_cu_100dae4a_30114cuda3std6ranges3__45__cpo7advanceE - _ZN70_INTERNAL_c1571a1d_34_selective_scan_bwd_fp32_complex_cu_100dae4a_30114cuda3std3__45__cpo6cbeginE)
_ZN70_INTERNAL_c1571a1d_34_selective_scan_bwd_fp32_complex_cu_100dae4a_30114cuda3std3__45__cpo6cbeginE:
	.zero		1
	.type		_ZN70_INTERNAL_c1571a1d_34_selective_scan_bwd_fp32_complex_cu_100dae4a_30114cuda3std6ranges3__45__cpo7advanceE,@object
	.size		_ZN70_INTERNAL_c1571a1d_34_selective_scan_bwd_fp32_complex_cu_100dae4a_30114cuda3std6ranges3__45__cpo7advanceE,(_ZN70_INTERNAL_c1571a1d_34_selective_scan_bwd_fp32_complex_cu_100dae4a_30114cuda3std3__45__cpo7crbeginE - _ZN70_INTERNAL_c1571a1d_34_selective_scan_bwd_fp32_complex_cu_100dae4a_30114cuda3std6ranges3__45__cpo7advanceE)
_ZN70_INTERNAL_c1571a1d_34_selective_scan_bwd_fp32_complex_cu_100dae4a_30114cuda3std6ranges3__45__cpo7advanceE:
	.zero		1
	.type		_ZN70_INTERNAL_c1571a1d_34_selective_scan_bwd_fp32_complex_cu_100dae4a_30114cuda3std3__45__cpo7crbeginE,@object
	.size		_ZN70_INTERNAL_c1571a1d_34_selective_scan_bwd_fp32_complex_cu_100dae4a_30114cuda3std3__45__cpo7crbeginE,(_ZN70_INTERNAL_c1571a1d_34_selective_scan_bwd_fp32_complex_cu_100dae4a_30114cuda3std6ranges3__45__cpo4dataE - _ZN70_INTERNAL_c1571a1d_34_selective_scan_bwd_fp32_complex_cu_100dae4a_30114cuda3std3__45__cpo7crbeginE)
_ZN70_INTERNAL_c1571a1d_34_selective_scan_bwd_fp32_complex_cu_100dae4a_30114cuda3std3__45__cpo7crbeginE:
	.zero		1
	.type		_ZN70_INTERNAL_c1571a1d_34_selective_scan_bwd_fp32_complex_cu_100dae4a_30114cuda3std6ranges3__45__cpo4dataE,@object
	.size		_ZN70_INTERNAL_c1571a1d_34_selective_scan_bwd_fp32_complex_cu_100dae4a_30114cuda3std6ranges3__45__cpo4dataE,(_ZN70_INTERNAL_c1571a1d_34_selective_scan_bwd_fp32_complex_cu_100dae4a_30114cuda3std6ranges3__45__cpo5beginE - _ZN70_INTERNAL_c1571a1d_34_selective_scan_bwd_fp32_complex_cu_100dae4a_30114cuda3std6ranges3__45__cpo4dataE)
_ZN70_INTERNAL_c1571a1d_34_selective_scan_bwd_fp32_complex_cu_100dae4a_30114cuda3std6ranges3__45__cpo4dataE:
	.zero		1
	.type		_ZN70_INTERNAL_c1571a1d_34_selective_scan_bwd_fp32_complex_cu_100dae4a_30114cuda3std6ranges3__45__cpo5beginE,@object
	.size		_ZN70_INTERNAL_c1571a1d_34_selective_scan_bwd_fp32_complex_cu_100dae4a_30114cuda3std6ranges3__45__cpo5beginE,(_ZN70_INTERNAL_c1571a1d_34_selective_scan_bwd_fp32_complex_cu_100dae4a_30114cuda3std3__472_GLOBAL__N__c1571a1d_34_selective_scan_bwd_fp32_complex_cu_100dae4a_30116ignoreE - _ZN70_INTERNAL_c1571a1d_34_selective_scan_bwd_fp32_complex_cu_100dae4a_30114cuda3std6ranges3__45__cpo5beginE)
_ZN70_INTERNAL_c1571a1d_34_selective_scan_bwd_fp32_complex_cu_100dae4a_30114cuda3std6ranges3__45__cpo5beginE:
	.zero		1
	.type		_ZN70_INTERNAL_c1571a1d_34_selective_scan_bwd_fp32_complex_cu_100dae4a_30114cuda3std3__472_GLOBAL__N__c1571a1d_34_selective_scan_bwd_fp32_complex_cu_100dae4a_30116ignoreE,@object
	.size		_ZN70_INTERNAL_c1571a1d_34_selective_scan_bwd_fp32_complex_cu_100dae4a_30114cuda3std3__472_GLOBAL__N__c1571a1d_34_selective_scan_bwd_fp32_complex_cu_100dae4a_30116ignoreE,(_ZN70_INTERNAL_c1571a1d_34_selective_scan_bwd_fp32_complex_cu_100dae4a_30114cuda3std6ranges3__45__cpo4sizeE - _ZN70_INTERNAL_c1571a1d_34_selective_scan_bwd_fp32_complex_cu_100dae4a_30114cuda3std3__472_GLOBAL__N__c1571a1d_34_selective_scan_bwd_fp32_complex_cu_100dae4a_30116ignoreE)
_ZN70_INTERNAL_c1571a1d_34_selective_scan_bwd_fp32_complex_cu_100dae4a_30114cuda3std3__472_GLOBAL__N__c1571a1d_34_selective_scan_bwd_fp32_complex_cu_100dae4a_30116ignoreE:
	.zero		1
	.type		_ZN70_INTERNAL_c1571a1d_34_selective_scan_bwd_fp32_complex_cu_100dae4a_30114cuda3std6ranges3__45__cpo4sizeE,@object
	.size		_ZN70_INTERNAL_c1571a1d_34_selective_scan_bwd_fp32_complex_cu_100dae4a_30114cuda3std6ranges3__45__cpo4sizeE,(_ZN70_INTERNAL_c1571a1d_34_selective_scan_bwd_fp32_complex_cu_100dae4a_30114cuda3std3__45__cpo5beginE - _ZN70_INTERNAL_c1571a1d_34_selective_scan_bwd_fp32_complex_cu_100dae4a_30114cuda3std6ranges3__45__cpo4sizeE)
_ZN70_INTERNAL_c1571a1d_34_selective_scan_bwd_fp32_complex_cu_100dae4a_30114cuda3std6ranges3__45__cpo4sizeE:
	.zero		1
	.type		_ZN70_INTERNAL_c1571a1d_34_selective_scan_bwd_fp32_complex_cu_100dae4a_30114cuda3std3__45__cpo5beginE,@object
	.size		_ZN70_INTERNAL_c1571a1d_34_selective_scan_bwd_fp32_complex_cu_100dae4a_30114cuda3std3__45__cpo5beginE,(_ZN70_INTERNAL_c1571a1d_34_selective_scan_bwd_fp32_complex_cu_100dae4a_30114cuda3std6ranges3__45__cpo6cbeginE - _ZN70_INTERNAL_c1571a1d_34_selective_scan_bwd_fp32_complex_cu_100dae4a_30114cuda3std3__45__cpo5beginE)
_ZN70_INTERNAL_c1571a1d_34_selective_scan_bwd_fp32_complex_cu_100dae4a_30114cuda3std3__45__cpo5beginE:
	.zero		1
	.type		_ZN70_INTERNAL_c1571a1d_34_selective_scan_bwd_fp32_complex_cu_100dae4a_30114cuda3std6ranges3__45__cpo6cbeginE,@object
	.size		_ZN70_INTERNAL_c1571a1d_34_selective_scan_bwd_fp32_complex_cu_100dae4a_30114cuda3std6ranges3__45__cpo6cbeginE,(_ZN70_INTERNAL_c1571a1d_34_selective_scan_bwd_fp32_complex_cu_100dae4a_30114cuda3std3__45__cpo6rbeginE - _ZN70_INTERNAL_c1571a1d_34_selective_scan_bwd_fp32_complex_cu_100dae4a_30114cuda3std6ranges3__45__cpo6cbeginE)
_ZN70_INTERNAL_c1571a1d_34_selective_scan_bwd_fp32_complex_cu_100dae4a_30114cuda3std6ranges3__45__cpo6cbeginE:
	.zero		1
	.type		_ZN70_INTERNAL_c1571a1d_34_selective_scan_bwd_fp32_complex_cu_100dae4a_30114cuda3std3__45__cpo6rbeginE,@object
	.size		_ZN70_INTERNAL_c1571a1d_34_selective_scan_bwd_fp32_complex_cu_100dae4a_30114cuda3std3__45__cpo6rbeginE,(_ZN70_INTERNAL_c1571a1d_34_selective_scan_bwd_fp32_complex_cu_100dae4a_30114cuda3std6ranges3__45__cpo4nextE - _ZN70_INTERNAL_c1571a1d_34_selective_scan_bwd_fp32_complex_cu_100dae4a_30114cuda3std3__45__cpo6rbeginE)
_ZN70_INTERNAL_c1571a1d_34_selective_scan_bwd_fp32_complex_cu_100dae4a_30114cuda3std3__45__cpo6rbeginE:
	.zero		1
	.type		_ZN70_INTERNAL_c1571a1d_34_selective_scan_bwd_fp32_complex_cu_100dae4a_30114cuda3std6ranges3__45__cpo4nextE,@object
	.size		_ZN70_INTERNAL_c1571a1d_34_selective_scan_bwd_fp32_complex_cu_100dae4a_30114cuda3std6ranges3__45__cpo4nextE,(_ZN70_INTERNAL_c1571a1d_34_selective_scan_bwd_fp32_complex_cu_100dae4a_30114cuda3std6ranges3__45__cpo4swapE - _ZN70_INTERNAL_c1571a1d_34_selective_scan_bwd_fp32_complex_cu_100dae4a_30114cuda3std6ranges3__45__cpo4nextE)
_ZN70_INTERNAL_c1571a1d_34_selective_scan_bwd_fp32_complex_cu_100dae4a_30114cuda3std6ranges3__45__cpo4nextE:
	.zero		1
	.type		_ZN70_INTERNAL_c1571a1d_34_selective_scan_bwd_fp32_complex_cu_100dae4a_30114cuda3std6ranges3__45__cpo4swapE,@object
	.size		_ZN70_INTERNAL_c1571a1d_34_selective_scan_bwd_fp32_complex_cu_100dae4a_30114cuda3std6ranges3__45__cpo4swapE,(_ZN70_INTERNAL_c1571a1d_34_selective_scan_bwd_fp32_complex_cu_100dae4a_30114cuda3std3__420unreachable_sentinelE - _ZN70_INTERNAL_c1571a1d_34_selective_scan_bwd_fp32_complex_cu_100dae4a_30114cuda3std6ranges3__45__cpo4swapE)
_ZN70_INTERNAL_c1571a1d_34_selective_scan_bwd_fp32_complex_cu_100dae4a_30114cuda3std6ranges3__45__cpo4swapE:
	.zero		1
	.type		_ZN70_INTERNAL_c1571a1d_34_selective_scan_bwd_fp32_complex_cu_100dae4a_30114cuda3std3__420unreachable_sentinelE,@object
	.size		_ZN70_INTERNAL_c1571a1d_34_selective_scan_bwd_fp32_complex_cu_100dae4a_30114cuda3std3__420unreachable_sentinelE,(_ZN70_INTERNAL_c1571a1d_34_selective_scan_bwd_fp32_complex_cu_100dae4a_30116thrust23THRUST_300001_SM_800_NS6system6detail10sequential3seqE - _ZN70_INTERNAL_c1571a1d_34_selective_scan_bwd_fp32_complex_cu_100dae4a_30114cuda3std3__420unreachable_sentinelE)
_ZN70_INTERNAL_c1571a1d_34_selective_scan_bwd_fp32_complex_cu_100dae4a_30114cuda3std3__420unreachable_sentinelE:
	.zero		1
	.type		_ZN70_INTERNAL_c1571a1d_34_selective_scan_bwd_fp32_complex_cu_100dae4a_30116thrust23THRUST_300001_SM_800_NS6system6detail10sequential3seqE,@object
	.size		_ZN70_INTERNAL_c1571a1d_34_selective_scan_bwd_fp32_complex_cu_100dae4a_30116thrust23THRUST_300001_SM_800_NS6system6detail10sequential3seqE,(_ZN70_INTERNAL_c1571a1d_34_selective_scan_bwd_fp32_complex_cu_100dae4a_30114cuda3std3__45__cpo4cendE - _ZN70_INTERNAL_c1571a1d_34_selective_scan_bwd_fp32_complex_cu_100dae4a_30116thrust23THRUST_300001_SM_800_NS6system6detail10sequential3seqE)
_ZN70_INTERNAL_c1571a1d_34_selective_scan_bwd_fp32_complex_cu_100dae4a_30116thrust23THRUST_300001_SM_800_NS6system6detail10sequential3seqE:
	.zero		1
	.type		_ZN70_INTERNAL_c1571a1d_34_selective_scan_bwd_fp32_complex_cu_100dae4a_30114cuda3std3__45__cpo4cendE,@object
	.size		_ZN70_INTERNAL_c1571a1d_34_selective_scan_bwd_fp32_complex_cu_100dae4a_30114cuda3std3__45__cpo4cendE,(_ZN70_INTERNAL_c1571a1d_34_selective_scan_bwd_fp32_complex_cu_100dae4a_30114cuda3std6ranges3__45__cpo9iter_swapE - _ZN70_INTERNAL_c1571a1d_34_selective_scan_bwd_fp32_complex_cu_100dae4a_30114cuda3std3__45__cpo4cendE)
_ZN70_INTERNAL_c1571a1d_34_selective_scan_bwd_fp32_complex_cu_100dae4a_30114cuda3std3__45__cpo4cendE:
	.zero		1
	.type		_ZN70_INTERNAL_c1571a1d_34_selective_scan_bwd_fp32_complex_cu_100dae4a_30114cuda3std6ranges3__45__cpo9iter_swapE,@object
	.size		_ZN70_INTERNAL_c1571a1d_34_selective_scan_bwd_fp32_complex_cu_100dae4a_30114cuda3std6ranges3__45__cpo9iter_swapE,(_ZN70_INTERNAL_c1571a1d_34_selective_scan_bwd_fp32_complex_cu_100dae4a_30114cuda3std3__45__cpo5crendE - _ZN70_INTERNAL_c1571a1d_34_selective_scan_bwd_fp32_complex_cu_100dae4a_30114cuda3std6ranges3__45__cpo9iter_swapE)
_ZN70_INTERNAL_c1571a1d_34_selective_scan_bwd_fp32_complex_cu_100dae4a_30114cuda3std6ranges3__45__cpo9iter_swapE:
	.zero		1
	.type		_ZN70_INTERNAL_c1571a1d_34_selective_scan_bwd_fp32_complex_cu_100dae4a_30114cuda3std3__45__cpo5crendE,@object
	.size		_ZN70_INTERNAL_c1571a1d_34_selective_scan_bwd_fp32_complex_cu_100dae4a_30114cuda3std3__45__cpo5crendE,(_ZN70_INTERNAL_c1571a1d_34_selective_scan_bwd_fp32_complex_cu_100dae4a_30114cuda3std6ranges3__45__cpo5cdataE - _ZN70_INTERNAL_c1571a1d_34_selective_scan_bwd_fp32_complex_cu_100dae4a_30114cuda3std3__45__cpo5crendE)
_ZN70_INTERNAL_c1571a1d_34_selective_scan_bwd_fp32_complex_cu_100dae4a_30114cuda3std3__45__cpo5crendE:
	.zero		1
	.type		_ZN70_INTERNAL_c1571a1d_34_selective_scan_bwd_fp32_complex_cu_100dae4a_30114cuda3std6ranges3__45__cpo5cdataE,@object
	.size		_ZN70_INTERNAL_c1571a1d_34_selective_scan_bwd_fp32_complex_cu_100dae4a_30114cuda3std6ranges3__45__cpo5cdataE,(_ZN70_INTERNAL_c1571a1d_34_selective_scan_bwd_fp32_complex_cu_100dae4a_30114cuda3std6ranges3__45__cpo3endE - _ZN70_INTERNAL_c1571a1d_34_selective_scan_bwd_fp32_complex_cu_100dae4a_30114cuda3std6ranges3__45__cpo5cdataE)
_ZN70_INTERNAL_c1571a1d_34_selective_scan_bwd_fp32_complex_cu_100dae4a_30114cuda3std6ranges3__45__cpo5cdataE:
	.zero		1
	.type		_ZN70_INTERNAL_c1571a1d_34_selective_scan_bwd_fp32_complex_cu_100dae4a_30114cuda3std6ranges3__45__cpo3endE,@object
	.size		_ZN70_INTERNAL_c1571a1d_34_selective_scan_bwd_fp32_complex_cu_100dae4a_30114cuda3std6ranges3__45__cpo3endE,(_ZN70_INTERNAL_c1571a1d_34_selective_scan_bwd_fp32_complex_cu_100dae4a_30114cuda3std3__419piecewise_constructE - _ZN70_INTERNAL_c1571a1d_34_selective_scan_bwd_fp32_complex_cu_100dae4a_30114cuda3std6ranges3__45__cpo3endE)
_ZN70_INTERNAL_c1571a1d_34_selective_scan_bwd_fp32_complex_cu_100dae4a_30114cuda3std6ranges3__45__cpo3endE:
	.zero		1
	.type		_ZN70_INTERNAL_c1571a1d_34_selective_scan_bwd_fp32_complex_cu_100dae4a_30114cuda3std3__419piecewise_constructE,@object
	.size		_ZN70_INTERNAL_c1571a1d_34_selective_scan_bwd_fp32_complex_cu_100dae4a_30114cuda3std3__419piecewise_constructE,(_ZN70_INTERNAL_c1571a1d_34_selective_scan_bwd_fp32_complex_cu_100dae4a_30114cuda3std6ranges3__45__cpo5ssizeE - _ZN70_INTERNAL_c1571a1d_34_selective_scan_bwd_fp32_complex_cu_100dae4a_30114cuda3std3__419piecewise_constructE)
_ZN70_INTERNAL_c1571a1d_34_selective_scan_bwd_fp32_complex_cu_100dae4a_30114cuda3std3__419piecewise_constructE:
	.zero		1
	.type		_ZN70_INTERNAL_c1571a1d_34_selective_scan_bwd_fp32_complex_cu_100dae4a_30114cuda3std6ranges3__45__cpo5ssizeE,@object
	.size		_ZN70_INTERNAL_c1571a1d_34_selective_scan_bwd_fp32_complex_cu_100dae4a_30114cuda3std6ranges3__45__cpo5ssizeE,(_ZN70_INTERNAL_c1571a1d_34_selective_scan_bwd_fp32_complex_cu_100dae4a_30114cuda3std3__45__cpo3endE - _ZN70_INTERNAL_c1571a1d_34_selective_scan_bwd_fp32_complex_cu_100dae4a_30114cuda3std6ranges3__45__cpo5ssizeE)
_ZN70_INTERNAL_c1571a1d_34_selective_scan_bwd_fp32_complex_cu_100dae4a_30114cuda3std6ranges3__45__cpo5ssizeE:
	.zero		1
	.type		_ZN70_INTERNAL_c1571a1d_34_selective_scan_bwd_fp32_complex_cu_100dae4a_30114cuda3std3__45__cpo3endE,@object
	.size		_ZN70_INTERNAL_c1571a1d_34_selective_scan_bwd_fp32_complex_cu_100dae4a_30114cuda3std3__45__cpo3endE,(_ZN70_INTERNAL_c1571a1d_34_selective_scan_bwd_fp32_complex_cu_100dae4a_30114cuda3std6ranges3__45__cpo4cendE - _ZN70_INTERNAL_c1571a1d_34_selective_scan_bwd_fp32_complex_cu_100dae4a_30114cuda3std3__45__cpo3endE)
_ZN70_INTERNAL_c1571a1d_34_selective_scan_bwd_fp32_complex_cu_100dae4a_30114cuda3std3__45__cpo3endE:
	.zero		1
	.type		_ZN70_INTERNAL_c1571a1d_34_selective_scan_bwd_fp32_complex_cu_100dae4a_30114cuda3std6ranges3__45__cpo4cendE,@object
	.size		_ZN70_INTERNAL_c1571a1d_34_selective_scan_bwd_fp32_complex_cu_100dae4a_30114cuda3std6ranges3__45__cpo4cendE,(_ZN70_INTERNAL_c1571a1d_34_selective_scan_bwd_fp32_complex_cu_100dae4a_30114cuda3std3__45__cpo4rendE - _ZN70_INTERNAL_c1571a1d_34_selective_scan_bwd_fp32_complex_cu_100dae4a_30114cuda3std6ranges3__45__cpo4cendE)
_ZN70_INTERNAL_c1571a1d_34_selective_scan_bwd_fp32_complex_cu_100dae4a_30114cuda3std6ranges3__45__cpo4cendE:
	.zero		1
	.type		_ZN70_INTERNAL_c1571a1d_34_selective_scan_bwd_fp32_complex_cu_100dae4a_30114cuda3std3__45__cpo4rendE,@object
	.size		_ZN70_INTERNAL_c1571a1d_34_selective_scan_bwd_fp32_complex_cu_100dae4a_30114cuda3std3__45__cpo4rendE,(_ZN70_INTERNAL_c1571a1d_34_selective_scan_bwd_fp32_complex_cu_100dae4a_30114cuda3std6ranges3__45__cpo4prevE - _ZN70_INTERNAL_c1571a1d_34_selective_scan_bwd_fp32_complex_cu_100dae4a_30114cuda3std3__45__cpo4rendE)
_ZN70_INTERNAL_c1571a1d_34_selective_scan_bwd_fp32_complex_cu_100dae4a_30114cuda3std3__45__cpo4rendE:
	.zero		1
	.type		_ZN70_INTERNAL_c1571a1d_34_selective_scan_bwd_fp32_complex_cu_100dae4a_30114cuda3std6ranges3__45__cpo4prevE,@object
	.size		_ZN70_INTERNAL_c1571a1d_34_selective_scan_bwd_fp32_complex_cu_100dae4a_30114cuda3std6ranges3__45__cpo4prevE,(_ZN70_INTERNAL_c1571a1d_34_selective_scan_bwd_fp32_complex_cu_100dae4a_30114cuda3std6ranges3__45__cpo9iter_moveE - _ZN70_INTERNAL_c1571a1d_34_selective_scan_bwd_fp32_complex_cu_100dae4a_30114cuda3std6ranges3__45__cpo4prevE)
_ZN70_INTERNAL_c1571a1d_34_selective_scan_bwd_fp32_complex_cu_100dae4a_30114cuda3std6ranges3__45__cpo4prevE:
	.zero		1
	.type		_ZN70_INTERNAL_c1571a1d_34_selective_scan_bwd_fp32_complex_cu_100dae4a_30114cuda3std6ranges3__45__cpo9iter_moveE,@object
	.size		_ZN70_INTERNAL_c1571a1d_34_selective_scan_bwd_fp32_complex_cu_100dae4a_30114cuda3std6ranges3__45__cpo9iter_moveE,(.L_13 - _ZN70_INTERNAL_c1571a1d_34_selective_scan_bwd_fp32_complex_cu_100dae4a_30114cuda3std6ranges3__45__cpo9iter_moveE)
_ZN70_INTERNAL_c1571a1d_34_selective_scan_bwd_fp32_complex_cu_100dae4a_30114cuda3std6ranges3__45__cpo9iter_moveE:
	.zero		1
.L_13:


//--------------------- .nv.shared._Z25selective_scan_bwd_kernelI32Selective_Scan_bwd_kernel_traitsILi128ELi16ELb0ELb0ELb0ELb0ELb1EfN3c107complexIfEEEEv12SSMParamsBwd --------------------------
	.section	.nv.shared._Z25selective_scan_bwd_kernelI32Selective_Scan_bwd_kernel_traitsILi128ELi16ELb0ELb0ELb0ELb0ELb1EfN3c107complexIfEEEEv12SSMParamsBwd,"aw",@nobits
	.sectionflags	@""
	.align	16


//--------------------- .nv.shared._Z25selective_scan_bwd_kernelI32Selective_Scan_bwd_kernel_traitsILi128ELi16ELb0ELb0ELb0ELb1ELb0EfN3c107complexIfEEEEv12SSMParamsBwd --------------------------
	.section	.nv.shared._Z25selective_scan_bwd_kernelI32Selective_Scan_bwd_kernel_traitsILi128ELi16ELb0ELb0ELb0ELb1ELb0EfN3c107complexIfEEEEv12SSMParamsBwd,"aw",@nobits
	.sectionflags	@""
	.align	16


//--------------------- .nv.shared._Z25selective_scan_bwd_kernelI32Selective_Scan_bwd_kernel_traitsILi128ELi16ELb0ELb0ELb0ELb1ELb1EfN3c107complexIfEEEEv12SSMParamsBwd --------------------------
	.section	.nv.shared._Z25selective_scan_bwd_kernelI32Selective_Scan_bwd_kernel_traitsILi128ELi16ELb0ELb0ELb0ELb1ELb1EfN3c107complexIfEEEEv12SSMParamsBwd,"aw",@nobits
	.sectionflags	@""
	.align	16


//--------------------- .nv.shared._Z25selective_scan_bwd_kernelI32Selective_Scan_bwd_kernel_traitsILi128ELi16ELb0ELb0ELb1ELb0ELb0EfN3c107complexIfEEEEv12SSMParamsBwd --------------------------
	.section	.nv.shared._Z25selective_scan_bwd_kernelI32Selective_Scan_bwd_kernel_traitsILi128ELi16ELb0ELb0ELb1ELb0ELb0EfN3c107complexIfEEEEv12SSMParamsBwd,"aw",@nobits
	.sectionflags	@""
	.align	16


//--------------------- .nv.shared._Z25selective_scan_bwd_kernelI32Selective_Scan_bwd_kernel_traitsILi128ELi16ELb0ELb0ELb1ELb0ELb1EfN3c107complexIfEEEEv12SSMParamsBwd --------------------------
	.section	.nv.shared._Z25selective_scan_bwd_kernelI32Selective_Scan_bwd_kernel_traitsILi128ELi16ELb0ELb0ELb1ELb0ELb1EfN3c107complexIfEEEEv12SSMParamsBwd,"aw",@nobits
	.sectionflags	@""
	.align	16


//--------------------- .nv.shared._Z25selective_scan_bwd_kernelI32Selective_Scan_bwd_kernel_traitsILi128ELi16ELb0ELb0ELb1ELb1ELb0EfN3c107complexIfEEEEv12SSMParamsBwd --------------------------
	.section	.nv.shared._Z25selective_scan_bwd_kernelI32Selective_Scan_bwd_kernel_traitsILi128ELi16ELb0ELb0ELb1ELb1ELb0EfN3c107complexIfEEEEv12SSMParamsBwd,"aw",@nobits
	.sectionflags	@""
	.align	16


//--------------------- .nv.shared._Z25selective_scan_bwd_kernelI32Selective_Scan_bwd_kernel_traitsILi128ELi16ELb0ELb0ELb1ELb1ELb1EfN3c107complexIfEEEEv12SSMParamsBwd --------------------------
	.section	.nv.shared._Z25selective_scan_bwd_kernelI32Selective_Scan_bwd_kernel_traitsILi128ELi16ELb0ELb0ELb1ELb1ELb1EfN3c107complexIfEEEEv12SSMParamsBwd,"aw",@nobits
	.sectionflags	@""
	.align	16


//--------------------- .nv.shared._Z25selective_scan_bwd_kernelI32Selective_Scan_bwd_kernel_traitsILi128ELi16ELb0ELb1ELb0ELb0ELb0EfN3c107complexIfEEEEv12SSMParamsBwd --------------------------
	.section	.nv.shared._Z25selective_scan_bwd_kernelI32Selective_Scan_bwd_kernel_traitsILi128ELi16ELb0ELb1ELb0ELb0ELb0EfN3c107complexIfEEEEv12SSMParamsBwd,"aw",@nobits
	.sectionflags	@""
	.align	16


//--------------------- .nv.shared._Z25selective_scan_bwd_kernelI32Selective_Scan_bwd_kernel_traitsILi128ELi16ELb0ELb1ELb0ELb0ELb1EfN3c107complexIfEEEEv12SSMParamsBwd --------------------------
	.section	.nv.shared._Z25selective_scan_bwd_kernelI32Selective_Scan_bwd_kernel_traitsILi128ELi16ELb0ELb1ELb0ELb0ELb1EfN3c107complexIfEEEEv12SSMParamsBwd,"aw",@nobits
	.sectionflags	@""
	.align	16


//--------------------- .nv.shared._Z25selective_scan_bwd_kernelI32Selective_Scan_bwd_kernel_traitsILi128ELi16ELb0ELb1ELb0ELb1ELb0EfN3c107complexIfEEEEv12SSMParamsBwd --------------------------
	.section	.nv.shared._Z25selective_scan_bwd_kernelI32Selective_Scan_bwd_kernel_traitsILi128ELi16ELb0ELb1ELb0ELb1ELb0EfN3c107complexIfEEEEv12SSMParamsBwd,"aw",@nobits
	.sectionflags	@""
	.align	16


//--------------------- .nv.shared._Z25selective_scan_bwd_kernelI32Selective_Scan_bwd_kernel_traitsILi128ELi16ELb0ELb1ELb0ELb1ELb1EfN3c107complexIfEEEEv12SSMParamsBwd --------------------------
	.section	.nv.shared._Z25selective_scan_bwd_kernelI32Selective_Scan_bwd_kernel_traitsILi128ELi16ELb0ELb1ELb0ELb1ELb1EfN3c107complexIfEEEEv12SSMParamsBwd,"aw",@nobits
	.sectionflags	@""
	.align	16


//--------------------- .nv.shared._Z25selective_scan_bwd_kernelI32Selective_Scan_bwd_kernel_traitsILi128ELi16ELb0ELb1ELb1ELb0ELb0EfN3c107complexIfEEEEv12SSMParamsBwd --------------------------
	.section	.nv.shared._Z25selective_scan_bwd_kernelI32Selective_Scan_bwd_kernel_traitsILi128ELi16ELb0ELb1ELb1ELb0ELb0EfN3c107complexIfEEEEv12SSMParamsBwd,"aw",@nobits
	.sectionflags	@""
	.align	16


//--------------------- .nv.shared._Z25selective_scan_bwd_kernelI32Selective_Scan_bwd_kernel_traitsILi128ELi16ELb0ELb1ELb1ELb0ELb1EfN3c107complexIfEEEEv12SSMParamsBwd --------------------------
	.section	.nv.shared._Z25selective_scan_bwd_kernelI32Selective_Scan_bwd_kernel_traitsILi128ELi16ELb0ELb1ELb1ELb0ELb1EfN3c107complexIfEEEEv12SSMParamsBwd,"aw",@nobits
	.sectionflags	@""
	.align	16


//--------------------- .nv.shared._Z25selective_scan_bwd_kernelI32Selective_Scan_bwd_kernel_traitsILi128ELi16ELb0ELb1ELb1ELb1ELb0EfN3c107complexIfEEEEv12SSMParamsBwd --------------------------
	.section	.nv.shared._Z25selective_scan_bwd_kernelI32Selective_Scan_bwd_kernel_traitsILi128ELi16ELb0ELb1ELb1ELb1ELb0EfN3c107complexIfEEEEv12SSMParamsBwd,"aw",@nobits
	.sectionflags	@""
	.align	16


//--------------------- .nv.shared._Z25selective_scan_bwd_kernelI32Selective_Scan_bwd_kernel_traitsILi128ELi16ELb0ELb1ELb1ELb1ELb1EfN3c107complexIfEEEEv12SSMParamsBwd --------------------------
	.section	.nv.shared._Z25selective_scan_bwd_kernelI32Selective_Scan_bwd_kernel_traitsILi128ELi16ELb0ELb1ELb1ELb1ELb1EfN3c107complexIfEEEEv12SSMParamsBwd,"aw",@nobits
	.sectionflags	@""
	.align	16


//--------------------- .nv.shared._Z25selective_scan_bwd_kernelI32Selective_Scan_bwd_kernel_traitsILi128ELi16ELb1ELb0ELb0ELb0ELb0EfN3c107complexIfEEEEv12SSMParamsBwd --------------------------
	.section	.nv.shared._Z25selective_scan_bwd_kernelI32Selective_Scan_bwd_kernel_traitsILi128ELi16ELb1ELb0ELb0ELb0ELb0EfN3c107complexIfEEEEv12SSMParamsBwd,"aw",@nobits
	.sectionflags	@""
	.align	16


//--------------------- .nv.shared._Z25selective_scan_bwd_kernelI32Selective_Scan_bwd_kernel_traitsILi128ELi16ELb1ELb0ELb0ELb0ELb1EfN3c107complexIfEEEEv12SSMParamsBwd --------------------------
	.section	.nv.shared._Z25selective_scan_bwd_kernelI32Selective_Scan_bwd_kernel_traitsILi128ELi16ELb1ELb0ELb0ELb0ELb1EfN3c107complexIfEEEEv12SSMParamsBwd,"aw",@nobits
	.sectionflags	@""
	.align	16


//--------------------- .nv.shared._Z25selective_scan_bwd_kernelI32Selective_Scan_bwd_kernel_traitsILi128ELi16ELb1ELb0ELb0ELb1ELb0EfN3c107complexIfEEEEv12SSMParamsBwd --------------------------
	.section	.nv.shared._Z25selective_scan_bwd_kernelI32Selective_Scan_bwd_kernel_traitsILi128ELi16ELb1ELb0ELb0ELb1ELb0EfN3c107complexIfEEEEv12SSMParamsBwd,"aw",@nobits
	.sectionflags	@""
	.align	16


//--------------------- .nv.shared._Z25selective_scan_bwd_kernelI32Selective_Scan_bwd_kernel_traitsILi128ELi16ELb1ELb0ELb0ELb1ELb1EfN3c107complexIfEEEEv12SSMParamsBwd --------------------------
	.section	.nv.shared._Z25selective_scan_bwd_kernelI32Selective_Scan_bwd_kernel_traitsILi128ELi16ELb1ELb0ELb0ELb1ELb1EfN3c107complexIfEEEEv12SSMParamsBwd,"aw",@nobits
	.sectionflags	@""
	.align	16


//--------------------- .nv.shared._Z25selective_scan_bwd_kernelI32Selective_Scan_bwd_kernel_traitsILi128ELi16ELb1ELb0ELb1ELb0ELb0EfN3c107complexIfEEEEv12SSMParamsBwd --------------------------
	.section	.nv.shared._Z25selective_scan_bwd_kernelI32Selective_Scan_bwd_kernel_traitsILi128ELi16ELb1ELb0ELb1ELb0ELb0EfN3c107complexIfEEEEv12SSMParamsBwd,"aw",@nobits
	.sectionflags	@""
	.align	16


//--------------------- .nv.shared._Z25selective_scan_bwd_kernelI32Selective_Scan_bwd_kernel_traitsILi128ELi16ELb1ELb0ELb1ELb0ELb1EfN3c107complexIfEEEEv12SSMParamsBwd --------------------------
	.section	.nv.shared._Z25selective_scan_bwd_kernelI32Selective_Scan_bwd_kernel_traitsILi128ELi16ELb1ELb0ELb1ELb0ELb1EfN3c107complexIfEEEEv12SSMParamsBwd,"aw",@nobits
	.sectionflags	@""
	.align	16


//--------------------- .nv.shared._Z25selective_scan_bwd_kernelI32Selective_Scan_bwd_kernel_traitsILi128ELi16ELb1ELb0ELb1ELb1ELb0EfN3c107complexIfEEEEv12SSMParamsBwd --------------------------
	.section	.nv.shared._Z25selective_scan_bwd_kernelI32Selective_Scan_bwd_kernel_traitsILi128ELi16ELb1ELb0ELb1ELb1ELb0EfN3c107complexIfEEEEv12SSMParamsBwd,"aw",@nobits
	.sectionflags	@""
	.align	16


//--------------------- .nv.shared._Z25selective_scan_bwd_kernelI32Selective_Scan_bwd_kernel_traitsILi128ELi16ELb1ELb0ELb1ELb1ELb1EfN3c107complexIfEEEEv12SSMParamsBwd --------------------------
	.section	.nv.shared._Z25selective_scan_bwd_kernelI32Selective_Scan_bwd_kernel_traitsILi128ELi16ELb1ELb0ELb1ELb1ELb1EfN3c107complexIfEEEEv12SSMParamsBwd,"aw",@nobits
	.sectionflags	@""
	.align	16


//--------------------- .nv.shared._Z25selective_scan_bwd_kernelI32Selective_Scan_bwd_kernel_traitsILi128ELi16ELb1ELb1ELb0ELb0ELb0EfN3c107complexIfEEEEv12SSMParamsBwd --------------------------
	.section	.nv.shared._Z25selective_scan_bwd_kernelI32Selective_Scan_bwd_kernel_traitsILi128ELi16ELb1ELb1ELb0ELb0ELb0EfN3c107complexIfEEEEv12SSMParamsBwd,"aw",@nobits
	.sectionflags	@""
	.align	16


//--------------------- .nv.shared._Z25selective_scan_bwd_kernelI32Selective_Scan_bwd_kernel_traitsILi128ELi16ELb1ELb1ELb0ELb0ELb1EfN3c107complexIfEEEEv12SSMParamsBwd --------------------------
	.section	.nv.shared._Z25selective_scan_bwd_kernelI32Selective_Scan_bwd_kernel_traitsILi128ELi16ELb1ELb1ELb0ELb0ELb1EfN3c107complexIfEEEEv12SSMParamsBwd,"aw",@nobits
	.sectionflags	@""
	.align	16


//--------------------- .nv.shared._Z25selective_scan_bwd_kernelI32Selective_Scan_bwd_kernel_traitsILi128ELi16ELb1ELb1ELb0ELb1ELb0EfN3c107complexIfEEEEv12SSMParamsBwd --------------------------
	.section	.nv.shared._Z25selective_scan_bwd_kernelI32Selective_Scan_bwd_kernel_traitsILi128ELi16ELb1ELb1ELb0ELb1ELb0EfN3c107complexIfEEEEv12SSMParamsBwd,"aw",@nobits
	.sectionflags	@""
	.align	16


//--------------------- .nv.shared._Z25selective_scan_bwd_kernelI32Selective_Scan_bwd_kernel_traitsILi128ELi16ELb1ELb1ELb0ELb1ELb1EfN3c107complexIfEEEEv12SSMParamsBwd --------------------------
	.section	.nv.shared._Z25selective_scan_bwd_kernelI32Selective_Scan_bwd_kernel_traitsILi128ELi16ELb1ELb1ELb0ELb1ELb1EfN3c107complexIfEEEEv12SSMParamsBwd,"aw",@nobits
	.sectionflags	@""
	.align	16


//--------------------- .nv.shared._Z25selective_scan_bwd_kernelI32Selective_Scan_bwd_kernel_traitsILi128ELi16ELb1ELb1ELb1ELb0ELb0EfN3c107complexIfEEEEv12SSMParamsBwd --------------------------
	.section	.nv.shared._Z25selective_scan_bwd_kernelI32Selective_Scan_bwd_kernel_traitsILi128ELi16ELb1ELb1ELb1ELb0ELb0EfN3c107complexIfEEEEv12SSMParamsBwd,"aw",@nobits
	.sectionflags	@""
	.align	16


//--------------------- .nv.shared._Z25selective_scan_bwd_kernelI32Selective_Scan_bwd_kernel_traitsILi128ELi16ELb1ELb1ELb1ELb0ELb1EfN3c107complexIfEEEEv12SSMParamsBwd --------------------------
	.section	.nv.shared._Z25selective_scan_bwd_kernelI32Selective_Scan_bwd_kernel_traitsILi128ELi16ELb1ELb1ELb1ELb0ELb1EfN3c107complexIfEEEEv12SSMParamsBwd,"aw",@nobits
	.sectionflags	@""
	.align	16


//--------------------- .nv.shared._Z25selective_scan_bwd_kernelI32Selective_Scan_bwd_kernel_traitsILi128ELi16ELb1ELb1ELb1ELb1ELb0EfN3c107complexIfEEEEv12SSMParamsBwd --------------------------
	.section	.nv.shared._Z25selective_scan_bwd_kernelI32Selective_Scan_bwd_kernel_traitsILi128ELi16ELb1ELb1ELb1ELb1ELb0EfN3c107complexIfEEEEv12SSMParamsBwd,"aw",@nobits
	.sectionflags	@""
	.align	16


//--------------------- .nv.shared._Z25selective_scan_bwd_kernelI32Selective_Scan_bwd_kernel_traitsILi128ELi16ELb1ELb1ELb1ELb1ELb1EfN3c107complexIfEEEEv12SSMParamsBwd --------------------------
	.section	.nv.shared._Z25selective_scan_bwd_kernelI32Selective_Scan_bwd_kernel_traitsILi128ELi16ELb1ELb1ELb1ELb1ELb1EfN3c107complexIfEEEEv12SSMParamsBwd,"aw",@nobits
	.sectionflags	@""
	.align	16


//--------------------- .nv.shared._Z25selective_scan_bwd_kernelI32Selective_Scan_bwd_kernel_traitsILi64ELi16ELb0ELb0ELb0ELb0ELb0EfN3c107complexIfEEEEv12SSMParamsBwd --------------------------
	.section	.nv.shared._Z25selective_scan_bwd_kernelI32Selective_Scan_bwd_kernel_traitsILi64ELi16ELb0ELb0ELb0ELb0ELb0EfN3c107complexIfEEEEv12SSMParamsBwd,"aw",@nobits
	.sectionflags	@""
	.align	16


//--------------------- .nv.shared._Z25selective_scan_bwd_kernelI32Selective_Scan_bwd_kernel_traitsILi64ELi16ELb0ELb0ELb0ELb0ELb1EfN3c107complexIfEEEEv12SSMParamsBwd --------------------------
	.section	.nv.shared._Z25selective_scan_bwd_kernelI32Selective_Scan_bwd_kernel_traitsILi64ELi16ELb0ELb0ELb0ELb0ELb1EfN3c107complexIfEEEEv12SSMParamsBwd,"aw",@nobits
	.sectionflags	@""
	.align	16


//--------------------- .nv.shared._Z25selective_scan_bwd_kernelI32Selective_Scan_bwd_kernel_traitsILi64ELi16ELb0ELb0ELb0ELb1ELb0EfN3c107complexIfEEEEv12SSMParamsBwd --------------------------
	.section	.nv.shared._Z25selective_scan_bwd_kernelI32Selective_Scan_bwd_kernel_traitsILi64ELi16ELb0ELb0ELb0ELb1ELb0EfN3c107complexIfEEEEv12SSMParamsBwd,"aw",@nobits
	.sectionflags	@""
	.align	16


//--------------------- .nv.shared._Z25selective_scan_bwd_kernelI32Selective_Scan_bwd_kernel_traitsILi64ELi16ELb0ELb0ELb0ELb1ELb1EfN3c107complexIfEEEEv12SSMParamsBwd --------------------------
	.section	.nv.shared._Z25selective_scan_bwd_kernelI32Selective_Scan_bwd_kernel_traitsILi64ELi16ELb0ELb0ELb0ELb1ELb1EfN3c107complexIfEEEEv12SSMParamsBwd,"aw",@nobits
	.sectionflags	@""
	.align	16


//--------------------- .nv.shared._Z25selective_scan_bwd_kernelI32Selective_Scan_bwd_kernel_traitsILi64ELi16ELb0ELb0ELb1ELb0ELb0EfN3c107complexIfEEEEv12SSMParamsBwd --------------------------
	.section	.nv.shared._Z25selective_scan_bwd_kernelI32Selective_Scan_bwd_kernel_traitsILi64ELi16ELb0ELb0ELb1ELb0ELb0EfN3c107complexIfEEEEv12SSMParamsBwd,"aw",@nobits
	.sectionflags	@""
	.align	16


//--------------------- .nv.shared._Z25selective_scan_bwd_kernelI32Selective_Scan_bwd_kernel_traitsILi64ELi16ELb0ELb0ELb1ELb0ELb1EfN3c107complexIfEEEEv12SSMParamsBwd --------------------------
	.section	.nv.shared._Z25selective_scan_bwd_kernelI32Selective_Scan_bwd_kernel_traitsILi64ELi16ELb0ELb0ELb1ELb0ELb1EfN3c107complexIfEEEEv12SSMParamsBwd,"aw",@nobits
	.sectionflags	@""
	.align	16


//--------------------- .nv.shared._Z25selective_scan_bwd_kernelI32Selective_Scan_bwd_kernel_traitsILi64ELi16ELb0ELb0ELb1ELb1ELb0EfN3c107complexIfEEEEv12SSMParamsBwd --------------------------
	.section	.nv.shared._Z25selective_scan_bwd_kernelI32Selective_Scan_bwd_kernel_traitsILi64ELi16ELb0ELb0ELb1ELb1ELb0EfN3c107complexIfEEEEv12SSMParamsBwd,"aw",@nobits
	.sectionflags	@""
	.align	16


//--------------------- .nv.shared._Z25selective_scan_bwd_kernelI32Selective_Scan_bwd_kernel_traitsILi64ELi16ELb0ELb0ELb1ELb1ELb1EfN3c107complexIfEEEEv12SSMParamsBwd --------------------------
	.section	.nv.shared._Z25selective_scan_bwd_kernelI32Selective_Scan_bwd_kernel_traitsILi64ELi16ELb0ELb0ELb1ELb1ELb1EfN3c107complexIfEEEEv12SSMParamsBwd,"aw",@nobits
	.sectionflags	@""
	.align	16


//--------------------- .nv.shared._Z25selective_scan_bwd_kernelI32Selective_Scan_bwd_kernel_traitsILi64ELi16ELb0ELb1ELb0ELb0ELb0EfN3c107complexIfEEEEv12SSMParamsBwd --------------------------
	.section	.nv.shared._Z25selective_scan_bwd_kernelI32Selective_Scan_bwd_kernel_traitsILi64ELi16ELb0ELb1ELb0ELb0ELb0EfN3c107complexIfEEEEv12SSMParamsBwd,"aw",@nobits
	.sectionflags	@""
	.align	16


//--------------------- .nv.shared._Z25selective_scan_bwd_kernelI32Selective_Scan_bwd_kernel_traitsILi64ELi16ELb0ELb1ELb0ELb0ELb1EfN3c107complexIfEEEEv12SSMParamsBwd --------------------------
	.section	.nv.shared._Z25selective_scan_bwd_kernelI32Selective_Scan_bwd_kernel_traitsILi64ELi16ELb0ELb1ELb0ELb0ELb1EfN3c107complexIfEEEEv12SSMParamsBwd,"aw",@nobits
	.sectionflags	@""
	.align	16


//--------------------- .nv.shared._Z25selective_scan_bwd_kernelI32Selective_Scan_bwd_kernel_traitsILi64ELi16ELb0ELb1ELb0ELb1ELb0EfN3c107complexIfEEEEv12SSMParamsBwd --------------------------
	.section	.nv.shared._Z25selective_scan_bwd_kernelI32Selective_Scan_bwd_kernel_traitsILi64ELi16ELb0ELb1ELb0ELb1ELb0EfN3c107complexIfEEEEv12SSMParamsBwd,"aw",@nobits
	.sectionflags	@""
	.align	16


//--------------------- .nv.shared._Z25selective_scan_bwd_kernelI32Selective_Scan_bwd_kernel_traitsILi64ELi16ELb0ELb1ELb0ELb1ELb1EfN3c107complexIfEEEEv12SSMParamsBwd --------------------------
	.section	.nv.shared._Z25selective_scan_bwd_kernelI32Selective_Scan_bwd_kernel_traitsILi64ELi16ELb0ELb1ELb0ELb1ELb1EfN3c107complexIfEEEEv12SSMParamsBwd,"aw",@nobits
	.sectionflags	@""
	.align	16


//--------------------- .nv.shared._Z25selective_scan_bwd_kernelI32Selective_Scan_bwd_kernel_traitsILi64ELi16ELb0ELb1ELb1ELb0ELb0EfN3c107complexIfEEEEv12SSMParamsBwd --------------------------
	.section	.nv.shared._Z25selective_scan_bwd_kernelI32Selective_Scan_bwd_kernel_traitsILi64ELi16ELb0ELb1ELb1ELb0ELb0EfN3c107complexIfEEEEv12SSMParamsBwd,"aw",@nobits
	.sectionflags	@""
	.align	16


//--------------------- .nv.shared._Z25selective_scan_bwd_kernelI32Selective_Scan_bwd_kernel_traitsILi64ELi16ELb0ELb1ELb1ELb0ELb1EfN3c107complexIfEEEEv12SSMParamsBwd --------------------------
	.section	.nv.shared._Z25selective_scan_bwd_kernelI32Selective_Scan_bwd_kernel_traitsILi64ELi16ELb0ELb1ELb1ELb0ELb1EfN3c107complexIfEEEEv12SSMParamsBwd,"aw",@nobits
	.sectionflags	@""
	.align	16


//--------------------- .nv.shared._Z25selective_scan_bwd_kernelI32Selective_Scan_bwd_kernel_traitsILi64ELi16ELb0ELb1ELb1ELb1ELb0EfN3c107complexIfEEEEv12SSMParamsBwd --------------------------
	.section	.nv.shared._Z25selective_scan_bwd_kernelI32Selective_Scan_bwd_kernel_traitsILi64ELi16ELb0ELb1ELb1ELb1ELb0EfN3c107complexIfEEEEv12SSMParamsBwd,"aw",@nobits
	.sectionflags	@""
	.align	16


//--------------------- .nv.shared._Z25selective_scan_bwd_kernelI32Selective_Scan_bwd_kernel_traitsILi64ELi16ELb0ELb1ELb1ELb1ELb1EfN3c107complexIfEEEEv12SSMParamsBwd --------------------------
	.section	.nv.shared._Z25selective_scan_bwd_kernelI32Selective_Scan_bwd_kernel_traitsILi64ELi16ELb0ELb1ELb1ELb1ELb1EfN3c107complexIfEEEEv12SSMParamsBwd,"aw",@nobits
	.sectionflags	@""
	.align	16


//--------------------- .nv.shared._Z25selective_scan_bwd_kernelI32Selective_Scan_bwd_kernel_traitsILi64ELi16ELb1ELb0ELb0ELb0ELb0EfN3c107complexIfEEEEv12SSMParamsBwd --------------------------
	.section	.nv.shared._Z25selective_scan_bwd_kernelI32Selective_Scan_bwd_kernel_traitsILi64ELi16ELb1ELb0ELb0ELb0ELb0EfN3c107complexIfEEEEv12SSMParamsBwd,"aw",@nobits
	.sectionflags	@""
	.align	16


//--------------------- .nv.shared._Z25selective_scan_bwd_kernelI32Selective_Scan_bwd_kernel_traitsILi64ELi16ELb1ELb0ELb0ELb0ELb1EfN3c107complexIfEEEEv12SSMParamsBwd --------------------------
	.section	.nv.shared._Z25selective_scan_bwd_kernelI32Selective_Scan_bwd_kernel_traitsILi64ELi16ELb1ELb0ELb0ELb0ELb1EfN3c107complexIfEEEEv12SSMParamsBwd,"aw",@nobits
	.sectionflags	@""
	.align	16


//--------------------- .nv.shared._Z25selective_scan_bwd_kernelI32Selective_Scan_bwd_kernel_traitsILi64ELi16ELb1ELb0ELb0ELb1ELb0EfN3c107complexIfEEEEv12SSMParamsBwd --------------------------
	.section	.nv.shared._Z25selective_scan_bwd_kernelI32Selective_Scan_bwd_kernel_traitsILi64ELi16ELb1ELb0ELb0ELb1ELb0EfN3c107complexIfEEEEv12SSMParamsBwd,"aw",@nobits
	.sectionflags	@""
	.align	16


//--------------------- .nv.shared._Z25selective_scan_bwd_kernelI32Selective_Scan_bwd_kernel_traitsILi64ELi16ELb1ELb0ELb0ELb1ELb1EfN3c107complexIfEEEEv12SSMParamsBwd --------------------------
	.section	.nv.shared._Z25selective_scan_bwd_kernelI32Selective_Scan_bwd_kernel_traitsILi64ELi16ELb1ELb0ELb0ELb1ELb1EfN3c107complexIfEEEEv12SSMParamsBwd,"aw",@nobits
	.sectionflags	@""
	.align	16


//--------------------- .nv.shared._Z25selective_scan_bwd_kernelI32Selective_Scan_bwd_kernel_traitsILi64ELi16ELb1ELb0ELb1ELb0ELb0EfN3c107complexIfEEEEv12SSMParamsBwd --------------------------
	.section	.nv.shared._Z25selective_scan_bwd_kernelI32Selective_Scan_bwd_kernel_traitsILi64ELi16ELb1ELb0ELb1ELb0ELb0EfN3c107complexIfEEEEv12SSMParamsBwd,"aw",@nobits
	.sectionflags	@""
	.align	16


//--------------------- .nv.shared._Z25selective_scan_bwd_kernelI32Selective_Scan_bwd_kernel_traitsILi64ELi16ELb1ELb0ELb1ELb0ELb1EfN3c107complexIfEEEEv12SSMParamsBwd --------------------------
	.section	.nv.shared._Z25selective_scan_bwd_kernelI32Selective_Scan_bwd_kernel_traitsILi64ELi16ELb1ELb0ELb1ELb0ELb1EfN3c107complexIfEEEEv12SSMParamsBwd,"aw",@nobits
	.sectionflags	@""
	.align	16


//--------------------- .nv.shared._Z25selective_scan_bwd_kernelI32Selective_Scan_bwd_kernel_traitsILi64ELi16ELb1ELb0ELb1ELb1ELb0EfN3c107complexIfEEEEv12SSMParamsBwd --------------------------
	.section	.nv.shared._Z25selective_scan_bwd_kernelI32Selective_Scan_bwd_kernel_traitsILi64ELi16ELb1ELb0ELb1ELb1ELb0EfN3c107complexIfEEEEv12SSMParamsBwd,"aw",@nobits
	.sectionflags	@""
	.align	16


//--------------------- .nv.shared._Z25selective_scan_bwd_kernelI32Selective_Scan_bwd_kernel_traitsILi64ELi16ELb1ELb0ELb1ELb1ELb1EfN3c107complexIfEEEEv12SSMParamsBwd --------------------------
	.section	.nv.shared._Z25selective_scan_bwd_kernelI32Selective_Scan_bwd_kernel_traitsILi64ELi16ELb1ELb0ELb1ELb1ELb1EfN3c107complexIfEEEEv12SSMParamsBwd,"aw",@nobits
	.sectionflags	@""
	.align	16


//--------------------- .nv.shared._Z25selective_scan_bwd_kernelI32Selective_Scan_bwd_kernel_traitsILi64ELi16ELb1ELb1ELb0ELb0ELb0EfN3c107complexIfEEEEv12SSMParamsBwd --------------------------
	.section	.nv.shared._Z25selective_scan_bwd_kernelI32Selective_Scan_bwd_kernel_traitsILi64ELi16ELb1ELb1ELb0ELb0ELb0EfN3c107complexIfEEEEv12SSMParamsBwd,"aw",@nobits
	.sectionflags	@""
	.align	16


//--------------------- .nv.shared._Z25selective_scan_bwd_kernelI32Selective_Scan_bwd_kernel_traitsILi64ELi16ELb1ELb1ELb0ELb0ELb1EfN3c107complexIfEEEEv12SSMParamsBwd --------------------------
	.section	.nv.shared._Z25selective_scan_bwd_kernelI32Selective_Scan_bwd_kernel_traitsILi64ELi16ELb1ELb1ELb0ELb0ELb1EfN3c107complexIfEEEEv12SSMParamsBwd,"aw",@nobits
	.sectionflags	@""
	.align	16


//--------------------- .nv.shared._Z25selective_scan_bwd_kernelI32Selective_Scan_bwd_kernel_traitsILi64ELi16ELb1ELb1ELb0ELb1ELb0EfN3c107complexIfEEEEv12SSMParamsBwd --------------------------
	.section	.nv.shared._Z25selective_scan_bwd_kernelI32Selective_Scan_bwd_kernel_traitsILi64ELi16ELb1ELb1ELb0ELb1ELb0EfN3c107complexIfEEEEv12SSMParamsBwd,"aw",@nobits
	.sectionflags	@""
	.align	16


//--------------------- .nv.shared._Z25selective_scan_bwd_kernelI32Selective_Scan_bwd_kernel_traitsILi64ELi16ELb1ELb1ELb0ELb1ELb1EfN3c107complexIfEEEEv12SSMParamsBwd --------------------------
	.section	.nv.shared._Z25selective_scan_bwd_kernelI32Selective_Scan_bwd_kernel_traitsILi64ELi16ELb1ELb1ELb0ELb1ELb1EfN3c107complexIfEEEEv12SSMParamsBwd,"aw",@nobits
	.sectionflags	@""
	.align	16


//--------------------- .nv.shared._Z25selective_scan_bwd_kernelI32Selective_Scan_bwd_kernel_traitsILi64ELi16ELb1ELb1ELb1ELb0ELb0EfN3c107complexIfEEEEv12SSMParamsBwd --------------------------
	.section	.nv.shared._Z25selective_scan_bwd_kernelI32Selective_Scan_bwd_kernel_traitsILi64ELi16ELb1ELb1ELb1ELb0ELb0EfN3c107complexIfEEEEv12SSMParamsBwd,"aw",@nobits
	.sectionflags	@""
	.align	16


//--------------------- .nv.shared._Z25selective_scan_bwd_kernelI32Selective_Scan_bwd_kernel_traitsILi64ELi16ELb1ELb1ELb1ELb0ELb1EfN3c107complexIfEEEEv12SSMParamsBwd --------------------------
	.section	.nv.shared._Z25selective_scan_bwd_kernelI32Selective_Scan_bwd_kernel_traitsILi64ELi16ELb1ELb1ELb1ELb0ELb1EfN3c107complexIfEEEEv12SSMParamsBwd,"aw",@nobits
	.sectionflags	@""
	.align	16


//--------------------- .nv.shared._Z25selective_scan_bwd_kernelI32Selective_Scan_bwd_kernel_traitsILi64ELi16ELb1ELb1ELb1ELb1ELb0EfN3c107complexIfEEEEv12SSMParamsBwd --------------------------
	.section	.nv.shared._Z25selective_scan_bwd_kernelI32Selective_Scan_bwd_kernel_traitsILi64ELi16ELb1ELb1ELb1ELb1ELb0EfN3c107complexIfEEEEv12SSMParamsBwd,"aw",@nobits
	.sectionflags	@""
	.align	16


//--------------------- .nv.shared._Z25selective_scan_bwd_kernelI32Selective_Scan_bwd_kernel_traitsILi64ELi16ELb1ELb1ELb1ELb1ELb1EfN3c107complexIfEEEEv12SSMParamsBwd --------------------------
	.section	.nv.shared._Z25selective_scan_bwd_kernelI32Selective_Scan_bwd_kernel_traitsILi64ELi16ELb1ELb1ELb1ELb1ELb1EfN3c107complexIfEEEEv12SSMParamsBwd,"aw",@nobits
	.sectionflags	@""
	.align	16


//--------------------- .nv.shared._Z25selective_scan_bwd_kernelI32Selective_Scan_bwd_kernel_traitsILi32ELi16ELb0ELb0ELb0ELb0ELb0EfN3c107complexIfEEEEv12SSMParamsBwd --------------------------
	.section	.nv.shared._Z25selective_scan_bwd_kernelI32Selective_Scan_bwd_kernel_traitsILi32ELi16ELb0ELb0ELb0ELb0ELb0EfN3c107complexIfEEEEv12SSMParamsBwd,"aw",@nobits
	.sectionflags	@""
	.align	16


//--------------------- .nv.shared._Z25selective_scan_bwd_kernelI32Selective_Scan_bwd_kernel_traitsILi32ELi16ELb0ELb0ELb0ELb0ELb1EfN3c107complexIfEEEEv12SSMParamsBwd --------------------------
	.section	.nv.shared._Z25selective_scan_bwd_kernelI32Selective_Scan_bwd_kernel_traitsILi32ELi16ELb0ELb0ELb0ELb0ELb1EfN3c107complexIfEEEEv12SSMParamsBwd,"aw",@nobits
	.sectionflags	@""
	.align	16


//--------------------- .nv.shared._Z25selective_scan_bwd_kernelI32Selective_Scan_bwd_kernel_traitsILi32ELi16ELb0ELb0ELb0ELb1ELb0EfN3c107complexIfEEEEv12SSMParamsBwd --------------------------
	.section	.nv.shared._Z25selective_scan_bwd_kernelI32Selective_Scan_bwd_kernel_traitsILi32ELi16ELb0ELb0ELb0ELb1ELb0EfN3c107complexIfEEEEv12SSMParamsBwd,"aw",@nobits
	.sectionflags	@""
	.align	16


//--------------------- .nv.shared._Z25selective_scan_bwd_kernelI32Selective_Scan_bwd_kernel_traitsILi32ELi16ELb0ELb0ELb0ELb1ELb1EfN3c107complexIfEEEEv12SSMParamsBwd --------------------------
	.section	.nv.shared._Z25selective_scan_bwd_kernelI32Selective_Scan_bwd_kernel_traitsILi32ELi16ELb0ELb0ELb0ELb1ELb1EfN3c107complexIfEEEEv12SSMParamsBwd,"aw",@nobits
	.sectionflags	@""
	.align	16


//--------------------- .nv.shared._Z25selective_scan_bwd_kernelI32Selective_Scan_bwd_kernel_traitsILi32ELi16ELb0ELb0ELb1ELb0ELb0EfN3c107complexIfEEEEv12SSMParamsBwd --------------------------
	.section	.nv.shared._Z25selective_scan_bwd_kernelI32Selective_Scan_bwd_kernel_traitsILi32ELi16ELb0ELb0ELb1ELb0ELb0EfN3c107complexIfEEEEv12SSMParamsBwd,"aw",@nobits
	.sectionflags	@""
	.align	16


//--------------------- .nv.shared._Z25selective_scan_bwd_kernelI32Selective_Scan_bwd_kernel_traitsILi32ELi16ELb0ELb0ELb1ELb0ELb1EfN3c107complexIfEEEEv12SSMParamsBwd --------------------------
	.section	.nv.shared._Z25selective_scan_bwd_kernelI32Selective_Scan_bwd_kernel_traitsILi32ELi16ELb0ELb0ELb1ELb0ELb1EfN3c107complexIfEEEEv12SSMParamsBwd,"aw",@nobits
	.sectionflags	@""
	.align	16


//--------------------- .nv.shared._Z25selective_scan_bwd_kernelI32Selective_Scan_bwd_kernel_traitsILi32ELi16ELb0ELb0ELb1ELb1ELb0EfN3c107complexIfEEEEv12SSMParamsBwd --------------------------
	.section	.nv.shared._Z25selective_scan_bwd_kernelI32Selective_Scan_bwd_kernel_traitsILi32ELi16ELb0ELb0ELb1ELb1ELb0EfN3c107complexIfEEEEv12SSMParamsBwd,"aw",@nobits
	.sectionflags	@""
	.align	16


//--------------------- .nv.shared._Z25selective_scan_bwd_kernelI32Selective_Scan_bwd_kernel_traitsILi32ELi16ELb0ELb0ELb1ELb1ELb1EfN3c107complexIfEEEEv12SSMParamsBwd --------------------------
	.section	.nv.shared._Z25selective_scan_bwd_kernelI32Selective_Scan_bwd_kernel_traitsILi32ELi16ELb0ELb0ELb1ELb1ELb1EfN3c107complexIfEEEEv12SSMParamsBwd,"aw",@nobits
	.sectionflags	@""
	.align	16


//--------------------- .nv.shared._Z25selective_scan_bwd_kernelI32Selective_Scan_bwd_kernel_traitsILi32ELi16ELb0ELb1ELb0ELb0ELb0EfN3c107complexIfEEEEv12SSMParamsBwd --------------------------
	.section	.nv.shared._Z25selective_scan_bwd_kernelI32Selective_Scan_bwd_kernel_traitsILi32ELi16ELb0ELb1ELb0ELb0ELb0EfN3c107complexIfEEEEv12SSMParamsBwd,"aw",@nobits
	.sectionflags	@""
	.align	16


//--------------------- .nv.shared._Z25selective_scan_bwd_kernelI32Selective_Scan_bwd_kernel_traitsILi32ELi16ELb0ELb1ELb0ELb0ELb1EfN3c107complexIfEEEEv12SSMParamsBwd --------------------------
	.section	.nv.shared._Z25selective_scan_bwd_kernelI32Selective_Scan_bwd_kernel_traitsILi32ELi16ELb0ELb1ELb0ELb0ELb1EfN3c107complexIfEEEEv12SSMParamsBwd,"aw",@nobits
	.sectionflags	@""
	.align	16


//--------------------- .nv.shared._Z25selective_scan_bwd_kernelI32Selective_Scan_bwd_kernel_traitsILi32ELi16ELb0ELb1ELb0ELb1ELb0EfN3c107complexIfEEEEv12SSMParamsBwd --------------------------
	.section	.nv.shared._Z25selective_scan_bwd_kernelI32Selective_Scan_bwd_kernel_traitsILi32ELi16ELb0ELb1ELb0ELb1ELb0EfN3c107complexIfEEEEv12SSMParamsBwd,"aw",@nobits
	.sectionflags	@""
	.align	16


//--------------------- .nv.shared._Z25selective_scan_bwd_kernelI32Selective_Scan_bwd_kernel_traitsILi32ELi16ELb0ELb1ELb0ELb1ELb1EfN3c107complexIfEEEEv12SSMParamsBwd --------------------------
	.section	.nv.shared._Z25selective_scan_bwd_kernelI32Selective_Scan_bwd_kernel_traitsILi32ELi16ELb0ELb1ELb0ELb1ELb1EfN3c107complexIfEEEEv12SSMParamsBwd,"aw",@nobits
	.sectionflags	@""
	.align	16


//--------------------- .nv.shared._Z25selective_scan_bwd_kernelI32Selective_Scan_bwd_kernel_traitsILi32ELi16ELb0ELb1ELb1ELb0ELb0EfN3c107complexIfEEEEv12SSMParamsBwd --------------------------
	.section	.nv.shared._Z25selective_scan_bwd_kernelI32Selective_Scan_bwd_kernel_traitsILi32ELi16ELb0ELb1ELb1ELb0ELb0EfN3c107complexIfEEEEv12SSMParamsBwd,"aw",@nobits
	.sectionflags	@""
	.align	16


//--------------------- .nv.shared._Z25selective_scan_bwd_kernelI32Selective_Scan_bwd_kernel_traitsILi32ELi16ELb0ELb1ELb1ELb0ELb1EfN3c107complexIfEEEEv12SSMParamsBwd --------------------------
	.section	.nv.shared._Z25selective_scan_bwd_kernelI32Selective_Scan_bwd_kernel_traitsILi32ELi16ELb0ELb1ELb1ELb0ELb1EfN3c107complexIfEEEEv12SSMParamsBwd,"aw",@nobits
	.sectionflags	@""
	.align	16


//--------------------- .nv.shared._Z25selective_scan_bwd_kernelI32Selective_Scan_bwd_kernel_traitsILi32ELi16ELb0ELb1ELb1ELb1ELb0EfN3c107complexIfEEEEv12SSMParamsBwd --------------------------
	.section	.nv.shared._Z25selective_scan_bwd_kernelI32Selective_Scan_bwd_kernel_traitsILi32ELi16ELb0ELb1ELb1ELb1ELb0EfN3c107complexIfEEEEv12SSMParamsBwd,"aw",@nobits
	.sectionflags	@""
	.align	16


//--------------------- .nv.shared._Z25selective_scan_bwd_kernelI32Selective_Scan_bwd_kernel_traitsILi32ELi16ELb0ELb1ELb1ELb1ELb1EfN3c107complexIfEEEEv12SSMParamsBwd --------------------------
	.section	.nv.shared._Z25selective_scan_bwd_kernelI32Selective_Scan_bwd_kernel_traitsILi32ELi16ELb0ELb1ELb1ELb1ELb1EfN3c107complexIfEEEEv12SSMParamsBwd,"aw",@nobits
	.sectionflags	@""
	.align	16


//--------------------- .nv.shared._Z25selective_scan_bwd_kernelI32Selective_Scan_bwd_kernel_traitsILi32ELi16ELb1ELb0ELb0ELb0ELb0EfN3c107complexIfEEEEv12SSMParamsBwd --------------------------
	.section	.nv.shared._Z25selective_scan_bwd_kernelI32Selective_Scan_bwd_kernel_traitsILi32ELi16ELb1ELb0ELb0ELb0ELb0EfN3c107complexIfEEEEv12SSMParamsBwd,"aw",@nobits
	.sectionflags	@""
	.align	16


//--------------------- .nv.shared._Z25selective_scan_bwd_kernelI32Selective_Scan_bwd_kernel_traitsILi32ELi16ELb1ELb0ELb0ELb0ELb1EfN3c107complexIfEEEEv12SSMParamsBwd --------------------------
	.section	.nv.shared._Z25selective_scan_bwd_kernelI32Selective_Scan_bwd_kernel_traitsILi32ELi16ELb1ELb0ELb0ELb0ELb1EfN3c107complexIfEEEEv12SSMParamsBwd,"aw",@nobits
	.sectionflags	@""
	.align	16


//--------------------- .nv.shared._Z25selective_scan_bwd_kernelI32Selective_Scan_bwd_kernel_traitsILi32ELi16ELb1ELb0ELb0ELb1ELb0EfN3c107complexIfEEEEv12SSMParamsBwd --------------------------
	.section	.nv.shared._Z25selective_scan_bwd_kernelI32Selective_Scan_bwd_kernel_traitsILi32ELi16ELb1ELb0ELb0ELb1ELb0EfN3c107complexIfEEEEv12SSMParamsBwd,"aw",@nobits
	.sectionflags	@""
	.align	16


//--------------------- .nv.shared._Z25selective_scan_bwd_kernelI32Selective_Scan_bwd_kernel_traitsILi32ELi16ELb1ELb0ELb0ELb1ELb1EfN3c107complexIfEEEEv12SSMParamsBwd --------------------------
	.section	.nv.shared._Z25selective_scan_bwd_kernelI32Selective_Scan_bwd_kernel_traitsILi32ELi16ELb1ELb0ELb0ELb1ELb1EfN3c107complexIfEEEEv12SSMParamsBwd,"aw",@nobits
	.sectionflags	@""
	.align	16


//--------------------- .nv.shared._Z25selective_scan_bwd_kernelI32Selective_Scan_bwd_kernel_traitsILi32ELi16ELb1ELb0ELb1ELb0ELb0EfN3c107complexIfEEEEv12SSMParamsBwd --------------------------
	.section	.nv.shared._Z25selective_scan_bwd_kernelI32Selective_Scan_bwd_kernel_traitsILi32ELi16ELb1ELb0ELb1ELb0ELb0EfN3c107complexIfEEEEv12SSMParamsBwd,"aw",@nobits
	.sectionflags	@""
	.align	16


//--------------------- .nv.shared._Z25selective_scan_bwd_kernelI32Selective_Scan_bwd_kernel_traitsILi32ELi16ELb1ELb0ELb1ELb0ELb1EfN3c107complexIfEEEEv12SSMParamsBwd --------------------------
	.section	.nv.shared._Z25selective_scan_bwd_kernelI32Selective_Scan_bwd_kernel_traitsILi32ELi16ELb1ELb0ELb1ELb0ELb1EfN3c107complexIfEEEEv12SSMParamsBwd,"aw",@nobits
	.sectionflags	@""
	.align	16


//--------------------- .nv.shared._Z25selective_scan_bwd_kernelI32Selective_Scan_bwd_kernel_traitsILi32ELi16ELb1ELb0ELb1ELb1ELb0EfN3c107complexIfEEEEv12SSMParamsBwd --------------------------
	.section	.nv.shared._Z25selective_scan_bwd_kernelI32Selective_Scan_bwd_kernel_traitsILi32ELi16ELb1ELb0ELb1ELb1ELb0EfN3c107complexIfEEEEv12SSMParamsBwd,"aw",@nobits
	.sectionflags	@""
	.align	16


//--------------------- .nv.shared._Z25selective_scan_bwd_kernelI32Selective_Scan_bwd_kernel_traitsILi32ELi16ELb1ELb0ELb1ELb1ELb1EfN3c107complexIfEEEEv12SSMParamsBwd --------------------------
	.section	.nv.shared._Z25selective_scan_bwd_kernelI32Selective_Scan_bwd_kernel_traitsILi32ELi16ELb1ELb0ELb1ELb1ELb1EfN3c107complexIfEEEEv12SSMParamsBwd,"aw",@nobits
	.sectionflags	@""
	.align	16


//--------------------- .nv.shared._Z25selective_scan_bwd_kernelI32Selective_Scan_bwd_kernel_traitsILi32ELi16ELb1ELb1ELb0ELb0ELb0EfN3c107complexIfEEEEv12SSMParamsBwd --------------------------
	.section	.nv.shared._Z25selective_scan_bwd_kernelI32Selective_Scan_bwd_kernel_traitsILi32ELi16ELb1ELb1ELb0ELb0ELb0EfN3c107complexIfEEEEv12SSMParamsBwd,"aw",@nobits
	.sectionflags	@""
	.align	16


//--------------------- .nv.shared._Z25selective_scan_bwd_kernelI32Selective_Scan_bwd_kernel_traitsILi32ELi16ELb1ELb1ELb0ELb0ELb1EfN3c107complexIfEEEEv12SSMParamsBwd --------------------------
	.section	.nv.shared._Z25selective_scan_bwd_kernelI32Selective_Scan_bwd_kernel_traitsILi32ELi16ELb1ELb1ELb0ELb0ELb1EfN3c107complexIfEEEEv12SSMParamsBwd,"aw",@nobits
	.sectionflags	@""
	.align	16


//--------------------- .nv.shared._Z25selective_scan_bwd_kernelI32Selective_Scan_bwd_kernel_traitsILi32ELi16ELb1ELb1ELb0ELb1ELb0EfN3c107complexIfEEEEv12SSMParamsBwd --------------------------
	.section	.nv.shared._Z25selective_scan_bwd_kernelI32Selective_Scan_bwd_kernel_traitsILi32ELi16ELb1ELb1ELb0ELb1ELb0EfN3c107complexIfEEEEv12SSMParamsBwd,"aw",@nobits
	.sectionflags	@""
	.align	16


//--------------------- .nv.shared._Z25selective_scan_bwd_kernelI32Selective_Scan_bwd_kernel_traitsILi32ELi16ELb1ELb1ELb0ELb1ELb1EfN3c107complexIfEEEEv12SSMParamsBwd --------------------------
	.section	.nv.shared._Z25selective_scan_bwd_kernelI32Selective_Scan_bwd_kernel_traitsILi32ELi16ELb1ELb1ELb0ELb1ELb1EfN3c107complexIfEEEEv12SSMParamsBwd,"aw",@nobits
	.sectionflags	@""
	.align	16


//--------------------- .nv.shared._Z25selective_scan_bwd_kernelI32Selective_Scan_bwd_kernel_traitsILi32ELi16ELb1ELb1ELb1ELb0ELb0EfN3c107complexIfEEEEv12SSMParamsBwd --------------------------
	.section	.nv.shared._Z25selective_scan_bwd_kernelI32Selective_Scan_bwd_kernel_traitsILi32ELi16ELb1ELb1ELb1ELb0ELb0EfN3c107complexIfEEEEv12SSMParamsBwd,"aw",@nobits
	.sectionflags	@""
	.align	16


//--------------------- .nv.shared._Z25selective_scan_bwd_kernelI32Selective_Scan_bwd_kernel_traitsILi32ELi16ELb1ELb1ELb1ELb0ELb1EfN3c107complexIfEEEEv12SSMParamsBwd --------------------------
	.section	.nv.shared._Z25selective_scan_bwd_kernelI32Selective_Scan_bwd_kernel_traitsILi32ELi16ELb1ELb1ELb1ELb0ELb1EfN3c107complexIfEEEEv12SSMParamsBwd,"aw",@nobits
	.sectionflags	@""
	.align	16


//--------------------- .nv.shared._Z25selective_scan_bwd_kernelI32Selective_Scan_bwd_kernel_traitsILi32ELi16ELb1ELb1ELb1ELb1ELb0EfN3c107complexIfEEEEv12SSMParamsBwd --------------------------
	.section	.nv.shared._Z25selective_scan_bwd_kernelI32Selective_Scan_bwd_kernel_traitsILi32ELi16ELb1ELb1ELb1ELb1ELb0EfN3c107complexIfEEEEv12SSMParamsBwd,"aw",@nobits
	.sectionflags	@""
	.align	16


//--------------------- .nv.shared._Z25selective_scan_bwd_kernelI32Selective_Scan_bwd_kernel_traitsILi32ELi16ELb1ELb1ELb1ELb1ELb1EfN3c107complexIfEEEEv12SSMParamsBwd --------------------------
	.section	.nv.shared._Z25selective_scan_bwd_kernelI32Selective_Scan_bwd_kernel_traitsILi32ELi16ELb1ELb1ELb1ELb1ELb1EfN3c107complexIfEEEEv12SSMParamsBwd,"aw",@nobits
	.sectionflags	@""
	.align	16


//--------------------- .nv.shared._Z25selective_scan_bwd_kernelI32Selective_Scan_bwd_kernel_traitsILi32ELi8ELb0ELb0ELb0ELb0ELb0EfN3c107complexIfEEEEv12SSMParamsBwd --------------------------
	.section	.nv.shared._Z25selective_scan_bwd_kernelI32Selective_Scan_bwd_kernel_traitsILi32ELi8ELb0ELb0ELb0ELb0ELb0EfN3c107complexIfEEEEv12SSMParamsBwd,"aw",@nobits
	.sectionflags	@""
	.align	16


//--------------------- .nv.shared._Z25selective_scan_bwd_kernelI32Selective_Scan_bwd_kernel_traitsILi32ELi8ELb0ELb0ELb0ELb0ELb1EfN3c107complexIfEEEEv12SSMParamsBwd --------------------------
	.section	.nv.shared._Z25selective_scan_bwd_kernelI32Selective_Scan_bwd_kernel_traitsILi32ELi8ELb0ELb0ELb0ELb0ELb1EfN3c107complexIfEEEEv12SSMParamsBwd,"aw",@nobits
	.sectionflags	@""
	.align	16


//--------------------- .nv.shared._Z25selective_scan_bwd_kernelI32Selective_Scan_bwd_kernel_traitsILi32ELi8ELb0ELb0ELb0ELb1ELb0EfN3c107complexIfEEEEv12SSMParamsBwd --------------------------
	.section	.nv.shared._Z25selective_scan_bwd_kernelI32Selective_Scan_bwd_kernel_traitsILi32ELi8ELb0ELb0ELb0ELb1ELb0EfN3c107complexIfEEEEv12SSMParamsBwd,"aw",@nobits
	.sectionflags	@""
	.align	16


//--------------------- .nv.shared._Z25selective_scan_bwd_kernelI32Selective_Scan_bwd_kernel_traitsILi32ELi8ELb0ELb0ELb0ELb1ELb1EfN3c107complexIfEEEEv12SSMParamsBwd --------------------------
	.section	.nv.shared._Z25selective_scan_bwd_kernelI32Selective_Scan_bwd_kernel_traitsILi32ELi8ELb0ELb0ELb0ELb1ELb1EfN3c107complexIfEEEEv12SSMParamsBwd,"aw",@nobits
	.sectionflags	@""
	.align	16


//--------------------- .nv.shared._Z25selective_scan_bwd_kernelI32Selective_Scan_bwd_kernel_traitsILi32ELi8ELb0ELb0ELb1ELb0ELb0EfN3c107complexIfEEEEv12SSMParamsBwd --------------------------
	.section	.nv.shared._Z25selective_scan_bwd_kernelI32Selective_Scan_bwd_kernel_traitsILi32ELi8ELb0ELb0ELb1ELb0ELb0EfN3c107complexIfEEEEv12SSMParamsBwd,"aw",@nobits
	.sectionflags	@""
	.align	16


//--------------------- .nv.shared._Z25selective_scan_bwd_kernelI32Selective_Scan_bwd_kernel_traitsILi32ELi8ELb0ELb0ELb1ELb0ELb1EfN3c107complexIfEEEEv12SSMParamsBwd --------------------------
	.section	.nv.shared._Z25selective_scan_bwd_kernelI32Selective_Scan_bwd_kernel_traitsILi32ELi8ELb0ELb0ELb1ELb0ELb1EfN3c107complexIfEEEEv12SSMParamsBwd,"aw",@nobits
	.sectionflags	@""
	.align	16


//--------------------- .nv.shared._Z25selective_scan_bwd_kernelI32Selective_Scan_bwd_kernel_traitsILi32ELi8ELb0ELb0ELb1ELb1ELb0EfN3c107complexIfEEEEv12SSMParamsBwd --------------------------
	.section	.nv.shared._Z25selective_scan_bwd_kernelI32Selective_Scan_bwd_kernel_traitsILi32ELi8ELb0ELb0ELb1ELb1ELb0EfN3c107complexIfEEEEv12SSMParamsBwd,"aw",@nobits
	.sectionflags	@""
	.align	16


//--------------------- .nv.shared._Z25selective_scan_bwd_kernelI32Selective_Scan_bwd_kernel_traitsILi32ELi8ELb0ELb0ELb1ELb1ELb1EfN3c107complexIfEEEEv12SSMParamsBwd --------------------------
	.section	.nv.shared._Z25selective_scan_bwd_kernelI32Selective_Scan_bwd_kernel_traitsILi32ELi8ELb0ELb0ELb1ELb1ELb1EfN3c107complexIfEEEEv12SSMParamsBwd,"aw",@nobits
	.sectionflags	@""
	.align	16


//--------------------- .nv.shared._Z25selective_scan_bwd_kernelI32Selective_Scan_bwd_kernel_traitsILi32ELi8ELb0ELb1ELb0ELb0ELb0EfN3c107complexIfEEEEv12SSMParamsBwd --------------------------
	.section	.nv.shared._Z25selective_scan_bwd_kernelI32Selective_Scan_bwd_kernel_traitsILi32ELi8ELb0ELb1ELb0ELb0ELb0EfN3c107complexIfEEEEv12SSMParamsBwd,"aw",@nobits
	.sectionflags	@""
	.align	16


//--------------------- .nv.shared._Z25selective_scan_bwd_kernelI32Selective_Scan_bwd_kernel_traitsILi32ELi8ELb0ELb1ELb0ELb0ELb1EfN3c107complexIfEEEEv12SSMParamsBwd --------------------------
	.section	.nv.shared._Z25selective_scan_bwd_kernelI32Selective_Scan_bwd_kernel_traitsILi32ELi8ELb0ELb1ELb0ELb0ELb1EfN3c107complexIfEEEEv12SSMParamsBwd,"aw",@nobits
	.sectionflags	@""
	.align	16


//--------------------- .nv.shared._Z25selective_scan_bwd_kernelI32Selective_Scan_bwd_kernel_traitsILi32ELi8ELb0ELb1ELb0ELb1ELb0EfN3c107complexIfEEEEv12SSMParamsBwd --------------------------
	.section	.nv.shared._Z25selective_scan_bwd_kernelI32Selective_Scan_bwd_kernel_traitsILi32ELi8ELb0ELb1ELb0ELb1ELb0EfN3c107complexIfEEEEv12SSMParamsBwd,"aw",@nobits
	.sectionflags	@""
	.align	16


//--------------------- .nv.shared._Z25selective_scan_bwd_kernelI32Selective_Scan_bwd_kernel_traitsILi32ELi8ELb0ELb1ELb0ELb1ELb1EfN3c107complexIfEEEEv12SSMParamsBwd --------------------------
	.section	.nv.shared._Z25selective_scan_bwd_kernelI32Selective_Scan_bwd_kernel_traitsILi32ELi8ELb0ELb1ELb0ELb1ELb1EfN3c107complexIfEEEEv12SSMParamsBwd,"aw",@nobits
	.sectionflags	@""
	.align	16


//--------------------- .nv.shared._Z25selective_scan_bwd_kernelI32Selective_Scan_bwd_kernel_traitsILi32ELi8ELb0ELb1ELb1ELb0ELb0EfN3c107complexIfEEEEv12SSMParamsBwd --------------------------
	.section	.nv.shared._Z25selective_scan_bwd_kernelI32Selective_Scan_bwd_kernel_traitsILi32ELi8ELb0ELb1ELb1ELb0ELb0EfN3c107complexIfEEEEv12SSMParamsBwd,"aw",@nobits
	.sectionflags	@""
	.align	16


//--------------------- .nv.shared._Z25selective_scan_bwd_kernelI32Selective_Scan_bwd_kernel_traitsILi32ELi8ELb0ELb1ELb1ELb0ELb1EfN3c107complexIfEEEEv12SSMParamsBwd --------------------------
	.section	.nv.shared._Z25selective_scan_bwd_kernelI32Selective_Scan_bwd_kernel_traitsILi32ELi8ELb0ELb1ELb1ELb0ELb1EfN3c107complexIfEEEEv12SSMParamsBwd,"aw",@nobits
	.sectionflags	@""
	.align	16


//--------------------- .nv.shared._Z25selective_scan_bwd_kernelI32Selective_Scan_bwd_kernel_traitsILi32ELi8ELb0ELb1ELb1ELb1ELb0EfN3c107complexIfEEEEv12SSMParamsBwd --------------------------
	.section	.nv.shared._Z25selective_scan_bwd_kernelI32Selective_Scan_bwd_kernel_traitsILi32ELi8ELb0ELb1ELb1ELb1ELb0EfN3c107complexIfEEEEv12SSMParamsBwd,"aw",@nobits
	.sectionflags	@""
	.align	16


//--------------------- .nv.shared._Z25selective_scan_bwd_kernelI32Selective_Scan_bwd_kernel_traitsILi32ELi8ELb0ELb1ELb1ELb1ELb1EfN3c107complexIfEEEEv12SSMParamsBwd --------------------------
	.section	.nv.shared._Z25selective_scan_bwd_kernelI32Selective_Scan_bwd_kernel_traitsILi32ELi8ELb0ELb1ELb1ELb1ELb1EfN3c107complexIfEEEEv12SSMParamsBwd,"aw",@nobits
	.sectionflags	@""
	.align	16


//--------------------- .nv.shared._Z25selective_scan_bwd_kernelI32Selective_Scan_bwd_kernel_traitsILi32ELi8ELb1ELb0ELb0ELb0ELb0EfN3c107complexIfEEEEv12SSMParamsBwd --------------------------
	.section	.nv.shared._Z25selective_scan_bwd_kernelI32Selective_Scan_bwd_kernel_traitsILi32ELi8ELb1ELb0ELb0ELb0ELb0EfN3c107complexIfEEEEv12SSMParamsBwd,"aw",@nobits
	.sectionflags	@""
	.align	16


//--------------------- .nv.shared._Z25selective_scan_bwd_kernelI32Selective_Scan_bwd_kernel_traitsILi32ELi8ELb1ELb0ELb0ELb0ELb1EfN3c107complexIfEEEEv12SSMParamsBwd --------------------------
	.section	.nv.shared._Z25selective_scan_bwd_kernelI32Selective_Scan_bwd_kernel_traitsILi32ELi8ELb1ELb0ELb0ELb0ELb1EfN3c107complexIfEEEEv12SSMParamsBwd,"aw",@nobits
	.sectionflags	@""
	.align	16


//--------------------- .nv.shared._Z25selective_scan_bwd_kernelI32Selective_Scan_bwd_kernel_traitsILi32ELi8ELb1ELb0ELb0ELb1ELb0EfN3c107complexIfEEEEv12SSMParamsBwd --------------------------
	.section	.nv.shared._Z25selective_scan_bwd_kernelI32Selective_Scan_bwd_kernel_traitsILi32ELi8ELb1ELb0ELb0ELb1ELb0EfN3c107complexIfEEEEv12SSMParamsBwd,"aw",@nobits
	.sectionflags	@""
	.align	16


//--------------------- .nv.shared._Z25selective_scan_bwd_kernelI32Selective_Scan_bwd_kernel_traitsILi32ELi8ELb1ELb0ELb0ELb1ELb1EfN3c107complexIfEEEEv12SSMParamsBwd --------------------------
	.section	.nv.shared._Z25selective_scan_bwd_kernelI32Selective_Scan_bwd_kernel_traitsILi32ELi8ELb1ELb0ELb0ELb1ELb1EfN3c107complexIfEEEEv12SSMParamsBwd,"aw",@nobits
	.sectionflags	@""
	.align	16


//--------------------- .nv.shared._Z25selective_scan_bwd_kernelI32Selective_Scan_bwd_kernel_traitsILi32ELi8ELb1ELb0ELb1ELb0ELb0EfN3c107complexIfEEEEv12SSMParamsBwd --------------------------
	.section	.nv.shared._Z25selective_scan_bwd_kernelI32Selective_Scan_bwd_kernel_traitsILi32ELi8ELb1ELb0ELb1ELb0ELb0EfN3c107complexIfEEEEv12SSMParamsBwd,"aw",@nobits
	.sectionflags	@""
	.align	16


//--------------------- .nv.shared._Z25selective_scan_bwd_kernelI32Selective_Scan_bwd_kernel_traitsILi32ELi8ELb1ELb0ELb1ELb0ELb1EfN3c107complexIfEEEEv12SSMParamsBwd --------------------------
	.section	.nv.shared._Z25selective_scan_bwd_kernelI32Selective_Scan_bwd_kernel_traitsILi32ELi8ELb1ELb0ELb1ELb0ELb1EfN3c107complexIfEEEEv12SSMParamsBwd,"aw",@nobits
	.sectionflags	@""
	.align	16


//--------------------- .nv.shared._Z25selective_scan_bwd_kernelI32Selective_Scan_bwd_kernel_traitsILi32ELi8ELb1ELb0ELb1ELb1ELb0EfN3c107complexIfEEEEv12SSMParamsBwd --------------------------
	.section	.nv.shared._Z25selective_scan_bwd_kernelI32Selective_Scan_bwd_kernel_traitsILi32ELi8ELb1ELb0ELb1ELb1ELb0EfN3c107complexIfEEEEv12SSMParamsBwd,"aw",@nobits
	.sectionflags	@""
	.align	16


//--------------------- .nv.shared._Z25selective_scan_bwd_kernelI32Selective_Scan_bwd_kernel_traitsILi32ELi8ELb1ELb0ELb1ELb1ELb1EfN3c107complexIfEEEEv12SSMParamsBwd --------------------------
	.section	.nv.shared._Z25selective_scan_bwd_kernelI32Selective_Scan_bwd_kernel_traitsILi32ELi8ELb1ELb0ELb1ELb1ELb1EfN3c107complexIfEEEEv12SSMParamsBwd,"aw",@nobits
	.sectionflags	@""
	.align	16


//--------------------- .nv.shared._Z25selective_scan_bwd_kernelI32Selective_Scan_bwd_kernel_traitsILi32ELi8ELb1ELb1ELb0ELb0ELb0EfN3c107complexIfEEEEv12SSMParamsBwd --------------------------
	.section	.nv.shared._Z25selective_scan_bwd_kernelI32Selective_Scan_bwd_kernel_traitsILi32ELi8ELb1ELb1ELb0ELb0ELb0EfN3c107complexIfEEEEv12SSMParamsBwd,"aw",@nobits
	.sectionflags	@""
	.align	16


//--------------------- .nv.shared._Z25selective_scan_bwd_kernelI32Selective_Scan_bwd_kernel_traitsILi32ELi8ELb1ELb1ELb0ELb0ELb1EfN3c107complexIfEEEEv12SSMParamsBwd --------------------------
	.section	.nv.shared._Z25selective_scan_bwd_kernelI32Selective_Scan_bwd_kernel_traitsILi32ELi8ELb1ELb1ELb0ELb0ELb1EfN3c107complexIfEEEEv12SSMParamsBwd,"aw",@nobits
	.sectionflags	@""
	.align	16


//--------------------- .nv.shared._Z25selective_scan_bwd_kernelI32Selective_Scan_bwd_kernel_traitsILi32ELi8ELb1ELb1ELb0ELb1ELb0EfN3c107complexIfEEEEv12SSMParamsBwd --------------------------
	.section	.nv.shared._Z25selective_scan_bwd_kernelI32Selective_Scan_bwd_kernel_traitsILi32ELi8ELb1ELb1ELb0ELb1ELb0EfN3c107complexIfEEEEv12SSMParamsBwd,"aw",@nobits
	.sectionflags	@""
	.align	16


//--------------------- .nv.shared._Z25selective_scan_bwd_kernelI32Selective_Scan_bwd_kernel_traitsILi32ELi8ELb1ELb1ELb0ELb1ELb1EfN3c107complexIfEEEEv12SSMParamsBwd --------------------------
	.section	.nv.shared._Z25selective_scan_bwd_kernelI32Selective_Scan_bwd_kernel_traitsILi32ELi8ELb1ELb1ELb0ELb1ELb1EfN3c107complexIfEEEEv12SSMParamsBwd,"aw",@nobits
	.sectionflags	@""
	.align	16


//--------------------- .nv.shared._Z25selective_scan_bwd_kernelI32Selective_Scan_bwd_kernel_traitsILi32ELi8ELb1ELb1ELb1ELb0ELb0EfN3c107complexIfEEEEv12SSMParamsBwd --------------------------
	.section	.nv.shared._Z25selective_scan_bwd_kernelI32Selective_Scan_bwd_kernel_traitsILi32ELi8ELb1ELb1ELb1ELb0ELb0EfN3c107complexIfEEEEv12SSMParamsBwd,"aw",@nobits
	.sectionflags	@""
	.align	16


//--------------------- .nv.shared._Z25selective_scan_bwd_kernelI32Selective_Scan_bwd_kernel_traitsILi32ELi8ELb1ELb1ELb1ELb0ELb1EfN3c107complexIfEEEEv12SSMParamsBwd --------------------------
	.section	.nv.shared._Z25selective_scan_bwd_kernelI32Selective_Scan_bwd_kernel_traitsILi32ELi8ELb1ELb1ELb1ELb0ELb1EfN3c107complexIfEEEEv12SSMParamsBwd,"aw",@nobits
	.sectionflags	@""
	.align	16


//--------------------- .nv.shared._Z25selective_scan_bwd_kernelI32Selective_Scan_bwd_kernel_traitsILi32ELi8ELb1ELb1ELb1ELb1ELb0EfN3c107complexIfEEEEv12SSMParamsBwd --------------------------
	.section	.nv.shared._Z25selective_scan_bwd_kernelI32Selective_Scan_bwd_kernel_traitsILi32ELi8ELb1ELb1ELb1ELb1ELb0EfN3c107complexIfEEEEv12SSMParamsBwd,"aw",@nobits
	.sectionflags	@""
	.align	16


//--------------------- .nv.shared._Z25selective_scan_bwd_kernelI32Selective_Scan_bwd_kernel_traitsILi32ELi8ELb1ELb1ELb1ELb1ELb1EfN3c107complexIfEEEEv12SSMParamsBwd --------------------------
	.section	.nv.shared._Z25selective_scan_bwd_kernelI32Selective_Scan_bwd_kernel_traitsILi32ELi8ELb1ELb1ELb1ELb1ELb1EfN3c107complexIfEEEEv12SSMParamsBwd,"aw",@nobits
	.sectionflags	@""
	.align	16


//--------------------- .nv.shared._Z25selective_scan_bwd_kernelI32Selective_Scan_bwd_kernel_traitsILi32ELi4ELb0ELb0ELb0ELb0ELb0EfN3c107complexIfEEEEv12SSMParamsBwd --------------------------
	.section	.nv.shared._Z25selective_scan_bwd_kernelI32Selective_Scan_bwd_kernel_traitsILi32ELi4ELb0ELb0ELb0ELb0ELb0EfN3c107complexIfEEEEv12SSMParamsBwd,"aw",@nobits
	.sectionflags	@""
	.align	16


//--------------------- .nv.shared._Z25selective_scan_bwd_kernelI32Selective_Scan_bwd_kernel_traitsILi32ELi4ELb0ELb0ELb0ELb0ELb1EfN3c107complexIfEEEEv12SSMParamsBwd --------------------------
	.section	.nv.shared._Z25selective_scan_bwd_kernelI32Selective_Scan_bwd_kernel_traitsILi32ELi4ELb0ELb0ELb0ELb0ELb1EfN3c107complexIfEEEEv12SSMParamsBwd,"aw",@nobits
	.sectionflags	@""
	.align	16


//--------------------- .nv.shared._Z25selective_scan_bwd_kernelI32Selective_Scan_bwd_kernel_traitsILi32ELi4ELb0ELb0ELb0ELb1ELb0EfN3c107complexIfEEEEv12SSMParamsBwd --------------------------
	.section	.nv.shared._Z25selective_scan_bwd_kernelI32Selective_Scan_bwd_kernel_traitsILi32ELi4ELb0ELb0ELb0ELb1ELb0EfN3c107complexIfEEEEv12SSMParamsBwd,"aw",@nobits
	.sectionflags	@""
	.align	16


//--------------------- .nv.shared._Z25selective_scan_bwd_kernelI32Selective_Scan_bwd_kernel_traitsILi32ELi4ELb0ELb0ELb0ELb1ELb1EfN3c107complexIfEEEEv12SSMParamsBwd --------------------------
	.section	.nv.shared._Z25selective_scan_bwd_kernelI32Selective_Scan_bwd_kernel_traitsILi32ELi4ELb0ELb0ELb0ELb1ELb1EfN3c107complexIfEEEEv12SSMParamsBwd,"aw",@nobits
	.sectionflags	@""
	.align	16


//--------------------- .nv.shared._Z25selective_scan_bwd_kernelI32Selective_Scan_bwd_kernel_traitsILi32ELi4ELb0ELb0ELb1ELb0ELb0EfN3c107complexIfEEEEv12SSMParamsBwd --------------------------
	.section	.nv.shared._Z25selective_scan_bwd_kernelI32Selective_Scan_bwd_kernel_traitsILi32ELi4ELb0ELb0ELb1ELb0ELb0EfN3c107complexIfEEEEv12SSMParamsBwd,"aw",@nobits
	.sectionflags	@""
	.align	16


//--------------------- .nv.shared._Z25selective_scan_bwd_kernelI32Selective_Scan_bwd_kernel_traitsILi32ELi4ELb0ELb0ELb1ELb0ELb1EfN3c107complexIfEEEEv12SSMParamsBwd --------------------------
	.section	.nv.shared._Z25selective_scan_bwd_kernelI32Selective_Scan_bwd_kernel_traitsILi32ELi4ELb0ELb0ELb1ELb0ELb1EfN3c107complexIfEEEEv12SSMParamsBwd,"aw",@nobits
	.sectionflags	@""
	.align	16


//--------------------- .nv.shared._Z25selective_scan_bwd_kernelI32Selective_Scan_bwd_kernel_traitsILi32ELi4ELb0ELb0ELb1ELb1ELb0EfN3c107complexIfEEEEv12SSMParamsBwd --------------------------
	.section	.nv.shared._Z25selective_scan_bwd_kernelI32Selective_Scan_bwd_kernel_traitsILi32ELi4ELb0ELb0ELb1ELb1ELb0EfN3c107complexIfEEEEv12SSMParamsBwd,"aw",@nobits
	.sectionflags	@""
	.align	16


//--------------------- .nv.shared._Z25selective_scan_bwd_kernelI32Selective_Scan_bwd_kernel_traitsILi32ELi4ELb0ELb0ELb1ELb1ELb1EfN3c107complexIfEEEEv12SSMParamsBwd --------------------------
	.section	.nv.shared._Z25selective_scan_bwd_kernelI32Selective_Scan_bwd_kernel_traitsILi32ELi4ELb0ELb0ELb1ELb1ELb1EfN3c107complexIfEEEEv12SSMParamsBwd,"aw",@nobits
	.sectionflags	@""
	.align	16


//--------------------- .nv.shared._Z25selective_scan_bwd_kernelI32Selective_Scan_bwd_kernel_traitsILi32ELi4ELb0ELb1ELb0ELb0ELb0EfN3c107complexIfEEEEv12SSMParamsBwd --------------------------
	.section	.nv.shared._Z25selective_scan_bwd_kernelI32Selective_Scan_bwd_kernel_traitsILi32ELi4ELb0ELb1ELb0ELb0ELb0EfN3c107complexIfEEEEv12SSMParamsBwd,"aw",@nobits
	.sectionflags	@""
	.align	16


//--------------------- .nv.shared._Z25selective_scan_bwd_kernelI32Selective_Scan_bwd_kernel_traitsILi32ELi4ELb0ELb1ELb0ELb0ELb1EfN3c107complexIfEEEEv12SSMParamsBwd --------------------------
	.section	.nv.shared._Z25selective_scan_bwd_kernelI32Selective_Scan_bwd_kernel_traitsILi32ELi4ELb0ELb1ELb0ELb0ELb1EfN3c107complexIfEEEEv12SSMParamsBwd,"aw",@nobits
	.sectionflags	@""
	.align	16


//--------------------- .nv.shared._Z25selective_scan_bwd_kernelI32Selective_Scan_bwd_kernel_traitsILi32ELi4ELb0ELb1ELb0ELb1ELb0EfN3c107complexIfEEEEv12SSMParamsBwd --------------------------
	.section	.nv.shared._Z25selective_scan_bwd_kernelI32Selective_Scan_bwd_kernel_traitsILi32ELi4ELb0ELb1ELb0ELb1ELb0EfN3c107complexIfEEEEv12SSMParamsBwd,"aw",@nobits
	.sectionflags	@""
	.align	16


//--------------------- .nv.shared._Z25selective_scan_bwd_kernelI32Selective_Scan_bwd_kernel_traitsILi32ELi4ELb0ELb1ELb0ELb1ELb1EfN3c107complexIfEEEEv12SSMParamsBwd --------------------------
	.section	.nv.shared._Z25selective_scan_bwd_kernelI32Selective_Scan_bwd_kernel_traitsILi32ELi4ELb0ELb1ELb0ELb1ELb1EfN3c107complexIfEEEEv12SSMParamsBwd,"aw",@nobits
	.sectionflags	@""
	.align	16


//--------------------- .nv.shared._Z25selective_scan_bwd_kernelI32Selective_Scan_bwd_kernel_traitsILi32ELi4ELb0ELb1ELb1ELb0ELb0EfN3c107complexIfEEEEv12SSMParamsBwd --------------------------
	.section	.nv.shared._Z25selective_scan_bwd_kernelI32Selective_Scan_bwd_kernel_traitsILi32ELi4ELb0ELb1ELb1ELb0ELb0EfN3c107complexIfEEEEv12SSMParamsBwd,"aw",@nobits
	.sectionflags	@""
	.align	16


//--------------------- .nv.shared._Z25selective_scan_bwd_kernelI32Selective_Scan_bwd_kernel_traitsILi32ELi4ELb0ELb1ELb1ELb0ELb1EfN3c107complexIfEEEEv12SSMParamsBwd --------------------------
	.section	.nv.shared._Z25selective_scan_bwd_kernelI32Selective_Scan_bwd_kernel_traitsILi32ELi4ELb0ELb1ELb1ELb0ELb1EfN3c107complexIfEEEEv12SSMParamsBwd,"aw",@nobits
	.sectionflags	@""
	.align	16


//--------------------- .nv.shared._Z25selective_scan_bwd_kernelI32Selective_Scan_bwd_kernel_traitsILi32ELi4ELb0ELb1ELb1ELb1ELb0EfN3c107complexIfEEEEv12SSMParamsBwd --------------------------
	.section	.nv.shared._Z25selective_scan_bwd_kernelI32Selective_Scan_bwd_kernel_traitsILi32ELi4ELb0ELb1ELb1ELb1ELb0EfN3c107complexIfEEEEv12SSMParamsBwd,"aw",@nobits
	.sectionflags	@""
	.align	16


//--------------------- .nv.shared._Z25selective_scan_bwd_kernelI32Selective_Scan_bwd_kernel_traitsILi32ELi4ELb0ELb1ELb1ELb1ELb1EfN3c107complexIfEEEEv12SSMParamsBwd --------------------------
	.section	.nv.shared._Z25selective_scan_bwd_kernelI32Selective_Scan_bwd_kernel_traitsILi32ELi4ELb0ELb1ELb1ELb1ELb1EfN3c107complexIfEEEEv12SSMParamsBwd,"aw",@nobits
	.sectionflags	@""
	.align	16


//--------------------- .nv.shared._Z25selective_scan_bwd_kernelI32Selective_Scan_bwd_kernel_traitsILi32ELi4ELb1ELb0ELb0ELb0ELb0EfN3c107complexIfEEEEv12SSMParamsBwd --------------------------
	.section	.nv.shared._Z25selective_scan_bwd_kernelI32Selective_Scan_bwd_kernel_traitsILi32ELi4ELb1ELb0ELb0ELb0ELb0EfN3c107complexIfEEEEv12SSMParamsBwd,"aw",@nobits
	.sectionflags	@""
	.align	16


//--------------------- .nv.shared._Z25selective_scan_bwd_kernelI32Selective_Scan_bwd_kernel_traitsILi32ELi4ELb1ELb0ELb0ELb0ELb1EfN3c107complexIfEEEEv12SSMParamsBwd --------------------------
	.section	.nv.shared._Z25selective_scan_bwd_kernelI32Selective_Scan_bwd_kernel_traitsILi32ELi4ELb1ELb0ELb0ELb0ELb1EfN3c107complexIfEEEEv12SSMParamsBwd,"aw",@nobits
	.sectionflags	@""
	.align	16


//--------------------- .nv.shared._Z25selective_scan_bwd_kernelI32Selective_Scan_bwd_kernel_traitsILi32ELi4ELb1ELb0ELb0ELb1ELb0EfN3c107complexIfEEEEv12SSMParamsBwd --------------------------
	.section	.nv.shared._Z25selective_scan_bwd_kernelI32Selective_Scan_bwd_kernel_traitsILi32ELi4ELb1ELb0ELb0ELb1ELb0EfN3c107complexIfEEEEv12SSMParamsBwd,"aw",@nobits
	.sectionflags	@""
	.align	16


//--------------------- .nv.shared._Z25selective_scan_bwd_kernelI32Selective_Scan_bwd_kernel_traitsILi32ELi4ELb1ELb0ELb0ELb1ELb1EfN3c107complexIfEEEEv12SSMParamsBwd --------------------------
	.section	.nv.shared._Z25selective_scan_bwd_kernelI32Selective_Scan_bwd_kernel_traitsILi32ELi4ELb1ELb0ELb0ELb1ELb1EfN3c107complexIfEEEEv12SSMParamsBwd,"aw",@nobits
	.sectionflags	@""
	.align	16


//--------------------- .nv.shared._Z25selective_scan_bwd_kernelI32Selective_Scan_bwd_kernel_traitsILi32ELi4ELb1ELb0ELb1ELb0ELb0EfN3c107complexIfEEEEv12SSMParamsBwd --------------------------
	.section	.nv.shared._Z25selective_scan_bwd_kernelI32Selective_Scan_bwd_kernel_traitsILi32ELi4ELb1ELb0ELb1ELb0ELb0EfN3c107complexIfEEEEv12SSMParamsBwd,"aw",@nobits
	.sectionflags	@""
	.align	16


//--------------------- .nv.shared._Z25selective_scan_bwd_kernelI32Selective_Scan_bwd_kernel_traitsILi32ELi4ELb1ELb0ELb1ELb0ELb1EfN3c107complexIfEEEEv12SSMParamsBwd --------------------------
	.section	.nv.shared._Z25selective_scan_bwd_kernelI32Selective_Scan_bwd_kernel_traitsILi32ELi4ELb1ELb0ELb1ELb0ELb1EfN3c107complexIfEEEEv12SSMParamsBwd,"aw",@nobits
	.sectionflags	@""
	.align	16


//--------------------- .nv.shared._Z25selective_scan_bwd_kernelI32Selective_Scan_bwd_kernel_traitsILi32ELi4ELb1ELb0ELb1ELb1ELb0EfN3c107complexIfEEEEv12SSMParamsBwd --------------------------
	.section	.nv.shared._Z25selective_scan_bwd_kernelI32Selective_Scan_bwd_kernel_traitsILi32ELi4ELb1ELb0ELb1ELb1ELb0EfN3c107complexIfEEEEv12SSMParamsBwd,"aw",@nobits
	.sectionflags	@""
	.align	16


//--------------------- .nv.shared._Z25selective_scan_bwd_kernelI32Selective_Scan_bwd_kernel_traitsILi32ELi4ELb1ELb0ELb1ELb1ELb1EfN3c107complexIfEEEEv12SSMParamsBwd --------------------------
	.section	.nv.shared._Z25selective_scan_bwd_kernelI32Selective_Scan_bwd_kernel_traitsILi32ELi4ELb1ELb0ELb1ELb1ELb1EfN3c107complexIfEEEEv12SSMParamsBwd,"aw",@nobits
	.sectionflags	@""
	.align	16


//--------------------- .nv.shared._Z25selective_scan_bwd_kernelI32Selective_Scan_bwd_kernel_traitsILi32ELi4ELb1ELb1ELb0ELb0ELb0EfN3c107complexIfEEEEv12SSMParamsBwd --------------------------
	.section	.nv.shared._Z25selective_scan_bwd_kernelI32Selective_Scan_bwd_kernel_traitsILi32ELi4ELb1ELb1ELb0ELb0ELb0EfN3c107complexIfEEEEv12SSMParamsBwd,"aw",@nobits
	.sectionflags	@""
	.align	16


//--------------------- .nv.shared._Z25selective_scan_bwd_kernelI32Selective_Scan_bwd_kernel_traitsILi32ELi4ELb1ELb1ELb0ELb0ELb1EfN3c107complexIfEEEEv12SSMParamsBwd --------------------------
	.section	.nv.shared._Z25selective_scan_bwd_kernelI32Selective_Scan_bwd_kernel_traitsILi32ELi4ELb1ELb1ELb0ELb0ELb1EfN3c107complexIfEEEEv12SSMParamsBwd,"aw",@nobits
	.sectionflags	@""
	.align	16


//--------------------- .nv.shared._Z25selective_scan_bwd_kernelI32Selective_Scan_bwd_kernel_traitsILi32ELi4ELb1ELb1ELb0ELb1ELb0EfN3c107complexIfEEEEv12SSMParamsBwd --------------------------
	.section	.nv.shared._Z25selective_scan_bwd_kernelI32Selective_Scan_bwd_kernel_traitsILi32ELi4ELb1ELb1ELb0ELb1ELb0EfN3c107complexIfEEEEv12SSMParamsBwd,"aw",@nobits
	.sectionflags	@""
	.align	16


//--------------------- .nv.shared._Z25selective_scan_bwd_kernelI32Selective_Scan_bwd_kernel_traitsILi32ELi4ELb1ELb1ELb0ELb1ELb1EfN3c107complexIfEEEEv12SSMParamsBwd --------------------------
	.section	.nv.shared._Z25selective_scan_bwd_kernelI32Selective_Scan_bwd_kernel_traitsILi32ELi4ELb1ELb1ELb0ELb1ELb1EfN3c107complexIfEEEEv12SSMParamsBwd,"aw",@nobits
	.sectionflags	@""
	.align	16


//--------------------- .nv.shared._Z25selective_scan_bwd_kernelI32Selective_Scan_bwd_kernel_traitsILi32ELi4ELb1ELb1ELb1ELb0ELb0EfN3c107complexIfEEEEv12SSMParamsBwd --------------------------
	.section	.nv.shared._Z25selective_scan_bwd_kernelI32Selective_Scan_bwd_kernel_traitsILi32ELi4ELb1ELb1ELb1ELb0ELb0EfN3c107complexIfEEEEv12SSMParamsBwd,"aw",@nobits
	.sectionflags	@""
	.align	16


//--------------------- .nv.shared._Z25selective_scan_bwd_kernelI32Selective_Scan_bwd_kernel_traitsILi32ELi4ELb1ELb1ELb1ELb0ELb1EfN3c107complexIfEEEEv12SSMParamsBwd --------------------------
	.section	.nv.shared._Z25selective_scan_bwd_kernelI32Selective_Scan_bwd_kernel_traitsILi32ELi4ELb1ELb1ELb1ELb0ELb1EfN3c107complexIfEEEEv12SSMParamsBwd,"aw",@nobits
	.sectionflags	@""
	.align	16


//--------------------- .nv.shared._Z25selective_scan_bwd_kernelI32Selective_Scan_bwd_kernel_traitsILi32ELi4ELb1ELb1ELb1ELb1ELb0EfN3c107complexIfEEEEv12SSMParamsBwd --------------------------
	.section	.nv.shared._Z25selective_scan_bwd_kernelI32Selective_Scan_bwd_kernel_traitsILi32ELi4ELb1ELb1ELb1ELb1ELb0EfN3c107complexIfEEEEv12SSMParamsBwd,"aw",@nobits
	.sectionflags	@""
	.align	16


//--------------------- .nv.shared._Z25selective_scan_bwd_kernelI32Selective_Scan_bwd_kernel_traitsILi32ELi4ELb1ELb1ELb1ELb1ELb1EfN3c107complexIfEEEEv12SSMParamsBwd --------------------------
	.section	.nv.shared._Z25selective_scan_bwd_kernelI32Selective_Scan_bwd_kernel_traitsILi32ELi4ELb1ELb1ELb1ELb1ELb1EfN3c107complexIfEEEEv12SSMParamsBwd,"aw",@nobits
	.sectionflags	@""
	.align	16
